// Copyright (c) 2024, Jay Shah, Ganesh Bikshandi, Ying Zhang, Vijay Thakkar, Pradeep Ramani, Tri Dao.
// Splitting the different template instantiations to different files to speed up compilation.
// This file is auto-generated. See "generate_kernels.py"

#include "flash_fwd_hdim64_256_bf16_paged_split_softcap_sm90.cu"
#include "flash_fwd_hdim64_512_bf16_paged_split_softcap_sm90.cu"
#include "flash_fwd_hdim192_128_bf16_paged_split_softcap_sm90.cu"

// ===== COMPILED SASS (sm_90a) =====

	.target	sm_90a

	.elftype	@"ET_EXEC"


//--------------------- .note.nv.tkinfo           --------------------------
	.section	.note.nv.tkinfo,"",@"SHT_NOTE"
	.sectionflags	@"SHF_NOTE_NV_TKINFO"
	.tkinfo
        /*0018*/ 	.word	0x00000002
        /*0030*/ 	.string	""
        /*0030*/ 	.string	"ptxas"
        /*0030*/ 	.string	"Cuda compilation tools, release 13.0, V13.0.88"
        /*0030*/ 	.string	"Build cuda_13.0.r13.0/compiler.36424714_0"
        /*0030*/ 	.string	"-arch sm_90a -m 64 "



//--------------------- .note.nv.cuinfo           --------------------------
	.section	.note.nv.cuinfo,"",@"SHT_NOTE"
	.sectionflags	@"SHF_NOTE_NV_CUINFO"
        /*0018*/ 	.short	0x0002
        /*001a*/ 	.short	0x005a
        /*001c*/ 	.short	0x0082
	.zero		2


//--------------------- .nv.info                  --------------------------
	.section	.nv.info,"",@"SHT_CUDA_INFO"
	.align	4


	//----- nvinfo : EIATTR_REGCOUNT
	.align		4
        /*0000*/ 	.byte	0x04, 0x2f
        /*0002*/ 	.short	(.L_32 - .L_31)
	.align		4
.L_31:
        /*0004*/ 	.word	index@(_ZN7cutlass13device_kernelIN5flash11enable_sm90INS1_16FlashAttnFwdSm90INS1_25CollectiveMainloopFwdSm90ILi2EN4cute5tupleIJNS5_1CILi1EEES8_S8_EEENS6_IJNS7_ILi128EEENS7_ILi96EEENS7_ILi64EEEEEELi256ENS_10bfloat16_tEfNS_4arch4Sm90ELb1ELb0ELb1ELb1ELb1ELb1ELb1ELb1ELb0ELb1ELb1ELb0EEENS1_21CollectiveEpilogueFwdINS6_IJSA_NS7_ILi256EEESB_EEES9_SE_SG_Li256ELb1ELb1ELb1ELb0EEENS1_36VarlenDynamicPersistentTileSchedulerILi128ELi96ELi256ELi128ELb1ELb1ELb1ELb1ELb1ELb1EEEEEEEEEvNT_6ParamsE)
        /*0008*/ 	.word	0x000000a8


	//----- nvinfo : EIATTR_FRAME_SIZE
	.align		4
.L_32:
        /*000c*/ 	.byte	0x04, 0x11
        /*000e*/ 	.short	(.L_34 - .L_33)
	.align		4
.L_33:
        /*0010*/ 	.word	index@(_ZN7cutlass13device_kernelIN5flash11enable_sm90INS1_16FlashAttnFwdSm90INS1_25CollectiveMainloopFwdSm90ILi2EN4cute5tupleIJNS5_1CILi1EEES8_S8_EEENS6_IJNS7_ILi128EEENS7_ILi96EEENS7_ILi64EEEEEELi256ENS_10bfloat16_tEfNS_4arch4Sm90ELb1ELb0ELb1ELb1ELb1ELb1ELb1ELb1ELb0ELb1ELb1ELb0EEENS1_21CollectiveEpilogueFwdINS6_IJSA_NS7_ILi256EEESB_EEES9_SE_SG_Li256ELb1ELb1ELb1ELb0EEENS1_36VarlenDynamicPersistentTileSchedulerILi128ELi96ELi256ELi128ELb1ELb1ELb1ELb1ELb1ELb1EEEEEEEEEvNT_6ParamsE)
        /*0014*/ 	.word	0x00000210


	//----- nvinfo : EIATTR_REGCOUNT
	.align		4
.L_34:
        /*0018*/ 	.byte	0x04, 0x2f
        /*001a*/ 	.short	(.L_36 - .L_35)
	.align		4
.L_35:
        /*001c*/ 	.word	index@(_ZN7cutlass13device_kernelIN5flash11enable_sm90INS1_16FlashAttnFwdSm90INS1_25CollectiveMainloopFwdSm90ILi2EN4cute5tupleIJNS5_1CILi1EEES8_S8_EEENS6_IJNS7_ILi128EEENS7_ILi96EEENS7_ILi64EEEEEELi256ENS_10bfloat16_tEfNS_4arch4Sm90ELb1ELb0ELb1ELb1ELb1ELb0ELb1ELb1ELb0ELb1ELb1ELb0EEENS1_21CollectiveEpilogueFwdINS6_IJSA_NS7_ILi256EEESB_EEES9_SE_SG_Li256ELb1ELb1ELb1ELb0EEENS1_36VarlenDynamicPersistentTileSchedulerILi128ELi96ELi256ELi128ELb1ELb1ELb1ELb1ELb1ELb1EEEEEEEEEvNT_6ParamsE)
        /*0020*/ 	.word	0x000000a8


	//----- nvinfo : EIATTR_FRAME_SIZE
	.align		4
.L_36:
        /*0024*/ 	.byte	0x04, 0x11
        /*0026*/ 	.short	(.L_38 - .L_37)
	.align		4
.L_37:
        /*0028*/ 	.word	index@(_ZN7cutlass13device_kernelIN5flash11enable_sm90INS1_16FlashAttnFwdSm90INS1_25CollectiveMainloopFwdSm90ILi2EN4cute5tupleIJNS5_1CILi1EEES8_S8_EEENS6_IJNS7_ILi128EEENS7_ILi96EEENS7_ILi64EEEEEELi256ENS_10bfloat16_tEfNS_4arch4Sm90ELb1ELb0ELb1ELb1ELb1ELb0ELb1ELb1ELb0ELb1ELb1ELb0EEENS1_21CollectiveEpilogueFwdINS6_IJSA_NS7_ILi256EEESB_EEES9_SE_SG_Li256ELb1ELb1ELb1ELb0EEENS1_36VarlenDynamicPersistentTileSchedulerILi128ELi96ELi256ELi128ELb1ELb1ELb1ELb1ELb1ELb1EEEEEEEEEvNT_6ParamsE)
        /*002c*/ 	.word	0x00000040


	//----- nvinfo : EIATTR_REGCOUNT
	.align		4
.L_38:
        /*0030*/ 	.byte	0x04, 0x2f
        /*0032*/ 	.short	(.L_40 - .L_39)
	.align		4
.L_39:
        /*0034*/ 	.word	index@(_ZN7cutlass13device_kernelIN5flash11enable_sm90INS1_16FlashAttnFwdSm90INS1_25CollectiveMainloopFwdSm90ILi2EN4cute5tupleIJNS5_1CILi1EEES8_S8_EEENS6_IJNS7_ILi128EEENS7_ILi96EEENS7_ILi64EEEEEELi256ENS_10bfloat16_tEfNS_4arch4Sm90ELb1ELb0ELb1ELb1ELb1ELb1ELb0ELb1ELb0ELb1ELb1ELb0EEENS1_21CollectiveEpilogueFwdINS6_IJSA_NS7_ILi256EEESB_EEES9_SE_SG_Li256ELb1ELb1ELb1ELb0EEENS1_36VarlenDynamicPersistentTileSchedulerILi128ELi96ELi256ELi128ELb1ELb1ELb1ELb1ELb1ELb1EEEEEEEEEvNT_6ParamsE)
        /*0038*/ 	.word	0x000000a8


	//----- nvinfo : EIATTR_FRAME_SIZE
	.align		4
.L_40:
        /*003c*/ 	.byte	0x04, 0x11
        /*003e*/ 	.short	(.L_42 - .L_41)
	.align		4
.L_41:
        /*0040*/ 	.word	index@(_ZN7cutlass13device_kernelIN5flash11enable_sm90INS1_16FlashAttnFwdSm90INS1_25CollectiveMainloopFwdSm90ILi2EN4cute5tupleIJNS5_1CILi1EEES8_S8_EEENS6_IJNS7_ILi128EEENS7_ILi96EEENS7_ILi64EEEEEELi256ENS_10bfloat16_tEfNS_4arch4Sm90ELb1ELb0ELb1ELb1ELb1ELb1ELb0ELb1ELb0ELb1ELb1ELb0EEENS1_21CollectiveEpilogueFwdINS6_IJSA_NS7_ILi256EEESB_EEES9_SE_SG_Li256ELb1ELb1ELb1ELb0EEENS1_36VarlenDynamicPersistentTileSchedulerILi128ELi96ELi256ELi128ELb1ELb1ELb1ELb1ELb1ELb1EEEEEEEEEvNT_6ParamsE)
        /*0044*/ 	.word	0x00000168


	//----- nvinfo : EIATTR_REGCOUNT
	.align		4
.L_42:
        /*0048*/ 	.byte	0x04, 0x2f
        /*004a*/ 	.short	(.L_44 - .L_43)
	.align		4
.L_43:
        /*004c*/ 	.word	index@(_ZN7cutlass13device_kernelIN5flash11enable_sm90INS1_16FlashAttnFwdSm90INS1_25CollectiveMainloopFwdSm90ILi2EN4cute5tupleIJNS5_1CILi1EEES8_S8_EEENS6_IJNS7_ILi128EEENS7_ILi96EEENS7_ILi64EEEEEELi256ENS_10bfloat16_tEfNS_4arch4Sm90ELb1ELb0ELb1ELb1ELb1ELb0ELb0ELb1ELb0ELb1ELb1ELb0EEENS1_21CollectiveEpilogueFwdINS6_IJSA_NS7_ILi256EEESB_EEES9_SE_SG_Li256ELb1ELb1ELb1ELb0EEENS1_36VarlenDynamicPersistentTileSchedulerILi128ELi96ELi256ELi128ELb1ELb1ELb1ELb1ELb1ELb1EEEEEEEEEvNT_6ParamsE)
        /*0050*/ 	.word	0x000000a8


	//----- nvinfo : EIATTR_FRAME_SIZE
	.align		4
.L_44:
        /*0054*/ 	.byte	0x04, 0x11
        /*0056*/ 	.short	(.L_46 - .L_45)
	.align		4
.L_45:
        /*0058*/ 	.word	index@(_ZN7cutlass13device_kernelIN5flash11enable_sm90INS1_16FlashAttnFwdSm90INS1_25CollectiveMainloopFwdSm90ILi2EN4cute5tupleIJNS5_1CILi1EEES8_S8_EEENS6_IJNS7_ILi128EEENS7_ILi96EEENS7_ILi64EEEEEELi256ENS_10bfloat16_tEfNS_4arch4Sm90ELb1ELb0ELb1ELb1ELb1ELb0ELb0ELb1ELb0ELb1ELb1ELb0EEENS1_21CollectiveEpilogueFwdINS6_IJSA_NS7_ILi256EEESB_EEES9_SE_SG_Li256ELb1ELb1ELb1ELb0EEENS1_36VarlenDynamicPersistentTileSchedulerILi128ELi96ELi256ELi128ELb1ELb1ELb1ELb1ELb1ELb1EEEEEEEEEvNT_6ParamsE)
        /*005c*/ 	.word	0x00000030


	//----- nvinfo : EIATTR_REGCOUNT
	.align		4
.L_46:
        /*0060*/ 	.byte	0x04, 0x2f
        /*0062*/ 	.short	(.L_48 - .L_47)
	.align		4
.L_47:
        /*0064*/ 	.word	index@(_ZN7cutlass13device_kernelIN5flash11enable_sm90INS1_16FlashAttnFwdSm90INS1_25CollectiveMainloopFwdSm90ILi2EN4cute5tupleIJNS5_1CILi1EEES8_S8_EEENS6_IJNS7_ILi128EEENS7_ILi96EEENS7_ILi64EEEEEELi256ENS_10bfloat16_tEfNS_4arch4Sm90ELb1ELb0ELb1ELb0ELb1ELb0ELb1ELb1ELb0ELb1ELb1ELb0EEENS1_21CollectiveEpilogueFwdINS6_IJSA_NS7_ILi256EEESB_EEES9_SE_SG_Li256ELb0ELb1ELb1ELb0EEENS1_19SingleTileSchedulerILb0ELb1ELb1ELi128EEEEEEEEEvNT_6ParamsE)
        /*0068*/ 	.word	0x000000a8


	//----- nvinfo : EIATTR_FRAME_SIZE
	.align		4
.L_48:
        /*006c*/ 	.byte	0x04, 0x11
        /*006e*/ 	.short	(.L_50 - .L_49)
	.align		4
.L_49:
        /*0070*/ 	.word	index@(_ZN7cutlass13device_kernelIN5flash11enable_sm90INS1_16FlashAttnFwdSm90INS1_25CollectiveMainloopFwdSm90ILi2EN4cute5tupleIJNS5_1CILi1EEES8_S8_EEENS6_IJNS7_ILi128EEENS7_ILi96EEENS7_ILi64EEEEEELi256ENS_10bfloat16_tEfNS_4arch4Sm90ELb1ELb0ELb1ELb0ELb1ELb0ELb1ELb1ELb0ELb1ELb1ELb0EEENS1_21CollectiveEpilogueFwdINS6_IJSA_NS7_ILi256EEESB_EEES9_SE_SG_Li256ELb0ELb1ELb1ELb0EEENS1_19SingleTileSchedulerILb0ELb1ELb1ELi128EEEEEEEEEvNT_6ParamsE)
        /*0074*/ 	.word	0x00000008


	//----- nvinfo : EIATTR_REGCOUNT
	.align		4
.L_50:
        /*0078*/ 	.byte	0x04, 0x2f
        /*007a*/ 	.short	(.L_52 - .L_51)
	.align		4
.L_51:
        /*007c*/ 	.word	index@(_ZN7cutlass13device_kernelIN5flash11enable_sm90INS1_16FlashAttnFwdSm90INS1_25CollectiveMainloopFwdSm90ILi2EN4cute5tupleIJNS5_1CILi1EEES8_S8_EEENS6_IJNS7_ILi128EEENS7_ILi96EEENS7_ILi64EEEEEELi256ENS_10bfloat16_tEfNS_4arch4Sm90ELb1ELb0ELb1ELb0ELb1ELb0ELb0ELb1ELb0ELb1ELb1ELb0EEENS1_21CollectiveEpilogueFwdINS6_IJSA_NS7_ILi256EEESB_EEES9_SE_SG_Li256ELb0ELb1ELb1ELb0EEENS1_19SingleTileSchedulerILb0ELb1ELb1ELi128EEEEEEEEEvNT_6ParamsE)
        /*0080*/ 	.word	0x000000a8


	//----- nvinfo : EIATTR_FRAME_SIZE
	.align		4
.L_52:
        /*0084*/ 	.byte	0x04, 0x11
        /*0086*/ 	.short	(.L_54 - .L_53)
	.align		4
.L_53:
        /*0088*/ 	.word	index@(_ZN7cutlass13device_kernelIN5flash11enable_sm90INS1_16FlashAttnFwdSm90INS1_25CollectiveMainloopFwdSm90ILi2EN4cute5tupleIJNS5_1CILi1EEES8_S8_EEENS6_IJNS7_ILi128EEENS7_ILi96EEENS7_ILi64EEEEEELi256ENS_10bfloat16_tEfNS_4arch4Sm90ELb1ELb0ELb1ELb0ELb1ELb0ELb0ELb1ELb0ELb1ELb1ELb0EEENS1_21CollectiveEpilogueFwdINS6_IJSA_NS7_ILi256EEESB_EEES9_SE_SG_Li256ELb0ELb1ELb1ELb0EEENS1_19SingleTileSchedulerILb0ELb1ELb1ELi128EEEEEEEEEvNT_6ParamsE)
        /*008c*/ 	.word	0x00000000


	//----- nvinfo : EIATTR_REGCOUNT
	.align		4
.L_54:
        /*0090*/ 	.byte	0x04, 0x2f
        /*0092*/ 	.short	(.L_56 - .L_55)
	.align		4
.L_55:
        /*0094*/ 	.word	index@(_ZN7cutlass13device_kernelIN5flash11enable_sm90INS1_16FlashAttnFwdSm90INS1_25CollectiveMainloopFwdSm90ILi2EN4cute5tupleIJNS5_1CILi1EEES8_S8_EEENS6_IJNS7_ILi128EEENS7_ILi96EEENS7_ILi64EEEEEELi256ENS_10bfloat16_tEfNS_4arch4Sm90ELb0ELb1ELb1ELb1ELb1ELb1ELb1ELb1ELb0ELb1ELb1ELb0EEENS1_21CollectiveEpilogueFwdINS6_IJSA_NS7_ILi256EEESB_EEES9_SE_SG_Li256ELb1ELb1ELb1ELb0EEENS1_36VarlenDynamicPersistentTileSchedulerILi128ELi96ELi256ELi128ELb1ELb1ELb1ELb1ELb0ELb1EEEEEEEEEvNT_6ParamsE)
        /*0098*/ 	.word	0x000000a8


	//----- nvinfo : EIATTR_FRAME_SIZE
	.align		4
.L_56:
        /*009c*/ 	.byte	0x04, 0x11
        /*009e*/ 	.short	(.L_58 - .L_57)
	.align		4
.L_57:
        /*00a0*/ 	.word	index@($_ZN7cutlass13device_kernelIN5flash11enable_sm90INS1_16FlashAttnFwdSm90INS1_25CollectiveMainloopFwdSm90ILi2EN4cute5tupleIJNS5_1CILi1EEES8_S8_EEENS6_IJNS7_ILi128EEENS7_ILi96EEENS7_ILi64EEEEEELi256ENS_10bfloat16_tEfNS_4arch4Sm90ELb0ELb1ELb1ELb1ELb1ELb1ELb1ELb1ELb0ELb1ELb1ELb0EEENS1_21CollectiveEpilogueFwdINS6_IJSA_NS7_ILi256EEESB_EEES9_SE_SG_Li256ELb1ELb1ELb1ELb0EEENS1_36VarlenDynamicPersistentTileSchedulerILi128ELi96ELi256ELi128ELb1ELb1ELb1ELb1ELb0ELb1EEEEEEEEEvNT_6ParamsE$_ZZN5flash25CollectiveMainloopFwdSm90ILi2EN4cute5tupleIJNS1_1CILi1EEES4_S4_EEENS2_IJNS3_ILi128EEENS3_ILi96EEENS3_ILi64EEEEEELi256EN7cutlass10bfloat16_tEfNSA_4arch4Sm90ELb0ELb1ELb1ELb1ELb1ELb1ELb1ELb1ELb0ELb1ELb1ELb0EE3mmaINS_16FlashAttnFwdSm90ISE_NS_21CollectiveEpilogueFwdINS2_IJS6_NS3_ILi256EEES7_EEES5_SB_SD_Li256ELb1ELb1ELb1ELb0EEENS_36VarlenDynamicPersistentTileSchedulerILi128ELi96ELi256ELi128ELb1ELb1ELb1ELb1ELb0ELb1EEEE13SharedStorageENS1_6TensorINS1_11ArrayEngineIfLm128EEENS1_6LayoutINS2_IJNS2_IJNS3_ILi2EEEST_NS3_ILi32EEEEEES4_S4_EEENS2_IJNS2_IJS4_ST_NS3_ILi4EEEEEENS3_ILi0EEESZ_EEEEEEENS_7SoftmaxILi2ELi0EEEEEbRKNSE_6ParamsENSA_13PipelineAsyncILi2EEES19_RNSA_13PipelineStateILj2EEERT0_RT1_iRiRKNS_16SeqlenInfoQKNewKILb1ELb1EEENS2_IJiiiiEEERT_ENKUliT_T0_T1_E_clIZSF_ISO_S12_S14_EbS17_S19_S19_S1C_S1E_S1G_iS1H_S1L_S1M_S1O_EUlRS1P_iE0_NS3_ILb1EEES1W_EEDaiS1P_S1Q_S1R_)
        /*00a4*/ 	.word	0x00000530


	//----- nvinfo : EIATTR_FRAME_SIZE
	.align		4
.L_58:
        /*00a8*/ 	.byte	0x04, 0x11
        /*00aa*/ 	.short	(.L_60 - .L_59)
	.align		4
.L_59:
        /*00ac*/ 	.word	index@(_ZN7cutlass13device_kernelIN5flash11enable_sm90INS1_16FlashAttnFwdSm90INS1_25CollectiveMainloopFwdSm90ILi2EN4cute5tupleIJNS5_1CILi1EEES8_S8_EEENS6_IJNS7_ILi128EEENS7_ILi96EEENS7_ILi64EEEEEELi256ENS_10bfloat16_tEfNS_4arch4Sm90ELb0ELb1ELb1ELb1ELb1ELb1ELb1ELb1ELb0ELb1ELb1ELb0EEENS1_21CollectiveEpilogueFwdINS6_IJSA_NS7_ILi256EEESB_EEES9_SE_SG_Li256ELb1ELb1ELb1ELb0EEENS1_36VarlenDynamicPersistentTileSchedulerILi128ELi96ELi256ELi128ELb1ELb1ELb1ELb1ELb0ELb1EEEEEEEEEvNT_6ParamsE)
        /*00b0*/ 	.word	0x00000530


	//----- nvinfo : EIATTR_REGCOUNT
	.align		4
.L_60:
        /*00b4*/ 	.byte	0x04, 0x2f
        /*00b6*/ 	.short	(.L_62 - .L_61)
	.align		4
.L_61:
        /*00b8*/ 	.word	index@(_ZN7cutlass13device_kernelIN5flash11enable_sm90INS1_16FlashAttnFwdSm90INS1_25CollectiveMainloopFwdSm90ILi2EN4cute5tupleIJNS5_1CILi1EEES8_S8_EEENS6_IJNS7_ILi128EEENS7_ILi96EEENS7_ILi64EEEEEELi256ENS_10bfloat16_tEfNS_4arch4Sm90ELb0ELb1ELb1ELb1ELb1ELb0ELb1ELb1ELb0ELb1ELb1ELb0EEENS1_21CollectiveEpilogueFwdINS6_IJSA_NS7_ILi256EEESB_EEES9_SE_SG_Li256ELb1ELb1ELb1ELb0EEENS1_36VarlenDynamicPersistentTileSchedulerILi128ELi96ELi256ELi128ELb1ELb1ELb1ELb1ELb0ELb1EEEEEEEEEvNT_6ParamsE)
        /*00bc*/ 	.word	0x000000a8


	//----- nvinfo : EIATTR_FRAME_SIZE
	.align		4
.L_62:
        /*00c0*/ 	.byte	0x04, 0x11
        /*00c2*/ 	.short	(.L_64 - .L_63)
	.align		4
.L_63:
        /*00c4*/ 	.word	index@($_ZN7cutlass13device_kernelIN5flash11enable_sm90INS1_16FlashAttnFwdSm90INS1_25CollectiveMainloopFwdSm90ILi2EN4cute5tupleIJNS5_1CILi1EEES8_S8_EEENS6_IJNS7_ILi128EEENS7_ILi96EEENS7_ILi64EEEEEELi256ENS_10bfloat16_tEfNS_4arch4Sm90ELb0ELb1ELb1ELb1ELb1ELb0ELb1ELb1ELb0ELb1ELb1ELb0EEENS1_21CollectiveEpilogueFwdINS6_IJSA_NS7_ILi256EEESB_EEES9_SE_SG_Li256ELb1ELb1ELb1ELb0EEENS1_36VarlenDynamicPersistentTileSchedulerILi128ELi96ELi256ELi128ELb1ELb1ELb1ELb1ELb0ELb1EEEEEEEEEvNT_6ParamsE$_ZZN5flash25CollectiveMainloopFwdSm90ILi2EN4cute5tupleIJNS1_1CILi1EEES4_S4_EEENS2_IJNS3_ILi128EEENS3_ILi96EEENS3_ILi64EEEEEELi256EN7cutlass10bfloat16_tEfNSA_4arch4Sm90ELb0ELb1ELb1ELb1ELb1ELb0ELb1ELb1ELb0ELb1ELb1ELb0EE3mmaINS_16FlashAttnFwdSm90ISE_NS_21CollectiveEpilogueFwdINS2_IJS6_NS3_ILi256EEES7_EEES5_SB_SD_Li256ELb1ELb1ELb1ELb0EEENS_36VarlenDynamicPersistentTileSchedulerILi128ELi96ELi256ELi128ELb1ELb1ELb1ELb1ELb0ELb1EEEE13SharedStorageENS1_6TensorINS1_11ArrayEngineIfLm128EEENS1_6LayoutINS2_IJNS2_IJNS3_ILi2EEEST_NS3_ILi32EEEEEES4_S4_EEENS2_IJNS2_IJS4_ST_NS3_ILi4EEEEEENS3_ILi0EEESZ_EEEEEEENS_7SoftmaxILi2ELi0EEEEEbRKNSE_6ParamsENSA_13PipelineAsyncILi2EEES19_RNSA_13PipelineStateILj2EEERT0_RT1_iRiRKNS_16SeqlenInfoQKNewKILb1ELb0EEENS2_IJiiiiEEERT_ENKUliT_T0_T1_E_clIZSF_ISO_S12_S14_EbS17_S19_S19_S1C_S1E_S1G_iS1H_S1L_S1M_S1O_EUlRS1P_iE1_NS3_ILb0EEENS3_ILb1EEEEEDaiS1P_S1Q_S1R_)
        /*00c8*/ 	.word	0x000004e0


	//----- nvinfo : EIATTR_FRAME_SIZE
	.align		4
.L_64:
        /*00cc*/ 	.byte	0x04, 0x11
        /*00ce*/ 	.short	(.L_66 - .L_65)
	.align		4
.L_65:
        /*00d0*/ 	.word	index@(_ZN7cutlass13device_kernelIN5flash11enable_sm90INS1_16FlashAttnFwdSm90INS1_25CollectiveMainloopFwdSm90ILi2EN4cute5tupleIJNS5_1CILi1EEES8_S8_EEENS6_IJNS7_ILi128EEENS7_ILi96EEENS7_ILi64EEEEEELi256ENS_10bfloat16_tEfNS_4arch4Sm90ELb0ELb1ELb1ELb1ELb1ELb0ELb1ELb1ELb0ELb1ELb1ELb0EEENS1_21CollectiveEpilogueFwdINS6_IJSA_NS7_ILi256EEESB_EEES9_SE_SG_Li256ELb1ELb1ELb1ELb0EEENS1_36VarlenDynamicPersistentTileSchedulerILi128ELi96ELi256ELi128ELb1ELb1ELb1ELb1ELb0ELb1EEEEEEEEEvNT_6ParamsE)
        /*00d4*/ 	.word	0x000004e0


	//----- nvinfo : EIATTR_REGCOUNT
	.align		4
.L_66:
        /*00d8*/ 	.byte	0x04, 0x2f
        /*00da*/ 	.short	(.L_68 - .L_67)
	.align		4
.L_67:
        /*00dc*/ 	.word	index@(_ZN7cutlass13device_kernelIN5flash11enable_sm90INS1_16FlashAttnFwdSm90INS1_25CollectiveMainloopFwdSm90ILi2EN4cute5tupleIJNS5_1CILi1EEES8_S8_EEENS6_IJNS7_ILi128EEENS7_ILi96EEENS7_ILi64EEEEEELi256ENS_10bfloat16_tEfNS_4arch4Sm90ELb0ELb1ELb1ELb1ELb1ELb1ELb0ELb1ELb0ELb1ELb1ELb0EEENS1_21CollectiveEpilogueFwdINS6_IJSA_NS7_ILi256EEESB_EEES9_SE_SG_Li256ELb1ELb1ELb1ELb0EEENS1_36VarlenDynamicPersistentTileSchedulerILi128ELi96ELi256ELi128ELb1ELb1ELb1ELb1ELb0ELb1EEEEEEEEEvNT_6ParamsE)
        /*00e0*/ 	.word	0x000000a8


	//----- nvinfo : EIATTR_FRAME_SIZE
	.align		4
.L_68:
        /*00e4*/ 	.byte	0x04, 0x11
        /*00e6*/ 	.short	(.L_70 - .L_69)
	.align		4
.L_69:
        /*00e8*/ 	.word	index@($_ZN7cutlass13device_kernelIN5flash11enable_sm90INS1_16FlashAttnFwdSm90INS1_25CollectiveMainloopFwdSm90ILi2EN4cute5tupleIJNS5_1CILi1EEES8_S8_EEENS6_IJNS7_ILi128EEENS7_ILi96EEENS7_ILi64EEEEEELi256ENS_10bfloat16_tEfNS_4arch4Sm90ELb0ELb1ELb1ELb1ELb1ELb1ELb0ELb1ELb0ELb1ELb1ELb0EEENS1_21CollectiveEpilogueFwdINS6_IJSA_NS7_ILi256EEESB_EEES9_SE_SG_Li256ELb1ELb1ELb1ELb0EEENS1_36VarlenDynamicPersistentTileSchedulerILi128ELi96ELi256ELi128ELb1ELb1ELb1ELb1ELb0ELb1EEEEEEEEEvNT_6ParamsE$_ZZN5flash25CollectiveMainloopFwdSm90ILi2EN4cute5tupleIJNS1_1CILi1EEES4_S4_EEENS2_IJNS3_ILi128EEENS3_ILi96EEENS3_ILi64EEEEEELi256EN7cutlass10bfloat16_tEfNSA_4arch4Sm90ELb0ELb1ELb1ELb1ELb1ELb1ELb0ELb1ELb0ELb1ELb1ELb0EE3mmaINS_16FlashAttnFwdSm90ISE_NS_21CollectiveEpilogueFwdINS2_IJS6_NS3_ILi256EEES7_EEES5_SB_SD_Li256ELb1ELb1ELb1ELb0EEENS_36VarlenDynamicPersistentTileSchedulerILi128ELi96ELi256ELi128ELb1ELb1ELb1ELb1ELb0ELb1EEEE13SharedStorageENS1_6TensorINS1_11ArrayEngineIfLm128EEENS1_6LayoutINS2_IJNS2_IJNS3_ILi2EEEST_NS3_ILi32EEEEEES4_S4_EEENS2_IJNS2_IJS4_ST_NS3_ILi4EEEEEENS3_ILi0EEESZ_EEEEEEENS_7SoftmaxILi2ELi0EEEEEbRKNSE_6ParamsENSA_13PipelineAsyncILi2EEES19_RNSA_13PipelineStateILj2EEERT0_RT1_iRiRKNS_16SeqlenInfoQKNewKILb1ELb1EEENS2_IJiiiiEEERT_ENKUliT_T0_T1_E_clIZSF_ISO_S12_S14_EbS17_S19_S19_S1C_S1E_S1G_iS1H_S1L_S1M_S1O_EUlRS1P_iE0_NS3_ILb1EEES1W_EEDaiS1P_S1Q_S1R_)
        /*00ec*/ 	.word	0x00000440


	//----- nvinfo : EIATTR_FRAME_SIZE
	.align		4
.L_70:
        /*00f0*/ 	.byte	0x04, 0x11
        /*00f2*/ 	.short	(.L_72 - .L_71)
	.align		4
.L_71:
        /*00f4*/ 	.word	index@(_ZN7cutlass13device_kernelIN5flash11enable_sm90INS1_16FlashAttnFwdSm90INS1_25CollectiveMainloopFwdSm90ILi2EN4cute5tupleIJNS5_1CILi1EEES8_S8_EEENS6_IJNS7_ILi128EEENS7_ILi96EEENS7_ILi64EEEEEELi256ENS_10bfloat16_tEfNS_4arch4Sm90ELb0ELb1ELb1ELb1ELb1ELb1ELb0ELb1ELb0ELb1ELb1ELb0EEENS1_21CollectiveEpilogueFwdINS6_IJSA_NS7_ILi256EEESB_EEES9_SE_SG_Li256ELb1ELb1ELb1ELb0EEENS1_36VarlenDynamicPersistentTileSchedulerILi128ELi96ELi256ELi128ELb1ELb1ELb1ELb1ELb0ELb1EEEEEEEEEvNT_6ParamsE)
        /*00f8*/ 	.word	0x00000440


	//----- nvinfo : EIATTR_REGCOUNT
	.align		4
.L_72:
        /*00fc*/ 	.byte	0x04, 0x2f
        /*00fe*/ 	.short	(.L_74 - .L_73)
	.align		4
.L_73:
        /*0100*/ 	.word	index@(_ZN7cutlass13device_kernelIN5flash11enable_sm90INS1_16FlashAttnFwdSm90INS1_25CollectiveMainloopFwdSm90ILi2EN4cute5tupleIJNS5_1CILi1EEES8_S8_EEENS6_IJNS7_ILi128EEENS7_ILi96EEENS7_ILi64EEEEEELi256ENS_10bfloat16_tEfNS_4arch4Sm90ELb0ELb1ELb1ELb1ELb1ELb0ELb0ELb1ELb0ELb1ELb1ELb0EEENS1_21CollectiveEpilogueFwdINS6_IJSA_NS7_ILi256EEESB_EEES9_SE_SG_Li256ELb1ELb1ELb1ELb0EEENS1_36VarlenDynamicPersistentTileSchedulerILi128ELi96ELi256ELi128ELb1ELb1ELb1ELb1ELb0ELb1EEEEEEEEEvNT_6ParamsE)
        /*0104*/ 	.word	0x000000a8


	//----- nvinfo : EIATTR_FRAME_SIZE
	.align		4
.L_74:
        /*0108*/ 	.byte	0x04, 0x11
        /*010a*/ 	.short	(.L_76 - .L_75)
	.align		4
.L_75:
        /*010c*/ 	.word	index@($_ZN7cutlass13device_kernelIN5flash11enable_sm90INS1_16FlashAttnFwdSm90INS1_25CollectiveMainloopFwdSm90ILi2EN4cute5tupleIJNS5_1CILi1EEES8_S8_EEENS6_IJNS7_ILi128EEENS7_ILi96EEENS7_ILi64EEEEEELi256ENS_10bfloat16_tEfNS_4arch4Sm90ELb0ELb1ELb1ELb1ELb1ELb0ELb0ELb1ELb0ELb1ELb1ELb0EEENS1_21CollectiveEpilogueFwdINS6_IJSA_NS7_ILi256EEESB_EEES9_SE_SG_Li256ELb1ELb1ELb1ELb0EEENS1_36VarlenDynamicPersistentTileSchedulerILi128ELi96ELi256ELi128ELb1ELb1ELb1ELb1ELb0ELb1EEEEEEEEEvNT_6ParamsE$_ZZN5flash25CollectiveMainloopFwdSm90ILi2EN4cute5tupleIJNS1_1CILi1EEES4_S4_EEENS2_IJNS3_ILi128EEENS3_ILi96EEENS3_ILi64EEEEEELi256EN7cutlass10bfloat16_tEfNSA_4arch4Sm90ELb0ELb1ELb1ELb1ELb1ELb0ELb0ELb1ELb0ELb1ELb1ELb0EE3mmaINS_16FlashAttnFwdSm90ISE_NS_21CollectiveEpilogueFwdINS2_IJS6_NS3_ILi256EEES7_EEES5_SB_SD_Li256ELb1ELb1ELb1ELb0EEENS_36VarlenDynamicPersistentTileSchedulerILi128ELi96ELi256ELi128ELb1ELb1ELb1ELb1ELb0ELb1EEEE13SharedStorageENS1_6TensorINS1_11ArrayEngineIfLm128EEENS1_6LayoutINS2_IJNS2_IJNS3_ILi2EEEST_NS3_ILi32EEEEEES4_S4_EEENS2_IJNS2_IJS4_ST_NS3_ILi4EEEEEENS3_ILi0EEESZ_EEEEEEENS_7SoftmaxILi2ELi0EEEEEbRKNSE_6ParamsENSA_13PipelineAsyncILi2EEES19_RNSA_13PipelineStateILj2EEERT0_RT1_iRiRKNS_16SeqlenInfoQKNewKILb1ELb0EEENS2_IJiiiiEEERT_ENKUliT_T0_T1_E_clIZSF_ISO_S12_S14_EbS17_S19_S19_S1C_S1E_S1G_iS1H_S1L_S1M_S1O_EUlRS1P_iE1_NS3_ILb0EEENS3_ILb1EEEEEDaiS1P_S1Q_S1R_)
        /*0110*/ 	.word	0x00000470


	//----- nvinfo : EIATTR_FRAME_SIZE
	.align		4
.L_76:
        /*0114*/ 	.byte	0x04, 0x11
        /*0116*/ 	.short	(.L_78 - .L_77)
	.align		4
.L_77:
        /*0118*/ 	.word	index@(_ZN7cutlass13device_kernelIN5flash11enable_sm90INS1_16FlashAttnFwdSm90INS1_25CollectiveMainloopFwdSm90ILi2EN4cute5tupleIJNS5_1CILi1EEES8_S8_EEENS6_IJNS7_ILi128EEENS7_ILi96EEENS7_ILi64EEEEEELi256ENS_10bfloat16_tEfNS_4arch4Sm90ELb0ELb1ELb1ELb1ELb1ELb0ELb0ELb1ELb0ELb1ELb1ELb0EEENS1_21CollectiveEpilogueFwdINS6_IJSA_NS7_ILi256EEESB_EEES9_SE_SG_Li256ELb1ELb1ELb1ELb0EEENS1_36VarlenDynamicPersistentTileSchedulerILi128ELi96ELi256ELi128ELb1ELb1ELb1ELb1ELb0ELb1EEEEEEEEEvNT_6ParamsE)
        /*011c*/ 	.word	0x00000470


	//----- nvinfo : EIATTR_REGCOUNT
	.align		4
.L_78:
        /*0120*/ 	.byte	0x04, 0x2f
        /*0122*/ 	.short	(.L_80 - .L_79)
	.align		4
.L_79:
        /*0124*/ 	.word	index@(_ZN7cutlass13device_kernelIN5flash11enable_sm90INS1_16FlashAttnFwdSm90INS1_25CollectiveMainloopFwdSm90ILi2EN4cute5tupleIJNS5_1CILi1EEES8_S8_EEENS6_IJNS7_ILi128EEENS7_ILi96EEENS7_ILi64EEEEEELi256ENS_10bfloat16_tEfNS_4arch4Sm90ELb0ELb1ELb1ELb0ELb1ELb0ELb1ELb1ELb0ELb1ELb1ELb0EEENS1_21CollectiveEpilogueFwdINS6_IJSA_NS7_ILi256EEESB_EEES9_SE_SG_Li256ELb0ELb1ELb1ELb0EEENS1_19SingleTileSchedulerILb0ELb1ELb1ELi128EEEEEEEEEvNT_6ParamsE)
        /*0128*/ 	.word	0x000000a8


	//----- nvinfo : EIATTR_FRAME_SIZE
	.align		4
.L_80:
        /*012c*/ 	.byte	0x04, 0x11
        /*012e*/ 	.short	(.L_82 - .L_81)
	.align		4
.L_81:
        /*0130*/ 	.word	index@($_ZN7cutlass13device_kernelIN5flash11enable_sm90INS1_16FlashAttnFwdSm90INS1_25CollectiveMainloopFwdSm90ILi2EN4cute5tupleIJNS5_1CILi1EEES8_S8_EEENS6_IJNS7_ILi128EEENS7_ILi96EEENS7_ILi64EEEEEELi256ENS_10bfloat16_tEfNS_4arch4Sm90ELb0ELb1ELb1ELb0ELb1ELb0ELb1ELb1ELb0ELb1ELb1ELb0EEENS1_21CollectiveEpilogueFwdINS6_IJSA_NS7_ILi256EEESB_EEES9_SE_SG_Li256ELb0ELb1ELb1ELb0EEENS1_19SingleTileSchedulerILb0ELb1ELb1ELi128EEEEEEEEEvNT_6ParamsE$_ZZN5flash25CollectiveMainloopFwdSm90ILi2EN4cute5tupleIJNS1_1CILi1EEES4_S4_EEENS2_IJNS3_ILi128EEENS3_ILi96EEENS3_ILi64EEEEEELi256EN7cutlass10bfloat16_tEfNSA_4arch4Sm90ELb0ELb1ELb1ELb0ELb1ELb0ELb1ELb1ELb0ELb1ELb1ELb0EE3mmaINS_16FlashAttnFwdSm90ISE_NS_21CollectiveEpilogueFwdINS2_IJS6_NS3_ILi256EEES7_EEES5_SB_SD_Li256ELb0ELb1ELb1ELb0EEENS_19SingleTileSchedulerILb0ELb1ELb1ELi128EEEE13SharedStorageENS1_6TensorINS1_11ArrayEngineIfLm128EEENS1_6LayoutINS2_IJNS2_IJNS3_ILi2EEEST_NS3_ILi32EEEEEES4_S4_EEENS2_IJNS2_IJS4_ST_NS3_ILi4EEEEEENS3_ILi0EEESZ_EEEEEEENS_7SoftmaxILi2ELi0EEEEEbRKNSE_6ParamsENSA_13PipelineAsyncILi2EEES19_RNSA_13PipelineStateILj2EEERT0_RT1_iRiRKNS_16SeqlenInfoQKNewKILb0ELb0EEENS2_IJiiiiEEERT_ENKUliT_T0_T1_E_clIZSF_ISO_S12_S14_EbS17_S19_S19_S1C_S1E_S1G_iS1H_S1L_S1M_S1O_EUlRS1P_iE1_NS3_ILb0EEENS3_ILb1EEEEEDaiS1P_S1Q_S1R_)
        /*0134*/ 	.word	0x00006000


	//----- nvinfo : EIATTR_FRAME_SIZE
	.align		4
.L_82:
        /*0138*/ 	.byte	0x04, 0x11
        /*013a*/ 	.short	(.L_84 - .L_83)
	.align		4
.L_83:
        /*013c*/ 	.word	index@(_ZN7cutlass13device_kernelIN5flash11enable_sm90INS1_16FlashAttnFwdSm90INS1_25CollectiveMainloopFwdSm90ILi2EN4cute5tupleIJNS5_1CILi1EEES8_S8_EEENS6_IJNS7_ILi128EEENS7_ILi96EEENS7_ILi64EEEEEELi256ENS_10bfloat16_tEfNS_4arch4Sm90ELb0ELb1ELb1ELb0ELb1ELb0ELb1ELb1ELb0ELb1ELb1ELb0EEENS1_21CollectiveEpilogueFwdINS6_IJSA_NS7_ILi256EEESB_EEES9_SE_SG_Li256ELb0ELb1ELb1ELb0EEENS1_19SingleTileSchedulerILb0ELb1ELb1ELi128EEEEEEEEEvNT_6ParamsE)
        /*0140*/ 	.word	0x00006000


	//----- nvinfo : EIATTR_REGCOUNT
	.align		4
.L_84:
        /*0144*/ 	.byte	0x04, 0x2f
        /*0146*/ 	.short	(.L_86 - .L_85)
	.align		4
.L_85:
        /*0148*/ 	.word	index@(_ZN7cutlass13device_kernelIN5flash11enable_sm90INS1_16FlashAttnFwdSm90INS1_25CollectiveMainloopFwdSm90ILi2EN4cute5tupleIJNS5_1CILi1EEES8_S8_EEENS6_IJNS7_ILi128EEENS7_ILi96EEENS7_ILi64EEEEEELi256ENS_10bfloat16_tEfNS_4arch4Sm90ELb0ELb1ELb1ELb0ELb1ELb0ELb0ELb1ELb0ELb1ELb1ELb0EEENS1_21CollectiveEpilogueFwdINS6_IJSA_NS7_ILi256EEESB_EEES9_SE_SG_Li256ELb0ELb1ELb1ELb0EEENS1_19SingleTileSchedulerILb0ELb1ELb1ELi128EEEEEEEEEvNT_6ParamsE)
        /*014c*/ 	.word	0x000000a8


	//----- nvinfo : EIATTR_FRAME_SIZE
	.align		4
.L_86:
        /*0150*/ 	.byte	0x04, 0x11
        /*0152*/ 	.short	(.L_88 - .L_87)
	.align		4
.L_87:
        /*0154*/ 	.word	index@($_ZN7cutlass13device_kernelIN5flash11enable_sm90INS1_16FlashAttnFwdSm90INS1_25CollectiveMainloopFwdSm90ILi2EN4cute5tupleIJNS5_1CILi1EEES8_S8_EEENS6_IJNS7_ILi128EEENS7_ILi96EEENS7_ILi64EEEEEELi256ENS_10bfloat16_tEfNS_4arch4Sm90ELb0ELb1ELb1ELb0ELb1ELb0ELb0ELb1ELb0ELb1ELb1ELb0EEENS1_21CollectiveEpilogueFwdINS6_IJSA_NS7_ILi256EEESB_EEES9_SE_SG_Li256ELb0ELb1ELb1ELb0EEENS1_19SingleTileSchedulerILb0ELb1ELb1ELi128EEEEEEEEEvNT_6ParamsE$_ZZN5flash25CollectiveMainloopFwdSm90ILi2EN4cute5tupleIJNS1_1CILi1EEES4_S4_EEENS2_IJNS3_ILi128EEENS3_ILi96EEENS3_ILi64EEEEEELi256EN7cutlass10bfloat16_tEfNSA_4arch4Sm90ELb0ELb1ELb1ELb0ELb1ELb0ELb0ELb1ELb0ELb1ELb1ELb0EE3mmaINS_16FlashAttnFwdSm90ISE_NS_21CollectiveEpilogueFwdINS2_IJS6_NS3_ILi256EEES7_EEES5_SB_SD_Li256ELb0ELb1ELb1ELb0EEENS_19SingleTileSchedulerILb0ELb1ELb1ELi128EEEE13SharedStorageENS1_6TensorINS1_11ArrayEngineIfLm128EEENS1_6LayoutINS2_IJNS2_IJNS3_ILi2EEEST_NS3_ILi32EEEEEES4_S4_EEENS2_IJNS2_IJS4_ST_NS3_ILi4EEEEEENS3_ILi0EEESZ_EEEEEEENS_7SoftmaxILi2ELi0EEEEEbRKNSE_6ParamsENSA_13PipelineAsyncILi2EEES19_RNSA_13PipelineStateILj2EEERT0_RT1_iRiRKNS_16SeqlenInfoQKNewKILb0ELb0EEENS2_IJiiiiEEERT_ENKUliT_T0_T1_E_clIZSF_ISO_S12_S14_EbS17_S19_S19_S1C_S1E_S1G_iS1H_S1L_S1M_S1O_EUlRS1P_iE1_NS3_ILb0EEENS3_ILb1EEEEEDaiS1P_S1Q_S1R_)
        /*0158*/ 	.word	0x00000420


	//----- nvinfo : EIATTR_FRAME_SIZE
	.align		4
.L_88:
        /*015c*/ 	.byte	0x04, 0x11
        /*015e*/ 	.short	(.L_90 - .L_89)
	.align		4
.L_89:
        /*0160*/ 	.word	index@(_ZN7cutlass13device_kernelIN5flash11enable_sm90INS1_16FlashAttnFwdSm90INS1_25CollectiveMainloopFwdSm90ILi2EN4cute5tupleIJNS5_1CILi1EEES8_S8_EEENS6_IJNS7_ILi128EEENS7_ILi96EEENS7_ILi64EEEEEELi256ENS_10bfloat16_tEfNS_4arch4Sm90ELb0ELb1ELb1ELb0ELb1ELb0ELb0ELb1ELb0ELb1ELb1ELb0EEENS1_21CollectiveEpilogueFwdINS6_IJSA_NS7_ILi256EEESB_EEES9_SE_SG_Li256ELb0ELb1ELb1ELb0EEENS1_19SingleTileSchedulerILb0ELb1ELb1ELi128EEEEEEEEEvNT_6ParamsE)
        /*0164*/ 	.word	0x00000420


	//----- nvinfo : EIATTR_REGCOUNT
	.align		4
.L_90:
        /*0168*/ 	.byte	0x04, 0x2f
        /*016a*/ 	.short	(.L_92 - .L_91)
	.align		4
.L_91:
        /*016c*/ 	.word	index@(_ZN7cutlass13device_kernelIN5flash11enable_sm90INS1_16FlashAttnFwdSm90INS1_25CollectiveMainloopFwdSm90ILi2EN4cute5tupleIJNS5_1CILi1EEES8_S8_EEENS6_IJNS7_ILi128EEENS7_ILi96EEENS7_ILi64EEEEEELi256ENS_10bfloat16_tEfNS_4arch4Sm90ELb0ELb0ELb1ELb1ELb1ELb1ELb1ELb1ELb0ELb1ELb1ELb0EEENS1_21CollectiveEpilogueFwdINS6_IJSA_NS7_ILi256EEESB_EEES9_SE_SG_Li256ELb1ELb1ELb1ELb0EEENS1_36VarlenDynamicPersistentTileSchedulerILi128ELi96ELi256ELi128ELb1ELb1ELb1ELb0ELb1ELb1EEEEEEEEEvNT_6ParamsE)
        /*0170*/ 	.word	0x000000a8


	//----- nvinfo : EIATTR_FRAME_SIZE
	.align		4
.L_92:
        /*0174*/ 	.byte	0x04, 0x11
        /*0176*/ 	.short	(.L_94 - .L_93)
	.align		4
.L_93:
        /*0178*/ 	.word	index@(_ZN7cutlass13device_kernelIN5flash11enable_sm90INS1_16FlashAttnFwdSm90INS1_25CollectiveMainloopFwdSm90ILi2EN4cute5tupleIJNS5_1CILi1EEES8_S8_EEENS6_IJNS7_ILi128EEENS7_ILi96EEENS7_ILi64EEEEEELi256ENS_10bfloat16_tEfNS_4arch4Sm90ELb0ELb0ELb1ELb1ELb1ELb1ELb1ELb1ELb0ELb1ELb1ELb0EEENS1_21CollectiveEpilogueFwdINS6_IJSA_NS7_ILi256EEESB_EEES9_SE_SG_Li256ELb1ELb1ELb1ELb0EEENS1_36VarlenDynamicPersistentTileSchedulerILi128ELi96ELi256ELi128ELb1ELb1ELb1ELb0ELb1ELb1EEEEEEEEEvNT_6ParamsE)
        /*017c*/ 	.word	0x000001a0


	//----- nvinfo : EIATTR_REGCOUNT
	.align		4
.L_94:
        /*0180*/ 	.byte	0x04, 0x2f
        /*0182*/ 	.short	(.L_96 - .L_95)
	.align		4
.L_95:
        /*0184*/ 	.word	index@(_ZN7cutlass13device_kernelIN5flash11enable_sm90INS1_16FlashAttnFwdSm90INS1_25CollectiveMainloopFwdSm90ILi2EN4cute5tupleIJNS5_1CILi1EEES8_S8_EEENS6_IJNS7_ILi128EEENS7_ILi96EEENS7_ILi64EEEEEELi256ENS_10bfloat16_tEfNS_4arch4Sm90ELb0ELb0ELb1ELb1ELb1ELb0ELb1ELb1ELb0ELb1ELb1ELb0EEENS1_21CollectiveEpilogueFwdINS6_IJSA_NS7_ILi256EEESB_EEES9_SE_SG_Li256ELb1ELb1ELb1ELb0EEENS1_36VarlenDynamicPersistentTileSchedulerILi128ELi96ELi256ELi128ELb1ELb1ELb1ELb0ELb1ELb1EEEEEEEEEvNT_6ParamsE)
        /*0188*/ 	.word	0x000000a8


	//----- nvinfo : EIATTR_FRAME_SIZE
	.align		4
.L_96:
        /*018c*/ 	.byte	0x04, 0x11
        /*018e*/ 	.short	(.L_98 - .L_97)
	.align		4
.L_97:
        /*0190*/ 	.word	index@(_ZN7cutlass13device_kernelIN5flash11enable_sm90INS1_16FlashAttnFwdSm90INS1_25CollectiveMainloopFwdSm90ILi2EN4cute5tupleIJNS5_1CILi1EEES8_S8_EEENS6_IJNS7_ILi128EEENS7_ILi96EEENS7_ILi64EEEEEELi256ENS_10bfloat16_tEfNS_4arch4Sm90ELb0ELb0ELb1ELb1ELb1ELb0ELb1ELb1ELb0ELb1ELb1ELb0EEENS1_21CollectiveEpilogueFwdINS6_IJSA_NS7_ILi256EEESB_EEES9_SE_SG_Li256ELb1ELb1ELb1ELb0EEENS1_36VarlenDynamicPersistentTileSchedulerILi128ELi96ELi256ELi128ELb1ELb1ELb1ELb0ELb1ELb1EEEEEEEEEvNT_6ParamsE)
        /*0194*/ 	.word	0x00000040


	//----- nvinfo : EIATTR_REGCOUNT
	.align		4
.L_98:
        /*0198*/ 	.byte	0x04, 0x2f
        /*019a*/ 	.short	(.L_100 - .L_99)
	.align		4
.L_99:
        /*019c*/ 	.word	index@(_ZN7cutlass13device_kernelIN5flash11enable_sm90INS1_16FlashAttnFwdSm90INS1_25CollectiveMainloopFwdSm90ILi2EN4cute5tupleIJNS5_1CILi1EEES8_S8_EEENS6_IJNS7_ILi128EEENS7_ILi96EEENS7_ILi64EEEEEELi256ENS_10bfloat16_tEfNS_4arch4Sm90ELb0ELb0ELb1ELb1ELb1ELb1ELb0ELb1ELb0ELb1ELb1ELb0EEENS1_21CollectiveEpilogueFwdINS6_IJSA_NS7_ILi256EEESB_EEES9_SE_SG_Li256ELb1ELb1ELb1ELb0EEENS1_36VarlenDynamicPersistentTileSchedulerILi128ELi96ELi256ELi128ELb1ELb1ELb1ELb0ELb1ELb1EEEEEEEEEvNT_6ParamsE)
        /*01a0*/ 	.word	0x000000a8


	//----- nvinfo : EIATTR_FRAME_SIZE
	.align		4
.L_100:
        /*01a4*/ 	.byte	0x04, 0x11
        /*01a6*/ 	.short	(.L_102 - .L_101)
	.align		4
.L_101:
        /*01a8*/ 	.word	index@(_ZN7cutlass13device_kernelIN5flash11enable_sm90INS1_16FlashAttnFwdSm90INS1_25CollectiveMainloopFwdSm90ILi2EN4cute5tupleIJNS5_1CILi1EEES8_S8_EEENS6_IJNS7_ILi128EEENS7_ILi96EEENS7_ILi64EEEEEELi256ENS_10bfloat16_tEfNS_4arch4Sm90ELb0ELb0ELb1ELb1ELb1ELb1ELb0ELb1ELb0ELb1ELb1ELb0EEENS1_21CollectiveEpilogueFwdINS6_IJSA_NS7_ILi256EEESB_EEES9_SE_SG_Li256ELb1ELb1ELb1ELb0EEENS1_36VarlenDynamicPersistentTileSchedulerILi128ELi96ELi256ELi128ELb1ELb1ELb1ELb0ELb1ELb1EEEEEEEEEvNT_6ParamsE)
        /*01ac*/ 	.word	0x00000160


	//----- nvinfo : EIATTR_REGCOUNT
	.align		4
.L_102:
        /*01b0*/ 	.byte	0x04, 0x2f
        /*01b2*/ 	.short	(.L_104 - .L_103)
	.align		4
.L_103:
        /*01b4*/ 	.word	index@(_ZN7cutlass13device_kernelIN5flash11enable_sm90INS1_16FlashAttnFwdSm90INS1_25CollectiveMainloopFwdSm90ILi2EN4cute5tupleIJNS5_1CILi1EEES8_S8_EEENS6_IJNS7_ILi128EEENS7_ILi96EEENS7_ILi64EEEEEELi256ENS_10bfloat16_tEfNS_4arch4Sm90ELb0ELb0ELb1ELb1ELb1ELb0ELb0ELb1ELb0ELb1ELb1ELb0EEENS1_21CollectiveEpilogueFwdINS6_IJSA_NS7_ILi256EEESB_EEES9_SE_SG_Li256ELb1ELb1ELb1ELb0EEENS1_36VarlenDynamicPersistentTileSchedulerILi128ELi96ELi256ELi128ELb1ELb1ELb1ELb0ELb1ELb1EEEEEEEEEvNT_6ParamsE)
        /*01b8*/ 	.word	0x000000a8


	//----- nvinfo : EIATTR_FRAME_SIZE
	.align		4
.L_104:
        /*01bc*/ 	.byte	0x04, 0x11
        /*01be*/ 	.short	(.L_106 - .L_105)
	.align		4
.L_105:
        /*01c0*/ 	.word	index@(_ZN7cutlass13device_kernelIN5flash11enable_sm90INS1_16FlashAttnFwdSm90INS1_25CollectiveMainloopFwdSm90ILi2EN4cute5tupleIJNS5_1CILi1EEES8_S8_EEENS6_IJNS7_ILi128EEENS7_ILi96EEENS7_ILi64EEEEEELi256ENS_10bfloat16_tEfNS_4arch4Sm90ELb0ELb0ELb1ELb1ELb1ELb0ELb0ELb1ELb0ELb1ELb1ELb0EEENS1_21CollectiveEpilogueFwdINS6_IJSA_NS7_ILi256EEESB_EEES9_SE_SG_Li256ELb1ELb1ELb1ELb0EEENS1_36VarlenDynamicPersistentTileSchedulerILi128ELi96ELi256ELi128ELb1ELb1ELb1ELb0ELb1ELb1EEEEEEEEEvNT_6ParamsE)
        /*01c4*/ 	.word	0x00000038


	//----- nvinfo : EIATTR_REGCOUNT
	.align		4
.L_106:
        /*01c8*/ 	.byte	0x04, 0x2f
        /*01ca*/ 	.short	(.L_108 - .L_107)
	.align		4
.L_107:
        /*01cc*/ 	.word	index@(_ZN7cutlass13device_kernelIN5flash11enable_sm90INS1_16FlashAttnFwdSm90INS1_25CollectiveMainloopFwdSm90ILi2EN4cute5tupleIJNS5_1CILi1EEES8_S8_EEENS6_IJNS7_ILi128EEENS7_ILi96EEENS7_ILi64EEEEEELi256ENS_10bfloat16_tEfNS_4arch4Sm90ELb0ELb0ELb1ELb0ELb1ELb0ELb1ELb1ELb0ELb1ELb1ELb0EEENS1_21CollectiveEpilogueFwdINS6_IJSA_NS7_ILi256EEESB_EEES9_SE_SG_Li256ELb0ELb1ELb1ELb0EEENS1_19SingleTileSchedulerILb0ELb1ELb1ELi128EEEEEEEEEvNT_6ParamsE)
        /*01d0*/ 	.word	0x000000a8


	//----- nvinfo : EIATTR_FRAME_SIZE
	.align		4
.L_108:
        /*01d4*/ 	.byte	0x04, 0x11
        /*01d6*/ 	.short	(.L_110 - .L_109)
	.align		4
.L_109:
        /*01d8*/ 	.word	index@(_ZN7cutlass13device_kernelIN5flash11enable_sm90INS1_16FlashAttnFwdSm90INS1_25CollectiveMainloopFwdSm90ILi2EN4cute5tupleIJNS5_1CILi1EEES8_S8_EEENS6_IJNS7_ILi128EEENS7_ILi96EEENS7_ILi64EEEEEELi256ENS_10bfloat16_tEfNS_4arch4Sm90ELb0ELb0ELb1ELb0ELb1ELb0ELb1ELb1ELb0ELb1ELb1ELb0EEENS1_21CollectiveEpilogueFwdINS6_IJSA_NS7_ILi256EEESB_EEES9_SE_SG_Li256ELb0ELb1ELb1ELb0EEENS1_19SingleTileSchedulerILb0ELb1ELb1ELi128EEEEEEEEEvNT_6ParamsE)
        /*01dc*/ 	.word	0x00000008


	//----- nvinfo : EIATTR_REGCOUNT
	.align		4
.L_110:
        /*01e0*/ 	.byte	0x04, 0x2f
        /*01e2*/ 	.short	(.L_112 - .L_111)
	.align		4
.L_111:
        /*01e4*/ 	.word	index@(_ZN7cutlass13device_kernelIN5flash11enable_sm90INS1_16FlashAttnFwdSm90INS1_25CollectiveMainloopFwdSm90ILi2EN4cute5tupleIJNS5_1CILi1EEES8_S8_EEENS6_IJNS7_ILi128EEENS7_ILi96EEENS7_ILi64EEEEEELi256ENS_10bfloat16_tEfNS_4arch4Sm90ELb0ELb0ELb1ELb0ELb1ELb0ELb0ELb1ELb0ELb1ELb1ELb0EEENS1_21CollectiveEpilogueFwdINS6_IJSA_NS7_ILi256EEESB_EEES9_SE_SG_Li256ELb0ELb1ELb1ELb0EEENS1_19SingleTileSchedulerILb0ELb1ELb1ELi128EEEEEEEEEvNT_6ParamsE)
        /*01e8*/ 	.word	0x000000a8


	//----- nvinfo : EIATTR_FRAME_SIZE
	.align		4
.L_112:
        /*01ec*/ 	.byte	0x04, 0x11
        /*01ee*/ 	.short	(.L_114 - .L_113)
	.align		4
.L_113:
        /*01f0*/ 	.word	index@(_ZN7cutlass13device_kernelIN5flash11enable_sm90INS1_16FlashAttnFwdSm90INS1_25CollectiveMainloopFwdSm90ILi2EN4cute5tupleIJNS5_1CILi1EEES8_S8_EEENS6_IJNS7_ILi128EEENS7_ILi96EEENS7_ILi64EEEEEELi256ENS_10bfloat16_tEfNS_4arch4Sm90ELb0ELb0ELb1ELb0ELb1ELb0ELb0ELb1ELb0ELb1ELb1ELb0EEENS1_21CollectiveEpilogueFwdINS6_IJSA_NS7_ILi256EEESB_EEES9_SE_SG_Li256ELb0ELb1ELb1ELb0EEENS1_19SingleTileSchedulerILb0ELb1ELb1ELi128EEEEEEEEEvNT_6ParamsE)
        /*01f4*/ 	.word	0x00000000


	//----- nvinfo : EIATTR_REGCOUNT
	.align		4
.L_114:
        /*01f8*/ 	.byte	0x04, 0x2f
        /*01fa*/ 	.short	(.L_116 - .L_115)
	.align		4
.L_115:
        /*01fc*/ 	.word	index@(_ZN7cutlass13device_kernelIN5flash11enable_sm90INS1_16FlashAttnFwdSm90INS1_25CollectiveMainloopFwdSm90ILi2EN4cute5tupleIJNS5_1CILi1EEES8_S8_EEENS6_IJNS7_ILi64EEESA_SA_EEELi512ENS_10bfloat16_tEfNS_4arch4Sm90ELb1ELb0ELb1ELb1ELb1ELb1ELb1ELb0ELb0ELb1ELb1ELb0EEENS1_21CollectiveEpilogueFwdINS6_IJSA_NS7_ILi512EEESA_EEES9_SC_SE_Li256ELb1ELb1ELb1ELb0EEENS1_36VarlenDynamicPersistentTileSchedulerILi64ELi64ELi256ELi128ELb1ELb1ELb1ELb1ELb1ELb1EEEEEEEEEvNT_6ParamsE)
        /*0200*/ 	.word	0x000000a8


	//----- nvinfo : EIATTR_FRAME_SIZE
	.align		4
.L_116:
        /*0204*/ 	.byte	0x04, 0x11
        /*0206*/ 	.short	(.L_118 - .L_117)
	.align		4
.L_117:
        /*0208*/ 	.word	index@(_ZN7cutlass13device_kernelIN5flash11enable_sm90INS1_16FlashAttnFwdSm90INS1_25CollectiveMainloopFwdSm90ILi2EN4cute5tupleIJNS5_1CILi1EEES8_S8_EEENS6_IJNS7_ILi64EEESA_SA_EEELi512ENS_10bfloat16_tEfNS_4arch4Sm90ELb1ELb0ELb1ELb1ELb1ELb1ELb1ELb0ELb0ELb1ELb1ELb0EEENS1_21CollectiveEpilogueFwdINS6_IJSA_NS7_ILi512EEESA_EEES9_SC_SE_Li256ELb1ELb1ELb1ELb0EEENS1_36VarlenDynamicPersistentTileSchedulerILi64ELi64ELi256ELi128ELb1ELb1ELb1ELb1ELb1ELb1EEEEEEEEEvNT_6ParamsE)
        /*020c*/ 	.word	0x00000088


	//----- nvinfo : EIATTR_REGCOUNT
	.align		4
.L_118:
        /*0210*/ 	.byte	0x04, 0x2f
        /*0212*/ 	.short	(.L_120 - .L_119)
	.align		4
.L_119:
        /*0214*/ 	.word	index@(_ZN7cutlass13device_kernelIN5flash11enable_sm90INS1_16FlashAttnFwdSm90INS1_25CollectiveMainloopFwdSm90ILi2EN4cute5tupleIJNS5_1CILi1EEES8_S8_EEENS6_IJNS7_ILi64EEESA_SA_EEELi512ENS_10bfloat16_tEfNS_4arch4Sm90ELb1ELb0ELb1ELb1ELb1ELb0ELb1ELb0ELb0ELb1ELb1ELb0EEENS1_21CollectiveEpilogueFwdINS6_IJSA_NS7_ILi512EEESA_EEES9_SC_SE_Li256ELb1ELb1ELb1ELb0EEENS1_36VarlenDynamicPersistentTileSchedulerILi64ELi64ELi256ELi128ELb1ELb1ELb1ELb1ELb1ELb1EEEEEEEEEvNT_6ParamsE)
        /*0218*/ 	.word	0x000000a8


	//----- nvinfo : EIATTR_FRAME_SIZE
	.align		4
.L_120:
        /*021c*/ 	.byte	0x04, 0x11
        /*021e*/ 	.short	(.L_122 - .L_121)
	.align		4
.L_121:
        /*0220*/ 	.word	index@(_ZN7cutlass13device_kernelIN5flash11enable_sm90INS1_16FlashAttnFwdSm90INS1_25CollectiveMainloopFwdSm90ILi2EN4cute5tupleIJNS5_1CILi1EEES8_S8_EEENS6_IJNS7_ILi64EEESA_SA_EEELi512ENS_10bfloat16_tEfNS_4arch4Sm90ELb1ELb0ELb1ELb1ELb1ELb0ELb1ELb0ELb0ELb1ELb1ELb0EEENS1_21CollectiveEpilogueFwdINS6_IJSA_NS7_ILi512EEESA_EEES9_SC_SE_Li256ELb1ELb1ELb1ELb0EEENS1_36VarlenDynamicPersistentTileSchedulerILi64ELi64ELi256ELi128ELb1ELb1ELb1ELb1ELb1ELb1EEEEEEEEEvNT_6ParamsE)
        /*0224*/ 	.word	0x00000030


	//----- nvinfo : EIATTR_REGCOUNT
	.align		4
.L_122:
        /*0228*/ 	.byte	0x04, 0x2f
        /*022a*/ 	.short	(.L_124 - .L_123)
	.align		4
.L_123:
        /*022c*/ 	.word	index@(_ZN7cutlass13device_kernelIN5flash11enable_sm90INS1_16FlashAttnFwdSm90INS1_25CollectiveMainloopFwdSm90ILi2EN4cute5tupleIJNS5_1CILi1EEES8_S8_EEENS6_IJNS7_ILi64EEESA_SA_EEELi512ENS_10bfloat16_tEfNS_4arch4Sm90ELb1ELb0ELb1ELb1ELb1ELb1ELb0ELb0ELb0ELb1ELb1ELb0EEENS1_21CollectiveEpilogueFwdINS6_IJSA_NS7_ILi512EEESA_EEES9_SC_SE_Li256ELb1ELb1ELb1ELb0EEENS1_36VarlenDynamicPersistentTileSchedulerILi64ELi64ELi256ELi128ELb1ELb1ELb1ELb1ELb1ELb1EEEEEEEEEvNT_6ParamsE)
        /*0230*/ 	.word	0x000000a8


	//----- nvinfo : EIATTR_FRAME_SIZE
	.align		4
.L_124:
        /*0234*/ 	.byte	0x04, 0x11
        /*0236*/ 	.short	(.L_126 - .L_125)
	.align		4
.L_125:
        /*0238*/ 	.word	index@(_ZN7cutlass13device_kernelIN5flash11enable_sm90INS1_16FlashAttnFwdSm90INS1_25CollectiveMainloopFwdSm90ILi2EN4cute5tupleIJNS5_1CILi1EEES8_S8_EEENS6_IJNS7_ILi64EEESA_SA_EEELi512ENS_10bfloat16_tEfNS_4arch4Sm90ELb1ELb0ELb1ELb1ELb1ELb1ELb0ELb0ELb0ELb1ELb1ELb0EEENS1_21CollectiveEpilogueFwdINS6_IJSA_NS7_ILi512EEESA_EEES9_SC_SE_Li256ELb1ELb1ELb1ELb0EEENS1_36VarlenDynamicPersistentTileSchedulerILi64ELi64ELi256ELi128ELb1ELb1ELb1ELb1ELb1ELb1EEEEEEEEEvNT_6ParamsE)
        /*023c*/ 	.word	0x00000068


	//----- nvinfo : EIATTR_REGCOUNT
	.align		4
.L_126:
        /*0240*/ 	.byte	0x04, 0x2f
        /*0242*/ 	.short	(.L_128 - .L_127)
	.align		4
.L_127:
        /*0244*/ 	.word	index@(_ZN7cutlass13device_kernelIN5flash11enable_sm90INS1_16FlashAttnFwdSm90INS1_25CollectiveMainloopFwdSm90ILi2EN4cute5tupleIJNS5_1CILi1EEES8_S8_EEENS6_IJNS7_ILi64EEESA_SA_EEELi512ENS_10bfloat16_tEfNS_4arch4Sm90ELb1ELb0ELb1ELb1ELb1ELb0ELb0ELb0ELb0ELb1ELb1ELb0EEENS1_21CollectiveEpilogueFwdINS6_IJSA_NS7_ILi512EEESA_EEES9_SC_SE_Li256ELb1ELb1ELb1ELb0EEENS1_36VarlenDynamicPersistentTileSchedulerILi64ELi64ELi256ELi128ELb1ELb1ELb1ELb1ELb1ELb1EEEEEEEEEvNT_6ParamsE)
        /*0248*/ 	.word	0x000000a8


	//----- nvinfo : EIATTR_FRAME_SIZE
	.align		4
.L_128:
        /*024c*/ 	.byte	0x04, 0x11
        /*024e*/ 	.short	(.L_130 - .L_129)
	.align		4
.L_129:
        /*0250*/ 	.word	index@(_ZN7cutlass13device_kernelIN5flash11enable_sm90INS1_16FlashAttnFwdSm90INS1_25CollectiveMainloopFwdSm90ILi2EN4cute5tupleIJNS5_1CILi1EEES8_S8_EEENS6_IJNS7_ILi64EEESA_SA_EEELi512ENS_10bfloat16_tEfNS_4arch4Sm90ELb1ELb0ELb1ELb1ELb1ELb0ELb0ELb0ELb0ELb1ELb1ELb0EEENS1_21CollectiveEpilogueFwdINS6_IJSA_NS7_ILi512EEESA_EEES9_SC_SE_Li256ELb1ELb1ELb1ELb0EEENS1_36VarlenDynamicPersistentTileSchedulerILi64ELi64ELi256ELi128ELb1ELb1ELb1ELb1ELb1ELb1EEEEEEEEEvNT_6ParamsE)
        /*0254*/ 	.word	0x00000038


	//----- nvinfo : EIATTR_REGCOUNT
	.align		4
.L_130:
        /*0258*/ 	.byte	0x04, 0x2f
        /*025a*/ 	.short	(.L_132 - .L_131)
	.align		4
.L_131:
        /*025c*/ 	.word	index@(_ZN7cutlass13device_kernelIN5flash11enable_sm90INS1_16FlashAttnFwdSm90INS1_25CollectiveMainloopFwdSm90ILi2EN4cute5tupleIJNS5_1CILi1EEES8_S8_EEENS6_IJNS7_ILi64EEESA_SA_EEELi512ENS_10bfloat16_tEfNS_4arch4Sm90ELb1ELb0ELb1ELb0ELb1ELb0ELb1ELb0ELb0ELb1ELb1ELb0EEENS1_21CollectiveEpilogueFwdINS6_IJSA_NS7_ILi512EEESA_EEES9_SC_SE_Li256ELb0ELb1ELb1ELb0EEENS1_19SingleTileSchedulerILb0ELb1ELb1ELi64EEEEEEEEEvNT_6ParamsE)
        /*0260*/ 	.word	0x000000a8


	//----- nvinfo : EIATTR_FRAME_SIZE
	.align		4
.L_132:
        /*0264*/ 	.byte	0x04, 0x11
        /*0266*/ 	.short	(.L_134 - .L_133)
	.align		4
.L_133:
        /*0268*/ 	.word	index@(_ZN7cutlass13device_kernelIN5flash11enable_sm90INS1_16FlashAttnFwdSm90INS1_25CollectiveMainloopFwdSm90ILi2EN4cute5tupleIJNS5_1CILi1EEES8_S8_EEENS6_IJNS7_ILi64EEESA_SA_EEELi512ENS_10bfloat16_tEfNS_4arch4Sm90ELb1ELb0ELb1ELb0ELb1ELb0ELb1ELb0ELb0ELb1ELb1ELb0EEENS1_21CollectiveEpilogueFwdINS6_IJSA_NS7_ILi512EEESA_EEES9_SC_SE_Li256ELb0ELb1ELb1ELb0EEENS1_19SingleTileSchedulerILb0ELb1ELb1ELi64EEEEEEEEEvNT_6ParamsE)
        /*026c*/ 	.word	0x00000008


	//----- nvinfo : EIATTR_REGCOUNT
	.align		4
.L_134:
        /*0270*/ 	.byte	0x04, 0x2f
        /*0272*/ 	.short	(.L_136 - .L_135)
	.align		4
.L_135:
        /*0274*/ 	.word	index@(_ZN7cutlass13device_kernelIN5flash11enable_sm90INS1_16FlashAttnFwdSm90INS1_25CollectiveMainloopFwdSm90ILi2EN4cute5tupleIJNS5_1CILi1EEES8_S8_EEENS6_IJNS7_ILi64EEESA_SA_EEELi512ENS_10bfloat16_tEfNS_4arch4Sm90ELb1ELb0ELb1ELb0ELb1ELb0ELb0ELb0ELb0ELb1ELb1ELb0EEENS1_21CollectiveEpilogueFwdINS6_IJSA_NS7_ILi512EEESA_EEES9_SC_SE_Li256ELb0ELb1ELb1ELb0EEENS1_19SingleTileSchedulerILb0ELb1ELb1ELi64EEEEEEEEEvNT_6ParamsE)
        /*0278*/ 	.word	0x000000a8


	//----- nvinfo : EIATTR_FRAME_SIZE
	.align		4
.L_136:
        /*027c*/ 	.byte	0x04, 0x11
        /*027e*/ 	.short	(.L_138 - .L_137)
	.align		4
.L_137:
        /*0280*/ 	.word	index@(_ZN7cutlass13device_kernelIN5flash11enable_sm90INS1_16FlashAttnFwdSm90INS1_25CollectiveMainloopFwdSm90ILi2EN4cute5tupleIJNS5_1CILi1EEES8_S8_EEENS6_IJNS7_ILi64EEESA_SA_EEELi512ENS_10bfloat16_tEfNS_4arch4Sm90ELb1ELb0ELb1ELb0ELb1ELb0ELb0ELb0ELb0ELb1ELb1ELb0EEENS1_21CollectiveEpilogueFwdINS6_IJSA_NS7_ILi512EEESA_EEES9_SC_SE_Li256ELb0ELb1ELb1ELb0EEENS1_19SingleTileSchedulerILb0ELb1ELb1ELi64EEEEEEEEEvNT_6ParamsE)
        /*0284*/ 	.word	0x00000000


	//----- nvinfo : EIATTR_REGCOUNT
	.align		4
.L_138:
        /*0288*/ 	.byte	0x04, 0x2f
        /*028a*/ 	.short	(.L_140 - .L_139)
	.align		4
.L_139:
        /*028c*/ 	.word	index@(_ZN7cutlass13device_kernelIN5flash11enable_sm90INS1_16FlashAttnFwdSm90INS1_25CollectiveMainloopFwdSm90ILi2EN4cute5tupleIJNS5_1CILi1EEES8_S8_EEENS6_IJNS7_ILi64EEESA_SA_EEELi512ENS_10bfloat16_tEfNS_4arch4Sm90ELb0ELb1ELb1ELb1ELb1ELb1ELb1ELb0ELb0ELb1ELb1ELb0EEENS1_21CollectiveEpilogueFwdINS6_IJSA_NS7_ILi512EEESA_EEES9_SC_SE_Li256ELb1ELb1ELb1ELb0EEENS1_36VarlenDynamicPersistentTileSchedulerILi64ELi64ELi256ELi128ELb1ELb1ELb1ELb1ELb0ELb1EEEEEEEEEvNT_6ParamsE)
        /*0290*/ 	.word	0x000000a8


	//----- nvinfo : EIATTR_FRAME_SIZE
	.align		4
.L_140:
        /*0294*/ 	.byte	0x04, 0x11
        /*0296*/ 	.short	(.L_142 - .L_141)
	.align		4
.L_141:
        /*0298*/ 	.word	index@($_ZN7cutlass13device_kernelIN5flash11enable_sm90INS1_16FlashAttnFwdSm90INS1_25CollectiveMainloopFwdSm90ILi2EN4cute5tupleIJNS5_1CILi1EEES8_S8_EEENS6_IJNS7_ILi64EEESA_SA_EEELi512ENS_10bfloat16_tEfNS_4arch4Sm90ELb0ELb1ELb1ELb1ELb1ELb1ELb1ELb0ELb0ELb1ELb1ELb0EEENS1_21CollectiveEpilogueFwdINS6_IJSA_NS7_ILi512EEESA_EEES9_SC_SE_Li256ELb1ELb1ELb1ELb0EEENS1_36VarlenDynamicPersistentTileSchedulerILi64ELi64ELi256ELi128ELb1ELb1ELb1ELb1ELb0ELb1EEEEEEEEEvNT_6ParamsE$_ZZN5flash25CollectiveMainloopFwdSm90ILi2EN4cute5tupleIJNS1_1CILi1EEES4_S4_EEENS2_IJNS3_ILi64EEES6_S6_EEELi512EN7cutlass10bfloat16_tEfNS8_4arch4Sm90ELb0ELb1ELb1ELb1ELb1ELb1ELb1ELb0ELb0ELb1ELb1ELb0EE3mmaINS_16FlashAttnFwdSm90ISC_NS_21CollectiveEpilogueFwdINS2_IJS6_NS3_ILi512EEES6_EEES5_S9_SB_Li256ELb1ELb1ELb1ELb0EEENS_36VarlenDynamicPersistentTileSchedulerILi64ELi64ELi256ELi128ELb1ELb1ELb1ELb1ELb0ELb1EEEE13SharedStorageENS1_6TensorINS1_11ArrayEngineIfLm128EEENS1_6LayoutINS2_IJNS2_IJNS3_ILi2EEESR_NS3_ILi32EEEEEES4_S4_EEENS2_IJNS2_IJS4_SR_NS3_ILi4EEEEEENS3_ILi0EEESX_EEEEEEENS_7SoftmaxILi2ELi0EEEEEbRKNSC_6ParamsENS8_13PipelineAsyncILi2EEES17_RNS8_13PipelineStateILj2EEERT0_RT1_iRiRKNS_16SeqlenInfoQKNewKILb1ELb1EEENS2_IJiiiiEEERT_ENKUliT_T0_T1_E_clIZSD_ISM_S10_S12_EbS15_S17_S17_S1A_S1C_S1E_iS1F_S1J_S1K_S1M_EUlRS1N_iE0_NS3_ILb1EEES1U_EEDaiS1N_S1O_S1P_)
        /*029c*/ 	.word	0x00000470


	//----- nvinfo : EIATTR_FRAME_SIZE
	.align		4
.L_142:
        /*02a0*/ 	.byte	0x04, 0x11
        /*02a2*/ 	.short	(.L_144 - .L_143)
	.align		4
.L_143:
        /*02a4*/ 	.word	index@(_ZN7cutlass13device_kernelIN5flash11enable_sm90INS1_16FlashAttnFwdSm90INS1_25CollectiveMainloopFwdSm90ILi2EN4cute5tupleIJNS5_1CILi1EEES8_S8_EEENS6_IJNS7_ILi64EEESA_SA_EEELi512ENS_10bfloat16_tEfNS_4arch4Sm90ELb0ELb1ELb1ELb1ELb1ELb1ELb1ELb0ELb0ELb1ELb1ELb0EEENS1_21CollectiveEpilogueFwdINS6_IJSA_NS7_ILi512EEESA_EEES9_SC_SE_Li256ELb1ELb1ELb1ELb0EEENS1_36VarlenDynamicPersistentTileSchedulerILi64ELi64ELi256ELi128ELb1ELb1ELb1ELb1ELb0ELb1EEEEEEEEEvNT_6ParamsE)
        /*02a8*/ 	.word	0x00000470


	//----- nvinfo : EIATTR_REGCOUNT
	.align		4
.L_144:
        /*02ac*/ 	.byte	0x04, 0x2f
        /*02ae*/ 	.short	(.L_146 - .L_145)
	.align		4
.L_145:
        /*02b0*/ 	.word	index@(_ZN7cutlass13device_kernelIN5flash11enable_sm90INS1_16FlashAttnFwdSm90INS1_25CollectiveMainloopFwdSm90ILi2EN4cute5tupleIJNS5_1CILi1EEES8_S8_EEENS6_IJNS7_ILi64EEESA_SA_EEELi512ENS_10bfloat16_tEfNS_4arch4Sm90ELb0ELb1ELb1ELb1ELb1ELb0ELb1ELb0ELb0ELb1ELb1ELb0EEENS1_21CollectiveEpilogueFwdINS6_IJSA_NS7_ILi512EEESA_EEES9_SC_SE_Li256ELb1ELb1ELb1ELb0EEENS1_36VarlenDynamicPersistentTileSchedulerILi64ELi64ELi256ELi128ELb1ELb1ELb1ELb1ELb0ELb1EEEEEEEEEvNT_6ParamsE)
        /*02b4*/ 	.word	0x000000a8


	//----- nvinfo : EIATTR_FRAME_SIZE
	.align		4
.L_146:
        /*02b8*/ 	.byte	0x04, 0x11
        /*02ba*/ 	.short	(.L_148 - .L_147)
	.align		4
.L_147:
        /*02bc*/ 	.word	index@($_ZN7cutlass13device_kernelIN5flash11enable_sm90INS1_16FlashAttnFwdSm90INS1_25CollectiveMainloopFwdSm90ILi2EN4cute5tupleIJNS5_1CILi1EEES8_S8_EEENS6_IJNS7_ILi64EEESA_SA_EEELi512ENS_10bfloat16_tEfNS_4arch4Sm90ELb0ELb1ELb1ELb1ELb1ELb0ELb1ELb0ELb0ELb1ELb1ELb0EEENS1_21CollectiveEpilogueFwdINS6_IJSA_NS7_ILi512EEESA_EEES9_SC_SE_Li256ELb1ELb1ELb1ELb0EEENS1_36VarlenDynamicPersistentTileSchedulerILi64ELi64ELi256ELi128ELb1ELb1ELb1ELb1ELb0ELb1EEEEEEEEEvNT_6ParamsE$_ZZN5flash25CollectiveMainloopFwdSm90ILi2EN4cute5tupleIJNS1_1CILi1EEES4_S4_EEENS2_IJNS3_ILi64EEES6_S6_EEELi512EN7cutlass10bfloat16_tEfNS8_4arch4Sm90ELb0ELb1ELb1ELb1ELb1ELb0ELb1ELb0ELb0ELb1ELb1ELb0EE3mmaINS_16FlashAttnFwdSm90ISC_NS_21CollectiveEpilogueFwdINS2_IJS6_NS3_ILi512EEES6_EEES5_S9_SB_Li256ELb1ELb1ELb1ELb0EEENS_36VarlenDynamicPersistentTileSchedulerILi64ELi64ELi256ELi128ELb1ELb1ELb1ELb1ELb0ELb1EEEE13SharedStorageENS1_6TensorINS1_11ArrayEngineIfLm128EEENS1_6LayoutINS2_IJNS2_IJNS3_ILi2EEESR_NS3_ILi32EEEEEES4_S4_EEENS2_IJNS2_IJS4_SR_NS3_ILi4EEEEEENS3_ILi0EEESX_EEEEEEENS_7SoftmaxILi2ELi0EEEEEbRKNSC_6ParamsENS8_13PipelineAsyncILi2EEES17_RNS8_13PipelineStateILj2EEERT0_RT1_iRiRKNS_16SeqlenInfoQKNewKILb1ELb0EEENS2_IJiiiiEEERT_ENKUliT_T0_T1_E_clIZSD_ISM_S10_S12_EbS15_S17_S17_S1A_S1C_S1E_iS1F_S1J_S1K_S1M_EUlRS1N_iE1_NS3_ILb0EEENS3_ILb1EEEEEDaiS1N_S1O_S1P_)
        /*02c0*/ 	.word	0x00000460


	//----- nvinfo : EIATTR_FRAME_SIZE
	.align		4
.L_148:
        /*02c4*/ 	.byte	0x04, 0x11
        /*02c6*/ 	.short	(.L_150 - .L_149)
	.align		4
.L_149:
        /*02c8*/ 	.word	index@(_ZN7cutlass13device_kernelIN5flash11enable_sm90INS1_16FlashAttnFwdSm90INS1_25CollectiveMainloopFwdSm90ILi2EN4cute5tupleIJNS5_1CILi1EEES8_S8_EEENS6_IJNS7_ILi64EEESA_SA_EEELi512ENS_10bfloat16_tEfNS_4arch4Sm90ELb0ELb1ELb1ELb1ELb1ELb0ELb1ELb0ELb0ELb1ELb1ELb0EEENS1_21CollectiveEpilogueFwdINS6_IJSA_NS7_ILi512EEESA_EEES9_SC_SE_Li256ELb1ELb1ELb1ELb0EEENS1_36VarlenDynamicPersistentTileSchedulerILi64ELi64ELi256ELi128ELb1ELb1ELb1ELb1ELb0ELb1EEEEEEEEEvNT_6ParamsE)
        /*02cc*/ 	.word	0x00000460


	//----- nvinfo : EIATTR_REGCOUNT
	.align		4
.L_150:
        /*02d0*/ 	.byte	0x04, 0x2f
        /*02d2*/ 	.short	(.L_152 - .L_151)
	.align		4
.L_151:
        /*02d4*/ 	.word	index@(_ZN7cutlass13device_kernelIN5flash11enable_sm90INS1_16FlashAttnFwdSm90INS1_25CollectiveMainloopFwdSm90ILi2EN4cute5tupleIJNS5_1CILi1EEES8_S8_EEENS6_IJNS7_ILi64EEESA_SA_EEELi512ENS_10bfloat16_tEfNS_4arch4Sm90ELb0ELb1ELb1ELb1ELb1ELb1ELb0ELb0ELb0ELb1ELb1ELb0EEENS1_21CollectiveEpilogueFwdINS6_IJSA_NS7_ILi512EEESA_EEES9_SC_SE_Li256ELb1ELb1ELb1ELb0EEENS1_36VarlenDynamicPersistentTileSchedulerILi64ELi64ELi256ELi128ELb1ELb1ELb1ELb1ELb0ELb1EEEEEEEEEvNT_6ParamsE)
        /*02d8*/ 	.word	0x000000a8


	//----- nvinfo : EIATTR_FRAME_SIZE
	.align		4
.L_152:
        /*02dc*/ 	.byte	0x04, 0x11
        /*02de*/ 	.short	(.L_154 - .L_153)
	.align		4
.L_153:
        /*02e0*/ 	.word	index@(_ZN7cutlass13device_kernelIN5flash11enable_sm90INS1_16FlashAttnFwdSm90INS1_25CollectiveMainloopFwdSm90ILi2EN4cute5tupleIJNS5_1CILi1EEES8_S8_EEENS6_IJNS7_ILi64EEESA_SA_EEELi512ENS_10bfloat16_tEfNS_4arch4Sm90ELb0ELb1ELb1ELb1ELb1ELb1ELb0ELb0ELb0ELb1ELb1ELb0EEENS1_21CollectiveEpilogueFwdINS6_IJSA_NS7_ILi512EEESA_EEES9_SC_SE_Li256ELb1ELb1ELb1ELb0EEENS1_36VarlenDynamicPersistentTileSchedulerILi64ELi64ELi256ELi128ELb1ELb1ELb1ELb1ELb0ELb1EEEEEEEEEvNT_6ParamsE)
        /*02e4*/ 	.word	0x00000070


	//----- nvinfo : EIATTR_REGCOUNT
	.align		4
.L_154:
        /*02e8*/ 	.byte	0x04, 0x2f
        /*02ea*/ 	.short	(.L_156 - .L_155)
	.align		4
.L_155:
        /*02ec*/ 	.word	index@(_ZN7cutlass13device_kernelIN5flash11enable_sm90INS1_16FlashAttnFwdSm90INS1_25CollectiveMainloopFwdSm90ILi2EN4cute5tupleIJNS5_1CILi1EEES8_S8_EEENS6_IJNS7_ILi64EEESA_SA_EEELi512ENS_10bfloat16_tEfNS_4arch4Sm90ELb0ELb1ELb1ELb1ELb1ELb0ELb0ELb0ELb0ELb1ELb1ELb0EEENS1_21CollectiveEpilogueFwdINS6_IJSA_NS7_ILi512EEESA_EEES9_SC_SE_Li256ELb1ELb1ELb1ELb0EEENS1_36VarlenDynamicPersistentTileSchedulerILi64ELi64ELi256ELi128ELb1ELb1ELb1ELb1ELb0ELb1EEEEEEEEEvNT_6ParamsE)
        /*02f0*/ 	.word	0x000000a8


	//----- nvinfo : EIATTR_FRAME_SIZE
	.align		4
.L_156:
        /*02f4*/ 	.byte	0x04, 0x11
        /*02f6*/ 	.short	(.L_158 - .L_157)
	.align		4
.L_157:
        /*02f8*/ 	.word	index@(_ZN7cutlass13device_kernelIN5flash11enable_sm90INS1_16FlashAttnFwdSm90INS1_25CollectiveMainloopFwdSm90ILi2EN4cute5tupleIJNS5_1CILi1EEES8_S8_EEENS6_IJNS7_ILi64EEESA_SA_EEELi512ENS_10bfloat16_tEfNS_4arch4Sm90ELb0ELb1ELb1ELb1ELb1ELb0ELb0ELb0ELb0ELb1ELb1ELb0EEENS1_21CollectiveEpilogueFwdINS6_IJSA_NS7_ILi512EEESA_EEES9_SC_SE_Li256ELb1ELb1ELb1ELb0EEENS1_36VarlenDynamicPersistentTileSchedulerILi64ELi64ELi256ELi128ELb1ELb1ELb1ELb1ELb0ELb1EEEEEEEEEvNT_6ParamsE)
        /*02fc*/ 	.word	0x00000028


	//----- nvinfo : EIATTR_REGCOUNT
	.align		4
.L_158:
        /*0300*/ 	.byte	0x04, 0x2f
        /*0302*/ 	.short	(.L_160 - .L_159)
	.align		4
.L_159:
        /*0304*/ 	.word	index@(_ZN7cutlass13device_kernelIN5flash11enable_sm90INS1_16FlashAttnFwdSm90INS1_25CollectiveMainloopFwdSm90ILi2EN4cute5tupleIJNS5_1CILi1EEES8_S8_EEENS6_IJNS7_ILi64EEESA_SA_EEELi512ENS_10bfloat16_tEfNS_4arch4Sm90ELb0ELb1ELb1ELb0ELb1ELb0ELb1ELb0ELb0ELb1ELb1ELb0EEENS1_21CollectiveEpilogueFwdINS6_IJSA_NS7_ILi512EEESA_EEES9_SC_SE_Li256ELb0ELb1ELb1ELb0EEENS1_19SingleTileSchedulerILb0ELb1ELb1ELi64EEEEEEEEEvNT_6ParamsE)
        /*0308*/ 	.word	0x000000a8


	//----- nvinfo : EIATTR_FRAME_SIZE
	.align		4
.L_160:
        /*030c*/ 	.byte	0x04, 0x11
        /*030e*/ 	.short	(.L_162 - .L_161)
	.align		4
.L_161:
        /*0310*/ 	.word	index@($_ZN7cutlass13device_kernelIN5flash11enable_sm90INS1_16FlashAttnFwdSm90INS1_25CollectiveMainloopFwdSm90ILi2EN4cute5tupleIJNS5_1CILi1EEES8_S8_EEENS6_IJNS7_ILi64EEESA_SA_EEELi512ENS_10bfloat16_tEfNS_4arch4Sm90ELb0ELb1ELb1ELb0ELb1ELb0ELb1ELb0ELb0ELb1ELb1ELb0EEENS1_21CollectiveEpilogueFwdINS6_IJSA_NS7_ILi512EEESA_EEES9_SC_SE_Li256ELb0ELb1ELb1ELb0EEENS1_19SingleTileSchedulerILb0ELb1ELb1ELi64EEEEEEEEEvNT_6ParamsE$_ZZN5flash25CollectiveMainloopFwdSm90ILi2EN4cute5tupleIJNS1_1CILi1EEES4_S4_EEENS2_IJNS3_ILi64EEES6_S6_EEELi512EN7cutlass10bfloat16_tEfNS8_4arch4Sm90ELb0ELb1ELb1ELb0ELb1ELb0ELb1ELb0ELb0ELb1ELb1ELb0EE3mmaINS_16FlashAttnFwdSm90ISC_NS_21CollectiveEpilogueFwdINS2_IJS6_NS3_ILi512EEES6_EEES5_S9_SB_Li256ELb0ELb1ELb1ELb0EEENS_19SingleTileSchedulerILb0ELb1ELb1ELi64EEEE13SharedStorageENS1_6TensorINS1_11ArrayEngineIfLm128EEENS1_6LayoutINS2_IJNS2_IJNS3_ILi2EEESR_NS3_ILi32EEEEEES4_S4_EEENS2_IJNS2_IJS4_SR_NS3_ILi4EEEEEENS3_ILi0EEESX_EEEEEEENS_7SoftmaxILi2ELi0EEEEEbRKNSC_6ParamsENS8_13PipelineAsyncILi2EEES17_RNS8_13PipelineStateILj2EEERT0_RT1_iRiRKNS_16SeqlenInfoQKNewKILb0ELb0EEENS2_IJiiiiEEERT_ENKUliT_T0_T1_E_clIZSD_ISM_S10_S12_EbS15_S17_S17_S1A_S1C_S1E_iS1F_S1J_S1K_S1M_EUlRS1N_iE1_NS3_ILb0EEENS3_ILb1EEEEEDaiS1N_S1O_S1P_)
        /*0314*/ 	.word	0x00000420


	//----- nvinfo : EIATTR_FRAME_SIZE
	.align		4
.L_162:
        /*0318*/ 	.byte	0x04, 0x11
        /*031a*/ 	.short	(.L_164 - .L_163)
	.align		4
.L_163:
        /*031c*/ 	.word	index@(_ZN7cutlass13device_kernelIN5flash11enable_sm90INS1_16FlashAttnFwdSm90INS1_25CollectiveMainloopFwdSm90ILi2EN4cute5tupleIJNS5_1CILi1EEES8_S8_EEENS6_IJNS7_ILi64EEESA_SA_EEELi512ENS_10bfloat16_tEfNS_4arch4Sm90ELb0ELb1ELb1ELb0ELb1ELb0ELb1ELb0ELb0ELb1ELb1ELb0EEENS1_21CollectiveEpilogueFwdINS6_IJSA_NS7_ILi512EEESA_EEES9_SC_SE_Li256ELb0ELb1ELb1ELb0EEENS1_19SingleTileSchedulerILb0ELb1ELb1ELi64EEEEEEEEEvNT_6ParamsE)
        /*0320*/ 	.word	0x00000420


	//----- nvinfo : EIATTR_REGCOUNT
	.align		4
.L_164:
        /*0324*/ 	.byte	0x04, 0x2f
        /*0326*/ 	.short	(.L_166 - .L_165)
	.align		4
.L_165:
        /*0328*/ 	.word	index@(_ZN7cutlass13device_kernelIN5flash11enable_sm90INS1_16FlashAttnFwdSm90INS1_25CollectiveMainloopFwdSm90ILi2EN4cute5tupleIJNS5_1CILi1EEES8_S8_EEENS6_IJNS7_ILi64EEESA_SA_EEELi512ENS_10bfloat16_tEfNS_4arch4Sm90ELb0ELb1ELb1ELb0ELb1ELb0ELb0ELb0ELb0ELb1ELb1ELb0EEENS1_21CollectiveEpilogueFwdINS6_IJSA_NS7_ILi512EEESA_EEES9_SC_SE_Li256ELb0ELb1ELb1ELb0EEENS1_19SingleTileSchedulerILb0ELb1ELb1ELi64EEEEEEEEEvNT_6ParamsE)
        /*032c*/ 	.word	0x000000a8


	//----- nvinfo : EIATTR_FRAME_SIZE
	.align		4
.L_166:
        /*0330*/ 	.byte	0x04, 0x11
        /*0332*/ 	.short	(.L_168 - .L_167)
	.align		4
.L_167:
        /*0334*/ 	.word	index@(_ZN7cutlass13device_kernelIN5flash11enable_sm90INS1_16FlashAttnFwdSm90INS1_25CollectiveMainloopFwdSm90ILi2EN4cute5tupleIJNS5_1CILi1EEES8_S8_EEENS6_IJNS7_ILi64EEESA_SA_EEELi512ENS_10bfloat16_tEfNS_4arch4Sm90ELb0ELb1ELb1ELb0ELb1ELb0ELb0ELb0ELb0ELb1ELb1ELb0EEENS1_21CollectiveEpilogueFwdINS6_IJSA_NS7_ILi512EEESA_EEES9_SC_SE_Li256ELb0ELb1ELb1ELb0EEENS1_19SingleTileSchedulerILb0ELb1ELb1ELi64EEEEEEEEEvNT_6ParamsE)
        /*0338*/ 	.word	0x00000000


	//----- nvinfo : EIATTR_REGCOUNT
	.align		4
.L_168:
        /*033c*/ 	.byte	0x04, 0x2f
        /*033e*/ 	.short	(.L_170 - .L_169)
	.align		4
.L_169:
        /*0340*/ 	.word	index@(_ZN7cutlass13device_kernelIN5flash11enable_sm90INS1_16FlashAttnFwdSm90INS1_25CollectiveMainloopFwdSm90ILi2EN4cute5tupleIJNS5_1CILi1EEES8_S8_EEENS6_IJNS7_ILi64EEESA_SA_EEELi512ENS_10bfloat16_tEfNS_4arch4Sm90ELb0ELb0ELb1ELb1ELb1ELb1ELb1ELb0ELb0ELb1ELb1ELb0EEENS1_21CollectiveEpilogueFwdINS6_IJSA_NS7_ILi512EEESA_EEES9_SC_SE_Li256ELb1ELb1ELb1ELb0EEENS1_36VarlenDynamicPersistentTileSchedulerILi64ELi64ELi256ELi128ELb1ELb1ELb1ELb0ELb1ELb1EEEEEEEEEvNT_6ParamsE)
        /*0344*/ 	.word	0x000000a8


	//----- nvinfo : EIATTR_FRAME_SIZE
	.align		4
.L_170:
        /*0348*/ 	.byte	0x04, 0x11
        /*034a*/ 	.short	(.L_172 - .L_171)
	.align		4
.L_171:
        /*034c*/ 	.word	index@(_ZN7cutlass13device_kernelIN5flash11enable_sm90INS1_16FlashAttnFwdSm90INS1_25CollectiveMainloopFwdSm90ILi2EN4cute5tupleIJNS5_1CILi1EEES8_S8_EEENS6_IJNS7_ILi64EEESA_SA_EEELi512ENS_10bfloat16_tEfNS_4arch4Sm90ELb0ELb0ELb1ELb1ELb1ELb1ELb1ELb0ELb0ELb1ELb1ELb0EEENS1_21CollectiveEpilogueFwdINS6_IJSA_NS7_ILi512EEESA_EEES9_SC_SE_Li256ELb1ELb1ELb1ELb0EEENS1_36VarlenDynamicPersistentTileSchedulerILi64ELi64ELi256ELi128ELb1ELb1ELb1ELb0ELb1ELb1EEEEEEEEEvNT_6ParamsE)
        /*0350*/ 	.word	0x00000070


	//----- nvinfo : EIATTR_REGCOUNT
	.align		4
.L_172:
        /*0354*/ 	.byte	0x04, 0x2f
        /*0356*/ 	.short	(.L_174 - .L_173)
	.align		4
.L_173:
        /*0358*/ 	.word	index@(_ZN7cutlass13device_kernelIN5flash11enable_sm90INS1_16FlashAttnFwdSm90INS1_25CollectiveMainloopFwdSm90ILi2EN4cute5tupleIJNS5_1CILi1EEES8_S8_EEENS6_IJNS7_ILi64EEESA_SA_EEELi512ENS_10bfloat16_tEfNS_4arch4Sm90ELb0ELb0ELb1ELb1ELb1ELb0ELb1ELb0ELb0ELb1ELb1ELb0EEENS1_21CollectiveEpilogueFwdINS6_IJSA_NS7_ILi512EEESA_EEES9_SC_SE_Li256ELb1ELb1ELb1ELb0EEENS1_36VarlenDynamicPersistentTileSchedulerILi64ELi64ELi256ELi128ELb1ELb1ELb1ELb0ELb1ELb1EEEEEEEEEvNT_6ParamsE)
        /*035c*/ 	.word	0x000000a8


	//----- nvinfo : EIATTR_FRAME_SIZE
	.align		4
.L_174:
        /*0360*/ 	.byte	0x04, 0x11
        /*0362*/ 	.short	(.L_176 - .L_175)
	.align		4
.L_175:
        /*0364*/ 	.word	index@(_ZN7cutlass13device_kernelIN5flash11enable_sm90INS1_16FlashAttnFwdSm90INS1_25CollectiveMainloopFwdSm90ILi2EN4cute5tupleIJNS5_1CILi1EEES8_S8_EEENS6_IJNS7_ILi64EEESA_SA_EEELi512ENS_10bfloat16_tEfNS_4arch4Sm90ELb0ELb0ELb1ELb1ELb1ELb0ELb1ELb0ELb0ELb1ELb1ELb0EEENS1_21CollectiveEpilogueFwdINS6_IJSA_NS7_ILi512EEESA_EEES9_SC_SE_Li256ELb1ELb1ELb1ELb0EEENS1_36VarlenDynamicPersistentTileSchedulerILi64ELi64ELi256ELi128ELb1ELb1ELb1ELb0ELb1ELb1EEEEEEEEEvNT_6ParamsE)
        /*0368*/ 	.word	0x00000038


	//----- nvinfo : EIATTR_REGCOUNT
	.align		4
.L_176:
        /*036c*/ 	.byte	0x04, 0x2f
        /*036e*/ 	.short	(.L_178 - .L_177)
	.align		4
.L_177:
        /*0370*/ 	.word	index@(_ZN7cutlass13device_kernelIN5flash11enable_sm90INS1_16FlashAttnFwdSm90INS1_25CollectiveMainloopFwdSm90ILi2EN4cute5tupleIJNS5_1CILi1EEES8_S8_EEENS6_IJNS7_ILi64EEESA_SA_EEELi512ENS_10bfloat16_tEfNS_4arch4Sm90ELb0ELb0ELb1ELb1ELb1ELb1ELb0ELb0ELb0ELb1ELb1ELb0EEENS1_21CollectiveEpilogueFwdINS6_IJSA_NS7_ILi512EEESA_EEES9_SC_SE_Li256ELb1ELb1ELb1ELb0EEENS1_36VarlenDynamicPersistentTileSchedulerILi64ELi64ELi256ELi128ELb1ELb1ELb1ELb0ELb1ELb1EEEEEEEEEvNT_6ParamsE)
        /*0374*/ 	.word	0x000000a8


	//----- nvinfo : EIATTR_FRAME_SIZE
	.align		4
.L_178:
        /*0378*/ 	.byte	0x04, 0x11
        /*037a*/ 	.short	(.L_180 - .L_179)
	.align		4
.L_179:
        /*037c*/ 	.word	index@(_ZN7cutlass13device_kernelIN5flash11enable_sm90INS1_16FlashAttnFwdSm90INS1_25CollectiveMainloopFwdSm90ILi2EN4cute5tupleIJNS5_1CILi1EEES8_S8_EEENS6_IJNS7_ILi64EEESA_SA_EEELi512ENS_10bfloat16_tEfNS_4arch4Sm90ELb0ELb0ELb1ELb1ELb1ELb1ELb0ELb0ELb0ELb1ELb1ELb0EEENS1_21CollectiveEpilogueFwdINS6_IJSA_NS7_ILi512EEESA_EEES9_SC_SE_Li256ELb1ELb1ELb1ELb0EEENS1_36VarlenDynamicPersistentTileSchedulerILi64ELi64ELi256ELi128ELb1ELb1ELb1ELb0ELb1ELb1EEEEEEEEEvNT_6ParamsE)
        /*0380*/ 	.word	0x00000060


	//----- nvinfo : EIATTR_REGCOUNT
	.align		4
.L_180:
        /*0384*/ 	.byte	0x04, 0x2f
        /*0386*/ 	.short	(.L_182 - .L_181)
	.align		4
.L_181:
        /*0388*/ 	.word	index@(_ZN7cutlass13device_kernelIN5flash11enable_sm90INS1_16FlashAttnFwdSm90INS1_25CollectiveMainloopFwdSm90ILi2EN4cute5tupleIJNS5_1CILi1EEES8_S8_EEENS6_IJNS7_ILi64EEESA_SA_EEELi512ENS_10bfloat16_tEfNS_4arch4Sm90ELb0ELb0ELb1ELb1ELb1ELb0ELb0ELb0ELb0ELb1ELb1ELb0EEENS1_21CollectiveEpilogueFwdINS6_IJSA_NS7_ILi512EEESA_EEES9_SC_SE_Li256ELb1ELb1ELb1ELb0EEENS1_36VarlenDynamicPersistentTileSchedulerILi64ELi64ELi256ELi128ELb1ELb1ELb1ELb0ELb1ELb1EEEEEEEEEvNT_6ParamsE)
        /*038c*/ 	.word	0x000000a8


	//----- nvinfo : EIATTR_FRAME_SIZE
	.align		4
.L_182:
        /*0390*/ 	.byte	0x04, 0x11
        /*0392*/ 	.short	(.L_184 - .L_183)
	.align		4
.L_183:
        /*0394*/ 	.word	index@(_ZN7cutlass13device_kernelIN5flash11enable_sm90INS1_16FlashAttnFwdSm90INS1_25CollectiveMainloopFwdSm90ILi2EN4cute5tupleIJNS5_1CILi1EEES8_S8_EEENS6_IJNS7_ILi64EEESA_SA_EEELi512ENS_10bfloat16_tEfNS_4arch4Sm90ELb0ELb0ELb1ELb1ELb1ELb0ELb0ELb0ELb0ELb1ELb1ELb0EEENS1_21CollectiveEpilogueFwdINS6_IJSA_NS7_ILi512EEESA_EEES9_SC_SE_Li256ELb1ELb1ELb1ELb0EEENS1_36VarlenDynamicPersistentTileSchedulerILi64ELi64ELi256ELi128ELb1ELb1ELb1ELb0ELb1ELb1EEEEEEEEEvNT_6ParamsE)
        /*0398*/ 	.word	0x00000040


	//----- nvinfo : EIATTR_REGCOUNT
	.align		4
.L_184:
        /*039c*/ 	.byte	0x04, 0x2f
        /*039e*/ 	.short	(.L_186 - .L_185)
	.align		4
.L_185:
        /*03a0*/ 	.word	index@(_ZN7cutlass13device_kernelIN5flash11enable_sm90INS1_16FlashAttnFwdSm90INS1_25CollectiveMainloopFwdSm90ILi2EN4cute5tupleIJNS5_1CILi1EEES8_S8_EEENS6_IJNS7_ILi64EEESA_SA_EEELi512ENS_10bfloat16_tEfNS_4arch4Sm90ELb0ELb0ELb1ELb0ELb1ELb0ELb1ELb0ELb0ELb1ELb1ELb0EEENS1_21CollectiveEpilogueFwdINS6_IJSA_NS7_ILi512EEESA_EEES9_SC_SE_Li256ELb0ELb1ELb1ELb0EEENS1_19SingleTileSchedulerILb0ELb1ELb1ELi64EEEEEEEEEvNT_6ParamsE)
        /*03a4*/ 	.word	0x000000a8


	//----- nvinfo : EIATTR_FRAME_SIZE
	.align		4
.L_186:
        /*03a8*/ 	.byte	0x04, 0x11
        /*03aa*/ 	.short	(.L_188 - .L_187)
	.align		4
.L_187:
        /*03ac*/ 	.word	index@(_ZN7cutlass13device_kernelIN5flash11enable_sm90INS1_16FlashAttnFwdSm90INS1_25CollectiveMainloopFwdSm90ILi2EN4cute5tupleIJNS5_1CILi1EEES8_S8_EEENS6_IJNS7_ILi64EEESA_SA_EEELi512ENS_10bfloat16_tEfNS_4arch4Sm90ELb0ELb0ELb1ELb0ELb1ELb0ELb1ELb0ELb0ELb1ELb1ELb0EEENS1_21CollectiveEpilogueFwdINS6_IJSA_NS7_ILi512EEESA_EEES9_SC_SE_Li256ELb0ELb1ELb1ELb0EEENS1_19SingleTileSchedulerILb0ELb1ELb1ELi64EEEEEEEEEvNT_6ParamsE)
        /*03b0*/ 	.word	0x00000008


	//----- nvinfo : EIATTR_REGCOUNT
	.align		4
.L_188:
        /*03b4*/ 	.byte	0x04, 0x2f
        /*03b6*/ 	.short	(.L_190 - .L_189)
	.align		4
.L_189:
        /*03b8*/ 	.word	index@(_ZN7cutlass13device_kernelIN5flash11enable_sm90INS1_16FlashAttnFwdSm90INS1_25CollectiveMainloopFwdSm90ILi2EN4cute5tupleIJNS5_1CILi1EEES8_S8_EEENS6_IJNS7_ILi64EEESA_SA_EEELi512ENS_10bfloat16_tEfNS_4arch4Sm90ELb0ELb0ELb1ELb0ELb1ELb0ELb0ELb0ELb0ELb1ELb1ELb0EEENS1_21CollectiveEpilogueFwdINS6_IJSA_NS7_ILi512EEESA_EEES9_SC_SE_Li256ELb0ELb1ELb1ELb0EEENS1_19SingleTileSchedulerILb0ELb1ELb1ELi64EEEEEEEEEvNT_6ParamsE)
        /*03bc*/ 	.word	0x000000a8


	//----- nvinfo : EIATTR_FRAME_SIZE
	.align		4
.L_190:
        /*03c0*/ 	.byte	0x04, 0x11
        /*03c2*/ 	.short	(.L_192 - .L_191)
	.align		4
.L_191:
        /*03c4*/ 	.word	index@(_ZN7cutlass13device_kernelIN5flash11enable_sm90INS1_16FlashAttnFwdSm90INS1_25CollectiveMainloopFwdSm90ILi2EN4cute5tupleIJNS5_1CILi1EEES8_S8_EEENS6_IJNS7_ILi64EEESA_SA_EEELi512ENS_10bfloat16_tEfNS_4arch4Sm90ELb0ELb0ELb1ELb0ELb1ELb0ELb0ELb0ELb0ELb1ELb1ELb0EEENS1_21CollectiveEpilogueFwdINS6_IJSA_NS7_ILi512EEESA_EEES9_SC_SE_Li256ELb0ELb1ELb1ELb0EEENS1_19SingleTileSchedulerILb0ELb1ELb1ELi64EEEEEEEEEvNT_6ParamsE)
        /*03c8*/ 	.word	0x00000000


	//----- nvinfo : EIATTR_REGCOUNT
	.align		4
.L_192:
        /*03cc*/ 	.byte	0x04, 0x2f
        /*03ce*/ 	.short	(.L_194 - .L_193)
	.align		4
.L_193:
        /*03d0*/ 	.word	index@(_ZN7cutlass13device_kernelIN5flash11enable_sm90INS1_16FlashAttnFwdSm90INS1_25CollectiveMainloopFwdSm90ILi2EN4cute5tupleIJNS5_1CILi1EEES8_S8_EEENS6_IJNS7_ILi128EEENS7_ILi96EEENS7_ILi192EEEEEELi128ENS_10bfloat16_tEfNS_4arch4Sm90ELb1ELb0ELb1ELb1ELb1ELb1ELb0ELb1ELb1ELb1ELb1ELb0EEENS1_21CollectiveEpilogueFwdINS6_IJSA_SA_SB_EEES9_SE_SG_Li256ELb1ELb1ELb1ELb0EEENS1_36VarlenDynamicPersistentTileSchedulerILi128ELi96ELi256ELi128ELb1ELb1ELb1ELb1ELb1ELb1EEEEEEEEEvNT_6ParamsE)
        /*03d4*/ 	.word	0x000000a8


	//----- nvinfo : EIATTR_FRAME_SIZE
	.align		4
.L_194:
        /*03d8*/ 	.byte	0x04, 0x11
        /*03da*/ 	.short	(.L_196 - .L_195)
	.align		4
.L_195:
        /*03dc*/ 	.word	index@(_ZN7cutlass13device_kernelIN5flash11enable_sm90INS1_16FlashAttnFwdSm90INS1_25CollectiveMainloopFwdSm90ILi2EN4cute5tupleIJNS5_1CILi1EEES8_S8_EEENS6_IJNS7_ILi128EEENS7_ILi96EEENS7_ILi192EEEEEELi128ENS_10bfloat16_tEfNS_4arch4Sm90ELb1ELb0ELb1ELb1ELb1ELb1ELb0ELb1ELb1ELb1ELb1ELb0EEENS1_21CollectiveEpilogueFwdINS6_IJSA_SA_SB_EEES9_SE_SG_Li256ELb1ELb1ELb1ELb0EEENS1_36VarlenDynamicPersistentTileSchedulerILi128ELi96ELi256ELi128ELb1ELb1ELb1ELb1ELb1ELb1EEEEEEEEEvNT_6ParamsE)
        /*03e0*/ 	.word	0x00000068


	//----- nvinfo : EIATTR_REGCOUNT
	.align		4
.L_196:
        /*03e4*/ 	.byte	0x04, 0x2f
        /*03e6*/ 	.short	(.L_198 - .L_197)
	.align		4
.L_197:
        /*03e8*/ 	.word	index@(_ZN7cutlass13device_kernelIN5flash11enable_sm90INS1_16FlashAttnFwdSm90INS1_25CollectiveMainloopFwdSm90ILi2EN4cute5tupleIJNS5_1CILi1EEES8_S8_EEENS6_IJNS7_ILi128EEENS7_ILi96EEENS7_ILi192EEEEEELi128ENS_10bfloat16_tEfNS_4arch4Sm90ELb1ELb0ELb1ELb1ELb1ELb0ELb0ELb1ELb1ELb1ELb1ELb0EEENS1_21CollectiveEpilogueFwdINS6_IJSA_SA_SB_EEES9_SE_SG_Li256ELb1ELb1ELb1ELb0EEENS1_36VarlenDynamicPersistentTileSchedulerILi128ELi96ELi256ELi128ELb1ELb1ELb1ELb1ELb1ELb1EEEEEEEEEvNT_6ParamsE)
        /*03ec*/ 	.word	0x000000a8


	//----- nvinfo : EIATTR_FRAME_SIZE
	.align		4
.L_198:
        /*03f0*/ 	.byte	0x04, 0x11
        /*03f2*/ 	.short	(.L_200 - .L_199)
	.align		4
.L_199:
        /*03f4*/ 	.word	index@(_ZN7cutlass13device_kernelIN5flash11enable_sm90INS1_16FlashAttnFwdSm90INS1_25CollectiveMainloopFwdSm90ILi2EN4cute5tupleIJNS5_1CILi1EEES8_S8_EEENS6_IJNS7_ILi128EEENS7_ILi96EEENS7_ILi192EEEEEELi128ENS_10bfloat16_tEfNS_4arch4Sm90ELb1ELb0ELb1ELb1ELb1ELb0ELb0ELb1ELb1ELb1ELb1ELb0EEENS1_21CollectiveEpilogueFwdINS6_IJSA_SA_SB_EEES9_SE_SG_Li256ELb1ELb1ELb1ELb0EEENS1_36VarlenDynamicPersistentTileSchedulerILi128ELi96ELi256ELi128ELb1ELb1ELb1ELb1ELb1ELb1EEEEEEEEEvNT_6ParamsE)
        /*03f8*/ 	.word	0x00000020


	//----- nvinfo : EIATTR_REGCOUNT
	.align		4
.L_200:
        /*03fc*/ 	.byte	0x04, 0x2f
        /*03fe*/ 	.short	(.L_202 - .L_201)
	.align		4
.L_201:
        /*0400*/ 	.word	index@(_ZN7cutlass13device_kernelIN5flash11enable_sm90INS1_16FlashAttnFwdSm90INS1_25CollectiveMainloopFwdSm90ILi2EN4cute5tupleIJNS5_1CILi1EEES8_S8_EEENS6_IJNS7_ILi128EEENS7_ILi96EEENS7_ILi192EEEEEELi128ENS_10bfloat16_tEfNS_4arch4Sm90ELb1ELb0ELb1ELb0ELb1ELb0ELb0ELb1ELb1ELb1ELb1ELb0EEENS1_21CollectiveEpilogueFwdINS6_IJSA_SA_SB_EEES9_SE_SG_Li256ELb0ELb1ELb1ELb0EEENS1_19SingleTileSchedulerILb0ELb1ELb1ELi128EEEEEEEEEvNT_6ParamsE)
        /*0404*/ 	.word	0x000000a8


	//----- nvinfo : EIATTR_FRAME_SIZE
	.align		4
.L_202:
        /*0408*/ 	.byte	0x04, 0x11
        /*040a*/ 	.short	(.L_204 - .L_203)
	.align		4
.L_203:
        /*040c*/ 	.word	index@(_ZN7cutlass13device_kernelIN5flash11enable_sm90INS1_16FlashAttnFwdSm90INS1_25CollectiveMainloopFwdSm90ILi2EN4cute5tupleIJNS5_1CILi1EEES8_S8_EEENS6_IJNS7_ILi128EEENS7_ILi96EEENS7_ILi192EEEEEELi128ENS_10bfloat16_tEfNS_4arch4Sm90ELb1ELb0ELb1ELb0ELb1ELb0ELb0ELb1ELb1ELb1ELb1ELb0EEENS1_21CollectiveEpilogueFwdINS6_IJSA_SA_SB_EEES9_SE_SG_Li256ELb0ELb1ELb1ELb0EEENS1_19SingleTileSchedulerILb0ELb1ELb1ELi128EEEEEEEEEvNT_6ParamsE)
        /*0410*/ 	.word	0x00000000


	//----- nvinfo : EIATTR_REGCOUNT
	.align		4
.L_204:
        /*0414*/ 	.byte	0x04, 0x2f
        /*0416*/ 	.short	(.L_206 - .L_205)
	.align		4
.L_205:
        /*0418*/ 	.word	index@(_ZN7cutlass13device_kernelIN5flash11enable_sm90INS1_16FlashAttnFwdSm90INS1_25CollectiveMainloopFwdSm90ILi2EN4cute5tupleIJNS5_1CILi1EEES8_S8_EEENS6_IJNS7_ILi128EEENS7_ILi96EEENS7_ILi192EEEEEELi128ENS_10bfloat16_tEfNS_4arch4Sm90ELb0ELb1ELb1ELb1ELb1ELb1ELb0ELb1ELb1ELb1ELb1ELb0EEENS1_21CollectiveEpilogueFwdINS6_IJSA_SA_SB_EEES9_SE_SG_Li256ELb1ELb1ELb1ELb0EEENS1_36VarlenDynamicPersistentTileSchedulerILi128ELi96ELi256ELi128ELb1ELb1ELb1ELb1ELb0ELb1EEEEEEEEEvNT_6ParamsE)
        /*041c*/ 	.word	0x000000a8


	//----- nvinfo : EIATTR_FRAME_SIZE
	.align		4
.L_206:
        /*0420*/ 	.byte	0x04, 0x11
        /*0422*/ 	.short	(.L_208 - .L_207)
	.align		4
.L_207:
        /*0424*/ 	.word	index@(_ZN7cutlass13device_kernelIN5flash11enable_sm90INS1_16FlashAttnFwdSm90INS1_25CollectiveMainloopFwdSm90ILi2EN4cute5tupleIJNS5_1CILi1EEES8_S8_EEENS6_IJNS7_ILi128EEENS7_ILi96EEENS7_ILi192EEEEEELi128ENS_10bfloat16_tEfNS_4arch4Sm90ELb0ELb1ELb1ELb1ELb1ELb1ELb0ELb1ELb1ELb1ELb1ELb0EEENS1_21CollectiveEpilogueFwdINS6_IJSA_SA_SB_EEES9_SE_SG_Li256ELb1ELb1ELb1ELb0EEENS1_36VarlenDynamicPersistentTileSchedulerILi128ELi96ELi256ELi128ELb1ELb1ELb1ELb1ELb0ELb1EEEEEEEEEvNT_6ParamsE)
        /*0428*/ 	.word	0x00000060


	//----- nvinfo : EIATTR_REGCOUNT
	.align		4
.L_208:
        /*042c*/ 	.byte	0x04, 0x2f
        /*042e*/ 	.short	(.L_210 - .L_209)
	.align		4
.L_209:
        /*0430*/ 	.word	index@(_ZN7cutlass13device_kernelIN5flash11enable_sm90INS1_16FlashAttnFwdSm90INS1_25CollectiveMainloopFwdSm90ILi2EN4cute5tupleIJNS5_1CILi1EEES8_S8_EEENS6_IJNS7_ILi128EEENS7_ILi96EEENS7_ILi192EEEEEELi128ENS_10bfloat16_tEfNS_4arch4Sm90ELb0ELb1ELb1ELb1ELb1ELb0ELb0ELb1ELb1ELb1ELb1ELb0EEENS1_21CollectiveEpilogueFwdINS6_IJSA_SA_SB_EEES9_SE_SG_Li256ELb1ELb1ELb1ELb0EEENS1_36VarlenDynamicPersistentTileSchedulerILi128ELi96ELi256ELi128ELb1ELb1ELb1ELb1ELb0ELb1EEEEEEEEEvNT_6ParamsE)
        /*0434*/ 	.word	0x000000a8


	//----- nvinfo : EIATTR_FRAME_SIZE
	.align		4
.L_210:
        /*0438*/ 	.byte	0x04, 0x11
        /*043a*/ 	.short	(.L_212 - .L_211)
	.align		4
.L_211:
        /*043c*/ 	.word	index@(_ZN7cutlass13device_kernelIN5flash11enable_sm90INS1_16FlashAttnFwdSm90INS1_25CollectiveMainloopFwdSm90ILi2EN4cute5tupleIJNS5_1CILi1EEES8_S8_EEENS6_IJNS7_ILi128EEENS7_ILi96EEENS7_ILi192EEEEEELi128ENS_10bfloat16_tEfNS_4arch4Sm90ELb0ELb1ELb1ELb1ELb1ELb0ELb0ELb1ELb1ELb1ELb1ELb0EEENS1_21CollectiveEpilogueFwdINS6_IJSA_SA_SB_EEES9_SE_SG_Li256ELb1ELb1ELb1ELb0EEENS1_36VarlenDynamicPersistentTileSchedulerILi128ELi96ELi256ELi128ELb1ELb1ELb1ELb1ELb0ELb1EEEEEEEEEvNT_6ParamsE)
        /*0440*/ 	.word	0x00000018


	//----- nvinfo : EIATTR_REGCOUNT
	.align		4
.L_212:
        /*0444*/ 	.byte	0x04, 0x2f
        /*0446*/ 	.short	(.L_214 - .L_213)
	.align		4
.L_213:
        /*0448*/ 	.word	index@(_ZN7cutlass13device_kernelIN5flash11enable_sm90INS1_16FlashAttnFwdSm90INS1_25CollectiveMainloopFwdSm90ILi2EN4cute5tupleIJNS5_1CILi1EEES8_S8_EEENS6_IJNS7_ILi128EEENS7_ILi96EEENS7_ILi192EEEEEELi128ENS_10bfloat16_tEfNS_4arch4Sm90ELb0ELb1ELb1ELb0ELb1ELb0ELb0ELb1ELb1ELb1ELb1ELb0EEENS1_21CollectiveEpilogueFwdINS6_IJSA_SA_SB_EEES9_SE_SG_Li256ELb0ELb1ELb1ELb0EEENS1_19SingleTileSchedulerILb0ELb1ELb1ELi128EEEEEEEEEvNT_6ParamsE)
        /*044c*/ 	.word	0x000000a8


	//----- nvinfo : EIATTR_FRAME_SIZE
	.align		4
.L_214:
        /*0450*/ 	.byte	0x04, 0x11
        /*0452*/ 	.short	(.L_216 - .L_215)
	.align		4
.L_215:
        /*0454*/ 	.word	index@(_ZN7cutlass13device_kernelIN5flash11enable_sm90INS1_16FlashAttnFwdSm90INS1_25CollectiveMainloopFwdSm90ILi2EN4cute5tupleIJNS5_1CILi1EEES8_S8_EEENS6_IJNS7_ILi128EEENS7_ILi96EEENS7_ILi192EEEEEELi128ENS_10bfloat16_tEfNS_4arch4Sm90ELb0ELb1ELb1ELb0ELb1ELb0ELb0ELb1ELb1ELb1ELb1ELb0EEENS1_21CollectiveEpilogueFwdINS6_IJSA_SA_SB_EEES9_SE_SG_Li256ELb0ELb1ELb1ELb0EEENS1_19SingleTileSchedulerILb0ELb1ELb1ELi128EEEEEEEEEvNT_6ParamsE)
        /*0458*/ 	.word	0x00000008


	//----- nvinfo : EIATTR_REGCOUNT
	.align		4
.L_216:
        /*045c*/ 	.byte	0x04, 0x2f
        /*045e*/ 	.short	(.L_218 - .L_217)
	.align		4
.L_217:
        /*0460*/ 	.word	index@(_ZN7cutlass13device_kernelIN5flash11enable_sm90INS1_16FlashAttnFwdSm90INS1_25CollectiveMainloopFwdSm90ILi2EN4cute5tupleIJNS5_1CILi1EEES8_S8_EEENS6_IJNS7_ILi128EEENS7_ILi96EEENS7_ILi192EEEEEELi128ENS_10bfloat16_tEfNS_4arch4Sm90ELb0ELb0ELb1ELb1ELb1ELb1ELb0ELb1ELb1ELb1ELb1ELb0EEENS1_21CollectiveEpilogueFwdINS6_IJSA_SA_SB_EEES9_SE_SG_Li256ELb1ELb1ELb1ELb0EEENS1_36VarlenDynamicPersistentTileSchedulerILi128ELi96ELi256ELi128ELb1ELb1ELb1ELb0ELb1ELb1EEEEEEEEEvNT_6ParamsE)
        /*0464*/ 	.word	0x000000a8


	//----- nvinfo : EIATTR_FRAME_SIZE
	.align		4
.L_218:
        /*0468*/ 	.byte	0x04, 0x11
        /*046a*/ 	.short	(.L_220 - .L_219)
	.align		4
.L_219:
        /*046c*/ 	.word	index@(_ZN7cutlass13device_kernelIN5flash11enable_sm90INS1_16FlashAttnFwdSm90INS1_25CollectiveMainloopFwdSm90ILi2EN4cute5tupleIJNS5_1CILi1EEES8_S8_EEENS6_IJNS7_ILi128EEENS7_ILi96EEENS7_ILi192EEEEEELi128ENS_10bfloat16_tEfNS_4arch4Sm90ELb0ELb0ELb1ELb1ELb1ELb1ELb0ELb1ELb1ELb1ELb1ELb0EEENS1_21CollectiveEpilogueFwdINS6_IJSA_SA_SB_EEES9_SE_SG_Li256ELb1ELb1ELb1ELb0EEENS1_36VarlenDynamicPersistentTileSchedulerILi128ELi96ELi256ELi128ELb1ELb1ELb1ELb0ELb1ELb1EEEEEEEEEvNT_6ParamsE)
        /*0470*/ 	.word	0x00000088


	//----- nvinfo : EIATTR_REGCOUNT
	.align		4
.L_220:
        /*0474*/ 	.byte	0x04, 0x2f
        /*0476*/ 	.short	(.L_222 - .L_221)
	.align		4
.L_221:
        /*0478*/ 	.word	index@(_ZN7cutlass13device_kernelIN5flash11enable_sm90INS1_16FlashAttnFwdSm90INS1_25CollectiveMainloopFwdSm90ILi2EN4cute5tupleIJNS5_1CILi1EEES8_S8_EEENS6_IJNS7_ILi128EEENS7_ILi96EEENS7_ILi192EEEEEELi128ENS_10bfloat16_tEfNS_4arch4Sm90ELb0ELb0ELb1ELb1ELb1ELb0ELb0ELb1ELb1ELb1ELb1ELb0EEENS1_21CollectiveEpilogueFwdINS6_IJSA_SA_SB_EEES9_SE_SG_Li256ELb1ELb1ELb1ELb0EEENS1_36VarlenDynamicPersistentTileSchedulerILi128ELi96ELi256ELi128ELb1ELb1ELb1ELb0ELb1ELb1EEEEEEEEEvNT_6ParamsE)
        /*047c*/ 	.word	0x000000a8


	//----- nvinfo : EIATTR_FRAME_SIZE
	.align		4
.L_222:
        /*0480*/ 	.byte	0x04, 0x11
        /*0482*/ 	.short	(.L_224 - .L_223)
	.align		4
.L_223:
        /*0484*/ 	.word	index@(_ZN7cutlass13device_kernelIN5flash11enable_sm90INS1_16FlashAttnFwdSm90INS1_25CollectiveMainloopFwdSm90ILi2EN4cute5tupleIJNS5_1CILi1EEES8_S8_EEENS6_IJNS7_ILi128EEENS7_ILi96EEENS7_ILi192EEEEEELi128ENS_10bfloat16_tEfNS_4arch4Sm90ELb0ELb0ELb1ELb1ELb1ELb0ELb0ELb1ELb1ELb1ELb1ELb0EEENS1_21CollectiveEpilogueFwdINS6_IJSA_SA_SB_EEES9_SE_SG_Li256ELb1ELb1ELb1ELb0EEENS1_36VarlenDynamicPersistentTileSchedulerILi128ELi96ELi256ELi128ELb1ELb1ELb1ELb0ELb1ELb1EEEEEEEEEvNT_6ParamsE)
        /*0488*/ 	.word	0x00000020


	//----- nvinfo : EIATTR_REGCOUNT
	.align		4
.L_224:
        /*048c*/ 	.byte	0x04, 0x2f
        /*048e*/ 	.short	(.L_226 - .L_225)
	.align		4
.L_225:
        /*0490*/ 	.word	index@(_ZN7cutlass13device_kernelIN5flash11enable_sm90INS1_16FlashAttnFwdSm90INS1_25CollectiveMainloopFwdSm90ILi2EN4cute5tupleIJNS5_1CILi1EEES8_S8_EEENS6_IJNS7_ILi128EEENS7_ILi96EEENS7_ILi192EEEEEELi128ENS_10bfloat16_tEfNS_4arch4Sm90ELb0ELb0ELb1ELb0ELb1ELb0ELb0ELb1ELb1ELb1ELb1ELb0EEENS1_21CollectiveEpilogueFwdINS6_IJSA_SA_SB_EEES9_SE_SG_Li256ELb0ELb1ELb1ELb0EEENS1_19SingleTileSchedulerILb0ELb1ELb1ELi128EEEEEEEEEvNT_6ParamsE)
        /*0494*/ 	.word	0x000000a8


	//----- nvinfo : EIATTR_FRAME_SIZE
	.align		4
.L_226:
        /*0498*/ 	.byte	0x04, 0x11
        /*049a*/ 	.short	(.L_228 - .L_227)
	.align		4
.L_227:
        /*049c*/ 	.word	index@(_ZN7cutlass13device_kernelIN5flash11enable_sm90INS1_16FlashAttnFwdSm90INS1_25CollectiveMainloopFwdSm90ILi2EN4cute5tupleIJNS5_1CILi1EEES8_S8_EEENS6_IJNS7_ILi128EEENS7_ILi96EEENS7_ILi192EEEEEELi128ENS_10bfloat16_tEfNS_4arch4Sm90ELb0ELb0ELb1ELb0ELb1ELb0ELb0ELb1ELb1ELb1ELb1ELb0EEENS1_21CollectiveEpilogueFwdINS6_IJSA_SA_SB_EEES9_SE_SG_Li256ELb0ELb1ELb1ELb0EEENS1_19SingleTileSchedulerILb0ELb1ELb1ELi128EEEEEEEEEvNT_6ParamsE)
        /*04a0*/ 	.word	0x00000000


	//----- nvinfo : EIATTR_MIN_STACK_SIZE
	.align		4
.L_228:
        /*04a4*/ 	.byte	0x04, 0x12
        /*04a6*/ 	.short	(.L_230 - .L_229)
	.align		4
.L_229:
        /*04a8*/ 	.word	index@(_ZN7cutlass13device_kernelIN5flash11enable_sm90INS1_16FlashAttnFwdSm90INS1_25CollectiveMainloopFwdSm90ILi2EN4cute5tupleIJNS5_1CILi1EEES8_S8_EEENS6_IJNS7_ILi128EEENS7_ILi96EEENS7_ILi192EEEEEELi128ENS_10bfloat16_tEfNS_4arch4Sm90ELb0ELb0ELb1ELb0ELb1ELb0ELb0ELb1ELb1ELb1ELb1ELb0EEENS1_21CollectiveEpilogueFwdINS6_IJSA_SA_SB_EEES9_SE_SG_Li256ELb0ELb1ELb1ELb0EEENS1_19SingleTileSchedulerILb0ELb1ELb1ELi128EEEEEEEEEvNT_6ParamsE)
        /*04ac*/ 	.word	0x00000000


	//----- nvinfo : EIATTR_MIN_STACK_SIZE
	.align		4
.L_230:
        /*04b0*/ 	.byte	0x04, 0x12
        /*04b2*/ 	.short	(.L_232 - .L_231)
	.align		4
.L_231:
        /*04b4*/ 	.word	index@(_ZN7cutlass13device_kernelIN5flash11enable_sm90INS1_16FlashAttnFwdSm90INS1_25CollectiveMainloopFwdSm90ILi2EN4cute5tupleIJNS5_1CILi1EEES8_S8_EEENS6_IJNS7_ILi128EEENS7_ILi96EEENS7_ILi192EEEEEELi128ENS_10bfloat16_tEfNS_4arch4Sm90ELb0ELb0ELb1ELb1ELb1ELb0ELb0ELb1ELb1ELb1ELb1ELb0EEENS1_21CollectiveEpilogueFwdINS6_IJSA_SA_SB_EEES9_SE_SG_Li256ELb1ELb1ELb1ELb0EEENS1_36VarlenDynamicPersistentTileSchedulerILi128ELi96ELi256ELi128ELb1ELb1ELb1ELb0ELb1ELb1EEEEEEEEEvNT_6ParamsE)
        /*04b8*/ 	.word	0x00000020


	//----- nvinfo : EIATTR_MIN_STACK_SIZE
	.align		4
.L_232:
        /*04bc*/ 	.byte	0x04, 0x12
        /*04be*/ 	.short	(.L_234 - .L_233)
	.align		4
.L_233:
        /*04c0*/ 	.word	index@(_ZN7cutlass13device_kernelIN5flash11enable_sm90INS1_16FlashAttnFwdSm90INS1_25CollectiveMainloopFwdSm90ILi2EN4cute5tupleIJNS5_1CILi1EEES8_S8_EEENS6_IJNS7_ILi128EEENS7_ILi96EEENS7_ILi192EEEEEELi128ENS_10bfloat16_tEfNS_4arch4Sm90ELb0ELb0ELb1ELb1ELb1ELb1ELb0ELb1ELb1ELb1ELb1ELb0EEENS1_21CollectiveEpilogueFwdINS6_IJSA_SA_SB_EEES9_SE_SG_Li256ELb1ELb1ELb1ELb0EEENS1_36VarlenDynamicPersistentTileSchedulerILi128ELi96ELi256ELi128ELb1ELb1ELb1ELb0ELb1ELb1EEEEEEEEEvNT_6ParamsE)
        /*04c4*/ 	.word	0x00000088


	//----- nvinfo : EIATTR_MIN_STACK_SIZE
	.align		4
.L_234:
        /*04c8*/ 	.byte	0x04, 0x12
        /*04ca*/ 	.short	(.L_236 - .L_235)
	.align		4
.L_235:
        /*04cc*/ 	.word	index@(_ZN7cutlass13device_kernelIN5flash11enable_sm90INS1_16FlashAttnFwdSm90INS1_25CollectiveMainloopFwdSm90ILi2EN4cute5tupleIJNS5_1CILi1EEES8_S8_EEENS6_IJNS7_ILi128EEENS7_ILi96EEENS7_ILi192EEEEEELi128ENS_10bfloat16_tEfNS_4arch4Sm90ELb0ELb1ELb1ELb0ELb1ELb0ELb0ELb1ELb1ELb1ELb1ELb0EEENS1_21CollectiveEpilogueFwdINS6_IJSA_SA_SB_EEES9_SE_SG_Li256ELb0ELb1ELb1ELb0EEENS1_19SingleTileSchedulerILb0ELb1ELb1ELi128EEEEEEEEEvNT_6ParamsE)
        /*04d0*/ 	.word	0x00000008


	//----- nvinfo : EIATTR_MIN_STACK_SIZE
	.align		4
.L_236:
        /*04d4*/ 	.byte	0x04, 0x12
        /*04d6*/ 	.short	(.L_238 - .L_237)
	.align		4
.L_237:
        /*04d8*/ 	.word	index@(_ZN7cutlass13device_kernelIN5flash11enable_sm90INS1_16FlashAttnFwdSm90INS1_25CollectiveMainloopFwdSm90ILi2EN4cute5tupleIJNS5_1CILi1EEES8_S8_EEENS6_IJNS7_ILi128EEENS7_ILi96EEENS7_ILi192EEEEEELi128ENS_10bfloat16_tEfNS_4arch4Sm90ELb0ELb1ELb1ELb1ELb1ELb0ELb0ELb1ELb1ELb1ELb1ELb0EEENS1_21CollectiveEpilogueFwdINS6_IJSA_SA_SB_EEES9_SE_SG_Li256ELb1ELb1ELb1ELb0EEENS1_36VarlenDynamicPersistentTileSchedulerILi128ELi96ELi256ELi128ELb1ELb1ELb1ELb1ELb0ELb1EEEEEEEEEvNT_6ParamsE)
        /*04dc*/ 	.word	0x00000018


	//----- nvinfo : EIATTR_MIN_STACK_SIZE
	.align		4
.L_238:
        /*04e0*/ 	.byte	0x04, 0x12
        /*04e2*/ 	.short	(.L_240 - .L_239)
	.align		4
.L_239:
        /*04e4*/ 	.word	index@(_ZN7cutlass13device_kernelIN5flash11enable_sm90INS1_16FlashAttnFwdSm90INS1_25CollectiveMainloopFwdSm90ILi2EN4cute5tupleIJNS5_1CILi1EEES8_S8_EEENS6_IJNS7_ILi128EEENS7_ILi96EEENS7_ILi192EEEEEELi128ENS_10bfloat16_tEfNS_4arch4Sm90ELb0ELb1ELb1ELb1ELb1ELb1ELb0ELb1ELb1ELb1ELb1ELb0EEENS1_21CollectiveEpilogueFwdINS6_IJSA_SA_SB_EEES9_SE_SG_Li256ELb1ELb1ELb1ELb0EEENS1_36VarlenDynamicPersistentTileSchedulerILi128ELi96ELi256ELi128ELb1ELb1ELb1ELb1ELb0ELb1EEEEEEEEEvNT_6ParamsE)
        /*04e8*/ 	.word	0x00000060


	//----- nvinfo : EIATTR_MIN_STACK_SIZE
	.align		4
.L_240:
        /*04ec*/ 	.byte	0x04, 0x12
        /*04ee*/ 	.short	(.L_242 - .L_241)
	.align		4
.L_241:
        /*04f0*/ 	.word	index@(_ZN7cutlass13device_kernelIN5flash11enable_sm90INS1_16FlashAttnFwdSm90INS1_25CollectiveMainloopFwdSm90ILi2EN4cute5tupleIJNS5_1CILi1EEES8_S8_EEENS6_IJNS7_ILi128EEENS7_ILi96EEENS7_ILi192EEEEEELi128ENS_10bfloat16_tEfNS_4arch4Sm90ELb1ELb0ELb1ELb0ELb1ELb0ELb0ELb1ELb1ELb1ELb1ELb0EEENS1_21CollectiveEpilogueFwdINS6_IJSA_SA_SB_EEES9_SE_SG_Li256ELb0ELb1ELb1ELb0EEENS1_19SingleTileSchedulerILb0ELb1ELb1ELi128EEEEEEEEEvNT_6ParamsE)
        /*04f4*/ 	.word	0x00000000


	//----- nvinfo : EIATTR_MIN_STACK_SIZE
	.align		4
.L_242:
        /*04f8*/ 	.byte	0x04, 0x12
        /*04fa*/ 	.short	(.L_244 - .L_243)
	.align		4
.L_243:
        /*04fc*/ 	.word	index@(_ZN7cutlass13device_kernelIN5flash11enable_sm90INS1_16FlashAttnFwdSm90INS1_25CollectiveMainloopFwdSm90ILi2EN4cute5tupleIJNS5_1CILi1EEES8_S8_EEENS6_IJNS7_ILi128EEENS7_ILi96EEENS7_ILi192EEEEEELi128ENS_10bfloat16_tEfNS_4arch4Sm90ELb1ELb0ELb1ELb1ELb1ELb0ELb0ELb1ELb1ELb1ELb1ELb0EEENS1_21CollectiveEpilogueFwdINS6_IJSA_SA_SB_EEES9_SE_SG_Li256ELb1ELb1ELb1ELb0EEENS1_36VarlenDynamicPersistentTileSchedulerILi128ELi96ELi256ELi128ELb1ELb1ELb1ELb1ELb1ELb1EEEEEEEEEvNT_6ParamsE)
        /*0500*/ 	.word	0x00000020


	//----- nvinfo : EIATTR_MIN_STACK_SIZE
	.align		4
.L_244:
        /*0504*/ 	.byte	0x04, 0x12
        /*0506*/ 	.short	(.L_246 - .L_245)
	.align		4
.L_245:
        /*0508*/ 	.word	index@(_ZN7cutlass13device_kernelIN5flash11enable_sm90INS1_16FlashAttnFwdSm90INS1_25CollectiveMainloopFwdSm90ILi2EN4cute5tupleIJNS5_1CILi1EEES8_S8_EEENS6_IJNS7_ILi128EEENS7_ILi96EEENS7_ILi192EEEEEELi128ENS_10bfloat16_tEfNS_4arch4Sm90ELb1ELb0ELb1ELb1ELb1ELb1ELb0ELb1ELb1ELb1ELb1ELb0EEENS1_21CollectiveEpilogueFwdINS6_IJSA_SA_SB_EEES9_SE_SG_Li256ELb1ELb1ELb1ELb0EEENS1_36VarlenDynamicPersistentTileSchedulerILi128ELi96ELi256ELi128ELb1ELb1ELb1ELb1ELb1ELb1EEEEEEEEEvNT_6ParamsE)
        /*050c*/ 	.word	0x00000068


	//----- nvinfo : EIATTR_MIN_STACK_SIZE
	.align		4
.L_246:
        /*0510*/ 	.byte	0x04, 0x12
        /*0512*/ 	.short	(.L_248 - .L_247)
	.align		4
.L_247:
        /*0514*/ 	.word	index@(_ZN7cutlass13device_kernelIN5flash11enable_sm90INS1_16FlashAttnFwdSm90INS1_25CollectiveMainloopFwdSm90ILi2EN4cute5tupleIJNS5_1CILi1EEES8_S8_EEENS6_IJNS7_ILi64EEESA_SA_EEELi512ENS_10bfloat16_tEfNS_4arch4Sm90ELb0ELb0ELb1ELb0ELb1ELb0ELb0ELb0ELb0ELb1ELb1ELb0EEENS1_21CollectiveEpilogueFwdINS6_IJSA_NS7_ILi512EEESA_EEES9_SC_SE_Li256ELb0ELb1ELb1ELb0EEENS1_19SingleTileSchedulerILb0ELb1ELb1ELi64EEEEEEEEEvNT_6ParamsE)
        /*0518*/ 	.word	0x00000000


	//----- nvinfo : EIATTR_MIN_STACK_SIZE
	.align		4
.L_248:
        /*051c*/ 	.byte	0x04, 0x12
        /*051e*/ 	.short	(.L_250 - .L_249)
	.align		4
.L_249:
        /*0520*/ 	.word	index@(_ZN7cutlass13device_kernelIN5flash11enable_sm90INS1_16FlashAttnFwdSm90INS1_25CollectiveMainloopFwdSm90ILi2EN4cute5tupleIJNS5_1CILi1EEES8_S8_EEENS6_IJNS7_ILi64EEESA_SA_EEELi512ENS_10bfloat16_tEfNS_4arch4Sm90ELb0ELb0ELb1ELb0ELb1ELb0ELb1ELb0ELb0ELb1ELb1ELb0EEENS1_21CollectiveEpilogueFwdINS6_IJSA_NS7_ILi512EEESA_EEES9_SC_SE_Li256ELb0ELb1ELb1ELb0EEENS1_19SingleTileSchedulerILb0ELb1ELb1ELi64EEEEEEEEEvNT_6ParamsE)
        /*0524*/ 	.word	0x00000008


	//----- nvinfo : EIATTR_MIN_STACK_SIZE
	.align		4
.L_250:
        /*0528*/ 	.byte	0x04, 0x12
        /*052a*/ 	.short	(.L_252 - .L_251)
	.align		4
.L_251:
        /*052c*/ 	.word	index@(_ZN7cutlass13device_kernelIN5flash11enable_sm90INS1_16FlashAttnFwdSm90INS1_25CollectiveMainloopFwdSm90ILi2EN4cute5tupleIJNS5_1CILi1EEES8_S8_EEENS6_IJNS7_ILi64EEESA_SA_EEELi512ENS_10bfloat16_tEfNS_4arch4Sm90ELb0ELb0ELb1ELb1ELb1ELb0ELb0ELb0ELb0ELb1ELb1ELb0EEENS1_21CollectiveEpilogueFwdINS6_IJSA_NS7_ILi512EEESA_EEES9_SC_SE_Li256ELb1ELb1ELb1ELb0EEENS1_36VarlenDynamicPersistentTileSchedulerILi64ELi64ELi256ELi128ELb1ELb1ELb1ELb0ELb1ELb1EEEEEEEEEvNT_6ParamsE)
        /*0530*/ 	.word	0x00000040


	//----- nvinfo : EIATTR_MIN_STACK_SIZE
	.align		4
.L_252:
        /*0534*/ 	.byte	0x04, 0x12
        /*0536*/ 	.short	(.L_254 - .L_253)
	.align		4
.L_253:
        /*0538*/ 	.word	index@(_ZN7cutlass13device_kernelIN5flash11enable_sm90INS1_16FlashAttnFwdSm90INS1_25CollectiveMainloopFwdSm90ILi2EN4cute5tupleIJNS5_1CILi1EEES8_S8_EEENS6_IJNS7_ILi64EEESA_SA_EEELi512ENS_10bfloat16_tEfNS_4arch4Sm90ELb0ELb0ELb1ELb1ELb1ELb1ELb0ELb0ELb0ELb1ELb1ELb0EEENS1_21CollectiveEpilogueFwdINS6_IJSA_NS7_ILi512EEESA_EEES9_SC_SE_Li256ELb1ELb1ELb1ELb0EEENS1_36VarlenDynamicPersistentTileSchedulerILi64ELi64ELi256ELi128ELb1ELb1ELb1ELb0ELb1ELb1EEEEEEEEEvNT_6ParamsE)
        /*053c*/ 	.word	0x00000060


	//----- nvinfo : EIATTR_MIN_STACK_SIZE
	.align		4
.L_254:
        /*0540*/ 	.byte	0x04, 0x12
        /*0542*/ 	.short	(.L_256 - .L_255)
	.align		4
.L_255:
        /*0544*/ 	.word	index@(_ZN7cutlass13device_kernelIN5flash11enable_sm90INS1_16FlashAttnFwdSm90INS1_25CollectiveMainloopFwdSm90ILi2EN4cute5tupleIJNS5_1CILi1EEES8_S8_EEENS6_IJNS7_ILi64EEESA_SA_EEELi512ENS_10bfloat16_tEfNS_4arch4Sm90ELb0ELb0ELb1ELb1ELb1ELb0ELb1ELb0ELb0ELb1ELb1ELb0EEENS1_21CollectiveEpilogueFwdINS6_IJSA_NS7_ILi512EEESA_EEES9_SC_SE_Li256ELb1ELb1ELb1ELb0EEENS1_36VarlenDynamicPersistentTileSchedulerILi64ELi64ELi256ELi128ELb1ELb1ELb1ELb0ELb1ELb1EEEEEEEEEvNT_6ParamsE)
        /*0548*/ 	.word	0x00000038


	//----- nvinfo : EIATTR_MIN_STACK_SIZE
	.align		4
.L_256:
        /*054c*/ 	.byte	0x04, 0x12
        /*054e*/ 	.short	(.L_258 - .L_257)
	.align		4
.L_257:
        /*0550*/ 	.word	index@(_ZN7cutlass13device_kernelIN5flash11enable_sm90INS1_16FlashAttnFwdSm90INS1_25CollectiveMainloopFwdSm90ILi2EN4cute5tupleIJNS5_1CILi1EEES8_S8_EEENS6_IJNS7_ILi64EEESA_SA_EEELi512ENS_10bfloat16_tEfNS_4arch4Sm90ELb0ELb0ELb1ELb1ELb1ELb1ELb1ELb0ELb0ELb1ELb1ELb0EEENS1_21CollectiveEpilogueFwdINS6_IJSA_NS7_ILi512EEESA_EEES9_SC_SE_Li256ELb1ELb1ELb1ELb0EEENS1_36VarlenDynamicPersistentTileSchedulerILi64ELi64ELi256ELi128ELb1ELb1ELb1ELb0ELb1ELb1EEEEEEEEEvNT_6ParamsE)
        /*0554*/ 	.word	0x00000070


	//----- nvinfo : EIATTR_MIN_STACK_SIZE
	.align		4
.L_258:
        /*0558*/ 	.byte	0x04, 0x12
        /*055a*/ 	.short	(.L_260 - .L_259)
	.align		4
.L_259:
        /*055c*/ 	.word	index@(_ZN7cutlass13device_kernelIN5flash11enable_sm90INS1_16FlashAttnFwdSm90INS1_25CollectiveMainloopFwdSm90ILi2EN4cute5tupleIJNS5_1CILi1EEES8_S8_EEENS6_IJNS7_ILi64EEESA_SA_EEELi512ENS_10bfloat16_tEfNS_4arch4Sm90ELb0ELb1ELb1ELb0ELb1ELb0ELb0ELb0ELb0ELb1ELb1ELb0EEENS1_21CollectiveEpilogueFwdINS6_IJSA_NS7_ILi512EEESA_EEES9_SC_SE_Li256ELb0ELb1ELb1ELb0EEENS1_19SingleTileSchedulerILb0ELb1ELb1ELi64EEEEEEEEEvNT_6ParamsE)
        /*0560*/ 	.word	0x00000000


	//----- nvinfo : EIATTR_MIN_STACK_SIZE
	.align		4
.L_260:
        /*0564*/ 	.byte	0x04, 0x12
        /*0566*/ 	.short	(.L_262 - .L_261)
	.align		4
.L_261:
        /*0568*/ 	.word	index@(_ZN7cutlass13device_kernelIN5flash11enable_sm90INS1_16FlashAttnFwdSm90INS1_25CollectiveMainloopFwdSm90ILi2EN4cute5tupleIJNS5_1CILi1EEES8_S8_EEENS6_IJNS7_ILi64EEESA_SA_EEELi512ENS_10bfloat16_tEfNS_4arch4Sm90ELb0ELb1ELb1ELb0ELb1ELb0ELb1ELb0ELb0ELb1ELb1ELb0EEENS1_21CollectiveEpilogueFwdINS6_IJSA_NS7_ILi512EEESA_EEES9_SC_SE_Li256ELb0ELb1ELb1ELb0EEENS1_19SingleTileSchedulerILb0ELb1ELb1ELi64EEEEEEEEEvNT_6ParamsE)
        /*056c*/ 	.word	0x00000420


	//----- nvinfo : EIATTR_MIN_STACK_SIZE
	.align		4
.L_262:
        /*0570*/ 	.byte	0x04, 0x12
        /*0572*/ 	.short	(.L_264 - .L_263)
	.align		4
.L_263:
        /*0574*/ 	.word	index@(_ZN7cutlass13device_kernelIN5flash11enable_sm90INS1_16FlashAttnFwdSm90INS1_25CollectiveMainloopFwdSm90ILi2EN4cute5tupleIJNS5_1CILi1EEES8_S8_EEENS6_IJNS7_ILi64EEESA_SA_EEELi512ENS_10bfloat16_tEfNS_4arch4Sm90ELb0ELb1ELb1ELb1ELb1ELb0ELb0ELb0ELb0ELb1ELb1ELb0EEENS1_21CollectiveEpilogueFwdINS6_IJSA_NS7_ILi512EEESA_EEES9_SC_SE_Li256ELb1ELb1ELb1ELb0EEENS1_36VarlenDynamicPersistentTileSchedulerILi64ELi64ELi256ELi128ELb1ELb1ELb1ELb1ELb0ELb1EEEEEEEEEvNT_6ParamsE)
        /*0578*/ 	.word	0x00000028


	//----- nvinfo : EIATTR_MIN_STACK_SIZE
	.align		4
.L_264:
        /*057c*/ 	.byte	0x04, 0x12
        /*057e*/ 	.short	(.L_266 - .L_265)
	.align		4
.L_265:
        /*0580*/ 	.word	index@(_ZN7cutlass13device_kernelIN5flash11enable_sm90INS1_16FlashAttnFwdSm90INS1_25CollectiveMainloopFwdSm90ILi2EN4cute5tupleIJNS5_1CILi1EEES8_S8_EEENS6_IJNS7_ILi64EEESA_SA_EEELi512ENS_10bfloat16_tEfNS_4arch4Sm90ELb0ELb1ELb1ELb1ELb1ELb1ELb0ELb0ELb0ELb1ELb1ELb0EEENS1_21CollectiveEpilogueFwdINS6_IJSA_NS7_ILi512EEESA_EEES9_SC_SE_Li256ELb1ELb1ELb1ELb0EEENS1_36VarlenDynamicPersistentTileSchedulerILi64ELi64ELi256ELi128ELb1ELb1ELb1ELb1ELb0ELb1EEEEEEEEEvNT_6ParamsE)
        /*0584*/ 	.word	0x00000070


	//----- nvinfo : EIATTR_MIN_STACK_SIZE
	.align		4
.L_266:
        /*0588*/ 	.byte	0x04, 0x12
        /*058a*/ 	.short	(.L_268 - .L_267)
	.align		4
.L_267:
        /*058c*/ 	.word	index@(_ZN7cutlass13device_kernelIN5flash11enable_sm90INS1_16FlashAttnFwdSm90INS1_25CollectiveMainloopFwdSm90ILi2EN4cute5tupleIJNS5_1CILi1EEES8_S8_EEENS6_IJNS7_ILi64EEESA_SA_EEELi512ENS_10bfloat16_tEfNS_4arch4Sm90ELb0ELb1ELb1ELb1ELb1ELb0ELb1ELb0ELb0ELb1ELb1ELb0EEENS1_21CollectiveEpilogueFwdINS6_IJSA_NS7_ILi512EEESA_EEES9_SC_SE_Li256ELb1ELb1ELb1ELb0EEENS1_36VarlenDynamicPersistentTileSchedulerILi64ELi64ELi256ELi128ELb1ELb1ELb1ELb1ELb0ELb1EEEEEEEEEvNT_6ParamsE)
        /*0590*/ 	.word	0x00000460


	//----- nvinfo : EIATTR_MIN_STACK_SIZE
	.align		4
.L_268:
        /*0594*/ 	.byte	0x04, 0x12
        /*0596*/ 	.short	(.L_270 - .L_269)
	.align		4
.L_269:
        /*0598*/ 	.word	index@(_ZN7cutlass13device_kernelIN5flash11enable_sm90INS1_16FlashAttnFwdSm90INS1_25CollectiveMainloopFwdSm90ILi2EN4cute5tupleIJNS5_1CILi1EEES8_S8_EEENS6_IJNS7_ILi64EEESA_SA_EEELi512ENS_10bfloat16_tEfNS_4arch4Sm90ELb0ELb1ELb1ELb1ELb1ELb1ELb1ELb0ELb0ELb1ELb1ELb0EEENS1_21CollectiveEpilogueFwdINS6_IJSA_NS7_ILi512EEESA_EEES9_SC_SE_Li256ELb1ELb1ELb1ELb0EEENS1_36VarlenDynamicPersistentTileSchedulerILi64ELi64ELi256ELi128ELb1ELb1ELb1ELb1ELb0ELb1EEEEEEEEEvNT_6ParamsE)
        /*059c*/ 	.word	0x00000470


	//----- nvinfo : EIATTR_MIN_STACK_SIZE
	.align		4
.L_270:
        /*05a0*/ 	.byte	0x04, 0x12
        /*05a2*/ 	.short	(.L_272 - .L_271)
	.align		4
.L_271:
        /*05a4*/ 	.word	index@(_ZN7cutlass13device_kernelIN5flash11enable_sm90INS1_16FlashAttnFwdSm90INS1_25CollectiveMainloopFwdSm90ILi2EN4cute5tupleIJNS5_1CILi1EEES8_S8_EEENS6_IJNS7_ILi64EEESA_SA_EEELi512ENS_10bfloat16_tEfNS_4arch4Sm90ELb1ELb0ELb1ELb0ELb1ELb0ELb0ELb0ELb0ELb1ELb1ELb0EEENS1_21CollectiveEpilogueFwdINS6_IJSA_NS7_ILi512EEESA_EEES9_SC_SE_Li256ELb0ELb1ELb1ELb0EEENS1_19SingleTileSchedulerILb0ELb1ELb1ELi64EEEEEEEEEvNT_6ParamsE)
        /*05a8*/ 	.word	0x00000000


	//----- nvinfo : EIATTR_MIN_STACK_SIZE
	.align		4
.L_272:
        /*05ac*/ 	.byte	0x04, 0x12
        /*05ae*/ 	.short	(.L_274 - .L_273)
	.align		4
.L_273:
        /*05b0*/ 	.word	index@(_ZN7cutlass13device_kernelIN5flash11enable_sm90INS1_16FlashAttnFwdSm90INS1_25CollectiveMainloopFwdSm90ILi2EN4cute5tupleIJNS5_1CILi1EEES8_S8_EEENS6_IJNS7_ILi64EEESA_SA_EEELi512ENS_10bfloat16_tEfNS_4arch4Sm90ELb1ELb0ELb1ELb0ELb1ELb0ELb1ELb0ELb0ELb1ELb1ELb0EEENS1_21CollectiveEpilogueFwdINS6_IJSA_NS7_ILi512EEESA_EEES9_SC_SE_Li256ELb0ELb1ELb1ELb0EEENS1_19SingleTileSchedulerILb0ELb1ELb1ELi64EEEEEEEEEvNT_6ParamsE)
        /*05b4*/ 	.word	0x00000008


	//----- nvinfo : EIATTR_MIN_STACK_SIZE
	.align		4
.L_274:
        /*05b8*/ 	.byte	0x04, 0x12
        /*05ba*/ 	.short	(.L_276 - .L_275)
	.align		4
.L_275:
        /*05bc*/ 	.word	index@(_ZN7cutlass13device_kernelIN5flash11enable_sm90INS1_16FlashAttnFwdSm90INS1_25CollectiveMainloopFwdSm90ILi2EN4cute5tupleIJNS5_1CILi1EEES8_S8_EEENS6_IJNS7_ILi64EEESA_SA_EEELi512ENS_10bfloat16_tEfNS_4arch4Sm90ELb1ELb0ELb1ELb1ELb1ELb0ELb0ELb0ELb0ELb1ELb1ELb0EEENS1_21CollectiveEpilogueFwdINS6_IJSA_NS7_ILi512EEESA_EEES9_SC_SE_Li256ELb1ELb1ELb1ELb0EEENS1_36VarlenDynamicPersistentTileSchedulerILi64ELi64ELi256ELi128ELb1ELb1ELb1ELb1ELb1ELb1EEEEEEEEEvNT_6ParamsE)
        /*05c0*/ 	.word	0x00000038


	//----- nvinfo : EIATTR_MIN_STACK_SIZE
	.align		4
.L_276:
        /*05c4*/ 	.byte	0x04, 0x12
        /*05c6*/ 	.short	(.L_278 - .L_277)
	.align		4
.L_277:
        /*05c8*/ 	.word	index@(_ZN7cutlass13device_kernelIN5flash11enable_sm90INS1_16FlashAttnFwdSm90INS1_25CollectiveMainloopFwdSm90ILi2EN4cute5tupleIJNS5_1CILi1EEES8_S8_EEENS6_IJNS7_ILi64EEESA_SA_EEELi512ENS_10bfloat16_tEfNS_4arch4Sm90ELb1ELb0ELb1ELb1ELb1ELb1ELb0ELb0ELb0ELb1ELb1ELb0EEENS1_21CollectiveEpilogueFwdINS6_IJSA_NS7_ILi512EEESA_EEES9_SC_SE_Li256ELb1ELb1ELb1ELb0EEENS1_36VarlenDynamicPersistentTileSchedulerILi64ELi64ELi256ELi128ELb1ELb1ELb1ELb1ELb1ELb1EEEEEEEEEvNT_6ParamsE)
        /*05cc*/ 	.word	0x00000068


	//----- nvinfo : EIATTR_MIN_STACK_SIZE
	.align		4
.L_278:
        /*05d0*/ 	.byte	0x04, 0x12
        /*05d2*/ 	.short	(.L_280 - .L_279)
	.align		4
.L_279:
        /*05d4*/ 	.word	index@(_ZN7cutlass13device_kernelIN5flash11enable_sm90INS1_16FlashAttnFwdSm90INS1_25CollectiveMainloopFwdSm90ILi2EN4cute5tupleIJNS5_1CILi1EEES8_S8_EEENS6_IJNS7_ILi64EEESA_SA_EEELi512ENS_10bfloat16_tEfNS_4arch4Sm90ELb1ELb0ELb1ELb1ELb1ELb0ELb1ELb0ELb0ELb1ELb1ELb0EEENS1_21CollectiveEpilogueFwdINS6_IJSA_NS7_ILi512EEESA_EEES9_SC_SE_Li256ELb1ELb1ELb1ELb0EEENS1_36VarlenDynamicPersistentTileSchedulerILi64ELi64ELi256ELi128ELb1ELb1ELb1ELb1ELb1ELb1EEEEEEEEEvNT_6ParamsE)
        /*05d8*/ 	.word	0x00000030


	//----- nvinfo : EIATTR_MIN_STACK_SIZE
	.align		4
.L_280:
        /*05dc*/ 	.byte	0x04, 0x12
        /*05de*/ 	.short	(.L_282 - .L_281)
	.align		4
.L_281:
        /*05e0*/ 	.word	index@(_ZN7cutlass13device_kernelIN5flash11enable_sm90INS1_16FlashAttnFwdSm90INS1_25CollectiveMainloopFwdSm90ILi2EN4cute5tupleIJNS5_1CILi1EEES8_S8_EEENS6_IJNS7_ILi64EEESA_SA_EEELi512ENS_10bfloat16_tEfNS_4arch4Sm90ELb1ELb0ELb1ELb1ELb1ELb1ELb1ELb0ELb0ELb1ELb1ELb0EEENS1_21CollectiveEpilogueFwdINS6_IJSA_NS7_ILi512EEESA_EEES9_SC_SE_Li256ELb1ELb1ELb1ELb0EEENS1_36VarlenDynamicPersistentTileSchedulerILi64ELi64ELi256ELi128ELb1ELb1ELb1ELb1ELb1ELb1EEEEEEEEEvNT_6ParamsE)
        /*05e4*/ 	.word	0x00000088


	//----- nvinfo : EIATTR_MIN_STACK_SIZE
	.align		4
.L_282:
        /*05e8*/ 	.byte	0x04, 0x12
        /*05ea*/ 	.short	(.L_284 - .L_283)
	.align		4
.L_283:
        /*05ec*/ 	.word	index@(_ZN7cutlass13device_kernelIN5flash11enable_sm90INS1_16FlashAttnFwdSm90INS1_25CollectiveMainloopFwdSm90ILi2EN4cute5tupleIJNS5_1CILi1EEES8_S8_EEENS6_IJNS7_ILi128EEENS7_ILi96EEENS7_ILi64EEEEEELi256ENS_10bfloat16_tEfNS_4arch4Sm90ELb0ELb0ELb1ELb0ELb1ELb0ELb0ELb1ELb0ELb1ELb1ELb0EEENS1_21CollectiveEpilogueFwdINS6_IJSA_NS7_ILi256EEESB_EEES9_SE_SG_Li256ELb0ELb1ELb1ELb0EEENS1_19SingleTileSchedulerILb0ELb1ELb1ELi128EEEEEEEEEvNT_6ParamsE)
        /*05f0*/ 	.word	0x00000000


	//----- nvinfo : EIATTR_MIN_STACK_SIZE
	.align		4
.L_284:
        /*05f4*/ 	.byte	0x04, 0x12
        /*05f6*/ 	.short	(.L_286 - .L_285)
	.align		4
.L_285:
        /*05f8*/ 	.word	index@(_ZN7cutlass13device_kernelIN5flash11enable_sm90INS1_16FlashAttnFwdSm90INS1_25CollectiveMainloopFwdSm90ILi2EN4cute5tupleIJNS5_1CILi1EEES8_S8_EEENS6_IJNS7_ILi128EEENS7_ILi96EEENS7_ILi64EEEEEELi256ENS_10bfloat16_tEfNS_4arch4Sm90ELb0ELb0ELb1ELb0ELb1ELb0ELb1ELb1ELb0ELb1ELb1ELb0EEENS1_21CollectiveEpilogueFwdINS6_IJSA_NS7_ILi256EEESB_EEES9_SE_SG_Li256ELb0ELb1ELb1ELb0EEENS1_19SingleTileSchedulerILb0ELb1ELb1ELi128EEEEEEEEEvNT_6ParamsE)
        /*05fc*/ 	.word	0x00000008


	//----- nvinfo : EIATTR_MIN_STACK_SIZE
	.align		4
.L_286:
        /*0600*/ 	.byte	0x04, 0x12
        /*0602*/ 	.short	(.L_288 - .L_287)
	.align		4
.L_287:
        /*0604*/ 	.word	index@(_ZN7cutlass13device_kernelIN5flash11enable_sm90INS1_16FlashAttnFwdSm90INS1_25CollectiveMainloopFwdSm90ILi2EN4cute5tupleIJNS5_1CILi1EEES8_S8_EEENS6_IJNS7_ILi128EEENS7_ILi96EEENS7_ILi64EEEEEELi256ENS_10bfloat16_tEfNS_4arch4Sm90ELb0ELb0ELb1ELb1ELb1ELb0ELb0ELb1ELb0ELb1ELb1ELb0EEENS1_21CollectiveEpilogueFwdINS6_IJSA_NS7_ILi256EEESB_EEES9_SE_SG_Li256ELb1ELb1ELb1ELb0EEENS1_36VarlenDynamicPersistentTileSchedulerILi128ELi96ELi256ELi128ELb1ELb1ELb1ELb0ELb1ELb1EEEEEEEEEvNT_6ParamsE)
        /*0608*/ 	.word	0x00000038


	//----- nvinfo : EIATTR_MIN_STACK_SIZE
	.align		4
.L_288:
        /*060c*/ 	.byte	0x04, 0x12
        /*060e*/ 	.short	(.L_290 - .L_289)
	.align		4
.L_289:
        /*0610*/ 	.word	index@(_ZN7cutlass13device_kernelIN5flash11enable_sm90INS1_16FlashAttnFwdSm90INS1_25CollectiveMainloopFwdSm90ILi2EN4cute5tupleIJNS5_1CILi1EEES8_S8_EEENS6_IJNS7_ILi128EEENS7_ILi96EEENS7_ILi64EEEEEELi256ENS_10bfloat16_tEfNS_4arch4Sm90ELb0ELb0ELb1ELb1ELb1ELb1ELb0ELb1ELb0ELb1ELb1ELb0EEENS1_21CollectiveEpilogueFwdINS6_IJSA_NS7_ILi256EEESB_EEES9_SE_SG_Li256ELb1ELb1ELb1ELb0EEENS1_36VarlenDynamicPersistentTileSchedulerILi128ELi96ELi256ELi128ELb1ELb1ELb1ELb0ELb1ELb1EEEEEEEEEvNT_6ParamsE)
        /*0614*/ 	.word	0x00000160


	//----- nvinfo : EIATTR_MIN_STACK_SIZE
	.align		4
.L_290:
        /*0618*/ 	.byte	0x04, 0x12
        /*061a*/ 	.short	(.L_292 - .L_291)
	.align		4
.L_291:
        /*061c*/ 	.word	index@(_ZN7cutlass13device_kernelIN5flash11enable_sm90INS1_16FlashAttnFwdSm90INS1_25CollectiveMainloopFwdSm90ILi2EN4cute5tupleIJNS5_1CILi1EEES8_S8_EEENS6_IJNS7_ILi128EEENS7_ILi96EEENS7_ILi64EEEEEELi256ENS_10bfloat16_tEfNS_4arch4Sm90ELb0ELb0ELb1ELb1ELb1ELb0ELb1ELb1ELb0ELb1ELb1ELb0EEENS1_21CollectiveEpilogueFwdINS6_IJSA_NS7_ILi256EEESB_EEES9_SE_SG_Li256ELb1ELb1ELb1ELb0EEENS1_36VarlenDynamicPersistentTileSchedulerILi128ELi96ELi256ELi128ELb1ELb1ELb1ELb0ELb1ELb1EEEEEEEEEvNT_6ParamsE)
        /*0620*/ 	.word	0x00000040


	//----- nvinfo : EIATTR_MIN_STACK_SIZE
	.align		4
.L_292:
        /*0624*/ 	.byte	0x04, 0x12
        /*0626*/ 	.short	(.L_294 - .L_293)
	.align		4
.L_293:
        /*0628*/ 	.word	index@(_ZN7cutlass13device_kernelIN5flash11enable_sm90INS1_16FlashAttnFwdSm90INS1_25CollectiveMainloopFwdSm90ILi2EN4cute5tupleIJNS5_1CILi1EEES8_S8_EEENS6_IJNS7_ILi128EEENS7_ILi96EEENS7_ILi64EEEEEELi256ENS_10bfloat16_tEfNS_4arch4Sm90ELb0ELb0ELb1ELb1ELb1ELb1ELb1ELb1ELb0ELb1ELb1ELb0EEENS1_21CollectiveEpilogueFwdINS6_IJSA_NS7_ILi256EEESB_EEES9_SE_SG_Li256ELb1ELb1ELb1ELb0EEENS1_36VarlenDynamicPersistentTileSchedulerILi128ELi96ELi256ELi128ELb1ELb1ELb1ELb0ELb1ELb1EEEEEEEEEvNT_6ParamsE)
        /*062c*/ 	.word	0x000001a0


	//----- nvinfo : EIATTR_MIN_STACK_SIZE
	.align		4
.L_294:
        /*0630*/ 	.byte	0x04, 0x12
        /*0632*/ 	.short	(.L_296 - .L_295)
	.align		4
.L_295:
        /*0634*/ 	.word	index@(_ZN7cutlass13device_kernelIN5flash11enable_sm90INS1_16FlashAttnFwdSm90INS1_25CollectiveMainloopFwdSm90ILi2EN4cute5tupleIJNS5_1CILi1EEES8_S8_EEENS6_IJNS7_ILi128EEENS7_ILi96EEENS7_ILi64EEEEEELi256ENS_10bfloat16_tEfNS_4arch4Sm90ELb0ELb1ELb1ELb0ELb1ELb0ELb0ELb1ELb0ELb1ELb1ELb0EEENS1_21CollectiveEpilogueFwdINS6_IJSA_NS7_ILi256EEESB_EEES9_SE_SG_Li256ELb0ELb1ELb1ELb0EEENS1_19SingleTileSchedulerILb0ELb1ELb1ELi128EEEEEEEEEvNT_6ParamsE)
        /*0638*/ 	.word	0x00000420


	//----- nvinfo : EIATTR_MIN_STACK_SIZE
	.align		4
.L_296:
        /*063c*/ 	.byte	0x04, 0x12
        /*063e*/ 	.short	(.L_298 - .L_297)
	.align		4
.L_297:
        /*0640*/ 	.word	index@(_ZN7cutlass13device_kernelIN5flash11enable_sm90INS1_16FlashAttnFwdSm90INS1_25CollectiveMainloopFwdSm90ILi2EN4cute5tupleIJNS5_1CILi1EEES8_S8_EEENS6_IJNS7_ILi128EEENS7_ILi96EEENS7_ILi64EEEEEELi256ENS_10bfloat16_tEfNS_4arch4Sm90ELb0ELb1ELb1ELb0ELb1ELb0ELb1ELb1ELb0ELb1ELb1ELb0EEENS1_21CollectiveEpilogueFwdINS6_IJSA_NS7_ILi256EEESB_EEES9_SE_SG_Li256ELb0ELb1ELb1ELb0EEENS1_19SingleTileSchedulerILb0ELb1ELb1ELi128EEEEEEEEEvNT_6ParamsE)
        /*0644*/ 	.word	0x00006000


	//----- nvinfo : EIATTR_MIN_STACK_SIZE
	.align		4
.L_298:
        /*0648*/ 	.byte	0x04, 0x12
        /*064a*/ 	.short	(.L_300 - .L_299)
	.align		4
.L_299:
        /*064c*/ 	.word	index@(_ZN7cutlass13device_kernelIN5flash11enable_sm90INS1_16FlashAttnFwdSm90INS1_25CollectiveMainloopFwdSm90ILi2EN4cute5tupleIJNS5_1CILi1EEES8_S8_EEENS6_IJNS7_ILi128EEENS7_ILi96EEENS7_ILi64EEEEEELi256ENS_10bfloat16_tEfNS_4arch4Sm90ELb0ELb1ELb1ELb1ELb1ELb0ELb0ELb1ELb0ELb1ELb1ELb0EEENS1_21CollectiveEpilogueFwdINS6_IJSA_NS7_ILi256EEESB_EEES9_SE_SG_Li256ELb1ELb1ELb1ELb0EEENS1_36VarlenDynamicPersistentTileSchedulerILi128ELi96ELi256ELi128ELb1ELb1ELb1ELb1ELb0ELb1EEEEEEEEEvNT_6ParamsE)
        /*0650*/ 	.word	0x00000470


	//----- nvinfo : EIATTR_MIN_STACK_SIZE
	.align		4
.L_300:
        /*0654*/ 	.byte	0x04, 0x12
        /*0656*/ 	.short	(.L_302 - .L_301)
	.align		4
.L_301:
        /*0658*/ 	.word	index@(_ZN7cutlass13device_kernelIN5flash11enable_sm90INS1_16FlashAttnFwdSm90INS1_25CollectiveMainloopFwdSm90ILi2EN4cute5tupleIJNS5_1CILi1EEES8_S8_EEENS6_IJNS7_ILi128EEENS7_ILi96EEENS7_ILi64EEEEEELi256ENS_10bfloat16_tEfNS_4arch4Sm90ELb0ELb1ELb1ELb1ELb1ELb1ELb0ELb1ELb0ELb1ELb1ELb0EEENS1_21CollectiveEpilogueFwdINS6_IJSA_NS7_ILi256EEESB_EEES9_SE_SG_Li256ELb1ELb1ELb1ELb0EEENS1_36VarlenDynamicPersistentTileSchedulerILi128ELi96ELi256ELi128ELb1ELb1ELb1ELb1ELb0ELb1EEEEEEEEEvNT_6ParamsE)
        /*065c*/ 	.word	0x00000440


	//----- nvinfo : EIATTR_MIN_STACK_SIZE
	.align		4
.L_302:
        /*0660*/ 	.byte	0x04, 0x12
        /*0662*/ 	.short	(.L_304 - .L_303)
	.align		4
.L_303:
        /*0664*/ 	.word	index@(_ZN7cutlass13device_kernelIN5flash11enable_sm90INS1_16FlashAttnFwdSm90INS1_25CollectiveMainloopFwdSm90ILi2EN4cute5tupleIJNS5_1CILi1EEES8_S8_EEENS6_IJNS7_ILi128EEENS7_ILi96EEENS7_ILi64EEEEEELi256ENS_10bfloat16_tEfNS_4arch4Sm90ELb0ELb1ELb1ELb1ELb1ELb0ELb1ELb1ELb0ELb1ELb1ELb0EEENS1_21CollectiveEpilogueFwdINS6_IJSA_NS7_ILi256EEESB_EEES9_SE_SG_Li256ELb1ELb1ELb1ELb0EEENS1_36VarlenDynamicPersistentTileSchedulerILi128ELi96ELi256ELi128ELb1ELb1ELb1ELb1ELb0ELb1EEEEEEEEEvNT_6ParamsE)
        /*0668*/ 	.word	0x000004e0


	//----- nvinfo : EIATTR_MIN_STACK_SIZE
	.align		4
.L_304:
        /*066c*/ 	.byte	0x04, 0x12
        /*066e*/ 	.short	(.L_306 - .L_305)
	.align		4
.L_305:
        /*0670*/ 	.word	index@(_ZN7cutlass13device_kernelIN5flash11enable_sm90INS1_16FlashAttnFwdSm90INS1_25CollectiveMainloopFwdSm90ILi2EN4cute5tupleIJNS5_1CILi1EEES8_S8_EEENS6_IJNS7_ILi128EEENS7_ILi96EEENS7_ILi64EEEEEELi256ENS_10bfloat16_tEfNS_4arch4Sm90ELb0ELb1ELb1ELb1ELb1ELb1ELb1ELb1ELb0ELb1ELb1ELb0EEENS1_21CollectiveEpilogueFwdINS6_IJSA_NS7_ILi256EEESB_EEES9_SE_SG_Li256ELb1ELb1ELb1ELb0EEENS1_36VarlenDynamicPersistentTileSchedulerILi128ELi96ELi256ELi128ELb1ELb1ELb1ELb1ELb0ELb1EEEEEEEEEvNT_6ParamsE)
        /*0674*/ 	.word	0x00000530


	//----- nvinfo : EIATTR_MIN_STACK_SIZE
	.align		4
.L_306:
        /*0678*/ 	.byte	0x04, 0x12
        /*067a*/ 	.short	(.L_308 - .L_307)
	.align		4
.L_307:
        /*067c*/ 	.word	index@(_ZN7cutlass13device_kernelIN5flash11enable_sm90INS1_16FlashAttnFwdSm90INS1_25CollectiveMainloopFwdSm90ILi2EN4cute5tupleIJNS5_1CILi1EEES8_S8_EEENS6_IJNS7_ILi128EEENS7_ILi96EEENS7_ILi64EEEEEELi256ENS_10bfloat16_tEfNS_4arch4Sm90ELb1ELb0ELb1ELb0ELb1ELb0ELb0ELb1ELb0ELb1ELb1ELb0EEENS1_21CollectiveEpilogueFwdINS6_IJSA_NS7_ILi256EEESB_EEES9_SE_SG_Li256ELb0ELb1ELb1ELb0EEENS1_19SingleTileSchedulerILb0ELb1ELb1ELi128EEEEEEEEEvNT_6ParamsE)
        /*0680*/ 	.word	0x00000000


	//----- nvinfo : EIATTR_MIN_STACK_SIZE
	.align		4
.L_308:
        /*0684*/ 	.byte	0x04, 0x12
        /*0686*/ 	.short	(.L_310 - .L_309)
	.align		4
.L_309:
        /*0688*/ 	.word	index@(_ZN7cutlass13device_kernelIN5flash11enable_sm90INS1_16FlashAttnFwdSm90INS1_25CollectiveMainloopFwdSm90ILi2EN4cute5tupleIJNS5_1CILi1EEES8_S8_EEENS6_IJNS7_ILi128EEENS7_ILi96EEENS7_ILi64EEEEEELi256ENS_10bfloat16_tEfNS_4arch4Sm90ELb1ELb0ELb1ELb0ELb1ELb0ELb1ELb1ELb0ELb1ELb1ELb0EEENS1_21CollectiveEpilogueFwdINS6_IJSA_NS7_ILi256EEESB_EEES9_SE_SG_Li256ELb0ELb1ELb1ELb0EEENS1_19SingleTileSchedulerILb0ELb1ELb1ELi128EEEEEEEEEvNT_6ParamsE)
        /*068c*/ 	.word	0x00000008


	//----- nvinfo : EIATTR_MIN_STACK_SIZE
	.align		4
.L_310:
        /*0690*/ 	.byte	0x04, 0x12
        /*0692*/ 	.short	(.L_312 - .L_311)
	.align		4
.L_311:
        /*0694*/ 	.word	index@(_ZN7cutlass13device_kernelIN5flash11enable_sm90INS1_16FlashAttnFwdSm90INS1_25CollectiveMainloopFwdSm90ILi2EN4cute5tupleIJNS5_1CILi1EEES8_S8_EEENS6_IJNS7_ILi128EEENS7_ILi96EEENS7_ILi64EEEEEELi256ENS_10bfloat16_tEfNS_4arch4Sm90ELb1ELb0ELb1ELb1ELb1ELb0ELb0ELb1ELb0ELb1ELb1ELb0EEENS1_21CollectiveEpilogueFwdINS6_IJSA_NS7_ILi256EEESB_EEES9_SE_SG_Li256ELb1ELb1ELb1ELb0EEENS1_36VarlenDynamicPersistentTileSchedulerILi128ELi96ELi256ELi128ELb1ELb1ELb1ELb1ELb1ELb1EEEEEEEEEvNT_6ParamsE)
        /*0698*/ 	.word	0x00000030


	//----- nvinfo : EIATTR_MIN_STACK_SIZE
	.align		4
.L_312:
        /*069c*/ 	.byte	0x04, 0x12
        /*069e*/ 	.short	(.L_314 - .L_313)
	.align		4
.L_313:
        /*06a0*/ 	.word	index@(_ZN7cutlass13device_kernelIN5flash11enable_sm90INS1_16FlashAttnFwdSm90INS1_25CollectiveMainloopFwdSm90ILi2EN4cute5tupleIJNS5_1CILi1EEES8_S8_EEENS6_IJNS7_ILi128EEENS7_ILi96EEENS7_ILi64EEEEEELi256ENS_10bfloat16_tEfNS_4arch4Sm90ELb1ELb0ELb1ELb1ELb1ELb1ELb0ELb1ELb0ELb1ELb1ELb0EEENS1_21CollectiveEpilogueFwdINS6_IJSA_NS7_ILi256EEESB_EEES9_SE_SG_Li256ELb1ELb1ELb1ELb0EEENS1_36VarlenDynamicPersistentTileSchedulerILi128ELi96ELi256ELi128ELb1ELb1ELb1ELb1ELb1ELb1EEEEEEEEEvNT_6ParamsE)
        /*06a4*/ 	.word	0x00000168


	//----- nvinfo : EIATTR_MIN_STACK_SIZE
	.align		4
.L_314:
        /*06a8*/ 	.byte	0x04, 0x12
        /*06aa*/ 	.short	(.L_316 - .L_315)
	.align		4
.L_315:
        /*06ac*/ 	.word	index@(_ZN7cutlass13device_kernelIN5flash11enable_sm90INS1_16FlashAttnFwdSm90INS1_25CollectiveMainloopFwdSm90ILi2EN4cute5tupleIJNS5_1CILi1EEES8_S8_EEENS6_IJNS7_ILi128EEENS7_ILi96EEENS7_ILi64EEEEEELi256ENS_10bfloat16_tEfNS_4arch4Sm90ELb1ELb0ELb1ELb1ELb1ELb0ELb1ELb1ELb0ELb1ELb1ELb0EEENS1_21CollectiveEpilogueFwdINS6_IJSA_NS7_ILi256EEESB_EEES9_SE_SG_Li256ELb1ELb1ELb1ELb0EEENS1_36VarlenDynamicPersistentTileSchedulerILi128ELi96ELi256ELi128ELb1ELb1ELb1ELb1ELb1ELb1EEEEEEEEEvNT_6ParamsE)
        /*06b0*/ 	.word	0x00000040


	//----- nvinfo : EIATTR_MIN_STACK_SIZE
	.align		4
.L_316:
        /*06b4*/ 	.byte	0x04, 0x12
        /*06b6*/ 	.short	(.L_318 - .L_317)
	.align		4
.L_317:
        /*06b8*/ 	.word	index@(_ZN7cutlass13device_kernelIN5flash11enable_sm90INS1_16FlashAttnFwdSm90INS1_25CollectiveMainloopFwdSm90ILi2EN4cute5tupleIJNS5_1CILi1EEES8_S8_EEENS6_IJNS7_ILi128EEENS7_ILi96EEENS7_ILi64EEEEEELi256ENS_10bfloat16_tEfNS_4arch4Sm90ELb1ELb0ELb1ELb1ELb1ELb1ELb1ELb1ELb0ELb1ELb1ELb0EEENS1_21CollectiveEpilogueFwdINS6_IJSA_NS7_ILi256EEESB_EEES9_SE_SG_Li256ELb1ELb1ELb1ELb0EEENS1_36VarlenDynamicPersistentTileSchedulerILi128ELi96ELi256ELi128ELb1ELb1ELb1ELb1ELb1ELb1EEEEEEEEEvNT_6ParamsE)
        /*06bc*/ 	.word	0x00000210
.L_318:


//--------------------- .nv.compat                --------------------------
	.section	.nv.compat,"",@"SHT_CUDA_COMPAT_INFO"
	.align	4
        /*0000*/ 	.byte	0x02, 0x09, 0x01, 0x00, 0x02, 0x02, 0x04, 0x00, 0x02, 0x05, 0x05, 0x00, 0x03, 0x07, 0x01, 0x01
        /*0010*/ 	.byte	0x02, 0x03, 0x01, 0x00, 0x02, 0x06, 0x01, 0x00, 0x04, 0x0b, 0x08, 0x00, 0x00, 0x00, 0x00, 0x00
        /*0020*/ 	.byte	0x00, 0x00, 0x00, 0x00


//--------------------- .nv.info._ZN7cutlass13device_kernelIN5flash11enable_sm90INS1_16FlashAttnFwdSm90INS1_25CollectiveMainloopFwdSm90ILi2EN4cute5tupleIJNS5_1CILi1EEES8_S8_EEENS6_IJNS7_ILi128EEENS7_ILi96EEENS7_ILi192EEEEEELi128ENS_10bfloat16_tEfNS_4arch4Sm90ELb0ELb0ELb1ELb0ELb1ELb0ELb0ELb1ELb1ELb1ELb1ELb0EEENS1_21CollectiveEpilogueFwdINS6_IJSA_SA_SB_EEES9_SE_SG_Li256ELb0ELb1ELb1ELb0EEENS1_19SingleTileSchedulerILb0ELb1ELb1ELi128EEEEEEEEEvNT_6ParamsE --------------------------
	.section	.nv.info._ZN7cutlass13device_kernelIN5flash11enable_sm90INS1_16FlashAttnFwdSm90INS1_25CollectiveMainloopFwdSm90ILi2EN4cute5tupleIJNS5_1CILi1EEES8_S8_EEENS6_IJNS7_ILi128EEENS7_ILi96EEENS7_ILi192EEEEEELi128ENS_10bfloat16_tEfNS_4arch4Sm90ELb0ELb0ELb1ELb0ELb1ELb0ELb0ELb1ELb1ELb1ELb1ELb0EEENS1_21CollectiveEpilogueFwdINS6_IJSA_SA_SB_EEES9_SE_SG_Li256ELb0ELb1ELb1ELb0EEENS1_19SingleTileSchedulerILb0ELb1ELb1ELi128EEEEEEEEEvNT_6ParamsE,"",@"SHT_CUDA_INFO"
	.sectionflags	@""
	.align	4


	//----- nvinfo : EIATTR_CUDA_API_VERSION
	.align		4
        /*0000*/ 	.byte	0x04, 0x37
        /*0002*/ 	.short	(.L_320 - .L_319)
.L_319:
        /*0004*/ 	.word	0x00000082


	//----- nvinfo : EIATTR_KPARAM_INFO
	.align		4
.L_320:
        /*0008*/ 	.byte	0x04, 0x17
        /*000a*/ 	.short	(.L_322 - .L_321)
.L_321:
        /*000c*/ 	.word	0x00000000
        /*0010*/ 	.short	0x0000
        /*0012*/ 	.short	0x0070
        /*0014*/ 	.byte	0x00, 0xf0, 0x01, 0x28


	//----- nvinfo : EIATTR_SPARSE_MMA_MASK
	.align		4
.L_322:
        /*0018*/ 	.byte	0x03, 0x50
        /*001a*/ 	.short	0x0000


	//----- nvinfo : EIATTR_MAXREG_COUNT
	.align		4
        /*001c*/ 	.byte	0x03, 0x1b
        /*001e*/ 	.short	0x00a8


	//----- nvinfo : EIATTR_NUM_BARRIERS
	.align		4
        /*0020*/ 	.byte	0x02, 0x4c
        /*0022*/ 	.byte	0x09
	.zero		1


	//----- nvinfo : EIATTR_EXTERNS
	.align		4
        /*0024*/ 	.byte	0x04, 0x0f
        /*0026*/ 	.short	(.L_324 - .L_323)


	//   ....[0]....
	.align		4
.L_323:
        /*0028*/ 	.word	index@(__assertfail)


	//----- nvinfo : EIATTR_MERCURY_ISA_VERSION
	.align		4
.L_324:
        /*002c*/ 	.byte	0x03, 0x5f
        /*002e*/ 	.short	0x0101


	//----- nvinfo : EIATTR_INT_WARP_WIDE_INSTR_OFFSETS
	.align		4
        /*0030*/ 	.byte	0x04, 0x31
        /*0032*/ 	.short	(.L_326 - .L_325)


	//   ....[0]....
.L_325:
        /*0034*/ 	.word	0x000000b0


	//   ....[1]....
        /*0038*/ 	.word	0x000000c0


	//   ....[2]....
        /*003c*/ 	.word	0x00000160


	//----- nvinfo : EIATTR_COOP_GROUP_MASK_REGIDS
	.align		4
.L_326:
        /*0040*/ 	.byte	0x04, 0x29
        /*0042*/ 	.short	(.L_328 - .L_327)


	//   ....[0]....
.L_327:
        /*0044*/ 	.word	0xffffffff


	//   ....[1]....
        /*0048*/ 	.word	0xffffffff


	//   ....[2]....
        /*004c*/ 	.word	0xffffffff


	//   ....[3]....
        /*0050*/ 	.word	0xffffffff


	//   ....[4]....
        /*0054*/ 	.word	0xffffffff


	//   ....[5]....
        /*0058*/ 	.word	0xffffffff


	//   ....[6]....
        /*005c*/ 	.word	0xffffffff


	//   ....[7]....
        /*0060*/ 	.word	0xffffffff


	//   ....[8]....
        /*0064*/ 	.word	0xffffffff


	//   ....[9]....
        /*0068*/ 	.word	0xffffffff


	//   ....[10]....
        /*006c*/ 	.word	0xffffffff


	//   ....[11]....
        /*0070*/ 	.word	0xffffffff


	//   ....[12]....
        /*0074*/ 	.word	0xffffffff


	//   ....[13]....
        /*0078*/ 	.word	0xffffffff


	//   ....[14]....
        /*007c*/ 	.word	0xffffffff


	//   ....[15]....
        /*0080*/ 	.word	0xffffffff


	//   ....[16]....
        /*0084*/ 	.word	0xffffffff


	//   ....[17]....
        /*0088*/ 	.word	0xffffffff


	//   ....[18]....
        /*008c*/ 	.word	0xffffffff


	//   ....[19]....
        /*0090*/ 	.word	0xffffffff


	//   ....[20]....
        /*0094*/ 	.word	0xffffffff


	//   ....[21]....
        /*0098*/ 	.word	0xffffffff


	//   ....[22]....
        /*009c*/ 	.word	0xffffffff


	//   ....[23]....
        /*00a0*/ 	.word	0xffffffff


	//   ....[24]....
        /*00a4*/ 	.word	0xffffffff


	//   ....[25]....
        /*00a8*/ 	.word	0xffffffff


	//   ....[26]....
        /*00ac*/ 	.word	0xffffffff


	//   ....[27]....
        /*00b0*/ 	.word	0xffffffff


	//   ....[28]....
        /*00b4*/ 	.word	0xffffffff


	//   ....[29]....
        /*00b8*/ 	.word	0xffffffff


	//   ....[30]....
        /*00bc*/ 	.word	0xffffffff


	//   ....[31]....
        /*00c0*/ 	.word	0xffffffff


	//   ....[32]....
        /*00c4*/ 	.word	0xffffffff


	//   ....[33]....
        /*00c8*/ 	.word	0xffffffff


	//   ....[34]....
        /*00cc*/ 	.word	0xffffffff


	//   ....[35]....
        /*00d0*/ 	.word	0xffffffff


	//   ....[36]....
        /*00d4*/ 	.word	0xffffffff


	//   ....[37]....
        /*00d8*/ 	.word	0xffffffff


	//   ....[38]....
        /*00dc*/ 	.word	0xffffffff


	//   ....[39]....
        /*00e0*/ 	.word	0xffffffff


	//   ....[40]....
        /*00e4*/ 	.word	0xffffffff


	//   ....[41]....
        /*00e8*/ 	.word	0xffffffff


	//   ....[42]....
        /*00ec*/ 	.word	0xffffffff


	//   ....[43]....
        /*00f0*/ 	.word	0xffffffff


	//   ....[44]....
        /*00f4*/ 	.word	0xffffffff


	//   ....[45]....
        /*00f8*/ 	.word	0xffffffff


	//   ....[46]....
        /*00fc*/ 	.word	0xffffffff


	//   ....[47]....
        /*0100*/ 	.word	0xffffffff


	//   ....[48]....
        /*0104*/ 	.word	0xffffffff


	//   ....[49]....
        /*0108*/ 	.word	0xffffffff


	//   ....[50]....
        /*010c*/ 	.word	0xffffffff


	//   ....[51]....
        /*0110*/ 	.word	0xffffffff


	//   ....[52]....
        /*0114*/ 	.word	0xffffffff


	//   ....[53]....
        /*0118*/ 	.word	0xffffffff


	//   ....[54]....
        /*011c*/ 	.word	0xffffffff


	//   ....[55]....
        /*0120*/ 	.word	0xffffffff


	//   ....[56]....
        /*0124*/ 	.word	0xffffffff


	//   ....[57]....
        /*0128*/ 	.word	0xffffffff


	//   ....[58]....
        /*012c*/ 	.word	0xffffffff


	//   ....[59]....
        /*0130*/ 	.word	0xffffffff


	//   ....[60]....
        /*0134*/ 	.word	0xffffffff


	//   ....[61]....
        /*0138*/ 	.word	0xffffffff


	//   ....[62]....
        /*013c*/ 	.word	0xffffffff


	//   ....[63]....
        /*0140*/ 	.word	0xffffffff


	//   ....[64]....
        /*0144*/ 	.word	0xffffffff


	//   ....[65]....
        /*0148*/ 	.word	0xffffffff


	//   ....[66]....
        /*014c*/ 	.word	0xffffffff


	//   ....[67]....
        /*0150*/ 	.word	0xffffffff


	//   ....[68]....
        /*0154*/ 	.word	0xffffffff


	//   ....[69]....
        /*0158*/ 	.word	0xffffffff


	//   ....[70]....
        /*015c*/ 	.word	0xffffffff


	//   ....[71]....
        /*0160*/ 	.word	0xffffffff


	//   ....[72]....
        /*0164*/ 	.word	0xffffffff


	//   ....[73]....
        /*0168*/ 	.word	0xffffffff


	//   ....[74]....
        /*016c*/ 	.word	0xffffffff


	//   ....[75]....
        /*0170*/ 	.word	0xffffffff


	//   ....[76]....
        /*0174*/ 	.word	0xffffffff


	//   ....[77]....
        /*0178*/ 	.word	0xffffffff


	//   ....[78]....
        /*017c*/ 	.word	0xffffffff


	//   ....[79]....
        /*0180*/ 	.word	0xffffffff


	//   ....[80]....
        /*0184*/ 	.word	0xffffffff


	//   ....[81]....
        /*0188*/ 	.word	0xffffffff


	//   ....[82]....
        /*018c*/ 	.word	0xffffffff


	//   ....[83]....
        /*0190*/ 	.word	0xffffffff


	//   ....[84]....
        /*0194*/ 	.word	0xffffffff


	//   ....[85]....
        /*0198*/ 	.word	0xffffffff


	//   ....[86]....
        /*019c*/ 	.word	0xffffffff


	//   ....[87]....
        /*01a0*/ 	.word	0xffffffff


	//   ....[88]....
        /*01a4*/ 	.word	0xffffffff


	//   ....[89]....
        /*01a8*/ 	.word	0xffffffff


	//   ....[90]....
        /*01ac*/ 	.word	0xffffffff


	//   ....[91]....
        /*01b0*/ 	.word	0xffffffff


	//   ....[92]....
        /*01b4*/ 	.word	0xffffffff


	//   ....[93]....
        /*01b8*/ 	.word	0x0500000f


	//   ....[94]....
        /*01bc*/ 	.word	0x0500000f


	//   ....[95]....
        /*01c0*/ 	.word	0x0500000f


	//   ....[96]....
        /*01c4*/ 	.word	0x0500000f


	//   ....[97]....
        /*01c8*/ 	.word	0x0500000f


	//   ....[98]....
        /*01cc*/ 	.word	0x0500000f


	//   ....[99]....
        /*01d0*/ 	.word	0x0500000f


	//   ....[100]....
        /*01d4*/ 	.word	0x0500000f


	//   ....[101]....
        /*01d8*/ 	.word	0x0500000f


	//   ....[102]....
        /*01dc*/ 	.word	0x0500000f


	//   ....[103]....
        /*01e0*/ 	.word	0x0500000f


	//   ....[104]....
        /*01e4*/ 	.word	0x0500000f


	//   ....[105]....
        /*01e8*/ 	.word	0x0500000f


	//   ....[106]....
        /*01ec*/ 	.word	0x0500000f


	//   ....[107]....
        /*01f0*/ 	.word	0x0500000f


	//   ....[108]....
        /*01f4*/ 	.word	0x0500000f


	//   ....[109]....
        /*01f8*/ 	.word	0x0500000f


	//   ....[110]....
        /*01fc*/ 	.word	0x0500000f


	//   ....[111]....
        /*0200*/ 	.word	0x0500000f


	//   ....[112]....
        /*0204*/ 	.word	0x0500000f


	//   ....[113]....
        /*0208*/ 	.word	0x0500000f


	//   ....[114]....
        /*020c*/ 	.word	0x0500000f


	//   ....[115]....
        /*0210*/ 	.word	0x0500000f


	//   ....[116]....
        /*0214*/ 	.word	0x0500000f


	//   ....[117]....
        /*0218*/ 	.word	0x0500000f


	//   ....[118]....
        /*021c*/ 	.word	0x0500000f


	//   ....[119]....
        /*0220*/ 	.word	0x0500000f


	//   ....[120]....
        /*0224*/ 	.word	0x0500000f


	//   ....[121]....
        /*0228*/ 	.word	0x0500000f


	//   ....[122]....
        /*022c*/ 	.word	0x0500000f


	//   ....[123]....
        /*0230*/ 	.word	0x0500000f


	//   ....[124]....
        /*0234*/ 	.word	0x0500000f


	//   ....[125]....
        /*0238*/ 	.word	0x0500000f


	//   ....[126]....
        /*023c*/ 	.word	0x0500000f


	//   ....[127]....
        /*0240*/ 	.word	0x0500000f


	//   ....[128]....
        /*0244*/ 	.word	0x0500000f


	//   ....[129]....
        /*0248*/ 	.word	0x0500000f


	//   ....[130]....
        /*024c*/ 	.word	0x0500000f


	//   ....[131]....
        /*0250*/ 	.word	0x0500000f


	//   ....[132]....
        /*0254*/ 	.word	0x0500000f


	//   ....[133]....
        /*0258*/ 	.word	0x0500000f


	//   ....[134]....
        /*025c*/ 	.word	0x0500000f


	//   ....[135]....
        /*0260*/ 	.word	0x0500000f


	//   ....[136]....
        /*0264*/ 	.word	0x0500000f


	//   ....[137]....
        /*0268*/ 	.word	0x0500000f


	//   ....[138]....
        /*026c*/ 	.word	0x0500000f


	//   ....[139]....
        /*0270*/ 	.word	0x0500000f


	//   ....[140]....
        /*0274*/ 	.word	0x0500000f


	//   ....[141]....
        /*0278*/ 	.word	0x0500000f


	//   ....[142]....
        /*027c*/ 	.word	0x0500000f


	//   ....[143]....
        /*0280*/ 	.word	0x0500000f


	//   ....[144]....
        /*0284*/ 	.word	0x0500000f


	//   ....[145]....
        /*0288*/ 	.word	0x0500000f


	//   ....[146]....
        /*028c*/ 	.word	0x0500000f


	//   ....[147]....
        /*0290*/ 	.word	0x0500000f


	//   ....[148]....
        /*0294*/ 	.word	0x0500000f


	//   ....[149]....
        /*0298*/ 	.word	0x0500000f


	//   ....[150]....
        /*029c*/ 	.word	0x0500000f


	//   ....[151]....
        /*02a0*/ 	.word	0x0500000f


	//   ....[152]....
        /*02a4*/ 	.word	0x0500000f


	//   ....[153]....
        /*02a8*/ 	.word	0x0500000f


	//   ....[154]....
        /*02ac*/ 	.word	0x0500000f


	//   ....[155]....
        /*02b0*/ 	.word	0x0500000f


	//   ....[156]....
        /*02b4*/ 	.word	0x0500000f


	//   ....[157]....
        /*02b8*/ 	.word	0x0500000f


	//   ....[158]....
        /*02bc*/ 	.word	0x0500000f


	//----- nvinfo : EIATTR_COOP_GROUP_INSTR_OFFSETS
	.align		4
.L_328:
        /*02c0*/ 	.byte	0x04, 0x28
        /*02c2*/ 	.short	(.L_330 - .L_329)


	//   ....[0]....
.L_329:
        /*02c4*/ 	.word	0x00000060


	//   ....[1]....
        /*02c8*/ 	.word	0x000000a0


	//   ....[2]....
        /*02cc*/ 	.word	0x000002c0


	//   ....[3]....
        /*02d0*/ 	.word	0x00000420


	//   ....[4]....
        /*02d4*/ 	.word	0x00000540


	//   ....[5]....
        /*02d8*/ 	.word	0x000006a0


	//   ....[6]....
        /*02dc*/ 	.word	0x00000f60


	//   ....[7]....
        /*02e0*/ 	.word	0x000025e0


	//   ....[8]....
        /*02e4*/ 	.word	0x00002660


	//   ....[9]....
        /*02e8*/ 	.word	0x00002a80


	//   ....[10]....
        /*02ec*/ 	.word	0x00002b30


	//   ....[11]....
        /*02f0*/ 	.word	0x00004dc0


	//   ....[12]....
        /*02f4*/ 	.word	0x00004e20


	//   ....[13]....
        /*02f8*/ 	.word	0x00004e40


	//   ....[14]....
        /*02fc*/ 	.word	0x00004e60


	//   ....[15]....
        /*0300*/ 	.word	0x00005f60


	//   ....[16]....
        /*0304*/ 	.word	0x00005f90


	//   ....[17]....
        /*0308*/ 	.word	0x00006030


	//   ....[18]....
        /*030c*/ 	.word	0x00006040


	//   ....[19]....
        /*0310*/ 	.word	0x00006eb0


	//   ....[20]....
        /*0314*/ 	.word	0x00006ef0


	//   ....[21]....
        /*0318*/ 	.word	0x00006f30


	//   ....[22]....
        /*031c*/ 	.word	0x00006f70


	//   ....[23]....
        /*0320*/ 	.word	0x00006f90


	//   ....[24]....
        /*0324*/ 	.word	0x00006fb0


	//   ....[25]....
        /*0328*/ 	.word	0x000075f0


	//   ....[26]....
        /*032c*/ 	.word	0x00007600


	//   ....[27]....
        /*0330*/ 	.word	0x00008010


	//   ....[28]....
        /*0334*/ 	.word	0x00009230


	//   ....[29]....
        /*0338*/ 	.word	0x00009250


	//   ....[30]....
        /*033c*/ 	.word	0x00009260


	//   ....[31]....
        /*0340*/ 	.word	0x00009270


	//   ....[32]....
        /*0344*/ 	.word	0x00009280


	//   ....[33]....
        /*0348*/ 	.word	0x00009290


	//   ....[34]....
        /*034c*/ 	.word	0x000092a0


	//   ....[35]....
        /*0350*/ 	.word	0x00009300


	//   ....[36]....
        /*0354*/ 	.word	0x00009340


	//   ....[37]....
        /*0358*/ 	.word	0x000093a0


	//   ....[38]....
        /*035c*/ 	.word	0x000093b0


	//   ....[39]....
        /*0360*/ 	.word	0x00009480


	//   ....[40]....
        /*0364*/ 	.word	0x00009aa0


	//   ....[41]....
        /*0368*/ 	.word	0x00009ad0


	//   ....[42]....
        /*036c*/ 	.word	0x00009b00


	//   ....[43]....
        /*0370*/ 	.word	0x00009b20


	//   ....[44]....
        /*0374*/ 	.word	0x00009b30


	//   ....[45]....
        /*0378*/ 	.word	0x00009bb0


	//   ....[46]....
        /*037c*/ 	.word	0x00009bf0


	//   ....[47]....
        /*0380*/ 	.word	0x00009c40


	//   ....[48]....
        /*0384*/ 	.word	0x00009c70


	//   ....[49]....
        /*0388*/ 	.word	0x00009cd0


	//   ....[50]....
        /*038c*/ 	.word	0x00009d10


	//   ....[51]....
        /*0390*/ 	.word	0x00009d60


	//   ....[52]....
        /*0394*/ 	.word	0x00009d90


	//   ....[53]....
        /*0398*/ 	.word	0x00009de0


	//   ....[54]....
        /*039c*/ 	.word	0x00009e20


	//   ....[55]....
        /*03a0*/ 	.word	0x00009e70


	//   ....[56]....
        /*03a4*/ 	.word	0x0000a5c0


	//   ....[57]....
        /*03a8*/ 	.word	0x0000a5e0


	//   ....[58]....
        /*03ac*/ 	.word	0x0000a5f0


	//   ....[59]....
        /*03b0*/ 	.word	0x0000a600


	//   ....[60]....
        /*03b4*/ 	.word	0x0000a610


	//   ....[61]....
        /*03b8*/ 	.word	0x0000a630


	//   ....[62]....
        /*03bc*/ 	.word	0x0000a690


	//   ....[63]....
        /*03c0*/ 	.word	0x0000a6c0


	//   ....[64]....
        /*03c4*/ 	.word	0x0000a730


	//   ....[65]....
        /*03c8*/ 	.word	0x0000a760


	//   ....[66]....
        /*03cc*/ 	.word	0x0000a770


	//   ....[67]....
        /*03d0*/ 	.word	0x0000a780


	//   ....[68]....
        /*03d4*/ 	.word	0x0000aa30


	//   ....[69]....
        /*03d8*/ 	.word	0x0000aa50


	//   ....[70]....
        /*03dc*/ 	.word	0x0000aa60


	//   ....[71]....
        /*03e0*/ 	.word	0x0000aa80


	//   ....[72]....
        /*03e4*/ 	.word	0x0000ab00


	//   ....[73]....
        /*03e8*/ 	.word	0x0000ab30


	//   ....[74]....
        /*03ec*/ 	.word	0x0000ab80


	//   ....[75]....
        /*03f0*/ 	.word	0x0000abb0


	//   ....[76]....
        /*03f4*/ 	.word	0x0000ac00


	//   ....[77]....
        /*03f8*/ 	.word	0x0000ac30


	//   ....[78]....
        /*03fc*/ 	.word	0x0000ac80


	//   ....[79]....
        /*0400*/ 	.word	0x0000acb0


	//   ....[80]....
        /*0404*/ 	.word	0x0000b110


	//   ....[81]....
        /*0408*/ 	.word	0x0000b140


	//   ....[82]....
        /*040c*/ 	.word	0x0000b170


	//   ....[83]....
        /*0410*/ 	.word	0x0000b1a0


	//   ....[84]....
        /*0414*/ 	.word	0x0000b1d0


	//   ....[85]....
        /*0418*/ 	.word	0x0000b1e0


	//   ....[86]....
        /*041c*/ 	.word	0x0000b1f0


	//   ....[87]....
        /*0420*/ 	.word	0x0000b210


	//   ....[88]....
        /*0424*/ 	.word	0x0000b240


	//   ....[89]....
        /*0428*/ 	.word	0x0000b270


	//   ....[90]....
        /*042c*/ 	.word	0x0000b280


	//   ....[91]....
        /*0430*/ 	.word	0x0000b2b0


	//   ....[92]....
        /*0434*/ 	.word	0x0000b6a0


	//   ....[93]....
        /*0438*/ 	.word	0x0000bb40


	//   ....[94]....
        /*043c*/ 	.word	0x0000bc30


	//   ....[95]....
        /*0440*/ 	.word	0x0000bcd0


	//   ....[96]....
        /*0444*/ 	.word	0x0000bd30


	//   ....[97]....
        /*0448*/ 	.word	0x0000be00


	//   ....[98]....
        /*044c*/ 	.word	0x0000be70


	//   ....[99]....
        /*0450*/ 	.word	0x0000bf40


	//   ....[100]....
        /*0454*/ 	.word	0x0000bfc0


	//   ....[101]....
        /*0458*/ 	.word	0x0000c090


	//   ....[102]....
        /*045c*/ 	.word	0x0000c110


	//   ....[103]....
        /*0460*/ 	.word	0x0000c1f0


	//   ....[104]....
        /*0464*/ 	.word	0x0000c270


	//   ....[105]....
        /*0468*/ 	.word	0x0000c330


	//   ....[106]....
        /*046c*/ 	.word	0x0000c3c0


	//   ....[107]....
        /*0470*/ 	.word	0x0000c420


	//   ....[108]....
        /*0474*/ 	.word	0x0000c4c0


	//   ....[109]....
        /*0478*/ 	.word	0x0000c590


	//   ....[110]....
        /*047c*/ 	.word	0x0000c610


	//   ....[111]....
        /*0480*/ 	.word	0x0000c6e0


	//   ....[112]....
        /*0484*/ 	.word	0x0000c760


	//   ....[113]....
        /*0488*/ 	.word	0x0000c830


	//   ....[114]....
        /*048c*/ 	.word	0x0000c8b0


	//   ....[115]....
        /*0490*/ 	.word	0x0000c980


	//   ....[116]....
        /*0494*/ 	.word	0x0000ca00


	//   ....[117]....
        /*0498*/ 	.word	0x0000cad0


	//   ....[118]....
        /*049c*/ 	.word	0x0000cb50


	//   ....[119]....
        /*04a0*/ 	.word	0x0000cc20


	//   ....[120]....
        /*04a4*/ 	.word	0x0000cc90


	//   ....[121]....
        /*04a8*/ 	.word	0x0000cd50


	//   ....[122]....
        /*04ac*/ 	.word	0x0000ce90


	//   ....[123]....
        /*04b0*/ 	.word	0x0000cf30


	//   ....[124]....
        /*04b4*/ 	.word	0x0000cf90


	//   ....[125]....
        /*04b8*/ 	.word	0x0000d050


	//   ....[126]....
        /*04bc*/ 	.word	0x0000d0b0


	//   ....[127]....
        /*04c0*/ 	.word	0x0000d170


	//   ....[128]....
        /*04c4*/ 	.word	0x0000d1f0


	//   ....[129]....
        /*04c8*/ 	.word	0x0000d2a0


	//   ....[130]....
        /*04cc*/ 	.word	0x0000d300


	//   ....[131]....
        /*04d0*/ 	.word	0x0000d3c0


	//   ....[132]....
        /*04d4*/ 	.word	0x0000d440


	//   ....[133]....
        /*04d8*/ 	.word	0x0000d4f0


	//   ....[134]....
        /*04dc*/ 	.word	0x0000d5d0


	//   ....[135]....
        /*04e0*/ 	.word	0x0000d670


	//   ....[136]....
        /*04e4*/ 	.word	0x0000d6d0


	//   ....[137]....
        /*04e8*/ 	.word	0x0000d7a0


	//   ....[138]....
        /*04ec*/ 	.word	0x0000d840


	//   ....[139]....
        /*04f0*/ 	.word	0x0000d900


	//   ....[140]....
        /*04f4*/ 	.word	0x0000d9a0


	//   ....[141]....
        /*04f8*/ 	.word	0x0000da60


	//   ....[142]....
        /*04fc*/ 	.word	0x0000db00


	//   ....[143]....
        /*0500*/ 	.word	0x0000dbc0


	//   ....[144]....
        /*0504*/ 	.word	0x0000dc60


	//   ....[145]....
        /*0508*/ 	.word	0x0000dd20


	//   ....[146]....
        /*050c*/ 	.word	0x0000de40


	//   ....[147]....
        /*0510*/ 	.word	0x0000dee0


	//   ....[148]....
        /*0514*/ 	.word	0x0000df90


	//   ....[149]....
        /*0518*/ 	.word	0x0000e060


	//   ....[150]....
        /*051c*/ 	.word	0x0000e0d0


	//   ....[151]....
        /*0520*/ 	.word	0x0000e1a0


	//   ....[152]....
        /*0524*/ 	.word	0x0000e220


	//   ....[153]....
        /*0528*/ 	.word	0x0000e300


	//   ....[154]....
        /*052c*/ 	.word	0x0000e370


	//   ....[155]....
        /*0530*/ 	.word	0x0000e450


	//   ....[156]....
        /*0534*/ 	.word	0x0000e4c0


	//   ....[157]....
        /*0538*/ 	.word	0x0000e580


	//   ....[158]....
        /*053c*/ 	.word	0x0000e690


	//----- nvinfo : EIATTR_REG_RECONFIG
	.align		4
.L_330:
        /*0540*/ 	.byte	0x01, 0x54
	.zero		2


	//----- nvinfo : EIATTR_SYSCALL_OFFSETS
	.align		4
        /*0544*/ 	.byte	0x04, 0x46
        /*0546*/ 	.short	(.L_332 - .L_331)


	//   ....[0]....
.L_331:
        /*0548*/ 	.word	0x00001120


	//   ....[1]....
        /*054c*/ 	.word	0x00008750


	//   ....[2]....
        /*0550*/ 	.word	0x00008890


	//   ....[3]....
        /*0554*/ 	.word	0x00008980


	//   ....[4]....
        /*0558*/ 	.word	0x00009810


	//----- nvinfo : EIATTR_MBARRIER_INSTR_OFFSETS
	.align		4
.L_332:
        /*055c*/ 	.byte	0x04, 0x39
        /*055e*/ 	.short	(.L_334 - .L_333)


	//   ....[0]....
.L_333:
        /*0560*/ 	.word	0x00000170
        /*0564*/ 	.word	0x000000ff
        /*0568*/ 	.word	0x0002a800
        /*056c*/ 	.short	0x0100
        /*056e*/ 	.byte	0x08
	.zero		1


	//   ....[1]....
        /*0570*/ 	.word	0x00000180
        /*0574*/ 	.word	0x000000ff
        /*0578*/ 	.word	0x0002a820
        /*057c*/ 	.short	0x0100
        /*057e*/ 	.byte	0x08
	.zero		1


	//   ....[2]....
        /*0580*/ 	.word	0x00000270
        /*0584*/ 	.word	0x000000ff
        /*0588*/ 	.word	0x0002a830
        /*058c*/ 	.short	0x0100
        /*058e*/ 	.byte	0x08
	.zero		1


	//   ....[3]....
        /*0590*/ 	.word	0x00000280
        /*0594*/ 	.word	0x000000ff
        /*0598*/ 	.word	0x0002a840
        /*059c*/ 	.short	0x0100
        /*059e*/ 	.byte	0x08
	.zero		1


	//   ....[4]....
        /*05a0*/ 	.word	0x00000290
        /*05a4*/ 	.word	0x000000ff
        /*05a8*/ 	.word	0x0002a838
        /*05ac*/ 	.short	0x0100
        /*05ae*/ 	.byte	0x08
	.zero		1


	//   ....[5]....
        /*05b0*/ 	.word	0x000002a0
        /*05b4*/ 	.word	0x000000ff
        /*05b8*/ 	.word	0x0002a848
        /*05bc*/ 	.short	0x0100
        /*05be*/ 	.byte	0x08
	.zero		1


	//   ....[6]....
        /*05c0*/ 	.word	0x000003d0
        /*05c4*/ 	.word	0x000000ff
        /*05c8*/ 	.word	0x0002a850
        /*05cc*/ 	.short	0x0100
        /*05ce*/ 	.byte	0x08
	.zero		1


	//   ....[7]....
        /*05d0*/ 	.word	0x000003e0
        /*05d4*/ 	.word	0x000000ff
        /*05d8*/ 	.word	0x0002a860
        /*05dc*/ 	.short	0x0100
        /*05de*/ 	.byte	0x08
	.zero		1


	//   ....[8]....
        /*05e0*/ 	.word	0x000003f0
        /*05e4*/ 	.word	0x000000ff
        /*05e8*/ 	.word	0x0002a858
        /*05ec*/ 	.short	0x0100
        /*05ee*/ 	.byte	0x08
	.zero		1


	//   ....[9]....
        /*05f0*/ 	.word	0x00000400
        /*05f4*/ 	.word	0x000000ff
        /*05f8*/ 	.word	0x0002a868
        /*05fc*/ 	.short	0x0100
        /*05fe*/ 	.byte	0x08
	.zero		1


	//   ....[10]....
        /*0600*/ 	.word	0x000004f0
        /*0604*/ 	.word	0x000000ff
        /*0608*/ 	.word	0x0002a870
        /*060c*/ 	.short	0x0100
        /*060e*/ 	.byte	0x06
	.zero		1


	//   ....[11]....
        /*0610*/ 	.word	0x00000500
        /*0614*/ 	.word	0x000000ff
        /*0618*/ 	.word	0x0002a880
        /*061c*/ 	.short	0x0100
        /*061e*/ 	.byte	0x06
	.zero		1


	//   ....[12]....
        /*0620*/ 	.word	0x00000510
        /*0624*/ 	.word	0x000000ff
        /*0628*/ 	.word	0x0002a878
        /*062c*/ 	.short	0x0100
        /*062e*/ 	.byte	0x06
	.zero		1


	//   ....[13]....
        /*0630*/ 	.word	0x00000520
        /*0634*/ 	.word	0x000000ff
        /*0638*/ 	.word	0x0002a888
        /*063c*/ 	.short	0x0100
        /*063e*/ 	.byte	0x06
	.zero		1


	//   ....[14]....
        /*0640*/ 	.word	0x00000650
        /*0644*/ 	.word	0x000000ff
        /*0648*/ 	.word	0x0002a890
        /*064c*/ 	.short	0x0100
        /*064e*/ 	.byte	0x08
	.zero		1


	//   ....[15]....
        /*0650*/ 	.word	0x00000660
        /*0654*/ 	.word	0x000000ff
        /*0658*/ 	.word	0x0002a8a0
        /*065c*/ 	.short	0x0100
        /*065e*/ 	.byte	0x08
	.zero		1


	//   ....[16]....
        /*0660*/ 	.word	0x00000670
        /*0664*/ 	.word	0x000000ff
        /*0668*/ 	.word	0x0002a898
        /*066c*/ 	.short	0x0100
        /*066e*/ 	.byte	0x08
	.zero		1


	//   ....[17]....
        /*0670*/ 	.word	0x00000680
        /*0674*/ 	.word	0x000000ff
        /*0678*/ 	.word	0x0002a8a8
        /*067c*/ 	.short	0x0100
        /*067e*/ 	.byte	0x08
	.zero		1


	//   ....[18]....
        /*0680*/ 	.word	0x000007c0
        /*0684*/ 	.word	0x000000ff
        /*0688*/ 	.word	0x0002a8b0
        /*068c*/ 	.short	0x0100
        /*068e*/ 	.byte	0x08
	.zero		1


	//   ....[19]....
        /*0690*/ 	.word	0x000007d0
        /*0694*/ 	.word	0x000000ff
        /*0698*/ 	.word	0x0002a8c0
        /*069c*/ 	.short	0x0100
        /*069e*/ 	.byte	0x08
	.zero		1


	//   ....[20]....
        /*06a0*/ 	.word	0x000007e0
        /*06a4*/ 	.word	0x000000ff
        /*06a8*/ 	.word	0x0002a8b8
        /*06ac*/ 	.short	0x0100
        /*06ae*/ 	.byte	0x08
	.zero		1


	//   ....[21]....
        /*06b0*/ 	.word	0x000007f0
        /*06b4*/ 	.word	0x000000ff
        /*06b8*/ 	.word	0x0002a8c8
        /*06bc*/ 	.short	0x0100
        /*06be*/ 	.byte	0x08
	.zero		1


	//   ....[22]....
        /*06c0*/ 	.word	0x00001140
        /*06c4*/ 	.word	0x000000ff
        /*06c8*/ 	.word	0x0002a800
        /*06cc*/ 	.short	0x010a
        /*06ce*/ 	.byte	0x25
	.zero		1


	//   ....[23]....
        /*06d0*/ 	.word	0x000011b0
        /*06d4*/ 	.word	0x000000ff
        /*06d8*/ 	.word	0x0002a830
        /*06dc*/ 	.short	0x010a
        /*06de*/ 	.byte	0x25
	.zero		1


	//   ....[24]....
        /*06e0*/ 	.word	0x00001210
        /*06e4*/ 	.word	0x000000ff
        /*06e8*/ 	.word	0x0002a830
        /*06ec*/ 	.short	0x010a
        /*06ee*/ 	.byte	0x25
	.zero		1


	//   ....[25]....
        /*06f0*/ 	.word	0x00001f10
        /*06f4*/ 	.word	0x000000ff
        /*06f8*/ 	.word	0x00000000
        /*06fc*/ 	.short	0x0101
        /*06fe*/ 	.byte	0x04
	.zero		1


	//   ....[26]....
        /*0700*/ 	.word	0x00003940
        /*0704*/ 	.word	0x000000ff
        /*0708*/ 	.word	0x0002a830
        /*070c*/ 	.short	0x010a
        /*070e*/ 	.byte	0x3b
	.zero		1


	//   ....[27]....
        /*0710*/ 	.word	0x00003980
        /*0714*/ 	.word	0x000000ff
        /*0718*/ 	.word	0x0002a830
        /*071c*/ 	.short	0x010a
        /*071e*/ 	.byte	0x3b
	.zero		1


	//   ....[28]....
        /*0720*/ 	.word	0x000041d0
        /*0724*/ 	.word	0x000000ff
        /*0728*/ 	.word	0x0002a850
        /*072c*/ 	.short	0x010a
        /*072e*/ 	.byte	0x05
	.zero		1


	//   ....[29]....
        /*0730*/ 	.word	0x00004210
        /*0734*/ 	.word	0x000000ff
        /*0738*/ 	.word	0x0002a850
        /*073c*/ 	.short	0x010a
        /*073e*/ 	.byte	0x05
	.zero		1


	//   ....[30]....
        /*0740*/ 	.word	0x00004890
        /*0744*/ 	.word	0x000000ff
        /*0748*/ 	.word	0x00000000
        /*074c*/ 	.short	0x0101
        /*074e*/ 	.byte	0x3b
	.zero		1


	//   ....[31]....
        /*0750*/ 	.word	0x000058e0
        /*0754*/ 	.word	0x000000ff
        /*0758*/ 	.word	0x00000000
        /*075c*/ 	.short	0x0101
        /*075e*/ 	.byte	0x04
	.zero		1


	//   ....[32]....
        /*0760*/ 	.word	0x00005eb0
        /*0764*/ 	.word	0x000000ff
        /*0768*/ 	.word	0x0002a850
        /*076c*/ 	.short	0x010a
        /*076e*/ 	.byte	0x05
	.zero		1


	//   ....[33]....
        /*0770*/ 	.word	0x00005ef0
        /*0774*/ 	.word	0x000000ff
        /*0778*/ 	.word	0x0002a850
        /*077c*/ 	.short	0x010a
        /*077e*/ 	.byte	0x05
	.zero		1


	//   ....[34]....
        /*0780*/ 	.word	0x000063d0
        /*0784*/ 	.word	0x000000ff
        /*0788*/ 	.word	0x00000000
        /*078c*/ 	.short	0x0101
        /*078e*/ 	.byte	0x04
	.zero		1


	//   ....[35]....
        /*0790*/ 	.word	0x00006fa0
        /*0794*/ 	.word	0x000000ff
        /*0798*/ 	.word	0x00000000
        /*079c*/ 	.short	0x0101
        /*079e*/ 	.byte	0x04
	.zero		1


	//   ....[36]....
        /*07a0*/ 	.word	0x00008ff0
        /*07a4*/ 	.word	0x000000ff
        /*07a8*/ 	.word	0x0002a840
        /*07ac*/ 	.short	0x010a
        /*07ae*/ 	.byte	0x2d
	.zero		1


	//   ....[37]....
        /*07b0*/ 	.word	0x000095d0
        /*07b4*/ 	.word	0x000000ff
        /*07b8*/ 	.word	0x0002a830
        /*07bc*/ 	.short	0x0107
        /*07be*/ 	.byte	0x2d
	.zero		1


	//   ....[38]....
        /*07c0*/ 	.word	0x00009640
        /*07c4*/ 	.word	0x000000ff
        /*07c8*/ 	.word	0x0002a830
        /*07cc*/ 	.short	0x0101
        /*07ce*/ 	.byte	0x2d
	.zero		1


	//   ....[39]....
        /*07d0*/ 	.word	0x00009fc0
        /*07d4*/ 	.word	0x000000ff
        /*07d8*/ 	.word	0x0002a800
        /*07dc*/ 	.short	0x0107
        /*07de*/ 	.byte	0x2d
	.zero		1


	//   ....[40]....
        /*07e0*/ 	.word	0x0000a020
        /*07e4*/ 	.word	0x000000ff
        /*07e8*/ 	.word	0x0002a800
        /*07ec*/ 	.short	0x0101
        /*07ee*/ 	.byte	0x2d
	.zero		1


	//   ....[41]....
        /*07f0*/ 	.word	0x0000a030
        /*07f4*/ 	.word	0x000000ff
        /*07f8*/ 	.word	0x0002a820
        /*07fc*/ 	.short	0x010a
        /*07fe*/ 	.byte	0x2d
	.zero		1


	//   ....[42]....
        /*0800*/ 	.word	0x0000a3a0
        /*0804*/ 	.word	0x00000008
        /*0808*/ 	.word	0x0002a840
        /*080c*/ 	.short	0x010a
        /*080e*/ 	.byte	0x3f
	.zero		1


	//   ....[43]....
        /*0810*/ 	.word	0x0000a8b0
        /*0814*/ 	.word	0x00000008
        /*0818*/ 	.word	0x0002a830
        /*081c*/ 	.short	0x0107
        /*081e*/ 	.byte	0x3f
	.zero		1


	//   ....[44]....
        /*0820*/ 	.word	0x0000a960
        /*0824*/ 	.word	0x00000008
        /*0828*/ 	.word	0x0002a830
        /*082c*/ 	.short	0x0101
        /*082e*/ 	.byte	0x3f
	.zero		1


	//   ....[45]....
        /*0830*/ 	.word	0x0000a9c0
        /*0834*/ 	.word	0x00000004
        /*0838*/ 	.word	0x0002a860
        /*083c*/ 	.short	0x010a
        /*083e*/ 	.byte	0x3f
	.zero		1


	//   ....[46]....
        /*0840*/ 	.word	0x0000adc0
        /*0844*/ 	.word	0x00000004
        /*0848*/ 	.word	0x0002a850
        /*084c*/ 	.short	0x0107
        /*084e*/ 	.byte	0x3f
	.zero		1


	//   ....[47]....
        /*0850*/ 	.word	0x0000af10
        /*0854*/ 	.word	0x00000004
        /*0858*/ 	.word	0x0002a850
        /*085c*/ 	.short	0x0101
        /*085e*/ 	.byte	0x3f
	.zero		1


	//   ....[48]....
        /*0860*/ 	.word	0x0000b0a0
        /*0864*/ 	.word	0x00000000
        /*0868*/ 	.word	0x0002a860
        /*086c*/ 	.short	0x010a
        /*086e*/ 	.byte	0x3f
	.zero		1


	//   ....[49]....
        /*0870*/ 	.word	0x0000b4e0
        /*0874*/ 	.word	0x00000000
        /*0878*/ 	.word	0x0002a850
        /*087c*/ 	.short	0x0107
        /*087e*/ 	.byte	0x3f
	.zero		1


	//   ....[50]....
        /*0880*/ 	.word	0x0000b5a0
        /*0884*/ 	.word	0x00000000
        /*0888*/ 	.word	0x0002a850
        /*088c*/ 	.short	0x0101
        /*088e*/ 	.byte	0x3f
	.zero		1


	//   ....[51]....
        /*0890*/ 	.word	0x0000b630
        /*0894*/ 	.word	0x00000007
        /*0898*/ 	.word	0x0002a820
        /*089c*/ 	.short	0x010a
        /*089e*/ 	.byte	0x3f
	.zero		1


	//   ....[52]....
        /*08a0*/ 	.word	0x0000b790
        /*08a4*/ 	.word	0x00000005
        /*08a8*/ 	.word	0x0002a840
        /*08ac*/ 	.short	0x010a
        /*08ae*/ 	.byte	0x3f
	.zero		1


	//   ....[53]....
        /*08b0*/ 	.word	0x0000b830
        /*08b4*/ 	.word	0x00000003
        /*08b8*/ 	.word	0x0002a840
        /*08bc*/ 	.short	0x010a
        /*08be*/ 	.byte	0x3f
	.zero		1


	//   ....[54]....
        /*08c0*/ 	.word	0x0000b870
        /*08c4*/ 	.word	0x00000005
        /*08c8*/ 	.word	0x0002a860
        /*08cc*/ 	.short	0x010a
        /*08ce*/ 	.byte	0x3f
	.zero		1


	//   ....[55]....
        /*08d0*/ 	.word	0x0000b8b0
        /*08d4*/ 	.word	0x00000003
        /*08d8*/ 	.word	0x0002a860
        /*08dc*/ 	.short	0x010a
        /*08de*/ 	.byte	0x3f
	.zero		1


	//   ....[56]....
        /*08e0*/ 	.word	0x0000b920
        /*08e4*/ 	.word	0x00000000
        /*08e8*/ 	.word	0x0002a800
        /*08ec*/ 	.short	0x010a
        /*08ee*/ 	.byte	0x3f
	.zero		1


	//   ....[57]....
        /*08f0*/ 	.word	0x0000b980
        /*08f4*/ 	.word	0x00000004
        /*08f8*/ 	.word	0x0002a830
        /*08fc*/ 	.short	0x010a
        /*08fe*/ 	.byte	0x3f
	.zero		1


	//   ....[58]....
        /*0900*/ 	.word	0x0000b9e0
        /*0904*/ 	.word	0x0000000b
        /*0908*/ 	.word	0x0002a830
        /*090c*/ 	.short	0x010a
        /*090e*/ 	.byte	0x3f
	.zero		1


	//   ....[59]....
        /*0910*/ 	.word	0x0000ba40
        /*0914*/ 	.word	0x00000009
        /*0918*/ 	.word	0x0002a850
        /*091c*/ 	.short	0x010a
        /*091e*/ 	.byte	0x3f
	.zero		1


	//   ....[60]....
        /*0920*/ 	.word	0x0000baa0
        /*0924*/ 	.word	0x00000004
        /*0928*/ 	.word	0x0002a850
        /*092c*/ 	.short	0x010a
        /*092e*/ 	.byte	0x3f
	.zero		1


	//   ....[61]....
        /*0930*/ 	.word	0x0000bb80
        /*0934*/ 	.word	0x00000003
        /*0938*/ 	.word	0x0002a840
        /*093c*/ 	.short	0x010a
        /*093e*/ 	.byte	0x3f
	.zero		1


	//   ....[62]....
        /*0940*/ 	.word	0x0000cd90
        /*0944*/ 	.word	0x00000003
        /*0948*/ 	.word	0x0002a820
        /*094c*/ 	.short	0x010a
        /*094e*/ 	.byte	0x3f
	.zero		1


	//   ....[63]....
        /*0950*/ 	.word	0x0000cde0
        /*0954*/ 	.word	0x00000008
        /*0958*/ 	.word	0x0002a840
        /*095c*/ 	.short	0x010a
        /*095e*/ 	.byte	0x3f
	.zero		1


	//   ....[64]....
        /*0960*/ 	.word	0x0000d520
        /*0964*/ 	.word	0x00000004
        /*0968*/ 	.word	0x0002a860
        /*096c*/ 	.short	0x010a
        /*096e*/ 	.byte	0x3f
	.zero		1


	//   ....[65]....
        /*0970*/ 	.word	0x0000dd90
        /*0974*/ 	.word	0x00000000
        /*0978*/ 	.word	0x0002a860
        /*097c*/ 	.short	0x010a
        /*097e*/ 	.byte	0x3f
	.zero		1


	//   ....[66]....
        /*0980*/ 	.word	0x0000e5b0
        /*0984*/ 	.word	0x00000007
        /*0988*/ 	.word	0x0002a820
        /*098c*/ 	.short	0x010a
        /*098e*/ 	.byte	0x3f
	.zero		1


	//   ....[67]....
        /*0990*/ 	.word	0x0000e750
        /*0994*/ 	.word	0x00000005
        /*0998*/ 	.word	0x0002a840
        /*099c*/ 	.short	0x010a
        /*099e*/ 	.byte	0x3f
	.zero		1


	//   ....[68]....
        /*09a0*/ 	.word	0x0000e7a0
        /*09a4*/ 	.word	0x00000003
        /*09a8*/ 	.word	0x0002a840
        /*09ac*/ 	.short	0x010a
        /*09ae*/ 	.byte	0x3f
	.zero		1


	//   ....[69]....
        /*09b0*/ 	.word	0x0000e7f0
        /*09b4*/ 	.word	0x00000005
        /*09b8*/ 	.word	0x0002a860
        /*09bc*/ 	.short	0x010a
        /*09be*/ 	.byte	0x3f
	.zero		1


	//----- nvinfo : EIATTR_NUM_MBARRIERS
	.align		4
.L_334:
        /*09c0*/ 	.byte	0x03, 0x38
        /*09c2*/ 	.short	0x0016


	//----- nvinfo : EIATTR_EXIT_INSTR_OFFSETS
	.align		4
        /*09c4*/ 	.byte	0x04, 0x1c
        /*09c6*/ 	.short	(.L_336 - .L_335)


	//   ....[0]....
.L_335:
        /*09c8*/ 	.word	0x0000b900


	//----- nvinfo : EIATTR_MAX_THREADS
	.align		4
.L_336:
        /*09cc*/ 	.byte	0x04, 0x05
        /*09ce*/ 	.short	(.L_338 - .L_337)
.L_337:
        /*09d0*/ 	.word	0x00000180
        /*09d4*/ 	.word	0x00000001
        /*09d8*/ 	.word	0x00000001


	//----- nvinfo : EIATTR_CRS_STACK_SIZE
	.align		4
.L_338:
        /*09dc*/ 	.byte	0x04, 0x1e
        /*09de*/ 	.short	(.L_340 - .L_339)
.L_339:
        /*09e0*/ 	.word	0x00000000


	//----- nvinfo : EIATTR_CBANK_PARAM_SIZE
	.align		4
.L_340:
        /*09e4*/ 	.byte	0x03, 0x19
        /*09e6*/ 	.short	0x0a70


	//----- nvinfo : EIATTR_PARAM_CBANK
	.align		4
        /*09e8*/ 	.byte	0x04, 0x0a
        /*09ea*/ 	.short	(.L_342 - .L_341)
	.align		4
.L_341:
        /*09ec*/ 	.word	index@(.nv.constant0._ZN7cutlass13device_kernelIN5flash11enable_sm90INS1_16FlashAttnFwdSm90INS1_25CollectiveMainloopFwdSm90ILi2EN4cute5tupleIJNS5_1CILi1EEES8_S8_EEENS6_IJNS7_ILi128EEENS7_ILi96EEENS7_ILi192EEEEEELi128ENS_10bfloat16_tEfNS_4arch4Sm90ELb0ELb0ELb1ELb0ELb1ELb0ELb0ELb1ELb1ELb1ELb1ELb0EEENS1_21CollectiveEpilogueFwdINS6_IJSA_SA_SB_EEES9_SE_SG_Li256ELb0ELb1ELb1ELb0EEENS1_19SingleTileSchedulerILb0ELb1ELb1ELi128EEEEEEEEEvNT_6ParamsE)
        /*09f0*/ 	.short	0x0210
        /*09f2*/ 	.short	0x0a70


	//----- nvinfo : EIATTR_SW_WAR
	.align		4
.L_342:
        /*09f4*/ 	.byte	0x04, 0x36
        /*09f6*/ 	.short	(.L_344 - .L_343)
.L_343:
        /*09f8*/ 	.word	0x00000008
.L_344:


//--------------------- .nv.info._ZN7cutlass13device_kernelIN5flash11enable_sm90INS1_16FlashAttnFwdSm90INS1_25CollectiveMainloopFwdSm90ILi2EN4cute5tupleIJNS5_1CILi1EEES8_S8_EEENS6_IJNS7_ILi128EEENS7_ILi96EEENS7_ILi192EEEEEELi128ENS_10bfloat16_tEfNS_4arch4Sm90ELb0ELb0ELb1ELb1ELb1ELb0ELb0ELb1ELb1ELb1ELb1ELb0EEENS1_21CollectiveEpilogueFwdINS6_IJSA_SA_SB_EEES9_SE_SG_Li256ELb1ELb1ELb1ELb0EEENS1_36VarlenDynamicPersistentTileSchedulerILi128ELi96ELi256ELi128ELb1ELb1ELb1ELb0ELb1ELb1EEEEEEEEEvNT_6ParamsE --------------------------
	.section	.nv.info._ZN7cutlass13device_kernelIN5flash11enable_sm90INS1_16FlashAttnFwdSm90INS1_25CollectiveMainloopFwdSm90ILi2EN4cute5tupleIJNS5_1CILi1EEES8_S8_EEENS6_IJNS7_ILi128EEENS7_ILi96EEENS7_ILi192EEEEEELi128ENS_10bfloat16_tEfNS_4arch4Sm90ELb0ELb0ELb1ELb1ELb1ELb0ELb0ELb1ELb1ELb1ELb1ELb0EEENS1_21CollectiveEpilogueFwdINS6_IJSA_SA_SB_EEES9_SE_SG_Li256ELb1ELb1ELb1ELb0EEENS1_36VarlenDynamicPersistentTileSchedulerILi128ELi96ELi256ELi128ELb1ELb1ELb1ELb0ELb1ELb1EEEEEEEEEvNT_6ParamsE,"",@"SHT_CUDA_INFO"
	.sectionflags	@""
	.align	4


	//----- nvinfo : EIATTR_CUDA_API_VERSION
	.align		4
        /*0000*/ 	.byte	0x04, 0x37
        /*0002*/ 	.short	(.L_346 - .L_345)
.L_345:
        /*0004*/ 	.word	0x00000082


	//----- nvinfo : EIATTR_KPARAM_INFO
	.align		4
.L_346:
        /*0008*/ 	.byte	0x04, 0x17
        /*000a*/ 	.short	(.L_348 - .L_347)
.L_347:
        /*000c*/ 	.word	0x00000000
        /*0010*/ 	.short	0x0000
        /*0012*/ 	.short	0x0070
        /*0014*/ 	.byte	0x00, 0xf0, 0x01, 0x2a


	//----- nvinfo : EIATTR_SPARSE_MMA_MASK
	.align		4
.L_348:
        /*0018*/ 	.byte	0x03, 0x50
        /*001a*/ 	.short	0x0000


	//----- nvinfo : EIATTR_MAXREG_COUNT
	.align		4
        /*001c*/ 	.byte	0x03, 0x1b
        /*001e*/ 	.short	0x00a8


	//----- nvinfo : EIATTR_NUM_BARRIERS
	.align		4
        /*0020*/ 	.byte	0x02, 0x4c
        /*0022*/ 	.byte	0x09
	.zero		1


	//----- nvinfo : EIATTR_EXTERNS
	.align		4
        /*0024*/ 	.byte	0x04, 0x0f
        /*0026*/ 	.short	(.L_350 - .L_349)


	//   ....[0]....
	.align		4
.L_349:
        /*0028*/ 	.word	index@(__assertfail)


	//----- nvinfo : EIATTR_ANNOTATIONS
	.align		4
.L_350:
        /*002c*/ 	.byte	0x04, 0x55
        /*002e*/ 	.short	(.L_352 - .L_351)


	//   ....[0]....
.L_351:
        /*0030*/ 	.word	0x00000001
        /*0034*/ 	.byte	0xa0, 0x08, 0x00, 0x00, 0x01, 0x00, 0x00, 0x00, 0xa0, 0x09, 0x00, 0x00, 0x01, 0x00, 0x00, 0x00
        /* <DEDUP_REMOVED lines=10> */
        /*00e4*/ 	.byte	0x40, 0xfb, 0x00, 0x00


	//----- nvinfo : EIATTR_MERCURY_ISA_VERSION
	.align		4
.L_352:
        /*00e8*/ 	.byte	0x03, 0x5f
        /*00ea*/ 	.short	0x0101


	//----- nvinfo : EIATTR_UNUSED_LOAD_BYTE_OFFSET
	.align		4
        /*00ec*/ 	.byte	0x04, 0x44
        /*00ee*/ 	.short	(.L_354 - .L_353)


	//   ....[0]....
.L_353:
        /*00f0*/ 	.word	0x00000950
        /*00f4*/ 	.word	0x0000fff0


	//   ....[1]....
        /*00f8*/ 	.word	0x00007320
        /*00fc*/ 	.word	0x0000fff0


	//----- nvinfo : EIATTR_INT_WARP_WIDE_INSTR_OFFSETS
	.align		4
.L_354:
        /*0100*/ 	.byte	0x04, 0x31
        /*0102*/ 	.short	(.L_356 - .L_355)


	//   ....[0]....
.L_355:
        /*0104*/ 	.word	0x000000c0


	//   ....[1]....
        /*0108*/ 	.word	0x000000d0


	//   ....[2]....
        /*010c*/ 	.word	0x00000170


	//   ....[3]....
        /*0110*/ 	.word	0x0000b810


	//   ....[4]....
        /*0114*/ 	.word	0x0000b8a0


	//   ....[5]....
        /*0118*/ 	.word	0x0000e6c0


	//   ....[6]....
        /*011c*/ 	.word	0x0000e750


	//----- nvinfo : EIATTR_COOP_GROUP_MASK_REGIDS
	.align		4
.L_356:
        /*0120*/ 	.byte	0x04, 0x29
        /*0122*/ 	.short	(.L_358 - .L_357)


	//   ....[0]....
.L_357:
        /*0124*/ 	.word	0xffffffff


	//   ....[1]....
        /*0128*/ 	.word	0xffffffff


	//   ....[2]....
        /*012c*/ 	.word	0xffffffff


	//   ....[3]....
        /*0130*/ 	.word	0xffffffff


	//   ....[4]....
        /*0134*/ 	.word	0xffffffff


	//   ....[5]....
        /*0138*/ 	.word	0xffffffff


	//   ....[6]....
        /*013c*/ 	.word	0xffffffff


	//   ....[7]....
        /*0140*/ 	.word	0xffffffff


	//   ....[8]....
        /*0144*/ 	.word	0xffffffff


	//   ....[9]....
        /*0148*/ 	.word	0xffffffff


	//   ....[10]....
        /*014c*/ 	.word	0xffffffff


	//   ....[11]....
        /*0150*/ 	.word	0xffffffff


	//   ....[12]....
        /*0154*/ 	.word	0xffffffff


	//   ....[13]....
        /*0158*/ 	.word	0xffffffff


	//   ....[14]....
        /*015c*/ 	.word	0xffffffff


	//   ....[15]....
        /*0160*/ 	.word	0xffffffff


	//   ....[16]....
        /*0164*/ 	.word	0xffffffff


	//   ....[17]....
        /*0168*/ 	.word	0xffffffff


	//   ....[18]....
        /*016c*/ 	.word	0xffffffff


	//   ....[19]....
        /*0170*/ 	.word	0xffffffff


	//   ....[20]....
        /*0174*/ 	.word	0xffffffff


	//   ....[21]....
        /*0178*/ 	.word	0xffffffff


	//   ....[22]....
        /*017c*/ 	.word	0xffffffff


	//   ....[23]....
        /*0180*/ 	.word	0xffffffff


	//   ....[24]....
        /*0184*/ 	.word	0xffffffff


	//   ....[25]....
        /*0188*/ 	.word	0xffffffff


	//   ....[26]....
        /*018c*/ 	.word	0xffffffff


	//   ....[27]....
        /*0190*/ 	.word	0xffffffff


	//   ....[28]....
        /*0194*/ 	.word	0xffffffff


	//   ....[29]....
        /*0198*/ 	.word	0xffffffff


	//   ....[30]....
        /*019c*/ 	.word	0xffffffff


	//   ....[31]....
        /*01a0*/ 	.word	0xffffffff


	//   ....[32]....
        /*01a4*/ 	.word	0xffffffff


	//   ....[33]....
        /*01a8*/ 	.word	0xffffffff


	//   ....[34]....
        /*01ac*/ 	.word	0xffffffff


	//   ....[35]....
        /*01b0*/ 	.word	0xffffffff


	//   ....[36]....
        /*01b4*/ 	.word	0xffffffff


	//   ....[37]....
        /*01b8*/ 	.word	0xffffffff


	//   ....[38]....
        /*01bc*/ 	.word	0xffffffff


	//   ....[39]....
        /*01c0*/ 	.word	0xffffffff


	//   ....[40]....
        /*01c4*/ 	.word	0xffffffff


	//   ....[41]....
        /*01c8*/ 	.word	0xffffffff


	//   ....[42]....
        /*01cc*/ 	.word	0xffffffff


	//   ....[43]....
        /*01d0*/ 	.word	0xffffffff


	//   ....[44]....
        /*01d4*/ 	.word	0xffffffff


	//   ....[45]....
        /*01d8*/ 	.word	0xffffffff


	//   ....[46]....
        /*01dc*/ 	.word	0xffffffff


	//   ....[47]....
        /*01e0*/ 	.word	0xffffffff


	//   ....[48]....
        /*01e4*/ 	.word	0xffffffff


	//   ....[49]....
        /*01e8*/ 	.word	0xffffffff


	//   ....[50]....
        /*01ec*/ 	.word	0xffffffff


	//   ....[51]....
        /*01f0*/ 	.word	0xffffffff


	//   ....[52]....
        /*01f4*/ 	.word	0xffffffff


	//   ....[53]....
        /*01f8*/ 	.word	0xffffffff


	//   ....[54]....
        /*01fc*/ 	.word	0xffffffff


	//   ....[55]....
        /*0200*/ 	.word	0xffffffff


	//   ....[56]....
        /*0204*/ 	.word	0xffffffff


	//   ....[57]....
        /*0208*/ 	.word	0xffffffff


	//   ....[58]....
        /*020c*/ 	.word	0xffffffff


	//   ....[59]....
        /*0210*/ 	.word	0xffffffff


	//   ....[60]....
        /*0214*/ 	.word	0xffffffff


	//   ....[61]....
        /*0218*/ 	.word	0xffffffff


	//   ....[62]....
        /*021c*/ 	.word	0xffffffff


	//   ....[63]....
        /*0220*/ 	.word	0xffffffff


	//   ....[64]....
        /*0224*/ 	.word	0xffffffff


	//   ....[65]....
        /*0228*/ 	.word	0xffffffff


	//   ....[66]....
        /*022c*/ 	.word	0xffffffff


	//   ....[67]....
        /*0230*/ 	.word	0xffffffff


	//   ....[68]....
        /*0234*/ 	.word	0xffffffff


	//   ....[69]....
        /*0238*/ 	.word	0xffffffff


	//   ....[70]....
        /*023c*/ 	.word	0xffffffff


	//   ....[71]....
        /*0240*/ 	.word	0xffffffff


	//   ....[72]....
        /*0244*/ 	.word	0xffffffff


	//   ....[73]....
        /*0248*/ 	.word	0xffffffff


	//   ....[74]....
        /*024c*/ 	.word	0xffffffff


	//   ....[75]....
        /*0250*/ 	.word	0xffffffff


	//   ....[76]....
        /*0254*/ 	.word	0xffffffff


	//   ....[77]....
        /*0258*/ 	.word	0xffffffff


	//   ....[78]....
        /*025c*/ 	.word	0xffffffff


	//   ....[79]....
        /*0260*/ 	.word	0xffffffff


	//   ....[80]....
        /*0264*/ 	.word	0xffffffff


	//   ....[81]....
        /*0268*/ 	.word	0xffffffff


	//   ....[82]....
        /*026c*/ 	.word	0xffffffff


	//   ....[83]....
        /*0270*/ 	.word	0xffffffff


	//   ....[84]....
        /*0274*/ 	.word	0xffffffff


	//   ....[85]....
        /*0278*/ 	.word	0xffffffff


	//   ....[86]....
        /*027c*/ 	.word	0xffffffff


	//   ....[87]....
        /*0280*/ 	.word	0xffffffff


	//   ....[88]....
        /*0284*/ 	.word	0xffffffff


	//   ....[89]....
        /*0288*/ 	.word	0xffffffff


	//   ....[90]....
        /*028c*/ 	.word	0xffffffff


	//   ....[91]....
        /*0290*/ 	.word	0xffffffff


	//   ....[92]....
        /*0294*/ 	.word	0xffffffff


	//   ....[93]....
        /*0298*/ 	.word	0xffffffff


	//   ....[94]....
        /*029c*/ 	.word	0xffffffff


	//   ....[95]....
        /*02a0*/ 	.word	0xffffffff


	//   ....[96]....
        /*02a4*/ 	.word	0xffffffff


	//   ....[97]....
        /*02a8*/ 	.word	0xffffffff


	//   ....[98]....
        /*02ac*/ 	.word	0xffffffff


	//   ....[99]....
        /*02b0*/ 	.word	0xffffffff


	//   ....[100]....
        /*02b4*/ 	.word	0xffffffff


	//   ....[101]....
        /*02b8*/ 	.word	0xffffffff


	//   ....[102]....
        /*02bc*/ 	.word	0xffffffff


	//   ....[103]....
        /*02c0*/ 	.word	0xffffffff


	//   ....[104]....
        /*02c4*/ 	.word	0xffffffff


	//   ....[105]....
        /*02c8*/ 	.word	0xffffffff


	//   ....[106]....
        /*02cc*/ 	.word	0xffffffff


	//   ....[107]....
        /*02d0*/ 	.word	0xffffffff


	//   ....[108]....
        /*02d4*/ 	.word	0xffffffff


	//   ....[109]....
        /*02d8*/ 	.word	0xffffffff


	//   ....[110]....
        /*02dc*/ 	.word	0xffffffff


	//   ....[111]....
        /*02e0*/ 	.word	0xffffffff


	//   ....[112]....
        /*02e4*/ 	.word	0xffffffff


	//   ....[113]....
        /*02e8*/ 	.word	0xffffffff


	//   ....[114]....
        /*02ec*/ 	.word	0xffffffff


	//   ....[115]....
        /*02f0*/ 	.word	0xffffffff


	//   ....[116]....
        /*02f4*/ 	.word	0xffffffff


	//   ....[117]....
        /*02f8*/ 	.word	0xffffffff


	//   ....[118]....
        /*02fc*/ 	.word	0xffffffff


	//   ....[119]....
        /*0300*/ 	.word	0xffffffff


	//   ....[120]....
        /*0304*/ 	.word	0xffffffff


	//   ....[121]....
        /*0308*/ 	.word	0xffffffff


	//   ....[122]....
        /*030c*/ 	.word	0xffffffff


	//   ....[123]....
        /*0310*/ 	.word	0xffffffff


	//   ....[124]....
        /*0314*/ 	.word	0xffffffff


	//   ....[125]....
        /*0318*/ 	.word	0xffffffff


	//   ....[126]....
        /*031c*/ 	.word	0xffffffff


	//   ....[127]....
        /*0320*/ 	.word	0xffffffff


	//   ....[128]....
        /*0324*/ 	.word	0xffffffff


	//   ....[129]....
        /*0328*/ 	.word	0xffffffff


	//   ....[130]....
        /*032c*/ 	.word	0xffffffff


	//   ....[131]....
        /*0330*/ 	.word	0xffffffff


	//   ....[132]....
        /*0334*/ 	.word	0xffffffff


	//   ....[133]....
        /*0338*/ 	.word	0xffffffff


	//   ....[134]....
        /*033c*/ 	.word	0xffffffff


	//   ....[135]....
        /*0340*/ 	.word	0xffffffff


	//   ....[136]....
        /*0344*/ 	.word	0xffffffff


	//   ....[137]....
        /*0348*/ 	.word	0xffffffff


	//   ....[138]....
        /*034c*/ 	.word	0xffffffff


	//   ....[139]....
        /*0350*/ 	.word	0xffffffff


	//   ....[140]....
        /*0354*/ 	.word	0xffffffff


	//   ....[141]....
        /*0358*/ 	.word	0xffffffff


	//   ....[142]....
        /*035c*/ 	.word	0xffffffff


	//   ....[143]....
        /*0360*/ 	.word	0x0500000f


	//   ....[144]....
        /*0364*/ 	.word	0x0500000f


	//   ....[145]....
        /*0368*/ 	.word	0x0500000f


	//   ....[146]....
        /*036c*/ 	.word	0x0500000f


	//   ....[147]....
        /*0370*/ 	.word	0x0500000f


	//   ....[148]....
        /*0374*/ 	.word	0x0500000f


	//   ....[149]....
        /*0378*/ 	.word	0x0500000f


	//   ....[150]....
        /*037c*/ 	.word	0x0500000f


	//   ....[151]....
        /*0380*/ 	.word	0x0500000f


	//   ....[152]....
        /*0384*/ 	.word	0x0500000f


	//   ....[153]....
        /*0388*/ 	.word	0x0500000f


	//   ....[154]....
        /*038c*/ 	.word	0x0500000f


	//   ....[155]....
        /*0390*/ 	.word	0x0500000f


	//   ....[156]....
        /*0394*/ 	.word	0x0500000f


	//   ....[157]....
        /*0398*/ 	.word	0x0500000f


	//   ....[158]....
        /*039c*/ 	.word	0x0500000f


	//   ....[159]....
        /*03a0*/ 	.word	0x0500000f


	//   ....[160]....
        /*03a4*/ 	.word	0x0500000f


	//   ....[161]....
        /*03a8*/ 	.word	0x0500000f


	//   ....[162]....
        /*03ac*/ 	.word	0x0500000f


	//   ....[163]....
        /*03b0*/ 	.word	0x0500000f


	//   ....[164]....
        /*03b4*/ 	.word	0x0500000f


	//   ....[165]....
        /*03b8*/ 	.word	0x0500000f


	//   ....[166]....
        /*03bc*/ 	.word	0x0500000f


	//   ....[167]....
        /*03c0*/ 	.word	0x0500000f


	//   ....[168]....
        /*03c4*/ 	.word	0x0500000f


	//   ....[169]....
        /*03c8*/ 	.word	0x0500000f


	//   ....[170]....
        /*03cc*/ 	.word	0x0500000f


	//   ....[171]....
        /*03d0*/ 	.word	0x0500000f


	//   ....[172]....
        /*03d4*/ 	.word	0x0500000f


	//   ....[173]....
        /*03d8*/ 	.word	0x0500000f


	//   ....[174]....
        /*03dc*/ 	.word	0x0500000f


	//   ....[175]....
        /*03e0*/ 	.word	0x0500000f


	//   ....[176]....
        /*03e4*/ 	.word	0x0500000f


	//   ....[177]....
        /*03e8*/ 	.word	0x0500000f


	//   ....[178]....
        /*03ec*/ 	.word	0x0500000f


	//   ....[179]....
        /*03f0*/ 	.word	0x0500000f


	//   ....[180]....
        /*03f4*/ 	.word	0x0500000f


	//   ....[181]....
        /*03f8*/ 	.word	0x0500000f


	//   ....[182]....
        /*03fc*/ 	.word	0x0500000f


	//   ....[183]....
        /*0400*/ 	.word	0x0500000f


	//   ....[184]....
        /*0404*/ 	.word	0x0500000f


	//   ....[185]....
        /*0408*/ 	.word	0x0500000f


	//   ....[186]....
        /*040c*/ 	.word	0x0500000f


	//   ....[187]....
        /*0410*/ 	.word	0x0500000f


	//   ....[188]....
        /*0414*/ 	.word	0x0500000f


	//   ....[189]....
        /*0418*/ 	.word	0x0500000f


	//   ....[190]....
        /*041c*/ 	.word	0x0500000f


	//   ....[191]....
        /*0420*/ 	.word	0x0500000f


	//   ....[192]....
        /*0424*/ 	.word	0x0500000f


	//   ....[193]....
        /*0428*/ 	.word	0x0500000f


	//   ....[194]....
        /*042c*/ 	.word	0x0500000f


	//   ....[195]....
        /*0430*/ 	.word	0x0500000f


	//   ....[196]....
        /*0434*/ 	.word	0x0500000f


	//   ....[197]....
        /*0438*/ 	.word	0x0500000f


	//   ....[198]....
        /*043c*/ 	.word	0x0500000f


	//   ....[199]....
        /*0440*/ 	.word	0x0500000f


	//   ....[200]....
        /*0444*/ 	.word	0x0500000f


	//   ....[201]....
        /*0448*/ 	.word	0x0500000f


	//   ....[202]....
        /*044c*/ 	.word	0x0500000f


	//   ....[203]....
        /*0450*/ 	.word	0x0500000f


	//   ....[204]....
        /*0454*/ 	.word	0x0500000f


	//   ....[205]....
        /*0458*/ 	.word	0x0500000f


	//   ....[206]....
        /*045c*/ 	.word	0x0500000f


	//   ....[207]....
        /*0460*/ 	.word	0x0500000f


	//   ....[208]....
        /*0464*/ 	.word	0x0500000f


	//   ....[209]....
        /*0468*/ 	.word	0x0500000f


	//   ....[210]....
        /*046c*/ 	.word	0x0500000f


	//   ....[211]....
        /*0470*/ 	.word	0x0500000f


	//   ....[212]....
        /*0474*/ 	.word	0x0500000f


	//   ....[213]....
        /*0478*/ 	.word	0x0500000f


	//   ....[214]....
        /*047c*/ 	.word	0x0500000f


	//   ....[215]....
        /*0480*/ 	.word	0x0500000f


	//   ....[216]....
        /*0484*/ 	.word	0x0500000f


	//   ....[217]....
        /*0488*/ 	.word	0x0500000f


	//   ....[218]....
        /*048c*/ 	.word	0x0500000f


	//   ....[219]....
        /*0490*/ 	.word	0x0500000f


	//   ....[220]....
        /*0494*/ 	.word	0x0500000f


	//   ....[221]....
        /*0498*/ 	.word	0x0500000f


	//   ....[222]....
        /*049c*/ 	.word	0x0500000f


	//   ....[223]....
        /*04a0*/ 	.word	0x0500000f


	//   ....[224]....
        /*04a4*/ 	.word	0x0500000f


	//   ....[225]....
        /*04a8*/ 	.word	0x0500000f


	//   ....[226]....
        /*04ac*/ 	.word	0x0500000f


	//----- nvinfo : EIATTR_COOP_GROUP_INSTR_OFFSETS
	.align		4
.L_358:
        /*04b0*/ 	.byte	0x04, 0x28
        /*04b2*/ 	.short	(.L_360 - .L_359)


	//   ....[0]....
.L_359:
        /*04b4*/ 	.word	0x00000070


	//   ....[1]....
        /*04b8*/ 	.word	0x000000b0


	//   ....[2]....
        /*04bc*/ 	.word	0x000002d0


	//   ....[3]....
        /*04c0*/ 	.word	0x00000430


	//   ....[4]....
        /*04c4*/ 	.word	0x00000550


	//   ....[5]....
        /*04c8*/ 	.word	0x000006b0


	//   ....[6]....
        /*04cc*/ 	.word	0x000018c0


	//   ....[7]....
        /*04d0*/ 	.word	0x00002fe0


	//   ....[8]....
        /*04d4*/ 	.word	0x000030b0


	//   ....[9]....
        /*04d8*/ 	.word	0x00003560


	//   ....[10]....
        /*04dc*/ 	.word	0x000035c0


	//   ....[11]....
        /*04e0*/ 	.word	0x000058d0


	//   ....[12]....
        /*04e4*/ 	.word	0x00005900


	//   ....[13]....
        /*04e8*/ 	.word	0x00005920


	//   ....[14]....
        /*04ec*/ 	.word	0x00005940


	//   ....[15]....
        /*04f0*/ 	.word	0x00006a60


	//   ....[16]....
        /*04f4*/ 	.word	0x00006a90


	//   ....[17]....
        /*04f8*/ 	.word	0x00006b50


	//   ....[18]....
        /*04fc*/ 	.word	0x00006b60


	//   ....[19]....
        /*0500*/ 	.word	0x00007ec0


	//   ....[20]....
        /*0504*/ 	.word	0x00007ef0


	//   ....[21]....
        /*0508*/ 	.word	0x00007f10


	//   ....[22]....
        /*050c*/ 	.word	0x00007f30


	//   ....[23]....
        /*0510*/ 	.word	0x00008670


	//   ....[24]....
        /*0514*/ 	.word	0x000086b0


	//   ....[25]....
        /*0518*/ 	.word	0x00008770


	//   ....[26]....
        /*051c*/ 	.word	0x00008790


	//   ....[27]....
        /*0520*/ 	.word	0x00008850


	//   ....[28]....
        /*0524*/ 	.word	0x00008870


	//   ....[29]....
        /*0528*/ 	.word	0x00008940


	//   ....[30]....
        /*052c*/ 	.word	0x00008960


	//   ....[31]....
        /*0530*/ 	.word	0x00008d30


	//   ....[32]....
        /*0534*/ 	.word	0x00008d40


	//   ....[33]....
        /*0538*/ 	.word	0x00009170


	//   ....[34]....
        /*053c*/ 	.word	0x00009180


	//   ....[35]....
        /*0540*/ 	.word	0x00009f50


	//   ....[36]....
        /*0544*/ 	.word	0x00009f80


	//   ....[37]....
        /*0548*/ 	.word	0x0000a050


	//   ....[38]....
        /*054c*/ 	.word	0x0000a070


	//   ....[39]....
        /*0550*/ 	.word	0x0000a130


	//   ....[40]....
        /*0554*/ 	.word	0x0000a150


	//   ....[41]....
        /*0558*/ 	.word	0x0000a220


	//   ....[42]....
        /*055c*/ 	.word	0x0000a240


	//   ....[43]....
        /*0560*/ 	.word	0x0000a380


	//   ....[44]....
        /*0564*/ 	.word	0x0000a590


	//   ....[45]....
        /*0568*/ 	.word	0x0000a5c0


	//   ....[46]....
        /*056c*/ 	.word	0x0000a5f0


	//   ....[47]....
        /*0570*/ 	.word	0x0000a620


	//   ....[48]....
        /*0574*/ 	.word	0x0000a650


	//   ....[49]....
        /*0578*/ 	.word	0x0000a680


	//   ....[50]....
        /*057c*/ 	.word	0x0000a7f0


	//   ....[51]....
        /*0580*/ 	.word	0x0000a820


	//   ....[52]....
        /*0584*/ 	.word	0x0000a850


	//   ....[53]....
        /*0588*/ 	.word	0x0000a880


	//   ....[54]....
        /*058c*/ 	.word	0x0000a8b0


	//   ....[55]....
        /*0590*/ 	.word	0x0000a8e0


	//   ....[56]....
        /*0594*/ 	.word	0x0000a970


	//   ....[57]....
        /*0598*/ 	.word	0x0000a9a0


	//   ....[58]....
        /*059c*/ 	.word	0x0000a9b0


	//   ....[59]....
        /*05a0*/ 	.word	0x0000aa40


	//   ....[60]....
        /*05a4*/ 	.word	0x0000c480


	//   ....[61]....
        /*05a8*/ 	.word	0x0000c4a0


	//   ....[62]....
        /*05ac*/ 	.word	0x0000c550


	//   ....[63]....
        /*05b0*/ 	.word	0x0000c570


	//   ....[64]....
        /*05b4*/ 	.word	0x0000c610


	//   ....[65]....
        /*05b8*/ 	.word	0x0000c630


	//   ....[66]....
        /*05bc*/ 	.word	0x0000c6d0


	//   ....[67]....
        /*05c0*/ 	.word	0x0000c6f0


	//   ....[68]....
        /*05c4*/ 	.word	0x0000c790


	//   ....[69]....
        /*05c8*/ 	.word	0x0000c7b0


	//   ....[70]....
        /*05cc*/ 	.word	0x0000c7c0


	//   ....[71]....
        /*05d0*/ 	.word	0x0000c850


	//   ....[72]....
        /*05d4*/ 	.word	0x0000cfb0


	//   ....[73]....
        /*05d8*/ 	.word	0x0000cfe0


	//   ....[74]....
        /*05dc*/ 	.word	0x0000d040


	//   ....[75]....
        /*05e0*/ 	.word	0x0000d090


	//   ....[76]....
        /*05e4*/ 	.word	0x0000d0d0


	//   ....[77]....
        /*05e8*/ 	.word	0x0000d140


	//   ....[78]....
        /*05ec*/ 	.word	0x0000d190


	//   ....[79]....
        /*05f0*/ 	.word	0x0000d1f0


	//   ....[80]....
        /*05f4*/ 	.word	0x0000d230


	//   ....[81]....
        /*05f8*/ 	.word	0x0000d2a0


	//   ....[82]....
        /*05fc*/ 	.word	0x0000d2f0


	//   ....[83]....
        /*0600*/ 	.word	0x0000d350


	//   ....[84]....
        /*0604*/ 	.word	0x0000d390


	//   ....[85]....
        /*0608*/ 	.word	0x0000d400


	//   ....[86]....
        /*060c*/ 	.word	0x0000d420


	//   ....[87]....
        /*0610*/ 	.word	0x0000d460


	//   ....[88]....
        /*0614*/ 	.word	0x0000dbe0


	//   ....[89]....
        /*0618*/ 	.word	0x0000dbf0


	//   ....[90]....
        /*061c*/ 	.word	0x0000dc10


	//   ....[91]....
        /*0620*/ 	.word	0x0000dc90


	//   ....[92]....
        /*0624*/ 	.word	0x0000dca0


	//   ....[93]....
        /*0628*/ 	.word	0x0000dd00


	//   ....[94]....
        /*062c*/ 	.word	0x0000dd30


	//   ....[95]....
        /*0630*/ 	.word	0x0000dd70


	//   ....[96]....
        /*0634*/ 	.word	0x0000dda0


	//   ....[97]....
        /*0638*/ 	.word	0x0000dde0


	//   ....[98]....
        /*063c*/ 	.word	0x0000de10


	//   ....[99]....
        /*0640*/ 	.word	0x0000de50


	//   ....[100]....
        /*0644*/ 	.word	0x0000e0c0


	//   ....[101]....
        /*0648*/ 	.word	0x0000e0e0


	//   ....[102]....
        /*064c*/ 	.word	0x0000e0f0


	//   ....[103]....
        /*0650*/ 	.word	0x0000e170


	//   ....[104]....
        /*0654*/ 	.word	0x0000e180


	//   ....[105]....
        /*0658*/ 	.word	0x0000e1f0


	//   ....[106]....
        /*065c*/ 	.word	0x0000e200


	//   ....[107]....
        /*0660*/ 	.word	0x0000e270


	//   ....[108]....
        /*0664*/ 	.word	0x0000e280


	//   ....[109]....
        /*0668*/ 	.word	0x0000e2f0


	//   ....[110]....
        /*066c*/ 	.word	0x0000e300


	//   ....[111]....
        /*0670*/ 	.word	0x0000e310


	//   ....[112]....
        /*0674*/ 	.word	0x0000e8c0


	//   ....[113]....
        /*0678*/ 	.word	0x0000e8e0


	//   ....[114]....
        /*067c*/ 	.word	0x0000e8f0


	//   ....[115]....
        /*0680*/ 	.word	0x0000e900


	//   ....[116]....
        /*0684*/ 	.word	0x0000e970


	//   ....[117]....
        /*0688*/ 	.word	0x0000e990


	//   ....[118]....
        /*068c*/ 	.word	0x0000ea00


	//   ....[119]....
        /*0690*/ 	.word	0x0000ea20


	//   ....[120]....
        /*0694*/ 	.word	0x0000ea80


	//   ....[121]....
        /*0698*/ 	.word	0x0000eaa0


	//   ....[122]....
        /*069c*/ 	.word	0x0000eaf0


	//   ....[123]....
        /*06a0*/ 	.word	0x0000eb10


	//   ....[124]....
        /*06a4*/ 	.word	0x0000ef60


	//   ....[125]....
        /*06a8*/ 	.word	0x0000ef70


	//   ....[126]....
        /*06ac*/ 	.word	0x0000efb0


	//   ....[127]....
        /*06b0*/ 	.word	0x0000eff0


	//   ....[128]....
        /*06b4*/ 	.word	0x0000f020


	//   ....[129]....
        /*06b8*/ 	.word	0x0000f050


	//   ....[130]....
        /*06bc*/ 	.word	0x0000f080


	//   ....[131]....
        /*06c0*/ 	.word	0x0000f0b0


	//   ....[132]....
        /*06c4*/ 	.word	0x0000f260


	//   ....[133]....
        /*06c8*/ 	.word	0x0000f290


	//   ....[134]....
        /*06cc*/ 	.word	0x0000f2c0


	//   ....[135]....
        /*06d0*/ 	.word	0x0000f2f0


	//   ....[136]....
        /*06d4*/ 	.word	0x0000f320


	//   ....[137]....
        /*06d8*/ 	.word	0x0000f350


	//   ....[138]....
        /*06dc*/ 	.word	0x0000f410


	//   ....[139]....
        /*06e0*/ 	.word	0x0000f430


	//   ....[140]....
        /*06e4*/ 	.word	0x0000f440


	//   ....[141]....
        /*06e8*/ 	.word	0x0000f4a0


	//   ....[142]....
        /*06ec*/ 	.word	0x0000fac0


	//   ....[143]....
        /*06f0*/ 	.word	0x0000ffb0


	//   ....[144]....
        /*06f4*/ 	.word	0x000100a0


	//   ....[145]....
        /*06f8*/ 	.word	0x00010140


	//   ....[146]....
        /*06fc*/ 	.word	0x000101a0


	//   ....[147]....
        /*0700*/ 	.word	0x000102b0


	//   ....[148]....
        /*0704*/ 	.word	0x00010320


	//   ....[149]....
        /*0708*/ 	.word	0x00010430


	//   ....[150]....
        /*070c*/ 	.word	0x000104a0


	//   ....[151]....
        /*0710*/ 	.word	0x000105b0


	//   ....[152]....
        /*0714*/ 	.word	0x00010620


	//   ....[153]....
        /*0718*/ 	.word	0x00010730


	//   ....[154]....
        /*071c*/ 	.word	0x000107a0


	//   ....[155]....
        /*0720*/ 	.word	0x00010840


	//   ....[156]....
        /*0724*/ 	.word	0x00010950


	//   ....[157]....
        /*0728*/ 	.word	0x000109c0


	//   ....[158]....
        /*072c*/ 	.word	0x00010a40


	//   ....[159]....
        /*0730*/ 	.word	0x00010b00


	//   ....[160]....
        /*0734*/ 	.word	0x00010b80


	//   ....[161]....
        /*0738*/ 	.word	0x00010c60


	//   ....[162]....
        /*073c*/ 	.word	0x00010ce0


	//   ....[163]....
        /*0740*/ 	.word	0x00010dc0


	//   ....[164]....
        /*0744*/ 	.word	0x00010e40


	//   ....[165]....
        /*0748*/ 	.word	0x00010f20


	//   ....[166]....
        /*074c*/ 	.word	0x00010fa0


	//   ....[167]....
        /*0750*/ 	.word	0x00011080


	//   ....[168]....
        /*0754*/ 	.word	0x00011100


	//   ....[169]....
        /*0758*/ 	.word	0x000111e0


	//   ....[170]....
        /*075c*/ 	.word	0x00011260


	//   ....[171]....
        /*0760*/ 	.word	0x00011320


	//   ....[172]....
        /*0764*/ 	.word	0x00011450


	//   ....[173]....
        /*0768*/ 	.word	0x00011500


	//   ....[174]....
        /*076c*/ 	.word	0x00011570


	//   ....[175]....
        /*0770*/ 	.word	0x00011660


	//   ....[176]....
        /*0774*/ 	.word	0x000116c0


	//   ....[177]....
        /*0778*/ 	.word	0x00011790


	//   ....[178]....
        /*077c*/ 	.word	0x000117f0


	//   ....[179]....
        /*0780*/ 	.word	0x000118c0


	//   ....[180]....
        /*0784*/ 	.word	0x00011920


	//   ....[181]....
        /*0788*/ 	.word	0x000119f0


	//   ....[182]....
        /*078c*/ 	.word	0x00011a50


	//   ....[183]....
        /*0790*/ 	.word	0x00011b20


	//   ....[184]....
        /*0794*/ 	.word	0x00011c10


	//   ....[185]....
        /*0798*/ 	.word	0x00011cb0


	//   ....[186]....
        /*079c*/ 	.word	0x00011d10


	//   ....[187]....
        /*07a0*/ 	.word	0x00011e00


	//   ....[188]....
        /*07a4*/ 	.word	0x00011e60


	//   ....[189]....
        /*07a8*/ 	.word	0x00011f40


	//   ....[190]....
        /*07ac*/ 	.word	0x00011fa0


	//   ....[191]....
        /*07b0*/ 	.word	0x00012080


	//   ....[192]....
        /*07b4*/ 	.word	0x000120e0


	//   ....[193]....
        /*07b8*/ 	.word	0x000121c0


	//   ....[194]....
        /*07bc*/ 	.word	0x00012220


	//   ....[195]....
        /*07c0*/ 	.word	0x000122f0


	//   ....[196]....
        /*07c4*/ 	.word	0x00012410


	//   ....[197]....
        /*07c8*/ 	.word	0x000124e0


	//   ....[198]....
        /*07cc*/ 	.word	0x000125a0


	//   ....[199]....
        /*07d0*/ 	.word	0x00012670


	//   ....[200]....
        /*07d4*/ 	.word	0x000126d0


	//   ....[201]....
        /*07d8*/ 	.word	0x000127a0


	//   ....[202]....
        /*07dc*/ 	.word	0x00012800


	//   ....[203]....
        /*07e0*/ 	.word	0x000128e0


	//   ....[204]....
        /*07e4*/ 	.word	0x00012940


	//   ....[205]....
        /*07e8*/ 	.word	0x00012a10


	//   ....[206]....
        /*07ec*/ 	.word	0x00012a70


	//   ....[207]....
        /*07f0*/ 	.word	0x00012b30


	//   ....[208]....
        /*07f4*/ 	.word	0x00012bc0


	//   ....[209]....
        /*07f8*/ 	.word	0x00012c60


	//   ....[210]....
        /*07fc*/ 	.word	0x00012dc0


	//   ....[211]....
        /*0800*/ 	.word	0x00012e30


	//   ....[212]....
        /*0804*/ 	.word	0x00012eb0


	//   ....[213]....
        /*0808*/ 	.word	0x00012f20


	//   ....[214]....
        /*080c*/ 	.word	0x00012f90


	//   ....[215]....
        /*0810*/ 	.word	0x00013010


	//   ....[216]....
        /*0814*/ 	.word	0x00013090


	//   ....[217]....
        /*0818*/ 	.word	0x00013120


	//   ....[218]....
        /*081c*/ 	.word	0x00013190


	//   ....[219]....
        /*0820*/ 	.word	0x00013200


	//   ....[220]....
        /*0824*/ 	.word	0x00013270


	//   ....[221]....
        /*0828*/ 	.word	0x000132f0


	//   ....[222]....
        /*082c*/ 	.word	0x00013360


	//   ....[223]....
        /*0830*/ 	.word	0x00013400


	//   ....[224]....
        /*0834*/ 	.word	0x00013450


	//   ....[225]....
        /*0838*/ 	.word	0x000134e0


	//   ....[226]....
        /*083c*/ 	.word	0x00013610


	//----- nvinfo : EIATTR_REG_RECONFIG
	.align		4
.L_360:
        /*0840*/ 	.byte	0x01, 0x54
	.zero		2


	//----- nvinfo : EIATTR_SYSCALL_OFFSETS
	.align		4
        /*0844*/ 	.byte	0x04, 0x46
        /*0846*/ 	.short	(.L_362 - .L_361)


	//   ....[0]....
.L_361:
        /*0848*/ 	.word	0x00001aa0


	//   ....[1]....
        /*084c*/ 	.word	0x0000ba00


	//   ....[2]....
        /*0850*/ 	.word	0x0000bb50


	//   ....[3]....
        /*0854*/ 	.word	0x0000bc40


	//   ....[4]....
        /*0858*/ 	.word	0x0000cbe0


	//----- nvinfo : EIATTR_MBARRIER_INSTR_OFFSETS
	.align		4
.L_362:
        /*085c*/ 	.byte	0x04, 0x39
        /*085e*/ 	.short	(.L_364 - .L_363)


	//   ....[0]....
.L_363:
        /*0860*/ 	.word	0x00000180
        /*0864*/ 	.word	0x000000ff
        /*0868*/ 	.word	0x0002a800
        /*086c*/ 	.short	0x0100
        /*086e*/ 	.byte	0x08
	.zero		1


	//   ....[1]....
        /*0870*/ 	.word	0x00000190
        /*0874*/ 	.word	0x000000ff
        /*0878*/ 	.word	0x0002a820
        /*087c*/ 	.short	0x0100
        /*087e*/ 	.byte	0x08
	.zero		1


	//   ....[2]....
        /*0880*/ 	.word	0x00000280
        /*0884*/ 	.word	0x000000ff
        /*0888*/ 	.word	0x0002a830
        /*088c*/ 	.short	0x0100
        /*088e*/ 	.byte	0x08
	.zero		1


	//   ....[3]....
        /*0890*/ 	.word	0x00000290
        /*0894*/ 	.word	0x000000ff
        /*0898*/ 	.word	0x0002a840
        /*089c*/ 	.short	0x0100
        /*089e*/ 	.byte	0x08
	.zero		1


	//   ....[4]....
        /*08a0*/ 	.word	0x000002a0
        /*08a4*/ 	.word	0x000000ff
        /*08a8*/ 	.word	0x0002a838
        /*08ac*/ 	.short	0x0100
        /*08ae*/ 	.byte	0x08
	.zero		1


	//   ....[5]....
        /*08b0*/ 	.word	0x000002b0
        /*08b4*/ 	.word	0x000000ff
        /*08b8*/ 	.word	0x0002a848
        /*08bc*/ 	.short	0x0100
        /*08be*/ 	.byte	0x08
	.zero		1


	//   ....[6]....
        /*08c0*/ 	.word	0x000003e0
        /*08c4*/ 	.word	0x000000ff
        /*08c8*/ 	.word	0x0002a850
        /*08cc*/ 	.short	0x0100
        /*08ce*/ 	.byte	0x08
	.zero		1


	//   ....[7]....
        /*08d0*/ 	.word	0x000003f0
        /*08d4*/ 	.word	0x000000ff
        /*08d8*/ 	.word	0x0002a860
        /*08dc*/ 	.short	0x0100
        /*08de*/ 	.byte	0x08
	.zero		1


	//   ....[8]....
        /*08e0*/ 	.word	0x00000400
        /*08e4*/ 	.word	0x000000ff
        /*08e8*/ 	.word	0x0002a858
        /*08ec*/ 	.short	0x0100
        /*08ee*/ 	.byte	0x08
	.zero		1


	//   ....[9]....
        /*08f0*/ 	.word	0x00000410
        /*08f4*/ 	.word	0x000000ff
        /*08f8*/ 	.word	0x0002a868
        /*08fc*/ 	.short	0x0100
        /*08fe*/ 	.byte	0x08
	.zero		1


	//   ....[10]....
        /*0900*/ 	.word	0x00000500
        /*0904*/ 	.word	0x000000ff
        /*0908*/ 	.word	0x0002a870
        /*090c*/ 	.short	0x0100
        /*090e*/ 	.byte	0x06
	.zero		1


	//   ....[11]....
        /*0910*/ 	.word	0x00000510
        /*0914*/ 	.word	0x000000ff
        /*0918*/ 	.word	0x0002a880
        /*091c*/ 	.short	0x0100
        /*091e*/ 	.byte	0x06
	.zero		1


	//   ....[12]....
        /*0920*/ 	.word	0x00000520
        /*0924*/ 	.word	0x000000ff
        /*0928*/ 	.word	0x0002a878
        /*092c*/ 	.short	0x0100
        /*092e*/ 	.byte	0x06
	.zero		1


	//   ....[13]....
        /*0930*/ 	.word	0x00000530
        /*0934*/ 	.word	0x000000ff
        /*0938*/ 	.word	0x0002a888
        /*093c*/ 	.short	0x0100
        /*093e*/ 	.byte	0x06
	.zero		1


	//   ....[14]....
        /*0940*/ 	.word	0x00000660
        /*0944*/ 	.word	0x000000ff
        /*0948*/ 	.word	0x0002a890
        /*094c*/ 	.short	0x0100
        /*094e*/ 	.byte	0x08
	.zero		1


	//   ....[15]....
        /*0950*/ 	.word	0x00000670
        /*0954*/ 	.word	0x000000ff
        /*0958*/ 	.word	0x0002a8a0
        /*095c*/ 	.short	0x0100
        /*095e*/ 	.byte	0x08
	.zero		1


	//   ....[16]....
        /*0960*/ 	.word	0x00000680
        /*0964*/ 	.word	0x000000ff
        /*0968*/ 	.word	0x0002a898
        /*096c*/ 	.short	0x0100
        /*096e*/ 	.byte	0x08
	.zero		1


	//   ....[17]....
        /*0970*/ 	.word	0x00000690
        /*0974*/ 	.word	0x000000ff
        /*0978*/ 	.word	0x0002a8a8
        /*097c*/ 	.short	0x0100
        /*097e*/ 	.byte	0x08
	.zero		1


	//   ....[18]....
        /*0980*/ 	.word	0x000007d0
        /*0984*/ 	.word	0x000000ff
        /*0988*/ 	.word	0x0002a8b0
        /*098c*/ 	.short	0x0100
        /*098e*/ 	.byte	0x08
	.zero		1


	//   ....[19]....
        /*0990*/ 	.word	0x000007e0
        /*0994*/ 	.word	0x000000ff
        /*0998*/ 	.word	0x0002a8c0
        /*099c*/ 	.short	0x0100
        /*099e*/ 	.byte	0x08
	.zero		1


	//   ....[20]....
        /*09a0*/ 	.word	0x000007f0
        /*09a4*/ 	.word	0x000000ff
        /*09a8*/ 	.word	0x0002a8b8
        /*09ac*/ 	.short	0x0100
        /*09ae*/ 	.byte	0x08
	.zero		1


	//   ....[21]....
        /*09b0*/ 	.word	0x00000800
        /*09b4*/ 	.word	0x000000ff
        /*09b8*/ 	.word	0x0002a8c8
        /*09bc*/ 	.short	0x0100
        /*09be*/ 	.byte	0x08
	.zero		1


	//   ....[22]....
        /*09c0*/ 	.word	0x00001b40
        /*09c4*/ 	.word	0x000000ff
        /*09c8*/ 	.word	0x0002a800
        /*09cc*/ 	.short	0x010a
        /*09ce*/ 	.byte	0x28
	.zero		1


	//   ....[23]....
        /*09d0*/ 	.word	0x00001bc0
        /*09d4*/ 	.word	0x00000000
        /*09d8*/ 	.word	0x0002a830
        /*09dc*/ 	.short	0x010a
        /*09de*/ 	.byte	0x3f
	.zero		1


	//   ....[24]....
        /*09e0*/ 	.word	0x00001c10
        /*09e4*/ 	.word	0x00000000
        /*09e8*/ 	.word	0x0002a830
        /*09ec*/ 	.short	0x010a
        /*09ee*/ 	.byte	0x3f
	.zero		1


	//   ....[25]....
        /*09f0*/ 	.word	0x000030e0
        /*09f4*/ 	.word	0x000000ff
        /*09f8*/ 	.word	0x00000000
        /*09fc*/ 	.short	0x0101
        /*09fe*/ 	.byte	0x04
	.zero		1


	//   ....[26]....
        /*0a00*/ 	.word	0x000043a0
        /*0a04*/ 	.word	0x000000ff
        /*0a08*/ 	.word	0x0002a830
        /*0a0c*/ 	.short	0x010a
        /*0a0e*/ 	.byte	0x09
	.zero		1


	//   ....[27]....
        /*0a10*/ 	.word	0x000043e0
        /*0a14*/ 	.word	0x000000ff
        /*0a18*/ 	.word	0x0002a830
        /*0a1c*/ 	.short	0x010a
        /*0a1e*/ 	.byte	0x09
	.zero		1


	//   ....[28]....
        /*0a20*/ 	.word	0x00004d00
        /*0a24*/ 	.word	0x000000ff
        /*0a28*/ 	.word	0x0002a850
        /*0a2c*/ 	.short	0x010a
        /*0a2e*/ 	.byte	0x0a
	.zero		1


	//   ....[29]....
        /*0a30*/ 	.word	0x00004d40
        /*0a34*/ 	.word	0x000000ff
        /*0a38*/ 	.word	0x0002a850
        /*0a3c*/ 	.short	0x010a
        /*0a3e*/ 	.byte	0x0a
	.zero		1


	//   ....[30]....
        /*0a40*/ 	.word	0x000053e0
        /*0a44*/ 	.word	0x000000ff
        /*0a48*/ 	.word	0x00000000
        /*0a4c*/ 	.short	0x0101
        /*0a4e*/ 	.byte	0x09
	.zero		1


	//   ....[31]....
        /*0a50*/ 	.word	0x000063f0
        /*0a54*/ 	.word	0x000000ff
        /*0a58*/ 	.word	0x00000000
        /*0a5c*/ 	.short	0x0101
        /*0a5e*/ 	.byte	0x0a
	.zero		1


	//   ....[32]....
        /*0a60*/ 	.word	0x000069d0
        /*0a64*/ 	.word	0x000000ff
        /*0a68*/ 	.word	0x0002a850
        /*0a6c*/ 	.short	0x010a
        /*0a6e*/ 	.byte	0x05
	.zero		1


	//   ....[33]....
        /*0a70*/ 	.word	0x00006a10
        /*0a74*/ 	.word	0x000000ff
        /*0a78*/ 	.word	0x0002a850
        /*0a7c*/ 	.short	0x010a
        /*0a7e*/ 	.byte	0x05
	.zero		1


	//   ....[34]....
        /*0a80*/ 	.word	0x00006ef0
        /*0a84*/ 	.word	0x000000ff
        /*0a88*/ 	.word	0x00000000
        /*0a8c*/ 	.short	0x0101
        /*0a8e*/ 	.byte	0x04
	.zero		1


	//   ....[35]....
        /*0a90*/ 	.word	0x000086a0
        /*0a94*/ 	.word	0x00000062
        /*0a98*/ 	.word	0x00000000
        /*0a9c*/ 	.short	0x0101
        /*0a9e*/ 	.byte	0x3f
	.zero		1


	//   ....[36]....
        /*0aa0*/ 	.word	0x00008b40
        /*0aa4*/ 	.word	0x00000062
        /*0aa8*/ 	.word	0x00000000
        /*0aac*/ 	.short	0x0101
        /*0aae*/ 	.byte	0x3f
	.zero		1


	//   ....[37]....
        /*0ab0*/ 	.word	0x0000c260
        /*0ab4*/ 	.word	0x00000007
        /*0ab8*/ 	.word	0x0002a840
        /*0abc*/ 	.short	0x010a
        /*0abe*/ 	.byte	0x3f
	.zero		1


	//   ....[38]....
        /*0ac0*/ 	.word	0x0000c910
        /*0ac4*/ 	.word	0x00000007
        /*0ac8*/ 	.word	0x0002a830
        /*0acc*/ 	.short	0x0107
        /*0ace*/ 	.byte	0x3f
	.zero		1


	//   ....[39]....
        /*0ad0*/ 	.word	0x0000c9e0
        /*0ad4*/ 	.word	0x00000007
        /*0ad8*/ 	.word	0x0002a830
        /*0adc*/ 	.short	0x0101
        /*0ade*/ 	.byte	0x3f
	.zero		1


	//   ....[40]....
        /*0ae0*/ 	.word	0x0000d570
        /*0ae4*/ 	.word	0x00000016
        /*0ae8*/ 	.word	0x0002a800
        /*0aec*/ 	.short	0x0107
        /*0aee*/ 	.byte	0x3f
	.zero		1


	//   ....[41]....
        /*0af0*/ 	.word	0x0000d690
        /*0af4*/ 	.word	0x00000016
        /*0af8*/ 	.word	0x0002a800
        /*0afc*/ 	.short	0x0101
        /*0afe*/ 	.byte	0x3f
	.zero		1


	//   ....[42]....
        /*0b00*/ 	.word	0x0000d6b0
        /*0b04*/ 	.word	0x00000016
        /*0b08*/ 	.word	0x0002a820
        /*0b0c*/ 	.short	0x010a
        /*0b0e*/ 	.byte	0x3f
	.zero		1


	//   ....[43]....
        /*0b10*/ 	.word	0x0000da10
        /*0b14*/ 	.word	0x00000006
        /*0b18*/ 	.word	0x0002a840
        /*0b1c*/ 	.short	0x010a
        /*0b1e*/ 	.byte	0x3f
	.zero		1


	//   ....[44]....
        /*0b20*/ 	.word	0x0000def0
        /*0b24*/ 	.word	0x00000006
        /*0b28*/ 	.word	0x0002a830
        /*0b2c*/ 	.short	0x0107
        /*0b2e*/ 	.byte	0x3f
	.zero		1


	//   ....[45]....
        /*0b30*/ 	.word	0x0000dfa0
        /*0b34*/ 	.word	0x00000006
        /*0b38*/ 	.word	0x0002a830
        /*0b3c*/ 	.short	0x0101
        /*0b3e*/ 	.byte	0x3f
	.zero		1


	//   ....[46]....
        /*0b40*/ 	.word	0x0000e000
        /*0b44*/ 	.word	0x00000004
        /*0b48*/ 	.word	0x0002a860
        /*0b4c*/ 	.short	0x010a
        /*0b4e*/ 	.byte	0x3f
	.zero		1


	//   ....[47]....
        /*0b50*/ 	.word	0x0000e450
        /*0b54*/ 	.word	0x00000004
        /*0b58*/ 	.word	0x0002a850
        /*0b5c*/ 	.short	0x0107
        /*0b5e*/ 	.byte	0x3f
	.zero		1


	//   ....[48]....
        /*0b60*/ 	.word	0x0000e5a0
        /*0b64*/ 	.word	0x00000004
        /*0b68*/ 	.word	0x0002a850
        /*0b6c*/ 	.short	0x0101
        /*0b6e*/ 	.byte	0x3f
	.zero		1


	//   ....[49]....
        /*0b70*/ 	.word	0x0000e7f0
        /*0b74*/ 	.word	0x00000000
        /*0b78*/ 	.word	0x0002a860
        /*0b7c*/ 	.short	0x010a
        /*0b7e*/ 	.byte	0x3f
	.zero		1


	//   ....[50]....
        /*0b80*/ 	.word	0x0000ec50
        /*0b84*/ 	.word	0x00000000
        /*0b88*/ 	.word	0x0002a850
        /*0b8c*/ 	.short	0x0107
        /*0b8e*/ 	.byte	0x3f
	.zero		1


	//   ....[51]....
        /*0b90*/ 	.word	0x0000ed00
        /*0b94*/ 	.word	0x00000000
        /*0b98*/ 	.word	0x0002a850
        /*0b9c*/ 	.short	0x0101
        /*0b9e*/ 	.byte	0x3f
	.zero		1


	//   ....[52]....
        /*0ba0*/ 	.word	0x0000fa40
        /*0ba4*/ 	.word	0x00000004
        /*0ba8*/ 	.word	0x0002a820
        /*0bac*/ 	.short	0x010a
        /*0bae*/ 	.byte	0x3f
	.zero		1


	//   ....[53]....
        /*0bb0*/ 	.word	0x0000fbe0
        /*0bb4*/ 	.word	0x00000005
        /*0bb8*/ 	.word	0x0002a840
        /*0bbc*/ 	.short	0x010a
        /*0bbe*/ 	.byte	0x3f
	.zero		1


	//   ....[54]....
        /*0bc0*/ 	.word	0x0000fc80
        /*0bc4*/ 	.word	0x0000001b
        /*0bc8*/ 	.word	0x0002a840
        /*0bcc*/ 	.short	0x010a
        /*0bce*/ 	.byte	0x3f
	.zero		1


	//   ....[55]....
        /*0bd0*/ 	.word	0x0000fcc0
        /*0bd4*/ 	.word	0x00000005
        /*0bd8*/ 	.word	0x0002a860
        /*0bdc*/ 	.short	0x010a
        /*0bde*/ 	.byte	0x3f
	.zero		1


	//   ....[56]....
        /*0be0*/ 	.word	0x0000fd00
        /*0be4*/ 	.word	0x0000001b
        /*0be8*/ 	.word	0x0002a860
        /*0bec*/ 	.short	0x010a
        /*0bee*/ 	.byte	0x3f
	.zero		1


	//   ....[57]....
        /*0bf0*/ 	.word	0x0000fd70
        /*0bf4*/ 	.word	0x00000003
        /*0bf8*/ 	.word	0x0002a800
        /*0bfc*/ 	.short	0x010a
        /*0bfe*/ 	.byte	0x3f
	.zero		1


	//   ....[58]....
        /*0c00*/ 	.word	0x0000fdc0
        /*0c04*/ 	.word	0x00000000
        /*0c08*/ 	.word	0x0002a830
        /*0c0c*/ 	.short	0x010a
        /*0c0e*/ 	.byte	0x3f
	.zero		1


	//   ....[59]....
        /*0c10*/ 	.word	0x0000fe20
        /*0c14*/ 	.word	0x0000000c
        /*0c18*/ 	.word	0x0002a830
        /*0c1c*/ 	.short	0x010a
        /*0c1e*/ 	.byte	0x3f
	.zero		1


	//   ....[60]....
        /*0c20*/ 	.word	0x0000fe80
        /*0c24*/ 	.word	0x00000009
        /*0c28*/ 	.word	0x0002a850
        /*0c2c*/ 	.short	0x010a
        /*0c2e*/ 	.byte	0x3f
	.zero		1


	//   ....[61]....
        /*0c30*/ 	.word	0x0000fee0
        /*0c34*/ 	.word	0x00000005
        /*0c38*/ 	.word	0x0002a850
        /*0c3c*/ 	.short	0x010a
        /*0c3e*/ 	.byte	0x3f
	.zero		1


	//   ....[62]....
        /*0c40*/ 	.word	0x0000fff0
        /*0c44*/ 	.word	0x00000007
        /*0c48*/ 	.word	0x0002a840
        /*0c4c*/ 	.short	0x010a
        /*0c4e*/ 	.byte	0x3f
	.zero		1


	//   ....[63]....
        /*0c50*/ 	.word	0x00011350
        /*0c54*/ 	.word	0x00000016
        /*0c58*/ 	.word	0x0002a820
        /*0c5c*/ 	.short	0x010a
        /*0c5e*/ 	.byte	0x3f
	.zero		1


	//   ....[64]....
        /*0c60*/ 	.word	0x000113a0
        /*0c64*/ 	.word	0x00000006
        /*0c68*/ 	.word	0x0002a840
        /*0c6c*/ 	.short	0x010a
        /*0c6e*/ 	.byte	0x3f
	.zero		1


	//   ....[65]....
        /*0c70*/ 	.word	0x00011b60
        /*0c74*/ 	.word	0x00000004
        /*0c78*/ 	.word	0x0002a860
        /*0c7c*/ 	.short	0x010a
        /*0c7e*/ 	.byte	0x3f
	.zero		1


	//   ....[66]....
        /*0c80*/ 	.word	0x00012360
        /*0c84*/ 	.word	0x00000000
        /*0c88*/ 	.word	0x0002a860
        /*0c8c*/ 	.short	0x010a
        /*0c8e*/ 	.byte	0x3f
	.zero		1


	//   ....[67]....
        /*0c90*/ 	.word	0x00013530
        /*0c94*/ 	.word	0x00000004
        /*0c98*/ 	.word	0x0002a820
        /*0c9c*/ 	.short	0x010a
        /*0c9e*/ 	.byte	0x3f
	.zero		1


	//   ....[68]....
        /*0ca0*/ 	.word	0x000136d0
        /*0ca4*/ 	.word	0x00000005
        /*0ca8*/ 	.word	0x0002a840
        /*0cac*/ 	.short	0x010a
        /*0cae*/ 	.byte	0x3f
	.zero		1


	//   ....[69]....
        /*0cb0*/ 	.word	0x00013720
        /*0cb4*/ 	.word	0x0000001b
        /*0cb8*/ 	.word	0x0002a840
        /*0cbc*/ 	.short	0x010a
        /*0cbe*/ 	.byte	0x3f
	.zero		1


	//   ....[70]....
        /*0cc0*/ 	.word	0x00013770
        /*0cc4*/ 	.word	0x00000005
        /*0cc8*/ 	.word	0x0002a860
        /*0ccc*/ 	.short	0x010a
        /*0cce*/ 	.byte	0x3f
	.zero		1


	//----- nvinfo : EIATTR_NUM_MBARRIERS
	.align		4
.L_364:
        /*0cd0*/ 	.byte	0x03, 0x38
        /*0cd2*/ 	.short	0x0016


	//----- nvinfo : EIATTR_EXIT_INSTR_OFFSETS
	.align		4
        /*0cd4*/ 	.byte	0x04, 0x1c
        /*0cd6*/ 	.short	(.L_366 - .L_365)


	//   ....[0]....
.L_365:
        /*0cd8*/ 	.word	0x00000990


	//   ....[1]....
        /*0cdc*/ 	.word	0x0000a330


	//   ....[2]....
        /*0ce0*/ 	.word	0x0000fd50


	//----- nvinfo : EIATTR_MAX_THREADS
	.align		4
.L_366:
        /*0ce4*/ 	.byte	0x04, 0x05
        /*0ce6*/ 	.short	(.L_368 - .L_367)
.L_367:
        /*0ce8*/ 	.word	0x00000180
        /*0cec*/ 	.word	0x00000001
        /*0cf0*/ 	.word	0x00000001


	//----- nvinfo : EIATTR_CRS_STACK_SIZE
	.align		4
.L_368:
        /*0cf4*/ 	.byte	0x04, 0x1e
        /*0cf6*/ 	.short	(.L_370 - .L_369)
.L_369:
        /*0cf8*/ 	.word	0x00000000


	//----- nvinfo : EIATTR_CBANK_PARAM_SIZE
	.align		4
.L_370:
        /*0cfc*/ 	.byte	0x03, 0x19
        /*0cfe*/ 	.short	0x0af0


	//----- nvinfo : EIATTR_PARAM_CBANK
	.align		4
        /*0d00*/ 	.byte	0x04, 0x0a
        /*0d02*/ 	.short	(.L_372 - .L_371)
	.align		4
.L_371:
        /*0d04*/ 	.word	index@(.nv.constant0._ZN7cutlass13device_kernelIN5flash11enable_sm90INS1_16FlashAttnFwdSm90INS1_25CollectiveMainloopFwdSm90ILi2EN4cute5tupleIJNS5_1CILi1EEES8_S8_EEENS6_IJNS7_ILi128EEENS7_ILi96EEENS7_ILi192EEEEEELi128ENS_10bfloat16_tEfNS_4arch4Sm90ELb0ELb0ELb1ELb1ELb1ELb0ELb0ELb1ELb1ELb1ELb1ELb0EEENS1_21CollectiveEpilogueFwdINS6_IJSA_SA_SB_EEES9_SE_SG_Li256ELb1ELb1ELb1ELb0EEENS1_36VarlenDynamicPersistentTileSchedulerILi128ELi96ELi256ELi128ELb1ELb1ELb1ELb0ELb1ELb1EEEEEEEEEvNT_6ParamsE)
        /*0d08*/ 	.short	0x0210
        /*0d0a*/ 	.short	0x0af0


	//----- nvinfo : EIATTR_SW_WAR
	.align		4
.L_372:
        /*0d0c*/ 	.byte	0x04, 0x36
        /*0d0e*/ 	.short	(.L_374 - .L_373)
.L_373:
        /*0d10*/ 	.word	0x00000008
.L_374:


//--------------------- .nv.info._ZN7cutlass13device_kernelIN5flash11enable_sm90INS1_16FlashAttnFwdSm90INS1_25CollectiveMainloopFwdSm90ILi2EN4cute5tupleIJNS5_1CILi1EEES8_S8_EEENS6_IJNS7_ILi128EEENS7_ILi96EEENS7_ILi192EEEEEELi128ENS_10bfloat16_tEfNS_4arch4Sm90ELb0ELb0ELb1ELb1ELb1ELb1ELb0ELb1ELb1ELb1ELb1ELb0EEENS1_21CollectiveEpilogueFwdINS6_IJSA_SA_SB_EEES9_SE_SG_Li256ELb1ELb1ELb1ELb0EEENS1_36VarlenDynamicPersistentTileSchedulerILi128ELi96ELi256ELi128ELb1ELb1ELb1ELb0ELb1ELb1EEEEEEEEEvNT_6ParamsE --------------------------
	.section	.nv.info._ZN7cutlass13device_kernelIN5flash11enable_sm90INS1_16FlashAttnFwdSm90INS1_25CollectiveMainloopFwdSm90ILi2EN4cute5tupleIJNS5_1CILi1EEES8_S8_EEENS6_IJNS7_ILi128EEENS7_ILi96EEENS7_ILi192EEEEEELi128ENS_10bfloat16_tEfNS_4arch4Sm90ELb0ELb0ELb1ELb1ELb1ELb1ELb0ELb1ELb1ELb1ELb1ELb0EEENS1_21CollectiveEpilogueFwdINS6_IJSA_SA_SB_EEES9_SE_SG_Li256ELb1ELb1ELb1ELb0EEENS1_36VarlenDynamicPersistentTileSchedulerILi128ELi96ELi256ELi128ELb1ELb1ELb1ELb0ELb1ELb1EEEEEEEEEvNT_6ParamsE,"",@"SHT_CUDA_INFO"
	.sectionflags	@""
	.align	4


	//----- nvinfo : EIATTR_CUDA_API_VERSION
	.align		4
        /*0000*/ 	.byte	0x04, 0x37
        /*0002*/ 	.short	(.L_376 - .L_375)
.L_375:
        /*0004*/ 	.word	0x00000082


	//----- nvinfo : EIATTR_KPARAM_INFO
	.align		4
.L_376:
        /*0008*/ 	.byte	0x04, 0x17
        /*000a*/ 	.short	(.L_378 - .L_377)
.L_377:
        /*000c*/ 	.word	0x00000000
        /*0010*/ 	.short	0x0000
        /*0012*/ 	.short	0x0070
        /*0014*/ 	.byte	0x00, 0xf0, 0x01, 0x2a


	//----- nvinfo : EIATTR_SPARSE_MMA_MASK
	.align		4
.L_378:
        /*0018*/ 	.byte	0x03, 0x50
        /*001a*/ 	.short	0x0000


	//----- nvinfo : EIATTR_MAXREG_COUNT
	.align		4
        /*001c*/ 	.byte	0x03, 0x1b
        /*001e*/ 	.short	0x00a8


	//----- nvinfo : EIATTR_NUM_BARRIERS
	.align		4
        /*0020*/ 	.byte	0x02, 0x4c
        /*0022*/ 	.byte	0x10
	.zero		1


	//----- nvinfo : EIATTR_EXTERNS
	.align		4
        /*0024*/ 	.byte	0x04, 0x0f
        /*0026*/ 	.short	(.L_380 - .L_379)


	//   ....[0]....
	.align		4
.L_379:
        /*0028*/ 	.word	index@(__assertfail)


	//----- nvinfo : EIATTR_ANNOTATIONS
	.align		4
.L_380:
        /*002c*/ 	.byte	0x04, 0x55
        /*002e*/ 	.short	(.L_382 - .L_381)


	//   ....[0]....
.L_381:
        /* <DEDUP_REMOVED lines=51> */


	//----- nvinfo : EIATTR_MERCURY_ISA_VERSION
	.align		4
.L_382:
        /*0348*/ 	.byte	0x03, 0x5f
        /*034a*/ 	.short	0x0101


	//----- nvinfo : EIATTR_UNUSED_LOAD_BYTE_OFFSET
	.align		4
        /*034c*/ 	.byte	0x04, 0x44
        /*034e*/ 	.short	(.L_384 - .L_383)


	//   ....[0]....
.L_383:
        /*0350*/ 	.word	0x00000a30
        /*0354*/ 	.word	0x0000fff0


	//   ....[1]....
        /*0358*/ 	.word	0x00017550
        /*035c*/ 	.word	0x0000fff0


	//----- nvinfo : EIATTR_INT_WARP_WIDE_INSTR_OFFSETS
	.align		4
.L_384:
        /*0360*/ 	.byte	0x04, 0x31
        /*0362*/ 	.short	(.L_386 - .L_385)


	//   ....[0]....
.L_385:
        /*0364*/ 	.word	0x00000130


	//   ....[1]....
        /*0368*/ 	.word	0x00000170


	//   ....[2]....
        /*036c*/ 	.word	0x000001e0


	//   ....[3]....
        /*0370*/ 	.word	0x0001ce60


	//   ....[4]....
        /*0374*/ 	.word	0x0001cef0


	//   ....[5]....
        /*0378*/ 	.word	0x0001fdc0


	//   ....[6]....
        /*037c*/ 	.word	0x0001fe50


	//----- nvinfo : EIATTR_COOP_GROUP_MASK_REGIDS
	.align		4
.L_386:
        /*0380*/ 	.byte	0x04, 0x29
        /*0382*/ 	.short	(.L_388 - .L_387)


	//   ....[0]....
.L_387:
        /*0384*/ 	.word	0xffffffff


	//   ....[1]....
        /*0388*/ 	.word	0xffffffff


	//   ....[2]....
        /*038c*/ 	.word	0xffffffff


	//   ....[3]....
        /*0390*/ 	.word	0xffffffff


	//   ....[4]....
        /*0394*/ 	.word	0xffffffff


	//   ....[5]....
        /*0398*/ 	.word	0xffffffff


	//   ....[6]....
        /*039c*/ 	.word	0xffffffff


	//   ....[7]....
        /*03a0*/ 	.word	0xffffffff


	//   ....[8]....
        /*03a4*/ 	.word	0xffffffff


	//   ....[9]....
        /*03a8*/ 	.word	0xffffffff


	//   ....[10]....
        /*03ac*/ 	.word	0xffffffff


	//   ....[11]....
        /*03b0*/ 	.word	0xffffffff


	//   ....[12]....
        /*03b4*/ 	.word	0xffffffff


	//   ....[13]....
        /*03b8*/ 	.word	0xffffffff


	//   ....[14]....
        /*03bc*/ 	.word	0xffffffff


	//   ....[15]....
        /*03c0*/ 	.word	0xffffffff


	//   ....[16]....
        /*03c4*/ 	.word	0xffffffff


	//   ....[17]....
        /*03c8*/ 	.word	0xffffffff


	//   ....[18]....
        /*03cc*/ 	.word	0xffffffff


	//   ....[19]....
        /*03d0*/ 	.word	0xffffffff


	//   ....[20]....
        /*03d4*/ 	.word	0xffffffff


	//   ....[21]....
        /*03d8*/ 	.word	0xffffffff


	//   ....[22]....
        /*03dc*/ 	.word	0xffffffff


	//   ....[23]....
        /*03e0*/ 	.word	0xffffffff


	//   ....[24]....
        /*03e4*/ 	.word	0xffffffff


	//   ....[25]....
        /*03e8*/ 	.word	0xffffffff


	//   ....[26]....
        /*03ec*/ 	.word	0xffffffff


	//   ....[27]....
        /*03f0*/ 	.word	0xffffffff


	//   ....[28]....
        /*03f4*/ 	.word	0xffffffff


	//   ....[29]....
        /*03f8*/ 	.word	0xffffffff


	//   ....[30]....
        /*03fc*/ 	.word	0xffffffff


	//   ....[31]....
        /*0400*/ 	.word	0xffffffff


	//   ....[32]....
        /*0404*/ 	.word	0xffffffff


	//   ....[33]....
        /*0408*/ 	.word	0xffffffff


	//   ....[34]....
        /*040c*/ 	.word	0xffffffff


	//   ....[35]....
        /*0410*/ 	.word	0xffffffff


	//   ....[36]....
        /*0414*/ 	.word	0xffffffff


	//   ....[37]....
        /*0418*/ 	.word	0xffffffff


	//   ....[38]....
        /*041c*/ 	.word	0xffffffff


	//   ....[39]....
        /*0420*/ 	.word	0xffffffff


	//   ....[40]....
        /*0424*/ 	.word	0xffffffff


	//   ....[41]....
        /*0428*/ 	.word	0xffffffff


	//   ....[42]....
        /*042c*/ 	.word	0xffffffff


	//   ....[43]....
        /*0430*/ 	.word	0xffffffff


	//   ....[44]....
        /*0434*/ 	.word	0xffffffff


	//   ....[45]....
        /*0438*/ 	.word	0xffffffff


	//   ....[46]....
        /*043c*/ 	.word	0xffffffff


	//   ....[47]....
        /*0440*/ 	.word	0xffffffff


	//   ....[48]....
        /*0444*/ 	.word	0xffffffff


	//   ....[49]....
        /*0448*/ 	.word	0xffffffff


	//   ....[50]....
        /*044c*/ 	.word	0xffffffff


	//   ....[51]....
        /*0450*/ 	.word	0xffffffff


	//   ....[52]....
        /*0454*/ 	.word	0xffffffff


	//   ....[53]....
        /*0458*/ 	.word	0xffffffff


	//   ....[54]....
        /*045c*/ 	.word	0xffffffff


	//   ....[55]....
        /*0460*/ 	.word	0xffffffff


	//   ....[56]....
        /*0464*/ 	.word	0xffffffff


	//   ....[57]....
        /*0468*/ 	.word	0xffffffff


	//   ....[58]....
        /*046c*/ 	.word	0xffffffff


	//   ....[59]....
        /*0470*/ 	.word	0xffffffff


	//   ....[60]....
        /*0474*/ 	.word	0xffffffff


	//   ....[61]....
        /*0478*/ 	.word	0xffffffff


	//   ....[62]....
        /*047c*/ 	.word	0xffffffff


	//   ....[63]....
        /*0480*/ 	.word	0xffffffff


	//   ....[64]....
        /*0484*/ 	.word	0xffffffff


	//   ....[65]....
        /*0488*/ 	.word	0xffffffff


	//   ....[66]....
        /*048c*/ 	.word	0xffffffff


	//   ....[67]....
        /*0490*/ 	.word	0xffffffff


	//   ....[68]....
        /*0494*/ 	.word	0xffffffff


	//   ....[69]....
        /*0498*/ 	.word	0xffffffff


	//   ....[70]....
        /*049c*/ 	.word	0xffffffff


	//   ....[71]....
        /*04a0*/ 	.word	0xffffffff


	//   ....[72]....
        /*04a4*/ 	.word	0xffffffff


	//   ....[73]....
        /*04a8*/ 	.word	0xffffffff


	//   ....[74]....
        /*04ac*/ 	.word	0xffffffff


	//   ....[75]....
        /*04b0*/ 	.word	0xffffffff


	//   ....[76]....
        /*04b4*/ 	.word	0xffffffff


	//   ....[77]....
        /*04b8*/ 	.word	0xffffffff


	//   ....[78]....
        /*04bc*/ 	.word	0xffffffff


	//   ....[79]....
        /*04c0*/ 	.word	0xffffffff


	//   ....[80]....
        /*04c4*/ 	.word	0xffffffff


	//   ....[81]....
        /*04c8*/ 	.word	0xffffffff


	//   ....[82]....
        /*04cc*/ 	.word	0xffffffff


	//   ....[83]....
        /*04d0*/ 	.word	0xffffffff


	//   ....[84]....
        /*04d4*/ 	.word	0xffffffff


	//   ....[85]....
        /*04d8*/ 	.word	0xffffffff


	//   ....[86]....
        /*04dc*/ 	.word	0xffffffff


	//   ....[87]....
        /*04e0*/ 	.word	0xffffffff


	//   ....[88]....
        /*04e4*/ 	.word	0xffffffff


	//   ....[89]....
        /*04e8*/ 	.word	0xffffffff


	//   ....[90]....
        /*04ec*/ 	.word	0xffffffff


	//   ....[91]....
        /*04f0*/ 	.word	0xffffffff


	//   ....[92]....
        /*04f4*/ 	.word	0xffffffff


	//   ....[93]....
        /*04f8*/ 	.word	0xffffffff


	//   ....[94]....
        /*04fc*/ 	.word	0xffffffff


	//   ....[95]....
        /*0500*/ 	.word	0xffffffff


	//   ....[96]....
        /*0504*/ 	.word	0xffffffff


	//   ....[97]....
        /*0508*/ 	.word	0xffffffff


	//   ....[98]....
        /*050c*/ 	.word	0xffffffff


	//   ....[99]....
        /*0510*/ 	.word	0xffffffff


	//   ....[100]....
        /*0514*/ 	.word	0xffffffff


	//   ....[101]....
        /*0518*/ 	.word	0xffffffff


	//   ....[102]....
        /*051c*/ 	.word	0xffffffff


	//   ....[103]....
        /*0520*/ 	.word	0xffffffff


	//   ....[104]....
        /*0524*/ 	.word	0xffffffff


	//   ....[105]....
        /*0528*/ 	.word	0xffffffff


	//   ....[106]....
        /*052c*/ 	.word	0xffffffff


	//   ....[107]....
        /*0530*/ 	.word	0xffffffff


	//   ....[108]....
        /*0534*/ 	.word	0xffffffff


	//   ....[109]....
        /*0538*/ 	.word	0xffffffff


	//   ....[110]....
        /*053c*/ 	.word	0xffffffff


	//   ....[111]....
        /*0540*/ 	.word	0xffffffff


	//   ....[112]....
        /*0544*/ 	.word	0xffffffff


	//   ....[113]....
        /*0548*/ 	.word	0xffffffff


	//   ....[114]....
        /*054c*/ 	.word	0xffffffff


	//   ....[115]....
        /*0550*/ 	.word	0xffffffff


	//   ....[116]....
        /*0554*/ 	.word	0xffffffff


	//   ....[117]....
        /*0558*/ 	.word	0xffffffff


	//   ....[118]....
        /*055c*/ 	.word	0xffffffff


	//   ....[119]....
        /*0560*/ 	.word	0xffffffff


	//   ....[120]....
        /*0564*/ 	.word	0xffffffff


	//   ....[121]....
        /*0568*/ 	.word	0xffffffff


	//   ....[122]....
        /*056c*/ 	.word	0xffffffff


	//   ....[123]....
        /*0570*/ 	.word	0xffffffff


	//   ....[124]....
        /*0574*/ 	.word	0xffffffff


	//   ....[125]....
        /*0578*/ 	.word	0xffffffff


	//   ....[126]....
        /*057c*/ 	.word	0xffffffff


	//   ....[127]....
        /*0580*/ 	.word	0xffffffff


	//   ....[128]....
        /*0584*/ 	.word	0xffffffff


	//   ....[129]....
        /*0588*/ 	.word	0xffffffff


	//   ....[130]....
        /*058c*/ 	.word	0xffffffff


	//   ....[131]....
        /*0590*/ 	.word	0xffffffff


	//   ....[132]....
        /*0594*/ 	.word	0xffffffff


	//   ....[133]....
        /*0598*/ 	.word	0xffffffff


	//   ....[134]....
        /*059c*/ 	.word	0xffffffff


	//   ....[135]....
        /*05a0*/ 	.word	0xffffffff


	//   ....[136]....
        /*05a4*/ 	.word	0xffffffff


	//   ....[137]....
        /*05a8*/ 	.word	0xffffffff


	//   ....[138]....
        /*05ac*/ 	.word	0xffffffff


	//   ....[139]....
        /*05b0*/ 	.word	0xffffffff


	//   ....[140]....
        /*05b4*/ 	.word	0xffffffff


	//   ....[141]....
        /*05b8*/ 	.word	0xffffffff


	//   ....[142]....
        /*05bc*/ 	.word	0xffffffff


	//   ....[143]....
        /*05c0*/ 	.word	0xffffffff


	//   ....[144]....
        /*05c4*/ 	.word	0xffffffff


	//   ....[145]....
        /*05c8*/ 	.word	0xffffffff


	//   ....[146]....
        /*05cc*/ 	.word	0xffffffff


	//   ....[147]....
        /*05d0*/ 	.word	0xffffffff


	//   ....[148]....
        /*05d4*/ 	.word	0xffffffff


	//   ....[149]....
        /*05d8*/ 	.word	0xffffffff


	//   ....[150]....
        /*05dc*/ 	.word	0xffffffff


	//   ....[151]....
        /*05e0*/ 	.word	0xffffffff


	//   ....[152]....
        /*05e4*/ 	.word	0xffffffff


	//   ....[153]....
        /*05e8*/ 	.word	0xffffffff


	//   ....[154]....
        /*05ec*/ 	.word	0xffffffff


	//   ....[155]....
        /*05f0*/ 	.word	0xffffffff


	//   ....[156]....
        /*05f4*/ 	.word	0xffffffff


	//   ....[157]....
        /*05f8*/ 	.word	0xffffffff


	//   ....[158]....
        /*05fc*/ 	.word	0xffffffff


	//   ....[159]....
        /*0600*/ 	.word	0xffffffff


	//   ....[160]....
        /*0604*/ 	.word	0xffffffff


	//   ....[161]....
        /*0608*/ 	.word	0xffffffff


	//   ....[162]....
        /*060c*/ 	.word	0xffffffff


	//   ....[163]....
        /*0610*/ 	.word	0xffffffff


	//   ....[164]....
        /*0614*/ 	.word	0xffffffff


	//   ....[165]....
        /*0618*/ 	.word	0xffffffff


	//   ....[166]....
        /*061c*/ 	.word	0xffffffff


	//   ....[167]....
        /*0620*/ 	.word	0xffffffff


	//   ....[168]....
        /*0624*/ 	.word	0xffffffff


	//   ....[169]....
        /*0628*/ 	.word	0x0500000f


	//   ....[170]....
        /*062c*/ 	.word	0x0500000f


	//   ....[171]....
        /*0630*/ 	.word	0x0500000f


	//   ....[172]....
        /*0634*/ 	.word	0x0500000f


	//   ....[173]....
        /*0638*/ 	.word	0x0500000f


	//   ....[174]....
        /*063c*/ 	.word	0x0500000f


	//   ....[175]....
        /*0640*/ 	.word	0x0500000f


	//   ....[176]....
        /*0644*/ 	.word	0x0500000f


	//   ....[177]....
        /*0648*/ 	.word	0x0500000f


	//   ....[178]....
        /*064c*/ 	.word	0x0500000f


	//   ....[179]....
        /*0650*/ 	.word	0x0500000f


	//   ....[180]....
        /*0654*/ 	.word	0x0500000f


	//   ....[181]....
        /*0658*/ 	.word	0x0500000f


	//   ....[182]....
        /*065c*/ 	.word	0x0500000f


	//   ....[183]....
        /*0660*/ 	.word	0x0500000f


	//   ....[184]....
        /*0664*/ 	.word	0x0500000f


	//   ....[185]....
        /*0668*/ 	.word	0x0500000f


	//   ....[186]....
        /*066c*/ 	.word	0x0500000f


	//   ....[187]....
        /*0670*/ 	.word	0x0500000f


	//   ....[188]....
        /*0674*/ 	.word	0x0500000f


	//   ....[189]....
        /*0678*/ 	.word	0x0500000f


	//   ....[190]....
        /*067c*/ 	.word	0x0500000f


	//   ....[191]....
        /*0680*/ 	.word	0x0500000f


	//   ....[192]....
        /*0684*/ 	.word	0x0500000f


	//   ....[193]....
        /*0688*/ 	.word	0x0500000f


	//   ....[194]....
        /*068c*/ 	.word	0x0500000f


	//   ....[195]....
        /*0690*/ 	.word	0x0500000f


	//   ....[196]....
        /*0694*/ 	.word	0x0500000f


	//   ....[197]....
        /*0698*/ 	.word	0x0500000f


	//   ....[198]....
        /*069c*/ 	.word	0x0500000f


	//   ....[199]....
        /*06a0*/ 	.word	0x0500000f


	//   ....[200]....
        /*06a4*/ 	.word	0x0500000f


	//   ....[201]....
        /*06a8*/ 	.word	0x0500000f


	//   ....[202]....
        /*06ac*/ 	.word	0x0500000f


	//   ....[203]....
        /*06b0*/ 	.word	0x0500000f


	//   ....[204]....
        /*06b4*/ 	.word	0x0500000f


	//   ....[205]....
        /*06b8*/ 	.word	0x0500000f


	//   ....[206]....
        /*06bc*/ 	.word	0x0500000f


	//   ....[207]....
        /*06c0*/ 	.word	0x0500000f


	//   ....[208]....
        /*06c4*/ 	.word	0x0500000f


	//   ....[209]....
        /*06c8*/ 	.word	0x0500000f


	//   ....[210]....
        /*06cc*/ 	.word	0x0500000f


	//   ....[211]....
        /*06d0*/ 	.word	0x0500000f


	//   ....[212]....
        /*06d4*/ 	.word	0x0500000f


	//   ....[213]....
        /*06d8*/ 	.word	0x0500000f


	//   ....[214]....
        /*06dc*/ 	.word	0x0500000f


	//   ....[215]....
        /*06e0*/ 	.word	0x0500000f


	//   ....[216]....
        /*06e4*/ 	.word	0x0500000f


	//   ....[217]....
        /*06e8*/ 	.word	0x0500000f


	//   ....[218]....
        /*06ec*/ 	.word	0x0500000f


	//   ....[219]....
        /*06f0*/ 	.word	0x0500000f


	//   ....[220]....
        /*06f4*/ 	.word	0x0500000f


	//   ....[221]....
        /*06f8*/ 	.word	0x0500000f


	//   ....[222]....
        /*06fc*/ 	.word	0x0500000f


	//   ....[223]....
        /*0700*/ 	.word	0x0500000f


	//   ....[224]....
        /*0704*/ 	.word	0x0500000f


	//   ....[225]....
        /*0708*/ 	.word	0x0500000f


	//   ....[226]....
        /*070c*/ 	.word	0x0500000f


	//   ....[227]....
        /*0710*/ 	.word	0x0500000f


	//   ....[228]....
        /*0714*/ 	.word	0x0500000f


	//   ....[229]....
        /*0718*/ 	.word	0x0500000f


	//   ....[230]....
        /*071c*/ 	.word	0x0500000f


	//   ....[231]....
        /*0720*/ 	.word	0x0500000f


	//   ....[232]....
        /*0724*/ 	.word	0x0500000f


	//   ....[233]....
        /*0728*/ 	.word	0x0500000f


	//   ....[234]....
        /*072c*/ 	.word	0x0500000f


	//   ....[235]....
        /*0730*/ 	.word	0x0500000f


	//   ....[236]....
        /*0734*/ 	.word	0x0500000f


	//   ....[237]....
        /*0738*/ 	.word	0x0500000f


	//   ....[238]....
        /*073c*/ 	.word	0x0500000f


	//   ....[239]....
        /*0740*/ 	.word	0x0500000f


	//   ....[240]....
        /*0744*/ 	.word	0x0500000f


	//   ....[241]....
        /*0748*/ 	.word	0x0500000f


	//   ....[242]....
        /*074c*/ 	.word	0x0500000f


	//   ....[243]....
        /*0750*/ 	.word	0x0500000f


	//   ....[244]....
        /*0754*/ 	.word	0x0500000f


	//   ....[245]....
        /*0758*/ 	.word	0x0500000f


	//   ....[246]....
        /*075c*/ 	.word	0x0500000f


	//   ....[247]....
        /*0760*/ 	.word	0x0500000f


	//   ....[248]....
        /*0764*/ 	.word	0x0500000f


	//   ....[249]....
        /*0768*/ 	.word	0x0500000f


	//   ....[250]....
        /*076c*/ 	.word	0x0500000f


	//   ....[251]....
        /*0770*/ 	.word	0x0500000f


	//   ....[252]....
        /*0774*/ 	.word	0x0500000f


	//   ....[253]....
        /*0778*/ 	.word	0x0500000f


	//   ....[254]....
        /*077c*/ 	.word	0x0500000f


	//   ....[255]....
        /*0780*/ 	.word	0x0500000f


	//   ....[0]....
        /*0784*/ 	.word	0x0500000f


	//   ....[1]....
        /*0788*/ 	.word	0x0500000f


	//   ....[2]....
        /*078c*/ 	.word	0x0500000f


	//   ....[3]....
        /*0790*/ 	.word	0x0500000f


	//   ....[4]....
        /*0794*/ 	.word	0x0500000f


	//   ....[5]....
        /*0798*/ 	.word	0x0500000f


	//   ....[6]....
        /*079c*/ 	.word	0x0500000f


	//   ....[7]....
        /*07a0*/ 	.word	0x0500000f


	//   ....[8]....
        /*07a4*/ 	.word	0x0500000f


	//   ....[9]....
        /*07a8*/ 	.word	0x0500000f


	//   ....[10]....
        /*07ac*/ 	.word	0x0500000f


	//   ....[11]....
        /*07b0*/ 	.word	0x0500000f


	//   ....[12]....
        /*07b4*/ 	.word	0x0500000f


	//   ....[13]....
        /*07b8*/ 	.word	0x0500000f


	//   ....[14]....
        /*07bc*/ 	.word	0x0500000f


	//   ....[15]....
        /*07c0*/ 	.word	0x0500000f


	//   ....[16]....
        /*07c4*/ 	.word	0x0500000f


	//   ....[17]....
        /*07c8*/ 	.word	0x0500000f


	//----- nvinfo : EIATTR_COOP_GROUP_INSTR_OFFSETS
	.align		4
.L_388:
        /*07cc*/ 	.byte	0x04, 0x28
        /*07ce*/ 	.short	(.L_390 - .L_389)


	//   ....[0]....
.L_389:
        /*07d0*/ 	.word	0x00000060


	//   ....[1]....
        /*07d4*/ 	.word	0x00000140


	//   ....[2]....
        /*07d8*/ 	.word	0x00000190


	//   ....[3]....
        /*07dc*/ 	.word	0x000003c0


	//   ....[4]....
        /*07e0*/ 	.word	0x00000520


	//   ....[5]....
        /*07e4*/ 	.word	0x00000640


	//   ....[6]....
        /*07e8*/ 	.word	0x000007a0


	//   ....[7]....
        /*07ec*/ 	.word	0x00003c70


	//   ....[8]....
        /*07f0*/ 	.word	0x00003c80


	//   ....[9]....
        /*07f4*/ 	.word	0x00005320


	//   ....[10]....
        /*07f8*/ 	.word	0x00005330


	//   ....[11]....
        /*07fc*/ 	.word	0x00007560


	//   ....[12]....
        /*0800*/ 	.word	0x00007570


	//   ....[13]....
        /*0804*/ 	.word	0x00008e00


	//   ....[14]....
        /*0808*/ 	.word	0x00008e10


	//   ....[15]....
        /*080c*/ 	.word	0x0000a850


	//   ....[16]....
        /*0810*/ 	.word	0x0000a860


	//   ....[17]....
        /*0814*/ 	.word	0x0000aaf0


	//   ....[18]....
        /*0818*/ 	.word	0x0000ab00


	//   ....[19]....
        /*081c*/ 	.word	0x0000b020


	//   ....[20]....
        /*0820*/ 	.word	0x0000b050


	//   ....[21]....
        /*0824*/ 	.word	0x0000b1d0


	//   ....[22]....
        /*0828*/ 	.word	0x0000b1f0


	//   ....[23]....
        /*082c*/ 	.word	0x0000b9b0


	//   ....[24]....
        /*0830*/ 	.word	0x0000bf00


	//   ....[25]....
        /*0834*/ 	.word	0x0000bf10


	//   ....[26]....
        /*0838*/ 	.word	0x0000bf20


	//   ....[27]....
        /*083c*/ 	.word	0x0000bf30


	//   ....[28]....
        /*0840*/ 	.word	0x0000e9a0


	//   ....[29]....
        /*0844*/ 	.word	0x0000e9b0


	//   ....[30]....
        /*0848*/ 	.word	0x0000e9c0


	//   ....[31]....
        /*084c*/ 	.word	0x0000e9d0


	//   ....[32]....
        /*0850*/ 	.word	0x00012d10


	//   ....[33]....
        /*0854*/ 	.word	0x00012d70


	//   ....[34]....
        /*0858*/ 	.word	0x00013280


	//   ....[35]....
        /*085c*/ 	.word	0x00013310


	//   ....[36]....
        /*0860*/ 	.word	0x00015a40


	//   ....[37]....
        /*0864*/ 	.word	0x00015a70


	//   ....[38]....
        /*0868*/ 	.word	0x00015a90


	//   ....[39]....
        /*086c*/ 	.word	0x00015ab0


	//   ....[40]....
        /*0870*/ 	.word	0x00016e20


	//   ....[41]....
        /*0874*/ 	.word	0x00016ea0


	//   ....[42]....
        /*0878*/ 	.word	0x00016ee0


	//   ....[43]....
        /*087c*/ 	.word	0x00016ef0


	//   ....[44]....
        /*0880*/ 	.word	0x00018000


	//   ....[45]....
        /*0884*/ 	.word	0x00018010


	//   ....[46]....
        /*0888*/ 	.word	0x00018020


	//   ....[47]....
        /*088c*/ 	.word	0x00018030


	//   ....[48]....
        /*0890*/ 	.word	0x00018710


	//   ....[49]....
        /*0894*/ 	.word	0x00018740


	//   ....[50]....
        /*0898*/ 	.word	0x00018800


	//   ....[51]....
        /*089c*/ 	.word	0x00018820


	//   ....[52]....
        /*08a0*/ 	.word	0x000188e0


	//   ....[53]....
        /*08a4*/ 	.word	0x00018900


	//   ....[54]....
        /*08a8*/ 	.word	0x000189d0


	//   ....[55]....
        /*08ac*/ 	.word	0x000189f0


	//   ....[56]....
        /*08b0*/ 	.word	0x00018e90


	//   ....[57]....
        /*08b4*/ 	.word	0x00018ea0


	//   ....[58]....
        /*08b8*/ 	.word	0x000192e0


	//   ....[59]....
        /*08bc*/ 	.word	0x000192f0


	//   ....[60]....
        /*08c0*/ 	.word	0x00019f50


	//   ....[61]....
        /*08c4*/ 	.word	0x00019f70


	//   ....[62]....
        /*08c8*/ 	.word	0x0001a030


	//   ....[63]....
        /*08cc*/ 	.word	0x0001a050


	//   ....[64]....
        /*08d0*/ 	.word	0x0001a110


	//   ....[65]....
        /*08d4*/ 	.word	0x0001a130


	//   ....[66]....
        /*08d8*/ 	.word	0x0001a200


	//   ....[67]....
        /*08dc*/ 	.word	0x0001a220


	//   ....[68]....
        /*08e0*/ 	.word	0x0001a370


	//   ....[69]....
        /*08e4*/ 	.word	0x0001a580


	//   ....[70]....
        /*08e8*/ 	.word	0x0001a5b0


	//   ....[71]....
        /*08ec*/ 	.word	0x0001a5e0


	//   ....[72]....
        /*08f0*/ 	.word	0x0001a610


	//   ....[73]....
        /*08f4*/ 	.word	0x0001a640


	//   ....[74]....
        /*08f8*/ 	.word	0x0001a670


	//   ....[75]....
        /*08fc*/ 	.word	0x0001a800


	//   ....[76]....
        /*0900*/ 	.word	0x0001a830


	//   ....[77]....
        /*0904*/ 	.word	0x0001a860


	//   ....[78]....
        /*0908*/ 	.word	0x0001a890


	//   ....[79]....
        /*090c*/ 	.word	0x0001a8c0


	//   ....[80]....
        /*0910*/ 	.word	0x0001a8f0


	//   ....[81]....
        /*0914*/ 	.word	0x0001a980


	//   ....[82]....
        /*0918*/ 	.word	0x0001a9b0


	//   ....[83]....
        /*091c*/ 	.word	0x0001a9c0


	//   ....[84]....
        /*0920*/ 	.word	0x0001aa50


	//   ....[85]....
        /*0924*/ 	.word	0x0001b9c0


	//   ....[86]....
        /*0928*/ 	.word	0x0001daf0


	//   ....[87]....
        /*092c*/ 	.word	0x0001db10


	//   ....[88]....
        /*0930*/ 	.word	0x0001dbc0


	//   ....[89]....
        /*0934*/ 	.word	0x0001dbe0


	//   ....[90]....
        /*0938*/ 	.word	0x0001dc80


	//   ....[91]....
        /*093c*/ 	.word	0x0001dca0


	//   ....[92]....
        /*0940*/ 	.word	0x0001dd40


	//   ....[93]....
        /*0944*/ 	.word	0x0001dd60


	//   ....[94]....
        /*0948*/ 	.word	0x0001de00


	//   ....[95]....
        /*094c*/ 	.word	0x0001de20


	//   ....[96]....
        /*0950*/ 	.word	0x0001de30


	//   ....[97]....
        /*0954*/ 	.word	0x0001dec0


	//   ....[98]....
        /*0958*/ 	.word	0x0001e670


	//   ....[99]....
        /*095c*/ 	.word	0x0001e6a0


	//   ....[100]....
        /*0960*/ 	.word	0x0001e6c0


	//   ....[101]....
        /*0964*/ 	.word	0x0001e750


	//   ....[102]....
        /*0968*/ 	.word	0x0001e760


	//   ....[103]....
        /*096c*/ 	.word	0x0001e800


	//   ....[104]....
        /*0970*/ 	.word	0x0001e810


	//   ....[105]....
        /*0974*/ 	.word	0x0001e8b0


	//   ....[106]....
        /*0978*/ 	.word	0x0001e8c0


	//   ....[107]....
        /*097c*/ 	.word	0x0001e960


	//   ....[108]....
        /*0980*/ 	.word	0x0001e970


	//   ....[109]....
        /*0984*/ 	.word	0x0001ea10


	//   ....[110]....
        /*0988*/ 	.word	0x0001ea20


	//   ....[111]....
        /*098c*/ 	.word	0x0001eac0


	//   ....[112]....
        /*0990*/ 	.word	0x0001ead0


	//   ....[113]....
        /*0994*/ 	.word	0x0001eae0


	//   ....[114]....
        /*0998*/ 	.word	0x0001f2b0


	//   ....[115]....
        /*099c*/ 	.word	0x0001f2c0


	//   ....[116]....
        /*09a0*/ 	.word	0x0001f2d0


	//   ....[117]....
        /*09a4*/ 	.word	0x0001f360


	//   ....[118]....
        /*09a8*/ 	.word	0x0001f370


	//   ....[119]....
        /*09ac*/ 	.word	0x0001f3d0


	//   ....[120]....
        /*09b0*/ 	.word	0x0001f400


	//   ....[121]....
        /*09b4*/ 	.word	0x0001f440


	//   ....[122]....
        /*09b8*/ 	.word	0x0001f470


	//   ....[123]....
        /*09bc*/ 	.word	0x0001f4b0


	//   ....[124]....
        /*09c0*/ 	.word	0x0001f4e0


	//   ....[125]....
        /*09c4*/ 	.word	0x0001f520


	//   ....[126]....
        /*09c8*/ 	.word	0x0001f7a0


	//   ....[127]....
        /*09cc*/ 	.word	0x0001f7c0


	//   ....[128]....
        /*09d0*/ 	.word	0x0001f850


	//   ....[129]....
        /*09d4*/ 	.word	0x0001f860


	//   ....[130]....
        /*09d8*/ 	.word	0x0001f8d0


	//   ....[131]....
        /*09dc*/ 	.word	0x0001f8e0


	//   ....[132]....
        /*09e0*/ 	.word	0x0001f950


	//   ....[133]....
        /*09e4*/ 	.word	0x0001f960


	//   ....[134]....
        /*09e8*/ 	.word	0x0001f9d0


	//   ....[135]....
        /*09ec*/ 	.word	0x0001f9e0


	//   ....[136]....
        /*09f0*/ 	.word	0x0001f9f0


	//   ....[137]....
        /*09f4*/ 	.word	0x0001fa60


	//   ....[138]....
        /*09f8*/ 	.word	0x0001ffe0


	//   ....[139]....
        /*09fc*/ 	.word	0x00020010


	//   ....[140]....
        /*0a00*/ 	.word	0x00020030


	//   ....[141]....
        /*0a04*/ 	.word	0x00020040


	//   ....[142]....
        /*0a08*/ 	.word	0x00020080


	//   ....[143]....
        /*0a0c*/ 	.word	0x000200a0


	//   ....[144]....
        /*0a10*/ 	.word	0x00020110


	//   ....[145]....
        /*0a14*/ 	.word	0x00020130


	//   ....[146]....
        /*0a18*/ 	.word	0x00020190


	//   ....[147]....
        /*0a1c*/ 	.word	0x000201b0


	//   ....[148]....
        /*0a20*/ 	.word	0x00020200


	//   ....[149]....
        /*0a24*/ 	.word	0x00020220


	//   ....[150]....
        /*0a28*/ 	.word	0x00020670


	//   ....[151]....
        /*0a2c*/ 	.word	0x000206a0


	//   ....[152]....
        /*0a30*/ 	.word	0x00020700


	//   ....[153]....
        /*0a34*/ 	.word	0x00020730


	//   ....[154]....
        /*0a38*/ 	.word	0x00020760


	//   ....[155]....
        /*0a3c*/ 	.word	0x00020790


	//   ....[156]....
        /*0a40*/ 	.word	0x000207c0


	//   ....[157]....
        /*0a44*/ 	.word	0x000207f0


	//   ....[158]....
        /*0a48*/ 	.word	0x00020990


	//   ....[159]....
        /*0a4c*/ 	.word	0x000209c0


	//   ....[160]....
        /*0a50*/ 	.word	0x000209f0


	//   ....[161]....
        /*0a54*/ 	.word	0x00020a20


	//   ....[162]....
        /*0a58*/ 	.word	0x00020a50


	//   ....[163]....
        /*0a5c*/ 	.word	0x00020a80


	//   ....[164]....
        /*0a60*/ 	.word	0x00020b40


	//   ....[165]....
        /*0a64*/ 	.word	0x00020b60


	//   ....[166]....
        /*0a68*/ 	.word	0x00020b70


	//   ....[167]....
        /*0a6c*/ 	.word	0x00020bd0


	//   ....[168]....
        /*0a70*/ 	.word	0x000211f0


	//   ....[169]....
        /*0a74*/ 	.word	0x00021510


	//   ....[170]....
        /*0a78*/ 	.word	0x000215a0


	//   ....[171]....
        /*0a7c*/ 	.word	0x00021640


	//   ....[172]....
        /*0a80*/ 	.word	0x000216d0


	//   ....[173]....
        /*0a84*/ 	.word	0x000217c0


	//   ....[174]....
        /*0a88*/ 	.word	0x00021850


	//   ....[175]....
        /*0a8c*/ 	.word	0x000218f0


	//   ....[176]....
        /*0a90*/ 	.word	0x00021980


	//   ....[177]....
        /*0a94*/ 	.word	0x00021a70


	//   ....[178]....
        /*0a98*/ 	.word	0x00021b00


	//   ....[179]....
        /*0a9c*/ 	.word	0x00021ba0


	//   ....[180]....
        /*0aa0*/ 	.word	0x00021c30


	//   ....[181]....
        /*0aa4*/ 	.word	0x00021d20


	//   ....[182]....
        /*0aa8*/ 	.word	0x00021db0


	//   ....[183]....
        /*0aac*/ 	.word	0x00021e00


	//   ....[184]....
        /*0ab0*/ 	.word	0x00021e50


	//   ....[185]....
        /*0ab4*/ 	.word	0x00021f40


	//   ....[186]....
        /*0ab8*/ 	.word	0x00021fd0


	//   ....[187]....
        /*0abc*/ 	.word	0x00022020


	//   ....[188]....
        /*0ac0*/ 	.word	0x00022070


	//   ....[189]....
        /*0ac4*/ 	.word	0x000222d0


	//   ....[190]....
        /*0ac8*/ 	.word	0x000225b0


	//   ....[191]....
        /*0acc*/ 	.word	0x000226a0


	//   ....[192]....
        /*0ad0*/ 	.word	0x00022740


	//   ....[193]....
        /*0ad4*/ 	.word	0x000227a0


	//   ....[194]....
        /*0ad8*/ 	.word	0x000228b0


	//   ....[195]....
        /*0adc*/ 	.word	0x00022920


	//   ....[196]....
        /*0ae0*/ 	.word	0x00022a30


	//   ....[197]....
        /*0ae4*/ 	.word	0x00022aa0


	//   ....[198]....
        /*0ae8*/ 	.word	0x00022bb0


	//   ....[199]....
        /*0aec*/ 	.word	0x00022c20


	//   ....[200]....
        /*0af0*/ 	.word	0x00022d30


	//   ....[201]....
        /*0af4*/ 	.word	0x00022da0


	//   ....[202]....
        /*0af8*/ 	.word	0x00022e40


	//   ....[203]....
        /*0afc*/ 	.word	0x00022f50


	//   ....[204]....
        /*0b00*/ 	.word	0x00022fb0


	//   ....[205]....
        /*0b04*/ 	.word	0x00023010


	//   ....[206]....
        /*0b08*/ 	.word	0x00023110


	//   ....[207]....
        /*0b0c*/ 	.word	0x00023170


	//   ....[208]....
        /*0b10*/ 	.word	0x00023280


	//   ....[209]....
        /*0b14*/ 	.word	0x000232e0


	//   ....[210]....
        /*0b18*/ 	.word	0x000233f0


	//   ....[211]....
        /*0b1c*/ 	.word	0x00023450


	//   ....[212]....
        /*0b20*/ 	.word	0x00023560


	//   ....[213]....
        /*0b24*/ 	.word	0x000235c0


	//   ....[214]....
        /*0b28*/ 	.word	0x000236d0


	//   ....[215]....
        /*0b2c*/ 	.word	0x00023730


	//   ....[216]....
        /*0b30*/ 	.word	0x00023840


	//   ....[217]....
        /*0b34*/ 	.word	0x000238a0


	//   ....[218]....
        /*0b38*/ 	.word	0x00023990


	//   ....[219]....
        /*0b3c*/ 	.word	0x00023ac0


	//   ....[220]....
        /*0b40*/ 	.word	0x00023b70


	//   ....[221]....
        /*0b44*/ 	.word	0x00023bf0


	//   ....[222]....
        /*0b48*/ 	.word	0x00023cd0


	//   ....[223]....
        /*0b4c*/ 	.word	0x00023d30


	//   ....[224]....
        /*0b50*/ 	.word	0x00023e00


	//   ....[225]....
        /*0b54*/ 	.word	0x00023e60


	//   ....[226]....
        /*0b58*/ 	.word	0x00023f30


	//   ....[227]....
        /*0b5c*/ 	.word	0x00023f90


	//   ....[228]....
        /*0b60*/ 	.word	0x00024060


	//   ....[229]....
        /*0b64*/ 	.word	0x000240c0


	//   ....[230]....
        /*0b68*/ 	.word	0x00024190


	//   ....[231]....
        /*0b6c*/ 	.word	0x00024280


	//   ....[232]....
        /*0b70*/ 	.word	0x00024320


	//   ....[233]....
        /*0b74*/ 	.word	0x00024380


	//   ....[234]....
        /*0b78*/ 	.word	0x00024470


	//   ....[235]....
        /*0b7c*/ 	.word	0x000244d0


	//   ....[236]....
        /*0b80*/ 	.word	0x000245b0


	//   ....[237]....
        /*0b84*/ 	.word	0x00024610


	//   ....[238]....
        /*0b88*/ 	.word	0x000246f0


	//   ....[239]....
        /*0b8c*/ 	.word	0x00024750


	//   ....[240]....
        /*0b90*/ 	.word	0x00024830


	//   ....[241]....
        /*0b94*/ 	.word	0x00024890


	//   ....[242]....
        /*0b98*/ 	.word	0x00024960


	//   ....[243]....
        /*0b9c*/ 	.word	0x00024a90


	//   ....[244]....
        /*0ba0*/ 	.word	0x00024b90


	//   ....[245]....
        /*0ba4*/ 	.word	0x00024c20


	//   ....[246]....
        /*0ba8*/ 	.word	0x00024cf0


	//   ....[247]....
        /*0bac*/ 	.word	0x00024d50


	//   ....[248]....
        /*0bb0*/ 	.word	0x00024e20


	//   ....[249]....
        /*0bb4*/ 	.word	0x00024e80


	//   ....[250]....
        /*0bb8*/ 	.word	0x00024f60


	//   ....[251]....
        /*0bbc*/ 	.word	0x00024fc0


	//   ....[252]....
        /*0bc0*/ 	.word	0x00025090


	//   ....[253]....
        /*0bc4*/ 	.word	0x000250f0


	//   ....[254]....
        /*0bc8*/ 	.word	0x000251b0


	//   ....[255]....
        /*0bcc*/ 	.word	0x00025240


	//   ....[0]....
        /*0bd0*/ 	.word	0x000252e0


	//   ....[1]....
        /*0bd4*/ 	.word	0x00025460


	//   ....[2]....
        /*0bd8*/ 	.word	0x000254d0


	//   ....[3]....
        /*0bdc*/ 	.word	0x00025540


	//   ....[4]....
        /*0be0*/ 	.word	0x000255b0


	//   ....[5]....
        /*0be4*/ 	.word	0x00025620


	//   ....[6]....
        /*0be8*/ 	.word	0x000256a0


	//   ....[7]....
        /*0bec*/ 	.word	0x00025720


	//   ....[8]....
        /*0bf0*/ 	.word	0x000257b0


	//   ....[9]....
        /*0bf4*/ 	.word	0x00025820


	//   ....[10]....
        /*0bf8*/ 	.word	0x00025890


	//   ....[11]....
        /*0bfc*/ 	.word	0x00025900


	//   ....[12]....
        /*0c00*/ 	.word	0x00025980


	//   ....[13]....
        /*0c04*/ 	.word	0x000259f0


	//   ....[14]....
        /*0c08*/ 	.word	0x00025a90


	//   ....[15]....
        /*0c0c*/ 	.word	0x00025ae0


	//   ....[16]....
        /*0c10*/ 	.word	0x00025b70


	//   ....[17]....
        /*0c14*/ 	.word	0x00025ca0


	//----- nvinfo : EIATTR_REG_RECONFIG
	.align		4
.L_390:
        /*0c18*/ 	.byte	0x01, 0x54
	.zero		2


	//----- nvinfo : EIATTR_SYSCALL_OFFSETS
	.align		4
        /*0c1c*/ 	.byte	0x04, 0x46
        /*0c1e*/ 	.short	(.L_392 - .L_391)


	//   ....[0]....
.L_391:
        /*0c20*/ 	.word	0x00001f70


	//   ....[1]....
        /*0c24*/ 	.word	0x000020c0


	//   ....[2]....
        /*0c28*/ 	.word	0x0000bb20


	//   ....[3]....
        /*0c2c*/ 	.word	0x0000be80


	//   ....[4]....
        /*0c30*/ 	.word	0x0001d050


	//   ....[5]....
        /*0c34*/ 	.word	0x0001d1a0


	//   ....[6]....
        /*0c38*/ 	.word	0x0001d290


	//   ....[7]....
        /*0c3c*/ 	.word	0x0001e280


	//----- nvinfo : EIATTR_MBARRIER_INSTR_OFFSETS
	.align		4
.L_392:
        /*0c40*/ 	.byte	0x04, 0x39
        /*0c42*/ 	.short	(.L_394 - .L_393)


	//   ....[0]....
.L_393:
        /*0c44*/ 	.word	0x00000270
        /*0c48*/ 	.word	0x000000ff
        /*0c4c*/ 	.word	0x0002a800
        /*0c50*/ 	.short	0x0100
        /*0c52*/ 	.byte	0x08
	.zero		1


	//   ....[1]....
        /*0c54*/ 	.word	0x00000280
        /*0c58*/ 	.word	0x000000ff
        /*0c5c*/ 	.word	0x0002a820
        /*0c60*/ 	.short	0x0100
        /*0c62*/ 	.byte	0x08
	.zero		1


	//   ....[2]....
        /*0c64*/ 	.word	0x00000370
        /*0c68*/ 	.word	0x000000ff
        /*0c6c*/ 	.word	0x0002a830
        /*0c70*/ 	.short	0x0100
        /*0c72*/ 	.byte	0x08
	.zero		1


	//   ....[3]....
        /*0c74*/ 	.word	0x00000380
        /*0c78*/ 	.word	0x000000ff
        /*0c7c*/ 	.word	0x0002a840
        /*0c80*/ 	.short	0x0100
        /*0c82*/ 	.byte	0x08
	.zero		1


	//   ....[4]....
        /*0c84*/ 	.word	0x00000390
        /*0c88*/ 	.word	0x000000ff
        /*0c8c*/ 	.word	0x0002a838
        /*0c90*/ 	.short	0x0100
        /*0c92*/ 	.byte	0x08
	.zero		1


	//   ....[5]....
        /*0c94*/ 	.word	0x000003a0
        /*0c98*/ 	.word	0x000000ff
        /*0c9c*/ 	.word	0x0002a848
        /*0ca0*/ 	.short	0x0100
        /*0ca2*/ 	.byte	0x08
	.zero		1


	//   ....[6]....
        /*0ca4*/ 	.word	0x000004d0
        /*0ca8*/ 	.word	0x000000ff
        /*0cac*/ 	.word	0x0002a850
        /*0cb0*/ 	.short	0x0100
        /*0cb2*/ 	.byte	0x08
	.zero		1


	//   ....[7]....
        /*0cb4*/ 	.word	0x000004e0
        /*0cb8*/ 	.word	0x000000ff
        /*0cbc*/ 	.word	0x0002a860
        /*0cc0*/ 	.short	0x0100
        /*0cc2*/ 	.byte	0x08
	.zero		1


	//   ....[8]....
        /*0cc4*/ 	.word	0x000004f0
        /*0cc8*/ 	.word	0x000000ff
        /*0ccc*/ 	.word	0x0002a858
        /*0cd0*/ 	.short	0x0100
        /*0cd2*/ 	.byte	0x08
	.zero		1


	//   ....[9]....
        /*0cd4*/ 	.word	0x00000500
        /*0cd8*/ 	.word	0x000000ff
        /*0cdc*/ 	.word	0x0002a868
        /*0ce0*/ 	.short	0x0100
        /*0ce2*/ 	.byte	0x08
	.zero		1


	//   ....[10]....
        /*0ce4*/ 	.word	0x000005f0
        /*0ce8*/ 	.word	0x000000ff
        /*0cec*/ 	.word	0x0002a870
        /*0cf0*/ 	.short	0x0100
        /*0cf2*/ 	.byte	0x06
	.zero		1


	//   ....[11]....
        /*0cf4*/ 	.word	0x00000600
        /*0cf8*/ 	.word	0x000000ff
        /*0cfc*/ 	.word	0x0002a880
        /*0d00*/ 	.short	0x0100
        /*0d02*/ 	.byte	0x06
	.zero		1


	//   ....[12]....
        /*0d04*/ 	.word	0x00000610
        /*0d08*/ 	.word	0x000000ff
        /*0d0c*/ 	.word	0x0002a878
        /*0d10*/ 	.short	0x0100
        /*0d12*/ 	.byte	0x06
	.zero		1


	//   ....[13]....
        /*0d14*/ 	.word	0x00000620
        /*0d18*/ 	.word	0x000000ff
        /*0d1c*/ 	.word	0x0002a888
        /*0d20*/ 	.short	0x0100
        /*0d22*/ 	.byte	0x06
	.zero		1


	//   ....[14]....
        /*0d24*/ 	.word	0x00000750
        /*0d28*/ 	.word	0x000000ff
        /*0d2c*/ 	.word	0x0002a890
        /*0d30*/ 	.short	0x0100
        /*0d32*/ 	.byte	0x08
	.zero		1


	//   ....[15]....
        /*0d34*/ 	.word	0x00000760
        /*0d38*/ 	.word	0x000000ff
        /*0d3c*/ 	.word	0x0002a8a0
        /*0d40*/ 	.short	0x0100
        /*0d42*/ 	.byte	0x08
	.zero		1


	//   ....[16]....
        /*0d44*/ 	.word	0x00000770
        /*0d48*/ 	.word	0x000000ff
        /*0d4c*/ 	.word	0x0002a898
        /*0d50*/ 	.short	0x0100
        /*0d52*/ 	.byte	0x08
	.zero		1


	//   ....[17]....
        /*0d54*/ 	.word	0x00000780
        /*0d58*/ 	.word	0x000000ff
        /*0d5c*/ 	.word	0x0002a8a8
        /*0d60*/ 	.short	0x0100
        /*0d62*/ 	.byte	0x08
	.zero		1


	//   ....[18]....
        /*0d64*/ 	.word	0x000008b0
        /*0d68*/ 	.word	0x000000ff
        /*0d6c*/ 	.word	0x0002a8b0
        /*0d70*/ 	.short	0x0100
        /*0d72*/ 	.byte	0x08
	.zero		1


	//   ....[19]....
        /*0d74*/ 	.word	0x000008c0
        /*0d78*/ 	.word	0x000000ff
        /*0d7c*/ 	.word	0x0002a8c0
        /*0d80*/ 	.short	0x0100
        /*0d82*/ 	.byte	0x08
	.zero		1


	//   ....[20]....
        /*0d84*/ 	.word	0x000008d0
        /*0d88*/ 	.word	0x000000ff
        /*0d8c*/ 	.word	0x0002a8b8
        /*0d90*/ 	.short	0x0100
        /*0d92*/ 	.byte	0x08
	.zero		1


	//   ....[21]....
        /*0d94*/ 	.word	0x000008e0
        /*0d98*/ 	.word	0x000000ff
        /*0d9c*/ 	.word	0x0002a8c8
        /*0da0*/ 	.short	0x0100
        /*0da2*/ 	.byte	0x08
	.zero		1


	//   ....[22]....
        /*0da4*/ 	.word	0x00003c20
        /*0da8*/ 	.word	0x00000055
        /*0dac*/ 	.word	0x0002a890
        /*0db0*/ 	.short	0x010a
        /*0db2*/ 	.byte	0x3f
	.zero		1


	//   ....[23]....
        /*0db4*/ 	.word	0x000074f0
        /*0db8*/ 	.word	0x00000055
        /*0dbc*/ 	.word	0x0002a890
        /*0dc0*/ 	.short	0x010a
        /*0dc2*/ 	.byte	0x3f
	.zero		1


	//   ....[24]....
        /*0dc4*/ 	.word	0x0000a6b0
        /*0dc8*/ 	.word	0x00000055
        /*0dcc*/ 	.word	0x0002a890
        /*0dd0*/ 	.short	0x010a
        /*0dd2*/ 	.byte	0x3f
	.zero		1


	//   ....[25]....
        /*0dd4*/ 	.word	0x0000ae50
        /*0dd8*/ 	.word	0x0000000b
        /*0ddc*/ 	.word	0x00000000
        /*0de0*/ 	.short	0x0101
        /*0de2*/ 	.byte	0x3f
	.zero		1


	//   ....[26]....
        /*0de4*/ 	.word	0x0000ae90
        /*0de8*/ 	.word	0x00000055
        /*0dec*/ 	.word	0x0002a8b0
        /*0df0*/ 	.short	0x010a
        /*0df2*/ 	.byte	0x3f
	.zero		1


	//   ....[27]....
        /*0df4*/ 	.word	0x0000b420
        /*0df8*/ 	.word	0x00000055
        /*0dfc*/ 	.word	0x00000000
        /*0e00*/ 	.short	0x0101
        /*0e02*/ 	.byte	0x3f
	.zero		1


	//   ....[28]....
        /*0e04*/ 	.word	0x0000bba0
        /*0e08*/ 	.word	0x00000002
        /*0e0c*/ 	.word	0x0002a800
        /*0e10*/ 	.short	0x010a
        /*0e12*/ 	.byte	0x3f
	.zero		1


	//   ....[29]....
        /*0e14*/ 	.word	0x0000bbf0
        /*0e18*/ 	.word	0x00000002
        /*0e1c*/ 	.word	0x0002a800
        /*0e20*/ 	.short	0x010a
        /*0e22*/ 	.byte	0x3f
	.zero		1


	//   ....[30]....
        /*0e24*/ 	.word	0x0000c5f0
        /*0e28*/ 	.word	0x00000002
        /*0e2c*/ 	.word	0x0002a800
        /*0e30*/ 	.short	0x010a
        /*0e32*/ 	.byte	0x3f
	.zero		1


	//   ....[31]....
        /*0e34*/ 	.word	0x0000eeb0
        /*0e38*/ 	.word	0x00000002
        /*0e3c*/ 	.word	0x0002a800
        /*0e40*/ 	.short	0x010a
        /*0e42*/ 	.byte	0x3f
	.zero		1


	//   ....[32]....
        /*0e44*/ 	.word	0x00011680
        /*0e48*/ 	.word	0x00000000
        /*0e4c*/ 	.word	0x0002a830
        /*0e50*/ 	.short	0x010a
        /*0e52*/ 	.byte	0x3f
	.zero		1


	//   ....[33]....
        /*0e54*/ 	.word	0x000116d0
        /*0e58*/ 	.word	0x00000000
        /*0e5c*/ 	.word	0x0002a830
        /*0e60*/ 	.short	0x010a
        /*0e62*/ 	.byte	0x3f
	.zero		1


	//   ....[34]....
        /*0e64*/ 	.word	0x00013810
        /*0e68*/ 	.word	0x00000005
        /*0e6c*/ 	.word	0x00000000
        /*0e70*/ 	.short	0x0101
        /*0e72*/ 	.byte	0x3f
	.zero		1


	//   ....[35]....
        /*0e74*/ 	.word	0x00014090
        /*0e78*/ 	.word	0x0000000d
        /*0e7c*/ 	.word	0x0002a830
        /*0e80*/ 	.short	0x010a
        /*0e82*/ 	.byte	0x3f
	.zero		1


	//   ....[36]....
        /*0e84*/ 	.word	0x00014110
        /*0e88*/ 	.word	0x0000000d
        /*0e8c*/ 	.word	0x0002a830
        /*0e90*/ 	.short	0x010a
        /*0e92*/ 	.byte	0x3f
	.zero		1


	//   ....[37]....
        /*0e94*/ 	.word	0x00014de0
        /*0e98*/ 	.word	0x0000000f
        /*0e9c*/ 	.word	0x0002a850
        /*0ea0*/ 	.short	0x010a
        /*0ea2*/ 	.byte	0x3f
	.zero		1


	//   ....[38]....
        /*0ea4*/ 	.word	0x00014e30
        /*0ea8*/ 	.word	0x0000000f
        /*0eac*/ 	.word	0x0002a850
        /*0eb0*/ 	.short	0x010a
        /*0eb2*/ 	.byte	0x3f
	.zero		1


	//   ....[39]....
        /*0eb4*/ 	.word	0x00015d00
        /*0eb8*/ 	.word	0x0000005f
        /*0ebc*/ 	.word	0x00000000
        /*0ec0*/ 	.short	0x0101
        /*0ec2*/ 	.byte	0x3f
	.zero		1


	//   ....[40]....
        /*0ec4*/ 	.word	0x00016540
        /*0ec8*/ 	.word	0x0000000f
        /*0ecc*/ 	.word	0x00000000
        /*0ed0*/ 	.short	0x0101
        /*0ed2*/ 	.byte	0x3f
	.zero		1


	//   ....[41]....
        /*0ed4*/ 	.word	0x00016b40
        /*0ed8*/ 	.word	0x00000007
        /*0edc*/ 	.word	0x0002a850
        /*0ee0*/ 	.short	0x010a
        /*0ee2*/ 	.byte	0x3f
	.zero		1


	//   ....[42]....
        /*0ee4*/ 	.word	0x00016be0
        /*0ee8*/ 	.word	0x00000007
        /*0eec*/ 	.word	0x0002a850
        /*0ef0*/ 	.short	0x010a
        /*0ef2*/ 	.byte	0x3f
	.zero		1


	//   ....[43]....
        /*0ef4*/ 	.word	0x000170d0
        /*0ef8*/ 	.word	0x00000004
        /*0efc*/ 	.word	0x00000000
        /*0f00*/ 	.short	0x0101
        /*0f02*/ 	.byte	0x3f
	.zero		1


	//   ....[44]....
        /*0f04*/ 	.word	0x00018700
        /*0f08*/ 	.word	0x00000000
        /*0f0c*/ 	.word	0x00000000
        /*0f10*/ 	.short	0x0101
        /*0f12*/ 	.byte	0x3f
	.zero		1


	//   ....[45]....
        /*0f14*/ 	.word	0x00018bf0
        /*0f18*/ 	.word	0x00000006
        /*0f1c*/ 	.word	0x00000000
        /*0f20*/ 	.short	0x0101
        /*0f22*/ 	.byte	0x3f
	.zero		1


	//   ....[46]....
        /*0f24*/ 	.word	0x0001baa0
        /*0f28*/ 	.word	0x00000016
        /*0f2c*/ 	.word	0x0002a820
        /*0f30*/ 	.short	0x010a
        /*0f32*/ 	.byte	0x3f
	.zero		1


	//   ....[47]....
        /*0f34*/ 	.word	0x0001bb30
        /*0f38*/ 	.word	0x0000000b
        /*0f3c*/ 	.word	0x0002a8a0
        /*0f40*/ 	.short	0x010a
        /*0f42*/ 	.byte	0x3f
	.zero		1


	//   ....[48]....
        /*0f44*/ 	.word	0x0001bf70
        /*0f48*/ 	.word	0x0000000b
        /*0f4c*/ 	.word	0x0002a8c0
        /*0f50*/ 	.short	0x010a
        /*0f52*/ 	.byte	0x3f
	.zero		1


	//   ....[49]....
        /*0f54*/ 	.word	0x0001c3a0
        /*0f58*/ 	.word	0x0000000a
        /*0f5c*/ 	.word	0x0002a8a0
        /*0f60*/ 	.short	0x010a
        /*0f62*/ 	.byte	0x3f
	.zero		1


	//   ....[50]....
        /*0f64*/ 	.word	0x0001c7d0
        /*0f68*/ 	.word	0x0000000a
        /*0f6c*/ 	.word	0x0002a8c0
        /*0f70*/ 	.short	0x010a
        /*0f72*/ 	.byte	0x3f
	.zero		1


	//   ....[51]....
        /*0f74*/ 	.word	0x0001d8c0
        /*0f78*/ 	.word	0x00000007
        /*0f7c*/ 	.word	0x0002a840
        /*0f80*/ 	.short	0x010a
        /*0f82*/ 	.byte	0x3f
	.zero		1


	//   ....[52]....
        /*0f84*/ 	.word	0x0001df80
        /*0f88*/ 	.word	0x00000007
        /*0f8c*/ 	.word	0x0002a830
        /*0f90*/ 	.short	0x0107
        /*0f92*/ 	.byte	0x3f
	.zero		1


	//   ....[53]....
        /*0f94*/ 	.word	0x0001e050
        /*0f98*/ 	.word	0x00000007
        /*0f9c*/ 	.word	0x0002a830
        /*0fa0*/ 	.short	0x0101
        /*0fa2*/ 	.byte	0x3f
	.zero		1


	//   ....[54]....
        /*0fa4*/ 	.word	0x0001ec30
        /*0fa8*/ 	.word	0x00000016
        /*0fac*/ 	.word	0x0002a800
        /*0fb0*/ 	.short	0x0107
        /*0fb2*/ 	.byte	0x3f
	.zero		1


	//   ....[55]....
        /*0fb4*/ 	.word	0x0001ed40
        /*0fb8*/ 	.word	0x00000016
        /*0fbc*/ 	.word	0x0002a800
        /*0fc0*/ 	.short	0x0101
        /*0fc2*/ 	.byte	0x3f
	.zero		1


	//   ....[56]....
        /*0fc4*/ 	.word	0x0001ed60
        /*0fc8*/ 	.word	0x00000016
        /*0fcc*/ 	.word	0x0002a820
        /*0fd0*/ 	.short	0x010a
        /*0fd2*/ 	.byte	0x3f
	.zero		1


	//   ....[57]....
        /*0fd4*/ 	.word	0x0001f0d0
        /*0fd8*/ 	.word	0x00000006
        /*0fdc*/ 	.word	0x0002a840
        /*0fe0*/ 	.short	0x010a
        /*0fe2*/ 	.byte	0x3f
	.zero		1


	//   ....[58]....
        /*0fe4*/ 	.word	0x0001f5c0
        /*0fe8*/ 	.word	0x00000006
        /*0fec*/ 	.word	0x0002a830
        /*0ff0*/ 	.short	0x0107
        /*0ff2*/ 	.byte	0x3f
	.zero		1


	//   ....[59]....
        /*0ff4*/ 	.word	0x0001f680
        /*0ff8*/ 	.word	0x00000006
        /*0ffc*/ 	.word	0x0002a830
        /*1000*/ 	.short	0x0101
        /*1002*/ 	.byte	0x3f
	.zero		1


	//   ....[60]....
        /*1004*/ 	.word	0x0001f6e0
        /*1008*/ 	.word	0x00000005
        /*100c*/ 	.word	0x0002a860
        /*1010*/ 	.short	0x010a
        /*1012*/ 	.byte	0x3f
	.zero		1


	//   ....[61]....
        /*1014*/ 	.word	0x0001fb40
        /*1018*/ 	.word	0x00000005
        /*101c*/ 	.word	0x0002a850
        /*1020*/ 	.short	0x0107
        /*1022*/ 	.byte	0x3f
	.zero		1


	//   ....[62]....
        /*1024*/ 	.word	0x0001fca0
        /*1028*/ 	.word	0x00000005
        /*102c*/ 	.word	0x0002a850
        /*1030*/ 	.short	0x0101
        /*1032*/ 	.byte	0x3f
	.zero		1


	//   ....[63]....
        /*1034*/ 	.word	0x0001ff00
        /*1038*/ 	.word	0x00000000
        /*103c*/ 	.word	0x0002a860
        /*1040*/ 	.short	0x010a
        /*1042*/ 	.byte	0x3f
	.zero		1


	//   ....[64]....
        /*1044*/ 	.word	0x00020360
        /*1048*/ 	.word	0x00000000
        /*104c*/ 	.word	0x0002a850
        /*1050*/ 	.short	0x0107
        /*1052*/ 	.byte	0x3f
	.zero		1


	//   ....[65]....
        /*1054*/ 	.word	0x00020420
        /*1058*/ 	.word	0x00000000
        /*105c*/ 	.word	0x0002a850
        /*1060*/ 	.short	0x0101
        /*1062*/ 	.byte	0x3f
	.zero		1


	//   ....[66]....
        /*1064*/ 	.word	0x00021170
        /*1068*/ 	.word	0x00000004
        /*106c*/ 	.word	0x0002a820
        /*1070*/ 	.short	0x010a
        /*1072*/ 	.byte	0x3f
	.zero		1


	//   ....[67]....
        /*1074*/ 	.word	0x000212e0
        /*1078*/ 	.word	0x00000005
        /*107c*/ 	.word	0x0002a840
        /*1080*/ 	.short	0x010a
        /*1082*/ 	.byte	0x3f
	.zero		1


	//   ....[68]....
        /*1084*/ 	.word	0x00021380
        /*1088*/ 	.word	0x0000001b
        /*108c*/ 	.word	0x0002a840
        /*1090*/ 	.short	0x010a
        /*1092*/ 	.byte	0x3f
	.zero		1


	//   ....[69]....
        /*1094*/ 	.word	0x000213c0
        /*1098*/ 	.word	0x00000005
        /*109c*/ 	.word	0x0002a860
        /*10a0*/ 	.short	0x010a
        /*10a2*/ 	.byte	0x3f
	.zero		1


	//   ....[70]....
        /*10a4*/ 	.word	0x00021400
        /*10a8*/ 	.word	0x0000001b
        /*10ac*/ 	.word	0x0002a860
        /*10b0*/ 	.short	0x010a
        /*10b2*/ 	.byte	0x3f
	.zero		1


	//   ....[71]....
        /*10b4*/ 	.word	0x00021460
        /*10b8*/ 	.word	0x00000055
        /*10bc*/ 	.word	0x0002a890
        /*10c0*/ 	.short	0x010a
        /*10c2*/ 	.byte	0x3f
	.zero		1


	//   ....[72]....
        /*10c4*/ 	.word	0x00021710
        /*10c8*/ 	.word	0x00000055
        /*10cc*/ 	.word	0x0002a890
        /*10d0*/ 	.short	0x010a
        /*10d2*/ 	.byte	0x3f
	.zero		1


	//   ....[73]....
        /*10d4*/ 	.word	0x000219c0
        /*10d8*/ 	.word	0x00000055
        /*10dc*/ 	.word	0x0002a890
        /*10e0*/ 	.short	0x010a
        /*10e2*/ 	.byte	0x3f
	.zero		1


	//   ....[74]....
        /*10e4*/ 	.word	0x00021c70
        /*10e8*/ 	.word	0x00000055
        /*10ec*/ 	.word	0x0002a8b0
        /*10f0*/ 	.short	0x010a
        /*10f2*/ 	.byte	0x3f
	.zero		1


	//   ....[75]....
        /*10f4*/ 	.word	0x00021e90
        /*10f8*/ 	.word	0x00000002
        /*10fc*/ 	.word	0x0002a800
        /*1100*/ 	.short	0x010a
        /*1102*/ 	.byte	0x3f
	.zero		1


	//   ....[76]....
        /*1104*/ 	.word	0x000220b0
        /*1108*/ 	.word	0x00000002
        /*110c*/ 	.word	0x0002a800
        /*1110*/ 	.short	0x010a
        /*1112*/ 	.byte	0x3f
	.zero		1


	//   ....[77]....
        /*1114*/ 	.word	0x00022100
        /*1118*/ 	.word	0x00000000
        /*111c*/ 	.word	0x0002a830
        /*1120*/ 	.short	0x010a
        /*1122*/ 	.byte	0x3f
	.zero		1


	//   ....[78]....
        /*1124*/ 	.word	0x00022150
        /*1128*/ 	.word	0x0000000d
        /*112c*/ 	.word	0x0002a830
        /*1130*/ 	.short	0x010a
        /*1132*/ 	.byte	0x3f
	.zero		1


	//   ....[79]....
        /*1134*/ 	.word	0x000221a0
        /*1138*/ 	.word	0x0000000f
        /*113c*/ 	.word	0x0002a850
        /*1140*/ 	.short	0x010a
        /*1142*/ 	.byte	0x3f
	.zero		1


	//   ....[80]....
        /*1144*/ 	.word	0x000221f0
        /*1148*/ 	.word	0x00000007
        /*114c*/ 	.word	0x0002a850
        /*1150*/ 	.short	0x010a
        /*1152*/ 	.byte	0x3f
	.zero		1


	//   ....[81]....
        /*1154*/ 	.word	0x00022390
        /*1158*/ 	.word	0x00000016
        /*115c*/ 	.word	0x0002a820
        /*1160*/ 	.short	0x010a
        /*1162*/ 	.byte	0x3f
	.zero		1


	//   ....[82]....
        /*1164*/ 	.word	0x000223e0
        /*1168*/ 	.word	0x0000000b
        /*116c*/ 	.word	0x0002a8a0
        /*1170*/ 	.short	0x010a
        /*1172*/ 	.byte	0x3f
	.zero		1


	//   ....[83]....
        /*1174*/ 	.word	0x00022430
        /*1178*/ 	.word	0x0000000b
        /*117c*/ 	.word	0x0002a8c0
        /*1180*/ 	.short	0x010a
        /*1182*/ 	.byte	0x3f
	.zero		1


	//   ....[84]....
        /*1184*/ 	.word	0x00022480
        /*1188*/ 	.word	0x0000000a
        /*118c*/ 	.word	0x0002a8a0
        /*1190*/ 	.short	0x010a
        /*1192*/ 	.byte	0x3f
	.zero		1


	//   ....[85]....
        /*1194*/ 	.word	0x000224d0
        /*1198*/ 	.word	0x0000000a
        /*119c*/ 	.word	0x0002a8c0
        /*11a0*/ 	.short	0x010a
        /*11a2*/ 	.byte	0x3f
	.zero		1


	//   ....[86]....
        /*11a4*/ 	.word	0x000225f0
        /*11a8*/ 	.word	0x00000007
        /*11ac*/ 	.word	0x0002a840
        /*11b0*/ 	.short	0x010a
        /*11b2*/ 	.byte	0x3f
	.zero		1


	//   ....[87]....
        /*11b4*/ 	.word	0x000239c0
        /*11b8*/ 	.word	0x00000016
        /*11bc*/ 	.word	0x0002a820
        /*11c0*/ 	.short	0x010a
        /*11c2*/ 	.byte	0x3f
	.zero		1


	//   ....[88]....
        /*11c4*/ 	.word	0x00023a10
        /*11c8*/ 	.word	0x00000006
        /*11cc*/ 	.word	0x0002a840
        /*11d0*/ 	.short	0x010a
        /*11d2*/ 	.byte	0x3f
	.zero		1


	//   ....[89]....
        /*11d4*/ 	.word	0x000241d0
        /*11d8*/ 	.word	0x00000005
        /*11dc*/ 	.word	0x0002a860
        /*11e0*/ 	.short	0x010a
        /*11e2*/ 	.byte	0x3f
	.zero		1


	//   ....[90]....
        /*11e4*/ 	.word	0x000249e0
        /*11e8*/ 	.word	0x00000000
        /*11ec*/ 	.word	0x0002a860
        /*11f0*/ 	.short	0x010a
        /*11f2*/ 	.byte	0x3f
	.zero		1


	//   ....[91]....
        /*11f4*/ 	.word	0x00025bc0
        /*11f8*/ 	.word	0x00000004
        /*11fc*/ 	.word	0x0002a820
        /*1200*/ 	.short	0x010a
        /*1202*/ 	.byte	0x3f
	.zero		1


	//   ....[92]....
        /*1204*/ 	.word	0x00025d60
        /*1208*/ 	.word	0x00000005
        /*120c*/ 	.word	0x0002a840
        /*1210*/ 	.short	0x010a
        /*1212*/ 	.byte	0x3f
	.zero		1


	//   ....[93]....
        /*1214*/ 	.word	0x00025db0
        /*1218*/ 	.word	0x0000001b
        /*121c*/ 	.word	0x0002a840
        /*1220*/ 	.short	0x010a
        /*1222*/ 	.byte	0x3f
	.zero		1


	//   ....[94]....
        /*1224*/ 	.word	0x00025e00
        /*1228*/ 	.word	0x00000005
        /*122c*/ 	.word	0x0002a860
        /*1230*/ 	.short	0x010a
        /*1232*/ 	.byte	0x3f
	.zero		1


	//----- nvinfo : EIATTR_NUM_MBARRIERS
	.align		4
.L_394:
        /*1234*/ 	.byte	0x03, 0x38
        /*1236*/ 	.short	0x0016


	//----- nvinfo : EIATTR_EXIT_INSTR_OFFSETS
	.align		4
        /*1238*/ 	.byte	0x04, 0x1c
        /*123a*/ 	.short	(.L_396 - .L_395)


	//   ....[0]....
.L_395:
        /*123c*/ 	.word	0x00021450


	//----- nvinfo : EIATTR_MAX_THREADS
	.align		4
.L_396:
        /*1240*/ 	.byte	0x04, 0x05
        /*1242*/ 	.short	(.L_398 - .L_397)
.L_397:
        /*1244*/ 	.word	0x00000180
        /*1248*/ 	.word	0x00000001
        /*124c*/ 	.word	0x00000001


	//----- nvinfo : EIATTR_CRS_STACK_SIZE
	.align		4
.L_398:
        /*1250*/ 	.byte	0x04, 0x1e
        /*1252*/ 	.short	(.L_400 - .L_399)
.L_399:
        /*1254*/ 	.word	0x00000000


	//----- nvinfo : EIATTR_CBANK_PARAM_SIZE
	.align		4
.L_400:
        /*1258*/ 	.byte	0x03, 0x19
        /*125a*/ 	.short	0x0af0


	//----- nvinfo : EIATTR_PARAM_CBANK
	.align		4
        /*125c*/ 	.byte	0x04, 0x0a
        /*125e*/ 	.short	(.L_402 - .L_401)
	.align		4
.L_401:
        /*1260*/ 	.word	index@(.nv.constant0._ZN7cutlass13device_kernelIN5flash11enable_sm90INS1_16FlashAttnFwdSm90INS1_25CollectiveMainloopFwdSm90ILi2EN4cute5tupleIJNS5_1CILi1EEES8_S8_EEENS6_IJNS7_ILi128EEENS7_ILi96EEENS7_ILi192EEEEEELi128ENS_10bfloat16_tEfNS_4arch4Sm90ELb0ELb0ELb1ELb1ELb1ELb1ELb0ELb1ELb1ELb1ELb1ELb0EEENS1_21CollectiveEpilogueFwdINS6_IJSA_SA_SB_EEES9_SE_SG_Li256ELb1ELb1ELb1ELb0EEENS1_36VarlenDynamicPersistentTileSchedulerILi128ELi96ELi256ELi128ELb1ELb1ELb1ELb0ELb1ELb1EEEEEEEEEvNT_6ParamsE)
        /*1264*/ 	.short	0x0210
        /*1266*/ 	.short	0x0af0


	//----- nvinfo : EIATTR_SW_WAR
	.align		4
.L_402:
        /*1268*/ 	.byte	0x04, 0x36
        /*126a*/ 	.short	(.L_404 - .L_403)
.L_403:
        /*126c*/ 	.word	0x00000008
.L_404:


//--------------------- .nv.info._ZN7cutlass13device_kernelIN5flash11enable_sm90INS1_16FlashAttnFwdSm90INS1_25CollectiveMainloopFwdSm90ILi2EN4cute5tupleIJNS5_1CILi1EEES8_S8_EEENS6_IJNS7_ILi128EEENS7_ILi96EEENS7_ILi192EEEEEELi128ENS_10bfloat16_tEfNS_4arch4Sm90ELb0ELb1ELb1ELb0ELb1ELb0ELb0ELb1ELb1ELb1ELb1ELb0EEENS1_21CollectiveEpilogueFwdINS6_IJSA_SA_SB_EEES9_SE_SG_Li256ELb0ELb1ELb1ELb0EEENS1_19SingleTileSchedulerILb0ELb1ELb1ELi128EEEEEEEEEvNT_6ParamsE --------------------------
	.section	.nv.info._ZN7cutlass13device_kernelIN5flash11enable_sm90INS1_16FlashAttnFwdSm90INS1_25CollectiveMainloopFwdSm90ILi2EN4cute5tupleIJNS5_1CILi1EEES8_S8_EEENS6_IJNS7_ILi128EEENS7_ILi96EEENS7_ILi192EEEEEELi128ENS_10bfloat16_tEfNS_4arch4Sm90ELb0ELb1ELb1ELb0ELb1ELb0ELb0ELb1ELb1ELb1ELb1ELb0EEENS1_21CollectiveEpilogueFwdINS6_IJSA_SA_SB_EEES9_SE_SG_Li256ELb0ELb1ELb1ELb0EEENS1_19SingleTileSchedulerILb0ELb1ELb1ELi128EEEEEEEEEvNT_6ParamsE,"",@"SHT_CUDA_INFO"
	.sectionflags	@""
	.align	4


	//----- nvinfo : EIATTR_CUDA_API_VERSION
	.align		4
        /*0000*/ 	.byte	0x04, 0x37
        /*0002*/ 	.short	(.L_406 - .L_405)
.L_405:
        /*0004*/ 	.word	0x00000082


	//----- nvinfo : EIATTR_KPARAM_INFO
	.align		4
.L_406:
        /*0008*/ 	.byte	0x04, 0x17
        /*000a*/ 	.short	(.L_408 - .L_407)
.L_407:
        /*000c*/ 	.word	0x00000000
        /*0010*/ 	.short	0x0000
        /*0012*/ 	.short	0x0070
        /*0014*/ 	.byte	0x00, 0xf0, 0x01, 0x28


	//----- nvinfo : EIATTR_SPARSE_MMA_MASK
	.align		4
.L_408:
        /*0018*/ 	.byte	0x03, 0x50
        /*001a*/ 	.short	0x0000


	//----- nvinfo : EIATTR_MAXREG_COUNT
	.align		4
        /*001c*/ 	.byte	0x03, 0x1b
        /*001e*/ 	.short	0x00a8


	//----- nvinfo : EIATTR_NUM_BARRIERS
	.align		4
        /*0020*/ 	.byte	0x02, 0x4c
        /*0022*/ 	.byte	0x09
	.zero		1


	//----- nvinfo : EIATTR_EXTERNS
	.align		4
        /*0024*/ 	.byte	0x04, 0x0f
        /*0026*/ 	.short	(.L_410 - .L_409)


	//   ....[0]....
	.align		4
.L_409:
        /*0028*/ 	.word	index@(__assertfail)


	//----- nvinfo : EIATTR_ANNOTATIONS
	.align		4
.L_410:
        /*002c*/ 	.byte	0x04, 0x55
        /*002e*/ 	.short	(.L_412 - .L_411)


	//   ....[0]....
.L_411:
        /*0030*/ 	.word	0x00000001
        /*0034*/ 	.byte	0xb0, 0x08, 0x00, 0x00, 0x01, 0x00, 0x00, 0x00, 0x10, 0x16, 0x00, 0x00, 0x01, 0x00, 0x00, 0x00
        /*0044*/ 	.byte	0x30, 0x0c, 0x01, 0x00, 0x01, 0x00, 0x00, 0x00, 0x30, 0x36, 0x01, 0x00


	//----- nvinfo : EIATTR_MERCURY_ISA_VERSION
	.align		4
.L_412:
        /*0050*/ 	.byte	0x03, 0x5f
        /*0052*/ 	.short	0x0101


	//----- nvinfo : EIATTR_INT_WARP_WIDE_INSTR_OFFSETS
	.align		4
        /*0054*/ 	.byte	0x04, 0x31
        /*0056*/ 	.short	(.L_414 - .L_413)


	//   ....[0]....
.L_413:
        /*0058*/ 	.word	0x000000c0


	//   ....[1]....
        /*005c*/ 	.word	0x000000d0


	//   ....[2]....
        /*0060*/ 	.word	0x00000170


	//----- nvinfo : EIATTR_COOP_GROUP_MASK_REGIDS
	.align		4
.L_414:
        /*0064*/ 	.byte	0x04, 0x29
        /*0066*/ 	.short	(.L_416 - .L_415)


	//   ....[0]....
.L_415:
        /*0068*/ 	.word	0xffffffff


	//   ....[1]....
        /*006c*/ 	.word	0xffffffff


	//   ....[2]....
        /*0070*/ 	.word	0xffffffff


	//   ....[3]....
        /*0074*/ 	.word	0xffffffff


	//   ....[4]....
        /*0078*/ 	.word	0xffffffff


	//   ....[5]....
        /*007c*/ 	.word	0xffffffff


	//   ....[6]....
        /*0080*/ 	.word	0xffffffff


	//   ....[7]....
        /*0084*/ 	.word	0xffffffff


	//   ....[8]....
        /*0088*/ 	.word	0xffffffff


	//   ....[9]....
        /*008c*/ 	.word	0xffffffff


	//   ....[10]....
        /*0090*/ 	.word	0xffffffff


	//   ....[11]....
        /*0094*/ 	.word	0xffffffff


	//   ....[12]....
        /*0098*/ 	.word	0xffffffff


	//   ....[13]....
        /*009c*/ 	.word	0xffffffff


	//   ....[14]....
        /*00a0*/ 	.word	0xffffffff


	//   ....[15]....
        /*00a4*/ 	.word	0xffffffff


	//   ....[16]....
        /*00a8*/ 	.word	0xffffffff


	//   ....[17]....
        /*00ac*/ 	.word	0xffffffff


	//   ....[18]....
        /*00b0*/ 	.word	0xffffffff


	//   ....[19]....
        /*00b4*/ 	.word	0xffffffff


	//   ....[20]....
        /*00b8*/ 	.word	0xffffffff


	//   ....[21]....
        /*00bc*/ 	.word	0xffffffff


	//   ....[22]....
        /*00c0*/ 	.word	0xffffffff


	//   ....[23]....
        /*00c4*/ 	.word	0xffffffff


	//   ....[24]....
        /*00c8*/ 	.word	0xffffffff


	//   ....[25]....
        /*00cc*/ 	.word	0xffffffff


	//   ....[26]....
        /*00d0*/ 	.word	0xffffffff


	//   ....[27]....
        /*00d4*/ 	.word	0xffffffff


	//   ....[28]....
        /*00d8*/ 	.word	0xffffffff


	//   ....[29]....
        /*00dc*/ 	.word	0xffffffff


	//   ....[30]....
        /*00e0*/ 	.word	0xffffffff


	//   ....[31]....
        /*00e4*/ 	.word	0xffffffff


	//   ....[32]....
        /*00e8*/ 	.word	0xffffffff


	//   ....[33]....
        /*00ec*/ 	.word	0xffffffff


	//   ....[34]....
        /*00f0*/ 	.word	0xffffffff


	//   ....[35]....
        /*00f4*/ 	.word	0xffffffff


	//   ....[36]....
        /*00f8*/ 	.word	0xffffffff


	//   ....[37]....
        /*00fc*/ 	.word	0xffffffff


	//   ....[38]....
        /*0100*/ 	.word	0xffffffff


	//   ....[39]....
        /*0104*/ 	.word	0xffffffff


	//   ....[40]....
        /*0108*/ 	.word	0xffffffff


	//   ....[41]....
        /*010c*/ 	.word	0xffffffff


	//   ....[42]....
        /*0110*/ 	.word	0xffffffff


	//   ....[43]....
        /*0114*/ 	.word	0xffffffff


	//   ....[44]....
        /*0118*/ 	.word	0xffffffff


	//   ....[45]....
        /*011c*/ 	.word	0xffffffff


	//   ....[46]....
        /*0120*/ 	.word	0xffffffff


	//   ....[47]....
        /*0124*/ 	.word	0xffffffff


	//   ....[48]....
        /*0128*/ 	.word	0xffffffff


	//   ....[49]....
        /*012c*/ 	.word	0xffffffff


	//   ....[50]....
        /*0130*/ 	.word	0xffffffff


	//   ....[51]....
        /*0134*/ 	.word	0xffffffff


	//   ....[52]....
        /*0138*/ 	.word	0xffffffff


	//   ....[53]....
        /*013c*/ 	.word	0xffffffff


	//   ....[54]....
        /*0140*/ 	.word	0xffffffff


	//   ....[55]....
        /*0144*/ 	.word	0xffffffff


	//   ....[56]....
        /*0148*/ 	.word	0xffffffff


	//   ....[57]....
        /*014c*/ 	.word	0xffffffff


	//   ....[58]....
        /*0150*/ 	.word	0xffffffff


	//   ....[59]....
        /*0154*/ 	.word	0xffffffff


	//   ....[60]....
        /*0158*/ 	.word	0xffffffff


	//   ....[61]....
        /*015c*/ 	.word	0xffffffff


	//   ....[62]....
        /*0160*/ 	.word	0xffffffff


	//   ....[63]....
        /*0164*/ 	.word	0xffffffff


	//   ....[64]....
        /*0168*/ 	.word	0xffffffff


	//   ....[65]....
        /*016c*/ 	.word	0xffffffff


	//   ....[66]....
        /*0170*/ 	.word	0xffffffff


	//   ....[67]....
        /*0174*/ 	.word	0xffffffff


	//   ....[68]....
        /*0178*/ 	.word	0xffffffff


	//   ....[69]....
        /*017c*/ 	.word	0xffffffff


	//   ....[70]....
        /*0180*/ 	.word	0xffffffff


	//   ....[71]....
        /*0184*/ 	.word	0xffffffff


	//   ....[72]....
        /*0188*/ 	.word	0xffffffff


	//   ....[73]....
        /*018c*/ 	.word	0xffffffff


	//   ....[74]....
        /*0190*/ 	.word	0xffffffff


	//   ....[75]....
        /*0194*/ 	.word	0xffffffff


	//   ....[76]....
        /*0198*/ 	.word	0xffffffff


	//   ....[77]....
        /*019c*/ 	.word	0xffffffff


	//   ....[78]....
        /*01a0*/ 	.word	0xffffffff


	//   ....[79]....
        /*01a4*/ 	.word	0xffffffff


	//   ....[80]....
        /*01a8*/ 	.word	0xffffffff


	//   ....[81]....
        /*01ac*/ 	.word	0xffffffff


	//   ....[82]....
        /*01b0*/ 	.word	0xffffffff


	//   ....[83]....
        /*01b4*/ 	.word	0xffffffff


	//   ....[84]....
        /*01b8*/ 	.word	0xffffffff


	//   ....[85]....
        /*01bc*/ 	.word	0xffffffff


	//   ....[86]....
        /*01c0*/ 	.word	0xffffffff


	//   ....[87]....
        /*01c4*/ 	.word	0xffffffff


	//   ....[88]....
        /*01c8*/ 	.word	0xffffffff


	//   ....[89]....
        /*01cc*/ 	.word	0xffffffff


	//   ....[90]....
        /*01d0*/ 	.word	0xffffffff


	//   ....[91]....
        /*01d4*/ 	.word	0xffffffff


	//   ....[92]....
        /*01d8*/ 	.word	0xffffffff


	//   ....[93]....
        /*01dc*/ 	.word	0xffffffff


	//   ....[94]....
        /*01e0*/ 	.word	0xffffffff


	//   ....[95]....
        /*01e4*/ 	.word	0xffffffff


	//   ....[96]....
        /*01e8*/ 	.word	0xffffffff


	//   ....[97]....
        /*01ec*/ 	.word	0xffffffff


	//   ....[98]....
        /*01f0*/ 	.word	0xffffffff


	//   ....[99]....
        /*01f4*/ 	.word	0xffffffff


	//   ....[100]....
        /*01f8*/ 	.word	0xffffffff


	//   ....[101]....
        /*01fc*/ 	.word	0xffffffff


	//   ....[102]....
        /*0200*/ 	.word	0xffffffff


	//   ....[103]....
        /*0204*/ 	.word	0xffffffff


	//   ....[104]....
        /*0208*/ 	.word	0xffffffff


	//   ....[105]....
        /*020c*/ 	.word	0xffffffff


	//   ....[106]....
        /*0210*/ 	.word	0xffffffff


	//   ....[107]....
        /*0214*/ 	.word	0x0500000f


	//   ....[108]....
        /*0218*/ 	.word	0x0500000f


	//   ....[109]....
        /*021c*/ 	.word	0x0500000f


	//   ....[110]....
        /*0220*/ 	.word	0x0500000f


	//   ....[111]....
        /*0224*/ 	.word	0x0500000f


	//   ....[112]....
        /*0228*/ 	.word	0x0500000f


	//   ....[113]....
        /*022c*/ 	.word	0x0500000f


	//   ....[114]....
        /*0230*/ 	.word	0x0500000f


	//   ....[115]....
        /*0234*/ 	.word	0x0500000f


	//   ....[116]....
        /*0238*/ 	.word	0x0500000f


	//   ....[117]....
        /*023c*/ 	.word	0x0500000f


	//   ....[118]....
        /*0240*/ 	.word	0x0500000f


	//   ....[119]....
        /*0244*/ 	.word	0x0500000f


	//   ....[120]....
        /*0248*/ 	.word	0x0500000f


	//   ....[121]....
        /*024c*/ 	.word	0x0500000f


	//   ....[122]....
        /*0250*/ 	.word	0x0500000f


	//   ....[123]....
        /*0254*/ 	.word	0x0500000f


	//   ....[124]....
        /*0258*/ 	.word	0x0500000f


	//   ....[125]....
        /*025c*/ 	.word	0x0500000f


	//   ....[126]....
        /*0260*/ 	.word	0x0500000f


	//   ....[127]....
        /*0264*/ 	.word	0x0500000f


	//   ....[128]....
        /*0268*/ 	.word	0x0500000f


	//   ....[129]....
        /*026c*/ 	.word	0x0500000f


	//   ....[130]....
        /*0270*/ 	.word	0x0500000f


	//   ....[131]....
        /*0274*/ 	.word	0x0500000f


	//   ....[132]....
        /*0278*/ 	.word	0x0500000f


	//   ....[133]....
        /*027c*/ 	.word	0x0500000f


	//   ....[134]....
        /*0280*/ 	.word	0x0500000f


	//   ....[135]....
        /*0284*/ 	.word	0x0500000f


	//   ....[136]....
        /*0288*/ 	.word	0x0500000f


	//   ....[137]....
        /*028c*/ 	.word	0x0500000f


	//   ....[138]....
        /*0290*/ 	.word	0x0500000f


	//   ....[139]....
        /*0294*/ 	.word	0x0500000f


	//   ....[140]....
        /*0298*/ 	.word	0x0500000f


	//   ....[141]....
        /*029c*/ 	.word	0x0500000f


	//   ....[142]....
        /*02a0*/ 	.word	0x0500000f


	//   ....[143]....
        /*02a4*/ 	.word	0x0500000f


	//   ....[144]....
        /*02a8*/ 	.word	0x0500000f


	//   ....[145]....
        /*02ac*/ 	.word	0x0500000f


	//   ....[146]....
        /*02b0*/ 	.word	0x0500000f


	//   ....[147]....
        /*02b4*/ 	.word	0x0500000f


	//   ....[148]....
        /*02b8*/ 	.word	0x0500000f


	//   ....[149]....
        /*02bc*/ 	.word	0x0500000f


	//   ....[150]....
        /*02c0*/ 	.word	0x0500000f


	//   ....[151]....
        /*02c4*/ 	.word	0x0500000f


	//   ....[152]....
        /*02c8*/ 	.word	0x0500000f


	//   ....[153]....
        /*02cc*/ 	.word	0x0500000f


	//   ....[154]....
        /*02d0*/ 	.word	0x0500000f


	//   ....[155]....
        /*02d4*/ 	.word	0x0500000f


	//   ....[156]....
        /*02d8*/ 	.word	0x0500000f


	//   ....[157]....
        /*02dc*/ 	.word	0x0500000f


	//   ....[158]....
        /*02e0*/ 	.word	0x0500000f


	//   ....[159]....
        /*02e4*/ 	.word	0x0500000f


	//   ....[160]....
        /*02e8*/ 	.word	0x0500000f


	//   ....[161]....
        /*02ec*/ 	.word	0x0500000f


	//   ....[162]....
        /*02f0*/ 	.word	0x0500000f


	//   ....[163]....
        /*02f4*/ 	.word	0x0500000f


	//   ....[164]....
        /*02f8*/ 	.word	0x0500000f


	//   ....[165]....
        /*02fc*/ 	.word	0x0500000f


	//   ....[166]....
        /*0300*/ 	.word	0x0500000f


	//   ....[167]....
        /*0304*/ 	.word	0x0500000f


	//   ....[168]....
        /*0308*/ 	.word	0x0500000f


	//   ....[169]....
        /*030c*/ 	.word	0x0500000f


	//   ....[170]....
        /*0310*/ 	.word	0x0500000f


	//   ....[171]....
        /*0314*/ 	.word	0x0500000f


	//   ....[172]....
        /*0318*/ 	.word	0x0500000f


	//----- nvinfo : EIATTR_COOP_GROUP_INSTR_OFFSETS
	.align		4
.L_416:
        /*031c*/ 	.byte	0x04, 0x28
        /*031e*/ 	.short	(.L_418 - .L_417)


	//   ....[0]....
.L_417:
        /*0320*/ 	.word	0x00000070


	//   ....[1]....
        /*0324*/ 	.word	0x000000b0


	//   ....[2]....
        /*0328*/ 	.word	0x000002d0


	//   ....[3]....
        /*032c*/ 	.word	0x00000430


	//   ....[4]....
        /*0330*/ 	.word	0x00000550


	//   ....[5]....
        /*0334*/ 	.word	0x000006b0


	//   ....[6]....
        /*0338*/ 	.word	0x00001410


	//   ....[7]....
        /*033c*/ 	.word	0x00002100


	//   ....[8]....
        /*0340*/ 	.word	0x00002800


	//   ....[9]....
        /*0344*/ 	.word	0x00003550


	//   ....[10]....
        /*0348*/ 	.word	0x00003660


	//   ....[11]....
        /*034c*/ 	.word	0x00003b80


	//   ....[12]....
        /*0350*/ 	.word	0x00003c10


	//   ....[13]....
        /*0354*/ 	.word	0x000058c0


	//   ....[14]....
        /*0358*/ 	.word	0x00005eb0


	//   ....[15]....
        /*035c*/ 	.word	0x00006bf0


	//   ....[16]....
        /*0360*/ 	.word	0x00006d00


	//   ....[17]....
        /*0364*/ 	.word	0x000072e0


	//   ....[18]....
        /*0368*/ 	.word	0x00007350


	//   ....[19]....
        /*036c*/ 	.word	0x000094a0


	//   ....[20]....
        /*0370*/ 	.word	0x000094d0


	//   ....[21]....
        /*0374*/ 	.word	0x00009500


	//   ....[22]....
        /*0378*/ 	.word	0x00009520


	//   ....[23]....
        /*037c*/ 	.word	0x0000b090


	//   ....[24]....
        /*0380*/ 	.word	0x0000b690


	//   ....[25]....
        /*0384*/ 	.word	0x0000c410


	//   ....[26]....
        /*0388*/ 	.word	0x0000c530


	//   ....[27]....
        /*038c*/ 	.word	0x0000caf0


	//   ....[28]....
        /*0390*/ 	.word	0x0000cb60


	//   ....[29]....
        /*0394*/ 	.word	0x0000d9d0


	//   ....[30]....
        /*0398*/ 	.word	0x0000da00


	//   ....[31]....
        /*039c*/ 	.word	0x0000dac0


	//   ....[32]....
        /*03a0*/ 	.word	0x0000dad0


	//   ....[33]....
        /*03a4*/ 	.word	0x0000e940


	//   ....[34]....
        /*03a8*/ 	.word	0x0000e980


	//   ....[35]....
        /*03ac*/ 	.word	0x0000e9b0


	//   ....[36]....
        /*03b0*/ 	.word	0x0000e9e0


	//   ....[37]....
        /*03b4*/ 	.word	0x0000e9f0


	//   ....[38]....
        /*03b8*/ 	.word	0x0000ea20


	//   ....[39]....
        /*03bc*/ 	.word	0x0000f080


	//   ....[40]....
        /*03c0*/ 	.word	0x0000f090


	//   ....[41]....
        /*03c4*/ 	.word	0x0000fa90


	//   ....[42]....
        /*03c8*/ 	.word	0x00011130


	//   ....[43]....
        /*03cc*/ 	.word	0x00011150


	//   ....[44]....
        /*03d0*/ 	.word	0x00011160


	//   ....[45]....
        /*03d4*/ 	.word	0x00011170


	//   ....[46]....
        /*03d8*/ 	.word	0x00011180


	//   ....[47]....
        /*03dc*/ 	.word	0x00011190


	//   ....[48]....
        /*03e0*/ 	.word	0x000111a0


	//   ....[49]....
        /*03e4*/ 	.word	0x00011200


	//   ....[50]....
        /*03e8*/ 	.word	0x00011240


	//   ....[51]....
        /*03ec*/ 	.word	0x000112a0


	//   ....[52]....
        /*03f0*/ 	.word	0x000112b0


	//   ....[53]....
        /*03f4*/ 	.word	0x00011370


	//   ....[54]....
        /*03f8*/ 	.word	0x000119c0


	//   ....[55]....
        /*03fc*/ 	.word	0x000119f0


	//   ....[56]....
        /*0400*/ 	.word	0x00011a20


	//   ....[57]....
        /*0404*/ 	.word	0x00011a40


	//   ....[58]....
        /*0408*/ 	.word	0x00011a50


	//   ....[59]....
        /*040c*/ 	.word	0x00011ad0


	//   ....[60]....
        /*0410*/ 	.word	0x00011b10


	//   ....[61]....
        /*0414*/ 	.word	0x00011b60


	//   ....[62]....
        /*0418*/ 	.word	0x00011b90


	//   ....[63]....
        /*041c*/ 	.word	0x00011bf0


	//   ....[64]....
        /*0420*/ 	.word	0x00011c30


	//   ....[65]....
        /*0424*/ 	.word	0x00011c80


	//   ....[66]....
        /*0428*/ 	.word	0x00011cb0


	//   ....[67]....
        /*042c*/ 	.word	0x00011d00


	//   ....[68]....
        /*0430*/ 	.word	0x00011d40


	//   ....[69]....
        /*0434*/ 	.word	0x00011d90


	//   ....[70]....
        /*0438*/ 	.word	0x000124e0


	//   ....[71]....
        /*043c*/ 	.word	0x00012500


	//   ....[72]....
        /*0440*/ 	.word	0x00012510


	//   ....[73]....
        /*0444*/ 	.word	0x00012520


	//   ....[74]....
        /*0448*/ 	.word	0x00012530


	//   ....[75]....
        /*044c*/ 	.word	0x00012550


	//   ....[76]....
        /*0450*/ 	.word	0x000125b0


	//   ....[77]....
        /*0454*/ 	.word	0x000125e0


	//   ....[78]....
        /*0458*/ 	.word	0x00012650


	//   ....[79]....
        /*045c*/ 	.word	0x00012680


	//   ....[80]....
        /*0460*/ 	.word	0x00012690


	//   ....[81]....
        /*0464*/ 	.word	0x000126a0


	//   ....[82]....
        /*0468*/ 	.word	0x00012950


	//   ....[83]....
        /*046c*/ 	.word	0x00012970


	//   ....[84]....
        /*0470*/ 	.word	0x00012980


	//   ....[85]....
        /*0474*/ 	.word	0x000129a0


	//   ....[86]....
        /*0478*/ 	.word	0x00012a20


	//   ....[87]....
        /*047c*/ 	.word	0x00012a50


	//   ....[88]....
        /*0480*/ 	.word	0x00012aa0


	//   ....[89]....
        /*0484*/ 	.word	0x00012ad0


	//   ....[90]....
        /*0488*/ 	.word	0x00012b20


	//   ....[91]....
        /*048c*/ 	.word	0x00012b50


	//   ....[92]....
        /*0490*/ 	.word	0x00012ba0


	//   ....[93]....
        /*0494*/ 	.word	0x00012bd0


	//   ....[94]....
        /*0498*/ 	.word	0x00013030


	//   ....[95]....
        /*049c*/ 	.word	0x00013060


	//   ....[96]....
        /*04a0*/ 	.word	0x00013090


	//   ....[97]....
        /*04a4*/ 	.word	0x000130c0


	//   ....[98]....
        /*04a8*/ 	.word	0x000130f0


	//   ....[99]....
        /*04ac*/ 	.word	0x00013100


	//   ....[100]....
        /*04b0*/ 	.word	0x00013110


	//   ....[101]....
        /*04b4*/ 	.word	0x00013120


	//   ....[102]....
        /*04b8*/ 	.word	0x00013140


	//   ....[103]....
        /*04bc*/ 	.word	0x00013150


	//   ....[104]....
        /*04c0*/ 	.word	0x000131a0


	//   ....[105]....
        /*04c4*/ 	.word	0x000131d0


	//   ....[106]....
        /*04c8*/ 	.word	0x000135c0


	//   ....[107]....
        /*04cc*/ 	.word	0x00013c00


	//   ....[108]....
        /*04d0*/ 	.word	0x00013cf0


	//   ....[109]....
        /*04d4*/ 	.word	0x00013d90


	//   ....[110]....
        /*04d8*/ 	.word	0x00013df0


	//   ....[111]....
        /*04dc*/ 	.word	0x00013ec0


	//   ....[112]....
        /*04e0*/ 	.word	0x00013f30


	//   ....[113]....
        /*04e4*/ 	.word	0x00014000


	//   ....[114]....
        /*04e8*/ 	.word	0x00014080


	//   ....[115]....
        /*04ec*/ 	.word	0x00014150


	//   ....[116]....
        /*04f0*/ 	.word	0x000141d0


	//   ....[117]....
        /*04f4*/ 	.word	0x000142b0


	//   ....[118]....
        /*04f8*/ 	.word	0x00014330


	//   ....[119]....
        /*04fc*/ 	.word	0x000143f0


	//   ....[120]....
        /*0500*/ 	.word	0x00014490


	//   ....[121]....
        /*0504*/ 	.word	0x000144e0


	//   ....[122]....
        /*0508*/ 	.word	0x00014580


	//   ....[123]....
        /*050c*/ 	.word	0x00014650


	//   ....[124]....
        /*0510*/ 	.word	0x000146d0


	//   ....[125]....
        /*0514*/ 	.word	0x000147a0


	//   ....[126]....
        /*0518*/ 	.word	0x00014820


	//   ....[127]....
        /*051c*/ 	.word	0x000148f0


	//   ....[128]....
        /*0520*/ 	.word	0x00014970


	//   ....[129]....
        /*0524*/ 	.word	0x00014a40


	//   ....[130]....
        /*0528*/ 	.word	0x00014ac0


	//   ....[131]....
        /*052c*/ 	.word	0x00014b90


	//   ....[132]....
        /*0530*/ 	.word	0x00014c10


	//   ....[133]....
        /*0534*/ 	.word	0x00014ce0


	//   ....[134]....
        /*0538*/ 	.word	0x00014d50


	//   ....[135]....
        /*053c*/ 	.word	0x00014e10


	//   ....[136]....
        /*0540*/ 	.word	0x00014f50


	//   ....[137]....
        /*0544*/ 	.word	0x00014ff0


	//   ....[138]....
        /*0548*/ 	.word	0x00015050


	//   ....[139]....
        /*054c*/ 	.word	0x00015110


	//   ....[140]....
        /*0550*/ 	.word	0x00015170


	//   ....[141]....
        /*0554*/ 	.word	0x00015230


	//   ....[142]....
        /*0558*/ 	.word	0x000152b0


	//   ....[143]....
        /*055c*/ 	.word	0x00015360


	//   ....[144]....
        /*0560*/ 	.word	0x000153c0


	//   ....[145]....
        /*0564*/ 	.word	0x00015480


	//   ....[146]....
        /*0568*/ 	.word	0x00015500


	//   ....[147]....
        /*056c*/ 	.word	0x000155b0


	//   ....[148]....
        /*0570*/ 	.word	0x00015690


	//   ....[149]....
        /*0574*/ 	.word	0x00015730


	//   ....[150]....
        /*0578*/ 	.word	0x00015790


	//   ....[151]....
        /*057c*/ 	.word	0x00015860


	//   ....[152]....
        /*0580*/ 	.word	0x00015900


	//   ....[153]....
        /*0584*/ 	.word	0x000159c0


	//   ....[154]....
        /*0588*/ 	.word	0x00015a60


	//   ....[155]....
        /*058c*/ 	.word	0x00015b20


	//   ....[156]....
        /*0590*/ 	.word	0x00015bc0


	//   ....[157]....
        /*0594*/ 	.word	0x00015c80


	//   ....[158]....
        /*0598*/ 	.word	0x00015d20


	//   ....[159]....
        /*059c*/ 	.word	0x00015de0


	//   ....[160]....
        /*05a0*/ 	.word	0x00015f00


	//   ....[161]....
        /*05a4*/ 	.word	0x00015fe0


	//   ....[162]....
        /*05a8*/ 	.word	0x00016050


	//   ....[163]....
        /*05ac*/ 	.word	0x00016120


	//   ....[164]....
        /*05b0*/ 	.word	0x00016190


	//   ....[165]....
        /*05b4*/ 	.word	0x00016260


	//   ....[166]....
        /*05b8*/ 	.word	0x000162d0


	//   ....[167]....
        /*05bc*/ 	.word	0x000163b0


	//   ....[168]....
        /*05c0*/ 	.word	0x00016420


	//   ....[169]....
        /*05c4*/ 	.word	0x00016500


	//   ....[170]....
        /*05c8*/ 	.word	0x00016580


	//   ....[171]....
        /*05cc*/ 	.word	0x00016640


	//   ....[172]....
        /*05d0*/ 	.word	0x00016750


	//----- nvinfo : EIATTR_REG_RECONFIG
	.align		4
.L_418:
        /*05d4*/ 	.byte	0x01, 0x54
	.zero		2


	//----- nvinfo : EIATTR_SYSCALL_OFFSETS
	.align		4
        /*05d8*/ 	.byte	0x04, 0x46
        /*05da*/ 	.short	(.L_420 - .L_419)


	//   ....[0]....
.L_419:
        /*05dc*/ 	.word	0x000015d0


	//   ....[1]....
        /*05e0*/ 	.word	0x00010650


	//   ....[2]....
        /*05e4*/ 	.word	0x00010790


	//   ....[3]....
        /*05e8*/ 	.word	0x00010880


	//   ....[4]....
        /*05ec*/ 	.word	0x00011710


	//----- nvinfo : EIATTR_MBARRIER_INSTR_OFFSETS
	.align		4
.L_420:
        /*05f0*/ 	.byte	0x04, 0x39
        /*05f2*/ 	.short	(.L_422 - .L_421)


	//   ....[0]....
.L_421:
        /*05f4*/ 	.word	0x00000180
        /*05f8*/ 	.word	0x000000ff
        /*05fc*/ 	.word	0x0002a800
        /*0600*/ 	.short	0x0100
        /*0602*/ 	.byte	0x08
	.zero		1


	//   ....[1]....
        /*0604*/ 	.word	0x00000190
        /*0608*/ 	.word	0x000000ff
        /*060c*/ 	.word	0x0002a820
        /*0610*/ 	.short	0x0100
        /*0612*/ 	.byte	0x08
	.zero		1


	//   ....[2]....
        /*0614*/ 	.word	0x00000280
        /*0618*/ 	.word	0x000000ff
        /*061c*/ 	.word	0x0002a830
        /*0620*/ 	.short	0x0100
        /*0622*/ 	.byte	0x08
	.zero		1


	//   ....[3]....
        /*0624*/ 	.word	0x00000290
        /*0628*/ 	.word	0x000000ff
        /*062c*/ 	.word	0x0002a840
        /*0630*/ 	.short	0x0100
        /*0632*/ 	.byte	0x08
	.zero		1


	//   ....[4]....
        /*0634*/ 	.word	0x000002a0
        /*0638*/ 	.word	0x000000ff
        /*063c*/ 	.word	0x0002a838
        /*0640*/ 	.short	0x0100
        /*0642*/ 	.byte	0x08
	.zero		1


	//   ....[5]....
        /*0644*/ 	.word	0x000002b0
        /*0648*/ 	.word	0x000000ff
        /*064c*/ 	.word	0x0002a848
        /*0650*/ 	.short	0x0100
        /*0652*/ 	.byte	0x08
	.zero		1


	//   ....[6]....
        /*0654*/ 	.word	0x000003e0
        /*0658*/ 	.word	0x000000ff
        /*065c*/ 	.word	0x0002a850
        /*0660*/ 	.short	0x0100
        /*0662*/ 	.byte	0x08
	.zero		1


	//   ....[7]....
        /*0664*/ 	.word	0x000003f0
        /*0668*/ 	.word	0x000000ff
        /*066c*/ 	.word	0x0002a860
        /*0670*/ 	.short	0x0100
        /*0672*/ 	.byte	0x08
	.zero		1


	//   ....[8]....
        /*0674*/ 	.word	0x00000400
        /*0678*/ 	.word	0x000000ff
        /*067c*/ 	.word	0x0002a858
        /*0680*/ 	.short	0x0100
        /*0682*/ 	.byte	0x08
	.zero		1


	//   ....[9]....
        /*0684*/ 	.word	0x00000410
        /*0688*/ 	.word	0x000000ff
        /*068c*/ 	.word	0x0002a868
        /*0690*/ 	.short	0x0100
        /*0692*/ 	.byte	0x08
	.zero		1


	//   ....[10]....
        /*0694*/ 	.word	0x00000500
        /*0698*/ 	.word	0x000000ff
        /*069c*/ 	.word	0x0002a870
        /*06a0*/ 	.short	0x0100
        /*06a2*/ 	.byte	0x06
	.zero		1


	//   ....[11]....
        /*06a4*/ 	.word	0x00000510
        /*06a8*/ 	.word	0x000000ff
        /*06ac*/ 	.word	0x0002a880
        /*06b0*/ 	.short	0x0100
        /*06b2*/ 	.byte	0x06
	.zero		1


	//   ....[12]....
        /*06b4*/ 	.word	0x00000520
        /*06b8*/ 	.word	0x000000ff
        /*06bc*/ 	.word	0x0002a878
        /*06c0*/ 	.short	0x0100
        /*06c2*/ 	.byte	0x06
	.zero		1


	//   ....[13]....
        /*06c4*/ 	.word	0x00000530
        /*06c8*/ 	.word	0x000000ff
        /*06cc*/ 	.word	0x0002a888
        /*06d0*/ 	.short	0x0100
        /*06d2*/ 	.byte	0x06
	.zero		1


	//   ....[14]....
        /*06d4*/ 	.word	0x00000660
        /*06d8*/ 	.word	0x000000ff
        /*06dc*/ 	.word	0x0002a890
        /*06e0*/ 	.short	0x0100
        /*06e2*/ 	.byte	0x08
	.zero		1


	//   ....[15]....
        /*06e4*/ 	.word	0x00000670
        /*06e8*/ 	.word	0x000000ff
        /*06ec*/ 	.word	0x0002a8a0
        /*06f0*/ 	.short	0x0100
        /*06f2*/ 	.byte	0x08
	.zero		1


	//   ....[16]....
        /*06f4*/ 	.word	0x00000680
        /*06f8*/ 	.word	0x000000ff
        /*06fc*/ 	.word	0x0002a898
        /*0700*/ 	.short	0x0100
        /*0702*/ 	.byte	0x08
	.zero		1


	//   ....[17]....
        /*0704*/ 	.word	0x00000690
        /*0708*/ 	.word	0x000000ff
        /*070c*/ 	.word	0x0002a8a8
        /*0710*/ 	.short	0x0100
        /*0712*/ 	.byte	0x08
	.zero		1


	//   ....[18]....
        /*0714*/ 	.word	0x000007d0
        /*0718*/ 	.word	0x000000ff
        /*071c*/ 	.word	0x0002a8b0
        /*0720*/ 	.short	0x0100
        /*0722*/ 	.byte	0x08
	.zero		1


	//   ....[19]....
        /*0724*/ 	.word	0x000007e0
        /*0728*/ 	.word	0x000000ff
        /*072c*/ 	.word	0x0002a8c0
        /*0730*/ 	.short	0x0100
        /*0732*/ 	.byte	0x08
	.zero		1


	//   ....[20]....
        /*0734*/ 	.word	0x000007f0
        /*0738*/ 	.word	0x000000ff
        /*073c*/ 	.word	0x0002a8b8
        /*0740*/ 	.short	0x0100
        /*0742*/ 	.byte	0x08
	.zero		1


	//   ....[21]....
        /*0744*/ 	.word	0x00000800
        /*0748*/ 	.word	0x000000ff
        /*074c*/ 	.word	0x0002a8c8
        /*0750*/ 	.short	0x0100
        /*0752*/ 	.byte	0x08
	.zero		1


	//   ....[22]....
        /*0754*/ 	.word	0x000015f0
        /*0758*/ 	.word	0x000000ff
        /*075c*/ 	.word	0x0002a800
        /*0760*/ 	.short	0x010a
        /*0762*/ 	.byte	0x3a
	.zero		1


	//   ....[23]....
        /*0764*/ 	.word	0x00001680
        /*0768*/ 	.word	0x000000ff
        /*076c*/ 	.word	0x0002a830
        /*0770*/ 	.short	0x010a
        /*0772*/ 	.byte	0x3a
	.zero		1


	//   ....[24]....
        /*0774*/ 	.word	0x000016e0
        /*0778*/ 	.word	0x000000ff
        /*077c*/ 	.word	0x0002a830
        /*0780*/ 	.short	0x010a
        /*0782*/ 	.byte	0x3a
	.zero		1


	//   ....[25]....
        /*0784*/ 	.word	0x000022c0
        /*0788*/ 	.word	0x000000ff
        /*078c*/ 	.word	0x00000000
        /*0790*/ 	.short	0x0101
        /*0792*/ 	.byte	0x04
	.zero		1


	//   ....[26]....
        /*0794*/ 	.word	0x00004a60
        /*0798*/ 	.word	0x000000ff
        /*079c*/ 	.word	0x0002a830
        /*07a0*/ 	.short	0x010a
        /*07a2*/ 	.byte	0x3d
	.zero		1


	//   ....[27]....
        /*07a4*/ 	.word	0x00004aa0
        /*07a8*/ 	.word	0x000000ff
        /*07ac*/ 	.word	0x0002a830
        /*07b0*/ 	.short	0x010a
        /*07b2*/ 	.byte	0x3d
	.zero		1


	//   ....[28]....
        /*07b4*/ 	.word	0x000052f0
        /*07b8*/ 	.word	0x000000ff
        /*07bc*/ 	.word	0x0002a850
        /*07c0*/ 	.short	0x010a
        /*07c2*/ 	.byte	0x0e
	.zero		1


	//   ....[29]....
        /*07c4*/ 	.word	0x00005330
        /*07c8*/ 	.word	0x000000ff
        /*07cc*/ 	.word	0x0002a850
        /*07d0*/ 	.short	0x010a
        /*07d2*/ 	.byte	0x0e
	.zero		1


	//   ....[30]....
        /*07d4*/ 	.word	0x00005a30
        /*07d8*/ 	.word	0x000000ff
        /*07dc*/ 	.word	0x00000000
        /*07e0*/ 	.short	0x0101
        /*07e2*/ 	.byte	0x3d
	.zero		1


	//   ....[31]....
        /*07e4*/ 	.word	0x00007c30
        /*07e8*/ 	.word	0x000000ff
        /*07ec*/ 	.word	0x00000000
        /*07f0*/ 	.short	0x0101
        /*07f2*/ 	.byte	0x0e
	.zero		1


	//   ....[32]....
        /*07f4*/ 	.word	0x00008040
        /*07f8*/ 	.word	0x000000ff
        /*07fc*/ 	.word	0x0002a830
        /*0800*/ 	.short	0x010a
        /*0802*/ 	.byte	0x06
	.zero		1


	//   ....[33]....
        /*0804*/ 	.word	0x00008080
        /*0808*/ 	.word	0x000000ff
        /*080c*/ 	.word	0x0002a830
        /*0810*/ 	.short	0x010a
        /*0812*/ 	.byte	0x06
	.zero		1


	//   ....[34]....
        /*0814*/ 	.word	0x000088d0
        /*0818*/ 	.word	0x000000ff
        /*081c*/ 	.word	0x0002a850
        /*0820*/ 	.short	0x010a
        /*0822*/ 	.byte	0x06
	.zero		1


	//   ....[35]....
        /*0824*/ 	.word	0x00008910
        /*0828*/ 	.word	0x000000ff
        /*082c*/ 	.word	0x0002a850
        /*0830*/ 	.short	0x010a
        /*0832*/ 	.byte	0x06
	.zero		1


	//   ....[36]....
        /*0834*/ 	.word	0x00008ff0
        /*0838*/ 	.word	0x000000ff
        /*083c*/ 	.word	0x00000000
        /*0840*/ 	.short	0x0101
        /*0842*/ 	.byte	0x07
	.zero		1


	//   ....[37]....
        /*0844*/ 	.word	0x0000a060
        /*0848*/ 	.word	0x000000ff
        /*084c*/ 	.word	0x00000000
        /*0850*/ 	.short	0x0101
        /*0852*/ 	.byte	0x06
	.zero		1


	//   ....[38]....
        /*0854*/ 	.word	0x0000a230
        /*0858*/ 	.word	0x000000ff
        /*085c*/ 	.word	0x0002a830
        /*0860*/ 	.short	0x010a
        /*0862*/ 	.byte	0x3b
	.zero		1


	//   ....[39]....
        /*0864*/ 	.word	0x0000a270
        /*0868*/ 	.word	0x000000ff
        /*086c*/ 	.word	0x0002a830
        /*0870*/ 	.short	0x010a
        /*0872*/ 	.byte	0x3b
	.zero		1


	//   ....[40]....
        /*0874*/ 	.word	0x0000aac0
        /*0878*/ 	.word	0x000000ff
        /*087c*/ 	.word	0x0002a850
        /*0880*/ 	.short	0x010a
        /*0882*/ 	.byte	0x0a
	.zero		1


	//   ....[41]....
        /*0884*/ 	.word	0x0000ab00
        /*0888*/ 	.word	0x000000ff
        /*088c*/ 	.word	0x0002a850
        /*0890*/ 	.short	0x010a
        /*0892*/ 	.byte	0x0a
	.zero		1


	//   ....[42]....
        /*0894*/ 	.word	0x0000b1d0
        /*0898*/ 	.word	0x000000ff
        /*089c*/ 	.word	0x00000000
        /*08a0*/ 	.short	0x0101
        /*08a2*/ 	.byte	0x3b
	.zero		1


	//   ....[43]....
        /*08a4*/ 	.word	0x0000d430
        /*08a8*/ 	.word	0x000000ff
        /*08ac*/ 	.word	0x00000000
        /*08b0*/ 	.short	0x0101
        /*08b2*/ 	.byte	0x0a
	.zero		1


	//   ....[44]....
        /*08b4*/ 	.word	0x0000d940
        /*08b8*/ 	.word	0x000000ff
        /*08bc*/ 	.word	0x0002a850
        /*08c0*/ 	.short	0x010a
        /*08c2*/ 	.byte	0x05
	.zero		1


	//   ....[45]....
        /*08c4*/ 	.word	0x0000d980
        /*08c8*/ 	.word	0x000000ff
        /*08cc*/ 	.word	0x0002a850
        /*08d0*/ 	.short	0x010a
        /*08d2*/ 	.byte	0x05
	.zero		1


	//   ....[46]....
        /*08d4*/ 	.word	0x0000df90
        /*08d8*/ 	.word	0x000000ff
        /*08dc*/ 	.word	0x00000000
        /*08e0*/ 	.short	0x0101
        /*08e2*/ 	.byte	0x04
	.zero		1


	//   ....[47]....
        /*08e4*/ 	.word	0x0000ea00
        /*08e8*/ 	.word	0x000000ff
        /*08ec*/ 	.word	0x00000000
        /*08f0*/ 	.short	0x0101
        /*08f2*/ 	.byte	0x04
	.zero		1


	//   ....[48]....
        /*08f4*/ 	.word	0x00010ef0
        /*08f8*/ 	.word	0x000000ff
        /*08fc*/ 	.word	0x0002a840
        /*0900*/ 	.short	0x010a
        /*0902*/ 	.byte	0x2e
	.zero		1


	//   ....[49]....
        /*0904*/ 	.word	0x000114d0
        /*0908*/ 	.word	0x000000ff
        /*090c*/ 	.word	0x0002a830
        /*0910*/ 	.short	0x0107
        /*0912*/ 	.byte	0x2e
	.zero		1


	//   ....[50]....
        /*0914*/ 	.word	0x00011540
        /*0918*/ 	.word	0x000000ff
        /*091c*/ 	.word	0x0002a830
        /*0920*/ 	.short	0x0101
        /*0922*/ 	.byte	0x2e
	.zero		1


	//   ....[51]....
        /*0924*/ 	.word	0x00011ee0
        /*0928*/ 	.word	0x000000ff
        /*092c*/ 	.word	0x0002a800
        /*0930*/ 	.short	0x0107
        /*0932*/ 	.byte	0x2e
	.zero		1


	//   ....[52]....
        /*0934*/ 	.word	0x00011f40
        /*0938*/ 	.word	0x000000ff
        /*093c*/ 	.word	0x0002a800
        /*0940*/ 	.short	0x0101
        /*0942*/ 	.byte	0x2e
	.zero		1


	//   ....[53]....
        /*0944*/ 	.word	0x00011f60
        /*0948*/ 	.word	0x000000ff
        /*094c*/ 	.word	0x0002a820
        /*0950*/ 	.short	0x010a
        /*0952*/ 	.byte	0x2e
	.zero		1


	//   ....[54]....
        /*0954*/ 	.word	0x000122c0
        /*0958*/ 	.word	0x00000008
        /*095c*/ 	.word	0x0002a840
        /*0960*/ 	.short	0x010a
        /*0962*/ 	.byte	0x3f
	.zero		1


	//   ....[55]....
        /*0964*/ 	.word	0x000127d0
        /*0968*/ 	.word	0x00000008
        /*096c*/ 	.word	0x0002a830
        /*0970*/ 	.short	0x0107
        /*0972*/ 	.byte	0x3f
	.zero		1


	//   ....[56]....
        /*0974*/ 	.word	0x00012880
        /*0978*/ 	.word	0x00000008
        /*097c*/ 	.word	0x0002a830
        /*0980*/ 	.short	0x0101
        /*0982*/ 	.byte	0x3f
	.zero		1


	//   ....[57]....
        /*0984*/ 	.word	0x000128e0
        /*0988*/ 	.word	0x00000004
        /*098c*/ 	.word	0x0002a860
        /*0990*/ 	.short	0x010a
        /*0992*/ 	.byte	0x3f
	.zero		1


	//   ....[58]....
        /*0994*/ 	.word	0x00012ce0
        /*0998*/ 	.word	0x00000004
        /*099c*/ 	.word	0x0002a850
        /*09a0*/ 	.short	0x0107
        /*09a2*/ 	.byte	0x3f
	.zero		1


	//   ....[59]....
        /*09a4*/ 	.word	0x00012e30
        /*09a8*/ 	.word	0x00000004
        /*09ac*/ 	.word	0x0002a850
        /*09b0*/ 	.short	0x0101
        /*09b2*/ 	.byte	0x3f
	.zero		1


	//   ....[60]....
        /*09b4*/ 	.word	0x00012fc0
        /*09b8*/ 	.word	0x00000000
        /*09bc*/ 	.word	0x0002a860
        /*09c0*/ 	.short	0x010a
        /*09c2*/ 	.byte	0x3f
	.zero		1


	//   ....[61]....
        /*09c4*/ 	.word	0x00013400
        /*09c8*/ 	.word	0x00000000
        /*09cc*/ 	.word	0x0002a850
        /*09d0*/ 	.short	0x0107
        /*09d2*/ 	.byte	0x3f
	.zero		1


	//   ....[62]....
        /*09d4*/ 	.word	0x000134b0
        /*09d8*/ 	.word	0x00000000
        /*09dc*/ 	.word	0x0002a850
        /*09e0*/ 	.short	0x0101
        /*09e2*/ 	.byte	0x3f
	.zero		1


	//   ....[63]....
        /*09e4*/ 	.word	0x00013550
        /*09e8*/ 	.word	0x00000007
        /*09ec*/ 	.word	0x0002a820
        /*09f0*/ 	.short	0x010a
        /*09f2*/ 	.byte	0x3f
	.zero		1


	//   ....[64]....
        /*09f4*/ 	.word	0x000136d0
        /*09f8*/ 	.word	0x00000005
        /*09fc*/ 	.word	0x0002a840
        /*0a00*/ 	.short	0x010a
        /*0a02*/ 	.byte	0x3f
	.zero		1


	//   ....[65]....
        /*0a04*/ 	.word	0x00013770
        /*0a08*/ 	.word	0x00000007
        /*0a0c*/ 	.word	0x0002a840
        /*0a10*/ 	.short	0x010a
        /*0a12*/ 	.byte	0x3f
	.zero		1


	//   ....[66]....
        /*0a14*/ 	.word	0x000137b0
        /*0a18*/ 	.word	0x00000005
        /*0a1c*/ 	.word	0x0002a860
        /*0a20*/ 	.short	0x010a
        /*0a22*/ 	.byte	0x3f
	.zero		1


	//   ....[67]....
        /*0a24*/ 	.word	0x000137f0
        /*0a28*/ 	.word	0x00000007
        /*0a2c*/ 	.word	0x0002a860
        /*0a30*/ 	.short	0x010a
        /*0a32*/ 	.byte	0x3f
	.zero		1


	//   ....[68]....
        /*0a34*/ 	.word	0x00013860
        /*0a38*/ 	.word	0x00000003
        /*0a3c*/ 	.word	0x0002a800
        /*0a40*/ 	.short	0x010a
        /*0a42*/ 	.byte	0x3f
	.zero		1


	//   ....[69]....
        /*0a44*/ 	.word	0x000138c0
        /*0a48*/ 	.word	0x00000003
        /*0a4c*/ 	.word	0x0002a830
        /*0a50*/ 	.short	0x010a
        /*0a52*/ 	.byte	0x3f
	.zero		1


	//   ....[70]....
        /*0a54*/ 	.word	0x00013920
        /*0a58*/ 	.word	0x0000000c
        /*0a5c*/ 	.word	0x0002a830
        /*0a60*/ 	.short	0x010a
        /*0a62*/ 	.byte	0x3f
	.zero		1


	//   ....[71]....
        /*0a64*/ 	.word	0x00013980
        /*0a68*/ 	.word	0x0000000b
        /*0a6c*/ 	.word	0x0002a850
        /*0a70*/ 	.short	0x010a
        /*0a72*/ 	.byte	0x3f
	.zero		1


	//   ....[72]....
        /*0a74*/ 	.word	0x000139e0
        /*0a78*/ 	.word	0x0000000c
        /*0a7c*/ 	.word	0x0002a830
        /*0a80*/ 	.short	0x010a
        /*0a82*/ 	.byte	0x3f
	.zero		1


	//   ....[73]....
        /*0a84*/ 	.word	0x00013a40
        /*0a88*/ 	.word	0x0000000b
        /*0a8c*/ 	.word	0x0002a850
        /*0a90*/ 	.short	0x010a
        /*0a92*/ 	.byte	0x3f
	.zero		1


	//   ....[74]....
        /*0a94*/ 	.word	0x00013aa0
        /*0a98*/ 	.word	0x0000000c
        /*0a9c*/ 	.word	0x0002a830
        /*0aa0*/ 	.short	0x010a
        /*0aa2*/ 	.byte	0x3f
	.zero		1


	//   ....[75]....
        /*0aa4*/ 	.word	0x00013b00
        /*0aa8*/ 	.word	0x0000000b
        /*0aac*/ 	.word	0x0002a850
        /*0ab0*/ 	.short	0x010a
        /*0ab2*/ 	.byte	0x3f
	.zero		1


	//   ....[76]....
        /*0ab4*/ 	.word	0x00013b60
        /*0ab8*/ 	.word	0x00000000
        /*0abc*/ 	.word	0x0002a850
        /*0ac0*/ 	.short	0x010a
        /*0ac2*/ 	.byte	0x3f
	.zero		1


	//   ....[77]....
        /*0ac4*/ 	.word	0x00013c40
        /*0ac8*/ 	.word	0x00000003
        /*0acc*/ 	.word	0x0002a840
        /*0ad0*/ 	.short	0x010a
        /*0ad2*/ 	.byte	0x3f
	.zero		1


	//   ....[78]....
        /*0ad4*/ 	.word	0x00014e50
        /*0ad8*/ 	.word	0x00000003
        /*0adc*/ 	.word	0x0002a820
        /*0ae0*/ 	.short	0x010a
        /*0ae2*/ 	.byte	0x3f
	.zero		1


	//   ....[79]....
        /*0ae4*/ 	.word	0x00014ea0
        /*0ae8*/ 	.word	0x00000008
        /*0aec*/ 	.word	0x0002a840
        /*0af0*/ 	.short	0x010a
        /*0af2*/ 	.byte	0x3f
	.zero		1


	//   ....[80]....
        /*0af4*/ 	.word	0x000155e0
        /*0af8*/ 	.word	0x00000004
        /*0afc*/ 	.word	0x0002a860
        /*0b00*/ 	.short	0x010a
        /*0b02*/ 	.byte	0x3f
	.zero		1


	//   ....[81]....
        /*0b04*/ 	.word	0x00015e50
        /*0b08*/ 	.word	0x00000000
        /*0b0c*/ 	.word	0x0002a860
        /*0b10*/ 	.short	0x010a
        /*0b12*/ 	.byte	0x3f
	.zero		1


	//   ....[82]....
        /*0b14*/ 	.word	0x00016670
        /*0b18*/ 	.word	0x00000007
        /*0b1c*/ 	.word	0x0002a820
        /*0b20*/ 	.short	0x010a
        /*0b22*/ 	.byte	0x3f
	.zero		1


	//   ....[83]....
        /*0b24*/ 	.word	0x00016810
        /*0b28*/ 	.word	0x00000005
        /*0b2c*/ 	.word	0x0002a840
        /*0b30*/ 	.short	0x010a
        /*0b32*/ 	.byte	0x3f
	.zero		1


	//   ....[84]....
        /*0b34*/ 	.word	0x00016860
        /*0b38*/ 	.word	0x00000007
        /*0b3c*/ 	.word	0x0002a840
        /*0b40*/ 	.short	0x010a
        /*0b42*/ 	.byte	0x3f
	.zero		1


	//   ....[85]....
        /*0b44*/ 	.word	0x000168b0
        /*0b48*/ 	.word	0x00000005
        /*0b4c*/ 	.word	0x0002a860
        /*0b50*/ 	.short	0x010a
        /*0b52*/ 	.byte	0x3f
	.zero		1


	//----- nvinfo : EIATTR_NUM_MBARRIERS
	.align		4
.L_422:
        /*0b54*/ 	.byte	0x03, 0x38
        /*0b56*/ 	.short	0x0016


	//----- nvinfo : EIATTR_EXIT_INSTR_OFFSETS
	.align		4
        /*0b58*/ 	.byte	0x04, 0x1c
        /*0b5a*/ 	.short	(.L_424 - .L_423)


	//   ....[0]....
.L_423:
        /*0b5c*/ 	.word	0x00013840


	//----- nvinfo : EIATTR_MAX_THREADS
	.align		4
.L_424:
        /*0b60*/ 	.byte	0x04, 0x05
        /*0b62*/ 	.short	(.L_426 - .L_425)
.L_425:
        /*0b64*/ 	.word	0x00000180
        /*0b68*/ 	.word	0x00000001
        /*0b6c*/ 	.word	0x00000001


	//----- nvinfo : EIATTR_CRS_STACK_SIZE
	.align		4
.L_426:
        /*0b70*/ 	.byte	0x04, 0x1e
        /*0b72*/ 	.short	(.L_428 - .L_427)
.L_427:
        /*0b74*/ 	.word	0x00000000


	//----- nvinfo : EIATTR_CBANK_PARAM_SIZE
	.align		4
.L_428:
        /*0b78*/ 	.byte	0x03, 0x19
        /*0b7a*/ 	.short	0x0a70


	//----- nvinfo : EIATTR_PARAM_CBANK
	.align		4
        /*0b7c*/ 	.byte	0x04, 0x0a
        /*0b7e*/ 	.short	(.L_430 - .L_429)
	.align		4
.L_429:
        /*0b80*/ 	.word	index@(.nv.constant0._ZN7cutlass13device_kernelIN5flash11enable_sm90INS1_16FlashAttnFwdSm90INS1_25CollectiveMainloopFwdSm90ILi2EN4cute5tupleIJNS5_1CILi1EEES8_S8_EEENS6_IJNS7_ILi128EEENS7_ILi96EEENS7_ILi192EEEEEELi128ENS_10bfloat16_tEfNS_4arch4Sm90ELb0ELb1ELb1ELb0ELb1ELb0ELb0ELb1ELb1ELb1ELb1ELb0EEENS1_21CollectiveEpilogueFwdINS6_IJSA_SA_SB_EEES9_SE_SG_Li256ELb0ELb1ELb1ELb0EEENS1_19SingleTileSchedulerILb0ELb1ELb1ELi128EEEEEEEEEvNT_6ParamsE)
        /*0b84*/ 	.short	0x0210
        /*0b86*/ 	.short	0x0a70


	//----- nvinfo : EIATTR_SW_WAR
	.align		4
.L_430:
        /*0b88*/ 	.byte	0x04, 0x36
        /*0b8a*/ 	.short	(.L_432 - .L_431)
.L_431:
        /*0b8c*/ 	.word	0x00000008
.L_432:


//--------------------- .nv.info._ZN7cutlass13device_kernelIN5flash11enable_sm90INS1_16FlashAttnFwdSm90INS1_25CollectiveMainloopFwdSm90ILi2EN4cute5tupleIJNS5_1CILi1EEES8_S8_EEENS6_IJNS7_ILi128EEENS7_ILi96EEENS7_ILi192EEEEEELi128ENS_10bfloat16_tEfNS_4arch4Sm90ELb0ELb1ELb1ELb1ELb1ELb0ELb0ELb1ELb1ELb1ELb1ELb0EEENS1_21CollectiveEpilogueFwdINS6_IJSA_SA_SB_EEES9_SE_SG_Li256ELb1ELb1ELb1ELb0EEENS1_36VarlenDynamicPersistentTileSchedulerILi128ELi96ELi256ELi128ELb1ELb1ELb1ELb1ELb0ELb1EEEEEEEEEvNT_6ParamsE --------------------------
	.section	.nv.info._ZN7cutlass13device_kernelIN5flash11enable_sm90INS1_16FlashAttnFwdSm90INS1_25CollectiveMainloopFwdSm90ILi2EN4cute5tupleIJNS5_1CILi1EEES8_S8_EEENS6_IJNS7_ILi128EEENS7_ILi96EEENS7_ILi192EEEEEELi128ENS_10bfloat16_tEfNS_4arch4Sm90ELb0ELb1ELb1ELb1ELb1ELb0ELb0ELb1ELb1ELb1ELb1ELb0EEENS1_21CollectiveEpilogueFwdINS6_IJSA_SA_SB_EEES9_SE_SG_Li256ELb1ELb1ELb1ELb0EEENS1_36VarlenDynamicPersistentTileSchedulerILi128ELi96ELi256ELi128ELb1ELb1ELb1ELb1ELb0ELb1EEEEEEEEEvNT_6ParamsE,"",@"SHT_CUDA_INFO"
	.sectionflags	@""
	.align	4


	//----- nvinfo : EIATTR_CUDA_API_VERSION
	.align		4
        /*0000*/ 	.byte	0x04, 0x37
        /*0002*/ 	.short	(.L_434 - .L_433)
.L_433:
        /*0004*/ 	.word	0x00000082


	//----- nvinfo : EIATTR_KPARAM_INFO
	.align		4
.L_434:
        /*0008*/ 	.byte	0x04, 0x17
        /*000a*/ 	.short	(.L_436 - .L_435)
.L_435:
        /*000c*/ 	.word	0x00000000
        /*0010*/ 	.short	0x0000
        /*0012*/ 	.short	0x0070
        /*0014*/ 	.byte	0x00, 0xf0, 0x01, 0x2a


	//----- nvinfo : EIATTR_SPARSE_MMA_MASK
	.align		4
.L_436:
        /*0018*/ 	.byte	0x03, 0x50
        /*001a*/ 	.short	0x0000


	//----- nvinfo : EIATTR_MAXREG_COUNT
	.align		4
        /*001c*/ 	.byte	0x03, 0x1b
        /*001e*/ 	.short	0x00a8


	//----- nvinfo : EIATTR_NUM_BARRIERS
	.align		4
        /*0020*/ 	.byte	0x02, 0x4c
        /*0022*/ 	.byte	0x09
	.zero		1


	//----- nvinfo : EIATTR_EXTERNS
	.align		4
        /*0024*/ 	.byte	0x04, 0x0f
        /*0026*/ 	.short	(.L_438 - .L_437)


	//   ....[0]....
	.align		4
.L_437:
        /*0028*/ 	.word	index@(__assertfail)


	//----- nvinfo : EIATTR_ANNOTATIONS
	.align		4
.L_438:
        /*002c*/ 	.byte	0x04, 0x55
        /*002e*/ 	.short	(.L_440 - .L_439)


	//   ....[0]....
.L_439:
        /* <DEDUP_REMOVED lines=9> */


	//----- nvinfo : EIATTR_MERCURY_ISA_VERSION
	.align		4
.L_440:
        /*00a8*/ 	.byte	0x03, 0x5f
        /*00aa*/ 	.short	0x0101


	//----- nvinfo : EIATTR_UNUSED_LOAD_BYTE_OFFSET
	.align		4
        /*00ac*/ 	.byte	0x04, 0x44
        /*00ae*/ 	.short	(.L_442 - .L_441)


	//   ....[0]....
.L_441:
        /*00b0*/ 	.word	0x00000950
        /*00b4*/ 	.word	0x0000fff0


	//   ....[1]....
        /*00b8*/ 	.word	0x0000eeb0
        /*00bc*/ 	.word	0x0000fff0


	//----- nvinfo : EIATTR_INT_WARP_WIDE_INSTR_OFFSETS
	.align		4
.L_442:
        /*00c0*/ 	.byte	0x04, 0x31
        /*00c2*/ 	.short	(.L_444 - .L_443)


	//   ....[0]....
.L_443:
        /*00c4*/ 	.word	0x000000c0


	//   ....[1]....
        /*00c8*/ 	.word	0x000000d0


	//   ....[2]....
        /*00cc*/ 	.word	0x00000170


	//   ....[3]....
        /*00d0*/ 	.word	0x00013b80


	//   ....[4]....
        /*00d4*/ 	.word	0x00013c10


	//   ....[5]....
        /*00d8*/ 	.word	0x00016a40


	//   ....[6]....
        /*00dc*/ 	.word	0x00016ad0


	//----- nvinfo : EIATTR_COOP_GROUP_MASK_REGIDS
	.align		4
.L_444:
        /*00e0*/ 	.byte	0x04, 0x29
        /*00e2*/ 	.short	(.L_446 - .L_445)


	//   ....[0]....
.L_445:
        /*00e4*/ 	.word	0xffffffff


	//   ....[1]....
        /*00e8*/ 	.word	0xffffffff


	//   ....[2]....
        /*00ec*/ 	.word	0xffffffff


	//   ....[3]....
        /*00f0*/ 	.word	0xffffffff


	//   ....[4]....
        /*00f4*/ 	.word	0xffffffff


	//   ....[5]....
        /*00f8*/ 	.word	0xffffffff


	//   ....[6]....
        /*00fc*/ 	.word	0xffffffff


	//   ....[7]....
        /*0100*/ 	.word	0xffffffff


	//   ....[8]....
        /*0104*/ 	.word	0xffffffff


	//   ....[9]....
        /*0108*/ 	.word	0xffffffff


	//   ....[10]....
        /*010c*/ 	.word	0xffffffff


	//   ....[11]....
        /*0110*/ 	.word	0xffffffff


	//   ....[12]....
        /*0114*/ 	.word	0xffffffff


	//   ....[13]....
        /*0118*/ 	.word	0xffffffff


	//   ....[14]....
        /*011c*/ 	.word	0xffffffff


	//   ....[15]....
        /*0120*/ 	.word	0xffffffff


	//   ....[16]....
        /*0124*/ 	.word	0xffffffff


	//   ....[17]....
        /*0128*/ 	.word	0xffffffff


	//   ....[18]....
        /*012c*/ 	.word	0xffffffff


	//   ....[19]....
        /*0130*/ 	.word	0xffffffff


	//   ....[20]....
        /*0134*/ 	.word	0xffffffff


	//   ....[21]....
        /*0138*/ 	.word	0xffffffff


	//   ....[22]....
        /*013c*/ 	.word	0xffffffff


	//   ....[23]....
        /*0140*/ 	.word	0xffffffff


	//   ....[24]....
        /*0144*/ 	.word	0xffffffff


	//   ....[25]....
        /*0148*/ 	.word	0xffffffff


	//   ....[26]....
        /*014c*/ 	.word	0xffffffff


	//   ....[27]....
        /*0150*/ 	.word	0xffffffff


	//   ....[28]....
        /*0154*/ 	.word	0xffffffff


	//   ....[29]....
        /*0158*/ 	.word	0xffffffff


	//   ....[30]....
        /*015c*/ 	.word	0xffffffff


	//   ....[31]....
        /*0160*/ 	.word	0xffffffff


	//   ....[32]....
        /*0164*/ 	.word	0xffffffff


	//   ....[33]....
        /*0168*/ 	.word	0xffffffff


	//   ....[34]....
        /*016c*/ 	.word	0xffffffff


	//   ....[35]....
        /*0170*/ 	.word	0xffffffff


	//   ....[36]....
        /*0174*/ 	.word	0xffffffff


	//   ....[37]....
        /*0178*/ 	.word	0xffffffff


	//   ....[38]....
        /*017c*/ 	.word	0xffffffff


	//   ....[39]....
        /*0180*/ 	.word	0xffffffff


	//   ....[40]....
        /*0184*/ 	.word	0xffffffff


	//   ....[41]....
        /*0188*/ 	.word	0xffffffff


	//   ....[42]....
        /*018c*/ 	.word	0xffffffff


	//   ....[43]....
        /*0190*/ 	.word	0xffffffff


	//   ....[44]....
        /*0194*/ 	.word	0xffffffff


	//   ....[45]....
        /*0198*/ 	.word	0xffffffff


	//   ....[46]....
        /*019c*/ 	.word	0xffffffff


	//   ....[47]....
        /*01a0*/ 	.word	0xffffffff


	//   ....[48]....
        /*01a4*/ 	.word	0xffffffff


	//   ....[49]....
        /*01a8*/ 	.word	0xffffffff


	//   ....[50]....
        /*01ac*/ 	.word	0xffffffff


	//   ....[51]....
        /*01b0*/ 	.word	0xffffffff


	//   ....[52]....
        /*01b4*/ 	.word	0xffffffff


	//   ....[53]....
        /*01b8*/ 	.word	0xffffffff


	//   ....[54]....
        /*01bc*/ 	.word	0xffffffff


	//   ....[55]....
        /*01c0*/ 	.word	0xffffffff


	//   ....[56]....
        /*01c4*/ 	.word	0xffffffff


	//   ....[57]....
        /*01c8*/ 	.word	0xffffffff


	//   ....[58]....
        /*01cc*/ 	.word	0xffffffff


	//   ....[59]....
        /*01d0*/ 	.word	0xffffffff


	//   ....[60]....
        /*01d4*/ 	.word	0xffffffff


	//   ....[61]....
        /*01d8*/ 	.word	0xffffffff


	//   ....[62]....
        /*01dc*/ 	.word	0xffffffff


	//   ....[63]....
        /*01e0*/ 	.word	0xffffffff


	//   ....[64]....
        /*01e4*/ 	.word	0xffffffff


	//   ....[65]....
        /*01e8*/ 	.word	0xffffffff


	//   ....[66]....
        /*01ec*/ 	.word	0xffffffff


	//   ....[67]....
        /*01f0*/ 	.word	0xffffffff


	//   ....[68]....
        /*01f4*/ 	.word	0xffffffff


	//   ....[69]....
        /*01f8*/ 	.word	0xffffffff


	//   ....[70]....
        /*01fc*/ 	.word	0xffffffff


	//   ....[71]....
        /*0200*/ 	.word	0xffffffff


	//   ....[72]....
        /*0204*/ 	.word	0xffffffff


	//   ....[73]....
        /*0208*/ 	.word	0xffffffff


	//   ....[74]....
        /*020c*/ 	.word	0xffffffff


	//   ....[75]....
        /*0210*/ 	.word	0xffffffff


	//   ....[76]....
        /*0214*/ 	.word	0xffffffff


	//   ....[77]....
        /*0218*/ 	.word	0xffffffff


	//   ....[78]....
        /*021c*/ 	.word	0xffffffff


	//   ....[79]....
        /*0220*/ 	.word	0xffffffff


	//   ....[80]....
        /*0224*/ 	.word	0xffffffff


	//   ....[81]....
        /*0228*/ 	.word	0xffffffff


	//   ....[82]....
        /*022c*/ 	.word	0xffffffff


	//   ....[83]....
        /*0230*/ 	.word	0xffffffff


	//   ....[84]....
        /*0234*/ 	.word	0xffffffff


	//   ....[85]....
        /*0238*/ 	.word	0xffffffff


	//   ....[86]....
        /*023c*/ 	.word	0xffffffff


	//   ....[87]....
        /*0240*/ 	.word	0xffffffff


	//   ....[88]....
        /*0244*/ 	.word	0xffffffff


	//   ....[89]....
        /*0248*/ 	.word	0xffffffff


	//   ....[90]....
        /*024c*/ 	.word	0xffffffff


	//   ....[91]....
        /*0250*/ 	.word	0xffffffff


	//   ....[92]....
        /*0254*/ 	.word	0xffffffff


	//   ....[93]....
        /*0258*/ 	.word	0xffffffff


	//   ....[94]....
        /*025c*/ 	.word	0xffffffff


	//   ....[95]....
        /*0260*/ 	.word	0xffffffff


	//   ....[96]....
        /*0264*/ 	.word	0xffffffff


	//   ....[97]....
        /*0268*/ 	.word	0xffffffff


	//   ....[98]....
        /*026c*/ 	.word	0xffffffff


	//   ....[99]....
        /*0270*/ 	.word	0xffffffff


	//   ....[100]....
        /*0274*/ 	.word	0xffffffff


	//   ....[101]....
        /*0278*/ 	.word	0xffffffff


	//   ....[102]....
        /*027c*/ 	.word	0xffffffff


	//   ....[103]....
        /*0280*/ 	.word	0xffffffff


	//   ....[104]....
        /*0284*/ 	.word	0xffffffff


	//   ....[105]....
        /*0288*/ 	.word	0xffffffff


	//   ....[106]....
        /*028c*/ 	.word	0xffffffff


	//   ....[107]....
        /*0290*/ 	.word	0xffffffff


	//   ....[108]....
        /*0294*/ 	.word	0xffffffff


	//   ....[109]....
        /*0298*/ 	.word	0xffffffff


	//   ....[110]....
        /*029c*/ 	.word	0xffffffff


	//   ....[111]....
        /*02a0*/ 	.word	0xffffffff


	//   ....[112]....
        /*02a4*/ 	.word	0xffffffff


	//   ....[113]....
        /*02a8*/ 	.word	0xffffffff


	//   ....[114]....
        /*02ac*/ 	.word	0xffffffff


	//   ....[115]....
        /*02b0*/ 	.word	0xffffffff


	//   ....[116]....
        /*02b4*/ 	.word	0xffffffff


	//   ....[117]....
        /*02b8*/ 	.word	0xffffffff


	//   ....[118]....
        /*02bc*/ 	.word	0xffffffff


	//   ....[119]....
        /*02c0*/ 	.word	0xffffffff


	//   ....[120]....
        /*02c4*/ 	.word	0xffffffff


	//   ....[121]....
        /*02c8*/ 	.word	0xffffffff


	//   ....[122]....
        /*02cc*/ 	.word	0xffffffff


	//   ....[123]....
        /*02d0*/ 	.word	0xffffffff


	//   ....[124]....
        /*02d4*/ 	.word	0xffffffff


	//   ....[125]....
        /*02d8*/ 	.word	0xffffffff


	//   ....[126]....
        /*02dc*/ 	.word	0xffffffff


	//   ....[127]....
        /*02e0*/ 	.word	0xffffffff


	//   ....[128]....
        /*02e4*/ 	.word	0xffffffff


	//   ....[129]....
        /*02e8*/ 	.word	0xffffffff


	//   ....[130]....
        /*02ec*/ 	.word	0xffffffff


	//   ....[131]....
        /*02f0*/ 	.word	0xffffffff


	//   ....[132]....
        /*02f4*/ 	.word	0xffffffff


	//   ....[133]....
        /*02f8*/ 	.word	0xffffffff


	//   ....[134]....
        /*02fc*/ 	.word	0xffffffff


	//   ....[135]....
        /*0300*/ 	.word	0xffffffff


	//   ....[136]....
        /*0304*/ 	.word	0xffffffff


	//   ....[137]....
        /*0308*/ 	.word	0xffffffff


	//   ....[138]....
        /*030c*/ 	.word	0xffffffff


	//   ....[139]....
        /*0310*/ 	.word	0xffffffff


	//   ....[140]....
        /*0314*/ 	.word	0xffffffff


	//   ....[141]....
        /*0318*/ 	.word	0xffffffff


	//   ....[142]....
        /*031c*/ 	.word	0xffffffff


	//   ....[143]....
        /*0320*/ 	.word	0xffffffff


	//   ....[144]....
        /*0324*/ 	.word	0xffffffff


	//   ....[145]....
        /*0328*/ 	.word	0xffffffff


	//   ....[146]....
        /*032c*/ 	.word	0xffffffff


	//   ....[147]....
        /*0330*/ 	.word	0xffffffff


	//   ....[148]....
        /*0334*/ 	.word	0xffffffff


	//   ....[149]....
        /*0338*/ 	.word	0xffffffff


	//   ....[150]....
        /*033c*/ 	.word	0xffffffff


	//   ....[151]....
        /*0340*/ 	.word	0xffffffff


	//   ....[152]....
        /*0344*/ 	.word	0xffffffff


	//   ....[153]....
        /*0348*/ 	.word	0xffffffff


	//   ....[154]....
        /*034c*/ 	.word	0xffffffff


	//   ....[155]....
        /*0350*/ 	.word	0xffffffff


	//   ....[156]....
        /*0354*/ 	.word	0xffffffff


	//   ....[157]....
        /*0358*/ 	.word	0x0500000f


	//   ....[158]....
        /*035c*/ 	.word	0x0500000f


	//   ....[159]....
        /*0360*/ 	.word	0x0500000f


	//   ....[160]....
        /*0364*/ 	.word	0x0500000f


	//   ....[161]....
        /*0368*/ 	.word	0x0500000f


	//   ....[162]....
        /*036c*/ 	.word	0x0500000f


	//   ....[163]....
        /*0370*/ 	.word	0x0500000f


	//   ....[164]....
        /*0374*/ 	.word	0x0500000f


	//   ....[165]....
        /*0378*/ 	.word	0x0500000f


	//   ....[166]....
        /*037c*/ 	.word	0x0500000f


	//   ....[167]....
        /*0380*/ 	.word	0x0500000f


	//   ....[168]....
        /*0384*/ 	.word	0x0500000f


	//   ....[169]....
        /*0388*/ 	.word	0x0500000f


	//   ....[170]....
        /*038c*/ 	.word	0x0500000f


	//   ....[171]....
        /*0390*/ 	.word	0x0500000f


	//   ....[172]....
        /*0394*/ 	.word	0x0500000f


	//   ....[173]....
        /*0398*/ 	.word	0x0500000f


	//   ....[174]....
        /*039c*/ 	.word	0x0500000f


	//   ....[175]....
        /*03a0*/ 	.word	0x0500000f


	//   ....[176]....
        /*03a4*/ 	.word	0x0500000f


	//   ....[177]....
        /*03a8*/ 	.word	0x0500000f


	//   ....[178]....
        /*03ac*/ 	.word	0x0500000f


	//   ....[179]....
        /*03b0*/ 	.word	0x0500000f


	//   ....[180]....
        /*03b4*/ 	.word	0x0500000f


	//   ....[181]....
        /*03b8*/ 	.word	0x0500000f


	//   ....[182]....
        /*03bc*/ 	.word	0x0500000f


	//   ....[183]....
        /*03c0*/ 	.word	0x0500000f


	//   ....[184]....
        /*03c4*/ 	.word	0x0500000f


	//   ....[185]....
        /*03c8*/ 	.word	0x0500000f


	//   ....[186]....
        /*03cc*/ 	.word	0x0500000f


	//   ....[187]....
        /*03d0*/ 	.word	0x0500000f


	//   ....[188]....
        /*03d4*/ 	.word	0x0500000f


	//   ....[189]....
        /*03d8*/ 	.word	0x0500000f


	//   ....[190]....
        /*03dc*/ 	.word	0x0500000f


	//   ....[191]....
        /*03e0*/ 	.word	0x0500000f


	//   ....[192]....
        /*03e4*/ 	.word	0x0500000f


	//   ....[193]....
        /*03e8*/ 	.word	0x0500000f


	//   ....[194]....
        /*03ec*/ 	.word	0x0500000f


	//   ....[195]....
        /*03f0*/ 	.word	0x0500000f


	//   ....[196]....
        /*03f4*/ 	.word	0x0500000f


	//   ....[197]....
        /*03f8*/ 	.word	0x0500000f


	//   ....[198]....
        /*03fc*/ 	.word	0x0500000f


	//   ....[199]....
        /*0400*/ 	.word	0x0500000f


	//   ....[200]....
        /*0404*/ 	.word	0x0500000f


	//   ....[201]....
        /*0408*/ 	.word	0x0500000f


	//   ....[202]....
        /*040c*/ 	.word	0x0500000f


	//   ....[203]....
        /*0410*/ 	.word	0x0500000f


	//   ....[204]....
        /*0414*/ 	.word	0x0500000f


	//   ....[205]....
        /*0418*/ 	.word	0x0500000f


	//   ....[206]....
        /*041c*/ 	.word	0x0500000f


	//   ....[207]....
        /*0420*/ 	.word	0x0500000f


	//   ....[208]....
        /*0424*/ 	.word	0x0500000f


	//   ....[209]....
        /*0428*/ 	.word	0x0500000f


	//   ....[210]....
        /*042c*/ 	.word	0x0500000f


	//   ....[211]....
        /*0430*/ 	.word	0x0500000f


	//   ....[212]....
        /*0434*/ 	.word	0x0500000f


	//   ....[213]....
        /*0438*/ 	.word	0x0500000f


	//   ....[214]....
        /*043c*/ 	.word	0x0500000f


	//   ....[215]....
        /*0440*/ 	.word	0x0500000f


	//   ....[216]....
        /*0444*/ 	.word	0x0500000f


	//   ....[217]....
        /*0448*/ 	.word	0x0500000f


	//   ....[218]....
        /*044c*/ 	.word	0x0500000f


	//   ....[219]....
        /*0450*/ 	.word	0x0500000f


	//   ....[220]....
        /*0454*/ 	.word	0x0500000f


	//   ....[221]....
        /*0458*/ 	.word	0x0500000f


	//   ....[222]....
        /*045c*/ 	.word	0x0500000f


	//   ....[223]....
        /*0460*/ 	.word	0x0500000f


	//   ....[224]....
        /*0464*/ 	.word	0x0500000f


	//   ....[225]....
        /*0468*/ 	.word	0x0500000f


	//   ....[226]....
        /*046c*/ 	.word	0x0500000f


	//   ....[227]....
        /*0470*/ 	.word	0x0500000f


	//   ....[228]....
        /*0474*/ 	.word	0x0500000f


	//   ....[229]....
        /*0478*/ 	.word	0x0500000f


	//   ....[230]....
        /*047c*/ 	.word	0x0500000f


	//   ....[231]....
        /*0480*/ 	.word	0x0500000f


	//   ....[232]....
        /*0484*/ 	.word	0x0500000f


	//   ....[233]....
        /*0488*/ 	.word	0x0500000f


	//   ....[234]....
        /*048c*/ 	.word	0x0500000f


	//   ....[235]....
        /*0490*/ 	.word	0x0500000f


	//   ....[236]....
        /*0494*/ 	.word	0x0500000f


	//   ....[237]....
        /*0498*/ 	.word	0x0500000f


	//   ....[238]....
        /*049c*/ 	.word	0x0500000f


	//   ....[239]....
        /*04a0*/ 	.word	0x0500000f


	//   ....[240]....
        /*04a4*/ 	.word	0x0500000f


	//----- nvinfo : EIATTR_COOP_GROUP_INSTR_OFFSETS
	.align		4
.L_446:
        /*04a8*/ 	.byte	0x04, 0x28
        /*04aa*/ 	.short	(.L_448 - .L_447)


	//   ....[0]....
.L_447:
        /*04ac*/ 	.word	0x00000070


	//   ....[1]....
        /*04b0*/ 	.word	0x000000b0


	//   ....[2]....
        /*04b4*/ 	.word	0x000002d0


	//   ....[3]....
        /*04b8*/ 	.word	0x00000430


	//   ....[4]....
        /*04bc*/ 	.word	0x00000550


	//   ....[5]....
        /*04c0*/ 	.word	0x000006b0


	//   ....[6]....
        /*04c4*/ 	.word	0x00001dd0


	//   ....[7]....
        /*04c8*/ 	.word	0x000029d0


	//   ....[8]....
        /*04cc*/ 	.word	0x000037e0


	//   ....[9]....
        /*04d0*/ 	.word	0x00004110


	//   ....[10]....
        /*04d4*/ 	.word	0x00004140


	//   ....[11]....
        /*04d8*/ 	.word	0x000045e0


	//   ....[12]....
        /*04dc*/ 	.word	0x00004690


	//   ....[13]....
        /*04e0*/ 	.word	0x00006250


	//   ....[14]....
        /*04e4*/ 	.word	0x000068d0


	//   ....[15]....
        /*04e8*/ 	.word	0x00007630


	//   ....[16]....
        /*04ec*/ 	.word	0x00007750


	//   ....[17]....
        /*04f0*/ 	.word	0x00007ce0


	//   ....[18]....
        /*04f4*/ 	.word	0x00007d70


	//   ....[19]....
        /*04f8*/ 	.word	0x00009fd0


	//   ....[20]....
        /*04fc*/ 	.word	0x0000a000


	//   ....[21]....
        /*0500*/ 	.word	0x0000a030


	//   ....[22]....
        /*0504*/ 	.word	0x0000a050


	//   ....[23]....
        /*0508*/ 	.word	0x0000bc30


	//   ....[24]....
        /*050c*/ 	.word	0x0000c2a0


	//   ....[25]....
        /*0510*/ 	.word	0x0000d000


	//   ....[26]....
        /*0514*/ 	.word	0x0000d120


	//   ....[27]....
        /*0518*/ 	.word	0x0000d6b0


	//   ....[28]....
        /*051c*/ 	.word	0x0000d740


	//   ....[29]....
        /*0520*/ 	.word	0x0000e5e0


	//   ....[30]....
        /*0524*/ 	.word	0x0000e610


	//   ....[31]....
        /*0528*/ 	.word	0x0000e6c0


	//   ....[32]....
        /*052c*/ 	.word	0x0000e6d0


	//   ....[33]....
        /*0530*/ 	.word	0x0000fa60


	//   ....[34]....
        /*0534*/ 	.word	0x0000fa90


	//   ....[35]....
        /*0538*/ 	.word	0x0000fab0


	//   ....[36]....
        /*053c*/ 	.word	0x0000fac0


	//   ....[37]....
        /*0540*/ 	.word	0x000101e0


	//   ....[38]....
        /*0544*/ 	.word	0x00010220


	//   ....[39]....
        /*0548*/ 	.word	0x000102e0


	//   ....[40]....
        /*054c*/ 	.word	0x00010300


	//   ....[41]....
        /*0550*/ 	.word	0x000103c0


	//   ....[42]....
        /*0554*/ 	.word	0x000103e0


	//   ....[43]....
        /*0558*/ 	.word	0x000104b0


	//   ....[44]....
        /*055c*/ 	.word	0x000104d0


	//   ....[45]....
        /*0560*/ 	.word	0x000108a0


	//   ....[46]....
        /*0564*/ 	.word	0x000108b0


	//   ....[47]....
        /*0568*/ 	.word	0x00010ce0


	//   ....[48]....
        /*056c*/ 	.word	0x00010cf0


	//   ....[49]....
        /*0570*/ 	.word	0x00011b20


	//   ....[50]....
        /*0574*/ 	.word	0x00011b50


	//   ....[51]....
        /*0578*/ 	.word	0x00011c20


	//   ....[52]....
        /*057c*/ 	.word	0x00011c40


	//   ....[53]....
        /*0580*/ 	.word	0x00011d00


	//   ....[54]....
        /*0584*/ 	.word	0x00011d20


	//   ....[55]....
        /*0588*/ 	.word	0x00011df0


	//   ....[56]....
        /*058c*/ 	.word	0x00011e10


	//   ....[57]....
        /*0590*/ 	.word	0x00011f70


	//   ....[58]....
        /*0594*/ 	.word	0x00012160


	//   ....[59]....
        /*0598*/ 	.word	0x00012190


	//   ....[60]....
        /*059c*/ 	.word	0x000121c0


	//   ....[61]....
        /*05a0*/ 	.word	0x000121f0


	//   ....[62]....
        /*05a4*/ 	.word	0x00012220


	//   ....[63]....
        /*05a8*/ 	.word	0x00012250


	//   ....[64]....
        /*05ac*/ 	.word	0x000123c0


	//   ....[65]....
        /*05b0*/ 	.word	0x000123f0


	//   ....[66]....
        /*05b4*/ 	.word	0x00012420


	//   ....[67]....
        /*05b8*/ 	.word	0x00012450


	//   ....[68]....
        /*05bc*/ 	.word	0x00012480


	//   ....[69]....
        /*05c0*/ 	.word	0x000124b0


	//   ....[70]....
        /*05c4*/ 	.word	0x00012540


	//   ....[71]....
        /*05c8*/ 	.word	0x00012570


	//   ....[72]....
        /*05cc*/ 	.word	0x00012580


	//   ....[73]....
        /*05d0*/ 	.word	0x000125c0


	//   ....[74]....
        /*05d4*/ 	.word	0x00014800


	//   ....[75]....
        /*05d8*/ 	.word	0x00014820


	//   ....[76]....
        /*05dc*/ 	.word	0x000148d0


	//   ....[77]....
        /*05e0*/ 	.word	0x000148f0


	//   ....[78]....
        /*05e4*/ 	.word	0x00014990


	//   ....[79]....
        /*05e8*/ 	.word	0x000149b0


	//   ....[80]....
        /*05ec*/ 	.word	0x00014a50


	//   ....[81]....
        /*05f0*/ 	.word	0x00014a70


	//   ....[82]....
        /*05f4*/ 	.word	0x00014b10


	//   ....[83]....
        /*05f8*/ 	.word	0x00014b30


	//   ....[84]....
        /*05fc*/ 	.word	0x00014b40


	//   ....[85]....
        /*0600*/ 	.word	0x00014bd0


	//   ....[86]....
        /*0604*/ 	.word	0x00015330


	//   ....[87]....
        /*0608*/ 	.word	0x00015360


	//   ....[88]....
        /*060c*/ 	.word	0x000153c0


	//   ....[89]....
        /*0610*/ 	.word	0x00015410


	//   ....[90]....
        /*0614*/ 	.word	0x00015460


	//   ....[91]....
        /*0618*/ 	.word	0x000154c0


	//   ....[92]....
        /*061c*/ 	.word	0x00015510


	//   ....[93]....
        /*0620*/ 	.word	0x00015570


	//   ....[94]....
        /*0624*/ 	.word	0x000155c0


	//   ....[95]....
        /*0628*/ 	.word	0x00015620


	//   ....[96]....
        /*062c*/ 	.word	0x00015670


	//   ....[97]....
        /*0630*/ 	.word	0x000156d0


	//   ....[98]....
        /*0634*/ 	.word	0x00015720


	//   ....[99]....
        /*0638*/ 	.word	0x00015780


	//   ....[100]....
        /*063c*/ 	.word	0x000157a0


	//   ....[101]....
        /*0640*/ 	.word	0x000157e0


	//   ....[102]....
        /*0644*/ 	.word	0x00015f60


	//   ....[103]....
        /*0648*/ 	.word	0x00015f70


	//   ....[104]....
        /*064c*/ 	.word	0x00015f80


	//   ....[105]....
        /*0650*/ 	.word	0x00016010


	//   ....[106]....
        /*0654*/ 	.word	0x00016020


	//   ....[107]....
        /*0658*/ 	.word	0x00016080


	//   ....[108]....
        /*065c*/ 	.word	0x000160b0


	//   ....[109]....
        /*0660*/ 	.word	0x000160f0


	//   ....[110]....
        /*0664*/ 	.word	0x00016120


	//   ....[111]....
        /*0668*/ 	.word	0x00016160


	//   ....[112]....
        /*066c*/ 	.word	0x00016190


	//   ....[113]....
        /*0670*/ 	.word	0x000161d0


	//   ....[114]....
        /*0674*/ 	.word	0x00016440


	//   ....[115]....
        /*0678*/ 	.word	0x00016460


	//   ....[116]....
        /*067c*/ 	.word	0x00016470


	//   ....[117]....
        /*0680*/ 	.word	0x000164f0


	//   ....[118]....
        /*0684*/ 	.word	0x00016500


	//   ....[119]....
        /*0688*/ 	.word	0x00016570


	//   ....[120]....
        /*068c*/ 	.word	0x00016580


	//   ....[121]....
        /*0690*/ 	.word	0x000165f0


	//   ....[122]....
        /*0694*/ 	.word	0x00016600


	//   ....[123]....
        /*0698*/ 	.word	0x00016670


	//   ....[124]....
        /*069c*/ 	.word	0x00016680


	//   ....[125]....
        /*06a0*/ 	.word	0x00016690


	//   ....[126]....
        /*06a4*/ 	.word	0x00016c50


	//   ....[127]....
        /*06a8*/ 	.word	0x00016c80


	//   ....[128]....
        /*06ac*/ 	.word	0x00016ca0


	//   ....[129]....
        /*06b0*/ 	.word	0x00016cb0


	//   ....[130]....
        /*06b4*/ 	.word	0x00016cf0


	//   ....[131]....
        /*06b8*/ 	.word	0x00016d10


	//   ....[132]....
        /*06bc*/ 	.word	0x00016d80


	//   ....[133]....
        /*06c0*/ 	.word	0x00016da0


	//   ....[134]....
        /*06c4*/ 	.word	0x00016e00


	//   ....[135]....
        /*06c8*/ 	.word	0x00016e20


	//   ....[136]....
        /*06cc*/ 	.word	0x00016e70


	//   ....[137]....
        /*06d0*/ 	.word	0x00016e90


	//   ....[138]....
        /*06d4*/ 	.word	0x000172e0


	//   ....[139]....
        /*06d8*/ 	.word	0x000172f0


	//   ....[140]....
        /*06dc*/ 	.word	0x00017330


	//   ....[141]....
        /*06e0*/ 	.word	0x00017370


	//   ....[142]....
        /*06e4*/ 	.word	0x000173a0


	//   ....[143]....
        /*06e8*/ 	.word	0x000173d0


	//   ....[144]....
        /*06ec*/ 	.word	0x00017400


	//   ....[145]....
        /*06f0*/ 	.word	0x00017430


	//   ....[146]....
        /*06f4*/ 	.word	0x000175e0


	//   ....[147]....
        /*06f8*/ 	.word	0x00017610


	//   ....[148]....
        /*06fc*/ 	.word	0x00017640


	//   ....[149]....
        /*0700*/ 	.word	0x00017670


	//   ....[150]....
        /*0704*/ 	.word	0x000176a0


	//   ....[151]....
        /*0708*/ 	.word	0x000176d0


	//   ....[152]....
        /*070c*/ 	.word	0x00017790


	//   ....[153]....
        /*0710*/ 	.word	0x000177b0


	//   ....[154]....
        /*0714*/ 	.word	0x000177d0


	//   ....[155]....
        /*0718*/ 	.word	0x00017830


	//   ....[156]....
        /*071c*/ 	.word	0x00018250


	//   ....[157]....
        /*0720*/ 	.word	0x000188d0


	//   ....[158]....
        /*0724*/ 	.word	0x000189c0


	//   ....[159]....
        /*0728*/ 	.word	0x00018a60


	//   ....[160]....
        /*072c*/ 	.word	0x00018ac0


	//   ....[161]....
        /*0730*/ 	.word	0x00018bd0


	//   ....[162]....
        /*0734*/ 	.word	0x00018c40


	//   ....[163]....
        /*0738*/ 	.word	0x00018d50


	//   ....[164]....
        /*073c*/ 	.word	0x00018dc0


	//   ....[165]....
        /*0740*/ 	.word	0x00018ed0


	//   ....[166]....
        /*0744*/ 	.word	0x00018f40


	//   ....[167]....
        /*0748*/ 	.word	0x00019050


	//   ....[168]....
        /*074c*/ 	.word	0x000190c0


	//   ....[169]....
        /*0750*/ 	.word	0x00019160


	//   ....[170]....
        /*0754*/ 	.word	0x00019270


	//   ....[171]....
        /*0758*/ 	.word	0x000192e0


	//   ....[172]....
        /*075c*/ 	.word	0x00019360


	//   ....[173]....
        /*0760*/ 	.word	0x00019420


	//   ....[174]....
        /*0764*/ 	.word	0x000194a0


	//   ....[175]....
        /*0768*/ 	.word	0x00019580


	//   ....[176]....
        /*076c*/ 	.word	0x00019600


	//   ....[177]....
        /*0770*/ 	.word	0x000196e0


	//   ....[178]....
        /*0774*/ 	.word	0x00019760


	//   ....[179]....
        /*0778*/ 	.word	0x00019840


	//   ....[180]....
        /*077c*/ 	.word	0x000198c0


	//   ....[181]....
        /*0780*/ 	.word	0x000199a0


	//   ....[182]....
        /*0784*/ 	.word	0x00019a20


	//   ....[183]....
        /*0788*/ 	.word	0x00019b00


	//   ....[184]....
        /*078c*/ 	.word	0x00019b80


	//   ....[185]....
        /*0790*/ 	.word	0x00019c40


	//   ....[186]....
        /*0794*/ 	.word	0x00019d70


	//   ....[187]....
        /*0798*/ 	.word	0x00019e20


	//   ....[188]....
        /*079c*/ 	.word	0x00019ea0


	//   ....[189]....
        /*07a0*/ 	.word	0x00019f80


	//   ....[190]....
        /*07a4*/ 	.word	0x00019fe0


	//   ....[191]....
        /*07a8*/ 	.word	0x0001a0b0


	//   ....[192]....
        /*07ac*/ 	.word	0x0001a110


	//   ....[193]....
        /*07b0*/ 	.word	0x0001a1e0


	//   ....[194]....
        /*07b4*/ 	.word	0x0001a240


	//   ....[195]....
        /*07b8*/ 	.word	0x0001a310


	//   ....[196]....
        /*07bc*/ 	.word	0x0001a370


	//   ....[197]....
        /*07c0*/ 	.word	0x0001a440


	//   ....[198]....
        /*07c4*/ 	.word	0x0001a530


	//   ....[199]....
        /*07c8*/ 	.word	0x0001a5d0


	//   ....[200]....
        /*07cc*/ 	.word	0x0001a630


	//   ....[201]....
        /*07d0*/ 	.word	0x0001a720


	//   ....[202]....
        /*07d4*/ 	.word	0x0001a780


	//   ....[203]....
        /*07d8*/ 	.word	0x0001a860


	//   ....[204]....
        /*07dc*/ 	.word	0x0001a8c0


	//   ....[205]....
        /*07e0*/ 	.word	0x0001a9a0


	//   ....[206]....
        /*07e4*/ 	.word	0x0001aa00


	//   ....[207]....
        /*07e8*/ 	.word	0x0001aae0


	//   ....[208]....
        /*07ec*/ 	.word	0x0001ab40


	//   ....[209]....
        /*07f0*/ 	.word	0x0001ac10


	//   ....[210]....
        /*07f4*/ 	.word	0x0001ad30


	//   ....[211]....
        /*07f8*/ 	.word	0x0001ae20


	//   ....[212]....
        /*07fc*/ 	.word	0x0001aec0


	//   ....[213]....
        /*0800*/ 	.word	0x0001af90


	//   ....[214]....
        /*0804*/ 	.word	0x0001aff0


	//   ....[215]....
        /*0808*/ 	.word	0x0001b0c0


	//   ....[216]....
        /*080c*/ 	.word	0x0001b120


	//   ....[217]....
        /*0810*/ 	.word	0x0001b200


	//   ....[218]....
        /*0814*/ 	.word	0x0001b260


	//   ....[219]....
        /*0818*/ 	.word	0x0001b330


	//   ....[220]....
        /*081c*/ 	.word	0x0001b390


	//   ....[221]....
        /*0820*/ 	.word	0x0001b450


	//   ....[222]....
        /*0824*/ 	.word	0x0001b4e0


	//   ....[223]....
        /*0828*/ 	.word	0x0001b580


	//   ....[224]....
        /*082c*/ 	.word	0x0001b6f0


	//   ....[225]....
        /*0830*/ 	.word	0x0001b760


	//   ....[226]....
        /*0834*/ 	.word	0x0001b7e0


	//   ....[227]....
        /*0838*/ 	.word	0x0001b850


	//   ....[228]....
        /*083c*/ 	.word	0x0001b8c0


	//   ....[229]....
        /*0840*/ 	.word	0x0001b940


	//   ....[230]....
        /*0844*/ 	.word	0x0001b9c0


	//   ....[231]....
        /*0848*/ 	.word	0x0001ba50


	//   ....[232]....
        /*084c*/ 	.word	0x0001bac0


	//   ....[233]....
        /*0850*/ 	.word	0x0001bb30


	//   ....[234]....
        /*0854*/ 	.word	0x0001bba0


	//   ....[235]....
        /*0858*/ 	.word	0x0001bc20


	//   ....[236]....
        /*085c*/ 	.word	0x0001bc90


	//   ....[237]....
        /*0860*/ 	.word	0x0001bd20


	//   ....[238]....
        /*0864*/ 	.word	0x0001bd80


	//   ....[239]....
        /*0868*/ 	.word	0x0001be10


	//   ....[240]....
        /*086c*/ 	.word	0x0001bf40


	//----- nvinfo : EIATTR_REG_RECONFIG
	.align		4
.L_448:
        /*0870*/ 	.byte	0x01, 0x54
	.zero		2


	//----- nvinfo : EIATTR_SYSCALL_OFFSETS
	.align		4
        /*0874*/ 	.byte	0x04, 0x46
        /*0876*/ 	.short	(.L_450 - .L_449)


	//   ....[0]....
.L_449:
        /*0878*/ 	.word	0x00001fb0


	//   ....[1]....
        /*087c*/ 	.word	0x00013d70


	//   ....[2]....
        /*0880*/ 	.word	0x00013ec0


	//   ....[3]....
        /*0884*/ 	.word	0x00013fb0


	//   ....[4]....
        /*0888*/ 	.word	0x00014f10


	//----- nvinfo : EIATTR_MBARRIER_INSTR_OFFSETS
	.align		4
.L_450:
        /*088c*/ 	.byte	0x04, 0x39
        /*088e*/ 	.short	(.L_452 - .L_451)


	//   ....[0]....
.L_451:
        /*0890*/ 	.word	0x00000180
        /*0894*/ 	.word	0x000000ff
        /*0898*/ 	.word	0x0002a800
        /*089c*/ 	.short	0x0100
        /*089e*/ 	.byte	0x08
	.zero		1


	//   ....[1]....
        /*08a0*/ 	.word	0x00000190
        /*08a4*/ 	.word	0x000000ff
        /*08a8*/ 	.word	0x0002a820
        /*08ac*/ 	.short	0x0100
        /*08ae*/ 	.byte	0x08
	.zero		1


	//   ....[2]....
        /*08b0*/ 	.word	0x00000280
        /*08b4*/ 	.word	0x000000ff
        /*08b8*/ 	.word	0x0002a830
        /*08bc*/ 	.short	0x0100
        /*08be*/ 	.byte	0x08
	.zero		1


	//   ....[3]....
        /*08c0*/ 	.word	0x00000290
        /*08c4*/ 	.word	0x000000ff
        /*08c8*/ 	.word	0x0002a840
        /*08cc*/ 	.short	0x0100
        /*08ce*/ 	.byte	0x08
	.zero		1


	//   ....[4]....
        /*08d0*/ 	.word	0x000002a0
        /*08d4*/ 	.word	0x000000ff
        /*08d8*/ 	.word	0x0002a838
        /*08dc*/ 	.short	0x0100
        /*08de*/ 	.byte	0x08
	.zero		1


	//   ....[5]....
        /*08e0*/ 	.word	0x000002b0
        /*08e4*/ 	.word	0x000000ff
        /*08e8*/ 	.word	0x0002a848
        /*08ec*/ 	.short	0x0100
        /*08ee*/ 	.byte	0x08
	.zero		1


	//   ....[6]....
        /*08f0*/ 	.word	0x000003e0
        /*08f4*/ 	.word	0x000000ff
        /*08f8*/ 	.word	0x0002a850
        /*08fc*/ 	.short	0x0100
        /*08fe*/ 	.byte	0x08
	.zero		1


	//   ....[7]....
        /*0900*/ 	.word	0x000003f0
        /*0904*/ 	.word	0x000000ff
        /*0908*/ 	.word	0x0002a860
        /*090c*/ 	.short	0x0100
        /*090e*/ 	.byte	0x08
	.zero		1


	//   ....[8]....
        /*0910*/ 	.word	0x00000400
        /*0914*/ 	.word	0x000000ff
        /*0918*/ 	.word	0x0002a858
        /*091c*/ 	.short	0x0100
        /*091e*/ 	.byte	0x08
	.zero		1


	//   ....[9]....
        /*0920*/ 	.word	0x00000410
        /*0924*/ 	.word	0x000000ff
        /*0928*/ 	.word	0x0002a868
        /*092c*/ 	.short	0x0100
        /*092e*/ 	.byte	0x08
	.zero		1


	//   ....[10]....
        /*0930*/ 	.word	0x00000500
        /*0934*/ 	.word	0x000000ff
        /*0938*/ 	.word	0x0002a870
        /*093c*/ 	.short	0x0100
        /*093e*/ 	.byte	0x06
	.zero		1


	//   ....[11]....
        /*0940*/ 	.word	0x00000510
        /*0944*/ 	.word	0x000000ff
        /*0948*/ 	.word	0x0002a880
        /*094c*/ 	.short	0x0100
        /*094e*/ 	.byte	0x06
	.zero		1


	//   ....[12]....
        /*0950*/ 	.word	0x00000520
        /*0954*/ 	.word	0x000000ff
        /*0958*/ 	.word	0x0002a878
        /*095c*/ 	.short	0x0100
        /*095e*/ 	.byte	0x06
	.zero		1


	//   ....[13]....
        /*0960*/ 	.word	0x00000530
        /*0964*/ 	.word	0x000000ff
        /*0968*/ 	.word	0x0002a888
        /*096c*/ 	.short	0x0100
        /*096e*/ 	.byte	0x06
	.zero		1


	//   ....[14]....
        /*0970*/ 	.word	0x00000660
        /*0974*/ 	.word	0x000000ff
        /*0978*/ 	.word	0x0002a890
        /*097c*/ 	.short	0x0100
        /*097e*/ 	.byte	0x08
	.zero		1


	//   ....[15]....
        /*0980*/ 	.word	0x00000670
        /*0984*/ 	.word	0x000000ff
        /*0988*/ 	.word	0x0002a8a0
        /*098c*/ 	.short	0x0100
        /*098e*/ 	.byte	0x08
	.zero		1


	//   ....[16]....
        /*0990*/ 	.word	0x00000680
        /*0994*/ 	.word	0x000000ff
        /*0998*/ 	.word	0x0002a898
        /*099c*/ 	.short	0x0100
        /*099e*/ 	.byte	0x08
	.zero		1


	//   ....[17]....
        /*09a0*/ 	.word	0x00000690
        /*09a4*/ 	.word	0x000000ff
        /*09a8*/ 	.word	0x0002a8a8
        /*09ac*/ 	.short	0x0100
        /*09ae*/ 	.byte	0x08
	.zero		1


	//   ....[18]....
        /*09b0*/ 	.word	0x000007d0
        /*09b4*/ 	.word	0x000000ff
        /*09b8*/ 	.word	0x0002a8b0
        /*09bc*/ 	.short	0x0100
        /*09be*/ 	.byte	0x08
	.zero		1


	//   ....[19]....
        /*09c0*/ 	.word	0x000007e0
        /*09c4*/ 	.word	0x000000ff
        /*09c8*/ 	.word	0x0002a8c0
        /*09cc*/ 	.short	0x0100
        /*09ce*/ 	.byte	0x08
	.zero		1


	//   ....[20]....
        /*09d0*/ 	.word	0x000007f0
        /*09d4*/ 	.word	0x000000ff
        /*09d8*/ 	.word	0x0002a8b8
        /*09dc*/ 	.short	0x0100
        /*09de*/ 	.byte	0x08
	.zero		1


	//   ....[21]....
        /*09e0*/ 	.word	0x00000800
        /*09e4*/ 	.word	0x000000ff
        /*09e8*/ 	.word	0x0002a8c8
        /*09ec*/ 	.short	0x0100
        /*09ee*/ 	.byte	0x08
	.zero		1


	//   ....[22]....
        /*09f0*/ 	.word	0x00002050
        /*09f4*/ 	.word	0x000000ff
        /*09f8*/ 	.word	0x0002a800
        /*09fc*/ 	.short	0x010a
        /*09fe*/ 	.byte	0x3c
	.zero		1


	//   ....[23]....
        /*0a00*/ 	.word	0x000020d0
        /*0a04*/ 	.word	0x00000015
        /*0a08*/ 	.word	0x0002a830
        /*0a0c*/ 	.short	0x010a
        /*0a0e*/ 	.byte	0x3f
	.zero		1


	//   ....[24]....
        /*0a10*/ 	.word	0x00002110
        /*0a14*/ 	.word	0x00000015
        /*0a18*/ 	.word	0x0002a830
        /*0a1c*/ 	.short	0x010a
        /*0a1e*/ 	.byte	0x3f
	.zero		1


	//   ....[25]....
        /*0a20*/ 	.word	0x00002c20
        /*0a24*/ 	.word	0x000000ff
        /*0a28*/ 	.word	0x00000000
        /*0a2c*/ 	.short	0x0101
        /*0a2e*/ 	.byte	0x04
	.zero		1


	//   ....[26]....
        /*0a30*/ 	.word	0x000053d0
        /*0a34*/ 	.word	0x000000ff
        /*0a38*/ 	.word	0x0002a830
        /*0a3c*/ 	.short	0x010a
        /*0a3e*/ 	.byte	0x06
	.zero		1


	//   ....[27]....
        /*0a40*/ 	.word	0x00005410
        /*0a44*/ 	.word	0x000000ff
        /*0a48*/ 	.word	0x0002a830
        /*0a4c*/ 	.short	0x010a
        /*0a4e*/ 	.byte	0x06
	.zero		1


	//   ....[28]....
        /*0a50*/ 	.word	0x00005d00
        /*0a54*/ 	.word	0x000000ff
        /*0a58*/ 	.word	0x0002a850
        /*0a5c*/ 	.short	0x010a
        /*0a5e*/ 	.byte	0x07
	.zero		1


	//   ....[29]....
        /*0a60*/ 	.word	0x00005d40
        /*0a64*/ 	.word	0x000000ff
        /*0a68*/ 	.word	0x0002a850
        /*0a6c*/ 	.short	0x010a
        /*0a6e*/ 	.byte	0x07
	.zero		1


	//   ....[30]....
        /*0a70*/ 	.word	0x00006440
        /*0a74*/ 	.word	0x000000ff
        /*0a78*/ 	.word	0x00000000
        /*0a7c*/ 	.short	0x0101
        /*0a7e*/ 	.byte	0x06
	.zero		1


	//   ....[31]....
        /*0a80*/ 	.word	0x00008650
        /*0a84*/ 	.word	0x000000ff
        /*0a88*/ 	.word	0x00000000
        /*0a8c*/ 	.short	0x0101
        /*0a8e*/ 	.byte	0x07
	.zero		1


	//   ....[32]....
        /*0a90*/ 	.word	0x00008ad0
        /*0a94*/ 	.word	0x000000ff
        /*0a98*/ 	.word	0x0002a830
        /*0a9c*/ 	.short	0x010a
        /*0a9e*/ 	.byte	0x06
	.zero		1


	//   ....[33]....
        /*0aa0*/ 	.word	0x00008b10
        /*0aa4*/ 	.word	0x000000ff
        /*0aa8*/ 	.word	0x0002a830
        /*0aac*/ 	.short	0x010a
        /*0aae*/ 	.byte	0x06
	.zero		1


	//   ....[34]....
        /*0ab0*/ 	.word	0x00009400
        /*0ab4*/ 	.word	0x000000ff
        /*0ab8*/ 	.word	0x0002a850
        /*0abc*/ 	.short	0x010a
        /*0abe*/ 	.byte	0x07
	.zero		1


	//   ....[35]....
        /*0ac0*/ 	.word	0x00009440
        /*0ac4*/ 	.word	0x000000ff
        /*0ac8*/ 	.word	0x0002a850
        /*0acc*/ 	.short	0x010a
        /*0ace*/ 	.byte	0x07
	.zero		1


	//   ....[36]....
        /*0ad0*/ 	.word	0x00009b20
        /*0ad4*/ 	.word	0x000000ff
        /*0ad8*/ 	.word	0x00000000
        /*0adc*/ 	.short	0x0101
        /*0ade*/ 	.byte	0x06
	.zero		1


	//   ....[37]....
        /*0ae0*/ 	.word	0x0000ab90
        /*0ae4*/ 	.word	0x000000ff
        /*0ae8*/ 	.word	0x00000000
        /*0aec*/ 	.short	0x0101
        /*0aee*/ 	.byte	0x07
	.zero		1


	//   ....[38]....
        /*0af0*/ 	.word	0x0000adb0
        /*0af4*/ 	.word	0x000000ff
        /*0af8*/ 	.word	0x0002a830
        /*0afc*/ 	.short	0x010a
        /*0afe*/ 	.byte	0x06
	.zero		1


	//   ....[39]....
        /*0b00*/ 	.word	0x0000adf0
        /*0b04*/ 	.word	0x000000ff
        /*0b08*/ 	.word	0x0002a830
        /*0b0c*/ 	.short	0x010a
        /*0b0e*/ 	.byte	0x06
	.zero		1


	//   ....[40]....
        /*0b10*/ 	.word	0x0000b6e0
        /*0b14*/ 	.word	0x000000ff
        /*0b18*/ 	.word	0x0002a850
        /*0b1c*/ 	.short	0x010a
        /*0b1e*/ 	.byte	0x07
	.zero		1


	//   ....[41]....
        /*0b20*/ 	.word	0x0000b720
        /*0b24*/ 	.word	0x000000ff
        /*0b28*/ 	.word	0x0002a850
        /*0b2c*/ 	.short	0x010a
        /*0b2e*/ 	.byte	0x07
	.zero		1


	//   ....[42]....
        /*0b30*/ 	.word	0x0000be10
        /*0b34*/ 	.word	0x000000ff
        /*0b38*/ 	.word	0x00000000
        /*0b3c*/ 	.short	0x0101
        /*0b3e*/ 	.byte	0x06
	.zero		1


	//   ....[43]....
        /*0b40*/ 	.word	0x0000e030
        /*0b44*/ 	.word	0x000000ff
        /*0b48*/ 	.word	0x00000000
        /*0b4c*/ 	.short	0x0101
        /*0b4e*/ 	.byte	0x07
	.zero		1


	//   ....[44]....
        /*0b50*/ 	.word	0x0000e550
        /*0b54*/ 	.word	0x000000ff
        /*0b58*/ 	.word	0x0002a850
        /*0b5c*/ 	.short	0x010a
        /*0b5e*/ 	.byte	0x05
	.zero		1


	//   ....[45]....
        /*0b60*/ 	.word	0x0000e590
        /*0b64*/ 	.word	0x000000ff
        /*0b68*/ 	.word	0x0002a850
        /*0b6c*/ 	.short	0x010a
        /*0b6e*/ 	.byte	0x05
	.zero		1


	//   ....[46]....
        /*0b70*/ 	.word	0x0000ed20
        /*0b74*/ 	.word	0x000000ff
        /*0b78*/ 	.word	0x00000000
        /*0b7c*/ 	.short	0x0101
        /*0b7e*/ 	.byte	0x04
	.zero		1


	//   ....[47]....
        /*0b80*/ 	.word	0x00010210
        /*0b84*/ 	.word	0x00000013
        /*0b88*/ 	.word	0x00000000
        /*0b8c*/ 	.short	0x0101
        /*0b8e*/ 	.byte	0x3f
	.zero		1


	//   ....[48]....
        /*0b90*/ 	.word	0x000106b0
        /*0b94*/ 	.word	0x00000013
        /*0b98*/ 	.word	0x00000000
        /*0b9c*/ 	.short	0x0101
        /*0b9e*/ 	.byte	0x3f
	.zero		1


	//   ....[49]....
        /*0ba0*/ 	.word	0x000145e0
        /*0ba4*/ 	.word	0x00000007
        /*0ba8*/ 	.word	0x0002a840
        /*0bac*/ 	.short	0x010a
        /*0bae*/ 	.byte	0x3f
	.zero		1


	//   ....[50]....
        /*0bb0*/ 	.word	0x00014c90
        /*0bb4*/ 	.word	0x00000007
        /*0bb8*/ 	.word	0x0002a830
        /*0bbc*/ 	.short	0x0107
        /*0bbe*/ 	.byte	0x3f
	.zero		1


	//   ....[51]....
        /*0bc0*/ 	.word	0x00014d40
        /*0bc4*/ 	.word	0x00000007
        /*0bc8*/ 	.word	0x0002a830
        /*0bcc*/ 	.short	0x0101
        /*0bce*/ 	.byte	0x3f
	.zero		1


	//   ....[52]....
        /*0bd0*/ 	.word	0x000158f0
        /*0bd4*/ 	.word	0x00000016
        /*0bd8*/ 	.word	0x0002a800
        /*0bdc*/ 	.short	0x0107
        /*0bde*/ 	.byte	0x3f
	.zero		1


	//   ....[53]....
        /*0be0*/ 	.word	0x00015a10
        /*0be4*/ 	.word	0x00000016
        /*0be8*/ 	.word	0x0002a800
        /*0bec*/ 	.short	0x0101
        /*0bee*/ 	.byte	0x3f
	.zero		1


	//   ....[54]....
        /*0bf0*/ 	.word	0x00015a30
        /*0bf4*/ 	.word	0x00000016
        /*0bf8*/ 	.word	0x0002a820
        /*0bfc*/ 	.short	0x010a
        /*0bfe*/ 	.byte	0x3f
	.zero		1


	//   ....[55]....
        /*0c00*/ 	.word	0x00015d90
        /*0c04*/ 	.word	0x00000006
        /*0c08*/ 	.word	0x0002a840
        /*0c0c*/ 	.short	0x010a
        /*0c0e*/ 	.byte	0x3f
	.zero		1


	//   ....[56]....
        /*0c10*/ 	.word	0x00016270
        /*0c14*/ 	.word	0x00000006
        /*0c18*/ 	.word	0x0002a830
        /*0c1c*/ 	.short	0x0107
        /*0c1e*/ 	.byte	0x3f
	.zero		1


	//   ....[57]....
        /*0c20*/ 	.word	0x00016320
        /*0c24*/ 	.word	0x00000006
        /*0c28*/ 	.word	0x0002a830
        /*0c2c*/ 	.short	0x0101
        /*0c2e*/ 	.byte	0x3f
	.zero		1


	//   ....[58]....
        /*0c30*/ 	.word	0x00016380
        /*0c34*/ 	.word	0x00000004
        /*0c38*/ 	.word	0x0002a860
        /*0c3c*/ 	.short	0x010a
        /*0c3e*/ 	.byte	0x3f
	.zero		1


	//   ....[59]....
        /*0c40*/ 	.word	0x000167d0
        /*0c44*/ 	.word	0x00000004
        /*0c48*/ 	.word	0x0002a850
        /*0c4c*/ 	.short	0x0107
        /*0c4e*/ 	.byte	0x3f
	.zero		1


	//   ....[60]....
        /*0c50*/ 	.word	0x00016920
        /*0c54*/ 	.word	0x00000004
        /*0c58*/ 	.word	0x0002a850
        /*0c5c*/ 	.short	0x0101
        /*0c5e*/ 	.byte	0x3f
	.zero		1


	//   ....[61]....
        /*0c60*/ 	.word	0x00016b70
        /*0c64*/ 	.word	0x00000000
        /*0c68*/ 	.word	0x0002a860
        /*0c6c*/ 	.short	0x010a
        /*0c6e*/ 	.byte	0x3f
	.zero		1


	//   ....[62]....
        /*0c70*/ 	.word	0x00016fd0
        /*0c74*/ 	.word	0x00000000
        /*0c78*/ 	.word	0x0002a850
        /*0c7c*/ 	.short	0x0107
        /*0c7e*/ 	.byte	0x3f
	.zero		1


	//   ....[63]....
        /*0c80*/ 	.word	0x00017080
        /*0c84*/ 	.word	0x00000000
        /*0c88*/ 	.word	0x0002a850
        /*0c8c*/ 	.short	0x0101
        /*0c8e*/ 	.byte	0x3f
	.zero		1


	//   ....[64]....
        /*0c90*/ 	.word	0x000181d0
        /*0c94*/ 	.word	0x00000007
        /*0c98*/ 	.word	0x0002a820
        /*0c9c*/ 	.short	0x010a
        /*0c9e*/ 	.byte	0x3f
	.zero		1


	//   ....[65]....
        /*0ca0*/ 	.word	0x00018370
        /*0ca4*/ 	.word	0x00000005
        /*0ca8*/ 	.word	0x0002a840
        /*0cac*/ 	.short	0x010a
        /*0cae*/ 	.byte	0x3f
	.zero		1


	//   ....[66]....
        /*0cb0*/ 	.word	0x00018410
        /*0cb4*/ 	.word	0x00000003
        /*0cb8*/ 	.word	0x0002a840
        /*0cbc*/ 	.short	0x010a
        /*0cbe*/ 	.byte	0x3f
	.zero		1


	//   ....[67]....
        /*0cc0*/ 	.word	0x00018450
        /*0cc4*/ 	.word	0x00000005
        /*0cc8*/ 	.word	0x0002a860
        /*0ccc*/ 	.short	0x010a
        /*0cce*/ 	.byte	0x3f
	.zero		1


	//   ....[68]....
        /*0cd0*/ 	.word	0x00018490
        /*0cd4*/ 	.word	0x00000003
        /*0cd8*/ 	.word	0x0002a860
        /*0cdc*/ 	.short	0x010a
        /*0cde*/ 	.byte	0x3f
	.zero		1


	//   ....[69]....
        /*0ce0*/ 	.word	0x00018500
        /*0ce4*/ 	.word	0x00000003
        /*0ce8*/ 	.word	0x0002a800
        /*0cec*/ 	.short	0x010a
        /*0cee*/ 	.byte	0x3f
	.zero		1


	//   ....[70]....
        /*0cf0*/ 	.word	0x00018550
        /*0cf4*/ 	.word	0x00000015
        /*0cf8*/ 	.word	0x0002a830
        /*0cfc*/ 	.short	0x010a
        /*0cfe*/ 	.byte	0x3f
	.zero		1


	//   ....[71]....
        /*0d00*/ 	.word	0x000185b0
        /*0d04*/ 	.word	0x0000000c
        /*0d08*/ 	.word	0x0002a830
        /*0d0c*/ 	.short	0x010a
        /*0d0e*/ 	.byte	0x3f
	.zero		1


	//   ....[72]....
        /*0d10*/ 	.word	0x00018610
        /*0d14*/ 	.word	0x0000000b
        /*0d18*/ 	.word	0x0002a850
        /*0d1c*/ 	.short	0x010a
        /*0d1e*/ 	.byte	0x3f
	.zero		1


	//   ....[73]....
        /*0d20*/ 	.word	0x00018670
        /*0d24*/ 	.word	0x0000000b
        /*0d28*/ 	.word	0x0002a830
        /*0d2c*/ 	.short	0x010a
        /*0d2e*/ 	.byte	0x3f
	.zero		1


	//   ....[74]....
        /*0d30*/ 	.word	0x000186d0
        /*0d34*/ 	.word	0x0000000b
        /*0d38*/ 	.word	0x0002a850
        /*0d3c*/ 	.short	0x010a
        /*0d3e*/ 	.byte	0x3f
	.zero		1


	//   ....[75]....
        /*0d40*/ 	.word	0x00018730
        /*0d44*/ 	.word	0x0000000c
        /*0d48*/ 	.word	0x0002a830
        /*0d4c*/ 	.short	0x010a
        /*0d4e*/ 	.byte	0x3f
	.zero		1


	//   ....[76]....
        /*0d50*/ 	.word	0x00018790
        /*0d54*/ 	.word	0x0000000b
        /*0d58*/ 	.word	0x0002a850
        /*0d5c*/ 	.short	0x010a
        /*0d5e*/ 	.byte	0x3f
	.zero		1


	//   ....[77]....
        /*0d60*/ 	.word	0x000187f0
        /*0d64*/ 	.word	0x00000005
        /*0d68*/ 	.word	0x0002a850
        /*0d6c*/ 	.short	0x010a
        /*0d6e*/ 	.byte	0x3f
	.zero		1


	//   ....[78]....
        /*0d70*/ 	.word	0x00018910
        /*0d74*/ 	.word	0x00000007
        /*0d78*/ 	.word	0x0002a840
        /*0d7c*/ 	.short	0x010a
        /*0d7e*/ 	.byte	0x3f
	.zero		1


	//   ....[79]....
        /*0d80*/ 	.word	0x00019c70
        /*0d84*/ 	.word	0x00000016
        /*0d88*/ 	.word	0x0002a820
        /*0d8c*/ 	.short	0x010a
        /*0d8e*/ 	.byte	0x3f
	.zero		1


	//   ....[80]....
        /*0d90*/ 	.word	0x00019cc0
        /*0d94*/ 	.word	0x00000006
        /*0d98*/ 	.word	0x0002a840
        /*0d9c*/ 	.short	0x010a
        /*0d9e*/ 	.byte	0x3f
	.zero		1


	//   ....[81]....
        /*0da0*/ 	.word	0x0001a480
        /*0da4*/ 	.word	0x00000004
        /*0da8*/ 	.word	0x0002a860
        /*0dac*/ 	.short	0x010a
        /*0dae*/ 	.byte	0x3f
	.zero		1


	//   ....[82]....
        /*0db0*/ 	.word	0x0001ac80
        /*0db4*/ 	.word	0x00000000
        /*0db8*/ 	.word	0x0002a860
        /*0dbc*/ 	.short	0x010a
        /*0dbe*/ 	.byte	0x3f
	.zero		1


	//   ....[83]....
        /*0dc0*/ 	.word	0x0001be60
        /*0dc4*/ 	.word	0x00000007
        /*0dc8*/ 	.word	0x0002a820
        /*0dcc*/ 	.short	0x010a
        /*0dce*/ 	.byte	0x3f
	.zero		1


	//   ....[84]....
        /*0dd0*/ 	.word	0x0001c000
        /*0dd4*/ 	.word	0x00000005
        /*0dd8*/ 	.word	0x0002a840
        /*0ddc*/ 	.short	0x010a
        /*0dde*/ 	.byte	0x3f
	.zero		1


	//   ....[85]....
        /*0de0*/ 	.word	0x0001c050
        /*0de4*/ 	.word	0x00000003
        /*0de8*/ 	.word	0x0002a840
        /*0dec*/ 	.short	0x010a
        /*0dee*/ 	.byte	0x3f
	.zero		1


	//   ....[86]....
        /*0df0*/ 	.word	0x0001c0a0
        /*0df4*/ 	.word	0x00000005
        /*0df8*/ 	.word	0x0002a860
        /*0dfc*/ 	.short	0x010a
        /*0dfe*/ 	.byte	0x3f
	.zero		1


	//----- nvinfo : EIATTR_NUM_MBARRIERS
	.align		4
.L_452:
        /*0e00*/ 	.byte	0x03, 0x38
        /*0e02*/ 	.short	0x0016


	//----- nvinfo : EIATTR_EXIT_INSTR_OFFSETS
	.align		4
        /*0e04*/ 	.byte	0x04, 0x1c
        /*0e06*/ 	.short	(.L_454 - .L_453)


	//   ....[0]....
.L_453:
        /*0e08*/ 	.word	0x00000990


	//   ....[1]....
        /*0e0c*/ 	.word	0x00011f10


	//   ....[2]....
        /*0e10*/ 	.word	0x000184e0


	//----- nvinfo : EIATTR_MAX_THREADS
	.align		4
.L_454:
        /*0e14*/ 	.byte	0x04, 0x05
        /*0e16*/ 	.short	(.L_456 - .L_455)
.L_455:
        /*0e18*/ 	.word	0x00000180
        /*0e1c*/ 	.word	0x00000001
        /*0e20*/ 	.word	0x00000001


	//----- nvinfo : EIATTR_CRS_STACK_SIZE
	.align		4
.L_456:
        /*0e24*/ 	.byte	0x04, 0x1e
        /*0e26*/ 	.short	(.L_458 - .L_457)
.L_457:
        /*0e28*/ 	.word	0x00000000


	//----- nvinfo : EIATTR_CBANK_PARAM_SIZE
	.align		4
.L_458:
        /*0e2c*/ 	.byte	0x03, 0x19
        /*0e2e*/ 	.short	0x0af0


	//----- nvinfo : EIATTR_PARAM_CBANK
	.align		4
        /*0e30*/ 	.byte	0x04, 0x0a
        /*0e32*/ 	.short	(.L_460 - .L_459)
	.align		4
.L_459:
        /*0e34*/ 	.word	index@(.nv.constant0._ZN7cutlass13device_kernelIN5flash11enable_sm90INS1_16FlashAttnFwdSm90INS1_25CollectiveMainloopFwdSm90ILi2EN4cute5tupleIJNS5_1CILi1EEES8_S8_EEENS6_IJNS7_ILi128EEENS7_ILi96EEENS7_ILi192EEEEEELi128ENS_10bfloat16_tEfNS_4arch4Sm90ELb0ELb1ELb1ELb1ELb1ELb0ELb0ELb1ELb1ELb1ELb1ELb0EEENS1_21CollectiveEpilogueFwdINS6_IJSA_SA_SB_EEES9_SE_SG_Li256ELb1ELb1ELb1ELb0EEENS1_36VarlenDynamicPersistentTileSchedulerILi128ELi96ELi256ELi128ELb1ELb1ELb1ELb1ELb0ELb1EEEEEEEEEvNT_6ParamsE)
        /*0e38*/ 	.short	0x0210
        /*0e3a*/ 	.short	0x0af0


	//----- nvinfo : EIATTR_SW_WAR
	.align		4
.L_460:
        /*0e3c*/ 	.byte	0x04, 0x36
        /*0e3e*/ 	.short	(.L_462 - .L_461)
.L_461:
        /*0e40*/ 	.word	0x00000008
.L_462:


//--------------------- .nv.info._ZN7cutlass13device_kernelIN5flash11enable_sm90INS1_16FlashAttnFwdSm90INS1_25CollectiveMainloopFwdSm90ILi2EN4cute5tupleIJNS5_1CILi1EEES8_S8_EEENS6_IJNS7_ILi128EEENS7_ILi96EEENS7_ILi192EEEEEELi128ENS_10bfloat16_tEfNS_4arch4Sm90ELb0ELb1ELb1ELb1ELb1ELb1ELb0ELb1ELb1ELb1ELb1ELb0EEENS1_21CollectiveEpilogueFwdINS6_IJSA_SA_SB_EEES9_SE_SG_Li256ELb1ELb1ELb1ELb0EEENS1_36VarlenDynamicPersistentTileSchedulerILi128ELi96ELi256ELi128ELb1ELb1ELb1ELb1ELb0ELb1EEEEEEEEEvNT_6ParamsE --------------------------
	.section	.nv.info._ZN7cutlass13device_kernelIN5flash11enable_sm90INS1_16FlashAttnFwdSm90INS1_25CollectiveMainloopFwdSm90ILi2EN4cute5tupleIJNS5_1CILi1EEES8_S8_EEENS6_IJNS7_ILi128EEENS7_ILi96EEENS7_ILi192EEEEEELi128ENS_10bfloat16_tEfNS_4arch4Sm90ELb0ELb1ELb1ELb1ELb1ELb1ELb0ELb1ELb1ELb1ELb1ELb0EEENS1_21CollectiveEpilogueFwdINS6_IJSA_SA_SB_EEES9_SE_SG_Li256ELb1ELb1ELb1ELb0EEENS1_36VarlenDynamicPersistentTileSchedulerILi128ELi96ELi256ELi128ELb1ELb1ELb1ELb1ELb0ELb1EEEEEEEEEvNT_6ParamsE,"",@"SHT_CUDA_INFO"
	.sectionflags	@""
	.align	4


	//----- nvinfo : EIATTR_CUDA_API_VERSION
	.align		4
        /*0000*/ 	.byte	0x04, 0x37
        /*0002*/ 	.short	(.L_464 - .L_463)
.L_463:
        /*0004*/ 	.word	0x00000082


	//----- nvinfo : EIATTR_KPARAM_INFO
	.align		4
.L_464:
        /*0008*/ 	.byte	0x04, 0x17
        /*000a*/ 	.short	(.L_466 - .L_465)
.L_465:
        /*000c*/ 	.word	0x00000000
        /*0010*/ 	.short	0x0000
        /*0012*/ 	.short	0x0070
        /*0014*/ 	.byte	0x00, 0xf0, 0x01, 0x2a


	//----- nvinfo : EIATTR_SPARSE_MMA_MASK
	.align		4
.L_466:
        /*0018*/ 	.byte	0x03, 0x50
        /*001a*/ 	.short	0x0000


	//----- nvinfo : EIATTR_MAXREG_COUNT
	.align		4
        /*001c*/ 	.byte	0x03, 0x1b
        /*001e*/ 	.short	0x00a8


	//----- nvinfo : EIATTR_NUM_BARRIERS
	.align		4
        /*0020*/ 	.byte	0x02, 0x4c
        /*0022*/ 	.byte	0x10
	.zero		1


	//----- nvinfo : EIATTR_EXTERNS
	.align		4
        /*0024*/ 	.byte	0x04, 0x0f
        /*0026*/ 	.short	(.L_468 - .L_467)


	//   ....[0]....
	.align		4
.L_467:
        /*0028*/ 	.word	index@(__assertfail)


	//----- nvinfo : EIATTR_ANNOTATIONS
	.align		4
.L_468:
        /*002c*/ 	.byte	0x04, 0x55
        /*002e*/ 	.short	(.L_470 - .L_469)


	//   ....[0]....
.L_469:
        /* <DEDUP_REMOVED lines=37> */
        /*0274*/ 	.byte	0xf0, 0xc2, 0x02, 0x00, 0x01, 0x00, 0x00, 0x00, 0x80, 0xc4, 0x02, 0x00


	//----- nvinfo : EIATTR_MERCURY_ISA_VERSION
	.align		4
.L_470:
        /*0280*/ 	.byte	0x03, 0x5f
        /*0282*/ 	.short	0x0101


	//----- nvinfo : EIATTR_UNUSED_LOAD_BYTE_OFFSET
	.align		4
        /*0284*/ 	.byte	0x04, 0x44
        /*0286*/ 	.short	(.L_472 - .L_471)


	//   ....[0]....
.L_471:
        /*0288*/ 	.word	0x00000a50
        /*028c*/ 	.word	0x0000fff0


	//   ....[1]....
        /*0290*/ 	.word	0x00021840
        /*0294*/ 	.word	0x0000fff0


	//----- nvinfo : EIATTR_INT_WARP_WIDE_INSTR_OFFSETS
	.align		4
.L_472:
        /*0298*/ 	.byte	0x04, 0x31
        /*029a*/ 	.short	(.L_474 - .L_473)


	//   ....[0]....
.L_473:
        /*029c*/ 	.word	0x00000130


	//   ....[1]....
        /*02a0*/ 	.word	0x00000170


	//   ....[2]....
        /*02a4*/ 	.word	0x000001e0


	//   ....[3]....
        /*02a8*/ 	.word	0x00027d00


	//   ....[4]....
        /*02ac*/ 	.word	0x00027d90


	//   ....[5]....
        /*02b0*/ 	.word	0x0002ac00


	//   ....[6]....
        /*02b4*/ 	.word	0x0002ac90


	//----- nvinfo : EIATTR_COOP_GROUP_MASK_REGIDS
	.align		4
.L_474:
        /*02b8*/ 	.byte	0x04, 0x29
        /*02ba*/ 	.short	(.L_476 - .L_475)


	//   ....[0]....
.L_475:
        /*02bc*/ 	.word	0xffffffff


	//   ....[1]....
        /*02c0*/ 	.word	0xffffffff


	//   ....[2]....
        /*02c4*/ 	.word	0xffffffff


	//   ....[3]....
        /*02c8*/ 	.word	0xffffffff


	//   ....[4]....
        /*02cc*/ 	.word	0xffffffff


	//   ....[5]....
        /*02d0*/ 	.word	0xffffffff


	//   ....[6]....
        /*02d4*/ 	.word	0xffffffff


	//   ....[7]....
        /*02d8*/ 	.word	0xffffffff


	//   ....[8]....
        /*02dc*/ 	.word	0xffffffff


	//   ....[9]....
        /*02e0*/ 	.word	0xffffffff


	//   ....[10]....
        /*02e4*/ 	.word	0xffffffff


	//   ....[11]....
        /*02e8*/ 	.word	0xffffffff


	//   ....[12]....
        /*02ec*/ 	.word	0xffffffff


	//   ....[13]....
        /*02f0*/ 	.word	0xffffffff


	//   ....[14]....
        /*02f4*/ 	.word	0xffffffff


	//   ....[15]....
        /*02f8*/ 	.word	0xffffffff


	//   ....[16]....
        /*02fc*/ 	.word	0xffffffff


	//   ....[17]....
        /*0300*/ 	.word	0xffffffff


	//   ....[18]....
        /*0304*/ 	.word	0xffffffff


	//   ....[19]....
        /*0308*/ 	.word	0xffffffff


	//   ....[20]....
        /*030c*/ 	.word	0xffffffff


	//   ....[21]....
        /*0310*/ 	.word	0xffffffff


	//   ....[22]....
        /*0314*/ 	.word	0xffffffff


	//   ....[23]....
        /*0318*/ 	.word	0xffffffff


	//   ....[24]....
        /*031c*/ 	.word	0xffffffff


	//   ....[25]....
        /*0320*/ 	.word	0xffffffff


	//   ....[26]....
        /*0324*/ 	.word	0xffffffff


	//   ....[27]....
        /*0328*/ 	.word	0xffffffff


	//   ....[28]....
        /*032c*/ 	.word	0xffffffff


	//   ....[29]....
        /*0330*/ 	.word	0xffffffff


	//   ....[30]....
        /*0334*/ 	.word	0xffffffff


	//   ....[31]....
        /*0338*/ 	.word	0xffffffff


	//   ....[32]....
        /*033c*/ 	.word	0xffffffff


	//   ....[33]....
        /*0340*/ 	.word	0xffffffff


	//   ....[34]....
        /*0344*/ 	.word	0xffffffff


	//   ....[35]....
        /*0348*/ 	.word	0xffffffff


	//   ....[36]....
        /*034c*/ 	.word	0xffffffff


	//   ....[37]....
        /*0350*/ 	.word	0xffffffff


	//   ....[38]....
        /*0354*/ 	.word	0xffffffff


	//   ....[39]....
        /*0358*/ 	.word	0xffffffff


	//   ....[40]....
        /*035c*/ 	.word	0xffffffff


	//   ....[41]....
        /*0360*/ 	.word	0xffffffff


	//   ....[42]....
        /*0364*/ 	.word	0xffffffff


	//   ....[43]....
        /*0368*/ 	.word	0xffffffff


	//   ....[44]....
        /*036c*/ 	.word	0xffffffff


	//   ....[45]....
        /*0370*/ 	.word	0xffffffff


	//   ....[46]....
        /*0374*/ 	.word	0xffffffff


	//   ....[47]....
        /*0378*/ 	.word	0xffffffff


	//   ....[48]....
        /*037c*/ 	.word	0xffffffff


	//   ....[49]....
        /*0380*/ 	.word	0xffffffff


	//   ....[50]....
        /*0384*/ 	.word	0xffffffff


	//   ....[51]....
        /*0388*/ 	.word	0xffffffff


	//   ....[52]....
        /*038c*/ 	.word	0xffffffff


	//   ....[53]....
        /*0390*/ 	.word	0xffffffff


	//   ....[54]....
        /*0394*/ 	.word	0xffffffff


	//   ....[55]....
        /*0398*/ 	.word	0xffffffff


	//   ....[56]....
        /*039c*/ 	.word	0xffffffff


	//   ....[57]....
        /*03a0*/ 	.word	0xffffffff


	//   ....[58]....
        /*03a4*/ 	.word	0xffffffff


	//   ....[59]....
        /*03a8*/ 	.word	0xffffffff


	//   ....[60]....
        /*03ac*/ 	.word	0xffffffff


	//   ....[61]....
        /*03b0*/ 	.word	0xffffffff


	//   ....[62]....
        /*03b4*/ 	.word	0xffffffff


	//   ....[63]....
        /*03b8*/ 	.word	0xffffffff


	//   ....[64]....
        /*03bc*/ 	.word	0xffffffff


	//   ....[65]....
        /*03c0*/ 	.word	0xffffffff


	//   ....[66]....
        /*03c4*/ 	.word	0xffffffff


	//   ....[67]....
        /*03c8*/ 	.word	0xffffffff


	//   ....[68]....
        /*03cc*/ 	.word	0xffffffff


	//   ....[69]....
        /*03d0*/ 	.word	0xffffffff


	//   ....[70]....
        /*03d4*/ 	.word	0xffffffff


	//   ....[71]....
        /*03d8*/ 	.word	0xffffffff


	//   ....[72]....
        /*03dc*/ 	.word	0xffffffff


	//   ....[73]....
        /*03e0*/ 	.word	0xffffffff


	//   ....[74]....
        /*03e4*/ 	.word	0xffffffff


	//   ....[75]....
        /*03e8*/ 	.word	0xffffffff


	//   ....[76]....
        /*03ec*/ 	.word	0xffffffff


	//   ....[77]....
        /*03f0*/ 	.word	0xffffffff


	//   ....[78]....
        /*03f4*/ 	.word	0xffffffff


	//   ....[79]....
        /*03f8*/ 	.word	0xffffffff


	//   ....[80]....
        /*03fc*/ 	.word	0xffffffff


	//   ....[81]....
        /*0400*/ 	.word	0xffffffff


	//   ....[82]....
        /*0404*/ 	.word	0xffffffff


	//   ....[83]....
        /*0408*/ 	.word	0xffffffff


	//   ....[84]....
        /*040c*/ 	.word	0xffffffff


	//   ....[85]....
        /*0410*/ 	.word	0xffffffff


	//   ....[86]....
        /*0414*/ 	.word	0xffffffff


	//   ....[87]....
        /*0418*/ 	.word	0xffffffff


	//   ....[88]....
        /*041c*/ 	.word	0xffffffff


	//   ....[89]....
        /*0420*/ 	.word	0xffffffff


	//   ....[90]....
        /*0424*/ 	.word	0xffffffff


	//   ....[91]....
        /*0428*/ 	.word	0xffffffff


	//   ....[92]....
        /*042c*/ 	.word	0xffffffff


	//   ....[93]....
        /*0430*/ 	.word	0xffffffff


	//   ....[94]....
        /*0434*/ 	.word	0xffffffff


	//   ....[95]....
        /*0438*/ 	.word	0xffffffff


	//   ....[96]....
        /*043c*/ 	.word	0xffffffff


	//   ....[97]....
        /*0440*/ 	.word	0xffffffff


	//   ....[98]....
        /*0444*/ 	.word	0xffffffff


	//   ....[99]....
        /*0448*/ 	.word	0xffffffff


	//   ....[100]....
        /*044c*/ 	.word	0xffffffff


	//   ....[101]....
        /*0450*/ 	.word	0xffffffff


	//   ....[102]....
        /*0454*/ 	.word	0xffffffff


	//   ....[103]....
        /*0458*/ 	.word	0xffffffff


	//   ....[104]....
        /*045c*/ 	.word	0xffffffff


	//   ....[105]....
        /*0460*/ 	.word	0xffffffff


	//   ....[106]....
        /*0464*/ 	.word	0xffffffff


	//   ....[107]....
        /*0468*/ 	.word	0xffffffff


	//   ....[108]....
        /*046c*/ 	.word	0xffffffff


	//   ....[109]....
        /*0470*/ 	.word	0xffffffff


	//   ....[110]....
        /*0474*/ 	.word	0xffffffff


	//   ....[111]....
        /*0478*/ 	.word	0xffffffff


	//   ....[112]....
        /*047c*/ 	.word	0xffffffff


	//   ....[113]....
        /*0480*/ 	.word	0xffffffff


	//   ....[114]....
        /*0484*/ 	.word	0xffffffff


	//   ....[115]....
        /*0488*/ 	.word	0xffffffff


	//   ....[116]....
        /*048c*/ 	.word	0xffffffff


	//   ....[117]....
        /*0490*/ 	.word	0xffffffff


	//   ....[118]....
        /*0494*/ 	.word	0xffffffff


	//   ....[119]....
        /*0498*/ 	.word	0xffffffff


	//   ....[120]....
        /*049c*/ 	.word	0xffffffff


	//   ....[121]....
        /*04a0*/ 	.word	0xffffffff


	//   ....[122]....
        /*04a4*/ 	.word	0xffffffff


	//   ....[123]....
        /*04a8*/ 	.word	0xffffffff


	//   ....[124]....
        /*04ac*/ 	.word	0xffffffff


	//   ....[125]....
        /*04b0*/ 	.word	0xffffffff


	//   ....[126]....
        /*04b4*/ 	.word	0xffffffff


	//   ....[127]....
        /*04b8*/ 	.word	0xffffffff


	//   ....[128]....
        /*04bc*/ 	.word	0xffffffff


	//   ....[129]....
        /*04c0*/ 	.word	0xffffffff


	//   ....[130]....
        /*04c4*/ 	.word	0xffffffff


	//   ....[131]....
        /*04c8*/ 	.word	0xffffffff


	//   ....[132]....
        /*04cc*/ 	.word	0xffffffff


	//   ....[133]....
        /*04d0*/ 	.word	0xffffffff


	//   ....[134]....
        /*04d4*/ 	.word	0xffffffff


	//   ....[135]....
        /*04d8*/ 	.word	0xffffffff


	//   ....[136]....
        /*04dc*/ 	.word	0xffffffff


	//   ....[137]....
        /*04e0*/ 	.word	0xffffffff


	//   ....[138]....
        /*04e4*/ 	.word	0xffffffff


	//   ....[139]....
        /*04e8*/ 	.word	0xffffffff


	//   ....[140]....
        /*04ec*/ 	.word	0xffffffff


	//   ....[141]....
        /*04f0*/ 	.word	0xffffffff


	//   ....[142]....
        /*04f4*/ 	.word	0xffffffff


	//   ....[143]....
        /*04f8*/ 	.word	0xffffffff


	//   ....[144]....
        /*04fc*/ 	.word	0xffffffff


	//   ....[145]....
        /*0500*/ 	.word	0xffffffff


	//   ....[146]....
        /*0504*/ 	.word	0xffffffff


	//   ....[147]....
        /*0508*/ 	.word	0xffffffff


	//   ....[148]....
        /*050c*/ 	.word	0xffffffff


	//   ....[149]....
        /*0510*/ 	.word	0xffffffff


	//   ....[150]....
        /*0514*/ 	.word	0xffffffff


	//   ....[151]....
        /*0518*/ 	.word	0xffffffff


	//   ....[152]....
        /*051c*/ 	.word	0xffffffff


	//   ....[153]....
        /*0520*/ 	.word	0xffffffff


	//   ....[154]....
        /*0524*/ 	.word	0xffffffff


	//   ....[155]....
        /*0528*/ 	.word	0xffffffff


	//   ....[156]....
        /*052c*/ 	.word	0xffffffff


	//   ....[157]....
        /*0530*/ 	.word	0xffffffff


	//   ....[158]....
        /*0534*/ 	.word	0xffffffff


	//   ....[159]....
        /*0538*/ 	.word	0xffffffff


	//   ....[160]....
        /*053c*/ 	.word	0xffffffff


	//   ....[161]....
        /*0540*/ 	.word	0xffffffff


	//   ....[162]....
        /*0544*/ 	.word	0xffffffff


	//   ....[163]....
        /*0548*/ 	.word	0xffffffff


	//   ....[164]....
        /*054c*/ 	.word	0xffffffff


	//   ....[165]....
        /*0550*/ 	.word	0xffffffff


	//   ....[166]....
        /*0554*/ 	.word	0xffffffff


	//   ....[167]....
        /*0558*/ 	.word	0xffffffff


	//   ....[168]....
        /*055c*/ 	.word	0xffffffff


	//   ....[169]....
        /*0560*/ 	.word	0xffffffff


	//   ....[170]....
        /*0564*/ 	.word	0xffffffff


	//   ....[171]....
        /*0568*/ 	.word	0xffffffff


	//   ....[172]....
        /*056c*/ 	.word	0xffffffff


	//   ....[173]....
        /*0570*/ 	.word	0xffffffff


	//   ....[174]....
        /*0574*/ 	.word	0xffffffff


	//   ....[175]....
        /*0578*/ 	.word	0xffffffff


	//   ....[176]....
        /*057c*/ 	.word	0xffffffff


	//   ....[177]....
        /*0580*/ 	.word	0xffffffff


	//   ....[178]....
        /*0584*/ 	.word	0xffffffff


	//   ....[179]....
        /*0588*/ 	.word	0xffffffff


	//   ....[180]....
        /*058c*/ 	.word	0xffffffff


	//   ....[181]....
        /*0590*/ 	.word	0xffffffff


	//   ....[182]....
        /*0594*/ 	.word	0xffffffff


	//   ....[183]....
        /*0598*/ 	.word	0xffffffff


	//   ....[184]....
        /*059c*/ 	.word	0xffffffff


	//   ....[185]....
        /*05a0*/ 	.word	0xffffffff


	//   ....[186]....
        /*05a4*/ 	.word	0xffffffff


	//   ....[187]....
        /*05a8*/ 	.word	0xffffffff


	//   ....[188]....
        /*05ac*/ 	.word	0xffffffff


	//   ....[189]....
        /*05b0*/ 	.word	0xffffffff


	//   ....[190]....
        /*05b4*/ 	.word	0xffffffff


	//   ....[191]....
        /*05b8*/ 	.word	0x0500000f


	//   ....[192]....
        /*05bc*/ 	.word	0x0500000f


	//   ....[193]....
        /*05c0*/ 	.word	0x0500000f


	//   ....[194]....
        /*05c4*/ 	.word	0x0500000f


	//   ....[195]....
        /*05c8*/ 	.word	0x0500000f


	//   ....[196]....
        /*05cc*/ 	.word	0x0500000f


	//   ....[197]....
        /*05d0*/ 	.word	0x0500000f


	//   ....[198]....
        /*05d4*/ 	.word	0x0500000f


	//   ....[199]....
        /*05d8*/ 	.word	0x0500000f


	//   ....[200]....
        /*05dc*/ 	.word	0x0500000f


	//   ....[201]....
        /*05e0*/ 	.word	0x0500000f


	//   ....[202]....
        /*05e4*/ 	.word	0x0500000f


	//   ....[203]....
        /*05e8*/ 	.word	0x0500000f


	//   ....[204]....
        /*05ec*/ 	.word	0x0500000f


	//   ....[205]....
        /*05f0*/ 	.word	0x0500000f


	//   ....[206]....
        /*05f4*/ 	.word	0x0500000f


	//   ....[207]....
        /*05f8*/ 	.word	0x0500000f


	//   ....[208]....
        /*05fc*/ 	.word	0x0500000f


	//   ....[209]....
        /*0600*/ 	.word	0x0500000f


	//   ....[210]....
        /*0604*/ 	.word	0x0500000f


	//   ....[211]....
        /*0608*/ 	.word	0x0500000f


	//   ....[212]....
        /*060c*/ 	.word	0x0500000f


	//   ....[213]....
        /*0610*/ 	.word	0x0500000f


	//   ....[214]....
        /*0614*/ 	.word	0x0500000f


	//   ....[215]....
        /*0618*/ 	.word	0x0500000f


	//   ....[216]....
        /*061c*/ 	.word	0x0500000f


	//   ....[217]....
        /*0620*/ 	.word	0x0500000f


	//   ....[218]....
        /*0624*/ 	.word	0x0500000f


	//   ....[219]....
        /*0628*/ 	.word	0x0500000f


	//   ....[220]....
        /*062c*/ 	.word	0x0500000f


	//   ....[221]....
        /*0630*/ 	.word	0x0500000f


	//   ....[222]....
        /*0634*/ 	.word	0x0500000f


	//   ....[223]....
        /*0638*/ 	.word	0x0500000f


	//   ....[224]....
        /*063c*/ 	.word	0x0500000f


	//   ....[225]....
        /*0640*/ 	.word	0x0500000f


	//   ....[226]....
        /*0644*/ 	.word	0x0500000f


	//   ....[227]....
        /*0648*/ 	.word	0x0500000f


	//   ....[228]....
        /*064c*/ 	.word	0x0500000f


	//   ....[229]....
        /*0650*/ 	.word	0x0500000f


	//   ....[230]....
        /*0654*/ 	.word	0x0500000f


	//   ....[231]....
        /*0658*/ 	.word	0x0500000f


	//   ....[232]....
        /*065c*/ 	.word	0x0500000f


	//   ....[233]....
        /*0660*/ 	.word	0x0500000f


	//   ....[234]....
        /*0664*/ 	.word	0x0500000f


	//   ....[235]....
        /*0668*/ 	.word	0x0500000f


	//   ....[236]....
        /*066c*/ 	.word	0x0500000f


	//   ....[237]....
        /*0670*/ 	.word	0x0500000f


	//   ....[238]....
        /*0674*/ 	.word	0x0500000f


	//   ....[239]....
        /*0678*/ 	.word	0x0500000f


	//   ....[240]....
        /*067c*/ 	.word	0x0500000f


	//   ....[241]....
        /*0680*/ 	.word	0x0500000f


	//   ....[242]....
        /*0684*/ 	.word	0x0500000f


	//   ....[243]....
        /*0688*/ 	.word	0x0500000f


	//   ....[244]....
        /*068c*/ 	.word	0x0500000f


	//   ....[245]....
        /*0690*/ 	.word	0x0500000f


	//   ....[246]....
        /*0694*/ 	.word	0x0500000f


	//   ....[247]....
        /*0698*/ 	.word	0x0500000f


	//   ....[248]....
        /*069c*/ 	.word	0x0500000f


	//   ....[249]....
        /*06a0*/ 	.word	0x0500000f


	//   ....[250]....
        /*06a4*/ 	.word	0x0500000f


	//   ....[251]....
        /*06a8*/ 	.word	0x0500000f


	//   ....[252]....
        /*06ac*/ 	.word	0x0500000f


	//   ....[253]....
        /*06b0*/ 	.word	0x0500000f


	//   ....[254]....
        /*06b4*/ 	.word	0x0500000f


	//   ....[255]....
        /*06b8*/ 	.word	0x0500000f


	//   ....[0]....
        /*06bc*/ 	.word	0x0500000f


	//   ....[1]....
        /*06c0*/ 	.word	0x0500000f


	//   ....[2]....
        /*06c4*/ 	.word	0x0500000f


	//   ....[3]....
        /*06c8*/ 	.word	0x0500000f


	//   ....[4]....
        /*06cc*/ 	.word	0x0500000f


	//   ....[5]....
        /*06d0*/ 	.word	0x0500000f


	//   ....[6]....
        /*06d4*/ 	.word	0x0500000f


	//   ....[7]....
        /*06d8*/ 	.word	0x0500000f


	//   ....[8]....
        /*06dc*/ 	.word	0x0500000f


	//   ....[9]....
        /*06e0*/ 	.word	0x0500000f


	//   ....[10]....
        /*06e4*/ 	.word	0x0500000f


	//   ....[11]....
        /*06e8*/ 	.word	0x0500000f


	//   ....[12]....
        /*06ec*/ 	.word	0x0500000f


	//   ....[13]....
        /*06f0*/ 	.word	0x0500000f


	//   ....[14]....
        /*06f4*/ 	.word	0x0500000f


	//   ....[15]....
        /*06f8*/ 	.word	0x0500000f


	//   ....[16]....
        /*06fc*/ 	.word	0x0500000f


	//   ....[17]....
        /*0700*/ 	.word	0x0500000f


	//   ....[18]....
        /*0704*/ 	.word	0x0500000f


	//   ....[19]....
        /*0708*/ 	.word	0x0500000f


	//   ....[20]....
        /*070c*/ 	.word	0x0500000f


	//   ....[21]....
        /*0710*/ 	.word	0x0500000f


	//   ....[22]....
        /*0714*/ 	.word	0x0500000f


	//   ....[23]....
        /*0718*/ 	.word	0x0500000f


	//   ....[24]....
        /*071c*/ 	.word	0x0500000f


	//   ....[25]....
        /*0720*/ 	.word	0x0500000f


	//   ....[26]....
        /*0724*/ 	.word	0x0500000f


	//   ....[27]....
        /*0728*/ 	.word	0x0500000f


	//   ....[28]....
        /*072c*/ 	.word	0x0500000f


	//   ....[29]....
        /*0730*/ 	.word	0x0500000f


	//   ....[30]....
        /*0734*/ 	.word	0x0500000f


	//   ....[31]....
        /*0738*/ 	.word	0x0500000f


	//   ....[32]....
        /*073c*/ 	.word	0x0500000f


	//   ....[33]....
        /*0740*/ 	.word	0x0500000f


	//   ....[34]....
        /*0744*/ 	.word	0x0500000f


	//   ....[35]....
        /*0748*/ 	.word	0x0500000f


	//   ....[36]....
        /*074c*/ 	.word	0x0500000f


	//   ....[37]....
        /*0750*/ 	.word	0x0500000f


	//   ....[38]....
        /*0754*/ 	.word	0x0500000f


	//   ....[39]....
        /*0758*/ 	.word	0x0500000f


	//   ....[40]....
        /*075c*/ 	.word	0x0500000f


	//   ....[41]....
        /*0760*/ 	.word	0x0500000f


	//   ....[42]....
        /*0764*/ 	.word	0x0500000f


	//   ....[43]....
        /*0768*/ 	.word	0x0500000f


	//   ....[44]....
        /*076c*/ 	.word	0x0500000f


	//   ....[45]....
        /*0770*/ 	.word	0x0500000f


	//   ....[46]....
        /*0774*/ 	.word	0x0500000f


	//   ....[47]....
        /*0778*/ 	.word	0x0500000f


	//----- nvinfo : EIATTR_COOP_GROUP_INSTR_OFFSETS
	.align		4
.L_476:
        /*077c*/ 	.byte	0x04, 0x28
        /*077e*/ 	.short	(.L_478 - .L_477)


	//   ....[0]....
.L_477:
        /*0780*/ 	.word	0x00000060


	//   ....[1]....
        /*0784*/ 	.word	0x00000140


	//   ....[2]....
        /*0788*/ 	.word	0x00000190


	//   ....[3]....
        /*078c*/ 	.word	0x000003c0


	//   ....[4]....
        /*0790*/ 	.word	0x00000520


	//   ....[5]....
        /*0794*/ 	.word	0x00000640


	//   ....[6]....
        /*0798*/ 	.word	0x000007a0


	//   ....[7]....
        /*079c*/ 	.word	0x00003f30


	//   ....[8]....
        /*07a0*/ 	.word	0x00003f40


	//   ....[9]....
        /*07a4*/ 	.word	0x000055f0


	//   ....[10]....
        /*07a8*/ 	.word	0x00005600


	//   ....[11]....
        /*07ac*/ 	.word	0x00007770


	//   ....[12]....
        /*07b0*/ 	.word	0x00007780


	//   ....[13]....
        /*07b4*/ 	.word	0x00008f60


	//   ....[14]....
        /*07b8*/ 	.word	0x00008f70


	//   ....[15]....
        /*07bc*/ 	.word	0x0000a990


	//   ....[16]....
        /*07c0*/ 	.word	0x0000a9a0


	//   ....[17]....
        /*07c4*/ 	.word	0x0000ac30


	//   ....[18]....
        /*07c8*/ 	.word	0x0000ac40


	//   ....[19]....
        /*07cc*/ 	.word	0x0000b170


	//   ....[20]....
        /*07d0*/ 	.word	0x0000b190


	//   ....[21]....
        /*07d4*/ 	.word	0x0000b310


	//   ....[22]....
        /*07d8*/ 	.word	0x0000b330


	//   ....[23]....
        /*07dc*/ 	.word	0x0000bf00


	//   ....[24]....
        /*07e0*/ 	.word	0x0000c650


	//   ....[25]....
        /*07e4*/ 	.word	0x0000c660


	//   ....[26]....
        /*07e8*/ 	.word	0x0000c670


	//   ....[27]....
        /*07ec*/ 	.word	0x0000c680


	//   ....[28]....
        /*07f0*/ 	.word	0x0000cef0


	//   ....[29]....
        /*07f4*/ 	.word	0x0000cf00


	//   ....[30]....
        /*07f8*/ 	.word	0x0000cf10


	//   ....[31]....
        /*07fc*/ 	.word	0x0000cf20


	//   ....[32]....
        /*0800*/ 	.word	0x00010020


	//   ....[33]....
        /*0804*/ 	.word	0x00010030


	//   ....[34]....
        /*0808*/ 	.word	0x00010040


	//   ....[35]....
        /*080c*/ 	.word	0x00010050


	//   ....[36]....
        /*0810*/ 	.word	0x00010700


	//   ....[37]....
        /*0814*/ 	.word	0x00010710


	//   ....[38]....
        /*0818*/ 	.word	0x00010720


	//   ....[39]....
        /*081c*/ 	.word	0x00010730


	//   ....[40]....
        /*0820*/ 	.word	0x00014570


	//   ....[41]....
        /*0824*/ 	.word	0x00014a50


	//   ....[42]....
        /*0828*/ 	.word	0x00015790


	//   ....[43]....
        /*082c*/ 	.word	0x000158d0


	//   ....[44]....
        /*0830*/ 	.word	0x00015df0


	//   ....[45]....
        /*0834*/ 	.word	0x00015e70


	//   ....[46]....
        /*0838*/ 	.word	0x000180a0


	//   ....[47]....
        /*083c*/ 	.word	0x00018620


	//   ....[48]....
        /*0840*/ 	.word	0x00019480


	//   ....[49]....
        /*0844*/ 	.word	0x00019590


	//   ....[50]....
        /*0848*/ 	.word	0x00019ba0


	//   ....[51]....
        /*084c*/ 	.word	0x00019bf0


	//   ....[52]....
        /*0850*/ 	.word	0x0001c370


	//   ....[53]....
        /*0854*/ 	.word	0x0001c390


	//   ....[54]....
        /*0858*/ 	.word	0x0001c3b0


	//   ....[55]....
        /*085c*/ 	.word	0x0001c3d0


	//   ....[56]....
        /*0860*/ 	.word	0x0001e500


	//   ....[57]....
        /*0864*/ 	.word	0x0001eb00


	//   ....[58]....
        /*0868*/ 	.word	0x0001f8e0


	//   ....[59]....
        /*086c*/ 	.word	0x0001f9f0


	//   ....[60]....
        /*0870*/ 	.word	0x0001ffe0


	//   ....[61]....
        /*0874*/ 	.word	0x00020060


	//   ....[62]....
        /*0878*/ 	.word	0x00021120


	//   ....[63]....
        /*087c*/ 	.word	0x000211a0


	//   ....[64]....
        /*0880*/ 	.word	0x000211d0


	//   ....[65]....
        /*0884*/ 	.word	0x000211e0


	//   ....[66]....
        /*0888*/ 	.word	0x000222f0


	//   ....[67]....
        /*088c*/ 	.word	0x00022300


	//   ....[68]....
        /*0890*/ 	.word	0x00022310


	//   ....[69]....
        /*0894*/ 	.word	0x00022320


	//   ....[70]....
        /*0898*/ 	.word	0x000229e0


	//   ....[71]....
        /*089c*/ 	.word	0x00022a20


	//   ....[72]....
        /*08a0*/ 	.word	0x00022af0


	//   ....[73]....
        /*08a4*/ 	.word	0x00022b10


	//   ....[74]....
        /*08a8*/ 	.word	0x00022bd0


	//   ....[75]....
        /*08ac*/ 	.word	0x00022bf0


	//   ....[76]....
        /*08b0*/ 	.word	0x00022cc0


	//   ....[77]....
        /*08b4*/ 	.word	0x00022ce0


	//   ....[78]....
        /*08b8*/ 	.word	0x00023160


	//   ....[79]....
        /*08bc*/ 	.word	0x00023180


	//   ....[80]....
        /*08c0*/ 	.word	0x000235c0


	//   ....[81]....
        /*08c4*/ 	.word	0x000235d0


	//   ....[82]....
        /*08c8*/ 	.word	0x00024240


	//   ....[83]....
        /*08cc*/ 	.word	0x00024250


	//   ....[84]....
        /*08d0*/ 	.word	0x00024310


	//   ....[85]....
        /*08d4*/ 	.word	0x00024330


	//   ....[86]....
        /*08d8*/ 	.word	0x000243f0


	//   ....[87]....
        /*08dc*/ 	.word	0x00024410


	//   ....[88]....
        /*08e0*/ 	.word	0x000244e0


	//   ....[89]....
        /*08e4*/ 	.word	0x00024500


	//   ....[90]....
        /*08e8*/ 	.word	0x00024650


	//   ....[91]....
        /*08ec*/ 	.word	0x00024840


	//   ....[92]....
        /*08f0*/ 	.word	0x00024870


	//   ....[93]....
        /*08f4*/ 	.word	0x000248a0


	//   ....[94]....
        /*08f8*/ 	.word	0x000248d0


	//   ....[95]....
        /*08fc*/ 	.word	0x00024900


	//   ....[96]....
        /*0900*/ 	.word	0x00024930


	//   ....[97]....
        /*0904*/ 	.word	0x00024ac0


	//   ....[98]....
        /*0908*/ 	.word	0x00024af0


	//   ....[99]....
        /*090c*/ 	.word	0x00024b20


	//   ....[100]....
        /*0910*/ 	.word	0x00024b50


	//   ....[101]....
        /*0914*/ 	.word	0x00024b80


	//   ....[102]....
        /*0918*/ 	.word	0x00024bb0


	//   ....[103]....
        /*091c*/ 	.word	0x00024c40


	//   ....[104]....
        /*0920*/ 	.word	0x00024c70


	//   ....[105]....
        /*0924*/ 	.word	0x00024c80


	//   ....[106]....
        /*0928*/ 	.word	0x00024cc0


	//   ....[107]....
        /*092c*/ 	.word	0x00026430


	//   ....[108]....
        /*0930*/ 	.word	0x00028960


	//   ....[109]....
        /*0934*/ 	.word	0x00028980


	//   ....[110]....
        /*0938*/ 	.word	0x00028a30


	//   ....[111]....
        /*093c*/ 	.word	0x00028a50


	//   ....[112]....
        /*0940*/ 	.word	0x00028af0


	//   ....[113]....
        /*0944*/ 	.word	0x00028b10


	//   ....[114]....
        /*0948*/ 	.word	0x00028bb0


	//   ....[115]....
        /*094c*/ 	.word	0x00028bd0


	//   ....[116]....
        /*0950*/ 	.word	0x00028c70


	//   ....[117]....
        /*0954*/ 	.word	0x00028c90


	//   ....[118]....
        /*0958*/ 	.word	0x00028ca0


	//   ....[119]....
        /*095c*/ 	.word	0x00028d30


	//   ....[120]....
        /*0960*/ 	.word	0x000294d0


	//   ....[121]....
        /*0964*/ 	.word	0x00029500


	//   ....[122]....
        /*0968*/ 	.word	0x00029520


	//   ....[123]....
        /*096c*/ 	.word	0x000295b0


	//   ....[124]....
        /*0970*/ 	.word	0x000295c0


	//   ....[125]....
        /*0974*/ 	.word	0x00029660


	//   ....[126]....
        /*0978*/ 	.word	0x00029670


	//   ....[127]....
        /*097c*/ 	.word	0x00029710


	//   ....[128]....
        /*0980*/ 	.word	0x00029720


	//   ....[129]....
        /*0984*/ 	.word	0x000297c0


	//   ....[130]....
        /*0988*/ 	.word	0x000297d0


	//   ....[131]....
        /*098c*/ 	.word	0x00029870


	//   ....[132]....
        /*0990*/ 	.word	0x00029880


	//   ....[133]....
        /*0994*/ 	.word	0x00029920


	//   ....[134]....
        /*0998*/ 	.word	0x00029930


	//   ....[135]....
        /*099c*/ 	.word	0x00029940


	//   ....[136]....
        /*09a0*/ 	.word	0x0002a100


	//   ....[137]....
        /*09a4*/ 	.word	0x0002a110


	//   ....[138]....
        /*09a8*/ 	.word	0x0002a120


	//   ....[139]....
        /*09ac*/ 	.word	0x0002a1b0


	//   ....[140]....
        /*09b0*/ 	.word	0x0002a1c0


	//   ....[141]....
        /*09b4*/ 	.word	0x0002a220


	//   ....[142]....
        /*09b8*/ 	.word	0x0002a250


	//   ....[143]....
        /*09bc*/ 	.word	0x0002a290


	//   ....[144]....
        /*09c0*/ 	.word	0x0002a2c0


	//   ....[145]....
        /*09c4*/ 	.word	0x0002a300


	//   ....[146]....
        /*09c8*/ 	.word	0x0002a330


	//   ....[147]....
        /*09cc*/ 	.word	0x0002a370


	//   ....[148]....
        /*09d0*/ 	.word	0x0002a5e0


	//   ....[149]....
        /*09d4*/ 	.word	0x0002a600


	//   ....[150]....
        /*09d8*/ 	.word	0x0002a690


	//   ....[151]....
        /*09dc*/ 	.word	0x0002a6a0


	//   ....[152]....
        /*09e0*/ 	.word	0x0002a710


	//   ....[153]....
        /*09e4*/ 	.word	0x0002a720


	//   ....[154]....
        /*09e8*/ 	.word	0x0002a790


	//   ....[155]....
        /*09ec*/ 	.word	0x0002a7a0


	//   ....[156]....
        /*09f0*/ 	.word	0x0002a810


	//   ....[157]....
        /*09f4*/ 	.word	0x0002a820


	//   ....[158]....
        /*09f8*/ 	.word	0x0002a830


	//   ....[159]....
        /*09fc*/ 	.word	0x0002a8a0


	//   ....[160]....
        /*0a00*/ 	.word	0x0002ae10


	//   ....[161]....
        /*0a04*/ 	.word	0x0002ae40


	//   ....[162]....
        /*0a08*/ 	.word	0x0002ae60


	//   ....[163]....
        /*0a0c*/ 	.word	0x0002ae70


	//   ....[164]....
        /*0a10*/ 	.word	0x0002aeb0


	//   ....[165]....
        /*0a14*/ 	.word	0x0002aed0


	//   ....[166]....
        /*0a18*/ 	.word	0x0002af40


	//   ....[167]....
        /*0a1c*/ 	.word	0x0002af60


	//   ....[168]....
        /*0a20*/ 	.word	0x0002afc0


	//   ....[169]....
        /*0a24*/ 	.word	0x0002afe0


	//   ....[170]....
        /*0a28*/ 	.word	0x0002b030


	//   ....[171]....
        /*0a2c*/ 	.word	0x0002b050


	//   ....[172]....
        /*0a30*/ 	.word	0x0002b480


	//   ....[173]....
        /*0a34*/ 	.word	0x0002b4b0


	//   ....[174]....
        /*0a38*/ 	.word	0x0002b510


	//   ....[175]....
        /*0a3c*/ 	.word	0x0002b540


	//   ....[176]....
        /*0a40*/ 	.word	0x0002b570


	//   ....[177]....
        /*0a44*/ 	.word	0x0002b5a0


	//   ....[178]....
        /*0a48*/ 	.word	0x0002b5d0


	//   ....[179]....
        /*0a4c*/ 	.word	0x0002b600


	//   ....[180]....
        /*0a50*/ 	.word	0x0002b7a0


	//   ....[181]....
        /*0a54*/ 	.word	0x0002b7d0


	//   ....[182]....
        /*0a58*/ 	.word	0x0002b800


	//   ....[183]....
        /*0a5c*/ 	.word	0x0002b830


	//   ....[184]....
        /*0a60*/ 	.word	0x0002b860


	//   ....[185]....
        /*0a64*/ 	.word	0x0002b890


	//   ....[186]....
        /*0a68*/ 	.word	0x0002b950


	//   ....[187]....
        /*0a6c*/ 	.word	0x0002b970


	//   ....[188]....
        /*0a70*/ 	.word	0x0002b990


	//   ....[189]....
        /*0a74*/ 	.word	0x0002b9f0


	//   ....[190]....
        /*0a78*/ 	.word	0x0002c410


	//   ....[191]....
        /*0a7c*/ 	.word	0x0002c750


	//   ....[192]....
        /*0a80*/ 	.word	0x0002c7e0


	//   ....[193]....
        /*0a84*/ 	.word	0x0002c880


	//   ....[194]....
        /*0a88*/ 	.word	0x0002c910


	//   ....[195]....
        /*0a8c*/ 	.word	0x0002ca00


	//   ....[196]....
        /*0a90*/ 	.word	0x0002ca90


	//   ....[197]....
        /*0a94*/ 	.word	0x0002cb30


	//   ....[198]....
        /*0a98*/ 	.word	0x0002cbc0


	//   ....[199]....
        /*0a9c*/ 	.word	0x0002ccb0


	//   ....[200]....
        /*0aa0*/ 	.word	0x0002cd40


	//   ....[201]....
        /*0aa4*/ 	.word	0x0002cde0


	//   ....[202]....
        /*0aa8*/ 	.word	0x0002ce70


	//   ....[203]....
        /*0aac*/ 	.word	0x0002cf60


	//   ....[204]....
        /*0ab0*/ 	.word	0x0002cff0


	//   ....[205]....
        /*0ab4*/ 	.word	0x0002d040


	//   ....[206]....
        /*0ab8*/ 	.word	0x0002d090


	//   ....[207]....
        /*0abc*/ 	.word	0x0002d130


	//   ....[208]....
        /*0ac0*/ 	.word	0x0002d1c0


	//   ....[209]....
        /*0ac4*/ 	.word	0x0002d210


	//   ....[210]....
        /*0ac8*/ 	.word	0x0002d260


	//   ....[211]....
        /*0acc*/ 	.word	0x0002d350


	//   ....[212]....
        /*0ad0*/ 	.word	0x0002d3e0


	//   ....[213]....
        /*0ad4*/ 	.word	0x0002d430


	//   ....[214]....
        /*0ad8*/ 	.word	0x0002d480


	//   ....[215]....
        /*0adc*/ 	.word	0x0002d510


	//   ....[216]....
        /*0ae0*/ 	.word	0x0002d5a0


	//   ....[217]....
        /*0ae4*/ 	.word	0x0002d5f0


	//   ....[218]....
        /*0ae8*/ 	.word	0x0002d640


	//   ....[219]....
        /*0aec*/ 	.word	0x0002d9e0


	//   ....[220]....
        /*0af0*/ 	.word	0x0002dcc0


	//   ....[221]....
        /*0af4*/ 	.word	0x0002ddb0


	//   ....[222]....
        /*0af8*/ 	.word	0x0002de50


	//   ....[223]....
        /*0afc*/ 	.word	0x0002deb0


	//   ....[224]....
        /*0b00*/ 	.word	0x0002dfc0


	//   ....[225]....
        /*0b04*/ 	.word	0x0002e030


	//   ....[226]....
        /*0b08*/ 	.word	0x0002e140


	//   ....[227]....
        /*0b0c*/ 	.word	0x0002e1b0


	//   ....[228]....
        /*0b10*/ 	.word	0x0002e2c0


	//   ....[229]....
        /*0b14*/ 	.word	0x0002e330


	//   ....[230]....
        /*0b18*/ 	.word	0x0002e440


	//   ....[231]....
        /*0b1c*/ 	.word	0x0002e4b0


	//   ....[232]....
        /*0b20*/ 	.word	0x0002e550


	//   ....[233]....
        /*0b24*/ 	.word	0x0002e660


	//   ....[234]....
        /*0b28*/ 	.word	0x0002e6c0


	//   ....[235]....
        /*0b2c*/ 	.word	0x0002e720


	//   ....[236]....
        /*0b30*/ 	.word	0x0002e820


	//   ....[237]....
        /*0b34*/ 	.word	0x0002e880


	//   ....[238]....
        /*0b38*/ 	.word	0x0002e990


	//   ....[239]....
        /*0b3c*/ 	.word	0x0002e9f0


	//   ....[240]....
        /*0b40*/ 	.word	0x0002eb00


	//   ....[241]....
        /*0b44*/ 	.word	0x0002eb60


	//   ....[242]....
        /*0b48*/ 	.word	0x0002ec70


	//   ....[243]....
        /*0b4c*/ 	.word	0x0002ecd0


	//   ....[244]....
        /*0b50*/ 	.word	0x0002ede0


	//   ....[245]....
        /*0b54*/ 	.word	0x0002ee40


	//   ....[246]....
        /*0b58*/ 	.word	0x0002ef50


	//   ....[247]....
        /*0b5c*/ 	.word	0x0002efb0


	//   ....[248]....
        /*0b60*/ 	.word	0x0002f0a0


	//   ....[249]....
        /*0b64*/ 	.word	0x0002f1d0


	//   ....[250]....
        /*0b68*/ 	.word	0x0002f280


	//   ....[251]....
        /*0b6c*/ 	.word	0x0002f300


	//   ....[252]....
        /*0b70*/ 	.word	0x0002f3e0


	//   ....[253]....
        /*0b74*/ 	.word	0x0002f440


	//   ....[254]....
        /*0b78*/ 	.word	0x0002f510


	//   ....[255]....
        /*0b7c*/ 	.word	0x0002f570


	//   ....[0]....
        /*0b80*/ 	.word	0x0002f640


	//   ....[1]....
        /*0b84*/ 	.word	0x0002f6a0


	//   ....[2]....
        /*0b88*/ 	.word	0x0002f770


	//   ....[3]....
        /*0b8c*/ 	.word	0x0002f7d0


	//   ....[4]....
        /*0b90*/ 	.word	0x0002f8a0


	//   ....[5]....
        /*0b94*/ 	.word	0x0002f990


	//   ....[6]....
        /*0b98*/ 	.word	0x0002fa30


	//   ....[7]....
        /*0b9c*/ 	.word	0x0002fa90


	//   ....[8]....
        /*0ba0*/ 	.word	0x0002fb80


	//   ....[9]....
        /*0ba4*/ 	.word	0x0002fbe0


	//   ....[10]....
        /*0ba8*/ 	.word	0x0002fcc0


	//   ....[11]....
        /*0bac*/ 	.word	0x0002fd20


	//   ....[12]....
        /*0bb0*/ 	.word	0x0002fe00


	//   ....[13]....
        /*0bb4*/ 	.word	0x0002fe60


	//   ....[14]....
        /*0bb8*/ 	.word	0x0002ff40


	//   ....[15]....
        /*0bbc*/ 	.word	0x0002ffa0


	//   ....[16]....
        /*0bc0*/ 	.word	0x00030070


	//   ....[17]....
        /*0bc4*/ 	.word	0x000301a0


	//   ....[18]....
        /*0bc8*/ 	.word	0x000302a0


	//   ....[19]....
        /*0bcc*/ 	.word	0x00030330


	//   ....[20]....
        /*0bd0*/ 	.word	0x00030400


	//   ....[21]....
        /*0bd4*/ 	.word	0x00030460


	//   ....[22]....
        /*0bd8*/ 	.word	0x00030530


	//   ....[23]....
        /*0bdc*/ 	.word	0x00030590


	//   ....[24]....
        /*0be0*/ 	.word	0x00030670


	//   ....[25]....
        /*0be4*/ 	.word	0x000306d0


	//   ....[26]....
        /*0be8*/ 	.word	0x000307a0


	//   ....[27]....
        /*0bec*/ 	.word	0x00030800


	//   ....[28]....
        /*0bf0*/ 	.word	0x000308c0


	//   ....[29]....
        /*0bf4*/ 	.word	0x00030950


	//   ....[30]....
        /*0bf8*/ 	.word	0x000309f0


	//   ....[31]....
        /*0bfc*/ 	.word	0x00030b70


	//   ....[32]....
        /*0c00*/ 	.word	0x00030be0


	//   ....[33]....
        /*0c04*/ 	.word	0x00030c50


	//   ....[34]....
        /*0c08*/ 	.word	0x00030cc0


	//   ....[35]....
        /*0c0c*/ 	.word	0x00030d30


	//   ....[36]....
        /*0c10*/ 	.word	0x00030db0


	//   ....[37]....
        /*0c14*/ 	.word	0x00030e30


	//   ....[38]....
        /*0c18*/ 	.word	0x00030ec0


	//   ....[39]....
        /*0c1c*/ 	.word	0x00030f30


	//   ....[40]....
        /*0c20*/ 	.word	0x00030fa0


	//   ....[41]....
        /*0c24*/ 	.word	0x00031010


	//   ....[42]....
        /*0c28*/ 	.word	0x00031090


	//   ....[43]....
        /*0c2c*/ 	.word	0x00031100


	//   ....[44]....
        /*0c30*/ 	.word	0x00031190


	//   ....[45]....
        /*0c34*/ 	.word	0x000311f0


	//   ....[46]....
        /*0c38*/ 	.word	0x00031280


	//   ....[47]....
        /*0c3c*/ 	.word	0x000313b0


	//----- nvinfo : EIATTR_REG_RECONFIG
	.align		4
.L_478:
        /*0c40*/ 	.byte	0x01, 0x54
	.zero		2


	//----- nvinfo : EIATTR_SYSCALL_OFFSETS
	.align		4
        /*0c44*/ 	.byte	0x04, 0x46
        /*0c46*/ 	.short	(.L_480 - .L_479)


	//   ....[0]....
.L_479:
        /*0c48*/ 	.word	0x000022a0


	//   ....[1]....
        /*0c4c*/ 	.word	0x000023f0


	//   ....[2]....
        /*0c50*/ 	.word	0x0000c0a0


	//   ....[3]....
        /*0c54*/ 	.word	0x0000c3c0


	//   ....[4]....
        /*0c58*/ 	.word	0x00027ef0


	//   ....[5]....
        /*0c5c*/ 	.word	0x00028040


	//   ....[6]....
        /*0c60*/ 	.word	0x00028130


	//   ....[7]....
        /*0c64*/ 	.word	0x000290f0


	//----- nvinfo : EIATTR_MBARRIER_INSTR_OFFSETS
	.align		4
.L_480:
        /*0c68*/ 	.byte	0x04, 0x39
        /*0c6a*/ 	.short	(.L_482 - .L_481)


	//   ....[0]....
.L_481:
        /*0c6c*/ 	.word	0x00000270
        /*0c70*/ 	.word	0x000000ff
        /*0c74*/ 	.word	0x0002a800
        /*0c78*/ 	.short	0x0100
        /*0c7a*/ 	.byte	0x08
	.zero		1


	//   ....[1]....
        /*0c7c*/ 	.word	0x00000280
        /*0c80*/ 	.word	0x000000ff
        /*0c84*/ 	.word	0x0002a820
        /*0c88*/ 	.short	0x0100
        /*0c8a*/ 	.byte	0x08
	.zero		1


	//   ....[2]....
        /*0c8c*/ 	.word	0x00000370
        /*0c90*/ 	.word	0x000000ff
        /*0c94*/ 	.word	0x0002a830
        /*0c98*/ 	.short	0x0100
        /*0c9a*/ 	.byte	0x08
	.zero		1


	//   ....[3]....
        /*0c9c*/ 	.word	0x00000380
        /*0ca0*/ 	.word	0x000000ff
        /*0ca4*/ 	.word	0x0002a840
        /*0ca8*/ 	.short	0x0100
        /*0caa*/ 	.byte	0x08
	.zero		1


	//   ....[4]....
        /*0cac*/ 	.word	0x00000390
        /*0cb0*/ 	.word	0x000000ff
        /*0cb4*/ 	.word	0x0002a838
        /*0cb8*/ 	.short	0x0100
        /*0cba*/ 	.byte	0x08
	.zero		1


	//   ....[5]....
        /*0cbc*/ 	.word	0x000003a0
        /*0cc0*/ 	.word	0x000000ff
        /*0cc4*/ 	.word	0x0002a848
        /*0cc8*/ 	.short	0x0100
        /*0cca*/ 	.byte	0x08
	.zero		1


	//   ....[6]....
        /*0ccc*/ 	.word	0x000004d0
        /*0cd0*/ 	.word	0x000000ff
        /*0cd4*/ 	.word	0x0002a850
        /*0cd8*/ 	.short	0x0100
        /*0cda*/ 	.byte	0x08
	.zero		1


	//   ....[7]....
        /*0cdc*/ 	.word	0x000004e0
        /*0ce0*/ 	.word	0x000000ff
        /*0ce4*/ 	.word	0x0002a860
        /*0ce8*/ 	.short	0x0100
        /*0cea*/ 	.byte	0x08
	.zero		1


	//   ....[8]....
        /*0cec*/ 	.word	0x000004f0
        /*0cf0*/ 	.word	0x000000ff
        /*0cf4*/ 	.word	0x0002a858
        /*0cf8*/ 	.short	0x0100
        /*0cfa*/ 	.byte	0x08
	.zero		1


	//   ....[9]....
        /*0cfc*/ 	.word	0x00000500
        /*0d00*/ 	.word	0x000000ff
        /*0d04*/ 	.word	0x0002a868
        /*0d08*/ 	.short	0x0100
        /*0d0a*/ 	.byte	0x08
	.zero		1


	//   ....[10]....
        /*0d0c*/ 	.word	0x000005f0
        /*0d10*/ 	.word	0x000000ff
        /*0d14*/ 	.word	0x0002a870
        /*0d18*/ 	.short	0x0100
        /*0d1a*/ 	.byte	0x06
	.zero		1


	//   ....[11]....
        /*0d1c*/ 	.word	0x00000600
        /*0d20*/ 	.word	0x000000ff
        /*0d24*/ 	.word	0x0002a880
        /*0d28*/ 	.short	0x0100
        /*0d2a*/ 	.byte	0x06
	.zero		1


	//   ....[12]....
        /*0d2c*/ 	.word	0x00000610
        /*0d30*/ 	.word	0x000000ff
        /*0d34*/ 	.word	0x0002a878
        /*0d38*/ 	.short	0x0100
        /*0d3a*/ 	.byte	0x06
	.zero		1


	//   ....[13]....
        /*0d3c*/ 	.word	0x00000620
        /*0d40*/ 	.word	0x000000ff
        /*0d44*/ 	.word	0x0002a888
        /*0d48*/ 	.short	0x0100
        /*0d4a*/ 	.byte	0x06
	.zero		1


	//   ....[14]....
        /*0d4c*/ 	.word	0x00000750
        /*0d50*/ 	.word	0x000000ff
        /*0d54*/ 	.word	0x0002a890
        /*0d58*/ 	.short	0x0100
        /*0d5a*/ 	.byte	0x08
	.zero		1


	//   ....[15]....
        /*0d5c*/ 	.word	0x00000760
        /*0d60*/ 	.word	0x000000ff
        /*0d64*/ 	.word	0x0002a8a0
        /*0d68*/ 	.short	0x0100
        /*0d6a*/ 	.byte	0x08
	.zero		1


	//   ....[16]....
        /*0d6c*/ 	.word	0x00000770
        /*0d70*/ 	.word	0x000000ff
        /*0d74*/ 	.word	0x0002a898
        /*0d78*/ 	.short	0x0100
        /*0d7a*/ 	.byte	0x08
	.zero		1


	//   ....[17]....
        /*0d7c*/ 	.word	0x00000780
        /*0d80*/ 	.word	0x000000ff
        /*0d84*/ 	.word	0x0002a8a8
        /*0d88*/ 	.short	0x0100
        /*0d8a*/ 	.byte	0x08
	.zero		1


	//   ....[18]....
        /*0d8c*/ 	.word	0x000008b0
        /*0d90*/ 	.word	0x000000ff
        /*0d94*/ 	.word	0x0002a8b0
        /*0d98*/ 	.short	0x0100
        /*0d9a*/ 	.byte	0x08
	.zero		1


	//   ....[19]....
        /*0d9c*/ 	.word	0x000008c0
        /*0da0*/ 	.word	0x000000ff
        /*0da4*/ 	.word	0x0002a8c0
        /*0da8*/ 	.short	0x0100
        /*0daa*/ 	.byte	0x08
	.zero		1


	//   ....[20]....
        /*0dac*/ 	.word	0x000008d0
        /*0db0*/ 	.word	0x000000ff
        /*0db4*/ 	.word	0x0002a8b8
        /*0db8*/ 	.short	0x0100
        /*0dba*/ 	.byte	0x08
	.zero		1


	//   ....[21]....
        /*0dbc*/ 	.word	0x000008e0
        /*0dc0*/ 	.word	0x000000ff
        /*0dc4*/ 	.word	0x0002a8c8
        /*0dc8*/ 	.short	0x0100
        /*0dca*/ 	.byte	0x08
	.zero		1


	//   ....[22]....
        /*0dcc*/ 	.word	0x00003ee0
        /*0dd0*/ 	.word	0x00000056
        /*0dd4*/ 	.word	0x0002a890
        /*0dd8*/ 	.short	0x010a
        /*0dda*/ 	.byte	0x3f
	.zero		1


	//   ....[23]....
        /*0ddc*/ 	.word	0x00007700
        /*0de0*/ 	.word	0x00000056
        /*0de4*/ 	.word	0x0002a890
        /*0de8*/ 	.short	0x010a
        /*0dea*/ 	.byte	0x3f
	.zero		1


	//   ....[24]....
        /*0dec*/ 	.word	0x0000a7f0
        /*0df0*/ 	.word	0x00000056
        /*0df4*/ 	.word	0x0002a890
        /*0df8*/ 	.short	0x010a
        /*0dfa*/ 	.byte	0x3f
	.zero		1


	//   ....[25]....
        /*0dfc*/ 	.word	0x0000af90
        /*0e00*/ 	.word	0x0000000b
        /*0e04*/ 	.word	0x00000000
        /*0e08*/ 	.short	0x0101
        /*0e0a*/ 	.byte	0x3f
	.zero		1


	//   ....[26]....
        /*0e0c*/ 	.word	0x0000afd0
        /*0e10*/ 	.word	0x00000056
        /*0e14*/ 	.word	0x0002a8b0
        /*0e18*/ 	.short	0x010a
        /*0e1a*/ 	.byte	0x3f
	.zero		1


	//   ....[27]....
        /*0e1c*/ 	.word	0x0000b560
        /*0e20*/ 	.word	0x00000056
        /*0e24*/ 	.word	0x00000000
        /*0e28*/ 	.short	0x0101
        /*0e2a*/ 	.byte	0x3f
	.zero		1


	//   ....[28]....
        /*0e2c*/ 	.word	0x0000c120
        /*0e30*/ 	.word	0x00000002
        /*0e34*/ 	.word	0x0002a800
        /*0e38*/ 	.short	0x010a
        /*0e3a*/ 	.byte	0x3f
	.zero		1


	//   ....[29]....
        /*0e3c*/ 	.word	0x0000c170
        /*0e40*/ 	.word	0x00000002
        /*0e44*/ 	.word	0x0002a800
        /*0e48*/ 	.short	0x010a
        /*0e4a*/ 	.byte	0x3f
	.zero		1


	//   ....[30]....
        /*0e4c*/ 	.word	0x0000d600
        /*0e50*/ 	.word	0x00000002
        /*0e54*/ 	.word	0x0002a800
        /*0e58*/ 	.short	0x010a
        /*0e5a*/ 	.byte	0x3f
	.zero		1


	//   ....[31]....
        /*0e5c*/ 	.word	0x00010bf0
        /*0e60*/ 	.word	0x00000002
        /*0e64*/ 	.word	0x0002a800
        /*0e68*/ 	.short	0x010a
        /*0e6a*/ 	.byte	0x3f
	.zero		1


	//   ....[32]....
        /*0e6c*/ 	.word	0x000137e0
        /*0e70*/ 	.word	0x00000015
        /*0e74*/ 	.word	0x0002a830
        /*0e78*/ 	.short	0x010a
        /*0e7a*/ 	.byte	0x3f
	.zero		1


	//   ....[33]....
        /*0e7c*/ 	.word	0x00013820
        /*0e80*/ 	.word	0x00000015
        /*0e84*/ 	.word	0x0002a830
        /*0e88*/ 	.short	0x010a
        /*0e8a*/ 	.byte	0x3f
	.zero		1


	//   ....[34]....
        /*0e8c*/ 	.word	0x000145a0
        /*0e90*/ 	.word	0x00000004
        /*0e94*/ 	.word	0x00000000
        /*0e98*/ 	.short	0x0101
        /*0e9a*/ 	.byte	0x3f
	.zero		1


	//   ....[35]....
        /*0e9c*/ 	.word	0x00016ca0
        /*0ea0*/ 	.word	0x00000014
        /*0ea4*/ 	.word	0x0002a830
        /*0ea8*/ 	.short	0x010a
        /*0eaa*/ 	.byte	0x3f
	.zero		1


	//   ....[36]....
        /*0eac*/ 	.word	0x00016d20
        /*0eb0*/ 	.word	0x00000014
        /*0eb4*/ 	.word	0x0002a830
        /*0eb8*/ 	.short	0x010a
        /*0eba*/ 	.byte	0x3f
	.zero		1


	//   ....[37]....
        /*0ebc*/ 	.word	0x00017a00
        /*0ec0*/ 	.word	0x00000015
        /*0ec4*/ 	.word	0x0002a850
        /*0ec8*/ 	.short	0x010a
        /*0eca*/ 	.byte	0x3f
	.zero		1


	//   ....[38]....
        /*0ecc*/ 	.word	0x00017a50
        /*0ed0*/ 	.word	0x00000015
        /*0ed4*/ 	.word	0x0002a850
        /*0ed8*/ 	.short	0x010a
        /*0eda*/ 	.byte	0x3f
	.zero		1


	//   ....[39]....
        /*0edc*/ 	.word	0x00018170
        /*0ee0*/ 	.word	0x0000000a
        /*0ee4*/ 	.word	0x00000000
        /*0ee8*/ 	.short	0x0101
        /*0eea*/ 	.byte	0x3f
	.zero		1


	//   ....[40]....
        /*0eec*/ 	.word	0x0001a3f0
        /*0ef0*/ 	.word	0x00000015
        /*0ef4*/ 	.word	0x00000000
        /*0ef8*/ 	.short	0x0101
        /*0efa*/ 	.byte	0x3f
	.zero		1


	//   ....[41]....
        /*0efc*/ 	.word	0x0001a970
        /*0f00*/ 	.word	0x00000014
        /*0f04*/ 	.word	0x0002a830
        /*0f08*/ 	.short	0x010a
        /*0f0a*/ 	.byte	0x3f
	.zero		1


	//   ....[42]....
        /*0f0c*/ 	.word	0x0001a9f0
        /*0f10*/ 	.word	0x00000014
        /*0f14*/ 	.word	0x0002a830
        /*0f18*/ 	.short	0x010a
        /*0f1a*/ 	.byte	0x3f
	.zero		1


	//   ....[43]....
        /*0f1c*/ 	.word	0x0001b6d0
        /*0f20*/ 	.word	0x00000015
        /*0f24*/ 	.word	0x0002a850
        /*0f28*/ 	.short	0x010a
        /*0f2a*/ 	.byte	0x3f
	.zero		1


	//   ....[44]....
        /*0f2c*/ 	.word	0x0001b720
        /*0f30*/ 	.word	0x00000015
        /*0f34*/ 	.word	0x0002a850
        /*0f38*/ 	.short	0x010a
        /*0f3a*/ 	.byte	0x3f
	.zero		1


	//   ....[45]....
        /*0f3c*/ 	.word	0x0001be50
        /*0f40*/ 	.word	0x00000014
        /*0f44*/ 	.word	0x00000000
        /*0f48*/ 	.short	0x0101
        /*0f4a*/ 	.byte	0x3f
	.zero		1


	//   ....[46]....
        /*0f4c*/ 	.word	0x0001ce40
        /*0f50*/ 	.word	0x00000015
        /*0f54*/ 	.word	0x00000000
        /*0f58*/ 	.short	0x0101
        /*0f5a*/ 	.byte	0x3f
	.zero		1


	//   ....[47]....
        /*0f5c*/ 	.word	0x0001d100
        /*0f60*/ 	.word	0x00000003
        /*0f64*/ 	.word	0x0002a830
        /*0f68*/ 	.short	0x010a
        /*0f6a*/ 	.byte	0x3f
	.zero		1


	//   ....[48]....
        /*0f6c*/ 	.word	0x0001d180
        /*0f70*/ 	.word	0x00000003
        /*0f74*/ 	.word	0x0002a830
        /*0f78*/ 	.short	0x010a
        /*0f7a*/ 	.byte	0x3f
	.zero		1


	//   ....[49]....
        /*0f7c*/ 	.word	0x0001de60
        /*0f80*/ 	.word	0x0000000f
        /*0f84*/ 	.word	0x0002a850
        /*0f88*/ 	.short	0x010a
        /*0f8a*/ 	.byte	0x3f
	.zero		1


	//   ....[50]....
        /*0f8c*/ 	.word	0x0001deb0
        /*0f90*/ 	.word	0x0000000f
        /*0f94*/ 	.word	0x0002a850
        /*0f98*/ 	.short	0x010a
        /*0f9a*/ 	.byte	0x3f
	.zero		1


	//   ....[51]....
        /*0f9c*/ 	.word	0x0001e5d0
        /*0fa0*/ 	.word	0x00000008
        /*0fa4*/ 	.word	0x00000000
        /*0fa8*/ 	.short	0x0101
        /*0faa*/ 	.byte	0x3f
	.zero		1


	//   ....[52]....
        /*0fac*/ 	.word	0x00020850
        /*0fb0*/ 	.word	0x0000000f
        /*0fb4*/ 	.word	0x00000000
        /*0fb8*/ 	.short	0x0101
        /*0fba*/ 	.byte	0x3f
	.zero		1


	//   ....[53]....
        /*0fbc*/ 	.word	0x00020e30
        /*0fc0*/ 	.word	0x00000008
        /*0fc4*/ 	.word	0x0002a850
        /*0fc8*/ 	.short	0x010a
        /*0fca*/ 	.byte	0x3f
	.zero		1


	//   ....[54]....
        /*0fcc*/ 	.word	0x00020ed0
        /*0fd0*/ 	.word	0x00000008
        /*0fd4*/ 	.word	0x0002a850
        /*0fd8*/ 	.short	0x010a
        /*0fda*/ 	.byte	0x3f
	.zero		1


	//   ....[55]....
        /*0fdc*/ 	.word	0x000213d0
        /*0fe0*/ 	.word	0x00000003
        /*0fe4*/ 	.word	0x00000000
        /*0fe8*/ 	.short	0x0101
        /*0fea*/ 	.byte	0x3f
	.zero		1


	//   ....[56]....
        /*0fec*/ 	.word	0x000229d0
        /*0ff0*/ 	.word	0x00000000
        /*0ff4*/ 	.word	0x00000000
        /*0ff8*/ 	.short	0x0101
        /*0ffa*/ 	.byte	0x3f
	.zero		1


	//   ....[57]....
        /*0ffc*/ 	.word	0x00023170
        /*1000*/ 	.word	0x00000006
        /*1004*/ 	.word	0x00000000
        /*1008*/ 	.short	0x0101
        /*100a*/ 	.byte	0x3f
	.zero		1


	//   ....[58]....
        /*100c*/ 	.word	0x00026510
        /*1010*/ 	.word	0x00000011
        /*1014*/ 	.word	0x0002a820
        /*1018*/ 	.short	0x010a
        /*101a*/ 	.byte	0x3f
	.zero		1


	//   ....[59]....
        /*101c*/ 	.word	0x000265a0
        /*1020*/ 	.word	0x0000000c
        /*1024*/ 	.word	0x0002a8a0
        /*1028*/ 	.short	0x010a
        /*102a*/ 	.byte	0x3f
	.zero		1


	//   ....[60]....
        /*102c*/ 	.word	0x000269e0
        /*1030*/ 	.word	0x0000000c
        /*1034*/ 	.word	0x0002a8c0
        /*1038*/ 	.short	0x010a
        /*103a*/ 	.byte	0x3f
	.zero		1


	//   ....[61]....
        /*103c*/ 	.word	0x00026e10
        /*1040*/ 	.word	0x0000000a
        /*1044*/ 	.word	0x0002a8a0
        /*1048*/ 	.short	0x010a
        /*104a*/ 	.byte	0x3f
	.zero		1


	//   ....[62]....
        /*104c*/ 	.word	0x00027240
        /*1050*/ 	.word	0x0000000a
        /*1054*/ 	.word	0x0002a8c0
        /*1058*/ 	.short	0x010a
        /*105a*/ 	.byte	0x3f
	.zero		1


	//   ....[63]....
        /*105c*/ 	.word	0x00028740
        /*1060*/ 	.word	0x00000007
        /*1064*/ 	.word	0x0002a840
        /*1068*/ 	.short	0x010a
        /*106a*/ 	.byte	0x3f
	.zero		1


	//   ....[64]....
        /*106c*/ 	.word	0x00028df0
        /*1070*/ 	.word	0x00000007
        /*1074*/ 	.word	0x0002a830
        /*1078*/ 	.short	0x0107
        /*107a*/ 	.byte	0x3f
	.zero		1


	//   ....[65]....
        /*107c*/ 	.word	0x00028ea0
        /*1080*/ 	.word	0x00000007
        /*1084*/ 	.word	0x0002a830
        /*1088*/ 	.short	0x0101
        /*108a*/ 	.byte	0x3f
	.zero		1


	//   ....[66]....
        /*108c*/ 	.word	0x00029a90
        /*1090*/ 	.word	0x00000011
        /*1094*/ 	.word	0x0002a800
        /*1098*/ 	.short	0x0107
        /*109a*/ 	.byte	0x3f
	.zero		1


	//   ....[67]....
        /*109c*/ 	.word	0x00029ba0
        /*10a0*/ 	.word	0x00000011
        /*10a4*/ 	.word	0x0002a800
        /*10a8*/ 	.short	0x0101
        /*10aa*/ 	.byte	0x3f
	.zero		1


	//   ....[68]....
        /*10ac*/ 	.word	0x00029bc0
        /*10b0*/ 	.word	0x00000011
        /*10b4*/ 	.word	0x0002a820
        /*10b8*/ 	.short	0x010a
        /*10ba*/ 	.byte	0x3f
	.zero		1


	//   ....[69]....
        /*10bc*/ 	.word	0x00029f30
        /*10c0*/ 	.word	0x00000005
        /*10c4*/ 	.word	0x0002a840
        /*10c8*/ 	.short	0x010a
        /*10ca*/ 	.byte	0x3f
	.zero		1


	//   ....[70]....
        /*10cc*/ 	.word	0x0002a410
        /*10d0*/ 	.word	0x00000005
        /*10d4*/ 	.word	0x0002a830
        /*10d8*/ 	.short	0x0107
        /*10da*/ 	.byte	0x3f
	.zero		1


	//   ....[71]....
        /*10dc*/ 	.word	0x0002a4c0
        /*10e0*/ 	.word	0x00000005
        /*10e4*/ 	.word	0x0002a830
        /*10e8*/ 	.short	0x0101
        /*10ea*/ 	.byte	0x3f
	.zero		1


	//   ....[72]....
        /*10ec*/ 	.word	0x0002a520
        /*10f0*/ 	.word	0x00000005
        /*10f4*/ 	.word	0x0002a860
        /*10f8*/ 	.short	0x010a
        /*10fa*/ 	.byte	0x3f
	.zero		1


	//   ....[73]....
        /*10fc*/ 	.word	0x0002a980
        /*1100*/ 	.word	0x00000005
        /*1104*/ 	.word	0x0002a850
        /*1108*/ 	.short	0x0107
        /*110a*/ 	.byte	0x3f
	.zero		1


	//   ....[74]....
        /*110c*/ 	.word	0x0002aae0
        /*1110*/ 	.word	0x00000005
        /*1114*/ 	.word	0x0002a850
        /*1118*/ 	.short	0x0101
        /*111a*/ 	.byte	0x3f
	.zero		1


	//   ....[75]....
        /*111c*/ 	.word	0x0002ad30
        /*1120*/ 	.word	0x00000000
        /*1124*/ 	.word	0x0002a860
        /*1128*/ 	.short	0x010a
        /*112a*/ 	.byte	0x3f
	.zero		1


	//   ....[76]....
        /*112c*/ 	.word	0x0002b190
        /*1130*/ 	.word	0x00000000
        /*1134*/ 	.word	0x0002a850
        /*1138*/ 	.short	0x0107
        /*113a*/ 	.byte	0x3f
	.zero		1


	//   ....[77]....
        /*113c*/ 	.word	0x0002b240
        /*1140*/ 	.word	0x00000000
        /*1144*/ 	.word	0x0002a850
        /*1148*/ 	.short	0x0101
        /*114a*/ 	.byte	0x3f
	.zero		1


	//   ....[78]....
        /*114c*/ 	.word	0x0002c390
        /*1150*/ 	.word	0x00000007
        /*1154*/ 	.word	0x0002a820
        /*1158*/ 	.short	0x010a
        /*115a*/ 	.byte	0x3f
	.zero		1


	//   ....[79]....
        /*115c*/ 	.word	0x0002c520
        /*1160*/ 	.word	0x00000005
        /*1164*/ 	.word	0x0002a840
        /*1168*/ 	.short	0x010a
        /*116a*/ 	.byte	0x3f
	.zero		1


	//   ....[80]....
        /*116c*/ 	.word	0x0002c5c0
        /*1170*/ 	.word	0x00000003
        /*1174*/ 	.word	0x0002a840
        /*1178*/ 	.short	0x010a
        /*117a*/ 	.byte	0x3f
	.zero		1


	//   ....[81]....
        /*117c*/ 	.word	0x0002c600
        /*1180*/ 	.word	0x00000005
        /*1184*/ 	.word	0x0002a860
        /*1188*/ 	.short	0x010a
        /*118a*/ 	.byte	0x3f
	.zero		1


	//   ....[82]....
        /*118c*/ 	.word	0x0002c640
        /*1190*/ 	.word	0x00000003
        /*1194*/ 	.word	0x0002a860
        /*1198*/ 	.short	0x010a
        /*119a*/ 	.byte	0x3f
	.zero		1


	//   ....[83]....
        /*119c*/ 	.word	0x0002c6a0
        /*11a0*/ 	.word	0x00000056
        /*11a4*/ 	.word	0x0002a890
        /*11a8*/ 	.short	0x010a
        /*11aa*/ 	.byte	0x3f
	.zero		1


	//   ....[84]....
        /*11ac*/ 	.word	0x0002c950
        /*11b0*/ 	.word	0x00000056
        /*11b4*/ 	.word	0x0002a890
        /*11b8*/ 	.short	0x010a
        /*11ba*/ 	.byte	0x3f
	.zero		1


	//   ....[85]....
        /*11bc*/ 	.word	0x0002cc00
        /*11c0*/ 	.word	0x00000056
        /*11c4*/ 	.word	0x0002a890
        /*11c8*/ 	.short	0x010a
        /*11ca*/ 	.byte	0x3f
	.zero		1


	//   ....[86]....
        /*11cc*/ 	.word	0x0002ceb0
        /*11d0*/ 	.word	0x00000056
        /*11d4*/ 	.word	0x0002a8b0
        /*11d8*/ 	.short	0x010a
        /*11da*/ 	.byte	0x3f
	.zero		1


	//   ....[87]....
        /*11dc*/ 	.word	0x0002d2a0
        /*11e0*/ 	.word	0x00000002
        /*11e4*/ 	.word	0x0002a800
        /*11e8*/ 	.short	0x010a
        /*11ea*/ 	.byte	0x3f
	.zero		1


	//   ....[88]....
        /*11ec*/ 	.word	0x0002d680
        /*11f0*/ 	.word	0x00000002
        /*11f4*/ 	.word	0x0002a800
        /*11f8*/ 	.short	0x010a
        /*11fa*/ 	.byte	0x3f
	.zero		1


	//   ....[89]....
        /*11fc*/ 	.word	0x0002d6d0
        /*1200*/ 	.word	0x00000015
        /*1204*/ 	.word	0x0002a830
        /*1208*/ 	.short	0x010a
        /*120a*/ 	.byte	0x3f
	.zero		1


	//   ....[90]....
        /*120c*/ 	.word	0x0002d720
        /*1210*/ 	.word	0x00000014
        /*1214*/ 	.word	0x0002a830
        /*1218*/ 	.short	0x010a
        /*121a*/ 	.byte	0x3f
	.zero		1


	//   ....[91]....
        /*121c*/ 	.word	0x0002d770
        /*1220*/ 	.word	0x00000015
        /*1224*/ 	.word	0x0002a850
        /*1228*/ 	.short	0x010a
        /*122a*/ 	.byte	0x3f
	.zero		1


	//   ....[92]....
        /*122c*/ 	.word	0x0002d7c0
        /*1230*/ 	.word	0x00000014
        /*1234*/ 	.word	0x0002a830
        /*1238*/ 	.short	0x010a
        /*123a*/ 	.byte	0x3f
	.zero		1


	//   ....[93]....
        /*123c*/ 	.word	0x0002d810
        /*1240*/ 	.word	0x00000015
        /*1244*/ 	.word	0x0002a850
        /*1248*/ 	.short	0x010a
        /*124a*/ 	.byte	0x3f
	.zero		1


	//   ....[94]....
        /*124c*/ 	.word	0x0002d860
        /*1250*/ 	.word	0x00000003
        /*1254*/ 	.word	0x0002a830
        /*1258*/ 	.short	0x010a
        /*125a*/ 	.byte	0x3f
	.zero		1


	//   ....[95]....
        /*125c*/ 	.word	0x0002d8b0
        /*1260*/ 	.word	0x0000000f
        /*1264*/ 	.word	0x0002a850
        /*1268*/ 	.short	0x010a
        /*126a*/ 	.byte	0x3f
	.zero		1


	//   ....[96]....
        /*126c*/ 	.word	0x0002d900
        /*1270*/ 	.word	0x00000008
        /*1274*/ 	.word	0x0002a850
        /*1278*/ 	.short	0x010a
        /*127a*/ 	.byte	0x3f
	.zero		1


	//   ....[97]....
        /*127c*/ 	.word	0x0002daa0
        /*1280*/ 	.word	0x00000011
        /*1284*/ 	.word	0x0002a820
        /*1288*/ 	.short	0x010a
        /*128a*/ 	.byte	0x3f
	.zero		1


	//   ....[98]....
        /*128c*/ 	.word	0x0002daf0
        /*1290*/ 	.word	0x0000000c
        /*1294*/ 	.word	0x0002a8a0
        /*1298*/ 	.short	0x010a
        /*129a*/ 	.byte	0x3f
	.zero		1


	//   ....[99]....
        /*129c*/ 	.word	0x0002db40
        /*12a0*/ 	.word	0x0000000c
        /*12a4*/ 	.word	0x0002a8c0
        /*12a8*/ 	.short	0x010a
        /*12aa*/ 	.byte	0x3f
	.zero		1


	//   ....[100]....
        /*12ac*/ 	.word	0x0002db90
        /*12b0*/ 	.word	0x0000000a
        /*12b4*/ 	.word	0x0002a8a0
        /*12b8*/ 	.short	0x010a
        /*12ba*/ 	.byte	0x3f
	.zero		1


	//   ....[101]....
        /*12bc*/ 	.word	0x0002dbe0
        /*12c0*/ 	.word	0x0000000a
        /*12c4*/ 	.word	0x0002a8c0
        /*12c8*/ 	.short	0x010a
        /*12ca*/ 	.byte	0x3f
	.zero		1


	//   ....[102]....
        /*12cc*/ 	.word	0x0002dd00
        /*12d0*/ 	.word	0x00000007
        /*12d4*/ 	.word	0x0002a840
        /*12d8*/ 	.short	0x010a
        /*12da*/ 	.byte	0x3f
	.zero		1


	//   ....[103]....
        /*12dc*/ 	.word	0x0002f0d0
        /*12e0*/ 	.word	0x00000011
        /*12e4*/ 	.word	0x0002a820
        /*12e8*/ 	.short	0x010a
        /*12ea*/ 	.byte	0x3f
	.zero		1


	//   ....[104]....
        /*12ec*/ 	.word	0x0002f120
        /*12f0*/ 	.word	0x00000005
        /*12f4*/ 	.word	0x0002a840
        /*12f8*/ 	.short	0x010a
        /*12fa*/ 	.byte	0x3f
	.zero		1


	//   ....[105]....
        /*12fc*/ 	.word	0x0002f8e0
        /*1300*/ 	.word	0x00000005
        /*1304*/ 	.word	0x0002a860
        /*1308*/ 	.short	0x010a
        /*130a*/ 	.byte	0x3f
	.zero		1


	//   ....[106]....
        /*130c*/ 	.word	0x000300f0
        /*1310*/ 	.word	0x00000000
        /*1314*/ 	.word	0x0002a860
        /*1318*/ 	.short	0x010a
        /*131a*/ 	.byte	0x3f
	.zero		1


	//   ....[107]....
        /*131c*/ 	.word	0x000312d0
        /*1320*/ 	.word	0x00000007
        /*1324*/ 	.word	0x0002a820
        /*1328*/ 	.short	0x010a
        /*132a*/ 	.byte	0x3f
	.zero		1


	//   ....[108]....
        /*132c*/ 	.word	0x00031470
        /*1330*/ 	.word	0x00000005
        /*1334*/ 	.word	0x0002a840
        /*1338*/ 	.short	0x010a
        /*133a*/ 	.byte	0x3f
	.zero		1


	//   ....[109]....
        /*133c*/ 	.word	0x000314c0
        /*1340*/ 	.word	0x00000003
        /*1344*/ 	.word	0x0002a840
        /*1348*/ 	.short	0x010a
        /*134a*/ 	.byte	0x3f
	.zero		1


	//   ....[110]....
        /*134c*/ 	.word	0x00031510
        /*1350*/ 	.word	0x00000005
        /*1354*/ 	.word	0x0002a860
        /*1358*/ 	.short	0x010a
        /*135a*/ 	.byte	0x3f
	.zero		1


	//----- nvinfo : EIATTR_NUM_MBARRIERS
	.align		4
.L_482:
        /*135c*/ 	.byte	0x03, 0x38
        /*135e*/ 	.short	0x0016


	//----- nvinfo : EIATTR_EXIT_INSTR_OFFSETS
	.align		4
        /*1360*/ 	.byte	0x04, 0x1c
        /*1362*/ 	.short	(.L_484 - .L_483)


	//   ....[0]....
.L_483:
        /*1364*/ 	.word	0x0002c690


	//----- nvinfo : EIATTR_MAX_THREADS
	.align		4
.L_484:
        /*1368*/ 	.byte	0x04, 0x05
        /*136a*/ 	.short	(.L_486 - .L_485)
.L_485:
        /*136c*/ 	.word	0x00000180
        /*1370*/ 	.word	0x00000001
        /*1374*/ 	.word	0x00000001


	//----- nvinfo : EIATTR_CRS_STACK_SIZE
	.align		4
.L_486:
        /*1378*/ 	.byte	0x04, 0x1e
        /*137a*/ 	.short	(.L_488 - .L_487)
.L_487:
        /*137c*/ 	.word	0x00000000


	//----- nvinfo : EIATTR_CBANK_PARAM_SIZE
	.align		4
.L_488:
        /*1380*/ 	.byte	0x03, 0x19
        /*1382*/ 	.short	0x0af0


	//----- nvinfo : EIATTR_PARAM_CBANK
	.align		4
        /*1384*/ 	.byte	0x04, 0x0a
        /*1386*/ 	.short	(.L_490 - .L_489)
	.align		4
.L_489:
        /*1388*/ 	.word	index@(.nv.constant0._ZN7cutlass13device_kernelIN5flash11enable_sm90INS1_16FlashAttnFwdSm90INS1_25CollectiveMainloopFwdSm90ILi2EN4cute5tupleIJNS5_1CILi1EEES8_S8_EEENS6_IJNS7_ILi128EEENS7_ILi96EEENS7_ILi192EEEEEELi128ENS_10bfloat16_tEfNS_4arch4Sm90ELb0ELb1ELb1ELb1ELb1ELb1ELb0ELb1ELb1ELb1ELb1ELb0EEENS1_21CollectiveEpilogueFwdINS6_IJSA_SA_SB_EEES9_SE_SG_Li256ELb1ELb1ELb1ELb0EEENS1_36VarlenDynamicPersistentTileSchedulerILi128ELi96ELi256ELi128ELb1ELb1ELb1ELb1ELb0ELb1EEEEEEEEEvNT_6ParamsE)
        /*138c*/ 	.short	0x0210
        /*138e*/ 	.short	0x0af0


	//----- nvinfo : EIATTR_SW_WAR
	.align		4
.L_490:
        /*1390*/ 	.byte	0x04, 0x36
        /*1392*/ 	.short	(.L_492 - .L_491)
.L_491:
        /*1394*/ 	.word	0x00000008
.L_492:


//--------------------- .nv.info._ZN7cutlass13device_kernelIN5flash11enable_sm90INS1_16FlashAttnFwdSm90INS1_25CollectiveMainloopFwdSm90ILi2EN4cute5tupleIJNS5_1CILi1EEES8_S8_EEENS6_IJNS7_ILi128EEENS7_ILi96EEENS7_ILi192EEEEEELi128ENS_10bfloat16_tEfNS_4arch4Sm90ELb1ELb0ELb1ELb0ELb1ELb0ELb0ELb1ELb1ELb1ELb1ELb0EEENS1_21CollectiveEpilogueFwdINS6_IJSA_SA_SB_EEES9_SE_SG_Li256ELb0ELb1ELb1ELb0EEENS1_19SingleTileSchedulerILb0ELb1ELb1ELi128EEEEEEEEEvNT_6ParamsE --------------------------
	.section	.nv.info._ZN7cutlass13device_kernelIN5flash11enable_sm90INS1_16FlashAttnFwdSm90INS1_25CollectiveMainloopFwdSm90ILi2EN4cute5tupleIJNS5_1CILi1EEES8_S8_EEENS6_IJNS7_ILi128EEENS7_ILi96EEENS7_ILi192EEEEEELi128ENS_10bfloat16_tEfNS_4arch4Sm90ELb1ELb0ELb1ELb0ELb1ELb0ELb0ELb1ELb1ELb1ELb1ELb0EEENS1_21CollectiveEpilogueFwdINS6_IJSA_SA_SB_EEES9_SE_SG_Li256ELb0ELb1ELb1ELb0EEENS1_19SingleTileSchedulerILb0ELb1ELb1ELi128EEEEEEEEEvNT_6ParamsE,"",@"SHT_CUDA_INFO"
	.sectionflags	@""
	.align	4


	//----- nvinfo : EIATTR_CUDA_API_VERSION
	.align		4
        /*0000*/ 	.byte	0x04, 0x37
        /*0002*/ 	.short	(.L_494 - .L_493)
.L_493:
        /*0004*/ 	.word	0x00000082


	//----- nvinfo : EIATTR_KPARAM_INFO
	.align		4
.L_494:
        /*0008*/ 	.byte	0x04, 0x17
        /*000a*/ 	.short	(.L_496 - .L_495)
.L_495:
        /*000c*/ 	.word	0x00000000
        /*0010*/ 	.short	0x0000
        /*0012*/ 	.short	0x0070
        /*0014*/ 	.byte	0x00, 0xf0, 0x01, 0x28


	//----- nvinfo : EIATTR_SPARSE_MMA_MASK
	.align		4
.L_496:
        /*0018*/ 	.byte	0x03, 0x50
        /*001a*/ 	.short	0x0000


	//----- nvinfo : EIATTR_MAXREG_COUNT
	.align		4
        /*001c*/ 	.byte	0x03, 0x1b
        /*001e*/ 	.short	0x00a8


	//----- nvinfo : EIATTR_NUM_BARRIERS
	.align		4
        /*0020*/ 	.byte	0x02, 0x4c
        /*0022*/ 	.byte	0x09
	.zero		1


	//----- nvinfo : EIATTR_EXTERNS
	.align		4
        /*0024*/ 	.byte	0x04, 0x0f
        /*0026*/ 	.short	(.L_498 - .L_497)


	//   ....[0]....
	.align		4
.L_497:
        /*0028*/ 	.word	index@(__assertfail)


	//----- nvinfo : EIATTR_MERCURY_ISA_VERSION
	.align		4
.L_498:
        /*002c*/ 	.byte	0x03, 0x5f
        /*002e*/ 	.short	0x0101


	//----- nvinfo : EIATTR_INT_WARP_WIDE_INSTR_OFFSETS
	.align		4
        /*0030*/ 	.byte	0x04, 0x31
        /*0032*/ 	.short	(.L_500 - .L_499)


	//   ....[0]....
.L_499:
        /*0034*/ 	.word	0x000000b0


	//   ....[1]....
        /*0038*/ 	.word	0x000000c0


	//   ....[2]....
        /*003c*/ 	.word	0x00000160


	//----- nvinfo : EIATTR_COOP_GROUP_MASK_REGIDS
	.align		4
.L_500:
        /*0040*/ 	.byte	0x04, 0x29
        /*0042*/ 	.short	(.L_502 - .L_501)


	//   ....[0]....
.L_501:
        /*0044*/ 	.word	0xffffffff


	//   ....[1]....
        /*0048*/ 	.word	0xffffffff


	//   ....[2]....
        /*004c*/ 	.word	0xffffffff


	//   ....[3]....
        /*0050*/ 	.word	0xffffffff


	//   ....[4]....
        /*0054*/ 	.word	0xffffffff


	//   ....[5]....
        /*0058*/ 	.word	0xffffffff


	//   ....[6]....
        /*005c*/ 	.word	0xffffffff


	//   ....[7]....
        /*0060*/ 	.word	0xffffffff


	//   ....[8]....
        /*0064*/ 	.word	0xffffffff


	//   ....[9]....
        /*0068*/ 	.word	0xffffffff


	//   ....[10]....
        /*006c*/ 	.word	0xffffffff


	//   ....[11]....
        /*0070*/ 	.word	0xffffffff


	//   ....[12]....
        /*0074*/ 	.word	0xffffffff


	//   ....[13]....
        /*0078*/ 	.word	0xffffffff


	//   ....[14]....
        /*007c*/ 	.word	0xffffffff


	//   ....[15]....
        /*0080*/ 	.word	0xffffffff


	//   ....[16]....
        /*0084*/ 	.word	0xffffffff


	//   ....[17]....
        /*0088*/ 	.word	0xffffffff


	//   ....[18]....
        /*008c*/ 	.word	0xffffffff


	//   ....[19]....
        /*0090*/ 	.word	0xffffffff


	//   ....[20]....
        /*0094*/ 	.word	0xffffffff


	//   ....[21]....
        /*0098*/ 	.word	0xffffffff


	//   ....[22]....
        /*009c*/ 	.word	0xffffffff


	//   ....[23]....
        /*00a0*/ 	.word	0xffffffff


	//   ....[24]....
        /*00a4*/ 	.word	0xffffffff


	//   ....[25]....
        /*00a8*/ 	.word	0xffffffff


	//   ....[26]....
        /*00ac*/ 	.word	0xffffffff


	//   ....[27]....
        /*00b0*/ 	.word	0xffffffff


	//   ....[28]....
        /*00b4*/ 	.word	0xffffffff


	//   ....[29]....
        /*00b8*/ 	.word	0xffffffff


	//   ....[30]....
        /*00bc*/ 	.word	0xffffffff


	//   ....[31]....
        /*00c0*/ 	.word	0xffffffff


	//   ....[32]....
        /*00c4*/ 	.word	0xffffffff


	//   ....[33]....
        /*00c8*/ 	.word	0xffffffff


	//   ....[34]....
        /*00cc*/ 	.word	0xffffffff


	//   ....[35]....
        /*00d0*/ 	.word	0xffffffff


	//   ....[36]....
        /*00d4*/ 	.word	0xffffffff


	//   ....[37]....
        /*00d8*/ 	.word	0xffffffff


	//   ....[38]....
        /*00dc*/ 	.word	0xffffffff


	//   ....[39]....
        /*00e0*/ 	.word	0xffffffff


	//   ....[40]....
        /*00e4*/ 	.word	0xffffffff


	//   ....[41]....
        /*00e8*/ 	.word	0xffffffff


	//   ....[42]....
        /*00ec*/ 	.word	0xffffffff


	//   ....[43]....
        /*00f0*/ 	.word	0xffffffff


	//   ....[44]....
        /*00f4*/ 	.word	0xffffffff


	//   ....[45]....
        /*00f8*/ 	.word	0xffffffff


	//   ....[46]....
        /*00fc*/ 	.word	0xffffffff


	//   ....[47]....
        /*0100*/ 	.word	0xffffffff


	//   ....[48]....
        /*0104*/ 	.word	0xffffffff


	//   ....[49]....
        /*0108*/ 	.word	0xffffffff


	//   ....[50]....
        /*010c*/ 	.word	0xffffffff


	//   ....[51]....
        /*0110*/ 	.word	0xffffffff


	//   ....[52]....
        /*0114*/ 	.word	0xffffffff


	//   ....[53]....
        /*0118*/ 	.word	0xffffffff


	//   ....[54]....
        /*011c*/ 	.word	0xffffffff


	//   ....[55]....
        /*0120*/ 	.word	0xffffffff


	//   ....[56]....
        /*0124*/ 	.word	0xffffffff


	//   ....[57]....
        /*0128*/ 	.word	0xffffffff


	//   ....[58]....
        /*012c*/ 	.word	0xffffffff


	//   ....[59]....
        /*0130*/ 	.word	0xffffffff


	//   ....[60]....
        /*0134*/ 	.word	0xffffffff


	//   ....[61]....
        /*0138*/ 	.word	0xffffffff


	//   ....[62]....
        /*013c*/ 	.word	0xffffffff


	//   ....[63]....
        /*0140*/ 	.word	0xffffffff


	//   ....[64]....
        /*0144*/ 	.word	0xffffffff


	//   ....[65]....
        /*0148*/ 	.word	0xffffffff


	//   ....[66]....
        /*014c*/ 	.word	0xffffffff


	//   ....[67]....
        /*0150*/ 	.word	0xffffffff


	//   ....[68]....
        /*0154*/ 	.word	0xffffffff


	//   ....[69]....
        /*0158*/ 	.word	0xffffffff


	//   ....[70]....
        /*015c*/ 	.word	0xffffffff


	//   ....[71]....
        /*0160*/ 	.word	0xffffffff


	//   ....[72]....
        /*0164*/ 	.word	0xffffffff


	//   ....[73]....
        /*0168*/ 	.word	0xffffffff


	//   ....[74]....
        /*016c*/ 	.word	0xffffffff


	//   ....[75]....
        /*0170*/ 	.word	0xffffffff


	//   ....[76]....
        /*0174*/ 	.word	0xffffffff


	//   ....[77]....
        /*0178*/ 	.word	0xffffffff


	//   ....[78]....
        /*017c*/ 	.word	0xffffffff


	//   ....[79]....
        /*0180*/ 	.word	0xffffffff


	//   ....[80]....
        /*0184*/ 	.word	0xffffffff


	//   ....[81]....
        /*0188*/ 	.word	0xffffffff


	//   ....[82]....
        /*018c*/ 	.word	0xffffffff


	//   ....[83]....
        /*0190*/ 	.word	0xffffffff


	//   ....[84]....
        /*0194*/ 	.word	0xffffffff


	//   ....[85]....
        /*0198*/ 	.word	0xffffffff


	//   ....[86]....
        /*019c*/ 	.word	0xffffffff


	//   ....[87]....
        /*01a0*/ 	.word	0xffffffff


	//   ....[88]....
        /*01a4*/ 	.word	0xffffffff


	//   ....[89]....
        /*01a8*/ 	.word	0xffffffff


	//   ....[90]....
        /*01ac*/ 	.word	0xffffffff


	//   ....[91]....
        /*01b0*/ 	.word	0xffffffff


	//   ....[92]....
        /*01b4*/ 	.word	0xffffffff


	//   ....[93]....
        /*01b8*/ 	.word	0xffffffff


	//   ....[94]....
        /*01bc*/ 	.word	0xffffffff


	//   ....[95]....
        /*01c0*/ 	.word	0xffffffff


	//   ....[96]....
        /*01c4*/ 	.word	0xffffffff


	//   ....[97]....
        /*01c8*/ 	.word	0xffffffff


	//   ....[98]....
        /*01cc*/ 	.word	0xffffffff


	//   ....[99]....
        /*01d0*/ 	.word	0xffffffff


	//   ....[100]....
        /*01d4*/ 	.word	0xffffffff


	//   ....[101]....
        /*01d8*/ 	.word	0x0500000f


	//   ....[102]....
        /*01dc*/ 	.word	0x0500000f


	//   ....[103]....
        /*01e0*/ 	.word	0x0500000f


	//   ....[104]....
        /*01e4*/ 	.word	0x0500000f


	//   ....[105]....
        /*01e8*/ 	.word	0x0500000f


	//   ....[106]....
        /*01ec*/ 	.word	0x0500000f


	//   ....[107]....
        /*01f0*/ 	.word	0x0500000f


	//   ....[108]....
        /*01f4*/ 	.word	0x0500000f


	//   ....[109]....
        /*01f8*/ 	.word	0x0500000f


	//   ....[110]....
        /*01fc*/ 	.word	0x0500000f


	//   ....[111]....
        /*0200*/ 	.word	0x0500000f


	//   ....[112]....
        /*0204*/ 	.word	0x0500000f


	//   ....[113]....
        /*0208*/ 	.word	0x0500000f


	//   ....[114]....
        /*020c*/ 	.word	0x0500000f


	//   ....[115]....
        /*0210*/ 	.word	0x0500000f


	//   ....[116]....
        /*0214*/ 	.word	0x0500000f


	//   ....[117]....
        /*0218*/ 	.word	0x0500000f


	//   ....[118]....
        /*021c*/ 	.word	0x0500000f


	//   ....[119]....
        /*0220*/ 	.word	0x0500000f


	//   ....[120]....
        /*0224*/ 	.word	0x0500000f


	//   ....[121]....
        /*0228*/ 	.word	0x0500000f


	//   ....[122]....
        /*022c*/ 	.word	0x0500000f


	//   ....[123]....
        /*0230*/ 	.word	0x0500000f


	//   ....[124]....
        /*0234*/ 	.word	0x0500000f


	//   ....[125]....
        /*0238*/ 	.word	0x0500000f


	//   ....[126]....
        /*023c*/ 	.word	0x0500000f


	//   ....[127]....
        /*0240*/ 	.word	0x0500000f


	//   ....[128]....
        /*0244*/ 	.word	0x0500000f


	//   ....[129]....
        /*0248*/ 	.word	0x0500000f


	//   ....[130]....
        /*024c*/ 	.word	0x0500000f


	//   ....[131]....
        /*0250*/ 	.word	0x0500000f


	//   ....[132]....
        /*0254*/ 	.word	0x0500000f


	//   ....[133]....
        /*0258*/ 	.word	0x0500000f


	//   ....[134]....
        /*025c*/ 	.word	0x0500000f


	//   ....[135]....
        /*0260*/ 	.word	0x0500000f


	//   ....[136]....
        /*0264*/ 	.word	0x0500000f


	//   ....[137]....
        /*0268*/ 	.word	0x0500000f


	//   ....[138]....
        /*026c*/ 	.word	0x0500000f


	//   ....[139]....
        /*0270*/ 	.word	0x0500000f


	//   ....[140]....
        /*0274*/ 	.word	0x0500000f


	//   ....[141]....
        /*0278*/ 	.word	0x0500000f


	//   ....[142]....
        /*027c*/ 	.word	0x0500000f


	//   ....[143]....
        /*0280*/ 	.word	0x0500000f


	//   ....[144]....
        /*0284*/ 	.word	0x0500000f


	//   ....[145]....
        /*0288*/ 	.word	0x0500000f


	//   ....[146]....
        /*028c*/ 	.word	0x0500000f


	//   ....[147]....
        /*0290*/ 	.word	0x0500000f


	//   ....[148]....
        /*0294*/ 	.word	0x0500000f


	//   ....[149]....
        /*0298*/ 	.word	0x0500000f


	//   ....[150]....
        /*029c*/ 	.word	0x0500000f


	//   ....[151]....
        /*02a0*/ 	.word	0x0500000f


	//   ....[152]....
        /*02a4*/ 	.word	0x0500000f


	//   ....[153]....
        /*02a8*/ 	.word	0x0500000f


	//   ....[154]....
        /*02ac*/ 	.word	0x0500000f


	//   ....[155]....
        /*02b0*/ 	.word	0x0500000f


	//   ....[156]....
        /*02b4*/ 	.word	0x0500000f


	//   ....[157]....
        /*02b8*/ 	.word	0x0500000f


	//   ....[158]....
        /*02bc*/ 	.word	0x0500000f


	//   ....[159]....
        /*02c0*/ 	.word	0x0500000f


	//   ....[160]....
        /*02c4*/ 	.word	0x0500000f


	//   ....[161]....
        /*02c8*/ 	.word	0x0500000f


	//   ....[162]....
        /*02cc*/ 	.word	0x0500000f


	//   ....[163]....
        /*02d0*/ 	.word	0x0500000f


	//   ....[164]....
        /*02d4*/ 	.word	0x0500000f


	//   ....[165]....
        /*02d8*/ 	.word	0x0500000f


	//   ....[166]....
        /*02dc*/ 	.word	0x0500000f


	//----- nvinfo : EIATTR_COOP_GROUP_INSTR_OFFSETS
	.align		4
.L_502:
        /*02e0*/ 	.byte	0x04, 0x28
        /*02e2*/ 	.short	(.L_504 - .L_503)


	//   ....[0]....
.L_503:
        /*02e4*/ 	.word	0x00000060


	//   ....[1]....
        /*02e8*/ 	.word	0x000000a0


	//   ....[2]....
        /*02ec*/ 	.word	0x000002c0


	//   ....[3]....
        /*02f0*/ 	.word	0x00000420


	//   ....[4]....
        /*02f4*/ 	.word	0x00000540


	//   ....[5]....
        /*02f8*/ 	.word	0x000006a0


	//   ....[6]....
        /*02fc*/ 	.word	0x000010a0


	//   ....[7]....
        /*0300*/ 	.word	0x00001dd0


	//   ....[8]....
        /*0304*/ 	.word	0x00001eb0


	//   ....[9]....
        /*0308*/ 	.word	0x000026e0


	//   ....[10]....
        /*030c*/ 	.word	0x00002790


	//   ....[11]....
        /*0310*/ 	.word	0x00002eb0


	//   ....[12]....
        /*0314*/ 	.word	0x00002f10


	//   ....[13]....
        /*0318*/ 	.word	0x00004860


	//   ....[14]....
        /*031c*/ 	.word	0x00004a10


	//   ....[15]....
        /*0320*/ 	.word	0x00005150


	//   ....[16]....
        /*0324*/ 	.word	0x000051a0


	//   ....[17]....
        /*0328*/ 	.word	0x000058c0


	//   ....[18]....
        /*032c*/ 	.word	0x00005970


	//   ....[19]....
        /*0330*/ 	.word	0x000078d0


	//   ....[20]....
        /*0334*/ 	.word	0x00007910


	//   ....[21]....
        /*0338*/ 	.word	0x00007930


	//   ....[22]....
        /*033c*/ 	.word	0x00007950


	//   ....[23]....
        /*0340*/ 	.word	0x00008a20


	//   ....[24]....
        /*0344*/ 	.word	0x00008a50


	//   ....[25]....
        /*0348*/ 	.word	0x00008b10


	//   ....[26]....
        /*034c*/ 	.word	0x00008b20


	//   ....[27]....
        /*0350*/ 	.word	0x000099a0


	//   ....[28]....
        /*0354*/ 	.word	0x000099e0


	//   ....[29]....
        /*0358*/ 	.word	0x00009a20


	//   ....[30]....
        /*035c*/ 	.word	0x00009a50


	//   ....[31]....
        /*0360*/ 	.word	0x00009a60


	//   ....[32]....
        /*0364*/ 	.word	0x00009a80


	//   ....[33]....
        /*0368*/ 	.word	0x0000a0c0


	//   ....[34]....
        /*036c*/ 	.word	0x0000a0d0


	//   ....[35]....
        /*0370*/ 	.word	0x0000aad0


	//   ....[36]....
        /*0374*/ 	.word	0x0000bdf0


	//   ....[37]....
        /*0378*/ 	.word	0x0000be10


	//   ....[38]....
        /*037c*/ 	.word	0x0000be20


	//   ....[39]....
        /*0380*/ 	.word	0x0000be30


	//   ....[40]....
        /*0384*/ 	.word	0x0000be40


	//   ....[41]....
        /*0388*/ 	.word	0x0000be50


	//   ....[42]....
        /*038c*/ 	.word	0x0000bee0


	//   ....[43]....
        /*0390*/ 	.word	0x0000bf00


	//   ....[44]....
        /*0394*/ 	.word	0x0000bf70


	//   ....[45]....
        /*0398*/ 	.word	0x0000bf80


	//   ....[46]....
        /*039c*/ 	.word	0x0000bf90


	//   ....[47]....
        /*03a0*/ 	.word	0x0000c030


	//   ....[48]....
        /*03a4*/ 	.word	0x0000c6b0


	//   ....[49]....
        /*03a8*/ 	.word	0x0000c6e0


	//   ....[50]....
        /*03ac*/ 	.word	0x0000c710


	//   ....[51]....
        /*03b0*/ 	.word	0x0000c740


	//   ....[52]....
        /*03b4*/ 	.word	0x0000c7e0


	//   ....[53]....
        /*03b8*/ 	.word	0x0000c810


	//   ....[54]....
        /*03bc*/ 	.word	0x0000c820


	//   ....[55]....
        /*03c0*/ 	.word	0x0000c880


	//   ....[56]....
        /*03c4*/ 	.word	0x0000c930


	//   ....[57]....
        /*03c8*/ 	.word	0x0000c950


	//   ....[58]....
        /*03cc*/ 	.word	0x0000c960


	//   ....[59]....
        /*03d0*/ 	.word	0x0000c9c0


	//   ....[60]....
        /*03d4*/ 	.word	0x0000ca70


	//   ....[61]....
        /*03d8*/ 	.word	0x0000ca90


	//   ....[62]....
        /*03dc*/ 	.word	0x0000caa0


	//   ....[63]....
        /*03e0*/ 	.word	0x0000caf0


	//   ....[64]....
        /*03e4*/ 	.word	0x0000d240


	//   ....[65]....
        /*03e8*/ 	.word	0x0000d260


	//   ....[66]....
        /*03ec*/ 	.word	0x0000d270


	//   ....[67]....
        /*03f0*/ 	.word	0x0000d280


	//   ....[68]....
        /*03f4*/ 	.word	0x0000d2a0


	//   ....[69]....
        /*03f8*/ 	.word	0x0000d2c0


	//   ....[70]....
        /*03fc*/ 	.word	0x0000d320


	//   ....[71]....
        /*0400*/ 	.word	0x0000d370


	//   ....[72]....
        /*0404*/ 	.word	0x0000d390


	//   ....[73]....
        /*0408*/ 	.word	0x0000d3d0


	//   ....[74]....
        /*040c*/ 	.word	0x0000d3f0


	//   ....[75]....
        /*0410*/ 	.word	0x0000d410


	//   ....[76]....
        /*0414*/ 	.word	0x0000d6b0


	//   ....[77]....
        /*0418*/ 	.word	0x0000d6c0


	//   ....[78]....
        /*041c*/ 	.word	0x0000d6d0


	//   ....[79]....
        /*0420*/ 	.word	0x0000d6f0


	//   ....[80]....
        /*0424*/ 	.word	0x0000d780


	//   ....[81]....
        /*0428*/ 	.word	0x0000d7b0


	//   ....[82]....
        /*042c*/ 	.word	0x0000d800


	//   ....[83]....
        /*0430*/ 	.word	0x0000d830


	//   ....[84]....
        /*0434*/ 	.word	0x0000d880


	//   ....[85]....
        /*0438*/ 	.word	0x0000d8b0


	//   ....[86]....
        /*043c*/ 	.word	0x0000d900


	//   ....[87]....
        /*0440*/ 	.word	0x0000d930


	//   ....[88]....
        /*0444*/ 	.word	0x0000dd90


	//   ....[89]....
        /*0448*/ 	.word	0x0000ddc0


	//   ....[90]....
        /*044c*/ 	.word	0x0000ddf0


	//   ....[91]....
        /*0450*/ 	.word	0x0000de20


	//   ....[92]....
        /*0454*/ 	.word	0x0000de50


	//   ....[93]....
        /*0458*/ 	.word	0x0000de60


	//   ....[94]....
        /*045c*/ 	.word	0x0000de70


	//   ....[95]....
        /*0460*/ 	.word	0x0000de90


	//   ....[96]....
        /*0464*/ 	.word	0x0000deb0


	//   ....[97]....
        /*0468*/ 	.word	0x0000ded0


	//   ....[98]....
        /*046c*/ 	.word	0x0000e010


	//   ....[99]....
        /*0470*/ 	.word	0x0000e070


	//   ....[100]....
        /*0474*/ 	.word	0x0000e2d0


	//   ....[101]....
        /*0478*/ 	.word	0x0000e840


	//   ....[102]....
        /*047c*/ 	.word	0x0000e930


	//   ....[103]....
        /*0480*/ 	.word	0x0000e9d0


	//   ....[104]....
        /*0484*/ 	.word	0x0000ea30


	//   ....[105]....
        /*0488*/ 	.word	0x0000eb00


	//   ....[106]....
        /*048c*/ 	.word	0x0000eb80


	//   ....[107]....
        /*0490*/ 	.word	0x0000ec50


	//   ....[108]....
        /*0494*/ 	.word	0x0000ecc0


	//   ....[109]....
        /*0498*/ 	.word	0x0000edb0


	//   ....[110]....
        /*049c*/ 	.word	0x0000ee30


	//   ....[111]....
        /*04a0*/ 	.word	0x0000ef00


	//   ....[112]....
        /*04a4*/ 	.word	0x0000ef70


	//   ....[113]....
        /*04a8*/ 	.word	0x0000f050


	//   ....[114]....
        /*04ac*/ 	.word	0x0000f0e0


	//   ....[115]....
        /*04b0*/ 	.word	0x0000f150


	//   ....[116]....
        /*04b4*/ 	.word	0x0000f1f0


	//   ....[117]....
        /*04b8*/ 	.word	0x0000f2c0


	//   ....[118]....
        /*04bc*/ 	.word	0x0000f340


	//   ....[119]....
        /*04c0*/ 	.word	0x0000f420


	//   ....[120]....
        /*04c4*/ 	.word	0x0000f4a0


	//   ....[121]....
        /*04c8*/ 	.word	0x0000f570


	//   ....[122]....
        /*04cc*/ 	.word	0x0000f5f0


	//   ....[123]....
        /*04d0*/ 	.word	0x0000f6d0


	//   ....[124]....
        /*04d4*/ 	.word	0x0000f750


	//   ....[125]....
        /*04d8*/ 	.word	0x0000f820


	//   ....[126]....
        /*04dc*/ 	.word	0x0000f8a0


	//   ....[127]....
        /*04e0*/ 	.word	0x0000f980


	//   ....[128]....
        /*04e4*/ 	.word	0x0000f9f0


	//   ....[129]....
        /*04e8*/ 	.word	0x0000fab0


	//   ....[130]....
        /*04ec*/ 	.word	0x0000fbf0


	//   ....[131]....
        /*04f0*/ 	.word	0x0000fc90


	//   ....[132]....
        /*04f4*/ 	.word	0x0000fd70


	//   ....[133]....
        /*04f8*/ 	.word	0x0000fdc0


	//   ....[134]....
        /*04fc*/ 	.word	0x0000fea0


	//   ....[135]....
        /*0500*/ 	.word	0x0000fef0


	//   ....[136]....
        /*0504*/ 	.word	0x0000fff0


	//   ....[137]....
        /*0508*/ 	.word	0x00010040


	//   ....[138]....
        /*050c*/ 	.word	0x00010140


	//   ....[139]....
        /*0510*/ 	.word	0x00010190


	//   ....[140]....
        /*0514*/ 	.word	0x00010270


	//   ....[141]....
        /*0518*/ 	.word	0x000102c0


	//   ....[142]....
        /*051c*/ 	.word	0x000103b0


	//   ....[143]....
        /*0520*/ 	.word	0x00010440


	//   ....[144]....
        /*0524*/ 	.word	0x000104a0


	//   ....[145]....
        /*0528*/ 	.word	0x00010580


	//   ....[146]....
        /*052c*/ 	.word	0x00010620


	//   ....[147]....
        /*0530*/ 	.word	0x000106e0


	//   ....[148]....
        /*0534*/ 	.word	0x00010780


	//   ....[149]....
        /*0538*/ 	.word	0x00010840


	//   ....[150]....
        /*053c*/ 	.word	0x000108e0


	//   ....[151]....
        /*0540*/ 	.word	0x000109a0


	//   ....[152]....
        /*0544*/ 	.word	0x00010a40


	//   ....[153]....
        /*0548*/ 	.word	0x00010b00


	//   ....[154]....
        /*054c*/ 	.word	0x00010c20


	//   ....[155]....
        /*0550*/ 	.word	0x00010cc0


	//   ....[156]....
        /*0554*/ 	.word	0x00010d70


	//   ....[157]....
        /*0558*/ 	.word	0x00010e40


	//   ....[158]....
        /*055c*/ 	.word	0x00010eb0


	//   ....[159]....
        /*0560*/ 	.word	0x00010f80


	//   ....[160]....
        /*0564*/ 	.word	0x00010ff0


	//   ....[161]....
        /*0568*/ 	.word	0x000110e0


	//   ....[162]....
        /*056c*/ 	.word	0x00011150


	//   ....[163]....
        /*0570*/ 	.word	0x00011230


	//   ....[164]....
        /*0574*/ 	.word	0x000112a0


	//   ....[165]....
        /*0578*/ 	.word	0x00011360


	//   ....[166]....
        /*057c*/ 	.word	0x00011440


	//----- nvinfo : EIATTR_REG_RECONFIG
	.align		4
.L_504:
        /*0580*/ 	.byte	0x01, 0x54
	.zero		2


	//----- nvinfo : EIATTR_SYSCALL_OFFSETS
	.align		4
        /*0584*/ 	.byte	0x04, 0x46
        /*0586*/ 	.short	(.L_506 - .L_505)


	//   ....[0]....
.L_505:
        /*0588*/ 	.word	0x00001260


	//   ....[1]....
        /*058c*/ 	.word	0x0000b310


	//   ....[2]....
        /*0590*/ 	.word	0x0000b450


	//   ....[3]....
        /*0594*/ 	.word	0x0000b540


	//   ....[4]....
        /*0598*/ 	.word	0x0000c3f0


	//----- nvinfo : EIATTR_MBARRIER_INSTR_OFFSETS
	.align		4
.L_506:
        /*059c*/ 	.byte	0x04, 0x39
        /*059e*/ 	.short	(.L_508 - .L_507)


	//   ....[0]....
.L_507:
        /*05a0*/ 	.word	0x00000170
        /*05a4*/ 	.word	0x000000ff
        /*05a8*/ 	.word	0x0002a800
        /*05ac*/ 	.short	0x0100
        /*05ae*/ 	.byte	0x08
	.zero		1


	//   ....[1]....
        /*05b0*/ 	.word	0x00000180
        /*05b4*/ 	.word	0x000000ff
        /*05b8*/ 	.word	0x0002a820
        /*05bc*/ 	.short	0x0100
        /*05be*/ 	.byte	0x08
	.zero		1


	//   ....[2]....
        /*05c0*/ 	.word	0x00000270
        /*05c4*/ 	.word	0x000000ff
        /*05c8*/ 	.word	0x0002a830
        /*05cc*/ 	.short	0x0100
        /*05ce*/ 	.byte	0x08
	.zero		1


	//   ....[3]....
        /*05d0*/ 	.word	0x00000280
        /*05d4*/ 	.word	0x000000ff
        /*05d8*/ 	.word	0x0002a840
        /*05dc*/ 	.short	0x0100
        /*05de*/ 	.byte	0x08
	.zero		1


	//   ....[4]....
        /*05e0*/ 	.word	0x00000290
        /*05e4*/ 	.word	0x000000ff
        /*05e8*/ 	.word	0x0002a838
        /*05ec*/ 	.short	0x0100
        /*05ee*/ 	.byte	0x08
	.zero		1


	//   ....[5]....
        /*05f0*/ 	.word	0x000002a0
        /*05f4*/ 	.word	0x000000ff
        /*05f8*/ 	.word	0x0002a848
        /*05fc*/ 	.short	0x0100
        /*05fe*/ 	.byte	0x08
	.zero		1


	//   ....[6]....
        /*0600*/ 	.word	0x000003d0
        /*0604*/ 	.word	0x000000ff
        /*0608*/ 	.word	0x0002a850
        /*060c*/ 	.short	0x0100
        /*060e*/ 	.byte	0x08
	.zero		1


	//   ....[7]....
        /*0610*/ 	.word	0x000003e0
        /*0614*/ 	.word	0x000000ff
        /*0618*/ 	.word	0x0002a860
        /*061c*/ 	.short	0x0100
        /*061e*/ 	.byte	0x08
	.zero		1


	//   ....[8]....
        /*0620*/ 	.word	0x000003f0
        /*0624*/ 	.word	0x000000ff
        /*0628*/ 	.word	0x0002a858
        /*062c*/ 	.short	0x0100
        /*062e*/ 	.byte	0x08
	.zero		1


	//   ....[9]....
        /*0630*/ 	.word	0x00000400
        /*0634*/ 	.word	0x000000ff
        /*0638*/ 	.word	0x0002a868
        /*063c*/ 	.short	0x0100
        /*063e*/ 	.byte	0x08
	.zero		1


	//   ....[10]....
        /*0640*/ 	.word	0x000004f0
        /*0644*/ 	.word	0x000000ff
        /*0648*/ 	.word	0x0002a870
        /*064c*/ 	.short	0x0100
        /*064e*/ 	.byte	0x06
	.zero		1


	//   ....[11]....
        /*0650*/ 	.word	0x00000500
        /*0654*/ 	.word	0x000000ff
        /*0658*/ 	.word	0x0002a880
        /*065c*/ 	.short	0x0100
        /*065e*/ 	.byte	0x06
	.zero		1


	//   ....[12]....
        /*0660*/ 	.word	0x00000510
        /*0664*/ 	.word	0x000000ff
        /*0668*/ 	.word	0x0002a878
        /*066c*/ 	.short	0x0100
        /*066e*/ 	.byte	0x06
	.zero		1


	//   ....[13]....
        /*0670*/ 	.word	0x00000520
        /*0674*/ 	.word	0x000000ff
        /*0678*/ 	.word	0x0002a888
        /*067c*/ 	.short	0x0100
        /*067e*/ 	.byte	0x06
	.zero		1


	//   ....[14]....
        /*0680*/ 	.word	0x00000650
        /*0684*/ 	.word	0x000000ff
        /*0688*/ 	.word	0x0002a890
        /*068c*/ 	.short	0x0100
        /*068e*/ 	.byte	0x08
	.zero		1


	//   ....[15]....
        /*0690*/ 	.word	0x00000660
        /*0694*/ 	.word	0x000000ff
        /*0698*/ 	.word	0x0002a8a0
        /*069c*/ 	.short	0x0100
        /*069e*/ 	.byte	0x08
	.zero		1


	//   ....[16]....
        /*06a0*/ 	.word	0x00000670
        /*06a4*/ 	.word	0x000000ff
        /*06a8*/ 	.word	0x0002a898
        /*06ac*/ 	.short	0x0100
        /*06ae*/ 	.byte	0x08
	.zero		1


	//   ....[17]....
        /*06b0*/ 	.word	0x00000680
        /*06b4*/ 	.word	0x000000ff
        /*06b8*/ 	.word	0x0002a8a8
        /*06bc*/ 	.short	0x0100
        /*06be*/ 	.byte	0x08
	.zero		1


	//   ....[18]....
        /*06c0*/ 	.word	0x000007c0
        /*06c4*/ 	.word	0x000000ff
        /*06c8*/ 	.word	0x0002a8b0
        /*06cc*/ 	.short	0x0100
        /*06ce*/ 	.byte	0x08
	.zero		1


	//   ....[19]....
        /*06d0*/ 	.word	0x000007d0
        /*06d4*/ 	.word	0x000000ff
        /*06d8*/ 	.word	0x0002a8c0
        /*06dc*/ 	.short	0x0100
        /*06de*/ 	.byte	0x08
	.zero		1


	//   ....[20]....
        /*06e0*/ 	.word	0x000007e0
        /*06e4*/ 	.word	0x000000ff
        /*06e8*/ 	.word	0x0002a8b8
        /*06ec*/ 	.short	0x0100
        /*06ee*/ 	.byte	0x08
	.zero		1


	//   ....[21]....
        /*06f0*/ 	.word	0x000007f0
        /*06f4*/ 	.word	0x000000ff
        /*06f8*/ 	.word	0x0002a8c8
        /*06fc*/ 	.short	0x0100
        /*06fe*/ 	.byte	0x08
	.zero		1


	//   ....[22]....
        /*0700*/ 	.word	0x00001280
        /*0704*/ 	.word	0x000000ff
        /*0708*/ 	.word	0x0002a800
        /*070c*/ 	.short	0x010a
        /*070e*/ 	.byte	0x27
	.zero		1


	//   ....[23]....
        /*0710*/ 	.word	0x00001300
        /*0714*/ 	.word	0x000000ff
        /*0718*/ 	.word	0x0002a830
        /*071c*/ 	.short	0x010a
        /*071e*/ 	.byte	0x27
	.zero		1


	//   ....[24]....
        /*0720*/ 	.word	0x00001360
        /*0724*/ 	.word	0x000000ff
        /*0728*/ 	.word	0x0002a830
        /*072c*/ 	.short	0x010a
        /*072e*/ 	.byte	0x27
	.zero		1


	//   ....[25]....
        /*0730*/ 	.word	0x00002350
        /*0734*/ 	.word	0x000000ff
        /*0738*/ 	.word	0x00000000
        /*073c*/ 	.short	0x0101
        /*073e*/ 	.byte	0x04
	.zero		1


	//   ....[26]....
        /*0740*/ 	.word	0x00003b60
        /*0744*/ 	.word	0x000000ff
        /*0748*/ 	.word	0x0002a830
        /*074c*/ 	.short	0x010a
        /*074e*/ 	.byte	0x07
	.zero		1


	//   ....[27]....
        /*0750*/ 	.word	0x00003ba0
        /*0754*/ 	.word	0x000000ff
        /*0758*/ 	.word	0x0002a830
        /*075c*/ 	.short	0x010a
        /*075e*/ 	.byte	0x07
	.zero		1


	//   ....[28]....
        /*0760*/ 	.word	0x000043f0
        /*0764*/ 	.word	0x000000ff
        /*0768*/ 	.word	0x0002a850
        /*076c*/ 	.short	0x010a
        /*076e*/ 	.byte	0x0a
	.zero		1


	//   ....[29]....
        /*0770*/ 	.word	0x00004430
        /*0774*/ 	.word	0x000000ff
        /*0778*/ 	.word	0x0002a850
        /*077c*/ 	.short	0x010a
        /*077e*/ 	.byte	0x0a
	.zero		1


	//   ....[30]....
        /*0780*/ 	.word	0x00004d20
        /*0784*/ 	.word	0x000000ff
        /*0788*/ 	.word	0x00000000
        /*078c*/ 	.short	0x0101
        /*078e*/ 	.byte	0x07
	.zero		1


	//   ....[31]....
        /*0790*/ 	.word	0x00006230
        /*0794*/ 	.word	0x000000ff
        /*0798*/ 	.word	0x00000000
        /*079c*/ 	.short	0x0101
        /*079e*/ 	.byte	0x0a
	.zero		1


	//   ....[32]....
        /*07a0*/ 	.word	0x00006490
        /*07a4*/ 	.word	0x000000ff
        /*07a8*/ 	.word	0x0002a830
        /*07ac*/ 	.short	0x010a
        /*07ae*/ 	.byte	0x26
	.zero		1


	//   ....[33]....
        /*07b0*/ 	.word	0x000064d0
        /*07b4*/ 	.word	0x000000ff
        /*07b8*/ 	.word	0x0002a830
        /*07bc*/ 	.short	0x010a
        /*07be*/ 	.byte	0x26
	.zero		1


	//   ....[34]....
        /*07c0*/ 	.word	0x00006d20
        /*07c4*/ 	.word	0x000000ff
        /*07c8*/ 	.word	0x0002a850
        /*07cc*/ 	.short	0x010a
        /*07ce*/ 	.byte	0x05
	.zero		1


	//   ....[35]....
        /*07d0*/ 	.word	0x00006d60
        /*07d4*/ 	.word	0x000000ff
        /*07d8*/ 	.word	0x0002a850
        /*07dc*/ 	.short	0x010a
        /*07de*/ 	.byte	0x05
	.zero		1


	//   ....[36]....
        /*07e0*/ 	.word	0x000073c0
        /*07e4*/ 	.word	0x000000ff
        /*07e8*/ 	.word	0x00000000
        /*07ec*/ 	.short	0x0101
        /*07ee*/ 	.byte	0x26
	.zero		1


	//   ....[37]....
        /*07f0*/ 	.word	0x000083d0
        /*07f4*/ 	.word	0x000000ff
        /*07f8*/ 	.word	0x00000000
        /*07fc*/ 	.short	0x0101
        /*07fe*/ 	.byte	0x05
	.zero		1


	//   ....[38]....
        /*0800*/ 	.word	0x00008990
        /*0804*/ 	.word	0x000000ff
        /*0808*/ 	.word	0x0002a850
        /*080c*/ 	.short	0x010a
        /*080e*/ 	.byte	0x05
	.zero		1


	//   ....[39]....
        /*0810*/ 	.word	0x000089d0
        /*0814*/ 	.word	0x000000ff
        /*0818*/ 	.word	0x0002a850
        /*081c*/ 	.short	0x010a
        /*081e*/ 	.byte	0x05
	.zero		1


	//   ....[40]....
        /*0820*/ 	.word	0x00008ea0
        /*0824*/ 	.word	0x000000ff
        /*0828*/ 	.word	0x00000000
        /*082c*/ 	.short	0x0101
        /*082e*/ 	.byte	0x04
	.zero		1


	//   ....[41]....
        /*0830*/ 	.word	0x00009a70
        /*0834*/ 	.word	0x000000ff
        /*0838*/ 	.word	0x00000000
        /*083c*/ 	.short	0x0101
        /*083e*/ 	.byte	0x04
	.zero		1


	//   ....[42]....
        /*0840*/ 	.word	0x0000bbb0
        /*0844*/ 	.word	0x000000ff
        /*0848*/ 	.word	0x0002a840
        /*084c*/ 	.short	0x010a
        /*084e*/ 	.byte	0x2e
	.zero		1


	//   ....[43]....
        /*0850*/ 	.word	0x0000c1b0
        /*0854*/ 	.word	0x000000ff
        /*0858*/ 	.word	0x0002a830
        /*085c*/ 	.short	0x0107
        /*085e*/ 	.byte	0x2e
	.zero		1


	//   ....[44]....
        /*0860*/ 	.word	0x0000c220
        /*0864*/ 	.word	0x000000ff
        /*0868*/ 	.word	0x0002a830
        /*086c*/ 	.short	0x0101
        /*086e*/ 	.byte	0x2e
	.zero		1


	//   ....[45]....
        /*0870*/ 	.word	0x0000cc40
        /*0874*/ 	.word	0x000000ff
        /*0878*/ 	.word	0x0002a800
        /*087c*/ 	.short	0x0107
        /*087e*/ 	.byte	0x2e
	.zero		1


	//   ....[46]....
        /*0880*/ 	.word	0x0000cca0
        /*0884*/ 	.word	0x000000ff
        /*0888*/ 	.word	0x0002a800
        /*088c*/ 	.short	0x0101
        /*088e*/ 	.byte	0x2e
	.zero		1


	//   ....[47]....
        /*0890*/ 	.word	0x0000ccb0
        /*0894*/ 	.word	0x000000ff
        /*0898*/ 	.word	0x0002a820
        /*089c*/ 	.short	0x010a
        /*089e*/ 	.byte	0x2e
	.zero		1


	//   ....[48]....
        /*08a0*/ 	.word	0x0000d020
        /*08a4*/ 	.word	0x0000001a
        /*08a8*/ 	.word	0x0002a840
        /*08ac*/ 	.short	0x010a
        /*08ae*/ 	.byte	0x3f
	.zero		1


	//   ....[49]....
        /*08b0*/ 	.word	0x0000d530
        /*08b4*/ 	.word	0x0000001a
        /*08b8*/ 	.word	0x0002a830
        /*08bc*/ 	.short	0x0107
        /*08be*/ 	.byte	0x3f
	.zero		1


	//   ....[50]....
        /*08c0*/ 	.word	0x0000d5e0
        /*08c4*/ 	.word	0x0000001a
        /*08c8*/ 	.word	0x0002a830
        /*08cc*/ 	.short	0x0101
        /*08ce*/ 	.byte	0x3f
	.zero		1


	//   ....[51]....
        /*08d0*/ 	.word	0x0000d640
        /*08d4*/ 	.word	0x00000000
        /*08d8*/ 	.word	0x0002a860
        /*08dc*/ 	.short	0x010a
        /*08de*/ 	.byte	0x3f
	.zero		1


	//   ....[52]....
        /*08e0*/ 	.word	0x0000daa0
        /*08e4*/ 	.word	0x00000000
        /*08e8*/ 	.word	0x0002a850
        /*08ec*/ 	.short	0x0107
        /*08ee*/ 	.byte	0x3f
	.zero		1


	//   ....[53]....
        /*08f0*/ 	.word	0x0000dba0
        /*08f4*/ 	.word	0x00000000
        /*08f8*/ 	.word	0x0002a850
        /*08fc*/ 	.short	0x0101
        /*08fe*/ 	.byte	0x3f
	.zero		1


	//   ....[54]....
        /*0900*/ 	.word	0x0000dd20
        /*0904*/ 	.word	0x00000000
        /*0908*/ 	.word	0x0002a860
        /*090c*/ 	.short	0x010a
        /*090e*/ 	.byte	0x3f
	.zero		1


	//   ....[55]....
        /*0910*/ 	.word	0x0000e140
        /*0914*/ 	.word	0x00000000
        /*0918*/ 	.word	0x0002a850
        /*091c*/ 	.short	0x0107
        /*091e*/ 	.byte	0x3f
	.zero		1


	//   ....[56]....
        /*0920*/ 	.word	0x0000e1f0
        /*0924*/ 	.word	0x00000000
        /*0928*/ 	.word	0x0002a850
        /*092c*/ 	.short	0x0101
        /*092e*/ 	.byte	0x3f
	.zero		1


	//   ....[57]....
        /*0930*/ 	.word	0x0000e290
        /*0934*/ 	.word	0x00000005
        /*0938*/ 	.word	0x0002a820
        /*093c*/ 	.short	0x010a
        /*093e*/ 	.byte	0x3f
	.zero		1


	//   ....[58]....
        /*0940*/ 	.word	0x0000e3d0
        /*0944*/ 	.word	0x00000006
        /*0948*/ 	.word	0x0002a840
        /*094c*/ 	.short	0x010a
        /*094e*/ 	.byte	0x3f
	.zero		1


	//   ....[59]....
        /*0950*/ 	.word	0x0000e470
        /*0954*/ 	.word	0x00000005
        /*0958*/ 	.word	0x0002a840
        /*095c*/ 	.short	0x010a
        /*095e*/ 	.byte	0x3f
	.zero		1


	//   ....[60]....
        /*0960*/ 	.word	0x0000e4b0
        /*0964*/ 	.word	0x00000006
        /*0968*/ 	.word	0x0002a860
        /*096c*/ 	.short	0x010a
        /*096e*/ 	.byte	0x3f
	.zero		1


	//   ....[61]....
        /*0970*/ 	.word	0x0000e4f0
        /*0974*/ 	.word	0x00000005
        /*0978*/ 	.word	0x0002a860
        /*097c*/ 	.short	0x010a
        /*097e*/ 	.byte	0x3f
	.zero		1


	//   ....[62]....
        /*0980*/ 	.word	0x0000e560
        /*0984*/ 	.word	0x00000003
        /*0988*/ 	.word	0x0002a800
        /*098c*/ 	.short	0x010a
        /*098e*/ 	.byte	0x3f
	.zero		1


	//   ....[63]....
        /*0990*/ 	.word	0x0000e5c0
        /*0994*/ 	.word	0x00000003
        /*0998*/ 	.word	0x0002a830
        /*099c*/ 	.short	0x010a
        /*099e*/ 	.byte	0x3f
	.zero		1


	//   ....[64]....
        /*09a0*/ 	.word	0x0000e620
        /*09a4*/ 	.word	0x0000000c
        /*09a8*/ 	.word	0x0002a830
        /*09ac*/ 	.short	0x010a
        /*09ae*/ 	.byte	0x3f
	.zero		1


	//   ....[65]....
        /*09b0*/ 	.word	0x0000e680
        /*09b4*/ 	.word	0x00000006
        /*09b8*/ 	.word	0x0002a850
        /*09bc*/ 	.short	0x010a
        /*09be*/ 	.byte	0x3f
	.zero		1


	//   ....[66]....
        /*09c0*/ 	.word	0x0000e6e0
        /*09c4*/ 	.word	0x0000000c
        /*09c8*/ 	.word	0x0002a830
        /*09cc*/ 	.short	0x010a
        /*09ce*/ 	.byte	0x3f
	.zero		1


	//   ....[67]....
        /*09d0*/ 	.word	0x0000e740
        /*09d4*/ 	.word	0x00000006
        /*09d8*/ 	.word	0x0002a850
        /*09dc*/ 	.short	0x010a
        /*09de*/ 	.byte	0x3f
	.zero		1


	//   ....[68]....
        /*09e0*/ 	.word	0x0000e7a0
        /*09e4*/ 	.word	0x00000005
        /*09e8*/ 	.word	0x0002a850
        /*09ec*/ 	.short	0x010a
        /*09ee*/ 	.byte	0x3f
	.zero		1


	//   ....[69]....
        /*09f0*/ 	.word	0x0000e880
        /*09f4*/ 	.word	0x00000005
        /*09f8*/ 	.word	0x0002a840
        /*09fc*/ 	.short	0x010a
        /*09fe*/ 	.byte	0x3f
	.zero		1


	//   ....[70]....
        /*0a00*/ 	.word	0x0000faf0
        /*0a04*/ 	.word	0x00000003
        /*0a08*/ 	.word	0x0002a820
        /*0a0c*/ 	.short	0x010a
        /*0a0e*/ 	.byte	0x3f
	.zero		1


	//   ....[71]....
        /*0a10*/ 	.word	0x0000fb40
        /*0a14*/ 	.word	0x0000001a
        /*0a18*/ 	.word	0x0002a840
        /*0a1c*/ 	.short	0x010a
        /*0a1e*/ 	.byte	0x3f
	.zero		1


	//   ....[72]....
        /*0a20*/ 	.word	0x00010300
        /*0a24*/ 	.word	0x00000000
        /*0a28*/ 	.word	0x0002a860
        /*0a2c*/ 	.short	0x010a
        /*0a2e*/ 	.byte	0x3f
	.zero		1


	//   ....[73]....
        /*0a30*/ 	.word	0x00010b70
        /*0a34*/ 	.word	0x00000000
        /*0a38*/ 	.word	0x0002a860
        /*0a3c*/ 	.short	0x010a
        /*0a3e*/ 	.byte	0x3f
	.zero		1


	//   ....[74]....
        /*0a40*/ 	.word	0x00011390
        /*0a44*/ 	.word	0x00000005
        /*0a48*/ 	.word	0x0002a820
        /*0a4c*/ 	.short	0x010a
        /*0a4e*/ 	.byte	0x3f
	.zero		1


	//   ....[75]....
        /*0a50*/ 	.word	0x00011500
        /*0a54*/ 	.word	0x00000006
        /*0a58*/ 	.word	0x0002a840
        /*0a5c*/ 	.short	0x010a
        /*0a5e*/ 	.byte	0x3f
	.zero		1


	//   ....[76]....
        /*0a60*/ 	.word	0x00011550
        /*0a64*/ 	.word	0x00000005
        /*0a68*/ 	.word	0x0002a840
        /*0a6c*/ 	.short	0x010a
        /*0a6e*/ 	.byte	0x3f
	.zero		1


	//   ....[77]....
        /*0a70*/ 	.word	0x000115a0
        /*0a74*/ 	.word	0x00000006
        /*0a78*/ 	.word	0x0002a860
        /*0a7c*/ 	.short	0x010a
        /*0a7e*/ 	.byte	0x3f
	.zero		1


	//----- nvinfo : EIATTR_NUM_MBARRIERS
	.align		4
.L_508:
        /*0a80*/ 	.byte	0x03, 0x38
        /*0a82*/ 	.short	0x0016


	//----- nvinfo : EIATTR_EXIT_INSTR_OFFSETS
	.align		4
        /*0a84*/ 	.byte	0x04, 0x1c
        /*0a86*/ 	.short	(.L_510 - .L_509)


	//   ....[0]....
.L_509:
        /*0a88*/ 	.word	0x0000e540


	//----- nvinfo : EIATTR_MAX_THREADS
	.align		4
.L_510:
        /*0a8c*/ 	.byte	0x04, 0x05
        /*0a8e*/ 	.short	(.L_512 - .L_511)
.L_511:
        /*0a90*/ 	.word	0x00000180
        /*0a94*/ 	.word	0x00000001
        /*0a98*/ 	.word	0x00000001


	//----- nvinfo : EIATTR_CRS_STACK_SIZE
	.align		4
.L_512:
        /*0a9c*/ 	.byte	0x04, 0x1e
        /*0a9e*/ 	.short	(.L_514 - .L_513)
.L_513:
        /*0aa0*/ 	.word	0x00000000


	//----- nvinfo : EIATTR_CBANK_PARAM_SIZE
	.align		4
.L_514:
        /*0aa4*/ 	.byte	0x03, 0x19
        /*0aa6*/ 	.short	0x0a70


	//----- nvinfo : EIATTR_PARAM_CBANK
	.align		4
        /*0aa8*/ 	.byte	0x04, 0x0a
        /*0aaa*/ 	.short	(.L_516 - .L_515)
	.align		4
.L_515:
        /*0aac*/ 	.word	index@(.nv.constant0._ZN7cutlass13device_kernelIN5flash11enable_sm90INS1_16FlashAttnFwdSm90INS1_25CollectiveMainloopFwdSm90ILi2EN4cute5tupleIJNS5_1CILi1EEES8_S8_EEENS6_IJNS7_ILi128EEENS7_ILi96EEENS7_ILi192EEEEEELi128ENS_10bfloat16_tEfNS_4arch4Sm90ELb1ELb0ELb1ELb0ELb1ELb0ELb0ELb1ELb1ELb1ELb1ELb0EEENS1_21CollectiveEpilogueFwdINS6_IJSA_SA_SB_EEES9_SE_SG_Li256ELb0ELb1ELb1ELb0EEENS1_19SingleTileSchedulerILb0ELb1ELb1ELi128EEEEEEEEEvNT_6ParamsE)
        /*0ab0*/ 	.short	0x0210
        /*0ab2*/ 	.short	0x0a70


	//----- nvinfo : EIATTR_SW_WAR
	.align		4
.L_516:
        /*0ab4*/ 	.byte	0x04, 0x36
        /*0ab6*/ 	.short	(.L_518 - .L_517)
.L_517:
        /*0ab8*/ 	.word	0x00000008
.L_518:


//--------------------- .nv.info._ZN7cutlass13device_kernelIN5flash11enable_sm90INS1_16FlashAttnFwdSm90INS1_25CollectiveMainloopFwdSm90ILi2EN4cute5tupleIJNS5_1CILi1EEES8_S8_EEENS6_IJNS7_ILi128EEENS7_ILi96EEENS7_ILi192EEEEEELi128ENS_10bfloat16_tEfNS_4arch4Sm90ELb1ELb0ELb1ELb1ELb1ELb0ELb0ELb1ELb1ELb1ELb1ELb0EEENS1_21CollectiveEpilogueFwdINS6_IJSA_SA_SB_EEES9_SE_SG_Li256ELb1ELb1ELb1ELb0EEENS1_36VarlenDynamicPersistentTileSchedulerILi128ELi96ELi256ELi128ELb1ELb1ELb1ELb1ELb1ELb1EEEEEEEEEvNT_6ParamsE --------------------------
	.section	.nv.info._ZN7cutlass13device_kernelIN5flash11enable_sm90INS1_16FlashAttnFwdSm90INS1_25CollectiveMainloopFwdSm90ILi2EN4cute5tupleIJNS5_1CILi1EEES8_S8_EEENS6_IJNS7_ILi128EEENS7_ILi96EEENS7_ILi192EEEEEELi128ENS_10bfloat16_tEfNS_4arch4Sm90ELb1ELb0ELb1ELb1ELb1ELb0ELb0ELb1ELb1ELb1ELb1ELb0EEENS1_21CollectiveEpilogueFwdINS6_IJSA_SA_SB_EEES9_SE_SG_Li256ELb1ELb1ELb1ELb0EEENS1_36VarlenDynamicPersistentTileSchedulerILi128ELi96ELi256ELi128ELb1ELb1ELb1ELb1ELb1ELb1EEEEEEEEEvNT_6ParamsE,"",@"SHT_CUDA_INFO"
	.sectionflags	@""
	.align	4


	//----- nvinfo : EIATTR_CUDA_API_VERSION
	.align		4
        /*0000*/ 	.byte	0x04, 0x37
        /*0002*/ 	.short	(.L_520 - .L_519)
.L_519:
        /*0004*/ 	.word	0x00000082


	//----- nvinfo : EIATTR_KPARAM_INFO
	.align		4
.L_520:
        /*0008*/ 	.byte	0x04, 0x17
        /*000a*/ 	.short	(.L_522 - .L_521)
.L_521:
        /*000c*/ 	.word	0x00000000
        /*0010*/ 	.short	0x0000
        /*0012*/ 	.short	0x0070
        /*0014*/ 	.byte	0x00, 0xf0, 0x01, 0x2a


	//----- nvinfo : EIATTR_SPARSE_MMA_MASK
	.align		4
.L_522:
        /*0018*/ 	.byte	0x03, 0x50
        /*001a*/ 	.short	0x0000


	//----- nvinfo : EIATTR_MAXREG_COUNT
	.align		4
        /*001c*/ 	.byte	0x03, 0x1b
        /*001e*/ 	.short	0x00a8


	//----- nvinfo : EIATTR_NUM_BARRIERS
	.align		4
        /*0020*/ 	.byte	0x02, 0x4c
        /*0022*/ 	.byte	0x09
	.zero		1


	//----- nvinfo : EIATTR_EXTERNS
	.align		4
        /*0024*/ 	.byte	0x04, 0x0f
        /*0026*/ 	.short	(.L_524 - .L_523)


	//   ....[0]....
	.align		4
.L_523:
        /*0028*/ 	.word	index@(__assertfail)


	//----- nvinfo : EIATTR_ANNOTATIONS
	.align		4
.L_524:
        /*002c*/ 	.byte	0x04, 0x55
        /*002e*/ 	.short	(.L_526 - .L_525)


	//   ....[0]....
.L_525:
        /* <DEDUP_REMOVED lines=13> */


	//----- nvinfo : EIATTR_MERCURY_ISA_VERSION
	.align		4
.L_526:
        /*00f0*/ 	.byte	0x03, 0x5f
        /*00f2*/ 	.short	0x0101


	//----- nvinfo : EIATTR_UNUSED_LOAD_BYTE_OFFSET
	.align		4
        /*00f4*/ 	.byte	0x04, 0x44
        /*00f6*/ 	.short	(.L_528 - .L_527)


	//   ....[0]....
.L_527:
        /*00f8*/ 	.word	0x00000950
        /*00fc*/ 	.word	0x0000fff0


	//   ....[1]....
        /*0100*/ 	.word	0x00009fb0
        /*0104*/ 	.word	0x0000fff0


	//----- nvinfo : EIATTR_INT_WARP_WIDE_INSTR_OFFSETS
	.align		4
.L_528:
        /*0108*/ 	.byte	0x04, 0x31
        /*010a*/ 	.short	(.L_530 - .L_529)


	//   ....[0]....
.L_529:
        /*010c*/ 	.word	0x000000c0


	//   ....[1]....
        /*0110*/ 	.word	0x000000d0


	//   ....[2]....
        /*0114*/ 	.word	0x00000170


	//   ....[3]....
        /*0118*/ 	.word	0x0000e900


	//   ....[4]....
        /*011c*/ 	.word	0x0000e990


	//   ....[5]....
        /*0120*/ 	.word	0x000117d0


	//   ....[6]....
        /*0124*/ 	.word	0x00011860


	//----- nvinfo : EIATTR_COOP_GROUP_MASK_REGIDS
	.align		4
.L_530:
        /*0128*/ 	.byte	0x04, 0x29
        /*012a*/ 	.short	(.L_532 - .L_531)


	//   ....[0]....
.L_531:
        /*012c*/ 	.word	0xffffffff


	//   ....[1]....
        /*0130*/ 	.word	0xffffffff


	//   ....[2]....
        /*0134*/ 	.word	0xffffffff


	//   ....[3]....
        /*0138*/ 	.word	0xffffffff


	//   ....[4]....
        /*013c*/ 	.word	0xffffffff


	//   ....[5]....
        /*0140*/ 	.word	0xffffffff


	//   ....[6]....
        /*0144*/ 	.word	0xffffffff


	//   ....[7]....
        /*0148*/ 	.word	0xffffffff


	//   ....[8]....
        /*014c*/ 	.word	0xffffffff


	//   ....[9]....
        /*0150*/ 	.word	0xffffffff


	//   ....[10]....
        /*0154*/ 	.word	0xffffffff


	//   ....[11]....
        /*0158*/ 	.word	0xffffffff


	//   ....[12]....
        /*015c*/ 	.word	0xffffffff


	//   ....[13]....
        /*0160*/ 	.word	0xffffffff


	//   ....[14]....
        /*0164*/ 	.word	0xffffffff


	//   ....[15]....
        /*0168*/ 	.word	0xffffffff


	//   ....[16]....
        /*016c*/ 	.word	0xffffffff


	//   ....[17]....
        /*0170*/ 	.word	0xffffffff


	//   ....[18]....
        /*0174*/ 	.word	0xffffffff


	//   ....[19]....
        /*0178*/ 	.word	0xffffffff


	//   ....[20]....
        /*017c*/ 	.word	0xffffffff


	//   ....[21]....
        /*0180*/ 	.word	0xffffffff


	//   ....[22]....
        /*0184*/ 	.word	0xffffffff


	//   ....[23]....
        /*0188*/ 	.word	0xffffffff


	//   ....[24]....
        /*018c*/ 	.word	0xffffffff


	//   ....[25]....
        /*0190*/ 	.word	0xffffffff


	//   ....[26]....
        /*0194*/ 	.word	0xffffffff


	//   ....[27]....
        /*0198*/ 	.word	0xffffffff


	//   ....[28]....
        /*019c*/ 	.word	0xffffffff


	//   ....[29]....
        /*01a0*/ 	.word	0xffffffff


	//   ....[30]....
        /*01a4*/ 	.word	0xffffffff


	//   ....[31]....
        /*01a8*/ 	.word	0xffffffff


	//   ....[32]....
        /*01ac*/ 	.word	0xffffffff


	//   ....[33]....
        /*01b0*/ 	.word	0xffffffff


	//   ....[34]....
        /*01b4*/ 	.word	0xffffffff


	//   ....[35]....
        /*01b8*/ 	.word	0xffffffff


	//   ....[36]....
        /*01bc*/ 	.word	0xffffffff


	//   ....[37]....
        /*01c0*/ 	.word	0xffffffff


	//   ....[38]....
        /*01c4*/ 	.word	0xffffffff


	//   ....[39]....
        /*01c8*/ 	.word	0xffffffff


	//   ....[40]....
        /*01cc*/ 	.word	0xffffffff


	//   ....[41]....
        /*01d0*/ 	.word	0xffffffff


	//   ....[42]....
        /*01d4*/ 	.word	0xffffffff


	//   ....[43]....
        /*01d8*/ 	.word	0xffffffff


	//   ....[44]....
        /*01dc*/ 	.word	0xffffffff


	//   ....[45]....
        /*01e0*/ 	.word	0xffffffff


	//   ....[46]....
        /*01e4*/ 	.word	0xffffffff


	//   ....[47]....
        /*01e8*/ 	.word	0xffffffff


	//   ....[48]....
        /*01ec*/ 	.word	0xffffffff


	//   ....[49]....
        /*01f0*/ 	.word	0xffffffff


	//   ....[50]....
        /*01f4*/ 	.word	0xffffffff


	//   ....[51]....
        /*01f8*/ 	.word	0xffffffff


	//   ....[52]....
        /*01fc*/ 	.word	0xffffffff


	//   ....[53]....
        /*0200*/ 	.word	0xffffffff


	//   ....[54]....
        /*0204*/ 	.word	0xffffffff


	//   ....[55]....
        /*0208*/ 	.word	0xffffffff


	//   ....[56]....
        /*020c*/ 	.word	0xffffffff


	//   ....[57]....
        /*0210*/ 	.word	0xffffffff


	//   ....[58]....
        /*0214*/ 	.word	0xffffffff


	//   ....[59]....
        /*0218*/ 	.word	0xffffffff


	//   ....[60]....
        /*021c*/ 	.word	0xffffffff


	//   ....[61]....
        /*0220*/ 	.word	0xffffffff


	//   ....[62]....
        /*0224*/ 	.word	0xffffffff


	//   ....[63]....
        /*0228*/ 	.word	0xffffffff


	//   ....[64]....
        /*022c*/ 	.word	0xffffffff


	//   ....[65]....
        /*0230*/ 	.word	0xffffffff


	//   ....[66]....
        /*0234*/ 	.word	0xffffffff


	//   ....[67]....
        /*0238*/ 	.word	0xffffffff


	//   ....[68]....
        /*023c*/ 	.word	0xffffffff


	//   ....[69]....
        /*0240*/ 	.word	0xffffffff


	//   ....[70]....
        /*0244*/ 	.word	0xffffffff


	//   ....[71]....
        /*0248*/ 	.word	0xffffffff


	//   ....[72]....
        /*024c*/ 	.word	0xffffffff


	//   ....[73]....
        /*0250*/ 	.word	0xffffffff


	//   ....[74]....
        /*0254*/ 	.word	0xffffffff


	//   ....[75]....
        /*0258*/ 	.word	0xffffffff


	//   ....[76]....
        /*025c*/ 	.word	0xffffffff


	//   ....[77]....
        /*0260*/ 	.word	0xffffffff


	//   ....[78]....
        /*0264*/ 	.word	0xffffffff


	//   ....[79]....
        /*0268*/ 	.word	0xffffffff


	//   ....[80]....
        /*026c*/ 	.word	0xffffffff


	//   ....[81]....
        /*0270*/ 	.word	0xffffffff


	//   ....[82]....
        /*0274*/ 	.word	0xffffffff


	//   ....[83]....
        /*0278*/ 	.word	0xffffffff


	//   ....[84]....
        /*027c*/ 	.word	0xffffffff


	//   ....[85]....
        /*0280*/ 	.word	0xffffffff


	//   ....[86]....
        /*0284*/ 	.word	0xffffffff


	//   ....[87]....
        /*0288*/ 	.word	0xffffffff


	//   ....[88]....
        /*028c*/ 	.word	0xffffffff


	//   ....[89]....
        /*0290*/ 	.word	0xffffffff


	//   ....[90]....
        /*0294*/ 	.word	0xffffffff


	//   ....[91]....
        /*0298*/ 	.word	0xffffffff


	//   ....[92]....
        /*029c*/ 	.word	0xffffffff


	//   ....[93]....
        /*02a0*/ 	.word	0xffffffff


	//   ....[94]....
        /*02a4*/ 	.word	0xffffffff


	//   ....[95]....
        /*02a8*/ 	.word	0xffffffff


	//   ....[96]....
        /*02ac*/ 	.word	0xffffffff


	//   ....[97]....
        /*02b0*/ 	.word	0xffffffff


	//   ....[98]....
        /*02b4*/ 	.word	0xffffffff


	//   ....[99]....
        /*02b8*/ 	.word	0xffffffff


	//   ....[100]....
        /*02bc*/ 	.word	0xffffffff


	//   ....[101]....
        /*02c0*/ 	.word	0xffffffff


	//   ....[102]....
        /*02c4*/ 	.word	0xffffffff


	//   ....[103]....
        /*02c8*/ 	.word	0xffffffff


	//   ....[104]....
        /*02cc*/ 	.word	0xffffffff


	//   ....[105]....
        /*02d0*/ 	.word	0xffffffff


	//   ....[106]....
        /*02d4*/ 	.word	0xffffffff


	//   ....[107]....
        /*02d8*/ 	.word	0xffffffff


	//   ....[108]....
        /*02dc*/ 	.word	0xffffffff


	//   ....[109]....
        /*02e0*/ 	.word	0xffffffff


	//   ....[110]....
        /*02e4*/ 	.word	0xffffffff


	//   ....[111]....
        /*02e8*/ 	.word	0xffffffff


	//   ....[112]....
        /*02ec*/ 	.word	0xffffffff


	//   ....[113]....
        /*02f0*/ 	.word	0xffffffff


	//   ....[114]....
        /*02f4*/ 	.word	0xffffffff


	//   ....[115]....
        /*02f8*/ 	.word	0xffffffff


	//   ....[116]....
        /*02fc*/ 	.word	0xffffffff


	//   ....[117]....
        /*0300*/ 	.word	0xffffffff


	//   ....[118]....
        /*0304*/ 	.word	0xffffffff


	//   ....[119]....
        /*0308*/ 	.word	0xffffffff


	//   ....[120]....
        /*030c*/ 	.word	0xffffffff


	//   ....[121]....
        /*0310*/ 	.word	0xffffffff


	//   ....[122]....
        /*0314*/ 	.word	0xffffffff


	//   ....[123]....
        /*0318*/ 	.word	0xffffffff


	//   ....[124]....
        /*031c*/ 	.word	0xffffffff


	//   ....[125]....
        /*0320*/ 	.word	0xffffffff


	//   ....[126]....
        /*0324*/ 	.word	0xffffffff


	//   ....[127]....
        /*0328*/ 	.word	0xffffffff


	//   ....[128]....
        /*032c*/ 	.word	0xffffffff


	//   ....[129]....
        /*0330*/ 	.word	0xffffffff


	//   ....[130]....
        /*0334*/ 	.word	0xffffffff


	//   ....[131]....
        /*0338*/ 	.word	0xffffffff


	//   ....[132]....
        /*033c*/ 	.word	0xffffffff


	//   ....[133]....
        /*0340*/ 	.word	0xffffffff


	//   ....[134]....
        /*0344*/ 	.word	0xffffffff


	//   ....[135]....
        /*0348*/ 	.word	0xffffffff


	//   ....[136]....
        /*034c*/ 	.word	0xffffffff


	//   ....[137]....
        /*0350*/ 	.word	0xffffffff


	//   ....[138]....
        /*0354*/ 	.word	0xffffffff


	//   ....[139]....
        /*0358*/ 	.word	0xffffffff


	//   ....[140]....
        /*035c*/ 	.word	0xffffffff


	//   ....[141]....
        /*0360*/ 	.word	0xffffffff


	//   ....[142]....
        /*0364*/ 	.word	0xffffffff


	//   ....[143]....
        /*0368*/ 	.word	0xffffffff


	//   ....[144]....
        /*036c*/ 	.word	0xffffffff


	//   ....[145]....
        /*0370*/ 	.word	0xffffffff


	//   ....[146]....
        /*0374*/ 	.word	0xffffffff


	//   ....[147]....
        /*0378*/ 	.word	0xffffffff


	//   ....[148]....
        /*037c*/ 	.word	0xffffffff


	//   ....[149]....
        /*0380*/ 	.word	0xffffffff


	//   ....[150]....
        /*0384*/ 	.word	0xffffffff


	//   ....[151]....
        /*0388*/ 	.word	0x0500000f


	//   ....[152]....
        /*038c*/ 	.word	0x0500000f


	//   ....[153]....
        /*0390*/ 	.word	0x0500000f


	//   ....[154]....
        /*0394*/ 	.word	0x0500000f


	//   ....[155]....
        /*0398*/ 	.word	0x0500000f


	//   ....[156]....
        /*039c*/ 	.word	0x0500000f


	//   ....[157]....
        /*03a0*/ 	.word	0x0500000f


	//   ....[158]....
        /*03a4*/ 	.word	0x0500000f


	//   ....[159]....
        /*03a8*/ 	.word	0x0500000f


	//   ....[160]....
        /*03ac*/ 	.word	0x0500000f


	//   ....[161]....
        /*03b0*/ 	.word	0x0500000f


	//   ....[162]....
        /*03b4*/ 	.word	0x0500000f


	//   ....[163]....
        /*03b8*/ 	.word	0x0500000f


	//   ....[164]....
        /*03bc*/ 	.word	0x0500000f


	//   ....[165]....
        /*03c0*/ 	.word	0x0500000f


	//   ....[166]....
        /*03c4*/ 	.word	0x0500000f


	//   ....[167]....
        /*03c8*/ 	.word	0x0500000f


	//   ....[168]....
        /*03cc*/ 	.word	0x0500000f


	//   ....[169]....
        /*03d0*/ 	.word	0x0500000f


	//   ....[170]....
        /*03d4*/ 	.word	0x0500000f


	//   ....[171]....
        /*03d8*/ 	.word	0x0500000f


	//   ....[172]....
        /*03dc*/ 	.word	0x0500000f


	//   ....[173]....
        /*03e0*/ 	.word	0x0500000f


	//   ....[174]....
        /*03e4*/ 	.word	0x0500000f


	//   ....[175]....
        /*03e8*/ 	.word	0x0500000f


	//   ....[176]....
        /*03ec*/ 	.word	0x0500000f


	//   ....[177]....
        /*03f0*/ 	.word	0x0500000f


	//   ....[178]....
        /*03f4*/ 	.word	0x0500000f


	//   ....[179]....
        /*03f8*/ 	.word	0x0500000f


	//   ....[180]....
        /*03fc*/ 	.word	0x0500000f


	//   ....[181]....
        /*0400*/ 	.word	0x0500000f


	//   ....[182]....
        /*0404*/ 	.word	0x0500000f


	//   ....[183]....
        /*0408*/ 	.word	0x0500000f


	//   ....[184]....
        /*040c*/ 	.word	0x0500000f


	//   ....[185]....
        /*0410*/ 	.word	0x0500000f


	//   ....[186]....
        /*0414*/ 	.word	0x0500000f


	//   ....[187]....
        /*0418*/ 	.word	0x0500000f


	//   ....[188]....
        /*041c*/ 	.word	0x0500000f


	//   ....[189]....
        /*0420*/ 	.word	0x0500000f


	//   ....[190]....
        /*0424*/ 	.word	0x0500000f


	//   ....[191]....
        /*0428*/ 	.word	0x0500000f


	//   ....[192]....
        /*042c*/ 	.word	0x0500000f


	//   ....[193]....
        /*0430*/ 	.word	0x0500000f


	//   ....[194]....
        /*0434*/ 	.word	0x0500000f


	//   ....[195]....
        /*0438*/ 	.word	0x0500000f


	//   ....[196]....
        /*043c*/ 	.word	0x0500000f


	//   ....[197]....
        /*0440*/ 	.word	0x0500000f


	//   ....[198]....
        /*0444*/ 	.word	0x0500000f


	//   ....[199]....
        /*0448*/ 	.word	0x0500000f


	//   ....[200]....
        /*044c*/ 	.word	0x0500000f


	//   ....[201]....
        /*0450*/ 	.word	0x0500000f


	//   ....[202]....
        /*0454*/ 	.word	0x0500000f


	//   ....[203]....
        /*0458*/ 	.word	0x0500000f


	//   ....[204]....
        /*045c*/ 	.word	0x0500000f


	//   ....[205]....
        /*0460*/ 	.word	0x0500000f


	//   ....[206]....
        /*0464*/ 	.word	0x0500000f


	//   ....[207]....
        /*0468*/ 	.word	0x0500000f


	//   ....[208]....
        /*046c*/ 	.word	0x0500000f


	//   ....[209]....
        /*0470*/ 	.word	0x0500000f


	//   ....[210]....
        /*0474*/ 	.word	0x0500000f


	//   ....[211]....
        /*0478*/ 	.word	0x0500000f


	//   ....[212]....
        /*047c*/ 	.word	0x0500000f


	//   ....[213]....
        /*0480*/ 	.word	0x0500000f


	//   ....[214]....
        /*0484*/ 	.word	0x0500000f


	//   ....[215]....
        /*0488*/ 	.word	0x0500000f


	//   ....[216]....
        /*048c*/ 	.word	0x0500000f


	//   ....[217]....
        /*0490*/ 	.word	0x0500000f


	//   ....[218]....
        /*0494*/ 	.word	0x0500000f


	//   ....[219]....
        /*0498*/ 	.word	0x0500000f


	//   ....[220]....
        /*049c*/ 	.word	0x0500000f


	//   ....[221]....
        /*04a0*/ 	.word	0x0500000f


	//   ....[222]....
        /*04a4*/ 	.word	0x0500000f


	//   ....[223]....
        /*04a8*/ 	.word	0x0500000f


	//   ....[224]....
        /*04ac*/ 	.word	0x0500000f


	//   ....[225]....
        /*04b0*/ 	.word	0x0500000f


	//   ....[226]....
        /*04b4*/ 	.word	0x0500000f


	//   ....[227]....
        /*04b8*/ 	.word	0x0500000f


	//   ....[228]....
        /*04bc*/ 	.word	0x0500000f


	//   ....[229]....
        /*04c0*/ 	.word	0x0500000f


	//   ....[230]....
        /*04c4*/ 	.word	0x0500000f


	//   ....[231]....
        /*04c8*/ 	.word	0x0500000f


	//   ....[232]....
        /*04cc*/ 	.word	0x0500000f


	//   ....[233]....
        /*04d0*/ 	.word	0x0500000f


	//   ....[234]....
        /*04d4*/ 	.word	0x0500000f


	//----- nvinfo : EIATTR_COOP_GROUP_INSTR_OFFSETS
	.align		4
.L_532:
        /*04d8*/ 	.byte	0x04, 0x28
        /*04da*/ 	.short	(.L_534 - .L_533)


	//   ....[0]....
.L_533:
        /*04dc*/ 	.word	0x00000070


	//   ....[1]....
        /*04e0*/ 	.word	0x000000b0


	//   ....[2]....
        /*04e4*/ 	.word	0x000002d0


	//   ....[3]....
        /*04e8*/ 	.word	0x00000430


	//   ....[4]....
        /*04ec*/ 	.word	0x00000550


	//   ....[5]....
        /*04f0*/ 	.word	0x000006b0


	//   ....[6]....
        /*04f4*/ 	.word	0x00001b80


	//   ....[7]....
        /*04f8*/ 	.word	0x00002720


	//   ....[8]....
        /*04fc*/ 	.word	0x00002970


	//   ....[9]....
        /*0500*/ 	.word	0x00003170


	//   ....[10]....
        /*0504*/ 	.word	0x000031e0


	//   ....[11]....
        /*0508*/ 	.word	0x00003980


	//   ....[12]....
        /*050c*/ 	.word	0x000039f0


	//   ....[13]....
        /*0510*/ 	.word	0x000053a0


	//   ....[14]....
        /*0514*/ 	.word	0x00005510


	//   ....[15]....
        /*0518*/ 	.word	0x00005c80


	//   ....[16]....
        /*051c*/ 	.word	0x00005d30


	//   ....[17]....
        /*0520*/ 	.word	0x00006420


	//   ....[18]....
        /*0524*/ 	.word	0x00006480


	//   ....[19]....
        /*0528*/ 	.word	0x00008550


	//   ....[20]....
        /*052c*/ 	.word	0x000085a0


	//   ....[21]....
        /*0530*/ 	.word	0x000085c0


	//   ....[22]....
        /*0534*/ 	.word	0x000085e0


	//   ....[23]....
        /*0538*/ 	.word	0x000096e0


	//   ....[24]....
        /*053c*/ 	.word	0x00009710


	//   ....[25]....
        /*0540*/ 	.word	0x000097d0


	//   ....[26]....
        /*0544*/ 	.word	0x000097e0


	//   ....[27]....
        /*0548*/ 	.word	0x0000ab10


	//   ....[28]....
        /*054c*/ 	.word	0x0000ab50


	//   ....[29]....
        /*0550*/ 	.word	0x0000ab80


	//   ....[30]....
        /*0554*/ 	.word	0x0000abb0


	//   ....[31]....
        /*0558*/ 	.word	0x0000b280


	//   ....[32]....
        /*055c*/ 	.word	0x0000b2c0


	//   ....[33]....
        /*0560*/ 	.word	0x0000b380


	//   ....[34]....
        /*0564*/ 	.word	0x0000b3a0


	//   ....[35]....
        /*0568*/ 	.word	0x0000b460


	//   ....[36]....
        /*056c*/ 	.word	0x0000b480


	//   ....[37]....
        /*0570*/ 	.word	0x0000b550


	//   ....[38]....
        /*0574*/ 	.word	0x0000b570


	//   ....[39]....
        /*0578*/ 	.word	0x0000b940


	//   ....[40]....
        /*057c*/ 	.word	0x0000b950


	//   ....[41]....
        /*0580*/ 	.word	0x0000bd80


	//   ....[42]....
        /*0584*/ 	.word	0x0000bd90


	//   ....[43]....
        /*0588*/ 	.word	0x0000cb50


	//   ....[44]....
        /*058c*/ 	.word	0x0000cb70


	//   ....[45]....
        /*0590*/ 	.word	0x0000cc30


	//   ....[46]....
        /*0594*/ 	.word	0x0000cc50


	//   ....[47]....
        /*0598*/ 	.word	0x0000cd10


	//   ....[48]....
        /*059c*/ 	.word	0x0000cd30


	//   ....[49]....
        /*05a0*/ 	.word	0x0000ce00


	//   ....[50]....
        /*05a4*/ 	.word	0x0000ce20


	//   ....[51]....
        /*05a8*/ 	.word	0x0000cf60


	//   ....[52]....
        /*05ac*/ 	.word	0x0000d170


	//   ....[53]....
        /*05b0*/ 	.word	0x0000d1a0


	//   ....[54]....
        /*05b4*/ 	.word	0x0000d1d0


	//   ....[55]....
        /*05b8*/ 	.word	0x0000d200


	//   ....[56]....
        /*05bc*/ 	.word	0x0000d230


	//   ....[57]....
        /*05c0*/ 	.word	0x0000d260


	//   ....[58]....
        /*05c4*/ 	.word	0x0000d3d0


	//   ....[59]....
        /*05c8*/ 	.word	0x0000d400


	//   ....[60]....
        /*05cc*/ 	.word	0x0000d430


	//   ....[61]....
        /*05d0*/ 	.word	0x0000d460


	//   ....[62]....
        /*05d4*/ 	.word	0x0000d490


	//   ....[63]....
        /*05d8*/ 	.word	0x0000d4c0


	//   ....[64]....
        /*05dc*/ 	.word	0x0000d550


	//   ....[65]....
        /*05e0*/ 	.word	0x0000d580


	//   ....[66]....
        /*05e4*/ 	.word	0x0000d590


	//   ....[67]....
        /*05e8*/ 	.word	0x0000d5d0


	//   ....[68]....
        /*05ec*/ 	.word	0x0000f570


	//   ....[69]....
        /*05f0*/ 	.word	0x0000f590


	//   ....[70]....
        /*05f4*/ 	.word	0x0000f640


	//   ....[71]....
        /*05f8*/ 	.word	0x0000f660


	//   ....[72]....
        /*05fc*/ 	.word	0x0000f700


	//   ....[73]....
        /*0600*/ 	.word	0x0000f720


	//   ....[74]....
        /*0604*/ 	.word	0x0000f7c0


	//   ....[75]....
        /*0608*/ 	.word	0x0000f7e0


	//   ....[76]....
        /*060c*/ 	.word	0x0000f880


	//   ....[77]....
        /*0610*/ 	.word	0x0000f8a0


	//   ....[78]....
        /*0614*/ 	.word	0x0000f8b0


	//   ....[79]....
        /*0618*/ 	.word	0x0000f940


	//   ....[80]....
        /*061c*/ 	.word	0x000100c0


	//   ....[81]....
        /*0620*/ 	.word	0x000100f0


	//   ....[82]....
        /*0624*/ 	.word	0x00010150


	//   ....[83]....
        /*0628*/ 	.word	0x000101b0


	//   ....[84]....
        /*062c*/ 	.word	0x00010200


	//   ....[85]....
        /*0630*/ 	.word	0x00010260


	//   ....[86]....
        /*0634*/ 	.word	0x000102a0


	//   ....[87]....
        /*0638*/ 	.word	0x00010310


	//   ....[88]....
        /*063c*/ 	.word	0x00010360


	//   ....[89]....
        /*0640*/ 	.word	0x000103c0


	//   ....[90]....
        /*0644*/ 	.word	0x00010400


	//   ....[91]....
        /*0648*/ 	.word	0x00010470


	//   ....[92]....
        /*064c*/ 	.word	0x000104c0


	//   ....[93]....
        /*0650*/ 	.word	0x00010510


	//   ....[94]....
        /*0654*/ 	.word	0x00010530


	//   ....[95]....
        /*0658*/ 	.word	0x00010560


	//   ....[96]....
        /*065c*/ 	.word	0x00010cf0


	//   ....[97]....
        /*0660*/ 	.word	0x00010d00


	//   ....[98]....
        /*0664*/ 	.word	0x00010d20


	//   ....[99]....
        /*0668*/ 	.word	0x00010da0


	//   ....[100]....
        /*066c*/ 	.word	0x00010db0


	//   ....[101]....
        /*0670*/ 	.word	0x00010e10


	//   ....[102]....
        /*0674*/ 	.word	0x00010e40


	//   ....[103]....
        /*0678*/ 	.word	0x00010e80


	//   ....[104]....
        /*067c*/ 	.word	0x00010eb0


	//   ....[105]....
        /*0680*/ 	.word	0x00010ef0


	//   ....[106]....
        /*0684*/ 	.word	0x00010f20


	//   ....[107]....
        /*0688*/ 	.word	0x00010f60


	//   ....[108]....
        /*068c*/ 	.word	0x000111d0


	//   ....[109]....
        /*0690*/ 	.word	0x000111f0


	//   ....[110]....
        /*0694*/ 	.word	0x00011200


	//   ....[111]....
        /*0698*/ 	.word	0x00011280


	//   ....[112]....
        /*069c*/ 	.word	0x00011290


	//   ....[113]....
        /*06a0*/ 	.word	0x00011300


	//   ....[114]....
        /*06a4*/ 	.word	0x00011310


	//   ....[115]....
        /*06a8*/ 	.word	0x00011380


	//   ....[116]....
        /*06ac*/ 	.word	0x00011390


	//   ....[117]....
        /*06b0*/ 	.word	0x00011400


	//   ....[118]....
        /*06b4*/ 	.word	0x00011410


	//   ....[119]....
        /*06b8*/ 	.word	0x00011420


	//   ....[120]....
        /*06bc*/ 	.word	0x000119d0


	//   ....[121]....
        /*06c0*/ 	.word	0x000119f0


	//   ....[122]....
        /*06c4*/ 	.word	0x00011a00


	//   ....[123]....
        /*06c8*/ 	.word	0x00011a10


	//   ....[124]....
        /*06cc*/ 	.word	0x00011a80


	//   ....[125]....
        /*06d0*/ 	.word	0x00011aa0


	//   ....[126]....
        /*06d4*/ 	.word	0x00011b10


	//   ....[127]....
        /*06d8*/ 	.word	0x00011b30


	//   ....[128]....
        /*06dc*/ 	.word	0x00011b90


	//   ....[129]....
        /*06e0*/ 	.word	0x00011bb0


	//   ....[130]....
        /*06e4*/ 	.word	0x00011c00


	//   ....[131]....
        /*06e8*/ 	.word	0x00011c20


	//   ....[132]....
        /*06ec*/ 	.word	0x00012070


	//   ....[133]....
        /*06f0*/ 	.word	0x00012080


	//   ....[134]....
        /*06f4*/ 	.word	0x000120c0


	//   ....[135]....
        /*06f8*/ 	.word	0x00012100


	//   ....[136]....
        /*06fc*/ 	.word	0x00012130


	//   ....[137]....
        /*0700*/ 	.word	0x00012160


	//   ....[138]....
        /*0704*/ 	.word	0x00012190


	//   ....[139]....
        /*0708*/ 	.word	0x000121c0


	//   ....[140]....
        /*070c*/ 	.word	0x00012370


	//   ....[141]....
        /*0710*/ 	.word	0x000123a0


	//   ....[142]....
        /*0714*/ 	.word	0x000123d0


	//   ....[143]....
        /*0718*/ 	.word	0x00012400


	//   ....[144]....
        /*071c*/ 	.word	0x00012430


	//   ....[145]....
        /*0720*/ 	.word	0x00012460


	//   ....[146]....
        /*0724*/ 	.word	0x00012520


	//   ....[147]....
        /*0728*/ 	.word	0x00012540


	//   ....[148]....
        /*072c*/ 	.word	0x00012560


	//   ....[149]....
        /*0730*/ 	.word	0x000125c0


	//   ....[150]....
        /*0734*/ 	.word	0x00012fe0


	//   ....[151]....
        /*0738*/ 	.word	0x00013590


	//   ....[152]....
        /*073c*/ 	.word	0x00013680


	//   ....[153]....
        /*0740*/ 	.word	0x00013720


	//   ....[154]....
        /*0744*/ 	.word	0x00013780


	//   ....[155]....
        /*0748*/ 	.word	0x00013890


	//   ....[156]....
        /*074c*/ 	.word	0x00013900


	//   ....[157]....
        /*0750*/ 	.word	0x00013a10


	//   ....[158]....
        /*0754*/ 	.word	0x00013a80


	//   ....[159]....
        /*0758*/ 	.word	0x00013b90


	//   ....[160]....
        /*075c*/ 	.word	0x00013c00


	//   ....[161]....
        /*0760*/ 	.word	0x00013d10


	//   ....[162]....
        /*0764*/ 	.word	0x00013d80


	//   ....[163]....
        /*0768*/ 	.word	0x00013e20


	//   ....[164]....
        /*076c*/ 	.word	0x00013f30


	//   ....[165]....
        /*0770*/ 	.word	0x00013fa0


	//   ....[166]....
        /*0774*/ 	.word	0x00014020


	//   ....[167]....
        /*0778*/ 	.word	0x000140f0


	//   ....[168]....
        /*077c*/ 	.word	0x00014170


	//   ....[169]....
        /*0780*/ 	.word	0x00014250


	//   ....[170]....
        /*0784*/ 	.word	0x000142d0


	//   ....[171]....
        /*0788*/ 	.word	0x000143b0


	//   ....[172]....
        /*078c*/ 	.word	0x00014430


	//   ....[173]....
        /*0790*/ 	.word	0x00014510


	//   ....[174]....
        /*0794*/ 	.word	0x00014590


	//   ....[175]....
        /*0798*/ 	.word	0x00014670


	//   ....[176]....
        /*079c*/ 	.word	0x000146f0


	//   ....[177]....
        /*07a0*/ 	.word	0x000147c0


	//   ....[178]....
        /*07a4*/ 	.word	0x00014840


	//   ....[179]....
        /*07a8*/ 	.word	0x00014900


	//   ....[180]....
        /*07ac*/ 	.word	0x00014a30


	//   ....[181]....
        /*07b0*/ 	.word	0x00014ae0


	//   ....[182]....
        /*07b4*/ 	.word	0x00014b50


	//   ....[183]....
        /*07b8*/ 	.word	0x00014c40


	//   ....[184]....
        /*07bc*/ 	.word	0x00014ca0


	//   ....[185]....
        /*07c0*/ 	.word	0x00014d70


	//   ....[186]....
        /*07c4*/ 	.word	0x00014dd0


	//   ....[187]....
        /*07c8*/ 	.word	0x00014ea0


	//   ....[188]....
        /*07cc*/ 	.word	0x00014f00


	//   ....[189]....
        /*07d0*/ 	.word	0x00014fd0


	//   ....[190]....
        /*07d4*/ 	.word	0x00015030


	//   ....[191]....
        /*07d8*/ 	.word	0x00015100


	//   ....[192]....
        /*07dc*/ 	.word	0x000151f0


	//   ....[193]....
        /*07e0*/ 	.word	0x00015290


	//   ....[194]....
        /*07e4*/ 	.word	0x000152f0


	//   ....[195]....
        /*07e8*/ 	.word	0x000153e0


	//   ....[196]....
        /*07ec*/ 	.word	0x00015440


	//   ....[197]....
        /*07f0*/ 	.word	0x00015520


	//   ....[198]....
        /*07f4*/ 	.word	0x00015580


	//   ....[199]....
        /*07f8*/ 	.word	0x00015660


	//   ....[200]....
        /*07fc*/ 	.word	0x000156c0


	//   ....[201]....
        /*0800*/ 	.word	0x000157a0


	//   ....[202]....
        /*0804*/ 	.word	0x00015800


	//   ....[203]....
        /*0808*/ 	.word	0x000158d0


	//   ....[204]....
        /*080c*/ 	.word	0x000159f0


	//   ....[205]....
        /*0810*/ 	.word	0x00015ac0


	//   ....[206]....
        /*0814*/ 	.word	0x00015b80


	//   ....[207]....
        /*0818*/ 	.word	0x00015c50


	//   ....[208]....
        /*081c*/ 	.word	0x00015cb0


	//   ....[209]....
        /*0820*/ 	.word	0x00015d80


	//   ....[210]....
        /*0824*/ 	.word	0x00015de0


	//   ....[211]....
        /*0828*/ 	.word	0x00015ec0


	//   ....[212]....
        /*082c*/ 	.word	0x00015f20


	//   ....[213]....
        /*0830*/ 	.word	0x00015ff0


	//   ....[214]....
        /*0834*/ 	.word	0x00016050


	//   ....[215]....
        /*0838*/ 	.word	0x00016110


	//   ....[216]....
        /*083c*/ 	.word	0x000161a0


	//   ....[217]....
        /*0840*/ 	.word	0x00016240


	//   ....[218]....
        /*0844*/ 	.word	0x000163b0


	//   ....[219]....
        /*0848*/ 	.word	0x00016420


	//   ....[220]....
        /*084c*/ 	.word	0x000164a0


	//   ....[221]....
        /*0850*/ 	.word	0x00016510


	//   ....[222]....
        /*0854*/ 	.word	0x00016580


	//   ....[223]....
        /*0858*/ 	.word	0x00016600


	//   ....[224]....
        /*085c*/ 	.word	0x00016680


	//   ....[225]....
        /*0860*/ 	.word	0x00016710


	//   ....[226]....
        /*0864*/ 	.word	0x00016780


	//   ....[227]....
        /*0868*/ 	.word	0x000167f0


	//   ....[228]....
        /*086c*/ 	.word	0x00016860


	//   ....[229]....
        /*0870*/ 	.word	0x000168e0


	//   ....[230]....
        /*0874*/ 	.word	0x00016950


	//   ....[231]....
        /*0878*/ 	.word	0x000169e0


	//   ....[232]....
        /*087c*/ 	.word	0x00016a40


	//   ....[233]....
        /*0880*/ 	.word	0x00016ad0


	//   ....[234]....
        /*0884*/ 	.word	0x00016c00


	//----- nvinfo : EIATTR_REG_RECONFIG
	.align		4
.L_534:
        /*0888*/ 	.byte	0x01, 0x54
	.zero		2


	//----- nvinfo : EIATTR_SYSCALL_OFFSETS
	.align		4
        /*088c*/ 	.byte	0x04, 0x46
        /*088e*/ 	.short	(.L_536 - .L_535)


	//   ....[0]....
.L_535:
        /*0890*/ 	.word	0x00001d60


	//   ....[1]....
        /*0894*/ 	.word	0x0000eaf0


	//   ....[2]....
        /*0898*/ 	.word	0x0000ec40


	//   ....[3]....
        /*089c*/ 	.word	0x0000ed30


	//   ....[4]....
        /*08a0*/ 	.word	0x0000fcd0


	//----- nvinfo : EIATTR_MBARRIER_INSTR_OFFSETS
	.align		4
.L_536:
        /*08a4*/ 	.byte	0x04, 0x39
        /*08a6*/ 	.short	(.L_538 - .L_537)


	//   ....[0]....
.L_537:
        /*08a8*/ 	.word	0x00000180
        /*08ac*/ 	.word	0x000000ff
        /*08b0*/ 	.word	0x0002a800
        /*08b4*/ 	.short	0x0100
        /*08b6*/ 	.byte	0x08
	.zero		1


	//   ....[1]....
        /*08b8*/ 	.word	0x00000190
        /*08bc*/ 	.word	0x000000ff
        /*08c0*/ 	.word	0x0002a820
        /*08c4*/ 	.short	0x0100
        /*08c6*/ 	.byte	0x08
	.zero		1


	//   ....[2]....
        /*08c8*/ 	.word	0x00000280
        /*08cc*/ 	.word	0x000000ff
        /*08d0*/ 	.word	0x0002a830
        /*08d4*/ 	.short	0x0100
        /*08d6*/ 	.byte	0x08
	.zero		1


	//   ....[3]....
        /*08d8*/ 	.word	0x00000290
        /*08dc*/ 	.word	0x000000ff
        /*08e0*/ 	.word	0x0002a840
        /*08e4*/ 	.short	0x0100
        /*08e6*/ 	.byte	0x08
	.zero		1


	//   ....[4]....
        /*08e8*/ 	.word	0x000002a0
        /*08ec*/ 	.word	0x000000ff
        /*08f0*/ 	.word	0x0002a838
        /*08f4*/ 	.short	0x0100
        /*08f6*/ 	.byte	0x08
	.zero		1


	//   ....[5]....
        /*08f8*/ 	.word	0x000002b0
        /*08fc*/ 	.word	0x000000ff
        /*0900*/ 	.word	0x0002a848
        /*0904*/ 	.short	0x0100
        /*0906*/ 	.byte	0x08
	.zero		1


	//   ....[6]....
        /*0908*/ 	.word	0x000003e0
        /*090c*/ 	.word	0x000000ff
        /*0910*/ 	.word	0x0002a850
        /*0914*/ 	.short	0x0100
        /*0916*/ 	.byte	0x08
	.zero		1


	//   ....[7]....
        /*0918*/ 	.word	0x000003f0
        /*091c*/ 	.word	0x000000ff
        /*0920*/ 	.word	0x0002a860
        /*0924*/ 	.short	0x0100
        /*0926*/ 	.byte	0x08
	.zero		1


	//   ....[8]....
        /*0928*/ 	.word	0x00000400
        /*092c*/ 	.word	0x000000ff
        /*0930*/ 	.word	0x0002a858
        /*0934*/ 	.short	0x0100
        /*0936*/ 	.byte	0x08
	.zero		1


	//   ....[9]....
        /*0938*/ 	.word	0x00000410
        /*093c*/ 	.word	0x000000ff
        /*0940*/ 	.word	0x0002a868
        /*0944*/ 	.short	0x0100
        /*0946*/ 	.byte	0x08
	.zero		1


	//   ....[10]....
        /*0948*/ 	.word	0x00000500
        /*094c*/ 	.word	0x000000ff
        /*0950*/ 	.word	0x0002a870
        /*0954*/ 	.short	0x0100
        /*0956*/ 	.byte	0x06
	.zero		1


	//   ....[11]....
        /*0958*/ 	.word	0x00000510
        /*095c*/ 	.word	0x000000ff
        /*0960*/ 	.word	0x0002a880
        /*0964*/ 	.short	0x0100
        /*0966*/ 	.byte	0x06
	.zero		1


	//   ....[12]....
        /*0968*/ 	.word	0x00000520
        /*096c*/ 	.word	0x000000ff
        /*0970*/ 	.word	0x0002a878
        /*0974*/ 	.short	0x0100
        /*0976*/ 	.byte	0x06
	.zero		1


	//   ....[13]....
        /*0978*/ 	.word	0x00000530
        /*097c*/ 	.word	0x000000ff
        /*0980*/ 	.word	0x0002a888
        /*0984*/ 	.short	0x0100
        /*0986*/ 	.byte	0x06
	.zero		1


	//   ....[14]....
        /*0988*/ 	.word	0x00000660
        /*098c*/ 	.word	0x000000ff
        /*0990*/ 	.word	0x0002a890
        /*0994*/ 	.short	0x0100
        /*0996*/ 	.byte	0x08
	.zero		1


	//   ....[15]....
        /*0998*/ 	.word	0x00000670
        /*099c*/ 	.word	0x000000ff
        /*09a0*/ 	.word	0x0002a8a0
        /*09a4*/ 	.short	0x0100
        /*09a6*/ 	.byte	0x08
	.zero		1


	//   ....[16]....
        /*09a8*/ 	.word	0x00000680
        /*09ac*/ 	.word	0x000000ff
        /*09b0*/ 	.word	0x0002a898
        /*09b4*/ 	.short	0x0100
        /*09b6*/ 	.byte	0x08
	.zero		1


	//   ....[17]....
        /*09b8*/ 	.word	0x00000690
        /*09bc*/ 	.word	0x000000ff
        /*09c0*/ 	.word	0x0002a8a8
        /*09c4*/ 	.short	0x0100
        /*09c6*/ 	.byte	0x08
	.zero		1


	//   ....[18]....
        /*09c8*/ 	.word	0x000007d0
        /*09cc*/ 	.word	0x000000ff
        /*09d0*/ 	.word	0x0002a8b0
        /*09d4*/ 	.short	0x0100
        /*09d6*/ 	.byte	0x08
	.zero		1


	//   ....[19]....
        /*09d8*/ 	.word	0x000007e0
        /*09dc*/ 	.word	0x000000ff
        /*09e0*/ 	.word	0x0002a8c0
        /*09e4*/ 	.short	0x0100
        /*09e6*/ 	.byte	0x08
	.zero		1


	//   ....[20]....
        /*09e8*/ 	.word	0x000007f0
        /*09ec*/ 	.word	0x000000ff
        /*09f0*/ 	.word	0x0002a8b8
        /*09f4*/ 	.short	0x0100
        /*09f6*/ 	.byte	0x08
	.zero		1


	//   ....[21]....
        /*09f8*/ 	.word	0x00000800
        /*09fc*/ 	.word	0x000000ff
        /*0a00*/ 	.word	0x0002a8c8
        /*0a04*/ 	.short	0x0100
        /*0a06*/ 	.byte	0x08
	.zero		1


	//   ....[22]....
        /*0a08*/ 	.word	0x00001e00
        /*0a0c*/ 	.word	0x000000ff
        /*0a10*/ 	.word	0x0002a800
        /*0a14*/ 	.short	0x010a
        /*0a16*/ 	.byte	0x28
	.zero		1


	//   ....[23]....
        /*0a18*/ 	.word	0x00001e80
        /*0a1c*/ 	.word	0x00000000
        /*0a20*/ 	.word	0x0002a830
        /*0a24*/ 	.short	0x010a
        /*0a26*/ 	.byte	0x3f
	.zero		1


	//   ....[24]....
        /*0a28*/ 	.word	0x00001ec0
        /*0a2c*/ 	.word	0x00000000
        /*0a30*/ 	.word	0x0002a830
        /*0a34*/ 	.short	0x010a
        /*0a36*/ 	.byte	0x3f
	.zero		1


	//   ....[25]....
        /*0a38*/ 	.word	0x00002ee0
        /*0a3c*/ 	.word	0x000000ff
        /*0a40*/ 	.word	0x00000000
        /*0a44*/ 	.short	0x0101
        /*0a46*/ 	.byte	0x05
	.zero		1


	//   ....[26]....
        /*0a48*/ 	.word	0x00004570
        /*0a4c*/ 	.word	0x000000ff
        /*0a50*/ 	.word	0x0002a830
        /*0a54*/ 	.short	0x010a
        /*0a56*/ 	.byte	0x08
	.zero		1


	//   ....[27]....
        /*0a58*/ 	.word	0x000045b0
        /*0a5c*/ 	.word	0x000000ff
        /*0a60*/ 	.word	0x0002a830
        /*0a64*/ 	.short	0x010a
        /*0a66*/ 	.byte	0x08
	.zero		1


	//   ....[28]....
        /*0a68*/ 	.word	0x00004ef0
        /*0a6c*/ 	.word	0x000000ff
        /*0a70*/ 	.word	0x0002a850
        /*0a74*/ 	.short	0x010a
        /*0a76*/ 	.byte	0x09
	.zero		1


	//   ....[29]....
        /*0a78*/ 	.word	0x00004f30
        /*0a7c*/ 	.word	0x000000ff
        /*0a80*/ 	.word	0x0002a850
        /*0a84*/ 	.short	0x010a
        /*0a86*/ 	.byte	0x09
	.zero		1


	//   ....[30]....
        /*0a88*/ 	.word	0x000056a0
        /*0a8c*/ 	.word	0x000000ff
        /*0a90*/ 	.word	0x00000000
        /*0a94*/ 	.short	0x0101
        /*0a96*/ 	.byte	0x08
	.zero		1


	//   ....[31]....
        /*0a98*/ 	.word	0x00006e00
        /*0a9c*/ 	.word	0x000000ff
        /*0aa0*/ 	.word	0x00000000
        /*0aa4*/ 	.short	0x0101
        /*0aa6*/ 	.byte	0x09
	.zero		1


	//   ....[32]....
        /*0aa8*/ 	.word	0x00007000
        /*0aac*/ 	.word	0x000000ff
        /*0ab0*/ 	.word	0x0002a830
        /*0ab4*/ 	.short	0x010a
        /*0ab6*/ 	.byte	0x08
	.zero		1


	//   ....[33]....
        /*0ab8*/ 	.word	0x00007040
        /*0abc*/ 	.word	0x000000ff
        /*0ac0*/ 	.word	0x0002a830
        /*0ac4*/ 	.short	0x010a
        /*0ac6*/ 	.byte	0x08
	.zero		1


	//   ....[34]....
        /*0ac8*/ 	.word	0x00007980
        /*0acc*/ 	.word	0x000000ff
        /*0ad0*/ 	.word	0x0002a850
        /*0ad4*/ 	.short	0x010a
        /*0ad6*/ 	.byte	0x08
	.zero		1


	//   ....[35]....
        /*0ad8*/ 	.word	0x000079c0
        /*0adc*/ 	.word	0x000000ff
        /*0ae0*/ 	.word	0x0002a850
        /*0ae4*/ 	.short	0x010a
        /*0ae6*/ 	.byte	0x08
	.zero		1


	//   ....[36]....
        /*0ae8*/ 	.word	0x000080a0
        /*0aec*/ 	.word	0x000000ff
        /*0af0*/ 	.word	0x00000000
        /*0af4*/ 	.short	0x0101
        /*0af6*/ 	.byte	0x05
	.zero		1


	//   ....[37]....
        /*0af8*/ 	.word	0x00009130
        /*0afc*/ 	.word	0x000000ff
        /*0b00*/ 	.word	0x00000000
        /*0b04*/ 	.short	0x0101
        /*0b06*/ 	.byte	0x08
	.zero		1


	//   ....[38]....
        /*0b08*/ 	.word	0x00009650
        /*0b0c*/ 	.word	0x000000ff
        /*0b10*/ 	.word	0x0002a850
        /*0b14*/ 	.short	0x010a
        /*0b16*/ 	.byte	0x05
	.zero		1


	//   ....[39]....
        /*0b18*/ 	.word	0x00009690
        /*0b1c*/ 	.word	0x000000ff
        /*0b20*/ 	.word	0x0002a850
        /*0b24*/ 	.short	0x010a
        /*0b26*/ 	.byte	0x05
	.zero		1


	//   ....[40]....
        /*0b28*/ 	.word	0x00009e20
        /*0b2c*/ 	.word	0x000000ff
        /*0b30*/ 	.word	0x00000000
        /*0b34*/ 	.short	0x0101
        /*0b36*/ 	.byte	0x04
	.zero		1


	//   ....[41]....
        /*0b38*/ 	.word	0x0000b2b0
        /*0b3c*/ 	.word	0x00000061
        /*0b40*/ 	.word	0x00000000
        /*0b44*/ 	.short	0x0101
        /*0b46*/ 	.byte	0x3f
	.zero		1


	//   ....[42]....
        /*0b48*/ 	.word	0x0000b750
        /*0b4c*/ 	.word	0x00000061
        /*0b50*/ 	.word	0x00000000
        /*0b54*/ 	.short	0x0101
        /*0b56*/ 	.byte	0x3f
	.zero		1


	//   ....[43]....
        /*0b58*/ 	.word	0x0000f350
        /*0b5c*/ 	.word	0x00000007
        /*0b60*/ 	.word	0x0002a840
        /*0b64*/ 	.short	0x010a
        /*0b66*/ 	.byte	0x3f
	.zero		1


	//   ....[44]....
        /*0b68*/ 	.word	0x0000fa00
        /*0b6c*/ 	.word	0x00000007
        /*0b70*/ 	.word	0x0002a830
        /*0b74*/ 	.short	0x0107
        /*0b76*/ 	.byte	0x3f
	.zero		1


	//   ....[45]....
        /*0b78*/ 	.word	0x0000fad0
        /*0b7c*/ 	.word	0x00000007
        /*0b80*/ 	.word	0x0002a830
        /*0b84*/ 	.short	0x0101
        /*0b86*/ 	.byte	0x3f
	.zero		1


	//   ....[46]....
        /*0b88*/ 	.word	0x00010680
        /*0b8c*/ 	.word	0x00000016
        /*0b90*/ 	.word	0x0002a800
        /*0b94*/ 	.short	0x0107
        /*0b96*/ 	.byte	0x3f
	.zero		1


	//   ....[47]....
        /*0b98*/ 	.word	0x000107a0
        /*0b9c*/ 	.word	0x00000016
        /*0ba0*/ 	.word	0x0002a800
        /*0ba4*/ 	.short	0x0101
        /*0ba6*/ 	.byte	0x3f
	.zero		1


	//   ....[48]....
        /*0ba8*/ 	.word	0x000107c0
        /*0bac*/ 	.word	0x00000016
        /*0bb0*/ 	.word	0x0002a820
        /*0bb4*/ 	.short	0x010a
        /*0bb6*/ 	.byte	0x3f
	.zero		1


	//   ....[49]....
        /*0bb8*/ 	.word	0x00010b20
        /*0bbc*/ 	.word	0x00000006
        /*0bc0*/ 	.word	0x0002a840
        /*0bc4*/ 	.short	0x010a
        /*0bc6*/ 	.byte	0x3f
	.zero		1


	//   ....[50]....
        /*0bc8*/ 	.word	0x00011000
        /*0bcc*/ 	.word	0x00000006
        /*0bd0*/ 	.word	0x0002a830
        /*0bd4*/ 	.short	0x0107
        /*0bd6*/ 	.byte	0x3f
	.zero		1


	//   ....[51]....
        /*0bd8*/ 	.word	0x000110b0
        /*0bdc*/ 	.word	0x00000006
        /*0be0*/ 	.word	0x0002a830
        /*0be4*/ 	.short	0x0101
        /*0be6*/ 	.byte	0x3f
	.zero		1


	//   ....[52]....
        /*0be8*/ 	.word	0x00011110
        /*0bec*/ 	.word	0x00000004
        /*0bf0*/ 	.word	0x0002a860
        /*0bf4*/ 	.short	0x010a
        /*0bf6*/ 	.byte	0x3f
	.zero		1


	//   ....[53]....
        /*0bf8*/ 	.word	0x00011560
        /*0bfc*/ 	.word	0x00000004
        /*0c00*/ 	.word	0x0002a850
        /*0c04*/ 	.short	0x0107
        /*0c06*/ 	.byte	0x3f
	.zero		1


	//   ....[54]....
        /*0c08*/ 	.word	0x000116b0
        /*0c0c*/ 	.word	0x00000004
        /*0c10*/ 	.word	0x0002a850
        /*0c14*/ 	.short	0x0101
        /*0c16*/ 	.byte	0x3f
	.zero		1


	//   ....[55]....
        /*0c18*/ 	.word	0x00011900
        /*0c1c*/ 	.word	0x00000000
        /*0c20*/ 	.word	0x0002a860
        /*0c24*/ 	.short	0x010a
        /*0c26*/ 	.byte	0x3f
	.zero		1


	//   ....[56]....
        /*0c28*/ 	.word	0x00011d60
        /*0c2c*/ 	.word	0x00000000
        /*0c30*/ 	.word	0x0002a850
        /*0c34*/ 	.short	0x0107
        /*0c36*/ 	.byte	0x3f
	.zero		1


	//   ....[57]....
        /*0c38*/ 	.word	0x00011e10
        /*0c3c*/ 	.word	0x00000000
        /*0c40*/ 	.word	0x0002a850
        /*0c44*/ 	.short	0x0101
        /*0c46*/ 	.byte	0x3f
	.zero		1


	//   ....[58]....
        /*0c48*/ 	.word	0x00012f60
        /*0c4c*/ 	.word	0x00000004
        /*0c50*/ 	.word	0x0002a820
        /*0c54*/ 	.short	0x010a
        /*0c56*/ 	.byte	0x3f
	.zero		1


	//   ....[59]....
        /*0c58*/ 	.word	0x00013100
        /*0c5c*/ 	.word	0x00000005
        /*0c60*/ 	.word	0x0002a840
        /*0c64*/ 	.short	0x010a
        /*0c66*/ 	.byte	0x3f
	.zero		1


	//   ....[60]....
        /*0c68*/ 	.word	0x000131a0
        /*0c6c*/ 	.word	0x0000001b
        /*0c70*/ 	.word	0x0002a840
        /*0c74*/ 	.short	0x010a
        /*0c76*/ 	.byte	0x3f
	.zero		1


	//   ....[61]....
        /*0c78*/ 	.word	0x000131e0
        /*0c7c*/ 	.word	0x00000005
        /*0c80*/ 	.word	0x0002a860
        /*0c84*/ 	.short	0x010a
        /*0c86*/ 	.byte	0x3f
	.zero		1


	//   ....[62]....
        /*0c88*/ 	.word	0x00013220
        /*0c8c*/ 	.word	0x0000001b
        /*0c90*/ 	.word	0x0002a860
        /*0c94*/ 	.short	0x010a
        /*0c96*/ 	.byte	0x3f
	.zero		1


	//   ....[63]....
        /*0c98*/ 	.word	0x00013290
        /*0c9c*/ 	.word	0x00000003
        /*0ca0*/ 	.word	0x0002a800
        /*0ca4*/ 	.short	0x010a
        /*0ca6*/ 	.byte	0x3f
	.zero		1


	//   ....[64]....
        /*0ca8*/ 	.word	0x000132e0
        /*0cac*/ 	.word	0x00000000
        /*0cb0*/ 	.word	0x0002a830
        /*0cb4*/ 	.short	0x010a
        /*0cb6*/ 	.byte	0x3f
	.zero		1


	//   ....[65]....
        /*0cb8*/ 	.word	0x00013340
        /*0cbc*/ 	.word	0x0000000c
        /*0cc0*/ 	.word	0x0002a830
        /*0cc4*/ 	.short	0x010a
        /*0cc6*/ 	.byte	0x3f
	.zero		1


	//   ....[66]....
        /*0cc8*/ 	.word	0x000133a0
        /*0ccc*/ 	.word	0x0000000b
        /*0cd0*/ 	.word	0x0002a850
        /*0cd4*/ 	.short	0x010a
        /*0cd6*/ 	.byte	0x3f
	.zero		1


	//   ....[67]....
        /*0cd8*/ 	.word	0x00013400
        /*0cdc*/ 	.word	0x0000000c
        /*0ce0*/ 	.word	0x0002a830
        /*0ce4*/ 	.short	0x010a
        /*0ce6*/ 	.byte	0x3f
	.zero		1


	//   ....[68]....
        /*0ce8*/ 	.word	0x00013460
        /*0cec*/ 	.word	0x0000000b
        /*0cf0*/ 	.word	0x0002a850
        /*0cf4*/ 	.short	0x010a
        /*0cf6*/ 	.byte	0x3f
	.zero		1


	//   ....[69]....
        /*0cf8*/ 	.word	0x000134c0
        /*0cfc*/ 	.word	0x00000003
        /*0d00*/ 	.word	0x0002a850
        /*0d04*/ 	.short	0x010a
        /*0d06*/ 	.byte	0x3f
	.zero		1


	//   ....[70]....
        /*0d08*/ 	.word	0x000135d0
        /*0d0c*/ 	.word	0x00000007
        /*0d10*/ 	.word	0x0002a840
        /*0d14*/ 	.short	0x010a
        /*0d16*/ 	.byte	0x3f
	.zero		1


	//   ....[71]....
        /*0d18*/ 	.word	0x00014930
        /*0d1c*/ 	.word	0x00000016
        /*0d20*/ 	.word	0x0002a820
        /*0d24*/ 	.short	0x010a
        /*0d26*/ 	.byte	0x3f
	.zero		1


	//   ....[72]....
        /*0d28*/ 	.word	0x00014980
        /*0d2c*/ 	.word	0x00000006
        /*0d30*/ 	.word	0x0002a840
        /*0d34*/ 	.short	0x010a
        /*0d36*/ 	.byte	0x3f
	.zero		1


	//   ....[73]....
        /*0d38*/ 	.word	0x00015140
        /*0d3c*/ 	.word	0x00000004
        /*0d40*/ 	.word	0x0002a860
        /*0d44*/ 	.short	0x010a
        /*0d46*/ 	.byte	0x3f
	.zero		1


	//   ....[74]....
        /*0d48*/ 	.word	0x00015940
        /*0d4c*/ 	.word	0x00000000
        /*0d50*/ 	.word	0x0002a860
        /*0d54*/ 	.short	0x010a
        /*0d56*/ 	.byte	0x3f
	.zero		1


	//   ....[75]....
        /*0d58*/ 	.word	0x00016b20
        /*0d5c*/ 	.word	0x00000004
        /*0d60*/ 	.word	0x0002a820
        /*0d64*/ 	.short	0x010a
        /*0d66*/ 	.byte	0x3f
	.zero		1


	//   ....[76]....
        /*0d68*/ 	.word	0x00016cc0
        /*0d6c*/ 	.word	0x00000005
        /*0d70*/ 	.word	0x0002a840
        /*0d74*/ 	.short	0x010a
        /*0d76*/ 	.byte	0x3f
	.zero		1


	//   ....[77]....
        /*0d78*/ 	.word	0x00016d10
        /*0d7c*/ 	.word	0x0000001b
        /*0d80*/ 	.word	0x0002a840
        /*0d84*/ 	.short	0x010a
        /*0d86*/ 	.byte	0x3f
	.zero		1


	//   ....[78]....
        /*0d88*/ 	.word	0x00016d60
        /*0d8c*/ 	.word	0x00000005
        /*0d90*/ 	.word	0x0002a860
        /*0d94*/ 	.short	0x010a
        /*0d96*/ 	.byte	0x3f
	.zero		1


	//----- nvinfo : EIATTR_NUM_MBARRIERS
	.align		4
.L_538:
        /*0d98*/ 	.byte	0x03, 0x38
        /*0d9a*/ 	.short	0x0016


	//----- nvinfo : EIATTR_EXIT_INSTR_OFFSETS
	.align		4
        /*0d9c*/ 	.byte	0x04, 0x1c
        /*0d9e*/ 	.short	(.L_540 - .L_539)


	//   ....[0]....
.L_539:
        /*0da0*/ 	.word	0x00000990


	//   ....[1]....
        /*0da4*/ 	.word	0x0000cf10


	//   ....[2]....
        /*0da8*/ 	.word	0x00013270


	//----- nvinfo : EIATTR_MAX_THREADS
	.align		4
.L_540:
        /*0dac*/ 	.byte	0x04, 0x05
        /*0dae*/ 	.short	(.L_542 - .L_541)
.L_541:
        /*0db0*/ 	.word	0x00000180
        /*0db4*/ 	.word	0x00000001
        /*0db8*/ 	.word	0x00000001


	//----- nvinfo : EIATTR_CRS_STACK_SIZE
	.align		4
.L_542:
        /*0dbc*/ 	.byte	0x04, 0x1e
        /*0dbe*/ 	.short	(.L_544 - .L_543)
.L_543:
        /*0dc0*/ 	.word	0x00000000


	//----- nvinfo : EIATTR_CBANK_PARAM_SIZE
	.align		4
.L_544:
        /*0dc4*/ 	.byte	0x03, 0x19
        /*0dc6*/ 	.short	0x0af0


	//----- nvinfo : EIATTR_PARAM_CBANK
	.align		4
        /*0dc8*/ 	.byte	0x04, 0x0a
        /*0dca*/ 	.short	(.L_546 - .L_545)
	.align		4
.L_545:
        /*0dcc*/ 	.word	index@(.nv.constant0._ZN7cutlass13device_kernelIN5flash11enable_sm90INS1_16FlashAttnFwdSm90INS1_25CollectiveMainloopFwdSm90ILi2EN4cute5tupleIJNS5_1CILi1EEES8_S8_EEENS6_IJNS7_ILi128EEENS7_ILi96EEENS7_ILi192EEEEEELi128ENS_10bfloat16_tEfNS_4arch4Sm90ELb1ELb0ELb1ELb1ELb1ELb0ELb0ELb1ELb1ELb1ELb1ELb0EEENS1_21CollectiveEpilogueFwdINS6_IJSA_SA_SB_EEES9_SE_SG_Li256ELb1ELb1ELb1ELb0EEENS1_36VarlenDynamicPersistentTileSchedulerILi128ELi96ELi256ELi128ELb1ELb1ELb1ELb1ELb1ELb1EEEEEEEEEvNT_6ParamsE)
        /*0dd0*/ 	.short	0x0210
        /*0dd2*/ 	.short	0x0af0


	//----- nvinfo : EIATTR_SW_WAR
	.align		4
.L_546:
        /*0dd4*/ 	.byte	0x04, 0x36
        /*0dd6*/ 	.short	(.L_548 - .L_547)
.L_547:
        /*0dd8*/ 	.word	0x00000008
.L_548:


//--------------------- .nv.info._ZN7cutlass13device_kernelIN5flash11enable_sm90INS1_16FlashAttnFwdSm90INS1_25CollectiveMainloopFwdSm90ILi2EN4cute5tupleIJNS5_1CILi1EEES8_S8_EEENS6_IJNS7_ILi128EEENS7_ILi96EEENS7_ILi192EEEEEELi128ENS_10bfloat16_tEfNS_4arch4Sm90ELb1ELb0ELb1ELb1ELb1ELb1ELb0ELb1ELb1ELb1ELb1ELb0EEENS1_21CollectiveEpilogueFwdINS6_IJSA_SA_SB_EEES9_SE_SG_Li256ELb1ELb1ELb1ELb0EEENS1_36VarlenDynamicPersistentTileSchedulerILi128ELi96ELi256ELi128ELb1ELb1ELb1ELb1ELb1ELb1EEEEEEEEEvNT_6ParamsE --------------------------
	.section	.nv.info._ZN7cutlass13device_kernelIN5flash11enable_sm90INS1_16FlashAttnFwdSm90INS1_25CollectiveMainloopFwdSm90ILi2EN4cute5tupleIJNS5_1CILi1EEES8_S8_EEENS6_IJNS7_ILi128EEENS7_ILi96EEENS7_ILi192EEEEEELi128ENS_10bfloat16_tEfNS_4arch4Sm90ELb1ELb0ELb1ELb1ELb1ELb1ELb0ELb1ELb1ELb1ELb1ELb0EEENS1_21CollectiveEpilogueFwdINS6_IJSA_SA_SB_EEES9_SE_SG_Li256ELb1ELb1ELb1ELb0EEENS1_36VarlenDynamicPersistentTileSchedulerILi128ELi96ELi256ELi128ELb1ELb1ELb1ELb1ELb1ELb1EEEEEEEEEvNT_6ParamsE,"",@"SHT_CUDA_INFO"
	.sectionflags	@""
	.align	4


	//----- nvinfo : EIATTR_CUDA_API_VERSION
	.align		4
        /*0000*/ 	.byte	0x04, 0x37
        /*0002*/ 	.short	(.L_550 - .L_549)
.L_549:
        /*0004*/ 	.word	0x00000082


	//----- nvinfo : EIATTR_KPARAM_INFO
	.align		4
.L_550:
        /*0008*/ 	.byte	0x04, 0x17
        /*000a*/ 	.short	(.L_552 - .L_551)
.L_551:
        /*000c*/ 	.word	0x00000000
        /*0010*/ 	.short	0x0000
        /*0012*/ 	.short	0x0070
        /*0014*/ 	.byte	0x00, 0xf0, 0x01, 0x2a


	//----- nvinfo : EIATTR_SPARSE_MMA_MASK
	.align		4
.L_552:
        /*0018*/ 	.byte	0x03, 0x50
        /*001a*/ 	.short	0x0000


	//----- nvinfo : EIATTR_MAXREG_COUNT
	.align		4
        /*001c*/ 	.byte	0x03, 0x1b
        /*001e*/ 	.short	0x00a8


	//----- nvinfo : EIATTR_NUM_BARRIERS
	.align		4
        /*0020*/ 	.byte	0x02, 0x4c
        /*0022*/ 	.byte	0x10
	.zero		1


	//----- nvinfo : EIATTR_EXTERNS
	.align		4
        /*0024*/ 	.byte	0x04, 0x0f
        /*0026*/ 	.short	(.L_554 - .L_553)


	//   ....[0]....
	.align		4
.L_553:
        /*0028*/ 	.word	index@(__assertfail)


	//----- nvinfo : EIATTR_ANNOTATIONS
	.align		4
.L_554:
        /*002c*/ 	.byte	0x04, 0x55
        /*002e*/ 	.short	(.L_556 - .L_555)


	//   ....[0]....
.L_555:
        /* <DEDUP_REMOVED lines=41> */


	//----- nvinfo : EIATTR_MERCURY_ISA_VERSION
	.align		4
.L_556:
        /*02a8*/ 	.byte	0x03, 0x5f
        /*02aa*/ 	.short	0x0101


	//----- nvinfo : EIATTR_UNUSED_LOAD_BYTE_OFFSET
	.align		4
        /*02ac*/ 	.byte	0x04, 0x44
        /*02ae*/ 	.short	(.L_558 - .L_557)


	//   ....[0]....
.L_557:
        /*02b0*/ 	.word	0x00000a50
        /*02b4*/ 	.word	0x0000fff0


	//   ....[1]....
        /*02b8*/ 	.word	0x0001bd80
        /*02bc*/ 	.word	0x0000fff0


	//----- nvinfo : EIATTR_INT_WARP_WIDE_INSTR_OFFSETS
	.align		4
.L_558:
        /*02c0*/ 	.byte	0x04, 0x31
        /*02c2*/ 	.short	(.L_560 - .L_559)


	//   ....[0]....
.L_559:
        /*02c4*/ 	.word	0x00000130


	//   ....[1]....
        /*02c8*/ 	.word	0x00000170


	//   ....[2]....
        /*02cc*/ 	.word	0x000001e0


	//   ....[3]....
        /*02d0*/ 	.word	0x00021be0


	//   ....[4]....
        /*02d4*/ 	.word	0x00021c70


	//   ....[5]....
        /*02d8*/ 	.word	0x00024ac0


	//   ....[6]....
        /*02dc*/ 	.word	0x00024b50


	//----- nvinfo : EIATTR_COOP_GROUP_MASK_REGIDS
	.align		4
.L_560:
        /*02e0*/ 	.byte	0x04, 0x29
        /*02e2*/ 	.short	(.L_562 - .L_561)


	//   ....[0]....
.L_561:
        /*02e4*/ 	.word	0xffffffff


	//   ....[1]....
        /*02e8*/ 	.word	0xffffffff


	//   ....[2]....
        /*02ec*/ 	.word	0xffffffff


	//   ....[3]....
        /*02f0*/ 	.word	0xffffffff


	//   ....[4]....
        /*02f4*/ 	.word	0xffffffff


	//   ....[5]....
        /*02f8*/ 	.word	0xffffffff


	//   ....[6]....
        /*02fc*/ 	.word	0xffffffff


	//   ....[7]....
        /*0300*/ 	.word	0xffffffff


	//   ....[8]....
        /*0304*/ 	.word	0xffffffff


	//   ....[9]....
        /*0308*/ 	.word	0xffffffff


	//   ....[10]....
        /*030c*/ 	.word	0xffffffff


	//   ....[11]....
        /*0310*/ 	.word	0xffffffff


	//   ....[12]....
        /*0314*/ 	.word	0xffffffff


	//   ....[13]....
        /*0318*/ 	.word	0xffffffff


	//   ....[14]....
        /*031c*/ 	.word	0xffffffff


	//   ....[15]....
        /*0320*/ 	.word	0xffffffff


	//   ....[16]....
        /*0324*/ 	.word	0xffffffff


	//   ....[17]....
        /*0328*/ 	.word	0xffffffff


	//   ....[18]....
        /*032c*/ 	.word	0xffffffff


	//   ....[19]....
        /*0330*/ 	.word	0xffffffff


	//   ....[20]....
        /*0334*/ 	.word	0xffffffff


	//   ....[21]....
        /*0338*/ 	.word	0xffffffff


	//   ....[22]....
        /*033c*/ 	.word	0xffffffff


	//   ....[23]....
        /*0340*/ 	.word	0xffffffff


	//   ....[24]....
        /*0344*/ 	.word	0xffffffff


	//   ....[25]....
        /*0348*/ 	.word	0xffffffff


	//   ....[26]....
        /*034c*/ 	.word	0xffffffff


	//   ....[27]....
        /*0350*/ 	.word	0xffffffff


	//   ....[28]....
        /*0354*/ 	.word	0xffffffff


	//   ....[29]....
        /*0358*/ 	.word	0xffffffff


	//   ....[30]....
        /*035c*/ 	.word	0xffffffff


	//   ....[31]....
        /*0360*/ 	.word	0xffffffff


	//   ....[32]....
        /*0364*/ 	.word	0xffffffff


	//   ....[33]....
        /*0368*/ 	.word	0xffffffff


	//   ....[34]....
        /*036c*/ 	.word	0xffffffff


	//   ....[35]....
        /*0370*/ 	.word	0xffffffff


	//   ....[36]....
        /*0374*/ 	.word	0xffffffff


	//   ....[37]....
        /*0378*/ 	.word	0xffffffff


	//   ....[38]....
        /*037c*/ 	.word	0xffffffff


	//   ....[39]....
        /*0380*/ 	.word	0xffffffff


	//   ....[40]....
        /*0384*/ 	.word	0xffffffff


	//   ....[41]....
        /*0388*/ 	.word	0xffffffff


	//   ....[42]....
        /*038c*/ 	.word	0xffffffff


	//   ....[43]....
        /*0390*/ 	.word	0xffffffff


	//   ....[44]....
        /*0394*/ 	.word	0xffffffff


	//   ....[45]....
        /*0398*/ 	.word	0xffffffff


	//   ....[46]....
        /*039c*/ 	.word	0xffffffff


	//   ....[47]....
        /*03a0*/ 	.word	0xffffffff


	//   ....[48]....
        /*03a4*/ 	.word	0xffffffff


	//   ....[49]....
        /*03a8*/ 	.word	0xffffffff


	//   ....[50]....
        /*03ac*/ 	.word	0xffffffff


	//   ....[51]....
        /*03b0*/ 	.word	0xffffffff


	//   ....[52]....
        /*03b4*/ 	.word	0xffffffff


	//   ....[53]....
        /*03b8*/ 	.word	0xffffffff


	//   ....[54]....
        /*03bc*/ 	.word	0xffffffff


	//   ....[55]....
        /*03c0*/ 	.word	0xffffffff


	//   ....[56]....
        /*03c4*/ 	.word	0xffffffff


	//   ....[57]....
        /*03c8*/ 	.word	0xffffffff


	//   ....[58]....
        /*03cc*/ 	.word	0xffffffff


	//   ....[59]....
        /*03d0*/ 	.word	0xffffffff


	//   ....[60]....
        /*03d4*/ 	.word	0xffffffff


	//   ....[61]....
        /*03d8*/ 	.word	0xffffffff


	//   ....[62]....
        /*03dc*/ 	.word	0xffffffff


	//   ....[63]....
        /*03e0*/ 	.word	0xffffffff


	//   ....[64]....
        /*03e4*/ 	.word	0xffffffff


	//   ....[65]....
        /*03e8*/ 	.word	0xffffffff


	//   ....[66]....
        /*03ec*/ 	.word	0xffffffff


	//   ....[67]....
        /*03f0*/ 	.word	0xffffffff


	//   ....[68]....
        /*03f4*/ 	.word	0xffffffff


	//   ....[69]....
        /*03f8*/ 	.word	0xffffffff


	//   ....[70]....
        /*03fc*/ 	.word	0xffffffff


	//   ....[71]....
        /*0400*/ 	.word	0xffffffff


	//   ....[72]....
        /*0404*/ 	.word	0xffffffff


	//   ....[73]....
        /*0408*/ 	.word	0xffffffff


	//   ....[74]....
        /*040c*/ 	.word	0xffffffff


	//   ....[75]....
        /*0410*/ 	.word	0xffffffff


	//   ....[76]....
        /*0414*/ 	.word	0xffffffff


	//   ....[77]....
        /*0418*/ 	.word	0xffffffff


	//   ....[78]....
        /*041c*/ 	.word	0xffffffff


	//   ....[79]....
        /*0420*/ 	.word	0xffffffff


	//   ....[80]....
        /*0424*/ 	.word	0xffffffff


	//   ....[81]....
        /*0428*/ 	.word	0xffffffff


	//   ....[82]....
        /*042c*/ 	.word	0xffffffff


	//   ....[83]....
        /*0430*/ 	.word	0xffffffff


	//   ....[84]....
        /*0434*/ 	.word	0xffffffff


	//   ....[85]....
        /*0438*/ 	.word	0xffffffff


	//   ....[86]....
        /*043c*/ 	.word	0xffffffff


	//   ....[87]....
        /*0440*/ 	.word	0xffffffff


	//   ....[88]....
        /*0444*/ 	.word	0xffffffff


	//   ....[89]....
        /*0448*/ 	.word	0xffffffff


	//   ....[90]....
        /*044c*/ 	.word	0xffffffff


	//   ....[91]....
        /*0450*/ 	.word	0xffffffff


	//   ....[92]....
        /*0454*/ 	.word	0xffffffff


	//   ....[93]....
        /*0458*/ 	.word	0xffffffff


	//   ....[94]....
        /*045c*/ 	.word	0xffffffff


	//   ....[95]....
        /*0460*/ 	.word	0xffffffff


	//   ....[96]....
        /*0464*/ 	.word	0xffffffff


	//   ....[97]....
        /*0468*/ 	.word	0xffffffff


	//   ....[98]....
        /*046c*/ 	.word	0xffffffff


	//   ....[99]....
        /*0470*/ 	.word	0xffffffff


	//   ....[100]....
        /*0474*/ 	.word	0xffffffff


	//   ....[101]....
        /*0478*/ 	.word	0xffffffff


	//   ....[102]....
        /*047c*/ 	.word	0xffffffff


	//   ....[103]....
        /*0480*/ 	.word	0xffffffff


	//   ....[104]....
        /*0484*/ 	.word	0xffffffff


	//   ....[105]....
        /*0488*/ 	.word	0xffffffff


	//   ....[106]....
        /*048c*/ 	.word	0xffffffff


	//   ....[107]....
        /*0490*/ 	.word	0xffffffff


	//   ....[108]....
        /*0494*/ 	.word	0xffffffff


	//   ....[109]....
        /*0498*/ 	.word	0xffffffff


	//   ....[110]....
        /*049c*/ 	.word	0xffffffff


	//   ....[111]....
        /*04a0*/ 	.word	0xffffffff


	//   ....[112]....
        /*04a4*/ 	.word	0xffffffff


	//   ....[113]....
        /*04a8*/ 	.word	0xffffffff


	//   ....[114]....
        /*04ac*/ 	.word	0xffffffff


	//   ....[115]....
        /*04b0*/ 	.word	0xffffffff


	//   ....[116]....
        /*04b4*/ 	.word	0xffffffff


	//   ....[117]....
        /*04b8*/ 	.word	0xffffffff


	//   ....[118]....
        /*04bc*/ 	.word	0xffffffff


	//   ....[119]....
        /*04c0*/ 	.word	0xffffffff


	//   ....[120]....
        /*04c4*/ 	.word	0xffffffff


	//   ....[121]....
        /*04c8*/ 	.word	0xffffffff


	//   ....[122]....
        /*04cc*/ 	.word	0xffffffff


	//   ....[123]....
        /*04d0*/ 	.word	0xffffffff


	//   ....[124]....
        /*04d4*/ 	.word	0xffffffff


	//   ....[125]....
        /*04d8*/ 	.word	0xffffffff


	//   ....[126]....
        /*04dc*/ 	.word	0xffffffff


	//   ....[127]....
        /*04e0*/ 	.word	0xffffffff


	//   ....[128]....
        /*04e4*/ 	.word	0xffffffff


	//   ....[129]....
        /*04e8*/ 	.word	0xffffffff


	//   ....[130]....
        /*04ec*/ 	.word	0xffffffff


	//   ....[131]....
        /*04f0*/ 	.word	0xffffffff


	//   ....[132]....
        /*04f4*/ 	.word	0xffffffff


	//   ....[133]....
        /*04f8*/ 	.word	0xffffffff


	//   ....[134]....
        /*04fc*/ 	.word	0xffffffff


	//   ....[135]....
        /*0500*/ 	.word	0xffffffff


	//   ....[136]....
        /*0504*/ 	.word	0xffffffff


	//   ....[137]....
        /*0508*/ 	.word	0xffffffff


	//   ....[138]....
        /*050c*/ 	.word	0xffffffff


	//   ....[139]....
        /*0510*/ 	.word	0xffffffff


	//   ....[140]....
        /*0514*/ 	.word	0xffffffff


	//   ....[141]....
        /*0518*/ 	.word	0xffffffff


	//   ....[142]....
        /*051c*/ 	.word	0xffffffff


	//   ....[143]....
        /*0520*/ 	.word	0xffffffff


	//   ....[144]....
        /*0524*/ 	.word	0xffffffff


	//   ....[145]....
        /*0528*/ 	.word	0xffffffff


	//   ....[146]....
        /*052c*/ 	.word	0xffffffff


	//   ....[147]....
        /*0530*/ 	.word	0xffffffff


	//   ....[148]....
        /*0534*/ 	.word	0xffffffff


	//   ....[149]....
        /*0538*/ 	.word	0xffffffff


	//   ....[150]....
        /*053c*/ 	.word	0xffffffff


	//   ....[151]....
        /*0540*/ 	.word	0xffffffff


	//   ....[152]....
        /*0544*/ 	.word	0xffffffff


	//   ....[153]....
        /*0548*/ 	.word	0xffffffff


	//   ....[154]....
        /*054c*/ 	.word	0xffffffff


	//   ....[155]....
        /*0550*/ 	.word	0xffffffff


	//   ....[156]....
        /*0554*/ 	.word	0xffffffff


	//   ....[157]....
        /*0558*/ 	.word	0xffffffff


	//   ....[158]....
        /*055c*/ 	.word	0xffffffff


	//   ....[159]....
        /*0560*/ 	.word	0xffffffff


	//   ....[160]....
        /*0564*/ 	.word	0xffffffff


	//   ....[161]....
        /*0568*/ 	.word	0xffffffff


	//   ....[162]....
        /*056c*/ 	.word	0xffffffff


	//   ....[163]....
        /*0570*/ 	.word	0xffffffff


	//   ....[164]....
        /*0574*/ 	.word	0xffffffff


	//   ....[165]....
        /*0578*/ 	.word	0xffffffff


	//   ....[166]....
        /*057c*/ 	.word	0xffffffff


	//   ....[167]....
        /*0580*/ 	.word	0xffffffff


	//   ....[168]....
        /*0584*/ 	.word	0xffffffff


	//   ....[169]....
        /*0588*/ 	.word	0xffffffff


	//   ....[170]....
        /*058c*/ 	.word	0xffffffff


	//   ....[171]....
        /*0590*/ 	.word	0xffffffff


	//   ....[172]....
        /*0594*/ 	.word	0xffffffff


	//   ....[173]....
        /*0598*/ 	.word	0xffffffff


	//   ....[174]....
        /*059c*/ 	.word	0xffffffff


	//   ....[175]....
        /*05a0*/ 	.word	0xffffffff


	//   ....[176]....
        /*05a4*/ 	.word	0xffffffff


	//   ....[177]....
        /*05a8*/ 	.word	0xffffffff


	//   ....[178]....
        /*05ac*/ 	.word	0xffffffff


	//   ....[179]....
        /*05b0*/ 	.word	0xffffffff


	//   ....[180]....
        /*05b4*/ 	.word	0xffffffff


	//   ....[181]....
        /*05b8*/ 	.word	0xffffffff


	//   ....[182]....
        /*05bc*/ 	.word	0xffffffff


	//   ....[183]....
        /*05c0*/ 	.word	0xffffffff


	//   ....[184]....
        /*05c4*/ 	.word	0xffffffff


	//   ....[185]....
        /*05c8*/ 	.word	0x0500000f


	//   ....[186]....
        /*05cc*/ 	.word	0x0500000f


	//   ....[187]....
        /*05d0*/ 	.word	0x0500000f


	//   ....[188]....
        /*05d4*/ 	.word	0x0500000f


	//   ....[189]....
        /*05d8*/ 	.word	0x0500000f


	//   ....[190]....
        /*05dc*/ 	.word	0x0500000f


	//   ....[191]....
        /*05e0*/ 	.word	0x0500000f


	//   ....[192]....
        /*05e4*/ 	.word	0x0500000f


	//   ....[193]....
        /*05e8*/ 	.word	0x0500000f


	//   ....[194]....
        /*05ec*/ 	.word	0x0500000f


	//   ....[195]....
        /*05f0*/ 	.word	0x0500000f


	//   ....[196]....
        /*05f4*/ 	.word	0x0500000f


	//   ....[197]....
        /*05f8*/ 	.word	0x0500000f


	//   ....[198]....
        /*05fc*/ 	.word	0x0500000f


	//   ....[199]....
        /*0600*/ 	.word	0x0500000f


	//   ....[200]....
        /*0604*/ 	.word	0x0500000f


	//   ....[201]....
        /*0608*/ 	.word	0x0500000f


	//   ....[202]....
        /*060c*/ 	.word	0x0500000f


	//   ....[203]....
        /*0610*/ 	.word	0x0500000f


	//   ....[204]....
        /*0614*/ 	.word	0x0500000f


	//   ....[205]....
        /*0618*/ 	.word	0x0500000f


	//   ....[206]....
        /*061c*/ 	.word	0x0500000f


	//   ....[207]....
        /*0620*/ 	.word	0x0500000f


	//   ....[208]....
        /*0624*/ 	.word	0x0500000f


	//   ....[209]....
        /*0628*/ 	.word	0x0500000f


	//   ....[210]....
        /*062c*/ 	.word	0x0500000f


	//   ....[211]....
        /*0630*/ 	.word	0x0500000f


	//   ....[212]....
        /*0634*/ 	.word	0x0500000f


	//   ....[213]....
        /*0638*/ 	.word	0x0500000f


	//   ....[214]....
        /*063c*/ 	.word	0x0500000f


	//   ....[215]....
        /*0640*/ 	.word	0x0500000f


	//   ....[216]....
        /*0644*/ 	.word	0x0500000f


	//   ....[217]....
        /*0648*/ 	.word	0x0500000f


	//   ....[218]....
        /*064c*/ 	.word	0x0500000f


	//   ....[219]....
        /*0650*/ 	.word	0x0500000f


	//   ....[220]....
        /*0654*/ 	.word	0x0500000f


	//   ....[221]....
        /*0658*/ 	.word	0x0500000f


	//   ....[222]....
        /*065c*/ 	.word	0x0500000f


	//   ....[223]....
        /*0660*/ 	.word	0x0500000f


	//   ....[224]....
        /*0664*/ 	.word	0x0500000f


	//   ....[225]....
        /*0668*/ 	.word	0x0500000f


	//   ....[226]....
        /*066c*/ 	.word	0x0500000f


	//   ....[227]....
        /*0670*/ 	.word	0x0500000f


	//   ....[228]....
        /*0674*/ 	.word	0x0500000f


	//   ....[229]....
        /*0678*/ 	.word	0x0500000f


	//   ....[230]....
        /*067c*/ 	.word	0x0500000f


	//   ....[231]....
        /*0680*/ 	.word	0x0500000f


	//   ....[232]....
        /*0684*/ 	.word	0x0500000f


	//   ....[233]....
        /*0688*/ 	.word	0x0500000f


	//   ....[234]....
        /*068c*/ 	.word	0x0500000f


	//   ....[235]....
        /*0690*/ 	.word	0x0500000f


	//   ....[236]....
        /*0694*/ 	.word	0x0500000f


	//   ....[237]....
        /*0698*/ 	.word	0x0500000f


	//   ....[238]....
        /*069c*/ 	.word	0x0500000f


	//   ....[239]....
        /*06a0*/ 	.word	0x0500000f


	//   ....[240]....
        /*06a4*/ 	.word	0x0500000f


	//   ....[241]....
        /*06a8*/ 	.word	0x0500000f


	//   ....[242]....
        /*06ac*/ 	.word	0x0500000f


	//   ....[243]....
        /*06b0*/ 	.word	0x0500000f


	//   ....[244]....
        /*06b4*/ 	.word	0x0500000f


	//   ....[245]....
        /*06b8*/ 	.word	0x0500000f


	//   ....[246]....
        /*06bc*/ 	.word	0x0500000f


	//   ....[247]....
        /*06c0*/ 	.word	0x0500000f


	//   ....[248]....
        /*06c4*/ 	.word	0x0500000f


	//   ....[249]....
        /*06c8*/ 	.word	0x0500000f


	//   ....[250]....
        /*06cc*/ 	.word	0x0500000f


	//   ....[251]....
        /*06d0*/ 	.word	0x0500000f


	//   ....[252]....
        /*06d4*/ 	.word	0x0500000f


	//   ....[253]....
        /*06d8*/ 	.word	0x0500000f


	//   ....[254]....
        /*06dc*/ 	.word	0x0500000f


	//   ....[255]....
        /*06e0*/ 	.word	0x0500000f


	//   ....[0]....
        /*06e4*/ 	.word	0x0500000f


	//   ....[1]....
        /*06e8*/ 	.word	0x0500000f


	//   ....[2]....
        /*06ec*/ 	.word	0x0500000f


	//   ....[3]....
        /*06f0*/ 	.word	0x0500000f


	//   ....[4]....
        /*06f4*/ 	.word	0x0500000f


	//   ....[5]....
        /*06f8*/ 	.word	0x0500000f


	//   ....[6]....
        /*06fc*/ 	.word	0x0500000f


	//   ....[7]....
        /*0700*/ 	.word	0x0500000f


	//   ....[8]....
        /*0704*/ 	.word	0x0500000f


	//   ....[9]....
        /*0708*/ 	.word	0x0500000f


	//   ....[10]....
        /*070c*/ 	.word	0x0500000f


	//   ....[11]....
        /*0710*/ 	.word	0x0500000f


	//   ....[12]....
        /*0714*/ 	.word	0x0500000f


	//   ....[13]....
        /*0718*/ 	.word	0x0500000f


	//   ....[14]....
        /*071c*/ 	.word	0x0500000f


	//   ....[15]....
        /*0720*/ 	.word	0x0500000f


	//   ....[16]....
        /*0724*/ 	.word	0x0500000f


	//   ....[17]....
        /*0728*/ 	.word	0x0500000f


	//   ....[18]....
        /*072c*/ 	.word	0x0500000f


	//   ....[19]....
        /*0730*/ 	.word	0x0500000f


	//   ....[20]....
        /*0734*/ 	.word	0x0500000f


	//   ....[21]....
        /*0738*/ 	.word	0x0500000f


	//   ....[22]....
        /*073c*/ 	.word	0x0500000f


	//   ....[23]....
        /*0740*/ 	.word	0x0500000f


	//   ....[24]....
        /*0744*/ 	.word	0x0500000f


	//   ....[25]....
        /*0748*/ 	.word	0x0500000f


	//   ....[26]....
        /*074c*/ 	.word	0x0500000f


	//   ....[27]....
        /*0750*/ 	.word	0x0500000f


	//   ....[28]....
        /*0754*/ 	.word	0x0500000f


	//   ....[29]....
        /*0758*/ 	.word	0x0500000f


	//   ....[30]....
        /*075c*/ 	.word	0x0500000f


	//   ....[31]....
        /*0760*/ 	.word	0x0500000f


	//   ....[32]....
        /*0764*/ 	.word	0x0500000f


	//   ....[33]....
        /*0768*/ 	.word	0x0500000f


	//   ....[34]....
        /*076c*/ 	.word	0x0500000f


	//   ....[35]....
        /*0770*/ 	.word	0x0500000f


	//   ....[36]....
        /*0774*/ 	.word	0x0500000f


	//   ....[37]....
        /*0778*/ 	.word	0x0500000f


	//   ....[38]....
        /*077c*/ 	.word	0x0500000f


	//   ....[39]....
        /*0780*/ 	.word	0x0500000f


	//   ....[40]....
        /*0784*/ 	.word	0x0500000f


	//   ....[41]....
        /*0788*/ 	.word	0x0500000f


	//----- nvinfo : EIATTR_COOP_GROUP_INSTR_OFFSETS
	.align		4
.L_562:
        /*078c*/ 	.byte	0x04, 0x28
        /*078e*/ 	.short	(.L_564 - .L_563)


	//   ....[0]....
.L_563:
        /*0790*/ 	.word	0x00000060


	//   ....[1]....
        /*0794*/ 	.word	0x00000140


	//   ....[2]....
        /*0798*/ 	.word	0x00000190


	//   ....[3]....
        /*079c*/ 	.word	0x000003c0


	//   ....[4]....
        /*07a0*/ 	.word	0x00000520


	//   ....[5]....
        /*07a4*/ 	.word	0x00000640


	//   ....[6]....
        /*07a8*/ 	.word	0x000007a0


	//   ....[7]....
        /*07ac*/ 	.word	0x00003c70


	//   ....[8]....
        /*07b0*/ 	.word	0x00003c80


	//   ....[9]....
        /*07b4*/ 	.word	0x00005320


	//   ....[10]....
        /*07b8*/ 	.word	0x00005330


	//   ....[11]....
        /*07bc*/ 	.word	0x000074f0


	//   ....[12]....
        /*07c0*/ 	.word	0x00007500


	//   ....[13]....
        /*07c4*/ 	.word	0x00008d30


	//   ....[14]....
        /*07c8*/ 	.word	0x00008d40


	//   ....[15]....
        /*07cc*/ 	.word	0x0000a730


	//   ....[16]....
        /*07d0*/ 	.word	0x0000a740


	//   ....[17]....
        /*07d4*/ 	.word	0x0000a9d0


	//   ....[18]....
        /*07d8*/ 	.word	0x0000a9e0


	//   ....[19]....
        /*07dc*/ 	.word	0x0000af10


	//   ....[20]....
        /*07e0*/ 	.word	0x0000af30


	//   ....[21]....
        /*07e4*/ 	.word	0x0000b0b0


	//   ....[22]....
        /*07e8*/ 	.word	0x0000b0d0


	//   ....[23]....
        /*07ec*/ 	.word	0x0000b920


	//   ....[24]....
        /*07f0*/ 	.word	0x0000c060


	//   ....[25]....
        /*07f4*/ 	.word	0x0000c070


	//   ....[26]....
        /*07f8*/ 	.word	0x0000c080


	//   ....[27]....
        /*07fc*/ 	.word	0x0000c090


	//   ....[28]....
        /*0800*/ 	.word	0x0000c910


	//   ....[29]....
        /*0804*/ 	.word	0x0000c920


	//   ....[30]....
        /*0808*/ 	.word	0x0000c930


	//   ....[31]....
        /*080c*/ 	.word	0x0000c940


	//   ....[32]....
        /*0810*/ 	.word	0x0000fa40


	//   ....[33]....
        /*0814*/ 	.word	0x0000fa50


	//   ....[34]....
        /*0818*/ 	.word	0x0000fa60


	//   ....[35]....
        /*081c*/ 	.word	0x0000fa70


	//   ....[36]....
        /*0820*/ 	.word	0x00010110


	//   ....[37]....
        /*0824*/ 	.word	0x00010120


	//   ....[38]....
        /*0828*/ 	.word	0x00010130


	//   ....[39]....
        /*082c*/ 	.word	0x00010140


	//   ....[40]....
        /*0830*/ 	.word	0x00013f70


	//   ....[41]....
        /*0834*/ 	.word	0x00013fb0


	//   ....[42]....
        /*0838*/ 	.word	0x000145b0


	//   ....[43]....
        /*083c*/ 	.word	0x00014630


	//   ....[44]....
        /*0840*/ 	.word	0x00014e80


	//   ....[45]....
        /*0844*/ 	.word	0x00014f90


	//   ....[46]....
        /*0848*/ 	.word	0x00016d90


	//   ....[47]....
        /*084c*/ 	.word	0x000175b0


	//   ....[48]....
        /*0850*/ 	.word	0x00017620


	//   ....[49]....
        /*0854*/ 	.word	0x00017630


	//   ....[50]....
        /*0858*/ 	.word	0x00017bb0


	//   ....[51]....
        /*085c*/ 	.word	0x00017d70


	//   ....[52]....
        /*0860*/ 	.word	0x0001a280


	//   ....[53]....
        /*0864*/ 	.word	0x0001a2a0


	//   ....[54]....
        /*0868*/ 	.word	0x0001a2c0


	//   ....[55]....
        /*086c*/ 	.word	0x0001a2e0


	//   ....[56]....
        /*0870*/ 	.word	0x0001b650


	//   ....[57]....
        /*0874*/ 	.word	0x0001b6d0


	//   ....[58]....
        /*0878*/ 	.word	0x0001b700


	//   ....[59]....
        /*087c*/ 	.word	0x0001b710


	//   ....[60]....
        /*0880*/ 	.word	0x0001c820


	//   ....[61]....
        /*0884*/ 	.word	0x0001c830


	//   ....[62]....
        /*0888*/ 	.word	0x0001c840


	//   ....[63]....
        /*088c*/ 	.word	0x0001c850


	//   ....[64]....
        /*0890*/ 	.word	0x0001cf10


	//   ....[65]....
        /*0894*/ 	.word	0x0001cf50


	//   ....[66]....
        /*0898*/ 	.word	0x0001d020


	//   ....[67]....
        /*089c*/ 	.word	0x0001d040


	//   ....[68]....
        /*08a0*/ 	.word	0x0001d100


	//   ....[69]....
        /*08a4*/ 	.word	0x0001d120


	//   ....[70]....
        /*08a8*/ 	.word	0x0001d1f0


	//   ....[71]....
        /*08ac*/ 	.word	0x0001d210


	//   ....[72]....
        /*08b0*/ 	.word	0x0001d660


	//   ....[73]....
        /*08b4*/ 	.word	0x0001d680


	//   ....[74]....
        /*08b8*/ 	.word	0x0001dac0


	//   ....[75]....
        /*08bc*/ 	.word	0x0001dad0


	//   ....[76]....
        /*08c0*/ 	.word	0x0001e720


	//   ....[77]....
        /*08c4*/ 	.word	0x0001e740


	//   ....[78]....
        /*08c8*/ 	.word	0x0001e800


	//   ....[79]....
        /*08cc*/ 	.word	0x0001e820


	//   ....[80]....
        /*08d0*/ 	.word	0x0001e8e0


	//   ....[81]....
        /*08d4*/ 	.word	0x0001e900


	//   ....[82]....
        /*08d8*/ 	.word	0x0001e9d0


	//   ....[83]....
        /*08dc*/ 	.word	0x0001e9f0


	//   ....[84]....
        /*08e0*/ 	.word	0x0001eb40


	//   ....[85]....
        /*08e4*/ 	.word	0x0001ed30


	//   ....[86]....
        /*08e8*/ 	.word	0x0001ed60


	//   ....[87]....
        /*08ec*/ 	.word	0x0001ed90


	//   ....[88]....
        /*08f0*/ 	.word	0x0001edc0


	//   ....[89]....
        /*08f4*/ 	.word	0x0001edf0


	//   ....[90]....
        /*08f8*/ 	.word	0x0001ee20


	//   ....[91]....
        /*08fc*/ 	.word	0x0001efb0


	//   ....[92]....
        /*0900*/ 	.word	0x0001efe0


	//   ....[93]....
        /*0904*/ 	.word	0x0001f010


	//   ....[94]....
        /*0908*/ 	.word	0x0001f040


	//   ....[95]....
        /*090c*/ 	.word	0x0001f070


	//   ....[96]....
        /*0910*/ 	.word	0x0001f0a0


	//   ....[97]....
        /*0914*/ 	.word	0x0001f130


	//   ....[98]....
        /*0918*/ 	.word	0x0001f160


	//   ....[99]....
        /*091c*/ 	.word	0x0001f170


	//   ....[100]....
        /*0920*/ 	.word	0x0001f1b0


	//   ....[101]....
        /*0924*/ 	.word	0x00020660


	//   ....[102]....
        /*0928*/ 	.word	0x00022830


	//   ....[103]....
        /*092c*/ 	.word	0x00022850


	//   ....[104]....
        /*0930*/ 	.word	0x00022900


	//   ....[105]....
        /*0934*/ 	.word	0x00022920


	//   ....[106]....
        /*0938*/ 	.word	0x000229c0


	//   ....[107]....
        /*093c*/ 	.word	0x000229e0


	//   ....[108]....
        /*0940*/ 	.word	0x00022a80


	//   ....[109]....
        /*0944*/ 	.word	0x00022aa0


	//   ....[110]....
        /*0948*/ 	.word	0x00022b40


	//   ....[111]....
        /*094c*/ 	.word	0x00022b60


	//   ....[112]....
        /*0950*/ 	.word	0x00022b70


	//   ....[113]....
        /*0954*/ 	.word	0x00022c00


	//   ....[114]....
        /*0958*/ 	.word	0x00023390


	//   ....[115]....
        /*095c*/ 	.word	0x000233c0


	//   ....[116]....
        /*0960*/ 	.word	0x000233e0


	//   ....[117]....
        /*0964*/ 	.word	0x00023470


	//   ....[118]....
        /*0968*/ 	.word	0x00023480


	//   ....[119]....
        /*096c*/ 	.word	0x00023520


	//   ....[120]....
        /*0970*/ 	.word	0x00023530


	//   ....[121]....
        /*0974*/ 	.word	0x000235d0


	//   ....[122]....
        /*0978*/ 	.word	0x000235e0


	//   ....[123]....
        /*097c*/ 	.word	0x00023680


	//   ....[124]....
        /*0980*/ 	.word	0x00023690


	//   ....[125]....
        /*0984*/ 	.word	0x00023730


	//   ....[126]....
        /*0988*/ 	.word	0x00023740


	//   ....[127]....
        /*098c*/ 	.word	0x000237e0


	//   ....[128]....
        /*0990*/ 	.word	0x000237f0


	//   ....[129]....
        /*0994*/ 	.word	0x00023800


	//   ....[130]....
        /*0998*/ 	.word	0x00023fc0


	//   ....[131]....
        /*099c*/ 	.word	0x00023fd0


	//   ....[132]....
        /*09a0*/ 	.word	0x00023fe0


	//   ....[133]....
        /*09a4*/ 	.word	0x00024070


	//   ....[134]....
        /*09a8*/ 	.word	0x00024080


	//   ....[135]....
        /*09ac*/ 	.word	0x000240e0


	//   ....[136]....
        /*09b0*/ 	.word	0x00024110


	//   ....[137]....
        /*09b4*/ 	.word	0x00024150


	//   ....[138]....
        /*09b8*/ 	.word	0x00024180


	//   ....[139]....
        /*09bc*/ 	.word	0x000241c0


	//   ....[140]....
        /*09c0*/ 	.word	0x000241f0


	//   ....[141]....
        /*09c4*/ 	.word	0x00024230


	//   ....[142]....
        /*09c8*/ 	.word	0x000244a0


	//   ....[143]....
        /*09cc*/ 	.word	0x000244c0


	//   ....[144]....
        /*09d0*/ 	.word	0x00024550


	//   ....[145]....
        /*09d4*/ 	.word	0x00024560


	//   ....[146]....
        /*09d8*/ 	.word	0x000245d0


	//   ....[147]....
        /*09dc*/ 	.word	0x000245e0


	//   ....[148]....
        /*09e0*/ 	.word	0x00024650


	//   ....[149]....
        /*09e4*/ 	.word	0x00024660


	//   ....[150]....
        /*09e8*/ 	.word	0x000246d0


	//   ....[151]....
        /*09ec*/ 	.word	0x000246e0


	//   ....[152]....
        /*09f0*/ 	.word	0x000246f0


	//   ....[153]....
        /*09f4*/ 	.word	0x00024760


	//   ....[154]....
        /*09f8*/ 	.word	0x00024cd0


	//   ....[155]....
        /*09fc*/ 	.word	0x00024d00


	//   ....[156]....
        /*0a00*/ 	.word	0x00024d20


	//   ....[157]....
        /*0a04*/ 	.word	0x00024d30


	//   ....[158]....
        /*0a08*/ 	.word	0x00024d70


	//   ....[159]....
        /*0a0c*/ 	.word	0x00024d90


	//   ....[160]....
        /*0a10*/ 	.word	0x00024e00


	//   ....[161]....
        /*0a14*/ 	.word	0x00024e20


	//   ....[162]....
        /*0a18*/ 	.word	0x00024e80


	//   ....[163]....
        /*0a1c*/ 	.word	0x00024ea0


	//   ....[164]....
        /*0a20*/ 	.word	0x00024ef0


	//   ....[165]....
        /*0a24*/ 	.word	0x00024f10


	//   ....[166]....
        /*0a28*/ 	.word	0x00025340


	//   ....[167]....
        /*0a2c*/ 	.word	0x00025370


	//   ....[168]....
        /*0a30*/ 	.word	0x000253d0


	//   ....[169]....
        /*0a34*/ 	.word	0x00025400


	//   ....[170]....
        /*0a38*/ 	.word	0x00025430


	//   ....[171]....
        /*0a3c*/ 	.word	0x00025460


	//   ....[172]....
        /*0a40*/ 	.word	0x00025490


	//   ....[173]....
        /*0a44*/ 	.word	0x000254c0


	//   ....[174]....
        /*0a48*/ 	.word	0x00025660


	//   ....[175]....
        /*0a4c*/ 	.word	0x00025690


	//   ....[176]....
        /*0a50*/ 	.word	0x000256c0


	//   ....[177]....
        /*0a54*/ 	.word	0x000256f0


	//   ....[178]....
        /*0a58*/ 	.word	0x00025720


	//   ....[179]....
        /*0a5c*/ 	.word	0x00025750


	//   ....[180]....
        /*0a60*/ 	.word	0x00025810


	//   ....[181]....
        /*0a64*/ 	.word	0x00025830


	//   ....[182]....
        /*0a68*/ 	.word	0x00025850


	//   ....[183]....
        /*0a6c*/ 	.word	0x000258b0


	//   ....[184]....
        /*0a70*/ 	.word	0x000262d0


	//   ....[185]....
        /*0a74*/ 	.word	0x00026610


	//   ....[186]....
        /*0a78*/ 	.word	0x000266a0


	//   ....[187]....
        /*0a7c*/ 	.word	0x00026740


	//   ....[188]....
        /*0a80*/ 	.word	0x000267d0


	//   ....[189]....
        /*0a84*/ 	.word	0x000268c0


	//   ....[190]....
        /*0a88*/ 	.word	0x00026950


	//   ....[191]....
        /*0a8c*/ 	.word	0x000269f0


	//   ....[192]....
        /*0a90*/ 	.word	0x00026a80


	//   ....[193]....
        /*0a94*/ 	.word	0x00026b70


	//   ....[194]....
        /*0a98*/ 	.word	0x00026c00


	//   ....[195]....
        /*0a9c*/ 	.word	0x00026ca0


	//   ....[196]....
        /*0aa0*/ 	.word	0x00026d30


	//   ....[197]....
        /*0aa4*/ 	.word	0x00026e20


	//   ....[198]....
        /*0aa8*/ 	.word	0x00026eb0


	//   ....[199]....
        /*0aac*/ 	.word	0x00026f00


	//   ....[200]....
        /*0ab0*/ 	.word	0x00026f50


	//   ....[201]....
        /*0ab4*/ 	.word	0x00026ff0


	//   ....[202]....
        /*0ab8*/ 	.word	0x00027080


	//   ....[203]....
        /*0abc*/ 	.word	0x000270d0


	//   ....[204]....
        /*0ac0*/ 	.word	0x00027120


	//   ....[205]....
        /*0ac4*/ 	.word	0x00027210


	//   ....[206]....
        /*0ac8*/ 	.word	0x000272a0


	//   ....[207]....
        /*0acc*/ 	.word	0x000272f0


	//   ....[208]....
        /*0ad0*/ 	.word	0x00027340


	//   ....[209]....
        /*0ad4*/ 	.word	0x000273e0


	//   ....[210]....
        /*0ad8*/ 	.word	0x00027470


	//   ....[211]....
        /*0adc*/ 	.word	0x000274c0


	//   ....[212]....
        /*0ae0*/ 	.word	0x00027510


	//   ....[213]....
        /*0ae4*/ 	.word	0x00027810


	//   ....[214]....
        /*0ae8*/ 	.word	0x00027af0


	//   ....[215]....
        /*0aec*/ 	.word	0x00027be0


	//   ....[216]....
        /*0af0*/ 	.word	0x00027c80


	//   ....[217]....
        /*0af4*/ 	.word	0x00027ce0


	//   ....[218]....
        /*0af8*/ 	.word	0x00027df0


	//   ....[219]....
        /*0afc*/ 	.word	0x00027e60


	//   ....[220]....
        /*0b00*/ 	.word	0x00027f70


	//   ....[221]....
        /*0b04*/ 	.word	0x00027fe0


	//   ....[222]....
        /*0b08*/ 	.word	0x000280f0


	//   ....[223]....
        /*0b0c*/ 	.word	0x00028160


	//   ....[224]....
        /*0b10*/ 	.word	0x00028270


	//   ....[225]....
        /*0b14*/ 	.word	0x000282e0


	//   ....[226]....
        /*0b18*/ 	.word	0x000283c0


	//   ....[227]....
        /*0b1c*/ 	.word	0x000284c0


	//   ....[228]....
        /*0b20*/ 	.word	0x00028520


	//   ....[229]....
        /*0b24*/ 	.word	0x00028580


	//   ....[230]....
        /*0b28*/ 	.word	0x00028680


	//   ....[231]....
        /*0b2c*/ 	.word	0x000286e0


	//   ....[232]....
        /*0b30*/ 	.word	0x000287f0


	//   ....[233]....
        /*0b34*/ 	.word	0x00028850


	//   ....[234]....
        /*0b38*/ 	.word	0x00028960


	//   ....[235]....
        /*0b3c*/ 	.word	0x000289c0


	//   ....[236]....
        /*0b40*/ 	.word	0x00028ad0


	//   ....[237]....
        /*0b44*/ 	.word	0x00028b30


	//   ....[238]....
        /*0b48*/ 	.word	0x00028c40


	//   ....[239]....
        /*0b4c*/ 	.word	0x00028ca0


	//   ....[240]....
        /*0b50*/ 	.word	0x00028db0


	//   ....[241]....
        /*0b54*/ 	.word	0x00028e10


	//   ....[242]....
        /*0b58*/ 	.word	0x00028f00


	//   ....[243]....
        /*0b5c*/ 	.word	0x00029030


	//   ....[244]....
        /*0b60*/ 	.word	0x000290e0


	//   ....[245]....
        /*0b64*/ 	.word	0x00029160


	//   ....[246]....
        /*0b68*/ 	.word	0x00029240


	//   ....[247]....
        /*0b6c*/ 	.word	0x000292a0


	//   ....[248]....
        /*0b70*/ 	.word	0x00029370


	//   ....[249]....
        /*0b74*/ 	.word	0x000293d0


	//   ....[250]....
        /*0b78*/ 	.word	0x000294a0


	//   ....[251]....
        /*0b7c*/ 	.word	0x00029500


	//   ....[252]....
        /*0b80*/ 	.word	0x000295d0


	//   ....[253]....
        /*0b84*/ 	.word	0x00029630


	//   ....[254]....
        /*0b88*/ 	.word	0x00029700


	//   ....[255]....
        /*0b8c*/ 	.word	0x000297f0


	//   ....[0]....
        /*0b90*/ 	.word	0x00029890


	//   ....[1]....
        /*0b94*/ 	.word	0x000298f0


	//   ....[2]....
        /*0b98*/ 	.word	0x000299e0


	//   ....[3]....
        /*0b9c*/ 	.word	0x00029a40


	//   ....[4]....
        /*0ba0*/ 	.word	0x00029b20


	//   ....[5]....
        /*0ba4*/ 	.word	0x00029b80


	//   ....[6]....
        /*0ba8*/ 	.word	0x00029c60


	//   ....[7]....
        /*0bac*/ 	.word	0x00029cc0


	//   ....[8]....
        /*0bb0*/ 	.word	0x00029da0


	//   ....[9]....
        /*0bb4*/ 	.word	0x00029e00


	//   ....[10]....
        /*0bb8*/ 	.word	0x00029ed0


	//   ....[11]....
        /*0bbc*/ 	.word	0x0002a000


	//   ....[12]....
        /*0bc0*/ 	.word	0x0002a100


	//   ....[13]....
        /*0bc4*/ 	.word	0x0002a190


	//   ....[14]....
        /*0bc8*/ 	.word	0x0002a260


	//   ....[15]....
        /*0bcc*/ 	.word	0x0002a2c0


	//   ....[16]....
        /*0bd0*/ 	.word	0x0002a390


	//   ....[17]....
        /*0bd4*/ 	.word	0x0002a3f0


	//   ....[18]....
        /*0bd8*/ 	.word	0x0002a4d0


	//   ....[19]....
        /*0bdc*/ 	.word	0x0002a530


	//   ....[20]....
        /*0be0*/ 	.word	0x0002a600


	//   ....[21]....
        /*0be4*/ 	.word	0x0002a660


	//   ....[22]....
        /*0be8*/ 	.word	0x0002a720


	//   ....[23]....
        /*0bec*/ 	.word	0x0002a7b0


	//   ....[24]....
        /*0bf0*/ 	.word	0x0002a850


	//   ....[25]....
        /*0bf4*/ 	.word	0x0002a9d0


	//   ....[26]....
        /*0bf8*/ 	.word	0x0002aa40


	//   ....[27]....
        /*0bfc*/ 	.word	0x0002aab0


	//   ....[28]....
        /*0c00*/ 	.word	0x0002ab20


	//   ....[29]....
        /*0c04*/ 	.word	0x0002ab90


	//   ....[30]....
        /*0c08*/ 	.word	0x0002ac10


	//   ....[31]....
        /*0c0c*/ 	.word	0x0002ac90


	//   ....[32]....
        /*0c10*/ 	.word	0x0002ad20


	//   ....[33]....
        /*0c14*/ 	.word	0x0002ad90


	//   ....[34]....
        /*0c18*/ 	.word	0x0002ae00


	//   ....[35]....
        /*0c1c*/ 	.word	0x0002ae70


	//   ....[36]....
        /*0c20*/ 	.word	0x0002aef0


	//   ....[37]....
        /*0c24*/ 	.word	0x0002af60


	//   ....[38]....
        /*0c28*/ 	.word	0x0002aff0


	//   ....[39]....
        /*0c2c*/ 	.word	0x0002b050


	//   ....[40]....
        /*0c30*/ 	.word	0x0002b0e0


	//   ....[41]....
        /*0c34*/ 	.word	0x0002b210


	//----- nvinfo : EIATTR_REG_RECONFIG
	.align		4
.L_564:
        /*0c38*/ 	.byte	0x01, 0x54
	.zero		2


	//----- nvinfo : EIATTR_SYSCALL_OFFSETS
	.align		4
        /*0c3c*/ 	.byte	0x04, 0x46
        /*0c3e*/ 	.short	(.L_566 - .L_565)


	//   ....[0]....
.L_565:
        /*0c40*/ 	.word	0x00001fe0


	//   ....[1]....
        /*0c44*/ 	.word	0x00002130


	//   ....[2]....
        /*0c48*/ 	.word	0x0000bac0


	//   ....[3]....
        /*0c4c*/ 	.word	0x0000bde0


	//   ....[4]....
        /*0c50*/ 	.word	0x00021dd0


	//   ....[5]....
        /*0c54*/ 	.word	0x00021f20


	//   ....[6]....
        /*0c58*/ 	.word	0x00022010


	//   ....[7]....
        /*0c5c*/ 	.word	0x00022fb0


	//----- nvinfo : EIATTR_MBARRIER_INSTR_OFFSETS
	.align		4
.L_566:
        /*0c60*/ 	.byte	0x04, 0x39
        /*0c62*/ 	.short	(.L_568 - .L_567)


	//   ....[0]....
.L_567:
        /*0c64*/ 	.word	0x00000270
        /*0c68*/ 	.word	0x000000ff
        /*0c6c*/ 	.word	0x0002a800
        /*0c70*/ 	.short	0x0100
        /*0c72*/ 	.byte	0x08
	.zero		1


	//   ....[1]....
        /*0c74*/ 	.word	0x00000280
        /*0c78*/ 	.word	0x000000ff
        /*0c7c*/ 	.word	0x0002a820
        /*0c80*/ 	.short	0x0100
        /*0c82*/ 	.byte	0x08
	.zero		1


	//   ....[2]....
        /*0c84*/ 	.word	0x00000370
        /*0c88*/ 	.word	0x000000ff
        /*0c8c*/ 	.word	0x0002a830
        /*0c90*/ 	.short	0x0100
        /*0c92*/ 	.byte	0x08
	.zero		1


	//   ....[3]....
        /*0c94*/ 	.word	0x00000380
        /*0c98*/ 	.word	0x000000ff
        /*0c9c*/ 	.word	0x0002a840
        /*0ca0*/ 	.short	0x0100
        /*0ca2*/ 	.byte	0x08
	.zero		1


	//   ....[4]....
        /*0ca4*/ 	.word	0x00000390
        /*0ca8*/ 	.word	0x000000ff
        /*0cac*/ 	.word	0x0002a838
        /*0cb0*/ 	.short	0x0100
        /*0cb2*/ 	.byte	0x08
	.zero		1


	//   ....[5]....
        /*0cb4*/ 	.word	0x000003a0
        /*0cb8*/ 	.word	0x000000ff
        /*0cbc*/ 	.word	0x0002a848
        /*0cc0*/ 	.short	0x0100
        /*0cc2*/ 	.byte	0x08
	.zero		1


	//   ....[6]....
        /*0cc4*/ 	.word	0x000004d0
        /*0cc8*/ 	.word	0x000000ff
        /*0ccc*/ 	.word	0x0002a850
        /*0cd0*/ 	.short	0x0100
        /*0cd2*/ 	.byte	0x08
	.zero		1


	//   ....[7]....
        /*0cd4*/ 	.word	0x000004e0
        /*0cd8*/ 	.word	0x000000ff
        /*0cdc*/ 	.word	0x0002a860
        /*0ce0*/ 	.short	0x0100
        /*0ce2*/ 	.byte	0x08
	.zero		1


	//   ....[8]....
        /*0ce4*/ 	.word	0x000004f0
        /*0ce8*/ 	.word	0x000000ff
        /*0cec*/ 	.word	0x0002a858
        /*0cf0*/ 	.short	0x0100
        /*0cf2*/ 	.byte	0x08
	.zero		1


	//   ....[9]....
        /*0cf4*/ 	.word	0x00000500
        /*0cf8*/ 	.word	0x000000ff
        /*0cfc*/ 	.word	0x0002a868
        /*0d00*/ 	.short	0x0100
        /*0d02*/ 	.byte	0x08
	.zero		1


	//   ....[10]....
        /*0d04*/ 	.word	0x000005f0
        /*0d08*/ 	.word	0x000000ff
        /*0d0c*/ 	.word	0x0002a870
        /*0d10*/ 	.short	0x0100
        /*0d12*/ 	.byte	0x06
	.zero		1


	//   ....[11]....
        /*0d14*/ 	.word	0x00000600
        /*0d18*/ 	.word	0x000000ff
        /*0d1c*/ 	.word	0x0002a880
        /*0d20*/ 	.short	0x0100
        /*0d22*/ 	.byte	0x06
	.zero		1


	//   ....[12]....
        /*0d24*/ 	.word	0x00000610
        /*0d28*/ 	.word	0x000000ff
        /*0d2c*/ 	.word	0x0002a878
        /*0d30*/ 	.short	0x0100
        /*0d32*/ 	.byte	0x06
	.zero		1


	//   ....[13]....
        /*0d34*/ 	.word	0x00000620
        /*0d38*/ 	.word	0x000000ff
        /*0d3c*/ 	.word	0x0002a888
        /*0d40*/ 	.short	0x0100
        /*0d42*/ 	.byte	0x06
	.zero		1


	//   ....[14]....
        /*0d44*/ 	.word	0x00000750
        /*0d48*/ 	.word	0x000000ff
        /*0d4c*/ 	.word	0x0002a890
        /*0d50*/ 	.short	0x0100
        /*0d52*/ 	.byte	0x08
	.zero		1


	//   ....[15]....
        /*0d54*/ 	.word	0x00000760
        /*0d58*/ 	.word	0x000000ff
        /*0d5c*/ 	.word	0x0002a8a0
        /*0d60*/ 	.short	0x0100
        /*0d62*/ 	.byte	0x08
	.zero		1


	//   ....[16]....
        /*0d64*/ 	.word	0x00000770
        /*0d68*/ 	.word	0x000000ff
        /*0d6c*/ 	.word	0x0002a898
        /*0d70*/ 	.short	0x0100
        /*0d72*/ 	.byte	0x08
	.zero		1


	//   ....[17]....
        /*0d74*/ 	.word	0x00000780
        /*0d78*/ 	.word	0x000000ff
        /*0d7c*/ 	.word	0x0002a8a8
        /*0d80*/ 	.short	0x0100
        /*0d82*/ 	.byte	0x08
	.zero		1


	//   ....[18]....
        /*0d84*/ 	.word	0x000008b0
        /*0d88*/ 	.word	0x000000ff
        /*0d8c*/ 	.word	0x0002a8b0
        /*0d90*/ 	.short	0x0100
        /*0d92*/ 	.byte	0x08
	.zero		1


	//   ....[19]....
        /*0d94*/ 	.word	0x000008c0
        /*0d98*/ 	.word	0x000000ff
        /*0d9c*/ 	.word	0x0002a8c0
        /*0da0*/ 	.short	0x0100
        /*0da2*/ 	.byte	0x08
	.zero		1


	//   ....[20]....
        /*0da4*/ 	.word	0x000008d0
        /*0da8*/ 	.word	0x000000ff
        /*0dac*/ 	.word	0x0002a8b8
        /*0db0*/ 	.short	0x0100
        /*0db2*/ 	.byte	0x08
	.zero		1


	//   ....[21]....
        /*0db4*/ 	.word	0x000008e0
        /*0db8*/ 	.word	0x000000ff
        /*0dbc*/ 	.word	0x0002a8c8
        /*0dc0*/ 	.short	0x0100
        /*0dc2*/ 	.byte	0x08
	.zero		1


	//   ....[22]....
        /*0dc4*/ 	.word	0x00003c20
        /*0dc8*/ 	.word	0x00000054
        /*0dcc*/ 	.word	0x0002a890
        /*0dd0*/ 	.short	0x010a
        /*0dd2*/ 	.byte	0x3f
	.zero		1


	//   ....[23]....
        /*0dd4*/ 	.word	0x00007480
        /*0dd8*/ 	.word	0x00000054
        /*0ddc*/ 	.word	0x0002a890
        /*0de0*/ 	.short	0x010a
        /*0de2*/ 	.byte	0x3f
	.zero		1


	//   ....[24]....
        /*0de4*/ 	.word	0x0000a590
        /*0de8*/ 	.word	0x00000054
        /*0dec*/ 	.word	0x0002a890
        /*0df0*/ 	.short	0x010a
        /*0df2*/ 	.byte	0x3f
	.zero		1


	//   ....[25]....
        /*0df4*/ 	.word	0x0000ad30
        /*0df8*/ 	.word	0x0000000b
        /*0dfc*/ 	.word	0x00000000
        /*0e00*/ 	.short	0x0101
        /*0e02*/ 	.byte	0x3f
	.zero		1


	//   ....[26]....
        /*0e04*/ 	.word	0x0000ad70
        /*0e08*/ 	.word	0x00000054
        /*0e0c*/ 	.word	0x0002a8b0
        /*0e10*/ 	.short	0x010a
        /*0e12*/ 	.byte	0x3f
	.zero		1


	//   ....[27]....
        /*0e14*/ 	.word	0x0000b300
        /*0e18*/ 	.word	0x00000054
        /*0e1c*/ 	.word	0x00000000
        /*0e20*/ 	.short	0x0101
        /*0e22*/ 	.byte	0x3f
	.zero		1


	//   ....[28]....
        /*0e24*/ 	.word	0x0000bb40
        /*0e28*/ 	.word	0x00000002
        /*0e2c*/ 	.word	0x0002a800
        /*0e30*/ 	.short	0x010a
        /*0e32*/ 	.byte	0x3f
	.zero		1


	//   ....[29]....
        /*0e34*/ 	.word	0x0000bb90
        /*0e38*/ 	.word	0x00000002
        /*0e3c*/ 	.word	0x0002a800
        /*0e40*/ 	.short	0x010a
        /*0e42*/ 	.byte	0x3f
	.zero		1


	//   ....[30]....
        /*0e44*/ 	.word	0x0000cff0
        /*0e48*/ 	.word	0x00000002
        /*0e4c*/ 	.word	0x0002a800
        /*0e50*/ 	.short	0x010a
        /*0e52*/ 	.byte	0x3f
	.zero		1


	//   ....[31]....
        /*0e54*/ 	.word	0x000105d0
        /*0e58*/ 	.word	0x00000002
        /*0e5c*/ 	.word	0x0002a800
        /*0e60*/ 	.short	0x010a
        /*0e62*/ 	.byte	0x3f
	.zero		1


	//   ....[32]....
        /*0e64*/ 	.word	0x000131e0
        /*0e68*/ 	.word	0x00000000
        /*0e6c*/ 	.word	0x0002a830
        /*0e70*/ 	.short	0x010a
        /*0e72*/ 	.byte	0x3f
	.zero		1


	//   ....[33]....
        /*0e74*/ 	.word	0x00013220
        /*0e78*/ 	.word	0x00000000
        /*0e7c*/ 	.word	0x0002a830
        /*0e80*/ 	.short	0x010a
        /*0e82*/ 	.byte	0x3f
	.zero		1


	//   ....[34]....
        /*0e84*/ 	.word	0x00014e60
        /*0e88*/ 	.word	0x0000001d
        /*0e8c*/ 	.word	0x00000000
        /*0e90*/ 	.short	0x0101
        /*0e92*/ 	.byte	0x3f
	.zero		1


	//   ....[35]....
        /*0e94*/ 	.word	0x00015ad0
        /*0e98*/ 	.word	0x0000000e
        /*0e9c*/ 	.word	0x0002a830
        /*0ea0*/ 	.short	0x010a
        /*0ea2*/ 	.byte	0x3f
	.zero		1


	//   ....[36]....
        /*0ea4*/ 	.word	0x00015b50
        /*0ea8*/ 	.word	0x0000000e
        /*0eac*/ 	.word	0x0002a830
        /*0eb0*/ 	.short	0x010a
        /*0eb2*/ 	.byte	0x3f
	.zero		1


	//   ....[37]....
        /*0eb4*/ 	.word	0x000167c0
        /*0eb8*/ 	.word	0x00000014
        /*0ebc*/ 	.word	0x0002a850
        /*0ec0*/ 	.short	0x010a
        /*0ec2*/ 	.byte	0x3f
	.zero		1


	//   ....[38]....
        /*0ec4*/ 	.word	0x00016810
        /*0ec8*/ 	.word	0x00000014
        /*0ecc*/ 	.word	0x0002a850
        /*0ed0*/ 	.short	0x010a
        /*0ed2*/ 	.byte	0x3f
	.zero		1


	//   ....[39]....
        /*0ed4*/ 	.word	0x00016ec0
        /*0ed8*/ 	.word	0x0000000e
        /*0edc*/ 	.word	0x00000000
        /*0ee0*/ 	.short	0x0101
        /*0ee2*/ 	.byte	0x3f
	.zero		1


	//   ....[40]....
        /*0ee4*/ 	.word	0x00018660
        /*0ee8*/ 	.word	0x00000014
        /*0eec*/ 	.word	0x00000000
        /*0ef0*/ 	.short	0x0101
        /*0ef2*/ 	.byte	0x3f
	.zero		1


	//   ....[41]....
        /*0ef4*/ 	.word	0x00018910
        /*0ef8*/ 	.word	0x00000008
        /*0efc*/ 	.word	0x0002a830
        /*0f00*/ 	.short	0x010a
        /*0f02*/ 	.byte	0x3f
	.zero		1


	//   ....[42]....
        /*0f04*/ 	.word	0x00018990
        /*0f08*/ 	.word	0x00000008
        /*0f0c*/ 	.word	0x0002a830
        /*0f10*/ 	.short	0x010a
        /*0f12*/ 	.byte	0x3f
	.zero		1


	//   ....[43]....
        /*0f14*/ 	.word	0x00019600
        /*0f18*/ 	.word	0x0000000e
        /*0f1c*/ 	.word	0x0002a850
        /*0f20*/ 	.short	0x010a
        /*0f22*/ 	.byte	0x3f
	.zero		1


	//   ....[44]....
        /*0f24*/ 	.word	0x00019650
        /*0f28*/ 	.word	0x0000000e
        /*0f2c*/ 	.word	0x0002a850
        /*0f30*/ 	.short	0x010a
        /*0f32*/ 	.byte	0x3f
	.zero		1


	//   ....[45]....
        /*0f34*/ 	.word	0x0001a510
        /*0f38*/ 	.word	0x0000005f
        /*0f3c*/ 	.word	0x00000000
        /*0f40*/ 	.short	0x0101
        /*0f42*/ 	.byte	0x3f
	.zero		1


	//   ....[46]....
        /*0f44*/ 	.word	0x0001ad90
        /*0f48*/ 	.word	0x0000000e
        /*0f4c*/ 	.word	0x00000000
        /*0f50*/ 	.short	0x0101
        /*0f52*/ 	.byte	0x3f
	.zero		1


	//   ....[47]....
        /*0f54*/ 	.word	0x0001b370
        /*0f58*/ 	.word	0x00000006
        /*0f5c*/ 	.word	0x0002a850
        /*0f60*/ 	.short	0x010a
        /*0f62*/ 	.byte	0x3f
	.zero		1


	//   ....[48]....
        /*0f64*/ 	.word	0x0001b410
        /*0f68*/ 	.word	0x00000006
        /*0f6c*/ 	.word	0x0002a850
        /*0f70*/ 	.short	0x010a
        /*0f72*/ 	.byte	0x3f
	.zero		1


	//   ....[49]....
        /*0f74*/ 	.word	0x0001b910
        /*0f78*/ 	.word	0x00000007
        /*0f7c*/ 	.word	0x00000000
        /*0f80*/ 	.short	0x0101
        /*0f82*/ 	.byte	0x3f
	.zero		1


	//   ....[50]....
        /*0f84*/ 	.word	0x0001cf00
        /*0f88*/ 	.word	0x00000000
        /*0f8c*/ 	.word	0x00000000
        /*0f90*/ 	.short	0x0101
        /*0f92*/ 	.byte	0x3f
	.zero		1


	//   ....[51]....
        /*0f94*/ 	.word	0x0001d670
        /*0f98*/ 	.word	0x00000004
        /*0f9c*/ 	.word	0x00000000
        /*0fa0*/ 	.short	0x0101
        /*0fa2*/ 	.byte	0x3f
	.zero		1


	//   ....[52]....
        /*0fa4*/ 	.word	0x00020740
        /*0fa8*/ 	.word	0x00000016
        /*0fac*/ 	.word	0x0002a820
        /*0fb0*/ 	.short	0x010a
        /*0fb2*/ 	.byte	0x3f
	.zero		1


	//   ....[53]....
        /*0fb4*/ 	.word	0x000207d0
        /*0fb8*/ 	.word	0x0000000d
        /*0fbc*/ 	.word	0x0002a8a0
        /*0fc0*/ 	.short	0x010a
        /*0fc2*/ 	.byte	0x3f
	.zero		1


	//   ....[54]....
        /*0fc4*/ 	.word	0x00020c10
        /*0fc8*/ 	.word	0x0000000d
        /*0fcc*/ 	.word	0x0002a8c0
        /*0fd0*/ 	.short	0x010a
        /*0fd2*/ 	.byte	0x3f
	.zero		1


	//   ....[55]....
        /*0fd4*/ 	.word	0x00021040
        /*0fd8*/ 	.word	0x0000000c
        /*0fdc*/ 	.word	0x0002a8a0
        /*0fe0*/ 	.short	0x010a
        /*0fe2*/ 	.byte	0x3f
	.zero		1


	//   ....[56]....
        /*0fe4*/ 	.word	0x00021470
        /*0fe8*/ 	.word	0x0000000c
        /*0fec*/ 	.word	0x0002a8c0
        /*0ff0*/ 	.short	0x010a
        /*0ff2*/ 	.byte	0x3f
	.zero		1


	//   ....[57]....
        /*0ff4*/ 	.word	0x00022610
        /*0ff8*/ 	.word	0x00000007
        /*0ffc*/ 	.word	0x0002a840
        /*1000*/ 	.short	0x010a
        /*1002*/ 	.byte	0x3f
	.zero		1


	//   ....[58]....
        /*1004*/ 	.word	0x00022cc0
        /*1008*/ 	.word	0x00000007
        /*100c*/ 	.word	0x0002a830
        /*1010*/ 	.short	0x0107
        /*1012*/ 	.byte	0x3f
	.zero		1


	//   ....[59]....
        /*1014*/ 	.word	0x00022d80
        /*1018*/ 	.word	0x00000007
        /*101c*/ 	.word	0x0002a830
        /*1020*/ 	.short	0x0101
        /*1022*/ 	.byte	0x3f
	.zero		1


	//   ....[60]....
        /*1024*/ 	.word	0x00023950
        /*1028*/ 	.word	0x00000016
        /*102c*/ 	.word	0x0002a800
        /*1030*/ 	.short	0x0107
        /*1032*/ 	.byte	0x3f
	.zero		1


	//   ....[61]....
        /*1034*/ 	.word	0x00023a60
        /*1038*/ 	.word	0x00000016
        /*103c*/ 	.word	0x0002a800
        /*1040*/ 	.short	0x0101
        /*1042*/ 	.byte	0x3f
	.zero		1


	//   ....[62]....
        /*1044*/ 	.word	0x00023a80
        /*1048*/ 	.word	0x00000016
        /*104c*/ 	.word	0x0002a820
        /*1050*/ 	.short	0x010a
        /*1052*/ 	.byte	0x3f
	.zero		1


	//   ....[63]....
        /*1054*/ 	.word	0x00023df0
        /*1058*/ 	.word	0x00000005
        /*105c*/ 	.word	0x0002a840
        /*1060*/ 	.short	0x010a
        /*1062*/ 	.byte	0x3f
	.zero		1


	//   ....[64]....
        /*1064*/ 	.word	0x000242d0
        /*1068*/ 	.word	0x00000005
        /*106c*/ 	.word	0x0002a830
        /*1070*/ 	.short	0x0107
        /*1072*/ 	.byte	0x3f
	.zero		1


	//   ....[65]....
        /*1074*/ 	.word	0x00024380
        /*1078*/ 	.word	0x00000005
        /*107c*/ 	.word	0x0002a830
        /*1080*/ 	.short	0x0101
        /*1082*/ 	.byte	0x3f
	.zero		1


	//   ....[66]....
        /*1084*/ 	.word	0x000243e0
        /*1088*/ 	.word	0x00000005
        /*108c*/ 	.word	0x0002a860
        /*1090*/ 	.short	0x010a
        /*1092*/ 	.byte	0x3f
	.zero		1


	//   ....[67]....
        /*1094*/ 	.word	0x00024840
        /*1098*/ 	.word	0x00000005
        /*109c*/ 	.word	0x0002a850
        /*10a0*/ 	.short	0x0107
        /*10a2*/ 	.byte	0x3f
	.zero		1


	//   ....[68]....
        /*10a4*/ 	.word	0x000249a0
        /*10a8*/ 	.word	0x00000005
        /*10ac*/ 	.word	0x0002a850
        /*10b0*/ 	.short	0x0101
        /*10b2*/ 	.byte	0x3f
	.zero		1


	//   ....[69]....
        /*10b4*/ 	.word	0x00024bf0
        /*10b8*/ 	.word	0x00000000
        /*10bc*/ 	.word	0x0002a860
        /*10c0*/ 	.short	0x010a
        /*10c2*/ 	.byte	0x3f
	.zero		1


	//   ....[70]....
        /*10c4*/ 	.word	0x00025050
        /*10c8*/ 	.word	0x00000000
        /*10cc*/ 	.word	0x0002a850
        /*10d0*/ 	.short	0x0107
        /*10d2*/ 	.byte	0x3f
	.zero		1


	//   ....[71]....
        /*10d4*/ 	.word	0x00025110
        /*10d8*/ 	.word	0x00000000
        /*10dc*/ 	.word	0x0002a850
        /*10e0*/ 	.short	0x0101
        /*10e2*/ 	.byte	0x3f
	.zero		1


	//   ....[72]....
        /*10e4*/ 	.word	0x00026250
        /*10e8*/ 	.word	0x00000005
        /*10ec*/ 	.word	0x0002a820
        /*10f0*/ 	.short	0x010a
        /*10f2*/ 	.byte	0x3f
	.zero		1


	//   ....[73]....
        /*10f4*/ 	.word	0x000263e0
        /*10f8*/ 	.word	0x00000003
        /*10fc*/ 	.word	0x0002a840
        /*1100*/ 	.short	0x010a
        /*1102*/ 	.byte	0x3f
	.zero		1


	//   ....[74]....
        /*1104*/ 	.word	0x00026480
        /*1108*/ 	.word	0x00000005
        /*110c*/ 	.word	0x0002a840
        /*1110*/ 	.short	0x010a
        /*1112*/ 	.byte	0x3f
	.zero		1


	//   ....[75]....
        /*1114*/ 	.word	0x000264c0
        /*1118*/ 	.word	0x00000003
        /*111c*/ 	.word	0x0002a860
        /*1120*/ 	.short	0x010a
        /*1122*/ 	.byte	0x3f
	.zero		1


	//   ....[76]....
        /*1124*/ 	.word	0x00026500
        /*1128*/ 	.word	0x00000005
        /*112c*/ 	.word	0x0002a860
        /*1130*/ 	.short	0x010a
        /*1132*/ 	.byte	0x3f
	.zero		1


	//   ....[77]....
        /*1134*/ 	.word	0x00026560
        /*1138*/ 	.word	0x00000054
        /*113c*/ 	.word	0x0002a890
        /*1140*/ 	.short	0x010a
        /*1142*/ 	.byte	0x3f
	.zero		1


	//   ....[78]....
        /*1144*/ 	.word	0x00026810
        /*1148*/ 	.word	0x00000054
        /*114c*/ 	.word	0x0002a890
        /*1150*/ 	.short	0x010a
        /*1152*/ 	.byte	0x3f
	.zero		1


	//   ....[79]....
        /*1154*/ 	.word	0x00026ac0
        /*1158*/ 	.word	0x00000054
        /*115c*/ 	.word	0x0002a890
        /*1160*/ 	.short	0x010a
        /*1162*/ 	.byte	0x3f
	.zero		1


	//   ....[80]....
        /*1164*/ 	.word	0x00026d70
        /*1168*/ 	.word	0x00000054
        /*116c*/ 	.word	0x0002a8b0
        /*1170*/ 	.short	0x010a
        /*1172*/ 	.byte	0x3f
	.zero		1


	//   ....[81]....
        /*1174*/ 	.word	0x00027160
        /*1178*/ 	.word	0x00000002
        /*117c*/ 	.word	0x0002a800
        /*1180*/ 	.short	0x010a
        /*1182*/ 	.byte	0x3f
	.zero		1


	//   ....[82]....
        /*1184*/ 	.word	0x00027550
        /*1188*/ 	.word	0x00000002
        /*118c*/ 	.word	0x0002a800
        /*1190*/ 	.short	0x010a
        /*1192*/ 	.byte	0x3f
	.zero		1


	//   ....[83]....
        /*1194*/ 	.word	0x000275a0
        /*1198*/ 	.word	0x00000000
        /*119c*/ 	.word	0x0002a830
        /*11a0*/ 	.short	0x010a
        /*11a2*/ 	.byte	0x3f
	.zero		1


	//   ....[84]....
        /*11a4*/ 	.word	0x000275f0
        /*11a8*/ 	.word	0x0000000e
        /*11ac*/ 	.word	0x0002a830
        /*11b0*/ 	.short	0x010a
        /*11b2*/ 	.byte	0x3f
	.zero		1


	//   ....[85]....
        /*11b4*/ 	.word	0x00027640
        /*11b8*/ 	.word	0x00000014
        /*11bc*/ 	.word	0x0002a850
        /*11c0*/ 	.short	0x010a
        /*11c2*/ 	.byte	0x3f
	.zero		1


	//   ....[86]....
        /*11c4*/ 	.word	0x00027690
        /*11c8*/ 	.word	0x00000008
        /*11cc*/ 	.word	0x0002a830
        /*11d0*/ 	.short	0x010a
        /*11d2*/ 	.byte	0x3f
	.zero		1


	//   ....[87]....
        /*11d4*/ 	.word	0x000276e0
        /*11d8*/ 	.word	0x0000000e
        /*11dc*/ 	.word	0x0002a850
        /*11e0*/ 	.short	0x010a
        /*11e2*/ 	.byte	0x3f
	.zero		1


	//   ....[88]....
        /*11e4*/ 	.word	0x00027730
        /*11e8*/ 	.word	0x00000006
        /*11ec*/ 	.word	0x0002a850
        /*11f0*/ 	.short	0x010a
        /*11f2*/ 	.byte	0x3f
	.zero		1


	//   ....[89]....
        /*11f4*/ 	.word	0x000278d0
        /*11f8*/ 	.word	0x00000016
        /*11fc*/ 	.word	0x0002a820
        /*1200*/ 	.short	0x010a
        /*1202*/ 	.byte	0x3f
	.zero		1


	//   ....[90]....
        /*1204*/ 	.word	0x00027920
        /*1208*/ 	.word	0x0000000d
        /*120c*/ 	.word	0x0002a8a0
        /*1210*/ 	.short	0x010a
        /*1212*/ 	.byte	0x3f
	.zero		1


	//   ....[91]....
        /*1214*/ 	.word	0x00027970
        /*1218*/ 	.word	0x0000000d
        /*121c*/ 	.word	0x0002a8c0
        /*1220*/ 	.short	0x010a
        /*1222*/ 	.byte	0x3f
	.zero		1


	//   ....[92]....
        /*1224*/ 	.word	0x000279c0
        /*1228*/ 	.word	0x0000000c
        /*122c*/ 	.word	0x0002a8a0
        /*1230*/ 	.short	0x010a
        /*1232*/ 	.byte	0x3f
	.zero		1


	//   ....[93]....
        /*1234*/ 	.word	0x00027a10
        /*1238*/ 	.word	0x0000000c
        /*123c*/ 	.word	0x0002a8c0
        /*1240*/ 	.short	0x010a
        /*1242*/ 	.byte	0x3f
	.zero		1


	//   ....[94]....
        /*1244*/ 	.word	0x00027b30
        /*1248*/ 	.word	0x00000007
        /*124c*/ 	.word	0x0002a840
        /*1250*/ 	.short	0x010a
        /*1252*/ 	.byte	0x3f
	.zero		1


	//   ....[95]....
        /*1254*/ 	.word	0x00028f30
        /*1258*/ 	.word	0x00000016
        /*125c*/ 	.word	0x0002a820
        /*1260*/ 	.short	0x010a
        /*1262*/ 	.byte	0x3f
	.zero		1


	//   ....[96]....
        /*1264*/ 	.word	0x00028f80
        /*1268*/ 	.word	0x00000005
        /*126c*/ 	.word	0x0002a840
        /*1270*/ 	.short	0x010a
        /*1272*/ 	.byte	0x3f
	.zero		1


	//   ....[97]....
        /*1274*/ 	.word	0x00029740
        /*1278*/ 	.word	0x00000005
        /*127c*/ 	.word	0x0002a860
        /*1280*/ 	.short	0x010a
        /*1282*/ 	.byte	0x3f
	.zero		1


	//   ....[98]....
        /*1284*/ 	.word	0x00029f50
        /*1288*/ 	.word	0x00000000
        /*128c*/ 	.word	0x0002a860
        /*1290*/ 	.short	0x010a
        /*1292*/ 	.byte	0x3f
	.zero		1


	//   ....[99]....
        /*1294*/ 	.word	0x0002b130
        /*1298*/ 	.word	0x00000005
        /*129c*/ 	.word	0x0002a820
        /*12a0*/ 	.short	0x010a
        /*12a2*/ 	.byte	0x3f
	.zero		1


	//   ....[100]....
        /*12a4*/ 	.word	0x0002b2d0
        /*12a8*/ 	.word	0x00000003
        /*12ac*/ 	.word	0x0002a840
        /*12b0*/ 	.short	0x010a
        /*12b2*/ 	.byte	0x3f
	.zero		1


	//   ....[101]....
        /*12b4*/ 	.word	0x0002b320
        /*12b8*/ 	.word	0x00000005
        /*12bc*/ 	.word	0x0002a840
        /*12c0*/ 	.short	0x010a
        /*12c2*/ 	.byte	0x3f
	.zero		1


	//   ....[102]....
        /*12c4*/ 	.word	0x0002b370
        /*12c8*/ 	.word	0x00000003
        /*12cc*/ 	.word	0x0002a860
        /*12d0*/ 	.short	0x010a
        /*12d2*/ 	.byte	0x3f
	.zero		1


	//----- nvinfo : EIATTR_NUM_MBARRIERS
	.align		4
.L_568:
        /*12d4*/ 	.byte	0x03, 0x38
        /*12d6*/ 	.short	0x0016


	//----- nvinfo : EIATTR_EXIT_INSTR_OFFSETS
	.align		4
        /*12d8*/ 	.byte	0x04, 0x1c
        /*12da*/ 	.short	(.L_570 - .L_569)


	//   ....[0]....
.L_569:
        /*12dc*/ 	.word	0x00026550


	//----- nvinfo : EIATTR_MAX_THREADS
	.align		4
.L_570:
        /*12e0*/ 	.byte	0x04, 0x05
        /*12e2*/ 	.short	(.L_572 - .L_571)
.L_571:
        /*12e4*/ 	.word	0x00000180
        /*12e8*/ 	.word	0x00000001
        /*12ec*/ 	.word	0x00000001


	//----- nvinfo : EIATTR_CRS_STACK_SIZE
	.align		4
.L_572:
        /*12f0*/ 	.byte	0x04, 0x1e
        /*12f2*/ 	.short	(.L_574 - .L_573)
.L_573:
        /*12f4*/ 	.word	0x00000000


	//----- nvinfo : EIATTR_CBANK_PARAM_SIZE
	.align		4
.L_574:
        /*12f8*/ 	.byte	0x03, 0x19
        /*12fa*/ 	.short	0x0af0


	//----- nvinfo : EIATTR_PARAM_CBANK
	.align		4
        /*12fc*/ 	.byte	0x04, 0x0a
        /*12fe*/ 	.short	(.L_576 - .L_575)
	.align		4
.L_575:
        /*1300*/ 	.word	index@(.nv.constant0._ZN7cutlass13device_kernelIN5flash11enable_sm90INS1_16FlashAttnFwdSm90INS1_25CollectiveMainloopFwdSm90ILi2EN4cute5tupleIJNS5_1CILi1EEES8_S8_EEENS6_IJNS7_ILi128EEENS7_ILi96EEENS7_ILi192EEEEEELi128ENS_10bfloat16_tEfNS_4arch4Sm90ELb1ELb0ELb1ELb1ELb1ELb1ELb0ELb1ELb1ELb1ELb1ELb0EEENS1_21CollectiveEpilogueFwdINS6_IJSA_SA_SB_EEES9_SE_SG_Li256ELb1ELb1ELb1ELb0EEENS1_36VarlenDynamicPersistentTileSchedulerILi128ELi96ELi256ELi128ELb1ELb1ELb1ELb1ELb1ELb1EEEEEEEEEvNT_6ParamsE)
        /*1304*/ 	.short	0x0210
        /*1306*/ 	.short	0x0af0


	//----- nvinfo : EIATTR_SW_WAR
	.align		4
.L_576:
        /*1308*/ 	.byte	0x04, 0x36
        /*130a*/ 	.short	(.L_578 - .L_577)
.L_577:
        /*130c*/ 	.word	0x00000008
.L_578:


//--------------------- .nv.info._ZN7cutlass13device_kernelIN5flash11enable_sm90INS1_16FlashAttnFwdSm90INS1_25CollectiveMainloopFwdSm90ILi2EN4cute5tupleIJNS5_1CILi1EEES8_S8_EEENS6_IJNS7_ILi64EEESA_SA_EEELi512ENS_10bfloat16_tEfNS_4arch4Sm90ELb0ELb0ELb1ELb0ELb1ELb0ELb0ELb0ELb0ELb1ELb1ELb0EEENS1_21CollectiveEpilogueFwdINS6_IJSA_NS7_ILi512EEESA_EEES9_SC_SE_Li256ELb0ELb1ELb1ELb0EEENS1_19SingleTileSchedulerILb0ELb1ELb1ELi64EEEEEEEEEvNT_6ParamsE --------------------------
	.section	.nv.info._ZN7cutlass13device_kernelIN5flash11enable_sm90INS1_16FlashAttnFwdSm90INS1_25CollectiveMainloopFwdSm90ILi2EN4cute5tupleIJNS5_1CILi1EEES8_S8_EEENS6_IJNS7_ILi64EEESA_SA_EEELi512ENS_10bfloat16_tEfNS_4arch4Sm90ELb0ELb0ELb1ELb0ELb1ELb0ELb0ELb0ELb0ELb1ELb1ELb0EEENS1_21CollectiveEpilogueFwdINS6_IJSA_NS7_ILi512EEESA_EEES9_SC_SE_Li256ELb0ELb1ELb1ELb0EEENS1_19SingleTileSchedulerILb0ELb1ELb1ELi64EEEEEEEEEvNT_6ParamsE,"",@"SHT_CUDA_INFO"
	.sectionflags	@""
	.align	4


	//----- nvinfo : EIATTR_CUDA_API_VERSION
	.align		4
        /*0000*/ 	.byte	0x04, 0x37
        /*0002*/ 	.short	(.L_580 - .L_579)
.L_579:
        /*0004*/ 	.word	0x00000082


	//----- nvinfo : EIATTR_KPARAM_INFO
	.align		4
.L_580:
        /*0008*/ 	.byte	0x04, 0x17
        /*000a*/ 	.short	(.L_582 - .L_581)
.L_581:
        /*000c*/ 	.word	0x00000000
        /*0010*/ 	.short	0x0000
        /*0012*/ 	.short	0x0070
        /*0014*/ 	.byte	0x00, 0xf0, 0x01, 0x28


	//----- nvinfo : EIATTR_SPARSE_MMA_MASK
	.align		4
.L_582:
        /*0018*/ 	.byte	0x03, 0x50
        /*001a*/ 	.short	0x0000


	//----- nvinfo : EIATTR_MAXREG_COUNT
	.align		4
        /*001c*/ 	.byte	0x03, 0x1b
        /*001e*/ 	.short	0x00a8


	//----- nvinfo : EIATTR_NUM_BARRIERS
	.align		4
        /*0020*/ 	.byte	0x02, 0x4c
        /*0022*/ 	.byte	0x10
	.zero		1


	//----- nvinfo : EIATTR_EXTERNS
	.align		4
        /*0024*/ 	.byte	0x04, 0x0f
        /*0026*/ 	.short	(.L_584 - .L_583)


	//   ....[0]....
	.align		4
.L_583:
        /*0028*/ 	.word	index@(__assertfail)


	//----- nvinfo : EIATTR_MERCURY_ISA_VERSION
	.align		4
.L_584:
        /*002c*/ 	.byte	0x03, 0x5f
        /*002e*/ 	.short	0x0101


	//----- nvinfo : EIATTR_INT_WARP_WIDE_INSTR_OFFSETS
	.align		4
        /*0030*/ 	.byte	0x04, 0x31
        /*0032*/ 	.short	(.L_586 - .L_585)


	//   ....[0]....
.L_585:
        /*0034*/ 	.word	0x000000b0


	//   ....[1]....
        /*0038*/ 	.word	0x000000c0


	//   ....[2]....
        /*003c*/ 	.word	0x00000160


	//----- nvinfo : EIATTR_COOP_GROUP_MASK_REGIDS
	.align		4
.L_586:
        /*0040*/ 	.byte	0x04, 0x29
        /*0042*/ 	.short	(.L_588 - .L_587)


	//   ....[0]....
.L_587:
        /*0044*/ 	.word	0xffffffff


	//   ....[1]....
        /*0048*/ 	.word	0xffffffff


	//   ....[2]....
        /*004c*/ 	.word	0xffffffff


	//   ....[3]....
        /*0050*/ 	.word	0xffffffff


	//   ....[4]....
        /*0054*/ 	.word	0xffffffff


	//   ....[5]....
        /*0058*/ 	.word	0xffffffff


	//   ....[6]....
        /*005c*/ 	.word	0xffffffff


	//   ....[7]....
        /*0060*/ 	.word	0xffffffff


	//   ....[8]....
        /*0064*/ 	.word	0xffffffff


	//   ....[9]....
        /*0068*/ 	.word	0xffffffff


	//   ....[10]....
        /*006c*/ 	.word	0xffffffff


	//   ....[11]....
        /*0070*/ 	.word	0xffffffff


	//   ....[12]....
        /*0074*/ 	.word	0xffffffff


	//   ....[13]....
        /*0078*/ 	.word	0xffffffff


	//   ....[14]....
        /*007c*/ 	.word	0xffffffff


	//   ....[15]....
        /*0080*/ 	.word	0xffffffff


	//   ....[16]....
        /*0084*/ 	.word	0xffffffff


	//   ....[17]....
        /*0088*/ 	.word	0xffffffff


	//   ....[18]....
        /*008c*/ 	.word	0xffffffff


	//   ....[19]....
        /*0090*/ 	.word	0xffffffff


	//   ....[20]....
        /*0094*/ 	.word	0xffffffff


	//   ....[21]....
        /*0098*/ 	.word	0xffffffff


	//   ....[22]....
        /*009c*/ 	.word	0xffffffff


	//   ....[23]....
        /*00a0*/ 	.word	0xffffffff


	//   ....[24]....
        /*00a4*/ 	.word	0xffffffff


	//   ....[25]....
        /*00a8*/ 	.word	0xffffffff


	//   ....[26]....
        /*00ac*/ 	.word	0xffffffff


	//   ....[27]....
        /*00b0*/ 	.word	0xffffffff


	//   ....[28]....
        /*00b4*/ 	.word	0xffffffff


	//   ....[29]....
        /*00b8*/ 	.word	0xffffffff


	//   ....[30]....
        /*00bc*/ 	.word	0xffffffff


	//   ....[31]....
        /*00c0*/ 	.word	0xffffffff


	//   ....[32]....
        /*00c4*/ 	.word	0xffffffff


	//   ....[33]....
        /*00c8*/ 	.word	0xffffffff


	//   ....[34]....
        /*00cc*/ 	.word	0xffffffff


	//   ....[35]....
        /*00d0*/ 	.word	0xffffffff


	//   ....[36]....
        /*00d4*/ 	.word	0xffffffff


	//   ....[37]....
        /*00d8*/ 	.word	0xffffffff


	//   ....[38]....
        /*00dc*/ 	.word	0xffffffff


	//   ....[39]....
        /*00e0*/ 	.word	0xffffffff


	//   ....[40]....
        /*00e4*/ 	.word	0xffffffff


	//   ....[41]....
        /*00e8*/ 	.word	0xffffffff


	//   ....[42]....
        /*00ec*/ 	.word	0xffffffff


	//   ....[43]....
        /*00f0*/ 	.word	0xffffffff


	//   ....[44]....
        /*00f4*/ 	.word	0xffffffff


	//   ....[45]....
        /*00f8*/ 	.word	0xffffffff


	//   ....[46]....
        /*00fc*/ 	.word	0xffffffff


	//   ....[47]....
        /*0100*/ 	.word	0xffffffff


	//   ....[48]....
        /*0104*/ 	.word	0xffffffff


	//   ....[49]....
        /*0108*/ 	.word	0xffffffff


	//   ....[50]....
        /*010c*/ 	.word	0xffffffff


	//   ....[51]....
        /*0110*/ 	.word	0xffffffff


	//   ....[52]....
        /*0114*/ 	.word	0xffffffff


	//   ....[53]....
        /*0118*/ 	.word	0xffffffff


	//   ....[54]....
        /*011c*/ 	.word	0xffffffff


	//   ....[55]....
        /*0120*/ 	.word	0xffffffff


	//   ....[56]....
        /*0124*/ 	.word	0xffffffff


	//   ....[57]....
        /*0128*/ 	.word	0xffffffff


	//   ....[58]....
        /*012c*/ 	.word	0xffffffff


	//   ....[59]....
        /*0130*/ 	.word	0xffffffff


	//   ....[60]....
        /*0134*/ 	.word	0xffffffff


	//   ....[61]....
        /*0138*/ 	.word	0xffffffff


	//   ....[62]....
        /*013c*/ 	.word	0xffffffff


	//   ....[63]....
        /*0140*/ 	.word	0xffffffff


	//   ....[64]....
        /*0144*/ 	.word	0xffffffff


	//   ....[65]....
        /*0148*/ 	.word	0xffffffff


	//   ....[66]....
        /*014c*/ 	.word	0xffffffff


	//   ....[67]....
        /*0150*/ 	.word	0xffffffff


	//   ....[68]....
        /*0154*/ 	.word	0xffffffff


	//   ....[69]....
        /*0158*/ 	.word	0xffffffff


	//   ....[70]....
        /*015c*/ 	.word	0xffffffff


	//   ....[71]....
        /*0160*/ 	.word	0xffffffff


	//   ....[72]....
        /*0164*/ 	.word	0xffffffff


	//   ....[73]....
        /*0168*/ 	.word	0x0500000f


	//   ....[74]....
        /*016c*/ 	.word	0x0500000f


	//   ....[75]....
        /*0170*/ 	.word	0x0500000f


	//   ....[76]....
        /*0174*/ 	.word	0x0500000f


	//   ....[77]....
        /*0178*/ 	.word	0x0500000f


	//   ....[78]....
        /*017c*/ 	.word	0x0500000f


	//   ....[79]....
        /*0180*/ 	.word	0x0500000f


	//   ....[80]....
        /*0184*/ 	.word	0x0500000f


	//   ....[81]....
        /*0188*/ 	.word	0x0500000f


	//   ....[82]....
        /*018c*/ 	.word	0x0500000f


	//   ....[83]....
        /*0190*/ 	.word	0x0500000f


	//   ....[84]....
        /*0194*/ 	.word	0x0500000f


	//   ....[85]....
        /*0198*/ 	.word	0x0500000f


	//   ....[86]....
        /*019c*/ 	.word	0x0500000f


	//   ....[87]....
        /*01a0*/ 	.word	0x0500000f


	//   ....[88]....
        /*01a4*/ 	.word	0x0500000f


	//   ....[89]....
        /*01a8*/ 	.word	0x0500000f


	//   ....[90]....
        /*01ac*/ 	.word	0x0500000f


	//   ....[91]....
        /*01b0*/ 	.word	0x0500000f


	//   ....[92]....
        /*01b4*/ 	.word	0x0500000f


	//   ....[93]....
        /*01b8*/ 	.word	0x0500000f


	//   ....[94]....
        /*01bc*/ 	.word	0x0500000f


	//   ....[95]....
        /*01c0*/ 	.word	0x0500000f


	//   ....[96]....
        /*01c4*/ 	.word	0x0500000f


	//   ....[97]....
        /*01c8*/ 	.word	0x0500000f


	//   ....[98]....
        /*01cc*/ 	.word	0x0500000f


	//   ....[99]....
        /*01d0*/ 	.word	0x0500000f


	//   ....[100]....
        /*01d4*/ 	.word	0x0500000f


	//   ....[101]....
        /*01d8*/ 	.word	0x0500000f


	//   ....[102]....
        /*01dc*/ 	.word	0x0500000f


	//   ....[103]....
        /*01e0*/ 	.word	0x0500000f


	//   ....[104]....
        /*01e4*/ 	.word	0x0500000f


	//   ....[105]....
        /*01e8*/ 	.word	0x0500000f


	//   ....[106]....
        /*01ec*/ 	.word	0x0500000f


	//   ....[107]....
        /*01f0*/ 	.word	0x0500000f


	//   ....[108]....
        /*01f4*/ 	.word	0x0500000f


	//   ....[109]....
        /*01f8*/ 	.word	0x0500000f


	//   ....[110]....
        /*01fc*/ 	.word	0x0500000f


	//   ....[111]....
        /*0200*/ 	.word	0x0500000f


	//   ....[112]....
        /*0204*/ 	.word	0x0500000f


	//   ....[113]....
        /*0208*/ 	.word	0x0500000f


	//   ....[114]....
        /*020c*/ 	.word	0x0500000f


	//----- nvinfo : EIATTR_COOP_GROUP_INSTR_OFFSETS
	.align		4
.L_588:
        /*0210*/ 	.byte	0x04, 0x28
        /*0212*/ 	.short	(.L_590 - .L_589)


	//   ....[0]....
.L_589:
        /*0214*/ 	.word	0x00000060


	//   ....[1]....
        /*0218*/ 	.word	0x000000a0


	//   ....[2]....
        /*021c*/ 	.word	0x00000280


	//   ....[3]....
        /*0220*/ 	.word	0x000003e0


	//   ....[4]....
        /*0224*/ 	.word	0x00000500


	//   ....[5]....
        /*0228*/ 	.word	0x00000660


	//   ....[6]....
        /*022c*/ 	.word	0x000011c0


	//   ....[7]....
        /*0230*/ 	.word	0x000031d0


	//   ....[8]....
        /*0234*/ 	.word	0x00004020


	//   ....[9]....
        /*0238*/ 	.word	0x000040b0


	//   ....[10]....
        /*023c*/ 	.word	0x000042f0


	//   ....[11]....
        /*0240*/ 	.word	0x00004370


	//   ....[12]....
        /*0244*/ 	.word	0x00004e10


	//   ....[13]....
        /*0248*/ 	.word	0x000055f0


	//   ....[14]....
        /*024c*/ 	.word	0x00005670


	//   ....[15]....
        /*0250*/ 	.word	0x00005950


	//   ....[16]....
        /*0254*/ 	.word	0x00005b10


	//   ....[17]....
        /*0258*/ 	.word	0x00006ad0


	//   ....[18]....
        /*025c*/ 	.word	0x00006bb0


	//   ....[19]....
        /*0260*/ 	.word	0x00006c10


	//   ....[20]....
        /*0264*/ 	.word	0x00006c40


	//   ....[21]....
        /*0268*/ 	.word	0x00006c60


	//   ....[22]....
        /*026c*/ 	.word	0x00007730


	//   ....[23]....
        /*0270*/ 	.word	0x00007be0


	//   ....[24]....
        /*0274*/ 	.word	0x00007c10


	//   ....[25]....
        /*0278*/ 	.word	0x00007c40


	//   ....[26]....
        /*027c*/ 	.word	0x00007c50


	//   ....[27]....
        /*0280*/ 	.word	0x000080f0


	//   ....[28]....
        /*0284*/ 	.word	0x00008120


	//   ....[29]....
        /*0288*/ 	.word	0x00008d70


	//   ....[30]....
        /*028c*/ 	.word	0x00008d90


	//   ....[31]....
        /*0290*/ 	.word	0x00009de0


	//   ....[32]....
        /*0294*/ 	.word	0x0000aff0


	//   ....[33]....
        /*0298*/ 	.word	0x0000b010


	//   ....[34]....
        /*029c*/ 	.word	0x0000b020


	//   ....[35]....
        /*02a0*/ 	.word	0x0000b060


	//   ....[36]....
        /*02a4*/ 	.word	0x0000b0b0


	//   ....[37]....
        /*02a8*/ 	.word	0x0000b0d0


	//   ....[38]....
        /*02ac*/ 	.word	0x0000b120


	//   ....[39]....
        /*02b0*/ 	.word	0x0000b140


	//   ....[40]....
        /*02b4*/ 	.word	0x0000b6a0


	//   ....[41]....
        /*02b8*/ 	.word	0x0000b6d0


	//   ....[42]....
        /*02bc*/ 	.word	0x0000b700


	//   ....[43]....
        /*02c0*/ 	.word	0x0000b760


	//   ....[44]....
        /*02c4*/ 	.word	0x0000b7c0


	//   ....[45]....
        /*02c8*/ 	.word	0x0000b7e0


	//   ....[46]....
        /*02cc*/ 	.word	0x0000b830


	//   ....[47]....
        /*02d0*/ 	.word	0x0000b850


	//   ....[48]....
        /*02d4*/ 	.word	0x0000bb40


	//   ....[49]....
        /*02d8*/ 	.word	0x0000bb70


	//   ....[50]....
        /*02dc*/ 	.word	0x0000bba0


	//   ....[51]....
        /*02e0*/ 	.word	0x0000bbd0


	//   ....[52]....
        /*02e4*/ 	.word	0x0000bc00


	//   ....[53]....
        /*02e8*/ 	.word	0x0000bc50


	//   ....[54]....
        /*02ec*/ 	.word	0x0000bdd0


	//   ....[55]....
        /*02f0*/ 	.word	0x0000be00


	//   ....[56]....
        /*02f4*/ 	.word	0x0000c780


	//   ....[57]....
        /*02f8*/ 	.word	0x0000c7a0


	//   ....[58]....
        /*02fc*/ 	.word	0x0000c7b0


	//   ....[59]....
        /*0300*/ 	.word	0x0000c7d0


	//   ....[60]....
        /*0304*/ 	.word	0x0000c7f0


	//   ....[61]....
        /*0308*/ 	.word	0x0000c820


	//   ....[62]....
        /*030c*/ 	.word	0x0000c840


	//   ....[63]....
        /*0310*/ 	.word	0x0000c870


	//   ....[64]....
        /*0314*/ 	.word	0x0000cbd0


	//   ....[65]....
        /*0318*/ 	.word	0x0000cc00


	//   ....[66]....
        /*031c*/ 	.word	0x0000cc30


	//   ....[67]....
        /*0320*/ 	.word	0x0000cc50


	//   ....[68]....
        /*0324*/ 	.word	0x0000cc60


	//   ....[69]....
        /*0328*/ 	.word	0x0000cc80


	//   ....[70]....
        /*032c*/ 	.word	0x0000cd20


	//   ....[71]....
        /*0330*/ 	.word	0x0000cd60


	//   ....[72]....
        /*0334*/ 	.word	0x0000d260


	//   ....[73]....
        /*0338*/ 	.word	0x0000d7c0


	//   ....[74]....
        /*033c*/ 	.word	0x0000d8b0


	//   ....[75]....
        /*0340*/ 	.word	0x0000d950


	//   ....[76]....
        /*0344*/ 	.word	0x0000d9d0


	//   ....[77]....
        /*0348*/ 	.word	0x0000da80


	//   ....[78]....
        /*034c*/ 	.word	0x0000dae0


	//   ....[79]....
        /*0350*/ 	.word	0x0000dba0


	//   ....[80]....
        /*0354*/ 	.word	0x0000dc00


	//   ....[81]....
        /*0358*/ 	.word	0x0000dca0


	//   ....[82]....
        /*035c*/ 	.word	0x0000dd30


	//   ....[83]....
        /*0360*/ 	.word	0x0000dd90


	//   ....[84]....
        /*0364*/ 	.word	0x0000de50


	//   ....[85]....
        /*0368*/ 	.word	0x0000df10


	//   ....[86]....
        /*036c*/ 	.word	0x0000df70


	//   ....[87]....
        /*0370*/ 	.word	0x0000e030


	//   ....[88]....
        /*0374*/ 	.word	0x0000e090


	//   ....[89]....
        /*0378*/ 	.word	0x0000e130


	//   ....[90]....
        /*037c*/ 	.word	0x0000e280


	//   ....[91]....
        /*0380*/ 	.word	0x0000e340


	//   ....[92]....
        /*0384*/ 	.word	0x0000e5c0


	//   ....[93]....
        /*0388*/ 	.word	0x0000e610


	//   ....[94]....
        /*038c*/ 	.word	0x0000e7d0


	//   ....[95]....
        /*0390*/ 	.word	0x0000e820


	//   ....[96]....
        /*0394*/ 	.word	0x0000e9e0


	//   ....[97]....
        /*0398*/ 	.word	0x0000ea30


	//   ....[98]....
        /*039c*/ 	.word	0x0000eb10


	//   ....[99]....
        /*03a0*/ 	.word	0x0000ebb0


	//   ....[100]....
        /*03a4*/ 	.word	0x0000ec10


	//   ....[101]....
        /*03a8*/ 	.word	0x0000ecb0


	//   ....[102]....
        /*03ac*/ 	.word	0x0000ed10


	//   ....[103]....
        /*03b0*/ 	.word	0x0000edb0


	//   ....[104]....
        /*03b4*/ 	.word	0x0000ee10


	//   ....[105]....
        /*03b8*/ 	.word	0x0000eeb0


	//   ....[106]....
        /*03bc*/ 	.word	0x0000ef90


	//   ....[107]....
        /*03c0*/ 	.word	0x0000f040


	//   ....[108]....
        /*03c4*/ 	.word	0x0000f130


	//   ....[109]....
        /*03c8*/ 	.word	0x0000f230


	//   ....[110]....
        /*03cc*/ 	.word	0x0000f350


	//   ....[111]....
        /*03d0*/ 	.word	0x0000f430


	//   ....[112]....
        /*03d4*/ 	.word	0x0000f540


	//   ....[113]....
        /*03d8*/ 	.word	0x0000f610


	//   ....[114]....
        /*03dc*/ 	.word	0x0000f720


	//----- nvinfo : EIATTR_REG_RECONFIG
	.align		4
.L_590:
        /*03e0*/ 	.byte	0x01, 0x54
	.zero		2


	//----- nvinfo : EIATTR_SYSCALL_OFFSETS
	.align		4
        /*03e4*/ 	.byte	0x04, 0x46
        /*03e6*/ 	.short	(.L_592 - .L_591)


	//   ....[0]....
.L_591:
        /*03e8*/ 	.word	0x00003390


	//   ....[1]....
        /*03ec*/ 	.word	0x0000a500


	//   ....[2]....
        /*03f0*/ 	.word	0x0000a640


	//   ....[3]....
        /*03f4*/ 	.word	0x0000a730


	//   ....[4]....
        /*03f8*/ 	.word	0x0000b3b0


	//----- nvinfo : EIATTR_MBARRIER_INSTR_OFFSETS
	.align		4
.L_592:
        /*03fc*/ 	.byte	0x04, 0x39
        /*03fe*/ 	.short	(.L_594 - .L_593)


	//   ....[0]....
.L_593:
        /*0400*/ 	.word	0x00000170
        /*0404*/ 	.word	0x000000ff
        /*0408*/ 	.word	0x00028c00
        /*040c*/ 	.short	0x0100
        /*040e*/ 	.byte	0x08
	.zero		1


	//   ....[1]....
        /*0410*/ 	.word	0x00000180
        /*0414*/ 	.word	0x000000ff
        /*0418*/ 	.word	0x00028c20
        /*041c*/ 	.short	0x0100
        /*041e*/ 	.byte	0x08
	.zero		1


	//   ....[2]....
        /*0420*/ 	.word	0x00000230
        /*0424*/ 	.word	0x000000ff
        /*0428*/ 	.word	0x00028c30
        /*042c*/ 	.short	0x0100
        /*042e*/ 	.byte	0x06
	.zero		1


	//   ....[3]....
        /*0430*/ 	.word	0x00000240
        /*0434*/ 	.word	0x000000ff
        /*0438*/ 	.word	0x00028c40
        /*043c*/ 	.short	0x0100
        /*043e*/ 	.byte	0x06
	.zero		1


	//   ....[4]....
        /*0440*/ 	.word	0x00000250
        /*0444*/ 	.word	0x000000ff
        /*0448*/ 	.word	0x00028c38
        /*044c*/ 	.short	0x0100
        /*044e*/ 	.byte	0x06
	.zero		1


	//   ....[5]....
        /*0450*/ 	.word	0x00000260
        /*0454*/ 	.word	0x000000ff
        /*0458*/ 	.word	0x00028c48
        /*045c*/ 	.short	0x0100
        /*045e*/ 	.byte	0x06
	.zero		1


	//   ....[6]....
        /*0460*/ 	.word	0x00000390
        /*0464*/ 	.word	0x000000ff
        /*0468*/ 	.word	0x00028c50
        /*046c*/ 	.short	0x0100
        /*046e*/ 	.byte	0x08
	.zero		1


	//   ....[7]....
        /*0470*/ 	.word	0x000003a0
        /*0474*/ 	.word	0x000000ff
        /*0478*/ 	.word	0x00028c60
        /*047c*/ 	.short	0x0100
        /*047e*/ 	.byte	0x08
	.zero		1


	//   ....[8]....
        /*0480*/ 	.word	0x000003b0
        /*0484*/ 	.word	0x000000ff
        /*0488*/ 	.word	0x00028c58
        /*048c*/ 	.short	0x0100
        /*048e*/ 	.byte	0x08
	.zero		1


	//   ....[9]....
        /*0490*/ 	.word	0x000003c0
        /*0494*/ 	.word	0x000000ff
        /*0498*/ 	.word	0x00028c68
        /*049c*/ 	.short	0x0100
        /*049e*/ 	.byte	0x08
	.zero		1


	//   ....[10]....
        /*04a0*/ 	.word	0x000004b0
        /*04a4*/ 	.word	0x000000ff
        /*04a8*/ 	.word	0x00028c70
        /*04ac*/ 	.short	0x0100
        /*04ae*/ 	.byte	0x06
	.zero		1


	//   ....[11]....
        /*04b0*/ 	.word	0x000004c0
        /*04b4*/ 	.word	0x000000ff
        /*04b8*/ 	.word	0x00028c80
        /*04bc*/ 	.short	0x0100
        /*04be*/ 	.byte	0x06
	.zero		1


	//   ....[12]....
        /*04c0*/ 	.word	0x000004d0
        /*04c4*/ 	.word	0x000000ff
        /*04c8*/ 	.word	0x00028c78
        /*04cc*/ 	.short	0x0100
        /*04ce*/ 	.byte	0x06
	.zero		1


	//   ....[13]....
        /*04d0*/ 	.word	0x000004e0
        /*04d4*/ 	.word	0x000000ff
        /*04d8*/ 	.word	0x00028c88
        /*04dc*/ 	.short	0x0100
        /*04de*/ 	.byte	0x06
	.zero		1


	//   ....[14]....
        /*04e0*/ 	.word	0x00000610
        /*04e4*/ 	.word	0x000000ff
        /*04e8*/ 	.word	0x00028c90
        /*04ec*/ 	.short	0x0100
        /*04ee*/ 	.byte	0x08
	.zero		1


	//   ....[15]....
        /*04f0*/ 	.word	0x00000620
        /*04f4*/ 	.word	0x000000ff
        /*04f8*/ 	.word	0x00028ca0
        /*04fc*/ 	.short	0x0100
        /*04fe*/ 	.byte	0x08
	.zero		1


	//   ....[16]....
        /*0500*/ 	.word	0x00000630
        /*0504*/ 	.word	0x000000ff
        /*0508*/ 	.word	0x00028c98
        /*050c*/ 	.short	0x0100
        /*050e*/ 	.byte	0x08
	.zero		1


	//   ....[17]....
        /*0510*/ 	.word	0x00000640
        /*0514*/ 	.word	0x000000ff
        /*0518*/ 	.word	0x00028ca8
        /*051c*/ 	.short	0x0100
        /*051e*/ 	.byte	0x08
	.zero		1


	//   ....[18]....
        /*0520*/ 	.word	0x00000780
        /*0524*/ 	.word	0x000000ff
        /*0528*/ 	.word	0x00028cb0
        /*052c*/ 	.short	0x0100
        /*052e*/ 	.byte	0x08
	.zero		1


	//   ....[19]....
        /*0530*/ 	.word	0x00000790
        /*0534*/ 	.word	0x000000ff
        /*0538*/ 	.word	0x00028cc0
        /*053c*/ 	.short	0x0100
        /*053e*/ 	.byte	0x08
	.zero		1


	//   ....[20]....
        /*0540*/ 	.word	0x000007a0
        /*0544*/ 	.word	0x000000ff
        /*0548*/ 	.word	0x00028cb8
        /*054c*/ 	.short	0x0100
        /*054e*/ 	.byte	0x08
	.zero		1


	//   ....[21]....
        /*0550*/ 	.word	0x000007b0
        /*0554*/ 	.word	0x000000ff
        /*0558*/ 	.word	0x00028cc8
        /*055c*/ 	.short	0x0100
        /*055e*/ 	.byte	0x08
	.zero		1


	//   ....[22]....
        /*0560*/ 	.word	0x00001380
        /*0564*/ 	.word	0x000000ff
        /*0568*/ 	.word	0x00028c50
        /*056c*/ 	.short	0x010a
        /*056e*/ 	.byte	0x05
	.zero		1


	//   ....[23]....
        /*0570*/ 	.word	0x00001650
        /*0574*/ 	.word	0x000000ff
        /*0578*/ 	.word	0x00000000
        /*057c*/ 	.short	0x0101
        /*057e*/ 	.byte	0x04
	.zero		1


	//   ....[24]....
        /*0580*/ 	.word	0x00001fb0
        /*0584*/ 	.word	0x000000ff
        /*0588*/ 	.word	0x00028c50
        /*058c*/ 	.short	0x010a
        /*058e*/ 	.byte	0x07
	.zero		1


	//   ....[25]....
        /*0590*/ 	.word	0x00001ff0
        /*0594*/ 	.word	0x000000ff
        /*0598*/ 	.word	0x00028c50
        /*059c*/ 	.short	0x010a
        /*059e*/ 	.byte	0x07
	.zero		1


	//   ....[26]....
        /*05a0*/ 	.word	0x000021d0
        /*05a4*/ 	.word	0x000000ff
        /*05a8*/ 	.word	0x00000000
        /*05ac*/ 	.short	0x0101
        /*05ae*/ 	.byte	0x07
	.zero		1


	//   ....[27]....
        /*05b0*/ 	.word	0x000033c0
        /*05b4*/ 	.word	0x000000ff
        /*05b8*/ 	.word	0x00028c00
        /*05bc*/ 	.short	0x010a
        /*05be*/ 	.byte	0x29
	.zero		1


	//   ....[28]....
        /*05c0*/ 	.word	0x00003550
        /*05c4*/ 	.word	0x000000ff
        /*05c8*/ 	.word	0x00028c30
        /*05cc*/ 	.short	0x010a
        /*05ce*/ 	.byte	0x29
	.zero		1


	//   ....[29]....
        /*05d0*/ 	.word	0x00003590
        /*05d4*/ 	.word	0x000000ff
        /*05d8*/ 	.word	0x00028c30
        /*05dc*/ 	.short	0x010a
        /*05de*/ 	.byte	0x29
	.zero		1


	//   ....[30]....
        /*05e0*/ 	.word	0x00003c30
        /*05e4*/ 	.word	0x000000ff
        /*05e8*/ 	.word	0x00000000
        /*05ec*/ 	.short	0x0101
        /*05ee*/ 	.byte	0x04
	.zero		1


	//   ....[31]....
        /*05f0*/ 	.word	0x00004b90
        /*05f4*/ 	.word	0x000000ff
        /*05f8*/ 	.word	0x00028c50
        /*05fc*/ 	.short	0x010a
        /*05fe*/ 	.byte	0x29
	.zero		1


	//   ....[32]....
        /*0600*/ 	.word	0x00004be0
        /*0604*/ 	.word	0x000000ff
        /*0608*/ 	.word	0x00028c50
        /*060c*/ 	.short	0x010a
        /*060e*/ 	.byte	0x29
	.zero		1


	//   ....[33]....
        /*0610*/ 	.word	0x00004ea0
        /*0614*/ 	.word	0x000000ff
        /*0618*/ 	.word	0x00000000
        /*061c*/ 	.short	0x0101
        /*061e*/ 	.byte	0x05
	.zero		1


	//   ....[34]....
        /*0620*/ 	.word	0x00004fd0
        /*0624*/ 	.word	0x000000ff
        /*0628*/ 	.word	0x00028c30
        /*062c*/ 	.short	0x010a
        /*062e*/ 	.byte	0x1a
	.zero		1


	//   ....[35]....
        /*0630*/ 	.word	0x00005010
        /*0634*/ 	.word	0x000000ff
        /*0638*/ 	.word	0x00028c30
        /*063c*/ 	.short	0x010a
        /*063e*/ 	.byte	0x1a
	.zero		1


	//   ....[36]....
        /*0640*/ 	.word	0x00005390
        /*0644*/ 	.word	0x000000ff
        /*0648*/ 	.word	0x00000000
        /*064c*/ 	.short	0x0101
        /*064e*/ 	.byte	0x0a
	.zero		1


	//   ....[37]....
        /*0650*/ 	.word	0x000068a0
        /*0654*/ 	.word	0x000000ff
        /*0658*/ 	.word	0x00028c50
        /*065c*/ 	.short	0x010a
        /*065e*/ 	.byte	0x1a
	.zero		1


	//   ....[38]....
        /*0660*/ 	.word	0x000068e0
        /*0664*/ 	.word	0x000000ff
        /*0668*/ 	.word	0x00028c50
        /*066c*/ 	.short	0x010a
        /*066e*/ 	.byte	0x1a
	.zero		1


	//   ....[39]....
        /*0670*/ 	.word	0x00006b50
        /*0674*/ 	.word	0x000000ff
        /*0678*/ 	.word	0x00000000
        /*067c*/ 	.short	0x0101
        /*067e*/ 	.byte	0x05
	.zero		1


	//   ....[40]....
        /*0680*/ 	.word	0x000076f0
        /*0684*/ 	.word	0x000000ff
        /*0688*/ 	.word	0x00000000
        /*068c*/ 	.short	0x0101
        /*068e*/ 	.byte	0x04
	.zero		1


	//   ....[41]....
        /*0690*/ 	.word	0x0000adb0
        /*0694*/ 	.word	0x000000ff
        /*0698*/ 	.word	0x00028c40
        /*069c*/ 	.short	0x010a
        /*069e*/ 	.byte	0x2b
	.zero		1


	//   ....[42]....
        /*06a0*/ 	.word	0x0000b1e0
        /*06a4*/ 	.word	0x000000ff
        /*06a8*/ 	.word	0x00028c30
        /*06ac*/ 	.short	0x0107
        /*06ae*/ 	.byte	0x2b
	.zero		1


	//   ....[43]....
        /*06b0*/ 	.word	0x0000b250
        /*06b4*/ 	.word	0x000000ff
        /*06b8*/ 	.word	0x00028c30
        /*06bc*/ 	.short	0x0101
        /*06be*/ 	.byte	0x2b
	.zero		1


	//   ....[44]....
        /*06c0*/ 	.word	0x0000b920
        /*06c4*/ 	.word	0x000000ff
        /*06c8*/ 	.word	0x00028c00
        /*06cc*/ 	.short	0x0107
        /*06ce*/ 	.byte	0x2b
	.zero		1


	//   ....[45]....
        /*06d0*/ 	.word	0x0000b960
        /*06d4*/ 	.word	0x000000ff
        /*06d8*/ 	.word	0x00028c00
        /*06dc*/ 	.short	0x0101
        /*06de*/ 	.byte	0x2b
	.zero		1


	//   ....[46]....
        /*06e0*/ 	.word	0x0000b970
        /*06e4*/ 	.word	0x000000ff
        /*06e8*/ 	.word	0x00028c20
        /*06ec*/ 	.short	0x010a
        /*06ee*/ 	.byte	0x2b
	.zero		1


	//   ....[47]....
        /*06f0*/ 	.word	0x0000b9c0
        /*06f4*/ 	.word	0x000000ff
        /*06f8*/ 	.word	0x00028c60
        /*06fc*/ 	.short	0x010a
        /*06fe*/ 	.byte	0x2b
	.zero		1


	//   ....[48]....
        /*0700*/ 	.word	0x0000c1e0
        /*0704*/ 	.word	0x000000ff
        /*0708*/ 	.word	0x00028c50
        /*070c*/ 	.short	0x0107
        /*070e*/ 	.byte	0x2b
	.zero		1


	//   ....[49]....
        /*0710*/ 	.word	0x0000c260
        /*0714*/ 	.word	0x000000ff
        /*0718*/ 	.word	0x00028c50
        /*071c*/ 	.short	0x0101
        /*071e*/ 	.byte	0x2b
	.zero		1


	//   ....[50]....
        /*0720*/ 	.word	0x0000c580
        /*0724*/ 	.word	0x0000000a
        /*0728*/ 	.word	0x00028c40
        /*072c*/ 	.short	0x010a
        /*072e*/ 	.byte	0x3f
	.zero		1


	//   ....[51]....
        /*0730*/ 	.word	0x0000c910
        /*0734*/ 	.word	0x0000000a
        /*0738*/ 	.word	0x00028c30
        /*073c*/ 	.short	0x0107
        /*073e*/ 	.byte	0x3f
	.zero		1


	//   ....[52]....
        /*0740*/ 	.word	0x0000c9c0
        /*0744*/ 	.word	0x0000000a
        /*0748*/ 	.word	0x00028c30
        /*074c*/ 	.short	0x0101
        /*074e*/ 	.byte	0x3f
	.zero		1


	//   ....[53]....
        /*0750*/ 	.word	0x0000c9f0
        /*0754*/ 	.word	0x0000000a
        /*0758*/ 	.word	0x00028c60
        /*075c*/ 	.short	0x010a
        /*075e*/ 	.byte	0x3f
	.zero		1


	//   ....[54]....
        /*0760*/ 	.word	0x0000d030
        /*0764*/ 	.word	0x0000000a
        /*0768*/ 	.word	0x00028c50
        /*076c*/ 	.short	0x0107
        /*076e*/ 	.byte	0x3f
	.zero		1


	//   ....[55]....
        /*0770*/ 	.word	0x0000d100
        /*0774*/ 	.word	0x0000000a
        /*0778*/ 	.word	0x00028c50
        /*077c*/ 	.short	0x0101
        /*077e*/ 	.byte	0x3f
	.zero		1


	//   ....[56]....
        /*0780*/ 	.word	0x0000d1e0
        /*0784*/ 	.word	0x00000005
        /*0788*/ 	.word	0x00028c20
        /*078c*/ 	.short	0x010a
        /*078e*/ 	.byte	0x3f
	.zero		1


	//   ....[57]....
        /*0790*/ 	.word	0x0000d350
        /*0794*/ 	.word	0x00000004
        /*0798*/ 	.word	0x00028c40
        /*079c*/ 	.short	0x010a
        /*079e*/ 	.byte	0x3f
	.zero		1


	//   ....[58]....
        /*07a0*/ 	.word	0x0000d3f0
        /*07a4*/ 	.word	0x00000005
        /*07a8*/ 	.word	0x00028c40
        /*07ac*/ 	.short	0x010a
        /*07ae*/ 	.byte	0x3f
	.zero		1


	//   ....[59]....
        /*07b0*/ 	.word	0x0000d430
        /*07b4*/ 	.word	0x00000004
        /*07b8*/ 	.word	0x00028c60
        /*07bc*/ 	.short	0x010a
        /*07be*/ 	.byte	0x3f
	.zero		1


	//   ....[60]....
        /*07c0*/ 	.word	0x0000d470
        /*07c4*/ 	.word	0x00000005
        /*07c8*/ 	.word	0x00028c60
        /*07cc*/ 	.short	0x010a
        /*07ce*/ 	.byte	0x3f
	.zero		1


	//   ....[61]....
        /*07d0*/ 	.word	0x0000d4e0
        /*07d4*/ 	.word	0x00000005
        /*07d8*/ 	.word	0x00028c50
        /*07dc*/ 	.short	0x010a
        /*07de*/ 	.byte	0x3f
	.zero		1


	//   ....[62]....
        /*07e0*/ 	.word	0x0000d540
        /*07e4*/ 	.word	0x00000005
        /*07e8*/ 	.word	0x00028c50
        /*07ec*/ 	.short	0x010a
        /*07ee*/ 	.byte	0x3f
	.zero		1


	//   ....[63]....
        /*07f0*/ 	.word	0x0000d5a0
        /*07f4*/ 	.word	0x00000000
        /*07f8*/ 	.word	0x00028c00
        /*07fc*/ 	.short	0x010a
        /*07fe*/ 	.byte	0x3f
	.zero		1


	//   ....[64]....
        /*0800*/ 	.word	0x0000d600
        /*0804*/ 	.word	0x00000002
        /*0808*/ 	.word	0x00028c30
        /*080c*/ 	.short	0x010a
        /*080e*/ 	.byte	0x3f
	.zero		1


	//   ....[65]....
        /*0810*/ 	.word	0x0000d660
        /*0814*/ 	.word	0x0000000c
        /*0818*/ 	.word	0x00028c50
        /*081c*/ 	.short	0x010a
        /*081e*/ 	.byte	0x3f
	.zero		1


	//   ....[66]....
        /*0820*/ 	.word	0x0000d6c0
        /*0824*/ 	.word	0x0000000c
        /*0828*/ 	.word	0x00028c30
        /*082c*/ 	.short	0x010a
        /*082e*/ 	.byte	0x3f
	.zero		1


	//   ....[67]....
        /*0830*/ 	.word	0x0000d720
        /*0834*/ 	.word	0x00000000
        /*0838*/ 	.word	0x00028c50
        /*083c*/ 	.short	0x010a
        /*083e*/ 	.byte	0x3f
	.zero		1


	//   ....[68]....
        /*0840*/ 	.word	0x0000d800
        /*0844*/ 	.word	0x00000003
        /*0848*/ 	.word	0x00028c40
        /*084c*/ 	.short	0x010a
        /*084e*/ 	.byte	0x3f
	.zero		1


	//   ....[69]....
        /*0850*/ 	.word	0x0000e170
        /*0854*/ 	.word	0x00000003
        /*0858*/ 	.word	0x00028c20
        /*085c*/ 	.short	0x010a
        /*085e*/ 	.byte	0x3f
	.zero		1


	//   ....[70]....
        /*0860*/ 	.word	0x0000e1d0
        /*0864*/ 	.word	0x00000003
        /*0868*/ 	.word	0x00028c60
        /*086c*/ 	.short	0x010a
        /*086e*/ 	.byte	0x3f
	.zero		1


	//   ....[71]....
        /*0870*/ 	.word	0x0000ea60
        /*0874*/ 	.word	0x0000000a
        /*0878*/ 	.word	0x00028c40
        /*087c*/ 	.short	0x010a
        /*087e*/ 	.byte	0x3f
	.zero		1


	//   ....[72]....
        /*0880*/ 	.word	0x0000eee0
        /*0884*/ 	.word	0x0000000a
        /*0888*/ 	.word	0x00028c60
        /*088c*/ 	.short	0x010a
        /*088e*/ 	.byte	0x3f
	.zero		1


	//   ....[73]....
        /*0890*/ 	.word	0x0000f640
        /*0894*/ 	.word	0x00000005
        /*0898*/ 	.word	0x00028c20
        /*089c*/ 	.short	0x010a
        /*089e*/ 	.byte	0x3f
	.zero		1


	//   ....[74]....
        /*08a0*/ 	.word	0x0000f7e0
        /*08a4*/ 	.word	0x00000004
        /*08a8*/ 	.word	0x00028c40
        /*08ac*/ 	.short	0x010a
        /*08ae*/ 	.byte	0x3f
	.zero		1


	//   ....[75]....
        /*08b0*/ 	.word	0x0000f830
        /*08b4*/ 	.word	0x00000005
        /*08b8*/ 	.word	0x00028c40
        /*08bc*/ 	.short	0x010a
        /*08be*/ 	.byte	0x3f
	.zero		1


	//   ....[76]....
        /*08c0*/ 	.word	0x0000f880
        /*08c4*/ 	.word	0x00000004
        /*08c8*/ 	.word	0x00028c60
        /*08cc*/ 	.short	0x010a
        /*08ce*/ 	.byte	0x3f
	.zero		1


	//----- nvinfo : EIATTR_NUM_MBARRIERS
	.align		4
.L_594:
        /*08d0*/ 	.byte	0x03, 0x38
        /*08d2*/ 	.short	0x0016


	//----- nvinfo : EIATTR_EXIT_INSTR_OFFSETS
	.align		4
        /*08d4*/ 	.byte	0x04, 0x1c
        /*08d6*/ 	.short	(.L_596 - .L_595)


	//   ....[0]....
.L_595:
        /*08d8*/ 	.word	0x0000d4c0


	//----- nvinfo : EIATTR_MAX_THREADS
	.align		4
.L_596:
        /*08dc*/ 	.byte	0x04, 0x05
        /*08de*/ 	.short	(.L_598 - .L_597)
.L_597:
        /*08e0*/ 	.word	0x00000180
        /*08e4*/ 	.word	0x00000001
        /*08e8*/ 	.word	0x00000001


	//----- nvinfo : EIATTR_CRS_STACK_SIZE
	.align		4
.L_598:
        /*08ec*/ 	.byte	0x04, 0x1e
        /*08ee*/ 	.short	(.L_600 - .L_599)
.L_599:
        /*08f0*/ 	.word	0x00000000


	//----- nvinfo : EIATTR_CBANK_PARAM_SIZE
	.align		4
.L_600:
        /*08f4*/ 	.byte	0x03, 0x19
        /*08f6*/ 	.short	0x0a70


	//----- nvinfo : EIATTR_PARAM_CBANK
	.align		4
        /*08f8*/ 	.byte	0x04, 0x0a
        /*08fa*/ 	.short	(.L_602 - .L_601)
	.align		4
.L_601:
        /*08fc*/ 	.word	index@(.nv.constant0._ZN7cutlass13device_kernelIN5flash11enable_sm90INS1_16FlashAttnFwdSm90INS1_25CollectiveMainloopFwdSm90ILi2EN4cute5tupleIJNS5_1CILi1EEES8_S8_EEENS6_IJNS7_ILi64EEESA_SA_EEELi512ENS_10bfloat16_tEfNS_4arch4Sm90ELb0ELb0ELb1ELb0ELb1ELb0ELb0ELb0ELb0ELb1ELb1ELb0EEENS1_21CollectiveEpilogueFwdINS6_IJSA_NS7_ILi512EEESA_EEES9_SC_SE_Li256ELb0ELb1ELb1ELb0EEENS1_19SingleTileSchedulerILb0ELb1ELb1ELi64EEEEEEEEEvNT_6ParamsE)
        /*0900*/ 	.short	0x0210
        /*0902*/ 	.short	0x0a70


	//----- nvinfo : EIATTR_SW_WAR
	.align		4
.L_602:
        /*0904*/ 	.byte	0x04, 0x36
        /*0906*/ 	.short	(.L_604 - .L_603)
.L_603:
        /*0908*/ 	.word	0x00000008
.L_604:


//--------------------- .nv.info._ZN7cutlass13device_kernelIN5flash11enable_sm90INS1_16FlashAttnFwdSm90INS1_25CollectiveMainloopFwdSm90ILi2EN4cute5tupleIJNS5_1CILi1EEES8_S8_EEENS6_IJNS7_ILi64EEESA_SA_EEELi512ENS_10bfloat16_tEfNS_4arch4Sm90ELb0ELb0ELb1ELb0ELb1ELb0ELb1ELb0ELb0ELb1ELb1ELb0EEENS1_21CollectiveEpilogueFwdINS6_IJSA_NS7_ILi512EEESA_EEES9_SC_SE_Li256ELb0ELb1ELb1ELb0EEENS1_19SingleTileSchedulerILb0ELb1ELb1ELi64EEEEEEEEEvNT_6ParamsE --------------------------
	.section	.nv.info._ZN7cutlass13device_kernelIN5flash11enable_sm90INS1_16FlashAttnFwdSm90INS1_25CollectiveMainloopFwdSm90ILi2EN4cute5tupleIJNS5_1CILi1EEES8_S8_EEENS6_IJNS7_ILi64EEESA_SA_EEELi512ENS_10bfloat16_tEfNS_4arch4Sm90ELb0ELb0ELb1ELb0ELb1ELb0ELb1ELb0ELb0ELb1ELb1ELb0EEENS1_21CollectiveEpilogueFwdINS6_IJSA_NS7_ILi512EEESA_EEES9_SC_SE_Li256ELb0ELb1ELb1ELb0EEENS1_19SingleTileSchedulerILb0ELb1ELb1ELi64EEEEEEEEEvNT_6ParamsE,"",@"SHT_CUDA_INFO"
	.sectionflags	@""
	.align	4


	//----- nvinfo : EIATTR_CUDA_API_VERSION
	.align		4
        /*0000*/ 	.byte	0x04, 0x37
        /*0002*/ 	.short	(.L_606 - .L_605)
.L_605:
        /*0004*/ 	.word	0x00000082


	//----- nvinfo : EIATTR_KPARAM_INFO
	.align		4
.L_606:
        /*0008*/ 	.byte	0x04, 0x17
        /*000a*/ 	.short	(.L_608 - .L_607)
.L_607:
        /*000c*/ 	.word	0x00000000
        /*0010*/ 	.short	0x0000
        /*0012*/ 	.short	0x0070
        /*0014*/ 	.byte	0x00, 0xf0, 0x01, 0x2c


	//----- nvinfo : EIATTR_SPARSE_MMA_MASK
	.align		4
.L_608:
        /*0018*/ 	.byte	0x03, 0x50
        /*001a*/ 	.short	0x0000


	//----- nvinfo : EIATTR_MAXREG_COUNT
	.align		4
        /*001c*/ 	.byte	0x03, 0x1b
        /*001e*/ 	.short	0x00a8


	//----- nvinfo : EIATTR_NUM_BARRIERS
	.align		4
        /*0020*/ 	.byte	0x02, 0x4c
        /*0022*/ 	.byte	0x10
	.zero		1


	//----- nvinfo : EIATTR_EXTERNS
	.align		4
        /*0024*/ 	.byte	0x04, 0x0f
        /*0026*/ 	.short	(.L_610 - .L_609)


	//   ....[0]....
	.align		4
.L_609:
        /*0028*/ 	.word	index@(__assertfail)


	//----- nvinfo : EIATTR_ANNOTATIONS
	.align		4
.L_610:
        /*002c*/ 	.byte	0x04, 0x55
        /*002e*/ 	.short	(.L_612 - .L_611)


	//   ....[0]....
.L_611:
        /*0030*/ 	.word	0x00000001
        /*0034*/ 	.byte	0x90, 0x08, 0x00, 0x00, 0x01, 0x00, 0x00, 0x00, 0x10, 0x12, 0x00, 0x00, 0x01, 0x00, 0x00, 0x00
        /*0044*/ 	.byte	0xf0, 0x33, 0x00, 0x00, 0x01, 0x00, 0x00, 0x00, 0xc0, 0xd9, 0x00, 0x00, 0x01, 0x00, 0x00, 0x00
        /*0054*/ 	.byte	0x00, 0x0e, 0x01, 0x00


	//----- nvinfo : EIATTR_MERCURY_ISA_VERSION
	.align		4
.L_612:
        /*0058*/ 	.byte	0x03, 0x5f
        /*005a*/ 	.short	0x0101


	//----- nvinfo : EIATTR_INT_WARP_WIDE_INSTR_OFFSETS
	.align		4
        /*005c*/ 	.byte	0x04, 0x31
        /*005e*/ 	.short	(.L_614 - .L_613)


	//   ....[0]....
.L_613:
        /*0060*/ 	.word	0x000000c0


	//   ....[1]....
        /*0064*/ 	.word	0x000000d0


	//   ....[2]....
        /*0068*/ 	.word	0x000000e0


	//   ....[3]....
        /*006c*/ 	.word	0x00000180


	//----- nvinfo : EIATTR_COOP_GROUP_MASK_REGIDS
	.align		4
.L_614:
        /*0070*/ 	.byte	0x04, 0x29
        /*0072*/ 	.short	(.L_616 - .L_615)


	//   ....[0]....
.L_615:
        /*0074*/ 	.word	0xffffffff


	//   ....[1]....
        /*0078*/ 	.word	0xffffffff


	//   ....[2]....
        /*007c*/ 	.word	0xffffffff


	//   ....[3]....
        /*0080*/ 	.word	0xffffffff


	//   ....[4]....
        /*0084*/ 	.word	0xffffffff


	//   ....[5]....
        /*0088*/ 	.word	0xffffffff


	//   ....[6]....
        /*008c*/ 	.word	0xffffffff


	//   ....[7]....
        /*0090*/ 	.word	0xffffffff


	//   ....[8]....
        /*0094*/ 	.word	0xffffffff


	//   ....[9]....
        /*0098*/ 	.word	0xffffffff


	//   ....[10]....
        /*009c*/ 	.word	0xffffffff


	//   ....[11]....
        /*00a0*/ 	.word	0xffffffff


	//   ....[12]....
        /*00a4*/ 	.word	0xffffffff


	//   ....[13]....
        /*00a8*/ 	.word	0xffffffff


	//   ....[14]....
        /*00ac*/ 	.word	0xffffffff


	//   ....[15]....
        /*00b0*/ 	.word	0xffffffff


	//   ....[16]....
        /*00b4*/ 	.word	0xffffffff


	//   ....[17]....
        /*00b8*/ 	.word	0xffffffff


	//   ....[18]....
        /*00bc*/ 	.word	0xffffffff


	//   ....[19]....
        /*00c0*/ 	.word	0xffffffff


	//   ....[20]....
        /*00c4*/ 	.word	0xffffffff


	//   ....[21]....
        /*00c8*/ 	.word	0xffffffff


	//   ....[22]....
        /*00cc*/ 	.word	0xffffffff


	//   ....[23]....
        /*00d0*/ 	.word	0xffffffff


	//   ....[24]....
        /*00d4*/ 	.word	0xffffffff


	//   ....[25]....
        /*00d8*/ 	.word	0xffffffff


	//   ....[26]....
        /*00dc*/ 	.word	0xffffffff


	//   ....[27]....
        /*00e0*/ 	.word	0xffffffff


	//   ....[28]....
        /*00e4*/ 	.word	0xffffffff


	//   ....[29]....
        /*00e8*/ 	.word	0xffffffff


	//   ....[30]....
        /*00ec*/ 	.word	0xffffffff


	//   ....[31]....
        /*00f0*/ 	.word	0xffffffff


	//   ....[32]....
        /*00f4*/ 	.word	0xffffffff


	//   ....[33]....
        /*00f8*/ 	.word	0xffffffff


	//   ....[34]....
        /*00fc*/ 	.word	0xffffffff


	//   ....[35]....
        /*0100*/ 	.word	0xffffffff


	//   ....[36]....
        /*0104*/ 	.word	0xffffffff


	//   ....[37]....
        /*0108*/ 	.word	0xffffffff


	//   ....[38]....
        /*010c*/ 	.word	0xffffffff


	//   ....[39]....
        /*0110*/ 	.word	0xffffffff


	//   ....[40]....
        /*0114*/ 	.word	0xffffffff


	//   ....[41]....
        /*0118*/ 	.word	0xffffffff


	//   ....[42]....
        /*011c*/ 	.word	0xffffffff


	//   ....[43]....
        /*0120*/ 	.word	0xffffffff


	//   ....[44]....
        /*0124*/ 	.word	0xffffffff


	//   ....[45]....
        /*0128*/ 	.word	0xffffffff


	//   ....[46]....
        /*012c*/ 	.word	0xffffffff


	//   ....[47]....
        /*0130*/ 	.word	0xffffffff


	//   ....[48]....
        /*0134*/ 	.word	0xffffffff


	//   ....[49]....
        /*0138*/ 	.word	0xffffffff


	//   ....[50]....
        /*013c*/ 	.word	0xffffffff


	//   ....[51]....
        /*0140*/ 	.word	0xffffffff


	//   ....[52]....
        /*0144*/ 	.word	0xffffffff


	//   ....[53]....
        /*0148*/ 	.word	0xffffffff


	//   ....[54]....
        /*014c*/ 	.word	0xffffffff


	//   ....[55]....
        /*0150*/ 	.word	0xffffffff


	//   ....[56]....
        /*0154*/ 	.word	0xffffffff


	//   ....[57]....
        /*0158*/ 	.word	0xffffffff


	//   ....[58]....
        /*015c*/ 	.word	0xffffffff


	//   ....[59]....
        /*0160*/ 	.word	0xffffffff


	//   ....[60]....
        /*0164*/ 	.word	0xffffffff


	//   ....[61]....
        /*0168*/ 	.word	0xffffffff


	//   ....[62]....
        /*016c*/ 	.word	0xffffffff


	//   ....[63]....
        /*0170*/ 	.word	0xffffffff


	//   ....[64]....
        /*0174*/ 	.word	0xffffffff


	//   ....[65]....
        /*0178*/ 	.word	0xffffffff


	//   ....[66]....
        /*017c*/ 	.word	0xffffffff


	//   ....[67]....
        /*0180*/ 	.word	0xffffffff


	//   ....[68]....
        /*0184*/ 	.word	0xffffffff


	//   ....[69]....
        /*0188*/ 	.word	0xffffffff


	//   ....[70]....
        /*018c*/ 	.word	0xffffffff


	//   ....[71]....
        /*0190*/ 	.word	0xffffffff


	//   ....[72]....
        /*0194*/ 	.word	0xffffffff


	//   ....[73]....
        /*0198*/ 	.word	0xffffffff


	//   ....[74]....
        /*019c*/ 	.word	0xffffffff


	//   ....[75]....
        /*01a0*/ 	.word	0xffffffff


	//   ....[76]....
        /*01a4*/ 	.word	0xffffffff


	//   ....[77]....
        /*01a8*/ 	.word	0xffffffff


	//   ....[78]....
        /*01ac*/ 	.word	0xffffffff


	//   ....[79]....
        /*01b0*/ 	.word	0xffffffff


	//   ....[80]....
        /*01b4*/ 	.word	0xffffffff


	//   ....[81]....
        /*01b8*/ 	.word	0xffffffff


	//   ....[82]....
        /*01bc*/ 	.word	0xffffffff


	//   ....[83]....
        /*01c0*/ 	.word	0x0500000f


	//   ....[84]....
        /*01c4*/ 	.word	0x0500000f


	//   ....[85]....
        /*01c8*/ 	.word	0x0500000f


	//   ....[86]....
        /*01cc*/ 	.word	0x0500000f


	//   ....[87]....
        /*01d0*/ 	.word	0x0500000f


	//   ....[88]....
        /*01d4*/ 	.word	0x0500000f


	//   ....[89]....
        /*01d8*/ 	.word	0x0500000f


	//   ....[90]....
        /*01dc*/ 	.word	0x0500000f


	//   ....[91]....
        /*01e0*/ 	.word	0x0500000f


	//   ....[92]....
        /*01e4*/ 	.word	0x0500000f


	//   ....[93]....
        /*01e8*/ 	.word	0x0500000f


	//   ....[94]....
        /*01ec*/ 	.word	0x0500000f


	//   ....[95]....
        /*01f0*/ 	.word	0x0500000f


	//   ....[96]....
        /*01f4*/ 	.word	0x0500000f


	//   ....[97]....
        /*01f8*/ 	.word	0x0500000f


	//   ....[98]....
        /*01fc*/ 	.word	0x0500000f


	//   ....[99]....
        /*0200*/ 	.word	0x0500000f


	//   ....[100]....
        /*0204*/ 	.word	0x0500000f


	//   ....[101]....
        /*0208*/ 	.word	0x0500000f


	//   ....[102]....
        /*020c*/ 	.word	0x0500000f


	//   ....[103]....
        /*0210*/ 	.word	0x0500000f


	//   ....[104]....
        /*0214*/ 	.word	0x0500000f


	//   ....[105]....
        /*0218*/ 	.word	0x0500000f


	//   ....[106]....
        /*021c*/ 	.word	0x0500000f


	//   ....[107]....
        /*0220*/ 	.word	0x0500000f


	//   ....[108]....
        /*0224*/ 	.word	0x0500000f


	//   ....[109]....
        /*0228*/ 	.word	0x0500000f


	//   ....[110]....
        /*022c*/ 	.word	0x0500000f


	//   ....[111]....
        /*0230*/ 	.word	0x0500000f


	//   ....[112]....
        /*0234*/ 	.word	0x0500000f


	//   ....[113]....
        /*0238*/ 	.word	0x0500000f


	//   ....[114]....
        /*023c*/ 	.word	0x0500000f


	//   ....[115]....
        /*0240*/ 	.word	0x0500000f


	//   ....[116]....
        /*0244*/ 	.word	0x0500000f


	//   ....[117]....
        /*0248*/ 	.word	0x0500000f


	//   ....[118]....
        /*024c*/ 	.word	0x0500000f


	//   ....[119]....
        /*0250*/ 	.word	0x0500000f


	//   ....[120]....
        /*0254*/ 	.word	0x0500000f


	//   ....[121]....
        /*0258*/ 	.word	0x0500000f


	//   ....[122]....
        /*025c*/ 	.word	0x0500000f


	//   ....[123]....
        /*0260*/ 	.word	0x0500000f


	//   ....[124]....
        /*0264*/ 	.word	0x0500000f


	//   ....[125]....
        /*0268*/ 	.word	0x0500000f


	//   ....[126]....
        /*026c*/ 	.word	0x0500000f


	//   ....[127]....
        /*0270*/ 	.word	0x0500000f


	//   ....[128]....
        /*0274*/ 	.word	0x0500000f


	//   ....[129]....
        /*0278*/ 	.word	0x0500000f


	//   ....[130]....
        /*027c*/ 	.word	0x0500000f


	//   ....[131]....
        /*0280*/ 	.word	0x0500000f


	//   ....[132]....
        /*0284*/ 	.word	0x0500000f


	//----- nvinfo : EIATTR_COOP_GROUP_INSTR_OFFSETS
	.align		4
.L_616:
        /*0288*/ 	.byte	0x04, 0x28
        /*028a*/ 	.short	(.L_618 - .L_617)


	//   ....[0]....
.L_617:
        /*028c*/ 	.word	0x00000080


	//   ....[1]....
        /*0290*/ 	.word	0x00000090


	//   ....[2]....
        /*0294*/ 	.word	0x000002b0


	//   ....[3]....
        /*0298*/ 	.word	0x00000410


	//   ....[4]....
        /*029c*/ 	.word	0x00000530


	//   ....[5]....
        /*02a0*/ 	.word	0x00000690


	//   ....[6]....
        /*02a4*/ 	.word	0x00001250


	//   ....[7]....
        /*02a8*/ 	.word	0x00003170


	//   ....[8]....
        /*02ac*/ 	.word	0x000042c0


	//   ....[9]....
        /*02b0*/ 	.word	0x000058a0


	//   ....[10]....
        /*02b4*/ 	.word	0x00005930


	//   ....[11]....
        /*02b8*/ 	.word	0x00005b70


	//   ....[12]....
        /*02bc*/ 	.word	0x00005bf0


	//   ....[13]....
        /*02c0*/ 	.word	0x00006590


	//   ....[14]....
        /*02c4*/ 	.word	0x00007040


	//   ....[15]....
        /*02c8*/ 	.word	0x00008320


	//   ....[16]....
        /*02cc*/ 	.word	0x00008390


	//   ....[17]....
        /*02d0*/ 	.word	0x00008680


	//   ....[18]....
        /*02d4*/ 	.word	0x00008840


	//   ....[19]....
        /*02d8*/ 	.word	0x00009770


	//   ....[20]....
        /*02dc*/ 	.word	0x00009870


	//   ....[21]....
        /*02e0*/ 	.word	0x000098c0


	//   ....[22]....
        /*02e4*/ 	.word	0x000098f0


	//   ....[23]....
        /*02e8*/ 	.word	0x00009910


	//   ....[24]....
        /*02ec*/ 	.word	0x0000a3e0


	//   ....[25]....
        /*02f0*/ 	.word	0x0000a8a0


	//   ....[26]....
        /*02f4*/ 	.word	0x0000a8d0


	//   ....[27]....
        /*02f8*/ 	.word	0x0000a900


	//   ....[28]....
        /*02fc*/ 	.word	0x0000a910


	//   ....[29]....
        /*0300*/ 	.word	0x0000ada0


	//   ....[30]....
        /*0304*/ 	.word	0x0000add0


	//   ....[31]....
        /*0308*/ 	.word	0x0000ba30


	//   ....[32]....
        /*030c*/ 	.word	0x0000ba50


	//   ....[33]....
        /*0310*/ 	.word	0x0000ca90


	//   ....[34]....
        /*0314*/ 	.word	0x0000dd30


	//   ....[35]....
        /*0318*/ 	.word	0x0000dd50


	//   ....[36]....
        /*031c*/ 	.word	0x0000dd60


	//   ....[37]....
        /*0320*/ 	.word	0x0000dda0


	//   ....[38]....
        /*0324*/ 	.word	0x0000ddf0


	//   ....[39]....
        /*0328*/ 	.word	0x0000de10


	//   ....[40]....
        /*032c*/ 	.word	0x0000de40


	//   ....[41]....
        /*0330*/ 	.word	0x0000de60


	//   ....[42]....
        /*0334*/ 	.word	0x0000e440


	//   ....[43]....
        /*0338*/ 	.word	0x0000e480


	//   ....[44]....
        /*033c*/ 	.word	0x0000e4a0


	//   ....[45]....
        /*0340*/ 	.word	0x0000e4b0


	//   ....[46]....
        /*0344*/ 	.word	0x0000e510


	//   ....[47]....
        /*0348*/ 	.word	0x0000e5e0


	//   ....[48]....
        /*034c*/ 	.word	0x0000e600


	//   ....[49]....
        /*0350*/ 	.word	0x0000e630


	//   ....[50]....
        /*0354*/ 	.word	0x0000ed30


	//   ....[51]....
        /*0358*/ 	.word	0x0000ed60


	//   ....[52]....
        /*035c*/ 	.word	0x0000edf0


	//   ....[53]....
        /*0360*/ 	.word	0x0000eea0


	//   ....[54]....
        /*0364*/ 	.word	0x0000ef90


	//   ....[55]....
        /*0368*/ 	.word	0x0000f060


	//   ....[56]....
        /*036c*/ 	.word	0x0000f0c0


	//   ....[57]....
        /*0370*/ 	.word	0x0000f160


	//   ....[58]....
        /*0374*/ 	.word	0x0000f610


	//   ....[59]....
        /*0378*/ 	.word	0x0000f640


	//   ....[60]....
        /*037c*/ 	.word	0x0000f670


	//   ....[61]....
        /*0380*/ 	.word	0x0000f6a0


	//   ....[62]....
        /*0384*/ 	.word	0x0000f6d0


	//   ....[63]....
        /*0388*/ 	.word	0x0000f720


	//   ....[64]....
        /*038c*/ 	.word	0x0000f8a0


	//   ....[65]....
        /*0390*/ 	.word	0x0000f8d0


	//   ....[66]....
        /*0394*/ 	.word	0x000102b0


	//   ....[67]....
        /*0398*/ 	.word	0x000102d0


	//   ....[68]....
        /*039c*/ 	.word	0x000102e0


	//   ....[69]....
        /*03a0*/ 	.word	0x00010300


	//   ....[70]....
        /*03a4*/ 	.word	0x00010320


	//   ....[71]....
        /*03a8*/ 	.word	0x00010350


	//   ....[72]....
        /*03ac*/ 	.word	0x00010370


	//   ....[73]....
        /*03b0*/ 	.word	0x000103a0


	//   ....[74]....
        /*03b4*/ 	.word	0x00010700


	//   ....[75]....
        /*03b8*/ 	.word	0x00010730


	//   ....[76]....
        /*03bc*/ 	.word	0x00010760


	//   ....[77]....
        /*03c0*/ 	.word	0x00010780


	//   ....[78]....
        /*03c4*/ 	.word	0x00010790


	//   ....[79]....
        /*03c8*/ 	.word	0x000107b0


	//   ....[80]....
        /*03cc*/ 	.word	0x00010850


	//   ....[81]....
        /*03d0*/ 	.word	0x00010890


	//   ....[82]....
        /*03d4*/ 	.word	0x00010d90


	//   ....[83]....
        /*03d8*/ 	.word	0x00011250


	//   ....[84]....
        /*03dc*/ 	.word	0x00011340


	//   ....[85]....
        /*03e0*/ 	.word	0x000113e0


	//   ....[86]....
        /*03e4*/ 	.word	0x00011460


	//   ....[87]....
        /*03e8*/ 	.word	0x00011510


	//   ....[88]....
        /*03ec*/ 	.word	0x00011570


	//   ....[89]....
        /*03f0*/ 	.word	0x00011620


	//   ....[90]....
        /*03f4*/ 	.word	0x00011680


	//   ....[91]....
        /*03f8*/ 	.word	0x00011730


	//   ....[92]....
        /*03fc*/ 	.word	0x000117d0


	//   ....[93]....
        /*0400*/ 	.word	0x00011830


	//   ....[94]....
        /*0404*/ 	.word	0x000118e0


	//   ....[95]....
        /*0408*/ 	.word	0x000119d0


	//   ....[96]....
        /*040c*/ 	.word	0x00011a70


	//   ....[97]....
        /*0410*/ 	.word	0x00011b50


	//   ....[98]....
        /*0414*/ 	.word	0x00011c60


	//   ....[99]....
        /*0418*/ 	.word	0x00011cb0


	//   ....[100]....
        /*041c*/ 	.word	0x00011d40


	//   ....[101]....
        /*0420*/ 	.word	0x00011e10


	//   ....[102]....
        /*0424*/ 	.word	0x00012080


	//   ....[103]....
        /*0428*/ 	.word	0x000120f0


	//   ....[104]....
        /*042c*/ 	.word	0x00012320


	//   ....[105]....
        /*0430*/ 	.word	0x00012390


	//   ....[106]....
        /*0434*/ 	.word	0x00012560


	//   ....[107]....
        /*0438*/ 	.word	0x000125b0


	//   ....[108]....
        /*043c*/ 	.word	0x00012700


	//   ....[109]....
        /*0440*/ 	.word	0x000127e0


	//   ....[110]....
        /*0444*/ 	.word	0x00012a40


	//   ....[111]....
        /*0448*/ 	.word	0x00012a90


	//   ....[112]....
        /*044c*/ 	.word	0x00012c50


	//   ....[113]....
        /*0450*/ 	.word	0x00012ca0


	//   ....[114]....
        /*0454*/ 	.word	0x00012e60


	//   ....[115]....
        /*0458*/ 	.word	0x00012eb0


	//   ....[116]....
        /*045c*/ 	.word	0x00012f90


	//   ....[117]....
        /*0460*/ 	.word	0x00013030


	//   ....[118]....
        /*0464*/ 	.word	0x00013090


	//   ....[119]....
        /*0468*/ 	.word	0x00013130


	//   ....[120]....
        /*046c*/ 	.word	0x00013190


	//   ....[121]....
        /*0470*/ 	.word	0x00013230


	//   ....[122]....
        /*0474*/ 	.word	0x00013290


	//   ....[123]....
        /*0478*/ 	.word	0x00013330


	//   ....[124]....
        /*047c*/ 	.word	0x00013410


	//   ....[125]....
        /*0480*/ 	.word	0x000134e0


	//   ....[126]....
        /*0484*/ 	.word	0x000135b0


	//   ....[127]....
        /*0488*/ 	.word	0x000136b0


	//   ....[128]....
        /*048c*/ 	.word	0x000137d0


	//   ....[129]....
        /*0490*/ 	.word	0x000138b0


	//   ....[130]....
        /*0494*/ 	.word	0x000139c0


	//   ....[131]....
        /*0498*/ 	.word	0x00013a90


	//   ....[132]....
        /*049c*/ 	.word	0x00013ba0


	//----- nvinfo : EIATTR_REG_RECONFIG
	.align		4
.L_618:
        /*04a0*/ 	.byte	0x01, 0x54
	.zero		2


	//----- nvinfo : EIATTR_SYSCALL_OFFSETS
	.align		4
        /*04a4*/ 	.byte	0x04, 0x46
        /*04a6*/ 	.short	(.L_620 - .L_619)


	//   ....[0]....
.L_619:
        /*04a8*/ 	.word	0x00003330


	//   ....[1]....
        /*04ac*/ 	.word	0x0000d1e0


	//   ....[2]....
        /*04b0*/ 	.word	0x0000d320


	//   ....[3]....
        /*04b4*/ 	.word	0x0000d410


	//   ....[4]....
        /*04b8*/ 	.word	0x0000e100


	//   ....[5]....
        /*04bc*/ 	.word	0x0000e900


	//----- nvinfo : EIATTR_MBARRIER_INSTR_OFFSETS
	.align		4
.L_620:
        /*04c0*/ 	.byte	0x04, 0x39
        /*04c2*/ 	.short	(.L_622 - .L_621)


	//   ....[0]....
.L_621:
        /*04c4*/ 	.word	0x00000190
        /*04c8*/ 	.word	0x000000ff
        /*04cc*/ 	.word	0x00038800
        /*04d0*/ 	.short	0x0100
        /*04d2*/ 	.byte	0x08
	.zero		1


	//   ....[1]....
        /*04d4*/ 	.word	0x000001a0
        /*04d8*/ 	.word	0x000000ff
        /*04dc*/ 	.word	0x00038810
        /*04e0*/ 	.short	0x0100
        /*04e2*/ 	.byte	0x08
	.zero		1


	//   ....[2]....
        /*04e4*/ 	.word	0x000001b0
        /*04e8*/ 	.word	0x000000ff
        /*04ec*/ 	.word	0x00038820
        /*04f0*/ 	.short	0x0100
        /*04f2*/ 	.byte	0x08
	.zero		1


	//   ....[3]....
        /*04f4*/ 	.word	0x00000260
        /*04f8*/ 	.word	0x000000ff
        /*04fc*/ 	.word	0x00038830
        /*0500*/ 	.short	0x0100
        /*0502*/ 	.byte	0x06
	.zero		1


	//   ....[4]....
        /*0504*/ 	.word	0x00000270
        /*0508*/ 	.word	0x000000ff
        /*050c*/ 	.word	0x00038840
        /*0510*/ 	.short	0x0100
        /*0512*/ 	.byte	0x06
	.zero		1


	//   ....[5]....
        /*0514*/ 	.word	0x00000280
        /*0518*/ 	.word	0x000000ff
        /*051c*/ 	.word	0x00038838
        /*0520*/ 	.short	0x0100
        /*0522*/ 	.byte	0x06
	.zero		1


	//   ....[6]....
        /*0524*/ 	.word	0x00000290
        /*0528*/ 	.word	0x000000ff
        /*052c*/ 	.word	0x00038848
        /*0530*/ 	.short	0x0100
        /*0532*/ 	.byte	0x06
	.zero		1


	//   ....[7]....
        /*0534*/ 	.word	0x000003c0
        /*0538*/ 	.word	0x000000ff
        /*053c*/ 	.word	0x00038850
        /*0540*/ 	.short	0x0100
        /*0542*/ 	.byte	0x08
	.zero		1


	//   ....[8]....
        /*0544*/ 	.word	0x000003d0
        /*0548*/ 	.word	0x000000ff
        /*054c*/ 	.word	0x00038860
        /*0550*/ 	.short	0x0100
        /*0552*/ 	.byte	0x08
	.zero		1


	//   ....[9]....
        /*0554*/ 	.word	0x000003e0
        /*0558*/ 	.word	0x000000ff
        /*055c*/ 	.word	0x00038858
        /*0560*/ 	.short	0x0100
        /*0562*/ 	.byte	0x08
	.zero		1


	//   ....[10]....
        /*0564*/ 	.word	0x000003f0
        /*0568*/ 	.word	0x000000ff
        /*056c*/ 	.word	0x00038868
        /*0570*/ 	.short	0x0100
        /*0572*/ 	.byte	0x08
	.zero		1


	//   ....[11]....
        /*0574*/ 	.word	0x000004e0
        /*0578*/ 	.word	0x000000ff
        /*057c*/ 	.word	0x00038870
        /*0580*/ 	.short	0x0100
        /*0582*/ 	.byte	0x06
	.zero		1


	//   ....[12]....
        /*0584*/ 	.word	0x000004f0
        /*0588*/ 	.word	0x000000ff
        /*058c*/ 	.word	0x00038880
        /*0590*/ 	.short	0x0100
        /*0592*/ 	.byte	0x06
	.zero		1


	//   ....[13]....
        /*0594*/ 	.word	0x00000500
        /*0598*/ 	.word	0x000000ff
        /*059c*/ 	.word	0x00038878
        /*05a0*/ 	.short	0x0100
        /*05a2*/ 	.byte	0x06
	.zero		1


	//   ....[14]....
        /*05a4*/ 	.word	0x00000510
        /*05a8*/ 	.word	0x000000ff
        /*05ac*/ 	.word	0x00038888
        /*05b0*/ 	.short	0x0100
        /*05b2*/ 	.byte	0x06
	.zero		1


	//   ....[15]....
        /*05b4*/ 	.word	0x00000640
        /*05b8*/ 	.word	0x000000ff
        /*05bc*/ 	.word	0x00038890
        /*05c0*/ 	.short	0x0100
        /*05c2*/ 	.byte	0x08
	.zero		1


	//   ....[16]....
        /*05c4*/ 	.word	0x00000650
        /*05c8*/ 	.word	0x000000ff
        /*05cc*/ 	.word	0x000388a0
        /*05d0*/ 	.short	0x0100
        /*05d2*/ 	.byte	0x08
	.zero		1


	//   ....[17]....
        /*05d4*/ 	.word	0x00000660
        /*05d8*/ 	.word	0x000000ff
        /*05dc*/ 	.word	0x00038898
        /*05e0*/ 	.short	0x0100
        /*05e2*/ 	.byte	0x08
	.zero		1


	//   ....[18]....
        /*05e4*/ 	.word	0x00000670
        /*05e8*/ 	.word	0x000000ff
        /*05ec*/ 	.word	0x000388a8
        /*05f0*/ 	.short	0x0100
        /*05f2*/ 	.byte	0x08
	.zero		1


	//   ....[19]....
        /*05f4*/ 	.word	0x000007b0
        /*05f8*/ 	.word	0x000000ff
        /*05fc*/ 	.word	0x000388b0
        /*0600*/ 	.short	0x0100
        /*0602*/ 	.byte	0x08
	.zero		1


	//   ....[20]....
        /*0604*/ 	.word	0x000007c0
        /*0608*/ 	.word	0x000000ff
        /*060c*/ 	.word	0x000388c0
        /*0610*/ 	.short	0x0100
        /*0612*/ 	.byte	0x08
	.zero		1


	//   ....[21]....
        /*0614*/ 	.word	0x000007d0
        /*0618*/ 	.word	0x000000ff
        /*061c*/ 	.word	0x000388b8
        /*0620*/ 	.short	0x0100
        /*0622*/ 	.byte	0x08
	.zero		1


	//   ....[22]....
        /*0624*/ 	.word	0x000007e0
        /*0628*/ 	.word	0x000000ff
        /*062c*/ 	.word	0x000388c8
        /*0630*/ 	.short	0x0100
        /*0632*/ 	.byte	0x08
	.zero		1


	//   ....[23]....
        /*0634*/ 	.word	0x00001690
        /*0638*/ 	.word	0x000000ff
        /*063c*/ 	.word	0x00000000
        /*0640*/ 	.short	0x0101
        /*0642*/ 	.byte	0x07
	.zero		1


	//   ....[24]....
        /*0644*/ 	.word	0x00002150
        /*0648*/ 	.word	0x000000ff
        /*064c*/ 	.word	0x00000000
        /*0650*/ 	.short	0x0101
        /*0652*/ 	.byte	0x07
	.zero		1


	//   ....[25]....
        /*0654*/ 	.word	0x00003360
        /*0658*/ 	.word	0x00000002
        /*065c*/ 	.word	0x00038800
        /*0660*/ 	.short	0x010a
        /*0662*/ 	.byte	0x3f
	.zero		1


	//   ....[26]....
        /*0664*/ 	.word	0x00003510
        /*0668*/ 	.word	0x00000002
        /*066c*/ 	.word	0x00038830
        /*0670*/ 	.short	0x010a
        /*0672*/ 	.byte	0x3f
	.zero		1


	//   ....[27]....
        /*0674*/ 	.word	0x00003550
        /*0678*/ 	.word	0x00000002
        /*067c*/ 	.word	0x00038830
        /*0680*/ 	.short	0x010a
        /*0682*/ 	.byte	0x3f
	.zero		1


	//   ....[28]....
        /*0684*/ 	.word	0x00003960
        /*0688*/ 	.word	0x00000002
        /*068c*/ 	.word	0x00038810
        /*0690*/ 	.short	0x010a
        /*0692*/ 	.byte	0x3f
	.zero		1


	//   ....[29]....
        /*0694*/ 	.word	0x000039a0
        /*0698*/ 	.word	0x00000002
        /*069c*/ 	.word	0x00038850
        /*06a0*/ 	.short	0x010a
        /*06a2*/ 	.byte	0x3f
	.zero		1


	//   ....[30]....
        /*06a4*/ 	.word	0x00003a60
        /*06a8*/ 	.word	0x00000002
        /*06ac*/ 	.word	0x00038850
        /*06b0*/ 	.short	0x010a
        /*06b2*/ 	.byte	0x3f
	.zero		1


	//   ....[31]....
        /*06b4*/ 	.word	0x00005530
        /*06b8*/ 	.word	0x000000ff
        /*06bc*/ 	.word	0x00000000
        /*06c0*/ 	.short	0x0101
        /*06c2*/ 	.byte	0x07
	.zero		1


	//   ....[32]....
        /*06c4*/ 	.word	0x00006650
        /*06c8*/ 	.word	0x000000ff
        /*06cc*/ 	.word	0x00000000
        /*06d0*/ 	.short	0x0101
        /*06d2*/ 	.byte	0x07
	.zero		1


	//   ....[33]....
        /*06d4*/ 	.word	0x00006760
        /*06d8*/ 	.word	0x000000c4
        /*06dc*/ 	.word	0x00038830
        /*06e0*/ 	.short	0x010a
        /*06e2*/ 	.byte	0x3f
	.zero		1


	//   ....[34]....
        /*06e4*/ 	.word	0x000067b0
        /*06e8*/ 	.word	0x000000c4
        /*06ec*/ 	.word	0x00038830
        /*06f0*/ 	.short	0x010a
        /*06f2*/ 	.byte	0x3f
	.zero		1


	//   ....[35]....
        /*06f4*/ 	.word	0x00006ae0
        /*06f8*/ 	.word	0x000000c4
        /*06fc*/ 	.word	0x00038850
        /*0700*/ 	.short	0x010a
        /*0702*/ 	.byte	0x3f
	.zero		1


	//   ....[36]....
        /*0704*/ 	.word	0x00006b30
        /*0708*/ 	.word	0x000000c4
        /*070c*/ 	.word	0x00038850
        /*0710*/ 	.short	0x010a
        /*0712*/ 	.byte	0x3f
	.zero		1


	//   ....[37]....
        /*0714*/ 	.word	0x000081e0
        /*0718*/ 	.word	0x000000ff
        /*071c*/ 	.word	0x00000000
        /*0720*/ 	.short	0x0101
        /*0722*/ 	.byte	0x07
	.zero		1


	//   ....[38]....
        /*0724*/ 	.word	0x00009820
        /*0728*/ 	.word	0x000000ff
        /*072c*/ 	.word	0x00000000
        /*0730*/ 	.short	0x0101
        /*0732*/ 	.byte	0x07
	.zero		1


	//   ....[39]....
        /*0734*/ 	.word	0x0000a3b0
        /*0738*/ 	.word	0x000000ff
        /*073c*/ 	.word	0x00000000
        /*0740*/ 	.short	0x0101
        /*0742*/ 	.byte	0x04
	.zero		1


	//   ....[40]....
        /*0744*/ 	.word	0x0000dae0
        /*0748*/ 	.word	0x000000ff
        /*074c*/ 	.word	0x00038840
        /*0750*/ 	.short	0x010a
        /*0752*/ 	.byte	0x2a
	.zero		1


	//   ....[41]....
        /*0754*/ 	.word	0x0000df20
        /*0758*/ 	.word	0x000000ff
        /*075c*/ 	.word	0x00038830
        /*0760*/ 	.short	0x0107
        /*0762*/ 	.byte	0x2a
	.zero		1


	//   ....[42]....
        /*0764*/ 	.word	0x0000df90
        /*0768*/ 	.word	0x000000ff
        /*076c*/ 	.word	0x00038830
        /*0770*/ 	.short	0x0101
        /*0772*/ 	.byte	0x2a
	.zero		1


	//   ....[43]....
        /*0774*/ 	.word	0x0000e780
        /*0778*/ 	.word	0x000000ff
        /*077c*/ 	.word	0x00038800
        /*0780*/ 	.short	0x0107
        /*0782*/ 	.byte	0x2a
	.zero		1


	//   ....[44]....
        /*0784*/ 	.word	0x0000e7d0
        /*0788*/ 	.word	0x000000ff
        /*078c*/ 	.word	0x00038800
        /*0790*/ 	.short	0x0101
        /*0792*/ 	.byte	0x2a
	.zero		1


	//   ....[45]....
        /*0794*/ 	.word	0x0000f3d0
        /*0798*/ 	.word	0x000000ff
        /*079c*/ 	.word	0x00038810
        /*07a0*/ 	.short	0x0107
        /*07a2*/ 	.byte	0x2a
	.zero		1


	//   ....[46]....
        /*07a4*/ 	.word	0x0000f430
        /*07a8*/ 	.word	0x000000ff
        /*07ac*/ 	.word	0x00038810
        /*07b0*/ 	.short	0x0101
        /*07b2*/ 	.byte	0x2a
	.zero		1


	//   ....[47]....
        /*07b4*/ 	.word	0x0000f440
        /*07b8*/ 	.word	0x000000ff
        /*07bc*/ 	.word	0x00038820
        /*07c0*/ 	.short	0x010a
        /*07c2*/ 	.byte	0x2a
	.zero		1


	//   ....[48]....
        /*07c4*/ 	.word	0x0000f490
        /*07c8*/ 	.word	0x000000ff
        /*07cc*/ 	.word	0x00038860
        /*07d0*/ 	.short	0x010a
        /*07d2*/ 	.byte	0x2a
	.zero		1


	//   ....[49]....
        /*07d4*/ 	.word	0x0000fcb0
        /*07d8*/ 	.word	0x000000ff
        /*07dc*/ 	.word	0x00038850
        /*07e0*/ 	.short	0x0107
        /*07e2*/ 	.byte	0x2a
	.zero		1


	//   ....[50]....
        /*07e4*/ 	.word	0x0000fd30
        /*07e8*/ 	.word	0x000000ff
        /*07ec*/ 	.word	0x00038850
        /*07f0*/ 	.short	0x0101
        /*07f2*/ 	.byte	0x2a
	.zero		1


	//   ....[51]....
        /*07f4*/ 	.word	0x000100b0
        /*07f8*/ 	.word	0x0000000a
        /*07fc*/ 	.word	0x00038840
        /*0800*/ 	.short	0x010a
        /*0802*/ 	.byte	0x3f
	.zero		1


	//   ....[52]....
        /*0804*/ 	.word	0x00010440
        /*0808*/ 	.word	0x0000000a
        /*080c*/ 	.word	0x00038830
        /*0810*/ 	.short	0x0107
        /*0812*/ 	.byte	0x3f
	.zero		1


	//   ....[53]....
        /*0814*/ 	.word	0x000104f0
        /*0818*/ 	.word	0x0000000a
        /*081c*/ 	.word	0x00038830
        /*0820*/ 	.short	0x0101
        /*0822*/ 	.byte	0x3f
	.zero		1


	//   ....[54]....
        /*0824*/ 	.word	0x00010520
        /*0828*/ 	.word	0x0000000a
        /*082c*/ 	.word	0x00038860
        /*0830*/ 	.short	0x010a
        /*0832*/ 	.byte	0x3f
	.zero		1


	//   ....[55]....
        /*0834*/ 	.word	0x00010b60
        /*0838*/ 	.word	0x0000000a
        /*083c*/ 	.word	0x00038850
        /*0840*/ 	.short	0x0107
        /*0842*/ 	.byte	0x3f
	.zero		1


	//   ....[56]....
        /*0844*/ 	.word	0x00010c30
        /*0848*/ 	.word	0x0000000a
        /*084c*/ 	.word	0x00038850
        /*0850*/ 	.short	0x0101
        /*0852*/ 	.byte	0x3f
	.zero		1


	//   ....[57]....
        /*0854*/ 	.word	0x00010d10
        /*0858*/ 	.word	0x00000005
        /*085c*/ 	.word	0x00038820
        /*0860*/ 	.short	0x010a
        /*0862*/ 	.byte	0x3f
	.zero		1


	//   ....[58]....
        /*0864*/ 	.word	0x00010ea0
        /*0868*/ 	.word	0x00000003
        /*086c*/ 	.word	0x00038840
        /*0870*/ 	.short	0x010a
        /*0872*/ 	.byte	0x3f
	.zero		1


	//   ....[59]....
        /*0874*/ 	.word	0x00010f40
        /*0878*/ 	.word	0x00000005
        /*087c*/ 	.word	0x00038840
        /*0880*/ 	.short	0x010a
        /*0882*/ 	.byte	0x3f
	.zero		1


	//   ....[60]....
        /*0884*/ 	.word	0x00010f80
        /*0888*/ 	.word	0x00000003
        /*088c*/ 	.word	0x00038860
        /*0890*/ 	.short	0x010a
        /*0892*/ 	.byte	0x3f
	.zero		1


	//   ....[61]....
        /*0894*/ 	.word	0x00010fc0
        /*0898*/ 	.word	0x00000005
        /*089c*/ 	.word	0x00038860
        /*08a0*/ 	.short	0x010a
        /*08a2*/ 	.byte	0x3f
	.zero		1


	//   ....[62]....
        /*08a4*/ 	.word	0x00011020
        /*08a8*/ 	.word	0x00000002
        /*08ac*/ 	.word	0x00038800
        /*08b0*/ 	.short	0x010a
        /*08b2*/ 	.byte	0x3f
	.zero		1


	//   ....[63]....
        /*08b4*/ 	.word	0x00011070
        /*08b8*/ 	.word	0x00000002
        /*08bc*/ 	.word	0x00038830
        /*08c0*/ 	.short	0x010a
        /*08c2*/ 	.byte	0x3f
	.zero		1


	//   ....[64]....
        /*08c4*/ 	.word	0x000110c0
        /*08c8*/ 	.word	0x00000002
        /*08cc*/ 	.word	0x00038810
        /*08d0*/ 	.short	0x010a
        /*08d2*/ 	.byte	0x3f
	.zero		1


	//   ....[65]....
        /*08d4*/ 	.word	0x00011110
        /*08d8*/ 	.word	0x00000002
        /*08dc*/ 	.word	0x00038850
        /*08e0*/ 	.short	0x010a
        /*08e2*/ 	.byte	0x3f
	.zero		1


	//   ....[66]....
        /*08e4*/ 	.word	0x00011160
        /*08e8*/ 	.word	0x000000c4
        /*08ec*/ 	.word	0x00038830
        /*08f0*/ 	.short	0x010a
        /*08f2*/ 	.byte	0x3f
	.zero		1


	//   ....[67]....
        /*08f4*/ 	.word	0x000111b0
        /*08f8*/ 	.word	0x000000c4
        /*08fc*/ 	.word	0x00038850
        /*0900*/ 	.short	0x010a
        /*0902*/ 	.byte	0x3f
	.zero		1


	//   ....[68]....
        /*0904*/ 	.word	0x00011290
        /*0908*/ 	.word	0x00000003
        /*090c*/ 	.word	0x00038840
        /*0910*/ 	.short	0x010a
        /*0912*/ 	.byte	0x3f
	.zero		1


	//   ....[69]....
        /*0914*/ 	.word	0x000125f0
        /*0918*/ 	.word	0x00000003
        /*091c*/ 	.word	0x00038820
        /*0920*/ 	.short	0x010a
        /*0922*/ 	.byte	0x3f
	.zero		1


	//   ....[70]....
        /*0924*/ 	.word	0x00012650
        /*0928*/ 	.word	0x00000003
        /*092c*/ 	.word	0x00038860
        /*0930*/ 	.short	0x010a
        /*0932*/ 	.byte	0x3f
	.zero		1


	//   ....[71]....
        /*0934*/ 	.word	0x00012ee0
        /*0938*/ 	.word	0x0000000a
        /*093c*/ 	.word	0x00038840
        /*0940*/ 	.short	0x010a
        /*0942*/ 	.byte	0x3f
	.zero		1


	//   ....[72]....
        /*0944*/ 	.word	0x00013360
        /*0948*/ 	.word	0x0000000a
        /*094c*/ 	.word	0x00038860
        /*0950*/ 	.short	0x010a
        /*0952*/ 	.byte	0x3f
	.zero		1


	//   ....[73]....
        /*0954*/ 	.word	0x00013ac0
        /*0958*/ 	.word	0x00000005
        /*095c*/ 	.word	0x00038820
        /*0960*/ 	.short	0x010a
        /*0962*/ 	.byte	0x3f
	.zero		1


	//   ....[74]....
        /*0964*/ 	.word	0x00013c60
        /*0968*/ 	.word	0x00000003
        /*096c*/ 	.word	0x00038840
        /*0970*/ 	.short	0x010a
        /*0972*/ 	.byte	0x3f
	.zero		1


	//   ....[75]....
        /*0974*/ 	.word	0x00013cb0
        /*0978*/ 	.word	0x00000005
        /*097c*/ 	.word	0x00038840
        /*0980*/ 	.short	0x010a
        /*0982*/ 	.byte	0x3f
	.zero		1


	//   ....[76]....
        /*0984*/ 	.word	0x00013d00
        /*0988*/ 	.word	0x00000003
        /*098c*/ 	.word	0x00038860
        /*0990*/ 	.short	0x010a
        /*0992*/ 	.byte	0x3f
	.zero		1


	//----- nvinfo : EIATTR_NUM_MBARRIERS
	.align		4
.L_622:
        /*0994*/ 	.byte	0x03, 0x38
        /*0996*/ 	.short	0x0017


	//----- nvinfo : EIATTR_EXIT_INSTR_OFFSETS
	.align		4
        /*0998*/ 	.byte	0x04, 0x1c
        /*099a*/ 	.short	(.L_624 - .L_623)


	//   ....[0]....
.L_623:
        /*099c*/ 	.word	0x00011010


	//----- nvinfo : EIATTR_MAX_THREADS
	.align		4
.L_624:
        /*09a0*/ 	.byte	0x04, 0x05
        /*09a2*/ 	.short	(.L_626 - .L_625)
.L_625:
        /*09a4*/ 	.word	0x00000180
        /*09a8*/ 	.word	0x00000001
        /*09ac*/ 	.word	0x00000001


	//----- nvinfo : EIATTR_CRS_STACK_SIZE
	.align		4
.L_626:
        /*09b0*/ 	.byte	0x04, 0x1e
        /*09b2*/ 	.short	(.L_628 - .L_627)
.L_627:
        /*09b4*/ 	.word	0x00000000


	//----- nvinfo : EIATTR_CBANK_PARAM_SIZE
	.align		4
.L_628:
        /*09b8*/ 	.byte	0x03, 0x19
        /*09ba*/ 	.short	0x0b70


	//----- nvinfo : EIATTR_PARAM_CBANK
	.align		4
        /*09bc*/ 	.byte	0x04, 0x0a
        /*09be*/ 	.short	(.L_630 - .L_629)
	.align		4
.L_629:
        /*09c0*/ 	.word	index@(.nv.constant0._ZN7cutlass13device_kernelIN5flash11enable_sm90INS1_16FlashAttnFwdSm90INS1_25CollectiveMainloopFwdSm90ILi2EN4cute5tupleIJNS5_1CILi1EEES8_S8_EEENS6_IJNS7_ILi64EEESA_SA_EEELi512ENS_10bfloat16_tEfNS_4arch4Sm90ELb0ELb0ELb1ELb0ELb1ELb0ELb1ELb0ELb0ELb1ELb1ELb0EEENS1_21CollectiveEpilogueFwdINS6_IJSA_NS7_ILi512EEESA_EEES9_SC_SE_Li256ELb0ELb1ELb1ELb0EEENS1_19SingleTileSchedulerILb0ELb1ELb1ELi64EEEEEEEEEvNT_6ParamsE)
        /*09c4*/ 	.short	0x0210
        /*09c6*/ 	.short	0x0b70


	//----- nvinfo : EIATTR_SW_WAR
	.align		4
.L_630:
        /*09c8*/ 	.byte	0x04, 0x36
        /*09ca*/ 	.short	(.L_632 - .L_631)
.L_631:
        /*09cc*/ 	.word	0x00000008
.L_632:


//--------------------- .nv.info._ZN7cutlass13device_kernelIN5flash11enable_sm90INS1_16FlashAttnFwdSm90INS1_25CollectiveMainloopFwdSm90ILi2EN4cute5tupleIJNS5_1CILi1EEES8_S8_EEENS6_IJNS7_ILi64EEESA_SA_EEELi512ENS_10bfloat16_tEfNS_4arch4Sm90ELb0ELb0ELb1ELb1ELb1ELb0ELb0ELb0ELb0ELb1ELb1ELb0EEENS1_21CollectiveEpilogueFwdINS6_IJSA_NS7_ILi512EEESA_EEES9_SC_SE_Li256ELb1ELb1ELb1ELb0EEENS1_36VarlenDynamicPersistentTileSchedulerILi64ELi64ELi256ELi128ELb1ELb1ELb1ELb0ELb1ELb1EEEEEEEEEvNT_6ParamsE --------------------------
	.section	.nv.info._ZN7cutlass13device_kernelIN5flash11enable_sm90INS1_16FlashAttnFwdSm90INS1_25CollectiveMainloopFwdSm90ILi2EN4cute5tupleIJNS5_1CILi1EEES8_S8_EEENS6_IJNS7_ILi64EEESA_SA_EEELi512ENS_10bfloat16_tEfNS_4arch4Sm90ELb0ELb0ELb1ELb1ELb1ELb0ELb0ELb0ELb0ELb1ELb1ELb0EEENS1_21CollectiveEpilogueFwdINS6_IJSA_NS7_ILi512EEESA_EEES9_SC_SE_Li256ELb1ELb1ELb1ELb0EEENS1_36VarlenDynamicPersistentTileSchedulerILi64ELi64ELi256ELi128ELb1ELb1ELb1ELb0ELb1ELb1EEEEEEEEEvNT_6ParamsE,"",@"SHT_CUDA_INFO"
	.sectionflags	@""
	.align	4


	//----- nvinfo : EIATTR_CUDA_API_VERSION
	.align		4
        /*0000*/ 	.byte	0x04, 0x37
        /*0002*/ 	.short	(.L_634 - .L_633)
.L_633:
        /*0004*/ 	.word	0x00000082


	//----- nvinfo : EIATTR_KPARAM_INFO
	.align		4
.L_634:
        /*0008*/ 	.byte	0x04, 0x17
        /*000a*/ 	.short	(.L_636 - .L_635)
.L_635:
        /*000c*/ 	.word	0x00000000
        /*0010*/ 	.short	0x0000
        /*0012*/ 	.short	0x0070
        /*0014*/ 	.byte	0x00, 0xf0, 0x01, 0x2a


	//----- nvinfo : EIATTR_SPARSE_MMA_MASK
	.align		4
.L_636:
        /*0018*/ 	.byte	0x03, 0x50
        /*001a*/ 	.short	0x0000


	//----- nvinfo : EIATTR_MAXREG_COUNT
	.align		4
        /*001c*/ 	.byte	0x03, 0x1b
        /*001e*/ 	.short	0x00a8


	//----- nvinfo : EIATTR_NUM_BARRIERS
	.align		4
        /*0020*/ 	.byte	0x02, 0x4c
        /*0022*/ 	.byte	0x10
	.zero		1


	//----- nvinfo : EIATTR_EXTERNS
	.align		4
        /*0024*/ 	.byte	0x04, 0x0f
        /*0026*/ 	.short	(.L_638 - .L_637)


	//   ....[0]....
	.align		4
.L_637:
        /*0028*/ 	.word	index@(__assertfail)


	//----- nvinfo : EIATTR_ANNOTATIONS
	.align		4
.L_638:
        /*002c*/ 	.byte	0x04, 0x55
        /*002e*/ 	.short	(.L_640 - .L_639)


	//   ....[0]....
.L_639:
        /* <DEDUP_REMOVED lines=21> */


	//----- nvinfo : EIATTR_MERCURY_ISA_VERSION
	.align		4
.L_640:
        /*0168*/ 	.byte	0x03, 0x5f
        /*016a*/ 	.short	0x0101


	//----- nvinfo : EIATTR_UNUSED_LOAD_BYTE_OFFSET
	.align		4
        /*016c*/ 	.byte	0x04, 0x44
        /*016e*/ 	.short	(.L_642 - .L_641)


	//   ....[0]....
.L_641:
        /*0170*/ 	.word	0x00000940
        /*0174*/ 	.word	0x0000fff0


	//   ....[1]....
        /*0178*/ 	.word	0x000080f0
        /*017c*/ 	.word	0x0000fff0


	//----- nvinfo : EIATTR_INT_WARP_WIDE_INSTR_OFFSETS
	.align		4
.L_642:
        /*0180*/ 	.byte	0x04, 0x31
        /*0182*/ 	.short	(.L_644 - .L_643)


	//   ....[0]....
.L_643:
        /*0184*/ 	.word	0x000000c0


	//   ....[1]....
        /*0188*/ 	.word	0x000000d0


	//   ....[2]....
        /*018c*/ 	.word	0x00000170


	//   ....[3]....
        /*0190*/ 	.word	0x0000e080


	//   ....[4]....
        /*0194*/ 	.word	0x0000e110


	//   ....[5]....
        /*0198*/ 	.word	0x00011500


	//   ....[6]....
        /*019c*/ 	.word	0x00011590


	//----- nvinfo : EIATTR_COOP_GROUP_MASK_REGIDS
	.align		4
.L_644:
        /*01a0*/ 	.byte	0x04, 0x29
        /*01a2*/ 	.short	(.L_646 - .L_645)


	//   ....[0]....
.L_645:
        /*01a4*/ 	.word	0xffffffff


	//   ....[1]....
        /*01a8*/ 	.word	0xffffffff


	//   ....[2]....
        /*01ac*/ 	.word	0xffffffff


	//   ....[3]....
        /*01b0*/ 	.word	0xffffffff


	//   ....[4]....
        /*01b4*/ 	.word	0xffffffff


	//   ....[5]....
        /*01b8*/ 	.word	0xffffffff


	//   ....[6]....
        /*01bc*/ 	.word	0xffffffff


	//   ....[7]....
        /*01c0*/ 	.word	0xffffffff


	//   ....[8]....
        /*01c4*/ 	.word	0xffffffff


	//   ....[9]....
        /*01c8*/ 	.word	0xffffffff


	//   ....[10]....
        /*01cc*/ 	.word	0xffffffff


	//   ....[11]....
        /*01d0*/ 	.word	0xffffffff


	//   ....[12]....
        /*01d4*/ 	.word	0xffffffff


	//   ....[13]....
        /*01d8*/ 	.word	0xffffffff


	//   ....[14]....
        /*01dc*/ 	.word	0xffffffff


	//   ....[15]....
        /*01e0*/ 	.word	0xffffffff


	//   ....[16]....
        /*01e4*/ 	.word	0xffffffff


	//   ....[17]....
        /*01e8*/ 	.word	0xffffffff


	//   ....[18]....
        /*01ec*/ 	.word	0xffffffff


	//   ....[19]....
        /*01f0*/ 	.word	0xffffffff


	//   ....[20]....
        /*01f4*/ 	.word	0xffffffff


	//   ....[21]....
        /*01f8*/ 	.word	0xffffffff


	//   ....[22]....
        /*01fc*/ 	.word	0xffffffff


	//   ....[23]....
        /*0200*/ 	.word	0xffffffff


	//   ....[24]....
        /*0204*/ 	.word	0xffffffff


	//   ....[25]....
        /*0208*/ 	.word	0xffffffff


	//   ....[26]....
        /*020c*/ 	.word	0xffffffff


	//   ....[27]....
        /*0210*/ 	.word	0xffffffff


	//   ....[28]....
        /*0214*/ 	.word	0xffffffff


	//   ....[29]....
        /*0218*/ 	.word	0xffffffff


	//   ....[30]....
        /*021c*/ 	.word	0xffffffff


	//   ....[31]....
        /*0220*/ 	.word	0xffffffff


	//   ....[32]....
        /*0224*/ 	.word	0xffffffff


	//   ....[33]....
        /*0228*/ 	.word	0xffffffff


	//   ....[34]....
        /*022c*/ 	.word	0xffffffff


	//   ....[35]....
        /*0230*/ 	.word	0xffffffff


	//   ....[36]....
        /*0234*/ 	.word	0xffffffff


	//   ....[37]....
        /*0238*/ 	.word	0xffffffff


	//   ....[38]....
        /*023c*/ 	.word	0xffffffff


	//   ....[39]....
        /*0240*/ 	.word	0xffffffff


	//   ....[40]....
        /*0244*/ 	.word	0xffffffff


	//   ....[41]....
        /*0248*/ 	.word	0xffffffff


	//   ....[42]....
        /*024c*/ 	.word	0xffffffff


	//   ....[43]....
        /*0250*/ 	.word	0xffffffff


	//   ....[44]....
        /*0254*/ 	.word	0xffffffff


	//   ....[45]....
        /*0258*/ 	.word	0xffffffff


	//   ....[46]....
        /*025c*/ 	.word	0xffffffff


	//   ....[47]....
        /*0260*/ 	.word	0xffffffff


	//   ....[48]....
        /*0264*/ 	.word	0xffffffff


	//   ....[49]....
        /*0268*/ 	.word	0xffffffff


	//   ....[50]....
        /*026c*/ 	.word	0xffffffff


	//   ....[51]....
        /*0270*/ 	.word	0xffffffff


	//   ....[52]....
        /*0274*/ 	.word	0xffffffff


	//   ....[53]....
        /*0278*/ 	.word	0xffffffff


	//   ....[54]....
        /*027c*/ 	.word	0xffffffff


	//   ....[55]....
        /*0280*/ 	.word	0xffffffff


	//   ....[56]....
        /*0284*/ 	.word	0xffffffff


	//   ....[57]....
        /*0288*/ 	.word	0xffffffff


	//   ....[58]....
        /*028c*/ 	.word	0xffffffff


	//   ....[59]....
        /*0290*/ 	.word	0xffffffff


	//   ....[60]....
        /*0294*/ 	.word	0xffffffff


	//   ....[61]....
        /*0298*/ 	.word	0xffffffff


	//   ....[62]....
        /*029c*/ 	.word	0xffffffff


	//   ....[63]....
        /*02a0*/ 	.word	0xffffffff


	//   ....[64]....
        /*02a4*/ 	.word	0xffffffff


	//   ....[65]....
        /*02a8*/ 	.word	0xffffffff


	//   ....[66]....
        /*02ac*/ 	.word	0xffffffff


	//   ....[67]....
        /*02b0*/ 	.word	0xffffffff


	//   ....[68]....
        /*02b4*/ 	.word	0xffffffff


	//   ....[69]....
        /*02b8*/ 	.word	0xffffffff


	//   ....[70]....
        /*02bc*/ 	.word	0xffffffff


	//   ....[71]....
        /*02c0*/ 	.word	0xffffffff


	//   ....[72]....
        /*02c4*/ 	.word	0xffffffff


	//   ....[73]....
        /*02c8*/ 	.word	0xffffffff


	//   ....[74]....
        /*02cc*/ 	.word	0xffffffff


	//   ....[75]....
        /*02d0*/ 	.word	0xffffffff


	//   ....[76]....
        /*02d4*/ 	.word	0xffffffff


	//   ....[77]....
        /*02d8*/ 	.word	0xffffffff


	//   ....[78]....
        /*02dc*/ 	.word	0xffffffff


	//   ....[79]....
        /*02e0*/ 	.word	0xffffffff


	//   ....[80]....
        /*02e4*/ 	.word	0xffffffff


	//   ....[81]....
        /*02e8*/ 	.word	0xffffffff


	//   ....[82]....
        /*02ec*/ 	.word	0xffffffff


	//   ....[83]....
        /*02f0*/ 	.word	0xffffffff


	//   ....[84]....
        /*02f4*/ 	.word	0xffffffff


	//   ....[85]....
        /*02f8*/ 	.word	0xffffffff


	//   ....[86]....
        /*02fc*/ 	.word	0xffffffff


	//   ....[87]....
        /*0300*/ 	.word	0xffffffff


	//   ....[88]....
        /*0304*/ 	.word	0xffffffff


	//   ....[89]....
        /*0308*/ 	.word	0xffffffff


	//   ....[90]....
        /*030c*/ 	.word	0xffffffff


	//   ....[91]....
        /*0310*/ 	.word	0xffffffff


	//   ....[92]....
        /*0314*/ 	.word	0xffffffff


	//   ....[93]....
        /*0318*/ 	.word	0xffffffff


	//   ....[94]....
        /*031c*/ 	.word	0xffffffff


	//   ....[95]....
        /*0320*/ 	.word	0xffffffff


	//   ....[96]....
        /*0324*/ 	.word	0xffffffff


	//   ....[97]....
        /*0328*/ 	.word	0xffffffff


	//   ....[98]....
        /*032c*/ 	.word	0xffffffff


	//   ....[99]....
        /*0330*/ 	.word	0xffffffff


	//   ....[100]....
        /*0334*/ 	.word	0xffffffff


	//   ....[101]....
        /*0338*/ 	.word	0xffffffff


	//   ....[102]....
        /*033c*/ 	.word	0xffffffff


	//   ....[103]....
        /*0340*/ 	.word	0xffffffff


	//   ....[104]....
        /*0344*/ 	.word	0xffffffff


	//   ....[105]....
        /*0348*/ 	.word	0xffffffff


	//   ....[106]....
        /*034c*/ 	.word	0xffffffff


	//   ....[107]....
        /*0350*/ 	.word	0xffffffff


	//   ....[108]....
        /*0354*/ 	.word	0xffffffff


	//   ....[109]....
        /*0358*/ 	.word	0xffffffff


	//   ....[110]....
        /*035c*/ 	.word	0xffffffff


	//   ....[111]....
        /*0360*/ 	.word	0xffffffff


	//   ....[112]....
        /*0364*/ 	.word	0xffffffff


	//   ....[113]....
        /*0368*/ 	.word	0xffffffff


	//   ....[114]....
        /*036c*/ 	.word	0xffffffff


	//   ....[115]....
        /*0370*/ 	.word	0x0500000f


	//   ....[116]....
        /*0374*/ 	.word	0x0500000f


	//   ....[117]....
        /*0378*/ 	.word	0x0500000f


	//   ....[118]....
        /*037c*/ 	.word	0x0500000f


	//   ....[119]....
        /*0380*/ 	.word	0x0500000f


	//   ....[120]....
        /*0384*/ 	.word	0x0500000f


	//   ....[121]....
        /*0388*/ 	.word	0x0500000f


	//   ....[122]....
        /*038c*/ 	.word	0x0500000f


	//   ....[123]....
        /*0390*/ 	.word	0x0500000f


	//   ....[124]....
        /*0394*/ 	.word	0x0500000f


	//   ....[125]....
        /*0398*/ 	.word	0x0500000f


	//   ....[126]....
        /*039c*/ 	.word	0x0500000f


	//   ....[127]....
        /*03a0*/ 	.word	0x0500000f


	//   ....[128]....
        /*03a4*/ 	.word	0x0500000f


	//   ....[129]....
        /*03a8*/ 	.word	0x0500000f


	//   ....[130]....
        /*03ac*/ 	.word	0x0500000f


	//   ....[131]....
        /*03b0*/ 	.word	0x0500000f


	//   ....[132]....
        /*03b4*/ 	.word	0x0500000f


	//   ....[133]....
        /*03b8*/ 	.word	0x0500000f


	//   ....[134]....
        /*03bc*/ 	.word	0x0500000f


	//   ....[135]....
        /*03c0*/ 	.word	0x0500000f


	//   ....[136]....
        /*03c4*/ 	.word	0x0500000f


	//   ....[137]....
        /*03c8*/ 	.word	0x0500000f


	//   ....[138]....
        /*03cc*/ 	.word	0x0500000f


	//   ....[139]....
        /*03d0*/ 	.word	0x0500000f


	//   ....[140]....
        /*03d4*/ 	.word	0x0500000f


	//   ....[141]....
        /*03d8*/ 	.word	0x0500000f


	//   ....[142]....
        /*03dc*/ 	.word	0x0500000f


	//   ....[143]....
        /*03e0*/ 	.word	0x0500000f


	//   ....[144]....
        /*03e4*/ 	.word	0x0500000f


	//   ....[145]....
        /*03e8*/ 	.word	0x0500000f


	//   ....[146]....
        /*03ec*/ 	.word	0x0500000f


	//   ....[147]....
        /*03f0*/ 	.word	0x0500000f


	//   ....[148]....
        /*03f4*/ 	.word	0x0500000f


	//   ....[149]....
        /*03f8*/ 	.word	0x0500000f


	//   ....[150]....
        /*03fc*/ 	.word	0x0500000f


	//   ....[151]....
        /*0400*/ 	.word	0x0500000f


	//   ....[152]....
        /*0404*/ 	.word	0x0500000f


	//   ....[153]....
        /*0408*/ 	.word	0x0500000f


	//   ....[154]....
        /*040c*/ 	.word	0x0500000f


	//   ....[155]....
        /*0410*/ 	.word	0x0500000f


	//   ....[156]....
        /*0414*/ 	.word	0x0500000f


	//   ....[157]....
        /*0418*/ 	.word	0x0500000f


	//   ....[158]....
        /*041c*/ 	.word	0x0500000f


	//   ....[159]....
        /*0420*/ 	.word	0x0500000f


	//   ....[160]....
        /*0424*/ 	.word	0x0500000f


	//   ....[161]....
        /*0428*/ 	.word	0x0500000f


	//   ....[162]....
        /*042c*/ 	.word	0x0500000f


	//   ....[163]....
        /*0430*/ 	.word	0x0500000f


	//   ....[164]....
        /*0434*/ 	.word	0x0500000f


	//   ....[165]....
        /*0438*/ 	.word	0x0500000f


	//   ....[166]....
        /*043c*/ 	.word	0x0500000f


	//   ....[167]....
        /*0440*/ 	.word	0x0500000f


	//   ....[168]....
        /*0444*/ 	.word	0x0500000f


	//   ....[169]....
        /*0448*/ 	.word	0x0500000f


	//   ....[170]....
        /*044c*/ 	.word	0x0500000f


	//   ....[171]....
        /*0450*/ 	.word	0x0500000f


	//   ....[172]....
        /*0454*/ 	.word	0x0500000f


	//   ....[173]....
        /*0458*/ 	.word	0x0500000f


	//   ....[174]....
        /*045c*/ 	.word	0x0500000f


	//----- nvinfo : EIATTR_COOP_GROUP_INSTR_OFFSETS
	.align		4
.L_646:
        /*0460*/ 	.byte	0x04, 0x28
        /*0462*/ 	.short	(.L_648 - .L_647)


	//   ....[0]....
.L_647:
        /*0464*/ 	.word	0x00000070


	//   ....[1]....
        /*0468*/ 	.word	0x000000b0


	//   ....[2]....
        /*046c*/ 	.word	0x00000290


	//   ....[3]....
        /*0470*/ 	.word	0x000003f0


	//   ....[4]....
        /*0474*/ 	.word	0x00000510


	//   ....[5]....
        /*0478*/ 	.word	0x00000670


	//   ....[6]....
        /*047c*/ 	.word	0x00001e00


	//   ....[7]....
        /*0480*/ 	.word	0x00003e10


	//   ....[8]....
        /*0484*/ 	.word	0x00004c00


	//   ....[9]....
        /*0488*/ 	.word	0x00004c90


	//   ....[10]....
        /*048c*/ 	.word	0x00004ed0


	//   ....[11]....
        /*0490*/ 	.word	0x00004f90


	//   ....[12]....
        /*0494*/ 	.word	0x000057f0


	//   ....[13]....
        /*0498*/ 	.word	0x00005fc0


	//   ....[14]....
        /*049c*/ 	.word	0x00006030


	//   ....[15]....
        /*04a0*/ 	.word	0x00006890


	//   ....[16]....
        /*04a4*/ 	.word	0x000068f0


	//   ....[17]....
        /*04a8*/ 	.word	0x00007540


	//   ....[18]....
        /*04ac*/ 	.word	0x00007600


	//   ....[19]....
        /*04b0*/ 	.word	0x00007670


	//   ....[20]....
        /*04b4*/ 	.word	0x00007690


	//   ....[21]....
        /*04b8*/ 	.word	0x000076d0


	//   ....[22]....
        /*04bc*/ 	.word	0x00008ec0


	//   ....[23]....
        /*04c0*/ 	.word	0x000092d0


	//   ....[24]....
        /*04c4*/ 	.word	0x000092f0


	//   ....[25]....
        /*04c8*/ 	.word	0x00009320


	//   ....[26]....
        /*04cc*/ 	.word	0x00009330


	//   ....[27]....
        /*04d0*/ 	.word	0x00009fc0


	//   ....[28]....
        /*04d4*/ 	.word	0x00009fe0


	//   ....[29]....
        /*04d8*/ 	.word	0x0000a290


	//   ....[30]....
        /*04dc*/ 	.word	0x0000a2b0


	//   ....[31]....
        /*04e0*/ 	.word	0x0000aa20


	//   ....[32]....
        /*04e4*/ 	.word	0x0000aa30


	//   ....[33]....
        /*04e8*/ 	.word	0x0000b280


	//   ....[34]....
        /*04ec*/ 	.word	0x0000b2a0


	//   ....[35]....
        /*04f0*/ 	.word	0x0000c6a0


	//   ....[36]....
        /*04f4*/ 	.word	0x0000c6d0


	//   ....[37]....
        /*04f8*/ 	.word	0x0000c900


	//   ....[38]....
        /*04fc*/ 	.word	0x0000c920


	//   ....[39]....
        /*0500*/ 	.word	0x0000cbe0


	//   ....[40]....
        /*0504*/ 	.word	0x0000cdd0


	//   ....[41]....
        /*0508*/ 	.word	0x0000ce00


	//   ....[42]....
        /*050c*/ 	.word	0x0000ce30


	//   ....[43]....
        /*0510*/ 	.word	0x0000ce60


	//   ....[44]....
        /*0514*/ 	.word	0x0000ce90


	//   ....[45]....
        /*0518*/ 	.word	0x0000cec0


	//   ....[46]....
        /*051c*/ 	.word	0x0000d030


	//   ....[47]....
        /*0520*/ 	.word	0x0000d060


	//   ....[48]....
        /*0524*/ 	.word	0x0000d090


	//   ....[49]....
        /*0528*/ 	.word	0x0000d0c0


	//   ....[50]....
        /*052c*/ 	.word	0x0000d0f0


	//   ....[51]....
        /*0530*/ 	.word	0x0000d120


	//   ....[52]....
        /*0534*/ 	.word	0x0000d1b0


	//   ....[53]....
        /*0538*/ 	.word	0x0000d1e0


	//   ....[54]....
        /*053c*/ 	.word	0x0000d1f0


	//   ....[55]....
        /*0540*/ 	.word	0x0000d280


	//   ....[56]....
        /*0544*/ 	.word	0x0000ee20


	//   ....[57]....
        /*0548*/ 	.word	0x0000ee40


	//   ....[58]....
        /*054c*/ 	.word	0x0000eed0


	//   ....[59]....
        /*0550*/ 	.word	0x0000eef0


	//   ....[60]....
        /*0554*/ 	.word	0x0000ef70


	//   ....[61]....
        /*0558*/ 	.word	0x0000ef90


	//   ....[62]....
        /*055c*/ 	.word	0x0000efa0


	//   ....[63]....
        /*0560*/ 	.word	0x0000efb0


	//   ....[64]....
        /*0564*/ 	.word	0x0000f700


	//   ....[65]....
        /*0568*/ 	.word	0x0000f730


	//   ....[66]....
        /*056c*/ 	.word	0x0000f7d0


	//   ....[67]....
        /*0570*/ 	.word	0x0000f7f0


	//   ....[68]....
        /*0574*/ 	.word	0x0000f870


	//   ....[69]....
        /*0578*/ 	.word	0x0000f890


	//   ....[70]....
        /*057c*/ 	.word	0x0000f8a0


	//   ....[71]....
        /*0580*/ 	.word	0x0000f8b0


	//   ....[72]....
        /*0584*/ 	.word	0x0000fd30


	//   ....[73]....
        /*0588*/ 	.word	0x0000fdf0


	//   ....[74]....
        /*058c*/ 	.word	0x0000ff40


	//   ....[75]....
        /*0590*/ 	.word	0x0000ff80


	//   ....[76]....
        /*0594*/ 	.word	0x0000ff90


	//   ....[77]....
        /*0598*/ 	.word	0x0000ffa0


	//   ....[78]....
        /*059c*/ 	.word	0x000100f0


	//   ....[79]....
        /*05a0*/ 	.word	0x00010240


	//   ....[80]....
        /*05a4*/ 	.word	0x00010a30


	//   ....[81]....
        /*05a8*/ 	.word	0x00010a50


	//   ....[82]....
        /*05ac*/ 	.word	0x00010aa0


	//   ....[83]....
        /*05b0*/ 	.word	0x00010ab0


	//   ....[84]....
        /*05b4*/ 	.word	0x00010af0


	//   ....[85]....
        /*05b8*/ 	.word	0x00010b00


	//   ....[86]....
        /*05bc*/ 	.word	0x00010b10


	//   ....[87]....
        /*05c0*/ 	.word	0x00010b50


	//   ....[88]....
        /*05c4*/ 	.word	0x00010e50


	//   ....[89]....
        /*05c8*/ 	.word	0x00010e90


	//   ....[90]....
        /*05cc*/ 	.word	0x00010eb0


	//   ....[91]....
        /*05d0*/ 	.word	0x00010ed0


	//   ....[92]....
        /*05d4*/ 	.word	0x00010f00


	//   ....[93]....
        /*05d8*/ 	.word	0x00010f20


	//   ....[94]....
        /*05dc*/ 	.word	0x00011020


	//   ....[95]....
        /*05e0*/ 	.word	0x00011170


	//   ....[96]....
        /*05e4*/ 	.word	0x000117b0


	//   ....[97]....
        /*05e8*/ 	.word	0x000117e0


	//   ....[98]....
        /*05ec*/ 	.word	0x00011840


	//   ....[99]....
        /*05f0*/ 	.word	0x00011870


	//   ....[100]....
        /*05f4*/ 	.word	0x000118a0


	//   ....[101]....
        /*05f8*/ 	.word	0x000118d0


	//   ....[102]....
        /*05fc*/ 	.word	0x00011900


	//   ....[103]....
        /*0600*/ 	.word	0x00011930


	//   ....[104]....
        /*0604*/ 	.word	0x00011ad0


	//   ....[105]....
        /*0608*/ 	.word	0x00011b00


	//   ....[106]....
        /*060c*/ 	.word	0x00011b30


	//   ....[107]....
        /*0610*/ 	.word	0x00011b60


	//   ....[108]....
        /*0614*/ 	.word	0x00011b90


	//   ....[109]....
        /*0618*/ 	.word	0x00011bc0


	//   ....[110]....
        /*061c*/ 	.word	0x00011c80


	//   ....[111]....
        /*0620*/ 	.word	0x00011ca0


	//   ....[112]....
        /*0624*/ 	.word	0x00011cb0


	//   ....[113]....
        /*0628*/ 	.word	0x00011d10


	//   ....[114]....
        /*062c*/ 	.word	0x00012330


	//   ....[115]....
        /*0630*/ 	.word	0x000128c0


	//   ....[116]....
        /*0634*/ 	.word	0x000129b0


	//   ....[117]....
        /*0638*/ 	.word	0x00012a50


	//   ....[118]....
        /*063c*/ 	.word	0x00012ab0


	//   ....[119]....
        /*0640*/ 	.word	0x00012ba0


	//   ....[120]....
        /*0644*/ 	.word	0x00012c10


	//   ....[121]....
        /*0648*/ 	.word	0x00012d00


	//   ....[122]....
        /*064c*/ 	.word	0x00012d70


	//   ....[123]....
        /*0650*/ 	.word	0x00012e10


	//   ....[124]....
        /*0654*/ 	.word	0x00012f00


	//   ....[125]....
        /*0658*/ 	.word	0x00012f70


	//   ....[126]....
        /*065c*/ 	.word	0x00012fd0


	//   ....[127]....
        /*0660*/ 	.word	0x000130c0


	//   ....[128]....
        /*0664*/ 	.word	0x00013120


	//   ....[129]....
        /*0668*/ 	.word	0x00013220


	//   ....[130]....
        /*066c*/ 	.word	0x00013280


	//   ....[131]....
        /*0670*/ 	.word	0x00013320


	//   ....[132]....
        /*0674*/ 	.word	0x000134a0


	//   ....[133]....
        /*0678*/ 	.word	0x000135a0


	//   ....[134]....
        /*067c*/ 	.word	0x00013820


	//   ....[135]....
        /*0680*/ 	.word	0x00013870


	//   ....[136]....
        /*0684*/ 	.word	0x00013a40


	//   ....[137]....
        /*0688*/ 	.word	0x00013a90


	//   ....[138]....
        /*068c*/ 	.word	0x00013c60


	//   ....[139]....
        /*0690*/ 	.word	0x00013cb0


	//   ....[140]....
        /*0694*/ 	.word	0x00013da0


	//   ....[141]....
        /*0698*/ 	.word	0x00013e40


	//   ....[142]....
        /*069c*/ 	.word	0x00013ea0


	//   ....[143]....
        /*06a0*/ 	.word	0x00013f50


	//   ....[144]....
        /*06a4*/ 	.word	0x00013fb0


	//   ....[145]....
        /*06a8*/ 	.word	0x00014060


	//   ....[146]....
        /*06ac*/ 	.word	0x000140c0


	//   ....[147]....
        /*06b0*/ 	.word	0x00014170


	//   ....[148]....
        /*06b4*/ 	.word	0x00014260


	//   ....[149]....
        /*06b8*/ 	.word	0x00014340


	//   ....[150]....
        /*06bc*/ 	.word	0x00014450


	//   ....[151]....
        /*06c0*/ 	.word	0x00014550


	//   ....[152]....
        /*06c4*/ 	.word	0x00014680


	//   ....[153]....
        /*06c8*/ 	.word	0x00014760


	//   ....[154]....
        /*06cc*/ 	.word	0x00014860


	//   ....[155]....
        /*06d0*/ 	.word	0x00014940


	//   ....[156]....
        /*06d4*/ 	.word	0x000149d0


	//   ....[157]....
        /*06d8*/ 	.word	0x00014a70


	//   ....[158]....
        /*06dc*/ 	.word	0x00014bf0


	//   ....[159]....
        /*06e0*/ 	.word	0x00014c60


	//   ....[160]....
        /*06e4*/ 	.word	0x00014cd0


	//   ....[161]....
        /*06e8*/ 	.word	0x00014d40


	//   ....[162]....
        /*06ec*/ 	.word	0x00014db0


	//   ....[163]....
        /*06f0*/ 	.word	0x00014e30


	//   ....[164]....
        /*06f4*/ 	.word	0x00014eb0


	//   ....[165]....
        /*06f8*/ 	.word	0x00014f40


	//   ....[166]....
        /*06fc*/ 	.word	0x00014fb0


	//   ....[167]....
        /*0700*/ 	.word	0x00015020


	//   ....[168]....
        /*0704*/ 	.word	0x00015090


	//   ....[169]....
        /*0708*/ 	.word	0x00015110


	//   ....[170]....
        /*070c*/ 	.word	0x00015180


	//   ....[171]....
        /*0710*/ 	.word	0x00015220


	//   ....[172]....
        /*0714*/ 	.word	0x00015270


	//   ....[173]....
        /*0718*/ 	.word	0x00015300


	//   ....[174]....
        /*071c*/ 	.word	0x00015430


	//----- nvinfo : EIATTR_REG_RECONFIG
	.align		4
.L_648:
        /*0720*/ 	.byte	0x01, 0x54
	.zero		2


	//----- nvinfo : EIATTR_SYSCALL_OFFSETS
	.align		4
        /*0724*/ 	.byte	0x04, 0x46
        /*0726*/ 	.short	(.L_650 - .L_649)


	//   ....[0]....
.L_649:
        /*0728*/ 	.word	0x00003fd0


	//   ....[1]....
        /*072c*/ 	.word	0x0000e270


	//   ....[2]....
        /*0730*/ 	.word	0x0000e3c0


	//   ....[3]....
        /*0734*/ 	.word	0x0000e4b0


	//   ....[4]....
        /*0738*/ 	.word	0x0000f3d0


	//----- nvinfo : EIATTR_MBARRIER_INSTR_OFFSETS
	.align		4
.L_650:
        /*073c*/ 	.byte	0x04, 0x39
        /*073e*/ 	.short	(.L_652 - .L_651)


	//   ....[0]....
.L_651:
        /*0740*/ 	.word	0x00000180
        /*0744*/ 	.word	0x000000ff
        /*0748*/ 	.word	0x00028c00
        /*074c*/ 	.short	0x0100
        /*074e*/ 	.byte	0x08
	.zero		1


	//   ....[1]....
        /*0750*/ 	.word	0x00000190
        /*0754*/ 	.word	0x000000ff
        /*0758*/ 	.word	0x00028c20
        /*075c*/ 	.short	0x0100
        /*075e*/ 	.byte	0x08
	.zero		1


	//   ....[2]....
        /*0760*/ 	.word	0x00000240
        /*0764*/ 	.word	0x000000ff
        /*0768*/ 	.word	0x00028c30
        /*076c*/ 	.short	0x0100
        /*076e*/ 	.byte	0x06
	.zero		1


	//   ....[3]....
        /*0770*/ 	.word	0x00000250
        /*0774*/ 	.word	0x000000ff
        /*0778*/ 	.word	0x00028c40
        /*077c*/ 	.short	0x0100
        /*077e*/ 	.byte	0x06
	.zero		1


	//   ....[4]....
        /*0780*/ 	.word	0x00000260
        /*0784*/ 	.word	0x000000ff
        /*0788*/ 	.word	0x00028c38
        /*078c*/ 	.short	0x0100
        /*078e*/ 	.byte	0x06
	.zero		1


	//   ....[5]....
        /*0790*/ 	.word	0x00000270
        /*0794*/ 	.word	0x000000ff
        /*0798*/ 	.word	0x00028c48
        /*079c*/ 	.short	0x0100
        /*079e*/ 	.byte	0x06
	.zero		1


	//   ....[6]....
        /*07a0*/ 	.word	0x000003a0
        /*07a4*/ 	.word	0x000000ff
        /*07a8*/ 	.word	0x00028c50
        /*07ac*/ 	.short	0x0100
        /*07ae*/ 	.byte	0x08
	.zero		1


	//   ....[7]....
        /*07b0*/ 	.word	0x000003b0
        /*07b4*/ 	.word	0x000000ff
        /*07b8*/ 	.word	0x00028c60
        /*07bc*/ 	.short	0x0100
        /*07be*/ 	.byte	0x08
	.zero		1


	//   ....[8]....
        /*07c0*/ 	.word	0x000003c0
        /*07c4*/ 	.word	0x000000ff
        /*07c8*/ 	.word	0x00028c58
        /*07cc*/ 	.short	0x0100
        /*07ce*/ 	.byte	0x08
	.zero		1


	//   ....[9]....
        /*07d0*/ 	.word	0x000003d0
        /*07d4*/ 	.word	0x000000ff
        /*07d8*/ 	.word	0x00028c68
        /*07dc*/ 	.short	0x0100
        /*07de*/ 	.byte	0x08
	.zero		1


	//   ....[10]....
        /*07e0*/ 	.word	0x000004c0
        /*07e4*/ 	.word	0x000000ff
        /*07e8*/ 	.word	0x00028c70
        /*07ec*/ 	.short	0x0100
        /*07ee*/ 	.byte	0x06
	.zero		1


	//   ....[11]....
        /*07f0*/ 	.word	0x000004d0
        /*07f4*/ 	.word	0x000000ff
        /*07f8*/ 	.word	0x00028c80
        /*07fc*/ 	.short	0x0100
        /*07fe*/ 	.byte	0x06
	.zero		1


	//   ....[12]....
        /*0800*/ 	.word	0x000004e0
        /*0804*/ 	.word	0x000000ff
        /*0808*/ 	.word	0x00028c78
        /*080c*/ 	.short	0x0100
        /*080e*/ 	.byte	0x06
	.zero		1


	//   ....[13]....
        /*0810*/ 	.word	0x000004f0
        /*0814*/ 	.word	0x000000ff
        /*0818*/ 	.word	0x00028c88
        /*081c*/ 	.short	0x0100
        /*081e*/ 	.byte	0x06
	.zero		1


	//   ....[14]....
        /*0820*/ 	.word	0x00000620
        /*0824*/ 	.word	0x000000ff
        /*0828*/ 	.word	0x00028c90
        /*082c*/ 	.short	0x0100
        /*082e*/ 	.byte	0x08
	.zero		1


	//   ....[15]....
        /*0830*/ 	.word	0x00000630
        /*0834*/ 	.word	0x000000ff
        /*0838*/ 	.word	0x00028ca0
        /*083c*/ 	.short	0x0100
        /*083e*/ 	.byte	0x08
	.zero		1


	//   ....[16]....
        /*0840*/ 	.word	0x00000640
        /*0844*/ 	.word	0x000000ff
        /*0848*/ 	.word	0x00028c98
        /*084c*/ 	.short	0x0100
        /*084e*/ 	.byte	0x08
	.zero		1


	//   ....[17]....
        /*0850*/ 	.word	0x00000650
        /*0854*/ 	.word	0x000000ff
        /*0858*/ 	.word	0x00028ca8
        /*085c*/ 	.short	0x0100
        /*085e*/ 	.byte	0x08
	.zero		1


	//   ....[18]....
        /*0860*/ 	.word	0x00000790
        /*0864*/ 	.word	0x000000ff
        /*0868*/ 	.word	0x00028cb0
        /*086c*/ 	.short	0x0100
        /*086e*/ 	.byte	0x08
	.zero		1


	//   ....[19]....
        /*0870*/ 	.word	0x000007a0
        /*0874*/ 	.word	0x000000ff
        /*0878*/ 	.word	0x00028cc0
        /*087c*/ 	.short	0x0100
        /*087e*/ 	.byte	0x08
	.zero		1


	//   ....[20]....
        /*0880*/ 	.word	0x000007b0
        /*0884*/ 	.word	0x000000ff
        /*0888*/ 	.word	0x00028cb8
        /*088c*/ 	.short	0x0100
        /*088e*/ 	.byte	0x08
	.zero		1


	//   ....[21]....
        /*0890*/ 	.word	0x000007c0
        /*0894*/ 	.word	0x000000ff
        /*0898*/ 	.word	0x00028cc8
        /*089c*/ 	.short	0x0100
        /*089e*/ 	.byte	0x08
	.zero		1


	//   ....[22]....
        /*08a0*/ 	.word	0x00001f40
        /*08a4*/ 	.word	0x000000ff
        /*08a8*/ 	.word	0x00028c50
        /*08ac*/ 	.short	0x010a
        /*08ae*/ 	.byte	0x11
	.zero		1


	//   ....[23]....
        /*08b0*/ 	.word	0x00002200
        /*08b4*/ 	.word	0x000000ff
        /*08b8*/ 	.word	0x00000000
        /*08bc*/ 	.short	0x0101
        /*08be*/ 	.byte	0x06
	.zero		1


	//   ....[24]....
        /*08c0*/ 	.word	0x00002b60
        /*08c4*/ 	.word	0x000000ff
        /*08c8*/ 	.word	0x00028c50
        /*08cc*/ 	.short	0x010a
        /*08ce*/ 	.byte	0x06
	.zero		1


	//   ....[25]....
        /*08d0*/ 	.word	0x00002ba0
        /*08d4*/ 	.word	0x000000ff
        /*08d8*/ 	.word	0x00028c50
        /*08dc*/ 	.short	0x010a
        /*08de*/ 	.byte	0x06
	.zero		1


	//   ....[26]....
        /*08e0*/ 	.word	0x00002e10
        /*08e4*/ 	.word	0x000000ff
        /*08e8*/ 	.word	0x00000000
        /*08ec*/ 	.short	0x0101
        /*08ee*/ 	.byte	0x06
	.zero		1


	//   ....[27]....
        /*08f0*/ 	.word	0x00004080
        /*08f4*/ 	.word	0x000000ff
        /*08f8*/ 	.word	0x00028c00
        /*08fc*/ 	.short	0x010a
        /*08fe*/ 	.byte	0x27
	.zero		1


	//   ....[28]....
        /*0900*/ 	.word	0x00004100
        /*0904*/ 	.word	0x00000006
        /*0908*/ 	.word	0x00028c30
        /*090c*/ 	.short	0x010a
        /*090e*/ 	.byte	0x3f
	.zero		1


	//   ....[29]....
        /*0910*/ 	.word	0x00004140
        /*0914*/ 	.word	0x00000006
        /*0918*/ 	.word	0x00028c30
        /*091c*/ 	.short	0x010a
        /*091e*/ 	.byte	0x3f
	.zero		1


	//   ....[30]....
        /*0920*/ 	.word	0x00004870
        /*0924*/ 	.word	0x000000ff
        /*0928*/ 	.word	0x00000000
        /*092c*/ 	.short	0x0101
        /*092e*/ 	.byte	0x06
	.zero		1


	//   ....[31]....
        /*0930*/ 	.word	0x000055a0
        /*0934*/ 	.word	0x00000006
        /*0938*/ 	.word	0x00028c50
        /*093c*/ 	.short	0x010a
        /*093e*/ 	.byte	0x3f
	.zero		1


	//   ....[32]....
        /*0940*/ 	.word	0x000055f0
        /*0944*/ 	.word	0x00000006
        /*0948*/ 	.word	0x00028c50
        /*094c*/ 	.short	0x010a
        /*094e*/ 	.byte	0x3f
	.zero		1


	//   ....[33]....
        /*0950*/ 	.word	0x00005890
        /*0954*/ 	.word	0x000000ff
        /*0958*/ 	.word	0x00000000
        /*095c*/ 	.short	0x0101
        /*095e*/ 	.byte	0x06
	.zero		1


	//   ....[34]....
        /*0960*/ 	.word	0x000059d0
        /*0964*/ 	.word	0x000000ff
        /*0968*/ 	.word	0x00028c30
        /*096c*/ 	.short	0x010a
        /*096e*/ 	.byte	0x16
	.zero		1


	//   ....[35]....
        /*0970*/ 	.word	0x00005a10
        /*0974*/ 	.word	0x000000ff
        /*0978*/ 	.word	0x00028c30
        /*097c*/ 	.short	0x010a
        /*097e*/ 	.byte	0x16
	.zero		1


	//   ....[36]....
        /*0980*/ 	.word	0x00005e10
        /*0984*/ 	.word	0x000000ff
        /*0988*/ 	.word	0x00000000
        /*098c*/ 	.short	0x0101
        /*098e*/ 	.byte	0x06
	.zero		1


	//   ....[37]....
        /*0990*/ 	.word	0x00007300
        /*0994*/ 	.word	0x000000ff
        /*0998*/ 	.word	0x00028c50
        /*099c*/ 	.short	0x010a
        /*099e*/ 	.byte	0x16
	.zero		1


	//   ....[38]....
        /*09a0*/ 	.word	0x00007340
        /*09a4*/ 	.word	0x000000ff
        /*09a8*/ 	.word	0x00028c50
        /*09ac*/ 	.short	0x010a
        /*09ae*/ 	.byte	0x16
	.zero		1


	//   ....[39]....
        /*09b0*/ 	.word	0x000075e0
        /*09b4*/ 	.word	0x000000ff
        /*09b8*/ 	.word	0x00000000
        /*09bc*/ 	.short	0x0101
        /*09be*/ 	.byte	0x16
	.zero		1


	//   ....[40]....
        /*09c0*/ 	.word	0x00009fd0
        /*09c4*/ 	.word	0x000000ff
        /*09c8*/ 	.word	0x00000000
        /*09cc*/ 	.short	0x0101
        /*09ce*/ 	.byte	0x04
	.zero		1


	//   ....[41]....
        /*09d0*/ 	.word	0x0000a960
        /*09d4*/ 	.word	0x000000ff
        /*09d8*/ 	.word	0x00000000
        /*09dc*/ 	.short	0x0101
        /*09de*/ 	.byte	0x04
	.zero		1


	//   ....[42]....
        /*09e0*/ 	.word	0x0000ec00
        /*09e4*/ 	.word	0x00000013
        /*09e8*/ 	.word	0x00028c40
        /*09ec*/ 	.short	0x010a
        /*09ee*/ 	.byte	0x3f
	.zero		1


	//   ....[43]....
        /*09f0*/ 	.word	0x0000f0b0
        /*09f4*/ 	.word	0x00000013
        /*09f8*/ 	.word	0x00028c30
        /*09fc*/ 	.short	0x0107
        /*09fe*/ 	.byte	0x3f
	.zero		1


	//   ....[44]....
        /*0a00*/ 	.word	0x0000f190
        /*0a04*/ 	.word	0x00000013
        /*0a08*/ 	.word	0x00028c30
        /*0a0c*/ 	.short	0x0101
        /*0a0e*/ 	.byte	0x3f
	.zero		1


	//   ....[45]....
        /*0a10*/ 	.word	0x0000f9b0
        /*0a14*/ 	.word	0x00000011
        /*0a18*/ 	.word	0x00028c00
        /*0a1c*/ 	.short	0x0107
        /*0a1e*/ 	.byte	0x3f
	.zero		1


	//   ....[46]....
        /*0a20*/ 	.word	0x0000faa0
        /*0a24*/ 	.word	0x00000011
        /*0a28*/ 	.word	0x00028c00
        /*0a2c*/ 	.short	0x0101
        /*0a2e*/ 	.byte	0x3f
	.zero		1


	//   ....[47]....
        /*0a30*/ 	.word	0x0000fac0
        /*0a34*/ 	.word	0x00000011
        /*0a38*/ 	.word	0x00028c20
        /*0a3c*/ 	.short	0x010a
        /*0a3e*/ 	.byte	0x3f
	.zero		1


	//   ....[48]....
        /*0a40*/ 	.word	0x0000fb50
        /*0a44*/ 	.word	0x00000013
        /*0a48*/ 	.word	0x00028c60
        /*0a4c*/ 	.short	0x010a
        /*0a4e*/ 	.byte	0x3f
	.zero		1


	//   ....[49]....
        /*0a50*/ 	.word	0x00010460
        /*0a54*/ 	.word	0x00000013
        /*0a58*/ 	.word	0x00028c50
        /*0a5c*/ 	.short	0x0107
        /*0a5e*/ 	.byte	0x3f
	.zero		1


	//   ....[50]....
        /*0a60*/ 	.word	0x00010530
        /*0a64*/ 	.word	0x00000013
        /*0a68*/ 	.word	0x00028c50
        /*0a6c*/ 	.short	0x0101
        /*0a6e*/ 	.byte	0x3f
	.zero		1


	//   ....[51]....
        /*0a70*/ 	.word	0x000108b0
        /*0a74*/ 	.word	0x00000006
        /*0a78*/ 	.word	0x00028c40
        /*0a7c*/ 	.short	0x010a
        /*0a7e*/ 	.byte	0x3f
	.zero		1


	//   ....[52]....
        /*0a80*/ 	.word	0x00010bd0
        /*0a84*/ 	.word	0x00000006
        /*0a88*/ 	.word	0x00028c30
        /*0a8c*/ 	.short	0x0107
        /*0a8e*/ 	.byte	0x3f
	.zero		1


	//   ....[53]....
        /*0a90*/ 	.word	0x00010c90
        /*0a94*/ 	.word	0x00000006
        /*0a98*/ 	.word	0x00028c30
        /*0a9c*/ 	.short	0x0101
        /*0a9e*/ 	.byte	0x3f
	.zero		1


	//   ....[54]....
        /*0aa0*/ 	.word	0x00010cc0
        /*0aa4*/ 	.word	0x00000006
        /*0aa8*/ 	.word	0x00028c60
        /*0aac*/ 	.short	0x010a
        /*0aae*/ 	.byte	0x3f
	.zero		1


	//   ....[55]....
        /*0ab0*/ 	.word	0x00011370
        /*0ab4*/ 	.word	0x00000006
        /*0ab8*/ 	.word	0x00028c50
        /*0abc*/ 	.short	0x0107
        /*0abe*/ 	.byte	0x3f
	.zero		1


	//   ....[56]....
        /*0ac0*/ 	.word	0x00011430
        /*0ac4*/ 	.word	0x00000006
        /*0ac8*/ 	.word	0x00028c50
        /*0acc*/ 	.short	0x0101
        /*0ace*/ 	.byte	0x3f
	.zero		1


	//   ....[57]....
        /*0ad0*/ 	.word	0x000122b0
        /*0ad4*/ 	.word	0x00000007
        /*0ad8*/ 	.word	0x00028c20
        /*0adc*/ 	.short	0x010a
        /*0ade*/ 	.byte	0x3f
	.zero		1


	//   ....[58]....
        /*0ae0*/ 	.word	0x00012430
        /*0ae4*/ 	.word	0x00000005
        /*0ae8*/ 	.word	0x00028c40
        /*0aec*/ 	.short	0x010a
        /*0aee*/ 	.byte	0x3f
	.zero		1


	//   ....[59]....
        /*0af0*/ 	.word	0x000124d0
        /*0af4*/ 	.word	0x00000003
        /*0af8*/ 	.word	0x00028c40
        /*0afc*/ 	.short	0x010a
        /*0afe*/ 	.byte	0x3f
	.zero		1


	//   ....[60]....
        /*0b00*/ 	.word	0x00012510
        /*0b04*/ 	.word	0x00000005
        /*0b08*/ 	.word	0x00028c60
        /*0b0c*/ 	.short	0x010a
        /*0b0e*/ 	.byte	0x3f
	.zero		1


	//   ....[61]....
        /*0b10*/ 	.word	0x00012550
        /*0b14*/ 	.word	0x00000003
        /*0b18*/ 	.word	0x00028c60
        /*0b1c*/ 	.short	0x010a
        /*0b1e*/ 	.byte	0x3f
	.zero		1


	//   ....[62]....
        /*0b20*/ 	.word	0x000125c0
        /*0b24*/ 	.word	0x00000003
        /*0b28*/ 	.word	0x00028c50
        /*0b2c*/ 	.short	0x010a
        /*0b2e*/ 	.byte	0x3f
	.zero		1


	//   ....[63]....
        /*0b30*/ 	.word	0x00012620
        /*0b34*/ 	.word	0x00000003
        /*0b38*/ 	.word	0x00028c50
        /*0b3c*/ 	.short	0x010a
        /*0b3e*/ 	.byte	0x3f
	.zero		1


	//   ....[64]....
        /*0b40*/ 	.word	0x00012680
        /*0b44*/ 	.word	0x00000003
        /*0b48*/ 	.word	0x00028c00
        /*0b4c*/ 	.short	0x010a
        /*0b4e*/ 	.byte	0x3f
	.zero		1


	//   ....[65]....
        /*0b50*/ 	.word	0x000126d0
        /*0b54*/ 	.word	0x00000006
        /*0b58*/ 	.word	0x00028c30
        /*0b5c*/ 	.short	0x010a
        /*0b5e*/ 	.byte	0x3f
	.zero		1


	//   ....[66]....
        /*0b60*/ 	.word	0x00012720
        /*0b64*/ 	.word	0x00000006
        /*0b68*/ 	.word	0x00028c50
        /*0b6c*/ 	.short	0x010a
        /*0b6e*/ 	.byte	0x3f
	.zero		1


	//   ....[67]....
        /*0b70*/ 	.word	0x00012780
        /*0b74*/ 	.word	0x00000007
        /*0b78*/ 	.word	0x00028c30
        /*0b7c*/ 	.short	0x010a
        /*0b7e*/ 	.byte	0x3f
	.zero		1


	//   ....[68]....
        /*0b80*/ 	.word	0x000127e0
        /*0b84*/ 	.word	0x00000009
        /*0b88*/ 	.word	0x00028c50
        /*0b8c*/ 	.short	0x010a
        /*0b8e*/ 	.byte	0x3f
	.zero		1


	//   ....[69]....
        /*0b90*/ 	.word	0x00012900
        /*0b94*/ 	.word	0x00000013
        /*0b98*/ 	.word	0x00028c40
        /*0b9c*/ 	.short	0x010a
        /*0b9e*/ 	.byte	0x3f
	.zero		1


	//   ....[70]....
        /*0ba0*/ 	.word	0x000133a0
        /*0ba4*/ 	.word	0x00000011
        /*0ba8*/ 	.word	0x00028c20
        /*0bac*/ 	.short	0x010a
        /*0bae*/ 	.byte	0x3f
	.zero		1


	//   ....[71]....
        /*0bb0*/ 	.word	0x000133f0
        /*0bb4*/ 	.word	0x00000013
        /*0bb8*/ 	.word	0x00028c60
        /*0bbc*/ 	.short	0x010a
        /*0bbe*/ 	.byte	0x3f
	.zero		1


	//   ....[72]....
        /*0bc0*/ 	.word	0x00013cf0
        /*0bc4*/ 	.word	0x00000006
        /*0bc8*/ 	.word	0x00028c40
        /*0bcc*/ 	.short	0x010a
        /*0bce*/ 	.byte	0x3f
	.zero		1


	//   ....[73]....
        /*0bd0*/ 	.word	0x000141b0
        /*0bd4*/ 	.word	0x00000006
        /*0bd8*/ 	.word	0x00028c60
        /*0bdc*/ 	.short	0x010a
        /*0bde*/ 	.byte	0x3f
	.zero		1


	//   ....[74]....
        /*0be0*/ 	.word	0x00015350
        /*0be4*/ 	.word	0x00000007
        /*0be8*/ 	.word	0x00028c20
        /*0bec*/ 	.short	0x010a
        /*0bee*/ 	.byte	0x3f
	.zero		1


	//   ....[75]....
        /*0bf0*/ 	.word	0x000154f0
        /*0bf4*/ 	.word	0x00000005
        /*0bf8*/ 	.word	0x00028c40
        /*0bfc*/ 	.short	0x010a
        /*0bfe*/ 	.byte	0x3f
	.zero		1


	//   ....[76]....
        /*0c00*/ 	.word	0x00015540
        /*0c04*/ 	.word	0x00000003
        /*0c08*/ 	.word	0x00028c40
        /*0c0c*/ 	.short	0x010a
        /*0c0e*/ 	.byte	0x3f
	.zero		1


	//   ....[77]....
        /*0c10*/ 	.word	0x00015590
        /*0c14*/ 	.word	0x00000005
        /*0c18*/ 	.word	0x00028c60
        /*0c1c*/ 	.short	0x010a
        /*0c1e*/ 	.byte	0x3f
	.zero		1


	//----- nvinfo : EIATTR_NUM_MBARRIERS
	.align		4
.L_652:
        /*0c20*/ 	.byte	0x03, 0x38
        /*0c22*/ 	.short	0x0016


	//----- nvinfo : EIATTR_EXIT_INSTR_OFFSETS
	.align		4
        /*0c24*/ 	.byte	0x04, 0x1c
        /*0c26*/ 	.short	(.L_654 - .L_653)


	//   ....[0]....
.L_653:
        /*0c28*/ 	.word	0x00000970


	//   ....[1]....
        /*0c2c*/ 	.word	0x0000cb80


	//   ....[2]....
        /*0c30*/ 	.word	0x000125a0


	//----- nvinfo : EIATTR_MAX_THREADS
	.align		4
.L_654:
        /*0c34*/ 	.byte	0x04, 0x05
        /*0c36*/ 	.short	(.L_656 - .L_655)
.L_655:
        /*0c38*/ 	.word	0x00000180
        /*0c3c*/ 	.word	0x00000001
        /*0c40*/ 	.word	0x00000001


	//----- nvinfo : EIATTR_CRS_STACK_SIZE
	.align		4
.L_656:
        /*0c44*/ 	.byte	0x04, 0x1e
        /*0c46*/ 	.short	(.L_658 - .L_657)
.L_657:
        /*0c48*/ 	.word	0x00000000


	//----- nvinfo : EIATTR_CBANK_PARAM_SIZE
	.align		4
.L_658:
        /*0c4c*/ 	.byte	0x03, 0x19
        /*0c4e*/ 	.short	0x0af0


	//----- nvinfo : EIATTR_PARAM_CBANK
	.align		4
        /*0c50*/ 	.byte	0x04, 0x0a
        /*0c52*/ 	.short	(.L_660 - .L_659)
	.align		4
.L_659:
        /*0c54*/ 	.word	index@(.nv.constant0._ZN7cutlass13device_kernelIN5flash11enable_sm90INS1_16FlashAttnFwdSm90INS1_25CollectiveMainloopFwdSm90ILi2EN4cute5tupleIJNS5_1CILi1EEES8_S8_EEENS6_IJNS7_ILi64EEESA_SA_EEELi512ENS_10bfloat16_tEfNS_4arch4Sm90ELb0ELb0ELb1ELb1ELb1ELb0ELb0ELb0ELb0ELb1ELb1ELb0EEENS1_21CollectiveEpilogueFwdINS6_IJSA_NS7_ILi512EEESA_EEES9_SC_SE_Li256ELb1ELb1ELb1ELb0EEENS1_36VarlenDynamicPersistentTileSchedulerILi64ELi64ELi256ELi128ELb1ELb1ELb1ELb0ELb1ELb1EEEEEEEEEvNT_6ParamsE)
        /*0c58*/ 	.short	0x0210
        /*0c5a*/ 	.short	0x0af0


	//----- nvinfo : EIATTR_SW_WAR
	.align		4
.L_660:
        /*0c5c*/ 	.byte	0x04, 0x36
        /*0c5e*/ 	.short	(.L_662 - .L_661)
.L_661:
        /*0c60*/ 	.word	0x00000008
.L_662:


//--------------------- .nv.info._ZN7cutlass13device_kernelIN5flash11enable_sm90INS1_16FlashAttnFwdSm90INS1_25CollectiveMainloopFwdSm90ILi2EN4cute5tupleIJNS5_1CILi1EEES8_S8_EEENS6_IJNS7_ILi64EEESA_SA_EEELi512ENS_10bfloat16_tEfNS_4arch4Sm90ELb0ELb0ELb1ELb1ELb1ELb1ELb0ELb0ELb0ELb1ELb1ELb0EEENS1_21CollectiveEpilogueFwdINS6_IJSA_NS7_ILi512EEESA_EEES9_SC_SE_Li256ELb1ELb1ELb1ELb0EEENS1_36VarlenDynamicPersistentTileSchedulerILi64ELi64ELi256ELi128ELb1ELb1ELb1ELb0ELb1ELb1EEEEEEEEEvNT_6ParamsE --------------------------
	.section	.nv.info._ZN7cutlass13device_kernelIN5flash11enable_sm90INS1_16FlashAttnFwdSm90INS1_25CollectiveMainloopFwdSm90ILi2EN4cute5tupleIJNS5_1CILi1EEES8_S8_EEENS6_IJNS7_ILi64EEESA_SA_EEELi512ENS_10bfloat16_tEfNS_4arch4Sm90ELb0ELb0ELb1ELb1ELb1ELb1ELb0ELb0ELb0ELb1ELb1ELb0EEENS1_21CollectiveEpilogueFwdINS6_IJSA_NS7_ILi512EEESA_EEES9_SC_SE_Li256ELb1ELb1ELb1ELb0EEENS1_36VarlenDynamicPersistentTileSchedulerILi64ELi64ELi256ELi128ELb1ELb1ELb1ELb0ELb1ELb1EEEEEEEEEvNT_6ParamsE,"",@"SHT_CUDA_INFO"
	.sectionflags	@""
	.align	4


	//----- nvinfo : EIATTR_CUDA_API_VERSION
	.align		4
        /*0000*/ 	.byte	0x04, 0x37
        /*0002*/ 	.short	(.L_664 - .L_663)
.L_663:
        /*0004*/ 	.word	0x00000082


	//----- nvinfo : EIATTR_KPARAM_INFO
	.align		4
.L_664:
        /*0008*/ 	.byte	0x04, 0x17
        /*000a*/ 	.short	(.L_666 - .L_665)
.L_665:
        /*000c*/ 	.word	0x00000000
        /*0010*/ 	.short	0x0000
        /*0012*/ 	.short	0x0070
        /*0014*/ 	.byte	0x00, 0xf0, 0x01, 0x2a


	//----- nvinfo : EIATTR_SPARSE_MMA_MASK
	.align		4
.L_666:
        /*0018*/ 	.byte	0x03, 0x50
        /*001a*/ 	.short	0x0000


	//----- nvinfo : EIATTR_MAXREG_COUNT
	.align		4
        /*001c*/ 	.byte	0x03, 0x1b
        /*001e*/ 	.short	0x00a8


	//----- nvinfo : EIATTR_NUM_BARRIERS
	.align		4
        /*0020*/ 	.byte	0x02, 0x4c
        /*0022*/ 	.byte	0x10
	.zero		1


	//----- nvinfo : EIATTR_EXTERNS
	.align		4
        /*0024*/ 	.byte	0x04, 0x0f
        /*0026*/ 	.short	(.L_668 - .L_667)


	//   ....[0]....
	.align		4
.L_667:
        /*0028*/ 	.word	index@(__assertfail)


	//----- nvinfo : EIATTR_ANNOTATIONS
	.align		4
.L_668:
        /*002c*/ 	.byte	0x04, 0x55
        /*002e*/ 	.short	(.L_670 - .L_669)


	//   ....[0]....
.L_669:
        /* <DEDUP_REMOVED lines=52> */


	//----- nvinfo : EIATTR_MERCURY_ISA_VERSION
	.align		4
.L_670:
        /*0358*/ 	.byte	0x03, 0x5f
        /*035a*/ 	.short	0x0101


	//----- nvinfo : EIATTR_UNUSED_LOAD_BYTE_OFFSET
	.align		4
        /*035c*/ 	.byte	0x04, 0x44
        /*035e*/ 	.short	(.L_672 - .L_671)


	//   ....[0]....
.L_671:
        /*0360*/ 	.word	0x00000a20
        /*0364*/ 	.word	0x0000fff0


	//   ....[1]....
        /*0368*/ 	.word	0x0000e2c0
        /*036c*/ 	.word	0x0000fff0


	//----- nvinfo : EIATTR_INT_WARP_WIDE_INSTR_OFFSETS
	.align		4
.L_672:
        /*0370*/ 	.byte	0x04, 0x31
        /*0372*/ 	.short	(.L_674 - .L_673)


	//   ....[0]....
.L_673:
        /*0374*/ 	.word	0x00000130


	//   ....[1]....
        /*0378*/ 	.word	0x00000170


	//   ....[2]....
        /*037c*/ 	.word	0x000001e0


	//   ....[3]....
        /*0380*/ 	.word	0x00016610


	//   ....[4]....
        /*0384*/ 	.word	0x000166a0


	//   ....[5]....
        /*0388*/ 	.word	0x00019bc0


	//   ....[6]....
        /*038c*/ 	.word	0x00019c50


	//----- nvinfo : EIATTR_COOP_GROUP_MASK_REGIDS
	.align		4
.L_674:
        /*0390*/ 	.byte	0x04, 0x29
        /*0392*/ 	.short	(.L_676 - .L_675)


	//   ....[0]....
.L_675:
        /*0394*/ 	.word	0xffffffff


	//   ....[1]....
        /*0398*/ 	.word	0xffffffff


	//   ....[2]....
        /*039c*/ 	.word	0xffffffff


	//   ....[3]....
        /*03a0*/ 	.word	0xffffffff


	//   ....[4]....
        /*03a4*/ 	.word	0xffffffff


	//   ....[5]....
        /*03a8*/ 	.word	0xffffffff


	//   ....[6]....
        /*03ac*/ 	.word	0xffffffff


	//   ....[7]....
        /*03b0*/ 	.word	0xffffffff


	//   ....[8]....
        /*03b4*/ 	.word	0xffffffff


	//   ....[9]....
        /*03b8*/ 	.word	0xffffffff


	//   ....[10]....
        /*03bc*/ 	.word	0xffffffff


	//   ....[11]....
        /*03c0*/ 	.word	0xffffffff


	//   ....[12]....
        /*03c4*/ 	.word	0xffffffff


	//   ....[13]....
        /*03c8*/ 	.word	0xffffffff


	//   ....[14]....
        /*03cc*/ 	.word	0xffffffff


	//   ....[15]....
        /*03d0*/ 	.word	0xffffffff


	//   ....[16]....
        /*03d4*/ 	.word	0xffffffff


	//   ....[17]....
        /*03d8*/ 	.word	0xffffffff


	//   ....[18]....
        /*03dc*/ 	.word	0xffffffff


	//   ....[19]....
        /*03e0*/ 	.word	0xffffffff


	//   ....[20]....
        /*03e4*/ 	.word	0xffffffff


	//   ....[21]....
        /*03e8*/ 	.word	0xffffffff


	//   ....[22]....
        /*03ec*/ 	.word	0xffffffff


	//   ....[23]....
        /*03f0*/ 	.word	0xffffffff


	//   ....[24]....
        /*03f4*/ 	.word	0xffffffff


	//   ....[25]....
        /*03f8*/ 	.word	0xffffffff


	//   ....[26]....
        /*03fc*/ 	.word	0xffffffff


	//   ....[27]....
        /*0400*/ 	.word	0xffffffff


	//   ....[28]....
        /*0404*/ 	.word	0xffffffff


	//   ....[29]....
        /*0408*/ 	.word	0xffffffff


	//   ....[30]....
        /*040c*/ 	.word	0xffffffff


	//   ....[31]....
        /*0410*/ 	.word	0xffffffff


	//   ....[32]....
        /*0414*/ 	.word	0xffffffff


	//   ....[33]....
        /*0418*/ 	.word	0xffffffff


	//   ....[34]....
        /*041c*/ 	.word	0xffffffff


	//   ....[35]....
        /*0420*/ 	.word	0xffffffff


	//   ....[36]....
        /*0424*/ 	.word	0xffffffff


	//   ....[37]....
        /*0428*/ 	.word	0xffffffff


	//   ....[38]....
        /*042c*/ 	.word	0xffffffff


	//   ....[39]....
        /*0430*/ 	.word	0xffffffff


	//   ....[40]....
        /*0434*/ 	.word	0xffffffff


	//   ....[41]....
        /*0438*/ 	.word	0xffffffff


	//   ....[42]....
        /*043c*/ 	.word	0xffffffff


	//   ....[43]....
        /*0440*/ 	.word	0xffffffff


	//   ....[44]....
        /*0444*/ 	.word	0xffffffff


	//   ....[45]....
        /*0448*/ 	.word	0xffffffff


	//   ....[46]....
        /*044c*/ 	.word	0xffffffff


	//   ....[47]....
        /*0450*/ 	.word	0xffffffff


	//   ....[48]....
        /*0454*/ 	.word	0xffffffff


	//   ....[49]....
        /*0458*/ 	.word	0xffffffff


	//   ....[50]....
        /*045c*/ 	.word	0xffffffff


	//   ....[51]....
        /*0460*/ 	.word	0xffffffff


	//   ....[52]....
        /*0464*/ 	.word	0xffffffff


	//   ....[53]....
        /*0468*/ 	.word	0xffffffff


	//   ....[54]....
        /*046c*/ 	.word	0xffffffff


	//   ....[55]....
        /*0470*/ 	.word	0xffffffff


	//   ....[56]....
        /*0474*/ 	.word	0xffffffff


	//   ....[57]....
        /*0478*/ 	.word	0xffffffff


	//   ....[58]....
        /*047c*/ 	.word	0xffffffff


	//   ....[59]....
        /*0480*/ 	.word	0xffffffff


	//   ....[60]....
        /*0484*/ 	.word	0xffffffff


	//   ....[61]....
        /*0488*/ 	.word	0xffffffff


	//   ....[62]....
        /*048c*/ 	.word	0xffffffff


	//   ....[63]....
        /*0490*/ 	.word	0xffffffff


	//   ....[64]....
        /*0494*/ 	.word	0xffffffff


	//   ....[65]....
        /*0498*/ 	.word	0xffffffff


	//   ....[66]....
        /*049c*/ 	.word	0xffffffff


	//   ....[67]....
        /*04a0*/ 	.word	0xffffffff


	//   ....[68]....
        /*04a4*/ 	.word	0xffffffff


	//   ....[69]....
        /*04a8*/ 	.word	0xffffffff


	//   ....[70]....
        /*04ac*/ 	.word	0xffffffff


	//   ....[71]....
        /*04b0*/ 	.word	0xffffffff


	//   ....[72]....
        /*04b4*/ 	.word	0xffffffff


	//   ....[73]....
        /*04b8*/ 	.word	0xffffffff


	//   ....[74]....
        /*04bc*/ 	.word	0xffffffff


	//   ....[75]....
        /*04c0*/ 	.word	0xffffffff


	//   ....[76]....
        /*04c4*/ 	.word	0xffffffff


	//   ....[77]....
        /*04c8*/ 	.word	0xffffffff


	//   ....[78]....
        /*04cc*/ 	.word	0xffffffff


	//   ....[79]....
        /*04d0*/ 	.word	0xffffffff


	//   ....[80]....
        /*04d4*/ 	.word	0xffffffff


	//   ....[81]....
        /*04d8*/ 	.word	0xffffffff


	//   ....[82]....
        /*04dc*/ 	.word	0xffffffff


	//   ....[83]....
        /*04e0*/ 	.word	0xffffffff


	//   ....[84]....
        /*04e4*/ 	.word	0xffffffff


	//   ....[85]....
        /*04e8*/ 	.word	0xffffffff


	//   ....[86]....
        /*04ec*/ 	.word	0xffffffff


	//   ....[87]....
        /*04f0*/ 	.word	0xffffffff


	//   ....[88]....
        /*04f4*/ 	.word	0xffffffff


	//   ....[89]....
        /*04f8*/ 	.word	0xffffffff


	//   ....[90]....
        /*04fc*/ 	.word	0xffffffff


	//   ....[91]....
        /*0500*/ 	.word	0xffffffff


	//   ....[92]....
        /*0504*/ 	.word	0xffffffff


	//   ....[93]....
        /*0508*/ 	.word	0xffffffff


	//   ....[94]....
        /*050c*/ 	.word	0xffffffff


	//   ....[95]....
        /*0510*/ 	.word	0xffffffff


	//   ....[96]....
        /*0514*/ 	.word	0xffffffff


	//   ....[97]....
        /*0518*/ 	.word	0xffffffff


	//   ....[98]....
        /*051c*/ 	.word	0xffffffff


	//   ....[99]....
        /*0520*/ 	.word	0xffffffff


	//   ....[100]....
        /*0524*/ 	.word	0xffffffff


	//   ....[101]....
        /*0528*/ 	.word	0xffffffff


	//   ....[102]....
        /*052c*/ 	.word	0xffffffff


	//   ....[103]....
        /*0530*/ 	.word	0xffffffff


	//   ....[104]....
        /*0534*/ 	.word	0xffffffff


	//   ....[105]....
        /*0538*/ 	.word	0xffffffff


	//   ....[106]....
        /*053c*/ 	.word	0xffffffff


	//   ....[107]....
        /*0540*/ 	.word	0xffffffff


	//   ....[108]....
        /*0544*/ 	.word	0xffffffff


	//   ....[109]....
        /*0548*/ 	.word	0xffffffff


	//   ....[110]....
        /*054c*/ 	.word	0xffffffff


	//   ....[111]....
        /*0550*/ 	.word	0xffffffff


	//   ....[112]....
        /*0554*/ 	.word	0xffffffff


	//   ....[113]....
        /*0558*/ 	.word	0xffffffff


	//   ....[114]....
        /*055c*/ 	.word	0xffffffff


	//   ....[115]....
        /*0560*/ 	.word	0xffffffff


	//   ....[116]....
        /*0564*/ 	.word	0xffffffff


	//   ....[117]....
        /*0568*/ 	.word	0xffffffff


	//   ....[118]....
        /*056c*/ 	.word	0xffffffff


	//   ....[119]....
        /*0570*/ 	.word	0xffffffff


	//   ....[120]....
        /*0574*/ 	.word	0xffffffff


	//   ....[121]....
        /*0578*/ 	.word	0xffffffff


	//   ....[122]....
        /*057c*/ 	.word	0xffffffff


	//   ....[123]....
        /*0580*/ 	.word	0xffffffff


	//   ....[124]....
        /*0584*/ 	.word	0xffffffff


	//   ....[125]....
        /*0588*/ 	.word	0xffffffff


	//   ....[126]....
        /*058c*/ 	.word	0xffffffff


	//   ....[127]....
        /*0590*/ 	.word	0xffffffff


	//   ....[128]....
        /*0594*/ 	.word	0xffffffff


	//   ....[129]....
        /*0598*/ 	.word	0xffffffff


	//   ....[130]....
        /*059c*/ 	.word	0xffffffff


	//   ....[131]....
        /*05a0*/ 	.word	0xffffffff


	//   ....[132]....
        /*05a4*/ 	.word	0xffffffff


	//   ....[133]....
        /*05a8*/ 	.word	0x0500000f


	//   ....[134]....
        /*05ac*/ 	.word	0x0500000f


	//   ....[135]....
        /*05b0*/ 	.word	0x0500000f


	//   ....[136]....
        /*05b4*/ 	.word	0x0500000f


	//   ....[137]....
        /*05b8*/ 	.word	0x0500000f


	//   ....[138]....
        /*05bc*/ 	.word	0x0500000f


	//   ....[139]....
        /*05c0*/ 	.word	0x0500000f


	//   ....[140]....
        /*05c4*/ 	.word	0x0500000f


	//   ....[141]....
        /*05c8*/ 	.word	0x0500000f


	//   ....[142]....
        /*05cc*/ 	.word	0x0500000f


	//   ....[143]....
        /*05d0*/ 	.word	0x0500000f


	//   ....[144]....
        /*05d4*/ 	.word	0x0500000f


	//   ....[145]....
        /*05d8*/ 	.word	0x0500000f


	//   ....[146]....
        /*05dc*/ 	.word	0x0500000f


	//   ....[147]....
        /*05e0*/ 	.word	0x0500000f


	//   ....[148]....
        /*05e4*/ 	.word	0x0500000f


	//   ....[149]....
        /*05e8*/ 	.word	0x0500000f


	//   ....[150]....
        /*05ec*/ 	.word	0x0500000f


	//   ....[151]....
        /*05f0*/ 	.word	0x0500000f


	//   ....[152]....
        /*05f4*/ 	.word	0x0500000f


	//   ....[153]....
        /*05f8*/ 	.word	0x0500000f


	//   ....[154]....
        /*05fc*/ 	.word	0x0500000f


	//   ....[155]....
        /*0600*/ 	.word	0x0500000f


	//   ....[156]....
        /*0604*/ 	.word	0x0500000f


	//   ....[157]....
        /*0608*/ 	.word	0x0500000f


	//   ....[158]....
        /*060c*/ 	.word	0x0500000f


	//   ....[159]....
        /*0610*/ 	.word	0x0500000f


	//   ....[160]....
        /*0614*/ 	.word	0x0500000f


	//   ....[161]....
        /*0618*/ 	.word	0x0500000f


	//   ....[162]....
        /*061c*/ 	.word	0x0500000f


	//   ....[163]....
        /*0620*/ 	.word	0x0500000f


	//   ....[164]....
        /*0624*/ 	.word	0x0500000f


	//   ....[165]....
        /*0628*/ 	.word	0x0500000f


	//   ....[166]....
        /*062c*/ 	.word	0x0500000f


	//   ....[167]....
        /*0630*/ 	.word	0x0500000f


	//   ....[168]....
        /*0634*/ 	.word	0x0500000f


	//   ....[169]....
        /*0638*/ 	.word	0x0500000f


	//   ....[170]....
        /*063c*/ 	.word	0x0500000f


	//   ....[171]....
        /*0640*/ 	.word	0x0500000f


	//   ....[172]....
        /*0644*/ 	.word	0x0500000f


	//   ....[173]....
        /*0648*/ 	.word	0x0500000f


	//   ....[174]....
        /*064c*/ 	.word	0x0500000f


	//   ....[175]....
        /*0650*/ 	.word	0x0500000f


	//   ....[176]....
        /*0654*/ 	.word	0x0500000f


	//   ....[177]....
        /*0658*/ 	.word	0x0500000f


	//   ....[178]....
        /*065c*/ 	.word	0x0500000f


	//   ....[179]....
        /*0660*/ 	.word	0x0500000f


	//   ....[180]....
        /*0664*/ 	.word	0x0500000f


	//   ....[181]....
        /*0668*/ 	.word	0x0500000f


	//   ....[182]....
        /*066c*/ 	.word	0x0500000f


	//   ....[183]....
        /*0670*/ 	.word	0x0500000f


	//   ....[184]....
        /*0674*/ 	.word	0x0500000f


	//   ....[185]....
        /*0678*/ 	.word	0x0500000f


	//   ....[186]....
        /*067c*/ 	.word	0x0500000f


	//   ....[187]....
        /*0680*/ 	.word	0x0500000f


	//   ....[188]....
        /*0684*/ 	.word	0x0500000f


	//   ....[189]....
        /*0688*/ 	.word	0x0500000f


	//   ....[190]....
        /*068c*/ 	.word	0x0500000f


	//   ....[191]....
        /*0690*/ 	.word	0x0500000f


	//   ....[192]....
        /*0694*/ 	.word	0x0500000f


	//   ....[193]....
        /*0698*/ 	.word	0x0500000f


	//   ....[194]....
        /*069c*/ 	.word	0x0500000f


	//   ....[195]....
        /*06a0*/ 	.word	0x0500000f


	//   ....[196]....
        /*06a4*/ 	.word	0x0500000f


	//   ....[197]....
        /*06a8*/ 	.word	0x0500000f


	//   ....[198]....
        /*06ac*/ 	.word	0x0500000f


	//   ....[199]....
        /*06b0*/ 	.word	0x0500000f


	//   ....[200]....
        /*06b4*/ 	.word	0x0500000f


	//   ....[201]....
        /*06b8*/ 	.word	0x0500000f


	//   ....[202]....
        /*06bc*/ 	.word	0x0500000f


	//   ....[203]....
        /*06c0*/ 	.word	0x0500000f


	//   ....[204]....
        /*06c4*/ 	.word	0x0500000f


	//   ....[205]....
        /*06c8*/ 	.word	0x0500000f


	//   ....[206]....
        /*06cc*/ 	.word	0x0500000f


	//   ....[207]....
        /*06d0*/ 	.word	0x0500000f


	//----- nvinfo : EIATTR_COOP_GROUP_INSTR_OFFSETS
	.align		4
.L_676:
        /*06d4*/ 	.byte	0x04, 0x28
        /*06d6*/ 	.short	(.L_678 - .L_677)


	//   ....[0]....
.L_677:
        /*06d8*/ 	.word	0x00000060


	//   ....[1]....
        /*06dc*/ 	.word	0x00000140


	//   ....[2]....
        /*06e0*/ 	.word	0x00000190


	//   ....[3]....
        /*06e4*/ 	.word	0x00000380


	//   ....[4]....
        /*06e8*/ 	.word	0x000004e0


	//   ....[5]....
        /*06ec*/ 	.word	0x00000600


	//   ....[6]....
        /*06f0*/ 	.word	0x00000760


	//   ....[7]....
        /*06f4*/ 	.word	0x000030d0


	//   ....[8]....
        /*06f8*/ 	.word	0x000030e0


	//   ....[9]....
        /*06fc*/ 	.word	0x00003ba0


	//   ....[10]....
        /*0700*/ 	.word	0x00003bb0


	//   ....[11]....
        /*0704*/ 	.word	0x000045b0


	//   ....[12]....
        /*0708*/ 	.word	0x000045c0


	//   ....[13]....
        /*070c*/ 	.word	0x00004980


	//   ....[14]....
        /*0710*/ 	.word	0x00004990


	//   ....[15]....
        /*0714*/ 	.word	0x000058c0


	//   ....[16]....
        /*0718*/ 	.word	0x000079d0


	//   ....[17]....
        /*071c*/ 	.word	0x00007f90


	//   ....[18]....
        /*0720*/ 	.word	0x00007fa0


	//   ....[19]....
        /*0724*/ 	.word	0x00007fb0


	//   ....[20]....
        /*0728*/ 	.word	0x00007fc0


	//   ....[21]....
        /*072c*/ 	.word	0x00008fb0


	//   ....[22]....
        /*0730*/ 	.word	0x00008fc0


	//   ....[23]....
        /*0734*/ 	.word	0x00008fd0


	//   ....[24]....
        /*0738*/ 	.word	0x00008fe0


	//   ....[25]....
        /*073c*/ 	.word	0x0000abc0


	//   ....[26]....
        /*0740*/ 	.word	0x0000ac70


	//   ....[27]....
        /*0744*/ 	.word	0x0000ae60


	//   ....[28]....
        /*0748*/ 	.word	0x0000aed0


	//   ....[29]....
        /*074c*/ 	.word	0x0000b870


	//   ....[30]....
        /*0750*/ 	.word	0x0000c170


	//   ....[31]....
        /*0754*/ 	.word	0x0000c1d0


	//   ....[32]....
        /*0758*/ 	.word	0x0000c5b0


	//   ....[33]....
        /*075c*/ 	.word	0x0000c780


	//   ....[34]....
        /*0760*/ 	.word	0x0000d700


	//   ....[35]....
        /*0764*/ 	.word	0x0000d7f0


	//   ....[36]....
        /*0768*/ 	.word	0x0000d810


	//   ....[37]....
        /*076c*/ 	.word	0x0000d980


	//   ....[38]....
        /*0770*/ 	.word	0x0000db50


	//   ....[39]....
        /*0774*/ 	.word	0x0000f000


	//   ....[40]....
        /*0778*/ 	.word	0x0000f3d0


	//   ....[41]....
        /*077c*/ 	.word	0x0000f3e0


	//   ....[42]....
        /*0780*/ 	.word	0x0000f3f0


	//   ....[43]....
        /*0784*/ 	.word	0x0000f400


	//   ....[44]....
        /*0788*/ 	.word	0x00010130


	//   ....[45]....
        /*078c*/ 	.word	0x00010150


	//   ....[46]....
        /*0790*/ 	.word	0x000103f0


	//   ....[47]....
        /*0794*/ 	.word	0x00010410


	//   ....[48]....
        /*0798*/ 	.word	0x00010cc0


	//   ....[49]....
        /*079c*/ 	.word	0x00010d00


	//   ....[50]....
        /*07a0*/ 	.word	0x000117c0


	//   ....[51]....
        /*07a4*/ 	.word	0x000117e0


	//   ....[52]....
        /*07a8*/ 	.word	0x00012e40


	//   ....[53]....
        /*07ac*/ 	.word	0x00012e70


	//   ....[54]....
        /*07b0*/ 	.word	0x000130b0


	//   ....[55]....
        /*07b4*/ 	.word	0x000130d0


	//   ....[56]....
        /*07b8*/ 	.word	0x00013380


	//   ....[57]....
        /*07bc*/ 	.word	0x00013570


	//   ....[58]....
        /*07c0*/ 	.word	0x000135a0


	//   ....[59]....
        /*07c4*/ 	.word	0x000135d0


	//   ....[60]....
        /*07c8*/ 	.word	0x00013600


	//   ....[61]....
        /*07cc*/ 	.word	0x00013630


	//   ....[62]....
        /*07d0*/ 	.word	0x00013660


	//   ....[63]....
        /*07d4*/ 	.word	0x000137f0


	//   ....[64]....
        /*07d8*/ 	.word	0x00013820


	//   ....[65]....
        /*07dc*/ 	.word	0x00013850


	//   ....[66]....
        /*07e0*/ 	.word	0x00013880


	//   ....[67]....
        /*07e4*/ 	.word	0x000138b0


	//   ....[68]....
        /*07e8*/ 	.word	0x000138e0


	//   ....[69]....
        /*07ec*/ 	.word	0x00013970


	//   ....[70]....
        /*07f0*/ 	.word	0x000139a0


	//   ....[71]....
        /*07f4*/ 	.word	0x000139b0


	//   ....[72]....
        /*07f8*/ 	.word	0x00013a40


	//   ....[73]....
        /*07fc*/ 	.word	0x00014a10


	//   ....[74]....
        /*0800*/ 	.word	0x00017420


	//   ....[75]....
        /*0804*/ 	.word	0x00017440


	//   ....[76]....
        /*0808*/ 	.word	0x000174d0


	//   ....[77]....
        /*080c*/ 	.word	0x000174f0


	//   ....[78]....
        /*0810*/ 	.word	0x00017570


	//   ....[79]....
        /*0814*/ 	.word	0x00017590


	//   ....[80]....
        /*0818*/ 	.word	0x000175a0


	//   ....[81]....
        /*081c*/ 	.word	0x000175b0


	//   ....[82]....
        /*0820*/ 	.word	0x00017db0


	//   ....[83]....
        /*0824*/ 	.word	0x00017de0


	//   ....[84]....
        /*0828*/ 	.word	0x00017e80


	//   ....[85]....
        /*082c*/ 	.word	0x00017ea0


	//   ....[86]....
        /*0830*/ 	.word	0x00017f20


	//   ....[87]....
        /*0834*/ 	.word	0x00017f40


	//   ....[88]....
        /*0838*/ 	.word	0x00017f50


	//   ....[89]....
        /*083c*/ 	.word	0x00017fc0


	//   ....[90]....
        /*0840*/ 	.word	0x000183e0


	//   ....[91]....
        /*0844*/ 	.word	0x000184a0


	//   ....[92]....
        /*0848*/ 	.word	0x000185f0


	//   ....[93]....
        /*084c*/ 	.word	0x00018630


	//   ....[94]....
        /*0850*/ 	.word	0x00018640


	//   ....[95]....
        /*0854*/ 	.word	0x00018650


	//   ....[96]....
        /*0858*/ 	.word	0x000187a0


	//   ....[97]....
        /*085c*/ 	.word	0x000188f0


	//   ....[98]....
        /*0860*/ 	.word	0x000190f0


	//   ....[99]....
        /*0864*/ 	.word	0x00019110


	//   ....[100]....
        /*0868*/ 	.word	0x00019160


	//   ....[101]....
        /*086c*/ 	.word	0x00019170


	//   ....[102]....
        /*0870*/ 	.word	0x000191b0


	//   ....[103]....
        /*0874*/ 	.word	0x000191c0


	//   ....[104]....
        /*0878*/ 	.word	0x000191d0


	//   ....[105]....
        /*087c*/ 	.word	0x00019210


	//   ....[106]....
        /*0880*/ 	.word	0x00019510


	//   ....[107]....
        /*0884*/ 	.word	0x00019550


	//   ....[108]....
        /*0888*/ 	.word	0x00019570


	//   ....[109]....
        /*088c*/ 	.word	0x00019590


	//   ....[110]....
        /*0890*/ 	.word	0x000195c0


	//   ....[111]....
        /*0894*/ 	.word	0x000195e0


	//   ....[112]....
        /*0898*/ 	.word	0x000196e0


	//   ....[113]....
        /*089c*/ 	.word	0x00019830


	//   ....[114]....
        /*08a0*/ 	.word	0x00019e70


	//   ....[115]....
        /*08a4*/ 	.word	0x00019ea0


	//   ....[116]....
        /*08a8*/ 	.word	0x00019f00


	//   ....[117]....
        /*08ac*/ 	.word	0x00019f30


	//   ....[118]....
        /*08b0*/ 	.word	0x00019f60


	//   ....[119]....
        /*08b4*/ 	.word	0x00019f90


	//   ....[120]....
        /*08b8*/ 	.word	0x00019fc0


	//   ....[121]....
        /*08bc*/ 	.word	0x00019ff0


	//   ....[122]....
        /*08c0*/ 	.word	0x0001a190


	//   ....[123]....
        /*08c4*/ 	.word	0x0001a1c0


	//   ....[124]....
        /*08c8*/ 	.word	0x0001a1f0


	//   ....[125]....
        /*08cc*/ 	.word	0x0001a220


	//   ....[126]....
        /*08d0*/ 	.word	0x0001a250


	//   ....[127]....
        /*08d4*/ 	.word	0x0001a280


	//   ....[128]....
        /*08d8*/ 	.word	0x0001a340


	//   ....[129]....
        /*08dc*/ 	.word	0x0001a360


	//   ....[130]....
        /*08e0*/ 	.word	0x0001a370


	//   ....[131]....
        /*08e4*/ 	.word	0x0001a3d0


	//   ....[132]....
        /*08e8*/ 	.word	0x0001a9f0


	//   ....[133]....
        /*08ec*/ 	.word	0x0001ad00


	//   ....[134]....
        /*08f0*/ 	.word	0x0001ad90


	//   ....[135]....
        /*08f4*/ 	.word	0x0001ae60


	//   ....[136]....
        /*08f8*/ 	.word	0x0001aef0


	//   ....[137]....
        /*08fc*/ 	.word	0x0001afd0


	//   ....[138]....
        /*0900*/ 	.word	0x0001b060


	//   ....[139]....
        /*0904*/ 	.word	0x0001b1e0


	//   ....[140]....
        /*0908*/ 	.word	0x0001b270


	//   ....[141]....
        /*090c*/ 	.word	0x0001b2c0


	//   ....[142]....
        /*0910*/ 	.word	0x0001b310


	//   ....[143]....
        /*0914*/ 	.word	0x0001b400


	//   ....[144]....
        /*0918*/ 	.word	0x0001b490


	//   ....[145]....
        /*091c*/ 	.word	0x0001b4e0


	//   ....[146]....
        /*0920*/ 	.word	0x0001b530


	//   ....[147]....
        /*0924*/ 	.word	0x0001b780


	//   ....[148]....
        /*0928*/ 	.word	0x0001ba60


	//   ....[149]....
        /*092c*/ 	.word	0x0001bb50


	//   ....[150]....
        /*0930*/ 	.word	0x0001bbf0


	//   ....[151]....
        /*0934*/ 	.word	0x0001bc50


	//   ....[152]....
        /*0938*/ 	.word	0x0001bd40


	//   ....[153]....
        /*093c*/ 	.word	0x0001bdb0


	//   ....[154]....
        /*0940*/ 	.word	0x0001bea0


	//   ....[155]....
        /*0944*/ 	.word	0x0001bf10


	//   ....[156]....
        /*0948*/ 	.word	0x0001bfb0


	//   ....[157]....
        /*094c*/ 	.word	0x0001c0a0


	//   ....[158]....
        /*0950*/ 	.word	0x0001c110


	//   ....[159]....
        /*0954*/ 	.word	0x0001c170


	//   ....[160]....
        /*0958*/ 	.word	0x0001c260


	//   ....[161]....
        /*095c*/ 	.word	0x0001c2c0


	//   ....[162]....
        /*0960*/ 	.word	0x0001c3c0


	//   ....[163]....
        /*0964*/ 	.word	0x0001c420


	//   ....[164]....
        /*0968*/ 	.word	0x0001c500


	//   ....[165]....
        /*096c*/ 	.word	0x0001c640


	//   ....[166]....
        /*0970*/ 	.word	0x0001c740


	//   ....[167]....
        /*0974*/ 	.word	0x0001c9c0


	//   ....[168]....
        /*0978*/ 	.word	0x0001ca10


	//   ....[169]....
        /*097c*/ 	.word	0x0001cbe0


	//   ....[170]....
        /*0980*/ 	.word	0x0001cc30


	//   ....[171]....
        /*0984*/ 	.word	0x0001ce00


	//   ....[172]....
        /*0988*/ 	.word	0x0001ce50


	//   ....[173]....
        /*098c*/ 	.word	0x0001cf40


	//   ....[174]....
        /*0990*/ 	.word	0x0001cfe0


	//   ....[175]....
        /*0994*/ 	.word	0x0001d040


	//   ....[176]....
        /*0998*/ 	.word	0x0001d0f0


	//   ....[177]....
        /*099c*/ 	.word	0x0001d150


	//   ....[178]....
        /*09a0*/ 	.word	0x0001d200


	//   ....[179]....
        /*09a4*/ 	.word	0x0001d260


	//   ....[180]....
        /*09a8*/ 	.word	0x0001d310


	//   ....[181]....
        /*09ac*/ 	.word	0x0001d400


	//   ....[182]....
        /*09b0*/ 	.word	0x0001d4e0


	//   ....[183]....
        /*09b4*/ 	.word	0x0001d5f0


	//   ....[184]....
        /*09b8*/ 	.word	0x0001d6f0


	//   ....[185]....
        /*09bc*/ 	.word	0x0001d820


	//   ....[186]....
        /*09c0*/ 	.word	0x0001d900


	//   ....[187]....
        /*09c4*/ 	.word	0x0001da00


	//   ....[188]....
        /*09c8*/ 	.word	0x0001dae0


	//   ....[189]....
        /*09cc*/ 	.word	0x0001db70


	//   ....[190]....
        /*09d0*/ 	.word	0x0001dc10


	//   ....[191]....
        /*09d4*/ 	.word	0x0001dd90


	//   ....[192]....
        /*09d8*/ 	.word	0x0001de00


	//   ....[193]....
        /*09dc*/ 	.word	0x0001de70


	//   ....[194]....
        /*09e0*/ 	.word	0x0001dee0


	//   ....[195]....
        /*09e4*/ 	.word	0x0001df50


	//   ....[196]....
        /*09e8*/ 	.word	0x0001dfd0


	//   ....[197]....
        /*09ec*/ 	.word	0x0001e050


	//   ....[198]....
        /*09f0*/ 	.word	0x0001e0e0


	//   ....[199]....
        /*09f4*/ 	.word	0x0001e150


	//   ....[200]....
        /*09f8*/ 	.word	0x0001e1c0


	//   ....[201]....
        /*09fc*/ 	.word	0x0001e230


	//   ....[202]....
        /*0a00*/ 	.word	0x0001e2b0


	//   ....[203]....
        /*0a04*/ 	.word	0x0001e320


	//   ....[204]....
        /*0a08*/ 	.word	0x0001e3c0


	//   ....[205]....
        /*0a0c*/ 	.word	0x0001e410


	//   ....[206]....
        /*0a10*/ 	.word	0x0001e4a0


	//   ....[207]....
        /*0a14*/ 	.word	0x0001e5d0


	//----- nvinfo : EIATTR_REG_RECONFIG
	.align		4
.L_678:
        /*0a18*/ 	.byte	0x01, 0x54
	.zero		2


	//----- nvinfo : EIATTR_SYSCALL_OFFSETS
	.align		4
        /*0a1c*/ 	.byte	0x04, 0x46
        /*0a1e*/ 	.short	(.L_680 - .L_679)


	//   ....[0]....
.L_679:
        /*0a20*/ 	.word	0x00002350


	//   ....[1]....
        /*0a24*/ 	.word	0x000024a0


	//   ....[2]....
        /*0a28*/ 	.word	0x00007b70


	//   ....[3]....
        /*0a2c*/ 	.word	0x00007f00


	//   ....[4]....
        /*0a30*/ 	.word	0x00016800


	//   ....[5]....
        /*0a34*/ 	.word	0x00016950


	//   ....[6]....
        /*0a38*/ 	.word	0x00016a40


	//   ....[7]....
        /*0a3c*/ 	.word	0x00017a10


	//----- nvinfo : EIATTR_MBARRIER_INSTR_OFFSETS
	.align		4
.L_680:
        /*0a40*/ 	.byte	0x04, 0x39
        /*0a42*/ 	.short	(.L_682 - .L_681)


	//   ....[0]....
.L_681:
        /*0a44*/ 	.word	0x00000270
        /*0a48*/ 	.word	0x000000ff
        /*0a4c*/ 	.word	0x00028c00
        /*0a50*/ 	.short	0x0100
        /*0a52*/ 	.byte	0x08
	.zero		1


	//   ....[1]....
        /*0a54*/ 	.word	0x00000280
        /*0a58*/ 	.word	0x000000ff
        /*0a5c*/ 	.word	0x00028c20
        /*0a60*/ 	.short	0x0100
        /*0a62*/ 	.byte	0x08
	.zero		1


	//   ....[2]....
        /*0a64*/ 	.word	0x00000330
        /*0a68*/ 	.word	0x000000ff
        /*0a6c*/ 	.word	0x00028c30
        /*0a70*/ 	.short	0x0100
        /*0a72*/ 	.byte	0x06
	.zero		1


	//   ....[3]....
        /*0a74*/ 	.word	0x00000340
        /*0a78*/ 	.word	0x000000ff
        /*0a7c*/ 	.word	0x00028c40
        /*0a80*/ 	.short	0x0100
        /*0a82*/ 	.byte	0x06
	.zero		1


	//   ....[4]....
        /*0a84*/ 	.word	0x00000350
        /*0a88*/ 	.word	0x000000ff
        /*0a8c*/ 	.word	0x00028c38
        /*0a90*/ 	.short	0x0100
        /*0a92*/ 	.byte	0x06
	.zero		1


	//   ....[5]....
        /*0a94*/ 	.word	0x00000360
        /*0a98*/ 	.word	0x000000ff
        /*0a9c*/ 	.word	0x00028c48
        /*0aa0*/ 	.short	0x0100
        /*0aa2*/ 	.byte	0x06
	.zero		1


	//   ....[6]....
        /*0aa4*/ 	.word	0x00000490
        /*0aa8*/ 	.word	0x000000ff
        /*0aac*/ 	.word	0x00028c50
        /*0ab0*/ 	.short	0x0100
        /*0ab2*/ 	.byte	0x08
	.zero		1


	//   ....[7]....
        /*0ab4*/ 	.word	0x000004a0
        /*0ab8*/ 	.word	0x000000ff
        /*0abc*/ 	.word	0x00028c60
        /*0ac0*/ 	.short	0x0100
        /*0ac2*/ 	.byte	0x08
	.zero		1


	//   ....[8]....
        /*0ac4*/ 	.word	0x000004b0
        /*0ac8*/ 	.word	0x000000ff
        /*0acc*/ 	.word	0x00028c58
        /*0ad0*/ 	.short	0x0100
        /*0ad2*/ 	.byte	0x08
	.zero		1


	//   ....[9]....
        /*0ad4*/ 	.word	0x000004c0
        /*0ad8*/ 	.word	0x000000ff
        /*0adc*/ 	.word	0x00028c68
        /*0ae0*/ 	.short	0x0100
        /*0ae2*/ 	.byte	0x08
	.zero		1


	//   ....[10]....
        /*0ae4*/ 	.word	0x000005b0
        /*0ae8*/ 	.word	0x000000ff
        /*0aec*/ 	.word	0x00028c70
        /*0af0*/ 	.short	0x0100
        /*0af2*/ 	.byte	0x06
	.zero		1


	//   ....[11]....
        /*0af4*/ 	.word	0x000005c0
        /*0af8*/ 	.word	0x000000ff
        /*0afc*/ 	.word	0x00028c80
        /*0b00*/ 	.short	0x0100
        /*0b02*/ 	.byte	0x06
	.zero		1


	//   ....[12]....
        /*0b04*/ 	.word	0x000005d0
        /*0b08*/ 	.word	0x000000ff
        /*0b0c*/ 	.word	0x00028c78
        /*0b10*/ 	.short	0x0100
        /*0b12*/ 	.byte	0x06
	.zero		1


	//   ....[13]....
        /*0b14*/ 	.word	0x000005e0
        /*0b18*/ 	.word	0x000000ff
        /*0b1c*/ 	.word	0x00028c88
        /*0b20*/ 	.short	0x0100
        /*0b22*/ 	.byte	0x06
	.zero		1


	//   ....[14]....
        /*0b24*/ 	.word	0x00000710
        /*0b28*/ 	.word	0x000000ff
        /*0b2c*/ 	.word	0x00028c90
        /*0b30*/ 	.short	0x0100
        /*0b32*/ 	.byte	0x08
	.zero		1


	//   ....[15]....
        /*0b34*/ 	.word	0x00000720
        /*0b38*/ 	.word	0x000000ff
        /*0b3c*/ 	.word	0x00028ca0
        /*0b40*/ 	.short	0x0100
        /*0b42*/ 	.byte	0x08
	.zero		1


	//   ....[16]....
        /*0b44*/ 	.word	0x00000730
        /*0b48*/ 	.word	0x000000ff
        /*0b4c*/ 	.word	0x00028c98
        /*0b50*/ 	.short	0x0100
        /*0b52*/ 	.byte	0x08
	.zero		1


	//   ....[17]....
        /*0b54*/ 	.word	0x00000740
        /*0b58*/ 	.word	0x000000ff
        /*0b5c*/ 	.word	0x00028ca8
        /*0b60*/ 	.short	0x0100
        /*0b62*/ 	.byte	0x08
	.zero		1


	//   ....[18]....
        /*0b64*/ 	.word	0x00000870
        /*0b68*/ 	.word	0x000000ff
        /*0b6c*/ 	.word	0x00028cb0
        /*0b70*/ 	.short	0x0100
        /*0b72*/ 	.byte	0x08
	.zero		1


	//   ....[19]....
        /*0b74*/ 	.word	0x00000880
        /*0b78*/ 	.word	0x000000ff
        /*0b7c*/ 	.word	0x00028cc0
        /*0b80*/ 	.short	0x0100
        /*0b82*/ 	.byte	0x08
	.zero		1


	//   ....[20]....
        /*0b84*/ 	.word	0x00000890
        /*0b88*/ 	.word	0x000000ff
        /*0b8c*/ 	.word	0x00028cb8
        /*0b90*/ 	.short	0x0100
        /*0b92*/ 	.byte	0x08
	.zero		1


	//   ....[21]....
        /*0b94*/ 	.word	0x000008a0
        /*0b98*/ 	.word	0x000000ff
        /*0b9c*/ 	.word	0x00028cc8
        /*0ba0*/ 	.short	0x0100
        /*0ba2*/ 	.byte	0x08
	.zero		1


	//   ....[22]....
        /*0ba4*/ 	.word	0x00003080
        /*0ba8*/ 	.word	0x0000003a
        /*0bac*/ 	.word	0x00028c90
        /*0bb0*/ 	.short	0x010a
        /*0bb2*/ 	.byte	0x3f
	.zero		1


	//   ....[23]....
        /*0bb4*/ 	.word	0x00003b50
        /*0bb8*/ 	.word	0x0000003a
        /*0bbc*/ 	.word	0x00028c90
        /*0bc0*/ 	.short	0x010a
        /*0bc2*/ 	.byte	0x3f
	.zero		1


	//   ....[24]....
        /*0bc4*/ 	.word	0x00004420
        /*0bc8*/ 	.word	0x0000003a
        /*0bcc*/ 	.word	0x00028c90
        /*0bd0*/ 	.short	0x010a
        /*0bd2*/ 	.byte	0x3f
	.zero		1


	//   ....[25]....
        /*0bd4*/ 	.word	0x000047e0
        /*0bd8*/ 	.word	0x00000004
        /*0bdc*/ 	.word	0x00000000
        /*0be0*/ 	.short	0x0101
        /*0be2*/ 	.byte	0x3f
	.zero		1


	//   ....[26]....
        /*0be4*/ 	.word	0x00004820
        /*0be8*/ 	.word	0x0000003a
        /*0bec*/ 	.word	0x00028cb0
        /*0bf0*/ 	.short	0x010a
        /*0bf2*/ 	.byte	0x3f
	.zero		1


	//   ....[27]....
        /*0bf4*/ 	.word	0x00005150
        /*0bf8*/ 	.word	0x0000003a
        /*0bfc*/ 	.word	0x00000000
        /*0c00*/ 	.short	0x0101
        /*0c02*/ 	.byte	0x3f
	.zero		1


	//   ....[28]....
        /*0c04*/ 	.word	0x000059d0
        /*0c08*/ 	.word	0x0000000a
        /*0c0c*/ 	.word	0x00028c50
        /*0c10*/ 	.short	0x010a
        /*0c12*/ 	.byte	0x3f
	.zero		1


	//   ....[29]....
        /*0c14*/ 	.word	0x00005da0
        /*0c18*/ 	.word	0x0000000a
        /*0c1c*/ 	.word	0x00000000
        /*0c20*/ 	.short	0x0101
        /*0c22*/ 	.byte	0x3f
	.zero		1


	//   ....[30]....
        /*0c24*/ 	.word	0x000066a0
        /*0c28*/ 	.word	0x0000000a
        /*0c2c*/ 	.word	0x00028c50
        /*0c30*/ 	.short	0x010a
        /*0c32*/ 	.byte	0x3f
	.zero		1


	//   ....[31]....
        /*0c34*/ 	.word	0x000066f0
        /*0c38*/ 	.word	0x0000000a
        /*0c3c*/ 	.word	0x00028c50
        /*0c40*/ 	.short	0x010a
        /*0c42*/ 	.byte	0x3f
	.zero		1


	//   ....[32]....
        /*0c44*/ 	.word	0x00006a30
        /*0c48*/ 	.word	0x0000000a
        /*0c4c*/ 	.word	0x00000000
        /*0c50*/ 	.short	0x0101
        /*0c52*/ 	.byte	0x3f
	.zero		1


	//   ....[33]....
        /*0c54*/ 	.word	0x00007c10
        /*0c58*/ 	.word	0x00000002
        /*0c5c*/ 	.word	0x00028c00
        /*0c60*/ 	.short	0x010a
        /*0c62*/ 	.byte	0x3f
	.zero		1


	//   ....[34]....
        /*0c64*/ 	.word	0x00007c60
        /*0c68*/ 	.word	0x00000002
        /*0c6c*/ 	.word	0x00028c00
        /*0c70*/ 	.short	0x010a
        /*0c72*/ 	.byte	0x3f
	.zero		1


	//   ....[35]....
        /*0c74*/ 	.word	0x00008240
        /*0c78*/ 	.word	0x00000002
        /*0c7c*/ 	.word	0x00028c00
        /*0c80*/ 	.short	0x010a
        /*0c82*/ 	.byte	0x3f
	.zero		1


	//   ....[36]....
        /*0c84*/ 	.word	0x000091b0
        /*0c88*/ 	.word	0x00000002
        /*0c8c*/ 	.word	0x00028c00
        /*0c90*/ 	.short	0x010a
        /*0c92*/ 	.byte	0x3f
	.zero		1


	//   ....[37]....
        /*0c94*/ 	.word	0x0000a010
        /*0c98*/ 	.word	0x0000000c
        /*0c9c*/ 	.word	0x00028c30
        /*0ca0*/ 	.short	0x010a
        /*0ca2*/ 	.byte	0x3f
	.zero		1


	//   ....[38]....
        /*0ca4*/ 	.word	0x0000a0c0
        /*0ca8*/ 	.word	0x0000000c
        /*0cac*/ 	.word	0x00028c30
        /*0cb0*/ 	.short	0x010a
        /*0cb2*/ 	.byte	0x3f
	.zero		1


	//   ....[39]....
        /*0cb4*/ 	.word	0x0000b0e0
        /*0cb8*/ 	.word	0x00000015
        /*0cbc*/ 	.word	0x00000000
        /*0cc0*/ 	.short	0x0101
        /*0cc2*/ 	.byte	0x3f
	.zero		1


	//   ....[40]....
        /*0cc4*/ 	.word	0x0000b570
        /*0cc8*/ 	.word	0x0000000c
        /*0ccc*/ 	.word	0x00028c50
        /*0cd0*/ 	.short	0x010a
        /*0cd2*/ 	.byte	0x3f
	.zero		1


	//   ....[41]....
        /*0cd4*/ 	.word	0x0000b610
        /*0cd8*/ 	.word	0x0000000c
        /*0cdc*/ 	.word	0x00028c50
        /*0ce0*/ 	.short	0x010a
        /*0ce2*/ 	.byte	0x3f
	.zero		1


	//   ....[42]....
        /*0ce4*/ 	.word	0x0000b900
        /*0ce8*/ 	.word	0x0000000c
        /*0cec*/ 	.word	0x00000000
        /*0cf0*/ 	.short	0x0101
        /*0cf2*/ 	.byte	0x3f
	.zero		1


	//   ....[43]....
        /*0cf4*/ 	.word	0x0000ba10
        /*0cf8*/ 	.word	0x0000000e
        /*0cfc*/ 	.word	0x00028c30
        /*0d00*/ 	.short	0x010a
        /*0d02*/ 	.byte	0x3f
	.zero		1


	//   ....[44]....
        /*0d04*/ 	.word	0x0000bac0
        /*0d08*/ 	.word	0x0000000e
        /*0d0c*/ 	.word	0x00028c30
        /*0d10*/ 	.short	0x010a
        /*0d12*/ 	.byte	0x3f
	.zero		1


	//   ....[45]....
        /*0d14*/ 	.word	0x0000c3b0
        /*0d18*/ 	.word	0x000000aa
        /*0d1c*/ 	.word	0x00000000
        /*0d20*/ 	.short	0x0101
        /*0d22*/ 	.byte	0x3f
	.zero		1


	//   ....[46]....
        /*0d24*/ 	.word	0x0000d430
        /*0d28*/ 	.word	0x0000000e
        /*0d2c*/ 	.word	0x00028c50
        /*0d30*/ 	.short	0x010a
        /*0d32*/ 	.byte	0x3f
	.zero		1


	//   ....[47]....
        /*0d34*/ 	.word	0x0000d480
        /*0d38*/ 	.word	0x0000000e
        /*0d3c*/ 	.word	0x00028c50
        /*0d40*/ 	.short	0x010a
        /*0d42*/ 	.byte	0x3f
	.zero		1


	//   ....[48]....
        /*0d44*/ 	.word	0x0000d790
        /*0d48*/ 	.word	0x0000000e
        /*0d4c*/ 	.word	0x00000000
        /*0d50*/ 	.short	0x0101
        /*0d52*/ 	.byte	0x3f
	.zero		1


	//   ....[49]....
        /*0d54*/ 	.word	0x000100b0
        /*0d58*/ 	.word	0x00000000
        /*0d5c*/ 	.word	0x00000000
        /*0d60*/ 	.short	0x0101
        /*0d62*/ 	.byte	0x3f
	.zero		1


	//   ....[50]....
        /*0d64*/ 	.word	0x00010d20
        /*0d68*/ 	.word	0x00000004
        /*0d6c*/ 	.word	0x00000000
        /*0d70*/ 	.short	0x0101
        /*0d72*/ 	.byte	0x3f
	.zero		1


	//   ....[51]....
        /*0d74*/ 	.word	0x00014af0
        /*0d78*/ 	.word	0x00000011
        /*0d7c*/ 	.word	0x00028c20
        /*0d80*/ 	.short	0x010a
        /*0d82*/ 	.byte	0x3f
	.zero		1


	//   ....[52]....
        /*0d84*/ 	.word	0x00014b80
        /*0d88*/ 	.word	0x00000003
        /*0d8c*/ 	.word	0x00028ca0
        /*0d90*/ 	.short	0x010a
        /*0d92*/ 	.byte	0x3f
	.zero		1


	//   ....[53]....
        /*0d94*/ 	.word	0x00014dd0
        /*0d98*/ 	.word	0x00000003
        /*0d9c*/ 	.word	0x00028cc0
        /*0da0*/ 	.short	0x010a
        /*0da2*/ 	.byte	0x3f
	.zero		1


	//   ....[54]....
        /*0da4*/ 	.word	0x000157a0
        /*0da8*/ 	.word	0x00000008
        /*0dac*/ 	.word	0x00028ca0
        /*0db0*/ 	.short	0x010a
        /*0db2*/ 	.byte	0x3f
	.zero		1


	//   ....[55]....
        /*0db4*/ 	.word	0x000159e0
        /*0db8*/ 	.word	0x00000008
        /*0dbc*/ 	.word	0x00028cc0
        /*0dc0*/ 	.short	0x010a
        /*0dc2*/ 	.byte	0x3f
	.zero		1


	//   ....[56]....
        /*0dc4*/ 	.word	0x00017230
        /*0dc8*/ 	.word	0x0000001e
        /*0dcc*/ 	.word	0x00028c40
        /*0dd0*/ 	.short	0x010a
        /*0dd2*/ 	.byte	0x3f
	.zero		1


	//   ....[57]....
        /*0dd4*/ 	.word	0x000176b0
        /*0dd8*/ 	.word	0x0000001e
        /*0ddc*/ 	.word	0x00028c30
        /*0de0*/ 	.short	0x0107
        /*0de2*/ 	.byte	0x3f
	.zero		1


	//   ....[58]....
        /*0de4*/ 	.word	0x00017780
        /*0de8*/ 	.word	0x0000001e
        /*0dec*/ 	.word	0x00028c30
        /*0df0*/ 	.short	0x0101
        /*0df2*/ 	.byte	0x3f
	.zero		1


	//   ....[59]....
        /*0df4*/ 	.word	0x00018060
        /*0df8*/ 	.word	0x00000011
        /*0dfc*/ 	.word	0x00028c00
        /*0e00*/ 	.short	0x0107
        /*0e02*/ 	.byte	0x3f
	.zero		1


	//   ....[60]....
        /*0e04*/ 	.word	0x00018150
        /*0e08*/ 	.word	0x00000011
        /*0e0c*/ 	.word	0x00028c00
        /*0e10*/ 	.short	0x0101
        /*0e12*/ 	.byte	0x3f
	.zero		1


	//   ....[61]....
        /*0e14*/ 	.word	0x00018170
        /*0e18*/ 	.word	0x00000011
        /*0e1c*/ 	.word	0x00028c20
        /*0e20*/ 	.short	0x010a
        /*0e22*/ 	.byte	0x3f
	.zero		1


	//   ....[62]....
        /*0e24*/ 	.word	0x00018200
        /*0e28*/ 	.word	0x0000001e
        /*0e2c*/ 	.word	0x00028c60
        /*0e30*/ 	.short	0x010a
        /*0e32*/ 	.byte	0x3f
	.zero		1


	//   ....[63]....
        /*0e34*/ 	.word	0x00018b10
        /*0e38*/ 	.word	0x0000001e
        /*0e3c*/ 	.word	0x00028c50
        /*0e40*/ 	.short	0x0107
        /*0e42*/ 	.byte	0x3f
	.zero		1


	//   ....[64]....
        /*0e44*/ 	.word	0x00018be0
        /*0e48*/ 	.word	0x0000001e
        /*0e4c*/ 	.word	0x00028c50
        /*0e50*/ 	.short	0x0101
        /*0e52*/ 	.byte	0x3f
	.zero		1


	//   ....[65]....
        /*0e54*/ 	.word	0x00018f70
        /*0e58*/ 	.word	0x00000006
        /*0e5c*/ 	.word	0x00028c40
        /*0e60*/ 	.short	0x010a
        /*0e62*/ 	.byte	0x3f
	.zero		1


	//   ....[66]....
        /*0e64*/ 	.word	0x00019290
        /*0e68*/ 	.word	0x00000006
        /*0e6c*/ 	.word	0x00028c30
        /*0e70*/ 	.short	0x0107
        /*0e72*/ 	.byte	0x3f
	.zero		1


	//   ....[67]....
        /*0e74*/ 	.word	0x00019350
        /*0e78*/ 	.word	0x00000006
        /*0e7c*/ 	.word	0x00028c30
        /*0e80*/ 	.short	0x0101
        /*0e82*/ 	.byte	0x3f
	.zero		1


	//   ....[68]....
        /*0e84*/ 	.word	0x00019380
        /*0e88*/ 	.word	0x00000006
        /*0e8c*/ 	.word	0x00028c60
        /*0e90*/ 	.short	0x010a
        /*0e92*/ 	.byte	0x3f
	.zero		1


	//   ....[69]....
        /*0e94*/ 	.word	0x00019a30
        /*0e98*/ 	.word	0x00000006
        /*0e9c*/ 	.word	0x00028c50
        /*0ea0*/ 	.short	0x0107
        /*0ea2*/ 	.byte	0x3f
	.zero		1


	//   ....[70]....
        /*0ea4*/ 	.word	0x00019af0
        /*0ea8*/ 	.word	0x00000006
        /*0eac*/ 	.word	0x00028c50
        /*0eb0*/ 	.short	0x0101
        /*0eb2*/ 	.byte	0x3f
	.zero		1


	//   ....[71]....
        /*0eb4*/ 	.word	0x0001a970
        /*0eb8*/ 	.word	0x00000007
        /*0ebc*/ 	.word	0x00028c20
        /*0ec0*/ 	.short	0x010a
        /*0ec2*/ 	.byte	0x3f
	.zero		1


	//   ....[72]....
        /*0ec4*/ 	.word	0x0001aae0
        /*0ec8*/ 	.word	0x00000005
        /*0ecc*/ 	.word	0x00028c40
        /*0ed0*/ 	.short	0x010a
        /*0ed2*/ 	.byte	0x3f
	.zero		1


	//   ....[73]....
        /*0ed4*/ 	.word	0x0001ab80
        /*0ed8*/ 	.word	0x00000003
        /*0edc*/ 	.word	0x00028c40
        /*0ee0*/ 	.short	0x010a
        /*0ee2*/ 	.byte	0x3f
	.zero		1


	//   ....[74]....
        /*0ee4*/ 	.word	0x0001abc0
        /*0ee8*/ 	.word	0x00000005
        /*0eec*/ 	.word	0x00028c60
        /*0ef0*/ 	.short	0x010a
        /*0ef2*/ 	.byte	0x3f
	.zero		1


	//   ....[75]....
        /*0ef4*/ 	.word	0x0001ac00
        /*0ef8*/ 	.word	0x00000003
        /*0efc*/ 	.word	0x00028c60
        /*0f00*/ 	.short	0x010a
        /*0f02*/ 	.byte	0x3f
	.zero		1


	//   ....[76]....
        /*0f04*/ 	.word	0x0001ac60
        /*0f08*/ 	.word	0x0000003a
        /*0f0c*/ 	.word	0x00028c90
        /*0f10*/ 	.short	0x010a
        /*0f12*/ 	.byte	0x3f
	.zero		1


	//   ....[77]....
        /*0f14*/ 	.word	0x0001adc0
        /*0f18*/ 	.word	0x0000003a
        /*0f1c*/ 	.word	0x00028c90
        /*0f20*/ 	.short	0x010a
        /*0f22*/ 	.byte	0x3f
	.zero		1


	//   ....[78]....
        /*0f24*/ 	.word	0x0001af30
        /*0f28*/ 	.word	0x0000003a
        /*0f2c*/ 	.word	0x00028c90
        /*0f30*/ 	.short	0x010a
        /*0f32*/ 	.byte	0x3f
	.zero		1


	//   ....[79]....
        /*0f34*/ 	.word	0x0001b090
        /*0f38*/ 	.word	0x0000003a
        /*0f3c*/ 	.word	0x00028cb0
        /*0f40*/ 	.short	0x010a
        /*0f42*/ 	.byte	0x3f
	.zero		1


	//   ....[80]....
        /*0f44*/ 	.word	0x0001b0e0
        /*0f48*/ 	.word	0x0000000a
        /*0f4c*/ 	.word	0x00028c50
        /*0f50*/ 	.short	0x010a
        /*0f52*/ 	.byte	0x3f
	.zero		1


	//   ....[81]....
        /*0f54*/ 	.word	0x0001b130
        /*0f58*/ 	.word	0x0000000a
        /*0f5c*/ 	.word	0x00028c50
        /*0f60*/ 	.short	0x010a
        /*0f62*/ 	.byte	0x3f
	.zero		1


	//   ....[82]....
        /*0f64*/ 	.word	0x0001b350
        /*0f68*/ 	.word	0x00000002
        /*0f6c*/ 	.word	0x00028c00
        /*0f70*/ 	.short	0x010a
        /*0f72*/ 	.byte	0x3f
	.zero		1


	//   ....[83]....
        /*0f74*/ 	.word	0x0001b560
        /*0f78*/ 	.word	0x00000002
        /*0f7c*/ 	.word	0x00028c00
        /*0f80*/ 	.short	0x010a
        /*0f82*/ 	.byte	0x3f
	.zero		1


	//   ....[84]....
        /*0f84*/ 	.word	0x0001b5b0
        /*0f88*/ 	.word	0x0000000c
        /*0f8c*/ 	.word	0x00028c30
        /*0f90*/ 	.short	0x010a
        /*0f92*/ 	.byte	0x3f
	.zero		1


	//   ....[85]....
        /*0f94*/ 	.word	0x0001b600
        /*0f98*/ 	.word	0x0000000c
        /*0f9c*/ 	.word	0x00028c50
        /*0fa0*/ 	.short	0x010a
        /*0fa2*/ 	.byte	0x3f
	.zero		1


	//   ....[86]....
        /*0fa4*/ 	.word	0x0001b650
        /*0fa8*/ 	.word	0x0000000e
        /*0fac*/ 	.word	0x00028c30
        /*0fb0*/ 	.short	0x010a
        /*0fb2*/ 	.byte	0x3f
	.zero		1


	//   ....[87]....
        /*0fb4*/ 	.word	0x0001b6a0
        /*0fb8*/ 	.word	0x0000000e
        /*0fbc*/ 	.word	0x00028c50
        /*0fc0*/ 	.short	0x010a
        /*0fc2*/ 	.byte	0x3f
	.zero		1


	//   ....[88]....
        /*0fc4*/ 	.word	0x0001b840
        /*0fc8*/ 	.word	0x00000011
        /*0fcc*/ 	.word	0x00028c20
        /*0fd0*/ 	.short	0x010a
        /*0fd2*/ 	.byte	0x3f
	.zero		1


	//   ....[89]....
        /*0fd4*/ 	.word	0x0001b890
        /*0fd8*/ 	.word	0x00000003
        /*0fdc*/ 	.word	0x00028ca0
        /*0fe0*/ 	.short	0x010a
        /*0fe2*/ 	.byte	0x3f
	.zero		1


	//   ....[90]....
        /*0fe4*/ 	.word	0x0001b8e0
        /*0fe8*/ 	.word	0x00000003
        /*0fec*/ 	.word	0x00028cc0
        /*0ff0*/ 	.short	0x010a
        /*0ff2*/ 	.byte	0x3f
	.zero		1


	//   ....[91]....
        /*0ff4*/ 	.word	0x0001b930
        /*0ff8*/ 	.word	0x00000008
        /*0ffc*/ 	.word	0x00028ca0
        /*1000*/ 	.short	0x010a
        /*1002*/ 	.byte	0x3f
	.zero		1


	//   ....[92]....
        /*1004*/ 	.word	0x0001b980
        /*1008*/ 	.word	0x00000008
        /*100c*/ 	.word	0x00028cc0
        /*1010*/ 	.short	0x010a
        /*1012*/ 	.byte	0x3f
	.zero		1


	//   ....[93]....
        /*1014*/ 	.word	0x0001baa0
        /*1018*/ 	.word	0x0000001e
        /*101c*/ 	.word	0x00028c40
        /*1020*/ 	.short	0x010a
        /*1022*/ 	.byte	0x3f
	.zero		1


	//   ....[94]....
        /*1024*/ 	.word	0x0001c540
        /*1028*/ 	.word	0x00000011
        /*102c*/ 	.word	0x00028c20
        /*1030*/ 	.short	0x010a
        /*1032*/ 	.byte	0x3f
	.zero		1


	//   ....[95]....
        /*1034*/ 	.word	0x0001c590
        /*1038*/ 	.word	0x0000001e
        /*103c*/ 	.word	0x00028c60
        /*1040*/ 	.short	0x010a
        /*1042*/ 	.byte	0x3f
	.zero		1


	//   ....[96]....
        /*1044*/ 	.word	0x0001ce90
        /*1048*/ 	.word	0x00000006
        /*104c*/ 	.word	0x00028c40
        /*1050*/ 	.short	0x010a
        /*1052*/ 	.byte	0x3f
	.zero		1


	//   ....[97]....
        /*1054*/ 	.word	0x0001d350
        /*1058*/ 	.word	0x00000006
        /*105c*/ 	.word	0x00028c60
        /*1060*/ 	.short	0x010a
        /*1062*/ 	.byte	0x3f
	.zero		1


	//   ....[98]....
        /*1064*/ 	.word	0x0001e4f0
        /*1068*/ 	.word	0x00000007
        /*106c*/ 	.word	0x00028c20
        /*1070*/ 	.short	0x010a
        /*1072*/ 	.byte	0x3f
	.zero		1


	//   ....[99]....
        /*1074*/ 	.word	0x0001e690
        /*1078*/ 	.word	0x00000005
        /*107c*/ 	.word	0x00028c40
        /*1080*/ 	.short	0x010a
        /*1082*/ 	.byte	0x3f
	.zero		1


	//   ....[100]....
        /*1084*/ 	.word	0x0001e6e0
        /*1088*/ 	.word	0x00000003
        /*108c*/ 	.word	0x00028c40
        /*1090*/ 	.short	0x010a
        /*1092*/ 	.byte	0x3f
	.zero		1


	//   ....[101]....
        /*1094*/ 	.word	0x0001e730
        /*1098*/ 	.word	0x00000005
        /*109c*/ 	.word	0x00028c60
        /*10a0*/ 	.short	0x010a
        /*10a2*/ 	.byte	0x3f
	.zero		1


	//----- nvinfo : EIATTR_NUM_MBARRIERS
	.align		4
.L_682:
        /*10a4*/ 	.byte	0x03, 0x38
        /*10a6*/ 	.short	0x0016


	//----- nvinfo : EIATTR_EXIT_INSTR_OFFSETS
	.align		4
        /*10a8*/ 	.byte	0x04, 0x1c
        /*10aa*/ 	.short	(.L_684 - .L_683)


	//   ....[0]....
.L_683:
        /*10ac*/ 	.word	0x0001ac50


	//----- nvinfo : EIATTR_MAX_THREADS
	.align		4
.L_684:
        /*10b0*/ 	.byte	0x04, 0x05
        /*10b2*/ 	.short	(.L_686 - .L_685)
.L_685:
        /*10b4*/ 	.word	0x00000180
        /*10b8*/ 	.word	0x00000001
        /*10bc*/ 	.word	0x00000001


	//----- nvinfo : EIATTR_CRS_STACK_SIZE
	.align		4
.L_686:
        /*10c0*/ 	.byte	0x04, 0x1e
        /*10c2*/ 	.short	(.L_688 - .L_687)
.L_687:
        /*10c4*/ 	.word	0x00000000


	//----- nvinfo : EIATTR_CBANK_PARAM_SIZE
	.align		4
.L_688:
        /*10c8*/ 	.byte	0x03, 0x19
        /*10ca*/ 	.short	0x0af0


	//----- nvinfo : EIATTR_PARAM_CBANK
	.align		4
        /*10cc*/ 	.byte	0x04, 0x0a
        /*10ce*/ 	.short	(.L_690 - .L_689)
	.align		4
.L_689:
        /*10d0*/ 	.word	index@(.nv.constant0._ZN7cutlass13device_kernelIN5flash11enable_sm90INS1_16FlashAttnFwdSm90INS1_25CollectiveMainloopFwdSm90ILi2EN4cute5tupleIJNS5_1CILi1EEES8_S8_EEENS6_IJNS7_ILi64EEESA_SA_EEELi512ENS_10bfloat16_tEfNS_4arch4Sm90ELb0ELb0ELb1ELb1ELb1ELb1ELb0ELb0ELb0ELb1ELb1ELb0EEENS1_21CollectiveEpilogueFwdINS6_IJSA_NS7_ILi512EEESA_EEES9_SC_SE_Li256ELb1ELb1ELb1ELb0EEENS1_36VarlenDynamicPersistentTileSchedulerILi64ELi64ELi256ELi128ELb1ELb1ELb1ELb0ELb1ELb1EEEEEEEEEvNT_6ParamsE)
        /*10d4*/ 	.short	0x0210
        /*10d6*/ 	.short	0x0af0


	//----- nvinfo : EIATTR_SW_WAR
	.align		4
.L_690:
        /*10d8*/ 	.byte	0x04, 0x36
        /*10da*/ 	.short	(.L_692 - .L_691)
.L_691:
        /*10dc*/ 	.word	0x00000008
.L_692:


//--------------------- .nv.info._ZN7cutlass13device_kernelIN5flash11enable_sm90INS1_16FlashAttnFwdSm90INS1_25CollectiveMainloopFwdSm90ILi2EN4cute5tupleIJNS5_1CILi1EEES8_S8_EEENS6_IJNS7_ILi64EEESA_SA_EEELi512ENS_10bfloat16_tEfNS_4arch4Sm90ELb0ELb0ELb1ELb1ELb1ELb0ELb1ELb0ELb0ELb1ELb1ELb0EEENS1_21CollectiveEpilogueFwdINS6_IJSA_NS7_ILi512EEESA_EEES9_SC_SE_Li256ELb1ELb1ELb1ELb0EEENS1_36VarlenDynamicPersistentTileSchedulerILi64ELi64ELi256ELi128ELb1ELb1ELb1ELb0ELb1ELb1EEEEEEEEEvNT_6ParamsE --------------------------
	.section	.nv.info._ZN7cutlass13device_kernelIN5flash11enable_sm90INS1_16FlashAttnFwdSm90INS1_25CollectiveMainloopFwdSm90ILi2EN4cute5tupleIJNS5_1CILi1EEES8_S8_EEENS6_IJNS7_ILi64EEESA_SA_EEELi512ENS_10bfloat16_tEfNS_4arch4Sm90ELb0ELb0ELb1ELb1ELb1ELb0ELb1ELb0ELb0ELb1ELb1ELb0EEENS1_21CollectiveEpilogueFwdINS6_IJSA_NS7_ILi512EEESA_EEES9_SC_SE_Li256ELb1ELb1ELb1ELb0EEENS1_36VarlenDynamicPersistentTileSchedulerILi64ELi64ELi256ELi128ELb1ELb1ELb1ELb0ELb1ELb1EEEEEEEEEvNT_6ParamsE,"",@"SHT_CUDA_INFO"
	.sectionflags	@""
	.align	4


	//----- nvinfo : EIATTR_CUDA_API_VERSION
	.align		4
        /*0000*/ 	.byte	0x04, 0x37
        /*0002*/ 	.short	(.L_694 - .L_693)
.L_693:
        /*0004*/ 	.word	0x00000082


	//----- nvinfo : EIATTR_KPARAM_INFO
	.align		4
.L_694:
        /*0008*/ 	.byte	0x04, 0x17
        /*000a*/ 	.short	(.L_696 - .L_695)
.L_695:
        /*000c*/ 	.word	0x00000000
        /*0010*/ 	.short	0x0000
        /*0012*/ 	.short	0x0070
        /*0014*/ 	.byte	0x00, 0xf0, 0x01, 0x2e


	//----- nvinfo : EIATTR_SPARSE_MMA_MASK
	.align		4
.L_696:
        /*0018*/ 	.byte	0x03, 0x50
        /*001a*/ 	.short	0x0000


	//----- nvinfo : EIATTR_MAXREG_COUNT
	.align		4
        /*001c*/ 	.byte	0x03, 0x1b
        /*001e*/ 	.short	0x00a8


	//----- nvinfo : EIATTR_NUM_BARRIERS
	.align		4
        /*0020*/ 	.byte	0x02, 0x4c
        /*0022*/ 	.byte	0x10
	.zero		1


	//----- nvinfo : EIATTR_EXTERNS
	.align		4
        /*0024*/ 	.byte	0x04, 0x0f
        /*0026*/ 	.short	(.L_698 - .L_697)


	//   ....[0]....
	.align		4
.L_697:
        /*0028*/ 	.word	index@(__assertfail)


	//----- nvinfo : EIATTR_ANNOTATIONS
	.align		4
.L_698:
        /*002c*/ 	.byte	0x04, 0x55
        /*002e*/ 	.short	(.L_700 - .L_699)


	//   ....[0]....
.L_699:
        /* <DEDUP_REMOVED lines=22> */


	//----- nvinfo : EIATTR_MERCURY_ISA_VERSION
	.align		4
.L_700:
        /*0178*/ 	.byte	0x03, 0x5f
        /*017a*/ 	.short	0x0101


	//----- nvinfo : EIATTR_UNUSED_LOAD_BYTE_OFFSET
	.align		4
        /*017c*/ 	.byte	0x04, 0x44
        /*017e*/ 	.short	(.L_702 - .L_701)


	//   ....[0]....
.L_701:
        /*0180*/ 	.word	0x00000960
        /*0184*/ 	.word	0x0000fff0


	//   ....[1]....
        /*0188*/ 	.word	0x00009f30
        /*018c*/ 	.word	0x0000fff0


	//----- nvinfo : EIATTR_INT_WARP_WIDE_INSTR_OFFSETS
	.align		4
.L_702:
        /*0190*/ 	.byte	0x04, 0x31
        /*0192*/ 	.short	(.L_704 - .L_703)


	//   ....[0]....
.L_703:
        /*0194*/ 	.word	0x000000c0


	//   ....[1]....
        /*0198*/ 	.word	0x000000d0


	//   ....[2]....
        /*019c*/ 	.word	0x000000e0


	//   ....[3]....
        /*01a0*/ 	.word	0x00000180


	//   ....[4]....
        /*01a4*/ 	.word	0x0000fcf0


	//   ....[5]....
        /*01a8*/ 	.word	0x0000fd80


	//   ....[6]....
        /*01ac*/ 	.word	0x00014050


	//   ....[7]....
        /*01b0*/ 	.word	0x000140e0


	//----- nvinfo : EIATTR_COOP_GROUP_MASK_REGIDS
	.align		4
.L_704:
        /*01b4*/ 	.byte	0x04, 0x29
        /*01b6*/ 	.short	(.L_706 - .L_705)


	//   ....[0]....
.L_705:
        /*01b8*/ 	.word	0xffffffff


	//   ....[1]....
        /*01bc*/ 	.word	0xffffffff


	//   ....[2]....
        /*01c0*/ 	.word	0xffffffff


	//   ....[3]....
        /*01c4*/ 	.word	0xffffffff


	//   ....[4]....
        /*01c8*/ 	.word	0xffffffff


	//   ....[5]....
        /*01cc*/ 	.word	0xffffffff


	//   ....[6]....
        /*01d0*/ 	.word	0xffffffff


	//   ....[7]....
        /*01d4*/ 	.word	0xffffffff


	//   ....[8]....
        /*01d8*/ 	.word	0xffffffff


	//   ....[9]....
        /*01dc*/ 	.word	0xffffffff


	//   ....[10]....
        /*01e0*/ 	.word	0xffffffff


	//   ....[11]....
        /*01e4*/ 	.word	0xffffffff


	//   ....[12]....
        /*01e8*/ 	.word	0xffffffff


	//   ....[13]....
        /*01ec*/ 	.word	0xffffffff


	//   ....[14]....
        /*01f0*/ 	.word	0xffffffff


	//   ....[15]....
        /*01f4*/ 	.word	0xffffffff


	//   ....[16]....
        /*01f8*/ 	.word	0xffffffff


	//   ....[17]....
        /*01fc*/ 	.word	0xffffffff


	//   ....[18]....
        /*0200*/ 	.word	0xffffffff


	//   ....[19]....
        /*0204*/ 	.word	0xffffffff


	//   ....[20]....
        /*0208*/ 	.word	0xffffffff


	//   ....[21]....
        /*020c*/ 	.word	0xffffffff


	//   ....[22]....
        /*0210*/ 	.word	0xffffffff


	//   ....[23]....
        /*0214*/ 	.word	0xffffffff


	//   ....[24]....
        /*0218*/ 	.word	0xffffffff


	//   ....[25]....
        /*021c*/ 	.word	0xffffffff


	//   ....[26]....
        /*0220*/ 	.word	0xffffffff


	//   ....[27]....
        /*0224*/ 	.word	0xffffffff


	//   ....[28]....
        /*0228*/ 	.word	0xffffffff


	//   ....[29]....
        /*022c*/ 	.word	0xffffffff


	//   ....[30]....
        /*0230*/ 	.word	0xffffffff


	//   ....[31]....
        /*0234*/ 	.word	0xffffffff


	//   ....[32]....
        /*0238*/ 	.word	0xffffffff


	//   ....[33]....
        /*023c*/ 	.word	0xffffffff


	//   ....[34]....
        /*0240*/ 	.word	0xffffffff


	//   ....[35]....
        /*0244*/ 	.word	0xffffffff


	//   ....[36]....
        /*0248*/ 	.word	0xffffffff


	//   ....[37]....
        /*024c*/ 	.word	0xffffffff


	//   ....[38]....
        /*0250*/ 	.word	0xffffffff


	//   ....[39]....
        /*0254*/ 	.word	0xffffffff


	//   ....[40]....
        /*0258*/ 	.word	0xffffffff


	//   ....[41]....
        /*025c*/ 	.word	0xffffffff


	//   ....[42]....
        /*0260*/ 	.word	0xffffffff


	//   ....[43]....
        /*0264*/ 	.word	0xffffffff


	//   ....[44]....
        /*0268*/ 	.word	0xffffffff


	//   ....[45]....
        /*026c*/ 	.word	0xffffffff


	//   ....[46]....
        /*0270*/ 	.word	0xffffffff


	//   ....[47]....
        /*0274*/ 	.word	0xffffffff


	//   ....[48]....
        /*0278*/ 	.word	0xffffffff


	//   ....[49]....
        /*027c*/ 	.word	0xffffffff


	//   ....[50]....
        /*0280*/ 	.word	0xffffffff


	//   ....[51]....
        /*0284*/ 	.word	0xffffffff


	//   ....[52]....
        /*0288*/ 	.word	0xffffffff


	//   ....[53]....
        /*028c*/ 	.word	0xffffffff


	//   ....[54]....
        /*0290*/ 	.word	0xffffffff


	//   ....[55]....
        /*0294*/ 	.word	0xffffffff


	//   ....[56]....
        /*0298*/ 	.word	0xffffffff


	//   ....[57]....
        /*029c*/ 	.word	0xffffffff


	//   ....[58]....
        /*02a0*/ 	.word	0xffffffff


	//   ....[59]....
        /*02a4*/ 	.word	0xffffffff


	//   ....[60]....
        /*02a8*/ 	.word	0xffffffff


	//   ....[61]....
        /*02ac*/ 	.word	0xffffffff


	//   ....[62]....
        /*02b0*/ 	.word	0xffffffff


	//   ....[63]....
        /*02b4*/ 	.word	0xffffffff


	//   ....[64]....
        /*02b8*/ 	.word	0xffffffff


	//   ....[65]....
        /*02bc*/ 	.word	0xffffffff


	//   ....[66]....
        /*02c0*/ 	.word	0xffffffff


	//   ....[67]....
        /*02c4*/ 	.word	0xffffffff


	//   ....[68]....
        /*02c8*/ 	.word	0xffffffff


	//   ....[69]....
        /*02cc*/ 	.word	0xffffffff


	//   ....[70]....
        /*02d0*/ 	.word	0xffffffff


	//   ....[71]....
        /*02d4*/ 	.word	0xffffffff


	//   ....[72]....
        /*02d8*/ 	.word	0xffffffff


	//   ....[73]....
        /*02dc*/ 	.word	0xffffffff


	//   ....[74]....
        /*02e0*/ 	.word	0xffffffff


	//   ....[75]....
        /*02e4*/ 	.word	0xffffffff


	//   ....[76]....
        /*02e8*/ 	.word	0xffffffff


	//   ....[77]....
        /*02ec*/ 	.word	0xffffffff


	//   ....[78]....
        /*02f0*/ 	.word	0xffffffff


	//   ....[79]....
        /*02f4*/ 	.word	0xffffffff


	//   ....[80]....
        /*02f8*/ 	.word	0xffffffff


	//   ....[81]....
        /*02fc*/ 	.word	0xffffffff


	//   ....[82]....
        /*0300*/ 	.word	0xffffffff


	//   ....[83]....
        /*0304*/ 	.word	0xffffffff


	//   ....[84]....
        /*0308*/ 	.word	0xffffffff


	//   ....[85]....
        /*030c*/ 	.word	0xffffffff


	//   ....[86]....
        /*0310*/ 	.word	0xffffffff


	//   ....[87]....
        /*0314*/ 	.word	0xffffffff


	//   ....[88]....
        /*0318*/ 	.word	0xffffffff


	//   ....[89]....
        /*031c*/ 	.word	0xffffffff


	//   ....[90]....
        /*0320*/ 	.word	0xffffffff


	//   ....[91]....
        /*0324*/ 	.word	0xffffffff


	//   ....[92]....
        /*0328*/ 	.word	0xffffffff


	//   ....[93]....
        /*032c*/ 	.word	0xffffffff


	//   ....[94]....
        /*0330*/ 	.word	0xffffffff


	//   ....[95]....
        /*0334*/ 	.word	0xffffffff


	//   ....[96]....
        /*0338*/ 	.word	0xffffffff


	//   ....[97]....
        /*033c*/ 	.word	0xffffffff


	//   ....[98]....
        /*0340*/ 	.word	0xffffffff


	//   ....[99]....
        /*0344*/ 	.word	0xffffffff


	//   ....[100]....
        /*0348*/ 	.word	0xffffffff


	//   ....[101]....
        /*034c*/ 	.word	0xffffffff


	//   ....[102]....
        /*0350*/ 	.word	0xffffffff


	//   ....[103]....
        /*0354*/ 	.word	0xffffffff


	//   ....[104]....
        /*0358*/ 	.word	0xffffffff


	//   ....[105]....
        /*035c*/ 	.word	0xffffffff


	//   ....[106]....
        /*0360*/ 	.word	0xffffffff


	//   ....[107]....
        /*0364*/ 	.word	0xffffffff


	//   ....[108]....
        /*0368*/ 	.word	0xffffffff


	//   ....[109]....
        /*036c*/ 	.word	0xffffffff


	//   ....[110]....
        /*0370*/ 	.word	0xffffffff


	//   ....[111]....
        /*0374*/ 	.word	0xffffffff


	//   ....[112]....
        /*0378*/ 	.word	0xffffffff


	//   ....[113]....
        /*037c*/ 	.word	0xffffffff


	//   ....[114]....
        /*0380*/ 	.word	0xffffffff


	//   ....[115]....
        /*0384*/ 	.word	0xffffffff


	//   ....[116]....
        /*0388*/ 	.word	0xffffffff


	//   ....[117]....
        /*038c*/ 	.word	0xffffffff


	//   ....[118]....
        /*0390*/ 	.word	0xffffffff


	//   ....[119]....
        /*0394*/ 	.word	0xffffffff


	//   ....[120]....
        /*0398*/ 	.word	0xffffffff


	//   ....[121]....
        /*039c*/ 	.word	0xffffffff


	//   ....[122]....
        /*03a0*/ 	.word	0xffffffff


	//   ....[123]....
        /*03a4*/ 	.word	0xffffffff


	//   ....[124]....
        /*03a8*/ 	.word	0xffffffff


	//   ....[125]....
        /*03ac*/ 	.word	0x0500000f


	//   ....[126]....
        /*03b0*/ 	.word	0x0500000f


	//   ....[127]....
        /*03b4*/ 	.word	0x0500000f


	//   ....[128]....
        /*03b8*/ 	.word	0x0500000f


	//   ....[129]....
        /*03bc*/ 	.word	0x0500000f


	//   ....[130]....
        /*03c0*/ 	.word	0x0500000f


	//   ....[131]....
        /*03c4*/ 	.word	0x0500000f


	//   ....[132]....
        /*03c8*/ 	.word	0x0500000f


	//   ....[133]....
        /*03cc*/ 	.word	0x0500000f


	//   ....[134]....
        /*03d0*/ 	.word	0x0500000f


	//   ....[135]....
        /*03d4*/ 	.word	0x0500000f


	//   ....[136]....
        /*03d8*/ 	.word	0x0500000f


	//   ....[137]....
        /*03dc*/ 	.word	0x0500000f


	//   ....[138]....
        /*03e0*/ 	.word	0x0500000f


	//   ....[139]....
        /*03e4*/ 	.word	0x0500000f


	//   ....[140]....
        /*03e8*/ 	.word	0x0500000f


	//   ....[141]....
        /*03ec*/ 	.word	0x0500000f


	//   ....[142]....
        /*03f0*/ 	.word	0x0500000f


	//   ....[143]....
        /*03f4*/ 	.word	0x0500000f


	//   ....[144]....
        /*03f8*/ 	.word	0x0500000f


	//   ....[145]....
        /*03fc*/ 	.word	0x0500000f


	//   ....[146]....
        /*0400*/ 	.word	0x0500000f


	//   ....[147]....
        /*0404*/ 	.word	0x0500000f


	//   ....[148]....
        /*0408*/ 	.word	0x0500000f


	//   ....[149]....
        /*040c*/ 	.word	0x0500000f


	//   ....[150]....
        /*0410*/ 	.word	0x0500000f


	//   ....[151]....
        /*0414*/ 	.word	0x0500000f


	//   ....[152]....
        /*0418*/ 	.word	0x0500000f


	//   ....[153]....
        /*041c*/ 	.word	0x0500000f


	//   ....[154]....
        /*0420*/ 	.word	0x0500000f


	//   ....[155]....
        /*0424*/ 	.word	0x0500000f


	//   ....[156]....
        /*0428*/ 	.word	0x0500000f


	//   ....[157]....
        /*042c*/ 	.word	0x0500000f


	//   ....[158]....
        /*0430*/ 	.word	0x0500000f


	//   ....[159]....
        /*0434*/ 	.word	0x0500000f


	//   ....[160]....
        /*0438*/ 	.word	0x0500000f


	//   ....[161]....
        /*043c*/ 	.word	0x0500000f


	//   ....[162]....
        /*0440*/ 	.word	0x0500000f


	//   ....[163]....
        /*0444*/ 	.word	0x0500000f


	//   ....[164]....
        /*0448*/ 	.word	0x0500000f


	//   ....[165]....
        /*044c*/ 	.word	0x0500000f


	//   ....[166]....
        /*0450*/ 	.word	0x0500000f


	//   ....[167]....
        /*0454*/ 	.word	0x0500000f


	//   ....[168]....
        /*0458*/ 	.word	0x0500000f


	//   ....[169]....
        /*045c*/ 	.word	0x0500000f


	//   ....[170]....
        /*0460*/ 	.word	0x0500000f


	//   ....[171]....
        /*0464*/ 	.word	0x0500000f


	//   ....[172]....
        /*0468*/ 	.word	0x0500000f


	//   ....[173]....
        /*046c*/ 	.word	0x0500000f


	//   ....[174]....
        /*0470*/ 	.word	0x0500000f


	//   ....[175]....
        /*0474*/ 	.word	0x0500000f


	//   ....[176]....
        /*0478*/ 	.word	0x0500000f


	//   ....[177]....
        /*047c*/ 	.word	0x0500000f


	//   ....[178]....
        /*0480*/ 	.word	0x0500000f


	//   ....[179]....
        /*0484*/ 	.word	0x0500000f


	//   ....[180]....
        /*0488*/ 	.word	0x0500000f


	//   ....[181]....
        /*048c*/ 	.word	0x0500000f


	//   ....[182]....
        /*0490*/ 	.word	0x0500000f


	//   ....[183]....
        /*0494*/ 	.word	0x0500000f


	//   ....[184]....
        /*0498*/ 	.word	0x0500000f


	//   ....[185]....
        /*049c*/ 	.word	0x0500000f


	//   ....[186]....
        /*04a0*/ 	.word	0x0500000f


	//   ....[187]....
        /*04a4*/ 	.word	0x0500000f


	//   ....[188]....
        /*04a8*/ 	.word	0x0500000f


	//   ....[189]....
        /*04ac*/ 	.word	0x0500000f


	//   ....[190]....
        /*04b0*/ 	.word	0x0500000f


	//   ....[191]....
        /*04b4*/ 	.word	0x0500000f


	//   ....[192]....
        /*04b8*/ 	.word	0x0500000f


	//----- nvinfo : EIATTR_COOP_GROUP_INSTR_OFFSETS
	.align		4
.L_706:
        /*04bc*/ 	.byte	0x04, 0x28
        /*04be*/ 	.short	(.L_708 - .L_707)


	//   ....[0]....
.L_707:
        /*04c0*/ 	.word	0x00000080


	//   ....[1]....
        /*04c4*/ 	.word	0x00000090


	//   ....[2]....
        /*04c8*/ 	.word	0x000002b0


	//   ....[3]....
        /*04cc*/ 	.word	0x00000410


	//   ....[4]....
        /*04d0*/ 	.word	0x00000530


	//   ....[5]....
        /*04d4*/ 	.word	0x00000690


	//   ....[6]....
        /*04d8*/ 	.word	0x00001d10


	//   ....[7]....
        /*04dc*/ 	.word	0x00003ae0


	//   ....[8]....
        /*04e0*/ 	.word	0x00004290


	//   ....[9]....
        /*04e4*/ 	.word	0x00005b10


	//   ....[10]....
        /*04e8*/ 	.word	0x00005b70


	//   ....[11]....
        /*04ec*/ 	.word	0x00005d80


	//   ....[12]....
        /*04f0*/ 	.word	0x00005e40


	//   ....[13]....
        /*04f4*/ 	.word	0x00006580


	//   ....[14]....
        /*04f8*/ 	.word	0x00006af0


	//   ....[15]....
        /*04fc*/ 	.word	0x00007ea0


	//   ....[16]....
        /*0500*/ 	.word	0x00007f10


	//   ....[17]....
        /*0504*/ 	.word	0x00008780


	//   ....[18]....
        /*0508*/ 	.word	0x00008820


	//   ....[19]....
        /*050c*/ 	.word	0x00009390


	//   ....[20]....
        /*0510*/ 	.word	0x00009440


	//   ....[21]....
        /*0514*/ 	.word	0x00009470


	//   ....[22]....
        /*0518*/ 	.word	0x000094d0


	//   ....[23]....
        /*051c*/ 	.word	0x000094f0


	//   ....[24]....
        /*0520*/ 	.word	0x0000acb0


	//   ....[25]....
        /*0524*/ 	.word	0x0000b060


	//   ....[26]....
        /*0528*/ 	.word	0x0000b070


	//   ....[27]....
        /*052c*/ 	.word	0x0000b080


	//   ....[28]....
        /*0530*/ 	.word	0x0000b090


	//   ....[29]....
        /*0534*/ 	.word	0x0000bce0


	//   ....[30]....
        /*0538*/ 	.word	0x0000bd10


	//   ....[31]....
        /*053c*/ 	.word	0x0000bfc0


	//   ....[32]....
        /*0540*/ 	.word	0x0000bfe0


	//   ....[33]....
        /*0544*/ 	.word	0x0000c7a0


	//   ....[34]....
        /*0548*/ 	.word	0x0000c7d0


	//   ....[35]....
        /*054c*/ 	.word	0x0000d020


	//   ....[36]....
        /*0550*/ 	.word	0x0000d040


	//   ....[37]....
        /*0554*/ 	.word	0x0000e310


	//   ....[38]....
        /*0558*/ 	.word	0x0000e340


	//   ....[39]....
        /*055c*/ 	.word	0x0000e580


	//   ....[40]....
        /*0560*/ 	.word	0x0000e5a0


	//   ....[41]....
        /*0564*/ 	.word	0x0000e860


	//   ....[42]....
        /*0568*/ 	.word	0x0000ea50


	//   ....[43]....
        /*056c*/ 	.word	0x0000ea80


	//   ....[44]....
        /*0570*/ 	.word	0x0000eab0


	//   ....[45]....
        /*0574*/ 	.word	0x0000eae0


	//   ....[46]....
        /*0578*/ 	.word	0x0000eb10


	//   ....[47]....
        /*057c*/ 	.word	0x0000eb40


	//   ....[48]....
        /*0580*/ 	.word	0x0000ecb0


	//   ....[49]....
        /*0584*/ 	.word	0x0000ece0


	//   ....[50]....
        /*0588*/ 	.word	0x0000ed10


	//   ....[51]....
        /*058c*/ 	.word	0x0000ed40


	//   ....[52]....
        /*0590*/ 	.word	0x0000ed70


	//   ....[53]....
        /*0594*/ 	.word	0x0000eda0


	//   ....[54]....
        /*0598*/ 	.word	0x0000ee30


	//   ....[55]....
        /*059c*/ 	.word	0x0000ee60


	//   ....[56]....
        /*05a0*/ 	.word	0x0000ee70


	//   ....[57]....
        /*05a4*/ 	.word	0x0000ef00


	//   ....[58]....
        /*05a8*/ 	.word	0x00010b10


	//   ....[59]....
        /*05ac*/ 	.word	0x00010b30


	//   ....[60]....
        /*05b0*/ 	.word	0x00010bc0


	//   ....[61]....
        /*05b4*/ 	.word	0x00010be0


	//   ....[62]....
        /*05b8*/ 	.word	0x00010c60


	//   ....[63]....
        /*05bc*/ 	.word	0x00010c80


	//   ....[64]....
        /*05c0*/ 	.word	0x00010c90


	//   ....[65]....
        /*05c4*/ 	.word	0x00010ca0


	//   ....[66]....
        /*05c8*/ 	.word	0x00011420


	//   ....[67]....
        /*05cc*/ 	.word	0x00011460


	//   ....[68]....
        /*05d0*/ 	.word	0x00011520


	//   ....[69]....
        /*05d4*/ 	.word	0x00011540


	//   ....[70]....
        /*05d8*/ 	.word	0x000115e0


	//   ....[71]....
        /*05dc*/ 	.word	0x00011600


	//   ....[72]....
        /*05e0*/ 	.word	0x00011610


	//   ....[73]....
        /*05e4*/ 	.word	0x00011690


	//   ....[74]....
        /*05e8*/ 	.word	0x00011ef0


	//   ....[75]....
        /*05ec*/ 	.word	0x00011f10


	//   ....[76]....
        /*05f0*/ 	.word	0x000120b0


	//   ....[77]....
        /*05f4*/ 	.word	0x000120e0


	//   ....[78]....
        /*05f8*/ 	.word	0x000121f0


	//   ....[79]....
        /*05fc*/ 	.word	0x00012200


	//   ....[80]....
        /*0600*/ 	.word	0x00012230


	//   ....[81]....
        /*0604*/ 	.word	0x00012240


	//   ....[82]....
        /*0608*/ 	.word	0x00012850


	//   ....[83]....
        /*060c*/ 	.word	0x00012880


	//   ....[84]....
        /*0610*/ 	.word	0x00012a70


	//   ....[85]....
        /*0614*/ 	.word	0x00012ab0


	//   ....[86]....
        /*0618*/ 	.word	0x00012ac0


	//   ....[87]....
        /*061c*/ 	.word	0x00012ad0


	//   ....[88]....
        /*0620*/ 	.word	0x00012c20


	//   ....[89]....
        /*0624*/ 	.word	0x00012d70


	//   ....[90]....
        /*0628*/ 	.word	0x00013580


	//   ....[91]....
        /*062c*/ 	.word	0x000135a0


	//   ....[92]....
        /*0630*/ 	.word	0x000135f0


	//   ....[93]....
        /*0634*/ 	.word	0x00013600


	//   ....[94]....
        /*0638*/ 	.word	0x00013640


	//   ....[95]....
        /*063c*/ 	.word	0x00013650


	//   ....[96]....
        /*0640*/ 	.word	0x00013660


	//   ....[97]....
        /*0644*/ 	.word	0x000136a0


	//   ....[98]....
        /*0648*/ 	.word	0x000139a0


	//   ....[99]....
        /*064c*/ 	.word	0x000139e0


	//   ....[100]....
        /*0650*/ 	.word	0x00013a00


	//   ....[101]....
        /*0654*/ 	.word	0x00013a20


	//   ....[102]....
        /*0658*/ 	.word	0x00013a50


	//   ....[103]....
        /*065c*/ 	.word	0x00013a70


	//   ....[104]....
        /*0660*/ 	.word	0x00013b70


	//   ....[105]....
        /*0664*/ 	.word	0x00013cc0


	//   ....[106]....
        /*0668*/ 	.word	0x00014300


	//   ....[107]....
        /*066c*/ 	.word	0x00014330


	//   ....[108]....
        /*0670*/ 	.word	0x00014390


	//   ....[109]....
        /*0674*/ 	.word	0x000143c0


	//   ....[110]....
        /*0678*/ 	.word	0x000143f0


	//   ....[111]....
        /*067c*/ 	.word	0x00014420


	//   ....[112]....
        /*0680*/ 	.word	0x00014450


	//   ....[113]....
        /*0684*/ 	.word	0x00014480


	//   ....[114]....
        /*0688*/ 	.word	0x00014620


	//   ....[115]....
        /*068c*/ 	.word	0x00014650


	//   ....[116]....
        /*0690*/ 	.word	0x00014680


	//   ....[117]....
        /*0694*/ 	.word	0x000146b0


	//   ....[118]....
        /*0698*/ 	.word	0x000146e0


	//   ....[119]....
        /*069c*/ 	.word	0x00014710


	//   ....[120]....
        /*06a0*/ 	.word	0x000147d0


	//   ....[121]....
        /*06a4*/ 	.word	0x000147f0


	//   ....[122]....
        /*06a8*/ 	.word	0x00014800


	//   ....[123]....
        /*06ac*/ 	.word	0x00014860


	//   ....[124]....
        /*06b0*/ 	.word	0x00014e80


	//   ....[125]....
        /*06b4*/ 	.word	0x000153b0


	//   ....[126]....
        /*06b8*/ 	.word	0x000154a0


	//   ....[127]....
        /*06bc*/ 	.word	0x00015540


	//   ....[128]....
        /*06c0*/ 	.word	0x000155a0


	//   ....[129]....
        /*06c4*/ 	.word	0x00015690


	//   ....[130]....
        /*06c8*/ 	.word	0x00015700


	//   ....[131]....
        /*06cc*/ 	.word	0x000157f0


	//   ....[132]....
        /*06d0*/ 	.word	0x00015860


	//   ....[133]....
        /*06d4*/ 	.word	0x00015900


	//   ....[134]....
        /*06d8*/ 	.word	0x00015a00


	//   ....[135]....
        /*06dc*/ 	.word	0x00015a90


	//   ....[136]....
        /*06e0*/ 	.word	0x00015af0


	//   ....[137]....
        /*06e4*/ 	.word	0x00015be0


	//   ....[138]....
        /*06e8*/ 	.word	0x00015c60


	//   ....[139]....
        /*06ec*/ 	.word	0x00015d60


	//   ....[140]....
        /*06f0*/ 	.word	0x00015dd0


	//   ....[141]....
        /*06f4*/ 	.word	0x00015eb0


	//   ....[142]....
        /*06f8*/ 	.word	0x000161c0


	//   ....[143]....
        /*06fc*/ 	.word	0x00016280


	//   ....[144]....
        /*0700*/ 	.word	0x000164f0


	//   ....[145]....
        /*0704*/ 	.word	0x00016540


	//   ....[146]....
        /*0708*/ 	.word	0x00016750


	//   ....[147]....
        /*070c*/ 	.word	0x000167a0


	//   ....[148]....
        /*0710*/ 	.word	0x00016950


	//   ....[149]....
        /*0714*/ 	.word	0x000169a0


	//   ....[150]....
        /*0718*/ 	.word	0x00016ae0


	//   ....[151]....
        /*071c*/ 	.word	0x00016be0


	//   ....[152]....
        /*0720*/ 	.word	0x00016e50


	//   ....[153]....
        /*0724*/ 	.word	0x00016ea0


	//   ....[154]....
        /*0728*/ 	.word	0x00017070


	//   ....[155]....
        /*072c*/ 	.word	0x000170c0


	//   ....[156]....
        /*0730*/ 	.word	0x00017290


	//   ....[157]....
        /*0734*/ 	.word	0x000172e0


	//   ....[158]....
        /*0738*/ 	.word	0x000173d0


	//   ....[159]....
        /*073c*/ 	.word	0x00017470


	//   ....[160]....
        /*0740*/ 	.word	0x000174d0


	//   ....[161]....
        /*0744*/ 	.word	0x00017580


	//   ....[162]....
        /*0748*/ 	.word	0x000175e0


	//   ....[163]....
        /*074c*/ 	.word	0x00017690


	//   ....[164]....
        /*0750*/ 	.word	0x000176f0


	//   ....[165]....
        /*0754*/ 	.word	0x000177a0


	//   ....[166]....
        /*0758*/ 	.word	0x00017890


	//   ....[167]....
        /*075c*/ 	.word	0x00017970


	//   ....[168]....
        /*0760*/ 	.word	0x00017a80


	//   ....[169]....
        /*0764*/ 	.word	0x00017b80


	//   ....[170]....
        /*0768*/ 	.word	0x00017cb0


	//   ....[171]....
        /*076c*/ 	.word	0x00017d90


	//   ....[172]....
        /*0770*/ 	.word	0x00017e90


	//   ....[173]....
        /*0774*/ 	.word	0x00017f70


	//   ....[174]....
        /*0778*/ 	.word	0x00018000


	//   ....[175]....
        /*077c*/ 	.word	0x000180a0


	//   ....[176]....
        /*0780*/ 	.word	0x00018220


	//   ....[177]....
        /*0784*/ 	.word	0x00018290


	//   ....[178]....
        /*0788*/ 	.word	0x00018300


	//   ....[179]....
        /*078c*/ 	.word	0x00018370


	//   ....[180]....
        /*0790*/ 	.word	0x000183e0


	//   ....[181]....
        /*0794*/ 	.word	0x00018460


	//   ....[182]....
        /*0798*/ 	.word	0x000184e0


	//   ....[183]....
        /*079c*/ 	.word	0x00018570


	//   ....[184]....
        /*07a0*/ 	.word	0x000185e0


	//   ....[185]....
        /*07a4*/ 	.word	0x00018650


	//   ....[186]....
        /*07a8*/ 	.word	0x000186c0


	//   ....[187]....
        /*07ac*/ 	.word	0x00018740


	//   ....[188]....
        /*07b0*/ 	.word	0x000187b0


	//   ....[189]....
        /*07b4*/ 	.word	0x00018850


	//   ....[190]....
        /*07b8*/ 	.word	0x000188a0


	//   ....[191]....
        /*07bc*/ 	.word	0x00018930


	//   ....[192]....
        /*07c0*/ 	.word	0x00018a60


	//----- nvinfo : EIATTR_REG_RECONFIG
	.align		4
.L_708:
        /*07c4*/ 	.byte	0x01, 0x54
	.zero		2


	//----- nvinfo : EIATTR_SYSCALL_OFFSETS
	.align		4
        /*07c8*/ 	.byte	0x04, 0x46
        /*07ca*/ 	.short	(.L_710 - .L_709)


	//   ....[0]....
.L_709:
        /*07cc*/ 	.word	0x00003ca0


	//   ....[1]....
        /*07d0*/ 	.word	0x0000fee0


	//   ....[2]....
        /*07d4*/ 	.word	0x00010030


	//   ....[3]....
        /*07d8*/ 	.word	0x00010120


	//   ....[4]....
        /*07dc*/ 	.word	0x00011040


	//   ....[5]....
        /*07e0*/ 	.word	0x00011910


	//----- nvinfo : EIATTR_MBARRIER_INSTR_OFFSETS
	.align		4
.L_710:
        /*07e4*/ 	.byte	0x04, 0x39
        /*07e6*/ 	.short	(.L_712 - .L_711)


	//   ....[0]....
.L_711:
        /*07e8*/ 	.word	0x00000190
        /*07ec*/ 	.word	0x000000ff
        /*07f0*/ 	.word	0x00038800
        /*07f4*/ 	.short	0x0100
        /*07f6*/ 	.byte	0x08
	.zero		1


	//   ....[1]....
        /*07f8*/ 	.word	0x000001a0
        /*07fc*/ 	.word	0x000000ff
        /*0800*/ 	.word	0x00038810
        /*0804*/ 	.short	0x0100
        /*0806*/ 	.byte	0x08
	.zero		1


	//   ....[2]....
        /*0808*/ 	.word	0x000001b0
        /*080c*/ 	.word	0x000000ff
        /*0810*/ 	.word	0x00038820
        /*0814*/ 	.short	0x0100
        /*0816*/ 	.byte	0x08
	.zero		1


	//   ....[3]....
        /*0818*/ 	.word	0x00000260
        /*081c*/ 	.word	0x000000ff
        /*0820*/ 	.word	0x00038830
        /*0824*/ 	.short	0x0100
        /*0826*/ 	.byte	0x06
	.zero		1


	//   ....[4]....
        /*0828*/ 	.word	0x00000270
        /*082c*/ 	.word	0x000000ff
        /*0830*/ 	.word	0x00038840
        /*0834*/ 	.short	0x0100
        /*0836*/ 	.byte	0x06
	.zero		1


	//   ....[5]....
        /*0838*/ 	.word	0x00000280
        /*083c*/ 	.word	0x000000ff
        /*0840*/ 	.word	0x00038838
        /*0844*/ 	.short	0x0100
        /*0846*/ 	.byte	0x06
	.zero		1


	//   ....[6]....
        /*0848*/ 	.word	0x00000290
        /*084c*/ 	.word	0x000000ff
        /*0850*/ 	.word	0x00038848
        /*0854*/ 	.short	0x0100
        /*0856*/ 	.byte	0x06
	.zero		1


	//   ....[7]....
        /*0858*/ 	.word	0x000003c0
        /*085c*/ 	.word	0x000000ff
        /*0860*/ 	.word	0x00038850
        /*0864*/ 	.short	0x0100
        /*0866*/ 	.byte	0x08
	.zero		1


	//   ....[8]....
        /*0868*/ 	.word	0x000003d0
        /*086c*/ 	.word	0x000000ff
        /*0870*/ 	.word	0x00038860
        /*0874*/ 	.short	0x0100
        /*0876*/ 	.byte	0x08
	.zero		1


	//   ....[9]....
        /*0878*/ 	.word	0x000003e0
        /*087c*/ 	.word	0x000000ff
        /*0880*/ 	.word	0x00038858
        /*0884*/ 	.short	0x0100
        /*0886*/ 	.byte	0x08
	.zero		1


	//   ....[10]....
        /*0888*/ 	.word	0x000003f0
        /*088c*/ 	.word	0x000000ff
        /*0890*/ 	.word	0x00038868
        /*0894*/ 	.short	0x0100
        /*0896*/ 	.byte	0x08
	.zero		1


	//   ....[11]....
        /*0898*/ 	.word	0x000004e0
        /*089c*/ 	.word	0x000000ff
        /*08a0*/ 	.word	0x00038870
        /*08a4*/ 	.short	0x0100
        /*08a6*/ 	.byte	0x06
	.zero		1


	//   ....[12]....
        /*08a8*/ 	.word	0x000004f0
        /*08ac*/ 	.word	0x000000ff
        /*08b0*/ 	.word	0x00038880
        /*08b4*/ 	.short	0x0100
        /*08b6*/ 	.byte	0x06
	.zero		1


	//   ....[13]....
        /*08b8*/ 	.word	0x00000500
        /*08bc*/ 	.word	0x000000ff
        /*08c0*/ 	.word	0x00038878
        /*08c4*/ 	.short	0x0100
        /*08c6*/ 	.byte	0x06
	.zero		1


	//   ....[14]....
        /*08c8*/ 	.word	0x00000510
        /*08cc*/ 	.word	0x000000ff
        /*08d0*/ 	.word	0x00038888
        /*08d4*/ 	.short	0x0100
        /*08d6*/ 	.byte	0x06
	.zero		1


	//   ....[15]....
        /*08d8*/ 	.word	0x00000640
        /*08dc*/ 	.word	0x000000ff
        /*08e0*/ 	.word	0x00038890
        /*08e4*/ 	.short	0x0100
        /*08e6*/ 	.byte	0x08
	.zero		1


	//   ....[16]....
        /*08e8*/ 	.word	0x00000650
        /*08ec*/ 	.word	0x000000ff
        /*08f0*/ 	.word	0x000388a0
        /*08f4*/ 	.short	0x0100
        /*08f6*/ 	.byte	0x08
	.zero		1


	//   ....[17]....
        /*08f8*/ 	.word	0x00000660
        /*08fc*/ 	.word	0x000000ff
        /*0900*/ 	.word	0x00038898
        /*0904*/ 	.short	0x0100
        /*0906*/ 	.byte	0x08
	.zero		1


	//   ....[18]....
        /*0908*/ 	.word	0x00000670
        /*090c*/ 	.word	0x000000ff
        /*0910*/ 	.word	0x000388a8
        /*0914*/ 	.short	0x0100
        /*0916*/ 	.byte	0x08
	.zero		1


	//   ....[19]....
        /*0918*/ 	.word	0x000007b0
        /*091c*/ 	.word	0x000000ff
        /*0920*/ 	.word	0x000388b0
        /*0924*/ 	.short	0x0100
        /*0926*/ 	.byte	0x08
	.zero		1


	//   ....[20]....
        /*0928*/ 	.word	0x000007c0
        /*092c*/ 	.word	0x000000ff
        /*0930*/ 	.word	0x000388c0
        /*0934*/ 	.short	0x0100
        /*0936*/ 	.byte	0x08
	.zero		1


	//   ....[21]....
        /*0938*/ 	.word	0x000007d0
        /*093c*/ 	.word	0x000000ff
        /*0940*/ 	.word	0x000388b8
        /*0944*/ 	.short	0x0100
        /*0946*/ 	.byte	0x08
	.zero		1


	//   ....[22]....
        /*0948*/ 	.word	0x000007e0
        /*094c*/ 	.word	0x000000ff
        /*0950*/ 	.word	0x000388c8
        /*0954*/ 	.short	0x0100
        /*0956*/ 	.byte	0x08
	.zero		1


	//   ....[23]....
        /*0958*/ 	.word	0x00002090
        /*095c*/ 	.word	0x000000ff
        /*0960*/ 	.word	0x00000000
        /*0964*/ 	.short	0x0101
        /*0966*/ 	.byte	0x06
	.zero		1


	//   ....[24]....
        /*0968*/ 	.word	0x00002b80
        /*096c*/ 	.word	0x000000ff
        /*0970*/ 	.word	0x00000000
        /*0974*/ 	.short	0x0101
        /*0976*/ 	.byte	0x06
	.zero		1


	//   ....[25]....
        /*0978*/ 	.word	0x00003d50
        /*097c*/ 	.word	0x000000ff
        /*0980*/ 	.word	0x00038800
        /*0984*/ 	.short	0x010a
        /*0986*/ 	.byte	0x29
	.zero		1


	//   ....[26]....
        /*0988*/ 	.word	0x00003dc0
        /*098c*/ 	.word	0x00000005
        /*0990*/ 	.word	0x00038830
        /*0994*/ 	.short	0x010a
        /*0996*/ 	.byte	0x3f
	.zero		1


	//   ....[27]....
        /*0998*/ 	.word	0x00003e00
        /*099c*/ 	.word	0x00000005
        /*09a0*/ 	.word	0x00038830
        /*09a4*/ 	.short	0x010a
        /*09a6*/ 	.byte	0x3f
	.zero		1


	//   ....[28]....
        /*09a8*/ 	.word	0x00004080
        /*09ac*/ 	.word	0x000000ff
        /*09b0*/ 	.word	0x00038810
        /*09b4*/ 	.short	0x010a
        /*09b6*/ 	.byte	0x29
	.zero		1


	//   ....[29]....
        /*09b8*/ 	.word	0x000040c0
        /*09bc*/ 	.word	0x00000005
        /*09c0*/ 	.word	0x00038850
        /*09c4*/ 	.short	0x010a
        /*09c6*/ 	.byte	0x3f
	.zero		1


	//   ....[30]....
        /*09c8*/ 	.word	0x00004100
        /*09cc*/ 	.word	0x00000005
        /*09d0*/ 	.word	0x00038850
        /*09d4*/ 	.short	0x010a
        /*09d6*/ 	.byte	0x3f
	.zero		1


	//   ....[31]....
        /*09d8*/ 	.word	0x000055a0
        /*09dc*/ 	.word	0x000000ff
        /*09e0*/ 	.word	0x00000000
        /*09e4*/ 	.short	0x0101
        /*09e6*/ 	.byte	0x05
	.zero		1


	//   ....[32]....
        /*09e8*/ 	.word	0x00006610
        /*09ec*/ 	.word	0x000000ff
        /*09f0*/ 	.word	0x00000000
        /*09f4*/ 	.short	0x0101
        /*09f6*/ 	.byte	0x05
	.zero		1


	//   ....[33]....
        /*09f8*/ 	.word	0x00006710
        /*09fc*/ 	.word	0x000000ff
        /*0a00*/ 	.word	0x00038830
        /*0a04*/ 	.short	0x010a
        /*0a06*/ 	.byte	0x05
	.zero		1


	//   ....[34]....
        /*0a08*/ 	.word	0x00006750
        /*0a0c*/ 	.word	0x000000ff
        /*0a10*/ 	.word	0x00038830
        /*0a14*/ 	.short	0x010a
        /*0a16*/ 	.byte	0x05
	.zero		1


	//   ....[35]....
        /*0a18*/ 	.word	0x00006930
        /*0a1c*/ 	.word	0x000000ff
        /*0a20*/ 	.word	0x00038850
        /*0a24*/ 	.short	0x010a
        /*0a26*/ 	.byte	0x05
	.zero		1


	//   ....[36]....
        /*0a28*/ 	.word	0x00006970
        /*0a2c*/ 	.word	0x000000ff
        /*0a30*/ 	.word	0x00038850
        /*0a34*/ 	.short	0x010a
        /*0a36*/ 	.byte	0x05
	.zero		1


	//   ....[37]....
        /*0a38*/ 	.word	0x00008480
        /*0a3c*/ 	.word	0x000000ff
        /*0a40*/ 	.word	0x00000000
        /*0a44*/ 	.short	0x0101
        /*0a46*/ 	.byte	0x0a
	.zero		1


	//   ....[38]....
        /*0a48*/ 	.word	0x00009420
        /*0a4c*/ 	.word	0x000000ff
        /*0a50*/ 	.word	0x00000000
        /*0a54*/ 	.short	0x0101
        /*0a56*/ 	.byte	0x05
	.zero		1


	//   ....[39]....
        /*0a58*/ 	.word	0x0000bd00
        /*0a5c*/ 	.word	0x000000ff
        /*0a60*/ 	.word	0x00000000
        /*0a64*/ 	.short	0x0101
        /*0a66*/ 	.byte	0x07
	.zero		1


	//   ....[40]....
        /*0a68*/ 	.word	0x0000c6f0
        /*0a6c*/ 	.word	0x000000ff
        /*0a70*/ 	.word	0x00000000
        /*0a74*/ 	.short	0x0101
        /*0a76*/ 	.byte	0x07
	.zero		1


	//   ....[41]....
        /*0a78*/ 	.word	0x000108e0
        /*0a7c*/ 	.word	0x00000016
        /*0a80*/ 	.word	0x00038840
        /*0a84*/ 	.short	0x010a
        /*0a86*/ 	.byte	0x3f
	.zero		1


	//   ....[42]....
        /*0a88*/ 	.word	0x00010da0
        /*0a8c*/ 	.word	0x00000016
        /*0a90*/ 	.word	0x00038830
        /*0a94*/ 	.short	0x0107
        /*0a96*/ 	.byte	0x3f
	.zero		1


	//   ....[43]....
        /*0a98*/ 	.word	0x00010e80
        /*0a9c*/ 	.word	0x00000016
        /*0aa0*/ 	.word	0x00038830
        /*0aa4*/ 	.short	0x0101
        /*0aa6*/ 	.byte	0x3f
	.zero		1


	//   ....[44]....
        /*0aa8*/ 	.word	0x00011750
        /*0aac*/ 	.word	0x00000011
        /*0ab0*/ 	.word	0x00038800
        /*0ab4*/ 	.short	0x0107
        /*0ab6*/ 	.byte	0x3f
	.zero		1


	//   ....[45]....
        /*0ab8*/ 	.word	0x000117e0
        /*0abc*/ 	.word	0x00000011
        /*0ac0*/ 	.word	0x00038800
        /*0ac4*/ 	.short	0x0101
        /*0ac6*/ 	.byte	0x3f
	.zero		1


	//   ....[46]....
        /*0ac8*/ 	.word	0x000124e0
        /*0acc*/ 	.word	0x00000011
        /*0ad0*/ 	.word	0x00038810
        /*0ad4*/ 	.short	0x0107
        /*0ad6*/ 	.byte	0x3f
	.zero		1


	//   ....[47]....
        /*0ad8*/ 	.word	0x000125e0
        /*0adc*/ 	.word	0x00000011
        /*0ae0*/ 	.word	0x00038810
        /*0ae4*/ 	.short	0x0101
        /*0ae6*/ 	.byte	0x3f
	.zero		1


	//   ....[48]....
        /*0ae8*/ 	.word	0x00012600
        /*0aec*/ 	.word	0x00000011
        /*0af0*/ 	.word	0x00038820
        /*0af4*/ 	.short	0x010a
        /*0af6*/ 	.byte	0x3f
	.zero		1


	//   ....[49]....
        /*0af8*/ 	.word	0x00012690
        /*0afc*/ 	.word	0x00000016
        /*0b00*/ 	.word	0x00038860
        /*0b04*/ 	.short	0x010a
        /*0b06*/ 	.byte	0x3f
	.zero		1


	//   ....[50]....
        /*0b08*/ 	.word	0x00012f90
        /*0b0c*/ 	.word	0x00000016
        /*0b10*/ 	.word	0x00038850
        /*0b14*/ 	.short	0x0107
        /*0b16*/ 	.byte	0x3f
	.zero		1


	//   ....[51]....
        /*0b18*/ 	.word	0x00013060
        /*0b1c*/ 	.word	0x00000016
        /*0b20*/ 	.word	0x00038850
        /*0b24*/ 	.short	0x0101
        /*0b26*/ 	.byte	0x3f
	.zero		1


	//   ....[52]....
        /*0b28*/ 	.word	0x00013400
        /*0b2c*/ 	.word	0x00000006
        /*0b30*/ 	.word	0x00038840
        /*0b34*/ 	.short	0x010a
        /*0b36*/ 	.byte	0x3f
	.zero		1


	//   ....[53]....
        /*0b38*/ 	.word	0x00013720
        /*0b3c*/ 	.word	0x00000006
        /*0b40*/ 	.word	0x00038830
        /*0b44*/ 	.short	0x0107
        /*0b46*/ 	.byte	0x3f
	.zero		1


	//   ....[54]....
        /*0b48*/ 	.word	0x000137e0
        /*0b4c*/ 	.word	0x00000006
        /*0b50*/ 	.word	0x00038830
        /*0b54*/ 	.short	0x0101
        /*0b56*/ 	.byte	0x3f
	.zero		1


	//   ....[55]....
        /*0b58*/ 	.word	0x00013810
        /*0b5c*/ 	.word	0x00000006
        /*0b60*/ 	.word	0x00038860
        /*0b64*/ 	.short	0x010a
        /*0b66*/ 	.byte	0x3f
	.zero		1


	//   ....[56]....
        /*0b68*/ 	.word	0x00013ec0
        /*0b6c*/ 	.word	0x00000006
        /*0b70*/ 	.word	0x00038850
        /*0b74*/ 	.short	0x0107
        /*0b76*/ 	.byte	0x3f
	.zero		1


	//   ....[57]....
        /*0b78*/ 	.word	0x00013f80
        /*0b7c*/ 	.word	0x00000006
        /*0b80*/ 	.word	0x00038850
        /*0b84*/ 	.short	0x0101
        /*0b86*/ 	.byte	0x3f
	.zero		1


	//   ....[58]....
        /*0b88*/ 	.word	0x00014e00
        /*0b8c*/ 	.word	0x00000005
        /*0b90*/ 	.word	0x00038820
        /*0b94*/ 	.short	0x010a
        /*0b96*/ 	.byte	0x3f
	.zero		1


	//   ....[59]....
        /*0b98*/ 	.word	0x00014f80
        /*0b9c*/ 	.word	0x00000003
        /*0ba0*/ 	.word	0x00038840
        /*0ba4*/ 	.short	0x010a
        /*0ba6*/ 	.byte	0x3f
	.zero		1


	//   ....[60]....
        /*0ba8*/ 	.word	0x00015020
        /*0bac*/ 	.word	0x00000005
        /*0bb0*/ 	.word	0x00038840
        /*0bb4*/ 	.short	0x010a
        /*0bb6*/ 	.byte	0x3f
	.zero		1


	//   ....[61]....
        /*0bb8*/ 	.word	0x00015060
        /*0bbc*/ 	.word	0x00000003
        /*0bc0*/ 	.word	0x00038860
        /*0bc4*/ 	.short	0x010a
        /*0bc6*/ 	.byte	0x3f
	.zero		1


	//   ....[62]....
        /*0bc8*/ 	.word	0x000150a0
        /*0bcc*/ 	.word	0x00000005
        /*0bd0*/ 	.word	0x00038860
        /*0bd4*/ 	.short	0x010a
        /*0bd6*/ 	.byte	0x3f
	.zero		1


	//   ....[63]....
        /*0bd8*/ 	.word	0x00015110
        /*0bdc*/ 	.word	0x00000000
        /*0be0*/ 	.word	0x00038800
        /*0be4*/ 	.short	0x010a
        /*0be6*/ 	.byte	0x3f
	.zero		1


	//   ....[64]....
        /*0be8*/ 	.word	0x00015160
        /*0bec*/ 	.word	0x00000005
        /*0bf0*/ 	.word	0x00038830
        /*0bf4*/ 	.short	0x010a
        /*0bf6*/ 	.byte	0x3f
	.zero		1


	//   ....[65]....
        /*0bf8*/ 	.word	0x000151c0
        /*0bfc*/ 	.word	0x00000006
        /*0c00*/ 	.word	0x00038810
        /*0c04*/ 	.short	0x010a
        /*0c06*/ 	.byte	0x3f
	.zero		1


	//   ....[66]....
        /*0c08*/ 	.word	0x00015210
        /*0c0c*/ 	.word	0x00000005
        /*0c10*/ 	.word	0x00038850
        /*0c14*/ 	.short	0x010a
        /*0c16*/ 	.byte	0x3f
	.zero		1


	//   ....[67]....
        /*0c18*/ 	.word	0x00015270
        /*0c1c*/ 	.word	0x00000007
        /*0c20*/ 	.word	0x00038830
        /*0c24*/ 	.short	0x010a
        /*0c26*/ 	.byte	0x3f
	.zero		1


	//   ....[68]....
        /*0c28*/ 	.word	0x000152d0
        /*0c2c*/ 	.word	0x00000007
        /*0c30*/ 	.word	0x00038850
        /*0c34*/ 	.short	0x010a
        /*0c36*/ 	.byte	0x3f
	.zero		1


	//   ....[69]....
        /*0c38*/ 	.word	0x000153f0
        /*0c3c*/ 	.word	0x00000016
        /*0c40*/ 	.word	0x00038840
        /*0c44*/ 	.short	0x010a
        /*0c46*/ 	.byte	0x3f
	.zero		1


	//   ....[70]....
        /*0c48*/ 	.word	0x000169e0
        /*0c4c*/ 	.word	0x00000011
        /*0c50*/ 	.word	0x00038820
        /*0c54*/ 	.short	0x010a
        /*0c56*/ 	.byte	0x3f
	.zero		1


	//   ....[71]....
        /*0c58*/ 	.word	0x00016a30
        /*0c5c*/ 	.word	0x00000016
        /*0c60*/ 	.word	0x00038860
        /*0c64*/ 	.short	0x010a
        /*0c66*/ 	.byte	0x3f
	.zero		1


	//   ....[72]....
        /*0c68*/ 	.word	0x00017320
        /*0c6c*/ 	.word	0x00000006
        /*0c70*/ 	.word	0x00038840
        /*0c74*/ 	.short	0x010a
        /*0c76*/ 	.byte	0x3f
	.zero		1


	//   ....[73]....
        /*0c78*/ 	.word	0x000177e0
        /*0c7c*/ 	.word	0x00000006
        /*0c80*/ 	.word	0x00038860
        /*0c84*/ 	.short	0x010a
        /*0c86*/ 	.byte	0x3f
	.zero		1


	//   ....[74]....
        /*0c88*/ 	.word	0x00018980
        /*0c8c*/ 	.word	0x00000005
        /*0c90*/ 	.word	0x00038820
        /*0c94*/ 	.short	0x010a
        /*0c96*/ 	.byte	0x3f
	.zero		1


	//   ....[75]....
        /*0c98*/ 	.word	0x00018b20
        /*0c9c*/ 	.word	0x00000003
        /*0ca0*/ 	.word	0x00038840
        /*0ca4*/ 	.short	0x010a
        /*0ca6*/ 	.byte	0x3f
	.zero		1


	//   ....[76]....
        /*0ca8*/ 	.word	0x00018b70
        /*0cac*/ 	.word	0x00000005
        /*0cb0*/ 	.word	0x00038840
        /*0cb4*/ 	.short	0x010a
        /*0cb6*/ 	.byte	0x3f
	.zero		1


	//   ....[77]....
        /*0cb8*/ 	.word	0x00018bc0
        /*0cbc*/ 	.word	0x00000003
        /*0cc0*/ 	.word	0x00038860
        /*0cc4*/ 	.short	0x010a
        /*0cc6*/ 	.byte	0x3f
	.zero		1


	//----- nvinfo : EIATTR_NUM_MBARRIERS
	.align		4
.L_712:
        /*0cc8*/ 	.byte	0x03, 0x38
        /*0cca*/ 	.short	0x0017


	//----- nvinfo : EIATTR_EXIT_INSTR_OFFSETS
	.align		4
        /*0ccc*/ 	.byte	0x04, 0x1c
        /*0cce*/ 	.short	(.L_714 - .L_713)


	//   ....[0]....
.L_713:
        /*0cd0*/ 	.word	0x00000990


	//   ....[1]....
        /*0cd4*/ 	.word	0x0000e800


	//   ....[2]....
        /*0cd8*/ 	.word	0x000150f0


	//----- nvinfo : EIATTR_MAX_THREADS
	.align		4
.L_714:
        /*0cdc*/ 	.byte	0x04, 0x05
        /*0cde*/ 	.short	(.L_716 - .L_715)
.L_715:
        /*0ce0*/ 	.word	0x00000180
        /*0ce4*/ 	.word	0x00000001
        /*0ce8*/ 	.word	0x00000001


	//----- nvinfo : EIATTR_CRS_STACK_SIZE
	.align		4
.L_716:
        /*0cec*/ 	.byte	0x04, 0x1e
        /*0cee*/ 	.short	(.L_718 - .L_717)
.L_717:
        /*0cf0*/ 	.word	0x00000000


	//----- nvinfo : EIATTR_CBANK_PARAM_SIZE
	.align		4
.L_718:
        /*0cf4*/ 	.byte	0x03, 0x19
        /*0cf6*/ 	.short	0x0bf0


	//----- nvinfo : EIATTR_PARAM_CBANK
	.align		4
        /*0cf8*/ 	.byte	0x04, 0x0a
        /*0cfa*/ 	.short	(.L_720 - .L_719)
	.align		4
.L_719:
        /*0cfc*/ 	.word	index@(.nv.constant0._ZN7cutlass13device_kernelIN5flash11enable_sm90INS1_16FlashAttnFwdSm90INS1_25CollectiveMainloopFwdSm90ILi2EN4cute5tupleIJNS5_1CILi1EEES8_S8_EEENS6_IJNS7_ILi64EEESA_SA_EEELi512ENS_10bfloat16_tEfNS_4arch4Sm90ELb0ELb0ELb1ELb1ELb1ELb0ELb1ELb0ELb0ELb1ELb1ELb0EEENS1_21CollectiveEpilogueFwdINS6_IJSA_NS7_ILi512EEESA_EEES9_SC_SE_Li256ELb1ELb1ELb1ELb0EEENS1_36VarlenDynamicPersistentTileSchedulerILi64ELi64ELi256ELi128ELb1ELb1ELb1ELb0ELb1ELb1EEEEEEEEEvNT_6ParamsE)
        /*0d00*/ 	.short	0x0210
        /*0d02*/ 	.short	0x0bf0


	//----- nvinfo : EIATTR_SW_WAR
	.align		4
.L_720:
        /*0d04*/ 	.byte	0x04, 0x36
        /*0d06*/ 	.short	(.L_722 - .L_721)
.L_721:
        /*0d08*/ 	.word	0x00000008
.L_722:


//--------------------- .nv.info._ZN7cutlass13device_kernelIN5flash11enable_sm90INS1_16FlashAttnFwdSm90INS1_25CollectiveMainloopFwdSm90ILi2EN4cute5tupleIJNS5_1CILi1EEES8_S8_EEENS6_IJNS7_ILi64EEESA_SA_EEELi512ENS_10bfloat16_tEfNS_4arch4Sm90ELb0ELb0ELb1ELb1ELb1ELb1ELb1ELb0ELb0ELb1ELb1ELb0EEENS1_21CollectiveEpilogueFwdINS6_IJSA_NS7_ILi512EEESA_EEES9_SC_SE_Li256ELb1ELb1ELb1ELb0EEENS1_36VarlenDynamicPersistentTileSchedulerILi64ELi64ELi256ELi128ELb1ELb1ELb1ELb0ELb1ELb1EEEEEEEEEvNT_6ParamsE --------------------------
	.section	.nv.info._ZN7cutlass13device_kernelIN5flash11enable_sm90INS1_16FlashAttnFwdSm90INS1_25CollectiveMainloopFwdSm90ILi2EN4cute5tupleIJNS5_1CILi1EEES8_S8_EEENS6_IJNS7_ILi64EEESA_SA_EEELi512ENS_10bfloat16_tEfNS_4arch4Sm90ELb0ELb0ELb1ELb1ELb1ELb1ELb1ELb0ELb0ELb1ELb1ELb0EEENS1_21CollectiveEpilogueFwdINS6_IJSA_NS7_ILi512EEESA_EEES9_SC_SE_Li256ELb1ELb1ELb1ELb0EEENS1_36VarlenDynamicPersistentTileSchedulerILi64ELi64ELi256ELi128ELb1ELb1ELb1ELb0ELb1ELb1EEEEEEEEEvNT_6ParamsE,"",@"SHT_CUDA_INFO"
	.sectionflags	@""
	.align	4


	//----- nvinfo : EIATTR_CUDA_API_VERSION
	.align		4
        /*0000*/ 	.byte	0x04, 0x37
        /*0002*/ 	.short	(.L_724 - .L_723)
.L_723:
        /*0004*/ 	.word	0x00000082


	//----- nvinfo : EIATTR_KPARAM_INFO
	.align		4
.L_724:
        /*0008*/ 	.byte	0x04, 0x17
        /*000a*/ 	.short	(.L_726 - .L_725)
.L_725:
        /*000c*/ 	.word	0x00000000
        /*0010*/ 	.short	0x0000
        /*0012*/ 	.short	0x0070
        /*0014*/ 	.byte	0x00, 0xf0, 0x01, 0x2e


	//----- nvinfo : EIATTR_SPARSE_MMA_MASK
	.align		4
.L_726:
        /*0018*/ 	.byte	0x03, 0x50
        /*001a*/ 	.short	0x0000


	//----- nvinfo : EIATTR_MAXREG_COUNT
	.align		4
        /*001c*/ 	.byte	0x03, 0x1b
        /*001e*/ 	.short	0x00a8


	//----- nvinfo : EIATTR_NUM_BARRIERS
	.align		4
        /*0020*/ 	.byte	0x02, 0x4c
        /*0022*/ 	.byte	0x10
	.zero		1


	//----- nvinfo : EIATTR_EXTERNS
	.align		4
        /*0024*/ 	.byte	0x04, 0x0f
        /*0026*/ 	.short	(.L_728 - .L_727)


	//   ....[0]....
	.align		4
.L_727:
        /*0028*/ 	.word	index@(__assertfail)


	//----- nvinfo : EIATTR_ANNOTATIONS
	.align		4
.L_728:
        /*002c*/ 	.byte	0x04, 0x55
        /*002e*/ 	.short	(.L_730 - .L_729)


	//   ....[0]....
.L_729:
        /* <DEDUP_REMOVED lines=65> */


	//----- nvinfo : EIATTR_MERCURY_ISA_VERSION
	.align		4
.L_730:
        /*0428*/ 	.byte	0x03, 0x5f
        /*042a*/ 	.short	0x0101


	//----- nvinfo : EIATTR_UNUSED_LOAD_BYTE_OFFSET
	.align		4
        /*042c*/ 	.byte	0x04, 0x44
        /*042e*/ 	.short	(.L_732 - .L_731)


	//   ....[0]....
.L_731:
        /*0430*/ 	.word	0x00000a50
        /*0434*/ 	.word	0x0000fff0


	//   ....[1]....
        /*0438*/ 	.word	0x00011350
        /*043c*/ 	.word	0x0000fff0


	//----- nvinfo : EIATTR_INT_WARP_WIDE_INSTR_OFFSETS
	.align		4
.L_732:
        /*0440*/ 	.byte	0x04, 0x31
        /*0442*/ 	.short	(.L_734 - .L_733)


	//   ....[0]....
.L_733:
        /*0444*/ 	.word	0x00000130


	//   ....[1]....
        /*0448*/ 	.word	0x00000170


	//   ....[2]....
        /*044c*/ 	.word	0x000001e0


	//   ....[3]....
        /*0450*/ 	.word	0x000001f0


	//   ....[4]....
        /*0454*/ 	.word	0x000195a0


	//   ....[5]....
        /*0458*/ 	.word	0x00019630


	//   ....[6]....
        /*045c*/ 	.word	0x0001daa0


	//   ....[7]....
        /*0460*/ 	.word	0x0001db30


	//----- nvinfo : EIATTR_COOP_GROUP_MASK_REGIDS
	.align		4
.L_734:
        /*0464*/ 	.byte	0x04, 0x29
        /*0466*/ 	.short	(.L_736 - .L_735)


	//   ....[0]....
.L_735:
        /*0468*/ 	.word	0xffffffff


	//   ....[1]....
        /*046c*/ 	.word	0xffffffff


	//   ....[2]....
        /*0470*/ 	.word	0xffffffff


	//   ....[3]....
        /*0474*/ 	.word	0xffffffff


	//   ....[4]....
        /*0478*/ 	.word	0xffffffff


	//   ....[5]....
        /*047c*/ 	.word	0xffffffff


	//   ....[6]....
        /*0480*/ 	.word	0xffffffff


	//   ....[7]....
        /*0484*/ 	.word	0xffffffff


	//   ....[8]....
        /*0488*/ 	.word	0xffffffff


	//   ....[9]....
        /*048c*/ 	.word	0xffffffff


	//   ....[10]....
        /*0490*/ 	.word	0xffffffff


	//   ....[11]....
        /*0494*/ 	.word	0xffffffff


	//   ....[12]....
        /*0498*/ 	.word	0xffffffff


	//   ....[13]....
        /*049c*/ 	.word	0xffffffff


	//   ....[14]....
        /*04a0*/ 	.word	0xffffffff


	//   ....[15]....
        /*04a4*/ 	.word	0xffffffff


	//   ....[16]....
        /*04a8*/ 	.word	0xffffffff


	//   ....[17]....
        /*04ac*/ 	.word	0xffffffff


	//   ....[18]....
        /*04b0*/ 	.word	0xffffffff


	//   ....[19]....
        /*04b4*/ 	.word	0xffffffff


	//   ....[20]....
        /*04b8*/ 	.word	0xffffffff


	//   ....[21]....
        /*04bc*/ 	.word	0xffffffff


	//   ....[22]....
        /*04c0*/ 	.word	0xffffffff


	//   ....[23]....
        /*04c4*/ 	.word	0xffffffff


	//   ....[24]....
        /*04c8*/ 	.word	0xffffffff


	//   ....[25]....
        /*04cc*/ 	.word	0xffffffff


	//   ....[26]....
        /*04d0*/ 	.word	0xffffffff


	//   ....[27]....
        /*04d4*/ 	.word	0xffffffff


	//   ....[28]....
        /*04d8*/ 	.word	0xffffffff


	//   ....[29]....
        /*04dc*/ 	.word	0xffffffff


	//   ....[30]....
        /*04e0*/ 	.word	0xffffffff


	//   ....[31]....
        /*04e4*/ 	.word	0xffffffff


	//   ....[32]....
        /*04e8*/ 	.word	0xffffffff


	//   ....[33]....
        /*04ec*/ 	.word	0xffffffff


	//   ....[34]....
        /*04f0*/ 	.word	0xffffffff


	//   ....[35]....
        /*04f4*/ 	.word	0xffffffff


	//   ....[36]....
        /*04f8*/ 	.word	0xffffffff


	//   ....[37]....
        /*04fc*/ 	.word	0xffffffff


	//   ....[38]....
        /*0500*/ 	.word	0xffffffff


	//   ....[39]....
        /*0504*/ 	.word	0xffffffff


	//   ....[40]....
        /*0508*/ 	.word	0xffffffff


	//   ....[41]....
        /*050c*/ 	.word	0xffffffff


	//   ....[42]....
        /*0510*/ 	.word	0xffffffff


	//   ....[43]....
        /*0514*/ 	.word	0xffffffff


	//   ....[44]....
        /*0518*/ 	.word	0xffffffff


	//   ....[45]....
        /*051c*/ 	.word	0xffffffff


	//   ....[46]....
        /*0520*/ 	.word	0xffffffff


	//   ....[47]....
        /*0524*/ 	.word	0xffffffff


	//   ....[48]....
        /*0528*/ 	.word	0xffffffff


	//   ....[49]....
        /*052c*/ 	.word	0xffffffff


	//   ....[50]....
        /*0530*/ 	.word	0xffffffff


	//   ....[51]....
        /*0534*/ 	.word	0xffffffff


	//   ....[52]....
        /*0538*/ 	.word	0xffffffff


	//   ....[53]....
        /*053c*/ 	.word	0xffffffff


	//   ....[54]....
        /*0540*/ 	.word	0xffffffff


	//   ....[55]....
        /*0544*/ 	.word	0xffffffff


	//   ....[56]....
        /*0548*/ 	.word	0xffffffff


	//   ....[57]....
        /*054c*/ 	.word	0xffffffff


	//   ....[58]....
        /*0550*/ 	.word	0xffffffff


	//   ....[59]....
        /*0554*/ 	.word	0xffffffff


	//   ....[60]....
        /*0558*/ 	.word	0xffffffff


	//   ....[61]....
        /*055c*/ 	.word	0xffffffff


	//   ....[62]....
        /*0560*/ 	.word	0xffffffff


	//   ....[63]....
        /*0564*/ 	.word	0xffffffff


	//   ....[64]....
        /*0568*/ 	.word	0xffffffff


	//   ....[65]....
        /*056c*/ 	.word	0xffffffff


	//   ....[66]....
        /*0570*/ 	.word	0xffffffff


	//   ....[67]....
        /*0574*/ 	.word	0xffffffff


	//   ....[68]....
        /*0578*/ 	.word	0xffffffff


	//   ....[69]....
        /*057c*/ 	.word	0xffffffff


	//   ....[70]....
        /*0580*/ 	.word	0xffffffff


	//   ....[71]....
        /*0584*/ 	.word	0xffffffff


	//   ....[72]....
        /*0588*/ 	.word	0xffffffff


	//   ....[73]....
        /*058c*/ 	.word	0xffffffff


	//   ....[74]....
        /*0590*/ 	.word	0xffffffff


	//   ....[75]....
        /*0594*/ 	.word	0xffffffff


	//   ....[76]....
        /*0598*/ 	.word	0xffffffff


	//   ....[77]....
        /*059c*/ 	.word	0xffffffff


	//   ....[78]....
        /*05a0*/ 	.word	0xffffffff


	//   ....[79]....
        /*05a4*/ 	.word	0xffffffff


	//   ....[80]....
        /*05a8*/ 	.word	0xffffffff


	//   ....[81]....
        /*05ac*/ 	.word	0xffffffff


	//   ....[82]....
        /*05b0*/ 	.word	0xffffffff


	//   ....[83]....
        /*05b4*/ 	.word	0xffffffff


	//   ....[84]....
        /*05b8*/ 	.word	0xffffffff


	//   ....[85]....
        /*05bc*/ 	.word	0xffffffff


	//   ....[86]....
        /*05c0*/ 	.word	0xffffffff


	//   ....[87]....
        /*05c4*/ 	.word	0xffffffff


	//   ....[88]....
        /*05c8*/ 	.word	0xffffffff


	//   ....[89]....
        /*05cc*/ 	.word	0xffffffff


	//   ....[90]....
        /*05d0*/ 	.word	0xffffffff


	//   ....[91]....
        /*05d4*/ 	.word	0xffffffff


	//   ....[92]....
        /*05d8*/ 	.word	0xffffffff


	//   ....[93]....
        /*05dc*/ 	.word	0xffffffff


	//   ....[94]....
        /*05e0*/ 	.word	0xffffffff


	//   ....[95]....
        /*05e4*/ 	.word	0xffffffff


	//   ....[96]....
        /*05e8*/ 	.word	0xffffffff


	//   ....[97]....
        /*05ec*/ 	.word	0xffffffff


	//   ....[98]....
        /*05f0*/ 	.word	0xffffffff


	//   ....[99]....
        /*05f4*/ 	.word	0xffffffff


	//   ....[100]....
        /*05f8*/ 	.word	0xffffffff


	//   ....[101]....
        /*05fc*/ 	.word	0xffffffff


	//   ....[102]....
        /*0600*/ 	.word	0xffffffff


	//   ....[103]....
        /*0604*/ 	.word	0xffffffff


	//   ....[104]....
        /*0608*/ 	.word	0xffffffff


	//   ....[105]....
        /*060c*/ 	.word	0xffffffff


	//   ....[106]....
        /*0610*/ 	.word	0xffffffff


	//   ....[107]....
        /*0614*/ 	.word	0xffffffff


	//   ....[108]....
        /*0618*/ 	.word	0xffffffff


	//   ....[109]....
        /*061c*/ 	.word	0xffffffff


	//   ....[110]....
        /*0620*/ 	.word	0xffffffff


	//   ....[111]....
        /*0624*/ 	.word	0xffffffff


	//   ....[112]....
        /*0628*/ 	.word	0xffffffff


	//   ....[113]....
        /*062c*/ 	.word	0xffffffff


	//   ....[114]....
        /*0630*/ 	.word	0xffffffff


	//   ....[115]....
        /*0634*/ 	.word	0xffffffff


	//   ....[116]....
        /*0638*/ 	.word	0xffffffff


	//   ....[117]....
        /*063c*/ 	.word	0xffffffff


	//   ....[118]....
        /*0640*/ 	.word	0xffffffff


	//   ....[119]....
        /*0644*/ 	.word	0xffffffff


	//   ....[120]....
        /*0648*/ 	.word	0xffffffff


	//   ....[121]....
        /*064c*/ 	.word	0xffffffff


	//   ....[122]....
        /*0650*/ 	.word	0xffffffff


	//   ....[123]....
        /*0654*/ 	.word	0xffffffff


	//   ....[124]....
        /*0658*/ 	.word	0xffffffff


	//   ....[125]....
        /*065c*/ 	.word	0xffffffff


	//   ....[126]....
        /*0660*/ 	.word	0xffffffff


	//   ....[127]....
        /*0664*/ 	.word	0xffffffff


	//   ....[128]....
        /*0668*/ 	.word	0xffffffff


	//   ....[129]....
        /*066c*/ 	.word	0xffffffff


	//   ....[130]....
        /*0670*/ 	.word	0xffffffff


	//   ....[131]....
        /*0674*/ 	.word	0xffffffff


	//   ....[132]....
        /*0678*/ 	.word	0xffffffff


	//   ....[133]....
        /*067c*/ 	.word	0xffffffff


	//   ....[134]....
        /*0680*/ 	.word	0xffffffff


	//   ....[135]....
        /*0684*/ 	.word	0xffffffff


	//   ....[136]....
        /*0688*/ 	.word	0xffffffff


	//   ....[137]....
        /*068c*/ 	.word	0xffffffff


	//   ....[138]....
        /*0690*/ 	.word	0xffffffff


	//   ....[139]....
        /*0694*/ 	.word	0xffffffff


	//   ....[140]....
        /*0698*/ 	.word	0xffffffff


	//   ....[141]....
        /*069c*/ 	.word	0xffffffff


	//   ....[142]....
        /*06a0*/ 	.word	0xffffffff


	//   ....[143]....
        /*06a4*/ 	.word	0x0500000f


	//   ....[144]....
        /*06a8*/ 	.word	0x0500000f


	//   ....[145]....
        /*06ac*/ 	.word	0x0500000f


	//   ....[146]....
        /*06b0*/ 	.word	0x0500000f


	//   ....[147]....
        /*06b4*/ 	.word	0x0500000f


	//   ....[148]....
        /*06b8*/ 	.word	0x0500000f


	//   ....[149]....
        /*06bc*/ 	.word	0x0500000f


	//   ....[150]....
        /*06c0*/ 	.word	0x0500000f


	//   ....[151]....
        /*06c4*/ 	.word	0x0500000f


	//   ....[152]....
        /*06c8*/ 	.word	0x0500000f


	//   ....[153]....
        /*06cc*/ 	.word	0x0500000f


	//   ....[154]....
        /*06d0*/ 	.word	0x0500000f


	//   ....[155]....
        /*06d4*/ 	.word	0x0500000f


	//   ....[156]....
        /*06d8*/ 	.word	0x0500000f


	//   ....[157]....
        /*06dc*/ 	.word	0x0500000f


	//   ....[158]....
        /*06e0*/ 	.word	0x0500000f


	//   ....[159]....
        /*06e4*/ 	.word	0x0500000f


	//   ....[160]....
        /*06e8*/ 	.word	0x0500000f


	//   ....[161]....
        /*06ec*/ 	.word	0x0500000f


	//   ....[162]....
        /*06f0*/ 	.word	0x0500000f


	//   ....[163]....
        /*06f4*/ 	.word	0x0500000f


	//   ....[164]....
        /*06f8*/ 	.word	0x0500000f


	//   ....[165]....
        /*06fc*/ 	.word	0x0500000f


	//   ....[166]....
        /*0700*/ 	.word	0x0500000f


	//   ....[167]....
        /*0704*/ 	.word	0x0500000f


	//   ....[168]....
        /*0708*/ 	.word	0x0500000f


	//   ....[169]....
        /*070c*/ 	.word	0x0500000f


	//   ....[170]....
        /*0710*/ 	.word	0x0500000f


	//   ....[171]....
        /*0714*/ 	.word	0x0500000f


	//   ....[172]....
        /*0718*/ 	.word	0x0500000f


	//   ....[173]....
        /*071c*/ 	.word	0x0500000f


	//   ....[174]....
        /*0720*/ 	.word	0x0500000f


	//   ....[175]....
        /*0724*/ 	.word	0x0500000f


	//   ....[176]....
        /*0728*/ 	.word	0x0500000f


	//   ....[177]....
        /*072c*/ 	.word	0x0500000f


	//   ....[178]....
        /*0730*/ 	.word	0x0500000f


	//   ....[179]....
        /*0734*/ 	.word	0x0500000f


	//   ....[180]....
        /*0738*/ 	.word	0x0500000f


	//   ....[181]....
        /*073c*/ 	.word	0x0500000f


	//   ....[182]....
        /*0740*/ 	.word	0x0500000f


	//   ....[183]....
        /*0744*/ 	.word	0x0500000f


	//   ....[184]....
        /*0748*/ 	.word	0x0500000f


	//   ....[185]....
        /*074c*/ 	.word	0x0500000f


	//   ....[186]....
        /*0750*/ 	.word	0x0500000f


	//   ....[187]....
        /*0754*/ 	.word	0x0500000f


	//   ....[188]....
        /*0758*/ 	.word	0x0500000f


	//   ....[189]....
        /*075c*/ 	.word	0x0500000f


	//   ....[190]....
        /*0760*/ 	.word	0x0500000f


	//   ....[191]....
        /*0764*/ 	.word	0x0500000f


	//   ....[192]....
        /*0768*/ 	.word	0x0500000f


	//   ....[193]....
        /*076c*/ 	.word	0x0500000f


	//   ....[194]....
        /*0770*/ 	.word	0x0500000f


	//   ....[195]....
        /*0774*/ 	.word	0x0500000f


	//   ....[196]....
        /*0778*/ 	.word	0x0500000f


	//   ....[197]....
        /*077c*/ 	.word	0x0500000f


	//   ....[198]....
        /*0780*/ 	.word	0x0500000f


	//   ....[199]....
        /*0784*/ 	.word	0x0500000f


	//   ....[200]....
        /*0788*/ 	.word	0x0500000f


	//   ....[201]....
        /*078c*/ 	.word	0x0500000f


	//   ....[202]....
        /*0790*/ 	.word	0x0500000f


	//   ....[203]....
        /*0794*/ 	.word	0x0500000f


	//   ....[204]....
        /*0798*/ 	.word	0x0500000f


	//   ....[205]....
        /*079c*/ 	.word	0x0500000f


	//   ....[206]....
        /*07a0*/ 	.word	0x0500000f


	//   ....[207]....
        /*07a4*/ 	.word	0x0500000f


	//   ....[208]....
        /*07a8*/ 	.word	0x0500000f


	//   ....[209]....
        /*07ac*/ 	.word	0x0500000f


	//   ....[210]....
        /*07b0*/ 	.word	0x0500000f


	//   ....[211]....
        /*07b4*/ 	.word	0x0500000f


	//   ....[212]....
        /*07b8*/ 	.word	0x0500000f


	//   ....[213]....
        /*07bc*/ 	.word	0x0500000f


	//   ....[214]....
        /*07c0*/ 	.word	0x0500000f


	//   ....[215]....
        /*07c4*/ 	.word	0x0500000f


	//   ....[216]....
        /*07c8*/ 	.word	0x0500000f


	//   ....[217]....
        /*07cc*/ 	.word	0x0500000f


	//   ....[218]....
        /*07d0*/ 	.word	0x0500000f


	//   ....[219]....
        /*07d4*/ 	.word	0x0500000f


	//   ....[220]....
        /*07d8*/ 	.word	0x0500000f


	//   ....[221]....
        /*07dc*/ 	.word	0x0500000f


	//   ....[222]....
        /*07e0*/ 	.word	0x0500000f


	//   ....[223]....
        /*07e4*/ 	.word	0x0500000f


	//   ....[224]....
        /*07e8*/ 	.word	0x0500000f


	//   ....[225]....
        /*07ec*/ 	.word	0x0500000f


	//----- nvinfo : EIATTR_COOP_GROUP_INSTR_OFFSETS
	.align		4
.L_736:
        /*07f0*/ 	.byte	0x04, 0x28
        /*07f2*/ 	.short	(.L_738 - .L_737)


	//   ....[0]....
.L_737:
        /*07f4*/ 	.word	0x00000070


	//   ....[1]....
        /*07f8*/ 	.word	0x00000140


	//   ....[2]....
        /*07fc*/ 	.word	0x00000190


	//   ....[3]....
        /*0800*/ 	.word	0x000003a0


	//   ....[4]....
        /*0804*/ 	.word	0x00000500


	//   ....[5]....
        /*0808*/ 	.word	0x00000620


	//   ....[6]....
        /*080c*/ 	.word	0x00000780


	//   ....[7]....
        /*0810*/ 	.word	0x00003170


	//   ....[8]....
        /*0814*/ 	.word	0x00003180


	//   ....[9]....
        /*0818*/ 	.word	0x00003c30


	//   ....[10]....
        /*081c*/ 	.word	0x00003c40


	//   ....[11]....
        /*0820*/ 	.word	0x00004640


	//   ....[12]....
        /*0824*/ 	.word	0x00004650


	//   ....[13]....
        /*0828*/ 	.word	0x00004a10


	//   ....[14]....
        /*082c*/ 	.word	0x00004a20


	//   ....[15]....
        /*0830*/ 	.word	0x000059b0


	//   ....[16]....
        /*0834*/ 	.word	0x00007880


	//   ....[17]....
        /*0838*/ 	.word	0x00007e40


	//   ....[18]....
        /*083c*/ 	.word	0x00007e50


	//   ....[19]....
        /*0840*/ 	.word	0x00007e60


	//   ....[20]....
        /*0844*/ 	.word	0x00007e70


	//   ....[21]....
        /*0848*/ 	.word	0x00008e60


	//   ....[22]....
        /*084c*/ 	.word	0x00008e70


	//   ....[23]....
        /*0850*/ 	.word	0x00008e80


	//   ....[24]....
        /*0854*/ 	.word	0x00008e90


	//   ....[25]....
        /*0858*/ 	.word	0x0000a570


	//   ....[26]....
        /*085c*/ 	.word	0x0000c450


	//   ....[27]....
        /*0860*/ 	.word	0x0000c4c0


	//   ....[28]....
        /*0864*/ 	.word	0x0000c730


	//   ....[29]....
        /*0868*/ 	.word	0x0000c780


	//   ....[30]....
        /*086c*/ 	.word	0x0000d040


	//   ....[31]....
        /*0870*/ 	.word	0x0000e0e0


	//   ....[32]....
        /*0874*/ 	.word	0x0000f240


	//   ....[33]....
        /*0878*/ 	.word	0x0000f290


	//   ....[34]....
        /*087c*/ 	.word	0x0000fad0


	//   ....[35]....
        /*0880*/ 	.word	0x0000fba0


	//   ....[36]....
        /*0884*/ 	.word	0x00010790


	//   ....[37]....
        /*0888*/ 	.word	0x00010880


	//   ....[38]....
        /*088c*/ 	.word	0x000108a0


	//   ....[39]....
        /*0890*/ 	.word	0x00010a10


	//   ....[40]....
        /*0894*/ 	.word	0x00010be0


	//   ....[41]....
        /*0898*/ 	.word	0x00012090


	//   ....[42]....
        /*089c*/ 	.word	0x00012460


	//   ....[43]....
        /*08a0*/ 	.word	0x00012470


	//   ....[44]....
        /*08a4*/ 	.word	0x00012480


	//   ....[45]....
        /*08a8*/ 	.word	0x00012490


	//   ....[46]....
        /*08ac*/ 	.word	0x000131c0


	//   ....[47]....
        /*08b0*/ 	.word	0x000131e0


	//   ....[48]....
        /*08b4*/ 	.word	0x00013480


	//   ....[49]....
        /*08b8*/ 	.word	0x000134a0


	//   ....[50]....
        /*08bc*/ 	.word	0x00013e20


	//   ....[51]....
        /*08c0*/ 	.word	0x00013e60


	//   ....[52]....
        /*08c4*/ 	.word	0x00014850


	//   ....[53]....
        /*08c8*/ 	.word	0x00014870


	//   ....[54]....
        /*08cc*/ 	.word	0x00015e10


	//   ....[55]....
        /*08d0*/ 	.word	0x00015e30


	//   ....[56]....
        /*08d4*/ 	.word	0x00016060


	//   ....[57]....
        /*08d8*/ 	.word	0x00016080


	//   ....[58]....
        /*08dc*/ 	.word	0x00016330


	//   ....[59]....
        /*08e0*/ 	.word	0x00016520


	//   ....[60]....
        /*08e4*/ 	.word	0x00016550


	//   ....[61]....
        /*08e8*/ 	.word	0x00016580


	//   ....[62]....
        /*08ec*/ 	.word	0x000165b0


	//   ....[63]....
        /*08f0*/ 	.word	0x000165e0


	//   ....[64]....
        /*08f4*/ 	.word	0x00016610


	//   ....[65]....
        /*08f8*/ 	.word	0x000167a0


	//   ....[66]....
        /*08fc*/ 	.word	0x000167d0


	//   ....[67]....
        /*0900*/ 	.word	0x00016800


	//   ....[68]....
        /*0904*/ 	.word	0x00016830


	//   ....[69]....
        /*0908*/ 	.word	0x00016860


	//   ....[70]....
        /*090c*/ 	.word	0x00016890


	//   ....[71]....
        /*0910*/ 	.word	0x00016920


	//   ....[72]....
        /*0914*/ 	.word	0x00016950


	//   ....[73]....
        /*0918*/ 	.word	0x00016960


	//   ....[74]....
        /*091c*/ 	.word	0x000169f0


	//   ....[75]....
        /*0920*/ 	.word	0x000179a0


	//   ....[76]....
        /*0924*/ 	.word	0x0001a3d0


	//   ....[77]....
        /*0928*/ 	.word	0x0001a3f0


	//   ....[78]....
        /*092c*/ 	.word	0x0001a480


	//   ....[79]....
        /*0930*/ 	.word	0x0001a4a0


	//   ....[80]....
        /*0934*/ 	.word	0x0001a520


	//   ....[81]....
        /*0938*/ 	.word	0x0001a540


	//   ....[82]....
        /*093c*/ 	.word	0x0001a550


	//   ....[83]....
        /*0940*/ 	.word	0x0001a560


	//   ....[84]....
        /*0944*/ 	.word	0x0001ad10


	//   ....[85]....
        /*0948*/ 	.word	0x0001ad40


	//   ....[86]....
        /*094c*/ 	.word	0x0001adf0


	//   ....[87]....
        /*0950*/ 	.word	0x0001ae00


	//   ....[88]....
        /*0954*/ 	.word	0x0001ae10


	//   ....[89]....
        /*0958*/ 	.word	0x0001ae90


	//   ....[90]....
        /*095c*/ 	.word	0x0001aea0


	//   ....[91]....
        /*0960*/ 	.word	0x0001af10


	//   ....[92]....
        /*0964*/ 	.word	0x0001b800


	//   ....[93]....
        /*0968*/ 	.word	0x0001b870


	//   ....[94]....
        /*096c*/ 	.word	0x0001b910


	//   ....[95]....
        /*0970*/ 	.word	0x0001ba60


	//   ....[96]....
        /*0974*/ 	.word	0x0001bac0


	//   ....[97]....
        /*0978*/ 	.word	0x0001bae0


	//   ....[98]....
        /*097c*/ 	.word	0x0001baf0


	//   ....[99]....
        /*0980*/ 	.word	0x0001bb10


	//   ....[100]....
        /*0984*/ 	.word	0x0001c2c0


	//   ....[101]....
        /*0988*/ 	.word	0x0001c2f0


	//   ....[102]....
        /*098c*/ 	.word	0x0001c4e0


	//   ....[103]....
        /*0990*/ 	.word	0x0001c520


	//   ....[104]....
        /*0994*/ 	.word	0x0001c530


	//   ....[105]....
        /*0998*/ 	.word	0x0001c540


	//   ....[106]....
        /*099c*/ 	.word	0x0001c690


	//   ....[107]....
        /*09a0*/ 	.word	0x0001c7e0


	//   ....[108]....
        /*09a4*/ 	.word	0x0001cfd0


	//   ....[109]....
        /*09a8*/ 	.word	0x0001cff0


	//   ....[110]....
        /*09ac*/ 	.word	0x0001d040


	//   ....[111]....
        /*09b0*/ 	.word	0x0001d050


	//   ....[112]....
        /*09b4*/ 	.word	0x0001d090


	//   ....[113]....
        /*09b8*/ 	.word	0x0001d0a0


	//   ....[114]....
        /*09bc*/ 	.word	0x0001d0b0


	//   ....[115]....
        /*09c0*/ 	.word	0x0001d0f0


	//   ....[116]....
        /*09c4*/ 	.word	0x0001d3f0


	//   ....[117]....
        /*09c8*/ 	.word	0x0001d430


	//   ....[118]....
        /*09cc*/ 	.word	0x0001d450


	//   ....[119]....
        /*09d0*/ 	.word	0x0001d470


	//   ....[120]....
        /*09d4*/ 	.word	0x0001d4a0


	//   ....[121]....
        /*09d8*/ 	.word	0x0001d4c0


	//   ....[122]....
        /*09dc*/ 	.word	0x0001d5c0


	//   ....[123]....
        /*09e0*/ 	.word	0x0001d710


	//   ....[124]....
        /*09e4*/ 	.word	0x0001dd50


	//   ....[125]....
        /*09e8*/ 	.word	0x0001dd80


	//   ....[126]....
        /*09ec*/ 	.word	0x0001dde0


	//   ....[127]....
        /*09f0*/ 	.word	0x0001de10


	//   ....[128]....
        /*09f4*/ 	.word	0x0001de40


	//   ....[129]....
        /*09f8*/ 	.word	0x0001de70


	//   ....[130]....
        /*09fc*/ 	.word	0x0001dea0


	//   ....[131]....
        /*0a00*/ 	.word	0x0001ded0


	//   ....[132]....
        /*0a04*/ 	.word	0x0001e070


	//   ....[133]....
        /*0a08*/ 	.word	0x0001e0a0


	//   ....[134]....
        /*0a0c*/ 	.word	0x0001e0d0


	//   ....[135]....
        /*0a10*/ 	.word	0x0001e100


	//   ....[136]....
        /*0a14*/ 	.word	0x0001e130


	//   ....[137]....
        /*0a18*/ 	.word	0x0001e160


	//   ....[138]....
        /*0a1c*/ 	.word	0x0001e220


	//   ....[139]....
        /*0a20*/ 	.word	0x0001e240


	//   ....[140]....
        /*0a24*/ 	.word	0x0001e250


	//   ....[141]....
        /*0a28*/ 	.word	0x0001e2b0


	//   ....[142]....
        /*0a2c*/ 	.word	0x0001e8d0


	//   ....[143]....
        /*0a30*/ 	.word	0x0001ebe0


	//   ....[144]....
        /*0a34*/ 	.word	0x0001ec70


	//   ....[145]....
        /*0a38*/ 	.word	0x0001ed40


	//   ....[146]....
        /*0a3c*/ 	.word	0x0001edd0


	//   ....[147]....
        /*0a40*/ 	.word	0x0001eeb0


	//   ....[148]....
        /*0a44*/ 	.word	0x0001ef40


	//   ....[149]....
        /*0a48*/ 	.word	0x0001f020


	//   ....[150]....
        /*0a4c*/ 	.word	0x0001f0b0


	//   ....[151]....
        /*0a50*/ 	.word	0x0001f100


	//   ....[152]....
        /*0a54*/ 	.word	0x0001f150


	//   ....[153]....
        /*0a58*/ 	.word	0x0001f240


	//   ....[154]....
        /*0a5c*/ 	.word	0x0001f2d0


	//   ....[155]....
        /*0a60*/ 	.word	0x0001f320


	//   ....[156]....
        /*0a64*/ 	.word	0x0001f370


	//   ....[157]....
        /*0a68*/ 	.word	0x0001f610


	//   ....[158]....
        /*0a6c*/ 	.word	0x0001f8f0


	//   ....[159]....
        /*0a70*/ 	.word	0x0001f9e0


	//   ....[160]....
        /*0a74*/ 	.word	0x0001fa80


	//   ....[161]....
        /*0a78*/ 	.word	0x0001fae0


	//   ....[162]....
        /*0a7c*/ 	.word	0x0001fbd0


	//   ....[163]....
        /*0a80*/ 	.word	0x0001fc40


	//   ....[164]....
        /*0a84*/ 	.word	0x0001fd30


	//   ....[165]....
        /*0a88*/ 	.word	0x0001fda0


	//   ....[166]....
        /*0a8c*/ 	.word	0x0001fe40


	//   ....[167]....
        /*0a90*/ 	.word	0x0001ff30


	//   ....[168]....
        /*0a94*/ 	.word	0x0001ffd0


	//   ....[169]....
        /*0a98*/ 	.word	0x00020030


	//   ....[170]....
        /*0a9c*/ 	.word	0x000200f0


	//   ....[171]....
        /*0aa0*/ 	.word	0x00020150


	//   ....[172]....
        /*0aa4*/ 	.word	0x000201f0


	//   ....[173]....
        /*0aa8*/ 	.word	0x000202a0


	//   ....[174]....
        /*0aac*/ 	.word	0x00020380


	//   ....[175]....
        /*0ab0*/ 	.word	0x00020670


	//   ....[176]....
        /*0ab4*/ 	.word	0x00020730


	//   ....[177]....
        /*0ab8*/ 	.word	0x000209a0


	//   ....[178]....
        /*0abc*/ 	.word	0x00020a20


	//   ....[179]....
        /*0ac0*/ 	.word	0x00020c30


	//   ....[180]....
        /*0ac4*/ 	.word	0x00020c80


	//   ....[181]....
        /*0ac8*/ 	.word	0x00020df0


	//   ....[182]....
        /*0acc*/ 	.word	0x00020e80


	//   ....[183]....
        /*0ad0*/ 	.word	0x00020fc0


	//   ....[184]....
        /*0ad4*/ 	.word	0x000210c0


	//   ....[185]....
        /*0ad8*/ 	.word	0x00021330


	//   ....[186]....
        /*0adc*/ 	.word	0x00021380


	//   ....[187]....
        /*0ae0*/ 	.word	0x00021550


	//   ....[188]....
        /*0ae4*/ 	.word	0x000215a0


	//   ....[189]....
        /*0ae8*/ 	.word	0x00021770


	//   ....[190]....
        /*0aec*/ 	.word	0x000217c0


	//   ....[191]....
        /*0af0*/ 	.word	0x000218b0


	//   ....[192]....
        /*0af4*/ 	.word	0x00021950


	//   ....[193]....
        /*0af8*/ 	.word	0x000219b0


	//   ....[194]....
        /*0afc*/ 	.word	0x00021a60


	//   ....[195]....
        /*0b00*/ 	.word	0x00021ac0


	//   ....[196]....
        /*0b04*/ 	.word	0x00021b70


	//   ....[197]....
        /*0b08*/ 	.word	0x00021bd0


	//   ....[198]....
        /*0b0c*/ 	.word	0x00021c80


	//   ....[199]....
        /*0b10*/ 	.word	0x00021d70


	//   ....[200]....
        /*0b14*/ 	.word	0x00021e50


	//   ....[201]....
        /*0b18*/ 	.word	0x00021f60


	//   ....[202]....
        /*0b1c*/ 	.word	0x00022060


	//   ....[203]....
        /*0b20*/ 	.word	0x00022190


	//   ....[204]....
        /*0b24*/ 	.word	0x00022270


	//   ....[205]....
        /*0b28*/ 	.word	0x00022370


	//   ....[206]....
        /*0b2c*/ 	.word	0x00022450


	//   ....[207]....
        /*0b30*/ 	.word	0x000224e0


	//   ....[208]....
        /*0b34*/ 	.word	0x00022580


	//   ....[209]....
        /*0b38*/ 	.word	0x00022700


	//   ....[210]....
        /*0b3c*/ 	.word	0x00022770


	//   ....[211]....
        /*0b40*/ 	.word	0x000227e0


	//   ....[212]....
        /*0b44*/ 	.word	0x00022850


	//   ....[213]....
        /*0b48*/ 	.word	0x000228c0


	//   ....[214]....
        /*0b4c*/ 	.word	0x00022940


	//   ....[215]....
        /*0b50*/ 	.word	0x000229c0


	//   ....[216]....
        /*0b54*/ 	.word	0x00022a50


	//   ....[217]....
        /*0b58*/ 	.word	0x00022ac0


	//   ....[218]....
        /*0b5c*/ 	.word	0x00022b30


	//   ....[219]....
        /*0b60*/ 	.word	0x00022ba0


	//   ....[220]....
        /*0b64*/ 	.word	0x00022c20


	//   ....[221]....
        /*0b68*/ 	.word	0x00022c90


	//   ....[222]....
        /*0b6c*/ 	.word	0x00022d30


	//   ....[223]....
        /*0b70*/ 	.word	0x00022d80


	//   ....[224]....
        /*0b74*/ 	.word	0x00022e10


	//   ....[225]....
        /*0b78*/ 	.word	0x00022f40


	//----- nvinfo : EIATTR_REG_RECONFIG
	.align		4
.L_738:
        /*0b7c*/ 	.byte	0x01, 0x54
	.zero		2


	//----- nvinfo : EIATTR_SYSCALL_OFFSETS
	.align		4
        /*0b80*/ 	.byte	0x04, 0x46
        /*0b82*/ 	.short	(.L_740 - .L_739)


	//   ....[0]....
.L_739:
        /*0b84*/ 	.word	0x000023f0


	//   ....[1]....
        /*0b88*/ 	.word	0x00002540


	//   ....[2]....
        /*0b8c*/ 	.word	0x00007a20


	//   ....[3]....
        /*0b90*/ 	.word	0x00007db0


	//   ....[4]....
        /*0b94*/ 	.word	0x00019790


	//   ....[5]....
        /*0b98*/ 	.word	0x000198e0


	//   ....[6]....
        /*0b9c*/ 	.word	0x000199d0


	//   ....[7]....
        /*0ba0*/ 	.word	0x0001a930


	//   ....[8]....
        /*0ba4*/ 	.word	0x0001b180


	//----- nvinfo : EIATTR_MBARRIER_INSTR_OFFSETS
	.align		4
.L_740:
        /*0ba8*/ 	.byte	0x04, 0x39
        /*0baa*/ 	.short	(.L_742 - .L_741)


	//   ....[0]....
.L_741:
        /*0bac*/ 	.word	0x00000280
        /*0bb0*/ 	.word	0x000000ff
        /*0bb4*/ 	.word	0x00038800
        /*0bb8*/ 	.short	0x0100
        /*0bba*/ 	.byte	0x08
	.zero		1


	//   ....[1]....
        /*0bbc*/ 	.word	0x00000290
        /*0bc0*/ 	.word	0x000000ff
        /*0bc4*/ 	.word	0x00038810
        /*0bc8*/ 	.short	0x0100
        /*0bca*/ 	.byte	0x08
	.zero		1


	//   ....[2]....
        /*0bcc*/ 	.word	0x000002a0
        /*0bd0*/ 	.word	0x000000ff
        /*0bd4*/ 	.word	0x00038820
        /*0bd8*/ 	.short	0x0100
        /*0bda*/ 	.byte	0x08
	.zero		1


	//   ....[3]....
        /*0bdc*/ 	.word	0x00000350
        /*0be0*/ 	.word	0x000000ff
        /*0be4*/ 	.word	0x00038830
        /*0be8*/ 	.short	0x0100
        /*0bea*/ 	.byte	0x06
	.zero		1


	//   ....[4]....
        /*0bec*/ 	.word	0x00000360
        /*0bf0*/ 	.word	0x000000ff
        /*0bf4*/ 	.word	0x00038840
        /*0bf8*/ 	.short	0x0100
        /*0bfa*/ 	.byte	0x06
	.zero		1


	//   ....[5]....
        /*0bfc*/ 	.word	0x00000370
        /*0c00*/ 	.word	0x000000ff
        /*0c04*/ 	.word	0x00038838
        /*0c08*/ 	.short	0x0100
        /*0c0a*/ 	.byte	0x06
	.zero		1


	//   ....[6]....
        /*0c0c*/ 	.word	0x00000380
        /*0c10*/ 	.word	0x000000ff
        /*0c14*/ 	.word	0x00038848
        /*0c18*/ 	.short	0x0100
        /*0c1a*/ 	.byte	0x06
	.zero		1


	//   ....[7]....
        /*0c1c*/ 	.word	0x000004b0
        /*0c20*/ 	.word	0x000000ff
        /*0c24*/ 	.word	0x00038850
        /*0c28*/ 	.short	0x0100
        /*0c2a*/ 	.byte	0x08
	.zero		1


	//   ....[8]....
        /*0c2c*/ 	.word	0x000004c0
        /*0c30*/ 	.word	0x000000ff
        /*0c34*/ 	.word	0x00038860
        /*0c38*/ 	.short	0x0100
        /*0c3a*/ 	.byte	0x08
	.zero		1


	//   ....[9]....
        /*0c3c*/ 	.word	0x000004d0
        /*0c40*/ 	.word	0x000000ff
        /*0c44*/ 	.word	0x00038858
        /*0c48*/ 	.short	0x0100
        /*0c4a*/ 	.byte	0x08
	.zero		1


	//   ....[10]....
        /*0c4c*/ 	.word	0x000004e0
        /*0c50*/ 	.word	0x000000ff
        /*0c54*/ 	.word	0x00038868
        /*0c58*/ 	.short	0x0100
        /*0c5a*/ 	.byte	0x08
	.zero		1


	//   ....[11]....
        /*0c5c*/ 	.word	0x000005d0
        /*0c60*/ 	.word	0x000000ff
        /*0c64*/ 	.word	0x00038870
        /*0c68*/ 	.short	0x0100
        /*0c6a*/ 	.byte	0x06
	.zero		1


	//   ....[12]....
        /*0c6c*/ 	.word	0x000005e0
        /*0c70*/ 	.word	0x000000ff
        /*0c74*/ 	.word	0x00038880
        /*0c78*/ 	.short	0x0100
        /*0c7a*/ 	.byte	0x06
	.zero		1


	//   ....[13]....
        /*0c7c*/ 	.word	0x000005f0
        /*0c80*/ 	.word	0x000000ff
        /*0c84*/ 	.word	0x00038878
        /*0c88*/ 	.short	0x0100
        /*0c8a*/ 	.byte	0x06
	.zero		1


	//   ....[14]....
        /*0c8c*/ 	.word	0x00000600
        /*0c90*/ 	.word	0x000000ff
        /*0c94*/ 	.word	0x00038888
        /*0c98*/ 	.short	0x0100
        /*0c9a*/ 	.byte	0x06
	.zero		1


	//   ....[15]....
        /*0c9c*/ 	.word	0x00000730
        /*0ca0*/ 	.word	0x000000ff
        /*0ca4*/ 	.word	0x00038890
        /*0ca8*/ 	.short	0x0100
        /*0caa*/ 	.byte	0x08
	.zero		1


	//   ....[16]....
        /*0cac*/ 	.word	0x00000740
        /*0cb0*/ 	.word	0x000000ff
        /*0cb4*/ 	.word	0x000388a0
        /*0cb8*/ 	.short	0x0100
        /*0cba*/ 	.byte	0x08
	.zero		1


	//   ....[17]....
        /*0cbc*/ 	.word	0x00000750
        /*0cc0*/ 	.word	0x000000ff
        /*0cc4*/ 	.word	0x00038898
        /*0cc8*/ 	.short	0x0100
        /*0cca*/ 	.byte	0x08
	.zero		1


	//   ....[18]....
        /*0ccc*/ 	.word	0x00000760
        /*0cd0*/ 	.word	0x000000ff
        /*0cd4*/ 	.word	0x000388a8
        /*0cd8*/ 	.short	0x0100
        /*0cda*/ 	.byte	0x08
	.zero		1


	//   ....[19]....
        /*0cdc*/ 	.word	0x00000890
        /*0ce0*/ 	.word	0x000000ff
        /*0ce4*/ 	.word	0x000388b0
        /*0ce8*/ 	.short	0x0100
        /*0cea*/ 	.byte	0x08
	.zero		1


	//   ....[20]....
        /*0cec*/ 	.word	0x000008a0
        /*0cf0*/ 	.word	0x000000ff
        /*0cf4*/ 	.word	0x000388c0
        /*0cf8*/ 	.short	0x0100
        /*0cfa*/ 	.byte	0x08
	.zero		1


	//   ....[21]....
        /*0cfc*/ 	.word	0x000008b0
        /*0d00*/ 	.word	0x000000ff
        /*0d04*/ 	.word	0x000388b8
        /*0d08*/ 	.short	0x0100
        /*0d0a*/ 	.byte	0x08
	.zero		1


	//   ....[22]....
        /*0d0c*/ 	.word	0x000008c0
        /*0d10*/ 	.word	0x000000ff
        /*0d14*/ 	.word	0x000388c8
        /*0d18*/ 	.short	0x0100
        /*0d1a*/ 	.byte	0x08
	.zero		1


	//   ....[23]....
        /*0d1c*/ 	.word	0x00003120
        /*0d20*/ 	.word	0x0000003a
        /*0d24*/ 	.word	0x00038890
        /*0d28*/ 	.short	0x010a
        /*0d2a*/ 	.byte	0x3f
	.zero		1


	//   ....[24]....
        /*0d2c*/ 	.word	0x00003be0
        /*0d30*/ 	.word	0x0000003a
        /*0d34*/ 	.word	0x00038890
        /*0d38*/ 	.short	0x010a
        /*0d3a*/ 	.byte	0x3f
	.zero		1


	//   ....[25]....
        /*0d3c*/ 	.word	0x000044b0
        /*0d40*/ 	.word	0x0000003a
        /*0d44*/ 	.word	0x00038890
        /*0d48*/ 	.short	0x010a
        /*0d4a*/ 	.byte	0x3f
	.zero		1


	//   ....[26]....
        /*0d4c*/ 	.word	0x00004870
        /*0d50*/ 	.word	0x00000004
        /*0d54*/ 	.word	0x00000000
        /*0d58*/ 	.short	0x0101
        /*0d5a*/ 	.byte	0x3f
	.zero		1


	//   ....[27]....
        /*0d5c*/ 	.word	0x000048b0
        /*0d60*/ 	.word	0x0000003a
        /*0d64*/ 	.word	0x000388b0
        /*0d68*/ 	.short	0x010a
        /*0d6a*/ 	.byte	0x3f
	.zero		1


	//   ....[28]....
        /*0d6c*/ 	.word	0x00005170
        /*0d70*/ 	.word	0x0000003a
        /*0d74*/ 	.word	0x00000000
        /*0d78*/ 	.short	0x0101
        /*0d7a*/ 	.byte	0x3f
	.zero		1


	//   ....[29]....
        /*0d7c*/ 	.word	0x00005d40
        /*0d80*/ 	.word	0x0000000c
        /*0d84*/ 	.word	0x00000000
        /*0d88*/ 	.short	0x0101
        /*0d8a*/ 	.byte	0x3f
	.zero		1


	//   ....[30]....
        /*0d8c*/ 	.word	0x000068e0
        /*0d90*/ 	.word	0x0000000c
        /*0d94*/ 	.word	0x00000000
        /*0d98*/ 	.short	0x0101
        /*0d9a*/ 	.byte	0x3f
	.zero		1


	//   ....[31]....
        /*0d9c*/ 	.word	0x00007ac0
        /*0da0*/ 	.word	0x00000002
        /*0da4*/ 	.word	0x00038800
        /*0da8*/ 	.short	0x010a
        /*0daa*/ 	.byte	0x3f
	.zero		1


	//   ....[32]....
        /*0dac*/ 	.word	0x00007b10
        /*0db0*/ 	.word	0x00000002
        /*0db4*/ 	.word	0x00038800
        /*0db8*/ 	.short	0x010a
        /*0dba*/ 	.byte	0x3f
	.zero		1


	//   ....[33]....
        /*0dbc*/ 	.word	0x000080f0
        /*0dc0*/ 	.word	0x00000002
        /*0dc4*/ 	.word	0x00038800
        /*0dc8*/ 	.short	0x010a
        /*0dca*/ 	.byte	0x3f
	.zero		1


	//   ....[34]....
        /*0dcc*/ 	.word	0x00009060
        /*0dd0*/ 	.word	0x00000002
        /*0dd4*/ 	.word	0x00038800
        /*0dd8*/ 	.short	0x010a
        /*0dda*/ 	.byte	0x3f
	.zero		1


	//   ....[35]....
        /*0ddc*/ 	.word	0x00009ed0
        /*0de0*/ 	.word	0x0000000b
        /*0de4*/ 	.word	0x00038830
        /*0de8*/ 	.short	0x010a
        /*0dea*/ 	.byte	0x3f
	.zero		1


	//   ....[36]....
        /*0dec*/ 	.word	0x00009f80
        /*0df0*/ 	.word	0x0000000b
        /*0df4*/ 	.word	0x00038830
        /*0df8*/ 	.short	0x010a
        /*0dfa*/ 	.byte	0x3f
	.zero		1


	//   ....[37]....
        /*0dfc*/ 	.word	0x0000a290
        /*0e00*/ 	.word	0x00000002
        /*0e04*/ 	.word	0x00038810
        /*0e08*/ 	.short	0x010a
        /*0e0a*/ 	.byte	0x3f
	.zero		1


	//   ....[38]....
        /*0e0c*/ 	.word	0x0000a2e0
        /*0e10*/ 	.word	0x0000000b
        /*0e14*/ 	.word	0x00038850
        /*0e18*/ 	.short	0x010a
        /*0e1a*/ 	.byte	0x3f
	.zero		1


	//   ....[39]....
        /*0e1c*/ 	.word	0x0000a390
        /*0e20*/ 	.word	0x0000000b
        /*0e24*/ 	.word	0x00038850
        /*0e28*/ 	.short	0x010a
        /*0e2a*/ 	.byte	0x3f
	.zero		1


	//   ....[40]....
        /*0e2c*/ 	.word	0x0000c900
        /*0e30*/ 	.word	0x00000003
        /*0e34*/ 	.word	0x00000000
        /*0e38*/ 	.short	0x0101
        /*0e3a*/ 	.byte	0x3f
	.zero		1


	//   ....[41]....
        /*0e3c*/ 	.word	0x0000d0d0
        /*0e40*/ 	.word	0x0000000b
        /*0e44*/ 	.word	0x00000000
        /*0e48*/ 	.short	0x0101
        /*0e4a*/ 	.byte	0x3f
	.zero		1


	//   ....[42]....
        /*0e4c*/ 	.word	0x0000d1f0
        /*0e50*/ 	.word	0x0000000c
        /*0e54*/ 	.word	0x00038830
        /*0e58*/ 	.short	0x010a
        /*0e5a*/ 	.byte	0x3f
	.zero		1


	//   ....[43]....
        /*0e5c*/ 	.word	0x0000d2a0
        /*0e60*/ 	.word	0x0000000c
        /*0e64*/ 	.word	0x00038830
        /*0e68*/ 	.short	0x010a
        /*0e6a*/ 	.byte	0x3f
	.zero		1


	//   ....[44]....
        /*0e6c*/ 	.word	0x0000d510
        /*0e70*/ 	.word	0x0000000c
        /*0e74*/ 	.word	0x00038850
        /*0e78*/ 	.short	0x010a
        /*0e7a*/ 	.byte	0x3f
	.zero		1


	//   ....[45]....
        /*0e7c*/ 	.word	0x0000d580
        /*0e80*/ 	.word	0x0000000c
        /*0e84*/ 	.word	0x00038850
        /*0e88*/ 	.short	0x010a
        /*0e8a*/ 	.byte	0x3f
	.zero		1


	//   ....[46]....
        /*0e8c*/ 	.word	0x0000f580
        /*0e90*/ 	.word	0x000000c4
        /*0e94*/ 	.word	0x00000000
        /*0e98*/ 	.short	0x0101
        /*0e9a*/ 	.byte	0x3f
	.zero		1


	//   ....[47]....
        /*0e9c*/ 	.word	0x00010820
        /*0ea0*/ 	.word	0x0000000c
        /*0ea4*/ 	.word	0x00000000
        /*0ea8*/ 	.short	0x0101
        /*0eaa*/ 	.byte	0x3f
	.zero		1


	//   ....[48]....
        /*0eac*/ 	.word	0x00013140
        /*0eb0*/ 	.word	0x00000000
        /*0eb4*/ 	.word	0x00000000
        /*0eb8*/ 	.short	0x0101
        /*0eba*/ 	.byte	0x3f
	.zero		1


	//   ....[49]....
        /*0ebc*/ 	.word	0x00013e80
        /*0ec0*/ 	.word	0x00000008
        /*0ec4*/ 	.word	0x00000000
        /*0ec8*/ 	.short	0x0101
        /*0eca*/ 	.byte	0x3f
	.zero		1


	//   ....[50]....
        /*0ecc*/ 	.word	0x00017a80
        /*0ed0*/ 	.word	0x00000012
        /*0ed4*/ 	.word	0x00038820
        /*0ed8*/ 	.short	0x010a
        /*0eda*/ 	.byte	0x3f
	.zero		1


	//   ....[51]....
        /*0edc*/ 	.word	0x00017b10
        /*0ee0*/ 	.word	0x00000003
        /*0ee4*/ 	.word	0x000388a0
        /*0ee8*/ 	.short	0x010a
        /*0eea*/ 	.byte	0x3f
	.zero		1


	//   ....[52]....
        /*0eec*/ 	.word	0x00017d60
        /*0ef0*/ 	.word	0x00000003
        /*0ef4*/ 	.word	0x000388c0
        /*0ef8*/ 	.short	0x010a
        /*0efa*/ 	.byte	0x3f
	.zero		1


	//   ....[53]....
        /*0efc*/ 	.word	0x00018730
        /*0f00*/ 	.word	0x00000008
        /*0f04*/ 	.word	0x000388a0
        /*0f08*/ 	.short	0x010a
        /*0f0a*/ 	.byte	0x3f
	.zero		1


	//   ....[54]....
        /*0f0c*/ 	.word	0x00018970
        /*0f10*/ 	.word	0x00000008
        /*0f14*/ 	.word	0x000388c0
        /*0f18*/ 	.short	0x010a
        /*0f1a*/ 	.byte	0x3f
	.zero		1


	//   ....[55]....
        /*0f1c*/ 	.word	0x0001a1c0
        /*0f20*/ 	.word	0x0000001a
        /*0f24*/ 	.word	0x00038840
        /*0f28*/ 	.short	0x010a
        /*0f2a*/ 	.byte	0x3f
	.zero		1


	//   ....[56]....
        /*0f2c*/ 	.word	0x0001a660
        /*0f30*/ 	.word	0x0000001a
        /*0f34*/ 	.word	0x00038830
        /*0f38*/ 	.short	0x0107
        /*0f3a*/ 	.byte	0x3f
	.zero		1


	//   ....[57]....
        /*0f3c*/ 	.word	0x0001a730
        /*0f40*/ 	.word	0x0000001a
        /*0f44*/ 	.word	0x00038830
        /*0f48*/ 	.short	0x0101
        /*0f4a*/ 	.byte	0x3f
	.zero		1


	//   ....[58]....
        /*0f4c*/ 	.word	0x0001afc0
        /*0f50*/ 	.word	0x00000012
        /*0f54*/ 	.word	0x00038800
        /*0f58*/ 	.short	0x0107
        /*0f5a*/ 	.byte	0x3f
	.zero		1


	//   ....[59]....
        /*0f5c*/ 	.word	0x0001b050
        /*0f60*/ 	.word	0x00000012
        /*0f64*/ 	.word	0x00038800
        /*0f68*/ 	.short	0x0101
        /*0f6a*/ 	.byte	0x3f
	.zero		1


	//   ....[60]....
        /*0f6c*/ 	.word	0x0001bf40
        /*0f70*/ 	.word	0x00000012
        /*0f74*/ 	.word	0x00038810
        /*0f78*/ 	.short	0x0107
        /*0f7a*/ 	.byte	0x3f
	.zero		1


	//   ....[61]....
        /*0f7c*/ 	.word	0x0001c040
        /*0f80*/ 	.word	0x00000012
        /*0f84*/ 	.word	0x00038810
        /*0f88*/ 	.short	0x0101
        /*0f8a*/ 	.byte	0x3f
	.zero		1


	//   ....[62]....
        /*0f8c*/ 	.word	0x0001c060
        /*0f90*/ 	.word	0x00000012
        /*0f94*/ 	.word	0x00038820
        /*0f98*/ 	.short	0x010a
        /*0f9a*/ 	.byte	0x3f
	.zero		1


	//   ....[63]....
        /*0f9c*/ 	.word	0x0001c0f0
        /*0fa0*/ 	.word	0x0000001a
        /*0fa4*/ 	.word	0x00038860
        /*0fa8*/ 	.short	0x010a
        /*0faa*/ 	.byte	0x3f
	.zero		1


	//   ....[64]....
        /*0fac*/ 	.word	0x0001ca00
        /*0fb0*/ 	.word	0x0000001a
        /*0fb4*/ 	.word	0x00038850
        /*0fb8*/ 	.short	0x0107
        /*0fba*/ 	.byte	0x3f
	.zero		1


	//   ....[65]....
        /*0fbc*/ 	.word	0x0001cad0
        /*0fc0*/ 	.word	0x0000001a
        /*0fc4*/ 	.word	0x00038850
        /*0fc8*/ 	.short	0x0101
        /*0fca*/ 	.byte	0x3f
	.zero		1


	//   ....[66]....
        /*0fcc*/ 	.word	0x0001ce50
        /*0fd0*/ 	.word	0x00000006
        /*0fd4*/ 	.word	0x00038840
        /*0fd8*/ 	.short	0x010a
        /*0fda*/ 	.byte	0x3f
	.zero		1


	//   ....[67]....
        /*0fdc*/ 	.word	0x0001d170
        /*0fe0*/ 	.word	0x00000006
        /*0fe4*/ 	.word	0x00038830
        /*0fe8*/ 	.short	0x0107
        /*0fea*/ 	.byte	0x3f
	.zero		1


	//   ....[68]....
        /*0fec*/ 	.word	0x0001d230
        /*0ff0*/ 	.word	0x00000006
        /*0ff4*/ 	.word	0x00038830
        /*0ff8*/ 	.short	0x0101
        /*0ffa*/ 	.byte	0x3f
	.zero		1


	//   ....[69]....
        /*0ffc*/ 	.word	0x0001d260
        /*1000*/ 	.word	0x00000006
        /*1004*/ 	.word	0x00038860
        /*1008*/ 	.short	0x010a
        /*100a*/ 	.byte	0x3f
	.zero		1


	//   ....[70]....
        /*100c*/ 	.word	0x0001d910
        /*1010*/ 	.word	0x00000006
        /*1014*/ 	.word	0x00038850
        /*1018*/ 	.short	0x0107
        /*101a*/ 	.byte	0x3f
	.zero		1


	//   ....[71]....
        /*101c*/ 	.word	0x0001d9d0
        /*1020*/ 	.word	0x00000006
        /*1024*/ 	.word	0x00038850
        /*1028*/ 	.short	0x0101
        /*102a*/ 	.byte	0x3f
	.zero		1


	//   ....[72]....
        /*102c*/ 	.word	0x0001e850
        /*1030*/ 	.word	0x00000007
        /*1034*/ 	.word	0x00038820
        /*1038*/ 	.short	0x010a
        /*103a*/ 	.byte	0x3f
	.zero		1


	//   ....[73]....
        /*103c*/ 	.word	0x0001e9c0
        /*1040*/ 	.word	0x00000005
        /*1044*/ 	.word	0x00038840
        /*1048*/ 	.short	0x010a
        /*104a*/ 	.byte	0x3f
	.zero		1


	//   ....[74]....
        /*104c*/ 	.word	0x0001ea60
        /*1050*/ 	.word	0x00000003
        /*1054*/ 	.word	0x00038840
        /*1058*/ 	.short	0x010a
        /*105a*/ 	.byte	0x3f
	.zero		1


	//   ....[75]....
        /*105c*/ 	.word	0x0001eaa0
        /*1060*/ 	.word	0x00000005
        /*1064*/ 	.word	0x00038860
        /*1068*/ 	.short	0x010a
        /*106a*/ 	.byte	0x3f
	.zero		1


	//   ....[76]....
        /*106c*/ 	.word	0x0001eae0
        /*1070*/ 	.word	0x00000003
        /*1074*/ 	.word	0x00038860
        /*1078*/ 	.short	0x010a
        /*107a*/ 	.byte	0x3f
	.zero		1


	//   ....[77]....
        /*107c*/ 	.word	0x0001eb40
        /*1080*/ 	.word	0x0000003a
        /*1084*/ 	.word	0x00038890
        /*1088*/ 	.short	0x010a
        /*108a*/ 	.byte	0x3f
	.zero		1


	//   ....[78]....
        /*108c*/ 	.word	0x0001eca0
        /*1090*/ 	.word	0x0000003a
        /*1094*/ 	.word	0x00038890
        /*1098*/ 	.short	0x010a
        /*109a*/ 	.byte	0x3f
	.zero		1


	//   ....[79]....
        /*109c*/ 	.word	0x0001ee10
        /*10a0*/ 	.word	0x0000003a
        /*10a4*/ 	.word	0x00038890
        /*10a8*/ 	.short	0x010a
        /*10aa*/ 	.byte	0x3f
	.zero		1


	//   ....[80]....
        /*10ac*/ 	.word	0x0001ef70
        /*10b0*/ 	.word	0x0000003a
        /*10b4*/ 	.word	0x000388b0
        /*10b8*/ 	.short	0x010a
        /*10ba*/ 	.byte	0x3f
	.zero		1


	//   ....[81]....
        /*10bc*/ 	.word	0x0001f190
        /*10c0*/ 	.word	0x00000002
        /*10c4*/ 	.word	0x00038800
        /*10c8*/ 	.short	0x010a
        /*10ca*/ 	.byte	0x3f
	.zero		1


	//   ....[82]....
        /*10cc*/ 	.word	0x0001f3a0
        /*10d0*/ 	.word	0x00000002
        /*10d4*/ 	.word	0x00038800
        /*10d8*/ 	.short	0x010a
        /*10da*/ 	.byte	0x3f
	.zero		1


	//   ....[83]....
        /*10dc*/ 	.word	0x0001f3f0
        /*10e0*/ 	.word	0x0000000b
        /*10e4*/ 	.word	0x00038830
        /*10e8*/ 	.short	0x010a
        /*10ea*/ 	.byte	0x3f
	.zero		1


	//   ....[84]....
        /*10ec*/ 	.word	0x0001f440
        /*10f0*/ 	.word	0x00000002
        /*10f4*/ 	.word	0x00038810
        /*10f8*/ 	.short	0x010a
        /*10fa*/ 	.byte	0x3f
	.zero		1


	//   ....[85]....
        /*10fc*/ 	.word	0x0001f490
        /*1100*/ 	.word	0x0000000b
        /*1104*/ 	.word	0x00038850
        /*1108*/ 	.short	0x010a
        /*110a*/ 	.byte	0x3f
	.zero		1


	//   ....[86]....
        /*110c*/ 	.word	0x0001f4e0
        /*1110*/ 	.word	0x0000000c
        /*1114*/ 	.word	0x00038830
        /*1118*/ 	.short	0x010a
        /*111a*/ 	.byte	0x3f
	.zero		1


	//   ....[87]....
        /*111c*/ 	.word	0x0001f530
        /*1120*/ 	.word	0x0000000c
        /*1124*/ 	.word	0x00038850
        /*1128*/ 	.short	0x010a
        /*112a*/ 	.byte	0x3f
	.zero		1


	//   ....[88]....
        /*112c*/ 	.word	0x0001f6d0
        /*1130*/ 	.word	0x00000012
        /*1134*/ 	.word	0x00038820
        /*1138*/ 	.short	0x010a
        /*113a*/ 	.byte	0x3f
	.zero		1


	//   ....[89]....
        /*113c*/ 	.word	0x0001f720
        /*1140*/ 	.word	0x00000003
        /*1144*/ 	.word	0x000388a0
        /*1148*/ 	.short	0x010a
        /*114a*/ 	.byte	0x3f
	.zero		1


	//   ....[90]....
        /*114c*/ 	.word	0x0001f770
        /*1150*/ 	.word	0x00000003
        /*1154*/ 	.word	0x000388c0
        /*1158*/ 	.short	0x010a
        /*115a*/ 	.byte	0x3f
	.zero		1


	//   ....[91]....
        /*115c*/ 	.word	0x0001f7c0
        /*1160*/ 	.word	0x00000008
        /*1164*/ 	.word	0x000388a0
        /*1168*/ 	.short	0x010a
        /*116a*/ 	.byte	0x3f
	.zero		1


	//   ....[92]....
        /*116c*/ 	.word	0x0001f810
        /*1170*/ 	.word	0x00000008
        /*1174*/ 	.word	0x000388c0
        /*1178*/ 	.short	0x010a
        /*117a*/ 	.byte	0x3f
	.zero		1


	//   ....[93]....
        /*117c*/ 	.word	0x0001f930
        /*1180*/ 	.word	0x0000001a
        /*1184*/ 	.word	0x00038840
        /*1188*/ 	.short	0x010a
        /*118a*/ 	.byte	0x3f
	.zero		1


	//   ....[94]....
        /*118c*/ 	.word	0x00020ec0
        /*1190*/ 	.word	0x00000012
        /*1194*/ 	.word	0x00038820
        /*1198*/ 	.short	0x010a
        /*119a*/ 	.byte	0x3f
	.zero		1


	//   ....[95]....
        /*119c*/ 	.word	0x00020f10
        /*11a0*/ 	.word	0x0000001a
        /*11a4*/ 	.word	0x00038860
        /*11a8*/ 	.short	0x010a
        /*11aa*/ 	.byte	0x3f
	.zero		1


	//   ....[96]....
        /*11ac*/ 	.word	0x00021800
        /*11b0*/ 	.word	0x00000006
        /*11b4*/ 	.word	0x00038840
        /*11b8*/ 	.short	0x010a
        /*11ba*/ 	.byte	0x3f
	.zero		1


	//   ....[97]....
        /*11bc*/ 	.word	0x00021cc0
        /*11c0*/ 	.word	0x00000006
        /*11c4*/ 	.word	0x00038860
        /*11c8*/ 	.short	0x010a
        /*11ca*/ 	.byte	0x3f
	.zero		1


	//   ....[98]....
        /*11cc*/ 	.word	0x00022e60
        /*11d0*/ 	.word	0x00000007
        /*11d4*/ 	.word	0x00038820
        /*11d8*/ 	.short	0x010a
        /*11da*/ 	.byte	0x3f
	.zero		1


	//   ....[99]....
        /*11dc*/ 	.word	0x00023000
        /*11e0*/ 	.word	0x00000005
        /*11e4*/ 	.word	0x00038840
        /*11e8*/ 	.short	0x010a
        /*11ea*/ 	.byte	0x3f
	.zero		1


	//   ....[100]....
        /*11ec*/ 	.word	0x00023050
        /*11f0*/ 	.word	0x00000003
        /*11f4*/ 	.word	0x00038840
        /*11f8*/ 	.short	0x010a
        /*11fa*/ 	.byte	0x3f
	.zero		1


	//   ....[101]....
        /*11fc*/ 	.word	0x000230a0
        /*1200*/ 	.word	0x00000005
        /*1204*/ 	.word	0x00038860
        /*1208*/ 	.short	0x010a
        /*120a*/ 	.byte	0x3f
	.zero		1


	//----- nvinfo : EIATTR_NUM_MBARRIERS
	.align		4
.L_742:
        /*120c*/ 	.byte	0x03, 0x38
        /*120e*/ 	.short	0x0017


	//----- nvinfo : EIATTR_EXIT_INSTR_OFFSETS
	.align		4
        /*1210*/ 	.byte	0x04, 0x1c
        /*1212*/ 	.short	(.L_744 - .L_743)


	//   ....[0]....
.L_743:
        /*1214*/ 	.word	0x0001eb30


	//----- nvinfo : EIATTR_MAX_THREADS
	.align		4
.L_744:
        /*1218*/ 	.byte	0x04, 0x05
        /*121a*/ 	.short	(.L_746 - .L_745)
.L_745:
        /*121c*/ 	.word	0x00000180
        /*1220*/ 	.word	0x00000001
        /*1224*/ 	.word	0x00000001


	//----- nvinfo : EIATTR_CRS_STACK_SIZE
	.align		4
.L_746:
        /*1228*/ 	.byte	0x04, 0x1e
        /*122a*/ 	.short	(.L_748 - .L_747)
.L_747:
        /*122c*/ 	.word	0x00000000


	//----- nvinfo : EIATTR_CBANK_PARAM_SIZE
	.align		4
.L_748:
        /*1230*/ 	.byte	0x03, 0x19
        /*1232*/ 	.short	0x0bf0


	//----- nvinfo : EIATTR_PARAM_CBANK
	.align		4
        /*1234*/ 	.byte	0x04, 0x0a
        /*1236*/ 	.short	(.L_750 - .L_749)
	.align		4
.L_749:
        /*1238*/ 	.word	index@(.nv.constant0._ZN7cutlass13device_kernelIN5flash11enable_sm90INS1_16FlashAttnFwdSm90INS1_25CollectiveMainloopFwdSm90ILi2EN4cute5tupleIJNS5_1CILi1EEES8_S8_EEENS6_IJNS7_ILi64EEESA_SA_EEELi512ENS_10bfloat16_tEfNS_4arch4Sm90ELb0ELb0ELb1ELb1ELb1ELb1ELb1ELb0ELb0ELb1ELb1ELb0EEENS1_21CollectiveEpilogueFwdINS6_IJSA_NS7_ILi512EEESA_EEES9_SC_SE_Li256ELb1ELb1ELb1ELb0EEENS1_36VarlenDynamicPersistentTileSchedulerILi64ELi64ELi256ELi128ELb1ELb1ELb1ELb0ELb1ELb1EEEEEEEEEvNT_6ParamsE)
        /*123c*/ 	.short	0x0210
        /*123e*/ 	.short	0x0bf0


	//----- nvinfo : EIATTR_SW_WAR
	.align		4
.L_750:
        /*1240*/ 	.byte	0x04, 0x36
        /*1242*/ 	.short	(.L_752 - .L_751)
.L_751:
        /*1244*/ 	.word	0x00000008
.L_752:


//--------------------- .nv.info._ZN7cutlass13device_kernelIN5flash11enable_sm90INS1_16FlashAttnFwdSm90INS1_25CollectiveMainloopFwdSm90ILi2EN4cute5tupleIJNS5_1CILi1EEES8_S8_EEENS6_IJNS7_ILi64EEESA_SA_EEELi512ENS_10bfloat16_tEfNS_4arch4Sm90ELb0ELb1ELb1ELb0ELb1ELb0ELb0ELb0ELb0ELb1ELb1ELb0EEENS1_21CollectiveEpilogueFwdINS6_IJSA_NS7_ILi512EEESA_EEES9_SC_SE_Li256ELb0ELb1ELb1ELb0EEENS1_19SingleTileSchedulerILb0ELb1ELb1ELi64EEEEEEEEEvNT_6ParamsE --------------------------
	.section	.nv.info._ZN7cutlass13device_kernelIN5flash11enable_sm90INS1_16FlashAttnFwdSm90INS1_25CollectiveMainloopFwdSm90ILi2EN4cute5tupleIJNS5_1CILi1EEES8_S8_EEENS6_IJNS7_ILi64EEESA_SA_EEELi512ENS_10bfloat16_tEfNS_4arch4Sm90ELb0ELb1ELb1ELb0ELb1ELb0ELb0ELb0ELb0ELb1ELb1ELb0EEENS1_21CollectiveEpilogueFwdINS6_IJSA_NS7_ILi512EEESA_EEES9_SC_SE_Li256ELb0ELb1ELb1ELb0EEENS1_19SingleTileSchedulerILb0ELb1ELb1ELi64EEEEEEEEEvNT_6ParamsE,"",@"SHT_CUDA_INFO"
	.sectionflags	@""
	.align	4


	//----- nvinfo : EIATTR_CUDA_API_VERSION
	.align		4
        /*0000*/ 	.byte	0x04, 0x37
        /*0002*/ 	.short	(.L_754 - .L_753)
.L_753:
        /*0004*/ 	.word	0x00000082


	//----- nvinfo : EIATTR_KPARAM_INFO
	.align		4
.L_754:
        /*0008*/ 	.byte	0x04, 0x17
        /*000a*/ 	.short	(.L_756 - .L_755)
.L_755:
        /*000c*/ 	.word	0x00000000
        /*0010*/ 	.short	0x0000
        /*0012*/ 	.short	0x0070
        /*0014*/ 	.byte	0x00, 0xf0, 0x01, 0x28


	//----- nvinfo : EIATTR_SPARSE_MMA_MASK
	.align		4
.L_756:
        /*0018*/ 	.byte	0x03, 0x50
        /*001a*/ 	.short	0x0000


	//----- nvinfo : EIATTR_MAXREG_COUNT
	.align		4
        /*001c*/ 	.byte	0x03, 0x1b
        /*001e*/ 	.short	0x00a8


	//----- nvinfo : EIATTR_NUM_BARRIERS
	.align		4
        /*0020*/ 	.byte	0x02, 0x4c
        /*0022*/ 	.byte	0x10
	.zero		1


	//----- nvinfo : EIATTR_EXTERNS
	.align		4
        /*0024*/ 	.byte	0x04, 0x0f
        /*0026*/ 	.short	(.L_758 - .L_757)


	//   ....[0]....
	.align		4
.L_757:
        /*0028*/ 	.word	index@(__assertfail)


	//----- nvinfo : EIATTR_MERCURY_ISA_VERSION
	.align		4
.L_758:
        /*002c*/ 	.byte	0x03, 0x5f
        /*002e*/ 	.short	0x0101


	//----- nvinfo : EIATTR_INT_WARP_WIDE_INSTR_OFFSETS
	.align		4
        /*0030*/ 	.byte	0x04, 0x31
        /*0032*/ 	.short	(.L_760 - .L_759)


	//   ....[0]....
.L_759:
        /*0034*/ 	.word	0x000000b0


	//   ....[1]....
        /*0038*/ 	.word	0x000000c0


	//   ....[2]....
        /*003c*/ 	.word	0x00000160


	//----- nvinfo : EIATTR_COOP_GROUP_MASK_REGIDS
	.align		4
.L_760:
        /*0040*/ 	.byte	0x04, 0x29
        /*0042*/ 	.short	(.L_762 - .L_761)


	//   ....[0]....
.L_761:
        /*0044*/ 	.word	0xffffffff


	//   ....[1]....
        /*0048*/ 	.word	0xffffffff


	//   ....[2]....
        /*004c*/ 	.word	0xffffffff


	//   ....[3]....
        /*0050*/ 	.word	0xffffffff


	//   ....[4]....
        /*0054*/ 	.word	0xffffffff


	//   ....[5]....
        /*0058*/ 	.word	0xffffffff


	//   ....[6]....
        /*005c*/ 	.word	0xffffffff


	//   ....[7]....
        /*0060*/ 	.word	0xffffffff


	//   ....[8]....
        /*0064*/ 	.word	0xffffffff


	//   ....[9]....
        /*0068*/ 	.word	0xffffffff


	//   ....[10]....
        /*006c*/ 	.word	0xffffffff


	//   ....[11]....
        /*0070*/ 	.word	0xffffffff


	//   ....[12]....
        /*0074*/ 	.word	0xffffffff


	//   ....[13]....
        /*0078*/ 	.word	0xffffffff


	//   ....[14]....
        /*007c*/ 	.word	0xffffffff


	//   ....[15]....
        /*0080*/ 	.word	0xffffffff


	//   ....[16]....
        /*0084*/ 	.word	0xffffffff


	//   ....[17]....
        /*0088*/ 	.word	0xffffffff


	//   ....[18]....
        /*008c*/ 	.word	0xffffffff


	//   ....[19]....
        /*0090*/ 	.word	0xffffffff


	//   ....[20]....
        /*0094*/ 	.word	0xffffffff


	//   ....[21]....
        /*0098*/ 	.word	0xffffffff


	//   ....[22]....
        /*009c*/ 	.word	0xffffffff


	//   ....[23]....
        /*00a0*/ 	.word	0xffffffff


	//   ....[24]....
        /*00a4*/ 	.word	0xffffffff


	//   ....[25]....
        /*00a8*/ 	.word	0xffffffff


	//   ....[26]....
        /*00ac*/ 	.word	0xffffffff


	//   ....[27]....
        /*00b0*/ 	.word	0xffffffff


	//   ....[28]....
        /*00b4*/ 	.word	0xffffffff


	//   ....[29]....
        /*00b8*/ 	.word	0xffffffff


	//   ....[30]....
        /*00bc*/ 	.word	0xffffffff


	//   ....[31]....
        /*00c0*/ 	.word	0xffffffff


	//   ....[32]....
        /*00c4*/ 	.word	0xffffffff


	//   ....[33]....
        /*00c8*/ 	.word	0xffffffff


	//   ....[34]....
        /*00cc*/ 	.word	0xffffffff


	//   ....[35]....
        /*00d0*/ 	.word	0xffffffff


	//   ....[36]....
        /*00d4*/ 	.word	0xffffffff


	//   ....[37]....
        /*00d8*/ 	.word	0xffffffff


	//   ....[38]....
        /*00dc*/ 	.word	0xffffffff


	//   ....[39]....
        /*00e0*/ 	.word	0xffffffff


	//   ....[40]....
        /*00e4*/ 	.word	0xffffffff


	//   ....[41]....
        /*00e8*/ 	.word	0xffffffff


	//   ....[42]....
        /*00ec*/ 	.word	0xffffffff


	//   ....[43]....
        /*00f0*/ 	.word	0xffffffff


	//   ....[44]....
        /*00f4*/ 	.word	0xffffffff


	//   ....[45]....
        /*00f8*/ 	.word	0xffffffff


	//   ....[46]....
        /*00fc*/ 	.word	0xffffffff


	//   ....[47]....
        /*0100*/ 	.word	0xffffffff


	//   ....[48]....
        /*0104*/ 	.word	0xffffffff


	//   ....[49]....
        /*0108*/ 	.word	0xffffffff


	//   ....[50]....
        /*010c*/ 	.word	0xffffffff


	//   ....[51]....
        /*0110*/ 	.word	0xffffffff


	//   ....[52]....
        /*0114*/ 	.word	0xffffffff


	//   ....[53]....
        /*0118*/ 	.word	0xffffffff


	//   ....[54]....
        /*011c*/ 	.word	0xffffffff


	//   ....[55]....
        /*0120*/ 	.word	0xffffffff


	//   ....[56]....
        /*0124*/ 	.word	0xffffffff


	//   ....[57]....
        /*0128*/ 	.word	0xffffffff


	//   ....[58]....
        /*012c*/ 	.word	0xffffffff


	//   ....[59]....
        /*0130*/ 	.word	0xffffffff


	//   ....[60]....
        /*0134*/ 	.word	0xffffffff


	//   ....[61]....
        /*0138*/ 	.word	0xffffffff


	//   ....[62]....
        /*013c*/ 	.word	0xffffffff


	//   ....[63]....
        /*0140*/ 	.word	0xffffffff


	//   ....[64]....
        /*0144*/ 	.word	0xffffffff


	//   ....[65]....
        /*0148*/ 	.word	0xffffffff


	//   ....[66]....
        /*014c*/ 	.word	0xffffffff


	//   ....[67]....
        /*0150*/ 	.word	0xffffffff


	//   ....[68]....
        /*0154*/ 	.word	0xffffffff


	//   ....[69]....
        /*0158*/ 	.word	0xffffffff


	//   ....[70]....
        /*015c*/ 	.word	0xffffffff


	//   ....[71]....
        /*0160*/ 	.word	0xffffffff


	//   ....[72]....
        /*0164*/ 	.word	0xffffffff


	//   ....[73]....
        /*0168*/ 	.word	0xffffffff


	//   ....[74]....
        /*016c*/ 	.word	0xffffffff


	//   ....[75]....
        /*0170*/ 	.word	0xffffffff


	//   ....[76]....
        /*0174*/ 	.word	0xffffffff


	//   ....[77]....
        /*0178*/ 	.word	0xffffffff


	//   ....[78]....
        /*017c*/ 	.word	0xffffffff


	//   ....[79]....
        /*0180*/ 	.word	0xffffffff


	//   ....[80]....
        /*0184*/ 	.word	0xffffffff


	//   ....[81]....
        /*0188*/ 	.word	0xffffffff


	//   ....[82]....
        /*018c*/ 	.word	0xffffffff


	//   ....[83]....
        /*0190*/ 	.word	0xffffffff


	//   ....[84]....
        /*0194*/ 	.word	0xffffffff


	//   ....[85]....
        /*0198*/ 	.word	0xffffffff


	//   ....[86]....
        /*019c*/ 	.word	0xffffffff


	//   ....[87]....
        /*01a0*/ 	.word	0xffffffff


	//   ....[88]....
        /*01a4*/ 	.word	0xffffffff


	//   ....[89]....
        /*01a8*/ 	.word	0x0500000f


	//   ....[90]....
        /*01ac*/ 	.word	0x0500000f


	//   ....[91]....
        /*01b0*/ 	.word	0x0500000f


	//   ....[92]....
        /*01b4*/ 	.word	0x0500000f


	//   ....[93]....
        /*01b8*/ 	.word	0x0500000f


	//   ....[94]....
        /*01bc*/ 	.word	0x0500000f


	//   ....[95]....
        /*01c0*/ 	.word	0x0500000f


	//   ....[96]....
        /*01c4*/ 	.word	0x0500000f


	//   ....[97]....
        /*01c8*/ 	.word	0x0500000f


	//   ....[98]....
        /*01cc*/ 	.word	0x0500000f


	//   ....[99]....
        /*01d0*/ 	.word	0x0500000f


	//   ....[100]....
        /*01d4*/ 	.word	0x0500000f


	//   ....[101]....
        /*01d8*/ 	.word	0x0500000f


	//   ....[102]....
        /*01dc*/ 	.word	0x0500000f


	//   ....[103]....
        /*01e0*/ 	.word	0x0500000f


	//   ....[104]....
        /*01e4*/ 	.word	0x0500000f


	//   ....[105]....
        /*01e8*/ 	.word	0x0500000f


	//   ....[106]....
        /*01ec*/ 	.word	0x0500000f


	//   ....[107]....
        /*01f0*/ 	.word	0x0500000f


	//   ....[108]....
        /*01f4*/ 	.word	0x0500000f


	//   ....[109]....
        /*01f8*/ 	.word	0x0500000f


	//   ....[110]....
        /*01fc*/ 	.word	0x0500000f


	//   ....[111]....
        /*0200*/ 	.word	0x0500000f


	//   ....[112]....
        /*0204*/ 	.word	0x0500000f


	//   ....[113]....
        /*0208*/ 	.word	0x0500000f


	//   ....[114]....
        /*020c*/ 	.word	0x0500000f


	//   ....[115]....
        /*0210*/ 	.word	0x0500000f


	//   ....[116]....
        /*0214*/ 	.word	0x0500000f


	//   ....[117]....
        /*0218*/ 	.word	0x0500000f


	//   ....[118]....
        /*021c*/ 	.word	0x0500000f


	//   ....[119]....
        /*0220*/ 	.word	0x0500000f


	//   ....[120]....
        /*0224*/ 	.word	0x0500000f


	//   ....[121]....
        /*0228*/ 	.word	0x0500000f


	//   ....[122]....
        /*022c*/ 	.word	0x0500000f


	//   ....[123]....
        /*0230*/ 	.word	0x0500000f


	//   ....[124]....
        /*0234*/ 	.word	0x0500000f


	//   ....[125]....
        /*0238*/ 	.word	0x0500000f


	//   ....[126]....
        /*023c*/ 	.word	0x0500000f


	//   ....[127]....
        /*0240*/ 	.word	0x0500000f


	//   ....[128]....
        /*0244*/ 	.word	0x0500000f


	//   ....[129]....
        /*0248*/ 	.word	0x0500000f


	//   ....[130]....
        /*024c*/ 	.word	0x0500000f


	//----- nvinfo : EIATTR_COOP_GROUP_INSTR_OFFSETS
	.align		4
.L_762:
        /*0250*/ 	.byte	0x04, 0x28
        /*0252*/ 	.short	(.L_764 - .L_763)


	//   ....[0]....
.L_763:
        /*0254*/ 	.word	0x00000060


	//   ....[1]....
        /*0258*/ 	.word	0x000000a0


	//   ....[2]....
        /*025c*/ 	.word	0x00000280


	//   ....[3]....
        /*0260*/ 	.word	0x000003e0


	//   ....[4]....
        /*0264*/ 	.word	0x00000500


	//   ....[5]....
        /*0268*/ 	.word	0x00000660


	//   ....[6]....
        /*026c*/ 	.word	0x000015c0


	//   ....[7]....
        /*0270*/ 	.word	0x000039f0


	//   ....[8]....
        /*0274*/ 	.word	0x00004370


	//   ....[9]....
        /*0278*/ 	.word	0x00004850


	//   ....[10]....
        /*027c*/ 	.word	0x000052f0


	//   ....[11]....
        /*0280*/ 	.word	0x00005340


	//   ....[12]....
        /*0284*/ 	.word	0x000056b0


	//   ....[13]....
        /*0288*/ 	.word	0x00005740


	//   ....[14]....
        /*028c*/ 	.word	0x000061d0


	//   ....[15]....
        /*0290*/ 	.word	0x00006b30


	//   ....[16]....
        /*0294*/ 	.word	0x00007000


	//   ....[17]....
        /*0298*/ 	.word	0x00007620


	//   ....[18]....
        /*029c*/ 	.word	0x00007700


	//   ....[19]....
        /*02a0*/ 	.word	0x00007a20


	//   ....[20]....
        /*02a4*/ 	.word	0x00007b40


	//   ....[21]....
        /*02a8*/ 	.word	0x00008c80


	//   ....[22]....
        /*02ac*/ 	.word	0x00009700


	//   ....[23]....
        /*02b0*/ 	.word	0x00009780


	//   ....[24]....
        /*02b4*/ 	.word	0x00009a90


	//   ....[25]....
        /*02b8*/ 	.word	0x00009c50


	//   ....[26]....
        /*02bc*/ 	.word	0x0000ac00


	//   ....[27]....
        /*02c0*/ 	.word	0x0000b2c0


	//   ....[28]....
        /*02c4*/ 	.word	0x0000b720


	//   ....[29]....
        /*02c8*/ 	.word	0x0000bd90


	//   ....[30]....
        /*02cc*/ 	.word	0x0000be70


	//   ....[31]....
        /*02d0*/ 	.word	0x0000c190


	//   ....[32]....
        /*02d4*/ 	.word	0x0000c2b0


	//   ....[33]....
        /*02d8*/ 	.word	0x0000d3f0


	//   ....[34]....
        /*02dc*/ 	.word	0x0000d4c0


	//   ....[35]....
        /*02e0*/ 	.word	0x0000d500


	//   ....[36]....
        /*02e4*/ 	.word	0x0000d530


	//   ....[37]....
        /*02e8*/ 	.word	0x0000d560


	//   ....[38]....
        /*02ec*/ 	.word	0x0000e040


	//   ....[39]....
        /*02f0*/ 	.word	0x0000e4a0


	//   ....[40]....
        /*02f4*/ 	.word	0x0000e4d0


	//   ....[41]....
        /*02f8*/ 	.word	0x0000e500


	//   ....[42]....
        /*02fc*/ 	.word	0x0000e520


	//   ....[43]....
        /*0300*/ 	.word	0x0000e9c0


	//   ....[44]....
        /*0304*/ 	.word	0x0000e9e0


	//   ....[45]....
        /*0308*/ 	.word	0x0000f630


	//   ....[46]....
        /*030c*/ 	.word	0x0000f650


	//   ....[47]....
        /*0310*/ 	.word	0x00010670


	//   ....[48]....
        /*0314*/ 	.word	0x00011d20


	//   ....[49]....
        /*0318*/ 	.word	0x00011d40


	//   ....[50]....
        /*031c*/ 	.word	0x00011d50


	//   ....[51]....
        /*0320*/ 	.word	0x00011d90


	//   ....[52]....
        /*0324*/ 	.word	0x00011de0


	//   ....[53]....
        /*0328*/ 	.word	0x00011e00


	//   ....[54]....
        /*032c*/ 	.word	0x00011e50


	//   ....[55]....
        /*0330*/ 	.word	0x00011e70


	//   ....[56]....
        /*0334*/ 	.word	0x000123f0


	//   ....[57]....
        /*0338*/ 	.word	0x00012420


	//   ....[58]....
        /*033c*/ 	.word	0x00012450


	//   ....[59]....
        /*0340*/ 	.word	0x000124b0


	//   ....[60]....
        /*0344*/ 	.word	0x00012510


	//   ....[61]....
        /*0348*/ 	.word	0x00012530


	//   ....[62]....
        /*034c*/ 	.word	0x00012580


	//   ....[63]....
        /*0350*/ 	.word	0x000125a0


	//   ....[64]....
        /*0354*/ 	.word	0x00012890


	//   ....[65]....
        /*0358*/ 	.word	0x000128c0


	//   ....[66]....
        /*035c*/ 	.word	0x000128f0


	//   ....[67]....
        /*0360*/ 	.word	0x00012920


	//   ....[68]....
        /*0364*/ 	.word	0x00012950


	//   ....[69]....
        /*0368*/ 	.word	0x000129a0


	//   ....[70]....
        /*036c*/ 	.word	0x00012b20


	//   ....[71]....
        /*0370*/ 	.word	0x00012b50


	//   ....[72]....
        /*0374*/ 	.word	0x000134e0


	//   ....[73]....
        /*0378*/ 	.word	0x00013500


	//   ....[74]....
        /*037c*/ 	.word	0x00013510


	//   ....[75]....
        /*0380*/ 	.word	0x00013530


	//   ....[76]....
        /*0384*/ 	.word	0x00013550


	//   ....[77]....
        /*0388*/ 	.word	0x00013580


	//   ....[78]....
        /*038c*/ 	.word	0x000135a0


	//   ....[79]....
        /*0390*/ 	.word	0x000135d0


	//   ....[80]....
        /*0394*/ 	.word	0x00013930


	//   ....[81]....
        /*0398*/ 	.word	0x00013960


	//   ....[82]....
        /*039c*/ 	.word	0x00013990


	//   ....[83]....
        /*03a0*/ 	.word	0x000139b0


	//   ....[84]....
        /*03a4*/ 	.word	0x000139c0


	//   ....[85]....
        /*03a8*/ 	.word	0x000139e0


	//   ....[86]....
        /*03ac*/ 	.word	0x00013a80


	//   ....[87]....
        /*03b0*/ 	.word	0x00013ac0


	//   ....[88]....
        /*03b4*/ 	.word	0x00013fc0


	//   ....[89]....
        /*03b8*/ 	.word	0x000146a0


	//   ....[90]....
        /*03bc*/ 	.word	0x00014790


	//   ....[91]....
        /*03c0*/ 	.word	0x00014830


	//   ....[92]....
        /*03c4*/ 	.word	0x000148b0


	//   ....[93]....
        /*03c8*/ 	.word	0x00014960


	//   ....[94]....
        /*03cc*/ 	.word	0x000149c0


	//   ....[95]....
        /*03d0*/ 	.word	0x00014a80


	//   ....[96]....
        /*03d4*/ 	.word	0x00014ae0


	//   ....[97]....
        /*03d8*/ 	.word	0x00014b80


	//   ....[98]....
        /*03dc*/ 	.word	0x00014c10


	//   ....[99]....
        /*03e0*/ 	.word	0x00014c60


	//   ....[100]....
        /*03e4*/ 	.word	0x00014d90


	//   ....[101]....
        /*03e8*/ 	.word	0x00014e00


	//   ....[102]....
        /*03ec*/ 	.word	0x00014e60


	//   ....[103]....
        /*03f0*/ 	.word	0x00014f20


	//   ....[104]....
        /*03f4*/ 	.word	0x00014f80


	//   ....[105]....
        /*03f8*/ 	.word	0x00015020


	//   ....[106]....
        /*03fc*/ 	.word	0x00015170


	//   ....[107]....
        /*0400*/ 	.word	0x00015230


	//   ....[108]....
        /*0404*/ 	.word	0x000154b0


	//   ....[109]....
        /*0408*/ 	.word	0x00015500


	//   ....[110]....
        /*040c*/ 	.word	0x000156c0


	//   ....[111]....
        /*0410*/ 	.word	0x00015710


	//   ....[112]....
        /*0414*/ 	.word	0x000158d0


	//   ....[113]....
        /*0418*/ 	.word	0x00015920


	//   ....[114]....
        /*041c*/ 	.word	0x00015a00


	//   ....[115]....
        /*0420*/ 	.word	0x00015aa0


	//   ....[116]....
        /*0424*/ 	.word	0x00015b00


	//   ....[117]....
        /*0428*/ 	.word	0x00015ba0


	//   ....[118]....
        /*042c*/ 	.word	0x00015c00


	//   ....[119]....
        /*0430*/ 	.word	0x00015ca0


	//   ....[120]....
        /*0434*/ 	.word	0x00015d00


	//   ....[121]....
        /*0438*/ 	.word	0x00015da0


	//   ....[122]....
        /*043c*/ 	.word	0x00015e80


	//   ....[123]....
        /*0440*/ 	.word	0x00015f30


	//   ....[124]....
        /*0444*/ 	.word	0x00016020


	//   ....[125]....
        /*0448*/ 	.word	0x00016120


	//   ....[126]....
        /*044c*/ 	.word	0x00016240


	//   ....[127]....
        /*0450*/ 	.word	0x00016320


	//   ....[128]....
        /*0454*/ 	.word	0x00016430


	//   ....[129]....
        /*0458*/ 	.word	0x00016500


	//   ....[130]....
        /*045c*/ 	.word	0x00016610


	//----- nvinfo : EIATTR_REG_RECONFIG
	.align		4
.L_764:
        /*0460*/ 	.byte	0x01, 0x54
	.zero		2


	//----- nvinfo : EIATTR_SYSCALL_OFFSETS
	.align		4
        /*0464*/ 	.byte	0x04, 0x46
        /*0466*/ 	.short	(.L_766 - .L_765)


	//   ....[0]....
.L_765:
        /*0468*/ 	.word	0x00003bc0


	//   ....[1]....
        /*046c*/ 	.word	0x00011230


	//   ....[2]....
        /*0470*/ 	.word	0x00011370


	//   ....[3]....
        /*0474*/ 	.word	0x00011460


	//   ....[4]....
        /*0478*/ 	.word	0x000120e0


	//----- nvinfo : EIATTR_MBARRIER_INSTR_OFFSETS
	.align		4
.L_766:
        /*047c*/ 	.byte	0x04, 0x39
        /*047e*/ 	.short	(.L_768 - .L_767)


	//   ....[0]....
.L_767:
        /*0480*/ 	.word	0x00000170
        /*0484*/ 	.word	0x000000ff
        /*0488*/ 	.word	0x00028c00
        /*048c*/ 	.short	0x0100
        /*048e*/ 	.byte	0x08
	.zero		1


	//   ....[1]....
        /*0490*/ 	.word	0x00000180
        /*0494*/ 	.word	0x000000ff
        /*0498*/ 	.word	0x00028c20
        /*049c*/ 	.short	0x0100
        /*049e*/ 	.byte	0x08
	.zero		1


	//   ....[2]....
        /*04a0*/ 	.word	0x00000230
        /*04a4*/ 	.word	0x000000ff
        /*04a8*/ 	.word	0x00028c30
        /*04ac*/ 	.short	0x0100
        /*04ae*/ 	.byte	0x06
	.zero		1


	//   ....[3]....
        /*04b0*/ 	.word	0x00000240
        /*04b4*/ 	.word	0x000000ff
        /*04b8*/ 	.word	0x00028c40
        /*04bc*/ 	.short	0x0100
        /*04be*/ 	.byte	0x06
	.zero		1


	//   ....[4]....
        /*04c0*/ 	.word	0x00000250
        /*04c4*/ 	.word	0x000000ff
        /*04c8*/ 	.word	0x00028c38
        /*04cc*/ 	.short	0x0100
        /*04ce*/ 	.byte	0x06
	.zero		1


	//   ....[5]....
        /*04d0*/ 	.word	0x00000260
        /*04d4*/ 	.word	0x000000ff
        /*04d8*/ 	.word	0x00028c48
        /*04dc*/ 	.short	0x0100
        /*04de*/ 	.byte	0x06
	.zero		1


	//   ....[6]....
        /*04e0*/ 	.word	0x00000390
        /*04e4*/ 	.word	0x000000ff
        /*04e8*/ 	.word	0x00028c50
        /*04ec*/ 	.short	0x0100
        /*04ee*/ 	.byte	0x08
	.zero		1


	//   ....[7]....
        /*04f0*/ 	.word	0x000003a0
        /*04f4*/ 	.word	0x000000ff
        /*04f8*/ 	.word	0x00028c60
        /*04fc*/ 	.short	0x0100
        /*04fe*/ 	.byte	0x08
	.zero		1


	//   ....[8]....
        /*0500*/ 	.word	0x000003b0
        /*0504*/ 	.word	0x000000ff
        /*0508*/ 	.word	0x00028c58
        /*050c*/ 	.short	0x0100
        /*050e*/ 	.byte	0x08
	.zero		1


	//   ....[9]....
        /*0510*/ 	.word	0x000003c0
        /*0514*/ 	.word	0x000000ff
        /*0518*/ 	.word	0x00028c68
        /*051c*/ 	.short	0x0100
        /*051e*/ 	.byte	0x08
	.zero		1


	//   ....[10]....
        /*0520*/ 	.word	0x000004b0
        /*0524*/ 	.word	0x000000ff
        /*0528*/ 	.word	0x00028c70
        /*052c*/ 	.short	0x0100
        /*052e*/ 	.byte	0x06
	.zero		1


	//   ....[11]....
        /*0530*/ 	.word	0x000004c0
        /*0534*/ 	.word	0x000000ff
        /*0538*/ 	.word	0x00028c80
        /*053c*/ 	.short	0x0100
        /*053e*/ 	.byte	0x06
	.zero		1


	//   ....[12]....
        /*0540*/ 	.word	0x000004d0
        /*0544*/ 	.word	0x000000ff
        /*0548*/ 	.word	0x00028c78
        /*054c*/ 	.short	0x0100
        /*054e*/ 	.byte	0x06
	.zero		1


	//   ....[13]....
        /*0550*/ 	.word	0x000004e0
        /*0554*/ 	.word	0x000000ff
        /*0558*/ 	.word	0x00028c88
        /*055c*/ 	.short	0x0100
        /*055e*/ 	.byte	0x06
	.zero		1


	//   ....[14]....
        /*0560*/ 	.word	0x00000610
        /*0564*/ 	.word	0x000000ff
        /*0568*/ 	.word	0x00028c90
        /*056c*/ 	.short	0x0100
        /*056e*/ 	.byte	0x08
	.zero		1


	//   ....[15]....
        /*0570*/ 	.word	0x00000620
        /*0574*/ 	.word	0x000000ff
        /*0578*/ 	.word	0x00028ca0
        /*057c*/ 	.short	0x0100
        /*057e*/ 	.byte	0x08
	.zero		1


	//   ....[16]....
        /*0580*/ 	.word	0x00000630
        /*0584*/ 	.word	0x000000ff
        /*0588*/ 	.word	0x00028c98
        /*058c*/ 	.short	0x0100
        /*058e*/ 	.byte	0x08
	.zero		1


	//   ....[17]....
        /*0590*/ 	.word	0x00000640
        /*0594*/ 	.word	0x000000ff
        /*0598*/ 	.word	0x00028ca8
        /*059c*/ 	.short	0x0100
        /*059e*/ 	.byte	0x08
	.zero		1


	//   ....[18]....
        /*05a0*/ 	.word	0x00000780
        /*05a4*/ 	.word	0x000000ff
        /*05a8*/ 	.word	0x00028cb0
        /*05ac*/ 	.short	0x0100
        /*05ae*/ 	.byte	0x08
	.zero		1


	//   ....[19]....
        /*05b0*/ 	.word	0x00000790
        /*05b4*/ 	.word	0x000000ff
        /*05b8*/ 	.word	0x00028cc0
        /*05bc*/ 	.short	0x0100
        /*05be*/ 	.byte	0x08
	.zero		1


	//   ....[20]....
        /*05c0*/ 	.word	0x000007a0
        /*05c4*/ 	.word	0x000000ff
        /*05c8*/ 	.word	0x00028cb8
        /*05cc*/ 	.short	0x0100
        /*05ce*/ 	.byte	0x08
	.zero		1


	//   ....[21]....
        /*05d0*/ 	.word	0x000007b0
        /*05d4*/ 	.word	0x000000ff
        /*05d8*/ 	.word	0x00028cc8
        /*05dc*/ 	.short	0x0100
        /*05de*/ 	.byte	0x08
	.zero		1


	//   ....[22]....
        /*05e0*/ 	.word	0x00001780
        /*05e4*/ 	.word	0x000000ff
        /*05e8*/ 	.word	0x00028c50
        /*05ec*/ 	.short	0x010a
        /*05ee*/ 	.byte	0x05
	.zero		1


	//   ....[23]....
        /*05f0*/ 	.word	0x00001a50
        /*05f4*/ 	.word	0x000000ff
        /*05f8*/ 	.word	0x00000000
        /*05fc*/ 	.short	0x0101
        /*05fe*/ 	.byte	0x04
	.zero		1


	//   ....[24]....
        /*0600*/ 	.word	0x000023b0
        /*0604*/ 	.word	0x000000ff
        /*0608*/ 	.word	0x00028c50
        /*060c*/ 	.short	0x010a
        /*060e*/ 	.byte	0x07
	.zero		1


	//   ....[25]....
        /*0610*/ 	.word	0x000023f0
        /*0614*/ 	.word	0x000000ff
        /*0618*/ 	.word	0x00028c50
        /*061c*/ 	.short	0x010a
        /*061e*/ 	.byte	0x07
	.zero		1


	//   ....[26]....
        /*0620*/ 	.word	0x000025d0
        /*0624*/ 	.word	0x000000ff
        /*0628*/ 	.word	0x00000000
        /*062c*/ 	.short	0x0101
        /*062e*/ 	.byte	0x07
	.zero		1


	//   ....[27]....
        /*0630*/ 	.word	0x00003bf0
        /*0634*/ 	.word	0x000000ff
        /*0638*/ 	.word	0x00028c00
        /*063c*/ 	.short	0x010a
        /*063e*/ 	.byte	0x28
	.zero		1


	//   ....[28]....
        /*0640*/ 	.word	0x00003d80
        /*0644*/ 	.word	0x000000ff
        /*0648*/ 	.word	0x00028c30
        /*064c*/ 	.short	0x010a
        /*064e*/ 	.byte	0x28
	.zero		1


	//   ....[29]....
        /*0650*/ 	.word	0x00003dc0
        /*0654*/ 	.word	0x000000ff
        /*0658*/ 	.word	0x00028c30
        /*065c*/ 	.short	0x010a
        /*065e*/ 	.byte	0x28
	.zero		1


	//   ....[30]....
        /*0660*/ 	.word	0x000043f0
        /*0664*/ 	.word	0x000000ff
        /*0668*/ 	.word	0x00000000
        /*066c*/ 	.short	0x0101
        /*066e*/ 	.byte	0x04
	.zero		1


	//   ....[31]....
        /*0670*/ 	.word	0x00005f70
        /*0674*/ 	.word	0x000000ff
        /*0678*/ 	.word	0x00028c50
        /*067c*/ 	.short	0x010a
        /*067e*/ 	.byte	0x28
	.zero		1


	//   ....[32]....
        /*0680*/ 	.word	0x00005fb0
        /*0684*/ 	.word	0x000000ff
        /*0688*/ 	.word	0x00028c50
        /*068c*/ 	.short	0x010a
        /*068e*/ 	.byte	0x28
	.zero		1


	//   ....[33]....
        /*0690*/ 	.word	0x000062a0
        /*0694*/ 	.word	0x000000ff
        /*0698*/ 	.word	0x00000000
        /*069c*/ 	.short	0x0101
        /*069e*/ 	.byte	0x04
	.zero		1


	//   ....[34]....
        /*06a0*/ 	.word	0x00006660
        /*06a4*/ 	.word	0x000000ff
        /*06a8*/ 	.word	0x00028c30
        /*06ac*/ 	.short	0x010a
        /*06ae*/ 	.byte	0x1d
	.zero		1


	//   ....[35]....
        /*06b0*/ 	.word	0x000066a0
        /*06b4*/ 	.word	0x000000ff
        /*06b8*/ 	.word	0x00028c30
        /*06bc*/ 	.short	0x010a
        /*06be*/ 	.byte	0x1d
	.zero		1


	//   ....[36]....
        /*06c0*/ 	.word	0x00006b40
        /*06c4*/ 	.word	0x000000ff
        /*06c8*/ 	.word	0x00000000
        /*06cc*/ 	.short	0x0101
        /*06ce*/ 	.byte	0x0a
	.zero		1


	//   ....[37]....
        /*06d0*/ 	.word	0x00008a40
        /*06d4*/ 	.word	0x000000ff
        /*06d8*/ 	.word	0x00028c50
        /*06dc*/ 	.short	0x010a
        /*06de*/ 	.byte	0x1d
	.zero		1


	//   ....[38]....
        /*06e0*/ 	.word	0x00008a80
        /*06e4*/ 	.word	0x000000ff
        /*06e8*/ 	.word	0x00028c50
        /*06ec*/ 	.short	0x010a
        /*06ee*/ 	.byte	0x1d
	.zero		1


	//   ....[39]....
        /*06f0*/ 	.word	0x00008d40
        /*06f4*/ 	.word	0x000000ff
        /*06f8*/ 	.word	0x00000000
        /*06fc*/ 	.short	0x0101
        /*06fe*/ 	.byte	0x1d
	.zero		1


	//   ....[40]....
        /*0700*/ 	.word	0x000090f0
        /*0704*/ 	.word	0x000000ff
        /*0708*/ 	.word	0x00028c30
        /*070c*/ 	.short	0x010a
        /*070e*/ 	.byte	0x1a
	.zero		1


	//   ....[41]....
        /*0710*/ 	.word	0x00009130
        /*0714*/ 	.word	0x000000ff
        /*0718*/ 	.word	0x00028c30
        /*071c*/ 	.short	0x010a
        /*071e*/ 	.byte	0x1a
	.zero		1


	//   ....[42]....
        /*0720*/ 	.word	0x00009500
        /*0724*/ 	.word	0x000000ff
        /*0728*/ 	.word	0x00000000
        /*072c*/ 	.short	0x0101
        /*072e*/ 	.byte	0x0b
	.zero		1


	//   ....[43]....
        /*0730*/ 	.word	0x0000a9c0
        /*0734*/ 	.word	0x000000ff
        /*0738*/ 	.word	0x00028c50
        /*073c*/ 	.short	0x010a
        /*073e*/ 	.byte	0x1a
	.zero		1


	//   ....[44]....
        /*0740*/ 	.word	0x0000aa00
        /*0744*/ 	.word	0x000000ff
        /*0748*/ 	.word	0x00028c50
        /*074c*/ 	.short	0x010a
        /*074e*/ 	.byte	0x1a
	.zero		1


	//   ....[45]....
        /*0750*/ 	.word	0x0000ac90
        /*0754*/ 	.word	0x000000ff
        /*0758*/ 	.word	0x00000000
        /*075c*/ 	.short	0x0101
        /*075e*/ 	.byte	0x1a
	.zero		1


	//   ....[46]....
        /*0760*/ 	.word	0x0000ae10
        /*0764*/ 	.word	0x000000ff
        /*0768*/ 	.word	0x00028c30
        /*076c*/ 	.short	0x010a
        /*076e*/ 	.byte	0x19
	.zero		1


	//   ....[47]....
        /*0770*/ 	.word	0x0000ae50
        /*0774*/ 	.word	0x000000ff
        /*0778*/ 	.word	0x00028c30
        /*077c*/ 	.short	0x010a
        /*077e*/ 	.byte	0x19
	.zero		1


	//   ....[48]....
        /*0780*/ 	.word	0x0000b2d0
        /*0784*/ 	.word	0x000000ff
        /*0788*/ 	.word	0x00000000
        /*078c*/ 	.short	0x0101
        /*078e*/ 	.byte	0x0a
	.zero		1


	//   ....[49]....
        /*0790*/ 	.word	0x0000d1b0
        /*0794*/ 	.word	0x000000ff
        /*0798*/ 	.word	0x00028c50
        /*079c*/ 	.short	0x010a
        /*079e*/ 	.byte	0x19
	.zero		1


	//   ....[50]....
        /*07a0*/ 	.word	0x0000d1f0
        /*07a4*/ 	.word	0x000000ff
        /*07a8*/ 	.word	0x00028c50
        /*07ac*/ 	.short	0x010a
        /*07ae*/ 	.byte	0x19
	.zero		1


	//   ....[51]....
        /*07b0*/ 	.word	0x0000d4a0
        /*07b4*/ 	.word	0x000000ff
        /*07b8*/ 	.word	0x00000000
        /*07bc*/ 	.short	0x0101
        /*07be*/ 	.byte	0x19
	.zero		1


	//   ....[52]....
        /*07c0*/ 	.word	0x0000e010
        /*07c4*/ 	.word	0x000000ff
        /*07c8*/ 	.word	0x00000000
        /*07cc*/ 	.short	0x0101
        /*07ce*/ 	.byte	0x04
	.zero		1


	//   ....[53]....
        /*07d0*/ 	.word	0x00011ae0
        /*07d4*/ 	.word	0x000000ff
        /*07d8*/ 	.word	0x00028c40
        /*07dc*/ 	.short	0x010a
        /*07de*/ 	.byte	0x2e
	.zero		1


	//   ....[54]....
        /*07e0*/ 	.word	0x00011f10
        /*07e4*/ 	.word	0x000000ff
        /*07e8*/ 	.word	0x00028c30
        /*07ec*/ 	.short	0x0107
        /*07ee*/ 	.byte	0x2e
	.zero		1


	//   ....[55]....
        /*07f0*/ 	.word	0x00011f80
        /*07f4*/ 	.word	0x000000ff
        /*07f8*/ 	.word	0x00028c30
        /*07fc*/ 	.short	0x0101
        /*07fe*/ 	.byte	0x2e
	.zero		1


	//   ....[56]....
        /*0800*/ 	.word	0x00012670
        /*0804*/ 	.word	0x000000ff
        /*0808*/ 	.word	0x00028c00
        /*080c*/ 	.short	0x0107
        /*080e*/ 	.byte	0x2e
	.zero		1


	//   ....[57]....
        /*0810*/ 	.word	0x000126b0
        /*0814*/ 	.word	0x000000ff
        /*0818*/ 	.word	0x00028c00
        /*081c*/ 	.short	0x0101
        /*081e*/ 	.byte	0x2e
	.zero		1


	//   ....[58]....
        /*0820*/ 	.word	0x000126c0
        /*0824*/ 	.word	0x000000ff
        /*0828*/ 	.word	0x00028c20
        /*082c*/ 	.short	0x010a
        /*082e*/ 	.byte	0x2e
	.zero		1


	//   ....[59]....
        /*0830*/ 	.word	0x00012710
        /*0834*/ 	.word	0x000000ff
        /*0838*/ 	.word	0x00028c60
        /*083c*/ 	.short	0x010a
        /*083e*/ 	.byte	0x2e
	.zero		1


	//   ....[60]....
        /*0840*/ 	.word	0x00012f30
        /*0844*/ 	.word	0x000000ff
        /*0848*/ 	.word	0x00028c50
        /*084c*/ 	.short	0x0107
        /*084e*/ 	.byte	0x2e
	.zero		1


	//   ....[61]....
        /*0850*/ 	.word	0x00012fb0
        /*0854*/ 	.word	0x000000ff
        /*0858*/ 	.word	0x00028c50
        /*085c*/ 	.short	0x0101
        /*085e*/ 	.byte	0x2e
	.zero		1


	//   ....[62]....
        /*0860*/ 	.word	0x000132e0
        /*0864*/ 	.word	0x0000000a
        /*0868*/ 	.word	0x00028c40
        /*086c*/ 	.short	0x010a
        /*086e*/ 	.byte	0x3f
	.zero		1


	//   ....[63]....
        /*0870*/ 	.word	0x00013670
        /*0874*/ 	.word	0x0000000a
        /*0878*/ 	.word	0x00028c30
        /*087c*/ 	.short	0x0107
        /*087e*/ 	.byte	0x3f
	.zero		1


	//   ....[64]....
        /*0880*/ 	.word	0x00013720
        /*0884*/ 	.word	0x0000000a
        /*0888*/ 	.word	0x00028c30
        /*088c*/ 	.short	0x0101
        /*088e*/ 	.byte	0x3f
	.zero		1


	//   ....[65]....
        /*0890*/ 	.word	0x00013750
        /*0894*/ 	.word	0x0000000a
        /*0898*/ 	.word	0x00028c60
        /*089c*/ 	.short	0x010a
        /*089e*/ 	.byte	0x3f
	.zero		1


	//   ....[66]....
        /*08a0*/ 	.word	0x00013d90
        /*08a4*/ 	.word	0x0000000a
        /*08a8*/ 	.word	0x00028c50
        /*08ac*/ 	.short	0x0107
        /*08ae*/ 	.byte	0x3f
	.zero		1


	//   ....[67]....
        /*08b0*/ 	.word	0x00013e60
        /*08b4*/ 	.word	0x0000000a
        /*08b8*/ 	.word	0x00028c50
        /*08bc*/ 	.short	0x0101
        /*08be*/ 	.byte	0x3f
	.zero		1


	//   ....[68]....
        /*08c0*/ 	.word	0x00013f40
        /*08c4*/ 	.word	0x00000005
        /*08c8*/ 	.word	0x00028c20
        /*08cc*/ 	.short	0x010a
        /*08ce*/ 	.byte	0x3f
	.zero		1


	//   ....[69]....
        /*08d0*/ 	.word	0x000140b0
        /*08d4*/ 	.word	0x00000004
        /*08d8*/ 	.word	0x00028c40
        /*08dc*/ 	.short	0x010a
        /*08de*/ 	.byte	0x3f
	.zero		1


	//   ....[70]....
        /*08e0*/ 	.word	0x00014150
        /*08e4*/ 	.word	0x00000005
        /*08e8*/ 	.word	0x00028c40
        /*08ec*/ 	.short	0x010a
        /*08ee*/ 	.byte	0x3f
	.zero		1


	//   ....[71]....
        /*08f0*/ 	.word	0x00014190
        /*08f4*/ 	.word	0x00000004
        /*08f8*/ 	.word	0x00028c60
        /*08fc*/ 	.short	0x010a
        /*08fe*/ 	.byte	0x3f
	.zero		1


	//   ....[72]....
        /*0900*/ 	.word	0x000141d0
        /*0904*/ 	.word	0x00000005
        /*0908*/ 	.word	0x00028c60
        /*090c*/ 	.short	0x010a
        /*090e*/ 	.byte	0x3f
	.zero		1


	//   ....[73]....
        /*0910*/ 	.word	0x00014240
        /*0914*/ 	.word	0x00000005
        /*0918*/ 	.word	0x00028c50
        /*091c*/ 	.short	0x010a
        /*091e*/ 	.byte	0x3f
	.zero		1


	//   ....[74]....
        /*0920*/ 	.word	0x000142a0
        /*0924*/ 	.word	0x00000005
        /*0928*/ 	.word	0x00028c50
        /*092c*/ 	.short	0x010a
        /*092e*/ 	.byte	0x3f
	.zero		1


	//   ....[75]....
        /*0930*/ 	.word	0x00014300
        /*0934*/ 	.word	0x00000000
        /*0938*/ 	.word	0x00028c00
        /*093c*/ 	.short	0x010a
        /*093e*/ 	.byte	0x3f
	.zero		1


	//   ....[76]....
        /*0940*/ 	.word	0x00014360
        /*0944*/ 	.word	0x00000002
        /*0948*/ 	.word	0x00028c30
        /*094c*/ 	.short	0x010a
        /*094e*/ 	.byte	0x3f
	.zero		1


	//   ....[77]....
        /*0950*/ 	.word	0x000143c0
        /*0954*/ 	.word	0x0000000e
        /*0958*/ 	.word	0x00028c50
        /*095c*/ 	.short	0x010a
        /*095e*/ 	.byte	0x3f
	.zero		1


	//   ....[78]....
        /*0960*/ 	.word	0x00014420
        /*0964*/ 	.word	0x0000000c
        /*0968*/ 	.word	0x00028c30
        /*096c*/ 	.short	0x010a
        /*096e*/ 	.byte	0x3f
	.zero		1


	//   ....[79]....
        /*0970*/ 	.word	0x00014480
        /*0974*/ 	.word	0x0000000e
        /*0978*/ 	.word	0x00028c50
        /*097c*/ 	.short	0x010a
        /*097e*/ 	.byte	0x3f
	.zero		1


	//   ....[80]....
        /*0980*/ 	.word	0x000144e0
        /*0984*/ 	.word	0x0000000b
        /*0988*/ 	.word	0x00028c30
        /*098c*/ 	.short	0x010a
        /*098e*/ 	.byte	0x3f
	.zero		1


	//   ....[81]....
        /*0990*/ 	.word	0x00014540
        /*0994*/ 	.word	0x0000000f
        /*0998*/ 	.word	0x00028c50
        /*099c*/ 	.short	0x010a
        /*099e*/ 	.byte	0x3f
	.zero		1


	//   ....[82]....
        /*09a0*/ 	.word	0x000145a0
        /*09a4*/ 	.word	0x0000000c
        /*09a8*/ 	.word	0x00028c30
        /*09ac*/ 	.short	0x010a
        /*09ae*/ 	.byte	0x3f
	.zero		1


	//   ....[83]....
        /*09b0*/ 	.word	0x00014600
        /*09b4*/ 	.word	0x0000000e
        /*09b8*/ 	.word	0x00028c50
        /*09bc*/ 	.short	0x010a
        /*09be*/ 	.byte	0x3f
	.zero		1


	//   ....[84]....
        /*09c0*/ 	.word	0x000146e0
        /*09c4*/ 	.word	0x00000003
        /*09c8*/ 	.word	0x00028c40
        /*09cc*/ 	.short	0x010a
        /*09ce*/ 	.byte	0x3f
	.zero		1


	//   ....[85]....
        /*09d0*/ 	.word	0x00015060
        /*09d4*/ 	.word	0x00000003
        /*09d8*/ 	.word	0x00028c20
        /*09dc*/ 	.short	0x010a
        /*09de*/ 	.byte	0x3f
	.zero		1


	//   ....[86]....
        /*09e0*/ 	.word	0x000150c0
        /*09e4*/ 	.word	0x00000003
        /*09e8*/ 	.word	0x00028c60
        /*09ec*/ 	.short	0x010a
        /*09ee*/ 	.byte	0x3f
	.zero		1


	//   ....[87]....
        /*09f0*/ 	.word	0x00015950
        /*09f4*/ 	.word	0x0000000a
        /*09f8*/ 	.word	0x00028c40
        /*09fc*/ 	.short	0x010a
        /*09fe*/ 	.byte	0x3f
	.zero		1


	//   ....[88]....
        /*0a00*/ 	.word	0x00015dd0
        /*0a04*/ 	.word	0x0000000a
        /*0a08*/ 	.word	0x00028c60
        /*0a0c*/ 	.short	0x010a
        /*0a0e*/ 	.byte	0x3f
	.zero		1


	//   ....[89]....
        /*0a10*/ 	.word	0x00016530
        /*0a14*/ 	.word	0x00000005
        /*0a18*/ 	.word	0x00028c20
        /*0a1c*/ 	.short	0x010a
        /*0a1e*/ 	.byte	0x3f
	.zero		1


	//   ....[90]....
        /*0a20*/ 	.word	0x000166d0
        /*0a24*/ 	.word	0x00000004
        /*0a28*/ 	.word	0x00028c40
        /*0a2c*/ 	.short	0x010a
        /*0a2e*/ 	.byte	0x3f
	.zero		1


	//   ....[91]....
        /*0a30*/ 	.word	0x00016720
        /*0a34*/ 	.word	0x00000005
        /*0a38*/ 	.word	0x00028c40
        /*0a3c*/ 	.short	0x010a
        /*0a3e*/ 	.byte	0x3f
	.zero		1


	//   ....[92]....
        /*0a40*/ 	.word	0x00016770
        /*0a44*/ 	.word	0x00000004
        /*0a48*/ 	.word	0x00028c60
        /*0a4c*/ 	.short	0x010a
        /*0a4e*/ 	.byte	0x3f
	.zero		1


	//----- nvinfo : EIATTR_NUM_MBARRIERS
	.align		4
.L_768:
        /*0a50*/ 	.byte	0x03, 0x38
        /*0a52*/ 	.short	0x0016


	//----- nvinfo : EIATTR_EXIT_INSTR_OFFSETS
	.align		4
        /*0a54*/ 	.byte	0x04, 0x1c
        /*0a56*/ 	.short	(.L_770 - .L_769)


	//   ....[0]....
.L_769:
        /*0a58*/ 	.word	0x00014220


	//----- nvinfo : EIATTR_MAX_THREADS
	.align		4
.L_770:
        /*0a5c*/ 	.byte	0x04, 0x05
        /*0a5e*/ 	.short	(.L_772 - .L_771)
.L_771:
        /*0a60*/ 	.word	0x00000180
        /*0a64*/ 	.word	0x00000001
        /*0a68*/ 	.word	0x00000001


	//----- nvinfo : EIATTR_CRS_STACK_SIZE
	.align		4
.L_772:
        /*0a6c*/ 	.byte	0x04, 0x1e
        /*0a6e*/ 	.short	(.L_774 - .L_773)
.L_773:
        /*0a70*/ 	.word	0x00000000


	//----- nvinfo : EIATTR_CBANK_PARAM_SIZE
	.align		4
.L_774:
        /*0a74*/ 	.byte	0x03, 0x19
        /*0a76*/ 	.short	0x0a70


	//----- nvinfo : EIATTR_PARAM_CBANK
	.align		4
        /*0a78*/ 	.byte	0x04, 0x0a
        /*0a7a*/ 	.short	(.L_776 - .L_775)
	.align		4
.L_775:
        /*0a7c*/ 	.word	index@(.nv.constant0._ZN7cutlass13device_kernelIN5flash11enable_sm90INS1_16FlashAttnFwdSm90INS1_25CollectiveMainloopFwdSm90ILi2EN4cute5tupleIJNS5_1CILi1EEES8_S8_EEENS6_IJNS7_ILi64EEESA_SA_EEELi512ENS_10bfloat16_tEfNS_4arch4Sm90ELb0ELb1ELb1ELb0ELb1ELb0ELb0ELb0ELb0ELb1ELb1ELb0EEENS1_21CollectiveEpilogueFwdINS6_IJSA_NS7_ILi512EEESA_EEES9_SC_SE_Li256ELb0ELb1ELb1ELb0EEENS1_19SingleTileSchedulerILb0ELb1ELb1ELi64EEEEEEEEEvNT_6ParamsE)
        /*0a80*/ 	.short	0x0210
        /*0a82*/ 	.short	0x0a70


	//----- nvinfo : EIATTR_SW_WAR
	.align		4
.L_776:
        /*0a84*/ 	.byte	0x04, 0x36
        /*0a86*/ 	.short	(.L_778 - .L_777)
.L_777:
        /*0a88*/ 	.word	0x00000008
.L_778:


//--------------------- .nv.info._ZN7cutlass13device_kernelIN5flash11enable_sm90INS1_16FlashAttnFwdSm90INS1_25CollectiveMainloopFwdSm90ILi2EN4cute5tupleIJNS5_1CILi1EEES8_S8_EEENS6_IJNS7_ILi64EEESA_SA_EEELi512ENS_10bfloat16_tEfNS_4arch4Sm90ELb0ELb1ELb1ELb0ELb1ELb0ELb1ELb0ELb0ELb1ELb1ELb0EEENS1_21CollectiveEpilogueFwdINS6_IJSA_NS7_ILi512EEESA_EEES9_SC_SE_Li256ELb0ELb1ELb1ELb0EEENS1_19SingleTileSchedulerILb0ELb1ELb1ELi64EEEEEEEEEvNT_6ParamsE --------------------------
	.section	.nv.info._ZN7cutlass13device_kernelIN5flash11enable_sm90INS1_16FlashAttnFwdSm90INS1_25CollectiveMainloopFwdSm90ILi2EN4cute5tupleIJNS5_1CILi1EEES8_S8_EEENS6_IJNS7_ILi64EEESA_SA_EEELi512ENS_10bfloat16_tEfNS_4arch4Sm90ELb0ELb1ELb1ELb0ELb1ELb0ELb1ELb0ELb0ELb1ELb1ELb0EEENS1_21CollectiveEpilogueFwdINS6_IJSA_NS7_ILi512EEESA_EEES9_SC_SE_Li256ELb0ELb1ELb1ELb0EEENS1_19SingleTileSchedulerILb0ELb1ELb1ELi64EEEEEEEEEvNT_6ParamsE,"",@"SHT_CUDA_INFO"
	.sectionflags	@""
	.align	4


	//----- nvinfo : EIATTR_CUDA_API_VERSION
	.align		4
        /*0000*/ 	.byte	0x04, 0x37
        /*0002*/ 	.short	(.L_780 - .L_779)
.L_779:
        /*0004*/ 	.word	0x00000082


	//----- nvinfo : EIATTR_KPARAM_INFO
	.align		4
.L_780:
        /*0008*/ 	.byte	0x04, 0x17
        /*000a*/ 	.short	(.L_782 - .L_781)
.L_781:
        /*000c*/ 	.word	0x00000000
        /*0010*/ 	.short	0x0000
        /*0012*/ 	.short	0x0070
        /*0014*/ 	.byte	0x00, 0xf0, 0x01, 0x2c


	//----- nvinfo : EIATTR_SPARSE_MMA_MASK
	.align		4
.L_782:
        /*0018*/ 	.byte	0x03, 0x50
        /*001a*/ 	.short	0x0000


	//----- nvinfo : EIATTR_MAXREG_COUNT
	.align		4
        /*001c*/ 	.byte	0x03, 0x1b
        /*001e*/ 	.short	0x00a8


	//----- nvinfo : EIATTR_NUM_BARRIERS
	.align		4
        /*0020*/ 	.byte	0x02, 0x4c
        /*0022*/ 	.byte	0x10
	.zero		1


	//----- nvinfo : EIATTR_EXTERNS
	.align		4
        /*0024*/ 	.byte	0x04, 0x0f
        /*0026*/ 	.short	(.L_784 - .L_783)


	//   ....[0]....
	.align		4
.L_783:
        /*0028*/ 	.word	index@(__assertfail)


	//----- nvinfo : EIATTR_MERCURY_ISA_VERSION
	.align		4
.L_784:
        /*002c*/ 	.byte	0x03, 0x5f
        /*002e*/ 	.short	0x0101


	//----- nvinfo : EIATTR_INT_WARP_WIDE_INSTR_OFFSETS
	.align		4
        /*0030*/ 	.byte	0x04, 0x31
        /*0032*/ 	.short	(.L_786 - .L_785)


	//   ....[0]....
.L_785:
        /*0034*/ 	.word	0x000000c0


	//   ....[1]....
        /*0038*/ 	.word	0x000000d0


	//   ....[2]....
        /*003c*/ 	.word	0x000000e0


	//   ....[3]....
        /*0040*/ 	.word	0x00000180


	//----- nvinfo : EIATTR_COOP_GROUP_MASK_REGIDS
	.align		4
.L_786:
        /*0044*/ 	.byte	0x04, 0x29
        /*0046*/ 	.short	(.L_788 - .L_787)


	//   ....[0]....
.L_787:
        /*0048*/ 	.word	0xffffffff


	//   ....[1]....
        /*004c*/ 	.word	0xffffffff


	//   ....[2]....
        /*0050*/ 	.word	0xffffffff


	//   ....[3]....
        /*0054*/ 	.word	0xffffffff


	//   ....[4]....
        /*0058*/ 	.word	0xffffffff


	//   ....[5]....
        /*005c*/ 	.word	0xffffffff


	//   ....[6]....
        /*0060*/ 	.word	0xffffffff


	//   ....[7]....
        /*0064*/ 	.word	0xffffffff


	//   ....[8]....
        /*0068*/ 	.word	0xffffffff


	//   ....[9]....
        /*006c*/ 	.word	0xffffffff


	//   ....[10]....
        /*0070*/ 	.word	0xffffffff


	//   ....[11]....
        /*0074*/ 	.word	0xffffffff


	//   ....[12]....
        /*0078*/ 	.word	0xffffffff


	//   ....[13]....
        /*007c*/ 	.word	0xffffffff


	//   ....[14]....
        /*0080*/ 	.word	0xffffffff


	//   ....[15]....
        /*0084*/ 	.word	0xffffffff


	//   ....[16]....
        /*0088*/ 	.word	0xffffffff


	//   ....[17]....
        /*008c*/ 	.word	0xffffffff


	//   ....[18]....
        /*0090*/ 	.word	0xffffffff


	//   ....[19]....
        /*0094*/ 	.word	0xffffffff


	//   ....[20]....
        /*0098*/ 	.word	0xffffffff


	//   ....[21]....
        /*009c*/ 	.word	0xffffffff


	//   ....[22]....
        /*00a0*/ 	.word	0xffffffff


	//   ....[23]....
        /*00a4*/ 	.word	0xffffffff


	//   ....[24]....
        /*00a8*/ 	.word	0xffffffff


	//   ....[25]....
        /*00ac*/ 	.word	0xffffffff


	//   ....[26]....
        /*00b0*/ 	.word	0xffffffff


	//   ....[27]....
        /*00b4*/ 	.word	0xffffffff


	//   ....[28]....
        /*00b8*/ 	.word	0xffffffff


	//   ....[29]....
        /*00bc*/ 	.word	0xffffffff


	//   ....[30]....
        /*00c0*/ 	.word	0xffffffff


	//   ....[31]....
        /*00c4*/ 	.word	0xffffffff


	//   ....[32]....
        /*00c8*/ 	.word	0xffffffff


	//   ....[33]....
        /*00cc*/ 	.word	0xffffffff


	//   ....[34]....
        /*00d0*/ 	.word	0xffffffff


	//   ....[35]....
        /*00d4*/ 	.word	0xffffffff


	//   ....[36]....
        /*00d8*/ 	.word	0xffffffff


	//   ....[37]....
        /*00dc*/ 	.word	0xffffffff


	//   ....[38]....
        /*00e0*/ 	.word	0xffffffff


	//   ....[39]....
        /*00e4*/ 	.word	0xffffffff


	//   ....[40]....
        /*00e8*/ 	.word	0xffffffff


	//   ....[41]....
        /*00ec*/ 	.word	0xffffffff


	//   ....[42]....
        /*00f0*/ 	.word	0xffffffff


	//   ....[43]....
        /*00f4*/ 	.word	0xffffffff


	//   ....[44]....
        /*00f8*/ 	.word	0xffffffff


	//   ....[45]....
        /*00fc*/ 	.word	0xffffffff


	//   ....[46]....
        /*0100*/ 	.word	0xffffffff


	//   ....[47]....
        /*0104*/ 	.word	0xffffffff


	//   ....[48]....
        /*0108*/ 	.word	0xffffffff


	//   ....[49]....
        /*010c*/ 	.word	0xffffffff


	//   ....[50]....
        /*0110*/ 	.word	0xffffffff


	//   ....[51]....
        /*0114*/ 	.word	0xffffffff


	//   ....[52]....
        /*0118*/ 	.word	0xffffffff


	//   ....[53]....
        /*011c*/ 	.word	0xffffffff


	//   ....[54]....
        /*0120*/ 	.word	0xffffffff


	//   ....[55]....
        /*0124*/ 	.word	0xffffffff


	//   ....[56]....
        /*0128*/ 	.word	0xffffffff


	//   ....[57]....
        /*012c*/ 	.word	0xffffffff


	//   ....[58]....
        /*0130*/ 	.word	0xffffffff


	//   ....[59]....
        /*0134*/ 	.word	0xffffffff


	//   ....[60]....
        /*0138*/ 	.word	0xffffffff


	//   ....[61]....
        /*013c*/ 	.word	0xffffffff


	//   ....[62]....
        /*0140*/ 	.word	0xffffffff


	//   ....[63]....
        /*0144*/ 	.word	0xffffffff


	//   ....[64]....
        /*0148*/ 	.word	0xffffffff


	//   ....[65]....
        /*014c*/ 	.word	0xffffffff


	//   ....[66]....
        /*0150*/ 	.word	0xffffffff


	//   ....[67]....
        /*0154*/ 	.word	0xffffffff


	//   ....[68]....
        /*0158*/ 	.word	0xffffffff


	//   ....[69]....
        /*015c*/ 	.word	0xffffffff


	//   ....[70]....
        /*0160*/ 	.word	0xffffffff


	//   ....[71]....
        /*0164*/ 	.word	0xffffffff


	//   ....[72]....
        /*0168*/ 	.word	0xffffffff


	//   ....[73]....
        /*016c*/ 	.word	0xffffffff


	//   ....[74]....
        /*0170*/ 	.word	0xffffffff


	//   ....[75]....
        /*0174*/ 	.word	0xffffffff


	//   ....[76]....
        /*0178*/ 	.word	0xffffffff


	//   ....[77]....
        /*017c*/ 	.word	0xffffffff


	//   ....[78]....
        /*0180*/ 	.word	0xffffffff


	//   ....[79]....
        /*0184*/ 	.word	0xffffffff


	//   ....[80]....
        /*0188*/ 	.word	0xffffffff


	//   ....[81]....
        /*018c*/ 	.word	0xffffffff


	//   ....[82]....
        /*0190*/ 	.word	0xffffffff


	//   ....[83]....
        /*0194*/ 	.word	0xffffffff


	//   ....[84]....
        /*0198*/ 	.word	0xffffffff


	//   ....[85]....
        /*019c*/ 	.word	0xffffffff


	//   ....[86]....
        /*01a0*/ 	.word	0xffffffff


	//   ....[87]....
        /*01a4*/ 	.word	0xffffffff


	//   ....[88]....
        /*01a8*/ 	.word	0xffffffff


	//   ....[89]....
        /*01ac*/ 	.word	0xffffffff


	//   ....[90]....
        /*01b0*/ 	.word	0xffffffff


	//   ....[91]....
        /*01b4*/ 	.word	0xffffffff


	//   ....[92]....
        /*01b8*/ 	.word	0xffffffff


	//   ....[93]....
        /*01bc*/ 	.word	0x0500000f


	//   ....[94]....
        /*01c0*/ 	.word	0x0500000f


	//   ....[95]....
        /*01c4*/ 	.word	0x0500000f


	//   ....[96]....
        /*01c8*/ 	.word	0x0500000f


	//   ....[97]....
        /*01cc*/ 	.word	0x0500000f


	//   ....[98]....
        /*01d0*/ 	.word	0x0500000f


	//   ....[99]....
        /*01d4*/ 	.word	0x0500000f


	//   ....[100]....
        /*01d8*/ 	.word	0x0500000f


	//   ....[101]....
        /*01dc*/ 	.word	0x0500000f


	//   ....[102]....
        /*01e0*/ 	.word	0x0500000f


	//   ....[103]....
        /*01e4*/ 	.word	0x0500000f


	//   ....[104]....
        /*01e8*/ 	.word	0x0500000f


	//   ....[105]....
        /*01ec*/ 	.word	0x0500000f


	//   ....[106]....
        /*01f0*/ 	.word	0x0500000f


	//   ....[107]....
        /*01f4*/ 	.word	0x0500000f


	//   ....[108]....
        /*01f8*/ 	.word	0x0500000f


	//   ....[109]....
        /*01fc*/ 	.word	0x0500000f


	//   ....[110]....
        /*0200*/ 	.word	0x0500000f


	//   ....[111]....
        /*0204*/ 	.word	0x0500000f


	//   ....[112]....
        /*0208*/ 	.word	0x0500000f


	//   ....[113]....
        /*020c*/ 	.word	0x0500000f


	//   ....[114]....
        /*0210*/ 	.word	0x0500000f


	//   ....[115]....
        /*0214*/ 	.word	0x0500000f


	//   ....[116]....
        /*0218*/ 	.word	0x0500000f


	//   ....[117]....
        /*021c*/ 	.word	0x0500000f


	//   ....[118]....
        /*0220*/ 	.word	0x0500000f


	//   ....[119]....
        /*0224*/ 	.word	0x0500000f


	//   ....[120]....
        /*0228*/ 	.word	0x0500000f


	//   ....[121]....
        /*022c*/ 	.word	0x0500000f


	//   ....[122]....
        /*0230*/ 	.word	0x0500000f


	//   ....[123]....
        /*0234*/ 	.word	0x0500000f


	//   ....[124]....
        /*0238*/ 	.word	0x0500000f


	//   ....[125]....
        /*023c*/ 	.word	0x0500000f


	//   ....[126]....
        /*0240*/ 	.word	0x0500000f


	//   ....[127]....
        /*0244*/ 	.word	0x0500000f


	//   ....[128]....
        /*0248*/ 	.word	0x0500000f


	//   ....[129]....
        /*024c*/ 	.word	0x0500000f


	//   ....[130]....
        /*0250*/ 	.word	0x0500000f


	//   ....[131]....
        /*0254*/ 	.word	0x0500000f


	//   ....[132]....
        /*0258*/ 	.word	0x0500000f


	//   ....[133]....
        /*025c*/ 	.word	0x0500000f


	//   ....[134]....
        /*0260*/ 	.word	0x0500000f


	//   ....[135]....
        /*0264*/ 	.word	0x0500000f


	//   ....[136]....
        /*0268*/ 	.word	0x0500000f


	//   ....[137]....
        /*026c*/ 	.word	0x0500000f


	//   ....[138]....
        /*0270*/ 	.word	0x0500000f


	//   ....[139]....
        /*0274*/ 	.word	0x0500000f


	//   ....[140]....
        /*0278*/ 	.word	0x0500000f


	//   ....[141]....
        /*027c*/ 	.word	0x0500000f


	//   ....[142]....
        /*0280*/ 	.word	0x0500000f


	//   ....[143]....
        /*0284*/ 	.word	0xffffffff


	//   ....[144]....
        /*0288*/ 	.word	0xffffffff


	//   ....[145]....
        /*028c*/ 	.word	0xffffffff


	//   ....[146]....
        /*0290*/ 	.word	0xffffffff


	//   ....[147]....
        /*0294*/ 	.word	0xffffffff


	//   ....[148]....
        /*0298*/ 	.word	0xffffffff


	//   ....[149]....
        /*029c*/ 	.word	0xffffffff


	//   ....[150]....
        /*02a0*/ 	.word	0xffffffff


	//----- nvinfo : EIATTR_COOP_GROUP_INSTR_OFFSETS
	.align		4
.L_788:
        /*02a4*/ 	.byte	0x04, 0x28
        /*02a6*/ 	.short	(.L_790 - .L_789)


	//   ....[0]....
.L_789:
        /*02a8*/ 	.word	0x00000080


	//   ....[1]....
        /*02ac*/ 	.word	0x00000090


	//   ....[2]....
        /*02b0*/ 	.word	0x000002b0


	//   ....[3]....
        /*02b4*/ 	.word	0x00000410


	//   ....[4]....
        /*02b8*/ 	.word	0x00000530


	//   ....[5]....
        /*02bc*/ 	.word	0x00000690


	//   ....[6]....
        /*02c0*/ 	.word	0x00001fe0


	//   ....[7]....
        /*02c4*/ 	.word	0x00009e80


	//   ....[8]....
        /*02c8*/ 	.word	0x0000bda0


	//   ....[9]....
        /*02cc*/ 	.word	0x0000d070


	//   ....[10]....
        /*02d0*/ 	.word	0x0000d600


	//   ....[11]....
        /*02d4*/ 	.word	0x0000e0a0


	//   ....[12]....
        /*02d8*/ 	.word	0x0000e250


	//   ....[13]....
        /*02dc*/ 	.word	0x0000e880


	//   ....[14]....
        /*02e0*/ 	.word	0x0000e950


	//   ....[15]....
        /*02e4*/ 	.word	0x000114b0


	//   ....[16]....
        /*02e8*/ 	.word	0x00012da0


	//   ....[17]....
        /*02ec*/ 	.word	0x00014450


	//   ....[18]....
        /*02f0*/ 	.word	0x00014490


	//   ....[19]....
        /*02f4*/ 	.word	0x000144d0


	//   ....[20]....
        /*02f8*/ 	.word	0x000144f0


	//   ....[21]....
        /*02fc*/ 	.word	0x00018b70


	//   ....[22]....
        /*0300*/ 	.word	0x00019f20


	//   ....[23]....
        /*0304*/ 	.word	0x0001b200


	//   ....[24]....
        /*0308*/ 	.word	0x0001b7c0


	//   ....[25]....
        /*030c*/ 	.word	0x0001c3b0


	//   ....[26]....
        /*0310*/ 	.word	0x0001c400


	//   ....[27]....
        /*0314*/ 	.word	0x0001c440


	//   ....[28]....
        /*0318*/ 	.word	0x0001c460


	//   ....[29]....
        /*031c*/ 	.word	0x00020b60


	//   ....[30]....
        /*0320*/ 	.word	0x00020d00


	//   ....[31]....
        /*0324*/ 	.word	0x00020d20


	//   ....[32]....
        /*0328*/ 	.word	0x00020d60


	//   ....[33]....
        /*032c*/ 	.word	0x00020d80


	//   ....[34]....
        /*0330*/ 	.word	0x00022290


	//   ....[35]....
        /*0334*/ 	.word	0x00022800


	//   ....[36]....
        /*0338*/ 	.word	0x00022820


	//   ....[37]....
        /*033c*/ 	.word	0x00022830


	//   ....[38]....
        /*0340*/ 	.word	0x00022840


	//   ....[39]....
        /*0344*/ 	.word	0x00022be0


	//   ....[40]....
        /*0348*/ 	.word	0x00022c20


	//   ....[41]....
        /*034c*/ 	.word	0x00023ab0


	//   ....[42]....
        /*0350*/ 	.word	0x00023ad0


	//   ....[43]....
        /*0354*/ 	.word	0x00024ce0


	//   ....[44]....
        /*0358*/ 	.word	0x000263a0


	//   ....[45]....
        /*035c*/ 	.word	0x000263c0


	//   ....[46]....
        /*0360*/ 	.word	0x000263d0


	//   ....[47]....
        /*0364*/ 	.word	0x00026410


	//   ....[48]....
        /*0368*/ 	.word	0x00026460


	//   ....[49]....
        /*036c*/ 	.word	0x00026480


	//   ....[50]....
        /*0370*/ 	.word	0x000264b0


	//   ....[51]....
        /*0374*/ 	.word	0x000264d0


	//   ....[52]....
        /*0378*/ 	.word	0x00026ab0


	//   ....[53]....
        /*037c*/ 	.word	0x00026af0


	//   ....[54]....
        /*0380*/ 	.word	0x00026b10


	//   ....[55]....
        /*0384*/ 	.word	0x00026bc0


	//   ....[56]....
        /*0388*/ 	.word	0x00026be0


	//   ....[57]....
        /*038c*/ 	.word	0x00026c90


	//   ....[58]....
        /*0390*/ 	.word	0x00026cb0


	//   ....[59]....
        /*0394*/ 	.word	0x00026cd0


	//   ....[60]....
        /*0398*/ 	.word	0x00027440


	//   ....[61]....
        /*039c*/ 	.word	0x00027470


	//   ....[62]....
        /*03a0*/ 	.word	0x00027500


	//   ....[63]....
        /*03a4*/ 	.word	0x000275b0


	//   ....[64]....
        /*03a8*/ 	.word	0x000276a0


	//   ....[65]....
        /*03ac*/ 	.word	0x00027770


	//   ....[66]....
        /*03b0*/ 	.word	0x000277d0


	//   ....[67]....
        /*03b4*/ 	.word	0x00027870


	//   ....[68]....
        /*03b8*/ 	.word	0x00027d20


	//   ....[69]....
        /*03bc*/ 	.word	0x00027d50


	//   ....[70]....
        /*03c0*/ 	.word	0x00027d80


	//   ....[71]....
        /*03c4*/ 	.word	0x00027db0


	//   ....[72]....
        /*03c8*/ 	.word	0x00027de0


	//   ....[73]....
        /*03cc*/ 	.word	0x00027e30


	//   ....[74]....
        /*03d0*/ 	.word	0x00027fb0


	//   ....[75]....
        /*03d4*/ 	.word	0x00027fe0


	//   ....[76]....
        /*03d8*/ 	.word	0x000289e0


	//   ....[77]....
        /*03dc*/ 	.word	0x00028a00


	//   ....[78]....
        /*03e0*/ 	.word	0x00028a10


	//   ....[79]....
        /*03e4*/ 	.word	0x00028a30


	//   ....[80]....
        /*03e8*/ 	.word	0x00028a50


	//   ....[81]....
        /*03ec*/ 	.word	0x00028a80


	//   ....[82]....
        /*03f0*/ 	.word	0x00028aa0


	//   ....[83]....
        /*03f4*/ 	.word	0x00028ad0


	//   ....[84]....
        /*03f8*/ 	.word	0x00028e30


	//   ....[85]....
        /*03fc*/ 	.word	0x00028e60


	//   ....[86]....
        /*0400*/ 	.word	0x00028e90


	//   ....[87]....
        /*0404*/ 	.word	0x00028eb0


	//   ....[88]....
        /*0408*/ 	.word	0x00028ec0


	//   ....[89]....
        /*040c*/ 	.word	0x00028ee0


	//   ....[90]....
        /*0410*/ 	.word	0x00028f80


	//   ....[91]....
        /*0414*/ 	.word	0x00028fc0


	//   ....[92]....
        /*0418*/ 	.word	0x000294c0


	//   ....[93]....
        /*041c*/ 	.word	0x00029a20


	//   ....[94]....
        /*0420*/ 	.word	0x00029b10


	//   ....[95]....
        /*0424*/ 	.word	0x00029bb0


	//   ....[96]....
        /*0428*/ 	.word	0x00029c30


	//   ....[97]....
        /*042c*/ 	.word	0x00029ce0


	//   ....[98]....
        /*0430*/ 	.word	0x00029d40


	//   ....[99]....
        /*0434*/ 	.word	0x00029df0


	//   ....[100]....
        /*0438*/ 	.word	0x00029e50


	//   ....[101]....
        /*043c*/ 	.word	0x00029f00


	//   ....[102]....
        /*0440*/ 	.word	0x00029f90


	//   ....[103]....
        /*0444*/ 	.word	0x00029fe0


	//   ....[104]....
        /*0448*/ 	.word	0x0002a0b0


	//   ....[105]....
        /*044c*/ 	.word	0x0002a1c0


	//   ....[106]....
        /*0450*/ 	.word	0x0002a250


	//   ....[107]....
        /*0454*/ 	.word	0x0002a340


	//   ....[108]....
        /*0458*/ 	.word	0x0002a3c0


	//   ....[109]....
        /*045c*/ 	.word	0x0002a4a0


	//   ....[110]....
        /*0460*/ 	.word	0x0002a530


	//   ....[111]....
        /*0464*/ 	.word	0x0002a610


	//   ....[112]....
        /*0468*/ 	.word	0x0002a870


	//   ....[113]....
        /*046c*/ 	.word	0x0002a8e0


	//   ....[114]....
        /*0470*/ 	.word	0x0002ab10


	//   ....[115]....
        /*0474*/ 	.word	0x0002ab80


	//   ....[116]....
        /*0478*/ 	.word	0x0002ad50


	//   ....[117]....
        /*047c*/ 	.word	0x0002ada0


	//   ....[118]....
        /*0480*/ 	.word	0x0002aef0


	//   ....[119]....
        /*0484*/ 	.word	0x0002afe0


	//   ....[120]....
        /*0488*/ 	.word	0x0002b230


	//   ....[121]....
        /*048c*/ 	.word	0x0002b280


	//   ....[122]....
        /*0490*/ 	.word	0x0002b440


	//   ....[123]....
        /*0494*/ 	.word	0x0002b490


	//   ....[124]....
        /*0498*/ 	.word	0x0002b650


	//   ....[125]....
        /*049c*/ 	.word	0x0002b6a0


	//   ....[126]....
        /*04a0*/ 	.word	0x0002b780


	//   ....[127]....
        /*04a4*/ 	.word	0x0002b820


	//   ....[128]....
        /*04a8*/ 	.word	0x0002b880


	//   ....[129]....
        /*04ac*/ 	.word	0x0002b920


	//   ....[130]....
        /*04b0*/ 	.word	0x0002b980


	//   ....[131]....
        /*04b4*/ 	.word	0x0002ba20


	//   ....[132]....
        /*04b8*/ 	.word	0x0002ba80


	//   ....[133]....
        /*04bc*/ 	.word	0x0002bb20


	//   ....[134]....
        /*04c0*/ 	.word	0x0002bc00


	//   ....[135]....
        /*04c4*/ 	.word	0x0002bcd0


	//   ....[136]....
        /*04c8*/ 	.word	0x0002bda0


	//   ....[137]....
        /*04cc*/ 	.word	0x0002bea0


	//   ....[138]....
        /*04d0*/ 	.word	0x0002bfc0


	//   ....[139]....
        /*04d4*/ 	.word	0x0002c0a0


	//   ....[140]....
        /*04d8*/ 	.word	0x0002c1b0


	//   ....[141]....
        /*04dc*/ 	.word	0x0002c280


	//   ....[142]....
        /*04e0*/ 	.word	0x0002c390


	//   ....[143]....
        /*04e4*/ 	.word	0x0002e390


	//   ....[144]....
        /*04e8*/ 	.word	0x0002fad0


	//   ....[145]....
        /*04ec*/ 	.word	0x00030190


	//   ....[146]....
        /*04f0*/ 	.word	0x00030ed0


	//   ....[147]....
        /*04f4*/ 	.word	0x00030f10


	//   ....[148]....
        /*04f8*/ 	.word	0x00030f80


	//   ....[149]....
        /*04fc*/ 	.word	0x00030fa0


	//   ....[150]....
        /*0500*/ 	.word	0x0003e120


	//----- nvinfo : EIATTR_REG_RECONFIG
	.align		4
.L_790:
        /*0504*/ 	.byte	0x01, 0x54
	.zero		2


	//----- nvinfo : EIATTR_SYSCALL_OFFSETS
	.align		4
        /*0508*/ 	.byte	0x04, 0x46
        /*050a*/ 	.short	(.L_792 - .L_791)


	//   ....[0]....
.L_791:
        /*050c*/ 	.word	0x0000a240


	//   ....[1]....
        /*0510*/ 	.word	0x000258a0


	//   ....[2]....
        /*0514*/ 	.word	0x000259e0


	//   ....[3]....
        /*0518*/ 	.word	0x00025ad0


	//   ....[4]....
        /*051c*/ 	.word	0x00026760


	//   ....[5]....
        /*0520*/ 	.word	0x00026f90


	//----- nvinfo : EIATTR_MBARRIER_INSTR_OFFSETS
	.align		4
.L_792:
        /*0524*/ 	.byte	0x04, 0x39
        /*0526*/ 	.short	(.L_794 - .L_793)


	//   ....[0]....
.L_793:
        /*0528*/ 	.word	0x00000190
        /*052c*/ 	.word	0x000000ff
        /*0530*/ 	.word	0x00038800
        /*0534*/ 	.short	0x0100
        /*0536*/ 	.byte	0x08
	.zero		1


	//   ....[1]....
        /*0538*/ 	.word	0x000001a0
        /*053c*/ 	.word	0x000000ff
        /*0540*/ 	.word	0x00038810
        /*0544*/ 	.short	0x0100
        /*0546*/ 	.byte	0x08
	.zero		1


	//   ....[2]....
        /*0548*/ 	.word	0x000001b0
        /*054c*/ 	.word	0x000000ff
        /*0550*/ 	.word	0x00038820
        /*0554*/ 	.short	0x0100
        /*0556*/ 	.byte	0x08
	.zero		1


	//   ....[3]....
        /*0558*/ 	.word	0x00000260
        /*055c*/ 	.word	0x000000ff
        /*0560*/ 	.word	0x00038830
        /*0564*/ 	.short	0x0100
        /*0566*/ 	.byte	0x06
	.zero		1


	//   ....[4]....
        /*0568*/ 	.word	0x00000270
        /*056c*/ 	.word	0x000000ff
        /*0570*/ 	.word	0x00038840
        /*0574*/ 	.short	0x0100
        /*0576*/ 	.byte	0x06
	.zero		1


	//   ....[5]....
        /*0578*/ 	.word	0x00000280
        /*057c*/ 	.word	0x000000ff
        /*0580*/ 	.word	0x00038838
        /*0584*/ 	.short	0x0100
        /*0586*/ 	.byte	0x06
	.zero		1


	//   ....[6]....
        /*0588*/ 	.word	0x00000290
        /*058c*/ 	.word	0x000000ff
        /*0590*/ 	.word	0x00038848
        /*0594*/ 	.short	0x0100
        /*0596*/ 	.byte	0x06
	.zero		1


	//   ....[7]....
        /*0598*/ 	.word	0x000003c0
        /*059c*/ 	.word	0x000000ff
        /*05a0*/ 	.word	0x00038850
        /*05a4*/ 	.short	0x0100
        /*05a6*/ 	.byte	0x08
	.zero		1


	//   ....[8]....
        /*05a8*/ 	.word	0x000003d0
        /*05ac*/ 	.word	0x000000ff
        /*05b0*/ 	.word	0x00038860
        /*05b4*/ 	.short	0x0100
        /*05b6*/ 	.byte	0x08
	.zero		1


	//   ....[9]....
        /*05b8*/ 	.word	0x000003e0
        /*05bc*/ 	.word	0x000000ff
        /*05c0*/ 	.word	0x00038858
        /*05c4*/ 	.short	0x0100
        /*05c6*/ 	.byte	0x08
	.zero		1


	//   ....[10]....
        /*05c8*/ 	.word	0x000003f0
        /*05cc*/ 	.word	0x000000ff
        /*05d0*/ 	.word	0x00038868
        /*05d4*/ 	.short	0x0100
        /*05d6*/ 	.byte	0x08
	.zero		1


	//   ....[11]....
        /*05d8*/ 	.word	0x000004e0
        /*05dc*/ 	.word	0x000000ff
        /*05e0*/ 	.word	0x00038870
        /*05e4*/ 	.short	0x0100
        /*05e6*/ 	.byte	0x06
	.zero		1


	//   ....[12]....
        /*05e8*/ 	.word	0x000004f0
        /*05ec*/ 	.word	0x000000ff
        /*05f0*/ 	.word	0x00038880
        /*05f4*/ 	.short	0x0100
        /*05f6*/ 	.byte	0x06
	.zero		1


	//   ....[13]....
        /*05f8*/ 	.word	0x00000500
        /*05fc*/ 	.word	0x000000ff
        /*0600*/ 	.word	0x00038878
        /*0604*/ 	.short	0x0100
        /*0606*/ 	.byte	0x06
	.zero		1


	//   ....[14]....
        /*0608*/ 	.word	0x00000510
        /*060c*/ 	.word	0x000000ff
        /*0610*/ 	.word	0x00038888
        /*0614*/ 	.short	0x0100
        /*0616*/ 	.byte	0x06
	.zero		1


	//   ....[15]....
        /*0618*/ 	.word	0x00000640
        /*061c*/ 	.word	0x000000ff
        /*0620*/ 	.word	0x00038890
        /*0624*/ 	.short	0x0100
        /*0626*/ 	.byte	0x08
	.zero		1


	//   ....[16]....
        /*0628*/ 	.word	0x00000650
        /*062c*/ 	.word	0x000000ff
        /*0630*/ 	.word	0x000388a0
        /*0634*/ 	.short	0x0100
        /*0636*/ 	.byte	0x08
	.zero		1


	//   ....[17]....
        /*0638*/ 	.word	0x00000660
        /*063c*/ 	.word	0x000000ff
        /*0640*/ 	.word	0x00038898
        /*0644*/ 	.short	0x0100
        /*0646*/ 	.byte	0x08
	.zero		1


	//   ....[18]....
        /*0648*/ 	.word	0x00000670
        /*064c*/ 	.word	0x000000ff
        /*0650*/ 	.word	0x000388a8
        /*0654*/ 	.short	0x0100
        /*0656*/ 	.byte	0x08
	.zero		1


	//   ....[19]....
        /*0658*/ 	.word	0x000007b0
        /*065c*/ 	.word	0x000000ff
        /*0660*/ 	.word	0x000388b0
        /*0664*/ 	.short	0x0100
        /*0666*/ 	.byte	0x08
	.zero		1


	//   ....[20]....
        /*0668*/ 	.word	0x000007c0
        /*066c*/ 	.word	0x000000ff
        /*0670*/ 	.word	0x000388c0
        /*0674*/ 	.short	0x0100
        /*0676*/ 	.byte	0x08
	.zero		1


	//   ....[21]....
        /*0678*/ 	.word	0x000007d0
        /*067c*/ 	.word	0x000000ff
        /*0680*/ 	.word	0x000388b8
        /*0684*/ 	.short	0x0100
        /*0686*/ 	.byte	0x08
	.zero		1


	//   ....[22]....
        /*0688*/ 	.word	0x000007e0
        /*068c*/ 	.word	0x000000ff
        /*0690*/ 	.word	0x000388c8
        /*0694*/ 	.short	0x0100
        /*0696*/ 	.byte	0x08
	.zero		1


	//   ....[23]....
        /*0698*/ 	.word	0x000044b0
        /*069c*/ 	.word	0x00000004
        /*06a0*/ 	.word	0x00000000
        /*06a4*/ 	.short	0x0101
        /*06a6*/ 	.byte	0x3f
	.zero		1


	//   ....[24]....
        /*06a8*/ 	.word	0x00008220
        /*06ac*/ 	.word	0x00000004
        /*06b0*/ 	.word	0x00000000
        /*06b4*/ 	.short	0x0101
        /*06b6*/ 	.byte	0x3f
	.zero		1


	//   ....[25]....
        /*06b8*/ 	.word	0x0000a820
        /*06bc*/ 	.word	0x000000ff
        /*06c0*/ 	.word	0x00038800
        /*06c4*/ 	.short	0x010a
        /*06c6*/ 	.byte	0x2b
	.zero		1


	//   ....[26]....
        /*06c8*/ 	.word	0x0000ac00
        /*06cc*/ 	.word	0x0000000c
        /*06d0*/ 	.word	0x00000000
        /*06d4*/ 	.short	0x010a
        /*06d6*/ 	.byte	0x3f
	.zero		1


	//   ....[27]....
        /*06d8*/ 	.word	0x0000ac60
        /*06dc*/ 	.word	0x0000000c
        /*06e0*/ 	.word	0x00000000
        /*06e4*/ 	.short	0x010a
        /*06e6*/ 	.byte	0x3f
	.zero		1


	//   ....[28]....
        /*06e8*/ 	.word	0x0000b010
        /*06ec*/ 	.word	0x000000ff
        /*06f0*/ 	.word	0x00038810
        /*06f4*/ 	.short	0x010a
        /*06f6*/ 	.byte	0x2b
	.zero		1


	//   ....[29]....
        /*06f8*/ 	.word	0x0000b110
        /*06fc*/ 	.word	0x00000008
        /*0700*/ 	.word	0x00000000
        /*0704*/ 	.short	0x010a
        /*0706*/ 	.byte	0x3f
	.zero		1


	//   ....[30]....
        /*0708*/ 	.word	0x0000b170
        /*070c*/ 	.word	0x00000008
        /*0710*/ 	.word	0x00000000
        /*0714*/ 	.short	0x010a
        /*0716*/ 	.byte	0x3f
	.zero		1


	//   ....[31]....
        /*0718*/ 	.word	0x0000cd60
        /*071c*/ 	.word	0x00000003
        /*0720*/ 	.word	0x00000000
        /*0724*/ 	.short	0x0101
        /*0726*/ 	.byte	0x3f
	.zero		1


	//   ....[32]....
        /*0728*/ 	.word	0x000115c0
        /*072c*/ 	.word	0x00000000
        /*0730*/ 	.word	0x00000000
        /*0734*/ 	.short	0x0101
        /*0736*/ 	.byte	0x3f
	.zero		1


	//   ....[33]....
        /*0738*/ 	.word	0x00011cd0
        /*073c*/ 	.word	0x00000004
        /*0740*/ 	.word	0x00000000
        /*0744*/ 	.short	0x010a
        /*0746*/ 	.byte	0x3f
	.zero		1


	//   ....[34]....
        /*0748*/ 	.word	0x00011d70
        /*074c*/ 	.word	0x00000006
        /*0750*/ 	.word	0x00000000
        /*0754*/ 	.short	0x010a
        /*0756*/ 	.byte	0x3f
	.zero		1


	//   ....[35]....
        /*0758*/ 	.word	0x00012190
        /*075c*/ 	.word	0x0000000c
        /*0760*/ 	.word	0x00000000
        /*0764*/ 	.short	0x010a
        /*0766*/ 	.byte	0x3f
	.zero		1


	//   ....[36]....
        /*0768*/ 	.word	0x000121f0
        /*076c*/ 	.word	0x0000000c
        /*0770*/ 	.word	0x00000000
        /*0774*/ 	.short	0x010a
        /*0776*/ 	.byte	0x3f
	.zero		1


	//   ....[37]....
        /*0778*/ 	.word	0x00013de0
        /*077c*/ 	.word	0x00000005
        /*0780*/ 	.word	0x00000000
        /*0784*/ 	.short	0x0101
        /*0786*/ 	.byte	0x3f
	.zero		1


	//   ....[38]....
        /*0788*/ 	.word	0x00018c80
        /*078c*/ 	.word	0x00000002
        /*0790*/ 	.word	0x00000000
        /*0794*/ 	.short	0x0101
        /*0796*/ 	.byte	0x3f
	.zero		1


	//   ....[39]....
        /*0798*/ 	.word	0x00018e50
        /*079c*/ 	.word	0x00000004
        /*07a0*/ 	.word	0x00000000
        /*07a4*/ 	.short	0x010a
        /*07a6*/ 	.byte	0x3f
	.zero		1


	//   ....[40]....
        /*07a8*/ 	.word	0x00018ef0
        /*07ac*/ 	.word	0x00000006
        /*07b0*/ 	.word	0x00000000
        /*07b4*/ 	.short	0x010a
        /*07b6*/ 	.byte	0x3f
	.zero		1


	//   ....[41]....
        /*07b8*/ 	.word	0x00019310
        /*07bc*/ 	.word	0x0000000c
        /*07c0*/ 	.word	0x00000000
        /*07c4*/ 	.short	0x010a
        /*07c6*/ 	.byte	0x3f
	.zero		1


	//   ....[42]....
        /*07c8*/ 	.word	0x00019370
        /*07cc*/ 	.word	0x0000000c
        /*07d0*/ 	.word	0x00000000
        /*07d4*/ 	.short	0x010a
        /*07d6*/ 	.byte	0x3f
	.zero		1


	//   ....[43]....
        /*07d8*/ 	.word	0x0001af60
        /*07dc*/ 	.word	0x00000005
        /*07e0*/ 	.word	0x00000000
        /*07e4*/ 	.short	0x0101
        /*07e6*/ 	.byte	0x3f
	.zero		1


	//   ....[44]....
        /*07e8*/ 	.word	0x00020c70
        /*07ec*/ 	.word	0x00000002
        /*07f0*/ 	.word	0x00000000
        /*07f4*/ 	.short	0x0101
        /*07f6*/ 	.byte	0x3f
	.zero		1


	//   ....[45]....
        /*07f8*/ 	.word	0x00022260
        /*07fc*/ 	.word	0x000000ff
        /*0800*/ 	.word	0x00000000
        /*0804*/ 	.short	0x0101
        /*0806*/ 	.byte	0x04
	.zero		1


	//   ....[46]....
        /*0808*/ 	.word	0x00026150
        /*080c*/ 	.word	0x000000ff
        /*0810*/ 	.word	0x00038840
        /*0814*/ 	.short	0x010a
        /*0816*/ 	.byte	0x2d
	.zero		1


	//   ....[47]....
        /*0818*/ 	.word	0x00026590
        /*081c*/ 	.word	0x000000ff
        /*0820*/ 	.word	0x00038830
        /*0824*/ 	.short	0x0107
        /*0826*/ 	.byte	0x2d
	.zero		1


	//   ....[48]....
        /*0828*/ 	.word	0x00026600
        /*082c*/ 	.word	0x000000ff
        /*0830*/ 	.word	0x00038830
        /*0834*/ 	.short	0x0101
        /*0836*/ 	.byte	0x2d
	.zero		1


	//   ....[49]....
        /*0838*/ 	.word	0x00026e10
        /*083c*/ 	.word	0x000000ff
        /*0840*/ 	.word	0x00038800
        /*0844*/ 	.short	0x0107
        /*0846*/ 	.byte	0x2d
	.zero		1


	//   ....[50]....
        /*0848*/ 	.word	0x00026e60
        /*084c*/ 	.word	0x000000ff
        /*0850*/ 	.word	0x00038800
        /*0854*/ 	.short	0x0101
        /*0856*/ 	.byte	0x2d
	.zero		1


	//   ....[51]....
        /*0858*/ 	.word	0x00027ae0
        /*085c*/ 	.word	0x000000ff
        /*0860*/ 	.word	0x00038810
        /*0864*/ 	.short	0x0107
        /*0866*/ 	.byte	0x2d
	.zero		1


	//   ....[52]....
        /*0868*/ 	.word	0x00027b40
        /*086c*/ 	.word	0x000000ff
        /*0870*/ 	.word	0x00038810
        /*0874*/ 	.short	0x0101
        /*0876*/ 	.byte	0x2d
	.zero		1


	//   ....[53]....
        /*0878*/ 	.word	0x00027b50
        /*087c*/ 	.word	0x000000ff
        /*0880*/ 	.word	0x00038820
        /*0884*/ 	.short	0x010a
        /*0886*/ 	.byte	0x2d
	.zero		1


	//   ....[54]....
        /*0888*/ 	.word	0x00027ba0
        /*088c*/ 	.word	0x000000ff
        /*0890*/ 	.word	0x00038860
        /*0894*/ 	.short	0x010a
        /*0896*/ 	.byte	0x2d
	.zero		1


	//   ....[55]....
        /*0898*/ 	.word	0x000283c0
        /*089c*/ 	.word	0x000000ff
        /*08a0*/ 	.word	0x00038850
        /*08a4*/ 	.short	0x0107
        /*08a6*/ 	.byte	0x2d
	.zero		1


	//   ....[56]....
        /*08a8*/ 	.word	0x00028440
        /*08ac*/ 	.word	0x000000ff
        /*08b0*/ 	.word	0x00038850
        /*08b4*/ 	.short	0x0101
        /*08b6*/ 	.byte	0x2d
	.zero		1


	//   ....[57]....
        /*08b8*/ 	.word	0x000287e0
        /*08bc*/ 	.word	0x0000000a
        /*08c0*/ 	.word	0x00038840
        /*08c4*/ 	.short	0x010a
        /*08c6*/ 	.byte	0x3f
	.zero		1


	//   ....[58]....
        /*08c8*/ 	.word	0x00028b70
        /*08cc*/ 	.word	0x0000000a
        /*08d0*/ 	.word	0x00038830
        /*08d4*/ 	.short	0x0107
        /*08d6*/ 	.byte	0x3f
	.zero		1


	//   ....[59]....
        /*08d8*/ 	.word	0x00028c20
        /*08dc*/ 	.word	0x0000000a
        /*08e0*/ 	.word	0x00038830
        /*08e4*/ 	.short	0x0101
        /*08e6*/ 	.byte	0x3f
	.zero		1


	//   ....[60]....
        /*08e8*/ 	.word	0x00028c50
        /*08ec*/ 	.word	0x0000000a
        /*08f0*/ 	.word	0x00038860
        /*08f4*/ 	.short	0x010a
        /*08f6*/ 	.byte	0x3f
	.zero		1


	//   ....[61]....
        /*08f8*/ 	.word	0x00029290
        /*08fc*/ 	.word	0x0000000a
        /*0900*/ 	.word	0x00038850
        /*0904*/ 	.short	0x0107
        /*0906*/ 	.byte	0x3f
	.zero		1


	//   ....[62]....
        /*0908*/ 	.word	0x00029350
        /*090c*/ 	.word	0x0000000a
        /*0910*/ 	.word	0x00038850
        /*0914*/ 	.short	0x0101
        /*0916*/ 	.byte	0x3f
	.zero		1


	//   ....[63]....
        /*0918*/ 	.word	0x00029440
        /*091c*/ 	.word	0x00000005
        /*0920*/ 	.word	0x00038820
        /*0924*/ 	.short	0x010a
        /*0926*/ 	.byte	0x3f
	.zero		1


	//   ....[64]....
        /*0928*/ 	.word	0x000295b0
        /*092c*/ 	.word	0x00000003
        /*0930*/ 	.word	0x00038840
        /*0934*/ 	.short	0x010a
        /*0936*/ 	.byte	0x3f
	.zero		1


	//   ....[65]....
        /*0938*/ 	.word	0x00029650
        /*093c*/ 	.word	0x00000005
        /*0940*/ 	.word	0x00038840
        /*0944*/ 	.short	0x010a
        /*0946*/ 	.byte	0x3f
	.zero		1


	//   ....[66]....
        /*0948*/ 	.word	0x00029690
        /*094c*/ 	.word	0x00000003
        /*0950*/ 	.word	0x00038860
        /*0954*/ 	.short	0x010a
        /*0956*/ 	.byte	0x3f
	.zero		1


	//   ....[67]....
        /*0958*/ 	.word	0x000296d0
        /*095c*/ 	.word	0x00000005
        /*0960*/ 	.word	0x00038860
        /*0964*/ 	.short	0x010a
        /*0966*/ 	.byte	0x3f
	.zero		1


	//   ....[68]....
        /*0968*/ 	.word	0x00029740
        /*096c*/ 	.word	0x00000003
        /*0970*/ 	.word	0x00038800
        /*0974*/ 	.short	0x010a
        /*0976*/ 	.byte	0x3f
	.zero		1


	//   ....[69]....
        /*0978*/ 	.word	0x00029790
        /*097c*/ 	.word	0x0000000c
        /*0980*/ 	.word	0x00000000
        /*0984*/ 	.short	0x010a
        /*0986*/ 	.byte	0x3f
	.zero		1


	//   ....[70]....
        /*0988*/ 	.word	0x000297f0
        /*098c*/ 	.word	0x00000004
        /*0990*/ 	.word	0x00038810
        /*0994*/ 	.short	0x010a
        /*0996*/ 	.byte	0x3f
	.zero		1


	//   ....[71]....
        /*0998*/ 	.word	0x00029840
        /*099c*/ 	.word	0x00000008
        /*09a0*/ 	.word	0x00000000
        /*09a4*/ 	.short	0x010a
        /*09a6*/ 	.byte	0x3f
	.zero		1


	//   ....[72]....
        /*09a8*/ 	.word	0x00029890
        /*09ac*/ 	.word	0x00000006
        /*09b0*/ 	.word	0x00000000
        /*09b4*/ 	.short	0x010a
        /*09b6*/ 	.byte	0x3f
	.zero		1


	//   ....[73]....
        /*09b8*/ 	.word	0x000298e0
        /*09bc*/ 	.word	0x0000000c
        /*09c0*/ 	.word	0x00000000
        /*09c4*/ 	.short	0x010a
        /*09c6*/ 	.byte	0x3f
	.zero		1


	//   ....[74]....
        /*09c8*/ 	.word	0x00029930
        /*09cc*/ 	.word	0x00000006
        /*09d0*/ 	.word	0x00000000
        /*09d4*/ 	.short	0x010a
        /*09d6*/ 	.byte	0x3f
	.zero		1


	//   ....[75]....
        /*09d8*/ 	.word	0x00029980
        /*09dc*/ 	.word	0x0000000c
        /*09e0*/ 	.word	0x00000000
        /*09e4*/ 	.short	0x010a
        /*09e6*/ 	.byte	0x3f
	.zero		1


	//   ....[76]....
        /*09e8*/ 	.word	0x00029a60
        /*09ec*/ 	.word	0x00000003
        /*09f0*/ 	.word	0x00038840
        /*09f4*/ 	.short	0x010a
        /*09f6*/ 	.byte	0x3f
	.zero		1


	//   ....[77]....
        /*09f8*/ 	.word	0x0002ade0
        /*09fc*/ 	.word	0x00000003
        /*0a00*/ 	.word	0x00038820
        /*0a04*/ 	.short	0x010a
        /*0a06*/ 	.byte	0x3f
	.zero		1


	//   ....[78]....
        /*0a08*/ 	.word	0x0002ae40
        /*0a0c*/ 	.word	0x00000003
        /*0a10*/ 	.word	0x00038860
        /*0a14*/ 	.short	0x010a
        /*0a16*/ 	.byte	0x3f
	.zero		1


	//   ....[79]....
        /*0a18*/ 	.word	0x0002b6d0
        /*0a1c*/ 	.word	0x0000000a
        /*0a20*/ 	.word	0x00038840
        /*0a24*/ 	.short	0x010a
        /*0a26*/ 	.byte	0x3f
	.zero		1


	//   ....[80]....
        /*0a28*/ 	.word	0x0002bb50
        /*0a2c*/ 	.word	0x0000000a
        /*0a30*/ 	.word	0x00038860
        /*0a34*/ 	.short	0x010a
        /*0a36*/ 	.byte	0x3f
	.zero		1


	//   ....[81]....
        /*0a38*/ 	.word	0x0002c2b0
        /*0a3c*/ 	.word	0x00000005
        /*0a40*/ 	.word	0x00038820
        /*0a44*/ 	.short	0x010a
        /*0a46*/ 	.byte	0x3f
	.zero		1


	//   ....[82]....
        /*0a48*/ 	.word	0x0002c450
        /*0a4c*/ 	.word	0x00000003
        /*0a50*/ 	.word	0x00038840
        /*0a54*/ 	.short	0x010a
        /*0a56*/ 	.byte	0x3f
	.zero		1


	//   ....[83]....
        /*0a58*/ 	.word	0x0002c4a0
        /*0a5c*/ 	.word	0x00000005
        /*0a60*/ 	.word	0x00038840
        /*0a64*/ 	.short	0x010a
        /*0a66*/ 	.byte	0x3f
	.zero		1


	//   ....[84]....
        /*0a68*/ 	.word	0x0002c4f0
        /*0a6c*/ 	.word	0x00000003
        /*0a70*/ 	.word	0x00038860
        /*0a74*/ 	.short	0x010a
        /*0a76*/ 	.byte	0x3f
	.zero		1


	//   ....[85]....
        /*0a78*/ 	.word	0x0002c8b0
        /*0a7c*/ 	.word	0x00000018
        /*0a80*/ 	.word	0x00000000
        /*0a84*/ 	.short	0x010a
        /*0a86*/ 	.byte	0x3f
	.zero		1


	//   ....[86]....
        /*0a88*/ 	.word	0x0002c9f0
        /*0a8c*/ 	.word	0x0000000b
        /*0a90*/ 	.word	0x00000000
        /*0a94*/ 	.short	0x010a
        /*0a96*/ 	.byte	0x3f
	.zero		1


	//   ....[87]....
        /*0a98*/ 	.word	0x0002d050
        /*0a9c*/ 	.word	0x0000003a
        /*0aa0*/ 	.word	0x00000000
        /*0aa4*/ 	.short	0x010a
        /*0aa6*/ 	.byte	0x3f
	.zero		1


	//   ....[88]....
        /*0aa8*/ 	.word	0x0002d190
        /*0aac*/ 	.word	0x00000014
        /*0ab0*/ 	.word	0x00000000
        /*0ab4*/ 	.short	0x010a
        /*0ab6*/ 	.byte	0x3f
	.zero		1


	//   ....[89]....
        /*0ab8*/ 	.word	0x0002f6b0
        /*0abc*/ 	.word	0x0000000b
        /*0ac0*/ 	.word	0x00000000
        /*0ac4*/ 	.short	0x0101
        /*0ac6*/ 	.byte	0x3f
	.zero		1


	//   ....[90]....
        /*0ac8*/ 	.word	0x0003e2b0
        /*0acc*/ 	.word	0x00000007
        /*0ad0*/ 	.word	0x00000000
        /*0ad4*/ 	.short	0x0101
        /*0ad6*/ 	.byte	0x3f
	.zero		1


	//   ....[91]....
        /*0ad8*/ 	.word	0x0003e2e0
        /*0adc*/ 	.word	0x0000000b
        /*0ae0*/ 	.word	0x00000000
        /*0ae4*/ 	.short	0x010a
        /*0ae6*/ 	.byte	0x3f
	.zero		1


	//   ....[92]....
        /*0ae8*/ 	.word	0x0003e330
        /*0aec*/ 	.word	0x00000014
        /*0af0*/ 	.word	0x00000000
        /*0af4*/ 	.short	0x010a
        /*0af6*/ 	.byte	0x3f
	.zero		1


	//----- nvinfo : EIATTR_NUM_MBARRIERS
	.align		4
.L_794:
        /*0af8*/ 	.byte	0x03, 0x38
        /*0afa*/ 	.short	0x0017


	//----- nvinfo : EIATTR_EXIT_INSTR_OFFSETS
	.align		4
        /*0afc*/ 	.byte	0x04, 0x1c
        /*0afe*/ 	.short	(.L_796 - .L_795)


	//   ....[0]....
.L_795:
        /*0b00*/ 	.word	0x00029720


	//----- nvinfo : EIATTR_MAX_THREADS
	.align		4
.L_796:
        /*0b04*/ 	.byte	0x04, 0x05
        /*0b06*/ 	.short	(.L_798 - .L_797)
.L_797:
        /*0b08*/ 	.word	0x00000180
        /*0b0c*/ 	.word	0x00000001
        /*0b10*/ 	.word	0x00000001


	//----- nvinfo : EIATTR_CRS_STACK_SIZE
	.align		4
.L_798:
        /*0b14*/ 	.byte	0x04, 0x1e
        /*0b16*/ 	.short	(.L_800 - .L_799)
.L_799:
        /*0b18*/ 	.word	0x00000000


	//----- nvinfo : EIATTR_CBANK_PARAM_SIZE
	.align		4
.L_800:
        /*0b1c*/ 	.byte	0x03, 0x19
        /*0b1e*/ 	.short	0x0b70


	//----- nvinfo : EIATTR_PARAM_CBANK
	.align		4
        /*0b20*/ 	.byte	0x04, 0x0a
        /*0b22*/ 	.short	(.L_802 - .L_801)
	.align		4
.L_801:
        /*0b24*/ 	.word	index@(.nv.constant0._ZN7cutlass13device_kernelIN5flash11enable_sm90INS1_16FlashAttnFwdSm90INS1_25CollectiveMainloopFwdSm90ILi2EN4cute5tupleIJNS5_1CILi1EEES8_S8_EEENS6_IJNS7_ILi64EEESA_SA_EEELi512ENS_10bfloat16_tEfNS_4arch4Sm90ELb0ELb1ELb1ELb0ELb1ELb0ELb1ELb0ELb0ELb1ELb1ELb0EEENS1_21CollectiveEpilogueFwdINS6_IJSA_NS7_ILi512EEESA_EEES9_SC_SE_Li256ELb0ELb1ELb1ELb0EEENS1_19SingleTileSchedulerILb0ELb1ELb1ELi64EEEEEEEEEvNT_6ParamsE)
        /*0b28*/ 	.short	0x0210
        /*0b2a*/ 	.short	0x0b70


	//----- nvinfo : EIATTR_SW_WAR
	.align		4
.L_802:
        /*0b2c*/ 	.byte	0x04, 0x36
        /*0b2e*/ 	.short	(.L_804 - .L_803)
.L_803:
        /*0b30*/ 	.word	0x00000008
.L_804:


//--------------------- .nv.info._ZN7cutlass13device_kernelIN5flash11enable_sm90INS1_16FlashAttnFwdSm90INS1_25CollectiveMainloopFwdSm90ILi2EN4cute5tupleIJNS5_1CILi1EEES8_S8_EEENS6_IJNS7_ILi64EEESA_SA_EEELi512ENS_10bfloat16_tEfNS_4arch4Sm90ELb0ELb1ELb1ELb1ELb1ELb0ELb0ELb0ELb0ELb1ELb1ELb0EEENS1_21CollectiveEpilogueFwdINS6_IJSA_NS7_ILi512EEESA_EEES9_SC_SE_Li256ELb1ELb1ELb1ELb0EEENS1_36VarlenDynamicPersistentTileSchedulerILi64ELi64ELi256ELi128ELb1ELb1ELb1ELb1ELb0ELb1EEEEEEEEEvNT_6ParamsE --------------------------
	.section	.nv.info._ZN7cutlass13device_kernelIN5flash11enable_sm90INS1_16FlashAttnFwdSm90INS1_25CollectiveMainloopFwdSm90ILi2EN4cute5tupleIJNS5_1CILi1EEES8_S8_EEENS6_IJNS7_ILi64EEESA_SA_EEELi512ENS_10bfloat16_tEfNS_4arch4Sm90ELb0ELb1ELb1ELb1ELb1ELb0ELb0ELb0ELb0ELb1ELb1ELb0EEENS1_21CollectiveEpilogueFwdINS6_IJSA_NS7_ILi512EEESA_EEES9_SC_SE_Li256ELb1ELb1ELb1ELb0EEENS1_36VarlenDynamicPersistentTileSchedulerILi64ELi64ELi256ELi128ELb1ELb1ELb1ELb1ELb0ELb1EEEEEEEEEvNT_6ParamsE,"",@"SHT_CUDA_INFO"
	.sectionflags	@""
	.align	4


	//----- nvinfo : EIATTR_CUDA_API_VERSION
	.align		4
        /*0000*/ 	.byte	0x04, 0x37
        /*0002*/ 	.short	(.L_806 - .L_805)
.L_805:
        /*0004*/ 	.word	0x00000082


	//----- nvinfo : EIATTR_KPARAM_INFO
	.align		4
.L_806:
        /*0008*/ 	.byte	0x04, 0x17
        /*000a*/ 	.short	(.L_808 - .L_807)
.L_807:
        /*000c*/ 	.word	0x00000000
        /*0010*/ 	.short	0x0000
        /*0012*/ 	.short	0x0070
        /*0014*/ 	.byte	0x00, 0xf0, 0x01, 0x2a


	//----- nvinfo : EIATTR_SPARSE_MMA_MASK
	.align		4
.L_808:
        /*0018*/ 	.byte	0x03, 0x50
        /*001a*/ 	.short	0x0000


	//----- nvinfo : EIATTR_MAXREG_COUNT
	.align		4
        /*001c*/ 	.byte	0x03, 0x1b
        /*001e*/ 	.short	0x00a8


	//----- nvinfo : EIATTR_NUM_BARRIERS
	.align		4
        /*0020*/ 	.byte	0x02, 0x4c
        /*0022*/ 	.byte	0x10
	.zero		1


	//----- nvinfo : EIATTR_EXTERNS
	.align		4
        /*0024*/ 	.byte	0x04, 0x0f
        /*0026*/ 	.short	(.L_810 - .L_809)


	//   ....[0]....
	.align		4
.L_809:
        /*0028*/ 	.word	index@(__assertfail)


	//----- nvinfo : EIATTR_ANNOTATIONS
	.align		4
.L_810:
        /*002c*/ 	.byte	0x04, 0x55
        /*002e*/ 	.short	(.L_812 - .L_811)


	//   ....[0]....
.L_811:
        /* <DEDUP_REMOVED lines=12> */


	//----- nvinfo : EIATTR_MERCURY_ISA_VERSION
	.align		4
.L_812:
        /*00d8*/ 	.byte	0x03, 0x5f
        /*00da*/ 	.short	0x0101


	//----- nvinfo : EIATTR_UNUSED_LOAD_BYTE_OFFSET
	.align		4
        /*00dc*/ 	.byte	0x04, 0x44
        /*00de*/ 	.short	(.L_814 - .L_813)


	//   ....[0]....
.L_813:
        /*00e0*/ 	.word	0x00000940
        /*00e4*/ 	.word	0x0000fff0


	//   ....[1]....
        /*00e8*/ 	.word	0x0000ef00
        /*00ec*/ 	.word	0x0000fff0


	//----- nvinfo : EIATTR_INT_WARP_WIDE_INSTR_OFFSETS
	.align		4
.L_814:
        /*00f0*/ 	.byte	0x04, 0x31
        /*00f2*/ 	.short	(.L_816 - .L_815)


	//   ....[0]....
.L_815:
        /*00f4*/ 	.word	0x000000c0


	//   ....[1]....
        /*00f8*/ 	.word	0x000000d0


	//   ....[2]....
        /*00fc*/ 	.word	0x00000170


	//   ....[3]....
        /*0100*/ 	.word	0x00015580


	//   ....[4]....
        /*0104*/ 	.word	0x00015610


	//   ....[5]....
        /*0108*/ 	.word	0x00018910


	//   ....[6]....
        /*010c*/ 	.word	0x000189a0


	//----- nvinfo : EIATTR_COOP_GROUP_MASK_REGIDS
	.align		4
.L_816:
        /*0110*/ 	.byte	0x04, 0x29
        /*0112*/ 	.short	(.L_818 - .L_817)


	//   ....[0]....
.L_817:
        /*0114*/ 	.word	0xffffffff


	//   ....[1]....
        /*0118*/ 	.word	0xffffffff


	//   ....[2]....
        /*011c*/ 	.word	0xffffffff


	//   ....[3]....
        /*0120*/ 	.word	0xffffffff


	//   ....[4]....
        /*0124*/ 	.word	0xffffffff


	//   ....[5]....
        /*0128*/ 	.word	0xffffffff


	//   ....[6]....
        /*012c*/ 	.word	0xffffffff


	//   ....[7]....
        /*0130*/ 	.word	0xffffffff


	//   ....[8]....
        /*0134*/ 	.word	0xffffffff


	//   ....[9]....
        /*0138*/ 	.word	0xffffffff


	//   ....[10]....
        /*013c*/ 	.word	0xffffffff


	//   ....[11]....
        /*0140*/ 	.word	0xffffffff


	//   ....[12]....
        /*0144*/ 	.word	0xffffffff


	//   ....[13]....
        /*0148*/ 	.word	0xffffffff


	//   ....[14]....
        /*014c*/ 	.word	0xffffffff


	//   ....[15]....
        /*0150*/ 	.word	0xffffffff


	//   ....[16]....
        /*0154*/ 	.word	0xffffffff


	//   ....[17]....
        /*0158*/ 	.word	0xffffffff


	//   ....[18]....
        /*015c*/ 	.word	0xffffffff


	//   ....[19]....
        /*0160*/ 	.word	0xffffffff


	//   ....[20]....
        /*0164*/ 	.word	0xffffffff


	//   ....[21]....
        /*0168*/ 	.word	0xffffffff


	//   ....[22]....
        /*016c*/ 	.word	0xffffffff


	//   ....[23]....
        /*0170*/ 	.word	0xffffffff


	//   ....[24]....
        /*0174*/ 	.word	0xffffffff


	//   ....[25]....
        /*0178*/ 	.word	0xffffffff


	//   ....[26]....
        /*017c*/ 	.word	0xffffffff


	//   ....[27]....
        /*0180*/ 	.word	0xffffffff


	//   ....[28]....
        /*0184*/ 	.word	0xffffffff


	//   ....[29]....
        /*0188*/ 	.word	0xffffffff


	//   ....[30]....
        /*018c*/ 	.word	0xffffffff


	//   ....[31]....
        /*0190*/ 	.word	0xffffffff


	//   ....[32]....
        /*0194*/ 	.word	0xffffffff


	//   ....[33]....
        /*0198*/ 	.word	0xffffffff


	//   ....[34]....
        /*019c*/ 	.word	0xffffffff


	//   ....[35]....
        /*01a0*/ 	.word	0xffffffff


	//   ....[36]....
        /*01a4*/ 	.word	0xffffffff


	//   ....[37]....
        /*01a8*/ 	.word	0xffffffff


	//   ....[38]....
        /*01ac*/ 	.word	0xffffffff


	//   ....[39]....
        /*01b0*/ 	.word	0xffffffff


	//   ....[40]....
        /*01b4*/ 	.word	0xffffffff


	//   ....[41]....
        /*01b8*/ 	.word	0xffffffff


	//   ....[42]....
        /*01bc*/ 	.word	0xffffffff


	//   ....[43]....
        /*01c0*/ 	.word	0xffffffff


	//   ....[44]....
        /*01c4*/ 	.word	0xffffffff


	//   ....[45]....
        /*01c8*/ 	.word	0xffffffff


	//   ....[46]....
        /*01cc*/ 	.word	0xffffffff


	//   ....[47]....
        /*01d0*/ 	.word	0xffffffff


	//   ....[48]....
        /*01d4*/ 	.word	0xffffffff


	//   ....[49]....
        /*01d8*/ 	.word	0xffffffff


	//   ....[50]....
        /*01dc*/ 	.word	0xffffffff


	//   ....[51]....
        /*01e0*/ 	.word	0xffffffff


	//   ....[52]....
        /*01e4*/ 	.word	0xffffffff


	//   ....[53]....
        /*01e8*/ 	.word	0xffffffff


	//   ....[54]....
        /*01ec*/ 	.word	0xffffffff


	//   ....[55]....
        /*01f0*/ 	.word	0xffffffff


	//   ....[56]....
        /*01f4*/ 	.word	0xffffffff


	//   ....[57]....
        /*01f8*/ 	.word	0xffffffff


	//   ....[58]....
        /*01fc*/ 	.word	0xffffffff


	//   ....[59]....
        /*0200*/ 	.word	0xffffffff


	//   ....[60]....
        /*0204*/ 	.word	0xffffffff


	//   ....[61]....
        /*0208*/ 	.word	0xffffffff


	//   ....[62]....
        /*020c*/ 	.word	0xffffffff


	//   ....[63]....
        /*0210*/ 	.word	0xffffffff


	//   ....[64]....
        /*0214*/ 	.word	0xffffffff


	//   ....[65]....
        /*0218*/ 	.word	0xffffffff


	//   ....[66]....
        /*021c*/ 	.word	0xffffffff


	//   ....[67]....
        /*0220*/ 	.word	0xffffffff


	//   ....[68]....
        /*0224*/ 	.word	0xffffffff


	//   ....[69]....
        /*0228*/ 	.word	0xffffffff


	//   ....[70]....
        /*022c*/ 	.word	0xffffffff


	//   ....[71]....
        /*0230*/ 	.word	0xffffffff


	//   ....[72]....
        /*0234*/ 	.word	0xffffffff


	//   ....[73]....
        /*0238*/ 	.word	0xffffffff


	//   ....[74]....
        /*023c*/ 	.word	0xffffffff


	//   ....[75]....
        /*0240*/ 	.word	0xffffffff


	//   ....[76]....
        /*0244*/ 	.word	0xffffffff


	//   ....[77]....
        /*0248*/ 	.word	0xffffffff


	//   ....[78]....
        /*024c*/ 	.word	0xffffffff


	//   ....[79]....
        /*0250*/ 	.word	0xffffffff


	//   ....[80]....
        /*0254*/ 	.word	0xffffffff


	//   ....[81]....
        /*0258*/ 	.word	0xffffffff


	//   ....[82]....
        /*025c*/ 	.word	0xffffffff


	//   ....[83]....
        /*0260*/ 	.word	0xffffffff


	//   ....[84]....
        /*0264*/ 	.word	0xffffffff


	//   ....[85]....
        /*0268*/ 	.word	0xffffffff


	//   ....[86]....
        /*026c*/ 	.word	0xffffffff


	//   ....[87]....
        /*0270*/ 	.word	0xffffffff


	//   ....[88]....
        /*0274*/ 	.word	0xffffffff


	//   ....[89]....
        /*0278*/ 	.word	0xffffffff


	//   ....[90]....
        /*027c*/ 	.word	0xffffffff


	//   ....[91]....
        /*0280*/ 	.word	0xffffffff


	//   ....[92]....
        /*0284*/ 	.word	0xffffffff


	//   ....[93]....
        /*0288*/ 	.word	0xffffffff


	//   ....[94]....
        /*028c*/ 	.word	0xffffffff


	//   ....[95]....
        /*0290*/ 	.word	0xffffffff


	//   ....[96]....
        /*0294*/ 	.word	0xffffffff


	//   ....[97]....
        /*0298*/ 	.word	0xffffffff


	//   ....[98]....
        /*029c*/ 	.word	0xffffffff


	//   ....[99]....
        /*02a0*/ 	.word	0xffffffff


	//   ....[100]....
        /*02a4*/ 	.word	0xffffffff


	//   ....[101]....
        /*02a8*/ 	.word	0xffffffff


	//   ....[102]....
        /*02ac*/ 	.word	0xffffffff


	//   ....[103]....
        /*02b0*/ 	.word	0xffffffff


	//   ....[104]....
        /*02b4*/ 	.word	0xffffffff


	//   ....[105]....
        /*02b8*/ 	.word	0xffffffff


	//   ....[106]....
        /*02bc*/ 	.word	0xffffffff


	//   ....[107]....
        /*02c0*/ 	.word	0xffffffff


	//   ....[108]....
        /*02c4*/ 	.word	0xffffffff


	//   ....[109]....
        /*02c8*/ 	.word	0xffffffff


	//   ....[110]....
        /*02cc*/ 	.word	0xffffffff


	//   ....[111]....
        /*02d0*/ 	.word	0xffffffff


	//   ....[112]....
        /*02d4*/ 	.word	0xffffffff


	//   ....[113]....
        /*02d8*/ 	.word	0xffffffff


	//   ....[114]....
        /*02dc*/ 	.word	0xffffffff


	//   ....[115]....
        /*02e0*/ 	.word	0xffffffff


	//   ....[116]....
        /*02e4*/ 	.word	0xffffffff


	//   ....[117]....
        /*02e8*/ 	.word	0xffffffff


	//   ....[118]....
        /*02ec*/ 	.word	0xffffffff


	//   ....[119]....
        /*02f0*/ 	.word	0xffffffff


	//   ....[120]....
        /*02f4*/ 	.word	0xffffffff


	//   ....[121]....
        /*02f8*/ 	.word	0xffffffff


	//   ....[122]....
        /*02fc*/ 	.word	0xffffffff


	//   ....[123]....
        /*0300*/ 	.word	0xffffffff


	//   ....[124]....
        /*0304*/ 	.word	0xffffffff


	//   ....[125]....
        /*0308*/ 	.word	0xffffffff


	//   ....[126]....
        /*030c*/ 	.word	0xffffffff


	//   ....[127]....
        /*0310*/ 	.word	0xffffffff


	//   ....[128]....
        /*0314*/ 	.word	0xffffffff


	//   ....[129]....
        /*0318*/ 	.word	0xffffffff


	//   ....[130]....
        /*031c*/ 	.word	0xffffffff


	//   ....[131]....
        /*0320*/ 	.word	0x0500000f


	//   ....[132]....
        /*0324*/ 	.word	0x0500000f


	//   ....[133]....
        /*0328*/ 	.word	0x0500000f


	//   ....[134]....
        /*032c*/ 	.word	0x0500000f


	//   ....[135]....
        /*0330*/ 	.word	0x0500000f


	//   ....[136]....
        /*0334*/ 	.word	0x0500000f


	//   ....[137]....
        /*0338*/ 	.word	0x0500000f


	//   ....[138]....
        /*033c*/ 	.word	0x0500000f


	//   ....[139]....
        /*0340*/ 	.word	0x0500000f


	//   ....[140]....
        /*0344*/ 	.word	0x0500000f


	//   ....[141]....
        /*0348*/ 	.word	0x0500000f


	//   ....[142]....
        /*034c*/ 	.word	0x0500000f


	//   ....[143]....
        /*0350*/ 	.word	0x0500000f


	//   ....[144]....
        /*0354*/ 	.word	0x0500000f


	//   ....[145]....
        /*0358*/ 	.word	0x0500000f


	//   ....[146]....
        /*035c*/ 	.word	0x0500000f


	//   ....[147]....
        /*0360*/ 	.word	0x0500000f


	//   ....[148]....
        /*0364*/ 	.word	0x0500000f


	//   ....[149]....
        /*0368*/ 	.word	0x0500000f


	//   ....[150]....
        /*036c*/ 	.word	0x0500000f


	//   ....[151]....
        /*0370*/ 	.word	0x0500000f


	//   ....[152]....
        /*0374*/ 	.word	0x0500000f


	//   ....[153]....
        /*0378*/ 	.word	0x0500000f


	//   ....[154]....
        /*037c*/ 	.word	0x0500000f


	//   ....[155]....
        /*0380*/ 	.word	0x0500000f


	//   ....[156]....
        /*0384*/ 	.word	0x0500000f


	//   ....[157]....
        /*0388*/ 	.word	0x0500000f


	//   ....[158]....
        /*038c*/ 	.word	0x0500000f


	//   ....[159]....
        /*0390*/ 	.word	0x0500000f


	//   ....[160]....
        /*0394*/ 	.word	0x0500000f


	//   ....[161]....
        /*0398*/ 	.word	0x0500000f


	//   ....[162]....
        /*039c*/ 	.word	0x0500000f


	//   ....[163]....
        /*03a0*/ 	.word	0x0500000f


	//   ....[164]....
        /*03a4*/ 	.word	0x0500000f


	//   ....[165]....
        /*03a8*/ 	.word	0x0500000f


	//   ....[166]....
        /*03ac*/ 	.word	0x0500000f


	//   ....[167]....
        /*03b0*/ 	.word	0x0500000f


	//   ....[168]....
        /*03b4*/ 	.word	0x0500000f


	//   ....[169]....
        /*03b8*/ 	.word	0x0500000f


	//   ....[170]....
        /*03bc*/ 	.word	0x0500000f


	//   ....[171]....
        /*03c0*/ 	.word	0x0500000f


	//   ....[172]....
        /*03c4*/ 	.word	0x0500000f


	//   ....[173]....
        /*03c8*/ 	.word	0x0500000f


	//   ....[174]....
        /*03cc*/ 	.word	0x0500000f


	//   ....[175]....
        /*03d0*/ 	.word	0x0500000f


	//   ....[176]....
        /*03d4*/ 	.word	0x0500000f


	//   ....[177]....
        /*03d8*/ 	.word	0x0500000f


	//   ....[178]....
        /*03dc*/ 	.word	0x0500000f


	//   ....[179]....
        /*03e0*/ 	.word	0x0500000f


	//   ....[180]....
        /*03e4*/ 	.word	0x0500000f


	//   ....[181]....
        /*03e8*/ 	.word	0x0500000f


	//   ....[182]....
        /*03ec*/ 	.word	0x0500000f


	//   ....[183]....
        /*03f0*/ 	.word	0x0500000f


	//   ....[184]....
        /*03f4*/ 	.word	0x0500000f


	//   ....[185]....
        /*03f8*/ 	.word	0x0500000f


	//   ....[186]....
        /*03fc*/ 	.word	0x0500000f


	//   ....[187]....
        /*0400*/ 	.word	0x0500000f


	//   ....[188]....
        /*0404*/ 	.word	0x0500000f


	//   ....[189]....
        /*0408*/ 	.word	0x0500000f


	//   ....[190]....
        /*040c*/ 	.word	0x0500000f


	//----- nvinfo : EIATTR_COOP_GROUP_INSTR_OFFSETS
	.align		4
.L_818:
        /*0410*/ 	.byte	0x04, 0x28
        /*0412*/ 	.short	(.L_820 - .L_819)


	//   ....[0]....
.L_819:
        /*0414*/ 	.word	0x00000070


	//   ....[1]....
        /*0418*/ 	.word	0x000000b0


	//   ....[2]....
        /*041c*/ 	.word	0x00000290


	//   ....[3]....
        /*0420*/ 	.word	0x000003f0


	//   ....[4]....
        /*0424*/ 	.word	0x00000510


	//   ....[5]....
        /*0428*/ 	.word	0x00000670


	//   ....[6]....
        /*042c*/ 	.word	0x00002350


	//   ....[7]....
        /*0430*/ 	.word	0x000047d0


	//   ....[8]....
        /*0434*/ 	.word	0x00004f90


	//   ....[9]....
        /*0438*/ 	.word	0x00005550


	//   ....[10]....
        /*043c*/ 	.word	0x00005ec0


	//   ....[11]....
        /*0440*/ 	.word	0x00005fc0


	//   ....[12]....
        /*0444*/ 	.word	0x00006330


	//   ....[13]....
        /*0448*/ 	.word	0x000063a0


	//   ....[14]....
        /*044c*/ 	.word	0x00006bf0


	//   ....[15]....
        /*0450*/ 	.word	0x000073b0


	//   ....[16]....
        /*0454*/ 	.word	0x000078f0


	//   ....[17]....
        /*0458*/ 	.word	0x00008200


	//   ....[18]....
        /*045c*/ 	.word	0x00008300


	//   ....[19]....
        /*0460*/ 	.word	0x00008720


	//   ....[20]....
        /*0464*/ 	.word	0x00008780


	//   ....[21]....
        /*0468*/ 	.word	0x000098c0


	//   ....[22]....
        /*046c*/ 	.word	0x0000a2e0


	//   ....[23]....
        /*0470*/ 	.word	0x0000a350


	//   ....[24]....
        /*0474*/ 	.word	0x0000abb0


	//   ....[25]....
        /*0478*/ 	.word	0x0000ac10


	//   ....[26]....
        /*047c*/ 	.word	0x0000b860


	//   ....[27]....
        /*0480*/ 	.word	0x0000be10


	//   ....[28]....
        /*0484*/ 	.word	0x0000c350


	//   ....[29]....
        /*0488*/ 	.word	0x0000cc60


	//   ....[30]....
        /*048c*/ 	.word	0x0000cd60


	//   ....[31]....
        /*0490*/ 	.word	0x0000d180


	//   ....[32]....
        /*0494*/ 	.word	0x0000d1e0


	//   ....[33]....
        /*0498*/ 	.word	0x0000e320


	//   ....[34]....
        /*049c*/ 	.word	0x0000e400


	//   ....[35]....
        /*04a0*/ 	.word	0x0000e460


	//   ....[36]....
        /*04a4*/ 	.word	0x0000e490


	//   ....[37]....
        /*04a8*/ 	.word	0x0000e4d0


	//   ....[38]....
        /*04ac*/ 	.word	0x0000fce0


	//   ....[39]....
        /*04b0*/ 	.word	0x000100e0


	//   ....[40]....
        /*04b4*/ 	.word	0x000100f0


	//   ....[41]....
        /*04b8*/ 	.word	0x00010100


	//   ....[42]....
        /*04bc*/ 	.word	0x00010130


	//   ....[43]....
        /*04c0*/ 	.word	0x00010d70


	//   ....[44]....
        /*04c4*/ 	.word	0x00010d80


	//   ....[45]....
        /*04c8*/ 	.word	0x00011020


	//   ....[46]....
        /*04cc*/ 	.word	0x00011040


	//   ....[47]....
        /*04d0*/ 	.word	0x00011770


	//   ....[48]....
        /*04d4*/ 	.word	0x000117a0


	//   ....[49]....
        /*04d8*/ 	.word	0x00012010


	//   ....[50]....
        /*04dc*/ 	.word	0x00012030


	//   ....[51]....
        /*04e0*/ 	.word	0x000133c0


	//   ....[52]....
        /*04e4*/ 	.word	0x00013400


	//   ....[53]....
        /*04e8*/ 	.word	0x00013640


	//   ....[54]....
        /*04ec*/ 	.word	0x00013660


	//   ....[55]....
        /*04f0*/ 	.word	0x00013920


	//   ....[56]....
        /*04f4*/ 	.word	0x00013b10


	//   ....[57]....
        /*04f8*/ 	.word	0x00013b40


	//   ....[58]....
        /*04fc*/ 	.word	0x00013b70


	//   ....[59]....
        /*0500*/ 	.word	0x00013ba0


	//   ....[60]....
        /*0504*/ 	.word	0x00013bd0


	//   ....[61]....
        /*0508*/ 	.word	0x00013c00


	//   ....[62]....
        /*050c*/ 	.word	0x00013d70


	//   ....[63]....
        /*0510*/ 	.word	0x00013da0


	//   ....[64]....
        /*0514*/ 	.word	0x00013dd0


	//   ....[65]....
        /*0518*/ 	.word	0x00013e00


	//   ....[66]....
        /*051c*/ 	.word	0x00013e30


	//   ....[67]....
        /*0520*/ 	.word	0x00013e60


	//   ....[68]....
        /*0524*/ 	.word	0x00013ef0


	//   ....[69]....
        /*0528*/ 	.word	0x00013f20


	//   ....[70]....
        /*052c*/ 	.word	0x00013f30


	//   ....[71]....
        /*0530*/ 	.word	0x00013f70


	//   ....[72]....
        /*0534*/ 	.word	0x000162f0


	//   ....[73]....
        /*0538*/ 	.word	0x00016310


	//   ....[74]....
        /*053c*/ 	.word	0x000163a0


	//   ....[75]....
        /*0540*/ 	.word	0x000163c0


	//   ....[76]....
        /*0544*/ 	.word	0x00016440


	//   ....[77]....
        /*0548*/ 	.word	0x00016460


	//   ....[78]....
        /*054c*/ 	.word	0x00016470


	//   ....[79]....
        /*0550*/ 	.word	0x00016480


	//   ....[80]....
        /*0554*/ 	.word	0x00016b40


	//   ....[81]....
        /*0558*/ 	.word	0x00016b70


	//   ....[82]....
        /*055c*/ 	.word	0x00016c10


	//   ....[83]....
        /*0560*/ 	.word	0x00016c30


	//   ....[84]....
        /*0564*/ 	.word	0x00016cb0


	//   ....[85]....
        /*0568*/ 	.word	0x00016cd0


	//   ....[86]....
        /*056c*/ 	.word	0x00016ce0


	//   ....[87]....
        /*0570*/ 	.word	0x00016cf0


	//   ....[88]....
        /*0574*/ 	.word	0x00017140


	//   ....[89]....
        /*0578*/ 	.word	0x00017170


	//   ....[90]....
        /*057c*/ 	.word	0x00017360


	//   ....[91]....
        /*0580*/ 	.word	0x000173a0


	//   ....[92]....
        /*0584*/ 	.word	0x000173b0


	//   ....[93]....
        /*0588*/ 	.word	0x000173c0


	//   ....[94]....
        /*058c*/ 	.word	0x00017510


	//   ....[95]....
        /*0590*/ 	.word	0x00017660


	//   ....[96]....
        /*0594*/ 	.word	0x00017e40


	//   ....[97]....
        /*0598*/ 	.word	0x00017e60


	//   ....[98]....
        /*059c*/ 	.word	0x00017eb0


	//   ....[99]....
        /*05a0*/ 	.word	0x00017ec0


	//   ....[100]....
        /*05a4*/ 	.word	0x00017f00


	//   ....[101]....
        /*05a8*/ 	.word	0x00017f10


	//   ....[102]....
        /*05ac*/ 	.word	0x00017f20


	//   ....[103]....
        /*05b0*/ 	.word	0x00017f60


	//   ....[104]....
        /*05b4*/ 	.word	0x00018260


	//   ....[105]....
        /*05b8*/ 	.word	0x000182a0


	//   ....[106]....
        /*05bc*/ 	.word	0x000182c0


	//   ....[107]....
        /*05c0*/ 	.word	0x000182e0


	//   ....[108]....
        /*05c4*/ 	.word	0x00018310


	//   ....[109]....
        /*05c8*/ 	.word	0x00018330


	//   ....[110]....
        /*05cc*/ 	.word	0x00018430


	//   ....[111]....
        /*05d0*/ 	.word	0x00018580


	//   ....[112]....
        /*05d4*/ 	.word	0x00018bc0


	//   ....[113]....
        /*05d8*/ 	.word	0x00018bf0


	//   ....[114]....
        /*05dc*/ 	.word	0x00018c50


	//   ....[115]....
        /*05e0*/ 	.word	0x00018c80


	//   ....[116]....
        /*05e4*/ 	.word	0x00018cb0


	//   ....[117]....
        /*05e8*/ 	.word	0x00018ce0


	//   ....[118]....
        /*05ec*/ 	.word	0x00018d10


	//   ....[119]....
        /*05f0*/ 	.word	0x00018d40


	//   ....[120]....
        /*05f4*/ 	.word	0x00018ee0


	//   ....[121]....
        /*05f8*/ 	.word	0x00018f10


	//   ....[122]....
        /*05fc*/ 	.word	0x00018f40


	//   ....[123]....
        /*0600*/ 	.word	0x00018f70


	//   ....[124]....
        /*0604*/ 	.word	0x00018fa0


	//   ....[125]....
        /*0608*/ 	.word	0x00018fd0


	//   ....[126]....
        /*060c*/ 	.word	0x00019090


	//   ....[127]....
        /*0610*/ 	.word	0x000190b0


	//   ....[128]....
        /*0614*/ 	.word	0x000190d0


	//   ....[129]....
        /*0618*/ 	.word	0x00019130


	//   ....[130]....
        /*061c*/ 	.word	0x00019b50


	//   ....[131]....
        /*0620*/ 	.word	0x0001a260


	//   ....[132]....
        /*0624*/ 	.word	0x0001a350


	//   ....[133]....
        /*0628*/ 	.word	0x0001a3f0


	//   ....[134]....
        /*062c*/ 	.word	0x0001a450


	//   ....[135]....
        /*0630*/ 	.word	0x0001a540


	//   ....[136]....
        /*0634*/ 	.word	0x0001a5b0


	//   ....[137]....
        /*0638*/ 	.word	0x0001a6a0


	//   ....[138]....
        /*063c*/ 	.word	0x0001a710


	//   ....[139]....
        /*0640*/ 	.word	0x0001a7b0


	//   ....[140]....
        /*0644*/ 	.word	0x0001a8a0


	//   ....[141]....
        /*0648*/ 	.word	0x0001a910


	//   ....[142]....
        /*064c*/ 	.word	0x0001a970


	//   ....[143]....
        /*0650*/ 	.word	0x0001aa60


	//   ....[144]....
        /*0654*/ 	.word	0x0001aac0


	//   ....[145]....
        /*0658*/ 	.word	0x0001abc0


	//   ....[146]....
        /*065c*/ 	.word	0x0001ac20


	//   ....[147]....
        /*0660*/ 	.word	0x0001acc0


	//   ....[148]....
        /*0664*/ 	.word	0x0001ae40


	//   ....[149]....
        /*0668*/ 	.word	0x0001af40


	//   ....[150]....
        /*066c*/ 	.word	0x0001b1b0


	//   ....[151]....
        /*0670*/ 	.word	0x0001b200


	//   ....[152]....
        /*0674*/ 	.word	0x0001b3d0


	//   ....[153]....
        /*0678*/ 	.word	0x0001b420


	//   ....[154]....
        /*067c*/ 	.word	0x0001b5f0


	//   ....[155]....
        /*0680*/ 	.word	0x0001b640


	//   ....[156]....
        /*0684*/ 	.word	0x0001b730


	//   ....[157]....
        /*0688*/ 	.word	0x0001b7d0


	//   ....[158]....
        /*068c*/ 	.word	0x0001b830


	//   ....[159]....
        /*0690*/ 	.word	0x0001b8e0


	//   ....[160]....
        /*0694*/ 	.word	0x0001b940


	//   ....[161]....
        /*0698*/ 	.word	0x0001b9f0


	//   ....[162]....
        /*069c*/ 	.word	0x0001ba50


	//   ....[163]....
        /*06a0*/ 	.word	0x0001bb00


	//   ....[164]....
        /*06a4*/ 	.word	0x0001bbf0


	//   ....[165]....
        /*06a8*/ 	.word	0x0001bcd0


	//   ....[166]....
        /*06ac*/ 	.word	0x0001bde0


	//   ....[167]....
        /*06b0*/ 	.word	0x0001bee0


	//   ....[168]....
        /*06b4*/ 	.word	0x0001c010


	//   ....[169]....
        /*06b8*/ 	.word	0x0001c0f0


	//   ....[170]....
        /*06bc*/ 	.word	0x0001c1f0


	//   ....[171]....
        /*06c0*/ 	.word	0x0001c2d0


	//   ....[172]....
        /*06c4*/ 	.word	0x0001c360


	//   ....[173]....
        /*06c8*/ 	.word	0x0001c400


	//   ....[174]....
        /*06cc*/ 	.word	0x0001c570


	//   ....[175]....
        /*06d0*/ 	.word	0x0001c5e0


	//   ....[176]....
        /*06d4*/ 	.word	0x0001c650


	//   ....[177]....
        /*06d8*/ 	.word	0x0001c6c0


	//   ....[178]....
        /*06dc*/ 	.word	0x0001c730


	//   ....[179]....
        /*06e0*/ 	.word	0x0001c7b0


	//   ....[180]....
        /*06e4*/ 	.word	0x0001c830


	//   ....[181]....
        /*06e8*/ 	.word	0x0001c8c0


	//   ....[182]....
        /*06ec*/ 	.word	0x0001c930


	//   ....[183]....
        /*06f0*/ 	.word	0x0001c9a0


	//   ....[184]....
        /*06f4*/ 	.word	0x0001ca10


	//   ....[185]....
        /*06f8*/ 	.word	0x0001ca90


	//   ....[186]....
        /*06fc*/ 	.word	0x0001cb00


	//   ....[187]....
        /*0700*/ 	.word	0x0001cb90


	//   ....[188]....
        /*0704*/ 	.word	0x0001cbf0


	//   ....[189]....
        /*0708*/ 	.word	0x0001cc80


	//   ....[190]....
        /*070c*/ 	.word	0x0001cdb0


	//----- nvinfo : EIATTR_REG_RECONFIG
	.align		4
.L_820:
        /*0710*/ 	.byte	0x01, 0x54
	.zero		2


	//----- nvinfo : EIATTR_SYSCALL_OFFSETS
	.align		4
        /*0714*/ 	.byte	0x04, 0x46
        /*0716*/ 	.short	(.L_822 - .L_821)


	//   ....[0]....
.L_821:
        /*0718*/ 	.word	0x000049a0


	//   ....[1]....
        /*071c*/ 	.word	0x00015770


	//   ....[2]....
        /*0720*/ 	.word	0x000158c0


	//   ....[3]....
        /*0724*/ 	.word	0x000159b0


	//   ....[4]....
        /*0728*/ 	.word	0x000167a0


	//----- nvinfo : EIATTR_MBARRIER_INSTR_OFFSETS
	.align		4
.L_822:
        /*072c*/ 	.byte	0x04, 0x39
        /*072e*/ 	.short	(.L_824 - .L_823)


	//   ....[0]....
.L_823:
        /*0730*/ 	.word	0x00000180
        /*0734*/ 	.word	0x000000ff
        /*0738*/ 	.word	0x00028c00
        /*073c*/ 	.short	0x0100
        /*073e*/ 	.byte	0x08
	.zero		1


	//   ....[1]....
        /*0740*/ 	.word	0x00000190
        /*0744*/ 	.word	0x000000ff
        /*0748*/ 	.word	0x00028c20
        /*074c*/ 	.short	0x0100
        /*074e*/ 	.byte	0x08
	.zero		1


	//   ....[2]....
        /*0750*/ 	.word	0x00000240
        /*0754*/ 	.word	0x000000ff
        /*0758*/ 	.word	0x00028c30
        /*075c*/ 	.short	0x0100
        /*075e*/ 	.byte	0x06
	.zero		1


	//   ....[3]....
        /*0760*/ 	.word	0x00000250
        /*0764*/ 	.word	0x000000ff
        /*0768*/ 	.word	0x00028c40
        /*076c*/ 	.short	0x0100
        /*076e*/ 	.byte	0x06
	.zero		1


	//   ....[4]....
        /*0770*/ 	.word	0x00000260
        /*0774*/ 	.word	0x000000ff
        /*0778*/ 	.word	0x00028c38
        /*077c*/ 	.short	0x0100
        /*077e*/ 	.byte	0x06
	.zero		1


	//   ....[5]....
        /*0780*/ 	.word	0x00000270
        /*0784*/ 	.word	0x000000ff
        /*0788*/ 	.word	0x00028c48
        /*078c*/ 	.short	0x0100
        /*078e*/ 	.byte	0x06
	.zero		1


	//   ....[6]....
        /*0790*/ 	.word	0x000003a0
        /*0794*/ 	.word	0x000000ff
        /*0798*/ 	.word	0x00028c50
        /*079c*/ 	.short	0x0100
        /*079e*/ 	.byte	0x08
	.zero		1


	//   ....[7]....
        /*07a0*/ 	.word	0x000003b0
        /*07a4*/ 	.word	0x000000ff
        /*07a8*/ 	.word	0x00028c60
        /*07ac*/ 	.short	0x0100
        /*07ae*/ 	.byte	0x08
	.zero		1


	//   ....[8]....
        /*07b0*/ 	.word	0x000003c0
        /*07b4*/ 	.word	0x000000ff
        /*07b8*/ 	.word	0x00028c58
        /*07bc*/ 	.short	0x0100
        /*07be*/ 	.byte	0x08
	.zero		1


	//   ....[9]....
        /*07c0*/ 	.word	0x000003d0
        /*07c4*/ 	.word	0x000000ff
        /*07c8*/ 	.word	0x00028c68
        /*07cc*/ 	.short	0x0100
        /*07ce*/ 	.byte	0x08
	.zero		1


	//   ....[10]....
        /*07d0*/ 	.word	0x000004c0
        /*07d4*/ 	.word	0x000000ff
        /*07d8*/ 	.word	0x00028c70
        /*07dc*/ 	.short	0x0100
        /*07de*/ 	.byte	0x06
	.zero		1


	//   ....[11]....
        /*07e0*/ 	.word	0x000004d0
        /*07e4*/ 	.word	0x000000ff
        /*07e8*/ 	.word	0x00028c80
        /*07ec*/ 	.short	0x0100
        /*07ee*/ 	.byte	0x06
	.zero		1


	//   ....[12]....
        /*07f0*/ 	.word	0x000004e0
        /*07f4*/ 	.word	0x000000ff
        /*07f8*/ 	.word	0x00028c78
        /*07fc*/ 	.short	0x0100
        /*07fe*/ 	.byte	0x06
	.zero		1


	//   ....[13]....
        /*0800*/ 	.word	0x000004f0
        /*0804*/ 	.word	0x000000ff
        /*0808*/ 	.word	0x00028c88
        /*080c*/ 	.short	0x0100
        /*080e*/ 	.byte	0x06
	.zero		1


	//   ....[14]....
        /*0810*/ 	.word	0x00000620
        /*0814*/ 	.word	0x000000ff
        /*0818*/ 	.word	0x00028c90
        /*081c*/ 	.short	0x0100
        /*081e*/ 	.byte	0x08
	.zero		1


	//   ....[15]....
        /*0820*/ 	.word	0x00000630
        /*0824*/ 	.word	0x000000ff
        /*0828*/ 	.word	0x00028ca0
        /*082c*/ 	.short	0x0100
        /*082e*/ 	.byte	0x08
	.zero		1


	//   ....[16]....
        /*0830*/ 	.word	0x00000640
        /*0834*/ 	.word	0x000000ff
        /*0838*/ 	.word	0x00028c98
        /*083c*/ 	.short	0x0100
        /*083e*/ 	.byte	0x08
	.zero		1


	//   ....[17]....
        /*0840*/ 	.word	0x00000650
        /*0844*/ 	.word	0x000000ff
        /*0848*/ 	.word	0x00028ca8
        /*084c*/ 	.short	0x0100
        /*084e*/ 	.byte	0x08
	.zero		1


	//   ....[18]....
        /*0850*/ 	.word	0x00000790
        /*0854*/ 	.word	0x000000ff
        /*0858*/ 	.word	0x00028cb0
        /*085c*/ 	.short	0x0100
        /*085e*/ 	.byte	0x08
	.zero		1


	//   ....[19]....
        /*0860*/ 	.word	0x000007a0
        /*0864*/ 	.word	0x000000ff
        /*0868*/ 	.word	0x00028cc0
        /*086c*/ 	.short	0x0100
        /*086e*/ 	.byte	0x08
	.zero		1


	//   ....[20]....
        /*0870*/ 	.word	0x000007b0
        /*0874*/ 	.word	0x000000ff
        /*0878*/ 	.word	0x00028cb8
        /*087c*/ 	.short	0x0100
        /*087e*/ 	.byte	0x08
	.zero		1


	//   ....[21]....
        /*0880*/ 	.word	0x000007c0
        /*0884*/ 	.word	0x000000ff
        /*0888*/ 	.word	0x00028cc8
        /*088c*/ 	.short	0x0100
        /*088e*/ 	.byte	0x08
	.zero		1


	//   ....[22]....
        /*0890*/ 	.word	0x00002490
        /*0894*/ 	.word	0x000000ff
        /*0898*/ 	.word	0x00028c50
        /*089c*/ 	.short	0x010a
        /*089e*/ 	.byte	0x17
	.zero		1


	//   ....[23]....
        /*08a0*/ 	.word	0x00002730
        /*08a4*/ 	.word	0x000000ff
        /*08a8*/ 	.word	0x00000000
        /*08ac*/ 	.short	0x0101
        /*08ae*/ 	.byte	0x06
	.zero		1


	//   ....[24]....
        /*08b0*/ 	.word	0x000030c0
        /*08b4*/ 	.word	0x000000ff
        /*08b8*/ 	.word	0x00028c50
        /*08bc*/ 	.short	0x010a
        /*08be*/ 	.byte	0x17
	.zero		1


	//   ....[25]....
        /*08c0*/ 	.word	0x00003100
        /*08c4*/ 	.word	0x000000ff
        /*08c8*/ 	.word	0x00028c50
        /*08cc*/ 	.short	0x010a
        /*08ce*/ 	.byte	0x17
	.zero		1


	//   ....[26]....
        /*08d0*/ 	.word	0x000032f0
        /*08d4*/ 	.word	0x000000ff
        /*08d8*/ 	.word	0x00000000
        /*08dc*/ 	.short	0x0101
        /*08de*/ 	.byte	0x06
	.zero		1


	//   ....[27]....
        /*08e0*/ 	.word	0x00004a50
        /*08e4*/ 	.word	0x000000ff
        /*08e8*/ 	.word	0x00028c00
        /*08ec*/ 	.short	0x010a
        /*08ee*/ 	.byte	0x29
	.zero		1


	//   ....[28]....
        /*08f0*/ 	.word	0x00004ad0
        /*08f4*/ 	.word	0x00000007
        /*08f8*/ 	.word	0x00028c30
        /*08fc*/ 	.short	0x010a
        /*08fe*/ 	.byte	0x3f
	.zero		1


	//   ....[29]....
        /*0900*/ 	.word	0x00004b10
        /*0904*/ 	.word	0x00000007
        /*0908*/ 	.word	0x00028c30
        /*090c*/ 	.short	0x010a
        /*090e*/ 	.byte	0x3f
	.zero		1


	//   ....[30]....
        /*0910*/ 	.word	0x000050f0
        /*0914*/ 	.word	0x000000ff
        /*0918*/ 	.word	0x00000000
        /*091c*/ 	.short	0x0101
        /*091e*/ 	.byte	0x06
	.zero		1


	//   ....[31]....
        /*0920*/ 	.word	0x000069b0
        /*0924*/ 	.word	0x00000007
        /*0928*/ 	.word	0x00028c50
        /*092c*/ 	.short	0x010a
        /*092e*/ 	.byte	0x3f
	.zero		1


	//   ....[32]....
        /*0930*/ 	.word	0x000069f0
        /*0934*/ 	.word	0x00000007
        /*0938*/ 	.word	0x00028c50
        /*093c*/ 	.short	0x010a
        /*093e*/ 	.byte	0x3f
	.zero		1


	//   ....[33]....
        /*0940*/ 	.word	0x00006ce0
        /*0944*/ 	.word	0x000000ff
        /*0948*/ 	.word	0x00000000
        /*094c*/ 	.short	0x0101
        /*094e*/ 	.byte	0x0e
	.zero		1


	//   ....[34]....
        /*0950*/ 	.word	0x00007010
        /*0954*/ 	.word	0x000000ff
        /*0958*/ 	.word	0x00028c30
        /*095c*/ 	.short	0x010a
        /*095e*/ 	.byte	0x19
	.zero		1


	//   ....[35]....
        /*0960*/ 	.word	0x00007050
        /*0964*/ 	.word	0x000000ff
        /*0968*/ 	.word	0x00028c30
        /*096c*/ 	.short	0x010a
        /*096e*/ 	.byte	0x19
	.zero		1


	//   ....[36]....
        /*0970*/ 	.word	0x00007500
        /*0974*/ 	.word	0x000000ff
        /*0978*/ 	.word	0x00000000
        /*097c*/ 	.short	0x0101
        /*097e*/ 	.byte	0x06
	.zero		1


	//   ....[37]....
        /*0980*/ 	.word	0x00009680
        /*0984*/ 	.word	0x000000ff
        /*0988*/ 	.word	0x00028c50
        /*098c*/ 	.short	0x010a
        /*098e*/ 	.byte	0x19
	.zero		1


	//   ....[38]....
        /*0990*/ 	.word	0x000096c0
        /*0994*/ 	.word	0x000000ff
        /*0998*/ 	.word	0x00028c50
        /*099c*/ 	.short	0x010a
        /*099e*/ 	.byte	0x19
	.zero		1


	//   ....[39]....
        /*09a0*/ 	.word	0x00009980
        /*09a4*/ 	.word	0x000000ff
        /*09a8*/ 	.word	0x00000000
        /*09ac*/ 	.short	0x0101
        /*09ae*/ 	.byte	0x19
	.zero		1


	//   ....[40]....
        /*09b0*/ 	.word	0x00009d40
        /*09b4*/ 	.word	0x000000ff
        /*09b8*/ 	.word	0x00028c30
        /*09bc*/ 	.short	0x010a
        /*09be*/ 	.byte	0x15
	.zero		1


	//   ....[41]....
        /*09c0*/ 	.word	0x00009d80
        /*09c4*/ 	.word	0x000000ff
        /*09c8*/ 	.word	0x00028c30
        /*09cc*/ 	.short	0x010a
        /*09ce*/ 	.byte	0x15
	.zero		1


	//   ....[42]....
        /*09d0*/ 	.word	0x0000a130
        /*09d4*/ 	.word	0x000000ff
        /*09d8*/ 	.word	0x00000000
        /*09dc*/ 	.short	0x0101
        /*09de*/ 	.byte	0x06
	.zero		1


	//   ....[43]....
        /*09e0*/ 	.word	0x0000b620
        /*09e4*/ 	.word	0x000000ff
        /*09e8*/ 	.word	0x00028c50
        /*09ec*/ 	.short	0x010a
        /*09ee*/ 	.byte	0x15
	.zero		1


	//   ....[44]....
        /*09f0*/ 	.word	0x0000b660
        /*09f4*/ 	.word	0x000000ff
        /*09f8*/ 	.word	0x00028c50
        /*09fc*/ 	.short	0x010a
        /*09fe*/ 	.byte	0x15
	.zero		1


	//   ....[45]....
        /*0a00*/ 	.word	0x0000b900
        /*0a04*/ 	.word	0x000000ff
        /*0a08*/ 	.word	0x00000000
        /*0a0c*/ 	.short	0x0101
        /*0a0e*/ 	.byte	0x15
	.zero		1


	//   ....[46]....
        /*0a10*/ 	.word	0x0000ba70
        /*0a14*/ 	.word	0x000000ff
        /*0a18*/ 	.word	0x00028c30
        /*0a1c*/ 	.short	0x010a
        /*0a1e*/ 	.byte	0x14
	.zero		1


	//   ....[47]....
        /*0a20*/ 	.word	0x0000bab0
        /*0a24*/ 	.word	0x000000ff
        /*0a28*/ 	.word	0x00028c30
        /*0a2c*/ 	.short	0x010a
        /*0a2e*/ 	.byte	0x14
	.zero		1


	//   ....[48]....
        /*0a30*/ 	.word	0x0000bf60
        /*0a34*/ 	.word	0x000000ff
        /*0a38*/ 	.word	0x00000000
        /*0a3c*/ 	.short	0x0101
        /*0a3e*/ 	.byte	0x06
	.zero		1


	//   ....[49]....
        /*0a40*/ 	.word	0x0000e0e0
        /*0a44*/ 	.word	0x000000ff
        /*0a48*/ 	.word	0x00028c50
        /*0a4c*/ 	.short	0x010a
        /*0a4e*/ 	.byte	0x14
	.zero		1


	//   ....[50]....
        /*0a50*/ 	.word	0x0000e120
        /*0a54*/ 	.word	0x000000ff
        /*0a58*/ 	.word	0x00028c50
        /*0a5c*/ 	.short	0x010a
        /*0a5e*/ 	.byte	0x14
	.zero		1


	//   ....[51]....
        /*0a60*/ 	.word	0x0000e3e0
        /*0a64*/ 	.word	0x000000ff
        /*0a68*/ 	.word	0x00000000
        /*0a6c*/ 	.short	0x0101
        /*0a6e*/ 	.byte	0x14
	.zero		1


	//   ....[52]....
        /*0a70*/ 	.word	0x00010d60
        /*0a74*/ 	.word	0x000000ff
        /*0a78*/ 	.word	0x00000000
        /*0a7c*/ 	.short	0x0101
        /*0a7e*/ 	.byte	0x04
	.zero		1


	//   ....[53]....
        /*0a80*/ 	.word	0x00011680
        /*0a84*/ 	.word	0x000000ff
        /*0a88*/ 	.word	0x00000000
        /*0a8c*/ 	.short	0x0101
        /*0a8e*/ 	.byte	0x04
	.zero		1


	//   ....[54]....
        /*0a90*/ 	.word	0x000160d0
        /*0a94*/ 	.word	0x00000019
        /*0a98*/ 	.word	0x00028c40
        /*0a9c*/ 	.short	0x010a
        /*0a9e*/ 	.byte	0x3f
	.zero		1


	//   ....[55]....
        /*0aa0*/ 	.word	0x00016580
        /*0aa4*/ 	.word	0x00000019
        /*0aa8*/ 	.word	0x00028c30
        /*0aac*/ 	.short	0x0107
        /*0aae*/ 	.byte	0x3f
	.zero		1


	//   ....[56]....
        /*0ab0*/ 	.word	0x00016650
        /*0ab4*/ 	.word	0x00000019
        /*0ab8*/ 	.word	0x00028c30
        /*0abc*/ 	.short	0x0101
        /*0abe*/ 	.byte	0x3f
	.zero		1


	//   ....[57]....
        /*0ac0*/ 	.word	0x00016df0
        /*0ac4*/ 	.word	0x00000011
        /*0ac8*/ 	.word	0x00028c00
        /*0acc*/ 	.short	0x0107
        /*0ace*/ 	.byte	0x3f
	.zero		1


	//   ....[58]....
        /*0ad0*/ 	.word	0x00016ee0
        /*0ad4*/ 	.word	0x00000011
        /*0ad8*/ 	.word	0x00028c00
        /*0adc*/ 	.short	0x0101
        /*0ade*/ 	.byte	0x3f
	.zero		1


	//   ....[59]....
        /*0ae0*/ 	.word	0x00016f00
        /*0ae4*/ 	.word	0x00000011
        /*0ae8*/ 	.word	0x00028c20
        /*0aec*/ 	.short	0x010a
        /*0aee*/ 	.byte	0x3f
	.zero		1


	//   ....[60]....
        /*0af0*/ 	.word	0x00016f90
        /*0af4*/ 	.word	0x00000019
        /*0af8*/ 	.word	0x00028c60
        /*0afc*/ 	.short	0x010a
        /*0afe*/ 	.byte	0x3f
	.zero		1


	//   ....[61]....
        /*0b00*/ 	.word	0x00017880
        /*0b04*/ 	.word	0x00000019
        /*0b08*/ 	.word	0x00028c50
        /*0b0c*/ 	.short	0x0107
        /*0b0e*/ 	.byte	0x3f
	.zero		1


	//   ....[62]....
        /*0b10*/ 	.word	0x00017950
        /*0b14*/ 	.word	0x00000019
        /*0b18*/ 	.word	0x00028c50
        /*0b1c*/ 	.short	0x0101
        /*0b1e*/ 	.byte	0x3f
	.zero		1


	//   ....[63]....
        /*0b20*/ 	.word	0x00017cc0
        /*0b24*/ 	.word	0x00000006
        /*0b28*/ 	.word	0x00028c40
        /*0b2c*/ 	.short	0x010a
        /*0b2e*/ 	.byte	0x3f
	.zero		1


	//   ....[64]....
        /*0b30*/ 	.word	0x00017fe0
        /*0b34*/ 	.word	0x00000006
        /*0b38*/ 	.word	0x00028c30
        /*0b3c*/ 	.short	0x0107
        /*0b3e*/ 	.byte	0x3f
	.zero		1


	//   ....[65]....
        /*0b40*/ 	.word	0x000180a0
        /*0b44*/ 	.word	0x00000006
        /*0b48*/ 	.word	0x00028c30
        /*0b4c*/ 	.short	0x0101
        /*0b4e*/ 	.byte	0x3f
	.zero		1


	//   ....[66]....
        /*0b50*/ 	.word	0x000180d0
        /*0b54*/ 	.word	0x00000006
        /*0b58*/ 	.word	0x00028c60
        /*0b5c*/ 	.short	0x010a
        /*0b5e*/ 	.byte	0x3f
	.zero		1


	//   ....[67]....
        /*0b60*/ 	.word	0x00018780
        /*0b64*/ 	.word	0x00000006
        /*0b68*/ 	.word	0x00028c50
        /*0b6c*/ 	.short	0x0107
        /*0b6e*/ 	.byte	0x3f
	.zero		1


	//   ....[68]....
        /*0b70*/ 	.word	0x00018840
        /*0b74*/ 	.word	0x00000006
        /*0b78*/ 	.word	0x00028c50
        /*0b7c*/ 	.short	0x0101
        /*0b7e*/ 	.byte	0x3f
	.zero		1


	//   ....[69]....
        /*0b80*/ 	.word	0x00019ad0
        /*0b84*/ 	.word	0x00000007
        /*0b88*/ 	.word	0x00028c20
        /*0b8c*/ 	.short	0x010a
        /*0b8e*/ 	.byte	0x3f
	.zero		1


	//   ....[70]....
        /*0b90*/ 	.word	0x00019c50
        /*0b94*/ 	.word	0x00000005
        /*0b98*/ 	.word	0x00028c40
        /*0b9c*/ 	.short	0x010a
        /*0b9e*/ 	.byte	0x3f
	.zero		1


	//   ....[71]....
        /*0ba0*/ 	.word	0x00019cf0
        /*0ba4*/ 	.word	0x00000003
        /*0ba8*/ 	.word	0x00028c40
        /*0bac*/ 	.short	0x010a
        /*0bae*/ 	.byte	0x3f
	.zero		1


	//   ....[72]....
        /*0bb0*/ 	.word	0x00019d30
        /*0bb4*/ 	.word	0x00000005
        /*0bb8*/ 	.word	0x00028c60
        /*0bbc*/ 	.short	0x010a
        /*0bbe*/ 	.byte	0x3f
	.zero		1


	//   ....[73]....
        /*0bc0*/ 	.word	0x00019d70
        /*0bc4*/ 	.word	0x00000003
        /*0bc8*/ 	.word	0x00028c60
        /*0bcc*/ 	.short	0x010a
        /*0bce*/ 	.byte	0x3f
	.zero		1


	//   ....[74]....
        /*0bd0*/ 	.word	0x00019de0
        /*0bd4*/ 	.word	0x00000003
        /*0bd8*/ 	.word	0x00028c50
        /*0bdc*/ 	.short	0x010a
        /*0bde*/ 	.byte	0x3f
	.zero		1


	//   ....[75]....
        /*0be0*/ 	.word	0x00019e40
        /*0be4*/ 	.word	0x00000003
        /*0be8*/ 	.word	0x00028c50
        /*0bec*/ 	.short	0x010a
        /*0bee*/ 	.byte	0x3f
	.zero		1


	//   ....[76]....
        /*0bf0*/ 	.word	0x00019ea0
        /*0bf4*/ 	.word	0x00000003
        /*0bf8*/ 	.word	0x00028c00
        /*0bfc*/ 	.short	0x010a
        /*0bfe*/ 	.byte	0x3f
	.zero		1


	//   ....[77]....
        /*0c00*/ 	.word	0x00019ef0
        /*0c04*/ 	.word	0x00000007
        /*0c08*/ 	.word	0x00028c30
        /*0c0c*/ 	.short	0x010a
        /*0c0e*/ 	.byte	0x3f
	.zero		1


	//   ....[78]....
        /*0c10*/ 	.word	0x00019f40
        /*0c14*/ 	.word	0x00000007
        /*0c18*/ 	.word	0x00028c50
        /*0c1c*/ 	.short	0x010a
        /*0c1e*/ 	.byte	0x3f
	.zero		1


	//   ....[79]....
        /*0c20*/ 	.word	0x00019fa0
        /*0c24*/ 	.word	0x00000006
        /*0c28*/ 	.word	0x00028c30
        /*0c2c*/ 	.short	0x010a
        /*0c2e*/ 	.byte	0x3f
	.zero		1


	//   ....[80]....
        /*0c30*/ 	.word	0x0001a000
        /*0c34*/ 	.word	0x00000008
        /*0c38*/ 	.word	0x00028c50
        /*0c3c*/ 	.short	0x010a
        /*0c3e*/ 	.byte	0x3f
	.zero		1


	//   ....[81]....
        /*0c40*/ 	.word	0x0001a060
        /*0c44*/ 	.word	0x00000006
        /*0c48*/ 	.word	0x00028c30
        /*0c4c*/ 	.short	0x010a
        /*0c4e*/ 	.byte	0x3f
	.zero		1


	//   ....[82]....
        /*0c50*/ 	.word	0x0001a0c0
        /*0c54*/ 	.word	0x00000008
        /*0c58*/ 	.word	0x00028c50
        /*0c5c*/ 	.short	0x010a
        /*0c5e*/ 	.byte	0x3f
	.zero		1


	//   ....[83]....
        /*0c60*/ 	.word	0x0001a120
        /*0c64*/ 	.word	0x00000006
        /*0c68*/ 	.word	0x00028c30
        /*0c6c*/ 	.short	0x010a
        /*0c6e*/ 	.byte	0x3f
	.zero		1


	//   ....[84]....
        /*0c70*/ 	.word	0x0001a180
        /*0c74*/ 	.word	0x00000008
        /*0c78*/ 	.word	0x00028c50
        /*0c7c*/ 	.short	0x010a
        /*0c7e*/ 	.byte	0x3f
	.zero		1


	//   ....[85]....
        /*0c80*/ 	.word	0x0001a2a0
        /*0c84*/ 	.word	0x00000019
        /*0c88*/ 	.word	0x00028c40
        /*0c8c*/ 	.short	0x010a
        /*0c8e*/ 	.byte	0x3f
	.zero		1


	//   ....[86]....
        /*0c90*/ 	.word	0x0001ad40
        /*0c94*/ 	.word	0x00000011
        /*0c98*/ 	.word	0x00028c20
        /*0c9c*/ 	.short	0x010a
        /*0c9e*/ 	.byte	0x3f
	.zero		1


	//   ....[87]....
        /*0ca0*/ 	.word	0x0001ad90
        /*0ca4*/ 	.word	0x00000019
        /*0ca8*/ 	.word	0x00028c60
        /*0cac*/ 	.short	0x010a
        /*0cae*/ 	.byte	0x3f
	.zero		1


	//   ....[88]....
        /*0cb0*/ 	.word	0x0001b680
        /*0cb4*/ 	.word	0x00000006
        /*0cb8*/ 	.word	0x00028c40
        /*0cbc*/ 	.short	0x010a
        /*0cbe*/ 	.byte	0x3f
	.zero		1


	//   ....[89]....
        /*0cc0*/ 	.word	0x0001bb40
        /*0cc4*/ 	.word	0x00000006
        /*0cc8*/ 	.word	0x00028c60
        /*0ccc*/ 	.short	0x010a
        /*0cce*/ 	.byte	0x3f
	.zero		1


	//   ....[90]....
        /*0cd0*/ 	.word	0x0001ccd0
        /*0cd4*/ 	.word	0x00000007
        /*0cd8*/ 	.word	0x00028c20
        /*0cdc*/ 	.short	0x010a
        /*0cde*/ 	.byte	0x3f
	.zero		1


	//   ....[91]....
        /*0ce0*/ 	.word	0x0001ce70
        /*0ce4*/ 	.word	0x00000005
        /*0ce8*/ 	.word	0x00028c40
        /*0cec*/ 	.short	0x010a
        /*0cee*/ 	.byte	0x3f
	.zero		1


	//   ....[92]....
        /*0cf0*/ 	.word	0x0001cec0
        /*0cf4*/ 	.word	0x00000003
        /*0cf8*/ 	.word	0x00028c40
        /*0cfc*/ 	.short	0x010a
        /*0cfe*/ 	.byte	0x3f
	.zero		1


	//   ....[93]....
        /*0d00*/ 	.word	0x0001cf10
        /*0d04*/ 	.word	0x00000005
        /*0d08*/ 	.word	0x00028c60
        /*0d0c*/ 	.short	0x010a
        /*0d0e*/ 	.byte	0x3f
	.zero		1


	//----- nvinfo : EIATTR_NUM_MBARRIERS
	.align		4
.L_824:
        /*0d10*/ 	.byte	0x03, 0x38
        /*0d12*/ 	.short	0x0016


	//----- nvinfo : EIATTR_EXIT_INSTR_OFFSETS
	.align		4
        /*0d14*/ 	.byte	0x04, 0x1c
        /*0d16*/ 	.short	(.L_826 - .L_825)


	//   ....[0]....
.L_825:
        /*0d18*/ 	.word	0x00000970


	//   ....[1]....
        /*0d1c*/ 	.word	0x000138c0


	//   ....[2]....
        /*0d20*/ 	.word	0x00019dc0


	//----- nvinfo : EIATTR_MAX_THREADS
	.align		4
.L_826:
        /*0d24*/ 	.byte	0x04, 0x05
        /*0d26*/ 	.short	(.L_828 - .L_827)
.L_827:
        /*0d28*/ 	.word	0x00000180
        /*0d2c*/ 	.word	0x00000001
        /*0d30*/ 	.word	0x00000001


	//----- nvinfo : EIATTR_CRS_STACK_SIZE
	.align		4
.L_828:
        /*0d34*/ 	.byte	0x04, 0x1e
        /*0d36*/ 	.short	(.L_830 - .L_829)
.L_829:
        /*0d38*/ 	.word	0x00000000


	//----- nvinfo : EIATTR_CBANK_PARAM_SIZE
	.align		4
.L_830:
        /*0d3c*/ 	.byte	0x03, 0x19
        /*0d3e*/ 	.short	0x0af0


	//----- nvinfo : EIATTR_PARAM_CBANK
	.align		4
        /*0d40*/ 	.byte	0x04, 0x0a
        /*0d42*/ 	.short	(.L_832 - .L_831)
	.align		4
.L_831:
        /*0d44*/ 	.word	index@(.nv.constant0._ZN7cutlass13device_kernelIN5flash11enable_sm90INS1_16FlashAttnFwdSm90INS1_25CollectiveMainloopFwdSm90ILi2EN4cute5tupleIJNS5_1CILi1EEES8_S8_EEENS6_IJNS7_ILi64EEESA_SA_EEELi512ENS_10bfloat16_tEfNS_4arch4Sm90ELb0ELb1ELb1ELb1ELb1ELb0ELb0ELb0ELb0ELb1ELb1ELb0EEENS1_21CollectiveEpilogueFwdINS6_IJSA_NS7_ILi512EEESA_EEES9_SC_SE_Li256ELb1ELb1ELb1ELb0EEENS1_36VarlenDynamicPersistentTileSchedulerILi64ELi64ELi256ELi128ELb1ELb1ELb1ELb1ELb0ELb1EEEEEEEEEvNT_6ParamsE)
        /*0d48*/ 	.short	0x0210
        /*0d4a*/ 	.short	0x0af0


	//----- nvinfo : EIATTR_SW_WAR
	.align		4
.L_832:
        /*0d4c*/ 	.byte	0x04, 0x36
        /*0d4e*/ 	.short	(.L_834 - .L_833)
.L_833:
        /*0d50*/ 	.word	0x00000008
.L_834:


//--------------------- .nv.info._ZN7cutlass13device_kernelIN5flash11enable_sm90INS1_16FlashAttnFwdSm90INS1_25CollectiveMainloopFwdSm90ILi2EN4cute5tupleIJNS5_1CILi1EEES8_S8_EEENS6_IJNS7_ILi64EEESA_SA_EEELi512ENS_10bfloat16_tEfNS_4arch4Sm90ELb0ELb1ELb1ELb1ELb1ELb1ELb0ELb0ELb0ELb1ELb1ELb0EEENS1_21CollectiveEpilogueFwdINS6_IJSA_NS7_ILi512EEESA_EEES9_SC_SE_Li256ELb1ELb1ELb1ELb0EEENS1_36VarlenDynamicPersistentTileSchedulerILi64ELi64ELi256ELi128ELb1ELb1ELb1ELb1ELb0ELb1EEEEEEEEEvNT_6ParamsE --------------------------
	.section	.nv.info._ZN7cutlass13device_kernelIN5flash11enable_sm90INS1_16FlashAttnFwdSm90INS1_25CollectiveMainloopFwdSm90ILi2EN4cute5tupleIJNS5_1CILi1EEES8_S8_EEENS6_IJNS7_ILi64EEESA_SA_EEELi512ENS_10bfloat16_tEfNS_4arch4Sm90ELb0ELb1ELb1ELb1ELb1ELb1ELb0ELb0ELb0ELb1ELb1ELb0EEENS1_21CollectiveEpilogueFwdINS6_IJSA_NS7_ILi512EEESA_EEES9_SC_SE_Li256ELb1ELb1ELb1ELb0EEENS1_36VarlenDynamicPersistentTileSchedulerILi64ELi64ELi256ELi128ELb1ELb1ELb1ELb1ELb0ELb1EEEEEEEEEvNT_6ParamsE,"",@"SHT_CUDA_INFO"
	.sectionflags	@""
	.align	4


	//----- nvinfo : EIATTR_CUDA_API_VERSION
	.align		4
        /*0000*/ 	.byte	0x04, 0x37
        /*0002*/ 	.short	(.L_836 - .L_835)
.L_835:
        /*0004*/ 	.word	0x00000082


	//----- nvinfo : EIATTR_KPARAM_INFO
	.align		4
.L_836:
        /*0008*/ 	.byte	0x04, 0x17
        /*000a*/ 	.short	(.L_838 - .L_837)
.L_837:
        /*000c*/ 	.word	0x00000000
        /*0010*/ 	.short	0x0000
        /*0012*/ 	.short	0x0070
        /*0014*/ 	.byte	0x00, 0xf0, 0x01, 0x2a


	//----- nvinfo : EIATTR_SPARSE_MMA_MASK
	.align		4
.L_838:
        /*0018*/ 	.byte	0x03, 0x50
        /*001a*/ 	.short	0x0000


	//----- nvinfo : EIATTR_MAXREG_COUNT
	.align		4
        /*001c*/ 	.byte	0x03, 0x1b
        /*001e*/ 	.short	0x00a8


	//----- nvinfo : EIATTR_NUM_BARRIERS
	.align		4
        /*0020*/ 	.byte	0x02, 0x4c
        /*0022*/ 	.byte	0x10
	.zero		1


	//----- nvinfo : EIATTR_EXTERNS
	.align		4
        /*0024*/ 	.byte	0x04, 0x0f
        /*0026*/ 	.short	(.L_840 - .L_839)


	//   ....[0]....
	.align		4
.L_839:
        /*0028*/ 	.word	index@(__assertfail)


	//----- nvinfo : EIATTR_ANNOTATIONS
	.align		4
.L_840:
        /*002c*/ 	.byte	0x04, 0x55
        /*002e*/ 	.short	(.L_842 - .L_841)


	//   ....[0]....
.L_841:
        /* <DEDUP_REMOVED lines=52> */


	//----- nvinfo : EIATTR_MERCURY_ISA_VERSION
	.align		4
.L_842:
        /*0358*/ 	.byte	0x03, 0x5f
        /*035a*/ 	.short	0x0101


	//----- nvinfo : EIATTR_UNUSED_LOAD_BYTE_OFFSET
	.align		4
        /*035c*/ 	.byte	0x04, 0x44
        /*035e*/ 	.short	(.L_844 - .L_843)


	//   ....[0]....
.L_843:
        /*0360*/ 	.word	0x00000a20
        /*0364*/ 	.word	0x0000fff0


	//   ....[1]....
        /*0368*/ 	.word	0x00015f70
        /*036c*/ 	.word	0x0000fff0


	//----- nvinfo : EIATTR_INT_WARP_WIDE_INSTR_OFFSETS
	.align		4
.L_844:
        /*0370*/ 	.byte	0x04, 0x31
        /*0372*/ 	.short	(.L_846 - .L_845)


	//   ....[0]....
.L_845:
        /*0374*/ 	.word	0x00000130


	//   ....[1]....
        /*0378*/ 	.word	0x00000170


	//   ....[2]....
        /*037c*/ 	.word	0x000001e0


	//   ....[3]....
        /*0380*/ 	.word	0x0001ecb0


	//   ....[4]....
        /*0384*/ 	.word	0x0001ed40


	//   ....[5]....
        /*0388*/ 	.word	0x00022240


	//   ....[6]....
        /*038c*/ 	.word	0x000222d0


	//----- nvinfo : EIATTR_COOP_GROUP_MASK_REGIDS
	.align		4
.L_846:
        /*0390*/ 	.byte	0x04, 0x29
        /*0392*/ 	.short	(.L_848 - .L_847)


	//   ....[0]....
.L_847:
        /*0394*/ 	.word	0xffffffff


	//   ....[1]....
        /*0398*/ 	.word	0xffffffff


	//   ....[2]....
        /*039c*/ 	.word	0xffffffff


	//   ....[3]....
        /*03a0*/ 	.word	0xffffffff


	//   ....[4]....
        /*03a4*/ 	.word	0xffffffff


	//   ....[5]....
        /*03a8*/ 	.word	0xffffffff


	//   ....[6]....
        /*03ac*/ 	.word	0xffffffff


	//   ....[7]....
        /*03b0*/ 	.word	0xffffffff


	//   ....[8]....
        /*03b4*/ 	.word	0xffffffff


	//   ....[9]....
        /*03b8*/ 	.word	0xffffffff


	//   ....[10]....
        /*03bc*/ 	.word	0xffffffff


	//   ....[11]....
        /*03c0*/ 	.word	0xffffffff


	//   ....[12]....
        /*03c4*/ 	.word	0xffffffff


	//   ....[13]....
        /*03c8*/ 	.word	0xffffffff


	//   ....[14]....
        /*03cc*/ 	.word	0xffffffff


	//   ....[15]....
        /*03d0*/ 	.word	0xffffffff


	//   ....[16]....
        /*03d4*/ 	.word	0xffffffff


	//   ....[17]....
        /*03d8*/ 	.word	0xffffffff


	//   ....[18]....
        /*03dc*/ 	.word	0xffffffff


	//   ....[19]....
        /*03e0*/ 	.word	0xffffffff


	//   ....[20]....
        /*03e4*/ 	.word	0xffffffff


	//   ....[21]....
        /*03e8*/ 	.word	0xffffffff


	//   ....[22]....
        /*03ec*/ 	.word	0xffffffff


	//   ....[23]....
        /*03f0*/ 	.word	0xffffffff


	//   ....[24]....
        /*03f4*/ 	.word	0xffffffff


	//   ....[25]....
        /*03f8*/ 	.word	0xffffffff


	//   ....[26]....
        /*03fc*/ 	.word	0xffffffff


	//   ....[27]....
        /*0400*/ 	.word	0xffffffff


	//   ....[28]....
        /*0404*/ 	.word	0xffffffff


	//   ....[29]....
        /*0408*/ 	.word	0xffffffff


	//   ....[30]....
        /*040c*/ 	.word	0xffffffff


	//   ....[31]....
        /*0410*/ 	.word	0xffffffff


	//   ....[32]....
        /*0414*/ 	.word	0xffffffff


	//   ....[33]....
        /*0418*/ 	.word	0xffffffff


	//   ....[34]....
        /*041c*/ 	.word	0xffffffff


	//   ....[35]....
        /*0420*/ 	.word	0xffffffff


	//   ....[36]....
        /*0424*/ 	.word	0xffffffff


	//   ....[37]....
        /*0428*/ 	.word	0xffffffff


	//   ....[38]....
        /*042c*/ 	.word	0xffffffff


	//   ....[39]....
        /*0430*/ 	.word	0xffffffff


	//   ....[40]....
        /*0434*/ 	.word	0xffffffff


	//   ....[41]....
        /*0438*/ 	.word	0xffffffff


	//   ....[42]....
        /*043c*/ 	.word	0xffffffff


	//   ....[43]....
        /*0440*/ 	.word	0xffffffff


	//   ....[44]....
        /*0444*/ 	.word	0xffffffff


	//   ....[45]....
        /*0448*/ 	.word	0xffffffff


	//   ....[46]....
        /*044c*/ 	.word	0xffffffff


	//   ....[47]....
        /*0450*/ 	.word	0xffffffff


	//   ....[48]....
        /*0454*/ 	.word	0xffffffff


	//   ....[49]....
        /*0458*/ 	.word	0xffffffff


	//   ....[50]....
        /*045c*/ 	.word	0xffffffff


	//   ....[51]....
        /*0460*/ 	.word	0xffffffff


	//   ....[52]....
        /*0464*/ 	.word	0xffffffff


	//   ....[53]....
        /*0468*/ 	.word	0xffffffff


	//   ....[54]....
        /*046c*/ 	.word	0xffffffff


	//   ....[55]....
        /*0470*/ 	.word	0xffffffff


	//   ....[56]....
        /*0474*/ 	.word	0xffffffff


	//   ....[57]....
        /*0478*/ 	.word	0xffffffff


	//   ....[58]....
        /*047c*/ 	.word	0xffffffff


	//   ....[59]....
        /*0480*/ 	.word	0xffffffff


	//   ....[60]....
        /*0484*/ 	.word	0xffffffff


	//   ....[61]....
        /*0488*/ 	.word	0xffffffff


	//   ....[62]....
        /*048c*/ 	.word	0xffffffff


	//   ....[63]....
        /*0490*/ 	.word	0xffffffff


	//   ....[64]....
        /*0494*/ 	.word	0xffffffff


	//   ....[65]....
        /*0498*/ 	.word	0xffffffff


	//   ....[66]....
        /*049c*/ 	.word	0xffffffff


	//   ....[67]....
        /*04a0*/ 	.word	0xffffffff


	//   ....[68]....
        /*04a4*/ 	.word	0xffffffff


	//   ....[69]....
        /*04a8*/ 	.word	0xffffffff


	//   ....[70]....
        /*04ac*/ 	.word	0xffffffff


	//   ....[71]....
        /*04b0*/ 	.word	0xffffffff


	//   ....[72]....
        /*04b4*/ 	.word	0xffffffff


	//   ....[73]....
        /*04b8*/ 	.word	0xffffffff


	//   ....[74]....
        /*04bc*/ 	.word	0xffffffff


	//   ....[75]....
        /*04c0*/ 	.word	0xffffffff


	//   ....[76]....
        /*04c4*/ 	.word	0xffffffff


	//   ....[77]....
        /*04c8*/ 	.word	0xffffffff


	//   ....[78]....
        /*04cc*/ 	.word	0xffffffff


	//   ....[79]....
        /*04d0*/ 	.word	0xffffffff


	//   ....[80]....
        /*04d4*/ 	.word	0xffffffff


	//   ....[81]....
        /*04d8*/ 	.word	0xffffffff


	//   ....[82]....
        /*04dc*/ 	.word	0xffffffff


	//   ....[83]....
        /*04e0*/ 	.word	0xffffffff


	//   ....[84]....
        /*04e4*/ 	.word	0xffffffff


	//   ....[85]....
        /*04e8*/ 	.word	0xffffffff


	//   ....[86]....
        /*04ec*/ 	.word	0xffffffff


	//   ....[87]....
        /*04f0*/ 	.word	0xffffffff


	//   ....[88]....
        /*04f4*/ 	.word	0xffffffff


	//   ....[89]....
        /*04f8*/ 	.word	0xffffffff


	//   ....[90]....
        /*04fc*/ 	.word	0xffffffff


	//   ....[91]....
        /*0500*/ 	.word	0xffffffff


	//   ....[92]....
        /*0504*/ 	.word	0xffffffff


	//   ....[93]....
        /*0508*/ 	.word	0xffffffff


	//   ....[94]....
        /*050c*/ 	.word	0xffffffff


	//   ....[95]....
        /*0510*/ 	.word	0xffffffff


	//   ....[96]....
        /*0514*/ 	.word	0xffffffff


	//   ....[97]....
        /*0518*/ 	.word	0xffffffff


	//   ....[98]....
        /*051c*/ 	.word	0xffffffff


	//   ....[99]....
        /*0520*/ 	.word	0xffffffff


	//   ....[100]....
        /*0524*/ 	.word	0xffffffff


	//   ....[101]....
        /*0528*/ 	.word	0xffffffff


	//   ....[102]....
        /*052c*/ 	.word	0xffffffff


	//   ....[103]....
        /*0530*/ 	.word	0xffffffff


	//   ....[104]....
        /*0534*/ 	.word	0xffffffff


	//   ....[105]....
        /*0538*/ 	.word	0xffffffff


	//   ....[106]....
        /*053c*/ 	.word	0xffffffff


	//   ....[107]....
        /*0540*/ 	.word	0xffffffff


	//   ....[108]....
        /*0544*/ 	.word	0xffffffff


	//   ....[109]....
        /*0548*/ 	.word	0xffffffff


	//   ....[110]....
        /*054c*/ 	.word	0xffffffff


	//   ....[111]....
        /*0550*/ 	.word	0xffffffff


	//   ....[112]....
        /*0554*/ 	.word	0xffffffff


	//   ....[113]....
        /*0558*/ 	.word	0xffffffff


	//   ....[114]....
        /*055c*/ 	.word	0xffffffff


	//   ....[115]....
        /*0560*/ 	.word	0xffffffff


	//   ....[116]....
        /*0564*/ 	.word	0xffffffff


	//   ....[117]....
        /*0568*/ 	.word	0xffffffff


	//   ....[118]....
        /*056c*/ 	.word	0xffffffff


	//   ....[119]....
        /*0570*/ 	.word	0xffffffff


	//   ....[120]....
        /*0574*/ 	.word	0xffffffff


	//   ....[121]....
        /*0578*/ 	.word	0xffffffff


	//   ....[122]....
        /*057c*/ 	.word	0xffffffff


	//   ....[123]....
        /*0580*/ 	.word	0xffffffff


	//   ....[124]....
        /*0584*/ 	.word	0xffffffff


	//   ....[125]....
        /*0588*/ 	.word	0xffffffff


	//   ....[126]....
        /*058c*/ 	.word	0xffffffff


	//   ....[127]....
        /*0590*/ 	.word	0xffffffff


	//   ....[128]....
        /*0594*/ 	.word	0xffffffff


	//   ....[129]....
        /*0598*/ 	.word	0xffffffff


	//   ....[130]....
        /*059c*/ 	.word	0xffffffff


	//   ....[131]....
        /*05a0*/ 	.word	0xffffffff


	//   ....[132]....
        /*05a4*/ 	.word	0xffffffff


	//   ....[133]....
        /*05a8*/ 	.word	0xffffffff


	//   ....[134]....
        /*05ac*/ 	.word	0xffffffff


	//   ....[135]....
        /*05b0*/ 	.word	0xffffffff


	//   ....[136]....
        /*05b4*/ 	.word	0xffffffff


	//   ....[137]....
        /*05b8*/ 	.word	0xffffffff


	//   ....[138]....
        /*05bc*/ 	.word	0xffffffff


	//   ....[139]....
        /*05c0*/ 	.word	0xffffffff


	//   ....[140]....
        /*05c4*/ 	.word	0xffffffff


	//   ....[141]....
        /*05c8*/ 	.word	0xffffffff


	//   ....[142]....
        /*05cc*/ 	.word	0xffffffff


	//   ....[143]....
        /*05d0*/ 	.word	0xffffffff


	//   ....[144]....
        /*05d4*/ 	.word	0xffffffff


	//   ....[145]....
        /*05d8*/ 	.word	0xffffffff


	//   ....[146]....
        /*05dc*/ 	.word	0xffffffff


	//   ....[147]....
        /*05e0*/ 	.word	0xffffffff


	//   ....[148]....
        /*05e4*/ 	.word	0xffffffff


	//   ....[149]....
        /*05e8*/ 	.word	0xffffffff


	//   ....[150]....
        /*05ec*/ 	.word	0xffffffff


	//   ....[151]....
        /*05f0*/ 	.word	0xffffffff


	//   ....[152]....
        /*05f4*/ 	.word	0xffffffff


	//   ....[153]....
        /*05f8*/ 	.word	0xffffffff


	//   ....[154]....
        /*05fc*/ 	.word	0xffffffff


	//   ....[155]....
        /*0600*/ 	.word	0xffffffff


	//   ....[156]....
        /*0604*/ 	.word	0xffffffff


	//   ....[157]....
        /*0608*/ 	.word	0x0500000f


	//   ....[158]....
        /*060c*/ 	.word	0x0500000f


	//   ....[159]....
        /*0610*/ 	.word	0x0500000f


	//   ....[160]....
        /*0614*/ 	.word	0x0500000f


	//   ....[161]....
        /*0618*/ 	.word	0x0500000f


	//   ....[162]....
        /*061c*/ 	.word	0x0500000f


	//   ....[163]....
        /*0620*/ 	.word	0x0500000f


	//   ....[164]....
        /*0624*/ 	.word	0x0500000f


	//   ....[165]....
        /*0628*/ 	.word	0x0500000f


	//   ....[166]....
        /*062c*/ 	.word	0x0500000f


	//   ....[167]....
        /*0630*/ 	.word	0x0500000f


	//   ....[168]....
        /*0634*/ 	.word	0x0500000f


	//   ....[169]....
        /*0638*/ 	.word	0x0500000f


	//   ....[170]....
        /*063c*/ 	.word	0x0500000f


	//   ....[171]....
        /*0640*/ 	.word	0x0500000f


	//   ....[172]....
        /*0644*/ 	.word	0x0500000f


	//   ....[173]....
        /*0648*/ 	.word	0x0500000f


	//   ....[174]....
        /*064c*/ 	.word	0x0500000f


	//   ....[175]....
        /*0650*/ 	.word	0x0500000f


	//   ....[176]....
        /*0654*/ 	.word	0x0500000f


	//   ....[177]....
        /*0658*/ 	.word	0x0500000f


	//   ....[178]....
        /*065c*/ 	.word	0x0500000f


	//   ....[179]....
        /*0660*/ 	.word	0x0500000f


	//   ....[180]....
        /*0664*/ 	.word	0x0500000f


	//   ....[181]....
        /*0668*/ 	.word	0x0500000f


	//   ....[182]....
        /*066c*/ 	.word	0x0500000f


	//   ....[183]....
        /*0670*/ 	.word	0x0500000f


	//   ....[184]....
        /*0674*/ 	.word	0x0500000f


	//   ....[185]....
        /*0678*/ 	.word	0x0500000f


	//   ....[186]....
        /*067c*/ 	.word	0x0500000f


	//   ....[187]....
        /*0680*/ 	.word	0x0500000f


	//   ....[188]....
        /*0684*/ 	.word	0x0500000f


	//   ....[189]....
        /*0688*/ 	.word	0x0500000f


	//   ....[190]....
        /*068c*/ 	.word	0x0500000f


	//   ....[191]....
        /*0690*/ 	.word	0x0500000f


	//   ....[192]....
        /*0694*/ 	.word	0x0500000f


	//   ....[193]....
        /*0698*/ 	.word	0x0500000f


	//   ....[194]....
        /*069c*/ 	.word	0x0500000f


	//   ....[195]....
        /*06a0*/ 	.word	0x0500000f


	//   ....[196]....
        /*06a4*/ 	.word	0x0500000f


	//   ....[197]....
        /*06a8*/ 	.word	0x0500000f


	//   ....[198]....
        /*06ac*/ 	.word	0x0500000f


	//   ....[199]....
        /*06b0*/ 	.word	0x0500000f


	//   ....[200]....
        /*06b4*/ 	.word	0x0500000f


	//   ....[201]....
        /*06b8*/ 	.word	0x0500000f


	//   ....[202]....
        /*06bc*/ 	.word	0x0500000f


	//   ....[203]....
        /*06c0*/ 	.word	0x0500000f


	//   ....[204]....
        /*06c4*/ 	.word	0x0500000f


	//   ....[205]....
        /*06c8*/ 	.word	0x0500000f


	//   ....[206]....
        /*06cc*/ 	.word	0x0500000f


	//   ....[207]....
        /*06d0*/ 	.word	0x0500000f


	//   ....[208]....
        /*06d4*/ 	.word	0x0500000f


	//   ....[209]....
        /*06d8*/ 	.word	0x0500000f


	//   ....[210]....
        /*06dc*/ 	.word	0x0500000f


	//   ....[211]....
        /*06e0*/ 	.word	0x0500000f


	//   ....[212]....
        /*06e4*/ 	.word	0x0500000f


	//   ....[213]....
        /*06e8*/ 	.word	0x0500000f


	//   ....[214]....
        /*06ec*/ 	.word	0x0500000f


	//   ....[215]....
        /*06f0*/ 	.word	0x0500000f


	//   ....[216]....
        /*06f4*/ 	.word	0x0500000f


	//   ....[217]....
        /*06f8*/ 	.word	0x0500000f


	//   ....[218]....
        /*06fc*/ 	.word	0x0500000f


	//   ....[219]....
        /*0700*/ 	.word	0x0500000f


	//   ....[220]....
        /*0704*/ 	.word	0x0500000f


	//   ....[221]....
        /*0708*/ 	.word	0x0500000f


	//   ....[222]....
        /*070c*/ 	.word	0x0500000f


	//   ....[223]....
        /*0710*/ 	.word	0x0500000f


	//   ....[224]....
        /*0714*/ 	.word	0x0500000f


	//   ....[225]....
        /*0718*/ 	.word	0x0500000f


	//   ....[226]....
        /*071c*/ 	.word	0x0500000f


	//   ....[227]....
        /*0720*/ 	.word	0x0500000f


	//   ....[228]....
        /*0724*/ 	.word	0x0500000f


	//   ....[229]....
        /*0728*/ 	.word	0x0500000f


	//   ....[230]....
        /*072c*/ 	.word	0x0500000f


	//   ....[231]....
        /*0730*/ 	.word	0x0500000f


	//   ....[232]....
        /*0734*/ 	.word	0x0500000f


	//   ....[233]....
        /*0738*/ 	.word	0x0500000f


	//   ....[234]....
        /*073c*/ 	.word	0x0500000f


	//   ....[235]....
        /*0740*/ 	.word	0x0500000f


	//   ....[236]....
        /*0744*/ 	.word	0x0500000f


	//   ....[237]....
        /*0748*/ 	.word	0x0500000f


	//   ....[238]....
        /*074c*/ 	.word	0x0500000f


	//   ....[239]....
        /*0750*/ 	.word	0x0500000f


	//----- nvinfo : EIATTR_COOP_GROUP_INSTR_OFFSETS
	.align		4
.L_848:
        /*0754*/ 	.byte	0x04, 0x28
        /*0756*/ 	.short	(.L_850 - .L_849)


	//   ....[0]....
.L_849:
        /*0758*/ 	.word	0x00000060


	//   ....[1]....
        /*075c*/ 	.word	0x00000140


	//   ....[2]....
        /*0760*/ 	.word	0x00000190


	//   ....[3]....
        /*0764*/ 	.word	0x00000380


	//   ....[4]....
        /*0768*/ 	.word	0x000004e0


	//   ....[5]....
        /*076c*/ 	.word	0x00000600


	//   ....[6]....
        /*0770*/ 	.word	0x00000760


	//   ....[7]....
        /*0774*/ 	.word	0x00003510


	//   ....[8]....
        /*0778*/ 	.word	0x00003520


	//   ....[9]....
        /*077c*/ 	.word	0x00003fd0


	//   ....[10]....
        /*0780*/ 	.word	0x00003fe0


	//   ....[11]....
        /*0784*/ 	.word	0x000049b0


	//   ....[12]....
        /*0788*/ 	.word	0x000049c0


	//   ....[13]....
        /*078c*/ 	.word	0x00004d80


	//   ....[14]....
        /*0790*/ 	.word	0x00004d90


	//   ....[15]....
        /*0794*/ 	.word	0x000061d0


	//   ....[16]....
        /*0798*/ 	.word	0x00008720


	//   ....[17]....
        /*079c*/ 	.word	0x00008e90


	//   ....[18]....
        /*07a0*/ 	.word	0x00008ea0


	//   ....[19]....
        /*07a4*/ 	.word	0x00008eb0


	//   ....[20]....
        /*07a8*/ 	.word	0x00008ec0


	//   ....[21]....
        /*07ac*/ 	.word	0x000091d0


	//   ....[22]....
        /*07b0*/ 	.word	0x000091e0


	//   ....[23]....
        /*07b4*/ 	.word	0x000091f0


	//   ....[24]....
        /*07b8*/ 	.word	0x00009200


	//   ....[25]....
        /*07bc*/ 	.word	0x0000a560


	//   ....[26]....
        /*07c0*/ 	.word	0x0000a580


	//   ....[27]....
        /*07c4*/ 	.word	0x0000a590


	//   ....[28]....
        /*07c8*/ 	.word	0x0000a5a0


	//   ....[29]....
        /*07cc*/ 	.word	0x0000a680


	//   ....[30]....
        /*07d0*/ 	.word	0x0000a6a0


	//   ....[31]....
        /*07d4*/ 	.word	0x0000a6b0


	//   ....[32]....
        /*07d8*/ 	.word	0x0000a730


	//   ....[33]....
        /*07dc*/ 	.word	0x0000c130


	//   ....[34]....
        /*07e0*/ 	.word	0x0000c940


	//   ....[35]....
        /*07e4*/ 	.word	0x0000d000


	//   ....[36]....
        /*07e8*/ 	.word	0x0000d030


	//   ....[37]....
        /*07ec*/ 	.word	0x0000d240


	//   ....[38]....
        /*07f0*/ 	.word	0x0000d2a0


	//   ....[39]....
        /*07f4*/ 	.word	0x0000dc20


	//   ....[40]....
        /*07f8*/ 	.word	0x0000e570


	//   ....[41]....
        /*07fc*/ 	.word	0x0000e960


	//   ....[42]....
        /*0800*/ 	.word	0x0000f1d0


	//   ....[43]....
        /*0804*/ 	.word	0x0000f2e0


	//   ....[44]....
        /*0808*/ 	.word	0x0000f720


	//   ....[45]....
        /*080c*/ 	.word	0x0000f780


	//   ....[46]....
        /*0810*/ 	.word	0x000108f0


	//   ....[47]....
        /*0814*/ 	.word	0x000114d0


	//   ....[48]....
        /*0818*/ 	.word	0x00011530


	//   ....[49]....
        /*081c*/ 	.word	0x00011d40


	//   ....[50]....
        /*0820*/ 	.word	0x00011db0


	//   ....[51]....
        /*0824*/ 	.word	0x00012a60


	//   ....[52]....
        /*0828*/ 	.word	0x000131a0


	//   ....[53]....
        /*082c*/ 	.word	0x000135d0


	//   ....[54]....
        /*0830*/ 	.word	0x00013cb0


	//   ....[55]....
        /*0834*/ 	.word	0x00013da0


	//   ....[56]....
        /*0838*/ 	.word	0x000141a0


	//   ....[57]....
        /*083c*/ 	.word	0x00014200


	//   ....[58]....
        /*0840*/ 	.word	0x00015390


	//   ....[59]....
        /*0844*/ 	.word	0x000154a0


	//   ....[60]....
        /*0848*/ 	.word	0x000154c0


	//   ....[61]....
        /*084c*/ 	.word	0x00015630


	//   ....[62]....
        /*0850*/ 	.word	0x00015800


	//   ....[63]....
        /*0854*/ 	.word	0x00016c80


	//   ....[64]....
        /*0858*/ 	.word	0x00017030


	//   ....[65]....
        /*085c*/ 	.word	0x00017040


	//   ....[66]....
        /*0860*/ 	.word	0x00017050


	//   ....[67]....
        /*0864*/ 	.word	0x00017060


	//   ....[68]....
        /*0868*/ 	.word	0x00017d90


	//   ....[69]....
        /*086c*/ 	.word	0x00017db0


	//   ....[70]....
        /*0870*/ 	.word	0x00018050


	//   ....[71]....
        /*0874*/ 	.word	0x00018070


	//   ....[72]....
        /*0878*/ 	.word	0x00018a20


	//   ....[73]....
        /*087c*/ 	.word	0x00018a60


	//   ....[74]....
        /*0880*/ 	.word	0x00019400


	//   ....[75]....
        /*0884*/ 	.word	0x00019420


	//   ....[76]....
        /*0888*/ 	.word	0x0001a8f0


	//   ....[77]....
        /*088c*/ 	.word	0x0001a920


	//   ....[78]....
        /*0890*/ 	.word	0x0001ab80


	//   ....[79]....
        /*0894*/ 	.word	0x0001aba0


	//   ....[80]....
        /*0898*/ 	.word	0x0001ae50


	//   ....[81]....
        /*089c*/ 	.word	0x0001b040


	//   ....[82]....
        /*08a0*/ 	.word	0x0001b070


	//   ....[83]....
        /*08a4*/ 	.word	0x0001b0a0


	//   ....[84]....
        /*08a8*/ 	.word	0x0001b0d0


	//   ....[85]....
        /*08ac*/ 	.word	0x0001b100


	//   ....[86]....
        /*08b0*/ 	.word	0x0001b130


	//   ....[87]....
        /*08b4*/ 	.word	0x0001b2c0


	//   ....[88]....
        /*08b8*/ 	.word	0x0001b2f0


	//   ....[89]....
        /*08bc*/ 	.word	0x0001b320


	//   ....[90]....
        /*08c0*/ 	.word	0x0001b350


	//   ....[91]....
        /*08c4*/ 	.word	0x0001b380


	//   ....[92]....
        /*08c8*/ 	.word	0x0001b3b0


	//   ....[93]....
        /*08cc*/ 	.word	0x0001b440


	//   ....[94]....
        /*08d0*/ 	.word	0x0001b470


	//   ....[95]....
        /*08d4*/ 	.word	0x0001b480


	//   ....[96]....
        /*08d8*/ 	.word	0x0001b4c0


	//   ....[97]....
        /*08dc*/ 	.word	0x0001cc80


	//   ....[98]....
        /*08e0*/ 	.word	0x0001fab0


	//   ....[99]....
        /*08e4*/ 	.word	0x0001fad0


	//   ....[100]....
        /*08e8*/ 	.word	0x0001fb60


	//   ....[101]....
        /*08ec*/ 	.word	0x0001fb80


	//   ....[102]....
        /*08f0*/ 	.word	0x0001fc00


	//   ....[103]....
        /*08f4*/ 	.word	0x0001fc20


	//   ....[104]....
        /*08f8*/ 	.word	0x0001fc30


	//   ....[105]....
        /*08fc*/ 	.word	0x0001fc40


	//   ....[106]....
        /*0900*/ 	.word	0x00020430


	//   ....[107]....
        /*0904*/ 	.word	0x00020460


	//   ....[108]....
        /*0908*/ 	.word	0x00020500


	//   ....[109]....
        /*090c*/ 	.word	0x00020520


	//   ....[110]....
        /*0910*/ 	.word	0x000205a0


	//   ....[111]....
        /*0914*/ 	.word	0x000205c0


	//   ....[112]....
        /*0918*/ 	.word	0x000205d0


	//   ....[113]....
        /*091c*/ 	.word	0x000205e0


	//   ....[114]....
        /*0920*/ 	.word	0x00020a60


	//   ....[115]....
        /*0924*/ 	.word	0x00020b20


	//   ....[116]....
        /*0928*/ 	.word	0x00020c70


	//   ....[117]....
        /*092c*/ 	.word	0x00020cb0


	//   ....[118]....
        /*0930*/ 	.word	0x00020cc0


	//   ....[119]....
        /*0934*/ 	.word	0x00020cd0


	//   ....[120]....
        /*0938*/ 	.word	0x00020e20


	//   ....[121]....
        /*093c*/ 	.word	0x00020f70


	//   ....[122]....
        /*0940*/ 	.word	0x00021770


	//   ....[123]....
        /*0944*/ 	.word	0x00021790


	//   ....[124]....
        /*0948*/ 	.word	0x000217e0


	//   ....[125]....
        /*094c*/ 	.word	0x000217f0


	//   ....[126]....
        /*0950*/ 	.word	0x00021830


	//   ....[127]....
        /*0954*/ 	.word	0x00021840


	//   ....[128]....
        /*0958*/ 	.word	0x00021850


	//   ....[129]....
        /*095c*/ 	.word	0x00021890


	//   ....[130]....
        /*0960*/ 	.word	0x00021b90


	//   ....[131]....
        /*0964*/ 	.word	0x00021bd0


	//   ....[132]....
        /*0968*/ 	.word	0x00021bf0


	//   ....[133]....
        /*096c*/ 	.word	0x00021c10


	//   ....[134]....
        /*0970*/ 	.word	0x00021c40


	//   ....[135]....
        /*0974*/ 	.word	0x00021c60


	//   ....[136]....
        /*0978*/ 	.word	0x00021d60


	//   ....[137]....
        /*097c*/ 	.word	0x00021eb0


	//   ....[138]....
        /*0980*/ 	.word	0x000224f0


	//   ....[139]....
        /*0984*/ 	.word	0x00022520


	//   ....[140]....
        /*0988*/ 	.word	0x00022580


	//   ....[141]....
        /*098c*/ 	.word	0x000225b0


	//   ....[142]....
        /*0990*/ 	.word	0x000225e0


	//   ....[143]....
        /*0994*/ 	.word	0x00022610


	//   ....[144]....
        /*0998*/ 	.word	0x00022640


	//   ....[145]....
        /*099c*/ 	.word	0x00022670


	//   ....[146]....
        /*09a0*/ 	.word	0x00022810


	//   ....[147]....
        /*09a4*/ 	.word	0x00022840


	//   ....[148]....
        /*09a8*/ 	.word	0x00022870


	//   ....[149]....
        /*09ac*/ 	.word	0x000228a0


	//   ....[150]....
        /*09b0*/ 	.word	0x000228d0


	//   ....[151]....
        /*09b4*/ 	.word	0x00022900


	//   ....[152]....
        /*09b8*/ 	.word	0x000229c0


	//   ....[153]....
        /*09bc*/ 	.word	0x000229e0


	//   ....[154]....
        /*09c0*/ 	.word	0x00022a00


	//   ....[155]....
        /*09c4*/ 	.word	0x00022a60


	//   ....[156]....
        /*09c8*/ 	.word	0x00023480


	//   ....[157]....
        /*09cc*/ 	.word	0x000237a0


	//   ....[158]....
        /*09d0*/ 	.word	0x00023830


	//   ....[159]....
        /*09d4*/ 	.word	0x00023920


	//   ....[160]....
        /*09d8*/ 	.word	0x000239b0


	//   ....[161]....
        /*09dc*/ 	.word	0x00023a90


	//   ....[162]....
        /*09e0*/ 	.word	0x00023b20


	//   ....[163]....
        /*09e4*/ 	.word	0x00023ca0


	//   ....[164]....
        /*09e8*/ 	.word	0x00023d30


	//   ....[165]....
        /*09ec*/ 	.word	0x00023d80


	//   ....[166]....
        /*09f0*/ 	.word	0x00023dd0


	//   ....[167]....
        /*09f4*/ 	.word	0x00023e70


	//   ....[168]....
        /*09f8*/ 	.word	0x00023f00


	//   ....[169]....
        /*09fc*/ 	.word	0x00023f50


	//   ....[170]....
        /*0a00*/ 	.word	0x00023fa0


	//   ....[171]....
        /*0a04*/ 	.word	0x000240a0


	//   ....[172]....
        /*0a08*/ 	.word	0x00024150


	//   ....[173]....
        /*0a0c*/ 	.word	0x000241d0


	//   ....[174]....
        /*0a10*/ 	.word	0x00024240


	//   ....[175]....
        /*0a14*/ 	.word	0x00024390


	//   ....[176]....
        /*0a18*/ 	.word	0x000244d0


	//   ....[177]....
        /*0a1c*/ 	.word	0x00024540


	//   ....[178]....
        /*0a20*/ 	.word	0x00024590


	//   ....[179]....
        /*0a24*/ 	.word	0x00024910


	//   ....[180]....
        /*0a28*/ 	.word	0x00024bf0


	//   ....[181]....
        /*0a2c*/ 	.word	0x00024ce0


	//   ....[182]....
        /*0a30*/ 	.word	0x00024d80


	//   ....[183]....
        /*0a34*/ 	.word	0x00024de0


	//   ....[184]....
        /*0a38*/ 	.word	0x00024ed0


	//   ....[185]....
        /*0a3c*/ 	.word	0x00024f40


	//   ....[186]....
        /*0a40*/ 	.word	0x00025030


	//   ....[187]....
        /*0a44*/ 	.word	0x000250a0


	//   ....[188]....
        /*0a48*/ 	.word	0x00025140


	//   ....[189]....
        /*0a4c*/ 	.word	0x00025230


	//   ....[190]....
        /*0a50*/ 	.word	0x000252a0


	//   ....[191]....
        /*0a54*/ 	.word	0x00025300


	//   ....[192]....
        /*0a58*/ 	.word	0x000253f0


	//   ....[193]....
        /*0a5c*/ 	.word	0x00025450


	//   ....[194]....
        /*0a60*/ 	.word	0x00025550


	//   ....[195]....
        /*0a64*/ 	.word	0x000255b0


	//   ....[196]....
        /*0a68*/ 	.word	0x00025650


	//   ....[197]....
        /*0a6c*/ 	.word	0x000257d0


	//   ....[198]....
        /*0a70*/ 	.word	0x000258d0


	//   ....[199]....
        /*0a74*/ 	.word	0x00025b50


	//   ....[200]....
        /*0a78*/ 	.word	0x00025ba0


	//   ....[201]....
        /*0a7c*/ 	.word	0x00025d70


	//   ....[202]....
        /*0a80*/ 	.word	0x00025dc0


	//   ....[203]....
        /*0a84*/ 	.word	0x00025f90


	//   ....[204]....
        /*0a88*/ 	.word	0x00025fe0


	//   ....[205]....
        /*0a8c*/ 	.word	0x000260d0


	//   ....[206]....
        /*0a90*/ 	.word	0x00026170


	//   ....[207]....
        /*0a94*/ 	.word	0x000261d0


	//   ....[208]....
        /*0a98*/ 	.word	0x00026280


	//   ....[209]....
        /*0a9c*/ 	.word	0x000262e0


	//   ....[210]....
        /*0aa0*/ 	.word	0x00026390


	//   ....[211]....
        /*0aa4*/ 	.word	0x000263f0


	//   ....[212]....
        /*0aa8*/ 	.word	0x000264a0


	//   ....[213]....
        /*0aac*/ 	.word	0x00026590


	//   ....[214]....
        /*0ab0*/ 	.word	0x00026670


	//   ....[215]....
        /*0ab4*/ 	.word	0x00026780


	//   ....[216]....
        /*0ab8*/ 	.word	0x00026880


	//   ....[217]....
        /*0abc*/ 	.word	0x000269b0


	//   ....[218]....
        /*0ac0*/ 	.word	0x00026a90


	//   ....[219]....
        /*0ac4*/ 	.word	0x00026b90


	//   ....[220]....
        /*0ac8*/ 	.word	0x00026c70


	//   ....[221]....
        /*0acc*/ 	.word	0x00026d00


	//   ....[222]....
        /*0ad0*/ 	.word	0x00026da0


	//   ....[223]....
        /*0ad4*/ 	.word	0x00026f10


	//   ....[224]....
        /*0ad8*/ 	.word	0x00026f80


	//   ....[225]....
        /*0adc*/ 	.word	0x00026ff0


	//   ....[226]....
        /*0ae0*/ 	.word	0x00027060


	//   ....[227]....
        /*0ae4*/ 	.word	0x000270d0


	//   ....[228]....
        /*0ae8*/ 	.word	0x00027150


	//   ....[229]....
        /*0aec*/ 	.word	0x000271d0


	//   ....[230]....
        /*0af0*/ 	.word	0x00027260


	//   ....[231]....
        /*0af4*/ 	.word	0x000272d0


	//   ....[232]....
        /*0af8*/ 	.word	0x00027340


	//   ....[233]....
        /*0afc*/ 	.word	0x000273b0


	//   ....[234]....
        /*0b00*/ 	.word	0x00027430


	//   ....[235]....
        /*0b04*/ 	.word	0x000274a0


	//   ....[236]....
        /*0b08*/ 	.word	0x00027550


	//   ....[237]....
        /*0b0c*/ 	.word	0x000275a0


	//   ....[238]....
        /*0b10*/ 	.word	0x00027630


	//   ....[239]....
        /*0b14*/ 	.word	0x00027760


	//----- nvinfo : EIATTR_REG_RECONFIG
	.align		4
.L_850:
        /*0b18*/ 	.byte	0x01, 0x54
	.zero		2


	//----- nvinfo : EIATTR_SYSCALL_OFFSETS
	.align		4
        /*0b1c*/ 	.byte	0x04, 0x46
        /*0b1e*/ 	.short	(.L_852 - .L_851)


	//   ....[0]....
.L_851:
        /*0b20*/ 	.word	0x000027b0


	//   ....[1]....
        /*0b24*/ 	.word	0x00002900


	//   ....[2]....
        /*0b28*/ 	.word	0x000088d0


	//   ....[3]....
        /*0b2c*/ 	.word	0x00008c00


	//   ....[4]....
        /*0b30*/ 	.word	0x0001eea0


	//   ....[5]....
        /*0b34*/ 	.word	0x0001eff0


	//   ....[6]....
        /*0b38*/ 	.word	0x0001f0e0


	//   ....[7]....
        /*0b3c*/ 	.word	0x00020090


	//----- nvinfo : EIATTR_MBARRIER_INSTR_OFFSETS
	.align		4
.L_852:
        /*0b40*/ 	.byte	0x04, 0x39
        /*0b42*/ 	.short	(.L_854 - .L_853)


	//   ....[0]....
.L_853:
        /*0b44*/ 	.word	0x00000270
        /*0b48*/ 	.word	0x000000ff
        /*0b4c*/ 	.word	0x00028c00
        /*0b50*/ 	.short	0x0100
        /*0b52*/ 	.byte	0x08
	.zero		1


	//   ....[1]....
        /*0b54*/ 	.word	0x00000280
        /*0b58*/ 	.word	0x000000ff
        /*0b5c*/ 	.word	0x00028c20
        /*0b60*/ 	.short	0x0100
        /*0b62*/ 	.byte	0x08
	.zero		1


	//   ....[2]....
        /*0b64*/ 	.word	0x00000330
        /*0b68*/ 	.word	0x000000ff
        /*0b6c*/ 	.word	0x00028c30
        /*0b70*/ 	.short	0x0100
        /*0b72*/ 	.byte	0x06
	.zero		1


	//   ....[3]....
        /*0b74*/ 	.word	0x00000340
        /*0b78*/ 	.word	0x000000ff
        /*0b7c*/ 	.word	0x00028c40
        /*0b80*/ 	.short	0x0100
        /*0b82*/ 	.byte	0x06
	.zero		1


	//   ....[4]....
        /*0b84*/ 	.word	0x00000350
        /*0b88*/ 	.word	0x000000ff
        /*0b8c*/ 	.word	0x00028c38
        /*0b90*/ 	.short	0x0100
        /*0b92*/ 	.byte	0x06
	.zero		1


	//   ....[5]....
        /*0b94*/ 	.word	0x00000360
        /*0b98*/ 	.word	0x000000ff
        /*0b9c*/ 	.word	0x00028c48
        /*0ba0*/ 	.short	0x0100
        /*0ba2*/ 	.byte	0x06
	.zero		1


	//   ....[6]....
        /*0ba4*/ 	.word	0x00000490
        /*0ba8*/ 	.word	0x000000ff
        /*0bac*/ 	.word	0x00028c50
        /*0bb0*/ 	.short	0x0100
        /*0bb2*/ 	.byte	0x08
	.zero		1


	//   ....[7]....
        /*0bb4*/ 	.word	0x000004a0
        /*0bb8*/ 	.word	0x000000ff
        /*0bbc*/ 	.word	0x00028c60
        /*0bc0*/ 	.short	0x0100
        /*0bc2*/ 	.byte	0x08
	.zero		1


	//   ....[8]....
        /*0bc4*/ 	.word	0x000004b0
        /*0bc8*/ 	.word	0x000000ff
        /*0bcc*/ 	.word	0x00028c58
        /*0bd0*/ 	.short	0x0100
        /*0bd2*/ 	.byte	0x08
	.zero		1


	//   ....[9]....
        /*0bd4*/ 	.word	0x000004c0
        /*0bd8*/ 	.word	0x000000ff
        /*0bdc*/ 	.word	0x00028c68
        /*0be0*/ 	.short	0x0100
        /*0be2*/ 	.byte	0x08
	.zero		1


	//   ....[10]....
        /*0be4*/ 	.word	0x000005b0
        /*0be8*/ 	.word	0x000000ff
        /*0bec*/ 	.word	0x00028c70
        /*0bf0*/ 	.short	0x0100
        /*0bf2*/ 	.byte	0x06
	.zero		1


	//   ....[11]....
        /*0bf4*/ 	.word	0x000005c0
        /*0bf8*/ 	.word	0x000000ff
        /*0bfc*/ 	.word	0x00028c80
        /*0c00*/ 	.short	0x0100
        /*0c02*/ 	.byte	0x06
	.zero		1


	//   ....[12]....
        /*0c04*/ 	.word	0x000005d0
        /*0c08*/ 	.word	0x000000ff
        /*0c0c*/ 	.word	0x00028c78
        /*0c10*/ 	.short	0x0100
        /*0c12*/ 	.byte	0x06
	.zero		1


	//   ....[13]....
        /*0c14*/ 	.word	0x000005e0
        /*0c18*/ 	.word	0x000000ff
        /*0c1c*/ 	.word	0x00028c88
        /*0c20*/ 	.short	0x0100
        /*0c22*/ 	.byte	0x06
	.zero		1


	//   ....[14]....
        /*0c24*/ 	.word	0x00000710
        /*0c28*/ 	.word	0x000000ff
        /*0c2c*/ 	.word	0x00028c90
        /*0c30*/ 	.short	0x0100
        /*0c32*/ 	.byte	0x08
	.zero		1


	//   ....[15]....
        /*0c34*/ 	.word	0x00000720
        /*0c38*/ 	.word	0x000000ff
        /*0c3c*/ 	.word	0x00028ca0
        /*0c40*/ 	.short	0x0100
        /*0c42*/ 	.byte	0x08
	.zero		1


	//   ....[16]....
        /*0c44*/ 	.word	0x00000730
        /*0c48*/ 	.word	0x000000ff
        /*0c4c*/ 	.word	0x00028c98
        /*0c50*/ 	.short	0x0100
        /*0c52*/ 	.byte	0x08
	.zero		1


	//   ....[17]....
        /*0c54*/ 	.word	0x00000740
        /*0c58*/ 	.word	0x000000ff
        /*0c5c*/ 	.word	0x00028ca8
        /*0c60*/ 	.short	0x0100
        /*0c62*/ 	.byte	0x08
	.zero		1


	//   ....[18]....
        /*0c64*/ 	.word	0x00000870
        /*0c68*/ 	.word	0x000000ff
        /*0c6c*/ 	.word	0x00028cb0
        /*0c70*/ 	.short	0x0100
        /*0c72*/ 	.byte	0x08
	.zero		1


	//   ....[19]....
        /*0c74*/ 	.word	0x00000880
        /*0c78*/ 	.word	0x000000ff
        /*0c7c*/ 	.word	0x00028cc0
        /*0c80*/ 	.short	0x0100
        /*0c82*/ 	.byte	0x08
	.zero		1


	//   ....[20]....
        /*0c84*/ 	.word	0x00000890
        /*0c88*/ 	.word	0x000000ff
        /*0c8c*/ 	.word	0x00028cb8
        /*0c90*/ 	.short	0x0100
        /*0c92*/ 	.byte	0x08
	.zero		1


	//   ....[21]....
        /*0c94*/ 	.word	0x000008a0
        /*0c98*/ 	.word	0x000000ff
        /*0c9c*/ 	.word	0x00028cc8
        /*0ca0*/ 	.short	0x0100
        /*0ca2*/ 	.byte	0x08
	.zero		1


	//   ....[22]....
        /*0ca4*/ 	.word	0x000034c0
        /*0ca8*/ 	.word	0x0000003d
        /*0cac*/ 	.word	0x00028c90
        /*0cb0*/ 	.short	0x010a
        /*0cb2*/ 	.byte	0x3f
	.zero		1


	//   ....[23]....
        /*0cb4*/ 	.word	0x00003f80
        /*0cb8*/ 	.word	0x0000003d
        /*0cbc*/ 	.word	0x00028c90
        /*0cc0*/ 	.short	0x010a
        /*0cc2*/ 	.byte	0x3f
	.zero		1


	//   ....[24]....
        /*0cc4*/ 	.word	0x00004820
        /*0cc8*/ 	.word	0x0000003d
        /*0ccc*/ 	.word	0x00028c90
        /*0cd0*/ 	.short	0x010a
        /*0cd2*/ 	.byte	0x3f
	.zero		1


	//   ....[25]....
        /*0cd4*/ 	.word	0x00004be0
        /*0cd8*/ 	.word	0x00000004
        /*0cdc*/ 	.word	0x00000000
        /*0ce0*/ 	.short	0x0101
        /*0ce2*/ 	.byte	0x3f
	.zero		1


	//   ....[26]....
        /*0ce4*/ 	.word	0x00004c20
        /*0ce8*/ 	.word	0x0000003d
        /*0cec*/ 	.word	0x00028cb0
        /*0cf0*/ 	.short	0x010a
        /*0cf2*/ 	.byte	0x3f
	.zero		1


	//   ....[27]....
        /*0cf4*/ 	.word	0x000055f0
        /*0cf8*/ 	.word	0x0000003d
        /*0cfc*/ 	.word	0x00000000
        /*0d00*/ 	.short	0x0101
        /*0d02*/ 	.byte	0x3f
	.zero		1


	//   ....[28]....
        /*0d04*/ 	.word	0x000062f0
        /*0d08*/ 	.word	0x0000000c
        /*0d0c*/ 	.word	0x00028c50
        /*0d10*/ 	.short	0x010a
        /*0d12*/ 	.byte	0x3f
	.zero		1


	//   ....[29]....
        /*0d14*/ 	.word	0x000066b0
        /*0d18*/ 	.word	0x0000000c
        /*0d1c*/ 	.word	0x00000000
        /*0d20*/ 	.short	0x0101
        /*0d22*/ 	.byte	0x3f
	.zero		1


	//   ....[30]....
        /*0d24*/ 	.word	0x00006fd0
        /*0d28*/ 	.word	0x00000015
        /*0d2c*/ 	.word	0x00028c50
        /*0d30*/ 	.short	0x010a
        /*0d32*/ 	.byte	0x3f
	.zero		1


	//   ....[31]....
        /*0d34*/ 	.word	0x00007020
        /*0d38*/ 	.word	0x00000015
        /*0d3c*/ 	.word	0x00028c50
        /*0d40*/ 	.short	0x010a
        /*0d42*/ 	.byte	0x3f
	.zero		1


	//   ....[32]....
        /*0d44*/ 	.word	0x00007310
        /*0d48*/ 	.word	0x00000015
        /*0d4c*/ 	.word	0x00000000
        /*0d50*/ 	.short	0x0101
        /*0d52*/ 	.byte	0x3f
	.zero		1


	//   ....[33]....
        /*0d54*/ 	.word	0x00008970
        /*0d58*/ 	.word	0x00000002
        /*0d5c*/ 	.word	0x00028c00
        /*0d60*/ 	.short	0x010a
        /*0d62*/ 	.byte	0x3f
	.zero		1


	//   ....[34]....
        /*0d64*/ 	.word	0x000089c0
        /*0d68*/ 	.word	0x00000002
        /*0d6c*/ 	.word	0x00028c00
        /*0d70*/ 	.short	0x010a
        /*0d72*/ 	.byte	0x3f
	.zero		1


	//   ....[35]....
        /*0d74*/ 	.word	0x00009470
        /*0d78*/ 	.word	0x00000002
        /*0d7c*/ 	.word	0x00028c00
        /*0d80*/ 	.short	0x010a
        /*0d82*/ 	.byte	0x3f
	.zero		1


	//   ....[36]....
        /*0d84*/ 	.word	0x0000a9e0
        /*0d88*/ 	.word	0x00000002
        /*0d8c*/ 	.word	0x00028c00
        /*0d90*/ 	.short	0x010a
        /*0d92*/ 	.byte	0x3f
	.zero		1


	//   ....[37]....
        /*0d94*/ 	.word	0x0000b980
        /*0d98*/ 	.word	0x0000000c
        /*0d9c*/ 	.word	0x00028c30
        /*0da0*/ 	.short	0x010a
        /*0da2*/ 	.byte	0x3f
	.zero		1


	//   ....[38]....
        /*0da4*/ 	.word	0x0000ba30
        /*0da8*/ 	.word	0x0000000c
        /*0dac*/ 	.word	0x00028c30
        /*0db0*/ 	.short	0x010a
        /*0db2*/ 	.byte	0x3f
	.zero		1


	//   ....[39]....
        /*0db4*/ 	.word	0x0000c160
        /*0db8*/ 	.word	0x0000002d
        /*0dbc*/ 	.word	0x00000000
        /*0dc0*/ 	.short	0x0101
        /*0dc2*/ 	.byte	0x3f
	.zero		1


	//   ....[40]....
        /*0dc4*/ 	.word	0x0000d910
        /*0dc8*/ 	.word	0x0000000c
        /*0dcc*/ 	.word	0x00028c50
        /*0dd0*/ 	.short	0x010a
        /*0dd2*/ 	.byte	0x3f
	.zero		1


	//   ....[41]....
        /*0dd4*/ 	.word	0x0000d9c0
        /*0dd8*/ 	.word	0x0000000c
        /*0ddc*/ 	.word	0x00028c50
        /*0de0*/ 	.short	0x010a
        /*0de2*/ 	.byte	0x3f
	.zero		1


	//   ....[42]....
        /*0de4*/ 	.word	0x0000dcb0
        /*0de8*/ 	.word	0x0000000c
        /*0dec*/ 	.word	0x00000000
        /*0df0*/ 	.short	0x0101
        /*0df2*/ 	.byte	0x3f
	.zero		1


	//   ....[43]....
        /*0df4*/ 	.word	0x0000dfc0
        /*0df8*/ 	.word	0x00000015
        /*0dfc*/ 	.word	0x00028c30
        /*0e00*/ 	.short	0x010a
        /*0e02*/ 	.byte	0x3f
	.zero		1


	//   ....[44]....
        /*0e04*/ 	.word	0x0000e030
        /*0e08*/ 	.word	0x00000015
        /*0e0c*/ 	.word	0x00028c30
        /*0e10*/ 	.short	0x010a
        /*0e12*/ 	.byte	0x3f
	.zero		1


	//   ....[45]....
        /*0e14*/ 	.word	0x0000e620
        /*0e18*/ 	.word	0x00000098
        /*0e1c*/ 	.word	0x00000000
        /*0e20*/ 	.short	0x0101
        /*0e22*/ 	.byte	0x3f
	.zero		1


	//   ....[46]....
        /*0e24*/ 	.word	0x00010630
        /*0e28*/ 	.word	0x00000015
        /*0e2c*/ 	.word	0x00028c50
        /*0e30*/ 	.short	0x010a
        /*0e32*/ 	.byte	0x3f
	.zero		1


	//   ....[47]....
        /*0e34*/ 	.word	0x00010680
        /*0e38*/ 	.word	0x00000015
        /*0e3c*/ 	.word	0x00028c50
        /*0e40*/ 	.short	0x010a
        /*0e42*/ 	.byte	0x3f
	.zero		1


	//   ....[48]....
        /*0e44*/ 	.word	0x000109a0
        /*0e48*/ 	.word	0x00000015
        /*0e4c*/ 	.word	0x00000000
        /*0e50*/ 	.short	0x0101
        /*0e52*/ 	.byte	0x3f
	.zero		1


	//   ....[49]....
        /*0e54*/ 	.word	0x00010da0
        /*0e58*/ 	.word	0x0000000c
        /*0e5c*/ 	.word	0x00028c30
        /*0e60*/ 	.short	0x010a
        /*0e62*/ 	.byte	0x3f
	.zero		1


	//   ....[50]....
        /*0e64*/ 	.word	0x00010e10
        /*0e68*/ 	.word	0x0000000c
        /*0e6c*/ 	.word	0x00028c30
        /*0e70*/ 	.short	0x010a
        /*0e72*/ 	.byte	0x3f
	.zero		1


	//   ....[51]....
        /*0e74*/ 	.word	0x000118b0
        /*0e78*/ 	.word	0x0000000f
        /*0e7c*/ 	.word	0x00000000
        /*0e80*/ 	.short	0x0101
        /*0e82*/ 	.byte	0x3f
	.zero		1


	//   ....[52]....
        /*0e84*/ 	.word	0x000127a0
        /*0e88*/ 	.word	0x0000000c
        /*0e8c*/ 	.word	0x00028c50
        /*0e90*/ 	.short	0x010a
        /*0e92*/ 	.byte	0x3f
	.zero		1


	//   ....[53]....
        /*0e94*/ 	.word	0x000127f0
        /*0e98*/ 	.word	0x0000000c
        /*0e9c*/ 	.word	0x00028c50
        /*0ea0*/ 	.short	0x010a
        /*0ea2*/ 	.byte	0x3f
	.zero		1


	//   ....[54]....
        /*0ea4*/ 	.word	0x00012af0
        /*0ea8*/ 	.word	0x0000000c
        /*0eac*/ 	.word	0x00000000
        /*0eb0*/ 	.short	0x0101
        /*0eb2*/ 	.byte	0x3f
	.zero		1


	//   ....[55]....
        /*0eb4*/ 	.word	0x00012c30
        /*0eb8*/ 	.word	0x00000015
        /*0ebc*/ 	.word	0x00028c30
        /*0ec0*/ 	.short	0x010a
        /*0ec2*/ 	.byte	0x3f
	.zero		1


	//   ....[56]....
        /*0ec4*/ 	.word	0x00012ca0
        /*0ec8*/ 	.word	0x00000015
        /*0ecc*/ 	.word	0x00028c30
        /*0ed0*/ 	.short	0x010a
        /*0ed2*/ 	.byte	0x3f
	.zero		1


	//   ....[57]....
        /*0ed4*/ 	.word	0x00013230
        /*0ed8*/ 	.word	0x00000098
        /*0edc*/ 	.word	0x00000000
        /*0ee0*/ 	.short	0x0101
        /*0ee2*/ 	.byte	0x3f
	.zero		1


	//   ....[58]....
        /*0ee4*/ 	.word	0x000150d0
        /*0ee8*/ 	.word	0x00000015
        /*0eec*/ 	.word	0x00028c50
        /*0ef0*/ 	.short	0x010a
        /*0ef2*/ 	.byte	0x3f
	.zero		1


	//   ....[59]....
        /*0ef4*/ 	.word	0x00015120
        /*0ef8*/ 	.word	0x00000015
        /*0efc*/ 	.word	0x00028c50
        /*0f00*/ 	.short	0x010a
        /*0f02*/ 	.byte	0x3f
	.zero		1


	//   ....[60]....
        /*0f04*/ 	.word	0x00015440
        /*0f08*/ 	.word	0x00000015
        /*0f0c*/ 	.word	0x00000000
        /*0f10*/ 	.short	0x0101
        /*0f12*/ 	.byte	0x3f
	.zero		1


	//   ....[61]....
        /*0f14*/ 	.word	0x00017d10
        /*0f18*/ 	.word	0x00000003
        /*0f1c*/ 	.word	0x00000000
        /*0f20*/ 	.short	0x0101
        /*0f22*/ 	.byte	0x3f
	.zero		1


	//   ....[62]....
        /*0f24*/ 	.word	0x00018a80
        /*0f28*/ 	.word	0x00000008
        /*0f2c*/ 	.word	0x00000000
        /*0f30*/ 	.short	0x0101
        /*0f32*/ 	.byte	0x3f
	.zero		1


	//   ....[63]....
        /*0f34*/ 	.word	0x0001cd60
        /*0f38*/ 	.word	0x00000012
        /*0f3c*/ 	.word	0x00028c20
        /*0f40*/ 	.short	0x010a
        /*0f42*/ 	.byte	0x3f
	.zero		1


	//   ....[64]....
        /*0f44*/ 	.word	0x0001cdf0
        /*0f48*/ 	.word	0x0000000b
        /*0f4c*/ 	.word	0x00028ca0
        /*0f50*/ 	.short	0x010a
        /*0f52*/ 	.byte	0x3f
	.zero		1


	//   ....[65]....
        /*0f54*/ 	.word	0x0001d040
        /*0f58*/ 	.word	0x0000000b
        /*0f5c*/ 	.word	0x00028cc0
        /*0f60*/ 	.short	0x010a
        /*0f62*/ 	.byte	0x3f
	.zero		1


	//   ....[66]....
        /*0f64*/ 	.word	0x0001da10
        /*0f68*/ 	.word	0x0000000b
        /*0f6c*/ 	.word	0x00028ca0
        /*0f70*/ 	.short	0x010a
        /*0f72*/ 	.byte	0x3f
	.zero		1


	//   ....[67]....
        /*0f74*/ 	.word	0x0001dc50
        /*0f78*/ 	.word	0x0000000b
        /*0f7c*/ 	.word	0x00028cc0
        /*0f80*/ 	.short	0x010a
        /*0f82*/ 	.byte	0x3f
	.zero		1


	//   ....[68]....
        /*0f84*/ 	.word	0x0001f8c0
        /*0f88*/ 	.word	0x00000019
        /*0f8c*/ 	.word	0x00028c40
        /*0f90*/ 	.short	0x010a
        /*0f92*/ 	.byte	0x3f
	.zero		1


	//   ....[69]....
        /*0f94*/ 	.word	0x0001fd40
        /*0f98*/ 	.word	0x00000019
        /*0f9c*/ 	.word	0x00028c30
        /*0fa0*/ 	.short	0x0107
        /*0fa2*/ 	.byte	0x3f
	.zero		1


	//   ....[70]....
        /*0fa4*/ 	.word	0x0001fe10
        /*0fa8*/ 	.word	0x00000019
        /*0fac*/ 	.word	0x00028c30
        /*0fb0*/ 	.short	0x0101
        /*0fb2*/ 	.byte	0x3f
	.zero		1


	//   ....[71]....
        /*0fb4*/ 	.word	0x000206e0
        /*0fb8*/ 	.word	0x00000012
        /*0fbc*/ 	.word	0x00028c00
        /*0fc0*/ 	.short	0x0107
        /*0fc2*/ 	.byte	0x3f
	.zero		1


	//   ....[72]....
        /*0fc4*/ 	.word	0x000207d0
        /*0fc8*/ 	.word	0x00000012
        /*0fcc*/ 	.word	0x00028c00
        /*0fd0*/ 	.short	0x0101
        /*0fd2*/ 	.byte	0x3f
	.zero		1


	//   ....[73]....
        /*0fd4*/ 	.word	0x000207f0
        /*0fd8*/ 	.word	0x00000012
        /*0fdc*/ 	.word	0x00028c20
        /*0fe0*/ 	.short	0x010a
        /*0fe2*/ 	.byte	0x3f
	.zero		1


	//   ....[74]....
        /*0fe4*/ 	.word	0x00020880
        /*0fe8*/ 	.word	0x00000019
        /*0fec*/ 	.word	0x00028c60
        /*0ff0*/ 	.short	0x010a
        /*0ff2*/ 	.byte	0x3f
	.zero		1


	//   ....[75]....
        /*0ff4*/ 	.word	0x00021190
        /*0ff8*/ 	.word	0x00000019
        /*0ffc*/ 	.word	0x00028c50
        /*1000*/ 	.short	0x0107
        /*1002*/ 	.byte	0x3f
	.zero		1


	//   ....[76]....
        /*1004*/ 	.word	0x00021260
        /*1008*/ 	.word	0x00000019
        /*100c*/ 	.word	0x00028c50
        /*1010*/ 	.short	0x0101
        /*1012*/ 	.byte	0x3f
	.zero		1


	//   ....[77]....
        /*1014*/ 	.word	0x000215f0
        /*1018*/ 	.word	0x00000006
        /*101c*/ 	.word	0x00028c40
        /*1020*/ 	.short	0x010a
        /*1022*/ 	.byte	0x3f
	.zero		1


	//   ....[78]....
        /*1024*/ 	.word	0x00021910
        /*1028*/ 	.word	0x00000006
        /*102c*/ 	.word	0x00028c30
        /*1030*/ 	.short	0x0107
        /*1032*/ 	.byte	0x3f
	.zero		1


	//   ....[79]....
        /*1034*/ 	.word	0x000219d0
        /*1038*/ 	.word	0x00000006
        /*103c*/ 	.word	0x00028c30
        /*1040*/ 	.short	0x0101
        /*1042*/ 	.byte	0x3f
	.zero		1


	//   ....[80]....
        /*1044*/ 	.word	0x00021a00
        /*1048*/ 	.word	0x00000006
        /*104c*/ 	.word	0x00028c60
        /*1050*/ 	.short	0x010a
        /*1052*/ 	.byte	0x3f
	.zero		1


	//   ....[81]....
        /*1054*/ 	.word	0x000220b0
        /*1058*/ 	.word	0x00000006
        /*105c*/ 	.word	0x00028c50
        /*1060*/ 	.short	0x0107
        /*1062*/ 	.byte	0x3f
	.zero		1


	//   ....[82]....
        /*1064*/ 	.word	0x00022170
        /*1068*/ 	.word	0x00000006
        /*106c*/ 	.word	0x00028c50
        /*1070*/ 	.short	0x0101
        /*1072*/ 	.byte	0x3f
	.zero		1


	//   ....[83]....
        /*1074*/ 	.word	0x00023400
        /*1078*/ 	.word	0x00000007
        /*107c*/ 	.word	0x00028c20
        /*1080*/ 	.short	0x010a
        /*1082*/ 	.byte	0x3f
	.zero		1


	//   ....[84]....
        /*1084*/ 	.word	0x00023570
        /*1088*/ 	.word	0x00000005
        /*108c*/ 	.word	0x00028c40
        /*1090*/ 	.short	0x010a
        /*1092*/ 	.byte	0x3f
	.zero		1


	//   ....[85]....
        /*1094*/ 	.word	0x00023610
        /*1098*/ 	.word	0x00000003
        /*109c*/ 	.word	0x00028c40
        /*10a0*/ 	.short	0x010a
        /*10a2*/ 	.byte	0x3f
	.zero		1


	//   ....[86]....
        /*10a4*/ 	.word	0x00023650
        /*10a8*/ 	.word	0x00000005
        /*10ac*/ 	.word	0x00028c60
        /*10b0*/ 	.short	0x010a
        /*10b2*/ 	.byte	0x3f
	.zero		1


	//   ....[87]....
        /*10b4*/ 	.word	0x00023690
        /*10b8*/ 	.word	0x00000003
        /*10bc*/ 	.word	0x00028c60
        /*10c0*/ 	.short	0x010a
        /*10c2*/ 	.byte	0x3f
	.zero		1


	//   ....[88]....
        /*10c4*/ 	.word	0x000236f0
        /*10c8*/ 	.word	0x0000003d
        /*10cc*/ 	.word	0x00028c90
        /*10d0*/ 	.short	0x010a
        /*10d2*/ 	.byte	0x3f
	.zero		1


	//   ....[89]....
        /*10d4*/ 	.word	0x00023870
        /*10d8*/ 	.word	0x0000003d
        /*10dc*/ 	.word	0x00028c90
        /*10e0*/ 	.short	0x010a
        /*10e2*/ 	.byte	0x3f
	.zero		1


	//   ....[90]....
        /*10e4*/ 	.word	0x000239f0
        /*10e8*/ 	.word	0x0000003d
        /*10ec*/ 	.word	0x00028c90
        /*10f0*/ 	.short	0x010a
        /*10f2*/ 	.byte	0x3f
	.zero		1


	//   ....[91]....
        /*10f4*/ 	.word	0x00023b50
        /*10f8*/ 	.word	0x0000003d
        /*10fc*/ 	.word	0x00028cb0
        /*1100*/ 	.short	0x010a
        /*1102*/ 	.byte	0x3f
	.zero		1


	//   ....[92]....
        /*1104*/ 	.word	0x00023ba0
        /*1108*/ 	.word	0x0000000c
        /*110c*/ 	.word	0x00028c50
        /*1110*/ 	.short	0x010a
        /*1112*/ 	.byte	0x3f
	.zero		1


	//   ....[93]....
        /*1114*/ 	.word	0x00023bf0
        /*1118*/ 	.word	0x00000015
        /*111c*/ 	.word	0x00028c50
        /*1120*/ 	.short	0x010a
        /*1122*/ 	.byte	0x3f
	.zero		1


	//   ....[94]....
        /*1124*/ 	.word	0x00023fe0
        /*1128*/ 	.word	0x00000002
        /*112c*/ 	.word	0x00028c00
        /*1130*/ 	.short	0x010a
        /*1132*/ 	.byte	0x3f
	.zero		1


	//   ....[95]....
        /*1134*/ 	.word	0x000245c0
        /*1138*/ 	.word	0x00000002
        /*113c*/ 	.word	0x00028c00
        /*1140*/ 	.short	0x010a
        /*1142*/ 	.byte	0x3f
	.zero		1


	//   ....[96]....
        /*1144*/ 	.word	0x00024610
        /*1148*/ 	.word	0x0000000c
        /*114c*/ 	.word	0x00028c30
        /*1150*/ 	.short	0x010a
        /*1152*/ 	.byte	0x3f
	.zero		1


	//   ....[97]....
        /*1154*/ 	.word	0x00024660
        /*1158*/ 	.word	0x0000000c
        /*115c*/ 	.word	0x00028c50
        /*1160*/ 	.short	0x010a
        /*1162*/ 	.byte	0x3f
	.zero		1


	//   ....[98]....
        /*1164*/ 	.word	0x000246b0
        /*1168*/ 	.word	0x00000015
        /*116c*/ 	.word	0x00028c30
        /*1170*/ 	.short	0x010a
        /*1172*/ 	.byte	0x3f
	.zero		1


	//   ....[99]....
        /*1174*/ 	.word	0x00024700
        /*1178*/ 	.word	0x00000015
        /*117c*/ 	.word	0x00028c50
        /*1180*/ 	.short	0x010a
        /*1182*/ 	.byte	0x3f
	.zero		1


	//   ....[100]....
        /*1184*/ 	.word	0x00024750
        /*1188*/ 	.word	0x0000000c
        /*118c*/ 	.word	0x00028c30
        /*1190*/ 	.short	0x010a
        /*1192*/ 	.byte	0x3f
	.zero		1


	//   ....[101]....
        /*1194*/ 	.word	0x000247a0
        /*1198*/ 	.word	0x0000000c
        /*119c*/ 	.word	0x00028c50
        /*11a0*/ 	.short	0x010a
        /*11a2*/ 	.byte	0x3f
	.zero		1


	//   ....[102]....
        /*11a4*/ 	.word	0x000247f0
        /*11a8*/ 	.word	0x00000015
        /*11ac*/ 	.word	0x00028c30
        /*11b0*/ 	.short	0x010a
        /*11b2*/ 	.byte	0x3f
	.zero		1


	//   ....[103]....
        /*11b4*/ 	.word	0x00024840
        /*11b8*/ 	.word	0x00000015
        /*11bc*/ 	.word	0x00028c50
        /*11c0*/ 	.short	0x010a
        /*11c2*/ 	.byte	0x3f
	.zero		1


	//   ....[104]....
        /*11c4*/ 	.word	0x000249d0
        /*11c8*/ 	.word	0x00000012
        /*11cc*/ 	.word	0x00028c20
        /*11d0*/ 	.short	0x010a
        /*11d2*/ 	.byte	0x3f
	.zero		1


	//   ....[105]....
        /*11d4*/ 	.word	0x00024a20
        /*11d8*/ 	.word	0x0000000b
        /*11dc*/ 	.word	0x00028ca0
        /*11e0*/ 	.short	0x010a
        /*11e2*/ 	.byte	0x3f
	.zero		1


	//   ....[106]....
        /*11e4*/ 	.word	0x00024a70
        /*11e8*/ 	.word	0x0000000b
        /*11ec*/ 	.word	0x00028cc0
        /*11f0*/ 	.short	0x010a
        /*11f2*/ 	.byte	0x3f
	.zero		1


	//   ....[107]....
        /*11f4*/ 	.word	0x00024ac0
        /*11f8*/ 	.word	0x0000000b
        /*11fc*/ 	.word	0x00028ca0
        /*1200*/ 	.short	0x010a
        /*1202*/ 	.byte	0x3f
	.zero		1


	//   ....[108]....
        /*1204*/ 	.word	0x00024b10
        /*1208*/ 	.word	0x0000000b
        /*120c*/ 	.word	0x00028cc0
        /*1210*/ 	.short	0x010a
        /*1212*/ 	.byte	0x3f
	.zero		1


	//   ....[109]....
        /*1214*/ 	.word	0x00024c30
        /*1218*/ 	.word	0x00000019
        /*121c*/ 	.word	0x00028c40
        /*1220*/ 	.short	0x010a
        /*1222*/ 	.byte	0x3f
	.zero		1


	//   ....[110]....
        /*1224*/ 	.word	0x000256d0
        /*1228*/ 	.word	0x00000012
        /*122c*/ 	.word	0x00028c20
        /*1230*/ 	.short	0x010a
        /*1232*/ 	.byte	0x3f
	.zero		1


	//   ....[111]....
        /*1234*/ 	.word	0x00025720
        /*1238*/ 	.word	0x00000019
        /*123c*/ 	.word	0x00028c60
        /*1240*/ 	.short	0x010a
        /*1242*/ 	.byte	0x3f
	.zero		1


	//   ....[112]....
        /*1244*/ 	.word	0x00026020
        /*1248*/ 	.word	0x00000006
        /*124c*/ 	.word	0x00028c40
        /*1250*/ 	.short	0x010a
        /*1252*/ 	.byte	0x3f
	.zero		1


	//   ....[113]....
        /*1254*/ 	.word	0x000264e0
        /*1258*/ 	.word	0x00000006
        /*125c*/ 	.word	0x00028c60
        /*1260*/ 	.short	0x010a
        /*1262*/ 	.byte	0x3f
	.zero		1


	//   ....[114]....
        /*1264*/ 	.word	0x00027680
        /*1268*/ 	.word	0x00000007
        /*126c*/ 	.word	0x00028c20
        /*1270*/ 	.short	0x010a
        /*1272*/ 	.byte	0x3f
	.zero		1


	//   ....[115]....
        /*1274*/ 	.word	0x00027820
        /*1278*/ 	.word	0x00000005
        /*127c*/ 	.word	0x00028c40
        /*1280*/ 	.short	0x010a
        /*1282*/ 	.byte	0x3f
	.zero		1


	//   ....[116]....
        /*1284*/ 	.word	0x00027870
        /*1288*/ 	.word	0x00000003
        /*128c*/ 	.word	0x00028c40
        /*1290*/ 	.short	0x010a
        /*1292*/ 	.byte	0x3f
	.zero		1


	//   ....[117]....
        /*1294*/ 	.word	0x000278c0
        /*1298*/ 	.word	0x00000005
        /*129c*/ 	.word	0x00028c60
        /*12a0*/ 	.short	0x010a
        /*12a2*/ 	.byte	0x3f
	.zero		1


	//----- nvinfo : EIATTR_NUM_MBARRIERS
	.align		4
.L_854:
        /*12a4*/ 	.byte	0x03, 0x38
        /*12a6*/ 	.short	0x0016


	//----- nvinfo : EIATTR_EXIT_INSTR_OFFSETS
	.align		4
        /*12a8*/ 	.byte	0x04, 0x1c
        /*12aa*/ 	.short	(.L_856 - .L_855)


	//   ....[0]....
.L_855:
        /*12ac*/ 	.word	0x000236e0


	//----- nvinfo : EIATTR_MAX_THREADS
	.align		4
.L_856:
        /*12b0*/ 	.byte	0x04, 0x05
        /*12b2*/ 	.short	(.L_858 - .L_857)
.L_857:
        /*12b4*/ 	.word	0x00000180
        /*12b8*/ 	.word	0x00000001
        /*12bc*/ 	.word	0x00000001


	//----- nvinfo : EIATTR_CRS_STACK_SIZE
	.align		4
.L_858:
        /*12c0*/ 	.byte	0x04, 0x1e
        /*12c2*/ 	.short	(.L_860 - .L_859)
.L_859:
        /*12c4*/ 	.word	0x00000000


	//----- nvinfo : EIATTR_CBANK_PARAM_SIZE
	.align		4
.L_860:
        /*12c8*/ 	.byte	0x03, 0x19
        /*12ca*/ 	.short	0x0af0


	//----- nvinfo : EIATTR_PARAM_CBANK
	.align		4
        /*12cc*/ 	.byte	0x04, 0x0a
        /*12ce*/ 	.short	(.L_862 - .L_861)
	.align		4
.L_861:
        /*12d0*/ 	.word	index@(.nv.constant0._ZN7cutlass13device_kernelIN5flash11enable_sm90INS1_16FlashAttnFwdSm90INS1_25CollectiveMainloopFwdSm90ILi2EN4cute5tupleIJNS5_1CILi1EEES8_S8_EEENS6_IJNS7_ILi64EEESA_SA_EEELi512ENS_10bfloat16_tEfNS_4arch4Sm90ELb0ELb1ELb1ELb1ELb1ELb1ELb0ELb0ELb0ELb1ELb1ELb0EEENS1_21CollectiveEpilogueFwdINS6_IJSA_NS7_ILi512EEESA_EEES9_SC_SE_Li256ELb1ELb1ELb1ELb0EEENS1_36VarlenDynamicPersistentTileSchedulerILi64ELi64ELi256ELi128ELb1ELb1ELb1ELb1ELb0ELb1EEEEEEEEEvNT_6ParamsE)
        /*12d4*/ 	.short	0x0210
        /*12d6*/ 	.short	0x0af0


	//----- nvinfo : EIATTR_SW_WAR
	.align		4
.L_862:
        /*12d8*/ 	.byte	0x04, 0x36
        /*12da*/ 	.short	(.L_864 - .L_863)
.L_863:
        /*12dc*/ 	.word	0x00000008
.L_864:


//--------------------- .nv.info._ZN7cutlass13device_kernelIN5flash11enable_sm90INS1_16FlashAttnFwdSm90INS1_25CollectiveMainloopFwdSm90ILi2EN4cute5tupleIJNS5_1CILi1EEES8_S8_EEENS6_IJNS7_ILi64EEESA_SA_EEELi512ENS_10bfloat16_tEfNS_4arch4Sm90ELb0ELb1ELb1ELb1ELb1ELb0ELb1ELb0ELb0ELb1ELb1ELb0EEENS1_21CollectiveEpilogueFwdINS6_IJSA_NS7_ILi512EEESA_EEES9_SC_SE_Li256ELb1ELb1ELb1ELb0EEENS1_36VarlenDynamicPersistentTileSchedulerILi64ELi64ELi256ELi128ELb1ELb1ELb1ELb1ELb0ELb1EEEEEEEEEvNT_6ParamsE --------------------------
	.section	.nv.info._ZN7cutlass13device_kernelIN5flash11enable_sm90INS1_16FlashAttnFwdSm90INS1_25CollectiveMainloopFwdSm90ILi2EN4cute5tupleIJNS5_1CILi1EEES8_S8_EEENS6_IJNS7_ILi64EEESA_SA_EEELi512ENS_10bfloat16_tEfNS_4arch4Sm90ELb0ELb1ELb1ELb1ELb1ELb0ELb1ELb0ELb0ELb1ELb1ELb0EEENS1_21CollectiveEpilogueFwdINS6_IJSA_NS7_ILi512EEESA_EEES9_SC_SE_Li256ELb1ELb1ELb1ELb0EEENS1_36VarlenDynamicPersistentTileSchedulerILi64ELi64ELi256ELi128ELb1ELb1ELb1ELb1ELb0ELb1EEEEEEEEEvNT_6ParamsE,"",@"SHT_CUDA_INFO"
	.sectionflags	@""
	.align	4


	//----- nvinfo : EIATTR_CUDA_API_VERSION
	.align		4
        /*0000*/ 	.byte	0x04, 0x37
        /*0002*/ 	.short	(.L_866 - .L_865)
.L_865:
        /*0004*/ 	.word	0x00000082


	//----- nvinfo : EIATTR_KPARAM_INFO
	.align		4
.L_866:
        /*0008*/ 	.byte	0x04, 0x17
        /*000a*/ 	.short	(.L_868 - .L_867)
.L_867:
        /*000c*/ 	.word	0x00000000
        /*0010*/ 	.short	0x0000
        /*0012*/ 	.short	0x0070
        /*0014*/ 	.byte	0x00, 0xf0, 0x01, 0x2e


	//----- nvinfo : EIATTR_SPARSE_MMA_MASK
	.align		4
.L_868:
        /*0018*/ 	.byte	0x03, 0x50
        /*001a*/ 	.short	0x0000


	//----- nvinfo : EIATTR_MAXREG_COUNT
	.align		4
        /*001c*/ 	.byte	0x03, 0x1b
        /*001e*/ 	.short	0x00a8


	//----- nvinfo : EIATTR_NUM_BARRIERS
	.align		4
        /*0020*/ 	.byte	0x02, 0x4c
        /*0022*/ 	.byte	0x10
	.zero		1


	//----- nvinfo : EIATTR_EXTERNS
	.align		4
        /*0024*/ 	.byte	0x04, 0x0f
        /*0026*/ 	.short	(.L_870 - .L_869)


	//   ....[0]....
	.align		4
.L_869:
        /*0028*/ 	.word	index@(__assertfail)


	//----- nvinfo : EIATTR_ANNOTATIONS
	.align		4
.L_870:
        /*002c*/ 	.byte	0x04, 0x55
        /*002e*/ 	.short	(.L_872 - .L_871)


	//   ....[0]....
.L_871:
        /* <DEDUP_REMOVED lines=24> */


	//----- nvinfo : EIATTR_MERCURY_ISA_VERSION
	.align		4
.L_872:
        /*01a0*/ 	.byte	0x03, 0x5f
        /*01a2*/ 	.short	0x0101


	//----- nvinfo : EIATTR_UNUSED_LOAD_BYTE_OFFSET
	.align		4
        /*01a4*/ 	.byte	0x04, 0x44
        /*01a6*/ 	.short	(.L_874 - .L_873)


	//   ....[0]....
.L_873:
        /*01a8*/ 	.word	0x00000a00
        /*01ac*/ 	.word	0x0000fff0


	//   ....[1]....
        /*01b0*/ 	.word	0x00022d70
        /*01b4*/ 	.word	0x0000fff0


	//----- nvinfo : EIATTR_INT_WARP_WIDE_INSTR_OFFSETS
	.align		4
.L_874:
        /*01b8*/ 	.byte	0x04, 0x31
        /*01ba*/ 	.short	(.L_876 - .L_875)


	//   ....[0]....
.L_875:
        /*01bc*/ 	.word	0x000000c0


	//   ....[1]....
        /*01c0*/ 	.word	0x000000d0


	//   ....[2]....
        /*01c4*/ 	.word	0x000000e0


	//   ....[3]....
        /*01c8*/ 	.word	0x00000180


	//   ....[4]....
        /*01cc*/ 	.word	0x00029950


	//   ....[5]....
        /*01d0*/ 	.word	0x000299e0


	//   ....[6]....
        /*01d4*/ 	.word	0x0002dbe0


	//   ....[7]....
        /*01d8*/ 	.word	0x0002dc70


	//----- nvinfo : EIATTR_COOP_GROUP_MASK_REGIDS
	.align		4
.L_876:
        /*01dc*/ 	.byte	0x04, 0x29
        /*01de*/ 	.short	(.L_878 - .L_877)


	//   ....[0]....
.L_877:
        /*01e0*/ 	.word	0xffffffff


	//   ....[1]....
        /*01e4*/ 	.word	0xffffffff


	//   ....[2]....
        /*01e8*/ 	.word	0xffffffff


	//   ....[3]....
        /*01ec*/ 	.word	0xffffffff


	//   ....[4]....
        /*01f0*/ 	.word	0xffffffff


	//   ....[5]....
        /*01f4*/ 	.word	0xffffffff


	//   ....[6]....
        /*01f8*/ 	.word	0xffffffff


	//   ....[7]....
        /*01fc*/ 	.word	0xffffffff


	//   ....[8]....
        /*0200*/ 	.word	0xffffffff


	//   ....[9]....
        /*0204*/ 	.word	0xffffffff


	//   ....[10]....
        /*0208*/ 	.word	0xffffffff


	//   ....[11]....
        /*020c*/ 	.word	0xffffffff


	//   ....[12]....
        /*0210*/ 	.word	0xffffffff


	//   ....[13]....
        /*0214*/ 	.word	0xffffffff


	//   ....[14]....
        /*0218*/ 	.word	0xffffffff


	//   ....[15]....
        /*021c*/ 	.word	0xffffffff


	//   ....[16]....
        /*0220*/ 	.word	0xffffffff


	//   ....[17]....
        /*0224*/ 	.word	0xffffffff


	//   ....[18]....
        /*0228*/ 	.word	0xffffffff


	//   ....[19]....
        /*022c*/ 	.word	0xffffffff


	//   ....[20]....
        /*0230*/ 	.word	0xffffffff


	//   ....[21]....
        /*0234*/ 	.word	0xffffffff


	//   ....[22]....
        /*0238*/ 	.word	0xffffffff


	//   ....[23]....
        /*023c*/ 	.word	0xffffffff


	//   ....[24]....
        /*0240*/ 	.word	0xffffffff


	//   ....[25]....
        /*0244*/ 	.word	0xffffffff


	//   ....[26]....
        /*0248*/ 	.word	0xffffffff


	//   ....[27]....
        /*024c*/ 	.word	0xffffffff


	//   ....[28]....
        /*0250*/ 	.word	0xffffffff


	//   ....[29]....
        /*0254*/ 	.word	0xffffffff


	//   ....[30]....
        /*0258*/ 	.word	0xffffffff


	//   ....[31]....
        /*025c*/ 	.word	0xffffffff


	//   ....[32]....
        /*0260*/ 	.word	0xffffffff


	//   ....[33]....
        /*0264*/ 	.word	0xffffffff


	//   ....[34]....
        /*0268*/ 	.word	0xffffffff


	//   ....[35]....
        /*026c*/ 	.word	0xffffffff


	//   ....[36]....
        /*0270*/ 	.word	0xffffffff


	//   ....[37]....
        /*0274*/ 	.word	0xffffffff


	//   ....[38]....
        /*0278*/ 	.word	0xffffffff


	//   ....[39]....
        /*027c*/ 	.word	0xffffffff


	//   ....[40]....
        /*0280*/ 	.word	0xffffffff


	//   ....[41]....
        /*0284*/ 	.word	0xffffffff


	//   ....[42]....
        /*0288*/ 	.word	0xffffffff


	//   ....[43]....
        /*028c*/ 	.word	0xffffffff


	//   ....[44]....
        /*0290*/ 	.word	0xffffffff


	//   ....[45]....
        /*0294*/ 	.word	0xffffffff


	//   ....[46]....
        /*0298*/ 	.word	0xffffffff


	//   ....[47]....
        /*029c*/ 	.word	0xffffffff


	//   ....[48]....
        /*02a0*/ 	.word	0xffffffff


	//   ....[49]....
        /*02a4*/ 	.word	0xffffffff


	//   ....[50]....
        /*02a8*/ 	.word	0xffffffff


	//   ....[51]....
        /*02ac*/ 	.word	0xffffffff


	//   ....[52]....
        /*02b0*/ 	.word	0xffffffff


	//   ....[53]....
        /*02b4*/ 	.word	0xffffffff


	//   ....[54]....
        /*02b8*/ 	.word	0xffffffff


	//   ....[55]....
        /*02bc*/ 	.word	0xffffffff


	//   ....[56]....
        /*02c0*/ 	.word	0xffffffff


	//   ....[57]....
        /*02c4*/ 	.word	0xffffffff


	//   ....[58]....
        /*02c8*/ 	.word	0xffffffff


	//   ....[59]....
        /*02cc*/ 	.word	0xffffffff


	//   ....[60]....
        /*02d0*/ 	.word	0xffffffff


	//   ....[61]....
        /*02d4*/ 	.word	0xffffffff


	//   ....[62]....
        /*02d8*/ 	.word	0xffffffff


	//   ....[63]....
        /*02dc*/ 	.word	0xffffffff


	//   ....[64]....
        /*02e0*/ 	.word	0xffffffff


	//   ....[65]....
        /*02e4*/ 	.word	0xffffffff


	//   ....[66]....
        /*02e8*/ 	.word	0xffffffff


	//   ....[67]....
        /*02ec*/ 	.word	0xffffffff


	//   ....[68]....
        /*02f0*/ 	.word	0xffffffff


	//   ....[69]....
        /*02f4*/ 	.word	0xffffffff


	//   ....[70]....
        /*02f8*/ 	.word	0xffffffff


	//   ....[71]....
        /*02fc*/ 	.word	0xffffffff


	//   ....[72]....
        /*0300*/ 	.word	0xffffffff


	//   ....[73]....
        /*0304*/ 	.word	0xffffffff


	//   ....[74]....
        /*0308*/ 	.word	0xffffffff


	//   ....[75]....
        /*030c*/ 	.word	0xffffffff


	//   ....[76]....
        /*0310*/ 	.word	0xffffffff


	//   ....[77]....
        /*0314*/ 	.word	0xffffffff


	//   ....[78]....
        /*0318*/ 	.word	0xffffffff


	//   ....[79]....
        /*031c*/ 	.word	0xffffffff


	//   ....[80]....
        /*0320*/ 	.word	0xffffffff


	//   ....[81]....
        /*0324*/ 	.word	0xffffffff


	//   ....[82]....
        /*0328*/ 	.word	0xffffffff


	//   ....[83]....
        /*032c*/ 	.word	0xffffffff


	//   ....[84]....
        /*0330*/ 	.word	0xffffffff


	//   ....[85]....
        /*0334*/ 	.word	0xffffffff


	//   ....[86]....
        /*0338*/ 	.word	0xffffffff


	//   ....[87]....
        /*033c*/ 	.word	0xffffffff


	//   ....[88]....
        /*0340*/ 	.word	0xffffffff


	//   ....[89]....
        /*0344*/ 	.word	0xffffffff


	//   ....[90]....
        /*0348*/ 	.word	0xffffffff


	//   ....[91]....
        /*034c*/ 	.word	0xffffffff


	//   ....[92]....
        /*0350*/ 	.word	0xffffffff


	//   ....[93]....
        /*0354*/ 	.word	0xffffffff


	//   ....[94]....
        /*0358*/ 	.word	0xffffffff


	//   ....[95]....
        /*035c*/ 	.word	0xffffffff


	//   ....[96]....
        /*0360*/ 	.word	0xffffffff


	//   ....[97]....
        /*0364*/ 	.word	0xffffffff


	//   ....[98]....
        /*0368*/ 	.word	0xffffffff


	//   ....[99]....
        /*036c*/ 	.word	0xffffffff


	//   ....[100]....
        /*0370*/ 	.word	0xffffffff


	//   ....[101]....
        /*0374*/ 	.word	0xffffffff


	//   ....[102]....
        /*0378*/ 	.word	0xffffffff


	//   ....[103]....
        /*037c*/ 	.word	0xffffffff


	//   ....[104]....
        /*0380*/ 	.word	0xffffffff


	//   ....[105]....
        /*0384*/ 	.word	0xffffffff


	//   ....[106]....
        /*0388*/ 	.word	0xffffffff


	//   ....[107]....
        /*038c*/ 	.word	0xffffffff


	//   ....[108]....
        /*0390*/ 	.word	0xffffffff


	//   ....[109]....
        /*0394*/ 	.word	0xffffffff


	//   ....[110]....
        /*0398*/ 	.word	0xffffffff


	//   ....[111]....
        /*039c*/ 	.word	0xffffffff


	//   ....[112]....
        /*03a0*/ 	.word	0xffffffff


	//   ....[113]....
        /*03a4*/ 	.word	0xffffffff


	//   ....[114]....
        /*03a8*/ 	.word	0xffffffff


	//   ....[115]....
        /*03ac*/ 	.word	0xffffffff


	//   ....[116]....
        /*03b0*/ 	.word	0xffffffff


	//   ....[117]....
        /*03b4*/ 	.word	0xffffffff


	//   ....[118]....
        /*03b8*/ 	.word	0xffffffff


	//   ....[119]....
        /*03bc*/ 	.word	0xffffffff


	//   ....[120]....
        /*03c0*/ 	.word	0xffffffff


	//   ....[121]....
        /*03c4*/ 	.word	0xffffffff


	//   ....[122]....
        /*03c8*/ 	.word	0xffffffff


	//   ....[123]....
        /*03cc*/ 	.word	0xffffffff


	//   ....[124]....
        /*03d0*/ 	.word	0xffffffff


	//   ....[125]....
        /*03d4*/ 	.word	0xffffffff


	//   ....[126]....
        /*03d8*/ 	.word	0xffffffff


	//   ....[127]....
        /*03dc*/ 	.word	0xffffffff


	//   ....[128]....
        /*03e0*/ 	.word	0xffffffff


	//   ....[129]....
        /*03e4*/ 	.word	0xffffffff


	//   ....[130]....
        /*03e8*/ 	.word	0xffffffff


	//   ....[131]....
        /*03ec*/ 	.word	0xffffffff


	//   ....[132]....
        /*03f0*/ 	.word	0xffffffff


	//   ....[133]....
        /*03f4*/ 	.word	0xffffffff


	//   ....[134]....
        /*03f8*/ 	.word	0xffffffff


	//   ....[135]....
        /*03fc*/ 	.word	0x0500000f


	//   ....[136]....
        /*0400*/ 	.word	0x0500000f


	//   ....[137]....
        /*0404*/ 	.word	0x0500000f


	//   ....[138]....
        /*0408*/ 	.word	0x0500000f


	//   ....[139]....
        /*040c*/ 	.word	0x0500000f


	//   ....[140]....
        /*0410*/ 	.word	0x0500000f


	//   ....[141]....
        /*0414*/ 	.word	0x0500000f


	//   ....[142]....
        /*0418*/ 	.word	0x0500000f


	//   ....[143]....
        /*041c*/ 	.word	0x0500000f


	//   ....[144]....
        /*0420*/ 	.word	0x0500000f


	//   ....[145]....
        /*0424*/ 	.word	0x0500000f


	//   ....[146]....
        /*0428*/ 	.word	0x0500000f


	//   ....[147]....
        /*042c*/ 	.word	0x0500000f


	//   ....[148]....
        /*0430*/ 	.word	0x0500000f


	//   ....[149]....
        /*0434*/ 	.word	0x0500000f


	//   ....[150]....
        /*0438*/ 	.word	0x0500000f


	//   ....[151]....
        /*043c*/ 	.word	0x0500000f


	//   ....[152]....
        /*0440*/ 	.word	0x0500000f


	//   ....[153]....
        /*0444*/ 	.word	0x0500000f


	//   ....[154]....
        /*0448*/ 	.word	0x0500000f


	//   ....[155]....
        /*044c*/ 	.word	0x0500000f


	//   ....[156]....
        /*0450*/ 	.word	0x0500000f


	//   ....[157]....
        /*0454*/ 	.word	0x0500000f


	//   ....[158]....
        /*0458*/ 	.word	0x0500000f


	//   ....[159]....
        /*045c*/ 	.word	0x0500000f


	//   ....[160]....
        /*0460*/ 	.word	0x0500000f


	//   ....[161]....
        /*0464*/ 	.word	0x0500000f


	//   ....[162]....
        /*0468*/ 	.word	0x0500000f


	//   ....[163]....
        /*046c*/ 	.word	0x0500000f


	//   ....[164]....
        /*0470*/ 	.word	0x0500000f


	//   ....[165]....
        /*0474*/ 	.word	0x0500000f


	//   ....[166]....
        /*0478*/ 	.word	0x0500000f


	//   ....[167]....
        /*047c*/ 	.word	0x0500000f


	//   ....[168]....
        /*0480*/ 	.word	0x0500000f


	//   ....[169]....
        /*0484*/ 	.word	0x0500000f


	//   ....[170]....
        /*0488*/ 	.word	0x0500000f


	//   ....[171]....
        /*048c*/ 	.word	0x0500000f


	//   ....[172]....
        /*0490*/ 	.word	0x0500000f


	//   ....[173]....
        /*0494*/ 	.word	0x0500000f


	//   ....[174]....
        /*0498*/ 	.word	0x0500000f


	//   ....[175]....
        /*049c*/ 	.word	0x0500000f


	//   ....[176]....
        /*04a0*/ 	.word	0x0500000f


	//   ....[177]....
        /*04a4*/ 	.word	0x0500000f


	//   ....[178]....
        /*04a8*/ 	.word	0x0500000f


	//   ....[179]....
        /*04ac*/ 	.word	0x0500000f


	//   ....[180]....
        /*04b0*/ 	.word	0x0500000f


	//   ....[181]....
        /*04b4*/ 	.word	0x0500000f


	//   ....[182]....
        /*04b8*/ 	.word	0x0500000f


	//   ....[183]....
        /*04bc*/ 	.word	0x0500000f


	//   ....[184]....
        /*04c0*/ 	.word	0x0500000f


	//   ....[185]....
        /*04c4*/ 	.word	0x0500000f


	//   ....[186]....
        /*04c8*/ 	.word	0x0500000f


	//   ....[187]....
        /*04cc*/ 	.word	0x0500000f


	//   ....[188]....
        /*04d0*/ 	.word	0x0500000f


	//   ....[189]....
        /*04d4*/ 	.word	0x0500000f


	//   ....[190]....
        /*04d8*/ 	.word	0x0500000f


	//   ....[191]....
        /*04dc*/ 	.word	0x0500000f


	//   ....[192]....
        /*04e0*/ 	.word	0x0500000f


	//   ....[193]....
        /*04e4*/ 	.word	0x0500000f


	//   ....[194]....
        /*04e8*/ 	.word	0x0500000f


	//   ....[195]....
        /*04ec*/ 	.word	0x0500000f


	//   ....[196]....
        /*04f0*/ 	.word	0x0500000f


	//   ....[197]....
        /*04f4*/ 	.word	0x0500000f


	//   ....[198]....
        /*04f8*/ 	.word	0x0500000f


	//   ....[199]....
        /*04fc*/ 	.word	0x0500000f


	//   ....[200]....
        /*0500*/ 	.word	0x0500000f


	//   ....[201]....
        /*0504*/ 	.word	0x0500000f


	//   ....[202]....
        /*0508*/ 	.word	0x0500000f


	//   ....[203]....
        /*050c*/ 	.word	0xffffffff


	//   ....[204]....
        /*0510*/ 	.word	0xffffffff


	//   ....[205]....
        /*0514*/ 	.word	0xffffffff


	//   ....[206]....
        /*0518*/ 	.word	0xffffffff


	//   ....[207]....
        /*051c*/ 	.word	0xffffffff


	//   ....[208]....
        /*0520*/ 	.word	0xffffffff


	//   ....[209]....
        /*0524*/ 	.word	0xffffffff


	//   ....[210]....
        /*0528*/ 	.word	0xffffffff


	//----- nvinfo : EIATTR_COOP_GROUP_INSTR_OFFSETS
	.align		4
.L_878:
        /*052c*/ 	.byte	0x04, 0x28
        /*052e*/ 	.short	(.L_880 - .L_879)


	//   ....[0]....
.L_879:
        /*0530*/ 	.word	0x00000080


	//   ....[1]....
        /*0534*/ 	.word	0x00000090


	//   ....[2]....
        /*0538*/ 	.word	0x000002b0


	//   ....[3]....
        /*053c*/ 	.word	0x00000410


	//   ....[4]....
        /*0540*/ 	.word	0x00000530


	//   ....[5]....
        /*0544*/ 	.word	0x00000690


	//   ....[6]....
        /*0548*/ 	.word	0x00002920


	//   ....[7]....
        /*054c*/ 	.word	0x0000a880


	//   ....[8]....
        /*0550*/ 	.word	0x0000c9b0


	//   ....[9]....
        /*0554*/ 	.word	0x0000dd60


	//   ....[10]....
        /*0558*/ 	.word	0x0000e200


	//   ....[11]....
        /*055c*/ 	.word	0x0000ecd0


	//   ....[12]....
        /*0560*/ 	.word	0x0000eeb0


	//   ....[13]....
        /*0564*/ 	.word	0x0000f390


	//   ....[14]....
        /*0568*/ 	.word	0x0000f3b0


	//   ....[15]....
        /*056c*/ 	.word	0x000120b0


	//   ....[16]....
        /*0570*/ 	.word	0x00013a40


	//   ....[17]....
        /*0574*/ 	.word	0x00015040


	//   ....[18]....
        /*0578*/ 	.word	0x00015080


	//   ....[19]....
        /*057c*/ 	.word	0x000150d0


	//   ....[20]....
        /*0580*/ 	.word	0x000150f0


	//   ....[21]....
        /*0584*/ 	.word	0x00019780


	//   ....[22]....
        /*0588*/ 	.word	0x0001ab80


	//   ....[23]....
        /*058c*/ 	.word	0x0001bee0


	//   ....[24]....
        /*0590*/ 	.word	0x0001c3f0


	//   ....[25]....
        /*0594*/ 	.word	0x0001cf50


	//   ....[26]....
        /*0598*/ 	.word	0x0001cfa0


	//   ....[27]....
        /*059c*/ 	.word	0x0001cff0


	//   ....[28]....
        /*05a0*/ 	.word	0x0001d010


	//   ....[29]....
        /*05a4*/ 	.word	0x00021720


	//   ....[30]....
        /*05a8*/ 	.word	0x000218b0


	//   ....[31]....
        /*05ac*/ 	.word	0x000218d0


	//   ....[32]....
        /*05b0*/ 	.word	0x00021910


	//   ....[33]....
        /*05b4*/ 	.word	0x00021930


	//   ....[34]....
        /*05b8*/ 	.word	0x00023cb0


	//   ....[35]....
        /*05bc*/ 	.word	0x00024130


	//   ....[36]....
        /*05c0*/ 	.word	0x00024140


	//   ....[37]....
        /*05c4*/ 	.word	0x00024150


	//   ....[38]....
        /*05c8*/ 	.word	0x00024160


	//   ....[39]....
        /*05cc*/ 	.word	0x00024df0


	//   ....[40]....
        /*05d0*/ 	.word	0x00024e20


	//   ....[41]....
        /*05d4*/ 	.word	0x00025060


	//   ....[42]....
        /*05d8*/ 	.word	0x00025080


	//   ....[43]....
        /*05dc*/ 	.word	0x00025710


	//   ....[44]....
        /*05e0*/ 	.word	0x00025720


	//   ....[45]....
        /*05e4*/ 	.word	0x00026170


	//   ....[46]....
        /*05e8*/ 	.word	0x00026190


	//   ....[47]....
        /*05ec*/ 	.word	0x00027760


	//   ....[48]....
        /*05f0*/ 	.word	0x00027780


	//   ....[49]....
        /*05f4*/ 	.word	0x000279b0


	//   ....[50]....
        /*05f8*/ 	.word	0x000279d0


	//   ....[51]....
        /*05fc*/ 	.word	0x00027c80


	//   ....[52]....
        /*0600*/ 	.word	0x00027e90


	//   ....[53]....
        /*0604*/ 	.word	0x00027ec0


	//   ....[54]....
        /*0608*/ 	.word	0x00027ef0


	//   ....[55]....
        /*060c*/ 	.word	0x00027f20


	//   ....[56]....
        /*0610*/ 	.word	0x00027f50


	//   ....[57]....
        /*0614*/ 	.word	0x00027f80


	//   ....[58]....
        /*0618*/ 	.word	0x000280f0


	//   ....[59]....
        /*061c*/ 	.word	0x00028120


	//   ....[60]....
        /*0620*/ 	.word	0x00028150


	//   ....[61]....
        /*0624*/ 	.word	0x00028180


	//   ....[62]....
        /*0628*/ 	.word	0x000281b0


	//   ....[63]....
        /*062c*/ 	.word	0x000281e0


	//   ....[64]....
        /*0630*/ 	.word	0x00028270


	//   ....[65]....
        /*0634*/ 	.word	0x000282a0


	//   ....[66]....
        /*0638*/ 	.word	0x000282b0


	//   ....[67]....
        /*063c*/ 	.word	0x000282f0


	//   ....[68]....
        /*0640*/ 	.word	0x0002a720


	//   ....[69]....
        /*0644*/ 	.word	0x0002a740


	//   ....[70]....
        /*0648*/ 	.word	0x0002a7d0


	//   ....[71]....
        /*064c*/ 	.word	0x0002a7f0


	//   ....[72]....
        /*0650*/ 	.word	0x0002a870


	//   ....[73]....
        /*0654*/ 	.word	0x0002a890


	//   ....[74]....
        /*0658*/ 	.word	0x0002a8a0


	//   ....[75]....
        /*065c*/ 	.word	0x0002a8b0


	//   ....[76]....
        /*0660*/ 	.word	0x0002b020


	//   ....[77]....
        /*0664*/ 	.word	0x0002b050


	//   ....[78]....
        /*0668*/ 	.word	0x0002b110


	//   ....[79]....
        /*066c*/ 	.word	0x0002b130


	//   ....[80]....
        /*0670*/ 	.word	0x0002b1d0


	//   ....[81]....
        /*0674*/ 	.word	0x0002b1f0


	//   ....[82]....
        /*0678*/ 	.word	0x0002b200


	//   ....[83]....
        /*067c*/ 	.word	0x0002b280


	//   ....[84]....
        /*0680*/ 	.word	0x0002bad0


	//   ....[85]....
        /*0684*/ 	.word	0x0002baf0


	//   ....[86]....
        /*0688*/ 	.word	0x0002bc90


	//   ....[87]....
        /*068c*/ 	.word	0x0002bcc0


	//   ....[88]....
        /*0690*/ 	.word	0x0002bdd0


	//   ....[89]....
        /*0694*/ 	.word	0x0002bde0


	//   ....[90]....
        /*0698*/ 	.word	0x0002be10


	//   ....[91]....
        /*069c*/ 	.word	0x0002be20


	//   ....[92]....
        /*06a0*/ 	.word	0x0002c420


	//   ....[93]....
        /*06a4*/ 	.word	0x0002c480


	//   ....[94]....
        /*06a8*/ 	.word	0x0002c640


	//   ....[95]....
        /*06ac*/ 	.word	0x0002c680


	//   ....[96]....
        /*06b0*/ 	.word	0x0002c690


	//   ....[97]....
        /*06b4*/ 	.word	0x0002c6a0


	//   ....[98]....
        /*06b8*/ 	.word	0x0002c7f0


	//   ....[99]....
        /*06bc*/ 	.word	0x0002c940


	//   ....[100]....
        /*06c0*/ 	.word	0x0002d130


	//   ....[101]....
        /*06c4*/ 	.word	0x0002d150


	//   ....[102]....
        /*06c8*/ 	.word	0x0002d1a0


	//   ....[103]....
        /*06cc*/ 	.word	0x0002d1b0


	//   ....[104]....
        /*06d0*/ 	.word	0x0002d1f0


	//   ....[105]....
        /*06d4*/ 	.word	0x0002d200


	//   ....[106]....
        /*06d8*/ 	.word	0x0002d210


	//   ....[107]....
        /*06dc*/ 	.word	0x0002d250


	//   ....[108]....
        /*06e0*/ 	.word	0x0002d540


	//   ....[109]....
        /*06e4*/ 	.word	0x0002d580


	//   ....[110]....
        /*06e8*/ 	.word	0x0002d5a0


	//   ....[111]....
        /*06ec*/ 	.word	0x0002d5c0


	//   ....[112]....
        /*06f0*/ 	.word	0x0002d5f0


	//   ....[113]....
        /*06f4*/ 	.word	0x0002d610


	//   ....[114]....
        /*06f8*/ 	.word	0x0002d710


	//   ....[115]....
        /*06fc*/ 	.word	0x0002d860


	//   ....[116]....
        /*0700*/ 	.word	0x0002de90


	//   ....[117]....
        /*0704*/ 	.word	0x0002dec0


	//   ....[118]....
        /*0708*/ 	.word	0x0002df20


	//   ....[119]....
        /*070c*/ 	.word	0x0002df50


	//   ....[120]....
        /*0710*/ 	.word	0x0002df80


	//   ....[121]....
        /*0714*/ 	.word	0x0002dfb0


	//   ....[122]....
        /*0718*/ 	.word	0x0002dfe0


	//   ....[123]....
        /*071c*/ 	.word	0x0002e010


	//   ....[124]....
        /*0720*/ 	.word	0x0002e1b0


	//   ....[125]....
        /*0724*/ 	.word	0x0002e1e0


	//   ....[126]....
        /*0728*/ 	.word	0x0002e210


	//   ....[127]....
        /*072c*/ 	.word	0x0002e240


	//   ....[128]....
        /*0730*/ 	.word	0x0002e270


	//   ....[129]....
        /*0734*/ 	.word	0x0002e2a0


	//   ....[130]....
        /*0738*/ 	.word	0x0002e360


	//   ....[131]....
        /*073c*/ 	.word	0x0002e380


	//   ....[132]....
        /*0740*/ 	.word	0x0002e3a0


	//   ....[133]....
        /*0744*/ 	.word	0x0002e400


	//   ....[134]....
        /*0748*/ 	.word	0x0002ee20


	//   ....[135]....
        /*074c*/ 	.word	0x0002f3f0


	//   ....[136]....
        /*0750*/ 	.word	0x0002f4e0


	//   ....[137]....
        /*0754*/ 	.word	0x0002f580


	//   ....[138]....
        /*0758*/ 	.word	0x0002f5e0


	//   ....[139]....
        /*075c*/ 	.word	0x0002f6d0


	//   ....[140]....
        /*0760*/ 	.word	0x0002f740


	//   ....[141]....
        /*0764*/ 	.word	0x0002f830


	//   ....[142]....
        /*0768*/ 	.word	0x0002f8a0


	//   ....[143]....
        /*076c*/ 	.word	0x0002f940


	//   ....[144]....
        /*0770*/ 	.word	0x0002fa40


	//   ....[145]....
        /*0774*/ 	.word	0x0002fad0


	//   ....[146]....
        /*0778*/ 	.word	0x0002fb30


	//   ....[147]....
        /*077c*/ 	.word	0x0002fc20


	//   ....[148]....
        /*0780*/ 	.word	0x0002fca0


	//   ....[149]....
        /*0784*/ 	.word	0x0002fda0


	//   ....[150]....
        /*0788*/ 	.word	0x0002fe10


	//   ....[151]....
        /*078c*/ 	.word	0x0002fef0


	//   ....[152]....
        /*0790*/ 	.word	0x00030200


	//   ....[153]....
        /*0794*/ 	.word	0x000302c0


	//   ....[154]....
        /*0798*/ 	.word	0x00030530


	//   ....[155]....
        /*079c*/ 	.word	0x00030580


	//   ....[156]....
        /*07a0*/ 	.word	0x00030790


	//   ....[157]....
        /*07a4*/ 	.word	0x000307e0


	//   ....[158]....
        /*07a8*/ 	.word	0x00030990


	//   ....[159]....
        /*07ac*/ 	.word	0x000309e0


	//   ....[160]....
        /*07b0*/ 	.word	0x00030b20


	//   ....[161]....
        /*07b4*/ 	.word	0x00030c20


	//   ....[162]....
        /*07b8*/ 	.word	0x00030e90


	//   ....[163]....
        /*07bc*/ 	.word	0x00030ee0


	//   ....[164]....
        /*07c0*/ 	.word	0x000310b0


	//   ....[165]....
        /*07c4*/ 	.word	0x00031100


	//   ....[166]....
        /*07c8*/ 	.word	0x000312d0


	//   ....[167]....
        /*07cc*/ 	.word	0x00031320


	//   ....[168]....
        /*07d0*/ 	.word	0x00031410


	//   ....[169]....
        /*07d4*/ 	.word	0x000314b0


	//   ....[170]....
        /*07d8*/ 	.word	0x00031510


	//   ....[171]....
        /*07dc*/ 	.word	0x000315c0


	//   ....[172]....
        /*07e0*/ 	.word	0x00031620


	//   ....[173]....
        /*07e4*/ 	.word	0x000316d0


	//   ....[174]....
        /*07e8*/ 	.word	0x00031730


	//   ....[175]....
        /*07ec*/ 	.word	0x000317e0


	//   ....[176]....
        /*07f0*/ 	.word	0x000318d0


	//   ....[177]....
        /*07f4*/ 	.word	0x000319b0


	//   ....[178]....
        /*07f8*/ 	.word	0x00031ac0


	//   ....[179]....
        /*07fc*/ 	.word	0x00031bc0


	//   ....[180]....
        /*0800*/ 	.word	0x00031cf0


	//   ....[181]....
        /*0804*/ 	.word	0x00031dd0


	//   ....[182]....
        /*0808*/ 	.word	0x00031ed0


	//   ....[183]....
        /*080c*/ 	.word	0x00031fb0


	//   ....[184]....
        /*0810*/ 	.word	0x00032040


	//   ....[185]....
        /*0814*/ 	.word	0x000320e0


	//   ....[186]....
        /*0818*/ 	.word	0x00032250


	//   ....[187]....
        /*081c*/ 	.word	0x000322c0


	//   ....[188]....
        /*0820*/ 	.word	0x00032330


	//   ....[189]....
        /*0824*/ 	.word	0x000323a0


	//   ....[190]....
        /*0828*/ 	.word	0x00032410


	//   ....[191]....
        /*082c*/ 	.word	0x00032490


	//   ....[192]....
        /*0830*/ 	.word	0x00032510


	//   ....[193]....
        /*0834*/ 	.word	0x000325a0


	//   ....[194]....
        /*0838*/ 	.word	0x00032610


	//   ....[195]....
        /*083c*/ 	.word	0x00032680


	//   ....[196]....
        /*0840*/ 	.word	0x000326f0


	//   ....[197]....
        /*0844*/ 	.word	0x00032770


	//   ....[198]....
        /*0848*/ 	.word	0x000327e0


	//   ....[199]....
        /*084c*/ 	.word	0x00032870


	//   ....[200]....
        /*0850*/ 	.word	0x000328d0


	//   ....[201]....
        /*0854*/ 	.word	0x00032960


	//   ....[202]....
        /*0858*/ 	.word	0x00032a90


	//   ....[203]....
        /*085c*/ 	.word	0x00034a90


	//   ....[204]....
        /*0860*/ 	.word	0x00036260


	//   ....[205]....
        /*0864*/ 	.word	0x00036c80


	//   ....[206]....
        /*0868*/ 	.word	0x00037560


	//   ....[207]....
        /*086c*/ 	.word	0x000375a0


	//   ....[208]....
        /*0870*/ 	.word	0x00037610


	//   ....[209]....
        /*0874*/ 	.word	0x00037630


	//   ....[210]....
        /*0878*/ 	.word	0x00044750


	//----- nvinfo : EIATTR_REG_RECONFIG
	.align		4
.L_880:
        /*087c*/ 	.byte	0x01, 0x54
	.zero		2


	//----- nvinfo : EIATTR_SYSCALL_OFFSETS
	.align		4
        /*0880*/ 	.byte	0x04, 0x46
        /*0882*/ 	.short	(.L_882 - .L_881)


	//   ....[0]....
.L_881:
        /*0884*/ 	.word	0x0000ae70


	//   ....[1]....
        /*0888*/ 	.word	0x00029b40


	//   ....[2]....
        /*088c*/ 	.word	0x00029c90


	//   ....[3]....
        /*0890*/ 	.word	0x00029d80


	//   ....[4]....
        /*0894*/ 	.word	0x0002ac40


	//   ....[5]....
        /*0898*/ 	.word	0x0002b500


	//----- nvinfo : EIATTR_MBARRIER_INSTR_OFFSETS
	.align		4
.L_882:
        /*089c*/ 	.byte	0x04, 0x39
        /*089e*/ 	.short	(.L_884 - .L_883)


	//   ....[0]....
.L_883:
        /*08a0*/ 	.word	0x00000190
        /*08a4*/ 	.word	0x000000ff
        /*08a8*/ 	.word	0x00038800
        /*08ac*/ 	.short	0x0100
        /*08ae*/ 	.byte	0x08
	.zero		1


	//   ....[1]....
        /*08b0*/ 	.word	0x000001a0
        /*08b4*/ 	.word	0x000000ff
        /*08b8*/ 	.word	0x00038810
        /*08bc*/ 	.short	0x0100
        /*08be*/ 	.byte	0x08
	.zero		1


	//   ....[2]....
        /*08c0*/ 	.word	0x000001b0
        /*08c4*/ 	.word	0x000000ff
        /*08c8*/ 	.word	0x00038820
        /*08cc*/ 	.short	0x0100
        /*08ce*/ 	.byte	0x08
	.zero		1


	//   ....[3]....
        /*08d0*/ 	.word	0x00000260
        /*08d4*/ 	.word	0x000000ff
        /*08d8*/ 	.word	0x00038830
        /*08dc*/ 	.short	0x0100
        /*08de*/ 	.byte	0x06
	.zero		1


	//   ....[4]....
        /*08e0*/ 	.word	0x00000270
        /*08e4*/ 	.word	0x000000ff
        /*08e8*/ 	.word	0x00038840
        /*08ec*/ 	.short	0x0100
        /*08ee*/ 	.byte	0x06
	.zero		1


	//   ....[5]....
        /*08f0*/ 	.word	0x00000280
        /*08f4*/ 	.word	0x000000ff
        /*08f8*/ 	.word	0x00038838
        /*08fc*/ 	.short	0x0100
        /*08fe*/ 	.byte	0x06
	.zero		1


	//   ....[6]....
        /*0900*/ 	.word	0x00000290
        /*0904*/ 	.word	0x000000ff
        /*0908*/ 	.word	0x00038848
        /*090c*/ 	.short	0x0100
        /*090e*/ 	.byte	0x06
	.zero		1


	//   ....[7]....
        /*0910*/ 	.word	0x000003c0
        /*0914*/ 	.word	0x000000ff
        /*0918*/ 	.word	0x00038850
        /*091c*/ 	.short	0x0100
        /*091e*/ 	.byte	0x08
	.zero		1


	//   ....[8]....
        /*0920*/ 	.word	0x000003d0
        /*0924*/ 	.word	0x000000ff
        /*0928*/ 	.word	0x00038860
        /*092c*/ 	.short	0x0100
        /*092e*/ 	.byte	0x08
	.zero		1


	//   ....[9]....
        /*0930*/ 	.word	0x000003e0
        /*0934*/ 	.word	0x000000ff
        /*0938*/ 	.word	0x00038858
        /*093c*/ 	.short	0x0100
        /*093e*/ 	.byte	0x08
	.zero		1


	//   ....[10]....
        /*0940*/ 	.word	0x000003f0
        /*0944*/ 	.word	0x000000ff
        /*0948*/ 	.word	0x00038868
        /*094c*/ 	.short	0x0100
        /*094e*/ 	.byte	0x08
	.zero		1


	//   ....[11]....
        /*0950*/ 	.word	0x000004e0
        /*0954*/ 	.word	0x000000ff
        /*0958*/ 	.word	0x00038870
        /*095c*/ 	.short	0x0100
        /*095e*/ 	.byte	0x06
	.zero		1


	//   ....[12]....
        /*0960*/ 	.word	0x000004f0
        /*0964*/ 	.word	0x000000ff
        /*0968*/ 	.word	0x00038880
        /*096c*/ 	.short	0x0100
        /*096e*/ 	.byte	0x06
	.zero		1


	//   ....[13]....
        /*0970*/ 	.word	0x00000500
        /*0974*/ 	.word	0x000000ff
        /*0978*/ 	.word	0x00038878
        /*097c*/ 	.short	0x0100
        /*097e*/ 	.byte	0x06
	.zero		1


	//   ....[14]....
        /*0980*/ 	.word	0x00000510
        /*0984*/ 	.word	0x000000ff
        /*0988*/ 	.word	0x00038888
        /*098c*/ 	.short	0x0100
        /*098e*/ 	.byte	0x06
	.zero		1


	//   ....[15]....
        /*0990*/ 	.word	0x00000640
        /*0994*/ 	.word	0x000000ff
        /*0998*/ 	.word	0x00038890
        /*099c*/ 	.short	0x0100
        /*099e*/ 	.byte	0x08
	.zero		1


	//   ....[16]....
        /*09a0*/ 	.word	0x00000650
        /*09a4*/ 	.word	0x000000ff
        /*09a8*/ 	.word	0x000388a0
        /*09ac*/ 	.short	0x0100
        /*09ae*/ 	.byte	0x08
	.zero		1


	//   ....[17]....
        /*09b0*/ 	.word	0x00000660
        /*09b4*/ 	.word	0x000000ff
        /*09b8*/ 	.word	0x00038898
        /*09bc*/ 	.short	0x0100
        /*09be*/ 	.byte	0x08
	.zero		1


	//   ....[18]....
        /*09c0*/ 	.word	0x00000670
        /*09c4*/ 	.word	0x000000ff
        /*09c8*/ 	.word	0x000388a8
        /*09cc*/ 	.short	0x0100
        /*09ce*/ 	.byte	0x08
	.zero		1


	//   ....[19]....
        /*09d0*/ 	.word	0x000007b0
        /*09d4*/ 	.word	0x000000ff
        /*09d8*/ 	.word	0x000388b0
        /*09dc*/ 	.short	0x0100
        /*09de*/ 	.byte	0x08
	.zero		1


	//   ....[20]....
        /*09e0*/ 	.word	0x000007c0
        /*09e4*/ 	.word	0x000000ff
        /*09e8*/ 	.word	0x000388c0
        /*09ec*/ 	.short	0x0100
        /*09ee*/ 	.byte	0x08
	.zero		1


	//   ....[21]....
        /*09f0*/ 	.word	0x000007d0
        /*09f4*/ 	.word	0x000000ff
        /*09f8*/ 	.word	0x000388b8
        /*09fc*/ 	.short	0x0100
        /*09fe*/ 	.byte	0x08
	.zero		1


	//   ....[22]....
        /*0a00*/ 	.word	0x000007e0
        /*0a04*/ 	.word	0x000000ff
        /*0a08*/ 	.word	0x000388c8
        /*0a0c*/ 	.short	0x0100
        /*0a0e*/ 	.byte	0x08
	.zero		1


	//   ....[23]....
        /*0a10*/ 	.word	0x00004e60
        /*0a14*/ 	.word	0x00000003
        /*0a18*/ 	.word	0x00000000
        /*0a1c*/ 	.short	0x0101
        /*0a1e*/ 	.byte	0x3f
	.zero		1


	//   ....[24]....
        /*0a20*/ 	.word	0x00008c20
        /*0a24*/ 	.word	0x00000004
        /*0a28*/ 	.word	0x00000000
        /*0a2c*/ 	.short	0x0101
        /*0a2e*/ 	.byte	0x3f
	.zero		1


	//   ....[25]....
        /*0a30*/ 	.word	0x0000b3b0
        /*0a34*/ 	.word	0x000000ff
        /*0a38*/ 	.word	0x00038800
        /*0a3c*/ 	.short	0x010a
        /*0a3e*/ 	.byte	0x2c
	.zero		1


	//   ....[26]....
        /*0a40*/ 	.word	0x0000b860
        /*0a44*/ 	.word	0x00000014
        /*0a48*/ 	.word	0x00000000
        /*0a4c*/ 	.short	0x010a
        /*0a4e*/ 	.byte	0x3f
	.zero		1


	//   ....[27]....
        /*0a50*/ 	.word	0x0000b8c0
        /*0a54*/ 	.word	0x00000014
        /*0a58*/ 	.word	0x00000000
        /*0a5c*/ 	.short	0x010a
        /*0a5e*/ 	.byte	0x3f
	.zero		1


	//   ....[28]....
        /*0a60*/ 	.word	0x0000bc70
        /*0a64*/ 	.word	0x000000ff
        /*0a68*/ 	.word	0x00038810
        /*0a6c*/ 	.short	0x010a
        /*0a6e*/ 	.byte	0x2c
	.zero		1


	//   ....[29]....
        /*0a70*/ 	.word	0x0000bd70
        /*0a74*/ 	.word	0x0000000c
        /*0a78*/ 	.word	0x00000000
        /*0a7c*/ 	.short	0x010a
        /*0a7e*/ 	.byte	0x3f
	.zero		1


	//   ....[30]....
        /*0a80*/ 	.word	0x0000bdd0
        /*0a84*/ 	.word	0x0000000c
        /*0a88*/ 	.word	0x00000000
        /*0a8c*/ 	.short	0x010a
        /*0a8e*/ 	.byte	0x3f
	.zero		1


	//   ....[31]....
        /*0a90*/ 	.word	0x0000d960
        /*0a94*/ 	.word	0x00000003
        /*0a98*/ 	.word	0x00000000
        /*0a9c*/ 	.short	0x0101
        /*0a9e*/ 	.byte	0x3f
	.zero		1


	//   ....[32]....
        /*0aa0*/ 	.word	0x000121c0
        /*0aa4*/ 	.word	0x00000000
        /*0aa8*/ 	.word	0x00000000
        /*0aac*/ 	.short	0x0101
        /*0aae*/ 	.byte	0x3f
	.zero		1


	//   ....[33]....
        /*0ab0*/ 	.word	0x00012930
        /*0ab4*/ 	.word	0x00000006
        /*0ab8*/ 	.word	0x00000000
        /*0abc*/ 	.short	0x010a
        /*0abe*/ 	.byte	0x3f
	.zero		1


	//   ....[34]....
        /*0ac0*/ 	.word	0x000129d0
        /*0ac4*/ 	.word	0x00000008
        /*0ac8*/ 	.word	0x00000000
        /*0acc*/ 	.short	0x010a
        /*0ace*/ 	.byte	0x3f
	.zero		1


	//   ....[35]....
        /*0ad0*/ 	.word	0x00012df0
        /*0ad4*/ 	.word	0x00000004
        /*0ad8*/ 	.word	0x00000000
        /*0adc*/ 	.short	0x010a
        /*0ade*/ 	.byte	0x3f
	.zero		1


	//   ....[36]....
        /*0ae0*/ 	.word	0x00012e50
        /*0ae4*/ 	.word	0x00000004
        /*0ae8*/ 	.word	0x00000000
        /*0aec*/ 	.short	0x010a
        /*0aee*/ 	.byte	0x3f
	.zero		1


	//   ....[37]....
        /*0af0*/ 	.word	0x000149e0
        /*0af4*/ 	.word	0x0000000a
        /*0af8*/ 	.word	0x00000000
        /*0afc*/ 	.short	0x0101
        /*0afe*/ 	.byte	0x3f
	.zero		1


	//   ....[38]....
        /*0b00*/ 	.word	0x00019890
        /*0b04*/ 	.word	0x00000003
        /*0b08*/ 	.word	0x00000000
        /*0b0c*/ 	.short	0x0101
        /*0b0e*/ 	.byte	0x3f
	.zero		1


	//   ....[39]....
        /*0b10*/ 	.word	0x00019a60
        /*0b14*/ 	.word	0x00000006
        /*0b18*/ 	.word	0x00000000
        /*0b1c*/ 	.short	0x010a
        /*0b1e*/ 	.byte	0x3f
	.zero		1


	//   ....[40]....
        /*0b20*/ 	.word	0x00019b00
        /*0b24*/ 	.word	0x00000008
        /*0b28*/ 	.word	0x00000000
        /*0b2c*/ 	.short	0x010a
        /*0b2e*/ 	.byte	0x3f
	.zero		1


	//   ....[41]....
        /*0b30*/ 	.word	0x00019f20
        /*0b34*/ 	.word	0x00000004
        /*0b38*/ 	.word	0x00000000
        /*0b3c*/ 	.short	0x010a
        /*0b3e*/ 	.byte	0x3f
	.zero		1


	//   ....[42]....
        /*0b40*/ 	.word	0x00019f80
        /*0b44*/ 	.word	0x00000004
        /*0b48*/ 	.word	0x00000000
        /*0b4c*/ 	.short	0x010a
        /*0b4e*/ 	.byte	0x3f
	.zero		1


	//   ....[43]....
        /*0b50*/ 	.word	0x0001bb10
        /*0b54*/ 	.word	0x0000000a
        /*0b58*/ 	.word	0x00000000
        /*0b5c*/ 	.short	0x0101
        /*0b5e*/ 	.byte	0x3f
	.zero		1


	//   ....[44]....
        /*0b60*/ 	.word	0x00021830
        /*0b64*/ 	.word	0x00000003
        /*0b68*/ 	.word	0x00000000
        /*0b6c*/ 	.short	0x0101
        /*0b6e*/ 	.byte	0x3f
	.zero		1


	//   ....[45]....
        /*0b70*/ 	.word	0x00024e10
        /*0b74*/ 	.word	0x000000ff
        /*0b78*/ 	.word	0x00000000
        /*0b7c*/ 	.short	0x0101
        /*0b7e*/ 	.byte	0x04
	.zero		1


	//   ....[46]....
        /*0b80*/ 	.word	0x00025550
        /*0b84*/ 	.word	0x000000ff
        /*0b88*/ 	.word	0x00000000
        /*0b8c*/ 	.short	0x0101
        /*0b8e*/ 	.byte	0x04
	.zero		1


	//   ....[47]....
        /*0b90*/ 	.word	0x0002a4f0
        /*0b94*/ 	.word	0x00000016
        /*0b98*/ 	.word	0x00038840
        /*0b9c*/ 	.short	0x010a
        /*0b9e*/ 	.byte	0x3f
	.zero		1


	//   ....[48]....
        /*0ba0*/ 	.word	0x0002a9b0
        /*0ba4*/ 	.word	0x00000016
        /*0ba8*/ 	.word	0x00038830
        /*0bac*/ 	.short	0x0107
        /*0bae*/ 	.byte	0x3f
	.zero		1


	//   ....[49]....
        /*0bb0*/ 	.word	0x0002aa80
        /*0bb4*/ 	.word	0x00000016
        /*0bb8*/ 	.word	0x00038830
        /*0bbc*/ 	.short	0x0101
        /*0bbe*/ 	.byte	0x3f
	.zero		1


	//   ....[50]....
        /*0bc0*/ 	.word	0x0002b340
        /*0bc4*/ 	.word	0x00000011
        /*0bc8*/ 	.word	0x00038800
        /*0bcc*/ 	.short	0x0107
        /*0bce*/ 	.byte	0x3f
	.zero		1


	//   ....[51]....
        /*0bd0*/ 	.word	0x0002b3d0
        /*0bd4*/ 	.word	0x00000011
        /*0bd8*/ 	.word	0x00038800
        /*0bdc*/ 	.short	0x0101
        /*0bde*/ 	.byte	0x3f
	.zero		1


	//   ....[52]....
        /*0be0*/ 	.word	0x0002c0c0
        /*0be4*/ 	.word	0x00000011
        /*0be8*/ 	.word	0x00038810
        /*0bec*/ 	.short	0x0107
        /*0bee*/ 	.byte	0x3f
	.zero		1


	//   ....[53]....
        /*0bf0*/ 	.word	0x0002c1c0
        /*0bf4*/ 	.word	0x00000011
        /*0bf8*/ 	.word	0x00038810
        /*0bfc*/ 	.short	0x0101
        /*0bfe*/ 	.byte	0x3f
	.zero		1


	//   ....[54]....
        /*0c00*/ 	.word	0x0002c1e0
        /*0c04*/ 	.word	0x00000011
        /*0c08*/ 	.word	0x00038820
        /*0c0c*/ 	.short	0x010a
        /*0c0e*/ 	.byte	0x3f
	.zero		1


	//   ....[55]....
        /*0c10*/ 	.word	0x0002c260
        /*0c14*/ 	.word	0x00000016
        /*0c18*/ 	.word	0x00038860
        /*0c1c*/ 	.short	0x010a
        /*0c1e*/ 	.byte	0x3f
	.zero		1


	//   ....[56]....
        /*0c20*/ 	.word	0x0002cb60
        /*0c24*/ 	.word	0x00000016
        /*0c28*/ 	.word	0x00038850
        /*0c2c*/ 	.short	0x0107
        /*0c2e*/ 	.byte	0x3f
	.zero		1


	//   ....[57]....
        /*0c30*/ 	.word	0x0002cc20
        /*0c34*/ 	.word	0x00000016
        /*0c38*/ 	.word	0x00038850
        /*0c3c*/ 	.short	0x0101
        /*0c3e*/ 	.byte	0x3f
	.zero		1


	//   ....[58]....
        /*0c40*/ 	.word	0x0002cfb0
        /*0c44*/ 	.word	0x00000006
        /*0c48*/ 	.word	0x00038840
        /*0c4c*/ 	.short	0x010a
        /*0c4e*/ 	.byte	0x3f
	.zero		1


	//   ....[59]....
        /*0c50*/ 	.word	0x0002d2d0
        /*0c54*/ 	.word	0x00000006
        /*0c58*/ 	.word	0x00038830
        /*0c5c*/ 	.short	0x0107
        /*0c5e*/ 	.byte	0x3f
	.zero		1


	//   ....[60]....
        /*0c60*/ 	.word	0x0002d380
        /*0c64*/ 	.word	0x00000006
        /*0c68*/ 	.word	0x00038830
        /*0c6c*/ 	.short	0x0101
        /*0c6e*/ 	.byte	0x3f
	.zero		1


	//   ....[61]....
        /*0c70*/ 	.word	0x0002d3b0
        /*0c74*/ 	.word	0x00000006
        /*0c78*/ 	.word	0x00038860
        /*0c7c*/ 	.short	0x010a
        /*0c7e*/ 	.byte	0x3f
	.zero		1


	//   ....[62]....
        /*0c80*/ 	.word	0x0002da60
        /*0c84*/ 	.word	0x00000006
        /*0c88*/ 	.word	0x00038850
        /*0c8c*/ 	.short	0x0107
        /*0c8e*/ 	.byte	0x3f
	.zero		1


	//   ....[63]....
        /*0c90*/ 	.word	0x0002db10
        /*0c94*/ 	.word	0x00000006
        /*0c98*/ 	.word	0x00038850
        /*0c9c*/ 	.short	0x0101
        /*0c9e*/ 	.byte	0x3f
	.zero		1


	//   ....[64]....
        /*0ca0*/ 	.word	0x0002eda0
        /*0ca4*/ 	.word	0x00000005
        /*0ca8*/ 	.word	0x00038820
        /*0cac*/ 	.short	0x010a
        /*0cae*/ 	.byte	0x3f
	.zero		1


	//   ....[65]....
        /*0cb0*/ 	.word	0x0002ef40
        /*0cb4*/ 	.word	0x00000003
        /*0cb8*/ 	.word	0x00038840
        /*0cbc*/ 	.short	0x010a
        /*0cbe*/ 	.byte	0x3f
	.zero		1


	//   ....[66]....
        /*0cc0*/ 	.word	0x0002efe0
        /*0cc4*/ 	.word	0x00000005
        /*0cc8*/ 	.word	0x00038840
        /*0ccc*/ 	.short	0x010a
        /*0cce*/ 	.byte	0x3f
	.zero		1


	//   ....[67]....
        /*0cd0*/ 	.word	0x0002f020
        /*0cd4*/ 	.word	0x00000003
        /*0cd8*/ 	.word	0x00038860
        /*0cdc*/ 	.short	0x010a
        /*0cde*/ 	.byte	0x3f
	.zero		1


	//   ....[68]....
        /*0ce0*/ 	.word	0x0002f060
        /*0ce4*/ 	.word	0x00000005
        /*0ce8*/ 	.word	0x00038860
        /*0cec*/ 	.short	0x010a
        /*0cee*/ 	.byte	0x3f
	.zero		1


	//   ....[69]....
        /*0cf0*/ 	.word	0x0002f0d0
        /*0cf4*/ 	.word	0x00000003
        /*0cf8*/ 	.word	0x00038800
        /*0cfc*/ 	.short	0x010a
        /*0cfe*/ 	.byte	0x3f
	.zero		1


	//   ....[70]....
        /*0d00*/ 	.word	0x0002f120
        /*0d04*/ 	.word	0x00000014
        /*0d08*/ 	.word	0x00000000
        /*0d0c*/ 	.short	0x010a
        /*0d0e*/ 	.byte	0x3f
	.zero		1


	//   ....[71]....
        /*0d10*/ 	.word	0x0002f180
        /*0d14*/ 	.word	0x00000004
        /*0d18*/ 	.word	0x00038810
        /*0d1c*/ 	.short	0x010a
        /*0d1e*/ 	.byte	0x3f
	.zero		1


	//   ....[72]....
        /*0d20*/ 	.word	0x0002f1d0
        /*0d24*/ 	.word	0x0000000c
        /*0d28*/ 	.word	0x00000000
        /*0d2c*/ 	.short	0x010a
        /*0d2e*/ 	.byte	0x3f
	.zero		1


	//   ....[73]....
        /*0d30*/ 	.word	0x0002f220
        /*0d34*/ 	.word	0x00000008
        /*0d38*/ 	.word	0x00000000
        /*0d3c*/ 	.short	0x010a
        /*0d3e*/ 	.byte	0x3f
	.zero		1


	//   ....[74]....
        /*0d40*/ 	.word	0x0002f270
        /*0d44*/ 	.word	0x00000004
        /*0d48*/ 	.word	0x00000000
        /*0d4c*/ 	.short	0x010a
        /*0d4e*/ 	.byte	0x3f
	.zero		1


	//   ....[75]....
        /*0d50*/ 	.word	0x0002f2c0
        /*0d54*/ 	.word	0x00000008
        /*0d58*/ 	.word	0x00000000
        /*0d5c*/ 	.short	0x010a
        /*0d5e*/ 	.byte	0x3f
	.zero		1


	//   ....[76]....
        /*0d60*/ 	.word	0x0002f310
        /*0d64*/ 	.word	0x00000004
        /*0d68*/ 	.word	0x00000000
        /*0d6c*/ 	.short	0x010a
        /*0d6e*/ 	.byte	0x3f
	.zero		1


	//   ....[77]....
        /*0d70*/ 	.word	0x0002f430
        /*0d74*/ 	.word	0x00000016
        /*0d78*/ 	.word	0x00038840
        /*0d7c*/ 	.short	0x010a
        /*0d7e*/ 	.byte	0x3f
	.zero		1


	//   ....[78]....
        /*0d80*/ 	.word	0x00030a20
        /*0d84*/ 	.word	0x00000011
        /*0d88*/ 	.word	0x00038820
        /*0d8c*/ 	.short	0x010a
        /*0d8e*/ 	.byte	0x3f
	.zero		1


	//   ....[79]....
        /*0d90*/ 	.word	0x00030a70
        /*0d94*/ 	.word	0x00000016
        /*0d98*/ 	.word	0x00038860
        /*0d9c*/ 	.short	0x010a
        /*0d9e*/ 	.byte	0x3f
	.zero		1


	//   ....[80]....
        /*0da0*/ 	.word	0x00031360
        /*0da4*/ 	.word	0x00000006
        /*0da8*/ 	.word	0x00038840
        /*0dac*/ 	.short	0x010a
        /*0dae*/ 	.byte	0x3f
	.zero		1


	//   ....[81]....
        /*0db0*/ 	.word	0x00031820
        /*0db4*/ 	.word	0x00000006
        /*0db8*/ 	.word	0x00038860
        /*0dbc*/ 	.short	0x010a
        /*0dbe*/ 	.byte	0x3f
	.zero		1


	//   ....[82]....
        /*0dc0*/ 	.word	0x000329b0
        /*0dc4*/ 	.word	0x00000005
        /*0dc8*/ 	.word	0x00038820
        /*0dcc*/ 	.short	0x010a
        /*0dce*/ 	.byte	0x3f
	.zero		1


	//   ....[83]....
        /*0dd0*/ 	.word	0x00032b50
        /*0dd4*/ 	.word	0x00000003
        /*0dd8*/ 	.word	0x00038840
        /*0ddc*/ 	.short	0x010a
        /*0dde*/ 	.byte	0x3f
	.zero		1


	//   ....[84]....
        /*0de0*/ 	.word	0x00032ba0
        /*0de4*/ 	.word	0x00000005
        /*0de8*/ 	.word	0x00038840
        /*0dec*/ 	.short	0x010a
        /*0dee*/ 	.byte	0x3f
	.zero		1


	//   ....[85]....
        /*0df0*/ 	.word	0x00032bf0
        /*0df4*/ 	.word	0x00000003
        /*0df8*/ 	.word	0x00038860
        /*0dfc*/ 	.short	0x010a
        /*0dfe*/ 	.byte	0x3f
	.zero		1


	//   ....[86]....
        /*0e00*/ 	.word	0x00032fb0
        /*0e04*/ 	.word	0x0000001a
        /*0e08*/ 	.word	0x00000000
        /*0e0c*/ 	.short	0x010a
        /*0e0e*/ 	.byte	0x3f
	.zero		1


	//   ....[87]....
        /*0e10*/ 	.word	0x000330f0
        /*0e14*/ 	.word	0x00000009
        /*0e18*/ 	.word	0x00000000
        /*0e1c*/ 	.short	0x010a
        /*0e1e*/ 	.byte	0x3f
	.zero		1


	//   ....[88]....
        /*0e20*/ 	.word	0x00033750
        /*0e24*/ 	.word	0x0000003a
        /*0e28*/ 	.word	0x00000000
        /*0e2c*/ 	.short	0x010a
        /*0e2e*/ 	.byte	0x3f
	.zero		1


	//   ....[89]....
        /*0e30*/ 	.word	0x00033890
        /*0e34*/ 	.word	0x00000038
        /*0e38*/ 	.word	0x00000000
        /*0e3c*/ 	.short	0x010a
        /*0e3e*/ 	.byte	0x3f
	.zero		1


	//   ....[90]....
        /*0e40*/ 	.word	0x00035d60
        /*0e44*/ 	.word	0x00000009
        /*0e48*/ 	.word	0x00000000
        /*0e4c*/ 	.short	0x0101
        /*0e4e*/ 	.byte	0x3f
	.zero		1


	//   ....[91]....
        /*0e50*/ 	.word	0x000448f0
        /*0e54*/ 	.word	0x00000005
        /*0e58*/ 	.word	0x00000000
        /*0e5c*/ 	.short	0x0101
        /*0e5e*/ 	.byte	0x3f
	.zero		1


	//   ....[92]....
        /*0e60*/ 	.word	0x00044920
        /*0e64*/ 	.word	0x00000009
        /*0e68*/ 	.word	0x00000000
        /*0e6c*/ 	.short	0x010a
        /*0e6e*/ 	.byte	0x3f
	.zero		1


	//   ....[93]....
        /*0e70*/ 	.word	0x00044970
        /*0e74*/ 	.word	0x00000038
        /*0e78*/ 	.word	0x00000000
        /*0e7c*/ 	.short	0x010a
        /*0e7e*/ 	.byte	0x3f
	.zero		1


	//----- nvinfo : EIATTR_NUM_MBARRIERS
	.align		4
.L_884:
        /*0e80*/ 	.byte	0x03, 0x38
        /*0e82*/ 	.short	0x0017


	//----- nvinfo : EIATTR_EXIT_INSTR_OFFSETS
	.align		4
        /*0e84*/ 	.byte	0x04, 0x1c
        /*0e86*/ 	.short	(.L_886 - .L_885)


	//   ....[0]....
.L_885:
        /*0e88*/ 	.word	0x00000a30


	//   ....[1]....
        /*0e8c*/ 	.word	0x00027c30


	//   ....[2]....
        /*0e90*/ 	.word	0x0002f0b0


	//----- nvinfo : EIATTR_MAX_THREADS
	.align		4
.L_886:
        /*0e94*/ 	.byte	0x04, 0x05
        /*0e96*/ 	.short	(.L_888 - .L_887)
.L_887:
        /*0e98*/ 	.word	0x00000180
        /*0e9c*/ 	.word	0x00000001
        /*0ea0*/ 	.word	0x00000001


	//----- nvinfo : EIATTR_CRS_STACK_SIZE
	.align		4
.L_888:
        /*0ea4*/ 	.byte	0x04, 0x1e
        /*0ea6*/ 	.short	(.L_890 - .L_889)
.L_889:
        /*0ea8*/ 	.word	0x00000000


	//----- nvinfo : EIATTR_CBANK_PARAM_SIZE
	.align		4
.L_890:
        /*0eac*/ 	.byte	0x03, 0x19
        /*0eae*/ 	.short	0x0bf0


	//----- nvinfo : EIATTR_PARAM_CBANK
	.align		4
        /*0eb0*/ 	.byte	0x04, 0x0a
        /*0eb2*/ 	.short	(.L_892 - .L_891)
	.align		4
.L_891:
        /*0eb4*/ 	.word	index@(.nv.constant0._ZN7cutlass13device_kernelIN5flash11enable_sm90INS1_16FlashAttnFwdSm90INS1_25CollectiveMainloopFwdSm90ILi2EN4cute5tupleIJNS5_1CILi1EEES8_S8_EEENS6_IJNS7_ILi64EEESA_SA_EEELi512ENS_10bfloat16_tEfNS_4arch4Sm90ELb0ELb1ELb1ELb1ELb1ELb0ELb1ELb0ELb0ELb1ELb1ELb0EEENS1_21CollectiveEpilogueFwdINS6_IJSA_NS7_ILi512EEESA_EEES9_SC_SE_Li256ELb1ELb1ELb1ELb0EEENS1_36VarlenDynamicPersistentTileSchedulerILi64ELi64ELi256ELi128ELb1ELb1ELb1ELb1ELb0ELb1EEEEEEEEEvNT_6ParamsE)
        /*0eb8*/ 	.short	0x0210
        /*0eba*/ 	.short	0x0bf0


	//----- nvinfo : EIATTR_SW_WAR
	.align		4
.L_892:
        /*0ebc*/ 	.byte	0x04, 0x36
        /*0ebe*/ 	.short	(.L_894 - .L_893)
.L_893:
        /*0ec0*/ 	.word	0x00000008
.L_894:


//--------------------- .nv.info._ZN7cutlass13device_kernelIN5flash11enable_sm90INS1_16FlashAttnFwdSm90INS1_25CollectiveMainloopFwdSm90ILi2EN4cute5tupleIJNS5_1CILi1EEES8_S8_EEENS6_IJNS7_ILi64EEESA_SA_EEELi512ENS_10bfloat16_tEfNS_4arch4Sm90ELb0ELb1ELb1ELb1ELb1ELb1ELb1ELb0ELb0ELb1ELb1ELb0EEENS1_21CollectiveEpilogueFwdINS6_IJSA_NS7_ILi512EEESA_EEES9_SC_SE_Li256ELb1ELb1ELb1ELb0EEENS1_36VarlenDynamicPersistentTileSchedulerILi64ELi64ELi256ELi128ELb1ELb1ELb1ELb1ELb0ELb1EEEEEEEEEvNT_6ParamsE --------------------------
	.section	.nv.info._ZN7cutlass13device_kernelIN5flash11enable_sm90INS1_16FlashAttnFwdSm90INS1_25CollectiveMainloopFwdSm90ILi2EN4cute5tupleIJNS5_1CILi1EEES8_S8_EEENS6_IJNS7_ILi64EEESA_SA_EEELi512ENS_10bfloat16_tEfNS_4arch4Sm90ELb0ELb1ELb1ELb1ELb1ELb1ELb1ELb0ELb0ELb1ELb1ELb0EEENS1_21CollectiveEpilogueFwdINS6_IJSA_NS7_ILi512EEESA_EEES9_SC_SE_Li256ELb1ELb1ELb1ELb0EEENS1_36VarlenDynamicPersistentTileSchedulerILi64ELi64ELi256ELi128ELb1ELb1ELb1ELb1ELb0ELb1EEEEEEEEEvNT_6ParamsE,"",@"SHT_CUDA_INFO"
	.sectionflags	@""
	.align	4


	//----- nvinfo : EIATTR_CUDA_API_VERSION
	.align		4
        /*0000*/ 	.byte	0x04, 0x37
        /*0002*/ 	.short	(.L_896 - .L_895)
.L_895:
        /*0004*/ 	.word	0x00000082


	//----- nvinfo : EIATTR_KPARAM_INFO
	.align		4
.L_896:
        /*0008*/ 	.byte	0x04, 0x17
        /*000a*/ 	.short	(.L_898 - .L_897)
.L_897:
        /*000c*/ 	.word	0x00000000
        /*0010*/ 	.short	0x0000
        /*0012*/ 	.short	0x0070
        /*0014*/ 	.byte	0x00, 0xf0, 0x01, 0x2e


	//----- nvinfo : EIATTR_SPARSE_MMA_MASK
	.align		4
.L_898:
        /*0018*/ 	.byte	0x03, 0x50
        /*001a*/ 	.short	0x0000


	//----- nvinfo : EIATTR_MAXREG_COUNT
	.align		4
        /*001c*/ 	.byte	0x03, 0x1b
        /*001e*/ 	.short	0x00a8


	//----- nvinfo : EIATTR_NUM_BARRIERS
	.align		4
        /*0020*/ 	.byte	0x02, 0x4c
        /*0022*/ 	.byte	0x10
	.zero		1


	//----- nvinfo : EIATTR_EXTERNS
	.align		4
        /*0024*/ 	.byte	0x04, 0x0f
        /*0026*/ 	.short	(.L_900 - .L_899)


	//   ....[0]....
	.align		4
.L_899:
        /*0028*/ 	.word	index@(__assertfail)


	//----- nvinfo : EIATTR_ANNOTATIONS
	.align		4
.L_900:
        /*002c*/ 	.byte	0x04, 0x55
        /*002e*/ 	.short	(.L_902 - .L_901)


	//   ....[0]....
.L_901:
        /* <DEDUP_REMOVED lines=36> */


	//----- nvinfo : EIATTR_MERCURY_ISA_VERSION
	.align		4
.L_902:
        /*0260*/ 	.byte	0x03, 0x5f
        /*0262*/ 	.short	0x0101


	//----- nvinfo : EIATTR_UNUSED_LOAD_BYTE_OFFSET
	.align		4
        /*0264*/ 	.byte	0x04, 0x44
        /*0266*/ 	.short	(.L_904 - .L_903)


	//   ....[0]....
.L_903:
        /*0268*/ 	.word	0x00000b00
        /*026c*/ 	.word	0x0000fff0


	//   ....[1]....
        /*0270*/ 	.word	0x0002acf0
        /*0274*/ 	.word	0x0000fff0


	//----- nvinfo : EIATTR_INT_WARP_WIDE_INSTR_OFFSETS
	.align		4
.L_904:
        /*0278*/ 	.byte	0x04, 0x31
        /*027a*/ 	.short	(.L_906 - .L_905)


	//   ....[0]....
.L_905:
        /*027c*/ 	.word	0x00000180


	//   ....[1]....
        /*0280*/ 	.word	0x000001c0


	//   ....[2]....
        /*0284*/ 	.word	0x00000230


	//   ....[3]....
        /*0288*/ 	.word	0x000002a0


	//   ....[4]....
        /*028c*/ 	.word	0x00033c70


	//   ....[5]....
        /*0290*/ 	.word	0x00033d00


	//   ....[6]....
        /*0294*/ 	.word	0x000380d0


	//   ....[7]....
        /*0298*/ 	.word	0x00038160


	//----- nvinfo : EIATTR_COOP_GROUP_MASK_REGIDS
	.align		4
.L_906:
        /*029c*/ 	.byte	0x04, 0x29
        /*029e*/ 	.short	(.L_908 - .L_907)


	//   ....[0]....
.L_907:
        /*02a0*/ 	.word	0xffffffff


	//   ....[1]....
        /*02a4*/ 	.word	0xffffffff


	//   ....[2]....
        /*02a8*/ 	.word	0xffffffff


	//   ....[3]....
        /*02ac*/ 	.word	0xffffffff


	//   ....[4]....
        /*02b0*/ 	.word	0xffffffff


	//   ....[5]....
        /*02b4*/ 	.word	0xffffffff


	//   ....[6]....
        /*02b8*/ 	.word	0xffffffff


	//   ....[7]....
        /*02bc*/ 	.word	0xffffffff


	//   ....[8]....
        /*02c0*/ 	.word	0xffffffff


	//   ....[9]....
        /*02c4*/ 	.word	0xffffffff


	//   ....[10]....
        /*02c8*/ 	.word	0xffffffff


	//   ....[11]....
        /*02cc*/ 	.word	0xffffffff


	//   ....[12]....
        /*02d0*/ 	.word	0xffffffff


	//   ....[13]....
        /*02d4*/ 	.word	0xffffffff


	//   ....[14]....
        /*02d8*/ 	.word	0xffffffff


	//   ....[15]....
        /*02dc*/ 	.word	0xffffffff


	//   ....[16]....
        /*02e0*/ 	.word	0xffffffff


	//   ....[17]....
        /*02e4*/ 	.word	0xffffffff


	//   ....[18]....
        /*02e8*/ 	.word	0xffffffff


	//   ....[19]....
        /*02ec*/ 	.word	0xffffffff


	//   ....[20]....
        /*02f0*/ 	.word	0xffffffff


	//   ....[21]....
        /*02f4*/ 	.word	0xffffffff


	//   ....[22]....
        /*02f8*/ 	.word	0xffffffff


	//   ....[23]....
        /*02fc*/ 	.word	0xffffffff


	//   ....[24]....
        /*0300*/ 	.word	0xffffffff


	//   ....[25]....
        /*0304*/ 	.word	0xffffffff


	//   ....[26]....
        /*0308*/ 	.word	0xffffffff


	//   ....[27]....
        /*030c*/ 	.word	0xffffffff


	//   ....[28]....
        /*0310*/ 	.word	0xffffffff


	//   ....[29]....
        /*0314*/ 	.word	0xffffffff


	//   ....[30]....
        /*0318*/ 	.word	0xffffffff


	//   ....[31]....
        /*031c*/ 	.word	0xffffffff


	//   ....[32]....
        /*0320*/ 	.word	0xffffffff


	//   ....[33]....
        /*0324*/ 	.word	0xffffffff


	//   ....[34]....
        /*0328*/ 	.word	0xffffffff


	//   ....[35]....
        /*032c*/ 	.word	0xffffffff


	//   ....[36]....
        /*0330*/ 	.word	0xffffffff


	//   ....[37]....
        /*0334*/ 	.word	0xffffffff


	//   ....[38]....
        /*0338*/ 	.word	0xffffffff


	//   ....[39]....
        /*033c*/ 	.word	0xffffffff


	//   ....[40]....
        /*0340*/ 	.word	0xffffffff


	//   ....[41]....
        /*0344*/ 	.word	0xffffffff


	//   ....[42]....
        /*0348*/ 	.word	0xffffffff


	//   ....[43]....
        /*034c*/ 	.word	0xffffffff


	//   ....[44]....
        /*0350*/ 	.word	0xffffffff


	//   ....[45]....
        /*0354*/ 	.word	0xffffffff


	//   ....[46]....
        /*0358*/ 	.word	0xffffffff


	//   ....[47]....
        /*035c*/ 	.word	0xffffffff


	//   ....[48]....
        /*0360*/ 	.word	0xffffffff


	//   ....[49]....
        /*0364*/ 	.word	0xffffffff


	//   ....[50]....
        /*0368*/ 	.word	0xffffffff


	//   ....[51]....
        /*036c*/ 	.word	0xffffffff


	//   ....[52]....
        /*0370*/ 	.word	0xffffffff


	//   ....[53]....
        /*0374*/ 	.word	0xffffffff


	//   ....[54]....
        /*0378*/ 	.word	0xffffffff


	//   ....[55]....
        /*037c*/ 	.word	0xffffffff


	//   ....[56]....
        /*0380*/ 	.word	0xffffffff


	//   ....[57]....
        /*0384*/ 	.word	0xffffffff


	//   ....[58]....
        /*0388*/ 	.word	0xffffffff


	//   ....[59]....
        /*038c*/ 	.word	0xffffffff


	//   ....[60]....
        /*0390*/ 	.word	0xffffffff


	//   ....[61]....
        /*0394*/ 	.word	0xffffffff


	//   ....[62]....
        /*0398*/ 	.word	0xffffffff


	//   ....[63]....
        /*039c*/ 	.word	0xffffffff


	//   ....[64]....
        /*03a0*/ 	.word	0xffffffff


	//   ....[65]....
        /*03a4*/ 	.word	0xffffffff


	//   ....[66]....
        /*03a8*/ 	.word	0xffffffff


	//   ....[67]....
        /*03ac*/ 	.word	0xffffffff


	//   ....[68]....
        /*03b0*/ 	.word	0xffffffff


	//   ....[69]....
        /*03b4*/ 	.word	0xffffffff


	//   ....[70]....
        /*03b8*/ 	.word	0xffffffff


	//   ....[71]....
        /*03bc*/ 	.word	0xffffffff


	//   ....[72]....
        /*03c0*/ 	.word	0xffffffff


	//   ....[73]....
        /*03c4*/ 	.word	0xffffffff


	//   ....[74]....
        /*03c8*/ 	.word	0xffffffff


	//   ....[75]....
        /*03cc*/ 	.word	0xffffffff


	//   ....[76]....
        /*03d0*/ 	.word	0xffffffff


	//   ....[77]....
        /*03d4*/ 	.word	0xffffffff


	//   ....[78]....
        /*03d8*/ 	.word	0xffffffff


	//   ....[79]....
        /*03dc*/ 	.word	0xffffffff


	//   ....[80]....
        /*03e0*/ 	.word	0xffffffff


	//   ....[81]....
        /*03e4*/ 	.word	0xffffffff


	//   ....[82]....
        /*03e8*/ 	.word	0xffffffff


	//   ....[83]....
        /*03ec*/ 	.word	0xffffffff


	//   ....[84]....
        /*03f0*/ 	.word	0xffffffff


	//   ....[85]....
        /*03f4*/ 	.word	0xffffffff


	//   ....[86]....
        /*03f8*/ 	.word	0xffffffff


	//   ....[87]....
        /*03fc*/ 	.word	0xffffffff


	//   ....[88]....
        /*0400*/ 	.word	0xffffffff


	//   ....[89]....
        /*0404*/ 	.word	0xffffffff


	//   ....[90]....
        /*0408*/ 	.word	0xffffffff


	//   ....[91]....
        /*040c*/ 	.word	0xffffffff


	//   ....[92]....
        /*0410*/ 	.word	0xffffffff


	//   ....[93]....
        /*0414*/ 	.word	0xffffffff


	//   ....[94]....
        /*0418*/ 	.word	0xffffffff


	//   ....[95]....
        /*041c*/ 	.word	0xffffffff


	//   ....[96]....
        /*0420*/ 	.word	0xffffffff


	//   ....[97]....
        /*0424*/ 	.word	0xffffffff


	//   ....[98]....
        /*0428*/ 	.word	0xffffffff


	//   ....[99]....
        /*042c*/ 	.word	0xffffffff


	//   ....[100]....
        /*0430*/ 	.word	0xffffffff


	//   ....[101]....
        /*0434*/ 	.word	0xffffffff


	//   ....[102]....
        /*0438*/ 	.word	0xffffffff


	//   ....[103]....
        /*043c*/ 	.word	0xffffffff


	//   ....[104]....
        /*0440*/ 	.word	0xffffffff


	//   ....[105]....
        /*0444*/ 	.word	0xffffffff


	//   ....[106]....
        /*0448*/ 	.word	0xffffffff


	//   ....[107]....
        /*044c*/ 	.word	0xffffffff


	//   ....[108]....
        /*0450*/ 	.word	0xffffffff


	//   ....[109]....
        /*0454*/ 	.word	0xffffffff


	//   ....[110]....
        /*0458*/ 	.word	0xffffffff


	//   ....[111]....
        /*045c*/ 	.word	0xffffffff


	//   ....[112]....
        /*0460*/ 	.word	0xffffffff


	//   ....[113]....
        /*0464*/ 	.word	0xffffffff


	//   ....[114]....
        /*0468*/ 	.word	0xffffffff


	//   ....[115]....
        /*046c*/ 	.word	0xffffffff


	//   ....[116]....
        /*0470*/ 	.word	0xffffffff


	//   ....[117]....
        /*0474*/ 	.word	0xffffffff


	//   ....[118]....
        /*0478*/ 	.word	0xffffffff


	//   ....[119]....
        /*047c*/ 	.word	0xffffffff


	//   ....[120]....
        /*0480*/ 	.word	0xffffffff


	//   ....[121]....
        /*0484*/ 	.word	0xffffffff


	//   ....[122]....
        /*0488*/ 	.word	0xffffffff


	//   ....[123]....
        /*048c*/ 	.word	0xffffffff


	//   ....[124]....
        /*0490*/ 	.word	0xffffffff


	//   ....[125]....
        /*0494*/ 	.word	0xffffffff


	//   ....[126]....
        /*0498*/ 	.word	0xffffffff


	//   ....[127]....
        /*049c*/ 	.word	0xffffffff


	//   ....[128]....
        /*04a0*/ 	.word	0xffffffff


	//   ....[129]....
        /*04a4*/ 	.word	0xffffffff


	//   ....[130]....
        /*04a8*/ 	.word	0xffffffff


	//   ....[131]....
        /*04ac*/ 	.word	0xffffffff


	//   ....[132]....
        /*04b0*/ 	.word	0xffffffff


	//   ....[133]....
        /*04b4*/ 	.word	0xffffffff


	//   ....[134]....
        /*04b8*/ 	.word	0xffffffff


	//   ....[135]....
        /*04bc*/ 	.word	0xffffffff


	//   ....[136]....
        /*04c0*/ 	.word	0xffffffff


	//   ....[137]....
        /*04c4*/ 	.word	0xffffffff


	//   ....[138]....
        /*04c8*/ 	.word	0xffffffff


	//   ....[139]....
        /*04cc*/ 	.word	0xffffffff


	//   ....[140]....
        /*04d0*/ 	.word	0xffffffff


	//   ....[141]....
        /*04d4*/ 	.word	0xffffffff


	//   ....[142]....
        /*04d8*/ 	.word	0xffffffff


	//   ....[143]....
        /*04dc*/ 	.word	0xffffffff


	//   ....[144]....
        /*04e0*/ 	.word	0xffffffff


	//   ....[145]....
        /*04e4*/ 	.word	0xffffffff


	//   ....[146]....
        /*04e8*/ 	.word	0xffffffff


	//   ....[147]....
        /*04ec*/ 	.word	0xffffffff


	//   ....[148]....
        /*04f0*/ 	.word	0xffffffff


	//   ....[149]....
        /*04f4*/ 	.word	0xffffffff


	//   ....[150]....
        /*04f8*/ 	.word	0xffffffff


	//   ....[151]....
        /*04fc*/ 	.word	0xffffffff


	//   ....[152]....
        /*0500*/ 	.word	0xffffffff


	//   ....[153]....
        /*0504*/ 	.word	0xffffffff


	//   ....[154]....
        /*0508*/ 	.word	0xffffffff


	//   ....[155]....
        /*050c*/ 	.word	0xffffffff


	//   ....[156]....
        /*0510*/ 	.word	0xffffffff


	//   ....[157]....
        /*0514*/ 	.word	0xffffffff


	//   ....[158]....
        /*0518*/ 	.word	0xffffffff


	//   ....[159]....
        /*051c*/ 	.word	0xffffffff


	//   ....[160]....
        /*0520*/ 	.word	0xffffffff


	//   ....[161]....
        /*0524*/ 	.word	0x0500000f


	//   ....[162]....
        /*0528*/ 	.word	0x0500000f


	//   ....[163]....
        /*052c*/ 	.word	0x0500000f


	//   ....[164]....
        /*0530*/ 	.word	0x0500000f


	//   ....[165]....
        /*0534*/ 	.word	0x0500000f


	//   ....[166]....
        /*0538*/ 	.word	0x0500000f


	//   ....[167]....
        /*053c*/ 	.word	0x0500000f


	//   ....[168]....
        /*0540*/ 	.word	0x0500000f


	//   ....[169]....
        /*0544*/ 	.word	0x0500000f


	//   ....[170]....
        /*0548*/ 	.word	0x0500000f


	//   ....[171]....
        /*054c*/ 	.word	0x0500000f


	//   ....[172]....
        /*0550*/ 	.word	0x0500000f


	//   ....[173]....
        /*0554*/ 	.word	0x0500000f


	//   ....[174]....
        /*0558*/ 	.word	0x0500000f


	//   ....[175]....
        /*055c*/ 	.word	0x0500000f


	//   ....[176]....
        /*0560*/ 	.word	0x0500000f


	//   ....[177]....
        /*0564*/ 	.word	0x0500000f


	//   ....[178]....
        /*0568*/ 	.word	0x0500000f


	//   ....[179]....
        /*056c*/ 	.word	0x0500000f


	//   ....[180]....
        /*0570*/ 	.word	0x0500000f


	//   ....[181]....
        /*0574*/ 	.word	0x0500000f


	//   ....[182]....
        /*0578*/ 	.word	0x0500000f


	//   ....[183]....
        /*057c*/ 	.word	0x0500000f


	//   ....[184]....
        /*0580*/ 	.word	0x0500000f


	//   ....[185]....
        /*0584*/ 	.word	0x0500000f


	//   ....[186]....
        /*0588*/ 	.word	0x0500000f


	//   ....[187]....
        /*058c*/ 	.word	0x0500000f


	//   ....[188]....
        /*0590*/ 	.word	0x0500000f


	//   ....[189]....
        /*0594*/ 	.word	0x0500000f


	//   ....[190]....
        /*0598*/ 	.word	0x0500000f


	//   ....[191]....
        /*059c*/ 	.word	0x0500000f


	//   ....[192]....
        /*05a0*/ 	.word	0x0500000f


	//   ....[193]....
        /*05a4*/ 	.word	0x0500000f


	//   ....[194]....
        /*05a8*/ 	.word	0x0500000f


	//   ....[195]....
        /*05ac*/ 	.word	0x0500000f


	//   ....[196]....
        /*05b0*/ 	.word	0x0500000f


	//   ....[197]....
        /*05b4*/ 	.word	0x0500000f


	//   ....[198]....
        /*05b8*/ 	.word	0x0500000f


	//   ....[199]....
        /*05bc*/ 	.word	0x0500000f


	//   ....[200]....
        /*05c0*/ 	.word	0x0500000f


	//   ....[201]....
        /*05c4*/ 	.word	0x0500000f


	//   ....[202]....
        /*05c8*/ 	.word	0x0500000f


	//   ....[203]....
        /*05cc*/ 	.word	0x0500000f


	//   ....[204]....
        /*05d0*/ 	.word	0x0500000f


	//   ....[205]....
        /*05d4*/ 	.word	0x0500000f


	//   ....[206]....
        /*05d8*/ 	.word	0x0500000f


	//   ....[207]....
        /*05dc*/ 	.word	0x0500000f


	//   ....[208]....
        /*05e0*/ 	.word	0x0500000f


	//   ....[209]....
        /*05e4*/ 	.word	0x0500000f


	//   ....[210]....
        /*05e8*/ 	.word	0x0500000f


	//   ....[211]....
        /*05ec*/ 	.word	0x0500000f


	//   ....[212]....
        /*05f0*/ 	.word	0x0500000f


	//   ....[213]....
        /*05f4*/ 	.word	0x0500000f


	//   ....[214]....
        /*05f8*/ 	.word	0x0500000f


	//   ....[215]....
        /*05fc*/ 	.word	0x0500000f


	//   ....[216]....
        /*0600*/ 	.word	0x0500000f


	//   ....[217]....
        /*0604*/ 	.word	0x0500000f


	//   ....[218]....
        /*0608*/ 	.word	0x0500000f


	//   ....[219]....
        /*060c*/ 	.word	0x0500000f


	//   ....[220]....
        /*0610*/ 	.word	0x0500000f


	//   ....[221]....
        /*0614*/ 	.word	0x0500000f


	//   ....[222]....
        /*0618*/ 	.word	0x0500000f


	//   ....[223]....
        /*061c*/ 	.word	0x0500000f


	//   ....[224]....
        /*0620*/ 	.word	0x0500000f


	//   ....[225]....
        /*0624*/ 	.word	0x0500000f


	//   ....[226]....
        /*0628*/ 	.word	0x0500000f


	//   ....[227]....
        /*062c*/ 	.word	0x0500000f


	//   ....[228]....
        /*0630*/ 	.word	0x0500000f


	//   ....[229]....
        /*0634*/ 	.word	0x0500000f


	//   ....[230]....
        /*0638*/ 	.word	0x0500000f


	//   ....[231]....
        /*063c*/ 	.word	0x0500000f


	//   ....[232]....
        /*0640*/ 	.word	0x0500000f


	//   ....[233]....
        /*0644*/ 	.word	0x0500000f


	//   ....[234]....
        /*0648*/ 	.word	0x0500000f


	//   ....[235]....
        /*064c*/ 	.word	0x0500000f


	//   ....[236]....
        /*0650*/ 	.word	0x0500000f


	//   ....[237]....
        /*0654*/ 	.word	0x0500000f


	//   ....[238]....
        /*0658*/ 	.word	0x0500000f


	//   ....[239]....
        /*065c*/ 	.word	0x0500000f


	//   ....[240]....
        /*0660*/ 	.word	0x0500000f


	//   ....[241]....
        /*0664*/ 	.word	0x0500000f


	//   ....[242]....
        /*0668*/ 	.word	0x0500000f


	//   ....[243]....
        /*066c*/ 	.word	0x0500000f


	//   ....[244]....
        /*0670*/ 	.word	0x0500000f


	//   ....[245]....
        /*0674*/ 	.word	0x0500000f


	//   ....[246]....
        /*0678*/ 	.word	0x0500000f


	//   ....[247]....
        /*067c*/ 	.word	0x0500000f


	//   ....[248]....
        /*0680*/ 	.word	0x0500000f


	//   ....[249]....
        /*0684*/ 	.word	0x0500000f


	//   ....[250]....
        /*0688*/ 	.word	0x0500000f


	//   ....[251]....
        /*068c*/ 	.word	0x0500000f


	//   ....[252]....
        /*0690*/ 	.word	0xffffffff


	//   ....[253]....
        /*0694*/ 	.word	0xffffffff


	//   ....[254]....
        /*0698*/ 	.word	0xffffffff


	//   ....[255]....
        /*069c*/ 	.word	0xffffffff


	//   ....[0]....
        /*06a0*/ 	.word	0xffffffff


	//   ....[1]....
        /*06a4*/ 	.word	0xffffffff


	//   ....[2]....
        /*06a8*/ 	.word	0xffffffff


	//   ....[3]....
        /*06ac*/ 	.word	0xffffffff


	//----- nvinfo : EIATTR_COOP_GROUP_INSTR_OFFSETS
	.align		4
.L_908:
        /*06b0*/ 	.byte	0x04, 0x28
        /*06b2*/ 	.short	(.L_910 - .L_909)


	//   ....[0]....
.L_909:
        /*06b4*/ 	.word	0x000000c0


	//   ....[1]....
        /*06b8*/ 	.word	0x00000190


	//   ....[2]....
        /*06bc*/ 	.word	0x000001e0


	//   ....[3]....
        /*06c0*/ 	.word	0x00000400


	//   ....[4]....
        /*06c4*/ 	.word	0x00000560


	//   ....[5]....
        /*06c8*/ 	.word	0x00000680


	//   ....[6]....
        /*06cc*/ 	.word	0x000007e0


	//   ....[7]....
        /*06d0*/ 	.word	0x00003120


	//   ....[8]....
        /*06d4*/ 	.word	0x00003130


	//   ....[9]....
        /*06d8*/ 	.word	0x00003d30


	//   ....[10]....
        /*06dc*/ 	.word	0x00003d40


	//   ....[11]....
        /*06e0*/ 	.word	0x00004700


	//   ....[12]....
        /*06e4*/ 	.word	0x00004710


	//   ....[13]....
        /*06e8*/ 	.word	0x00004af0


	//   ....[14]....
        /*06ec*/ 	.word	0x00004b00


	//   ....[15]....
        /*06f0*/ 	.word	0x00006490


	//   ....[16]....
        /*06f4*/ 	.word	0x0000e450


	//   ....[17]....
        /*06f8*/ 	.word	0x0000f3c0


	//   ....[18]....
        /*06fc*/ 	.word	0x0000f3d0


	//   ....[19]....
        /*0700*/ 	.word	0x0000f3e0


	//   ....[20]....
        /*0704*/ 	.word	0x0000f3f0


	//   ....[21]....
        /*0708*/ 	.word	0x0000f720


	//   ....[22]....
        /*070c*/ 	.word	0x0000f730


	//   ....[23]....
        /*0710*/ 	.word	0x0000f740


	//   ....[24]....
        /*0714*/ 	.word	0x0000f750


	//   ....[25]....
        /*0718*/ 	.word	0x00010a80


	//   ....[26]....
        /*071c*/ 	.word	0x00010aa0


	//   ....[27]....
        /*0720*/ 	.word	0x00010ab0


	//   ....[28]....
        /*0724*/ 	.word	0x00010ac0


	//   ....[29]....
        /*0728*/ 	.word	0x00010bc0


	//   ....[30]....
        /*072c*/ 	.word	0x00010be0


	//   ....[31]....
        /*0730*/ 	.word	0x00010bf0


	//   ....[32]....
        /*0734*/ 	.word	0x00010c00


	//   ....[33]....
        /*0738*/ 	.word	0x000137c0


	//   ....[34]....
        /*073c*/ 	.word	0x00014a90


	//   ....[35]....
        /*0740*/ 	.word	0x00014fb0


	//   ....[36]....
        /*0744*/ 	.word	0x00015b80


	//   ....[37]....
        /*0748*/ 	.word	0x00015be0


	//   ....[38]....
        /*074c*/ 	.word	0x00015c30


	//   ....[39]....
        /*0750*/ 	.word	0x00015c50


	//   ....[40]....
        /*0754*/ 	.word	0x0001a360


	//   ....[41]....
        /*0758*/ 	.word	0x0001b9c0


	//   ....[42]....
        /*075c*/ 	.word	0x0001cfa0


	//   ....[43]....
        /*0760*/ 	.word	0x0001cff0


	//   ....[44]....
        /*0764*/ 	.word	0x0001d040


	//   ....[45]....
        /*0768*/ 	.word	0x0001d060


	//   ....[46]....
        /*076c*/ 	.word	0x000216f0


	//   ....[47]....
        /*0770*/ 	.word	0x00022af0


	//   ....[48]....
        /*0774*/ 	.word	0x00023dd0


	//   ....[49]....
        /*0778*/ 	.word	0x000242e0


	//   ....[50]....
        /*077c*/ 	.word	0x00024eb0


	//   ....[51]....
        /*0780*/ 	.word	0x00024f10


	//   ....[52]....
        /*0784*/ 	.word	0x00024f60


	//   ....[53]....
        /*0788*/ 	.word	0x00024f80


	//   ....[54]....
        /*078c*/ 	.word	0x00029690


	//   ....[55]....
        /*0790*/ 	.word	0x00029810


	//   ....[56]....
        /*0794*/ 	.word	0x00029830


	//   ....[57]....
        /*0798*/ 	.word	0x00029870


	//   ....[58]....
        /*079c*/ 	.word	0x00029890


	//   ....[59]....
        /*07a0*/ 	.word	0x0002bc30


	//   ....[60]....
        /*07a4*/ 	.word	0x0002c020


	//   ....[61]....
        /*07a8*/ 	.word	0x0002c030


	//   ....[62]....
        /*07ac*/ 	.word	0x0002c050


	//   ....[63]....
        /*07b0*/ 	.word	0x0002c060


	//   ....[64]....
        /*07b4*/ 	.word	0x0002cc90


	//   ....[65]....
        /*07b8*/ 	.word	0x0002ccb0


	//   ....[66]....
        /*07bc*/ 	.word	0x0002cf60


	//   ....[67]....
        /*07c0*/ 	.word	0x0002cf80


	//   ....[68]....
        /*07c4*/ 	.word	0x0002d900


	//   ....[69]....
        /*07c8*/ 	.word	0x0002d930


	//   ....[70]....
        /*07cc*/ 	.word	0x0002e390


	//   ....[71]....
        /*07d0*/ 	.word	0x0002e3b0


	//   ....[72]....
        /*07d4*/ 	.word	0x0002f8b0


	//   ....[73]....
        /*07d8*/ 	.word	0x0002f8e0


	//   ....[74]....
        /*07dc*/ 	.word	0x0002fb20


	//   ....[75]....
        /*07e0*/ 	.word	0x0002fb40


	//   ....[76]....
        /*07e4*/ 	.word	0x0002fde0


	//   ....[77]....
        /*07e8*/ 	.word	0x0002fff0


	//   ....[78]....
        /*07ec*/ 	.word	0x00030020


	//   ....[79]....
        /*07f0*/ 	.word	0x00030050


	//   ....[80]....
        /*07f4*/ 	.word	0x00030080


	//   ....[81]....
        /*07f8*/ 	.word	0x000300b0


	//   ....[82]....
        /*07fc*/ 	.word	0x000300e0


	//   ....[83]....
        /*0800*/ 	.word	0x00030270


	//   ....[84]....
        /*0804*/ 	.word	0x000302a0


	//   ....[85]....
        /*0808*/ 	.word	0x000302d0


	//   ....[86]....
        /*080c*/ 	.word	0x00030300


	//   ....[87]....
        /*0810*/ 	.word	0x00030330


	//   ....[88]....
        /*0814*/ 	.word	0x00030360


	//   ....[89]....
        /*0818*/ 	.word	0x000303f0


	//   ....[90]....
        /*081c*/ 	.word	0x00030420


	//   ....[91]....
        /*0820*/ 	.word	0x00030430


	//   ....[92]....
        /*0824*/ 	.word	0x00030470


	//   ....[93]....
        /*0828*/ 	.word	0x00031c40


	//   ....[94]....
        /*082c*/ 	.word	0x00034a70


	//   ....[95]....
        /*0830*/ 	.word	0x00034a90


	//   ....[96]....
        /*0834*/ 	.word	0x00034b20


	//   ....[97]....
        /*0838*/ 	.word	0x00034b40


	//   ....[98]....
        /*083c*/ 	.word	0x00034bc0


	//   ....[99]....
        /*0840*/ 	.word	0x00034be0


	//   ....[100]....
        /*0844*/ 	.word	0x00034bf0


	//   ....[101]....
        /*0848*/ 	.word	0x00034c00


	//   ....[102]....
        /*084c*/ 	.word	0x000353b0


	//   ....[103]....
        /*0850*/ 	.word	0x000353e0


	//   ....[104]....
        /*0854*/ 	.word	0x00035490


	//   ....[105]....
        /*0858*/ 	.word	0x000354a0


	//   ....[106]....
        /*085c*/ 	.word	0x000354b0


	//   ....[107]....
        /*0860*/ 	.word	0x00035530


	//   ....[108]....
        /*0864*/ 	.word	0x00035540


	//   ....[109]....
        /*0868*/ 	.word	0x000355b0


	//   ....[110]....
        /*086c*/ 	.word	0x00035e80


	//   ....[111]....
        /*0870*/ 	.word	0x00035f10


	//   ....[112]....
        /*0874*/ 	.word	0x00035f90


	//   ....[113]....
        /*0878*/ 	.word	0x000360e0


	//   ....[114]....
        /*087c*/ 	.word	0x00036140


	//   ....[115]....
        /*0880*/ 	.word	0x00036160


	//   ....[116]....
        /*0884*/ 	.word	0x00036170


	//   ....[117]....
        /*0888*/ 	.word	0x00036400


	//   ....[118]....
        /*088c*/ 	.word	0x00036930


	//   ....[119]....
        /*0890*/ 	.word	0x00036990


	//   ....[120]....
        /*0894*/ 	.word	0x00036b50


	//   ....[121]....
        /*0898*/ 	.word	0x00036b90


	//   ....[122]....
        /*089c*/ 	.word	0x00036ba0


	//   ....[123]....
        /*08a0*/ 	.word	0x00036bb0


	//   ....[124]....
        /*08a4*/ 	.word	0x00036d00


	//   ....[125]....
        /*08a8*/ 	.word	0x00036e50


	//   ....[126]....
        /*08ac*/ 	.word	0x00037620


	//   ....[127]....
        /*08b0*/ 	.word	0x00037640


	//   ....[128]....
        /*08b4*/ 	.word	0x00037690


	//   ....[129]....
        /*08b8*/ 	.word	0x000376a0


	//   ....[130]....
        /*08bc*/ 	.word	0x000376e0


	//   ....[131]....
        /*08c0*/ 	.word	0x000376f0


	//   ....[132]....
        /*08c4*/ 	.word	0x00037700


	//   ....[133]....
        /*08c8*/ 	.word	0x00037740


	//   ....[134]....
        /*08cc*/ 	.word	0x00037a30


	//   ....[135]....
        /*08d0*/ 	.word	0x00037a70


	//   ....[136]....
        /*08d4*/ 	.word	0x00037a90


	//   ....[137]....
        /*08d8*/ 	.word	0x00037ab0


	//   ....[138]....
        /*08dc*/ 	.word	0x00037ae0


	//   ....[139]....
        /*08e0*/ 	.word	0x00037b00


	//   ....[140]....
        /*08e4*/ 	.word	0x00037c00


	//   ....[141]....
        /*08e8*/ 	.word	0x00037d50


	//   ....[142]....
        /*08ec*/ 	.word	0x00038380


	//   ....[143]....
        /*08f0*/ 	.word	0x000383b0


	//   ....[144]....
        /*08f4*/ 	.word	0x00038410


	//   ....[145]....
        /*08f8*/ 	.word	0x00038440


	//   ....[146]....
        /*08fc*/ 	.word	0x00038470


	//   ....[147]....
        /*0900*/ 	.word	0x000384a0


	//   ....[148]....
        /*0904*/ 	.word	0x000384d0


	//   ....[149]....
        /*0908*/ 	.word	0x00038500


	//   ....[150]....
        /*090c*/ 	.word	0x000386a0


	//   ....[151]....
        /*0910*/ 	.word	0x000386d0


	//   ....[152]....
        /*0914*/ 	.word	0x00038700


	//   ....[153]....
        /*0918*/ 	.word	0x00038730


	//   ....[154]....
        /*091c*/ 	.word	0x00038760


	//   ....[155]....
        /*0920*/ 	.word	0x00038790


	//   ....[156]....
        /*0924*/ 	.word	0x00038850


	//   ....[157]....
        /*0928*/ 	.word	0x00038870


	//   ....[158]....
        /*092c*/ 	.word	0x00038890


	//   ....[159]....
        /*0930*/ 	.word	0x000388f0


	//   ....[160]....
        /*0934*/ 	.word	0x00039310


	//   ....[161]....
        /*0938*/ 	.word	0x00039630


	//   ....[162]....
        /*093c*/ 	.word	0x000396c0


	//   ....[163]....
        /*0940*/ 	.word	0x000397a0


	//   ....[164]....
        /*0944*/ 	.word	0x00039830


	//   ....[165]....
        /*0948*/ 	.word	0x00039910


	//   ....[166]....
        /*094c*/ 	.word	0x000399a0


	//   ....[167]....
        /*0950*/ 	.word	0x00039a80


	//   ....[168]....
        /*0954*/ 	.word	0x00039b10


	//   ....[169]....
        /*0958*/ 	.word	0x00039b60


	//   ....[170]....
        /*095c*/ 	.word	0x00039bb0


	//   ....[171]....
        /*0960*/ 	.word	0x00039c50


	//   ....[172]....
        /*0964*/ 	.word	0x00039ce0


	//   ....[173]....
        /*0968*/ 	.word	0x00039d30


	//   ....[174]....
        /*096c*/ 	.word	0x00039d80


	//   ....[175]....
        /*0970*/ 	.word	0x00039e70


	//   ....[176]....
        /*0974*/ 	.word	0x00039f20


	//   ....[177]....
        /*0978*/ 	.word	0x00039fa0


	//   ....[178]....
        /*097c*/ 	.word	0x0003a030


	//   ....[179]....
        /*0980*/ 	.word	0x0003a120


	//   ....[180]....
        /*0984*/ 	.word	0x0003a170


	//   ....[181]....
        /*0988*/ 	.word	0x0003a1c0


	//   ....[182]....
        /*098c*/ 	.word	0x0003a2b0


	//   ....[183]....
        /*0990*/ 	.word	0x0003a680


	//   ....[184]....
        /*0994*/ 	.word	0x0003a950


	//   ....[185]....
        /*0998*/ 	.word	0x0003aa40


	//   ....[186]....
        /*099c*/ 	.word	0x0003aae0


	//   ....[187]....
        /*09a0*/ 	.word	0x0003ab40


	//   ....[188]....
        /*09a4*/ 	.word	0x0003ac30


	//   ....[189]....
        /*09a8*/ 	.word	0x0003aca0


	//   ....[190]....
        /*09ac*/ 	.word	0x0003ad90


	//   ....[191]....
        /*09b0*/ 	.word	0x0003ae00


	//   ....[192]....
        /*09b4*/ 	.word	0x0003aea0


	//   ....[193]....
        /*09b8*/ 	.word	0x0003af90


	//   ....[194]....
        /*09bc*/ 	.word	0x0003b030


	//   ....[195]....
        /*09c0*/ 	.word	0x0003b090


	//   ....[196]....
        /*09c4*/ 	.word	0x0003b150


	//   ....[197]....
        /*09c8*/ 	.word	0x0003b1b0


	//   ....[198]....
        /*09cc*/ 	.word	0x0003b250


	//   ....[199]....
        /*09d0*/ 	.word	0x0003b300


	//   ....[200]....
        /*09d4*/ 	.word	0x0003b3e0


	//   ....[201]....
        /*09d8*/ 	.word	0x0003b6d0


	//   ....[202]....
        /*09dc*/ 	.word	0x0003b790


	//   ....[203]....
        /*09e0*/ 	.word	0x0003ba00


	//   ....[204]....
        /*09e4*/ 	.word	0x0003ba80


	//   ....[205]....
        /*09e8*/ 	.word	0x0003bc90


	//   ....[206]....
        /*09ec*/ 	.word	0x0003bce0


	//   ....[207]....
        /*09f0*/ 	.word	0x0003be50


	//   ....[208]....
        /*09f4*/ 	.word	0x0003bee0


	//   ....[209]....
        /*09f8*/ 	.word	0x0003c020


	//   ....[210]....
        /*09fc*/ 	.word	0x0003c120


	//   ....[211]....
        /*0a00*/ 	.word	0x0003c390


	//   ....[212]....
        /*0a04*/ 	.word	0x0003c3e0


	//   ....[213]....
        /*0a08*/ 	.word	0x0003c5b0


	//   ....[214]....
        /*0a0c*/ 	.word	0x0003c600


	//   ....[215]....
        /*0a10*/ 	.word	0x0003c7d0


	//   ....[216]....
        /*0a14*/ 	.word	0x0003c820


	//   ....[217]....
        /*0a18*/ 	.word	0x0003c910


	//   ....[218]....
        /*0a1c*/ 	.word	0x0003c9b0


	//   ....[219]....
        /*0a20*/ 	.word	0x0003ca10


	//   ....[220]....
        /*0a24*/ 	.word	0x0003cac0


	//   ....[221]....
        /*0a28*/ 	.word	0x0003cb20


	//   ....[222]....
        /*0a2c*/ 	.word	0x0003cbd0


	//   ....[223]....
        /*0a30*/ 	.word	0x0003cc30


	//   ....[224]....
        /*0a34*/ 	.word	0x0003cce0


	//   ....[225]....
        /*0a38*/ 	.word	0x0003cdd0


	//   ....[226]....
        /*0a3c*/ 	.word	0x0003ceb0


	//   ....[227]....
        /*0a40*/ 	.word	0x0003cfc0


	//   ....[228]....
        /*0a44*/ 	.word	0x0003d0c0


	//   ....[229]....
        /*0a48*/ 	.word	0x0003d1f0


	//   ....[230]....
        /*0a4c*/ 	.word	0x0003d2d0


	//   ....[231]....
        /*0a50*/ 	.word	0x0003d3d0


	//   ....[232]....
        /*0a54*/ 	.word	0x0003d4b0


	//   ....[233]....
        /*0a58*/ 	.word	0x0003d540


	//   ....[234]....
        /*0a5c*/ 	.word	0x0003d5e0


	//   ....[235]....
        /*0a60*/ 	.word	0x0003d750


	//   ....[236]....
        /*0a64*/ 	.word	0x0003d7c0


	//   ....[237]....
        /*0a68*/ 	.word	0x0003d830


	//   ....[238]....
        /*0a6c*/ 	.word	0x0003d8a0


	//   ....[239]....
        /*0a70*/ 	.word	0x0003d910


	//   ....[240]....
        /*0a74*/ 	.word	0x0003d990


	//   ....[241]....
        /*0a78*/ 	.word	0x0003da10


	//   ....[242]....
        /*0a7c*/ 	.word	0x0003daa0


	//   ....[243]....
        /*0a80*/ 	.word	0x0003db10


	//   ....[244]....
        /*0a84*/ 	.word	0x0003db80


	//   ....[245]....
        /*0a88*/ 	.word	0x0003dbf0


	//   ....[246]....
        /*0a8c*/ 	.word	0x0003dc70


	//   ....[247]....
        /*0a90*/ 	.word	0x0003dce0


	//   ....[248]....
        /*0a94*/ 	.word	0x0003dd90


	//   ....[249]....
        /*0a98*/ 	.word	0x0003dde0


	//   ....[250]....
        /*0a9c*/ 	.word	0x0003de70


	//   ....[251]....
        /*0aa0*/ 	.word	0x0003dfa0


	//   ....[252]....
        /*0aa4*/ 	.word	0x0003fec0


	//   ....[253]....
        /*0aa8*/ 	.word	0x00041670


	//   ....[254]....
        /*0aac*/ 	.word	0x000420b0


	//   ....[255]....
        /*0ab0*/ 	.word	0x00042980


	//   ....[0]....
        /*0ab4*/ 	.word	0x000429d0


	//   ....[1]....
        /*0ab8*/ 	.word	0x000429f0


	//   ....[2]....
        /*0abc*/ 	.word	0x00042a00


	//   ....[3]....
        /*0ac0*/ 	.word	0x0004d6d0


	//----- nvinfo : EIATTR_REG_RECONFIG
	.align		4
.L_910:
        /*0ac4*/ 	.byte	0x01, 0x54
	.zero		2


	//----- nvinfo : EIATTR_SYSCALL_OFFSETS
	.align		4
        /*0ac8*/ 	.byte	0x04, 0x46
        /*0aca*/ 	.short	(.L_912 - .L_911)


	//   ....[0]....
.L_911:
        /*0acc*/ 	.word	0x00002560


	//   ....[1]....
        /*0ad0*/ 	.word	0x000026b0


	//   ....[2]....
        /*0ad4*/ 	.word	0x0000e800


	//   ....[3]....
        /*0ad8*/ 	.word	0x0000f170


	//   ....[4]....
        /*0adc*/ 	.word	0x00033e60


	//   ....[5]....
        /*0ae0*/ 	.word	0x00033fb0


	//   ....[6]....
        /*0ae4*/ 	.word	0x000340a0


	//   ....[7]....
        /*0ae8*/ 	.word	0x00034fc0


	//   ....[8]....
        /*0aec*/ 	.word	0x00035820


	//----- nvinfo : EIATTR_MBARRIER_INSTR_OFFSETS
	.align		4
.L_912:
        /*0af0*/ 	.byte	0x04, 0x39
        /*0af2*/ 	.short	(.L_914 - .L_913)


	//   ....[0]....
.L_913:
        /*0af4*/ 	.word	0x000002d0
        /*0af8*/ 	.word	0x000000ff
        /*0afc*/ 	.word	0x00038800
        /*0b00*/ 	.short	0x0100
        /*0b02*/ 	.byte	0x08
	.zero		1


	//   ....[1]....
        /*0b04*/ 	.word	0x000002f0
        /*0b08*/ 	.word	0x000000ff
        /*0b0c*/ 	.word	0x00038810
        /*0b10*/ 	.short	0x0100
        /*0b12*/ 	.byte	0x08
	.zero		1


	//   ....[2]....
        /*0b14*/ 	.word	0x00000300
        /*0b18*/ 	.word	0x000000ff
        /*0b1c*/ 	.word	0x00038820
        /*0b20*/ 	.short	0x0100
        /*0b22*/ 	.byte	0x08
	.zero		1


	//   ....[3]....
        /*0b24*/ 	.word	0x000003b0
        /*0b28*/ 	.word	0x000000ff
        /*0b2c*/ 	.word	0x00038830
        /*0b30*/ 	.short	0x0100
        /*0b32*/ 	.byte	0x06
	.zero		1


	//   ....[4]....
        /*0b34*/ 	.word	0x000003c0
        /*0b38*/ 	.word	0x000000ff
        /*0b3c*/ 	.word	0x00038840
        /*0b40*/ 	.short	0x0100
        /*0b42*/ 	.byte	0x06
	.zero		1


	//   ....[5]....
        /*0b44*/ 	.word	0x000003d0
        /*0b48*/ 	.word	0x000000ff
        /*0b4c*/ 	.word	0x00038838
        /*0b50*/ 	.short	0x0100
        /*0b52*/ 	.byte	0x06
	.zero		1


	//   ....[6]....
        /*0b54*/ 	.word	0x000003e0
        /*0b58*/ 	.word	0x000000ff
        /*0b5c*/ 	.word	0x00038848
        /*0b60*/ 	.short	0x0100
        /*0b62*/ 	.byte	0x06
	.zero		1


	//   ....[7]....
        /*0b64*/ 	.word	0x00000510
        /*0b68*/ 	.word	0x000000ff
        /*0b6c*/ 	.word	0x00038850
        /*0b70*/ 	.short	0x0100
        /*0b72*/ 	.byte	0x08
	.zero		1


	//   ....[8]....
        /*0b74*/ 	.word	0x00000520
        /*0b78*/ 	.word	0x000000ff
        /*0b7c*/ 	.word	0x00038860
        /*0b80*/ 	.short	0x0100
        /*0b82*/ 	.byte	0x08
	.zero		1


	//   ....[9]....
        /*0b84*/ 	.word	0x00000530
        /*0b88*/ 	.word	0x000000ff
        /*0b8c*/ 	.word	0x00038858
        /*0b90*/ 	.short	0x0100
        /*0b92*/ 	.byte	0x08
	.zero		1


	//   ....[10]....
        /*0b94*/ 	.word	0x00000540
        /*0b98*/ 	.word	0x000000ff
        /*0b9c*/ 	.word	0x00038868
        /*0ba0*/ 	.short	0x0100
        /*0ba2*/ 	.byte	0x08
	.zero		1


	//   ....[11]....
        /*0ba4*/ 	.word	0x00000630
        /*0ba8*/ 	.word	0x000000ff
        /*0bac*/ 	.word	0x00038870
        /*0bb0*/ 	.short	0x0100
        /*0bb2*/ 	.byte	0x06
	.zero		1


	//   ....[12]....
        /*0bb4*/ 	.word	0x00000640
        /*0bb8*/ 	.word	0x000000ff
        /*0bbc*/ 	.word	0x00038880
        /*0bc0*/ 	.short	0x0100
        /*0bc2*/ 	.byte	0x06
	.zero		1


	//   ....[13]....
        /*0bc4*/ 	.word	0x00000650
        /*0bc8*/ 	.word	0x000000ff
        /*0bcc*/ 	.word	0x00038878
        /*0bd0*/ 	.short	0x0100
        /*0bd2*/ 	.byte	0x06
	.zero		1


	//   ....[14]....
        /*0bd4*/ 	.word	0x00000660
        /*0bd8*/ 	.word	0x000000ff
        /*0bdc*/ 	.word	0x00038888
        /*0be0*/ 	.short	0x0100
        /*0be2*/ 	.byte	0x06
	.zero		1


	//   ....[15]....
        /*0be4*/ 	.word	0x00000790
        /*0be8*/ 	.word	0x000000ff
        /*0bec*/ 	.word	0x00038890
        /*0bf0*/ 	.short	0x0100
        /*0bf2*/ 	.byte	0x08
	.zero		1


	//   ....[16]....
        /*0bf4*/ 	.word	0x000007a0
        /*0bf8*/ 	.word	0x000000ff
        /*0bfc*/ 	.word	0x000388a0
        /*0c00*/ 	.short	0x0100
        /*0c02*/ 	.byte	0x08
	.zero		1


	//   ....[17]....
        /*0c04*/ 	.word	0x000007b0
        /*0c08*/ 	.word	0x000000ff
        /*0c0c*/ 	.word	0x00038898
        /*0c10*/ 	.short	0x0100
        /*0c12*/ 	.byte	0x08
	.zero		1


	//   ....[18]....
        /*0c14*/ 	.word	0x000007c0
        /*0c18*/ 	.word	0x000000ff
        /*0c1c*/ 	.word	0x000388a8
        /*0c20*/ 	.short	0x0100
        /*0c22*/ 	.byte	0x08
	.zero		1


	//   ....[19]....
        /*0c24*/ 	.word	0x000008f0
        /*0c28*/ 	.word	0x000000ff
        /*0c2c*/ 	.word	0x000388b0
        /*0c30*/ 	.short	0x0100
        /*0c32*/ 	.byte	0x08
	.zero		1


	//   ....[20]....
        /*0c34*/ 	.word	0x00000900
        /*0c38*/ 	.word	0x000000ff
        /*0c3c*/ 	.word	0x000388c0
        /*0c40*/ 	.short	0x0100
        /*0c42*/ 	.byte	0x08
	.zero		1


	//   ....[21]....
        /*0c44*/ 	.word	0x00000910
        /*0c48*/ 	.word	0x000000ff
        /*0c4c*/ 	.word	0x000388b8
        /*0c50*/ 	.short	0x0100
        /*0c52*/ 	.byte	0x08
	.zero		1


	//   ....[22]....
        /*0c54*/ 	.word	0x00000920
        /*0c58*/ 	.word	0x000000ff
        /*0c5c*/ 	.word	0x000388c8
        /*0c60*/ 	.short	0x0100
        /*0c62*/ 	.byte	0x08
	.zero		1


	//   ....[23]....
        /*0c64*/ 	.word	0x000030d0
        /*0c68*/ 	.word	0x00000028
        /*0c6c*/ 	.word	0x00038890
        /*0c70*/ 	.short	0x010a
        /*0c72*/ 	.byte	0x3f
	.zero		1


	//   ....[24]....
        /*0c74*/ 	.word	0x00003ce0
        /*0c78*/ 	.word	0x00000028
        /*0c7c*/ 	.word	0x00038890
        /*0c80*/ 	.short	0x010a
        /*0c82*/ 	.byte	0x3f
	.zero		1


	//   ....[25]....
        /*0c84*/ 	.word	0x00004570
        /*0c88*/ 	.word	0x00000028
        /*0c8c*/ 	.word	0x00038890
        /*0c90*/ 	.short	0x010a
        /*0c92*/ 	.byte	0x3f
	.zero		1


	//   ....[26]....
        /*0c94*/ 	.word	0x00004940
        /*0c98*/ 	.word	0x00000004
        /*0c9c*/ 	.word	0x00000000
        /*0ca0*/ 	.short	0x0101
        /*0ca2*/ 	.byte	0x3f
	.zero		1


	//   ....[27]....
        /*0ca4*/ 	.word	0x00004980
        /*0ca8*/ 	.word	0x00000028
        /*0cac*/ 	.word	0x000388b0
        /*0cb0*/ 	.short	0x010a
        /*0cb2*/ 	.byte	0x3f
	.zero		1


	//   ....[28]....
        /*0cb4*/ 	.word	0x00005250
        /*0cb8*/ 	.word	0x00000028
        /*0cbc*/ 	.word	0x00000000
        /*0cc0*/ 	.short	0x0101
        /*0cc2*/ 	.byte	0x3f
	.zero		1


	//   ....[29]....
        /*0cc4*/ 	.word	0x00008900
        /*0cc8*/ 	.word	0x0000000e
        /*0ccc*/ 	.word	0x00000000
        /*0cd0*/ 	.short	0x0101
        /*0cd2*/ 	.byte	0x3f
	.zero		1


	//   ....[30]....
        /*0cd4*/ 	.word	0x0000c710
        /*0cd8*/ 	.word	0x0000000e
        /*0cdc*/ 	.word	0x00000000
        /*0ce0*/ 	.short	0x0101
        /*0ce2*/ 	.byte	0x3f
	.zero		1


	//   ....[31]....
        /*0ce4*/ 	.word	0x0000eef0
        /*0ce8*/ 	.word	0x00000002
        /*0cec*/ 	.word	0x00038800
        /*0cf0*/ 	.short	0x010a
        /*0cf2*/ 	.byte	0x3f
	.zero		1


	//   ....[32]....
        /*0cf4*/ 	.word	0x0000ef40
        /*0cf8*/ 	.word	0x00000002
        /*0cfc*/ 	.word	0x00038800
        /*0d00*/ 	.short	0x010a
        /*0d02*/ 	.byte	0x3f
	.zero		1


	//   ....[33]....
        /*0d04*/ 	.word	0x0000f9b0
        /*0d08*/ 	.word	0x00000002
        /*0d0c*/ 	.word	0x00038800
        /*0d10*/ 	.short	0x010a
        /*0d12*/ 	.byte	0x3f
	.zero		1


	//   ....[34]....
        /*0d14*/ 	.word	0x00010f20
        /*0d18*/ 	.word	0x00000002
        /*0d1c*/ 	.word	0x00038800
        /*0d20*/ 	.short	0x010a
        /*0d22*/ 	.byte	0x3f
	.zero		1


	//   ....[35]....
        /*0d24*/ 	.word	0x000126a0
        /*0d28*/ 	.word	0x00000004
        /*0d2c*/ 	.word	0x00000000
        /*0d30*/ 	.short	0x010a
        /*0d32*/ 	.byte	0x3f
	.zero		1


	//   ....[36]....
        /*0d34*/ 	.word	0x00012740
        /*0d38*/ 	.word	0x00000002
        /*0d3c*/ 	.word	0x00000000
        /*0d40*/ 	.short	0x010a
        /*0d42*/ 	.byte	0x3f
	.zero		1


	//   ....[37]....
        /*0d44*/ 	.word	0x00012b60
        /*0d48*/ 	.word	0x00000002
        /*0d4c*/ 	.word	0x00000000
        /*0d50*/ 	.short	0x010a
        /*0d52*/ 	.byte	0x3f
	.zero		1


	//   ....[38]....
        /*0d54*/ 	.word	0x00012bc0
        /*0d58*/ 	.word	0x00000002
        /*0d5c*/ 	.word	0x00000000
        /*0d60*/ 	.short	0x010a
        /*0d62*/ 	.byte	0x3f
	.zero		1


	//   ....[39]....
        /*0d64*/ 	.word	0x00014750
        /*0d68*/ 	.word	0x0000000a
        /*0d6c*/ 	.word	0x00000000
        /*0d70*/ 	.short	0x0101
        /*0d72*/ 	.byte	0x3f
	.zero		1


	//   ....[40]....
        /*0d74*/ 	.word	0x0001a470
        /*0d78*/ 	.word	0x00000004
        /*0d7c*/ 	.word	0x00000000
        /*0d80*/ 	.short	0x0101
        /*0d82*/ 	.byte	0x3f
	.zero		1


	//   ....[41]....
        /*0d84*/ 	.word	0x0001a8a0
        /*0d88*/ 	.word	0x00000004
        /*0d8c*/ 	.word	0x00000000
        /*0d90*/ 	.short	0x010a
        /*0d92*/ 	.byte	0x3f
	.zero		1


	//   ....[42]....
        /*0d94*/ 	.word	0x0001a940
        /*0d98*/ 	.word	0x00000002
        /*0d9c*/ 	.word	0x00000000
        /*0da0*/ 	.short	0x010a
        /*0da2*/ 	.byte	0x3f
	.zero		1


	//   ....[43]....
        /*0da4*/ 	.word	0x0001ad60
        /*0da8*/ 	.word	0x00000002
        /*0dac*/ 	.word	0x00000000
        /*0db0*/ 	.short	0x010a
        /*0db2*/ 	.byte	0x3f
	.zero		1


	//   ....[44]....
        /*0db4*/ 	.word	0x0001adc0
        /*0db8*/ 	.word	0x00000002
        /*0dbc*/ 	.word	0x00000000
        /*0dc0*/ 	.short	0x010a
        /*0dc2*/ 	.byte	0x3f
	.zero		1


	//   ....[45]....
        /*0dc4*/ 	.word	0x0001c950
        /*0dc8*/ 	.word	0x0000000a
        /*0dcc*/ 	.word	0x00000000
        /*0dd0*/ 	.short	0x0101
        /*0dd2*/ 	.byte	0x3f
	.zero		1


	//   ....[46]....
        /*0dd4*/ 	.word	0x00021800
        /*0dd8*/ 	.word	0x00000004
        /*0ddc*/ 	.word	0x00000000
        /*0de0*/ 	.short	0x0101
        /*0de2*/ 	.byte	0x3f
	.zero		1


	//   ....[47]....
        /*0de4*/ 	.word	0x000219d0
        /*0de8*/ 	.word	0x00000004
        /*0dec*/ 	.word	0x00000000
        /*0df0*/ 	.short	0x010a
        /*0df2*/ 	.byte	0x3f
	.zero		1


	//   ....[48]....
        /*0df4*/ 	.word	0x00021a70
        /*0df8*/ 	.word	0x00000002
        /*0dfc*/ 	.word	0x00000000
        /*0e00*/ 	.short	0x010a
        /*0e02*/ 	.byte	0x3f
	.zero		1


	//   ....[49]....
        /*0e04*/ 	.word	0x00021e90
        /*0e08*/ 	.word	0x00000002
        /*0e0c*/ 	.word	0x00000000
        /*0e10*/ 	.short	0x010a
        /*0e12*/ 	.byte	0x3f
	.zero		1


	//   ....[50]....
        /*0e14*/ 	.word	0x00021ef0
        /*0e18*/ 	.word	0x00000002
        /*0e1c*/ 	.word	0x00000000
        /*0e20*/ 	.short	0x010a
        /*0e22*/ 	.byte	0x3f
	.zero		1


	//   ....[51]....
        /*0e24*/ 	.word	0x00023a80
        /*0e28*/ 	.word	0x00000008
        /*0e2c*/ 	.word	0x00000000
        /*0e30*/ 	.short	0x0101
        /*0e32*/ 	.byte	0x3f
	.zero		1


	//   ....[52]....
        /*0e34*/ 	.word	0x000297a0
        /*0e38*/ 	.word	0x00000004
        /*0e3c*/ 	.word	0x00000000
        /*0e40*/ 	.short	0x0101
        /*0e42*/ 	.byte	0x3f
	.zero		1


	//   ....[53]....
        /*0e44*/ 	.word	0x0002cc80
        /*0e48*/ 	.word	0x00000003
        /*0e4c*/ 	.word	0x00000000
        /*0e50*/ 	.short	0x0101
        /*0e52*/ 	.byte	0x3f
	.zero		1


	//   ....[54]....
        /*0e54*/ 	.word	0x0002d860
        /*0e58*/ 	.word	0x00000006
        /*0e5c*/ 	.word	0x00000000
        /*0e60*/ 	.short	0x0101
        /*0e62*/ 	.byte	0x3f
	.zero		1


	//   ....[55]....
        /*0e64*/ 	.word	0x00031d20
        /*0e68*/ 	.word	0x00000012
        /*0e6c*/ 	.word	0x00038820
        /*0e70*/ 	.short	0x010a
        /*0e72*/ 	.byte	0x3f
	.zero		1


	//   ....[56]....
        /*0e74*/ 	.word	0x00031dd0
        /*0e78*/ 	.word	0x00000003
        /*0e7c*/ 	.word	0x000388a0
        /*0e80*/ 	.short	0x010a
        /*0e82*/ 	.byte	0x3f
	.zero		1


	//   ....[57]....
        /*0e84*/ 	.word	0x00032000
        /*0e88*/ 	.word	0x00000003
        /*0e8c*/ 	.word	0x000388c0
        /*0e90*/ 	.short	0x010a
        /*0e92*/ 	.byte	0x3f
	.zero		1


	//   ....[58]....
        /*0e94*/ 	.word	0x000329f0
        /*0e98*/ 	.word	0x0000000a
        /*0e9c*/ 	.word	0x000388a0
        /*0ea0*/ 	.short	0x010a
        /*0ea2*/ 	.byte	0x3f
	.zero		1


	//   ....[59]....
        /*0ea4*/ 	.word	0x00032c10
        /*0ea8*/ 	.word	0x0000000a
        /*0eac*/ 	.word	0x000388c0
        /*0eb0*/ 	.short	0x010a
        /*0eb2*/ 	.byte	0x3f
	.zero		1


	//   ....[60]....
        /*0eb4*/ 	.word	0x00034860
        /*0eb8*/ 	.word	0x00000019
        /*0ebc*/ 	.word	0x00038840
        /*0ec0*/ 	.short	0x010a
        /*0ec2*/ 	.byte	0x3f
	.zero		1


	//   ....[61]....
        /*0ec4*/ 	.word	0x00034d00
        /*0ec8*/ 	.word	0x00000019
        /*0ecc*/ 	.word	0x00038830
        /*0ed0*/ 	.short	0x0107
        /*0ed2*/ 	.byte	0x3f
	.zero		1


	//   ....[62]....
        /*0ed4*/ 	.word	0x00034dc0
        /*0ed8*/ 	.word	0x00000019
        /*0edc*/ 	.word	0x00038830
        /*0ee0*/ 	.short	0x0101
        /*0ee2*/ 	.byte	0x3f
	.zero		1


	//   ....[63]....
        /*0ee4*/ 	.word	0x00035660
        /*0ee8*/ 	.word	0x00000012
        /*0eec*/ 	.word	0x00038800
        /*0ef0*/ 	.short	0x0107
        /*0ef2*/ 	.byte	0x3f
	.zero		1


	//   ....[64]....
        /*0ef4*/ 	.word	0x000356f0
        /*0ef8*/ 	.word	0x00000012
        /*0efc*/ 	.word	0x00038800
        /*0f00*/ 	.short	0x0101
        /*0f02*/ 	.byte	0x3f
	.zero		1


	//   ....[65]....
        /*0f04*/ 	.word	0x000365c0
        /*0f08*/ 	.word	0x00000012
        /*0f0c*/ 	.word	0x00038810
        /*0f10*/ 	.short	0x0107
        /*0f12*/ 	.byte	0x3f
	.zero		1


	//   ....[66]....
        /*0f14*/ 	.word	0x000366c0
        /*0f18*/ 	.word	0x00000012
        /*0f1c*/ 	.word	0x00038810
        /*0f20*/ 	.short	0x0101
        /*0f22*/ 	.byte	0x3f
	.zero		1


	//   ....[67]....
        /*0f24*/ 	.word	0x000366e0
        /*0f28*/ 	.word	0x00000012
        /*0f2c*/ 	.word	0x00038820
        /*0f30*/ 	.short	0x010a
        /*0f32*/ 	.byte	0x3f
	.zero		1


	//   ....[68]....
        /*0f34*/ 	.word	0x00036760
        /*0f38*/ 	.word	0x00000019
        /*0f3c*/ 	.word	0x00038860
        /*0f40*/ 	.short	0x010a
        /*0f42*/ 	.byte	0x3f
	.zero		1


	//   ....[69]....
        /*0f44*/ 	.word	0x00037070
        /*0f48*/ 	.word	0x00000019
        /*0f4c*/ 	.word	0x00038850
        /*0f50*/ 	.short	0x0107
        /*0f52*/ 	.byte	0x3f
	.zero		1


	//   ....[70]....
        /*0f54*/ 	.word	0x00037130
        /*0f58*/ 	.word	0x00000019
        /*0f5c*/ 	.word	0x00038850
        /*0f60*/ 	.short	0x0101
        /*0f62*/ 	.byte	0x3f
	.zero		1


	//   ....[71]....
        /*0f64*/ 	.word	0x000374a0
        /*0f68*/ 	.word	0x00000006
        /*0f6c*/ 	.word	0x00038840
        /*0f70*/ 	.short	0x010a
        /*0f72*/ 	.byte	0x3f
	.zero		1


	//   ....[72]....
        /*0f74*/ 	.word	0x000377c0
        /*0f78*/ 	.word	0x00000006
        /*0f7c*/ 	.word	0x00038830
        /*0f80*/ 	.short	0x0107
        /*0f82*/ 	.byte	0x3f
	.zero		1


	//   ....[73]....
        /*0f84*/ 	.word	0x00037870
        /*0f88*/ 	.word	0x00000006
        /*0f8c*/ 	.word	0x00038830
        /*0f90*/ 	.short	0x0101
        /*0f92*/ 	.byte	0x3f
	.zero		1


	//   ....[74]....
        /*0f94*/ 	.word	0x000378a0
        /*0f98*/ 	.word	0x00000006
        /*0f9c*/ 	.word	0x00038860
        /*0fa0*/ 	.short	0x010a
        /*0fa2*/ 	.byte	0x3f
	.zero		1


	//   ....[75]....
        /*0fa4*/ 	.word	0x00037f50
        /*0fa8*/ 	.word	0x00000006
        /*0fac*/ 	.word	0x00038850
        /*0fb0*/ 	.short	0x0107
        /*0fb2*/ 	.byte	0x3f
	.zero		1


	//   ....[76]....
        /*0fb4*/ 	.word	0x00038000
        /*0fb8*/ 	.word	0x00000006
        /*0fbc*/ 	.word	0x00038850
        /*0fc0*/ 	.short	0x0101
        /*0fc2*/ 	.byte	0x3f
	.zero		1


	//   ....[77]....
        /*0fc4*/ 	.word	0x00039290
        /*0fc8*/ 	.word	0x00000007
        /*0fcc*/ 	.word	0x00038820
        /*0fd0*/ 	.short	0x010a
        /*0fd2*/ 	.byte	0x3f
	.zero		1


	//   ....[78]....
        /*0fd4*/ 	.word	0x00039400
        /*0fd8*/ 	.word	0x00000005
        /*0fdc*/ 	.word	0x00038840
        /*0fe0*/ 	.short	0x010a
        /*0fe2*/ 	.byte	0x3f
	.zero		1


	//   ....[79]....
        /*0fe4*/ 	.word	0x000394a0
        /*0fe8*/ 	.word	0x00000003
        /*0fec*/ 	.word	0x00038840
        /*0ff0*/ 	.short	0x010a
        /*0ff2*/ 	.byte	0x3f
	.zero		1


	//   ....[80]....
        /*0ff4*/ 	.word	0x000394e0
        /*0ff8*/ 	.word	0x00000005
        /*0ffc*/ 	.word	0x00038860
        /*1000*/ 	.short	0x010a
        /*1002*/ 	.byte	0x3f
	.zero		1


	//   ....[81]....
        /*1004*/ 	.word	0x00039520
        /*1008*/ 	.word	0x00000003
        /*100c*/ 	.word	0x00038860
        /*1010*/ 	.short	0x010a
        /*1012*/ 	.byte	0x3f
	.zero		1


	//   ....[82]....
        /*1014*/ 	.word	0x00039580
        /*1018*/ 	.word	0x00000028
        /*101c*/ 	.word	0x00038890
        /*1020*/ 	.short	0x010a
        /*1022*/ 	.byte	0x3f
	.zero		1


	//   ....[83]....
        /*1024*/ 	.word	0x000396f0
        /*1028*/ 	.word	0x00000028
        /*102c*/ 	.word	0x00038890
        /*1030*/ 	.short	0x010a
        /*1032*/ 	.byte	0x3f
	.zero		1


	//   ....[84]....
        /*1034*/ 	.word	0x00039870
        /*1038*/ 	.word	0x00000028
        /*103c*/ 	.word	0x00038890
        /*1040*/ 	.short	0x010a
        /*1042*/ 	.byte	0x3f
	.zero		1


	//   ....[85]....
        /*1044*/ 	.word	0x000399d0
        /*1048*/ 	.word	0x00000028
        /*104c*/ 	.word	0x000388b0
        /*1050*/ 	.short	0x010a
        /*1052*/ 	.byte	0x3f
	.zero		1


	//   ....[86]....
        /*1054*/ 	.word	0x00039db0
        /*1058*/ 	.word	0x00000002
        /*105c*/ 	.word	0x00038800
        /*1060*/ 	.short	0x010a
        /*1062*/ 	.byte	0x3f
	.zero		1


	//   ....[87]....
        /*1064*/ 	.word	0x0003a3c0
        /*1068*/ 	.word	0x00000002
        /*106c*/ 	.word	0x00038800
        /*1070*/ 	.short	0x010a
        /*1072*/ 	.byte	0x3f
	.zero		1


	//   ....[88]....
        /*1074*/ 	.word	0x0003a410
        /*1078*/ 	.word	0x00000002
        /*107c*/ 	.word	0x00000000
        /*1080*/ 	.short	0x010a
        /*1082*/ 	.byte	0x3f
	.zero		1


	//   ....[89]....
        /*1084*/ 	.word	0x0003a460
        /*1088*/ 	.word	0x00000002
        /*108c*/ 	.word	0x00000000
        /*1090*/ 	.short	0x010a
        /*1092*/ 	.byte	0x3f
	.zero		1


	//   ....[90]....
        /*1094*/ 	.word	0x0003a4b0
        /*1098*/ 	.word	0x00000002
        /*109c*/ 	.word	0x00000000
        /*10a0*/ 	.short	0x010a
        /*10a2*/ 	.byte	0x3f
	.zero		1


	//   ....[91]....
        /*10a4*/ 	.word	0x0003a500
        /*10a8*/ 	.word	0x00000002
        /*10ac*/ 	.word	0x00000000
        /*10b0*/ 	.short	0x010a
        /*10b2*/ 	.byte	0x3f
	.zero		1


	//   ....[92]....
        /*10b4*/ 	.word	0x0003a550
        /*10b8*/ 	.word	0x00000002
        /*10bc*/ 	.word	0x00000000
        /*10c0*/ 	.short	0x010a
        /*10c2*/ 	.byte	0x3f
	.zero		1


	//   ....[93]....
        /*10c4*/ 	.word	0x0003a5a0
        /*10c8*/ 	.word	0x00000002
        /*10cc*/ 	.word	0x00000000
        /*10d0*/ 	.short	0x010a
        /*10d2*/ 	.byte	0x3f
	.zero		1


	//   ....[94]....
        /*10d4*/ 	.word	0x0003a740
        /*10d8*/ 	.word	0x00000012
        /*10dc*/ 	.word	0x00038820
        /*10e0*/ 	.short	0x010a
        /*10e2*/ 	.byte	0x3f
	.zero		1


	//   ....[95]....
        /*10e4*/ 	.word	0x0003a790
        /*10e8*/ 	.word	0x00000003
        /*10ec*/ 	.word	0x000388a0
        /*10f0*/ 	.short	0x010a
        /*10f2*/ 	.byte	0x3f
	.zero		1


	//   ....[96]....
        /*10f4*/ 	.word	0x0003a7e0
        /*10f8*/ 	.word	0x00000003
        /*10fc*/ 	.word	0x000388c0
        /*1100*/ 	.short	0x010a
        /*1102*/ 	.byte	0x3f
	.zero		1


	//   ....[97]....
        /*1104*/ 	.word	0x0003a830
        /*1108*/ 	.word	0x0000000a
        /*110c*/ 	.word	0x000388a0
        /*1110*/ 	.short	0x010a
        /*1112*/ 	.byte	0x3f
	.zero		1


	//   ....[98]....
        /*1114*/ 	.word	0x0003a880
        /*1118*/ 	.word	0x0000000a
        /*111c*/ 	.word	0x000388c0
        /*1120*/ 	.short	0x010a
        /*1122*/ 	.byte	0x3f
	.zero		1


	//   ....[99]....
        /*1124*/ 	.word	0x0003a990
        /*1128*/ 	.word	0x00000019
        /*112c*/ 	.word	0x00038840
        /*1130*/ 	.short	0x010a
        /*1132*/ 	.byte	0x3f
	.zero		1


	//   ....[100]....
        /*1134*/ 	.word	0x0003bf20
        /*1138*/ 	.word	0x00000012
        /*113c*/ 	.word	0x00038820
        /*1140*/ 	.short	0x010a
        /*1142*/ 	.byte	0x3f
	.zero		1


	//   ....[101]....
        /*1144*/ 	.word	0x0003bf70
        /*1148*/ 	.word	0x00000019
        /*114c*/ 	.word	0x00038860
        /*1150*/ 	.short	0x010a
        /*1152*/ 	.byte	0x3f
	.zero		1


	//   ....[102]....
        /*1154*/ 	.word	0x0003c860
        /*1158*/ 	.word	0x00000006
        /*115c*/ 	.word	0x00038840
        /*1160*/ 	.short	0x010a
        /*1162*/ 	.byte	0x3f
	.zero		1


	//   ....[103]....
        /*1164*/ 	.word	0x0003cd20
        /*1168*/ 	.word	0x00000006
        /*116c*/ 	.word	0x00038860
        /*1170*/ 	.short	0x010a
        /*1172*/ 	.byte	0x3f
	.zero		1


	//   ....[104]....
        /*1174*/ 	.word	0x0003dec0
        /*1178*/ 	.word	0x00000007
        /*117c*/ 	.word	0x00038820
        /*1180*/ 	.short	0x010a
        /*1182*/ 	.byte	0x3f
	.zero		1


	//   ....[105]....
        /*1184*/ 	.word	0x0003e060
        /*1188*/ 	.word	0x00000005
        /*118c*/ 	.word	0x00038840
        /*1190*/ 	.short	0x010a
        /*1192*/ 	.byte	0x3f
	.zero		1


	//   ....[106]....
        /*1194*/ 	.word	0x0003e0b0
        /*1198*/ 	.word	0x00000003
        /*119c*/ 	.word	0x00038840
        /*11a0*/ 	.short	0x010a
        /*11a2*/ 	.byte	0x3f
	.zero		1


	//   ....[107]....
        /*11a4*/ 	.word	0x0003e100
        /*11a8*/ 	.word	0x00000005
        /*11ac*/ 	.word	0x00038860
        /*11b0*/ 	.short	0x010a
        /*11b2*/ 	.byte	0x3f
	.zero		1


	//   ....[108]....
        /*11b4*/ 	.word	0x0003e320
        /*11b8*/ 	.word	0x00000005
        /*11bc*/ 	.word	0x00000000
        /*11c0*/ 	.short	0x010a
        /*11c2*/ 	.byte	0x3f
	.zero		1


	//   ....[109]....
        /*11c4*/ 	.word	0x0003e460
        /*11c8*/ 	.word	0x0000000c
        /*11cc*/ 	.word	0x00000000
        /*11d0*/ 	.short	0x010a
        /*11d2*/ 	.byte	0x3f
	.zero		1


	//   ....[110]....
        /*11d4*/ 	.word	0x0003ea00
        /*11d8*/ 	.word	0x0000000c
        /*11dc*/ 	.word	0x00038810
        /*11e0*/ 	.short	0x010a
        /*11e2*/ 	.byte	0x3f
	.zero		1


	//   ....[111]....
        /*11e4*/ 	.word	0x0003eb80
        /*11e8*/ 	.word	0x0000000e
        /*11ec*/ 	.word	0x00000000
        /*11f0*/ 	.short	0x010a
        /*11f2*/ 	.byte	0x3f
	.zero		1


	//   ....[112]....
        /*11f4*/ 	.word	0x0003ecc0
        /*11f8*/ 	.word	0x0000000c
        /*11fc*/ 	.word	0x00000000
        /*1200*/ 	.short	0x010a
        /*1202*/ 	.byte	0x3f
	.zero		1


	//   ....[113]....
        /*1204*/ 	.word	0x00041190
        /*1208*/ 	.word	0x00000005
        /*120c*/ 	.word	0x00000000
        /*1210*/ 	.short	0x0101
        /*1212*/ 	.byte	0x3f
	.zero		1


	//   ....[114]....
        /*1214*/ 	.word	0x0004d890
        /*1218*/ 	.word	0x00000000
        /*121c*/ 	.word	0x00000000
        /*1220*/ 	.short	0x0101
        /*1222*/ 	.byte	0x3f
	.zero		1


	//   ....[115]....
        /*1224*/ 	.word	0x0004d8b0
        /*1228*/ 	.word	0x0000000c
        /*122c*/ 	.word	0x00000000
        /*1230*/ 	.short	0x010a
        /*1232*/ 	.byte	0x3f
	.zero		1


	//   ....[116]....
        /*1234*/ 	.word	0x0004d900
        /*1238*/ 	.word	0x0000000c
        /*123c*/ 	.word	0x00038810
        /*1240*/ 	.short	0x010a
        /*1242*/ 	.byte	0x3f
	.zero		1


	//   ....[117]....
        /*1244*/ 	.word	0x0004d950
        /*1248*/ 	.word	0x0000000c
        /*124c*/ 	.word	0x00000000
        /*1250*/ 	.short	0x010a
        /*1252*/ 	.byte	0x3f
	.zero		1


	//----- nvinfo : EIATTR_NUM_MBARRIERS
	.align		4
.L_914:
        /*1254*/ 	.byte	0x03, 0x38
        /*1256*/ 	.short	0x0017


	//----- nvinfo : EIATTR_EXIT_INSTR_OFFSETS
	.align		4
        /*1258*/ 	.byte	0x04, 0x1c
        /*125a*/ 	.short	(.L_916 - .L_915)


	//   ....[0]....
.L_915:
        /*125c*/ 	.word	0x00039570


	//----- nvinfo : EIATTR_MAX_THREADS
	.align		4
.L_916:
        /*1260*/ 	.byte	0x04, 0x05
        /*1262*/ 	.short	(.L_918 - .L_917)
.L_917:
        /*1264*/ 	.word	0x00000180
        /*1268*/ 	.word	0x00000001
        /*126c*/ 	.word	0x00000001


	//----- nvinfo : EIATTR_CRS_STACK_SIZE
	.align		4
.L_918:
        /*1270*/ 	.byte	0x04, 0x1e
        /*1272*/ 	.short	(.L_920 - .L_919)
.L_919:
        /*1274*/ 	.word	0x00000000


	//----- nvinfo : EIATTR_CBANK_PARAM_SIZE
	.align		4
.L_920:
        /*1278*/ 	.byte	0x03, 0x19
        /*127a*/ 	.short	0x0bf0


	//----- nvinfo : EIATTR_PARAM_CBANK
	.align		4
        /*127c*/ 	.byte	0x04, 0x0a
        /*127e*/ 	.short	(.L_922 - .L_921)
	.align		4
.L_921:
        /*1280*/ 	.word	index@(.nv.constant0._ZN7cutlass13device_kernelIN5flash11enable_sm90INS1_16FlashAttnFwdSm90INS1_25CollectiveMainloopFwdSm90ILi2EN4cute5tupleIJNS5_1CILi1EEES8_S8_EEENS6_IJNS7_ILi64EEESA_SA_EEELi512ENS_10bfloat16_tEfNS_4arch4Sm90ELb0ELb1ELb1ELb1ELb1ELb1ELb1ELb0ELb0ELb1ELb1ELb0EEENS1_21CollectiveEpilogueFwdINS6_IJSA_NS7_ILi512EEESA_EEES9_SC_SE_Li256ELb1ELb1ELb1ELb0EEENS1_36VarlenDynamicPersistentTileSchedulerILi64ELi64ELi256ELi128ELb1ELb1ELb1ELb1ELb0ELb1EEEEEEEEEvNT_6ParamsE)
        /*1284*/ 	.short	0x0210
        /*1286*/ 	.short	0x0bf0


	//----- nvinfo : EIATTR_SW_WAR
	.align		4
.L_922:
        /*1288*/ 	.byte	0x04, 0x36
        /*128a*/ 	.short	(.L_924 - .L_923)
.L_923:
        /*128c*/ 	.word	0x00000008
.L_924:


//--------------------- .nv.info._ZN7cutlass13device_kernelIN5flash11enable_sm90INS1_16FlashAttnFwdSm90INS1_25CollectiveMainloopFwdSm90ILi2EN4cute5tupleIJNS5_1CILi1EEES8_S8_EEENS6_IJNS7_ILi64EEESA_SA_EEELi512ENS_10bfloat16_tEfNS_4arch4Sm90ELb1ELb0ELb1ELb0ELb1ELb0ELb0ELb0ELb0ELb1ELb1ELb0EEENS1_21CollectiveEpilogueFwdINS6_IJSA_NS7_ILi512EEESA_EEES9_SC_SE_Li256ELb0ELb1ELb1ELb0EEENS1_19SingleTileSchedulerILb0ELb1ELb1ELi64EEEEEEEEEvNT_6ParamsE --------------------------
	.section	.nv.info._ZN7cutlass13device_kernelIN5flash11enable_sm90INS1_16FlashAttnFwdSm90INS1_25CollectiveMainloopFwdSm90ILi2EN4cute5tupleIJNS5_1CILi1EEES8_S8_EEENS6_IJNS7_ILi64EEESA_SA_EEELi512ENS_10bfloat16_tEfNS_4arch4Sm90ELb1ELb0ELb1ELb0ELb1ELb0ELb0ELb0ELb0ELb1ELb1ELb0EEENS1_21CollectiveEpilogueFwdINS6_IJSA_NS7_ILi512EEESA_EEES9_SC_SE_Li256ELb0ELb1ELb1ELb0EEENS1_19SingleTileSchedulerILb0ELb1ELb1ELi64EEEEEEEEEvNT_6ParamsE,"",@"SHT_CUDA_INFO"
	.sectionflags	@""
	.align	4


	//----- nvinfo : EIATTR_CUDA_API_VERSION
	.align		4
        /*0000*/ 	.byte	0x04, 0x37
        /*0002*/ 	.short	(.L_926 - .L_925)
.L_925:
        /*0004*/ 	.word	0x00000082


	//----- nvinfo : EIATTR_KPARAM_INFO
	.align		4
.L_926:
        /*0008*/ 	.byte	0x04, 0x17
        /*000a*/ 	.short	(.L_928 - .L_927)
.L_927:
        /*000c*/ 	.word	0x00000000
        /*0010*/ 	.short	0x0000
        /*0012*/ 	.short	0x0070
        /*0014*/ 	.byte	0x00, 0xf0, 0x01, 0x28


	//----- nvinfo : EIATTR_SPARSE_MMA_MASK
	.align		4
.L_928:
        /*0018*/ 	.byte	0x03, 0x50
        /*001a*/ 	.short	0x0000


	//----- nvinfo : EIATTR_MAXREG_COUNT
	.align		4
        /*001c*/ 	.byte	0x03, 0x1b
        /*001e*/ 	.short	0x00a8


	//----- nvinfo : EIATTR_NUM_BARRIERS
	.align		4
        /*0020*/ 	.byte	0x02, 0x4c
        /*0022*/ 	.byte	0x10
	.zero		1


	//----- nvinfo : EIATTR_EXTERNS
	.align		4
        /*0024*/ 	.byte	0x04, 0x0f
        /*0026*/ 	.short	(.L_930 - .L_929)


	//   ....[0]....
	.align		4
.L_929:
        /*0028*/ 	.word	index@(__assertfail)


	//----- nvinfo : EIATTR_MERCURY_ISA_VERSION
	.align		4
.L_930:
        /*002c*/ 	.byte	0x03, 0x5f
        /*002e*/ 	.short	0x0101


	//----- nvinfo : EIATTR_INT_WARP_WIDE_INSTR_OFFSETS
	.align		4
        /*0030*/ 	.byte	0x04, 0x31
        /*0032*/ 	.short	(.L_932 - .L_931)


	//   ....[0]....
.L_931:
        /*0034*/ 	.word	0x000000b0


	//   ....[1]....
        /*0038*/ 	.word	0x000000c0


	//   ....[2]....
        /*003c*/ 	.word	0x00000160


	//----- nvinfo : EIATTR_COOP_GROUP_MASK_REGIDS
	.align		4
.L_932:
        /*0040*/ 	.byte	0x04, 0x29
        /*0042*/ 	.short	(.L_934 - .L_933)


	//   ....[0]....
.L_933:
        /*0044*/ 	.word	0xffffffff


	//   ....[1]....
        /*0048*/ 	.word	0xffffffff


	//   ....[2]....
        /*004c*/ 	.word	0xffffffff


	//   ....[3]....
        /*0050*/ 	.word	0xffffffff


	//   ....[4]....
        /*0054*/ 	.word	0xffffffff


	//   ....[5]....
        /*0058*/ 	.word	0xffffffff


	//   ....[6]....
        /*005c*/ 	.word	0xffffffff


	//   ....[7]....
        /*0060*/ 	.word	0xffffffff


	//   ....[8]....
        /*0064*/ 	.word	0xffffffff


	//   ....[9]....
        /*0068*/ 	.word	0xffffffff


	//   ....[10]....
        /*006c*/ 	.word	0xffffffff


	//   ....[11]....
        /*0070*/ 	.word	0xffffffff


	//   ....[12]....
        /*0074*/ 	.word	0xffffffff


	//   ....[13]....
        /*0078*/ 	.word	0xffffffff


	//   ....[14]....
        /*007c*/ 	.word	0xffffffff


	//   ....[15]....
        /*0080*/ 	.word	0xffffffff


	//   ....[16]....
        /*0084*/ 	.word	0xffffffff


	//   ....[17]....
        /*0088*/ 	.word	0xffffffff


	//   ....[18]....
        /*008c*/ 	.word	0xffffffff


	//   ....[19]....
        /*0090*/ 	.word	0xffffffff


	//   ....[20]....
        /*0094*/ 	.word	0xffffffff


	//   ....[21]....
        /*0098*/ 	.word	0xffffffff


	//   ....[22]....
        /*009c*/ 	.word	0xffffffff


	//   ....[23]....
        /*00a0*/ 	.word	0xffffffff


	//   ....[24]....
        /*00a4*/ 	.word	0xffffffff


	//   ....[25]....
        /*00a8*/ 	.word	0xffffffff


	//   ....[26]....
        /*00ac*/ 	.word	0xffffffff


	//   ....[27]....
        /*00b0*/ 	.word	0xffffffff


	//   ....[28]....
        /*00b4*/ 	.word	0xffffffff


	//   ....[29]....
        /*00b8*/ 	.word	0xffffffff


	//   ....[30]....
        /*00bc*/ 	.word	0xffffffff


	//   ....[31]....
        /*00c0*/ 	.word	0xffffffff


	//   ....[32]....
        /*00c4*/ 	.word	0xffffffff


	//   ....[33]....
        /*00c8*/ 	.word	0xffffffff


	//   ....[34]....
        /*00cc*/ 	.word	0xffffffff


	//   ....[35]....
        /*00d0*/ 	.word	0xffffffff


	//   ....[36]....
        /*00d4*/ 	.word	0xffffffff


	//   ....[37]....
        /*00d8*/ 	.word	0xffffffff


	//   ....[38]....
        /*00dc*/ 	.word	0xffffffff


	//   ....[39]....
        /*00e0*/ 	.word	0xffffffff


	//   ....[40]....
        /*00e4*/ 	.word	0xffffffff


	//   ....[41]....
        /*00e8*/ 	.word	0xffffffff


	//   ....[42]....
        /*00ec*/ 	.word	0xffffffff


	//   ....[43]....
        /*00f0*/ 	.word	0xffffffff


	//   ....[44]....
        /*00f4*/ 	.word	0xffffffff


	//   ....[45]....
        /*00f8*/ 	.word	0xffffffff


	//   ....[46]....
        /*00fc*/ 	.word	0xffffffff


	//   ....[47]....
        /*0100*/ 	.word	0xffffffff


	//   ....[48]....
        /*0104*/ 	.word	0xffffffff


	//   ....[49]....
        /*0108*/ 	.word	0xffffffff


	//   ....[50]....
        /*010c*/ 	.word	0xffffffff


	//   ....[51]....
        /*0110*/ 	.word	0xffffffff


	//   ....[52]....
        /*0114*/ 	.word	0xffffffff


	//   ....[53]....
        /*0118*/ 	.word	0xffffffff


	//   ....[54]....
        /*011c*/ 	.word	0xffffffff


	//   ....[55]....
        /*0120*/ 	.word	0xffffffff


	//   ....[56]....
        /*0124*/ 	.word	0xffffffff


	//   ....[57]....
        /*0128*/ 	.word	0xffffffff


	//   ....[58]....
        /*012c*/ 	.word	0xffffffff


	//   ....[59]....
        /*0130*/ 	.word	0xffffffff


	//   ....[60]....
        /*0134*/ 	.word	0xffffffff


	//   ....[61]....
        /*0138*/ 	.word	0xffffffff


	//   ....[62]....
        /*013c*/ 	.word	0xffffffff


	//   ....[63]....
        /*0140*/ 	.word	0xffffffff


	//   ....[64]....
        /*0144*/ 	.word	0xffffffff


	//   ....[65]....
        /*0148*/ 	.word	0xffffffff


	//   ....[66]....
        /*014c*/ 	.word	0xffffffff


	//   ....[67]....
        /*0150*/ 	.word	0xffffffff


	//   ....[68]....
        /*0154*/ 	.word	0xffffffff


	//   ....[69]....
        /*0158*/ 	.word	0xffffffff


	//   ....[70]....
        /*015c*/ 	.word	0xffffffff


	//   ....[71]....
        /*0160*/ 	.word	0xffffffff


	//   ....[72]....
        /*0164*/ 	.word	0xffffffff


	//   ....[73]....
        /*0168*/ 	.word	0xffffffff


	//   ....[74]....
        /*016c*/ 	.word	0xffffffff


	//   ....[75]....
        /*0170*/ 	.word	0xffffffff


	//   ....[76]....
        /*0174*/ 	.word	0xffffffff


	//   ....[77]....
        /*0178*/ 	.word	0xffffffff


	//   ....[78]....
        /*017c*/ 	.word	0xffffffff


	//   ....[79]....
        /*0180*/ 	.word	0xffffffff


	//   ....[80]....
        /*0184*/ 	.word	0xffffffff


	//   ....[81]....
        /*0188*/ 	.word	0xffffffff


	//   ....[82]....
        /*018c*/ 	.word	0x0500000f


	//   ....[83]....
        /*0190*/ 	.word	0x0500000f


	//   ....[84]....
        /*0194*/ 	.word	0x0500000f


	//   ....[85]....
        /*0198*/ 	.word	0x0500000f


	//   ....[86]....
        /*019c*/ 	.word	0x0500000f


	//   ....[87]....
        /*01a0*/ 	.word	0x0500000f


	//   ....[88]....
        /*01a4*/ 	.word	0x0500000f


	//   ....[89]....
        /*01a8*/ 	.word	0x0500000f


	//   ....[90]....
        /*01ac*/ 	.word	0x0500000f


	//   ....[91]....
        /*01b0*/ 	.word	0x0500000f


	//   ....[92]....
        /*01b4*/ 	.word	0x0500000f


	//   ....[93]....
        /*01b8*/ 	.word	0x0500000f


	//   ....[94]....
        /*01bc*/ 	.word	0x0500000f


	//   ....[95]....
        /*01c0*/ 	.word	0x0500000f


	//   ....[96]....
        /*01c4*/ 	.word	0x0500000f


	//   ....[97]....
        /*01c8*/ 	.word	0x0500000f


	//   ....[98]....
        /*01cc*/ 	.word	0x0500000f


	//   ....[99]....
        /*01d0*/ 	.word	0x0500000f


	//   ....[100]....
        /*01d4*/ 	.word	0x0500000f


	//   ....[101]....
        /*01d8*/ 	.word	0x0500000f


	//   ....[102]....
        /*01dc*/ 	.word	0x0500000f


	//   ....[103]....
        /*01e0*/ 	.word	0x0500000f


	//   ....[104]....
        /*01e4*/ 	.word	0x0500000f


	//   ....[105]....
        /*01e8*/ 	.word	0x0500000f


	//   ....[106]....
        /*01ec*/ 	.word	0x0500000f


	//   ....[107]....
        /*01f0*/ 	.word	0x0500000f


	//   ....[108]....
        /*01f4*/ 	.word	0x0500000f


	//   ....[109]....
        /*01f8*/ 	.word	0x0500000f


	//   ....[110]....
        /*01fc*/ 	.word	0x0500000f


	//   ....[111]....
        /*0200*/ 	.word	0x0500000f


	//   ....[112]....
        /*0204*/ 	.word	0x0500000f


	//   ....[113]....
        /*0208*/ 	.word	0x0500000f


	//   ....[114]....
        /*020c*/ 	.word	0x0500000f


	//   ....[115]....
        /*0210*/ 	.word	0x0500000f


	//   ....[116]....
        /*0214*/ 	.word	0x0500000f


	//   ....[117]....
        /*0218*/ 	.word	0x0500000f


	//   ....[118]....
        /*021c*/ 	.word	0x0500000f


	//   ....[119]....
        /*0220*/ 	.word	0x0500000f


	//   ....[120]....
        /*0224*/ 	.word	0x0500000f


	//   ....[121]....
        /*0228*/ 	.word	0x0500000f


	//   ....[122]....
        /*022c*/ 	.word	0x0500000f


	//   ....[123]....
        /*0230*/ 	.word	0x0500000f


	//----- nvinfo : EIATTR_COOP_GROUP_INSTR_OFFSETS
	.align		4
.L_934:
        /*0234*/ 	.byte	0x04, 0x28
        /*0236*/ 	.short	(.L_936 - .L_935)


	//   ....[0]....
.L_935:
        /*0238*/ 	.word	0x00000060


	//   ....[1]....
        /*023c*/ 	.word	0x000000a0


	//   ....[2]....
        /*0240*/ 	.word	0x00000280


	//   ....[3]....
        /*0244*/ 	.word	0x000003e0


	//   ....[4]....
        /*0248*/ 	.word	0x00000500


	//   ....[5]....
        /*024c*/ 	.word	0x00000660


	//   ....[6]....
        /*0250*/ 	.word	0x000012d0


	//   ....[7]....
        /*0254*/ 	.word	0x00003450


	//   ....[8]....
        /*0258*/ 	.word	0x00003dd0


	//   ....[9]....
        /*025c*/ 	.word	0x00003e20


	//   ....[10]....
        /*0260*/ 	.word	0x00004340


	//   ....[11]....
        /*0264*/ 	.word	0x000043f0


	//   ....[12]....
        /*0268*/ 	.word	0x000047f0


	//   ....[13]....
        /*026c*/ 	.word	0x000048c0


	//   ....[14]....
        /*0270*/ 	.word	0x00005340


	//   ....[15]....
        /*0274*/ 	.word	0x000059b0


	//   ....[16]....
        /*0278*/ 	.word	0x00005ed0


	//   ....[17]....
        /*027c*/ 	.word	0x00005f20


	//   ....[18]....
        /*0280*/ 	.word	0x00006000


	//   ....[19]....
        /*0284*/ 	.word	0x00006490


	//   ....[20]....
        /*0288*/ 	.word	0x000064f0


	//   ....[21]....
        /*028c*/ 	.word	0x00007690


	//   ....[22]....
        /*0290*/ 	.word	0x00007e90


	//   ....[23]....
        /*0294*/ 	.word	0x00007f10


	//   ....[24]....
        /*0298*/ 	.word	0x00008200


	//   ....[25]....
        /*029c*/ 	.word	0x000083c0


	//   ....[26]....
        /*02a0*/ 	.word	0x00009390


	//   ....[27]....
        /*02a4*/ 	.word	0x00009470


	//   ....[28]....
        /*02a8*/ 	.word	0x000094c0


	//   ....[29]....
        /*02ac*/ 	.word	0x000094f0


	//   ....[30]....
        /*02b0*/ 	.word	0x00009550


	//   ....[31]....
        /*02b4*/ 	.word	0x0000a000


	//   ....[32]....
        /*02b8*/ 	.word	0x0000a4c0


	//   ....[33]....
        /*02bc*/ 	.word	0x0000a4f0


	//   ....[34]....
        /*02c0*/ 	.word	0x0000a510


	//   ....[35]....
        /*02c4*/ 	.word	0x0000a540


	//   ....[36]....
        /*02c8*/ 	.word	0x0000a9d0


	//   ....[37]....
        /*02cc*/ 	.word	0x0000a9f0


	//   ....[38]....
        /*02d0*/ 	.word	0x0000b640


	//   ....[39]....
        /*02d4*/ 	.word	0x0000b660


	//   ....[40]....
        /*02d8*/ 	.word	0x0000c6b0


	//   ....[41]....
        /*02dc*/ 	.word	0x0000d9c0


	//   ....[42]....
        /*02e0*/ 	.word	0x0000d9e0


	//   ....[43]....
        /*02e4*/ 	.word	0x0000d9f0


	//   ....[44]....
        /*02e8*/ 	.word	0x0000da30


	//   ....[45]....
        /*02ec*/ 	.word	0x0000da80


	//   ....[46]....
        /*02f0*/ 	.word	0x0000daa0


	//   ....[47]....
        /*02f4*/ 	.word	0x0000daf0


	//   ....[48]....
        /*02f8*/ 	.word	0x0000db10


	//   ....[49]....
        /*02fc*/ 	.word	0x0000e0a0


	//   ....[50]....
        /*0300*/ 	.word	0x0000e0d0


	//   ....[51]....
        /*0304*/ 	.word	0x0000e100


	//   ....[52]....
        /*0308*/ 	.word	0x0000e170


	//   ....[53]....
        /*030c*/ 	.word	0x0000e1d0


	//   ....[54]....
        /*0310*/ 	.word	0x0000e1f0


	//   ....[55]....
        /*0314*/ 	.word	0x0000e240


	//   ....[56]....
        /*0318*/ 	.word	0x0000e260


	//   ....[57]....
        /*031c*/ 	.word	0x0000e550


	//   ....[58]....
        /*0320*/ 	.word	0x0000e580


	//   ....[59]....
        /*0324*/ 	.word	0x0000e5b0


	//   ....[60]....
        /*0328*/ 	.word	0x0000e5e0


	//   ....[61]....
        /*032c*/ 	.word	0x0000e610


	//   ....[62]....
        /*0330*/ 	.word	0x0000e660


	//   ....[63]....
        /*0334*/ 	.word	0x0000e7e0


	//   ....[64]....
        /*0338*/ 	.word	0x0000e810


	//   ....[65]....
        /*033c*/ 	.word	0x0000f190


	//   ....[66]....
        /*0340*/ 	.word	0x0000f1b0


	//   ....[67]....
        /*0344*/ 	.word	0x0000f1c0


	//   ....[68]....
        /*0348*/ 	.word	0x0000f1e0


	//   ....[69]....
        /*034c*/ 	.word	0x0000f200


	//   ....[70]....
        /*0350*/ 	.word	0x0000f230


	//   ....[71]....
        /*0354*/ 	.word	0x0000f250


	//   ....[72]....
        /*0358*/ 	.word	0x0000f280


	//   ....[73]....
        /*035c*/ 	.word	0x0000f5e0


	//   ....[74]....
        /*0360*/ 	.word	0x0000f610


	//   ....[75]....
        /*0364*/ 	.word	0x0000f640


	//   ....[76]....
        /*0368*/ 	.word	0x0000f660


	//   ....[77]....
        /*036c*/ 	.word	0x0000f670


	//   ....[78]....
        /*0370*/ 	.word	0x0000f690


	//   ....[79]....
        /*0374*/ 	.word	0x0000f740


	//   ....[80]....
        /*0378*/ 	.word	0x0000f770


	//   ....[81]....
        /*037c*/ 	.word	0x0000fc70


	//   ....[82]....
        /*0380*/ 	.word	0x00010290


	//   ....[83]....
        /*0384*/ 	.word	0x00010380


	//   ....[84]....
        /*0388*/ 	.word	0x00010420


	//   ....[85]....
        /*038c*/ 	.word	0x000104a0


	//   ....[86]....
        /*0390*/ 	.word	0x00010550


	//   ....[87]....
        /*0394*/ 	.word	0x000105b0


	//   ....[88]....
        /*0398*/ 	.word	0x00010670


	//   ....[89]....
        /*039c*/ 	.word	0x000106d0


	//   ....[90]....
        /*03a0*/ 	.word	0x00010770


	//   ....[91]....
        /*03a4*/ 	.word	0x00010800


	//   ....[92]....
        /*03a8*/ 	.word	0x00010860


	//   ....[93]....
        /*03ac*/ 	.word	0x00010990


	//   ....[94]....
        /*03b0*/ 	.word	0x00010a00


	//   ....[95]....
        /*03b4*/ 	.word	0x00010a60


	//   ....[96]....
        /*03b8*/ 	.word	0x00010b20


	//   ....[97]....
        /*03bc*/ 	.word	0x00010b80


	//   ....[98]....
        /*03c0*/ 	.word	0x00010c20


	//   ....[99]....
        /*03c4*/ 	.word	0x00010d70


	//   ....[100]....
        /*03c8*/ 	.word	0x00010e20


	//   ....[101]....
        /*03cc*/ 	.word	0x000110b0


	//   ....[102]....
        /*03d0*/ 	.word	0x00011100


	//   ....[103]....
        /*03d4*/ 	.word	0x000112c0


	//   ....[104]....
        /*03d8*/ 	.word	0x00011310


	//   ....[105]....
        /*03dc*/ 	.word	0x000114d0


	//   ....[106]....
        /*03e0*/ 	.word	0x00011520


	//   ....[107]....
        /*03e4*/ 	.word	0x00011600


	//   ....[108]....
        /*03e8*/ 	.word	0x000116a0


	//   ....[109]....
        /*03ec*/ 	.word	0x00011700


	//   ....[110]....
        /*03f0*/ 	.word	0x000117a0


	//   ....[111]....
        /*03f4*/ 	.word	0x00011800


	//   ....[112]....
        /*03f8*/ 	.word	0x000118a0


	//   ....[113]....
        /*03fc*/ 	.word	0x00011900


	//   ....[114]....
        /*0400*/ 	.word	0x000119a0


	//   ....[115]....
        /*0404*/ 	.word	0x00011a80


	//   ....[116]....
        /*0408*/ 	.word	0x00011b30


	//   ....[117]....
        /*040c*/ 	.word	0x00011c20


	//   ....[118]....
        /*0410*/ 	.word	0x00011d20


	//   ....[119]....
        /*0414*/ 	.word	0x00011e40


	//   ....[120]....
        /*0418*/ 	.word	0x00011f20


	//   ....[121]....
        /*041c*/ 	.word	0x00012030


	//   ....[122]....
        /*0420*/ 	.word	0x00012100


	//   ....[123]....
        /*0424*/ 	.word	0x00012210


	//----- nvinfo : EIATTR_REG_RECONFIG
	.align		4
.L_936:
        /*0428*/ 	.byte	0x01, 0x54
	.zero		2


	//----- nvinfo : EIATTR_SYSCALL_OFFSETS
	.align		4
        /*042c*/ 	.byte	0x04, 0x46
        /*042e*/ 	.short	(.L_938 - .L_937)


	//   ....[0]....
.L_937:
        /*0430*/ 	.word	0x00003620


	//   ....[1]....
        /*0434*/ 	.word	0x0000ced0


	//   ....[2]....
        /*0438*/ 	.word	0x0000d010


	//   ....[3]....
        /*043c*/ 	.word	0x0000d100


	//   ....[4]....
        /*0440*/ 	.word	0x0000dd80


	//----- nvinfo : EIATTR_MBARRIER_INSTR_OFFSETS
	.align		4
.L_938:
        /*0444*/ 	.byte	0x04, 0x39
        /*0446*/ 	.short	(.L_940 - .L_939)


	//   ....[0]....
.L_939:
        /*0448*/ 	.word	0x00000170
        /*044c*/ 	.word	0x000000ff
        /*0450*/ 	.word	0x00028c00
        /*0454*/ 	.short	0x0100
        /*0456*/ 	.byte	0x08
	.zero		1


	//   ....[1]....
        /*0458*/ 	.word	0x00000180
        /*045c*/ 	.word	0x000000ff
        /*0460*/ 	.word	0x00028c20
        /*0464*/ 	.short	0x0100
        /*0466*/ 	.byte	0x08
	.zero		1


	//   ....[2]....
        /*0468*/ 	.word	0x00000230
        /*046c*/ 	.word	0x000000ff
        /*0470*/ 	.word	0x00028c30
        /*0474*/ 	.short	0x0100
        /*0476*/ 	.byte	0x06
	.zero		1


	//   ....[3]....
        /*0478*/ 	.word	0x00000240
        /*047c*/ 	.word	0x000000ff
        /*0480*/ 	.word	0x00028c40
        /*0484*/ 	.short	0x0100
        /*0486*/ 	.byte	0x06
	.zero		1


	//   ....[4]....
        /*0488*/ 	.word	0x00000250
        /*048c*/ 	.word	0x000000ff
        /*0490*/ 	.word	0x00028c38
        /*0494*/ 	.short	0x0100
        /*0496*/ 	.byte	0x06
	.zero		1


	//   ....[5]....
        /*0498*/ 	.word	0x00000260
        /*049c*/ 	.word	0x000000ff
        /*04a0*/ 	.word	0x00028c48
        /*04a4*/ 	.short	0x0100
        /*04a6*/ 	.byte	0x06
	.zero		1


	//   ....[6]....
        /*04a8*/ 	.word	0x00000390
        /*04ac*/ 	.word	0x000000ff
        /*04b0*/ 	.word	0x00028c50
        /*04b4*/ 	.short	0x0100
        /*04b6*/ 	.byte	0x08
	.zero		1


	//   ....[7]....
        /*04b8*/ 	.word	0x000003a0
        /*04bc*/ 	.word	0x000000ff
        /*04c0*/ 	.word	0x00028c60
        /*04c4*/ 	.short	0x0100
        /*04c6*/ 	.byte	0x08
	.zero		1


	//   ....[8]....
        /*04c8*/ 	.word	0x000003b0
        /*04cc*/ 	.word	0x000000ff
        /*04d0*/ 	.word	0x00028c58
        /*04d4*/ 	.short	0x0100
        /*04d6*/ 	.byte	0x08
	.zero		1


	//   ....[9]....
        /*04d8*/ 	.word	0x000003c0
        /*04dc*/ 	.word	0x000000ff
        /*04e0*/ 	.word	0x00028c68
        /*04e4*/ 	.short	0x0100
        /*04e6*/ 	.byte	0x08
	.zero		1


	//   ....[10]....
        /*04e8*/ 	.word	0x000004b0
        /*04ec*/ 	.word	0x000000ff
        /*04f0*/ 	.word	0x00028c70
        /*04f4*/ 	.short	0x0100
        /*04f6*/ 	.byte	0x06
	.zero		1


	//   ....[11]....
        /*04f8*/ 	.word	0x000004c0
        /*04fc*/ 	.word	0x000000ff
        /*0500*/ 	.word	0x00028c80
        /*0504*/ 	.short	0x0100
        /*0506*/ 	.byte	0x06
	.zero		1


	//   ....[12]....
        /*0508*/ 	.word	0x000004d0
        /*050c*/ 	.word	0x000000ff
        /*0510*/ 	.word	0x00028c78
        /*0514*/ 	.short	0x0100
        /*0516*/ 	.byte	0x06
	.zero		1


	//   ....[13]....
        /*0518*/ 	.word	0x000004e0
        /*051c*/ 	.word	0x000000ff
        /*0520*/ 	.word	0x00028c88
        /*0524*/ 	.short	0x0100
        /*0526*/ 	.byte	0x06
	.zero		1


	//   ....[14]....
        /*0528*/ 	.word	0x00000610
        /*052c*/ 	.word	0x000000ff
        /*0530*/ 	.word	0x00028c90
        /*0534*/ 	.short	0x0100
        /*0536*/ 	.byte	0x08
	.zero		1


	//   ....[15]....
        /*0538*/ 	.word	0x00000620
        /*053c*/ 	.word	0x000000ff
        /*0540*/ 	.word	0x00028ca0
        /*0544*/ 	.short	0x0100
        /*0546*/ 	.byte	0x08
	.zero		1


	//   ....[16]....
        /*0548*/ 	.word	0x00000630
        /*054c*/ 	.word	0x000000ff
        /*0550*/ 	.word	0x00028c98
        /*0554*/ 	.short	0x0100
        /*0556*/ 	.byte	0x08
	.zero		1


	//   ....[17]....
        /*0558*/ 	.word	0x00000640
        /*055c*/ 	.word	0x000000ff
        /*0560*/ 	.word	0x00028ca8
        /*0564*/ 	.short	0x0100
        /*0566*/ 	.byte	0x08
	.zero		1


	//   ....[18]....
        /*0568*/ 	.word	0x00000780
        /*056c*/ 	.word	0x000000ff
        /*0570*/ 	.word	0x00028cb0
        /*0574*/ 	.short	0x0100
        /*0576*/ 	.byte	0x08
	.zero		1


	//   ....[19]....
        /*0578*/ 	.word	0x00000790
        /*057c*/ 	.word	0x000000ff
        /*0580*/ 	.word	0x00028cc0
        /*0584*/ 	.short	0x0100
        /*0586*/ 	.byte	0x08
	.zero		1


	//   ....[20]....
        /*0588*/ 	.word	0x000007a0
        /*058c*/ 	.word	0x000000ff
        /*0590*/ 	.word	0x00028cb8
        /*0594*/ 	.short	0x0100
        /*0596*/ 	.byte	0x08
	.zero		1


	//   ....[21]....
        /*0598*/ 	.word	0x000007b0
        /*059c*/ 	.word	0x000000ff
        /*05a0*/ 	.word	0x00028cc8
        /*05a4*/ 	.short	0x0100
        /*05a6*/ 	.byte	0x08
	.zero		1


	//   ....[22]....
        /*05a8*/ 	.word	0x00001490
        /*05ac*/ 	.word	0x000000ff
        /*05b0*/ 	.word	0x00028c50
        /*05b4*/ 	.short	0x010a
        /*05b6*/ 	.byte	0x05
	.zero		1


	//   ....[23]....
        /*05b8*/ 	.word	0x00001760
        /*05bc*/ 	.word	0x000000ff
        /*05c0*/ 	.word	0x00000000
        /*05c4*/ 	.short	0x0101
        /*05c6*/ 	.byte	0x04
	.zero		1


	//   ....[24]....
        /*05c8*/ 	.word	0x000020c0
        /*05cc*/ 	.word	0x000000ff
        /*05d0*/ 	.word	0x00028c50
        /*05d4*/ 	.short	0x010a
        /*05d6*/ 	.byte	0x07
	.zero		1


	//   ....[25]....
        /*05d8*/ 	.word	0x00002100
        /*05dc*/ 	.word	0x000000ff
        /*05e0*/ 	.word	0x00028c50
        /*05e4*/ 	.short	0x010a
        /*05e6*/ 	.byte	0x07
	.zero		1


	//   ....[26]....
        /*05e8*/ 	.word	0x000022e0
        /*05ec*/ 	.word	0x000000ff
        /*05f0*/ 	.word	0x00000000
        /*05f4*/ 	.short	0x0101
        /*05f6*/ 	.byte	0x07
	.zero		1


	//   ....[27]....
        /*05f8*/ 	.word	0x00003650
        /*05fc*/ 	.word	0x000000ff
        /*0600*/ 	.word	0x00028c00
        /*0604*/ 	.short	0x010a
        /*0606*/ 	.byte	0x27
	.zero		1


	//   ....[28]....
        /*0608*/ 	.word	0x000037e0
        /*060c*/ 	.word	0x000000ff
        /*0610*/ 	.word	0x00028c30
        /*0614*/ 	.short	0x010a
        /*0616*/ 	.byte	0x27
	.zero		1


	//   ....[29]....
        /*0618*/ 	.word	0x00003820
        /*061c*/ 	.word	0x000000ff
        /*0620*/ 	.word	0x00028c30
        /*0624*/ 	.short	0x010a
        /*0626*/ 	.byte	0x27
	.zero		1


	//   ....[30]....
        /*0628*/ 	.word	0x00003fa0
        /*062c*/ 	.word	0x000000ff
        /*0630*/ 	.word	0x00000000
        /*0634*/ 	.short	0x0101
        /*0636*/ 	.byte	0x04
	.zero		1


	//   ....[31]....
        /*0638*/ 	.word	0x000050e0
        /*063c*/ 	.word	0x000000ff
        /*0640*/ 	.word	0x00028c50
        /*0644*/ 	.short	0x010a
        /*0646*/ 	.byte	0x27
	.zero		1


	//   ....[32]....
        /*0648*/ 	.word	0x00005120
        /*064c*/ 	.word	0x000000ff
        /*0650*/ 	.word	0x00028c50
        /*0654*/ 	.short	0x010a
        /*0656*/ 	.byte	0x27
	.zero		1


	//   ....[33]....
        /*0658*/ 	.word	0x00005470
        /*065c*/ 	.word	0x000000ff
        /*0660*/ 	.word	0x00000000
        /*0664*/ 	.short	0x0101
        /*0666*/ 	.byte	0x05
	.zero		1


	//   ....[34]....
        /*0668*/ 	.word	0x00005620
        /*066c*/ 	.word	0x000000ff
        /*0670*/ 	.word	0x00028c30
        /*0674*/ 	.short	0x010a
        /*0676*/ 	.byte	0x1b
	.zero		1


	//   ....[35]....
        /*0678*/ 	.word	0x00005660
        /*067c*/ 	.word	0x000000ff
        /*0680*/ 	.word	0x00028c30
        /*0684*/ 	.short	0x010a
        /*0686*/ 	.byte	0x1b
	.zero		1


	//   ....[36]....
        /*0688*/ 	.word	0x00005b90
        /*068c*/ 	.word	0x000000ff
        /*0690*/ 	.word	0x00000000
        /*0694*/ 	.short	0x0101
        /*0696*/ 	.byte	0x0a
	.zero		1


	//   ....[37]....
        /*0698*/ 	.word	0x00007450
        /*069c*/ 	.word	0x000000ff
        /*06a0*/ 	.word	0x00028c50
        /*06a4*/ 	.short	0x010a
        /*06a6*/ 	.byte	0x1b
	.zero		1


	//   ....[38]....
        /*06a8*/ 	.word	0x00007490
        /*06ac*/ 	.word	0x000000ff
        /*06b0*/ 	.word	0x00028c50
        /*06b4*/ 	.short	0x010a
        /*06b6*/ 	.byte	0x1b
	.zero		1


	//   ....[39]....
        /*06b8*/ 	.word	0x00007750
        /*06bc*/ 	.word	0x000000ff
        /*06c0*/ 	.word	0x00000000
        /*06c4*/ 	.short	0x0101
        /*06c6*/ 	.byte	0x1b
	.zero		1


	//   ....[40]....
        /*06c8*/ 	.word	0x00007890
        /*06cc*/ 	.word	0x000000ff
        /*06d0*/ 	.word	0x00028c30
        /*06d4*/ 	.short	0x010a
        /*06d6*/ 	.byte	0x06
	.zero		1


	//   ....[41]....
        /*06d8*/ 	.word	0x000078d0
        /*06dc*/ 	.word	0x000000ff
        /*06e0*/ 	.word	0x00028c30
        /*06e4*/ 	.short	0x010a
        /*06e6*/ 	.byte	0x06
	.zero		1


	//   ....[42]....
        /*06e8*/ 	.word	0x00007c60
        /*06ec*/ 	.word	0x000000ff
        /*06f0*/ 	.word	0x00000000
        /*06f4*/ 	.short	0x0101
        /*06f6*/ 	.byte	0x0a
	.zero		1


	//   ....[43]....
        /*06f8*/ 	.word	0x00009150
        /*06fc*/ 	.word	0x000000ff
        /*0700*/ 	.word	0x00028c50
        /*0704*/ 	.short	0x010a
        /*0706*/ 	.byte	0x06
	.zero		1


	//   ....[44]....
        /*0708*/ 	.word	0x00009190
        /*070c*/ 	.word	0x000000ff
        /*0710*/ 	.word	0x00028c50
        /*0714*/ 	.short	0x010a
        /*0716*/ 	.byte	0x06
	.zero		1


	//   ....[45]....
        /*0718*/ 	.word	0x00009450
        /*071c*/ 	.word	0x000000ff
        /*0720*/ 	.word	0x00000000
        /*0724*/ 	.short	0x0101
        /*0726*/ 	.byte	0x06
	.zero		1


	//   ....[46]....
        /*0728*/ 	.word	0x00009fc0
        /*072c*/ 	.word	0x000000ff
        /*0730*/ 	.word	0x00000000
        /*0734*/ 	.short	0x0101
        /*0736*/ 	.byte	0x04
	.zero		1


	//   ....[47]....
        /*0738*/ 	.word	0x0000d780
        /*073c*/ 	.word	0x000000ff
        /*0740*/ 	.word	0x00028c40
        /*0744*/ 	.short	0x010a
        /*0746*/ 	.byte	0x2d
	.zero		1


	//   ....[48]....
        /*0748*/ 	.word	0x0000dbb0
        /*074c*/ 	.word	0x000000ff
        /*0750*/ 	.word	0x00028c30
        /*0754*/ 	.short	0x0107
        /*0756*/ 	.byte	0x2d
	.zero		1


	//   ....[49]....
        /*0758*/ 	.word	0x0000dc20
        /*075c*/ 	.word	0x000000ff
        /*0760*/ 	.word	0x00028c30
        /*0764*/ 	.short	0x0101
        /*0766*/ 	.byte	0x2d
	.zero		1


	//   ....[50]....
        /*0768*/ 	.word	0x0000e330
        /*076c*/ 	.word	0x000000ff
        /*0770*/ 	.word	0x00028c00
        /*0774*/ 	.short	0x0107
        /*0776*/ 	.byte	0x2d
	.zero		1


	//   ....[51]....
        /*0778*/ 	.word	0x0000e370
        /*077c*/ 	.word	0x000000ff
        /*0780*/ 	.word	0x00028c00
        /*0784*/ 	.short	0x0101
        /*0786*/ 	.byte	0x2d
	.zero		1


	//   ....[52]....
        /*0788*/ 	.word	0x0000e380
        /*078c*/ 	.word	0x000000ff
        /*0790*/ 	.word	0x00028c20
        /*0794*/ 	.short	0x010a
        /*0796*/ 	.byte	0x2d
	.zero		1


	//   ....[53]....
        /*0798*/ 	.word	0x0000e3d0
        /*079c*/ 	.word	0x000000ff
        /*07a0*/ 	.word	0x00028c60
        /*07a4*/ 	.short	0x010a
        /*07a6*/ 	.byte	0x2d
	.zero		1


	//   ....[54]....
        /*07a8*/ 	.word	0x0000ebf0
        /*07ac*/ 	.word	0x000000ff
        /*07b0*/ 	.word	0x00028c50
        /*07b4*/ 	.short	0x0107
        /*07b6*/ 	.byte	0x2d
	.zero		1


	//   ....[55]....
        /*07b8*/ 	.word	0x0000ec70
        /*07bc*/ 	.word	0x000000ff
        /*07c0*/ 	.word	0x00028c50
        /*07c4*/ 	.short	0x0101
        /*07c6*/ 	.byte	0x2d
	.zero		1


	//   ....[56]....
        /*07c8*/ 	.word	0x0000ef90
        /*07cc*/ 	.word	0x0000000a
        /*07d0*/ 	.word	0x00028c40
        /*07d4*/ 	.short	0x010a
        /*07d6*/ 	.byte	0x3f
	.zero		1


	//   ....[57]....
        /*07d8*/ 	.word	0x0000f320
        /*07dc*/ 	.word	0x0000000a
        /*07e0*/ 	.word	0x00028c30
        /*07e4*/ 	.short	0x0107
        /*07e6*/ 	.byte	0x3f
	.zero		1


	//   ....[58]....
        /*07e8*/ 	.word	0x0000f3d0
        /*07ec*/ 	.word	0x0000000a
        /*07f0*/ 	.word	0x00028c30
        /*07f4*/ 	.short	0x0101
        /*07f6*/ 	.byte	0x3f
	.zero		1


	//   ....[59]....
        /*07f8*/ 	.word	0x0000f400
        /*07fc*/ 	.word	0x0000000a
        /*0800*/ 	.word	0x00028c60
        /*0804*/ 	.short	0x010a
        /*0806*/ 	.byte	0x3f
	.zero		1


	//   ....[60]....
        /*0808*/ 	.word	0x0000fa40
        /*080c*/ 	.word	0x0000000a
        /*0810*/ 	.word	0x00028c50
        /*0814*/ 	.short	0x0107
        /*0816*/ 	.byte	0x3f
	.zero		1


	//   ....[61]....
        /*0818*/ 	.word	0x0000fb10
        /*081c*/ 	.word	0x0000000a
        /*0820*/ 	.word	0x00028c50
        /*0824*/ 	.short	0x0101
        /*0826*/ 	.byte	0x3f
	.zero		1


	//   ....[62]....
        /*0828*/ 	.word	0x0000fbf0
        /*082c*/ 	.word	0x00000005
        /*0830*/ 	.word	0x00028c20
        /*0834*/ 	.short	0x010a
        /*0836*/ 	.byte	0x3f
	.zero		1


	//   ....[63]....
        /*0838*/ 	.word	0x0000fd60
        /*083c*/ 	.word	0x00000004
        /*0840*/ 	.word	0x00028c40
        /*0844*/ 	.short	0x010a
        /*0846*/ 	.byte	0x3f
	.zero		1


	//   ....[64]....
        /*0848*/ 	.word	0x0000fe00
        /*084c*/ 	.word	0x00000005
        /*0850*/ 	.word	0x00028c40
        /*0854*/ 	.short	0x010a
        /*0856*/ 	.byte	0x3f
	.zero		1


	//   ....[65]....
        /*0858*/ 	.word	0x0000fe40
        /*085c*/ 	.word	0x00000004
        /*0860*/ 	.word	0x00028c60
        /*0864*/ 	.short	0x010a
        /*0866*/ 	.byte	0x3f
	.zero		1


	//   ....[66]....
        /*0868*/ 	.word	0x0000fe80
        /*086c*/ 	.word	0x00000005
        /*0870*/ 	.word	0x00028c60
        /*0874*/ 	.short	0x010a
        /*0876*/ 	.byte	0x3f
	.zero		1


	//   ....[67]....
        /*0878*/ 	.word	0x0000fef0
        /*087c*/ 	.word	0x00000005
        /*0880*/ 	.word	0x00028c50
        /*0884*/ 	.short	0x010a
        /*0886*/ 	.byte	0x3f
	.zero		1


	//   ....[68]....
        /*0888*/ 	.word	0x0000ff50
        /*088c*/ 	.word	0x00000005
        /*0890*/ 	.word	0x00028c50
        /*0894*/ 	.short	0x010a
        /*0896*/ 	.byte	0x3f
	.zero		1


	//   ....[69]....
        /*0898*/ 	.word	0x0000ffb0
        /*089c*/ 	.word	0x00000000
        /*08a0*/ 	.word	0x00028c00
        /*08a4*/ 	.short	0x010a
        /*08a6*/ 	.byte	0x3f
	.zero		1


	//   ....[70]....
        /*08a8*/ 	.word	0x00010010
        /*08ac*/ 	.word	0x00000004
        /*08b0*/ 	.word	0x00028c30
        /*08b4*/ 	.short	0x010a
        /*08b6*/ 	.byte	0x3f
	.zero		1


	//   ....[71]....
        /*08b8*/ 	.word	0x00010070
        /*08bc*/ 	.word	0x0000000e
        /*08c0*/ 	.word	0x00028c50
        /*08c4*/ 	.short	0x010a
        /*08c6*/ 	.byte	0x3f
	.zero		1


	//   ....[72]....
        /*08c8*/ 	.word	0x000100d0
        /*08cc*/ 	.word	0x00000004
        /*08d0*/ 	.word	0x00028c30
        /*08d4*/ 	.short	0x010a
        /*08d6*/ 	.byte	0x3f
	.zero		1


	//   ....[73]....
        /*08d8*/ 	.word	0x00010130
        /*08dc*/ 	.word	0x0000000e
        /*08e0*/ 	.word	0x00028c50
        /*08e4*/ 	.short	0x010a
        /*08e6*/ 	.byte	0x3f
	.zero		1


	//   ....[74]....
        /*08e8*/ 	.word	0x00010190
        /*08ec*/ 	.word	0x00000004
        /*08f0*/ 	.word	0x00028c30
        /*08f4*/ 	.short	0x010a
        /*08f6*/ 	.byte	0x3f
	.zero		1


	//   ....[75]....
        /*08f8*/ 	.word	0x000101f0
        /*08fc*/ 	.word	0x0000000c
        /*0900*/ 	.word	0x00028c50
        /*0904*/ 	.short	0x010a
        /*0906*/ 	.byte	0x3f
	.zero		1


	//   ....[76]....
        /*0908*/ 	.word	0x000102d0
        /*090c*/ 	.word	0x00000003
        /*0910*/ 	.word	0x00028c40
        /*0914*/ 	.short	0x010a
        /*0916*/ 	.byte	0x3f
	.zero		1


	//   ....[77]....
        /*0918*/ 	.word	0x00010c60
        /*091c*/ 	.word	0x00000003
        /*0920*/ 	.word	0x00028c20
        /*0924*/ 	.short	0x010a
        /*0926*/ 	.byte	0x3f
	.zero		1


	//   ....[78]....
        /*0928*/ 	.word	0x00010cc0
        /*092c*/ 	.word	0x00000003
        /*0930*/ 	.word	0x00028c60
        /*0934*/ 	.short	0x010a
        /*0936*/ 	.byte	0x3f
	.zero		1


	//   ....[79]....
        /*0938*/ 	.word	0x00011550
        /*093c*/ 	.word	0x0000000a
        /*0940*/ 	.word	0x00028c40
        /*0944*/ 	.short	0x010a
        /*0946*/ 	.byte	0x3f
	.zero		1


	//   ....[80]....
        /*0948*/ 	.word	0x000119d0
        /*094c*/ 	.word	0x0000000a
        /*0950*/ 	.word	0x00028c60
        /*0954*/ 	.short	0x010a
        /*0956*/ 	.byte	0x3f
	.zero		1


	//   ....[81]....
        /*0958*/ 	.word	0x00012130
        /*095c*/ 	.word	0x00000005
        /*0960*/ 	.word	0x00028c20
        /*0964*/ 	.short	0x010a
        /*0966*/ 	.byte	0x3f
	.zero		1


	//   ....[82]....
        /*0968*/ 	.word	0x000122d0
        /*096c*/ 	.word	0x00000004
        /*0970*/ 	.word	0x00028c40
        /*0974*/ 	.short	0x010a
        /*0976*/ 	.byte	0x3f
	.zero		1


	//   ....[83]....
        /*0978*/ 	.word	0x00012320
        /*097c*/ 	.word	0x00000005
        /*0980*/ 	.word	0x00028c40
        /*0984*/ 	.short	0x010a
        /*0986*/ 	.byte	0x3f
	.zero		1


	//   ....[84]....
        /*0988*/ 	.word	0x00012370
        /*098c*/ 	.word	0x00000004
        /*0990*/ 	.word	0x00028c60
        /*0994*/ 	.short	0x010a
        /*0996*/ 	.byte	0x3f
	.zero		1


	//----- nvinfo : EIATTR_NUM_MBARRIERS
	.align		4
.L_940:
        /*0998*/ 	.byte	0x03, 0x38
        /*099a*/ 	.short	0x0016


	//----- nvinfo : EIATTR_EXIT_INSTR_OFFSETS
	.align		4
        /*099c*/ 	.byte	0x04, 0x1c
        /*099e*/ 	.short	(.L_942 - .L_941)


	//   ....[0]....
.L_941:
        /*09a0*/ 	.word	0x0000fed0


	//----- nvinfo : EIATTR_MAX_THREADS
	.align		4
.L_942:
        /*09a4*/ 	.byte	0x04, 0x05
        /*09a6*/ 	.short	(.L_944 - .L_943)
.L_943:
        /*09a8*/ 	.word	0x00000180
        /*09ac*/ 	.word	0x00000001
        /*09b0*/ 	.word	0x00000001


	//----- nvinfo : EIATTR_CRS_STACK_SIZE
	.align		4
.L_944:
        /*09b4*/ 	.byte	0x04, 0x1e
        /*09b6*/ 	.short	(.L_946 - .L_945)
.L_945:
        /*09b8*/ 	.word	0x00000000


	//----- nvinfo : EIATTR_CBANK_PARAM_SIZE
	.align		4
.L_946:
        /*09bc*/ 	.byte	0x03, 0x19
        /*09be*/ 	.short	0x0a70


	//----- nvinfo : EIATTR_PARAM_CBANK
	.align		4
        /*09c0*/ 	.byte	0x04, 0x0a
        /*09c2*/ 	.short	(.L_948 - .L_947)
	.align		4
.L_947:
        /*09c4*/ 	.word	index@(.nv.constant0._ZN7cutlass13device_kernelIN5flash11enable_sm90INS1_16FlashAttnFwdSm90INS1_25CollectiveMainloopFwdSm90ILi2EN4cute5tupleIJNS5_1CILi1EEES8_S8_EEENS6_IJNS7_ILi64EEESA_SA_EEELi512ENS_10bfloat16_tEfNS_4arch4Sm90ELb1ELb0ELb1ELb0ELb1ELb0ELb0ELb0ELb0ELb1ELb1ELb0EEENS1_21CollectiveEpilogueFwdINS6_IJSA_NS7_ILi512EEESA_EEES9_SC_SE_Li256ELb0ELb1ELb1ELb0EEENS1_19SingleTileSchedulerILb0ELb1ELb1ELi64EEEEEEEEEvNT_6ParamsE)
        /*09c8*/ 	.short	0x0210
        /*09ca*/ 	.short	0x0a70


	//----- nvinfo : EIATTR_SW_WAR
	.align		4
.L_948:
        /*09cc*/ 	.byte	0x04, 0x36
        /*09ce*/ 	.short	(.L_950 - .L_949)
.L_949:
        /*09d0*/ 	.word	0x00000008
.L_950:


//--------------------- .nv.info._ZN7cutlass13device_kernelIN5flash11enable_sm90INS1_16FlashAttnFwdSm90INS1_25CollectiveMainloopFwdSm90ILi2EN4cute5tupleIJNS5_1CILi1EEES8_S8_EEENS6_IJNS7_ILi64EEESA_SA_EEELi512ENS_10bfloat16_tEfNS_4arch4Sm90ELb1ELb0ELb1ELb0ELb1ELb0ELb1ELb0ELb0ELb1ELb1ELb0EEENS1_21CollectiveEpilogueFwdINS6_IJSA_NS7_ILi512EEESA_EEES9_SC_SE_Li256ELb0ELb1ELb1ELb0EEENS1_19SingleTileSchedulerILb0ELb1ELb1ELi64EEEEEEEEEvNT_6ParamsE --------------------------
	.section	.nv.info._ZN7cutlass13device_kernelIN5flash11enable_sm90INS1_16FlashAttnFwdSm90INS1_25CollectiveMainloopFwdSm90ILi2EN4cute5tupleIJNS5_1CILi1EEES8_S8_EEENS6_IJNS7_ILi64EEESA_SA_EEELi512ENS_10bfloat16_tEfNS_4arch4Sm90ELb1ELb0ELb1ELb0ELb1ELb0ELb1ELb0ELb0ELb1ELb1ELb0EEENS1_21CollectiveEpilogueFwdINS6_IJSA_NS7_ILi512EEESA_EEES9_SC_SE_Li256ELb0ELb1ELb1ELb0EEENS1_19SingleTileSchedulerILb0ELb1ELb1ELi64EEEEEEEEEvNT_6ParamsE,"",@"SHT_CUDA_INFO"
	.sectionflags	@""
	.align	4


	//----- nvinfo : EIATTR_CUDA_API_VERSION
	.align		4
        /*0000*/ 	.byte	0x04, 0x37
        /*0002*/ 	.short	(.L_952 - .L_951)
.L_951:
        /*0004*/ 	.word	0x00000082


	//----- nvinfo : EIATTR_KPARAM_INFO
	.align		4
.L_952:
        /*0008*/ 	.byte	0x04, 0x17
        /*000a*/ 	.short	(.L_954 - .L_953)
.L_953:
        /*000c*/ 	.word	0x00000000
        /*0010*/ 	.short	0x0000
        /*0012*/ 	.short	0x0070
        /*0014*/ 	.byte	0x00, 0xf0, 0x01, 0x2c


	//----- nvinfo : EIATTR_SPARSE_MMA_MASK
	.align		4
.L_954:
        /*0018*/ 	.byte	0x03, 0x50
        /*001a*/ 	.short	0x0000


	//----- nvinfo : EIATTR_MAXREG_COUNT
	.align		4
        /*001c*/ 	.byte	0x03, 0x1b
        /*001e*/ 	.short	0x00a8


	//----- nvinfo : EIATTR_NUM_BARRIERS
	.align		4
        /*0020*/ 	.byte	0x02, 0x4c
        /*0022*/ 	.byte	0x10
	.zero		1


	//----- nvinfo : EIATTR_EXTERNS
	.align		4
        /*0024*/ 	.byte	0x04, 0x0f
        /*0026*/ 	.short	(.L_956 - .L_955)


	//   ....[0]....
	.align		4
.L_955:
        /*0028*/ 	.word	index@(__assertfail)


	//----- nvinfo : EIATTR_ANNOTATIONS
	.align		4
.L_956:
        /*002c*/ 	.byte	0x04, 0x55
        /*002e*/ 	.short	(.L_958 - .L_957)


	//   ....[0]....
.L_957:
        /*0030*/ 	.word	0x00000001
        /*0034*/ 	.byte	0x90, 0x08, 0x00, 0x00, 0x01, 0x00, 0x00, 0x00, 0x10, 0x0a, 0x00, 0x00, 0x01, 0x00, 0x00, 0x00
        /*0044*/ 	.byte	0x20, 0x13, 0x00, 0x00, 0x01, 0x00, 0x00, 0x00, 0x90, 0x36, 0x00, 0x00, 0x01, 0x00, 0x00, 0x00
        /*0054*/ 	.byte	0x80, 0xdd, 0x00, 0x00, 0x01, 0x00, 0x00, 0x00, 0x60, 0x02, 0x01, 0x00, 0x01, 0x00, 0x00, 0x00
        /*0064*/ 	.byte	0x00, 0x16, 0x01, 0x00, 0x01, 0x00, 0x00, 0x00, 0x60, 0x4a, 0x01, 0x00


	//----- nvinfo : EIATTR_MERCURY_ISA_VERSION
	.align		4
.L_958:
        /*0070*/ 	.byte	0x03, 0x5f
        /*0072*/ 	.short	0x0101


	//----- nvinfo : EIATTR_INT_WARP_WIDE_INSTR_OFFSETS
	.align		4
        /*0074*/ 	.byte	0x04, 0x31
        /*0076*/ 	.short	(.L_960 - .L_959)


	//   ....[0]....
.L_959:
        /*0078*/ 	.word	0x000000c0


	//   ....[1]....
        /*007c*/ 	.word	0x000000d0


	//   ....[2]....
        /*0080*/ 	.word	0x000000e0


	//   ....[3]....
        /*0084*/ 	.word	0x00000180


	//----- nvinfo : EIATTR_COOP_GROUP_MASK_REGIDS
	.align		4
.L_960:
        /*0088*/ 	.byte	0x04, 0x29
        /*008a*/ 	.short	(.L_962 - .L_961)


	//   ....[0]....
.L_961:
        /*008c*/ 	.word	0xffffffff


	//   ....[1]....
        /*0090*/ 	.word	0xffffffff


	//   ....[2]....
        /*0094*/ 	.word	0xffffffff


	//   ....[3]....
        /*0098*/ 	.word	0xffffffff


	//   ....[4]....
        /*009c*/ 	.word	0xffffffff


	//   ....[5]....
        /*00a0*/ 	.word	0xffffffff


	//   ....[6]....
        /*00a4*/ 	.word	0xffffffff


	//   ....[7]....
        /*00a8*/ 	.word	0xffffffff


	//   ....[8]....
        /*00ac*/ 	.word	0xffffffff


	//   ....[9]....
        /*00b0*/ 	.word	0xffffffff


	//   ....[10]....
        /*00b4*/ 	.word	0xffffffff


	//   ....[11]....
        /*00b8*/ 	.word	0xffffffff


	//   ....[12]....
        /*00bc*/ 	.word	0xffffffff


	//   ....[13]....
        /*00c0*/ 	.word	0xffffffff


	//   ....[14]....
        /*00c4*/ 	.word	0xffffffff


	//   ....[15]....
        /*00c8*/ 	.word	0xffffffff


	//   ....[16]....
        /*00cc*/ 	.word	0xffffffff


	//   ....[17]....
        /*00d0*/ 	.word	0xffffffff


	//   ....[18]....
        /*00d4*/ 	.word	0xffffffff


	//   ....[19]....
        /*00d8*/ 	.word	0xffffffff


	//   ....[20]....
        /*00dc*/ 	.word	0xffffffff


	//   ....[21]....
        /*00e0*/ 	.word	0xffffffff


	//   ....[22]....
        /*00e4*/ 	.word	0xffffffff


	//   ....[23]....
        /*00e8*/ 	.word	0xffffffff


	//   ....[24]....
        /*00ec*/ 	.word	0xffffffff


	//   ....[25]....
        /*00f0*/ 	.word	0xffffffff


	//   ....[26]....
        /*00f4*/ 	.word	0xffffffff


	//   ....[27]....
        /*00f8*/ 	.word	0xffffffff


	//   ....[28]....
        /*00fc*/ 	.word	0xffffffff


	//   ....[29]....
        /*0100*/ 	.word	0xffffffff


	//   ....[30]....
        /*0104*/ 	.word	0xffffffff


	//   ....[31]....
        /*0108*/ 	.word	0xffffffff


	//   ....[32]....
        /*010c*/ 	.word	0xffffffff


	//   ....[33]....
        /*0110*/ 	.word	0xffffffff


	//   ....[34]....
        /*0114*/ 	.word	0xffffffff


	//   ....[35]....
        /*0118*/ 	.word	0xffffffff


	//   ....[36]....
        /*011c*/ 	.word	0xffffffff


	//   ....[37]....
        /*0120*/ 	.word	0xffffffff


	//   ....[38]....
        /*0124*/ 	.word	0xffffffff


	//   ....[39]....
        /*0128*/ 	.word	0xffffffff


	//   ....[40]....
        /*012c*/ 	.word	0xffffffff


	//   ....[41]....
        /*0130*/ 	.word	0xffffffff


	//   ....[42]....
        /*0134*/ 	.word	0xffffffff


	//   ....[43]....
        /*0138*/ 	.word	0xffffffff


	//   ....[44]....
        /*013c*/ 	.word	0xffffffff


	//   ....[45]....
        /*0140*/ 	.word	0xffffffff


	//   ....[46]....
        /*0144*/ 	.word	0xffffffff


	//   ....[47]....
        /*0148*/ 	.word	0xffffffff


	//   ....[48]....
        /*014c*/ 	.word	0xffffffff


	//   ....[49]....
        /*0150*/ 	.word	0xffffffff


	//   ....[50]....
        /*0154*/ 	.word	0xffffffff


	//   ....[51]....
        /*0158*/ 	.word	0xffffffff


	//   ....[52]....
        /*015c*/ 	.word	0xffffffff


	//   ....[53]....
        /*0160*/ 	.word	0xffffffff


	//   ....[54]....
        /*0164*/ 	.word	0xffffffff


	//   ....[55]....
        /*0168*/ 	.word	0xffffffff


	//   ....[56]....
        /*016c*/ 	.word	0xffffffff


	//   ....[57]....
        /*0170*/ 	.word	0xffffffff


	//   ....[58]....
        /*0174*/ 	.word	0xffffffff


	//   ....[59]....
        /*0178*/ 	.word	0xffffffff


	//   ....[60]....
        /*017c*/ 	.word	0xffffffff


	//   ....[61]....
        /*0180*/ 	.word	0xffffffff


	//   ....[62]....
        /*0184*/ 	.word	0xffffffff


	//   ....[63]....
        /*0188*/ 	.word	0xffffffff


	//   ....[64]....
        /*018c*/ 	.word	0xffffffff


	//   ....[65]....
        /*0190*/ 	.word	0xffffffff


	//   ....[66]....
        /*0194*/ 	.word	0xffffffff


	//   ....[67]....
        /*0198*/ 	.word	0xffffffff


	//   ....[68]....
        /*019c*/ 	.word	0xffffffff


	//   ....[69]....
        /*01a0*/ 	.word	0xffffffff


	//   ....[70]....
        /*01a4*/ 	.word	0xffffffff


	//   ....[71]....
        /*01a8*/ 	.word	0xffffffff


	//   ....[72]....
        /*01ac*/ 	.word	0xffffffff


	//   ....[73]....
        /*01b0*/ 	.word	0xffffffff


	//   ....[74]....
        /*01b4*/ 	.word	0xffffffff


	//   ....[75]....
        /*01b8*/ 	.word	0xffffffff


	//   ....[76]....
        /*01bc*/ 	.word	0xffffffff


	//   ....[77]....
        /*01c0*/ 	.word	0xffffffff


	//   ....[78]....
        /*01c4*/ 	.word	0xffffffff


	//   ....[79]....
        /*01c8*/ 	.word	0xffffffff


	//   ....[80]....
        /*01cc*/ 	.word	0xffffffff


	//   ....[81]....
        /*01d0*/ 	.word	0xffffffff


	//   ....[82]....
        /*01d4*/ 	.word	0xffffffff


	//   ....[83]....
        /*01d8*/ 	.word	0xffffffff


	//   ....[84]....
        /*01dc*/ 	.word	0xffffffff


	//   ....[85]....
        /*01e0*/ 	.word	0xffffffff


	//   ....[86]....
        /*01e4*/ 	.word	0xffffffff


	//   ....[87]....
        /*01e8*/ 	.word	0xffffffff


	//   ....[88]....
        /*01ec*/ 	.word	0xffffffff


	//   ....[89]....
        /*01f0*/ 	.word	0xffffffff


	//   ....[90]....
        /*01f4*/ 	.word	0xffffffff


	//   ....[91]....
        /*01f8*/ 	.word	0xffffffff


	//   ....[92]....
        /*01fc*/ 	.word	0xffffffff


	//   ....[93]....
        /*0200*/ 	.word	0x0500000f


	//   ....[94]....
        /*0204*/ 	.word	0x0500000f


	//   ....[95]....
        /*0208*/ 	.word	0x0500000f


	//   ....[96]....
        /*020c*/ 	.word	0x0500000f


	//   ....[97]....
        /*0210*/ 	.word	0x0500000f


	//   ....[98]....
        /*0214*/ 	.word	0x0500000f


	//   ....[99]....
        /*0218*/ 	.word	0x0500000f


	//   ....[100]....
        /*021c*/ 	.word	0x0500000f


	//   ....[101]....
        /*0220*/ 	.word	0x0500000f


	//   ....[102]....
        /*0224*/ 	.word	0x0500000f


	//   ....[103]....
        /*0228*/ 	.word	0x0500000f


	//   ....[104]....
        /*022c*/ 	.word	0x0500000f


	//   ....[105]....
        /*0230*/ 	.word	0x0500000f


	//   ....[106]....
        /*0234*/ 	.word	0x0500000f


	//   ....[107]....
        /*0238*/ 	.word	0x0500000f


	//   ....[108]....
        /*023c*/ 	.word	0x0500000f


	//   ....[109]....
        /*0240*/ 	.word	0x0500000f


	//   ....[110]....
        /*0244*/ 	.word	0x0500000f


	//   ....[111]....
        /*0248*/ 	.word	0x0500000f


	//   ....[112]....
        /*024c*/ 	.word	0x0500000f


	//   ....[113]....
        /*0250*/ 	.word	0x0500000f


	//   ....[114]....
        /*0254*/ 	.word	0x0500000f


	//   ....[115]....
        /*0258*/ 	.word	0x0500000f


	//   ....[116]....
        /*025c*/ 	.word	0x0500000f


	//   ....[117]....
        /*0260*/ 	.word	0x0500000f


	//   ....[118]....
        /*0264*/ 	.word	0x0500000f


	//   ....[119]....
        /*0268*/ 	.word	0x0500000f


	//   ....[120]....
        /*026c*/ 	.word	0x0500000f


	//   ....[121]....
        /*0270*/ 	.word	0x0500000f


	//   ....[122]....
        /*0274*/ 	.word	0x0500000f


	//   ....[123]....
        /*0278*/ 	.word	0x0500000f


	//   ....[124]....
        /*027c*/ 	.word	0x0500000f


	//   ....[125]....
        /*0280*/ 	.word	0x0500000f


	//   ....[126]....
        /*0284*/ 	.word	0x0500000f


	//   ....[127]....
        /*0288*/ 	.word	0x0500000f


	//   ....[128]....
        /*028c*/ 	.word	0x0500000f


	//   ....[129]....
        /*0290*/ 	.word	0x0500000f


	//   ....[130]....
        /*0294*/ 	.word	0x0500000f


	//   ....[131]....
        /*0298*/ 	.word	0x0500000f


	//   ....[132]....
        /*029c*/ 	.word	0x0500000f


	//   ....[133]....
        /*02a0*/ 	.word	0x0500000f


	//   ....[134]....
        /*02a4*/ 	.word	0x0500000f


	//   ....[135]....
        /*02a8*/ 	.word	0x0500000f


	//   ....[136]....
        /*02ac*/ 	.word	0x0500000f


	//   ....[137]....
        /*02b0*/ 	.word	0x0500000f


	//   ....[138]....
        /*02b4*/ 	.word	0x0500000f


	//   ....[139]....
        /*02b8*/ 	.word	0x0500000f


	//   ....[140]....
        /*02bc*/ 	.word	0x0500000f


	//   ....[141]....
        /*02c0*/ 	.word	0x0500000f


	//   ....[142]....
        /*02c4*/ 	.word	0x0500000f


	//----- nvinfo : EIATTR_COOP_GROUP_INSTR_OFFSETS
	.align		4
.L_962:
        /*02c8*/ 	.byte	0x04, 0x28
        /*02ca*/ 	.short	(.L_964 - .L_963)


	//   ....[0]....
.L_963:
        /*02cc*/ 	.word	0x00000080


	//   ....[1]....
        /*02d0*/ 	.word	0x00000090


	//   ....[2]....
        /*02d4*/ 	.word	0x000002b0


	//   ....[3]....
        /*02d8*/ 	.word	0x00000410


	//   ....[4]....
        /*02dc*/ 	.word	0x00000530


	//   ....[5]....
        /*02e0*/ 	.word	0x00000690


	//   ....[6]....
        /*02e4*/ 	.word	0x00001440


	//   ....[7]....
        /*02e8*/ 	.word	0x00003420


	//   ....[8]....
        /*02ec*/ 	.word	0x00004580


	//   ....[9]....
        /*02f0*/ 	.word	0x00005570


	//   ....[10]....
        /*02f4*/ 	.word	0x000055f0


	//   ....[11]....
        /*02f8*/ 	.word	0x00005ba0


	//   ....[12]....
        /*02fc*/ 	.word	0x00005c80


	//   ....[13]....
        /*0300*/ 	.word	0x00006060


	//   ....[14]....
        /*0304*/ 	.word	0x000060c0


	//   ....[15]....
        /*0308*/ 	.word	0x00006ab0


	//   ....[16]....
        /*030c*/ 	.word	0x00007630


	//   ....[17]....
        /*0310*/ 	.word	0x00008620


	//   ....[18]....
        /*0314*/ 	.word	0x00008680


	//   ....[19]....
        /*0318*/ 	.word	0x00008c10


	//   ....[20]....
        /*031c*/ 	.word	0x00008d50


	//   ....[21]....
        /*0320*/ 	.word	0x00009120


	//   ....[22]....
        /*0324*/ 	.word	0x00009190


	//   ....[23]....
        /*0328*/ 	.word	0x0000a2b0


	//   ....[24]....
        /*032c*/ 	.word	0x0000abd0


	//   ....[25]....
        /*0330*/ 	.word	0x0000bdc0


	//   ....[26]....
        /*0334*/ 	.word	0x0000be50


	//   ....[27]....
        /*0338*/ 	.word	0x0000c150


	//   ....[28]....
        /*033c*/ 	.word	0x0000c320


	//   ....[29]....
        /*0340*/ 	.word	0x0000d260


	//   ....[30]....
        /*0344*/ 	.word	0x0000d340


	//   ....[31]....
        /*0348*/ 	.word	0x0000d3a0


	//   ....[32]....
        /*034c*/ 	.word	0x0000d3d0


	//   ....[33]....
        /*0350*/ 	.word	0x0000d3f0


	//   ....[34]....
        /*0354*/ 	.word	0x0000de90


	//   ....[35]....
        /*0358*/ 	.word	0x0000e3b0


	//   ....[36]....
        /*035c*/ 	.word	0x0000e3e0


	//   ....[37]....
        /*0360*/ 	.word	0x0000e400


	//   ....[38]....
        /*0364*/ 	.word	0x0000e410


	//   ....[39]....
        /*0368*/ 	.word	0x0000e8c0


	//   ....[40]....
        /*036c*/ 	.word	0x0000e8f0


	//   ....[41]....
        /*0370*/ 	.word	0x0000f540


	//   ....[42]....
        /*0374*/ 	.word	0x0000f560


	//   ....[43]....
        /*0378*/ 	.word	0x000105c0


	//   ....[44]....
        /*037c*/ 	.word	0x00011970


	//   ....[45]....
        /*0380*/ 	.word	0x00011990


	//   ....[46]....
        /*0384*/ 	.word	0x000119a0


	//   ....[47]....
        /*0388*/ 	.word	0x000119e0


	//   ....[48]....
        /*038c*/ 	.word	0x00011a30


	//   ....[49]....
        /*0390*/ 	.word	0x00011a50


	//   ....[50]....
        /*0394*/ 	.word	0x00011aa0


	//   ....[51]....
        /*0398*/ 	.word	0x00011ac0


	//   ....[52]....
        /*039c*/ 	.word	0x00012070


	//   ....[53]....
        /*03a0*/ 	.word	0x000120b0


	//   ....[54]....
        /*03a4*/ 	.word	0x000120e0


	//   ....[55]....
        /*03a8*/ 	.word	0x00012110


	//   ....[56]....
        /*03ac*/ 	.word	0x00012150


	//   ....[57]....
        /*03b0*/ 	.word	0x00012220


	//   ....[58]....
        /*03b4*/ 	.word	0x00012240


	//   ....[59]....
        /*03b8*/ 	.word	0x00012270


	//   ....[60]....
        /*03bc*/ 	.word	0x00012980


	//   ....[61]....
        /*03c0*/ 	.word	0x000129b0


	//   ....[62]....
        /*03c4*/ 	.word	0x00012a40


	//   ....[63]....
        /*03c8*/ 	.word	0x00012af0


	//   ....[64]....
        /*03cc*/ 	.word	0x00012be0


	//   ....[65]....
        /*03d0*/ 	.word	0x00012cb0


	//   ....[66]....
        /*03d4*/ 	.word	0x00012d10


	//   ....[67]....
        /*03d8*/ 	.word	0x00012d90


	//   ....[68]....
        /*03dc*/ 	.word	0x00013260


	//   ....[69]....
        /*03e0*/ 	.word	0x00013290


	//   ....[70]....
        /*03e4*/ 	.word	0x000132c0


	//   ....[71]....
        /*03e8*/ 	.word	0x000132f0


	//   ....[72]....
        /*03ec*/ 	.word	0x00013320


	//   ....[73]....
        /*03f0*/ 	.word	0x00013370


	//   ....[74]....
        /*03f4*/ 	.word	0x000134f0


	//   ....[75]....
        /*03f8*/ 	.word	0x00013520


	//   ....[76]....
        /*03fc*/ 	.word	0x00013f10


	//   ....[77]....
        /*0400*/ 	.word	0x00013f30


	//   ....[78]....
        /*0404*/ 	.word	0x00013f40


	//   ....[79]....
        /*0408*/ 	.word	0x00013f60


	//   ....[80]....
        /*040c*/ 	.word	0x00013f80


	//   ....[81]....
        /*0410*/ 	.word	0x00013fb0


	//   ....[82]....
        /*0414*/ 	.word	0x00013fd0


	//   ....[83]....
        /*0418*/ 	.word	0x00014000


	//   ....[84]....
        /*041c*/ 	.word	0x00014360


	//   ....[85]....
        /*0420*/ 	.word	0x00014390


	//   ....[86]....
        /*0424*/ 	.word	0x000143c0


	//   ....[87]....
        /*0428*/ 	.word	0x000143e0


	//   ....[88]....
        /*042c*/ 	.word	0x000143f0


	//   ....[89]....
        /*0430*/ 	.word	0x00014410


	//   ....[90]....
        /*0434*/ 	.word	0x000144b0


	//   ....[91]....
        /*0438*/ 	.word	0x000144f0


	//   ....[92]....
        /*043c*/ 	.word	0x000149f0


	//   ....[93]....
        /*0440*/ 	.word	0x00014f50


	//   ....[94]....
        /*0444*/ 	.word	0x00015040


	//   ....[95]....
        /*0448*/ 	.word	0x000150e0


	//   ....[96]....
        /*044c*/ 	.word	0x00015160


	//   ....[97]....
        /*0450*/ 	.word	0x00015210


	//   ....[98]....
        /*0454*/ 	.word	0x00015270


	//   ....[99]....
        /*0458*/ 	.word	0x00015330


	//   ....[100]....
        /*045c*/ 	.word	0x00015390


	//   ....[101]....
        /*0460*/ 	.word	0x00015430


	//   ....[102]....
        /*0464*/ 	.word	0x000154d0


	//   ....[103]....
        /*0468*/ 	.word	0x00015540


	//   ....[104]....
        /*046c*/ 	.word	0x000155f0


	//   ....[105]....
        /*0470*/ 	.word	0x000156e0


	//   ....[106]....
        /*0474*/ 	.word	0x00015780


	//   ....[107]....
        /*0478*/ 	.word	0x00015860


	//   ....[108]....
        /*047c*/ 	.word	0x00015970


	//   ....[109]....
        /*0480*/ 	.word	0x000159c0


	//   ....[110]....
        /*0484*/ 	.word	0x00015a50


	//   ....[111]....
        /*0488*/ 	.word	0x00015b30


	//   ....[112]....
        /*048c*/ 	.word	0x00015d90


	//   ....[113]....
        /*0490*/ 	.word	0x00015e00


	//   ....[114]....
        /*0494*/ 	.word	0x00016030


	//   ....[115]....
        /*0498*/ 	.word	0x000160a0


	//   ....[116]....
        /*049c*/ 	.word	0x00016270


	//   ....[117]....
        /*04a0*/ 	.word	0x000162c0


	//   ....[118]....
        /*04a4*/ 	.word	0x00016410


	//   ....[119]....
        /*04a8*/ 	.word	0x000164f0


	//   ....[120]....
        /*04ac*/ 	.word	0x00016750


	//   ....[121]....
        /*04b0*/ 	.word	0x000167a0


	//   ....[122]....
        /*04b4*/ 	.word	0x00016960


	//   ....[123]....
        /*04b8*/ 	.word	0x000169b0


	//   ....[124]....
        /*04bc*/ 	.word	0x00016b70


	//   ....[125]....
        /*04c0*/ 	.word	0x00016bc0


	//   ....[126]....
        /*04c4*/ 	.word	0x00016ca0


	//   ....[127]....
        /*04c8*/ 	.word	0x00016d40


	//   ....[128]....
        /*04cc*/ 	.word	0x00016da0


	//   ....[129]....
        /*04d0*/ 	.word	0x00016e40


	//   ....[130]....
        /*04d4*/ 	.word	0x00016ea0


	//   ....[131]....
        /*04d8*/ 	.word	0x00016f40


	//   ....[132]....
        /*04dc*/ 	.word	0x00016fa0


	//   ....[133]....
        /*04e0*/ 	.word	0x00017040


	//   ....[134]....
        /*04e4*/ 	.word	0x00017120


	//   ....[135]....
        /*04e8*/ 	.word	0x000171e0


	//   ....[136]....
        /*04ec*/ 	.word	0x000172c0


	//   ....[137]....
        /*04f0*/ 	.word	0x000173c0


	//   ....[138]....
        /*04f4*/ 	.word	0x000174e0


	//   ....[139]....
        /*04f8*/ 	.word	0x000175c0


	//   ....[140]....
        /*04fc*/ 	.word	0x000176d0


	//   ....[141]....
        /*0500*/ 	.word	0x000177a0


	//   ....[142]....
        /*0504*/ 	.word	0x000178b0


	//----- nvinfo : EIATTR_REG_RECONFIG
	.align		4
.L_964:
        /*0508*/ 	.byte	0x01, 0x54
	.zero		2


	//----- nvinfo : EIATTR_SYSCALL_OFFSETS
	.align		4
        /*050c*/ 	.byte	0x04, 0x46
        /*050e*/ 	.short	(.L_966 - .L_965)


	//   ....[0]....
.L_965:
        /*0510*/ 	.word	0x000035d0


	//   ....[1]....
        /*0514*/ 	.word	0x00010e20


	//   ....[2]....
        /*0518*/ 	.word	0x00010f60


	//   ....[3]....
        /*051c*/ 	.word	0x00011050


	//   ....[4]....
        /*0520*/ 	.word	0x00011d40


	//   ....[5]....
        /*0524*/ 	.word	0x00012540


	//----- nvinfo : EIATTR_MBARRIER_INSTR_OFFSETS
	.align		4
.L_966:
        /*0528*/ 	.byte	0x04, 0x39
        /*052a*/ 	.short	(.L_968 - .L_967)


	//   ....[0]....
.L_967:
        /*052c*/ 	.word	0x00000190
        /*0530*/ 	.word	0x000000ff
        /*0534*/ 	.word	0x00038800
        /*0538*/ 	.short	0x0100
        /*053a*/ 	.byte	0x08
	.zero		1


	//   ....[1]....
        /*053c*/ 	.word	0x000001a0
        /*0540*/ 	.word	0x000000ff
        /*0544*/ 	.word	0x00038810
        /*0548*/ 	.short	0x0100
        /*054a*/ 	.byte	0x08
	.zero		1


	//   ....[2]....
        /*054c*/ 	.word	0x000001b0
        /*0550*/ 	.word	0x000000ff
        /*0554*/ 	.word	0x00038820
        /*0558*/ 	.short	0x0100
        /*055a*/ 	.byte	0x08
	.zero		1


	//   ....[3]....
        /*055c*/ 	.word	0x00000260
        /*0560*/ 	.word	0x000000ff
        /*0564*/ 	.word	0x00038830
        /*0568*/ 	.short	0x0100
        /*056a*/ 	.byte	0x06
	.zero		1


	//   ....[4]....
        /*056c*/ 	.word	0x00000270
        /*0570*/ 	.word	0x000000ff
        /*0574*/ 	.word	0x00038840
        /*0578*/ 	.short	0x0100
        /*057a*/ 	.byte	0x06
	.zero		1


	//   ....[5]....
        /*057c*/ 	.word	0x00000280
        /*0580*/ 	.word	0x000000ff
        /*0584*/ 	.word	0x00038838
        /*0588*/ 	.short	0x0100
        /*058a*/ 	.byte	0x06
	.zero		1


	//   ....[6]....
        /*058c*/ 	.word	0x00000290
        /*0590*/ 	.word	0x000000ff
        /*0594*/ 	.word	0x00038848
        /*0598*/ 	.short	0x0100
        /*059a*/ 	.byte	0x06
	.zero		1


	//   ....[7]....
        /*059c*/ 	.word	0x000003c0
        /*05a0*/ 	.word	0x000000ff
        /*05a4*/ 	.word	0x00038850
        /*05a8*/ 	.short	0x0100
        /*05aa*/ 	.byte	0x08
	.zero		1


	//   ....[8]....
        /*05ac*/ 	.word	0x000003d0
        /*05b0*/ 	.word	0x000000ff
        /*05b4*/ 	.word	0x00038860
        /*05b8*/ 	.short	0x0100
        /*05ba*/ 	.byte	0x08
	.zero		1


	//   ....[9]....
        /*05bc*/ 	.word	0x000003e0
        /*05c0*/ 	.word	0x000000ff
        /*05c4*/ 	.word	0x00038858
        /*05c8*/ 	.short	0x0100
        /*05ca*/ 	.byte	0x08
	.zero		1


	//   ....[10]....
        /*05cc*/ 	.word	0x000003f0
        /*05d0*/ 	.word	0x000000ff
        /*05d4*/ 	.word	0x00038868
        /*05d8*/ 	.short	0x0100
        /*05da*/ 	.byte	0x08
	.zero		1


	//   ....[11]....
        /*05dc*/ 	.word	0x000004e0
        /*05e0*/ 	.word	0x000000ff
        /*05e4*/ 	.word	0x00038870
        /*05e8*/ 	.short	0x0100
        /*05ea*/ 	.byte	0x06
	.zero		1


	//   ....[12]....
        /*05ec*/ 	.word	0x000004f0
        /*05f0*/ 	.word	0x000000ff
        /*05f4*/ 	.word	0x00038880
        /*05f8*/ 	.short	0x0100
        /*05fa*/ 	.byte	0x06
	.zero		1


	//   ....[13]....
        /*05fc*/ 	.word	0x00000500
        /*0600*/ 	.word	0x000000ff
        /*0604*/ 	.word	0x00038878
        /*0608*/ 	.short	0x0100
        /*060a*/ 	.byte	0x06
	.zero		1


	//   ....[14]....
        /*060c*/ 	.word	0x00000510
        /*0610*/ 	.word	0x000000ff
        /*0614*/ 	.word	0x00038888
        /*0618*/ 	.short	0x0100
        /*061a*/ 	.byte	0x06
	.zero		1


	//   ....[15]....
        /*061c*/ 	.word	0x00000640
        /*0620*/ 	.word	0x000000ff
        /*0624*/ 	.word	0x00038890
        /*0628*/ 	.short	0x0100
        /*062a*/ 	.byte	0x08
	.zero		1


	//   ....[16]....
        /*062c*/ 	.word	0x00000650
        /*0630*/ 	.word	0x000000ff
        /*0634*/ 	.word	0x000388a0
        /*0638*/ 	.short	0x0100
        /*063a*/ 	.byte	0x08
	.zero		1


	//   ....[17]....
        /*063c*/ 	.word	0x00000660
        /*0640*/ 	.word	0x000000ff
        /*0644*/ 	.word	0x00038898
        /*0648*/ 	.short	0x0100
        /*064a*/ 	.byte	0x08
	.zero		1


	//   ....[18]....
        /*064c*/ 	.word	0x00000670
        /*0650*/ 	.word	0x000000ff
        /*0654*/ 	.word	0x000388a8
        /*0658*/ 	.short	0x0100
        /*065a*/ 	.byte	0x08
	.zero		1


	//   ....[19]....
        /*065c*/ 	.word	0x000007b0
        /*0660*/ 	.word	0x000000ff
        /*0664*/ 	.word	0x000388b0
        /*0668*/ 	.short	0x0100
        /*066a*/ 	.byte	0x08
	.zero		1


	//   ....[20]....
        /*066c*/ 	.word	0x000007c0
        /*0670*/ 	.word	0x000000ff
        /*0674*/ 	.word	0x000388c0
        /*0678*/ 	.short	0x0100
        /*067a*/ 	.byte	0x08
	.zero		1


	//   ....[21]....
        /*067c*/ 	.word	0x000007d0
        /*0680*/ 	.word	0x000000ff
        /*0684*/ 	.word	0x000388b8
        /*0688*/ 	.short	0x0100
        /*068a*/ 	.byte	0x08
	.zero		1


	//   ....[22]....
        /*068c*/ 	.word	0x000007e0
        /*0690*/ 	.word	0x000000ff
        /*0694*/ 	.word	0x000388c8
        /*0698*/ 	.short	0x0100
        /*069a*/ 	.byte	0x08
	.zero		1


	//   ....[23]....
        /*069c*/ 	.word	0x00001820
        /*06a0*/ 	.word	0x00000004
        /*06a4*/ 	.word	0x00000000
        /*06a8*/ 	.short	0x0101
        /*06aa*/ 	.byte	0x3f
	.zero		1


	//   ....[24]....
        /*06ac*/ 	.word	0x00002300
        /*06b0*/ 	.word	0x00000004
        /*06b4*/ 	.word	0x00000000
        /*06b8*/ 	.short	0x0101
        /*06ba*/ 	.byte	0x3f
	.zero		1


	//   ....[25]....
        /*06bc*/ 	.word	0x00003600
        /*06c0*/ 	.word	0x000000c6
        /*06c4*/ 	.word	0x00038800
        /*06c8*/ 	.short	0x010a
        /*06ca*/ 	.byte	0x3f
	.zero		1


	//   ....[26]....
        /*06cc*/ 	.word	0x000037b0
        /*06d0*/ 	.word	0x000000c6
        /*06d4*/ 	.word	0x00038830
        /*06d8*/ 	.short	0x010a
        /*06da*/ 	.byte	0x3f
	.zero		1


	//   ....[27]....
        /*06dc*/ 	.word	0x000037f0
        /*06e0*/ 	.word	0x000000c6
        /*06e4*/ 	.word	0x00038830
        /*06e8*/ 	.short	0x010a
        /*06ea*/ 	.byte	0x3f
	.zero		1


	//   ....[28]....
        /*06ec*/ 	.word	0x00003c00
        /*06f0*/ 	.word	0x000000c6
        /*06f4*/ 	.word	0x00038810
        /*06f8*/ 	.short	0x010a
        /*06fa*/ 	.byte	0x3f
	.zero		1


	//   ....[29]....
        /*06fc*/ 	.word	0x00003c40
        /*0700*/ 	.word	0x000000c6
        /*0704*/ 	.word	0x00038850
        /*0708*/ 	.short	0x010a
        /*070a*/ 	.byte	0x3f
	.zero		1


	//   ....[30]....
        /*070c*/ 	.word	0x00003d00
        /*0710*/ 	.word	0x000000c6
        /*0714*/ 	.word	0x00038850
        /*0718*/ 	.short	0x010a
        /*071a*/ 	.byte	0x3f
	.zero		1


	//   ....[31]....
        /*071c*/ 	.word	0x00006520
        /*0720*/ 	.word	0x00000018
        /*0724*/ 	.word	0x00000000
        /*0728*/ 	.short	0x0101
        /*072a*/ 	.byte	0x3f
	.zero		1


	//   ....[32]....
        /*072c*/ 	.word	0x00006bb0
        /*0730*/ 	.word	0x00000098
        /*0734*/ 	.word	0x00000000
        /*0738*/ 	.short	0x0101
        /*073a*/ 	.byte	0x3f
	.zero		1


	//   ....[33]....
        /*073c*/ 	.word	0x00006d50
        /*0740*/ 	.word	0x000000c9
        /*0744*/ 	.word	0x00038830
        /*0748*/ 	.short	0x010a
        /*074a*/ 	.byte	0x3f
	.zero		1


	//   ....[34]....
        /*074c*/ 	.word	0x00006da0
        /*0750*/ 	.word	0x000000c9
        /*0754*/ 	.word	0x00038830
        /*0758*/ 	.short	0x010a
        /*075a*/ 	.byte	0x3f
	.zero		1


	//   ....[35]....
        /*075c*/ 	.word	0x000070d0
        /*0760*/ 	.word	0x000000c9
        /*0764*/ 	.word	0x00038850
        /*0768*/ 	.short	0x010a
        /*076a*/ 	.byte	0x3f
	.zero		1


	//   ....[36]....
        /*076c*/ 	.word	0x00007120
        /*0770*/ 	.word	0x000000c9
        /*0774*/ 	.word	0x00038850
        /*0778*/ 	.short	0x010a
        /*077a*/ 	.byte	0x3f
	.zero		1


	//   ....[37]....
        /*077c*/ 	.word	0x00009440
        /*0780*/ 	.word	0x0000009a
        /*0784*/ 	.word	0x00000000
        /*0788*/ 	.short	0x0101
        /*078a*/ 	.byte	0x3f
	.zero		1


	//   ....[38]....
        /*078c*/ 	.word	0x0000a360
        /*0790*/ 	.word	0x00000098
        /*0794*/ 	.word	0x00000000
        /*0798*/ 	.short	0x0101
        /*079a*/ 	.byte	0x3f
	.zero		1


	//   ....[39]....
        /*079c*/ 	.word	0x0000a4b0
        /*07a0*/ 	.word	0x000000b9
        /*07a4*/ 	.word	0x00038830
        /*07a8*/ 	.short	0x010a
        /*07aa*/ 	.byte	0x3f
	.zero		1


	//   ....[40]....
        /*07ac*/ 	.word	0x0000a500
        /*07b0*/ 	.word	0x000000b9
        /*07b4*/ 	.word	0x00038830
        /*07b8*/ 	.short	0x010a
        /*07ba*/ 	.byte	0x3f
	.zero		1


	//   ....[41]....
        /*07bc*/ 	.word	0x0000a730
        /*07c0*/ 	.word	0x000000b9
        /*07c4*/ 	.word	0x00038850
        /*07c8*/ 	.short	0x010a
        /*07ca*/ 	.byte	0x3f
	.zero		1


	//   ....[42]....
        /*07cc*/ 	.word	0x0000a780
        /*07d0*/ 	.word	0x000000b9
        /*07d4*/ 	.word	0x00038850
        /*07d8*/ 	.short	0x010a
        /*07da*/ 	.byte	0x3f
	.zero		1


	//   ....[43]....
        /*07dc*/ 	.word	0x0000c6a0
        /*07e0*/ 	.word	0x00000098
        /*07e4*/ 	.word	0x00000000
        /*07e8*/ 	.short	0x0101
        /*07ea*/ 	.byte	0x3f
	.zero		1


	//   ....[44]....
        /*07ec*/ 	.word	0x0000d300
        /*07f0*/ 	.word	0x00000098
        /*07f4*/ 	.word	0x00000000
        /*07f8*/ 	.short	0x0101
        /*07fa*/ 	.byte	0x3f
	.zero		1


	//   ....[45]....
        /*07fc*/ 	.word	0x0000deb0
        /*0800*/ 	.word	0x000000ff
        /*0804*/ 	.word	0x00000000
        /*0808*/ 	.short	0x0101
        /*080a*/ 	.byte	0x04
	.zero		1


	//   ....[46]....
        /*080c*/ 	.word	0x00011720
        /*0810*/ 	.word	0x000000ff
        /*0814*/ 	.word	0x00038840
        /*0818*/ 	.short	0x010a
        /*081a*/ 	.byte	0x2c
	.zero		1


	//   ....[47]....
        /*081c*/ 	.word	0x00011b60
        /*0820*/ 	.word	0x000000ff
        /*0824*/ 	.word	0x00038830
        /*0828*/ 	.short	0x0107
        /*082a*/ 	.byte	0x2c
	.zero		1


	//   ....[48]....
        /*082c*/ 	.word	0x00011bd0
        /*0830*/ 	.word	0x000000ff
        /*0834*/ 	.word	0x00038830
        /*0838*/ 	.short	0x0101
        /*083a*/ 	.byte	0x2c
	.zero		1


	//   ....[49]....
        /*083c*/ 	.word	0x000123c0
        /*0840*/ 	.word	0x000000ff
        /*0844*/ 	.word	0x00038800
        /*0848*/ 	.short	0x0107
        /*084a*/ 	.byte	0x2c
	.zero		1


	//   ....[50]....
        /*084c*/ 	.word	0x00012410
        /*0850*/ 	.word	0x000000ff
        /*0854*/ 	.word	0x00038800
        /*0858*/ 	.short	0x0101
        /*085a*/ 	.byte	0x2c
	.zero		1


	//   ....[51]....
        /*085c*/ 	.word	0x00013020
        /*0860*/ 	.word	0x000000ff
        /*0864*/ 	.word	0x00038810
        /*0868*/ 	.short	0x0107
        /*086a*/ 	.byte	0x2c
	.zero		1


	//   ....[52]....
        /*086c*/ 	.word	0x00013080
        /*0870*/ 	.word	0x000000ff
        /*0874*/ 	.word	0x00038810
        /*0878*/ 	.short	0x0101
        /*087a*/ 	.byte	0x2c
	.zero		1


	//   ....[53]....
        /*087c*/ 	.word	0x00013090
        /*0880*/ 	.word	0x000000ff
        /*0884*/ 	.word	0x00038820
        /*0888*/ 	.short	0x010a
        /*088a*/ 	.byte	0x2c
	.zero		1


	//   ....[54]....
        /*088c*/ 	.word	0x000130e0
        /*0890*/ 	.word	0x000000ff
        /*0894*/ 	.word	0x00038860
        /*0898*/ 	.short	0x010a
        /*089a*/ 	.byte	0x2c
	.zero		1


	//   ....[55]....
        /*089c*/ 	.word	0x00013900
        /*08a0*/ 	.word	0x000000ff
        /*08a4*/ 	.word	0x00038850
        /*08a8*/ 	.short	0x0107
        /*08aa*/ 	.byte	0x2c
	.zero		1


	//   ....[56]....
        /*08ac*/ 	.word	0x00013980
        /*08b0*/ 	.word	0x000000ff
        /*08b4*/ 	.word	0x00038850
        /*08b8*/ 	.short	0x0101
        /*08ba*/ 	.byte	0x2c
	.zero		1


	//   ....[57]....
        /*08bc*/ 	.word	0x00013d10
        /*08c0*/ 	.word	0x0000000a
        /*08c4*/ 	.word	0x00038840
        /*08c8*/ 	.short	0x010a
        /*08ca*/ 	.byte	0x3f
	.zero		1


	//   ....[58]....
        /*08cc*/ 	.word	0x000140a0
        /*08d0*/ 	.word	0x0000000a
        /*08d4*/ 	.word	0x00038830
        /*08d8*/ 	.short	0x0107
        /*08da*/ 	.byte	0x3f
	.zero		1


	//   ....[59]....
        /*08dc*/ 	.word	0x00014150
        /*08e0*/ 	.word	0x0000000a
        /*08e4*/ 	.word	0x00038830
        /*08e8*/ 	.short	0x0101
        /*08ea*/ 	.byte	0x3f
	.zero		1


	//   ....[60]....
        /*08ec*/ 	.word	0x00014180
        /*08f0*/ 	.word	0x0000000a
        /*08f4*/ 	.word	0x00038860
        /*08f8*/ 	.short	0x010a
        /*08fa*/ 	.byte	0x3f
	.zero		1


	//   ....[61]....
        /*08fc*/ 	.word	0x000147c0
        /*0900*/ 	.word	0x0000000a
        /*0904*/ 	.word	0x00038850
        /*0908*/ 	.short	0x0107
        /*090a*/ 	.byte	0x3f
	.zero		1


	//   ....[62]....
        /*090c*/ 	.word	0x00014880
        /*0910*/ 	.word	0x0000000a
        /*0914*/ 	.word	0x00038850
        /*0918*/ 	.short	0x0101
        /*091a*/ 	.byte	0x3f
	.zero		1


	//   ....[63]....
        /*091c*/ 	.word	0x00014970
        /*0920*/ 	.word	0x00000005
        /*0924*/ 	.word	0x00038820
        /*0928*/ 	.short	0x010a
        /*092a*/ 	.byte	0x3f
	.zero		1


	//   ....[64]....
        /*092c*/ 	.word	0x00014b00
        /*0930*/ 	.word	0x00000003
        /*0934*/ 	.word	0x00038840
        /*0938*/ 	.short	0x010a
        /*093a*/ 	.byte	0x3f
	.zero		1


	//   ....[65]....
        /*093c*/ 	.word	0x00014ba0
        /*0940*/ 	.word	0x00000005
        /*0944*/ 	.word	0x00038840
        /*0948*/ 	.short	0x010a
        /*094a*/ 	.byte	0x3f
	.zero		1


	//   ....[66]....
        /*094c*/ 	.word	0x00014be0
        /*0950*/ 	.word	0x00000003
        /*0954*/ 	.word	0x00038860
        /*0958*/ 	.short	0x010a
        /*095a*/ 	.byte	0x3f
	.zero		1


	//   ....[67]....
        /*095c*/ 	.word	0x00014c20
        /*0960*/ 	.word	0x00000005
        /*0964*/ 	.word	0x00038860
        /*0968*/ 	.short	0x010a
        /*096a*/ 	.byte	0x3f
	.zero		1


	//   ....[68]....
        /*096c*/ 	.word	0x00014c80
        /*0970*/ 	.word	0x000000c6
        /*0974*/ 	.word	0x00038800
        /*0978*/ 	.short	0x010a
        /*097a*/ 	.byte	0x3f
	.zero		1


	//   ....[69]....
        /*097c*/ 	.word	0x00014cd0
        /*0980*/ 	.word	0x000000c6
        /*0984*/ 	.word	0x00038830
        /*0988*/ 	.short	0x010a
        /*098a*/ 	.byte	0x3f
	.zero		1


	//   ....[70]....
        /*098c*/ 	.word	0x00014d20
        /*0990*/ 	.word	0x000000c6
        /*0994*/ 	.word	0x00038810
        /*0998*/ 	.short	0x010a
        /*099a*/ 	.byte	0x3f
	.zero		1


	//   ....[71]....
        /*099c*/ 	.word	0x00014d70
        /*09a0*/ 	.word	0x000000c6
        /*09a4*/ 	.word	0x00038850
        /*09a8*/ 	.short	0x010a
        /*09aa*/ 	.byte	0x3f
	.zero		1


	//   ....[72]....
        /*09ac*/ 	.word	0x00014dc0
        /*09b0*/ 	.word	0x000000c9
        /*09b4*/ 	.word	0x00038830
        /*09b8*/ 	.short	0x010a
        /*09ba*/ 	.byte	0x3f
	.zero		1


	//   ....[73]....
        /*09bc*/ 	.word	0x00014e10
        /*09c0*/ 	.word	0x000000c9
        /*09c4*/ 	.word	0x00038850
        /*09c8*/ 	.short	0x010a
        /*09ca*/ 	.byte	0x3f
	.zero		1


	//   ....[74]....
        /*09cc*/ 	.word	0x00014e60
        /*09d0*/ 	.word	0x000000b9
        /*09d4*/ 	.word	0x00038830
        /*09d8*/ 	.short	0x010a
        /*09da*/ 	.byte	0x3f
	.zero		1


	//   ....[75]....
        /*09dc*/ 	.word	0x00014eb0
        /*09e0*/ 	.word	0x000000b9
        /*09e4*/ 	.word	0x00038850
        /*09e8*/ 	.short	0x010a
        /*09ea*/ 	.byte	0x3f
	.zero		1


	//   ....[76]....
        /*09ec*/ 	.word	0x00014f90
        /*09f0*/ 	.word	0x00000003
        /*09f4*/ 	.word	0x00038840
        /*09f8*/ 	.short	0x010a
        /*09fa*/ 	.byte	0x3f
	.zero		1


	//   ....[77]....
        /*09fc*/ 	.word	0x00016300
        /*0a00*/ 	.word	0x00000003
        /*0a04*/ 	.word	0x00038820
        /*0a08*/ 	.short	0x010a
        /*0a0a*/ 	.byte	0x3f
	.zero		1


	//   ....[78]....
        /*0a0c*/ 	.word	0x00016360
        /*0a10*/ 	.word	0x00000003
        /*0a14*/ 	.word	0x00038860
        /*0a18*/ 	.short	0x010a
        /*0a1a*/ 	.byte	0x3f
	.zero		1


	//   ....[79]....
        /*0a1c*/ 	.word	0x00016bf0
        /*0a20*/ 	.word	0x0000000a
        /*0a24*/ 	.word	0x00038840
        /*0a28*/ 	.short	0x010a
        /*0a2a*/ 	.byte	0x3f
	.zero		1


	//   ....[80]....
        /*0a2c*/ 	.word	0x00017070
        /*0a30*/ 	.word	0x0000000a
        /*0a34*/ 	.word	0x00038860
        /*0a38*/ 	.short	0x010a
        /*0a3a*/ 	.byte	0x3f
	.zero		1


	//   ....[81]....
        /*0a3c*/ 	.word	0x000177d0
        /*0a40*/ 	.word	0x00000005
        /*0a44*/ 	.word	0x00038820
        /*0a48*/ 	.short	0x010a
        /*0a4a*/ 	.byte	0x3f
	.zero		1


	//   ....[82]....
        /*0a4c*/ 	.word	0x00017970
        /*0a50*/ 	.word	0x00000003
        /*0a54*/ 	.word	0x00038840
        /*0a58*/ 	.short	0x010a
        /*0a5a*/ 	.byte	0x3f
	.zero		1


	//   ....[83]....
        /*0a5c*/ 	.word	0x000179c0
        /*0a60*/ 	.word	0x00000005
        /*0a64*/ 	.word	0x00038840
        /*0a68*/ 	.short	0x010a
        /*0a6a*/ 	.byte	0x3f
	.zero		1


	//   ....[84]....
        /*0a6c*/ 	.word	0x00017a10
        /*0a70*/ 	.word	0x00000003
        /*0a74*/ 	.word	0x00038860
        /*0a78*/ 	.short	0x010a
        /*0a7a*/ 	.byte	0x3f
	.zero		1


	//----- nvinfo : EIATTR_NUM_MBARRIERS
	.align		4
.L_968:
        /*0a7c*/ 	.byte	0x03, 0x38
        /*0a7e*/ 	.short	0x0017


	//----- nvinfo : EIATTR_EXIT_INSTR_OFFSETS
	.align		4
        /*0a80*/ 	.byte	0x04, 0x1c
        /*0a82*/ 	.short	(.L_970 - .L_969)


	//   ....[0]....
.L_969:
        /*0a84*/ 	.word	0x00014c70


	//----- nvinfo : EIATTR_MAX_THREADS
	.align		4
.L_970:
        /*0a88*/ 	.byte	0x04, 0x05
        /*0a8a*/ 	.short	(.L_972 - .L_971)
.L_971:
        /*0a8c*/ 	.word	0x00000180
        /*0a90*/ 	.word	0x00000001
        /*0a94*/ 	.word	0x00000001


	//----- nvinfo : EIATTR_CRS_STACK_SIZE
	.align		4
.L_972:
        /*0a98*/ 	.byte	0x04, 0x1e
        /*0a9a*/ 	.short	(.L_974 - .L_973)
.L_973:
        /*0a9c*/ 	.word	0x00000000


	//----- nvinfo : EIATTR_CBANK_PARAM_SIZE
	.align		4
.L_974:
        /*0aa0*/ 	.byte	0x03, 0x19
        /*0aa2*/ 	.short	0x0b70


	//----- nvinfo : EIATTR_PARAM_CBANK
	.align		4
        /*0aa4*/ 	.byte	0x04, 0x0a
        /*0aa6*/ 	.short	(.L_976 - .L_975)
	.align		4
.L_975:
        /*0aa8*/ 	.word	index@(.nv.constant0._ZN7cutlass13device_kernelIN5flash11enable_sm90INS1_16FlashAttnFwdSm90INS1_25CollectiveMainloopFwdSm90ILi2EN4cute5tupleIJNS5_1CILi1EEES8_S8_EEENS6_IJNS7_ILi64EEESA_SA_EEELi512ENS_10bfloat16_tEfNS_4arch4Sm90ELb1ELb0ELb1ELb0ELb1ELb0ELb1ELb0ELb0ELb1ELb1ELb0EEENS1_21CollectiveEpilogueFwdINS6_IJSA_NS7_ILi512EEESA_EEES9_SC_SE_Li256ELb0ELb1ELb1ELb0EEENS1_19SingleTileSchedulerILb0ELb1ELb1ELi64EEEEEEEEEvNT_6ParamsE)
        /*0aac*/ 	.short	0x0210
        /*0aae*/ 	.short	0x0b70


	//----- nvinfo : EIATTR_SW_WAR
	.align		4
.L_976:
        /*0ab0*/ 	.byte	0x04, 0x36
        /*0ab2*/ 	.short	(.L_978 - .L_977)
.L_977:
        /*0ab4*/ 	.word	0x00000008
.L_978:


//--------------------- .nv.info._ZN7cutlass13device_kernelIN5flash11enable_sm90INS1_16FlashAttnFwdSm90INS1_25CollectiveMainloopFwdSm90ILi2EN4cute5tupleIJNS5_1CILi1EEES8_S8_EEENS6_IJNS7_ILi64EEESA_SA_EEELi512ENS_10bfloat16_tEfNS_4arch4Sm90ELb1ELb0ELb1ELb1ELb1ELb0ELb0ELb0ELb0ELb1ELb1ELb0EEENS1_21CollectiveEpilogueFwdINS6_IJSA_NS7_ILi512EEESA_EEES9_SC_SE_Li256ELb1ELb1ELb1ELb0EEENS1_36VarlenDynamicPersistentTileSchedulerILi64ELi64ELi256ELi128ELb1ELb1ELb1ELb1ELb1ELb1EEEEEEEEEvNT_6ParamsE --------------------------
	.section	.nv.info._ZN7cutlass13device_kernelIN5flash11enable_sm90INS1_16FlashAttnFwdSm90INS1_25CollectiveMainloopFwdSm90ILi2EN4cute5tupleIJNS5_1CILi1EEES8_S8_EEENS6_IJNS7_ILi64EEESA_SA_EEELi512ENS_10bfloat16_tEfNS_4arch4Sm90ELb1ELb0ELb1ELb1ELb1ELb0ELb0ELb0ELb0ELb1ELb1ELb0EEENS1_21CollectiveEpilogueFwdINS6_IJSA_NS7_ILi512EEESA_EEES9_SC_SE_Li256ELb1ELb1ELb1ELb0EEENS1_36VarlenDynamicPersistentTileSchedulerILi64ELi64ELi256ELi128ELb1ELb1ELb1ELb1ELb1ELb1EEEEEEEEEvNT_6ParamsE,"",@"SHT_CUDA_INFO"
	.sectionflags	@""
	.align	4


	//----- nvinfo : EIATTR_CUDA_API_VERSION
	.align		4
        /*0000*/ 	.byte	0x04, 0x37
        /*0002*/ 	.short	(.L_980 - .L_979)
.L_979:
        /*0004*/ 	.word	0x00000082


	//----- nvinfo : EIATTR_KPARAM_INFO
	.align		4
.L_980:
        /*0008*/ 	.byte	0x04, 0x17
        /*000a*/ 	.short	(.L_982 - .L_981)
.L_981:
        /*000c*/ 	.word	0x00000000
        /*0010*/ 	.short	0x0000
        /*0012*/ 	.short	0x0070
        /*0014*/ 	.byte	0x00, 0xf0, 0x01, 0x2a


	//----- nvinfo : EIATTR_SPARSE_MMA_MASK
	.align		4
.L_982:
        /*0018*/ 	.byte	0x03, 0x50
        /*001a*/ 	.short	0x0000


	//----- nvinfo : EIATTR_MAXREG_COUNT
	.align		4
        /*001c*/ 	.byte	0x03, 0x1b
        /*001e*/ 	.short	0x00a8


	//----- nvinfo : EIATTR_NUM_BARRIERS
	.align		4
        /*0020*/ 	.byte	0x02, 0x4c
        /*0022*/ 	.byte	0x10
	.zero		1


	//----- nvinfo : EIATTR_EXTERNS
	.align		4
        /*0024*/ 	.byte	0x04, 0x0f
        /*0026*/ 	.short	(.L_984 - .L_983)


	//   ....[0]....
	.align		4
.L_983:
        /*0028*/ 	.word	index@(__assertfail)


	//----- nvinfo : EIATTR_ANNOTATIONS
	.align		4
.L_984:
        /*002c*/ 	.byte	0x04, 0x55
        /*002e*/ 	.short	(.L_986 - .L_985)


	//   ....[0]....
.L_985:
        /* <DEDUP_REMOVED lines=20> */


	//----- nvinfo : EIATTR_MERCURY_ISA_VERSION
	.align		4
.L_986:
        /*0158*/ 	.byte	0x03, 0x5f
        /*015a*/ 	.short	0x0101


	//----- nvinfo : EIATTR_UNUSED_LOAD_BYTE_OFFSET
	.align		4
        /*015c*/ 	.byte	0x04, 0x44
        /*015e*/ 	.short	(.L_988 - .L_987)


	//   ....[0]....
.L_987:
        /*0160*/ 	.word	0x00000940
        /*0164*/ 	.word	0x0000fff0


	//   ....[1]....
        /*0168*/ 	.word	0x0000a8e0
        /*016c*/ 	.word	0x0000fff0


	//----- nvinfo : EIATTR_INT_WARP_WIDE_INSTR_OFFSETS
	.align		4
.L_988:
        /*0170*/ 	.byte	0x04, 0x31
        /*0172*/ 	.short	(.L_990 - .L_989)


	//   ....[0]....
.L_989:
        /*0174*/ 	.word	0x000000c0


	//   ....[1]....
        /*0178*/ 	.word	0x000000d0


	//   ....[2]....
        /*017c*/ 	.word	0x00000170


	//   ....[3]....
        /*0180*/ 	.word	0x00010cf0


	//   ....[4]....
        /*0184*/ 	.word	0x00010d80


	//   ....[5]....
        /*0188*/ 	.word	0x00014150


	//   ....[6]....
        /*018c*/ 	.word	0x000141e0


	//----- nvinfo : EIATTR_COOP_GROUP_MASK_REGIDS
	.align		4
.L_990:
        /*0190*/ 	.byte	0x04, 0x29
        /*0192*/ 	.short	(.L_992 - .L_991)


	//   ....[0]....
.L_991:
        /*0194*/ 	.word	0xffffffff


	//   ....[1]....
        /*0198*/ 	.word	0xffffffff


	//   ....[2]....
        /*019c*/ 	.word	0xffffffff


	//   ....[3]....
        /*01a0*/ 	.word	0xffffffff


	//   ....[4]....
        /*01a4*/ 	.word	0xffffffff


	//   ....[5]....
        /*01a8*/ 	.word	0xffffffff


	//   ....[6]....
        /*01ac*/ 	.word	0xffffffff


	//   ....[7]....
        /*01b0*/ 	.word	0xffffffff


	//   ....[8]....
        /*01b4*/ 	.word	0xffffffff


	//   ....[9]....
        /*01b8*/ 	.word	0xffffffff


	//   ....[10]....
        /*01bc*/ 	.word	0xffffffff


	//   ....[11]....
        /*01c0*/ 	.word	0xffffffff


	//   ....[12]....
        /*01c4*/ 	.word	0xffffffff


	//   ....[13]....
        /*01c8*/ 	.word	0xffffffff


	//   ....[14]....
        /*01cc*/ 	.word	0xffffffff


	//   ....[15]....
        /*01d0*/ 	.word	0xffffffff


	//   ....[16]....
        /*01d4*/ 	.word	0xffffffff


	//   ....[17]....
        /*01d8*/ 	.word	0xffffffff


	//   ....[18]....
        /*01dc*/ 	.word	0xffffffff


	//   ....[19]....
        /*01e0*/ 	.word	0xffffffff


	//   ....[20]....
        /*01e4*/ 	.word	0xffffffff


	//   ....[21]....
        /*01e8*/ 	.word	0xffffffff


	//   ....[22]....
        /*01ec*/ 	.word	0xffffffff


	//   ....[23]....
        /*01f0*/ 	.word	0xffffffff


	//   ....[24]....
        /*01f4*/ 	.word	0xffffffff


	//   ....[25]....
        /*01f8*/ 	.word	0xffffffff


	//   ....[26]....
        /*01fc*/ 	.word	0xffffffff


	//   ....[27]....
        /*0200*/ 	.word	0xffffffff


	//   ....[28]....
        /*0204*/ 	.word	0xffffffff


	//   ....[29]....
        /*0208*/ 	.word	0xffffffff


	//   ....[30]....
        /*020c*/ 	.word	0xffffffff


	//   ....[31]....
        /*0210*/ 	.word	0xffffffff


	//   ....[32]....
        /*0214*/ 	.word	0xffffffff


	//   ....[33]....
        /*0218*/ 	.word	0xffffffff


	//   ....[34]....
        /*021c*/ 	.word	0xffffffff


	//   ....[35]....
        /*0220*/ 	.word	0xffffffff


	//   ....[36]....
        /*0224*/ 	.word	0xffffffff


	//   ....[37]....
        /*0228*/ 	.word	0xffffffff


	//   ....[38]....
        /*022c*/ 	.word	0xffffffff


	//   ....[39]....
        /*0230*/ 	.word	0xffffffff


	//   ....[40]....
        /*0234*/ 	.word	0xffffffff


	//   ....[41]....
        /*0238*/ 	.word	0xffffffff


	//   ....[42]....
        /*023c*/ 	.word	0xffffffff


	//   ....[43]....
        /*0240*/ 	.word	0xffffffff


	//   ....[44]....
        /*0244*/ 	.word	0xffffffff


	//   ....[45]....
        /*0248*/ 	.word	0xffffffff


	//   ....[46]....
        /*024c*/ 	.word	0xffffffff


	//   ....[47]....
        /*0250*/ 	.word	0xffffffff


	//   ....[48]....
        /*0254*/ 	.word	0xffffffff


	//   ....[49]....
        /*0258*/ 	.word	0xffffffff


	//   ....[50]....
        /*025c*/ 	.word	0xffffffff


	//   ....[51]....
        /*0260*/ 	.word	0xffffffff


	//   ....[52]....
        /*0264*/ 	.word	0xffffffff


	//   ....[53]....
        /*0268*/ 	.word	0xffffffff


	//   ....[54]....
        /*026c*/ 	.word	0xffffffff


	//   ....[55]....
        /*0270*/ 	.word	0xffffffff


	//   ....[56]....
        /*0274*/ 	.word	0xffffffff


	//   ....[57]....
        /*0278*/ 	.word	0xffffffff


	//   ....[58]....
        /*027c*/ 	.word	0xffffffff


	//   ....[59]....
        /*0280*/ 	.word	0xffffffff


	//   ....[60]....
        /*0284*/ 	.word	0xffffffff


	//   ....[61]....
        /*0288*/ 	.word	0xffffffff


	//   ....[62]....
        /*028c*/ 	.word	0xffffffff


	//   ....[63]....
        /*0290*/ 	.word	0xffffffff


	//   ....[64]....
        /*0294*/ 	.word	0xffffffff


	//   ....[65]....
        /*0298*/ 	.word	0xffffffff


	//   ....[66]....
        /*029c*/ 	.word	0xffffffff


	//   ....[67]....
        /*02a0*/ 	.word	0xffffffff


	//   ....[68]....
        /*02a4*/ 	.word	0xffffffff


	//   ....[69]....
        /*02a8*/ 	.word	0xffffffff


	//   ....[70]....
        /*02ac*/ 	.word	0xffffffff


	//   ....[71]....
        /*02b0*/ 	.word	0xffffffff


	//   ....[72]....
        /*02b4*/ 	.word	0xffffffff


	//   ....[73]....
        /*02b8*/ 	.word	0xffffffff


	//   ....[74]....
        /*02bc*/ 	.word	0xffffffff


	//   ....[75]....
        /*02c0*/ 	.word	0xffffffff


	//   ....[76]....
        /*02c4*/ 	.word	0xffffffff


	//   ....[77]....
        /*02c8*/ 	.word	0xffffffff


	//   ....[78]....
        /*02cc*/ 	.word	0xffffffff


	//   ....[79]....
        /*02d0*/ 	.word	0xffffffff


	//   ....[80]....
        /*02d4*/ 	.word	0xffffffff


	//   ....[81]....
        /*02d8*/ 	.word	0xffffffff


	//   ....[82]....
        /*02dc*/ 	.word	0xffffffff


	//   ....[83]....
        /*02e0*/ 	.word	0xffffffff


	//   ....[84]....
        /*02e4*/ 	.word	0xffffffff


	//   ....[85]....
        /*02e8*/ 	.word	0xffffffff


	//   ....[86]....
        /*02ec*/ 	.word	0xffffffff


	//   ....[87]....
        /*02f0*/ 	.word	0xffffffff


	//   ....[88]....
        /*02f4*/ 	.word	0xffffffff


	//   ....[89]....
        /*02f8*/ 	.word	0xffffffff


	//   ....[90]....
        /*02fc*/ 	.word	0xffffffff


	//   ....[91]....
        /*0300*/ 	.word	0xffffffff


	//   ....[92]....
        /*0304*/ 	.word	0xffffffff


	//   ....[93]....
        /*0308*/ 	.word	0xffffffff


	//   ....[94]....
        /*030c*/ 	.word	0xffffffff


	//   ....[95]....
        /*0310*/ 	.word	0xffffffff


	//   ....[96]....
        /*0314*/ 	.word	0xffffffff


	//   ....[97]....
        /*0318*/ 	.word	0xffffffff


	//   ....[98]....
        /*031c*/ 	.word	0xffffffff


	//   ....[99]....
        /*0320*/ 	.word	0xffffffff


	//   ....[100]....
        /*0324*/ 	.word	0xffffffff


	//   ....[101]....
        /*0328*/ 	.word	0xffffffff


	//   ....[102]....
        /*032c*/ 	.word	0xffffffff


	//   ....[103]....
        /*0330*/ 	.word	0xffffffff


	//   ....[104]....
        /*0334*/ 	.word	0xffffffff


	//   ....[105]....
        /*0338*/ 	.word	0xffffffff


	//   ....[106]....
        /*033c*/ 	.word	0xffffffff


	//   ....[107]....
        /*0340*/ 	.word	0xffffffff


	//   ....[108]....
        /*0344*/ 	.word	0xffffffff


	//   ....[109]....
        /*0348*/ 	.word	0xffffffff


	//   ....[110]....
        /*034c*/ 	.word	0xffffffff


	//   ....[111]....
        /*0350*/ 	.word	0xffffffff


	//   ....[112]....
        /*0354*/ 	.word	0xffffffff


	//   ....[113]....
        /*0358*/ 	.word	0xffffffff


	//   ....[114]....
        /*035c*/ 	.word	0xffffffff


	//   ....[115]....
        /*0360*/ 	.word	0xffffffff


	//   ....[116]....
        /*0364*/ 	.word	0xffffffff


	//   ....[117]....
        /*0368*/ 	.word	0xffffffff


	//   ....[118]....
        /*036c*/ 	.word	0xffffffff


	//   ....[119]....
        /*0370*/ 	.word	0xffffffff


	//   ....[120]....
        /*0374*/ 	.word	0xffffffff


	//   ....[121]....
        /*0378*/ 	.word	0xffffffff


	//   ....[122]....
        /*037c*/ 	.word	0xffffffff


	//   ....[123]....
        /*0380*/ 	.word	0xffffffff


	//   ....[124]....
        /*0384*/ 	.word	0x0500000f


	//   ....[125]....
        /*0388*/ 	.word	0x0500000f


	//   ....[126]....
        /*038c*/ 	.word	0x0500000f


	//   ....[127]....
        /*0390*/ 	.word	0x0500000f


	//   ....[128]....
        /*0394*/ 	.word	0x0500000f


	//   ....[129]....
        /*0398*/ 	.word	0x0500000f


	//   ....[130]....
        /*039c*/ 	.word	0x0500000f


	//   ....[131]....
        /*03a0*/ 	.word	0x0500000f


	//   ....[132]....
        /*03a4*/ 	.word	0x0500000f


	//   ....[133]....
        /*03a8*/ 	.word	0x0500000f


	//   ....[134]....
        /*03ac*/ 	.word	0x0500000f


	//   ....[135]....
        /*03b0*/ 	.word	0x0500000f


	//   ....[136]....
        /*03b4*/ 	.word	0x0500000f


	//   ....[137]....
        /*03b8*/ 	.word	0x0500000f


	//   ....[138]....
        /*03bc*/ 	.word	0x0500000f


	//   ....[139]....
        /*03c0*/ 	.word	0x0500000f


	//   ....[140]....
        /*03c4*/ 	.word	0x0500000f


	//   ....[141]....
        /*03c8*/ 	.word	0x0500000f


	//   ....[142]....
        /*03cc*/ 	.word	0x0500000f


	//   ....[143]....
        /*03d0*/ 	.word	0x0500000f


	//   ....[144]....
        /*03d4*/ 	.word	0x0500000f


	//   ....[145]....
        /*03d8*/ 	.word	0x0500000f


	//   ....[146]....
        /*03dc*/ 	.word	0x0500000f


	//   ....[147]....
        /*03e0*/ 	.word	0x0500000f


	//   ....[148]....
        /*03e4*/ 	.word	0x0500000f


	//   ....[149]....
        /*03e8*/ 	.word	0x0500000f


	//   ....[150]....
        /*03ec*/ 	.word	0x0500000f


	//   ....[151]....
        /*03f0*/ 	.word	0x0500000f


	//   ....[152]....
        /*03f4*/ 	.word	0x0500000f


	//   ....[153]....
        /*03f8*/ 	.word	0x0500000f


	//   ....[154]....
        /*03fc*/ 	.word	0x0500000f


	//   ....[155]....
        /*0400*/ 	.word	0x0500000f


	//   ....[156]....
        /*0404*/ 	.word	0x0500000f


	//   ....[157]....
        /*0408*/ 	.word	0x0500000f


	//   ....[158]....
        /*040c*/ 	.word	0x0500000f


	//   ....[159]....
        /*0410*/ 	.word	0x0500000f


	//   ....[160]....
        /*0414*/ 	.word	0x0500000f


	//   ....[161]....
        /*0418*/ 	.word	0x0500000f


	//   ....[162]....
        /*041c*/ 	.word	0x0500000f


	//   ....[163]....
        /*0420*/ 	.word	0x0500000f


	//   ....[164]....
        /*0424*/ 	.word	0x0500000f


	//   ....[165]....
        /*0428*/ 	.word	0x0500000f


	//   ....[166]....
        /*042c*/ 	.word	0x0500000f


	//   ....[167]....
        /*0430*/ 	.word	0x0500000f


	//   ....[168]....
        /*0434*/ 	.word	0x0500000f


	//   ....[169]....
        /*0438*/ 	.word	0x0500000f


	//   ....[170]....
        /*043c*/ 	.word	0x0500000f


	//   ....[171]....
        /*0440*/ 	.word	0x0500000f


	//   ....[172]....
        /*0444*/ 	.word	0x0500000f


	//   ....[173]....
        /*0448*/ 	.word	0x0500000f


	//   ....[174]....
        /*044c*/ 	.word	0x0500000f


	//   ....[175]....
        /*0450*/ 	.word	0x0500000f


	//   ....[176]....
        /*0454*/ 	.word	0x0500000f


	//   ....[177]....
        /*0458*/ 	.word	0x0500000f


	//   ....[178]....
        /*045c*/ 	.word	0x0500000f


	//   ....[179]....
        /*0460*/ 	.word	0x0500000f


	//   ....[180]....
        /*0464*/ 	.word	0x0500000f


	//   ....[181]....
        /*0468*/ 	.word	0x0500000f


	//   ....[182]....
        /*046c*/ 	.word	0x0500000f


	//   ....[183]....
        /*0470*/ 	.word	0x0500000f


	//----- nvinfo : EIATTR_COOP_GROUP_INSTR_OFFSETS
	.align		4
.L_992:
        /*0474*/ 	.byte	0x04, 0x28
        /*0476*/ 	.short	(.L_994 - .L_993)


	//   ....[0]....
.L_993:
        /*0478*/ 	.word	0x00000070


	//   ....[1]....
        /*047c*/ 	.word	0x000000b0


	//   ....[2]....
        /*0480*/ 	.word	0x00000290


	//   ....[3]....
        /*0484*/ 	.word	0x000003f0


	//   ....[4]....
        /*0488*/ 	.word	0x00000510


	//   ....[5]....
        /*048c*/ 	.word	0x00000670


	//   ....[6]....
        /*0490*/ 	.word	0x00002050


	//   ....[7]....
        /*0494*/ 	.word	0x00004120


	//   ....[8]....
        /*0498*/ 	.word	0x000048c0


	//   ....[9]....
        /*049c*/ 	.word	0x00004930


	//   ....[10]....
        /*04a0*/ 	.word	0x00004ee0


	//   ....[11]....
        /*04a4*/ 	.word	0x00004fb0


	//   ....[12]....
        /*04a8*/ 	.word	0x00005410


	//   ....[13]....
        /*04ac*/ 	.word	0x00005490


	//   ....[14]....
        /*04b0*/ 	.word	0x00005ce0


	//   ....[15]....
        /*04b4*/ 	.word	0x000062f0


	//   ....[16]....
        /*04b8*/ 	.word	0x00006330


	//   ....[17]....
        /*04bc*/ 	.word	0x00006a60


	//   ....[18]....
        /*04c0*/ 	.word	0x00006a80


	//   ....[19]....
        /*04c4*/ 	.word	0x00007160


	//   ....[20]....
        /*04c8*/ 	.word	0x00007310


	//   ....[21]....
        /*04cc*/ 	.word	0x00007fe0


	//   ....[22]....
        /*04d0*/ 	.word	0x00008780


	//   ....[23]....
        /*04d4*/ 	.word	0x000087f0


	//   ....[24]....
        /*04d8*/ 	.word	0x00009050


	//   ....[25]....
        /*04dc*/ 	.word	0x000090b0


	//   ....[26]....
        /*04e0*/ 	.word	0x00009d00


	//   ....[27]....
        /*04e4*/ 	.word	0x00009de0


	//   ....[28]....
        /*04e8*/ 	.word	0x00009e50


	//   ....[29]....
        /*04ec*/ 	.word	0x00009e70


	//   ....[30]....
        /*04f0*/ 	.word	0x00009ea0


	//   ....[31]....
        /*04f4*/ 	.word	0x0000b6c0


	//   ....[32]....
        /*04f8*/ 	.word	0x0000ba90


	//   ....[33]....
        /*04fc*/ 	.word	0x0000baa0


	//   ....[34]....
        /*0500*/ 	.word	0x0000bab0


	//   ....[35]....
        /*0504*/ 	.word	0x0000bac0


	//   ....[36]....
        /*0508*/ 	.word	0x0000c770


	//   ....[37]....
        /*050c*/ 	.word	0x0000c790


	//   ....[38]....
        /*0510*/ 	.word	0x0000ca40


	//   ....[39]....
        /*0514*/ 	.word	0x0000ca60


	//   ....[40]....
        /*0518*/ 	.word	0x0000d170


	//   ....[41]....
        /*051c*/ 	.word	0x0000d1a0


	//   ....[42]....
        /*0520*/ 	.word	0x0000da00


	//   ....[43]....
        /*0524*/ 	.word	0x0000da20


	//   ....[44]....
        /*0528*/ 	.word	0x0000ede0


	//   ....[45]....
        /*052c*/ 	.word	0x0000ee20


	//   ....[46]....
        /*0530*/ 	.word	0x0000f060


	//   ....[47]....
        /*0534*/ 	.word	0x0000f080


	//   ....[48]....
        /*0538*/ 	.word	0x0000f340


	//   ....[49]....
        /*053c*/ 	.word	0x0000f530


	//   ....[50]....
        /*0540*/ 	.word	0x0000f560


	//   ....[51]....
        /*0544*/ 	.word	0x0000f590


	//   ....[52]....
        /*0548*/ 	.word	0x0000f5c0


	//   ....[53]....
        /*054c*/ 	.word	0x0000f5f0


	//   ....[54]....
        /*0550*/ 	.word	0x0000f620


	//   ....[55]....
        /*0554*/ 	.word	0x0000f790


	//   ....[56]....
        /*0558*/ 	.word	0x0000f7c0


	//   ....[57]....
        /*055c*/ 	.word	0x0000f7f0


	//   ....[58]....
        /*0560*/ 	.word	0x0000f820


	//   ....[59]....
        /*0564*/ 	.word	0x0000f850


	//   ....[60]....
        /*0568*/ 	.word	0x0000f880


	//   ....[61]....
        /*056c*/ 	.word	0x0000f910


	//   ....[62]....
        /*0570*/ 	.word	0x0000f940


	//   ....[63]....
        /*0574*/ 	.word	0x0000f950


	//   ....[64]....
        /*0578*/ 	.word	0x0000f990


	//   ....[65]....
        /*057c*/ 	.word	0x00011a60


	//   ....[66]....
        /*0580*/ 	.word	0x00011a80


	//   ....[67]....
        /*0584*/ 	.word	0x00011b10


	//   ....[68]....
        /*0588*/ 	.word	0x00011b30


	//   ....[69]....
        /*058c*/ 	.word	0x00011bb0


	//   ....[70]....
        /*0590*/ 	.word	0x00011bd0


	//   ....[71]....
        /*0594*/ 	.word	0x00011be0


	//   ....[72]....
        /*0598*/ 	.word	0x00011bf0


	//   ....[73]....
        /*059c*/ 	.word	0x00012350


	//   ....[74]....
        /*05a0*/ 	.word	0x00012380


	//   ....[75]....
        /*05a4*/ 	.word	0x00012420


	//   ....[76]....
        /*05a8*/ 	.word	0x00012440


	//   ....[77]....
        /*05ac*/ 	.word	0x000124c0


	//   ....[78]....
        /*05b0*/ 	.word	0x000124e0


	//   ....[79]....
        /*05b4*/ 	.word	0x000124f0


	//   ....[80]....
        /*05b8*/ 	.word	0x00012500


	//   ....[81]....
        /*05bc*/ 	.word	0x00012980


	//   ....[82]....
        /*05c0*/ 	.word	0x00012a40


	//   ....[83]....
        /*05c4*/ 	.word	0x00012b90


	//   ....[84]....
        /*05c8*/ 	.word	0x00012bd0


	//   ....[85]....
        /*05cc*/ 	.word	0x00012be0


	//   ....[86]....
        /*05d0*/ 	.word	0x00012bf0


	//   ....[87]....
        /*05d4*/ 	.word	0x00012d40


	//   ....[88]....
        /*05d8*/ 	.word	0x00012e90


	//   ....[89]....
        /*05dc*/ 	.word	0x00013680


	//   ....[90]....
        /*05e0*/ 	.word	0x000136a0


	//   ....[91]....
        /*05e4*/ 	.word	0x000136f0


	//   ....[92]....
        /*05e8*/ 	.word	0x00013700


	//   ....[93]....
        /*05ec*/ 	.word	0x00013740


	//   ....[94]....
        /*05f0*/ 	.word	0x00013750


	//   ....[95]....
        /*05f4*/ 	.word	0x00013760


	//   ....[96]....
        /*05f8*/ 	.word	0x000137a0


	//   ....[97]....
        /*05fc*/ 	.word	0x00013aa0


	//   ....[98]....
        /*0600*/ 	.word	0x00013ae0


	//   ....[99]....
        /*0604*/ 	.word	0x00013b00


	//   ....[100]....
        /*0608*/ 	.word	0x00013b20


	//   ....[101]....
        /*060c*/ 	.word	0x00013b50


	//   ....[102]....
        /*0610*/ 	.word	0x00013b70


	//   ....[103]....
        /*0614*/ 	.word	0x00013c70


	//   ....[104]....
        /*0618*/ 	.word	0x00013dc0


	//   ....[105]....
        /*061c*/ 	.word	0x00014400


	//   ....[106]....
        /*0620*/ 	.word	0x00014430


	//   ....[107]....
        /*0624*/ 	.word	0x00014490


	//   ....[108]....
        /*0628*/ 	.word	0x000144c0


	//   ....[109]....
        /*062c*/ 	.word	0x000144f0


	//   ....[110]....
        /*0630*/ 	.word	0x00014520


	//   ....[111]....
        /*0634*/ 	.word	0x00014550


	//   ....[112]....
        /*0638*/ 	.word	0x00014580


	//   ....[113]....
        /*063c*/ 	.word	0x00014720


	//   ....[114]....
        /*0640*/ 	.word	0x00014750


	//   ....[115]....
        /*0644*/ 	.word	0x00014780


	//   ....[116]....
        /*0648*/ 	.word	0x000147b0


	//   ....[117]....
        /*064c*/ 	.word	0x000147e0


	//   ....[118]....
        /*0650*/ 	.word	0x00014810


	//   ....[119]....
        /*0654*/ 	.word	0x000148d0


	//   ....[120]....
        /*0658*/ 	.word	0x000148f0


	//   ....[121]....
        /*065c*/ 	.word	0x00014910


	//   ....[122]....
        /*0660*/ 	.word	0x00014970


	//   ....[123]....
        /*0664*/ 	.word	0x00015390


	//   ....[124]....
        /*0668*/ 	.word	0x000159e0


	//   ....[125]....
        /*066c*/ 	.word	0x00015ad0


	//   ....[126]....
        /*0670*/ 	.word	0x00015b70


	//   ....[127]....
        /*0674*/ 	.word	0x00015bd0


	//   ....[128]....
        /*0678*/ 	.word	0x00015cc0


	//   ....[129]....
        /*067c*/ 	.word	0x00015d30


	//   ....[130]....
        /*0680*/ 	.word	0x00015e20


	//   ....[131]....
        /*0684*/ 	.word	0x00015e90


	//   ....[132]....
        /*0688*/ 	.word	0x00015f30


	//   ....[133]....
        /*068c*/ 	.word	0x00016020


	//   ....[134]....
        /*0690*/ 	.word	0x00016090


	//   ....[135]....
        /*0694*/ 	.word	0x000160f0


	//   ....[136]....
        /*0698*/ 	.word	0x000161e0


	//   ....[137]....
        /*069c*/ 	.word	0x00016240


	//   ....[138]....
        /*06a0*/ 	.word	0x00016340


	//   ....[139]....
        /*06a4*/ 	.word	0x000163a0


	//   ....[140]....
        /*06a8*/ 	.word	0x00016440


	//   ....[141]....
        /*06ac*/ 	.word	0x000165c0


	//   ....[142]....
        /*06b0*/ 	.word	0x000166a0


	//   ....[143]....
        /*06b4*/ 	.word	0x00016940


	//   ....[144]....
        /*06b8*/ 	.word	0x00016990


	//   ....[145]....
        /*06bc*/ 	.word	0x00016b60


	//   ....[146]....
        /*06c0*/ 	.word	0x00016bb0


	//   ....[147]....
        /*06c4*/ 	.word	0x00016d80


	//   ....[148]....
        /*06c8*/ 	.word	0x00016dd0


	//   ....[149]....
        /*06cc*/ 	.word	0x00016ec0


	//   ....[150]....
        /*06d0*/ 	.word	0x00016f60


	//   ....[151]....
        /*06d4*/ 	.word	0x00016fc0


	//   ....[152]....
        /*06d8*/ 	.word	0x00017070


	//   ....[153]....
        /*06dc*/ 	.word	0x000170d0


	//   ....[154]....
        /*06e0*/ 	.word	0x00017180


	//   ....[155]....
        /*06e4*/ 	.word	0x000171e0


	//   ....[156]....
        /*06e8*/ 	.word	0x00017290


	//   ....[157]....
        /*06ec*/ 	.word	0x00017380


	//   ....[158]....
        /*06f0*/ 	.word	0x00017460


	//   ....[159]....
        /*06f4*/ 	.word	0x00017570


	//   ....[160]....
        /*06f8*/ 	.word	0x00017670


	//   ....[161]....
        /*06fc*/ 	.word	0x000177a0


	//   ....[162]....
        /*0700*/ 	.word	0x00017880


	//   ....[163]....
        /*0704*/ 	.word	0x00017980


	//   ....[164]....
        /*0708*/ 	.word	0x00017a60


	//   ....[165]....
        /*070c*/ 	.word	0x00017af0


	//   ....[166]....
        /*0710*/ 	.word	0x00017b90


	//   ....[167]....
        /*0714*/ 	.word	0x00017d00


	//   ....[168]....
        /*0718*/ 	.word	0x00017d70


	//   ....[169]....
        /*071c*/ 	.word	0x00017de0


	//   ....[170]....
        /*0720*/ 	.word	0x00017e50


	//   ....[171]....
        /*0724*/ 	.word	0x00017ec0


	//   ....[172]....
        /*0728*/ 	.word	0x00017f40


	//   ....[173]....
        /*072c*/ 	.word	0x00017fc0


	//   ....[174]....
        /*0730*/ 	.word	0x00018050


	//   ....[175]....
        /*0734*/ 	.word	0x000180c0


	//   ....[176]....
        /*0738*/ 	.word	0x00018130


	//   ....[177]....
        /*073c*/ 	.word	0x000181a0


	//   ....[178]....
        /*0740*/ 	.word	0x00018220


	//   ....[179]....
        /*0744*/ 	.word	0x00018290


	//   ....[180]....
        /*0748*/ 	.word	0x00018320


	//   ....[181]....
        /*074c*/ 	.word	0x00018380


	//   ....[182]....
        /*0750*/ 	.word	0x00018410


	//   ....[183]....
        /*0754*/ 	.word	0x00018540


	//----- nvinfo : EIATTR_REG_RECONFIG
	.align		4
.L_994:
        /*0758*/ 	.byte	0x01, 0x54
	.zero		2


	//----- nvinfo : EIATTR_SYSCALL_OFFSETS
	.align		4
        /*075c*/ 	.byte	0x04, 0x46
        /*075e*/ 	.short	(.L_996 - .L_995)


	//   ....[0]....
.L_995:
        /*0760*/ 	.word	0x000042f0


	//   ....[1]....
        /*0764*/ 	.word	0x00010ee0


	//   ....[2]....
        /*0768*/ 	.word	0x00011030


	//   ....[3]....
        /*076c*/ 	.word	0x00011120


	//   ....[4]....
        /*0770*/ 	.word	0x00012010


	//----- nvinfo : EIATTR_MBARRIER_INSTR_OFFSETS
	.align		4
.L_996:
        /*0774*/ 	.byte	0x04, 0x39
        /*0776*/ 	.short	(.L_998 - .L_997)


	//   ....[0]....
.L_997:
        /*0778*/ 	.word	0x00000180
        /*077c*/ 	.word	0x000000ff
        /*0780*/ 	.word	0x00028c00
        /*0784*/ 	.short	0x0100
        /*0786*/ 	.byte	0x08
	.zero		1


	//   ....[1]....
        /*0788*/ 	.word	0x00000190
        /*078c*/ 	.word	0x000000ff
        /*0790*/ 	.word	0x00028c20
        /*0794*/ 	.short	0x0100
        /*0796*/ 	.byte	0x08
	.zero		1


	//   ....[2]....
        /*0798*/ 	.word	0x00000240
        /*079c*/ 	.word	0x000000ff
        /*07a0*/ 	.word	0x00028c30
        /*07a4*/ 	.short	0x0100
        /*07a6*/ 	.byte	0x06
	.zero		1


	//   ....[3]....
        /*07a8*/ 	.word	0x00000250
        /*07ac*/ 	.word	0x000000ff
        /*07b0*/ 	.word	0x00028c40
        /*07b4*/ 	.short	0x0100
        /*07b6*/ 	.byte	0x06
	.zero		1


	//   ....[4]....
        /*07b8*/ 	.word	0x00000260
        /*07bc*/ 	.word	0x000000ff
        /*07c0*/ 	.word	0x00028c38
        /*07c4*/ 	.short	0x0100
        /*07c6*/ 	.byte	0x06
	.zero		1


	//   ....[5]....
        /*07c8*/ 	.word	0x00000270
        /*07cc*/ 	.word	0x000000ff
        /*07d0*/ 	.word	0x00028c48
        /*07d4*/ 	.short	0x0100
        /*07d6*/ 	.byte	0x06
	.zero		1


	//   ....[6]....
        /*07d8*/ 	.word	0x000003a0
        /*07dc*/ 	.word	0x000000ff
        /*07e0*/ 	.word	0x00028c50
        /*07e4*/ 	.short	0x0100
        /*07e6*/ 	.byte	0x08
	.zero		1


	//   ....[7]....
        /*07e8*/ 	.word	0x000003b0
        /*07ec*/ 	.word	0x000000ff
        /*07f0*/ 	.word	0x00028c60
        /*07f4*/ 	.short	0x0100
        /*07f6*/ 	.byte	0x08
	.zero		1


	//   ....[8]....
        /*07f8*/ 	.word	0x000003c0
        /*07fc*/ 	.word	0x000000ff
        /*0800*/ 	.word	0x00028c58
        /*0804*/ 	.short	0x0100
        /*0806*/ 	.byte	0x08
	.zero		1


	//   ....[9]....
        /*0808*/ 	.word	0x000003d0
        /*080c*/ 	.word	0x000000ff
        /*0810*/ 	.word	0x00028c68
        /*0814*/ 	.short	0x0100
        /*0816*/ 	.byte	0x08
	.zero		1


	//   ....[10]....
        /*0818*/ 	.word	0x000004c0
        /*081c*/ 	.word	0x000000ff
        /*0820*/ 	.word	0x00028c70
        /*0824*/ 	.short	0x0100
        /*0826*/ 	.byte	0x06
	.zero		1


	//   ....[11]....
        /*0828*/ 	.word	0x000004d0
        /*082c*/ 	.word	0x000000ff
        /*0830*/ 	.word	0x00028c80
        /*0834*/ 	.short	0x0100
        /*0836*/ 	.byte	0x06
	.zero		1


	//   ....[12]....
        /*0838*/ 	.word	0x000004e0
        /*083c*/ 	.word	0x000000ff
        /*0840*/ 	.word	0x00028c78
        /*0844*/ 	.short	0x0100
        /*0846*/ 	.byte	0x06
	.zero		1


	//   ....[13]....
        /*0848*/ 	.word	0x000004f0
        /*084c*/ 	.word	0x000000ff
        /*0850*/ 	.word	0x00028c88
        /*0854*/ 	.short	0x0100
        /*0856*/ 	.byte	0x06
	.zero		1


	//   ....[14]....
        /*0858*/ 	.word	0x00000620
        /*085c*/ 	.word	0x000000ff
        /*0860*/ 	.word	0x00028c90
        /*0864*/ 	.short	0x0100
        /*0866*/ 	.byte	0x08
	.zero		1


	//   ....[15]....
        /*0868*/ 	.word	0x00000630
        /*086c*/ 	.word	0x000000ff
        /*0870*/ 	.word	0x00028ca0
        /*0874*/ 	.short	0x0100
        /*0876*/ 	.byte	0x08
	.zero		1


	//   ....[16]....
        /*0878*/ 	.word	0x00000640
        /*087c*/ 	.word	0x000000ff
        /*0880*/ 	.word	0x00028c98
        /*0884*/ 	.short	0x0100
        /*0886*/ 	.byte	0x08
	.zero		1


	//   ....[17]....
        /*0888*/ 	.word	0x00000650
        /*088c*/ 	.word	0x000000ff
        /*0890*/ 	.word	0x00028ca8
        /*0894*/ 	.short	0x0100
        /*0896*/ 	.byte	0x08
	.zero		1


	//   ....[18]....
        /*0898*/ 	.word	0x00000790
        /*089c*/ 	.word	0x000000ff
        /*08a0*/ 	.word	0x00028cb0
        /*08a4*/ 	.short	0x0100
        /*08a6*/ 	.byte	0x08
	.zero		1


	//   ....[19]....
        /*08a8*/ 	.word	0x000007a0
        /*08ac*/ 	.word	0x000000ff
        /*08b0*/ 	.word	0x00028cc0
        /*08b4*/ 	.short	0x0100
        /*08b6*/ 	.byte	0x08
	.zero		1


	//   ....[20]....
        /*08b8*/ 	.word	0x000007b0
        /*08bc*/ 	.word	0x000000ff
        /*08c0*/ 	.word	0x00028cb8
        /*08c4*/ 	.short	0x0100
        /*08c6*/ 	.byte	0x08
	.zero		1


	//   ....[21]....
        /*08c8*/ 	.word	0x000007c0
        /*08cc*/ 	.word	0x000000ff
        /*08d0*/ 	.word	0x00028cc8
        /*08d4*/ 	.short	0x0100
        /*08d6*/ 	.byte	0x08
	.zero		1


	//   ....[22]....
        /*08d8*/ 	.word	0x00002190
        /*08dc*/ 	.word	0x000000ff
        /*08e0*/ 	.word	0x00028c50
        /*08e4*/ 	.short	0x010a
        /*08e6*/ 	.byte	0x17
	.zero		1


	//   ....[23]....
        /*08e8*/ 	.word	0x00002430
        /*08ec*/ 	.word	0x000000ff
        /*08f0*/ 	.word	0x00000000
        /*08f4*/ 	.short	0x0101
        /*08f6*/ 	.byte	0x06
	.zero		1


	//   ....[24]....
        /*08f8*/ 	.word	0x00002dc0
        /*08fc*/ 	.word	0x000000ff
        /*0900*/ 	.word	0x00028c50
        /*0904*/ 	.short	0x010a
        /*0906*/ 	.byte	0x17
	.zero		1


	//   ....[25]....
        /*0908*/ 	.word	0x00002e00
        /*090c*/ 	.word	0x000000ff
        /*0910*/ 	.word	0x00028c50
        /*0914*/ 	.short	0x010a
        /*0916*/ 	.byte	0x17
	.zero		1


	//   ....[26]....
        /*0918*/ 	.word	0x00002ff0
        /*091c*/ 	.word	0x000000ff
        /*0920*/ 	.word	0x00000000
        /*0924*/ 	.short	0x0101
        /*0926*/ 	.byte	0x06
	.zero		1


	//   ....[27]....
        /*0928*/ 	.word	0x000043a0
        /*092c*/ 	.word	0x000000ff
        /*0930*/ 	.word	0x00028c00
        /*0934*/ 	.short	0x010a
        /*0936*/ 	.byte	0x28
	.zero		1


	//   ....[28]....
        /*0938*/ 	.word	0x00004420
        /*093c*/ 	.word	0x00000007
        /*0940*/ 	.word	0x00028c30
        /*0944*/ 	.short	0x010a
        /*0946*/ 	.byte	0x3f
	.zero		1


	//   ....[29]....
        /*0948*/ 	.word	0x00004460
        /*094c*/ 	.word	0x00000007
        /*0950*/ 	.word	0x00028c30
        /*0954*/ 	.short	0x010a
        /*0956*/ 	.byte	0x3f
	.zero		1


	//   ....[30]....
        /*0958*/ 	.word	0x00004f40
        /*095c*/ 	.word	0x000000ff
        /*0960*/ 	.word	0x00000000
        /*0964*/ 	.short	0x0101
        /*0966*/ 	.byte	0x06
	.zero		1


	//   ....[31]....
        /*0968*/ 	.word	0x00005aa0
        /*096c*/ 	.word	0x00000007
        /*0970*/ 	.word	0x00028c50
        /*0974*/ 	.short	0x010a
        /*0976*/ 	.byte	0x3f
	.zero		1


	//   ....[32]....
        /*0978*/ 	.word	0x00005ae0
        /*097c*/ 	.word	0x00000007
        /*0980*/ 	.word	0x00028c50
        /*0984*/ 	.short	0x010a
        /*0986*/ 	.byte	0x3f
	.zero		1


	//   ....[33]....
        /*0988*/ 	.word	0x00005de0
        /*098c*/ 	.word	0x000000ff
        /*0990*/ 	.word	0x00000000
        /*0994*/ 	.short	0x0101
        /*0996*/ 	.byte	0x06
	.zero		1


	//   ....[34]....
        /*0998*/ 	.word	0x00005f50
        /*099c*/ 	.word	0x000000ff
        /*09a0*/ 	.word	0x00028c30
        /*09a4*/ 	.short	0x010a
        /*09a6*/ 	.byte	0x17
	.zero		1


	//   ....[35]....
        /*09a8*/ 	.word	0x00005f90
        /*09ac*/ 	.word	0x000000ff
        /*09b0*/ 	.word	0x00028c30
        /*09b4*/ 	.short	0x010a
        /*09b6*/ 	.byte	0x17
	.zero		1


	//   ....[36]....
        /*09b8*/ 	.word	0x00006530
        /*09bc*/ 	.word	0x000000ff
        /*09c0*/ 	.word	0x00000000
        /*09c4*/ 	.short	0x0101
        /*09c6*/ 	.byte	0x06
	.zero		1


	//   ....[37]....
        /*09c8*/ 	.word	0x00007da0
        /*09cc*/ 	.word	0x000000ff
        /*09d0*/ 	.word	0x00028c50
        /*09d4*/ 	.short	0x010a
        /*09d6*/ 	.byte	0x17
	.zero		1


	//   ....[38]....
        /*09d8*/ 	.word	0x00007de0
        /*09dc*/ 	.word	0x000000ff
        /*09e0*/ 	.word	0x00028c50
        /*09e4*/ 	.short	0x010a
        /*09e6*/ 	.byte	0x17
	.zero		1


	//   ....[39]....
        /*09e8*/ 	.word	0x000080a0
        /*09ec*/ 	.word	0x000000ff
        /*09f0*/ 	.word	0x00000000
        /*09f4*/ 	.short	0x0101
        /*09f6*/ 	.byte	0x17
	.zero		1


	//   ....[40]....
        /*09f8*/ 	.word	0x000081e0
        /*09fc*/ 	.word	0x000000ff
        /*0a00*/ 	.word	0x00028c30
        /*0a04*/ 	.short	0x010a
        /*0a06*/ 	.byte	0x16
	.zero		1


	//   ....[41]....
        /*0a08*/ 	.word	0x00008220
        /*0a0c*/ 	.word	0x000000ff
        /*0a10*/ 	.word	0x00028c30
        /*0a14*/ 	.short	0x010a
        /*0a16*/ 	.byte	0x16
	.zero		1


	//   ....[42]....
        /*0a18*/ 	.word	0x000085d0
        /*0a1c*/ 	.word	0x000000ff
        /*0a20*/ 	.word	0x00000000
        /*0a24*/ 	.short	0x0101
        /*0a26*/ 	.byte	0x06
	.zero		1


	//   ....[43]....
        /*0a28*/ 	.word	0x00009ac0
        /*0a2c*/ 	.word	0x000000ff
        /*0a30*/ 	.word	0x00028c50
        /*0a34*/ 	.short	0x010a
        /*0a36*/ 	.byte	0x16
	.zero		1


	//   ....[44]....
        /*0a38*/ 	.word	0x00009b00
        /*0a3c*/ 	.word	0x000000ff
        /*0a40*/ 	.word	0x00028c50
        /*0a44*/ 	.short	0x010a
        /*0a46*/ 	.byte	0x16
	.zero		1


	//   ....[45]....
        /*0a48*/ 	.word	0x00009dc0
        /*0a4c*/ 	.word	0x000000ff
        /*0a50*/ 	.word	0x00000000
        /*0a54*/ 	.short	0x0101
        /*0a56*/ 	.byte	0x16
	.zero		1


	//   ....[46]....
        /*0a58*/ 	.word	0x0000c780
        /*0a5c*/ 	.word	0x000000ff
        /*0a60*/ 	.word	0x00000000
        /*0a64*/ 	.short	0x0101
        /*0a66*/ 	.byte	0x04
	.zero		1


	//   ....[47]....
        /*0a68*/ 	.word	0x0000d080
        /*0a6c*/ 	.word	0x000000ff
        /*0a70*/ 	.word	0x00000000
        /*0a74*/ 	.short	0x0101
        /*0a76*/ 	.byte	0x04
	.zero		1


	//   ....[48]....
        /*0a78*/ 	.word	0x00011840
        /*0a7c*/ 	.word	0x00000013
        /*0a80*/ 	.word	0x00028c40
        /*0a84*/ 	.short	0x010a
        /*0a86*/ 	.byte	0x3f
	.zero		1


	//   ....[49]....
        /*0a88*/ 	.word	0x00011cf0
        /*0a8c*/ 	.word	0x00000013
        /*0a90*/ 	.word	0x00028c30
        /*0a94*/ 	.short	0x0107
        /*0a96*/ 	.byte	0x3f
	.zero		1


	//   ....[50]....
        /*0a98*/ 	.word	0x00011dd0
        /*0a9c*/ 	.word	0x00000013
        /*0aa0*/ 	.word	0x00028c30
        /*0aa4*/ 	.short	0x0101
        /*0aa6*/ 	.byte	0x3f
	.zero		1


	//   ....[51]....
        /*0aa8*/ 	.word	0x00012600
        /*0aac*/ 	.word	0x00000011
        /*0ab0*/ 	.word	0x00028c00
        /*0ab4*/ 	.short	0x0107
        /*0ab6*/ 	.byte	0x3f
	.zero		1


	//   ....[52]....
        /*0ab8*/ 	.word	0x000126f0
        /*0abc*/ 	.word	0x00000011
        /*0ac0*/ 	.word	0x00028c00
        /*0ac4*/ 	.short	0x0101
        /*0ac6*/ 	.byte	0x3f
	.zero		1


	//   ....[53]....
        /*0ac8*/ 	.word	0x00012710
        /*0acc*/ 	.word	0x00000011
        /*0ad0*/ 	.word	0x00028c20
        /*0ad4*/ 	.short	0x010a
        /*0ad6*/ 	.byte	0x3f
	.zero		1


	//   ....[54]....
        /*0ad8*/ 	.word	0x000127a0
        /*0adc*/ 	.word	0x00000013
        /*0ae0*/ 	.word	0x00028c60
        /*0ae4*/ 	.short	0x010a
        /*0ae6*/ 	.byte	0x3f
	.zero		1


	//   ....[55]....
        /*0ae8*/ 	.word	0x000130b0
        /*0aec*/ 	.word	0x00000013
        /*0af0*/ 	.word	0x00028c50
        /*0af4*/ 	.short	0x0107
        /*0af6*/ 	.byte	0x3f
	.zero		1


	//   ....[56]....
        /*0af8*/ 	.word	0x00013180
        /*0afc*/ 	.word	0x00000013
        /*0b00*/ 	.word	0x00028c50
        /*0b04*/ 	.short	0x0101
        /*0b06*/ 	.byte	0x3f
	.zero		1


	//   ....[57]....
        /*0b08*/ 	.word	0x00013500
        /*0b0c*/ 	.word	0x00000006
        /*0b10*/ 	.word	0x00028c40
        /*0b14*/ 	.short	0x010a
        /*0b16*/ 	.byte	0x3f
	.zero		1


	//   ....[58]....
        /*0b18*/ 	.word	0x00013820
        /*0b1c*/ 	.word	0x00000006
        /*0b20*/ 	.word	0x00028c30
        /*0b24*/ 	.short	0x0107
        /*0b26*/ 	.byte	0x3f
	.zero		1


	//   ....[59]....
        /*0b28*/ 	.word	0x000138e0
        /*0b2c*/ 	.word	0x00000006
        /*0b30*/ 	.word	0x00028c30
        /*0b34*/ 	.short	0x0101
        /*0b36*/ 	.byte	0x3f
	.zero		1


	//   ....[60]....
        /*0b38*/ 	.word	0x00013910
        /*0b3c*/ 	.word	0x00000006
        /*0b40*/ 	.word	0x00028c60
        /*0b44*/ 	.short	0x010a
        /*0b46*/ 	.byte	0x3f
	.zero		1


	//   ....[61]....
        /*0b48*/ 	.word	0x00013fc0
        /*0b4c*/ 	.word	0x00000006
        /*0b50*/ 	.word	0x00028c50
        /*0b54*/ 	.short	0x0107
        /*0b56*/ 	.byte	0x3f
	.zero		1


	//   ....[62]....
        /*0b58*/ 	.word	0x00014080
        /*0b5c*/ 	.word	0x00000006
        /*0b60*/ 	.word	0x00028c50
        /*0b64*/ 	.short	0x0101
        /*0b66*/ 	.byte	0x3f
	.zero		1


	//   ....[63]....
        /*0b68*/ 	.word	0x00015310
        /*0b6c*/ 	.word	0x00000007
        /*0b70*/ 	.word	0x00028c20
        /*0b74*/ 	.short	0x010a
        /*0b76*/ 	.byte	0x3f
	.zero		1


	//   ....[64]....
        /*0b78*/ 	.word	0x00015490
        /*0b7c*/ 	.word	0x00000005
        /*0b80*/ 	.word	0x00028c40
        /*0b84*/ 	.short	0x010a
        /*0b86*/ 	.byte	0x3f
	.zero		1


	//   ....[65]....
        /*0b88*/ 	.word	0x00015530
        /*0b8c*/ 	.word	0x00000003
        /*0b90*/ 	.word	0x00028c40
        /*0b94*/ 	.short	0x010a
        /*0b96*/ 	.byte	0x3f
	.zero		1


	//   ....[66]....
        /*0b98*/ 	.word	0x00015570
        /*0b9c*/ 	.word	0x00000005
        /*0ba0*/ 	.word	0x00028c60
        /*0ba4*/ 	.short	0x010a
        /*0ba6*/ 	.byte	0x3f
	.zero		1


	//   ....[67]....
        /*0ba8*/ 	.word	0x000155b0
        /*0bac*/ 	.word	0x00000003
        /*0bb0*/ 	.word	0x00028c60
        /*0bb4*/ 	.short	0x010a
        /*0bb6*/ 	.byte	0x3f
	.zero		1


	//   ....[68]....
        /*0bb8*/ 	.word	0x00015620
        /*0bbc*/ 	.word	0x00000003
        /*0bc0*/ 	.word	0x00028c50
        /*0bc4*/ 	.short	0x010a
        /*0bc6*/ 	.byte	0x3f
	.zero		1


	//   ....[69]....
        /*0bc8*/ 	.word	0x00015680
        /*0bcc*/ 	.word	0x00000003
        /*0bd0*/ 	.word	0x00028c50
        /*0bd4*/ 	.short	0x010a
        /*0bd6*/ 	.byte	0x3f
	.zero		1


	//   ....[70]....
        /*0bd8*/ 	.word	0x000156e0
        /*0bdc*/ 	.word	0x00000003
        /*0be0*/ 	.word	0x00028c00
        /*0be4*/ 	.short	0x010a
        /*0be6*/ 	.byte	0x3f
	.zero		1


	//   ....[71]....
        /*0be8*/ 	.word	0x00015730
        /*0bec*/ 	.word	0x00000007
        /*0bf0*/ 	.word	0x00028c30
        /*0bf4*/ 	.short	0x010a
        /*0bf6*/ 	.byte	0x3f
	.zero		1


	//   ....[72]....
        /*0bf8*/ 	.word	0x00015780
        /*0bfc*/ 	.word	0x00000007
        /*0c00*/ 	.word	0x00028c50
        /*0c04*/ 	.short	0x010a
        /*0c06*/ 	.byte	0x3f
	.zero		1


	//   ....[73]....
        /*0c08*/ 	.word	0x000157e0
        /*0c0c*/ 	.word	0x00000006
        /*0c10*/ 	.word	0x00028c30
        /*0c14*/ 	.short	0x010a
        /*0c16*/ 	.byte	0x3f
	.zero		1


	//   ....[74]....
        /*0c18*/ 	.word	0x00015840
        /*0c1c*/ 	.word	0x00000008
        /*0c20*/ 	.word	0x00028c50
        /*0c24*/ 	.short	0x010a
        /*0c26*/ 	.byte	0x3f
	.zero		1


	//   ....[75]....
        /*0c28*/ 	.word	0x000158a0
        /*0c2c*/ 	.word	0x00000006
        /*0c30*/ 	.word	0x00028c30
        /*0c34*/ 	.short	0x010a
        /*0c36*/ 	.byte	0x3f
	.zero		1


	//   ....[76]....
        /*0c38*/ 	.word	0x00015900
        /*0c3c*/ 	.word	0x00000008
        /*0c40*/ 	.word	0x00028c50
        /*0c44*/ 	.short	0x010a
        /*0c46*/ 	.byte	0x3f
	.zero		1


	//   ....[77]....
        /*0c48*/ 	.word	0x00015a20
        /*0c4c*/ 	.word	0x00000013
        /*0c50*/ 	.word	0x00028c40
        /*0c54*/ 	.short	0x010a
        /*0c56*/ 	.byte	0x3f
	.zero		1


	//   ....[78]....
        /*0c58*/ 	.word	0x000164c0
        /*0c5c*/ 	.word	0x00000011
        /*0c60*/ 	.word	0x00028c20
        /*0c64*/ 	.short	0x010a
        /*0c66*/ 	.byte	0x3f
	.zero		1


	//   ....[79]....
        /*0c68*/ 	.word	0x00016510
        /*0c6c*/ 	.word	0x00000013
        /*0c70*/ 	.word	0x00028c60
        /*0c74*/ 	.short	0x010a
        /*0c76*/ 	.byte	0x3f
	.zero		1


	//   ....[80]....
        /*0c78*/ 	.word	0x00016e10
        /*0c7c*/ 	.word	0x00000006
        /*0c80*/ 	.word	0x00028c40
        /*0c84*/ 	.short	0x010a
        /*0c86*/ 	.byte	0x3f
	.zero		1


	//   ....[81]....
        /*0c88*/ 	.word	0x000172d0
        /*0c8c*/ 	.word	0x00000006
        /*0c90*/ 	.word	0x00028c60
        /*0c94*/ 	.short	0x010a
        /*0c96*/ 	.byte	0x3f
	.zero		1


	//   ....[82]....
        /*0c98*/ 	.word	0x00018460
        /*0c9c*/ 	.word	0x00000007
        /*0ca0*/ 	.word	0x00028c20
        /*0ca4*/ 	.short	0x010a
        /*0ca6*/ 	.byte	0x3f
	.zero		1


	//   ....[83]....
        /*0ca8*/ 	.word	0x00018600
        /*0cac*/ 	.word	0x00000005
        /*0cb0*/ 	.word	0x00028c40
        /*0cb4*/ 	.short	0x010a
        /*0cb6*/ 	.byte	0x3f
	.zero		1


	//   ....[84]....
        /*0cb8*/ 	.word	0x00018650
        /*0cbc*/ 	.word	0x00000003
        /*0cc0*/ 	.word	0x00028c40
        /*0cc4*/ 	.short	0x010a
        /*0cc6*/ 	.byte	0x3f
	.zero		1


	//   ....[85]....
        /*0cc8*/ 	.word	0x000186a0
        /*0ccc*/ 	.word	0x00000005
        /*0cd0*/ 	.word	0x00028c60
        /*0cd4*/ 	.short	0x010a
        /*0cd6*/ 	.byte	0x3f
	.zero		1


	//----- nvinfo : EIATTR_NUM_MBARRIERS
	.align		4
.L_998:
        /*0cd8*/ 	.byte	0x03, 0x38
        /*0cda*/ 	.short	0x0016


	//----- nvinfo : EIATTR_EXIT_INSTR_OFFSETS
	.align		4
        /*0cdc*/ 	.byte	0x04, 0x1c
        /*0cde*/ 	.short	(.L_1000 - .L_999)


	//   ....[0]....
.L_999:
        /*0ce0*/ 	.word	0x00000970


	//   ....[1]....
        /*0ce4*/ 	.word	0x0000f2e0


	//   ....[2]....
        /*0ce8*/ 	.word	0x00015600


	//----- nvinfo : EIATTR_MAX_THREADS
	.align		4
.L_1000:
        /*0cec*/ 	.byte	0x04, 0x05
        /*0cee*/ 	.short	(.L_1002 - .L_1001)
.L_1001:
        /*0cf0*/ 	.word	0x00000180
        /*0cf4*/ 	.word	0x00000001
        /*0cf8*/ 	.word	0x00000001


	//----- nvinfo : EIATTR_CRS_STACK_SIZE
	.align		4
.L_1002:
        /*0cfc*/ 	.byte	0x04, 0x1e
        /*0cfe*/ 	.short	(.L_1004 - .L_1003)
.L_1003:
        /*0d00*/ 	.word	0x00000000


	//----- nvinfo : EIATTR_CBANK_PARAM_SIZE
	.align		4
.L_1004:
        /*0d04*/ 	.byte	0x03, 0x19
        /*0d06*/ 	.short	0x0af0


	//----- nvinfo : EIATTR_PARAM_CBANK
	.align		4
        /*0d08*/ 	.byte	0x04, 0x0a
        /*0d0a*/ 	.short	(.L_1006 - .L_1005)
	.align		4
.L_1005:
        /*0d0c*/ 	.word	index@(.nv.constant0._ZN7cutlass13device_kernelIN5flash11enable_sm90INS1_16FlashAttnFwdSm90INS1_25CollectiveMainloopFwdSm90ILi2EN4cute5tupleIJNS5_1CILi1EEES8_S8_EEENS6_IJNS7_ILi64EEESA_SA_EEELi512ENS_10bfloat16_tEfNS_4arch4Sm90ELb1ELb0ELb1ELb1ELb1ELb0ELb0ELb0ELb0ELb1ELb1ELb0EEENS1_21CollectiveEpilogueFwdINS6_IJSA_NS7_ILi512EEESA_EEES9_SC_SE_Li256ELb1ELb1ELb1ELb0EEENS1_36VarlenDynamicPersistentTileSchedulerILi64ELi64ELi256ELi128ELb1ELb1ELb1ELb1ELb1ELb1EEEEEEEEEvNT_6ParamsE)
        /*0d10*/ 	.short	0x0210
        /*0d12*/ 	.short	0x0af0


	//----- nvinfo : EIATTR_SW_WAR
	.align		4
.L_1006:
        /*0d14*/ 	.byte	0x04, 0x36
        /*0d16*/ 	.short	(.L_1008 - .L_1007)
.L_1007:
        /*0d18*/ 	.word	0x00000008
.L_1008:


//--------------------- .nv.info._ZN7cutlass13device_kernelIN5flash11enable_sm90INS1_16FlashAttnFwdSm90INS1_25CollectiveMainloopFwdSm90ILi2EN4cute5tupleIJNS5_1CILi1EEES8_S8_EEENS6_IJNS7_ILi64EEESA_SA_EEELi512ENS_10bfloat16_tEfNS_4arch4Sm90ELb1ELb0ELb1ELb1ELb1ELb1ELb0ELb0ELb0ELb1ELb1ELb0EEENS1_21CollectiveEpilogueFwdINS6_IJSA_NS7_ILi512EEESA_EEES9_SC_SE_Li256ELb1ELb1ELb1ELb0EEENS1_36VarlenDynamicPersistentTileSchedulerILi64ELi64ELi256ELi128ELb1ELb1ELb1ELb1ELb1ELb1EEEEEEEEEvNT_6ParamsE --------------------------
	.section	.nv.info._ZN7cutlass13device_kernelIN5flash11enable_sm90INS1_16FlashAttnFwdSm90INS1_25CollectiveMainloopFwdSm90ILi2EN4cute5tupleIJNS5_1CILi1EEES8_S8_EEENS6_IJNS7_ILi64EEESA_SA_EEELi512ENS_10bfloat16_tEfNS_4arch4Sm90ELb1ELb0ELb1ELb1ELb1ELb1ELb0ELb0ELb0ELb1ELb1ELb0EEENS1_21CollectiveEpilogueFwdINS6_IJSA_NS7_ILi512EEESA_EEES9_SC_SE_Li256ELb1ELb1ELb1ELb0EEENS1_36VarlenDynamicPersistentTileSchedulerILi64ELi64ELi256ELi128ELb1ELb1ELb1ELb1ELb1ELb1EEEEEEEEEvNT_6ParamsE,"",@"SHT_CUDA_INFO"
	.sectionflags	@""
	.align	4


	//----- nvinfo : EIATTR_CUDA_API_VERSION
	.align		4
        /*0000*/ 	.byte	0x04, 0x37
        /*0002*/ 	.short	(.L_1010 - .L_1009)
.L_1009:
        /*0004*/ 	.word	0x00000082


	//----- nvinfo : EIATTR_KPARAM_INFO
	.align		4
.L_1010:
        /*0008*/ 	.byte	0x04, 0x17
        /*000a*/ 	.short	(.L_1012 - .L_1011)
.L_1011:
        /*000c*/ 	.word	0x00000000
        /*0010*/ 	.short	0x0000
        /*0012*/ 	.short	0x0070
        /*0014*/ 	.byte	0x00, 0xf0, 0x01, 0x2a


	//----- nvinfo : EIATTR_SPARSE_MMA_MASK
	.align		4
.L_1012:
        /*0018*/ 	.byte	0x03, 0x50
        /*001a*/ 	.short	0x0000


	//----- nvinfo : EIATTR_MAXREG_COUNT
	.align		4
        /*001c*/ 	.byte	0x03, 0x1b
        /*001e*/ 	.short	0x00a8


	//----- nvinfo : EIATTR_NUM_BARRIERS
	.align		4
        /*0020*/ 	.byte	0x02, 0x4c
        /*0022*/ 	.byte	0x10
	.zero		1


	//----- nvinfo : EIATTR_EXTERNS
	.align		4
        /*0024*/ 	.byte	0x04, 0x0f
        /*0026*/ 	.short	(.L_1014 - .L_1013)


	//   ....[0]....
	.align		4
.L_1013:
        /*0028*/ 	.word	index@(__assertfail)


	//----- nvinfo : EIATTR_ANNOTATIONS
	.align		4
.L_1014:
        /*002c*/ 	.byte	0x04, 0x55
        /*002e*/ 	.short	(.L_1016 - .L_1015)


	//   ....[0]....
.L_1015:
        /* <DEDUP_REMOVED lines=55> */


	//----- nvinfo : EIATTR_MERCURY_ISA_VERSION
	.align		4
.L_1016:
        /*0388*/ 	.byte	0x03, 0x5f
        /*038a*/ 	.short	0x0101


	//----- nvinfo : EIATTR_UNUSED_LOAD_BYTE_OFFSET
	.align		4
        /*038c*/ 	.byte	0x04, 0x44
        /*038e*/ 	.short	(.L_1018 - .L_1017)


	//   ....[0]....
.L_1017:
        /*0390*/ 	.word	0x00000a20
        /*0394*/ 	.word	0x0000fff0


	//   ....[1]....
        /*0398*/ 	.word	0x00011860
        /*039c*/ 	.word	0x0000fff0


	//----- nvinfo : EIATTR_INT_WARP_WIDE_INSTR_OFFSETS
	.align		4
.L_1018:
        /*03a0*/ 	.byte	0x04, 0x31
        /*03a2*/ 	.short	(.L_1020 - .L_1019)


	//   ....[0]....
.L_1019:
        /*03a4*/ 	.word	0x00000130


	//   ....[1]....
        /*03a8*/ 	.word	0x00000170


	//   ....[2]....
        /*03ac*/ 	.word	0x000001e0


	//   ....[3]....
        /*03b0*/ 	.word	0x0001a040


	//   ....[4]....
        /*03b4*/ 	.word	0x0001a0d0


	//   ....[5]....
        /*03b8*/ 	.word	0x0001d5f0


	//   ....[6]....
        /*03bc*/ 	.word	0x0001d680


	//----- nvinfo : EIATTR_COOP_GROUP_MASK_REGIDS
	.align		4
.L_1020:
        /*03c0*/ 	.byte	0x04, 0x29
        /*03c2*/ 	.short	(.L_1022 - .L_1021)


	//   ....[0]....
.L_1021:
        /*03c4*/ 	.word	0xffffffff


	//   ....[1]....
        /*03c8*/ 	.word	0xffffffff


	//   ....[2]....
        /*03cc*/ 	.word	0xffffffff


	//   ....[3]....
        /*03d0*/ 	.word	0xffffffff


	//   ....[4]....
        /*03d4*/ 	.word	0xffffffff


	//   ....[5]....
        /*03d8*/ 	.word	0xffffffff


	//   ....[6]....
        /*03dc*/ 	.word	0xffffffff


	//   ....[7]....
        /*03e0*/ 	.word	0xffffffff


	//   ....[8]....
        /*03e4*/ 	.word	0xffffffff


	//   ....[9]....
        /*03e8*/ 	.word	0xffffffff


	//   ....[10]....
        /*03ec*/ 	.word	0xffffffff


	//   ....[11]....
        /*03f0*/ 	.word	0xffffffff


	//   ....[12]....
        /*03f4*/ 	.word	0xffffffff


	//   ....[13]....
        /*03f8*/ 	.word	0xffffffff


	//   ....[14]....
        /*03fc*/ 	.word	0xffffffff


	//   ....[15]....
        /*0400*/ 	.word	0xffffffff


	//   ....[16]....
        /*0404*/ 	.word	0xffffffff


	//   ....[17]....
        /*0408*/ 	.word	0xffffffff


	//   ....[18]....
        /*040c*/ 	.word	0xffffffff


	//   ....[19]....
        /*0410*/ 	.word	0xffffffff


	//   ....[20]....
        /*0414*/ 	.word	0xffffffff


	//   ....[21]....
        /*0418*/ 	.word	0xffffffff


	//   ....[22]....
        /*041c*/ 	.word	0xffffffff


	//   ....[23]....
        /*0420*/ 	.word	0xffffffff


	//   ....[24]....
        /*0424*/ 	.word	0xffffffff


	//   ....[25]....
        /*0428*/ 	.word	0xffffffff


	//   ....[26]....
        /*042c*/ 	.word	0xffffffff


	//   ....[27]....
        /*0430*/ 	.word	0xffffffff


	//   ....[28]....
        /*0434*/ 	.word	0xffffffff


	//   ....[29]....
        /*0438*/ 	.word	0xffffffff


	//   ....[30]....
        /*043c*/ 	.word	0xffffffff


	//   ....[31]....
        /*0440*/ 	.word	0xffffffff


	//   ....[32]....
        /*0444*/ 	.word	0xffffffff


	//   ....[33]....
        /*0448*/ 	.word	0xffffffff


	//   ....[34]....
        /*044c*/ 	.word	0xffffffff


	//   ....[35]....
        /*0450*/ 	.word	0xffffffff


	//   ....[36]....
        /*0454*/ 	.word	0xffffffff


	//   ....[37]....
        /*0458*/ 	.word	0xffffffff


	//   ....[38]....
        /*045c*/ 	.word	0xffffffff


	//   ....[39]....
        /*0460*/ 	.word	0xffffffff


	//   ....[40]....
        /*0464*/ 	.word	0xffffffff


	//   ....[41]....
        /*0468*/ 	.word	0xffffffff


	//   ....[42]....
        /*046c*/ 	.word	0xffffffff


	//   ....[43]....
        /*0470*/ 	.word	0xffffffff


	//   ....[44]....
        /*0474*/ 	.word	0xffffffff


	//   ....[45]....
        /*0478*/ 	.word	0xffffffff


	//   ....[46]....
        /*047c*/ 	.word	0xffffffff


	//   ....[47]....
        /*0480*/ 	.word	0xffffffff


	//   ....[48]....
        /*0484*/ 	.word	0xffffffff


	//   ....[49]....
        /*0488*/ 	.word	0xffffffff


	//   ....[50]....
        /*048c*/ 	.word	0xffffffff


	//   ....[51]....
        /*0490*/ 	.word	0xffffffff


	//   ....[52]....
        /*0494*/ 	.word	0xffffffff


	//   ....[53]....
        /*0498*/ 	.word	0xffffffff


	//   ....[54]....
        /*049c*/ 	.word	0xffffffff


	//   ....[55]....
        /*04a0*/ 	.word	0xffffffff


	//   ....[56]....
        /*04a4*/ 	.word	0xffffffff


	//   ....[57]....
        /*04a8*/ 	.word	0xffffffff


	//   ....[58]....
        /*04ac*/ 	.word	0xffffffff


	//   ....[59]....
        /*04b0*/ 	.word	0xffffffff


	//   ....[60]....
        /*04b4*/ 	.word	0xffffffff


	//   ....[61]....
        /*04b8*/ 	.word	0xffffffff


	//   ....[62]....
        /*04bc*/ 	.word	0xffffffff


	//   ....[63]....
        /*04c0*/ 	.word	0xffffffff


	//   ....[64]....
        /*04c4*/ 	.word	0xffffffff


	//   ....[65]....
        /*04c8*/ 	.word	0xffffffff


	//   ....[66]....
        /*04cc*/ 	.word	0xffffffff


	//   ....[67]....
        /*04d0*/ 	.word	0xffffffff


	//   ....[68]....
        /*04d4*/ 	.word	0xffffffff


	//   ....[69]....
        /*04d8*/ 	.word	0xffffffff


	//   ....[70]....
        /*04dc*/ 	.word	0xffffffff


	//   ....[71]....
        /*04e0*/ 	.word	0xffffffff


	//   ....[72]....
        /*04e4*/ 	.word	0xffffffff


	//   ....[73]....
        /*04e8*/ 	.word	0xffffffff


	//   ....[74]....
        /*04ec*/ 	.word	0xffffffff


	//   ....[75]....
        /*04f0*/ 	.word	0xffffffff


	//   ....[76]....
        /*04f4*/ 	.word	0xffffffff


	//   ....[77]....
        /*04f8*/ 	.word	0xffffffff


	//   ....[78]....
        /*04fc*/ 	.word	0xffffffff


	//   ....[79]....
        /*0500*/ 	.word	0xffffffff


	//   ....[80]....
        /*0504*/ 	.word	0xffffffff


	//   ....[81]....
        /*0508*/ 	.word	0xffffffff


	//   ....[82]....
        /*050c*/ 	.word	0xffffffff


	//   ....[83]....
        /*0510*/ 	.word	0xffffffff


	//   ....[84]....
        /*0514*/ 	.word	0xffffffff


	//   ....[85]....
        /*0518*/ 	.word	0xffffffff


	//   ....[86]....
        /*051c*/ 	.word	0xffffffff


	//   ....[87]....
        /*0520*/ 	.word	0xffffffff


	//   ....[88]....
        /*0524*/ 	.word	0xffffffff


	//   ....[89]....
        /*0528*/ 	.word	0xffffffff


	//   ....[90]....
        /*052c*/ 	.word	0xffffffff


	//   ....[91]....
        /*0530*/ 	.word	0xffffffff


	//   ....[92]....
        /*0534*/ 	.word	0xffffffff


	//   ....[93]....
        /*0538*/ 	.word	0xffffffff


	//   ....[94]....
        /*053c*/ 	.word	0xffffffff


	//   ....[95]....
        /*0540*/ 	.word	0xffffffff


	//   ....[96]....
        /*0544*/ 	.word	0xffffffff


	//   ....[97]....
        /*0548*/ 	.word	0xffffffff


	//   ....[98]....
        /*054c*/ 	.word	0xffffffff


	//   ....[99]....
        /*0550*/ 	.word	0xffffffff


	//   ....[100]....
        /*0554*/ 	.word	0xffffffff


	//   ....[101]....
        /*0558*/ 	.word	0xffffffff


	//   ....[102]....
        /*055c*/ 	.word	0xffffffff


	//   ....[103]....
        /*0560*/ 	.word	0xffffffff


	//   ....[104]....
        /*0564*/ 	.word	0xffffffff


	//   ....[105]....
        /*0568*/ 	.word	0xffffffff


	//   ....[106]....
        /*056c*/ 	.word	0xffffffff


	//   ....[107]....
        /*0570*/ 	.word	0xffffffff


	//   ....[108]....
        /*0574*/ 	.word	0xffffffff


	//   ....[109]....
        /*0578*/ 	.word	0xffffffff


	//   ....[110]....
        /*057c*/ 	.word	0xffffffff


	//   ....[111]....
        /*0580*/ 	.word	0xffffffff


	//   ....[112]....
        /*0584*/ 	.word	0xffffffff


	//   ....[113]....
        /*0588*/ 	.word	0xffffffff


	//   ....[114]....
        /*058c*/ 	.word	0xffffffff


	//   ....[115]....
        /*0590*/ 	.word	0xffffffff


	//   ....[116]....
        /*0594*/ 	.word	0xffffffff


	//   ....[117]....
        /*0598*/ 	.word	0xffffffff


	//   ....[118]....
        /*059c*/ 	.word	0xffffffff


	//   ....[119]....
        /*05a0*/ 	.word	0xffffffff


	//   ....[120]....
        /*05a4*/ 	.word	0xffffffff


	//   ....[121]....
        /*05a8*/ 	.word	0xffffffff


	//   ....[122]....
        /*05ac*/ 	.word	0xffffffff


	//   ....[123]....
        /*05b0*/ 	.word	0xffffffff


	//   ....[124]....
        /*05b4*/ 	.word	0xffffffff


	//   ....[125]....
        /*05b8*/ 	.word	0xffffffff


	//   ....[126]....
        /*05bc*/ 	.word	0xffffffff


	//   ....[127]....
        /*05c0*/ 	.word	0xffffffff


	//   ....[128]....
        /*05c4*/ 	.word	0xffffffff


	//   ....[129]....
        /*05c8*/ 	.word	0xffffffff


	//   ....[130]....
        /*05cc*/ 	.word	0xffffffff


	//   ....[131]....
        /*05d0*/ 	.word	0xffffffff


	//   ....[132]....
        /*05d4*/ 	.word	0xffffffff


	//   ....[133]....
        /*05d8*/ 	.word	0xffffffff


	//   ....[134]....
        /*05dc*/ 	.word	0xffffffff


	//   ....[135]....
        /*05e0*/ 	.word	0xffffffff


	//   ....[136]....
        /*05e4*/ 	.word	0xffffffff


	//   ....[137]....
        /*05e8*/ 	.word	0xffffffff


	//   ....[138]....
        /*05ec*/ 	.word	0xffffffff


	//   ....[139]....
        /*05f0*/ 	.word	0xffffffff


	//   ....[140]....
        /*05f4*/ 	.word	0xffffffff


	//   ....[141]....
        /*05f8*/ 	.word	0xffffffff


	//   ....[142]....
        /*05fc*/ 	.word	0xffffffff


	//   ....[143]....
        /*0600*/ 	.word	0xffffffff


	//   ....[144]....
        /*0604*/ 	.word	0xffffffff


	//   ....[145]....
        /*0608*/ 	.word	0xffffffff


	//   ....[146]....
        /*060c*/ 	.word	0xffffffff


	//   ....[147]....
        /*0610*/ 	.word	0xffffffff


	//   ....[148]....
        /*0614*/ 	.word	0xffffffff


	//   ....[149]....
        /*0618*/ 	.word	0xffffffff


	//   ....[150]....
        /*061c*/ 	.word	0x0500000f


	//   ....[151]....
        /*0620*/ 	.word	0x0500000f


	//   ....[152]....
        /*0624*/ 	.word	0x0500000f


	//   ....[153]....
        /*0628*/ 	.word	0x0500000f


	//   ....[154]....
        /*062c*/ 	.word	0x0500000f


	//   ....[155]....
        /*0630*/ 	.word	0x0500000f


	//   ....[156]....
        /*0634*/ 	.word	0x0500000f


	//   ....[157]....
        /*0638*/ 	.word	0x0500000f


	//   ....[158]....
        /*063c*/ 	.word	0x0500000f


	//   ....[159]....
        /*0640*/ 	.word	0x0500000f


	//   ....[160]....
        /*0644*/ 	.word	0x0500000f


	//   ....[161]....
        /*0648*/ 	.word	0x0500000f


	//   ....[162]....
        /*064c*/ 	.word	0x0500000f


	//   ....[163]....
        /*0650*/ 	.word	0x0500000f


	//   ....[164]....
        /*0654*/ 	.word	0x0500000f


	//   ....[165]....
        /*0658*/ 	.word	0x0500000f


	//   ....[166]....
        /*065c*/ 	.word	0x0500000f


	//   ....[167]....
        /*0660*/ 	.word	0x0500000f


	//   ....[168]....
        /*0664*/ 	.word	0x0500000f


	//   ....[169]....
        /*0668*/ 	.word	0x0500000f


	//   ....[170]....
        /*066c*/ 	.word	0x0500000f


	//   ....[171]....
        /*0670*/ 	.word	0x0500000f


	//   ....[172]....
        /*0674*/ 	.word	0x0500000f


	//   ....[173]....
        /*0678*/ 	.word	0x0500000f


	//   ....[174]....
        /*067c*/ 	.word	0x0500000f


	//   ....[175]....
        /*0680*/ 	.word	0x0500000f


	//   ....[176]....
        /*0684*/ 	.word	0x0500000f


	//   ....[177]....
        /*0688*/ 	.word	0x0500000f


	//   ....[178]....
        /*068c*/ 	.word	0x0500000f


	//   ....[179]....
        /*0690*/ 	.word	0x0500000f


	//   ....[180]....
        /*0694*/ 	.word	0x0500000f


	//   ....[181]....
        /*0698*/ 	.word	0x0500000f


	//   ....[182]....
        /*069c*/ 	.word	0x0500000f


	//   ....[183]....
        /*06a0*/ 	.word	0x0500000f


	//   ....[184]....
        /*06a4*/ 	.word	0x0500000f


	//   ....[185]....
        /*06a8*/ 	.word	0x0500000f


	//   ....[186]....
        /*06ac*/ 	.word	0x0500000f


	//   ....[187]....
        /*06b0*/ 	.word	0x0500000f


	//   ....[188]....
        /*06b4*/ 	.word	0x0500000f


	//   ....[189]....
        /*06b8*/ 	.word	0x0500000f


	//   ....[190]....
        /*06bc*/ 	.word	0x0500000f


	//   ....[191]....
        /*06c0*/ 	.word	0x0500000f


	//   ....[192]....
        /*06c4*/ 	.word	0x0500000f


	//   ....[193]....
        /*06c8*/ 	.word	0x0500000f


	//   ....[194]....
        /*06cc*/ 	.word	0x0500000f


	//   ....[195]....
        /*06d0*/ 	.word	0x0500000f


	//   ....[196]....
        /*06d4*/ 	.word	0x0500000f


	//   ....[197]....
        /*06d8*/ 	.word	0x0500000f


	//   ....[198]....
        /*06dc*/ 	.word	0x0500000f


	//   ....[199]....
        /*06e0*/ 	.word	0x0500000f


	//   ....[200]....
        /*06e4*/ 	.word	0x0500000f


	//   ....[201]....
        /*06e8*/ 	.word	0x0500000f


	//   ....[202]....
        /*06ec*/ 	.word	0x0500000f


	//   ....[203]....
        /*06f0*/ 	.word	0x0500000f


	//   ....[204]....
        /*06f4*/ 	.word	0x0500000f


	//   ....[205]....
        /*06f8*/ 	.word	0x0500000f


	//   ....[206]....
        /*06fc*/ 	.word	0x0500000f


	//   ....[207]....
        /*0700*/ 	.word	0x0500000f


	//   ....[208]....
        /*0704*/ 	.word	0x0500000f


	//   ....[209]....
        /*0708*/ 	.word	0x0500000f


	//   ....[210]....
        /*070c*/ 	.word	0x0500000f


	//   ....[211]....
        /*0710*/ 	.word	0x0500000f


	//   ....[212]....
        /*0714*/ 	.word	0x0500000f


	//   ....[213]....
        /*0718*/ 	.word	0x0500000f


	//   ....[214]....
        /*071c*/ 	.word	0x0500000f


	//   ....[215]....
        /*0720*/ 	.word	0x0500000f


	//   ....[216]....
        /*0724*/ 	.word	0x0500000f


	//   ....[217]....
        /*0728*/ 	.word	0x0500000f


	//   ....[218]....
        /*072c*/ 	.word	0x0500000f


	//   ....[219]....
        /*0730*/ 	.word	0x0500000f


	//   ....[220]....
        /*0734*/ 	.word	0x0500000f


	//   ....[221]....
        /*0738*/ 	.word	0x0500000f


	//   ....[222]....
        /*073c*/ 	.word	0x0500000f


	//   ....[223]....
        /*0740*/ 	.word	0x0500000f


	//   ....[224]....
        /*0744*/ 	.word	0x0500000f


	//   ....[225]....
        /*0748*/ 	.word	0x0500000f


	//   ....[226]....
        /*074c*/ 	.word	0x0500000f


	//   ....[227]....
        /*0750*/ 	.word	0x0500000f


	//   ....[228]....
        /*0754*/ 	.word	0x0500000f


	//   ....[229]....
        /*0758*/ 	.word	0x0500000f


	//   ....[230]....
        /*075c*/ 	.word	0x0500000f


	//   ....[231]....
        /*0760*/ 	.word	0x0500000f


	//   ....[232]....
        /*0764*/ 	.word	0x0500000f


	//----- nvinfo : EIATTR_COOP_GROUP_INSTR_OFFSETS
	.align		4
.L_1022:
        /*0768*/ 	.byte	0x04, 0x28
        /*076a*/ 	.short	(.L_1024 - .L_1023)


	//   ....[0]....
.L_1023:
        /*076c*/ 	.word	0x00000060


	//   ....[1]....
        /*0770*/ 	.word	0x00000140


	//   ....[2]....
        /*0774*/ 	.word	0x00000190


	//   ....[3]....
        /*0778*/ 	.word	0x00000380


	//   ....[4]....
        /*077c*/ 	.word	0x000004e0


	//   ....[5]....
        /*0780*/ 	.word	0x00000600


	//   ....[6]....
        /*0784*/ 	.word	0x00000760


	//   ....[7]....
        /*0788*/ 	.word	0x00003200


	//   ....[8]....
        /*078c*/ 	.word	0x00003210


	//   ....[9]....
        /*0790*/ 	.word	0x00003cd0


	//   ....[10]....
        /*0794*/ 	.word	0x00003ce0


	//   ....[11]....
        /*0798*/ 	.word	0x000046d0


	//   ....[12]....
        /*079c*/ 	.word	0x000046e0


	//   ....[13]....
        /*07a0*/ 	.word	0x00004aa0


	//   ....[14]....
        /*07a4*/ 	.word	0x00004ab0


	//   ....[15]....
        /*07a8*/ 	.word	0x00005b20


	//   ....[16]....
        /*07ac*/ 	.word	0x00007cf0


	//   ....[17]....
        /*07b0*/ 	.word	0x00008460


	//   ....[18]....
        /*07b4*/ 	.word	0x00008470


	//   ....[19]....
        /*07b8*/ 	.word	0x00008480


	//   ....[20]....
        /*07bc*/ 	.word	0x00008490


	//   ....[21]....
        /*07c0*/ 	.word	0x000087b0


	//   ....[22]....
        /*07c4*/ 	.word	0x000087c0


	//   ....[23]....
        /*07c8*/ 	.word	0x000087d0


	//   ....[24]....
        /*07cc*/ 	.word	0x000087e0


	//   ....[25]....
        /*07d0*/ 	.word	0x00009b40


	//   ....[26]....
        /*07d4*/ 	.word	0x00009b60


	//   ....[27]....
        /*07d8*/ 	.word	0x00009b70


	//   ....[28]....
        /*07dc*/ 	.word	0x00009b80


	//   ....[29]....
        /*07e0*/ 	.word	0x00009c60


	//   ....[30]....
        /*07e4*/ 	.word	0x00009c80


	//   ....[31]....
        /*07e8*/ 	.word	0x00009c90


	//   ....[32]....
        /*07ec*/ 	.word	0x00009d10


	//   ....[33]....
        /*07f0*/ 	.word	0x0000b610


	//   ....[34]....
        /*07f4*/ 	.word	0x0000b620


	//   ....[35]....
        /*07f8*/ 	.word	0x0000bad0


	//   ....[36]....
        /*07fc*/ 	.word	0x0000bc10


	//   ....[37]....
        /*0800*/ 	.word	0x0000bf90


	//   ....[38]....
        /*0804*/ 	.word	0x0000c080


	//   ....[39]....
        /*0808*/ 	.word	0x0000c9b0


	//   ....[40]....
        /*080c*/ 	.word	0x0000d130


	//   ....[41]....
        /*0810*/ 	.word	0x0000d180


	//   ....[42]....
        /*0814*/ 	.word	0x0000d820


	//   ....[43]....
        /*0818*/ 	.word	0x0000d840


	//   ....[44]....
        /*081c*/ 	.word	0x0000e050


	//   ....[45]....
        /*0820*/ 	.word	0x0000e140


	//   ....[46]....
        /*0824*/ 	.word	0x0000edf0


	//   ....[47]....
        /*0828*/ 	.word	0x0000f6f0


	//   ....[48]....
        /*082c*/ 	.word	0x0000f750


	//   ....[49]....
        /*0830*/ 	.word	0x0000ff60


	//   ....[50]....
        /*0834*/ 	.word	0x0000ffd0


	//   ....[51]....
        /*0838*/ 	.word	0x00010c80


	//   ....[52]....
        /*083c*/ 	.word	0x00010d90


	//   ....[53]....
        /*0840*/ 	.word	0x00010db0


	//   ....[54]....
        /*0844*/ 	.word	0x00010f20


	//   ....[55]....
        /*0848*/ 	.word	0x000110f0


	//   ....[56]....
        /*084c*/ 	.word	0x000125a0


	//   ....[57]....
        /*0850*/ 	.word	0x00012940


	//   ....[58]....
        /*0854*/ 	.word	0x00012950


	//   ....[59]....
        /*0858*/ 	.word	0x00012960


	//   ....[60]....
        /*085c*/ 	.word	0x00012970


	//   ....[61]....
        /*0860*/ 	.word	0x000136a0


	//   ....[62]....
        /*0864*/ 	.word	0x000136c0


	//   ....[63]....
        /*0868*/ 	.word	0x00013960


	//   ....[64]....
        /*086c*/ 	.word	0x00013980


	//   ....[65]....
        /*0870*/ 	.word	0x000142a0


	//   ....[66]....
        /*0874*/ 	.word	0x000142e0


	//   ....[67]....
        /*0878*/ 	.word	0x00014d10


	//   ....[68]....
        /*087c*/ 	.word	0x00014d30


	//   ....[69]....
        /*0880*/ 	.word	0x000162a0


	//   ....[70]....
        /*0884*/ 	.word	0x000162d0


	//   ....[71]....
        /*0888*/ 	.word	0x00016540


	//   ....[72]....
        /*088c*/ 	.word	0x00016560


	//   ....[73]....
        /*0890*/ 	.word	0x00016810


	//   ....[74]....
        /*0894*/ 	.word	0x00016a00


	//   ....[75]....
        /*0898*/ 	.word	0x00016a30


	//   ....[76]....
        /*089c*/ 	.word	0x00016a60


	//   ....[77]....
        /*08a0*/ 	.word	0x00016a90


	//   ....[78]....
        /*08a4*/ 	.word	0x00016ac0


	//   ....[79]....
        /*08a8*/ 	.word	0x00016af0


	//   ....[80]....
        /*08ac*/ 	.word	0x00016c80


	//   ....[81]....
        /*08b0*/ 	.word	0x00016cb0


	//   ....[82]....
        /*08b4*/ 	.word	0x00016ce0


	//   ....[83]....
        /*08b8*/ 	.word	0x00016d10


	//   ....[84]....
        /*08bc*/ 	.word	0x00016d40


	//   ....[85]....
        /*08c0*/ 	.word	0x00016d70


	//   ....[86]....
        /*08c4*/ 	.word	0x00016e00


	//   ....[87]....
        /*08c8*/ 	.word	0x00016e30


	//   ....[88]....
        /*08cc*/ 	.word	0x00016e40


	//   ....[89]....
        /*08d0*/ 	.word	0x00016e80


	//   ....[90]....
        /*08d4*/ 	.word	0x00018370


	//   ....[91]....
        /*08d8*/ 	.word	0x0001ae50


	//   ....[92]....
        /*08dc*/ 	.word	0x0001ae70


	//   ....[93]....
        /*08e0*/ 	.word	0x0001af00


	//   ....[94]....
        /*08e4*/ 	.word	0x0001af20


	//   ....[95]....
        /*08e8*/ 	.word	0x0001afa0


	//   ....[96]....
        /*08ec*/ 	.word	0x0001afc0


	//   ....[97]....
        /*08f0*/ 	.word	0x0001afd0


	//   ....[98]....
        /*08f4*/ 	.word	0x0001afe0


	//   ....[99]....
        /*08f8*/ 	.word	0x0001b7e0


	//   ....[100]....
        /*08fc*/ 	.word	0x0001b810


	//   ....[101]....
        /*0900*/ 	.word	0x0001b8b0


	//   ....[102]....
        /*0904*/ 	.word	0x0001b8d0


	//   ....[103]....
        /*0908*/ 	.word	0x0001b950


	//   ....[104]....
        /*090c*/ 	.word	0x0001b970


	//   ....[105]....
        /*0910*/ 	.word	0x0001b980


	//   ....[106]....
        /*0914*/ 	.word	0x0001b990


	//   ....[107]....
        /*0918*/ 	.word	0x0001be10


	//   ....[108]....
        /*091c*/ 	.word	0x0001bed0


	//   ....[109]....
        /*0920*/ 	.word	0x0001c020


	//   ....[110]....
        /*0924*/ 	.word	0x0001c060


	//   ....[111]....
        /*0928*/ 	.word	0x0001c070


	//   ....[112]....
        /*092c*/ 	.word	0x0001c080


	//   ....[113]....
        /*0930*/ 	.word	0x0001c1d0


	//   ....[114]....
        /*0934*/ 	.word	0x0001c320


	//   ....[115]....
        /*0938*/ 	.word	0x0001cb20


	//   ....[116]....
        /*093c*/ 	.word	0x0001cb40


	//   ....[117]....
        /*0940*/ 	.word	0x0001cb90


	//   ....[118]....
        /*0944*/ 	.word	0x0001cba0


	//   ....[119]....
        /*0948*/ 	.word	0x0001cbe0


	//   ....[120]....
        /*094c*/ 	.word	0x0001cbf0


	//   ....[121]....
        /*0950*/ 	.word	0x0001cc00


	//   ....[122]....
        /*0954*/ 	.word	0x0001cc40


	//   ....[123]....
        /*0958*/ 	.word	0x0001cf40


	//   ....[124]....
        /*095c*/ 	.word	0x0001cf80


	//   ....[125]....
        /*0960*/ 	.word	0x0001cfa0


	//   ....[126]....
        /*0964*/ 	.word	0x0001cfc0


	//   ....[127]....
        /*0968*/ 	.word	0x0001cff0


	//   ....[128]....
        /*096c*/ 	.word	0x0001d010


	//   ....[129]....
        /*0970*/ 	.word	0x0001d110


	//   ....[130]....
        /*0974*/ 	.word	0x0001d260


	//   ....[131]....
        /*0978*/ 	.word	0x0001d8a0


	//   ....[132]....
        /*097c*/ 	.word	0x0001d8d0


	//   ....[133]....
        /*0980*/ 	.word	0x0001d930


	//   ....[134]....
        /*0984*/ 	.word	0x0001d960


	//   ....[135]....
        /*0988*/ 	.word	0x0001d990


	//   ....[136]....
        /*098c*/ 	.word	0x0001d9c0


	//   ....[137]....
        /*0990*/ 	.word	0x0001d9f0


	//   ....[138]....
        /*0994*/ 	.word	0x0001da20


	//   ....[139]....
        /*0998*/ 	.word	0x0001dbc0


	//   ....[140]....
        /*099c*/ 	.word	0x0001dbf0


	//   ....[141]....
        /*09a0*/ 	.word	0x0001dc20


	//   ....[142]....
        /*09a4*/ 	.word	0x0001dc50


	//   ....[143]....
        /*09a8*/ 	.word	0x0001dc80


	//   ....[144]....
        /*09ac*/ 	.word	0x0001dcb0


	//   ....[145]....
        /*09b0*/ 	.word	0x0001dd70


	//   ....[146]....
        /*09b4*/ 	.word	0x0001dd90


	//   ....[147]....
        /*09b8*/ 	.word	0x0001ddb0


	//   ....[148]....
        /*09bc*/ 	.word	0x0001de10


	//   ....[149]....
        /*09c0*/ 	.word	0x0001e830


	//   ....[150]....
        /*09c4*/ 	.word	0x0001eb50


	//   ....[151]....
        /*09c8*/ 	.word	0x0001ebe0


	//   ....[152]....
        /*09cc*/ 	.word	0x0001ecd0


	//   ....[153]....
        /*09d0*/ 	.word	0x0001ed60


	//   ....[154]....
        /*09d4*/ 	.word	0x0001ee40


	//   ....[155]....
        /*09d8*/ 	.word	0x0001eed0


	//   ....[156]....
        /*09dc*/ 	.word	0x0001f050


	//   ....[157]....
        /*09e0*/ 	.word	0x0001f0e0


	//   ....[158]....
        /*09e4*/ 	.word	0x0001f130


	//   ....[159]....
        /*09e8*/ 	.word	0x0001f180


	//   ....[160]....
        /*09ec*/ 	.word	0x0001f220


	//   ....[161]....
        /*09f0*/ 	.word	0x0001f2b0


	//   ....[162]....
        /*09f4*/ 	.word	0x0001f300


	//   ....[163]....
        /*09f8*/ 	.word	0x0001f350


	//   ....[164]....
        /*09fc*/ 	.word	0x0001f450


	//   ....[165]....
        /*0a00*/ 	.word	0x0001f500


	//   ....[166]....
        /*0a04*/ 	.word	0x0001f580


	//   ....[167]....
        /*0a08*/ 	.word	0x0001f5f0


	//   ....[168]....
        /*0a0c*/ 	.word	0x0001f740


	//   ....[169]....
        /*0a10*/ 	.word	0x0001f880


	//   ....[170]....
        /*0a14*/ 	.word	0x0001f8e0


	//   ....[171]....
        /*0a18*/ 	.word	0x0001f930


	//   ....[172]....
        /*0a1c*/ 	.word	0x0001fc20


	//   ....[173]....
        /*0a20*/ 	.word	0x0001ff00


	//   ....[174]....
        /*0a24*/ 	.word	0x0001fff0


	//   ....[175]....
        /*0a28*/ 	.word	0x00020090


	//   ....[176]....
        /*0a2c*/ 	.word	0x000200f0


	//   ....[177]....
        /*0a30*/ 	.word	0x000201e0


	//   ....[178]....
        /*0a34*/ 	.word	0x00020250


	//   ....[179]....
        /*0a38*/ 	.word	0x00020340


	//   ....[180]....
        /*0a3c*/ 	.word	0x000203b0


	//   ....[181]....
        /*0a40*/ 	.word	0x00020450


	//   ....[182]....
        /*0a44*/ 	.word	0x00020540


	//   ....[183]....
        /*0a48*/ 	.word	0x000205b0


	//   ....[184]....
        /*0a4c*/ 	.word	0x00020610


	//   ....[185]....
        /*0a50*/ 	.word	0x00020700


	//   ....[186]....
        /*0a54*/ 	.word	0x00020760


	//   ....[187]....
        /*0a58*/ 	.word	0x00020860


	//   ....[188]....
        /*0a5c*/ 	.word	0x000208c0


	//   ....[189]....
        /*0a60*/ 	.word	0x00020960


	//   ....[190]....
        /*0a64*/ 	.word	0x00020ae0


	//   ....[191]....
        /*0a68*/ 	.word	0x00020be0


	//   ....[192]....
        /*0a6c*/ 	.word	0x00020e60


	//   ....[193]....
        /*0a70*/ 	.word	0x00020eb0


	//   ....[194]....
        /*0a74*/ 	.word	0x00021080


	//   ....[195]....
        /*0a78*/ 	.word	0x000210d0


	//   ....[196]....
        /*0a7c*/ 	.word	0x000212a0


	//   ....[197]....
        /*0a80*/ 	.word	0x000212f0


	//   ....[198]....
        /*0a84*/ 	.word	0x000213e0


	//   ....[199]....
        /*0a88*/ 	.word	0x00021480


	//   ....[200]....
        /*0a8c*/ 	.word	0x000214e0


	//   ....[201]....
        /*0a90*/ 	.word	0x00021590


	//   ....[202]....
        /*0a94*/ 	.word	0x000215f0


	//   ....[203]....
        /*0a98*/ 	.word	0x000216a0


	//   ....[204]....
        /*0a9c*/ 	.word	0x00021700


	//   ....[205]....
        /*0aa0*/ 	.word	0x000217b0


	//   ....[206]....
        /*0aa4*/ 	.word	0x000218a0


	//   ....[207]....
        /*0aa8*/ 	.word	0x00021980


	//   ....[208]....
        /*0aac*/ 	.word	0x00021a90


	//   ....[209]....
        /*0ab0*/ 	.word	0x00021b90


	//   ....[210]....
        /*0ab4*/ 	.word	0x00021cc0


	//   ....[211]....
        /*0ab8*/ 	.word	0x00021da0


	//   ....[212]....
        /*0abc*/ 	.word	0x00021ea0


	//   ....[213]....
        /*0ac0*/ 	.word	0x00021f80


	//   ....[214]....
        /*0ac4*/ 	.word	0x00022010


	//   ....[215]....
        /*0ac8*/ 	.word	0x000220b0


	//   ....[216]....
        /*0acc*/ 	.word	0x00022220


	//   ....[217]....
        /*0ad0*/ 	.word	0x00022290


	//   ....[218]....
        /*0ad4*/ 	.word	0x00022300


	//   ....[219]....
        /*0ad8*/ 	.word	0x00022370


	//   ....[220]....
        /*0adc*/ 	.word	0x000223e0


	//   ....[221]....
        /*0ae0*/ 	.word	0x00022460


	//   ....[222]....
        /*0ae4*/ 	.word	0x000224e0


	//   ....[223]....
        /*0ae8*/ 	.word	0x00022570


	//   ....[224]....
        /*0aec*/ 	.word	0x000225e0


	//   ....[225]....
        /*0af0*/ 	.word	0x00022650


	//   ....[226]....
        /*0af4*/ 	.word	0x000226c0


	//   ....[227]....
        /*0af8*/ 	.word	0x00022740


	//   ....[228]....
        /*0afc*/ 	.word	0x000227b0


	//   ....[229]....
        /*0b00*/ 	.word	0x00022860


	//   ....[230]....
        /*0b04*/ 	.word	0x000228b0


	//   ....[231]....
        /*0b08*/ 	.word	0x00022940


	//   ....[232]....
        /*0b0c*/ 	.word	0x00022a70


	//----- nvinfo : EIATTR_REG_RECONFIG
	.align		4
.L_1024:
        /*0b10*/ 	.byte	0x01, 0x54
	.zero		2


	//----- nvinfo : EIATTR_SYSCALL_OFFSETS
	.align		4
        /*0b14*/ 	.byte	0x04, 0x46
        /*0b16*/ 	.short	(.L_1026 - .L_1025)


	//   ....[0]....
.L_1025:
        /*0b18*/ 	.word	0x00002490


	//   ....[1]....
        /*0b1c*/ 	.word	0x000025e0


	//   ....[2]....
        /*0b20*/ 	.word	0x00007ea0


	//   ....[3]....
        /*0b24*/ 	.word	0x000081d0


	//   ....[4]....
        /*0b28*/ 	.word	0x0001a230


	//   ....[5]....
        /*0b2c*/ 	.word	0x0001a380


	//   ....[6]....
        /*0b30*/ 	.word	0x0001a470


	//   ....[7]....
        /*0b34*/ 	.word	0x0001b440


	//----- nvinfo : EIATTR_MBARRIER_INSTR_OFFSETS
	.align		4
.L_1026:
        /*0b38*/ 	.byte	0x04, 0x39
        /*0b3a*/ 	.short	(.L_1028 - .L_1027)


	//   ....[0]....
.L_1027:
        /*0b3c*/ 	.word	0x00000270
        /*0b40*/ 	.word	0x000000ff
        /*0b44*/ 	.word	0x00028c00
        /*0b48*/ 	.short	0x0100
        /*0b4a*/ 	.byte	0x08
	.zero		1


	//   ....[1]....
        /*0b4c*/ 	.word	0x00000280
        /*0b50*/ 	.word	0x000000ff
        /*0b54*/ 	.word	0x00028c20
        /*0b58*/ 	.short	0x0100
        /*0b5a*/ 	.byte	0x08
	.zero		1


	//   ....[2]....
        /*0b5c*/ 	.word	0x00000330
        /*0b60*/ 	.word	0x000000ff
        /*0b64*/ 	.word	0x00028c30
        /*0b68*/ 	.short	0x0100
        /*0b6a*/ 	.byte	0x06
	.zero		1


	//   ....[3]....
        /*0b6c*/ 	.word	0x00000340
        /*0b70*/ 	.word	0x000000ff
        /*0b74*/ 	.word	0x00028c40
        /*0b78*/ 	.short	0x0100
        /*0b7a*/ 	.byte	0x06
	.zero		1


	//   ....[4]....
        /*0b7c*/ 	.word	0x00000350
        /*0b80*/ 	.word	0x000000ff
        /*0b84*/ 	.word	0x00028c38
        /*0b88*/ 	.short	0x0100
        /*0b8a*/ 	.byte	0x06
	.zero		1


	//   ....[5]....
        /*0b8c*/ 	.word	0x00000360
        /*0b90*/ 	.word	0x000000ff
        /*0b94*/ 	.word	0x00028c48
        /*0b98*/ 	.short	0x0100
        /*0b9a*/ 	.byte	0x06
	.zero		1


	//   ....[6]....
        /*0b9c*/ 	.word	0x00000490
        /*0ba0*/ 	.word	0x000000ff
        /*0ba4*/ 	.word	0x00028c50
        /*0ba8*/ 	.short	0x0100
        /*0baa*/ 	.byte	0x08
	.zero		1


	//   ....[7]....
        /*0bac*/ 	.word	0x000004a0
        /*0bb0*/ 	.word	0x000000ff
        /*0bb4*/ 	.word	0x00028c60
        /*0bb8*/ 	.short	0x0100
        /*0bba*/ 	.byte	0x08
	.zero		1


	//   ....[8]....
        /*0bbc*/ 	.word	0x000004b0
        /*0bc0*/ 	.word	0x000000ff
        /*0bc4*/ 	.word	0x00028c58
        /*0bc8*/ 	.short	0x0100
        /*0bca*/ 	.byte	0x08
	.zero		1


	//   ....[9]....
        /*0bcc*/ 	.word	0x000004c0
        /*0bd0*/ 	.word	0x000000ff
        /*0bd4*/ 	.word	0x00028c68
        /*0bd8*/ 	.short	0x0100
        /*0bda*/ 	.byte	0x08
	.zero		1


	//   ....[10]....
        /*0bdc*/ 	.word	0x000005b0
        /*0be0*/ 	.word	0x000000ff
        /*0be4*/ 	.word	0x00028c70
        /*0be8*/ 	.short	0x0100
        /*0bea*/ 	.byte	0x06
	.zero		1


	//   ....[11]....
        /*0bec*/ 	.word	0x000005c0
        /*0bf0*/ 	.word	0x000000ff
        /*0bf4*/ 	.word	0x00028c80
        /*0bf8*/ 	.short	0x0100
        /*0bfa*/ 	.byte	0x06
	.zero		1


	//   ....[12]....
        /*0bfc*/ 	.word	0x000005d0
        /*0c00*/ 	.word	0x000000ff
        /*0c04*/ 	.word	0x00028c78
        /*0c08*/ 	.short	0x0100
        /*0c0a*/ 	.byte	0x06
	.zero		1


	//   ....[13]....
        /*0c0c*/ 	.word	0x000005e0
        /*0c10*/ 	.word	0x000000ff
        /*0c14*/ 	.word	0x00028c88
        /*0c18*/ 	.short	0x0100
        /*0c1a*/ 	.byte	0x06
	.zero		1


	//   ....[14]....
        /*0c1c*/ 	.word	0x00000710
        /*0c20*/ 	.word	0x000000ff
        /*0c24*/ 	.word	0x00028c90
        /*0c28*/ 	.short	0x0100
        /*0c2a*/ 	.byte	0x08
	.zero		1


	//   ....[15]....
        /*0c2c*/ 	.word	0x00000720
        /*0c30*/ 	.word	0x000000ff
        /*0c34*/ 	.word	0x00028ca0
        /*0c38*/ 	.short	0x0100
        /*0c3a*/ 	.byte	0x08
	.zero		1


	//   ....[16]....
        /*0c3c*/ 	.word	0x00000730
        /*0c40*/ 	.word	0x000000ff
        /*0c44*/ 	.word	0x00028c98
        /*0c48*/ 	.short	0x0100
        /*0c4a*/ 	.byte	0x08
	.zero		1


	//   ....[17]....
        /*0c4c*/ 	.word	0x00000740
        /*0c50*/ 	.word	0x000000ff
        /*0c54*/ 	.word	0x00028ca8
        /*0c58*/ 	.short	0x0100
        /*0c5a*/ 	.byte	0x08
	.zero		1


	//   ....[18]....
        /*0c5c*/ 	.word	0x00000870
        /*0c60*/ 	.word	0x000000ff
        /*0c64*/ 	.word	0x00028cb0
        /*0c68*/ 	.short	0x0100
        /*0c6a*/ 	.byte	0x08
	.zero		1


	//   ....[19]....
        /*0c6c*/ 	.word	0x00000880
        /*0c70*/ 	.word	0x000000ff
        /*0c74*/ 	.word	0x00028cc0
        /*0c78*/ 	.short	0x0100
        /*0c7a*/ 	.byte	0x08
	.zero		1


	//   ....[20]....
        /*0c7c*/ 	.word	0x00000890
        /*0c80*/ 	.word	0x000000ff
        /*0c84*/ 	.word	0x00028cb8
        /*0c88*/ 	.short	0x0100
        /*0c8a*/ 	.byte	0x08
	.zero		1


	//   ....[21]....
        /*0c8c*/ 	.word	0x000008a0
        /*0c90*/ 	.word	0x000000ff
        /*0c94*/ 	.word	0x00028cc8
        /*0c98*/ 	.short	0x0100
        /*0c9a*/ 	.byte	0x08
	.zero		1


	//   ....[22]....
        /*0c9c*/ 	.word	0x000031b0
        /*0ca0*/ 	.word	0x0000003d
        /*0ca4*/ 	.word	0x00028c90
        /*0ca8*/ 	.short	0x010a
        /*0caa*/ 	.byte	0x3f
	.zero		1


	//   ....[23]....
        /*0cac*/ 	.word	0x00003c80
        /*0cb0*/ 	.word	0x0000003d
        /*0cb4*/ 	.word	0x00028c90
        /*0cb8*/ 	.short	0x010a
        /*0cba*/ 	.byte	0x3f
	.zero		1


	//   ....[24]....
        /*0cbc*/ 	.word	0x00004540
        /*0cc0*/ 	.word	0x0000003d
        /*0cc4*/ 	.word	0x00028c90
        /*0cc8*/ 	.short	0x010a
        /*0cca*/ 	.byte	0x3f
	.zero		1


	//   ....[25]....
        /*0ccc*/ 	.word	0x00004900
        /*0cd0*/ 	.word	0x00000004
        /*0cd4*/ 	.word	0x00000000
        /*0cd8*/ 	.short	0x0101
        /*0cda*/ 	.byte	0x3f
	.zero		1


	//   ....[26]....
        /*0cdc*/ 	.word	0x00004940
        /*0ce0*/ 	.word	0x0000003d
        /*0ce4*/ 	.word	0x00028cb0
        /*0ce8*/ 	.short	0x010a
        /*0cea*/ 	.byte	0x3f
	.zero		1


	//   ....[27]....
        /*0cec*/ 	.word	0x000052c0
        /*0cf0*/ 	.word	0x0000003d
        /*0cf4*/ 	.word	0x00000000
        /*0cf8*/ 	.short	0x0101
        /*0cfa*/ 	.byte	0x3f
	.zero		1


	//   ....[28]....
        /*0cfc*/ 	.word	0x00005c40
        /*0d00*/ 	.word	0x0000000c
        /*0d04*/ 	.word	0x00028c50
        /*0d08*/ 	.short	0x010a
        /*0d0a*/ 	.byte	0x3f
	.zero		1


	//   ....[29]....
        /*0d0c*/ 	.word	0x00006000
        /*0d10*/ 	.word	0x0000000c
        /*0d14*/ 	.word	0x00000000
        /*0d18*/ 	.short	0x0101
        /*0d1a*/ 	.byte	0x3f
	.zero		1


	//   ....[30]....
        /*0d1c*/ 	.word	0x00006920
        /*0d20*/ 	.word	0x00000015
        /*0d24*/ 	.word	0x00028c50
        /*0d28*/ 	.short	0x010a
        /*0d2a*/ 	.byte	0x3f
	.zero		1


	//   ....[31]....
        /*0d2c*/ 	.word	0x00006970
        /*0d30*/ 	.word	0x00000015
        /*0d34*/ 	.word	0x00028c50
        /*0d38*/ 	.short	0x010a
        /*0d3a*/ 	.byte	0x3f
	.zero		1


	//   ....[32]....
        /*0d3c*/ 	.word	0x00006c60
        /*0d40*/ 	.word	0x00000015
        /*0d44*/ 	.word	0x00000000
        /*0d48*/ 	.short	0x0101
        /*0d4a*/ 	.byte	0x3f
	.zero		1


	//   ....[33]....
        /*0d4c*/ 	.word	0x00007f40
        /*0d50*/ 	.word	0x00000002
        /*0d54*/ 	.word	0x00028c00
        /*0d58*/ 	.short	0x010a
        /*0d5a*/ 	.byte	0x3f
	.zero		1


	//   ....[34]....
        /*0d5c*/ 	.word	0x00007f90
        /*0d60*/ 	.word	0x00000002
        /*0d64*/ 	.word	0x00028c00
        /*0d68*/ 	.short	0x010a
        /*0d6a*/ 	.byte	0x3f
	.zero		1


	//   ....[35]....
        /*0d6c*/ 	.word	0x00008a50
        /*0d70*/ 	.word	0x00000002
        /*0d74*/ 	.word	0x00028c00
        /*0d78*/ 	.short	0x010a
        /*0d7a*/ 	.byte	0x3f
	.zero		1


	//   ....[36]....
        /*0d7c*/ 	.word	0x00009fb0
        /*0d80*/ 	.word	0x00000002
        /*0d84*/ 	.word	0x00028c00
        /*0d88*/ 	.short	0x010a
        /*0d8a*/ 	.byte	0x3f
	.zero		1


	//   ....[37]....
        /*0d8c*/ 	.word	0x0000af50
        /*0d90*/ 	.word	0x00000014
        /*0d94*/ 	.word	0x00028c30
        /*0d98*/ 	.short	0x010a
        /*0d9a*/ 	.byte	0x3f
	.zero		1


	//   ....[38]....
        /*0d9c*/ 	.word	0x0000b000
        /*0da0*/ 	.word	0x00000014
        /*0da4*/ 	.word	0x00028c30
        /*0da8*/ 	.short	0x010a
        /*0daa*/ 	.byte	0x3f
	.zero		1


	//   ....[39]....
        /*0dac*/ 	.word	0x0000bc50
        /*0db0*/ 	.word	0x0000002b
        /*0db4*/ 	.word	0x00000000
        /*0db8*/ 	.short	0x0101
        /*0dba*/ 	.byte	0x3f
	.zero		1


	//   ....[40]....
        /*0dbc*/ 	.word	0x0000c6a0
        /*0dc0*/ 	.word	0x00000014
        /*0dc4*/ 	.word	0x00028c50
        /*0dc8*/ 	.short	0x010a
        /*0dca*/ 	.byte	0x3f
	.zero		1


	//   ....[41]....
        /*0dcc*/ 	.word	0x0000c750
        /*0dd0*/ 	.word	0x00000014
        /*0dd4*/ 	.word	0x00028c50
        /*0dd8*/ 	.short	0x010a
        /*0dda*/ 	.byte	0x3f
	.zero		1


	//   ....[42]....
        /*0ddc*/ 	.word	0x0000ca50
        /*0de0*/ 	.word	0x00000014
        /*0de4*/ 	.word	0x00000000
        /*0de8*/ 	.short	0x0101
        /*0dea*/ 	.byte	0x3f
	.zero		1


	//   ....[43]....
        /*0dec*/ 	.word	0x0000cc00
        /*0df0*/ 	.word	0x000000d1
        /*0df4*/ 	.word	0x00028c30
        /*0df8*/ 	.short	0x010a
        /*0dfa*/ 	.byte	0x3f
	.zero		1


	//   ....[44]....
        /*0dfc*/ 	.word	0x0000cc70
        /*0e00*/ 	.word	0x000000d1
        /*0e04*/ 	.word	0x00028c30
        /*0e08*/ 	.short	0x010a
        /*0e0a*/ 	.byte	0x3f
	.zero		1


	//   ....[45]....
        /*0e0c*/ 	.word	0x0000d9b0
        /*0e10*/ 	.word	0x0000000e
        /*0e14*/ 	.word	0x00000000
        /*0e18*/ 	.short	0x0101
        /*0e1a*/ 	.byte	0x3f
	.zero		1


	//   ....[46]....
        /*0e1c*/ 	.word	0x0000eb30
        /*0e20*/ 	.word	0x000000d1
        /*0e24*/ 	.word	0x00028c50
        /*0e28*/ 	.short	0x010a
        /*0e2a*/ 	.byte	0x3f
	.zero		1


	//   ....[47]....
        /*0e2c*/ 	.word	0x0000eb80
        /*0e30*/ 	.word	0x000000d1
        /*0e34*/ 	.word	0x00028c50
        /*0e38*/ 	.short	0x010a
        /*0e3a*/ 	.byte	0x3f
	.zero		1


	//   ....[48]....
        /*0e3c*/ 	.word	0x0000eea0
        /*0e40*/ 	.word	0x000000d1
        /*0e44*/ 	.word	0x00000000
        /*0e48*/ 	.short	0x0101
        /*0e4a*/ 	.byte	0x3f
	.zero		1


	//   ....[49]....
        /*0e4c*/ 	.word	0x0000efe0
        /*0e50*/ 	.word	0x000000c6
        /*0e54*/ 	.word	0x00028c30
        /*0e58*/ 	.short	0x010a
        /*0e5a*/ 	.byte	0x3f
	.zero		1


	//   ....[50]....
        /*0e5c*/ 	.word	0x0000f050
        /*0e60*/ 	.word	0x000000c6
        /*0e64*/ 	.word	0x00028c30
        /*0e68*/ 	.short	0x010a
        /*0e6a*/ 	.byte	0x3f
	.zero		1


	//   ....[51]....
        /*0e6c*/ 	.word	0x0000fad0
        /*0e70*/ 	.word	0x0000000f
        /*0e74*/ 	.word	0x00000000
        /*0e78*/ 	.short	0x0101
        /*0e7a*/ 	.byte	0x3f
	.zero		1


	//   ....[52]....
        /*0e7c*/ 	.word	0x000109c0
        /*0e80*/ 	.word	0x000000c6
        /*0e84*/ 	.word	0x00028c50
        /*0e88*/ 	.short	0x010a
        /*0e8a*/ 	.byte	0x3f
	.zero		1


	//   ....[53]....
        /*0e8c*/ 	.word	0x00010a10
        /*0e90*/ 	.word	0x000000c6
        /*0e94*/ 	.word	0x00028c50
        /*0e98*/ 	.short	0x010a
        /*0e9a*/ 	.byte	0x3f
	.zero		1


	//   ....[54]....
        /*0e9c*/ 	.word	0x00010d30
        /*0ea0*/ 	.word	0x000000c6
        /*0ea4*/ 	.word	0x00000000
        /*0ea8*/ 	.short	0x0101
        /*0eaa*/ 	.byte	0x3f
	.zero		1


	//   ....[55]....
        /*0eac*/ 	.word	0x00013620
        /*0eb0*/ 	.word	0x00000000
        /*0eb4*/ 	.word	0x00000000
        /*0eb8*/ 	.short	0x0101
        /*0eba*/ 	.byte	0x3f
	.zero		1


	//   ....[56]....
        /*0ebc*/ 	.word	0x00014300
        /*0ec0*/ 	.word	0x00000008
        /*0ec4*/ 	.word	0x00000000
        /*0ec8*/ 	.short	0x0101
        /*0eca*/ 	.byte	0x3f
	.zero		1


	//   ....[57]....
        /*0ecc*/ 	.word	0x00018450
        /*0ed0*/ 	.word	0x00000011
        /*0ed4*/ 	.word	0x00028c20
        /*0ed8*/ 	.short	0x010a
        /*0eda*/ 	.byte	0x3f
	.zero		1


	//   ....[58]....
        /*0edc*/ 	.word	0x000184e0
        /*0ee0*/ 	.word	0x00000003
        /*0ee4*/ 	.word	0x00028ca0
        /*0ee8*/ 	.short	0x010a
        /*0eea*/ 	.byte	0x3f
	.zero		1


	//   ....[59]....
        /*0eec*/ 	.word	0x00018730
        /*0ef0*/ 	.word	0x00000003
        /*0ef4*/ 	.word	0x00028cc0
        /*0ef8*/ 	.short	0x010a
        /*0efa*/ 	.byte	0x3f
	.zero		1


	//   ....[60]....
        /*0efc*/ 	.word	0x00019100
        /*0f00*/ 	.word	0x00000009
        /*0f04*/ 	.word	0x00028ca0
        /*0f08*/ 	.short	0x010a
        /*0f0a*/ 	.byte	0x3f
	.zero		1


	//   ....[61]....
        /*0f0c*/ 	.word	0x00019340
        /*0f10*/ 	.word	0x00000009
        /*0f14*/ 	.word	0x00028cc0
        /*0f18*/ 	.short	0x010a
        /*0f1a*/ 	.byte	0x3f
	.zero		1


	//   ....[62]....
        /*0f1c*/ 	.word	0x0001ac60
        /*0f20*/ 	.word	0x0000001e
        /*0f24*/ 	.word	0x00028c40
        /*0f28*/ 	.short	0x010a
        /*0f2a*/ 	.byte	0x3f
	.zero		1


	//   ....[63]....
        /*0f2c*/ 	.word	0x0001b0e0
        /*0f30*/ 	.word	0x0000001e
        /*0f34*/ 	.word	0x00028c30
        /*0f38*/ 	.short	0x0107
        /*0f3a*/ 	.byte	0x3f
	.zero		1


	//   ....[64]....
        /*0f3c*/ 	.word	0x0001b1b0
        /*0f40*/ 	.word	0x0000001e
        /*0f44*/ 	.word	0x00028c30
        /*0f48*/ 	.short	0x0101
        /*0f4a*/ 	.byte	0x3f
	.zero		1


	//   ....[65]....
        /*0f4c*/ 	.word	0x0001ba90
        /*0f50*/ 	.word	0x00000011
        /*0f54*/ 	.word	0x00028c00
        /*0f58*/ 	.short	0x0107
        /*0f5a*/ 	.byte	0x3f
	.zero		1


	//   ....[66]....
        /*0f5c*/ 	.word	0x0001bb80
        /*0f60*/ 	.word	0x00000011
        /*0f64*/ 	.word	0x00028c00
        /*0f68*/ 	.short	0x0101
        /*0f6a*/ 	.byte	0x3f
	.zero		1


	//   ....[67]....
        /*0f6c*/ 	.word	0x0001bba0
        /*0f70*/ 	.word	0x00000011
        /*0f74*/ 	.word	0x00028c20
        /*0f78*/ 	.short	0x010a
        /*0f7a*/ 	.byte	0x3f
	.zero		1


	//   ....[68]....
        /*0f7c*/ 	.word	0x0001bc30
        /*0f80*/ 	.word	0x0000001e
        /*0f84*/ 	.word	0x00028c60
        /*0f88*/ 	.short	0x010a
        /*0f8a*/ 	.byte	0x3f
	.zero		1


	//   ....[69]....
        /*0f8c*/ 	.word	0x0001c540
        /*0f90*/ 	.word	0x0000001e
        /*0f94*/ 	.word	0x00028c50
        /*0f98*/ 	.short	0x0107
        /*0f9a*/ 	.byte	0x3f
	.zero		1


	//   ....[70]....
        /*0f9c*/ 	.word	0x0001c610
        /*0fa0*/ 	.word	0x0000001e
        /*0fa4*/ 	.word	0x00028c50
        /*0fa8*/ 	.short	0x0101
        /*0faa*/ 	.byte	0x3f
	.zero		1


	//   ....[71]....
        /*0fac*/ 	.word	0x0001c9a0
        /*0fb0*/ 	.word	0x00000006
        /*0fb4*/ 	.word	0x00028c40
        /*0fb8*/ 	.short	0x010a
        /*0fba*/ 	.byte	0x3f
	.zero		1


	//   ....[72]....
        /*0fbc*/ 	.word	0x0001ccc0
        /*0fc0*/ 	.word	0x00000006
        /*0fc4*/ 	.word	0x00028c30
        /*0fc8*/ 	.short	0x0107
        /*0fca*/ 	.byte	0x3f
	.zero		1


	//   ....[73]....
        /*0fcc*/ 	.word	0x0001cd80
        /*0fd0*/ 	.word	0x00000006
        /*0fd4*/ 	.word	0x00028c30
        /*0fd8*/ 	.short	0x0101
        /*0fda*/ 	.byte	0x3f
	.zero		1


	//   ....[74]....
        /*0fdc*/ 	.word	0x0001cdb0
        /*0fe0*/ 	.word	0x00000006
        /*0fe4*/ 	.word	0x00028c60
        /*0fe8*/ 	.short	0x010a
        /*0fea*/ 	.byte	0x3f
	.zero		1


	//   ....[75]....
        /*0fec*/ 	.word	0x0001d460
        /*0ff0*/ 	.word	0x00000006
        /*0ff4*/ 	.word	0x00028c50
        /*0ff8*/ 	.short	0x0107
        /*0ffa*/ 	.byte	0x3f
	.zero		1


	//   ....[76]....
        /*0ffc*/ 	.word	0x0001d520
        /*1000*/ 	.word	0x00000006
        /*1004*/ 	.word	0x00028c50
        /*1008*/ 	.short	0x0101
        /*100a*/ 	.byte	0x3f
	.zero		1


	//   ....[77]....
        /*100c*/ 	.word	0x0001e7b0
        /*1010*/ 	.word	0x00000007
        /*1014*/ 	.word	0x00028c20
        /*1018*/ 	.short	0x010a
        /*101a*/ 	.byte	0x3f
	.zero		1


	//   ....[78]....
        /*101c*/ 	.word	0x0001e920
        /*1020*/ 	.word	0x00000005
        /*1024*/ 	.word	0x00028c40
        /*1028*/ 	.short	0x010a
        /*102a*/ 	.byte	0x3f
	.zero		1


	//   ....[79]....
        /*102c*/ 	.word	0x0001e9c0
        /*1030*/ 	.word	0x00000003
        /*1034*/ 	.word	0x00028c40
        /*1038*/ 	.short	0x010a
        /*103a*/ 	.byte	0x3f
	.zero		1


	//   ....[80]....
        /*103c*/ 	.word	0x0001ea00
        /*1040*/ 	.word	0x00000005
        /*1044*/ 	.word	0x00028c60
        /*1048*/ 	.short	0x010a
        /*104a*/ 	.byte	0x3f
	.zero		1


	//   ....[81]....
        /*104c*/ 	.word	0x0001ea40
        /*1050*/ 	.word	0x00000003
        /*1054*/ 	.word	0x00028c60
        /*1058*/ 	.short	0x010a
        /*105a*/ 	.byte	0x3f
	.zero		1


	//   ....[82]....
        /*105c*/ 	.word	0x0001eaa0
        /*1060*/ 	.word	0x0000003d
        /*1064*/ 	.word	0x00028c90
        /*1068*/ 	.short	0x010a
        /*106a*/ 	.byte	0x3f
	.zero		1


	//   ....[83]....
        /*106c*/ 	.word	0x0001ec20
        /*1070*/ 	.word	0x0000003d
        /*1074*/ 	.word	0x00028c90
        /*1078*/ 	.short	0x010a
        /*107a*/ 	.byte	0x3f
	.zero		1


	//   ....[84]....
        /*107c*/ 	.word	0x0001eda0
        /*1080*/ 	.word	0x0000003d
        /*1084*/ 	.word	0x00028c90
        /*1088*/ 	.short	0x010a
        /*108a*/ 	.byte	0x3f
	.zero		1


	//   ....[85]....
        /*108c*/ 	.word	0x0001ef00
        /*1090*/ 	.word	0x0000003d
        /*1094*/ 	.word	0x00028cb0
        /*1098*/ 	.short	0x010a
        /*109a*/ 	.byte	0x3f
	.zero		1


	//   ....[86]....
        /*109c*/ 	.word	0x0001ef50
        /*10a0*/ 	.word	0x0000000c
        /*10a4*/ 	.word	0x00028c50
        /*10a8*/ 	.short	0x010a
        /*10aa*/ 	.byte	0x3f
	.zero		1


	//   ....[87]....
        /*10ac*/ 	.word	0x0001efa0
        /*10b0*/ 	.word	0x00000015
        /*10b4*/ 	.word	0x00028c50
        /*10b8*/ 	.short	0x010a
        /*10ba*/ 	.byte	0x3f
	.zero		1


	//   ....[88]....
        /*10bc*/ 	.word	0x0001f390
        /*10c0*/ 	.word	0x00000002
        /*10c4*/ 	.word	0x00028c00
        /*10c8*/ 	.short	0x010a
        /*10ca*/ 	.byte	0x3f
	.zero		1


	//   ....[89]....
        /*10cc*/ 	.word	0x0001f960
        /*10d0*/ 	.word	0x00000002
        /*10d4*/ 	.word	0x00028c00
        /*10d8*/ 	.short	0x010a
        /*10da*/ 	.byte	0x3f
	.zero		1


	//   ....[90]....
        /*10dc*/ 	.word	0x0001f9b0
        /*10e0*/ 	.word	0x00000014
        /*10e4*/ 	.word	0x00028c30
        /*10e8*/ 	.short	0x010a
        /*10ea*/ 	.byte	0x3f
	.zero		1


	//   ....[91]....
        /*10ec*/ 	.word	0x0001fa00
        /*10f0*/ 	.word	0x00000014
        /*10f4*/ 	.word	0x00028c50
        /*10f8*/ 	.short	0x010a
        /*10fa*/ 	.byte	0x3f
	.zero		1


	//   ....[92]....
        /*10fc*/ 	.word	0x0001fa50
        /*1100*/ 	.word	0x000000d1
        /*1104*/ 	.word	0x00028c30
        /*1108*/ 	.short	0x010a
        /*110a*/ 	.byte	0x3f
	.zero		1


	//   ....[93]....
        /*110c*/ 	.word	0x0001faa0
        /*1110*/ 	.word	0x000000d1
        /*1114*/ 	.word	0x00028c50
        /*1118*/ 	.short	0x010a
        /*111a*/ 	.byte	0x3f
	.zero		1


	//   ....[94]....
        /*111c*/ 	.word	0x0001faf0
        /*1120*/ 	.word	0x000000c6
        /*1124*/ 	.word	0x00028c30
        /*1128*/ 	.short	0x010a
        /*112a*/ 	.byte	0x3f
	.zero		1


	//   ....[95]....
        /*112c*/ 	.word	0x0001fb40
        /*1130*/ 	.word	0x000000c6
        /*1134*/ 	.word	0x00028c50
        /*1138*/ 	.short	0x010a
        /*113a*/ 	.byte	0x3f
	.zero		1


	//   ....[96]....
        /*113c*/ 	.word	0x0001fce0
        /*1140*/ 	.word	0x00000011
        /*1144*/ 	.word	0x00028c20
        /*1148*/ 	.short	0x010a
        /*114a*/ 	.byte	0x3f
	.zero		1


	//   ....[97]....
        /*114c*/ 	.word	0x0001fd30
        /*1150*/ 	.word	0x00000003
        /*1154*/ 	.word	0x00028ca0
        /*1158*/ 	.short	0x010a
        /*115a*/ 	.byte	0x3f
	.zero		1


	//   ....[98]....
        /*115c*/ 	.word	0x0001fd80
        /*1160*/ 	.word	0x00000003
        /*1164*/ 	.word	0x00028cc0
        /*1168*/ 	.short	0x010a
        /*116a*/ 	.byte	0x3f
	.zero		1


	//   ....[99]....
        /*116c*/ 	.word	0x0001fdd0
        /*1170*/ 	.word	0x00000009
        /*1174*/ 	.word	0x00028ca0
        /*1178*/ 	.short	0x010a
        /*117a*/ 	.byte	0x3f
	.zero		1


	//   ....[100]....
        /*117c*/ 	.word	0x0001fe20
        /*1180*/ 	.word	0x00000009
        /*1184*/ 	.word	0x00028cc0
        /*1188*/ 	.short	0x010a
        /*118a*/ 	.byte	0x3f
	.zero		1


	//   ....[101]....
        /*118c*/ 	.word	0x0001ff40
        /*1190*/ 	.word	0x0000001e
        /*1194*/ 	.word	0x00028c40
        /*1198*/ 	.short	0x010a
        /*119a*/ 	.byte	0x3f
	.zero		1


	//   ....[102]....
        /*119c*/ 	.word	0x000209e0
        /*11a0*/ 	.word	0x00000011
        /*11a4*/ 	.word	0x00028c20
        /*11a8*/ 	.short	0x010a
        /*11aa*/ 	.byte	0x3f
	.zero		1


	//   ....[103]....
        /*11ac*/ 	.word	0x00020a30
        /*11b0*/ 	.word	0x0000001e
        /*11b4*/ 	.word	0x00028c60
        /*11b8*/ 	.short	0x010a
        /*11ba*/ 	.byte	0x3f
	.zero		1


	//   ....[104]....
        /*11bc*/ 	.word	0x00021330
        /*11c0*/ 	.word	0x00000006
        /*11c4*/ 	.word	0x00028c40
        /*11c8*/ 	.short	0x010a
        /*11ca*/ 	.byte	0x3f
	.zero		1


	//   ....[105]....
        /*11cc*/ 	.word	0x000217f0
        /*11d0*/ 	.word	0x00000006
        /*11d4*/ 	.word	0x00028c60
        /*11d8*/ 	.short	0x010a
        /*11da*/ 	.byte	0x3f
	.zero		1


	//   ....[106]....
        /*11dc*/ 	.word	0x00022990
        /*11e0*/ 	.word	0x00000007
        /*11e4*/ 	.word	0x00028c20
        /*11e8*/ 	.short	0x010a
        /*11ea*/ 	.byte	0x3f
	.zero		1


	//   ....[107]....
        /*11ec*/ 	.word	0x00022b30
        /*11f0*/ 	.word	0x00000005
        /*11f4*/ 	.word	0x00028c40
        /*11f8*/ 	.short	0x010a
        /*11fa*/ 	.byte	0x3f
	.zero		1


	//   ....[108]....
        /*11fc*/ 	.word	0x00022b80
        /*1200*/ 	.word	0x00000003
        /*1204*/ 	.word	0x00028c40
        /*1208*/ 	.short	0x010a
        /*120a*/ 	.byte	0x3f
	.zero		1


	//   ....[109]....
        /*120c*/ 	.word	0x00022bd0
        /*1210*/ 	.word	0x00000005
        /*1214*/ 	.word	0x00028c60
        /*1218*/ 	.short	0x010a
        /*121a*/ 	.byte	0x3f
	.zero		1


	//----- nvinfo : EIATTR_NUM_MBARRIERS
	.align		4
.L_1028:
        /*121c*/ 	.byte	0x03, 0x38
        /*121e*/ 	.short	0x0016


	//----- nvinfo : EIATTR_EXIT_INSTR_OFFSETS
	.align		4
        /*1220*/ 	.byte	0x04, 0x1c
        /*1222*/ 	.short	(.L_1030 - .L_1029)


	//   ....[0]....
.L_1029:
        /*1224*/ 	.word	0x0001ea90


	//----- nvinfo : EIATTR_MAX_THREADS
	.align		4
.L_1030:
        /*1228*/ 	.byte	0x04, 0x05
        /*122a*/ 	.short	(.L_1032 - .L_1031)
.L_1031:
        /*122c*/ 	.word	0x00000180
        /*1230*/ 	.word	0x00000001
        /*1234*/ 	.word	0x00000001


	//----- nvinfo : EIATTR_CRS_STACK_SIZE
	.align		4
.L_1032:
        /*1238*/ 	.byte	0x04, 0x1e
        /*123a*/ 	.short	(.L_1034 - .L_1033)
.L_1033:
        /*123c*/ 	.word	0x00000000


	//----- nvinfo : EIATTR_CBANK_PARAM_SIZE
	.align		4
.L_1034:
        /*1240*/ 	.byte	0x03, 0x19
        /*1242*/ 	.short	0x0af0


	//----- nvinfo : EIATTR_PARAM_CBANK
	.align		4
        /*1244*/ 	.byte	0x04, 0x0a
        /*1246*/ 	.short	(.L_1036 - .L_1035)
	.align		4
.L_1035:
        /*1248*/ 	.word	index@(.nv.constant0._ZN7cutlass13device_kernelIN5flash11enable_sm90INS1_16FlashAttnFwdSm90INS1_25CollectiveMainloopFwdSm90ILi2EN4cute5tupleIJNS5_1CILi1EEES8_S8_EEENS6_IJNS7_ILi64EEESA_SA_EEELi512ENS_10bfloat16_tEfNS_4arch4Sm90ELb1ELb0ELb1ELb1ELb1ELb1ELb0ELb0ELb0ELb1ELb1ELb0EEENS1_21CollectiveEpilogueFwdINS6_IJSA_NS7_ILi512EEESA_EEES9_SC_SE_Li256ELb1ELb1ELb1ELb0EEENS1_36VarlenDynamicPersistentTileSchedulerILi64ELi64ELi256ELi128ELb1ELb1ELb1ELb1ELb1ELb1EEEEEEEEEvNT_6ParamsE)
        /*124c*/ 	.short	0x0210
        /*124e*/ 	.short	0x0af0


	//----- nvinfo : EIATTR_SW_WAR
	.align		4
.L_1036:
        /*1250*/ 	.byte	0x04, 0x36
        /*1252*/ 	.short	(.L_1038 - .L_1037)
.L_1037:
        /*1254*/ 	.word	0x00000008
.L_1038:


//--------------------- .nv.info._ZN7cutlass13device_kernelIN5flash11enable_sm90INS1_16FlashAttnFwdSm90INS1_25CollectiveMainloopFwdSm90ILi2EN4cute5tupleIJNS5_1CILi1EEES8_S8_EEENS6_IJNS7_ILi64EEESA_SA_EEELi512ENS_10bfloat16_tEfNS_4arch4Sm90ELb1ELb0ELb1ELb1ELb1ELb0ELb1ELb0ELb0ELb1ELb1ELb0EEENS1_21CollectiveEpilogueFwdINS6_IJSA_NS7_ILi512EEESA_EEES9_SC_SE_Li256ELb1ELb1ELb1ELb0EEENS1_36VarlenDynamicPersistentTileSchedulerILi64ELi64ELi256ELi128ELb1ELb1ELb1ELb1ELb1ELb1EEEEEEEEEvNT_6ParamsE --------------------------
	.section	.nv.info._ZN7cutlass13device_kernelIN5flash11enable_sm90INS1_16FlashAttnFwdSm90INS1_25CollectiveMainloopFwdSm90ILi2EN4cute5tupleIJNS5_1CILi1EEES8_S8_EEENS6_IJNS7_ILi64EEESA_SA_EEELi512ENS_10bfloat16_tEfNS_4arch4Sm90ELb1ELb0ELb1ELb1ELb1ELb0ELb1ELb0ELb0ELb1ELb1ELb0EEENS1_21CollectiveEpilogueFwdINS6_IJSA_NS7_ILi512EEESA_EEES9_SC_SE_Li256ELb1ELb1ELb1ELb0EEENS1_36VarlenDynamicPersistentTileSchedulerILi64ELi64ELi256ELi128ELb1ELb1ELb1ELb1ELb1ELb1EEEEEEEEEvNT_6ParamsE,"",@"SHT_CUDA_INFO"
	.sectionflags	@""
	.align	4


	//----- nvinfo : EIATTR_CUDA_API_VERSION
	.align		4
        /*0000*/ 	.byte	0x04, 0x37
        /*0002*/ 	.short	(.L_1040 - .L_1039)
.L_1039:
        /*0004*/ 	.word	0x00000082


	//----- nvinfo : EIATTR_KPARAM_INFO
	.align		4
.L_1040:
        /*0008*/ 	.byte	0x04, 0x17
        /*000a*/ 	.short	(.L_1042 - .L_1041)
.L_1041:
        /*000c*/ 	.word	0x00000000
        /*0010*/ 	.short	0x0000
        /*0012*/ 	.short	0x0070
        /*0014*/ 	.byte	0x00, 0xf0, 0x01, 0x2e


	//----- nvinfo : EIATTR_SPARSE_MMA_MASK
	.align		4
.L_1042:
        /*0018*/ 	.byte	0x03, 0x50
        /*001a*/ 	.short	0x0000


	//----- nvinfo : EIATTR_MAXREG_COUNT
	.align		4
        /*001c*/ 	.byte	0x03, 0x1b
        /*001e*/ 	.short	0x00a8


	//----- nvinfo : EIATTR_NUM_BARRIERS
	.align		4
        /*0020*/ 	.byte	0x02, 0x4c
        /*0022*/ 	.byte	0x10
	.zero		1


	//----- nvinfo : EIATTR_EXTERNS
	.align		4
        /*0024*/ 	.byte	0x04, 0x0f
        /*0026*/ 	.short	(.L_1044 - .L_1043)


	//   ....[0]....
	.align		4
.L_1043:
        /*0028*/ 	.word	index@(__assertfail)


	//----- nvinfo : EIATTR_ANNOTATIONS
	.align		4
.L_1044:
        /*002c*/ 	.byte	0x04, 0x55
        /*002e*/ 	.short	(.L_1046 - .L_1045)


	//   ....[0]....
.L_1045:
        /* <DEDUP_REMOVED lines=21> */


	//----- nvinfo : EIATTR_MERCURY_ISA_VERSION
	.align		4
.L_1046:
        /*0170*/ 	.byte	0x03, 0x5f
        /*0172*/ 	.short	0x0101


	//----- nvinfo : EIATTR_UNUSED_LOAD_BYTE_OFFSET
	.align		4
        /*0174*/ 	.byte	0x04, 0x44
        /*0176*/ 	.short	(.L_1048 - .L_1047)


	//   ....[0]....
.L_1047:
        /*0178*/ 	.word	0x00000960
        /*017c*/ 	.word	0x0000fff0


	//   ....[1]....
        /*0180*/ 	.word	0x0000e5d0
        /*0184*/ 	.word	0x0000fff0


	//----- nvinfo : EIATTR_INT_WARP_WIDE_INSTR_OFFSETS
	.align		4
.L_1048:
        /*0188*/ 	.byte	0x04, 0x31
        /*018a*/ 	.short	(.L_1050 - .L_1049)


	//   ....[0]....
.L_1049:
        /*018c*/ 	.word	0x000000c0


	//   ....[1]....
        /*0190*/ 	.word	0x000000d0


	//   ....[2]....
        /*0194*/ 	.word	0x000000e0


	//   ....[3]....
        /*0198*/ 	.word	0x00000180


	//   ....[4]....
        /*019c*/ 	.word	0x00014830


	//   ....[5]....
        /*01a0*/ 	.word	0x000148c0


	//   ....[6]....
        /*01a4*/ 	.word	0x00018b50


	//   ....[7]....
        /*01a8*/ 	.word	0x00018be0


	//----- nvinfo : EIATTR_COOP_GROUP_MASK_REGIDS
	.align		4
.L_1050:
        /*01ac*/ 	.byte	0x04, 0x29
        /*01ae*/ 	.short	(.L_1052 - .L_1051)


	//   ....[0]....
.L_1051:
        /*01b0*/ 	.word	0xffffffff


	//   ....[1]....
        /*01b4*/ 	.word	0xffffffff


	//   ....[2]....
        /*01b8*/ 	.word	0xffffffff


	//   ....[3]....
        /*01bc*/ 	.word	0xffffffff


	//   ....[4]....
        /*01c0*/ 	.word	0xffffffff


	//   ....[5]....
        /*01c4*/ 	.word	0xffffffff


	//   ....[6]....
        /*01c8*/ 	.word	0xffffffff


	//   ....[7]....
        /*01cc*/ 	.word	0xffffffff


	//   ....[8]....
        /*01d0*/ 	.word	0xffffffff


	//   ....[9]....
        /*01d4*/ 	.word	0xffffffff


	//   ....[10]....
        /*01d8*/ 	.word	0xffffffff


	//   ....[11]....
        /*01dc*/ 	.word	0xffffffff


	//   ....[12]....
        /*01e0*/ 	.word	0xffffffff


	//   ....[13]....
        /*01e4*/ 	.word	0xffffffff


	//   ....[14]....
        /*01e8*/ 	.word	0xffffffff


	//   ....[15]....
        /*01ec*/ 	.word	0xffffffff


	//   ....[16]....
        /*01f0*/ 	.word	0xffffffff


	//   ....[17]....
        /*01f4*/ 	.word	0xffffffff


	//   ....[18]....
        /*01f8*/ 	.word	0xffffffff


	//   ....[19]....
        /*01fc*/ 	.word	0xffffffff


	//   ....[20]....
        /*0200*/ 	.word	0xffffffff


	//   ....[21]....
        /*0204*/ 	.word	0xffffffff


	//   ....[22]....
        /*0208*/ 	.word	0xffffffff


	//   ....[23]....
        /*020c*/ 	.word	0xffffffff


	//   ....[24]....
        /*0210*/ 	.word	0xffffffff


	//   ....[25]....
        /*0214*/ 	.word	0xffffffff


	//   ....[26]....
        /*0218*/ 	.word	0xffffffff


	//   ....[27]....
        /*021c*/ 	.word	0xffffffff


	//   ....[28]....
        /*0220*/ 	.word	0xffffffff


	//   ....[29]....
        /*0224*/ 	.word	0xffffffff


	//   ....[30]....
        /*0228*/ 	.word	0xffffffff


	//   ....[31]....
        /*022c*/ 	.word	0xffffffff


	//   ....[32]....
        /*0230*/ 	.word	0xffffffff


	//   ....[33]....
        /*0234*/ 	.word	0xffffffff


	//   ....[34]....
        /*0238*/ 	.word	0xffffffff


	//   ....[35]....
        /*023c*/ 	.word	0xffffffff


	//   ....[36]....
        /*0240*/ 	.word	0xffffffff


	//   ....[37]....
        /*0244*/ 	.word	0xffffffff


	//   ....[38]....
        /*0248*/ 	.word	0xffffffff


	//   ....[39]....
        /*024c*/ 	.word	0xffffffff


	//   ....[40]....
        /*0250*/ 	.word	0xffffffff


	//   ....[41]....
        /*0254*/ 	.word	0xffffffff


	//   ....[42]....
        /*0258*/ 	.word	0xffffffff


	//   ....[43]....
        /*025c*/ 	.word	0xffffffff


	//   ....[44]....
        /*0260*/ 	.word	0xffffffff


	//   ....[45]....
        /*0264*/ 	.word	0xffffffff


	//   ....[46]....
        /*0268*/ 	.word	0xffffffff


	//   ....[47]....
        /*026c*/ 	.word	0xffffffff


	//   ....[48]....
        /*0270*/ 	.word	0xffffffff


	//   ....[49]....
        /*0274*/ 	.word	0xffffffff


	//   ....[50]....
        /*0278*/ 	.word	0xffffffff


	//   ....[51]....
        /*027c*/ 	.word	0xffffffff


	//   ....[52]....
        /*0280*/ 	.word	0xffffffff


	//   ....[53]....
        /*0284*/ 	.word	0xffffffff


	//   ....[54]....
        /*0288*/ 	.word	0xffffffff


	//   ....[55]....
        /*028c*/ 	.word	0xffffffff


	//   ....[56]....
        /*0290*/ 	.word	0xffffffff


	//   ....[57]....
        /*0294*/ 	.word	0xffffffff


	//   ....[58]....
        /*0298*/ 	.word	0xffffffff


	//   ....[59]....
        /*029c*/ 	.word	0xffffffff


	//   ....[60]....
        /*02a0*/ 	.word	0xffffffff


	//   ....[61]....
        /*02a4*/ 	.word	0xffffffff


	//   ....[62]....
        /*02a8*/ 	.word	0xffffffff


	//   ....[63]....
        /*02ac*/ 	.word	0xffffffff


	//   ....[64]....
        /*02b0*/ 	.word	0xffffffff


	//   ....[65]....
        /*02b4*/ 	.word	0xffffffff


	//   ....[66]....
        /*02b8*/ 	.word	0xffffffff


	//   ....[67]....
        /*02bc*/ 	.word	0xffffffff


	//   ....[68]....
        /*02c0*/ 	.word	0xffffffff


	//   ....[69]....
        /*02c4*/ 	.word	0xffffffff


	//   ....[70]....
        /*02c8*/ 	.word	0xffffffff


	//   ....[71]....
        /*02cc*/ 	.word	0xffffffff


	//   ....[72]....
        /*02d0*/ 	.word	0xffffffff


	//   ....[73]....
        /*02d4*/ 	.word	0xffffffff


	//   ....[74]....
        /*02d8*/ 	.word	0xffffffff


	//   ....[75]....
        /*02dc*/ 	.word	0xffffffff


	//   ....[76]....
        /*02e0*/ 	.word	0xffffffff


	//   ....[77]....
        /*02e4*/ 	.word	0xffffffff


	//   ....[78]....
        /*02e8*/ 	.word	0xffffffff


	//   ....[79]....
        /*02ec*/ 	.word	0xffffffff


	//   ....[80]....
        /*02f0*/ 	.word	0xffffffff


	//   ....[81]....
        /*02f4*/ 	.word	0xffffffff


	//   ....[82]....
        /*02f8*/ 	.word	0xffffffff


	//   ....[83]....
        /*02fc*/ 	.word	0xffffffff


	//   ....[84]....
        /*0300*/ 	.word	0xffffffff


	//   ....[85]....
        /*0304*/ 	.word	0xffffffff


	//   ....[86]....
        /*0308*/ 	.word	0xffffffff


	//   ....[87]....
        /*030c*/ 	.word	0xffffffff


	//   ....[88]....
        /*0310*/ 	.word	0xffffffff


	//   ....[89]....
        /*0314*/ 	.word	0xffffffff


	//   ....[90]....
        /*0318*/ 	.word	0xffffffff


	//   ....[91]....
        /*031c*/ 	.word	0xffffffff


	//   ....[92]....
        /*0320*/ 	.word	0xffffffff


	//   ....[93]....
        /*0324*/ 	.word	0xffffffff


	//   ....[94]....
        /*0328*/ 	.word	0xffffffff


	//   ....[95]....
        /*032c*/ 	.word	0xffffffff


	//   ....[96]....
        /*0330*/ 	.word	0xffffffff


	//   ....[97]....
        /*0334*/ 	.word	0xffffffff


	//   ....[98]....
        /*0338*/ 	.word	0xffffffff


	//   ....[99]....
        /*033c*/ 	.word	0xffffffff


	//   ....[100]....
        /*0340*/ 	.word	0xffffffff


	//   ....[101]....
        /*0344*/ 	.word	0xffffffff


	//   ....[102]....
        /*0348*/ 	.word	0xffffffff


	//   ....[103]....
        /*034c*/ 	.word	0xffffffff


	//   ....[104]....
        /*0350*/ 	.word	0xffffffff


	//   ....[105]....
        /*0354*/ 	.word	0xffffffff


	//   ....[106]....
        /*0358*/ 	.word	0xffffffff


	//   ....[107]....
        /*035c*/ 	.word	0xffffffff


	//   ....[108]....
        /*0360*/ 	.word	0xffffffff


	//   ....[109]....
        /*0364*/ 	.word	0xffffffff


	//   ....[110]....
        /*0368*/ 	.word	0xffffffff


	//   ....[111]....
        /*036c*/ 	.word	0xffffffff


	//   ....[112]....
        /*0370*/ 	.word	0xffffffff


	//   ....[113]....
        /*0374*/ 	.word	0xffffffff


	//   ....[114]....
        /*0378*/ 	.word	0xffffffff


	//   ....[115]....
        /*037c*/ 	.word	0xffffffff


	//   ....[116]....
        /*0380*/ 	.word	0xffffffff


	//   ....[117]....
        /*0384*/ 	.word	0xffffffff


	//   ....[118]....
        /*0388*/ 	.word	0xffffffff


	//   ....[119]....
        /*038c*/ 	.word	0xffffffff


	//   ....[120]....
        /*0390*/ 	.word	0xffffffff


	//   ....[121]....
        /*0394*/ 	.word	0xffffffff


	//   ....[122]....
        /*0398*/ 	.word	0xffffffff


	//   ....[123]....
        /*039c*/ 	.word	0xffffffff


	//   ....[124]....
        /*03a0*/ 	.word	0xffffffff


	//   ....[125]....
        /*03a4*/ 	.word	0xffffffff


	//   ....[126]....
        /*03a8*/ 	.word	0xffffffff


	//   ....[127]....
        /*03ac*/ 	.word	0xffffffff


	//   ....[128]....
        /*03b0*/ 	.word	0xffffffff


	//   ....[129]....
        /*03b4*/ 	.word	0xffffffff


	//   ....[130]....
        /*03b8*/ 	.word	0xffffffff


	//   ....[131]....
        /*03bc*/ 	.word	0xffffffff


	//   ....[132]....
        /*03c0*/ 	.word	0xffffffff


	//   ....[133]....
        /*03c4*/ 	.word	0xffffffff


	//   ....[134]....
        /*03c8*/ 	.word	0xffffffff


	//   ....[135]....
        /*03cc*/ 	.word	0x0500000f


	//   ....[136]....
        /*03d0*/ 	.word	0x0500000f


	//   ....[137]....
        /*03d4*/ 	.word	0x0500000f


	//   ....[138]....
        /*03d8*/ 	.word	0x0500000f


	//   ....[139]....
        /*03dc*/ 	.word	0x0500000f


	//   ....[140]....
        /*03e0*/ 	.word	0x0500000f


	//   ....[141]....
        /*03e4*/ 	.word	0x0500000f


	//   ....[142]....
        /*03e8*/ 	.word	0x0500000f


	//   ....[143]....
        /*03ec*/ 	.word	0x0500000f


	//   ....[144]....
        /*03f0*/ 	.word	0x0500000f


	//   ....[145]....
        /*03f4*/ 	.word	0x0500000f


	//   ....[146]....
        /*03f8*/ 	.word	0x0500000f


	//   ....[147]....
        /*03fc*/ 	.word	0x0500000f


	//   ....[148]....
        /*0400*/ 	.word	0x0500000f


	//   ....[149]....
        /*0404*/ 	.word	0x0500000f


	//   ....[150]....
        /*0408*/ 	.word	0x0500000f


	//   ....[151]....
        /*040c*/ 	.word	0x0500000f


	//   ....[152]....
        /*0410*/ 	.word	0x0500000f


	//   ....[153]....
        /*0414*/ 	.word	0x0500000f


	//   ....[154]....
        /*0418*/ 	.word	0x0500000f


	//   ....[155]....
        /*041c*/ 	.word	0x0500000f


	//   ....[156]....
        /*0420*/ 	.word	0x0500000f


	//   ....[157]....
        /*0424*/ 	.word	0x0500000f


	//   ....[158]....
        /*0428*/ 	.word	0x0500000f


	//   ....[159]....
        /*042c*/ 	.word	0x0500000f


	//   ....[160]....
        /*0430*/ 	.word	0x0500000f


	//   ....[161]....
        /*0434*/ 	.word	0x0500000f


	//   ....[162]....
        /*0438*/ 	.word	0x0500000f


	//   ....[163]....
        /*043c*/ 	.word	0x0500000f


	//   ....[164]....
        /*0440*/ 	.word	0x0500000f


	//   ....[165]....
        /*0444*/ 	.word	0x0500000f


	//   ....[166]....
        /*0448*/ 	.word	0x0500000f


	//   ....[167]....
        /*044c*/ 	.word	0x0500000f


	//   ....[168]....
        /*0450*/ 	.word	0x0500000f


	//   ....[169]....
        /*0454*/ 	.word	0x0500000f


	//   ....[170]....
        /*0458*/ 	.word	0x0500000f


	//   ....[171]....
        /*045c*/ 	.word	0x0500000f


	//   ....[172]....
        /*0460*/ 	.word	0x0500000f


	//   ....[173]....
        /*0464*/ 	.word	0x0500000f


	//   ....[174]....
        /*0468*/ 	.word	0x0500000f


	//   ....[175]....
        /*046c*/ 	.word	0x0500000f


	//   ....[176]....
        /*0470*/ 	.word	0x0500000f


	//   ....[177]....
        /*0474*/ 	.word	0x0500000f


	//   ....[178]....
        /*0478*/ 	.word	0x0500000f


	//   ....[179]....
        /*047c*/ 	.word	0x0500000f


	//   ....[180]....
        /*0480*/ 	.word	0x0500000f


	//   ....[181]....
        /*0484*/ 	.word	0x0500000f


	//   ....[182]....
        /*0488*/ 	.word	0x0500000f


	//   ....[183]....
        /*048c*/ 	.word	0x0500000f


	//   ....[184]....
        /*0490*/ 	.word	0x0500000f


	//   ....[185]....
        /*0494*/ 	.word	0x0500000f


	//   ....[186]....
        /*0498*/ 	.word	0x0500000f


	//   ....[187]....
        /*049c*/ 	.word	0x0500000f


	//   ....[188]....
        /*04a0*/ 	.word	0x0500000f


	//   ....[189]....
        /*04a4*/ 	.word	0x0500000f


	//   ....[190]....
        /*04a8*/ 	.word	0x0500000f


	//   ....[191]....
        /*04ac*/ 	.word	0x0500000f


	//   ....[192]....
        /*04b0*/ 	.word	0x0500000f


	//   ....[193]....
        /*04b4*/ 	.word	0x0500000f


	//   ....[194]....
        /*04b8*/ 	.word	0x0500000f


	//   ....[195]....
        /*04bc*/ 	.word	0x0500000f


	//   ....[196]....
        /*04c0*/ 	.word	0x0500000f


	//   ....[197]....
        /*04c4*/ 	.word	0x0500000f


	//   ....[198]....
        /*04c8*/ 	.word	0x0500000f


	//   ....[199]....
        /*04cc*/ 	.word	0x0500000f


	//   ....[200]....
        /*04d0*/ 	.word	0x0500000f


	//   ....[201]....
        /*04d4*/ 	.word	0x0500000f


	//   ....[202]....
        /*04d8*/ 	.word	0x0500000f


	//----- nvinfo : EIATTR_COOP_GROUP_INSTR_OFFSETS
	.align		4
.L_1052:
        /*04dc*/ 	.byte	0x04, 0x28
        /*04de*/ 	.short	(.L_1054 - .L_1053)


	//   ....[0]....
.L_1053:
        /*04e0*/ 	.word	0x00000080


	//   ....[1]....
        /*04e4*/ 	.word	0x00000090


	//   ....[2]....
        /*04e8*/ 	.word	0x000002b0


	//   ....[3]....
        /*04ec*/ 	.word	0x00000410


	//   ....[4]....
        /*04f0*/ 	.word	0x00000530


	//   ....[5]....
        /*04f4*/ 	.word	0x00000690


	//   ....[6]....
        /*04f8*/ 	.word	0x00001fc0


	//   ....[7]....
        /*04fc*/ 	.word	0x00003fa0


	//   ....[8]....
        /*0500*/ 	.word	0x00004f60


	//   ....[9]....
        /*0504*/ 	.word	0x00005eb0


	//   ....[10]....
        /*0508*/ 	.word	0x00005ed0


	//   ....[11]....
        /*050c*/ 	.word	0x00006310


	//   ....[12]....
        /*0510*/ 	.word	0x000063e0


	//   ....[13]....
        /*0514*/ 	.word	0x00006800


	//   ....[14]....
        /*0518*/ 	.word	0x00006880


	//   ....[15]....
        /*051c*/ 	.word	0x00007080


	//   ....[16]....
        /*0520*/ 	.word	0x00007e10


	//   ....[17]....
        /*0524*/ 	.word	0x00008ca0


	//   ....[18]....
        /*0528*/ 	.word	0x00008cd0


	//   ....[19]....
        /*052c*/ 	.word	0x000092b0


	//   ....[20]....
        /*0530*/ 	.word	0x000092d0


	//   ....[21]....
        /*0534*/ 	.word	0x00009aa0


	//   ....[22]....
        /*0538*/ 	.word	0x00009c70


	//   ....[23]....
        /*053c*/ 	.word	0x0000a800


	//   ....[24]....
        /*0540*/ 	.word	0x0000b510


	//   ....[25]....
        /*0544*/ 	.word	0x0000c470


	//   ....[26]....
        /*0548*/ 	.word	0x0000c4a0


	//   ....[27]....
        /*054c*/ 	.word	0x0000cd90


	//   ....[28]....
        /*0550*/ 	.word	0x0000ce30


	//   ....[29]....
        /*0554*/ 	.word	0x0000d9f0


	//   ....[30]....
        /*0558*/ 	.word	0x0000dad0


	//   ....[31]....
        /*055c*/ 	.word	0x0000db30


	//   ....[32]....
        /*0560*/ 	.word	0x0000db50


	//   ....[33]....
        /*0564*/ 	.word	0x0000db80


	//   ....[34]....
        /*0568*/ 	.word	0x0000f330


	//   ....[35]....
        /*056c*/ 	.word	0x0000f680


	//   ....[36]....
        /*0570*/ 	.word	0x0000f690


	//   ....[37]....
        /*0574*/ 	.word	0x0000f6c0


	//   ....[38]....
        /*0578*/ 	.word	0x0000f6d0


	//   ....[39]....
        /*057c*/ 	.word	0x00010300


	//   ....[40]....
        /*0580*/ 	.word	0x00010340


	//   ....[41]....
        /*0584*/ 	.word	0x000105f0


	//   ....[42]....
        /*0588*/ 	.word	0x00010610


	//   ....[43]....
        /*058c*/ 	.word	0x00010d50


	//   ....[44]....
        /*0590*/ 	.word	0x00010da0


	//   ....[45]....
        /*0594*/ 	.word	0x00011660


	//   ....[46]....
        /*0598*/ 	.word	0x00011680


	//   ....[47]....
        /*059c*/ 	.word	0x00012930


	//   ....[48]....
        /*05a0*/ 	.word	0x00012970


	//   ....[49]....
        /*05a4*/ 	.word	0x00012bb0


	//   ....[50]....
        /*05a8*/ 	.word	0x00012bd0


	//   ....[51]....
        /*05ac*/ 	.word	0x00012e90


	//   ....[52]....
        /*05b0*/ 	.word	0x00013080


	//   ....[53]....
        /*05b4*/ 	.word	0x000130b0


	//   ....[54]....
        /*05b8*/ 	.word	0x000130e0


	//   ....[55]....
        /*05bc*/ 	.word	0x00013110


	//   ....[56]....
        /*05c0*/ 	.word	0x00013140


	//   ....[57]....
        /*05c4*/ 	.word	0x00013170


	//   ....[58]....
        /*05c8*/ 	.word	0x000132e0


	//   ....[59]....
        /*05cc*/ 	.word	0x00013310


	//   ....[60]....
        /*05d0*/ 	.word	0x00013340


	//   ....[61]....
        /*05d4*/ 	.word	0x00013370


	//   ....[62]....
        /*05d8*/ 	.word	0x000133a0


	//   ....[63]....
        /*05dc*/ 	.word	0x000133d0


	//   ....[64]....
        /*05e0*/ 	.word	0x00013460


	//   ....[65]....
        /*05e4*/ 	.word	0x00013490


	//   ....[66]....
        /*05e8*/ 	.word	0x000134a0


	//   ....[67]....
        /*05ec*/ 	.word	0x000134e0


	//   ....[68]....
        /*05f0*/ 	.word	0x00015620


	//   ....[69]....
        /*05f4*/ 	.word	0x00015640


	//   ....[70]....
        /*05f8*/ 	.word	0x000156d0


	//   ....[71]....
        /*05fc*/ 	.word	0x000156f0


	//   ....[72]....
        /*0600*/ 	.word	0x00015770


	//   ....[73]....
        /*0604*/ 	.word	0x00015790


	//   ....[74]....
        /*0608*/ 	.word	0x000157a0


	//   ....[75]....
        /*060c*/ 	.word	0x000157b0


	//   ....[76]....
        /*0610*/ 	.word	0x00015f30


	//   ....[77]....
        /*0614*/ 	.word	0x00015f60


	//   ....[78]....
        /*0618*/ 	.word	0x00016020


	//   ....[79]....
        /*061c*/ 	.word	0x00016040


	//   ....[80]....
        /*0620*/ 	.word	0x000160e0


	//   ....[81]....
        /*0624*/ 	.word	0x00016100


	//   ....[82]....
        /*0628*/ 	.word	0x00016110


	//   ....[83]....
        /*062c*/ 	.word	0x00016190


	//   ....[84]....
        /*0630*/ 	.word	0x000169f0


	//   ....[85]....
        /*0634*/ 	.word	0x00016a10


	//   ....[86]....
        /*0638*/ 	.word	0x00016bb0


	//   ....[87]....
        /*063c*/ 	.word	0x00016be0


	//   ....[88]....
        /*0640*/ 	.word	0x00016cf0


	//   ....[89]....
        /*0644*/ 	.word	0x00016d00


	//   ....[90]....
        /*0648*/ 	.word	0x00016d30


	//   ....[91]....
        /*064c*/ 	.word	0x00016d40


	//   ....[92]....
        /*0650*/ 	.word	0x00017350


	//   ....[93]....
        /*0654*/ 	.word	0x00017380


	//   ....[94]....
        /*0658*/ 	.word	0x00017570


	//   ....[95]....
        /*065c*/ 	.word	0x000175b0


	//   ....[96]....
        /*0660*/ 	.word	0x000175c0


	//   ....[97]....
        /*0664*/ 	.word	0x000175d0


	//   ....[98]....
        /*0668*/ 	.word	0x00017720


	//   ....[99]....
        /*066c*/ 	.word	0x00017870


	//   ....[100]....
        /*0670*/ 	.word	0x00018080


	//   ....[101]....
        /*0674*/ 	.word	0x000180a0


	//   ....[102]....
        /*0678*/ 	.word	0x000180f0


	//   ....[103]....
        /*067c*/ 	.word	0x00018100


	//   ....[104]....
        /*0680*/ 	.word	0x00018140


	//   ....[105]....
        /*0684*/ 	.word	0x00018150


	//   ....[106]....
        /*0688*/ 	.word	0x00018160


	//   ....[107]....
        /*068c*/ 	.word	0x000181a0


	//   ....[108]....
        /*0690*/ 	.word	0x000184a0


	//   ....[109]....
        /*0694*/ 	.word	0x000184e0


	//   ....[110]....
        /*0698*/ 	.word	0x00018500


	//   ....[111]....
        /*069c*/ 	.word	0x00018520


	//   ....[112]....
        /*06a0*/ 	.word	0x00018550


	//   ....[113]....
        /*06a4*/ 	.word	0x00018570


	//   ....[114]....
        /*06a8*/ 	.word	0x00018670


	//   ....[115]....
        /*06ac*/ 	.word	0x000187c0


	//   ....[116]....
        /*06b0*/ 	.word	0x00018e00


	//   ....[117]....
        /*06b4*/ 	.word	0x00018e30


	//   ....[118]....
        /*06b8*/ 	.word	0x00018e90


	//   ....[119]....
        /*06bc*/ 	.word	0x00018ec0


	//   ....[120]....
        /*06c0*/ 	.word	0x00018ef0


	//   ....[121]....
        /*06c4*/ 	.word	0x00018f20


	//   ....[122]....
        /*06c8*/ 	.word	0x00018f50


	//   ....[123]....
        /*06cc*/ 	.word	0x00018f80


	//   ....[124]....
        /*06d0*/ 	.word	0x00019120


	//   ....[125]....
        /*06d4*/ 	.word	0x00019150


	//   ....[126]....
        /*06d8*/ 	.word	0x00019180


	//   ....[127]....
        /*06dc*/ 	.word	0x000191b0


	//   ....[128]....
        /*06e0*/ 	.word	0x000191e0


	//   ....[129]....
        /*06e4*/ 	.word	0x00019210


	//   ....[130]....
        /*06e8*/ 	.word	0x000192d0


	//   ....[131]....
        /*06ec*/ 	.word	0x000192f0


	//   ....[132]....
        /*06f0*/ 	.word	0x00019310


	//   ....[133]....
        /*06f4*/ 	.word	0x00019370


	//   ....[134]....
        /*06f8*/ 	.word	0x00019d90


	//   ....[135]....
        /*06fc*/ 	.word	0x0001a320


	//   ....[136]....
        /*0700*/ 	.word	0x0001a410


	//   ....[137]....
        /*0704*/ 	.word	0x0001a4b0


	//   ....[138]....
        /*0708*/ 	.word	0x0001a510


	//   ....[139]....
        /*070c*/ 	.word	0x0001a600


	//   ....[140]....
        /*0710*/ 	.word	0x0001a670


	//   ....[141]....
        /*0714*/ 	.word	0x0001a760


	//   ....[142]....
        /*0718*/ 	.word	0x0001a7d0


	//   ....[143]....
        /*071c*/ 	.word	0x0001a870


	//   ....[144]....
        /*0720*/ 	.word	0x0001a970


	//   ....[145]....
        /*0724*/ 	.word	0x0001aa00


	//   ....[146]....
        /*0728*/ 	.word	0x0001aa60


	//   ....[147]....
        /*072c*/ 	.word	0x0001ab50


	//   ....[148]....
        /*0730*/ 	.word	0x0001abd0


	//   ....[149]....
        /*0734*/ 	.word	0x0001acd0


	//   ....[150]....
        /*0738*/ 	.word	0x0001ad40


	//   ....[151]....
        /*073c*/ 	.word	0x0001ae20


	//   ....[152]....
        /*0740*/ 	.word	0x0001b130


	//   ....[153]....
        /*0744*/ 	.word	0x0001b1f0


	//   ....[154]....
        /*0748*/ 	.word	0x0001b460


	//   ....[155]....
        /*074c*/ 	.word	0x0001b4b0


	//   ....[156]....
        /*0750*/ 	.word	0x0001b6c0


	//   ....[157]....
        /*0754*/ 	.word	0x0001b710


	//   ....[158]....
        /*0758*/ 	.word	0x0001b8c0


	//   ....[159]....
        /*075c*/ 	.word	0x0001b910


	//   ....[160]....
        /*0760*/ 	.word	0x0001ba50


	//   ....[161]....
        /*0764*/ 	.word	0x0001bb50


	//   ....[162]....
        /*0768*/ 	.word	0x0001bdc0


	//   ....[163]....
        /*076c*/ 	.word	0x0001be10


	//   ....[164]....
        /*0770*/ 	.word	0x0001bfe0


	//   ....[165]....
        /*0774*/ 	.word	0x0001c030


	//   ....[166]....
        /*0778*/ 	.word	0x0001c200


	//   ....[167]....
        /*077c*/ 	.word	0x0001c250


	//   ....[168]....
        /*0780*/ 	.word	0x0001c340


	//   ....[169]....
        /*0784*/ 	.word	0x0001c3e0


	//   ....[170]....
        /*0788*/ 	.word	0x0001c440


	//   ....[171]....
        /*078c*/ 	.word	0x0001c4f0


	//   ....[172]....
        /*0790*/ 	.word	0x0001c550


	//   ....[173]....
        /*0794*/ 	.word	0x0001c600


	//   ....[174]....
        /*0798*/ 	.word	0x0001c660


	//   ....[175]....
        /*079c*/ 	.word	0x0001c710


	//   ....[176]....
        /*07a0*/ 	.word	0x0001c800


	//   ....[177]....
        /*07a4*/ 	.word	0x0001c8e0


	//   ....[178]....
        /*07a8*/ 	.word	0x0001c9f0


	//   ....[179]....
        /*07ac*/ 	.word	0x0001caf0


	//   ....[180]....
        /*07b0*/ 	.word	0x0001cc20


	//   ....[181]....
        /*07b4*/ 	.word	0x0001cd00


	//   ....[182]....
        /*07b8*/ 	.word	0x0001ce00


	//   ....[183]....
        /*07bc*/ 	.word	0x0001cee0


	//   ....[184]....
        /*07c0*/ 	.word	0x0001cf70


	//   ....[185]....
        /*07c4*/ 	.word	0x0001d010


	//   ....[186]....
        /*07c8*/ 	.word	0x0001d180


	//   ....[187]....
        /*07cc*/ 	.word	0x0001d1f0


	//   ....[188]....
        /*07d0*/ 	.word	0x0001d260


	//   ....[189]....
        /*07d4*/ 	.word	0x0001d2d0


	//   ....[190]....
        /*07d8*/ 	.word	0x0001d340


	//   ....[191]....
        /*07dc*/ 	.word	0x0001d3c0


	//   ....[192]....
        /*07e0*/ 	.word	0x0001d440


	//   ....[193]....
        /*07e4*/ 	.word	0x0001d4d0


	//   ....[194]....
        /*07e8*/ 	.word	0x0001d540


	//   ....[195]....
        /*07ec*/ 	.word	0x0001d5b0


	//   ....[196]....
        /*07f0*/ 	.word	0x0001d620


	//   ....[197]....
        /*07f4*/ 	.word	0x0001d6a0


	//   ....[198]....
        /*07f8*/ 	.word	0x0001d710


	//   ....[199]....
        /*07fc*/ 	.word	0x0001d7a0


	//   ....[200]....
        /*0800*/ 	.word	0x0001d800


	//   ....[201]....
        /*0804*/ 	.word	0x0001d890


	//   ....[202]....
        /*0808*/ 	.word	0x0001d9c0


	//----- nvinfo : EIATTR_REG_RECONFIG
	.align		4
.L_1054:
        /*080c*/ 	.byte	0x01, 0x54
	.zero		2


	//----- nvinfo : EIATTR_SYSCALL_OFFSETS
	.align		4
        /*0810*/ 	.byte	0x04, 0x46
        /*0812*/ 	.short	(.L_1056 - .L_1055)


	//   ....[0]....
.L_1055:
        /*0814*/ 	.word	0x00004150


	//   ....[1]....
        /*0818*/ 	.word	0x00014a20


	//   ....[2]....
        /*081c*/ 	.word	0x00014b70


	//   ....[3]....
        /*0820*/ 	.word	0x00014c60


	//   ....[4]....
        /*0824*/ 	.word	0x00015b50


	//   ....[5]....
        /*0828*/ 	.word	0x00016410


	//----- nvinfo : EIATTR_MBARRIER_INSTR_OFFSETS
	.align		4
.L_1056:
        /*082c*/ 	.byte	0x04, 0x39
        /*082e*/ 	.short	(.L_1058 - .L_1057)


	//   ....[0]....
.L_1057:
        /*0830*/ 	.word	0x00000190
        /*0834*/ 	.word	0x000000ff
        /*0838*/ 	.word	0x00038800
        /*083c*/ 	.short	0x0100
        /*083e*/ 	.byte	0x08
	.zero		1


	//   ....[1]....
        /*0840*/ 	.word	0x000001a0
        /*0844*/ 	.word	0x000000ff
        /*0848*/ 	.word	0x00038810
        /*084c*/ 	.short	0x0100
        /*084e*/ 	.byte	0x08
	.zero		1


	//   ....[2]....
        /*0850*/ 	.word	0x000001b0
        /*0854*/ 	.word	0x000000ff
        /*0858*/ 	.word	0x00038820
        /*085c*/ 	.short	0x0100
        /*085e*/ 	.byte	0x08
	.zero		1


	//   ....[3]....
        /*0860*/ 	.word	0x00000260
        /*0864*/ 	.word	0x000000ff
        /*0868*/ 	.word	0x00038830
        /*086c*/ 	.short	0x0100
        /*086e*/ 	.byte	0x06
	.zero		1


	//   ....[4]....
        /*0870*/ 	.word	0x00000270
        /*0874*/ 	.word	0x000000ff
        /*0878*/ 	.word	0x00038840
        /*087c*/ 	.short	0x0100
        /*087e*/ 	.byte	0x06
	.zero		1


	//   ....[5]....
        /*0880*/ 	.word	0x00000280
        /*0884*/ 	.word	0x000000ff
        /*0888*/ 	.word	0x00038838
        /*088c*/ 	.short	0x0100
        /*088e*/ 	.byte	0x06
	.zero		1


	//   ....[6]....
        /*0890*/ 	.word	0x00000290
        /*0894*/ 	.word	0x000000ff
        /*0898*/ 	.word	0x00038848
        /*089c*/ 	.short	0x0100
        /*089e*/ 	.byte	0x06
	.zero		1


	//   ....[7]....
        /*08a0*/ 	.word	0x000003c0
        /*08a4*/ 	.word	0x000000ff
        /*08a8*/ 	.word	0x00038850
        /*08ac*/ 	.short	0x0100
        /*08ae*/ 	.byte	0x08
	.zero		1


	//   ....[8]....
        /*08b0*/ 	.word	0x000003d0
        /*08b4*/ 	.word	0x000000ff
        /*08b8*/ 	.word	0x00038860
        /*08bc*/ 	.short	0x0100
        /*08be*/ 	.byte	0x08
	.zero		1


	//   ....[9]....
        /*08c0*/ 	.word	0x000003e0
        /*08c4*/ 	.word	0x000000ff
        /*08c8*/ 	.word	0x00038858
        /*08cc*/ 	.short	0x0100
        /*08ce*/ 	.byte	0x08
	.zero		1


	//   ....[10]....
        /*08d0*/ 	.word	0x000003f0
        /*08d4*/ 	.word	0x000000ff
        /*08d8*/ 	.word	0x00038868
        /*08dc*/ 	.short	0x0100
        /*08de*/ 	.byte	0x08
	.zero		1


	//   ....[11]....
        /*08e0*/ 	.word	0x000004e0
        /*08e4*/ 	.word	0x000000ff
        /*08e8*/ 	.word	0x00038870
        /*08ec*/ 	.short	0x0100
        /*08ee*/ 	.byte	0x06
	.zero		1


	//   ....[12]....
        /*08f0*/ 	.word	0x000004f0
        /*08f4*/ 	.word	0x000000ff
        /*08f8*/ 	.word	0x00038880
        /*08fc*/ 	.short	0x0100
        /*08fe*/ 	.byte	0x06
	.zero		1


	//   ....[13]....
        /*0900*/ 	.word	0x00000500
        /*0904*/ 	.word	0x000000ff
        /*0908*/ 	.word	0x00038878
        /*090c*/ 	.short	0x0100
        /*090e*/ 	.byte	0x06
	.zero		1


	//   ....[14]....
        /*0910*/ 	.word	0x00000510
        /*0914*/ 	.word	0x000000ff
        /*0918*/ 	.word	0x00038888
        /*091c*/ 	.short	0x0100
        /*091e*/ 	.byte	0x06
	.zero		1


	//   ....[15]....
        /*0920*/ 	.word	0x00000640
        /*0924*/ 	.word	0x000000ff
        /*0928*/ 	.word	0x00038890
        /*092c*/ 	.short	0x0100
        /*092e*/ 	.byte	0x08
	.zero		1


	//   ....[16]....
        /*0930*/ 	.word	0x00000650
        /*0934*/ 	.word	0x000000ff
        /*0938*/ 	.word	0x000388a0
        /*093c*/ 	.short	0x0100
        /*093e*/ 	.byte	0x08
	.zero		1


	//   ....[17]....
        /*0940*/ 	.word	0x00000660
        /*0944*/ 	.word	0x000000ff
        /*0948*/ 	.word	0x00038898
        /*094c*/ 	.short	0x0100
        /*094e*/ 	.byte	0x08
	.zero		1


	//   ....[18]....
        /*0950*/ 	.word	0x00000670
        /*0954*/ 	.word	0x000000ff
        /*0958*/ 	.word	0x000388a8
        /*095c*/ 	.short	0x0100
        /*095e*/ 	.byte	0x08
	.zero		1


	//   ....[19]....
        /*0960*/ 	.word	0x000007b0
        /*0964*/ 	.word	0x000000ff
        /*0968*/ 	.word	0x000388b0
        /*096c*/ 	.short	0x0100
        /*096e*/ 	.byte	0x08
	.zero		1


	//   ....[20]....
        /*0970*/ 	.word	0x000007c0
        /*0974*/ 	.word	0x000000ff
        /*0978*/ 	.word	0x000388c0
        /*097c*/ 	.short	0x0100
        /*097e*/ 	.byte	0x08
	.zero		1


	//   ....[21]....
        /*0980*/ 	.word	0x000007d0
        /*0984*/ 	.word	0x000000ff
        /*0988*/ 	.word	0x000388b8
        /*098c*/ 	.short	0x0100
        /*098e*/ 	.byte	0x08
	.zero		1


	//   ....[22]....
        /*0990*/ 	.word	0x000007e0
        /*0994*/ 	.word	0x000000ff
        /*0998*/ 	.word	0x000388c8
        /*099c*/ 	.short	0x0100
        /*099e*/ 	.byte	0x08
	.zero		1


	//   ....[23]....
        /*09a0*/ 	.word	0x00002320
        /*09a4*/ 	.word	0x00000004
        /*09a8*/ 	.word	0x00000000
        /*09ac*/ 	.short	0x0101
        /*09ae*/ 	.byte	0x3f
	.zero		1


	//   ....[24]....
        /*09b0*/ 	.word	0x00002e50
        /*09b4*/ 	.word	0x00000004
        /*09b8*/ 	.word	0x00000000
        /*09bc*/ 	.short	0x0101
        /*09be*/ 	.byte	0x3f
	.zero		1


	//   ....[25]....
        /*09c0*/ 	.word	0x00004200
        /*09c4*/ 	.word	0x00000011
        /*09c8*/ 	.word	0x00038800
        /*09cc*/ 	.short	0x010a
        /*09ce*/ 	.byte	0x3f
	.zero		1


	//   ....[26]....
        /*09d0*/ 	.word	0x00004270
        /*09d4*/ 	.word	0x00000009
        /*09d8*/ 	.word	0x00038830
        /*09dc*/ 	.short	0x010a
        /*09de*/ 	.byte	0x3f
	.zero		1


	//   ....[27]....
        /*09e0*/ 	.word	0x000042e0
        /*09e4*/ 	.word	0x00000009
        /*09e8*/ 	.word	0x00038830
        /*09ec*/ 	.short	0x010a
        /*09ee*/ 	.byte	0x3f
	.zero		1


	//   ....[28]....
        /*09f0*/ 	.word	0x00004560
        /*09f4*/ 	.word	0x00000011
        /*09f8*/ 	.word	0x00038810
        /*09fc*/ 	.short	0x010a
        /*09fe*/ 	.byte	0x3f
	.zero		1


	//   ....[29]....
        /*0a00*/ 	.word	0x000045a0
        /*0a04*/ 	.word	0x00000009
        /*0a08*/ 	.word	0x00038850
        /*0a0c*/ 	.short	0x010a
        /*0a0e*/ 	.byte	0x3f
	.zero		1


	//   ....[30]....
        /*0a10*/ 	.word	0x00004670
        /*0a14*/ 	.word	0x00000009
        /*0a18*/ 	.word	0x00038850
        /*0a1c*/ 	.short	0x010a
        /*0a1e*/ 	.byte	0x3f
	.zero		1


	//   ....[31]....
        /*0a20*/ 	.word	0x00006b10
        /*0a24*/ 	.word	0x00000005
        /*0a28*/ 	.word	0x00000000
        /*0a2c*/ 	.short	0x0101
        /*0a2e*/ 	.byte	0x3f
	.zero		1


	//   ....[32]....
        /*0a30*/ 	.word	0x00007110
        /*0a34*/ 	.word	0x00000009
        /*0a38*/ 	.word	0x00000000
        /*0a3c*/ 	.short	0x0101
        /*0a3e*/ 	.byte	0x3f
	.zero		1


	//   ....[33]....
        /*0a40*/ 	.word	0x00007310
        /*0a44*/ 	.word	0x00000009
        /*0a48*/ 	.word	0x00038830
        /*0a4c*/ 	.short	0x010a
        /*0a4e*/ 	.byte	0x3f
	.zero		1


	//   ....[34]....
        /*0a50*/ 	.word	0x00007360
        /*0a54*/ 	.word	0x00000009
        /*0a58*/ 	.word	0x00038830
        /*0a5c*/ 	.short	0x010a
        /*0a5e*/ 	.byte	0x3f
	.zero		1


	//   ....[35]....
        /*0a60*/ 	.word	0x000074e0
        /*0a64*/ 	.word	0x00000009
        /*0a68*/ 	.word	0x00038850
        /*0a6c*/ 	.short	0x010a
        /*0a6e*/ 	.byte	0x3f
	.zero		1


	//   ....[36]....
        /*0a70*/ 	.word	0x00007520
        /*0a74*/ 	.word	0x00000009
        /*0a78*/ 	.word	0x00038850
        /*0a7c*/ 	.short	0x010a
        /*0a7e*/ 	.byte	0x3f
	.zero		1


	//   ....[37]....
        /*0a80*/ 	.word	0x00009610
        /*0a84*/ 	.word	0x00000007
        /*0a88*/ 	.word	0x00000000
        /*0a8c*/ 	.short	0x0101
        /*0a8e*/ 	.byte	0x3f
	.zero		1


	//   ....[38]....
        /*0a90*/ 	.word	0x0000a8c0
        /*0a94*/ 	.word	0x00000009
        /*0a98*/ 	.word	0x00000000
        /*0a9c*/ 	.short	0x0101
        /*0a9e*/ 	.byte	0x3f
	.zero		1


	//   ....[39]....
        /*0aa0*/ 	.word	0x0000aa10
        /*0aa4*/ 	.word	0x00000009
        /*0aa8*/ 	.word	0x00038830
        /*0aac*/ 	.short	0x010a
        /*0aae*/ 	.byte	0x3f
	.zero		1


	//   ....[40]....
        /*0ab0*/ 	.word	0x0000aa60
        /*0ab4*/ 	.word	0x00000009
        /*0ab8*/ 	.word	0x00038830
        /*0abc*/ 	.short	0x010a
        /*0abe*/ 	.byte	0x3f
	.zero		1


	//   ....[41]....
        /*0ac0*/ 	.word	0x0000abe0
        /*0ac4*/ 	.word	0x00000009
        /*0ac8*/ 	.word	0x00038850
        /*0acc*/ 	.short	0x010a
        /*0ace*/ 	.byte	0x3f
	.zero		1


	//   ....[42]....
        /*0ad0*/ 	.word	0x0000ac20
        /*0ad4*/ 	.word	0x00000009
        /*0ad8*/ 	.word	0x00038850
        /*0adc*/ 	.short	0x010a
        /*0ade*/ 	.byte	0x3f
	.zero		1


	//   ....[43]....
        /*0ae0*/ 	.word	0x0000c950
        /*0ae4*/ 	.word	0x00000008
        /*0ae8*/ 	.word	0x00000000
        /*0aec*/ 	.short	0x0101
        /*0aee*/ 	.byte	0x3f
	.zero		1


	//   ....[44]....
        /*0af0*/ 	.word	0x0000dab0
        /*0af4*/ 	.word	0x00000009
        /*0af8*/ 	.word	0x00000000
        /*0afc*/ 	.short	0x0101
        /*0afe*/ 	.byte	0x3f
	.zero		1


	//   ....[45]....
        /*0b00*/ 	.word	0x00010320
        /*0b04*/ 	.word	0x00000000
        /*0b08*/ 	.word	0x00000000
        /*0b0c*/ 	.short	0x0101
        /*0b0e*/ 	.byte	0x3f
	.zero		1


	//   ....[46]....
        /*0b10*/ 	.word	0x00010dd0
        /*0b14*/ 	.word	0x00000004
        /*0b18*/ 	.word	0x00000000
        /*0b1c*/ 	.short	0x0101
        /*0b1e*/ 	.byte	0x3f
	.zero		1


	//   ....[47]....
        /*0b20*/ 	.word	0x000153f0
        /*0b24*/ 	.word	0x00000016
        /*0b28*/ 	.word	0x00038840
        /*0b2c*/ 	.short	0x010a
        /*0b2e*/ 	.byte	0x3f
	.zero		1


	//   ....[48]....
        /*0b30*/ 	.word	0x000158b0
        /*0b34*/ 	.word	0x00000016
        /*0b38*/ 	.word	0x00038830
        /*0b3c*/ 	.short	0x0107
        /*0b3e*/ 	.byte	0x3f
	.zero		1


	//   ....[49]....
        /*0b40*/ 	.word	0x00015990
        /*0b44*/ 	.word	0x00000016
        /*0b48*/ 	.word	0x00038830
        /*0b4c*/ 	.short	0x0101
        /*0b4e*/ 	.byte	0x3f
	.zero		1


	//   ....[50]....
        /*0b50*/ 	.word	0x00016250
        /*0b54*/ 	.word	0x00000011
        /*0b58*/ 	.word	0x00038800
        /*0b5c*/ 	.short	0x0107
        /*0b5e*/ 	.byte	0x3f
	.zero		1


	//   ....[51]....
        /*0b60*/ 	.word	0x000162e0
        /*0b64*/ 	.word	0x00000011
        /*0b68*/ 	.word	0x00038800
        /*0b6c*/ 	.short	0x0101
        /*0b6e*/ 	.byte	0x3f
	.zero		1


	//   ....[52]....
        /*0b70*/ 	.word	0x00016fe0
        /*0b74*/ 	.word	0x00000011
        /*0b78*/ 	.word	0x00038810
        /*0b7c*/ 	.short	0x0107
        /*0b7e*/ 	.byte	0x3f
	.zero		1


	//   ....[53]....
        /*0b80*/ 	.word	0x000170e0
        /*0b84*/ 	.word	0x00000011
        /*0b88*/ 	.word	0x00038810
        /*0b8c*/ 	.short	0x0101
        /*0b8e*/ 	.byte	0x3f
	.zero		1


	//   ....[54]....
        /*0b90*/ 	.word	0x00017100
        /*0b94*/ 	.word	0x00000011
        /*0b98*/ 	.word	0x00038820
        /*0b9c*/ 	.short	0x010a
        /*0b9e*/ 	.byte	0x3f
	.zero		1


	//   ....[55]....
        /*0ba0*/ 	.word	0x00017190
        /*0ba4*/ 	.word	0x00000016
        /*0ba8*/ 	.word	0x00038860
        /*0bac*/ 	.short	0x010a
        /*0bae*/ 	.byte	0x3f
	.zero		1


	//   ....[56]....
        /*0bb0*/ 	.word	0x00017a90
        /*0bb4*/ 	.word	0x00000016
        /*0bb8*/ 	.word	0x00038850
        /*0bbc*/ 	.short	0x0107
        /*0bbe*/ 	.byte	0x3f
	.zero		1


	//   ....[57]....
        /*0bc0*/ 	.word	0x00017b60
        /*0bc4*/ 	.word	0x00000016
        /*0bc8*/ 	.word	0x00038850
        /*0bcc*/ 	.short	0x0101
        /*0bce*/ 	.byte	0x3f
	.zero		1


	//   ....[58]....
        /*0bd0*/ 	.word	0x00017f00
        /*0bd4*/ 	.word	0x00000006
        /*0bd8*/ 	.word	0x00038840
        /*0bdc*/ 	.short	0x010a
        /*0bde*/ 	.byte	0x3f
	.zero		1


	//   ....[59]....
        /*0be0*/ 	.word	0x00018220
        /*0be4*/ 	.word	0x00000006
        /*0be8*/ 	.word	0x00038830
        /*0bec*/ 	.short	0x0107
        /*0bee*/ 	.byte	0x3f
	.zero		1


	//   ....[60]....
        /*0bf0*/ 	.word	0x000182e0
        /*0bf4*/ 	.word	0x00000006
        /*0bf8*/ 	.word	0x00038830
        /*0bfc*/ 	.short	0x0101
        /*0bfe*/ 	.byte	0x3f
	.zero		1


	//   ....[61]....
        /*0c00*/ 	.word	0x00018310
        /*0c04*/ 	.word	0x00000006
        /*0c08*/ 	.word	0x00038860
        /*0c0c*/ 	.short	0x010a
        /*0c0e*/ 	.byte	0x3f
	.zero		1


	//   ....[62]....
        /*0c10*/ 	.word	0x000189c0
        /*0c14*/ 	.word	0x00000006
        /*0c18*/ 	.word	0x00038850
        /*0c1c*/ 	.short	0x0107
        /*0c1e*/ 	.byte	0x3f
	.zero		1


	//   ....[63]....
        /*0c20*/ 	.word	0x00018a80
        /*0c24*/ 	.word	0x00000006
        /*0c28*/ 	.word	0x00038850
        /*0c2c*/ 	.short	0x0101
        /*0c2e*/ 	.byte	0x3f
	.zero		1


	//   ....[64]....
        /*0c30*/ 	.word	0x00019d10
        /*0c34*/ 	.word	0x00000005
        /*0c38*/ 	.word	0x00038820
        /*0c3c*/ 	.short	0x010a
        /*0c3e*/ 	.byte	0x3f
	.zero		1


	//   ....[65]....
        /*0c40*/ 	.word	0x00019e90
        /*0c44*/ 	.word	0x00000003
        /*0c48*/ 	.word	0x00038840
        /*0c4c*/ 	.short	0x010a
        /*0c4e*/ 	.byte	0x3f
	.zero		1


	//   ....[66]....
        /*0c50*/ 	.word	0x00019f30
        /*0c54*/ 	.word	0x00000005
        /*0c58*/ 	.word	0x00038840
        /*0c5c*/ 	.short	0x010a
        /*0c5e*/ 	.byte	0x3f
	.zero		1


	//   ....[67]....
        /*0c60*/ 	.word	0x00019f70
        /*0c64*/ 	.word	0x00000003
        /*0c68*/ 	.word	0x00038860
        /*0c6c*/ 	.short	0x010a
        /*0c6e*/ 	.byte	0x3f
	.zero		1


	//   ....[68]....
        /*0c70*/ 	.word	0x00019fb0
        /*0c74*/ 	.word	0x00000005
        /*0c78*/ 	.word	0x00038860
        /*0c7c*/ 	.short	0x010a
        /*0c7e*/ 	.byte	0x3f
	.zero		1


	//   ....[69]....
        /*0c80*/ 	.word	0x0001a010
        /*0c84*/ 	.word	0x00000011
        /*0c88*/ 	.word	0x00038800
        /*0c8c*/ 	.short	0x010a
        /*0c8e*/ 	.byte	0x3f
	.zero		1


	//   ....[70]....
        /*0c90*/ 	.word	0x0001a060
        /*0c94*/ 	.word	0x00000009
        /*0c98*/ 	.word	0x00038830
        /*0c9c*/ 	.short	0x010a
        /*0c9e*/ 	.byte	0x3f
	.zero		1


	//   ....[71]....
        /*0ca0*/ 	.word	0x0001a0b0
        /*0ca4*/ 	.word	0x00000011
        /*0ca8*/ 	.word	0x00038810
        /*0cac*/ 	.short	0x010a
        /*0cae*/ 	.byte	0x3f
	.zero		1


	//   ....[72]....
        /*0cb0*/ 	.word	0x0001a100
        /*0cb4*/ 	.word	0x00000009
        /*0cb8*/ 	.word	0x00038850
        /*0cbc*/ 	.short	0x010a
        /*0cbe*/ 	.byte	0x3f
	.zero		1


	//   ....[73]....
        /*0cc0*/ 	.word	0x0001a150
        /*0cc4*/ 	.word	0x00000009
        /*0cc8*/ 	.word	0x00038830
        /*0ccc*/ 	.short	0x010a
        /*0cce*/ 	.byte	0x3f
	.zero		1


	//   ....[74]....
        /*0cd0*/ 	.word	0x0001a1a0
        /*0cd4*/ 	.word	0x00000009
        /*0cd8*/ 	.word	0x00038850
        /*0cdc*/ 	.short	0x010a
        /*0cde*/ 	.byte	0x3f
	.zero		1


	//   ....[75]....
        /*0ce0*/ 	.word	0x0001a1f0
        /*0ce4*/ 	.word	0x00000009
        /*0ce8*/ 	.word	0x00038830
        /*0cec*/ 	.short	0x010a
        /*0cee*/ 	.byte	0x3f
	.zero		1


	//   ....[76]....
        /*0cf0*/ 	.word	0x0001a240
        /*0cf4*/ 	.word	0x00000009
        /*0cf8*/ 	.word	0x00038850
        /*0cfc*/ 	.short	0x010a
        /*0cfe*/ 	.byte	0x3f
	.zero		1


	//   ....[77]....
        /*0d00*/ 	.word	0x0001a360
        /*0d04*/ 	.word	0x00000016
        /*0d08*/ 	.word	0x00038840
        /*0d0c*/ 	.short	0x010a
        /*0d0e*/ 	.byte	0x3f
	.zero		1


	//   ....[78]....
        /*0d10*/ 	.word	0x0001b950
        /*0d14*/ 	.word	0x00000011
        /*0d18*/ 	.word	0x00038820
        /*0d1c*/ 	.short	0x010a
        /*0d1e*/ 	.byte	0x3f
	.zero		1


	//   ....[79]....
        /*0d20*/ 	.word	0x0001b9a0
        /*0d24*/ 	.word	0x00000016
        /*0d28*/ 	.word	0x00038860
        /*0d2c*/ 	.short	0x010a
        /*0d2e*/ 	.byte	0x3f
	.zero		1


	//   ....[80]....
        /*0d30*/ 	.word	0x0001c290
        /*0d34*/ 	.word	0x00000006
        /*0d38*/ 	.word	0x00038840
        /*0d3c*/ 	.short	0x010a
        /*0d3e*/ 	.byte	0x3f
	.zero		1


	//   ....[81]....
        /*0d40*/ 	.word	0x0001c750
        /*0d44*/ 	.word	0x00000006
        /*0d48*/ 	.word	0x00038860
        /*0d4c*/ 	.short	0x010a
        /*0d4e*/ 	.byte	0x3f
	.zero		1


	//   ....[82]....
        /*0d50*/ 	.word	0x0001d8e0
        /*0d54*/ 	.word	0x00000005
        /*0d58*/ 	.word	0x00038820
        /*0d5c*/ 	.short	0x010a
        /*0d5e*/ 	.byte	0x3f
	.zero		1


	//   ....[83]....
        /*0d60*/ 	.word	0x0001da80
        /*0d64*/ 	.word	0x00000003
        /*0d68*/ 	.word	0x00038840
        /*0d6c*/ 	.short	0x010a
        /*0d6e*/ 	.byte	0x3f
	.zero		1


	//   ....[84]....
        /*0d70*/ 	.word	0x0001dad0
        /*0d74*/ 	.word	0x00000005
        /*0d78*/ 	.word	0x00038840
        /*0d7c*/ 	.short	0x010a
        /*0d7e*/ 	.byte	0x3f
	.zero		1


	//   ....[85]....
        /*0d80*/ 	.word	0x0001db20
        /*0d84*/ 	.word	0x00000003
        /*0d88*/ 	.word	0x00038860
        /*0d8c*/ 	.short	0x010a
        /*0d8e*/ 	.byte	0x3f
	.zero		1


	//----- nvinfo : EIATTR_NUM_MBARRIERS
	.align		4
.L_1058:
        /*0d90*/ 	.byte	0x03, 0x38
        /*0d92*/ 	.short	0x0017


	//----- nvinfo : EIATTR_EXIT_INSTR_OFFSETS
	.align		4
        /*0d94*/ 	.byte	0x04, 0x1c
        /*0d96*/ 	.short	(.L_1060 - .L_1059)


	//   ....[0]....
.L_1059:
        /*0d98*/ 	.word	0x00000990


	//   ....[1]....
        /*0d9c*/ 	.word	0x00012e30


	//   ....[2]....
        /*0da0*/ 	.word	0x0001a000


	//----- nvinfo : EIATTR_MAX_THREADS
	.align		4
.L_1060:
        /*0da4*/ 	.byte	0x04, 0x05
        /*0da6*/ 	.short	(.L_1062 - .L_1061)
.L_1061:
        /*0da8*/ 	.word	0x00000180
        /*0dac*/ 	.word	0x00000001
        /*0db0*/ 	.word	0x00000001


	//----- nvinfo : EIATTR_CRS_STACK_SIZE
	.align		4
.L_1062:
        /*0db4*/ 	.byte	0x04, 0x1e
        /*0db6*/ 	.short	(.L_1064 - .L_1063)
.L_1063:
        /*0db8*/ 	.word	0x00000000


	//----- nvinfo : EIATTR_CBANK_PARAM_SIZE
	.align		4
.L_1064:
        /*0dbc*/ 	.byte	0x03, 0x19
        /*0dbe*/ 	.short	0x0bf0


	//----- nvinfo : EIATTR_PARAM_CBANK
	.align		4
        /*0dc0*/ 	.byte	0x04, 0x0a
        /*0dc2*/ 	.short	(.L_1066 - .L_1065)
	.align		4
.L_1065:
        /*0dc4*/ 	.word	index@(.nv.constant0._ZN7cutlass13device_kernelIN5flash11enable_sm90INS1_16FlashAttnFwdSm90INS1_25CollectiveMainloopFwdSm90ILi2EN4cute5tupleIJNS5_1CILi1EEES8_S8_EEENS6_IJNS7_ILi64EEESA_SA_EEELi512ENS_10bfloat16_tEfNS_4arch4Sm90ELb1ELb0ELb1ELb1ELb1ELb0ELb1ELb0ELb0ELb1ELb1ELb0EEENS1_21CollectiveEpilogueFwdINS6_IJSA_NS7_ILi512EEESA_EEES9_SC_SE_Li256ELb1ELb1ELb1ELb0EEENS1_36VarlenDynamicPersistentTileSchedulerILi64ELi64ELi256ELi128ELb1ELb1ELb1ELb1ELb1ELb1EEEEEEEEEvNT_6ParamsE)
        /*0dc8*/ 	.short	0x0210
        /*0dca*/ 	.short	0x0bf0


	//----- nvinfo : EIATTR_SW_WAR
	.align		4
.L_1066:
        /*0dcc*/ 	.byte	0x04, 0x36
        /*0dce*/ 	.short	(.L_1068 - .L_1067)
.L_1067:
        /*0dd0*/ 	.word	0x00000008
.L_1068:


//--------------------- .nv.info._ZN7cutlass13device_kernelIN5flash11enable_sm90INS1_16FlashAttnFwdSm90INS1_25CollectiveMainloopFwdSm90ILi2EN4cute5tupleIJNS5_1CILi1EEES8_S8_EEENS6_IJNS7_ILi64EEESA_SA_EEELi512ENS_10bfloat16_tEfNS_4arch4Sm90ELb1ELb0ELb1ELb1ELb1ELb1ELb1ELb0ELb0ELb1ELb1ELb0EEENS1_21CollectiveEpilogueFwdINS6_IJSA_NS7_ILi512EEESA_EEES9_SC_SE_Li256ELb1ELb1ELb1ELb0EEENS1_36VarlenDynamicPersistentTileSchedulerILi64ELi64ELi256ELi128ELb1ELb1ELb1ELb1ELb1ELb1EEEEEEEEEvNT_6ParamsE --------------------------
	.section	.nv.info._ZN7cutlass13device_kernelIN5flash11enable_sm90INS1_16FlashAttnFwdSm90INS1_25CollectiveMainloopFwdSm90ILi2EN4cute5tupleIJNS5_1CILi1EEES8_S8_EEENS6_IJNS7_ILi64EEESA_SA_EEELi512ENS_10bfloat16_tEfNS_4arch4Sm90ELb1ELb0ELb1ELb1ELb1ELb1ELb1ELb0ELb0ELb1ELb1ELb0EEENS1_21CollectiveEpilogueFwdINS6_IJSA_NS7_ILi512EEESA_EEES9_SC_SE_Li256ELb1ELb1ELb1ELb0EEENS1_36VarlenDynamicPersistentTileSchedulerILi64ELi64ELi256ELi128ELb1ELb1ELb1ELb1ELb1ELb1EEEEEEEEEvNT_6ParamsE,"",@"SHT_CUDA_INFO"
	.sectionflags	@""
	.align	4


	//----- nvinfo : EIATTR_CUDA_API_VERSION
	.align		4
        /*0000*/ 	.byte	0x04, 0x37
        /*0002*/ 	.short	(.L_1070 - .L_1069)
.L_1069:
        /*0004*/ 	.word	0x00000082


	//----- nvinfo : EIATTR_KPARAM_INFO
	.align		4
.L_1070:
        /*0008*/ 	.byte	0x04, 0x17
        /*000a*/ 	.short	(.L_1072 - .L_1071)
.L_1071:
        /*000c*/ 	.word	0x00000000
        /*0010*/ 	.short	0x0000
        /*0012*/ 	.short	0x0070
        /*0014*/ 	.byte	0x00, 0xf0, 0x01, 0x2e


	//----- nvinfo : EIATTR_SPARSE_MMA_MASK
	.align		4
.L_1072:
        /*0018*/ 	.byte	0x03, 0x50
        /*001a*/ 	.short	0x0000


	//----- nvinfo : EIATTR_MAXREG_COUNT
	.align		4
        /*001c*/ 	.byte	0x03, 0x1b
        /*001e*/ 	.short	0x00a8


	//----- nvinfo : EIATTR_NUM_BARRIERS
	.align		4
        /*0020*/ 	.byte	0x02, 0x4c
        /*0022*/ 	.byte	0x10
	.zero		1


	//----- nvinfo : EIATTR_EXTERNS
	.align		4
        /*0024*/ 	.byte	0x04, 0x0f
        /*0026*/ 	.short	(.L_1074 - .L_1073)


	//   ....[0]....
	.align		4
.L_1073:
        /*0028*/ 	.word	index@(__assertfail)


	//----- nvinfo : EIATTR_ANNOTATIONS
	.align		4
.L_1074:
        /*002c*/ 	.byte	0x04, 0x55
        /*002e*/ 	.short	(.L_1076 - .L_1075)


	//   ....[0]....
.L_1075:
        /* <DEDUP_REMOVED lines=82> */


	//----- nvinfo : EIATTR_MERCURY_ISA_VERSION
	.align		4
.L_1076:
        /*0540*/ 	.byte	0x03, 0x5f
        /*0542*/ 	.short	0x0101


	//----- nvinfo : EIATTR_UNUSED_LOAD_BYTE_OFFSET
	.align		4
        /*0544*/ 	.byte	0x04, 0x44
        /*0546*/ 	.short	(.L_1078 - .L_1077)


	//   ....[0]....
.L_1077:
        /*0548*/ 	.word	0x00000a50
        /*054c*/ 	.word	0x0000fff0


	//   ....[1]....
        /*0550*/ 	.word	0x00016150
        /*0554*/ 	.word	0x0000fff0


	//----- nvinfo : EIATTR_INT_WARP_WIDE_INSTR_OFFSETS
	.align		4
.L_1078:
        /*0558*/ 	.byte	0x04, 0x31
        /*055a*/ 	.short	(.L_1080 - .L_1079)


	//   ....[0]....
.L_1079:
        /*055c*/ 	.word	0x00000130


	//   ....[1]....
        /*0560*/ 	.word	0x00000170


	//   ....[2]....
        /*0564*/ 	.word	0x000001e0


	//   ....[3]....
        /*0568*/ 	.word	0x00000250


	//   ....[4]....
        /*056c*/ 	.word	0x0001e8c0


	//   ....[5]....
        /*0570*/ 	.word	0x0001e950


	//   ....[6]....
        /*0574*/ 	.word	0x00022dc0


	//   ....[7]....
        /*0578*/ 	.word	0x00022e50


	//----- nvinfo : EIATTR_COOP_GROUP_MASK_REGIDS
	.align		4
.L_1080:
        /*057c*/ 	.byte	0x04, 0x29
        /*057e*/ 	.short	(.L_1082 - .L_1081)


	//   ....[0]....
.L_1081:
        /*0580*/ 	.word	0xffffffff


	//   ....[1]....
        /*0584*/ 	.word	0xffffffff


	//   ....[2]....
        /*0588*/ 	.word	0xffffffff


	//   ....[3]....
        /*058c*/ 	.word	0xffffffff


	//   ....[4]....
        /*0590*/ 	.word	0xffffffff


	//   ....[5]....
        /*0594*/ 	.word	0xffffffff


	//   ....[6]....
        /*0598*/ 	.word	0xffffffff


	//   ....[7]....
        /*059c*/ 	.word	0xffffffff


	//   ....[8]....
        /*05a0*/ 	.word	0xffffffff


	//   ....[9]....
        /*05a4*/ 	.word	0xffffffff


	//   ....[10]....
        /*05a8*/ 	.word	0xffffffff


	//   ....[11]....
        /*05ac*/ 	.word	0xffffffff


	//   ....[12]....
        /*05b0*/ 	.word	0xffffffff


	//   ....[13]....
        /*05b4*/ 	.word	0xffffffff


	//   ....[14]....
        /*05b8*/ 	.word	0xffffffff


	//   ....[15]....
        /*05bc*/ 	.word	0xffffffff


	//   ....[16]....
        /*05c0*/ 	.word	0xffffffff


	//   ....[17]....
        /*05c4*/ 	.word	0xffffffff


	//   ....[18]....
        /*05c8*/ 	.word	0xffffffff


	//   ....[19]....
        /*05cc*/ 	.word	0xffffffff


	//   ....[20]....
        /*05d0*/ 	.word	0xffffffff


	//   ....[21]....
        /*05d4*/ 	.word	0xffffffff


	//   ....[22]....
        /*05d8*/ 	.word	0xffffffff


	//   ....[23]....
        /*05dc*/ 	.word	0xffffffff


	//   ....[24]....
        /*05e0*/ 	.word	0xffffffff


	//   ....[25]....
        /*05e4*/ 	.word	0xffffffff


	//   ....[26]....
        /*05e8*/ 	.word	0xffffffff


	//   ....[27]....
        /*05ec*/ 	.word	0xffffffff


	//   ....[28]....
        /*05f0*/ 	.word	0xffffffff


	//   ....[29]....
        /*05f4*/ 	.word	0xffffffff


	//   ....[30]....
        /*05f8*/ 	.word	0xffffffff


	//   ....[31]....
        /*05fc*/ 	.word	0xffffffff


	//   ....[32]....
        /*0600*/ 	.word	0xffffffff


	//   ....[33]....
        /*0604*/ 	.word	0xffffffff


	//   ....[34]....
        /*0608*/ 	.word	0xffffffff


	//   ....[35]....
        /*060c*/ 	.word	0xffffffff


	//   ....[36]....
        /*0610*/ 	.word	0xffffffff


	//   ....[37]....
        /*0614*/ 	.word	0xffffffff


	//   ....[38]....
        /*0618*/ 	.word	0xffffffff


	//   ....[39]....
        /*061c*/ 	.word	0xffffffff


	//   ....[40]....
        /*0620*/ 	.word	0xffffffff


	//   ....[41]....
        /*0624*/ 	.word	0xffffffff


	//   ....[42]....
        /*0628*/ 	.word	0xffffffff


	//   ....[43]....
        /*062c*/ 	.word	0xffffffff


	//   ....[44]....
        /*0630*/ 	.word	0xffffffff


	//   ....[45]....
        /*0634*/ 	.word	0xffffffff


	//   ....[46]....
        /*0638*/ 	.word	0xffffffff


	//   ....[47]....
        /*063c*/ 	.word	0xffffffff


	//   ....[48]....
        /*0640*/ 	.word	0xffffffff


	//   ....[49]....
        /*0644*/ 	.word	0xffffffff


	//   ....[50]....
        /*0648*/ 	.word	0xffffffff


	//   ....[51]....
        /*064c*/ 	.word	0xffffffff


	//   ....[52]....
        /*0650*/ 	.word	0xffffffff


	//   ....[53]....
        /*0654*/ 	.word	0xffffffff


	//   ....[54]....
        /*0658*/ 	.word	0xffffffff


	//   ....[55]....
        /*065c*/ 	.word	0xffffffff


	//   ....[56]....
        /*0660*/ 	.word	0xffffffff


	//   ....[57]....
        /*0664*/ 	.word	0xffffffff


	//   ....[58]....
        /*0668*/ 	.word	0xffffffff


	//   ....[59]....
        /*066c*/ 	.word	0xffffffff


	//   ....[60]....
        /*0670*/ 	.word	0xffffffff


	//   ....[61]....
        /*0674*/ 	.word	0xffffffff


	//   ....[62]....
        /*0678*/ 	.word	0xffffffff


	//   ....[63]....
        /*067c*/ 	.word	0xffffffff


	//   ....[64]....
        /*0680*/ 	.word	0xffffffff


	//   ....[65]....
        /*0684*/ 	.word	0xffffffff


	//   ....[66]....
        /*0688*/ 	.word	0xffffffff


	//   ....[67]....
        /*068c*/ 	.word	0xffffffff


	//   ....[68]....
        /*0690*/ 	.word	0xffffffff


	//   ....[69]....
        /*0694*/ 	.word	0xffffffff


	//   ....[70]....
        /*0698*/ 	.word	0xffffffff


	//   ....[71]....
        /*069c*/ 	.word	0xffffffff


	//   ....[72]....
        /*06a0*/ 	.word	0xffffffff


	//   ....[73]....
        /*06a4*/ 	.word	0xffffffff


	//   ....[74]....
        /*06a8*/ 	.word	0xffffffff


	//   ....[75]....
        /*06ac*/ 	.word	0xffffffff


	//   ....[76]....
        /*06b0*/ 	.word	0xffffffff


	//   ....[77]....
        /*06b4*/ 	.word	0xffffffff


	//   ....[78]....
        /*06b8*/ 	.word	0xffffffff


	//   ....[79]....
        /*06bc*/ 	.word	0xffffffff


	//   ....[80]....
        /*06c0*/ 	.word	0xffffffff


	//   ....[81]....
        /*06c4*/ 	.word	0xffffffff


	//   ....[82]....
        /*06c8*/ 	.word	0xffffffff


	//   ....[83]....
        /*06cc*/ 	.word	0xffffffff


	//   ....[84]....
        /*06d0*/ 	.word	0xffffffff


	//   ....[85]....
        /*06d4*/ 	.word	0xffffffff


	//   ....[86]....
        /*06d8*/ 	.word	0xffffffff


	//   ....[87]....
        /*06dc*/ 	.word	0xffffffff


	//   ....[88]....
        /*06e0*/ 	.word	0xffffffff


	//   ....[89]....
        /*06e4*/ 	.word	0xffffffff


	//   ....[90]....
        /*06e8*/ 	.word	0xffffffff


	//   ....[91]....
        /*06ec*/ 	.word	0xffffffff


	//   ....[92]....
        /*06f0*/ 	.word	0xffffffff


	//   ....[93]....
        /*06f4*/ 	.word	0xffffffff


	//   ....[94]....
        /*06f8*/ 	.word	0xffffffff


	//   ....[95]....
        /*06fc*/ 	.word	0xffffffff


	//   ....[96]....
        /*0700*/ 	.word	0xffffffff


	//   ....[97]....
        /*0704*/ 	.word	0xffffffff


	//   ....[98]....
        /*0708*/ 	.word	0xffffffff


	//   ....[99]....
        /*070c*/ 	.word	0xffffffff


	//   ....[100]....
        /*0710*/ 	.word	0xffffffff


	//   ....[101]....
        /*0714*/ 	.word	0xffffffff


	//   ....[102]....
        /*0718*/ 	.word	0xffffffff


	//   ....[103]....
        /*071c*/ 	.word	0xffffffff


	//   ....[104]....
        /*0720*/ 	.word	0xffffffff


	//   ....[105]....
        /*0724*/ 	.word	0xffffffff


	//   ....[106]....
        /*0728*/ 	.word	0xffffffff


	//   ....[107]....
        /*072c*/ 	.word	0xffffffff


	//   ....[108]....
        /*0730*/ 	.word	0xffffffff


	//   ....[109]....
        /*0734*/ 	.word	0xffffffff


	//   ....[110]....
        /*0738*/ 	.word	0xffffffff


	//   ....[111]....
        /*073c*/ 	.word	0xffffffff


	//   ....[112]....
        /*0740*/ 	.word	0xffffffff


	//   ....[113]....
        /*0744*/ 	.word	0xffffffff


	//   ....[114]....
        /*0748*/ 	.word	0xffffffff


	//   ....[115]....
        /*074c*/ 	.word	0xffffffff


	//   ....[116]....
        /*0750*/ 	.word	0xffffffff


	//   ....[117]....
        /*0754*/ 	.word	0xffffffff


	//   ....[118]....
        /*0758*/ 	.word	0xffffffff


	//   ....[119]....
        /*075c*/ 	.word	0xffffffff


	//   ....[120]....
        /*0760*/ 	.word	0xffffffff


	//   ....[121]....
        /*0764*/ 	.word	0xffffffff


	//   ....[122]....
        /*0768*/ 	.word	0xffffffff


	//   ....[123]....
        /*076c*/ 	.word	0xffffffff


	//   ....[124]....
        /*0770*/ 	.word	0xffffffff


	//   ....[125]....
        /*0774*/ 	.word	0xffffffff


	//   ....[126]....
        /*0778*/ 	.word	0xffffffff


	//   ....[127]....
        /*077c*/ 	.word	0xffffffff


	//   ....[128]....
        /*0780*/ 	.word	0xffffffff


	//   ....[129]....
        /*0784*/ 	.word	0xffffffff


	//   ....[130]....
        /*0788*/ 	.word	0xffffffff


	//   ....[131]....
        /*078c*/ 	.word	0xffffffff


	//   ....[132]....
        /*0790*/ 	.word	0xffffffff


	//   ....[133]....
        /*0794*/ 	.word	0xffffffff


	//   ....[134]....
        /*0798*/ 	.word	0xffffffff


	//   ....[135]....
        /*079c*/ 	.word	0xffffffff


	//   ....[136]....
        /*07a0*/ 	.word	0xffffffff


	//   ....[137]....
        /*07a4*/ 	.word	0xffffffff


	//   ....[138]....
        /*07a8*/ 	.word	0xffffffff


	//   ....[139]....
        /*07ac*/ 	.word	0xffffffff


	//   ....[140]....
        /*07b0*/ 	.word	0xffffffff


	//   ....[141]....
        /*07b4*/ 	.word	0xffffffff


	//   ....[142]....
        /*07b8*/ 	.word	0xffffffff


	//   ....[143]....
        /*07bc*/ 	.word	0xffffffff


	//   ....[144]....
        /*07c0*/ 	.word	0xffffffff


	//   ....[145]....
        /*07c4*/ 	.word	0xffffffff


	//   ....[146]....
        /*07c8*/ 	.word	0xffffffff


	//   ....[147]....
        /*07cc*/ 	.word	0xffffffff


	//   ....[148]....
        /*07d0*/ 	.word	0xffffffff


	//   ....[149]....
        /*07d4*/ 	.word	0xffffffff


	//   ....[150]....
        /*07d8*/ 	.word	0xffffffff


	//   ....[151]....
        /*07dc*/ 	.word	0xffffffff


	//   ....[152]....
        /*07e0*/ 	.word	0xffffffff


	//   ....[153]....
        /*07e4*/ 	.word	0xffffffff


	//   ....[154]....
        /*07e8*/ 	.word	0xffffffff


	//   ....[155]....
        /*07ec*/ 	.word	0xffffffff


	//   ....[156]....
        /*07f0*/ 	.word	0xffffffff


	//   ....[157]....
        /*07f4*/ 	.word	0xffffffff


	//   ....[158]....
        /*07f8*/ 	.word	0xffffffff


	//   ....[159]....
        /*07fc*/ 	.word	0xffffffff


	//   ....[160]....
        /*0800*/ 	.word	0xffffffff


	//   ....[161]....
        /*0804*/ 	.word	0x0500000f


	//   ....[162]....
        /*0808*/ 	.word	0x0500000f


	//   ....[163]....
        /*080c*/ 	.word	0x0500000f


	//   ....[164]....
        /*0810*/ 	.word	0x0500000f


	//   ....[165]....
        /*0814*/ 	.word	0x0500000f


	//   ....[166]....
        /*0818*/ 	.word	0x0500000f


	//   ....[167]....
        /*081c*/ 	.word	0x0500000f


	//   ....[168]....
        /*0820*/ 	.word	0x0500000f


	//   ....[169]....
        /*0824*/ 	.word	0x0500000f


	//   ....[170]....
        /*0828*/ 	.word	0x0500000f


	//   ....[171]....
        /*082c*/ 	.word	0x0500000f


	//   ....[172]....
        /*0830*/ 	.word	0x0500000f


	//   ....[173]....
        /*0834*/ 	.word	0x0500000f


	//   ....[174]....
        /*0838*/ 	.word	0x0500000f


	//   ....[175]....
        /*083c*/ 	.word	0x0500000f


	//   ....[176]....
        /*0840*/ 	.word	0x0500000f


	//   ....[177]....
        /*0844*/ 	.word	0x0500000f


	//   ....[178]....
        /*0848*/ 	.word	0x0500000f


	//   ....[179]....
        /*084c*/ 	.word	0x0500000f


	//   ....[180]....
        /*0850*/ 	.word	0x0500000f


	//   ....[181]....
        /*0854*/ 	.word	0x0500000f


	//   ....[182]....
        /*0858*/ 	.word	0x0500000f


	//   ....[183]....
        /*085c*/ 	.word	0x0500000f


	//   ....[184]....
        /*0860*/ 	.word	0x0500000f


	//   ....[185]....
        /*0864*/ 	.word	0x0500000f


	//   ....[186]....
        /*0868*/ 	.word	0x0500000f


	//   ....[187]....
        /*086c*/ 	.word	0x0500000f


	//   ....[188]....
        /*0870*/ 	.word	0x0500000f


	//   ....[189]....
        /*0874*/ 	.word	0x0500000f


	//   ....[190]....
        /*0878*/ 	.word	0x0500000f


	//   ....[191]....
        /*087c*/ 	.word	0x0500000f


	//   ....[192]....
        /*0880*/ 	.word	0x0500000f


	//   ....[193]....
        /*0884*/ 	.word	0x0500000f


	//   ....[194]....
        /*0888*/ 	.word	0x0500000f


	//   ....[195]....
        /*088c*/ 	.word	0x0500000f


	//   ....[196]....
        /*0890*/ 	.word	0x0500000f


	//   ....[197]....
        /*0894*/ 	.word	0x0500000f


	//   ....[198]....
        /*0898*/ 	.word	0x0500000f


	//   ....[199]....
        /*089c*/ 	.word	0x0500000f


	//   ....[200]....
        /*08a0*/ 	.word	0x0500000f


	//   ....[201]....
        /*08a4*/ 	.word	0x0500000f


	//   ....[202]....
        /*08a8*/ 	.word	0x0500000f


	//   ....[203]....
        /*08ac*/ 	.word	0x0500000f


	//   ....[204]....
        /*08b0*/ 	.word	0x0500000f


	//   ....[205]....
        /*08b4*/ 	.word	0x0500000f


	//   ....[206]....
        /*08b8*/ 	.word	0x0500000f


	//   ....[207]....
        /*08bc*/ 	.word	0x0500000f


	//   ....[208]....
        /*08c0*/ 	.word	0x0500000f


	//   ....[209]....
        /*08c4*/ 	.word	0x0500000f


	//   ....[210]....
        /*08c8*/ 	.word	0x0500000f


	//   ....[211]....
        /*08cc*/ 	.word	0x0500000f


	//   ....[212]....
        /*08d0*/ 	.word	0x0500000f


	//   ....[213]....
        /*08d4*/ 	.word	0x0500000f


	//   ....[214]....
        /*08d8*/ 	.word	0x0500000f


	//   ....[215]....
        /*08dc*/ 	.word	0x0500000f


	//   ....[216]....
        /*08e0*/ 	.word	0x0500000f


	//   ....[217]....
        /*08e4*/ 	.word	0x0500000f


	//   ....[218]....
        /*08e8*/ 	.word	0x0500000f


	//   ....[219]....
        /*08ec*/ 	.word	0x0500000f


	//   ....[220]....
        /*08f0*/ 	.word	0x0500000f


	//   ....[221]....
        /*08f4*/ 	.word	0x0500000f


	//   ....[222]....
        /*08f8*/ 	.word	0x0500000f


	//   ....[223]....
        /*08fc*/ 	.word	0x0500000f


	//   ....[224]....
        /*0900*/ 	.word	0x0500000f


	//   ....[225]....
        /*0904*/ 	.word	0x0500000f


	//   ....[226]....
        /*0908*/ 	.word	0x0500000f


	//   ....[227]....
        /*090c*/ 	.word	0x0500000f


	//   ....[228]....
        /*0910*/ 	.word	0x0500000f


	//   ....[229]....
        /*0914*/ 	.word	0x0500000f


	//   ....[230]....
        /*0918*/ 	.word	0x0500000f


	//   ....[231]....
        /*091c*/ 	.word	0x0500000f


	//   ....[232]....
        /*0920*/ 	.word	0x0500000f


	//   ....[233]....
        /*0924*/ 	.word	0x0500000f


	//   ....[234]....
        /*0928*/ 	.word	0x0500000f


	//   ....[235]....
        /*092c*/ 	.word	0x0500000f


	//   ....[236]....
        /*0930*/ 	.word	0x0500000f


	//   ....[237]....
        /*0934*/ 	.word	0x0500000f


	//   ....[238]....
        /*0938*/ 	.word	0x0500000f


	//   ....[239]....
        /*093c*/ 	.word	0x0500000f


	//   ....[240]....
        /*0940*/ 	.word	0x0500000f


	//   ....[241]....
        /*0944*/ 	.word	0x0500000f


	//   ....[242]....
        /*0948*/ 	.word	0x0500000f


	//   ....[243]....
        /*094c*/ 	.word	0x0500000f


	//   ....[244]....
        /*0950*/ 	.word	0x0500000f


	//   ....[245]....
        /*0954*/ 	.word	0x0500000f


	//   ....[246]....
        /*0958*/ 	.word	0x0500000f


	//   ....[247]....
        /*095c*/ 	.word	0x0500000f


	//   ....[248]....
        /*0960*/ 	.word	0x0500000f


	//   ....[249]....
        /*0964*/ 	.word	0x0500000f


	//   ....[250]....
        /*0968*/ 	.word	0x0500000f


	//   ....[251]....
        /*096c*/ 	.word	0x0500000f


	//----- nvinfo : EIATTR_COOP_GROUP_INSTR_OFFSETS
	.align		4
.L_1082:
        /*0970*/ 	.byte	0x04, 0x28
        /*0972*/ 	.short	(.L_1084 - .L_1083)


	//   ....[0]....
.L_1083:
        /*0974*/ 	.word	0x00000060


	//   ....[1]....
        /*0978*/ 	.word	0x00000140


	//   ....[2]....
        /*097c*/ 	.word	0x00000180


	//   ....[3]....
        /*0980*/ 	.word	0x00000390


	//   ....[4]....
        /*0984*/ 	.word	0x000004f0


	//   ....[5]....
        /*0988*/ 	.word	0x00000610


	//   ....[6]....
        /*098c*/ 	.word	0x00000770


	//   ....[7]....
        /*0990*/ 	.word	0x000032c0


	//   ....[8]....
        /*0994*/ 	.word	0x000032d0


	//   ....[9]....
        /*0998*/ 	.word	0x00003d70


	//   ....[10]....
        /*099c*/ 	.word	0x00003d80


	//   ....[11]....
        /*09a0*/ 	.word	0x00004770


	//   ....[12]....
        /*09a4*/ 	.word	0x00004780


	//   ....[13]....
        /*09a8*/ 	.word	0x00004b40


	//   ....[14]....
        /*09ac*/ 	.word	0x00004b50


	//   ....[15]....
        /*09b0*/ 	.word	0x00005be0


	//   ....[16]....
        /*09b4*/ 	.word	0x00007bc0


	//   ....[17]....
        /*09b8*/ 	.word	0x00008330


	//   ....[18]....
        /*09bc*/ 	.word	0x00008340


	//   ....[19]....
        /*09c0*/ 	.word	0x00008350


	//   ....[20]....
        /*09c4*/ 	.word	0x00008360


	//   ....[21]....
        /*09c8*/ 	.word	0x00008680


	//   ....[22]....
        /*09cc*/ 	.word	0x00008690


	//   ....[23]....
        /*09d0*/ 	.word	0x000086a0


	//   ....[24]....
        /*09d4*/ 	.word	0x000086b0


	//   ....[25]....
        /*09d8*/ 	.word	0x00009a20


	//   ....[26]....
        /*09dc*/ 	.word	0x00009a40


	//   ....[27]....
        /*09e0*/ 	.word	0x00009a50


	//   ....[28]....
        /*09e4*/ 	.word	0x00009a60


	//   ....[29]....
        /*09e8*/ 	.word	0x00009b40


	//   ....[30]....
        /*09ec*/ 	.word	0x00009b60


	//   ....[31]....
        /*09f0*/ 	.word	0x00009b70


	//   ....[32]....
        /*09f4*/ 	.word	0x00009b80


	//   ....[33]....
        /*09f8*/ 	.word	0x0000b4d0


	//   ....[34]....
        /*09fc*/ 	.word	0x0000ced0


	//   ....[35]....
        /*0a00*/ 	.word	0x0000d200


	//   ....[36]....
        /*0a04*/ 	.word	0x0000d2b0


	//   ....[37]....
        /*0a08*/ 	.word	0x0000d450


	//   ....[38]....
        /*0a0c*/ 	.word	0x0000d790


	//   ....[39]....
        /*0a10*/ 	.word	0x0000d7b0


	//   ....[40]....
        /*0a14*/ 	.word	0x0000e1b0


	//   ....[41]....
        /*0a18*/ 	.word	0x0000e8e0


	//   ....[42]....
        /*0a1c*/ 	.word	0x00010360


	//   ....[43]....
        /*0a20*/ 	.word	0x00010370


	//   ....[44]....
        /*0a24*/ 	.word	0x000108a0


	//   ....[45]....
        /*0a28*/ 	.word	0x000108c0


	//   ....[46]....
        /*0a2c*/ 	.word	0x00010d60


	//   ....[47]....
        /*0a30*/ 	.word	0x00010d80


	//   ....[48]....
        /*0a34*/ 	.word	0x00011e80


	//   ....[49]....
        /*0a38*/ 	.word	0x00012530


	//   ....[50]....
        /*0a3c*/ 	.word	0x00014080


	//   ....[51]....
        /*0a40*/ 	.word	0x000140e0


	//   ....[52]....
        /*0a44*/ 	.word	0x00014490


	//   ....[53]....
        /*0a48*/ 	.word	0x000144f0


	//   ....[54]....
        /*0a4c*/ 	.word	0x00015560


	//   ....[55]....
        /*0a50*/ 	.word	0x00015680


	//   ....[56]....
        /*0a54*/ 	.word	0x000156a0


	//   ....[57]....
        /*0a58*/ 	.word	0x00015810


	//   ....[58]....
        /*0a5c*/ 	.word	0x000159e0


	//   ....[59]....
        /*0a60*/ 	.word	0x00016e80


	//   ....[60]....
        /*0a64*/ 	.word	0x00017230


	//   ....[61]....
        /*0a68*/ 	.word	0x00017260


	//   ....[62]....
        /*0a6c*/ 	.word	0x00017270


	//   ....[63]....
        /*0a70*/ 	.word	0x00017280


	//   ....[64]....
        /*0a74*/ 	.word	0x00017fb0


	//   ....[65]....
        /*0a78*/ 	.word	0x00017fd0


	//   ....[66]....
        /*0a7c*/ 	.word	0x00018270


	//   ....[67]....
        /*0a80*/ 	.word	0x00018290


	//   ....[68]....
        /*0a84*/ 	.word	0x00018c50


	//   ....[69]....
        /*0a88*/ 	.word	0x00018c90


	//   ....[70]....
        /*0a8c*/ 	.word	0x00019630


	//   ....[71]....
        /*0a90*/ 	.word	0x00019650


	//   ....[72]....
        /*0a94*/ 	.word	0x0001ab30


	//   ....[73]....
        /*0a98*/ 	.word	0x0001ab60


	//   ....[74]....
        /*0a9c*/ 	.word	0x0001adc0


	//   ....[75]....
        /*0aa0*/ 	.word	0x0001ade0


	//   ....[76]....
        /*0aa4*/ 	.word	0x0001b090


	//   ....[77]....
        /*0aa8*/ 	.word	0x0001b280


	//   ....[78]....
        /*0aac*/ 	.word	0x0001b2b0


	//   ....[79]....
        /*0ab0*/ 	.word	0x0001b2e0


	//   ....[80]....
        /*0ab4*/ 	.word	0x0001b310


	//   ....[81]....
        /*0ab8*/ 	.word	0x0001b340


	//   ....[82]....
        /*0abc*/ 	.word	0x0001b370


	//   ....[83]....
        /*0ac0*/ 	.word	0x0001b500


	//   ....[84]....
        /*0ac4*/ 	.word	0x0001b530


	//   ....[85]....
        /*0ac8*/ 	.word	0x0001b560


	//   ....[86]....
        /*0acc*/ 	.word	0x0001b590


	//   ....[87]....
        /*0ad0*/ 	.word	0x0001b5c0


	//   ....[88]....
        /*0ad4*/ 	.word	0x0001b5f0


	//   ....[89]....
        /*0ad8*/ 	.word	0x0001b680


	//   ....[90]....
        /*0adc*/ 	.word	0x0001b6b0


	//   ....[91]....
        /*0ae0*/ 	.word	0x0001b6c0


	//   ....[92]....
        /*0ae4*/ 	.word	0x0001b700


	//   ....[93]....
        /*0ae8*/ 	.word	0x0001cbf0


	//   ....[94]....
        /*0aec*/ 	.word	0x0001f6f0


	//   ....[95]....
        /*0af0*/ 	.word	0x0001f710


	//   ....[96]....
        /*0af4*/ 	.word	0x0001f7a0


	//   ....[97]....
        /*0af8*/ 	.word	0x0001f7c0


	//   ....[98]....
        /*0afc*/ 	.word	0x0001f840


	//   ....[99]....
        /*0b00*/ 	.word	0x0001f860


	//   ....[100]....
        /*0b04*/ 	.word	0x0001f870


	//   ....[101]....
        /*0b08*/ 	.word	0x0001f880


	//   ....[102]....
        /*0b0c*/ 	.word	0x00020030


	//   ....[103]....
        /*0b10*/ 	.word	0x00020060


	//   ....[104]....
        /*0b14*/ 	.word	0x00020110


	//   ....[105]....
        /*0b18*/ 	.word	0x00020120


	//   ....[106]....
        /*0b1c*/ 	.word	0x00020130


	//   ....[107]....
        /*0b20*/ 	.word	0x00020140


	//   ....[108]....
        /*0b24*/ 	.word	0x000201c0


	//   ....[109]....
        /*0b28*/ 	.word	0x000201d0


	//   ....[110]....
        /*0b2c*/ 	.word	0x00020b20


	//   ....[111]....
        /*0b30*/ 	.word	0x00020bb0


	//   ....[112]....
        /*0b34*/ 	.word	0x00020c30


	//   ....[113]....
        /*0b38*/ 	.word	0x00020d80


	//   ....[114]....
        /*0b3c*/ 	.word	0x00020de0


	//   ....[115]....
        /*0b40*/ 	.word	0x00020e00


	//   ....[116]....
        /*0b44*/ 	.word	0x00020e10


	//   ....[117]....
        /*0b48*/ 	.word	0x000210a0


	//   ....[118]....
        /*0b4c*/ 	.word	0x000215e0


	//   ....[119]....
        /*0b50*/ 	.word	0x00021610


	//   ....[120]....
        /*0b54*/ 	.word	0x00021800


	//   ....[121]....
        /*0b58*/ 	.word	0x00021840


	//   ....[122]....
        /*0b5c*/ 	.word	0x00021850


	//   ....[123]....
        /*0b60*/ 	.word	0x00021860


	//   ....[124]....
        /*0b64*/ 	.word	0x000219b0


	//   ....[125]....
        /*0b68*/ 	.word	0x00021b00


	//   ....[126]....
        /*0b6c*/ 	.word	0x000222f0


	//   ....[127]....
        /*0b70*/ 	.word	0x00022310


	//   ....[128]....
        /*0b74*/ 	.word	0x00022360


	//   ....[129]....
        /*0b78*/ 	.word	0x00022370


	//   ....[130]....
        /*0b7c*/ 	.word	0x000223b0


	//   ....[131]....
        /*0b80*/ 	.word	0x000223c0


	//   ....[132]....
        /*0b84*/ 	.word	0x000223d0


	//   ....[133]....
        /*0b88*/ 	.word	0x00022410


	//   ....[134]....
        /*0b8c*/ 	.word	0x00022710


	//   ....[135]....
        /*0b90*/ 	.word	0x00022750


	//   ....[136]....
        /*0b94*/ 	.word	0x00022770


	//   ....[137]....
        /*0b98*/ 	.word	0x00022790


	//   ....[138]....
        /*0b9c*/ 	.word	0x000227c0


	//   ....[139]....
        /*0ba0*/ 	.word	0x000227e0


	//   ....[140]....
        /*0ba4*/ 	.word	0x000228e0


	//   ....[141]....
        /*0ba8*/ 	.word	0x00022a30


	//   ....[142]....
        /*0bac*/ 	.word	0x00023070


	//   ....[143]....
        /*0bb0*/ 	.word	0x000230a0


	//   ....[144]....
        /*0bb4*/ 	.word	0x00023100


	//   ....[145]....
        /*0bb8*/ 	.word	0x00023130


	//   ....[146]....
        /*0bbc*/ 	.word	0x00023160


	//   ....[147]....
        /*0bc0*/ 	.word	0x00023190


	//   ....[148]....
        /*0bc4*/ 	.word	0x000231c0


	//   ....[149]....
        /*0bc8*/ 	.word	0x000231f0


	//   ....[150]....
        /*0bcc*/ 	.word	0x00023390


	//   ....[151]....
        /*0bd0*/ 	.word	0x000233c0


	//   ....[152]....
        /*0bd4*/ 	.word	0x000233f0


	//   ....[153]....
        /*0bd8*/ 	.word	0x00023420


	//   ....[154]....
        /*0bdc*/ 	.word	0x00023450


	//   ....[155]....
        /*0be0*/ 	.word	0x00023480


	//   ....[156]....
        /*0be4*/ 	.word	0x00023540


	//   ....[157]....
        /*0be8*/ 	.word	0x00023560


	//   ....[158]....
        /*0bec*/ 	.word	0x00023580


	//   ....[159]....
        /*0bf0*/ 	.word	0x000235e0


	//   ....[160]....
        /*0bf4*/ 	.word	0x00024010


	//   ....[161]....
        /*0bf8*/ 	.word	0x00024330


	//   ....[162]....
        /*0bfc*/ 	.word	0x000243c0


	//   ....[163]....
        /*0c00*/ 	.word	0x000244b0


	//   ....[164]....
        /*0c04*/ 	.word	0x00024540


	//   ....[165]....
        /*0c08*/ 	.word	0x00024620


	//   ....[166]....
        /*0c0c*/ 	.word	0x000246b0


	//   ....[167]....
        /*0c10*/ 	.word	0x00024790


	//   ....[168]....
        /*0c14*/ 	.word	0x00024820


	//   ....[169]....
        /*0c18*/ 	.word	0x00024870


	//   ....[170]....
        /*0c1c*/ 	.word	0x000248c0


	//   ....[171]....
        /*0c20*/ 	.word	0x00024960


	//   ....[172]....
        /*0c24*/ 	.word	0x000249f0


	//   ....[173]....
        /*0c28*/ 	.word	0x00024a40


	//   ....[174]....
        /*0c2c*/ 	.word	0x00024a90


	//   ....[175]....
        /*0c30*/ 	.word	0x00024b80


	//   ....[176]....
        /*0c34*/ 	.word	0x00024c30


	//   ....[177]....
        /*0c38*/ 	.word	0x00024cb0


	//   ....[178]....
        /*0c3c*/ 	.word	0x00024d20


	//   ....[179]....
        /*0c40*/ 	.word	0x00024e70


	//   ....[180]....
        /*0c44*/ 	.word	0x00024fa0


	//   ....[181]....
        /*0c48*/ 	.word	0x00025010


	//   ....[182]....
        /*0c4c*/ 	.word	0x00025060


	//   ....[183]....
        /*0c50*/ 	.word	0x000253a0


	//   ....[184]....
        /*0c54*/ 	.word	0x00025680


	//   ....[185]....
        /*0c58*/ 	.word	0x00025770


	//   ....[186]....
        /*0c5c*/ 	.word	0x00025810


	//   ....[187]....
        /*0c60*/ 	.word	0x00025870


	//   ....[188]....
        /*0c64*/ 	.word	0x00025960


	//   ....[189]....
        /*0c68*/ 	.word	0x000259d0


	//   ....[190]....
        /*0c6c*/ 	.word	0x00025ac0


	//   ....[191]....
        /*0c70*/ 	.word	0x00025b30


	//   ....[192]....
        /*0c74*/ 	.word	0x00025bd0


	//   ....[193]....
        /*0c78*/ 	.word	0x00025cc0


	//   ....[194]....
        /*0c7c*/ 	.word	0x00025d60


	//   ....[195]....
        /*0c80*/ 	.word	0x00025dc0


	//   ....[196]....
        /*0c84*/ 	.word	0x00025e80


	//   ....[197]....
        /*0c88*/ 	.word	0x00025ee0


	//   ....[198]....
        /*0c8c*/ 	.word	0x00025f80


	//   ....[199]....
        /*0c90*/ 	.word	0x00026030


	//   ....[200]....
        /*0c94*/ 	.word	0x000260d0


	//   ....[201]....
        /*0c98*/ 	.word	0x00026400


	//   ....[202]....
        /*0c9c*/ 	.word	0x000264c0


	//   ....[203]....
        /*0ca0*/ 	.word	0x00026730


	//   ....[204]....
        /*0ca4*/ 	.word	0x000267b0


	//   ....[205]....
        /*0ca8*/ 	.word	0x000269c0


	//   ....[206]....
        /*0cac*/ 	.word	0x00026a10


	//   ....[207]....
        /*0cb0*/ 	.word	0x00026b80


	//   ....[208]....
        /*0cb4*/ 	.word	0x00026c10


	//   ....[209]....
        /*0cb8*/ 	.word	0x00026d50


	//   ....[210]....
        /*0cbc*/ 	.word	0x00026e50


	//   ....[211]....
        /*0cc0*/ 	.word	0x000270c0


	//   ....[212]....
        /*0cc4*/ 	.word	0x00027110


	//   ....[213]....
        /*0cc8*/ 	.word	0x000272e0


	//   ....[214]....
        /*0ccc*/ 	.word	0x00027330


	//   ....[215]....
        /*0cd0*/ 	.word	0x00027500


	//   ....[216]....
        /*0cd4*/ 	.word	0x00027550


	//   ....[217]....
        /*0cd8*/ 	.word	0x00027640


	//   ....[218]....
        /*0cdc*/ 	.word	0x000276e0


	//   ....[219]....
        /*0ce0*/ 	.word	0x00027740


	//   ....[220]....
        /*0ce4*/ 	.word	0x000277f0


	//   ....[221]....
        /*0ce8*/ 	.word	0x00027850


	//   ....[222]....
        /*0cec*/ 	.word	0x00027900


	//   ....[223]....
        /*0cf0*/ 	.word	0x00027960


	//   ....[224]....
        /*0cf4*/ 	.word	0x00027a10


	//   ....[225]....
        /*0cf8*/ 	.word	0x00027b00


	//   ....[226]....
        /*0cfc*/ 	.word	0x00027be0


	//   ....[227]....
        /*0d00*/ 	.word	0x00027cf0


	//   ....[228]....
        /*0d04*/ 	.word	0x00027df0


	//   ....[229]....
        /*0d08*/ 	.word	0x00027f20


	//   ....[230]....
        /*0d0c*/ 	.word	0x00028000


	//   ....[231]....
        /*0d10*/ 	.word	0x00028100


	//   ....[232]....
        /*0d14*/ 	.word	0x000281e0


	//   ....[233]....
        /*0d18*/ 	.word	0x00028270


	//   ....[234]....
        /*0d1c*/ 	.word	0x00028310


	//   ....[235]....
        /*0d20*/ 	.word	0x00028480


	//   ....[236]....
        /*0d24*/ 	.word	0x000284f0


	//   ....[237]....
        /*0d28*/ 	.word	0x00028560


	//   ....[238]....
        /*0d2c*/ 	.word	0x000285d0


	//   ....[239]....
        /*0d30*/ 	.word	0x00028640


	//   ....[240]....
        /*0d34*/ 	.word	0x000286c0


	//   ....[241]....
        /*0d38*/ 	.word	0x00028740


	//   ....[242]....
        /*0d3c*/ 	.word	0x000287d0


	//   ....[243]....
        /*0d40*/ 	.word	0x00028840


	//   ....[244]....
        /*0d44*/ 	.word	0x000288b0


	//   ....[245]....
        /*0d48*/ 	.word	0x00028920


	//   ....[246]....
        /*0d4c*/ 	.word	0x000289a0


	//   ....[247]....
        /*0d50*/ 	.word	0x00028a10


	//   ....[248]....
        /*0d54*/ 	.word	0x00028ac0


	//   ....[249]....
        /*0d58*/ 	.word	0x00028b10


	//   ....[250]....
        /*0d5c*/ 	.word	0x00028ba0


	//   ....[251]....
        /*0d60*/ 	.word	0x00028cd0


	//----- nvinfo : EIATTR_REG_RECONFIG
	.align		4
.L_1084:
        /*0d64*/ 	.byte	0x01, 0x54
	.zero		2


	//----- nvinfo : EIATTR_SYSCALL_OFFSETS
	.align		4
        /*0d68*/ 	.byte	0x04, 0x46
        /*0d6a*/ 	.short	(.L_1086 - .L_1085)


	//   ....[0]....
.L_1085:
        /*0d6c*/ 	.word	0x00002540


	//   ....[1]....
        /*0d70*/ 	.word	0x00002690


	//   ....[2]....
        /*0d74*/ 	.word	0x00007d70


	//   ....[3]....
        /*0d78*/ 	.word	0x000080a0


	//   ....[4]....
        /*0d7c*/ 	.word	0x0001eab0


	//   ....[5]....
        /*0d80*/ 	.word	0x0001ec00


	//   ....[6]....
        /*0d84*/ 	.word	0x0001ecf0


	//   ....[7]....
        /*0d88*/ 	.word	0x0001fc50


	//   ....[8]....
        /*0d8c*/ 	.word	0x000204a0


	//----- nvinfo : EIATTR_MBARRIER_INSTR_OFFSETS
	.align		4
.L_1086:
        /*0d90*/ 	.byte	0x04, 0x39
        /*0d92*/ 	.short	(.L_1088 - .L_1087)


	//   ....[0]....
.L_1087:
        /*0d94*/ 	.word	0x00000270
        /*0d98*/ 	.word	0x000000ff
        /*0d9c*/ 	.word	0x00038800
        /*0da0*/ 	.short	0x0100
        /*0da2*/ 	.byte	0x08
	.zero		1


	//   ....[1]....
        /*0da4*/ 	.word	0x00000280
        /*0da8*/ 	.word	0x000000ff
        /*0dac*/ 	.word	0x00038810
        /*0db0*/ 	.short	0x0100
        /*0db2*/ 	.byte	0x08
	.zero		1


	//   ....[2]....
        /*0db4*/ 	.word	0x00000290
        /*0db8*/ 	.word	0x000000ff
        /*0dbc*/ 	.word	0x00038820
        /*0dc0*/ 	.short	0x0100
        /*0dc2*/ 	.byte	0x08
	.zero		1


	//   ....[3]....
        /*0dc4*/ 	.word	0x00000340
        /*0dc8*/ 	.word	0x000000ff
        /*0dcc*/ 	.word	0x00038830
        /*0dd0*/ 	.short	0x0100
        /*0dd2*/ 	.byte	0x06
	.zero		1


	//   ....[4]....
        /*0dd4*/ 	.word	0x00000350
        /*0dd8*/ 	.word	0x000000ff
        /*0ddc*/ 	.word	0x00038840
        /*0de0*/ 	.short	0x0100
        /*0de2*/ 	.byte	0x06
	.zero		1


	//   ....[5]....
        /*0de4*/ 	.word	0x00000360
        /*0de8*/ 	.word	0x000000ff
        /*0dec*/ 	.word	0x00038838
        /*0df0*/ 	.short	0x0100
        /*0df2*/ 	.byte	0x06
	.zero		1


	//   ....[6]....
        /*0df4*/ 	.word	0x00000370
        /*0df8*/ 	.word	0x000000ff
        /*0dfc*/ 	.word	0x00038848
        /*0e00*/ 	.short	0x0100
        /*0e02*/ 	.byte	0x06
	.zero		1


	//   ....[7]....
        /*0e04*/ 	.word	0x000004a0
        /*0e08*/ 	.word	0x000000ff
        /*0e0c*/ 	.word	0x00038850
        /*0e10*/ 	.short	0x0100
        /*0e12*/ 	.byte	0x08
	.zero		1


	//   ....[8]....
        /*0e14*/ 	.word	0x000004b0
        /*0e18*/ 	.word	0x000000ff
        /*0e1c*/ 	.word	0x00038860
        /*0e20*/ 	.short	0x0100
        /*0e22*/ 	.byte	0x08
	.zero		1


	//   ....[9]....
        /*0e24*/ 	.word	0x000004c0
        /*0e28*/ 	.word	0x000000ff
        /*0e2c*/ 	.word	0x00038858
        /*0e30*/ 	.short	0x0100
        /*0e32*/ 	.byte	0x08
	.zero		1


	//   ....[10]....
        /*0e34*/ 	.word	0x000004d0
        /*0e38*/ 	.word	0x000000ff
        /*0e3c*/ 	.word	0x00038868
        /*0e40*/ 	.short	0x0100
        /*0e42*/ 	.byte	0x08
	.zero		1


	//   ....[11]....
        /*0e44*/ 	.word	0x000005c0
        /*0e48*/ 	.word	0x000000ff
        /*0e4c*/ 	.word	0x00038870
        /*0e50*/ 	.short	0x0100
        /*0e52*/ 	.byte	0x06
	.zero		1


	//   ....[12]....
        /*0e54*/ 	.word	0x000005d0
        /*0e58*/ 	.word	0x000000ff
        /*0e5c*/ 	.word	0x00038880
        /*0e60*/ 	.short	0x0100
        /*0e62*/ 	.byte	0x06
	.zero		1


	//   ....[13]....
        /*0e64*/ 	.word	0x000005e0
        /*0e68*/ 	.word	0x000000ff
        /*0e6c*/ 	.word	0x00038878
        /*0e70*/ 	.short	0x0100
        /*0e72*/ 	.byte	0x06
	.zero		1


	//   ....[14]....
        /*0e74*/ 	.word	0x000005f0
        /*0e78*/ 	.word	0x000000ff
        /*0e7c*/ 	.word	0x00038888
        /*0e80*/ 	.short	0x0100
        /*0e82*/ 	.byte	0x06
	.zero		1


	//   ....[15]....
        /*0e84*/ 	.word	0x00000720
        /*0e88*/ 	.word	0x000000ff
        /*0e8c*/ 	.word	0x00038890
        /*0e90*/ 	.short	0x0100
        /*0e92*/ 	.byte	0x08
	.zero		1


	//   ....[16]....
        /*0e94*/ 	.word	0x00000730
        /*0e98*/ 	.word	0x000000ff
        /*0e9c*/ 	.word	0x000388a0
        /*0ea0*/ 	.short	0x0100
        /*0ea2*/ 	.byte	0x08
	.zero		1


	//   ....[17]....
        /*0ea4*/ 	.word	0x00000740
        /*0ea8*/ 	.word	0x000000ff
        /*0eac*/ 	.word	0x00038898
        /*0eb0*/ 	.short	0x0100
        /*0eb2*/ 	.byte	0x08
	.zero		1


	//   ....[18]....
        /*0eb4*/ 	.word	0x00000750
        /*0eb8*/ 	.word	0x000000ff
        /*0ebc*/ 	.word	0x000388a8
        /*0ec0*/ 	.short	0x0100
        /*0ec2*/ 	.byte	0x08
	.zero		1


	//   ....[19]....
        /*0ec4*/ 	.word	0x00000880
        /*0ec8*/ 	.word	0x000000ff
        /*0ecc*/ 	.word	0x000388b0
        /*0ed0*/ 	.short	0x0100
        /*0ed2*/ 	.byte	0x08
	.zero		1


	//   ....[20]....
        /*0ed4*/ 	.word	0x00000890
        /*0ed8*/ 	.word	0x000000ff
        /*0edc*/ 	.word	0x000388c0
        /*0ee0*/ 	.short	0x0100
        /*0ee2*/ 	.byte	0x08
	.zero		1


	//   ....[21]....
        /*0ee4*/ 	.word	0x000008a0
        /*0ee8*/ 	.word	0x000000ff
        /*0eec*/ 	.word	0x000388b8
        /*0ef0*/ 	.short	0x0100
        /*0ef2*/ 	.byte	0x08
	.zero		1


	//   ....[22]....
        /*0ef4*/ 	.word	0x000008b0
        /*0ef8*/ 	.word	0x000000ff
        /*0efc*/ 	.word	0x000388c8
        /*0f00*/ 	.short	0x0100
        /*0f02*/ 	.byte	0x08
	.zero		1


	//   ....[23]....
        /*0f04*/ 	.word	0x00003270
        /*0f08*/ 	.word	0x0000003d
        /*0f0c*/ 	.word	0x00038890
        /*0f10*/ 	.short	0x010a
        /*0f12*/ 	.byte	0x3f
	.zero		1


	//   ....[24]....
        /*0f14*/ 	.word	0x00003d20
        /*0f18*/ 	.word	0x0000003d
        /*0f1c*/ 	.word	0x00038890
        /*0f20*/ 	.short	0x010a
        /*0f22*/ 	.byte	0x3f
	.zero		1


	//   ....[25]....
        /*0f24*/ 	.word	0x000045e0
        /*0f28*/ 	.word	0x0000003d
        /*0f2c*/ 	.word	0x00038890
        /*0f30*/ 	.short	0x010a
        /*0f32*/ 	.byte	0x3f
	.zero		1


	//   ....[26]....
        /*0f34*/ 	.word	0x000049a0
        /*0f38*/ 	.word	0x00000004
        /*0f3c*/ 	.word	0x00000000
        /*0f40*/ 	.short	0x0101
        /*0f42*/ 	.byte	0x3f
	.zero		1


	//   ....[27]....
        /*0f44*/ 	.word	0x000049e0
        /*0f48*/ 	.word	0x0000003d
        /*0f4c*/ 	.word	0x000388b0
        /*0f50*/ 	.short	0x010a
        /*0f52*/ 	.byte	0x3f
	.zero		1


	//   ....[28]....
        /*0f54*/ 	.word	0x000052a0
        /*0f58*/ 	.word	0x0000003d
        /*0f5c*/ 	.word	0x00000000
        /*0f60*/ 	.short	0x0101
        /*0f62*/ 	.byte	0x3f
	.zero		1


	//   ....[29]....
        /*0f64*/ 	.word	0x00005f60
        /*0f68*/ 	.word	0x0000000b
        /*0f6c*/ 	.word	0x00000000
        /*0f70*/ 	.short	0x0101
        /*0f72*/ 	.byte	0x3f
	.zero		1


	//   ....[30]....
        /*0f74*/ 	.word	0x00006b20
        /*0f78*/ 	.word	0x0000000a
        /*0f7c*/ 	.word	0x00000000
        /*0f80*/ 	.short	0x0101
        /*0f82*/ 	.byte	0x3f
	.zero		1


	//   ....[31]....
        /*0f84*/ 	.word	0x00007e10
        /*0f88*/ 	.word	0x00000011
        /*0f8c*/ 	.word	0x00038800
        /*0f90*/ 	.short	0x010a
        /*0f92*/ 	.byte	0x3f
	.zero		1


	//   ....[32]....
        /*0f94*/ 	.word	0x00007e60
        /*0f98*/ 	.word	0x00000011
        /*0f9c*/ 	.word	0x00038800
        /*0fa0*/ 	.short	0x010a
        /*0fa2*/ 	.byte	0x3f
	.zero		1


	//   ....[33]....
        /*0fa4*/ 	.word	0x00008930
        /*0fa8*/ 	.word	0x00000011
        /*0fac*/ 	.word	0x00038800
        /*0fb0*/ 	.short	0x010a
        /*0fb2*/ 	.byte	0x3f
	.zero		1


	//   ....[34]....
        /*0fb4*/ 	.word	0x00009e90
        /*0fb8*/ 	.word	0x00000011
        /*0fbc*/ 	.word	0x00038800
        /*0fc0*/ 	.short	0x010a
        /*0fc2*/ 	.byte	0x3f
	.zero		1


	//   ....[35]....
        /*0fc4*/ 	.word	0x0000ae40
        /*0fc8*/ 	.word	0x0000000e
        /*0fcc*/ 	.word	0x00038830
        /*0fd0*/ 	.short	0x010a
        /*0fd2*/ 	.byte	0x3f
	.zero		1


	//   ....[36]....
        /*0fd4*/ 	.word	0x0000aef0
        /*0fd8*/ 	.word	0x0000000e
        /*0fdc*/ 	.word	0x00038830
        /*0fe0*/ 	.short	0x010a
        /*0fe2*/ 	.byte	0x3f
	.zero		1


	//   ....[37]....
        /*0fe4*/ 	.word	0x0000b200
        /*0fe8*/ 	.word	0x00000011
        /*0fec*/ 	.word	0x00038810
        /*0ff0*/ 	.short	0x010a
        /*0ff2*/ 	.byte	0x3f
	.zero		1


	//   ....[38]....
        /*0ff4*/ 	.word	0x0000b250
        /*0ff8*/ 	.word	0x0000000e
        /*0ffc*/ 	.word	0x00038850
        /*1000*/ 	.short	0x010a
        /*1002*/ 	.byte	0x3f
	.zero		1


	//   ....[39]....
        /*1004*/ 	.word	0x0000b2c0
        /*1008*/ 	.word	0x0000000e
        /*100c*/ 	.word	0x00038850
        /*1010*/ 	.short	0x010a
        /*1012*/ 	.byte	0x3f
	.zero		1


	//   ....[40]....
        /*1014*/ 	.word	0x0000daa0
        /*1018*/ 	.word	0x00000015
        /*101c*/ 	.word	0x00000000
        /*1020*/ 	.short	0x0101
        /*1022*/ 	.byte	0x3f
	.zero		1


	//   ....[41]....
        /*1024*/ 	.word	0x0000e290
        /*1028*/ 	.word	0x0000000e
        /*102c*/ 	.word	0x00000000
        /*1030*/ 	.short	0x0101
        /*1032*/ 	.byte	0x3f
	.zero		1


	//   ....[42]....
        /*1034*/ 	.word	0x0000e420
        /*1038*/ 	.word	0x0000000f
        /*103c*/ 	.word	0x00038830
        /*1040*/ 	.short	0x010a
        /*1042*/ 	.byte	0x3f
	.zero		1


	//   ....[43]....
        /*1044*/ 	.word	0x0000e490
        /*1048*/ 	.word	0x0000000f
        /*104c*/ 	.word	0x00038830
        /*1050*/ 	.short	0x010a
        /*1052*/ 	.byte	0x3f
	.zero		1


	//   ....[44]....
        /*1054*/ 	.word	0x0000e700
        /*1058*/ 	.word	0x0000000f
        /*105c*/ 	.word	0x00038850
        /*1060*/ 	.short	0x010a
        /*1062*/ 	.byte	0x3f
	.zero		1


	//   ....[45]....
        /*1064*/ 	.word	0x0000e750
        /*1068*/ 	.word	0x0000000f
        /*106c*/ 	.word	0x00038850
        /*1070*/ 	.short	0x010a
        /*1072*/ 	.byte	0x3f
	.zero		1


	//   ....[46]....
        /*1074*/ 	.word	0x00010a70
        /*1078*/ 	.word	0x0000009a
        /*107c*/ 	.word	0x00000000
        /*1080*/ 	.short	0x0101
        /*1082*/ 	.byte	0x3f
	.zero		1


	//   ....[47]....
        /*1084*/ 	.word	0x00011f30
        /*1088*/ 	.word	0x0000000f
        /*108c*/ 	.word	0x00000000
        /*1090*/ 	.short	0x0101
        /*1092*/ 	.byte	0x3f
	.zero		1


	//   ....[48]....
        /*1094*/ 	.word	0x00012070
        /*1098*/ 	.word	0x0000000f
        /*109c*/ 	.word	0x00038830
        /*10a0*/ 	.short	0x010a
        /*10a2*/ 	.byte	0x3f
	.zero		1


	//   ....[49]....
        /*10a4*/ 	.word	0x000120e0
        /*10a8*/ 	.word	0x0000000f
        /*10ac*/ 	.word	0x00038830
        /*10b0*/ 	.short	0x010a
        /*10b2*/ 	.byte	0x3f
	.zero		1


	//   ....[50]....
        /*10b4*/ 	.word	0x00012350
        /*10b8*/ 	.word	0x0000000f
        /*10bc*/ 	.word	0x00038850
        /*10c0*/ 	.short	0x010a
        /*10c2*/ 	.byte	0x3f
	.zero		1


	//   ....[51]....
        /*10c4*/ 	.word	0x000123a0
        /*10c8*/ 	.word	0x0000000f
        /*10cc*/ 	.word	0x00038850
        /*10d0*/ 	.short	0x010a
        /*10d2*/ 	.byte	0x3f
	.zero		1


	//   ....[52]....
        /*10d4*/ 	.word	0x000142b0
        /*10d8*/ 	.word	0x000000c5
        /*10dc*/ 	.word	0x00000000
        /*10e0*/ 	.short	0x0101
        /*10e2*/ 	.byte	0x3f
	.zero		1


	//   ....[53]....
        /*10e4*/ 	.word	0x000155f0
        /*10e8*/ 	.word	0x0000000f
        /*10ec*/ 	.word	0x00000000
        /*10f0*/ 	.short	0x0101
        /*10f2*/ 	.byte	0x3f
	.zero		1


	//   ....[54]....
        /*10f4*/ 	.word	0x00017d00
        /*10f8*/ 	.word	0x00000000
        /*10fc*/ 	.word	0x00000000
        /*1100*/ 	.short	0x0101
        /*1102*/ 	.byte	0x3f
	.zero		1


	//   ....[55]....
        /*1104*/ 	.word	0x00018cb0
        /*1108*/ 	.word	0x00000002
        /*110c*/ 	.word	0x00000000
        /*1110*/ 	.short	0x0101
        /*1112*/ 	.byte	0x3f
	.zero		1


	//   ....[56]....
        /*1114*/ 	.word	0x0001ccd0
        /*1118*/ 	.word	0x00000012
        /*111c*/ 	.word	0x00038820
        /*1120*/ 	.short	0x010a
        /*1122*/ 	.byte	0x3f
	.zero		1


	//   ....[57]....
        /*1124*/ 	.word	0x0001cd60
        /*1128*/ 	.word	0x00000003
        /*112c*/ 	.word	0x000388a0
        /*1130*/ 	.short	0x010a
        /*1132*/ 	.byte	0x3f
	.zero		1


	//   ....[58]....
        /*1134*/ 	.word	0x0001cfb0
        /*1138*/ 	.word	0x00000003
        /*113c*/ 	.word	0x000388c0
        /*1140*/ 	.short	0x010a
        /*1142*/ 	.byte	0x3f
	.zero		1


	//   ....[59]....
        /*1144*/ 	.word	0x0001d980
        /*1148*/ 	.word	0x00000009
        /*114c*/ 	.word	0x000388a0
        /*1150*/ 	.short	0x010a
        /*1152*/ 	.byte	0x3f
	.zero		1


	//   ....[60]....
        /*1154*/ 	.word	0x0001dbc0
        /*1158*/ 	.word	0x00000009
        /*115c*/ 	.word	0x000388c0
        /*1160*/ 	.short	0x010a
        /*1162*/ 	.byte	0x3f
	.zero		1


	//   ....[61]....
        /*1164*/ 	.word	0x0001f4e0
        /*1168*/ 	.word	0x0000001a
        /*116c*/ 	.word	0x00038840
        /*1170*/ 	.short	0x010a
        /*1172*/ 	.byte	0x3f
	.zero		1


	//   ....[62]....
        /*1174*/ 	.word	0x0001f980
        /*1178*/ 	.word	0x0000001a
        /*117c*/ 	.word	0x00038830
        /*1180*/ 	.short	0x0107
        /*1182*/ 	.byte	0x3f
	.zero		1


	//   ....[63]....
        /*1184*/ 	.word	0x0001fa50
        /*1188*/ 	.word	0x0000001a
        /*118c*/ 	.word	0x00038830
        /*1190*/ 	.short	0x0101
        /*1192*/ 	.byte	0x3f
	.zero		1


	//   ....[64]....
        /*1194*/ 	.word	0x000202e0
        /*1198*/ 	.word	0x00000012
        /*119c*/ 	.word	0x00038800
        /*11a0*/ 	.short	0x0107
        /*11a2*/ 	.byte	0x3f
	.zero		1


	//   ....[65]....
        /*11a4*/ 	.word	0x00020370
        /*11a8*/ 	.word	0x00000012
        /*11ac*/ 	.word	0x00038800
        /*11b0*/ 	.short	0x0101
        /*11b2*/ 	.byte	0x3f
	.zero		1


	//   ....[66]....
        /*11b4*/ 	.word	0x00021260
        /*11b8*/ 	.word	0x00000012
        /*11bc*/ 	.word	0x00038810
        /*11c0*/ 	.short	0x0107
        /*11c2*/ 	.byte	0x3f
	.zero		1


	//   ....[67]....
        /*11c4*/ 	.word	0x00021360
        /*11c8*/ 	.word	0x00000012
        /*11cc*/ 	.word	0x00038810
        /*11d0*/ 	.short	0x0101
        /*11d2*/ 	.byte	0x3f
	.zero		1


	//   ....[68]....
        /*11d4*/ 	.word	0x00021380
        /*11d8*/ 	.word	0x00000012
        /*11dc*/ 	.word	0x00038820
        /*11e0*/ 	.short	0x010a
        /*11e2*/ 	.byte	0x3f
	.zero		1


	//   ....[69]....
        /*11e4*/ 	.word	0x00021410
        /*11e8*/ 	.word	0x0000001a
        /*11ec*/ 	.word	0x00038860
        /*11f0*/ 	.short	0x010a
        /*11f2*/ 	.byte	0x3f
	.zero		1


	//   ....[70]....
        /*11f4*/ 	.word	0x00021d20
        /*11f8*/ 	.word	0x0000001a
        /*11fc*/ 	.word	0x00038850
        /*1200*/ 	.short	0x0107
        /*1202*/ 	.byte	0x3f
	.zero		1


	//   ....[71]....
        /*1204*/ 	.word	0x00021df0
        /*1208*/ 	.word	0x0000001a
        /*120c*/ 	.word	0x00038850
        /*1210*/ 	.short	0x0101
        /*1212*/ 	.byte	0x3f
	.zero		1


	//   ....[72]....
        /*1214*/ 	.word	0x00022170
        /*1218*/ 	.word	0x00000006
        /*121c*/ 	.word	0x00038840
        /*1220*/ 	.short	0x010a
        /*1222*/ 	.byte	0x3f
	.zero		1


	//   ....[73]....
        /*1224*/ 	.word	0x00022490
        /*1228*/ 	.word	0x00000006
        /*122c*/ 	.word	0x00038830
        /*1230*/ 	.short	0x0107
        /*1232*/ 	.byte	0x3f
	.zero		1


	//   ....[74]....
        /*1234*/ 	.word	0x00022550
        /*1238*/ 	.word	0x00000006
        /*123c*/ 	.word	0x00038830
        /*1240*/ 	.short	0x0101
        /*1242*/ 	.byte	0x3f
	.zero		1


	//   ....[75]....
        /*1244*/ 	.word	0x00022580
        /*1248*/ 	.word	0x00000006
        /*124c*/ 	.word	0x00038860
        /*1250*/ 	.short	0x010a
        /*1252*/ 	.byte	0x3f
	.zero		1


	//   ....[76]....
        /*1254*/ 	.word	0x00022c30
        /*1258*/ 	.word	0x00000006
        /*125c*/ 	.word	0x00038850
        /*1260*/ 	.short	0x0107
        /*1262*/ 	.byte	0x3f
	.zero		1


	//   ....[77]....
        /*1264*/ 	.word	0x00022cf0
        /*1268*/ 	.word	0x00000006
        /*126c*/ 	.word	0x00038850
        /*1270*/ 	.short	0x0101
        /*1272*/ 	.byte	0x3f
	.zero		1


	//   ....[78]....
        /*1274*/ 	.word	0x00023f90
        /*1278*/ 	.word	0x00000007
        /*127c*/ 	.word	0x00038820
        /*1280*/ 	.short	0x010a
        /*1282*/ 	.byte	0x3f
	.zero		1


	//   ....[79]....
        /*1284*/ 	.word	0x00024100
        /*1288*/ 	.word	0x00000005
        /*128c*/ 	.word	0x00038840
        /*1290*/ 	.short	0x010a
        /*1292*/ 	.byte	0x3f
	.zero		1


	//   ....[80]....
        /*1294*/ 	.word	0x000241a0
        /*1298*/ 	.word	0x00000003
        /*129c*/ 	.word	0x00038840
        /*12a0*/ 	.short	0x010a
        /*12a2*/ 	.byte	0x3f
	.zero		1


	//   ....[81]....
        /*12a4*/ 	.word	0x000241e0
        /*12a8*/ 	.word	0x00000005
        /*12ac*/ 	.word	0x00038860
        /*12b0*/ 	.short	0x010a
        /*12b2*/ 	.byte	0x3f
	.zero		1


	//   ....[82]....
        /*12b4*/ 	.word	0x00024220
        /*12b8*/ 	.word	0x00000003
        /*12bc*/ 	.word	0x00038860
        /*12c0*/ 	.short	0x010a
        /*12c2*/ 	.byte	0x3f
	.zero		1


	//   ....[83]....
        /*12c4*/ 	.word	0x00024280
        /*12c8*/ 	.word	0x0000003d
        /*12cc*/ 	.word	0x00038890
        /*12d0*/ 	.short	0x010a
        /*12d2*/ 	.byte	0x3f
	.zero		1


	//   ....[84]....
        /*12d4*/ 	.word	0x00024400
        /*12d8*/ 	.word	0x0000003d
        /*12dc*/ 	.word	0x00038890
        /*12e0*/ 	.short	0x010a
        /*12e2*/ 	.byte	0x3f
	.zero		1


	//   ....[85]....
        /*12e4*/ 	.word	0x00024580
        /*12e8*/ 	.word	0x0000003d
        /*12ec*/ 	.word	0x00038890
        /*12f0*/ 	.short	0x010a
        /*12f2*/ 	.byte	0x3f
	.zero		1


	//   ....[86]....
        /*12f4*/ 	.word	0x000246e0
        /*12f8*/ 	.word	0x0000003d
        /*12fc*/ 	.word	0x000388b0
        /*1300*/ 	.short	0x010a
        /*1302*/ 	.byte	0x3f
	.zero		1


	//   ....[87]....
        /*1304*/ 	.word	0x00024ac0
        /*1308*/ 	.word	0x00000011
        /*130c*/ 	.word	0x00038800
        /*1310*/ 	.short	0x010a
        /*1312*/ 	.byte	0x3f
	.zero		1


	//   ....[88]....
        /*1314*/ 	.word	0x00025090
        /*1318*/ 	.word	0x00000011
        /*131c*/ 	.word	0x00038800
        /*1320*/ 	.short	0x010a
        /*1322*/ 	.byte	0x3f
	.zero		1


	//   ....[89]....
        /*1324*/ 	.word	0x000250e0
        /*1328*/ 	.word	0x0000000e
        /*132c*/ 	.word	0x00038830
        /*1330*/ 	.short	0x010a
        /*1332*/ 	.byte	0x3f
	.zero		1


	//   ....[90]....
        /*1334*/ 	.word	0x00025130
        /*1338*/ 	.word	0x00000011
        /*133c*/ 	.word	0x00038810
        /*1340*/ 	.short	0x010a
        /*1342*/ 	.byte	0x3f
	.zero		1


	//   ....[91]....
        /*1344*/ 	.word	0x00025180
        /*1348*/ 	.word	0x0000000e
        /*134c*/ 	.word	0x00038850
        /*1350*/ 	.short	0x010a
        /*1352*/ 	.byte	0x3f
	.zero		1


	//   ....[92]....
        /*1354*/ 	.word	0x000251d0
        /*1358*/ 	.word	0x0000000f
        /*135c*/ 	.word	0x00038830
        /*1360*/ 	.short	0x010a
        /*1362*/ 	.byte	0x3f
	.zero		1


	//   ....[93]....
        /*1364*/ 	.word	0x00025220
        /*1368*/ 	.word	0x0000000f
        /*136c*/ 	.word	0x00038850
        /*1370*/ 	.short	0x010a
        /*1372*/ 	.byte	0x3f
	.zero		1


	//   ....[94]....
        /*1374*/ 	.word	0x00025270
        /*1378*/ 	.word	0x0000000f
        /*137c*/ 	.word	0x00038830
        /*1380*/ 	.short	0x010a
        /*1382*/ 	.byte	0x3f
	.zero		1


	//   ....[95]....
        /*1384*/ 	.word	0x000252c0
        /*1388*/ 	.word	0x0000000f
        /*138c*/ 	.word	0x00038850
        /*1390*/ 	.short	0x010a
        /*1392*/ 	.byte	0x3f
	.zero		1


	//   ....[96]....
        /*1394*/ 	.word	0x00025460
        /*1398*/ 	.word	0x00000012
        /*139c*/ 	.word	0x00038820
        /*13a0*/ 	.short	0x010a
        /*13a2*/ 	.byte	0x3f
	.zero		1


	//   ....[97]....
        /*13a4*/ 	.word	0x000254b0
        /*13a8*/ 	.word	0x00000003
        /*13ac*/ 	.word	0x000388a0
        /*13b0*/ 	.short	0x010a
        /*13b2*/ 	.byte	0x3f
	.zero		1


	//   ....[98]....
        /*13b4*/ 	.word	0x00025500
        /*13b8*/ 	.word	0x00000003
        /*13bc*/ 	.word	0x000388c0
        /*13c0*/ 	.short	0x010a
        /*13c2*/ 	.byte	0x3f
	.zero		1


	//   ....[99]....
        /*13c4*/ 	.word	0x00025550
        /*13c8*/ 	.word	0x00000009
        /*13cc*/ 	.word	0x000388a0
        /*13d0*/ 	.short	0x010a
        /*13d2*/ 	.byte	0x3f
	.zero		1


	//   ....[100]....
        /*13d4*/ 	.word	0x000255a0
        /*13d8*/ 	.word	0x00000009
        /*13dc*/ 	.word	0x000388c0
        /*13e0*/ 	.short	0x010a
        /*13e2*/ 	.byte	0x3f
	.zero		1


	//   ....[101]....
        /*13e4*/ 	.word	0x000256c0
        /*13e8*/ 	.word	0x0000001a
        /*13ec*/ 	.word	0x00038840
        /*13f0*/ 	.short	0x010a
        /*13f2*/ 	.byte	0x3f
	.zero		1


	//   ....[102]....
        /*13f4*/ 	.word	0x00026c50
        /*13f8*/ 	.word	0x00000012
        /*13fc*/ 	.word	0x00038820
        /*1400*/ 	.short	0x010a
        /*1402*/ 	.byte	0x3f
	.zero		1


	//   ....[103]....
        /*1404*/ 	.word	0x00026ca0
        /*1408*/ 	.word	0x0000001a
        /*140c*/ 	.word	0x00038860
        /*1410*/ 	.short	0x010a
        /*1412*/ 	.byte	0x3f
	.zero		1


	//   ....[104]....
        /*1414*/ 	.word	0x00027590
        /*1418*/ 	.word	0x00000006
        /*141c*/ 	.word	0x00038840
        /*1420*/ 	.short	0x010a
        /*1422*/ 	.byte	0x3f
	.zero		1


	//   ....[105]....
        /*1424*/ 	.word	0x00027a50
        /*1428*/ 	.word	0x00000006
        /*142c*/ 	.word	0x00038860
        /*1430*/ 	.short	0x010a
        /*1432*/ 	.byte	0x3f
	.zero		1


	//   ....[106]....
        /*1434*/ 	.word	0x00028bf0
        /*1438*/ 	.word	0x00000007
        /*143c*/ 	.word	0x00038820
        /*1440*/ 	.short	0x010a
        /*1442*/ 	.byte	0x3f
	.zero		1


	//   ....[107]....
        /*1444*/ 	.word	0x00028d90
        /*1448*/ 	.word	0x00000005
        /*144c*/ 	.word	0x00038840
        /*1450*/ 	.short	0x010a
        /*1452*/ 	.byte	0x3f
	.zero		1


	//   ....[108]....
        /*1454*/ 	.word	0x00028de0
        /*1458*/ 	.word	0x00000003
        /*145c*/ 	.word	0x00038840
        /*1460*/ 	.short	0x010a
        /*1462*/ 	.byte	0x3f
	.zero		1


	//   ....[109]....
        /*1464*/ 	.word	0x00028e30
        /*1468*/ 	.word	0x00000005
        /*146c*/ 	.word	0x00038860
        /*1470*/ 	.short	0x010a
        /*1472*/ 	.byte	0x3f
	.zero		1


	//----- nvinfo : EIATTR_NUM_MBARRIERS
	.align		4
.L_1088:
        /*1474*/ 	.byte	0x03, 0x38
        /*1476*/ 	.short	0x0017


	//----- nvinfo : EIATTR_EXIT_INSTR_OFFSETS
	.align		4
        /*1478*/ 	.byte	0x04, 0x1c
        /*147a*/ 	.short	(.L_1090 - .L_1089)


	//   ....[0]....
.L_1089:
        /*147c*/ 	.word	0x00024270


	//----- nvinfo : EIATTR_MAX_THREADS
	.align		4
.L_1090:
        /*1480*/ 	.byte	0x04, 0x05
        /*1482*/ 	.short	(.L_1092 - .L_1091)
.L_1091:
        /*1484*/ 	.word	0x00000180
        /*1488*/ 	.word	0x00000001
        /*148c*/ 	.word	0x00000001


	//----- nvinfo : EIATTR_CRS_STACK_SIZE
	.align		4
.L_1092:
        /*1490*/ 	.byte	0x04, 0x1e
        /*1492*/ 	.short	(.L_1094 - .L_1093)
.L_1093:
        /*1494*/ 	.word	0x00000000


	//----- nvinfo : EIATTR_CBANK_PARAM_SIZE
	.align		4
.L_1094:
        /*1498*/ 	.byte	0x03, 0x19
        /*149a*/ 	.short	0x0bf0


	//----- nvinfo : EIATTR_PARAM_CBANK
	.align		4
        /*149c*/ 	.byte	0x04, 0x0a
        /*149e*/ 	.short	(.L_1096 - .L_1095)
	.align		4
.L_1095:
        /*14a0*/ 	.word	index@(.nv.constant0._ZN7cutlass13device_kernelIN5flash11enable_sm90INS1_16FlashAttnFwdSm90INS1_25CollectiveMainloopFwdSm90ILi2EN4cute5tupleIJNS5_1CILi1EEES8_S8_EEENS6_IJNS7_ILi64EEESA_SA_EEELi512ENS_10bfloat16_tEfNS_4arch4Sm90ELb1ELb0ELb1ELb1ELb1ELb1ELb1ELb0ELb0ELb1ELb1ELb0EEENS1_21CollectiveEpilogueFwdINS6_IJSA_NS7_ILi512EEESA_EEES9_SC_SE_Li256ELb1ELb1ELb1ELb0EEENS1_36VarlenDynamicPersistentTileSchedulerILi64ELi64ELi256ELi128ELb1ELb1ELb1ELb1ELb1ELb1EEEEEEEEEvNT_6ParamsE)
        /*14a4*/ 	.short	0x0210
        /*14a6*/ 	.short	0x0bf0


	//----- nvinfo : EIATTR_SW_WAR
	.align		4
.L_1096:
        /*14a8*/ 	.byte	0x04, 0x36
        /*14aa*/ 	.short	(.L_1098 - .L_1097)
.L_1097:
        /*14ac*/ 	.word	0x00000008
.L_1098:


//--------------------- .nv.info._ZN7cutlass13device_kernelIN5flash11enable_sm90INS1_16FlashAttnFwdSm90INS1_25CollectiveMainloopFwdSm90ILi2EN4cute5tupleIJNS5_1CILi1EEES8_S8_EEENS6_IJNS7_ILi128EEENS7_ILi96EEENS7_ILi64EEEEEELi256ENS_10bfloat16_tEfNS_4arch4Sm90ELb0ELb0ELb1ELb0ELb1ELb0ELb0ELb1ELb0ELb1ELb1ELb0EEENS1_21CollectiveEpilogueFwdINS6_IJSA_NS7_ILi256EEESB_EEES9_SE_SG_Li256ELb0ELb1ELb1ELb0EEENS1_19SingleTileSchedulerILb0ELb1ELb1ELi128EEEEEEEEEvNT_6ParamsE --------------------------
	.section	.nv.info._ZN7cutlass13device_kernelIN5flash11enable_sm90INS1_16FlashAttnFwdSm90INS1_25CollectiveMainloopFwdSm90ILi2EN4cute5tupleIJNS5_1CILi1EEES8_S8_EEENS6_IJNS7_ILi128EEENS7_ILi96EEENS7_ILi64EEEEEELi256ENS_10bfloat16_tEfNS_4arch4Sm90ELb0ELb0ELb1ELb0ELb1ELb0ELb0ELb1ELb0ELb1ELb1ELb0EEENS1_21CollectiveEpilogueFwdINS6_IJSA_NS7_ILi256EEESB_EEES9_SE_SG_Li256ELb0ELb1ELb1ELb0EEENS1_19SingleTileSchedulerILb0ELb1ELb1ELi128EEEEEEEEEvNT_6ParamsE,"",@"SHT_CUDA_INFO"
	.sectionflags	@""
	.align	4


	//----- nvinfo : EIATTR_CUDA_API_VERSION
	.align		4
        /*0000*/ 	.byte	0x04, 0x37
        /*0002*/ 	.short	(.L_1100 - .L_1099)
.L_1099:
        /*0004*/ 	.word	0x00000082


	//----- nvinfo : EIATTR_KPARAM_INFO
	.align		4
.L_1100:
        /*0008*/ 	.byte	0x04, 0x17
        /*000a*/ 	.short	(.L_1102 - .L_1101)
.L_1101:
        /*000c*/ 	.word	0x00000000
        /*0010*/ 	.short	0x0000
        /*0012*/ 	.short	0x0070
        /*0014*/ 	.byte	0x00, 0xf0, 0x01, 0x28


	//----- nvinfo : EIATTR_SPARSE_MMA_MASK
	.align		4
.L_1102:
        /*0018*/ 	.byte	0x03, 0x50
        /*001a*/ 	.short	0x0000


	//----- nvinfo : EIATTR_MAXREG_COUNT
	.align		4
        /*001c*/ 	.byte	0x03, 0x1b
        /*001e*/ 	.short	0x00a8


	//----- nvinfo : EIATTR_NUM_BARRIERS
	.align		4
        /*0020*/ 	.byte	0x02, 0x4c
        /*0022*/ 	.byte	0x10
	.zero		1


	//----- nvinfo : EIATTR_EXTERNS
	.align		4
        /*0024*/ 	.byte	0x04, 0x0f
        /*0026*/ 	.short	(.L_1104 - .L_1103)


	//   ....[0]....
	.align		4
.L_1103:
        /*0028*/ 	.word	index@(__assertfail)


	//----- nvinfo : EIATTR_MERCURY_ISA_VERSION
	.align		4
.L_1104:
        /*002c*/ 	.byte	0x03, 0x5f
        /*002e*/ 	.short	0x0101


	//----- nvinfo : EIATTR_INT_WARP_WIDE_INSTR_OFFSETS
	.align		4
        /*0030*/ 	.byte	0x04, 0x31
        /*0032*/ 	.short	(.L_1106 - .L_1105)


	//   ....[0]....
.L_1105:
        /*0034*/ 	.word	0x000000b0


	//   ....[1]....
        /*0038*/ 	.word	0x000000c0


	//   ....[2]....
        /*003c*/ 	.word	0x00000160


	//----- nvinfo : EIATTR_COOP_GROUP_MASK_REGIDS
	.align		4
.L_1106:
        /*0040*/ 	.byte	0x04, 0x29
        /*0042*/ 	.short	(.L_1108 - .L_1107)


	//   ....[0]....
.L_1107:
        /*0044*/ 	.word	0xffffffff


	//   ....[1]....
        /*0048*/ 	.word	0xffffffff


	//   ....[2]....
        /*004c*/ 	.word	0xffffffff


	//   ....[3]....
        /*0050*/ 	.word	0xffffffff


	//   ....[4]....
        /*0054*/ 	.word	0xffffffff


	//   ....[5]....
        /*0058*/ 	.word	0xffffffff


	//   ....[6]....
        /*005c*/ 	.word	0xffffffff


	//   ....[7]....
        /*0060*/ 	.word	0xffffffff


	//   ....[8]....
        /*0064*/ 	.word	0xffffffff


	//   ....[9]....
        /*0068*/ 	.word	0xffffffff


	//   ....[10]....
        /*006c*/ 	.word	0xffffffff


	//   ....[11]....
        /*0070*/ 	.word	0xffffffff


	//   ....[12]....
        /*0074*/ 	.word	0xffffffff


	//   ....[13]....
        /*0078*/ 	.word	0xffffffff


	//   ....[14]....
        /*007c*/ 	.word	0xffffffff


	//   ....[15]....
        /*0080*/ 	.word	0xffffffff


	//   ....[16]....
        /*0084*/ 	.word	0xffffffff


	//   ....[17]....
        /*0088*/ 	.word	0xffffffff


	//   ....[18]....
        /*008c*/ 	.word	0xffffffff


	//   ....[19]....
        /*0090*/ 	.word	0xffffffff


	//   ....[20]....
        /*0094*/ 	.word	0xffffffff


	//   ....[21]....
        /*0098*/ 	.word	0xffffffff


	//   ....[22]....
        /*009c*/ 	.word	0xffffffff


	//   ....[23]....
        /*00a0*/ 	.word	0xffffffff


	//   ....[24]....
        /*00a4*/ 	.word	0xffffffff


	//   ....[25]....
        /*00a8*/ 	.word	0xffffffff


	//   ....[26]....
        /*00ac*/ 	.word	0xffffffff


	//   ....[27]....
        /*00b0*/ 	.word	0xffffffff


	//   ....[28]....
        /*00b4*/ 	.word	0xffffffff


	//   ....[29]....
        /*00b8*/ 	.word	0xffffffff


	//   ....[30]....
        /*00bc*/ 	.word	0xffffffff


	//   ....[31]....
        /*00c0*/ 	.word	0xffffffff


	//   ....[32]....
        /*00c4*/ 	.word	0xffffffff


	//   ....[33]....
        /*00c8*/ 	.word	0xffffffff


	//   ....[34]....
        /*00cc*/ 	.word	0xffffffff


	//   ....[35]....
        /*00d0*/ 	.word	0xffffffff


	//   ....[36]....
        /*00d4*/ 	.word	0xffffffff


	//   ....[37]....
        /*00d8*/ 	.word	0xffffffff


	//   ....[38]....
        /*00dc*/ 	.word	0xffffffff


	//   ....[39]....
        /*00e0*/ 	.word	0xffffffff


	//   ....[40]....
        /*00e4*/ 	.word	0xffffffff


	//   ....[41]....
        /*00e8*/ 	.word	0xffffffff


	//   ....[42]....
        /*00ec*/ 	.word	0xffffffff


	//   ....[43]....
        /*00f0*/ 	.word	0xffffffff


	//   ....[44]....
        /*00f4*/ 	.word	0xffffffff


	//   ....[45]....
        /*00f8*/ 	.word	0xffffffff


	//   ....[46]....
        /*00fc*/ 	.word	0xffffffff


	//   ....[47]....
        /*0100*/ 	.word	0xffffffff


	//   ....[48]....
        /*0104*/ 	.word	0xffffffff


	//   ....[49]....
        /*0108*/ 	.word	0xffffffff


	//   ....[50]....
        /*010c*/ 	.word	0xffffffff


	//   ....[51]....
        /*0110*/ 	.word	0xffffffff


	//   ....[52]....
        /*0114*/ 	.word	0xffffffff


	//   ....[53]....
        /*0118*/ 	.word	0xffffffff


	//   ....[54]....
        /*011c*/ 	.word	0xffffffff


	//   ....[55]....
        /*0120*/ 	.word	0xffffffff


	//   ....[56]....
        /*0124*/ 	.word	0xffffffff


	//   ....[57]....
        /*0128*/ 	.word	0xffffffff


	//   ....[58]....
        /*012c*/ 	.word	0xffffffff


	//   ....[59]....
        /*0130*/ 	.word	0xffffffff


	//   ....[60]....
        /*0134*/ 	.word	0xffffffff


	//   ....[61]....
        /*0138*/ 	.word	0xffffffff


	//   ....[62]....
        /*013c*/ 	.word	0xffffffff


	//   ....[63]....
        /*0140*/ 	.word	0xffffffff


	//   ....[64]....
        /*0144*/ 	.word	0xffffffff


	//   ....[65]....
        /*0148*/ 	.word	0xffffffff


	//   ....[66]....
        /*014c*/ 	.word	0xffffffff


	//   ....[67]....
        /*0150*/ 	.word	0xffffffff


	//   ....[68]....
        /*0154*/ 	.word	0xffffffff


	//   ....[69]....
        /*0158*/ 	.word	0xffffffff


	//   ....[70]....
        /*015c*/ 	.word	0xffffffff


	//   ....[71]....
        /*0160*/ 	.word	0xffffffff


	//   ....[72]....
        /*0164*/ 	.word	0xffffffff


	//   ....[73]....
        /*0168*/ 	.word	0xffffffff


	//   ....[74]....
        /*016c*/ 	.word	0xffffffff


	//   ....[75]....
        /*0170*/ 	.word	0xffffffff


	//   ....[76]....
        /*0174*/ 	.word	0xffffffff


	//   ....[77]....
        /*0178*/ 	.word	0xffffffff


	//   ....[78]....
        /*017c*/ 	.word	0xffffffff


	//   ....[79]....
        /*0180*/ 	.word	0xffffffff


	//   ....[80]....
        /*0184*/ 	.word	0xffffffff


	//   ....[81]....
        /*0188*/ 	.word	0xffffffff


	//   ....[82]....
        /*018c*/ 	.word	0xffffffff


	//   ....[83]....
        /*0190*/ 	.word	0xffffffff


	//   ....[84]....
        /*0194*/ 	.word	0xffffffff


	//   ....[85]....
        /*0198*/ 	.word	0xffffffff


	//   ....[86]....
        /*019c*/ 	.word	0xffffffff


	//   ....[87]....
        /*01a0*/ 	.word	0xffffffff


	//   ....[88]....
        /*01a4*/ 	.word	0xffffffff


	//   ....[89]....
        /*01a8*/ 	.word	0xffffffff


	//   ....[90]....
        /*01ac*/ 	.word	0xffffffff


	//   ....[91]....
        /*01b0*/ 	.word	0xffffffff


	//   ....[92]....
        /*01b4*/ 	.word	0xffffffff


	//   ....[93]....
        /*01b8*/ 	.word	0x0500000f


	//   ....[94]....
        /*01bc*/ 	.word	0x0500000f


	//   ....[95]....
        /*01c0*/ 	.word	0x0500000f


	//   ....[96]....
        /*01c4*/ 	.word	0x0500000f


	//   ....[97]....
        /*01c8*/ 	.word	0x0500000f


	//   ....[98]....
        /*01cc*/ 	.word	0x0500000f


	//   ....[99]....
        /*01d0*/ 	.word	0x0500000f


	//   ....[100]....
        /*01d4*/ 	.word	0x0500000f


	//   ....[101]....
        /*01d8*/ 	.word	0x0500000f


	//   ....[102]....
        /*01dc*/ 	.word	0x0500000f


	//   ....[103]....
        /*01e0*/ 	.word	0x0500000f


	//   ....[104]....
        /*01e4*/ 	.word	0x0500000f


	//   ....[105]....
        /*01e8*/ 	.word	0x0500000f


	//   ....[106]....
        /*01ec*/ 	.word	0x0500000f


	//   ....[107]....
        /*01f0*/ 	.word	0x0500000f


	//   ....[108]....
        /*01f4*/ 	.word	0x0500000f


	//   ....[109]....
        /*01f8*/ 	.word	0x0500000f


	//   ....[110]....
        /*01fc*/ 	.word	0x0500000f


	//   ....[111]....
        /*0200*/ 	.word	0x0500000f


	//   ....[112]....
        /*0204*/ 	.word	0x0500000f


	//   ....[113]....
        /*0208*/ 	.word	0x0500000f


	//   ....[114]....
        /*020c*/ 	.word	0x0500000f


	//   ....[115]....
        /*0210*/ 	.word	0x0500000f


	//   ....[116]....
        /*0214*/ 	.word	0x0500000f


	//   ....[117]....
        /*0218*/ 	.word	0x0500000f


	//   ....[118]....
        /*021c*/ 	.word	0x0500000f


	//   ....[119]....
        /*0220*/ 	.word	0x0500000f


	//   ....[120]....
        /*0224*/ 	.word	0x0500000f


	//   ....[121]....
        /*0228*/ 	.word	0x0500000f


	//   ....[122]....
        /*022c*/ 	.word	0x0500000f


	//   ....[123]....
        /*0230*/ 	.word	0x0500000f


	//   ....[124]....
        /*0234*/ 	.word	0x0500000f


	//   ....[125]....
        /*0238*/ 	.word	0x0500000f


	//   ....[126]....
        /*023c*/ 	.word	0x0500000f


	//   ....[127]....
        /*0240*/ 	.word	0x0500000f


	//   ....[128]....
        /*0244*/ 	.word	0x0500000f


	//   ....[129]....
        /*0248*/ 	.word	0x0500000f


	//   ....[130]....
        /*024c*/ 	.word	0x0500000f


	//   ....[131]....
        /*0250*/ 	.word	0x0500000f


	//   ....[132]....
        /*0254*/ 	.word	0x0500000f


	//   ....[133]....
        /*0258*/ 	.word	0x0500000f


	//   ....[134]....
        /*025c*/ 	.word	0x0500000f


	//   ....[135]....
        /*0260*/ 	.word	0x0500000f


	//   ....[136]....
        /*0264*/ 	.word	0x0500000f


	//   ....[137]....
        /*0268*/ 	.word	0x0500000f


	//   ....[138]....
        /*026c*/ 	.word	0x0500000f


	//   ....[139]....
        /*0270*/ 	.word	0x0500000f


	//   ....[140]....
        /*0274*/ 	.word	0x0500000f


	//   ....[141]....
        /*0278*/ 	.word	0x0500000f


	//   ....[142]....
        /*027c*/ 	.word	0x0500000f


	//   ....[143]....
        /*0280*/ 	.word	0x0500000f


	//   ....[144]....
        /*0284*/ 	.word	0x0500000f


	//   ....[145]....
        /*0288*/ 	.word	0x0500000f


	//   ....[146]....
        /*028c*/ 	.word	0x0500000f


	//   ....[147]....
        /*0290*/ 	.word	0x0500000f


	//   ....[148]....
        /*0294*/ 	.word	0x0500000f


	//   ....[149]....
        /*0298*/ 	.word	0x0500000f


	//   ....[150]....
        /*029c*/ 	.word	0x0500000f


	//   ....[151]....
        /*02a0*/ 	.word	0x0500000f


	//   ....[152]....
        /*02a4*/ 	.word	0x0500000f


	//   ....[153]....
        /*02a8*/ 	.word	0x0500000f


	//   ....[154]....
        /*02ac*/ 	.word	0x0500000f


	//   ....[155]....
        /*02b0*/ 	.word	0x0500000f


	//   ....[156]....
        /*02b4*/ 	.word	0x0500000f


	//   ....[157]....
        /*02b8*/ 	.word	0x0500000f


	//   ....[158]....
        /*02bc*/ 	.word	0x0500000f


	//----- nvinfo : EIATTR_COOP_GROUP_INSTR_OFFSETS
	.align		4
.L_1108:
        /*02c0*/ 	.byte	0x04, 0x28
        /*02c2*/ 	.short	(.L_1110 - .L_1109)


	//   ....[0]....
.L_1109:
        /*02c4*/ 	.word	0x00000060


	//   ....[1]....
        /*02c8*/ 	.word	0x000000a0


	//   ....[2]....
        /*02cc*/ 	.word	0x000002c0


	//   ....[3]....
        /*02d0*/ 	.word	0x00000420


	//   ....[4]....
        /*02d4*/ 	.word	0x00000540


	//   ....[5]....
        /*02d8*/ 	.word	0x000006a0


	//   ....[6]....
        /*02dc*/ 	.word	0x00001230


	//   ....[7]....
        /*02e0*/ 	.word	0x000023e0


	//   ....[8]....
        /*02e4*/ 	.word	0x00002470


	//   ....[9]....
        /*02e8*/ 	.word	0x000028a0


	//   ....[10]....
        /*02ec*/ 	.word	0x00002920


	//   ....[11]....
        /*02f0*/ 	.word	0x00003e90


	//   ....[12]....
        /*02f4*/ 	.word	0x00003f00


	//   ....[13]....
        /*02f8*/ 	.word	0x00004390


	//   ....[14]....
        /*02fc*/ 	.word	0x00004550


	//   ....[15]....
        /*0300*/ 	.word	0x00005870


	//   ....[16]....
        /*0304*/ 	.word	0x000058b0


	//   ....[17]....
        /*0308*/ 	.word	0x000058d0


	//   ....[18]....
        /*030c*/ 	.word	0x00005900


	//   ....[19]....
        /*0310*/ 	.word	0x000069c0


	//   ....[20]....
        /*0314*/ 	.word	0x00006a10


	//   ....[21]....
        /*0318*/ 	.word	0x00006a50


	//   ....[22]....
        /*031c*/ 	.word	0x00006a80


	//   ....[23]....
        /*0320*/ 	.word	0x00006ac0


	//   ....[24]....
        /*0324*/ 	.word	0x00006ae0


	//   ....[25]....
        /*0328*/ 	.word	0x00007750


	//   ....[26]....
        /*032c*/ 	.word	0x00007760


	//   ....[27]....
        /*0330*/ 	.word	0x00008790


	//   ....[28]....
        /*0334*/ 	.word	0x00009870


	//   ....[29]....
        /*0338*/ 	.word	0x00009890


	//   ....[30]....
        /*033c*/ 	.word	0x000098a0


	//   ....[31]....
        /*0340*/ 	.word	0x000098e0


	//   ....[32]....
        /*0344*/ 	.word	0x00009930


	//   ....[33]....
        /*0348*/ 	.word	0x00009950


	//   ....[34]....
        /*034c*/ 	.word	0x000099a0


	//   ....[35]....
        /*0350*/ 	.word	0x000099c0


	//   ....[36]....
        /*0354*/ 	.word	0x00009a10


	//   ....[37]....
        /*0358*/ 	.word	0x00009a30


	//   ....[38]....
        /*035c*/ 	.word	0x00009a80


	//   ....[39]....
        /*0360*/ 	.word	0x00009aa0


	//   ....[40]....
        /*0364*/ 	.word	0x00009ff0


	//   ....[41]....
        /*0368*/ 	.word	0x0000a030


	//   ....[42]....
        /*036c*/ 	.word	0x0000a060


	//   ....[43]....
        /*0370*/ 	.word	0x0000a0b0


	//   ....[44]....
        /*0374*/ 	.word	0x0000a110


	//   ....[45]....
        /*0378*/ 	.word	0x0000a130


	//   ....[46]....
        /*037c*/ 	.word	0x0000a190


	//   ....[47]....
        /*0380*/ 	.word	0x0000a1b0


	//   ....[48]....
        /*0384*/ 	.word	0x0000a210


	//   ....[49]....
        /*0388*/ 	.word	0x0000a230


	//   ....[50]....
        /*038c*/ 	.word	0x0000a290


	//   ....[51]....
        /*0390*/ 	.word	0x0000a2b0


	//   ....[52]....
        /*0394*/ 	.word	0x0000a310


	//   ....[53]....
        /*0398*/ 	.word	0x0000a330


	//   ....[54]....
        /*039c*/ 	.word	0x0000a380


	//   ....[55]....
        /*03a0*/ 	.word	0x0000a3a0


	//   ....[56]....
        /*03a4*/ 	.word	0x0000a720


	//   ....[57]....
        /*03a8*/ 	.word	0x0000a750


	//   ....[58]....
        /*03ac*/ 	.word	0x0000a790


	//   ....[59]....
        /*03b0*/ 	.word	0x0000a7b0


	//   ....[60]....
        /*03b4*/ 	.word	0x0000a7d0


	//   ....[61]....
        /*03b8*/ 	.word	0x0000a7f0


	//   ....[62]....
        /*03bc*/ 	.word	0x0000a810


	//   ....[63]....
        /*03c0*/ 	.word	0x0000a840


	//   ....[64]....
        /*03c4*/ 	.word	0x0000a8e0


	//   ....[65]....
        /*03c8*/ 	.word	0x0000a910


	//   ....[66]....
        /*03cc*/ 	.word	0x0000a920


	//   ....[67]....
        /*03d0*/ 	.word	0x0000a9b0


	//   ....[68]....
        /*03d4*/ 	.word	0x0000b1a0


	//   ....[69]....
        /*03d8*/ 	.word	0x0000b1c0


	//   ....[70]....
        /*03dc*/ 	.word	0x0000b1d0


	//   ....[71]....
        /*03e0*/ 	.word	0x0000b1e0


	//   ....[72]....
        /*03e4*/ 	.word	0x0000b1f0


	//   ....[73]....
        /*03e8*/ 	.word	0x0000b200


	//   ....[74]....
        /*03ec*/ 	.word	0x0000b220


	//   ....[75]....
        /*03f0*/ 	.word	0x0000b240


	//   ....[76]....
        /*03f4*/ 	.word	0x0000b270


	//   ....[77]....
        /*03f8*/ 	.word	0x0000b2b0


	//   ....[78]....
        /*03fc*/ 	.word	0x0000b2f0


	//   ....[79]....
        /*0400*/ 	.word	0x0000b340


	//   ....[80]....
        /*0404*/ 	.word	0x0000b690


	//   ....[81]....
        /*0408*/ 	.word	0x0000b6b0


	//   ....[82]....
        /*040c*/ 	.word	0x0000b6c0


	//   ....[83]....
        /*0410*/ 	.word	0x0000b6d0


	//   ....[84]....
        /*0414*/ 	.word	0x0000b6e0


	//   ....[85]....
        /*0418*/ 	.word	0x0000b710


	//   ....[86]....
        /*041c*/ 	.word	0x0000b770


	//   ....[87]....
        /*0420*/ 	.word	0x0000b790


	//   ....[88]....
        /*0424*/ 	.word	0x0000b7f0


	//   ....[89]....
        /*0428*/ 	.word	0x0000b800


	//   ....[90]....
        /*042c*/ 	.word	0x0000b870


	//   ....[91]....
        /*0430*/ 	.word	0x0000b890


	//   ....[92]....
        /*0434*/ 	.word	0x0000bbf0


	//   ....[93]....
        /*0438*/ 	.word	0x0000c0b0


	//   ....[94]....
        /*043c*/ 	.word	0x0000c1a0


	//   ....[95]....
        /*0440*/ 	.word	0x0000c240


	//   ....[96]....
        /*0444*/ 	.word	0x0000c2c0


	//   ....[97]....
        /*0448*/ 	.word	0x0000c370


	//   ....[98]....
        /*044c*/ 	.word	0x0000c3d0


	//   ....[99]....
        /*0450*/ 	.word	0x0000c490


	//   ....[100]....
        /*0454*/ 	.word	0x0000c4f0


	//   ....[101]....
        /*0458*/ 	.word	0x0000c5b0


	//   ....[102]....
        /*045c*/ 	.word	0x0000c610


	//   ....[103]....
        /*0460*/ 	.word	0x0000c6d0


	//   ....[104]....
        /*0464*/ 	.word	0x0000c730


	//   ....[105]....
        /*0468*/ 	.word	0x0000c7d0


	//   ....[106]....
        /*046c*/ 	.word	0x0000c860


	//   ....[107]....
        /*0470*/ 	.word	0x0000c8c0


	//   ....[108]....
        /*0474*/ 	.word	0x0000c980


	//   ....[109]....
        /*0478*/ 	.word	0x0000ca40


	//   ....[110]....
        /*047c*/ 	.word	0x0000caa0


	//   ....[111]....
        /*0480*/ 	.word	0x0000cb70


	//   ....[112]....
        /*0484*/ 	.word	0x0000cbd0


	//   ....[113]....
        /*0488*/ 	.word	0x0000cca0


	//   ....[114]....
        /*048c*/ 	.word	0x0000cd00


	//   ....[115]....
        /*0490*/ 	.word	0x0000cdd0


	//   ....[116]....
        /*0494*/ 	.word	0x0000ce30


	//   ....[117]....
        /*0498*/ 	.word	0x0000cef0


	//   ....[118]....
        /*049c*/ 	.word	0x0000cf50


	//   ....[119]....
        /*04a0*/ 	.word	0x0000d010


	//   ....[120]....
        /*04a4*/ 	.word	0x0000d080


	//   ....[121]....
        /*04a8*/ 	.word	0x0000d120


	//   ....[122]....
        /*04ac*/ 	.word	0x0000d270


	//   ....[123]....
        /*04b0*/ 	.word	0x0000d340


	//   ....[124]....
        /*04b4*/ 	.word	0x0000d3c0


	//   ....[125]....
        /*04b8*/ 	.word	0x0000d480


	//   ....[126]....
        /*04bc*/ 	.word	0x0000d560


	//   ....[127]....
        /*04c0*/ 	.word	0x0000d620


	//   ....[128]....
        /*04c4*/ 	.word	0x0000d700


	//   ....[129]....
        /*04c8*/ 	.word	0x0000d7c0


	//   ....[130]....
        /*04cc*/ 	.word	0x0000d8a0


	//   ....[131]....
        /*04d0*/ 	.word	0x0000d960


	//   ....[132]....
        /*04d4*/ 	.word	0x0000da40


	//   ....[133]....
        /*04d8*/ 	.word	0x0000db10


	//   ....[134]....
        /*04dc*/ 	.word	0x0000dc70


	//   ....[135]....
        /*04e0*/ 	.word	0x0000dd10


	//   ....[136]....
        /*04e4*/ 	.word	0x0000dd70


	//   ....[137]....
        /*04e8*/ 	.word	0x0000de10


	//   ....[138]....
        /*04ec*/ 	.word	0x0000de70


	//   ....[139]....
        /*04f0*/ 	.word	0x0000df10


	//   ....[140]....
        /*04f4*/ 	.word	0x0000df70


	//   ....[141]....
        /*04f8*/ 	.word	0x0000e010


	//   ....[142]....
        /*04fc*/ 	.word	0x0000e070


	//   ....[143]....
        /*0500*/ 	.word	0x0000e110


	//   ....[144]....
        /*0504*/ 	.word	0x0000e170


	//   ....[145]....
        /*0508*/ 	.word	0x0000e210


	//   ....[146]....
        /*050c*/ 	.word	0x0000e300


	//   ....[147]....
        /*0510*/ 	.word	0x0000e3b0


	//   ....[148]....
        /*0514*/ 	.word	0x0000e410


	//   ....[149]....
        /*0518*/ 	.word	0x0000e4e0


	//   ....[150]....
        /*051c*/ 	.word	0x0000e540


	//   ....[151]....
        /*0520*/ 	.word	0x0000e620


	//   ....[152]....
        /*0524*/ 	.word	0x0000e680


	//   ....[153]....
        /*0528*/ 	.word	0x0000e760


	//   ....[154]....
        /*052c*/ 	.word	0x0000e7c0


	//   ....[155]....
        /*0530*/ 	.word	0x0000e8a0


	//   ....[156]....
        /*0534*/ 	.word	0x0000e900


	//   ....[157]....
        /*0538*/ 	.word	0x0000e9e0


	//   ....[158]....
        /*053c*/ 	.word	0x0000ead0


	//----- nvinfo : EIATTR_REG_RECONFIG
	.align		4
.L_1110:
        /*0540*/ 	.byte	0x01, 0x54
	.zero		2


	//----- nvinfo : EIATTR_SYSCALL_OFFSETS
	.align		4
        /*0544*/ 	.byte	0x04, 0x46
        /*0546*/ 	.short	(.L_1112 - .L_1111)


	//   ....[0]....
.L_1111:
        /*0548*/ 	.word	0x000013f0


	//   ....[1]....
        /*054c*/ 	.word	0x00008ed0


	//   ....[2]....
        /*0550*/ 	.word	0x00009010


	//   ....[3]....
        /*0554*/ 	.word	0x00009100


	//   ....[4]....
        /*0558*/ 	.word	0x00009d10


	//----- nvinfo : EIATTR_MBARRIER_INSTR_OFFSETS
	.align		4
.L_1112:
        /*055c*/ 	.byte	0x04, 0x39
        /*055e*/ 	.short	(.L_1114 - .L_1113)


	//   ....[0]....
.L_1113:
        /*0560*/ 	.word	0x00000170
        /*0564*/ 	.word	0x000000ff
        /*0568*/ 	.word	0x00022800
        /*056c*/ 	.short	0x0100
        /*056e*/ 	.byte	0x08
	.zero		1


	//   ....[1]....
        /*0570*/ 	.word	0x00000180
        /*0574*/ 	.word	0x000000ff
        /*0578*/ 	.word	0x00022820
        /*057c*/ 	.short	0x0100
        /*057e*/ 	.byte	0x08
	.zero		1


	//   ....[2]....
        /*0580*/ 	.word	0x00000270
        /*0584*/ 	.word	0x000000ff
        /*0588*/ 	.word	0x00022830
        /*058c*/ 	.short	0x0100
        /*058e*/ 	.byte	0x08
	.zero		1


	//   ....[3]....
        /*0590*/ 	.word	0x00000280
        /*0594*/ 	.word	0x000000ff
        /*0598*/ 	.word	0x00022840
        /*059c*/ 	.short	0x0100
        /*059e*/ 	.byte	0x08
	.zero		1


	//   ....[4]....
        /*05a0*/ 	.word	0x00000290
        /*05a4*/ 	.word	0x000000ff
        /*05a8*/ 	.word	0x00022838
        /*05ac*/ 	.short	0x0100
        /*05ae*/ 	.byte	0x08
	.zero		1


	//   ....[5]....
        /*05b0*/ 	.word	0x000002a0
        /*05b4*/ 	.word	0x000000ff
        /*05b8*/ 	.word	0x00022848
        /*05bc*/ 	.short	0x0100
        /*05be*/ 	.byte	0x08
	.zero		1


	//   ....[6]....
        /*05c0*/ 	.word	0x000003d0
        /*05c4*/ 	.word	0x000000ff
        /*05c8*/ 	.word	0x00022850
        /*05cc*/ 	.short	0x0100
        /*05ce*/ 	.byte	0x08
	.zero		1


	//   ....[7]....
        /*05d0*/ 	.word	0x000003e0
        /*05d4*/ 	.word	0x000000ff
        /*05d8*/ 	.word	0x00022860
        /*05dc*/ 	.short	0x0100
        /*05de*/ 	.byte	0x08
	.zero		1


	//   ....[8]....
        /*05e0*/ 	.word	0x000003f0
        /*05e4*/ 	.word	0x000000ff
        /*05e8*/ 	.word	0x00022858
        /*05ec*/ 	.short	0x0100
        /*05ee*/ 	.byte	0x08
	.zero		1


	//   ....[9]....
        /*05f0*/ 	.word	0x00000400
        /*05f4*/ 	.word	0x000000ff
        /*05f8*/ 	.word	0x00022868
        /*05fc*/ 	.short	0x0100
        /*05fe*/ 	.byte	0x08
	.zero		1


	//   ....[10]....
        /*0600*/ 	.word	0x000004f0
        /*0604*/ 	.word	0x000000ff
        /*0608*/ 	.word	0x00022870
        /*060c*/ 	.short	0x0100
        /*060e*/ 	.byte	0x06
	.zero		1


	//   ....[11]....
        /*0610*/ 	.word	0x00000500
        /*0614*/ 	.word	0x000000ff
        /*0618*/ 	.word	0x00022880
        /*061c*/ 	.short	0x0100
        /*061e*/ 	.byte	0x06
	.zero		1


	//   ....[12]....
        /*0620*/ 	.word	0x00000510
        /*0624*/ 	.word	0x000000ff
        /*0628*/ 	.word	0x00022878
        /*062c*/ 	.short	0x0100
        /*062e*/ 	.byte	0x06
	.zero		1


	//   ....[13]....
        /*0630*/ 	.word	0x00000520
        /*0634*/ 	.word	0x000000ff
        /*0638*/ 	.word	0x00022888
        /*063c*/ 	.short	0x0100
        /*063e*/ 	.byte	0x06
	.zero		1


	//   ....[14]....
        /*0640*/ 	.word	0x00000650
        /*0644*/ 	.word	0x000000ff
        /*0648*/ 	.word	0x00022890
        /*064c*/ 	.short	0x0100
        /*064e*/ 	.byte	0x08
	.zero		1


	//   ....[15]....
        /*0650*/ 	.word	0x00000660
        /*0654*/ 	.word	0x000000ff
        /*0658*/ 	.word	0x000228a0
        /*065c*/ 	.short	0x0100
        /*065e*/ 	.byte	0x08
	.zero		1


	//   ....[16]....
        /*0660*/ 	.word	0x00000670
        /*0664*/ 	.word	0x000000ff
        /*0668*/ 	.word	0x00022898
        /*066c*/ 	.short	0x0100
        /*066e*/ 	.byte	0x08
	.zero		1


	//   ....[17]....
        /*0670*/ 	.word	0x00000680
        /*0674*/ 	.word	0x000000ff
        /*0678*/ 	.word	0x000228a8
        /*067c*/ 	.short	0x0100
        /*067e*/ 	.byte	0x08
	.zero		1


	//   ....[18]....
        /*0680*/ 	.word	0x000007c0
        /*0684*/ 	.word	0x000000ff
        /*0688*/ 	.word	0x000228b0
        /*068c*/ 	.short	0x0100
        /*068e*/ 	.byte	0x08
	.zero		1


	//   ....[19]....
        /*0690*/ 	.word	0x000007d0
        /*0694*/ 	.word	0x000000ff
        /*0698*/ 	.word	0x000228c0
        /*069c*/ 	.short	0x0100
        /*069e*/ 	.byte	0x08
	.zero		1


	//   ....[20]....
        /*06a0*/ 	.word	0x000007e0
        /*06a4*/ 	.word	0x000000ff
        /*06a8*/ 	.word	0x000228b8
        /*06ac*/ 	.short	0x0100
        /*06ae*/ 	.byte	0x08
	.zero		1


	//   ....[21]....
        /*06b0*/ 	.word	0x000007f0
        /*06b4*/ 	.word	0x000000ff
        /*06b8*/ 	.word	0x000228c8
        /*06bc*/ 	.short	0x0100
        /*06be*/ 	.byte	0x08
	.zero		1


	//   ....[22]....
        /*06c0*/ 	.word	0x00001420
        /*06c4*/ 	.word	0x000000ff
        /*06c8*/ 	.word	0x00022800
        /*06cc*/ 	.short	0x010a
        /*06ce*/ 	.byte	0x29
	.zero		1


	//   ....[23]....
        /*06d0*/ 	.word	0x000014b0
        /*06d4*/ 	.word	0x000000ff
        /*06d8*/ 	.word	0x00022830
        /*06dc*/ 	.short	0x010a
        /*06de*/ 	.byte	0x29
	.zero		1


	//   ....[24]....
        /*06e0*/ 	.word	0x000014f0
        /*06e4*/ 	.word	0x000000ff
        /*06e8*/ 	.word	0x00022830
        /*06ec*/ 	.short	0x010a
        /*06ee*/ 	.byte	0x29
	.zero		1


	//   ....[25]....
        /*06f0*/ 	.word	0x00001dd0
        /*06f4*/ 	.word	0x000000ff
        /*06f8*/ 	.word	0x00000000
        /*06fc*/ 	.short	0x0101
        /*06fe*/ 	.byte	0x04
	.zero		1


	//   ....[26]....
        /*0700*/ 	.word	0x00003140
        /*0704*/ 	.word	0x000000ff
        /*0708*/ 	.word	0x00022850
        /*070c*/ 	.short	0x010a
        /*070e*/ 	.byte	0x29
	.zero		1


	//   ....[27]....
        /*0710*/ 	.word	0x00003180
        /*0714*/ 	.word	0x000000ff
        /*0718*/ 	.word	0x00022850
        /*071c*/ 	.short	0x010a
        /*071e*/ 	.byte	0x29
	.zero		1


	//   ....[28]....
        /*0720*/ 	.word	0x000034e0
        /*0724*/ 	.word	0x000000ff
        /*0728*/ 	.word	0x00000000
        /*072c*/ 	.short	0x0101
        /*072e*/ 	.byte	0x04
	.zero		1


	//   ....[29]....
        /*0730*/ 	.word	0x00003650
        /*0734*/ 	.word	0x000000ff
        /*0738*/ 	.word	0x00022830
        /*073c*/ 	.short	0x010a
        /*073e*/ 	.byte	0x1c
	.zero		1


	//   ....[30]....
        /*0740*/ 	.word	0x000036a0
        /*0744*/ 	.word	0x000000ff
        /*0748*/ 	.word	0x00022830
        /*074c*/ 	.short	0x010a
        /*074e*/ 	.byte	0x1c
	.zero		1


	//   ....[31]....
        /*0750*/ 	.word	0x00003c40
        /*0754*/ 	.word	0x000000ff
        /*0758*/ 	.word	0x00000000
        /*075c*/ 	.short	0x0101
        /*075e*/ 	.byte	0x0b
	.zero		1


	//   ....[32]....
        /*0760*/ 	.word	0x00005530
        /*0764*/ 	.word	0x000000ff
        /*0768*/ 	.word	0x00022850
        /*076c*/ 	.short	0x010a
        /*076e*/ 	.byte	0x1c
	.zero		1


	//   ....[33]....
        /*0770*/ 	.word	0x00005580
        /*0774*/ 	.word	0x000000ff
        /*0778*/ 	.word	0x00022850
        /*077c*/ 	.short	0x010a
        /*077e*/ 	.byte	0x1c
	.zero		1


	//   ....[34]....
        /*0780*/ 	.word	0x00005850
        /*0784*/ 	.word	0x000000ff
        /*0788*/ 	.word	0x00000000
        /*078c*/ 	.short	0x0101
        /*078e*/ 	.byte	0x0b
	.zero		1


	//   ....[35]....
        /*0790*/ 	.word	0x00006af0
        /*0794*/ 	.word	0x000000ff
        /*0798*/ 	.word	0x00000000
        /*079c*/ 	.short	0x0101
        /*079e*/ 	.byte	0x04
	.zero		1


	//   ....[36]....
        /*07a0*/ 	.word	0x00009610
        /*07a4*/ 	.word	0x000000ff
        /*07a8*/ 	.word	0x00022840
        /*07ac*/ 	.short	0x010a
        /*07ae*/ 	.byte	0x2b
	.zero		1


	//   ....[37]....
        /*07b0*/ 	.word	0x00009b40
        /*07b4*/ 	.word	0x000000ff
        /*07b8*/ 	.word	0x00022830
        /*07bc*/ 	.short	0x0107
        /*07be*/ 	.byte	0x2b
	.zero		1


	//   ....[38]....
        /*07c0*/ 	.word	0x00009bb0
        /*07c4*/ 	.word	0x000000ff
        /*07c8*/ 	.word	0x00022830
        /*07cc*/ 	.short	0x0101
        /*07ce*/ 	.byte	0x2b
	.zero		1


	//   ....[39]....
        /*07d0*/ 	.word	0x0000a470
        /*07d4*/ 	.word	0x000000ff
        /*07d8*/ 	.word	0x00022800
        /*07dc*/ 	.short	0x0107
        /*07de*/ 	.byte	0x2b
	.zero		1


	//   ....[40]....
        /*07e0*/ 	.word	0x0000a4b0
        /*07e4*/ 	.word	0x000000ff
        /*07e8*/ 	.word	0x00022800
        /*07ec*/ 	.short	0x0101
        /*07ee*/ 	.byte	0x2b
	.zero		1


	//   ....[41]....
        /*07f0*/ 	.word	0x0000a4c0
        /*07f4*/ 	.word	0x000000ff
        /*07f8*/ 	.word	0x00022820
        /*07fc*/ 	.short	0x010a
        /*07fe*/ 	.byte	0x2b
	.zero		1


	//   ....[42]....
        /*0800*/ 	.word	0x0000a510
        /*0804*/ 	.word	0x000000ff
        /*0808*/ 	.word	0x00022860
        /*080c*/ 	.short	0x010a
        /*080e*/ 	.byte	0x2b
	.zero		1


	//   ....[43]....
        /*0810*/ 	.word	0x0000ac40
        /*0814*/ 	.word	0x000000ff
        /*0818*/ 	.word	0x00022850
        /*081c*/ 	.short	0x0107
        /*081e*/ 	.byte	0x2b
	.zero		1


	//   ....[44]....
        /*0820*/ 	.word	0x0000acc0
        /*0824*/ 	.word	0x000000ff
        /*0828*/ 	.word	0x00022850
        /*082c*/ 	.short	0x0101
        /*082e*/ 	.byte	0x2b
	.zero		1


	//   ....[45]....
        /*0830*/ 	.word	0x0000afa0
        /*0834*/ 	.word	0x00000020
        /*0838*/ 	.word	0x00022840
        /*083c*/ 	.short	0x010a
        /*083e*/ 	.byte	0x3f
	.zero		1


	//   ....[46]....
        /*0840*/ 	.word	0x0000b3d0
        /*0844*/ 	.word	0x00000020
        /*0848*/ 	.word	0x00022830
        /*084c*/ 	.short	0x0107
        /*084e*/ 	.byte	0x3f
	.zero		1


	//   ....[47]....
        /*0850*/ 	.word	0x0000b480
        /*0854*/ 	.word	0x00000020
        /*0858*/ 	.word	0x00022830
        /*085c*/ 	.short	0x0101
        /*085e*/ 	.byte	0x3f
	.zero		1


	//   ....[48]....
        /*0860*/ 	.word	0x0000b4b0
        /*0864*/ 	.word	0x00000020
        /*0868*/ 	.word	0x00022860
        /*086c*/ 	.short	0x010a
        /*086e*/ 	.byte	0x3f
	.zero		1


	//   ....[49]....
        /*0870*/ 	.word	0x0000b9f0
        /*0874*/ 	.word	0x00000020
        /*0878*/ 	.word	0x00022850
        /*087c*/ 	.short	0x0107
        /*087e*/ 	.byte	0x3f
	.zero		1


	//   ....[50]....
        /*0880*/ 	.word	0x0000bac0
        /*0884*/ 	.word	0x00000020
        /*0888*/ 	.word	0x00022850
        /*088c*/ 	.short	0x0101
        /*088e*/ 	.byte	0x3f
	.zero		1


	//   ....[51]....
        /*0890*/ 	.word	0x0000bba0
        /*0894*/ 	.word	0x00000004
        /*0898*/ 	.word	0x00022820
        /*089c*/ 	.short	0x010a
        /*089e*/ 	.byte	0x3f
	.zero		1


	//   ....[52]....
        /*08a0*/ 	.word	0x0000bce0
        /*08a4*/ 	.word	0x00000005
        /*08a8*/ 	.word	0x00022840
        /*08ac*/ 	.short	0x010a
        /*08ae*/ 	.byte	0x3f
	.zero		1


	//   ....[53]....
        /*08b0*/ 	.word	0x0000bd80
        /*08b4*/ 	.word	0x00000015
        /*08b8*/ 	.word	0x00022840
        /*08bc*/ 	.short	0x010a
        /*08be*/ 	.byte	0x3f
	.zero		1


	//   ....[54]....
        /*08c0*/ 	.word	0x0000bdc0
        /*08c4*/ 	.word	0x00000005
        /*08c8*/ 	.word	0x00022860
        /*08cc*/ 	.short	0x010a
        /*08ce*/ 	.byte	0x3f
	.zero		1


	//   ....[55]....
        /*08d0*/ 	.word	0x0000be00
        /*08d4*/ 	.word	0x00000015
        /*08d8*/ 	.word	0x00022860
        /*08dc*/ 	.short	0x010a
        /*08de*/ 	.byte	0x3f
	.zero		1


	//   ....[56]....
        /*08e0*/ 	.word	0x0000be70
        /*08e4*/ 	.word	0x00000005
        /*08e8*/ 	.word	0x00022800
        /*08ec*/ 	.short	0x010a
        /*08ee*/ 	.byte	0x3f
	.zero		1


	//   ....[57]....
        /*08f0*/ 	.word	0x0000bed0
        /*08f4*/ 	.word	0x00000005
        /*08f8*/ 	.word	0x00022830
        /*08fc*/ 	.short	0x010a
        /*08fe*/ 	.byte	0x3f
	.zero		1


	//   ....[58]....
        /*0900*/ 	.word	0x0000bf30
        /*0904*/ 	.word	0x00000009
        /*0908*/ 	.word	0x00022850
        /*090c*/ 	.short	0x010a
        /*090e*/ 	.byte	0x3f
	.zero		1


	//   ....[59]....
        /*0910*/ 	.word	0x0000bfa0
        /*0914*/ 	.word	0x00000000
        /*0918*/ 	.word	0x00022830
        /*091c*/ 	.short	0x010a
        /*091e*/ 	.byte	0x3f
	.zero		1


	//   ....[60]....
        /*0920*/ 	.word	0x0000c010
        /*0924*/ 	.word	0x00000008
        /*0928*/ 	.word	0x00022850
        /*092c*/ 	.short	0x010a
        /*092e*/ 	.byte	0x3f
	.zero		1


	//   ....[61]....
        /*0930*/ 	.word	0x0000c0f0
        /*0934*/ 	.word	0x00000003
        /*0938*/ 	.word	0x00022840
        /*093c*/ 	.short	0x010a
        /*093e*/ 	.byte	0x3f
	.zero		1


	//   ....[62]....
        /*0940*/ 	.word	0x0000d160
        /*0944*/ 	.word	0x00000003
        /*0948*/ 	.word	0x00022820
        /*094c*/ 	.short	0x010a
        /*094e*/ 	.byte	0x3f
	.zero		1


	//   ....[63]....
        /*0950*/ 	.word	0x0000d1c0
        /*0954*/ 	.word	0x00000003
        /*0958*/ 	.word	0x00022860
        /*095c*/ 	.short	0x010a
        /*095e*/ 	.byte	0x3f
	.zero		1


	//   ....[64]....
        /*0960*/ 	.word	0x0000dbc0
        /*0964*/ 	.word	0x00000020
        /*0968*/ 	.word	0x00022840
        /*096c*/ 	.short	0x010a
        /*096e*/ 	.byte	0x3f
	.zero		1


	//   ....[65]....
        /*0970*/ 	.word	0x0000e250
        /*0974*/ 	.word	0x00000020
        /*0978*/ 	.word	0x00022860
        /*097c*/ 	.short	0x010a
        /*097e*/ 	.byte	0x3f
	.zero		1


	//   ....[66]....
        /*0980*/ 	.word	0x0000ea20
        /*0984*/ 	.word	0x00000004
        /*0988*/ 	.word	0x00022820
        /*098c*/ 	.short	0x010a
        /*098e*/ 	.byte	0x3f
	.zero		1


	//   ....[67]....
        /*0990*/ 	.word	0x0000eb90
        /*0994*/ 	.word	0x00000005
        /*0998*/ 	.word	0x00022840
        /*099c*/ 	.short	0x010a
        /*099e*/ 	.byte	0x3f
	.zero		1


	//   ....[68]....
        /*09a0*/ 	.word	0x0000ebe0
        /*09a4*/ 	.word	0x00000015
        /*09a8*/ 	.word	0x00022840
        /*09ac*/ 	.short	0x010a
        /*09ae*/ 	.byte	0x3f
	.zero		1


	//   ....[69]....
        /*09b0*/ 	.word	0x0000ec30
        /*09b4*/ 	.word	0x00000005
        /*09b8*/ 	.word	0x00022860
        /*09bc*/ 	.short	0x010a
        /*09be*/ 	.byte	0x3f
	.zero		1


	//----- nvinfo : EIATTR_NUM_MBARRIERS
	.align		4
.L_1114:
        /*09c0*/ 	.byte	0x03, 0x38
        /*09c2*/ 	.short	0x0016


	//----- nvinfo : EIATTR_EXIT_INSTR_OFFSETS
	.align		4
        /*09c4*/ 	.byte	0x04, 0x1c
        /*09c6*/ 	.short	(.L_1116 - .L_1115)


	//   ....[0]....
.L_1115:
        /*09c8*/ 	.word	0x0000be50


	//----- nvinfo : EIATTR_MAX_THREADS
	.align		4
.L_1116:
        /*09cc*/ 	.byte	0x04, 0x05
        /*09ce*/ 	.short	(.L_1118 - .L_1117)
.L_1117:
        /*09d0*/ 	.word	0x00000180
        /*09d4*/ 	.word	0x00000001
        /*09d8*/ 	.word	0x00000001


	//----- nvinfo : EIATTR_CRS_STACK_SIZE
	.align		4
.L_1118:
        /*09dc*/ 	.byte	0x04, 0x1e
        /*09de*/ 	.short	(.L_1120 - .L_1119)
.L_1119:
        /*09e0*/ 	.word	0x00000000


	//----- nvinfo : EIATTR_CBANK_PARAM_SIZE
	.align		4
.L_1120:
        /*09e4*/ 	.byte	0x03, 0x19
        /*09e6*/ 	.short	0x0a70


	//----- nvinfo : EIATTR_PARAM_CBANK
	.align		4
        /*09e8*/ 	.byte	0x04, 0x0a
        /*09ea*/ 	.short	(.L_1122 - .L_1121)
	.align		4
.L_1121:
        /*09ec*/ 	.word	index@(.nv.constant0._ZN7cutlass13device_kernelIN5flash11enable_sm90INS1_16FlashAttnFwdSm90INS1_25CollectiveMainloopFwdSm90ILi2EN4cute5tupleIJNS5_1CILi1EEES8_S8_EEENS6_IJNS7_ILi128EEENS7_ILi96EEENS7_ILi64EEEEEELi256ENS_10bfloat16_tEfNS_4arch4Sm90ELb0ELb0ELb1ELb0ELb1ELb0ELb0ELb1ELb0ELb1ELb1ELb0EEENS1_21CollectiveEpilogueFwdINS6_IJSA_NS7_ILi256EEESB_EEES9_SE_SG_Li256ELb0ELb1ELb1ELb0EEENS1_19SingleTileSchedulerILb0ELb1ELb1ELi128EEEEEEEEEvNT_6ParamsE)
        /*09f0*/ 	.short	0x0210
        /*09f2*/ 	.short	0x0a70


	//----- nvinfo : EIATTR_SW_WAR
	.align		4
.L_1122:
        /*09f4*/ 	.byte	0x04, 0x36
        /*09f6*/ 	.short	(.L_1124 - .L_1123)
.L_1123:
        /*09f8*/ 	.word	0x00000008
.L_1124:


//--------------------- .nv.info._ZN7cutlass13device_kernelIN5flash11enable_sm90INS1_16FlashAttnFwdSm90INS1_25CollectiveMainloopFwdSm90ILi2EN4cute5tupleIJNS5_1CILi1EEES8_S8_EEENS6_IJNS7_ILi128EEENS7_ILi96EEENS7_ILi64EEEEEELi256ENS_10bfloat16_tEfNS_4arch4Sm90ELb0ELb0ELb1ELb0ELb1ELb0ELb1ELb1ELb0ELb1ELb1ELb0EEENS1_21CollectiveEpilogueFwdINS6_IJSA_NS7_ILi256EEESB_EEES9_SE_SG_Li256ELb0ELb1ELb1ELb0EEENS1_19SingleTileSchedulerILb0ELb1ELb1ELi128EEEEEEEEEvNT_6ParamsE --------------------------
	.section	.nv.info._ZN7cutlass13device_kernelIN5flash11enable_sm90INS1_16FlashAttnFwdSm90INS1_25CollectiveMainloopFwdSm90ILi2EN4cute5tupleIJNS5_1CILi1EEES8_S8_EEENS6_IJNS7_ILi128EEENS7_ILi96EEENS7_ILi64EEEEEELi256ENS_10bfloat16_tEfNS_4arch4Sm90ELb0ELb0ELb1ELb0ELb1ELb0ELb1ELb1ELb0ELb1ELb1ELb0EEENS1_21CollectiveEpilogueFwdINS6_IJSA_NS7_ILi256EEESB_EEES9_SE_SG_Li256ELb0ELb1ELb1ELb0EEENS1_19SingleTileSchedulerILb0ELb1ELb1ELi128EEEEEEEEEvNT_6ParamsE,"",@"SHT_CUDA_INFO"
	.sectionflags	@""
	.align	4


	//----- nvinfo : EIATTR_CUDA_API_VERSION
	.align		4
        /*0000*/ 	.byte	0x04, 0x37
        /*0002*/ 	.short	(.L_1126 - .L_1125)
.L_1125:
        /*0004*/ 	.word	0x00000082


	//----- nvinfo : EIATTR_KPARAM_INFO
	.align		4
.L_1126:
        /*0008*/ 	.byte	0x04, 0x17
        /*000a*/ 	.short	(.L_1128 - .L_1127)
.L_1127:
        /*000c*/ 	.word	0x00000000
        /*0010*/ 	.short	0x0000
        /*0012*/ 	.short	0x0070
        /*0014*/ 	.byte	0x00, 0xf0, 0x01, 0x2c


	//----- nvinfo : EIATTR_SPARSE_MMA_MASK
	.align		4
.L_1128:
        /*0018*/ 	.byte	0x03, 0x50
        /*001a*/ 	.short	0x0000


	//----- nvinfo : EIATTR_MAXREG_COUNT
	.align		4
        /*001c*/ 	.byte	0x03, 0x1b
        /*001e*/ 	.short	0x00a8


	//----- nvinfo : EIATTR_NUM_BARRIERS
	.align		4
        /*0020*/ 	.byte	0x02, 0x4c
        /*0022*/ 	.byte	0x10
	.zero		1


	//----- nvinfo : EIATTR_EXTERNS
	.align		4
        /*0024*/ 	.byte	0x04, 0x0f
        /*0026*/ 	.short	(.L_1130 - .L_1129)


	//   ....[0]....
	.align		4
.L_1129:
        /*0028*/ 	.word	index@(__assertfail)


	//----- nvinfo : EIATTR_ANNOTATIONS
	.align		4
.L_1130:
        /*002c*/ 	.byte	0x04, 0x55
        /*002e*/ 	.short	(.L_1132 - .L_1131)


	//   ....[0]....
.L_1131:
        /*0030*/ 	.word	0x00000001
        /*0034*/ 	.byte	0xd0, 0x08, 0x00, 0x00, 0x01, 0x00, 0x00, 0x00, 0x40, 0x0a, 0x00, 0x00, 0x01, 0x00, 0x00, 0x00
        /*0044*/ 	.byte	0xd0, 0x14, 0x00, 0x00, 0x01, 0x00, 0x00, 0x00, 0xc0, 0x74, 0x00, 0x00, 0x01, 0x00, 0x00, 0x00
        /*0054*/ 	.byte	0xd0, 0x96, 0x00, 0x00, 0x01, 0x00, 0x00, 0x00, 0xf0, 0xa7, 0x00, 0x00, 0x01, 0x00, 0x00, 0x00
        /*0064*/ 	.byte	0xb0, 0xdc, 0x00, 0x00


	//----- nvinfo : EIATTR_MERCURY_ISA_VERSION
	.align		4
.L_1132:
        /*0068*/ 	.byte	0x03, 0x5f
        /*006a*/ 	.short	0x0101


	//----- nvinfo : EIATTR_INT_WARP_WIDE_INSTR_OFFSETS
	.align		4
        /*006c*/ 	.byte	0x04, 0x31
        /*006e*/ 	.short	(.L_1134 - .L_1133)


	//   ....[0]....
.L_1133:
        /*0070*/ 	.word	0x000000c0


	//   ....[1]....
        /*0074*/ 	.word	0x000000d0


	//   ....[2]....
        /*0078*/ 	.word	0x000000e0


	//   ....[3]....
        /*007c*/ 	.word	0x00000180


	//----- nvinfo : EIATTR_COOP_GROUP_MASK_REGIDS
	.align		4
.L_1134:
        /*0080*/ 	.byte	0x04, 0x29
        /*0082*/ 	.short	(.L_1136 - .L_1135)


	//   ....[0]....
.L_1135:
        /*0084*/ 	.word	0xffffffff


	//   ....[1]....
        /*0088*/ 	.word	0xffffffff


	//   ....[2]....
        /*008c*/ 	.word	0xffffffff


	//   ....[3]....
        /*0090*/ 	.word	0xffffffff


	//   ....[4]....
        /*0094*/ 	.word	0xffffffff


	//   ....[5]....
        /*0098*/ 	.word	0xffffffff


	//   ....[6]....
        /*009c*/ 	.word	0xffffffff


	//   ....[7]....
        /*00a0*/ 	.word	0xffffffff


	//   ....[8]....
        /*00a4*/ 	.word	0xffffffff


	//   ....[9]....
        /*00a8*/ 	.word	0xffffffff


	//   ....[10]....
        /*00ac*/ 	.word	0xffffffff


	//   ....[11]....
        /*00b0*/ 	.word	0xffffffff


	//   ....[12]....
        /*00b4*/ 	.word	0xffffffff


	//   ....[13]....
        /*00b8*/ 	.word	0xffffffff


	//   ....[14]....
        /*00bc*/ 	.word	0xffffffff


	//   ....[15]....
        /*00c0*/ 	.word	0xffffffff


	//   ....[16]....
        /*00c4*/ 	.word	0xffffffff


	//   ....[17]....
        /*00c8*/ 	.word	0xffffffff


	//   ....[18]....
        /*00cc*/ 	.word	0xffffffff


	//   ....[19]....
        /*00d0*/ 	.word	0xffffffff


	//   ....[20]....
        /*00d4*/ 	.word	0xffffffff


	//   ....[21]....
        /*00d8*/ 	.word	0xffffffff


	//   ....[22]....
        /*00dc*/ 	.word	0xffffffff


	//   ....[23]....
        /*00e0*/ 	.word	0xffffffff


	//   ....[24]....
        /*00e4*/ 	.word	0xffffffff


	//   ....[25]....
        /*00e8*/ 	.word	0xffffffff


	//   ....[26]....
        /*00ec*/ 	.word	0xffffffff


	//   ....[27]....
        /*00f0*/ 	.word	0xffffffff


	//   ....[28]....
        /*00f4*/ 	.word	0xffffffff


	//   ....[29]....
        /*00f8*/ 	.word	0xffffffff


	//   ....[30]....
        /*00fc*/ 	.word	0xffffffff


	//   ....[31]....
        /*0100*/ 	.word	0xffffffff


	//   ....[32]....
        /*0104*/ 	.word	0xffffffff


	//   ....[33]....
        /*0108*/ 	.word	0xffffffff


	//   ....[34]....
        /*010c*/ 	.word	0xffffffff


	//   ....[35]....
        /*0110*/ 	.word	0xffffffff


	//   ....[36]....
        /*0114*/ 	.word	0xffffffff


	//   ....[37]....
        /*0118*/ 	.word	0xffffffff


	//   ....[38]....
        /*011c*/ 	.word	0xffffffff


	//   ....[39]....
        /*0120*/ 	.word	0xffffffff


	//   ....[40]....
        /*0124*/ 	.word	0xffffffff


	//   ....[41]....
        /*0128*/ 	.word	0xffffffff


	//   ....[42]....
        /*012c*/ 	.word	0xffffffff


	//   ....[43]....
        /*0130*/ 	.word	0xffffffff


	//   ....[44]....
        /*0134*/ 	.word	0xffffffff


	//   ....[45]....
        /*0138*/ 	.word	0xffffffff


	//   ....[46]....
        /*013c*/ 	.word	0xffffffff


	//   ....[47]....
        /*0140*/ 	.word	0xffffffff


	//   ....[48]....
        /*0144*/ 	.word	0xffffffff


	//   ....[49]....
        /*0148*/ 	.word	0xffffffff


	//   ....[50]....
        /*014c*/ 	.word	0xffffffff


	//   ....[51]....
        /*0150*/ 	.word	0xffffffff


	//   ....[52]....
        /*0154*/ 	.word	0xffffffff


	//   ....[53]....
        /*0158*/ 	.word	0xffffffff


	//   ....[54]....
        /*015c*/ 	.word	0xffffffff


	//   ....[55]....
        /*0160*/ 	.word	0xffffffff


	//   ....[56]....
        /*0164*/ 	.word	0xffffffff


	//   ....[57]....
        /*0168*/ 	.word	0xffffffff


	//   ....[58]....
        /*016c*/ 	.word	0xffffffff


	//   ....[59]....
        /*0170*/ 	.word	0xffffffff


	//   ....[60]....
        /*0174*/ 	.word	0xffffffff


	//   ....[61]....
        /*0178*/ 	.word	0xffffffff


	//   ....[62]....
        /*017c*/ 	.word	0xffffffff


	//   ....[63]....
        /*0180*/ 	.word	0xffffffff


	//   ....[64]....
        /*0184*/ 	.word	0xffffffff


	//   ....[65]....
        /*0188*/ 	.word	0xffffffff


	//   ....[66]....
        /*018c*/ 	.word	0xffffffff


	//   ....[67]....
        /*0190*/ 	.word	0xffffffff


	//   ....[68]....
        /*0194*/ 	.word	0xffffffff


	//   ....[69]....
        /*0198*/ 	.word	0xffffffff


	//   ....[70]....
        /*019c*/ 	.word	0xffffffff


	//   ....[71]....
        /*01a0*/ 	.word	0xffffffff


	//   ....[72]....
        /*01a4*/ 	.word	0xffffffff


	//   ....[73]....
        /*01a8*/ 	.word	0xffffffff


	//   ....[74]....
        /*01ac*/ 	.word	0xffffffff


	//   ....[75]....
        /*01b0*/ 	.word	0xffffffff


	//   ....[76]....
        /*01b4*/ 	.word	0xffffffff


	//   ....[77]....
        /*01b8*/ 	.word	0xffffffff


	//   ....[78]....
        /*01bc*/ 	.word	0xffffffff


	//   ....[79]....
        /*01c0*/ 	.word	0xffffffff


	//   ....[80]....
        /*01c4*/ 	.word	0xffffffff


	//   ....[81]....
        /*01c8*/ 	.word	0xffffffff


	//   ....[82]....
        /*01cc*/ 	.word	0xffffffff


	//   ....[83]....
        /*01d0*/ 	.word	0xffffffff


	//   ....[84]....
        /*01d4*/ 	.word	0xffffffff


	//   ....[85]....
        /*01d8*/ 	.word	0xffffffff


	//   ....[86]....
        /*01dc*/ 	.word	0xffffffff


	//   ....[87]....
        /*01e0*/ 	.word	0xffffffff


	//   ....[88]....
        /*01e4*/ 	.word	0xffffffff


	//   ....[89]....
        /*01e8*/ 	.word	0xffffffff


	//   ....[90]....
        /*01ec*/ 	.word	0xffffffff


	//   ....[91]....
        /*01f0*/ 	.word	0xffffffff


	//   ....[92]....
        /*01f4*/ 	.word	0xffffffff


	//   ....[93]....
        /*01f8*/ 	.word	0xffffffff


	//   ....[94]....
        /*01fc*/ 	.word	0xffffffff


	//   ....[95]....
        /*0200*/ 	.word	0xffffffff


	//   ....[96]....
        /*0204*/ 	.word	0xffffffff


	//   ....[97]....
        /*0208*/ 	.word	0xffffffff


	//   ....[98]....
        /*020c*/ 	.word	0xffffffff


	//   ....[99]....
        /*0210*/ 	.word	0xffffffff


	//   ....[100]....
        /*0214*/ 	.word	0xffffffff


	//   ....[101]....
        /*0218*/ 	.word	0xffffffff


	//   ....[102]....
        /*021c*/ 	.word	0xffffffff


	//   ....[103]....
        /*0220*/ 	.word	0xffffffff


	//   ....[104]....
        /*0224*/ 	.word	0xffffffff


	//   ....[105]....
        /*0228*/ 	.word	0xffffffff


	//   ....[106]....
        /*022c*/ 	.word	0xffffffff


	//   ....[107]....
        /*0230*/ 	.word	0xffffffff


	//   ....[108]....
        /*0234*/ 	.word	0xffffffff


	//   ....[109]....
        /*0238*/ 	.word	0x0500000f


	//   ....[110]....
        /*023c*/ 	.word	0x0500000f


	//   ....[111]....
        /*0240*/ 	.word	0x0500000f


	//   ....[112]....
        /*0244*/ 	.word	0x0500000f


	//   ....[113]....
        /*0248*/ 	.word	0x0500000f


	//   ....[114]....
        /*024c*/ 	.word	0x0500000f


	//   ....[115]....
        /*0250*/ 	.word	0x0500000f


	//   ....[116]....
        /*0254*/ 	.word	0x0500000f


	//   ....[117]....
        /*0258*/ 	.word	0x0500000f


	//   ....[118]....
        /*025c*/ 	.word	0x0500000f


	//   ....[119]....
        /*0260*/ 	.word	0x0500000f


	//   ....[120]....
        /*0264*/ 	.word	0x0500000f


	//   ....[121]....
        /*0268*/ 	.word	0x0500000f


	//   ....[122]....
        /*026c*/ 	.word	0x0500000f


	//   ....[123]....
        /*0270*/ 	.word	0x0500000f


	//   ....[124]....
        /*0274*/ 	.word	0x0500000f


	//   ....[125]....
        /*0278*/ 	.word	0x0500000f


	//   ....[126]....
        /*027c*/ 	.word	0x0500000f


	//   ....[127]....
        /*0280*/ 	.word	0x0500000f


	//   ....[128]....
        /*0284*/ 	.word	0x0500000f


	//   ....[129]....
        /*0288*/ 	.word	0x0500000f


	//   ....[130]....
        /*028c*/ 	.word	0x0500000f


	//   ....[131]....
        /*0290*/ 	.word	0x0500000f


	//   ....[132]....
        /*0294*/ 	.word	0x0500000f


	//   ....[133]....
        /*0298*/ 	.word	0x0500000f


	//   ....[134]....
        /*029c*/ 	.word	0x0500000f


	//   ....[135]....
        /*02a0*/ 	.word	0x0500000f


	//   ....[136]....
        /*02a4*/ 	.word	0x0500000f


	//   ....[137]....
        /*02a8*/ 	.word	0x0500000f


	//   ....[138]....
        /*02ac*/ 	.word	0x0500000f


	//   ....[139]....
        /*02b0*/ 	.word	0x0500000f


	//   ....[140]....
        /*02b4*/ 	.word	0x0500000f


	//   ....[141]....
        /*02b8*/ 	.word	0x0500000f


	//   ....[142]....
        /*02bc*/ 	.word	0x0500000f


	//   ....[143]....
        /*02c0*/ 	.word	0x0500000f


	//   ....[144]....
        /*02c4*/ 	.word	0x0500000f


	//   ....[145]....
        /*02c8*/ 	.word	0x0500000f


	//   ....[146]....
        /*02cc*/ 	.word	0x0500000f


	//   ....[147]....
        /*02d0*/ 	.word	0x0500000f


	//   ....[148]....
        /*02d4*/ 	.word	0x0500000f


	//   ....[149]....
        /*02d8*/ 	.word	0x0500000f


	//   ....[150]....
        /*02dc*/ 	.word	0x0500000f


	//   ....[151]....
        /*02e0*/ 	.word	0x0500000f


	//   ....[152]....
        /*02e4*/ 	.word	0x0500000f


	//   ....[153]....
        /*02e8*/ 	.word	0x0500000f


	//   ....[154]....
        /*02ec*/ 	.word	0x0500000f


	//   ....[155]....
        /*02f0*/ 	.word	0x0500000f


	//   ....[156]....
        /*02f4*/ 	.word	0x0500000f


	//   ....[157]....
        /*02f8*/ 	.word	0x0500000f


	//   ....[158]....
        /*02fc*/ 	.word	0x0500000f


	//   ....[159]....
        /*0300*/ 	.word	0x0500000f


	//   ....[160]....
        /*0304*/ 	.word	0x0500000f


	//   ....[161]....
        /*0308*/ 	.word	0x0500000f


	//   ....[162]....
        /*030c*/ 	.word	0x0500000f


	//   ....[163]....
        /*0310*/ 	.word	0x0500000f


	//   ....[164]....
        /*0314*/ 	.word	0x0500000f


	//   ....[165]....
        /*0318*/ 	.word	0x0500000f


	//   ....[166]....
        /*031c*/ 	.word	0x0500000f


	//   ....[167]....
        /*0320*/ 	.word	0x0500000f


	//   ....[168]....
        /*0324*/ 	.word	0x0500000f


	//   ....[169]....
        /*0328*/ 	.word	0x0500000f


	//   ....[170]....
        /*032c*/ 	.word	0x0500000f


	//   ....[171]....
        /*0330*/ 	.word	0x0500000f


	//   ....[172]....
        /*0334*/ 	.word	0x0500000f


	//   ....[173]....
        /*0338*/ 	.word	0x0500000f


	//   ....[174]....
        /*033c*/ 	.word	0x0500000f


	//   ....[175]....
        /*0340*/ 	.word	0x0500000f


	//   ....[176]....
        /*0344*/ 	.word	0x0500000f


	//   ....[177]....
        /*0348*/ 	.word	0x0500000f


	//   ....[178]....
        /*034c*/ 	.word	0x0500000f


	//   ....[179]....
        /*0350*/ 	.word	0x0500000f


	//   ....[180]....
        /*0354*/ 	.word	0x0500000f


	//   ....[181]....
        /*0358*/ 	.word	0x0500000f


	//   ....[182]....
        /*035c*/ 	.word	0x0500000f


	//   ....[183]....
        /*0360*/ 	.word	0x0500000f


	//   ....[184]....
        /*0364*/ 	.word	0x0500000f


	//   ....[185]....
        /*0368*/ 	.word	0x0500000f


	//   ....[186]....
        /*036c*/ 	.word	0x0500000f


	//   ....[187]....
        /*0370*/ 	.word	0x0500000f


	//   ....[188]....
        /*0374*/ 	.word	0x0500000f


	//   ....[189]....
        /*0378*/ 	.word	0x0500000f


	//   ....[190]....
        /*037c*/ 	.word	0x0500000f


	//----- nvinfo : EIATTR_COOP_GROUP_INSTR_OFFSETS
	.align		4
.L_1136:
        /*0380*/ 	.byte	0x04, 0x28
        /*0382*/ 	.short	(.L_1138 - .L_1137)


	//   ....[0]....
.L_1137:
        /*0384*/ 	.word	0x00000080


	//   ....[1]....
        /*0388*/ 	.word	0x00000090


	//   ....[2]....
        /*038c*/ 	.word	0x000002f0


	//   ....[3]....
        /*0390*/ 	.word	0x00000450


	//   ....[4]....
        /*0394*/ 	.word	0x00000570


	//   ....[5]....
        /*0398*/ 	.word	0x000006d0


	//   ....[6]....
        /*039c*/ 	.word	0x000012c0


	//   ....[7]....
        /*03a0*/ 	.word	0x00003160


	//   ....[8]....
        /*03a4*/ 	.word	0x000031a0


	//   ....[9]....
        /*03a8*/ 	.word	0x000031c0


	//   ....[10]....
        /*03ac*/ 	.word	0x000031e0


	//   ....[11]....
        /*03b0*/ 	.word	0x000054c0


	//   ....[12]....
        /*03b4*/ 	.word	0x00005510


	//   ....[13]....
        /*03b8*/ 	.word	0x00005530


	//   ....[14]....
        /*03bc*/ 	.word	0x00005550


	//   ....[15]....
        /*03c0*/ 	.word	0x00006ae0


	//   ....[16]....
        /*03c4*/ 	.word	0x00006b30


	//   ....[17]....
        /*03c8*/ 	.word	0x00006b50


	//   ....[18]....
        /*03cc*/ 	.word	0x00006b70


	//   ....[19]....
        /*03d0*/ 	.word	0x00007c50


	//   ....[20]....
        /*03d4*/ 	.word	0x00007ca0


	//   ....[21]....
        /*03d8*/ 	.word	0x00007ce0


	//   ....[22]....
        /*03dc*/ 	.word	0x00007d10


	//   ....[23]....
        /*03e0*/ 	.word	0x00007d50


	//   ....[24]....
        /*03e4*/ 	.word	0x00007d70


	//   ....[25]....
        /*03e8*/ 	.word	0x000089e0


	//   ....[26]....
        /*03ec*/ 	.word	0x000089f0


	//   ....[27]....
        /*03f0*/ 	.word	0x00009a30


	//   ....[28]....
        /*03f4*/ 	.word	0x0000aba0


	//   ....[29]....
        /*03f8*/ 	.word	0x0000abc0


	//   ....[30]....
        /*03fc*/ 	.word	0x0000abe0


	//   ....[31]....
        /*0400*/ 	.word	0x0000ac00


	//   ....[32]....
        /*0404*/ 	.word	0x0000ac50


	//   ....[33]....
        /*0408*/ 	.word	0x0000ac70


	//   ....[34]....
        /*040c*/ 	.word	0x0000acc0


	//   ....[35]....
        /*0410*/ 	.word	0x0000ace0


	//   ....[36]....
        /*0414*/ 	.word	0x0000ad30


	//   ....[37]....
        /*0418*/ 	.word	0x0000ad50


	//   ....[38]....
        /*041c*/ 	.word	0x0000ada0


	//   ....[39]....
        /*0420*/ 	.word	0x0000adc0


	//   ....[40]....
        /*0424*/ 	.word	0x0000b340


	//   ....[41]....
        /*0428*/ 	.word	0x0000b380


	//   ....[42]....
        /*042c*/ 	.word	0x0000b3a0


	//   ....[43]....
        /*0430*/ 	.word	0x0000b3c0


	//   ....[44]....
        /*0434*/ 	.word	0x0000b3d0


	//   ....[45]....
        /*0438*/ 	.word	0x0000b460


	//   ....[46]....
        /*043c*/ 	.word	0x0000b4a0


	//   ....[47]....
        /*0440*/ 	.word	0x0000b520


	//   ....[48]....
        /*0444*/ 	.word	0x0000b550


	//   ....[49]....
        /*0448*/ 	.word	0x0000b590


	//   ....[50]....
        /*044c*/ 	.word	0x0000b5c0


	//   ....[51]....
        /*0450*/ 	.word	0x0000b630


	//   ....[52]....
        /*0454*/ 	.word	0x0000b660


	//   ....[53]....
        /*0458*/ 	.word	0x0000b690


	//   ....[54]....
        /*045c*/ 	.word	0x0000b710


	//   ....[55]....
        /*0460*/ 	.word	0x0000b7d0


	//   ....[56]....
        /*0464*/ 	.word	0x0000bda0


	//   ....[57]....
        /*0468*/ 	.word	0x0000bdd0


	//   ....[58]....
        /*046c*/ 	.word	0x0000be50


	//   ....[59]....
        /*0470*/ 	.word	0x0000beb0


	//   ....[60]....
        /*0474*/ 	.word	0x0000bef0


	//   ....[61]....
        /*0478*/ 	.word	0x0000bf20


	//   ....[62]....
        /*047c*/ 	.word	0x0000bfd0


	//   ....[63]....
        /*0480*/ 	.word	0x0000bff0


	//   ....[64]....
        /*0484*/ 	.word	0x0000c0c0


	//   ....[65]....
        /*0488*/ 	.word	0x0000c0d0


	//   ....[66]....
        /*048c*/ 	.word	0x0000c170


	//   ....[67]....
        /*0490*/ 	.word	0x0000c1a0


	//   ....[68]....
        /*0494*/ 	.word	0x0000c230


	//   ....[69]....
        /*0498*/ 	.word	0x0000c260


	//   ....[70]....
        /*049c*/ 	.word	0x0000c2f0


	//   ....[71]....
        /*04a0*/ 	.word	0x0000c340


	//   ....[72]....
        /*04a4*/ 	.word	0x0000c700


	//   ....[73]....
        /*04a8*/ 	.word	0x0000c730


	//   ....[74]....
        /*04ac*/ 	.word	0x0000c760


	//   ....[75]....
        /*04b0*/ 	.word	0x0000c780


	//   ....[76]....
        /*04b4*/ 	.word	0x0000c7a0


	//   ....[77]....
        /*04b8*/ 	.word	0x0000c7d0


	//   ....[78]....
        /*04bc*/ 	.word	0x0000c7f0


	//   ....[79]....
        /*04c0*/ 	.word	0x0000c810


	//   ....[80]....
        /*04c4*/ 	.word	0x0000c8a0


	//   ....[81]....
        /*04c8*/ 	.word	0x0000c8c0


	//   ....[82]....
        /*04cc*/ 	.word	0x0000c8f0


	//   ....[83]....
        /*04d0*/ 	.word	0x0000c9a0


	//   ....[84]....
        /*04d4*/ 	.word	0x0000d1c0


	//   ....[85]....
        /*04d8*/ 	.word	0x0000d1e0


	//   ....[86]....
        /*04dc*/ 	.word	0x0000d1f0


	//   ....[87]....
        /*04e0*/ 	.word	0x0000d200


	//   ....[88]....
        /*04e4*/ 	.word	0x0000d220


	//   ....[89]....
        /*04e8*/ 	.word	0x0000d240


	//   ....[90]....
        /*04ec*/ 	.word	0x0000d270


	//   ....[91]....
        /*04f0*/ 	.word	0x0000d2b0


	//   ....[92]....
        /*04f4*/ 	.word	0x0000d2d0


	//   ....[93]....
        /*04f8*/ 	.word	0x0000d300


	//   ....[94]....
        /*04fc*/ 	.word	0x0000d320


	//   ....[95]....
        /*0500*/ 	.word	0x0000d350


	//   ....[96]....
        /*0504*/ 	.word	0x0000d6b0


	//   ....[97]....
        /*0508*/ 	.word	0x0000d6d0


	//   ....[98]....
        /*050c*/ 	.word	0x0000d6e0


	//   ....[99]....
        /*0510*/ 	.word	0x0000d6f0


	//   ....[100]....
        /*0514*/ 	.word	0x0000d700


	//   ....[101]....
        /*0518*/ 	.word	0x0000d720


	//   ....[102]....
        /*051c*/ 	.word	0x0000d790


	//   ....[103]....
        /*0520*/ 	.word	0x0000d7b0


	//   ....[104]....
        /*0524*/ 	.word	0x0000d810


	//   ....[105]....
        /*0528*/ 	.word	0x0000d820


	//   ....[106]....
        /*052c*/ 	.word	0x0000d890


	//   ....[107]....
        /*0530*/ 	.word	0x0000d910


	//   ....[108]....
        /*0534*/ 	.word	0x0000dc40


	//   ....[109]....
        /*0538*/ 	.word	0x0000e1a0


	//   ....[110]....
        /*053c*/ 	.word	0x0000e290


	//   ....[111]....
        /*0540*/ 	.word	0x0000e330


	//   ....[112]....
        /*0544*/ 	.word	0x0000e390


	//   ....[113]....
        /*0548*/ 	.word	0x0000e450


	//   ....[114]....
        /*054c*/ 	.word	0x0000e4b0


	//   ....[115]....
        /*0550*/ 	.word	0x0000e570


	//   ....[116]....
        /*0554*/ 	.word	0x0000e5d0


	//   ....[117]....
        /*0558*/ 	.word	0x0000e690


	//   ....[118]....
        /*055c*/ 	.word	0x0000e6f0


	//   ....[119]....
        /*0560*/ 	.word	0x0000e7b0


	//   ....[120]....
        /*0564*/ 	.word	0x0000e810


	//   ....[121]....
        /*0568*/ 	.word	0x0000e8b0


	//   ....[122]....
        /*056c*/ 	.word	0x0000e940


	//   ....[123]....
        /*0570*/ 	.word	0x0000e990


	//   ....[124]....
        /*0574*/ 	.word	0x0000ea60


	//   ....[125]....
        /*0578*/ 	.word	0x0000eb50


	//   ....[126]....
        /*057c*/ 	.word	0x0000ec60


	//   ....[127]....
        /*0580*/ 	.word	0x0000ece0


	//   ....[128]....
        /*0584*/ 	.word	0x0000ed80


	//   ....[129]....
        /*0588*/ 	.word	0x0000ee50


	//   ....[130]....
        /*058c*/ 	.word	0x0000ef70


	//   ....[131]....
        /*0590*/ 	.word	0x0000efd0


	//   ....[132]....
        /*0594*/ 	.word	0x0000f030


	//   ....[133]....
        /*0598*/ 	.word	0x0000f130


	//   ....[134]....
        /*059c*/ 	.word	0x0000f1c0


	//   ....[135]....
        /*05a0*/ 	.word	0x0000f2a0


	//   ....[136]....
        /*05a4*/ 	.word	0x0000f3b0


	//   ....[137]....
        /*05a8*/ 	.word	0x0000f400


	//   ....[138]....
        /*05ac*/ 	.word	0x0000f490


	//   ....[139]....
        /*05b0*/ 	.word	0x0000f530


	//   ....[140]....
        /*05b4*/ 	.word	0x0000f5c0


	//   ....[141]....
        /*05b8*/ 	.word	0x0000f690


	//   ....[142]....
        /*05bc*/ 	.word	0x0000f7c0


	//   ....[143]....
        /*05c0*/ 	.word	0x0000f810


	//   ....[144]....
        /*05c4*/ 	.word	0x0000f890


	//   ....[145]....
        /*05c8*/ 	.word	0x0000f970


	//   ....[146]....
        /*05cc*/ 	.word	0x0000faa0


	//   ....[147]....
        /*05d0*/ 	.word	0x0000faf0


	//   ....[148]....
        /*05d4*/ 	.word	0x0000fb60


	//   ....[149]....
        /*05d8*/ 	.word	0x0000fc50


	//   ....[150]....
        /*05dc*/ 	.word	0x0000fd80


	//   ....[151]....
        /*05e0*/ 	.word	0x0000fdd0


	//   ....[152]....
        /*05e4*/ 	.word	0x0000fe50


	//   ....[153]....
        /*05e8*/ 	.word	0x0000ff20


	//   ....[154]....
        /*05ec*/ 	.word	0x00010070


	//   ....[155]....
        /*05f0*/ 	.word	0x00010140


	//   ....[156]....
        /*05f4*/ 	.word	0x000101d0


	//   ....[157]....
        /*05f8*/ 	.word	0x00010290


	//   ....[158]....
        /*05fc*/ 	.word	0x00010370


	//   ....[159]....
        /*0600*/ 	.word	0x00010430


	//   ....[160]....
        /*0604*/ 	.word	0x00010510


	//   ....[161]....
        /*0608*/ 	.word	0x000105d0


	//   ....[162]....
        /*060c*/ 	.word	0x000106b0


	//   ....[163]....
        /*0610*/ 	.word	0x00010770


	//   ....[164]....
        /*0614*/ 	.word	0x00010850


	//   ....[165]....
        /*0618*/ 	.word	0x00010910


	//   ....[166]....
        /*061c*/ 	.word	0x00010a70


	//   ....[167]....
        /*0620*/ 	.word	0x00010b10


	//   ....[168]....
        /*0624*/ 	.word	0x00010b70


	//   ....[169]....
        /*0628*/ 	.word	0x00010c10


	//   ....[170]....
        /*062c*/ 	.word	0x00010c70


	//   ....[171]....
        /*0630*/ 	.word	0x00010d10


	//   ....[172]....
        /*0634*/ 	.word	0x00010d70


	//   ....[173]....
        /*0638*/ 	.word	0x00010e10


	//   ....[174]....
        /*063c*/ 	.word	0x00010e70


	//   ....[175]....
        /*0640*/ 	.word	0x00010f10


	//   ....[176]....
        /*0644*/ 	.word	0x00010f70


	//   ....[177]....
        /*0648*/ 	.word	0x00011010


	//   ....[178]....
        /*064c*/ 	.word	0x000110f0


	//   ....[179]....
        /*0650*/ 	.word	0x00011190


	//   ....[180]....
        /*0654*/ 	.word	0x00011200


	//   ....[181]....
        /*0658*/ 	.word	0x000112d0


	//   ....[182]....
        /*065c*/ 	.word	0x00011330


	//   ....[183]....
        /*0660*/ 	.word	0x00011400


	//   ....[184]....
        /*0664*/ 	.word	0x00011460


	//   ....[185]....
        /*0668*/ 	.word	0x00011530


	//   ....[186]....
        /*066c*/ 	.word	0x00011590


	//   ....[187]....
        /*0670*/ 	.word	0x00011660


	//   ....[188]....
        /*0674*/ 	.word	0x000116c0


	//   ....[189]....
        /*0678*/ 	.word	0x00011790


	//   ....[190]....
        /*067c*/ 	.word	0x000118a0


	//----- nvinfo : EIATTR_REG_RECONFIG
	.align		4
.L_1138:
        /*0680*/ 	.byte	0x01, 0x54
	.zero		2


	//----- nvinfo : EIATTR_SYSCALL_OFFSETS
	.align		4
        /*0684*/ 	.byte	0x04, 0x46
        /*0686*/ 	.short	(.L_1140 - .L_1139)


	//   ....[0]....
.L_1139:
        /*0688*/ 	.word	0x00001460


	//   ....[1]....
        /*068c*/ 	.word	0x0000a1b0


	//   ....[2]....
        /*0690*/ 	.word	0x0000a2f0


	//   ....[3]....
        /*0694*/ 	.word	0x0000a3e0


	//   ....[4]....
        /*0698*/ 	.word	0x0000b040


	//   ....[5]....
        /*069c*/ 	.word	0x0000bad0


	//----- nvinfo : EIATTR_MBARRIER_INSTR_OFFSETS
	.align		4
.L_1140:
        /*06a0*/ 	.byte	0x04, 0x39
        /*06a2*/ 	.short	(.L_1142 - .L_1141)


	//   ....[0]....
.L_1141:
        /*06a4*/ 	.word	0x00000190
        /*06a8*/ 	.word	0x000000ff
        /*06ac*/ 	.word	0x00032400
        /*06b0*/ 	.short	0x0100
        /*06b2*/ 	.byte	0x08
	.zero		1


	//   ....[1]....
        /*06b4*/ 	.word	0x000001a0
        /*06b8*/ 	.word	0x000000ff
        /*06bc*/ 	.word	0x00032410
        /*06c0*/ 	.short	0x0100
        /*06c2*/ 	.byte	0x08
	.zero		1


	//   ....[2]....
        /*06c4*/ 	.word	0x000001b0
        /*06c8*/ 	.word	0x000000ff
        /*06cc*/ 	.word	0x00032420
        /*06d0*/ 	.short	0x0100
        /*06d2*/ 	.byte	0x08
	.zero		1


	//   ....[3]....
        /*06d4*/ 	.word	0x000002a0
        /*06d8*/ 	.word	0x000000ff
        /*06dc*/ 	.word	0x00032430
        /*06e0*/ 	.short	0x0100
        /*06e2*/ 	.byte	0x08
	.zero		1


	//   ....[4]....
        /*06e4*/ 	.word	0x000002b0
        /*06e8*/ 	.word	0x000000ff
        /*06ec*/ 	.word	0x00032440
        /*06f0*/ 	.short	0x0100
        /*06f2*/ 	.byte	0x08
	.zero		1


	//   ....[5]....
        /*06f4*/ 	.word	0x000002c0
        /*06f8*/ 	.word	0x000000ff
        /*06fc*/ 	.word	0x00032438
        /*0700*/ 	.short	0x0100
        /*0702*/ 	.byte	0x08
	.zero		1


	//   ....[6]....
        /*0704*/ 	.word	0x000002d0
        /*0708*/ 	.word	0x000000ff
        /*070c*/ 	.word	0x00032448
        /*0710*/ 	.short	0x0100
        /*0712*/ 	.byte	0x08
	.zero		1


	//   ....[7]....
        /*0714*/ 	.word	0x00000400
        /*0718*/ 	.word	0x000000ff
        /*071c*/ 	.word	0x00032450
        /*0720*/ 	.short	0x0100
        /*0722*/ 	.byte	0x08
	.zero		1


	//   ....[8]....
        /*0724*/ 	.word	0x00000410
        /*0728*/ 	.word	0x000000ff
        /*072c*/ 	.word	0x00032460
        /*0730*/ 	.short	0x0100
        /*0732*/ 	.byte	0x08
	.zero		1


	//   ....[9]....
        /*0734*/ 	.word	0x00000420
        /*0738*/ 	.word	0x000000ff
        /*073c*/ 	.word	0x00032458
        /*0740*/ 	.short	0x0100
        /*0742*/ 	.byte	0x08
	.zero		1


	//   ....[10]....
        /*0744*/ 	.word	0x00000430
        /*0748*/ 	.word	0x000000ff
        /*074c*/ 	.word	0x00032468
        /*0750*/ 	.short	0x0100
        /*0752*/ 	.byte	0x08
	.zero		1


	//   ....[11]....
        /*0754*/ 	.word	0x00000520
        /*0758*/ 	.word	0x000000ff
        /*075c*/ 	.word	0x00032470
        /*0760*/ 	.short	0x0100
        /*0762*/ 	.byte	0x06
	.zero		1


	//   ....[12]....
        /*0764*/ 	.word	0x00000530
        /*0768*/ 	.word	0x000000ff
        /*076c*/ 	.word	0x00032480
        /*0770*/ 	.short	0x0100
        /*0772*/ 	.byte	0x06
	.zero		1


	//   ....[13]....
        /*0774*/ 	.word	0x00000540
        /*0778*/ 	.word	0x000000ff
        /*077c*/ 	.word	0x00032478
        /*0780*/ 	.short	0x0100
        /*0782*/ 	.byte	0x06
	.zero		1


	//   ....[14]....
        /*0784*/ 	.word	0x00000550
        /*0788*/ 	.word	0x000000ff
        /*078c*/ 	.word	0x00032488
        /*0790*/ 	.short	0x0100
        /*0792*/ 	.byte	0x06
	.zero		1


	//   ....[15]....
        /*0794*/ 	.word	0x00000680
        /*0798*/ 	.word	0x000000ff
        /*079c*/ 	.word	0x00032490
        /*07a0*/ 	.short	0x0100
        /*07a2*/ 	.byte	0x08
	.zero		1


	//   ....[16]....
        /*07a4*/ 	.word	0x00000690
        /*07a8*/ 	.word	0x000000ff
        /*07ac*/ 	.word	0x000324a0
        /*07b0*/ 	.short	0x0100
        /*07b2*/ 	.byte	0x08
	.zero		1


	//   ....[17]....
        /*07b4*/ 	.word	0x000006a0
        /*07b8*/ 	.word	0x000000ff
        /*07bc*/ 	.word	0x00032498
        /*07c0*/ 	.short	0x0100
        /*07c2*/ 	.byte	0x08
	.zero		1


	//   ....[18]....
        /*07c4*/ 	.word	0x000006b0
        /*07c8*/ 	.word	0x000000ff
        /*07cc*/ 	.word	0x000324a8
        /*07d0*/ 	.short	0x0100
        /*07d2*/ 	.byte	0x08
	.zero		1


	//   ....[19]....
        /*07d4*/ 	.word	0x000007f0
        /*07d8*/ 	.word	0x000000ff
        /*07dc*/ 	.word	0x000324b0
        /*07e0*/ 	.short	0x0100
        /*07e2*/ 	.byte	0x08
	.zero		1


	//   ....[20]....
        /*07e4*/ 	.word	0x00000800
        /*07e8*/ 	.word	0x000000ff
        /*07ec*/ 	.word	0x000324c0
        /*07f0*/ 	.short	0x0100
        /*07f2*/ 	.byte	0x08
	.zero		1


	//   ....[21]....
        /*07f4*/ 	.word	0x00000810
        /*07f8*/ 	.word	0x000000ff
        /*07fc*/ 	.word	0x000324b8
        /*0800*/ 	.short	0x0100
        /*0802*/ 	.byte	0x08
	.zero		1


	//   ....[22]....
        /*0804*/ 	.word	0x00000820
        /*0808*/ 	.word	0x000000ff
        /*080c*/ 	.word	0x000324c8
        /*0810*/ 	.short	0x0100
        /*0812*/ 	.byte	0x08
	.zero		1


	//   ....[23]....
        /*0814*/ 	.word	0x000014a0
        /*0818*/ 	.word	0x000000ff
        /*081c*/ 	.word	0x00032400
        /*0820*/ 	.short	0x010a
        /*0822*/ 	.byte	0x04
	.zero		1


	//   ....[24]....
        /*0824*/ 	.word	0x00001560
        /*0828*/ 	.word	0x000000ff
        /*082c*/ 	.word	0x00032430
        /*0830*/ 	.short	0x010a
        /*0832*/ 	.byte	0x04
	.zero		1


	//   ....[25]....
        /*0834*/ 	.word	0x000015b0
        /*0838*/ 	.word	0x000000ff
        /*083c*/ 	.word	0x00032430
        /*0840*/ 	.short	0x010a
        /*0842*/ 	.byte	0x04
	.zero		1


	//   ....[26]....
        /*0844*/ 	.word	0x00001930
        /*0848*/ 	.word	0x000000ff
        /*084c*/ 	.word	0x00032410
        /*0850*/ 	.short	0x010a
        /*0852*/ 	.byte	0x09
	.zero		1


	//   ....[27]....
        /*0854*/ 	.word	0x00001980
        /*0858*/ 	.word	0x000000ff
        /*085c*/ 	.word	0x00032450
        /*0860*/ 	.short	0x010a
        /*0862*/ 	.byte	0x04
	.zero		1


	//   ....[28]....
        /*0864*/ 	.word	0x000019d0
        /*0868*/ 	.word	0x000000ff
        /*086c*/ 	.word	0x00032450
        /*0870*/ 	.short	0x010a
        /*0872*/ 	.byte	0x04
	.zero		1


	//   ....[29]....
        /*0874*/ 	.word	0x00002a40
        /*0878*/ 	.word	0x000000ff
        /*087c*/ 	.word	0x00000000
        /*0880*/ 	.short	0x0101
        /*0882*/ 	.byte	0x0a
	.zero		1


	//   ....[30]....
        /*0884*/ 	.word	0x00003f30
        /*0888*/ 	.word	0x000000ff
        /*088c*/ 	.word	0x00000000
        /*0890*/ 	.short	0x0101
        /*0892*/ 	.byte	0x07
	.zero		1


	//   ....[31]....
        /*0894*/ 	.word	0x000040b0
        /*0898*/ 	.word	0x000000ff
        /*089c*/ 	.word	0x00032430
        /*08a0*/ 	.short	0x010a
        /*08a2*/ 	.byte	0x3c
	.zero		1


	//   ....[32]....
        /*08a4*/ 	.word	0x000040f0
        /*08a8*/ 	.word	0x000000ff
        /*08ac*/ 	.word	0x00032430
        /*08b0*/ 	.short	0x010a
        /*08b2*/ 	.byte	0x3c
	.zero		1


	//   ....[33]....
        /*08b4*/ 	.word	0x00004440
        /*08b8*/ 	.word	0x000000ff
        /*08bc*/ 	.word	0x00032450
        /*08c0*/ 	.short	0x010a
        /*08c2*/ 	.byte	0x3c
	.zero		1


	//   ....[34]....
        /*08c4*/ 	.word	0x00004480
        /*08c8*/ 	.word	0x000000ff
        /*08cc*/ 	.word	0x00032450
        /*08d0*/ 	.short	0x010a
        /*08d2*/ 	.byte	0x3c
	.zero		1


	//   ....[35]....
        /*08d4*/ 	.word	0x00004f20
        /*08d8*/ 	.word	0x000000ff
        /*08dc*/ 	.word	0x00000000
        /*08e0*/ 	.short	0x0101
        /*08e2*/ 	.byte	0x0a
	.zero		1


	//   ....[36]....
        /*08e4*/ 	.word	0x00006ac0
        /*08e8*/ 	.word	0x000000ff
        /*08ec*/ 	.word	0x00000000
        /*08f0*/ 	.short	0x0101
        /*08f2*/ 	.byte	0x3c
	.zero		1


	//   ....[37]....
        /*08f4*/ 	.word	0x00007d90
        /*08f8*/ 	.word	0x000000ff
        /*08fc*/ 	.word	0x00000000
        /*0900*/ 	.short	0x0101
        /*0902*/ 	.byte	0x04
	.zero		1


	//   ....[38]....
        /*0904*/ 	.word	0x0000a940
        /*0908*/ 	.word	0x000000ff
        /*090c*/ 	.word	0x00032440
        /*0910*/ 	.short	0x010a
        /*0912*/ 	.byte	0x2a
	.zero		1


	//   ....[39]....
        /*0914*/ 	.word	0x0000ae60
        /*0918*/ 	.word	0x000000ff
        /*091c*/ 	.word	0x00032430
        /*0920*/ 	.short	0x0107
        /*0922*/ 	.byte	0x2a
	.zero		1


	//   ....[40]....
        /*0924*/ 	.word	0x0000aed0
        /*0928*/ 	.word	0x000000ff
        /*092c*/ 	.word	0x00032430
        /*0930*/ 	.short	0x0101
        /*0932*/ 	.byte	0x2a
	.zero		1


	//   ....[41]....
        /*0934*/ 	.word	0x0000b950
        /*0938*/ 	.word	0x000000ff
        /*093c*/ 	.word	0x00032400
        /*0940*/ 	.short	0x0107
        /*0942*/ 	.byte	0x2a
	.zero		1


	//   ....[42]....
        /*0944*/ 	.word	0x0000b9a0
        /*0948*/ 	.word	0x000000ff
        /*094c*/ 	.word	0x00032400
        /*0950*/ 	.short	0x0101
        /*0952*/ 	.byte	0x2a
	.zero		1


	//   ....[43]....
        /*0954*/ 	.word	0x0000c430
        /*0958*/ 	.word	0x000000ff
        /*095c*/ 	.word	0x00032410
        /*0960*/ 	.short	0x0107
        /*0962*/ 	.byte	0x2a
	.zero		1


	//   ....[44]....
        /*0964*/ 	.word	0x0000c490
        /*0968*/ 	.word	0x000000ff
        /*096c*/ 	.word	0x00032410
        /*0970*/ 	.short	0x0101
        /*0972*/ 	.byte	0x2a
	.zero		1


	//   ....[45]....
        /*0974*/ 	.word	0x0000c4a0
        /*0978*/ 	.word	0x000000ff
        /*097c*/ 	.word	0x00032420
        /*0980*/ 	.short	0x010a
        /*0982*/ 	.byte	0x2a
	.zero		1


	//   ....[46]....
        /*0984*/ 	.word	0x0000c4f0
        /*0988*/ 	.word	0x000000ff
        /*098c*/ 	.word	0x00032460
        /*0990*/ 	.short	0x010a
        /*0992*/ 	.byte	0x2a
	.zero		1


	//   ....[47]....
        /*0994*/ 	.word	0x0000cc20
        /*0998*/ 	.word	0x000000ff
        /*099c*/ 	.word	0x00032450
        /*09a0*/ 	.short	0x0107
        /*09a2*/ 	.byte	0x2a
	.zero		1


	//   ....[48]....
        /*09a4*/ 	.word	0x0000cca0
        /*09a8*/ 	.word	0x000000ff
        /*09ac*/ 	.word	0x00032450
        /*09b0*/ 	.short	0x0101
        /*09b2*/ 	.byte	0x2a
	.zero		1


	//   ....[49]....
        /*09b4*/ 	.word	0x0000cfc0
        /*09b8*/ 	.word	0x00000013
        /*09bc*/ 	.word	0x00032440
        /*09c0*/ 	.short	0x010a
        /*09c2*/ 	.byte	0x3f
	.zero		1


	//   ....[50]....
        /*09c4*/ 	.word	0x0000d3f0
        /*09c8*/ 	.word	0x00000013
        /*09cc*/ 	.word	0x00032430
        /*09d0*/ 	.short	0x0107
        /*09d2*/ 	.byte	0x3f
	.zero		1


	//   ....[51]....
        /*09d4*/ 	.word	0x0000d4a0
        /*09d8*/ 	.word	0x00000013
        /*09dc*/ 	.word	0x00032430
        /*09e0*/ 	.short	0x0101
        /*09e2*/ 	.byte	0x3f
	.zero		1


	//   ....[52]....
        /*09e4*/ 	.word	0x0000d4d0
        /*09e8*/ 	.word	0x00000013
        /*09ec*/ 	.word	0x00032460
        /*09f0*/ 	.short	0x010a
        /*09f2*/ 	.byte	0x3f
	.zero		1


	//   ....[53]....
        /*09f4*/ 	.word	0x0000da10
        /*09f8*/ 	.word	0x00000013
        /*09fc*/ 	.word	0x00032450
        /*0a00*/ 	.short	0x0107
        /*0a02*/ 	.byte	0x3f
	.zero		1


	//   ....[54]....
        /*0a04*/ 	.word	0x0000dad0
        /*0a08*/ 	.word	0x00000013
        /*0a0c*/ 	.word	0x00032450
        /*0a10*/ 	.short	0x0101
        /*0a12*/ 	.byte	0x3f
	.zero		1


	//   ....[55]....
        /*0a14*/ 	.word	0x0000dbc0
        /*0a18*/ 	.word	0x00000004
        /*0a1c*/ 	.word	0x00032420
        /*0a20*/ 	.short	0x010a
        /*0a22*/ 	.byte	0x3f
	.zero		1


	//   ....[56]....
        /*0a24*/ 	.word	0x0000dd50
        /*0a28*/ 	.word	0x00000005
        /*0a2c*/ 	.word	0x00032440
        /*0a30*/ 	.short	0x010a
        /*0a32*/ 	.byte	0x3f
	.zero		1


	//   ....[57]....
        /*0a34*/ 	.word	0x0000ddf0
        /*0a38*/ 	.word	0x00000011
        /*0a3c*/ 	.word	0x00032440
        /*0a40*/ 	.short	0x010a
        /*0a42*/ 	.byte	0x3f
	.zero		1


	//   ....[58]....
        /*0a44*/ 	.word	0x0000de30
        /*0a48*/ 	.word	0x00000005
        /*0a4c*/ 	.word	0x00032460
        /*0a50*/ 	.short	0x010a
        /*0a52*/ 	.byte	0x3f
	.zero		1


	//   ....[59]....
        /*0a54*/ 	.word	0x0000de70
        /*0a58*/ 	.word	0x00000011
        /*0a5c*/ 	.word	0x00032460
        /*0a60*/ 	.short	0x010a
        /*0a62*/ 	.byte	0x3f
	.zero		1


	//   ....[60]....
        /*0a64*/ 	.word	0x0000def0
        /*0a68*/ 	.word	0x00000003
        /*0a6c*/ 	.word	0x00032400
        /*0a70*/ 	.short	0x010a
        /*0a72*/ 	.byte	0x3f
	.zero		1


	//   ....[61]....
        /*0a74*/ 	.word	0x0000df60
        /*0a78*/ 	.word	0x00000003
        /*0a7c*/ 	.word	0x00032430
        /*0a80*/ 	.short	0x010a
        /*0a82*/ 	.byte	0x3f
	.zero		1


	//   ....[62]....
        /*0a84*/ 	.word	0x0000dfd0
        /*0a88*/ 	.word	0x00000003
        /*0a8c*/ 	.word	0x00032410
        /*0a90*/ 	.short	0x010a
        /*0a92*/ 	.byte	0x3f
	.zero		1


	//   ....[63]....
        /*0a94*/ 	.word	0x0000e040
        /*0a98*/ 	.word	0x00000003
        /*0a9c*/ 	.word	0x00032450
        /*0aa0*/ 	.short	0x010a
        /*0aa2*/ 	.byte	0x3f
	.zero		1


	//   ....[64]....
        /*0aa4*/ 	.word	0x0000e0a0
        /*0aa8*/ 	.word	0x00000099
        /*0aac*/ 	.word	0x00032430
        /*0ab0*/ 	.short	0x010a
        /*0ab2*/ 	.byte	0x3f
	.zero		1


	//   ....[65]....
        /*0ab4*/ 	.word	0x0000e100
        /*0ab8*/ 	.word	0x000000cb
        /*0abc*/ 	.word	0x00032450
        /*0ac0*/ 	.short	0x010a
        /*0ac2*/ 	.byte	0x3f
	.zero		1


	//   ....[66]....
        /*0ac4*/ 	.word	0x0000e1e0
        /*0ac8*/ 	.word	0x00000003
        /*0acc*/ 	.word	0x00032440
        /*0ad0*/ 	.short	0x010a
        /*0ad2*/ 	.byte	0x3f
	.zero		1


	//   ....[67]....
        /*0ad4*/ 	.word	0x0000ff60
        /*0ad8*/ 	.word	0x00000003
        /*0adc*/ 	.word	0x00032420
        /*0ae0*/ 	.short	0x010a
        /*0ae2*/ 	.byte	0x3f
	.zero		1


	//   ....[68]....
        /*0ae4*/ 	.word	0x0000ffc0
        /*0ae8*/ 	.word	0x00000003
        /*0aec*/ 	.word	0x00032460
        /*0af0*/ 	.short	0x010a
        /*0af2*/ 	.byte	0x3f
	.zero		1


	//   ....[69]....
        /*0af4*/ 	.word	0x000109c0
        /*0af8*/ 	.word	0x00000013
        /*0afc*/ 	.word	0x00032440
        /*0b00*/ 	.short	0x010a
        /*0b02*/ 	.byte	0x3f
	.zero		1


	//   ....[70]....
        /*0b04*/ 	.word	0x00011040
        /*0b08*/ 	.word	0x00000013
        /*0b0c*/ 	.word	0x00032460
        /*0b10*/ 	.short	0x010a
        /*0b12*/ 	.byte	0x3f
	.zero		1


	//   ....[71]....
        /*0b14*/ 	.word	0x000117c0
        /*0b18*/ 	.word	0x00000004
        /*0b1c*/ 	.word	0x00032420
        /*0b20*/ 	.short	0x010a
        /*0b22*/ 	.byte	0x3f
	.zero		1


	//   ....[72]....
        /*0b24*/ 	.word	0x00011960
        /*0b28*/ 	.word	0x00000005
        /*0b2c*/ 	.word	0x00032440
        /*0b30*/ 	.short	0x010a
        /*0b32*/ 	.byte	0x3f
	.zero		1


	//   ....[73]....
        /*0b34*/ 	.word	0x000119b0
        /*0b38*/ 	.word	0x00000011
        /*0b3c*/ 	.word	0x00032440
        /*0b40*/ 	.short	0x010a
        /*0b42*/ 	.byte	0x3f
	.zero		1


	//   ....[74]....
        /*0b44*/ 	.word	0x00011a00
        /*0b48*/ 	.word	0x00000005
        /*0b4c*/ 	.word	0x00032460
        /*0b50*/ 	.short	0x010a
        /*0b52*/ 	.byte	0x3f
	.zero		1


	//----- nvinfo : EIATTR_NUM_MBARRIERS
	.align		4
.L_1142:
        /*0b54*/ 	.byte	0x03, 0x38
        /*0b56*/ 	.short	0x0017


	//----- nvinfo : EIATTR_EXIT_INSTR_OFFSETS
	.align		4
        /*0b58*/ 	.byte	0x04, 0x1c
        /*0b5a*/ 	.short	(.L_1144 - .L_1143)


	//   ....[0]....
.L_1143:
        /*0b5c*/ 	.word	0x0000dec0


	//----- nvinfo : EIATTR_MAX_THREADS
	.align		4
.L_1144:
        /*0b60*/ 	.byte	0x04, 0x05
        /*0b62*/ 	.short	(.L_1146 - .L_1145)
.L_1145:
        /*0b64*/ 	.word	0x00000180
        /*0b68*/ 	.word	0x00000001
        /*0b6c*/ 	.word	0x00000001


	//----- nvinfo : EIATTR_CRS_STACK_SIZE
	.align		4
.L_1146:
        /*0b70*/ 	.byte	0x04, 0x1e
        /*0b72*/ 	.short	(.L_1148 - .L_1147)
.L_1147:
        /*0b74*/ 	.word	0x00000000


	//----- nvinfo : EIATTR_CBANK_PARAM_SIZE
	.align		4
.L_1148:
        /*0b78*/ 	.byte	0x03, 0x19
        /*0b7a*/ 	.short	0x0b70


	//----- nvinfo : EIATTR_PARAM_CBANK
	.align		4
        /*0b7c*/ 	.byte	0x04, 0x0a
        /*0b7e*/ 	.short	(.L_1150 - .L_1149)
	.align		4
.L_1149:
        /*0b80*/ 	.word	index@(.nv.constant0._ZN7cutlass13device_kernelIN5flash11enable_sm90INS1_16FlashAttnFwdSm90INS1_25CollectiveMainloopFwdSm90ILi2EN4cute5tupleIJNS5_1CILi1EEES8_S8_EEENS6_IJNS7_ILi128EEENS7_ILi96EEENS7_ILi64EEEEEELi256ENS_10bfloat16_tEfNS_4arch4Sm90ELb0ELb0ELb1ELb0ELb1ELb0ELb1ELb1ELb0ELb1ELb1ELb0EEENS1_21CollectiveEpilogueFwdINS6_IJSA_NS7_ILi256EEESB_EEES9_SE_SG_Li256ELb0ELb1ELb1ELb0EEENS1_19SingleTileSchedulerILb0ELb1ELb1ELi128EEEEEEEEEvNT_6ParamsE)
        /*0b84*/ 	.short	0x0210
        /*0b86*/ 	.short	0x0b70


	//----- nvinfo : EIATTR_SW_WAR
	.align		4
.L_1150:
        /*0b88*/ 	.byte	0x04, 0x36
        /*0b8a*/ 	.short	(.L_1152 - .L_1151)
.L_1151:
        /*0b8c*/ 	.word	0x00000008
.L_1152:


//--------------------- .nv.info._ZN7cutlass13device_kernelIN5flash11enable_sm90INS1_16FlashAttnFwdSm90INS1_25CollectiveMainloopFwdSm90ILi2EN4cute5tupleIJNS5_1CILi1EEES8_S8_EEENS6_IJNS7_ILi128EEENS7_ILi96EEENS7_ILi64EEEEEELi256ENS_10bfloat16_tEfNS_4arch4Sm90ELb0ELb0ELb1ELb1ELb1ELb0ELb0ELb1ELb0ELb1ELb1ELb0EEENS1_21CollectiveEpilogueFwdINS6_IJSA_NS7_ILi256EEESB_EEES9_SE_SG_Li256ELb1ELb1ELb1ELb0EEENS1_36VarlenDynamicPersistentTileSchedulerILi128ELi96ELi256ELi128ELb1ELb1ELb1ELb0ELb1ELb1EEEEEEEEEvNT_6ParamsE --------------------------
	.section	.nv.info._ZN7cutlass13device_kernelIN5flash11enable_sm90INS1_16FlashAttnFwdSm90INS1_25CollectiveMainloopFwdSm90ILi2EN4cute5tupleIJNS5_1CILi1EEES8_S8_EEENS6_IJNS7_ILi128EEENS7_ILi96EEENS7_ILi64EEEEEELi256ENS_10bfloat16_tEfNS_4arch4Sm90ELb0ELb0ELb1ELb1ELb1ELb0ELb0ELb1ELb0ELb1ELb1ELb0EEENS1_21CollectiveEpilogueFwdINS6_IJSA_NS7_ILi256EEESB_EEES9_SE_SG_Li256ELb1ELb1ELb1ELb0EEENS1_36VarlenDynamicPersistentTileSchedulerILi128ELi96ELi256ELi128ELb1ELb1ELb1ELb0ELb1ELb1EEEEEEEEEvNT_6ParamsE,"",@"SHT_CUDA_INFO"
	.sectionflags	@""
	.align	4


	//----- nvinfo : EIATTR_CUDA_API_VERSION
	.align		4
        /*0000*/ 	.byte	0x04, 0x37
        /*0002*/ 	.short	(.L_1154 - .L_1153)
.L_1153:
        /*0004*/ 	.word	0x00000082


	//----- nvinfo : EIATTR_KPARAM_INFO
	.align		4
.L_1154:
        /*0008*/ 	.byte	0x04, 0x17
        /*000a*/ 	.short	(.L_1156 - .L_1155)
.L_1155:
        /*000c*/ 	.word	0x00000000
        /*0010*/ 	.short	0x0000
        /*0012*/ 	.short	0x0070
        /*0014*/ 	.byte	0x00, 0xf0, 0x01, 0x2a


	//----- nvinfo : EIATTR_SPARSE_MMA_MASK
	.align		4
.L_1156:
        /*0018*/ 	.byte	0x03, 0x50
        /*001a*/ 	.short	0x0000


	//----- nvinfo : EIATTR_MAXREG_COUNT
	.align		4
        /*001c*/ 	.byte	0x03, 0x1b
        /*001e*/ 	.short	0x00a8


	//----- nvinfo : EIATTR_NUM_BARRIERS
	.align		4
        /*0020*/ 	.byte	0x02, 0x4c
        /*0022*/ 	.byte	0x10
	.zero		1


	//----- nvinfo : EIATTR_EXTERNS
	.align		4
        /*0024*/ 	.byte	0x04, 0x0f
        /*0026*/ 	.short	(.L_1158 - .L_1157)


	//   ....[0]....
	.align		4
.L_1157:
        /*0028*/ 	.word	index@(__assertfail)


	//----- nvinfo : EIATTR_ANNOTATIONS
	.align		4
.L_1158:
        /*002c*/ 	.byte	0x04, 0x55
        /*002e*/ 	.short	(.L_1160 - .L_1159)


	//   ....[0]....
.L_1159:
        /* <DEDUP_REMOVED lines=16> */


	//----- nvinfo : EIATTR_MERCURY_ISA_VERSION
	.align		4
.L_1160:
        /*0118*/ 	.byte	0x03, 0x5f
        /*011a*/ 	.short	0x0101


	//----- nvinfo : EIATTR_UNUSED_LOAD_BYTE_OFFSET
	.align		4
        /*011c*/ 	.byte	0x04, 0x44
        /*011e*/ 	.short	(.L_1162 - .L_1161)


	//   ....[0]....
.L_1161:
        /*0120*/ 	.word	0x00000960
        /*0124*/ 	.word	0x0000fff0


	//   ....[1]....
        /*0128*/ 	.word	0x00006cf0
        /*012c*/ 	.word	0x0000fff0


	//----- nvinfo : EIATTR_INT_WARP_WIDE_INSTR_OFFSETS
	.align		4
.L_1162:
        /*0130*/ 	.byte	0x04, 0x31
        /*0132*/ 	.short	(.L_1164 - .L_1163)


	//   ....[0]....
.L_1163:
        /*0134*/ 	.word	0x000000c0


	//   ....[1]....
        /*0138*/ 	.word	0x000000d0


	//   ....[2]....
        /*013c*/ 	.word	0x00000170


	//   ....[3]....
        /*0140*/ 	.word	0x0000c970


	//   ....[4]....
        /*0144*/ 	.word	0x0000ca00


	//   ....[5]....
        /*0148*/ 	.word	0x0000fca0


	//   ....[6]....
        /*014c*/ 	.word	0x0000fd30


	//----- nvinfo : EIATTR_COOP_GROUP_MASK_REGIDS
	.align		4
.L_1164:
        /*0150*/ 	.byte	0x04, 0x29
        /*0152*/ 	.short	(.L_1166 - .L_1165)


	//   ....[0]....
.L_1165:
        /*0154*/ 	.word	0xffffffff


	//   ....[1]....
        /*0158*/ 	.word	0xffffffff


	//   ....[2]....
        /*015c*/ 	.word	0xffffffff


	//   ....[3]....
        /*0160*/ 	.word	0xffffffff


	//   ....[4]....
        /*0164*/ 	.word	0xffffffff


	//   ....[5]....
        /*0168*/ 	.word	0xffffffff


	//   ....[6]....
        /*016c*/ 	.word	0xffffffff


	//   ....[7]....
        /*0170*/ 	.word	0xffffffff


	//   ....[8]....
        /*0174*/ 	.word	0xffffffff


	//   ....[9]....
        /*0178*/ 	.word	0xffffffff


	//   ....[10]....
        /*017c*/ 	.word	0xffffffff


	//   ....[11]....
        /*0180*/ 	.word	0xffffffff


	//   ....[12]....
        /*0184*/ 	.word	0xffffffff


	//   ....[13]....
        /*0188*/ 	.word	0xffffffff


	//   ....[14]....
        /*018c*/ 	.word	0xffffffff


	//   ....[15]....
        /*0190*/ 	.word	0xffffffff


	//   ....[16]....
        /*0194*/ 	.word	0xffffffff


	//   ....[17]....
        /*0198*/ 	.word	0xffffffff


	//   ....[18]....
        /*019c*/ 	.word	0xffffffff


	//   ....[19]....
        /*01a0*/ 	.word	0xffffffff


	//   ....[20]....
        /*01a4*/ 	.word	0xffffffff


	//   ....[21]....
        /*01a8*/ 	.word	0xffffffff


	//   ....[22]....
        /*01ac*/ 	.word	0xffffffff


	//   ....[23]....
        /*01b0*/ 	.word	0xffffffff


	//   ....[24]....
        /*01b4*/ 	.word	0xffffffff


	//   ....[25]....
        /*01b8*/ 	.word	0xffffffff


	//   ....[26]....
        /*01bc*/ 	.word	0xffffffff


	//   ....[27]....
        /*01c0*/ 	.word	0xffffffff


	//   ....[28]....
        /*01c4*/ 	.word	0xffffffff


	//   ....[29]....
        /*01c8*/ 	.word	0xffffffff


	//   ....[30]....
        /*01cc*/ 	.word	0xffffffff


	//   ....[31]....
        /*01d0*/ 	.word	0xffffffff


	//   ....[32]....
        /*01d4*/ 	.word	0xffffffff


	//   ....[33]....
        /*01d8*/ 	.word	0xffffffff


	//   ....[34]....
        /*01dc*/ 	.word	0xffffffff


	//   ....[35]....
        /*01e0*/ 	.word	0xffffffff


	//   ....[36]....
        /*01e4*/ 	.word	0xffffffff


	//   ....[37]....
        /*01e8*/ 	.word	0xffffffff


	//   ....[38]....
        /*01ec*/ 	.word	0xffffffff


	//   ....[39]....
        /*01f0*/ 	.word	0xffffffff


	//   ....[40]....
        /*01f4*/ 	.word	0xffffffff


	//   ....[41]....
        /*01f8*/ 	.word	0xffffffff


	//   ....[42]....
        /*01fc*/ 	.word	0xffffffff


	//   ....[43]....
        /*0200*/ 	.word	0xffffffff


	//   ....[44]....
        /*0204*/ 	.word	0xffffffff


	//   ....[45]....
        /*0208*/ 	.word	0xffffffff


	//   ....[46]....
        /*020c*/ 	.word	0xffffffff


	//   ....[47]....
        /*0210*/ 	.word	0xffffffff


	//   ....[48]....
        /*0214*/ 	.word	0xffffffff


	//   ....[49]....
        /*0218*/ 	.word	0xffffffff


	//   ....[50]....
        /*021c*/ 	.word	0xffffffff


	//   ....[51]....
        /*0220*/ 	.word	0xffffffff


	//   ....[52]....
        /*0224*/ 	.word	0xffffffff


	//   ....[53]....
        /*0228*/ 	.word	0xffffffff


	//   ....[54]....
        /*022c*/ 	.word	0xffffffff


	//   ....[55]....
        /*0230*/ 	.word	0xffffffff


	//   ....[56]....
        /*0234*/ 	.word	0xffffffff


	//   ....[57]....
        /*0238*/ 	.word	0xffffffff


	//   ....[58]....
        /*023c*/ 	.word	0xffffffff


	//   ....[59]....
        /*0240*/ 	.word	0xffffffff


	//   ....[60]....
        /*0244*/ 	.word	0xffffffff


	//   ....[61]....
        /*0248*/ 	.word	0xffffffff


	//   ....[62]....
        /*024c*/ 	.word	0xffffffff


	//   ....[63]....
        /*0250*/ 	.word	0xffffffff


	//   ....[64]....
        /*0254*/ 	.word	0xffffffff


	//   ....[65]....
        /*0258*/ 	.word	0xffffffff


	//   ....[66]....
        /*025c*/ 	.word	0xffffffff


	//   ....[67]....
        /*0260*/ 	.word	0xffffffff


	//   ....[68]....
        /*0264*/ 	.word	0xffffffff


	//   ....[69]....
        /*0268*/ 	.word	0xffffffff


	//   ....[70]....
        /*026c*/ 	.word	0xffffffff


	//   ....[71]....
        /*0270*/ 	.word	0xffffffff


	//   ....[72]....
        /*0274*/ 	.word	0xffffffff


	//   ....[73]....
        /*0278*/ 	.word	0xffffffff


	//   ....[74]....
        /*027c*/ 	.word	0xffffffff


	//   ....[75]....
        /*0280*/ 	.word	0xffffffff


	//   ....[76]....
        /*0284*/ 	.word	0xffffffff


	//   ....[77]....
        /*0288*/ 	.word	0xffffffff


	//   ....[78]....
        /*028c*/ 	.word	0xffffffff


	//   ....[79]....
        /*0290*/ 	.word	0xffffffff


	//   ....[80]....
        /*0294*/ 	.word	0xffffffff


	//   ....[81]....
        /*0298*/ 	.word	0xffffffff


	//   ....[82]....
        /*029c*/ 	.word	0xffffffff


	//   ....[83]....
        /*02a0*/ 	.word	0xffffffff


	//   ....[84]....
        /*02a4*/ 	.word	0xffffffff


	//   ....[85]....
        /*02a8*/ 	.word	0xffffffff


	//   ....[86]....
        /*02ac*/ 	.word	0xffffffff


	//   ....[87]....
        /*02b0*/ 	.word	0xffffffff


	//   ....[88]....
        /*02b4*/ 	.word	0xffffffff


	//   ....[89]....
        /*02b8*/ 	.word	0xffffffff


	//   ....[90]....
        /*02bc*/ 	.word	0xffffffff


	//   ....[91]....
        /*02c0*/ 	.word	0xffffffff


	//   ....[92]....
        /*02c4*/ 	.word	0xffffffff


	//   ....[93]....
        /*02c8*/ 	.word	0xffffffff


	//   ....[94]....
        /*02cc*/ 	.word	0xffffffff


	//   ....[95]....
        /*02d0*/ 	.word	0xffffffff


	//   ....[96]....
        /*02d4*/ 	.word	0xffffffff


	//   ....[97]....
        /*02d8*/ 	.word	0xffffffff


	//   ....[98]....
        /*02dc*/ 	.word	0xffffffff


	//   ....[99]....
        /*02e0*/ 	.word	0xffffffff


	//   ....[100]....
        /*02e4*/ 	.word	0xffffffff


	//   ....[101]....
        /*02e8*/ 	.word	0xffffffff


	//   ....[102]....
        /*02ec*/ 	.word	0xffffffff


	//   ....[103]....
        /*02f0*/ 	.word	0xffffffff


	//   ....[104]....
        /*02f4*/ 	.word	0xffffffff


	//   ....[105]....
        /*02f8*/ 	.word	0xffffffff


	//   ....[106]....
        /*02fc*/ 	.word	0xffffffff


	//   ....[107]....
        /*0300*/ 	.word	0xffffffff


	//   ....[108]....
        /*0304*/ 	.word	0xffffffff


	//   ....[109]....
        /*0308*/ 	.word	0xffffffff


	//   ....[110]....
        /*030c*/ 	.word	0xffffffff


	//   ....[111]....
        /*0310*/ 	.word	0xffffffff


	//   ....[112]....
        /*0314*/ 	.word	0xffffffff


	//   ....[113]....
        /*0318*/ 	.word	0xffffffff


	//   ....[114]....
        /*031c*/ 	.word	0xffffffff


	//   ....[115]....
        /*0320*/ 	.word	0xffffffff


	//   ....[116]....
        /*0324*/ 	.word	0xffffffff


	//   ....[117]....
        /*0328*/ 	.word	0xffffffff


	//   ....[118]....
        /*032c*/ 	.word	0xffffffff


	//   ....[119]....
        /*0330*/ 	.word	0xffffffff


	//   ....[120]....
        /*0334*/ 	.word	0xffffffff


	//   ....[121]....
        /*0338*/ 	.word	0xffffffff


	//   ....[122]....
        /*033c*/ 	.word	0xffffffff


	//   ....[123]....
        /*0340*/ 	.word	0xffffffff


	//   ....[124]....
        /*0344*/ 	.word	0xffffffff


	//   ....[125]....
        /*0348*/ 	.word	0xffffffff


	//   ....[126]....
        /*034c*/ 	.word	0xffffffff


	//   ....[127]....
        /*0350*/ 	.word	0xffffffff


	//   ....[128]....
        /*0354*/ 	.word	0xffffffff


	//   ....[129]....
        /*0358*/ 	.word	0xffffffff


	//   ....[130]....
        /*035c*/ 	.word	0xffffffff


	//   ....[131]....
        /*0360*/ 	.word	0xffffffff


	//   ....[132]....
        /*0364*/ 	.word	0xffffffff


	//   ....[133]....
        /*0368*/ 	.word	0xffffffff


	//   ....[134]....
        /*036c*/ 	.word	0xffffffff


	//   ....[135]....
        /*0370*/ 	.word	0xffffffff


	//   ....[136]....
        /*0374*/ 	.word	0xffffffff


	//   ....[137]....
        /*0378*/ 	.word	0xffffffff


	//   ....[138]....
        /*037c*/ 	.word	0xffffffff


	//   ....[139]....
        /*0380*/ 	.word	0xffffffff


	//   ....[140]....
        /*0384*/ 	.word	0xffffffff


	//   ....[141]....
        /*0388*/ 	.word	0xffffffff


	//   ....[142]....
        /*038c*/ 	.word	0xffffffff


	//   ....[143]....
        /*0390*/ 	.word	0x0500000f


	//   ....[144]....
        /*0394*/ 	.word	0x0500000f


	//   ....[145]....
        /*0398*/ 	.word	0x0500000f


	//   ....[146]....
        /*039c*/ 	.word	0x0500000f


	//   ....[147]....
        /*03a0*/ 	.word	0x0500000f


	//   ....[148]....
        /*03a4*/ 	.word	0x0500000f


	//   ....[149]....
        /*03a8*/ 	.word	0x0500000f


	//   ....[150]....
        /*03ac*/ 	.word	0x0500000f


	//   ....[151]....
        /*03b0*/ 	.word	0x0500000f


	//   ....[152]....
        /*03b4*/ 	.word	0x0500000f


	//   ....[153]....
        /*03b8*/ 	.word	0x0500000f


	//   ....[154]....
        /*03bc*/ 	.word	0x0500000f


	//   ....[155]....
        /*03c0*/ 	.word	0x0500000f


	//   ....[156]....
        /*03c4*/ 	.word	0x0500000f


	//   ....[157]....
        /*03c8*/ 	.word	0x0500000f


	//   ....[158]....
        /*03cc*/ 	.word	0x0500000f


	//   ....[159]....
        /*03d0*/ 	.word	0x0500000f


	//   ....[160]....
        /*03d4*/ 	.word	0x0500000f


	//   ....[161]....
        /*03d8*/ 	.word	0x0500000f


	//   ....[162]....
        /*03dc*/ 	.word	0x0500000f


	//   ....[163]....
        /*03e0*/ 	.word	0x0500000f


	//   ....[164]....
        /*03e4*/ 	.word	0x0500000f


	//   ....[165]....
        /*03e8*/ 	.word	0x0500000f


	//   ....[166]....
        /*03ec*/ 	.word	0x0500000f


	//   ....[167]....
        /*03f0*/ 	.word	0x0500000f


	//   ....[168]....
        /*03f4*/ 	.word	0x0500000f


	//   ....[169]....
        /*03f8*/ 	.word	0x0500000f


	//   ....[170]....
        /*03fc*/ 	.word	0x0500000f


	//   ....[171]....
        /*0400*/ 	.word	0x0500000f


	//   ....[172]....
        /*0404*/ 	.word	0x0500000f


	//   ....[173]....
        /*0408*/ 	.word	0x0500000f


	//   ....[174]....
        /*040c*/ 	.word	0x0500000f


	//   ....[175]....
        /*0410*/ 	.word	0x0500000f


	//   ....[176]....
        /*0414*/ 	.word	0x0500000f


	//   ....[177]....
        /*0418*/ 	.word	0x0500000f


	//   ....[178]....
        /*041c*/ 	.word	0x0500000f


	//   ....[179]....
        /*0420*/ 	.word	0x0500000f


	//   ....[180]....
        /*0424*/ 	.word	0x0500000f


	//   ....[181]....
        /*0428*/ 	.word	0x0500000f


	//   ....[182]....
        /*042c*/ 	.word	0x0500000f


	//   ....[183]....
        /*0430*/ 	.word	0x0500000f


	//   ....[184]....
        /*0434*/ 	.word	0x0500000f


	//   ....[185]....
        /*0438*/ 	.word	0x0500000f


	//   ....[186]....
        /*043c*/ 	.word	0x0500000f


	//   ....[187]....
        /*0440*/ 	.word	0x0500000f


	//   ....[188]....
        /*0444*/ 	.word	0x0500000f


	//   ....[189]....
        /*0448*/ 	.word	0x0500000f


	//   ....[190]....
        /*044c*/ 	.word	0x0500000f


	//   ....[191]....
        /*0450*/ 	.word	0x0500000f


	//   ....[192]....
        /*0454*/ 	.word	0x0500000f


	//   ....[193]....
        /*0458*/ 	.word	0x0500000f


	//   ....[194]....
        /*045c*/ 	.word	0x0500000f


	//   ....[195]....
        /*0460*/ 	.word	0x0500000f


	//   ....[196]....
        /*0464*/ 	.word	0x0500000f


	//   ....[197]....
        /*0468*/ 	.word	0x0500000f


	//   ....[198]....
        /*046c*/ 	.word	0x0500000f


	//   ....[199]....
        /*0470*/ 	.word	0x0500000f


	//   ....[200]....
        /*0474*/ 	.word	0x0500000f


	//   ....[201]....
        /*0478*/ 	.word	0x0500000f


	//   ....[202]....
        /*047c*/ 	.word	0x0500000f


	//   ....[203]....
        /*0480*/ 	.word	0x0500000f


	//   ....[204]....
        /*0484*/ 	.word	0x0500000f


	//   ....[205]....
        /*0488*/ 	.word	0x0500000f


	//   ....[206]....
        /*048c*/ 	.word	0x0500000f


	//   ....[207]....
        /*0490*/ 	.word	0x0500000f


	//   ....[208]....
        /*0494*/ 	.word	0x0500000f


	//   ....[209]....
        /*0498*/ 	.word	0x0500000f


	//   ....[210]....
        /*049c*/ 	.word	0x0500000f


	//   ....[211]....
        /*04a0*/ 	.word	0x0500000f


	//   ....[212]....
        /*04a4*/ 	.word	0x0500000f


	//   ....[213]....
        /*04a8*/ 	.word	0x0500000f


	//   ....[214]....
        /*04ac*/ 	.word	0x0500000f


	//   ....[215]....
        /*04b0*/ 	.word	0x0500000f


	//   ....[216]....
        /*04b4*/ 	.word	0x0500000f


	//   ....[217]....
        /*04b8*/ 	.word	0x0500000f


	//   ....[218]....
        /*04bc*/ 	.word	0x0500000f


	//   ....[219]....
        /*04c0*/ 	.word	0x0500000f


	//   ....[220]....
        /*04c4*/ 	.word	0x0500000f


	//   ....[221]....
        /*04c8*/ 	.word	0x0500000f


	//   ....[222]....
        /*04cc*/ 	.word	0x0500000f


	//   ....[223]....
        /*04d0*/ 	.word	0x0500000f


	//   ....[224]....
        /*04d4*/ 	.word	0x0500000f


	//   ....[225]....
        /*04d8*/ 	.word	0x0500000f


	//   ....[226]....
        /*04dc*/ 	.word	0x0500000f


	//----- nvinfo : EIATTR_COOP_GROUP_INSTR_OFFSETS
	.align		4
.L_1166:
        /*04e0*/ 	.byte	0x04, 0x28
        /*04e2*/ 	.short	(.L_1168 - .L_1167)


	//   ....[0]....
.L_1167:
        /*04e4*/ 	.word	0x00000080


	//   ....[1]....
        /*04e8*/ 	.word	0x00000090


	//   ....[2]....
        /*04ec*/ 	.word	0x000002d0


	//   ....[3]....
        /*04f0*/ 	.word	0x00000430


	//   ....[4]....
        /*04f4*/ 	.word	0x00000550


	//   ....[5]....
        /*04f8*/ 	.word	0x000006b0


	//   ....[6]....
        /*04fc*/ 	.word	0x00001c00


	//   ....[7]....
        /*0500*/ 	.word	0x00002de0


	//   ....[8]....
        /*0504*/ 	.word	0x00002e60


	//   ....[9]....
        /*0508*/ 	.word	0x00003270


	//   ....[10]....
        /*050c*/ 	.word	0x000032c0


	//   ....[11]....
        /*0510*/ 	.word	0x000047a0


	//   ....[12]....
        /*0514*/ 	.word	0x00004800


	//   ....[13]....
        /*0518*/ 	.word	0x00005220


	//   ....[14]....
        /*051c*/ 	.word	0x00005280


	//   ....[15]....
        /*0520*/ 	.word	0x00006270


	//   ....[16]....
        /*0524*/ 	.word	0x000062e0


	//   ....[17]....
        /*0528*/ 	.word	0x00006350


	//   ....[18]....
        /*052c*/ 	.word	0x00006370


	//   ....[19]....
        /*0530*/ 	.word	0x00007e40


	//   ....[20]....
        /*0534*/ 	.word	0x00007e60


	//   ....[21]....
        /*0538*/ 	.word	0x00007e70


	//   ....[22]....
        /*053c*/ 	.word	0x00007e80


	//   ....[23]....
        /*0540*/ 	.word	0x00008950


	//   ....[24]....
        /*0544*/ 	.word	0x00008970


	//   ....[25]....
        /*0548*/ 	.word	0x00008b20


	//   ....[26]....
        /*054c*/ 	.word	0x00008b40


	//   ....[27]....
        /*0550*/ 	.word	0x00008c80


	//   ....[28]....
        /*0554*/ 	.word	0x00008ca0


	//   ....[29]....
        /*0558*/ 	.word	0x00008df0


	//   ....[30]....
        /*055c*/ 	.word	0x00008e10


	//   ....[31]....
        /*0560*/ 	.word	0x00009360


	//   ....[32]....
        /*0564*/ 	.word	0x00009370


	//   ....[33]....
        /*0568*/ 	.word	0x00009c30


	//   ....[34]....
        /*056c*/ 	.word	0x00009c40


	//   ....[35]....
        /*0570*/ 	.word	0x0000aec0


	//   ....[36]....
        /*0574*/ 	.word	0x0000aef0


	//   ....[37]....
        /*0578*/ 	.word	0x0000b060


	//   ....[38]....
        /*057c*/ 	.word	0x0000b080


	//   ....[39]....
        /*0580*/ 	.word	0x0000b1c0


	//   ....[40]....
        /*0584*/ 	.word	0x0000b1e0


	//   ....[41]....
        /*0588*/ 	.word	0x0000b330


	//   ....[42]....
        /*058c*/ 	.word	0x0000b350


	//   ....[43]....
        /*0590*/ 	.word	0x0000b530


	//   ....[44]....
        /*0594*/ 	.word	0x0000b720


	//   ....[45]....
        /*0598*/ 	.word	0x0000b750


	//   ....[46]....
        /*059c*/ 	.word	0x0000b780


	//   ....[47]....
        /*05a0*/ 	.word	0x0000b7b0


	//   ....[48]....
        /*05a4*/ 	.word	0x0000b7e0


	//   ....[49]....
        /*05a8*/ 	.word	0x0000b810


	//   ....[50]....
        /*05ac*/ 	.word	0x0000b980


	//   ....[51]....
        /*05b0*/ 	.word	0x0000b9b0


	//   ....[52]....
        /*05b4*/ 	.word	0x0000b9e0


	//   ....[53]....
        /*05b8*/ 	.word	0x0000ba10


	//   ....[54]....
        /*05bc*/ 	.word	0x0000ba40


	//   ....[55]....
        /*05c0*/ 	.word	0x0000ba70


	//   ....[56]....
        /*05c4*/ 	.word	0x0000bb00


	//   ....[57]....
        /*05c8*/ 	.word	0x0000bb30


	//   ....[58]....
        /*05cc*/ 	.word	0x0000bb40


	//   ....[59]....
        /*05d0*/ 	.word	0x0000bbd0


	//   ....[60]....
        /*05d4*/ 	.word	0x0000d4f0


	//   ....[61]....
        /*05d8*/ 	.word	0x0000d510


	//   ....[62]....
        /*05dc*/ 	.word	0x0000d5a0


	//   ....[63]....
        /*05e0*/ 	.word	0x0000d5c0


	//   ....[64]....
        /*05e4*/ 	.word	0x0000d640


	//   ....[65]....
        /*05e8*/ 	.word	0x0000d660


	//   ....[66]....
        /*05ec*/ 	.word	0x0000d6e0


	//   ....[67]....
        /*05f0*/ 	.word	0x0000d700


	//   ....[68]....
        /*05f4*/ 	.word	0x0000d780


	//   ....[69]....
        /*05f8*/ 	.word	0x0000d7a0


	//   ....[70]....
        /*05fc*/ 	.word	0x0000d7b0


	//   ....[71]....
        /*0600*/ 	.word	0x0000d7c0


	//   ....[72]....
        /*0604*/ 	.word	0x0000dfc0


	//   ....[73]....
        /*0608*/ 	.word	0x0000dff0


	//   ....[74]....
        /*060c*/ 	.word	0x0000e020


	//   ....[75]....
        /*0610*/ 	.word	0x0000e0b0


	//   ....[76]....
        /*0614*/ 	.word	0x0000e0c0


	//   ....[77]....
        /*0618*/ 	.word	0x0000e150


	//   ....[78]....
        /*061c*/ 	.word	0x0000e160


	//   ....[79]....
        /*0620*/ 	.word	0x0000e1f0


	//   ....[80]....
        /*0624*/ 	.word	0x0000e200


	//   ....[81]....
        /*0628*/ 	.word	0x0000e290


	//   ....[82]....
        /*062c*/ 	.word	0x0000e2a0


	//   ....[83]....
        /*0630*/ 	.word	0x0000e330


	//   ....[84]....
        /*0634*/ 	.word	0x0000e340


	//   ....[85]....
        /*0638*/ 	.word	0x0000e3c0


	//   ....[86]....
        /*063c*/ 	.word	0x0000e3d0


	//   ....[87]....
        /*0640*/ 	.word	0x0000e3e0


	//   ....[88]....
        /*0644*/ 	.word	0x0000e840


	//   ....[89]....
        /*0648*/ 	.word	0x0000e870


	//   ....[90]....
        /*064c*/ 	.word	0x0000e8c0


	//   ....[91]....
        /*0650*/ 	.word	0x0000e970


	//   ....[92]....
        /*0654*/ 	.word	0x0000e990


	//   ....[93]....
        /*0658*/ 	.word	0x0000ea40


	//   ....[94]....
        /*065c*/ 	.word	0x0000ea50


	//   ....[95]....
        /*0660*/ 	.word	0x0000ea80


	//   ....[96]....
        /*0664*/ 	.word	0x0000eb10


	//   ....[97]....
        /*0668*/ 	.word	0x0000ebb0


	//   ....[98]....
        /*066c*/ 	.word	0x0000ebd0


	//   ....[99]....
        /*0670*/ 	.word	0x0000ebe0


	//   ....[100]....
        /*0674*/ 	.word	0x0000f300


	//   ....[101]....
        /*0678*/ 	.word	0x0000f320


	//   ....[102]....
        /*067c*/ 	.word	0x0000f330


	//   ....[103]....
        /*0680*/ 	.word	0x0000f370


	//   ....[104]....
        /*0684*/ 	.word	0x0000f380


	//   ....[105]....
        /*0688*/ 	.word	0x0000f3c0


	//   ....[106]....
        /*068c*/ 	.word	0x0000f3d0


	//   ....[107]....
        /*0690*/ 	.word	0x0000f410


	//   ....[108]....
        /*0694*/ 	.word	0x0000f420


	//   ....[109]....
        /*0698*/ 	.word	0x0000f460


	//   ....[110]....
        /*069c*/ 	.word	0x0000f470


	//   ....[111]....
        /*06a0*/ 	.word	0x0000f480


	//   ....[112]....
        /*06a4*/ 	.word	0x0000f7d0


	//   ....[113]....
        /*06a8*/ 	.word	0x0000f7f0


	//   ....[114]....
        /*06ac*/ 	.word	0x0000f800


	//   ....[115]....
        /*06b0*/ 	.word	0x0000f810


	//   ....[116]....
        /*06b4*/ 	.word	0x0000f820


	//   ....[117]....
        /*06b8*/ 	.word	0x0000f840


	//   ....[118]....
        /*06bc*/ 	.word	0x0000f8b0


	//   ....[119]....
        /*06c0*/ 	.word	0x0000f8e0


	//   ....[120]....
        /*06c4*/ 	.word	0x0000f8f0


	//   ....[121]....
        /*06c8*/ 	.word	0x0000f960


	//   ....[122]....
        /*06cc*/ 	.word	0x0000f970


	//   ....[123]....
        /*06d0*/ 	.word	0x0000fa70


	//   ....[124]....
        /*06d4*/ 	.word	0x0000ff60


	//   ....[125]....
        /*06d8*/ 	.word	0x0000ff90


	//   ....[126]....
        /*06dc*/ 	.word	0x0000fff0


	//   ....[127]....
        /*06e0*/ 	.word	0x00010020


	//   ....[128]....
        /*06e4*/ 	.word	0x00010050


	//   ....[129]....
        /*06e8*/ 	.word	0x00010080


	//   ....[130]....
        /*06ec*/ 	.word	0x000100b0


	//   ....[131]....
        /*06f0*/ 	.word	0x000100e0


	//   ....[132]....
        /*06f4*/ 	.word	0x00010280


	//   ....[133]....
        /*06f8*/ 	.word	0x000102b0


	//   ....[134]....
        /*06fc*/ 	.word	0x000102e0


	//   ....[135]....
        /*0700*/ 	.word	0x00010310


	//   ....[136]....
        /*0704*/ 	.word	0x00010340


	//   ....[137]....
        /*0708*/ 	.word	0x00010370


	//   ....[138]....
        /*070c*/ 	.word	0x00010430


	//   ....[139]....
        /*0710*/ 	.word	0x00010450


	//   ....[140]....
        /*0714*/ 	.word	0x00010460


	//   ....[141]....
        /*0718*/ 	.word	0x000104c0


	//   ....[142]....
        /*071c*/ 	.word	0x00010ae0


	//   ....[143]....
        /*0720*/ 	.word	0x00010fc0


	//   ....[144]....
        /*0724*/ 	.word	0x000110b0


	//   ....[145]....
        /*0728*/ 	.word	0x00011150


	//   ....[146]....
        /*072c*/ 	.word	0x000111b0


	//   ....[147]....
        /*0730*/ 	.word	0x000112a0


	//   ....[148]....
        /*0734*/ 	.word	0x00011310


	//   ....[149]....
        /*0738*/ 	.word	0x00011400


	//   ....[150]....
        /*073c*/ 	.word	0x00011470


	//   ....[151]....
        /*0740*/ 	.word	0x00011560


	//   ....[152]....
        /*0744*/ 	.word	0x000115d0


	//   ....[153]....
        /*0748*/ 	.word	0x000116c0


	//   ....[154]....
        /*074c*/ 	.word	0x00011730


	//   ....[155]....
        /*0750*/ 	.word	0x000117d0


	//   ....[156]....
        /*0754*/ 	.word	0x000118c0


	//   ....[157]....
        /*0758*/ 	.word	0x00011930


	//   ....[158]....
        /*075c*/ 	.word	0x00011990


	//   ....[159]....
        /*0760*/ 	.word	0x00011a80


	//   ....[160]....
        /*0764*/ 	.word	0x00011ae0


	//   ....[161]....
        /*0768*/ 	.word	0x00011be0


	//   ....[162]....
        /*076c*/ 	.word	0x00011c40


	//   ....[163]....
        /*0770*/ 	.word	0x00011d40


	//   ....[164]....
        /*0774*/ 	.word	0x00011da0


	//   ....[165]....
        /*0778*/ 	.word	0x00011ea0


	//   ....[166]....
        /*077c*/ 	.word	0x00011f00


	//   ....[167]....
        /*0780*/ 	.word	0x00012000


	//   ....[168]....
        /*0784*/ 	.word	0x00012060


	//   ....[169]....
        /*0788*/ 	.word	0x00012160


	//   ....[170]....
        /*078c*/ 	.word	0x000121c0


	//   ....[171]....
        /*0790*/ 	.word	0x000122a0


	//   ....[172]....
        /*0794*/ 	.word	0x000123d0


	//   ....[173]....
        /*0798*/ 	.word	0x000124b0


	//   ....[174]....
        /*079c*/ 	.word	0x00012560


	//   ....[175]....
        /*07a0*/ 	.word	0x00012670


	//   ....[176]....
        /*07a4*/ 	.word	0x000126d0


	//   ....[177]....
        /*07a8*/ 	.word	0x000127e0


	//   ....[178]....
        /*07ac*/ 	.word	0x00012840


	//   ....[179]....
        /*07b0*/ 	.word	0x00012950


	//   ....[180]....
        /*07b4*/ 	.word	0x000129b0


	//   ....[181]....
        /*07b8*/ 	.word	0x00012ac0


	//   ....[182]....
        /*07bc*/ 	.word	0x00012b20


	//   ....[183]....
        /*07c0*/ 	.word	0x00012be0


	//   ....[184]....
        /*07c4*/ 	.word	0x00012d40


	//   ....[185]....
        /*07c8*/ 	.word	0x00012de0


	//   ....[186]....
        /*07cc*/ 	.word	0x00012e40


	//   ....[187]....
        /*07d0*/ 	.word	0x00012ef0


	//   ....[188]....
        /*07d4*/ 	.word	0x00012f50


	//   ....[189]....
        /*07d8*/ 	.word	0x00013000


	//   ....[190]....
        /*07dc*/ 	.word	0x00013060


	//   ....[191]....
        /*07e0*/ 	.word	0x00013110


	//   ....[192]....
        /*07e4*/ 	.word	0x00013170


	//   ....[193]....
        /*07e8*/ 	.word	0x00013220


	//   ....[194]....
        /*07ec*/ 	.word	0x00013280


	//   ....[195]....
        /*07f0*/ 	.word	0x00013330


	//   ....[196]....
        /*07f4*/ 	.word	0x00013410


	//   ....[197]....
        /*07f8*/ 	.word	0x000134b0


	//   ....[198]....
        /*07fc*/ 	.word	0x00013510


	//   ....[199]....
        /*0800*/ 	.word	0x000135e0


	//   ....[200]....
        /*0804*/ 	.word	0x00013640


	//   ....[201]....
        /*0808*/ 	.word	0x00013710


	//   ....[202]....
        /*080c*/ 	.word	0x00013770


	//   ....[203]....
        /*0810*/ 	.word	0x00013850


	//   ....[204]....
        /*0814*/ 	.word	0x000138b0


	//   ....[205]....
        /*0818*/ 	.word	0x00013980


	//   ....[206]....
        /*081c*/ 	.word	0x000139e0


	//   ....[207]....
        /*0820*/ 	.word	0x00013ab0


	//   ....[208]....
        /*0824*/ 	.word	0x00013b40


	//   ....[209]....
        /*0828*/ 	.word	0x00013be0


	//   ....[210]....
        /*082c*/ 	.word	0x00013d60


	//   ....[211]....
        /*0830*/ 	.word	0x00013dd0


	//   ....[212]....
        /*0834*/ 	.word	0x00013e40


	//   ....[213]....
        /*0838*/ 	.word	0x00013eb0


	//   ....[214]....
        /*083c*/ 	.word	0x00013f20


	//   ....[215]....
        /*0840*/ 	.word	0x00013fa0


	//   ....[216]....
        /*0844*/ 	.word	0x00014020


	//   ....[217]....
        /*0848*/ 	.word	0x000140b0


	//   ....[218]....
        /*084c*/ 	.word	0x00014120


	//   ....[219]....
        /*0850*/ 	.word	0x00014190


	//   ....[220]....
        /*0854*/ 	.word	0x00014200


	//   ....[221]....
        /*0858*/ 	.word	0x00014280


	//   ....[222]....
        /*085c*/ 	.word	0x000142f0


	//   ....[223]....
        /*0860*/ 	.word	0x00014390


	//   ....[224]....
        /*0864*/ 	.word	0x000143e0


	//   ....[225]....
        /*0868*/ 	.word	0x00014470


	//   ....[226]....
        /*086c*/ 	.word	0x000145a0


	//----- nvinfo : EIATTR_REG_RECONFIG
	.align		4
.L_1168:
        /*0870*/ 	.byte	0x01, 0x54
	.zero		2


	//----- nvinfo : EIATTR_SYSCALL_OFFSETS
	.align		4
        /*0874*/ 	.byte	0x04, 0x46
        /*0876*/ 	.short	(.L_1170 - .L_1169)


	//   ....[0]....
.L_1169:
        /*0878*/ 	.word	0x00001d80


	//   ....[1]....
        /*087c*/ 	.word	0x0000cb60


	//   ....[2]....
        /*0880*/ 	.word	0x0000ccb0


	//   ....[3]....
        /*0884*/ 	.word	0x0000cda0


	//   ....[4]....
        /*0888*/ 	.word	0x0000dc30


	//----- nvinfo : EIATTR_MBARRIER_INSTR_OFFSETS
	.align		4
.L_1170:
        /*088c*/ 	.byte	0x04, 0x39
        /*088e*/ 	.short	(.L_1172 - .L_1171)


	//   ....[0]....
.L_1171:
        /*0890*/ 	.word	0x00000180
        /*0894*/ 	.word	0x000000ff
        /*0898*/ 	.word	0x00022800
        /*089c*/ 	.short	0x0100
        /*089e*/ 	.byte	0x08
	.zero		1


	//   ....[1]....
        /*08a0*/ 	.word	0x00000190
        /*08a4*/ 	.word	0x000000ff
        /*08a8*/ 	.word	0x00022820
        /*08ac*/ 	.short	0x0100
        /*08ae*/ 	.byte	0x08
	.zero		1


	//   ....[2]....
        /*08b0*/ 	.word	0x00000280
        /*08b4*/ 	.word	0x000000ff
        /*08b8*/ 	.word	0x00022830
        /*08bc*/ 	.short	0x0100
        /*08be*/ 	.byte	0x08
	.zero		1


	//   ....[3]....
        /*08c0*/ 	.word	0x00000290
        /*08c4*/ 	.word	0x000000ff
        /*08c8*/ 	.word	0x00022840
        /*08cc*/ 	.short	0x0100
        /*08ce*/ 	.byte	0x08
	.zero		1


	//   ....[4]....
        /*08d0*/ 	.word	0x000002a0
        /*08d4*/ 	.word	0x000000ff
        /*08d8*/ 	.word	0x00022838
        /*08dc*/ 	.short	0x0100
        /*08de*/ 	.byte	0x08
	.zero		1


	//   ....[5]....
        /*08e0*/ 	.word	0x000002b0
        /*08e4*/ 	.word	0x000000ff
        /*08e8*/ 	.word	0x00022848
        /*08ec*/ 	.short	0x0100
        /*08ee*/ 	.byte	0x08
	.zero		1


	//   ....[6]....
        /*08f0*/ 	.word	0x000003e0
        /*08f4*/ 	.word	0x000000ff
        /*08f8*/ 	.word	0x00022850
        /*08fc*/ 	.short	0x0100
        /*08fe*/ 	.byte	0x08
	.zero		1


	//   ....[7]....
        /*0900*/ 	.word	0x000003f0
        /*0904*/ 	.word	0x000000ff
        /*0908*/ 	.word	0x00022860
        /*090c*/ 	.short	0x0100
        /*090e*/ 	.byte	0x08
	.zero		1


	//   ....[8]....
        /*0910*/ 	.word	0x00000400
        /*0914*/ 	.word	0x000000ff
        /*0918*/ 	.word	0x00022858
        /*091c*/ 	.short	0x0100
        /*091e*/ 	.byte	0x08
	.zero		1


	//   ....[9]....
        /*0920*/ 	.word	0x00000410
        /*0924*/ 	.word	0x000000ff
        /*0928*/ 	.word	0x00022868
        /*092c*/ 	.short	0x0100
        /*092e*/ 	.byte	0x08
	.zero		1


	//   ....[10]....
        /*0930*/ 	.word	0x00000500
        /*0934*/ 	.word	0x000000ff
        /*0938*/ 	.word	0x00022870
        /*093c*/ 	.short	0x0100
        /*093e*/ 	.byte	0x06
	.zero		1


	//   ....[11]....
        /*0940*/ 	.word	0x00000510
        /*0944*/ 	.word	0x000000ff
        /*0948*/ 	.word	0x00022880
        /*094c*/ 	.short	0x0100
        /*094e*/ 	.byte	0x06
	.zero		1


	//   ....[12]....
        /*0950*/ 	.word	0x00000520
        /*0954*/ 	.word	0x000000ff
        /*0958*/ 	.word	0x00022878
        /*095c*/ 	.short	0x0100
        /*095e*/ 	.byte	0x06
	.zero		1


	//   ....[13]....
        /*0960*/ 	.word	0x00000530
        /*0964*/ 	.word	0x000000ff
        /*0968*/ 	.word	0x00022888
        /*096c*/ 	.short	0x0100
        /*096e*/ 	.byte	0x06
	.zero		1


	//   ....[14]....
        /*0970*/ 	.word	0x00000660
        /*0974*/ 	.word	0x000000ff
        /*0978*/ 	.word	0x00022890
        /*097c*/ 	.short	0x0100
        /*097e*/ 	.byte	0x08
	.zero		1


	//   ....[15]....
        /*0980*/ 	.word	0x00000670
        /*0984*/ 	.word	0x000000ff
        /*0988*/ 	.word	0x000228a0
        /*098c*/ 	.short	0x0100
        /*098e*/ 	.byte	0x08
	.zero		1


	//   ....[16]....
        /*0990*/ 	.word	0x00000680
        /*0994*/ 	.word	0x000000ff
        /*0998*/ 	.word	0x00022898
        /*099c*/ 	.short	0x0100
        /*099e*/ 	.byte	0x08
	.zero		1


	//   ....[17]....
        /*09a0*/ 	.word	0x00000690
        /*09a4*/ 	.word	0x000000ff
        /*09a8*/ 	.word	0x000228a8
        /*09ac*/ 	.short	0x0100
        /*09ae*/ 	.byte	0x08
	.zero		1


	//   ....[18]....
        /*09b0*/ 	.word	0x000007d0
        /*09b4*/ 	.word	0x000000ff
        /*09b8*/ 	.word	0x000228b0
        /*09bc*/ 	.short	0x0100
        /*09be*/ 	.byte	0x08
	.zero		1


	//   ....[19]....
        /*09c0*/ 	.word	0x000007e0
        /*09c4*/ 	.word	0x000000ff
        /*09c8*/ 	.word	0x000228c0
        /*09cc*/ 	.short	0x0100
        /*09ce*/ 	.byte	0x08
	.zero		1


	//   ....[20]....
        /*09d0*/ 	.word	0x000007f0
        /*09d4*/ 	.word	0x000000ff
        /*09d8*/ 	.word	0x000228b8
        /*09dc*/ 	.short	0x0100
        /*09de*/ 	.byte	0x08
	.zero		1


	//   ....[21]....
        /*09e0*/ 	.word	0x00000800
        /*09e4*/ 	.word	0x000000ff
        /*09e8*/ 	.word	0x000228c8
        /*09ec*/ 	.short	0x0100
        /*09ee*/ 	.byte	0x08
	.zero		1


	//   ....[22]....
        /*09f0*/ 	.word	0x00001e30
        /*09f4*/ 	.word	0x00000007
        /*09f8*/ 	.word	0x00022800
        /*09fc*/ 	.short	0x010a
        /*09fe*/ 	.byte	0x3f
	.zero		1


	//   ....[23]....
        /*0a00*/ 	.word	0x00001f00
        /*0a04*/ 	.word	0x000000ff
        /*0a08*/ 	.word	0x00022830
        /*0a0c*/ 	.short	0x010a
        /*0a0e*/ 	.byte	0x16
	.zero		1


	//   ....[24]....
        /*0a10*/ 	.word	0x00001f40
        /*0a14*/ 	.word	0x000000ff
        /*0a18*/ 	.word	0x00022830
        /*0a1c*/ 	.short	0x010a
        /*0a1e*/ 	.byte	0x16
	.zero		1


	//   ....[25]....
        /*0a20*/ 	.word	0x00002770
        /*0a24*/ 	.word	0x000000ff
        /*0a28*/ 	.word	0x00000000
        /*0a2c*/ 	.short	0x0101
        /*0a2e*/ 	.byte	0x06
	.zero		1


	//   ....[26]....
        /*0a30*/ 	.word	0x00003b40
        /*0a34*/ 	.word	0x000000ff
        /*0a38*/ 	.word	0x00022850
        /*0a3c*/ 	.short	0x010a
        /*0a3e*/ 	.byte	0x16
	.zero		1


	//   ....[27]....
        /*0a40*/ 	.word	0x00003b80
        /*0a44*/ 	.word	0x000000ff
        /*0a48*/ 	.word	0x00022850
        /*0a4c*/ 	.short	0x010a
        /*0a4e*/ 	.byte	0x16
	.zero		1


	//   ....[28]....
        /*0a50*/ 	.word	0x00003e90
        /*0a54*/ 	.word	0x000000ff
        /*0a58*/ 	.word	0x00000000
        /*0a5c*/ 	.short	0x0101
        /*0a5e*/ 	.byte	0x16
	.zero		1


	//   ....[29]....
        /*0a60*/ 	.word	0x00004020
        /*0a64*/ 	.word	0x000000ff
        /*0a68*/ 	.word	0x00022830
        /*0a6c*/ 	.short	0x010a
        /*0a6e*/ 	.byte	0x19
	.zero		1


	//   ....[30]....
        /*0a70*/ 	.word	0x00004060
        /*0a74*/ 	.word	0x000000ff
        /*0a78*/ 	.word	0x00022830
        /*0a7c*/ 	.short	0x010a
        /*0a7e*/ 	.byte	0x19
	.zero		1


	//   ....[31]....
        /*0a80*/ 	.word	0x00004530
        /*0a84*/ 	.word	0x000000ff
        /*0a88*/ 	.word	0x00000000
        /*0a8c*/ 	.short	0x0101
        /*0a8e*/ 	.byte	0x06
	.zero		1


	//   ....[32]....
        /*0a90*/ 	.word	0x00005f00
        /*0a94*/ 	.word	0x000000ff
        /*0a98*/ 	.word	0x00022850
        /*0a9c*/ 	.short	0x010a
        /*0a9e*/ 	.byte	0x19
	.zero		1


	//   ....[33]....
        /*0aa0*/ 	.word	0x00005f40
        /*0aa4*/ 	.word	0x000000ff
        /*0aa8*/ 	.word	0x00022850
        /*0aac*/ 	.short	0x010a
        /*0aae*/ 	.byte	0x19
	.zero		1


	//   ....[34]....
        /*0ab0*/ 	.word	0x00006250
        /*0ab4*/ 	.word	0x000000ff
        /*0ab8*/ 	.word	0x00000000
        /*0abc*/ 	.short	0x0101
        /*0abe*/ 	.byte	0x19
	.zero		1


	//   ....[35]....
        /*0ac0*/ 	.word	0x00008980
        /*0ac4*/ 	.word	0x000000ff
        /*0ac8*/ 	.word	0x00000000
        /*0acc*/ 	.short	0x0101
        /*0ace*/ 	.byte	0x08
	.zero		1


	//   ....[36]....
        /*0ad0*/ 	.word	0x00009190
        /*0ad4*/ 	.word	0x000000ff
        /*0ad8*/ 	.word	0x00000000
        /*0adc*/ 	.short	0x0101
        /*0ade*/ 	.byte	0x08
	.zero		1


	//   ....[37]....
        /*0ae0*/ 	.word	0x0000d290
        /*0ae4*/ 	.word	0x00000021
        /*0ae8*/ 	.word	0x00022840
        /*0aec*/ 	.short	0x010a
        /*0aee*/ 	.byte	0x3f
	.zero		1


	//   ....[38]....
        /*0af0*/ 	.word	0x0000d8c0
        /*0af4*/ 	.word	0x00000021
        /*0af8*/ 	.word	0x00022830
        /*0afc*/ 	.short	0x0107
        /*0afe*/ 	.byte	0x3f
	.zero		1


	//   ....[39]....
        /*0b00*/ 	.word	0x0000d9a0
        /*0b04*/ 	.word	0x00000021
        /*0b08*/ 	.word	0x00022830
        /*0b0c*/ 	.short	0x0101
        /*0b0e*/ 	.byte	0x3f
	.zero		1


	//   ....[40]....
        /*0b10*/ 	.word	0x0000e4e0
        /*0b14*/ 	.word	0x00000016
        /*0b18*/ 	.word	0x00022800
        /*0b1c*/ 	.short	0x0107
        /*0b1e*/ 	.byte	0x3f
	.zero		1


	//   ....[41]....
        /*0b20*/ 	.word	0x0000e5d0
        /*0b24*/ 	.word	0x00000016
        /*0b28*/ 	.word	0x00022800
        /*0b2c*/ 	.short	0x0101
        /*0b2e*/ 	.byte	0x3f
	.zero		1


	//   ....[42]....
        /*0b30*/ 	.word	0x0000e5f0
        /*0b34*/ 	.word	0x00000016
        /*0b38*/ 	.word	0x00022820
        /*0b3c*/ 	.short	0x010a
        /*0b3e*/ 	.byte	0x3f
	.zero		1


	//   ....[43]....
        /*0b40*/ 	.word	0x0000e680
        /*0b44*/ 	.word	0x00000021
        /*0b48*/ 	.word	0x00022860
        /*0b4c*/ 	.short	0x010a
        /*0b4e*/ 	.byte	0x3f
	.zero		1


	//   ....[44]....
        /*0b50*/ 	.word	0x0000ed60
        /*0b54*/ 	.word	0x00000021
        /*0b58*/ 	.word	0x00022850
        /*0b5c*/ 	.short	0x0107
        /*0b5e*/ 	.byte	0x3f
	.zero		1


	//   ....[45]....
        /*0b60*/ 	.word	0x0000ee30
        /*0b64*/ 	.word	0x00000021
        /*0b68*/ 	.word	0x00022850
        /*0b6c*/ 	.short	0x0101
        /*0b6e*/ 	.byte	0x3f
	.zero		1


	//   ....[46]....
        /*0b70*/ 	.word	0x0000f180
        /*0b74*/ 	.word	0x0000000a
        /*0b78*/ 	.word	0x00022840
        /*0b7c*/ 	.short	0x010a
        /*0b7e*/ 	.byte	0x3f
	.zero		1


	//   ....[47]....
        /*0b80*/ 	.word	0x0000f530
        /*0b84*/ 	.word	0x0000000a
        /*0b88*/ 	.word	0x00022830
        /*0b8c*/ 	.short	0x0107
        /*0b8e*/ 	.byte	0x3f
	.zero		1


	//   ....[48]....
        /*0b90*/ 	.word	0x0000f5f0
        /*0b94*/ 	.word	0x0000000a
        /*0b98*/ 	.word	0x00022830
        /*0b9c*/ 	.short	0x0101
        /*0b9e*/ 	.byte	0x3f
	.zero		1


	//   ....[49]....
        /*0ba0*/ 	.word	0x0000f620
        /*0ba4*/ 	.word	0x0000000a
        /*0ba8*/ 	.word	0x00022860
        /*0bac*/ 	.short	0x010a
        /*0bae*/ 	.byte	0x3f
	.zero		1


	//   ....[50]....
        /*0bb0*/ 	.word	0x0000fb20
        /*0bb4*/ 	.word	0x0000000a
        /*0bb8*/ 	.word	0x00022850
        /*0bbc*/ 	.short	0x0107
        /*0bbe*/ 	.byte	0x3f
	.zero		1


	//   ....[51]....
        /*0bc0*/ 	.word	0x0000fbe0
        /*0bc4*/ 	.word	0x0000000a
        /*0bc8*/ 	.word	0x00022850
        /*0bcc*/ 	.short	0x0101
        /*0bce*/ 	.byte	0x3f
	.zero		1


	//   ....[52]....
        /*0bd0*/ 	.word	0x00010a60
        /*0bd4*/ 	.word	0x00000007
        /*0bd8*/ 	.word	0x00022820
        /*0bdc*/ 	.short	0x010a
        /*0bde*/ 	.byte	0x3f
	.zero		1


	//   ....[53]....
        /*0be0*/ 	.word	0x00010be0
        /*0be4*/ 	.word	0x00000005
        /*0be8*/ 	.word	0x00022840
        /*0bec*/ 	.short	0x010a
        /*0bee*/ 	.byte	0x3f
	.zero		1


	//   ....[54]....
        /*0bf0*/ 	.word	0x00010c80
        /*0bf4*/ 	.word	0x00000003
        /*0bf8*/ 	.word	0x00022840
        /*0bfc*/ 	.short	0x010a
        /*0bfe*/ 	.byte	0x3f
	.zero		1


	//   ....[55]....
        /*0c00*/ 	.word	0x00010cc0
        /*0c04*/ 	.word	0x00000005
        /*0c08*/ 	.word	0x00022860
        /*0c0c*/ 	.short	0x010a
        /*0c0e*/ 	.byte	0x3f
	.zero		1


	//   ....[56]....
        /*0c10*/ 	.word	0x00010d00
        /*0c14*/ 	.word	0x00000003
        /*0c18*/ 	.word	0x00022860
        /*0c1c*/ 	.short	0x010a
        /*0c1e*/ 	.byte	0x3f
	.zero		1


	//   ....[57]....
        /*0c20*/ 	.word	0x00010d60
        /*0c24*/ 	.word	0x00000007
        /*0c28*/ 	.word	0x00022800
        /*0c2c*/ 	.short	0x010a
        /*0c2e*/ 	.byte	0x3f
	.zero		1


	//   ....[58]....
        /*0c30*/ 	.word	0x00010dc0
        /*0c34*/ 	.word	0x00000000
        /*0c38*/ 	.word	0x00022830
        /*0c3c*/ 	.short	0x010a
        /*0c3e*/ 	.byte	0x3f
	.zero		1


	//   ....[59]....
        /*0c40*/ 	.word	0x00010e20
        /*0c44*/ 	.word	0x0000000a
        /*0c48*/ 	.word	0x00022850
        /*0c4c*/ 	.short	0x010a
        /*0c4e*/ 	.byte	0x3f
	.zero		1


	//   ....[60]....
        /*0c50*/ 	.word	0x00010e80
        /*0c54*/ 	.word	0x00000000
        /*0c58*/ 	.word	0x00022830
        /*0c5c*/ 	.short	0x010a
        /*0c5e*/ 	.byte	0x3f
	.zero		1


	//   ....[61]....
        /*0c60*/ 	.word	0x00010ee0
        /*0c64*/ 	.word	0x00000008
        /*0c68*/ 	.word	0x00022850
        /*0c6c*/ 	.short	0x010a
        /*0c6e*/ 	.byte	0x3f
	.zero		1


	//   ....[62]....
        /*0c70*/ 	.word	0x00011000
        /*0c74*/ 	.word	0x00000021
        /*0c78*/ 	.word	0x00022840
        /*0c7c*/ 	.short	0x010a
        /*0c7e*/ 	.byte	0x3f
	.zero		1


	//   ....[63]....
        /*0c80*/ 	.word	0x000122d0
        /*0c84*/ 	.word	0x00000016
        /*0c88*/ 	.word	0x00022820
        /*0c8c*/ 	.short	0x010a
        /*0c8e*/ 	.byte	0x3f
	.zero		1


	//   ....[64]....
        /*0c90*/ 	.word	0x00012320
        /*0c94*/ 	.word	0x00000021
        /*0c98*/ 	.word	0x00022860
        /*0c9c*/ 	.short	0x010a
        /*0c9e*/ 	.byte	0x3f
	.zero		1


	//   ....[65]....
        /*0ca0*/ 	.word	0x00012c90
        /*0ca4*/ 	.word	0x0000000a
        /*0ca8*/ 	.word	0x00022840
        /*0cac*/ 	.short	0x010a
        /*0cae*/ 	.byte	0x3f
	.zero		1


	//   ....[66]....
        /*0cb0*/ 	.word	0x00013360
        /*0cb4*/ 	.word	0x0000000a
        /*0cb8*/ 	.word	0x00022860
        /*0cbc*/ 	.short	0x010a
        /*0cbe*/ 	.byte	0x3f
	.zero		1


	//   ....[67]....
        /*0cc0*/ 	.word	0x000144c0
        /*0cc4*/ 	.word	0x00000007
        /*0cc8*/ 	.word	0x00022820
        /*0ccc*/ 	.short	0x010a
        /*0cce*/ 	.byte	0x3f
	.zero		1


	//   ....[68]....
        /*0cd0*/ 	.word	0x00014660
        /*0cd4*/ 	.word	0x00000005
        /*0cd8*/ 	.word	0x00022840
        /*0cdc*/ 	.short	0x010a
        /*0cde*/ 	.byte	0x3f
	.zero		1


	//   ....[69]....
        /*0ce0*/ 	.word	0x000146b0
        /*0ce4*/ 	.word	0x00000003
        /*0ce8*/ 	.word	0x00022840
        /*0cec*/ 	.short	0x010a
        /*0cee*/ 	.byte	0x3f
	.zero		1


	//   ....[70]....
        /*0cf0*/ 	.word	0x00014700
        /*0cf4*/ 	.word	0x00000005
        /*0cf8*/ 	.word	0x00022860
        /*0cfc*/ 	.short	0x010a
        /*0cfe*/ 	.byte	0x3f
	.zero		1


	//----- nvinfo : EIATTR_NUM_MBARRIERS
	.align		4
.L_1172:
        /*0d00*/ 	.byte	0x03, 0x38
        /*0d02*/ 	.short	0x0016


	//----- nvinfo : EIATTR_EXIT_INSTR_OFFSETS
	.align		4
        /*0d04*/ 	.byte	0x04, 0x1c
        /*0d06*/ 	.short	(.L_1174 - .L_1173)


	//   ....[0]....
.L_1173:
        /*0d08*/ 	.word	0x000009a0


	//   ....[1]....
        /*0d0c*/ 	.word	0x0000b4d0


	//   ....[2]....
        /*0d10*/ 	.word	0x00010d50


	//----- nvinfo : EIATTR_MAX_THREADS
	.align		4
.L_1174:
        /*0d14*/ 	.byte	0x04, 0x05
        /*0d16*/ 	.short	(.L_1176 - .L_1175)
.L_1175:
        /*0d18*/ 	.word	0x00000180
        /*0d1c*/ 	.word	0x00000001
        /*0d20*/ 	.word	0x00000001


	//----- nvinfo : EIATTR_CRS_STACK_SIZE
	.align		4
.L_1176:
        /*0d24*/ 	.byte	0x04, 0x1e
        /*0d26*/ 	.short	(.L_1178 - .L_1177)
.L_1177:
        /*0d28*/ 	.word	0x00000000


	//----- nvinfo : EIATTR_CBANK_PARAM_SIZE
	.align		4
.L_1178:
        /*0d2c*/ 	.byte	0x03, 0x19
        /*0d2e*/ 	.short	0x0af0


	//----- nvinfo : EIATTR_PARAM_CBANK
	.align		4
        /*0d30*/ 	.byte	0x04, 0x0a
        /*0d32*/ 	.short	(.L_1180 - .L_1179)
	.align		4
.L_1179:
        /*0d34*/ 	.word	index@(.nv.constant0._ZN7cutlass13device_kernelIN5flash11enable_sm90INS1_16FlashAttnFwdSm90INS1_25CollectiveMainloopFwdSm90ILi2EN4cute5tupleIJNS5_1CILi1EEES8_S8_EEENS6_IJNS7_ILi128EEENS7_ILi96EEENS7_ILi64EEEEEELi256ENS_10bfloat16_tEfNS_4arch4Sm90ELb0ELb0ELb1ELb1ELb1ELb0ELb0ELb1ELb0ELb1ELb1ELb0EEENS1_21CollectiveEpilogueFwdINS6_IJSA_NS7_ILi256EEESB_EEES9_SE_SG_Li256ELb1ELb1ELb1ELb0EEENS1_36VarlenDynamicPersistentTileSchedulerILi128ELi96ELi256ELi128ELb1ELb1ELb1ELb0ELb1ELb1EEEEEEEEEvNT_6ParamsE)
        /*0d38*/ 	.short	0x0210
        /*0d3a*/ 	.short	0x0af0


	//----- nvinfo : EIATTR_SW_WAR
	.align		4
.L_1180:
        /*0d3c*/ 	.byte	0x04, 0x36
        /*0d3e*/ 	.short	(.L_1182 - .L_1181)
.L_1181:
        /*0d40*/ 	.word	0x00000008
.L_1182:


//--------------------- .nv.info._ZN7cutlass13device_kernelIN5flash11enable_sm90INS1_16FlashAttnFwdSm90INS1_25CollectiveMainloopFwdSm90ILi2EN4cute5tupleIJNS5_1CILi1EEES8_S8_EEENS6_IJNS7_ILi128EEENS7_ILi96EEENS7_ILi64EEEEEELi256ENS_10bfloat16_tEfNS_4arch4Sm90ELb0ELb0ELb1ELb1ELb1ELb1ELb0ELb1ELb0ELb1ELb1ELb0EEENS1_21CollectiveEpilogueFwdINS6_IJSA_NS7_ILi256EEESB_EEES9_SE_SG_Li256ELb1ELb1ELb1ELb0EEENS1_36VarlenDynamicPersistentTileSchedulerILi128ELi96ELi256ELi128ELb1ELb1ELb1ELb0ELb1ELb1EEEEEEEEEvNT_6ParamsE --------------------------
	.section	.nv.info._ZN7cutlass13device_kernelIN5flash11enable_sm90INS1_16FlashAttnFwdSm90INS1_25CollectiveMainloopFwdSm90ILi2EN4cute5tupleIJNS5_1CILi1EEES8_S8_EEENS6_IJNS7_ILi128EEENS7_ILi96EEENS7_ILi64EEEEEELi256ENS_10bfloat16_tEfNS_4arch4Sm90ELb0ELb0ELb1ELb1ELb1ELb1ELb0ELb1ELb0ELb1ELb1ELb0EEENS1_21CollectiveEpilogueFwdINS6_IJSA_NS7_ILi256EEESB_EEES9_SE_SG_Li256ELb1ELb1ELb1ELb0EEENS1_36VarlenDynamicPersistentTileSchedulerILi128ELi96ELi256ELi128ELb1ELb1ELb1ELb0ELb1ELb1EEEEEEEEEvNT_6ParamsE,"",@"SHT_CUDA_INFO"
	.sectionflags	@""
	.align	4


	//----- nvinfo : EIATTR_CUDA_API_VERSION
	.align		4
        /*0000*/ 	.byte	0x04, 0x37
        /*0002*/ 	.short	(.L_1184 - .L_1183)
.L_1183:
        /*0004*/ 	.word	0x00000082


	//----- nvinfo : EIATTR_KPARAM_INFO
	.align		4
.L_1184:
        /*0008*/ 	.byte	0x04, 0x17
        /*000a*/ 	.short	(.L_1186 - .L_1185)
.L_1185:
        /*000c*/ 	.word	0x00000000
        /*0010*/ 	.short	0x0000
        /*0012*/ 	.short	0x0070
        /*0014*/ 	.byte	0x00, 0xf0, 0x01, 0x2a


	//----- nvinfo : EIATTR_SPARSE_MMA_MASK
	.align		4
.L_1186:
        /*0018*/ 	.byte	0x03, 0x50
        /*001a*/ 	.short	0x0000


	//----- nvinfo : EIATTR_MAXREG_COUNT
	.align		4
        /*001c*/ 	.byte	0x03, 0x1b
        /*001e*/ 	.short	0x00a8


	//----- nvinfo : EIATTR_NUM_BARRIERS
	.align		4
        /*0020*/ 	.byte	0x02, 0x4c
        /*0022*/ 	.byte	0x10
	.zero		1


	//----- nvinfo : EIATTR_EXTERNS
	.align		4
        /*0024*/ 	.byte	0x04, 0x0f
        /*0026*/ 	.short	(.L_1188 - .L_1187)


	//   ....[0]....
	.align		4
.L_1187:
        /*0028*/ 	.word	index@(__assertfail)


	//----- nvinfo : EIATTR_ANNOTATIONS
	.align		4
.L_1188:
        /*002c*/ 	.byte	0x04, 0x55
        /*002e*/ 	.short	(.L_1190 - .L_1189)


	//   ....[0]....
.L_1189:
        /* <DEDUP_REMOVED lines=151> */


	//----- nvinfo : EIATTR_MERCURY_ISA_VERSION
	.align		4
.L_1190:
        /*0990*/ 	.byte	0x03, 0x5f
        /*0992*/ 	.short	0x0101


	//----- nvinfo : EIATTR_UNUSED_LOAD_BYTE_OFFSET
	.align		4
        /*0994*/ 	.byte	0x04, 0x44
        /*0996*/ 	.short	(.L_1192 - .L_1191)


	//   ....[0]....
.L_1191:
        /*0998*/ 	.word	0x00000a40
        /*099c*/ 	.word	0x0000fff0


	//   ....[1]....
        /*09a0*/ 	.word	0x0000ea60
        /*09a4*/ 	.word	0x0000fff0


	//----- nvinfo : EIATTR_INT_WARP_WIDE_INSTR_OFFSETS
	.align		4
.L_1192:
        /*09a8*/ 	.byte	0x04, 0x31
        /*09aa*/ 	.short	(.L_1194 - .L_1193)


	//   ....[0]....
.L_1193:
        /*09ac*/ 	.word	0x00000120


	//   ....[1]....
        /*09b0*/ 	.word	0x000001c0


	//   ....[2]....
        /*09b4*/ 	.word	0x00000230


	//   ....[3]....
        /*09b8*/ 	.word	0x000167e0


	//   ....[4]....
        /*09bc*/ 	.word	0x00016870


	//   ....[5]....
        /*09c0*/ 	.word	0x00019c30


	//   ....[6]....
        /*09c4*/ 	.word	0x00019cc0


	//----- nvinfo : EIATTR_COOP_GROUP_MASK_REGIDS
	.align		4
.L_1194:
        /*09c8*/ 	.byte	0x04, 0x29
        /*09ca*/ 	.short	(.L_1196 - .L_1195)


	//   ....[0]....
.L_1195:
        /*09cc*/ 	.word	0xffffffff


	//   ....[1]....
        /*09d0*/ 	.word	0xffffffff


	//   ....[2]....
        /*09d4*/ 	.word	0xffffffff


	//   ....[3]....
        /*09d8*/ 	.word	0xffffffff


	//   ....[4]....
        /*09dc*/ 	.word	0xffffffff


	//   ....[5]....
        /*09e0*/ 	.word	0xffffffff


	//   ....[6]....
        /*09e4*/ 	.word	0xffffffff


	//   ....[7]....
        /*09e8*/ 	.word	0xffffffff


	//   ....[8]....
        /*09ec*/ 	.word	0xffffffff


	//   ....[9]....
        /*09f0*/ 	.word	0xffffffff


	//   ....[10]....
        /*09f4*/ 	.word	0xffffffff


	//   ....[11]....
        /*09f8*/ 	.word	0xffffffff


	//   ....[12]....
        /*09fc*/ 	.word	0xffffffff


	//   ....[13]....
        /*0a00*/ 	.word	0xffffffff


	//   ....[14]....
        /*0a04*/ 	.word	0xffffffff


	//   ....[15]....
        /*0a08*/ 	.word	0xffffffff


	//   ....[16]....
        /*0a0c*/ 	.word	0xffffffff


	//   ....[17]....
        /*0a10*/ 	.word	0xffffffff


	//   ....[18]....
        /*0a14*/ 	.word	0xffffffff


	//   ....[19]....
        /*0a18*/ 	.word	0xffffffff


	//   ....[20]....
        /*0a1c*/ 	.word	0xffffffff


	//   ....[21]....
        /*0a20*/ 	.word	0xffffffff


	//   ....[22]....
        /*0a24*/ 	.word	0xffffffff


	//   ....[23]....
        /*0a28*/ 	.word	0xffffffff


	//   ....[24]....
        /*0a2c*/ 	.word	0xffffffff


	//   ....[25]....
        /*0a30*/ 	.word	0xffffffff


	//   ....[26]....
        /*0a34*/ 	.word	0xffffffff


	//   ....[27]....
        /*0a38*/ 	.word	0xffffffff


	//   ....[28]....
        /*0a3c*/ 	.word	0xffffffff


	//   ....[29]....
        /*0a40*/ 	.word	0xffffffff


	//   ....[30]....
        /*0a44*/ 	.word	0xffffffff


	//   ....[31]....
        /*0a48*/ 	.word	0xffffffff


	//   ....[32]....
        /*0a4c*/ 	.word	0xffffffff


	//   ....[33]....
        /*0a50*/ 	.word	0xffffffff


	//   ....[34]....
        /*0a54*/ 	.word	0xffffffff


	//   ....[35]....
        /*0a58*/ 	.word	0xffffffff


	//   ....[36]....
        /*0a5c*/ 	.word	0xffffffff


	//   ....[37]....
        /*0a60*/ 	.word	0xffffffff


	//   ....[38]....
        /*0a64*/ 	.word	0xffffffff


	//   ....[39]....
        /*0a68*/ 	.word	0xffffffff


	//   ....[40]....
        /*0a6c*/ 	.word	0xffffffff


	//   ....[41]....
        /*0a70*/ 	.word	0xffffffff


	//   ....[42]....
        /*0a74*/ 	.word	0xffffffff


	//   ....[43]....
        /*0a78*/ 	.word	0xffffffff


	//   ....[44]....
        /*0a7c*/ 	.word	0xffffffff


	//   ....[45]....
        /*0a80*/ 	.word	0xffffffff


	//   ....[46]....
        /*0a84*/ 	.word	0xffffffff


	//   ....[47]....
        /*0a88*/ 	.word	0xffffffff


	//   ....[48]....
        /*0a8c*/ 	.word	0xffffffff


	//   ....[49]....
        /*0a90*/ 	.word	0xffffffff


	//   ....[50]....
        /*0a94*/ 	.word	0xffffffff


	//   ....[51]....
        /*0a98*/ 	.word	0xffffffff


	//   ....[52]....
        /*0a9c*/ 	.word	0xffffffff


	//   ....[53]....
        /*0aa0*/ 	.word	0xffffffff


	//   ....[54]....
        /*0aa4*/ 	.word	0xffffffff


	//   ....[55]....
        /*0aa8*/ 	.word	0xffffffff


	//   ....[56]....
        /*0aac*/ 	.word	0xffffffff


	//   ....[57]....
        /*0ab0*/ 	.word	0xffffffff


	//   ....[58]....
        /*0ab4*/ 	.word	0xffffffff


	//   ....[59]....
        /*0ab8*/ 	.word	0xffffffff


	//   ....[60]....
        /*0abc*/ 	.word	0xffffffff


	//   ....[61]....
        /*0ac0*/ 	.word	0xffffffff


	//   ....[62]....
        /*0ac4*/ 	.word	0xffffffff


	//   ....[63]....
        /*0ac8*/ 	.word	0xffffffff


	//   ....[64]....
        /*0acc*/ 	.word	0xffffffff


	//   ....[65]....
        /*0ad0*/ 	.word	0xffffffff


	//   ....[66]....
        /*0ad4*/ 	.word	0xffffffff


	//   ....[67]....
        /*0ad8*/ 	.word	0xffffffff


	//   ....[68]....
        /*0adc*/ 	.word	0xffffffff


	//   ....[69]....
        /*0ae0*/ 	.word	0xffffffff


	//   ....[70]....
        /*0ae4*/ 	.word	0xffffffff


	//   ....[71]....
        /*0ae8*/ 	.word	0xffffffff


	//   ....[72]....
        /*0aec*/ 	.word	0xffffffff


	//   ....[73]....
        /*0af0*/ 	.word	0xffffffff


	//   ....[74]....
        /*0af4*/ 	.word	0xffffffff


	//   ....[75]....
        /*0af8*/ 	.word	0xffffffff


	//   ....[76]....
        /*0afc*/ 	.word	0xffffffff


	//   ....[77]....
        /*0b00*/ 	.word	0xffffffff


	//   ....[78]....
        /*0b04*/ 	.word	0xffffffff


	//   ....[79]....
        /*0b08*/ 	.word	0xffffffff


	//   ....[80]....
        /*0b0c*/ 	.word	0xffffffff


	//   ....[81]....
        /*0b10*/ 	.word	0xffffffff


	//   ....[82]....
        /*0b14*/ 	.word	0xffffffff


	//   ....[83]....
        /*0b18*/ 	.word	0xffffffff


	//   ....[84]....
        /*0b1c*/ 	.word	0xffffffff


	//   ....[85]....
        /*0b20*/ 	.word	0xffffffff


	//   ....[86]....
        /*0b24*/ 	.word	0xffffffff


	//   ....[87]....
        /*0b28*/ 	.word	0xffffffff


	//   ....[88]....
        /*0b2c*/ 	.word	0xffffffff


	//   ....[89]....
        /*0b30*/ 	.word	0xffffffff


	//   ....[90]....
        /*0b34*/ 	.word	0xffffffff


	//   ....[91]....
        /*0b38*/ 	.word	0xffffffff


	//   ....[92]....
        /*0b3c*/ 	.word	0xffffffff


	//   ....[93]....
        /*0b40*/ 	.word	0xffffffff


	//   ....[94]....
        /*0b44*/ 	.word	0xffffffff


	//   ....[95]....
        /*0b48*/ 	.word	0xffffffff


	//   ....[96]....
        /*0b4c*/ 	.word	0xffffffff


	//   ....[97]....
        /*0b50*/ 	.word	0xffffffff


	//   ....[98]....
        /*0b54*/ 	.word	0xffffffff


	//   ....[99]....
        /*0b58*/ 	.word	0xffffffff


	//   ....[100]....
        /*0b5c*/ 	.word	0xffffffff


	//   ....[101]....
        /*0b60*/ 	.word	0xffffffff


	//   ....[102]....
        /*0b64*/ 	.word	0xffffffff


	//   ....[103]....
        /*0b68*/ 	.word	0xffffffff


	//   ....[104]....
        /*0b6c*/ 	.word	0xffffffff


	//   ....[105]....
        /*0b70*/ 	.word	0xffffffff


	//   ....[106]....
        /*0b74*/ 	.word	0xffffffff


	//   ....[107]....
        /*0b78*/ 	.word	0xffffffff


	//   ....[108]....
        /*0b7c*/ 	.word	0xffffffff


	//   ....[109]....
        /*0b80*/ 	.word	0xffffffff


	//   ....[110]....
        /*0b84*/ 	.word	0xffffffff


	//   ....[111]....
        /*0b88*/ 	.word	0xffffffff


	//   ....[112]....
        /*0b8c*/ 	.word	0xffffffff


	//   ....[113]....
        /*0b90*/ 	.word	0xffffffff


	//   ....[114]....
        /*0b94*/ 	.word	0xffffffff


	//   ....[115]....
        /*0b98*/ 	.word	0xffffffff


	//   ....[116]....
        /*0b9c*/ 	.word	0xffffffff


	//   ....[117]....
        /*0ba0*/ 	.word	0xffffffff


	//   ....[118]....
        /*0ba4*/ 	.word	0xffffffff


	//   ....[119]....
        /*0ba8*/ 	.word	0xffffffff


	//   ....[120]....
        /*0bac*/ 	.word	0xffffffff


	//   ....[121]....
        /*0bb0*/ 	.word	0xffffffff


	//   ....[122]....
        /*0bb4*/ 	.word	0xffffffff


	//   ....[123]....
        /*0bb8*/ 	.word	0xffffffff


	//   ....[124]....
        /*0bbc*/ 	.word	0xffffffff


	//   ....[125]....
        /*0bc0*/ 	.word	0xffffffff


	//   ....[126]....
        /*0bc4*/ 	.word	0xffffffff


	//   ....[127]....
        /*0bc8*/ 	.word	0xffffffff


	//   ....[128]....
        /*0bcc*/ 	.word	0xffffffff


	//   ....[129]....
        /*0bd0*/ 	.word	0xffffffff


	//   ....[130]....
        /*0bd4*/ 	.word	0xffffffff


	//   ....[131]....
        /*0bd8*/ 	.word	0xffffffff


	//   ....[132]....
        /*0bdc*/ 	.word	0xffffffff


	//   ....[133]....
        /*0be0*/ 	.word	0xffffffff


	//   ....[134]....
        /*0be4*/ 	.word	0xffffffff


	//   ....[135]....
        /*0be8*/ 	.word	0xffffffff


	//   ....[136]....
        /*0bec*/ 	.word	0xffffffff


	//   ....[137]....
        /*0bf0*/ 	.word	0xffffffff


	//   ....[138]....
        /*0bf4*/ 	.word	0xffffffff


	//   ....[139]....
        /*0bf8*/ 	.word	0xffffffff


	//   ....[140]....
        /*0bfc*/ 	.word	0xffffffff


	//   ....[141]....
        /*0c00*/ 	.word	0xffffffff


	//   ....[142]....
        /*0c04*/ 	.word	0xffffffff


	//   ....[143]....
        /*0c08*/ 	.word	0xffffffff


	//   ....[144]....
        /*0c0c*/ 	.word	0xffffffff


	//   ....[145]....
        /*0c10*/ 	.word	0xffffffff


	//   ....[146]....
        /*0c14*/ 	.word	0xffffffff


	//   ....[147]....
        /*0c18*/ 	.word	0xffffffff


	//   ....[148]....
        /*0c1c*/ 	.word	0xffffffff


	//   ....[149]....
        /*0c20*/ 	.word	0xffffffff


	//   ....[150]....
        /*0c24*/ 	.word	0xffffffff


	//   ....[151]....
        /*0c28*/ 	.word	0xffffffff


	//   ....[152]....
        /*0c2c*/ 	.word	0xffffffff


	//   ....[153]....
        /*0c30*/ 	.word	0xffffffff


	//   ....[154]....
        /*0c34*/ 	.word	0xffffffff


	//   ....[155]....
        /*0c38*/ 	.word	0xffffffff


	//   ....[156]....
        /*0c3c*/ 	.word	0xffffffff


	//   ....[157]....
        /*0c40*/ 	.word	0xffffffff


	//   ....[158]....
        /*0c44*/ 	.word	0xffffffff


	//   ....[159]....
        /*0c48*/ 	.word	0xffffffff


	//   ....[160]....
        /*0c4c*/ 	.word	0xffffffff


	//   ....[161]....
        /*0c50*/ 	.word	0xffffffff


	//   ....[162]....
        /*0c54*/ 	.word	0xffffffff


	//   ....[163]....
        /*0c58*/ 	.word	0xffffffff


	//   ....[164]....
        /*0c5c*/ 	.word	0xffffffff


	//   ....[165]....
        /*0c60*/ 	.word	0xffffffff


	//   ....[166]....
        /*0c64*/ 	.word	0xffffffff


	//   ....[167]....
        /*0c68*/ 	.word	0xffffffff


	//   ....[168]....
        /*0c6c*/ 	.word	0xffffffff


	//   ....[169]....
        /*0c70*/ 	.word	0x0500000f


	//   ....[170]....
        /*0c74*/ 	.word	0x0500000f


	//   ....[171]....
        /*0c78*/ 	.word	0x0500000f


	//   ....[172]....
        /*0c7c*/ 	.word	0x0500000f


	//   ....[173]....
        /*0c80*/ 	.word	0x0500000f


	//   ....[174]....
        /*0c84*/ 	.word	0x0500000f


	//   ....[175]....
        /*0c88*/ 	.word	0x0500000f


	//   ....[176]....
        /*0c8c*/ 	.word	0x0500000f


	//   ....[177]....
        /*0c90*/ 	.word	0x0500000f


	//   ....[178]....
        /*0c94*/ 	.word	0x0500000f


	//   ....[179]....
        /*0c98*/ 	.word	0x0500000f


	//   ....[180]....
        /*0c9c*/ 	.word	0x0500000f


	//   ....[181]....
        /*0ca0*/ 	.word	0x0500000f


	//   ....[182]....
        /*0ca4*/ 	.word	0x0500000f


	//   ....[183]....
        /*0ca8*/ 	.word	0x0500000f


	//   ....[184]....
        /*0cac*/ 	.word	0x0500000f


	//   ....[185]....
        /*0cb0*/ 	.word	0x0500000f


	//   ....[186]....
        /*0cb4*/ 	.word	0x0500000f


	//   ....[187]....
        /*0cb8*/ 	.word	0x0500000f


	//   ....[188]....
        /*0cbc*/ 	.word	0x0500000f


	//   ....[189]....
        /*0cc0*/ 	.word	0x0500000f


	//   ....[190]....
        /*0cc4*/ 	.word	0x0500000f


	//   ....[191]....
        /*0cc8*/ 	.word	0x0500000f


	//   ....[192]....
        /*0ccc*/ 	.word	0x0500000f


	//   ....[193]....
        /*0cd0*/ 	.word	0x0500000f


	//   ....[194]....
        /*0cd4*/ 	.word	0x0500000f


	//   ....[195]....
        /*0cd8*/ 	.word	0x0500000f


	//   ....[196]....
        /*0cdc*/ 	.word	0x0500000f


	//   ....[197]....
        /*0ce0*/ 	.word	0x0500000f


	//   ....[198]....
        /*0ce4*/ 	.word	0x0500000f


	//   ....[199]....
        /*0ce8*/ 	.word	0x0500000f


	//   ....[200]....
        /*0cec*/ 	.word	0x0500000f


	//   ....[201]....
        /*0cf0*/ 	.word	0x0500000f


	//   ....[202]....
        /*0cf4*/ 	.word	0x0500000f


	//   ....[203]....
        /*0cf8*/ 	.word	0x0500000f


	//   ....[204]....
        /*0cfc*/ 	.word	0x0500000f


	//   ....[205]....
        /*0d00*/ 	.word	0x0500000f


	//   ....[206]....
        /*0d04*/ 	.word	0x0500000f


	//   ....[207]....
        /*0d08*/ 	.word	0x0500000f


	//   ....[208]....
        /*0d0c*/ 	.word	0x0500000f


	//   ....[209]....
        /*0d10*/ 	.word	0x0500000f


	//   ....[210]....
        /*0d14*/ 	.word	0x0500000f


	//   ....[211]....
        /*0d18*/ 	.word	0x0500000f


	//   ....[212]....
        /*0d1c*/ 	.word	0x0500000f


	//   ....[213]....
        /*0d20*/ 	.word	0x0500000f


	//   ....[214]....
        /*0d24*/ 	.word	0x0500000f


	//   ....[215]....
        /*0d28*/ 	.word	0x0500000f


	//   ....[216]....
        /*0d2c*/ 	.word	0x0500000f


	//   ....[217]....
        /*0d30*/ 	.word	0x0500000f


	//   ....[218]....
        /*0d34*/ 	.word	0x0500000f


	//   ....[219]....
        /*0d38*/ 	.word	0x0500000f


	//   ....[220]....
        /*0d3c*/ 	.word	0x0500000f


	//   ....[221]....
        /*0d40*/ 	.word	0x0500000f


	//   ....[222]....
        /*0d44*/ 	.word	0x0500000f


	//   ....[223]....
        /*0d48*/ 	.word	0x0500000f


	//   ....[224]....
        /*0d4c*/ 	.word	0x0500000f


	//   ....[225]....
        /*0d50*/ 	.word	0x0500000f


	//   ....[226]....
        /*0d54*/ 	.word	0x0500000f


	//   ....[227]....
        /*0d58*/ 	.word	0x0500000f


	//   ....[228]....
        /*0d5c*/ 	.word	0x0500000f


	//   ....[229]....
        /*0d60*/ 	.word	0x0500000f


	//   ....[230]....
        /*0d64*/ 	.word	0x0500000f


	//   ....[231]....
        /*0d68*/ 	.word	0x0500000f


	//   ....[232]....
        /*0d6c*/ 	.word	0x0500000f


	//   ....[233]....
        /*0d70*/ 	.word	0x0500000f


	//   ....[234]....
        /*0d74*/ 	.word	0x0500000f


	//   ....[235]....
        /*0d78*/ 	.word	0x0500000f


	//   ....[236]....
        /*0d7c*/ 	.word	0x0500000f


	//   ....[237]....
        /*0d80*/ 	.word	0x0500000f


	//   ....[238]....
        /*0d84*/ 	.word	0x0500000f


	//   ....[239]....
        /*0d88*/ 	.word	0x0500000f


	//   ....[240]....
        /*0d8c*/ 	.word	0x0500000f


	//   ....[241]....
        /*0d90*/ 	.word	0x0500000f


	//   ....[242]....
        /*0d94*/ 	.word	0x0500000f


	//   ....[243]....
        /*0d98*/ 	.word	0x0500000f


	//   ....[244]....
        /*0d9c*/ 	.word	0x0500000f


	//   ....[245]....
        /*0da0*/ 	.word	0x0500000f


	//   ....[246]....
        /*0da4*/ 	.word	0x0500000f


	//   ....[247]....
        /*0da8*/ 	.word	0x0500000f


	//   ....[248]....
        /*0dac*/ 	.word	0x0500000f


	//   ....[249]....
        /*0db0*/ 	.word	0x0500000f


	//   ....[250]....
        /*0db4*/ 	.word	0x0500000f


	//   ....[251]....
        /*0db8*/ 	.word	0x0500000f


	//   ....[252]....
        /*0dbc*/ 	.word	0x0500000f


	//   ....[253]....
        /*0dc0*/ 	.word	0x0500000f


	//   ....[254]....
        /*0dc4*/ 	.word	0x0500000f


	//   ....[255]....
        /*0dc8*/ 	.word	0x0500000f


	//   ....[0]....
        /*0dcc*/ 	.word	0x0500000f


	//   ....[1]....
        /*0dd0*/ 	.word	0x0500000f


	//   ....[2]....
        /*0dd4*/ 	.word	0x0500000f


	//   ....[3]....
        /*0dd8*/ 	.word	0x0500000f


	//   ....[4]....
        /*0ddc*/ 	.word	0x0500000f


	//   ....[5]....
        /*0de0*/ 	.word	0x0500000f


	//   ....[6]....
        /*0de4*/ 	.word	0x0500000f


	//   ....[7]....
        /*0de8*/ 	.word	0x0500000f


	//   ....[8]....
        /*0dec*/ 	.word	0x0500000f


	//   ....[9]....
        /*0df0*/ 	.word	0x0500000f


	//   ....[10]....
        /*0df4*/ 	.word	0x0500000f


	//   ....[11]....
        /*0df8*/ 	.word	0x0500000f


	//   ....[12]....
        /*0dfc*/ 	.word	0x0500000f


	//   ....[13]....
        /*0e00*/ 	.word	0x0500000f


	//   ....[14]....
        /*0e04*/ 	.word	0x0500000f


	//   ....[15]....
        /*0e08*/ 	.word	0x0500000f


	//   ....[16]....
        /*0e0c*/ 	.word	0x0500000f


	//   ....[17]....
        /*0e10*/ 	.word	0x0500000f


	//   ....[18]....
        /*0e14*/ 	.word	0x0500000f


	//   ....[19]....
        /*0e18*/ 	.word	0x0500000f


	//   ....[20]....
        /*0e1c*/ 	.word	0x0500000f


	//   ....[21]....
        /*0e20*/ 	.word	0x0500000f


	//   ....[22]....
        /*0e24*/ 	.word	0x0500000f


	//   ....[23]....
        /*0e28*/ 	.word	0x0500000f


	//   ....[24]....
        /*0e2c*/ 	.word	0x0500000f


	//   ....[25]....
        /*0e30*/ 	.word	0x0500000f


	//   ....[26]....
        /*0e34*/ 	.word	0x0500000f


	//   ....[27]....
        /*0e38*/ 	.word	0x0500000f


	//   ....[28]....
        /*0e3c*/ 	.word	0x0500000f


	//   ....[29]....
        /*0e40*/ 	.word	0x0500000f


	//   ....[30]....
        /*0e44*/ 	.word	0x0500000f


	//   ....[31]....
        /*0e48*/ 	.word	0x0500000f


	//   ....[32]....
        /*0e4c*/ 	.word	0x0500000f


	//   ....[33]....
        /*0e50*/ 	.word	0x0500000f


	//   ....[34]....
        /*0e54*/ 	.word	0x0500000f


	//   ....[35]....
        /*0e58*/ 	.word	0x0500000f


	//   ....[36]....
        /*0e5c*/ 	.word	0x0500000f


	//   ....[37]....
        /*0e60*/ 	.word	0x0500000f


	//   ....[38]....
        /*0e64*/ 	.word	0x0500000f


	//----- nvinfo : EIATTR_COOP_GROUP_INSTR_OFFSETS
	.align		4
.L_1196:
        /*0e68*/ 	.byte	0x04, 0x28
        /*0e6a*/ 	.short	(.L_1198 - .L_1197)


	//   ....[0]....
.L_1197:
        /*0e6c*/ 	.word	0x00000060


	//   ....[1]....
        /*0e70*/ 	.word	0x00000130


	//   ....[2]....
        /*0e74*/ 	.word	0x000001e0


	//   ....[3]....
        /*0e78*/ 	.word	0x000003a0


	//   ....[4]....
        /*0e7c*/ 	.word	0x00000500


	//   ....[5]....
        /*0e80*/ 	.word	0x00000620


	//   ....[6]....
        /*0e84*/ 	.word	0x00000780


	//   ....[7]....
        /*0e88*/ 	.word	0x000037e0


	//   ....[8]....
        /*0e8c*/ 	.word	0x000037f0


	//   ....[9]....
        /*0e90*/ 	.word	0x00003f30


	//   ....[10]....
        /*0e94*/ 	.word	0x00003f40


	//   ....[11]....
        /*0e98*/ 	.word	0x00004bc0


	//   ....[12]....
        /*0e9c*/ 	.word	0x00004bd0


	//   ....[13]....
        /*0ea0*/ 	.word	0x00005390


	//   ....[14]....
        /*0ea4*/ 	.word	0x000053a0


	//   ....[15]....
        /*0ea8*/ 	.word	0x00005dd0


	//   ....[16]....
        /*0eac*/ 	.word	0x00005de0


	//   ....[17]....
        /*0eb0*/ 	.word	0x00005ef0


	//   ....[18]....
        /*0eb4*/ 	.word	0x00005f00


	//   ....[19]....
        /*0eb8*/ 	.word	0x000062a0


	//   ....[20]....
        /*0ebc*/ 	.word	0x000062d0


	//   ....[21]....
        /*0ec0*/ 	.word	0x000065a0


	//   ....[22]....
        /*0ec4*/ 	.word	0x000065c0


	//   ....[23]....
        /*0ec8*/ 	.word	0x00007180


	//   ....[24]....
        /*0ecc*/ 	.word	0x00007780


	//   ....[25]....
        /*0ed0*/ 	.word	0x00007790


	//   ....[26]....
        /*0ed4*/ 	.word	0x000077a0


	//   ....[27]....
        /*0ed8*/ 	.word	0x000077b0


	//   ....[28]....
        /*0edc*/ 	.word	0x000087b0


	//   ....[29]....
        /*0ee0*/ 	.word	0x000087c0


	//   ....[30]....
        /*0ee4*/ 	.word	0x000087d0


	//   ....[31]....
        /*0ee8*/ 	.word	0x000087e0


	//   ....[32]....
        /*0eec*/ 	.word	0x0000a870


	//   ....[33]....
        /*0ef0*/ 	.word	0x0000a890


	//   ....[34]....
        /*0ef4*/ 	.word	0x0000acb0


	//   ....[35]....
        /*0ef8*/ 	.word	0x0000ad30


	//   ....[36]....
        /*0efc*/ 	.word	0x0000c3f0


	//   ....[37]....
        /*0f00*/ 	.word	0x0000c460


	//   ....[38]....
        /*0f04*/ 	.word	0x0000ce60


	//   ....[39]....
        /*0f08*/ 	.word	0x0000cee0


	//   ....[40]....
        /*0f0c*/ 	.word	0x0000dfe0


	//   ....[41]....
        /*0f10*/ 	.word	0x0000e070


	//   ....[42]....
        /*0f14*/ 	.word	0x0000e1c0


	//   ....[43]....
        /*0f18*/ 	.word	0x0000e390


	//   ....[44]....
        /*0f1c*/ 	.word	0x0000fb10


	//   ....[45]....
        /*0f20*/ 	.word	0x0000fb30


	//   ....[46]....
        /*0f24*/ 	.word	0x0000fb40


	//   ....[47]....
        /*0f28*/ 	.word	0x0000fb50


	//   ....[48]....
        /*0f2c*/ 	.word	0x00010570


	//   ....[49]....
        /*0f30*/ 	.word	0x00010580


	//   ....[50]....
        /*0f34*/ 	.word	0x000107b0


	//   ....[51]....
        /*0f38*/ 	.word	0x000107c0


	//   ....[52]....
        /*0f3c*/ 	.word	0x000109f0


	//   ....[53]....
        /*0f40*/ 	.word	0x00010a00


	//   ....[54]....
        /*0f44*/ 	.word	0x00010c30


	//   ....[55]....
        /*0f48*/ 	.word	0x00010c40


	//   ....[56]....
        /*0f4c*/ 	.word	0x00011110


	//   ....[57]....
        /*0f50*/ 	.word	0x00011120


	//   ....[58]....
        /*0f54*/ 	.word	0x00011da0


	//   ....[59]....
        /*0f58*/ 	.word	0x00011db0


	//   ....[60]....
        /*0f5c*/ 	.word	0x00013370


	//   ....[61]....
        /*0f60*/ 	.word	0x00013380


	//   ....[62]....
        /*0f64*/ 	.word	0x000135c0


	//   ....[63]....
        /*0f68*/ 	.word	0x000135d0


	//   ....[64]....
        /*0f6c*/ 	.word	0x00013800


	//   ....[65]....
        /*0f70*/ 	.word	0x00013810


	//   ....[66]....
        /*0f74*/ 	.word	0x00013a40


	//   ....[67]....
        /*0f78*/ 	.word	0x00013a50


	//   ....[68]....
        /*0f7c*/ 	.word	0x00013ce0


	//   ....[69]....
        /*0f80*/ 	.word	0x00013ef0


	//   ....[70]....
        /*0f84*/ 	.word	0x00013f20


	//   ....[71]....
        /*0f88*/ 	.word	0x00013f50


	//   ....[72]....
        /*0f8c*/ 	.word	0x00013f80


	//   ....[73]....
        /*0f90*/ 	.word	0x00013fb0


	//   ....[74]....
        /*0f94*/ 	.word	0x00013fe0


	//   ....[75]....
        /*0f98*/ 	.word	0x00014170


	//   ....[76]....
        /*0f9c*/ 	.word	0x000141a0


	//   ....[77]....
        /*0fa0*/ 	.word	0x000141d0


	//   ....[78]....
        /*0fa4*/ 	.word	0x00014200


	//   ....[79]....
        /*0fa8*/ 	.word	0x00014230


	//   ....[80]....
        /*0fac*/ 	.word	0x00014260


	//   ....[81]....
        /*0fb0*/ 	.word	0x000142f0


	//   ....[82]....
        /*0fb4*/ 	.word	0x00014320


	//   ....[83]....
        /*0fb8*/ 	.word	0x00014330


	//   ....[84]....
        /*0fbc*/ 	.word	0x000143c0


	//   ....[85]....
        /*0fc0*/ 	.word	0x00015360


	//   ....[86]....
        /*0fc4*/ 	.word	0x000173d0


	//   ....[87]....
        /*0fc8*/ 	.word	0x000173f0


	//   ....[88]....
        /*0fcc*/ 	.word	0x00017480


	//   ....[89]....
        /*0fd0*/ 	.word	0x000174a0


	//   ....[90]....
        /*0fd4*/ 	.word	0x00017520


	//   ....[91]....
        /*0fd8*/ 	.word	0x00017540


	//   ....[92]....
        /*0fdc*/ 	.word	0x000175c0


	//   ....[93]....
        /*0fe0*/ 	.word	0x000175e0


	//   ....[94]....
        /*0fe4*/ 	.word	0x00017660


	//   ....[95]....
        /*0fe8*/ 	.word	0x00017680


	//   ....[96]....
        /*0fec*/ 	.word	0x00017690


	//   ....[97]....
        /*0ff0*/ 	.word	0x000176a0


	//   ....[98]....
        /*0ff4*/ 	.word	0x00017f10


	//   ....[99]....
        /*0ff8*/ 	.word	0x00017f40


	//   ....[100]....
        /*0ffc*/ 	.word	0x00018000


	//   ....[101]....
        /*1000*/ 	.word	0x00018010


	//   ....[102]....
        /*1004*/ 	.word	0x000180a0


	//   ....[103]....
        /*1008*/ 	.word	0x000180b0


	//   ....[104]....
        /*100c*/ 	.word	0x00018140


	//   ....[105]....
        /*1010*/ 	.word	0x00018150


	//   ....[106]....
        /*1014*/ 	.word	0x000181e0


	//   ....[107]....
        /*1018*/ 	.word	0x000181f0


	//   ....[108]....
        /*101c*/ 	.word	0x00018280


	//   ....[109]....
        /*1020*/ 	.word	0x00018290


	//   ....[110]....
        /*1024*/ 	.word	0x00018310


	//   ....[111]....
        /*1028*/ 	.word	0x00018320


	//   ....[112]....
        /*102c*/ 	.word	0x00018330


	//   ....[113]....
        /*1030*/ 	.word	0x00018340


	//   ....[114]....
        /*1034*/ 	.word	0x000187a0


	//   ....[115]....
        /*1038*/ 	.word	0x000187d0


	//   ....[116]....
        /*103c*/ 	.word	0x00018830


	//   ....[117]....
        /*1040*/ 	.word	0x000188e0


	//   ....[118]....
        /*1044*/ 	.word	0x000188f0


	//   ....[119]....
        /*1048*/ 	.word	0x00018920


	//   ....[120]....
        /*104c*/ 	.word	0x000189b0


	//   ....[121]....
        /*1050*/ 	.word	0x00018a60


	//   ....[122]....
        /*1054*/ 	.word	0x00018a70


	//   ....[123]....
        /*1058*/ 	.word	0x00018aa0


	//   ....[124]....
        /*105c*/ 	.word	0x00018ab0


	//   ....[125]....
        /*1060*/ 	.word	0x00018b40


	//   ....[126]....
        /*1064*/ 	.word	0x00019260


	//   ....[127]....
        /*1068*/ 	.word	0x00019280


	//   ....[128]....
        /*106c*/ 	.word	0x000192d0


	//   ....[129]....
        /*1070*/ 	.word	0x000192e0


	//   ....[130]....
        /*1074*/ 	.word	0x00019320


	//   ....[131]....
        /*1078*/ 	.word	0x00019330


	//   ....[132]....
        /*107c*/ 	.word	0x00019370


	//   ....[133]....
        /*1080*/ 	.word	0x00019380


	//   ....[134]....
        /*1084*/ 	.word	0x000193c0


	//   ....[135]....
        /*1088*/ 	.word	0x000193d0


	//   ....[136]....
        /*108c*/ 	.word	0x000193e0


	//   ....[137]....
        /*1090*/ 	.word	0x00019420


	//   ....[138]....
        /*1094*/ 	.word	0x00019750


	//   ....[139]....
        /*1098*/ 	.word	0x00019770


	//   ....[140]....
        /*109c*/ 	.word	0x00019780


	//   ....[141]....
        /*10a0*/ 	.word	0x000197a0


	//   ....[142]....
        /*10a4*/ 	.word	0x00019810


	//   ....[143]....
        /*10a8*/ 	.word	0x00019830


	//   ....[144]....
        /*10ac*/ 	.word	0x00019890


	//   ....[145]....
        /*10b0*/ 	.word	0x000198b0


	//   ....[146]....
        /*10b4*/ 	.word	0x00019910


	//   ....[147]....
        /*10b8*/ 	.word	0x00019930


	//   ....[148]....
        /*10bc*/ 	.word	0x00019990


	//   ....[149]....
        /*10c0*/ 	.word	0x000199b0


	//   ....[150]....
        /*10c4*/ 	.word	0x00019ef0


	//   ....[151]....
        /*10c8*/ 	.word	0x00019f20


	//   ....[152]....
        /*10cc*/ 	.word	0x00019f80


	//   ....[153]....
        /*10d0*/ 	.word	0x00019fb0


	//   ....[154]....
        /*10d4*/ 	.word	0x00019fe0


	//   ....[155]....
        /*10d8*/ 	.word	0x0001a010


	//   ....[156]....
        /*10dc*/ 	.word	0x0001a040


	//   ....[157]....
        /*10e0*/ 	.word	0x0001a070


	//   ....[158]....
        /*10e4*/ 	.word	0x0001a210


	//   ....[159]....
        /*10e8*/ 	.word	0x0001a240


	//   ....[160]....
        /*10ec*/ 	.word	0x0001a270


	//   ....[161]....
        /*10f0*/ 	.word	0x0001a2a0


	//   ....[162]....
        /*10f4*/ 	.word	0x0001a2d0


	//   ....[163]....
        /*10f8*/ 	.word	0x0001a300


	//   ....[164]....
        /*10fc*/ 	.word	0x0001a3c0


	//   ....[165]....
        /*1100*/ 	.word	0x0001a3e0


	//   ....[166]....
        /*1104*/ 	.word	0x0001a3f0


	//   ....[167]....
        /*1108*/ 	.word	0x0001a450


	//   ....[168]....
        /*110c*/ 	.word	0x0001aa70


	//   ....[169]....
        /*1110*/ 	.word	0x0001ad80


	//   ....[170]....
        /*1114*/ 	.word	0x0001ae10


	//   ....[171]....
        /*1118*/ 	.word	0x0001aea0


	//   ....[172]....
        /*111c*/ 	.word	0x0001af30


	//   ....[173]....
        /*1120*/ 	.word	0x0001b010


	//   ....[174]....
        /*1124*/ 	.word	0x0001b0a0


	//   ....[175]....
        /*1128*/ 	.word	0x0001b140


	//   ....[176]....
        /*112c*/ 	.word	0x0001b1d0


	//   ....[177]....
        /*1130*/ 	.word	0x0001b2c0


	//   ....[178]....
        /*1134*/ 	.word	0x0001b350


	//   ....[179]....
        /*1138*/ 	.word	0x0001b3f0


	//   ....[180]....
        /*113c*/ 	.word	0x0001b480


	//   ....[181]....
        /*1140*/ 	.word	0x0001b560


	//   ....[182]....
        /*1144*/ 	.word	0x0001b600


	//   ....[183]....
        /*1148*/ 	.word	0x0001b690


	//   ....[184]....
        /*114c*/ 	.word	0x0001b6e0


	//   ....[185]....
        /*1150*/ 	.word	0x0001b730


	//   ....[186]....
        /*1154*/ 	.word	0x0001b820


	//   ....[187]....
        /*1158*/ 	.word	0x0001b8b0


	//   ....[188]....
        /*115c*/ 	.word	0x0001b900


	//   ....[189]....
        /*1160*/ 	.word	0x0001b950


	//   ....[190]....
        /*1164*/ 	.word	0x0001bb60


	//   ....[191]....
        /*1168*/ 	.word	0x0001bbb0


	//   ....[192]....
        /*116c*/ 	.word	0x0001bc40


	//   ....[193]....
        /*1170*/ 	.word	0x0001bcd0


	//   ....[194]....
        /*1174*/ 	.word	0x0001bd60


	//   ....[195]....
        /*1178*/ 	.word	0x0001bdf0


	//   ....[196]....
        /*117c*/ 	.word	0x0001be80


	//   ....[197]....
        /*1180*/ 	.word	0x0001bf10


	//   ....[198]....
        /*1184*/ 	.word	0x0001bf90


	//   ....[199]....
        /*1188*/ 	.word	0x0001bfe0


	//   ....[200]....
        /*118c*/ 	.word	0x0001c080


	//   ....[201]....
        /*1190*/ 	.word	0x0001c110


	//   ....[202]....
        /*1194*/ 	.word	0x0001c1a0


	//   ....[203]....
        /*1198*/ 	.word	0x0001c1f0


	//   ....[204]....
        /*119c*/ 	.word	0x0001c280


	//   ....[205]....
        /*11a0*/ 	.word	0x0001c310


	//   ....[206]....
        /*11a4*/ 	.word	0x0001c3a0


	//   ....[207]....
        /*11a8*/ 	.word	0x0001c430


	//   ....[208]....
        /*11ac*/ 	.word	0x0001c4c0


	//   ....[209]....
        /*11b0*/ 	.word	0x0001c550


	//   ....[210]....
        /*11b4*/ 	.word	0x0001c610


	//   ....[211]....
        /*11b8*/ 	.word	0x0001c8f0


	//   ....[212]....
        /*11bc*/ 	.word	0x0001c9e0


	//   ....[213]....
        /*11c0*/ 	.word	0x0001ca80


	//   ....[214]....
        /*11c4*/ 	.word	0x0001cae0


	//   ....[215]....
        /*11c8*/ 	.word	0x0001cbd0


	//   ....[216]....
        /*11cc*/ 	.word	0x0001cc40


	//   ....[217]....
        /*11d0*/ 	.word	0x0001cd30


	//   ....[218]....
        /*11d4*/ 	.word	0x0001cda0


	//   ....[219]....
        /*11d8*/ 	.word	0x0001ce90


	//   ....[220]....
        /*11dc*/ 	.word	0x0001cf00


	//   ....[221]....
        /*11e0*/ 	.word	0x0001cff0


	//   ....[222]....
        /*11e4*/ 	.word	0x0001d060


	//   ....[223]....
        /*11e8*/ 	.word	0x0001d100


	//   ....[224]....
        /*11ec*/ 	.word	0x0001d1f0


	//   ....[225]....
        /*11f0*/ 	.word	0x0001d260


	//   ....[226]....
        /*11f4*/ 	.word	0x0001d2c0


	//   ....[227]....
        /*11f8*/ 	.word	0x0001d3b0


	//   ....[228]....
        /*11fc*/ 	.word	0x0001d410


	//   ....[229]....
        /*1200*/ 	.word	0x0001d510


	//   ....[230]....
        /*1204*/ 	.word	0x0001d570


	//   ....[231]....
        /*1208*/ 	.word	0x0001d670


	//   ....[232]....
        /*120c*/ 	.word	0x0001d6d0


	//   ....[233]....
        /*1210*/ 	.word	0x0001d7d0


	//   ....[234]....
        /*1214*/ 	.word	0x0001d830


	//   ....[235]....
        /*1218*/ 	.word	0x0001d930


	//   ....[236]....
        /*121c*/ 	.word	0x0001d990


	//   ....[237]....
        /*1220*/ 	.word	0x0001da90


	//   ....[238]....
        /*1224*/ 	.word	0x0001daf0


	//   ....[239]....
        /*1228*/ 	.word	0x0001db90


	//   ....[240]....
        /*122c*/ 	.word	0x0001dd10


	//   ....[241]....
        /*1230*/ 	.word	0x0001ddf0


	//   ....[242]....
        /*1234*/ 	.word	0x0001dea0


	//   ....[243]....
        /*1238*/ 	.word	0x0001dfb0


	//   ....[244]....
        /*123c*/ 	.word	0x0001e010


	//   ....[245]....
        /*1240*/ 	.word	0x0001e120


	//   ....[246]....
        /*1244*/ 	.word	0x0001e180


	//   ....[247]....
        /*1248*/ 	.word	0x0001e290


	//   ....[248]....
        /*124c*/ 	.word	0x0001e2f0


	//   ....[249]....
        /*1250*/ 	.word	0x0001e400


	//   ....[250]....
        /*1254*/ 	.word	0x0001e460


	//   ....[251]....
        /*1258*/ 	.word	0x0001e520


	//   ....[252]....
        /*125c*/ 	.word	0x0001e680


	//   ....[253]....
        /*1260*/ 	.word	0x0001e720


	//   ....[254]....
        /*1264*/ 	.word	0x0001e780


	//   ....[255]....
        /*1268*/ 	.word	0x0001e830


	//   ....[0]....
        /*126c*/ 	.word	0x0001e890


	//   ....[1]....
        /*1270*/ 	.word	0x0001e940


	//   ....[2]....
        /*1274*/ 	.word	0x0001e9a0


	//   ....[3]....
        /*1278*/ 	.word	0x0001ea50


	//   ....[4]....
        /*127c*/ 	.word	0x0001eab0


	//   ....[5]....
        /*1280*/ 	.word	0x0001eb60


	//   ....[6]....
        /*1284*/ 	.word	0x0001ebc0


	//   ....[7]....
        /*1288*/ 	.word	0x0001ec70


	//   ....[8]....
        /*128c*/ 	.word	0x0001ed60


	//   ....[9]....
        /*1290*/ 	.word	0x0001ee00


	//   ....[10]....
        /*1294*/ 	.word	0x0001ee60


	//   ....[11]....
        /*1298*/ 	.word	0x0001ef30


	//   ....[12]....
        /*129c*/ 	.word	0x0001ef90


	//   ....[13]....
        /*12a0*/ 	.word	0x0001f060


	//   ....[14]....
        /*12a4*/ 	.word	0x0001f0c0


	//   ....[15]....
        /*12a8*/ 	.word	0x0001f190


	//   ....[16]....
        /*12ac*/ 	.word	0x0001f1f0


	//   ....[17]....
        /*12b0*/ 	.word	0x0001f2c0


	//   ....[18]....
        /*12b4*/ 	.word	0x0001f320


	//   ....[19]....
        /*12b8*/ 	.word	0x0001f3f0


	//   ....[20]....
        /*12bc*/ 	.word	0x0001f480


	//   ....[21]....
        /*12c0*/ 	.word	0x0001f520


	//   ....[22]....
        /*12c4*/ 	.word	0x0001f6a0


	//   ....[23]....
        /*12c8*/ 	.word	0x0001f710


	//   ....[24]....
        /*12cc*/ 	.word	0x0001f780


	//   ....[25]....
        /*12d0*/ 	.word	0x0001f7f0


	//   ....[26]....
        /*12d4*/ 	.word	0x0001f860


	//   ....[27]....
        /*12d8*/ 	.word	0x0001f8e0


	//   ....[28]....
        /*12dc*/ 	.word	0x0001f960


	//   ....[29]....
        /*12e0*/ 	.word	0x0001f9f0


	//   ....[30]....
        /*12e4*/ 	.word	0x0001fa60


	//   ....[31]....
        /*12e8*/ 	.word	0x0001fad0


	//   ....[32]....
        /*12ec*/ 	.word	0x0001fb40


	//   ....[33]....
        /*12f0*/ 	.word	0x0001fbc0


	//   ....[34]....
        /*12f4*/ 	.word	0x0001fc30


	//   ....[35]....
        /*12f8*/ 	.word	0x0001fcd0


	//   ....[36]....
        /*12fc*/ 	.word	0x0001fd20


	//   ....[37]....
        /*1300*/ 	.word	0x0001fdb0


	//   ....[38]....
        /*1304*/ 	.word	0x0001fee0


	//----- nvinfo : EIATTR_REG_RECONFIG
	.align		4
.L_1198:
        /*1308*/ 	.byte	0x01, 0x54
	.zero		2


	//----- nvinfo : EIATTR_SYSCALL_OFFSETS
	.align		4
        /*130c*/ 	.byte	0x04, 0x46
        /*130e*/ 	.short	(.L_1200 - .L_1199)


	//   ....[0]....
.L_1199:
        /*1310*/ 	.word	0x00002320


	//   ....[1]....
        /*1314*/ 	.word	0x00002470


	//   ....[2]....
        /*1318*/ 	.word	0x00007320


	//   ....[3]....
        /*131c*/ 	.word	0x000076a0


	//   ....[4]....
        /*1320*/ 	.word	0x000169d0


	//   ....[5]....
        /*1324*/ 	.word	0x00016b20


	//   ....[6]....
        /*1328*/ 	.word	0x00016c10


	//   ....[7]....
        /*132c*/ 	.word	0x00017b60


	//----- nvinfo : EIATTR_MBARRIER_INSTR_OFFSETS
	.align		4
.L_1200:
        /*1330*/ 	.byte	0x04, 0x39
        /*1332*/ 	.short	(.L_1202 - .L_1201)


	//   ....[0]....
.L_1201:
        /*1334*/ 	.word	0x00000250
        /*1338*/ 	.word	0x000000ff
        /*133c*/ 	.word	0x00022800
        /*1340*/ 	.short	0x0100
        /*1342*/ 	.byte	0x08
	.zero		1


	//   ....[1]....
        /*1344*/ 	.word	0x00000260
        /*1348*/ 	.word	0x000000ff
        /*134c*/ 	.word	0x00022820
        /*1350*/ 	.short	0x0100
        /*1352*/ 	.byte	0x08
	.zero		1


	//   ....[2]....
        /*1354*/ 	.word	0x00000350
        /*1358*/ 	.word	0x000000ff
        /*135c*/ 	.word	0x00022830
        /*1360*/ 	.short	0x0100
        /*1362*/ 	.byte	0x08
	.zero		1


	//   ....[3]....
        /*1364*/ 	.word	0x00000360
        /*1368*/ 	.word	0x000000ff
        /*136c*/ 	.word	0x00022840
        /*1370*/ 	.short	0x0100
        /*1372*/ 	.byte	0x08
	.zero		1


	//   ....[4]....
        /*1374*/ 	.word	0x00000370
        /*1378*/ 	.word	0x000000ff
        /*137c*/ 	.word	0x00022838
        /*1380*/ 	.short	0x0100
        /*1382*/ 	.byte	0x08
	.zero		1


	//   ....[5]....
        /*1384*/ 	.word	0x00000380
        /*1388*/ 	.word	0x000000ff
        /*138c*/ 	.word	0x00022848
        /*1390*/ 	.short	0x0100
        /*1392*/ 	.byte	0x08
	.zero		1


	//   ....[6]....
        /*1394*/ 	.word	0x000004b0
        /*1398*/ 	.word	0x000000ff
        /*139c*/ 	.word	0x00022850
        /*13a0*/ 	.short	0x0100
        /*13a2*/ 	.byte	0x08
	.zero		1


	//   ....[7]....
        /*13a4*/ 	.word	0x000004c0
        /*13a8*/ 	.word	0x000000ff
        /*13ac*/ 	.word	0x00022860
        /*13b0*/ 	.short	0x0100
        /*13b2*/ 	.byte	0x08
	.zero		1


	//   ....[8]....
        /*13b4*/ 	.word	0x000004d0
        /*13b8*/ 	.word	0x000000ff
        /*13bc*/ 	.word	0x00022858
        /*13c0*/ 	.short	0x0100
        /*13c2*/ 	.byte	0x08
	.zero		1


	//   ....[9]....
        /*13c4*/ 	.word	0x000004e0
        /*13c8*/ 	.word	0x000000ff
        /*13cc*/ 	.word	0x00022868
        /*13d0*/ 	.short	0x0100
        /*13d2*/ 	.byte	0x08
	.zero		1


	//   ....[10]....
        /*13d4*/ 	.word	0x000005d0
        /*13d8*/ 	.word	0x000000ff
        /*13dc*/ 	.word	0x00022870
        /*13e0*/ 	.short	0x0100
        /*13e2*/ 	.byte	0x06
	.zero		1


	//   ....[11]....
        /*13e4*/ 	.word	0x000005e0
        /*13e8*/ 	.word	0x000000ff
        /*13ec*/ 	.word	0x00022880
        /*13f0*/ 	.short	0x0100
        /*13f2*/ 	.byte	0x06
	.zero		1


	//   ....[12]....
        /*13f4*/ 	.word	0x000005f0
        /*13f8*/ 	.word	0x000000ff
        /*13fc*/ 	.word	0x00022878
        /*1400*/ 	.short	0x0100
        /*1402*/ 	.byte	0x06
	.zero		1


	//   ....[13]....
        /*1404*/ 	.word	0x00000600
        /*1408*/ 	.word	0x000000ff
        /*140c*/ 	.word	0x00022888
        /*1410*/ 	.short	0x0100
        /*1412*/ 	.byte	0x06
	.zero		1


	//   ....[14]....
        /*1414*/ 	.word	0x00000730
        /*1418*/ 	.word	0x000000ff
        /*141c*/ 	.word	0x00022890
        /*1420*/ 	.short	0x0100
        /*1422*/ 	.byte	0x08
	.zero		1


	//   ....[15]....
        /*1424*/ 	.word	0x00000740
        /*1428*/ 	.word	0x000000ff
        /*142c*/ 	.word	0x000228a0
        /*1430*/ 	.short	0x0100
        /*1432*/ 	.byte	0x08
	.zero		1


	//   ....[16]....
        /*1434*/ 	.word	0x00000750
        /*1438*/ 	.word	0x000000ff
        /*143c*/ 	.word	0x00022898
        /*1440*/ 	.short	0x0100
        /*1442*/ 	.byte	0x08
	.zero		1


	//   ....[17]....
        /*1444*/ 	.word	0x00000760
        /*1448*/ 	.word	0x000000ff
        /*144c*/ 	.word	0x000228a8
        /*1450*/ 	.short	0x0100
        /*1452*/ 	.byte	0x08
	.zero		1


	//   ....[18]....
        /*1454*/ 	.word	0x00000890
        /*1458*/ 	.word	0x000000ff
        /*145c*/ 	.word	0x000228b0
        /*1460*/ 	.short	0x0100
        /*1462*/ 	.byte	0x08
	.zero		1


	//   ....[19]....
        /*1464*/ 	.word	0x000008a0
        /*1468*/ 	.word	0x000000ff
        /*146c*/ 	.word	0x000228c0
        /*1470*/ 	.short	0x0100
        /*1472*/ 	.byte	0x08
	.zero		1


	//   ....[20]....
        /*1474*/ 	.word	0x000008b0
        /*1478*/ 	.word	0x000000ff
        /*147c*/ 	.word	0x000228b8
        /*1480*/ 	.short	0x0100
        /*1482*/ 	.byte	0x08
	.zero		1


	//   ....[21]....
        /*1484*/ 	.word	0x000008c0
        /*1488*/ 	.word	0x000000ff
        /*148c*/ 	.word	0x000228c8
        /*1490*/ 	.short	0x0100
        /*1492*/ 	.byte	0x08
	.zero		1


	//   ....[22]....
        /*1494*/ 	.word	0x00003790
        /*1498*/ 	.word	0x00000057
        /*149c*/ 	.word	0x00022890
        /*14a0*/ 	.short	0x010a
        /*14a2*/ 	.byte	0x3f
	.zero		1


	//   ....[23]....
        /*14a4*/ 	.word	0x00004b60
        /*14a8*/ 	.word	0x00000057
        /*14ac*/ 	.word	0x00022890
        /*14b0*/ 	.short	0x010a
        /*14b2*/ 	.byte	0x3f
	.zero		1


	//   ....[24]....
        /*14b4*/ 	.word	0x00005c30
        /*14b8*/ 	.word	0x00000057
        /*14bc*/ 	.word	0x00022890
        /*14c0*/ 	.short	0x010a
        /*14c2*/ 	.byte	0x3f
	.zero		1


	//   ....[25]....
        /*14c4*/ 	.word	0x000060d0
        /*14c8*/ 	.word	0x00000004
        /*14cc*/ 	.word	0x00000000
        /*14d0*/ 	.short	0x0101
        /*14d2*/ 	.byte	0x3f
	.zero		1


	//   ....[26]....
        /*14d4*/ 	.word	0x00006110
        /*14d8*/ 	.word	0x00000057
        /*14dc*/ 	.word	0x000228b0
        /*14e0*/ 	.short	0x010a
        /*14e2*/ 	.byte	0x3f
	.zero		1


	//   ....[27]....
        /*14e4*/ 	.word	0x00006930
        /*14e8*/ 	.word	0x00000057
        /*14ec*/ 	.word	0x00000000
        /*14f0*/ 	.short	0x0101
        /*14f2*/ 	.byte	0x3f
	.zero		1


	//   ....[28]....
        /*14f4*/ 	.word	0x000073c0
        /*14f8*/ 	.word	0x00000013
        /*14fc*/ 	.word	0x00022800
        /*1500*/ 	.short	0x010a
        /*1502*/ 	.byte	0x3f
	.zero		1


	//   ....[29]....
        /*1504*/ 	.word	0x00007410
        /*1508*/ 	.word	0x00000013
        /*150c*/ 	.word	0x00022800
        /*1510*/ 	.short	0x010a
        /*1512*/ 	.byte	0x3f
	.zero		1


	//   ....[30]....
        /*1514*/ 	.word	0x00007a40
        /*1518*/ 	.word	0x00000013
        /*151c*/ 	.word	0x00022800
        /*1520*/ 	.short	0x010a
        /*1522*/ 	.byte	0x3f
	.zero		1


	//   ....[31]....
        /*1524*/ 	.word	0x000089b0
        /*1528*/ 	.word	0x00000013
        /*152c*/ 	.word	0x00022800
        /*1530*/ 	.short	0x010a
        /*1532*/ 	.byte	0x3f
	.zero		1


	//   ....[32]....
        /*1534*/ 	.word	0x00009870
        /*1538*/ 	.word	0x00000003
        /*153c*/ 	.word	0x00022830
        /*1540*/ 	.short	0x010a
        /*1542*/ 	.byte	0x3f
	.zero		1


	//   ....[33]....
        /*1544*/ 	.word	0x00009920
        /*1548*/ 	.word	0x00000003
        /*154c*/ 	.word	0x00022830
        /*1550*/ 	.short	0x010a
        /*1552*/ 	.byte	0x3f
	.zero		1


	//   ....[34]....
        /*1554*/ 	.word	0x0000b180
        /*1558*/ 	.word	0x00000008
        /*155c*/ 	.word	0x00000000
        /*1560*/ 	.short	0x0101
        /*1562*/ 	.byte	0x3f
	.zero		1


	//   ....[35]....
        /*1564*/ 	.word	0x0000b5c0
        /*1568*/ 	.word	0x00000003
        /*156c*/ 	.word	0x00022850
        /*1570*/ 	.short	0x010a
        /*1572*/ 	.byte	0x3f
	.zero		1


	//   ....[36]....
        /*1574*/ 	.word	0x0000b610
        /*1578*/ 	.word	0x00000003
        /*157c*/ 	.word	0x00022850
        /*1580*/ 	.short	0x010a
        /*1582*/ 	.byte	0x3f
	.zero		1


	//   ....[37]....
        /*1584*/ 	.word	0x0000b9f0
        /*1588*/ 	.word	0x00000003
        /*158c*/ 	.word	0x00000000
        /*1590*/ 	.short	0x0101
        /*1592*/ 	.byte	0x3f
	.zero		1


	//   ....[38]....
        /*1594*/ 	.word	0x0000bb20
        /*1598*/ 	.word	0x00000006
        /*159c*/ 	.word	0x00022830
        /*15a0*/ 	.short	0x010a
        /*15a2*/ 	.byte	0x3f
	.zero		1


	//   ....[39]....
        /*15a4*/ 	.word	0x0000bb90
        /*15a8*/ 	.word	0x00000006
        /*15ac*/ 	.word	0x00022830
        /*15b0*/ 	.short	0x010a
        /*15b2*/ 	.byte	0x3f
	.zero		1


	//   ....[40]....
        /*15b4*/ 	.word	0x0000d3e0
        /*15b8*/ 	.word	0x0000009b
        /*15bc*/ 	.word	0x00000000
        /*15c0*/ 	.short	0x0101
        /*15c2*/ 	.byte	0x3f
	.zero		1


	//   ....[41]....
        /*15c4*/ 	.word	0x0000db70
        /*15c8*/ 	.word	0x00000006
        /*15cc*/ 	.word	0x00022850
        /*15d0*/ 	.short	0x010a
        /*15d2*/ 	.byte	0x3f
	.zero		1


	//   ....[42]....
        /*15d4*/ 	.word	0x0000dbc0
        /*15d8*/ 	.word	0x00000006
        /*15dc*/ 	.word	0x00022850
        /*15e0*/ 	.short	0x010a
        /*15e2*/ 	.byte	0x3f
	.zero		1


	//   ....[43]....
        /*15e4*/ 	.word	0x0000dfa0
        /*15e8*/ 	.word	0x00000006
        /*15ec*/ 	.word	0x00000000
        /*15f0*/ 	.short	0x0101
        /*15f2*/ 	.byte	0x3f
	.zero		1


	//   ....[44]....
        /*15f4*/ 	.word	0x00010510
        /*15f8*/ 	.word	0x00000003
        /*15fc*/ 	.word	0x00000000
        /*1600*/ 	.short	0x0101
        /*1602*/ 	.byte	0x3f
	.zero		1


	//   ....[45]....
        /*1604*/ 	.word	0x00010f70
        /*1608*/ 	.word	0x00000009
        /*160c*/ 	.word	0x00000000
        /*1610*/ 	.short	0x0101
        /*1612*/ 	.byte	0x3f
	.zero		1


	//   ....[46]....
        /*1614*/ 	.word	0x00015440
        /*1618*/ 	.word	0x00000016
        /*161c*/ 	.word	0x00022820
        /*1620*/ 	.short	0x010a
        /*1622*/ 	.byte	0x3f
	.zero		1


	//   ....[47]....
        /*1624*/ 	.word	0x000154d0
        /*1628*/ 	.word	0x00000003
        /*162c*/ 	.word	0x000228a0
        /*1630*/ 	.short	0x010a
        /*1632*/ 	.byte	0x3f
	.zero		1


	//   ....[48]....
        /*1634*/ 	.word	0x00015720
        /*1638*/ 	.word	0x00000003
        /*163c*/ 	.word	0x000228c0
        /*1640*/ 	.short	0x010a
        /*1642*/ 	.byte	0x3f
	.zero		1


	//   ....[49]....
        /*1644*/ 	.word	0x00015d30
        /*1648*/ 	.word	0x00000008
        /*164c*/ 	.word	0x000228a0
        /*1650*/ 	.short	0x010a
        /*1652*/ 	.byte	0x3f
	.zero		1


	//   ....[50]....
        /*1654*/ 	.word	0x00015f70
        /*1658*/ 	.word	0x00000008
        /*165c*/ 	.word	0x000228c0
        /*1660*/ 	.short	0x010a
        /*1662*/ 	.byte	0x3f
	.zero		1


	//   ....[51]....
        /*1664*/ 	.word	0x00017190
        /*1668*/ 	.word	0x0000001f
        /*166c*/ 	.word	0x00022840
        /*1670*/ 	.short	0x010a
        /*1672*/ 	.byte	0x3f
	.zero		1


	//   ....[52]....
        /*1674*/ 	.word	0x000177a0
        /*1678*/ 	.word	0x0000001f
        /*167c*/ 	.word	0x00022830
        /*1680*/ 	.short	0x0107
        /*1682*/ 	.byte	0x3f
	.zero		1


	//   ....[53]....
        /*1684*/ 	.word	0x00017870
        /*1688*/ 	.word	0x0000001f
        /*168c*/ 	.word	0x00022830
        /*1690*/ 	.short	0x0101
        /*1692*/ 	.byte	0x3f
	.zero		1


	//   ....[54]....
        /*1694*/ 	.word	0x00018440
        /*1698*/ 	.word	0x00000016
        /*169c*/ 	.word	0x00022800
        /*16a0*/ 	.short	0x0107
        /*16a2*/ 	.byte	0x3f
	.zero		1


	//   ....[55]....
        /*16a4*/ 	.word	0x00018530
        /*16a8*/ 	.word	0x00000016
        /*16ac*/ 	.word	0x00022800
        /*16b0*/ 	.short	0x0101
        /*16b2*/ 	.byte	0x3f
	.zero		1


	//   ....[56]....
        /*16b4*/ 	.word	0x00018550
        /*16b8*/ 	.word	0x00000016
        /*16bc*/ 	.word	0x00022820
        /*16c0*/ 	.short	0x010a
        /*16c2*/ 	.byte	0x3f
	.zero		1


	//   ....[57]....
        /*16c4*/ 	.word	0x000185e0
        /*16c8*/ 	.word	0x0000001f
        /*16cc*/ 	.word	0x00022860
        /*16d0*/ 	.short	0x010a
        /*16d2*/ 	.byte	0x3f
	.zero		1


	//   ....[58]....
        /*16d4*/ 	.word	0x00018cc0
        /*16d8*/ 	.word	0x0000001f
        /*16dc*/ 	.word	0x00022850
        /*16e0*/ 	.short	0x0107
        /*16e2*/ 	.byte	0x3f
	.zero		1


	//   ....[59]....
        /*16e4*/ 	.word	0x00018d90
        /*16e8*/ 	.word	0x0000001f
        /*16ec*/ 	.word	0x00022850
        /*16f0*/ 	.short	0x0101
        /*16f2*/ 	.byte	0x3f
	.zero		1


	//   ....[60]....
        /*16f4*/ 	.word	0x000190d0
        /*16f8*/ 	.word	0x00000004
        /*16fc*/ 	.word	0x00022840
        /*1700*/ 	.short	0x010a
        /*1702*/ 	.byte	0x3f
	.zero		1


	//   ....[61]....
        /*1704*/ 	.word	0x000194a0
        /*1708*/ 	.word	0x00000004
        /*170c*/ 	.word	0x00022830
        /*1710*/ 	.short	0x0107
        /*1712*/ 	.byte	0x3f
	.zero		1


	//   ....[62]....
        /*1714*/ 	.word	0x00019560
        /*1718*/ 	.word	0x00000004
        /*171c*/ 	.word	0x00022830
        /*1720*/ 	.short	0x0101
        /*1722*/ 	.byte	0x3f
	.zero		1


	//   ....[63]....
        /*1724*/ 	.word	0x00019590
        /*1728*/ 	.word	0x00000004
        /*172c*/ 	.word	0x00022860
        /*1730*/ 	.short	0x010a
        /*1732*/ 	.byte	0x3f
	.zero		1


	//   ....[64]....
        /*1734*/ 	.word	0x00019aa0
        /*1738*/ 	.word	0x00000004
        /*173c*/ 	.word	0x00022850
        /*1740*/ 	.short	0x0107
        /*1742*/ 	.byte	0x3f
	.zero		1


	//   ....[65]....
        /*1744*/ 	.word	0x00019b60
        /*1748*/ 	.word	0x00000004
        /*174c*/ 	.word	0x00022850
        /*1750*/ 	.short	0x0101
        /*1752*/ 	.byte	0x3f
	.zero		1


	//   ....[66]....
        /*1754*/ 	.word	0x0001a9f0
        /*1758*/ 	.word	0x00000005
        /*175c*/ 	.word	0x00022820
        /*1760*/ 	.short	0x010a
        /*1762*/ 	.byte	0x3f
	.zero		1


	//   ....[67]....
        /*1764*/ 	.word	0x0001ab50
        /*1768*/ 	.word	0x00000003
        /*176c*/ 	.word	0x00022840
        /*1770*/ 	.short	0x010a
        /*1772*/ 	.byte	0x3f
	.zero		1


	//   ....[68]....
        /*1774*/ 	.word	0x0001abf0
        /*1778*/ 	.word	0x00000005
        /*177c*/ 	.word	0x00022840
        /*1780*/ 	.short	0x010a
        /*1782*/ 	.byte	0x3f
	.zero		1


	//   ....[69]....
        /*1784*/ 	.word	0x0001ac30
        /*1788*/ 	.word	0x00000003
        /*178c*/ 	.word	0x00022860
        /*1790*/ 	.short	0x010a
        /*1792*/ 	.byte	0x3f
	.zero		1


	//   ....[70]....
        /*1794*/ 	.word	0x0001ac70
        /*1798*/ 	.word	0x00000005
        /*179c*/ 	.word	0x00022860
        /*17a0*/ 	.short	0x010a
        /*17a2*/ 	.byte	0x3f
	.zero		1


	//   ....[71]....
        /*17a4*/ 	.word	0x0001acd0
        /*17a8*/ 	.word	0x00000057
        /*17ac*/ 	.word	0x00022890
        /*17b0*/ 	.short	0x010a
        /*17b2*/ 	.byte	0x3f
	.zero		1


	//   ....[72]....
        /*17b4*/ 	.word	0x0001af60
        /*17b8*/ 	.word	0x00000057
        /*17bc*/ 	.word	0x00022890
        /*17c0*/ 	.short	0x010a
        /*17c2*/ 	.byte	0x3f
	.zero		1


	//   ....[73]....
        /*17c4*/ 	.word	0x0001b210
        /*17c8*/ 	.word	0x00000057
        /*17cc*/ 	.word	0x00022890
        /*17d0*/ 	.short	0x010a
        /*17d2*/ 	.byte	0x3f
	.zero		1


	//   ....[74]....
        /*17d4*/ 	.word	0x0001b4c0
        /*17d8*/ 	.word	0x00000057
        /*17dc*/ 	.word	0x000228b0
        /*17e0*/ 	.short	0x010a
        /*17e2*/ 	.byte	0x3f
	.zero		1


	//   ....[75]....
        /*17e4*/ 	.word	0x0001b770
        /*17e8*/ 	.word	0x00000013
        /*17ec*/ 	.word	0x00022800
        /*17f0*/ 	.short	0x010a
        /*17f2*/ 	.byte	0x3f
	.zero		1


	//   ....[76]....
        /*17f4*/ 	.word	0x0001b980
        /*17f8*/ 	.word	0x00000013
        /*17fc*/ 	.word	0x00022800
        /*1800*/ 	.short	0x010a
        /*1802*/ 	.byte	0x3f
	.zero		1


	//   ....[77]....
        /*1804*/ 	.word	0x0001b9d0
        /*1808*/ 	.word	0x00000003
        /*180c*/ 	.word	0x00022830
        /*1810*/ 	.short	0x010a
        /*1812*/ 	.byte	0x3f
	.zero		1


	//   ....[78]....
        /*1814*/ 	.word	0x0001ba20
        /*1818*/ 	.word	0x00000003
        /*181c*/ 	.word	0x00022850
        /*1820*/ 	.short	0x010a
        /*1822*/ 	.byte	0x3f
	.zero		1


	//   ....[79]....
        /*1824*/ 	.word	0x0001ba70
        /*1828*/ 	.word	0x00000006
        /*182c*/ 	.word	0x00022830
        /*1830*/ 	.short	0x010a
        /*1832*/ 	.byte	0x3f
	.zero		1


	//   ....[80]....
        /*1834*/ 	.word	0x0001bac0
        /*1838*/ 	.word	0x00000006
        /*183c*/ 	.word	0x00022850
        /*1840*/ 	.short	0x010a
        /*1842*/ 	.byte	0x3f
	.zero		1


	//   ....[81]....
        /*1844*/ 	.word	0x0001c6d0
        /*1848*/ 	.word	0x00000016
        /*184c*/ 	.word	0x00022820
        /*1850*/ 	.short	0x010a
        /*1852*/ 	.byte	0x3f
	.zero		1


	//   ....[82]....
        /*1854*/ 	.word	0x0001c720
        /*1858*/ 	.word	0x00000003
        /*185c*/ 	.word	0x000228a0
        /*1860*/ 	.short	0x010a
        /*1862*/ 	.byte	0x3f
	.zero		1


	//   ....[83]....
        /*1864*/ 	.word	0x0001c770
        /*1868*/ 	.word	0x00000003
        /*186c*/ 	.word	0x000228c0
        /*1870*/ 	.short	0x010a
        /*1872*/ 	.byte	0x3f
	.zero		1


	//   ....[84]....
        /*1874*/ 	.word	0x0001c7c0
        /*1878*/ 	.word	0x00000008
        /*187c*/ 	.word	0x000228a0
        /*1880*/ 	.short	0x010a
        /*1882*/ 	.byte	0x3f
	.zero		1


	//   ....[85]....
        /*1884*/ 	.word	0x0001c810
        /*1888*/ 	.word	0x00000008
        /*188c*/ 	.word	0x000228c0
        /*1890*/ 	.short	0x010a
        /*1892*/ 	.byte	0x3f
	.zero		1


	//   ....[86]....
        /*1894*/ 	.word	0x0001c930
        /*1898*/ 	.word	0x0000001f
        /*189c*/ 	.word	0x00022840
        /*18a0*/ 	.short	0x010a
        /*18a2*/ 	.byte	0x3f
	.zero		1


	//   ....[87]....
        /*18a4*/ 	.word	0x0001dc10
        /*18a8*/ 	.word	0x00000016
        /*18ac*/ 	.word	0x00022820
        /*18b0*/ 	.short	0x010a
        /*18b2*/ 	.byte	0x3f
	.zero		1


	//   ....[88]....
        /*18b4*/ 	.word	0x0001dc60
        /*18b8*/ 	.word	0x0000001f
        /*18bc*/ 	.word	0x00022860
        /*18c0*/ 	.short	0x010a
        /*18c2*/ 	.byte	0x3f
	.zero		1


	//   ....[89]....
        /*18c4*/ 	.word	0x0001e5d0
        /*18c8*/ 	.word	0x00000004
        /*18cc*/ 	.word	0x00022840
        /*18d0*/ 	.short	0x010a
        /*18d2*/ 	.byte	0x3f
	.zero		1


	//   ....[90]....
        /*18d4*/ 	.word	0x0001ecb0
        /*18d8*/ 	.word	0x00000004
        /*18dc*/ 	.word	0x00022860
        /*18e0*/ 	.short	0x010a
        /*18e2*/ 	.byte	0x3f
	.zero		1


	//   ....[91]....
        /*18e4*/ 	.word	0x0001fe00
        /*18e8*/ 	.word	0x00000005
        /*18ec*/ 	.word	0x00022820
        /*18f0*/ 	.short	0x010a
        /*18f2*/ 	.byte	0x3f
	.zero		1


	//   ....[92]....
        /*18f4*/ 	.word	0x0001ffa0
        /*18f8*/ 	.word	0x00000003
        /*18fc*/ 	.word	0x00022840
        /*1900*/ 	.short	0x010a
        /*1902*/ 	.byte	0x3f
	.zero		1


	//   ....[93]....
        /*1904*/ 	.word	0x0001fff0
        /*1908*/ 	.word	0x00000005
        /*190c*/ 	.word	0x00022840
        /*1910*/ 	.short	0x010a
        /*1912*/ 	.byte	0x3f
	.zero		1


	//   ....[94]....
        /*1914*/ 	.word	0x00020040
        /*1918*/ 	.word	0x00000003
        /*191c*/ 	.word	0x00022860
        /*1920*/ 	.short	0x010a
        /*1922*/ 	.byte	0x3f
	.zero		1


	//----- nvinfo : EIATTR_NUM_MBARRIERS
	.align		4
.L_1202:
        /*1924*/ 	.byte	0x03, 0x38
        /*1926*/ 	.short	0x0016


	//----- nvinfo : EIATTR_EXIT_INSTR_OFFSETS
	.align		4
        /*1928*/ 	.byte	0x04, 0x1c
        /*192a*/ 	.short	(.L_1204 - .L_1203)


	//   ....[0]....
.L_1203:
        /*192c*/ 	.word	0x0001acc0


	//----- nvinfo : EIATTR_MAX_THREADS
	.align		4
.L_1204:
        /*1930*/ 	.byte	0x04, 0x05
        /*1932*/ 	.short	(.L_1206 - .L_1205)
.L_1205:
        /*1934*/ 	.word	0x00000180
        /*1938*/ 	.word	0x00000001
        /*193c*/ 	.word	0x00000001


	//----- nvinfo : EIATTR_CRS_STACK_SIZE
	.align		4
.L_1206:
        /*1940*/ 	.byte	0x04, 0x1e
        /*1942*/ 	.short	(.L_1208 - .L_1207)
.L_1207:
        /*1944*/ 	.word	0x00000000


	//----- nvinfo : EIATTR_CBANK_PARAM_SIZE
	.align		4
.L_1208:
        /*1948*/ 	.byte	0x03, 0x19
        /*194a*/ 	.short	0x0af0


	//----- nvinfo : EIATTR_PARAM_CBANK
	.align		4
        /*194c*/ 	.byte	0x04, 0x0a
        /*194e*/ 	.short	(.L_1210 - .L_1209)
	.align		4
.L_1209:
        /*1950*/ 	.word	index@(.nv.constant0._ZN7cutlass13device_kernelIN5flash11enable_sm90INS1_16FlashAttnFwdSm90INS1_25CollectiveMainloopFwdSm90ILi2EN4cute5tupleIJNS5_1CILi1EEES8_S8_EEENS6_IJNS7_ILi128EEENS7_ILi96EEENS7_ILi64EEEEEELi256ENS_10bfloat16_tEfNS_4arch4Sm90ELb0ELb0ELb1ELb1ELb1ELb1ELb0ELb1ELb0ELb1ELb1ELb0EEENS1_21CollectiveEpilogueFwdINS6_IJSA_NS7_ILi256EEESB_EEES9_SE_SG_Li256ELb1ELb1ELb1ELb0EEENS1_36VarlenDynamicPersistentTileSchedulerILi128ELi96ELi256ELi128ELb1ELb1ELb1ELb0ELb1ELb1EEEEEEEEEvNT_6ParamsE)
        /*1954*/ 	.short	0x0210
        /*1956*/ 	.short	0x0af0


	//----- nvinfo : EIATTR_SW_WAR
	.align		4
.L_1210:
        /*1958*/ 	.byte	0x04, 0x36
        /*195a*/ 	.short	(.L_1212 - .L_1211)
.L_1211:
        /*195c*/ 	.word	0x00000008
.L_1212:


//--------------------- .nv.info._ZN7cutlass13device_kernelIN5flash11enable_sm90INS1_16FlashAttnFwdSm90INS1_25CollectiveMainloopFwdSm90ILi2EN4cute5tupleIJNS5_1CILi1EEES8_S8_EEENS6_IJNS7_ILi128EEENS7_ILi96EEENS7_ILi64EEEEEELi256ENS_10bfloat16_tEfNS_4arch4Sm90ELb0ELb0ELb1ELb1ELb1ELb0ELb1ELb1ELb0ELb1ELb1ELb0EEENS1_21CollectiveEpilogueFwdINS6_IJSA_NS7_ILi256EEESB_EEES9_SE_SG_Li256ELb1ELb1ELb1ELb0EEENS1_36VarlenDynamicPersistentTileSchedulerILi128ELi96ELi256ELi128ELb1ELb1ELb1ELb0ELb1ELb1EEEEEEEEEvNT_6ParamsE --------------------------
	.section	.nv.info._ZN7cutlass13device_kernelIN5flash11enable_sm90INS1_16FlashAttnFwdSm90INS1_25CollectiveMainloopFwdSm90ILi2EN4cute5tupleIJNS5_1CILi1EEES8_S8_EEENS6_IJNS7_ILi128EEENS7_ILi96EEENS7_ILi64EEEEEELi256ENS_10bfloat16_tEfNS_4arch4Sm90ELb0ELb0ELb1ELb1ELb1ELb0ELb1ELb1ELb0ELb1ELb1ELb0EEENS1_21CollectiveEpilogueFwdINS6_IJSA_NS7_ILi256EEESB_EEES9_SE_SG_Li256ELb1ELb1ELb1ELb0EEENS1_36VarlenDynamicPersistentTileSchedulerILi128ELi96ELi256ELi128ELb1ELb1ELb1ELb0ELb1ELb1EEEEEEEEEvNT_6ParamsE,"",@"SHT_CUDA_INFO"
	.sectionflags	@""
	.align	4


	//----- nvinfo : EIATTR_CUDA_API_VERSION
	.align		4
        /*0000*/ 	.byte	0x04, 0x37
        /*0002*/ 	.short	(.L_1214 - .L_1213)
.L_1213:
        /*0004*/ 	.word	0x00000082


	//----- nvinfo : EIATTR_KPARAM_INFO
	.align		4
.L_1214:
        /*0008*/ 	.byte	0x04, 0x17
        /*000a*/ 	.short	(.L_1216 - .L_1215)
.L_1215:
        /*000c*/ 	.word	0x00000000
        /*0010*/ 	.short	0x0000
        /*0012*/ 	.short	0x0070
        /*0014*/ 	.byte	0x00, 0xf0, 0x01, 0x2e


	//----- nvinfo : EIATTR_SPARSE_MMA_MASK
	.align		4
.L_1216:
        /*0018*/ 	.byte	0x03, 0x50
        /*001a*/ 	.short	0x0000


	//----- nvinfo : EIATTR_MAXREG_COUNT
	.align		4
        /*001c*/ 	.byte	0x03, 0x1b
        /*001e*/ 	.short	0x00a8


	//----- nvinfo : EIATTR_NUM_BARRIERS
	.align		4
        /*0020*/ 	.byte	0x02, 0x4c
        /*0022*/ 	.byte	0x10
	.zero		1


	//----- nvinfo : EIATTR_EXTERNS
	.align		4
        /*0024*/ 	.byte	0x04, 0x0f
        /*0026*/ 	.short	(.L_1218 - .L_1217)


	//   ....[0]....
	.align		4
.L_1217:
        /*0028*/ 	.word	index@(__assertfail)


	//----- nvinfo : EIATTR_ANNOTATIONS
	.align		4
.L_1218:
        /*002c*/ 	.byte	0x04, 0x55
        /*002e*/ 	.short	(.L_1220 - .L_1219)


	//   ....[0]....
.L_1219:
        /* <DEDUP_REMOVED lines=27> */


	//----- nvinfo : EIATTR_MERCURY_ISA_VERSION
	.align		4
.L_1220:
        /*01d0*/ 	.byte	0x03, 0x5f
        /*01d2*/ 	.short	0x0101


	//----- nvinfo : EIATTR_UNUSED_LOAD_BYTE_OFFSET
	.align		4
        /*01d4*/ 	.byte	0x04, 0x44
        /*01d6*/ 	.short	(.L_1222 - .L_1221)


	//   ....[0]....
.L_1221:
        /*01d8*/ 	.word	0x000009a0
        /*01dc*/ 	.word	0x0000fff0


	//   ....[1]....
        /*01e0*/ 	.word	0x00007c20
        /*01e4*/ 	.word	0x0000fff0


	//----- nvinfo : EIATTR_INT_WARP_WIDE_INSTR_OFFSETS
	.align		4
.L_1222:
        /*01e8*/ 	.byte	0x04, 0x31
        /*01ea*/ 	.short	(.L_1224 - .L_1223)


	//   ....[0]....
.L_1223:
        /*01ec*/ 	.word	0x000000c0


	//   ....[1]....
        /*01f0*/ 	.word	0x000000d0


	//   ....[2]....
        /*01f4*/ 	.word	0x000000e0


	//   ....[3]....
        /*01f8*/ 	.word	0x00000180


	//   ....[4]....
        /*01fc*/ 	.word	0x0000d930


	//   ....[5]....
        /*0200*/ 	.word	0x0000d9c0


	//   ....[6]....
        /*0204*/ 	.word	0x00011850


	//   ....[7]....
        /*0208*/ 	.word	0x000118e0


	//----- nvinfo : EIATTR_COOP_GROUP_MASK_REGIDS
	.align		4
.L_1224:
        /*020c*/ 	.byte	0x04, 0x29
        /*020e*/ 	.short	(.L_1226 - .L_1225)


	//   ....[0]....
.L_1225:
        /*0210*/ 	.word	0xffffffff


	//   ....[1]....
        /*0214*/ 	.word	0xffffffff


	//   ....[2]....
        /*0218*/ 	.word	0xffffffff


	//   ....[3]....
        /*021c*/ 	.word	0xffffffff


	//   ....[4]....
        /*0220*/ 	.word	0xffffffff


	//   ....[5]....
        /*0224*/ 	.word	0xffffffff


	//   ....[6]....
        /*0228*/ 	.word	0xffffffff


	//   ....[7]....
        /*022c*/ 	.word	0xffffffff


	//   ....[8]....
        /*0230*/ 	.word	0xffffffff


	//   ....[9]....
        /*0234*/ 	.word	0xffffffff


	//   ....[10]....
        /*0238*/ 	.word	0xffffffff


	//   ....[11]....
        /*023c*/ 	.word	0xffffffff


	//   ....[12]....
        /*0240*/ 	.word	0xffffffff


	//   ....[13]....
        /*0244*/ 	.word	0xffffffff


	//   ....[14]....
        /*0248*/ 	.word	0xffffffff


	//   ....[15]....
        /*024c*/ 	.word	0xffffffff


	//   ....[16]....
        /*0250*/ 	.word	0xffffffff


	//   ....[17]....
        /*0254*/ 	.word	0xffffffff


	//   ....[18]....
        /*0258*/ 	.word	0xffffffff


	//   ....[19]....
        /*025c*/ 	.word	0xffffffff


	//   ....[20]....
        /*0260*/ 	.word	0xffffffff


	//   ....[21]....
        /*0264*/ 	.word	0xffffffff


	//   ....[22]....
        /*0268*/ 	.word	0xffffffff


	//   ....[23]....
        /*026c*/ 	.word	0xffffffff


	//   ....[24]....
        /*0270*/ 	.word	0xffffffff


	//   ....[25]....
        /*0274*/ 	.word	0xffffffff


	//   ....[26]....
        /*0278*/ 	.word	0xffffffff


	//   ....[27]....
        /*027c*/ 	.word	0xffffffff


	//   ....[28]....
        /*0280*/ 	.word	0xffffffff


	//   ....[29]....
        /*0284*/ 	.word	0xffffffff


	//   ....[30]....
        /*0288*/ 	.word	0xffffffff


	//   ....[31]....
        /*028c*/ 	.word	0xffffffff


	//   ....[32]....
        /*0290*/ 	.word	0xffffffff


	//   ....[33]....
        /*0294*/ 	.word	0xffffffff


	//   ....[34]....
        /*0298*/ 	.word	0xffffffff


	//   ....[35]....
        /*029c*/ 	.word	0xffffffff


	//   ....[36]....
        /*02a0*/ 	.word	0xffffffff


	//   ....[37]....
        /*02a4*/ 	.word	0xffffffff


	//   ....[38]....
        /*02a8*/ 	.word	0xffffffff


	//   ....[39]....
        /*02ac*/ 	.word	0xffffffff


	//   ....[40]....
        /*02b0*/ 	.word	0xffffffff


	//   ....[41]....
        /*02b4*/ 	.word	0xffffffff


	//   ....[42]....
        /*02b8*/ 	.word	0xffffffff


	//   ....[43]....
        /*02bc*/ 	.word	0xffffffff


	//   ....[44]....
        /*02c0*/ 	.word	0xffffffff


	//   ....[45]....
        /*02c4*/ 	.word	0xffffffff


	//   ....[46]....
        /*02c8*/ 	.word	0xffffffff


	//   ....[47]....
        /*02cc*/ 	.word	0xffffffff


	//   ....[48]....
        /*02d0*/ 	.word	0xffffffff


	//   ....[49]....
        /*02d4*/ 	.word	0xffffffff


	//   ....[50]....
        /*02d8*/ 	.word	0xffffffff


	//   ....[51]....
        /*02dc*/ 	.word	0xffffffff


	//   ....[52]....
        /*02e0*/ 	.word	0xffffffff


	//   ....[53]....
        /*02e4*/ 	.word	0xffffffff


	//   ....[54]....
        /*02e8*/ 	.word	0xffffffff


	//   ....[55]....
        /*02ec*/ 	.word	0xffffffff


	//   ....[56]....
        /*02f0*/ 	.word	0xffffffff


	//   ....[57]....
        /*02f4*/ 	.word	0xffffffff


	//   ....[58]....
        /*02f8*/ 	.word	0xffffffff


	//   ....[59]....
        /*02fc*/ 	.word	0xffffffff


	//   ....[60]....
        /*0300*/ 	.word	0xffffffff


	//   ....[61]....
        /*0304*/ 	.word	0xffffffff


	//   ....[62]....
        /*0308*/ 	.word	0xffffffff


	//   ....[63]....
        /*030c*/ 	.word	0xffffffff


	//   ....[64]....
        /*0310*/ 	.word	0xffffffff


	//   ....[65]....
        /*0314*/ 	.word	0xffffffff


	//   ....[66]....
        /*0318*/ 	.word	0xffffffff


	//   ....[67]....
        /*031c*/ 	.word	0xffffffff


	//   ....[68]....
        /*0320*/ 	.word	0xffffffff


	//   ....[69]....
        /*0324*/ 	.word	0xffffffff


	//   ....[70]....
        /*0328*/ 	.word	0xffffffff


	//   ....[71]....
        /*032c*/ 	.word	0xffffffff


	//   ....[72]....
        /*0330*/ 	.word	0xffffffff


	//   ....[73]....
        /*0334*/ 	.word	0xffffffff


	//   ....[74]....
        /*0338*/ 	.word	0xffffffff


	//   ....[75]....
        /*033c*/ 	.word	0xffffffff


	//   ....[76]....
        /*0340*/ 	.word	0xffffffff


	//   ....[77]....
        /*0344*/ 	.word	0xffffffff


	//   ....[78]....
        /*0348*/ 	.word	0xffffffff


	//   ....[79]....
        /*034c*/ 	.word	0xffffffff


	//   ....[80]....
        /*0350*/ 	.word	0xffffffff


	//   ....[81]....
        /*0354*/ 	.word	0xffffffff


	//   ....[82]....
        /*0358*/ 	.word	0xffffffff


	//   ....[83]....
        /*035c*/ 	.word	0xffffffff


	//   ....[84]....
        /*0360*/ 	.word	0xffffffff


	//   ....[85]....
        /*0364*/ 	.word	0xffffffff


	//   ....[86]....
        /*0368*/ 	.word	0xffffffff


	//   ....[87]....
        /*036c*/ 	.word	0xffffffff


	//   ....[88]....
        /*0370*/ 	.word	0xffffffff


	//   ....[89]....
        /*0374*/ 	.word	0xffffffff


	//   ....[90]....
        /*0378*/ 	.word	0xffffffff


	//   ....[91]....
        /*037c*/ 	.word	0xffffffff


	//   ....[92]....
        /*0380*/ 	.word	0xffffffff


	//   ....[93]....
        /*0384*/ 	.word	0xffffffff


	//   ....[94]....
        /*0388*/ 	.word	0xffffffff


	//   ....[95]....
        /*038c*/ 	.word	0xffffffff


	//   ....[96]....
        /*0390*/ 	.word	0xffffffff


	//   ....[97]....
        /*0394*/ 	.word	0xffffffff


	//   ....[98]....
        /*0398*/ 	.word	0xffffffff


	//   ....[99]....
        /*039c*/ 	.word	0xffffffff


	//   ....[100]....
        /*03a0*/ 	.word	0xffffffff


	//   ....[101]....
        /*03a4*/ 	.word	0xffffffff


	//   ....[102]....
        /*03a8*/ 	.word	0xffffffff


	//   ....[103]....
        /*03ac*/ 	.word	0xffffffff


	//   ....[104]....
        /*03b0*/ 	.word	0xffffffff


	//   ....[105]....
        /*03b4*/ 	.word	0xffffffff


	//   ....[106]....
        /*03b8*/ 	.word	0xffffffff


	//   ....[107]....
        /*03bc*/ 	.word	0xffffffff


	//   ....[108]....
        /*03c0*/ 	.word	0xffffffff


	//   ....[109]....
        /*03c4*/ 	.word	0xffffffff


	//   ....[110]....
        /*03c8*/ 	.word	0xffffffff


	//   ....[111]....
        /*03cc*/ 	.word	0xffffffff


	//   ....[112]....
        /*03d0*/ 	.word	0xffffffff


	//   ....[113]....
        /*03d4*/ 	.word	0xffffffff


	//   ....[114]....
        /*03d8*/ 	.word	0xffffffff


	//   ....[115]....
        /*03dc*/ 	.word	0xffffffff


	//   ....[116]....
        /*03e0*/ 	.word	0xffffffff


	//   ....[117]....
        /*03e4*/ 	.word	0xffffffff


	//   ....[118]....
        /*03e8*/ 	.word	0xffffffff


	//   ....[119]....
        /*03ec*/ 	.word	0xffffffff


	//   ....[120]....
        /*03f0*/ 	.word	0xffffffff


	//   ....[121]....
        /*03f4*/ 	.word	0xffffffff


	//   ....[122]....
        /*03f8*/ 	.word	0xffffffff


	//   ....[123]....
        /*03fc*/ 	.word	0xffffffff


	//   ....[124]....
        /*0400*/ 	.word	0xffffffff


	//   ....[125]....
        /*0404*/ 	.word	0xffffffff


	//   ....[126]....
        /*0408*/ 	.word	0xffffffff


	//   ....[127]....
        /*040c*/ 	.word	0xffffffff


	//   ....[128]....
        /*0410*/ 	.word	0xffffffff


	//   ....[129]....
        /*0414*/ 	.word	0xffffffff


	//   ....[130]....
        /*0418*/ 	.word	0xffffffff


	//   ....[131]....
        /*041c*/ 	.word	0xffffffff


	//   ....[132]....
        /*0420*/ 	.word	0xffffffff


	//   ....[133]....
        /*0424*/ 	.word	0xffffffff


	//   ....[134]....
        /*0428*/ 	.word	0xffffffff


	//   ....[135]....
        /*042c*/ 	.word	0xffffffff


	//   ....[136]....
        /*0430*/ 	.word	0xffffffff


	//   ....[137]....
        /*0434*/ 	.word	0xffffffff


	//   ....[138]....
        /*0438*/ 	.word	0xffffffff


	//   ....[139]....
        /*043c*/ 	.word	0xffffffff


	//   ....[140]....
        /*0440*/ 	.word	0xffffffff


	//   ....[141]....
        /*0444*/ 	.word	0xffffffff


	//   ....[142]....
        /*0448*/ 	.word	0xffffffff


	//   ....[143]....
        /*044c*/ 	.word	0xffffffff


	//   ....[144]....
        /*0450*/ 	.word	0xffffffff


	//   ....[145]....
        /*0454*/ 	.word	0xffffffff


	//   ....[146]....
        /*0458*/ 	.word	0xffffffff


	//   ....[147]....
        /*045c*/ 	.word	0xffffffff


	//   ....[148]....
        /*0460*/ 	.word	0xffffffff


	//   ....[149]....
        /*0464*/ 	.word	0xffffffff


	//   ....[150]....
        /*0468*/ 	.word	0xffffffff


	//   ....[151]....
        /*046c*/ 	.word	0xffffffff


	//   ....[152]....
        /*0470*/ 	.word	0xffffffff


	//   ....[153]....
        /*0474*/ 	.word	0xffffffff


	//   ....[154]....
        /*0478*/ 	.word	0xffffffff


	//   ....[155]....
        /*047c*/ 	.word	0xffffffff


	//   ....[156]....
        /*0480*/ 	.word	0xffffffff


	//   ....[157]....
        /*0484*/ 	.word	0xffffffff


	//   ....[158]....
        /*0488*/ 	.word	0xffffffff


	//   ....[159]....
        /*048c*/ 	.word	0x0500000f


	//   ....[160]....
        /*0490*/ 	.word	0x0500000f


	//   ....[161]....
        /*0494*/ 	.word	0x0500000f


	//   ....[162]....
        /*0498*/ 	.word	0x0500000f


	//   ....[163]....
        /*049c*/ 	.word	0x0500000f


	//   ....[164]....
        /*04a0*/ 	.word	0x0500000f


	//   ....[165]....
        /*04a4*/ 	.word	0x0500000f


	//   ....[166]....
        /*04a8*/ 	.word	0x0500000f


	//   ....[167]....
        /*04ac*/ 	.word	0x0500000f


	//   ....[168]....
        /*04b0*/ 	.word	0x0500000f


	//   ....[169]....
        /*04b4*/ 	.word	0x0500000f


	//   ....[170]....
        /*04b8*/ 	.word	0x0500000f


	//   ....[171]....
        /*04bc*/ 	.word	0x0500000f


	//   ....[172]....
        /*04c0*/ 	.word	0x0500000f


	//   ....[173]....
        /*04c4*/ 	.word	0x0500000f


	//   ....[174]....
        /*04c8*/ 	.word	0x0500000f


	//   ....[175]....
        /*04cc*/ 	.word	0x0500000f


	//   ....[176]....
        /*04d0*/ 	.word	0x0500000f


	//   ....[177]....
        /*04d4*/ 	.word	0x0500000f


	//   ....[178]....
        /*04d8*/ 	.word	0x0500000f


	//   ....[179]....
        /*04dc*/ 	.word	0x0500000f


	//   ....[180]....
        /*04e0*/ 	.word	0x0500000f


	//   ....[181]....
        /*04e4*/ 	.word	0x0500000f


	//   ....[182]....
        /*04e8*/ 	.word	0x0500000f


	//   ....[183]....
        /*04ec*/ 	.word	0x0500000f


	//   ....[184]....
        /*04f0*/ 	.word	0x0500000f


	//   ....[185]....
        /*04f4*/ 	.word	0x0500000f


	//   ....[186]....
        /*04f8*/ 	.word	0x0500000f


	//   ....[187]....
        /*04fc*/ 	.word	0x0500000f


	//   ....[188]....
        /*0500*/ 	.word	0x0500000f


	//   ....[189]....
        /*0504*/ 	.word	0x0500000f


	//   ....[190]....
        /*0508*/ 	.word	0x0500000f


	//   ....[191]....
        /*050c*/ 	.word	0x0500000f


	//   ....[192]....
        /*0510*/ 	.word	0x0500000f


	//   ....[193]....
        /*0514*/ 	.word	0x0500000f


	//   ....[194]....
        /*0518*/ 	.word	0x0500000f


	//   ....[195]....
        /*051c*/ 	.word	0x0500000f


	//   ....[196]....
        /*0520*/ 	.word	0x0500000f


	//   ....[197]....
        /*0524*/ 	.word	0x0500000f


	//   ....[198]....
        /*0528*/ 	.word	0x0500000f


	//   ....[199]....
        /*052c*/ 	.word	0x0500000f


	//   ....[200]....
        /*0530*/ 	.word	0x0500000f


	//   ....[201]....
        /*0534*/ 	.word	0x0500000f


	//   ....[202]....
        /*0538*/ 	.word	0x0500000f


	//   ....[203]....
        /*053c*/ 	.word	0x0500000f


	//   ....[204]....
        /*0540*/ 	.word	0x0500000f


	//   ....[205]....
        /*0544*/ 	.word	0x0500000f


	//   ....[206]....
        /*0548*/ 	.word	0x0500000f


	//   ....[207]....
        /*054c*/ 	.word	0x0500000f


	//   ....[208]....
        /*0550*/ 	.word	0x0500000f


	//   ....[209]....
        /*0554*/ 	.word	0x0500000f


	//   ....[210]....
        /*0558*/ 	.word	0x0500000f


	//   ....[211]....
        /*055c*/ 	.word	0x0500000f


	//   ....[212]....
        /*0560*/ 	.word	0x0500000f


	//   ....[213]....
        /*0564*/ 	.word	0x0500000f


	//   ....[214]....
        /*0568*/ 	.word	0x0500000f


	//   ....[215]....
        /*056c*/ 	.word	0x0500000f


	//   ....[216]....
        /*0570*/ 	.word	0x0500000f


	//   ....[217]....
        /*0574*/ 	.word	0x0500000f


	//   ....[218]....
        /*0578*/ 	.word	0x0500000f


	//   ....[219]....
        /*057c*/ 	.word	0x0500000f


	//   ....[220]....
        /*0580*/ 	.word	0x0500000f


	//   ....[221]....
        /*0584*/ 	.word	0x0500000f


	//   ....[222]....
        /*0588*/ 	.word	0x0500000f


	//   ....[223]....
        /*058c*/ 	.word	0x0500000f


	//   ....[224]....
        /*0590*/ 	.word	0x0500000f


	//   ....[225]....
        /*0594*/ 	.word	0x0500000f


	//   ....[226]....
        /*0598*/ 	.word	0x0500000f


	//   ....[227]....
        /*059c*/ 	.word	0x0500000f


	//   ....[228]....
        /*05a0*/ 	.word	0x0500000f


	//   ....[229]....
        /*05a4*/ 	.word	0x0500000f


	//   ....[230]....
        /*05a8*/ 	.word	0x0500000f


	//   ....[231]....
        /*05ac*/ 	.word	0x0500000f


	//   ....[232]....
        /*05b0*/ 	.word	0x0500000f


	//   ....[233]....
        /*05b4*/ 	.word	0x0500000f


	//   ....[234]....
        /*05b8*/ 	.word	0x0500000f


	//   ....[235]....
        /*05bc*/ 	.word	0x0500000f


	//   ....[236]....
        /*05c0*/ 	.word	0x0500000f


	//   ....[237]....
        /*05c4*/ 	.word	0x0500000f


	//   ....[238]....
        /*05c8*/ 	.word	0x0500000f


	//   ....[239]....
        /*05cc*/ 	.word	0x0500000f


	//   ....[240]....
        /*05d0*/ 	.word	0x0500000f


	//   ....[241]....
        /*05d4*/ 	.word	0x0500000f


	//   ....[242]....
        /*05d8*/ 	.word	0x0500000f


	//   ....[243]....
        /*05dc*/ 	.word	0x0500000f


	//   ....[244]....
        /*05e0*/ 	.word	0x0500000f


	//   ....[245]....
        /*05e4*/ 	.word	0x0500000f


	//   ....[246]....
        /*05e8*/ 	.word	0x0500000f


	//   ....[247]....
        /*05ec*/ 	.word	0x0500000f


	//   ....[248]....
        /*05f0*/ 	.word	0x0500000f


	//   ....[249]....
        /*05f4*/ 	.word	0x0500000f


	//   ....[250]....
        /*05f8*/ 	.word	0x0500000f


	//   ....[251]....
        /*05fc*/ 	.word	0x0500000f


	//   ....[252]....
        /*0600*/ 	.word	0x0500000f


	//   ....[253]....
        /*0604*/ 	.word	0x0500000f


	//   ....[254]....
        /*0608*/ 	.word	0x0500000f


	//   ....[255]....
        /*060c*/ 	.word	0x0500000f


	//   ....[0]....
        /*0610*/ 	.word	0x0500000f


	//   ....[1]....
        /*0614*/ 	.word	0x0500000f


	//   ....[2]....
        /*0618*/ 	.word	0x0500000f


	//----- nvinfo : EIATTR_COOP_GROUP_INSTR_OFFSETS
	.align		4
.L_1226:
        /*061c*/ 	.byte	0x04, 0x28
        /*061e*/ 	.short	(.L_1228 - .L_1227)


	//   ....[0]....
.L_1227:
        /*0620*/ 	.word	0x00000080


	//   ....[1]....
        /*0624*/ 	.word	0x00000090


	//   ....[2]....
        /*0628*/ 	.word	0x000002f0


	//   ....[3]....
        /*062c*/ 	.word	0x00000450


	//   ....[4]....
        /*0630*/ 	.word	0x00000570


	//   ....[5]....
        /*0634*/ 	.word	0x000006d0


	//   ....[6]....
        /*0638*/ 	.word	0x00001b40


	//   ....[7]....
        /*063c*/ 	.word	0x000039d0


	//   ....[8]....
        /*0640*/ 	.word	0x00003a10


	//   ....[9]....
        /*0644*/ 	.word	0x00003a30


	//   ....[10]....
        /*0648*/ 	.word	0x00003a50


	//   ....[11]....
        /*064c*/ 	.word	0x00005740


	//   ....[12]....
        /*0650*/ 	.word	0x000057a0


	//   ....[13]....
        /*0654*/ 	.word	0x00006210


	//   ....[14]....
        /*0658*/ 	.word	0x00006270


	//   ....[15]....
        /*065c*/ 	.word	0x000071d0


	//   ....[16]....
        /*0660*/ 	.word	0x000071e0


	//   ....[17]....
        /*0664*/ 	.word	0x00007210


	//   ....[18]....
        /*0668*/ 	.word	0x00007230


	//   ....[19]....
        /*066c*/ 	.word	0x00008d30


	//   ....[20]....
        /*0670*/ 	.word	0x00008d40


	//   ....[21]....
        /*0674*/ 	.word	0x00008d50


	//   ....[22]....
        /*0678*/ 	.word	0x00008d70


	//   ....[23]....
        /*067c*/ 	.word	0x00009830


	//   ....[24]....
        /*0680*/ 	.word	0x00009860


	//   ....[25]....
        /*0684*/ 	.word	0x00009a00


	//   ....[26]....
        /*0688*/ 	.word	0x00009a20


	//   ....[27]....
        /*068c*/ 	.word	0x00009b60


	//   ....[28]....
        /*0690*/ 	.word	0x00009b80


	//   ....[29]....
        /*0694*/ 	.word	0x00009cd0


	//   ....[30]....
        /*0698*/ 	.word	0x00009cf0


	//   ....[31]....
        /*069c*/ 	.word	0x0000a250


	//   ....[32]....
        /*06a0*/ 	.word	0x0000a290


	//   ....[33]....
        /*06a4*/ 	.word	0x0000ac40


	//   ....[34]....
        /*06a8*/ 	.word	0x0000ac50


	//   ....[35]....
        /*06ac*/ 	.word	0x0000be40


	//   ....[36]....
        /*06b0*/ 	.word	0x0000be70


	//   ....[37]....
        /*06b4*/ 	.word	0x0000bfe0


	//   ....[38]....
        /*06b8*/ 	.word	0x0000c000


	//   ....[39]....
        /*06bc*/ 	.word	0x0000c140


	//   ....[40]....
        /*06c0*/ 	.word	0x0000c160


	//   ....[41]....
        /*06c4*/ 	.word	0x0000c2b0


	//   ....[42]....
        /*06c8*/ 	.word	0x0000c2d0


	//   ....[43]....
        /*06cc*/ 	.word	0x0000c4b0


	//   ....[44]....
        /*06d0*/ 	.word	0x0000c6a0


	//   ....[45]....
        /*06d4*/ 	.word	0x0000c6d0


	//   ....[46]....
        /*06d8*/ 	.word	0x0000c700


	//   ....[47]....
        /*06dc*/ 	.word	0x0000c730


	//   ....[48]....
        /*06e0*/ 	.word	0x0000c760


	//   ....[49]....
        /*06e4*/ 	.word	0x0000c790


	//   ....[50]....
        /*06e8*/ 	.word	0x0000c900


	//   ....[51]....
        /*06ec*/ 	.word	0x0000c930


	//   ....[52]....
        /*06f0*/ 	.word	0x0000c960


	//   ....[53]....
        /*06f4*/ 	.word	0x0000c990


	//   ....[54]....
        /*06f8*/ 	.word	0x0000c9c0


	//   ....[55]....
        /*06fc*/ 	.word	0x0000c9f0


	//   ....[56]....
        /*0700*/ 	.word	0x0000ca80


	//   ....[57]....
        /*0704*/ 	.word	0x0000cab0


	//   ....[58]....
        /*0708*/ 	.word	0x0000cac0


	//   ....[59]....
        /*070c*/ 	.word	0x0000cb50


	//   ....[60]....
        /*0710*/ 	.word	0x0000e4d0


	//   ....[61]....
        /*0714*/ 	.word	0x0000e4f0


	//   ....[62]....
        /*0718*/ 	.word	0x0000e580


	//   ....[63]....
        /*071c*/ 	.word	0x0000e5a0


	//   ....[64]....
        /*0720*/ 	.word	0x0000e620


	//   ....[65]....
        /*0724*/ 	.word	0x0000e640


	//   ....[66]....
        /*0728*/ 	.word	0x0000e6c0


	//   ....[67]....
        /*072c*/ 	.word	0x0000e6e0


	//   ....[68]....
        /*0730*/ 	.word	0x0000e760


	//   ....[69]....
        /*0734*/ 	.word	0x0000e780


	//   ....[70]....
        /*0738*/ 	.word	0x0000e790


	//   ....[71]....
        /*073c*/ 	.word	0x0000e7a0


	//   ....[72]....
        /*0740*/ 	.word	0x0000ef10


	//   ....[73]....
        /*0744*/ 	.word	0x0000ef30


	//   ....[74]....
        /*0748*/ 	.word	0x0000ef50


	//   ....[75]....
        /*074c*/ 	.word	0x0000ef60


	//   ....[76]....
        /*0750*/ 	.word	0x0000ef90


	//   ....[77]....
        /*0754*/ 	.word	0x0000efb0


	//   ....[78]....
        /*0758*/ 	.word	0x0000f020


	//   ....[79]....
        /*075c*/ 	.word	0x0000f0a0


	//   ....[80]....
        /*0760*/ 	.word	0x0000f0c0


	//   ....[81]....
        /*0764*/ 	.word	0x0000f0e0


	//   ....[82]....
        /*0768*/ 	.word	0x0000f1a0


	//   ....[83]....
        /*076c*/ 	.word	0x0000f1f0


	//   ....[84]....
        /*0770*/ 	.word	0x0000f210


	//   ....[85]....
        /*0774*/ 	.word	0x0000f280


	//   ....[86]....
        /*0778*/ 	.word	0x0000f360


	//   ....[87]....
        /*077c*/ 	.word	0x0000f390


	//   ....[88]....
        /*0780*/ 	.word	0x0000fa10


	//   ....[89]....
        /*0784*/ 	.word	0x0000fa40


	//   ....[90]....
        /*0788*/ 	.word	0x0000fa60


	//   ....[91]....
        /*078c*/ 	.word	0x0000fa90


	//   ....[92]....
        /*0790*/ 	.word	0x0000fb00


	//   ....[93]....
        /*0794*/ 	.word	0x0000fb30


	//   ....[94]....
        /*0798*/ 	.word	0x0000fc40


	//   ....[95]....
        /*079c*/ 	.word	0x0000fc60


	//   ....[96]....
        /*07a0*/ 	.word	0x0000fcf0


	//   ....[97]....
        /*07a4*/ 	.word	0x0000fd10


	//   ....[98]....
        /*07a8*/ 	.word	0x0000fd80


	//   ....[99]....
        /*07ac*/ 	.word	0x0000fda0


	//   ....[100]....
        /*07b0*/ 	.word	0x0000fe00


	//   ....[101]....
        /*07b4*/ 	.word	0x0000fe30


	//   ....[102]....
        /*07b8*/ 	.word	0x0000feb0


	//   ....[103]....
        /*07bc*/ 	.word	0x0000ff10


	//   ....[104]....
        /*07c0*/ 	.word	0x00010440


	//   ....[105]....
        /*07c4*/ 	.word	0x00010460


	//   ....[106]....
        /*07c8*/ 	.word	0x000104b0


	//   ....[107]....
        /*07cc*/ 	.word	0x00010570


	//   ....[108]....
        /*07d0*/ 	.word	0x00010580


	//   ....[109]....
        /*07d4*/ 	.word	0x000105b0


	//   ....[110]....
        /*07d8*/ 	.word	0x00010640


	//   ....[111]....
        /*07dc*/ 	.word	0x000106f0


	//   ....[112]....
        /*07e0*/ 	.word	0x00010700


	//   ....[113]....
        /*07e4*/ 	.word	0x00010730


	//   ....[114]....
        /*07e8*/ 	.word	0x00010740


	//   ....[115]....
        /*07ec*/ 	.word	0x000107d0


	//   ....[116]....
        /*07f0*/ 	.word	0x00010ed0


	//   ....[117]....
        /*07f4*/ 	.word	0x00010ef0


	//   ....[118]....
        /*07f8*/ 	.word	0x00010f00


	//   ....[119]....
        /*07fc*/ 	.word	0x00010f40


	//   ....[120]....
        /*0800*/ 	.word	0x00010f50


	//   ....[121]....
        /*0804*/ 	.word	0x00010f90


	//   ....[122]....
        /*0808*/ 	.word	0x00010fa0


	//   ....[123]....
        /*080c*/ 	.word	0x00010fe0


	//   ....[124]....
        /*0810*/ 	.word	0x00010ff0


	//   ....[125]....
        /*0814*/ 	.word	0x00011030


	//   ....[126]....
        /*0818*/ 	.word	0x00011040


	//   ....[127]....
        /*081c*/ 	.word	0x00011050


	//   ....[128]....
        /*0820*/ 	.word	0x00011390


	//   ....[129]....
        /*0824*/ 	.word	0x000113b0


	//   ....[130]....
        /*0828*/ 	.word	0x000113c0


	//   ....[131]....
        /*082c*/ 	.word	0x000113d0


	//   ....[132]....
        /*0830*/ 	.word	0x000113e0


	//   ....[133]....
        /*0834*/ 	.word	0x00011400


	//   ....[134]....
        /*0838*/ 	.word	0x00011470


	//   ....[135]....
        /*083c*/ 	.word	0x000114a0


	//   ....[136]....
        /*0840*/ 	.word	0x000114b0


	//   ....[137]....
        /*0844*/ 	.word	0x00011520


	//   ....[138]....
        /*0848*/ 	.word	0x00011530


	//   ....[139]....
        /*084c*/ 	.word	0x00011630


	//   ....[140]....
        /*0850*/ 	.word	0x00011b10


	//   ....[141]....
        /*0854*/ 	.word	0x00011b40


	//   ....[142]....
        /*0858*/ 	.word	0x00011ba0


	//   ....[143]....
        /*085c*/ 	.word	0x00011bd0


	//   ....[144]....
        /*0860*/ 	.word	0x00011c00


	//   ....[145]....
        /*0864*/ 	.word	0x00011c30


	//   ....[146]....
        /*0868*/ 	.word	0x00011c60


	//   ....[147]....
        /*086c*/ 	.word	0x00011c90


	//   ....[148]....
        /*0870*/ 	.word	0x00011e30


	//   ....[149]....
        /*0874*/ 	.word	0x00011e60


	//   ....[150]....
        /*0878*/ 	.word	0x00011e90


	//   ....[151]....
        /*087c*/ 	.word	0x00011ec0


	//   ....[152]....
        /*0880*/ 	.word	0x00011ef0


	//   ....[153]....
        /*0884*/ 	.word	0x00011f20


	//   ....[154]....
        /*0888*/ 	.word	0x00011fe0


	//   ....[155]....
        /*088c*/ 	.word	0x00012000


	//   ....[156]....
        /*0890*/ 	.word	0x00012010


	//   ....[157]....
        /*0894*/ 	.word	0x00012070


	//   ....[158]....
        /*0898*/ 	.word	0x00012690


	//   ....[159]....
        /*089c*/ 	.word	0x00012be0


	//   ....[160]....
        /*08a0*/ 	.word	0x00012cd0


	//   ....[161]....
        /*08a4*/ 	.word	0x00012d70


	//   ....[162]....
        /*08a8*/ 	.word	0x00012dd0


	//   ....[163]....
        /*08ac*/ 	.word	0x00012ec0


	//   ....[164]....
        /*08b0*/ 	.word	0x00012f30


	//   ....[165]....
        /*08b4*/ 	.word	0x00013020


	//   ....[166]....
        /*08b8*/ 	.word	0x00013090


	//   ....[167]....
        /*08bc*/ 	.word	0x00013180


	//   ....[168]....
        /*08c0*/ 	.word	0x000131f0


	//   ....[169]....
        /*08c4*/ 	.word	0x000132e0


	//   ....[170]....
        /*08c8*/ 	.word	0x00013350


	//   ....[171]....
        /*08cc*/ 	.word	0x000133f0


	//   ....[172]....
        /*08d0*/ 	.word	0x000134f0


	//   ....[173]....
        /*08d4*/ 	.word	0x00013540


	//   ....[174]....
        /*08d8*/ 	.word	0x000135a0


	//   ....[175]....
        /*08dc*/ 	.word	0x000136c0


	//   ....[176]....
        /*08e0*/ 	.word	0x00013740


	//   ....[177]....
        /*08e4*/ 	.word	0x00013830


	//   ....[178]....
        /*08e8*/ 	.word	0x00013900


	//   ....[179]....
        /*08ec*/ 	.word	0x000139b0


	//   ....[180]....
        /*08f0*/ 	.word	0x00013ab0


	//   ....[181]....
        /*08f4*/ 	.word	0x00013b20


	//   ....[182]....
        /*08f8*/ 	.word	0x00013c30


	//   ....[183]....
        /*08fc*/ 	.word	0x00013ca0


	//   ....[184]....
        /*0900*/ 	.word	0x00013d20


	//   ....[185]....
        /*0904*/ 	.word	0x00013df0


	//   ....[186]....
        /*0908*/ 	.word	0x00013e80


	//   ....[187]....
        /*090c*/ 	.word	0x00013f50


	//   ....[188]....
        /*0910*/ 	.word	0x00013ff0


	//   ....[189]....
        /*0914*/ 	.word	0x00014090


	//   ....[190]....
        /*0918*/ 	.word	0x000140f0


	//   ....[191]....
        /*091c*/ 	.word	0x000141e0


	//   ....[192]....
        /*0920*/ 	.word	0x000142f0


	//   ....[193]....
        /*0924*/ 	.word	0x00014340


	//   ....[194]....
        /*0928*/ 	.word	0x000143a0


	//   ....[195]....
        /*092c*/ 	.word	0x000144a0


	//   ....[196]....
        /*0930*/ 	.word	0x000145b0


	//   ....[197]....
        /*0934*/ 	.word	0x00014600


	//   ....[198]....
        /*0938*/ 	.word	0x00014660


	//   ....[199]....
        /*093c*/ 	.word	0x00014760


	//   ....[200]....
        /*0940*/ 	.word	0x00014870


	//   ....[201]....
        /*0944*/ 	.word	0x000148c0


	//   ....[202]....
        /*0948*/ 	.word	0x00014920


	//   ....[203]....
        /*094c*/ 	.word	0x00014a10


	//   ....[204]....
        /*0950*/ 	.word	0x00014b40


	//   ....[205]....
        /*0954*/ 	.word	0x00014c20


	//   ....[206]....
        /*0958*/ 	.word	0x00014cb0


	//   ....[207]....
        /*095c*/ 	.word	0x00014dc0


	//   ....[208]....
        /*0960*/ 	.word	0x00014e20


	//   ....[209]....
        /*0964*/ 	.word	0x00014f30


	//   ....[210]....
        /*0968*/ 	.word	0x00014f90


	//   ....[211]....
        /*096c*/ 	.word	0x000150a0


	//   ....[212]....
        /*0970*/ 	.word	0x00015100


	//   ....[213]....
        /*0974*/ 	.word	0x00015210


	//   ....[214]....
        /*0978*/ 	.word	0x00015270


	//   ....[215]....
        /*097c*/ 	.word	0x00015330


	//   ....[216]....
        /*0980*/ 	.word	0x00015490


	//   ....[217]....
        /*0984*/ 	.word	0x00015530


	//   ....[218]....
        /*0988*/ 	.word	0x00015590


	//   ....[219]....
        /*098c*/ 	.word	0x00015640


	//   ....[220]....
        /*0990*/ 	.word	0x000156a0


	//   ....[221]....
        /*0994*/ 	.word	0x00015750


	//   ....[222]....
        /*0998*/ 	.word	0x000157b0


	//   ....[223]....
        /*099c*/ 	.word	0x00015860


	//   ....[224]....
        /*09a0*/ 	.word	0x000158c0


	//   ....[225]....
        /*09a4*/ 	.word	0x00015970


	//   ....[226]....
        /*09a8*/ 	.word	0x000159d0


	//   ....[227]....
        /*09ac*/ 	.word	0x00015a80


	//   ....[228]....
        /*09b0*/ 	.word	0x00015b60


	//   ....[229]....
        /*09b4*/ 	.word	0x00015c00


	//   ....[230]....
        /*09b8*/ 	.word	0x00015c60


	//   ....[231]....
        /*09bc*/ 	.word	0x00015d30


	//   ....[232]....
        /*09c0*/ 	.word	0x00015d90


	//   ....[233]....
        /*09c4*/ 	.word	0x00015e60


	//   ....[234]....
        /*09c8*/ 	.word	0x00015ec0


	//   ....[235]....
        /*09cc*/ 	.word	0x00015fa0


	//   ....[236]....
        /*09d0*/ 	.word	0x00016000


	//   ....[237]....
        /*09d4*/ 	.word	0x000160d0


	//   ....[238]....
        /*09d8*/ 	.word	0x00016130


	//   ....[239]....
        /*09dc*/ 	.word	0x00016200


	//   ....[240]....
        /*09e0*/ 	.word	0x00016290


	//   ....[241]....
        /*09e4*/ 	.word	0x00016330


	//   ....[242]....
        /*09e8*/ 	.word	0x000164b0


	//   ....[243]....
        /*09ec*/ 	.word	0x00016520


	//   ....[244]....
        /*09f0*/ 	.word	0x00016590


	//   ....[245]....
        /*09f4*/ 	.word	0x00016600


	//   ....[246]....
        /*09f8*/ 	.word	0x00016670


	//   ....[247]....
        /*09fc*/ 	.word	0x000166f0


	//   ....[248]....
        /*0a00*/ 	.word	0x00016770


	//   ....[249]....
        /*0a04*/ 	.word	0x00016800


	//   ....[250]....
        /*0a08*/ 	.word	0x00016870


	//   ....[251]....
        /*0a0c*/ 	.word	0x000168e0


	//   ....[252]....
        /*0a10*/ 	.word	0x00016950


	//   ....[253]....
        /*0a14*/ 	.word	0x000169d0


	//   ....[254]....
        /*0a18*/ 	.word	0x00016a40


	//   ....[255]....
        /*0a1c*/ 	.word	0x00016ae0


	//   ....[0]....
        /*0a20*/ 	.word	0x00016b30


	//   ....[1]....
        /*0a24*/ 	.word	0x00016bc0


	//   ....[2]....
        /*0a28*/ 	.word	0x00016cf0


	//----- nvinfo : EIATTR_REG_RECONFIG
	.align		4
.L_1228:
        /*0a2c*/ 	.byte	0x01, 0x54
	.zero		2


	//----- nvinfo : EIATTR_SYSCALL_OFFSETS
	.align		4
        /*0a30*/ 	.byte	0x04, 0x46
        /*0a32*/ 	.short	(.L_1230 - .L_1229)


	//   ....[0]....
.L_1229:
        /*0a34*/ 	.word	0x00001cc0


	//   ....[1]....
        /*0a38*/ 	.word	0x0000db20


	//   ....[2]....
        /*0a3c*/ 	.word	0x0000dc70


	//   ....[3]....
        /*0a40*/ 	.word	0x0000dd60


	//   ....[4]....
        /*0a44*/ 	.word	0x0000eb20


	//   ....[5]....
        /*0a48*/ 	.word	0x0000f670


	//----- nvinfo : EIATTR_MBARRIER_INSTR_OFFSETS
	.align		4
.L_1230:
        /*0a4c*/ 	.byte	0x04, 0x39
        /*0a4e*/ 	.short	(.L_1232 - .L_1231)


	//   ....[0]....
.L_1231:
        /*0a50*/ 	.word	0x00000190
        /*0a54*/ 	.word	0x000000ff
        /*0a58*/ 	.word	0x00032400
        /*0a5c*/ 	.short	0x0100
        /*0a5e*/ 	.byte	0x08
	.zero		1


	//   ....[1]....
        /*0a60*/ 	.word	0x000001a0
        /*0a64*/ 	.word	0x000000ff
        /*0a68*/ 	.word	0x00032410
        /*0a6c*/ 	.short	0x0100
        /*0a6e*/ 	.byte	0x08
	.zero		1


	//   ....[2]....
        /*0a70*/ 	.word	0x000001b0
        /*0a74*/ 	.word	0x000000ff
        /*0a78*/ 	.word	0x00032420
        /*0a7c*/ 	.short	0x0100
        /*0a7e*/ 	.byte	0x08
	.zero		1


	//   ....[3]....
        /*0a80*/ 	.word	0x000002a0
        /*0a84*/ 	.word	0x000000ff
        /*0a88*/ 	.word	0x00032430
        /*0a8c*/ 	.short	0x0100
        /*0a8e*/ 	.byte	0x08
	.zero		1


	//   ....[4]....
        /*0a90*/ 	.word	0x000002b0
        /*0a94*/ 	.word	0x000000ff
        /*0a98*/ 	.word	0x00032440
        /*0a9c*/ 	.short	0x0100
        /*0a9e*/ 	.byte	0x08
	.zero		1


	//   ....[5]....
        /*0aa0*/ 	.word	0x000002c0
        /*0aa4*/ 	.word	0x000000ff
        /*0aa8*/ 	.word	0x00032438
        /*0aac*/ 	.short	0x0100
        /*0aae*/ 	.byte	0x08
	.zero		1


	//   ....[6]....
        /*0ab0*/ 	.word	0x000002d0
        /*0ab4*/ 	.word	0x000000ff
        /*0ab8*/ 	.word	0x00032448
        /*0abc*/ 	.short	0x0100
        /*0abe*/ 	.byte	0x08
	.zero		1


	//   ....[7]....
        /*0ac0*/ 	.word	0x00000400
        /*0ac4*/ 	.word	0x000000ff
        /*0ac8*/ 	.word	0x00032450
        /*0acc*/ 	.short	0x0100
        /*0ace*/ 	.byte	0x08
	.zero		1


	//   ....[8]....
        /*0ad0*/ 	.word	0x00000410
        /*0ad4*/ 	.word	0x000000ff
        /*0ad8*/ 	.word	0x00032460
        /*0adc*/ 	.short	0x0100
        /*0ade*/ 	.byte	0x08
	.zero		1


	//   ....[9]....
        /*0ae0*/ 	.word	0x00000420
        /*0ae4*/ 	.word	0x000000ff
        /*0ae8*/ 	.word	0x00032458
        /*0aec*/ 	.short	0x0100
        /*0aee*/ 	.byte	0x08
	.zero		1


	//   ....[10]....
        /*0af0*/ 	.word	0x00000430
        /*0af4*/ 	.word	0x000000ff
        /*0af8*/ 	.word	0x00032468
        /*0afc*/ 	.short	0x0100
        /*0afe*/ 	.byte	0x08
	.zero		1


	//   ....[11]....
        /*0b00*/ 	.word	0x00000520
        /*0b04*/ 	.word	0x000000ff
        /*0b08*/ 	.word	0x00032470
        /*0b0c*/ 	.short	0x0100
        /*0b0e*/ 	.byte	0x06
	.zero		1


	//   ....[12]....
        /*0b10*/ 	.word	0x00000530
        /*0b14*/ 	.word	0x000000ff
        /*0b18*/ 	.word	0x00032480
        /*0b1c*/ 	.short	0x0100
        /*0b1e*/ 	.byte	0x06
	.zero		1


	//   ....[13]....
        /*0b20*/ 	.word	0x00000540
        /*0b24*/ 	.word	0x000000ff
        /*0b28*/ 	.word	0x00032478
        /*0b2c*/ 	.short	0x0100
        /*0b2e*/ 	.byte	0x06
	.zero		1


	//   ....[14]....
        /*0b30*/ 	.word	0x00000550
        /*0b34*/ 	.word	0x000000ff
        /*0b38*/ 	.word	0x00032488
        /*0b3c*/ 	.short	0x0100
        /*0b3e*/ 	.byte	0x06
	.zero		1


	//   ....[15]....
        /*0b40*/ 	.word	0x00000680
        /*0b44*/ 	.word	0x000000ff
        /*0b48*/ 	.word	0x00032490
        /*0b4c*/ 	.short	0x0100
        /*0b4e*/ 	.byte	0x08
	.zero		1


	//   ....[16]....
        /*0b50*/ 	.word	0x00000690
        /*0b54*/ 	.word	0x000000ff
        /*0b58*/ 	.word	0x000324a0
        /*0b5c*/ 	.short	0x0100
        /*0b5e*/ 	.byte	0x08
	.zero		1


	//   ....[17]....
        /*0b60*/ 	.word	0x000006a0
        /*0b64*/ 	.word	0x000000ff
        /*0b68*/ 	.word	0x00032498
        /*0b6c*/ 	.short	0x0100
        /*0b6e*/ 	.byte	0x08
	.zero		1


	//   ....[18]....
        /*0b70*/ 	.word	0x000006b0
        /*0b74*/ 	.word	0x000000ff
        /*0b78*/ 	.word	0x000324a8
        /*0b7c*/ 	.short	0x0100
        /*0b7e*/ 	.byte	0x08
	.zero		1


	//   ....[19]....
        /*0b80*/ 	.word	0x000007f0
        /*0b84*/ 	.word	0x000000ff
        /*0b88*/ 	.word	0x000324b0
        /*0b8c*/ 	.short	0x0100
        /*0b8e*/ 	.byte	0x08
	.zero		1


	//   ....[20]....
        /*0b90*/ 	.word	0x00000800
        /*0b94*/ 	.word	0x000000ff
        /*0b98*/ 	.word	0x000324c0
        /*0b9c*/ 	.short	0x0100
        /*0b9e*/ 	.byte	0x08
	.zero		1


	//   ....[21]....
        /*0ba0*/ 	.word	0x00000810
        /*0ba4*/ 	.word	0x000000ff
        /*0ba8*/ 	.word	0x000324b8
        /*0bac*/ 	.short	0x0100
        /*0bae*/ 	.byte	0x08
	.zero		1


	//   ....[22]....
        /*0bb0*/ 	.word	0x00000820
        /*0bb4*/ 	.word	0x000000ff
        /*0bb8*/ 	.word	0x000324c8
        /*0bbc*/ 	.short	0x0100
        /*0bbe*/ 	.byte	0x08
	.zero		1


	//   ....[23]....
        /*0bc0*/ 	.word	0x00001da0
        /*0bc4*/ 	.word	0x00000003
        /*0bc8*/ 	.word	0x00032400
        /*0bcc*/ 	.short	0x010a
        /*0bce*/ 	.byte	0x3f
	.zero		1


	//   ....[24]....
        /*0bd0*/ 	.word	0x00001e80
        /*0bd4*/ 	.word	0x000000ff
        /*0bd8*/ 	.word	0x00032430
        /*0bdc*/ 	.short	0x010a
        /*0bde*/ 	.byte	0x06
	.zero		1


	//   ....[25]....
        /*0be0*/ 	.word	0x00001ec0
        /*0be4*/ 	.word	0x000000ff
        /*0be8*/ 	.word	0x00032430
        /*0bec*/ 	.short	0x010a
        /*0bee*/ 	.byte	0x06
	.zero		1


	//   ....[26]....
        /*0bf0*/ 	.word	0x000021f0
        /*0bf4*/ 	.word	0x00000003
        /*0bf8*/ 	.word	0x00032410
        /*0bfc*/ 	.short	0x010a
        /*0bfe*/ 	.byte	0x3f
	.zero		1


	//   ....[27]....
        /*0c00*/ 	.word	0x00002230
        /*0c04*/ 	.word	0x000000ff
        /*0c08*/ 	.word	0x00032450
        /*0c0c*/ 	.short	0x010a
        /*0c0e*/ 	.byte	0x06
	.zero		1


	//   ....[28]....
        /*0c10*/ 	.word	0x00002270
        /*0c14*/ 	.word	0x000000ff
        /*0c18*/ 	.word	0x00032450
        /*0c1c*/ 	.short	0x010a
        /*0c1e*/ 	.byte	0x06
	.zero		1


	//   ....[29]....
        /*0c20*/ 	.word	0x00003210
        /*0c24*/ 	.word	0x000000ff
        /*0c28*/ 	.word	0x00000000
        /*0c2c*/ 	.short	0x0101
        /*0c2e*/ 	.byte	0x04
	.zero		1


	//   ....[30]....
        /*0c30*/ 	.word	0x00004780
        /*0c34*/ 	.word	0x000000ff
        /*0c38*/ 	.word	0x00000000
        /*0c3c*/ 	.short	0x0101
        /*0c3e*/ 	.byte	0x06
	.zero		1


	//   ....[31]....
        /*0c40*/ 	.word	0x000048d0
        /*0c44*/ 	.word	0x000000ff
        /*0c48*/ 	.word	0x00032430
        /*0c4c*/ 	.short	0x010a
        /*0c4e*/ 	.byte	0x05
	.zero		1


	//   ....[32]....
        /*0c50*/ 	.word	0x00004910
        /*0c54*/ 	.word	0x000000ff
        /*0c58*/ 	.word	0x00032430
        /*0c5c*/ 	.short	0x010a
        /*0c5e*/ 	.byte	0x05
	.zero		1


	//   ....[33]....
        /*0c60*/ 	.word	0x00004b20
        /*0c64*/ 	.word	0x000000ff
        /*0c68*/ 	.word	0x00032450
        /*0c6c*/ 	.short	0x010a
        /*0c6e*/ 	.byte	0x05
	.zero		1


	//   ....[34]....
        /*0c70*/ 	.word	0x00004b60
        /*0c74*/ 	.word	0x000000ff
        /*0c78*/ 	.word	0x00032450
        /*0c7c*/ 	.short	0x010a
        /*0c7e*/ 	.byte	0x05
	.zero		1


	//   ....[35]....
        /*0c80*/ 	.word	0x00005da0
        /*0c84*/ 	.word	0x000000ff
        /*0c88*/ 	.word	0x00000000
        /*0c8c*/ 	.short	0x0101
        /*0c8e*/ 	.byte	0x0b
	.zero		1


	//   ....[36]....
        /*0c90*/ 	.word	0x00007140
        /*0c94*/ 	.word	0x000000ff
        /*0c98*/ 	.word	0x00000000
        /*0c9c*/ 	.short	0x0101
        /*0c9e*/ 	.byte	0x05
	.zero		1


	//   ....[37]....
        /*0ca0*/ 	.word	0x00009840
        /*0ca4*/ 	.word	0x000000ff
        /*0ca8*/ 	.word	0x00000000
        /*0cac*/ 	.short	0x0101
        /*0cae*/ 	.byte	0x06
	.zero		1


	//   ....[38]....
        /*0cb0*/ 	.word	0x00009f80
        /*0cb4*/ 	.word	0x000000ff
        /*0cb8*/ 	.word	0x00000000
        /*0cbc*/ 	.short	0x0101
        /*0cbe*/ 	.byte	0x09
	.zero		1


	//   ....[39]....
        /*0cc0*/ 	.word	0x0000e270
        /*0cc4*/ 	.word	0x00000019
        /*0cc8*/ 	.word	0x00032440
        /*0ccc*/ 	.short	0x010a
        /*0cce*/ 	.byte	0x3f
	.zero		1


	//   ....[40]....
        /*0cd0*/ 	.word	0x0000e8a0
        /*0cd4*/ 	.word	0x00000019
        /*0cd8*/ 	.word	0x00032430
        /*0cdc*/ 	.short	0x0107
        /*0cde*/ 	.byte	0x3f
	.zero		1


	//   ....[41]....
        /*0ce0*/ 	.word	0x0000e970
        /*0ce4*/ 	.word	0x00000019
        /*0ce8*/ 	.word	0x00032430
        /*0cec*/ 	.short	0x0101
        /*0cee*/ 	.byte	0x3f
	.zero		1


	//   ....[42]....
        /*0cf0*/ 	.word	0x0000f4b0
        /*0cf4*/ 	.word	0x00000016
        /*0cf8*/ 	.word	0x00032400
        /*0cfc*/ 	.short	0x0107
        /*0cfe*/ 	.byte	0x3f
	.zero		1


	//   ....[43]....
        /*0d00*/ 	.word	0x0000f540
        /*0d04*/ 	.word	0x00000016
        /*0d08*/ 	.word	0x00032400
        /*0d0c*/ 	.short	0x0101
        /*0d0e*/ 	.byte	0x3f
	.zero		1


	//   ....[44]....
        /*0d10*/ 	.word	0x00010050
        /*0d14*/ 	.word	0x00000016
        /*0d18*/ 	.word	0x00032410
        /*0d1c*/ 	.short	0x0107
        /*0d1e*/ 	.byte	0x3f
	.zero		1


	//   ....[45]....
        /*0d20*/ 	.word	0x00010150
        /*0d24*/ 	.word	0x00000016
        /*0d28*/ 	.word	0x00032410
        /*0d2c*/ 	.short	0x0101
        /*0d2e*/ 	.byte	0x3f
	.zero		1


	//   ....[46]....
        /*0d30*/ 	.word	0x00010170
        /*0d34*/ 	.word	0x00000016
        /*0d38*/ 	.word	0x00032420
        /*0d3c*/ 	.short	0x010a
        /*0d3e*/ 	.byte	0x3f
	.zero		1


	//   ....[47]....
        /*0d40*/ 	.word	0x000101f0
        /*0d44*/ 	.word	0x00000019
        /*0d48*/ 	.word	0x00032460
        /*0d4c*/ 	.short	0x010a
        /*0d4e*/ 	.byte	0x3f
	.zero		1


	//   ....[48]....
        /*0d50*/ 	.word	0x00010950
        /*0d54*/ 	.word	0x00000019
        /*0d58*/ 	.word	0x00032450
        /*0d5c*/ 	.short	0x0107
        /*0d5e*/ 	.byte	0x3f
	.zero		1


	//   ....[49]....
        /*0d60*/ 	.word	0x00010a10
        /*0d64*/ 	.word	0x00000019
        /*0d68*/ 	.word	0x00032450
        /*0d6c*/ 	.short	0x0101
        /*0d6e*/ 	.byte	0x3f
	.zero		1


	//   ....[50]....
        /*0d70*/ 	.word	0x00010d50
        /*0d74*/ 	.word	0x0000000a
        /*0d78*/ 	.word	0x00032440
        /*0d7c*/ 	.short	0x010a
        /*0d7e*/ 	.byte	0x3f
	.zero		1


	//   ....[51]....
        /*0d80*/ 	.word	0x00011100
        /*0d84*/ 	.word	0x0000000a
        /*0d88*/ 	.word	0x00032430
        /*0d8c*/ 	.short	0x0107
        /*0d8e*/ 	.byte	0x3f
	.zero		1


	//   ....[52]....
        /*0d90*/ 	.word	0x000111b0
        /*0d94*/ 	.word	0x0000000a
        /*0d98*/ 	.word	0x00032430
        /*0d9c*/ 	.short	0x0101
        /*0d9e*/ 	.byte	0x3f
	.zero		1


	//   ....[53]....
        /*0da0*/ 	.word	0x000111e0
        /*0da4*/ 	.word	0x0000000a
        /*0da8*/ 	.word	0x00032460
        /*0dac*/ 	.short	0x010a
        /*0dae*/ 	.byte	0x3f
	.zero		1


	//   ....[54]....
        /*0db0*/ 	.word	0x000116e0
        /*0db4*/ 	.word	0x0000000a
        /*0db8*/ 	.word	0x00032450
        /*0dbc*/ 	.short	0x0107
        /*0dbe*/ 	.byte	0x3f
	.zero		1


	//   ....[55]....
        /*0dc0*/ 	.word	0x00011790
        /*0dc4*/ 	.word	0x0000000a
        /*0dc8*/ 	.word	0x00032450
        /*0dcc*/ 	.short	0x0101
        /*0dce*/ 	.byte	0x3f
	.zero		1


	//   ....[56]....
        /*0dd0*/ 	.word	0x00012610
        /*0dd4*/ 	.word	0x00000005
        /*0dd8*/ 	.word	0x00032420
        /*0ddc*/ 	.short	0x010a
        /*0dde*/ 	.byte	0x3f
	.zero		1


	//   ....[57]....
        /*0de0*/ 	.word	0x000127b0
        /*0de4*/ 	.word	0x00000003
        /*0de8*/ 	.word	0x00032440
        /*0dec*/ 	.short	0x010a
        /*0dee*/ 	.byte	0x3f
	.zero		1


	//   ....[58]....
        /*0df0*/ 	.word	0x00012850
        /*0df4*/ 	.word	0x00000005
        /*0df8*/ 	.word	0x00032440
        /*0dfc*/ 	.short	0x010a
        /*0dfe*/ 	.byte	0x3f
	.zero		1


	//   ....[59]....
        /*0e00*/ 	.word	0x00012890
        /*0e04*/ 	.word	0x00000003
        /*0e08*/ 	.word	0x00032460
        /*0e0c*/ 	.short	0x010a
        /*0e0e*/ 	.byte	0x3f
	.zero		1


	//   ....[60]....
        /*0e10*/ 	.word	0x000128d0
        /*0e14*/ 	.word	0x00000005
        /*0e18*/ 	.word	0x00032460
        /*0e1c*/ 	.short	0x010a
        /*0e1e*/ 	.byte	0x3f
	.zero		1


	//   ....[61]....
        /*0e20*/ 	.word	0x00012930
        /*0e24*/ 	.word	0x00000003
        /*0e28*/ 	.word	0x00032400
        /*0e2c*/ 	.short	0x010a
        /*0e2e*/ 	.byte	0x3f
	.zero		1


	//   ....[62]....
        /*0e30*/ 	.word	0x00012990
        /*0e34*/ 	.word	0x00000005
        /*0e38*/ 	.word	0x00032430
        /*0e3c*/ 	.short	0x010a
        /*0e3e*/ 	.byte	0x3f
	.zero		1


	//   ....[63]....
        /*0e40*/ 	.word	0x000129e0
        /*0e44*/ 	.word	0x00000003
        /*0e48*/ 	.word	0x00032410
        /*0e4c*/ 	.short	0x010a
        /*0e4e*/ 	.byte	0x3f
	.zero		1


	//   ....[64]....
        /*0e50*/ 	.word	0x00012a40
        /*0e54*/ 	.word	0x00000005
        /*0e58*/ 	.word	0x00032450
        /*0e5c*/ 	.short	0x010a
        /*0e5e*/ 	.byte	0x3f
	.zero		1


	//   ....[65]....
        /*0e60*/ 	.word	0x00012aa0
        /*0e64*/ 	.word	0x00000099
        /*0e68*/ 	.word	0x00032430
        /*0e6c*/ 	.short	0x010a
        /*0e6e*/ 	.byte	0x3f
	.zero		1


	//   ....[66]....
        /*0e70*/ 	.word	0x00012b00
        /*0e74*/ 	.word	0x000000d2
        /*0e78*/ 	.word	0x00032450
        /*0e7c*/ 	.short	0x010a
        /*0e7e*/ 	.byte	0x3f
	.zero		1


	//   ....[67]....
        /*0e80*/ 	.word	0x00012c20
        /*0e84*/ 	.word	0x00000019
        /*0e88*/ 	.word	0x00032440
        /*0e8c*/ 	.short	0x010a
        /*0e8e*/ 	.byte	0x3f
	.zero		1


	//   ....[68]....
        /*0e90*/ 	.word	0x00014a40
        /*0e94*/ 	.word	0x00000016
        /*0e98*/ 	.word	0x00032420
        /*0e9c*/ 	.short	0x010a
        /*0e9e*/ 	.byte	0x3f
	.zero		1


	//   ....[69]....
        /*0ea0*/ 	.word	0x00014a90
        /*0ea4*/ 	.word	0x00000019
        /*0ea8*/ 	.word	0x00032460
        /*0eac*/ 	.short	0x010a
        /*0eae*/ 	.byte	0x3f
	.zero		1


	//   ....[70]....
        /*0eb0*/ 	.word	0x000153e0
        /*0eb4*/ 	.word	0x0000000a
        /*0eb8*/ 	.word	0x00032440
        /*0ebc*/ 	.short	0x010a
        /*0ebe*/ 	.byte	0x3f
	.zero		1


	//   ....[71]....
        /*0ec0*/ 	.word	0x00015ab0
        /*0ec4*/ 	.word	0x0000000a
        /*0ec8*/ 	.word	0x00032460
        /*0ecc*/ 	.short	0x010a
        /*0ece*/ 	.byte	0x3f
	.zero		1


	//   ....[72]....
        /*0ed0*/ 	.word	0x00016c10
        /*0ed4*/ 	.word	0x00000005
        /*0ed8*/ 	.word	0x00032420
        /*0edc*/ 	.short	0x010a
        /*0ede*/ 	.byte	0x3f
	.zero		1


	//   ....[73]....
        /*0ee0*/ 	.word	0x00016db0
        /*0ee4*/ 	.word	0x00000003
        /*0ee8*/ 	.word	0x00032440
        /*0eec*/ 	.short	0x010a
        /*0eee*/ 	.byte	0x3f
	.zero		1


	//   ....[74]....
        /*0ef0*/ 	.word	0x00016e00
        /*0ef4*/ 	.word	0x00000005
        /*0ef8*/ 	.word	0x00032440
        /*0efc*/ 	.short	0x010a
        /*0efe*/ 	.byte	0x3f
	.zero		1


	//   ....[75]....
        /*0f00*/ 	.word	0x00016e50
        /*0f04*/ 	.word	0x00000003
        /*0f08*/ 	.word	0x00032460
        /*0f0c*/ 	.short	0x010a
        /*0f0e*/ 	.byte	0x3f
	.zero		1


	//----- nvinfo : EIATTR_NUM_MBARRIERS
	.align		4
.L_1232:
        /*0f10*/ 	.byte	0x03, 0x38
        /*0f12*/ 	.short	0x0017


	//----- nvinfo : EIATTR_EXIT_INSTR_OFFSETS
	.align		4
        /*0f14*/ 	.byte	0x04, 0x1c
        /*0f16*/ 	.short	(.L_1234 - .L_1233)


	//   ....[0]....
.L_1233:
        /*0f18*/ 	.word	0x000009e0


	//   ....[1]....
        /*0f1c*/ 	.word	0x0000c450


	//   ....[2]....
        /*0f20*/ 	.word	0x00012920


	//----- nvinfo : EIATTR_MAX_THREADS
	.align		4
.L_1234:
        /*0f24*/ 	.byte	0x04, 0x05
        /*0f26*/ 	.short	(.L_1236 - .L_1235)
.L_1235:
        /*0f28*/ 	.word	0x00000180
        /*0f2c*/ 	.word	0x00000001
        /*0f30*/ 	.word	0x00000001


	//----- nvinfo : EIATTR_CRS_STACK_SIZE
	.align		4
.L_1236:
        /*0f34*/ 	.byte	0x04, 0x1e
        /*0f36*/ 	.short	(.L_1238 - .L_1237)
.L_1237:
        /*0f38*/ 	.word	0x00000000


	//----- nvinfo : EIATTR_CBANK_PARAM_SIZE
	.align		4
.L_1238:
        /*0f3c*/ 	.byte	0x03, 0x19
        /*0f3e*/ 	.short	0x0bf0


	//----- nvinfo : EIATTR_PARAM_CBANK
	.align		4
        /*0f40*/ 	.byte	0x04, 0x0a
        /*0f42*/ 	.short	(.L_1240 - .L_1239)
	.align		4
.L_1239:
        /*0f44*/ 	.word	index@(.nv.constant0._ZN7cutlass13device_kernelIN5flash11enable_sm90INS1_16FlashAttnFwdSm90INS1_25CollectiveMainloopFwdSm90ILi2EN4cute5tupleIJNS5_1CILi1EEES8_S8_EEENS6_IJNS7_ILi128EEENS7_ILi96EEENS7_ILi64EEEEEELi256ENS_10bfloat16_tEfNS_4arch4Sm90ELb0ELb0ELb1ELb1ELb1ELb0ELb1ELb1ELb0ELb1ELb1ELb0EEENS1_21CollectiveEpilogueFwdINS6_IJSA_NS7_ILi256EEESB_EEES9_SE_SG_Li256ELb1ELb1ELb1ELb0EEENS1_36VarlenDynamicPersistentTileSchedulerILi128ELi96ELi256ELi128ELb1ELb1ELb1ELb0ELb1ELb1EEEEEEEEEvNT_6ParamsE)
        /*0f48*/ 	.short	0x0210
        /*0f4a*/ 	.short	0x0bf0


	//----- nvinfo : EIATTR_SW_WAR
	.align		4
.L_1240:
        /*0f4c*/ 	.byte	0x04, 0x36
        /*0f4e*/ 	.short	(.L_1242 - .L_1241)
.L_1241:
        /*0f50*/ 	.word	0x00000008
.L_1242:


//--------------------- .nv.info._ZN7cutlass13device_kernelIN5flash11enable_sm90INS1_16FlashAttnFwdSm90INS1_25CollectiveMainloopFwdSm90ILi2EN4cute5tupleIJNS5_1CILi1EEES8_S8_EEENS6_IJNS7_ILi128EEENS7_ILi96EEENS7_ILi64EEEEEELi256ENS_10bfloat16_tEfNS_4arch4Sm90ELb0ELb0ELb1ELb1ELb1ELb1ELb1ELb1ELb0ELb1ELb1ELb0EEENS1_21CollectiveEpilogueFwdINS6_IJSA_NS7_ILi256EEESB_EEES9_SE_SG_Li256ELb1ELb1ELb1ELb0EEENS1_36VarlenDynamicPersistentTileSchedulerILi128ELi96ELi256ELi128ELb1ELb1ELb1ELb0ELb1ELb1EEEEEEEEEvNT_6ParamsE --------------------------
	.section	.nv.info._ZN7cutlass13device_kernelIN5flash11enable_sm90INS1_16FlashAttnFwdSm90INS1_25CollectiveMainloopFwdSm90ILi2EN4cute5tupleIJNS5_1CILi1EEES8_S8_EEENS6_IJNS7_ILi128EEENS7_ILi96EEENS7_ILi64EEEEEELi256ENS_10bfloat16_tEfNS_4arch4Sm90ELb0ELb0ELb1ELb1ELb1ELb1ELb1ELb1ELb0ELb1ELb1ELb0EEENS1_21CollectiveEpilogueFwdINS6_IJSA_NS7_ILi256EEESB_EEES9_SE_SG_Li256ELb1ELb1ELb1ELb0EEENS1_36VarlenDynamicPersistentTileSchedulerILi128ELi96ELi256ELi128ELb1ELb1ELb1ELb0ELb1ELb1EEEEEEEEEvNT_6ParamsE,"",@"SHT_CUDA_INFO"
	.sectionflags	@""
	.align	4


	//----- nvinfo : EIATTR_CUDA_API_VERSION
	.align		4
        /*0000*/ 	.byte	0x04, 0x37
        /*0002*/ 	.short	(.L_1244 - .L_1243)
.L_1243:
        /*0004*/ 	.word	0x00000082


	//----- nvinfo : EIATTR_KPARAM_INFO
	.align		4
.L_1244:
        /*0008*/ 	.byte	0x04, 0x17
        /*000a*/ 	.short	(.L_1246 - .L_1245)
.L_1245:
        /*000c*/ 	.word	0x00000000
        /*0010*/ 	.short	0x0000
        /*0012*/ 	.short	0x0070
        /*0014*/ 	.byte	0x00, 0xf0, 0x01, 0x2e


	//----- nvinfo : EIATTR_SPARSE_MMA_MASK
	.align		4
.L_1246:
        /*0018*/ 	.byte	0x03, 0x50
        /*001a*/ 	.short	0x0000


	//----- nvinfo : EIATTR_MAXREG_COUNT
	.align		4
        /*001c*/ 	.byte	0x03, 0x1b
        /*001e*/ 	.short	0x00a8


	//----- nvinfo : EIATTR_NUM_BARRIERS
	.align		4
        /*0020*/ 	.byte	0x02, 0x4c
        /*0022*/ 	.byte	0x10
	.zero		1


	//----- nvinfo : EIATTR_EXTERNS
	.align		4
        /*0024*/ 	.byte	0x04, 0x0f
        /*0026*/ 	.short	(.L_1248 - .L_1247)


	//   ....[0]....
	.align		4
.L_1247:
        /*0028*/ 	.word	index@(__assertfail)


	//----- nvinfo : EIATTR_ANNOTATIONS
	.align		4
.L_1248:
        /*002c*/ 	.byte	0x04, 0x55
        /*002e*/ 	.short	(.L_1250 - .L_1249)


	//   ....[0]....
.L_1249:
        /* <DEDUP_REMOVED lines=184> */


	//----- nvinfo : EIATTR_MERCURY_ISA_VERSION
	.align		4
.L_1250:
        /*0b98*/ 	.byte	0x03, 0x5f
        /*0b9a*/ 	.short	0x0101


	//----- nvinfo : EIATTR_UNUSED_LOAD_BYTE_OFFSET
	.align		4
        /*0b9c*/ 	.byte	0x04, 0x44
        /*0b9e*/ 	.short	(.L_1252 - .L_1251)


	//   ....[0]....
.L_1251:
        /*0ba0*/ 	.word	0x00000a70
        /*0ba4*/ 	.word	0x0000fff0


	//   ....[1]....
        /*0ba8*/ 	.word	0x0000ffb0
        /*0bac*/ 	.word	0x0000fff0


	//----- nvinfo : EIATTR_INT_WARP_WIDE_INSTR_OFFSETS
	.align		4
.L_1252:
        /*0bb0*/ 	.byte	0x04, 0x31
        /*0bb2*/ 	.short	(.L_1254 - .L_1253)


	//   ....[0]....
.L_1253:
        /*0bb4*/ 	.word	0x00000120


	//   ....[1]....
        /*0bb8*/ 	.word	0x00000160


	//   ....[2]....
        /*0bbc*/ 	.word	0x000001d0


	//   ....[3]....
        /*0bc0*/ 	.word	0x00000240


	//   ....[4]....
        /*0bc4*/ 	.word	0x00017d30


	//   ....[5]....
        /*0bc8*/ 	.word	0x00017dc0


	//   ....[6]....
        /*0bcc*/ 	.word	0x0001bd30


	//   ....[7]....
        /*0bd0*/ 	.word	0x0001bdc0


	//----- nvinfo : EIATTR_COOP_GROUP_MASK_REGIDS
	.align		4
.L_1254:
        /*0bd4*/ 	.byte	0x04, 0x29
        /*0bd6*/ 	.short	(.L_1256 - .L_1255)


	//   ....[0]....
.L_1255:
        /*0bd8*/ 	.word	0xffffffff


	//   ....[1]....
        /*0bdc*/ 	.word	0xffffffff


	//   ....[2]....
        /*0be0*/ 	.word	0xffffffff


	//   ....[3]....
        /*0be4*/ 	.word	0xffffffff


	//   ....[4]....
        /*0be8*/ 	.word	0xffffffff


	//   ....[5]....
        /*0bec*/ 	.word	0xffffffff


	//   ....[6]....
        /*0bf0*/ 	.word	0xffffffff


	//   ....[7]....
        /*0bf4*/ 	.word	0xffffffff


	//   ....[8]....
        /*0bf8*/ 	.word	0xffffffff


	//   ....[9]....
        /*0bfc*/ 	.word	0xffffffff


	//   ....[10]....
        /*0c00*/ 	.word	0xffffffff


	//   ....[11]....
        /*0c04*/ 	.word	0xffffffff


	//   ....[12]....
        /*0c08*/ 	.word	0xffffffff


	//   ....[13]....
        /*0c0c*/ 	.word	0xffffffff


	//   ....[14]....
        /*0c10*/ 	.word	0xffffffff


	//   ....[15]....
        /*0c14*/ 	.word	0xffffffff


	//   ....[16]....
        /*0c18*/ 	.word	0xffffffff


	//   ....[17]....
        /*0c1c*/ 	.word	0xffffffff


	//   ....[18]....
        /*0c20*/ 	.word	0xffffffff


	//   ....[19]....
        /*0c24*/ 	.word	0xffffffff


	//   ....[20]....
        /*0c28*/ 	.word	0xffffffff


	//   ....[21]....
        /*0c2c*/ 	.word	0xffffffff


	//   ....[22]....
        /*0c30*/ 	.word	0xffffffff


	//   ....[23]....
        /*0c34*/ 	.word	0xffffffff


	//   ....[24]....
        /*0c38*/ 	.word	0xffffffff


	//   ....[25]....
        /*0c3c*/ 	.word	0xffffffff


	//   ....[26]....
        /*0c40*/ 	.word	0xffffffff


	//   ....[27]....
        /*0c44*/ 	.word	0xffffffff


	//   ....[28]....
        /*0c48*/ 	.word	0xffffffff


	//   ....[29]....
        /*0c4c*/ 	.word	0xffffffff


	//   ....[30]....
        /*0c50*/ 	.word	0xffffffff


	//   ....[31]....
        /*0c54*/ 	.word	0xffffffff


	//   ....[32]....
        /*0c58*/ 	.word	0xffffffff


	//   ....[33]....
        /*0c5c*/ 	.word	0xffffffff


	//   ....[34]....
        /*0c60*/ 	.word	0xffffffff


	//   ....[35]....
        /*0c64*/ 	.word	0xffffffff


	//   ....[36]....
        /*0c68*/ 	.word	0xffffffff


	//   ....[37]....
        /*0c6c*/ 	.word	0xffffffff


	//   ....[38]....
        /*0c70*/ 	.word	0xffffffff


	//   ....[39]....
        /*0c74*/ 	.word	0xffffffff


	//   ....[40]....
        /*0c78*/ 	.word	0xffffffff


	//   ....[41]....
        /*0c7c*/ 	.word	0xffffffff


	//   ....[42]....
        /*0c80*/ 	.word	0xffffffff


	//   ....[43]....
        /*0c84*/ 	.word	0xffffffff


	//   ....[44]....
        /*0c88*/ 	.word	0xffffffff


	//   ....[45]....
        /*0c8c*/ 	.word	0xffffffff


	//   ....[46]....
        /*0c90*/ 	.word	0xffffffff


	//   ....[47]....
        /*0c94*/ 	.word	0xffffffff


	//   ....[48]....
        /*0c98*/ 	.word	0xffffffff


	//   ....[49]....
        /*0c9c*/ 	.word	0xffffffff


	//   ....[50]....
        /*0ca0*/ 	.word	0xffffffff


	//   ....[51]....
        /*0ca4*/ 	.word	0xffffffff


	//   ....[52]....
        /*0ca8*/ 	.word	0xffffffff


	//   ....[53]....
        /*0cac*/ 	.word	0xffffffff


	//   ....[54]....
        /*0cb0*/ 	.word	0xffffffff


	//   ....[55]....
        /*0cb4*/ 	.word	0xffffffff


	//   ....[56]....
        /*0cb8*/ 	.word	0xffffffff


	//   ....[57]....
        /*0cbc*/ 	.word	0xffffffff


	//   ....[58]....
        /*0cc0*/ 	.word	0xffffffff


	//   ....[59]....
        /*0cc4*/ 	.word	0xffffffff


	//   ....[60]....
        /*0cc8*/ 	.word	0xffffffff


	//   ....[61]....
        /*0ccc*/ 	.word	0xffffffff


	//   ....[62]....
        /*0cd0*/ 	.word	0xffffffff


	//   ....[63]....
        /*0cd4*/ 	.word	0xffffffff


	//   ....[64]....
        /*0cd8*/ 	.word	0xffffffff


	//   ....[65]....
        /*0cdc*/ 	.word	0xffffffff


	//   ....[66]....
        /*0ce0*/ 	.word	0xffffffff


	//   ....[67]....
        /*0ce4*/ 	.word	0xffffffff


	//   ....[68]....
        /*0ce8*/ 	.word	0xffffffff


	//   ....[69]....
        /*0cec*/ 	.word	0xffffffff


	//   ....[70]....
        /*0cf0*/ 	.word	0xffffffff


	//   ....[71]....
        /*0cf4*/ 	.word	0xffffffff


	//   ....[72]....
        /*0cf8*/ 	.word	0xffffffff


	//   ....[73]....
        /*0cfc*/ 	.word	0xffffffff


	//   ....[74]....
        /*0d00*/ 	.word	0xffffffff


	//   ....[75]....
        /*0d04*/ 	.word	0xffffffff


	//   ....[76]....
        /*0d08*/ 	.word	0xffffffff


	//   ....[77]....
        /*0d0c*/ 	.word	0xffffffff


	//   ....[78]....
        /*0d10*/ 	.word	0xffffffff


	//   ....[79]....
        /*0d14*/ 	.word	0xffffffff


	//   ....[80]....
        /*0d18*/ 	.word	0xffffffff


	//   ....[81]....
        /*0d1c*/ 	.word	0xffffffff


	//   ....[82]....
        /*0d20*/ 	.word	0xffffffff


	//   ....[83]....
        /*0d24*/ 	.word	0xffffffff


	//   ....[84]....
        /*0d28*/ 	.word	0xffffffff


	//   ....[85]....
        /*0d2c*/ 	.word	0xffffffff


	//   ....[86]....
        /*0d30*/ 	.word	0xffffffff


	//   ....[87]....
        /*0d34*/ 	.word	0xffffffff


	//   ....[88]....
        /*0d38*/ 	.word	0xffffffff


	//   ....[89]....
        /*0d3c*/ 	.word	0xffffffff


	//   ....[90]....
        /*0d40*/ 	.word	0xffffffff


	//   ....[91]....
        /*0d44*/ 	.word	0xffffffff


	//   ....[92]....
        /*0d48*/ 	.word	0xffffffff


	//   ....[93]....
        /*0d4c*/ 	.word	0xffffffff


	//   ....[94]....
        /*0d50*/ 	.word	0xffffffff


	//   ....[95]....
        /*0d54*/ 	.word	0xffffffff


	//   ....[96]....
        /*0d58*/ 	.word	0xffffffff


	//   ....[97]....
        /*0d5c*/ 	.word	0xffffffff


	//   ....[98]....
        /*0d60*/ 	.word	0xffffffff


	//   ....[99]....
        /*0d64*/ 	.word	0xffffffff


	//   ....[100]....
        /*0d68*/ 	.word	0xffffffff


	//   ....[101]....
        /*0d6c*/ 	.word	0xffffffff


	//   ....[102]....
        /*0d70*/ 	.word	0xffffffff


	//   ....[103]....
        /*0d74*/ 	.word	0xffffffff


	//   ....[104]....
        /*0d78*/ 	.word	0xffffffff


	//   ....[105]....
        /*0d7c*/ 	.word	0xffffffff


	//   ....[106]....
        /*0d80*/ 	.word	0xffffffff


	//   ....[107]....
        /*0d84*/ 	.word	0xffffffff


	//   ....[108]....
        /*0d88*/ 	.word	0xffffffff


	//   ....[109]....
        /*0d8c*/ 	.word	0xffffffff


	//   ....[110]....
        /*0d90*/ 	.word	0xffffffff


	//   ....[111]....
        /*0d94*/ 	.word	0xffffffff


	//   ....[112]....
        /*0d98*/ 	.word	0xffffffff


	//   ....[113]....
        /*0d9c*/ 	.word	0xffffffff


	//   ....[114]....
        /*0da0*/ 	.word	0xffffffff


	//   ....[115]....
        /*0da4*/ 	.word	0xffffffff


	//   ....[116]....
        /*0da8*/ 	.word	0xffffffff


	//   ....[117]....
        /*0dac*/ 	.word	0xffffffff


	//   ....[118]....
        /*0db0*/ 	.word	0xffffffff


	//   ....[119]....
        /*0db4*/ 	.word	0xffffffff


	//   ....[120]....
        /*0db8*/ 	.word	0xffffffff


	//   ....[121]....
        /*0dbc*/ 	.word	0xffffffff


	//   ....[122]....
        /*0dc0*/ 	.word	0xffffffff


	//   ....[123]....
        /*0dc4*/ 	.word	0xffffffff


	//   ....[124]....
        /*0dc8*/ 	.word	0xffffffff


	//   ....[125]....
        /*0dcc*/ 	.word	0xffffffff


	//   ....[126]....
        /*0dd0*/ 	.word	0xffffffff


	//   ....[127]....
        /*0dd4*/ 	.word	0xffffffff


	//   ....[128]....
        /*0dd8*/ 	.word	0xffffffff


	//   ....[129]....
        /*0ddc*/ 	.word	0xffffffff


	//   ....[130]....
        /*0de0*/ 	.word	0xffffffff


	//   ....[131]....
        /*0de4*/ 	.word	0xffffffff


	//   ....[132]....
        /*0de8*/ 	.word	0xffffffff


	//   ....[133]....
        /*0dec*/ 	.word	0xffffffff


	//   ....[134]....
        /*0df0*/ 	.word	0xffffffff


	//   ....[135]....
        /*0df4*/ 	.word	0xffffffff


	//   ....[136]....
        /*0df8*/ 	.word	0xffffffff


	//   ....[137]....
        /*0dfc*/ 	.word	0xffffffff


	//   ....[138]....
        /*0e00*/ 	.word	0xffffffff


	//   ....[139]....
        /*0e04*/ 	.word	0xffffffff


	//   ....[140]....
        /*0e08*/ 	.word	0xffffffff


	//   ....[141]....
        /*0e0c*/ 	.word	0xffffffff


	//   ....[142]....
        /*0e10*/ 	.word	0xffffffff


	//   ....[143]....
        /*0e14*/ 	.word	0xffffffff


	//   ....[144]....
        /*0e18*/ 	.word	0xffffffff


	//   ....[145]....
        /*0e1c*/ 	.word	0xffffffff


	//   ....[146]....
        /*0e20*/ 	.word	0xffffffff


	//   ....[147]....
        /*0e24*/ 	.word	0xffffffff


	//   ....[148]....
        /*0e28*/ 	.word	0xffffffff


	//   ....[149]....
        /*0e2c*/ 	.word	0xffffffff


	//   ....[150]....
        /*0e30*/ 	.word	0xffffffff


	//   ....[151]....
        /*0e34*/ 	.word	0xffffffff


	//   ....[152]....
        /*0e38*/ 	.word	0xffffffff


	//   ....[153]....
        /*0e3c*/ 	.word	0xffffffff


	//   ....[154]....
        /*0e40*/ 	.word	0xffffffff


	//   ....[155]....
        /*0e44*/ 	.word	0xffffffff


	//   ....[156]....
        /*0e48*/ 	.word	0xffffffff


	//   ....[157]....
        /*0e4c*/ 	.word	0xffffffff


	//   ....[158]....
        /*0e50*/ 	.word	0xffffffff


	//   ....[159]....
        /*0e54*/ 	.word	0xffffffff


	//   ....[160]....
        /*0e58*/ 	.word	0xffffffff


	//   ....[161]....
        /*0e5c*/ 	.word	0xffffffff


	//   ....[162]....
        /*0e60*/ 	.word	0xffffffff


	//   ....[163]....
        /*0e64*/ 	.word	0xffffffff


	//   ....[164]....
        /*0e68*/ 	.word	0xffffffff


	//   ....[165]....
        /*0e6c*/ 	.word	0xffffffff


	//   ....[166]....
        /*0e70*/ 	.word	0xffffffff


	//   ....[167]....
        /*0e74*/ 	.word	0xffffffff


	//   ....[168]....
        /*0e78*/ 	.word	0xffffffff


	//   ....[169]....
        /*0e7c*/ 	.word	0xffffffff


	//   ....[170]....
        /*0e80*/ 	.word	0xffffffff


	//   ....[171]....
        /*0e84*/ 	.word	0xffffffff


	//   ....[172]....
        /*0e88*/ 	.word	0xffffffff


	//   ....[173]....
        /*0e8c*/ 	.word	0xffffffff


	//   ....[174]....
        /*0e90*/ 	.word	0xffffffff


	//   ....[175]....
        /*0e94*/ 	.word	0xffffffff


	//   ....[176]....
        /*0e98*/ 	.word	0xffffffff


	//   ....[177]....
        /*0e9c*/ 	.word	0xffffffff


	//   ....[178]....
        /*0ea0*/ 	.word	0xffffffff


	//   ....[179]....
        /*0ea4*/ 	.word	0xffffffff


	//   ....[180]....
        /*0ea8*/ 	.word	0xffffffff


	//   ....[181]....
        /*0eac*/ 	.word	0xffffffff


	//   ....[182]....
        /*0eb0*/ 	.word	0xffffffff


	//   ....[183]....
        /*0eb4*/ 	.word	0xffffffff


	//   ....[184]....
        /*0eb8*/ 	.word	0xffffffff


	//   ....[185]....
        /*0ebc*/ 	.word	0x0500000f


	//   ....[186]....
        /*0ec0*/ 	.word	0x0500000f


	//   ....[187]....
        /*0ec4*/ 	.word	0x0500000f


	//   ....[188]....
        /*0ec8*/ 	.word	0x0500000f


	//   ....[189]....
        /*0ecc*/ 	.word	0x0500000f


	//   ....[190]....
        /*0ed0*/ 	.word	0x0500000f


	//   ....[191]....
        /*0ed4*/ 	.word	0x0500000f


	//   ....[192]....
        /*0ed8*/ 	.word	0x0500000f


	//   ....[193]....
        /*0edc*/ 	.word	0x0500000f


	//   ....[194]....
        /*0ee0*/ 	.word	0x0500000f


	//   ....[195]....
        /*0ee4*/ 	.word	0x0500000f


	//   ....[196]....
        /*0ee8*/ 	.word	0x0500000f


	//   ....[197]....
        /*0eec*/ 	.word	0x0500000f


	//   ....[198]....
        /*0ef0*/ 	.word	0x0500000f


	//   ....[199]....
        /*0ef4*/ 	.word	0x0500000f


	//   ....[200]....
        /*0ef8*/ 	.word	0x0500000f


	//   ....[201]....
        /*0efc*/ 	.word	0x0500000f


	//   ....[202]....
        /*0f00*/ 	.word	0x0500000f


	//   ....[203]....
        /*0f04*/ 	.word	0x0500000f


	//   ....[204]....
        /*0f08*/ 	.word	0x0500000f


	//   ....[205]....
        /*0f0c*/ 	.word	0x0500000f


	//   ....[206]....
        /*0f10*/ 	.word	0x0500000f


	//   ....[207]....
        /*0f14*/ 	.word	0x0500000f


	//   ....[208]....
        /*0f18*/ 	.word	0x0500000f


	//   ....[209]....
        /*0f1c*/ 	.word	0x0500000f


	//   ....[210]....
        /*0f20*/ 	.word	0x0500000f


	//   ....[211]....
        /*0f24*/ 	.word	0x0500000f


	//   ....[212]....
        /*0f28*/ 	.word	0x0500000f


	//   ....[213]....
        /*0f2c*/ 	.word	0x0500000f


	//   ....[214]....
        /*0f30*/ 	.word	0x0500000f


	//   ....[215]....
        /*0f34*/ 	.word	0x0500000f


	//   ....[216]....
        /*0f38*/ 	.word	0x0500000f


	//   ....[217]....
        /*0f3c*/ 	.word	0x0500000f


	//   ....[218]....
        /*0f40*/ 	.word	0x0500000f


	//   ....[219]....
        /*0f44*/ 	.word	0x0500000f


	//   ....[220]....
        /*0f48*/ 	.word	0x0500000f


	//   ....[221]....
        /*0f4c*/ 	.word	0x0500000f


	//   ....[222]....
        /*0f50*/ 	.word	0x0500000f


	//   ....[223]....
        /*0f54*/ 	.word	0x0500000f


	//   ....[224]....
        /*0f58*/ 	.word	0x0500000f


	//   ....[225]....
        /*0f5c*/ 	.word	0x0500000f


	//   ....[226]....
        /*0f60*/ 	.word	0x0500000f


	//   ....[227]....
        /*0f64*/ 	.word	0x0500000f


	//   ....[228]....
        /*0f68*/ 	.word	0x0500000f


	//   ....[229]....
        /*0f6c*/ 	.word	0x0500000f


	//   ....[230]....
        /*0f70*/ 	.word	0x0500000f


	//   ....[231]....
        /*0f74*/ 	.word	0x0500000f


	//   ....[232]....
        /*0f78*/ 	.word	0x0500000f


	//   ....[233]....
        /*0f7c*/ 	.word	0x0500000f


	//   ....[234]....
        /*0f80*/ 	.word	0x0500000f


	//   ....[235]....
        /*0f84*/ 	.word	0x0500000f


	//   ....[236]....
        /*0f88*/ 	.word	0x0500000f


	//   ....[237]....
        /*0f8c*/ 	.word	0x0500000f


	//   ....[238]....
        /*0f90*/ 	.word	0x0500000f


	//   ....[239]....
        /*0f94*/ 	.word	0x0500000f


	//   ....[240]....
        /*0f98*/ 	.word	0x0500000f


	//   ....[241]....
        /*0f9c*/ 	.word	0x0500000f


	//   ....[242]....
        /*0fa0*/ 	.word	0x0500000f


	//   ....[243]....
        /*0fa4*/ 	.word	0x0500000f


	//   ....[244]....
        /*0fa8*/ 	.word	0x0500000f


	//   ....[245]....
        /*0fac*/ 	.word	0x0500000f


	//   ....[246]....
        /*0fb0*/ 	.word	0x0500000f


	//   ....[247]....
        /*0fb4*/ 	.word	0x0500000f


	//   ....[248]....
        /*0fb8*/ 	.word	0x0500000f


	//   ....[249]....
        /*0fbc*/ 	.word	0x0500000f


	//   ....[250]....
        /*0fc0*/ 	.word	0x0500000f


	//   ....[251]....
        /*0fc4*/ 	.word	0x0500000f


	//   ....[252]....
        /*0fc8*/ 	.word	0x0500000f


	//   ....[253]....
        /*0fcc*/ 	.word	0x0500000f


	//   ....[254]....
        /*0fd0*/ 	.word	0x0500000f


	//   ....[255]....
        /*0fd4*/ 	.word	0x0500000f


	//   ....[0]....
        /*0fd8*/ 	.word	0x0500000f


	//   ....[1]....
        /*0fdc*/ 	.word	0x0500000f


	//   ....[2]....
        /*0fe0*/ 	.word	0x0500000f


	//   ....[3]....
        /*0fe4*/ 	.word	0x0500000f


	//   ....[4]....
        /*0fe8*/ 	.word	0x0500000f


	//   ....[5]....
        /*0fec*/ 	.word	0x0500000f


	//   ....[6]....
        /*0ff0*/ 	.word	0x0500000f


	//   ....[7]....
        /*0ff4*/ 	.word	0x0500000f


	//   ....[8]....
        /*0ff8*/ 	.word	0x0500000f


	//   ....[9]....
        /*0ffc*/ 	.word	0x0500000f


	//   ....[10]....
        /*1000*/ 	.word	0x0500000f


	//   ....[11]....
        /*1004*/ 	.word	0x0500000f


	//   ....[12]....
        /*1008*/ 	.word	0x0500000f


	//   ....[13]....
        /*100c*/ 	.word	0x0500000f


	//   ....[14]....
        /*1010*/ 	.word	0x0500000f


	//   ....[15]....
        /*1014*/ 	.word	0x0500000f


	//   ....[16]....
        /*1018*/ 	.word	0x0500000f


	//   ....[17]....
        /*101c*/ 	.word	0x0500000f


	//   ....[18]....
        /*1020*/ 	.word	0x0500000f


	//   ....[19]....
        /*1024*/ 	.word	0x0500000f


	//   ....[20]....
        /*1028*/ 	.word	0x0500000f


	//   ....[21]....
        /*102c*/ 	.word	0x0500000f


	//   ....[22]....
        /*1030*/ 	.word	0x0500000f


	//   ....[23]....
        /*1034*/ 	.word	0x0500000f


	//   ....[24]....
        /*1038*/ 	.word	0x0500000f


	//   ....[25]....
        /*103c*/ 	.word	0x0500000f


	//   ....[26]....
        /*1040*/ 	.word	0x0500000f


	//   ....[27]....
        /*1044*/ 	.word	0x0500000f


	//   ....[28]....
        /*1048*/ 	.word	0x0500000f


	//   ....[29]....
        /*104c*/ 	.word	0x0500000f


	//   ....[30]....
        /*1050*/ 	.word	0x0500000f


	//   ....[31]....
        /*1054*/ 	.word	0x0500000f


	//   ....[32]....
        /*1058*/ 	.word	0x0500000f


	//   ....[33]....
        /*105c*/ 	.word	0x0500000f


	//   ....[34]....
        /*1060*/ 	.word	0x0500000f


	//   ....[35]....
        /*1064*/ 	.word	0x0500000f


	//   ....[36]....
        /*1068*/ 	.word	0x0500000f


	//   ....[37]....
        /*106c*/ 	.word	0x0500000f


	//   ....[38]....
        /*1070*/ 	.word	0x0500000f


	//   ....[39]....
        /*1074*/ 	.word	0x0500000f


	//   ....[40]....
        /*1078*/ 	.word	0x0500000f


	//   ....[41]....
        /*107c*/ 	.word	0x0500000f


	//   ....[42]....
        /*1080*/ 	.word	0x0500000f


	//   ....[43]....
        /*1084*/ 	.word	0x0500000f


	//   ....[44]....
        /*1088*/ 	.word	0x0500000f


	//   ....[45]....
        /*108c*/ 	.word	0x0500000f


	//   ....[46]....
        /*1090*/ 	.word	0x0500000f


	//   ....[47]....
        /*1094*/ 	.word	0x0500000f


	//   ....[48]....
        /*1098*/ 	.word	0x0500000f


	//   ....[49]....
        /*109c*/ 	.word	0x0500000f


	//   ....[50]....
        /*10a0*/ 	.word	0x0500000f


	//   ....[51]....
        /*10a4*/ 	.word	0x0500000f


	//   ....[52]....
        /*10a8*/ 	.word	0x0500000f


	//   ....[53]....
        /*10ac*/ 	.word	0x0500000f


	//   ....[54]....
        /*10b0*/ 	.word	0x0500000f


	//   ....[55]....
        /*10b4*/ 	.word	0x0500000f


	//   ....[56]....
        /*10b8*/ 	.word	0x0500000f


	//   ....[57]....
        /*10bc*/ 	.word	0x0500000f


	//   ....[58]....
        /*10c0*/ 	.word	0x0500000f


	//   ....[59]....
        /*10c4*/ 	.word	0x0500000f


	//   ....[60]....
        /*10c8*/ 	.word	0x0500000f


	//   ....[61]....
        /*10cc*/ 	.word	0x0500000f


	//   ....[62]....
        /*10d0*/ 	.word	0x0500000f


	//   ....[63]....
        /*10d4*/ 	.word	0x0500000f


	//   ....[64]....
        /*10d8*/ 	.word	0x0500000f


	//   ....[65]....
        /*10dc*/ 	.word	0x0500000f


	//   ....[66]....
        /*10e0*/ 	.word	0x0500000f


	//   ....[67]....
        /*10e4*/ 	.word	0x0500000f


	//   ....[68]....
        /*10e8*/ 	.word	0x0500000f


	//   ....[69]....
        /*10ec*/ 	.word	0x0500000f


	//   ....[70]....
        /*10f0*/ 	.word	0x0500000f


	//----- nvinfo : EIATTR_COOP_GROUP_INSTR_OFFSETS
	.align		4
.L_1256:
        /*10f4*/ 	.byte	0x04, 0x28
        /*10f6*/ 	.short	(.L_1258 - .L_1257)


	//   ....[0]....
.L_1257:
        /*10f8*/ 	.word	0x00000060


	//   ....[1]....
        /*10fc*/ 	.word	0x00000130


	//   ....[2]....
        /*1100*/ 	.word	0x000001f0


	//   ....[3]....
        /*1104*/ 	.word	0x000003c0


	//   ....[4]....
        /*1108*/ 	.word	0x00000520


	//   ....[5]....
        /*110c*/ 	.word	0x00000640


	//   ....[6]....
        /*1110*/ 	.word	0x000007a0


	//   ....[7]....
        /*1114*/ 	.word	0x00003810


	//   ....[8]....
        /*1118*/ 	.word	0x00003820


	//   ....[9]....
        /*111c*/ 	.word	0x00003fb0


	//   ....[10]....
        /*1120*/ 	.word	0x00003fc0


	//   ....[11]....
        /*1124*/ 	.word	0x00004bf0


	//   ....[12]....
        /*1128*/ 	.word	0x00004c00


	//   ....[13]....
        /*112c*/ 	.word	0x000053e0


	//   ....[14]....
        /*1130*/ 	.word	0x000053f0


	//   ....[15]....
        /*1134*/ 	.word	0x00005e10


	//   ....[16]....
        /*1138*/ 	.word	0x00005e20


	//   ....[17]....
        /*113c*/ 	.word	0x00005f30


	//   ....[18]....
        /*1140*/ 	.word	0x00005f40


	//   ....[19]....
        /*1144*/ 	.word	0x000062e0


	//   ....[20]....
        /*1148*/ 	.word	0x00006310


	//   ....[21]....
        /*114c*/ 	.word	0x000065e0


	//   ....[22]....
        /*1150*/ 	.word	0x00006600


	//   ....[23]....
        /*1154*/ 	.word	0x000071b0


	//   ....[24]....
        /*1158*/ 	.word	0x000077b0


	//   ....[25]....
        /*115c*/ 	.word	0x000077c0


	//   ....[26]....
        /*1160*/ 	.word	0x000077d0


	//   ....[27]....
        /*1164*/ 	.word	0x000077e0


	//   ....[28]....
        /*1168*/ 	.word	0x000087e0


	//   ....[29]....
        /*116c*/ 	.word	0x000087f0


	//   ....[30]....
        /*1170*/ 	.word	0x00008800


	//   ....[31]....
        /*1174*/ 	.word	0x00008810


	//   ....[32]....
        /*1178*/ 	.word	0x0000b590


	//   ....[33]....
        /*117c*/ 	.word	0x0000b5e0


	//   ....[34]....
        /*1180*/ 	.word	0x0000b9b0


	//   ....[35]....
        /*1184*/ 	.word	0x0000ba20


	//   ....[36]....
        /*1188*/ 	.word	0x0000da10


	//   ....[37]....
        /*118c*/ 	.word	0x0000da70


	//   ....[38]....
        /*1190*/ 	.word	0x0000e490


	//   ....[39]....
        /*1194*/ 	.word	0x0000e4f0


	//   ....[40]....
        /*1198*/ 	.word	0x0000f530


	//   ....[41]....
        /*119c*/ 	.word	0x0000f5c0


	//   ....[42]....
        /*11a0*/ 	.word	0x0000f710


	//   ....[43]....
        /*11a4*/ 	.word	0x0000f8e0


	//   ....[44]....
        /*11a8*/ 	.word	0x00011060


	//   ....[45]....
        /*11ac*/ 	.word	0x00011070


	//   ....[46]....
        /*11b0*/ 	.word	0x00011080


	//   ....[47]....
        /*11b4*/ 	.word	0x00011090


	//   ....[48]....
        /*11b8*/ 	.word	0x00011ac0


	//   ....[49]....
        /*11bc*/ 	.word	0x00011ad0


	//   ....[50]....
        /*11c0*/ 	.word	0x00011d00


	//   ....[51]....
        /*11c4*/ 	.word	0x00011d10


	//   ....[52]....
        /*11c8*/ 	.word	0x00011f40


	//   ....[53]....
        /*11cc*/ 	.word	0x00011f50


	//   ....[54]....
        /*11d0*/ 	.word	0x00012180


	//   ....[55]....
        /*11d4*/ 	.word	0x00012190


	//   ....[56]....
        /*11d8*/ 	.word	0x00012660


	//   ....[57]....
        /*11dc*/ 	.word	0x00012670


	//   ....[58]....
        /*11e0*/ 	.word	0x000132f0


	//   ....[59]....
        /*11e4*/ 	.word	0x00013300


	//   ....[60]....
        /*11e8*/ 	.word	0x000148c0


	//   ....[61]....
        /*11ec*/ 	.word	0x000148d0


	//   ....[62]....
        /*11f0*/ 	.word	0x00014b10


	//   ....[63]....
        /*11f4*/ 	.word	0x00014b20


	//   ....[64]....
        /*11f8*/ 	.word	0x00014d50


	//   ....[65]....
        /*11fc*/ 	.word	0x00014d60


	//   ....[66]....
        /*1200*/ 	.word	0x00014f90


	//   ....[67]....
        /*1204*/ 	.word	0x00014fa0


	//   ....[68]....
        /*1208*/ 	.word	0x00015230


	//   ....[69]....
        /*120c*/ 	.word	0x00015440


	//   ....[70]....
        /*1210*/ 	.word	0x00015470


	//   ....[71]....
        /*1214*/ 	.word	0x000154a0


	//   ....[72]....
        /*1218*/ 	.word	0x000154d0


	//   ....[73]....
        /*121c*/ 	.word	0x00015500


	//   ....[74]....
        /*1220*/ 	.word	0x00015530


	//   ....[75]....
        /*1224*/ 	.word	0x000156c0


	//   ....[76]....
        /*1228*/ 	.word	0x000156f0


	//   ....[77]....
        /*122c*/ 	.word	0x00015720


	//   ....[78]....
        /*1230*/ 	.word	0x00015750


	//   ....[79]....
        /*1234*/ 	.word	0x00015780


	//   ....[80]....
        /*1238*/ 	.word	0x000157b0


	//   ....[81]....
        /*123c*/ 	.word	0x00015840


	//   ....[82]....
        /*1240*/ 	.word	0x00015870


	//   ....[83]....
        /*1244*/ 	.word	0x00015880


	//   ....[84]....
        /*1248*/ 	.word	0x00015910


	//   ....[85]....
        /*124c*/ 	.word	0x000168b0


	//   ....[86]....
        /*1250*/ 	.word	0x00018960


	//   ....[87]....
        /*1254*/ 	.word	0x00018980


	//   ....[88]....
        /*1258*/ 	.word	0x00018a10


	//   ....[89]....
        /*125c*/ 	.word	0x00018a30


	//   ....[90]....
        /*1260*/ 	.word	0x00018ab0


	//   ....[91]....
        /*1264*/ 	.word	0x00018ad0


	//   ....[92]....
        /*1268*/ 	.word	0x00018b50


	//   ....[93]....
        /*126c*/ 	.word	0x00018b70


	//   ....[94]....
        /*1270*/ 	.word	0x00018bf0


	//   ....[95]....
        /*1274*/ 	.word	0x00018c10


	//   ....[96]....
        /*1278*/ 	.word	0x00018c20


	//   ....[97]....
        /*127c*/ 	.word	0x00018c30


	//   ....[98]....
        /*1280*/ 	.word	0x000193d0


	//   ....[99]....
        /*1284*/ 	.word	0x00019400


	//   ....[100]....
        /*1288*/ 	.word	0x00019500


	//   ....[101]....
        /*128c*/ 	.word	0x00019510


	//   ....[102]....
        /*1290*/ 	.word	0x00019590


	//   ....[103]....
        /*1294*/ 	.word	0x000195a0


	//   ....[104]....
        /*1298*/ 	.word	0x000195b0


	//   ....[105]....
        /*129c*/ 	.word	0x00019650


	//   ....[106]....
        /*12a0*/ 	.word	0x00019680


	//   ....[107]....
        /*12a4*/ 	.word	0x00019700


	//   ....[108]....
        /*12a8*/ 	.word	0x00019730


	//   ....[109]....
        /*12ac*/ 	.word	0x000197b0


	//   ....[110]....
        /*12b0*/ 	.word	0x000197e0


	//   ....[111]....
        /*12b4*/ 	.word	0x00019800


	//   ....[112]....
        /*12b8*/ 	.word	0x00019850


	//   ....[113]....
        /*12bc*/ 	.word	0x00019860


	//   ....[114]....
        /*12c0*/ 	.word	0x00019f20


	//   ....[115]....
        /*12c4*/ 	.word	0x00019f50


	//   ....[116]....
        /*12c8*/ 	.word	0x00019f70


	//   ....[117]....
        /*12cc*/ 	.word	0x0001a040


	//   ....[118]....
        /*12d0*/ 	.word	0x0001a070


	//   ....[119]....
        /*12d4*/ 	.word	0x0001a0e0


	//   ....[120]....
        /*12d8*/ 	.word	0x0001a150


	//   ....[121]....
        /*12dc*/ 	.word	0x0001a160


	//   ....[122]....
        /*12e0*/ 	.word	0x0001a1e0


	//   ....[123]....
        /*12e4*/ 	.word	0x0001a1f0


	//   ....[124]....
        /*12e8*/ 	.word	0x0001a270


	//   ....[125]....
        /*12ec*/ 	.word	0x0001a280


	//   ....[126]....
        /*12f0*/ 	.word	0x0001a300


	//   ....[127]....
        /*12f4*/ 	.word	0x0001a310


	//   ....[128]....
        /*12f8*/ 	.word	0x0001a390


	//   ....[129]....
        /*12fc*/ 	.word	0x0001a3a0


	//   ....[130]....
        /*1300*/ 	.word	0x0001a8b0


	//   ....[131]....
        /*1304*/ 	.word	0x0001a8d0


	//   ....[132]....
        /*1308*/ 	.word	0x0001a930


	//   ....[133]....
        /*130c*/ 	.word	0x0001a9e0


	//   ....[134]....
        /*1310*/ 	.word	0x0001a9f0


	//   ....[135]....
        /*1314*/ 	.word	0x0001aa20


	//   ....[136]....
        /*1318*/ 	.word	0x0001aab0


	//   ....[137]....
        /*131c*/ 	.word	0x0001ab60


	//   ....[138]....
        /*1320*/ 	.word	0x0001ab70


	//   ....[139]....
        /*1324*/ 	.word	0x0001aba0


	//   ....[140]....
        /*1328*/ 	.word	0x0001abb0


	//   ....[141]....
        /*132c*/ 	.word	0x0001ac40


	//   ....[142]....
        /*1330*/ 	.word	0x0001b360


	//   ....[143]....
        /*1334*/ 	.word	0x0001b380


	//   ....[144]....
        /*1338*/ 	.word	0x0001b3d0


	//   ....[145]....
        /*133c*/ 	.word	0x0001b3e0


	//   ....[146]....
        /*1340*/ 	.word	0x0001b420


	//   ....[147]....
        /*1344*/ 	.word	0x0001b430


	//   ....[148]....
        /*1348*/ 	.word	0x0001b470


	//   ....[149]....
        /*134c*/ 	.word	0x0001b480


	//   ....[150]....
        /*1350*/ 	.word	0x0001b4c0


	//   ....[151]....
        /*1354*/ 	.word	0x0001b4d0


	//   ....[152]....
        /*1358*/ 	.word	0x0001b4e0


	//   ....[153]....
        /*135c*/ 	.word	0x0001b520


	//   ....[154]....
        /*1360*/ 	.word	0x0001b850


	//   ....[155]....
        /*1364*/ 	.word	0x0001b870


	//   ....[156]....
        /*1368*/ 	.word	0x0001b880


	//   ....[157]....
        /*136c*/ 	.word	0x0001b8a0


	//   ....[158]....
        /*1370*/ 	.word	0x0001b910


	//   ....[159]....
        /*1374*/ 	.word	0x0001b930


	//   ....[160]....
        /*1378*/ 	.word	0x0001b990


	//   ....[161]....
        /*137c*/ 	.word	0x0001b9b0


	//   ....[162]....
        /*1380*/ 	.word	0x0001ba10


	//   ....[163]....
        /*1384*/ 	.word	0x0001ba30


	//   ....[164]....
        /*1388*/ 	.word	0x0001ba90


	//   ....[165]....
        /*138c*/ 	.word	0x0001bab0


	//   ....[166]....
        /*1390*/ 	.word	0x0001bff0


	//   ....[167]....
        /*1394*/ 	.word	0x0001c020


	//   ....[168]....
        /*1398*/ 	.word	0x0001c080


	//   ....[169]....
        /*139c*/ 	.word	0x0001c0b0


	//   ....[170]....
        /*13a0*/ 	.word	0x0001c0e0


	//   ....[171]....
        /*13a4*/ 	.word	0x0001c110


	//   ....[172]....
        /*13a8*/ 	.word	0x0001c140


	//   ....[173]....
        /*13ac*/ 	.word	0x0001c170


	//   ....[174]....
        /*13b0*/ 	.word	0x0001c310


	//   ....[175]....
        /*13b4*/ 	.word	0x0001c340


	//   ....[176]....
        /*13b8*/ 	.word	0x0001c370


	//   ....[177]....
        /*13bc*/ 	.word	0x0001c3a0


	//   ....[178]....
        /*13c0*/ 	.word	0x0001c3d0


	//   ....[179]....
        /*13c4*/ 	.word	0x0001c400


	//   ....[180]....
        /*13c8*/ 	.word	0x0001c4c0


	//   ....[181]....
        /*13cc*/ 	.word	0x0001c4e0


	//   ....[182]....
        /*13d0*/ 	.word	0x0001c4f0


	//   ....[183]....
        /*13d4*/ 	.word	0x0001c550


	//   ....[184]....
        /*13d8*/ 	.word	0x0001cb70


	//   ....[185]....
        /*13dc*/ 	.word	0x0001ce90


	//   ....[186]....
        /*13e0*/ 	.word	0x0001cf20


	//   ....[187]....
        /*13e4*/ 	.word	0x0001cfc0


	//   ....[188]....
        /*13e8*/ 	.word	0x0001d050


	//   ....[189]....
        /*13ec*/ 	.word	0x0001d140


	//   ....[190]....
        /*13f0*/ 	.word	0x0001d1d0


	//   ....[191]....
        /*13f4*/ 	.word	0x0001d270


	//   ....[192]....
        /*13f8*/ 	.word	0x0001d300


	//   ....[193]....
        /*13fc*/ 	.word	0x0001d3f0


	//   ....[194]....
        /*1400*/ 	.word	0x0001d480


	//   ....[195]....
        /*1404*/ 	.word	0x0001d510


	//   ....[196]....
        /*1408*/ 	.word	0x0001d5a0


	//   ....[197]....
        /*140c*/ 	.word	0x0001d670


	//   ....[198]....
        /*1410*/ 	.word	0x0001d710


	//   ....[199]....
        /*1414*/ 	.word	0x0001d7a0


	//   ....[200]....
        /*1418*/ 	.word	0x0001d7f0


	//   ....[201]....
        /*141c*/ 	.word	0x0001d840


	//   ....[202]....
        /*1420*/ 	.word	0x0001d930


	//   ....[203]....
        /*1424*/ 	.word	0x0001d9c0


	//   ....[204]....
        /*1428*/ 	.word	0x0001da10


	//   ....[205]....
        /*142c*/ 	.word	0x0001da60


	//   ....[206]....
        /*1430*/ 	.word	0x0001dcc0


	//   ....[207]....
        /*1434*/ 	.word	0x0001dd10


	//   ....[208]....
        /*1438*/ 	.word	0x0001dda0


	//   ....[209]....
        /*143c*/ 	.word	0x0001de30


	//   ....[210]....
        /*1440*/ 	.word	0x0001dec0


	//   ....[211]....
        /*1444*/ 	.word	0x0001df50


	//   ....[212]....
        /*1448*/ 	.word	0x0001dfe0


	//   ....[213]....
        /*144c*/ 	.word	0x0001e070


	//   ....[214]....
        /*1450*/ 	.word	0x0001e0f0


	//   ....[215]....
        /*1454*/ 	.word	0x0001e140


	//   ....[216]....
        /*1458*/ 	.word	0x0001e1e0


	//   ....[217]....
        /*145c*/ 	.word	0x0001e270


	//   ....[218]....
        /*1460*/ 	.word	0x0001e300


	//   ....[219]....
        /*1464*/ 	.word	0x0001e350


	//   ....[220]....
        /*1468*/ 	.word	0x0001e3e0


	//   ....[221]....
        /*146c*/ 	.word	0x0001e470


	//   ....[222]....
        /*1470*/ 	.word	0x0001e500


	//   ....[223]....
        /*1474*/ 	.word	0x0001e590


	//   ....[224]....
        /*1478*/ 	.word	0x0001e620


	//   ....[225]....
        /*147c*/ 	.word	0x0001e6b0


	//   ....[226]....
        /*1480*/ 	.word	0x0001e770


	//   ....[227]....
        /*1484*/ 	.word	0x0001ea50


	//   ....[228]....
        /*1488*/ 	.word	0x0001eb40


	//   ....[229]....
        /*148c*/ 	.word	0x0001ebe0


	//   ....[230]....
        /*1490*/ 	.word	0x0001ec40


	//   ....[231]....
        /*1494*/ 	.word	0x0001ed30


	//   ....[232]....
        /*1498*/ 	.word	0x0001eda0


	//   ....[233]....
        /*149c*/ 	.word	0x0001ee90


	//   ....[234]....
        /*14a0*/ 	.word	0x0001ef00


	//   ....[235]....
        /*14a4*/ 	.word	0x0001eff0


	//   ....[236]....
        /*14a8*/ 	.word	0x0001f060


	//   ....[237]....
        /*14ac*/ 	.word	0x0001f150


	//   ....[238]....
        /*14b0*/ 	.word	0x0001f1c0


	//   ....[239]....
        /*14b4*/ 	.word	0x0001f260


	//   ....[240]....
        /*14b8*/ 	.word	0x0001f350


	//   ....[241]....
        /*14bc*/ 	.word	0x0001f410


	//   ....[242]....
        /*14c0*/ 	.word	0x0001f470


	//   ....[243]....
        /*14c4*/ 	.word	0x0001f560


	//   ....[244]....
        /*14c8*/ 	.word	0x0001f5c0


	//   ....[245]....
        /*14cc*/ 	.word	0x0001f6b0


	//   ....[246]....
        /*14d0*/ 	.word	0x0001f710


	//   ....[247]....
        /*14d4*/ 	.word	0x0001f7b0


	//   ....[248]....
        /*14d8*/ 	.word	0x0001f880


	//   ....[249]....
        /*14dc*/ 	.word	0x0001f920


	//   ....[250]....
        /*14e0*/ 	.word	0x0001f9f0


	//   ....[251]....
        /*14e4*/ 	.word	0x0001fa90


	//   ....[252]....
        /*14e8*/ 	.word	0x0001fb60


	//   ....[253]....
        /*14ec*/ 	.word	0x0001fc00


	//   ....[254]....
        /*14f0*/ 	.word	0x0001fcb0


	//   ....[255]....
        /*14f4*/ 	.word	0x0001fd50


	//   ....[0]....
        /*14f8*/ 	.word	0x0001ffe0


	//   ....[1]....
        /*14fc*/ 	.word	0x000200a0


	//   ....[2]....
        /*1500*/ 	.word	0x00020170


	//   ....[3]....
        /*1504*/ 	.word	0x00020260


	//   ....[4]....
        /*1508*/ 	.word	0x00020320


	//   ....[5]....
        /*150c*/ 	.word	0x000203e0


	//   ....[6]....
        /*1510*/ 	.word	0x000204a0


	//   ....[7]....
        /*1514*/ 	.word	0x00020560


	//   ....[8]....
        /*1518*/ 	.word	0x00020620


	//   ....[9]....
        /*151c*/ 	.word	0x000206e0


	//   ....[10]....
        /*1520*/ 	.word	0x000207a0


	//   ....[11]....
        /*1524*/ 	.word	0x00020860


	//   ....[12]....
        /*1528*/ 	.word	0x00020920


	//   ....[13]....
        /*152c*/ 	.word	0x000209d0


	//   ....[14]....
        /*1530*/ 	.word	0x00020a30


	//   ....[15]....
        /*1534*/ 	.word	0x00020b10


	//   ....[16]....
        /*1538*/ 	.word	0x00020c50


	//   ....[17]....
        /*153c*/ 	.word	0x00020d30


	//   ....[18]....
        /*1540*/ 	.word	0x00020dc0


	//   ....[19]....
        /*1544*/ 	.word	0x00020ed0


	//   ....[20]....
        /*1548*/ 	.word	0x00020f30


	//   ....[21]....
        /*154c*/ 	.word	0x00021040


	//   ....[22]....
        /*1550*/ 	.word	0x000210a0


	//   ....[23]....
        /*1554*/ 	.word	0x000211b0


	//   ....[24]....
        /*1558*/ 	.word	0x00021210


	//   ....[25]....
        /*155c*/ 	.word	0x00021320


	//   ....[26]....
        /*1560*/ 	.word	0x00021380


	//   ....[27]....
        /*1564*/ 	.word	0x00021440


	//   ....[28]....
        /*1568*/ 	.word	0x000215a0


	//   ....[29]....
        /*156c*/ 	.word	0x00021640


	//   ....[30]....
        /*1570*/ 	.word	0x000216a0


	//   ....[31]....
        /*1574*/ 	.word	0x00021750


	//   ....[32]....
        /*1578*/ 	.word	0x000217b0


	//   ....[33]....
        /*157c*/ 	.word	0x00021860


	//   ....[34]....
        /*1580*/ 	.word	0x000218c0


	//   ....[35]....
        /*1584*/ 	.word	0x00021970


	//   ....[36]....
        /*1588*/ 	.word	0x000219d0


	//   ....[37]....
        /*158c*/ 	.word	0x00021a80


	//   ....[38]....
        /*1590*/ 	.word	0x00021ae0


	//   ....[39]....
        /*1594*/ 	.word	0x00021b90


	//   ....[40]....
        /*1598*/ 	.word	0x00021c80


	//   ....[41]....
        /*159c*/ 	.word	0x00021d20


	//   ....[42]....
        /*15a0*/ 	.word	0x00021d80


	//   ....[43]....
        /*15a4*/ 	.word	0x00021e50


	//   ....[44]....
        /*15a8*/ 	.word	0x00021eb0


	//   ....[45]....
        /*15ac*/ 	.word	0x00021f80


	//   ....[46]....
        /*15b0*/ 	.word	0x00021fe0


	//   ....[47]....
        /*15b4*/ 	.word	0x000220b0


	//   ....[48]....
        /*15b8*/ 	.word	0x00022110


	//   ....[49]....
        /*15bc*/ 	.word	0x000221e0


	//   ....[50]....
        /*15c0*/ 	.word	0x00022240


	//   ....[51]....
        /*15c4*/ 	.word	0x00022310


	//   ....[52]....
        /*15c8*/ 	.word	0x000223a0


	//   ....[53]....
        /*15cc*/ 	.word	0x00022440


	//   ....[54]....
        /*15d0*/ 	.word	0x000225c0


	//   ....[55]....
        /*15d4*/ 	.word	0x00022630


	//   ....[56]....
        /*15d8*/ 	.word	0x000226a0


	//   ....[57]....
        /*15dc*/ 	.word	0x00022710


	//   ....[58]....
        /*15e0*/ 	.word	0x00022780


	//   ....[59]....
        /*15e4*/ 	.word	0x00022800


	//   ....[60]....
        /*15e8*/ 	.word	0x00022880


	//   ....[61]....
        /*15ec*/ 	.word	0x00022910


	//   ....[62]....
        /*15f0*/ 	.word	0x00022980


	//   ....[63]....
        /*15f4*/ 	.word	0x000229f0


	//   ....[64]....
        /*15f8*/ 	.word	0x00022a60


	//   ....[65]....
        /*15fc*/ 	.word	0x00022ae0


	//   ....[66]....
        /*1600*/ 	.word	0x00022b50


	//   ....[67]....
        /*1604*/ 	.word	0x00022bf0


	//   ....[68]....
        /*1608*/ 	.word	0x00022c40


	//   ....[69]....
        /*160c*/ 	.word	0x00022cd0


	//   ....[70]....
        /*1610*/ 	.word	0x00022e00


	//----- nvinfo : EIATTR_REG_RECONFIG
	.align		4
.L_1258:
        /*1614*/ 	.byte	0x01, 0x54
	.zero		2


	//----- nvinfo : EIATTR_SYSCALL_OFFSETS
	.align		4
        /*1618*/ 	.byte	0x04, 0x46
        /*161a*/ 	.short	(.L_1260 - .L_1259)


	//   ....[0]....
.L_1259:
        /*161c*/ 	.word	0x00002360


	//   ....[1]....
        /*1620*/ 	.word	0x000024b0


	//   ....[2]....
        /*1624*/ 	.word	0x00007350


	//   ....[3]....
        /*1628*/ 	.word	0x000076d0


	//   ....[4]....
        /*162c*/ 	.word	0x00017f20


	//   ....[5]....
        /*1630*/ 	.word	0x00018070


	//   ....[6]....
        /*1634*/ 	.word	0x00018160


	//   ....[7]....
        /*1638*/ 	.word	0x00018ff0


	//   ....[8]....
        /*163c*/ 	.word	0x00019b30


	//----- nvinfo : EIATTR_MBARRIER_INSTR_OFFSETS
	.align		4
.L_1260:
        /*1640*/ 	.byte	0x04, 0x39
        /*1642*/ 	.short	(.L_1262 - .L_1261)


	//   ....[0]....
.L_1261:
        /*1644*/ 	.word	0x00000260
        /*1648*/ 	.word	0x000000ff
        /*164c*/ 	.word	0x00032400
        /*1650*/ 	.short	0x0100
        /*1652*/ 	.byte	0x08
	.zero		1


	//   ....[1]....
        /*1654*/ 	.word	0x00000270
        /*1658*/ 	.word	0x000000ff
        /*165c*/ 	.word	0x00032410
        /*1660*/ 	.short	0x0100
        /*1662*/ 	.byte	0x08
	.zero		1


	//   ....[2]....
        /*1664*/ 	.word	0x00000280
        /*1668*/ 	.word	0x000000ff
        /*166c*/ 	.word	0x00032420
        /*1670*/ 	.short	0x0100
        /*1672*/ 	.byte	0x08
	.zero		1


	//   ....[3]....
        /*1674*/ 	.word	0x00000370
        /*1678*/ 	.word	0x000000ff
        /*167c*/ 	.word	0x00032430
        /*1680*/ 	.short	0x0100
        /*1682*/ 	.byte	0x08
	.zero		1


	//   ....[4]....
        /*1684*/ 	.word	0x00000380
        /*1688*/ 	.word	0x000000ff
        /*168c*/ 	.word	0x00032440
        /*1690*/ 	.short	0x0100
        /*1692*/ 	.byte	0x08
	.zero		1


	//   ....[5]....
        /*1694*/ 	.word	0x00000390
        /*1698*/ 	.word	0x000000ff
        /*169c*/ 	.word	0x00032438
        /*16a0*/ 	.short	0x0100
        /*16a2*/ 	.byte	0x08
	.zero		1


	//   ....[6]....
        /*16a4*/ 	.word	0x000003a0
        /*16a8*/ 	.word	0x000000ff
        /*16ac*/ 	.word	0x00032448
        /*16b0*/ 	.short	0x0100
        /*16b2*/ 	.byte	0x08
	.zero		1


	//   ....[7]....
        /*16b4*/ 	.word	0x000004d0
        /*16b8*/ 	.word	0x000000ff
        /*16bc*/ 	.word	0x00032450
        /*16c0*/ 	.short	0x0100
        /*16c2*/ 	.byte	0x08
	.zero		1


	//   ....[8]....
        /*16c4*/ 	.word	0x000004e0
        /*16c8*/ 	.word	0x000000ff
        /*16cc*/ 	.word	0x00032460
        /*16d0*/ 	.short	0x0100
        /*16d2*/ 	.byte	0x08
	.zero		1


	//   ....[9]....
        /*16d4*/ 	.word	0x000004f0
        /*16d8*/ 	.word	0x000000ff
        /*16dc*/ 	.word	0x00032458
        /*16e0*/ 	.short	0x0100
        /*16e2*/ 	.byte	0x08
	.zero		1


	//   ....[10]....
        /*16e4*/ 	.word	0x00000500
        /*16e8*/ 	.word	0x000000ff
        /*16ec*/ 	.word	0x00032468
        /*16f0*/ 	.short	0x0100
        /*16f2*/ 	.byte	0x08
	.zero		1


	//   ....[11]....
        /*16f4*/ 	.word	0x000005f0
        /*16f8*/ 	.word	0x000000ff
        /*16fc*/ 	.word	0x00032470
        /*1700*/ 	.short	0x0100
        /*1702*/ 	.byte	0x06
	.zero		1


	//   ....[12]....
        /*1704*/ 	.word	0x00000600
        /*1708*/ 	.word	0x000000ff
        /*170c*/ 	.word	0x00032480
        /*1710*/ 	.short	0x0100
        /*1712*/ 	.byte	0x06
	.zero		1


	//   ....[13]....
        /*1714*/ 	.word	0x00000610
        /*1718*/ 	.word	0x000000ff
        /*171c*/ 	.word	0x00032478
        /*1720*/ 	.short	0x0100
        /*1722*/ 	.byte	0x06
	.zero		1


	//   ....[14]....
        /*1724*/ 	.word	0x00000620
        /*1728*/ 	.word	0x000000ff
        /*172c*/ 	.word	0x00032488
        /*1730*/ 	.short	0x0100
        /*1732*/ 	.byte	0x06
	.zero		1


	//   ....[15]....
        /*1734*/ 	.word	0x00000750
        /*1738*/ 	.word	0x000000ff
        /*173c*/ 	.word	0x00032490
        /*1740*/ 	.short	0x0100
        /*1742*/ 	.byte	0x08
	.zero		1


	//   ....[16]....
        /*1744*/ 	.word	0x00000760
        /*1748*/ 	.word	0x000000ff
        /*174c*/ 	.word	0x000324a0
        /*1750*/ 	.short	0x0100
        /*1752*/ 	.byte	0x08
	.zero		1


	//   ....[17]....
        /*1754*/ 	.word	0x00000770
        /*1758*/ 	.word	0x000000ff
        /*175c*/ 	.word	0x00032498
        /*1760*/ 	.short	0x0100
        /*1762*/ 	.byte	0x08
	.zero		1


	//   ....[18]....
        /*1764*/ 	.word	0x00000780
        /*1768*/ 	.word	0x000000ff
        /*176c*/ 	.word	0x000324a8
        /*1770*/ 	.short	0x0100
        /*1772*/ 	.byte	0x08
	.zero		1


	//   ....[19]....
        /*1774*/ 	.word	0x000008b0
        /*1778*/ 	.word	0x000000ff
        /*177c*/ 	.word	0x000324b0
        /*1780*/ 	.short	0x0100
        /*1782*/ 	.byte	0x08
	.zero		1


	//   ....[20]....
        /*1784*/ 	.word	0x000008c0
        /*1788*/ 	.word	0x000000ff
        /*178c*/ 	.word	0x000324c0
        /*1790*/ 	.short	0x0100
        /*1792*/ 	.byte	0x08
	.zero		1


	//   ....[21]....
        /*1794*/ 	.word	0x000008d0
        /*1798*/ 	.word	0x000000ff
        /*179c*/ 	.word	0x000324b8
        /*17a0*/ 	.short	0x0100
        /*17a2*/ 	.byte	0x08
	.zero		1


	//   ....[22]....
        /*17a4*/ 	.word	0x000008e0
        /*17a8*/ 	.word	0x000000ff
        /*17ac*/ 	.word	0x000324c8
        /*17b0*/ 	.short	0x0100
        /*17b2*/ 	.byte	0x08
	.zero		1


	//   ....[23]....
        /*17b4*/ 	.word	0x000037c0
        /*17b8*/ 	.word	0x00000000
        /*17bc*/ 	.word	0x00032490
        /*17c0*/ 	.short	0x010a
        /*17c2*/ 	.byte	0x3f
	.zero		1


	//   ....[24]....
        /*17c4*/ 	.word	0x00004b90
        /*17c8*/ 	.word	0x00000000
        /*17cc*/ 	.word	0x00032490
        /*17d0*/ 	.short	0x010a
        /*17d2*/ 	.byte	0x3f
	.zero		1


	//   ....[25]....
        /*17d4*/ 	.word	0x00005c70
        /*17d8*/ 	.word	0x00000000
        /*17dc*/ 	.word	0x00032490
        /*17e0*/ 	.short	0x010a
        /*17e2*/ 	.byte	0x3f
	.zero		1


	//   ....[26]....
        /*17e4*/ 	.word	0x00006110
        /*17e8*/ 	.word	0x0000000b
        /*17ec*/ 	.word	0x00000000
        /*17f0*/ 	.short	0x0101
        /*17f2*/ 	.byte	0x3f
	.zero		1


	//   ....[27]....
        /*17f4*/ 	.word	0x00006150
        /*17f8*/ 	.word	0x00000000
        /*17fc*/ 	.word	0x000324b0
        /*1800*/ 	.short	0x010a
        /*1802*/ 	.byte	0x3f
	.zero		1


	//   ....[28]....
        /*1804*/ 	.word	0x00006970
        /*1808*/ 	.word	0x00000000
        /*180c*/ 	.word	0x00000000
        /*1810*/ 	.short	0x0101
        /*1812*/ 	.byte	0x3f
	.zero		1


	//   ....[29]....
        /*1814*/ 	.word	0x000073f0
        /*1818*/ 	.word	0x00000013
        /*181c*/ 	.word	0x00032400
        /*1820*/ 	.short	0x010a
        /*1822*/ 	.byte	0x3f
	.zero		1


	//   ....[30]....
        /*1824*/ 	.word	0x00007440
        /*1828*/ 	.word	0x00000013
        /*182c*/ 	.word	0x00032400
        /*1830*/ 	.short	0x010a
        /*1832*/ 	.byte	0x3f
	.zero		1


	//   ....[31]....
        /*1834*/ 	.word	0x00007a70
        /*1838*/ 	.word	0x00000013
        /*183c*/ 	.word	0x00032400
        /*1840*/ 	.short	0x010a
        /*1842*/ 	.byte	0x3f
	.zero		1


	//   ....[32]....
        /*1844*/ 	.word	0x000089e0
        /*1848*/ 	.word	0x00000013
        /*184c*/ 	.word	0x00032400
        /*1850*/ 	.short	0x010a
        /*1852*/ 	.byte	0x3f
	.zero		1


	//   ....[33]....
        /*1854*/ 	.word	0x000098a0
        /*1858*/ 	.word	0x00000000
        /*185c*/ 	.word	0x00032430
        /*1860*/ 	.short	0x010a
        /*1862*/ 	.byte	0x3f
	.zero		1


	//   ....[34]....
        /*1864*/ 	.word	0x00009950
        /*1868*/ 	.word	0x00000000
        /*186c*/ 	.word	0x00032430
        /*1870*/ 	.short	0x010a
        /*1872*/ 	.byte	0x3f
	.zero		1


	//   ....[35]....
        /*1874*/ 	.word	0x00009c50
        /*1878*/ 	.word	0x00000013
        /*187c*/ 	.word	0x00032410
        /*1880*/ 	.short	0x010a
        /*1882*/ 	.byte	0x3f
	.zero		1


	//   ....[36]....
        /*1884*/ 	.word	0x00009ca0
        /*1888*/ 	.word	0x00000000
        /*188c*/ 	.word	0x00032450
        /*1890*/ 	.short	0x010a
        /*1892*/ 	.byte	0x3f
	.zero		1


	//   ....[37]....
        /*1894*/ 	.word	0x00009ce0
        /*1898*/ 	.word	0x00000000
        /*189c*/ 	.word	0x00032450
        /*18a0*/ 	.short	0x010a
        /*18a2*/ 	.byte	0x3f
	.zero		1


	//   ....[38]....
        /*18a4*/ 	.word	0x0000bb60
        /*18a8*/ 	.word	0x00000005
        /*18ac*/ 	.word	0x00000000
        /*18b0*/ 	.short	0x0101
        /*18b2*/ 	.byte	0x3f
	.zero		1


	//   ....[39]....
        /*18b4*/ 	.word	0x0000c620
        /*18b8*/ 	.word	0x00000000
        /*18bc*/ 	.word	0x00000000
        /*18c0*/ 	.short	0x0101
        /*18c2*/ 	.byte	0x3f
	.zero		1


	//   ....[40]....
        /*18c4*/ 	.word	0x0000c750
        /*18c8*/ 	.word	0x00000000
        /*18cc*/ 	.word	0x00032430
        /*18d0*/ 	.short	0x010a
        /*18d2*/ 	.byte	0x3f
	.zero		1


	//   ....[41]....
        /*18d4*/ 	.word	0x0000c7c0
        /*18d8*/ 	.word	0x00000000
        /*18dc*/ 	.word	0x00032430
        /*18e0*/ 	.short	0x010a
        /*18e2*/ 	.byte	0x3f
	.zero		1


	//   ....[42]....
        /*18e4*/ 	.word	0x0000ca30
        /*18e8*/ 	.word	0x00000000
        /*18ec*/ 	.word	0x00032450
        /*18f0*/ 	.short	0x010a
        /*18f2*/ 	.byte	0x3f
	.zero		1


	//   ....[43]....
        /*18f4*/ 	.word	0x0000ca70
        /*18f8*/ 	.word	0x00000000
        /*18fc*/ 	.word	0x00032450
        /*1900*/ 	.short	0x010a
        /*1902*/ 	.byte	0x3f
	.zero		1


	//   ....[44]....
        /*1904*/ 	.word	0x0000e7f0
        /*1908*/ 	.word	0x00000005
        /*190c*/ 	.word	0x00000000
        /*1910*/ 	.short	0x0101
        /*1912*/ 	.byte	0x3f
	.zero		1


	//   ....[45]....
        /*1914*/ 	.word	0x0000f4f0
        /*1918*/ 	.word	0x00000000
        /*191c*/ 	.word	0x00000000
        /*1920*/ 	.short	0x0101
        /*1922*/ 	.byte	0x3f
	.zero		1


	//   ....[46]....
        /*1924*/ 	.word	0x00011a60
        /*1928*/ 	.word	0x00000003
        /*192c*/ 	.word	0x00000000
        /*1930*/ 	.short	0x0101
        /*1932*/ 	.byte	0x3f
	.zero		1


	//   ....[47]....
        /*1934*/ 	.word	0x000125c0
        /*1938*/ 	.word	0x00000006
        /*193c*/ 	.word	0x00000000
        /*1940*/ 	.short	0x0101
        /*1942*/ 	.byte	0x3f
	.zero		1


	//   ....[48]....
        /*1944*/ 	.word	0x00016990
        /*1948*/ 	.word	0x00000016
        /*194c*/ 	.word	0x00032420
        /*1950*/ 	.short	0x010a
        /*1952*/ 	.byte	0x3f
	.zero		1


	//   ....[49]....
        /*1954*/ 	.word	0x00016a20
        /*1958*/ 	.word	0x00000007
        /*195c*/ 	.word	0x000324a0
        /*1960*/ 	.short	0x010a
        /*1962*/ 	.byte	0x3f
	.zero		1


	//   ....[50]....
        /*1964*/ 	.word	0x00016c70
        /*1968*/ 	.word	0x00000007
        /*196c*/ 	.word	0x000324c0
        /*1970*/ 	.short	0x010a
        /*1972*/ 	.byte	0x3f
	.zero		1


	//   ....[51]....
        /*1974*/ 	.word	0x00017280
        /*1978*/ 	.word	0x00000006
        /*197c*/ 	.word	0x000324a0
        /*1980*/ 	.short	0x010a
        /*1982*/ 	.byte	0x3f
	.zero		1


	//   ....[52]....
        /*1984*/ 	.word	0x000174c0
        /*1988*/ 	.word	0x00000006
        /*198c*/ 	.word	0x000324c0
        /*1990*/ 	.short	0x010a
        /*1992*/ 	.byte	0x3f
	.zero		1


	//   ....[53]....
        /*1994*/ 	.word	0x00018710
        /*1998*/ 	.word	0x0000001d
        /*199c*/ 	.word	0x00032440
        /*19a0*/ 	.short	0x010a
        /*19a2*/ 	.byte	0x3f
	.zero		1


	//   ....[54]....
        /*19a4*/ 	.word	0x00018d30
        /*19a8*/ 	.word	0x0000001d
        /*19ac*/ 	.word	0x00032430
        /*19b0*/ 	.short	0x0107
        /*19b2*/ 	.byte	0x3f
	.zero		1


	//   ....[55]....
        /*19b4*/ 	.word	0x00018e00
        /*19b8*/ 	.word	0x0000001d
        /*19bc*/ 	.word	0x00032430
        /*19c0*/ 	.short	0x0101
        /*19c2*/ 	.byte	0x3f
	.zero		1


	//   ....[56]....
        /*19c4*/ 	.word	0x00019970
        /*19c8*/ 	.word	0x00000016
        /*19cc*/ 	.word	0x00032400
        /*19d0*/ 	.short	0x0107
        /*19d2*/ 	.byte	0x3f
	.zero		1


	//   ....[57]....
        /*19d4*/ 	.word	0x00019a00
        /*19d8*/ 	.word	0x00000016
        /*19dc*/ 	.word	0x00032400
        /*19e0*/ 	.short	0x0101
        /*19e2*/ 	.byte	0x3f
	.zero		1


	//   ....[58]....
        /*19e4*/ 	.word	0x0001a490
        /*19e8*/ 	.word	0x00000016
        /*19ec*/ 	.word	0x00032410
        /*19f0*/ 	.short	0x0107
        /*19f2*/ 	.byte	0x3f
	.zero		1


	//   ....[59]....
        /*19f4*/ 	.word	0x0001a590
        /*19f8*/ 	.word	0x00000016
        /*19fc*/ 	.word	0x00032410
        /*1a00*/ 	.short	0x0101
        /*1a02*/ 	.byte	0x3f
	.zero		1


	//   ....[60]....
        /*1a04*/ 	.word	0x0001a5b0
        /*1a08*/ 	.word	0x00000016
        /*1a0c*/ 	.word	0x00032420
        /*1a10*/ 	.short	0x010a
        /*1a12*/ 	.byte	0x3f
	.zero		1


	//   ....[61]....
        /*1a14*/ 	.word	0x0001a640
        /*1a18*/ 	.word	0x0000001d
        /*1a1c*/ 	.word	0x00032460
        /*1a20*/ 	.short	0x010a
        /*1a22*/ 	.byte	0x3f
	.zero		1


	//   ....[62]....
        /*1a24*/ 	.word	0x0001adc0
        /*1a28*/ 	.word	0x0000001d
        /*1a2c*/ 	.word	0x00032450
        /*1a30*/ 	.short	0x0107
        /*1a32*/ 	.byte	0x3f
	.zero		1


	//   ....[63]....
        /*1a34*/ 	.word	0x0001ae90
        /*1a38*/ 	.word	0x0000001d
        /*1a3c*/ 	.word	0x00032450
        /*1a40*/ 	.short	0x0101
        /*1a42*/ 	.byte	0x3f
	.zero		1


	//   ....[64]....
        /*1a44*/ 	.word	0x0001b1d0
        /*1a48*/ 	.word	0x00000004
        /*1a4c*/ 	.word	0x00032440
        /*1a50*/ 	.short	0x010a
        /*1a52*/ 	.byte	0x3f
	.zero		1


	//   ....[65]....
        /*1a54*/ 	.word	0x0001b5a0
        /*1a58*/ 	.word	0x00000004
        /*1a5c*/ 	.word	0x00032430
        /*1a60*/ 	.short	0x0107
        /*1a62*/ 	.byte	0x3f
	.zero		1


	//   ....[66]....
        /*1a64*/ 	.word	0x0001b660
        /*1a68*/ 	.word	0x00000004
        /*1a6c*/ 	.word	0x00032430
        /*1a70*/ 	.short	0x0101
        /*1a72*/ 	.byte	0x3f
	.zero		1


	//   ....[67]....
        /*1a74*/ 	.word	0x0001b690
        /*1a78*/ 	.word	0x00000004
        /*1a7c*/ 	.word	0x00032460
        /*1a80*/ 	.short	0x010a
        /*1a82*/ 	.byte	0x3f
	.zero		1


	//   ....[68]....
        /*1a84*/ 	.word	0x0001bba0
        /*1a88*/ 	.word	0x00000004
        /*1a8c*/ 	.word	0x00032450
        /*1a90*/ 	.short	0x0107
        /*1a92*/ 	.byte	0x3f
	.zero		1


	//   ....[69]....
        /*1a94*/ 	.word	0x0001bc60
        /*1a98*/ 	.word	0x00000004
        /*1a9c*/ 	.word	0x00032450
        /*1aa0*/ 	.short	0x0101
        /*1aa2*/ 	.byte	0x3f
	.zero		1


	//   ....[70]....
        /*1aa4*/ 	.word	0x0001caf0
        /*1aa8*/ 	.word	0x00000007
        /*1aac*/ 	.word	0x00032420
        /*1ab0*/ 	.short	0x010a
        /*1ab2*/ 	.byte	0x3f
	.zero		1


	//   ....[71]....
        /*1ab4*/ 	.word	0x0001cc60
        /*1ab8*/ 	.word	0x00000005
        /*1abc*/ 	.word	0x00032440
        /*1ac0*/ 	.short	0x010a
        /*1ac2*/ 	.byte	0x3f
	.zero		1


	//   ....[72]....
        /*1ac4*/ 	.word	0x0001cd00
        /*1ac8*/ 	.word	0x00000003
        /*1acc*/ 	.word	0x00032440
        /*1ad0*/ 	.short	0x010a
        /*1ad2*/ 	.byte	0x3f
	.zero		1


	//   ....[73]....
        /*1ad4*/ 	.word	0x0001cd40
        /*1ad8*/ 	.word	0x00000005
        /*1adc*/ 	.word	0x00032460
        /*1ae0*/ 	.short	0x010a
        /*1ae2*/ 	.byte	0x3f
	.zero		1


	//   ....[74]....
        /*1ae4*/ 	.word	0x0001cd80
        /*1ae8*/ 	.word	0x00000003
        /*1aec*/ 	.word	0x00032460
        /*1af0*/ 	.short	0x010a
        /*1af2*/ 	.byte	0x3f
	.zero		1


	//   ....[75]....
        /*1af4*/ 	.word	0x0001cde0
        /*1af8*/ 	.word	0x00000000
        /*1afc*/ 	.word	0x00032490
        /*1b00*/ 	.short	0x010a
        /*1b02*/ 	.byte	0x3f
	.zero		1


	//   ....[76]....
        /*1b04*/ 	.word	0x0001d090
        /*1b08*/ 	.word	0x00000000
        /*1b0c*/ 	.word	0x00032490
        /*1b10*/ 	.short	0x010a
        /*1b12*/ 	.byte	0x3f
	.zero		1


	//   ....[77]....
        /*1b14*/ 	.word	0x0001d340
        /*1b18*/ 	.word	0x00000000
        /*1b1c*/ 	.word	0x00032490
        /*1b20*/ 	.short	0x010a
        /*1b22*/ 	.byte	0x3f
	.zero		1


	//   ....[78]....
        /*1b24*/ 	.word	0x0001d5d0
        /*1b28*/ 	.word	0x00000000
        /*1b2c*/ 	.word	0x000324b0
        /*1b30*/ 	.short	0x010a
        /*1b32*/ 	.byte	0x3f
	.zero		1


	//   ....[79]....
        /*1b34*/ 	.word	0x0001d880
        /*1b38*/ 	.word	0x00000013
        /*1b3c*/ 	.word	0x00032400
        /*1b40*/ 	.short	0x010a
        /*1b42*/ 	.byte	0x3f
	.zero		1


	//   ....[80]....
        /*1b44*/ 	.word	0x0001da90
        /*1b48*/ 	.word	0x00000013
        /*1b4c*/ 	.word	0x00032400
        /*1b50*/ 	.short	0x010a
        /*1b52*/ 	.byte	0x3f
	.zero		1


	//   ....[81]....
        /*1b54*/ 	.word	0x0001dae0
        /*1b58*/ 	.word	0x00000000
        /*1b5c*/ 	.word	0x00032430
        /*1b60*/ 	.short	0x010a
        /*1b62*/ 	.byte	0x3f
	.zero		1


	//   ....[82]....
        /*1b64*/ 	.word	0x0001db30
        /*1b68*/ 	.word	0x00000013
        /*1b6c*/ 	.word	0x00032410
        /*1b70*/ 	.short	0x010a
        /*1b72*/ 	.byte	0x3f
	.zero		1


	//   ....[83]....
        /*1b74*/ 	.word	0x0001db80
        /*1b78*/ 	.word	0x00000000
        /*1b7c*/ 	.word	0x00032450
        /*1b80*/ 	.short	0x010a
        /*1b82*/ 	.byte	0x3f
	.zero		1


	//   ....[84]....
        /*1b84*/ 	.word	0x0001dbd0
        /*1b88*/ 	.word	0x00000000
        /*1b8c*/ 	.word	0x00032430
        /*1b90*/ 	.short	0x010a
        /*1b92*/ 	.byte	0x3f
	.zero		1


	//   ....[85]....
        /*1b94*/ 	.word	0x0001dc20
        /*1b98*/ 	.word	0x00000000
        /*1b9c*/ 	.word	0x00032450
        /*1ba0*/ 	.short	0x010a
        /*1ba2*/ 	.byte	0x3f
	.zero		1


	//   ....[86]....
        /*1ba4*/ 	.word	0x0001e830
        /*1ba8*/ 	.word	0x00000016
        /*1bac*/ 	.word	0x00032420
        /*1bb0*/ 	.short	0x010a
        /*1bb2*/ 	.byte	0x3f
	.zero		1


	//   ....[87]....
        /*1bb4*/ 	.word	0x0001e880
        /*1bb8*/ 	.word	0x00000007
        /*1bbc*/ 	.word	0x000324a0
        /*1bc0*/ 	.short	0x010a
        /*1bc2*/ 	.byte	0x3f
	.zero		1


	//   ....[88]....
        /*1bc4*/ 	.word	0x0001e8d0
        /*1bc8*/ 	.word	0x00000007
        /*1bcc*/ 	.word	0x000324c0
        /*1bd0*/ 	.short	0x010a
        /*1bd2*/ 	.byte	0x3f
	.zero		1


	//   ....[89]....
        /*1bd4*/ 	.word	0x0001e920
        /*1bd8*/ 	.word	0x00000006
        /*1bdc*/ 	.word	0x000324a0
        /*1be0*/ 	.short	0x010a
        /*1be2*/ 	.byte	0x3f
	.zero		1


	//   ....[90]....
        /*1be4*/ 	.word	0x0001e970
        /*1be8*/ 	.word	0x00000006
        /*1bec*/ 	.word	0x000324c0
        /*1bf0*/ 	.short	0x010a
        /*1bf2*/ 	.byte	0x3f
	.zero		1


	//   ....[91]....
        /*1bf4*/ 	.word	0x0001ea90
        /*1bf8*/ 	.word	0x0000001d
        /*1bfc*/ 	.word	0x00032440
        /*1c00*/ 	.short	0x010a
        /*1c02*/ 	.byte	0x3f
	.zero		1


	//   ....[92]....
        /*1c04*/ 	.word	0x00020b50
        /*1c08*/ 	.word	0x00000016
        /*1c0c*/ 	.word	0x00032420
        /*1c10*/ 	.short	0x010a
        /*1c12*/ 	.byte	0x3f
	.zero		1


	//   ....[93]....
        /*1c14*/ 	.word	0x00020ba0
        /*1c18*/ 	.word	0x0000001d
        /*1c1c*/ 	.word	0x00032460
        /*1c20*/ 	.short	0x010a
        /*1c22*/ 	.byte	0x3f
	.zero		1


	//   ....[94]....
        /*1c24*/ 	.word	0x000214f0
        /*1c28*/ 	.word	0x00000004
        /*1c2c*/ 	.word	0x00032440
        /*1c30*/ 	.short	0x010a
        /*1c32*/ 	.byte	0x3f
	.zero		1


	//   ....[95]....
        /*1c34*/ 	.word	0x00021bd0
        /*1c38*/ 	.word	0x00000004
        /*1c3c*/ 	.word	0x00032460
        /*1c40*/ 	.short	0x010a
        /*1c42*/ 	.byte	0x3f
	.zero		1


	//   ....[96]....
        /*1c44*/ 	.word	0x00022d20
        /*1c48*/ 	.word	0x00000007
        /*1c4c*/ 	.word	0x00032420
        /*1c50*/ 	.short	0x010a
        /*1c52*/ 	.byte	0x3f
	.zero		1


	//   ....[97]....
        /*1c54*/ 	.word	0x00022ec0
        /*1c58*/ 	.word	0x00000005
        /*1c5c*/ 	.word	0x00032440
        /*1c60*/ 	.short	0x010a
        /*1c62*/ 	.byte	0x3f
	.zero		1


	//   ....[98]....
        /*1c64*/ 	.word	0x00022f10
        /*1c68*/ 	.word	0x00000003
        /*1c6c*/ 	.word	0x00032440
        /*1c70*/ 	.short	0x010a
        /*1c72*/ 	.byte	0x3f
	.zero		1


	//   ....[99]....
        /*1c74*/ 	.word	0x00022f60
        /*1c78*/ 	.word	0x00000005
        /*1c7c*/ 	.word	0x00032460
        /*1c80*/ 	.short	0x010a
        /*1c82*/ 	.byte	0x3f
	.zero		1


	//----- nvinfo : EIATTR_NUM_MBARRIERS
	.align		4
.L_1262:
        /*1c84*/ 	.byte	0x03, 0x38
        /*1c86*/ 	.short	0x0017


	//----- nvinfo : EIATTR_EXIT_INSTR_OFFSETS
	.align		4
        /*1c88*/ 	.byte	0x04, 0x1c
        /*1c8a*/ 	.short	(.L_1264 - .L_1263)


	//   ....[0]....
.L_1263:
        /*1c8c*/ 	.word	0x0001cdd0


	//----- nvinfo : EIATTR_MAX_THREADS
	.align		4
.L_1264:
        /*1c90*/ 	.byte	0x04, 0x05
        /*1c92*/ 	.short	(.L_1266 - .L_1265)
.L_1265:
        /*1c94*/ 	.word	0x00000180
        /*1c98*/ 	.word	0x00000001
        /*1c9c*/ 	.word	0x00000001


	//----- nvinfo : EIATTR_CRS_STACK_SIZE
	.align		4
.L_1266:
        /*1ca0*/ 	.byte	0x04, 0x1e
        /*1ca2*/ 	.short	(.L_1268 - .L_1267)
.L_1267:
        /*1ca4*/ 	.word	0x00000000


	//----- nvinfo : EIATTR_CBANK_PARAM_SIZE
	.align		4
.L_1268:
        /*1ca8*/ 	.byte	0x03, 0x19
        /*1caa*/ 	.short	0x0bf0


	//----- nvinfo : EIATTR_PARAM_CBANK
	.align		4
        /*1cac*/ 	.byte	0x04, 0x0a
        /*1cae*/ 	.short	(.L_1270 - .L_1269)
	.align		4
.L_1269:
        /*1cb0*/ 	.word	index@(.nv.constant0._ZN7cutlass13device_kernelIN5flash11enable_sm90INS1_16FlashAttnFwdSm90INS1_25CollectiveMainloopFwdSm90ILi2EN4cute5tupleIJNS5_1CILi1EEES8_S8_EEENS6_IJNS7_ILi128EEENS7_ILi96EEENS7_ILi64EEEEEELi256ENS_10bfloat16_tEfNS_4arch4Sm90ELb0ELb0ELb1ELb1ELb1ELb1ELb1ELb1ELb0ELb1ELb1ELb0EEENS1_21CollectiveEpilogueFwdINS6_IJSA_NS7_ILi256EEESB_EEES9_SE_SG_Li256ELb1ELb1ELb1ELb0EEENS1_36VarlenDynamicPersistentTileSchedulerILi128ELi96ELi256ELi128ELb1ELb1ELb1ELb0ELb1ELb1EEEEEEEEEvNT_6ParamsE)
        /*1cb4*/ 	.short	0x0210
        /*1cb6*/ 	.short	0x0bf0


	//----- nvinfo : EIATTR_SW_WAR
	.align		4
.L_1270:
        /*1cb8*/ 	.byte	0x04, 0x36
        /*1cba*/ 	.short	(.L_1272 - .L_1271)
.L_1271:
        /*1cbc*/ 	.word	0x00000008
.L_1272:


//--------------------- .nv.info._ZN7cutlass13device_kernelIN5flash11enable_sm90INS1_16FlashAttnFwdSm90INS1_25CollectiveMainloopFwdSm90ILi2EN4cute5tupleIJNS5_1CILi1EEES8_S8_EEENS6_IJNS7_ILi128EEENS7_ILi96EEENS7_ILi64EEEEEELi256ENS_10bfloat16_tEfNS_4arch4Sm90ELb0ELb1ELb1ELb0ELb1ELb0ELb0ELb1ELb0ELb1ELb1ELb0EEENS1_21CollectiveEpilogueFwdINS6_IJSA_NS7_ILi256EEESB_EEES9_SE_SG_Li256ELb0ELb1ELb1ELb0EEENS1_19SingleTileSchedulerILb0ELb1ELb1ELi128EEEEEEEEEvNT_6ParamsE --------------------------
	.section	.nv.info._ZN7cutlass13device_kernelIN5flash11enable_sm90INS1_16FlashAttnFwdSm90INS1_25CollectiveMainloopFwdSm90ILi2EN4cute5tupleIJNS5_1CILi1EEES8_S8_EEENS6_IJNS7_ILi128EEENS7_ILi96EEENS7_ILi64EEEEEELi256ENS_10bfloat16_tEfNS_4arch4Sm90ELb0ELb1ELb1ELb0ELb1ELb0ELb0ELb1ELb0ELb1ELb1ELb0EEENS1_21CollectiveEpilogueFwdINS6_IJSA_NS7_ILi256EEESB_EEES9_SE_SG_Li256ELb0ELb1ELb1ELb0EEENS1_19SingleTileSchedulerILb0ELb1ELb1ELi128EEEEEEEEEvNT_6ParamsE,"",@"SHT_CUDA_INFO"
	.sectionflags	@""
	.align	4


	//----- nvinfo : EIATTR_CUDA_API_VERSION
	.align		4
        /*0000*/ 	.byte	0x04, 0x37
        /*0002*/ 	.short	(.L_1274 - .L_1273)
.L_1273:
        /*0004*/ 	.word	0x00000082


	//----- nvinfo : EIATTR_KPARAM_INFO
	.align		4
.L_1274:
        /*0008*/ 	.byte	0x04, 0x17
        /*000a*/ 	.short	(.L_1276 - .L_1275)
.L_1275:
        /*000c*/ 	.word	0x00000000
        /*0010*/ 	.short	0x0000
        /*0012*/ 	.short	0x0070
        /*0014*/ 	.byte	0x00, 0xf0, 0x01, 0x28


	//----- nvinfo : EIATTR_SPARSE_MMA_MASK
	.align		4
.L_1276:
        /*0018*/ 	.byte	0x03, 0x50
        /*001a*/ 	.short	0x0000


	//----- nvinfo : EIATTR_MAXREG_COUNT
	.align		4
        /*001c*/ 	.byte	0x03, 0x1b
        /*001e*/ 	.short	0x00a8


	//----- nvinfo : EIATTR_NUM_BARRIERS
	.align		4
        /*0020*/ 	.byte	0x02, 0x4c
        /*0022*/ 	.byte	0x10
	.zero		1


	//----- nvinfo : EIATTR_EXTERNS
	.align		4
        /*0024*/ 	.byte	0x04, 0x0f
        /*0026*/ 	.short	(.L_1278 - .L_1277)


	//   ....[0]....
	.align		4
.L_1277:
        /*0028*/ 	.word	index@(__assertfail)


	//----- nvinfo : EIATTR_ANNOTATIONS
	.align		4
.L_1278:
        /*002c*/ 	.byte	0x04, 0x55
        /*002e*/ 	.short	(.L_1280 - .L_1279)


	//   ....[0]....
.L_1279:
        /*0030*/ 	.word	0x00000001
        /*0034*/ 	.byte	0xf0, 0x08, 0x00, 0x00, 0x01, 0x00, 0x00, 0x00, 0x70, 0x09, 0x02, 0x00


	//----- nvinfo : EIATTR_MERCURY_ISA_VERSION
	.align		4
.L_1280:
        /*0040*/ 	.byte	0x03, 0x5f
        /*0042*/ 	.short	0x0101


	//----- nvinfo : EIATTR_INT_WARP_WIDE_INSTR_OFFSETS
	.align		4
        /*0044*/ 	.byte	0x04, 0x31
        /*0046*/ 	.short	(.L_1282 - .L_1281)


	//   ....[0]....
.L_1281:
        /*0048*/ 	.word	0x000000c0


	//   ....[1]....
        /*004c*/ 	.word	0x000000d0


	//   ....[2]....
        /*0050*/ 	.word	0x00000170


	//----- nvinfo : EIATTR_COOP_GROUP_MASK_REGIDS
	.align		4
.L_1282:
        /*0054*/ 	.byte	0x04, 0x29
        /*0056*/ 	.short	(.L_1284 - .L_1283)


	//   ....[0]....
.L_1283:
        /*0058*/ 	.word	0xffffffff


	//   ....[1]....
        /*005c*/ 	.word	0xffffffff


	//   ....[2]....
        /*0060*/ 	.word	0xffffffff


	//   ....[3]....
        /*0064*/ 	.word	0xffffffff


	//   ....[4]....
        /*0068*/ 	.word	0xffffffff


	//   ....[5]....
        /*006c*/ 	.word	0xffffffff


	//   ....[6]....
        /*0070*/ 	.word	0xffffffff


	//   ....[7]....
        /*0074*/ 	.word	0xffffffff


	//   ....[8]....
        /*0078*/ 	.word	0xffffffff


	//   ....[9]....
        /*007c*/ 	.word	0xffffffff


	//   ....[10]....
        /*0080*/ 	.word	0xffffffff


	//   ....[11]....
        /*0084*/ 	.word	0xffffffff


	//   ....[12]....
        /*0088*/ 	.word	0xffffffff


	//   ....[13]....
        /*008c*/ 	.word	0xffffffff


	//   ....[14]....
        /*0090*/ 	.word	0xffffffff


	//   ....[15]....
        /*0094*/ 	.word	0xffffffff


	//   ....[16]....
        /*0098*/ 	.word	0xffffffff


	//   ....[17]....
        /*009c*/ 	.word	0xffffffff


	//   ....[18]....
        /*00a0*/ 	.word	0xffffffff


	//   ....[19]....
        /*00a4*/ 	.word	0xffffffff


	//   ....[20]....
        /*00a8*/ 	.word	0xffffffff


	//   ....[21]....
        /*00ac*/ 	.word	0xffffffff


	//   ....[22]....
        /*00b0*/ 	.word	0xffffffff


	//   ....[23]....
        /*00b4*/ 	.word	0xffffffff


	//   ....[24]....
        /*00b8*/ 	.word	0xffffffff


	//   ....[25]....
        /*00bc*/ 	.word	0xffffffff


	//   ....[26]....
        /*00c0*/ 	.word	0xffffffff


	//   ....[27]....
        /*00c4*/ 	.word	0xffffffff


	//   ....[28]....
        /*00c8*/ 	.word	0xffffffff


	//   ....[29]....
        /*00cc*/ 	.word	0xffffffff


	//   ....[30]....
        /*00d0*/ 	.word	0xffffffff


	//   ....[31]....
        /*00d4*/ 	.word	0xffffffff


	//   ....[32]....
        /*00d8*/ 	.word	0xffffffff


	//   ....[33]....
        /*00dc*/ 	.word	0xffffffff


	//   ....[34]....
        /*00e0*/ 	.word	0xffffffff


	//   ....[35]....
        /*00e4*/ 	.word	0xffffffff


	//   ....[36]....
        /*00e8*/ 	.word	0xffffffff


	//   ....[37]....
        /*00ec*/ 	.word	0xffffffff


	//   ....[38]....
        /*00f0*/ 	.word	0xffffffff


	//   ....[39]....
        /*00f4*/ 	.word	0xffffffff


	//   ....[40]....
        /*00f8*/ 	.word	0xffffffff


	//   ....[41]....
        /*00fc*/ 	.word	0xffffffff


	//   ....[42]....
        /*0100*/ 	.word	0xffffffff


	//   ....[43]....
        /*0104*/ 	.word	0xffffffff


	//   ....[44]....
        /*0108*/ 	.word	0xffffffff


	//   ....[45]....
        /*010c*/ 	.word	0xffffffff


	//   ....[46]....
        /*0110*/ 	.word	0xffffffff


	//   ....[47]....
        /*0114*/ 	.word	0xffffffff


	//   ....[48]....
        /*0118*/ 	.word	0xffffffff


	//   ....[49]....
        /*011c*/ 	.word	0xffffffff


	//   ....[50]....
        /*0120*/ 	.word	0xffffffff


	//   ....[51]....
        /*0124*/ 	.word	0xffffffff


	//   ....[52]....
        /*0128*/ 	.word	0xffffffff


	//   ....[53]....
        /*012c*/ 	.word	0xffffffff


	//   ....[54]....
        /*0130*/ 	.word	0xffffffff


	//   ....[55]....
        /*0134*/ 	.word	0xffffffff


	//   ....[56]....
        /*0138*/ 	.word	0xffffffff


	//   ....[57]....
        /*013c*/ 	.word	0xffffffff


	//   ....[58]....
        /*0140*/ 	.word	0xffffffff


	//   ....[59]....
        /*0144*/ 	.word	0xffffffff


	//   ....[60]....
        /*0148*/ 	.word	0xffffffff


	//   ....[61]....
        /*014c*/ 	.word	0xffffffff


	//   ....[62]....
        /*0150*/ 	.word	0xffffffff


	//   ....[63]....
        /*0154*/ 	.word	0xffffffff


	//   ....[64]....
        /*0158*/ 	.word	0xffffffff


	//   ....[65]....
        /*015c*/ 	.word	0xffffffff


	//   ....[66]....
        /*0160*/ 	.word	0xffffffff


	//   ....[67]....
        /*0164*/ 	.word	0xffffffff


	//   ....[68]....
        /*0168*/ 	.word	0xffffffff


	//   ....[69]....
        /*016c*/ 	.word	0xffffffff


	//   ....[70]....
        /*0170*/ 	.word	0xffffffff


	//   ....[71]....
        /*0174*/ 	.word	0xffffffff


	//   ....[72]....
        /*0178*/ 	.word	0xffffffff


	//   ....[73]....
        /*017c*/ 	.word	0xffffffff


	//   ....[74]....
        /*0180*/ 	.word	0xffffffff


	//   ....[75]....
        /*0184*/ 	.word	0xffffffff


	//   ....[76]....
        /*0188*/ 	.word	0xffffffff


	//   ....[77]....
        /*018c*/ 	.word	0xffffffff


	//   ....[78]....
        /*0190*/ 	.word	0xffffffff


	//   ....[79]....
        /*0194*/ 	.word	0xffffffff


	//   ....[80]....
        /*0198*/ 	.word	0xffffffff


	//   ....[81]....
        /*019c*/ 	.word	0xffffffff


	//   ....[82]....
        /*01a0*/ 	.word	0xffffffff


	//   ....[83]....
        /*01a4*/ 	.word	0xffffffff


	//   ....[84]....
        /*01a8*/ 	.word	0xffffffff


	//   ....[85]....
        /*01ac*/ 	.word	0xffffffff


	//   ....[86]....
        /*01b0*/ 	.word	0xffffffff


	//   ....[87]....
        /*01b4*/ 	.word	0xffffffff


	//   ....[88]....
        /*01b8*/ 	.word	0xffffffff


	//   ....[89]....
        /*01bc*/ 	.word	0xffffffff


	//   ....[90]....
        /*01c0*/ 	.word	0xffffffff


	//   ....[91]....
        /*01c4*/ 	.word	0xffffffff


	//   ....[92]....
        /*01c8*/ 	.word	0xffffffff


	//   ....[93]....
        /*01cc*/ 	.word	0xffffffff


	//   ....[94]....
        /*01d0*/ 	.word	0xffffffff


	//   ....[95]....
        /*01d4*/ 	.word	0xffffffff


	//   ....[96]....
        /*01d8*/ 	.word	0xffffffff


	//   ....[97]....
        /*01dc*/ 	.word	0xffffffff


	//   ....[98]....
        /*01e0*/ 	.word	0xffffffff


	//   ....[99]....
        /*01e4*/ 	.word	0xffffffff


	//   ....[100]....
        /*01e8*/ 	.word	0xffffffff


	//   ....[101]....
        /*01ec*/ 	.word	0x0500000f


	//   ....[102]....
        /*01f0*/ 	.word	0x0500000f


	//   ....[103]....
        /*01f4*/ 	.word	0x0500000f


	//   ....[104]....
        /*01f8*/ 	.word	0x0500000f


	//   ....[105]....
        /*01fc*/ 	.word	0x0500000f


	//   ....[106]....
        /*0200*/ 	.word	0x0500000f


	//   ....[107]....
        /*0204*/ 	.word	0x0500000f


	//   ....[108]....
        /*0208*/ 	.word	0x0500000f


	//   ....[109]....
        /*020c*/ 	.word	0x0500000f


	//   ....[110]....
        /*0210*/ 	.word	0x0500000f


	//   ....[111]....
        /*0214*/ 	.word	0x0500000f


	//   ....[112]....
        /*0218*/ 	.word	0x0500000f


	//   ....[113]....
        /*021c*/ 	.word	0x0500000f


	//   ....[114]....
        /*0220*/ 	.word	0x0500000f


	//   ....[115]....
        /*0224*/ 	.word	0x0500000f


	//   ....[116]....
        /*0228*/ 	.word	0x0500000f


	//   ....[117]....
        /*022c*/ 	.word	0x0500000f


	//   ....[118]....
        /*0230*/ 	.word	0x0500000f


	//   ....[119]....
        /*0234*/ 	.word	0x0500000f


	//   ....[120]....
        /*0238*/ 	.word	0x0500000f


	//   ....[121]....
        /*023c*/ 	.word	0x0500000f


	//   ....[122]....
        /*0240*/ 	.word	0x0500000f


	//   ....[123]....
        /*0244*/ 	.word	0x0500000f


	//   ....[124]....
        /*0248*/ 	.word	0x0500000f


	//   ....[125]....
        /*024c*/ 	.word	0x0500000f


	//   ....[126]....
        /*0250*/ 	.word	0x0500000f


	//   ....[127]....
        /*0254*/ 	.word	0x0500000f


	//   ....[128]....
        /*0258*/ 	.word	0x0500000f


	//   ....[129]....
        /*025c*/ 	.word	0x0500000f


	//   ....[130]....
        /*0260*/ 	.word	0x0500000f


	//   ....[131]....
        /*0264*/ 	.word	0x0500000f


	//   ....[132]....
        /*0268*/ 	.word	0x0500000f


	//   ....[133]....
        /*026c*/ 	.word	0x0500000f


	//   ....[134]....
        /*0270*/ 	.word	0x0500000f


	//   ....[135]....
        /*0274*/ 	.word	0x0500000f


	//   ....[136]....
        /*0278*/ 	.word	0x0500000f


	//   ....[137]....
        /*027c*/ 	.word	0x0500000f


	//   ....[138]....
        /*0280*/ 	.word	0x0500000f


	//   ....[139]....
        /*0284*/ 	.word	0x0500000f


	//   ....[140]....
        /*0288*/ 	.word	0x0500000f


	//   ....[141]....
        /*028c*/ 	.word	0x0500000f


	//   ....[142]....
        /*0290*/ 	.word	0x0500000f


	//   ....[143]....
        /*0294*/ 	.word	0x0500000f


	//   ....[144]....
        /*0298*/ 	.word	0x0500000f


	//   ....[145]....
        /*029c*/ 	.word	0x0500000f


	//   ....[146]....
        /*02a0*/ 	.word	0x0500000f


	//   ....[147]....
        /*02a4*/ 	.word	0x0500000f


	//   ....[148]....
        /*02a8*/ 	.word	0x0500000f


	//   ....[149]....
        /*02ac*/ 	.word	0x0500000f


	//   ....[150]....
        /*02b0*/ 	.word	0x0500000f


	//   ....[151]....
        /*02b4*/ 	.word	0x0500000f


	//   ....[152]....
        /*02b8*/ 	.word	0x0500000f


	//   ....[153]....
        /*02bc*/ 	.word	0x0500000f


	//   ....[154]....
        /*02c0*/ 	.word	0x0500000f


	//   ....[155]....
        /*02c4*/ 	.word	0x0500000f


	//   ....[156]....
        /*02c8*/ 	.word	0x0500000f


	//   ....[157]....
        /*02cc*/ 	.word	0x0500000f


	//   ....[158]....
        /*02d0*/ 	.word	0x0500000f


	//   ....[159]....
        /*02d4*/ 	.word	0x0500000f


	//   ....[160]....
        /*02d8*/ 	.word	0x0500000f


	//   ....[161]....
        /*02dc*/ 	.word	0x0500000f


	//   ....[162]....
        /*02e0*/ 	.word	0x0500000f


	//   ....[163]....
        /*02e4*/ 	.word	0x0500000f


	//   ....[164]....
        /*02e8*/ 	.word	0x0500000f


	//   ....[165]....
        /*02ec*/ 	.word	0x0500000f


	//   ....[166]....
        /*02f0*/ 	.word	0x0500000f


	//   ....[167]....
        /*02f4*/ 	.word	0xffffffff


	//   ....[168]....
        /*02f8*/ 	.word	0xffffffff


	//   ....[169]....
        /*02fc*/ 	.word	0xffffffff


	//   ....[170]....
        /*0300*/ 	.word	0xffffffff


	//   ....[171]....
        /*0304*/ 	.word	0xffffffff


	//   ....[172]....
        /*0308*/ 	.word	0xffffffff


	//----- nvinfo : EIATTR_COOP_GROUP_INSTR_OFFSETS
	.align		4
.L_1284:
        /*030c*/ 	.byte	0x04, 0x28
        /*030e*/ 	.short	(.L_1286 - .L_1285)


	//   ....[0]....
.L_1285:
        /*0310*/ 	.word	0x00000080


	//   ....[1]....
        /*0314*/ 	.word	0x00000090


	//   ....[2]....
        /*0318*/ 	.word	0x000002d0


	//   ....[3]....
        /*031c*/ 	.word	0x00000430


	//   ....[4]....
        /*0320*/ 	.word	0x00000550


	//   ....[5]....
        /*0324*/ 	.word	0x000006b0


	//   ....[6]....
        /*0328*/ 	.word	0x00001ac0


	//   ....[7]....
        /*032c*/ 	.word	0x00002c60


	//   ....[8]....
        /*0330*/ 	.word	0x00003a00


	//   ....[9]....
        /*0334*/ 	.word	0x00004370


	//   ....[10]....
        /*0338*/ 	.word	0x00004400


	//   ....[11]....
        /*033c*/ 	.word	0x00004520


	//   ....[12]....
        /*0340*/ 	.word	0x00004580


	//   ....[13]....
        /*0344*/ 	.word	0x00009860


	//   ....[14]....
        /*0348*/ 	.word	0x000098b0


	//   ....[15]....
        /*034c*/ 	.word	0x00009900


	//   ....[16]....
        /*0350*/ 	.word	0x00009920


	//   ....[17]....
        /*0354*/ 	.word	0x0000f010


	//   ....[18]....
        /*0358*/ 	.word	0x0000f7a0


	//   ....[19]....
        /*035c*/ 	.word	0x00010990


	//   ....[20]....
        /*0360*/ 	.word	0x00010a70


	//   ....[21]....
        /*0364*/ 	.word	0x00010c20


	//   ....[22]....
        /*0368*/ 	.word	0x00010c40


	//   ....[23]....
        /*036c*/ 	.word	0x00015d10


	//   ....[24]....
        /*0370*/ 	.word	0x00015d30


	//   ....[25]....
        /*0374*/ 	.word	0x00015d80


	//   ....[26]....
        /*0378*/ 	.word	0x00015db0


	//   ....[27]....
        /*037c*/ 	.word	0x000171b0


	//   ....[28]....
        /*0380*/ 	.word	0x000171f0


	//   ....[29]....
        /*0384*/ 	.word	0x00017470


	//   ....[30]....
        /*0388*/ 	.word	0x000174b0


	//   ....[31]....
        /*038c*/ 	.word	0x000174d0


	//   ....[32]....
        /*0390*/ 	.word	0x000174e0


	//   ....[33]....
        /*0394*/ 	.word	0x00018310


	//   ....[34]....
        /*0398*/ 	.word	0x00018320


	//   ....[35]....
        /*039c*/ 	.word	0x00019500


	//   ....[36]....
        /*03a0*/ 	.word	0x0001aa50


	//   ....[37]....
        /*03a4*/ 	.word	0x0001aa70


	//   ....[38]....
        /*03a8*/ 	.word	0x0001aa90


	//   ....[39]....
        /*03ac*/ 	.word	0x0001aab0


	//   ....[40]....
        /*03b0*/ 	.word	0x0001ab00


	//   ....[41]....
        /*03b4*/ 	.word	0x0001ab20


	//   ....[42]....
        /*03b8*/ 	.word	0x0001ab70


	//   ....[43]....
        /*03bc*/ 	.word	0x0001ab90


	//   ....[44]....
        /*03c0*/ 	.word	0x0001abe0


	//   ....[45]....
        /*03c4*/ 	.word	0x0001ac00


	//   ....[46]....
        /*03c8*/ 	.word	0x0001ac50


	//   ....[47]....
        /*03cc*/ 	.word	0x0001ac70


	//   ....[48]....
        /*03d0*/ 	.word	0x0001b1e0


	//   ....[49]....
        /*03d4*/ 	.word	0x0001b210


	//   ....[50]....
        /*03d8*/ 	.word	0x0001b240


	//   ....[51]....
        /*03dc*/ 	.word	0x0001b2a0


	//   ....[52]....
        /*03e0*/ 	.word	0x0001b300


	//   ....[53]....
        /*03e4*/ 	.word	0x0001b320


	//   ....[54]....
        /*03e8*/ 	.word	0x0001b380


	//   ....[55]....
        /*03ec*/ 	.word	0x0001b3a0


	//   ....[56]....
        /*03f0*/ 	.word	0x0001b400


	//   ....[57]....
        /*03f4*/ 	.word	0x0001b420


	//   ....[58]....
        /*03f8*/ 	.word	0x0001b480


	//   ....[59]....
        /*03fc*/ 	.word	0x0001b4a0


	//   ....[60]....
        /*0400*/ 	.word	0x0001b500


	//   ....[61]....
        /*0404*/ 	.word	0x0001b520


	//   ....[62]....
        /*0408*/ 	.word	0x0001b570


	//   ....[63]....
        /*040c*/ 	.word	0x0001b590


	//   ....[64]....
        /*0410*/ 	.word	0x0001b910


	//   ....[65]....
        /*0414*/ 	.word	0x0001b940


	//   ....[66]....
        /*0418*/ 	.word	0x0001b960


	//   ....[67]....
        /*041c*/ 	.word	0x0001b970


	//   ....[68]....
        /*0420*/ 	.word	0x0001b990


	//   ....[69]....
        /*0424*/ 	.word	0x0001b9e0


	//   ....[70]....
        /*0428*/ 	.word	0x0001ba70


	//   ....[71]....
        /*042c*/ 	.word	0x0001bab0


	//   ....[72]....
        /*0430*/ 	.word	0x0001bb60


	//   ....[73]....
        /*0434*/ 	.word	0x0001bb90


	//   ....[74]....
        /*0438*/ 	.word	0x0001bba0


	//   ....[75]....
        /*043c*/ 	.word	0x0001bc30


	//   ....[76]....
        /*0440*/ 	.word	0x0001c3a0


	//   ....[77]....
        /*0444*/ 	.word	0x0001c3c0


	//   ....[78]....
        /*0448*/ 	.word	0x0001c3d0


	//   ....[79]....
        /*044c*/ 	.word	0x0001c3e0


	//   ....[80]....
        /*0450*/ 	.word	0x0001c400


	//   ....[81]....
        /*0454*/ 	.word	0x0001c420


	//   ....[82]....
        /*0458*/ 	.word	0x0001c450


	//   ....[83]....
        /*045c*/ 	.word	0x0001c490


	//   ....[84]....
        /*0460*/ 	.word	0x0001c4b0


	//   ....[85]....
        /*0464*/ 	.word	0x0001c4e0


	//   ....[86]....
        /*0468*/ 	.word	0x0001c500


	//   ....[87]....
        /*046c*/ 	.word	0x0001c530


	//   ....[88]....
        /*0470*/ 	.word	0x0001c890


	//   ....[89]....
        /*0474*/ 	.word	0x0001c8b0


	//   ....[90]....
        /*0478*/ 	.word	0x0001c8c0


	//   ....[91]....
        /*047c*/ 	.word	0x0001c8d0


	//   ....[92]....
        /*0480*/ 	.word	0x0001c8e0


	//   ....[93]....
        /*0484*/ 	.word	0x0001c900


	//   ....[94]....
        /*0488*/ 	.word	0x0001c970


	//   ....[95]....
        /*048c*/ 	.word	0x0001c990


	//   ....[96]....
        /*0490*/ 	.word	0x0001c9f0


	//   ....[97]....
        /*0494*/ 	.word	0x0001ca00


	//   ....[98]....
        /*0498*/ 	.word	0x0001ca70


	//   ....[99]....
        /*049c*/ 	.word	0x0001caf0


	//   ....[100]....
        /*04a0*/ 	.word	0x0001ce20


	//   ....[101]....
        /*04a4*/ 	.word	0x0001d310


	//   ....[102]....
        /*04a8*/ 	.word	0x0001d400


	//   ....[103]....
        /*04ac*/ 	.word	0x0001d4a0


	//   ....[104]....
        /*04b0*/ 	.word	0x0001d500


	//   ....[105]....
        /*04b4*/ 	.word	0x0001d5c0


	//   ....[106]....
        /*04b8*/ 	.word	0x0001d620


	//   ....[107]....
        /*04bc*/ 	.word	0x0001d6e0


	//   ....[108]....
        /*04c0*/ 	.word	0x0001d740


	//   ....[109]....
        /*04c4*/ 	.word	0x0001d800


	//   ....[110]....
        /*04c8*/ 	.word	0x0001d860


	//   ....[111]....
        /*04cc*/ 	.word	0x0001d920


	//   ....[112]....
        /*04d0*/ 	.word	0x0001d980


	//   ....[113]....
        /*04d4*/ 	.word	0x0001da20


	//   ....[114]....
        /*04d8*/ 	.word	0x0001dab0


	//   ....[115]....
        /*04dc*/ 	.word	0x0001db10


	//   ....[116]....
        /*04e0*/ 	.word	0x0001dbd0


	//   ....[117]....
        /*04e4*/ 	.word	0x0001dc90


	//   ....[118]....
        /*04e8*/ 	.word	0x0001dcf0


	//   ....[119]....
        /*04ec*/ 	.word	0x0001ddc0


	//   ....[120]....
        /*04f0*/ 	.word	0x0001de20


	//   ....[121]....
        /*04f4*/ 	.word	0x0001def0


	//   ....[122]....
        /*04f8*/ 	.word	0x0001df50


	//   ....[123]....
        /*04fc*/ 	.word	0x0001e020


	//   ....[124]....
        /*0500*/ 	.word	0x0001e080


	//   ....[125]....
        /*0504*/ 	.word	0x0001e140


	//   ....[126]....
        /*0508*/ 	.word	0x0001e1a0


	//   ....[127]....
        /*050c*/ 	.word	0x0001e260


	//   ....[128]....
        /*0510*/ 	.word	0x0001e2d0


	//   ....[129]....
        /*0514*/ 	.word	0x0001e370


	//   ....[130]....
        /*0518*/ 	.word	0x0001e4c0


	//   ....[131]....
        /*051c*/ 	.word	0x0001e590


	//   ....[132]....
        /*0520*/ 	.word	0x0001e600


	//   ....[133]....
        /*0524*/ 	.word	0x0001e6e0


	//   ....[134]....
        /*0528*/ 	.word	0x0001e7c0


	//   ....[135]....
        /*052c*/ 	.word	0x0001e880


	//   ....[136]....
        /*0530*/ 	.word	0x0001e960


	//   ....[137]....
        /*0534*/ 	.word	0x0001ea20


	//   ....[138]....
        /*0538*/ 	.word	0x0001eb00


	//   ....[139]....
        /*053c*/ 	.word	0x0001ebc0


	//   ....[140]....
        /*0540*/ 	.word	0x0001eca0


	//   ....[141]....
        /*0544*/ 	.word	0x0001ed60


	//   ....[142]....
        /*0548*/ 	.word	0x0001eec0


	//   ....[143]....
        /*054c*/ 	.word	0x0001ef60


	//   ....[144]....
        /*0550*/ 	.word	0x0001efc0


	//   ....[145]....
        /*0554*/ 	.word	0x0001f060


	//   ....[146]....
        /*0558*/ 	.word	0x0001f0c0


	//   ....[147]....
        /*055c*/ 	.word	0x0001f160


	//   ....[148]....
        /*0560*/ 	.word	0x0001f1c0


	//   ....[149]....
        /*0564*/ 	.word	0x0001f260


	//   ....[150]....
        /*0568*/ 	.word	0x0001f2c0


	//   ....[151]....
        /*056c*/ 	.word	0x0001f360


	//   ....[152]....
        /*0570*/ 	.word	0x0001f3c0


	//   ....[153]....
        /*0574*/ 	.word	0x0001f460


	//   ....[154]....
        /*0578*/ 	.word	0x0001f540


	//   ....[155]....
        /*057c*/ 	.word	0x0001f5e0


	//   ....[156]....
        /*0580*/ 	.word	0x0001f650


	//   ....[157]....
        /*0584*/ 	.word	0x0001f720


	//   ....[158]....
        /*0588*/ 	.word	0x0001f780


	//   ....[159]....
        /*058c*/ 	.word	0x0001f850


	//   ....[160]....
        /*0590*/ 	.word	0x0001f8b0


	//   ....[161]....
        /*0594*/ 	.word	0x0001f980


	//   ....[162]....
        /*0598*/ 	.word	0x0001f9e0


	//   ....[163]....
        /*059c*/ 	.word	0x0001fab0


	//   ....[164]....
        /*05a0*/ 	.word	0x0001fb10


	//   ....[165]....
        /*05a4*/ 	.word	0x0001fbe0


	//   ....[166]....
        /*05a8*/ 	.word	0x0001fcf0


	//   ....[167]....
        /*05ac*/ 	.word	0x00020ff0


	//   ....[168]....
        /*05b0*/ 	.word	0x00021730


	//   ....[169]....
        /*05b4*/ 	.word	0x000229d0


	//   ....[170]....
        /*05b8*/ 	.word	0x00022a30


	//   ....[171]....
        /*05bc*/ 	.word	0x00022a90


	//   ....[172]....
        /*05c0*/ 	.word	0x00022ab0


	//----- nvinfo : EIATTR_REG_RECONFIG
	.align		4
.L_1286:
        /*05c4*/ 	.byte	0x01, 0x54
	.zero		2


	//----- nvinfo : EIATTR_SYSCALL_OFFSETS
	.align		4
        /*05c8*/ 	.byte	0x04, 0x46
        /*05ca*/ 	.short	(.L_1288 - .L_1287)


	//   ....[0]....
.L_1287:
        /*05cc*/ 	.word	0x00001d40


	//   ....[1]....
        /*05d0*/ 	.word	0x0001a0c0


	//   ....[2]....
        /*05d4*/ 	.word	0x0001a200


	//   ....[3]....
        /*05d8*/ 	.word	0x0001a2f0


	//   ....[4]....
        /*05dc*/ 	.word	0x0001aee0


	//----- nvinfo : EIATTR_MBARRIER_INSTR_OFFSETS
	.align		4
.L_1288:
        /*05e0*/ 	.byte	0x04, 0x39
        /*05e2*/ 	.short	(.L_1290 - .L_1289)


	//   ....[0]....
.L_1289:
        /*05e4*/ 	.word	0x00000180
        /*05e8*/ 	.word	0x000000ff
        /*05ec*/ 	.word	0x00022800
        /*05f0*/ 	.short	0x0100
        /*05f2*/ 	.byte	0x08
	.zero		1


	//   ....[1]....
        /*05f4*/ 	.word	0x00000190
        /*05f8*/ 	.word	0x000000ff
        /*05fc*/ 	.word	0x00022820
        /*0600*/ 	.short	0x0100
        /*0602*/ 	.byte	0x08
	.zero		1


	//   ....[2]....
        /*0604*/ 	.word	0x00000280
        /*0608*/ 	.word	0x000000ff
        /*060c*/ 	.word	0x00022830
        /*0610*/ 	.short	0x0100
        /*0612*/ 	.byte	0x08
	.zero		1


	//   ....[3]....
        /*0614*/ 	.word	0x00000290
        /*0618*/ 	.word	0x000000ff
        /*061c*/ 	.word	0x00022840
        /*0620*/ 	.short	0x0100
        /*0622*/ 	.byte	0x08
	.zero		1


	//   ....[4]....
        /*0624*/ 	.word	0x000002a0
        /*0628*/ 	.word	0x000000ff
        /*062c*/ 	.word	0x00022838
        /*0630*/ 	.short	0x0100
        /*0632*/ 	.byte	0x08
	.zero		1


	//   ....[5]....
        /*0634*/ 	.word	0x000002b0
        /*0638*/ 	.word	0x000000ff
        /*063c*/ 	.word	0x00022848
        /*0640*/ 	.short	0x0100
        /*0642*/ 	.byte	0x08
	.zero		1


	//   ....[6]....
        /*0644*/ 	.word	0x000003e0
        /*0648*/ 	.word	0x000000ff
        /*064c*/ 	.word	0x00022850
        /*0650*/ 	.short	0x0100
        /*0652*/ 	.byte	0x08
	.zero		1


	//   ....[7]....
        /*0654*/ 	.word	0x000003f0
        /*0658*/ 	.word	0x000000ff
        /*065c*/ 	.word	0x00022860
        /*0660*/ 	.short	0x0100
        /*0662*/ 	.byte	0x08
	.zero		1


	//   ....[8]....
        /*0664*/ 	.word	0x00000400
        /*0668*/ 	.word	0x000000ff
        /*066c*/ 	.word	0x00022858
        /*0670*/ 	.short	0x0100
        /*0672*/ 	.byte	0x08
	.zero		1


	//   ....[9]....
        /*0674*/ 	.word	0x00000410
        /*0678*/ 	.word	0x000000ff
        /*067c*/ 	.word	0x00022868
        /*0680*/ 	.short	0x0100
        /*0682*/ 	.byte	0x08
	.zero		1


	//   ....[10]....
        /*0684*/ 	.word	0x00000500
        /*0688*/ 	.word	0x000000ff
        /*068c*/ 	.word	0x00022870
        /*0690*/ 	.short	0x0100
        /*0692*/ 	.byte	0x06
	.zero		1


	//   ....[11]....
        /*0694*/ 	.word	0x00000510
        /*0698*/ 	.word	0x000000ff
        /*069c*/ 	.word	0x00022880
        /*06a0*/ 	.short	0x0100
        /*06a2*/ 	.byte	0x06
	.zero		1


	//   ....[12]....
        /*06a4*/ 	.word	0x00000520
        /*06a8*/ 	.word	0x000000ff
        /*06ac*/ 	.word	0x00022878
        /*06b0*/ 	.short	0x0100
        /*06b2*/ 	.byte	0x06
	.zero		1


	//   ....[13]....
        /*06b4*/ 	.word	0x00000530
        /*06b8*/ 	.word	0x000000ff
        /*06bc*/ 	.word	0x00022888
        /*06c0*/ 	.short	0x0100
        /*06c2*/ 	.byte	0x06
	.zero		1


	//   ....[14]....
        /*06c4*/ 	.word	0x00000660
        /*06c8*/ 	.word	0x000000ff
        /*06cc*/ 	.word	0x00022890
        /*06d0*/ 	.short	0x0100
        /*06d2*/ 	.byte	0x08
	.zero		1


	//   ....[15]....
        /*06d4*/ 	.word	0x00000670
        /*06d8*/ 	.word	0x000000ff
        /*06dc*/ 	.word	0x000228a0
        /*06e0*/ 	.short	0x0100
        /*06e2*/ 	.byte	0x08
	.zero		1


	//   ....[16]....
        /*06e4*/ 	.word	0x00000680
        /*06e8*/ 	.word	0x000000ff
        /*06ec*/ 	.word	0x00022898
        /*06f0*/ 	.short	0x0100
        /*06f2*/ 	.byte	0x08
	.zero		1


	//   ....[17]....
        /*06f4*/ 	.word	0x00000690
        /*06f8*/ 	.word	0x000000ff
        /*06fc*/ 	.word	0x000228a8
        /*0700*/ 	.short	0x0100
        /*0702*/ 	.byte	0x08
	.zero		1


	//   ....[18]....
        /*0704*/ 	.word	0x000007d0
        /*0708*/ 	.word	0x000000ff
        /*070c*/ 	.word	0x000228b0
        /*0710*/ 	.short	0x0100
        /*0712*/ 	.byte	0x08
	.zero		1


	//   ....[19]....
        /*0714*/ 	.word	0x000007e0
        /*0718*/ 	.word	0x000000ff
        /*071c*/ 	.word	0x000228c0
        /*0720*/ 	.short	0x0100
        /*0722*/ 	.byte	0x08
	.zero		1


	//   ....[20]....
        /*0724*/ 	.word	0x000007f0
        /*0728*/ 	.word	0x000000ff
        /*072c*/ 	.word	0x000228b8
        /*0730*/ 	.short	0x0100
        /*0732*/ 	.byte	0x08
	.zero		1


	//   ....[21]....
        /*0734*/ 	.word	0x00000800
        /*0738*/ 	.word	0x000000ff
        /*073c*/ 	.word	0x000228c8
        /*0740*/ 	.short	0x0100
        /*0742*/ 	.byte	0x08
	.zero		1


	//   ....[22]....
        /*0744*/ 	.word	0x00002010
        /*0748*/ 	.word	0x00000021
        /*074c*/ 	.word	0x00022800
        /*0750*/ 	.short	0x010a
        /*0752*/ 	.byte	0x3f
	.zero		1


	//   ....[23]....
        /*0754*/ 	.word	0x00002370
        /*0758*/ 	.word	0x0000000a
        /*075c*/ 	.word	0x00000000
        /*0760*/ 	.short	0x010a
        /*0762*/ 	.byte	0x3f
	.zero		1


	//   ....[24]....
        /*0764*/ 	.word	0x000023d0
        /*0768*/ 	.word	0x0000000a
        /*076c*/ 	.word	0x00000000
        /*0770*/ 	.short	0x010a
        /*0772*/ 	.byte	0x3f
	.zero		1


	//   ....[25]....
        /*0774*/ 	.word	0x00002810
        /*0778*/ 	.word	0x00000000
        /*077c*/ 	.word	0x00000000
        /*0780*/ 	.short	0x0101
        /*0782*/ 	.byte	0x3f
	.zero		1


	//   ....[26]....
        /*0784*/ 	.word	0x00005090
        /*0788*/ 	.word	0x00000000
        /*078c*/ 	.word	0x00000000
        /*0790*/ 	.short	0x010a
        /*0792*/ 	.byte	0x3f
	.zero		1


	//   ....[27]....
        /*0794*/ 	.word	0x000050f0
        /*0798*/ 	.word	0x00000000
        /*079c*/ 	.word	0x00000000
        /*07a0*/ 	.short	0x010a
        /*07a2*/ 	.byte	0x3f
	.zero		1


	//   ....[28]....
        /*07a4*/ 	.word	0x00008140
        /*07a8*/ 	.word	0x00000000
        /*07ac*/ 	.word	0x00000000
        /*07b0*/ 	.short	0x0101
        /*07b2*/ 	.byte	0x3f
	.zero		1


	//   ....[29]....
        /*07b4*/ 	.word	0x00008850
        /*07b8*/ 	.word	0x00000004
        /*07bc*/ 	.word	0x00000000
        /*07c0*/ 	.short	0x010a
        /*07c2*/ 	.byte	0x3f
	.zero		1


	//   ....[30]....
        /*07c4*/ 	.word	0x000088f0
        /*07c8*/ 	.word	0x00000008
        /*07cc*/ 	.word	0x00000000
        /*07d0*/ 	.short	0x010a
        /*07d2*/ 	.byte	0x3f
	.zero		1


	//   ....[31]....
        /*07d4*/ 	.word	0x00008d20
        /*07d8*/ 	.word	0x0000000e
        /*07dc*/ 	.word	0x00000000
        /*07e0*/ 	.short	0x0101
        /*07e2*/ 	.byte	0x3f
	.zero		1


	//   ....[32]....
        /*07e4*/ 	.word	0x0000b330
        /*07e8*/ 	.word	0x00000096
        /*07ec*/ 	.word	0x00000000
        /*07f0*/ 	.short	0x010a
        /*07f2*/ 	.byte	0x3f
	.zero		1


	//   ....[33]....
        /*07f4*/ 	.word	0x0000b390
        /*07f8*/ 	.word	0x00000096
        /*07fc*/ 	.word	0x00000000
        /*0800*/ 	.short	0x010a
        /*0802*/ 	.byte	0x3f
	.zero		1


	//   ....[34]....
        /*0804*/ 	.word	0x0000e600
        /*0808*/ 	.word	0x00000002
        /*080c*/ 	.word	0x00000000
        /*0810*/ 	.short	0x0101
        /*0812*/ 	.byte	0x3f
	.zero		1


	//   ....[35]....
        /*0814*/ 	.word	0x0000e7d0
        /*0818*/ 	.word	0x00000004
        /*081c*/ 	.word	0x00000000
        /*0820*/ 	.short	0x010a
        /*0822*/ 	.byte	0x3f
	.zero		1


	//   ....[36]....
        /*0824*/ 	.word	0x0000e8c0
        /*0828*/ 	.word	0x00000002
        /*082c*/ 	.word	0x00000000
        /*0830*/ 	.short	0x010a
        /*0832*/ 	.byte	0x3f
	.zero		1


	//   ....[37]....
        /*0834*/ 	.word	0x0000ecf0
        /*0838*/ 	.word	0x00000003
        /*083c*/ 	.word	0x00000000
        /*0840*/ 	.short	0x0101
        /*0842*/ 	.byte	0x3f
	.zero		1


	//   ....[38]....
        /*0844*/ 	.word	0x00012610
        /*0848*/ 	.word	0x00000094
        /*084c*/ 	.word	0x00000000
        /*0850*/ 	.short	0x010a
        /*0852*/ 	.byte	0x3f
	.zero		1


	//   ....[39]....
        /*0854*/ 	.word	0x00012670
        /*0858*/ 	.word	0x00000094
        /*085c*/ 	.word	0x00000000
        /*0860*/ 	.short	0x010a
        /*0862*/ 	.byte	0x3f
	.zero		1


	//   ....[40]....
        /*0864*/ 	.word	0x000158e0
        /*0868*/ 	.word	0x00000002
        /*086c*/ 	.word	0x00000000
        /*0870*/ 	.short	0x0101
        /*0872*/ 	.byte	0x3f
	.zero		1


	//   ....[41]....
        /*0874*/ 	.word	0x00016d60
        /*0878*/ 	.word	0x000000ff
        /*087c*/ 	.word	0x00000000
        /*0880*/ 	.short	0x0101
        /*0882*/ 	.byte	0x04
	.zero		1


	//   ....[42]....
        /*0884*/ 	.word	0x0001a7f0
        /*0888*/ 	.word	0x000000ff
        /*088c*/ 	.word	0x00022840
        /*0890*/ 	.short	0x010a
        /*0892*/ 	.byte	0x2e
	.zero		1


	//   ....[43]....
        /*0894*/ 	.word	0x0001ad10
        /*0898*/ 	.word	0x000000ff
        /*089c*/ 	.word	0x00022830
        /*08a0*/ 	.short	0x0107
        /*08a2*/ 	.byte	0x2e
	.zero		1


	//   ....[44]....
        /*08a4*/ 	.word	0x0001ad80
        /*08a8*/ 	.word	0x000000ff
        /*08ac*/ 	.word	0x00022830
        /*08b0*/ 	.short	0x0101
        /*08b2*/ 	.byte	0x2e
	.zero		1


	//   ....[45]....
        /*08b4*/ 	.word	0x0001b660
        /*08b8*/ 	.word	0x000000ff
        /*08bc*/ 	.word	0x00022800
        /*08c0*/ 	.short	0x0107
        /*08c2*/ 	.byte	0x2e
	.zero		1


	//   ....[46]....
        /*08c4*/ 	.word	0x0001b6a0
        /*08c8*/ 	.word	0x000000ff
        /*08cc*/ 	.word	0x00022800
        /*08d0*/ 	.short	0x0101
        /*08d2*/ 	.byte	0x2e
	.zero		1


	//   ....[47]....
        /*08d4*/ 	.word	0x0001b6b0
        /*08d8*/ 	.word	0x000000ff
        /*08dc*/ 	.word	0x00022820
        /*08e0*/ 	.short	0x010a
        /*08e2*/ 	.byte	0x2e
	.zero		1


	//   ....[48]....
        /*08e4*/ 	.word	0x0001b700
        /*08e8*/ 	.word	0x000000ff
        /*08ec*/ 	.word	0x00022860
        /*08f0*/ 	.short	0x010a
        /*08f2*/ 	.byte	0x2e
	.zero		1


	//   ....[49]....
        /*08f4*/ 	.word	0x0001be30
        /*08f8*/ 	.word	0x000000ff
        /*08fc*/ 	.word	0x00022850
        /*0900*/ 	.short	0x0107
        /*0902*/ 	.byte	0x2e
	.zero		1


	//   ....[50]....
        /*0904*/ 	.word	0x0001beb0
        /*0908*/ 	.word	0x000000ff
        /*090c*/ 	.word	0x00022850
        /*0910*/ 	.short	0x0101
        /*0912*/ 	.byte	0x2e
	.zero		1


	//   ....[51]....
        /*0914*/ 	.word	0x0001c1a0
        /*0918*/ 	.word	0x00000013
        /*091c*/ 	.word	0x00022840
        /*0920*/ 	.short	0x010a
        /*0922*/ 	.byte	0x3f
	.zero		1


	//   ....[52]....
        /*0924*/ 	.word	0x0001c5d0
        /*0928*/ 	.word	0x00000013
        /*092c*/ 	.word	0x00022830
        /*0930*/ 	.short	0x0107
        /*0932*/ 	.byte	0x3f
	.zero		1


	//   ....[53]....
        /*0934*/ 	.word	0x0001c680
        /*0938*/ 	.word	0x00000013
        /*093c*/ 	.word	0x00022830
        /*0940*/ 	.short	0x0101
        /*0942*/ 	.byte	0x3f
	.zero		1


	//   ....[54]....
        /*0944*/ 	.word	0x0001c6b0
        /*0948*/ 	.word	0x00000013
        /*094c*/ 	.word	0x00022860
        /*0950*/ 	.short	0x010a
        /*0952*/ 	.byte	0x3f
	.zero		1


	//   ....[55]....
        /*0954*/ 	.word	0x0001cbf0
        /*0958*/ 	.word	0x00000013
        /*095c*/ 	.word	0x00022850
        /*0960*/ 	.short	0x0107
        /*0962*/ 	.byte	0x3f
	.zero		1


	//   ....[56]....
        /*0964*/ 	.word	0x0001ccb0
        /*0968*/ 	.word	0x00000013
        /*096c*/ 	.word	0x00022850
        /*0970*/ 	.short	0x0101
        /*0972*/ 	.byte	0x3f
	.zero		1


	//   ....[57]....
        /*0974*/ 	.word	0x0001cda0
        /*0978*/ 	.word	0x00000007
        /*097c*/ 	.word	0x00022820
        /*0980*/ 	.short	0x010a
        /*0982*/ 	.byte	0x3f
	.zero		1


	//   ....[58]....
        /*0984*/ 	.word	0x0001cf10
        /*0988*/ 	.word	0x00000005
        /*098c*/ 	.word	0x00022840
        /*0990*/ 	.short	0x010a
        /*0992*/ 	.byte	0x3f
	.zero		1


	//   ....[59]....
        /*0994*/ 	.word	0x0001cfb0
        /*0998*/ 	.word	0x00000007
        /*099c*/ 	.word	0x00022840
        /*09a0*/ 	.short	0x010a
        /*09a2*/ 	.byte	0x3f
	.zero		1


	//   ....[60]....
        /*09a4*/ 	.word	0x0001cff0
        /*09a8*/ 	.word	0x00000005
        /*09ac*/ 	.word	0x00022860
        /*09b0*/ 	.short	0x010a
        /*09b2*/ 	.byte	0x3f
	.zero		1


	//   ....[61]....
        /*09b4*/ 	.word	0x0001d030
        /*09b8*/ 	.word	0x00000007
        /*09bc*/ 	.word	0x00022860
        /*09c0*/ 	.short	0x010a
        /*09c2*/ 	.byte	0x3f
	.zero		1


	//   ....[62]....
        /*09c4*/ 	.word	0x0001d090
        /*09c8*/ 	.word	0x00000021
        /*09cc*/ 	.word	0x00022800
        /*09d0*/ 	.short	0x010a
        /*09d2*/ 	.byte	0x3f
	.zero		1


	//   ....[63]....
        /*09d4*/ 	.word	0x0001d0e0
        /*09d8*/ 	.word	0x0000000a
        /*09dc*/ 	.word	0x00000000
        /*09e0*/ 	.short	0x010a
        /*09e2*/ 	.byte	0x3f
	.zero		1


	//   ....[64]....
        /*09e4*/ 	.word	0x0001d130
        /*09e8*/ 	.word	0x00000000
        /*09ec*/ 	.word	0x00000000
        /*09f0*/ 	.short	0x010a
        /*09f2*/ 	.byte	0x3f
	.zero		1


	//   ....[65]....
        /*09f4*/ 	.word	0x0001d180
        /*09f8*/ 	.word	0x00000008
        /*09fc*/ 	.word	0x00000000
        /*0a00*/ 	.short	0x010a
        /*0a02*/ 	.byte	0x3f
	.zero		1


	//   ....[66]....
        /*0a04*/ 	.word	0x0001d1d0
        /*0a08*/ 	.word	0x00000096
        /*0a0c*/ 	.word	0x00000000
        /*0a10*/ 	.short	0x010a
        /*0a12*/ 	.byte	0x3f
	.zero		1


	//   ....[67]....
        /*0a14*/ 	.word	0x0001d220
        /*0a18*/ 	.word	0x00000002
        /*0a1c*/ 	.word	0x00000000
        /*0a20*/ 	.short	0x010a
        /*0a22*/ 	.byte	0x3f
	.zero		1


	//   ....[68]....
        /*0a24*/ 	.word	0x0001d270
        /*0a28*/ 	.word	0x00000094
        /*0a2c*/ 	.word	0x00000000
        /*0a30*/ 	.short	0x010a
        /*0a32*/ 	.byte	0x3f
	.zero		1


	//   ....[69]....
        /*0a34*/ 	.word	0x0001d350
        /*0a38*/ 	.word	0x00000003
        /*0a3c*/ 	.word	0x00022840
        /*0a40*/ 	.short	0x010a
        /*0a42*/ 	.byte	0x3f
	.zero		1


	//   ....[70]....
        /*0a44*/ 	.word	0x0001e3b0
        /*0a48*/ 	.word	0x00000003
        /*0a4c*/ 	.word	0x00022820
        /*0a50*/ 	.short	0x010a
        /*0a52*/ 	.byte	0x3f
	.zero		1


	//   ....[71]....
        /*0a54*/ 	.word	0x0001e410
        /*0a58*/ 	.word	0x00000003
        /*0a5c*/ 	.word	0x00022860
        /*0a60*/ 	.short	0x010a
        /*0a62*/ 	.byte	0x3f
	.zero		1


	//   ....[72]....
        /*0a64*/ 	.word	0x0001ee10
        /*0a68*/ 	.word	0x00000013
        /*0a6c*/ 	.word	0x00022840
        /*0a70*/ 	.short	0x010a
        /*0a72*/ 	.byte	0x3f
	.zero		1


	//   ....[73]....
        /*0a74*/ 	.word	0x0001f490
        /*0a78*/ 	.word	0x00000013
        /*0a7c*/ 	.word	0x00022860
        /*0a80*/ 	.short	0x010a
        /*0a82*/ 	.byte	0x3f
	.zero		1


	//   ....[74]....
        /*0a84*/ 	.word	0x0001fc10
        /*0a88*/ 	.word	0x00000007
        /*0a8c*/ 	.word	0x00022820
        /*0a90*/ 	.short	0x010a
        /*0a92*/ 	.byte	0x3f
	.zero		1


	//   ....[75]....
        /*0a94*/ 	.word	0x0001fdb0
        /*0a98*/ 	.word	0x00000005
        /*0a9c*/ 	.word	0x00022840
        /*0aa0*/ 	.short	0x010a
        /*0aa2*/ 	.byte	0x3f
	.zero		1


	//   ....[76]....
        /*0aa4*/ 	.word	0x0001fe00
        /*0aa8*/ 	.word	0x00000007
        /*0aac*/ 	.word	0x00022840
        /*0ab0*/ 	.short	0x010a
        /*0ab2*/ 	.byte	0x3f
	.zero		1


	//   ....[77]....
        /*0ab4*/ 	.word	0x0001fe50
        /*0ab8*/ 	.word	0x00000005
        /*0abc*/ 	.word	0x00022860
        /*0ac0*/ 	.short	0x010a
        /*0ac2*/ 	.byte	0x3f
	.zero		1


	//   ....[78]....
        /*0ac4*/ 	.word	0x00020210
        /*0ac8*/ 	.word	0x0000000c
        /*0acc*/ 	.word	0x00000000
        /*0ad0*/ 	.short	0x010a
        /*0ad2*/ 	.byte	0x3f
	.zero		1


	//   ....[79]....
        /*0ad4*/ 	.word	0x00020350
        /*0ad8*/ 	.word	0x0000000e
        /*0adc*/ 	.word	0x00000000
        /*0ae0*/ 	.short	0x010a
        /*0ae2*/ 	.byte	0x3f
	.zero		1


	//   ....[80]....
        /*0ae4*/ 	.word	0x00020a00
        /*0ae8*/ 	.word	0x00000007
        /*0aec*/ 	.word	0x00000000
        /*0af0*/ 	.short	0x0101
        /*0af2*/ 	.byte	0x3f
	.zero		1


	//   ....[81]....
        /*0af4*/ 	.word	0x00025160
        /*0af8*/ 	.word	0x00000007
        /*0afc*/ 	.word	0x00000000
        /*0b00*/ 	.short	0x010a
        /*0b02*/ 	.byte	0x3f
	.zero		1


	//   ....[82]....
        /*0b04*/ 	.word	0x000252a0
        /*0b08*/ 	.word	0x00000002
        /*0b0c*/ 	.word	0x00000000
        /*0b10*/ 	.short	0x010a
        /*0b12*/ 	.byte	0x3f
	.zero		1


	//   ....[83]....
        /*0b14*/ 	.word	0x0003d910
        /*0b18*/ 	.word	0x00000003
        /*0b1c*/ 	.word	0x00000000
        /*0b20*/ 	.short	0x0101
        /*0b22*/ 	.byte	0x3f
	.zero		1


	//   ....[84]....
        /*0b24*/ 	.word	0x0003d940
        /*0b28*/ 	.word	0x0000000e
        /*0b2c*/ 	.word	0x00000000
        /*0b30*/ 	.short	0x010a
        /*0b32*/ 	.byte	0x3f
	.zero		1


	//   ....[85]....
        /*0b34*/ 	.word	0x0003d990
        /*0b38*/ 	.word	0x00000002
        /*0b3c*/ 	.word	0x00000000
        /*0b40*/ 	.short	0x010a
        /*0b42*/ 	.byte	0x3f
	.zero		1


	//----- nvinfo : EIATTR_NUM_MBARRIERS
	.align		4
.L_1290:
        /*0b44*/ 	.byte	0x03, 0x38
        /*0b46*/ 	.short	0x0016


	//----- nvinfo : EIATTR_EXIT_INSTR_OFFSETS
	.align		4
        /*0b48*/ 	.byte	0x04, 0x1c
        /*0b4a*/ 	.short	(.L_1292 - .L_1291)


	//   ....[0]....
.L_1291:
        /*0b4c*/ 	.word	0x0001d080


	//----- nvinfo : EIATTR_MAX_THREADS
	.align		4
.L_1292:
        /*0b50*/ 	.byte	0x04, 0x05
        /*0b52*/ 	.short	(.L_1294 - .L_1293)
.L_1293:
        /*0b54*/ 	.word	0x00000180
        /*0b58*/ 	.word	0x00000001
        /*0b5c*/ 	.word	0x00000001


	//----- nvinfo : EIATTR_CRS_STACK_SIZE
	.align		4
.L_1294:
        /*0b60*/ 	.byte	0x04, 0x1e
        /*0b62*/ 	.short	(.L_1296 - .L_1295)
.L_1295:
        /*0b64*/ 	.word	0x00000000


	//----- nvinfo : EIATTR_CBANK_PARAM_SIZE
	.align		4
.L_1296:
        /*0b68*/ 	.byte	0x03, 0x19
        /*0b6a*/ 	.short	0x0a70


	//----- nvinfo : EIATTR_PARAM_CBANK
	.align		4
        /*0b6c*/ 	.byte	0x04, 0x0a
        /*0b6e*/ 	.short	(.L_1298 - .L_1297)
	.align		4
.L_1297:
        /*0b70*/ 	.word	index@(.nv.constant0._ZN7cutlass13device_kernelIN5flash11enable_sm90INS1_16FlashAttnFwdSm90INS1_25CollectiveMainloopFwdSm90ILi2EN4cute5tupleIJNS5_1CILi1EEES8_S8_EEENS6_IJNS7_ILi128EEENS7_ILi96EEENS7_ILi64EEEEEELi256ENS_10bfloat16_tEfNS_4arch4Sm90ELb0ELb1ELb1ELb0ELb1ELb0ELb0ELb1ELb0ELb1ELb1ELb0EEENS1_21CollectiveEpilogueFwdINS6_IJSA_NS7_ILi256EEESB_EEES9_SE_SG_Li256ELb0ELb1ELb1ELb0EEENS1_19SingleTileSchedulerILb0ELb1ELb1ELi128EEEEEEEEEvNT_6ParamsE)
        /*0b74*/ 	.short	0x0210
        /*0b76*/ 	.short	0x0a70


	//----- nvinfo : EIATTR_SW_WAR
	.align		4
.L_1298:
        /*0b78*/ 	.byte	0x04, 0x36
        /*0b7a*/ 	.short	(.L_1300 - .L_1299)
.L_1299:
        /*0b7c*/ 	.word	0x00000008
.L_1300:


//--------------------- .nv.info._ZN7cutlass13device_kernelIN5flash11enable_sm90INS1_16FlashAttnFwdSm90INS1_25CollectiveMainloopFwdSm90ILi2EN4cute5tupleIJNS5_1CILi1EEES8_S8_EEENS6_IJNS7_ILi128EEENS7_ILi96EEENS7_ILi64EEEEEELi256ENS_10bfloat16_tEfNS_4arch4Sm90ELb0ELb1ELb1ELb0ELb1ELb0ELb1ELb1ELb0ELb1ELb1ELb0EEENS1_21CollectiveEpilogueFwdINS6_IJSA_NS7_ILi256EEESB_EEES9_SE_SG_Li256ELb0ELb1ELb1ELb0EEENS1_19SingleTileSchedulerILb0ELb1ELb1ELi128EEEEEEEEEvNT_6ParamsE --------------------------
	.section	.nv.info._ZN7cutlass13device_kernelIN5flash11enable_sm90INS1_16FlashAttnFwdSm90INS1_25CollectiveMainloopFwdSm90ILi2EN4cute5tupleIJNS5_1CILi1EEES8_S8_EEENS6_IJNS7_ILi128EEENS7_ILi96EEENS7_ILi64EEEEEELi256ENS_10bfloat16_tEfNS_4arch4Sm90ELb0ELb1ELb1ELb0ELb1ELb0ELb1ELb1ELb0ELb1ELb1ELb0EEENS1_21CollectiveEpilogueFwdINS6_IJSA_NS7_ILi256EEESB_EEES9_SE_SG_Li256ELb0ELb1ELb1ELb0EEENS1_19SingleTileSchedulerILb0ELb1ELb1ELi128EEEEEEEEEvNT_6ParamsE,"",@"SHT_CUDA_INFO"
	.sectionflags	@""
	.align	4


	//----- nvinfo : EIATTR_CUDA_API_VERSION
	.align		4
        /*0000*/ 	.byte	0x04, 0x37
        /*0002*/ 	.short	(.L_1302 - .L_1301)
.L_1301:
        /*0004*/ 	.word	0x00000082


	//----- nvinfo : EIATTR_KPARAM_INFO
	.align		4
.L_1302:
        /*0008*/ 	.byte	0x04, 0x17
        /*000a*/ 	.short	(.L_1304 - .L_1303)
.L_1303:
        /*000c*/ 	.word	0x00000000
        /*0010*/ 	.short	0x0000
        /*0012*/ 	.short	0x0070
        /*0014*/ 	.byte	0x00, 0xf0, 0x01, 0x2c


	//----- nvinfo : EIATTR_SPARSE_MMA_MASK
	.align		4
.L_1304:
        /*0018*/ 	.byte	0x03, 0x50
        /*001a*/ 	.short	0x0000


	//----- nvinfo : EIATTR_MAXREG_COUNT
	.align		4
        /*001c*/ 	.byte	0x03, 0x1b
        /*001e*/ 	.short	0x00a8


	//----- nvinfo : EIATTR_NUM_BARRIERS
	.align		4
        /*0020*/ 	.byte	0x02, 0x4c
        /*0022*/ 	.byte	0x10
	.zero		1


	//----- nvinfo : EIATTR_EXTERNS
	.align		4
        /*0024*/ 	.byte	0x04, 0x0f
        /*0026*/ 	.short	(.L_1306 - .L_1305)


	//   ....[0]....
	.align		4
.L_1305:
        /*0028*/ 	.word	index@(__assertfail)


	//----- nvinfo : EIATTR_ANNOTATIONS
	.align		4
.L_1306:
        /*002c*/ 	.byte	0x04, 0x55
        /*002e*/ 	.short	(.L_1308 - .L_1307)


	//   ....[0]....
.L_1307:
        /* <DEDUP_REMOVED lines=1853> */


	//----- nvinfo : EIATTR_MERCURY_ISA_VERSION
	.align		4
.L_1308:
        /*73f0*/ 	.byte	0x03, 0x5f
        /*73f2*/ 	.short	0x0101


	//----- nvinfo : EIATTR_INT_WARP_WIDE_INSTR_OFFSETS
	.align		4
        /*73f4*/ 	.byte	0x04, 0x31
        /*73f6*/ 	.short	(.L_1310 - .L_1309)


	//   ....[0]....
.L_1309:
        /*73f8*/ 	.word	0x000000c0


	//   ....[1]....
        /*73fc*/ 	.word	0x000000d0


	//   ....[2]....
        /*7400*/ 	.word	0x000000e0


	//   ....[3]....
        /*7404*/ 	.word	0x00000180


	//----- nvinfo : EIATTR_COOP_GROUP_MASK_REGIDS
	.align		4
.L_1310:
        /*7408*/ 	.byte	0x04, 0x29
        /*740a*/ 	.short	(.L_1312 - .L_1311)


	//   ....[0]....
.L_1311:
        /*740c*/ 	.word	0xffffffff


	//   ....[1]....
        /*7410*/ 	.word	0xffffffff


	//   ....[2]....
        /*7414*/ 	.word	0xffffffff


	//   ....[3]....
        /*7418*/ 	.word	0xffffffff


	//   ....[4]....
        /*741c*/ 	.word	0xffffffff


	//   ....[5]....
        /*7420*/ 	.word	0xffffffff


	//   ....[6]....
        /*7424*/ 	.word	0xffffffff


	//   ....[7]....
        /*7428*/ 	.word	0xffffffff


	//   ....[8]....
        /*742c*/ 	.word	0xffffffff


	//   ....[9]....
        /*7430*/ 	.word	0xffffffff


	//   ....[10]....
        /*7434*/ 	.word	0xffffffff


	//   ....[11]....
        /*7438*/ 	.word	0xffffffff


	//   ....[12]....
        /*743c*/ 	.word	0xffffffff


	//   ....[13]....
        /*7440*/ 	.word	0xffffffff


	//   ....[14]....
        /*7444*/ 	.word	0xffffffff


	//   ....[15]....
        /*7448*/ 	.word	0xffffffff


	//   ....[16]....
        /*744c*/ 	.word	0xffffffff


	//   ....[17]....
        /*7450*/ 	.word	0xffffffff


	//   ....[18]....
        /*7454*/ 	.word	0xffffffff


	//   ....[19]....
        /*7458*/ 	.word	0xffffffff


	//   ....[20]....
        /*745c*/ 	.word	0xffffffff


	//   ....[21]....
        /*7460*/ 	.word	0xffffffff


	//   ....[22]....
        /*7464*/ 	.word	0xffffffff


	//   ....[23]....
        /*7468*/ 	.word	0xffffffff


	//   ....[24]....
        /*746c*/ 	.word	0xffffffff


	//   ....[25]....
        /*7470*/ 	.word	0xffffffff


	//   ....[26]....
        /*7474*/ 	.word	0xffffffff


	//   ....[27]....
        /*7478*/ 	.word	0xffffffff


	//   ....[28]....
        /*747c*/ 	.word	0xffffffff


	//   ....[29]....
        /*7480*/ 	.word	0xffffffff


	//   ....[30]....
        /*7484*/ 	.word	0xffffffff


	//   ....[31]....
        /*7488*/ 	.word	0xffffffff


	//   ....[32]....
        /*748c*/ 	.word	0xffffffff


	//   ....[33]....
        /*7490*/ 	.word	0xffffffff


	//   ....[34]....
        /*7494*/ 	.word	0xffffffff


	//   ....[35]....
        /*7498*/ 	.word	0xffffffff


	//   ....[36]....
        /*749c*/ 	.word	0xffffffff


	//   ....[37]....
        /*74a0*/ 	.word	0xffffffff


	//   ....[38]....
        /*74a4*/ 	.word	0xffffffff


	//   ....[39]....
        /*74a8*/ 	.word	0xffffffff


	//   ....[40]....
        /*74ac*/ 	.word	0xffffffff


	//   ....[41]....
        /*74b0*/ 	.word	0xffffffff


	//   ....[42]....
        /*74b4*/ 	.word	0xffffffff


	//   ....[43]....
        /*74b8*/ 	.word	0xffffffff


	//   ....[44]....
        /*74bc*/ 	.word	0xffffffff


	//   ....[45]....
        /*74c0*/ 	.word	0xffffffff


	//   ....[46]....
        /*74c4*/ 	.word	0xffffffff


	//   ....[47]....
        /*74c8*/ 	.word	0xffffffff


	//   ....[48]....
        /*74cc*/ 	.word	0xffffffff


	//   ....[49]....
        /*74d0*/ 	.word	0xffffffff


	//   ....[50]....
        /*74d4*/ 	.word	0xffffffff


	//   ....[51]....
        /*74d8*/ 	.word	0xffffffff


	//   ....[52]....
        /*74dc*/ 	.word	0xffffffff


	//   ....[53]....
        /*74e0*/ 	.word	0xffffffff


	//   ....[54]....
        /*74e4*/ 	.word	0xffffffff


	//   ....[55]....
        /*74e8*/ 	.word	0xffffffff


	//   ....[56]....
        /*74ec*/ 	.word	0xffffffff


	//   ....[57]....
        /*74f0*/ 	.word	0xffffffff


	//   ....[58]....
        /*74f4*/ 	.word	0xffffffff


	//   ....[59]....
        /*74f8*/ 	.word	0xffffffff


	//   ....[60]....
        /*74fc*/ 	.word	0xffffffff


	//   ....[61]....
        /*7500*/ 	.word	0xffffffff


	//   ....[62]....
        /*7504*/ 	.word	0xffffffff


	//   ....[63]....
        /*7508*/ 	.word	0xffffffff


	//   ....[64]....
        /*750c*/ 	.word	0xffffffff


	//   ....[65]....
        /*7510*/ 	.word	0xffffffff


	//   ....[66]....
        /*7514*/ 	.word	0xffffffff


	//   ....[67]....
        /*7518*/ 	.word	0xffffffff


	//   ....[68]....
        /*751c*/ 	.word	0xffffffff


	//   ....[69]....
        /*7520*/ 	.word	0xffffffff


	//   ....[70]....
        /*7524*/ 	.word	0xffffffff


	//   ....[71]....
        /*7528*/ 	.word	0xffffffff


	//   ....[72]....
        /*752c*/ 	.word	0xffffffff


	//   ....[73]....
        /*7530*/ 	.word	0xffffffff


	//   ....[74]....
        /*7534*/ 	.word	0xffffffff


	//   ....[75]....
        /*7538*/ 	.word	0xffffffff


	//   ....[76]....
        /*753c*/ 	.word	0xffffffff


	//   ....[77]....
        /*7540*/ 	.word	0xffffffff


	//   ....[78]....
        /*7544*/ 	.word	0xffffffff


	//   ....[79]....
        /*7548*/ 	.word	0xffffffff


	//   ....[80]....
        /*754c*/ 	.word	0xffffffff


	//   ....[81]....
        /*7550*/ 	.word	0xffffffff


	//   ....[82]....
        /*7554*/ 	.word	0xffffffff


	//   ....[83]....
        /*7558*/ 	.word	0xffffffff


	//   ....[84]....
        /*755c*/ 	.word	0xffffffff


	//   ....[85]....
        /*7560*/ 	.word	0xffffffff


	//   ....[86]....
        /*7564*/ 	.word	0xffffffff


	//   ....[87]....
        /*7568*/ 	.word	0xffffffff


	//   ....[88]....
        /*756c*/ 	.word	0xffffffff


	//   ....[89]....
        /*7570*/ 	.word	0xffffffff


	//   ....[90]....
        /*7574*/ 	.word	0xffffffff


	//   ....[91]....
        /*7578*/ 	.word	0xffffffff


	//   ....[92]....
        /*757c*/ 	.word	0xffffffff


	//   ....[93]....
        /*7580*/ 	.word	0xffffffff


	//   ....[94]....
        /*7584*/ 	.word	0xffffffff


	//   ....[95]....
        /*7588*/ 	.word	0xffffffff


	//   ....[96]....
        /*758c*/ 	.word	0xffffffff


	//   ....[97]....
        /*7590*/ 	.word	0xffffffff


	//   ....[98]....
        /*7594*/ 	.word	0xffffffff


	//   ....[99]....
        /*7598*/ 	.word	0xffffffff


	//   ....[100]....
        /*759c*/ 	.word	0xffffffff


	//   ....[101]....
        /*75a0*/ 	.word	0xffffffff


	//   ....[102]....
        /*75a4*/ 	.word	0xffffffff


	//   ....[103]....
        /*75a8*/ 	.word	0xffffffff


	//   ....[104]....
        /*75ac*/ 	.word	0xffffffff


	//   ....[105]....
        /*75b0*/ 	.word	0xffffffff


	//   ....[106]....
        /*75b4*/ 	.word	0xffffffff


	//   ....[107]....
        /*75b8*/ 	.word	0xffffffff


	//   ....[108]....
        /*75bc*/ 	.word	0xffffffff


	//   ....[109]....
        /*75c0*/ 	.word	0xffffffff


	//   ....[110]....
        /*75c4*/ 	.word	0xffffffff


	//   ....[111]....
        /*75c8*/ 	.word	0xffffffff


	//   ....[112]....
        /*75cc*/ 	.word	0xffffffff


	//   ....[113]....
        /*75d0*/ 	.word	0xffffffff


	//   ....[114]....
        /*75d4*/ 	.word	0xffffffff


	//   ....[115]....
        /*75d8*/ 	.word	0xffffffff


	//   ....[116]....
        /*75dc*/ 	.word	0xffffffff


	//   ....[117]....
        /*75e0*/ 	.word	0x0500000f


	//   ....[118]....
        /*75e4*/ 	.word	0x0500000f


	//   ....[119]....
        /*75e8*/ 	.word	0x0500000f


	//   ....[120]....
        /*75ec*/ 	.word	0x0500000f


	//   ....[121]....
        /*75f0*/ 	.word	0x0500000f


	//   ....[122]....
        /*75f4*/ 	.word	0x0500000f


	//   ....[123]....
        /*75f8*/ 	.word	0x0500000f


	//   ....[124]....
        /*75fc*/ 	.word	0x0500000f


	//   ....[125]....
        /*7600*/ 	.word	0x0500000f


	//   ....[126]....
        /*7604*/ 	.word	0x0500000f


	//   ....[127]....
        /*7608*/ 	.word	0x0500000f


	//   ....[128]....
        /*760c*/ 	.word	0x0500000f


	//   ....[129]....
        /*7610*/ 	.word	0x0500000f


	//   ....[130]....
        /*7614*/ 	.word	0x0500000f


	//   ....[131]....
        /*7618*/ 	.word	0x0500000f


	//   ....[132]....
        /*761c*/ 	.word	0x0500000f


	//   ....[133]....
        /*7620*/ 	.word	0x0500000f


	//   ....[134]....
        /*7624*/ 	.word	0x0500000f


	//   ....[135]....
        /*7628*/ 	.word	0x0500000f


	//   ....[136]....
        /*762c*/ 	.word	0x0500000f


	//   ....[137]....
        /*7630*/ 	.word	0x0500000f


	//   ....[138]....
        /*7634*/ 	.word	0x0500000f


	//   ....[139]....
        /*7638*/ 	.word	0x0500000f


	//   ....[140]....
        /*763c*/ 	.word	0x0500000f


	//   ....[141]....
        /*7640*/ 	.word	0x0500000f


	//   ....[142]....
        /*7644*/ 	.word	0x0500000f


	//   ....[143]....
        /*7648*/ 	.word	0x0500000f


	//   ....[144]....
        /*764c*/ 	.word	0x0500000f


	//   ....[145]....
        /*7650*/ 	.word	0x0500000f


	//   ....[146]....
        /*7654*/ 	.word	0x0500000f


	//   ....[147]....
        /*7658*/ 	.word	0x0500000f


	//   ....[148]....
        /*765c*/ 	.word	0x0500000f


	//   ....[149]....
        /*7660*/ 	.word	0x0500000f


	//   ....[150]....
        /*7664*/ 	.word	0x0500000f


	//   ....[151]....
        /*7668*/ 	.word	0x0500000f


	//   ....[152]....
        /*766c*/ 	.word	0x0500000f


	//   ....[153]....
        /*7670*/ 	.word	0x0500000f


	//   ....[154]....
        /*7674*/ 	.word	0x0500000f


	//   ....[155]....
        /*7678*/ 	.word	0x0500000f


	//   ....[156]....
        /*767c*/ 	.word	0x0500000f


	//   ....[157]....
        /*7680*/ 	.word	0x0500000f


	//   ....[158]....
        /*7684*/ 	.word	0x0500000f


	//   ....[159]....
        /*7688*/ 	.word	0x0500000f


	//   ....[160]....
        /*768c*/ 	.word	0x0500000f


	//   ....[161]....
        /*7690*/ 	.word	0x0500000f


	//   ....[162]....
        /*7694*/ 	.word	0x0500000f


	//   ....[163]....
        /*7698*/ 	.word	0x0500000f


	//   ....[164]....
        /*769c*/ 	.word	0x0500000f


	//   ....[165]....
        /*76a0*/ 	.word	0x0500000f


	//   ....[166]....
        /*76a4*/ 	.word	0x0500000f


	//   ....[167]....
        /*76a8*/ 	.word	0x0500000f


	//   ....[168]....
        /*76ac*/ 	.word	0x0500000f


	//   ....[169]....
        /*76b0*/ 	.word	0x0500000f


	//   ....[170]....
        /*76b4*/ 	.word	0x0500000f


	//   ....[171]....
        /*76b8*/ 	.word	0x0500000f


	//   ....[172]....
        /*76bc*/ 	.word	0x0500000f


	//   ....[173]....
        /*76c0*/ 	.word	0x0500000f


	//   ....[174]....
        /*76c4*/ 	.word	0x0500000f


	//   ....[175]....
        /*76c8*/ 	.word	0x0500000f


	//   ....[176]....
        /*76cc*/ 	.word	0x0500000f


	//   ....[177]....
        /*76d0*/ 	.word	0x0500000f


	//   ....[178]....
        /*76d4*/ 	.word	0x0500000f


	//   ....[179]....
        /*76d8*/ 	.word	0x0500000f


	//   ....[180]....
        /*76dc*/ 	.word	0x0500000f


	//   ....[181]....
        /*76e0*/ 	.word	0x0500000f


	//   ....[182]....
        /*76e4*/ 	.word	0x0500000f


	//   ....[183]....
        /*76e8*/ 	.word	0x0500000f


	//   ....[184]....
        /*76ec*/ 	.word	0x0500000f


	//   ....[185]....
        /*76f0*/ 	.word	0x0500000f


	//   ....[186]....
        /*76f4*/ 	.word	0x0500000f


	//   ....[187]....
        /*76f8*/ 	.word	0x0500000f


	//   ....[188]....
        /*76fc*/ 	.word	0x0500000f


	//   ....[189]....
        /*7700*/ 	.word	0x0500000f


	//   ....[190]....
        /*7704*/ 	.word	0x0500000f


	//   ....[191]....
        /*7708*/ 	.word	0x0500000f


	//   ....[192]....
        /*770c*/ 	.word	0x0500000f


	//   ....[193]....
        /*7710*/ 	.word	0x0500000f


	//   ....[194]....
        /*7714*/ 	.word	0x0500000f


	//   ....[195]....
        /*7718*/ 	.word	0x0500000f


	//   ....[196]....
        /*771c*/ 	.word	0x0500000f


	//   ....[197]....
        /*7720*/ 	.word	0x0500000f


	//   ....[198]....
        /*7724*/ 	.word	0x0500000f


	//   ....[199]....
        /*7728*/ 	.word	0xffffffff


	//   ....[200]....
        /*772c*/ 	.word	0xffffffff


	//   ....[201]....
        /*7730*/ 	.word	0xffffffff


	//   ....[202]....
        /*7734*/ 	.word	0xffffffff


	//   ....[203]....
        /*7738*/ 	.word	0xffffffff


	//   ....[204]....
        /*773c*/ 	.word	0xffffffff


	//----- nvinfo : EIATTR_COOP_GROUP_INSTR_OFFSETS
	.align		4
.L_1312:
        /*7740*/ 	.byte	0x04, 0x28
        /*7742*/ 	.short	(.L_1314 - .L_1313)


	//   ....[0]....
.L_1313:
        /*7744*/ 	.word	0x00000080


	//   ....[1]....
        /*7748*/ 	.word	0x00000090


	//   ....[2]....
        /*774c*/ 	.word	0x000002f0


	//   ....[3]....
        /*7750*/ 	.word	0x00000450


	//   ....[4]....
        /*7754*/ 	.word	0x00000570


	//   ....[5]....
        /*7758*/ 	.word	0x000006d0


	//   ....[6]....
        /*775c*/ 	.word	0x00001ba0


	//   ....[7]....
        /*7760*/ 	.word	0x00003c20


	//   ....[8]....
        /*7764*/ 	.word	0x000043c0


	//   ....[9]....
        /*7768*/ 	.word	0x00005970


	//   ....[10]....
        /*776c*/ 	.word	0x00005a00


	//   ....[11]....
        /*7770*/ 	.word	0x00005d80


	//   ....[12]....
        /*7774*/ 	.word	0x00005da0


	//   ....[13]....
        /*7778*/ 	.word	0x0000b8d0


	//   ....[14]....
        /*777c*/ 	.word	0x0000b920


	//   ....[15]....
        /*7780*/ 	.word	0x0000b960


	//   ....[16]....
        /*7784*/ 	.word	0x0000b980


	//   ....[17]....
        /*7788*/ 	.word	0x00025d90


	//   ....[18]....
        /*778c*/ 	.word	0x00026400


	//   ....[19]....
        /*7790*/ 	.word	0x00027360


	//   ....[20]....
        /*7794*/ 	.word	0x00027440


	//   ....[21]....
        /*7798*/ 	.word	0x000275d0


	//   ....[22]....
        /*779c*/ 	.word	0x000275f0


	//   ....[23]....
        /*77a0*/ 	.word	0x0002fad0


	//   ....[24]....
        /*77a4*/ 	.word	0x0002faf0


	//   ....[25]....
        /*77a8*/ 	.word	0x0002fb50


	//   ....[26]....
        /*77ac*/ 	.word	0x0002fb90


	//   ....[27]....
        /*77b0*/ 	.word	0x00030f60


	//   ....[28]....
        /*77b4*/ 	.word	0x00030fa0


	//   ....[29]....
        /*77b8*/ 	.word	0x00031220


	//   ....[30]....
        /*77bc*/ 	.word	0x00031260


	//   ....[31]....
        /*77c0*/ 	.word	0x00031280


	//   ....[32]....
        /*77c4*/ 	.word	0x00031290


	//   ....[33]....
        /*77c8*/ 	.word	0x000320c0


	//   ....[34]....
        /*77cc*/ 	.word	0x000320d0


	//   ....[35]....
        /*77d0*/ 	.word	0x000332b0


	//   ....[36]....
        /*77d4*/ 	.word	0x00034810


	//   ....[37]....
        /*77d8*/ 	.word	0x00034830


	//   ....[38]....
        /*77dc*/ 	.word	0x00034850


	//   ....[39]....
        /*77e0*/ 	.word	0x00034870


	//   ....[40]....
        /*77e4*/ 	.word	0x000348c0


	//   ....[41]....
        /*77e8*/ 	.word	0x000348e0


	//   ....[42]....
        /*77ec*/ 	.word	0x00034930


	//   ....[43]....
        /*77f0*/ 	.word	0x00034950


	//   ....[44]....
        /*77f4*/ 	.word	0x000349a0


	//   ....[45]....
        /*77f8*/ 	.word	0x000349c0


	//   ....[46]....
        /*77fc*/ 	.word	0x00034a10


	//   ....[47]....
        /*7800*/ 	.word	0x00034a30


	//   ....[48]....
        /*7804*/ 	.word	0x00034ff0


	//   ....[49]....
        /*7808*/ 	.word	0x00035040


	//   ....[50]....
        /*780c*/ 	.word	0x00035080


	//   ....[51]....
        /*7810*/ 	.word	0x000350b0


	//   ....[52]....
        /*7814*/ 	.word	0x000350f0


	//   ....[53]....
        /*7818*/ 	.word	0x00035190


	//   ....[54]....
        /*781c*/ 	.word	0x000351c0


	//   ....[55]....
        /*7820*/ 	.word	0x00035260


	//   ....[56]....
        /*7824*/ 	.word	0x00035290


	//   ....[57]....
        /*7828*/ 	.word	0x000352f0


	//   ....[58]....
        /*782c*/ 	.word	0x00035320


	//   ....[59]....
        /*7830*/ 	.word	0x00035370


	//   ....[60]....
        /*7834*/ 	.word	0x000353c0


	//   ....[61]....
        /*7838*/ 	.word	0x00035430


	//   ....[62]....
        /*783c*/ 	.word	0x00035470


	//   ....[63]....
        /*7840*/ 	.word	0x000354a0


	//   ....[64]....
        /*7844*/ 	.word	0x00035ac0


	//   ....[65]....
        /*7848*/ 	.word	0x00035af0


	//   ....[66]....
        /*784c*/ 	.word	0x00035b70


	//   ....[67]....
        /*7850*/ 	.word	0x00035bd0


	//   ....[68]....
        /*7854*/ 	.word	0x00035c10


	//   ....[69]....
        /*7858*/ 	.word	0x00035c40


	//   ....[70]....
        /*785c*/ 	.word	0x00035cf0


	//   ....[71]....
        /*7860*/ 	.word	0x00035d10


	//   ....[72]....
        /*7864*/ 	.word	0x00035dc0


	//   ....[73]....
        /*7868*/ 	.word	0x00035df0


	//   ....[74]....
        /*786c*/ 	.word	0x00035e90


	//   ....[75]....
        /*7870*/ 	.word	0x00035eb0


	//   ....[76]....
        /*7874*/ 	.word	0x00035f50


	//   ....[77]....
        /*7878*/ 	.word	0x00035f80


	//   ....[78]....
        /*787c*/ 	.word	0x00036010


	//   ....[79]....
        /*7880*/ 	.word	0x00036060


	//   ....[80]....
        /*7884*/ 	.word	0x00036420


	//   ....[81]....
        /*7888*/ 	.word	0x00036450


	//   ....[82]....
        /*788c*/ 	.word	0x00036480


	//   ....[83]....
        /*7890*/ 	.word	0x000364b0


	//   ....[84]....
        /*7894*/ 	.word	0x000364e0


	//   ....[85]....
        /*7898*/ 	.word	0x00036570


	//   ....[86]....
        /*789c*/ 	.word	0x000365b0


	//   ....[87]....
        /*78a0*/ 	.word	0x000365e0


	//   ....[88]....
        /*78a4*/ 	.word	0x00036670


	//   ....[89]....
        /*78a8*/ 	.word	0x000366a0


	//   ....[90]....
        /*78ac*/ 	.word	0x000366b0


	//   ....[91]....
        /*78b0*/ 	.word	0x00036740


	//   ....[92]....
        /*78b4*/ 	.word	0x00036f20


	//   ....[93]....
        /*78b8*/ 	.word	0x00036f40


	//   ....[94]....
        /*78bc*/ 	.word	0x00036f50


	//   ....[95]....
        /*78c0*/ 	.word	0x00036f60


	//   ....[96]....
        /*78c4*/ 	.word	0x00036f80


	//   ....[97]....
        /*78c8*/ 	.word	0x00036fa0


	//   ....[98]....
        /*78cc*/ 	.word	0x00036fd0


	//   ....[99]....
        /*78d0*/ 	.word	0x00037010


	//   ....[100]....
        /*78d4*/ 	.word	0x00037030


	//   ....[101]....
        /*78d8*/ 	.word	0x00037060


	//   ....[102]....
        /*78dc*/ 	.word	0x00037080


	//   ....[103]....
        /*78e0*/ 	.word	0x000370b0


	//   ....[104]....
        /*78e4*/ 	.word	0x00037410


	//   ....[105]....
        /*78e8*/ 	.word	0x00037430


	//   ....[106]....
        /*78ec*/ 	.word	0x00037440


	//   ....[107]....
        /*78f0*/ 	.word	0x00037450


	//   ....[108]....
        /*78f4*/ 	.word	0x00037460


	//   ....[109]....
        /*78f8*/ 	.word	0x00037480


	//   ....[110]....
        /*78fc*/ 	.word	0x000374f0


	//   ....[111]....
        /*7900*/ 	.word	0x00037510


	//   ....[112]....
        /*7904*/ 	.word	0x00037570


	//   ....[113]....
        /*7908*/ 	.word	0x00037580


	//   ....[114]....
        /*790c*/ 	.word	0x00037600


	//   ....[115]....
        /*7910*/ 	.word	0x00037670


	//   ....[116]....
        /*7914*/ 	.word	0x000379a0


	//   ....[117]....
        /*7918*/ 	.word	0x00037ee0


	//   ....[118]....
        /*791c*/ 	.word	0x00037fd0


	//   ....[119]....
        /*7920*/ 	.word	0x00038070


	//   ....[120]....
        /*7924*/ 	.word	0x000380d0


	//   ....[121]....
        /*7928*/ 	.word	0x00038190


	//   ....[122]....
        /*792c*/ 	.word	0x000381f0


	//   ....[123]....
        /*7930*/ 	.word	0x000382b0


	//   ....[124]....
        /*7934*/ 	.word	0x00038310


	//   ....[125]....
        /*7938*/ 	.word	0x000383d0


	//   ....[126]....
        /*793c*/ 	.word	0x00038430


	//   ....[127]....
        /*7940*/ 	.word	0x000384f0


	//   ....[128]....
        /*7944*/ 	.word	0x00038550


	//   ....[129]....
        /*7948*/ 	.word	0x000385f0


	//   ....[130]....
        /*794c*/ 	.word	0x00038690


	//   ....[131]....
        /*7950*/ 	.word	0x000386f0


	//   ....[132]....
        /*7954*/ 	.word	0x000387a0


	//   ....[133]....
        /*7958*/ 	.word	0x00038880


	//   ....[134]....
        /*795c*/ 	.word	0x000389a0


	//   ....[135]....
        /*7960*/ 	.word	0x00038a00


	//   ....[136]....
        /*7964*/ 	.word	0x00038b10


	//   ....[137]....
        /*7968*/ 	.word	0x00038b70


	//   ....[138]....
        /*796c*/ 	.word	0x00038c90


	//   ....[139]....
        /*7970*/ 	.word	0x00038cf0


	//   ....[140]....
        /*7974*/ 	.word	0x00038e10


	//   ....[141]....
        /*7978*/ 	.word	0x00038e70


	//   ....[142]....
        /*797c*/ 	.word	0x00038f60


	//   ....[143]....
        /*7980*/ 	.word	0x00038fd0


	//   ....[144]....
        /*7984*/ 	.word	0x00039030


	//   ....[145]....
        /*7988*/ 	.word	0x000390f0


	//   ....[146]....
        /*798c*/ 	.word	0x00039180


	//   ....[147]....
        /*7990*/ 	.word	0x00039220


	//   ....[148]....
        /*7994*/ 	.word	0x000392b0


	//   ....[149]....
        /*7998*/ 	.word	0x00039380


	//   ....[150]....
        /*799c*/ 	.word	0x000394b0


	//   ....[151]....
        /*79a0*/ 	.word	0x00039500


	//   ....[152]....
        /*79a4*/ 	.word	0x00039570


	//   ....[153]....
        /*79a8*/ 	.word	0x00039660


	//   ....[154]....
        /*79ac*/ 	.word	0x00039790


	//   ....[155]....
        /*79b0*/ 	.word	0x000397e0


	//   ....[156]....
        /*79b4*/ 	.word	0x00039850


	//   ....[157]....
        /*79b8*/ 	.word	0x00039940


	//   ....[158]....
        /*79bc*/ 	.word	0x00039a70


	//   ....[159]....
        /*79c0*/ 	.word	0x00039ac0


	//   ....[160]....
        /*79c4*/ 	.word	0x00039b30


	//   ....[161]....
        /*79c8*/ 	.word	0x00039c10


	//   ....[162]....
        /*79cc*/ 	.word	0x00039d60


	//   ....[163]....
        /*79d0*/ 	.word	0x00039e40


	//   ....[164]....
        /*79d4*/ 	.word	0x00039eb0


	//   ....[165]....
        /*79d8*/ 	.word	0x00039f70


	//   ....[166]....
        /*79dc*/ 	.word	0x0003a050


	//   ....[167]....
        /*79e0*/ 	.word	0x0003a110


	//   ....[168]....
        /*79e4*/ 	.word	0x0003a1f0


	//   ....[169]....
        /*79e8*/ 	.word	0x0003a2b0


	//   ....[170]....
        /*79ec*/ 	.word	0x0003a390


	//   ....[171]....
        /*79f0*/ 	.word	0x0003a450


	//   ....[172]....
        /*79f4*/ 	.word	0x0003a530


	//   ....[173]....
        /*79f8*/ 	.word	0x0003a600


	//   ....[174]....
        /*79fc*/ 	.word	0x0003a760


	//   ....[175]....
        /*7a00*/ 	.word	0x0003a800


	//   ....[176]....
        /*7a04*/ 	.word	0x0003a860


	//   ....[177]....
        /*7a08*/ 	.word	0x0003a900


	//   ....[178]....
        /*7a0c*/ 	.word	0x0003a960


	//   ....[179]....
        /*7a10*/ 	.word	0x0003aa00


	//   ....[180]....
        /*7a14*/ 	.word	0x0003aa60


	//   ....[181]....
        /*7a18*/ 	.word	0x0003ab00


	//   ....[182]....
        /*7a1c*/ 	.word	0x0003ab60


	//   ....[183]....
        /*7a20*/ 	.word	0x0003ac00


	//   ....[184]....
        /*7a24*/ 	.word	0x0003ac60


	//   ....[185]....
        /*7a28*/ 	.word	0x0003ad00


	//   ....[186]....
        /*7a2c*/ 	.word	0x0003ade0


	//   ....[187]....
        /*7a30*/ 	.word	0x0003ae80


	//   ....[188]....
        /*7a34*/ 	.word	0x0003aef0


	//   ....[189]....
        /*7a38*/ 	.word	0x0003afc0


	//   ....[190]....
        /*7a3c*/ 	.word	0x0003b020


	//   ....[191]....
        /*7a40*/ 	.word	0x0003b0f0


	//   ....[192]....
        /*7a44*/ 	.word	0x0003b150


	//   ....[193]....
        /*7a48*/ 	.word	0x0003b220


	//   ....[194]....
        /*7a4c*/ 	.word	0x0003b280


	//   ....[195]....
        /*7a50*/ 	.word	0x0003b350


	//   ....[196]....
        /*7a54*/ 	.word	0x0003b3b0


	//   ....[197]....
        /*7a58*/ 	.word	0x0003b480


	//   ....[198]....
        /*7a5c*/ 	.word	0x0003b590


	//   ....[199]....
        /*7a60*/ 	.word	0x0003db00


	//   ....[200]....
        /*7a64*/ 	.word	0x0003e2c0


	//   ....[201]....
        /*7a68*/ 	.word	0x0003f560


	//   ....[202]....
        /*7a6c*/ 	.word	0x0003f5c0


	//   ....[203]....
        /*7a70*/ 	.word	0x0003f620


	//   ....[204]....
        /*7a74*/ 	.word	0x0003f640


	//----- nvinfo : EIATTR_REG_RECONFIG
	.align		4
.L_1314:
        /*7a78*/ 	.byte	0x01, 0x54
	.zero		2


	//----- nvinfo : EIATTR_SYSCALL_OFFSETS
	.align		4
        /*7a7c*/ 	.byte	0x04, 0x46
        /*7a7e*/ 	.short	(.L_1316 - .L_1315)


	//   ....[0]....
.L_1315:
        /*7a80*/ 	.word	0x00001ef0


	//   ....[1]....
        /*7a84*/ 	.word	0x00033e70


	//   ....[2]....
        /*7a88*/ 	.word	0x00033fb0


	//   ....[3]....
        /*7a8c*/ 	.word	0x000340a0


	//   ....[4]....
        /*7a90*/ 	.word	0x00034ca0


	//   ....[5]....
        /*7a94*/ 	.word	0x00035780


	//----- nvinfo : EIATTR_MBARRIER_INSTR_OFFSETS
	.align		4
.L_1316:
        /*7a98*/ 	.byte	0x04, 0x39
        /*7a9a*/ 	.short	(.L_1318 - .L_1317)


	//   ....[0]....
.L_1317:
        /*7a9c*/ 	.word	0x00000190
        /*7aa0*/ 	.word	0x000000ff
        /*7aa4*/ 	.word	0x00032400
        /*7aa8*/ 	.short	0x0100
        /*7aaa*/ 	.byte	0x08
	.zero		1


	//   ....[1]....
        /*7aac*/ 	.word	0x000001a0
        /*7ab0*/ 	.word	0x000000ff
        /*7ab4*/ 	.word	0x00032410
        /*7ab8*/ 	.short	0x0100
        /*7aba*/ 	.byte	0x08
	.zero		1


	//   ....[2]....
        /*7abc*/ 	.word	0x000001b0
        /*7ac0*/ 	.word	0x000000ff
        /*7ac4*/ 	.word	0x00032420
        /*7ac8*/ 	.short	0x0100
        /*7aca*/ 	.byte	0x08
	.zero		1


	//   ....[3]....
        /*7acc*/ 	.word	0x000002a0
        /*7ad0*/ 	.word	0x000000ff
        /*7ad4*/ 	.word	0x00032430
        /*7ad8*/ 	.short	0x0100
        /*7ada*/ 	.byte	0x08
	.zero		1


	//   ....[4]....
        /*7adc*/ 	.word	0x000002b0
        /*7ae0*/ 	.word	0x000000ff
        /*7ae4*/ 	.word	0x00032440
        /*7ae8*/ 	.short	0x0100
        /*7aea*/ 	.byte	0x08
	.zero		1


	//   ....[5]....
        /*7aec*/ 	.word	0x000002c0
        /*7af0*/ 	.word	0x000000ff
        /*7af4*/ 	.word	0x00032438
        /*7af8*/ 	.short	0x0100
        /*7afa*/ 	.byte	0x08
	.zero		1


	//   ....[6]....
        /*7afc*/ 	.word	0x000002d0
        /*7b00*/ 	.word	0x000000ff
        /*7b04*/ 	.word	0x00032448
        /*7b08*/ 	.short	0x0100
        /*7b0a*/ 	.byte	0x08
	.zero		1


	//   ....[7]....
        /*7b0c*/ 	.word	0x00000400
        /*7b10*/ 	.word	0x000000ff
        /*7b14*/ 	.word	0x00032450
        /*7b18*/ 	.short	0x0100
        /*7b1a*/ 	.byte	0x08
	.zero		1


	//   ....[8]....
        /*7b1c*/ 	.word	0x00000410
        /*7b20*/ 	.word	0x000000ff
        /*7b24*/ 	.word	0x00032460
        /*7b28*/ 	.short	0x0100
        /*7b2a*/ 	.byte	0x08
	.zero		1


	//   ....[9]....
        /*7b2c*/ 	.word	0x00000420
        /*7b30*/ 	.word	0x000000ff
        /*7b34*/ 	.word	0x00032458
        /*7b38*/ 	.short	0x0100
        /*7b3a*/ 	.byte	0x08
	.zero		1


	//   ....[10]....
        /*7b3c*/ 	.word	0x00000430
        /*7b40*/ 	.word	0x000000ff
        /*7b44*/ 	.word	0x00032468
        /*7b48*/ 	.short	0x0100
        /*7b4a*/ 	.byte	0x08
	.zero		1


	//   ....[11]....
        /*7b4c*/ 	.word	0x00000520
        /*7b50*/ 	.word	0x000000ff
        /*7b54*/ 	.word	0x00032470
        /*7b58*/ 	.short	0x0100
        /*7b5a*/ 	.byte	0x06
	.zero		1


	//   ....[12]....
        /*7b5c*/ 	.word	0x00000530
        /*7b60*/ 	.word	0x000000ff
        /*7b64*/ 	.word	0x00032480
        /*7b68*/ 	.short	0x0100
        /*7b6a*/ 	.byte	0x06
	.zero		1


	//   ....[13]....
        /*7b6c*/ 	.word	0x00000540
        /*7b70*/ 	.word	0x000000ff
        /*7b74*/ 	.word	0x00032478
        /*7b78*/ 	.short	0x0100
        /*7b7a*/ 	.byte	0x06
	.zero		1


	//   ....[14]....
        /*7b7c*/ 	.word	0x00000550
        /*7b80*/ 	.word	0x000000ff
        /*7b84*/ 	.word	0x00032488
        /*7b88*/ 	.short	0x0100
        /*7b8a*/ 	.byte	0x06
	.zero		1


	//   ....[15]....
        /*7b8c*/ 	.word	0x00000680
        /*7b90*/ 	.word	0x000000ff
        /*7b94*/ 	.word	0x00032490
        /*7b98*/ 	.short	0x0100
        /*7b9a*/ 	.byte	0x08
	.zero		1


	//   ....[16]....
        /*7b9c*/ 	.word	0x00000690
        /*7ba0*/ 	.word	0x000000ff
        /*7ba4*/ 	.word	0x000324a0
        /*7ba8*/ 	.short	0x0100
        /*7baa*/ 	.byte	0x08
	.zero		1


	//   ....[17]....
        /*7bac*/ 	.word	0x000006a0
        /*7bb0*/ 	.word	0x000000ff
        /*7bb4*/ 	.word	0x00032498
        /*7bb8*/ 	.short	0x0100
        /*7bba*/ 	.byte	0x08
	.zero		1


	//   ....[18]....
        /*7bbc*/ 	.word	0x000006b0
        /*7bc0*/ 	.word	0x000000ff
        /*7bc4*/ 	.word	0x000324a8
        /*7bc8*/ 	.short	0x0100
        /*7bca*/ 	.byte	0x08
	.zero		1


	//   ....[19]....
        /*7bcc*/ 	.word	0x000007f0
        /*7bd0*/ 	.word	0x000000ff
        /*7bd4*/ 	.word	0x000324b0
        /*7bd8*/ 	.short	0x0100
        /*7bda*/ 	.byte	0x08
	.zero		1


	//   ....[20]....
        /*7bdc*/ 	.word	0x00000800
        /*7be0*/ 	.word	0x000000ff
        /*7be4*/ 	.word	0x000324c0
        /*7be8*/ 	.short	0x0100
        /*7bea*/ 	.byte	0x08
	.zero		1


	//   ....[21]....
        /*7bec*/ 	.word	0x00000810
        /*7bf0*/ 	.word	0x000000ff
        /*7bf4*/ 	.word	0x000324b8
        /*7bf8*/ 	.short	0x0100
        /*7bfa*/ 	.byte	0x08
	.zero		1


	//   ....[22]....
        /*7bfc*/ 	.word	0x00000820
        /*7c00*/ 	.word	0x000000ff
        /*7c04*/ 	.word	0x000324c8
        /*7c08*/ 	.short	0x0100
        /*7c0a*/ 	.byte	0x08
	.zero		1


	//   ....[23]....
        /*7c0c*/ 	.word	0x00002210
        /*7c10*/ 	.word	0x00000012
        /*7c14*/ 	.word	0x00032400
        /*7c18*/ 	.short	0x010a
        /*7c1a*/ 	.byte	0x3f
	.zero		1


	//   ....[24]....
        /*7c1c*/ 	.word	0x000025f0
        /*7c20*/ 	.word	0x0000000a
        /*7c24*/ 	.word	0x00000000
        /*7c28*/ 	.short	0x010a
        /*7c2a*/ 	.byte	0x3f
	.zero		1


	//   ....[25]....
        /*7c2c*/ 	.word	0x00002650
        /*7c30*/ 	.word	0x0000000a
        /*7c34*/ 	.word	0x00000000
        /*7c38*/ 	.short	0x010a
        /*7c3a*/ 	.byte	0x3f
	.zero		1


	//   ....[26]....
        /*7c3c*/ 	.word	0x00002a00
        /*7c40*/ 	.word	0x00000012
        /*7c44*/ 	.word	0x00032410
        /*7c48*/ 	.short	0x010a
        /*7c4a*/ 	.byte	0x3f
	.zero		1


	//   ....[27]....
        /*7c4c*/ 	.word	0x00002b00
        /*7c50*/ 	.word	0x0000000a
        /*7c54*/ 	.word	0x00000000
        /*7c58*/ 	.short	0x010a
        /*7c5a*/ 	.byte	0x3f
	.zero		1


	//   ....[28]....
        /*7c5c*/ 	.word	0x00002b60
        /*7c60*/ 	.word	0x0000000a
        /*7c64*/ 	.word	0x00000000
        /*7c68*/ 	.short	0x010a
        /*7c6a*/ 	.byte	0x3f
	.zero		1


	//   ....[29]....
        /*7c6c*/ 	.word	0x000038b0
        /*7c70*/ 	.word	0x00000000
        /*7c74*/ 	.word	0x00000000
        /*7c78*/ 	.short	0x0101
        /*7c7a*/ 	.byte	0x3f
	.zero		1


	//   ....[30]....
        /*7c7c*/ 	.word	0x00009090
        /*7c80*/ 	.word	0x00000000
        /*7c84*/ 	.word	0x00000000
        /*7c88*/ 	.short	0x0101
        /*7c8a*/ 	.byte	0x3f
	.zero		1


	//   ....[31]....
        /*7c8c*/ 	.word	0x00009830
        /*7c90*/ 	.word	0x00000002
        /*7c94*/ 	.word	0x00000000
        /*7c98*/ 	.short	0x010a
        /*7c9a*/ 	.byte	0x3f
	.zero		1


	//   ....[32]....
        /*7c9c*/ 	.word	0x000098d0
        /*7ca0*/ 	.word	0x00000008
        /*7ca4*/ 	.word	0x00000000
        /*7ca8*/ 	.short	0x010a
        /*7caa*/ 	.byte	0x3f
	.zero		1


	//   ....[33]....
        /*7cac*/ 	.word	0x00009ce0
        /*7cb0*/ 	.word	0x00000000
        /*7cb4*/ 	.word	0x00000000
        /*7cb8*/ 	.short	0x010a
        /*7cba*/ 	.byte	0x3f
	.zero		1


	//   ....[34]....
        /*7cbc*/ 	.word	0x00009db0
        /*7cc0*/ 	.word	0x0000000e
        /*7cc4*/ 	.word	0x00000000
        /*7cc8*/ 	.short	0x010a
        /*7cca*/ 	.byte	0x3f
	.zero		1


	//   ....[35]....
        /*7ccc*/ 	.word	0x0000ab80
        /*7cd0*/ 	.word	0x00000000
        /*7cd4*/ 	.word	0x00000000
        /*7cd8*/ 	.short	0x0101
        /*7cda*/ 	.byte	0x3f
	.zero		1


	//   ....[36]....
        /*7cdc*/ 	.word	0x000243e0
        /*7ce0*/ 	.word	0x00000003
        /*7ce4*/ 	.word	0x00000000
        /*7ce8*/ 	.short	0x0101
        /*7cea*/ 	.byte	0x3f
	.zero		1


	//   ....[37]....
        /*7cec*/ 	.word	0x000245d0
        /*7cf0*/ 	.word	0x00000003
        /*7cf4*/ 	.word	0x00000000
        /*7cf8*/ 	.short	0x010a
        /*7cfa*/ 	.byte	0x3f
	.zero		1


	//   ....[38]....
        /*7cfc*/ 	.word	0x000246d0
        /*7d00*/ 	.word	0x00000000
        /*7d04*/ 	.word	0x00000000
        /*7d08*/ 	.short	0x010a
        /*7d0a*/ 	.byte	0x3f
	.zero		1


	//   ....[39]....
        /*7d0c*/ 	.word	0x00024b00
        /*7d10*/ 	.word	0x00000000
        /*7d14*/ 	.word	0x00000000
        /*7d18*/ 	.short	0x010a
        /*7d1a*/ 	.byte	0x3f
	.zero		1


	//   ....[40]....
        /*7d1c*/ 	.word	0x00024c00
        /*7d20*/ 	.word	0x00000002
        /*7d24*/ 	.word	0x00000000
        /*7d28*/ 	.short	0x010a
        /*7d2a*/ 	.byte	0x3f
	.zero		1


	//   ....[41]....
        /*7d2c*/ 	.word	0x00025950
        /*7d30*/ 	.word	0x00000003
        /*7d34*/ 	.word	0x00000000
        /*7d38*/ 	.short	0x0101
        /*7d3a*/ 	.byte	0x3f
	.zero		1


	//   ....[42]....
        /*7d3c*/ 	.word	0x0002f690
        /*7d40*/ 	.word	0x00000003
        /*7d44*/ 	.word	0x00000000
        /*7d48*/ 	.short	0x0101
        /*7d4a*/ 	.byte	0x3f
	.zero		1


	//   ....[43]....
        /*7d4c*/ 	.word	0x00030b10
        /*7d50*/ 	.word	0x000000ff
        /*7d54*/ 	.word	0x00000000
        /*7d58*/ 	.short	0x0101
        /*7d5a*/ 	.byte	0x04
	.zero		1


	//   ....[44]....
        /*7d5c*/ 	.word	0x000345a0
        /*7d60*/ 	.word	0x000000ff
        /*7d64*/ 	.word	0x00032440
        /*7d68*/ 	.short	0x010a
        /*7d6a*/ 	.byte	0x2e
	.zero		1


	//   ....[45]....
        /*7d6c*/ 	.word	0x00034ad0
        /*7d70*/ 	.word	0x000000ff
        /*7d74*/ 	.word	0x00032430
        /*7d78*/ 	.short	0x0107
        /*7d7a*/ 	.byte	0x2e
	.zero		1


	//   ....[46]....
        /*7d7c*/ 	.word	0x00034b40
        /*7d80*/ 	.word	0x000000ff
        /*7d84*/ 	.word	0x00032430
        /*7d88*/ 	.short	0x0101
        /*7d8a*/ 	.byte	0x2e
	.zero		1


	//   ....[47]....
        /*7d8c*/ 	.word	0x00035600
        /*7d90*/ 	.word	0x000000ff
        /*7d94*/ 	.word	0x00032400
        /*7d98*/ 	.short	0x0107
        /*7d9a*/ 	.byte	0x2e
	.zero		1


	//   ....[48]....
        /*7d9c*/ 	.word	0x00035650
        /*7da0*/ 	.word	0x000000ff
        /*7da4*/ 	.word	0x00032400
        /*7da8*/ 	.short	0x0101
        /*7daa*/ 	.byte	0x2e
	.zero		1


	//   ....[49]....
        /*7dac*/ 	.word	0x00036150
        /*7db0*/ 	.word	0x000000ff
        /*7db4*/ 	.word	0x00032410
        /*7db8*/ 	.short	0x0107
        /*7dba*/ 	.byte	0x2e
	.zero		1


	//   ....[50]....
        /*7dbc*/ 	.word	0x000361b0
        /*7dc0*/ 	.word	0x000000ff
        /*7dc4*/ 	.word	0x00032410
        /*7dc8*/ 	.short	0x0101
        /*7dca*/ 	.byte	0x2e
	.zero		1


	//   ....[51]....
        /*7dcc*/ 	.word	0x000361c0
        /*7dd0*/ 	.word	0x000000ff
        /*7dd4*/ 	.word	0x00032420
        /*7dd8*/ 	.short	0x010a
        /*7dda*/ 	.byte	0x2e
	.zero		1


	//   ....[52]....
        /*7ddc*/ 	.word	0x00036210
        /*7de0*/ 	.word	0x000000ff
        /*7de4*/ 	.word	0x00032460
        /*7de8*/ 	.short	0x010a
        /*7dea*/ 	.byte	0x2e
	.zero		1


	//   ....[53]....
        /*7dec*/ 	.word	0x00036940
        /*7df0*/ 	.word	0x000000ff
        /*7df4*/ 	.word	0x00032450
        /*7df8*/ 	.short	0x0107
        /*7dfa*/ 	.byte	0x2e
	.zero		1


	//   ....[54]....
        /*7dfc*/ 	.word	0x000369c0
        /*7e00*/ 	.word	0x000000ff
        /*7e04*/ 	.word	0x00032450
        /*7e08*/ 	.short	0x0101
        /*7e0a*/ 	.byte	0x2e
	.zero		1


	//   ....[55]....
        /*7e0c*/ 	.word	0x00036d20
        /*7e10*/ 	.word	0x00000013
        /*7e14*/ 	.word	0x00032440
        /*7e18*/ 	.short	0x010a
        /*7e1a*/ 	.byte	0x3f
	.zero		1


	//   ....[56]....
        /*7e1c*/ 	.word	0x00037150
        /*7e20*/ 	.word	0x00000013
        /*7e24*/ 	.word	0x00032430
        /*7e28*/ 	.short	0x0107
        /*7e2a*/ 	.byte	0x3f
	.zero		1


	//   ....[57]....
        /*7e2c*/ 	.word	0x00037200
        /*7e30*/ 	.word	0x00000013
        /*7e34*/ 	.word	0x00032430
        /*7e38*/ 	.short	0x0101
        /*7e3a*/ 	.byte	0x3f
	.zero		1


	//   ....[58]....
        /*7e3c*/ 	.word	0x00037230
        /*7e40*/ 	.word	0x00000013
        /*7e44*/ 	.word	0x00032460
        /*7e48*/ 	.short	0x010a
        /*7e4a*/ 	.byte	0x3f
	.zero		1


	//   ....[59]....
        /*7e4c*/ 	.word	0x00037770
        /*7e50*/ 	.word	0x00000013
        /*7e54*/ 	.word	0x00032450
        /*7e58*/ 	.short	0x0107
        /*7e5a*/ 	.byte	0x3f
	.zero		1


	//   ....[60]....
        /*7e5c*/ 	.word	0x00037830
        /*7e60*/ 	.word	0x00000013
        /*7e64*/ 	.word	0x00032450
        /*7e68*/ 	.short	0x0101
        /*7e6a*/ 	.byte	0x3f
	.zero		1


	//   ....[61]....
        /*7e6c*/ 	.word	0x00037920
        /*7e70*/ 	.word	0x00000004
        /*7e74*/ 	.word	0x00032420
        /*7e78*/ 	.short	0x010a
        /*7e7a*/ 	.byte	0x3f
	.zero		1


	//   ....[62]....
        /*7e7c*/ 	.word	0x00037a90
        /*7e80*/ 	.word	0x00000005
        /*7e84*/ 	.word	0x00032440
        /*7e88*/ 	.short	0x010a
        /*7e8a*/ 	.byte	0x3f
	.zero		1


	//   ....[63]....
        /*7e8c*/ 	.word	0x00037b30
        /*7e90*/ 	.word	0x00000011
        /*7e94*/ 	.word	0x00032440
        /*7e98*/ 	.short	0x010a
        /*7e9a*/ 	.byte	0x3f
	.zero		1


	//   ....[64]....
        /*7e9c*/ 	.word	0x00037b70
        /*7ea0*/ 	.word	0x00000005
        /*7ea4*/ 	.word	0x00032460
        /*7ea8*/ 	.short	0x010a
        /*7eaa*/ 	.byte	0x3f
	.zero		1


	//   ....[65]....
        /*7eac*/ 	.word	0x00037bb0
        /*7eb0*/ 	.word	0x00000011
        /*7eb4*/ 	.word	0x00032460
        /*7eb8*/ 	.short	0x010a
        /*7eba*/ 	.byte	0x3f
	.zero		1


	//   ....[66]....
        /*7ebc*/ 	.word	0x00037c10
        /*7ec0*/ 	.word	0x00000012
        /*7ec4*/ 	.word	0x00032400
        /*7ec8*/ 	.short	0x010a
        /*7eca*/ 	.byte	0x3f
	.zero		1


	//   ....[67]....
        /*7ecc*/ 	.word	0x00037c60
        /*7ed0*/ 	.word	0x0000000a
        /*7ed4*/ 	.word	0x00000000
        /*7ed8*/ 	.short	0x010a
        /*7eda*/ 	.byte	0x3f
	.zero		1


	//   ....[68]....
        /*7edc*/ 	.word	0x00037cb0
        /*7ee0*/ 	.word	0x00000012
        /*7ee4*/ 	.word	0x00032410
        /*7ee8*/ 	.short	0x010a
        /*7eea*/ 	.byte	0x3f
	.zero		1


	//   ....[69]....
        /*7eec*/ 	.word	0x00037d00
        /*7ef0*/ 	.word	0x0000000a
        /*7ef4*/ 	.word	0x00000000
        /*7ef8*/ 	.short	0x010a
        /*7efa*/ 	.byte	0x3f
	.zero		1


	//   ....[70]....
        /*7efc*/ 	.word	0x00037d50
        /*7f00*/ 	.word	0x00000008
        /*7f04*/ 	.word	0x00000000
        /*7f08*/ 	.short	0x010a
        /*7f0a*/ 	.byte	0x3f
	.zero		1


	//   ....[71]....
        /*7f0c*/ 	.word	0x00037da0
        /*7f10*/ 	.word	0x0000000e
        /*7f14*/ 	.word	0x00000000
        /*7f18*/ 	.short	0x010a
        /*7f1a*/ 	.byte	0x3f
	.zero		1


	//   ....[72]....
        /*7f1c*/ 	.word	0x00037df0
        /*7f20*/ 	.word	0x00000000
        /*7f24*/ 	.word	0x00000000
        /*7f28*/ 	.short	0x010a
        /*7f2a*/ 	.byte	0x3f
	.zero		1


	//   ....[73]....
        /*7f2c*/ 	.word	0x00037e40
        /*7f30*/ 	.word	0x00000002
        /*7f34*/ 	.word	0x00000000
        /*7f38*/ 	.short	0x010a
        /*7f3a*/ 	.byte	0x3f
	.zero		1


	//   ....[74]....
        /*7f3c*/ 	.word	0x00037f20
        /*7f40*/ 	.word	0x00000003
        /*7f44*/ 	.word	0x00032440
        /*7f48*/ 	.short	0x010a
        /*7f4a*/ 	.byte	0x3f
	.zero		1


	//   ....[75]....
        /*7f4c*/ 	.word	0x00039c50
        /*7f50*/ 	.word	0x00000003
        /*7f54*/ 	.word	0x00032420
        /*7f58*/ 	.short	0x010a
        /*7f5a*/ 	.byte	0x3f
	.zero		1


	//   ....[76]....
        /*7f5c*/ 	.word	0x00039cb0
        /*7f60*/ 	.word	0x00000003
        /*7f64*/ 	.word	0x00032460
        /*7f68*/ 	.short	0x010a
        /*7f6a*/ 	.byte	0x3f
	.zero		1


	//   ....[77]....
        /*7f6c*/ 	.word	0x0003a6b0
        /*7f70*/ 	.word	0x00000013
        /*7f74*/ 	.word	0x00032440
        /*7f78*/ 	.short	0x010a
        /*7f7a*/ 	.byte	0x3f
	.zero		1


	//   ....[78]....
        /*7f7c*/ 	.word	0x0003ad30
        /*7f80*/ 	.word	0x00000013
        /*7f84*/ 	.word	0x00032460
        /*7f88*/ 	.short	0x010a
        /*7f8a*/ 	.byte	0x3f
	.zero		1


	//   ....[79]....
        /*7f8c*/ 	.word	0x0003b4b0
        /*7f90*/ 	.word	0x00000004
        /*7f94*/ 	.word	0x00032420
        /*7f98*/ 	.short	0x010a
        /*7f9a*/ 	.byte	0x3f
	.zero		1


	//   ....[80]....
        /*7f9c*/ 	.word	0x0003b650
        /*7fa0*/ 	.word	0x00000005
        /*7fa4*/ 	.word	0x00032440
        /*7fa8*/ 	.short	0x010a
        /*7faa*/ 	.byte	0x3f
	.zero		1


	//   ....[81]....
        /*7fac*/ 	.word	0x0003b6a0
        /*7fb0*/ 	.word	0x00000011
        /*7fb4*/ 	.word	0x00032440
        /*7fb8*/ 	.short	0x010a
        /*7fba*/ 	.byte	0x3f
	.zero		1


	//   ....[82]....
        /*7fbc*/ 	.word	0x0003b6f0
        /*7fc0*/ 	.word	0x00000005
        /*7fc4*/ 	.word	0x00032460
        /*7fc8*/ 	.short	0x010a
        /*7fca*/ 	.byte	0x3f
	.zero		1


	//   ....[83]....
        /*7fcc*/ 	.word	0x0003bab0
        /*7fd0*/ 	.word	0x00000000
        /*7fd4*/ 	.word	0x00000000
        /*7fd8*/ 	.short	0x010a
        /*7fda*/ 	.byte	0x3f
	.zero		1


	//   ....[84]....
        /*7fdc*/ 	.word	0x0003bbf0
        /*7fe0*/ 	.word	0x0000000a
        /*7fe4*/ 	.word	0x00000000
        /*7fe8*/ 	.short	0x010a
        /*7fea*/ 	.byte	0x3f
	.zero		1


	//   ....[85]....
        /*7fec*/ 	.word	0x0003c250
        /*7ff0*/ 	.word	0x00000000
        /*7ff4*/ 	.word	0x00000000
        /*7ff8*/ 	.short	0x010a
        /*7ffa*/ 	.byte	0x3f
	.zero		1


	//   ....[86]....
        /*7ffc*/ 	.word	0x0003c390
        /*8000*/ 	.word	0x0000000a
        /*8004*/ 	.word	0x00000000
        /*8008*/ 	.short	0x010a
        /*800a*/ 	.byte	0x3f
	.zero		1


	//   ....[87]....
        /*800c*/ 	.word	0x0003d590
        /*8010*/ 	.word	0x00000000
        /*8014*/ 	.word	0x00000000
        /*8018*/ 	.short	0x0101
        /*801a*/ 	.byte	0x3f
	.zero		1


	//   ....[88]....
        /*801c*/ 	.word	0x00057330
        /*8020*/ 	.word	0x00000000
        /*8024*/ 	.word	0x00000000
        /*8028*/ 	.short	0x0101
        /*802a*/ 	.byte	0x3f
	.zero		1


	//   ....[89]....
        /*802c*/ 	.word	0x00057350
        /*8030*/ 	.word	0x0000000a
        /*8034*/ 	.word	0x00000000
        /*8038*/ 	.short	0x010a
        /*803a*/ 	.byte	0x3f
	.zero		1


	//   ....[90]....
        /*803c*/ 	.word	0x000573a0
        /*8040*/ 	.word	0x0000000a
        /*8044*/ 	.word	0x00000000
        /*8048*/ 	.short	0x010a
        /*804a*/ 	.byte	0x3f
	.zero		1


	//----- nvinfo : EIATTR_NUM_MBARRIERS
	.align		4
.L_1318:
        /*804c*/ 	.byte	0x03, 0x38
        /*804e*/ 	.short	0x0017


	//----- nvinfo : EIATTR_EXIT_INSTR_OFFSETS
	.align		4
        /*8050*/ 	.byte	0x04, 0x1c
        /*8052*/ 	.short	(.L_1320 - .L_1319)


	//   ....[0]....
.L_1319:
        /*8054*/ 	.word	0x00037c00


	//----- nvinfo : EIATTR_MAX_THREADS
	.align		4
.L_1320:
        /*8058*/ 	.byte	0x04, 0x05
        /*805a*/ 	.short	(.L_1322 - .L_1321)
.L_1321:
        /*805c*/ 	.word	0x00000180
        /*8060*/ 	.word	0x00000001
        /*8064*/ 	.word	0x00000001


	//----- nvinfo : EIATTR_CRS_STACK_SIZE
	.align		4
.L_1322:
        /*8068*/ 	.byte	0x04, 0x1e
        /*806a*/ 	.short	(.L_1324 - .L_1323)
.L_1323:
        /*806c*/ 	.word	0x00000000


	//----- nvinfo : EIATTR_CBANK_PARAM_SIZE
	.align		4
.L_1324:
        /*8070*/ 	.byte	0x03, 0x19
        /*8072*/ 	.short	0x0b70


	//----- nvinfo : EIATTR_PARAM_CBANK
	.align		4
        /*8074*/ 	.byte	0x04, 0x0a
        /*8076*/ 	.short	(.L_1326 - .L_1325)
	.align		4
.L_1325:
        /*8078*/ 	.word	index@(.nv.constant0._ZN7cutlass13device_kernelIN5flash11enable_sm90INS1_16FlashAttnFwdSm90INS1_25CollectiveMainloopFwdSm90ILi2EN4cute5tupleIJNS5_1CILi1EEES8_S8_EEENS6_IJNS7_ILi128EEENS7_ILi96EEENS7_ILi64EEEEEELi256ENS_10bfloat16_tEfNS_4arch4Sm90ELb0ELb1ELb1ELb0ELb1ELb0ELb1ELb1ELb0ELb1ELb1ELb0EEENS1_21CollectiveEpilogueFwdINS6_IJSA_NS7_ILi256EEESB_EEES9_SE_SG_Li256ELb0ELb1ELb1ELb0EEENS1_19SingleTileSchedulerILb0ELb1ELb1ELi128EEEEEEEEEvNT_6ParamsE)
        /*807c*/ 	.short	0x0210
        /*807e*/ 	.short	0x0b70


	//----- nvinfo : EIATTR_SW_WAR
	.align		4
.L_1326:
        /*8080*/ 	.byte	0x04, 0x36
        /*8082*/ 	.short	(.L_1328 - .L_1327)
.L_1327:
        /*8084*/ 	.word	0x00000008
.L_1328:


//--------------------- .nv.info._ZN7cutlass13device_kernelIN5flash11enable_sm90INS1_16FlashAttnFwdSm90INS1_25CollectiveMainloopFwdSm90ILi2EN4cute5tupleIJNS5_1CILi1EEES8_S8_EEENS6_IJNS7_ILi128EEENS7_ILi96EEENS7_ILi64EEEEEELi256ENS_10bfloat16_tEfNS_4arch4Sm90ELb0ELb1ELb1ELb1ELb1ELb0ELb0ELb1ELb0ELb1ELb1ELb0EEENS1_21CollectiveEpilogueFwdINS6_IJSA_NS7_ILi256EEESB_EEES9_SE_SG_Li256ELb1ELb1ELb1ELb0EEENS1_36VarlenDynamicPersistentTileSchedulerILi128ELi96ELi256ELi128ELb1ELb1ELb1ELb1ELb0ELb1EEEEEEEEEvNT_6ParamsE --------------------------
	.section	.nv.info._ZN7cutlass13device_kernelIN5flash11enable_sm90INS1_16FlashAttnFwdSm90INS1_25CollectiveMainloopFwdSm90ILi2EN4cute5tupleIJNS5_1CILi1EEES8_S8_EEENS6_IJNS7_ILi128EEENS7_ILi96EEENS7_ILi64EEEEEELi256ENS_10bfloat16_tEfNS_4arch4Sm90ELb0ELb1ELb1ELb1ELb1ELb0ELb0ELb1ELb0ELb1ELb1ELb0EEENS1_21CollectiveEpilogueFwdINS6_IJSA_NS7_ILi256EEESB_EEES9_SE_SG_Li256ELb1ELb1ELb1ELb0EEENS1_36VarlenDynamicPersistentTileSchedulerILi128ELi96ELi256ELi128ELb1ELb1ELb1ELb1ELb0ELb1EEEEEEEEEvNT_6ParamsE,"",@"SHT_CUDA_INFO"
	.sectionflags	@""
	.align	4


	//----- nvinfo : EIATTR_CUDA_API_VERSION
	.align		4
        /*0000*/ 	.byte	0x04, 0x37
        /*0002*/ 	.short	(.L_1330 - .L_1329)
.L_1329:
        /*0004*/ 	.word	0x00000082


	//----- nvinfo : EIATTR_KPARAM_INFO
	.align		4
.L_1330:
        /*0008*/ 	.byte	0x04, 0x17
        /*000a*/ 	.short	(.L_1332 - .L_1331)
.L_1331:
        /*000c*/ 	.word	0x00000000
        /*0010*/ 	.short	0x0000
        /*0012*/ 	.short	0x0070
        /*0014*/ 	.byte	0x00, 0xf0, 0x01, 0x2a


	//----- nvinfo : EIATTR_SPARSE_MMA_MASK
	.align		4
.L_1332:
        /*0018*/ 	.byte	0x03, 0x50
        /*001a*/ 	.short	0x0000


	//----- nvinfo : EIATTR_MAXREG_COUNT
	.align		4
        /*001c*/ 	.byte	0x03, 0x1b
        /*001e*/ 	.short	0x00a8


	//----- nvinfo : EIATTR_NUM_BARRIERS
	.align		4
        /*0020*/ 	.byte	0x02, 0x4c
        /*0022*/ 	.byte	0x10
	.zero		1


	//----- nvinfo : EIATTR_EXTERNS
	.align		4
        /*0024*/ 	.byte	0x04, 0x0f
        /*0026*/ 	.short	(.L_1334 - .L_1333)


	//   ....[0]....
	.align		4
.L_1333:
        /*0028*/ 	.word	index@(__assertfail)


	//----- nvinfo : EIATTR_ANNOTATIONS
	.align		4
.L_1334:
        /*002c*/ 	.byte	0x04, 0x55
        /*002e*/ 	.short	(.L_1336 - .L_1335)


	//   ....[0]....
.L_1335:
        /* <DEDUP_REMOVED lines=32> */


	//----- nvinfo : EIATTR_MERCURY_ISA_VERSION
	.align		4
.L_1336:
        /*0218*/ 	.byte	0x03, 0x5f
        /*021a*/ 	.short	0x0101


	//----- nvinfo : EIATTR_UNUSED_LOAD_BYTE_OFFSET
	.align		4
        /*021c*/ 	.byte	0x04, 0x44
        /*021e*/ 	.short	(.L_1338 - .L_1337)


	//   ....[0]....
.L_1337:
        /*0220*/ 	.word	0x00000a30
        /*0224*/ 	.word	0x0000fff0


	//   ....[1]....
        /*0228*/ 	.word	0x00017a00
        /*022c*/ 	.word	0x0000fff0


	//----- nvinfo : EIATTR_INT_WARP_WIDE_INSTR_OFFSETS
	.align		4
.L_1338:
        /*0230*/ 	.byte	0x04, 0x31
        /*0232*/ 	.short	(.L_1340 - .L_1339)


	//   ....[0]....
.L_1339:
        /*0234*/ 	.word	0x000000c0


	//   ....[1]....
        /*0238*/ 	.word	0x000000d0


	//   ....[2]....
        /*023c*/ 	.word	0x00000170


	//   ....[3]....
        /*0240*/ 	.word	0x0001e130


	//   ....[4]....
        /*0244*/ 	.word	0x0001e1c0


	//   ....[5]....
        /*0248*/ 	.word	0x000213a0


	//   ....[6]....
        /*024c*/ 	.word	0x00021430


	//----- nvinfo : EIATTR_COOP_GROUP_MASK_REGIDS
	.align		4
.L_1340:
        /*0250*/ 	.byte	0x04, 0x29
        /*0252*/ 	.short	(.L_1342 - .L_1341)


	//   ....[0]....
.L_1341:
        /*0254*/ 	.word	0xffffffff


	//   ....[1]....
        /*0258*/ 	.word	0xffffffff


	//   ....[2]....
        /*025c*/ 	.word	0xffffffff


	//   ....[3]....
        /*0260*/ 	.word	0xffffffff


	//   ....[4]....
        /*0264*/ 	.word	0xffffffff


	//   ....[5]....
        /*0268*/ 	.word	0xffffffff


	//   ....[6]....
        /*026c*/ 	.word	0xffffffff


	//   ....[7]....
        /*0270*/ 	.word	0xffffffff


	//   ....[8]....
        /*0274*/ 	.word	0xffffffff


	//   ....[9]....
        /*0278*/ 	.word	0xffffffff


	//   ....[10]....
        /*027c*/ 	.word	0xffffffff


	//   ....[11]....
        /*0280*/ 	.word	0xffffffff


	//   ....[12]....
        /*0284*/ 	.word	0xffffffff


	//   ....[13]....
        /*0288*/ 	.word	0xffffffff


	//   ....[14]....
        /*028c*/ 	.word	0xffffffff


	//   ....[15]....
        /*0290*/ 	.word	0xffffffff


	//   ....[16]....
        /*0294*/ 	.word	0xffffffff


	//   ....[17]....
        /*0298*/ 	.word	0xffffffff


	//   ....[18]....
        /*029c*/ 	.word	0xffffffff


	//   ....[19]....
        /*02a0*/ 	.word	0xffffffff


	//   ....[20]....
        /*02a4*/ 	.word	0xffffffff


	//   ....[21]....
        /*02a8*/ 	.word	0xffffffff


	//   ....[22]....
        /*02ac*/ 	.word	0xffffffff


	//   ....[23]....
        /*02b0*/ 	.word	0xffffffff


	//   ....[24]....
        /*02b4*/ 	.word	0xffffffff


	//   ....[25]....
        /*02b8*/ 	.word	0xffffffff


	//   ....[26]....
        /*02bc*/ 	.word	0xffffffff


	//   ....[27]....
        /*02c0*/ 	.word	0xffffffff


	//   ....[28]....
        /*02c4*/ 	.word	0xffffffff


	//   ....[29]....
        /*02c8*/ 	.word	0xffffffff


	//   ....[30]....
        /*02cc*/ 	.word	0xffffffff


	//   ....[31]....
        /*02d0*/ 	.word	0xffffffff


	//   ....[32]....
        /*02d4*/ 	.word	0xffffffff


	//   ....[33]....
        /*02d8*/ 	.word	0xffffffff


	//   ....[34]....
        /*02dc*/ 	.word	0xffffffff


	//   ....[35]....
        /*02e0*/ 	.word	0xffffffff


	//   ....[36]....
        /*02e4*/ 	.word	0xffffffff


	//   ....[37]....
        /*02e8*/ 	.word	0xffffffff


	//   ....[38]....
        /*02ec*/ 	.word	0xffffffff


	//   ....[39]....
        /*02f0*/ 	.word	0xffffffff


	//   ....[40]....
        /*02f4*/ 	.word	0xffffffff


	//   ....[41]....
        /*02f8*/ 	.word	0xffffffff


	//   ....[42]....
        /*02fc*/ 	.word	0xffffffff


	//   ....[43]....
        /*0300*/ 	.word	0xffffffff


	//   ....[44]....
        /*0304*/ 	.word	0xffffffff


	//   ....[45]....
        /*0308*/ 	.word	0xffffffff


	//   ....[46]....
        /*030c*/ 	.word	0xffffffff


	//   ....[47]....
        /*0310*/ 	.word	0xffffffff


	//   ....[48]....
        /*0314*/ 	.word	0xffffffff


	//   ....[49]....
        /*0318*/ 	.word	0xffffffff


	//   ....[50]....
        /*031c*/ 	.word	0xffffffff


	//   ....[51]....
        /*0320*/ 	.word	0xffffffff


	//   ....[52]....
        /*0324*/ 	.word	0xffffffff


	//   ....[53]....
        /*0328*/ 	.word	0xffffffff


	//   ....[54]....
        /*032c*/ 	.word	0xffffffff


	//   ....[55]....
        /*0330*/ 	.word	0xffffffff


	//   ....[56]....
        /*0334*/ 	.word	0xffffffff


	//   ....[57]....
        /*0338*/ 	.word	0xffffffff


	//   ....[58]....
        /*033c*/ 	.word	0xffffffff


	//   ....[59]....
        /*0340*/ 	.word	0xffffffff


	//   ....[60]....
        /*0344*/ 	.word	0xffffffff


	//   ....[61]....
        /*0348*/ 	.word	0xffffffff


	//   ....[62]....
        /*034c*/ 	.word	0xffffffff


	//   ....[63]....
        /*0350*/ 	.word	0xffffffff


	//   ....[64]....
        /*0354*/ 	.word	0xffffffff


	//   ....[65]....
        /*0358*/ 	.word	0xffffffff


	//   ....[66]....
        /*035c*/ 	.word	0xffffffff


	//   ....[67]....
        /*0360*/ 	.word	0xffffffff


	//   ....[68]....
        /*0364*/ 	.word	0xffffffff


	//   ....[69]....
        /*0368*/ 	.word	0xffffffff


	//   ....[70]....
        /*036c*/ 	.word	0xffffffff


	//   ....[71]....
        /*0370*/ 	.word	0xffffffff


	//   ....[72]....
        /*0374*/ 	.word	0xffffffff


	//   ....[73]....
        /*0378*/ 	.word	0xffffffff


	//   ....[74]....
        /*037c*/ 	.word	0xffffffff


	//   ....[75]....
        /*0380*/ 	.word	0xffffffff


	//   ....[76]....
        /*0384*/ 	.word	0xffffffff


	//   ....[77]....
        /*0388*/ 	.word	0xffffffff


	//   ....[78]....
        /*038c*/ 	.word	0xffffffff


	//   ....[79]....
        /*0390*/ 	.word	0xffffffff


	//   ....[80]....
        /*0394*/ 	.word	0xffffffff


	//   ....[81]....
        /*0398*/ 	.word	0xffffffff


	//   ....[82]....
        /*039c*/ 	.word	0xffffffff


	//   ....[83]....
        /*03a0*/ 	.word	0xffffffff


	//   ....[84]....
        /*03a4*/ 	.word	0xffffffff


	//   ....[85]....
        /*03a8*/ 	.word	0xffffffff


	//   ....[86]....
        /*03ac*/ 	.word	0xffffffff


	//   ....[87]....
        /*03b0*/ 	.word	0xffffffff


	//   ....[88]....
        /*03b4*/ 	.word	0xffffffff


	//   ....[89]....
        /*03b8*/ 	.word	0xffffffff


	//   ....[90]....
        /*03bc*/ 	.word	0xffffffff


	//   ....[91]....
        /*03c0*/ 	.word	0xffffffff


	//   ....[92]....
        /*03c4*/ 	.word	0xffffffff


	//   ....[93]....
        /*03c8*/ 	.word	0xffffffff


	//   ....[94]....
        /*03cc*/ 	.word	0xffffffff


	//   ....[95]....
        /*03d0*/ 	.word	0xffffffff


	//   ....[96]....
        /*03d4*/ 	.word	0xffffffff


	//   ....[97]....
        /*03d8*/ 	.word	0xffffffff


	//   ....[98]....
        /*03dc*/ 	.word	0xffffffff


	//   ....[99]....
        /*03e0*/ 	.word	0xffffffff


	//   ....[100]....
        /*03e4*/ 	.word	0xffffffff


	//   ....[101]....
        /*03e8*/ 	.word	0xffffffff


	//   ....[102]....
        /*03ec*/ 	.word	0xffffffff


	//   ....[103]....
        /*03f0*/ 	.word	0xffffffff


	//   ....[104]....
        /*03f4*/ 	.word	0xffffffff


	//   ....[105]....
        /*03f8*/ 	.word	0xffffffff


	//   ....[106]....
        /*03fc*/ 	.word	0xffffffff


	//   ....[107]....
        /*0400*/ 	.word	0xffffffff


	//   ....[108]....
        /*0404*/ 	.word	0xffffffff


	//   ....[109]....
        /*0408*/ 	.word	0xffffffff


	//   ....[110]....
        /*040c*/ 	.word	0xffffffff


	//   ....[111]....
        /*0410*/ 	.word	0xffffffff


	//   ....[112]....
        /*0414*/ 	.word	0xffffffff


	//   ....[113]....
        /*0418*/ 	.word	0xffffffff


	//   ....[114]....
        /*041c*/ 	.word	0xffffffff


	//   ....[115]....
        /*0420*/ 	.word	0xffffffff


	//   ....[116]....
        /*0424*/ 	.word	0xffffffff


	//   ....[117]....
        /*0428*/ 	.word	0xffffffff


	//   ....[118]....
        /*042c*/ 	.word	0xffffffff


	//   ....[119]....
        /*0430*/ 	.word	0xffffffff


	//   ....[120]....
        /*0434*/ 	.word	0xffffffff


	//   ....[121]....
        /*0438*/ 	.word	0xffffffff


	//   ....[122]....
        /*043c*/ 	.word	0xffffffff


	//   ....[123]....
        /*0440*/ 	.word	0xffffffff


	//   ....[124]....
        /*0444*/ 	.word	0xffffffff


	//   ....[125]....
        /*0448*/ 	.word	0xffffffff


	//   ....[126]....
        /*044c*/ 	.word	0xffffffff


	//   ....[127]....
        /*0450*/ 	.word	0xffffffff


	//   ....[128]....
        /*0454*/ 	.word	0xffffffff


	//   ....[129]....
        /*0458*/ 	.word	0xffffffff


	//   ....[130]....
        /*045c*/ 	.word	0xffffffff


	//   ....[131]....
        /*0460*/ 	.word	0xffffffff


	//   ....[132]....
        /*0464*/ 	.word	0xffffffff


	//   ....[133]....
        /*0468*/ 	.word	0xffffffff


	//   ....[134]....
        /*046c*/ 	.word	0xffffffff


	//   ....[135]....
        /*0470*/ 	.word	0xffffffff


	//   ....[136]....
        /*0474*/ 	.word	0xffffffff


	//   ....[137]....
        /*0478*/ 	.word	0xffffffff


	//   ....[138]....
        /*047c*/ 	.word	0xffffffff


	//   ....[139]....
        /*0480*/ 	.word	0xffffffff


	//   ....[140]....
        /*0484*/ 	.word	0xffffffff


	//   ....[141]....
        /*0488*/ 	.word	0xffffffff


	//   ....[142]....
        /*048c*/ 	.word	0xffffffff


	//   ....[143]....
        /*0490*/ 	.word	0xffffffff


	//   ....[144]....
        /*0494*/ 	.word	0xffffffff


	//   ....[145]....
        /*0498*/ 	.word	0xffffffff


	//   ....[146]....
        /*049c*/ 	.word	0xffffffff


	//   ....[147]....
        /*04a0*/ 	.word	0xffffffff


	//   ....[148]....
        /*04a4*/ 	.word	0xffffffff


	//   ....[149]....
        /*04a8*/ 	.word	0xffffffff


	//   ....[150]....
        /*04ac*/ 	.word	0xffffffff


	//   ....[151]....
        /*04b0*/ 	.word	0x0500000f


	//   ....[152]....
        /*04b4*/ 	.word	0x0500000f


	//   ....[153]....
        /*04b8*/ 	.word	0x0500000f


	//   ....[154]....
        /*04bc*/ 	.word	0x0500000f


	//   ....[155]....
        /*04c0*/ 	.word	0x0500000f


	//   ....[156]....
        /*04c4*/ 	.word	0x0500000f


	//   ....[157]....
        /*04c8*/ 	.word	0x0500000f


	//   ....[158]....
        /*04cc*/ 	.word	0x0500000f


	//   ....[159]....
        /*04d0*/ 	.word	0x0500000f


	//   ....[160]....
        /*04d4*/ 	.word	0x0500000f


	//   ....[161]....
        /*04d8*/ 	.word	0x0500000f


	//   ....[162]....
        /*04dc*/ 	.word	0x0500000f


	//   ....[163]....
        /*04e0*/ 	.word	0x0500000f


	//   ....[164]....
        /*04e4*/ 	.word	0x0500000f


	//   ....[165]....
        /*04e8*/ 	.word	0x0500000f


	//   ....[166]....
        /*04ec*/ 	.word	0x0500000f


	//   ....[167]....
        /*04f0*/ 	.word	0x0500000f


	//   ....[168]....
        /*04f4*/ 	.word	0x0500000f


	//   ....[169]....
        /*04f8*/ 	.word	0x0500000f


	//   ....[170]....
        /*04fc*/ 	.word	0x0500000f


	//   ....[171]....
        /*0500*/ 	.word	0x0500000f


	//   ....[172]....
        /*0504*/ 	.word	0x0500000f


	//   ....[173]....
        /*0508*/ 	.word	0x0500000f


	//   ....[174]....
        /*050c*/ 	.word	0x0500000f


	//   ....[175]....
        /*0510*/ 	.word	0x0500000f


	//   ....[176]....
        /*0514*/ 	.word	0x0500000f


	//   ....[177]....
        /*0518*/ 	.word	0x0500000f


	//   ....[178]....
        /*051c*/ 	.word	0x0500000f


	//   ....[179]....
        /*0520*/ 	.word	0x0500000f


	//   ....[180]....
        /*0524*/ 	.word	0x0500000f


	//   ....[181]....
        /*0528*/ 	.word	0x0500000f


	//   ....[182]....
        /*052c*/ 	.word	0x0500000f


	//   ....[183]....
        /*0530*/ 	.word	0x0500000f


	//   ....[184]....
        /*0534*/ 	.word	0x0500000f


	//   ....[185]....
        /*0538*/ 	.word	0x0500000f


	//   ....[186]....
        /*053c*/ 	.word	0x0500000f


	//   ....[187]....
        /*0540*/ 	.word	0x0500000f


	//   ....[188]....
        /*0544*/ 	.word	0x0500000f


	//   ....[189]....
        /*0548*/ 	.word	0x0500000f


	//   ....[190]....
        /*054c*/ 	.word	0x0500000f


	//   ....[191]....
        /*0550*/ 	.word	0x0500000f


	//   ....[192]....
        /*0554*/ 	.word	0x0500000f


	//   ....[193]....
        /*0558*/ 	.word	0x0500000f


	//   ....[194]....
        /*055c*/ 	.word	0x0500000f


	//   ....[195]....
        /*0560*/ 	.word	0x0500000f


	//   ....[196]....
        /*0564*/ 	.word	0x0500000f


	//   ....[197]....
        /*0568*/ 	.word	0x0500000f


	//   ....[198]....
        /*056c*/ 	.word	0x0500000f


	//   ....[199]....
        /*0570*/ 	.word	0x0500000f


	//   ....[200]....
        /*0574*/ 	.word	0x0500000f


	//   ....[201]....
        /*0578*/ 	.word	0x0500000f


	//   ....[202]....
        /*057c*/ 	.word	0x0500000f


	//   ....[203]....
        /*0580*/ 	.word	0x0500000f


	//   ....[204]....
        /*0584*/ 	.word	0x0500000f


	//   ....[205]....
        /*0588*/ 	.word	0x0500000f


	//   ....[206]....
        /*058c*/ 	.word	0x0500000f


	//   ....[207]....
        /*0590*/ 	.word	0x0500000f


	//   ....[208]....
        /*0594*/ 	.word	0x0500000f


	//   ....[209]....
        /*0598*/ 	.word	0x0500000f


	//   ....[210]....
        /*059c*/ 	.word	0x0500000f


	//   ....[211]....
        /*05a0*/ 	.word	0x0500000f


	//   ....[212]....
        /*05a4*/ 	.word	0x0500000f


	//   ....[213]....
        /*05a8*/ 	.word	0x0500000f


	//   ....[214]....
        /*05ac*/ 	.word	0x0500000f


	//   ....[215]....
        /*05b0*/ 	.word	0x0500000f


	//   ....[216]....
        /*05b4*/ 	.word	0x0500000f


	//   ....[217]....
        /*05b8*/ 	.word	0x0500000f


	//   ....[218]....
        /*05bc*/ 	.word	0x0500000f


	//   ....[219]....
        /*05c0*/ 	.word	0x0500000f


	//   ....[220]....
        /*05c4*/ 	.word	0x0500000f


	//   ....[221]....
        /*05c8*/ 	.word	0x0500000f


	//   ....[222]....
        /*05cc*/ 	.word	0x0500000f


	//   ....[223]....
        /*05d0*/ 	.word	0x0500000f


	//   ....[224]....
        /*05d4*/ 	.word	0x0500000f


	//   ....[225]....
        /*05d8*/ 	.word	0x0500000f


	//   ....[226]....
        /*05dc*/ 	.word	0x0500000f


	//   ....[227]....
        /*05e0*/ 	.word	0x0500000f


	//   ....[228]....
        /*05e4*/ 	.word	0x0500000f


	//   ....[229]....
        /*05e8*/ 	.word	0x0500000f


	//   ....[230]....
        /*05ec*/ 	.word	0x0500000f


	//   ....[231]....
        /*05f0*/ 	.word	0x0500000f


	//   ....[232]....
        /*05f4*/ 	.word	0x0500000f


	//   ....[233]....
        /*05f8*/ 	.word	0x0500000f


	//   ....[234]....
        /*05fc*/ 	.word	0x0500000f


	//   ....[235]....
        /*0600*/ 	.word	0xffffffff


	//   ....[236]....
        /*0604*/ 	.word	0xffffffff


	//   ....[237]....
        /*0608*/ 	.word	0xffffffff


	//   ....[238]....
        /*060c*/ 	.word	0xffffffff


	//   ....[239]....
        /*0610*/ 	.word	0xffffffff


	//   ....[240]....
        /*0614*/ 	.word	0xffffffff


	//----- nvinfo : EIATTR_COOP_GROUP_INSTR_OFFSETS
	.align		4
.L_1342:
        /*0618*/ 	.byte	0x04, 0x28
        /*061a*/ 	.short	(.L_1344 - .L_1343)


	//   ....[0]....
.L_1343:
        /*061c*/ 	.word	0x00000080


	//   ....[1]....
        /*0620*/ 	.word	0x00000090


	//   ....[2]....
        /*0624*/ 	.word	0x000002d0


	//   ....[3]....
        /*0628*/ 	.word	0x00000430


	//   ....[4]....
        /*062c*/ 	.word	0x00000550


	//   ....[5]....
        /*0630*/ 	.word	0x000006b0


	//   ....[6]....
        /*0634*/ 	.word	0x000026f0


	//   ....[7]....
        /*0638*/ 	.word	0x00003940


	//   ....[8]....
        /*063c*/ 	.word	0x00003f30


	//   ....[9]....
        /*0640*/ 	.word	0x00004f80


	//   ....[10]....
        /*0644*/ 	.word	0x00005010


	//   ....[11]....
        /*0648*/ 	.word	0x00005120


	//   ....[12]....
        /*064c*/ 	.word	0x00005140


	//   ....[13]....
        /*0650*/ 	.word	0x0000a280


	//   ....[14]....
        /*0654*/ 	.word	0x0000a350


	//   ....[15]....
        /*0658*/ 	.word	0x0000a630


	//   ....[16]....
        /*065c*/ 	.word	0x0000a650


	//   ....[17]....
        /*0660*/ 	.word	0x0000fd60


	//   ....[18]....
        /*0664*/ 	.word	0x00010470


	//   ....[19]....
        /*0668*/ 	.word	0x000115b0


	//   ....[20]....
        /*066c*/ 	.word	0x000116f0


	//   ....[21]....
        /*0670*/ 	.word	0x00011770


	//   ....[22]....
        /*0674*/ 	.word	0x000117b0


	//   ....[23]....
        /*0678*/ 	.word	0x00016a40


	//   ....[24]....
        /*067c*/ 	.word	0x00016a60


	//   ....[25]....
        /*0680*/ 	.word	0x00016ab0


	//   ....[26]....
        /*0684*/ 	.word	0x00016ae0


	//   ....[27]....
        /*0688*/ 	.word	0x00018d50


	//   ....[28]....
        /*068c*/ 	.word	0x00018d70


	//   ....[29]....
        /*0690*/ 	.word	0x00018dc0


	//   ....[30]....
        /*0694*/ 	.word	0x00018dd0


	//   ....[31]....
        /*0698*/ 	.word	0x00019780


	//   ....[32]....
        /*069c*/ 	.word	0x000197b0


	//   ....[33]....
        /*06a0*/ 	.word	0x000198f0


	//   ....[34]....
        /*06a4*/ 	.word	0x00019910


	//   ....[35]....
        /*06a8*/ 	.word	0x00019a50


	//   ....[36]....
        /*06ac*/ 	.word	0x00019a70


	//   ....[37]....
        /*06b0*/ 	.word	0x00019bc0


	//   ....[38]....
        /*06b4*/ 	.word	0x00019be0


	//   ....[39]....
        /*06b8*/ 	.word	0x0001a100


	//   ....[40]....
        /*06bc*/ 	.word	0x0001a130


	//   ....[41]....
        /*06c0*/ 	.word	0x0001ab60


	//   ....[42]....
        /*06c4*/ 	.word	0x0001ab70


	//   ....[43]....
        /*06c8*/ 	.word	0x0001bec0


	//   ....[44]....
        /*06cc*/ 	.word	0x0001bee0


	//   ....[45]....
        /*06d0*/ 	.word	0x0001c020


	//   ....[46]....
        /*06d4*/ 	.word	0x0001c040


	//   ....[47]....
        /*06d8*/ 	.word	0x0001c180


	//   ....[48]....
        /*06dc*/ 	.word	0x0001c1a0


	//   ....[49]....
        /*06e0*/ 	.word	0x0001c2f0


	//   ....[50]....
        /*06e4*/ 	.word	0x0001c310


	//   ....[51]....
        /*06e8*/ 	.word	0x0001c4e0


	//   ....[52]....
        /*06ec*/ 	.word	0x0001c6f0


	//   ....[53]....
        /*06f0*/ 	.word	0x0001c720


	//   ....[54]....
        /*06f4*/ 	.word	0x0001c750


	//   ....[55]....
        /*06f8*/ 	.word	0x0001c780


	//   ....[56]....
        /*06fc*/ 	.word	0x0001c7b0


	//   ....[57]....
        /*0700*/ 	.word	0x0001c7e0


	//   ....[58]....
        /*0704*/ 	.word	0x0001c950


	//   ....[59]....
        /*0708*/ 	.word	0x0001c980


	//   ....[60]....
        /*070c*/ 	.word	0x0001c9b0


	//   ....[61]....
        /*0710*/ 	.word	0x0001c9e0


	//   ....[62]....
        /*0714*/ 	.word	0x0001ca10


	//   ....[63]....
        /*0718*/ 	.word	0x0001ca40


	//   ....[64]....
        /*071c*/ 	.word	0x0001cad0


	//   ....[65]....
        /*0720*/ 	.word	0x0001cb00


	//   ....[66]....
        /*0724*/ 	.word	0x0001cb10


	//   ....[67]....
        /*0728*/ 	.word	0x0001cb50


	//   ....[68]....
        /*072c*/ 	.word	0x0001ecf0


	//   ....[69]....
        /*0730*/ 	.word	0x0001ed10


	//   ....[70]....
        /*0734*/ 	.word	0x0001eda0


	//   ....[71]....
        /*0738*/ 	.word	0x0001edc0


	//   ....[72]....
        /*073c*/ 	.word	0x0001ee40


	//   ....[73]....
        /*0740*/ 	.word	0x0001ee60


	//   ....[74]....
        /*0744*/ 	.word	0x0001eee0


	//   ....[75]....
        /*0748*/ 	.word	0x0001ef00


	//   ....[76]....
        /*074c*/ 	.word	0x0001ef80


	//   ....[77]....
        /*0750*/ 	.word	0x0001efa0


	//   ....[78]....
        /*0754*/ 	.word	0x0001efb0


	//   ....[79]....
        /*0758*/ 	.word	0x0001efc0


	//   ....[80]....
        /*075c*/ 	.word	0x0001f6a0


	//   ....[81]....
        /*0760*/ 	.word	0x0001f6d0


	//   ....[82]....
        /*0764*/ 	.word	0x0001f700


	//   ....[83]....
        /*0768*/ 	.word	0x0001f790


	//   ....[84]....
        /*076c*/ 	.word	0x0001f7a0


	//   ....[85]....
        /*0770*/ 	.word	0x0001f830


	//   ....[86]....
        /*0774*/ 	.word	0x0001f840


	//   ....[87]....
        /*0778*/ 	.word	0x0001f8d0


	//   ....[88]....
        /*077c*/ 	.word	0x0001f8e0


	//   ....[89]....
        /*0780*/ 	.word	0x0001f970


	//   ....[90]....
        /*0784*/ 	.word	0x0001f980


	//   ....[91]....
        /*0788*/ 	.word	0x0001fa10


	//   ....[92]....
        /*078c*/ 	.word	0x0001fa20


	//   ....[93]....
        /*0790*/ 	.word	0x0001faa0


	//   ....[94]....
        /*0794*/ 	.word	0x0001fab0


	//   ....[95]....
        /*0798*/ 	.word	0x0001fac0


	//   ....[96]....
        /*079c*/ 	.word	0x0001ffa0


	//   ....[97]....
        /*07a0*/ 	.word	0x0001ffc0


	//   ....[98]....
        /*07a4*/ 	.word	0x00020010


	//   ....[99]....
        /*07a8*/ 	.word	0x000200c0


	//   ....[100]....
        /*07ac*/ 	.word	0x000200e0


	//   ....[101]....
        /*07b0*/ 	.word	0x00020190


	//   ....[102]....
        /*07b4*/ 	.word	0x000201a0


	//   ....[103]....
        /*07b8*/ 	.word	0x000201d0


	//   ....[104]....
        /*07bc*/ 	.word	0x00020260


	//   ....[105]....
        /*07c0*/ 	.word	0x00020300


	//   ....[106]....
        /*07c4*/ 	.word	0x00020320


	//   ....[107]....
        /*07c8*/ 	.word	0x00020330


	//   ....[108]....
        /*07cc*/ 	.word	0x00020a20


	//   ....[109]....
        /*07d0*/ 	.word	0x00020a40


	//   ....[110]....
        /*07d4*/ 	.word	0x00020a50


	//   ....[111]....
        /*07d8*/ 	.word	0x00020a90


	//   ....[112]....
        /*07dc*/ 	.word	0x00020aa0


	//   ....[113]....
        /*07e0*/ 	.word	0x00020ae0


	//   ....[114]....
        /*07e4*/ 	.word	0x00020af0


	//   ....[115]....
        /*07e8*/ 	.word	0x00020b30


	//   ....[116]....
        /*07ec*/ 	.word	0x00020b40


	//   ....[117]....
        /*07f0*/ 	.word	0x00020b80


	//   ....[118]....
        /*07f4*/ 	.word	0x00020b90


	//   ....[119]....
        /*07f8*/ 	.word	0x00020ba0


	//   ....[120]....
        /*07fc*/ 	.word	0x00020ee0


	//   ....[121]....
        /*0800*/ 	.word	0x00020f00


	//   ....[122]....
        /*0804*/ 	.word	0x00020f10


	//   ....[123]....
        /*0808*/ 	.word	0x00020f20


	//   ....[124]....
        /*080c*/ 	.word	0x00020f30


	//   ....[125]....
        /*0810*/ 	.word	0x00020f50


	//   ....[126]....
        /*0814*/ 	.word	0x00020fc0


	//   ....[127]....
        /*0818*/ 	.word	0x00020ff0


	//   ....[128]....
        /*081c*/ 	.word	0x00021000


	//   ....[129]....
        /*0820*/ 	.word	0x00021070


	//   ....[130]....
        /*0824*/ 	.word	0x00021080


	//   ....[131]....
        /*0828*/ 	.word	0x00021180


	//   ....[132]....
        /*082c*/ 	.word	0x00021660


	//   ....[133]....
        /*0830*/ 	.word	0x00021690


	//   ....[134]....
        /*0834*/ 	.word	0x000216f0


	//   ....[135]....
        /*0838*/ 	.word	0x00021720


	//   ....[136]....
        /*083c*/ 	.word	0x00021750


	//   ....[137]....
        /*0840*/ 	.word	0x00021780


	//   ....[138]....
        /*0844*/ 	.word	0x000217b0


	//   ....[139]....
        /*0848*/ 	.word	0x000217e0


	//   ....[140]....
        /*084c*/ 	.word	0x00021980


	//   ....[141]....
        /*0850*/ 	.word	0x000219b0


	//   ....[142]....
        /*0854*/ 	.word	0x000219e0


	//   ....[143]....
        /*0858*/ 	.word	0x00021a10


	//   ....[144]....
        /*085c*/ 	.word	0x00021a40


	//   ....[145]....
        /*0860*/ 	.word	0x00021a70


	//   ....[146]....
        /*0864*/ 	.word	0x00021b30


	//   ....[147]....
        /*0868*/ 	.word	0x00021b50


	//   ....[148]....
        /*086c*/ 	.word	0x00021b70


	//   ....[149]....
        /*0870*/ 	.word	0x00021bd0


	//   ....[150]....
        /*0874*/ 	.word	0x000225f0


	//   ....[151]....
        /*0878*/ 	.word	0x00022b40


	//   ....[152]....
        /*087c*/ 	.word	0x00022c30


	//   ....[153]....
        /*0880*/ 	.word	0x00022cd0


	//   ....[154]....
        /*0884*/ 	.word	0x00022d30


	//   ....[155]....
        /*0888*/ 	.word	0x00022e20


	//   ....[156]....
        /*088c*/ 	.word	0x00022e90


	//   ....[157]....
        /*0890*/ 	.word	0x00022f80


	//   ....[158]....
        /*0894*/ 	.word	0x00022ff0


	//   ....[159]....
        /*0898*/ 	.word	0x000230e0


	//   ....[160]....
        /*089c*/ 	.word	0x00023150


	//   ....[161]....
        /*08a0*/ 	.word	0x00023240


	//   ....[162]....
        /*08a4*/ 	.word	0x000232b0


	//   ....[163]....
        /*08a8*/ 	.word	0x00023350


	//   ....[164]....
        /*08ac*/ 	.word	0x00023440


	//   ....[165]....
        /*08b0*/ 	.word	0x000234b0


	//   ....[166]....
        /*08b4*/ 	.word	0x00023510


	//   ....[167]....
        /*08b8*/ 	.word	0x00023600


	//   ....[168]....
        /*08bc*/ 	.word	0x00023660


	//   ....[169]....
        /*08c0*/ 	.word	0x00023760


	//   ....[170]....
        /*08c4*/ 	.word	0x000237c0


	//   ....[171]....
        /*08c8*/ 	.word	0x000238c0


	//   ....[172]....
        /*08cc*/ 	.word	0x00023920


	//   ....[173]....
        /*08d0*/ 	.word	0x00023a20


	//   ....[174]....
        /*08d4*/ 	.word	0x00023a80


	//   ....[175]....
        /*08d8*/ 	.word	0x00023b80


	//   ....[176]....
        /*08dc*/ 	.word	0x00023be0


	//   ....[177]....
        /*08e0*/ 	.word	0x00023ce0


	//   ....[178]....
        /*08e4*/ 	.word	0x00023d40


	//   ....[179]....
        /*08e8*/ 	.word	0x00023e20


	//   ....[180]....
        /*08ec*/ 	.word	0x00023f50


	//   ....[181]....
        /*08f0*/ 	.word	0x00024030


	//   ....[182]....
        /*08f4*/ 	.word	0x000240c0


	//   ....[183]....
        /*08f8*/ 	.word	0x000241d0


	//   ....[184]....
        /*08fc*/ 	.word	0x00024230


	//   ....[185]....
        /*0900*/ 	.word	0x00024340


	//   ....[186]....
        /*0904*/ 	.word	0x000243a0


	//   ....[187]....
        /*0908*/ 	.word	0x000244b0


	//   ....[188]....
        /*090c*/ 	.word	0x00024510


	//   ....[189]....
        /*0910*/ 	.word	0x00024620


	//   ....[190]....
        /*0914*/ 	.word	0x00024680


	//   ....[191]....
        /*0918*/ 	.word	0x00024740


	//   ....[192]....
        /*091c*/ 	.word	0x000248a0


	//   ....[193]....
        /*0920*/ 	.word	0x00024940


	//   ....[194]....
        /*0924*/ 	.word	0x000249a0


	//   ....[195]....
        /*0928*/ 	.word	0x00024a50


	//   ....[196]....
        /*092c*/ 	.word	0x00024ab0


	//   ....[197]....
        /*0930*/ 	.word	0x00024b60


	//   ....[198]....
        /*0934*/ 	.word	0x00024bc0


	//   ....[199]....
        /*0938*/ 	.word	0x00024c70


	//   ....[200]....
        /*093c*/ 	.word	0x00024cd0


	//   ....[201]....
        /*0940*/ 	.word	0x00024d80


	//   ....[202]....
        /*0944*/ 	.word	0x00024de0


	//   ....[203]....
        /*0948*/ 	.word	0x00024e90


	//   ....[204]....
        /*094c*/ 	.word	0x00024f70


	//   ....[205]....
        /*0950*/ 	.word	0x00025010


	//   ....[206]....
        /*0954*/ 	.word	0x00025070


	//   ....[207]....
        /*0958*/ 	.word	0x00025140


	//   ....[208]....
        /*095c*/ 	.word	0x000251a0


	//   ....[209]....
        /*0960*/ 	.word	0x00025270


	//   ....[210]....
        /*0964*/ 	.word	0x000252d0


	//   ....[211]....
        /*0968*/ 	.word	0x000253b0


	//   ....[212]....
        /*096c*/ 	.word	0x00025410


	//   ....[213]....
        /*0970*/ 	.word	0x000254e0


	//   ....[214]....
        /*0974*/ 	.word	0x00025540


	//   ....[215]....
        /*0978*/ 	.word	0x00025610


	//   ....[216]....
        /*097c*/ 	.word	0x000256a0


	//   ....[217]....
        /*0980*/ 	.word	0x00025740


	//   ....[218]....
        /*0984*/ 	.word	0x000258c0


	//   ....[219]....
        /*0988*/ 	.word	0x00025930


	//   ....[220]....
        /*098c*/ 	.word	0x000259a0


	//   ....[221]....
        /*0990*/ 	.word	0x00025a10


	//   ....[222]....
        /*0994*/ 	.word	0x00025a80


	//   ....[223]....
        /*0998*/ 	.word	0x00025b00


	//   ....[224]....
        /*099c*/ 	.word	0x00025b80


	//   ....[225]....
        /*09a0*/ 	.word	0x00025c10


	//   ....[226]....
        /*09a4*/ 	.word	0x00025c80


	//   ....[227]....
        /*09a8*/ 	.word	0x00025cf0


	//   ....[228]....
        /*09ac*/ 	.word	0x00025d60


	//   ....[229]....
        /*09b0*/ 	.word	0x00025de0


	//   ....[230]....
        /*09b4*/ 	.word	0x00025e50


	//   ....[231]....
        /*09b8*/ 	.word	0x00025ee0


	//   ....[232]....
        /*09bc*/ 	.word	0x00025f40


	//   ....[233]....
        /*09c0*/ 	.word	0x00025fd0


	//   ....[234]....
        /*09c4*/ 	.word	0x00026100


	//   ....[235]....
        /*09c8*/ 	.word	0x00027450


	//   ....[236]....
        /*09cc*/ 	.word	0x00027b30


	//   ....[237]....
        /*09d0*/ 	.word	0x00028dd0


	//   ....[238]....
        /*09d4*/ 	.word	0x00028e20


	//   ....[239]....
        /*09d8*/ 	.word	0x00028e90


	//   ....[240]....
        /*09dc*/ 	.word	0x00028eb0


	//----- nvinfo : EIATTR_REG_RECONFIG
	.align		4
.L_1344:
        /*09e0*/ 	.byte	0x01, 0x54
	.zero		2


	//----- nvinfo : EIATTR_SYSCALL_OFFSETS
	.align		4
        /*09e4*/ 	.byte	0x04, 0x46
        /*09e6*/ 	.short	(.L_1346 - .L_1345)


	//   ....[0]....
.L_1345:
        /*09e8*/ 	.word	0x00002940


	//   ....[1]....
        /*09ec*/ 	.word	0x0001e320


	//   ....[2]....
        /*09f0*/ 	.word	0x0001e470


	//   ....[3]....
        /*09f4*/ 	.word	0x0001e560


	//   ....[4]....
        /*09f8*/ 	.word	0x0001f2d0


	//----- nvinfo : EIATTR_MBARRIER_INSTR_OFFSETS
	.align		4
.L_1346:
        /*09fc*/ 	.byte	0x04, 0x39
        /*09fe*/ 	.short	(.L_1348 - .L_1347)


	//   ....[0]....
.L_1347:
        /*0a00*/ 	.word	0x00000180
        /*0a04*/ 	.word	0x000000ff
        /*0a08*/ 	.word	0x00022800
        /*0a0c*/ 	.short	0x0100
        /*0a0e*/ 	.byte	0x08
	.zero		1


	//   ....[1]....
        /*0a10*/ 	.word	0x00000190
        /*0a14*/ 	.word	0x000000ff
        /*0a18*/ 	.word	0x00022820
        /*0a1c*/ 	.short	0x0100
        /*0a1e*/ 	.byte	0x08
	.zero		1


	//   ....[2]....
        /*0a20*/ 	.word	0x00000280
        /*0a24*/ 	.word	0x000000ff
        /*0a28*/ 	.word	0x00022830
        /*0a2c*/ 	.short	0x0100
        /*0a2e*/ 	.byte	0x08
	.zero		1


	//   ....[3]....
        /*0a30*/ 	.word	0x00000290
        /*0a34*/ 	.word	0x000000ff
        /*0a38*/ 	.word	0x00022840
        /*0a3c*/ 	.short	0x0100
        /*0a3e*/ 	.byte	0x08
	.zero		1


	//   ....[4]....
        /*0a40*/ 	.word	0x000002a0
        /*0a44*/ 	.word	0x000000ff
        /*0a48*/ 	.word	0x00022838
        /*0a4c*/ 	.short	0x0100
        /*0a4e*/ 	.byte	0x08
	.zero		1


	//   ....[5]....
        /*0a50*/ 	.word	0x000002b0
        /*0a54*/ 	.word	0x000000ff
        /*0a58*/ 	.word	0x00022848
        /*0a5c*/ 	.short	0x0100
        /*0a5e*/ 	.byte	0x08
	.zero		1


	//   ....[6]....
        /*0a60*/ 	.word	0x000003e0
        /*0a64*/ 	.word	0x000000ff
        /*0a68*/ 	.word	0x00022850
        /*0a6c*/ 	.short	0x0100
        /*0a6e*/ 	.byte	0x08
	.zero		1


	//   ....[7]....
        /*0a70*/ 	.word	0x000003f0
        /*0a74*/ 	.word	0x000000ff
        /*0a78*/ 	.word	0x00022860
        /*0a7c*/ 	.short	0x0100
        /*0a7e*/ 	.byte	0x08
	.zero		1


	//   ....[8]....
        /*0a80*/ 	.word	0x00000400
        /*0a84*/ 	.word	0x000000ff
        /*0a88*/ 	.word	0x00022858
        /*0a8c*/ 	.short	0x0100
        /*0a8e*/ 	.byte	0x08
	.zero		1


	//   ....[9]....
        /*0a90*/ 	.word	0x00000410
        /*0a94*/ 	.word	0x000000ff
        /*0a98*/ 	.word	0x00022868
        /*0a9c*/ 	.short	0x0100
        /*0a9e*/ 	.byte	0x08
	.zero		1


	//   ....[10]....
        /*0aa0*/ 	.word	0x00000500
        /*0aa4*/ 	.word	0x000000ff
        /*0aa8*/ 	.word	0x00022870
        /*0aac*/ 	.short	0x0100
        /*0aae*/ 	.byte	0x06
	.zero		1


	//   ....[11]....
        /*0ab0*/ 	.word	0x00000510
        /*0ab4*/ 	.word	0x000000ff
        /*0ab8*/ 	.word	0x00022880
        /*0abc*/ 	.short	0x0100
        /*0abe*/ 	.byte	0x06
	.zero		1


	//   ....[12]....
        /*0ac0*/ 	.word	0x00000520
        /*0ac4*/ 	.word	0x000000ff
        /*0ac8*/ 	.word	0x00022878
        /*0acc*/ 	.short	0x0100
        /*0ace*/ 	.byte	0x06
	.zero		1


	//   ....[13]....
        /*0ad0*/ 	.word	0x00000530
        /*0ad4*/ 	.word	0x000000ff
        /*0ad8*/ 	.word	0x00022888
        /*0adc*/ 	.short	0x0100
        /*0ade*/ 	.byte	0x06
	.zero		1


	//   ....[14]....
        /*0ae0*/ 	.word	0x00000660
        /*0ae4*/ 	.word	0x000000ff
        /*0ae8*/ 	.word	0x00022890
        /*0aec*/ 	.short	0x0100
        /*0aee*/ 	.byte	0x08
	.zero		1


	//   ....[15]....
        /*0af0*/ 	.word	0x00000670
        /*0af4*/ 	.word	0x000000ff
        /*0af8*/ 	.word	0x000228a0
        /*0afc*/ 	.short	0x0100
        /*0afe*/ 	.byte	0x08
	.zero		1


	//   ....[16]....
        /*0b00*/ 	.word	0x00000680
        /*0b04*/ 	.word	0x000000ff
        /*0b08*/ 	.word	0x00022898
        /*0b0c*/ 	.short	0x0100
        /*0b0e*/ 	.byte	0x08
	.zero		1


	//   ....[17]....
        /*0b10*/ 	.word	0x00000690
        /*0b14*/ 	.word	0x000000ff
        /*0b18*/ 	.word	0x000228a8
        /*0b1c*/ 	.short	0x0100
        /*0b1e*/ 	.byte	0x08
	.zero		1


	//   ....[18]....
        /*0b20*/ 	.word	0x000007d0
        /*0b24*/ 	.word	0x000000ff
        /*0b28*/ 	.word	0x000228b0
        /*0b2c*/ 	.short	0x0100
        /*0b2e*/ 	.byte	0x08
	.zero		1


	//   ....[19]....
        /*0b30*/ 	.word	0x000007e0
        /*0b34*/ 	.word	0x000000ff
        /*0b38*/ 	.word	0x000228c0
        /*0b3c*/ 	.short	0x0100
        /*0b3e*/ 	.byte	0x08
	.zero		1


	//   ....[20]....
        /*0b40*/ 	.word	0x000007f0
        /*0b44*/ 	.word	0x000000ff
        /*0b48*/ 	.word	0x000228b8
        /*0b4c*/ 	.short	0x0100
        /*0b4e*/ 	.byte	0x08
	.zero		1


	//   ....[21]....
        /*0b50*/ 	.word	0x00000800
        /*0b54*/ 	.word	0x000000ff
        /*0b58*/ 	.word	0x000228c8
        /*0b5c*/ 	.short	0x0100
        /*0b5e*/ 	.byte	0x08
	.zero		1


	//   ....[22]....
        /*0b60*/ 	.word	0x00002b70
        /*0b64*/ 	.word	0x00000031
        /*0b68*/ 	.word	0x00022800
        /*0b6c*/ 	.short	0x010a
        /*0b6e*/ 	.byte	0x3f
	.zero		1


	//   ....[23]....
        /*0b70*/ 	.word	0x00002f60
        /*0b74*/ 	.word	0x0000000a
        /*0b78*/ 	.word	0x00000000
        /*0b7c*/ 	.short	0x010a
        /*0b7e*/ 	.byte	0x3f
	.zero		1


	//   ....[24]....
        /*0b80*/ 	.word	0x00002fc0
        /*0b84*/ 	.word	0x0000000a
        /*0b88*/ 	.word	0x00000000
        /*0b8c*/ 	.short	0x010a
        /*0b8e*/ 	.byte	0x3f
	.zero		1


	//   ....[25]....
        /*0b90*/ 	.word	0x00003420
        /*0b94*/ 	.word	0x00000007
        /*0b98*/ 	.word	0x00000000
        /*0b9c*/ 	.short	0x0101
        /*0b9e*/ 	.byte	0x3f
	.zero		1


	//   ....[26]....
        /*0ba0*/ 	.word	0x00005cc0
        /*0ba4*/ 	.word	0x0000001a
        /*0ba8*/ 	.word	0x00000000
        /*0bac*/ 	.short	0x010a
        /*0bae*/ 	.byte	0x3f
	.zero		1


	//   ....[27]....
        /*0bb0*/ 	.word	0x00005d20
        /*0bb4*/ 	.word	0x0000001a
        /*0bb8*/ 	.word	0x00000000
        /*0bbc*/ 	.short	0x010a
        /*0bbe*/ 	.byte	0x3f
	.zero		1


	//   ....[28]....
        /*0bc0*/ 	.word	0x00008d70
        /*0bc4*/ 	.word	0x00000000
        /*0bc8*/ 	.word	0x00000000
        /*0bcc*/ 	.short	0x0101
        /*0bce*/ 	.byte	0x3f
	.zero		1


	//   ....[29]....
        /*0bd0*/ 	.word	0x000094e0
        /*0bd4*/ 	.word	0x00000004
        /*0bd8*/ 	.word	0x00000000
        /*0bdc*/ 	.short	0x010a
        /*0bde*/ 	.byte	0x3f
	.zero		1


	//   ....[30]....
        /*0be0*/ 	.word	0x00009580
        /*0be4*/ 	.word	0x00000006
        /*0be8*/ 	.word	0x00000000
        /*0bec*/ 	.short	0x010a
        /*0bee*/ 	.byte	0x3f
	.zero		1


	//   ....[31]....
        /*0bf0*/ 	.word	0x000099e0
        /*0bf4*/ 	.word	0x0000000b
        /*0bf8*/ 	.word	0x00000000
        /*0bfc*/ 	.short	0x0101
        /*0bfe*/ 	.byte	0x3f
	.zero		1


	//   ....[32]....
        /*0c00*/ 	.word	0x0000bff0
        /*0c04*/ 	.word	0x0000002c
        /*0c08*/ 	.word	0x00000000
        /*0c0c*/ 	.short	0x010a
        /*0c0e*/ 	.byte	0x3f
	.zero		1


	//   ....[33]....
        /*0c10*/ 	.word	0x0000c050
        /*0c14*/ 	.word	0x0000002c
        /*0c18*/ 	.word	0x00000000
        /*0c1c*/ 	.short	0x010a
        /*0c1e*/ 	.byte	0x3f
	.zero		1


	//   ....[34]....
        /*0c20*/ 	.word	0x0000f2f0
        /*0c24*/ 	.word	0x00000002
        /*0c28*/ 	.word	0x00000000
        /*0c2c*/ 	.short	0x0101
        /*0c2e*/ 	.byte	0x3f
	.zero		1


	//   ....[35]....
        /*0c30*/ 	.word	0x0000f4c0
        /*0c34*/ 	.word	0x00000002
        /*0c38*/ 	.word	0x00000000
        /*0c3c*/ 	.short	0x010a
        /*0c3e*/ 	.byte	0x3f
	.zero		1


	//   ....[36]....
        /*0c40*/ 	.word	0x0000f560
        /*0c44*/ 	.word	0x00000006
        /*0c48*/ 	.word	0x00000000
        /*0c4c*/ 	.short	0x010a
        /*0c4e*/ 	.byte	0x3f
	.zero		1


	//   ....[37]....
        /*0c50*/ 	.word	0x0000f9c0
        /*0c54*/ 	.word	0x0000000b
        /*0c58*/ 	.word	0x00000000
        /*0c5c*/ 	.short	0x0101
        /*0c5e*/ 	.byte	0x3f
	.zero		1


	//   ....[38]....
        /*0c60*/ 	.word	0x000132e0
        /*0c64*/ 	.word	0x00000040
        /*0c68*/ 	.word	0x00000000
        /*0c6c*/ 	.short	0x010a
        /*0c6e*/ 	.byte	0x3f
	.zero		1


	//   ....[39]....
        /*0c70*/ 	.word	0x00013340
        /*0c74*/ 	.word	0x00000040
        /*0c78*/ 	.word	0x00000000
        /*0c7c*/ 	.short	0x010a
        /*0c7e*/ 	.byte	0x3f
	.zero		1


	//   ....[40]....
        /*0c80*/ 	.word	0x00016600
        /*0c84*/ 	.word	0x00000000
        /*0c88*/ 	.word	0x00000000
        /*0c8c*/ 	.short	0x0101
        /*0c8e*/ 	.byte	0x3f
	.zero		1


	//   ....[41]....
        /*0c90*/ 	.word	0x00019770
        /*0c94*/ 	.word	0x00000000
        /*0c98*/ 	.word	0x00000000
        /*0c9c*/ 	.short	0x0101
        /*0c9e*/ 	.byte	0x3f
	.zero		1


	//   ....[42]....
        /*0ca0*/ 	.word	0x0001a120
        /*0ca4*/ 	.word	0x00000004
        /*0ca8*/ 	.word	0x00000000
        /*0cac*/ 	.short	0x0101
        /*0cae*/ 	.byte	0x3f
	.zero		1


	//   ....[43]....
        /*0cb0*/ 	.word	0x0001ea90
        /*0cb4*/ 	.word	0x00000011
        /*0cb8*/ 	.word	0x00022840
        /*0cbc*/ 	.short	0x010a
        /*0cbe*/ 	.byte	0x3f
	.zero		1


	//   ....[44]....
        /*0cc0*/ 	.word	0x0001f0c0
        /*0cc4*/ 	.word	0x00000011
        /*0cc8*/ 	.word	0x00022830
        /*0ccc*/ 	.short	0x0107
        /*0cce*/ 	.byte	0x3f
	.zero		1


	//   ....[45]....
        /*0cd0*/ 	.word	0x0001f180
        /*0cd4*/ 	.word	0x00000011
        /*0cd8*/ 	.word	0x00022830
        /*0cdc*/ 	.short	0x0101
        /*0cde*/ 	.byte	0x3f
	.zero		1


	//   ....[46]....
        /*0ce0*/ 	.word	0x0001fbc0
        /*0ce4*/ 	.word	0x00000016
        /*0ce8*/ 	.word	0x00022800
        /*0cec*/ 	.short	0x0107
        /*0cee*/ 	.byte	0x3f
	.zero		1


	//   ....[47]....
        /*0cf0*/ 	.word	0x0001fcb0
        /*0cf4*/ 	.word	0x00000016
        /*0cf8*/ 	.word	0x00022800
        /*0cfc*/ 	.short	0x0101
        /*0cfe*/ 	.byte	0x3f
	.zero		1


	//   ....[48]....
        /*0d00*/ 	.word	0x0001fcd0
        /*0d04*/ 	.word	0x00000016
        /*0d08*/ 	.word	0x00022820
        /*0d0c*/ 	.short	0x010a
        /*0d0e*/ 	.byte	0x3f
	.zero		1


	//   ....[49]....
        /*0d10*/ 	.word	0x0001fd50
        /*0d14*/ 	.word	0x00000011
        /*0d18*/ 	.word	0x00022860
        /*0d1c*/ 	.short	0x010a
        /*0d1e*/ 	.byte	0x3f
	.zero		1


	//   ....[50]....
        /*0d20*/ 	.word	0x000204b0
        /*0d24*/ 	.word	0x00000011
        /*0d28*/ 	.word	0x00022850
        /*0d2c*/ 	.short	0x0107
        /*0d2e*/ 	.byte	0x3f
	.zero		1


	//   ....[51]....
        /*0d30*/ 	.word	0x00020570
        /*0d34*/ 	.word	0x00000011
        /*0d38*/ 	.word	0x00022850
        /*0d3c*/ 	.short	0x0101
        /*0d3e*/ 	.byte	0x3f
	.zero		1


	//   ....[52]....
        /*0d40*/ 	.word	0x000208a0
        /*0d44*/ 	.word	0x0000000a
        /*0d48*/ 	.word	0x00022840
        /*0d4c*/ 	.short	0x010a
        /*0d4e*/ 	.byte	0x3f
	.zero		1


	//   ....[53]....
        /*0d50*/ 	.word	0x00020c50
        /*0d54*/ 	.word	0x0000000a
        /*0d58*/ 	.word	0x00022830
        /*0d5c*/ 	.short	0x0107
        /*0d5e*/ 	.byte	0x3f
	.zero		1


	//   ....[54]....
        /*0d60*/ 	.word	0x00020d00
        /*0d64*/ 	.word	0x0000000a
        /*0d68*/ 	.word	0x00022830
        /*0d6c*/ 	.short	0x0101
        /*0d6e*/ 	.byte	0x3f
	.zero		1


	//   ....[55]....
        /*0d70*/ 	.word	0x00020d30
        /*0d74*/ 	.word	0x0000000a
        /*0d78*/ 	.word	0x00022860
        /*0d7c*/ 	.short	0x010a
        /*0d7e*/ 	.byte	0x3f
	.zero		1


	//   ....[56]....
        /*0d80*/ 	.word	0x00021230
        /*0d84*/ 	.word	0x0000000a
        /*0d88*/ 	.word	0x00022850
        /*0d8c*/ 	.short	0x0107
        /*0d8e*/ 	.byte	0x3f
	.zero		1


	//   ....[57]....
        /*0d90*/ 	.word	0x000212e0
        /*0d94*/ 	.word	0x0000000a
        /*0d98*/ 	.word	0x00022850
        /*0d9c*/ 	.short	0x0101
        /*0d9e*/ 	.byte	0x3f
	.zero		1


	//   ....[58]....
        /*0da0*/ 	.word	0x00022570
        /*0da4*/ 	.word	0x00000007
        /*0da8*/ 	.word	0x00022820
        /*0dac*/ 	.short	0x010a
        /*0dae*/ 	.byte	0x3f
	.zero		1


	//   ....[59]....
        /*0db0*/ 	.word	0x00022710
        /*0db4*/ 	.word	0x00000005
        /*0db8*/ 	.word	0x00022840
        /*0dbc*/ 	.short	0x010a
        /*0dbe*/ 	.byte	0x3f
	.zero		1


	//   ....[60]....
        /*0dc0*/ 	.word	0x000227b0
        /*0dc4*/ 	.word	0x00000003
        /*0dc8*/ 	.word	0x00022840
        /*0dcc*/ 	.short	0x010a
        /*0dce*/ 	.byte	0x3f
	.zero		1


	//   ....[61]....
        /*0dd0*/ 	.word	0x000227f0
        /*0dd4*/ 	.word	0x00000005
        /*0dd8*/ 	.word	0x00022860
        /*0ddc*/ 	.short	0x010a
        /*0dde*/ 	.byte	0x3f
	.zero		1


	//   ....[62]....
        /*0de0*/ 	.word	0x00022830
        /*0de4*/ 	.word	0x00000003
        /*0de8*/ 	.word	0x00022860
        /*0dec*/ 	.short	0x010a
        /*0dee*/ 	.byte	0x3f
	.zero		1


	//   ....[63]....
        /*0df0*/ 	.word	0x00022890
        /*0df4*/ 	.word	0x00000031
        /*0df8*/ 	.word	0x00022800
        /*0dfc*/ 	.short	0x010a
        /*0dfe*/ 	.byte	0x3f
	.zero		1


	//   ....[64]....
        /*0e00*/ 	.word	0x000228e0
        /*0e04*/ 	.word	0x0000000a
        /*0e08*/ 	.word	0x00000000
        /*0e0c*/ 	.short	0x010a
        /*0e0e*/ 	.byte	0x3f
	.zero		1


	//   ....[65]....
        /*0e10*/ 	.word	0x00022930
        /*0e14*/ 	.word	0x0000001a
        /*0e18*/ 	.word	0x00000000
        /*0e1c*/ 	.short	0x010a
        /*0e1e*/ 	.byte	0x3f
	.zero		1


	//   ....[66]....
        /*0e20*/ 	.word	0x00022980
        /*0e24*/ 	.word	0x00000006
        /*0e28*/ 	.word	0x00000000
        /*0e2c*/ 	.short	0x010a
        /*0e2e*/ 	.byte	0x3f
	.zero		1


	//   ....[67]....
        /*0e30*/ 	.word	0x000229d0
        /*0e34*/ 	.word	0x0000002c
        /*0e38*/ 	.word	0x00000000
        /*0e3c*/ 	.short	0x010a
        /*0e3e*/ 	.byte	0x3f
	.zero		1


	//   ....[68]....
        /*0e40*/ 	.word	0x00022a20
        /*0e44*/ 	.word	0x00000006
        /*0e48*/ 	.word	0x00000000
        /*0e4c*/ 	.short	0x010a
        /*0e4e*/ 	.byte	0x3f
	.zero		1


	//   ....[69]....
        /*0e50*/ 	.word	0x00022a70
        /*0e54*/ 	.word	0x00000040
        /*0e58*/ 	.word	0x00000000
        /*0e5c*/ 	.short	0x010a
        /*0e5e*/ 	.byte	0x3f
	.zero		1


	//   ....[70]....
        /*0e60*/ 	.word	0x00022b80
        /*0e64*/ 	.word	0x00000011
        /*0e68*/ 	.word	0x00022840
        /*0e6c*/ 	.short	0x010a
        /*0e6e*/ 	.byte	0x3f
	.zero		1


	//   ....[71]....
        /*0e70*/ 	.word	0x00023e50
        /*0e74*/ 	.word	0x00000016
        /*0e78*/ 	.word	0x00022820
        /*0e7c*/ 	.short	0x010a
        /*0e7e*/ 	.byte	0x3f
	.zero		1


	//   ....[72]....
        /*0e80*/ 	.word	0x00023ea0
        /*0e84*/ 	.word	0x00000011
        /*0e88*/ 	.word	0x00022860
        /*0e8c*/ 	.short	0x010a
        /*0e8e*/ 	.byte	0x3f
	.zero		1


	//   ....[73]....
        /*0e90*/ 	.word	0x000247f0
        /*0e94*/ 	.word	0x0000000a
        /*0e98*/ 	.word	0x00022840
        /*0e9c*/ 	.short	0x010a
        /*0e9e*/ 	.byte	0x3f
	.zero		1


	//   ....[74]....
        /*0ea0*/ 	.word	0x00024ec0
        /*0ea4*/ 	.word	0x0000000a
        /*0ea8*/ 	.word	0x00022860
        /*0eac*/ 	.short	0x010a
        /*0eae*/ 	.byte	0x3f
	.zero		1


	//   ....[75]....
        /*0eb0*/ 	.word	0x00026020
        /*0eb4*/ 	.word	0x00000007
        /*0eb8*/ 	.word	0x00022820
        /*0ebc*/ 	.short	0x010a
        /*0ebe*/ 	.byte	0x3f
	.zero		1


	//   ....[76]....
        /*0ec0*/ 	.word	0x000261c0
        /*0ec4*/ 	.word	0x00000005
        /*0ec8*/ 	.word	0x00022840
        /*0ecc*/ 	.short	0x010a
        /*0ece*/ 	.byte	0x3f
	.zero		1


	//   ....[77]....
        /*0ed0*/ 	.word	0x00026210
        /*0ed4*/ 	.word	0x00000003
        /*0ed8*/ 	.word	0x00022840
        /*0edc*/ 	.short	0x010a
        /*0ede*/ 	.byte	0x3f
	.zero		1


	//   ....[78]....
        /*0ee0*/ 	.word	0x00026260
        /*0ee4*/ 	.word	0x00000005
        /*0ee8*/ 	.word	0x00022860
        /*0eec*/ 	.short	0x010a
        /*0eee*/ 	.byte	0x3f
	.zero		1


	//   ....[79]....
        /*0ef0*/ 	.word	0x00026620
        /*0ef4*/ 	.word	0x0000000c
        /*0ef8*/ 	.word	0x00000000
        /*0efc*/ 	.short	0x010a
        /*0efe*/ 	.byte	0x3f
	.zero		1


	//   ....[80]....
        /*0f00*/ 	.word	0x00026760
        /*0f04*/ 	.word	0x00000002
        /*0f08*/ 	.word	0x00000000
        /*0f0c*/ 	.short	0x010a
        /*0f0e*/ 	.byte	0x3f
	.zero		1


	//   ....[81]....
        /*0f10*/ 	.word	0x00026e00
        /*0f14*/ 	.word	0x0000000f
        /*0f18*/ 	.word	0x00000000
        /*0f1c*/ 	.short	0x0101
        /*0f1e*/ 	.byte	0x3f
	.zero		1


	//   ....[82]....
        /*0f20*/ 	.word	0x0002b560
        /*0f24*/ 	.word	0x0000002d
        /*0f28*/ 	.word	0x00000000
        /*0f2c*/ 	.short	0x010a
        /*0f2e*/ 	.byte	0x3f
	.zero		1


	//   ....[83]....
        /*0f30*/ 	.word	0x0002b6a0
        /*0f34*/ 	.word	0x00000008
        /*0f38*/ 	.word	0x00000000
        /*0f3c*/ 	.short	0x010a
        /*0f3e*/ 	.byte	0x3f
	.zero		1


	//   ....[84]....
        /*0f40*/ 	.word	0x00043d20
        /*0f44*/ 	.word	0x00000000
        /*0f48*/ 	.word	0x00000000
        /*0f4c*/ 	.short	0x0101
        /*0f4e*/ 	.byte	0x3f
	.zero		1


	//   ....[85]....
        /*0f50*/ 	.word	0x00043d40
        /*0f54*/ 	.word	0x00000002
        /*0f58*/ 	.word	0x00000000
        /*0f5c*/ 	.short	0x010a
        /*0f5e*/ 	.byte	0x3f
	.zero		1


	//   ....[86]....
        /*0f60*/ 	.word	0x00043d90
        /*0f64*/ 	.word	0x00000008
        /*0f68*/ 	.word	0x00000000
        /*0f6c*/ 	.short	0x010a
        /*0f6e*/ 	.byte	0x3f
	.zero		1


	//----- nvinfo : EIATTR_NUM_MBARRIERS
	.align		4
.L_1348:
        /*0f70*/ 	.byte	0x03, 0x38
        /*0f72*/ 	.short	0x0016


	//----- nvinfo : EIATTR_EXIT_INSTR_OFFSETS
	.align		4
        /*0f74*/ 	.byte	0x04, 0x1c
        /*0f76*/ 	.short	(.L_1350 - .L_1349)


	//   ....[0]....
.L_1349:
        /*0f78*/ 	.word	0x00000a60


	//   ....[1]....
        /*0f7c*/ 	.word	0x0001c490


	//   ....[2]....
        /*0f80*/ 	.word	0x00022880


	//----- nvinfo : EIATTR_MAX_THREADS
	.align		4
.L_1350:
        /*0f84*/ 	.byte	0x04, 0x05
        /*0f86*/ 	.short	(.L_1352 - .L_1351)
.L_1351:
        /*0f88*/ 	.word	0x00000180
        /*0f8c*/ 	.word	0x00000001
        /*0f90*/ 	.word	0x00000001


	//----- nvinfo : EIATTR_CRS_STACK_SIZE
	.align		4
.L_1352:
        /*0f94*/ 	.byte	0x04, 0x1e
        /*0f96*/ 	.short	(.L_1354 - .L_1353)
.L_1353:
        /*0f98*/ 	.word	0x00000000


	//----- nvinfo : EIATTR_CBANK_PARAM_SIZE
	.align		4
.L_1354:
        /*0f9c*/ 	.byte	0x03, 0x19
        /*0f9e*/ 	.short	0x0af0


	//----- nvinfo : EIATTR_PARAM_CBANK
	.align		4
        /*0fa0*/ 	.byte	0x04, 0x0a
        /*0fa2*/ 	.short	(.L_1356 - .L_1355)
	.align		4
.L_1355:
        /*0fa4*/ 	.word	index@(.nv.constant0._ZN7cutlass13device_kernelIN5flash11enable_sm90INS1_16FlashAttnFwdSm90INS1_25CollectiveMainloopFwdSm90ILi2EN4cute5tupleIJNS5_1CILi1EEES8_S8_EEENS6_IJNS7_ILi128EEENS7_ILi96EEENS7_ILi64EEEEEELi256ENS_10bfloat16_tEfNS_4arch4Sm90ELb0ELb1ELb1ELb1ELb1ELb0ELb0ELb1ELb0ELb1ELb1ELb0EEENS1_21CollectiveEpilogueFwdINS6_IJSA_NS7_ILi256EEESB_EEES9_SE_SG_Li256ELb1ELb1ELb1ELb0EEENS1_36VarlenDynamicPersistentTileSchedulerILi128ELi96ELi256ELi128ELb1ELb1ELb1ELb1ELb0ELb1EEEEEEEEEvNT_6ParamsE)
        /*0fa8*/ 	.short	0x0210
        /*0faa*/ 	.short	0x0af0


	//----- nvinfo : EIATTR_SW_WAR
	.align		4
.L_1356:
        /*0fac*/ 	.byte	0x04, 0x36
        /*0fae*/ 	.short	(.L_1358 - .L_1357)
.L_1357:
        /*0fb0*/ 	.word	0x00000008
.L_1358:


//--------------------- .nv.info._ZN7cutlass13device_kernelIN5flash11enable_sm90INS1_16FlashAttnFwdSm90INS1_25CollectiveMainloopFwdSm90ILi2EN4cute5tupleIJNS5_1CILi1EEES8_S8_EEENS6_IJNS7_ILi128EEENS7_ILi96EEENS7_ILi64EEEEEELi256ENS_10bfloat16_tEfNS_4arch4Sm90ELb0ELb1ELb1ELb1ELb1ELb1ELb0ELb1ELb0ELb1ELb1ELb0EEENS1_21CollectiveEpilogueFwdINS6_IJSA_NS7_ILi256EEESB_EEES9_SE_SG_Li256ELb1ELb1ELb1ELb0EEENS1_36VarlenDynamicPersistentTileSchedulerILi128ELi96ELi256ELi128ELb1ELb1ELb1ELb1ELb0ELb1EEEEEEEEEvNT_6ParamsE --------------------------
	.section	.nv.info._ZN7cutlass13device_kernelIN5flash11enable_sm90INS1_16FlashAttnFwdSm90INS1_25CollectiveMainloopFwdSm90ILi2EN4cute5tupleIJNS5_1CILi1EEES8_S8_EEENS6_IJNS7_ILi128EEENS7_ILi96EEENS7_ILi64EEEEEELi256ENS_10bfloat16_tEfNS_4arch4Sm90ELb0ELb1ELb1ELb1ELb1ELb1ELb0ELb1ELb0ELb1ELb1ELb0EEENS1_21CollectiveEpilogueFwdINS6_IJSA_NS7_ILi256EEESB_EEES9_SE_SG_Li256ELb1ELb1ELb1ELb0EEENS1_36VarlenDynamicPersistentTileSchedulerILi128ELi96ELi256ELi128ELb1ELb1ELb1ELb1ELb0ELb1EEEEEEEEEvNT_6ParamsE,"",@"SHT_CUDA_INFO"
	.sectionflags	@""
	.align	4


	//----- nvinfo : EIATTR_CUDA_API_VERSION
	.align		4
        /*0000*/ 	.byte	0x04, 0x37
        /*0002*/ 	.short	(.L_1360 - .L_1359)
.L_1359:
        /*0004*/ 	.word	0x00000082


	//----- nvinfo : EIATTR_KPARAM_INFO
	.align		4
.L_1360:
        /*0008*/ 	.byte	0x04, 0x17
        /*000a*/ 	.short	(.L_1362 - .L_1361)
.L_1361:
        /*000c*/ 	.word	0x00000000
        /*0010*/ 	.short	0x0000
        /*0012*/ 	.short	0x0070
        /*0014*/ 	.byte	0x00, 0xf0, 0x01, 0x2a


	//----- nvinfo : EIATTR_SPARSE_MMA_MASK
	.align		4
.L_1362:
        /*0018*/ 	.byte	0x03, 0x50
        /*001a*/ 	.short	0x0000


	//----- nvinfo : EIATTR_MAXREG_COUNT
	.align		4
        /*001c*/ 	.byte	0x03, 0x1b
        /*001e*/ 	.short	0x00a8


	//----- nvinfo : EIATTR_NUM_BARRIERS
	.align		4
        /*0020*/ 	.byte	0x02, 0x4c
        /*0022*/ 	.byte	0x10
	.zero		1


	//----- nvinfo : EIATTR_EXTERNS
	.align		4
        /*0024*/ 	.byte	0x04, 0x0f
        /*0026*/ 	.short	(.L_1364 - .L_1363)


	//   ....[0]....
	.align		4
.L_1363:
        /*0028*/ 	.word	index@(__assertfail)


	//----- nvinfo : EIATTR_ANNOTATIONS
	.align		4
.L_1364:
        /*002c*/ 	.byte	0x04, 0x55
        /*002e*/ 	.short	(.L_1366 - .L_1365)


	//   ....[0]....
.L_1365:
        /* <DEDUP_REMOVED lines=24> */


	//----- nvinfo : EIATTR_MERCURY_ISA_VERSION
	.align		4
.L_1366:
        /*01a0*/ 	.byte	0x03, 0x5f
        /*01a2*/ 	.short	0x0101


	//----- nvinfo : EIATTR_UNUSED_LOAD_BYTE_OFFSET
	.align		4
        /*01a4*/ 	.byte	0x04, 0x44
        /*01a6*/ 	.short	(.L_1368 - .L_1367)


	//   ....[0]....
.L_1367:
        /*01a8*/ 	.word	0x00000ae0
        /*01ac*/ 	.word	0x0000fff0


	//   ....[1]....
        /*01b0*/ 	.word	0x000216c0
        /*01b4*/ 	.word	0x0000fff0


	//----- nvinfo : EIATTR_INT_WARP_WIDE_INSTR_OFFSETS
	.align		4
.L_1368:
        /*01b8*/ 	.byte	0x04, 0x31
        /*01ba*/ 	.short	(.L_1370 - .L_1369)


	//   ....[0]....
.L_1369:
        /*01bc*/ 	.word	0x00000180


	//   ....[1]....
        /*01c0*/ 	.word	0x000001c0


	//   ....[2]....
        /*01c4*/ 	.word	0x00000230


	//   ....[3]....
        /*01c8*/ 	.word	0x00029ec0


	//   ....[4]....
        /*01cc*/ 	.word	0x00029f50


	//   ....[5]....
        /*01d0*/ 	.word	0x0002d250


	//   ....[6]....
        /*01d4*/ 	.word	0x0002d2e0


	//----- nvinfo : EIATTR_COOP_GROUP_MASK_REGIDS
	.align		4
.L_1370:
        /*01d8*/ 	.byte	0x04, 0x29
        /*01da*/ 	.short	(.L_1372 - .L_1371)


	//   ....[0]....
.L_1371:
        /*01dc*/ 	.word	0xffffffff


	//   ....[1]....
        /*01e0*/ 	.word	0xffffffff


	//   ....[2]....
        /*01e4*/ 	.word	0xffffffff


	//   ....[3]....
        /*01e8*/ 	.word	0xffffffff


	//   ....[4]....
        /*01ec*/ 	.word	0xffffffff


	//   ....[5]....
        /*01f0*/ 	.word	0xffffffff


	//   ....[6]....
        /*01f4*/ 	.word	0xffffffff


	//   ....[7]....
        /*01f8*/ 	.word	0xffffffff


	//   ....[8]....
        /*01fc*/ 	.word	0xffffffff


	//   ....[9]....
        /*0200*/ 	.word	0xffffffff


	//   ....[10]....
        /*0204*/ 	.word	0xffffffff


	//   ....[11]....
        /*0208*/ 	.word	0xffffffff


	//   ....[12]....
        /*020c*/ 	.word	0xffffffff


	//   ....[13]....
        /*0210*/ 	.word	0xffffffff


	//   ....[14]....
        /*0214*/ 	.word	0xffffffff


	//   ....[15]....
        /*0218*/ 	.word	0xffffffff


	//   ....[16]....
        /*021c*/ 	.word	0xffffffff


	//   ....[17]....
        /*0220*/ 	.word	0xffffffff


	//   ....[18]....
        /*0224*/ 	.word	0xffffffff


	//   ....[19]....
        /*0228*/ 	.word	0xffffffff


	//   ....[20]....
        /*022c*/ 	.word	0xffffffff


	//   ....[21]....
        /*0230*/ 	.word	0xffffffff


	//   ....[22]....
        /*0234*/ 	.word	0xffffffff


	//   ....[23]....
        /*0238*/ 	.word	0xffffffff


	//   ....[24]....
        /*023c*/ 	.word	0xffffffff


	//   ....[25]....
        /*0240*/ 	.word	0xffffffff


	//   ....[26]....
        /*0244*/ 	.word	0xffffffff


	//   ....[27]....
        /*0248*/ 	.word	0xffffffff


	//   ....[28]....
        /*024c*/ 	.word	0xffffffff


	//   ....[29]....
        /*0250*/ 	.word	0xffffffff


	//   ....[30]....
        /*0254*/ 	.word	0xffffffff


	//   ....[31]....
        /*0258*/ 	.word	0xffffffff


	//   ....[32]....
        /*025c*/ 	.word	0xffffffff


	//   ....[33]....
        /*0260*/ 	.word	0xffffffff


	//   ....[34]....
        /*0264*/ 	.word	0xffffffff


	//   ....[35]....
        /*0268*/ 	.word	0xffffffff


	//   ....[36]....
        /*026c*/ 	.word	0xffffffff


	//   ....[37]....
        /*0270*/ 	.word	0xffffffff


	//   ....[38]....
        /*0274*/ 	.word	0xffffffff


	//   ....[39]....
        /*0278*/ 	.word	0xffffffff


	//   ....[40]....
        /*027c*/ 	.word	0xffffffff


	//   ....[41]....
        /*0280*/ 	.word	0xffffffff


	//   ....[42]....
        /*0284*/ 	.word	0xffffffff


	//   ....[43]....
        /*0288*/ 	.word	0xffffffff


	//   ....[44]....
        /*028c*/ 	.word	0xffffffff


	//   ....[45]....
        /*0290*/ 	.word	0xffffffff


	//   ....[46]....
        /*0294*/ 	.word	0xffffffff


	//   ....[47]....
        /*0298*/ 	.word	0xffffffff


	//   ....[48]....
        /*029c*/ 	.word	0xffffffff


	//   ....[49]....
        /*02a0*/ 	.word	0xffffffff


	//   ....[50]....
        /*02a4*/ 	.word	0xffffffff


	//   ....[51]....
        /*02a8*/ 	.word	0xffffffff


	//   ....[52]....
        /*02ac*/ 	.word	0xffffffff


	//   ....[53]....
        /*02b0*/ 	.word	0xffffffff


	//   ....[54]....
        /*02b4*/ 	.word	0xffffffff


	//   ....[55]....
        /*02b8*/ 	.word	0xffffffff


	//   ....[56]....
        /*02bc*/ 	.word	0xffffffff


	//   ....[57]....
        /*02c0*/ 	.word	0xffffffff


	//   ....[58]....
        /*02c4*/ 	.word	0xffffffff


	//   ....[59]....
        /*02c8*/ 	.word	0xffffffff


	//   ....[60]....
        /*02cc*/ 	.word	0xffffffff


	//   ....[61]....
        /*02d0*/ 	.word	0xffffffff


	//   ....[62]....
        /*02d4*/ 	.word	0xffffffff


	//   ....[63]....
        /*02d8*/ 	.word	0xffffffff


	//   ....[64]....
        /*02dc*/ 	.word	0xffffffff


	//   ....[65]....
        /*02e0*/ 	.word	0xffffffff


	//   ....[66]....
        /*02e4*/ 	.word	0xffffffff


	//   ....[67]....
        /*02e8*/ 	.word	0xffffffff


	//   ....[68]....
        /*02ec*/ 	.word	0xffffffff


	//   ....[69]....
        /*02f0*/ 	.word	0xffffffff


	//   ....[70]....
        /*02f4*/ 	.word	0xffffffff


	//   ....[71]....
        /*02f8*/ 	.word	0xffffffff


	//   ....[72]....
        /*02fc*/ 	.word	0xffffffff


	//   ....[73]....
        /*0300*/ 	.word	0xffffffff


	//   ....[74]....
        /*0304*/ 	.word	0xffffffff


	//   ....[75]....
        /*0308*/ 	.word	0xffffffff


	//   ....[76]....
        /*030c*/ 	.word	0xffffffff


	//   ....[77]....
        /*0310*/ 	.word	0xffffffff


	//   ....[78]....
        /*0314*/ 	.word	0xffffffff


	//   ....[79]....
        /*0318*/ 	.word	0xffffffff


	//   ....[80]....
        /*031c*/ 	.word	0xffffffff


	//   ....[81]....
        /*0320*/ 	.word	0xffffffff


	//   ....[82]....
        /*0324*/ 	.word	0xffffffff


	//   ....[83]....
        /*0328*/ 	.word	0xffffffff


	//   ....[84]....
        /*032c*/ 	.word	0xffffffff


	//   ....[85]....
        /*0330*/ 	.word	0xffffffff


	//   ....[86]....
        /*0334*/ 	.word	0xffffffff


	//   ....[87]....
        /*0338*/ 	.word	0xffffffff


	//   ....[88]....
        /*033c*/ 	.word	0xffffffff


	//   ....[89]....
        /*0340*/ 	.word	0xffffffff


	//   ....[90]....
        /*0344*/ 	.word	0xffffffff


	//   ....[91]....
        /*0348*/ 	.word	0xffffffff


	//   ....[92]....
        /*034c*/ 	.word	0xffffffff


	//   ....[93]....
        /*0350*/ 	.word	0xffffffff


	//   ....[94]....
        /*0354*/ 	.word	0xffffffff


	//   ....[95]....
        /*0358*/ 	.word	0xffffffff


	//   ....[96]....
        /*035c*/ 	.word	0xffffffff


	//   ....[97]....
        /*0360*/ 	.word	0xffffffff


	//   ....[98]....
        /*0364*/ 	.word	0xffffffff


	//   ....[99]....
        /*0368*/ 	.word	0xffffffff


	//   ....[100]....
        /*036c*/ 	.word	0xffffffff


	//   ....[101]....
        /*0370*/ 	.word	0xffffffff


	//   ....[102]....
        /*0374*/ 	.word	0xffffffff


	//   ....[103]....
        /*0378*/ 	.word	0xffffffff


	//   ....[104]....
        /*037c*/ 	.word	0xffffffff


	//   ....[105]....
        /*0380*/ 	.word	0xffffffff


	//   ....[106]....
        /*0384*/ 	.word	0xffffffff


	//   ....[107]....
        /*0388*/ 	.word	0xffffffff


	//   ....[108]....
        /*038c*/ 	.word	0xffffffff


	//   ....[109]....
        /*0390*/ 	.word	0xffffffff


	//   ....[110]....
        /*0394*/ 	.word	0xffffffff


	//   ....[111]....
        /*0398*/ 	.word	0xffffffff


	//   ....[112]....
        /*039c*/ 	.word	0xffffffff


	//   ....[113]....
        /*03a0*/ 	.word	0xffffffff


	//   ....[114]....
        /*03a4*/ 	.word	0xffffffff


	//   ....[115]....
        /*03a8*/ 	.word	0xffffffff


	//   ....[116]....
        /*03ac*/ 	.word	0xffffffff


	//   ....[117]....
        /*03b0*/ 	.word	0xffffffff


	//   ....[118]....
        /*03b4*/ 	.word	0xffffffff


	//   ....[119]....
        /*03b8*/ 	.word	0xffffffff


	//   ....[120]....
        /*03bc*/ 	.word	0xffffffff


	//   ....[121]....
        /*03c0*/ 	.word	0xffffffff


	//   ....[122]....
        /*03c4*/ 	.word	0xffffffff


	//   ....[123]....
        /*03c8*/ 	.word	0xffffffff


	//   ....[124]....
        /*03cc*/ 	.word	0xffffffff


	//   ....[125]....
        /*03d0*/ 	.word	0xffffffff


	//   ....[126]....
        /*03d4*/ 	.word	0xffffffff


	//   ....[127]....
        /*03d8*/ 	.word	0xffffffff


	//   ....[128]....
        /*03dc*/ 	.word	0xffffffff


	//   ....[129]....
        /*03e0*/ 	.word	0xffffffff


	//   ....[130]....
        /*03e4*/ 	.word	0xffffffff


	//   ....[131]....
        /*03e8*/ 	.word	0xffffffff


	//   ....[132]....
        /*03ec*/ 	.word	0xffffffff


	//   ....[133]....
        /*03f0*/ 	.word	0xffffffff


	//   ....[134]....
        /*03f4*/ 	.word	0xffffffff


	//   ....[135]....
        /*03f8*/ 	.word	0xffffffff


	//   ....[136]....
        /*03fc*/ 	.word	0xffffffff


	//   ....[137]....
        /*0400*/ 	.word	0xffffffff


	//   ....[138]....
        /*0404*/ 	.word	0xffffffff


	//   ....[139]....
        /*0408*/ 	.word	0xffffffff


	//   ....[140]....
        /*040c*/ 	.word	0xffffffff


	//   ....[141]....
        /*0410*/ 	.word	0xffffffff


	//   ....[142]....
        /*0414*/ 	.word	0xffffffff


	//   ....[143]....
        /*0418*/ 	.word	0xffffffff


	//   ....[144]....
        /*041c*/ 	.word	0xffffffff


	//   ....[145]....
        /*0420*/ 	.word	0xffffffff


	//   ....[146]....
        /*0424*/ 	.word	0xffffffff


	//   ....[147]....
        /*0428*/ 	.word	0xffffffff


	//   ....[148]....
        /*042c*/ 	.word	0xffffffff


	//   ....[149]....
        /*0430*/ 	.word	0xffffffff


	//   ....[150]....
        /*0434*/ 	.word	0xffffffff


	//   ....[151]....
        /*0438*/ 	.word	0xffffffff


	//   ....[152]....
        /*043c*/ 	.word	0xffffffff


	//   ....[153]....
        /*0440*/ 	.word	0xffffffff


	//   ....[154]....
        /*0444*/ 	.word	0xffffffff


	//   ....[155]....
        /*0448*/ 	.word	0xffffffff


	//   ....[156]....
        /*044c*/ 	.word	0xffffffff


	//   ....[157]....
        /*0450*/ 	.word	0xffffffff


	//   ....[158]....
        /*0454*/ 	.word	0xffffffff


	//   ....[159]....
        /*0458*/ 	.word	0xffffffff


	//   ....[160]....
        /*045c*/ 	.word	0xffffffff


	//   ....[161]....
        /*0460*/ 	.word	0xffffffff


	//   ....[162]....
        /*0464*/ 	.word	0xffffffff


	//   ....[163]....
        /*0468*/ 	.word	0xffffffff


	//   ....[164]....
        /*046c*/ 	.word	0xffffffff


	//   ....[165]....
        /*0470*/ 	.word	0xffffffff


	//   ....[166]....
        /*0474*/ 	.word	0xffffffff


	//   ....[167]....
        /*0478*/ 	.word	0xffffffff


	//   ....[168]....
        /*047c*/ 	.word	0xffffffff


	//   ....[169]....
        /*0480*/ 	.word	0xffffffff


	//   ....[170]....
        /*0484*/ 	.word	0xffffffff


	//   ....[171]....
        /*0488*/ 	.word	0xffffffff


	//   ....[172]....
        /*048c*/ 	.word	0xffffffff


	//   ....[173]....
        /*0490*/ 	.word	0xffffffff


	//   ....[174]....
        /*0494*/ 	.word	0xffffffff


	//   ....[175]....
        /*0498*/ 	.word	0xffffffff


	//   ....[176]....
        /*049c*/ 	.word	0xffffffff


	//   ....[177]....
        /*04a0*/ 	.word	0xffffffff


	//   ....[178]....
        /*04a4*/ 	.word	0xffffffff


	//   ....[179]....
        /*04a8*/ 	.word	0xffffffff


	//   ....[180]....
        /*04ac*/ 	.word	0xffffffff


	//   ....[181]....
        /*04b0*/ 	.word	0xffffffff


	//   ....[182]....
        /*04b4*/ 	.word	0xffffffff


	//   ....[183]....
        /*04b8*/ 	.word	0xffffffff


	//   ....[184]....
        /*04bc*/ 	.word	0xffffffff


	//   ....[185]....
        /*04c0*/ 	.word	0x0500000f


	//   ....[186]....
        /*04c4*/ 	.word	0x0500000f


	//   ....[187]....
        /*04c8*/ 	.word	0x0500000f


	//   ....[188]....
        /*04cc*/ 	.word	0x0500000f


	//   ....[189]....
        /*04d0*/ 	.word	0x0500000f


	//   ....[190]....
        /*04d4*/ 	.word	0x0500000f


	//   ....[191]....
        /*04d8*/ 	.word	0x0500000f


	//   ....[192]....
        /*04dc*/ 	.word	0x0500000f


	//   ....[193]....
        /*04e0*/ 	.word	0x0500000f


	//   ....[194]....
        /*04e4*/ 	.word	0x0500000f


	//   ....[195]....
        /*04e8*/ 	.word	0x0500000f


	//   ....[196]....
        /*04ec*/ 	.word	0x0500000f


	//   ....[197]....
        /*04f0*/ 	.word	0x0500000f


	//   ....[198]....
        /*04f4*/ 	.word	0x0500000f


	//   ....[199]....
        /*04f8*/ 	.word	0x0500000f


	//   ....[200]....
        /*04fc*/ 	.word	0x0500000f


	//   ....[201]....
        /*0500*/ 	.word	0x0500000f


	//   ....[202]....
        /*0504*/ 	.word	0x0500000f


	//   ....[203]....
        /*0508*/ 	.word	0x0500000f


	//   ....[204]....
        /*050c*/ 	.word	0x0500000f


	//   ....[205]....
        /*0510*/ 	.word	0x0500000f


	//   ....[206]....
        /*0514*/ 	.word	0x0500000f


	//   ....[207]....
        /*0518*/ 	.word	0x0500000f


	//   ....[208]....
        /*051c*/ 	.word	0x0500000f


	//   ....[209]....
        /*0520*/ 	.word	0x0500000f


	//   ....[210]....
        /*0524*/ 	.word	0x0500000f


	//   ....[211]....
        /*0528*/ 	.word	0x0500000f


	//   ....[212]....
        /*052c*/ 	.word	0x0500000f


	//   ....[213]....
        /*0530*/ 	.word	0x0500000f


	//   ....[214]....
        /*0534*/ 	.word	0x0500000f


	//   ....[215]....
        /*0538*/ 	.word	0x0500000f


	//   ....[216]....
        /*053c*/ 	.word	0x0500000f


	//   ....[217]....
        /*0540*/ 	.word	0x0500000f


	//   ....[218]....
        /*0544*/ 	.word	0x0500000f


	//   ....[219]....
        /*0548*/ 	.word	0x0500000f


	//   ....[220]....
        /*054c*/ 	.word	0x0500000f


	//   ....[221]....
        /*0550*/ 	.word	0x0500000f


	//   ....[222]....
        /*0554*/ 	.word	0x0500000f


	//   ....[223]....
        /*0558*/ 	.word	0x0500000f


	//   ....[224]....
        /*055c*/ 	.word	0x0500000f


	//   ....[225]....
        /*0560*/ 	.word	0x0500000f


	//   ....[226]....
        /*0564*/ 	.word	0x0500000f


	//   ....[227]....
        /*0568*/ 	.word	0x0500000f


	//   ....[228]....
        /*056c*/ 	.word	0x0500000f


	//   ....[229]....
        /*0570*/ 	.word	0x0500000f


	//   ....[230]....
        /*0574*/ 	.word	0x0500000f


	//   ....[231]....
        /*0578*/ 	.word	0x0500000f


	//   ....[232]....
        /*057c*/ 	.word	0x0500000f


	//   ....[233]....
        /*0580*/ 	.word	0x0500000f


	//   ....[234]....
        /*0584*/ 	.word	0x0500000f


	//   ....[235]....
        /*0588*/ 	.word	0x0500000f


	//   ....[236]....
        /*058c*/ 	.word	0x0500000f


	//   ....[237]....
        /*0590*/ 	.word	0x0500000f


	//   ....[238]....
        /*0594*/ 	.word	0x0500000f


	//   ....[239]....
        /*0598*/ 	.word	0x0500000f


	//   ....[240]....
        /*059c*/ 	.word	0x0500000f


	//   ....[241]....
        /*05a0*/ 	.word	0x0500000f


	//   ....[242]....
        /*05a4*/ 	.word	0x0500000f


	//   ....[243]....
        /*05a8*/ 	.word	0x0500000f


	//   ....[244]....
        /*05ac*/ 	.word	0x0500000f


	//   ....[245]....
        /*05b0*/ 	.word	0x0500000f


	//   ....[246]....
        /*05b4*/ 	.word	0x0500000f


	//   ....[247]....
        /*05b8*/ 	.word	0x0500000f


	//   ....[248]....
        /*05bc*/ 	.word	0x0500000f


	//   ....[249]....
        /*05c0*/ 	.word	0x0500000f


	//   ....[250]....
        /*05c4*/ 	.word	0x0500000f


	//   ....[251]....
        /*05c8*/ 	.word	0x0500000f


	//   ....[252]....
        /*05cc*/ 	.word	0x0500000f


	//   ....[253]....
        /*05d0*/ 	.word	0x0500000f


	//   ....[254]....
        /*05d4*/ 	.word	0x0500000f


	//   ....[255]....
        /*05d8*/ 	.word	0x0500000f


	//   ....[0]....
        /*05dc*/ 	.word	0x0500000f


	//   ....[1]....
        /*05e0*/ 	.word	0x0500000f


	//   ....[2]....
        /*05e4*/ 	.word	0x0500000f


	//   ....[3]....
        /*05e8*/ 	.word	0x0500000f


	//   ....[4]....
        /*05ec*/ 	.word	0x0500000f


	//   ....[5]....
        /*05f0*/ 	.word	0x0500000f


	//   ....[6]....
        /*05f4*/ 	.word	0x0500000f


	//   ....[7]....
        /*05f8*/ 	.word	0x0500000f


	//   ....[8]....
        /*05fc*/ 	.word	0x0500000f


	//   ....[9]....
        /*0600*/ 	.word	0x0500000f


	//   ....[10]....
        /*0604*/ 	.word	0x0500000f


	//   ....[11]....
        /*0608*/ 	.word	0x0500000f


	//   ....[12]....
        /*060c*/ 	.word	0x0500000f


	//   ....[13]....
        /*0610*/ 	.word	0x0500000f


	//   ....[14]....
        /*0614*/ 	.word	0x0500000f


	//   ....[15]....
        /*0618*/ 	.word	0x0500000f


	//   ....[16]....
        /*061c*/ 	.word	0x0500000f


	//   ....[17]....
        /*0620*/ 	.word	0x0500000f


	//   ....[18]....
        /*0624*/ 	.word	0x0500000f


	//   ....[19]....
        /*0628*/ 	.word	0x0500000f


	//   ....[20]....
        /*062c*/ 	.word	0x0500000f


	//   ....[21]....
        /*0630*/ 	.word	0x0500000f


	//   ....[22]....
        /*0634*/ 	.word	0x0500000f


	//   ....[23]....
        /*0638*/ 	.word	0x0500000f


	//   ....[24]....
        /*063c*/ 	.word	0x0500000f


	//   ....[25]....
        /*0640*/ 	.word	0x0500000f


	//   ....[26]....
        /*0644*/ 	.word	0x0500000f


	//   ....[27]....
        /*0648*/ 	.word	0x0500000f


	//   ....[28]....
        /*064c*/ 	.word	0x0500000f


	//   ....[29]....
        /*0650*/ 	.word	0x0500000f


	//   ....[30]....
        /*0654*/ 	.word	0x0500000f


	//   ....[31]....
        /*0658*/ 	.word	0x0500000f


	//   ....[32]....
        /*065c*/ 	.word	0x0500000f


	//   ....[33]....
        /*0660*/ 	.word	0x0500000f


	//   ....[34]....
        /*0664*/ 	.word	0x0500000f


	//   ....[35]....
        /*0668*/ 	.word	0x0500000f


	//   ....[36]....
        /*066c*/ 	.word	0x0500000f


	//   ....[37]....
        /*0670*/ 	.word	0x0500000f


	//   ....[38]....
        /*0674*/ 	.word	0x0500000f


	//   ....[39]....
        /*0678*/ 	.word	0x0500000f


	//   ....[40]....
        /*067c*/ 	.word	0x0500000f


	//   ....[41]....
        /*0680*/ 	.word	0x0500000f


	//   ....[42]....
        /*0684*/ 	.word	0x0500000f


	//   ....[43]....
        /*0688*/ 	.word	0x0500000f


	//   ....[44]....
        /*068c*/ 	.word	0x0500000f


	//   ....[45]....
        /*0690*/ 	.word	0x0500000f


	//   ....[46]....
        /*0694*/ 	.word	0x0500000f


	//   ....[47]....
        /*0698*/ 	.word	0x0500000f


	//   ....[48]....
        /*069c*/ 	.word	0x0500000f


	//   ....[49]....
        /*06a0*/ 	.word	0x0500000f


	//   ....[50]....
        /*06a4*/ 	.word	0x0500000f


	//   ....[51]....
        /*06a8*/ 	.word	0x0500000f


	//   ....[52]....
        /*06ac*/ 	.word	0x0500000f


	//   ....[53]....
        /*06b0*/ 	.word	0x0500000f


	//   ....[54]....
        /*06b4*/ 	.word	0x0500000f


	//   ....[55]....
        /*06b8*/ 	.word	0x0500000f


	//   ....[56]....
        /*06bc*/ 	.word	0x0500000f


	//   ....[57]....
        /*06c0*/ 	.word	0x0500000f


	//   ....[58]....
        /*06c4*/ 	.word	0x0500000f


	//   ....[59]....
        /*06c8*/ 	.word	0x0500000f


	//   ....[60]....
        /*06cc*/ 	.word	0x0500000f


	//   ....[61]....
        /*06d0*/ 	.word	0x0500000f


	//   ....[62]....
        /*06d4*/ 	.word	0x0500000f


	//   ....[63]....
        /*06d8*/ 	.word	0xffffffff


	//   ....[64]....
        /*06dc*/ 	.word	0xffffffff


	//   ....[65]....
        /*06e0*/ 	.word	0xffffffff


	//   ....[66]....
        /*06e4*/ 	.word	0xffffffff


	//   ....[67]....
        /*06e8*/ 	.word	0xffffffff


	//   ....[68]....
        /*06ec*/ 	.word	0xffffffff


	//----- nvinfo : EIATTR_COOP_GROUP_INSTR_OFFSETS
	.align		4
.L_1372:
        /*06f0*/ 	.byte	0x04, 0x28
        /*06f2*/ 	.short	(.L_1374 - .L_1373)


	//   ....[0]....
.L_1373:
        /*06f4*/ 	.word	0x000000c0


	//   ....[1]....
        /*06f8*/ 	.word	0x00000190


	//   ....[2]....
        /*06fc*/ 	.word	0x000001e0


	//   ....[3]....
        /*0700*/ 	.word	0x00000410


	//   ....[4]....
        /*0704*/ 	.word	0x00000570


	//   ....[5]....
        /*0708*/ 	.word	0x00000690


	//   ....[6]....
        /*070c*/ 	.word	0x000007f0


	//   ....[7]....
        /*0710*/ 	.word	0x00003480


	//   ....[8]....
        /*0714*/ 	.word	0x00003490


	//   ....[9]....
        /*0718*/ 	.word	0x00003c20


	//   ....[10]....
        /*071c*/ 	.word	0x00003c30


	//   ....[11]....
        /*0720*/ 	.word	0x00004c70


	//   ....[12]....
        /*0724*/ 	.word	0x00004c80


	//   ....[13]....
        /*0728*/ 	.word	0x00005490


	//   ....[14]....
        /*072c*/ 	.word	0x000054a0


	//   ....[15]....
        /*0730*/ 	.word	0x00005e80


	//   ....[16]....
        /*0734*/ 	.word	0x00005e90


	//   ....[17]....
        /*0738*/ 	.word	0x00005fa0


	//   ....[18]....
        /*073c*/ 	.word	0x00005fb0


	//   ....[19]....
        /*0740*/ 	.word	0x00006390


	//   ....[20]....
        /*0744*/ 	.word	0x000063a0


	//   ....[21]....
        /*0748*/ 	.word	0x000067f0


	//   ....[22]....
        /*074c*/ 	.word	0x00006810


	//   ....[23]....
        /*0750*/ 	.word	0x00007ac0


	//   ....[24]....
        /*0754*/ 	.word	0x00008660


	//   ....[25]....
        /*0758*/ 	.word	0x00008670


	//   ....[26]....
        /*075c*/ 	.word	0x00008680


	//   ....[27]....
        /*0760*/ 	.word	0x00008690


	//   ....[28]....
        /*0764*/ 	.word	0x000089d0


	//   ....[29]....
        /*0768*/ 	.word	0x000089e0


	//   ....[30]....
        /*076c*/ 	.word	0x000089f0


	//   ....[31]....
        /*0770*/ 	.word	0x00008a00


	//   ....[32]....
        /*0774*/ 	.word	0x00009d40


	//   ....[33]....
        /*0778*/ 	.word	0x00009d60


	//   ....[34]....
        /*077c*/ 	.word	0x00009d70


	//   ....[35]....
        /*0780*/ 	.word	0x00009d80


	//   ....[36]....
        /*0784*/ 	.word	0x00009e60


	//   ....[37]....
        /*0788*/ 	.word	0x00009e80


	//   ....[38]....
        /*078c*/ 	.word	0x00009e90


	//   ....[39]....
        /*0790*/ 	.word	0x00009f10


	//   ....[40]....
        /*0794*/ 	.word	0x0000c280


	//   ....[41]....
        /*0798*/ 	.word	0x0000c950


	//   ....[42]....
        /*079c*/ 	.word	0x0000d9f0


	//   ....[43]....
        /*07a0*/ 	.word	0x0000db40


	//   ....[44]....
        /*07a4*/ 	.word	0x0000dc00


	//   ....[45]....
        /*07a8*/ 	.word	0x0000dc80


	//   ....[46]....
        /*07ac*/ 	.word	0x00013d60


	//   ....[47]....
        /*07b0*/ 	.word	0x00013e00


	//   ....[48]....
        /*07b4*/ 	.word	0x00013fc0


	//   ....[49]....
        /*07b8*/ 	.word	0x00013fe0


	//   ....[50]....
        /*07bc*/ 	.word	0x00019a10


	//   ....[51]....
        /*07c0*/ 	.word	0x0001a110


	//   ....[52]....
        /*07c4*/ 	.word	0x0001b190


	//   ....[53]....
        /*07c8*/ 	.word	0x0001b250


	//   ....[54]....
        /*07cc*/ 	.word	0x0001b420


	//   ....[55]....
        /*07d0*/ 	.word	0x0001b440


	//   ....[56]....
        /*07d4*/ 	.word	0x00020680


	//   ....[57]....
        /*07d8*/ 	.word	0x000206a0


	//   ....[58]....
        /*07dc*/ 	.word	0x000206e0


	//   ....[59]....
        /*07e0*/ 	.word	0x00020710


	//   ....[60]....
        /*07e4*/ 	.word	0x00022950


	//   ....[61]....
        /*07e8*/ 	.word	0x00022980


	//   ....[62]....
        /*07ec*/ 	.word	0x000229b0


	//   ....[63]....
        /*07f0*/ 	.word	0x000229c0


	//   ....[64]....
        /*07f4*/ 	.word	0x00023370


	//   ....[65]....
        /*07f8*/ 	.word	0x00023380


	//   ....[66]....
        /*07fc*/ 	.word	0x00023550


	//   ....[67]....
        /*0800*/ 	.word	0x00023560


	//   ....[68]....
        /*0804*/ 	.word	0x00023730


	//   ....[69]....
        /*0808*/ 	.word	0x00023740


	//   ....[70]....
        /*080c*/ 	.word	0x00023910


	//   ....[71]....
        /*0810*/ 	.word	0x00023920


	//   ....[72]....
        /*0814*/ 	.word	0x00023e70


	//   ....[73]....
        /*0818*/ 	.word	0x00023e80


	//   ....[74]....
        /*081c*/ 	.word	0x00024b30


	//   ....[75]....
        /*0820*/ 	.word	0x00024b40


	//   ....[76]....
        /*0824*/ 	.word	0x00026000


	//   ....[77]....
        /*0828*/ 	.word	0x00026010


	//   ....[78]....
        /*082c*/ 	.word	0x000261f0


	//   ....[79]....
        /*0830*/ 	.word	0x00026200


	//   ....[80]....
        /*0834*/ 	.word	0x000263d0


	//   ....[81]....
        /*0838*/ 	.word	0x000263e0


	//   ....[82]....
        /*083c*/ 	.word	0x000265b0


	//   ....[83]....
        /*0840*/ 	.word	0x000265c0


	//   ....[84]....
        /*0844*/ 	.word	0x000267e0


	//   ....[85]....
        /*0848*/ 	.word	0x000269f0


	//   ....[86]....
        /*084c*/ 	.word	0x00026a20


	//   ....[87]....
        /*0850*/ 	.word	0x00026a50


	//   ....[88]....
        /*0854*/ 	.word	0x00026a80


	//   ....[89]....
        /*0858*/ 	.word	0x00026ab0


	//   ....[90]....
        /*085c*/ 	.word	0x00026ae0


	//   ....[91]....
        /*0860*/ 	.word	0x00026c70


	//   ....[92]....
        /*0864*/ 	.word	0x00026ca0


	//   ....[93]....
        /*0868*/ 	.word	0x00026cd0


	//   ....[94]....
        /*086c*/ 	.word	0x00026d00


	//   ....[95]....
        /*0870*/ 	.word	0x00026d30


	//   ....[96]....
        /*0874*/ 	.word	0x00026d60


	//   ....[97]....
        /*0878*/ 	.word	0x00026df0


	//   ....[98]....
        /*087c*/ 	.word	0x00026e20


	//   ....[99]....
        /*0880*/ 	.word	0x00026e30


	//   ....[100]....
        /*0884*/ 	.word	0x00026e70


	//   ....[101]....
        /*0888*/ 	.word	0x00028610


	//   ....[102]....
        /*088c*/ 	.word	0x0002aa50


	//   ....[103]....
        /*0890*/ 	.word	0x0002aa70


	//   ....[104]....
        /*0894*/ 	.word	0x0002ab00


	//   ....[105]....
        /*0898*/ 	.word	0x0002ab20


	//   ....[106]....
        /*089c*/ 	.word	0x0002aba0


	//   ....[107]....
        /*08a0*/ 	.word	0x0002abc0


	//   ....[108]....
        /*08a4*/ 	.word	0x0002ac40


	//   ....[109]....
        /*08a8*/ 	.word	0x0002ac60


	//   ....[110]....
        /*08ac*/ 	.word	0x0002ace0


	//   ....[111]....
        /*08b0*/ 	.word	0x0002ad00


	//   ....[112]....
        /*08b4*/ 	.word	0x0002ad10


	//   ....[113]....
        /*08b8*/ 	.word	0x0002ad20


	//   ....[114]....
        /*08bc*/ 	.word	0x0002b560


	//   ....[115]....
        /*08c0*/ 	.word	0x0002b590


	//   ....[116]....
        /*08c4*/ 	.word	0x0002b650


	//   ....[117]....
        /*08c8*/ 	.word	0x0002b660


	//   ....[118]....
        /*08cc*/ 	.word	0x0002b6f0


	//   ....[119]....
        /*08d0*/ 	.word	0x0002b700


	//   ....[120]....
        /*08d4*/ 	.word	0x0002b790


	//   ....[121]....
        /*08d8*/ 	.word	0x0002b7a0


	//   ....[122]....
        /*08dc*/ 	.word	0x0002b830


	//   ....[123]....
        /*08e0*/ 	.word	0x0002b840


	//   ....[124]....
        /*08e4*/ 	.word	0x0002b8d0


	//   ....[125]....
        /*08e8*/ 	.word	0x0002b8e0


	//   ....[126]....
        /*08ec*/ 	.word	0x0002b960


	//   ....[127]....
        /*08f0*/ 	.word	0x0002b970


	//   ....[128]....
        /*08f4*/ 	.word	0x0002b980


	//   ....[129]....
        /*08f8*/ 	.word	0x0002b990


	//   ....[130]....
        /*08fc*/ 	.word	0x0002bdf0


	//   ....[131]....
        /*0900*/ 	.word	0x0002be20


	//   ....[132]....
        /*0904*/ 	.word	0x0002be70


	//   ....[133]....
        /*0908*/ 	.word	0x0002bf30


	//   ....[134]....
        /*090c*/ 	.word	0x0002bf40


	//   ....[135]....
        /*0910*/ 	.word	0x0002bf70


	//   ....[136]....
        /*0914*/ 	.word	0x0002c000


	//   ....[137]....
        /*0918*/ 	.word	0x0002c0b0


	//   ....[138]....
        /*091c*/ 	.word	0x0002c0c0


	//   ....[139]....
        /*0920*/ 	.word	0x0002c0f0


	//   ....[140]....
        /*0924*/ 	.word	0x0002c100


	//   ....[141]....
        /*0928*/ 	.word	0x0002c190


	//   ....[142]....
        /*092c*/ 	.word	0x0002c8a0


	//   ....[143]....
        /*0930*/ 	.word	0x0002c8c0


	//   ....[144]....
        /*0934*/ 	.word	0x0002c910


	//   ....[145]....
        /*0938*/ 	.word	0x0002c920


	//   ....[146]....
        /*093c*/ 	.word	0x0002c960


	//   ....[147]....
        /*0940*/ 	.word	0x0002c970


	//   ....[148]....
        /*0944*/ 	.word	0x0002c9b0


	//   ....[149]....
        /*0948*/ 	.word	0x0002c9c0


	//   ....[150]....
        /*094c*/ 	.word	0x0002ca00


	//   ....[151]....
        /*0950*/ 	.word	0x0002ca10


	//   ....[152]....
        /*0954*/ 	.word	0x0002ca20


	//   ....[153]....
        /*0958*/ 	.word	0x0002ca60


	//   ....[154]....
        /*095c*/ 	.word	0x0002cd80


	//   ....[155]....
        /*0960*/ 	.word	0x0002cda0


	//   ....[156]....
        /*0964*/ 	.word	0x0002cdb0


	//   ....[157]....
        /*0968*/ 	.word	0x0002cdc0


	//   ....[158]....
        /*096c*/ 	.word	0x0002cde0


	//   ....[159]....
        /*0970*/ 	.word	0x0002ce50


	//   ....[160]....
        /*0974*/ 	.word	0x0002cec0


	//   ....[161]....
        /*0978*/ 	.word	0x0002cee0


	//   ....[162]....
        /*097c*/ 	.word	0x0002cef0


	//   ....[163]....
        /*0980*/ 	.word	0x0002cf50


	//   ....[164]....
        /*0984*/ 	.word	0x0002cf70


	//   ....[165]....
        /*0988*/ 	.word	0x0002cfd0


	//   ....[166]....
        /*098c*/ 	.word	0x0002d510


	//   ....[167]....
        /*0990*/ 	.word	0x0002d540


	//   ....[168]....
        /*0994*/ 	.word	0x0002d5a0


	//   ....[169]....
        /*0998*/ 	.word	0x0002d5d0


	//   ....[170]....
        /*099c*/ 	.word	0x0002d600


	//   ....[171]....
        /*09a0*/ 	.word	0x0002d630


	//   ....[172]....
        /*09a4*/ 	.word	0x0002d660


	//   ....[173]....
        /*09a8*/ 	.word	0x0002d690


	//   ....[174]....
        /*09ac*/ 	.word	0x0002d830


	//   ....[175]....
        /*09b0*/ 	.word	0x0002d860


	//   ....[176]....
        /*09b4*/ 	.word	0x0002d890


	//   ....[177]....
        /*09b8*/ 	.word	0x0002d8c0


	//   ....[178]....
        /*09bc*/ 	.word	0x0002d8f0


	//   ....[179]....
        /*09c0*/ 	.word	0x0002d920


	//   ....[180]....
        /*09c4*/ 	.word	0x0002d9e0


	//   ....[181]....
        /*09c8*/ 	.word	0x0002da00


	//   ....[182]....
        /*09cc*/ 	.word	0x0002da20


	//   ....[183]....
        /*09d0*/ 	.word	0x0002da80


	//   ....[184]....
        /*09d4*/ 	.word	0x0002e4a0


	//   ....[185]....
        /*09d8*/ 	.word	0x0002e7c0


	//   ....[186]....
        /*09dc*/ 	.word	0x0002e850


	//   ....[187]....
        /*09e0*/ 	.word	0x0002e8e0


	//   ....[188]....
        /*09e4*/ 	.word	0x0002e970


	//   ....[189]....
        /*09e8*/ 	.word	0x0002ea50


	//   ....[190]....
        /*09ec*/ 	.word	0x0002eae0


	//   ....[191]....
        /*09f0*/ 	.word	0x0002eb70


	//   ....[192]....
        /*09f4*/ 	.word	0x0002ec00


	//   ....[193]....
        /*09f8*/ 	.word	0x0002ece0


	//   ....[194]....
        /*09fc*/ 	.word	0x0002ed70


	//   ....[195]....
        /*0a00*/ 	.word	0x0002ee00


	//   ....[196]....
        /*0a04*/ 	.word	0x0002ee90


	//   ....[197]....
        /*0a08*/ 	.word	0x0002efd0


	//   ....[198]....
        /*0a0c*/ 	.word	0x0002f070


	//   ....[199]....
        /*0a10*/ 	.word	0x0002f100


	//   ....[200]....
        /*0a14*/ 	.word	0x0002f150


	//   ....[201]....
        /*0a18*/ 	.word	0x0002f1a0


	//   ....[202]....
        /*0a1c*/ 	.word	0x0002f240


	//   ....[203]....
        /*0a20*/ 	.word	0x0002f2d0


	//   ....[204]....
        /*0a24*/ 	.word	0x0002f320


	//   ....[205]....
        /*0a28*/ 	.word	0x0002f370


	//   ....[206]....
        /*0a2c*/ 	.word	0x0002f470


	//   ....[207]....
        /*0a30*/ 	.word	0x0002f520


	//   ....[208]....
        /*0a34*/ 	.word	0x0002f5a0


	//   ....[209]....
        /*0a38*/ 	.word	0x0002f610


	//   ....[210]....
        /*0a3c*/ 	.word	0x0002f720


	//   ....[211]....
        /*0a40*/ 	.word	0x0002f840


	//   ....[212]....
        /*0a44*/ 	.word	0x0002f900


	//   ....[213]....
        /*0a48*/ 	.word	0x0002f970


	//   ....[214]....
        /*0a4c*/ 	.word	0x0002fc20


	//   ....[215]....
        /*0a50*/ 	.word	0x0002fc70


	//   ....[216]....
        /*0a54*/ 	.word	0x0002fd00


	//   ....[217]....
        /*0a58*/ 	.word	0x0002fd90


	//   ....[218]....
        /*0a5c*/ 	.word	0x0002fe20


	//   ....[219]....
        /*0a60*/ 	.word	0x0002feb0


	//   ....[220]....
        /*0a64*/ 	.word	0x0002ff40


	//   ....[221]....
        /*0a68*/ 	.word	0x0002ffd0


	//   ....[222]....
        /*0a6c*/ 	.word	0x00030050


	//   ....[223]....
        /*0a70*/ 	.word	0x000300a0


	//   ....[224]....
        /*0a74*/ 	.word	0x00030140


	//   ....[225]....
        /*0a78*/ 	.word	0x000301d0


	//   ....[226]....
        /*0a7c*/ 	.word	0x00030250


	//   ....[227]....
        /*0a80*/ 	.word	0x000302a0


	//   ....[228]....
        /*0a84*/ 	.word	0x00030330


	//   ....[229]....
        /*0a88*/ 	.word	0x000303c0


	//   ....[230]....
        /*0a8c*/ 	.word	0x00030450


	//   ....[231]....
        /*0a90*/ 	.word	0x000304e0


	//   ....[232]....
        /*0a94*/ 	.word	0x00030570


	//   ....[233]....
        /*0a98*/ 	.word	0x00030600


	//   ....[234]....
        /*0a9c*/ 	.word	0x000306c0


	//   ....[235]....
        /*0aa0*/ 	.word	0x00030990


	//   ....[236]....
        /*0aa4*/ 	.word	0x00030a80


	//   ....[237]....
        /*0aa8*/ 	.word	0x00030b20


	//   ....[238]....
        /*0aac*/ 	.word	0x00030b80


	//   ....[239]....
        /*0ab0*/ 	.word	0x00030c70


	//   ....[240]....
        /*0ab4*/ 	.word	0x00030ce0


	//   ....[241]....
        /*0ab8*/ 	.word	0x00030dd0


	//   ....[242]....
        /*0abc*/ 	.word	0x00030e40


	//   ....[243]....
        /*0ac0*/ 	.word	0x00030f30


	//   ....[244]....
        /*0ac4*/ 	.word	0x00030fa0


	//   ....[245]....
        /*0ac8*/ 	.word	0x00031090


	//   ....[246]....
        /*0acc*/ 	.word	0x00031100


	//   ....[247]....
        /*0ad0*/ 	.word	0x000311a0


	//   ....[248]....
        /*0ad4*/ 	.word	0x00031290


	//   ....[249]....
        /*0ad8*/ 	.word	0x00031300


	//   ....[250]....
        /*0adc*/ 	.word	0x00031360


	//   ....[251]....
        /*0ae0*/ 	.word	0x00031450


	//   ....[252]....
        /*0ae4*/ 	.word	0x000314b0


	//   ....[253]....
        /*0ae8*/ 	.word	0x000315b0


	//   ....[254]....
        /*0aec*/ 	.word	0x00031610


	//   ....[255]....
        /*0af0*/ 	.word	0x00031710


	//   ....[0]....
        /*0af4*/ 	.word	0x00031770


	//   ....[1]....
        /*0af8*/ 	.word	0x00031870


	//   ....[2]....
        /*0afc*/ 	.word	0x000318d0


	//   ....[3]....
        /*0b00*/ 	.word	0x000319d0


	//   ....[4]....
        /*0b04*/ 	.word	0x00031a30


	//   ....[5]....
        /*0b08*/ 	.word	0x00031b30


	//   ....[6]....
        /*0b0c*/ 	.word	0x00031b90


	//   ....[7]....
        /*0b10*/ 	.word	0x00031c30


	//   ....[8]....
        /*0b14*/ 	.word	0x00031db0


	//   ....[9]....
        /*0b18*/ 	.word	0x00031e90


	//   ....[10]....
        /*0b1c*/ 	.word	0x00031f40


	//   ....[11]....
        /*0b20*/ 	.word	0x00032050


	//   ....[12]....
        /*0b24*/ 	.word	0x000320b0


	//   ....[13]....
        /*0b28*/ 	.word	0x000321c0


	//   ....[14]....
        /*0b2c*/ 	.word	0x00032220


	//   ....[15]....
        /*0b30*/ 	.word	0x00032330


	//   ....[16]....
        /*0b34*/ 	.word	0x00032390


	//   ....[17]....
        /*0b38*/ 	.word	0x000324a0


	//   ....[18]....
        /*0b3c*/ 	.word	0x00032500


	//   ....[19]....
        /*0b40*/ 	.word	0x000325c0


	//   ....[20]....
        /*0b44*/ 	.word	0x00032720


	//   ....[21]....
        /*0b48*/ 	.word	0x000327c0


	//   ....[22]....
        /*0b4c*/ 	.word	0x00032820


	//   ....[23]....
        /*0b50*/ 	.word	0x000328d0


	//   ....[24]....
        /*0b54*/ 	.word	0x00032930


	//   ....[25]....
        /*0b58*/ 	.word	0x000329e0


	//   ....[26]....
        /*0b5c*/ 	.word	0x00032a40


	//   ....[27]....
        /*0b60*/ 	.word	0x00032af0


	//   ....[28]....
        /*0b64*/ 	.word	0x00032b50


	//   ....[29]....
        /*0b68*/ 	.word	0x00032c00


	//   ....[30]....
        /*0b6c*/ 	.word	0x00032c60


	//   ....[31]....
        /*0b70*/ 	.word	0x00032d10


	//   ....[32]....
        /*0b74*/ 	.word	0x00032e00


	//   ....[33]....
        /*0b78*/ 	.word	0x00032ea0


	//   ....[34]....
        /*0b7c*/ 	.word	0x00032f00


	//   ....[35]....
        /*0b80*/ 	.word	0x00032fd0


	//   ....[36]....
        /*0b84*/ 	.word	0x00033030


	//   ....[37]....
        /*0b88*/ 	.word	0x00033100


	//   ....[38]....
        /*0b8c*/ 	.word	0x00033160


	//   ....[39]....
        /*0b90*/ 	.word	0x00033230


	//   ....[40]....
        /*0b94*/ 	.word	0x00033290


	//   ....[41]....
        /*0b98*/ 	.word	0x00033360


	//   ....[42]....
        /*0b9c*/ 	.word	0x000333c0


	//   ....[43]....
        /*0ba0*/ 	.word	0x00033490


	//   ....[44]....
        /*0ba4*/ 	.word	0x00033520


	//   ....[45]....
        /*0ba8*/ 	.word	0x000335c0


	//   ....[46]....
        /*0bac*/ 	.word	0x00033740


	//   ....[47]....
        /*0bb0*/ 	.word	0x000337b0


	//   ....[48]....
        /*0bb4*/ 	.word	0x00033820


	//   ....[49]....
        /*0bb8*/ 	.word	0x00033890


	//   ....[50]....
        /*0bbc*/ 	.word	0x00033900


	//   ....[51]....
        /*0bc0*/ 	.word	0x00033980


	//   ....[52]....
        /*0bc4*/ 	.word	0x00033a00


	//   ....[53]....
        /*0bc8*/ 	.word	0x00033a90


	//   ....[54]....
        /*0bcc*/ 	.word	0x00033b00


	//   ....[55]....
        /*0bd0*/ 	.word	0x00033b70


	//   ....[56]....
        /*0bd4*/ 	.word	0x00033be0


	//   ....[57]....
        /*0bd8*/ 	.word	0x00033c60


	//   ....[58]....
        /*0bdc*/ 	.word	0x00033cd0


	//   ....[59]....
        /*0be0*/ 	.word	0x00033d60


	//   ....[60]....
        /*0be4*/ 	.word	0x00033dc0


	//   ....[61]....
        /*0be8*/ 	.word	0x00033e50


	//   ....[62]....
        /*0bec*/ 	.word	0x00033f80


	//   ....[63]....
        /*0bf0*/ 	.word	0x00034d90


	//   ....[64]....
        /*0bf4*/ 	.word	0x000353f0


	//   ....[65]....
        /*0bf8*/ 	.word	0x000365b0


	//   ....[66]....
        /*0bfc*/ 	.word	0x000365e0


	//   ....[67]....
        /*0c00*/ 	.word	0x00036600


	//   ....[68]....
        /*0c04*/ 	.word	0x00036610


	//----- nvinfo : EIATTR_REG_RECONFIG
	.align		4
.L_1374:
        /*0c08*/ 	.byte	0x01, 0x54
	.zero		2


	//----- nvinfo : EIATTR_SYSCALL_OFFSETS
	.align		4
        /*0c0c*/ 	.byte	0x04, 0x46
        /*0c0e*/ 	.short	(.L_1376 - .L_1375)


	//   ....[0]....
.L_1375:
        /*0c10*/ 	.word	0x00002270


	//   ....[1]....
        /*0c14*/ 	.word	0x000023c0


	//   ....[2]....
        /*0c18*/ 	.word	0x00007e40


	//   ....[3]....
        /*0c1c*/ 	.word	0x00008410


	//   ....[4]....
        /*0c20*/ 	.word	0x0002a0b0


	//   ....[5]....
        /*0c24*/ 	.word	0x0002a200


	//   ....[6]....
        /*0c28*/ 	.word	0x0002a2f0


	//   ....[7]....
        /*0c2c*/ 	.word	0x0002b1d0


	//----- nvinfo : EIATTR_MBARRIER_INSTR_OFFSETS
	.align		4
.L_1376:
        /*0c30*/ 	.byte	0x04, 0x39
        /*0c32*/ 	.short	(.L_1378 - .L_1377)


	//   ....[0]....
.L_1377:
        /*0c34*/ 	.word	0x000002c0
        /*0c38*/ 	.word	0x000000ff
        /*0c3c*/ 	.word	0x00022800
        /*0c40*/ 	.short	0x0100
        /*0c42*/ 	.byte	0x08
	.zero		1


	//   ....[1]....
        /*0c44*/ 	.word	0x000002d0
        /*0c48*/ 	.word	0x000000ff
        /*0c4c*/ 	.word	0x00022820
        /*0c50*/ 	.short	0x0100
        /*0c52*/ 	.byte	0x08
	.zero		1


	//   ....[2]....
        /*0c54*/ 	.word	0x000003c0
        /*0c58*/ 	.word	0x000000ff
        /*0c5c*/ 	.word	0x00022830
        /*0c60*/ 	.short	0x0100
        /*0c62*/ 	.byte	0x08
	.zero		1


	//   ....[3]....
        /*0c64*/ 	.word	0x000003d0
        /*0c68*/ 	.word	0x000000ff
        /*0c6c*/ 	.word	0x00022840
        /*0c70*/ 	.short	0x0100
        /*0c72*/ 	.byte	0x08
	.zero		1


	//   ....[4]....
        /*0c74*/ 	.word	0x000003e0
        /*0c78*/ 	.word	0x000000ff
        /*0c7c*/ 	.word	0x00022838
        /*0c80*/ 	.short	0x0100
        /*0c82*/ 	.byte	0x08
	.zero		1


	//   ....[5]....
        /*0c84*/ 	.word	0x000003f0
        /*0c88*/ 	.word	0x000000ff
        /*0c8c*/ 	.word	0x00022848
        /*0c90*/ 	.short	0x0100
        /*0c92*/ 	.byte	0x08
	.zero		1


	//   ....[6]....
        /*0c94*/ 	.word	0x00000520
        /*0c98*/ 	.word	0x000000ff
        /*0c9c*/ 	.word	0x00022850
        /*0ca0*/ 	.short	0x0100
        /*0ca2*/ 	.byte	0x08
	.zero		1


	//   ....[7]....
        /*0ca4*/ 	.word	0x00000530
        /*0ca8*/ 	.word	0x000000ff
        /*0cac*/ 	.word	0x00022860
        /*0cb0*/ 	.short	0x0100
        /*0cb2*/ 	.byte	0x08
	.zero		1


	//   ....[8]....
        /*0cb4*/ 	.word	0x00000540
        /*0cb8*/ 	.word	0x000000ff
        /*0cbc*/ 	.word	0x00022858
        /*0cc0*/ 	.short	0x0100
        /*0cc2*/ 	.byte	0x08
	.zero		1


	//   ....[9]....
        /*0cc4*/ 	.word	0x00000550
        /*0cc8*/ 	.word	0x000000ff
        /*0ccc*/ 	.word	0x00022868
        /*0cd0*/ 	.short	0x0100
        /*0cd2*/ 	.byte	0x08
	.zero		1


	//   ....[10]....
        /*0cd4*/ 	.word	0x00000640
        /*0cd8*/ 	.word	0x000000ff
        /*0cdc*/ 	.word	0x00022870
        /*0ce0*/ 	.short	0x0100
        /*0ce2*/ 	.byte	0x06
	.zero		1


	//   ....[11]....
        /*0ce4*/ 	.word	0x00000650
        /*0ce8*/ 	.word	0x000000ff
        /*0cec*/ 	.word	0x00022880
        /*0cf0*/ 	.short	0x0100
        /*0cf2*/ 	.byte	0x06
	.zero		1


	//   ....[12]....
        /*0cf4*/ 	.word	0x00000660
        /*0cf8*/ 	.word	0x000000ff
        /*0cfc*/ 	.word	0x00022878
        /*0d00*/ 	.short	0x0100
        /*0d02*/ 	.byte	0x06
	.zero		1


	//   ....[13]....
        /*0d04*/ 	.word	0x00000670
        /*0d08*/ 	.word	0x000000ff
        /*0d0c*/ 	.word	0x00022888
        /*0d10*/ 	.short	0x0100
        /*0d12*/ 	.byte	0x06
	.zero		1


	//   ....[14]....
        /*0d14*/ 	.word	0x000007a0
        /*0d18*/ 	.word	0x000000ff
        /*0d1c*/ 	.word	0x00022890
        /*0d20*/ 	.short	0x0100
        /*0d22*/ 	.byte	0x08
	.zero		1


	//   ....[15]....
        /*0d24*/ 	.word	0x000007b0
        /*0d28*/ 	.word	0x000000ff
        /*0d2c*/ 	.word	0x000228a0
        /*0d30*/ 	.short	0x0100
        /*0d32*/ 	.byte	0x08
	.zero		1


	//   ....[16]....
        /*0d34*/ 	.word	0x000007c0
        /*0d38*/ 	.word	0x000000ff
        /*0d3c*/ 	.word	0x00022898
        /*0d40*/ 	.short	0x0100
        /*0d42*/ 	.byte	0x08
	.zero		1


	//   ....[17]....
        /*0d44*/ 	.word	0x000007d0
        /*0d48*/ 	.word	0x000000ff
        /*0d4c*/ 	.word	0x000228a8
        /*0d50*/ 	.short	0x0100
        /*0d52*/ 	.byte	0x08
	.zero		1


	//   ....[18]....
        /*0d54*/ 	.word	0x00000900
        /*0d58*/ 	.word	0x000000ff
        /*0d5c*/ 	.word	0x000228b0
        /*0d60*/ 	.short	0x0100
        /*0d62*/ 	.byte	0x08
	.zero		1


	//   ....[19]....
        /*0d64*/ 	.word	0x00000910
        /*0d68*/ 	.word	0x000000ff
        /*0d6c*/ 	.word	0x000228c0
        /*0d70*/ 	.short	0x0100
        /*0d72*/ 	.byte	0x08
	.zero		1


	//   ....[20]....
        /*0d74*/ 	.word	0x00000920
        /*0d78*/ 	.word	0x000000ff
        /*0d7c*/ 	.word	0x000228b8
        /*0d80*/ 	.short	0x0100
        /*0d82*/ 	.byte	0x08
	.zero		1


	//   ....[21]....
        /*0d84*/ 	.word	0x00000930
        /*0d88*/ 	.word	0x000000ff
        /*0d8c*/ 	.word	0x000228c8
        /*0d90*/ 	.short	0x0100
        /*0d92*/ 	.byte	0x08
	.zero		1


	//   ....[22]....
        /*0d94*/ 	.word	0x00003430
        /*0d98*/ 	.word	0x00000036
        /*0d9c*/ 	.word	0x00022890
        /*0da0*/ 	.short	0x010a
        /*0da2*/ 	.byte	0x3f
	.zero		1


	//   ....[23]....
        /*0da4*/ 	.word	0x00004c10
        /*0da8*/ 	.word	0x00000036
        /*0dac*/ 	.word	0x00022890
        /*0db0*/ 	.short	0x010a
        /*0db2*/ 	.byte	0x3f
	.zero		1


	//   ....[24]....
        /*0db4*/ 	.word	0x00005ce0
        /*0db8*/ 	.word	0x00000036
        /*0dbc*/ 	.word	0x00022890
        /*0dc0*/ 	.short	0x010a
        /*0dc2*/ 	.byte	0x3f
	.zero		1


	//   ....[25]....
        /*0dc4*/ 	.word	0x00006190
        /*0dc8*/ 	.word	0x00000004
        /*0dcc*/ 	.word	0x00000000
        /*0dd0*/ 	.short	0x0101
        /*0dd2*/ 	.byte	0x3f
	.zero		1


	//   ....[26]....
        /*0dd4*/ 	.word	0x000061d0
        /*0dd8*/ 	.word	0x00000036
        /*0ddc*/ 	.word	0x000228b0
        /*0de0*/ 	.short	0x010a
        /*0de2*/ 	.byte	0x3f
	.zero		1


	//   ....[27]....
        /*0de4*/ 	.word	0x00006cf0
        /*0de8*/ 	.word	0x00000036
        /*0dec*/ 	.word	0x00000000
        /*0df0*/ 	.short	0x0101
        /*0df2*/ 	.byte	0x3f
	.zero		1


	//   ....[28]....
        /*0df4*/ 	.word	0x00008190
        /*0df8*/ 	.word	0x00000002
        /*0dfc*/ 	.word	0x00022800
        /*0e00*/ 	.short	0x010a
        /*0e02*/ 	.byte	0x3f
	.zero		1


	//   ....[29]....
        /*0e04*/ 	.word	0x000081e0
        /*0e08*/ 	.word	0x00000002
        /*0e0c*/ 	.word	0x00022800
        /*0e10*/ 	.short	0x010a
        /*0e12*/ 	.byte	0x3f
	.zero		1


	//   ....[30]....
        /*0e14*/ 	.word	0x00008c70
        /*0e18*/ 	.word	0x00000002
        /*0e1c*/ 	.word	0x00022800
        /*0e20*/ 	.short	0x010a
        /*0e22*/ 	.byte	0x3f
	.zero		1


	//   ....[31]....
        /*0e24*/ 	.word	0x0000a1e0
        /*0e28*/ 	.word	0x00000002
        /*0e2c*/ 	.word	0x00022800
        /*0e30*/ 	.short	0x010a
        /*0e32*/ 	.byte	0x3f
	.zero		1


	//   ....[32]....
        /*0e34*/ 	.word	0x0000b8d0
        /*0e38*/ 	.word	0x00000004
        /*0e3c*/ 	.word	0x00000000
        /*0e40*/ 	.short	0x010a
        /*0e42*/ 	.byte	0x3f
	.zero		1


	//   ....[33]....
        /*0e44*/ 	.word	0x0000b9e0
        /*0e48*/ 	.word	0x00000002
        /*0e4c*/ 	.word	0x00000000
        /*0e50*/ 	.short	0x010a
        /*0e52*/ 	.byte	0x3f
	.zero		1


	//   ....[34]....
        /*0e54*/ 	.word	0x0000bea0
        /*0e58*/ 	.word	0x00000009
        /*0e5c*/ 	.word	0x00000000
        /*0e60*/ 	.short	0x0101
        /*0e62*/ 	.byte	0x3f
	.zero		1


	//   ....[35]....
        /*0e64*/ 	.word	0x0000f7c0
        /*0e68*/ 	.word	0x00000014
        /*0e6c*/ 	.word	0x00000000
        /*0e70*/ 	.short	0x010a
        /*0e72*/ 	.byte	0x3f
	.zero		1


	//   ....[36]....
        /*0e74*/ 	.word	0x0000f820
        /*0e78*/ 	.word	0x00000014
        /*0e7c*/ 	.word	0x00000000
        /*0e80*/ 	.short	0x010a
        /*0e82*/ 	.byte	0x3f
	.zero		1


	//   ....[37]....
        /*0e84*/ 	.word	0x00012ae0
        /*0e88*/ 	.word	0x00000002
        /*0e8c*/ 	.word	0x00000000
        /*0e90*/ 	.short	0x0101
        /*0e92*/ 	.byte	0x3f
	.zero		1


	//   ....[38]....
        /*0e94*/ 	.word	0x00012f60
        /*0e98*/ 	.word	0x00000006
        /*0e9c*/ 	.word	0x00000000
        /*0ea0*/ 	.short	0x010a
        /*0ea2*/ 	.byte	0x3f
	.zero		1


	//   ....[39]....
        /*0ea4*/ 	.word	0x00013070
        /*0ea8*/ 	.word	0x00000003
        /*0eac*/ 	.word	0x00000000
        /*0eb0*/ 	.short	0x010a
        /*0eb2*/ 	.byte	0x3f
	.zero		1


	//   ....[40]....
        /*0eb4*/ 	.word	0x00013530
        /*0eb8*/ 	.word	0x00000009
        /*0ebc*/ 	.word	0x00000000
        /*0ec0*/ 	.short	0x0101
        /*0ec2*/ 	.byte	0x3f
	.zero		1


	//   ....[41]....
        /*0ec4*/ 	.word	0x00015b40
        /*0ec8*/ 	.word	0x00000004
        /*0ecc*/ 	.word	0x00000000
        /*0ed0*/ 	.short	0x010a
        /*0ed2*/ 	.byte	0x3f
	.zero		1


	//   ....[42]....
        /*0ed4*/ 	.word	0x00015ba0
        /*0ed8*/ 	.word	0x00000004
        /*0edc*/ 	.word	0x00000000
        /*0ee0*/ 	.short	0x010a
        /*0ee2*/ 	.byte	0x3f
	.zero		1


	//   ....[43]....
        /*0ee4*/ 	.word	0x00018e60
        /*0ee8*/ 	.word	0x00000003
        /*0eec*/ 	.word	0x00000000
        /*0ef0*/ 	.short	0x0101
        /*0ef2*/ 	.byte	0x3f
	.zero		1


	//   ....[44]....
        /*0ef4*/ 	.word	0x00019090
        /*0ef8*/ 	.word	0x00000004
        /*0efc*/ 	.word	0x00000000
        /*0f00*/ 	.short	0x010a
        /*0f02*/ 	.byte	0x3f
	.zero		1


	//   ....[45]....
        /*0f04*/ 	.word	0x000191a0
        /*0f08*/ 	.word	0x00000004
        /*0f0c*/ 	.word	0x00000000
        /*0f10*/ 	.short	0x010a
        /*0f12*/ 	.byte	0x3f
	.zero		1


	//   ....[46]....
        /*0f14*/ 	.word	0x00019660
        /*0f18*/ 	.word	0x00000003
        /*0f1c*/ 	.word	0x00000000
        /*0f20*/ 	.short	0x0101
        /*0f22*/ 	.byte	0x3f
	.zero		1


	//   ....[47]....
        /*0f24*/ 	.word	0x0001cf80
        /*0f28*/ 	.word	0x0000001a
        /*0f2c*/ 	.word	0x00000000
        /*0f30*/ 	.short	0x010a
        /*0f32*/ 	.byte	0x3f
	.zero		1


	//   ....[48]....
        /*0f34*/ 	.word	0x0001cfe0
        /*0f38*/ 	.word	0x0000001a
        /*0f3c*/ 	.word	0x00000000
        /*0f40*/ 	.short	0x010a
        /*0f42*/ 	.byte	0x3f
	.zero		1


	//   ....[49]....
        /*0f44*/ 	.word	0x000202a0
        /*0f48*/ 	.word	0x00000002
        /*0f4c*/ 	.word	0x00000000
        /*0f50*/ 	.short	0x0101
        /*0f52*/ 	.byte	0x3f
	.zero		1


	//   ....[50]....
        /*0f54*/ 	.word	0x00023270
        /*0f58*/ 	.word	0x0000000a
        /*0f5c*/ 	.word	0x00000000
        /*0f60*/ 	.short	0x0101
        /*0f62*/ 	.byte	0x3f
	.zero		1


	//   ....[51]....
        /*0f64*/ 	.word	0x00023dc0
        /*0f68*/ 	.word	0x00000008
        /*0f6c*/ 	.word	0x00000000
        /*0f70*/ 	.short	0x0101
        /*0f72*/ 	.byte	0x3f
	.zero		1


	//   ....[52]....
        /*0f74*/ 	.word	0x000286f0
        /*0f78*/ 	.word	0x00000016
        /*0f7c*/ 	.word	0x00022820
        /*0f80*/ 	.short	0x010a
        /*0f82*/ 	.byte	0x3f
	.zero		1


	//   ....[53]....
        /*0f84*/ 	.word	0x00028780
        /*0f88*/ 	.word	0x0000000c
        /*0f8c*/ 	.word	0x000228a0
        /*0f90*/ 	.short	0x010a
        /*0f92*/ 	.byte	0x3f
	.zero		1


	//   ....[54]....
        /*0f94*/ 	.word	0x000289d0
        /*0f98*/ 	.word	0x0000000c
        /*0f9c*/ 	.word	0x000228c0
        /*0fa0*/ 	.short	0x010a
        /*0fa2*/ 	.byte	0x3f
	.zero		1


	//   ....[55]....
        /*0fa4*/ 	.word	0x00029000
        /*0fa8*/ 	.word	0x0000000a
        /*0fac*/ 	.word	0x000228a0
        /*0fb0*/ 	.short	0x010a
        /*0fb2*/ 	.byte	0x3f
	.zero		1


	//   ....[56]....
        /*0fb4*/ 	.word	0x00029220
        /*0fb8*/ 	.word	0x0000000a
        /*0fbc*/ 	.word	0x000228c0
        /*0fc0*/ 	.short	0x010a
        /*0fc2*/ 	.byte	0x3f
	.zero		1


	//   ....[57]....
        /*0fc4*/ 	.word	0x0002a820
        /*0fc8*/ 	.word	0x00000021
        /*0fcc*/ 	.word	0x00022840
        /*0fd0*/ 	.short	0x010a
        /*0fd2*/ 	.byte	0x3f
	.zero		1


	//   ....[58]....
        /*0fd4*/ 	.word	0x0002ae20
        /*0fd8*/ 	.word	0x00000021
        /*0fdc*/ 	.word	0x00022830
        /*0fe0*/ 	.short	0x0107
        /*0fe2*/ 	.byte	0x3f
	.zero		1


	//   ....[59]....
        /*0fe4*/ 	.word	0x0002af00
        /*0fe8*/ 	.word	0x00000021
        /*0fec*/ 	.word	0x00022830
        /*0ff0*/ 	.short	0x0101
        /*0ff2*/ 	.byte	0x3f
	.zero		1


	//   ....[60]....
        /*0ff4*/ 	.word	0x0002ba90
        /*0ff8*/ 	.word	0x00000016
        /*0ffc*/ 	.word	0x00022800
        /*1000*/ 	.short	0x0107
        /*1002*/ 	.byte	0x3f
	.zero		1


	//   ....[61]....
        /*1004*/ 	.word	0x0002bb80
        /*1008*/ 	.word	0x00000016
        /*100c*/ 	.word	0x00022800
        /*1010*/ 	.short	0x0101
        /*1012*/ 	.byte	0x3f
	.zero		1


	//   ....[62]....
        /*1014*/ 	.word	0x0002bba0
        /*1018*/ 	.word	0x00000016
        /*101c*/ 	.word	0x00022820
        /*1020*/ 	.short	0x010a
        /*1022*/ 	.byte	0x3f
	.zero		1


	//   ....[63]....
        /*1024*/ 	.word	0x0002bc30
        /*1028*/ 	.word	0x00000021
        /*102c*/ 	.word	0x00022860
        /*1030*/ 	.short	0x010a
        /*1032*/ 	.byte	0x3f
	.zero		1


	//   ....[64]....
        /*1034*/ 	.word	0x0002c310
        /*1038*/ 	.word	0x00000021
        /*103c*/ 	.word	0x00022850
        /*1040*/ 	.short	0x0107
        /*1042*/ 	.byte	0x3f
	.zero		1


	//   ....[65]....
        /*1044*/ 	.word	0x0002c3e0
        /*1048*/ 	.word	0x00000021
        /*104c*/ 	.word	0x00022850
        /*1050*/ 	.short	0x0101
        /*1052*/ 	.byte	0x3f
	.zero		1


	//   ....[66]....
        /*1054*/ 	.word	0x0002c720
        /*1058*/ 	.word	0x00000006
        /*105c*/ 	.word	0x00022840
        /*1060*/ 	.short	0x010a
        /*1062*/ 	.byte	0x3f
	.zero		1


	//   ....[67]....
        /*1064*/ 	.word	0x0002cae0
        /*1068*/ 	.word	0x00000006
        /*106c*/ 	.word	0x00022830
        /*1070*/ 	.short	0x0107
        /*1072*/ 	.byte	0x3f
	.zero		1


	//   ....[68]....
        /*1074*/ 	.word	0x0002cba0
        /*1078*/ 	.word	0x00000006
        /*107c*/ 	.word	0x00022830
        /*1080*/ 	.short	0x0101
        /*1082*/ 	.byte	0x3f
	.zero		1


	//   ....[69]....
        /*1084*/ 	.word	0x0002cbd0
        /*1088*/ 	.word	0x00000006
        /*108c*/ 	.word	0x00022860
        /*1090*/ 	.short	0x010a
        /*1092*/ 	.byte	0x3f
	.zero		1


	//   ....[70]....
        /*1094*/ 	.word	0x0002d0d0
        /*1098*/ 	.word	0x00000006
        /*109c*/ 	.word	0x00022850
        /*10a0*/ 	.short	0x0107
        /*10a2*/ 	.byte	0x3f
	.zero		1


	//   ....[71]....
        /*10a4*/ 	.word	0x0002d190
        /*10a8*/ 	.word	0x00000006
        /*10ac*/ 	.word	0x00022850
        /*10b0*/ 	.short	0x0101
        /*10b2*/ 	.byte	0x3f
	.zero		1


	//   ....[72]....
        /*10b4*/ 	.word	0x0002e420
        /*10b8*/ 	.word	0x00000004
        /*10bc*/ 	.word	0x00022820
        /*10c0*/ 	.short	0x010a
        /*10c2*/ 	.byte	0x3f
	.zero		1


	//   ....[73]....
        /*10c4*/ 	.word	0x0002e590
        /*10c8*/ 	.word	0x00000005
        /*10cc*/ 	.word	0x00022840
        /*10d0*/ 	.short	0x010a
        /*10d2*/ 	.byte	0x3f
	.zero		1


	//   ....[74]....
        /*10d4*/ 	.word	0x0002e630
        /*10d8*/ 	.word	0x00000019
        /*10dc*/ 	.word	0x00022840
        /*10e0*/ 	.short	0x010a
        /*10e2*/ 	.byte	0x3f
	.zero		1


	//   ....[75]....
        /*10e4*/ 	.word	0x0002e670
        /*10e8*/ 	.word	0x00000005
        /*10ec*/ 	.word	0x00022860
        /*10f0*/ 	.short	0x010a
        /*10f2*/ 	.byte	0x3f
	.zero		1


	//   ....[76]....
        /*10f4*/ 	.word	0x0002e6b0
        /*10f8*/ 	.word	0x00000019
        /*10fc*/ 	.word	0x00022860
        /*1100*/ 	.short	0x010a
        /*1102*/ 	.byte	0x3f
	.zero		1


	//   ....[77]....
        /*1104*/ 	.word	0x0002e710
        /*1108*/ 	.word	0x00000036
        /*110c*/ 	.word	0x00022890
        /*1110*/ 	.short	0x010a
        /*1112*/ 	.byte	0x3f
	.zero		1


	//   ....[78]....
        /*1114*/ 	.word	0x0002e9a0
        /*1118*/ 	.word	0x00000036
        /*111c*/ 	.word	0x00022890
        /*1120*/ 	.short	0x010a
        /*1122*/ 	.byte	0x3f
	.zero		1


	//   ....[79]....
        /*1124*/ 	.word	0x0002ec30
        /*1128*/ 	.word	0x00000036
        /*112c*/ 	.word	0x00022890
        /*1130*/ 	.short	0x010a
        /*1132*/ 	.byte	0x3f
	.zero		1


	//   ....[80]....
        /*1134*/ 	.word	0x0002eec0
        /*1138*/ 	.word	0x00000036
        /*113c*/ 	.word	0x000228b0
        /*1140*/ 	.short	0x010a
        /*1142*/ 	.byte	0x3f
	.zero		1


	//   ....[81]....
        /*1144*/ 	.word	0x0002f3b0
        /*1148*/ 	.word	0x00000002
        /*114c*/ 	.word	0x00022800
        /*1150*/ 	.short	0x010a
        /*1152*/ 	.byte	0x3f
	.zero		1


	//   ....[82]....
        /*1154*/ 	.word	0x0002f9a0
        /*1158*/ 	.word	0x00000002
        /*115c*/ 	.word	0x00022800
        /*1160*/ 	.short	0x010a
        /*1162*/ 	.byte	0x3f
	.zero		1


	//   ....[83]....
        /*1164*/ 	.word	0x0002f9f0
        /*1168*/ 	.word	0x00000002
        /*116c*/ 	.word	0x00000000
        /*1170*/ 	.short	0x010a
        /*1172*/ 	.byte	0x3f
	.zero		1


	//   ....[84]....
        /*1174*/ 	.word	0x0002fa40
        /*1178*/ 	.word	0x00000014
        /*117c*/ 	.word	0x00000000
        /*1180*/ 	.short	0x010a
        /*1182*/ 	.byte	0x3f
	.zero		1


	//   ....[85]....
        /*1184*/ 	.word	0x0002fa90
        /*1188*/ 	.word	0x00000003
        /*118c*/ 	.word	0x00000000
        /*1190*/ 	.short	0x010a
        /*1192*/ 	.byte	0x3f
	.zero		1


	//   ....[86]....
        /*1194*/ 	.word	0x0002fae0
        /*1198*/ 	.word	0x00000004
        /*119c*/ 	.word	0x00000000
        /*11a0*/ 	.short	0x010a
        /*11a2*/ 	.byte	0x3f
	.zero		1


	//   ....[87]....
        /*11a4*/ 	.word	0x0002fb30
        /*11a8*/ 	.word	0x00000004
        /*11ac*/ 	.word	0x00000000
        /*11b0*/ 	.short	0x010a
        /*11b2*/ 	.byte	0x3f
	.zero		1


	//   ....[88]....
        /*11b4*/ 	.word	0x0002fb80
        /*11b8*/ 	.word	0x0000001a
        /*11bc*/ 	.word	0x00000000
        /*11c0*/ 	.short	0x010a
        /*11c2*/ 	.byte	0x3f
	.zero		1


	//   ....[89]....
        /*11c4*/ 	.word	0x00030780
        /*11c8*/ 	.word	0x00000016
        /*11cc*/ 	.word	0x00022820
        /*11d0*/ 	.short	0x010a
        /*11d2*/ 	.byte	0x3f
	.zero		1


	//   ....[90]....
        /*11d4*/ 	.word	0x000307d0
        /*11d8*/ 	.word	0x0000000c
        /*11dc*/ 	.word	0x000228a0
        /*11e0*/ 	.short	0x010a
        /*11e2*/ 	.byte	0x3f
	.zero		1


	//   ....[91]....
        /*11e4*/ 	.word	0x00030820
        /*11e8*/ 	.word	0x0000000c
        /*11ec*/ 	.word	0x000228c0
        /*11f0*/ 	.short	0x010a
        /*11f2*/ 	.byte	0x3f
	.zero		1


	//   ....[92]....
        /*11f4*/ 	.word	0x00030870
        /*11f8*/ 	.word	0x0000000a
        /*11fc*/ 	.word	0x000228a0
        /*1200*/ 	.short	0x010a
        /*1202*/ 	.byte	0x3f
	.zero		1


	//   ....[93]....
        /*1204*/ 	.word	0x000308c0
        /*1208*/ 	.word	0x0000000a
        /*120c*/ 	.word	0x000228c0
        /*1210*/ 	.short	0x010a
        /*1212*/ 	.byte	0x3f
	.zero		1


	//   ....[94]....
        /*1214*/ 	.word	0x000309d0
        /*1218*/ 	.word	0x00000021
        /*121c*/ 	.word	0x00022840
        /*1220*/ 	.short	0x010a
        /*1222*/ 	.byte	0x3f
	.zero		1


	//   ....[95]....
        /*1224*/ 	.word	0x00031cb0
        /*1228*/ 	.word	0x00000016
        /*122c*/ 	.word	0x00022820
        /*1230*/ 	.short	0x010a
        /*1232*/ 	.byte	0x3f
	.zero		1


	//   ....[96]....
        /*1234*/ 	.word	0x00031d00
        /*1238*/ 	.word	0x00000021
        /*123c*/ 	.word	0x00022860
        /*1240*/ 	.short	0x010a
        /*1242*/ 	.byte	0x3f
	.zero		1


	//   ....[97]....
        /*1244*/ 	.word	0x00032670
        /*1248*/ 	.word	0x00000006
        /*124c*/ 	.word	0x00022840
        /*1250*/ 	.short	0x010a
        /*1252*/ 	.byte	0x3f
	.zero		1


	//   ....[98]....
        /*1254*/ 	.word	0x00032d50
        /*1258*/ 	.word	0x00000006
        /*125c*/ 	.word	0x00022860
        /*1260*/ 	.short	0x010a
        /*1262*/ 	.byte	0x3f
	.zero		1


	//   ....[99]....
        /*1264*/ 	.word	0x00033ea0
        /*1268*/ 	.word	0x00000004
        /*126c*/ 	.word	0x00022820
        /*1270*/ 	.short	0x010a
        /*1272*/ 	.byte	0x3f
	.zero		1


	//   ....[100]....
        /*1274*/ 	.word	0x00034040
        /*1278*/ 	.word	0x00000005
        /*127c*/ 	.word	0x00022840
        /*1280*/ 	.short	0x010a
        /*1282*/ 	.byte	0x3f
	.zero		1


	//   ....[101]....
        /*1284*/ 	.word	0x00034090
        /*1288*/ 	.word	0x00000019
        /*128c*/ 	.word	0x00022840
        /*1290*/ 	.short	0x010a
        /*1292*/ 	.byte	0x3f
	.zero		1


	//   ....[102]....
        /*1294*/ 	.word	0x000340e0
        /*1298*/ 	.word	0x00000005
        /*129c*/ 	.word	0x00022860
        /*12a0*/ 	.short	0x010a
        /*12a2*/ 	.byte	0x3f
	.zero		1


	//   ....[103]....
        /*12a4*/ 	.word	0x00034280
        /*12a8*/ 	.word	0x0000000a
        /*12ac*/ 	.word	0x00000000
        /*12b0*/ 	.short	0x010a
        /*12b2*/ 	.byte	0x3f
	.zero		1


	//   ....[104]....
        /*12b4*/ 	.word	0x00034380
        /*12b8*/ 	.word	0x00000008
        /*12bc*/ 	.word	0x00000000
        /*12c0*/ 	.short	0x010a
        /*12c2*/ 	.byte	0x3f
	.zero		1


	//   ....[105]....
        /*12c4*/ 	.word	0x00034840
        /*12c8*/ 	.word	0x00000009
        /*12cc*/ 	.word	0x00000000
        /*12d0*/ 	.short	0x0101
        /*12d2*/ 	.byte	0x3f
	.zero		1


	//   ....[106]....
        /*12d4*/ 	.word	0x00037270
        /*12d8*/ 	.word	0x0000000a
        /*12dc*/ 	.word	0x00000000
        /*12e0*/ 	.short	0x010a
        /*12e2*/ 	.byte	0x3f
	.zero		1


	//   ....[107]....
        /*12e4*/ 	.word	0x00037370
        /*12e8*/ 	.word	0x00000000
        /*12ec*/ 	.word	0x00000000
        /*12f0*/ 	.short	0x010a
        /*12f2*/ 	.byte	0x3f
	.zero		1


	//   ....[108]....
        /*12f4*/ 	.word	0x0003f050
        /*12f8*/ 	.word	0x00000000
        /*12fc*/ 	.word	0x00000000
        /*1300*/ 	.short	0x0101
        /*1302*/ 	.byte	0x3f
	.zero		1


	//   ....[109]....
        /*1304*/ 	.word	0x0003f070
        /*1308*/ 	.word	0x00000008
        /*130c*/ 	.word	0x00000000
        /*1310*/ 	.short	0x010a
        /*1312*/ 	.byte	0x3f
	.zero		1


	//   ....[110]....
        /*1314*/ 	.word	0x0003f0c0
        /*1318*/ 	.word	0x00000000
        /*131c*/ 	.word	0x00000000
        /*1320*/ 	.short	0x010a
        /*1322*/ 	.byte	0x3f
	.zero		1


	//----- nvinfo : EIATTR_NUM_MBARRIERS
	.align		4
.L_1378:
        /*1324*/ 	.byte	0x03, 0x38
        /*1326*/ 	.short	0x0016


	//----- nvinfo : EIATTR_EXIT_INSTR_OFFSETS
	.align		4
        /*1328*/ 	.byte	0x04, 0x1c
        /*132a*/ 	.short	(.L_1380 - .L_1379)


	//   ....[0]....
.L_1379:
        /*132c*/ 	.word	0x0002e700


	//----- nvinfo : EIATTR_MAX_THREADS
	.align		4
.L_1380:
        /*1330*/ 	.byte	0x04, 0x05
        /*1332*/ 	.short	(.L_1382 - .L_1381)
.L_1381:
        /*1334*/ 	.word	0x00000180
        /*1338*/ 	.word	0x00000001
        /*133c*/ 	.word	0x00000001


	//----- nvinfo : EIATTR_CRS_STACK_SIZE
	.align		4
.L_1382:
        /*1340*/ 	.byte	0x04, 0x1e
        /*1342*/ 	.short	(.L_1384 - .L_1383)
.L_1383:
        /*1344*/ 	.word	0x00000000


	//----- nvinfo : EIATTR_CBANK_PARAM_SIZE
	.align		4
.L_1384:
        /*1348*/ 	.byte	0x03, 0x19
        /*134a*/ 	.short	0x0af0


	//----- nvinfo : EIATTR_PARAM_CBANK
	.align		4
        /*134c*/ 	.byte	0x04, 0x0a
        /*134e*/ 	.short	(.L_1386 - .L_1385)
	.align		4
.L_1385:
        /*1350*/ 	.word	index@(.nv.constant0._ZN7cutlass13device_kernelIN5flash11enable_sm90INS1_16FlashAttnFwdSm90INS1_25CollectiveMainloopFwdSm90ILi2EN4cute5tupleIJNS5_1CILi1EEES8_S8_EEENS6_IJNS7_ILi128EEENS7_ILi96EEENS7_ILi64EEEEEELi256ENS_10bfloat16_tEfNS_4arch4Sm90ELb0ELb1ELb1ELb1ELb1ELb1ELb0ELb1ELb0ELb1ELb1ELb0EEENS1_21CollectiveEpilogueFwdINS6_IJSA_NS7_ILi256EEESB_EEES9_SE_SG_Li256ELb1ELb1ELb1ELb0EEENS1_36VarlenDynamicPersistentTileSchedulerILi128ELi96ELi256ELi128ELb1ELb1ELb1ELb1ELb0ELb1EEEEEEEEEvNT_6ParamsE)
        /*1354*/ 	.short	0x0210
        /*1356*/ 	.short	0x0af0


	//----- nvinfo : EIATTR_SW_WAR
	.align		4
.L_1386:
        /*1358*/ 	.byte	0x04, 0x36
        /*135a*/ 	.short	(.L_1388 - .L_1387)
.L_1387:
        /*135c*/ 	.word	0x00000008
.L_1388:


//--------------------- .nv.info._ZN7cutlass13device_kernelIN5flash11enable_sm90INS1_16FlashAttnFwdSm90INS1_25CollectiveMainloopFwdSm90ILi2EN4cute5tupleIJNS5_1CILi1EEES8_S8_EEENS6_IJNS7_ILi128EEENS7_ILi96EEENS7_ILi64EEEEEELi256ENS_10bfloat16_tEfNS_4arch4Sm90ELb0ELb1ELb1ELb1ELb1ELb0ELb1ELb1ELb0ELb1ELb1ELb0EEENS1_21CollectiveEpilogueFwdINS6_IJSA_NS7_ILi256EEESB_EEES9_SE_SG_Li256ELb1ELb1ELb1ELb0EEENS1_36VarlenDynamicPersistentTileSchedulerILi128ELi96ELi256ELi128ELb1ELb1ELb1ELb1ELb0ELb1EEEEEEEEEvNT_6ParamsE --------------------------
	.section	.nv.info._ZN7cutlass13device_kernelIN5flash11enable_sm90INS1_16FlashAttnFwdSm90INS1_25CollectiveMainloopFwdSm90ILi2EN4cute5tupleIJNS5_1CILi1EEES8_S8_EEENS6_IJNS7_ILi128EEENS7_ILi96EEENS7_ILi64EEEEEELi256ENS_10bfloat16_tEfNS_4arch4Sm90ELb0ELb1ELb1ELb1ELb1ELb0ELb1ELb1ELb0ELb1ELb1ELb0EEENS1_21CollectiveEpilogueFwdINS6_IJSA_NS7_ILi256EEESB_EEES9_SE_SG_Li256ELb1ELb1ELb1ELb0EEENS1_36VarlenDynamicPersistentTileSchedulerILi128ELi96ELi256ELi128ELb1ELb1ELb1ELb1ELb0ELb1EEEEEEEEEvNT_6ParamsE,"",@"SHT_CUDA_INFO"
	.sectionflags	@""
	.align	4


	//----- nvinfo : EIATTR_CUDA_API_VERSION
	.align		4
        /*0000*/ 	.byte	0x04, 0x37
        /*0002*/ 	.short	(.L_1390 - .L_1389)
.L_1389:
        /*0004*/ 	.word	0x00000082


	//----- nvinfo : EIATTR_KPARAM_INFO
	.align		4
.L_1390:
        /*0008*/ 	.byte	0x04, 0x17
        /*000a*/ 	.short	(.L_1392 - .L_1391)
.L_1391:
        /*000c*/ 	.word	0x00000000
        /*0010*/ 	.short	0x0000
        /*0012*/ 	.short	0x0070
        /*0014*/ 	.byte	0x00, 0xf0, 0x01, 0x2e


	//----- nvinfo : EIATTR_SPARSE_MMA_MASK
	.align		4
.L_1392:
        /*0018*/ 	.byte	0x03, 0x50
        /*001a*/ 	.short	0x0000


	//----- nvinfo : EIATTR_MAXREG_COUNT
	.align		4
        /*001c*/ 	.byte	0x03, 0x1b
        /*001e*/ 	.short	0x00a8


	//----- nvinfo : EIATTR_NUM_BARRIERS
	.align		4
        /*0020*/ 	.byte	0x02, 0x4c
        /*0022*/ 	.byte	0x10
	.zero		1


	//----- nvinfo : EIATTR_EXTERNS
	.align		4
        /*0024*/ 	.byte	0x04, 0x0f
        /*0026*/ 	.short	(.L_1394 - .L_1393)


	//   ....[0]....
	.align		4
.L_1393:
        /*0028*/ 	.word	index@(__assertfail)


	//----- nvinfo : EIATTR_ANNOTATIONS
	.align		4
.L_1394:
        /*002c*/ 	.byte	0x04, 0x55
        /*002e*/ 	.short	(.L_1396 - .L_1395)


	//   ....[0]....
.L_1395:
        /* <DEDUP_REMOVED lines=49> */


	//----- nvinfo : EIATTR_MERCURY_ISA_VERSION
	.align		4
.L_1396:
        /*0330*/ 	.byte	0x03, 0x5f
        /*0332*/ 	.short	0x0101


	//----- nvinfo : EIATTR_UNUSED_LOAD_BYTE_OFFSET
	.align		4
        /*0334*/ 	.byte	0x04, 0x44
        /*0336*/ 	.short	(.L_1398 - .L_1397)


	//   ....[0]....
.L_1397:
        /*0338*/ 	.word	0x00000a60
        /*033c*/ 	.word	0x0000fff0


	//   ....[1]....
        /*0340*/ 	.word	0x000207b0
        /*0344*/ 	.word	0x0000fff0


	//----- nvinfo : EIATTR_INT_WARP_WIDE_INSTR_OFFSETS
	.align		4
.L_1398:
        /*0348*/ 	.byte	0x04, 0x31
        /*034a*/ 	.short	(.L_1400 - .L_1399)


	//   ....[0]....
.L_1399:
        /*034c*/ 	.word	0x000000c0


	//   ....[1]....
        /*0350*/ 	.word	0x000000d0


	//   ....[2]....
        /*0354*/ 	.word	0x000000e0


	//   ....[3]....
        /*0358*/ 	.word	0x00000180


	//   ....[4]....
        /*035c*/ 	.word	0x00026fc0


	//   ....[5]....
        /*0360*/ 	.word	0x00027050


	//   ....[6]....
        /*0364*/ 	.word	0x0002af10


	//   ....[7]....
        /*0368*/ 	.word	0x0002afa0


	//----- nvinfo : EIATTR_COOP_GROUP_MASK_REGIDS
	.align		4
.L_1400:
        /*036c*/ 	.byte	0x04, 0x29
        /*036e*/ 	.short	(.L_1402 - .L_1401)


	//   ....[0]....
.L_1401:
        /*0370*/ 	.word	0xffffffff


	//   ....[1]....
        /*0374*/ 	.word	0xffffffff


	//   ....[2]....
        /*0378*/ 	.word	0xffffffff


	//   ....[3]....
        /*037c*/ 	.word	0xffffffff


	//   ....[4]....
        /*0380*/ 	.word	0xffffffff


	//   ....[5]....
        /*0384*/ 	.word	0xffffffff


	//   ....[6]....
        /*0388*/ 	.word	0xffffffff


	//   ....[7]....
        /*038c*/ 	.word	0xffffffff


	//   ....[8]....
        /*0390*/ 	.word	0xffffffff


	//   ....[9]....
        /*0394*/ 	.word	0xffffffff


	//   ....[10]....
        /*0398*/ 	.word	0xffffffff


	//   ....[11]....
        /*039c*/ 	.word	0xffffffff


	//   ....[12]....
        /*03a0*/ 	.word	0xffffffff


	//   ....[13]....
        /*03a4*/ 	.word	0xffffffff


	//   ....[14]....
        /*03a8*/ 	.word	0xffffffff


	//   ....[15]....
        /*03ac*/ 	.word	0xffffffff


	//   ....[16]....
        /*03b0*/ 	.word	0xffffffff


	//   ....[17]....
        /*03b4*/ 	.word	0xffffffff


	//   ....[18]....
        /*03b8*/ 	.word	0xffffffff


	//   ....[19]....
        /*03bc*/ 	.word	0xffffffff


	//   ....[20]....
        /*03c0*/ 	.word	0xffffffff


	//   ....[21]....
        /*03c4*/ 	.word	0xffffffff


	//   ....[22]....
        /*03c8*/ 	.word	0xffffffff


	//   ....[23]....
        /*03cc*/ 	.word	0xffffffff


	//   ....[24]....
        /*03d0*/ 	.word	0xffffffff


	//   ....[25]....
        /*03d4*/ 	.word	0xffffffff


	//   ....[26]....
        /*03d8*/ 	.word	0xffffffff


	//   ....[27]....
        /*03dc*/ 	.word	0xffffffff


	//   ....[28]....
        /*03e0*/ 	.word	0xffffffff


	//   ....[29]....
        /*03e4*/ 	.word	0xffffffff


	//   ....[30]....
        /*03e8*/ 	.word	0xffffffff


	//   ....[31]....
        /*03ec*/ 	.word	0xffffffff


	//   ....[32]....
        /*03f0*/ 	.word	0xffffffff


	//   ....[33]....
        /*03f4*/ 	.word	0xffffffff


	//   ....[34]....
        /*03f8*/ 	.word	0xffffffff


	//   ....[35]....
        /*03fc*/ 	.word	0xffffffff


	//   ....[36]....
        /*0400*/ 	.word	0xffffffff


	//   ....[37]....
        /*0404*/ 	.word	0xffffffff


	//   ....[38]....
        /*0408*/ 	.word	0xffffffff


	//   ....[39]....
        /*040c*/ 	.word	0xffffffff


	//   ....[40]....
        /*0410*/ 	.word	0xffffffff


	//   ....[41]....
        /*0414*/ 	.word	0xffffffff


	//   ....[42]....
        /*0418*/ 	.word	0xffffffff


	//   ....[43]....
        /*041c*/ 	.word	0xffffffff


	//   ....[44]....
        /*0420*/ 	.word	0xffffffff


	//   ....[45]....
        /*0424*/ 	.word	0xffffffff


	//   ....[46]....
        /*0428*/ 	.word	0xffffffff


	//   ....[47]....
        /*042c*/ 	.word	0xffffffff


	//   ....[48]....
        /*0430*/ 	.word	0xffffffff


	//   ....[49]....
        /*0434*/ 	.word	0xffffffff


	//   ....[50]....
        /*0438*/ 	.word	0xffffffff


	//   ....[51]....
        /*043c*/ 	.word	0xffffffff


	//   ....[52]....
        /*0440*/ 	.word	0xffffffff


	//   ....[53]....
        /*0444*/ 	.word	0xffffffff


	//   ....[54]....
        /*0448*/ 	.word	0xffffffff


	//   ....[55]....
        /*044c*/ 	.word	0xffffffff


	//   ....[56]....
        /*0450*/ 	.word	0xffffffff


	//   ....[57]....
        /*0454*/ 	.word	0xffffffff


	//   ....[58]....
        /*0458*/ 	.word	0xffffffff


	//   ....[59]....
        /*045c*/ 	.word	0xffffffff


	//   ....[60]....
        /*0460*/ 	.word	0xffffffff


	//   ....[61]....
        /*0464*/ 	.word	0xffffffff


	//   ....[62]....
        /*0468*/ 	.word	0xffffffff


	//   ....[63]....
        /*046c*/ 	.word	0xffffffff


	//   ....[64]....
        /*0470*/ 	.word	0xffffffff


	//   ....[65]....
        /*0474*/ 	.word	0xffffffff


	//   ....[66]....
        /*0478*/ 	.word	0xffffffff


	//   ....[67]....
        /*047c*/ 	.word	0xffffffff


	//   ....[68]....
        /*0480*/ 	.word	0xffffffff


	//   ....[69]....
        /*0484*/ 	.word	0xffffffff


	//   ....[70]....
        /*0488*/ 	.word	0xffffffff


	//   ....[71]....
        /*048c*/ 	.word	0xffffffff


	//   ....[72]....
        /*0490*/ 	.word	0xffffffff


	//   ....[73]....
        /*0494*/ 	.word	0xffffffff


	//   ....[74]....
        /*0498*/ 	.word	0xffffffff


	//   ....[75]....
        /*049c*/ 	.word	0xffffffff


	//   ....[76]....
        /*04a0*/ 	.word	0xffffffff


	//   ....[77]....
        /*04a4*/ 	.word	0xffffffff


	//   ....[78]....
        /*04a8*/ 	.word	0xffffffff


	//   ....[79]....
        /*04ac*/ 	.word	0xffffffff


	//   ....[80]....
        /*04b0*/ 	.word	0xffffffff


	//   ....[81]....
        /*04b4*/ 	.word	0xffffffff


	//   ....[82]....
        /*04b8*/ 	.word	0xffffffff


	//   ....[83]....
        /*04bc*/ 	.word	0xffffffff


	//   ....[84]....
        /*04c0*/ 	.word	0xffffffff


	//   ....[85]....
        /*04c4*/ 	.word	0xffffffff


	//   ....[86]....
        /*04c8*/ 	.word	0xffffffff


	//   ....[87]....
        /*04cc*/ 	.word	0xffffffff


	//   ....[88]....
        /*04d0*/ 	.word	0xffffffff


	//   ....[89]....
        /*04d4*/ 	.word	0xffffffff


	//   ....[90]....
        /*04d8*/ 	.word	0xffffffff


	//   ....[91]....
        /*04dc*/ 	.word	0xffffffff


	//   ....[92]....
        /*04e0*/ 	.word	0xffffffff


	//   ....[93]....
        /*04e4*/ 	.word	0xffffffff


	//   ....[94]....
        /*04e8*/ 	.word	0xffffffff


	//   ....[95]....
        /*04ec*/ 	.word	0xffffffff


	//   ....[96]....
        /*04f0*/ 	.word	0xffffffff


	//   ....[97]....
        /*04f4*/ 	.word	0xffffffff


	//   ....[98]....
        /*04f8*/ 	.word	0xffffffff


	//   ....[99]....
        /*04fc*/ 	.word	0xffffffff


	//   ....[100]....
        /*0500*/ 	.word	0xffffffff


	//   ....[101]....
        /*0504*/ 	.word	0xffffffff


	//   ....[102]....
        /*0508*/ 	.word	0xffffffff


	//   ....[103]....
        /*050c*/ 	.word	0xffffffff


	//   ....[104]....
        /*0510*/ 	.word	0xffffffff


	//   ....[105]....
        /*0514*/ 	.word	0xffffffff


	//   ....[106]....
        /*0518*/ 	.word	0xffffffff


	//   ....[107]....
        /*051c*/ 	.word	0xffffffff


	//   ....[108]....
        /*0520*/ 	.word	0xffffffff


	//   ....[109]....
        /*0524*/ 	.word	0xffffffff


	//   ....[110]....
        /*0528*/ 	.word	0xffffffff


	//   ....[111]....
        /*052c*/ 	.word	0xffffffff


	//   ....[112]....
        /*0530*/ 	.word	0xffffffff


	//   ....[113]....
        /*0534*/ 	.word	0xffffffff


	//   ....[114]....
        /*0538*/ 	.word	0xffffffff


	//   ....[115]....
        /*053c*/ 	.word	0xffffffff


	//   ....[116]....
        /*0540*/ 	.word	0xffffffff


	//   ....[117]....
        /*0544*/ 	.word	0xffffffff


	//   ....[118]....
        /*0548*/ 	.word	0xffffffff


	//   ....[119]....
        /*054c*/ 	.word	0xffffffff


	//   ....[120]....
        /*0550*/ 	.word	0xffffffff


	//   ....[121]....
        /*0554*/ 	.word	0xffffffff


	//   ....[122]....
        /*0558*/ 	.word	0xffffffff


	//   ....[123]....
        /*055c*/ 	.word	0xffffffff


	//   ....[124]....
        /*0560*/ 	.word	0xffffffff


	//   ....[125]....
        /*0564*/ 	.word	0xffffffff


	//   ....[126]....
        /*0568*/ 	.word	0xffffffff


	//   ....[127]....
        /*056c*/ 	.word	0xffffffff


	//   ....[128]....
        /*0570*/ 	.word	0xffffffff


	//   ....[129]....
        /*0574*/ 	.word	0xffffffff


	//   ....[130]....
        /*0578*/ 	.word	0xffffffff


	//   ....[131]....
        /*057c*/ 	.word	0xffffffff


	//   ....[132]....
        /*0580*/ 	.word	0xffffffff


	//   ....[133]....
        /*0584*/ 	.word	0xffffffff


	//   ....[134]....
        /*0588*/ 	.word	0xffffffff


	//   ....[135]....
        /*058c*/ 	.word	0xffffffff


	//   ....[136]....
        /*0590*/ 	.word	0xffffffff


	//   ....[137]....
        /*0594*/ 	.word	0xffffffff


	//   ....[138]....
        /*0598*/ 	.word	0xffffffff


	//   ....[139]....
        /*059c*/ 	.word	0xffffffff


	//   ....[140]....
        /*05a0*/ 	.word	0xffffffff


	//   ....[141]....
        /*05a4*/ 	.word	0xffffffff


	//   ....[142]....
        /*05a8*/ 	.word	0xffffffff


	//   ....[143]....
        /*05ac*/ 	.word	0xffffffff


	//   ....[144]....
        /*05b0*/ 	.word	0xffffffff


	//   ....[145]....
        /*05b4*/ 	.word	0xffffffff


	//   ....[146]....
        /*05b8*/ 	.word	0xffffffff


	//   ....[147]....
        /*05bc*/ 	.word	0xffffffff


	//   ....[148]....
        /*05c0*/ 	.word	0xffffffff


	//   ....[149]....
        /*05c4*/ 	.word	0xffffffff


	//   ....[150]....
        /*05c8*/ 	.word	0xffffffff


	//   ....[151]....
        /*05cc*/ 	.word	0xffffffff


	//   ....[152]....
        /*05d0*/ 	.word	0xffffffff


	//   ....[153]....
        /*05d4*/ 	.word	0xffffffff


	//   ....[154]....
        /*05d8*/ 	.word	0xffffffff


	//   ....[155]....
        /*05dc*/ 	.word	0xffffffff


	//   ....[156]....
        /*05e0*/ 	.word	0xffffffff


	//   ....[157]....
        /*05e4*/ 	.word	0xffffffff


	//   ....[158]....
        /*05e8*/ 	.word	0xffffffff


	//   ....[159]....
        /*05ec*/ 	.word	0xffffffff


	//   ....[160]....
        /*05f0*/ 	.word	0xffffffff


	//   ....[161]....
        /*05f4*/ 	.word	0xffffffff


	//   ....[162]....
        /*05f8*/ 	.word	0xffffffff


	//   ....[163]....
        /*05fc*/ 	.word	0xffffffff


	//   ....[164]....
        /*0600*/ 	.word	0xffffffff


	//   ....[165]....
        /*0604*/ 	.word	0xffffffff


	//   ....[166]....
        /*0608*/ 	.word	0xffffffff


	//   ....[167]....
        /*060c*/ 	.word	0x0500000f


	//   ....[168]....
        /*0610*/ 	.word	0x0500000f


	//   ....[169]....
        /*0614*/ 	.word	0x0500000f


	//   ....[170]....
        /*0618*/ 	.word	0x0500000f


	//   ....[171]....
        /*061c*/ 	.word	0x0500000f


	//   ....[172]....
        /*0620*/ 	.word	0x0500000f


	//   ....[173]....
        /*0624*/ 	.word	0x0500000f


	//   ....[174]....
        /*0628*/ 	.word	0x0500000f


	//   ....[175]....
        /*062c*/ 	.word	0x0500000f


	//   ....[176]....
        /*0630*/ 	.word	0x0500000f


	//   ....[177]....
        /*0634*/ 	.word	0x0500000f


	//   ....[178]....
        /*0638*/ 	.word	0x0500000f


	//   ....[179]....
        /*063c*/ 	.word	0x0500000f


	//   ....[180]....
        /*0640*/ 	.word	0x0500000f


	//   ....[181]....
        /*0644*/ 	.word	0x0500000f


	//   ....[182]....
        /*0648*/ 	.word	0x0500000f


	//   ....[183]....
        /*064c*/ 	.word	0x0500000f


	//   ....[184]....
        /*0650*/ 	.word	0x0500000f


	//   ....[185]....
        /*0654*/ 	.word	0x0500000f


	//   ....[186]....
        /*0658*/ 	.word	0x0500000f


	//   ....[187]....
        /*065c*/ 	.word	0x0500000f


	//   ....[188]....
        /*0660*/ 	.word	0x0500000f


	//   ....[189]....
        /*0664*/ 	.word	0x0500000f


	//   ....[190]....
        /*0668*/ 	.word	0x0500000f


	//   ....[191]....
        /*066c*/ 	.word	0x0500000f


	//   ....[192]....
        /*0670*/ 	.word	0x0500000f


	//   ....[193]....
        /*0674*/ 	.word	0x0500000f


	//   ....[194]....
        /*0678*/ 	.word	0x0500000f


	//   ....[195]....
        /*067c*/ 	.word	0x0500000f


	//   ....[196]....
        /*0680*/ 	.word	0x0500000f


	//   ....[197]....
        /*0684*/ 	.word	0x0500000f


	//   ....[198]....
        /*0688*/ 	.word	0x0500000f


	//   ....[199]....
        /*068c*/ 	.word	0x0500000f


	//   ....[200]....
        /*0690*/ 	.word	0x0500000f


	//   ....[201]....
        /*0694*/ 	.word	0x0500000f


	//   ....[202]....
        /*0698*/ 	.word	0x0500000f


	//   ....[203]....
        /*069c*/ 	.word	0x0500000f


	//   ....[204]....
        /*06a0*/ 	.word	0x0500000f


	//   ....[205]....
        /*06a4*/ 	.word	0x0500000f


	//   ....[206]....
        /*06a8*/ 	.word	0x0500000f


	//   ....[207]....
        /*06ac*/ 	.word	0x0500000f


	//   ....[208]....
        /*06b0*/ 	.word	0x0500000f


	//   ....[209]....
        /*06b4*/ 	.word	0x0500000f


	//   ....[210]....
        /*06b8*/ 	.word	0x0500000f


	//   ....[211]....
        /*06bc*/ 	.word	0x0500000f


	//   ....[212]....
        /*06c0*/ 	.word	0x0500000f


	//   ....[213]....
        /*06c4*/ 	.word	0x0500000f


	//   ....[214]....
        /*06c8*/ 	.word	0x0500000f


	//   ....[215]....
        /*06cc*/ 	.word	0x0500000f


	//   ....[216]....
        /*06d0*/ 	.word	0x0500000f


	//   ....[217]....
        /*06d4*/ 	.word	0x0500000f


	//   ....[218]....
        /*06d8*/ 	.word	0x0500000f


	//   ....[219]....
        /*06dc*/ 	.word	0x0500000f


	//   ....[220]....
        /*06e0*/ 	.word	0x0500000f


	//   ....[221]....
        /*06e4*/ 	.word	0x0500000f


	//   ....[222]....
        /*06e8*/ 	.word	0x0500000f


	//   ....[223]....
        /*06ec*/ 	.word	0x0500000f


	//   ....[224]....
        /*06f0*/ 	.word	0x0500000f


	//   ....[225]....
        /*06f4*/ 	.word	0x0500000f


	//   ....[226]....
        /*06f8*/ 	.word	0x0500000f


	//   ....[227]....
        /*06fc*/ 	.word	0x0500000f


	//   ....[228]....
        /*0700*/ 	.word	0x0500000f


	//   ....[229]....
        /*0704*/ 	.word	0x0500000f


	//   ....[230]....
        /*0708*/ 	.word	0x0500000f


	//   ....[231]....
        /*070c*/ 	.word	0x0500000f


	//   ....[232]....
        /*0710*/ 	.word	0x0500000f


	//   ....[233]....
        /*0714*/ 	.word	0x0500000f


	//   ....[234]....
        /*0718*/ 	.word	0x0500000f


	//   ....[235]....
        /*071c*/ 	.word	0x0500000f


	//   ....[236]....
        /*0720*/ 	.word	0x0500000f


	//   ....[237]....
        /*0724*/ 	.word	0x0500000f


	//   ....[238]....
        /*0728*/ 	.word	0x0500000f


	//   ....[239]....
        /*072c*/ 	.word	0x0500000f


	//   ....[240]....
        /*0730*/ 	.word	0x0500000f


	//   ....[241]....
        /*0734*/ 	.word	0x0500000f


	//   ....[242]....
        /*0738*/ 	.word	0x0500000f


	//   ....[243]....
        /*073c*/ 	.word	0x0500000f


	//   ....[244]....
        /*0740*/ 	.word	0x0500000f


	//   ....[245]....
        /*0744*/ 	.word	0x0500000f


	//   ....[246]....
        /*0748*/ 	.word	0x0500000f


	//   ....[247]....
        /*074c*/ 	.word	0x0500000f


	//   ....[248]....
        /*0750*/ 	.word	0x0500000f


	//   ....[249]....
        /*0754*/ 	.word	0x0500000f


	//   ....[250]....
        /*0758*/ 	.word	0x0500000f


	//   ....[251]....
        /*075c*/ 	.word	0x0500000f


	//   ....[252]....
        /*0760*/ 	.word	0x0500000f


	//   ....[253]....
        /*0764*/ 	.word	0x0500000f


	//   ....[254]....
        /*0768*/ 	.word	0x0500000f


	//   ....[255]....
        /*076c*/ 	.word	0x0500000f


	//   ....[0]....
        /*0770*/ 	.word	0x0500000f


	//   ....[1]....
        /*0774*/ 	.word	0x0500000f


	//   ....[2]....
        /*0778*/ 	.word	0x0500000f


	//   ....[3]....
        /*077c*/ 	.word	0x0500000f


	//   ....[4]....
        /*0780*/ 	.word	0x0500000f


	//   ....[5]....
        /*0784*/ 	.word	0x0500000f


	//   ....[6]....
        /*0788*/ 	.word	0x0500000f


	//   ....[7]....
        /*078c*/ 	.word	0x0500000f


	//   ....[8]....
        /*0790*/ 	.word	0x0500000f


	//   ....[9]....
        /*0794*/ 	.word	0x0500000f


	//   ....[10]....
        /*0798*/ 	.word	0x0500000f


	//   ....[11]....
        /*079c*/ 	.word	0xffffffff


	//   ....[12]....
        /*07a0*/ 	.word	0xffffffff


	//   ....[13]....
        /*07a4*/ 	.word	0xffffffff


	//   ....[14]....
        /*07a8*/ 	.word	0xffffffff


	//   ....[15]....
        /*07ac*/ 	.word	0xffffffff


	//   ....[16]....
        /*07b0*/ 	.word	0xffffffff


	//----- nvinfo : EIATTR_COOP_GROUP_INSTR_OFFSETS
	.align		4
.L_1402:
        /*07b4*/ 	.byte	0x04, 0x28
        /*07b6*/ 	.short	(.L_1404 - .L_1403)


	//   ....[0]....
.L_1403:
        /*07b8*/ 	.word	0x00000080


	//   ....[1]....
        /*07bc*/ 	.word	0x00000090


	//   ....[2]....
        /*07c0*/ 	.word	0x000002f0


	//   ....[3]....
        /*07c4*/ 	.word	0x00000450


	//   ....[4]....
        /*07c8*/ 	.word	0x00000570


	//   ....[5]....
        /*07cc*/ 	.word	0x000006d0


	//   ....[6]....
        /*07d0*/ 	.word	0x000028b0


	//   ....[7]....
        /*07d4*/ 	.word	0x000048a0


	//   ....[8]....
        /*07d8*/ 	.word	0x00005070


	//   ....[9]....
        /*07dc*/ 	.word	0x00006400


	//   ....[10]....
        /*07e0*/ 	.word	0x000065f0


	//   ....[11]....
        /*07e4*/ 	.word	0x00006950


	//   ....[12]....
        /*07e8*/ 	.word	0x00006970


	//   ....[13]....
        /*07ec*/ 	.word	0x0000bec0


	//   ....[14]....
        /*07f0*/ 	.word	0x0000bf60


	//   ....[15]....
        /*07f4*/ 	.word	0x0000c140


	//   ....[16]....
        /*07f8*/ 	.word	0x0000c160


	//   ....[17]....
        /*07fc*/ 	.word	0x00015ba0


	//   ....[18]....
        /*0800*/ 	.word	0x00016140


	//   ....[19]....
        /*0804*/ 	.word	0x00017080


	//   ....[20]....
        /*0808*/ 	.word	0x00017190


	//   ....[21]....
        /*080c*/ 	.word	0x00017320


	//   ....[22]....
        /*0810*/ 	.word	0x00017340


	//   ....[23]....
        /*0814*/ 	.word	0x0001f850


	//   ....[24]....
        /*0818*/ 	.word	0x0001f870


	//   ....[25]....
        /*081c*/ 	.word	0x0001f8b0


	//   ....[26]....
        /*0820*/ 	.word	0x0001f8f0


	//   ....[27]....
        /*0824*/ 	.word	0x00021b20


	//   ....[28]....
        /*0828*/ 	.word	0x00021b40


	//   ....[29]....
        /*082c*/ 	.word	0x00021b90


	//   ....[30]....
        /*0830*/ 	.word	0x00021ba0


	//   ....[31]....
        /*0834*/ 	.word	0x00022550


	//   ....[32]....
        /*0838*/ 	.word	0x00022580


	//   ....[33]....
        /*083c*/ 	.word	0x000226c0


	//   ....[34]....
        /*0840*/ 	.word	0x000226e0


	//   ....[35]....
        /*0844*/ 	.word	0x00022820


	//   ....[36]....
        /*0848*/ 	.word	0x00022840


	//   ....[37]....
        /*084c*/ 	.word	0x00022990


	//   ....[38]....
        /*0850*/ 	.word	0x000229b0


	//   ....[39]....
        /*0854*/ 	.word	0x00022f70


	//   ....[40]....
        /*0858*/ 	.word	0x00022fa0


	//   ....[41]....
        /*085c*/ 	.word	0x000239d0


	//   ....[42]....
        /*0860*/ 	.word	0x000239e0


	//   ....[43]....
        /*0864*/ 	.word	0x00024d50


	//   ....[44]....
        /*0868*/ 	.word	0x00024d70


	//   ....[45]....
        /*086c*/ 	.word	0x00024eb0


	//   ....[46]....
        /*0870*/ 	.word	0x00024ed0


	//   ....[47]....
        /*0874*/ 	.word	0x00025010


	//   ....[48]....
        /*0878*/ 	.word	0x00025030


	//   ....[49]....
        /*087c*/ 	.word	0x00025180


	//   ....[50]....
        /*0880*/ 	.word	0x000251a0


	//   ....[51]....
        /*0884*/ 	.word	0x00025370


	//   ....[52]....
        /*0888*/ 	.word	0x00025580


	//   ....[53]....
        /*088c*/ 	.word	0x000255b0


	//   ....[54]....
        /*0890*/ 	.word	0x000255e0


	//   ....[55]....
        /*0894*/ 	.word	0x00025610


	//   ....[56]....
        /*0898*/ 	.word	0x00025640


	//   ....[57]....
        /*089c*/ 	.word	0x00025670


	//   ....[58]....
        /*08a0*/ 	.word	0x000257e0


	//   ....[59]....
        /*08a4*/ 	.word	0x00025810


	//   ....[60]....
        /*08a8*/ 	.word	0x00025840


	//   ....[61]....
        /*08ac*/ 	.word	0x00025870


	//   ....[62]....
        /*08b0*/ 	.word	0x000258a0


	//   ....[63]....
        /*08b4*/ 	.word	0x000258d0


	//   ....[64]....
        /*08b8*/ 	.word	0x00025960


	//   ....[65]....
        /*08bc*/ 	.word	0x00025990


	//   ....[66]....
        /*08c0*/ 	.word	0x000259a0


	//   ....[67]....
        /*08c4*/ 	.word	0x000259e0


	//   ....[68]....
        /*08c8*/ 	.word	0x00027ba0


	//   ....[69]....
        /*08cc*/ 	.word	0x00027bc0


	//   ....[70]....
        /*08d0*/ 	.word	0x00027c50


	//   ....[71]....
        /*08d4*/ 	.word	0x00027c70


	//   ....[72]....
        /*08d8*/ 	.word	0x00027cf0


	//   ....[73]....
        /*08dc*/ 	.word	0x00027d10


	//   ....[74]....
        /*08e0*/ 	.word	0x00027d90


	//   ....[75]....
        /*08e4*/ 	.word	0x00027db0


	//   ....[76]....
        /*08e8*/ 	.word	0x00027e30


	//   ....[77]....
        /*08ec*/ 	.word	0x00027e50


	//   ....[78]....
        /*08f0*/ 	.word	0x00027e60


	//   ....[79]....
        /*08f4*/ 	.word	0x00027e70


	//   ....[80]....
        /*08f8*/ 	.word	0x000285c0


	//   ....[81]....
        /*08fc*/ 	.word	0x00028600


	//   ....[82]....
        /*0900*/ 	.word	0x00028620


	//   ....[83]....
        /*0904*/ 	.word	0x00028630


	//   ....[84]....
        /*0908*/ 	.word	0x00028640


	//   ....[85]....
        /*090c*/ 	.word	0x00028650


	//   ....[86]....
        /*0910*/ 	.word	0x00028680


	//   ....[87]....
        /*0914*/ 	.word	0x00028760


	//   ....[88]....
        /*0918*/ 	.word	0x000287b0


	//   ....[89]....
        /*091c*/ 	.word	0x00028810


	//   ....[90]....
        /*0920*/ 	.word	0x00028880


	//   ....[91]....
        /*0924*/ 	.word	0x000288c0


	//   ....[92]....
        /*0928*/ 	.word	0x00028900


	//   ....[93]....
        /*092c*/ 	.word	0x00028920


	//   ....[94]....
        /*0930*/ 	.word	0x000289a0


	//   ....[95]....
        /*0934*/ 	.word	0x000289e0


	//   ....[96]....
        /*0938*/ 	.word	0x000290d0


	//   ....[97]....
        /*093c*/ 	.word	0x00029100


	//   ....[98]....
        /*0940*/ 	.word	0x00029120


	//   ....[99]....
        /*0944*/ 	.word	0x00029150


	//   ....[100]....
        /*0948*/ 	.word	0x000291c0


	//   ....[101]....
        /*094c*/ 	.word	0x000291f0


	//   ....[102]....
        /*0950*/ 	.word	0x00029300


	//   ....[103]....
        /*0954*/ 	.word	0x00029320


	//   ....[104]....
        /*0958*/ 	.word	0x000293b0


	//   ....[105]....
        /*095c*/ 	.word	0x000293d0


	//   ....[106]....
        /*0960*/ 	.word	0x00029440


	//   ....[107]....
        /*0964*/ 	.word	0x00029460


	//   ....[108]....
        /*0968*/ 	.word	0x000294c0


	//   ....[109]....
        /*096c*/ 	.word	0x000294f0


	//   ....[110]....
        /*0970*/ 	.word	0x00029570


	//   ....[111]....
        /*0974*/ 	.word	0x000295d0


	//   ....[112]....
        /*0978*/ 	.word	0x00029b10


	//   ....[113]....
        /*097c*/ 	.word	0x00029b30


	//   ....[114]....
        /*0980*/ 	.word	0x00029b80


	//   ....[115]....
        /*0984*/ 	.word	0x00029c40


	//   ....[116]....
        /*0988*/ 	.word	0x00029c50


	//   ....[117]....
        /*098c*/ 	.word	0x00029c80


	//   ....[118]....
        /*0990*/ 	.word	0x00029d10


	//   ....[119]....
        /*0994*/ 	.word	0x00029dc0


	//   ....[120]....
        /*0998*/ 	.word	0x00029dd0


	//   ....[121]....
        /*099c*/ 	.word	0x00029e00


	//   ....[122]....
        /*09a0*/ 	.word	0x00029e10


	//   ....[123]....
        /*09a4*/ 	.word	0x00029ea0


	//   ....[124]....
        /*09a8*/ 	.word	0x0002a590


	//   ....[125]....
        /*09ac*/ 	.word	0x0002a5b0


	//   ....[126]....
        /*09b0*/ 	.word	0x0002a5c0


	//   ....[127]....
        /*09b4*/ 	.word	0x0002a600


	//   ....[128]....
        /*09b8*/ 	.word	0x0002a610


	//   ....[129]....
        /*09bc*/ 	.word	0x0002a650


	//   ....[130]....
        /*09c0*/ 	.word	0x0002a660


	//   ....[131]....
        /*09c4*/ 	.word	0x0002a6a0


	//   ....[132]....
        /*09c8*/ 	.word	0x0002a6b0


	//   ....[133]....
        /*09cc*/ 	.word	0x0002a6f0


	//   ....[134]....
        /*09d0*/ 	.word	0x0002a700


	//   ....[135]....
        /*09d4*/ 	.word	0x0002a710


	//   ....[136]....
        /*09d8*/ 	.word	0x0002aa50


	//   ....[137]....
        /*09dc*/ 	.word	0x0002aa70


	//   ....[138]....
        /*09e0*/ 	.word	0x0002aa80


	//   ....[139]....
        /*09e4*/ 	.word	0x0002aa90


	//   ....[140]....
        /*09e8*/ 	.word	0x0002aaa0


	//   ....[141]....
        /*09ec*/ 	.word	0x0002aac0


	//   ....[142]....
        /*09f0*/ 	.word	0x0002ab30


	//   ....[143]....
        /*09f4*/ 	.word	0x0002ab60


	//   ....[144]....
        /*09f8*/ 	.word	0x0002ab70


	//   ....[145]....
        /*09fc*/ 	.word	0x0002abe0


	//   ....[146]....
        /*0a00*/ 	.word	0x0002abf0


	//   ....[147]....
        /*0a04*/ 	.word	0x0002acf0


	//   ....[148]....
        /*0a08*/ 	.word	0x0002b1d0


	//   ....[149]....
        /*0a0c*/ 	.word	0x0002b200


	//   ....[150]....
        /*0a10*/ 	.word	0x0002b260


	//   ....[151]....
        /*0a14*/ 	.word	0x0002b290


	//   ....[152]....
        /*0a18*/ 	.word	0x0002b2c0


	//   ....[153]....
        /*0a1c*/ 	.word	0x0002b2f0


	//   ....[154]....
        /*0a20*/ 	.word	0x0002b320


	//   ....[155]....
        /*0a24*/ 	.word	0x0002b350


	//   ....[156]....
        /*0a28*/ 	.word	0x0002b4f0


	//   ....[157]....
        /*0a2c*/ 	.word	0x0002b520


	//   ....[158]....
        /*0a30*/ 	.word	0x0002b550


	//   ....[159]....
        /*0a34*/ 	.word	0x0002b580


	//   ....[160]....
        /*0a38*/ 	.word	0x0002b5b0


	//   ....[161]....
        /*0a3c*/ 	.word	0x0002b5e0


	//   ....[162]....
        /*0a40*/ 	.word	0x0002b6a0


	//   ....[163]....
        /*0a44*/ 	.word	0x0002b6c0


	//   ....[164]....
        /*0a48*/ 	.word	0x0002b6e0


	//   ....[165]....
        /*0a4c*/ 	.word	0x0002b740


	//   ....[166]....
        /*0a50*/ 	.word	0x0002c160


	//   ....[167]....
        /*0a54*/ 	.word	0x0002c700


	//   ....[168]....
        /*0a58*/ 	.word	0x0002c7f0


	//   ....[169]....
        /*0a5c*/ 	.word	0x0002c890


	//   ....[170]....
        /*0a60*/ 	.word	0x0002c8f0


	//   ....[171]....
        /*0a64*/ 	.word	0x0002c9e0


	//   ....[172]....
        /*0a68*/ 	.word	0x0002ca50


	//   ....[173]....
        /*0a6c*/ 	.word	0x0002cb40


	//   ....[174]....
        /*0a70*/ 	.word	0x0002cbb0


	//   ....[175]....
        /*0a74*/ 	.word	0x0002cca0


	//   ....[176]....
        /*0a78*/ 	.word	0x0002cd10


	//   ....[177]....
        /*0a7c*/ 	.word	0x0002ce00


	//   ....[178]....
        /*0a80*/ 	.word	0x0002ce70


	//   ....[179]....
        /*0a84*/ 	.word	0x0002cf10


	//   ....[180]....
        /*0a88*/ 	.word	0x0002d010


	//   ....[181]....
        /*0a8c*/ 	.word	0x0002d090


	//   ....[182]....
        /*0a90*/ 	.word	0x0002d0f0


	//   ....[183]....
        /*0a94*/ 	.word	0x0002d1c0


	//   ....[184]....
        /*0a98*/ 	.word	0x0002d2a0


	//   ....[185]....
        /*0a9c*/ 	.word	0x0002d360


	//   ....[186]....
        /*0aa0*/ 	.word	0x0002d3e0


	//   ....[187]....
        /*0aa4*/ 	.word	0x0002d4d0


	//   ....[188]....
        /*0aa8*/ 	.word	0x0002d590


	//   ....[189]....
        /*0aac*/ 	.word	0x0002d640


	//   ....[190]....
        /*0ab0*/ 	.word	0x0002d700


	//   ....[191]....
        /*0ab4*/ 	.word	0x0002d7b0


	//   ....[192]....
        /*0ab8*/ 	.word	0x0002d830


	//   ....[193]....
        /*0abc*/ 	.word	0x0002d920


	//   ....[194]....
        /*0ac0*/ 	.word	0x0002d990


	//   ....[195]....
        /*0ac4*/ 	.word	0x0002da60


	//   ....[196]....
        /*0ac8*/ 	.word	0x0002db00


	//   ....[197]....
        /*0acc*/ 	.word	0x0002dba0


	//   ....[198]....
        /*0ad0*/ 	.word	0x0002dc00


	//   ....[199]....
        /*0ad4*/ 	.word	0x0002dcf0


	//   ....[200]....
        /*0ad8*/ 	.word	0x0002de00


	//   ....[201]....
        /*0adc*/ 	.word	0x0002de50


	//   ....[202]....
        /*0ae0*/ 	.word	0x0002deb0


	//   ....[203]....
        /*0ae4*/ 	.word	0x0002dfb0


	//   ....[204]....
        /*0ae8*/ 	.word	0x0002e0c0


	//   ....[205]....
        /*0aec*/ 	.word	0x0002e110


	//   ....[206]....
        /*0af0*/ 	.word	0x0002e170


	//   ....[207]....
        /*0af4*/ 	.word	0x0002e270


	//   ....[208]....
        /*0af8*/ 	.word	0x0002e380


	//   ....[209]....
        /*0afc*/ 	.word	0x0002e3d0


	//   ....[210]....
        /*0b00*/ 	.word	0x0002e430


	//   ....[211]....
        /*0b04*/ 	.word	0x0002e520


	//   ....[212]....
        /*0b08*/ 	.word	0x0002e650


	//   ....[213]....
        /*0b0c*/ 	.word	0x0002e730


	//   ....[214]....
        /*0b10*/ 	.word	0x0002e7c0


	//   ....[215]....
        /*0b14*/ 	.word	0x0002e8d0


	//   ....[216]....
        /*0b18*/ 	.word	0x0002e930


	//   ....[217]....
        /*0b1c*/ 	.word	0x0002ea40


	//   ....[218]....
        /*0b20*/ 	.word	0x0002eaa0


	//   ....[219]....
        /*0b24*/ 	.word	0x0002ebb0


	//   ....[220]....
        /*0b28*/ 	.word	0x0002ec10


	//   ....[221]....
        /*0b2c*/ 	.word	0x0002ed20


	//   ....[222]....
        /*0b30*/ 	.word	0x0002ed80


	//   ....[223]....
        /*0b34*/ 	.word	0x0002ee40


	//   ....[224]....
        /*0b38*/ 	.word	0x0002efa0


	//   ....[225]....
        /*0b3c*/ 	.word	0x0002f040


	//   ....[226]....
        /*0b40*/ 	.word	0x0002f0a0


	//   ....[227]....
        /*0b44*/ 	.word	0x0002f150


	//   ....[228]....
        /*0b48*/ 	.word	0x0002f1b0


	//   ....[229]....
        /*0b4c*/ 	.word	0x0002f260


	//   ....[230]....
        /*0b50*/ 	.word	0x0002f2c0


	//   ....[231]....
        /*0b54*/ 	.word	0x0002f370


	//   ....[232]....
        /*0b58*/ 	.word	0x0002f3d0


	//   ....[233]....
        /*0b5c*/ 	.word	0x0002f480


	//   ....[234]....
        /*0b60*/ 	.word	0x0002f4e0


	//   ....[235]....
        /*0b64*/ 	.word	0x0002f590


	//   ....[236]....
        /*0b68*/ 	.word	0x0002f670


	//   ....[237]....
        /*0b6c*/ 	.word	0x0002f710


	//   ....[238]....
        /*0b70*/ 	.word	0x0002f770


	//   ....[239]....
        /*0b74*/ 	.word	0x0002f840


	//   ....[240]....
        /*0b78*/ 	.word	0x0002f8a0


	//   ....[241]....
        /*0b7c*/ 	.word	0x0002f970


	//   ....[242]....
        /*0b80*/ 	.word	0x0002f9d0


	//   ....[243]....
        /*0b84*/ 	.word	0x0002fab0


	//   ....[244]....
        /*0b88*/ 	.word	0x0002fb10


	//   ....[245]....
        /*0b8c*/ 	.word	0x0002fbe0


	//   ....[246]....
        /*0b90*/ 	.word	0x0002fc40


	//   ....[247]....
        /*0b94*/ 	.word	0x0002fd10


	//   ....[248]....
        /*0b98*/ 	.word	0x0002fda0


	//   ....[249]....
        /*0b9c*/ 	.word	0x0002fe40


	//   ....[250]....
        /*0ba0*/ 	.word	0x0002ffc0


	//   ....[251]....
        /*0ba4*/ 	.word	0x00030030


	//   ....[252]....
        /*0ba8*/ 	.word	0x000300a0


	//   ....[253]....
        /*0bac*/ 	.word	0x00030110


	//   ....[254]....
        /*0bb0*/ 	.word	0x00030180


	//   ....[255]....
        /*0bb4*/ 	.word	0x00030200


	//   ....[0]....
        /*0bb8*/ 	.word	0x00030280


	//   ....[1]....
        /*0bbc*/ 	.word	0x00030310


	//   ....[2]....
        /*0bc0*/ 	.word	0x00030380


	//   ....[3]....
        /*0bc4*/ 	.word	0x000303f0


	//   ....[4]....
        /*0bc8*/ 	.word	0x00030460


	//   ....[5]....
        /*0bcc*/ 	.word	0x000304e0


	//   ....[6]....
        /*0bd0*/ 	.word	0x00030550


	//   ....[7]....
        /*0bd4*/ 	.word	0x000305e0


	//   ....[8]....
        /*0bd8*/ 	.word	0x00030640


	//   ....[9]....
        /*0bdc*/ 	.word	0x000306d0


	//   ....[10]....
        /*0be0*/ 	.word	0x00030800


	//   ....[11]....
        /*0be4*/ 	.word	0x00032ec0


	//   ....[12]....
        /*0be8*/ 	.word	0x000335c0


	//   ....[13]....
        /*0bec*/ 	.word	0x00034860


	//   ....[14]....
        /*0bf0*/ 	.word	0x000348b0


	//   ....[15]....
        /*0bf4*/ 	.word	0x00034920


	//   ....[16]....
        /*0bf8*/ 	.word	0x00034940


	//----- nvinfo : EIATTR_REG_RECONFIG
	.align		4
.L_1404:
        /*0bfc*/ 	.byte	0x01, 0x54
	.zero		2


	//----- nvinfo : EIATTR_SYSCALL_OFFSETS
	.align		4
        /*0c00*/ 	.byte	0x04, 0x46
        /*0c02*/ 	.short	(.L_1406 - .L_1405)


	//   ....[0]....
.L_1405:
        /*0c04*/ 	.word	0x00002b30


	//   ....[1]....
        /*0c08*/ 	.word	0x000271b0


	//   ....[2]....
        /*0c0c*/ 	.word	0x00027300


	//   ....[3]....
        /*0c10*/ 	.word	0x000273f0


	//   ....[4]....
        /*0c14*/ 	.word	0x00028200


	//   ....[5]....
        /*0c18*/ 	.word	0x00028d30


	//----- nvinfo : EIATTR_MBARRIER_INSTR_OFFSETS
	.align		4
.L_1406:
        /*0c1c*/ 	.byte	0x04, 0x39
        /*0c1e*/ 	.short	(.L_1408 - .L_1407)


	//   ....[0]....
.L_1407:
        /*0c20*/ 	.word	0x00000190
        /*0c24*/ 	.word	0x000000ff
        /*0c28*/ 	.word	0x00032400
        /*0c2c*/ 	.short	0x0100
        /*0c2e*/ 	.byte	0x08
	.zero		1


	//   ....[1]....
        /*0c30*/ 	.word	0x000001a0
        /*0c34*/ 	.word	0x000000ff
        /*0c38*/ 	.word	0x00032410
        /*0c3c*/ 	.short	0x0100
        /*0c3e*/ 	.byte	0x08
	.zero		1


	//   ....[2]....
        /*0c40*/ 	.word	0x000001b0
        /*0c44*/ 	.word	0x000000ff
        /*0c48*/ 	.word	0x00032420
        /*0c4c*/ 	.short	0x0100
        /*0c4e*/ 	.byte	0x08
	.zero		1


	//   ....[3]....
        /*0c50*/ 	.word	0x000002a0
        /*0c54*/ 	.word	0x000000ff
        /*0c58*/ 	.word	0x00032430
        /*0c5c*/ 	.short	0x0100
        /*0c5e*/ 	.byte	0x08
	.zero		1


	//   ....[4]....
        /*0c60*/ 	.word	0x000002b0
        /*0c64*/ 	.word	0x000000ff
        /*0c68*/ 	.word	0x00032440
        /*0c6c*/ 	.short	0x0100
        /*0c6e*/ 	.byte	0x08
	.zero		1


	//   ....[5]....
        /*0c70*/ 	.word	0x000002c0
        /*0c74*/ 	.word	0x000000ff
        /*0c78*/ 	.word	0x00032438
        /*0c7c*/ 	.short	0x0100
        /*0c7e*/ 	.byte	0x08
	.zero		1


	//   ....[6]....
        /*0c80*/ 	.word	0x000002d0
        /*0c84*/ 	.word	0x000000ff
        /*0c88*/ 	.word	0x00032448
        /*0c8c*/ 	.short	0x0100
        /*0c8e*/ 	.byte	0x08
	.zero		1


	//   ....[7]....
        /*0c90*/ 	.word	0x00000400
        /*0c94*/ 	.word	0x000000ff
        /*0c98*/ 	.word	0x00032450
        /*0c9c*/ 	.short	0x0100
        /*0c9e*/ 	.byte	0x08
	.zero		1


	//   ....[8]....
        /*0ca0*/ 	.word	0x00000410
        /*0ca4*/ 	.word	0x000000ff
        /*0ca8*/ 	.word	0x00032460
        /*0cac*/ 	.short	0x0100
        /*0cae*/ 	.byte	0x08
	.zero		1


	//   ....[9]....
        /*0cb0*/ 	.word	0x00000420
        /*0cb4*/ 	.word	0x000000ff
        /*0cb8*/ 	.word	0x00032458
        /*0cbc*/ 	.short	0x0100
        /*0cbe*/ 	.byte	0x08
	.zero		1


	//   ....[10]....
        /*0cc0*/ 	.word	0x00000430
        /*0cc4*/ 	.word	0x000000ff
        /*0cc8*/ 	.word	0x00032468
        /*0ccc*/ 	.short	0x0100
        /*0cce*/ 	.byte	0x08
	.zero		1


	//   ....[11]....
        /*0cd0*/ 	.word	0x00000520
        /*0cd4*/ 	.word	0x000000ff
        /*0cd8*/ 	.word	0x00032470
        /*0cdc*/ 	.short	0x0100
        /*0cde*/ 	.byte	0x06
	.zero		1


	//   ....[12]....
        /*0ce0*/ 	.word	0x00000530
        /*0ce4*/ 	.word	0x000000ff
        /*0ce8*/ 	.word	0x00032480
        /*0cec*/ 	.short	0x0100
        /*0cee*/ 	.byte	0x06
	.zero		1


	//   ....[13]....
        /*0cf0*/ 	.word	0x00000540
        /*0cf4*/ 	.word	0x000000ff
        /*0cf8*/ 	.word	0x00032478
        /*0cfc*/ 	.short	0x0100
        /*0cfe*/ 	.byte	0x06
	.zero		1


	//   ....[14]....
        /*0d00*/ 	.word	0x00000550
        /*0d04*/ 	.word	0x000000ff
        /*0d08*/ 	.word	0x00032488
        /*0d0c*/ 	.short	0x0100
        /*0d0e*/ 	.byte	0x06
	.zero		1


	//   ....[15]....
        /*0d10*/ 	.word	0x00000680
        /*0d14*/ 	.word	0x000000ff
        /*0d18*/ 	.word	0x00032490
        /*0d1c*/ 	.short	0x0100
        /*0d1e*/ 	.byte	0x08
	.zero		1


	//   ....[16]....
        /*0d20*/ 	.word	0x00000690
        /*0d24*/ 	.word	0x000000ff
        /*0d28*/ 	.word	0x000324a0
        /*0d2c*/ 	.short	0x0100
        /*0d2e*/ 	.byte	0x08
	.zero		1


	//   ....[17]....
        /*0d30*/ 	.word	0x000006a0
        /*0d34*/ 	.word	0x000000ff
        /*0d38*/ 	.word	0x00032498
        /*0d3c*/ 	.short	0x0100
        /*0d3e*/ 	.byte	0x08
	.zero		1


	//   ....[18]....
        /*0d40*/ 	.word	0x000006b0
        /*0d44*/ 	.word	0x000000ff
        /*0d48*/ 	.word	0x000324a8
        /*0d4c*/ 	.short	0x0100
        /*0d4e*/ 	.byte	0x08
	.zero		1


	//   ....[19]....
        /*0d50*/ 	.word	0x000007f0
        /*0d54*/ 	.word	0x000000ff
        /*0d58*/ 	.word	0x000324b0
        /*0d5c*/ 	.short	0x0100
        /*0d5e*/ 	.byte	0x08
	.zero		1


	//   ....[20]....
        /*0d60*/ 	.word	0x00000800
        /*0d64*/ 	.word	0x000000ff
        /*0d68*/ 	.word	0x000324c0
        /*0d6c*/ 	.short	0x0100
        /*0d6e*/ 	.byte	0x08
	.zero		1


	//   ....[21]....
        /*0d70*/ 	.word	0x00000810
        /*0d74*/ 	.word	0x000000ff
        /*0d78*/ 	.word	0x000324b8
        /*0d7c*/ 	.short	0x0100
        /*0d7e*/ 	.byte	0x08
	.zero		1


	//   ....[22]....
        /*0d80*/ 	.word	0x00000820
        /*0d84*/ 	.word	0x000000ff
        /*0d88*/ 	.word	0x000324c8
        /*0d8c*/ 	.short	0x0100
        /*0d8e*/ 	.byte	0x08
	.zero		1


	//   ....[23]....
        /*0d90*/ 	.word	0x00002d70
        /*0d94*/ 	.word	0x00000048
        /*0d98*/ 	.word	0x00032400
        /*0d9c*/ 	.short	0x010a
        /*0d9e*/ 	.byte	0x3f
	.zero		1


	//   ....[24]....
        /*0da0*/ 	.word	0x00003200
        /*0da4*/ 	.word	0x0000000a
        /*0da8*/ 	.word	0x00000000
        /*0dac*/ 	.short	0x010a
        /*0dae*/ 	.byte	0x3f
	.zero		1


	//   ....[25]....
        /*0db0*/ 	.word	0x00003260
        /*0db4*/ 	.word	0x0000000a
        /*0db8*/ 	.word	0x00000000
        /*0dbc*/ 	.short	0x010a
        /*0dbe*/ 	.byte	0x3f
	.zero		1


	//   ....[26]....
        /*0dc0*/ 	.word	0x00003610
        /*0dc4*/ 	.word	0x00000048
        /*0dc8*/ 	.word	0x00032410
        /*0dcc*/ 	.short	0x010a
        /*0dce*/ 	.byte	0x3f
	.zero		1


	//   ....[27]....
        /*0dd0*/ 	.word	0x00003710
        /*0dd4*/ 	.word	0x0000000a
        /*0dd8*/ 	.word	0x00000000
        /*0ddc*/ 	.short	0x010a
        /*0dde*/ 	.byte	0x3f
	.zero		1


	//   ....[28]....
        /*0de0*/ 	.word	0x00003770
        /*0de4*/ 	.word	0x0000000a
        /*0de8*/ 	.word	0x00000000
        /*0dec*/ 	.short	0x010a
        /*0dee*/ 	.byte	0x3f
	.zero		1


	//   ....[29]....
        /*0df0*/ 	.word	0x000044e0
        /*0df4*/ 	.word	0x00000007
        /*0df8*/ 	.word	0x00000000
        /*0dfc*/ 	.short	0x0101
        /*0dfe*/ 	.byte	0x3f
	.zero		1


	//   ....[30]....
        /*0e00*/ 	.word	0x00009cd0
        /*0e04*/ 	.word	0x00000000
        /*0e08*/ 	.word	0x00000000
        /*0e0c*/ 	.short	0x0101
        /*0e0e*/ 	.byte	0x3f
	.zero		1


	//   ....[31]....
        /*0e10*/ 	.word	0x0000a440
        /*0e14*/ 	.word	0x00000004
        /*0e18*/ 	.word	0x00000000
        /*0e1c*/ 	.short	0x010a
        /*0e1e*/ 	.byte	0x3f
	.zero		1


	//   ....[32]....
        /*0e20*/ 	.word	0x0000a4e0
        /*0e24*/ 	.word	0x00000006
        /*0e28*/ 	.word	0x00000000
        /*0e2c*/ 	.short	0x010a
        /*0e2e*/ 	.byte	0x3f
	.zero		1


	//   ....[33]....
        /*0e30*/ 	.word	0x0000a8f0
        /*0e34*/ 	.word	0x00000003
        /*0e38*/ 	.word	0x00000000
        /*0e3c*/ 	.short	0x010a
        /*0e3e*/ 	.byte	0x3f
	.zero		1


	//   ....[34]....
        /*0e40*/ 	.word	0x0000a9c0
        /*0e44*/ 	.word	0x00000006
        /*0e48*/ 	.word	0x00000000
        /*0e4c*/ 	.short	0x010a
        /*0e4e*/ 	.byte	0x3f
	.zero		1


	//   ....[35]....
        /*0e50*/ 	.word	0x0000b730
        /*0e54*/ 	.word	0x00000003
        /*0e58*/ 	.word	0x00000000
        /*0e5c*/ 	.short	0x0101
        /*0e5e*/ 	.byte	0x3f
	.zero		1


	//   ....[36]....
        /*0e60*/ 	.word	0x00014140
        /*0e64*/ 	.word	0x00000000
        /*0e68*/ 	.word	0x00000000
        /*0e6c*/ 	.short	0x0101
        /*0e6e*/ 	.byte	0x3f
	.zero		1


	//   ....[37]....
        /*0e70*/ 	.word	0x00014340
        /*0e74*/ 	.word	0x00000007
        /*0e78*/ 	.word	0x00000000
        /*0e7c*/ 	.short	0x010a
        /*0e7e*/ 	.byte	0x3f
	.zero		1


	//   ....[38]....
        /*0e80*/ 	.word	0x000143f0
        /*0e84*/ 	.word	0x00000000
        /*0e88*/ 	.word	0x00000000
        /*0e8c*/ 	.short	0x010a
        /*0e8e*/ 	.byte	0x3f
	.zero		1


	//   ....[39]....
        /*0e90*/ 	.word	0x00014820
        /*0e94*/ 	.word	0x0000000b
        /*0e98*/ 	.word	0x00000000
        /*0e9c*/ 	.short	0x010a
        /*0e9e*/ 	.byte	0x3f
	.zero		1


	//   ....[40]....
        /*0ea0*/ 	.word	0x00014920
        /*0ea4*/ 	.word	0x00000006
        /*0ea8*/ 	.word	0x00000000
        /*0eac*/ 	.short	0x010a
        /*0eae*/ 	.byte	0x3f
	.zero		1


	//   ....[41]....
        /*0eb0*/ 	.word	0x00015690
        /*0eb4*/ 	.word	0x00000006
        /*0eb8*/ 	.word	0x00000000
        /*0ebc*/ 	.short	0x0101
        /*0ebe*/ 	.byte	0x3f
	.zero		1


	//   ....[42]....
        /*0ec0*/ 	.word	0x0001f3c0
        /*0ec4*/ 	.word	0x00000007
        /*0ec8*/ 	.word	0x00000000
        /*0ecc*/ 	.short	0x0101
        /*0ece*/ 	.byte	0x3f
	.zero		1


	//   ....[43]....
        /*0ed0*/ 	.word	0x00022540
        /*0ed4*/ 	.word	0x00000000
        /*0ed8*/ 	.word	0x00000000
        /*0edc*/ 	.short	0x0101
        /*0ede*/ 	.byte	0x3f
	.zero		1


	//   ....[44]....
        /*0ee0*/ 	.word	0x00022f90
        /*0ee4*/ 	.word	0x00000004
        /*0ee8*/ 	.word	0x00000000
        /*0eec*/ 	.short	0x0101
        /*0eee*/ 	.byte	0x3f
	.zero		1


	//   ....[45]....
        /*0ef0*/ 	.word	0x00027930
        /*0ef4*/ 	.word	0x00000011
        /*0ef8*/ 	.word	0x00032440
        /*0efc*/ 	.short	0x010a
        /*0efe*/ 	.byte	0x3f
	.zero		1


	//   ....[46]....
        /*0f00*/ 	.word	0x00027f70
        /*0f04*/ 	.word	0x00000011
        /*0f08*/ 	.word	0x00032430
        /*0f0c*/ 	.short	0x0107
        /*0f0e*/ 	.byte	0x3f
	.zero		1


	//   ....[47]....
        /*0f10*/ 	.word	0x00028040
        /*0f14*/ 	.word	0x00000011
        /*0f18*/ 	.word	0x00032430
        /*0f1c*/ 	.short	0x0101
        /*0f1e*/ 	.byte	0x3f
	.zero		1


	//   ....[48]....
        /*0f20*/ 	.word	0x00028b70
        /*0f24*/ 	.word	0x00000016
        /*0f28*/ 	.word	0x00032400
        /*0f2c*/ 	.short	0x0107
        /*0f2e*/ 	.byte	0x3f
	.zero		1


	//   ....[49]....
        /*0f30*/ 	.word	0x00028c00
        /*0f34*/ 	.word	0x00000016
        /*0f38*/ 	.word	0x00032400
        /*0f3c*/ 	.short	0x0101
        /*0f3e*/ 	.byte	0x3f
	.zero		1


	//   ....[50]....
        /*0f40*/ 	.word	0x00029710
        /*0f44*/ 	.word	0x00000016
        /*0f48*/ 	.word	0x00032410
        /*0f4c*/ 	.short	0x0107
        /*0f4e*/ 	.byte	0x3f
	.zero		1


	//   ....[51]....
        /*0f50*/ 	.word	0x00029810
        /*0f54*/ 	.word	0x00000016
        /*0f58*/ 	.word	0x00032410
        /*0f5c*/ 	.short	0x0101
        /*0f5e*/ 	.byte	0x3f
	.zero		1


	//   ....[52]....
        /*0f60*/ 	.word	0x00029830
        /*0f64*/ 	.word	0x00000016
        /*0f68*/ 	.word	0x00032420
        /*0f6c*/ 	.short	0x010a
        /*0f6e*/ 	.byte	0x3f
	.zero		1


	//   ....[53]....
        /*0f70*/ 	.word	0x000298b0
        /*0f74*/ 	.word	0x00000011
        /*0f78*/ 	.word	0x00032460
        /*0f7c*/ 	.short	0x010a
        /*0f7e*/ 	.byte	0x3f
	.zero		1


	//   ....[54]....
        /*0f80*/ 	.word	0x0002a020
        /*0f84*/ 	.word	0x00000011
        /*0f88*/ 	.word	0x00032450
        /*0f8c*/ 	.short	0x0107
        /*0f8e*/ 	.byte	0x3f
	.zero		1


	//   ....[55]....
        /*0f90*/ 	.word	0x0002a0e0
        /*0f94*/ 	.word	0x00000011
        /*0f98*/ 	.word	0x00032450
        /*0f9c*/ 	.short	0x0101
        /*0f9e*/ 	.byte	0x3f
	.zero		1


	//   ....[56]....
        /*0fa0*/ 	.word	0x0002a410
        /*0fa4*/ 	.word	0x0000000a
        /*0fa8*/ 	.word	0x00032440
        /*0fac*/ 	.short	0x010a
        /*0fae*/ 	.byte	0x3f
	.zero		1


	//   ....[57]....
        /*0fb0*/ 	.word	0x0002a7c0
        /*0fb4*/ 	.word	0x0000000a
        /*0fb8*/ 	.word	0x00032430
        /*0fbc*/ 	.short	0x0107
        /*0fbe*/ 	.byte	0x3f
	.zero		1


	//   ....[58]....
        /*0fc0*/ 	.word	0x0002a870
        /*0fc4*/ 	.word	0x0000000a
        /*0fc8*/ 	.word	0x00032430
        /*0fcc*/ 	.short	0x0101
        /*0fce*/ 	.byte	0x3f
	.zero		1


	//   ....[59]....
        /*0fd0*/ 	.word	0x0002a8a0
        /*0fd4*/ 	.word	0x0000000a
        /*0fd8*/ 	.word	0x00032460
        /*0fdc*/ 	.short	0x010a
        /*0fde*/ 	.byte	0x3f
	.zero		1


	//   ....[60]....
        /*0fe0*/ 	.word	0x0002ada0
        /*0fe4*/ 	.word	0x0000000a
        /*0fe8*/ 	.word	0x00032450
        /*0fec*/ 	.short	0x0107
        /*0fee*/ 	.byte	0x3f
	.zero		1


	//   ....[61]....
        /*0ff0*/ 	.word	0x0002ae50
        /*0ff4*/ 	.word	0x0000000a
        /*0ff8*/ 	.word	0x00032450
        /*0ffc*/ 	.short	0x0101
        /*0ffe*/ 	.byte	0x3f
	.zero		1


	//   ....[62]....
        /*1000*/ 	.word	0x0002c0e0
        /*1004*/ 	.word	0x00000005
        /*1008*/ 	.word	0x00032420
        /*100c*/ 	.short	0x010a
        /*100e*/ 	.byte	0x3f
	.zero		1


	//   ....[63]....
        /*1010*/ 	.word	0x0002c280
        /*1014*/ 	.word	0x00000003
        /*1018*/ 	.word	0x00032440
        /*101c*/ 	.short	0x010a
        /*101e*/ 	.byte	0x3f
	.zero		1


	//   ....[64]....
        /*1020*/ 	.word	0x0002c320
        /*1024*/ 	.word	0x00000005
        /*1028*/ 	.word	0x00032440
        /*102c*/ 	.short	0x010a
        /*102e*/ 	.byte	0x3f
	.zero		1


	//   ....[65]....
        /*1030*/ 	.word	0x0002c360
        /*1034*/ 	.word	0x00000003
        /*1038*/ 	.word	0x00032460
        /*103c*/ 	.short	0x010a
        /*103e*/ 	.byte	0x3f
	.zero		1


	//   ....[66]....
        /*1040*/ 	.word	0x0002c3a0
        /*1044*/ 	.word	0x00000005
        /*1048*/ 	.word	0x00032460
        /*104c*/ 	.short	0x010a
        /*104e*/ 	.byte	0x3f
	.zero		1


	//   ....[67]....
        /*1050*/ 	.word	0x0002c400
        /*1054*/ 	.word	0x00000048
        /*1058*/ 	.word	0x00032400
        /*105c*/ 	.short	0x010a
        /*105e*/ 	.byte	0x3f
	.zero		1


	//   ....[68]....
        /*1060*/ 	.word	0x0002c450
        /*1064*/ 	.word	0x0000000a
        /*1068*/ 	.word	0x00000000
        /*106c*/ 	.short	0x010a
        /*106e*/ 	.byte	0x3f
	.zero		1


	//   ....[69]....
        /*1070*/ 	.word	0x0002c4a0
        /*1074*/ 	.word	0x00000048
        /*1078*/ 	.word	0x00032410
        /*107c*/ 	.short	0x010a
        /*107e*/ 	.byte	0x3f
	.zero		1


	//   ....[70]....
        /*1080*/ 	.word	0x0002c4f0
        /*1084*/ 	.word	0x0000000a
        /*1088*/ 	.word	0x00000000
        /*108c*/ 	.short	0x010a
        /*108e*/ 	.byte	0x3f
	.zero		1


	//   ....[71]....
        /*1090*/ 	.word	0x0002c540
        /*1094*/ 	.word	0x00000006
        /*1098*/ 	.word	0x00000000
        /*109c*/ 	.short	0x010a
        /*109e*/ 	.byte	0x3f
	.zero		1


	//   ....[72]....
        /*10a0*/ 	.word	0x0002c590
        /*10a4*/ 	.word	0x00000006
        /*10a8*/ 	.word	0x00000000
        /*10ac*/ 	.short	0x010a
        /*10ae*/ 	.byte	0x3f
	.zero		1


	//   ....[73]....
        /*10b0*/ 	.word	0x0002c5e0
        /*10b4*/ 	.word	0x00000000
        /*10b8*/ 	.word	0x00000000
        /*10bc*/ 	.short	0x010a
        /*10be*/ 	.byte	0x3f
	.zero		1


	//   ....[74]....
        /*10c0*/ 	.word	0x0002c630
        /*10c4*/ 	.word	0x00000006
        /*10c8*/ 	.word	0x00000000
        /*10cc*/ 	.short	0x010a
        /*10ce*/ 	.byte	0x3f
	.zero		1


	//   ....[75]....
        /*10d0*/ 	.word	0x0002c740
        /*10d4*/ 	.word	0x00000011
        /*10d8*/ 	.word	0x00032440
        /*10dc*/ 	.short	0x010a
        /*10de*/ 	.byte	0x3f
	.zero		1


	//   ....[76]....
        /*10e0*/ 	.word	0x0002e550
        /*10e4*/ 	.word	0x00000016
        /*10e8*/ 	.word	0x00032420
        /*10ec*/ 	.short	0x010a
        /*10ee*/ 	.byte	0x3f
	.zero		1


	//   ....[77]....
        /*10f0*/ 	.word	0x0002e5a0
        /*10f4*/ 	.word	0x00000011
        /*10f8*/ 	.word	0x00032460
        /*10fc*/ 	.short	0x010a
        /*10fe*/ 	.byte	0x3f
	.zero		1


	//   ....[78]....
        /*1100*/ 	.word	0x0002eef0
        /*1104*/ 	.word	0x0000000a
        /*1108*/ 	.word	0x00032440
        /*110c*/ 	.short	0x010a
        /*110e*/ 	.byte	0x3f
	.zero		1


	//   ....[79]....
        /*1110*/ 	.word	0x0002f5c0
        /*1114*/ 	.word	0x0000000a
        /*1118*/ 	.word	0x00032460
        /*111c*/ 	.short	0x010a
        /*111e*/ 	.byte	0x3f
	.zero		1


	//   ....[80]....
        /*1120*/ 	.word	0x00030720
        /*1124*/ 	.word	0x00000005
        /*1128*/ 	.word	0x00032420
        /*112c*/ 	.short	0x010a
        /*112e*/ 	.byte	0x3f
	.zero		1


	//   ....[81]....
        /*1130*/ 	.word	0x000308c0
        /*1134*/ 	.word	0x00000003
        /*1138*/ 	.word	0x00032440
        /*113c*/ 	.short	0x010a
        /*113e*/ 	.byte	0x3f
	.zero		1


	//   ....[82]....
        /*1140*/ 	.word	0x00030910
        /*1144*/ 	.word	0x00000005
        /*1148*/ 	.word	0x00032440
        /*114c*/ 	.short	0x010a
        /*114e*/ 	.byte	0x3f
	.zero		1


	//   ....[83]....
        /*1150*/ 	.word	0x00030960
        /*1154*/ 	.word	0x00000003
        /*1158*/ 	.word	0x00032460
        /*115c*/ 	.short	0x010a
        /*115e*/ 	.byte	0x3f
	.zero		1


	//   ....[84]....
        /*1160*/ 	.word	0x00030d20
        /*1164*/ 	.word	0x00000012
        /*1168*/ 	.word	0x00000000
        /*116c*/ 	.short	0x010a
        /*116e*/ 	.byte	0x3f
	.zero		1


	//   ....[85]....
        /*1170*/ 	.word	0x00030e60
        /*1174*/ 	.word	0x00000006
        /*1178*/ 	.word	0x00000000
        /*117c*/ 	.short	0x010a
        /*117e*/ 	.byte	0x3f
	.zero		1


	//   ....[86]....
        /*1180*/ 	.word	0x000314c0
        /*1184*/ 	.word	0x0000000d
        /*1188*/ 	.word	0x00000000
        /*118c*/ 	.short	0x010a
        /*118e*/ 	.byte	0x3f
	.zero		1


	//   ....[87]....
        /*1190*/ 	.word	0x00031600
        /*1194*/ 	.word	0x00000012
        /*1198*/ 	.word	0x00000000
        /*119c*/ 	.short	0x010a
        /*119e*/ 	.byte	0x3f
	.zero		1


	//   ....[88]....
        /*11a0*/ 	.word	0x000328b0
        /*11a4*/ 	.word	0x00000007
        /*11a8*/ 	.word	0x00000000
        /*11ac*/ 	.short	0x0101
        /*11ae*/ 	.byte	0x3f
	.zero		1


	//   ....[89]....
        /*11b0*/ 	.word	0x0004c630
        /*11b4*/ 	.word	0x00000000
        /*11b8*/ 	.word	0x00000000
        /*11bc*/ 	.short	0x0101
        /*11be*/ 	.byte	0x3f
	.zero		1


	//   ....[90]....
        /*11c0*/ 	.word	0x0004c650
        /*11c4*/ 	.word	0x00000006
        /*11c8*/ 	.word	0x00000000
        /*11cc*/ 	.short	0x010a
        /*11ce*/ 	.byte	0x3f
	.zero		1


	//   ....[91]....
        /*11d0*/ 	.word	0x0004c6a0
        /*11d4*/ 	.word	0x00000012
        /*11d8*/ 	.word	0x00000000
        /*11dc*/ 	.short	0x010a
        /*11de*/ 	.byte	0x3f
	.zero		1


	//----- nvinfo : EIATTR_NUM_MBARRIERS
	.align		4
.L_1408:
        /*11e0*/ 	.byte	0x03, 0x38
        /*11e2*/ 	.short	0x0017


	//----- nvinfo : EIATTR_EXIT_INSTR_OFFSETS
	.align		4
        /*11e4*/ 	.byte	0x04, 0x1c
        /*11e6*/ 	.short	(.L_1410 - .L_1409)


	//   ....[0]....
.L_1409:
        /*11e8*/ 	.word	0x00000ad0


	//   ....[1]....
        /*11ec*/ 	.word	0x00025320


	//   ....[2]....
        /*11f0*/ 	.word	0x0002c3f0


	//----- nvinfo : EIATTR_MAX_THREADS
	.align		4
.L_1410:
        /*11f4*/ 	.byte	0x04, 0x05
        /*11f6*/ 	.short	(.L_1412 - .L_1411)
.L_1411:
        /*11f8*/ 	.word	0x00000180
        /*11fc*/ 	.word	0x00000001
        /*1200*/ 	.word	0x00000001


	//----- nvinfo : EIATTR_CRS_STACK_SIZE
	.align		4
.L_1412:
        /*1204*/ 	.byte	0x04, 0x1e
        /*1206*/ 	.short	(.L_1414 - .L_1413)
.L_1413:
        /*1208*/ 	.word	0x00000000


	//----- nvinfo : EIATTR_CBANK_PARAM_SIZE
	.align		4
.L_1414:
        /*120c*/ 	.byte	0x03, 0x19
        /*120e*/ 	.short	0x0bf0


	//----- nvinfo : EIATTR_PARAM_CBANK
	.align		4
        /*1210*/ 	.byte	0x04, 0x0a
        /*1212*/ 	.short	(.L_1416 - .L_1415)
	.align		4
.L_1415:
        /*1214*/ 	.word	index@(.nv.constant0._ZN7cutlass13device_kernelIN5flash11enable_sm90INS1_16FlashAttnFwdSm90INS1_25CollectiveMainloopFwdSm90ILi2EN4cute5tupleIJNS5_1CILi1EEES8_S8_EEENS6_IJNS7_ILi128EEENS7_ILi96EEENS7_ILi64EEEEEELi256ENS_10bfloat16_tEfNS_4arch4Sm90ELb0ELb1ELb1ELb1ELb1ELb0ELb1ELb1ELb0ELb1ELb1ELb0EEENS1_21CollectiveEpilogueFwdINS6_IJSA_NS7_ILi256EEESB_EEES9_SE_SG_Li256ELb1ELb1ELb1ELb0EEENS1_36VarlenDynamicPersistentTileSchedulerILi128ELi96ELi256ELi128ELb1ELb1ELb1ELb1ELb0ELb1EEEEEEEEEvNT_6ParamsE)
        /*1218*/ 	.short	0x0210
        /*121a*/ 	.short	0x0bf0


	//----- nvinfo : EIATTR_SW_WAR
	.align		4
.L_1416:
        /*121c*/ 	.byte	0x04, 0x36
        /*121e*/ 	.short	(.L_1418 - .L_1417)
.L_1417:
        /*1220*/ 	.word	0x00000008
.L_1418:


//--------------------- .nv.info._ZN7cutlass13device_kernelIN5flash11enable_sm90INS1_16FlashAttnFwdSm90INS1_25CollectiveMainloopFwdSm90ILi2EN4cute5tupleIJNS5_1CILi1EEES8_S8_EEENS6_IJNS7_ILi128EEENS7_ILi96EEENS7_ILi64EEEEEELi256ENS_10bfloat16_tEfNS_4arch4Sm90ELb0ELb1ELb1ELb1ELb1ELb1ELb1ELb1ELb0ELb1ELb1ELb0EEENS1_21CollectiveEpilogueFwdINS6_IJSA_NS7_ILi256EEESB_EEES9_SE_SG_Li256ELb1ELb1ELb1ELb0EEENS1_36VarlenDynamicPersistentTileSchedulerILi128ELi96ELi256ELi128ELb1ELb1ELb1ELb1ELb0ELb1EEEEEEEEEvNT_6ParamsE --------------------------
	.section	.nv.info._ZN7cutlass13device_kernelIN5flash11enable_sm90INS1_16FlashAttnFwdSm90INS1_25CollectiveMainloopFwdSm90ILi2EN4cute5tupleIJNS5_1CILi1EEES8_S8_EEENS6_IJNS7_ILi128EEENS7_ILi96EEENS7_ILi64EEEEEELi256ENS_10bfloat16_tEfNS_4arch4Sm90ELb0ELb1ELb1ELb1ELb1ELb1ELb1ELb1ELb0ELb1ELb1ELb0EEENS1_21CollectiveEpilogueFwdINS6_IJSA_NS7_ILi256EEESB_EEES9_SE_SG_Li256ELb1ELb1ELb1ELb0EEENS1_36VarlenDynamicPersistentTileSchedulerILi128ELi96ELi256ELi128ELb1ELb1ELb1ELb1ELb0ELb1EEEEEEEEEvNT_6ParamsE,"",@"SHT_CUDA_INFO"
	.sectionflags	@""
	.align	4


	//----- nvinfo : EIATTR_CUDA_API_VERSION
	.align		4
        /*0000*/ 	.byte	0x04, 0x37
        /*0002*/ 	.short	(.L_1420 - .L_1419)
.L_1419:
        /*0004*/ 	.word	0x00000082


	//----- nvinfo : EIATTR_KPARAM_INFO
	.align		4
.L_1420:
        /*0008*/ 	.byte	0x04, 0x17
        /*000a*/ 	.short	(.L_1422 - .L_1421)
.L_1421:
        /*000c*/ 	.word	0x00000000
        /*0010*/ 	.short	0x0000
        /*0012*/ 	.short	0x0070
        /*0014*/ 	.byte	0x00, 0xf0, 0x01, 0x2e


	//----- nvinfo : EIATTR_SPARSE_MMA_MASK
	.align		4
.L_1422:
        /*0018*/ 	.byte	0x03, 0x50
        /*001a*/ 	.short	0x0000


	//----- nvinfo : EIATTR_MAXREG_COUNT
	.align		4
        /*001c*/ 	.byte	0x03, 0x1b
        /*001e*/ 	.short	0x00a8


	//----- nvinfo : EIATTR_NUM_BARRIERS
	.align		4
        /*0020*/ 	.byte	0x02, 0x4c
        /*0022*/ 	.byte	0x10
	.zero		1


	//----- nvinfo : EIATTR_EXTERNS
	.align		4
        /*0024*/ 	.byte	0x04, 0x0f
        /*0026*/ 	.short	(.L_1424 - .L_1423)


	//   ....[0]....
	.align		4
.L_1423:
        /*0028*/ 	.word	index@(__assertfail)


	//----- nvinfo : EIATTR_ANNOTATIONS
	.align		4
.L_1424:
        /*002c*/ 	.byte	0x04, 0x55
        /*002e*/ 	.short	(.L_1426 - .L_1425)


	//   ....[0]....
.L_1425:
        /* <DEDUP_REMOVED lines=116> */


	//----- nvinfo : EIATTR_MERCURY_ISA_VERSION
	.align		4
.L_1426:
        /*0758*/ 	.byte	0x03, 0x5f
        /*075a*/ 	.short	0x0101


	//----- nvinfo : EIATTR_UNUSED_LOAD_BYTE_OFFSET
	.align		4
        /*075c*/ 	.byte	0x04, 0x44
        /*075e*/ 	.short	(.L_1428 - .L_1427)


	//   ....[0]....
.L_1427:
        /*0760*/ 	.word	0x00000b70
        /*0764*/ 	.word	0x0000fff0


	//   ....[1]....
        /*0768*/ 	.word	0x0002d3f0
        /*076c*/ 	.word	0x0000fff0


	//----- nvinfo : EIATTR_INT_WARP_WIDE_INSTR_OFFSETS
	.align		4
.L_1428:
        /*0770*/ 	.byte	0x04, 0x31
        /*0772*/ 	.short	(.L_1430 - .L_1429)


	//   ....[0]....
.L_1429:
        /*0774*/ 	.word	0x00000180


	//   ....[1]....
        /*0778*/ 	.word	0x000001c0


	//   ....[2]....
        /*077c*/ 	.word	0x00000230


	//   ....[3]....
        /*0780*/ 	.word	0x00000240


	//   ....[4]....
        /*0784*/ 	.word	0x00035c90


	//   ....[5]....
        /*0788*/ 	.word	0x00035d20


	//   ....[6]....
        /*078c*/ 	.word	0x00039bf0


	//   ....[7]....
        /*0790*/ 	.word	0x00039c80


	//----- nvinfo : EIATTR_COOP_GROUP_MASK_REGIDS
	.align		4
.L_1430:
        /*0794*/ 	.byte	0x04, 0x29
        /*0796*/ 	.short	(.L_1432 - .L_1431)


	//   ....[0]....
.L_1431:
        /*0798*/ 	.word	0xffffffff


	//   ....[1]....
        /*079c*/ 	.word	0xffffffff


	//   ....[2]....
        /*07a0*/ 	.word	0xffffffff


	//   ....[3]....
        /*07a4*/ 	.word	0xffffffff


	//   ....[4]....
        /*07a8*/ 	.word	0xffffffff


	//   ....[5]....
        /*07ac*/ 	.word	0xffffffff


	//   ....[6]....
        /*07b0*/ 	.word	0xffffffff


	//   ....[7]....
        /*07b4*/ 	.word	0xffffffff


	//   ....[8]....
        /*07b8*/ 	.word	0xffffffff


	//   ....[9]....
        /*07bc*/ 	.word	0xffffffff


	//   ....[10]....
        /*07c0*/ 	.word	0xffffffff


	//   ....[11]....
        /*07c4*/ 	.word	0xffffffff


	//   ....[12]....
        /*07c8*/ 	.word	0xffffffff


	//   ....[13]....
        /*07cc*/ 	.word	0xffffffff


	//   ....[14]....
        /*07d0*/ 	.word	0xffffffff


	//   ....[15]....
        /*07d4*/ 	.word	0xffffffff


	//   ....[16]....
        /*07d8*/ 	.word	0xffffffff


	//   ....[17]....
        /*07dc*/ 	.word	0xffffffff


	//   ....[18]....
        /*07e0*/ 	.word	0xffffffff


	//   ....[19]....
        /*07e4*/ 	.word	0xffffffff


	//   ....[20]....
        /*07e8*/ 	.word	0xffffffff


	//   ....[21]....
        /*07ec*/ 	.word	0xffffffff


	//   ....[22]....
        /*07f0*/ 	.word	0xffffffff


	//   ....[23]....
        /*07f4*/ 	.word	0xffffffff


	//   ....[24]....
        /*07f8*/ 	.word	0xffffffff


	//   ....[25]....
        /*07fc*/ 	.word	0xffffffff


	//   ....[26]....
        /*0800*/ 	.word	0xffffffff


	//   ....[27]....
        /*0804*/ 	.word	0xffffffff


	//   ....[28]....
        /*0808*/ 	.word	0xffffffff


	//   ....[29]....
        /*080c*/ 	.word	0xffffffff


	//   ....[30]....
        /*0810*/ 	.word	0xffffffff


	//   ....[31]....
        /*0814*/ 	.word	0xffffffff


	//   ....[32]....
        /*0818*/ 	.word	0xffffffff


	//   ....[33]....
        /*081c*/ 	.word	0xffffffff


	//   ....[34]....
        /*0820*/ 	.word	0xffffffff


	//   ....[35]....
        /*0824*/ 	.word	0xffffffff


	//   ....[36]....
        /*0828*/ 	.word	0xffffffff


	//   ....[37]....
        /*082c*/ 	.word	0xffffffff


	//   ....[38]....
        /*0830*/ 	.word	0xffffffff


	//   ....[39]....
        /*0834*/ 	.word	0xffffffff


	//   ....[40]....
        /*0838*/ 	.word	0xffffffff


	//   ....[41]....
        /*083c*/ 	.word	0xffffffff


	//   ....[42]....
        /*0840*/ 	.word	0xffffffff


	//   ....[43]....
        /*0844*/ 	.word	0xffffffff


	//   ....[44]....
        /*0848*/ 	.word	0xffffffff


	//   ....[45]....
        /*084c*/ 	.word	0xffffffff


	//   ....[46]....
        /*0850*/ 	.word	0xffffffff


	//   ....[47]....
        /*0854*/ 	.word	0xffffffff


	//   ....[48]....
        /*0858*/ 	.word	0xffffffff


	//   ....[49]....
        /*085c*/ 	.word	0xffffffff


	//   ....[50]....
        /*0860*/ 	.word	0xffffffff


	//   ....[51]....
        /*0864*/ 	.word	0xffffffff


	//   ....[52]....
        /*0868*/ 	.word	0xffffffff


	//   ....[53]....
        /*086c*/ 	.word	0xffffffff


	//   ....[54]....
        /*0870*/ 	.word	0xffffffff


	//   ....[55]....
        /*0874*/ 	.word	0xffffffff


	//   ....[56]....
        /*0878*/ 	.word	0xffffffff


	//   ....[57]....
        /*087c*/ 	.word	0xffffffff


	//   ....[58]....
        /*0880*/ 	.word	0xffffffff


	//   ....[59]....
        /*0884*/ 	.word	0xffffffff


	//   ....[60]....
        /*0888*/ 	.word	0xffffffff


	//   ....[61]....
        /*088c*/ 	.word	0xffffffff


	//   ....[62]....
        /*0890*/ 	.word	0xffffffff


	//   ....[63]....
        /*0894*/ 	.word	0xffffffff


	//   ....[64]....
        /*0898*/ 	.word	0xffffffff


	//   ....[65]....
        /*089c*/ 	.word	0xffffffff


	//   ....[66]....
        /*08a0*/ 	.word	0xffffffff


	//   ....[67]....
        /*08a4*/ 	.word	0xffffffff


	//   ....[68]....
        /*08a8*/ 	.word	0xffffffff


	//   ....[69]....
        /*08ac*/ 	.word	0xffffffff


	//   ....[70]....
        /*08b0*/ 	.word	0xffffffff


	//   ....[71]....
        /*08b4*/ 	.word	0xffffffff


	//   ....[72]....
        /*08b8*/ 	.word	0xffffffff


	//   ....[73]....
        /*08bc*/ 	.word	0xffffffff


	//   ....[74]....
        /*08c0*/ 	.word	0xffffffff


	//   ....[75]....
        /*08c4*/ 	.word	0xffffffff


	//   ....[76]....
        /*08c8*/ 	.word	0xffffffff


	//   ....[77]....
        /*08cc*/ 	.word	0xffffffff


	//   ....[78]....
        /*08d0*/ 	.word	0xffffffff


	//   ....[79]....
        /*08d4*/ 	.word	0xffffffff


	//   ....[80]....
        /*08d8*/ 	.word	0xffffffff


	//   ....[81]....
        /*08dc*/ 	.word	0xffffffff


	//   ....[82]....
        /*08e0*/ 	.word	0xffffffff


	//   ....[83]....
        /*08e4*/ 	.word	0xffffffff


	//   ....[84]....
        /*08e8*/ 	.word	0xffffffff


	//   ....[85]....
        /*08ec*/ 	.word	0xffffffff


	//   ....[86]....
        /*08f0*/ 	.word	0xffffffff


	//   ....[87]....
        /*08f4*/ 	.word	0xffffffff


	//   ....[88]....
        /*08f8*/ 	.word	0xffffffff


	//   ....[89]....
        /*08fc*/ 	.word	0xffffffff


	//   ....[90]....
        /*0900*/ 	.word	0xffffffff


	//   ....[91]....
        /*0904*/ 	.word	0xffffffff


	//   ....[92]....
        /*0908*/ 	.word	0xffffffff


	//   ....[93]....
        /*090c*/ 	.word	0xffffffff


	//   ....[94]....
        /*0910*/ 	.word	0xffffffff


	//   ....[95]....
        /*0914*/ 	.word	0xffffffff


	//   ....[96]....
        /*0918*/ 	.word	0xffffffff


	//   ....[97]....
        /*091c*/ 	.word	0xffffffff


	//   ....[98]....
        /*0920*/ 	.word	0xffffffff


	//   ....[99]....
        /*0924*/ 	.word	0xffffffff


	//   ....[100]....
        /*0928*/ 	.word	0xffffffff


	//   ....[101]....
        /*092c*/ 	.word	0xffffffff


	//   ....[102]....
        /*0930*/ 	.word	0xffffffff


	//   ....[103]....
        /*0934*/ 	.word	0xffffffff


	//   ....[104]....
        /*0938*/ 	.word	0xffffffff


	//   ....[105]....
        /*093c*/ 	.word	0xffffffff


	//   ....[106]....
        /*0940*/ 	.word	0xffffffff


	//   ....[107]....
        /*0944*/ 	.word	0xffffffff


	//   ....[108]....
        /*0948*/ 	.word	0xffffffff


	//   ....[109]....
        /*094c*/ 	.word	0xffffffff


	//   ....[110]....
        /*0950*/ 	.word	0xffffffff


	//   ....[111]....
        /*0954*/ 	.word	0xffffffff


	//   ....[112]....
        /*0958*/ 	.word	0xffffffff


	//   ....[113]....
        /*095c*/ 	.word	0xffffffff


	//   ....[114]....
        /*0960*/ 	.word	0xffffffff


	//   ....[115]....
        /*0964*/ 	.word	0xffffffff


	//   ....[116]....
        /*0968*/ 	.word	0xffffffff


	//   ....[117]....
        /*096c*/ 	.word	0xffffffff


	//   ....[118]....
        /*0970*/ 	.word	0xffffffff


	//   ....[119]....
        /*0974*/ 	.word	0xffffffff


	//   ....[120]....
        /*0978*/ 	.word	0xffffffff


	//   ....[121]....
        /*097c*/ 	.word	0xffffffff


	//   ....[122]....
        /*0980*/ 	.word	0xffffffff


	//   ....[123]....
        /*0984*/ 	.word	0xffffffff


	//   ....[124]....
        /*0988*/ 	.word	0xffffffff


	//   ....[125]....
        /*098c*/ 	.word	0xffffffff


	//   ....[126]....
        /*0990*/ 	.word	0xffffffff


	//   ....[127]....
        /*0994*/ 	.word	0xffffffff


	//   ....[128]....
        /*0998*/ 	.word	0xffffffff


	//   ....[129]....
        /*099c*/ 	.word	0xffffffff


	//   ....[130]....
        /*09a0*/ 	.word	0xffffffff


	//   ....[131]....
        /*09a4*/ 	.word	0xffffffff


	//   ....[132]....
        /*09a8*/ 	.word	0xffffffff


	//   ....[133]....
        /*09ac*/ 	.word	0xffffffff


	//   ....[134]....
        /*09b0*/ 	.word	0xffffffff


	//   ....[135]....
        /*09b4*/ 	.word	0xffffffff


	//   ....[136]....
        /*09b8*/ 	.word	0xffffffff


	//   ....[137]....
        /*09bc*/ 	.word	0xffffffff


	//   ....[138]....
        /*09c0*/ 	.word	0xffffffff


	//   ....[139]....
        /*09c4*/ 	.word	0xffffffff


	//   ....[140]....
        /*09c8*/ 	.word	0xffffffff


	//   ....[141]....
        /*09cc*/ 	.word	0xffffffff


	//   ....[142]....
        /*09d0*/ 	.word	0xffffffff


	//   ....[143]....
        /*09d4*/ 	.word	0xffffffff


	//   ....[144]....
        /*09d8*/ 	.word	0xffffffff


	//   ....[145]....
        /*09dc*/ 	.word	0xffffffff


	//   ....[146]....
        /*09e0*/ 	.word	0xffffffff


	//   ....[147]....
        /*09e4*/ 	.word	0xffffffff


	//   ....[148]....
        /*09e8*/ 	.word	0xffffffff


	//   ....[149]....
        /*09ec*/ 	.word	0xffffffff


	//   ....[150]....
        /*09f0*/ 	.word	0xffffffff


	//   ....[151]....
        /*09f4*/ 	.word	0xffffffff


	//   ....[152]....
        /*09f8*/ 	.word	0xffffffff


	//   ....[153]....
        /*09fc*/ 	.word	0xffffffff


	//   ....[154]....
        /*0a00*/ 	.word	0xffffffff


	//   ....[155]....
        /*0a04*/ 	.word	0xffffffff


	//   ....[156]....
        /*0a08*/ 	.word	0xffffffff


	//   ....[157]....
        /*0a0c*/ 	.word	0xffffffff


	//   ....[158]....
        /*0a10*/ 	.word	0xffffffff


	//   ....[159]....
        /*0a14*/ 	.word	0xffffffff


	//   ....[160]....
        /*0a18*/ 	.word	0xffffffff


	//   ....[161]....
        /*0a1c*/ 	.word	0xffffffff


	//   ....[162]....
        /*0a20*/ 	.word	0xffffffff


	//   ....[163]....
        /*0a24*/ 	.word	0xffffffff


	//   ....[164]....
        /*0a28*/ 	.word	0xffffffff


	//   ....[165]....
        /*0a2c*/ 	.word	0xffffffff


	//   ....[166]....
        /*0a30*/ 	.word	0xffffffff


	//   ....[167]....
        /*0a34*/ 	.word	0xffffffff


	//   ....[168]....
        /*0a38*/ 	.word	0xffffffff


	//   ....[169]....
        /*0a3c*/ 	.word	0xffffffff


	//   ....[170]....
        /*0a40*/ 	.word	0xffffffff


	//   ....[171]....
        /*0a44*/ 	.word	0xffffffff


	//   ....[172]....
        /*0a48*/ 	.word	0xffffffff


	//   ....[173]....
        /*0a4c*/ 	.word	0xffffffff


	//   ....[174]....
        /*0a50*/ 	.word	0xffffffff


	//   ....[175]....
        /*0a54*/ 	.word	0xffffffff


	//   ....[176]....
        /*0a58*/ 	.word	0xffffffff


	//   ....[177]....
        /*0a5c*/ 	.word	0xffffffff


	//   ....[178]....
        /*0a60*/ 	.word	0xffffffff


	//   ....[179]....
        /*0a64*/ 	.word	0xffffffff


	//   ....[180]....
        /*0a68*/ 	.word	0xffffffff


	//   ....[181]....
        /*0a6c*/ 	.word	0xffffffff


	//   ....[182]....
        /*0a70*/ 	.word	0xffffffff


	//   ....[183]....
        /*0a74*/ 	.word	0xffffffff


	//   ....[184]....
        /*0a78*/ 	.word	0xffffffff


	//   ....[185]....
        /*0a7c*/ 	.word	0xffffffff


	//   ....[186]....
        /*0a80*/ 	.word	0xffffffff


	//   ....[187]....
        /*0a84*/ 	.word	0xffffffff


	//   ....[188]....
        /*0a88*/ 	.word	0xffffffff


	//   ....[189]....
        /*0a8c*/ 	.word	0xffffffff


	//   ....[190]....
        /*0a90*/ 	.word	0xffffffff


	//   ....[191]....
        /*0a94*/ 	.word	0xffffffff


	//   ....[192]....
        /*0a98*/ 	.word	0xffffffff


	//   ....[193]....
        /*0a9c*/ 	.word	0xffffffff


	//   ....[194]....
        /*0aa0*/ 	.word	0xffffffff


	//   ....[195]....
        /*0aa4*/ 	.word	0xffffffff


	//   ....[196]....
        /*0aa8*/ 	.word	0xffffffff


	//   ....[197]....
        /*0aac*/ 	.word	0xffffffff


	//   ....[198]....
        /*0ab0*/ 	.word	0xffffffff


	//   ....[199]....
        /*0ab4*/ 	.word	0xffffffff


	//   ....[200]....
        /*0ab8*/ 	.word	0xffffffff


	//   ....[201]....
        /*0abc*/ 	.word	0x0500000f


	//   ....[202]....
        /*0ac0*/ 	.word	0x0500000f


	//   ....[203]....
        /*0ac4*/ 	.word	0x0500000f


	//   ....[204]....
        /*0ac8*/ 	.word	0x0500000f


	//   ....[205]....
        /*0acc*/ 	.word	0x0500000f


	//   ....[206]....
        /*0ad0*/ 	.word	0x0500000f


	//   ....[207]....
        /*0ad4*/ 	.word	0x0500000f


	//   ....[208]....
        /*0ad8*/ 	.word	0x0500000f


	//   ....[209]....
        /*0adc*/ 	.word	0x0500000f


	//   ....[210]....
        /*0ae0*/ 	.word	0x0500000f


	//   ....[211]....
        /*0ae4*/ 	.word	0x0500000f


	//   ....[212]....
        /*0ae8*/ 	.word	0x0500000f


	//   ....[213]....
        /*0aec*/ 	.word	0x0500000f


	//   ....[214]....
        /*0af0*/ 	.word	0x0500000f


	//   ....[215]....
        /*0af4*/ 	.word	0x0500000f


	//   ....[216]....
        /*0af8*/ 	.word	0x0500000f


	//   ....[217]....
        /*0afc*/ 	.word	0x0500000f


	//   ....[218]....
        /*0b00*/ 	.word	0x0500000f


	//   ....[219]....
        /*0b04*/ 	.word	0x0500000f


	//   ....[220]....
        /*0b08*/ 	.word	0x0500000f


	//   ....[221]....
        /*0b0c*/ 	.word	0x0500000f


	//   ....[222]....
        /*0b10*/ 	.word	0x0500000f


	//   ....[223]....
        /*0b14*/ 	.word	0x0500000f


	//   ....[224]....
        /*0b18*/ 	.word	0x0500000f


	//   ....[225]....
        /*0b1c*/ 	.word	0x0500000f


	//   ....[226]....
        /*0b20*/ 	.word	0x0500000f


	//   ....[227]....
        /*0b24*/ 	.word	0x0500000f


	//   ....[228]....
        /*0b28*/ 	.word	0x0500000f


	//   ....[229]....
        /*0b2c*/ 	.word	0x0500000f


	//   ....[230]....
        /*0b30*/ 	.word	0x0500000f


	//   ....[231]....
        /*0b34*/ 	.word	0x0500000f


	//   ....[232]....
        /*0b38*/ 	.word	0x0500000f


	//   ....[233]....
        /*0b3c*/ 	.word	0x0500000f


	//   ....[234]....
        /*0b40*/ 	.word	0x0500000f


	//   ....[235]....
        /*0b44*/ 	.word	0x0500000f


	//   ....[236]....
        /*0b48*/ 	.word	0x0500000f


	//   ....[237]....
        /*0b4c*/ 	.word	0x0500000f


	//   ....[238]....
        /*0b50*/ 	.word	0x0500000f


	//   ....[239]....
        /*0b54*/ 	.word	0x0500000f


	//   ....[240]....
        /*0b58*/ 	.word	0x0500000f


	//   ....[241]....
        /*0b5c*/ 	.word	0x0500000f


	//   ....[242]....
        /*0b60*/ 	.word	0x0500000f


	//   ....[243]....
        /*0b64*/ 	.word	0x0500000f


	//   ....[244]....
        /*0b68*/ 	.word	0x0500000f


	//   ....[245]....
        /*0b6c*/ 	.word	0x0500000f


	//   ....[246]....
        /*0b70*/ 	.word	0x0500000f


	//   ....[247]....
        /*0b74*/ 	.word	0x0500000f


	//   ....[248]....
        /*0b78*/ 	.word	0x0500000f


	//   ....[249]....
        /*0b7c*/ 	.word	0x0500000f


	//   ....[250]....
        /*0b80*/ 	.word	0x0500000f


	//   ....[251]....
        /*0b84*/ 	.word	0x0500000f


	//   ....[252]....
        /*0b88*/ 	.word	0x0500000f


	//   ....[253]....
        /*0b8c*/ 	.word	0x0500000f


	//   ....[254]....
        /*0b90*/ 	.word	0x0500000f


	//   ....[255]....
        /*0b94*/ 	.word	0x0500000f


	//   ....[0]....
        /*0b98*/ 	.word	0x0500000f


	//   ....[1]....
        /*0b9c*/ 	.word	0x0500000f


	//   ....[2]....
        /*0ba0*/ 	.word	0x0500000f


	//   ....[3]....
        /*0ba4*/ 	.word	0x0500000f


	//   ....[4]....
        /*0ba8*/ 	.word	0x0500000f


	//   ....[5]....
        /*0bac*/ 	.word	0x0500000f


	//   ....[6]....
        /*0bb0*/ 	.word	0x0500000f


	//   ....[7]....
        /*0bb4*/ 	.word	0x0500000f


	//   ....[8]....
        /*0bb8*/ 	.word	0x0500000f


	//   ....[9]....
        /*0bbc*/ 	.word	0x0500000f


	//   ....[10]....
        /*0bc0*/ 	.word	0x0500000f


	//   ....[11]....
        /*0bc4*/ 	.word	0x0500000f


	//   ....[12]....
        /*0bc8*/ 	.word	0x0500000f


	//   ....[13]....
        /*0bcc*/ 	.word	0x0500000f


	//   ....[14]....
        /*0bd0*/ 	.word	0x0500000f


	//   ....[15]....
        /*0bd4*/ 	.word	0x0500000f


	//   ....[16]....
        /*0bd8*/ 	.word	0x0500000f


	//   ....[17]....
        /*0bdc*/ 	.word	0x0500000f


	//   ....[18]....
        /*0be0*/ 	.word	0x0500000f


	//   ....[19]....
        /*0be4*/ 	.word	0x0500000f


	//   ....[20]....
        /*0be8*/ 	.word	0x0500000f


	//   ....[21]....
        /*0bec*/ 	.word	0x0500000f


	//   ....[22]....
        /*0bf0*/ 	.word	0x0500000f


	//   ....[23]....
        /*0bf4*/ 	.word	0x0500000f


	//   ....[24]....
        /*0bf8*/ 	.word	0x0500000f


	//   ....[25]....
        /*0bfc*/ 	.word	0x0500000f


	//   ....[26]....
        /*0c00*/ 	.word	0x0500000f


	//   ....[27]....
        /*0c04*/ 	.word	0x0500000f


	//   ....[28]....
        /*0c08*/ 	.word	0x0500000f


	//   ....[29]....
        /*0c0c*/ 	.word	0x0500000f


	//   ....[30]....
        /*0c10*/ 	.word	0x0500000f


	//   ....[31]....
        /*0c14*/ 	.word	0x0500000f


	//   ....[32]....
        /*0c18*/ 	.word	0x0500000f


	//   ....[33]....
        /*0c1c*/ 	.word	0x0500000f


	//   ....[34]....
        /*0c20*/ 	.word	0x0500000f


	//   ....[35]....
        /*0c24*/ 	.word	0x0500000f


	//   ....[36]....
        /*0c28*/ 	.word	0x0500000f


	//   ....[37]....
        /*0c2c*/ 	.word	0x0500000f


	//   ....[38]....
        /*0c30*/ 	.word	0x0500000f


	//   ....[39]....
        /*0c34*/ 	.word	0x0500000f


	//   ....[40]....
        /*0c38*/ 	.word	0x0500000f


	//   ....[41]....
        /*0c3c*/ 	.word	0x0500000f


	//   ....[42]....
        /*0c40*/ 	.word	0x0500000f


	//   ....[43]....
        /*0c44*/ 	.word	0x0500000f


	//   ....[44]....
        /*0c48*/ 	.word	0x0500000f


	//   ....[45]....
        /*0c4c*/ 	.word	0x0500000f


	//   ....[46]....
        /*0c50*/ 	.word	0x0500000f


	//   ....[47]....
        /*0c54*/ 	.word	0x0500000f


	//   ....[48]....
        /*0c58*/ 	.word	0x0500000f


	//   ....[49]....
        /*0c5c*/ 	.word	0x0500000f


	//   ....[50]....
        /*0c60*/ 	.word	0x0500000f


	//   ....[51]....
        /*0c64*/ 	.word	0x0500000f


	//   ....[52]....
        /*0c68*/ 	.word	0x0500000f


	//   ....[53]....
        /*0c6c*/ 	.word	0x0500000f


	//   ....[54]....
        /*0c70*/ 	.word	0x0500000f


	//   ....[55]....
        /*0c74*/ 	.word	0x0500000f


	//   ....[56]....
        /*0c78*/ 	.word	0x0500000f


	//   ....[57]....
        /*0c7c*/ 	.word	0x0500000f


	//   ....[58]....
        /*0c80*/ 	.word	0x0500000f


	//   ....[59]....
        /*0c84*/ 	.word	0x0500000f


	//   ....[60]....
        /*0c88*/ 	.word	0x0500000f


	//   ....[61]....
        /*0c8c*/ 	.word	0x0500000f


	//   ....[62]....
        /*0c90*/ 	.word	0x0500000f


	//   ....[63]....
        /*0c94*/ 	.word	0x0500000f


	//   ....[64]....
        /*0c98*/ 	.word	0x0500000f


	//   ....[65]....
        /*0c9c*/ 	.word	0x0500000f


	//   ....[66]....
        /*0ca0*/ 	.word	0x0500000f


	//   ....[67]....
        /*0ca4*/ 	.word	0x0500000f


	//   ....[68]....
        /*0ca8*/ 	.word	0x0500000f


	//   ....[69]....
        /*0cac*/ 	.word	0x0500000f


	//   ....[70]....
        /*0cb0*/ 	.word	0x0500000f


	//   ....[71]....
        /*0cb4*/ 	.word	0x0500000f


	//   ....[72]....
        /*0cb8*/ 	.word	0x0500000f


	//   ....[73]....
        /*0cbc*/ 	.word	0x0500000f


	//   ....[74]....
        /*0cc0*/ 	.word	0x0500000f


	//   ....[75]....
        /*0cc4*/ 	.word	0x0500000f


	//   ....[76]....
        /*0cc8*/ 	.word	0x0500000f


	//   ....[77]....
        /*0ccc*/ 	.word	0x0500000f


	//   ....[78]....
        /*0cd0*/ 	.word	0x0500000f


	//   ....[79]....
        /*0cd4*/ 	.word	0x0500000f


	//   ....[80]....
        /*0cd8*/ 	.word	0x0500000f


	//   ....[81]....
        /*0cdc*/ 	.word	0x0500000f


	//   ....[82]....
        /*0ce0*/ 	.word	0x0500000f


	//   ....[83]....
        /*0ce4*/ 	.word	0x0500000f


	//   ....[84]....
        /*0ce8*/ 	.word	0x0500000f


	//   ....[85]....
        /*0cec*/ 	.word	0x0500000f


	//   ....[86]....
        /*0cf0*/ 	.word	0x0500000f


	//   ....[87]....
        /*0cf4*/ 	.word	0x0500000f


	//   ....[88]....
        /*0cf8*/ 	.word	0x0500000f


	//   ....[89]....
        /*0cfc*/ 	.word	0x0500000f


	//   ....[90]....
        /*0d00*/ 	.word	0x0500000f


	//   ....[91]....
        /*0d04*/ 	.word	0x0500000f


	//   ....[92]....
        /*0d08*/ 	.word	0x0500000f


	//   ....[93]....
        /*0d0c*/ 	.word	0x0500000f


	//   ....[94]....
        /*0d10*/ 	.word	0x0500000f


	//   ....[95]....
        /*0d14*/ 	.word	0xffffffff


	//   ....[96]....
        /*0d18*/ 	.word	0xffffffff


	//   ....[97]....
        /*0d1c*/ 	.word	0xffffffff


	//   ....[98]....
        /*0d20*/ 	.word	0xffffffff


	//   ....[99]....
        /*0d24*/ 	.word	0xffffffff


	//   ....[100]....
        /*0d28*/ 	.word	0xffffffff


	//----- nvinfo : EIATTR_COOP_GROUP_INSTR_OFFSETS
	.align		4
.L_1432:
        /*0d2c*/ 	.byte	0x04, 0x28
        /*0d2e*/ 	.short	(.L_1434 - .L_1433)


	//   ....[0]....
.L_1433:
        /*0d30*/ 	.word	0x000000c0


	//   ....[1]....
        /*0d34*/ 	.word	0x00000190


	//   ....[2]....
        /*0d38*/ 	.word	0x000001e0


	//   ....[3]....
        /*0d3c*/ 	.word	0x00000430


	//   ....[4]....
        /*0d40*/ 	.word	0x00000590


	//   ....[5]....
        /*0d44*/ 	.word	0x000006b0


	//   ....[6]....
        /*0d48*/ 	.word	0x00000810


	//   ....[7]....
        /*0d4c*/ 	.word	0x00003970


	//   ....[8]....
        /*0d50*/ 	.word	0x00003980


	//   ....[9]....
        /*0d54*/ 	.word	0x00004100


	//   ....[10]....
        /*0d58*/ 	.word	0x00004110


	//   ....[11]....
        /*0d5c*/ 	.word	0x00004ec0


	//   ....[12]....
        /*0d60*/ 	.word	0x00004ed0


	//   ....[13]....
        /*0d64*/ 	.word	0x000056b0


	//   ....[14]....
        /*0d68*/ 	.word	0x000056c0


	//   ....[15]....
        /*0d6c*/ 	.word	0x000060a0


	//   ....[16]....
        /*0d70*/ 	.word	0x000060b0


	//   ....[17]....
        /*0d74*/ 	.word	0x000061c0


	//   ....[18]....
        /*0d78*/ 	.word	0x000061d0


	//   ....[19]....
        /*0d7c*/ 	.word	0x00006570


	//   ....[20]....
        /*0d80*/ 	.word	0x00006590


	//   ....[21]....
        /*0d84*/ 	.word	0x00006870


	//   ....[22]....
        /*0d88*/ 	.word	0x00006890


	//   ....[23]....
        /*0d8c*/ 	.word	0x000078d0


	//   ....[24]....
        /*0d90*/ 	.word	0x00008610


	//   ....[25]....
        /*0d94*/ 	.word	0x00008620


	//   ....[26]....
        /*0d98*/ 	.word	0x00008630


	//   ....[27]....
        /*0d9c*/ 	.word	0x00008640


	//   ....[28]....
        /*0da0*/ 	.word	0x00008970


	//   ....[29]....
        /*0da4*/ 	.word	0x00008980


	//   ....[30]....
        /*0da8*/ 	.word	0x00008990


	//   ....[31]....
        /*0dac*/ 	.word	0x000089a0


	//   ....[32]....
        /*0db0*/ 	.word	0x00009ce0


	//   ....[33]....
        /*0db4*/ 	.word	0x00009d00


	//   ....[34]....
        /*0db8*/ 	.word	0x00009d10


	//   ....[35]....
        /*0dbc*/ 	.word	0x00009d20


	//   ....[36]....
        /*0dc0*/ 	.word	0x00009e00


	//   ....[37]....
        /*0dc4*/ 	.word	0x00009e20


	//   ....[38]....
        /*0dc8*/ 	.word	0x00009e30


	//   ....[39]....
        /*0dcc*/ 	.word	0x00009e40


	//   ....[40]....
        /*0dd0*/ 	.word	0x0000d0f0


	//   ....[41]....
        /*0dd4*/ 	.word	0x0000d710


	//   ....[42]....
        /*0dd8*/ 	.word	0x0000e720


	//   ....[43]....
        /*0ddc*/ 	.word	0x0000e8a0


	//   ....[44]....
        /*0de0*/ 	.word	0x0000e8f0


	//   ....[45]....
        /*0de4*/ 	.word	0x0000e910


	//   ....[46]....
        /*0de8*/ 	.word	0x00018960


	//   ....[47]....
        /*0dec*/ 	.word	0x00018a10


	//   ....[48]....
        /*0df0*/ 	.word	0x00018bd0


	//   ....[49]....
        /*0df4*/ 	.word	0x00018bf0


	//   ....[50]....
        /*0df8*/ 	.word	0x00022720


	//   ....[51]....
        /*0dfc*/ 	.word	0x00022cc0


	//   ....[52]....
        /*0e00*/ 	.word	0x00023c50


	//   ....[53]....
        /*0e04*/ 	.word	0x00023d00


	//   ....[54]....
        /*0e08*/ 	.word	0x00023ed0


	//   ....[55]....
        /*0e0c*/ 	.word	0x00023ef0


	//   ....[56]....
        /*0e10*/ 	.word	0x0002c390


	//   ....[57]....
        /*0e14*/ 	.word	0x0002c3c0


	//   ....[58]....
        /*0e18*/ 	.word	0x0002c400


	//   ....[59]....
        /*0e1c*/ 	.word	0x0002c430


	//   ....[60]....
        /*0e20*/ 	.word	0x0002e680


	//   ....[61]....
        /*0e24*/ 	.word	0x0002e6b0


	//   ....[62]....
        /*0e28*/ 	.word	0x0002e6e0


	//   ....[63]....
        /*0e2c*/ 	.word	0x0002e6f0


	//   ....[64]....
        /*0e30*/ 	.word	0x0002f060


	//   ....[65]....
        /*0e34*/ 	.word	0x0002f070


	//   ....[66]....
        /*0e38*/ 	.word	0x0002f200


	//   ....[67]....
        /*0e3c*/ 	.word	0x0002f210


	//   ....[68]....
        /*0e40*/ 	.word	0x0002f3a0


	//   ....[69]....
        /*0e44*/ 	.word	0x0002f3b0


	//   ....[70]....
        /*0e48*/ 	.word	0x0002f540


	//   ....[71]....
        /*0e4c*/ 	.word	0x0002f550


	//   ....[72]....
        /*0e50*/ 	.word	0x0002fa30


	//   ....[73]....
        /*0e54*/ 	.word	0x0002fa40


	//   ....[74]....
        /*0e58*/ 	.word	0x000307b0


	//   ....[75]....
        /*0e5c*/ 	.word	0x000307c0


	//   ....[76]....
        /*0e60*/ 	.word	0x00031ef0


	//   ....[77]....
        /*0e64*/ 	.word	0x00031f00


	//   ....[78]....
        /*0e68*/ 	.word	0x000320a0


	//   ....[79]....
        /*0e6c*/ 	.word	0x000320b0


	//   ....[80]....
        /*0e70*/ 	.word	0x00032240


	//   ....[81]....
        /*0e74*/ 	.word	0x00032250


	//   ....[82]....
        /*0e78*/ 	.word	0x000323e0


	//   ....[83]....
        /*0e7c*/ 	.word	0x000323f0


	//   ....[84]....
        /*0e80*/ 	.word	0x000325d0


	//   ....[85]....
        /*0e84*/ 	.word	0x000327e0


	//   ....[86]....
        /*0e88*/ 	.word	0x00032810


	//   ....[87]....
        /*0e8c*/ 	.word	0x00032840


	//   ....[88]....
        /*0e90*/ 	.word	0x00032870


	//   ....[89]....
        /*0e94*/ 	.word	0x000328a0


	//   ....[90]....
        /*0e98*/ 	.word	0x000328d0


	//   ....[91]....
        /*0e9c*/ 	.word	0x00032a60


	//   ....[92]....
        /*0ea0*/ 	.word	0x00032a90


	//   ....[93]....
        /*0ea4*/ 	.word	0x00032ac0


	//   ....[94]....
        /*0ea8*/ 	.word	0x00032af0


	//   ....[95]....
        /*0eac*/ 	.word	0x00032b20


	//   ....[96]....
        /*0eb0*/ 	.word	0x00032b50


	//   ....[97]....
        /*0eb4*/ 	.word	0x00032be0


	//   ....[98]....
        /*0eb8*/ 	.word	0x00032c10


	//   ....[99]....
        /*0ebc*/ 	.word	0x00032c20


	//   ....[100]....
        /*0ec0*/ 	.word	0x00032c60


	//   ....[101]....
        /*0ec4*/ 	.word	0x000343e0


	//   ....[102]....
        /*0ec8*/ 	.word	0x00036870


	//   ....[103]....
        /*0ecc*/ 	.word	0x00036890


	//   ....[104]....
        /*0ed0*/ 	.word	0x00036920


	//   ....[105]....
        /*0ed4*/ 	.word	0x00036940


	//   ....[106]....
        /*0ed8*/ 	.word	0x000369c0


	//   ....[107]....
        /*0edc*/ 	.word	0x000369e0


	//   ....[108]....
        /*0ee0*/ 	.word	0x00036a60


	//   ....[109]....
        /*0ee4*/ 	.word	0x00036a80


	//   ....[110]....
        /*0ee8*/ 	.word	0x00036b00


	//   ....[111]....
        /*0eec*/ 	.word	0x00036b20


	//   ....[112]....
        /*0ef0*/ 	.word	0x00036b30


	//   ....[113]....
        /*0ef4*/ 	.word	0x00036b40


	//   ....[114]....
        /*0ef8*/ 	.word	0x000372c0


	//   ....[115]....
        /*0efc*/ 	.word	0x000372f0


	//   ....[116]....
        /*0f00*/ 	.word	0x000373f0


	//   ....[117]....
        /*0f04*/ 	.word	0x00037400


	//   ....[118]....
        /*0f08*/ 	.word	0x000374a0


	//   ....[119]....
        /*0f0c*/ 	.word	0x000374b0


	//   ....[120]....
        /*0f10*/ 	.word	0x00037530


	//   ....[121]....
        /*0f14*/ 	.word	0x00037540


	//   ....[122]....
        /*0f18*/ 	.word	0x00037550


	//   ....[123]....
        /*0f1c*/ 	.word	0x000375f0


	//   ....[124]....
        /*0f20*/ 	.word	0x00037620


	//   ....[125]....
        /*0f24*/ 	.word	0x000376a0


	//   ....[126]....
        /*0f28*/ 	.word	0x000376d0


	//   ....[127]....
        /*0f2c*/ 	.word	0x000376f0


	//   ....[128]....
        /*0f30*/ 	.word	0x00037740


	//   ....[129]....
        /*0f34*/ 	.word	0x00037750


	//   ....[130]....
        /*0f38*/ 	.word	0x00037e00


	//   ....[131]....
        /*0f3c*/ 	.word	0x00037e30


	//   ....[132]....
        /*0f40*/ 	.word	0x00037f20


	//   ....[133]....
        /*0f44*/ 	.word	0x00037f30


	//   ....[134]....
        /*0f48*/ 	.word	0x00037fc0


	//   ....[135]....
        /*0f4c*/ 	.word	0x00037fd0


	//   ....[136]....
        /*0f50*/ 	.word	0x00038040


	//   ....[137]....
        /*0f54*/ 	.word	0x00038050


	//   ....[138]....
        /*0f58*/ 	.word	0x000380d0


	//   ....[139]....
        /*0f5c*/ 	.word	0x000380e0


	//   ....[140]....
        /*0f60*/ 	.word	0x00038160


	//   ....[141]....
        /*0f64*/ 	.word	0x00038170


	//   ....[142]....
        /*0f68*/ 	.word	0x000381f0


	//   ....[143]....
        /*0f6c*/ 	.word	0x00038200


	//   ....[144]....
        /*0f70*/ 	.word	0x00038280


	//   ....[145]....
        /*0f74*/ 	.word	0x00038290


	//   ....[146]....
        /*0f78*/ 	.word	0x000387a0


	//   ....[147]....
        /*0f7c*/ 	.word	0x000387c0


	//   ....[148]....
        /*0f80*/ 	.word	0x00038810


	//   ....[149]....
        /*0f84*/ 	.word	0x000388d0


	//   ....[150]....
        /*0f88*/ 	.word	0x000388e0


	//   ....[151]....
        /*0f8c*/ 	.word	0x00038910


	//   ....[152]....
        /*0f90*/ 	.word	0x000389a0


	//   ....[153]....
        /*0f94*/ 	.word	0x00038a50


	//   ....[154]....
        /*0f98*/ 	.word	0x00038a60


	//   ....[155]....
        /*0f9c*/ 	.word	0x00038a90


	//   ....[156]....
        /*0fa0*/ 	.word	0x00038aa0


	//   ....[157]....
        /*0fa4*/ 	.word	0x00038b30


	//   ....[158]....
        /*0fa8*/ 	.word	0x00039240


	//   ....[159]....
        /*0fac*/ 	.word	0x00039260


	//   ....[160]....
        /*0fb0*/ 	.word	0x000392b0


	//   ....[161]....
        /*0fb4*/ 	.word	0x000392c0


	//   ....[162]....
        /*0fb8*/ 	.word	0x00039300


	//   ....[163]....
        /*0fbc*/ 	.word	0x00039310


	//   ....[164]....
        /*0fc0*/ 	.word	0x00039350


	//   ....[165]....
        /*0fc4*/ 	.word	0x00039360


	//   ....[166]....
        /*0fc8*/ 	.word	0x000393a0


	//   ....[167]....
        /*0fcc*/ 	.word	0x000393b0


	//   ....[168]....
        /*0fd0*/ 	.word	0x000393c0


	//   ....[169]....
        /*0fd4*/ 	.word	0x00039400


	//   ....[170]....
        /*0fd8*/ 	.word	0x00039720


	//   ....[171]....
        /*0fdc*/ 	.word	0x00039740


	//   ....[172]....
        /*0fe0*/ 	.word	0x00039750


	//   ....[173]....
        /*0fe4*/ 	.word	0x00039760


	//   ....[174]....
        /*0fe8*/ 	.word	0x00039780


	//   ....[175]....
        /*0fec*/ 	.word	0x000397f0


	//   ....[176]....
        /*0ff0*/ 	.word	0x00039860


	//   ....[177]....
        /*0ff4*/ 	.word	0x00039880


	//   ....[178]....
        /*0ff8*/ 	.word	0x00039890


	//   ....[179]....
        /*0ffc*/ 	.word	0x000398f0


	//   ....[180]....
        /*1000*/ 	.word	0x00039910


	//   ....[181]....
        /*1004*/ 	.word	0x00039970


	//   ....[182]....
        /*1008*/ 	.word	0x00039eb0


	//   ....[183]....
        /*100c*/ 	.word	0x00039ee0


	//   ....[184]....
        /*1010*/ 	.word	0x00039f40


	//   ....[185]....
        /*1014*/ 	.word	0x00039f70


	//   ....[186]....
        /*1018*/ 	.word	0x00039fa0


	//   ....[187]....
        /*101c*/ 	.word	0x00039fd0


	//   ....[188]....
        /*1020*/ 	.word	0x0003a000


	//   ....[189]....
        /*1024*/ 	.word	0x0003a030


	//   ....[190]....
        /*1028*/ 	.word	0x0003a1d0


	//   ....[191]....
        /*102c*/ 	.word	0x0003a200


	//   ....[192]....
        /*1030*/ 	.word	0x0003a230


	//   ....[193]....
        /*1034*/ 	.word	0x0003a260


	//   ....[194]....
        /*1038*/ 	.word	0x0003a290


	//   ....[195]....
        /*103c*/ 	.word	0x0003a2c0


	//   ....[196]....
        /*1040*/ 	.word	0x0003a380


	//   ....[197]....
        /*1044*/ 	.word	0x0003a3a0


	//   ....[198]....
        /*1048*/ 	.word	0x0003a3c0


	//   ....[199]....
        /*104c*/ 	.word	0x0003a420


	//   ....[200]....
        /*1050*/ 	.word	0x0003ae40


	//   ....[201]....
        /*1054*/ 	.word	0x0003b160


	//   ....[202]....
        /*1058*/ 	.word	0x0003b1f0


	//   ....[203]....
        /*105c*/ 	.word	0x0003b280


	//   ....[204]....
        /*1060*/ 	.word	0x0003b310


	//   ....[205]....
        /*1064*/ 	.word	0x0003b3f0


	//   ....[206]....
        /*1068*/ 	.word	0x0003b480


	//   ....[207]....
        /*106c*/ 	.word	0x0003b520


	//   ....[208]....
        /*1070*/ 	.word	0x0003b5b0


	//   ....[209]....
        /*1074*/ 	.word	0x0003b690


	//   ....[210]....
        /*1078*/ 	.word	0x0003b720


	//   ....[211]....
        /*107c*/ 	.word	0x0003b7b0


	//   ....[212]....
        /*1080*/ 	.word	0x0003b840


	//   ....[213]....
        /*1084*/ 	.word	0x0003b920


	//   ....[214]....
        /*1088*/ 	.word	0x0003b9c0


	//   ....[215]....
        /*108c*/ 	.word	0x0003ba50


	//   ....[216]....
        /*1090*/ 	.word	0x0003baa0


	//   ....[217]....
        /*1094*/ 	.word	0x0003baf0


	//   ....[218]....
        /*1098*/ 	.word	0x0003bb90


	//   ....[219]....
        /*109c*/ 	.word	0x0003bc20


	//   ....[220]....
        /*10a0*/ 	.word	0x0003bc70


	//   ....[221]....
        /*10a4*/ 	.word	0x0003bcc0


	//   ....[222]....
        /*10a8*/ 	.word	0x0003bdb0


	//   ....[223]....
        /*10ac*/ 	.word	0x0003be60


	//   ....[224]....
        /*10b0*/ 	.word	0x0003bee0


	//   ....[225]....
        /*10b4*/ 	.word	0x0003bf50


	//   ....[226]....
        /*10b8*/ 	.word	0x0003c0c0


	//   ....[227]....
        /*10bc*/ 	.word	0x0003c1e0


	//   ....[228]....
        /*10c0*/ 	.word	0x0003c240


	//   ....[229]....
        /*10c4*/ 	.word	0x0003c2b0


	//   ....[230]....
        /*10c8*/ 	.word	0x0003c560


	//   ....[231]....
        /*10cc*/ 	.word	0x0003c5b0


	//   ....[232]....
        /*10d0*/ 	.word	0x0003c640


	//   ....[233]....
        /*10d4*/ 	.word	0x0003c6d0


	//   ....[234]....
        /*10d8*/ 	.word	0x0003c760


	//   ....[235]....
        /*10dc*/ 	.word	0x0003c7f0


	//   ....[236]....
        /*10e0*/ 	.word	0x0003c880


	//   ....[237]....
        /*10e4*/ 	.word	0x0003c910


	//   ....[238]....
        /*10e8*/ 	.word	0x0003c990


	//   ....[239]....
        /*10ec*/ 	.word	0x0003c9e0


	//   ....[240]....
        /*10f0*/ 	.word	0x0003ca80


	//   ....[241]....
        /*10f4*/ 	.word	0x0003cb10


	//   ....[242]....
        /*10f8*/ 	.word	0x0003cb90


	//   ....[243]....
        /*10fc*/ 	.word	0x0003cbe0


	//   ....[244]....
        /*1100*/ 	.word	0x0003cc70


	//   ....[245]....
        /*1104*/ 	.word	0x0003cd00


	//   ....[246]....
        /*1108*/ 	.word	0x0003cd90


	//   ....[247]....
        /*110c*/ 	.word	0x0003ce20


	//   ....[248]....
        /*1110*/ 	.word	0x0003ceb0


	//   ....[249]....
        /*1114*/ 	.word	0x0003cf40


	//   ....[250]....
        /*1118*/ 	.word	0x0003d000


	//   ....[251]....
        /*111c*/ 	.word	0x0003d2d0


	//   ....[252]....
        /*1120*/ 	.word	0x0003d3c0


	//   ....[253]....
        /*1124*/ 	.word	0x0003d460


	//   ....[254]....
        /*1128*/ 	.word	0x0003d4c0


	//   ....[255]....
        /*112c*/ 	.word	0x0003d5b0


	//   ....[0]....
        /*1130*/ 	.word	0x0003d620


	//   ....[1]....
        /*1134*/ 	.word	0x0003d710


	//   ....[2]....
        /*1138*/ 	.word	0x0003d780


	//   ....[3]....
        /*113c*/ 	.word	0x0003d870


	//   ....[4]....
        /*1140*/ 	.word	0x0003d8e0


	//   ....[5]....
        /*1144*/ 	.word	0x0003d9d0


	//   ....[6]....
        /*1148*/ 	.word	0x0003da40


	//   ....[7]....
        /*114c*/ 	.word	0x0003dae0


	//   ....[8]....
        /*1150*/ 	.word	0x0003dbd0


	//   ....[9]....
        /*1154*/ 	.word	0x0003dc90


	//   ....[10]....
        /*1158*/ 	.word	0x0003dcf0


	//   ....[11]....
        /*115c*/ 	.word	0x0003dde0


	//   ....[12]....
        /*1160*/ 	.word	0x0003de40


	//   ....[13]....
        /*1164*/ 	.word	0x0003df50


	//   ....[14]....
        /*1168*/ 	.word	0x0003dfb0


	//   ....[15]....
        /*116c*/ 	.word	0x0003e0a0


	//   ....[16]....
        /*1170*/ 	.word	0x0003e100


	//   ....[17]....
        /*1174*/ 	.word	0x0003e1a0


	//   ....[18]....
        /*1178*/ 	.word	0x0003e270


	//   ....[19]....
        /*117c*/ 	.word	0x0003e310


	//   ....[20]....
        /*1180*/ 	.word	0x0003e3e0


	//   ....[21]....
        /*1184*/ 	.word	0x0003e480


	//   ....[22]....
        /*1188*/ 	.word	0x0003e530


	//   ....[23]....
        /*118c*/ 	.word	0x0003e5d0


	//   ....[24]....
        /*1190*/ 	.word	0x0003e840


	//   ....[25]....
        /*1194*/ 	.word	0x0003e900


	//   ....[26]....
        /*1198*/ 	.word	0x0003e9c0


	//   ....[27]....
        /*119c*/ 	.word	0x0003eab0


	//   ....[28]....
        /*11a0*/ 	.word	0x0003eb70


	//   ....[29]....
        /*11a4*/ 	.word	0x0003ec30


	//   ....[30]....
        /*11a8*/ 	.word	0x0003ecf0


	//   ....[31]....
        /*11ac*/ 	.word	0x0003edb0


	//   ....[32]....
        /*11b0*/ 	.word	0x0003ee70


	//   ....[33]....
        /*11b4*/ 	.word	0x0003ef30


	//   ....[34]....
        /*11b8*/ 	.word	0x0003eff0


	//   ....[35]....
        /*11bc*/ 	.word	0x0003f0b0


	//   ....[36]....
        /*11c0*/ 	.word	0x0003f170


	//   ....[37]....
        /*11c4*/ 	.word	0x0003f220


	//   ....[38]....
        /*11c8*/ 	.word	0x0003f280


	//   ....[39]....
        /*11cc*/ 	.word	0x0003f360


	//   ....[40]....
        /*11d0*/ 	.word	0x0003f4a0


	//   ....[41]....
        /*11d4*/ 	.word	0x0003f580


	//   ....[42]....
        /*11d8*/ 	.word	0x0003f610


	//   ....[43]....
        /*11dc*/ 	.word	0x0003f720


	//   ....[44]....
        /*11e0*/ 	.word	0x0003f780


	//   ....[45]....
        /*11e4*/ 	.word	0x0003f890


	//   ....[46]....
        /*11e8*/ 	.word	0x0003f8f0


	//   ....[47]....
        /*11ec*/ 	.word	0x0003fa00


	//   ....[48]....
        /*11f0*/ 	.word	0x0003fa60


	//   ....[49]....
        /*11f4*/ 	.word	0x0003fb70


	//   ....[50]....
        /*11f8*/ 	.word	0x0003fbd0


	//   ....[51]....
        /*11fc*/ 	.word	0x0003fc90


	//   ....[52]....
        /*1200*/ 	.word	0x0003fdf0


	//   ....[53]....
        /*1204*/ 	.word	0x0003fe90


	//   ....[54]....
        /*1208*/ 	.word	0x0003fef0


	//   ....[55]....
        /*120c*/ 	.word	0x0003ffa0


	//   ....[56]....
        /*1210*/ 	.word	0x00040000


	//   ....[57]....
        /*1214*/ 	.word	0x000400b0


	//   ....[58]....
        /*1218*/ 	.word	0x00040110


	//   ....[59]....
        /*121c*/ 	.word	0x000401c0


	//   ....[60]....
        /*1220*/ 	.word	0x00040220


	//   ....[61]....
        /*1224*/ 	.word	0x000402d0


	//   ....[62]....
        /*1228*/ 	.word	0x00040330


	//   ....[63]....
        /*122c*/ 	.word	0x000403e0


	//   ....[64]....
        /*1230*/ 	.word	0x000404d0


	//   ....[65]....
        /*1234*/ 	.word	0x00040570


	//   ....[66]....
        /*1238*/ 	.word	0x000405d0


	//   ....[67]....
        /*123c*/ 	.word	0x000406a0


	//   ....[68]....
        /*1240*/ 	.word	0x00040700


	//   ....[69]....
        /*1244*/ 	.word	0x000407d0


	//   ....[70]....
        /*1248*/ 	.word	0x00040830


	//   ....[71]....
        /*124c*/ 	.word	0x00040900


	//   ....[72]....
        /*1250*/ 	.word	0x00040960


	//   ....[73]....
        /*1254*/ 	.word	0x00040a30


	//   ....[74]....
        /*1258*/ 	.word	0x00040a90


	//   ....[75]....
        /*125c*/ 	.word	0x00040b60


	//   ....[76]....
        /*1260*/ 	.word	0x00040bf0


	//   ....[77]....
        /*1264*/ 	.word	0x00040c90


	//   ....[78]....
        /*1268*/ 	.word	0x00040e10


	//   ....[79]....
        /*126c*/ 	.word	0x00040e80


	//   ....[80]....
        /*1270*/ 	.word	0x00040ef0


	//   ....[81]....
        /*1274*/ 	.word	0x00040f60


	//   ....[82]....
        /*1278*/ 	.word	0x00040fd0


	//   ....[83]....
        /*127c*/ 	.word	0x00041050


	//   ....[84]....
        /*1280*/ 	.word	0x000410d0


	//   ....[85]....
        /*1284*/ 	.word	0x00041160


	//   ....[86]....
        /*1288*/ 	.word	0x000411d0


	//   ....[87]....
        /*128c*/ 	.word	0x00041240


	//   ....[88]....
        /*1290*/ 	.word	0x000412b0


	//   ....[89]....
        /*1294*/ 	.word	0x00041330


	//   ....[90]....
        /*1298*/ 	.word	0x000413a0


	//   ....[91]....
        /*129c*/ 	.word	0x00041430


	//   ....[92]....
        /*12a0*/ 	.word	0x00041490


	//   ....[93]....
        /*12a4*/ 	.word	0x00041520


	//   ....[94]....
        /*12a8*/ 	.word	0x00041650


	//   ....[95]....
        /*12ac*/ 	.word	0x00043310


	//   ....[96]....
        /*12b0*/ 	.word	0x00043a00


	//   ....[97]....
        /*12b4*/ 	.word	0x00044bc0


	//   ....[98]....
        /*12b8*/ 	.word	0x00044be0


	//   ....[99]....
        /*12bc*/ 	.word	0x00044c20


	//   ....[100]....
        /*12c0*/ 	.word	0x00044c40


	//----- nvinfo : EIATTR_REG_RECONFIG
	.align		4
.L_1434:
        /*12c4*/ 	.byte	0x01, 0x54
	.zero		2


	//----- nvinfo : EIATTR_SYSCALL_OFFSETS
	.align		4
        /*12c8*/ 	.byte	0x04, 0x46
        /*12ca*/ 	.short	(.L_1436 - .L_1435)


	//   ....[0]....
.L_1435:
        /*12cc*/ 	.word	0x00002630


	//   ....[1]....
        /*12d0*/ 	.word	0x00002780


	//   ....[2]....
        /*12d4*/ 	.word	0x00007de0


	//   ....[3]....
        /*12d8*/ 	.word	0x000083c0


	//   ....[4]....
        /*12dc*/ 	.word	0x00035e80


	//   ....[5]....
        /*12e0*/ 	.word	0x00035fd0


	//   ....[6]....
        /*12e4*/ 	.word	0x000360c0


	//   ....[7]....
        /*12e8*/ 	.word	0x00036f00


	//   ....[8]....
        /*12ec*/ 	.word	0x00037a20


	//----- nvinfo : EIATTR_MBARRIER_INSTR_OFFSETS
	.align		4
.L_1436:
        /*12f0*/ 	.byte	0x04, 0x39
        /*12f2*/ 	.short	(.L_1438 - .L_1437)


	//   ....[0]....
.L_1437:
        /*12f4*/ 	.word	0x000002d0
        /*12f8*/ 	.word	0x000000ff
        /*12fc*/ 	.word	0x00032400
        /*1300*/ 	.short	0x0100
        /*1302*/ 	.byte	0x08
	.zero		1


	//   ....[1]....
        /*1304*/ 	.word	0x000002e0
        /*1308*/ 	.word	0x000000ff
        /*130c*/ 	.word	0x00032410
        /*1310*/ 	.short	0x0100
        /*1312*/ 	.byte	0x08
	.zero		1


	//   ....[2]....
        /*1314*/ 	.word	0x000002f0
        /*1318*/ 	.word	0x000000ff
        /*131c*/ 	.word	0x00032420
        /*1320*/ 	.short	0x0100
        /*1322*/ 	.byte	0x08
	.zero		1


	//   ....[3]....
        /*1324*/ 	.word	0x000003e0
        /*1328*/ 	.word	0x000000ff
        /*132c*/ 	.word	0x00032430
        /*1330*/ 	.short	0x0100
        /*1332*/ 	.byte	0x08
	.zero		1


	//   ....[4]....
        /*1334*/ 	.word	0x000003f0
        /*1338*/ 	.word	0x000000ff
        /*133c*/ 	.word	0x00032440
        /*1340*/ 	.short	0x0100
        /*1342*/ 	.byte	0x08
	.zero		1


	//   ....[5]....
        /*1344*/ 	.word	0x00000400
        /*1348*/ 	.word	0x000000ff
        /*134c*/ 	.word	0x00032438
        /*1350*/ 	.short	0x0100
        /*1352*/ 	.byte	0x08
	.zero		1


	//   ....[6]....
        /*1354*/ 	.word	0x00000410
        /*1358*/ 	.word	0x000000ff
        /*135c*/ 	.word	0x00032448
        /*1360*/ 	.short	0x0100
        /*1362*/ 	.byte	0x08
	.zero		1


	//   ....[7]....
        /*1364*/ 	.word	0x00000540
        /*1368*/ 	.word	0x000000ff
        /*136c*/ 	.word	0x00032450
        /*1370*/ 	.short	0x0100
        /*1372*/ 	.byte	0x08
	.zero		1


	//   ....[8]....
        /*1374*/ 	.word	0x00000550
        /*1378*/ 	.word	0x000000ff
        /*137c*/ 	.word	0x00032460
        /*1380*/ 	.short	0x0100
        /*1382*/ 	.byte	0x08
	.zero		1


	//   ....[9]....
        /*1384*/ 	.word	0x00000560
        /*1388*/ 	.word	0x000000ff
        /*138c*/ 	.word	0x00032458
        /*1390*/ 	.short	0x0100
        /*1392*/ 	.byte	0x08
	.zero		1


	//   ....[10]....
        /*1394*/ 	.word	0x00000570
        /*1398*/ 	.word	0x000000ff
        /*139c*/ 	.word	0x00032468
        /*13a0*/ 	.short	0x0100
        /*13a2*/ 	.byte	0x08
	.zero		1


	//   ....[11]....
        /*13a4*/ 	.word	0x00000660
        /*13a8*/ 	.word	0x000000ff
        /*13ac*/ 	.word	0x00032470
        /*13b0*/ 	.short	0x0100
        /*13b2*/ 	.byte	0x06
	.zero		1


	//   ....[12]....
        /*13b4*/ 	.word	0x00000670
        /*13b8*/ 	.word	0x000000ff
        /*13bc*/ 	.word	0x00032480
        /*13c0*/ 	.short	0x0100
        /*13c2*/ 	.byte	0x06
	.zero		1


	//   ....[13]....
        /*13c4*/ 	.word	0x00000680
        /*13c8*/ 	.word	0x000000ff
        /*13cc*/ 	.word	0x00032478
        /*13d0*/ 	.short	0x0100
        /*13d2*/ 	.byte	0x06
	.zero		1


	//   ....[14]....
        /*13d4*/ 	.word	0x00000690
        /*13d8*/ 	.word	0x000000ff
        /*13dc*/ 	.word	0x00032488
        /*13e0*/ 	.short	0x0100
        /*13e2*/ 	.byte	0x06
	.zero		1


	//   ....[15]....
        /*13e4*/ 	.word	0x000007c0
        /*13e8*/ 	.word	0x000000ff
        /*13ec*/ 	.word	0x00032490
        /*13f0*/ 	.short	0x0100
        /*13f2*/ 	.byte	0x08
	.zero		1


	//   ....[16]....
        /*13f4*/ 	.word	0x000007d0
        /*13f8*/ 	.word	0x000000ff
        /*13fc*/ 	.word	0x000324a0
        /*1400*/ 	.short	0x0100
        /*1402*/ 	.byte	0x08
	.zero		1


	//   ....[17]....
        /*1404*/ 	.word	0x000007e0
        /*1408*/ 	.word	0x000000ff
        /*140c*/ 	.word	0x00032498
        /*1410*/ 	.short	0x0100
        /*1412*/ 	.byte	0x08
	.zero		1


	//   ....[18]....
        /*1414*/ 	.word	0x000007f0
        /*1418*/ 	.word	0x000000ff
        /*141c*/ 	.word	0x000324a8
        /*1420*/ 	.short	0x0100
        /*1422*/ 	.byte	0x08
	.zero		1


	//   ....[19]....
        /*1424*/ 	.word	0x00000920
        /*1428*/ 	.word	0x000000ff
        /*142c*/ 	.word	0x000324b0
        /*1430*/ 	.short	0x0100
        /*1432*/ 	.byte	0x08
	.zero		1


	//   ....[20]....
        /*1434*/ 	.word	0x00000930
        /*1438*/ 	.word	0x000000ff
        /*143c*/ 	.word	0x000324c0
        /*1440*/ 	.short	0x0100
        /*1442*/ 	.byte	0x08
	.zero		1


	//   ....[21]....
        /*1444*/ 	.word	0x00000940
        /*1448*/ 	.word	0x000000ff
        /*144c*/ 	.word	0x000324b8
        /*1450*/ 	.short	0x0100
        /*1452*/ 	.byte	0x08
	.zero		1


	//   ....[22]....
        /*1454*/ 	.word	0x00000950
        /*1458*/ 	.word	0x000000ff
        /*145c*/ 	.word	0x000324c8
        /*1460*/ 	.short	0x0100
        /*1462*/ 	.byte	0x08
	.zero		1


	//   ....[23]....
        /*1464*/ 	.word	0x00003920
        /*1468*/ 	.word	0x00000045
        /*146c*/ 	.word	0x00032490
        /*1470*/ 	.short	0x010a
        /*1472*/ 	.byte	0x3f
	.zero		1


	//   ....[24]....
        /*1474*/ 	.word	0x00004e60
        /*1478*/ 	.word	0x00000045
        /*147c*/ 	.word	0x00032490
        /*1480*/ 	.short	0x010a
        /*1482*/ 	.byte	0x3f
	.zero		1


	//   ....[25]....
        /*1484*/ 	.word	0x00005f00
        /*1488*/ 	.word	0x00000045
        /*148c*/ 	.word	0x00032490
        /*1490*/ 	.short	0x010a
        /*1492*/ 	.byte	0x3f
	.zero		1


	//   ....[26]....
        /*1494*/ 	.word	0x00006390
        /*1498*/ 	.word	0x00000004
        /*149c*/ 	.word	0x00000000
        /*14a0*/ 	.short	0x0101
        /*14a2*/ 	.byte	0x3f
	.zero		1


	//   ....[27]....
        /*14a4*/ 	.word	0x000063d0
        /*14a8*/ 	.word	0x00000045
        /*14ac*/ 	.word	0x000324b0
        /*14b0*/ 	.short	0x010a
        /*14b2*/ 	.byte	0x3f
	.zero		1


	//   ....[28]....
        /*14b4*/ 	.word	0x00006c00
        /*14b8*/ 	.word	0x00000045
        /*14bc*/ 	.word	0x00000000
        /*14c0*/ 	.short	0x0101
        /*14c2*/ 	.byte	0x3f
	.zero		1


	//   ....[29]....
        /*14c4*/ 	.word	0x00008140
        /*14c8*/ 	.word	0x00000002
        /*14cc*/ 	.word	0x00032400
        /*14d0*/ 	.short	0x010a
        /*14d2*/ 	.byte	0x3f
	.zero		1


	//   ....[30]....
        /*14d4*/ 	.word	0x00008190
        /*14d8*/ 	.word	0x00000002
        /*14dc*/ 	.word	0x00032400
        /*14e0*/ 	.short	0x010a
        /*14e2*/ 	.byte	0x3f
	.zero		1


	//   ....[31]....
        /*14e4*/ 	.word	0x00008c00
        /*14e8*/ 	.word	0x00000002
        /*14ec*/ 	.word	0x00032400
        /*14f0*/ 	.short	0x010a
        /*14f2*/ 	.byte	0x3f
	.zero		1


	//   ....[32]....
        /*14f4*/ 	.word	0x0000a170
        /*14f8*/ 	.word	0x00000002
        /*14fc*/ 	.word	0x00032400
        /*1500*/ 	.short	0x010a
        /*1502*/ 	.byte	0x3f
	.zero		1


	//   ....[33]....
        /*1504*/ 	.word	0x0000b920
        /*1508*/ 	.word	0x00000004
        /*150c*/ 	.word	0x00000000
        /*1510*/ 	.short	0x010a
        /*1512*/ 	.byte	0x3f
	.zero		1


	//   ....[34]....
        /*1514*/ 	.word	0x0000ba10
        /*1518*/ 	.word	0x00000002
        /*151c*/ 	.word	0x00000000
        /*1520*/ 	.short	0x010a
        /*1522*/ 	.byte	0x3f
	.zero		1


	//   ....[35]....
        /*1524*/ 	.word	0x0000be20
        /*1528*/ 	.word	0x00000004
        /*152c*/ 	.word	0x00000000
        /*1530*/ 	.short	0x010a
        /*1532*/ 	.byte	0x3f
	.zero		1


	//   ....[36]....
        /*1534*/ 	.word	0x0000bef0
        /*1538*/ 	.word	0x00000006
        /*153c*/ 	.word	0x00000000
        /*1540*/ 	.short	0x010a
        /*1542*/ 	.byte	0x3f
	.zero		1


	//   ....[37]....
        /*1544*/ 	.word	0x0000cc60
        /*1548*/ 	.word	0x00000006
        /*154c*/ 	.word	0x00000000
        /*1550*/ 	.short	0x0101
        /*1552*/ 	.byte	0x3f
	.zero		1


	//   ....[38]....
        /*1554*/ 	.word	0x000169a0
        /*1558*/ 	.word	0x00000002
        /*155c*/ 	.word	0x00000000
        /*1560*/ 	.short	0x0101
        /*1562*/ 	.byte	0x3f
	.zero		1


	//   ....[39]....
        /*1564*/ 	.word	0x00016e20
        /*1568*/ 	.word	0x00000005
        /*156c*/ 	.word	0x00000000
        /*1570*/ 	.short	0x010a
        /*1572*/ 	.byte	0x3f
	.zero		1


	//   ....[40]....
        /*1574*/ 	.word	0x00016f20
        /*1578*/ 	.word	0x0000000a
        /*157c*/ 	.word	0x00000000
        /*1580*/ 	.short	0x010a
        /*1582*/ 	.byte	0x3f
	.zero		1


	//   ....[41]....
        /*1584*/ 	.word	0x00017350
        /*1588*/ 	.word	0x00000048
        /*158c*/ 	.word	0x00000000
        /*1590*/ 	.short	0x010a
        /*1592*/ 	.byte	0x3f
	.zero		1


	//   ....[42]....
        /*1594*/ 	.word	0x00017450
        /*1598*/ 	.word	0x00000008
        /*159c*/ 	.word	0x00000000
        /*15a0*/ 	.short	0x010a
        /*15a2*/ 	.byte	0x3f
	.zero		1


	//   ....[43]....
        /*15a4*/ 	.word	0x000181c0
        /*15a8*/ 	.word	0x00000008
        /*15ac*/ 	.word	0x00000000
        /*15b0*/ 	.short	0x0101
        /*15b2*/ 	.byte	0x3f
	.zero		1


	//   ....[44]....
        /*15b4*/ 	.word	0x00020c80
        /*15b8*/ 	.word	0x00000005
        /*15bc*/ 	.word	0x00000000
        /*15c0*/ 	.short	0x0101
        /*15c2*/ 	.byte	0x3f
	.zero		1


	//   ....[45]....
        /*15c4*/ 	.word	0x00020e70
        /*15c8*/ 	.word	0x00000005
        /*15cc*/ 	.word	0x00000000
        /*15d0*/ 	.short	0x010a
        /*15d2*/ 	.byte	0x3f
	.zero		1


	//   ....[46]....
        /*15d4*/ 	.word	0x00020f70
        /*15d8*/ 	.word	0x00000008
        /*15dc*/ 	.word	0x00000000
        /*15e0*/ 	.short	0x010a
        /*15e2*/ 	.byte	0x3f
	.zero		1


	//   ....[47]....
        /*15e4*/ 	.word	0x000213a0
        /*15e8*/ 	.word	0x00000005
        /*15ec*/ 	.word	0x00000000
        /*15f0*/ 	.short	0x010a
        /*15f2*/ 	.byte	0x3f
	.zero		1


	//   ....[48]....
        /*15f4*/ 	.word	0x000214a0
        /*15f8*/ 	.word	0x00000008
        /*15fc*/ 	.word	0x00000000
        /*1600*/ 	.short	0x010a
        /*1602*/ 	.byte	0x3f
	.zero		1


	//   ....[49]....
        /*1604*/ 	.word	0x00022210
        /*1608*/ 	.word	0x00000005
        /*160c*/ 	.word	0x00000000
        /*1610*/ 	.short	0x0101
        /*1612*/ 	.byte	0x3f
	.zero		1


	//   ....[50]....
        /*1614*/ 	.word	0x0002bfe0
        /*1618*/ 	.word	0x00000004
        /*161c*/ 	.word	0x00000000
        /*1620*/ 	.short	0x0101
        /*1622*/ 	.byte	0x3f
	.zero		1


	//   ....[51]....
        /*1624*/ 	.word	0x0002ef80
        /*1628*/ 	.word	0x0000000a
        /*162c*/ 	.word	0x00000000
        /*1630*/ 	.short	0x0101
        /*1632*/ 	.byte	0x3f
	.zero		1


	//   ....[52]....
        /*1634*/ 	.word	0x0002f9f0
        /*1638*/ 	.word	0x00000008
        /*163c*/ 	.word	0x00000000
        /*1640*/ 	.short	0x0101
        /*1642*/ 	.byte	0x3f
	.zero		1


	//   ....[53]....
        /*1644*/ 	.word	0x000344c0
        /*1648*/ 	.word	0x00000017
        /*164c*/ 	.word	0x00032420
        /*1650*/ 	.short	0x010a
        /*1652*/ 	.byte	0x3f
	.zero		1


	//   ....[54]....
        /*1654*/ 	.word	0x00034570
        /*1658*/ 	.word	0x00000003
        /*165c*/ 	.word	0x000324a0
        /*1660*/ 	.short	0x010a
        /*1662*/ 	.byte	0x3f
	.zero		1


	//   ....[55]....
        /*1664*/ 	.word	0x000347a0
        /*1668*/ 	.word	0x00000003
        /*166c*/ 	.word	0x000324c0
        /*1670*/ 	.short	0x010a
        /*1672*/ 	.byte	0x3f
	.zero		1


	//   ....[56]....
        /*1674*/ 	.word	0x00034dd0
        /*1678*/ 	.word	0x00000009
        /*167c*/ 	.word	0x000324a0
        /*1680*/ 	.short	0x010a
        /*1682*/ 	.byte	0x3f
	.zero		1


	//   ....[57]....
        /*1684*/ 	.word	0x00034ff0
        /*1688*/ 	.word	0x00000009
        /*168c*/ 	.word	0x000324c0
        /*1690*/ 	.short	0x010a
        /*1692*/ 	.byte	0x3f
	.zero		1


	//   ....[58]....
        /*1694*/ 	.word	0x00036620
        /*1698*/ 	.word	0x00000011
        /*169c*/ 	.word	0x00032440
        /*16a0*/ 	.short	0x010a
        /*16a2*/ 	.byte	0x3f
	.zero		1


	//   ....[59]....
        /*16a4*/ 	.word	0x00036c40
        /*16a8*/ 	.word	0x00000011
        /*16ac*/ 	.word	0x00032430
        /*16b0*/ 	.short	0x0107
        /*16b2*/ 	.byte	0x3f
	.zero		1


	//   ....[60]....
        /*16b4*/ 	.word	0x00036d00
        /*16b8*/ 	.word	0x00000011
        /*16bc*/ 	.word	0x00032430
        /*16c0*/ 	.short	0x0101
        /*16c2*/ 	.byte	0x3f
	.zero		1


	//   ....[61]....
        /*16c4*/ 	.word	0x00037860
        /*16c8*/ 	.word	0x00000017
        /*16cc*/ 	.word	0x00032400
        /*16d0*/ 	.short	0x0107
        /*16d2*/ 	.byte	0x3f
	.zero		1


	//   ....[62]....
        /*16d4*/ 	.word	0x000378f0
        /*16d8*/ 	.word	0x00000017
        /*16dc*/ 	.word	0x00032400
        /*16e0*/ 	.short	0x0101
        /*16e2*/ 	.byte	0x3f
	.zero		1


	//   ....[63]....
        /*16e4*/ 	.word	0x00038380
        /*16e8*/ 	.word	0x00000017
        /*16ec*/ 	.word	0x00032410
        /*16f0*/ 	.short	0x0107
        /*16f2*/ 	.byte	0x3f
	.zero		1


	//   ....[64]....
        /*16f4*/ 	.word	0x00038480
        /*16f8*/ 	.word	0x00000017
        /*16fc*/ 	.word	0x00032410
        /*1700*/ 	.short	0x0101
        /*1702*/ 	.byte	0x3f
	.zero		1


	//   ....[65]....
        /*1704*/ 	.word	0x000384a0
        /*1708*/ 	.word	0x00000017
        /*170c*/ 	.word	0x00032420
        /*1710*/ 	.short	0x010a
        /*1712*/ 	.byte	0x3f
	.zero		1


	//   ....[66]....
        /*1714*/ 	.word	0x00038530
        /*1718*/ 	.word	0x00000011
        /*171c*/ 	.word	0x00032460
        /*1720*/ 	.short	0x010a
        /*1722*/ 	.byte	0x3f
	.zero		1


	//   ....[67]....
        /*1724*/ 	.word	0x00038cb0
        /*1728*/ 	.word	0x00000011
        /*172c*/ 	.word	0x00032450
        /*1730*/ 	.short	0x0107
        /*1732*/ 	.byte	0x3f
	.zero		1


	//   ....[68]....
        /*1734*/ 	.word	0x00038d80
        /*1738*/ 	.word	0x00000011
        /*173c*/ 	.word	0x00032450
        /*1740*/ 	.short	0x0101
        /*1742*/ 	.byte	0x3f
	.zero		1


	//   ....[69]....
        /*1744*/ 	.word	0x000390c0
        /*1748*/ 	.word	0x00000006
        /*174c*/ 	.word	0x00032440
        /*1750*/ 	.short	0x010a
        /*1752*/ 	.byte	0x3f
	.zero		1


	//   ....[70]....
        /*1754*/ 	.word	0x00039480
        /*1758*/ 	.word	0x00000006
        /*175c*/ 	.word	0x00032430
        /*1760*/ 	.short	0x0107
        /*1762*/ 	.byte	0x3f
	.zero		1


	//   ....[71]....
        /*1764*/ 	.word	0x00039540
        /*1768*/ 	.word	0x00000006
        /*176c*/ 	.word	0x00032430
        /*1770*/ 	.short	0x0101
        /*1772*/ 	.byte	0x3f
	.zero		1


	//   ....[72]....
        /*1774*/ 	.word	0x00039570
        /*1778*/ 	.word	0x00000006
        /*177c*/ 	.word	0x00032460
        /*1780*/ 	.short	0x010a
        /*1782*/ 	.byte	0x3f
	.zero		1


	//   ....[73]....
        /*1784*/ 	.word	0x00039a70
        /*1788*/ 	.word	0x00000006
        /*178c*/ 	.word	0x00032450
        /*1790*/ 	.short	0x0107
        /*1792*/ 	.byte	0x3f
	.zero		1


	//   ....[74]....
        /*1794*/ 	.word	0x00039b30
        /*1798*/ 	.word	0x00000006
        /*179c*/ 	.word	0x00032450
        /*17a0*/ 	.short	0x0101
        /*17a2*/ 	.byte	0x3f
	.zero		1


	//   ....[75]....
        /*17a4*/ 	.word	0x0003adc0
        /*17a8*/ 	.word	0x00000005
        /*17ac*/ 	.word	0x00032420
        /*17b0*/ 	.short	0x010a
        /*17b2*/ 	.byte	0x3f
	.zero		1


	//   ....[76]....
        /*17b4*/ 	.word	0x0003af30
        /*17b8*/ 	.word	0x00000003
        /*17bc*/ 	.word	0x00032440
        /*17c0*/ 	.short	0x010a
        /*17c2*/ 	.byte	0x3f
	.zero		1


	//   ....[77]....
        /*17c4*/ 	.word	0x0003afd0
        /*17c8*/ 	.word	0x00000019
        /*17cc*/ 	.word	0x00032440
        /*17d0*/ 	.short	0x010a
        /*17d2*/ 	.byte	0x3f
	.zero		1


	//   ....[78]....
        /*17d4*/ 	.word	0x0003b010
        /*17d8*/ 	.word	0x00000003
        /*17dc*/ 	.word	0x00032460
        /*17e0*/ 	.short	0x010a
        /*17e2*/ 	.byte	0x3f
	.zero		1


	//   ....[79]....
        /*17e4*/ 	.word	0x0003b050
        /*17e8*/ 	.word	0x00000019
        /*17ec*/ 	.word	0x00032460
        /*17f0*/ 	.short	0x010a
        /*17f2*/ 	.byte	0x3f
	.zero		1


	//   ....[80]....
        /*17f4*/ 	.word	0x0003b0b0
        /*17f8*/ 	.word	0x00000045
        /*17fc*/ 	.word	0x00032490
        /*1800*/ 	.short	0x010a
        /*1802*/ 	.byte	0x3f
	.zero		1


	//   ....[81]....
        /*1804*/ 	.word	0x0003b340
        /*1808*/ 	.word	0x00000045
        /*180c*/ 	.word	0x00032490
        /*1810*/ 	.short	0x010a
        /*1812*/ 	.byte	0x3f
	.zero		1


	//   ....[82]....
        /*1814*/ 	.word	0x0003b5e0
        /*1818*/ 	.word	0x00000045
        /*181c*/ 	.word	0x00032490
        /*1820*/ 	.short	0x010a
        /*1822*/ 	.byte	0x3f
	.zero		1


	//   ....[83]....
        /*1824*/ 	.word	0x0003b870
        /*1828*/ 	.word	0x00000045
        /*182c*/ 	.word	0x000324b0
        /*1830*/ 	.short	0x010a
        /*1832*/ 	.byte	0x3f
	.zero		1


	//   ....[84]....
        /*1834*/ 	.word	0x0003bcf0
        /*1838*/ 	.word	0x00000002
        /*183c*/ 	.word	0x00032400
        /*1840*/ 	.short	0x010a
        /*1842*/ 	.byte	0x3f
	.zero		1


	//   ....[85]....
        /*1844*/ 	.word	0x0003c2e0
        /*1848*/ 	.word	0x00000002
        /*184c*/ 	.word	0x00032400
        /*1850*/ 	.short	0x010a
        /*1852*/ 	.byte	0x3f
	.zero		1


	//   ....[86]....
        /*1854*/ 	.word	0x0003c330
        /*1858*/ 	.word	0x00000002
        /*185c*/ 	.word	0x00000000
        /*1860*/ 	.short	0x010a
        /*1862*/ 	.byte	0x3f
	.zero		1


	//   ....[87]....
        /*1864*/ 	.word	0x0003c380
        /*1868*/ 	.word	0x00000006
        /*186c*/ 	.word	0x00000000
        /*1870*/ 	.short	0x010a
        /*1872*/ 	.byte	0x3f
	.zero		1


	//   ....[88]....
        /*1874*/ 	.word	0x0003c3d0
        /*1878*/ 	.word	0x0000000a
        /*187c*/ 	.word	0x00000000
        /*1880*/ 	.short	0x010a
        /*1882*/ 	.byte	0x3f
	.zero		1


	//   ....[89]....
        /*1884*/ 	.word	0x0003c420
        /*1888*/ 	.word	0x00000008
        /*188c*/ 	.word	0x00000000
        /*1890*/ 	.short	0x010a
        /*1892*/ 	.byte	0x3f
	.zero		1


	//   ....[90]....
        /*1894*/ 	.word	0x0003c470
        /*1898*/ 	.word	0x00000008
        /*189c*/ 	.word	0x00000000
        /*18a0*/ 	.short	0x010a
        /*18a2*/ 	.byte	0x3f
	.zero		1


	//   ....[91]....
        /*18a4*/ 	.word	0x0003c4c0
        /*18a8*/ 	.word	0x00000008
        /*18ac*/ 	.word	0x00000000
        /*18b0*/ 	.short	0x010a
        /*18b2*/ 	.byte	0x3f
	.zero		1


	//   ....[92]....
        /*18b4*/ 	.word	0x0003d0c0
        /*18b8*/ 	.word	0x00000017
        /*18bc*/ 	.word	0x00032420
        /*18c0*/ 	.short	0x010a
        /*18c2*/ 	.byte	0x3f
	.zero		1


	//   ....[93]....
        /*18c4*/ 	.word	0x0003d110
        /*18c8*/ 	.word	0x00000003
        /*18cc*/ 	.word	0x000324a0
        /*18d0*/ 	.short	0x010a
        /*18d2*/ 	.byte	0x3f
	.zero		1


	//   ....[94]....
        /*18d4*/ 	.word	0x0003d160
        /*18d8*/ 	.word	0x00000003
        /*18dc*/ 	.word	0x000324c0
        /*18e0*/ 	.short	0x010a
        /*18e2*/ 	.byte	0x3f
	.zero		1


	//   ....[95]....
        /*18e4*/ 	.word	0x0003d1b0
        /*18e8*/ 	.word	0x00000009
        /*18ec*/ 	.word	0x000324a0
        /*18f0*/ 	.short	0x010a
        /*18f2*/ 	.byte	0x3f
	.zero		1


	//   ....[96]....
        /*18f4*/ 	.word	0x0003d200
        /*18f8*/ 	.word	0x00000009
        /*18fc*/ 	.word	0x000324c0
        /*1900*/ 	.short	0x010a
        /*1902*/ 	.byte	0x3f
	.zero		1


	//   ....[97]....
        /*1904*/ 	.word	0x0003d310
        /*1908*/ 	.word	0x00000011
        /*190c*/ 	.word	0x00032440
        /*1910*/ 	.short	0x010a
        /*1912*/ 	.byte	0x3f
	.zero		1


	//   ....[98]....
        /*1914*/ 	.word	0x0003f3a0
        /*1918*/ 	.word	0x00000017
        /*191c*/ 	.word	0x00032420
        /*1920*/ 	.short	0x010a
        /*1922*/ 	.byte	0x3f
	.zero		1


	//   ....[99]....
        /*1924*/ 	.word	0x0003f3f0
        /*1928*/ 	.word	0x00000011
        /*192c*/ 	.word	0x00032460
        /*1930*/ 	.short	0x010a
        /*1932*/ 	.byte	0x3f
	.zero		1


	//   ....[100]....
        /*1934*/ 	.word	0x0003fd40
        /*1938*/ 	.word	0x00000006
        /*193c*/ 	.word	0x00032440
        /*1940*/ 	.short	0x010a
        /*1942*/ 	.byte	0x3f
	.zero		1


	//   ....[101]....
        /*1944*/ 	.word	0x00040420
        /*1948*/ 	.word	0x00000006
        /*194c*/ 	.word	0x00032460
        /*1950*/ 	.short	0x010a
        /*1952*/ 	.byte	0x3f
	.zero		1


	//   ....[102]....
        /*1954*/ 	.word	0x00041570
        /*1958*/ 	.word	0x00000005
        /*195c*/ 	.word	0x00032420
        /*1960*/ 	.short	0x010a
        /*1962*/ 	.byte	0x3f
	.zero		1


	//   ....[103]....
        /*1964*/ 	.word	0x00041710
        /*1968*/ 	.word	0x00000003
        /*196c*/ 	.word	0x00032440
        /*1970*/ 	.short	0x010a
        /*1972*/ 	.byte	0x3f
	.zero		1


	//   ....[104]....
        /*1974*/ 	.word	0x00041760
        /*1978*/ 	.word	0x00000019
        /*197c*/ 	.word	0x00032440
        /*1980*/ 	.short	0x010a
        /*1982*/ 	.byte	0x3f
	.zero		1


	//   ....[105]....
        /*1984*/ 	.word	0x000417b0
        /*1988*/ 	.word	0x00000003
        /*198c*/ 	.word	0x00032460
        /*1990*/ 	.short	0x010a
        /*1992*/ 	.byte	0x3f
	.zero		1


	//   ....[106]....
        /*1994*/ 	.word	0x00041940
        /*1998*/ 	.word	0x0000000a
        /*199c*/ 	.word	0x00000000
        /*19a0*/ 	.short	0x010a
        /*19a2*/ 	.byte	0x3f
	.zero		1


	//   ....[107]....
        /*19a4*/ 	.word	0x00041a40
        /*19a8*/ 	.word	0x00000008
        /*19ac*/ 	.word	0x00000000
        /*19b0*/ 	.short	0x010a
        /*19b2*/ 	.byte	0x3f
	.zero		1


	//   ....[108]....
        /*19b4*/ 	.word	0x00041e60
        /*19b8*/ 	.word	0x00000008
        /*19bc*/ 	.word	0x00032410
        /*19c0*/ 	.short	0x010a
        /*19c2*/ 	.byte	0x3f
	.zero		1


	//   ....[109]....
        /*19c4*/ 	.word	0x00041f80
        /*19c8*/ 	.word	0x0000000a
        /*19cc*/ 	.word	0x00000000
        /*19d0*/ 	.short	0x010a
        /*19d2*/ 	.byte	0x3f
	.zero		1


	//   ....[110]....
        /*19d4*/ 	.word	0x00042080
        /*19d8*/ 	.word	0x00000008
        /*19dc*/ 	.word	0x00000000
        /*19e0*/ 	.short	0x010a
        /*19e2*/ 	.byte	0x3f
	.zero		1


	//   ....[111]....
        /*19e4*/ 	.word	0x00042e50
        /*19e8*/ 	.word	0x00000008
        /*19ec*/ 	.word	0x00000000
        /*19f0*/ 	.short	0x0101
        /*19f2*/ 	.byte	0x3f
	.zero		1


	//   ....[112]....
        /*19f4*/ 	.word	0x0004d400
        /*19f8*/ 	.word	0x00000000
        /*19fc*/ 	.word	0x00000000
        /*1a00*/ 	.short	0x0101
        /*1a02*/ 	.byte	0x3f
	.zero		1


	//   ....[113]....
        /*1a04*/ 	.word	0x0004d420
        /*1a08*/ 	.word	0x00000008
        /*1a0c*/ 	.word	0x00000000
        /*1a10*/ 	.short	0x010a
        /*1a12*/ 	.byte	0x3f
	.zero		1


	//   ....[114]....
        /*1a14*/ 	.word	0x0004d470
        /*1a18*/ 	.word	0x00000008
        /*1a1c*/ 	.word	0x00032410
        /*1a20*/ 	.short	0x010a
        /*1a22*/ 	.byte	0x3f
	.zero		1


	//   ....[115]....
        /*1a24*/ 	.word	0x0004d4c0
        /*1a28*/ 	.word	0x00000008
        /*1a2c*/ 	.word	0x00000000
        /*1a30*/ 	.short	0x010a
        /*1a32*/ 	.byte	0x3f
	.zero		1


	//----- nvinfo : EIATTR_NUM_MBARRIERS
	.align		4
.L_1438:
        /*1a34*/ 	.byte	0x03, 0x38
        /*1a36*/ 	.short	0x0017


	//----- nvinfo : EIATTR_EXIT_INSTR_OFFSETS
	.align		4
        /*1a38*/ 	.byte	0x04, 0x1c
        /*1a3a*/ 	.short	(.L_1440 - .L_1439)


	//   ....[0]....
.L_1439:
        /*1a3c*/ 	.word	0x0003b0a0


	//----- nvinfo : EIATTR_MAX_THREADS
	.align		4
.L_1440:
        /*1a40*/ 	.byte	0x04, 0x05
        /*1a42*/ 	.short	(.L_1442 - .L_1441)
.L_1441:
        /*1a44*/ 	.word	0x00000180
        /*1a48*/ 	.word	0x00000001
        /*1a4c*/ 	.word	0x00000001


	//----- nvinfo : EIATTR_CRS_STACK_SIZE
	.align		4
.L_1442:
        /*1a50*/ 	.byte	0x04, 0x1e
        /*1a52*/ 	.short	(.L_1444 - .L_1443)
.L_1443:
        /*1a54*/ 	.word	0x00000000


	//----- nvinfo : EIATTR_CBANK_PARAM_SIZE
	.align		4
.L_1444:
        /*1a58*/ 	.byte	0x03, 0x19
        /*1a5a*/ 	.short	0x0bf0


	//----- nvinfo : EIATTR_PARAM_CBANK
	.align		4
        /*1a5c*/ 	.byte	0x04, 0x0a
        /*1a5e*/ 	.short	(.L_1446 - .L_1445)
	.align		4
.L_1445:
        /*1a60*/ 	.word	index@(.nv.constant0._ZN7cutlass13device_kernelIN5flash11enable_sm90INS1_16FlashAttnFwdSm90INS1_25CollectiveMainloopFwdSm90ILi2EN4cute5tupleIJNS5_1CILi1EEES8_S8_EEENS6_IJNS7_ILi128EEENS7_ILi96EEENS7_ILi64EEEEEELi256ENS_10bfloat16_tEfNS_4arch4Sm90ELb0ELb1ELb1ELb1ELb1ELb1ELb1ELb1ELb0ELb1ELb1ELb0EEENS1_21CollectiveEpilogueFwdINS6_IJSA_NS7_ILi256EEESB_EEES9_SE_SG_Li256ELb1ELb1ELb1ELb0EEENS1_36VarlenDynamicPersistentTileSchedulerILi128ELi96ELi256ELi128ELb1ELb1ELb1ELb1ELb0ELb1EEEEEEEEEvNT_6ParamsE)
        /*1a64*/ 	.short	0x0210
        /*1a66*/ 	.short	0x0bf0


	//----- nvinfo : EIATTR_SW_WAR
	.align		4
.L_1446:
        /*1a68*/ 	.byte	0x04, 0x36
        /*1a6a*/ 	.short	(.L_1448 - .L_1447)
.L_1447:
        /*1a6c*/ 	.word	0x00000008
.L_1448:


//--------------------- .nv.info._ZN7cutlass13device_kernelIN5flash11enable_sm90INS1_16FlashAttnFwdSm90INS1_25CollectiveMainloopFwdSm90ILi2EN4cute5tupleIJNS5_1CILi1EEES8_S8_EEENS6_IJNS7_ILi128EEENS7_ILi96EEENS7_ILi64EEEEEELi256ENS_10bfloat16_tEfNS_4arch4Sm90ELb1ELb0ELb1ELb0ELb1ELb0ELb0ELb1ELb0ELb1ELb1ELb0EEENS1_21CollectiveEpilogueFwdINS6_IJSA_NS7_ILi256EEESB_EEES9_SE_SG_Li256ELb0ELb1ELb1ELb0EEENS1_19SingleTileSchedulerILb0ELb1ELb1ELi128EEEEEEEEEvNT_6ParamsE --------------------------
	.section	.nv.info._ZN7cutlass13device_kernelIN5flash11enable_sm90INS1_16FlashAttnFwdSm90INS1_25CollectiveMainloopFwdSm90ILi2EN4cute5tupleIJNS5_1CILi1EEES8_S8_EEENS6_IJNS7_ILi128EEENS7_ILi96EEENS7_ILi64EEEEEELi256ENS_10bfloat16_tEfNS_4arch4Sm90ELb1ELb0ELb1ELb0ELb1ELb0ELb0ELb1ELb0ELb1ELb1ELb0EEENS1_21CollectiveEpilogueFwdINS6_IJSA_NS7_ILi256EEESB_EEES9_SE_SG_Li256ELb0ELb1ELb1ELb0EEENS1_19SingleTileSchedulerILb0ELb1ELb1ELi128EEEEEEEEEvNT_6ParamsE,"",@"SHT_CUDA_INFO"
	.sectionflags	@""
	.align	4


	//----- nvinfo : EIATTR_CUDA_API_VERSION
	.align		4
        /*0000*/ 	.byte	0x04, 0x37
        /*0002*/ 	.short	(.L_1450 - .L_1449)
.L_1449:
        /*0004*/ 	.word	0x00000082


	//----- nvinfo : EIATTR_KPARAM_INFO
	.align		4
.L_1450:
        /*0008*/ 	.byte	0x04, 0x17
        /*000a*/ 	.short	(.L_1452 - .L_1451)
.L_1451:
        /*000c*/ 	.word	0x00000000
        /*0010*/ 	.short	0x0000
        /*0012*/ 	.short	0x0070
        /*0014*/ 	.byte	0x00, 0xf0, 0x01, 0x28


	//----- nvinfo : EIATTR_SPARSE_MMA_MASK
	.align		4
.L_1452:
        /*0018*/ 	.byte	0x03, 0x50
        /*001a*/ 	.short	0x0000


	//----- nvinfo : EIATTR_MAXREG_COUNT
	.align		4
        /*001c*/ 	.byte	0x03, 0x1b
        /*001e*/ 	.short	0x00a8


	//----- nvinfo : EIATTR_NUM_BARRIERS
	.align		4
        /*0020*/ 	.byte	0x02, 0x4c
        /*0022*/ 	.byte	0x10
	.zero		1


	//----- nvinfo : EIATTR_EXTERNS
	.align		4
        /*0024*/ 	.byte	0x04, 0x0f
        /*0026*/ 	.short	(.L_1454 - .L_1453)


	//   ....[0]....
	.align		4
.L_1453:
        /*0028*/ 	.word	index@(__assertfail)


	//----- nvinfo : EIATTR_MERCURY_ISA_VERSION
	.align		4
.L_1454:
        /*002c*/ 	.byte	0x03, 0x5f
        /*002e*/ 	.short	0x0101


	//----- nvinfo : EIATTR_INT_WARP_WIDE_INSTR_OFFSETS
	.align		4
        /*0030*/ 	.byte	0x04, 0x31
        /*0032*/ 	.short	(.L_1456 - .L_1455)


	//   ....[0]....
.L_1455:
        /*0034*/ 	.word	0x000000b0


	//   ....[1]....
        /*0038*/ 	.word	0x000000c0


	//   ....[2]....
        /*003c*/ 	.word	0x00000160


	//----- nvinfo : EIATTR_COOP_GROUP_MASK_REGIDS
	.align		4
.L_1456:
        /*0040*/ 	.byte	0x04, 0x29
        /*0042*/ 	.short	(.L_1458 - .L_1457)


	//   ....[0]....
.L_1457:
        /*0044*/ 	.word	0xffffffff


	//   ....[1]....
        /*0048*/ 	.word	0xffffffff


	//   ....[2]....
        /*004c*/ 	.word	0xffffffff


	//   ....[3]....
        /*0050*/ 	.word	0xffffffff


	//   ....[4]....
        /*0054*/ 	.word	0xffffffff


	//   ....[5]....
        /*0058*/ 	.word	0xffffffff


	//   ....[6]....
        /*005c*/ 	.word	0xffffffff


	//   ....[7]....
        /*0060*/ 	.word	0xffffffff


	//   ....[8]....
        /*0064*/ 	.word	0xffffffff


	//   ....[9]....
        /*0068*/ 	.word	0xffffffff


	//   ....[10]....
        /*006c*/ 	.word	0xffffffff


	//   ....[11]....
        /*0070*/ 	.word	0xffffffff


	//   ....[12]....
        /*0074*/ 	.word	0xffffffff


	//   ....[13]....
        /*0078*/ 	.word	0xffffffff


	//   ....[14]....
        /*007c*/ 	.word	0xffffffff


	//   ....[15]....
        /*0080*/ 	.word	0xffffffff


	//   ....[16]....
        /*0084*/ 	.word	0xffffffff


	//   ....[17]....
        /*0088*/ 	.word	0xffffffff


	//   ....[18]....
        /*008c*/ 	.word	0xffffffff


	//   ....[19]....
        /*0090*/ 	.word	0xffffffff


	//   ....[20]....
        /*0094*/ 	.word	0xffffffff


	//   ....[21]....
        /*0098*/ 	.word	0xffffffff


	//   ....[22]....
        /*009c*/ 	.word	0xffffffff


	//   ....[23]....
        /*00a0*/ 	.word	0xffffffff


	//   ....[24]....
        /*00a4*/ 	.word	0xffffffff


	//   ....[25]....
        /*00a8*/ 	.word	0xffffffff


	//   ....[26]....
        /*00ac*/ 	.word	0xffffffff


	//   ....[27]....
        /*00b0*/ 	.word	0xffffffff


	//   ....[28]....
        /*00b4*/ 	.word	0xffffffff


	//   ....[29]....
        /*00b8*/ 	.word	0xffffffff


	//   ....[30]....
        /*00bc*/ 	.word	0xffffffff


	//   ....[31]....
        /*00c0*/ 	.word	0xffffffff


	//   ....[32]....
        /*00c4*/ 	.word	0xffffffff


	//   ....[33]....
        /*00c8*/ 	.word	0xffffffff


	//   ....[34]....
        /*00cc*/ 	.word	0xffffffff


	//   ....[35]....
        /*00d0*/ 	.word	0xffffffff


	//   ....[36]....
        /*00d4*/ 	.word	0xffffffff


	//   ....[37]....
        /*00d8*/ 	.word	0xffffffff


	//   ....[38]....
        /*00dc*/ 	.word	0xffffffff


	//   ....[39]....
        /*00e0*/ 	.word	0xffffffff


	//   ....[40]....
        /*00e4*/ 	.word	0xffffffff


	//   ....[41]....
        /*00e8*/ 	.word	0xffffffff


	//   ....[42]....
        /*00ec*/ 	.word	0xffffffff


	//   ....[43]....
        /*00f0*/ 	.word	0xffffffff


	//   ....[44]....
        /*00f4*/ 	.word	0xffffffff


	//   ....[45]....
        /*00f8*/ 	.word	0xffffffff


	//   ....[46]....
        /*00fc*/ 	.word	0xffffffff


	//   ....[47]....
        /*0100*/ 	.word	0xffffffff


	//   ....[48]....
        /*0104*/ 	.word	0xffffffff


	//   ....[49]....
        /*0108*/ 	.word	0xffffffff


	//   ....[50]....
        /*010c*/ 	.word	0xffffffff


	//   ....[51]....
        /*0110*/ 	.word	0xffffffff


	//   ....[52]....
        /*0114*/ 	.word	0xffffffff


	//   ....[53]....
        /*0118*/ 	.word	0xffffffff


	//   ....[54]....
        /*011c*/ 	.word	0xffffffff


	//   ....[55]....
        /*0120*/ 	.word	0xffffffff


	//   ....[56]....
        /*0124*/ 	.word	0xffffffff


	//   ....[57]....
        /*0128*/ 	.word	0xffffffff


	//   ....[58]....
        /*012c*/ 	.word	0xffffffff


	//   ....[59]....
        /*0130*/ 	.word	0xffffffff


	//   ....[60]....
        /*0134*/ 	.word	0xffffffff


	//   ....[61]....
        /*0138*/ 	.word	0xffffffff


	//   ....[62]....
        /*013c*/ 	.word	0xffffffff


	//   ....[63]....
        /*0140*/ 	.word	0xffffffff


	//   ....[64]....
        /*0144*/ 	.word	0xffffffff


	//   ....[65]....
        /*0148*/ 	.word	0xffffffff


	//   ....[66]....
        /*014c*/ 	.word	0xffffffff


	//   ....[67]....
        /*0150*/ 	.word	0xffffffff


	//   ....[68]....
        /*0154*/ 	.word	0xffffffff


	//   ....[69]....
        /*0158*/ 	.word	0xffffffff


	//   ....[70]....
        /*015c*/ 	.word	0xffffffff


	//   ....[71]....
        /*0160*/ 	.word	0xffffffff


	//   ....[72]....
        /*0164*/ 	.word	0xffffffff


	//   ....[73]....
        /*0168*/ 	.word	0xffffffff


	//   ....[74]....
        /*016c*/ 	.word	0xffffffff


	//   ....[75]....
        /*0170*/ 	.word	0xffffffff


	//   ....[76]....
        /*0174*/ 	.word	0xffffffff


	//   ....[77]....
        /*0178*/ 	.word	0xffffffff


	//   ....[78]....
        /*017c*/ 	.word	0xffffffff


	//   ....[79]....
        /*0180*/ 	.word	0xffffffff


	//   ....[80]....
        /*0184*/ 	.word	0xffffffff


	//   ....[81]....
        /*0188*/ 	.word	0xffffffff


	//   ....[82]....
        /*018c*/ 	.word	0xffffffff


	//   ....[83]....
        /*0190*/ 	.word	0xffffffff


	//   ....[84]....
        /*0194*/ 	.word	0xffffffff


	//   ....[85]....
        /*0198*/ 	.word	0xffffffff


	//   ....[86]....
        /*019c*/ 	.word	0xffffffff


	//   ....[87]....
        /*01a0*/ 	.word	0xffffffff


	//   ....[88]....
        /*01a4*/ 	.word	0xffffffff


	//   ....[89]....
        /*01a8*/ 	.word	0xffffffff


	//   ....[90]....
        /*01ac*/ 	.word	0xffffffff


	//   ....[91]....
        /*01b0*/ 	.word	0xffffffff


	//   ....[92]....
        /*01b4*/ 	.word	0xffffffff


	//   ....[93]....
        /*01b8*/ 	.word	0xffffffff


	//   ....[94]....
        /*01bc*/ 	.word	0xffffffff


	//   ....[95]....
        /*01c0*/ 	.word	0xffffffff


	//   ....[96]....
        /*01c4*/ 	.word	0xffffffff


	//   ....[97]....
        /*01c8*/ 	.word	0xffffffff


	//   ....[98]....
        /*01cc*/ 	.word	0xffffffff


	//   ....[99]....
        /*01d0*/ 	.word	0xffffffff


	//   ....[100]....
        /*01d4*/ 	.word	0xffffffff


	//   ....[101]....
        /*01d8*/ 	.word	0x0500000f


	//   ....[102]....
        /*01dc*/ 	.word	0x0500000f


	//   ....[103]....
        /*01e0*/ 	.word	0x0500000f


	//   ....[104]....
        /*01e4*/ 	.word	0x0500000f


	//   ....[105]....
        /*01e8*/ 	.word	0x0500000f


	//   ....[106]....
        /*01ec*/ 	.word	0x0500000f


	//   ....[107]....
        /*01f0*/ 	.word	0x0500000f


	//   ....[108]....
        /*01f4*/ 	.word	0x0500000f


	//   ....[109]....
        /*01f8*/ 	.word	0x0500000f


	//   ....[110]....
        /*01fc*/ 	.word	0x0500000f


	//   ....[111]....
        /*0200*/ 	.word	0x0500000f


	//   ....[112]....
        /*0204*/ 	.word	0x0500000f


	//   ....[113]....
        /*0208*/ 	.word	0x0500000f


	//   ....[114]....
        /*020c*/ 	.word	0x0500000f


	//   ....[115]....
        /*0210*/ 	.word	0x0500000f


	//   ....[116]....
        /*0214*/ 	.word	0x0500000f


	//   ....[117]....
        /*0218*/ 	.word	0x0500000f


	//   ....[118]....
        /*021c*/ 	.word	0x0500000f


	//   ....[119]....
        /*0220*/ 	.word	0x0500000f


	//   ....[120]....
        /*0224*/ 	.word	0x0500000f


	//   ....[121]....
        /*0228*/ 	.word	0x0500000f


	//   ....[122]....
        /*022c*/ 	.word	0x0500000f


	//   ....[123]....
        /*0230*/ 	.word	0x0500000f


	//   ....[124]....
        /*0234*/ 	.word	0x0500000f


	//   ....[125]....
        /*0238*/ 	.word	0x0500000f


	//   ....[126]....
        /*023c*/ 	.word	0x0500000f


	//   ....[127]....
        /*0240*/ 	.word	0x0500000f


	//   ....[128]....
        /*0244*/ 	.word	0x0500000f


	//   ....[129]....
        /*0248*/ 	.word	0x0500000f


	//   ....[130]....
        /*024c*/ 	.word	0x0500000f


	//   ....[131]....
        /*0250*/ 	.word	0x0500000f


	//   ....[132]....
        /*0254*/ 	.word	0x0500000f


	//   ....[133]....
        /*0258*/ 	.word	0x0500000f


	//   ....[134]....
        /*025c*/ 	.word	0x0500000f


	//   ....[135]....
        /*0260*/ 	.word	0x0500000f


	//   ....[136]....
        /*0264*/ 	.word	0x0500000f


	//   ....[137]....
        /*0268*/ 	.word	0x0500000f


	//   ....[138]....
        /*026c*/ 	.word	0x0500000f


	//   ....[139]....
        /*0270*/ 	.word	0x0500000f


	//   ....[140]....
        /*0274*/ 	.word	0x0500000f


	//   ....[141]....
        /*0278*/ 	.word	0x0500000f


	//   ....[142]....
        /*027c*/ 	.word	0x0500000f


	//   ....[143]....
        /*0280*/ 	.word	0x0500000f


	//   ....[144]....
        /*0284*/ 	.word	0x0500000f


	//   ....[145]....
        /*0288*/ 	.word	0x0500000f


	//   ....[146]....
        /*028c*/ 	.word	0x0500000f


	//   ....[147]....
        /*0290*/ 	.word	0x0500000f


	//   ....[148]....
        /*0294*/ 	.word	0x0500000f


	//   ....[149]....
        /*0298*/ 	.word	0x0500000f


	//   ....[150]....
        /*029c*/ 	.word	0x0500000f


	//   ....[151]....
        /*02a0*/ 	.word	0x0500000f


	//   ....[152]....
        /*02a4*/ 	.word	0x0500000f


	//   ....[153]....
        /*02a8*/ 	.word	0x0500000f


	//   ....[154]....
        /*02ac*/ 	.word	0x0500000f


	//   ....[155]....
        /*02b0*/ 	.word	0x0500000f


	//   ....[156]....
        /*02b4*/ 	.word	0x0500000f


	//   ....[157]....
        /*02b8*/ 	.word	0x0500000f


	//   ....[158]....
        /*02bc*/ 	.word	0x0500000f


	//   ....[159]....
        /*02c0*/ 	.word	0x0500000f


	//   ....[160]....
        /*02c4*/ 	.word	0x0500000f


	//   ....[161]....
        /*02c8*/ 	.word	0x0500000f


	//   ....[162]....
        /*02cc*/ 	.word	0x0500000f


	//   ....[163]....
        /*02d0*/ 	.word	0x0500000f


	//   ....[164]....
        /*02d4*/ 	.word	0x0500000f


	//   ....[165]....
        /*02d8*/ 	.word	0x0500000f


	//   ....[166]....
        /*02dc*/ 	.word	0x0500000f


	//----- nvinfo : EIATTR_COOP_GROUP_INSTR_OFFSETS
	.align		4
.L_1458:
        /*02e0*/ 	.byte	0x04, 0x28
        /*02e2*/ 	.short	(.L_1460 - .L_1459)


	//   ....[0]....
.L_1459:
        /*02e4*/ 	.word	0x00000060


	//   ....[1]....
        /*02e8*/ 	.word	0x000000a0


	//   ....[2]....
        /*02ec*/ 	.word	0x000002c0


	//   ....[3]....
        /*02f0*/ 	.word	0x00000420


	//   ....[4]....
        /*02f4*/ 	.word	0x00000540


	//   ....[5]....
        /*02f8*/ 	.word	0x000006a0


	//   ....[6]....
        /*02fc*/ 	.word	0x00001350


	//   ....[7]....
        /*0300*/ 	.word	0x00001c40


	//   ....[8]....
        /*0304*/ 	.word	0x00001d90


	//   ....[9]....
        /*0308*/ 	.word	0x00002570


	//   ....[10]....
        /*030c*/ 	.word	0x00002600


	//   ....[11]....
        /*0310*/ 	.word	0x00002d10


	//   ....[12]....
        /*0314*/ 	.word	0x00002d70


	//   ....[13]....
        /*0318*/ 	.word	0x00003f60


	//   ....[14]....
        /*031c*/ 	.word	0x00004560


	//   ....[15]....
        /*0320*/ 	.word	0x00004840


	//   ....[16]....
        /*0324*/ 	.word	0x00004940


	//   ....[17]....
        /*0328*/ 	.word	0x00005000


	//   ....[18]....
        /*032c*/ 	.word	0x00005080


	//   ....[19]....
        /*0330*/ 	.word	0x00006e60


	//   ....[20]....
        /*0334*/ 	.word	0x00006ed0


	//   ....[21]....
        /*0338*/ 	.word	0x00007340


	//   ....[22]....
        /*033c*/ 	.word	0x00007490


	//   ....[23]....
        /*0340*/ 	.word	0x00008850


	//   ....[24]....
        /*0344*/ 	.word	0x00008870


	//   ....[25]....
        /*0348*/ 	.word	0x000088b0


	//   ....[26]....
        /*034c*/ 	.word	0x000088d0


	//   ....[27]....
        /*0350*/ 	.word	0x000099b0


	//   ....[28]....
        /*0354*/ 	.word	0x00009a00


	//   ....[29]....
        /*0358*/ 	.word	0x00009a40


	//   ....[30]....
        /*035c*/ 	.word	0x00009a70


	//   ....[31]....
        /*0360*/ 	.word	0x00009ab0


	//   ....[32]....
        /*0364*/ 	.word	0x00009ad0


	//   ....[33]....
        /*0368*/ 	.word	0x0000a740


	//   ....[34]....
        /*036c*/ 	.word	0x0000a750


	//   ....[35]....
        /*0370*/ 	.word	0x0000b780


	//   ....[36]....
        /*0374*/ 	.word	0x0000c930


	//   ....[37]....
        /*0378*/ 	.word	0x0000c950


	//   ....[38]....
        /*037c*/ 	.word	0x0000c960


	//   ....[39]....
        /*0380*/ 	.word	0x0000c9a0


	//   ....[40]....
        /*0384*/ 	.word	0x0000c9f0


	//   ....[41]....
        /*0388*/ 	.word	0x0000ca10


	//   ....[42]....
        /*038c*/ 	.word	0x0000ca60


	//   ....[43]....
        /*0390*/ 	.word	0x0000ca80


	//   ....[44]....
        /*0394*/ 	.word	0x0000cad0


	//   ....[45]....
        /*0398*/ 	.word	0x0000caf0


	//   ....[46]....
        /*039c*/ 	.word	0x0000cb40


	//   ....[47]....
        /*03a0*/ 	.word	0x0000cb60


	//   ....[48]....
        /*03a4*/ 	.word	0x0000d0e0


	//   ....[49]....
        /*03a8*/ 	.word	0x0000d110


	//   ....[50]....
        /*03ac*/ 	.word	0x0000d140


	//   ....[51]....
        /*03b0*/ 	.word	0x0000d1b0


	//   ....[52]....
        /*03b4*/ 	.word	0x0000d210


	//   ....[53]....
        /*03b8*/ 	.word	0x0000d230


	//   ....[54]....
        /*03bc*/ 	.word	0x0000d290


	//   ....[55]....
        /*03c0*/ 	.word	0x0000d2b0


	//   ....[56]....
        /*03c4*/ 	.word	0x0000d310


	//   ....[57]....
        /*03c8*/ 	.word	0x0000d330


	//   ....[58]....
        /*03cc*/ 	.word	0x0000d390


	//   ....[59]....
        /*03d0*/ 	.word	0x0000d3b0


	//   ....[60]....
        /*03d4*/ 	.word	0x0000d410


	//   ....[61]....
        /*03d8*/ 	.word	0x0000d430


	//   ....[62]....
        /*03dc*/ 	.word	0x0000d480


	//   ....[63]....
        /*03e0*/ 	.word	0x0000d4a0


	//   ....[64]....
        /*03e4*/ 	.word	0x0000d820


	//   ....[65]....
        /*03e8*/ 	.word	0x0000d850


	//   ....[66]....
        /*03ec*/ 	.word	0x0000d890


	//   ....[67]....
        /*03f0*/ 	.word	0x0000d8b0


	//   ....[68]....
        /*03f4*/ 	.word	0x0000d8d0


	//   ....[69]....
        /*03f8*/ 	.word	0x0000d900


	//   ....[70]....
        /*03fc*/ 	.word	0x0000d9a0


	//   ....[71]....
        /*0400*/ 	.word	0x0000d9d0


	//   ....[72]....
        /*0404*/ 	.word	0x0000da60


	//   ....[73]....
        /*0408*/ 	.word	0x0000da90


	//   ....[74]....
        /*040c*/ 	.word	0x0000daa0


	//   ....[75]....
        /*0410*/ 	.word	0x0000db30


	//   ....[76]....
        /*0414*/ 	.word	0x0000e2a0


	//   ....[77]....
        /*0418*/ 	.word	0x0000e2c0


	//   ....[78]....
        /*041c*/ 	.word	0x0000e2d0


	//   ....[79]....
        /*0420*/ 	.word	0x0000e2e0


	//   ....[80]....
        /*0424*/ 	.word	0x0000e2f0


	//   ....[81]....
        /*0428*/ 	.word	0x0000e300


	//   ....[82]....
        /*042c*/ 	.word	0x0000e320


	//   ....[83]....
        /*0430*/ 	.word	0x0000e340


	//   ....[84]....
        /*0434*/ 	.word	0x0000e370


	//   ....[85]....
        /*0438*/ 	.word	0x0000e3b0


	//   ....[86]....
        /*043c*/ 	.word	0x0000e3f0


	//   ....[87]....
        /*0440*/ 	.word	0x0000e440


	//   ....[88]....
        /*0444*/ 	.word	0x0000e790


	//   ....[89]....
        /*0448*/ 	.word	0x0000e7b0


	//   ....[90]....
        /*044c*/ 	.word	0x0000e7c0


	//   ....[91]....
        /*0450*/ 	.word	0x0000e7d0


	//   ....[92]....
        /*0454*/ 	.word	0x0000e7e0


	//   ....[93]....
        /*0458*/ 	.word	0x0000e810


	//   ....[94]....
        /*045c*/ 	.word	0x0000e870


	//   ....[95]....
        /*0460*/ 	.word	0x0000e890


	//   ....[96]....
        /*0464*/ 	.word	0x0000e8f0


	//   ....[97]....
        /*0468*/ 	.word	0x0000e900


	//   ....[98]....
        /*046c*/ 	.word	0x0000e970


	//   ....[99]....
        /*0470*/ 	.word	0x0000e990


	//   ....[100]....
        /*0474*/ 	.word	0x0000ecf0


	//   ....[101]....
        /*0478*/ 	.word	0x0000f250


	//   ....[102]....
        /*047c*/ 	.word	0x0000f340


	//   ....[103]....
        /*0480*/ 	.word	0x0000f3e0


	//   ....[104]....
        /*0484*/ 	.word	0x0000f460


	//   ....[105]....
        /*0488*/ 	.word	0x0000f510


	//   ....[106]....
        /*048c*/ 	.word	0x0000f570


	//   ....[107]....
        /*0490*/ 	.word	0x0000f630


	//   ....[108]....
        /*0494*/ 	.word	0x0000f690


	//   ....[109]....
        /*0498*/ 	.word	0x0000f750


	//   ....[110]....
        /*049c*/ 	.word	0x0000f7b0


	//   ....[111]....
        /*04a0*/ 	.word	0x0000f870


	//   ....[112]....
        /*04a4*/ 	.word	0x0000f8d0


	//   ....[113]....
        /*04a8*/ 	.word	0x0000f970


	//   ....[114]....
        /*04ac*/ 	.word	0x0000fa00


	//   ....[115]....
        /*04b0*/ 	.word	0x0000fa70


	//   ....[116]....
        /*04b4*/ 	.word	0x0000fb30


	//   ....[117]....
        /*04b8*/ 	.word	0x0000fbe0


	//   ....[118]....
        /*04bc*/ 	.word	0x0000fc40


	//   ....[119]....
        /*04c0*/ 	.word	0x0000fd10


	//   ....[120]....
        /*04c4*/ 	.word	0x0000fd70


	//   ....[121]....
        /*04c8*/ 	.word	0x0000fe40


	//   ....[122]....
        /*04cc*/ 	.word	0x0000fea0


	//   ....[123]....
        /*04d0*/ 	.word	0x0000ff70


	//   ....[124]....
        /*04d4*/ 	.word	0x0000ffd0


	//   ....[125]....
        /*04d8*/ 	.word	0x000100a0


	//   ....[126]....
        /*04dc*/ 	.word	0x00010100


	//   ....[127]....
        /*04e0*/ 	.word	0x000101b0


	//   ....[128]....
        /*04e4*/ 	.word	0x00010230


	//   ....[129]....
        /*04e8*/ 	.word	0x000102d0


	//   ....[130]....
        /*04ec*/ 	.word	0x00010420


	//   ....[131]....
        /*04f0*/ 	.word	0x000104d0


	//   ....[132]....
        /*04f4*/ 	.word	0x00010560


	//   ....[133]....
        /*04f8*/ 	.word	0x00010620


	//   ....[134]....
        /*04fc*/ 	.word	0x00010710


	//   ....[135]....
        /*0500*/ 	.word	0x000107d0


	//   ....[136]....
        /*0504*/ 	.word	0x000108b0


	//   ....[137]....
        /*0508*/ 	.word	0x00010970


	//   ....[138]....
        /*050c*/ 	.word	0x00010a50


	//   ....[139]....
        /*0510*/ 	.word	0x00010b10


	//   ....[140]....
        /*0514*/ 	.word	0x00010bf0


	//   ....[141]....
        /*0518*/ 	.word	0x00010cc0


	//   ....[142]....
        /*051c*/ 	.word	0x00010e20


	//   ....[143]....
        /*0520*/ 	.word	0x00010ec0


	//   ....[144]....
        /*0524*/ 	.word	0x00010f20


	//   ....[145]....
        /*0528*/ 	.word	0x00010fc0


	//   ....[146]....
        /*052c*/ 	.word	0x00011020


	//   ....[147]....
        /*0530*/ 	.word	0x000110c0


	//   ....[148]....
        /*0534*/ 	.word	0x00011120


	//   ....[149]....
        /*0538*/ 	.word	0x000111c0


	//   ....[150]....
        /*053c*/ 	.word	0x00011220


	//   ....[151]....
        /*0540*/ 	.word	0x000112c0


	//   ....[152]....
        /*0544*/ 	.word	0x00011320


	//   ....[153]....
        /*0548*/ 	.word	0x000113c0


	//   ....[154]....
        /*054c*/ 	.word	0x000114b0


	//   ....[155]....
        /*0550*/ 	.word	0x00011560


	//   ....[156]....
        /*0554*/ 	.word	0x000115c0


	//   ....[157]....
        /*0558*/ 	.word	0x00011690


	//   ....[158]....
        /*055c*/ 	.word	0x000116f0


	//   ....[159]....
        /*0560*/ 	.word	0x000117d0


	//   ....[160]....
        /*0564*/ 	.word	0x00011830


	//   ....[161]....
        /*0568*/ 	.word	0x00011910


	//   ....[162]....
        /*056c*/ 	.word	0x00011970


	//   ....[163]....
        /*0570*/ 	.word	0x00011a50


	//   ....[164]....
        /*0574*/ 	.word	0x00011ab0


	//   ....[165]....
        /*0578*/ 	.word	0x00011b90


	//   ....[166]....
        /*057c*/ 	.word	0x00011c80


	//----- nvinfo : EIATTR_REG_RECONFIG
	.align		4
.L_1460:
        /*0580*/ 	.byte	0x01, 0x54
	.zero		2


	//----- nvinfo : EIATTR_SYSCALL_OFFSETS
	.align		4
        /*0584*/ 	.byte	0x04, 0x46
        /*0586*/ 	.short	(.L_1462 - .L_1461)


	//   ....[0]....
.L_1461:
        /*0588*/ 	.word	0x00001510


	//   ....[1]....
        /*058c*/ 	.word	0x0000bfa0


	//   ....[2]....
        /*0590*/ 	.word	0x0000c0e0


	//   ....[3]....
        /*0594*/ 	.word	0x0000c1d0


	//   ....[4]....
        /*0598*/ 	.word	0x0000cdd0


	//----- nvinfo : EIATTR_MBARRIER_INSTR_OFFSETS
	.align		4
.L_1462:
        /*059c*/ 	.byte	0x04, 0x39
        /*059e*/ 	.short	(.L_1464 - .L_1463)


	//   ....[0]....
.L_1463:
        /*05a0*/ 	.word	0x00000170
        /*05a4*/ 	.word	0x000000ff
        /*05a8*/ 	.word	0x00022800
        /*05ac*/ 	.short	0x0100
        /*05ae*/ 	.byte	0x08
	.zero		1


	//   ....[1]....
        /*05b0*/ 	.word	0x00000180
        /*05b4*/ 	.word	0x000000ff
        /*05b8*/ 	.word	0x00022820
        /*05bc*/ 	.short	0x0100
        /*05be*/ 	.byte	0x08
	.zero		1


	//   ....[2]....
        /*05c0*/ 	.word	0x00000270
        /*05c4*/ 	.word	0x000000ff
        /*05c8*/ 	.word	0x00022830
        /*05cc*/ 	.short	0x0100
        /*05ce*/ 	.byte	0x08
	.zero		1


	//   ....[3]....
        /*05d0*/ 	.word	0x00000280
        /*05d4*/ 	.word	0x000000ff
        /*05d8*/ 	.word	0x00022840
        /*05dc*/ 	.short	0x0100
        /*05de*/ 	.byte	0x08
	.zero		1


	//   ....[4]....
        /*05e0*/ 	.word	0x00000290
        /*05e4*/ 	.word	0x000000ff
        /*05e8*/ 	.word	0x00022838
        /*05ec*/ 	.short	0x0100
        /*05ee*/ 	.byte	0x08
	.zero		1


	//   ....[5]....
        /*05f0*/ 	.word	0x000002a0
        /*05f4*/ 	.word	0x000000ff
        /*05f8*/ 	.word	0x00022848
        /*05fc*/ 	.short	0x0100
        /*05fe*/ 	.byte	0x08
	.zero		1


	//   ....[6]....
        /*0600*/ 	.word	0x000003d0
        /*0604*/ 	.word	0x000000ff
        /*0608*/ 	.word	0x00022850
        /*060c*/ 	.short	0x0100
        /*060e*/ 	.byte	0x08
	.zero		1


	//   ....[7]....
        /*0610*/ 	.word	0x000003e0
        /*0614*/ 	.word	0x000000ff
        /*0618*/ 	.word	0x00022860
        /*061c*/ 	.short	0x0100
        /*061e*/ 	.byte	0x08
	.zero		1


	//   ....[8]....
        /*0620*/ 	.word	0x000003f0
        /*0624*/ 	.word	0x000000ff
        /*0628*/ 	.word	0x00022858
        /*062c*/ 	.short	0x0100
        /*062e*/ 	.byte	0x08
	.zero		1


	//   ....[9]....
        /*0630*/ 	.word	0x00000400
        /*0634*/ 	.word	0x000000ff
        /*0638*/ 	.word	0x00022868
        /*063c*/ 	.short	0x0100
        /*063e*/ 	.byte	0x08
	.zero		1


	//   ....[10]....
        /*0640*/ 	.word	0x000004f0
        /*0644*/ 	.word	0x000000ff
        /*0648*/ 	.word	0x00022870
        /*064c*/ 	.short	0x0100
        /*064e*/ 	.byte	0x06
	.zero		1


	//   ....[11]....
        /*0650*/ 	.word	0x00000500
        /*0654*/ 	.word	0x000000ff
        /*0658*/ 	.word	0x00022880
        /*065c*/ 	.short	0x0100
        /*065e*/ 	.byte	0x06
	.zero		1


	//   ....[12]....
        /*0660*/ 	.word	0x00000510
        /*0664*/ 	.word	0x000000ff
        /*0668*/ 	.word	0x00022878
        /*066c*/ 	.short	0x0100
        /*066e*/ 	.byte	0x06
	.zero		1


	//   ....[13]....
        /*0670*/ 	.word	0x00000520
        /*0674*/ 	.word	0x000000ff
        /*0678*/ 	.word	0x00022888
        /*067c*/ 	.short	0x0100
        /*067e*/ 	.byte	0x06
	.zero		1


	//   ....[14]....
        /*0680*/ 	.word	0x00000650
        /*0684*/ 	.word	0x000000ff
        /*0688*/ 	.word	0x00022890
        /*068c*/ 	.short	0x0100
        /*068e*/ 	.byte	0x08
	.zero		1


	//   ....[15]....
        /*0690*/ 	.word	0x00000660
        /*0694*/ 	.word	0x000000ff
        /*0698*/ 	.word	0x000228a0
        /*069c*/ 	.short	0x0100
        /*069e*/ 	.byte	0x08
	.zero		1


	//   ....[16]....
        /*06a0*/ 	.word	0x00000670
        /*06a4*/ 	.word	0x000000ff
        /*06a8*/ 	.word	0x00022898
        /*06ac*/ 	.short	0x0100
        /*06ae*/ 	.byte	0x08
	.zero		1


	//   ....[17]....
        /*06b0*/ 	.word	0x00000680
        /*06b4*/ 	.word	0x000000ff
        /*06b8*/ 	.word	0x000228a8
        /*06bc*/ 	.short	0x0100
        /*06be*/ 	.byte	0x08
	.zero		1


	//   ....[18]....
        /*06c0*/ 	.word	0x000007c0
        /*06c4*/ 	.word	0x000000ff
        /*06c8*/ 	.word	0x000228b0
        /*06cc*/ 	.short	0x0100
        /*06ce*/ 	.byte	0x08
	.zero		1


	//   ....[19]....
        /*06d0*/ 	.word	0x000007d0
        /*06d4*/ 	.word	0x000000ff
        /*06d8*/ 	.word	0x000228c0
        /*06dc*/ 	.short	0x0100
        /*06de*/ 	.byte	0x08
	.zero		1


	//   ....[20]....
        /*06e0*/ 	.word	0x000007e0
        /*06e4*/ 	.word	0x000000ff
        /*06e8*/ 	.word	0x000228b8
        /*06ec*/ 	.short	0x0100
        /*06ee*/ 	.byte	0x08
	.zero		1


	//   ....[21]....
        /*06f0*/ 	.word	0x000007f0
        /*06f4*/ 	.word	0x000000ff
        /*06f8*/ 	.word	0x000228c8
        /*06fc*/ 	.short	0x0100
        /*06fe*/ 	.byte	0x08
	.zero		1


	//   ....[22]....
        /*0700*/ 	.word	0x00001540
        /*0704*/ 	.word	0x000000ff
        /*0708*/ 	.word	0x00022800
        /*070c*/ 	.short	0x010a
        /*070e*/ 	.byte	0x2a
	.zero		1


	//   ....[23]....
        /*0710*/ 	.word	0x000015d0
        /*0714*/ 	.word	0x000000ff
        /*0718*/ 	.word	0x00022830
        /*071c*/ 	.short	0x010a
        /*071e*/ 	.byte	0x2a
	.zero		1


	//   ....[24]....
        /*0720*/ 	.word	0x00001610
        /*0724*/ 	.word	0x000000ff
        /*0728*/ 	.word	0x00022830
        /*072c*/ 	.short	0x010a
        /*072e*/ 	.byte	0x2a
	.zero		1


	//   ....[25]....
        /*0730*/ 	.word	0x00002150
        /*0734*/ 	.word	0x000000ff
        /*0738*/ 	.word	0x00000000
        /*073c*/ 	.short	0x0101
        /*073e*/ 	.byte	0x04
	.zero		1


	//   ....[26]....
        /*0740*/ 	.word	0x000035e0
        /*0744*/ 	.word	0x000000ff
        /*0748*/ 	.word	0x00022850
        /*074c*/ 	.short	0x010a
        /*074e*/ 	.byte	0x2a
	.zero		1


	//   ....[27]....
        /*0750*/ 	.word	0x00003620
        /*0754*/ 	.word	0x000000ff
        /*0758*/ 	.word	0x00022850
        /*075c*/ 	.short	0x010a
        /*075e*/ 	.byte	0x2a
	.zero		1


	//   ....[28]....
        /*0760*/ 	.word	0x00003a10
        /*0764*/ 	.word	0x000000ff
        /*0768*/ 	.word	0x00000000
        /*076c*/ 	.short	0x0101
        /*076e*/ 	.byte	0x0a
	.zero		1


	//   ....[29]....
        /*0770*/ 	.word	0x00003bb0
        /*0774*/ 	.word	0x000000ff
        /*0778*/ 	.word	0x00022830
        /*077c*/ 	.short	0x010a
        /*077e*/ 	.byte	0x1c
	.zero		1


	//   ....[30]....
        /*0780*/ 	.word	0x00003bf0
        /*0784*/ 	.word	0x000000ff
        /*0788*/ 	.word	0x00022830
        /*078c*/ 	.short	0x010a
        /*078e*/ 	.byte	0x1c
	.zero		1


	//   ....[31]....
        /*0790*/ 	.word	0x00004280
        /*0794*/ 	.word	0x000000ff
        /*0798*/ 	.word	0x00000000
        /*079c*/ 	.short	0x0101
        /*079e*/ 	.byte	0x0a
	.zero		1


	//   ....[32]....
        /*07a0*/ 	.word	0x000061e0
        /*07a4*/ 	.word	0x000000ff
        /*07a8*/ 	.word	0x00022850
        /*07ac*/ 	.short	0x010a
        /*07ae*/ 	.byte	0x1c
	.zero		1


	//   ....[33]....
        /*07b0*/ 	.word	0x00006220
        /*07b4*/ 	.word	0x000000ff
        /*07b8*/ 	.word	0x00022850
        /*07bc*/ 	.short	0x010a
        /*07be*/ 	.byte	0x1c
	.zero		1


	//   ....[34]....
        /*07c0*/ 	.word	0x00006520
        /*07c4*/ 	.word	0x000000ff
        /*07c8*/ 	.word	0x00000000
        /*07cc*/ 	.short	0x0101
        /*07ce*/ 	.byte	0x1c
	.zero		1


	//   ....[35]....
        /*07d0*/ 	.word	0x00006650
        /*07d4*/ 	.word	0x000000ff
        /*07d8*/ 	.word	0x00022830
        /*07dc*/ 	.short	0x010a
        /*07de*/ 	.byte	0x1a
	.zero		1


	//   ....[36]....
        /*07e0*/ 	.word	0x00006690
        /*07e4*/ 	.word	0x000000ff
        /*07e8*/ 	.word	0x00022830
        /*07ec*/ 	.short	0x010a
        /*07ee*/ 	.byte	0x1a
	.zero		1


	//   ....[37]....
        /*07f0*/ 	.word	0x00006be0
        /*07f4*/ 	.word	0x000000ff
        /*07f8*/ 	.word	0x00000000
        /*07fc*/ 	.short	0x0101
        /*07fe*/ 	.byte	0x0a
	.zero		1


	//   ....[38]....
        /*0800*/ 	.word	0x000084f0
        /*0804*/ 	.word	0x000000ff
        /*0808*/ 	.word	0x00022850
        /*080c*/ 	.short	0x010a
        /*080e*/ 	.byte	0x1a
	.zero		1


	//   ....[39]....
        /*0810*/ 	.word	0x00008530
        /*0814*/ 	.word	0x000000ff
        /*0818*/ 	.word	0x00022850
        /*081c*/ 	.short	0x010a
        /*081e*/ 	.byte	0x1a
	.zero		1


	//   ....[40]....
        /*0820*/ 	.word	0x00008830
        /*0824*/ 	.word	0x000000ff
        /*0828*/ 	.word	0x00000000
        /*082c*/ 	.short	0x0101
        /*082e*/ 	.byte	0x1a
	.zero		1


	//   ....[41]....
        /*0830*/ 	.word	0x00009ae0
        /*0834*/ 	.word	0x000000ff
        /*0838*/ 	.word	0x00000000
        /*083c*/ 	.short	0x0101
        /*083e*/ 	.byte	0x04
	.zero		1


	//   ....[42]....
        /*0840*/ 	.word	0x0000c6d0
        /*0844*/ 	.word	0x000000ff
        /*0848*/ 	.word	0x00022840
        /*084c*/ 	.short	0x010a
        /*084e*/ 	.byte	0x2d
	.zero		1


	//   ....[43]....
        /*0850*/ 	.word	0x0000cc00
        /*0854*/ 	.word	0x000000ff
        /*0858*/ 	.word	0x00022830
        /*085c*/ 	.short	0x0107
        /*085e*/ 	.byte	0x2d
	.zero		1


	//   ....[44]....
        /*0860*/ 	.word	0x0000cc70
        /*0864*/ 	.word	0x000000ff
        /*0868*/ 	.word	0x00022830
        /*086c*/ 	.short	0x0101
        /*086e*/ 	.byte	0x2d
	.zero		1


	//   ....[45]....
        /*0870*/ 	.word	0x0000d570
        /*0874*/ 	.word	0x000000ff
        /*0878*/ 	.word	0x00022800
        /*087c*/ 	.short	0x0107
        /*087e*/ 	.byte	0x2d
	.zero		1


	//   ....[46]....
        /*0880*/ 	.word	0x0000d5b0
        /*0884*/ 	.word	0x000000ff
        /*0888*/ 	.word	0x00022800
        /*088c*/ 	.short	0x0101
        /*088e*/ 	.byte	0x2d
	.zero		1


	//   ....[47]....
        /*0890*/ 	.word	0x0000d5c0
        /*0894*/ 	.word	0x000000ff
        /*0898*/ 	.word	0x00022820
        /*089c*/ 	.short	0x010a
        /*089e*/ 	.byte	0x2d
	.zero		1


	//   ....[48]....
        /*08a0*/ 	.word	0x0000d610
        /*08a4*/ 	.word	0x000000ff
        /*08a8*/ 	.word	0x00022860
        /*08ac*/ 	.short	0x010a
        /*08ae*/ 	.byte	0x2d
	.zero		1


	//   ....[49]....
        /*08b0*/ 	.word	0x0000dd40
        /*08b4*/ 	.word	0x000000ff
        /*08b8*/ 	.word	0x00022850
        /*08bc*/ 	.short	0x0107
        /*08be*/ 	.byte	0x2d
	.zero		1


	//   ....[50]....
        /*08c0*/ 	.word	0x0000ddc0
        /*08c4*/ 	.word	0x000000ff
        /*08c8*/ 	.word	0x00022850
        /*08cc*/ 	.short	0x0101
        /*08ce*/ 	.byte	0x2d
	.zero		1


	//   ....[51]....
        /*08d0*/ 	.word	0x0000e0a0
        /*08d4*/ 	.word	0x00000020
        /*08d8*/ 	.word	0x00022840
        /*08dc*/ 	.short	0x010a
        /*08de*/ 	.byte	0x3f
	.zero		1


	//   ....[52]....
        /*08e0*/ 	.word	0x0000e4d0
        /*08e4*/ 	.word	0x00000020
        /*08e8*/ 	.word	0x00022830
        /*08ec*/ 	.short	0x0107
        /*08ee*/ 	.byte	0x3f
	.zero		1


	//   ....[53]....
        /*08f0*/ 	.word	0x0000e580
        /*08f4*/ 	.word	0x00000020
        /*08f8*/ 	.word	0x00022830
        /*08fc*/ 	.short	0x0101
        /*08fe*/ 	.byte	0x3f
	.zero		1


	//   ....[54]....
        /*0900*/ 	.word	0x0000e5b0
        /*0904*/ 	.word	0x00000020
        /*0908*/ 	.word	0x00022860
        /*090c*/ 	.short	0x010a
        /*090e*/ 	.byte	0x3f
	.zero		1


	//   ....[55]....
        /*0910*/ 	.word	0x0000eaf0
        /*0914*/ 	.word	0x00000020
        /*0918*/ 	.word	0x00022850
        /*091c*/ 	.short	0x0107
        /*091e*/ 	.byte	0x3f
	.zero		1


	//   ....[56]....
        /*0920*/ 	.word	0x0000ebb0
        /*0924*/ 	.word	0x00000020
        /*0928*/ 	.word	0x00022850
        /*092c*/ 	.short	0x0101
        /*092e*/ 	.byte	0x3f
	.zero		1


	//   ....[57]....
        /*0930*/ 	.word	0x0000eca0
        /*0934*/ 	.word	0x00000004
        /*0938*/ 	.word	0x00022820
        /*093c*/ 	.short	0x010a
        /*093e*/ 	.byte	0x3f
	.zero		1


	//   ....[58]....
        /*0940*/ 	.word	0x0000ede0
        /*0944*/ 	.word	0x00000005
        /*0948*/ 	.word	0x00022840
        /*094c*/ 	.short	0x010a
        /*094e*/ 	.byte	0x3f
	.zero		1


	//   ....[59]....
        /*0950*/ 	.word	0x0000ee80
        /*0954*/ 	.word	0x00000015
        /*0958*/ 	.word	0x00022840
        /*095c*/ 	.short	0x010a
        /*095e*/ 	.byte	0x3f
	.zero		1


	//   ....[60]....
        /*0960*/ 	.word	0x0000eec0
        /*0964*/ 	.word	0x00000005
        /*0968*/ 	.word	0x00022860
        /*096c*/ 	.short	0x010a
        /*096e*/ 	.byte	0x3f
	.zero		1


	//   ....[61]....
        /*0970*/ 	.word	0x0000ef00
        /*0974*/ 	.word	0x00000015
        /*0978*/ 	.word	0x00022860
        /*097c*/ 	.short	0x010a
        /*097e*/ 	.byte	0x3f
	.zero		1


	//   ....[62]....
        /*0980*/ 	.word	0x0000ef70
        /*0984*/ 	.word	0x00000005
        /*0988*/ 	.word	0x00022800
        /*098c*/ 	.short	0x010a
        /*098e*/ 	.byte	0x3f
	.zero		1


	//   ....[63]....
        /*0990*/ 	.word	0x0000efd0
        /*0994*/ 	.word	0x00000005
        /*0998*/ 	.word	0x00022830
        /*099c*/ 	.short	0x010a
        /*099e*/ 	.byte	0x3f
	.zero		1


	//   ....[64]....
        /*09a0*/ 	.word	0x0000f030
        /*09a4*/ 	.word	0x0000000b
        /*09a8*/ 	.word	0x00022850
        /*09ac*/ 	.short	0x010a
        /*09ae*/ 	.byte	0x3f
	.zero		1


	//   ....[65]....
        /*09b0*/ 	.word	0x0000f090
        /*09b4*/ 	.word	0x00000009
        /*09b8*/ 	.word	0x00022830
        /*09bc*/ 	.short	0x010a
        /*09be*/ 	.byte	0x3f
	.zero		1


	//   ....[66]....
        /*09c0*/ 	.word	0x0000f0f0
        /*09c4*/ 	.word	0x0000000b
        /*09c8*/ 	.word	0x00022850
        /*09cc*/ 	.short	0x010a
        /*09ce*/ 	.byte	0x3f
	.zero		1


	//   ....[67]....
        /*09d0*/ 	.word	0x0000f150
        /*09d4*/ 	.word	0x00000007
        /*09d8*/ 	.word	0x00022830
        /*09dc*/ 	.short	0x010a
        /*09de*/ 	.byte	0x3f
	.zero		1


	//   ....[68]....
        /*09e0*/ 	.word	0x0000f1b0
        /*09e4*/ 	.word	0x00000007
        /*09e8*/ 	.word	0x00022850
        /*09ec*/ 	.short	0x010a
        /*09ee*/ 	.byte	0x3f
	.zero		1


	//   ....[69]....
        /*09f0*/ 	.word	0x0000f290
        /*09f4*/ 	.word	0x00000003
        /*09f8*/ 	.word	0x00022840
        /*09fc*/ 	.short	0x010a
        /*09fe*/ 	.byte	0x3f
	.zero		1


	//   ....[70]....
        /*0a00*/ 	.word	0x00010310
        /*0a04*/ 	.word	0x00000003
        /*0a08*/ 	.word	0x00022820
        /*0a0c*/ 	.short	0x010a
        /*0a0e*/ 	.byte	0x3f
	.zero		1


	//   ....[71]....
        /*0a10*/ 	.word	0x00010370
        /*0a14*/ 	.word	0x00000003
        /*0a18*/ 	.word	0x00022860
        /*0a1c*/ 	.short	0x010a
        /*0a1e*/ 	.byte	0x3f
	.zero		1


	//   ....[72]....
        /*0a20*/ 	.word	0x00010d70
        /*0a24*/ 	.word	0x00000020
        /*0a28*/ 	.word	0x00022840
        /*0a2c*/ 	.short	0x010a
        /*0a2e*/ 	.byte	0x3f
	.zero		1


	//   ....[73]....
        /*0a30*/ 	.word	0x00011400
        /*0a34*/ 	.word	0x00000020
        /*0a38*/ 	.word	0x00022860
        /*0a3c*/ 	.short	0x010a
        /*0a3e*/ 	.byte	0x3f
	.zero		1


	//   ....[74]....
        /*0a40*/ 	.word	0x00011bd0
        /*0a44*/ 	.word	0x00000004
        /*0a48*/ 	.word	0x00022820
        /*0a4c*/ 	.short	0x010a
        /*0a4e*/ 	.byte	0x3f
	.zero		1


	//   ....[75]....
        /*0a50*/ 	.word	0x00011d40
        /*0a54*/ 	.word	0x00000005
        /*0a58*/ 	.word	0x00022840
        /*0a5c*/ 	.short	0x010a
        /*0a5e*/ 	.byte	0x3f
	.zero		1


	//   ....[76]....
        /*0a60*/ 	.word	0x00011d90
        /*0a64*/ 	.word	0x00000015
        /*0a68*/ 	.word	0x00022840
        /*0a6c*/ 	.short	0x010a
        /*0a6e*/ 	.byte	0x3f
	.zero		1


	//   ....[77]....
        /*0a70*/ 	.word	0x00011de0
        /*0a74*/ 	.word	0x00000005
        /*0a78*/ 	.word	0x00022860
        /*0a7c*/ 	.short	0x010a
        /*0a7e*/ 	.byte	0x3f
	.zero		1


	//----- nvinfo : EIATTR_NUM_MBARRIERS
	.align		4
.L_1464:
        /*0a80*/ 	.byte	0x03, 0x38
        /*0a82*/ 	.short	0x0016


	//----- nvinfo : EIATTR_EXIT_INSTR_OFFSETS
	.align		4
        /*0a84*/ 	.byte	0x04, 0x1c
        /*0a86*/ 	.short	(.L_1466 - .L_1465)


	//   ....[0]....
.L_1465:
        /*0a88*/ 	.word	0x0000ef50


	//----- nvinfo : EIATTR_MAX_THREADS
	.align		4
.L_1466:
        /*0a8c*/ 	.byte	0x04, 0x05
        /*0a8e*/ 	.short	(.L_1468 - .L_1467)
.L_1467:
        /*0a90*/ 	.word	0x00000180
        /*0a94*/ 	.word	0x00000001
        /*0a98*/ 	.word	0x00000001


	//----- nvinfo : EIATTR_CRS_STACK_SIZE
	.align		4
.L_1468:
        /*0a9c*/ 	.byte	0x04, 0x1e
        /*0a9e*/ 	.short	(.L_1470 - .L_1469)
.L_1469:
        /*0aa0*/ 	.word	0x00000000


	//----- nvinfo : EIATTR_CBANK_PARAM_SIZE
	.align		4
.L_1470:
        /*0aa4*/ 	.byte	0x03, 0x19
        /*0aa6*/ 	.short	0x0a70


	//----- nvinfo : EIATTR_PARAM_CBANK
	.align		4
        /*0aa8*/ 	.byte	0x04, 0x0a
        /*0aaa*/ 	.short	(.L_1472 - .L_1471)
	.align		4
.L_1471:
        /*0aac*/ 	.word	index@(.nv.constant0._ZN7cutlass13device_kernelIN5flash11enable_sm90INS1_16FlashAttnFwdSm90INS1_25CollectiveMainloopFwdSm90ILi2EN4cute5tupleIJNS5_1CILi1EEES8_S8_EEENS6_IJNS7_ILi128EEENS7_ILi96EEENS7_ILi64EEEEEELi256ENS_10bfloat16_tEfNS_4arch4Sm90ELb1ELb0ELb1ELb0ELb1ELb0ELb0ELb1ELb0ELb1ELb1ELb0EEENS1_21CollectiveEpilogueFwdINS6_IJSA_NS7_ILi256EEESB_EEES9_SE_SG_Li256ELb0ELb1ELb1ELb0EEENS1_19SingleTileSchedulerILb0ELb1ELb1ELi128EEEEEEEEEvNT_6ParamsE)
        /*0ab0*/ 	.short	0x0210
        /*0ab2*/ 	.short	0x0a70


	//----- nvinfo : EIATTR_SW_WAR
	.align		4
.L_1472:
        /*0ab4*/ 	.byte	0x04, 0x36
        /*0ab6*/ 	.short	(.L_1474 - .L_1473)
.L_1473:
        /*0ab8*/ 	.word	0x00000008
.L_1474:


//--------------------- .nv.info._ZN7cutlass13device_kernelIN5flash11enable_sm90INS1_16FlashAttnFwdSm90INS1_25CollectiveMainloopFwdSm90ILi2EN4cute5tupleIJNS5_1CILi1EEES8_S8_EEENS6_IJNS7_ILi128EEENS7_ILi96EEENS7_ILi64EEEEEELi256ENS_10bfloat16_tEfNS_4arch4Sm90ELb1ELb0ELb1ELb0ELb1ELb0ELb1ELb1ELb0ELb1ELb1ELb0EEENS1_21CollectiveEpilogueFwdINS6_IJSA_NS7_ILi256EEESB_EEES9_SE_SG_Li256ELb0ELb1ELb1ELb0EEENS1_19SingleTileSchedulerILb0ELb1ELb1ELi128EEEEEEEEEvNT_6ParamsE --------------------------
	.section	.nv.info._ZN7cutlass13device_kernelIN5flash11enable_sm90INS1_16FlashAttnFwdSm90INS1_25CollectiveMainloopFwdSm90ILi2EN4cute5tupleIJNS5_1CILi1EEES8_S8_EEENS6_IJNS7_ILi128EEENS7_ILi96EEENS7_ILi64EEEEEELi256ENS_10bfloat16_tEfNS_4arch4Sm90ELb1ELb0ELb1ELb0ELb1ELb0ELb1ELb1ELb0ELb1ELb1ELb0EEENS1_21CollectiveEpilogueFwdINS6_IJSA_NS7_ILi256EEESB_EEES9_SE_SG_Li256ELb0ELb1ELb1ELb0EEENS1_19SingleTileSchedulerILb0ELb1ELb1ELi128EEEEEEEEEvNT_6ParamsE,"",@"SHT_CUDA_INFO"
	.sectionflags	@""
	.align	4


	//----- nvinfo : EIATTR_CUDA_API_VERSION
	.align		4
        /*0000*/ 	.byte	0x04, 0x37
        /*0002*/ 	.short	(.L_1476 - .L_1475)
.L_1475:
        /*0004*/ 	.word	0x00000082


	//----- nvinfo : EIATTR_KPARAM_INFO
	.align		4
.L_1476:
        /*0008*/ 	.byte	0x04, 0x17
        /*000a*/ 	.short	(.L_1478 - .L_1477)
.L_1477:
        /*000c*/ 	.word	0x00000000
        /*0010*/ 	.short	0x0000
        /*0012*/ 	.short	0x0070
        /*0014*/ 	.byte	0x00, 0xf0, 0x01, 0x2c


	//----- nvinfo : EIATTR_SPARSE_MMA_MASK
	.align		4
.L_1478:
        /*0018*/ 	.byte	0x03, 0x50
        /*001a*/ 	.short	0x0000


	//----- nvinfo : EIATTR_MAXREG_COUNT
	.align		4
        /*001c*/ 	.byte	0x03, 0x1b
        /*001e*/ 	.short	0x00a8


	//----- nvinfo : EIATTR_NUM_BARRIERS
	.align		4
        /*0020*/ 	.byte	0x02, 0x4c
        /*0022*/ 	.byte	0x10
	.zero		1


	//----- nvinfo : EIATTR_EXTERNS
	.align		4
        /*0024*/ 	.byte	0x04, 0x0f
        /*0026*/ 	.short	(.L_1480 - .L_1479)


	//   ....[0]....
	.align		4
.L_1479:
        /*0028*/ 	.word	index@(__assertfail)


	//----- nvinfo : EIATTR_ANNOTATIONS
	.align		4
.L_1480:
        /*002c*/ 	.byte	0x04, 0x55
        /*002e*/ 	.short	(.L_1482 - .L_1481)


	//   ....[0]....
.L_1481:
        /*0030*/ 	.word	0x00000001
        /*0034*/ 	.byte	0x00, 0x0a, 0x00, 0x00, 0x01, 0x00, 0x00, 0x00, 0x90, 0xac, 0x00, 0x00, 0x01, 0x00, 0x00, 0x00
        /*0044*/ 	.byte	0xa0, 0xce, 0x00, 0x00, 0x01, 0x00, 0x00, 0x00, 0x60, 0xe1, 0x00, 0x00, 0x01, 0x00, 0x00, 0x00
        /*0054*/ 	.byte	0xf0, 0xfd, 0x00, 0x00


	//----- nvinfo : EIATTR_MERCURY_ISA_VERSION
	.align		4
.L_1482:
        /*0058*/ 	.byte	0x03, 0x5f
        /*005a*/ 	.short	0x0101


	//----- nvinfo : EIATTR_INT_WARP_WIDE_INSTR_OFFSETS
	.align		4
        /*005c*/ 	.byte	0x04, 0x31
        /*005e*/ 	.short	(.L_1484 - .L_1483)


	//   ....[0]....
.L_1483:
        /*0060*/ 	.word	0x000000c0


	//   ....[1]....
        /*0064*/ 	.word	0x000000d0


	//   ....[2]....
        /*0068*/ 	.word	0x000000e0


	//   ....[3]....
        /*006c*/ 	.word	0x00000180


	//----- nvinfo : EIATTR_COOP_GROUP_MASK_REGIDS
	.align		4
.L_1484:
        /*0070*/ 	.byte	0x04, 0x29
        /*0072*/ 	.short	(.L_1486 - .L_1485)


	//   ....[0]....
.L_1485:
        /*0074*/ 	.word	0xffffffff


	//   ....[1]....
        /*0078*/ 	.word	0xffffffff


	//   ....[2]....
        /*007c*/ 	.word	0xffffffff


	//   ....[3]....
        /*0080*/ 	.word	0xffffffff


	//   ....[4]....
        /*0084*/ 	.word	0xffffffff


	//   ....[5]....
        /*0088*/ 	.word	0xffffffff


	//   ....[6]....
        /*008c*/ 	.word	0xffffffff


	//   ....[7]....
        /*0090*/ 	.word	0xffffffff


	//   ....[8]....
        /*0094*/ 	.word	0xffffffff


	//   ....[9]....
        /*0098*/ 	.word	0xffffffff


	//   ....[10]....
        /*009c*/ 	.word	0xffffffff


	//   ....[11]....
        /*00a0*/ 	.word	0xffffffff


	//   ....[12]....
        /*00a4*/ 	.word	0xffffffff


	//   ....[13]....
        /*00a8*/ 	.word	0xffffffff


	//   ....[14]....
        /*00ac*/ 	.word	0xffffffff


	//   ....[15]....
        /*00b0*/ 	.word	0xffffffff


	//   ....[16]....
        /*00b4*/ 	.word	0xffffffff


	//   ....[17]....
        /*00b8*/ 	.word	0xffffffff


	//   ....[18]....
        /*00bc*/ 	.word	0xffffffff


	//   ....[19]....
        /*00c0*/ 	.word	0xffffffff


	//   ....[20]....
        /*00c4*/ 	.word	0xffffffff


	//   ....[21]....
        /*00c8*/ 	.word	0xffffffff


	//   ....[22]....
        /*00cc*/ 	.word	0xffffffff


	//   ....[23]....
        /*00d0*/ 	.word	0xffffffff


	//   ....[24]....
        /*00d4*/ 	.word	0xffffffff


	//   ....[25]....
        /*00d8*/ 	.word	0xffffffff


	//   ....[26]....
        /*00dc*/ 	.word	0xffffffff


	//   ....[27]....
        /*00e0*/ 	.word	0xffffffff


	//   ....[28]....
        /*00e4*/ 	.word	0xffffffff


	//   ....[29]....
        /*00e8*/ 	.word	0xffffffff


	//   ....[30]....
        /*00ec*/ 	.word	0xffffffff


	//   ....[31]....
        /*00f0*/ 	.word	0xffffffff


	//   ....[32]....
        /*00f4*/ 	.word	0xffffffff


	//   ....[33]....
        /*00f8*/ 	.word	0xffffffff


	//   ....[34]....
        /*00fc*/ 	.word	0xffffffff


	//   ....[35]....
        /*0100*/ 	.word	0xffffffff


	//   ....[36]....
        /*0104*/ 	.word	0xffffffff


	//   ....[37]....
        /*0108*/ 	.word	0xffffffff


	//   ....[38]....
        /*010c*/ 	.word	0xffffffff


	//   ....[39]....
        /*0110*/ 	.word	0xffffffff


	//   ....[40]....
        /*0114*/ 	.word	0xffffffff


	//   ....[41]....
        /*0118*/ 	.word	0xffffffff


	//   ....[42]....
        /*011c*/ 	.word	0xffffffff


	//   ....[43]....
        /*0120*/ 	.word	0xffffffff


	//   ....[44]....
        /*0124*/ 	.word	0xffffffff


	//   ....[45]....
        /*0128*/ 	.word	0xffffffff


	//   ....[46]....
        /*012c*/ 	.word	0xffffffff


	//   ....[47]....
        /*0130*/ 	.word	0xffffffff


	//   ....[48]....
        /*0134*/ 	.word	0xffffffff


	//   ....[49]....
        /*0138*/ 	.word	0xffffffff


	//   ....[50]....
        /*013c*/ 	.word	0xffffffff


	//   ....[51]....
        /*0140*/ 	.word	0xffffffff


	//   ....[52]....
        /*0144*/ 	.word	0xffffffff


	//   ....[53]....
        /*0148*/ 	.word	0xffffffff


	//   ....[54]....
        /*014c*/ 	.word	0xffffffff


	//   ....[55]....
        /*0150*/ 	.word	0xffffffff


	//   ....[56]....
        /*0154*/ 	.word	0xffffffff


	//   ....[57]....
        /*0158*/ 	.word	0xffffffff


	//   ....[58]....
        /*015c*/ 	.word	0xffffffff


	//   ....[59]....
        /*0160*/ 	.word	0xffffffff


	//   ....[60]....
        /*0164*/ 	.word	0xffffffff


	//   ....[61]....
        /*0168*/ 	.word	0xffffffff


	//   ....[62]....
        /*016c*/ 	.word	0xffffffff


	//   ....[63]....
        /*0170*/ 	.word	0xffffffff


	//   ....[64]....
        /*0174*/ 	.word	0xffffffff


	//   ....[65]....
        /*0178*/ 	.word	0xffffffff


	//   ....[66]....
        /*017c*/ 	.word	0xffffffff


	//   ....[67]....
        /*0180*/ 	.word	0xffffffff


	//   ....[68]....
        /*0184*/ 	.word	0xffffffff


	//   ....[69]....
        /*0188*/ 	.word	0xffffffff


	//   ....[70]....
        /*018c*/ 	.word	0xffffffff


	//   ....[71]....
        /*0190*/ 	.word	0xffffffff


	//   ....[72]....
        /*0194*/ 	.word	0xffffffff


	//   ....[73]....
        /*0198*/ 	.word	0xffffffff


	//   ....[74]....
        /*019c*/ 	.word	0xffffffff


	//   ....[75]....
        /*01a0*/ 	.word	0xffffffff


	//   ....[76]....
        /*01a4*/ 	.word	0xffffffff


	//   ....[77]....
        /*01a8*/ 	.word	0xffffffff


	//   ....[78]....
        /*01ac*/ 	.word	0xffffffff


	//   ....[79]....
        /*01b0*/ 	.word	0xffffffff


	//   ....[80]....
        /*01b4*/ 	.word	0xffffffff


	//   ....[81]....
        /*01b8*/ 	.word	0xffffffff


	//   ....[82]....
        /*01bc*/ 	.word	0xffffffff


	//   ....[83]....
        /*01c0*/ 	.word	0xffffffff


	//   ....[84]....
        /*01c4*/ 	.word	0xffffffff


	//   ....[85]....
        /*01c8*/ 	.word	0xffffffff


	//   ....[86]....
        /*01cc*/ 	.word	0xffffffff


	//   ....[87]....
        /*01d0*/ 	.word	0xffffffff


	//   ....[88]....
        /*01d4*/ 	.word	0xffffffff


	//   ....[89]....
        /*01d8*/ 	.word	0xffffffff


	//   ....[90]....
        /*01dc*/ 	.word	0xffffffff


	//   ....[91]....
        /*01e0*/ 	.word	0xffffffff


	//   ....[92]....
        /*01e4*/ 	.word	0xffffffff


	//   ....[93]....
        /*01e8*/ 	.word	0xffffffff


	//   ....[94]....
        /*01ec*/ 	.word	0xffffffff


	//   ....[95]....
        /*01f0*/ 	.word	0xffffffff


	//   ....[96]....
        /*01f4*/ 	.word	0xffffffff


	//   ....[97]....
        /*01f8*/ 	.word	0xffffffff


	//   ....[98]....
        /*01fc*/ 	.word	0xffffffff


	//   ....[99]....
        /*0200*/ 	.word	0xffffffff


	//   ....[100]....
        /*0204*/ 	.word	0xffffffff


	//   ....[101]....
        /*0208*/ 	.word	0xffffffff


	//   ....[102]....
        /*020c*/ 	.word	0xffffffff


	//   ....[103]....
        /*0210*/ 	.word	0xffffffff


	//   ....[104]....
        /*0214*/ 	.word	0xffffffff


	//   ....[105]....
        /*0218*/ 	.word	0xffffffff


	//   ....[106]....
        /*021c*/ 	.word	0xffffffff


	//   ....[107]....
        /*0220*/ 	.word	0xffffffff


	//   ....[108]....
        /*0224*/ 	.word	0xffffffff


	//   ....[109]....
        /*0228*/ 	.word	0xffffffff


	//   ....[110]....
        /*022c*/ 	.word	0xffffffff


	//   ....[111]....
        /*0230*/ 	.word	0xffffffff


	//   ....[112]....
        /*0234*/ 	.word	0xffffffff


	//   ....[113]....
        /*0238*/ 	.word	0xffffffff


	//   ....[114]....
        /*023c*/ 	.word	0xffffffff


	//   ....[115]....
        /*0240*/ 	.word	0xffffffff


	//   ....[116]....
        /*0244*/ 	.word	0xffffffff


	//   ....[117]....
        /*0248*/ 	.word	0x0500000f


	//   ....[118]....
        /*024c*/ 	.word	0x0500000f


	//   ....[119]....
        /*0250*/ 	.word	0x0500000f


	//   ....[120]....
        /*0254*/ 	.word	0x0500000f


	//   ....[121]....
        /*0258*/ 	.word	0x0500000f


	//   ....[122]....
        /*025c*/ 	.word	0x0500000f


	//   ....[123]....
        /*0260*/ 	.word	0x0500000f


	//   ....[124]....
        /*0264*/ 	.word	0x0500000f


	//   ....[125]....
        /*0268*/ 	.word	0x0500000f


	//   ....[126]....
        /*026c*/ 	.word	0x0500000f


	//   ....[127]....
        /*0270*/ 	.word	0x0500000f


	//   ....[128]....
        /*0274*/ 	.word	0x0500000f


	//   ....[129]....
        /*0278*/ 	.word	0x0500000f


	//   ....[130]....
        /*027c*/ 	.word	0x0500000f


	//   ....[131]....
        /*0280*/ 	.word	0x0500000f


	//   ....[132]....
        /*0284*/ 	.word	0x0500000f


	//   ....[133]....
        /*0288*/ 	.word	0x0500000f


	//   ....[134]....
        /*028c*/ 	.word	0x0500000f


	//   ....[135]....
        /*0290*/ 	.word	0x0500000f


	//   ....[136]....
        /*0294*/ 	.word	0x0500000f


	//   ....[137]....
        /*0298*/ 	.word	0x0500000f


	//   ....[138]....
        /*029c*/ 	.word	0x0500000f


	//   ....[139]....
        /*02a0*/ 	.word	0x0500000f


	//   ....[140]....
        /*02a4*/ 	.word	0x0500000f


	//   ....[141]....
        /*02a8*/ 	.word	0x0500000f


	//   ....[142]....
        /*02ac*/ 	.word	0x0500000f


	//   ....[143]....
        /*02b0*/ 	.word	0x0500000f


	//   ....[144]....
        /*02b4*/ 	.word	0x0500000f


	//   ....[145]....
        /*02b8*/ 	.word	0x0500000f


	//   ....[146]....
        /*02bc*/ 	.word	0x0500000f


	//   ....[147]....
        /*02c0*/ 	.word	0x0500000f


	//   ....[148]....
        /*02c4*/ 	.word	0x0500000f


	//   ....[149]....
        /*02c8*/ 	.word	0x0500000f


	//   ....[150]....
        /*02cc*/ 	.word	0x0500000f


	//   ....[151]....
        /*02d0*/ 	.word	0x0500000f


	//   ....[152]....
        /*02d4*/ 	.word	0x0500000f


	//   ....[153]....
        /*02d8*/ 	.word	0x0500000f


	//   ....[154]....
        /*02dc*/ 	.word	0x0500000f


	//   ....[155]....
        /*02e0*/ 	.word	0x0500000f


	//   ....[156]....
        /*02e4*/ 	.word	0x0500000f


	//   ....[157]....
        /*02e8*/ 	.word	0x0500000f


	//   ....[158]....
        /*02ec*/ 	.word	0x0500000f


	//   ....[159]....
        /*02f0*/ 	.word	0x0500000f


	//   ....[160]....
        /*02f4*/ 	.word	0x0500000f


	//   ....[161]....
        /*02f8*/ 	.word	0x0500000f


	//   ....[162]....
        /*02fc*/ 	.word	0x0500000f


	//   ....[163]....
        /*0300*/ 	.word	0x0500000f


	//   ....[164]....
        /*0304*/ 	.word	0x0500000f


	//   ....[165]....
        /*0308*/ 	.word	0x0500000f


	//   ....[166]....
        /*030c*/ 	.word	0x0500000f


	//   ....[167]....
        /*0310*/ 	.word	0x0500000f


	//   ....[168]....
        /*0314*/ 	.word	0x0500000f


	//   ....[169]....
        /*0318*/ 	.word	0x0500000f


	//   ....[170]....
        /*031c*/ 	.word	0x0500000f


	//   ....[171]....
        /*0320*/ 	.word	0x0500000f


	//   ....[172]....
        /*0324*/ 	.word	0x0500000f


	//   ....[173]....
        /*0328*/ 	.word	0x0500000f


	//   ....[174]....
        /*032c*/ 	.word	0x0500000f


	//   ....[175]....
        /*0330*/ 	.word	0x0500000f


	//   ....[176]....
        /*0334*/ 	.word	0x0500000f


	//   ....[177]....
        /*0338*/ 	.word	0x0500000f


	//   ....[178]....
        /*033c*/ 	.word	0x0500000f


	//   ....[179]....
        /*0340*/ 	.word	0x0500000f


	//   ....[180]....
        /*0344*/ 	.word	0x0500000f


	//   ....[181]....
        /*0348*/ 	.word	0x0500000f


	//   ....[182]....
        /*034c*/ 	.word	0x0500000f


	//   ....[183]....
        /*0350*/ 	.word	0x0500000f


	//   ....[184]....
        /*0354*/ 	.word	0x0500000f


	//   ....[185]....
        /*0358*/ 	.word	0x0500000f


	//   ....[186]....
        /*035c*/ 	.word	0x0500000f


	//   ....[187]....
        /*0360*/ 	.word	0x0500000f


	//   ....[188]....
        /*0364*/ 	.word	0x0500000f


	//   ....[189]....
        /*0368*/ 	.word	0x0500000f


	//   ....[190]....
        /*036c*/ 	.word	0x0500000f


	//   ....[191]....
        /*0370*/ 	.word	0x0500000f


	//   ....[192]....
        /*0374*/ 	.word	0x0500000f


	//   ....[193]....
        /*0378*/ 	.word	0x0500000f


	//   ....[194]....
        /*037c*/ 	.word	0x0500000f


	//   ....[195]....
        /*0380*/ 	.word	0x0500000f


	//   ....[196]....
        /*0384*/ 	.word	0x0500000f


	//   ....[197]....
        /*0388*/ 	.word	0x0500000f


	//   ....[198]....
        /*038c*/ 	.word	0x0500000f


	//----- nvinfo : EIATTR_COOP_GROUP_INSTR_OFFSETS
	.align		4
.L_1486:
        /*0390*/ 	.byte	0x04, 0x28
        /*0392*/ 	.short	(.L_1488 - .L_1487)


	//   ....[0]....
.L_1487:
        /*0394*/ 	.word	0x00000080


	//   ....[1]....
        /*0398*/ 	.word	0x000000b0


	//   ....[2]....
        /*039c*/ 	.word	0x000002f0


	//   ....[3]....
        /*03a0*/ 	.word	0x00000450


	//   ....[4]....
        /*03a4*/ 	.word	0x00000570


	//   ....[5]....
        /*03a8*/ 	.word	0x000006d0


	//   ....[6]....
        /*03ac*/ 	.word	0x000013a0


	//   ....[7]....
        /*03b0*/ 	.word	0x00002980


	//   ....[8]....
        /*03b4*/ 	.word	0x000029c0


	//   ....[9]....
        /*03b8*/ 	.word	0x00003700


	//   ....[10]....
        /*03bc*/ 	.word	0x00003740


	//   ....[11]....
        /*03c0*/ 	.word	0x00003760


	//   ....[12]....
        /*03c4*/ 	.word	0x00003780


	//   ....[13]....
        /*03c8*/ 	.word	0x000053c0


	//   ....[14]....
        /*03cc*/ 	.word	0x00005400


	//   ....[15]....
        /*03d0*/ 	.word	0x000062b0


	//   ....[16]....
        /*03d4*/ 	.word	0x000062e0


	//   ....[17]....
        /*03d8*/ 	.word	0x00006310


	//   ....[18]....
        /*03dc*/ 	.word	0x00006320


	//   ....[19]....
        /*03e0*/ 	.word	0x00008c20


	//   ....[20]....
        /*03e4*/ 	.word	0x00008c70


	//   ....[21]....
        /*03e8*/ 	.word	0x00008c90


	//   ....[22]....
        /*03ec*/ 	.word	0x00008cb0


	//   ....[23]....
        /*03f0*/ 	.word	0x0000a280


	//   ....[24]....
        /*03f4*/ 	.word	0x0000a2b0


	//   ....[25]....
        /*03f8*/ 	.word	0x0000a300


	//   ....[26]....
        /*03fc*/ 	.word	0x0000a310


	//   ....[27]....
        /*0400*/ 	.word	0x0000b420


	//   ....[28]....
        /*0404*/ 	.word	0x0000b470


	//   ....[29]....
        /*0408*/ 	.word	0x0000b4b0


	//   ....[30]....
        /*040c*/ 	.word	0x0000b4e0


	//   ....[31]....
        /*0410*/ 	.word	0x0000b520


	//   ....[32]....
        /*0414*/ 	.word	0x0000b540


	//   ....[33]....
        /*0418*/ 	.word	0x0000c1b0


	//   ....[34]....
        /*041c*/ 	.word	0x0000c1c0


	//   ....[35]....
        /*0420*/ 	.word	0x0000d200


	//   ....[36]....
        /*0424*/ 	.word	0x0000e420


	//   ....[37]....
        /*0428*/ 	.word	0x0000e440


	//   ....[38]....
        /*042c*/ 	.word	0x0000e460


	//   ....[39]....
        /*0430*/ 	.word	0x0000e480


	//   ....[40]....
        /*0434*/ 	.word	0x0000e4d0


	//   ....[41]....
        /*0438*/ 	.word	0x0000e4f0


	//   ....[42]....
        /*043c*/ 	.word	0x0000e540


	//   ....[43]....
        /*0440*/ 	.word	0x0000e560


	//   ....[44]....
        /*0444*/ 	.word	0x0000e5b0


	//   ....[45]....
        /*0448*/ 	.word	0x0000e5d0


	//   ....[46]....
        /*044c*/ 	.word	0x0000e620


	//   ....[47]....
        /*0450*/ 	.word	0x0000e640


	//   ....[48]....
        /*0454*/ 	.word	0x0000ebf0


	//   ....[49]....
        /*0458*/ 	.word	0x0000ec40


	//   ....[50]....
        /*045c*/ 	.word	0x0000ec60


	//   ....[51]....
        /*0460*/ 	.word	0x0000ec90


	//   ....[52]....
        /*0464*/ 	.word	0x0000ece0


	//   ....[53]....
        /*0468*/ 	.word	0x0000ed10


	//   ....[54]....
        /*046c*/ 	.word	0x0000eda0


	//   ....[55]....
        /*0470*/ 	.word	0x0000edc0


	//   ....[56]....
        /*0474*/ 	.word	0x0000ee20


	//   ....[57]....
        /*0478*/ 	.word	0x0000ee70


	//   ....[58]....
        /*047c*/ 	.word	0x0000eeb0


	//   ....[59]....
        /*0480*/ 	.word	0x0000ef10


	//   ....[60]....
        /*0484*/ 	.word	0x0000efd0


	//   ....[61]....
        /*0488*/ 	.word	0x0000eff0


	//   ....[62]....
        /*048c*/ 	.word	0x0000f020


	//   ....[63]....
        /*0490*/ 	.word	0x0000f150


	//   ....[64]....
        /*0494*/ 	.word	0x0000f680


	//   ....[65]....
        /*0498*/ 	.word	0x0000f6b0


	//   ....[66]....
        /*049c*/ 	.word	0x0000f730


	//   ....[67]....
        /*04a0*/ 	.word	0x0000f790


	//   ....[68]....
        /*04a4*/ 	.word	0x0000f7c0


	//   ....[69]....
        /*04a8*/ 	.word	0x0000f800


	//   ....[70]....
        /*04ac*/ 	.word	0x0000f8c0


	//   ....[71]....
        /*04b0*/ 	.word	0x0000f8d0


	//   ....[72]....
        /*04b4*/ 	.word	0x0000f980


	//   ....[73]....
        /*04b8*/ 	.word	0x0000f9b0


	//   ....[74]....
        /*04bc*/ 	.word	0x0000fa50


	//   ....[75]....
        /*04c0*/ 	.word	0x0000fa70


	//   ....[76]....
        /*04c4*/ 	.word	0x0000fb10


	//   ....[77]....
        /*04c8*/ 	.word	0x0000fb40


	//   ....[78]....
        /*04cc*/ 	.word	0x0000fbd0


	//   ....[79]....
        /*04d0*/ 	.word	0x0000fc20


	//   ....[80]....
        /*04d4*/ 	.word	0x0000fff0


	//   ....[81]....
        /*04d8*/ 	.word	0x00010020


	//   ....[82]....
        /*04dc*/ 	.word	0x00010050


	//   ....[83]....
        /*04e0*/ 	.word	0x00010070


	//   ....[84]....
        /*04e4*/ 	.word	0x00010090


	//   ....[85]....
        /*04e8*/ 	.word	0x000100c0


	//   ....[86]....
        /*04ec*/ 	.word	0x000100f0


	//   ....[87]....
        /*04f0*/ 	.word	0x00010160


	//   ....[88]....
        /*04f4*/ 	.word	0x00010180


	//   ....[89]....
        /*04f8*/ 	.word	0x000101b0


	//   ....[90]....
        /*04fc*/ 	.word	0x00010260


	//   ....[91]....
        /*0500*/ 	.word	0x00010310


	//   ....[92]....
        /*0504*/ 	.word	0x00010ae0


	//   ....[93]....
        /*0508*/ 	.word	0x00010b00


	//   ....[94]....
        /*050c*/ 	.word	0x00010b10


	//   ....[95]....
        /*0510*/ 	.word	0x00010b30


	//   ....[96]....
        /*0514*/ 	.word	0x00010b50


	//   ....[97]....
        /*0518*/ 	.word	0x00010b80


	//   ....[98]....
        /*051c*/ 	.word	0x00010ba0


	//   ....[99]....
        /*0520*/ 	.word	0x00010bd0


	//   ....[100]....
        /*0524*/ 	.word	0x00010bf0


	//   ....[101]....
        /*0528*/ 	.word	0x00010c20


	//   ....[102]....
        /*052c*/ 	.word	0x00010c40


	//   ....[103]....
        /*0530*/ 	.word	0x00010c70


	//   ....[104]....
        /*0534*/ 	.word	0x00010fd0


	//   ....[105]....
        /*0538*/ 	.word	0x00010ff0


	//   ....[106]....
        /*053c*/ 	.word	0x00011000


	//   ....[107]....
        /*0540*/ 	.word	0x00011010


	//   ....[108]....
        /*0544*/ 	.word	0x00011030


	//   ....[109]....
        /*0548*/ 	.word	0x00011050


	//   ....[110]....
        /*054c*/ 	.word	0x000110b0


	//   ....[111]....
        /*0550*/ 	.word	0x000110d0


	//   ....[112]....
        /*0554*/ 	.word	0x00011130


	//   ....[113]....
        /*0558*/ 	.word	0x00011140


	//   ....[114]....
        /*055c*/ 	.word	0x000111c0


	//   ....[115]....
        /*0560*/ 	.word	0x00011230


	//   ....[116]....
        /*0564*/ 	.word	0x00011560


	//   ....[117]....
        /*0568*/ 	.word	0x00011b10


	//   ....[118]....
        /*056c*/ 	.word	0x00011c00


	//   ....[119]....
        /*0570*/ 	.word	0x00011ca0


	//   ....[120]....
        /*0574*/ 	.word	0x00011d00


	//   ....[121]....
        /*0578*/ 	.word	0x00011dc0


	//   ....[122]....
        /*057c*/ 	.word	0x00011e20


	//   ....[123]....
        /*0580*/ 	.word	0x00011ee0


	//   ....[124]....
        /*0584*/ 	.word	0x00011f40


	//   ....[125]....
        /*0588*/ 	.word	0x00012000


	//   ....[126]....
        /*058c*/ 	.word	0x00012060


	//   ....[127]....
        /*0590*/ 	.word	0x00012120


	//   ....[128]....
        /*0594*/ 	.word	0x00012180


	//   ....[129]....
        /*0598*/ 	.word	0x00012220


	//   ....[130]....
        /*059c*/ 	.word	0x000122d0


	//   ....[131]....
        /*05a0*/ 	.word	0x00012330


	//   ....[132]....
        /*05a4*/ 	.word	0x000123e0


	//   ....[133]....
        /*05a8*/ 	.word	0x000124d0


	//   ....[134]....
        /*05ac*/ 	.word	0x00012610


	//   ....[135]....
        /*05b0*/ 	.word	0x00012670


	//   ....[136]....
        /*05b4*/ 	.word	0x00012780


	//   ....[137]....
        /*05b8*/ 	.word	0x000127e0


	//   ....[138]....
        /*05bc*/ 	.word	0x00012930


	//   ....[139]....
        /*05c0*/ 	.word	0x00012990


	//   ....[140]....
        /*05c4*/ 	.word	0x000129f0


	//   ....[141]....
        /*05c8*/ 	.word	0x00012ae0


	//   ....[142]....
        /*05cc*/ 	.word	0x00012c10


	//   ....[143]....
        /*05d0*/ 	.word	0x00012c80


	//   ....[144]....
        /*05d4*/ 	.word	0x00012d20


	//   ....[145]....
        /*05d8*/ 	.word	0x00012db0


	//   ....[146]....
        /*05dc*/ 	.word	0x00012e40


	//   ....[147]....
        /*05e0*/ 	.word	0x00012ee0


	//   ....[148]....
        /*05e4*/ 	.word	0x00012f70


	//   ....[149]....
        /*05e8*/ 	.word	0x00013040


	//   ....[150]....
        /*05ec*/ 	.word	0x00013170


	//   ....[151]....
        /*05f0*/ 	.word	0x000131c0


	//   ....[152]....
        /*05f4*/ 	.word	0x00013240


	//   ....[153]....
        /*05f8*/ 	.word	0x00013320


	//   ....[154]....
        /*05fc*/ 	.word	0x00013450


	//   ....[155]....
        /*0600*/ 	.word	0x000134a0


	//   ....[156]....
        /*0604*/ 	.word	0x00013510


	//   ....[157]....
        /*0608*/ 	.word	0x00013600


	//   ....[158]....
        /*060c*/ 	.word	0x00013730


	//   ....[159]....
        /*0610*/ 	.word	0x00013780


	//   ....[160]....
        /*0614*/ 	.word	0x00013800


	//   ....[161]....
        /*0618*/ 	.word	0x000138d0


	//   ....[162]....
        /*061c*/ 	.word	0x00013a20


	//   ....[163]....
        /*0620*/ 	.word	0x00013ae0


	//   ....[164]....
        /*0624*/ 	.word	0x00013b70


	//   ....[165]....
        /*0628*/ 	.word	0x00013c30


	//   ....[166]....
        /*062c*/ 	.word	0x00013d10


	//   ....[167]....
        /*0630*/ 	.word	0x00013dd0


	//   ....[168]....
        /*0634*/ 	.word	0x00013eb0


	//   ....[169]....
        /*0638*/ 	.word	0x00013f70


	//   ....[170]....
        /*063c*/ 	.word	0x00014050


	//   ....[171]....
        /*0640*/ 	.word	0x00014110


	//   ....[172]....
        /*0644*/ 	.word	0x000141f0


	//   ....[173]....
        /*0648*/ 	.word	0x000142c0


	//   ....[174]....
        /*064c*/ 	.word	0x00014420


	//   ....[175]....
        /*0650*/ 	.word	0x000144c0


	//   ....[176]....
        /*0654*/ 	.word	0x00014520


	//   ....[177]....
        /*0658*/ 	.word	0x000145c0


	//   ....[178]....
        /*065c*/ 	.word	0x00014620


	//   ....[179]....
        /*0660*/ 	.word	0x000146c0


	//   ....[180]....
        /*0664*/ 	.word	0x00014720


	//   ....[181]....
        /*0668*/ 	.word	0x000147c0


	//   ....[182]....
        /*066c*/ 	.word	0x00014820


	//   ....[183]....
        /*0670*/ 	.word	0x000148c0


	//   ....[184]....
        /*0674*/ 	.word	0x00014920


	//   ....[185]....
        /*0678*/ 	.word	0x000149c0


	//   ....[186]....
        /*067c*/ 	.word	0x00014aa0


	//   ....[187]....
        /*0680*/ 	.word	0x00014b40


	//   ....[188]....
        /*0684*/ 	.word	0x00014bb0


	//   ....[189]....
        /*0688*/ 	.word	0x00014c80


	//   ....[190]....
        /*068c*/ 	.word	0x00014ce0


	//   ....[191]....
        /*0690*/ 	.word	0x00014db0


	//   ....[192]....
        /*0694*/ 	.word	0x00014e10


	//   ....[193]....
        /*0698*/ 	.word	0x00014ee0


	//   ....[194]....
        /*069c*/ 	.word	0x00014f40


	//   ....[195]....
        /*06a0*/ 	.word	0x00015010


	//   ....[196]....
        /*06a4*/ 	.word	0x00015070


	//   ....[197]....
        /*06a8*/ 	.word	0x00015140


	//   ....[198]....
        /*06ac*/ 	.word	0x00015250


	//----- nvinfo : EIATTR_REG_RECONFIG
	.align		4
.L_1488:
        /*06b0*/ 	.byte	0x01, 0x54
	.zero		2


	//----- nvinfo : EIATTR_SYSCALL_OFFSETS
	.align		4
        /*06b4*/ 	.byte	0x04, 0x46
        /*06b6*/ 	.short	(.L_1490 - .L_1489)


	//   ....[0]....
.L_1489:
        /*06b8*/ 	.word	0x000015e0


	//   ....[1]....
        /*06bc*/ 	.word	0x0000da60


	//   ....[2]....
        /*06c0*/ 	.word	0x0000dba0


	//   ....[3]....
        /*06c4*/ 	.word	0x0000dc90


	//   ....[4]....
        /*06c8*/ 	.word	0x0000e8c0


	//   ....[5]....
        /*06cc*/ 	.word	0x0000f3a0


	//----- nvinfo : EIATTR_MBARRIER_INSTR_OFFSETS
	.align		4
.L_1490:
        /*06d0*/ 	.byte	0x04, 0x39
        /*06d2*/ 	.short	(.L_1492 - .L_1491)


	//   ....[0]....
.L_1491:
        /*06d4*/ 	.word	0x00000190
        /*06d8*/ 	.word	0x000000ff
        /*06dc*/ 	.word	0x00032400
        /*06e0*/ 	.short	0x0100
        /*06e2*/ 	.byte	0x08
	.zero		1


	//   ....[1]....
        /*06e4*/ 	.word	0x000001a0
        /*06e8*/ 	.word	0x000000ff
        /*06ec*/ 	.word	0x00032410
        /*06f0*/ 	.short	0x0100
        /*06f2*/ 	.byte	0x08
	.zero		1


	//   ....[2]....
        /*06f4*/ 	.word	0x000001b0
        /*06f8*/ 	.word	0x000000ff
        /*06fc*/ 	.word	0x00032420
        /*0700*/ 	.short	0x0100
        /*0702*/ 	.byte	0x08
	.zero		1


	//   ....[3]....
        /*0704*/ 	.word	0x000002a0
        /*0708*/ 	.word	0x000000ff
        /*070c*/ 	.word	0x00032430
        /*0710*/ 	.short	0x0100
        /*0712*/ 	.byte	0x08
	.zero		1


	//   ....[4]....
        /*0714*/ 	.word	0x000002b0
        /*0718*/ 	.word	0x000000ff
        /*071c*/ 	.word	0x00032440
        /*0720*/ 	.short	0x0100
        /*0722*/ 	.byte	0x08
	.zero		1


	//   ....[5]....
        /*0724*/ 	.word	0x000002c0
        /*0728*/ 	.word	0x000000ff
        /*072c*/ 	.word	0x00032438
        /*0730*/ 	.short	0x0100
        /*0732*/ 	.byte	0x08
	.zero		1


	//   ....[6]....
        /*0734*/ 	.word	0x000002d0
        /*0738*/ 	.word	0x000000ff
        /*073c*/ 	.word	0x00032448
        /*0740*/ 	.short	0x0100
        /*0742*/ 	.byte	0x08
	.zero		1


	//   ....[7]....
        /*0744*/ 	.word	0x00000400
        /*0748*/ 	.word	0x000000ff
        /*074c*/ 	.word	0x00032450
        /*0750*/ 	.short	0x0100
        /*0752*/ 	.byte	0x08
	.zero		1


	//   ....[8]....
        /*0754*/ 	.word	0x00000410
        /*0758*/ 	.word	0x000000ff
        /*075c*/ 	.word	0x00032460
        /*0760*/ 	.short	0x0100
        /*0762*/ 	.byte	0x08
	.zero		1


	//   ....[9]....
        /*0764*/ 	.word	0x00000420
        /*0768*/ 	.word	0x000000ff
        /*076c*/ 	.word	0x00032458
        /*0770*/ 	.short	0x0100
        /*0772*/ 	.byte	0x08
	.zero		1


	//   ....[10]....
        /*0774*/ 	.word	0x00000430
        /*0778*/ 	.word	0x000000ff
        /*077c*/ 	.word	0x00032468
        /*0780*/ 	.short	0x0100
        /*0782*/ 	.byte	0x08
	.zero		1


	//   ....[11]....
        /*0784*/ 	.word	0x00000520
        /*0788*/ 	.word	0x000000ff
        /*078c*/ 	.word	0x00032470
        /*0790*/ 	.short	0x0100
        /*0792*/ 	.byte	0x06
	.zero		1


	//   ....[12]....
        /*0794*/ 	.word	0x00000530
        /*0798*/ 	.word	0x000000ff
        /*079c*/ 	.word	0x00032480
        /*07a0*/ 	.short	0x0100
        /*07a2*/ 	.byte	0x06
	.zero		1


	//   ....[13]....
        /*07a4*/ 	.word	0x00000540
        /*07a8*/ 	.word	0x000000ff
        /*07ac*/ 	.word	0x00032478
        /*07b0*/ 	.short	0x0100
        /*07b2*/ 	.byte	0x06
	.zero		1


	//   ....[14]....
        /*07b4*/ 	.word	0x00000550
        /*07b8*/ 	.word	0x000000ff
        /*07bc*/ 	.word	0x00032488
        /*07c0*/ 	.short	0x0100
        /*07c2*/ 	.byte	0x06
	.zero		1


	//   ....[15]....
        /*07c4*/ 	.word	0x00000680
        /*07c8*/ 	.word	0x000000ff
        /*07cc*/ 	.word	0x00032490
        /*07d0*/ 	.short	0x0100
        /*07d2*/ 	.byte	0x08
	.zero		1


	//   ....[16]....
        /*07d4*/ 	.word	0x00000690
        /*07d8*/ 	.word	0x000000ff
        /*07dc*/ 	.word	0x000324a0
        /*07e0*/ 	.short	0x0100
        /*07e2*/ 	.byte	0x08
	.zero		1


	//   ....[17]....
        /*07e4*/ 	.word	0x000006a0
        /*07e8*/ 	.word	0x000000ff
        /*07ec*/ 	.word	0x00032498
        /*07f0*/ 	.short	0x0100
        /*07f2*/ 	.byte	0x08
	.zero		1


	//   ....[18]....
        /*07f4*/ 	.word	0x000006b0
        /*07f8*/ 	.word	0x000000ff
        /*07fc*/ 	.word	0x000324a8
        /*0800*/ 	.short	0x0100
        /*0802*/ 	.byte	0x08
	.zero		1


	//   ....[19]....
        /*0804*/ 	.word	0x000007e0
        /*0808*/ 	.word	0x000000ff
        /*080c*/ 	.word	0x000324b0
        /*0810*/ 	.short	0x0100
        /*0812*/ 	.byte	0x08
	.zero		1


	//   ....[20]....
        /*0814*/ 	.word	0x000007f0
        /*0818*/ 	.word	0x000000ff
        /*081c*/ 	.word	0x000324c0
        /*0820*/ 	.short	0x0100
        /*0822*/ 	.byte	0x08
	.zero		1


	//   ....[21]....
        /*0824*/ 	.word	0x00000800
        /*0828*/ 	.word	0x000000ff
        /*082c*/ 	.word	0x000324b8
        /*0830*/ 	.short	0x0100
        /*0832*/ 	.byte	0x08
	.zero		1


	//   ....[22]....
        /*0834*/ 	.word	0x00000810
        /*0838*/ 	.word	0x000000ff
        /*083c*/ 	.word	0x000324c8
        /*0840*/ 	.short	0x0100
        /*0842*/ 	.byte	0x08
	.zero		1


	//   ....[23]....
        /*0844*/ 	.word	0x00001610
        /*0848*/ 	.word	0x000000ff
        /*084c*/ 	.word	0x00032400
        /*0850*/ 	.short	0x010a
        /*0852*/ 	.byte	0x3d
	.zero		1


	//   ....[24]....
        /*0854*/ 	.word	0x00001690
        /*0858*/ 	.word	0x000000ff
        /*085c*/ 	.word	0x00032430
        /*0860*/ 	.short	0x010a
        /*0862*/ 	.byte	0x3d
	.zero		1


	//   ....[25]....
        /*0864*/ 	.word	0x000016d0
        /*0868*/ 	.word	0x000000ff
        /*086c*/ 	.word	0x00032430
        /*0870*/ 	.short	0x010a
        /*0872*/ 	.byte	0x3d
	.zero		1


	//   ....[26]....
        /*0874*/ 	.word	0x000019d0
        /*0878*/ 	.word	0x000000ff
        /*087c*/ 	.word	0x00032410
        /*0880*/ 	.short	0x010a
        /*0882*/ 	.byte	0x3d
	.zero		1


	//   ....[27]....
        /*0884*/ 	.word	0x00001a10
        /*0888*/ 	.word	0x000000ff
        /*088c*/ 	.word	0x00032450
        /*0890*/ 	.short	0x010a
        /*0892*/ 	.byte	0x3d
	.zero		1


	//   ....[28]....
        /*0894*/ 	.word	0x00001a50
        /*0898*/ 	.word	0x000000ff
        /*089c*/ 	.word	0x00032450
        /*08a0*/ 	.short	0x010a
        /*08a2*/ 	.byte	0x3d
	.zero		1


	//   ....[29]....
        /*08a4*/ 	.word	0x00002d90
        /*08a8*/ 	.word	0x000000ff
        /*08ac*/ 	.word	0x00000000
        /*08b0*/ 	.short	0x0101
        /*08b2*/ 	.byte	0x04
	.zero		1


	//   ....[30]....
        /*08b4*/ 	.word	0x00004540
        /*08b8*/ 	.word	0x000000ff
        /*08bc*/ 	.word	0x00000000
        /*08c0*/ 	.short	0x0101
        /*08c2*/ 	.byte	0x06
	.zero		1


	//   ....[31]....
        /*08c4*/ 	.word	0x00004690
        /*08c8*/ 	.word	0x000000ff
        /*08cc*/ 	.word	0x00032430
        /*08d0*/ 	.short	0x010a
        /*08d2*/ 	.byte	0x05
	.zero		1


	//   ....[32]....
        /*08d4*/ 	.word	0x000046d0
        /*08d8*/ 	.word	0x000000ff
        /*08dc*/ 	.word	0x00032430
        /*08e0*/ 	.short	0x010a
        /*08e2*/ 	.byte	0x05
	.zero		1


	//   ....[33]....
        /*08e4*/ 	.word	0x00004a20
        /*08e8*/ 	.word	0x000000ff
        /*08ec*/ 	.word	0x00032450
        /*08f0*/ 	.short	0x010a
        /*08f2*/ 	.byte	0x05
	.zero		1


	//   ....[34]....
        /*08f4*/ 	.word	0x00004a60
        /*08f8*/ 	.word	0x000000ff
        /*08fc*/ 	.word	0x00032450
        /*0900*/ 	.short	0x010a
        /*0902*/ 	.byte	0x05
	.zero		1


	//   ....[35]....
        /*0904*/ 	.word	0x000058e0
        /*0908*/ 	.word	0x000000ff
        /*090c*/ 	.word	0x00000000
        /*0910*/ 	.short	0x0101
        /*0912*/ 	.byte	0x0b
	.zero		1


	//   ....[36]....
        /*0914*/ 	.word	0x00007910
        /*0918*/ 	.word	0x000000ff
        /*091c*/ 	.word	0x00000000
        /*0920*/ 	.short	0x0101
        /*0922*/ 	.byte	0x05
	.zero		1


	//   ....[37]....
        /*0924*/ 	.word	0x00007a40
        /*0928*/ 	.word	0x000000ff
        /*092c*/ 	.word	0x00032430
        /*0930*/ 	.short	0x010a
        /*0932*/ 	.byte	0x07
	.zero		1


	//   ....[38]....
        /*0934*/ 	.word	0x00007a80
        /*0938*/ 	.word	0x000000ff
        /*093c*/ 	.word	0x00032430
        /*0940*/ 	.short	0x010a
        /*0942*/ 	.byte	0x07
	.zero		1


	//   ....[39]....
        /*0944*/ 	.word	0x00007ca0
        /*0948*/ 	.word	0x000000ff
        /*094c*/ 	.word	0x00032450
        /*0950*/ 	.short	0x010a
        /*0952*/ 	.byte	0x07
	.zero		1


	//   ....[40]....
        /*0954*/ 	.word	0x00007ce0
        /*0958*/ 	.word	0x000000ff
        /*095c*/ 	.word	0x00032450
        /*0960*/ 	.short	0x010a
        /*0962*/ 	.byte	0x07
	.zero		1


	//   ....[41]....
        /*0964*/ 	.word	0x00008740
        /*0968*/ 	.word	0x000000ff
        /*096c*/ 	.word	0x00000000
        /*0970*/ 	.short	0x0101
        /*0972*/ 	.byte	0x0b
	.zero		1


	//   ....[42]....
        /*0974*/ 	.word	0x0000a260
        /*0978*/ 	.word	0x000000ff
        /*097c*/ 	.word	0x00000000
        /*0980*/ 	.short	0x0101
        /*0982*/ 	.byte	0x07
	.zero		1


	//   ....[43]....
        /*0984*/ 	.word	0x0000b550
        /*0988*/ 	.word	0x000000ff
        /*098c*/ 	.word	0x00000000
        /*0990*/ 	.short	0x0101
        /*0992*/ 	.byte	0x04
	.zero		1


	//   ....[44]....
        /*0994*/ 	.word	0x0000e1b0
        /*0998*/ 	.word	0x000000ff
        /*099c*/ 	.word	0x00032440
        /*09a0*/ 	.short	0x010a
        /*09a2*/ 	.byte	0x2c
	.zero		1


	//   ....[45]....
        /*09a4*/ 	.word	0x0000e6e0
        /*09a8*/ 	.word	0x000000ff
        /*09ac*/ 	.word	0x00032430
        /*09b0*/ 	.short	0x0107
        /*09b2*/ 	.byte	0x2c
	.zero		1


	//   ....[46]....
        /*09b4*/ 	.word	0x0000e750
        /*09b8*/ 	.word	0x000000ff
        /*09bc*/ 	.word	0x00032430
        /*09c0*/ 	.short	0x0101
        /*09c2*/ 	.byte	0x2c
	.zero		1


	//   ....[47]....
        /*09c4*/ 	.word	0x0000f220
        /*09c8*/ 	.word	0x000000ff
        /*09cc*/ 	.word	0x00032400
        /*09d0*/ 	.short	0x0107
        /*09d2*/ 	.byte	0x2c
	.zero		1


	//   ....[48]....
        /*09d4*/ 	.word	0x0000f270
        /*09d8*/ 	.word	0x000000ff
        /*09dc*/ 	.word	0x00032400
        /*09e0*/ 	.short	0x0101
        /*09e2*/ 	.byte	0x2c
	.zero		1


	//   ....[49]....
        /*09e4*/ 	.word	0x0000fd10
        /*09e8*/ 	.word	0x000000ff
        /*09ec*/ 	.word	0x00032410
        /*09f0*/ 	.short	0x0107
        /*09f2*/ 	.byte	0x2c
	.zero		1


	//   ....[50]....
        /*09f4*/ 	.word	0x0000fd70
        /*09f8*/ 	.word	0x000000ff
        /*09fc*/ 	.word	0x00032410
        /*0a00*/ 	.short	0x0101
        /*0a02*/ 	.byte	0x2c
	.zero		1


	//   ....[51]....
        /*0a04*/ 	.word	0x0000fd80
        /*0a08*/ 	.word	0x000000ff
        /*0a0c*/ 	.word	0x00032420
        /*0a10*/ 	.short	0x010a
        /*0a12*/ 	.byte	0x2c
	.zero		1


	//   ....[52]....
        /*0a14*/ 	.word	0x0000fdd0
        /*0a18*/ 	.word	0x000000ff
        /*0a1c*/ 	.word	0x00032460
        /*0a20*/ 	.short	0x010a
        /*0a22*/ 	.byte	0x2c
	.zero		1


	//   ....[53]....
        /*0a24*/ 	.word	0x00010510
        /*0a28*/ 	.word	0x000000ff
        /*0a2c*/ 	.word	0x00032450
        /*0a30*/ 	.short	0x0107
        /*0a32*/ 	.byte	0x2c
	.zero		1


	//   ....[54]....
        /*0a34*/ 	.word	0x00010590
        /*0a38*/ 	.word	0x000000ff
        /*0a3c*/ 	.word	0x00032450
        /*0a40*/ 	.short	0x0101
        /*0a42*/ 	.byte	0x2c
	.zero		1


	//   ....[55]....
        /*0a44*/ 	.word	0x000108e0
        /*0a48*/ 	.word	0x00000013
        /*0a4c*/ 	.word	0x00032440
        /*0a50*/ 	.short	0x010a
        /*0a52*/ 	.byte	0x3f
	.zero		1


	//   ....[56]....
        /*0a54*/ 	.word	0x00010d10
        /*0a58*/ 	.word	0x00000013
        /*0a5c*/ 	.word	0x00032430
        /*0a60*/ 	.short	0x0107
        /*0a62*/ 	.byte	0x3f
	.zero		1


	//   ....[57]....
        /*0a64*/ 	.word	0x00010dc0
        /*0a68*/ 	.word	0x00000013
        /*0a6c*/ 	.word	0x00032430
        /*0a70*/ 	.short	0x0101
        /*0a72*/ 	.byte	0x3f
	.zero		1


	//   ....[58]....
        /*0a74*/ 	.word	0x00010df0
        /*0a78*/ 	.word	0x00000013
        /*0a7c*/ 	.word	0x00032460
        /*0a80*/ 	.short	0x010a
        /*0a82*/ 	.byte	0x3f
	.zero		1


	//   ....[59]....
        /*0a84*/ 	.word	0x00011330
        /*0a88*/ 	.word	0x00000013
        /*0a8c*/ 	.word	0x00032450
        /*0a90*/ 	.short	0x0107
        /*0a92*/ 	.byte	0x3f
	.zero		1


	//   ....[60]....
        /*0a94*/ 	.word	0x000113f0
        /*0a98*/ 	.word	0x00000013
        /*0a9c*/ 	.word	0x00032450
        /*0aa0*/ 	.short	0x0101
        /*0aa2*/ 	.byte	0x3f
	.zero		1


	//   ....[61]....
        /*0aa4*/ 	.word	0x000114e0
        /*0aa8*/ 	.word	0x00000004
        /*0aac*/ 	.word	0x00032420
        /*0ab0*/ 	.short	0x010a
        /*0ab2*/ 	.byte	0x3f
	.zero		1


	//   ....[62]....
        /*0ab4*/ 	.word	0x00011640
        /*0ab8*/ 	.word	0x00000005
        /*0abc*/ 	.word	0x00032440
        /*0ac0*/ 	.short	0x010a
        /*0ac2*/ 	.byte	0x3f
	.zero		1


	//   ....[63]....
        /*0ac4*/ 	.word	0x000116e0
        /*0ac8*/ 	.word	0x00000011
        /*0acc*/ 	.word	0x00032440
        /*0ad0*/ 	.short	0x010a
        /*0ad2*/ 	.byte	0x3f
	.zero		1


	//   ....[64]....
        /*0ad4*/ 	.word	0x00011720
        /*0ad8*/ 	.word	0x00000005
        /*0adc*/ 	.word	0x00032460
        /*0ae0*/ 	.short	0x010a
        /*0ae2*/ 	.byte	0x3f
	.zero		1


	//   ....[65]....
        /*0ae4*/ 	.word	0x00011760
        /*0ae8*/ 	.word	0x00000011
        /*0aec*/ 	.word	0x00032460
        /*0af0*/ 	.short	0x010a
        /*0af2*/ 	.byte	0x3f
	.zero		1


	//   ....[66]....
        /*0af4*/ 	.word	0x000117d0
        /*0af8*/ 	.word	0x00000003
        /*0afc*/ 	.word	0x00032400
        /*0b00*/ 	.short	0x010a
        /*0b02*/ 	.byte	0x3f
	.zero		1


	//   ....[67]....
        /*0b04*/ 	.word	0x00011830
        /*0b08*/ 	.word	0x00000003
        /*0b0c*/ 	.word	0x00032430
        /*0b10*/ 	.short	0x010a
        /*0b12*/ 	.byte	0x3f
	.zero		1


	//   ....[68]....
        /*0b14*/ 	.word	0x00011890
        /*0b18*/ 	.word	0x00000003
        /*0b1c*/ 	.word	0x00032410
        /*0b20*/ 	.short	0x010a
        /*0b22*/ 	.byte	0x3f
	.zero		1


	//   ....[69]....
        /*0b24*/ 	.word	0x000118f0
        /*0b28*/ 	.word	0x00000003
        /*0b2c*/ 	.word	0x00032450
        /*0b30*/ 	.short	0x010a
        /*0b32*/ 	.byte	0x3f
	.zero		1


	//   ....[70]....
        /*0b34*/ 	.word	0x00011950
        /*0b38*/ 	.word	0x00000099
        /*0b3c*/ 	.word	0x00032430
        /*0b40*/ 	.short	0x010a
        /*0b42*/ 	.byte	0x3f
	.zero		1


	//   ....[71]....
        /*0b44*/ 	.word	0x000119b0
        /*0b48*/ 	.word	0x000000cb
        /*0b4c*/ 	.word	0x00032450
        /*0b50*/ 	.short	0x010a
        /*0b52*/ 	.byte	0x3f
	.zero		1


	//   ....[72]....
        /*0b54*/ 	.word	0x00011a10
        /*0b58*/ 	.word	0x00000099
        /*0b5c*/ 	.word	0x00032430
        /*0b60*/ 	.short	0x010a
        /*0b62*/ 	.byte	0x3f
	.zero		1


	//   ....[73]....
        /*0b64*/ 	.word	0x00011a70
        /*0b68*/ 	.word	0x000000cb
        /*0b6c*/ 	.word	0x00032450
        /*0b70*/ 	.short	0x010a
        /*0b72*/ 	.byte	0x3f
	.zero		1


	//   ....[74]....
        /*0b74*/ 	.word	0x00011b50
        /*0b78*/ 	.word	0x00000003
        /*0b7c*/ 	.word	0x00032440
        /*0b80*/ 	.short	0x010a
        /*0b82*/ 	.byte	0x3f
	.zero		1


	//   ....[75]....
        /*0b84*/ 	.word	0x00013910
        /*0b88*/ 	.word	0x00000003
        /*0b8c*/ 	.word	0x00032420
        /*0b90*/ 	.short	0x010a
        /*0b92*/ 	.byte	0x3f
	.zero		1


	//   ....[76]....
        /*0b94*/ 	.word	0x00013970
        /*0b98*/ 	.word	0x00000003
        /*0b9c*/ 	.word	0x00032460
        /*0ba0*/ 	.short	0x010a
        /*0ba2*/ 	.byte	0x3f
	.zero		1


	//   ....[77]....
        /*0ba4*/ 	.word	0x00014370
        /*0ba8*/ 	.word	0x00000013
        /*0bac*/ 	.word	0x00032440
        /*0bb0*/ 	.short	0x010a
        /*0bb2*/ 	.byte	0x3f
	.zero		1


	//   ....[78]....
        /*0bb4*/ 	.word	0x000149f0
        /*0bb8*/ 	.word	0x00000013
        /*0bbc*/ 	.word	0x00032460
        /*0bc0*/ 	.short	0x010a
        /*0bc2*/ 	.byte	0x3f
	.zero		1


	//   ....[79]....
        /*0bc4*/ 	.word	0x00015170
        /*0bc8*/ 	.word	0x00000004
        /*0bcc*/ 	.word	0x00032420
        /*0bd0*/ 	.short	0x010a
        /*0bd2*/ 	.byte	0x3f
	.zero		1


	//   ....[80]....
        /*0bd4*/ 	.word	0x00015310
        /*0bd8*/ 	.word	0x00000005
        /*0bdc*/ 	.word	0x00032440
        /*0be0*/ 	.short	0x010a
        /*0be2*/ 	.byte	0x3f
	.zero		1


	//   ....[81]....
        /*0be4*/ 	.word	0x00015360
        /*0be8*/ 	.word	0x00000011
        /*0bec*/ 	.word	0x00032440
        /*0bf0*/ 	.short	0x010a
        /*0bf2*/ 	.byte	0x3f
	.zero		1


	//   ....[82]....
        /*0bf4*/ 	.word	0x000153b0
        /*0bf8*/ 	.word	0x00000005
        /*0bfc*/ 	.word	0x00032460
        /*0c00*/ 	.short	0x010a
        /*0c02*/ 	.byte	0x3f
	.zero		1


	//----- nvinfo : EIATTR_NUM_MBARRIERS
	.align		4
.L_1492:
        /*0c04*/ 	.byte	0x03, 0x38
        /*0c06*/ 	.short	0x0017


	//----- nvinfo : EIATTR_EXIT_INSTR_OFFSETS
	.align		4
        /*0c08*/ 	.byte	0x04, 0x1c
        /*0c0a*/ 	.short	(.L_1494 - .L_1493)


	//   ....[0]....
.L_1493:
        /*0c0c*/ 	.word	0x000117b0


	//----- nvinfo : EIATTR_MAX_THREADS
	.align		4
.L_1494:
        /*0c10*/ 	.byte	0x04, 0x05
        /*0c12*/ 	.short	(.L_1496 - .L_1495)
.L_1495:
        /*0c14*/ 	.word	0x00000180
        /*0c18*/ 	.word	0x00000001
        /*0c1c*/ 	.word	0x00000001


	//----- nvinfo : EIATTR_CRS_STACK_SIZE
	.align		4
.L_1496:
        /*0c20*/ 	.byte	0x04, 0x1e
        /*0c22*/ 	.short	(.L_1498 - .L_1497)
.L_1497:
        /*0c24*/ 	.word	0x00000000


	//----- nvinfo : EIATTR_CBANK_PARAM_SIZE
	.align		4
.L_1498:
        /*0c28*/ 	.byte	0x03, 0x19
        /*0c2a*/ 	.short	0x0b70


	//----- nvinfo : EIATTR_PARAM_CBANK
	.align		4
        /*0c2c*/ 	.byte	0x04, 0x0a
        /*0c2e*/ 	.short	(.L_1500 - .L_1499)
	.align		4
.L_1499:
        /*0c30*/ 	.word	index@(.nv.constant0._ZN7cutlass13device_kernelIN5flash11enable_sm90INS1_16FlashAttnFwdSm90INS1_25CollectiveMainloopFwdSm90ILi2EN4cute5tupleIJNS5_1CILi1EEES8_S8_EEENS6_IJNS7_ILi128EEENS7_ILi96EEENS7_ILi64EEEEEELi256ENS_10bfloat16_tEfNS_4arch4Sm90ELb1ELb0ELb1ELb0ELb1ELb0ELb1ELb1ELb0ELb1ELb1ELb0EEENS1_21CollectiveEpilogueFwdINS6_IJSA_NS7_ILi256EEESB_EEES9_SE_SG_Li256ELb0ELb1ELb1ELb0EEENS1_19SingleTileSchedulerILb0ELb1ELb1ELi128EEEEEEEEEvNT_6ParamsE)
        /*0c34*/ 	.short	0x0210
        /*0c36*/ 	.short	0x0b70


	//----- nvinfo : EIATTR_SW_WAR
	.align		4
.L_1500:
        /*0c38*/ 	.byte	0x04, 0x36
        /*0c3a*/ 	.short	(.L_1502 - .L_1501)
.L_1501:
        /*0c3c*/ 	.word	0x00000008
.L_1502:


//--------------------- .nv.info._ZN7cutlass13device_kernelIN5flash11enable_sm90INS1_16FlashAttnFwdSm90INS1_25CollectiveMainloopFwdSm90ILi2EN4cute5tupleIJNS5_1CILi1EEES8_S8_EEENS6_IJNS7_ILi128EEENS7_ILi96EEENS7_ILi64EEEEEELi256ENS_10bfloat16_tEfNS_4arch4Sm90ELb1ELb0ELb1ELb1ELb1ELb0ELb0ELb1ELb0ELb1ELb1ELb0EEENS1_21CollectiveEpilogueFwdINS6_IJSA_NS7_ILi256EEESB_EEES9_SE_SG_Li256ELb1ELb1ELb1ELb0EEENS1_36VarlenDynamicPersistentTileSchedulerILi128ELi96ELi256ELi128ELb1ELb1ELb1ELb1ELb1ELb1EEEEEEEEEvNT_6ParamsE --------------------------
	.section	.nv.info._ZN7cutlass13device_kernelIN5flash11enable_sm90INS1_16FlashAttnFwdSm90INS1_25CollectiveMainloopFwdSm90ILi2EN4cute5tupleIJNS5_1CILi1EEES8_S8_EEENS6_IJNS7_ILi128EEENS7_ILi96EEENS7_ILi64EEEEEELi256ENS_10bfloat16_tEfNS_4arch4Sm90ELb1ELb0ELb1ELb1ELb1ELb0ELb0ELb1ELb0ELb1ELb1ELb0EEENS1_21CollectiveEpilogueFwdINS6_IJSA_NS7_ILi256EEESB_EEES9_SE_SG_Li256ELb1ELb1ELb1ELb0EEENS1_36VarlenDynamicPersistentTileSchedulerILi128ELi96ELi256ELi128ELb1ELb1ELb1ELb1ELb1ELb1EEEEEEEEEvNT_6ParamsE,"",@"SHT_CUDA_INFO"
	.sectionflags	@""
	.align	4


	//----- nvinfo : EIATTR_CUDA_API_VERSION
	.align		4
        /*0000*/ 	.byte	0x04, 0x37
        /*0002*/ 	.short	(.L_1504 - .L_1503)
.L_1503:
        /*0004*/ 	.word	0x00000082


	//----- nvinfo : EIATTR_KPARAM_INFO
	.align		4
.L_1504:
        /*0008*/ 	.byte	0x04, 0x17
        /*000a*/ 	.short	(.L_1506 - .L_1505)
.L_1505:
        /*000c*/ 	.word	0x00000000
        /*0010*/ 	.short	0x0000
        /*0012*/ 	.short	0x0070
        /*0014*/ 	.byte	0x00, 0xf0, 0x01, 0x2a


	//----- nvinfo : EIATTR_SPARSE_MMA_MASK
	.align		4
.L_1506:
        /*0018*/ 	.byte	0x03, 0x50
        /*001a*/ 	.short	0x0000


	//----- nvinfo : EIATTR_MAXREG_COUNT
	.align		4
        /*001c*/ 	.byte	0x03, 0x1b
        /*001e*/ 	.short	0x00a8


	//----- nvinfo : EIATTR_NUM_BARRIERS
	.align		4
        /*0020*/ 	.byte	0x02, 0x4c
        /*0022*/ 	.byte	0x10
	.zero		1


	//----- nvinfo : EIATTR_EXTERNS
	.align		4
        /*0024*/ 	.byte	0x04, 0x0f
        /*0026*/ 	.short	(.L_1508 - .L_1507)


	//   ....[0]....
	.align		4
.L_1507:
        /*0028*/ 	.word	index@(__assertfail)


	//----- nvinfo : EIATTR_ANNOTATIONS
	.align		4
.L_1508:
        /*002c*/ 	.byte	0x04, 0x55
        /*002e*/ 	.short	(.L_1510 - .L_1509)


	//   ....[0]....
.L_1509:
        /* <DEDUP_REMOVED lines=15> */


	//----- nvinfo : EIATTR_MERCURY_ISA_VERSION
	.align		4
.L_1510:
        /*0110*/ 	.byte	0x03, 0x5f
        /*0112*/ 	.short	0x0101


	//----- nvinfo : EIATTR_UNUSED_LOAD_BYTE_OFFSET
	.align		4
        /*0114*/ 	.byte	0x04, 0x44
        /*0116*/ 	.short	(.L_1512 - .L_1511)


	//   ....[0]....
.L_1511:
        /*0118*/ 	.word	0x00000960
        /*011c*/ 	.word	0x0000fff0


	//   ....[1]....
        /*0120*/ 	.word	0x00009d80
        /*0124*/ 	.word	0x0000fff0


	//----- nvinfo : EIATTR_INT_WARP_WIDE_INSTR_OFFSETS
	.align		4
.L_1512:
        /*0128*/ 	.byte	0x04, 0x31
        /*012a*/ 	.short	(.L_1514 - .L_1513)


	//   ....[0]....
.L_1513:
        /*012c*/ 	.word	0x000000c0


	//   ....[1]....
        /*0130*/ 	.word	0x000000d0


	//   ....[2]....
        /*0134*/ 	.word	0x00000170


	//   ....[3]....
        /*0138*/ 	.word	0x0000fef0


	//   ....[4]....
        /*013c*/ 	.word	0x0000ff80


	//   ....[5]....
        /*0140*/ 	.word	0x00013250


	//   ....[6]....
        /*0144*/ 	.word	0x000132e0


	//----- nvinfo : EIATTR_COOP_GROUP_MASK_REGIDS
	.align		4
.L_1514:
        /*0148*/ 	.byte	0x04, 0x29
        /*014a*/ 	.short	(.L_1516 - .L_1515)


	//   ....[0]....
.L_1515:
        /*014c*/ 	.word	0xffffffff


	//   ....[1]....
        /*0150*/ 	.word	0xffffffff


	//   ....[2]....
        /*0154*/ 	.word	0xffffffff


	//   ....[3]....
        /*0158*/ 	.word	0xffffffff


	//   ....[4]....
        /*015c*/ 	.word	0xffffffff


	//   ....[5]....
        /*0160*/ 	.word	0xffffffff


	//   ....[6]....
        /*0164*/ 	.word	0xffffffff


	//   ....[7]....
        /*0168*/ 	.word	0xffffffff


	//   ....[8]....
        /*016c*/ 	.word	0xffffffff


	//   ....[9]....
        /*0170*/ 	.word	0xffffffff


	//   ....[10]....
        /*0174*/ 	.word	0xffffffff


	//   ....[11]....
        /*0178*/ 	.word	0xffffffff


	//   ....[12]....
        /*017c*/ 	.word	0xffffffff


	//   ....[13]....
        /*0180*/ 	.word	0xffffffff


	//   ....[14]....
        /*0184*/ 	.word	0xffffffff


	//   ....[15]....
        /*0188*/ 	.word	0xffffffff


	//   ....[16]....
        /*018c*/ 	.word	0xffffffff


	//   ....[17]....
        /*0190*/ 	.word	0xffffffff


	//   ....[18]....
        /*0194*/ 	.word	0xffffffff


	//   ....[19]....
        /*0198*/ 	.word	0xffffffff


	//   ....[20]....
        /*019c*/ 	.word	0xffffffff


	//   ....[21]....
        /*01a0*/ 	.word	0xffffffff


	//   ....[22]....
        /*01a4*/ 	.word	0xffffffff


	//   ....[23]....
        /*01a8*/ 	.word	0xffffffff


	//   ....[24]....
        /*01ac*/ 	.word	0xffffffff


	//   ....[25]....
        /*01b0*/ 	.word	0xffffffff


	//   ....[26]....
        /*01b4*/ 	.word	0xffffffff


	//   ....[27]....
        /*01b8*/ 	.word	0xffffffff


	//   ....[28]....
        /*01bc*/ 	.word	0xffffffff


	//   ....[29]....
        /*01c0*/ 	.word	0xffffffff


	//   ....[30]....
        /*01c4*/ 	.word	0xffffffff


	//   ....[31]....
        /*01c8*/ 	.word	0xffffffff


	//   ....[32]....
        /*01cc*/ 	.word	0xffffffff


	//   ....[33]....
        /*01d0*/ 	.word	0xffffffff


	//   ....[34]....
        /*01d4*/ 	.word	0xffffffff


	//   ....[35]....
        /*01d8*/ 	.word	0xffffffff


	//   ....[36]....
        /*01dc*/ 	.word	0xffffffff


	//   ....[37]....
        /*01e0*/ 	.word	0xffffffff


	//   ....[38]....
        /*01e4*/ 	.word	0xffffffff


	//   ....[39]....
        /*01e8*/ 	.word	0xffffffff


	//   ....[40]....
        /*01ec*/ 	.word	0xffffffff


	//   ....[41]....
        /*01f0*/ 	.word	0xffffffff


	//   ....[42]....
        /*01f4*/ 	.word	0xffffffff


	//   ....[43]....
        /*01f8*/ 	.word	0xffffffff


	//   ....[44]....
        /*01fc*/ 	.word	0xffffffff


	//   ....[45]....
        /*0200*/ 	.word	0xffffffff


	//   ....[46]....
        /*0204*/ 	.word	0xffffffff


	//   ....[47]....
        /*0208*/ 	.word	0xffffffff


	//   ....[48]....
        /*020c*/ 	.word	0xffffffff


	//   ....[49]....
        /*0210*/ 	.word	0xffffffff


	//   ....[50]....
        /*0214*/ 	.word	0xffffffff


	//   ....[51]....
        /*0218*/ 	.word	0xffffffff


	//   ....[52]....
        /*021c*/ 	.word	0xffffffff


	//   ....[53]....
        /*0220*/ 	.word	0xffffffff


	//   ....[54]....
        /*0224*/ 	.word	0xffffffff


	//   ....[55]....
        /*0228*/ 	.word	0xffffffff


	//   ....[56]....
        /*022c*/ 	.word	0xffffffff


	//   ....[57]....
        /*0230*/ 	.word	0xffffffff


	//   ....[58]....
        /*0234*/ 	.word	0xffffffff


	//   ....[59]....
        /*0238*/ 	.word	0xffffffff


	//   ....[60]....
        /*023c*/ 	.word	0xffffffff


	//   ....[61]....
        /*0240*/ 	.word	0xffffffff


	//   ....[62]....
        /*0244*/ 	.word	0xffffffff


	//   ....[63]....
        /*0248*/ 	.word	0xffffffff


	//   ....[64]....
        /*024c*/ 	.word	0xffffffff


	//   ....[65]....
        /*0250*/ 	.word	0xffffffff


	//   ....[66]....
        /*0254*/ 	.word	0xffffffff


	//   ....[67]....
        /*0258*/ 	.word	0xffffffff


	//   ....[68]....
        /*025c*/ 	.word	0xffffffff


	//   ....[69]....
        /*0260*/ 	.word	0xffffffff


	//   ....[70]....
        /*0264*/ 	.word	0xffffffff


	//   ....[71]....
        /*0268*/ 	.word	0xffffffff


	//   ....[72]....
        /*026c*/ 	.word	0xffffffff


	//   ....[73]....
        /*0270*/ 	.word	0xffffffff


	//   ....[74]....
        /*0274*/ 	.word	0xffffffff


	//   ....[75]....
        /*0278*/ 	.word	0xffffffff


	//   ....[76]....
        /*027c*/ 	.word	0xffffffff


	//   ....[77]....
        /*0280*/ 	.word	0xffffffff


	//   ....[78]....
        /*0284*/ 	.word	0xffffffff


	//   ....[79]....
        /*0288*/ 	.word	0xffffffff


	//   ....[80]....
        /*028c*/ 	.word	0xffffffff


	//   ....[81]....
        /*0290*/ 	.word	0xffffffff


	//   ....[82]....
        /*0294*/ 	.word	0xffffffff


	//   ....[83]....
        /*0298*/ 	.word	0xffffffff


	//   ....[84]....
        /*029c*/ 	.word	0xffffffff


	//   ....[85]....
        /*02a0*/ 	.word	0xffffffff


	//   ....[86]....
        /*02a4*/ 	.word	0xffffffff


	//   ....[87]....
        /*02a8*/ 	.word	0xffffffff


	//   ....[88]....
        /*02ac*/ 	.word	0xffffffff


	//   ....[89]....
        /*02b0*/ 	.word	0xffffffff


	//   ....[90]....
        /*02b4*/ 	.word	0xffffffff


	//   ....[91]....
        /*02b8*/ 	.word	0xffffffff


	//   ....[92]....
        /*02bc*/ 	.word	0xffffffff


	//   ....[93]....
        /*02c0*/ 	.word	0xffffffff


	//   ....[94]....
        /*02c4*/ 	.word	0xffffffff


	//   ....[95]....
        /*02c8*/ 	.word	0xffffffff


	//   ....[96]....
        /*02cc*/ 	.word	0xffffffff


	//   ....[97]....
        /*02d0*/ 	.word	0xffffffff


	//   ....[98]....
        /*02d4*/ 	.word	0xffffffff


	//   ....[99]....
        /*02d8*/ 	.word	0xffffffff


	//   ....[100]....
        /*02dc*/ 	.word	0xffffffff


	//   ....[101]....
        /*02e0*/ 	.word	0xffffffff


	//   ....[102]....
        /*02e4*/ 	.word	0xffffffff


	//   ....[103]....
        /*02e8*/ 	.word	0xffffffff


	//   ....[104]....
        /*02ec*/ 	.word	0xffffffff


	//   ....[105]....
        /*02f0*/ 	.word	0xffffffff


	//   ....[106]....
        /*02f4*/ 	.word	0xffffffff


	//   ....[107]....
        /*02f8*/ 	.word	0xffffffff


	//   ....[108]....
        /*02fc*/ 	.word	0xffffffff


	//   ....[109]....
        /*0300*/ 	.word	0xffffffff


	//   ....[110]....
        /*0304*/ 	.word	0xffffffff


	//   ....[111]....
        /*0308*/ 	.word	0xffffffff


	//   ....[112]....
        /*030c*/ 	.word	0xffffffff


	//   ....[113]....
        /*0310*/ 	.word	0xffffffff


	//   ....[114]....
        /*0314*/ 	.word	0xffffffff


	//   ....[115]....
        /*0318*/ 	.word	0xffffffff


	//   ....[116]....
        /*031c*/ 	.word	0xffffffff


	//   ....[117]....
        /*0320*/ 	.word	0xffffffff


	//   ....[118]....
        /*0324*/ 	.word	0xffffffff


	//   ....[119]....
        /*0328*/ 	.word	0xffffffff


	//   ....[120]....
        /*032c*/ 	.word	0xffffffff


	//   ....[121]....
        /*0330*/ 	.word	0xffffffff


	//   ....[122]....
        /*0334*/ 	.word	0xffffffff


	//   ....[123]....
        /*0338*/ 	.word	0xffffffff


	//   ....[124]....
        /*033c*/ 	.word	0xffffffff


	//   ....[125]....
        /*0340*/ 	.word	0xffffffff


	//   ....[126]....
        /*0344*/ 	.word	0xffffffff


	//   ....[127]....
        /*0348*/ 	.word	0xffffffff


	//   ....[128]....
        /*034c*/ 	.word	0xffffffff


	//   ....[129]....
        /*0350*/ 	.word	0xffffffff


	//   ....[130]....
        /*0354*/ 	.word	0xffffffff


	//   ....[131]....
        /*0358*/ 	.word	0xffffffff


	//   ....[132]....
        /*035c*/ 	.word	0xffffffff


	//   ....[133]....
        /*0360*/ 	.word	0xffffffff


	//   ....[134]....
        /*0364*/ 	.word	0xffffffff


	//   ....[135]....
        /*0368*/ 	.word	0xffffffff


	//   ....[136]....
        /*036c*/ 	.word	0xffffffff


	//   ....[137]....
        /*0370*/ 	.word	0xffffffff


	//   ....[138]....
        /*0374*/ 	.word	0xffffffff


	//   ....[139]....
        /*0378*/ 	.word	0xffffffff


	//   ....[140]....
        /*037c*/ 	.word	0xffffffff


	//   ....[141]....
        /*0380*/ 	.word	0xffffffff


	//   ....[142]....
        /*0384*/ 	.word	0xffffffff


	//   ....[143]....
        /*0388*/ 	.word	0xffffffff


	//   ....[144]....
        /*038c*/ 	.word	0xffffffff


	//   ....[145]....
        /*0390*/ 	.word	0xffffffff


	//   ....[146]....
        /*0394*/ 	.word	0xffffffff


	//   ....[147]....
        /*0398*/ 	.word	0xffffffff


	//   ....[148]....
        /*039c*/ 	.word	0xffffffff


	//   ....[149]....
        /*03a0*/ 	.word	0xffffffff


	//   ....[150]....
        /*03a4*/ 	.word	0xffffffff


	//   ....[151]....
        /*03a8*/ 	.word	0x0500000f


	//   ....[152]....
        /*03ac*/ 	.word	0x0500000f


	//   ....[153]....
        /*03b0*/ 	.word	0x0500000f


	//   ....[154]....
        /*03b4*/ 	.word	0x0500000f


	//   ....[155]....
        /*03b8*/ 	.word	0x0500000f


	//   ....[156]....
        /*03bc*/ 	.word	0x0500000f


	//   ....[157]....
        /*03c0*/ 	.word	0x0500000f


	//   ....[158]....
        /*03c4*/ 	.word	0x0500000f


	//   ....[159]....
        /*03c8*/ 	.word	0x0500000f


	//   ....[160]....
        /*03cc*/ 	.word	0x0500000f


	//   ....[161]....
        /*03d0*/ 	.word	0x0500000f


	//   ....[162]....
        /*03d4*/ 	.word	0x0500000f


	//   ....[163]....
        /*03d8*/ 	.word	0x0500000f


	//   ....[164]....
        /*03dc*/ 	.word	0x0500000f


	//   ....[165]....
        /*03e0*/ 	.word	0x0500000f


	//   ....[166]....
        /*03e4*/ 	.word	0x0500000f


	//   ....[167]....
        /*03e8*/ 	.word	0x0500000f


	//   ....[168]....
        /*03ec*/ 	.word	0x0500000f


	//   ....[169]....
        /*03f0*/ 	.word	0x0500000f


	//   ....[170]....
        /*03f4*/ 	.word	0x0500000f


	//   ....[171]....
        /*03f8*/ 	.word	0x0500000f


	//   ....[172]....
        /*03fc*/ 	.word	0x0500000f


	//   ....[173]....
        /*0400*/ 	.word	0x0500000f


	//   ....[174]....
        /*0404*/ 	.word	0x0500000f


	//   ....[175]....
        /*0408*/ 	.word	0x0500000f


	//   ....[176]....
        /*040c*/ 	.word	0x0500000f


	//   ....[177]....
        /*0410*/ 	.word	0x0500000f


	//   ....[178]....
        /*0414*/ 	.word	0x0500000f


	//   ....[179]....
        /*0418*/ 	.word	0x0500000f


	//   ....[180]....
        /*041c*/ 	.word	0x0500000f


	//   ....[181]....
        /*0420*/ 	.word	0x0500000f


	//   ....[182]....
        /*0424*/ 	.word	0x0500000f


	//   ....[183]....
        /*0428*/ 	.word	0x0500000f


	//   ....[184]....
        /*042c*/ 	.word	0x0500000f


	//   ....[185]....
        /*0430*/ 	.word	0x0500000f


	//   ....[186]....
        /*0434*/ 	.word	0x0500000f


	//   ....[187]....
        /*0438*/ 	.word	0x0500000f


	//   ....[188]....
        /*043c*/ 	.word	0x0500000f


	//   ....[189]....
        /*0440*/ 	.word	0x0500000f


	//   ....[190]....
        /*0444*/ 	.word	0x0500000f


	//   ....[191]....
        /*0448*/ 	.word	0x0500000f


	//   ....[192]....
        /*044c*/ 	.word	0x0500000f


	//   ....[193]....
        /*0450*/ 	.word	0x0500000f


	//   ....[194]....
        /*0454*/ 	.word	0x0500000f


	//   ....[195]....
        /*0458*/ 	.word	0x0500000f


	//   ....[196]....
        /*045c*/ 	.word	0x0500000f


	//   ....[197]....
        /*0460*/ 	.word	0x0500000f


	//   ....[198]....
        /*0464*/ 	.word	0x0500000f


	//   ....[199]....
        /*0468*/ 	.word	0x0500000f


	//   ....[200]....
        /*046c*/ 	.word	0x0500000f


	//   ....[201]....
        /*0470*/ 	.word	0x0500000f


	//   ....[202]....
        /*0474*/ 	.word	0x0500000f


	//   ....[203]....
        /*0478*/ 	.word	0x0500000f


	//   ....[204]....
        /*047c*/ 	.word	0x0500000f


	//   ....[205]....
        /*0480*/ 	.word	0x0500000f


	//   ....[206]....
        /*0484*/ 	.word	0x0500000f


	//   ....[207]....
        /*0488*/ 	.word	0x0500000f


	//   ....[208]....
        /*048c*/ 	.word	0x0500000f


	//   ....[209]....
        /*0490*/ 	.word	0x0500000f


	//   ....[210]....
        /*0494*/ 	.word	0x0500000f


	//   ....[211]....
        /*0498*/ 	.word	0x0500000f


	//   ....[212]....
        /*049c*/ 	.word	0x0500000f


	//   ....[213]....
        /*04a0*/ 	.word	0x0500000f


	//   ....[214]....
        /*04a4*/ 	.word	0x0500000f


	//   ....[215]....
        /*04a8*/ 	.word	0x0500000f


	//   ....[216]....
        /*04ac*/ 	.word	0x0500000f


	//   ....[217]....
        /*04b0*/ 	.word	0x0500000f


	//   ....[218]....
        /*04b4*/ 	.word	0x0500000f


	//   ....[219]....
        /*04b8*/ 	.word	0x0500000f


	//   ....[220]....
        /*04bc*/ 	.word	0x0500000f


	//   ....[221]....
        /*04c0*/ 	.word	0x0500000f


	//   ....[222]....
        /*04c4*/ 	.word	0x0500000f


	//   ....[223]....
        /*04c8*/ 	.word	0x0500000f


	//   ....[224]....
        /*04cc*/ 	.word	0x0500000f


	//   ....[225]....
        /*04d0*/ 	.word	0x0500000f


	//   ....[226]....
        /*04d4*/ 	.word	0x0500000f


	//   ....[227]....
        /*04d8*/ 	.word	0x0500000f


	//   ....[228]....
        /*04dc*/ 	.word	0x0500000f


	//   ....[229]....
        /*04e0*/ 	.word	0x0500000f


	//   ....[230]....
        /*04e4*/ 	.word	0x0500000f


	//   ....[231]....
        /*04e8*/ 	.word	0x0500000f


	//   ....[232]....
        /*04ec*/ 	.word	0x0500000f


	//   ....[233]....
        /*04f0*/ 	.word	0x0500000f


	//   ....[234]....
        /*04f4*/ 	.word	0x0500000f


	//----- nvinfo : EIATTR_COOP_GROUP_INSTR_OFFSETS
	.align		4
.L_1516:
        /*04f8*/ 	.byte	0x04, 0x28
        /*04fa*/ 	.short	(.L_1518 - .L_1517)


	//   ....[0]....
.L_1517:
        /*04fc*/ 	.word	0x00000080


	//   ....[1]....
        /*0500*/ 	.word	0x00000090


	//   ....[2]....
        /*0504*/ 	.word	0x000002d0


	//   ....[3]....
        /*0508*/ 	.word	0x00000430


	//   ....[4]....
        /*050c*/ 	.word	0x00000550


	//   ....[5]....
        /*0510*/ 	.word	0x000006b0


	//   ....[6]....
        /*0514*/ 	.word	0x00001e70


	//   ....[7]....
        /*0518*/ 	.word	0x00002720


	//   ....[8]....
        /*051c*/ 	.word	0x000027a0


	//   ....[9]....
        /*0520*/ 	.word	0x00002f00


	//   ....[10]....
        /*0524*/ 	.word	0x00002fb0


	//   ....[11]....
        /*0528*/ 	.word	0x000036e0


	//   ....[12]....
        /*052c*/ 	.word	0x00003730


	//   ....[13]....
        /*0530*/ 	.word	0x00004940


	//   ....[14]....
        /*0534*/ 	.word	0x00004980


	//   ....[15]....
        /*0538*/ 	.word	0x00005360


	//   ....[16]....
        /*053c*/ 	.word	0x00005430


	//   ....[17]....
        /*0540*/ 	.word	0x00005eb0


	//   ....[18]....
        /*0544*/ 	.word	0x00005f80


	//   ....[19]....
        /*0548*/ 	.word	0x00007810


	//   ....[20]....
        /*054c*/ 	.word	0x00007870


	//   ....[21]....
        /*0550*/ 	.word	0x00008290


	//   ....[22]....
        /*0554*/ 	.word	0x000082f0


	//   ....[23]....
        /*0558*/ 	.word	0x00009300


	//   ....[24]....
        /*055c*/ 	.word	0x00009370


	//   ....[25]....
        /*0560*/ 	.word	0x000093e0


	//   ....[26]....
        /*0564*/ 	.word	0x00009400


	//   ....[27]....
        /*0568*/ 	.word	0x0000aee0


	//   ....[28]....
        /*056c*/ 	.word	0x0000af00


	//   ....[29]....
        /*0570*/ 	.word	0x0000af10


	//   ....[30]....
        /*0574*/ 	.word	0x0000af20


	//   ....[31]....
        /*0578*/ 	.word	0x0000b9d0


	//   ....[32]....
        /*057c*/ 	.word	0x0000b9f0


	//   ....[33]....
        /*0580*/ 	.word	0x0000bba0


	//   ....[34]....
        /*0584*/ 	.word	0x0000bbc0


	//   ....[35]....
        /*0588*/ 	.word	0x0000bd00


	//   ....[36]....
        /*058c*/ 	.word	0x0000bd20


	//   ....[37]....
        /*0590*/ 	.word	0x0000be70


	//   ....[38]....
        /*0594*/ 	.word	0x0000be90


	//   ....[39]....
        /*0598*/ 	.word	0x0000c3f0


	//   ....[40]....
        /*059c*/ 	.word	0x0000c400


	//   ....[41]....
        /*05a0*/ 	.word	0x0000ccc0


	//   ....[42]....
        /*05a4*/ 	.word	0x0000ccd0


	//   ....[43]....
        /*05a8*/ 	.word	0x0000df20


	//   ....[44]....
        /*05ac*/ 	.word	0x0000df50


	//   ....[45]....
        /*05b0*/ 	.word	0x0000e0c0


	//   ....[46]....
        /*05b4*/ 	.word	0x0000e0e0


	//   ....[47]....
        /*05b8*/ 	.word	0x0000e220


	//   ....[48]....
        /*05bc*/ 	.word	0x0000e240


	//   ....[49]....
        /*05c0*/ 	.word	0x0000e390


	//   ....[50]....
        /*05c4*/ 	.word	0x0000e3b0


	//   ....[51]....
        /*05c8*/ 	.word	0x0000e590


	//   ....[52]....
        /*05cc*/ 	.word	0x0000e780


	//   ....[53]....
        /*05d0*/ 	.word	0x0000e7b0


	//   ....[54]....
        /*05d4*/ 	.word	0x0000e7e0


	//   ....[55]....
        /*05d8*/ 	.word	0x0000e810


	//   ....[56]....
        /*05dc*/ 	.word	0x0000e840


	//   ....[57]....
        /*05e0*/ 	.word	0x0000e870


	//   ....[58]....
        /*05e4*/ 	.word	0x0000e9e0


	//   ....[59]....
        /*05e8*/ 	.word	0x0000ea10


	//   ....[60]....
        /*05ec*/ 	.word	0x0000ea40


	//   ....[61]....
        /*05f0*/ 	.word	0x0000ea70


	//   ....[62]....
        /*05f4*/ 	.word	0x0000eaa0


	//   ....[63]....
        /*05f8*/ 	.word	0x0000ead0


	//   ....[64]....
        /*05fc*/ 	.word	0x0000eb60


	//   ....[65]....
        /*0600*/ 	.word	0x0000eb90


	//   ....[66]....
        /*0604*/ 	.word	0x0000eba0


	//   ....[67]....
        /*0608*/ 	.word	0x0000ebe0


	//   ....[68]....
        /*060c*/ 	.word	0x00010aa0


	//   ....[69]....
        /*0610*/ 	.word	0x00010ac0


	//   ....[70]....
        /*0614*/ 	.word	0x00010b50


	//   ....[71]....
        /*0618*/ 	.word	0x00010b70


	//   ....[72]....
        /*061c*/ 	.word	0x00010bf0


	//   ....[73]....
        /*0620*/ 	.word	0x00010c10


	//   ....[74]....
        /*0624*/ 	.word	0x00010c90


	//   ....[75]....
        /*0628*/ 	.word	0x00010cb0


	//   ....[76]....
        /*062c*/ 	.word	0x00010d30


	//   ....[77]....
        /*0630*/ 	.word	0x00010d50


	//   ....[78]....
        /*0634*/ 	.word	0x00010d60


	//   ....[79]....
        /*0638*/ 	.word	0x00010d70


	//   ....[80]....
        /*063c*/ 	.word	0x00011570


	//   ....[81]....
        /*0640*/ 	.word	0x000115a0


	//   ....[82]....
        /*0644*/ 	.word	0x000115d0


	//   ....[83]....
        /*0648*/ 	.word	0x00011660


	//   ....[84]....
        /*064c*/ 	.word	0x00011670


	//   ....[85]....
        /*0650*/ 	.word	0x00011700


	//   ....[86]....
        /*0654*/ 	.word	0x00011710


	//   ....[87]....
        /*0658*/ 	.word	0x000117a0


	//   ....[88]....
        /*065c*/ 	.word	0x000117b0


	//   ....[89]....
        /*0660*/ 	.word	0x00011840


	//   ....[90]....
        /*0664*/ 	.word	0x00011850


	//   ....[91]....
        /*0668*/ 	.word	0x000118e0


	//   ....[92]....
        /*066c*/ 	.word	0x000118f0


	//   ....[93]....
        /*0670*/ 	.word	0x00011970


	//   ....[94]....
        /*0674*/ 	.word	0x00011980


	//   ....[95]....
        /*0678*/ 	.word	0x00011990


	//   ....[96]....
        /*067c*/ 	.word	0x00011df0


	//   ....[97]....
        /*0680*/ 	.word	0x00011e20


	//   ....[98]....
        /*0684*/ 	.word	0x00011e70


	//   ....[99]....
        /*0688*/ 	.word	0x00011f20


	//   ....[100]....
        /*068c*/ 	.word	0x00011f40


	//   ....[101]....
        /*0690*/ 	.word	0x00011ff0


	//   ....[102]....
        /*0694*/ 	.word	0x00012000


	//   ....[103]....
        /*0698*/ 	.word	0x00012030


	//   ....[104]....
        /*069c*/ 	.word	0x000120c0


	//   ....[105]....
        /*06a0*/ 	.word	0x00012160


	//   ....[106]....
        /*06a4*/ 	.word	0x00012180


	//   ....[107]....
        /*06a8*/ 	.word	0x00012190


	//   ....[108]....
        /*06ac*/ 	.word	0x000128b0


	//   ....[109]....
        /*06b0*/ 	.word	0x000128d0


	//   ....[110]....
        /*06b4*/ 	.word	0x000128e0


	//   ....[111]....
        /*06b8*/ 	.word	0x00012920


	//   ....[112]....
        /*06bc*/ 	.word	0x00012930


	//   ....[113]....
        /*06c0*/ 	.word	0x00012970


	//   ....[114]....
        /*06c4*/ 	.word	0x00012980


	//   ....[115]....
        /*06c8*/ 	.word	0x000129c0


	//   ....[116]....
        /*06cc*/ 	.word	0x000129d0


	//   ....[117]....
        /*06d0*/ 	.word	0x00012a10


	//   ....[118]....
        /*06d4*/ 	.word	0x00012a20


	//   ....[119]....
        /*06d8*/ 	.word	0x00012a30


	//   ....[120]....
        /*06dc*/ 	.word	0x00012d80


	//   ....[121]....
        /*06e0*/ 	.word	0x00012da0


	//   ....[122]....
        /*06e4*/ 	.word	0x00012db0


	//   ....[123]....
        /*06e8*/ 	.word	0x00012dc0


	//   ....[124]....
        /*06ec*/ 	.word	0x00012dd0


	//   ....[125]....
        /*06f0*/ 	.word	0x00012df0


	//   ....[126]....
        /*06f4*/ 	.word	0x00012e60


	//   ....[127]....
        /*06f8*/ 	.word	0x00012e90


	//   ....[128]....
        /*06fc*/ 	.word	0x00012ea0


	//   ....[129]....
        /*0700*/ 	.word	0x00012f10


	//   ....[130]....
        /*0704*/ 	.word	0x00012f20


	//   ....[131]....
        /*0708*/ 	.word	0x00013020


	//   ....[132]....
        /*070c*/ 	.word	0x00013510


	//   ....[133]....
        /*0710*/ 	.word	0x00013540


	//   ....[134]....
        /*0714*/ 	.word	0x000135a0


	//   ....[135]....
        /*0718*/ 	.word	0x000135d0


	//   ....[136]....
        /*071c*/ 	.word	0x00013600


	//   ....[137]....
        /*0720*/ 	.word	0x00013630


	//   ....[138]....
        /*0724*/ 	.word	0x00013660


	//   ....[139]....
        /*0728*/ 	.word	0x00013690


	//   ....[140]....
        /*072c*/ 	.word	0x00013830


	//   ....[141]....
        /*0730*/ 	.word	0x00013860


	//   ....[142]....
        /*0734*/ 	.word	0x00013890


	//   ....[143]....
        /*0738*/ 	.word	0x000138c0


	//   ....[144]....
        /*073c*/ 	.word	0x000138f0


	//   ....[145]....
        /*0740*/ 	.word	0x00013920


	//   ....[146]....
        /*0744*/ 	.word	0x000139e0


	//   ....[147]....
        /*0748*/ 	.word	0x00013a00


	//   ....[148]....
        /*074c*/ 	.word	0x00013a20


	//   ....[149]....
        /*0750*/ 	.word	0x00013a80


	//   ....[150]....
        /*0754*/ 	.word	0x000144a0


	//   ....[151]....
        /*0758*/ 	.word	0x00014a40


	//   ....[152]....
        /*075c*/ 	.word	0x00014b30


	//   ....[153]....
        /*0760*/ 	.word	0x00014bd0


	//   ....[154]....
        /*0764*/ 	.word	0x00014c30


	//   ....[155]....
        /*0768*/ 	.word	0x00014d20


	//   ....[156]....
        /*076c*/ 	.word	0x00014d90


	//   ....[157]....
        /*0770*/ 	.word	0x00014e80


	//   ....[158]....
        /*0774*/ 	.word	0x00014ef0


	//   ....[159]....
        /*0778*/ 	.word	0x00014fe0


	//   ....[160]....
        /*077c*/ 	.word	0x00015050


	//   ....[161]....
        /*0780*/ 	.word	0x00015140


	//   ....[162]....
        /*0784*/ 	.word	0x000151b0


	//   ....[163]....
        /*0788*/ 	.word	0x00015250


	//   ....[164]....
        /*078c*/ 	.word	0x00015340


	//   ....[165]....
        /*0790*/ 	.word	0x000153b0


	//   ....[166]....
        /*0794*/ 	.word	0x00015410


	//   ....[167]....
        /*0798*/ 	.word	0x00015500


	//   ....[168]....
        /*079c*/ 	.word	0x00015560


	//   ....[169]....
        /*07a0*/ 	.word	0x00015660


	//   ....[170]....
        /*07a4*/ 	.word	0x000156c0


	//   ....[171]....
        /*07a8*/ 	.word	0x000157c0


	//   ....[172]....
        /*07ac*/ 	.word	0x00015820


	//   ....[173]....
        /*07b0*/ 	.word	0x00015920


	//   ....[174]....
        /*07b4*/ 	.word	0x00015980


	//   ....[175]....
        /*07b8*/ 	.word	0x00015a80


	//   ....[176]....
        /*07bc*/ 	.word	0x00015ae0


	//   ....[177]....
        /*07c0*/ 	.word	0x00015be0


	//   ....[178]....
        /*07c4*/ 	.word	0x00015c40


	//   ....[179]....
        /*07c8*/ 	.word	0x00015d20


	//   ....[180]....
        /*07cc*/ 	.word	0x00015e50


	//   ....[181]....
        /*07d0*/ 	.word	0x00015f30


	//   ....[182]....
        /*07d4*/ 	.word	0x00015fe0


	//   ....[183]....
        /*07d8*/ 	.word	0x000160f0


	//   ....[184]....
        /*07dc*/ 	.word	0x00016150


	//   ....[185]....
        /*07e0*/ 	.word	0x00016260


	//   ....[186]....
        /*07e4*/ 	.word	0x000162c0


	//   ....[187]....
        /*07e8*/ 	.word	0x000163d0


	//   ....[188]....
        /*07ec*/ 	.word	0x00016430


	//   ....[189]....
        /*07f0*/ 	.word	0x00016540


	//   ....[190]....
        /*07f4*/ 	.word	0x000165a0


	//   ....[191]....
        /*07f8*/ 	.word	0x00016660


	//   ....[192]....
        /*07fc*/ 	.word	0x000167c0


	//   ....[193]....
        /*0800*/ 	.word	0x00016860


	//   ....[194]....
        /*0804*/ 	.word	0x000168c0


	//   ....[195]....
        /*0808*/ 	.word	0x00016970


	//   ....[196]....
        /*080c*/ 	.word	0x000169d0


	//   ....[197]....
        /*0810*/ 	.word	0x00016a80


	//   ....[198]....
        /*0814*/ 	.word	0x00016ae0


	//   ....[199]....
        /*0818*/ 	.word	0x00016b90


	//   ....[200]....
        /*081c*/ 	.word	0x00016bf0


	//   ....[201]....
        /*0820*/ 	.word	0x00016ca0


	//   ....[202]....
        /*0824*/ 	.word	0x00016d00


	//   ....[203]....
        /*0828*/ 	.word	0x00016db0


	//   ....[204]....
        /*082c*/ 	.word	0x00016e90


	//   ....[205]....
        /*0830*/ 	.word	0x00016f30


	//   ....[206]....
        /*0834*/ 	.word	0x00016f90


	//   ....[207]....
        /*0838*/ 	.word	0x00017060


	//   ....[208]....
        /*083c*/ 	.word	0x000170c0


	//   ....[209]....
        /*0840*/ 	.word	0x00017190


	//   ....[210]....
        /*0844*/ 	.word	0x000171f0


	//   ....[211]....
        /*0848*/ 	.word	0x000172d0


	//   ....[212]....
        /*084c*/ 	.word	0x00017330


	//   ....[213]....
        /*0850*/ 	.word	0x00017400


	//   ....[214]....
        /*0854*/ 	.word	0x00017460


	//   ....[215]....
        /*0858*/ 	.word	0x00017530


	//   ....[216]....
        /*085c*/ 	.word	0x000175c0


	//   ....[217]....
        /*0860*/ 	.word	0x00017660


	//   ....[218]....
        /*0864*/ 	.word	0x000177e0


	//   ....[219]....
        /*0868*/ 	.word	0x00017850


	//   ....[220]....
        /*086c*/ 	.word	0x000178c0


	//   ....[221]....
        /*0870*/ 	.word	0x00017930


	//   ....[222]....
        /*0874*/ 	.word	0x000179a0


	//   ....[223]....
        /*0878*/ 	.word	0x00017a20


	//   ....[224]....
        /*087c*/ 	.word	0x00017aa0


	//   ....[225]....
        /*0880*/ 	.word	0x00017b30


	//   ....[226]....
        /*0884*/ 	.word	0x00017ba0


	//   ....[227]....
        /*0888*/ 	.word	0x00017c10


	//   ....[228]....
        /*088c*/ 	.word	0x00017c80


	//   ....[229]....
        /*0890*/ 	.word	0x00017d00


	//   ....[230]....
        /*0894*/ 	.word	0x00017d70


	//   ....[231]....
        /*0898*/ 	.word	0x00017e00


	//   ....[232]....
        /*089c*/ 	.word	0x00017e60


	//   ....[233]....
        /*08a0*/ 	.word	0x00017ef0


	//   ....[234]....
        /*08a4*/ 	.word	0x00018020


	//----- nvinfo : EIATTR_REG_RECONFIG
	.align		4
.L_1518:
        /*08a8*/ 	.byte	0x01, 0x54
	.zero		2


	//----- nvinfo : EIATTR_SYSCALL_OFFSETS
	.align		4
        /*08ac*/ 	.byte	0x04, 0x46
        /*08ae*/ 	.short	(.L_1520 - .L_1519)


	//   ....[0]....
.L_1519:
        /*08b0*/ 	.word	0x00001ff0


	//   ....[1]....
        /*08b4*/ 	.word	0x000100e0


	//   ....[2]....
        /*08b8*/ 	.word	0x00010230


	//   ....[3]....
        /*08bc*/ 	.word	0x00010320


	//   ....[4]....
        /*08c0*/ 	.word	0x000111e0


	//----- nvinfo : EIATTR_MBARRIER_INSTR_OFFSETS
	.align		4
.L_1520:
        /*08c4*/ 	.byte	0x04, 0x39
        /*08c6*/ 	.short	(.L_1522 - .L_1521)


	//   ....[0]....
.L_1521:
        /*08c8*/ 	.word	0x00000180
        /*08cc*/ 	.word	0x000000ff
        /*08d0*/ 	.word	0x00022800
        /*08d4*/ 	.short	0x0100
        /*08d6*/ 	.byte	0x08
	.zero		1


	//   ....[1]....
        /*08d8*/ 	.word	0x00000190
        /*08dc*/ 	.word	0x000000ff
        /*08e0*/ 	.word	0x00022820
        /*08e4*/ 	.short	0x0100
        /*08e6*/ 	.byte	0x08
	.zero		1


	//   ....[2]....
        /*08e8*/ 	.word	0x00000280
        /*08ec*/ 	.word	0x000000ff
        /*08f0*/ 	.word	0x00022830
        /*08f4*/ 	.short	0x0100
        /*08f6*/ 	.byte	0x08
	.zero		1


	//   ....[3]....
        /*08f8*/ 	.word	0x00000290
        /*08fc*/ 	.word	0x000000ff
        /*0900*/ 	.word	0x00022840
        /*0904*/ 	.short	0x0100
        /*0906*/ 	.byte	0x08
	.zero		1


	//   ....[4]....
        /*0908*/ 	.word	0x000002a0
        /*090c*/ 	.word	0x000000ff
        /*0910*/ 	.word	0x00022838
        /*0914*/ 	.short	0x0100
        /*0916*/ 	.byte	0x08
	.zero		1


	//   ....[5]....
        /*0918*/ 	.word	0x000002b0
        /*091c*/ 	.word	0x000000ff
        /*0920*/ 	.word	0x00022848
        /*0924*/ 	.short	0x0100
        /*0926*/ 	.byte	0x08
	.zero		1


	//   ....[6]....
        /*0928*/ 	.word	0x000003e0
        /*092c*/ 	.word	0x000000ff
        /*0930*/ 	.word	0x00022850
        /*0934*/ 	.short	0x0100
        /*0936*/ 	.byte	0x08
	.zero		1


	//   ....[7]....
        /*0938*/ 	.word	0x000003f0
        /*093c*/ 	.word	0x000000ff
        /*0940*/ 	.word	0x00022860
        /*0944*/ 	.short	0x0100
        /*0946*/ 	.byte	0x08
	.zero		1


	//   ....[8]....
        /*0948*/ 	.word	0x00000400
        /*094c*/ 	.word	0x000000ff
        /*0950*/ 	.word	0x00022858
        /*0954*/ 	.short	0x0100
        /*0956*/ 	.byte	0x08
	.zero		1


	//   ....[9]....
        /*0958*/ 	.word	0x00000410
        /*095c*/ 	.word	0x000000ff
        /*0960*/ 	.word	0x00022868
        /*0964*/ 	.short	0x0100
        /*0966*/ 	.byte	0x08
	.zero		1


	//   ....[10]....
        /*0968*/ 	.word	0x00000500
        /*096c*/ 	.word	0x000000ff
        /*0970*/ 	.word	0x00022870
        /*0974*/ 	.short	0x0100
        /*0976*/ 	.byte	0x06
	.zero		1


	//   ....[11]....
        /*0978*/ 	.word	0x00000510
        /*097c*/ 	.word	0x000000ff
        /*0980*/ 	.word	0x00022880
        /*0984*/ 	.short	0x0100
        /*0986*/ 	.byte	0x06
	.zero		1


	//   ....[12]....
        /*0988*/ 	.word	0x00000520
        /*098c*/ 	.word	0x000000ff
        /*0990*/ 	.word	0x00022878
        /*0994*/ 	.short	0x0100
        /*0996*/ 	.byte	0x06
	.zero		1


	//   ....[13]....
        /*0998*/ 	.word	0x00000530
        /*099c*/ 	.word	0x000000ff
        /*09a0*/ 	.word	0x00022888
        /*09a4*/ 	.short	0x0100
        /*09a6*/ 	.byte	0x06
	.zero		1


	//   ....[14]....
        /*09a8*/ 	.word	0x00000660
        /*09ac*/ 	.word	0x000000ff
        /*09b0*/ 	.word	0x00022890
        /*09b4*/ 	.short	0x0100
        /*09b6*/ 	.byte	0x08
	.zero		1


	//   ....[15]....
        /*09b8*/ 	.word	0x00000670
        /*09bc*/ 	.word	0x000000ff
        /*09c0*/ 	.word	0x000228a0
        /*09c4*/ 	.short	0x0100
        /*09c6*/ 	.byte	0x08
	.zero		1


	//   ....[16]....
        /*09c8*/ 	.word	0x00000680
        /*09cc*/ 	.word	0x000000ff
        /*09d0*/ 	.word	0x00022898
        /*09d4*/ 	.short	0x0100
        /*09d6*/ 	.byte	0x08
	.zero		1


	//   ....[17]....
        /*09d8*/ 	.word	0x00000690
        /*09dc*/ 	.word	0x000000ff
        /*09e0*/ 	.word	0x000228a8
        /*09e4*/ 	.short	0x0100
        /*09e6*/ 	.byte	0x08
	.zero		1


	//   ....[18]....
        /*09e8*/ 	.word	0x000007d0
        /*09ec*/ 	.word	0x000000ff
        /*09f0*/ 	.word	0x000228b0
        /*09f4*/ 	.short	0x0100
        /*09f6*/ 	.byte	0x08
	.zero		1


	//   ....[19]....
        /*09f8*/ 	.word	0x000007e0
        /*09fc*/ 	.word	0x000000ff
        /*0a00*/ 	.word	0x000228c0
        /*0a04*/ 	.short	0x0100
        /*0a06*/ 	.byte	0x08
	.zero		1


	//   ....[20]....
        /*0a08*/ 	.word	0x000007f0
        /*0a0c*/ 	.word	0x000000ff
        /*0a10*/ 	.word	0x000228b8
        /*0a14*/ 	.short	0x0100
        /*0a16*/ 	.byte	0x08
	.zero		1


	//   ....[21]....
        /*0a18*/ 	.word	0x00000800
        /*0a1c*/ 	.word	0x000000ff
        /*0a20*/ 	.word	0x000228c8
        /*0a24*/ 	.short	0x0100
        /*0a26*/ 	.byte	0x08
	.zero		1


	//   ....[22]....
        /*0a28*/ 	.word	0x000020a0
        /*0a2c*/ 	.word	0x00000007
        /*0a30*/ 	.word	0x00022800
        /*0a34*/ 	.short	0x010a
        /*0a36*/ 	.byte	0x3f
	.zero		1


	//   ....[23]....
        /*0a38*/ 	.word	0x00002170
        /*0a3c*/ 	.word	0x000000ff
        /*0a40*/ 	.word	0x00022830
        /*0a44*/ 	.short	0x010a
        /*0a46*/ 	.byte	0x16
	.zero		1


	//   ....[24]....
        /*0a48*/ 	.word	0x000021b0
        /*0a4c*/ 	.word	0x000000ff
        /*0a50*/ 	.word	0x00022830
        /*0a54*/ 	.short	0x010a
        /*0a56*/ 	.byte	0x16
	.zero		1


	//   ....[25]....
        /*0a58*/ 	.word	0x00002ad0
        /*0a5c*/ 	.word	0x000000ff
        /*0a60*/ 	.word	0x00000000
        /*0a64*/ 	.short	0x0101
        /*0a66*/ 	.byte	0x06
	.zero		1


	//   ....[26]....
        /*0a68*/ 	.word	0x00004000
        /*0a6c*/ 	.word	0x000000ff
        /*0a70*/ 	.word	0x00022850
        /*0a74*/ 	.short	0x010a
        /*0a76*/ 	.byte	0x16
	.zero		1


	//   ....[27]....
        /*0a78*/ 	.word	0x00004040
        /*0a7c*/ 	.word	0x000000ff
        /*0a80*/ 	.word	0x00022850
        /*0a84*/ 	.short	0x010a
        /*0a86*/ 	.byte	0x16
	.zero		1


	//   ....[28]....
        /*0a88*/ 	.word	0x00004400
        /*0a8c*/ 	.word	0x000000ff
        /*0a90*/ 	.word	0x00000000
        /*0a94*/ 	.short	0x0101
        /*0a96*/ 	.byte	0x16
	.zero		1


	//   ....[29]....
        /*0a98*/ 	.word	0x00004570
        /*0a9c*/ 	.word	0x000000ff
        /*0aa0*/ 	.word	0x00022830
        /*0aa4*/ 	.short	0x010a
        /*0aa6*/ 	.byte	0x17
	.zero		1


	//   ....[30]....
        /*0aa8*/ 	.word	0x000045b0
        /*0aac*/ 	.word	0x000000ff
        /*0ab0*/ 	.word	0x00022830
        /*0ab4*/ 	.short	0x010a
        /*0ab6*/ 	.byte	0x17
	.zero		1


	//   ....[31]....
        /*0ab8*/ 	.word	0x00004dd0
        /*0abc*/ 	.word	0x000000ff
        /*0ac0*/ 	.word	0x00000000
        /*0ac4*/ 	.short	0x0101
        /*0ac6*/ 	.byte	0x06
	.zero		1


	//   ....[32]....
        /*0ac8*/ 	.word	0x00006bc0
        /*0acc*/ 	.word	0x000000ff
        /*0ad0*/ 	.word	0x00022850
        /*0ad4*/ 	.short	0x010a
        /*0ad6*/ 	.byte	0x17
	.zero		1


	//   ....[33]....
        /*0ad8*/ 	.word	0x00006c00
        /*0adc*/ 	.word	0x000000ff
        /*0ae0*/ 	.word	0x00022850
        /*0ae4*/ 	.short	0x010a
        /*0ae6*/ 	.byte	0x17
	.zero		1


	//   ....[34]....
        /*0ae8*/ 	.word	0x00006f30
        /*0aec*/ 	.word	0x000000ff
        /*0af0*/ 	.word	0x00000000
        /*0af4*/ 	.short	0x0101
        /*0af6*/ 	.byte	0x17
	.zero		1


	//   ....[35]....
        /*0af8*/ 	.word	0x00007090
        /*0afc*/ 	.word	0x000000ff
        /*0b00*/ 	.word	0x00022830
        /*0b04*/ 	.short	0x010a
        /*0b06*/ 	.byte	0x17
	.zero		1


	//   ....[36]....
        /*0b08*/ 	.word	0x000070d0
        /*0b0c*/ 	.word	0x000000ff
        /*0b10*/ 	.word	0x00022830
        /*0b14*/ 	.short	0x010a
        /*0b16*/ 	.byte	0x17
	.zero		1


	//   ....[37]....
        /*0b18*/ 	.word	0x000075a0
        /*0b1c*/ 	.word	0x000000ff
        /*0b20*/ 	.word	0x00000000
        /*0b24*/ 	.short	0x0101
        /*0b26*/ 	.byte	0x06
	.zero		1


	//   ....[38]....
        /*0b28*/ 	.word	0x00008f70
        /*0b2c*/ 	.word	0x000000ff
        /*0b30*/ 	.word	0x00022850
        /*0b34*/ 	.short	0x010a
        /*0b36*/ 	.byte	0x17
	.zero		1


	//   ....[39]....
        /*0b38*/ 	.word	0x00008fb0
        /*0b3c*/ 	.word	0x000000ff
        /*0b40*/ 	.word	0x00022850
        /*0b44*/ 	.short	0x010a
        /*0b46*/ 	.byte	0x17
	.zero		1


	//   ....[40]....
        /*0b48*/ 	.word	0x000092e0
        /*0b4c*/ 	.word	0x000000ff
        /*0b50*/ 	.word	0x00000000
        /*0b54*/ 	.short	0x0101
        /*0b56*/ 	.byte	0x17
	.zero		1


	//   ....[41]....
        /*0b58*/ 	.word	0x0000ba00
        /*0b5c*/ 	.word	0x000000ff
        /*0b60*/ 	.word	0x00000000
        /*0b64*/ 	.short	0x0101
        /*0b66*/ 	.byte	0x08
	.zero		1


	//   ....[42]....
        /*0b68*/ 	.word	0x0000c210
        /*0b6c*/ 	.word	0x000000ff
        /*0b70*/ 	.word	0x00000000
        /*0b74*/ 	.short	0x0101
        /*0b76*/ 	.byte	0x08
	.zero		1


	//   ....[43]....
        /*0b78*/ 	.word	0x00010840
        /*0b7c*/ 	.word	0x00000021
        /*0b80*/ 	.word	0x00022840
        /*0b84*/ 	.short	0x010a
        /*0b86*/ 	.byte	0x3f
	.zero		1


	//   ....[44]....
        /*0b88*/ 	.word	0x00010e70
        /*0b8c*/ 	.word	0x00000021
        /*0b90*/ 	.word	0x00022830
        /*0b94*/ 	.short	0x0107
        /*0b96*/ 	.byte	0x3f
	.zero		1


	//   ....[45]....
        /*0b98*/ 	.word	0x00010f50
        /*0b9c*/ 	.word	0x00000021
        /*0ba0*/ 	.word	0x00022830
        /*0ba4*/ 	.short	0x0101
        /*0ba6*/ 	.byte	0x3f
	.zero		1


	//   ....[46]....
        /*0ba8*/ 	.word	0x00011a90
        /*0bac*/ 	.word	0x00000016
        /*0bb0*/ 	.word	0x00022800
        /*0bb4*/ 	.short	0x0107
        /*0bb6*/ 	.byte	0x3f
	.zero		1


	//   ....[47]....
        /*0bb8*/ 	.word	0x00011b80
        /*0bbc*/ 	.word	0x00000016
        /*0bc0*/ 	.word	0x00022800
        /*0bc4*/ 	.short	0x0101
        /*0bc6*/ 	.byte	0x3f
	.zero		1


	//   ....[48]....
        /*0bc8*/ 	.word	0x00011ba0
        /*0bcc*/ 	.word	0x00000016
        /*0bd0*/ 	.word	0x00022820
        /*0bd4*/ 	.short	0x010a
        /*0bd6*/ 	.byte	0x3f
	.zero		1


	//   ....[49]....
        /*0bd8*/ 	.word	0x00011c30
        /*0bdc*/ 	.word	0x00000021
        /*0be0*/ 	.word	0x00022860
        /*0be4*/ 	.short	0x010a
        /*0be6*/ 	.byte	0x3f
	.zero		1


	//   ....[50]....
        /*0be8*/ 	.word	0x00012310
        /*0bec*/ 	.word	0x00000021
        /*0bf0*/ 	.word	0x00022850
        /*0bf4*/ 	.short	0x0107
        /*0bf6*/ 	.byte	0x3f
	.zero		1


	//   ....[51]....
        /*0bf8*/ 	.word	0x000123e0
        /*0bfc*/ 	.word	0x00000021
        /*0c00*/ 	.word	0x00022850
        /*0c04*/ 	.short	0x0101
        /*0c06*/ 	.byte	0x3f
	.zero		1


	//   ....[52]....
        /*0c08*/ 	.word	0x00012730
        /*0c0c*/ 	.word	0x0000000a
        /*0c10*/ 	.word	0x00022840
        /*0c14*/ 	.short	0x010a
        /*0c16*/ 	.byte	0x3f
	.zero		1


	//   ....[53]....
        /*0c18*/ 	.word	0x00012ae0
        /*0c1c*/ 	.word	0x0000000a
        /*0c20*/ 	.word	0x00022830
        /*0c24*/ 	.short	0x0107
        /*0c26*/ 	.byte	0x3f
	.zero		1


	//   ....[54]....
        /*0c28*/ 	.word	0x00012ba0
        /*0c2c*/ 	.word	0x0000000a
        /*0c30*/ 	.word	0x00022830
        /*0c34*/ 	.short	0x0101
        /*0c36*/ 	.byte	0x3f
	.zero		1


	//   ....[55]....
        /*0c38*/ 	.word	0x00012bd0
        /*0c3c*/ 	.word	0x0000000a
        /*0c40*/ 	.word	0x00022860
        /*0c44*/ 	.short	0x010a
        /*0c46*/ 	.byte	0x3f
	.zero		1


	//   ....[56]....
        /*0c48*/ 	.word	0x000130d0
        /*0c4c*/ 	.word	0x0000000a
        /*0c50*/ 	.word	0x00022850
        /*0c54*/ 	.short	0x0107
        /*0c56*/ 	.byte	0x3f
	.zero		1


	//   ....[57]....
        /*0c58*/ 	.word	0x00013190
        /*0c5c*/ 	.word	0x0000000a
        /*0c60*/ 	.word	0x00022850
        /*0c64*/ 	.short	0x0101
        /*0c66*/ 	.byte	0x3f
	.zero		1


	//   ....[58]....
        /*0c68*/ 	.word	0x00014420
        /*0c6c*/ 	.word	0x00000007
        /*0c70*/ 	.word	0x00022820
        /*0c74*/ 	.short	0x010a
        /*0c76*/ 	.byte	0x3f
	.zero		1


	//   ....[59]....
        /*0c78*/ 	.word	0x000145a0
        /*0c7c*/ 	.word	0x00000005
        /*0c80*/ 	.word	0x00022840
        /*0c84*/ 	.short	0x010a
        /*0c86*/ 	.byte	0x3f
	.zero		1


	//   ....[60]....
        /*0c88*/ 	.word	0x00014640
        /*0c8c*/ 	.word	0x00000003
        /*0c90*/ 	.word	0x00022840
        /*0c94*/ 	.short	0x010a
        /*0c96*/ 	.byte	0x3f
	.zero		1


	//   ....[61]....
        /*0c98*/ 	.word	0x00014680
        /*0c9c*/ 	.word	0x00000005
        /*0ca0*/ 	.word	0x00022860
        /*0ca4*/ 	.short	0x010a
        /*0ca6*/ 	.byte	0x3f
	.zero		1


	//   ....[62]....
        /*0ca8*/ 	.word	0x000146c0
        /*0cac*/ 	.word	0x00000003
        /*0cb0*/ 	.word	0x00022860
        /*0cb4*/ 	.short	0x010a
        /*0cb6*/ 	.byte	0x3f
	.zero		1


	//   ....[63]....
        /*0cb8*/ 	.word	0x00014720
        /*0cbc*/ 	.word	0x00000007
        /*0cc0*/ 	.word	0x00022800
        /*0cc4*/ 	.short	0x010a
        /*0cc6*/ 	.byte	0x3f
	.zero		1


	//   ....[64]....
        /*0cc8*/ 	.word	0x00014780
        /*0ccc*/ 	.word	0x00000000
        /*0cd0*/ 	.word	0x00022830
        /*0cd4*/ 	.short	0x010a
        /*0cd6*/ 	.byte	0x3f
	.zero		1


	//   ....[65]....
        /*0cd8*/ 	.word	0x000147e0
        /*0cdc*/ 	.word	0x0000000a
        /*0ce0*/ 	.word	0x00022850
        /*0ce4*/ 	.short	0x010a
        /*0ce6*/ 	.byte	0x3f
	.zero		1


	//   ....[66]....
        /*0ce8*/ 	.word	0x00014840
        /*0cec*/ 	.word	0x00000000
        /*0cf0*/ 	.word	0x00022830
        /*0cf4*/ 	.short	0x010a
        /*0cf6*/ 	.byte	0x3f
	.zero		1


	//   ....[67]....
        /*0cf8*/ 	.word	0x000148a0
        /*0cfc*/ 	.word	0x00000008
        /*0d00*/ 	.word	0x00022850
        /*0d04*/ 	.short	0x010a
        /*0d06*/ 	.byte	0x3f
	.zero		1


	//   ....[68]....
        /*0d08*/ 	.word	0x00014900
        /*0d0c*/ 	.word	0x00000000
        /*0d10*/ 	.word	0x00022830
        /*0d14*/ 	.short	0x010a
        /*0d16*/ 	.byte	0x3f
	.zero		1


	//   ....[69]....
        /*0d18*/ 	.word	0x00014960
        /*0d1c*/ 	.word	0x00000008
        /*0d20*/ 	.word	0x00022850
        /*0d24*/ 	.short	0x010a
        /*0d26*/ 	.byte	0x3f
	.zero		1


	//   ....[70]....
        /*0d28*/ 	.word	0x00014a80
        /*0d2c*/ 	.word	0x00000021
        /*0d30*/ 	.word	0x00022840
        /*0d34*/ 	.short	0x010a
        /*0d36*/ 	.byte	0x3f
	.zero		1


	//   ....[71]....
        /*0d38*/ 	.word	0x00015d50
        /*0d3c*/ 	.word	0x00000016
        /*0d40*/ 	.word	0x00022820
        /*0d44*/ 	.short	0x010a
        /*0d46*/ 	.byte	0x3f
	.zero		1


	//   ....[72]....
        /*0d48*/ 	.word	0x00015da0
        /*0d4c*/ 	.word	0x00000021
        /*0d50*/ 	.word	0x00022860
        /*0d54*/ 	.short	0x010a
        /*0d56*/ 	.byte	0x3f
	.zero		1


	//   ....[73]....
        /*0d58*/ 	.word	0x00016710
        /*0d5c*/ 	.word	0x0000000a
        /*0d60*/ 	.word	0x00022840
        /*0d64*/ 	.short	0x010a
        /*0d66*/ 	.byte	0x3f
	.zero		1


	//   ....[74]....
        /*0d68*/ 	.word	0x00016de0
        /*0d6c*/ 	.word	0x0000000a
        /*0d70*/ 	.word	0x00022860
        /*0d74*/ 	.short	0x010a
        /*0d76*/ 	.byte	0x3f
	.zero		1


	//   ....[75]....
        /*0d78*/ 	.word	0x00017f40
        /*0d7c*/ 	.word	0x00000007
        /*0d80*/ 	.word	0x00022820
        /*0d84*/ 	.short	0x010a
        /*0d86*/ 	.byte	0x3f
	.zero		1


	//   ....[76]....
        /*0d88*/ 	.word	0x000180e0
        /*0d8c*/ 	.word	0x00000005
        /*0d90*/ 	.word	0x00022840
        /*0d94*/ 	.short	0x010a
        /*0d96*/ 	.byte	0x3f
	.zero		1


	//   ....[77]....
        /*0d98*/ 	.word	0x00018130
        /*0d9c*/ 	.word	0x00000003
        /*0da0*/ 	.word	0x00022840
        /*0da4*/ 	.short	0x010a
        /*0da6*/ 	.byte	0x3f
	.zero		1


	//   ....[78]....
        /*0da8*/ 	.word	0x00018180
        /*0dac*/ 	.word	0x00000005
        /*0db0*/ 	.word	0x00022860
        /*0db4*/ 	.short	0x010a
        /*0db6*/ 	.byte	0x3f
	.zero		1


	//----- nvinfo : EIATTR_NUM_MBARRIERS
	.align		4
.L_1522:
        /*0db8*/ 	.byte	0x03, 0x38
        /*0dba*/ 	.short	0x0016


	//----- nvinfo : EIATTR_EXIT_INSTR_OFFSETS
	.align		4
        /*0dbc*/ 	.byte	0x04, 0x1c
        /*0dbe*/ 	.short	(.L_1524 - .L_1523)


	//   ....[0]....
.L_1523:
        /*0dc0*/ 	.word	0x000009a0


	//   ....[1]....
        /*0dc4*/ 	.word	0x0000e530


	//   ....[2]....
        /*0dc8*/ 	.word	0x00014710


	//----- nvinfo : EIATTR_MAX_THREADS
	.align		4
.L_1524:
        /*0dcc*/ 	.byte	0x04, 0x05
        /*0dce*/ 	.short	(.L_1526 - .L_1525)
.L_1525:
        /*0dd0*/ 	.word	0x00000180
        /*0dd4*/ 	.word	0x00000001
        /*0dd8*/ 	.word	0x00000001


	//----- nvinfo : EIATTR_CRS_STACK_SIZE
	.align		4
.L_1526:
        /*0ddc*/ 	.byte	0x04, 0x1e
        /*0dde*/ 	.short	(.L_1528 - .L_1527)
.L_1527:
        /*0de0*/ 	.word	0x00000000


	//----- nvinfo : EIATTR_CBANK_PARAM_SIZE
	.align		4
.L_1528:
        /*0de4*/ 	.byte	0x03, 0x19
        /*0de6*/ 	.short	0x0af0


	//----- nvinfo : EIATTR_PARAM_CBANK
	.align		4
        /*0de8*/ 	.byte	0x04, 0x0a
        /*0dea*/ 	.short	(.L_1530 - .L_1529)
	.align		4
.L_1529:
        /*0dec*/ 	.word	index@(.nv.constant0._ZN7cutlass13device_kernelIN5flash11enable_sm90INS1_16FlashAttnFwdSm90INS1_25CollectiveMainloopFwdSm90ILi2EN4cute5tupleIJNS5_1CILi1EEES8_S8_EEENS6_IJNS7_ILi128EEENS7_ILi96EEENS7_ILi64EEEEEELi256ENS_10bfloat16_tEfNS_4arch4Sm90ELb1ELb0ELb1ELb1ELb1ELb0ELb0ELb1ELb0ELb1ELb1ELb0EEENS1_21CollectiveEpilogueFwdINS6_IJSA_NS7_ILi256EEESB_EEES9_SE_SG_Li256ELb1ELb1ELb1ELb0EEENS1_36VarlenDynamicPersistentTileSchedulerILi128ELi96ELi256ELi128ELb1ELb1ELb1ELb1ELb1ELb1EEEEEEEEEvNT_6ParamsE)
        /*0df0*/ 	.short	0x0210
        /*0df2*/ 	.short	0x0af0


	//----- nvinfo : EIATTR_SW_WAR
	.align		4
.L_1530:
        /*0df4*/ 	.byte	0x04, 0x36
        /*0df6*/ 	.short	(.L_1532 - .L_1531)
.L_1531:
        /*0df8*/ 	.word	0x00000008
.L_1532:


//--------------------- .nv.info._ZN7cutlass13device_kernelIN5flash11enable_sm90INS1_16FlashAttnFwdSm90INS1_25CollectiveMainloopFwdSm90ILi2EN4cute5tupleIJNS5_1CILi1EEES8_S8_EEENS6_IJNS7_ILi128EEENS7_ILi96EEENS7_ILi64EEEEEELi256ENS_10bfloat16_tEfNS_4arch4Sm90ELb1ELb0ELb1ELb1ELb1ELb1ELb0ELb1ELb0ELb1ELb1ELb0EEENS1_21CollectiveEpilogueFwdINS6_IJSA_NS7_ILi256EEESB_EEES9_SE_SG_Li256ELb1ELb1ELb1ELb0EEENS1_36VarlenDynamicPersistentTileSchedulerILi128ELi96ELi256ELi128ELb1ELb1ELb1ELb1ELb1ELb1EEEEEEEEEvNT_6ParamsE --------------------------
	.section	.nv.info._ZN7cutlass13device_kernelIN5flash11enable_sm90INS1_16FlashAttnFwdSm90INS1_25CollectiveMainloopFwdSm90ILi2EN4cute5tupleIJNS5_1CILi1EEES8_S8_EEENS6_IJNS7_ILi128EEENS7_ILi96EEENS7_ILi64EEEEEELi256ENS_10bfloat16_tEfNS_4arch4Sm90ELb1ELb0ELb1ELb1ELb1ELb1ELb0ELb1ELb0ELb1ELb1ELb0EEENS1_21CollectiveEpilogueFwdINS6_IJSA_NS7_ILi256EEESB_EEES9_SE_SG_Li256ELb1ELb1ELb1ELb0EEENS1_36VarlenDynamicPersistentTileSchedulerILi128ELi96ELi256ELi128ELb1ELb1ELb1ELb1ELb1ELb1EEEEEEEEEvNT_6ParamsE,"",@"SHT_CUDA_INFO"
	.sectionflags	@""
	.align	4


	//----- nvinfo : EIATTR_CUDA_API_VERSION
	.align		4
        /*0000*/ 	.byte	0x04, 0x37
        /*0002*/ 	.short	(.L_1534 - .L_1533)
.L_1533:
        /*0004*/ 	.word	0x00000082


	//----- nvinfo : EIATTR_KPARAM_INFO
	.align		4
.L_1534:
        /*0008*/ 	.byte	0x04, 0x17
        /*000a*/ 	.short	(.L_1536 - .L_1535)
.L_1535:
        /*000c*/ 	.word	0x00000000
        /*0010*/ 	.short	0x0000
        /*0012*/ 	.short	0x0070
        /*0014*/ 	.byte	0x00, 0xf0, 0x01, 0x2a


	//----- nvinfo : EIATTR_SPARSE_MMA_MASK
	.align		4
.L_1536:
        /*0018*/ 	.byte	0x03, 0x50
        /*001a*/ 	.short	0x0000


	//----- nvinfo : EIATTR_MAXREG_COUNT
	.align		4
        /*001c*/ 	.byte	0x03, 0x1b
        /*001e*/ 	.short	0x00a8


	//----- nvinfo : EIATTR_NUM_BARRIERS
	.align		4
        /*0020*/ 	.byte	0x02, 0x4c
        /*0022*/ 	.byte	0x10
	.zero		1


	//----- nvinfo : EIATTR_EXTERNS
	.align		4
        /*0024*/ 	.byte	0x04, 0x0f
        /*0026*/ 	.short	(.L_1538 - .L_1537)


	//   ....[0]....
	.align		4
.L_1537:
        /*0028*/ 	.word	index@(__assertfail)


	//----- nvinfo : EIATTR_ANNOTATIONS
	.align		4
.L_1538:
        /*002c*/ 	.byte	0x04, 0x55
        /*002e*/ 	.short	(.L_1540 - .L_1539)


	//   ....[0]....
.L_1539:
        /* <DEDUP_REMOVED lines=159> */


	//----- nvinfo : EIATTR_MERCURY_ISA_VERSION
	.align		4
.L_1540:
        /*0a08*/ 	.byte	0x03, 0x5f
        /*0a0a*/ 	.short	0x0101


	//----- nvinfo : EIATTR_UNUSED_LOAD_BYTE_OFFSET
	.align		4
        /*0a0c*/ 	.byte	0x04, 0x44
        /*0a0e*/ 	.short	(.L_1542 - .L_1541)


	//   ....[0]....
.L_1541:
        /*0a10*/ 	.word	0x00000a80
        /*0a14*/ 	.word	0x0000fff0


	//   ....[1]....
        /*0a18*/ 	.word	0x00012950
        /*0a1c*/ 	.word	0x0000fff0


	//----- nvinfo : EIATTR_INT_WARP_WIDE_INSTR_OFFSETS
	.align		4
.L_1542:
        /*0a20*/ 	.byte	0x04, 0x31
        /*0a22*/ 	.short	(.L_1544 - .L_1543)


	//   ....[0]....
.L_1543:
        /*0a24*/ 	.word	0x00000130


	//   ....[1]....
        /*0a28*/ 	.word	0x00000170


	//   ....[2]....
        /*0a2c*/ 	.word	0x000001e0


	//   ....[3]....
        /*0a30*/ 	.word	0x0001acd0


	//   ....[4]....
        /*0a34*/ 	.word	0x0001ad60


	//   ....[5]....
        /*0a38*/ 	.word	0x0001e090


	//   ....[6]....
        /*0a3c*/ 	.word	0x0001e120


	//----- nvinfo : EIATTR_COOP_GROUP_MASK_REGIDS
	.align		4
.L_1544:
        /*0a40*/ 	.byte	0x04, 0x29
        /*0a42*/ 	.short	(.L_1546 - .L_1545)


	//   ....[0]....
.L_1545:
        /*0a44*/ 	.word	0xffffffff


	//   ....[1]....
        /*0a48*/ 	.word	0xffffffff


	//   ....[2]....
        /*0a4c*/ 	.word	0xffffffff


	//   ....[3]....
        /*0a50*/ 	.word	0xffffffff


	//   ....[4]....
        /*0a54*/ 	.word	0xffffffff


	//   ....[5]....
        /*0a58*/ 	.word	0xffffffff


	//   ....[6]....
        /*0a5c*/ 	.word	0xffffffff


	//   ....[7]....
        /*0a60*/ 	.word	0xffffffff


	//   ....[8]....
        /*0a64*/ 	.word	0xffffffff


	//   ....[9]....
        /*0a68*/ 	.word	0xffffffff


	//   ....[10]....
        /*0a6c*/ 	.word	0xffffffff


	//   ....[11]....
        /*0a70*/ 	.word	0xffffffff


	//   ....[12]....
        /*0a74*/ 	.word	0xffffffff


	//   ....[13]....
        /*0a78*/ 	.word	0xffffffff


	//   ....[14]....
        /*0a7c*/ 	.word	0xffffffff


	//   ....[15]....
        /*0a80*/ 	.word	0xffffffff


	//   ....[16]....
        /*0a84*/ 	.word	0xffffffff


	//   ....[17]....
        /*0a88*/ 	.word	0xffffffff


	//   ....[18]....
        /*0a8c*/ 	.word	0xffffffff


	//   ....[19]....
        /*0a90*/ 	.word	0xffffffff


	//   ....[20]....
        /*0a94*/ 	.word	0xffffffff


	//   ....[21]....
        /*0a98*/ 	.word	0xffffffff


	//   ....[22]....
        /*0a9c*/ 	.word	0xffffffff


	//   ....[23]....
        /*0aa0*/ 	.word	0xffffffff


	//   ....[24]....
        /*0aa4*/ 	.word	0xffffffff


	//   ....[25]....
        /*0aa8*/ 	.word	0xffffffff


	//   ....[26]....
        /*0aac*/ 	.word	0xffffffff


	//   ....[27]....
        /*0ab0*/ 	.word	0xffffffff


	//   ....[28]....
        /*0ab4*/ 	.word	0xffffffff


	//   ....[29]....
        /*0ab8*/ 	.word	0xffffffff


	//   ....[30]....
        /*0abc*/ 	.word	0xffffffff


	//   ....[31]....
        /*0ac0*/ 	.word	0xffffffff


	//   ....[32]....
        /*0ac4*/ 	.word	0xffffffff


	//   ....[33]....
        /*0ac8*/ 	.word	0xffffffff


	//   ....[34]....
        /*0acc*/ 	.word	0xffffffff


	//   ....[35]....
        /*0ad0*/ 	.word	0xffffffff


	//   ....[36]....
        /*0ad4*/ 	.word	0xffffffff


	//   ....[37]....
        /*0ad8*/ 	.word	0xffffffff


	//   ....[38]....
        /*0adc*/ 	.word	0xffffffff


	//   ....[39]....
        /*0ae0*/ 	.word	0xffffffff


	//   ....[40]....
        /*0ae4*/ 	.word	0xffffffff


	//   ....[41]....
        /*0ae8*/ 	.word	0xffffffff


	//   ....[42]....
        /*0aec*/ 	.word	0xffffffff


	//   ....[43]....
        /*0af0*/ 	.word	0xffffffff


	//   ....[44]....
        /*0af4*/ 	.word	0xffffffff


	//   ....[45]....
        /*0af8*/ 	.word	0xffffffff


	//   ....[46]....
        /*0afc*/ 	.word	0xffffffff


	//   ....[47]....
        /*0b00*/ 	.word	0xffffffff


	//   ....[48]....
        /*0b04*/ 	.word	0xffffffff


	//   ....[49]....
        /*0b08*/ 	.word	0xffffffff


	//   ....[50]....
        /*0b0c*/ 	.word	0xffffffff


	//   ....[51]....
        /*0b10*/ 	.word	0xffffffff


	//   ....[52]....
        /*0b14*/ 	.word	0xffffffff


	//   ....[53]....
        /*0b18*/ 	.word	0xffffffff


	//   ....[54]....
        /*0b1c*/ 	.word	0xffffffff


	//   ....[55]....
        /*0b20*/ 	.word	0xffffffff


	//   ....[56]....
        /*0b24*/ 	.word	0xffffffff


	//   ....[57]....
        /*0b28*/ 	.word	0xffffffff


	//   ....[58]....
        /*0b2c*/ 	.word	0xffffffff


	//   ....[59]....
        /*0b30*/ 	.word	0xffffffff


	//   ....[60]....
        /*0b34*/ 	.word	0xffffffff


	//   ....[61]....
        /*0b38*/ 	.word	0xffffffff


	//   ....[62]....
        /*0b3c*/ 	.word	0xffffffff


	//   ....[63]....
        /*0b40*/ 	.word	0xffffffff


	//   ....[64]....
        /*0b44*/ 	.word	0xffffffff


	//   ....[65]....
        /*0b48*/ 	.word	0xffffffff


	//   ....[66]....
        /*0b4c*/ 	.word	0xffffffff


	//   ....[67]....
        /*0b50*/ 	.word	0xffffffff


	//   ....[68]....
        /*0b54*/ 	.word	0xffffffff


	//   ....[69]....
        /*0b58*/ 	.word	0xffffffff


	//   ....[70]....
        /*0b5c*/ 	.word	0xffffffff


	//   ....[71]....
        /*0b60*/ 	.word	0xffffffff


	//   ....[72]....
        /*0b64*/ 	.word	0xffffffff


	//   ....[73]....
        /*0b68*/ 	.word	0xffffffff


	//   ....[74]....
        /*0b6c*/ 	.word	0xffffffff


	//   ....[75]....
        /*0b70*/ 	.word	0xffffffff


	//   ....[76]....
        /*0b74*/ 	.word	0xffffffff


	//   ....[77]....
        /*0b78*/ 	.word	0xffffffff


	//   ....[78]....
        /*0b7c*/ 	.word	0xffffffff


	//   ....[79]....
        /*0b80*/ 	.word	0xffffffff


	//   ....[80]....
        /*0b84*/ 	.word	0xffffffff


	//   ....[81]....
        /*0b88*/ 	.word	0xffffffff


	//   ....[82]....
        /*0b8c*/ 	.word	0xffffffff


	//   ....[83]....
        /*0b90*/ 	.word	0xffffffff


	//   ....[84]....
        /*0b94*/ 	.word	0xffffffff


	//   ....[85]....
        /*0b98*/ 	.word	0xffffffff


	//   ....[86]....
        /*0b9c*/ 	.word	0xffffffff


	//   ....[87]....
        /*0ba0*/ 	.word	0xffffffff


	//   ....[88]....
        /*0ba4*/ 	.word	0xffffffff


	//   ....[89]....
        /*0ba8*/ 	.word	0xffffffff


	//   ....[90]....
        /*0bac*/ 	.word	0xffffffff


	//   ....[91]....
        /*0bb0*/ 	.word	0xffffffff


	//   ....[92]....
        /*0bb4*/ 	.word	0xffffffff


	//   ....[93]....
        /*0bb8*/ 	.word	0xffffffff


	//   ....[94]....
        /*0bbc*/ 	.word	0xffffffff


	//   ....[95]....
        /*0bc0*/ 	.word	0xffffffff


	//   ....[96]....
        /*0bc4*/ 	.word	0xffffffff


	//   ....[97]....
        /*0bc8*/ 	.word	0xffffffff


	//   ....[98]....
        /*0bcc*/ 	.word	0xffffffff


	//   ....[99]....
        /*0bd0*/ 	.word	0xffffffff


	//   ....[100]....
        /*0bd4*/ 	.word	0xffffffff


	//   ....[101]....
        /*0bd8*/ 	.word	0xffffffff


	//   ....[102]....
        /*0bdc*/ 	.word	0xffffffff


	//   ....[103]....
        /*0be0*/ 	.word	0xffffffff


	//   ....[104]....
        /*0be4*/ 	.word	0xffffffff


	//   ....[105]....
        /*0be8*/ 	.word	0xffffffff


	//   ....[106]....
        /*0bec*/ 	.word	0xffffffff


	//   ....[107]....
        /*0bf0*/ 	.word	0xffffffff


	//   ....[108]....
        /*0bf4*/ 	.word	0xffffffff


	//   ....[109]....
        /*0bf8*/ 	.word	0xffffffff


	//   ....[110]....
        /*0bfc*/ 	.word	0xffffffff


	//   ....[111]....
        /*0c00*/ 	.word	0xffffffff


	//   ....[112]....
        /*0c04*/ 	.word	0xffffffff


	//   ....[113]....
        /*0c08*/ 	.word	0xffffffff


	//   ....[114]....
        /*0c0c*/ 	.word	0xffffffff


	//   ....[115]....
        /*0c10*/ 	.word	0xffffffff


	//   ....[116]....
        /*0c14*/ 	.word	0xffffffff


	//   ....[117]....
        /*0c18*/ 	.word	0xffffffff


	//   ....[118]....
        /*0c1c*/ 	.word	0xffffffff


	//   ....[119]....
        /*0c20*/ 	.word	0xffffffff


	//   ....[120]....
        /*0c24*/ 	.word	0xffffffff


	//   ....[121]....
        /*0c28*/ 	.word	0xffffffff


	//   ....[122]....
        /*0c2c*/ 	.word	0xffffffff


	//   ....[123]....
        /*0c30*/ 	.word	0xffffffff


	//   ....[124]....
        /*0c34*/ 	.word	0xffffffff


	//   ....[125]....
        /*0c38*/ 	.word	0xffffffff


	//   ....[126]....
        /*0c3c*/ 	.word	0xffffffff


	//   ....[127]....
        /*0c40*/ 	.word	0xffffffff


	//   ....[128]....
        /*0c44*/ 	.word	0xffffffff


	//   ....[129]....
        /*0c48*/ 	.word	0xffffffff


	//   ....[130]....
        /*0c4c*/ 	.word	0xffffffff


	//   ....[131]....
        /*0c50*/ 	.word	0xffffffff


	//   ....[132]....
        /*0c54*/ 	.word	0xffffffff


	//   ....[133]....
        /*0c58*/ 	.word	0xffffffff


	//   ....[134]....
        /*0c5c*/ 	.word	0xffffffff


	//   ....[135]....
        /*0c60*/ 	.word	0xffffffff


	//   ....[136]....
        /*0c64*/ 	.word	0xffffffff


	//   ....[137]....
        /*0c68*/ 	.word	0xffffffff


	//   ....[138]....
        /*0c6c*/ 	.word	0xffffffff


	//   ....[139]....
        /*0c70*/ 	.word	0xffffffff


	//   ....[140]....
        /*0c74*/ 	.word	0xffffffff


	//   ....[141]....
        /*0c78*/ 	.word	0xffffffff


	//   ....[142]....
        /*0c7c*/ 	.word	0xffffffff


	//   ....[143]....
        /*0c80*/ 	.word	0xffffffff


	//   ....[144]....
        /*0c84*/ 	.word	0xffffffff


	//   ....[145]....
        /*0c88*/ 	.word	0xffffffff


	//   ....[146]....
        /*0c8c*/ 	.word	0xffffffff


	//   ....[147]....
        /*0c90*/ 	.word	0xffffffff


	//   ....[148]....
        /*0c94*/ 	.word	0xffffffff


	//   ....[149]....
        /*0c98*/ 	.word	0xffffffff


	//   ....[150]....
        /*0c9c*/ 	.word	0xffffffff


	//   ....[151]....
        /*0ca0*/ 	.word	0xffffffff


	//   ....[152]....
        /*0ca4*/ 	.word	0xffffffff


	//   ....[153]....
        /*0ca8*/ 	.word	0xffffffff


	//   ....[154]....
        /*0cac*/ 	.word	0xffffffff


	//   ....[155]....
        /*0cb0*/ 	.word	0xffffffff


	//   ....[156]....
        /*0cb4*/ 	.word	0xffffffff


	//   ....[157]....
        /*0cb8*/ 	.word	0xffffffff


	//   ....[158]....
        /*0cbc*/ 	.word	0xffffffff


	//   ....[159]....
        /*0cc0*/ 	.word	0xffffffff


	//   ....[160]....
        /*0cc4*/ 	.word	0xffffffff


	//   ....[161]....
        /*0cc8*/ 	.word	0xffffffff


	//   ....[162]....
        /*0ccc*/ 	.word	0xffffffff


	//   ....[163]....
        /*0cd0*/ 	.word	0xffffffff


	//   ....[164]....
        /*0cd4*/ 	.word	0xffffffff


	//   ....[165]....
        /*0cd8*/ 	.word	0xffffffff


	//   ....[166]....
        /*0cdc*/ 	.word	0xffffffff


	//   ....[167]....
        /*0ce0*/ 	.word	0xffffffff


	//   ....[168]....
        /*0ce4*/ 	.word	0xffffffff


	//   ....[169]....
        /*0ce8*/ 	.word	0xffffffff


	//   ....[170]....
        /*0cec*/ 	.word	0xffffffff


	//   ....[171]....
        /*0cf0*/ 	.word	0xffffffff


	//   ....[172]....
        /*0cf4*/ 	.word	0xffffffff


	//   ....[173]....
        /*0cf8*/ 	.word	0xffffffff


	//   ....[174]....
        /*0cfc*/ 	.word	0xffffffff


	//   ....[175]....
        /*0d00*/ 	.word	0xffffffff


	//   ....[176]....
        /*0d04*/ 	.word	0xffffffff


	//   ....[177]....
        /*0d08*/ 	.word	0xffffffff


	//   ....[178]....
        /*0d0c*/ 	.word	0xffffffff


	//   ....[179]....
        /*0d10*/ 	.word	0xffffffff


	//   ....[180]....
        /*0d14*/ 	.word	0xffffffff


	//   ....[181]....
        /*0d18*/ 	.word	0xffffffff


	//   ....[182]....
        /*0d1c*/ 	.word	0xffffffff


	//   ....[183]....
        /*0d20*/ 	.word	0xffffffff


	//   ....[184]....
        /*0d24*/ 	.word	0xffffffff


	//   ....[185]....
        /*0d28*/ 	.word	0x0500000f


	//   ....[186]....
        /*0d2c*/ 	.word	0x0500000f


	//   ....[187]....
        /*0d30*/ 	.word	0x0500000f


	//   ....[188]....
        /*0d34*/ 	.word	0x0500000f


	//   ....[189]....
        /*0d38*/ 	.word	0x0500000f


	//   ....[190]....
        /*0d3c*/ 	.word	0x0500000f


	//   ....[191]....
        /*0d40*/ 	.word	0x0500000f


	//   ....[192]....
        /*0d44*/ 	.word	0x0500000f


	//   ....[193]....
        /*0d48*/ 	.word	0x0500000f


	//   ....[194]....
        /*0d4c*/ 	.word	0x0500000f


	//   ....[195]....
        /*0d50*/ 	.word	0x0500000f


	//   ....[196]....
        /*0d54*/ 	.word	0x0500000f


	//   ....[197]....
        /*0d58*/ 	.word	0x0500000f


	//   ....[198]....
        /*0d5c*/ 	.word	0x0500000f


	//   ....[199]....
        /*0d60*/ 	.word	0x0500000f


	//   ....[200]....
        /*0d64*/ 	.word	0x0500000f


	//   ....[201]....
        /*0d68*/ 	.word	0x0500000f


	//   ....[202]....
        /*0d6c*/ 	.word	0x0500000f


	//   ....[203]....
        /*0d70*/ 	.word	0x0500000f


	//   ....[204]....
        /*0d74*/ 	.word	0x0500000f


	//   ....[205]....
        /*0d78*/ 	.word	0x0500000f


	//   ....[206]....
        /*0d7c*/ 	.word	0x0500000f


	//   ....[207]....
        /*0d80*/ 	.word	0x0500000f


	//   ....[208]....
        /*0d84*/ 	.word	0x0500000f


	//   ....[209]....
        /*0d88*/ 	.word	0x0500000f


	//   ....[210]....
        /*0d8c*/ 	.word	0x0500000f


	//   ....[211]....
        /*0d90*/ 	.word	0x0500000f


	//   ....[212]....
        /*0d94*/ 	.word	0x0500000f


	//   ....[213]....
        /*0d98*/ 	.word	0x0500000f


	//   ....[214]....
        /*0d9c*/ 	.word	0x0500000f


	//   ....[215]....
        /*0da0*/ 	.word	0x0500000f


	//   ....[216]....
        /*0da4*/ 	.word	0x0500000f


	//   ....[217]....
        /*0da8*/ 	.word	0x0500000f


	//   ....[218]....
        /*0dac*/ 	.word	0x0500000f


	//   ....[219]....
        /*0db0*/ 	.word	0x0500000f


	//   ....[220]....
        /*0db4*/ 	.word	0x0500000f


	//   ....[221]....
        /*0db8*/ 	.word	0x0500000f


	//   ....[222]....
        /*0dbc*/ 	.word	0x0500000f


	//   ....[223]....
        /*0dc0*/ 	.word	0x0500000f


	//   ....[224]....
        /*0dc4*/ 	.word	0x0500000f


	//   ....[225]....
        /*0dc8*/ 	.word	0x0500000f


	//   ....[226]....
        /*0dcc*/ 	.word	0x0500000f


	//   ....[227]....
        /*0dd0*/ 	.word	0x0500000f


	//   ....[228]....
        /*0dd4*/ 	.word	0x0500000f


	//   ....[229]....
        /*0dd8*/ 	.word	0x0500000f


	//   ....[230]....
        /*0ddc*/ 	.word	0x0500000f


	//   ....[231]....
        /*0de0*/ 	.word	0x0500000f


	//   ....[232]....
        /*0de4*/ 	.word	0x0500000f


	//   ....[233]....
        /*0de8*/ 	.word	0x0500000f


	//   ....[234]....
        /*0dec*/ 	.word	0x0500000f


	//   ....[235]....
        /*0df0*/ 	.word	0x0500000f


	//   ....[236]....
        /*0df4*/ 	.word	0x0500000f


	//   ....[237]....
        /*0df8*/ 	.word	0x0500000f


	//   ....[238]....
        /*0dfc*/ 	.word	0x0500000f


	//   ....[239]....
        /*0e00*/ 	.word	0x0500000f


	//   ....[240]....
        /*0e04*/ 	.word	0x0500000f


	//   ....[241]....
        /*0e08*/ 	.word	0x0500000f


	//   ....[242]....
        /*0e0c*/ 	.word	0x0500000f


	//   ....[243]....
        /*0e10*/ 	.word	0x0500000f


	//   ....[244]....
        /*0e14*/ 	.word	0x0500000f


	//   ....[245]....
        /*0e18*/ 	.word	0x0500000f


	//   ....[246]....
        /*0e1c*/ 	.word	0x0500000f


	//   ....[247]....
        /*0e20*/ 	.word	0x0500000f


	//   ....[248]....
        /*0e24*/ 	.word	0x0500000f


	//   ....[249]....
        /*0e28*/ 	.word	0x0500000f


	//   ....[250]....
        /*0e2c*/ 	.word	0x0500000f


	//   ....[251]....
        /*0e30*/ 	.word	0x0500000f


	//   ....[252]....
        /*0e34*/ 	.word	0x0500000f


	//   ....[253]....
        /*0e38*/ 	.word	0x0500000f


	//   ....[254]....
        /*0e3c*/ 	.word	0x0500000f


	//   ....[255]....
        /*0e40*/ 	.word	0x0500000f


	//   ....[0]....
        /*0e44*/ 	.word	0x0500000f


	//   ....[1]....
        /*0e48*/ 	.word	0x0500000f


	//   ....[2]....
        /*0e4c*/ 	.word	0x0500000f


	//   ....[3]....
        /*0e50*/ 	.word	0x0500000f


	//   ....[4]....
        /*0e54*/ 	.word	0x0500000f


	//   ....[5]....
        /*0e58*/ 	.word	0x0500000f


	//   ....[6]....
        /*0e5c*/ 	.word	0x0500000f


	//   ....[7]....
        /*0e60*/ 	.word	0x0500000f


	//   ....[8]....
        /*0e64*/ 	.word	0x0500000f


	//   ....[9]....
        /*0e68*/ 	.word	0x0500000f


	//   ....[10]....
        /*0e6c*/ 	.word	0x0500000f


	//   ....[11]....
        /*0e70*/ 	.word	0x0500000f


	//   ....[12]....
        /*0e74*/ 	.word	0x0500000f


	//   ....[13]....
        /*0e78*/ 	.word	0x0500000f


	//   ....[14]....
        /*0e7c*/ 	.word	0x0500000f


	//   ....[15]....
        /*0e80*/ 	.word	0x0500000f


	//   ....[16]....
        /*0e84*/ 	.word	0x0500000f


	//   ....[17]....
        /*0e88*/ 	.word	0x0500000f


	//   ....[18]....
        /*0e8c*/ 	.word	0x0500000f


	//   ....[19]....
        /*0e90*/ 	.word	0x0500000f


	//   ....[20]....
        /*0e94*/ 	.word	0x0500000f


	//   ....[21]....
        /*0e98*/ 	.word	0x0500000f


	//   ....[22]....
        /*0e9c*/ 	.word	0x0500000f


	//   ....[23]....
        /*0ea0*/ 	.word	0x0500000f


	//   ....[24]....
        /*0ea4*/ 	.word	0x0500000f


	//   ....[25]....
        /*0ea8*/ 	.word	0x0500000f


	//   ....[26]....
        /*0eac*/ 	.word	0x0500000f


	//   ....[27]....
        /*0eb0*/ 	.word	0x0500000f


	//   ....[28]....
        /*0eb4*/ 	.word	0x0500000f


	//   ....[29]....
        /*0eb8*/ 	.word	0x0500000f


	//   ....[30]....
        /*0ebc*/ 	.word	0x0500000f


	//   ....[31]....
        /*0ec0*/ 	.word	0x0500000f


	//   ....[32]....
        /*0ec4*/ 	.word	0x0500000f


	//   ....[33]....
        /*0ec8*/ 	.word	0x0500000f


	//   ....[34]....
        /*0ecc*/ 	.word	0x0500000f


	//   ....[35]....
        /*0ed0*/ 	.word	0x0500000f


	//   ....[36]....
        /*0ed4*/ 	.word	0x0500000f


	//   ....[37]....
        /*0ed8*/ 	.word	0x0500000f


	//   ....[38]....
        /*0edc*/ 	.word	0x0500000f


	//   ....[39]....
        /*0ee0*/ 	.word	0x0500000f


	//   ....[40]....
        /*0ee4*/ 	.word	0x0500000f


	//   ....[41]....
        /*0ee8*/ 	.word	0x0500000f


	//   ....[42]....
        /*0eec*/ 	.word	0x0500000f


	//   ....[43]....
        /*0ef0*/ 	.word	0x0500000f


	//   ....[44]....
        /*0ef4*/ 	.word	0x0500000f


	//   ....[45]....
        /*0ef8*/ 	.word	0x0500000f


	//   ....[46]....
        /*0efc*/ 	.word	0x0500000f


	//   ....[47]....
        /*0f00*/ 	.word	0x0500000f


	//   ....[48]....
        /*0f04*/ 	.word	0x0500000f


	//   ....[49]....
        /*0f08*/ 	.word	0x0500000f


	//   ....[50]....
        /*0f0c*/ 	.word	0x0500000f


	//   ....[51]....
        /*0f10*/ 	.word	0x0500000f


	//   ....[52]....
        /*0f14*/ 	.word	0x0500000f


	//   ....[53]....
        /*0f18*/ 	.word	0x0500000f


	//   ....[54]....
        /*0f1c*/ 	.word	0x0500000f


	//   ....[55]....
        /*0f20*/ 	.word	0x0500000f


	//   ....[56]....
        /*0f24*/ 	.word	0x0500000f


	//   ....[57]....
        /*0f28*/ 	.word	0x0500000f


	//   ....[58]....
        /*0f2c*/ 	.word	0x0500000f


	//   ....[59]....
        /*0f30*/ 	.word	0x0500000f


	//   ....[60]....
        /*0f34*/ 	.word	0x0500000f


	//   ....[61]....
        /*0f38*/ 	.word	0x0500000f


	//   ....[62]....
        /*0f3c*/ 	.word	0x0500000f


	//----- nvinfo : EIATTR_COOP_GROUP_INSTR_OFFSETS
	.align		4
.L_1546:
        /*0f40*/ 	.byte	0x04, 0x28
        /*0f42*/ 	.short	(.L_1548 - .L_1547)


	//   ....[0]....
.L_1547:
        /*0f44*/ 	.word	0x00000070


	//   ....[1]....
        /*0f48*/ 	.word	0x00000140


	//   ....[2]....
        /*0f4c*/ 	.word	0x00000190


	//   ....[3]....
        /*0f50*/ 	.word	0x000003c0


	//   ....[4]....
        /*0f54*/ 	.word	0x00000520


	//   ....[5]....
        /*0f58*/ 	.word	0x00000640


	//   ....[6]....
        /*0f5c*/ 	.word	0x000007a0


	//   ....[7]....
        /*0f60*/ 	.word	0x00003930


	//   ....[8]....
        /*0f64*/ 	.word	0x00003940


	//   ....[9]....
        /*0f68*/ 	.word	0x00004070


	//   ....[10]....
        /*0f6c*/ 	.word	0x00004080


	//   ....[11]....
        /*0f70*/ 	.word	0x00004cf0


	//   ....[12]....
        /*0f74*/ 	.word	0x00004d00


	//   ....[13]....
        /*0f78*/ 	.word	0x000054d0


	//   ....[14]....
        /*0f7c*/ 	.word	0x000054e0


	//   ....[15]....
        /*0f80*/ 	.word	0x00005f20


	//   ....[16]....
        /*0f84*/ 	.word	0x00005f30


	//   ....[17]....
        /*0f88*/ 	.word	0x00006040


	//   ....[18]....
        /*0f8c*/ 	.word	0x00006050


	//   ....[19]....
        /*0f90*/ 	.word	0x00006450


	//   ....[20]....
        /*0f94*/ 	.word	0x00006480


	//   ....[21]....
        /*0f98*/ 	.word	0x00006750


	//   ....[22]....
        /*0f9c*/ 	.word	0x00006770


	//   ....[23]....
        /*0fa0*/ 	.word	0x000073d0


	//   ....[24]....
        /*0fa4*/ 	.word	0x00007b50


	//   ....[25]....
        /*0fa8*/ 	.word	0x00007b60


	//   ....[26]....
        /*0fac*/ 	.word	0x00007b70


	//   ....[27]....
        /*0fb0*/ 	.word	0x00007b80


	//   ....[28]....
        /*0fb4*/ 	.word	0x00007e90


	//   ....[29]....
        /*0fb8*/ 	.word	0x00007ea0


	//   ....[30]....
        /*0fbc*/ 	.word	0x00007eb0


	//   ....[31]....
        /*0fc0*/ 	.word	0x00007ec0


	//   ....[32]....
        /*0fc4*/ 	.word	0x000091d0


	//   ....[33]....
        /*0fc8*/ 	.word	0x000091e0


	//   ....[34]....
        /*0fcc*/ 	.word	0x000091f0


	//   ....[35]....
        /*0fd0*/ 	.word	0x00009220


	//   ....[36]....
        /*0fd4*/ 	.word	0x00009300


	//   ....[37]....
        /*0fd8*/ 	.word	0x00009320


	//   ....[38]....
        /*0fdc*/ 	.word	0x000093a0


	//   ....[39]....
        /*0fe0*/ 	.word	0x000093e0


	//   ....[40]....
        /*0fe4*/ 	.word	0x0000af20


	//   ....[41]....
        /*0fe8*/ 	.word	0x0000b460


	//   ....[42]....
        /*0fec*/ 	.word	0x0000b470


	//   ....[43]....
        /*0ff0*/ 	.word	0x0000b490


	//   ....[44]....
        /*0ff4*/ 	.word	0x0000bbe0


	//   ....[45]....
        /*0ff8*/ 	.word	0x0000bc10


	//   ....[46]....
        /*0ffc*/ 	.word	0x0000d150


	//   ....[47]....
        /*1000*/ 	.word	0x0000d180


	//   ....[48]....
        /*1004*/ 	.word	0x0000ddc0


	//   ....[49]....
        /*1008*/ 	.word	0x0000dde0


	//   ....[50]....
        /*100c*/ 	.word	0x0000e2c0


	//   ....[51]....
        /*1010*/ 	.word	0x0000e2e0


	//   ....[52]....
        /*1014*/ 	.word	0x00010260


	//   ....[53]....
        /*1018*/ 	.word	0x000102c0


	//   ....[54]....
        /*101c*/ 	.word	0x00010cf0


	//   ....[55]....
        /*1020*/ 	.word	0x00010d60


	//   ....[56]....
        /*1024*/ 	.word	0x00011ea0


	//   ....[57]....
        /*1028*/ 	.word	0x00011f30


	//   ....[58]....
        /*102c*/ 	.word	0x00011fe0


	//   ....[59]....
        /*1030*/ 	.word	0x000121b0


	//   ....[60]....
        /*1034*/ 	.word	0x00013a00


	//   ....[61]....
        /*1038*/ 	.word	0x00013a20


	//   ....[62]....
        /*103c*/ 	.word	0x00013a30


	//   ....[63]....
        /*1040*/ 	.word	0x00013a40


	//   ....[64]....
        /*1044*/ 	.word	0x00014460


	//   ....[65]....
        /*1048*/ 	.word	0x00014470


	//   ....[66]....
        /*104c*/ 	.word	0x000146a0


	//   ....[67]....
        /*1050*/ 	.word	0x000146b0


	//   ....[68]....
        /*1054*/ 	.word	0x000148e0


	//   ....[69]....
        /*1058*/ 	.word	0x000148f0


	//   ....[70]....
        /*105c*/ 	.word	0x00014b20


	//   ....[71]....
        /*1060*/ 	.word	0x00014b30


	//   ....[72]....
        /*1064*/ 	.word	0x00015000


	//   ....[73]....
        /*1068*/ 	.word	0x00015010


	//   ....[74]....
        /*106c*/ 	.word	0x00015c90


	//   ....[75]....
        /*1070*/ 	.word	0x00015ca0


	//   ....[76]....
        /*1074*/ 	.word	0x000172f0


	//   ....[77]....
        /*1078*/ 	.word	0x00017300


	//   ....[78]....
        /*107c*/ 	.word	0x00017540


	//   ....[79]....
        /*1080*/ 	.word	0x00017550


	//   ....[80]....
        /*1084*/ 	.word	0x00017780


	//   ....[81]....
        /*1088*/ 	.word	0x00017790


	//   ....[82]....
        /*108c*/ 	.word	0x000179c0


	//   ....[83]....
        /*1090*/ 	.word	0x000179d0


	//   ....[84]....
        /*1094*/ 	.word	0x00017c60


	//   ....[85]....
        /*1098*/ 	.word	0x00017e50


	//   ....[86]....
        /*109c*/ 	.word	0x00017e80


	//   ....[87]....
        /*10a0*/ 	.word	0x00017eb0


	//   ....[88]....
        /*10a4*/ 	.word	0x00017ee0


	//   ....[89]....
        /*10a8*/ 	.word	0x00017f10


	//   ....[90]....
        /*10ac*/ 	.word	0x00017f40


	//   ....[91]....
        /*10b0*/ 	.word	0x000180d0


	//   ....[92]....
        /*10b4*/ 	.word	0x00018100


	//   ....[93]....
        /*10b8*/ 	.word	0x00018130


	//   ....[94]....
        /*10bc*/ 	.word	0x00018160


	//   ....[95]....
        /*10c0*/ 	.word	0x00018190


	//   ....[96]....
        /*10c4*/ 	.word	0x000181c0


	//   ....[97]....
        /*10c8*/ 	.word	0x00018250


	//   ....[98]....
        /*10cc*/ 	.word	0x00018280


	//   ....[99]....
        /*10d0*/ 	.word	0x00018290


	//   ....[100]....
        /*10d4*/ 	.word	0x000182d0


	//   ....[101]....
        /*10d8*/ 	.word	0x00019780


	//   ....[102]....
        /*10dc*/ 	.word	0x0001b880


	//   ....[103]....
        /*10e0*/ 	.word	0x0001b8a0


	//   ....[104]....
        /*10e4*/ 	.word	0x0001b930


	//   ....[105]....
        /*10e8*/ 	.word	0x0001b950


	//   ....[106]....
        /*10ec*/ 	.word	0x0001b9d0


	//   ....[107]....
        /*10f0*/ 	.word	0x0001b9f0


	//   ....[108]....
        /*10f4*/ 	.word	0x0001ba70


	//   ....[109]....
        /*10f8*/ 	.word	0x0001ba90


	//   ....[110]....
        /*10fc*/ 	.word	0x0001bb10


	//   ....[111]....
        /*1100*/ 	.word	0x0001bb30


	//   ....[112]....
        /*1104*/ 	.word	0x0001bb40


	//   ....[113]....
        /*1108*/ 	.word	0x0001bb50


	//   ....[114]....
        /*110c*/ 	.word	0x0001c3a0


	//   ....[115]....
        /*1110*/ 	.word	0x0001c3d0


	//   ....[116]....
        /*1114*/ 	.word	0x0001c490


	//   ....[117]....
        /*1118*/ 	.word	0x0001c4a0


	//   ....[118]....
        /*111c*/ 	.word	0x0001c530


	//   ....[119]....
        /*1120*/ 	.word	0x0001c540


	//   ....[120]....
        /*1124*/ 	.word	0x0001c5d0


	//   ....[121]....
        /*1128*/ 	.word	0x0001c5e0


	//   ....[122]....
        /*112c*/ 	.word	0x0001c670


	//   ....[123]....
        /*1130*/ 	.word	0x0001c680


	//   ....[124]....
        /*1134*/ 	.word	0x0001c710


	//   ....[125]....
        /*1138*/ 	.word	0x0001c720


	//   ....[126]....
        /*113c*/ 	.word	0x0001c7a0


	//   ....[127]....
        /*1140*/ 	.word	0x0001c7b0


	//   ....[128]....
        /*1144*/ 	.word	0x0001c7c0


	//   ....[129]....
        /*1148*/ 	.word	0x0001c7d0


	//   ....[130]....
        /*114c*/ 	.word	0x0001cc30


	//   ....[131]....
        /*1150*/ 	.word	0x0001cc60


	//   ....[132]....
        /*1154*/ 	.word	0x0001ccb0


	//   ....[133]....
        /*1158*/ 	.word	0x0001cd70


	//   ....[134]....
        /*115c*/ 	.word	0x0001cd80


	//   ....[135]....
        /*1160*/ 	.word	0x0001cdb0


	//   ....[136]....
        /*1164*/ 	.word	0x0001ce40


	//   ....[137]....
        /*1168*/ 	.word	0x0001cef0


	//   ....[138]....
        /*116c*/ 	.word	0x0001cf00


	//   ....[139]....
        /*1170*/ 	.word	0x0001cf30


	//   ....[140]....
        /*1174*/ 	.word	0x0001cf40


	//   ....[141]....
        /*1178*/ 	.word	0x0001cfd0


	//   ....[142]....
        /*117c*/ 	.word	0x0001d6e0


	//   ....[143]....
        /*1180*/ 	.word	0x0001d700


	//   ....[144]....
        /*1184*/ 	.word	0x0001d750


	//   ....[145]....
        /*1188*/ 	.word	0x0001d760


	//   ....[146]....
        /*118c*/ 	.word	0x0001d7a0


	//   ....[147]....
        /*1190*/ 	.word	0x0001d7b0


	//   ....[148]....
        /*1194*/ 	.word	0x0001d7f0


	//   ....[149]....
        /*1198*/ 	.word	0x0001d800


	//   ....[150]....
        /*119c*/ 	.word	0x0001d840


	//   ....[151]....
        /*11a0*/ 	.word	0x0001d850


	//   ....[152]....
        /*11a4*/ 	.word	0x0001d860


	//   ....[153]....
        /*11a8*/ 	.word	0x0001d8a0


	//   ....[154]....
        /*11ac*/ 	.word	0x0001dbc0


	//   ....[155]....
        /*11b0*/ 	.word	0x0001dbe0


	//   ....[156]....
        /*11b4*/ 	.word	0x0001dbf0


	//   ....[157]....
        /*11b8*/ 	.word	0x0001dc00


	//   ....[158]....
        /*11bc*/ 	.word	0x0001dc20


	//   ....[159]....
        /*11c0*/ 	.word	0x0001dc90


	//   ....[160]....
        /*11c4*/ 	.word	0x0001dd00


	//   ....[161]....
        /*11c8*/ 	.word	0x0001dd20


	//   ....[162]....
        /*11cc*/ 	.word	0x0001dd30


	//   ....[163]....
        /*11d0*/ 	.word	0x0001dd90


	//   ....[164]....
        /*11d4*/ 	.word	0x0001ddb0


	//   ....[165]....
        /*11d8*/ 	.word	0x0001de10


	//   ....[166]....
        /*11dc*/ 	.word	0x0001e350


	//   ....[167]....
        /*11e0*/ 	.word	0x0001e380


	//   ....[168]....
        /*11e4*/ 	.word	0x0001e3e0


	//   ....[169]....
        /*11e8*/ 	.word	0x0001e410


	//   ....[170]....
        /*11ec*/ 	.word	0x0001e440


	//   ....[171]....
        /*11f0*/ 	.word	0x0001e470


	//   ....[172]....
        /*11f4*/ 	.word	0x0001e4a0


	//   ....[173]....
        /*11f8*/ 	.word	0x0001e4d0


	//   ....[174]....
        /*11fc*/ 	.word	0x0001e670


	//   ....[175]....
        /*1200*/ 	.word	0x0001e6a0


	//   ....[176]....
        /*1204*/ 	.word	0x0001e6d0


	//   ....[177]....
        /*1208*/ 	.word	0x0001e700


	//   ....[178]....
        /*120c*/ 	.word	0x0001e730


	//   ....[179]....
        /*1210*/ 	.word	0x0001e760


	//   ....[180]....
        /*1214*/ 	.word	0x0001e820


	//   ....[181]....
        /*1218*/ 	.word	0x0001e840


	//   ....[182]....
        /*121c*/ 	.word	0x0001e860


	//   ....[183]....
        /*1220*/ 	.word	0x0001e8c0


	//   ....[184]....
        /*1224*/ 	.word	0x0001f2e0


	//   ....[185]....
        /*1228*/ 	.word	0x0001f600


	//   ....[186]....
        /*122c*/ 	.word	0x0001f690


	//   ....[187]....
        /*1230*/ 	.word	0x0001f720


	//   ....[188]....
        /*1234*/ 	.word	0x0001f7b0


	//   ....[189]....
        /*1238*/ 	.word	0x0001f890


	//   ....[190]....
        /*123c*/ 	.word	0x0001f920


	//   ....[191]....
        /*1240*/ 	.word	0x0001f9c0


	//   ....[192]....
        /*1244*/ 	.word	0x0001fa50


	//   ....[193]....
        /*1248*/ 	.word	0x0001fb40


	//   ....[194]....
        /*124c*/ 	.word	0x0001fbd0


	//   ....[195]....
        /*1250*/ 	.word	0x0001fc70


	//   ....[196]....
        /*1254*/ 	.word	0x0001fd00


	//   ....[197]....
        /*1258*/ 	.word	0x0001fde0


	//   ....[198]....
        /*125c*/ 	.word	0x0001fe80


	//   ....[199]....
        /*1260*/ 	.word	0x0001ff10


	//   ....[200]....
        /*1264*/ 	.word	0x0001ff60


	//   ....[201]....
        /*1268*/ 	.word	0x0001ffb0


	//   ....[202]....
        /*126c*/ 	.word	0x00020050


	//   ....[203]....
        /*1270*/ 	.word	0x000200e0


	//   ....[204]....
        /*1274*/ 	.word	0x00020130


	//   ....[205]....
        /*1278*/ 	.word	0x00020180


	//   ....[206]....
        /*127c*/ 	.word	0x00020280


	//   ....[207]....
        /*1280*/ 	.word	0x00020330


	//   ....[208]....
        /*1284*/ 	.word	0x00020380


	//   ....[209]....
        /*1288*/ 	.word	0x000203d0


	//   ....[210]....
        /*128c*/ 	.word	0x00020550


	//   ....[211]....
        /*1290*/ 	.word	0x000206c0


	//   ....[212]....
        /*1294*/ 	.word	0x00020750


	//   ....[213]....
        /*1298*/ 	.word	0x000207a0


	//   ....[214]....
        /*129c*/ 	.word	0x00020a50


	//   ....[215]....
        /*12a0*/ 	.word	0x00020aa0


	//   ....[216]....
        /*12a4*/ 	.word	0x00020b30


	//   ....[217]....
        /*12a8*/ 	.word	0x00020bc0


	//   ....[218]....
        /*12ac*/ 	.word	0x00020c50


	//   ....[219]....
        /*12b0*/ 	.word	0x00020ce0


	//   ....[220]....
        /*12b4*/ 	.word	0x00020d70


	//   ....[221]....
        /*12b8*/ 	.word	0x00020e00


	//   ....[222]....
        /*12bc*/ 	.word	0x00020e80


	//   ....[223]....
        /*12c0*/ 	.word	0x00020ed0


	//   ....[224]....
        /*12c4*/ 	.word	0x00020f70


	//   ....[225]....
        /*12c8*/ 	.word	0x00021000


	//   ....[226]....
        /*12cc*/ 	.word	0x00021090


	//   ....[227]....
        /*12d0*/ 	.word	0x000210e0


	//   ....[228]....
        /*12d4*/ 	.word	0x00021180


	//   ....[229]....
        /*12d8*/ 	.word	0x00021210


	//   ....[230]....
        /*12dc*/ 	.word	0x000212b0


	//   ....[231]....
        /*12e0*/ 	.word	0x00021340


	//   ....[232]....
        /*12e4*/ 	.word	0x000213e0


	//   ....[233]....
        /*12e8*/ 	.word	0x00021470


	//   ....[234]....
        /*12ec*/ 	.word	0x00021540


	//   ....[235]....
        /*12f0*/ 	.word	0x00021820


	//   ....[236]....
        /*12f4*/ 	.word	0x00021910


	//   ....[237]....
        /*12f8*/ 	.word	0x000219b0


	//   ....[238]....
        /*12fc*/ 	.word	0x00021a10


	//   ....[239]....
        /*1300*/ 	.word	0x00021b00


	//   ....[240]....
        /*1304*/ 	.word	0x00021b70


	//   ....[241]....
        /*1308*/ 	.word	0x00021c60


	//   ....[242]....
        /*130c*/ 	.word	0x00021cd0


	//   ....[243]....
        /*1310*/ 	.word	0x00021dc0


	//   ....[244]....
        /*1314*/ 	.word	0x00021e30


	//   ....[245]....
        /*1318*/ 	.word	0x00021f20


	//   ....[246]....
        /*131c*/ 	.word	0x00021f90


	//   ....[247]....
        /*1320*/ 	.word	0x00022030


	//   ....[248]....
        /*1324*/ 	.word	0x00022120


	//   ....[249]....
        /*1328*/ 	.word	0x00022190


	//   ....[250]....
        /*132c*/ 	.word	0x000221f0


	//   ....[251]....
        /*1330*/ 	.word	0x000222e0


	//   ....[252]....
        /*1334*/ 	.word	0x00022340


	//   ....[253]....
        /*1338*/ 	.word	0x00022440


	//   ....[254]....
        /*133c*/ 	.word	0x000224a0


	//   ....[255]....
        /*1340*/ 	.word	0x000225a0


	//   ....[0]....
        /*1344*/ 	.word	0x00022600


	//   ....[1]....
        /*1348*/ 	.word	0x00022700


	//   ....[2]....
        /*134c*/ 	.word	0x00022760


	//   ....[3]....
        /*1350*/ 	.word	0x00022860


	//   ....[4]....
        /*1354*/ 	.word	0x000228c0


	//   ....[5]....
        /*1358*/ 	.word	0x000229c0


	//   ....[6]....
        /*135c*/ 	.word	0x00022a20


	//   ....[7]....
        /*1360*/ 	.word	0x00022ac0


	//   ....[8]....
        /*1364*/ 	.word	0x00022c40


	//   ....[9]....
        /*1368*/ 	.word	0x00022d20


	//   ....[10]....
        /*136c*/ 	.word	0x00022dd0


	//   ....[11]....
        /*1370*/ 	.word	0x00022ee0


	//   ....[12]....
        /*1374*/ 	.word	0x00022f40


	//   ....[13]....
        /*1378*/ 	.word	0x00023050


	//   ....[14]....
        /*137c*/ 	.word	0x000230b0


	//   ....[15]....
        /*1380*/ 	.word	0x000231c0


	//   ....[16]....
        /*1384*/ 	.word	0x00023220


	//   ....[17]....
        /*1388*/ 	.word	0x00023330


	//   ....[18]....
        /*138c*/ 	.word	0x00023390


	//   ....[19]....
        /*1390*/ 	.word	0x00023450


	//   ....[20]....
        /*1394*/ 	.word	0x000235b0


	//   ....[21]....
        /*1398*/ 	.word	0x00023650


	//   ....[22]....
        /*139c*/ 	.word	0x000236b0


	//   ....[23]....
        /*13a0*/ 	.word	0x00023760


	//   ....[24]....
        /*13a4*/ 	.word	0x000237c0


	//   ....[25]....
        /*13a8*/ 	.word	0x00023870


	//   ....[26]....
        /*13ac*/ 	.word	0x000238d0


	//   ....[27]....
        /*13b0*/ 	.word	0x00023980


	//   ....[28]....
        /*13b4*/ 	.word	0x000239e0


	//   ....[29]....
        /*13b8*/ 	.word	0x00023a90


	//   ....[30]....
        /*13bc*/ 	.word	0x00023af0


	//   ....[31]....
        /*13c0*/ 	.word	0x00023ba0


	//   ....[32]....
        /*13c4*/ 	.word	0x00023c90


	//   ....[33]....
        /*13c8*/ 	.word	0x00023d30


	//   ....[34]....
        /*13cc*/ 	.word	0x00023d90


	//   ....[35]....
        /*13d0*/ 	.word	0x00023e60


	//   ....[36]....
        /*13d4*/ 	.word	0x00023ec0


	//   ....[37]....
        /*13d8*/ 	.word	0x00023f90


	//   ....[38]....
        /*13dc*/ 	.word	0x00023ff0


	//   ....[39]....
        /*13e0*/ 	.word	0x000240c0


	//   ....[40]....
        /*13e4*/ 	.word	0x00024120


	//   ....[41]....
        /*13e8*/ 	.word	0x000241f0


	//   ....[42]....
        /*13ec*/ 	.word	0x00024250


	//   ....[43]....
        /*13f0*/ 	.word	0x00024320


	//   ....[44]....
        /*13f4*/ 	.word	0x000243b0


	//   ....[45]....
        /*13f8*/ 	.word	0x00024450


	//   ....[46]....
        /*13fc*/ 	.word	0x000245d0


	//   ....[47]....
        /*1400*/ 	.word	0x00024640


	//   ....[48]....
        /*1404*/ 	.word	0x000246b0


	//   ....[49]....
        /*1408*/ 	.word	0x00024720


	//   ....[50]....
        /*140c*/ 	.word	0x00024790


	//   ....[51]....
        /*1410*/ 	.word	0x00024810


	//   ....[52]....
        /*1414*/ 	.word	0x00024890


	//   ....[53]....
        /*1418*/ 	.word	0x00024920


	//   ....[54]....
        /*141c*/ 	.word	0x00024990


	//   ....[55]....
        /*1420*/ 	.word	0x00024a00


	//   ....[56]....
        /*1424*/ 	.word	0x00024a70


	//   ....[57]....
        /*1428*/ 	.word	0x00024af0


	//   ....[58]....
        /*142c*/ 	.word	0x00024b60


	//   ....[59]....
        /*1430*/ 	.word	0x00024bf0


	//   ....[60]....
        /*1434*/ 	.word	0x00024c50


	//   ....[61]....
        /*1438*/ 	.word	0x00024ce0


	//   ....[62]....
        /*143c*/ 	.word	0x00024e10


	//----- nvinfo : EIATTR_REG_RECONFIG
	.align		4
.L_1548:
        /*1440*/ 	.byte	0x01, 0x54
	.zero		2


	//----- nvinfo : EIATTR_SYSCALL_OFFSETS
	.align		4
        /*1444*/ 	.byte	0x04, 0x46
        /*1446*/ 	.short	(.L_1550 - .L_1549)


	//   ....[0]....
.L_1549:
        /*1448*/ 	.word	0x000024a0


	//   ....[1]....
        /*144c*/ 	.word	0x000025f0


	//   ....[2]....
        /*1450*/ 	.word	0x00007570


	//   ....[3]....
        /*1454*/ 	.word	0x00007890


	//   ....[4]....
        /*1458*/ 	.word	0x0001aec0


	//   ....[5]....
        /*145c*/ 	.word	0x0001b010


	//   ....[6]....
        /*1460*/ 	.word	0x0001b100


	//   ....[7]....
        /*1464*/ 	.word	0x0001c000


	//----- nvinfo : EIATTR_MBARRIER_INSTR_OFFSETS
	.align		4
.L_1550:
        /*1468*/ 	.byte	0x04, 0x39
        /*146a*/ 	.short	(.L_1552 - .L_1551)


	//   ....[0]....
.L_1551:
        /*146c*/ 	.word	0x00000270
        /*1470*/ 	.word	0x000000ff
        /*1474*/ 	.word	0x00022800
        /*1478*/ 	.short	0x0100
        /*147a*/ 	.byte	0x08
	.zero		1


	//   ....[1]....
        /*147c*/ 	.word	0x00000280
        /*1480*/ 	.word	0x000000ff
        /*1484*/ 	.word	0x00022820
        /*1488*/ 	.short	0x0100
        /*148a*/ 	.byte	0x08
	.zero		1


	//   ....[2]....
        /*148c*/ 	.word	0x00000370
        /*1490*/ 	.word	0x000000ff
        /*1494*/ 	.word	0x00022830
        /*1498*/ 	.short	0x0100
        /*149a*/ 	.byte	0x08
	.zero		1


	//   ....[3]....
        /*149c*/ 	.word	0x00000380
        /*14a0*/ 	.word	0x000000ff
        /*14a4*/ 	.word	0x00022840
        /*14a8*/ 	.short	0x0100
        /*14aa*/ 	.byte	0x08
	.zero		1


	//   ....[4]....
        /*14ac*/ 	.word	0x00000390
        /*14b0*/ 	.word	0x000000ff
        /*14b4*/ 	.word	0x00022838
        /*14b8*/ 	.short	0x0100
        /*14ba*/ 	.byte	0x08
	.zero		1


	//   ....[5]....
        /*14bc*/ 	.word	0x000003a0
        /*14c0*/ 	.word	0x000000ff
        /*14c4*/ 	.word	0x00022848
        /*14c8*/ 	.short	0x0100
        /*14ca*/ 	.byte	0x08
	.zero		1


	//   ....[6]....
        /*14cc*/ 	.word	0x000004d0
        /*14d0*/ 	.word	0x000000ff
        /*14d4*/ 	.word	0x00022850
        /*14d8*/ 	.short	0x0100
        /*14da*/ 	.byte	0x08
	.zero		1


	//   ....[7]....
        /*14dc*/ 	.word	0x000004e0
        /*14e0*/ 	.word	0x000000ff
        /*14e4*/ 	.word	0x00022860
        /*14e8*/ 	.short	0x0100
        /*14ea*/ 	.byte	0x08
	.zero		1


	//   ....[8]....
        /*14ec*/ 	.word	0x000004f0
        /*14f0*/ 	.word	0x000000ff
        /*14f4*/ 	.word	0x00022858
        /*14f8*/ 	.short	0x0100
        /*14fa*/ 	.byte	0x08
	.zero		1


	//   ....[9]....
        /*14fc*/ 	.word	0x00000500
        /*1500*/ 	.word	0x000000ff
        /*1504*/ 	.word	0x00022868
        /*1508*/ 	.short	0x0100
        /*150a*/ 	.byte	0x08
	.zero		1


	//   ....[10]....
        /*150c*/ 	.word	0x000005f0
        /*1510*/ 	.word	0x000000ff
        /*1514*/ 	.word	0x00022870
        /*1518*/ 	.short	0x0100
        /*151a*/ 	.byte	0x06
	.zero		1


	//   ....[11]....
        /*151c*/ 	.word	0x00000600
        /*1520*/ 	.word	0x000000ff
        /*1524*/ 	.word	0x00022880
        /*1528*/ 	.short	0x0100
        /*152a*/ 	.byte	0x06
	.zero		1


	//   ....[12]....
        /*152c*/ 	.word	0x00000610
        /*1530*/ 	.word	0x000000ff
        /*1534*/ 	.word	0x00022878
        /*1538*/ 	.short	0x0100
        /*153a*/ 	.byte	0x06
	.zero		1


	//   ....[13]....
        /*153c*/ 	.word	0x00000620
        /*1540*/ 	.word	0x000000ff
        /*1544*/ 	.word	0x00022888
        /*1548*/ 	.short	0x0100
        /*154a*/ 	.byte	0x06
	.zero		1


	//   ....[14]....
        /*154c*/ 	.word	0x00000750
        /*1550*/ 	.word	0x000000ff
        /*1554*/ 	.word	0x00022890
        /*1558*/ 	.short	0x0100
        /*155a*/ 	.byte	0x08
	.zero		1


	//   ....[15]....
        /*155c*/ 	.word	0x00000760
        /*1560*/ 	.word	0x000000ff
        /*1564*/ 	.word	0x000228a0
        /*1568*/ 	.short	0x0100
        /*156a*/ 	.byte	0x08
	.zero		1


	//   ....[16]....
        /*156c*/ 	.word	0x00000770
        /*1570*/ 	.word	0x000000ff
        /*1574*/ 	.word	0x00022898
        /*1578*/ 	.short	0x0100
        /*157a*/ 	.byte	0x08
	.zero		1


	//   ....[17]....
        /*157c*/ 	.word	0x00000780
        /*1580*/ 	.word	0x000000ff
        /*1584*/ 	.word	0x000228a8
        /*1588*/ 	.short	0x0100
        /*158a*/ 	.byte	0x08
	.zero		1


	//   ....[18]....
        /*158c*/ 	.word	0x000008b0
        /*1590*/ 	.word	0x000000ff
        /*1594*/ 	.word	0x000228b0
        /*1598*/ 	.short	0x0100
        /*159a*/ 	.byte	0x08
	.zero		1


	//   ....[19]....
        /*159c*/ 	.word	0x000008c0
        /*15a0*/ 	.word	0x000000ff
        /*15a4*/ 	.word	0x000228c0
        /*15a8*/ 	.short	0x0100
        /*15aa*/ 	.byte	0x08
	.zero		1


	//   ....[20]....
        /*15ac*/ 	.word	0x000008d0
        /*15b0*/ 	.word	0x000000ff
        /*15b4*/ 	.word	0x000228b8
        /*15b8*/ 	.short	0x0100
        /*15ba*/ 	.byte	0x08
	.zero		1


	//   ....[21]....
        /*15bc*/ 	.word	0x000008e0
        /*15c0*/ 	.word	0x000000ff
        /*15c4*/ 	.word	0x000228c8
        /*15c8*/ 	.short	0x0100
        /*15ca*/ 	.byte	0x08
	.zero		1


	//   ....[22]....
        /*15cc*/ 	.word	0x000038e0
        /*15d0*/ 	.word	0x00000057
        /*15d4*/ 	.word	0x00022890
        /*15d8*/ 	.short	0x010a
        /*15da*/ 	.byte	0x3f
	.zero		1


	//   ....[23]....
        /*15dc*/ 	.word	0x00004c90
        /*15e0*/ 	.word	0x00000057
        /*15e4*/ 	.word	0x00022890
        /*15e8*/ 	.short	0x010a
        /*15ea*/ 	.byte	0x3f
	.zero		1


	//   ....[24]....
        /*15ec*/ 	.word	0x00005d80
        /*15f0*/ 	.word	0x00000057
        /*15f4*/ 	.word	0x00022890
        /*15f8*/ 	.short	0x010a
        /*15fa*/ 	.byte	0x3f
	.zero		1


	//   ....[25]....
        /*15fc*/ 	.word	0x00006220
        /*1600*/ 	.word	0x00000004
        /*1604*/ 	.word	0x00000000
        /*1608*/ 	.short	0x0101
        /*160a*/ 	.byte	0x3f
	.zero		1


	//   ....[26]....
        /*160c*/ 	.word	0x00006260
        /*1610*/ 	.word	0x00000057
        /*1614*/ 	.word	0x000228b0
        /*1618*/ 	.short	0x010a
        /*161a*/ 	.byte	0x3f
	.zero		1


	//   ....[27]....
        /*161c*/ 	.word	0x00006ae0
        /*1620*/ 	.word	0x00000057
        /*1624*/ 	.word	0x00000000
        /*1628*/ 	.short	0x0101
        /*162a*/ 	.byte	0x3f
	.zero		1


	//   ....[28]....
        /*162c*/ 	.word	0x00007610
        /*1630*/ 	.word	0x00000013
        /*1634*/ 	.word	0x00022800
        /*1638*/ 	.short	0x010a
        /*163a*/ 	.byte	0x3f
	.zero		1


	//   ....[29]....
        /*163c*/ 	.word	0x00007660
        /*1640*/ 	.word	0x00000013
        /*1644*/ 	.word	0x00022800
        /*1648*/ 	.short	0x010a
        /*164a*/ 	.byte	0x3f
	.zero		1


	//   ....[30]....
        /*164c*/ 	.word	0x00008120
        /*1650*/ 	.word	0x00000013
        /*1654*/ 	.word	0x00022800
        /*1658*/ 	.short	0x010a
        /*165a*/ 	.byte	0x3f
	.zero		1


	//   ....[31]....
        /*165c*/ 	.word	0x00009680
        /*1660*/ 	.word	0x00000013
        /*1664*/ 	.word	0x00022800
        /*1668*/ 	.short	0x010a
        /*166a*/ 	.byte	0x3f
	.zero		1


	//   ....[32]....
        /*166c*/ 	.word	0x0000a690
        /*1670*/ 	.word	0x0000000d
        /*1674*/ 	.word	0x00022830
        /*1678*/ 	.short	0x010a
        /*167a*/ 	.byte	0x3f
	.zero		1


	//   ....[33]....
        /*167c*/ 	.word	0x0000a740
        /*1680*/ 	.word	0x0000000d
        /*1684*/ 	.word	0x00022830
        /*1688*/ 	.short	0x010a
        /*168a*/ 	.byte	0x3f
	.zero		1


	//   ....[34]....
        /*168c*/ 	.word	0x0000bf20
        /*1690*/ 	.word	0x00000020
        /*1694*/ 	.word	0x00000000
        /*1698*/ 	.short	0x0101
        /*169a*/ 	.byte	0x3f
	.zero		1


	//   ....[35]....
        /*169c*/ 	.word	0x0000c680
        /*16a0*/ 	.word	0x0000000d
        /*16a4*/ 	.word	0x00022850
        /*16a8*/ 	.short	0x010a
        /*16aa*/ 	.byte	0x3f
	.zero		1


	//   ....[36]....
        /*16ac*/ 	.word	0x0000c6d0
        /*16b0*/ 	.word	0x0000000d
        /*16b4*/ 	.word	0x00022850
        /*16b8*/ 	.short	0x010a
        /*16ba*/ 	.byte	0x3f
	.zero		1


	//   ....[37]....
        /*16bc*/ 	.word	0x0000cb40
        /*16c0*/ 	.word	0x0000000d
        /*16c4*/ 	.word	0x00000000
        /*16c8*/ 	.short	0x0101
        /*16ca*/ 	.byte	0x3f
	.zero		1


	//   ....[38]....
        /*16cc*/ 	.word	0x0000cce0
        /*16d0*/ 	.word	0x0000000e
        /*16d4*/ 	.word	0x00022830
        /*16d8*/ 	.short	0x010a
        /*16da*/ 	.byte	0x3f
	.zero		1


	//   ....[39]....
        /*16dc*/ 	.word	0x0000cd50
        /*16e0*/ 	.word	0x0000000e
        /*16e4*/ 	.word	0x00022830
        /*16e8*/ 	.short	0x010a
        /*16ea*/ 	.byte	0x3f
	.zero		1


	//   ....[40]....
        /*16ec*/ 	.word	0x0000eb20
        /*16f0*/ 	.word	0x0000009b
        /*16f4*/ 	.word	0x00000000
        /*16f8*/ 	.short	0x0101
        /*16fa*/ 	.byte	0x3f
	.zero		1


	//   ....[41]....
        /*16fc*/ 	.word	0x0000f480
        /*1700*/ 	.word	0x0000000e
        /*1704*/ 	.word	0x00022850
        /*1708*/ 	.short	0x010a
        /*170a*/ 	.byte	0x3f
	.zero		1


	//   ....[42]....
        /*170c*/ 	.word	0x0000f4d0
        /*1710*/ 	.word	0x0000000e
        /*1714*/ 	.word	0x00022850
        /*1718*/ 	.short	0x010a
        /*171a*/ 	.byte	0x3f
	.zero		1


	//   ....[43]....
        /*171c*/ 	.word	0x0000f8c0
        /*1720*/ 	.word	0x0000000e
        /*1724*/ 	.word	0x00000000
        /*1728*/ 	.short	0x0101
        /*172a*/ 	.byte	0x3f
	.zero		1


	//   ....[44]....
        /*172c*/ 	.word	0x0000f9f0
        /*1730*/ 	.word	0x0000000e
        /*1734*/ 	.word	0x00022830
        /*1738*/ 	.short	0x010a
        /*173a*/ 	.byte	0x3f
	.zero		1


	//   ....[45]....
        /*173c*/ 	.word	0x0000fa60
        /*1740*/ 	.word	0x0000000e
        /*1744*/ 	.word	0x00022830
        /*1748*/ 	.short	0x010a
        /*174a*/ 	.byte	0x3f
	.zero		1


	//   ....[46]....
        /*174c*/ 	.word	0x00011380
        /*1750*/ 	.word	0x00000099
        /*1754*/ 	.word	0x00000000
        /*1758*/ 	.short	0x0101
        /*175a*/ 	.byte	0x3f
	.zero		1


	//   ....[47]....
        /*175c*/ 	.word	0x00011a00
        /*1760*/ 	.word	0x0000000e
        /*1764*/ 	.word	0x00022850
        /*1768*/ 	.short	0x010a
        /*176a*/ 	.byte	0x3f
	.zero		1


	//   ....[48]....
        /*176c*/ 	.word	0x00011a50
        /*1770*/ 	.word	0x0000000e
        /*1774*/ 	.word	0x00022850
        /*1778*/ 	.short	0x010a
        /*177a*/ 	.byte	0x3f
	.zero		1


	//   ....[49]....
        /*177c*/ 	.word	0x00011e40
        /*1780*/ 	.word	0x0000000e
        /*1784*/ 	.word	0x00000000
        /*1788*/ 	.short	0x0101
        /*178a*/ 	.byte	0x3f
	.zero		1


	//   ....[50]....
        /*178c*/ 	.word	0x000143d0
        /*1790*/ 	.word	0x00000003
        /*1794*/ 	.word	0x00000000
        /*1798*/ 	.short	0x0101
        /*179a*/ 	.byte	0x3f
	.zero		1


	//   ....[51]....
        /*179c*/ 	.word	0x00014f70
        /*17a0*/ 	.word	0x0000000a
        /*17a4*/ 	.word	0x00000000
        /*17a8*/ 	.short	0x0101
        /*17aa*/ 	.byte	0x3f
	.zero		1


	//   ....[52]....
        /*17ac*/ 	.word	0x00019860
        /*17b0*/ 	.word	0x00000016
        /*17b4*/ 	.word	0x00022820
        /*17b8*/ 	.short	0x010a
        /*17ba*/ 	.byte	0x3f
	.zero		1


	//   ....[53]....
        /*17bc*/ 	.word	0x000198f0
        /*17c0*/ 	.word	0x00000003
        /*17c4*/ 	.word	0x000228a0
        /*17c8*/ 	.short	0x010a
        /*17ca*/ 	.byte	0x3f
	.zero		1


	//   ....[54]....
        /*17cc*/ 	.word	0x00019b40
        /*17d0*/ 	.word	0x00000003
        /*17d4*/ 	.word	0x000228c0
        /*17d8*/ 	.short	0x010a
        /*17da*/ 	.byte	0x3f
	.zero		1


	//   ....[55]....
        /*17dc*/ 	.word	0x0001a150
        /*17e0*/ 	.word	0x00000009
        /*17e4*/ 	.word	0x000228a0
        /*17e8*/ 	.short	0x010a
        /*17ea*/ 	.byte	0x3f
	.zero		1


	//   ....[56]....
        /*17ec*/ 	.word	0x0001a390
        /*17f0*/ 	.word	0x00000009
        /*17f4*/ 	.word	0x000228c0
        /*17f8*/ 	.short	0x010a
        /*17fa*/ 	.byte	0x3f
	.zero		1


	//   ....[57]....
        /*17fc*/ 	.word	0x0001b650
        /*1800*/ 	.word	0x00000020
        /*1804*/ 	.word	0x00022840
        /*1808*/ 	.short	0x010a
        /*180a*/ 	.byte	0x3f
	.zero		1


	//   ....[58]....
        /*180c*/ 	.word	0x0001bc50
        /*1810*/ 	.word	0x00000020
        /*1814*/ 	.word	0x00022830
        /*1818*/ 	.short	0x0107
        /*181a*/ 	.byte	0x3f
	.zero		1


	//   ....[59]....
        /*181c*/ 	.word	0x0001bd30
        /*1820*/ 	.word	0x00000020
        /*1824*/ 	.word	0x00022830
        /*1828*/ 	.short	0x0101
        /*182a*/ 	.byte	0x3f
	.zero		1


	//   ....[60]....
        /*182c*/ 	.word	0x0001c8d0
        /*1830*/ 	.word	0x00000016
        /*1834*/ 	.word	0x00022800
        /*1838*/ 	.short	0x0107
        /*183a*/ 	.byte	0x3f
	.zero		1


	//   ....[61]....
        /*183c*/ 	.word	0x0001c9c0
        /*1840*/ 	.word	0x00000016
        /*1844*/ 	.word	0x00022800
        /*1848*/ 	.short	0x0101
        /*184a*/ 	.byte	0x3f
	.zero		1


	//   ....[62]....
        /*184c*/ 	.word	0x0001c9e0
        /*1850*/ 	.word	0x00000016
        /*1854*/ 	.word	0x00022820
        /*1858*/ 	.short	0x010a
        /*185a*/ 	.byte	0x3f
	.zero		1


	//   ....[63]....
        /*185c*/ 	.word	0x0001ca70
        /*1860*/ 	.word	0x00000020
        /*1864*/ 	.word	0x00022860
        /*1868*/ 	.short	0x010a
        /*186a*/ 	.byte	0x3f
	.zero		1


	//   ....[64]....
        /*186c*/ 	.word	0x0001d150
        /*1870*/ 	.word	0x00000020
        /*1874*/ 	.word	0x00022850
        /*1878*/ 	.short	0x0107
        /*187a*/ 	.byte	0x3f
	.zero		1


	//   ....[65]....
        /*187c*/ 	.word	0x0001d220
        /*1880*/ 	.word	0x00000020
        /*1884*/ 	.word	0x00022850
        /*1888*/ 	.short	0x0101
        /*188a*/ 	.byte	0x3f
	.zero		1


	//   ....[66]....
        /*188c*/ 	.word	0x0001d560
        /*1890*/ 	.word	0x00000006
        /*1894*/ 	.word	0x00022840
        /*1898*/ 	.short	0x010a
        /*189a*/ 	.byte	0x3f
	.zero		1


	//   ....[67]....
        /*189c*/ 	.word	0x0001d920
        /*18a0*/ 	.word	0x00000006
        /*18a4*/ 	.word	0x00022830
        /*18a8*/ 	.short	0x0107
        /*18aa*/ 	.byte	0x3f
	.zero		1


	//   ....[68]....
        /*18ac*/ 	.word	0x0001d9e0
        /*18b0*/ 	.word	0x00000006
        /*18b4*/ 	.word	0x00022830
        /*18b8*/ 	.short	0x0101
        /*18ba*/ 	.byte	0x3f
	.zero		1


	//   ....[69]....
        /*18bc*/ 	.word	0x0001da10
        /*18c0*/ 	.word	0x00000006
        /*18c4*/ 	.word	0x00022860
        /*18c8*/ 	.short	0x010a
        /*18ca*/ 	.byte	0x3f
	.zero		1


	//   ....[70]....
        /*18cc*/ 	.word	0x0001df10
        /*18d0*/ 	.word	0x00000006
        /*18d4*/ 	.word	0x00022850
        /*18d8*/ 	.short	0x0107
        /*18da*/ 	.byte	0x3f
	.zero		1


	//   ....[71]....
        /*18dc*/ 	.word	0x0001dfd0
        /*18e0*/ 	.word	0x00000006
        /*18e4*/ 	.word	0x00022850
        /*18e8*/ 	.short	0x0101
        /*18ea*/ 	.byte	0x3f
	.zero		1


	//   ....[72]....
        /*18ec*/ 	.word	0x0001f260
        /*18f0*/ 	.word	0x00000004
        /*18f4*/ 	.word	0x00022820
        /*18f8*/ 	.short	0x010a
        /*18fa*/ 	.byte	0x3f
	.zero		1


	//   ....[73]....
        /*18fc*/ 	.word	0x0001f3d0
        /*1900*/ 	.word	0x00000005
        /*1904*/ 	.word	0x00022840
        /*1908*/ 	.short	0x010a
        /*190a*/ 	.byte	0x3f
	.zero		1


	//   ....[74]....
        /*190c*/ 	.word	0x0001f470
        /*1910*/ 	.word	0x00000019
        /*1914*/ 	.word	0x00022840
        /*1918*/ 	.short	0x010a
        /*191a*/ 	.byte	0x3f
	.zero		1


	//   ....[75]....
        /*191c*/ 	.word	0x0001f4b0
        /*1920*/ 	.word	0x00000005
        /*1924*/ 	.word	0x00022860
        /*1928*/ 	.short	0x010a
        /*192a*/ 	.byte	0x3f
	.zero		1


	//   ....[76]....
        /*192c*/ 	.word	0x0001f4f0
        /*1930*/ 	.word	0x00000019
        /*1934*/ 	.word	0x00022860
        /*1938*/ 	.short	0x010a
        /*193a*/ 	.byte	0x3f
	.zero		1


	//   ....[77]....
        /*193c*/ 	.word	0x0001f550
        /*1940*/ 	.word	0x00000057
        /*1944*/ 	.word	0x00022890
        /*1948*/ 	.short	0x010a
        /*194a*/ 	.byte	0x3f
	.zero		1


	//   ....[78]....
        /*194c*/ 	.word	0x0001f7e0
        /*1950*/ 	.word	0x00000057
        /*1954*/ 	.word	0x00022890
        /*1958*/ 	.short	0x010a
        /*195a*/ 	.byte	0x3f
	.zero		1


	//   ....[79]....
        /*195c*/ 	.word	0x0001fa90
        /*1960*/ 	.word	0x00000057
        /*1964*/ 	.word	0x00022890
        /*1968*/ 	.short	0x010a
        /*196a*/ 	.byte	0x3f
	.zero		1


	//   ....[80]....
        /*196c*/ 	.word	0x0001fd40
        /*1970*/ 	.word	0x00000057
        /*1974*/ 	.word	0x000228b0
        /*1978*/ 	.short	0x010a
        /*197a*/ 	.byte	0x3f
	.zero		1


	//   ....[81]....
        /*197c*/ 	.word	0x000201c0
        /*1980*/ 	.word	0x00000013
        /*1984*/ 	.word	0x00022800
        /*1988*/ 	.short	0x010a
        /*198a*/ 	.byte	0x3f
	.zero		1


	//   ....[82]....
        /*198c*/ 	.word	0x000207d0
        /*1990*/ 	.word	0x00000013
        /*1994*/ 	.word	0x00022800
        /*1998*/ 	.short	0x010a
        /*199a*/ 	.byte	0x3f
	.zero		1


	//   ....[83]....
        /*199c*/ 	.word	0x00020820
        /*19a0*/ 	.word	0x0000000d
        /*19a4*/ 	.word	0x00022830
        /*19a8*/ 	.short	0x010a
        /*19aa*/ 	.byte	0x3f
	.zero		1


	//   ....[84]....
        /*19ac*/ 	.word	0x00020870
        /*19b0*/ 	.word	0x0000000d
        /*19b4*/ 	.word	0x00022850
        /*19b8*/ 	.short	0x010a
        /*19ba*/ 	.byte	0x3f
	.zero		1


	//   ....[85]....
        /*19bc*/ 	.word	0x000208c0
        /*19c0*/ 	.word	0x0000000e
        /*19c4*/ 	.word	0x00022830
        /*19c8*/ 	.short	0x010a
        /*19ca*/ 	.byte	0x3f
	.zero		1


	//   ....[86]....
        /*19cc*/ 	.word	0x00020910
        /*19d0*/ 	.word	0x0000000e
        /*19d4*/ 	.word	0x00022850
        /*19d8*/ 	.short	0x010a
        /*19da*/ 	.byte	0x3f
	.zero		1


	//   ....[87]....
        /*19dc*/ 	.word	0x00020960
        /*19e0*/ 	.word	0x0000000e
        /*19e4*/ 	.word	0x00022830
        /*19e8*/ 	.short	0x010a
        /*19ea*/ 	.byte	0x3f
	.zero		1


	//   ....[88]....
        /*19ec*/ 	.word	0x000209b0
        /*19f0*/ 	.word	0x0000000e
        /*19f4*/ 	.word	0x00022850
        /*19f8*/ 	.short	0x010a
        /*19fa*/ 	.byte	0x3f
	.zero		1


	//   ....[89]....
        /*19fc*/ 	.word	0x00021600
        /*1a00*/ 	.word	0x00000016
        /*1a04*/ 	.word	0x00022820
        /*1a08*/ 	.short	0x010a
        /*1a0a*/ 	.byte	0x3f
	.zero		1


	//   ....[90]....
        /*1a0c*/ 	.word	0x00021650
        /*1a10*/ 	.word	0x00000003
        /*1a14*/ 	.word	0x000228a0
        /*1a18*/ 	.short	0x010a
        /*1a1a*/ 	.byte	0x3f
	.zero		1


	//   ....[91]....
        /*1a1c*/ 	.word	0x000216a0
        /*1a20*/ 	.word	0x00000003
        /*1a24*/ 	.word	0x000228c0
        /*1a28*/ 	.short	0x010a
        /*1a2a*/ 	.byte	0x3f
	.zero		1


	//   ....[92]....
        /*1a2c*/ 	.word	0x000216f0
        /*1a30*/ 	.word	0x00000009
        /*1a34*/ 	.word	0x000228a0
        /*1a38*/ 	.short	0x010a
        /*1a3a*/ 	.byte	0x3f
	.zero		1


	//   ....[93]....
        /*1a3c*/ 	.word	0x00021740
        /*1a40*/ 	.word	0x00000009
        /*1a44*/ 	.word	0x000228c0
        /*1a48*/ 	.short	0x010a
        /*1a4a*/ 	.byte	0x3f
	.zero		1


	//   ....[94]....
        /*1a4c*/ 	.word	0x00021860
        /*1a50*/ 	.word	0x00000020
        /*1a54*/ 	.word	0x00022840
        /*1a58*/ 	.short	0x010a
        /*1a5a*/ 	.byte	0x3f
	.zero		1


	//   ....[95]....
        /*1a5c*/ 	.word	0x00022b40
        /*1a60*/ 	.word	0x00000016
        /*1a64*/ 	.word	0x00022820
        /*1a68*/ 	.short	0x010a
        /*1a6a*/ 	.byte	0x3f
	.zero		1


	//   ....[96]....
        /*1a6c*/ 	.word	0x00022b90
        /*1a70*/ 	.word	0x00000020
        /*1a74*/ 	.word	0x00022860
        /*1a78*/ 	.short	0x010a
        /*1a7a*/ 	.byte	0x3f
	.zero		1


	//   ....[97]....
        /*1a7c*/ 	.word	0x00023500
        /*1a80*/ 	.word	0x00000006
        /*1a84*/ 	.word	0x00022840
        /*1a88*/ 	.short	0x010a
        /*1a8a*/ 	.byte	0x3f
	.zero		1


	//   ....[98]....
        /*1a8c*/ 	.word	0x00023be0
        /*1a90*/ 	.word	0x00000006
        /*1a94*/ 	.word	0x00022860
        /*1a98*/ 	.short	0x010a
        /*1a9a*/ 	.byte	0x3f
	.zero		1


	//   ....[99]....
        /*1a9c*/ 	.word	0x00024d30
        /*1aa0*/ 	.word	0x00000004
        /*1aa4*/ 	.word	0x00022820
        /*1aa8*/ 	.short	0x010a
        /*1aaa*/ 	.byte	0x3f
	.zero		1


	//   ....[100]....
        /*1aac*/ 	.word	0x00024ed0
        /*1ab0*/ 	.word	0x00000005
        /*1ab4*/ 	.word	0x00022840
        /*1ab8*/ 	.short	0x010a
        /*1aba*/ 	.byte	0x3f
	.zero		1


	//   ....[101]....
        /*1abc*/ 	.word	0x00024f20
        /*1ac0*/ 	.word	0x00000019
        /*1ac4*/ 	.word	0x00022840
        /*1ac8*/ 	.short	0x010a
        /*1aca*/ 	.byte	0x3f
	.zero		1


	//   ....[102]....
        /*1acc*/ 	.word	0x00024f70
        /*1ad0*/ 	.word	0x00000005
        /*1ad4*/ 	.word	0x00022860
        /*1ad8*/ 	.short	0x010a
        /*1ada*/ 	.byte	0x3f
	.zero		1


	//----- nvinfo : EIATTR_NUM_MBARRIERS
	.align		4
.L_1552:
        /*1adc*/ 	.byte	0x03, 0x38
        /*1ade*/ 	.short	0x0016


	//----- nvinfo : EIATTR_EXIT_INSTR_OFFSETS
	.align		4
        /*1ae0*/ 	.byte	0x04, 0x1c
        /*1ae2*/ 	.short	(.L_1554 - .L_1553)


	//   ....[0]....
.L_1553:
        /*1ae4*/ 	.word	0x0001f540


	//----- nvinfo : EIATTR_MAX_THREADS
	.align		4
.L_1554:
        /*1ae8*/ 	.byte	0x04, 0x05
        /*1aea*/ 	.short	(.L_1556 - .L_1555)
.L_1555:
        /*1aec*/ 	.word	0x00000180
        /*1af0*/ 	.word	0x00000001
        /*1af4*/ 	.word	0x00000001


	//----- nvinfo : EIATTR_CRS_STACK_SIZE
	.align		4
.L_1556:
        /*1af8*/ 	.byte	0x04, 0x1e
        /*1afa*/ 	.short	(.L_1558 - .L_1557)
.L_1557:
        /*1afc*/ 	.word	0x00000000


	//----- nvinfo : EIATTR_CBANK_PARAM_SIZE
	.align		4
.L_1558:
        /*1b00*/ 	.byte	0x03, 0x19
        /*1b02*/ 	.short	0x0af0


	//----- nvinfo : EIATTR_PARAM_CBANK
	.align		4
        /*1b04*/ 	.byte	0x04, 0x0a
        /*1b06*/ 	.short	(.L_1560 - .L_1559)
	.align		4
.L_1559:
        /*1b08*/ 	.word	index@(.nv.constant0._ZN7cutlass13device_kernelIN5flash11enable_sm90INS1_16FlashAttnFwdSm90INS1_25CollectiveMainloopFwdSm90ILi2EN4cute5tupleIJNS5_1CILi1EEES8_S8_EEENS6_IJNS7_ILi128EEENS7_ILi96EEENS7_ILi64EEEEEELi256ENS_10bfloat16_tEfNS_4arch4Sm90ELb1ELb0ELb1ELb1ELb1ELb1ELb0ELb1ELb0ELb1ELb1ELb0EEENS1_21CollectiveEpilogueFwdINS6_IJSA_NS7_ILi256EEESB_EEES9_SE_SG_Li256ELb1ELb1ELb1ELb0EEENS1_36VarlenDynamicPersistentTileSchedulerILi128ELi96ELi256ELi128ELb1ELb1ELb1ELb1ELb1ELb1EEEEEEEEEvNT_6ParamsE)
        /*1b0c*/ 	.short	0x0210
        /*1b0e*/ 	.short	0x0af0


	//----- nvinfo : EIATTR_SW_WAR
	.align		4
.L_1560:
        /*1b10*/ 	.byte	0x04, 0x36
        /*1b12*/ 	.short	(.L_1562 - .L_1561)
.L_1561:
        /*1b14*/ 	.word	0x00000008
.L_1562:


//--------------------- .nv.info._ZN7cutlass13device_kernelIN5flash11enable_sm90INS1_16FlashAttnFwdSm90INS1_25CollectiveMainloopFwdSm90ILi2EN4cute5tupleIJNS5_1CILi1EEES8_S8_EEENS6_IJNS7_ILi128EEENS7_ILi96EEENS7_ILi64EEEEEELi256ENS_10bfloat16_tEfNS_4arch4Sm90ELb1ELb0ELb1ELb1ELb1ELb0ELb1ELb1ELb0ELb1ELb1ELb0EEENS1_21CollectiveEpilogueFwdINS6_IJSA_NS7_ILi256EEESB_EEES9_SE_SG_Li256ELb1ELb1ELb1ELb0EEENS1_36VarlenDynamicPersistentTileSchedulerILi128ELi96ELi256ELi128ELb1ELb1ELb1ELb1ELb1ELb1EEEEEEEEEvNT_6ParamsE --------------------------
	.section	.nv.info._ZN7cutlass13device_kernelIN5flash11enable_sm90INS1_16FlashAttnFwdSm90INS1_25CollectiveMainloopFwdSm90ILi2EN4cute5tupleIJNS5_1CILi1EEES8_S8_EEENS6_IJNS7_ILi128EEENS7_ILi96EEENS7_ILi64EEEEEELi256ENS_10bfloat16_tEfNS_4arch4Sm90ELb1ELb0ELb1ELb1ELb1ELb0ELb1ELb1ELb0ELb1ELb1ELb0EEENS1_21CollectiveEpilogueFwdINS6_IJSA_NS7_ILi256EEESB_EEES9_SE_SG_Li256ELb1ELb1ELb1ELb0EEENS1_36VarlenDynamicPersistentTileSchedulerILi128ELi96ELi256ELi128ELb1ELb1ELb1ELb1ELb1ELb1EEEEEEEEEvNT_6ParamsE,"",@"SHT_CUDA_INFO"
	.sectionflags	@""
	.align	4


	//----- nvinfo : EIATTR_CUDA_API_VERSION
	.align		4
        /*0000*/ 	.byte	0x04, 0x37
        /*0002*/ 	.short	(.L_1564 - .L_1563)
.L_1563:
        /*0004*/ 	.word	0x00000082


	//----- nvinfo : EIATTR_KPARAM_INFO
	.align		4
.L_1564:
        /*0008*/ 	.byte	0x04, 0x17
        /*000a*/ 	.short	(.L_1566 - .L_1565)
.L_1565:
        /*000c*/ 	.word	0x00000000
        /*0010*/ 	.short	0x0000
        /*0012*/ 	.short	0x0070
        /*0014*/ 	.byte	0x00, 0xf0, 0x01, 0x2e


	//----- nvinfo : EIATTR_SPARSE_MMA_MASK
	.align		4
.L_1566:
        /*0018*/ 	.byte	0x03, 0x50
        /*001a*/ 	.short	0x0000


	//----- nvinfo : EIATTR_MAXREG_COUNT
	.align		4
        /*001c*/ 	.byte	0x03, 0x1b
        /*001e*/ 	.short	0x00a8


	//----- nvinfo : EIATTR_NUM_BARRIERS
	.align		4
        /*0020*/ 	.byte	0x02, 0x4c
        /*0022*/ 	.byte	0x10
	.zero		1


	//----- nvinfo : EIATTR_EXTERNS
	.align		4
        /*0024*/ 	.byte	0x04, 0x0f
        /*0026*/ 	.short	(.L_1568 - .L_1567)


	//   ....[0]....
	.align		4
.L_1567:
        /*0028*/ 	.word	index@(__assertfail)


	//----- nvinfo : EIATTR_ANNOTATIONS
	.align		4
.L_1568:
        /*002c*/ 	.byte	0x04, 0x55
        /*002e*/ 	.short	(.L_1570 - .L_1569)


	//   ....[0]....
.L_1569:
        /* <DEDUP_REMOVED lines=26> */


	//----- nvinfo : EIATTR_MERCURY_ISA_VERSION
	.align		4
.L_1570:
        /*01b8*/ 	.byte	0x03, 0x5f
        /*01ba*/ 	.short	0x0101


	//----- nvinfo : EIATTR_UNUSED_LOAD_BYTE_OFFSET
	.align		4
        /*01bc*/ 	.byte	0x04, 0x44
        /*01be*/ 	.short	(.L_1572 - .L_1571)


	//   ....[0]....
.L_1571:
        /*01c0*/ 	.word	0x000009a0
        /*01c4*/ 	.word	0x0000fff0


	//   ....[1]....
        /*01c8*/ 	.word	0x0000b300
        /*01cc*/ 	.word	0x0000fff0


	//----- nvinfo : EIATTR_INT_WARP_WIDE_INSTR_OFFSETS
	.align		4
.L_1572:
        /*01d0*/ 	.byte	0x04, 0x31
        /*01d2*/ 	.short	(.L_1574 - .L_1573)


	//   ....[0]....
.L_1573:
        /*01d4*/ 	.word	0x000000c0


	//   ....[1]....
        /*01d8*/ 	.word	0x000000d0


	//   ....[2]....
        /*01dc*/ 	.word	0x000000e0


	//   ....[3]....
        /*01e0*/ 	.word	0x00000180


	//   ....[4]....
        /*01e4*/ 	.word	0x000115e0


	//   ....[5]....
        /*01e8*/ 	.word	0x00011670


	//   ....[6]....
        /*01ec*/ 	.word	0x00015530


	//   ....[7]....
        /*01f0*/ 	.word	0x000155c0


	//----- nvinfo : EIATTR_COOP_GROUP_MASK_REGIDS
	.align		4
.L_1574:
        /*01f4*/ 	.byte	0x04, 0x29
        /*01f6*/ 	.short	(.L_1576 - .L_1575)


	//   ....[0]....
.L_1575:
        /*01f8*/ 	.word	0xffffffff


	//   ....[1]....
        /*01fc*/ 	.word	0xffffffff


	//   ....[2]....
        /*0200*/ 	.word	0xffffffff


	//   ....[3]....
        /*0204*/ 	.word	0xffffffff


	//   ....[4]....
        /*0208*/ 	.word	0xffffffff


	//   ....[5]....
        /*020c*/ 	.word	0xffffffff


	//   ....[6]....
        /*0210*/ 	.word	0xffffffff


	//   ....[7]....
        /*0214*/ 	.word	0xffffffff


	//   ....[8]....
        /*0218*/ 	.word	0xffffffff


	//   ....[9]....
        /*021c*/ 	.word	0xffffffff


	//   ....[10]....
        /*0220*/ 	.word	0xffffffff


	//   ....[11]....
        /*0224*/ 	.word	0xffffffff


	//   ....[12]....
        /*0228*/ 	.word	0xffffffff


	//   ....[13]....
        /*022c*/ 	.word	0xffffffff


	//   ....[14]....
        /*0230*/ 	.word	0xffffffff


	//   ....[15]....
        /*0234*/ 	.word	0xffffffff


	//   ....[16]....
        /*0238*/ 	.word	0xffffffff


	//   ....[17]....
        /*023c*/ 	.word	0xffffffff


	//   ....[18]....
        /*0240*/ 	.word	0xffffffff


	//   ....[19]....
        /*0244*/ 	.word	0xffffffff


	//   ....[20]....
        /*0248*/ 	.word	0xffffffff


	//   ....[21]....
        /*024c*/ 	.word	0xffffffff


	//   ....[22]....
        /*0250*/ 	.word	0xffffffff


	//   ....[23]....
        /*0254*/ 	.word	0xffffffff


	//   ....[24]....
        /*0258*/ 	.word	0xffffffff


	//   ....[25]....
        /*025c*/ 	.word	0xffffffff


	//   ....[26]....
        /*0260*/ 	.word	0xffffffff


	//   ....[27]....
        /*0264*/ 	.word	0xffffffff


	//   ....[28]....
        /*0268*/ 	.word	0xffffffff


	//   ....[29]....
        /*026c*/ 	.word	0xffffffff


	//   ....[30]....
        /*0270*/ 	.word	0xffffffff


	//   ....[31]....
        /*0274*/ 	.word	0xffffffff


	//   ....[32]....
        /*0278*/ 	.word	0xffffffff


	//   ....[33]....
        /*027c*/ 	.word	0xffffffff


	//   ....[34]....
        /*0280*/ 	.word	0xffffffff


	//   ....[35]....
        /*0284*/ 	.word	0xffffffff


	//   ....[36]....
        /*0288*/ 	.word	0xffffffff


	//   ....[37]....
        /*028c*/ 	.word	0xffffffff


	//   ....[38]....
        /*0290*/ 	.word	0xffffffff


	//   ....[39]....
        /*0294*/ 	.word	0xffffffff


	//   ....[40]....
        /*0298*/ 	.word	0xffffffff


	//   ....[41]....
        /*029c*/ 	.word	0xffffffff


	//   ....[42]....
        /*02a0*/ 	.word	0xffffffff


	//   ....[43]....
        /*02a4*/ 	.word	0xffffffff


	//   ....[44]....
        /*02a8*/ 	.word	0xffffffff


	//   ....[45]....
        /*02ac*/ 	.word	0xffffffff


	//   ....[46]....
        /*02b0*/ 	.word	0xffffffff


	//   ....[47]....
        /*02b4*/ 	.word	0xffffffff


	//   ....[48]....
        /*02b8*/ 	.word	0xffffffff


	//   ....[49]....
        /*02bc*/ 	.word	0xffffffff


	//   ....[50]....
        /*02c0*/ 	.word	0xffffffff


	//   ....[51]....
        /*02c4*/ 	.word	0xffffffff


	//   ....[52]....
        /*02c8*/ 	.word	0xffffffff


	//   ....[53]....
        /*02cc*/ 	.word	0xffffffff


	//   ....[54]....
        /*02d0*/ 	.word	0xffffffff


	//   ....[55]....
        /*02d4*/ 	.word	0xffffffff


	//   ....[56]....
        /*02d8*/ 	.word	0xffffffff


	//   ....[57]....
        /*02dc*/ 	.word	0xffffffff


	//   ....[58]....
        /*02e0*/ 	.word	0xffffffff


	//   ....[59]....
        /*02e4*/ 	.word	0xffffffff


	//   ....[60]....
        /*02e8*/ 	.word	0xffffffff


	//   ....[61]....
        /*02ec*/ 	.word	0xffffffff


	//   ....[62]....
        /*02f0*/ 	.word	0xffffffff


	//   ....[63]....
        /*02f4*/ 	.word	0xffffffff


	//   ....[64]....
        /*02f8*/ 	.word	0xffffffff


	//   ....[65]....
        /*02fc*/ 	.word	0xffffffff


	//   ....[66]....
        /*0300*/ 	.word	0xffffffff


	//   ....[67]....
        /*0304*/ 	.word	0xffffffff


	//   ....[68]....
        /*0308*/ 	.word	0xffffffff


	//   ....[69]....
        /*030c*/ 	.word	0xffffffff


	//   ....[70]....
        /*0310*/ 	.word	0xffffffff


	//   ....[71]....
        /*0314*/ 	.word	0xffffffff


	//   ....[72]....
        /*0318*/ 	.word	0xffffffff


	//   ....[73]....
        /*031c*/ 	.word	0xffffffff


	//   ....[74]....
        /*0320*/ 	.word	0xffffffff


	//   ....[75]....
        /*0324*/ 	.word	0xffffffff


	//   ....[76]....
        /*0328*/ 	.word	0xffffffff


	//   ....[77]....
        /*032c*/ 	.word	0xffffffff


	//   ....[78]....
        /*0330*/ 	.word	0xffffffff


	//   ....[79]....
        /*0334*/ 	.word	0xffffffff


	//   ....[80]....
        /*0338*/ 	.word	0xffffffff


	//   ....[81]....
        /*033c*/ 	.word	0xffffffff


	//   ....[82]....
        /*0340*/ 	.word	0xffffffff


	//   ....[83]....
        /*0344*/ 	.word	0xffffffff


	//   ....[84]....
        /*0348*/ 	.word	0xffffffff


	//   ....[85]....
        /*034c*/ 	.word	0xffffffff


	//   ....[86]....
        /*0350*/ 	.word	0xffffffff


	//   ....[87]....
        /*0354*/ 	.word	0xffffffff


	//   ....[88]....
        /*0358*/ 	.word	0xffffffff


	//   ....[89]....
        /*035c*/ 	.word	0xffffffff


	//   ....[90]....
        /*0360*/ 	.word	0xffffffff


	//   ....[91]....
        /*0364*/ 	.word	0xffffffff


	//   ....[92]....
        /*0368*/ 	.word	0xffffffff


	//   ....[93]....
        /*036c*/ 	.word	0xffffffff


	//   ....[94]....
        /*0370*/ 	.word	0xffffffff


	//   ....[95]....
        /*0374*/ 	.word	0xffffffff


	//   ....[96]....
        /*0378*/ 	.word	0xffffffff


	//   ....[97]....
        /*037c*/ 	.word	0xffffffff


	//   ....[98]....
        /*0380*/ 	.word	0xffffffff


	//   ....[99]....
        /*0384*/ 	.word	0xffffffff


	//   ....[100]....
        /*0388*/ 	.word	0xffffffff


	//   ....[101]....
        /*038c*/ 	.word	0xffffffff


	//   ....[102]....
        /*0390*/ 	.word	0xffffffff


	//   ....[103]....
        /*0394*/ 	.word	0xffffffff


	//   ....[104]....
        /*0398*/ 	.word	0xffffffff


	//   ....[105]....
        /*039c*/ 	.word	0xffffffff


	//   ....[106]....
        /*03a0*/ 	.word	0xffffffff


	//   ....[107]....
        /*03a4*/ 	.word	0xffffffff


	//   ....[108]....
        /*03a8*/ 	.word	0xffffffff


	//   ....[109]....
        /*03ac*/ 	.word	0xffffffff


	//   ....[110]....
        /*03b0*/ 	.word	0xffffffff


	//   ....[111]....
        /*03b4*/ 	.word	0xffffffff


	//   ....[112]....
        /*03b8*/ 	.word	0xffffffff


	//   ....[113]....
        /*03bc*/ 	.word	0xffffffff


	//   ....[114]....
        /*03c0*/ 	.word	0xffffffff


	//   ....[115]....
        /*03c4*/ 	.word	0xffffffff


	//   ....[116]....
        /*03c8*/ 	.word	0xffffffff


	//   ....[117]....
        /*03cc*/ 	.word	0xffffffff


	//   ....[118]....
        /*03d0*/ 	.word	0xffffffff


	//   ....[119]....
        /*03d4*/ 	.word	0xffffffff


	//   ....[120]....
        /*03d8*/ 	.word	0xffffffff


	//   ....[121]....
        /*03dc*/ 	.word	0xffffffff


	//   ....[122]....
        /*03e0*/ 	.word	0xffffffff


	//   ....[123]....
        /*03e4*/ 	.word	0xffffffff


	//   ....[124]....
        /*03e8*/ 	.word	0xffffffff


	//   ....[125]....
        /*03ec*/ 	.word	0xffffffff


	//   ....[126]....
        /*03f0*/ 	.word	0xffffffff


	//   ....[127]....
        /*03f4*/ 	.word	0xffffffff


	//   ....[128]....
        /*03f8*/ 	.word	0xffffffff


	//   ....[129]....
        /*03fc*/ 	.word	0xffffffff


	//   ....[130]....
        /*0400*/ 	.word	0xffffffff


	//   ....[131]....
        /*0404*/ 	.word	0xffffffff


	//   ....[132]....
        /*0408*/ 	.word	0xffffffff


	//   ....[133]....
        /*040c*/ 	.word	0xffffffff


	//   ....[134]....
        /*0410*/ 	.word	0xffffffff


	//   ....[135]....
        /*0414*/ 	.word	0xffffffff


	//   ....[136]....
        /*0418*/ 	.word	0xffffffff


	//   ....[137]....
        /*041c*/ 	.word	0xffffffff


	//   ....[138]....
        /*0420*/ 	.word	0xffffffff


	//   ....[139]....
        /*0424*/ 	.word	0xffffffff


	//   ....[140]....
        /*0428*/ 	.word	0xffffffff


	//   ....[141]....
        /*042c*/ 	.word	0xffffffff


	//   ....[142]....
        /*0430*/ 	.word	0xffffffff


	//   ....[143]....
        /*0434*/ 	.word	0xffffffff


	//   ....[144]....
        /*0438*/ 	.word	0xffffffff


	//   ....[145]....
        /*043c*/ 	.word	0xffffffff


	//   ....[146]....
        /*0440*/ 	.word	0xffffffff


	//   ....[147]....
        /*0444*/ 	.word	0xffffffff


	//   ....[148]....
        /*0448*/ 	.word	0xffffffff


	//   ....[149]....
        /*044c*/ 	.word	0xffffffff


	//   ....[150]....
        /*0450*/ 	.word	0xffffffff


	//   ....[151]....
        /*0454*/ 	.word	0xffffffff


	//   ....[152]....
        /*0458*/ 	.word	0xffffffff


	//   ....[153]....
        /*045c*/ 	.word	0xffffffff


	//   ....[154]....
        /*0460*/ 	.word	0xffffffff


	//   ....[155]....
        /*0464*/ 	.word	0xffffffff


	//   ....[156]....
        /*0468*/ 	.word	0xffffffff


	//   ....[157]....
        /*046c*/ 	.word	0xffffffff


	//   ....[158]....
        /*0470*/ 	.word	0xffffffff


	//   ....[159]....
        /*0474*/ 	.word	0xffffffff


	//   ....[160]....
        /*0478*/ 	.word	0xffffffff


	//   ....[161]....
        /*047c*/ 	.word	0xffffffff


	//   ....[162]....
        /*0480*/ 	.word	0xffffffff


	//   ....[163]....
        /*0484*/ 	.word	0xffffffff


	//   ....[164]....
        /*0488*/ 	.word	0xffffffff


	//   ....[165]....
        /*048c*/ 	.word	0xffffffff


	//   ....[166]....
        /*0490*/ 	.word	0xffffffff


	//   ....[167]....
        /*0494*/ 	.word	0x0500000f


	//   ....[168]....
        /*0498*/ 	.word	0x0500000f


	//   ....[169]....
        /*049c*/ 	.word	0x0500000f


	//   ....[170]....
        /*04a0*/ 	.word	0x0500000f


	//   ....[171]....
        /*04a4*/ 	.word	0x0500000f


	//   ....[172]....
        /*04a8*/ 	.word	0x0500000f


	//   ....[173]....
        /*04ac*/ 	.word	0x0500000f


	//   ....[174]....
        /*04b0*/ 	.word	0x0500000f


	//   ....[175]....
        /*04b4*/ 	.word	0x0500000f


	//   ....[176]....
        /*04b8*/ 	.word	0x0500000f


	//   ....[177]....
        /*04bc*/ 	.word	0x0500000f


	//   ....[178]....
        /*04c0*/ 	.word	0x0500000f


	//   ....[179]....
        /*04c4*/ 	.word	0x0500000f


	//   ....[180]....
        /*04c8*/ 	.word	0x0500000f


	//   ....[181]....
        /*04cc*/ 	.word	0x0500000f


	//   ....[182]....
        /*04d0*/ 	.word	0x0500000f


	//   ....[183]....
        /*04d4*/ 	.word	0x0500000f


	//   ....[184]....
        /*04d8*/ 	.word	0x0500000f


	//   ....[185]....
        /*04dc*/ 	.word	0x0500000f


	//   ....[186]....
        /*04e0*/ 	.word	0x0500000f


	//   ....[187]....
        /*04e4*/ 	.word	0x0500000f


	//   ....[188]....
        /*04e8*/ 	.word	0x0500000f


	//   ....[189]....
        /*04ec*/ 	.word	0x0500000f


	//   ....[190]....
        /*04f0*/ 	.word	0x0500000f


	//   ....[191]....
        /*04f4*/ 	.word	0x0500000f


	//   ....[192]....
        /*04f8*/ 	.word	0x0500000f


	//   ....[193]....
        /*04fc*/ 	.word	0x0500000f


	//   ....[194]....
        /*0500*/ 	.word	0x0500000f


	//   ....[195]....
        /*0504*/ 	.word	0x0500000f


	//   ....[196]....
        /*0508*/ 	.word	0x0500000f


	//   ....[197]....
        /*050c*/ 	.word	0x0500000f


	//   ....[198]....
        /*0510*/ 	.word	0x0500000f


	//   ....[199]....
        /*0514*/ 	.word	0x0500000f


	//   ....[200]....
        /*0518*/ 	.word	0x0500000f


	//   ....[201]....
        /*051c*/ 	.word	0x0500000f


	//   ....[202]....
        /*0520*/ 	.word	0x0500000f


	//   ....[203]....
        /*0524*/ 	.word	0x0500000f


	//   ....[204]....
        /*0528*/ 	.word	0x0500000f


	//   ....[205]....
        /*052c*/ 	.word	0x0500000f


	//   ....[206]....
        /*0530*/ 	.word	0x0500000f


	//   ....[207]....
        /*0534*/ 	.word	0x0500000f


	//   ....[208]....
        /*0538*/ 	.word	0x0500000f


	//   ....[209]....
        /*053c*/ 	.word	0x0500000f


	//   ....[210]....
        /*0540*/ 	.word	0x0500000f


	//   ....[211]....
        /*0544*/ 	.word	0x0500000f


	//   ....[212]....
        /*0548*/ 	.word	0x0500000f


	//   ....[213]....
        /*054c*/ 	.word	0x0500000f


	//   ....[214]....
        /*0550*/ 	.word	0x0500000f


	//   ....[215]....
        /*0554*/ 	.word	0x0500000f


	//   ....[216]....
        /*0558*/ 	.word	0x0500000f


	//   ....[217]....
        /*055c*/ 	.word	0x0500000f


	//   ....[218]....
        /*0560*/ 	.word	0x0500000f


	//   ....[219]....
        /*0564*/ 	.word	0x0500000f


	//   ....[220]....
        /*0568*/ 	.word	0x0500000f


	//   ....[221]....
        /*056c*/ 	.word	0x0500000f


	//   ....[222]....
        /*0570*/ 	.word	0x0500000f


	//   ....[223]....
        /*0574*/ 	.word	0x0500000f


	//   ....[224]....
        /*0578*/ 	.word	0x0500000f


	//   ....[225]....
        /*057c*/ 	.word	0x0500000f


	//   ....[226]....
        /*0580*/ 	.word	0x0500000f


	//   ....[227]....
        /*0584*/ 	.word	0x0500000f


	//   ....[228]....
        /*0588*/ 	.word	0x0500000f


	//   ....[229]....
        /*058c*/ 	.word	0x0500000f


	//   ....[230]....
        /*0590*/ 	.word	0x0500000f


	//   ....[231]....
        /*0594*/ 	.word	0x0500000f


	//   ....[232]....
        /*0598*/ 	.word	0x0500000f


	//   ....[233]....
        /*059c*/ 	.word	0x0500000f


	//   ....[234]....
        /*05a0*/ 	.word	0x0500000f


	//   ....[235]....
        /*05a4*/ 	.word	0x0500000f


	//   ....[236]....
        /*05a8*/ 	.word	0x0500000f


	//   ....[237]....
        /*05ac*/ 	.word	0x0500000f


	//   ....[238]....
        /*05b0*/ 	.word	0x0500000f


	//   ....[239]....
        /*05b4*/ 	.word	0x0500000f


	//   ....[240]....
        /*05b8*/ 	.word	0x0500000f


	//   ....[241]....
        /*05bc*/ 	.word	0x0500000f


	//   ....[242]....
        /*05c0*/ 	.word	0x0500000f


	//   ....[243]....
        /*05c4*/ 	.word	0x0500000f


	//   ....[244]....
        /*05c8*/ 	.word	0x0500000f


	//   ....[245]....
        /*05cc*/ 	.word	0x0500000f


	//   ....[246]....
        /*05d0*/ 	.word	0x0500000f


	//   ....[247]....
        /*05d4*/ 	.word	0x0500000f


	//   ....[248]....
        /*05d8*/ 	.word	0x0500000f


	//   ....[249]....
        /*05dc*/ 	.word	0x0500000f


	//   ....[250]....
        /*05e0*/ 	.word	0x0500000f


	//   ....[251]....
        /*05e4*/ 	.word	0x0500000f


	//   ....[252]....
        /*05e8*/ 	.word	0x0500000f


	//   ....[253]....
        /*05ec*/ 	.word	0x0500000f


	//   ....[254]....
        /*05f0*/ 	.word	0x0500000f


	//   ....[255]....
        /*05f4*/ 	.word	0x0500000f


	//   ....[0]....
        /*05f8*/ 	.word	0x0500000f


	//   ....[1]....
        /*05fc*/ 	.word	0x0500000f


	//   ....[2]....
        /*0600*/ 	.word	0x0500000f


	//   ....[3]....
        /*0604*/ 	.word	0x0500000f


	//   ....[4]....
        /*0608*/ 	.word	0x0500000f


	//   ....[5]....
        /*060c*/ 	.word	0x0500000f


	//   ....[6]....
        /*0610*/ 	.word	0x0500000f


	//   ....[7]....
        /*0614*/ 	.word	0x0500000f


	//   ....[8]....
        /*0618*/ 	.word	0x0500000f


	//   ....[9]....
        /*061c*/ 	.word	0x0500000f


	//   ....[10]....
        /*0620*/ 	.word	0x0500000f


	//----- nvinfo : EIATTR_COOP_GROUP_INSTR_OFFSETS
	.align		4
.L_1576:
        /*0624*/ 	.byte	0x04, 0x28
        /*0626*/ 	.short	(.L_1578 - .L_1577)


	//   ....[0]....
.L_1577:
        /*0628*/ 	.word	0x00000080


	//   ....[1]....
        /*062c*/ 	.word	0x00000090


	//   ....[2]....
        /*0630*/ 	.word	0x000002f0


	//   ....[3]....
        /*0634*/ 	.word	0x00000450


	//   ....[4]....
        /*0638*/ 	.word	0x00000570


	//   ....[5]....
        /*063c*/ 	.word	0x000006d0


	//   ....[6]....
        /*0640*/ 	.word	0x00001df0


	//   ....[7]....
        /*0644*/ 	.word	0x00003300


	//   ....[8]....
        /*0648*/ 	.word	0x00003330


	//   ....[9]....
        /*064c*/ 	.word	0x00003d80


	//   ....[10]....
        /*0650*/ 	.word	0x00003eb0


	//   ....[11]....
        /*0654*/ 	.word	0x00003f80


	//   ....[12]....
        /*0658*/ 	.word	0x000040f0


	//   ....[13]....
        /*065c*/ 	.word	0x00005bb0


	//   ....[14]....
        /*0660*/ 	.word	0x00005be0


	//   ....[15]....
        /*0664*/ 	.word	0x000064e0


	//   ....[16]....
        /*0668*/ 	.word	0x000065b0


	//   ....[17]....
        /*066c*/ 	.word	0x00006ed0


	//   ....[18]....
        /*0670*/ 	.word	0x00006f50


	//   ....[19]....
        /*0674*/ 	.word	0x00008e10


	//   ....[20]....
        /*0678*/ 	.word	0x00008e70


	//   ....[21]....
        /*067c*/ 	.word	0x00009900


	//   ....[22]....
        /*0680*/ 	.word	0x00009960


	//   ....[23]....
        /*0684*/ 	.word	0x0000a8b0


	//   ....[24]....
        /*0688*/ 	.word	0x0000a8c0


	//   ....[25]....
        /*068c*/ 	.word	0x0000a900


	//   ....[26]....
        /*0690*/ 	.word	0x0000a910


	//   ....[27]....
        /*0694*/ 	.word	0x0000c3c0


	//   ....[28]....
        /*0698*/ 	.word	0x0000c3d0


	//   ....[29]....
        /*069c*/ 	.word	0x0000c3e0


	//   ....[30]....
        /*06a0*/ 	.word	0x0000c3f0


	//   ....[31]....
        /*06a4*/ 	.word	0x0000cea0


	//   ....[32]....
        /*06a8*/ 	.word	0x0000cec0


	//   ....[33]....
        /*06ac*/ 	.word	0x0000d060


	//   ....[34]....
        /*06b0*/ 	.word	0x0000d080


	//   ....[35]....
        /*06b4*/ 	.word	0x0000d1c0


	//   ....[36]....
        /*06b8*/ 	.word	0x0000d1e0


	//   ....[37]....
        /*06bc*/ 	.word	0x0000d330


	//   ....[38]....
        /*06c0*/ 	.word	0x0000d350


	//   ....[39]....
        /*06c4*/ 	.word	0x0000d820


	//   ....[40]....
        /*06c8*/ 	.word	0x0000d860


	//   ....[41]....
        /*06cc*/ 	.word	0x0000e440


	//   ....[42]....
        /*06d0*/ 	.word	0x0000e450


	//   ....[43]....
        /*06d4*/ 	.word	0x0000f5f0


	//   ....[44]....
        /*06d8*/ 	.word	0x0000f620


	//   ....[45]....
        /*06dc*/ 	.word	0x0000f790


	//   ....[46]....
        /*06e0*/ 	.word	0x0000f7b0


	//   ....[47]....
        /*06e4*/ 	.word	0x0000f8f0


	//   ....[48]....
        /*06e8*/ 	.word	0x0000f910


	//   ....[49]....
        /*06ec*/ 	.word	0x0000fa60


	//   ....[50]....
        /*06f0*/ 	.word	0x0000fa80


	//   ....[51]....
        /*06f4*/ 	.word	0x0000fc60


	//   ....[52]....
        /*06f8*/ 	.word	0x0000fe50


	//   ....[53]....
        /*06fc*/ 	.word	0x0000fe80


	//   ....[54]....
        /*0700*/ 	.word	0x0000feb0


	//   ....[55]....
        /*0704*/ 	.word	0x0000fee0


	//   ....[56]....
        /*0708*/ 	.word	0x0000ff10


	//   ....[57]....
        /*070c*/ 	.word	0x0000ff40


	//   ....[58]....
        /*0710*/ 	.word	0x000100b0


	//   ....[59]....
        /*0714*/ 	.word	0x000100e0


	//   ....[60]....
        /*0718*/ 	.word	0x00010110


	//   ....[61]....
        /*071c*/ 	.word	0x00010140


	//   ....[62]....
        /*0720*/ 	.word	0x00010170


	//   ....[63]....
        /*0724*/ 	.word	0x000101a0


	//   ....[64]....
        /*0728*/ 	.word	0x00010230


	//   ....[65]....
        /*072c*/ 	.word	0x00010260


	//   ....[66]....
        /*0730*/ 	.word	0x00010270


	//   ....[67]....
        /*0734*/ 	.word	0x000102b0


	//   ....[68]....
        /*0738*/ 	.word	0x000121b0


	//   ....[69]....
        /*073c*/ 	.word	0x000121d0


	//   ....[70]....
        /*0740*/ 	.word	0x00012260


	//   ....[71]....
        /*0744*/ 	.word	0x00012280


	//   ....[72]....
        /*0748*/ 	.word	0x00012300


	//   ....[73]....
        /*074c*/ 	.word	0x00012320


	//   ....[74]....
        /*0750*/ 	.word	0x000123a0


	//   ....[75]....
        /*0754*/ 	.word	0x000123c0


	//   ....[76]....
        /*0758*/ 	.word	0x00012440


	//   ....[77]....
        /*075c*/ 	.word	0x00012460


	//   ....[78]....
        /*0760*/ 	.word	0x00012470


	//   ....[79]....
        /*0764*/ 	.word	0x00012480


	//   ....[80]....
        /*0768*/ 	.word	0x00012c00


	//   ....[81]....
        /*076c*/ 	.word	0x00012c20


	//   ....[82]....
        /*0770*/ 	.word	0x00012c30


	//   ....[83]....
        /*0774*/ 	.word	0x00012c40


	//   ....[84]....
        /*0778*/ 	.word	0x00012c50


	//   ....[85]....
        /*077c*/ 	.word	0x00012c70


	//   ....[86]....
        /*0780*/ 	.word	0x00012d30


	//   ....[87]....
        /*0784*/ 	.word	0x00012dd0


	//   ....[88]....
        /*0788*/ 	.word	0x00012df0


	//   ....[89]....
        /*078c*/ 	.word	0x00012e50


	//   ....[90]....
        /*0790*/ 	.word	0x00012ec0


	//   ....[91]....
        /*0794*/ 	.word	0x00012ee0


	//   ....[92]....
        /*0798*/ 	.word	0x00012ef0


	//   ....[93]....
        /*079c*/ 	.word	0x00012f20


	//   ....[94]....
        /*07a0*/ 	.word	0x00012fb0


	//   ....[95]....
        /*07a4*/ 	.word	0x00012ff0


	//   ....[96]....
        /*07a8*/ 	.word	0x000136f0


	//   ....[97]....
        /*07ac*/ 	.word	0x00013720


	//   ....[98]....
        /*07b0*/ 	.word	0x00013740


	//   ....[99]....
        /*07b4*/ 	.word	0x00013770


	//   ....[100]....
        /*07b8*/ 	.word	0x000137e0


	//   ....[101]....
        /*07bc*/ 	.word	0x00013810


	//   ....[102]....
        /*07c0*/ 	.word	0x00013920


	//   ....[103]....
        /*07c4*/ 	.word	0x00013940


	//   ....[104]....
        /*07c8*/ 	.word	0x000139d0


	//   ....[105]....
        /*07cc*/ 	.word	0x000139f0


	//   ....[106]....
        /*07d0*/ 	.word	0x00013a60


	//   ....[107]....
        /*07d4*/ 	.word	0x00013aa0


	//   ....[108]....
        /*07d8*/ 	.word	0x00013af0


	//   ....[109]....
        /*07dc*/ 	.word	0x00013b20


	//   ....[110]....
        /*07e0*/ 	.word	0x00013b90


	//   ....[111]....
        /*07e4*/ 	.word	0x00013bf0


	//   ....[112]....
        /*07e8*/ 	.word	0x00014120


	//   ....[113]....
        /*07ec*/ 	.word	0x00014140


	//   ....[114]....
        /*07f0*/ 	.word	0x00014190


	//   ....[115]....
        /*07f4*/ 	.word	0x00014250


	//   ....[116]....
        /*07f8*/ 	.word	0x00014260


	//   ....[117]....
        /*07fc*/ 	.word	0x00014290


	//   ....[118]....
        /*0800*/ 	.word	0x00014320


	//   ....[119]....
        /*0804*/ 	.word	0x000143d0


	//   ....[120]....
        /*0808*/ 	.word	0x000143e0


	//   ....[121]....
        /*080c*/ 	.word	0x00014410


	//   ....[122]....
        /*0810*/ 	.word	0x00014420


	//   ....[123]....
        /*0814*/ 	.word	0x000144b0


	//   ....[124]....
        /*0818*/ 	.word	0x00014bb0


	//   ....[125]....
        /*081c*/ 	.word	0x00014bd0


	//   ....[126]....
        /*0820*/ 	.word	0x00014be0


	//   ....[127]....
        /*0824*/ 	.word	0x00014c20


	//   ....[128]....
        /*0828*/ 	.word	0x00014c30


	//   ....[129]....
        /*082c*/ 	.word	0x00014c70


	//   ....[130]....
        /*0830*/ 	.word	0x00014c80


	//   ....[131]....
        /*0834*/ 	.word	0x00014cc0


	//   ....[132]....
        /*0838*/ 	.word	0x00014cd0


	//   ....[133]....
        /*083c*/ 	.word	0x00014d10


	//   ....[134]....
        /*0840*/ 	.word	0x00014d20


	//   ....[135]....
        /*0844*/ 	.word	0x00014d30


	//   ....[136]....
        /*0848*/ 	.word	0x00015070


	//   ....[137]....
        /*084c*/ 	.word	0x00015090


	//   ....[138]....
        /*0850*/ 	.word	0x000150a0


	//   ....[139]....
        /*0854*/ 	.word	0x000150b0


	//   ....[140]....
        /*0858*/ 	.word	0x000150c0


	//   ....[141]....
        /*085c*/ 	.word	0x000150e0


	//   ....[142]....
        /*0860*/ 	.word	0x00015150


	//   ....[143]....
        /*0864*/ 	.word	0x00015180


	//   ....[144]....
        /*0868*/ 	.word	0x00015190


	//   ....[145]....
        /*086c*/ 	.word	0x00015200


	//   ....[146]....
        /*0870*/ 	.word	0x00015210


	//   ....[147]....
        /*0874*/ 	.word	0x00015310


	//   ....[148]....
        /*0878*/ 	.word	0x000157f0


	//   ....[149]....
        /*087c*/ 	.word	0x00015820


	//   ....[150]....
        /*0880*/ 	.word	0x00015880


	//   ....[151]....
        /*0884*/ 	.word	0x000158b0


	//   ....[152]....
        /*0888*/ 	.word	0x000158e0


	//   ....[153]....
        /*088c*/ 	.word	0x00015910


	//   ....[154]....
        /*0890*/ 	.word	0x00015940


	//   ....[155]....
        /*0894*/ 	.word	0x00015970


	//   ....[156]....
        /*0898*/ 	.word	0x00015b10


	//   ....[157]....
        /*089c*/ 	.word	0x00015b40


	//   ....[158]....
        /*08a0*/ 	.word	0x00015b70


	//   ....[159]....
        /*08a4*/ 	.word	0x00015ba0


	//   ....[160]....
        /*08a8*/ 	.word	0x00015bd0


	//   ....[161]....
        /*08ac*/ 	.word	0x00015c00


	//   ....[162]....
        /*08b0*/ 	.word	0x00015cc0


	//   ....[163]....
        /*08b4*/ 	.word	0x00015ce0


	//   ....[164]....
        /*08b8*/ 	.word	0x00015d00


	//   ....[165]....
        /*08bc*/ 	.word	0x00015d60


	//   ....[166]....
        /*08c0*/ 	.word	0x00016780


	//   ....[167]....
        /*08c4*/ 	.word	0x00016d90


	//   ....[168]....
        /*08c8*/ 	.word	0x00016e80


	//   ....[169]....
        /*08cc*/ 	.word	0x00016f20


	//   ....[170]....
        /*08d0*/ 	.word	0x00016f80


	//   ....[171]....
        /*08d4*/ 	.word	0x00017070


	//   ....[172]....
        /*08d8*/ 	.word	0x000170e0


	//   ....[173]....
        /*08dc*/ 	.word	0x000171d0


	//   ....[174]....
        /*08e0*/ 	.word	0x00017240


	//   ....[175]....
        /*08e4*/ 	.word	0x00017330


	//   ....[176]....
        /*08e8*/ 	.word	0x000173a0


	//   ....[177]....
        /*08ec*/ 	.word	0x00017490


	//   ....[178]....
        /*08f0*/ 	.word	0x00017500


	//   ....[179]....
        /*08f4*/ 	.word	0x000175a0


	//   ....[180]....
        /*08f8*/ 	.word	0x000176a0


	//   ....[181]....
        /*08fc*/ 	.word	0x000176f0


	//   ....[182]....
        /*0900*/ 	.word	0x00017750


	//   ....[183]....
        /*0904*/ 	.word	0x00017870


	//   ....[184]....
        /*0908*/ 	.word	0x000178f0


	//   ....[185]....
        /*090c*/ 	.word	0x000179e0


	//   ....[186]....
        /*0910*/ 	.word	0x00017a60


	//   ....[187]....
        /*0914*/ 	.word	0x00017b50


	//   ....[188]....
        /*0918*/ 	.word	0x00017c60


	//   ....[189]....
        /*091c*/ 	.word	0x00017cd0


	//   ....[190]....
        /*0920*/ 	.word	0x00017de0


	//   ....[191]....
        /*0924*/ 	.word	0x00017e50


	//   ....[192]....
        /*0928*/ 	.word	0x00017ed0


	//   ....[193]....
        /*092c*/ 	.word	0x00017fc0


	//   ....[194]....
        /*0930*/ 	.word	0x00018030


	//   ....[195]....
        /*0934*/ 	.word	0x00018100


	//   ....[196]....
        /*0938*/ 	.word	0x000181a0


	//   ....[197]....
        /*093c*/ 	.word	0x00018240


	//   ....[198]....
        /*0940*/ 	.word	0x000182a0


	//   ....[199]....
        /*0944*/ 	.word	0x00018390


	//   ....[200]....
        /*0948*/ 	.word	0x000184a0


	//   ....[201]....
        /*094c*/ 	.word	0x000184f0


	//   ....[202]....
        /*0950*/ 	.word	0x00018550


	//   ....[203]....
        /*0954*/ 	.word	0x00018650


	//   ....[204]....
        /*0958*/ 	.word	0x00018760


	//   ....[205]....
        /*095c*/ 	.word	0x000187b0


	//   ....[206]....
        /*0960*/ 	.word	0x00018810


	//   ....[207]....
        /*0964*/ 	.word	0x00018910


	//   ....[208]....
        /*0968*/ 	.word	0x00018a20


	//   ....[209]....
        /*096c*/ 	.word	0x00018a70


	//   ....[210]....
        /*0970*/ 	.word	0x00018ad0


	//   ....[211]....
        /*0974*/ 	.word	0x00018bc0


	//   ....[212]....
        /*0978*/ 	.word	0x00018cf0


	//   ....[213]....
        /*097c*/ 	.word	0x00018dd0


	//   ....[214]....
        /*0980*/ 	.word	0x00018e60


	//   ....[215]....
        /*0984*/ 	.word	0x00018f70


	//   ....[216]....
        /*0988*/ 	.word	0x00018fd0


	//   ....[217]....
        /*098c*/ 	.word	0x000190e0


	//   ....[218]....
        /*0990*/ 	.word	0x00019140


	//   ....[219]....
        /*0994*/ 	.word	0x00019250


	//   ....[220]....
        /*0998*/ 	.word	0x000192b0


	//   ....[221]....
        /*099c*/ 	.word	0x000193c0


	//   ....[222]....
        /*09a0*/ 	.word	0x00019420


	//   ....[223]....
        /*09a4*/ 	.word	0x000194e0


	//   ....[224]....
        /*09a8*/ 	.word	0x00019640


	//   ....[225]....
        /*09ac*/ 	.word	0x000196e0


	//   ....[226]....
        /*09b0*/ 	.word	0x00019740


	//   ....[227]....
        /*09b4*/ 	.word	0x000197f0


	//   ....[228]....
        /*09b8*/ 	.word	0x00019850


	//   ....[229]....
        /*09bc*/ 	.word	0x00019900


	//   ....[230]....
        /*09c0*/ 	.word	0x00019960


	//   ....[231]....
        /*09c4*/ 	.word	0x00019a10


	//   ....[232]....
        /*09c8*/ 	.word	0x00019a70


	//   ....[233]....
        /*09cc*/ 	.word	0x00019b20


	//   ....[234]....
        /*09d0*/ 	.word	0x00019b80


	//   ....[235]....
        /*09d4*/ 	.word	0x00019c30


	//   ....[236]....
        /*09d8*/ 	.word	0x00019d10


	//   ....[237]....
        /*09dc*/ 	.word	0x00019db0


	//   ....[238]....
        /*09e0*/ 	.word	0x00019e10


	//   ....[239]....
        /*09e4*/ 	.word	0x00019ee0


	//   ....[240]....
        /*09e8*/ 	.word	0x00019f40


	//   ....[241]....
        /*09ec*/ 	.word	0x0001a010


	//   ....[242]....
        /*09f0*/ 	.word	0x0001a070


	//   ....[243]....
        /*09f4*/ 	.word	0x0001a150


	//   ....[244]....
        /*09f8*/ 	.word	0x0001a1b0


	//   ....[245]....
        /*09fc*/ 	.word	0x0001a280


	//   ....[246]....
        /*0a00*/ 	.word	0x0001a2e0


	//   ....[247]....
        /*0a04*/ 	.word	0x0001a3b0


	//   ....[248]....
        /*0a08*/ 	.word	0x0001a440


	//   ....[249]....
        /*0a0c*/ 	.word	0x0001a4e0


	//   ....[250]....
        /*0a10*/ 	.word	0x0001a660


	//   ....[251]....
        /*0a14*/ 	.word	0x0001a6d0


	//   ....[252]....
        /*0a18*/ 	.word	0x0001a740


	//   ....[253]....
        /*0a1c*/ 	.word	0x0001a7b0


	//   ....[254]....
        /*0a20*/ 	.word	0x0001a820


	//   ....[255]....
        /*0a24*/ 	.word	0x0001a8a0


	//   ....[0]....
        /*0a28*/ 	.word	0x0001a920


	//   ....[1]....
        /*0a2c*/ 	.word	0x0001a9b0


	//   ....[2]....
        /*0a30*/ 	.word	0x0001aa20


	//   ....[3]....
        /*0a34*/ 	.word	0x0001aa90


	//   ....[4]....
        /*0a38*/ 	.word	0x0001ab00


	//   ....[5]....
        /*0a3c*/ 	.word	0x0001ab80


	//   ....[6]....
        /*0a40*/ 	.word	0x0001abf0


	//   ....[7]....
        /*0a44*/ 	.word	0x0001ac80


	//   ....[8]....
        /*0a48*/ 	.word	0x0001ace0


	//   ....[9]....
        /*0a4c*/ 	.word	0x0001ad70


	//   ....[10]....
        /*0a50*/ 	.word	0x0001aea0


	//----- nvinfo : EIATTR_REG_RECONFIG
	.align		4
.L_1578:
        /*0a54*/ 	.byte	0x01, 0x54
	.zero		2


	//----- nvinfo : EIATTR_SYSCALL_OFFSETS
	.align		4
        /*0a58*/ 	.byte	0x04, 0x46
        /*0a5a*/ 	.short	(.L_1580 - .L_1579)


	//   ....[0]....
.L_1579:
        /*0a5c*/ 	.word	0x00001ff0


	//   ....[1]....
        /*0a60*/ 	.word	0x000117d0


	//   ....[2]....
        /*0a64*/ 	.word	0x00011920


	//   ....[3]....
        /*0a68*/ 	.word	0x00011a10


	//   ....[4]....
        /*0a6c*/ 	.word	0x00012810


	//   ....[5]....
        /*0a70*/ 	.word	0x00013340


	//----- nvinfo : EIATTR_MBARRIER_INSTR_OFFSETS
	.align		4
.L_1580:
        /*0a74*/ 	.byte	0x04, 0x39
        /*0a76*/ 	.short	(.L_1582 - .L_1581)


	//   ....[0]....
.L_1581:
        /*0a78*/ 	.word	0x00000190
        /*0a7c*/ 	.word	0x000000ff
        /*0a80*/ 	.word	0x00032400
        /*0a84*/ 	.short	0x0100
        /*0a86*/ 	.byte	0x08
	.zero		1


	//   ....[1]....
        /*0a88*/ 	.word	0x000001a0
        /*0a8c*/ 	.word	0x000000ff
        /*0a90*/ 	.word	0x00032410
        /*0a94*/ 	.short	0x0100
        /*0a96*/ 	.byte	0x08
	.zero		1


	//   ....[2]....
        /*0a98*/ 	.word	0x000001b0
        /*0a9c*/ 	.word	0x000000ff
        /*0aa0*/ 	.word	0x00032420
        /*0aa4*/ 	.short	0x0100
        /*0aa6*/ 	.byte	0x08
	.zero		1


	//   ....[3]....
        /*0aa8*/ 	.word	0x000002a0
        /*0aac*/ 	.word	0x000000ff
        /*0ab0*/ 	.word	0x00032430
        /*0ab4*/ 	.short	0x0100
        /*0ab6*/ 	.byte	0x08
	.zero		1


	//   ....[4]....
        /*0ab8*/ 	.word	0x000002b0
        /*0abc*/ 	.word	0x000000ff
        /*0ac0*/ 	.word	0x00032440
        /*0ac4*/ 	.short	0x0100
        /*0ac6*/ 	.byte	0x08
	.zero		1


	//   ....[5]....
        /*0ac8*/ 	.word	0x000002c0
        /*0acc*/ 	.word	0x000000ff
        /*0ad0*/ 	.word	0x00032438
        /*0ad4*/ 	.short	0x0100
        /*0ad6*/ 	.byte	0x08
	.zero		1


	//   ....[6]....
        /*0ad8*/ 	.word	0x000002d0
        /*0adc*/ 	.word	0x000000ff
        /*0ae0*/ 	.word	0x00032448
        /*0ae4*/ 	.short	0x0100
        /*0ae6*/ 	.byte	0x08
	.zero		1


	//   ....[7]....
        /*0ae8*/ 	.word	0x00000400
        /*0aec*/ 	.word	0x000000ff
        /*0af0*/ 	.word	0x00032450
        /*0af4*/ 	.short	0x0100
        /*0af6*/ 	.byte	0x08
	.zero		1


	//   ....[8]....
        /*0af8*/ 	.word	0x00000410
        /*0afc*/ 	.word	0x000000ff
        /*0b00*/ 	.word	0x00032460
        /*0b04*/ 	.short	0x0100
        /*0b06*/ 	.byte	0x08
	.zero		1


	//   ....[9]....
        /*0b08*/ 	.word	0x00000420
        /*0b0c*/ 	.word	0x000000ff
        /*0b10*/ 	.word	0x00032458
        /*0b14*/ 	.short	0x0100
        /*0b16*/ 	.byte	0x08
	.zero		1


	//   ....[10]....
        /*0b18*/ 	.word	0x00000430
        /*0b1c*/ 	.word	0x000000ff
        /*0b20*/ 	.word	0x00032468
        /*0b24*/ 	.short	0x0100
        /*0b26*/ 	.byte	0x08
	.zero		1


	//   ....[11]....
        /*0b28*/ 	.word	0x00000520
        /*0b2c*/ 	.word	0x000000ff
        /*0b30*/ 	.word	0x00032470
        /*0b34*/ 	.short	0x0100
        /*0b36*/ 	.byte	0x06
	.zero		1


	//   ....[12]....
        /*0b38*/ 	.word	0x00000530
        /*0b3c*/ 	.word	0x000000ff
        /*0b40*/ 	.word	0x00032480
        /*0b44*/ 	.short	0x0100
        /*0b46*/ 	.byte	0x06
	.zero		1


	//   ....[13]....
        /*0b48*/ 	.word	0x00000540
        /*0b4c*/ 	.word	0x000000ff
        /*0b50*/ 	.word	0x00032478
        /*0b54*/ 	.short	0x0100
        /*0b56*/ 	.byte	0x06
	.zero		1


	//   ....[14]....
        /*0b58*/ 	.word	0x00000550
        /*0b5c*/ 	.word	0x000000ff
        /*0b60*/ 	.word	0x00032488
        /*0b64*/ 	.short	0x0100
        /*0b66*/ 	.byte	0x06
	.zero		1


	//   ....[15]....
        /*0b68*/ 	.word	0x00000680
        /*0b6c*/ 	.word	0x000000ff
        /*0b70*/ 	.word	0x00032490
        /*0b74*/ 	.short	0x0100
        /*0b76*/ 	.byte	0x08
	.zero		1


	//   ....[16]....
        /*0b78*/ 	.word	0x00000690
        /*0b7c*/ 	.word	0x000000ff
        /*0b80*/ 	.word	0x000324a0
        /*0b84*/ 	.short	0x0100
        /*0b86*/ 	.byte	0x08
	.zero		1


	//   ....[17]....
        /*0b88*/ 	.word	0x000006a0
        /*0b8c*/ 	.word	0x000000ff
        /*0b90*/ 	.word	0x00032498
        /*0b94*/ 	.short	0x0100
        /*0b96*/ 	.byte	0x08
	.zero		1


	//   ....[18]....
        /*0b98*/ 	.word	0x000006b0
        /*0b9c*/ 	.word	0x000000ff
        /*0ba0*/ 	.word	0x000324a8
        /*0ba4*/ 	.short	0x0100
        /*0ba6*/ 	.byte	0x08
	.zero		1


	//   ....[19]....
        /*0ba8*/ 	.word	0x000007f0
        /*0bac*/ 	.word	0x000000ff
        /*0bb0*/ 	.word	0x000324b0
        /*0bb4*/ 	.short	0x0100
        /*0bb6*/ 	.byte	0x08
	.zero		1


	//   ....[20]....
        /*0bb8*/ 	.word	0x00000800
        /*0bbc*/ 	.word	0x000000ff
        /*0bc0*/ 	.word	0x000324c0
        /*0bc4*/ 	.short	0x0100
        /*0bc6*/ 	.byte	0x08
	.zero		1


	//   ....[21]....
        /*0bc8*/ 	.word	0x00000810
        /*0bcc*/ 	.word	0x000000ff
        /*0bd0*/ 	.word	0x000324b8
        /*0bd4*/ 	.short	0x0100
        /*0bd6*/ 	.byte	0x08
	.zero		1


	//   ....[22]....
        /*0bd8*/ 	.word	0x00000820
        /*0bdc*/ 	.word	0x000000ff
        /*0be0*/ 	.word	0x000324c8
        /*0be4*/ 	.short	0x0100
        /*0be6*/ 	.byte	0x08
	.zero		1


	//   ....[23]....
        /*0be8*/ 	.word	0x000020d0
        /*0bec*/ 	.word	0x00000005
        /*0bf0*/ 	.word	0x00032400
        /*0bf4*/ 	.short	0x010a
        /*0bf6*/ 	.byte	0x3f
	.zero		1


	//   ....[24]....
        /*0bf8*/ 	.word	0x000021b0
        /*0bfc*/ 	.word	0x000000ff
        /*0c00*/ 	.word	0x00032430
        /*0c04*/ 	.short	0x010a
        /*0c06*/ 	.byte	0x06
	.zero		1


	//   ....[25]....
        /*0c08*/ 	.word	0x000021f0
        /*0c0c*/ 	.word	0x000000ff
        /*0c10*/ 	.word	0x00032430
        /*0c14*/ 	.short	0x010a
        /*0c16*/ 	.byte	0x06
	.zero		1


	//   ....[26]....
        /*0c18*/ 	.word	0x000024f0
        /*0c1c*/ 	.word	0x00000005
        /*0c20*/ 	.word	0x00032410
        /*0c24*/ 	.short	0x010a
        /*0c26*/ 	.byte	0x3f
	.zero		1


	//   ....[27]....
        /*0c28*/ 	.word	0x00002530
        /*0c2c*/ 	.word	0x000000ff
        /*0c30*/ 	.word	0x00032450
        /*0c34*/ 	.short	0x010a
        /*0c36*/ 	.byte	0x06
	.zero		1


	//   ....[28]....
        /*0c38*/ 	.word	0x00002570
        /*0c3c*/ 	.word	0x000000ff
        /*0c40*/ 	.word	0x00032450
        /*0c44*/ 	.short	0x010a
        /*0c46*/ 	.byte	0x06
	.zero		1


	//   ....[29]....
        /*0c48*/ 	.word	0x000033a0
        /*0c4c*/ 	.word	0x000000ff
        /*0c50*/ 	.word	0x00000000
        /*0c54*/ 	.short	0x0101
        /*0c56*/ 	.byte	0x04
	.zero		1


	//   ....[30]....
        /*0c58*/ 	.word	0x00004d50
        /*0c5c*/ 	.word	0x000000ff
        /*0c60*/ 	.word	0x00000000
        /*0c64*/ 	.short	0x0101
        /*0c66*/ 	.byte	0x06
	.zero		1


	//   ....[31]....
        /*0c68*/ 	.word	0x00004ea0
        /*0c6c*/ 	.word	0x000000ff
        /*0c70*/ 	.word	0x00032430
        /*0c74*/ 	.short	0x010a
        /*0c76*/ 	.byte	0x04
	.zero		1


	//   ....[32]....
        /*0c78*/ 	.word	0x00004ee0
        /*0c7c*/ 	.word	0x000000ff
        /*0c80*/ 	.word	0x00032430
        /*0c84*/ 	.short	0x010a
        /*0c86*/ 	.byte	0x04
	.zero		1


	//   ....[33]....
        /*0c88*/ 	.word	0x000050f0
        /*0c8c*/ 	.word	0x000000ff
        /*0c90*/ 	.word	0x00032450
        /*0c94*/ 	.short	0x010a
        /*0c96*/ 	.byte	0x04
	.zero		1


	//   ....[34]....
        /*0c98*/ 	.word	0x00005130
        /*0c9c*/ 	.word	0x000000ff
        /*0ca0*/ 	.word	0x00032450
        /*0ca4*/ 	.short	0x010a
        /*0ca6*/ 	.byte	0x04
	.zero		1


	//   ....[35]....
        /*0ca8*/ 	.word	0x00006ea0
        /*0cac*/ 	.word	0x000000ff
        /*0cb0*/ 	.word	0x00000000
        /*0cb4*/ 	.short	0x0101
        /*0cb6*/ 	.byte	0x0a
	.zero		1


	//   ....[36]....
        /*0cb8*/ 	.word	0x00007e70
        /*0cbc*/ 	.word	0x000000ff
        /*0cc0*/ 	.word	0x00000000
        /*0cc4*/ 	.short	0x0101
        /*0cc6*/ 	.byte	0x04
	.zero		1


	//   ....[37]....
        /*0cc8*/ 	.word	0x00007fb0
        /*0ccc*/ 	.word	0x000000ff
        /*0cd0*/ 	.word	0x00032430
        /*0cd4*/ 	.short	0x010a
        /*0cd6*/ 	.byte	0x04
	.zero		1


	//   ....[38]....
        /*0cd8*/ 	.word	0x00007ff0
        /*0cdc*/ 	.word	0x000000ff
        /*0ce0*/ 	.word	0x00032430
        /*0ce4*/ 	.short	0x010a
        /*0ce6*/ 	.byte	0x04
	.zero		1


	//   ....[39]....
        /*0ce8*/ 	.word	0x00008200
        /*0cec*/ 	.word	0x000000ff
        /*0cf0*/ 	.word	0x00032450
        /*0cf4*/ 	.short	0x010a
        /*0cf6*/ 	.byte	0x04
	.zero		1


	//   ....[40]....
        /*0cf8*/ 	.word	0x00008240
        /*0cfc*/ 	.word	0x000000ff
        /*0d00*/ 	.word	0x00032450
        /*0d04*/ 	.short	0x010a
        /*0d06*/ 	.byte	0x04
	.zero		1


	//   ....[41]....
        /*0d08*/ 	.word	0x00009420
        /*0d0c*/ 	.word	0x000000ff
        /*0d10*/ 	.word	0x00000000
        /*0d14*/ 	.short	0x0101
        /*0d16*/ 	.byte	0x0b
	.zero		1


	//   ....[42]....
        /*0d18*/ 	.word	0x0000a810
        /*0d1c*/ 	.word	0x000000ff
        /*0d20*/ 	.word	0x00000000
        /*0d24*/ 	.short	0x0101
        /*0d26*/ 	.byte	0x04
	.zero		1


	//   ....[43]....
        /*0d28*/ 	.word	0x0000ce90
        /*0d2c*/ 	.word	0x000000ff
        /*0d30*/ 	.word	0x00000000
        /*0d34*/ 	.short	0x0101
        /*0d36*/ 	.byte	0x06
	.zero		1


	//   ....[44]....
        /*0d38*/ 	.word	0x0000d5e0
        /*0d3c*/ 	.word	0x000000ff
        /*0d40*/ 	.word	0x00000000
        /*0d44*/ 	.short	0x0101
        /*0d46*/ 	.byte	0x09
	.zero		1


	//   ....[45]....
        /*0d48*/ 	.word	0x00011f50
        /*0d4c*/ 	.word	0x00000019
        /*0d50*/ 	.word	0x00032440
        /*0d54*/ 	.short	0x010a
        /*0d56*/ 	.byte	0x3f
	.zero		1


	//   ....[46]....
        /*0d58*/ 	.word	0x00012580
        /*0d5c*/ 	.word	0x00000019
        /*0d60*/ 	.word	0x00032430
        /*0d64*/ 	.short	0x0107
        /*0d66*/ 	.byte	0x3f
	.zero		1


	//   ....[47]....
        /*0d68*/ 	.word	0x00012650
        /*0d6c*/ 	.word	0x00000019
        /*0d70*/ 	.word	0x00032430
        /*0d74*/ 	.short	0x0101
        /*0d76*/ 	.byte	0x3f
	.zero		1


	//   ....[48]....
        /*0d78*/ 	.word	0x00013180
        /*0d7c*/ 	.word	0x00000016
        /*0d80*/ 	.word	0x00032400
        /*0d84*/ 	.short	0x0107
        /*0d86*/ 	.byte	0x3f
	.zero		1


	//   ....[49]....
        /*0d88*/ 	.word	0x00013210
        /*0d8c*/ 	.word	0x00000016
        /*0d90*/ 	.word	0x00032400
        /*0d94*/ 	.short	0x0101
        /*0d96*/ 	.byte	0x3f
	.zero		1


	//   ....[50]....
        /*0d98*/ 	.word	0x00013d30
        /*0d9c*/ 	.word	0x00000016
        /*0da0*/ 	.word	0x00032410
        /*0da4*/ 	.short	0x0107
        /*0da6*/ 	.byte	0x3f
	.zero		1


	//   ....[51]....
        /*0da8*/ 	.word	0x00013e30
        /*0dac*/ 	.word	0x00000016
        /*0db0*/ 	.word	0x00032410
        /*0db4*/ 	.short	0x0101
        /*0db6*/ 	.byte	0x3f
	.zero		1


	//   ....[52]....
        /*0db8*/ 	.word	0x00013e50
        /*0dbc*/ 	.word	0x00000016
        /*0dc0*/ 	.word	0x00032420
        /*0dc4*/ 	.short	0x010a
        /*0dc6*/ 	.byte	0x3f
	.zero		1


	//   ....[53]....
        /*0dc8*/ 	.word	0x00013ed0
        /*0dcc*/ 	.word	0x00000019
        /*0dd0*/ 	.word	0x00032460
        /*0dd4*/ 	.short	0x010a
        /*0dd6*/ 	.byte	0x3f
	.zero		1


	//   ....[54]....
        /*0dd8*/ 	.word	0x00014630
        /*0ddc*/ 	.word	0x00000019
        /*0de0*/ 	.word	0x00032450
        /*0de4*/ 	.short	0x0107
        /*0de6*/ 	.byte	0x3f
	.zero		1


	//   ....[55]....
        /*0de8*/ 	.word	0x000146f0
        /*0dec*/ 	.word	0x00000019
        /*0df0*/ 	.word	0x00032450
        /*0df4*/ 	.short	0x0101
        /*0df6*/ 	.byte	0x3f
	.zero		1


	//   ....[56]....
        /*0df8*/ 	.word	0x00014a30
        /*0dfc*/ 	.word	0x0000000a
        /*0e00*/ 	.word	0x00032440
        /*0e04*/ 	.short	0x010a
        /*0e06*/ 	.byte	0x3f
	.zero		1


	//   ....[57]....
        /*0e08*/ 	.word	0x00014de0
        /*0e0c*/ 	.word	0x0000000a
        /*0e10*/ 	.word	0x00032430
        /*0e14*/ 	.short	0x0107
        /*0e16*/ 	.byte	0x3f
	.zero		1


	//   ....[58]....
        /*0e18*/ 	.word	0x00014e90
        /*0e1c*/ 	.word	0x0000000a
        /*0e20*/ 	.word	0x00032430
        /*0e24*/ 	.short	0x0101
        /*0e26*/ 	.byte	0x3f
	.zero		1


	//   ....[59]....
        /*0e28*/ 	.word	0x00014ec0
        /*0e2c*/ 	.word	0x0000000a
        /*0e30*/ 	.word	0x00032460
        /*0e34*/ 	.short	0x010a
        /*0e36*/ 	.byte	0x3f
	.zero		1


	//   ....[60]....
        /*0e38*/ 	.word	0x000153c0
        /*0e3c*/ 	.word	0x0000000a
        /*0e40*/ 	.word	0x00032450
        /*0e44*/ 	.short	0x0107
        /*0e46*/ 	.byte	0x3f
	.zero		1


	//   ....[61]....
        /*0e48*/ 	.word	0x00015470
        /*0e4c*/ 	.word	0x0000000a
        /*0e50*/ 	.word	0x00032450
        /*0e54*/ 	.short	0x0101
        /*0e56*/ 	.byte	0x3f
	.zero		1


	//   ....[62]....
        /*0e58*/ 	.word	0x00016700
        /*0e5c*/ 	.word	0x00000005
        /*0e60*/ 	.word	0x00032420
        /*0e64*/ 	.short	0x010a
        /*0e66*/ 	.byte	0x3f
	.zero		1


	//   ....[63]....
        /*0e68*/ 	.word	0x000168a0
        /*0e6c*/ 	.word	0x00000003
        /*0e70*/ 	.word	0x00032440
        /*0e74*/ 	.short	0x010a
        /*0e76*/ 	.byte	0x3f
	.zero		1


	//   ....[64]....
        /*0e78*/ 	.word	0x00016940
        /*0e7c*/ 	.word	0x00000005
        /*0e80*/ 	.word	0x00032440
        /*0e84*/ 	.short	0x010a
        /*0e86*/ 	.byte	0x3f
	.zero		1


	//   ....[65]....
        /*0e88*/ 	.word	0x00016980
        /*0e8c*/ 	.word	0x00000003
        /*0e90*/ 	.word	0x00032460
        /*0e94*/ 	.short	0x010a
        /*0e96*/ 	.byte	0x3f
	.zero		1


	//   ....[66]....
        /*0e98*/ 	.word	0x000169c0
        /*0e9c*/ 	.word	0x00000005
        /*0ea0*/ 	.word	0x00032460
        /*0ea4*/ 	.short	0x010a
        /*0ea6*/ 	.byte	0x3f
	.zero		1


	//   ....[67]....
        /*0ea8*/ 	.word	0x00016a20
        /*0eac*/ 	.word	0x00000005
        /*0eb0*/ 	.word	0x00032400
        /*0eb4*/ 	.short	0x010a
        /*0eb6*/ 	.byte	0x3f
	.zero		1


	//   ....[68]....
        /*0eb8*/ 	.word	0x00016a80
        /*0ebc*/ 	.word	0x00000004
        /*0ec0*/ 	.word	0x00032430
        /*0ec4*/ 	.short	0x010a
        /*0ec6*/ 	.byte	0x3f
	.zero		1


	//   ....[69]....
        /*0ec8*/ 	.word	0x00016ad0
        /*0ecc*/ 	.word	0x00000005
        /*0ed0*/ 	.word	0x00032410
        /*0ed4*/ 	.short	0x010a
        /*0ed6*/ 	.byte	0x3f
	.zero		1


	//   ....[70]....
        /*0ed8*/ 	.word	0x00016b30
        /*0edc*/ 	.word	0x00000000
        /*0ee0*/ 	.word	0x00032450
        /*0ee4*/ 	.short	0x010a
        /*0ee6*/ 	.byte	0x3f
	.zero		1


	//   ....[71]....
        /*0ee8*/ 	.word	0x00016b90
        /*0eec*/ 	.word	0x00000015
        /*0ef0*/ 	.word	0x00032430
        /*0ef4*/ 	.short	0x010a
        /*0ef6*/ 	.byte	0x3f
	.zero		1


	//   ....[72]....
        /*0ef8*/ 	.word	0x00016bf0
        /*0efc*/ 	.word	0x00000015
        /*0f00*/ 	.word	0x00032450
        /*0f04*/ 	.short	0x010a
        /*0f06*/ 	.byte	0x3f
	.zero		1


	//   ....[73]....
        /*0f08*/ 	.word	0x00016c50
        /*0f0c*/ 	.word	0x00000015
        /*0f10*/ 	.word	0x00032430
        /*0f14*/ 	.short	0x010a
        /*0f16*/ 	.byte	0x3f
	.zero		1


	//   ....[74]....
        /*0f18*/ 	.word	0x00016cb0
        /*0f1c*/ 	.word	0x00000015
        /*0f20*/ 	.word	0x00032450
        /*0f24*/ 	.short	0x010a
        /*0f26*/ 	.byte	0x3f
	.zero		1


	//   ....[75]....
        /*0f28*/ 	.word	0x00016dd0
        /*0f2c*/ 	.word	0x00000019
        /*0f30*/ 	.word	0x00032440
        /*0f34*/ 	.short	0x010a
        /*0f36*/ 	.byte	0x3f
	.zero		1


	//   ....[76]....
        /*0f38*/ 	.word	0x00018bf0
        /*0f3c*/ 	.word	0x00000016
        /*0f40*/ 	.word	0x00032420
        /*0f44*/ 	.short	0x010a
        /*0f46*/ 	.byte	0x3f
	.zero		1


	//   ....[77]....
        /*0f48*/ 	.word	0x00018c40
        /*0f4c*/ 	.word	0x00000019
        /*0f50*/ 	.word	0x00032460
        /*0f54*/ 	.short	0x010a
        /*0f56*/ 	.byte	0x3f
	.zero		1


	//   ....[78]....
        /*0f58*/ 	.word	0x00019590
        /*0f5c*/ 	.word	0x0000000a
        /*0f60*/ 	.word	0x00032440
        /*0f64*/ 	.short	0x010a
        /*0f66*/ 	.byte	0x3f
	.zero		1


	//   ....[79]....
        /*0f68*/ 	.word	0x00019c60
        /*0f6c*/ 	.word	0x0000000a
        /*0f70*/ 	.word	0x00032460
        /*0f74*/ 	.short	0x010a
        /*0f76*/ 	.byte	0x3f
	.zero		1


	//   ....[80]....
        /*0f78*/ 	.word	0x0001adc0
        /*0f7c*/ 	.word	0x00000005
        /*0f80*/ 	.word	0x00032420
        /*0f84*/ 	.short	0x010a
        /*0f86*/ 	.byte	0x3f
	.zero		1


	//   ....[81]....
        /*0f88*/ 	.word	0x0001af60
        /*0f8c*/ 	.word	0x00000003
        /*0f90*/ 	.word	0x00032440
        /*0f94*/ 	.short	0x010a
        /*0f96*/ 	.byte	0x3f
	.zero		1


	//   ....[82]....
        /*0f98*/ 	.word	0x0001afb0
        /*0f9c*/ 	.word	0x00000005
        /*0fa0*/ 	.word	0x00032440
        /*0fa4*/ 	.short	0x010a
        /*0fa6*/ 	.byte	0x3f
	.zero		1


	//   ....[83]....
        /*0fa8*/ 	.word	0x0001b000
        /*0fac*/ 	.word	0x00000003
        /*0fb0*/ 	.word	0x00032460
        /*0fb4*/ 	.short	0x010a
        /*0fb6*/ 	.byte	0x3f
	.zero		1


	//----- nvinfo : EIATTR_NUM_MBARRIERS
	.align		4
.L_1582:
        /*0fb8*/ 	.byte	0x03, 0x38
        /*0fba*/ 	.short	0x0017


	//----- nvinfo : EIATTR_EXIT_INSTR_OFFSETS
	.align		4
        /*0fbc*/ 	.byte	0x04, 0x1c
        /*0fbe*/ 	.short	(.L_1584 - .L_1583)


	//   ....[0]....
.L_1583:
        /*0fc0*/ 	.word	0x000009e0


	//   ....[1]....
        /*0fc4*/ 	.word	0x0000fc00


	//   ....[2]....
        /*0fc8*/ 	.word	0x00016a10


	//----- nvinfo : EIATTR_MAX_THREADS
	.align		4
.L_1584:
        /*0fcc*/ 	.byte	0x04, 0x05
        /*0fce*/ 	.short	(.L_1586 - .L_1585)
.L_1585:
        /*0fd0*/ 	.word	0x00000180
        /*0fd4*/ 	.word	0x00000001
        /*0fd8*/ 	.word	0x00000001


	//----- nvinfo : EIATTR_CRS_STACK_SIZE
	.align		4
.L_1586:
        /*0fdc*/ 	.byte	0x04, 0x1e
        /*0fde*/ 	.short	(.L_1588 - .L_1587)
.L_1587:
        /*0fe0*/ 	.word	0x00000000


	//----- nvinfo : EIATTR_CBANK_PARAM_SIZE
	.align		4
.L_1588:
        /*0fe4*/ 	.byte	0x03, 0x19
        /*0fe6*/ 	.short	0x0bf0


	//----- nvinfo : EIATTR_PARAM_CBANK
	.align		4
        /*0fe8*/ 	.byte	0x04, 0x0a
        /*0fea*/ 	.short	(.L_1590 - .L_1589)
	.align		4
.L_1589:
        /*0fec*/ 	.word	index@(.nv.constant0._ZN7cutlass13device_kernelIN5flash11enable_sm90INS1_16FlashAttnFwdSm90INS1_25CollectiveMainloopFwdSm90ILi2EN4cute5tupleIJNS5_1CILi1EEES8_S8_EEENS6_IJNS7_ILi128EEENS7_ILi96EEENS7_ILi64EEEEEELi256ENS_10bfloat16_tEfNS_4arch4Sm90ELb1ELb0ELb1ELb1ELb1ELb0ELb1ELb1ELb0ELb1ELb1ELb0EEENS1_21CollectiveEpilogueFwdINS6_IJSA_NS7_ILi256EEESB_EEES9_SE_SG_Li256ELb1ELb1ELb1ELb0EEENS1_36VarlenDynamicPersistentTileSchedulerILi128ELi96ELi256ELi128ELb1ELb1ELb1ELb1ELb1ELb1EEEEEEEEEvNT_6ParamsE)
        /*0ff0*/ 	.short	0x0210
        /*0ff2*/ 	.short	0x0bf0


	//----- nvinfo : EIATTR_SW_WAR
	.align		4
.L_1590:
        /*0ff4*/ 	.byte	0x04, 0x36
        /*0ff6*/ 	.short	(.L_1592 - .L_1591)
.L_1591:
        /*0ff8*/ 	.word	0x00000008
.L_1592:


//--------------------- .nv.info._ZN7cutlass13device_kernelIN5flash11enable_sm90INS1_16FlashAttnFwdSm90INS1_25CollectiveMainloopFwdSm90ILi2EN4cute5tupleIJNS5_1CILi1EEES8_S8_EEENS6_IJNS7_ILi128EEENS7_ILi96EEENS7_ILi64EEEEEELi256ENS_10bfloat16_tEfNS_4arch4Sm90ELb1ELb0ELb1ELb1ELb1ELb1ELb1ELb1ELb0ELb1ELb1ELb0EEENS1_21CollectiveEpilogueFwdINS6_IJSA_NS7_ILi256EEESB_EEES9_SE_SG_Li256ELb1ELb1ELb1ELb0EEENS1_36VarlenDynamicPersistentTileSchedulerILi128ELi96ELi256ELi128ELb1ELb1ELb1ELb1ELb1ELb1EEEEEEEEEvNT_6ParamsE --------------------------
	.section	.nv.info._ZN7cutlass13device_kernelIN5flash11enable_sm90INS1_16FlashAttnFwdSm90INS1_25CollectiveMainloopFwdSm90ILi2EN4cute5tupleIJNS5_1CILi1EEES8_S8_EEENS6_IJNS7_ILi128EEENS7_ILi96EEENS7_ILi64EEEEEELi256ENS_10bfloat16_tEfNS_4arch4Sm90ELb1ELb0ELb1ELb1ELb1ELb1ELb1ELb1ELb0ELb1ELb1ELb0EEENS1_21CollectiveEpilogueFwdINS6_IJSA_NS7_ILi256EEESB_EEES9_SE_SG_Li256ELb1ELb1ELb1ELb0EEENS1_36VarlenDynamicPersistentTileSchedulerILi128ELi96ELi256ELi128ELb1ELb1ELb1ELb1ELb1ELb1EEEEEEEEEvNT_6ParamsE,"",@"SHT_CUDA_INFO"
	.sectionflags	@""
	.align	4


	//----- nvinfo : EIATTR_CUDA_API_VERSION
	.align		4
        /*0000*/ 	.byte	0x04, 0x37
        /*0002*/ 	.short	(.L_1594 - .L_1593)
.L_1593:
        /*0004*/ 	.word	0x00000082


	//----- nvinfo : EIATTR_KPARAM_INFO
	.align		4
.L_1594:
        /*0008*/ 	.byte	0x04, 0x17
        /*000a*/ 	.short	(.L_1596 - .L_1595)
.L_1595:
        /*000c*/ 	.word	0x00000000
        /*0010*/ 	.short	0x0000
        /*0012*/ 	.short	0x0070
        /*0014*/ 	.byte	0x00, 0xf0, 0x01, 0x2e


	//----- nvinfo : EIATTR_SPARSE_MMA_MASK
	.align		4
.L_1596:
        /*0018*/ 	.byte	0x03, 0x50
        /*001a*/ 	.short	0x0000


	//----- nvinfo : EIATTR_MAXREG_COUNT
	.align		4
        /*001c*/ 	.byte	0x03, 0x1b
        /*001e*/ 	.short	0x00a8


	//----- nvinfo : EIATTR_NUM_BARRIERS
	.align		4
        /*0020*/ 	.byte	0x02, 0x4c
        /*0022*/ 	.byte	0x10
	.zero		1


	//----- nvinfo : EIATTR_EXTERNS
	.align		4
        /*0024*/ 	.byte	0x04, 0x0f
        /*0026*/ 	.short	(.L_1598 - .L_1597)


	//   ....[0]....
	.align		4
.L_1597:
        /*0028*/ 	.word	index@(__assertfail)


	//----- nvinfo : EIATTR_ANNOTATIONS
	.align		4
.L_1598:
        /*002c*/ 	.byte	0x04, 0x55
        /*002e*/ 	.short	(.L_1600 - .L_1599)


	//   ....[0]....
.L_1599:
        /* <DEDUP_REMOVED lines=208> */


	//----- nvinfo : EIATTR_MERCURY_ISA_VERSION
	.align		4
.L_1600:
        /*0d18*/ 	.byte	0x03, 0x5f
        /*0d1a*/ 	.short	0x0101


	//----- nvinfo : EIATTR_UNUSED_LOAD_BYTE_OFFSET
	.align		4
        /*0d1c*/ 	.byte	0x04, 0x44
        /*0d1e*/ 	.short	(.L_1602 - .L_1601)


	//   ....[0]....
.L_1601:
        /*0d20*/ 	.word	0x00000aa0
        /*0d24*/ 	.word	0x0000fff0


	//   ....[1]....
        /*0d28*/ 	.word	0x00014d50
        /*0d2c*/ 	.word	0x0000fff0


	//----- nvinfo : EIATTR_INT_WARP_WIDE_INSTR_OFFSETS
	.align		4
.L_1602:
        /*0d30*/ 	.byte	0x04, 0x31
        /*0d32*/ 	.short	(.L_1604 - .L_1603)


	//   ....[0]....
.L_1603:
        /*0d34*/ 	.word	0x00000130


	//   ....[1]....
        /*0d38*/ 	.word	0x00000170


	//   ....[2]....
        /*0d3c*/ 	.word	0x000001e0


	//   ....[3]....
        /*0d40*/ 	.word	0x000001f0


	//   ....[4]....
        /*0d44*/ 	.word	0x0001d0a0


	//   ....[5]....
        /*0d48*/ 	.word	0x0001d130


	//   ....[6]....
        /*0d4c*/ 	.word	0x00021040


	//   ....[7]....
        /*0d50*/ 	.word	0x000210d0


	//----- nvinfo : EIATTR_COOP_GROUP_MASK_REGIDS
	.align		4
.L_1604:
        /*0d54*/ 	.byte	0x04, 0x29
        /*0d56*/ 	.short	(.L_1606 - .L_1605)


	//   ....[0]....
.L_1605:
        /*0d58*/ 	.word	0xffffffff


	//   ....[1]....
        /*0d5c*/ 	.word	0xffffffff


	//   ....[2]....
        /*0d60*/ 	.word	0xffffffff


	//   ....[3]....
        /*0d64*/ 	.word	0xffffffff


	//   ....[4]....
        /*0d68*/ 	.word	0xffffffff


	//   ....[5]....
        /*0d6c*/ 	.word	0xffffffff


	//   ....[6]....
        /*0d70*/ 	.word	0xffffffff


	//   ....[7]....
        /*0d74*/ 	.word	0xffffffff


	//   ....[8]....
        /*0d78*/ 	.word	0xffffffff


	//   ....[9]....
        /*0d7c*/ 	.word	0xffffffff


	//   ....[10]....
        /*0d80*/ 	.word	0xffffffff


	//   ....[11]....
        /*0d84*/ 	.word	0xffffffff


	//   ....[12]....
        /*0d88*/ 	.word	0xffffffff


	//   ....[13]....
        /*0d8c*/ 	.word	0xffffffff


	//   ....[14]....
        /*0d90*/ 	.word	0xffffffff


	//   ....[15]....
        /*0d94*/ 	.word	0xffffffff


	//   ....[16]....
        /*0d98*/ 	.word	0xffffffff


	//   ....[17]....
        /*0d9c*/ 	.word	0xffffffff


	//   ....[18]....
        /*0da0*/ 	.word	0xffffffff


	//   ....[19]....
        /*0da4*/ 	.word	0xffffffff


	//   ....[20]....
        /*0da8*/ 	.word	0xffffffff


	//   ....[21]....
        /*0dac*/ 	.word	0xffffffff


	//   ....[22]....
        /*0db0*/ 	.word	0xffffffff


	//   ....[23]....
        /*0db4*/ 	.word	0xffffffff


	//   ....[24]....
        /*0db8*/ 	.word	0xffffffff


	//   ....[25]....
        /*0dbc*/ 	.word	0xffffffff


	//   ....[26]....
        /*0dc0*/ 	.word	0xffffffff


	//   ....[27]....
        /*0dc4*/ 	.word	0xffffffff


	//   ....[28]....
        /*0dc8*/ 	.word	0xffffffff


	//   ....[29]....
        /*0dcc*/ 	.word	0xffffffff


	//   ....[30]....
        /*0dd0*/ 	.word	0xffffffff


	//   ....[31]....
        /*0dd4*/ 	.word	0xffffffff


	//   ....[32]....
        /*0dd8*/ 	.word	0xffffffff


	//   ....[33]....
        /*0ddc*/ 	.word	0xffffffff


	//   ....[34]....
        /*0de0*/ 	.word	0xffffffff


	//   ....[35]....
        /*0de4*/ 	.word	0xffffffff


	//   ....[36]....
        /*0de8*/ 	.word	0xffffffff


	//   ....[37]....
        /*0dec*/ 	.word	0xffffffff


	//   ....[38]....
        /*0df0*/ 	.word	0xffffffff


	//   ....[39]....
        /*0df4*/ 	.word	0xffffffff


	//   ....[40]....
        /*0df8*/ 	.word	0xffffffff


	//   ....[41]....
        /*0dfc*/ 	.word	0xffffffff


	//   ....[42]....
        /*0e00*/ 	.word	0xffffffff


	//   ....[43]....
        /*0e04*/ 	.word	0xffffffff


	//   ....[44]....
        /*0e08*/ 	.word	0xffffffff


	//   ....[45]....
        /*0e0c*/ 	.word	0xffffffff


	//   ....[46]....
        /*0e10*/ 	.word	0xffffffff


	//   ....[47]....
        /*0e14*/ 	.word	0xffffffff


	//   ....[48]....
        /*0e18*/ 	.word	0xffffffff


	//   ....[49]....
        /*0e1c*/ 	.word	0xffffffff


	//   ....[50]....
        /*0e20*/ 	.word	0xffffffff


	//   ....[51]....
        /*0e24*/ 	.word	0xffffffff


	//   ....[52]....
        /*0e28*/ 	.word	0xffffffff


	//   ....[53]....
        /*0e2c*/ 	.word	0xffffffff


	//   ....[54]....
        /*0e30*/ 	.word	0xffffffff


	//   ....[55]....
        /*0e34*/ 	.word	0xffffffff


	//   ....[56]....
        /*0e38*/ 	.word	0xffffffff


	//   ....[57]....
        /*0e3c*/ 	.word	0xffffffff


	//   ....[58]....
        /*0e40*/ 	.word	0xffffffff


	//   ....[59]....
        /*0e44*/ 	.word	0xffffffff


	//   ....[60]....
        /*0e48*/ 	.word	0xffffffff


	//   ....[61]....
        /*0e4c*/ 	.word	0xffffffff


	//   ....[62]....
        /*0e50*/ 	.word	0xffffffff


	//   ....[63]....
        /*0e54*/ 	.word	0xffffffff


	//   ....[64]....
        /*0e58*/ 	.word	0xffffffff


	//   ....[65]....
        /*0e5c*/ 	.word	0xffffffff


	//   ....[66]....
        /*0e60*/ 	.word	0xffffffff


	//   ....[67]....
        /*0e64*/ 	.word	0xffffffff


	//   ....[68]....
        /*0e68*/ 	.word	0xffffffff


	//   ....[69]....
        /*0e6c*/ 	.word	0xffffffff


	//   ....[70]....
        /*0e70*/ 	.word	0xffffffff


	//   ....[71]....
        /*0e74*/ 	.word	0xffffffff


	//   ....[72]....
        /*0e78*/ 	.word	0xffffffff


	//   ....[73]....
        /*0e7c*/ 	.word	0xffffffff


	//   ....[74]....
        /*0e80*/ 	.word	0xffffffff


	//   ....[75]....
        /*0e84*/ 	.word	0xffffffff


	//   ....[76]....
        /*0e88*/ 	.word	0xffffffff


	//   ....[77]....
        /*0e8c*/ 	.word	0xffffffff


	//   ....[78]....
        /*0e90*/ 	.word	0xffffffff


	//   ....[79]....
        /*0e94*/ 	.word	0xffffffff


	//   ....[80]....
        /*0e98*/ 	.word	0xffffffff


	//   ....[81]....
        /*0e9c*/ 	.word	0xffffffff


	//   ....[82]....
        /*0ea0*/ 	.word	0xffffffff


	//   ....[83]....
        /*0ea4*/ 	.word	0xffffffff


	//   ....[84]....
        /*0ea8*/ 	.word	0xffffffff


	//   ....[85]....
        /*0eac*/ 	.word	0xffffffff


	//   ....[86]....
        /*0eb0*/ 	.word	0xffffffff


	//   ....[87]....
        /*0eb4*/ 	.word	0xffffffff


	//   ....[88]....
        /*0eb8*/ 	.word	0xffffffff


	//   ....[89]....
        /*0ebc*/ 	.word	0xffffffff


	//   ....[90]....
        /*0ec0*/ 	.word	0xffffffff


	//   ....[91]....
        /*0ec4*/ 	.word	0xffffffff


	//   ....[92]....
        /*0ec8*/ 	.word	0xffffffff


	//   ....[93]....
        /*0ecc*/ 	.word	0xffffffff


	//   ....[94]....
        /*0ed0*/ 	.word	0xffffffff


	//   ....[95]....
        /*0ed4*/ 	.word	0xffffffff


	//   ....[96]....
        /*0ed8*/ 	.word	0xffffffff


	//   ....[97]....
        /*0edc*/ 	.word	0xffffffff


	//   ....[98]....
        /*0ee0*/ 	.word	0xffffffff


	//   ....[99]....
        /*0ee4*/ 	.word	0xffffffff


	//   ....[100]....
        /*0ee8*/ 	.word	0xffffffff


	//   ....[101]....
        /*0eec*/ 	.word	0xffffffff


	//   ....[102]....
        /*0ef0*/ 	.word	0xffffffff


	//   ....[103]....
        /*0ef4*/ 	.word	0xffffffff


	//   ....[104]....
        /*0ef8*/ 	.word	0xffffffff


	//   ....[105]....
        /*0efc*/ 	.word	0xffffffff


	//   ....[106]....
        /*0f00*/ 	.word	0xffffffff


	//   ....[107]....
        /*0f04*/ 	.word	0xffffffff


	//   ....[108]....
        /*0f08*/ 	.word	0xffffffff


	//   ....[109]....
        /*0f0c*/ 	.word	0xffffffff


	//   ....[110]....
        /*0f10*/ 	.word	0xffffffff


	//   ....[111]....
        /*0f14*/ 	.word	0xffffffff


	//   ....[112]....
        /*0f18*/ 	.word	0xffffffff


	//   ....[113]....
        /*0f1c*/ 	.word	0xffffffff


	//   ....[114]....
        /*0f20*/ 	.word	0xffffffff


	//   ....[115]....
        /*0f24*/ 	.word	0xffffffff


	//   ....[116]....
        /*0f28*/ 	.word	0xffffffff


	//   ....[117]....
        /*0f2c*/ 	.word	0xffffffff


	//   ....[118]....
        /*0f30*/ 	.word	0xffffffff


	//   ....[119]....
        /*0f34*/ 	.word	0xffffffff


	//   ....[120]....
        /*0f38*/ 	.word	0xffffffff


	//   ....[121]....
        /*0f3c*/ 	.word	0xffffffff


	//   ....[122]....
        /*0f40*/ 	.word	0xffffffff


	//   ....[123]....
        /*0f44*/ 	.word	0xffffffff


	//   ....[124]....
        /*0f48*/ 	.word	0xffffffff


	//   ....[125]....
        /*0f4c*/ 	.word	0xffffffff


	//   ....[126]....
        /*0f50*/ 	.word	0xffffffff


	//   ....[127]....
        /*0f54*/ 	.word	0xffffffff


	//   ....[128]....
        /*0f58*/ 	.word	0xffffffff


	//   ....[129]....
        /*0f5c*/ 	.word	0xffffffff


	//   ....[130]....
        /*0f60*/ 	.word	0xffffffff


	//   ....[131]....
        /*0f64*/ 	.word	0xffffffff


	//   ....[132]....
        /*0f68*/ 	.word	0xffffffff


	//   ....[133]....
        /*0f6c*/ 	.word	0xffffffff


	//   ....[134]....
        /*0f70*/ 	.word	0xffffffff


	//   ....[135]....
        /*0f74*/ 	.word	0xffffffff


	//   ....[136]....
        /*0f78*/ 	.word	0xffffffff


	//   ....[137]....
        /*0f7c*/ 	.word	0xffffffff


	//   ....[138]....
        /*0f80*/ 	.word	0xffffffff


	//   ....[139]....
        /*0f84*/ 	.word	0xffffffff


	//   ....[140]....
        /*0f88*/ 	.word	0xffffffff


	//   ....[141]....
        /*0f8c*/ 	.word	0xffffffff


	//   ....[142]....
        /*0f90*/ 	.word	0xffffffff


	//   ....[143]....
        /*0f94*/ 	.word	0xffffffff


	//   ....[144]....
        /*0f98*/ 	.word	0xffffffff


	//   ....[145]....
        /*0f9c*/ 	.word	0xffffffff


	//   ....[146]....
        /*0fa0*/ 	.word	0xffffffff


	//   ....[147]....
        /*0fa4*/ 	.word	0xffffffff


	//   ....[148]....
        /*0fa8*/ 	.word	0xffffffff


	//   ....[149]....
        /*0fac*/ 	.word	0xffffffff


	//   ....[150]....
        /*0fb0*/ 	.word	0xffffffff


	//   ....[151]....
        /*0fb4*/ 	.word	0xffffffff


	//   ....[152]....
        /*0fb8*/ 	.word	0xffffffff


	//   ....[153]....
        /*0fbc*/ 	.word	0xffffffff


	//   ....[154]....
        /*0fc0*/ 	.word	0xffffffff


	//   ....[155]....
        /*0fc4*/ 	.word	0xffffffff


	//   ....[156]....
        /*0fc8*/ 	.word	0xffffffff


	//   ....[157]....
        /*0fcc*/ 	.word	0xffffffff


	//   ....[158]....
        /*0fd0*/ 	.word	0xffffffff


	//   ....[159]....
        /*0fd4*/ 	.word	0xffffffff


	//   ....[160]....
        /*0fd8*/ 	.word	0xffffffff


	//   ....[161]....
        /*0fdc*/ 	.word	0xffffffff


	//   ....[162]....
        /*0fe0*/ 	.word	0xffffffff


	//   ....[163]....
        /*0fe4*/ 	.word	0xffffffff


	//   ....[164]....
        /*0fe8*/ 	.word	0xffffffff


	//   ....[165]....
        /*0fec*/ 	.word	0xffffffff


	//   ....[166]....
        /*0ff0*/ 	.word	0xffffffff


	//   ....[167]....
        /*0ff4*/ 	.word	0xffffffff


	//   ....[168]....
        /*0ff8*/ 	.word	0xffffffff


	//   ....[169]....
        /*0ffc*/ 	.word	0xffffffff


	//   ....[170]....
        /*1000*/ 	.word	0xffffffff


	//   ....[171]....
        /*1004*/ 	.word	0xffffffff


	//   ....[172]....
        /*1008*/ 	.word	0xffffffff


	//   ....[173]....
        /*100c*/ 	.word	0xffffffff


	//   ....[174]....
        /*1010*/ 	.word	0xffffffff


	//   ....[175]....
        /*1014*/ 	.word	0xffffffff


	//   ....[176]....
        /*1018*/ 	.word	0xffffffff


	//   ....[177]....
        /*101c*/ 	.word	0xffffffff


	//   ....[178]....
        /*1020*/ 	.word	0xffffffff


	//   ....[179]....
        /*1024*/ 	.word	0xffffffff


	//   ....[180]....
        /*1028*/ 	.word	0xffffffff


	//   ....[181]....
        /*102c*/ 	.word	0xffffffff


	//   ....[182]....
        /*1030*/ 	.word	0xffffffff


	//   ....[183]....
        /*1034*/ 	.word	0xffffffff


	//   ....[184]....
        /*1038*/ 	.word	0xffffffff


	//   ....[185]....
        /*103c*/ 	.word	0xffffffff


	//   ....[186]....
        /*1040*/ 	.word	0xffffffff


	//   ....[187]....
        /*1044*/ 	.word	0xffffffff


	//   ....[188]....
        /*1048*/ 	.word	0xffffffff


	//   ....[189]....
        /*104c*/ 	.word	0xffffffff


	//   ....[190]....
        /*1050*/ 	.word	0xffffffff


	//   ....[191]....
        /*1054*/ 	.word	0xffffffff


	//   ....[192]....
        /*1058*/ 	.word	0xffffffff


	//   ....[193]....
        /*105c*/ 	.word	0xffffffff


	//   ....[194]....
        /*1060*/ 	.word	0xffffffff


	//   ....[195]....
        /*1064*/ 	.word	0xffffffff


	//   ....[196]....
        /*1068*/ 	.word	0xffffffff


	//   ....[197]....
        /*106c*/ 	.word	0xffffffff


	//   ....[198]....
        /*1070*/ 	.word	0xffffffff


	//   ....[199]....
        /*1074*/ 	.word	0xffffffff


	//   ....[200]....
        /*1078*/ 	.word	0xffffffff


	//   ....[201]....
        /*107c*/ 	.word	0x0500000f


	//   ....[202]....
        /*1080*/ 	.word	0x0500000f


	//   ....[203]....
        /*1084*/ 	.word	0x0500000f


	//   ....[204]....
        /*1088*/ 	.word	0x0500000f


	//   ....[205]....
        /*108c*/ 	.word	0x0500000f


	//   ....[206]....
        /*1090*/ 	.word	0x0500000f


	//   ....[207]....
        /*1094*/ 	.word	0x0500000f


	//   ....[208]....
        /*1098*/ 	.word	0x0500000f


	//   ....[209]....
        /*109c*/ 	.word	0x0500000f


	//   ....[210]....
        /*10a0*/ 	.word	0x0500000f


	//   ....[211]....
        /*10a4*/ 	.word	0x0500000f


	//   ....[212]....
        /*10a8*/ 	.word	0x0500000f


	//   ....[213]....
        /*10ac*/ 	.word	0x0500000f


	//   ....[214]....
        /*10b0*/ 	.word	0x0500000f


	//   ....[215]....
        /*10b4*/ 	.word	0x0500000f


	//   ....[216]....
        /*10b8*/ 	.word	0x0500000f


	//   ....[217]....
        /*10bc*/ 	.word	0x0500000f


	//   ....[218]....
        /*10c0*/ 	.word	0x0500000f


	//   ....[219]....
        /*10c4*/ 	.word	0x0500000f


	//   ....[220]....
        /*10c8*/ 	.word	0x0500000f


	//   ....[221]....
        /*10cc*/ 	.word	0x0500000f


	//   ....[222]....
        /*10d0*/ 	.word	0x0500000f


	//   ....[223]....
        /*10d4*/ 	.word	0x0500000f


	//   ....[224]....
        /*10d8*/ 	.word	0x0500000f


	//   ....[225]....
        /*10dc*/ 	.word	0x0500000f


	//   ....[226]....
        /*10e0*/ 	.word	0x0500000f


	//   ....[227]....
        /*10e4*/ 	.word	0x0500000f


	//   ....[228]....
        /*10e8*/ 	.word	0x0500000f


	//   ....[229]....
        /*10ec*/ 	.word	0x0500000f


	//   ....[230]....
        /*10f0*/ 	.word	0x0500000f


	//   ....[231]....
        /*10f4*/ 	.word	0x0500000f


	//   ....[232]....
        /*10f8*/ 	.word	0x0500000f


	//   ....[233]....
        /*10fc*/ 	.word	0x0500000f


	//   ....[234]....
        /*1100*/ 	.word	0x0500000f


	//   ....[235]....
        /*1104*/ 	.word	0x0500000f


	//   ....[236]....
        /*1108*/ 	.word	0x0500000f


	//   ....[237]....
        /*110c*/ 	.word	0x0500000f


	//   ....[238]....
        /*1110*/ 	.word	0x0500000f


	//   ....[239]....
        /*1114*/ 	.word	0x0500000f


	//   ....[240]....
        /*1118*/ 	.word	0x0500000f


	//   ....[241]....
        /*111c*/ 	.word	0x0500000f


	//   ....[242]....
        /*1120*/ 	.word	0x0500000f


	//   ....[243]....
        /*1124*/ 	.word	0x0500000f


	//   ....[244]....
        /*1128*/ 	.word	0x0500000f


	//   ....[245]....
        /*112c*/ 	.word	0x0500000f


	//   ....[246]....
        /*1130*/ 	.word	0x0500000f


	//   ....[247]....
        /*1134*/ 	.word	0x0500000f


	//   ....[248]....
        /*1138*/ 	.word	0x0500000f


	//   ....[249]....
        /*113c*/ 	.word	0x0500000f


	//   ....[250]....
        /*1140*/ 	.word	0x0500000f


	//   ....[251]....
        /*1144*/ 	.word	0x0500000f


	//   ....[252]....
        /*1148*/ 	.word	0x0500000f


	//   ....[253]....
        /*114c*/ 	.word	0x0500000f


	//   ....[254]....
        /*1150*/ 	.word	0x0500000f


	//   ....[255]....
        /*1154*/ 	.word	0x0500000f


	//   ....[0]....
        /*1158*/ 	.word	0x0500000f


	//   ....[1]....
        /*115c*/ 	.word	0x0500000f


	//   ....[2]....
        /*1160*/ 	.word	0x0500000f


	//   ....[3]....
        /*1164*/ 	.word	0x0500000f


	//   ....[4]....
        /*1168*/ 	.word	0x0500000f


	//   ....[5]....
        /*116c*/ 	.word	0x0500000f


	//   ....[6]....
        /*1170*/ 	.word	0x0500000f


	//   ....[7]....
        /*1174*/ 	.word	0x0500000f


	//   ....[8]....
        /*1178*/ 	.word	0x0500000f


	//   ....[9]....
        /*117c*/ 	.word	0x0500000f


	//   ....[10]....
        /*1180*/ 	.word	0x0500000f


	//   ....[11]....
        /*1184*/ 	.word	0x0500000f


	//   ....[12]....
        /*1188*/ 	.word	0x0500000f


	//   ....[13]....
        /*118c*/ 	.word	0x0500000f


	//   ....[14]....
        /*1190*/ 	.word	0x0500000f


	//   ....[15]....
        /*1194*/ 	.word	0x0500000f


	//   ....[16]....
        /*1198*/ 	.word	0x0500000f


	//   ....[17]....
        /*119c*/ 	.word	0x0500000f


	//   ....[18]....
        /*11a0*/ 	.word	0x0500000f


	//   ....[19]....
        /*11a4*/ 	.word	0x0500000f


	//   ....[20]....
        /*11a8*/ 	.word	0x0500000f


	//   ....[21]....
        /*11ac*/ 	.word	0x0500000f


	//   ....[22]....
        /*11b0*/ 	.word	0x0500000f


	//   ....[23]....
        /*11b4*/ 	.word	0x0500000f


	//   ....[24]....
        /*11b8*/ 	.word	0x0500000f


	//   ....[25]....
        /*11bc*/ 	.word	0x0500000f


	//   ....[26]....
        /*11c0*/ 	.word	0x0500000f


	//   ....[27]....
        /*11c4*/ 	.word	0x0500000f


	//   ....[28]....
        /*11c8*/ 	.word	0x0500000f


	//   ....[29]....
        /*11cc*/ 	.word	0x0500000f


	//   ....[30]....
        /*11d0*/ 	.word	0x0500000f


	//   ....[31]....
        /*11d4*/ 	.word	0x0500000f


	//   ....[32]....
        /*11d8*/ 	.word	0x0500000f


	//   ....[33]....
        /*11dc*/ 	.word	0x0500000f


	//   ....[34]....
        /*11e0*/ 	.word	0x0500000f


	//   ....[35]....
        /*11e4*/ 	.word	0x0500000f


	//   ....[36]....
        /*11e8*/ 	.word	0x0500000f


	//   ....[37]....
        /*11ec*/ 	.word	0x0500000f


	//   ....[38]....
        /*11f0*/ 	.word	0x0500000f


	//   ....[39]....
        /*11f4*/ 	.word	0x0500000f


	//   ....[40]....
        /*11f8*/ 	.word	0x0500000f


	//   ....[41]....
        /*11fc*/ 	.word	0x0500000f


	//   ....[42]....
        /*1200*/ 	.word	0x0500000f


	//   ....[43]....
        /*1204*/ 	.word	0x0500000f


	//   ....[44]....
        /*1208*/ 	.word	0x0500000f


	//   ....[45]....
        /*120c*/ 	.word	0x0500000f


	//   ....[46]....
        /*1210*/ 	.word	0x0500000f


	//   ....[47]....
        /*1214*/ 	.word	0x0500000f


	//   ....[48]....
        /*1218*/ 	.word	0x0500000f


	//   ....[49]....
        /*121c*/ 	.word	0x0500000f


	//   ....[50]....
        /*1220*/ 	.word	0x0500000f


	//   ....[51]....
        /*1224*/ 	.word	0x0500000f


	//   ....[52]....
        /*1228*/ 	.word	0x0500000f


	//   ....[53]....
        /*122c*/ 	.word	0x0500000f


	//   ....[54]....
        /*1230*/ 	.word	0x0500000f


	//   ....[55]....
        /*1234*/ 	.word	0x0500000f


	//   ....[56]....
        /*1238*/ 	.word	0x0500000f


	//   ....[57]....
        /*123c*/ 	.word	0x0500000f


	//   ....[58]....
        /*1240*/ 	.word	0x0500000f


	//   ....[59]....
        /*1244*/ 	.word	0x0500000f


	//   ....[60]....
        /*1248*/ 	.word	0x0500000f


	//   ....[61]....
        /*124c*/ 	.word	0x0500000f


	//   ....[62]....
        /*1250*/ 	.word	0x0500000f


	//   ....[63]....
        /*1254*/ 	.word	0x0500000f


	//   ....[64]....
        /*1258*/ 	.word	0x0500000f


	//   ....[65]....
        /*125c*/ 	.word	0x0500000f


	//   ....[66]....
        /*1260*/ 	.word	0x0500000f


	//   ....[67]....
        /*1264*/ 	.word	0x0500000f


	//   ....[68]....
        /*1268*/ 	.word	0x0500000f


	//   ....[69]....
        /*126c*/ 	.word	0x0500000f


	//   ....[70]....
        /*1270*/ 	.word	0x0500000f


	//   ....[71]....
        /*1274*/ 	.word	0x0500000f


	//   ....[72]....
        /*1278*/ 	.word	0x0500000f


	//   ....[73]....
        /*127c*/ 	.word	0x0500000f


	//   ....[74]....
        /*1280*/ 	.word	0x0500000f


	//   ....[75]....
        /*1284*/ 	.word	0x0500000f


	//   ....[76]....
        /*1288*/ 	.word	0x0500000f


	//   ....[77]....
        /*128c*/ 	.word	0x0500000f


	//   ....[78]....
        /*1290*/ 	.word	0x0500000f


	//   ....[79]....
        /*1294*/ 	.word	0x0500000f


	//   ....[80]....
        /*1298*/ 	.word	0x0500000f


	//   ....[81]....
        /*129c*/ 	.word	0x0500000f


	//   ....[82]....
        /*12a0*/ 	.word	0x0500000f


	//   ....[83]....
        /*12a4*/ 	.word	0x0500000f


	//   ....[84]....
        /*12a8*/ 	.word	0x0500000f


	//   ....[85]....
        /*12ac*/ 	.word	0x0500000f


	//   ....[86]....
        /*12b0*/ 	.word	0x0500000f


	//   ....[87]....
        /*12b4*/ 	.word	0x0500000f


	//   ....[88]....
        /*12b8*/ 	.word	0x0500000f


	//   ....[89]....
        /*12bc*/ 	.word	0x0500000f


	//   ....[90]....
        /*12c0*/ 	.word	0x0500000f


	//   ....[91]....
        /*12c4*/ 	.word	0x0500000f


	//   ....[92]....
        /*12c8*/ 	.word	0x0500000f


	//   ....[93]....
        /*12cc*/ 	.word	0x0500000f


	//   ....[94]....
        /*12d0*/ 	.word	0x0500000f


	//----- nvinfo : EIATTR_COOP_GROUP_INSTR_OFFSETS
	.align		4
.L_1606:
        /*12d4*/ 	.byte	0x04, 0x28
        /*12d6*/ 	.short	(.L_1608 - .L_1607)


	//   ....[0]....
.L_1607:
        /*12d8*/ 	.word	0x00000070


	//   ....[1]....
        /*12dc*/ 	.word	0x00000140


	//   ....[2]....
        /*12e0*/ 	.word	0x00000190


	//   ....[3]....
        /*12e4*/ 	.word	0x000003e0


	//   ....[4]....
        /*12e8*/ 	.word	0x00000540


	//   ....[5]....
        /*12ec*/ 	.word	0x00000660


	//   ....[6]....
        /*12f0*/ 	.word	0x000007c0


	//   ....[7]....
        /*12f4*/ 	.word	0x00003940


	//   ....[8]....
        /*12f8*/ 	.word	0x00003950


	//   ....[9]....
        /*12fc*/ 	.word	0x00004080


	//   ....[10]....
        /*1300*/ 	.word	0x00004090


	//   ....[11]....
        /*1304*/ 	.word	0x00004cd0


	//   ....[12]....
        /*1308*/ 	.word	0x00004ce0


	//   ....[13]....
        /*130c*/ 	.word	0x000054c0


	//   ....[14]....
        /*1310*/ 	.word	0x000054d0


	//   ....[15]....
        /*1314*/ 	.word	0x00005f10


	//   ....[16]....
        /*1318*/ 	.word	0x00005f20


	//   ....[17]....
        /*131c*/ 	.word	0x00006030


	//   ....[18]....
        /*1320*/ 	.word	0x00006040


	//   ....[19]....
        /*1324*/ 	.word	0x00006440


	//   ....[20]....
        /*1328*/ 	.word	0x00006470


	//   ....[21]....
        /*132c*/ 	.word	0x00006740


	//   ....[22]....
        /*1330*/ 	.word	0x00006760


	//   ....[23]....
        /*1334*/ 	.word	0x000073c0


	//   ....[24]....
        /*1338*/ 	.word	0x00007b90


	//   ....[25]....
        /*133c*/ 	.word	0x00007ba0


	//   ....[26]....
        /*1340*/ 	.word	0x00007bb0


	//   ....[27]....
        /*1344*/ 	.word	0x00007bc0


	//   ....[28]....
        /*1348*/ 	.word	0x00007ec0


	//   ....[29]....
        /*134c*/ 	.word	0x00007ed0


	//   ....[30]....
        /*1350*/ 	.word	0x00007ee0


	//   ....[31]....
        /*1354*/ 	.word	0x00007ef0


	//   ....[32]....
        /*1358*/ 	.word	0x00009200


	//   ....[33]....
        /*135c*/ 	.word	0x00009210


	//   ....[34]....
        /*1360*/ 	.word	0x00009220


	//   ....[35]....
        /*1364*/ 	.word	0x00009250


	//   ....[36]....
        /*1368*/ 	.word	0x00009330


	//   ....[37]....
        /*136c*/ 	.word	0x00009350


	//   ....[38]....
        /*1370*/ 	.word	0x00009360


	//   ....[39]....
        /*1374*/ 	.word	0x000093f0


	//   ....[40]....
        /*1378*/ 	.word	0x0000bb40


	//   ....[41]....
        /*137c*/ 	.word	0x0000c140


	//   ....[42]....
        /*1380*/ 	.word	0x0000c150


	//   ....[43]....
        /*1384*/ 	.word	0x0000c170


	//   ....[44]....
        /*1388*/ 	.word	0x0000c830


	//   ....[45]....
        /*138c*/ 	.word	0x0000c870


	//   ....[46]....
        /*1390*/ 	.word	0x0000ec30


	//   ....[47]....
        /*1394*/ 	.word	0x0000ec50


	//   ....[48]....
        /*1398*/ 	.word	0x0000f700


	//   ....[49]....
        /*139c*/ 	.word	0x0000f720


	//   ....[50]....
        /*13a0*/ 	.word	0x0000fbb0


	//   ....[51]....
        /*13a4*/ 	.word	0x0000fbe0


	//   ....[52]....
        /*13a8*/ 	.word	0x00012680


	//   ....[53]....
        /*13ac*/ 	.word	0x00012700


	//   ....[54]....
        /*13b0*/ 	.word	0x00012d70


	//   ....[55]....
        /*13b4*/ 	.word	0x00012d90


	//   ....[56]....
        /*13b8*/ 	.word	0x000142a0


	//   ....[57]....
        /*13bc*/ 	.word	0x00014330


	//   ....[58]....
        /*13c0*/ 	.word	0x000143e0


	//   ....[59]....
        /*13c4*/ 	.word	0x000145b0


	//   ....[60]....
        /*13c8*/ 	.word	0x00015e00


	//   ....[61]....
        /*13cc*/ 	.word	0x00015e20


	//   ....[62]....
        /*13d0*/ 	.word	0x00015e30


	//   ....[63]....
        /*13d4*/ 	.word	0x00015e40


	//   ....[64]....
        /*13d8*/ 	.word	0x00016860


	//   ....[65]....
        /*13dc*/ 	.word	0x00016870


	//   ....[66]....
        /*13e0*/ 	.word	0x00016aa0


	//   ....[67]....
        /*13e4*/ 	.word	0x00016ab0


	//   ....[68]....
        /*13e8*/ 	.word	0x00016ce0


	//   ....[69]....
        /*13ec*/ 	.word	0x00016cf0


	//   ....[70]....
        /*13f0*/ 	.word	0x00016f20


	//   ....[71]....
        /*13f4*/ 	.word	0x00016f30


	//   ....[72]....
        /*13f8*/ 	.word	0x00017400


	//   ....[73]....
        /*13fc*/ 	.word	0x00017410


	//   ....[74]....
        /*1400*/ 	.word	0x00018090


	//   ....[75]....
        /*1404*/ 	.word	0x000180a0


	//   ....[76]....
        /*1408*/ 	.word	0x000196e0


	//   ....[77]....
        /*140c*/ 	.word	0x000196f0


	//   ....[78]....
        /*1410*/ 	.word	0x00019930


	//   ....[79]....
        /*1414*/ 	.word	0x00019940


	//   ....[80]....
        /*1418*/ 	.word	0x00019b70


	//   ....[81]....
        /*141c*/ 	.word	0x00019b80


	//   ....[82]....
        /*1420*/ 	.word	0x00019db0


	//   ....[83]....
        /*1424*/ 	.word	0x00019dc0


	//   ....[84]....
        /*1428*/ 	.word	0x0001a050


	//   ....[85]....
        /*142c*/ 	.word	0x0001a240


	//   ....[86]....
        /*1430*/ 	.word	0x0001a270


	//   ....[87]....
        /*1434*/ 	.word	0x0001a2a0


	//   ....[88]....
        /*1438*/ 	.word	0x0001a2d0


	//   ....[89]....
        /*143c*/ 	.word	0x0001a300


	//   ....[90]....
        /*1440*/ 	.word	0x0001a330


	//   ....[91]....
        /*1444*/ 	.word	0x0001a4c0


	//   ....[92]....
        /*1448*/ 	.word	0x0001a4f0


	//   ....[93]....
        /*144c*/ 	.word	0x0001a520


	//   ....[94]....
        /*1450*/ 	.word	0x0001a550


	//   ....[95]....
        /*1454*/ 	.word	0x0001a580


	//   ....[96]....
        /*1458*/ 	.word	0x0001a5b0


	//   ....[97]....
        /*145c*/ 	.word	0x0001a640


	//   ....[98]....
        /*1460*/ 	.word	0x0001a670


	//   ....[99]....
        /*1464*/ 	.word	0x0001a680


	//   ....[100]....
        /*1468*/ 	.word	0x0001a6c0


	//   ....[101]....
        /*146c*/ 	.word	0x0001bb50


	//   ....[102]....
        /*1470*/ 	.word	0x0001dca0


	//   ....[103]....
        /*1474*/ 	.word	0x0001dcc0


	//   ....[104]....
        /*1478*/ 	.word	0x0001dd50


	//   ....[105]....
        /*147c*/ 	.word	0x0001dd70


	//   ....[106]....
        /*1480*/ 	.word	0x0001ddf0


	//   ....[107]....
        /*1484*/ 	.word	0x0001de10


	//   ....[108]....
        /*1488*/ 	.word	0x0001de90


	//   ....[109]....
        /*148c*/ 	.word	0x0001deb0


	//   ....[110]....
        /*1490*/ 	.word	0x0001df30


	//   ....[111]....
        /*1494*/ 	.word	0x0001df50


	//   ....[112]....
        /*1498*/ 	.word	0x0001df60


	//   ....[113]....
        /*149c*/ 	.word	0x0001df70


	//   ....[114]....
        /*14a0*/ 	.word	0x0001e710


	//   ....[115]....
        /*14a4*/ 	.word	0x0001e740


	//   ....[116]....
        /*14a8*/ 	.word	0x0001e830


	//   ....[117]....
        /*14ac*/ 	.word	0x0001e840


	//   ....[118]....
        /*14b0*/ 	.word	0x0001e8f0


	//   ....[119]....
        /*14b4*/ 	.word	0x0001e900


	//   ....[120]....
        /*14b8*/ 	.word	0x0001e980


	//   ....[121]....
        /*14bc*/ 	.word	0x0001e990


	//   ....[122]....
        /*14c0*/ 	.word	0x0001e9a0


	//   ....[123]....
        /*14c4*/ 	.word	0x0001ea40


	//   ....[124]....
        /*14c8*/ 	.word	0x0001ea70


	//   ....[125]....
        /*14cc*/ 	.word	0x0001eaf0


	//   ....[126]....
        /*14d0*/ 	.word	0x0001eb20


	//   ....[127]....
        /*14d4*/ 	.word	0x0001eb40


	//   ....[128]....
        /*14d8*/ 	.word	0x0001eb90


	//   ....[129]....
        /*14dc*/ 	.word	0x0001eba0


	//   ....[130]....
        /*14e0*/ 	.word	0x0001f260


	//   ....[131]....
        /*14e4*/ 	.word	0x0001f290


	//   ....[132]....
        /*14e8*/ 	.word	0x0001f2b0


	//   ....[133]....
        /*14ec*/ 	.word	0x0001f380


	//   ....[134]....
        /*14f0*/ 	.word	0x0001f3b0


	//   ....[135]....
        /*14f4*/ 	.word	0x0001f420


	//   ....[136]....
        /*14f8*/ 	.word	0x0001f490


	//   ....[137]....
        /*14fc*/ 	.word	0x0001f4a0


	//   ....[138]....
        /*1500*/ 	.word	0x0001f520


	//   ....[139]....
        /*1504*/ 	.word	0x0001f530


	//   ....[140]....
        /*1508*/ 	.word	0x0001f5b0


	//   ....[141]....
        /*150c*/ 	.word	0x0001f5c0


	//   ....[142]....
        /*1510*/ 	.word	0x0001f640


	//   ....[143]....
        /*1514*/ 	.word	0x0001f650


	//   ....[144]....
        /*1518*/ 	.word	0x0001f6d0


	//   ....[145]....
        /*151c*/ 	.word	0x0001f6e0


	//   ....[146]....
        /*1520*/ 	.word	0x0001fbf0


	//   ....[147]....
        /*1524*/ 	.word	0x0001fc10


	//   ....[148]....
        /*1528*/ 	.word	0x0001fc60


	//   ....[149]....
        /*152c*/ 	.word	0x0001fd20


	//   ....[150]....
        /*1530*/ 	.word	0x0001fd30


	//   ....[151]....
        /*1534*/ 	.word	0x0001fd60


	//   ....[152]....
        /*1538*/ 	.word	0x0001fdf0


	//   ....[153]....
        /*153c*/ 	.word	0x0001fea0


	//   ....[154]....
        /*1540*/ 	.word	0x0001feb0


	//   ....[155]....
        /*1544*/ 	.word	0x0001fee0


	//   ....[156]....
        /*1548*/ 	.word	0x0001fef0


	//   ....[157]....
        /*154c*/ 	.word	0x0001ff80


	//   ....[158]....
        /*1550*/ 	.word	0x00020690


	//   ....[159]....
        /*1554*/ 	.word	0x000206b0


	//   ....[160]....
        /*1558*/ 	.word	0x00020700


	//   ....[161]....
        /*155c*/ 	.word	0x00020710


	//   ....[162]....
        /*1560*/ 	.word	0x00020750


	//   ....[163]....
        /*1564*/ 	.word	0x00020760


	//   ....[164]....
        /*1568*/ 	.word	0x000207a0


	//   ....[165]....
        /*156c*/ 	.word	0x000207b0


	//   ....[166]....
        /*1570*/ 	.word	0x000207f0


	//   ....[167]....
        /*1574*/ 	.word	0x00020800


	//   ....[168]....
        /*1578*/ 	.word	0x00020810


	//   ....[169]....
        /*157c*/ 	.word	0x00020850


	//   ....[170]....
        /*1580*/ 	.word	0x00020b70


	//   ....[171]....
        /*1584*/ 	.word	0x00020b90


	//   ....[172]....
        /*1588*/ 	.word	0x00020ba0


	//   ....[173]....
        /*158c*/ 	.word	0x00020bb0


	//   ....[174]....
        /*1590*/ 	.word	0x00020bd0


	//   ....[175]....
        /*1594*/ 	.word	0x00020c40


	//   ....[176]....
        /*1598*/ 	.word	0x00020cb0


	//   ....[177]....
        /*159c*/ 	.word	0x00020cd0


	//   ....[178]....
        /*15a0*/ 	.word	0x00020ce0


	//   ....[179]....
        /*15a4*/ 	.word	0x00020d40


	//   ....[180]....
        /*15a8*/ 	.word	0x00020d60


	//   ....[181]....
        /*15ac*/ 	.word	0x00020dc0


	//   ....[182]....
        /*15b0*/ 	.word	0x00021300


	//   ....[183]....
        /*15b4*/ 	.word	0x00021330


	//   ....[184]....
        /*15b8*/ 	.word	0x00021390


	//   ....[185]....
        /*15bc*/ 	.word	0x000213c0


	//   ....[186]....
        /*15c0*/ 	.word	0x000213f0


	//   ....[187]....
        /*15c4*/ 	.word	0x00021420


	//   ....[188]....
        /*15c8*/ 	.word	0x00021450


	//   ....[189]....
        /*15cc*/ 	.word	0x00021480


	//   ....[190]....
        /*15d0*/ 	.word	0x00021620


	//   ....[191]....
        /*15d4*/ 	.word	0x00021650


	//   ....[192]....
        /*15d8*/ 	.word	0x00021680


	//   ....[193]....
        /*15dc*/ 	.word	0x000216b0


	//   ....[194]....
        /*15e0*/ 	.word	0x000216e0


	//   ....[195]....
        /*15e4*/ 	.word	0x00021710


	//   ....[196]....
        /*15e8*/ 	.word	0x000217d0


	//   ....[197]....
        /*15ec*/ 	.word	0x000217f0


	//   ....[198]....
        /*15f0*/ 	.word	0x00021810


	//   ....[199]....
        /*15f4*/ 	.word	0x00021870


	//   ....[200]....
        /*15f8*/ 	.word	0x00022290


	//   ....[201]....
        /*15fc*/ 	.word	0x000225b0


	//   ....[202]....
        /*1600*/ 	.word	0x00022640


	//   ....[203]....
        /*1604*/ 	.word	0x000226d0


	//   ....[204]....
        /*1608*/ 	.word	0x00022760


	//   ....[205]....
        /*160c*/ 	.word	0x00022840


	//   ....[206]....
        /*1610*/ 	.word	0x000228d0


	//   ....[207]....
        /*1614*/ 	.word	0x00022970


	//   ....[208]....
        /*1618*/ 	.word	0x00022a00


	//   ....[209]....
        /*161c*/ 	.word	0x00022af0


	//   ....[210]....
        /*1620*/ 	.word	0x00022b80


	//   ....[211]....
        /*1624*/ 	.word	0x00022c20


	//   ....[212]....
        /*1628*/ 	.word	0x00022cb0


	//   ....[213]....
        /*162c*/ 	.word	0x00022d90


	//   ....[214]....
        /*1630*/ 	.word	0x00022e30


	//   ....[215]....
        /*1634*/ 	.word	0x00022ec0


	//   ....[216]....
        /*1638*/ 	.word	0x00022f10


	//   ....[217]....
        /*163c*/ 	.word	0x00022f60


	//   ....[218]....
        /*1640*/ 	.word	0x00023000


	//   ....[219]....
        /*1644*/ 	.word	0x00023090


	//   ....[220]....
        /*1648*/ 	.word	0x000230e0


	//   ....[221]....
        /*164c*/ 	.word	0x00023130


	//   ....[222]....
        /*1650*/ 	.word	0x00023230


	//   ....[223]....
        /*1654*/ 	.word	0x000232e0


	//   ....[224]....
        /*1658*/ 	.word	0x00023330


	//   ....[225]....
        /*165c*/ 	.word	0x00023380


	//   ....[226]....
        /*1660*/ 	.word	0x00023500


	//   ....[227]....
        /*1664*/ 	.word	0x00023650


	//   ....[228]....
        /*1668*/ 	.word	0x000236e0


	//   ....[229]....
        /*166c*/ 	.word	0x00023730


	//   ....[230]....
        /*1670*/ 	.word	0x00023a30


	//   ....[231]....
        /*1674*/ 	.word	0x00023a80


	//   ....[232]....
        /*1678*/ 	.word	0x00023b10


	//   ....[233]....
        /*167c*/ 	.word	0x00023ba0


	//   ....[234]....
        /*1680*/ 	.word	0x00023c30


	//   ....[235]....
        /*1684*/ 	.word	0x00023cc0


	//   ....[236]....
        /*1688*/ 	.word	0x00023d50


	//   ....[237]....
        /*168c*/ 	.word	0x00023de0


	//   ....[238]....
        /*1690*/ 	.word	0x00023e60


	//   ....[239]....
        /*1694*/ 	.word	0x00023eb0


	//   ....[240]....
        /*1698*/ 	.word	0x00023f50


	//   ....[241]....
        /*169c*/ 	.word	0x00023fe0


	//   ....[242]....
        /*16a0*/ 	.word	0x00024070


	//   ....[243]....
        /*16a4*/ 	.word	0x000240c0


	//   ....[244]....
        /*16a8*/ 	.word	0x00024160


	//   ....[245]....
        /*16ac*/ 	.word	0x000241f0


	//   ....[246]....
        /*16b0*/ 	.word	0x00024290


	//   ....[247]....
        /*16b4*/ 	.word	0x00024320


	//   ....[248]....
        /*16b8*/ 	.word	0x000243c0


	//   ....[249]....
        /*16bc*/ 	.word	0x00024450


	//   ....[250]....
        /*16c0*/ 	.word	0x00024520


	//   ....[251]....
        /*16c4*/ 	.word	0x00024800


	//   ....[252]....
        /*16c8*/ 	.word	0x000248f0


	//   ....[253]....
        /*16cc*/ 	.word	0x00024990


	//   ....[254]....
        /*16d0*/ 	.word	0x000249f0


	//   ....[255]....
        /*16d4*/ 	.word	0x00024ae0


	//   ....[0]....
        /*16d8*/ 	.word	0x00024b50


	//   ....[1]....
        /*16dc*/ 	.word	0x00024c40


	//   ....[2]....
        /*16e0*/ 	.word	0x00024cb0


	//   ....[3]....
        /*16e4*/ 	.word	0x00024da0


	//   ....[4]....
        /*16e8*/ 	.word	0x00024e10


	//   ....[5]....
        /*16ec*/ 	.word	0x00024f00


	//   ....[6]....
        /*16f0*/ 	.word	0x00024f70


	//   ....[7]....
        /*16f4*/ 	.word	0x00025010


	//   ....[8]....
        /*16f8*/ 	.word	0x00025100


	//   ....[9]....
        /*16fc*/ 	.word	0x000251b0


	//   ....[10]....
        /*1700*/ 	.word	0x00025210


	//   ....[11]....
        /*1704*/ 	.word	0x00025300


	//   ....[12]....
        /*1708*/ 	.word	0x00025360


	//   ....[13]....
        /*170c*/ 	.word	0x00025480


	//   ....[14]....
        /*1710*/ 	.word	0x000254e0


	//   ....[15]....
        /*1714*/ 	.word	0x000255d0


	//   ....[16]....
        /*1718*/ 	.word	0x00025630


	//   ....[17]....
        /*171c*/ 	.word	0x000256d0


	//   ....[18]....
        /*1720*/ 	.word	0x000257a0


	//   ....[19]....
        /*1724*/ 	.word	0x00025840


	//   ....[20]....
        /*1728*/ 	.word	0x00025910


	//   ....[21]....
        /*172c*/ 	.word	0x000259b0


	//   ....[22]....
        /*1730*/ 	.word	0x00025a60


	//   ....[23]....
        /*1734*/ 	.word	0x00025b00


	//   ....[24]....
        /*1738*/ 	.word	0x00025d70


	//   ....[25]....
        /*173c*/ 	.word	0x00025e20


	//   ....[26]....
        /*1740*/ 	.word	0x00025ef0


	//   ....[27]....
        /*1744*/ 	.word	0x00025fe0


	//   ....[28]....
        /*1748*/ 	.word	0x000260a0


	//   ....[29]....
        /*174c*/ 	.word	0x00026160


	//   ....[30]....
        /*1750*/ 	.word	0x00026220


	//   ....[31]....
        /*1754*/ 	.word	0x000262e0


	//   ....[32]....
        /*1758*/ 	.word	0x000263a0


	//   ....[33]....
        /*175c*/ 	.word	0x00026460


	//   ....[34]....
        /*1760*/ 	.word	0x00026520


	//   ....[35]....
        /*1764*/ 	.word	0x000265e0


	//   ....[36]....
        /*1768*/ 	.word	0x000266a0


	//   ....[37]....
        /*176c*/ 	.word	0x00026750


	//   ....[38]....
        /*1770*/ 	.word	0x000267b0


	//   ....[39]....
        /*1774*/ 	.word	0x00026890


	//   ....[40]....
        /*1778*/ 	.word	0x000269d0


	//   ....[41]....
        /*177c*/ 	.word	0x00026ab0


	//   ....[42]....
        /*1780*/ 	.word	0x00026b40


	//   ....[43]....
        /*1784*/ 	.word	0x00026c50


	//   ....[44]....
        /*1788*/ 	.word	0x00026cb0


	//   ....[45]....
        /*178c*/ 	.word	0x00026dc0


	//   ....[46]....
        /*1790*/ 	.word	0x00026e20


	//   ....[47]....
        /*1794*/ 	.word	0x00026f30


	//   ....[48]....
        /*1798*/ 	.word	0x00026f90


	//   ....[49]....
        /*179c*/ 	.word	0x000270a0


	//   ....[50]....
        /*17a0*/ 	.word	0x00027100


	//   ....[51]....
        /*17a4*/ 	.word	0x000271c0


	//   ....[52]....
        /*17a8*/ 	.word	0x00027320


	//   ....[53]....
        /*17ac*/ 	.word	0x000273c0


	//   ....[54]....
        /*17b0*/ 	.word	0x00027420


	//   ....[55]....
        /*17b4*/ 	.word	0x000274d0


	//   ....[56]....
        /*17b8*/ 	.word	0x00027530


	//   ....[57]....
        /*17bc*/ 	.word	0x000275e0


	//   ....[58]....
        /*17c0*/ 	.word	0x00027640


	//   ....[59]....
        /*17c4*/ 	.word	0x000276f0


	//   ....[60]....
        /*17c8*/ 	.word	0x00027750


	//   ....[61]....
        /*17cc*/ 	.word	0x00027800


	//   ....[62]....
        /*17d0*/ 	.word	0x00027860


	//   ....[63]....
        /*17d4*/ 	.word	0x00027910


	//   ....[64]....
        /*17d8*/ 	.word	0x00027a00


	//   ....[65]....
        /*17dc*/ 	.word	0x00027aa0


	//   ....[66]....
        /*17e0*/ 	.word	0x00027b00


	//   ....[67]....
        /*17e4*/ 	.word	0x00027bd0


	//   ....[68]....
        /*17e8*/ 	.word	0x00027c30


	//   ....[69]....
        /*17ec*/ 	.word	0x00027d00


	//   ....[70]....
        /*17f0*/ 	.word	0x00027d60


	//   ....[71]....
        /*17f4*/ 	.word	0x00027e30


	//   ....[72]....
        /*17f8*/ 	.word	0x00027e90


	//   ....[73]....
        /*17fc*/ 	.word	0x00027f60


	//   ....[74]....
        /*1800*/ 	.word	0x00027fc0


	//   ....[75]....
        /*1804*/ 	.word	0x00028090


	//   ....[76]....
        /*1808*/ 	.word	0x00028120


	//   ....[77]....
        /*180c*/ 	.word	0x000281c0


	//   ....[78]....
        /*1810*/ 	.word	0x00028340


	//   ....[79]....
        /*1814*/ 	.word	0x000283b0


	//   ....[80]....
        /*1818*/ 	.word	0x00028420


	//   ....[81]....
        /*181c*/ 	.word	0x00028490


	//   ....[82]....
        /*1820*/ 	.word	0x00028500


	//   ....[83]....
        /*1824*/ 	.word	0x00028580


	//   ....[84]....
        /*1828*/ 	.word	0x00028600


	//   ....[85]....
        /*182c*/ 	.word	0x00028690


	//   ....[86]....
        /*1830*/ 	.word	0x00028700


	//   ....[87]....
        /*1834*/ 	.word	0x00028770


	//   ....[88]....
        /*1838*/ 	.word	0x000287e0


	//   ....[89]....
        /*183c*/ 	.word	0x00028860


	//   ....[90]....
        /*1840*/ 	.word	0x000288d0


	//   ....[91]....
        /*1844*/ 	.word	0x00028960


	//   ....[92]....
        /*1848*/ 	.word	0x000289c0


	//   ....[93]....
        /*184c*/ 	.word	0x00028a50


	//   ....[94]....
        /*1850*/ 	.word	0x00028b80


	//----- nvinfo : EIATTR_REG_RECONFIG
	.align		4
.L_1608:
        /*1854*/ 	.byte	0x01, 0x54
	.zero		2


	//----- nvinfo : EIATTR_SYSCALL_OFFSETS
	.align		4
        /*1858*/ 	.byte	0x04, 0x46
        /*185a*/ 	.short	(.L_1610 - .L_1609)


	//   ....[0]....
.L_1609:
        /*185c*/ 	.word	0x000024b0


	//   ....[1]....
        /*1860*/ 	.word	0x00002600


	//   ....[2]....
        /*1864*/ 	.word	0x000075b0


	//   ....[3]....
        /*1868*/ 	.word	0x000078d0


	//   ....[4]....
        /*186c*/ 	.word	0x0001d290


	//   ....[5]....
        /*1870*/ 	.word	0x0001d3e0


	//   ....[6]....
        /*1874*/ 	.word	0x0001d4d0


	//   ....[7]....
        /*1878*/ 	.word	0x0001e330


	//   ....[8]....
        /*187c*/ 	.word	0x0001ee70


	//----- nvinfo : EIATTR_MBARRIER_INSTR_OFFSETS
	.align		4
.L_1610:
        /*1880*/ 	.byte	0x04, 0x39
        /*1882*/ 	.short	(.L_1612 - .L_1611)


	//   ....[0]....
.L_1611:
        /*1884*/ 	.word	0x00000280
        /*1888*/ 	.word	0x000000ff
        /*188c*/ 	.word	0x00032400
        /*1890*/ 	.short	0x0100
        /*1892*/ 	.byte	0x08
	.zero		1


	//   ....[1]....
        /*1894*/ 	.word	0x00000290
        /*1898*/ 	.word	0x000000ff
        /*189c*/ 	.word	0x00032410
        /*18a0*/ 	.short	0x0100
        /*18a2*/ 	.byte	0x08
	.zero		1


	//   ....[2]....
        /*18a4*/ 	.word	0x000002a0
        /*18a8*/ 	.word	0x000000ff
        /*18ac*/ 	.word	0x00032420
        /*18b0*/ 	.short	0x0100
        /*18b2*/ 	.byte	0x08
	.zero		1


	//   ....[3]....
        /*18b4*/ 	.word	0x00000390
        /*18b8*/ 	.word	0x000000ff
        /*18bc*/ 	.word	0x00032430
        /*18c0*/ 	.short	0x0100
        /*18c2*/ 	.byte	0x08
	.zero		1


	//   ....[4]....
        /*18c4*/ 	.word	0x000003a0
        /*18c8*/ 	.word	0x000000ff
        /*18cc*/ 	.word	0x00032440
        /*18d0*/ 	.short	0x0100
        /*18d2*/ 	.byte	0x08
	.zero		1


	//   ....[5]....
        /*18d4*/ 	.word	0x000003b0
        /*18d8*/ 	.word	0x000000ff
        /*18dc*/ 	.word	0x00032438
        /*18e0*/ 	.short	0x0100
        /*18e2*/ 	.byte	0x08
	.zero		1


	//   ....[6]....
        /*18e4*/ 	.word	0x000003c0
        /*18e8*/ 	.word	0x000000ff
        /*18ec*/ 	.word	0x00032448
        /*18f0*/ 	.short	0x0100
        /*18f2*/ 	.byte	0x08
	.zero		1


	//   ....[7]....
        /*18f4*/ 	.word	0x000004f0
        /*18f8*/ 	.word	0x000000ff
        /*18fc*/ 	.word	0x00032450
        /*1900*/ 	.short	0x0100
        /*1902*/ 	.byte	0x08
	.zero		1


	//   ....[8]....
        /*1904*/ 	.word	0x00000500
        /*1908*/ 	.word	0x000000ff
        /*190c*/ 	.word	0x00032460
        /*1910*/ 	.short	0x0100
        /*1912*/ 	.byte	0x08
	.zero		1


	//   ....[9]....
        /*1914*/ 	.word	0x00000510
        /*1918*/ 	.word	0x000000ff
        /*191c*/ 	.word	0x00032458
        /*1920*/ 	.short	0x0100
        /*1922*/ 	.byte	0x08
	.zero		1


	//   ....[10]....
        /*1924*/ 	.word	0x00000520
        /*1928*/ 	.word	0x000000ff
        /*192c*/ 	.word	0x00032468
        /*1930*/ 	.short	0x0100
        /*1932*/ 	.byte	0x08
	.zero		1


	//   ....[11]....
        /*1934*/ 	.word	0x00000610
        /*1938*/ 	.word	0x000000ff
        /*193c*/ 	.word	0x00032470
        /*1940*/ 	.short	0x0100
        /*1942*/ 	.byte	0x06
	.zero		1


	//   ....[12]....
        /*1944*/ 	.word	0x00000620
        /*1948*/ 	.word	0x000000ff
        /*194c*/ 	.word	0x00032480
        /*1950*/ 	.short	0x0100
        /*1952*/ 	.byte	0x06
	.zero		1


	//   ....[13]....
        /*1954*/ 	.word	0x00000630
        /*1958*/ 	.word	0x000000ff
        /*195c*/ 	.word	0x00032478
        /*1960*/ 	.short	0x0100
        /*1962*/ 	.byte	0x06
	.zero		1


	//   ....[14]....
        /*1964*/ 	.word	0x00000640
        /*1968*/ 	.word	0x000000ff
        /*196c*/ 	.word	0x00032488
        /*1970*/ 	.short	0x0100
        /*1972*/ 	.byte	0x06
	.zero		1


	//   ....[15]....
        /*1974*/ 	.word	0x00000770
        /*1978*/ 	.word	0x000000ff
        /*197c*/ 	.word	0x00032490
        /*1980*/ 	.short	0x0100
        /*1982*/ 	.byte	0x08
	.zero		1


	//   ....[16]....
        /*1984*/ 	.word	0x00000780
        /*1988*/ 	.word	0x000000ff
        /*198c*/ 	.word	0x000324a0
        /*1990*/ 	.short	0x0100
        /*1992*/ 	.byte	0x08
	.zero		1


	//   ....[17]....
        /*1994*/ 	.word	0x00000790
        /*1998*/ 	.word	0x000000ff
        /*199c*/ 	.word	0x00032498
        /*19a0*/ 	.short	0x0100
        /*19a2*/ 	.byte	0x08
	.zero		1


	//   ....[18]....
        /*19a4*/ 	.word	0x000007a0
        /*19a8*/ 	.word	0x000000ff
        /*19ac*/ 	.word	0x000324a8
        /*19b0*/ 	.short	0x0100
        /*19b2*/ 	.byte	0x08
	.zero		1


	//   ....[19]....
        /*19b4*/ 	.word	0x000008d0
        /*19b8*/ 	.word	0x000000ff
        /*19bc*/ 	.word	0x000324b0
        /*19c0*/ 	.short	0x0100
        /*19c2*/ 	.byte	0x08
	.zero		1


	//   ....[20]....
        /*19c4*/ 	.word	0x000008e0
        /*19c8*/ 	.word	0x000000ff
        /*19cc*/ 	.word	0x000324c0
        /*19d0*/ 	.short	0x0100
        /*19d2*/ 	.byte	0x08
	.zero		1


	//   ....[21]....
        /*19d4*/ 	.word	0x000008f0
        /*19d8*/ 	.word	0x000000ff
        /*19dc*/ 	.word	0x000324b8
        /*19e0*/ 	.short	0x0100
        /*19e2*/ 	.byte	0x08
	.zero		1


	//   ....[22]....
        /*19e4*/ 	.word	0x00000900
        /*19e8*/ 	.word	0x000000ff
        /*19ec*/ 	.word	0x000324c8
        /*19f0*/ 	.short	0x0100
        /*19f2*/ 	.byte	0x08
	.zero		1


	//   ....[23]....
        /*19f4*/ 	.word	0x000038f0
        /*19f8*/ 	.word	0x00000057
        /*19fc*/ 	.word	0x00032490
        /*1a00*/ 	.short	0x010a
        /*1a02*/ 	.byte	0x3f
	.zero		1


	//   ....[24]....
        /*1a04*/ 	.word	0x00004c70
        /*1a08*/ 	.word	0x00000057
        /*1a0c*/ 	.word	0x00032490
        /*1a10*/ 	.short	0x010a
        /*1a12*/ 	.byte	0x3f
	.zero		1


	//   ....[25]....
        /*1a14*/ 	.word	0x00005d70
        /*1a18*/ 	.word	0x00000057
        /*1a1c*/ 	.word	0x00032490
        /*1a20*/ 	.short	0x010a
        /*1a22*/ 	.byte	0x3f
	.zero		1


	//   ....[26]....
        /*1a24*/ 	.word	0x00006210
        /*1a28*/ 	.word	0x00000004
        /*1a2c*/ 	.word	0x00000000
        /*1a30*/ 	.short	0x0101
        /*1a32*/ 	.byte	0x3f
	.zero		1


	//   ....[27]....
        /*1a34*/ 	.word	0x00006250
        /*1a38*/ 	.word	0x00000057
        /*1a3c*/ 	.word	0x000324b0
        /*1a40*/ 	.short	0x010a
        /*1a42*/ 	.byte	0x3f
	.zero		1


	//   ....[28]....
        /*1a44*/ 	.word	0x00006ad0
        /*1a48*/ 	.word	0x00000057
        /*1a4c*/ 	.word	0x00000000
        /*1a50*/ 	.short	0x0101
        /*1a52*/ 	.byte	0x3f
	.zero		1


	//   ....[29]....
        /*1a54*/ 	.word	0x00007650
        /*1a58*/ 	.word	0x00000016
        /*1a5c*/ 	.word	0x00032400
        /*1a60*/ 	.short	0x010a
        /*1a62*/ 	.byte	0x3f
	.zero		1


	//   ....[30]....
        /*1a64*/ 	.word	0x000076a0
        /*1a68*/ 	.word	0x00000016
        /*1a6c*/ 	.word	0x00032400
        /*1a70*/ 	.short	0x010a
        /*1a72*/ 	.byte	0x3f
	.zero		1


	//   ....[31]....
        /*1a74*/ 	.word	0x00008150
        /*1a78*/ 	.word	0x00000016
        /*1a7c*/ 	.word	0x00032400
        /*1a80*/ 	.short	0x010a
        /*1a82*/ 	.byte	0x3f
	.zero		1


	//   ....[32]....
        /*1a84*/ 	.word	0x00009690
        /*1a88*/ 	.word	0x00000016
        /*1a8c*/ 	.word	0x00032400
        /*1a90*/ 	.short	0x010a
        /*1a92*/ 	.byte	0x3f
	.zero		1


	//   ....[33]....
        /*1a94*/ 	.word	0x0000a690
        /*1a98*/ 	.word	0x0000000e
        /*1a9c*/ 	.word	0x00032430
        /*1aa0*/ 	.short	0x010a
        /*1aa2*/ 	.byte	0x3f
	.zero		1


	//   ....[34]....
        /*1aa4*/ 	.word	0x0000a720
        /*1aa8*/ 	.word	0x0000000e
        /*1aac*/ 	.word	0x00032430
        /*1ab0*/ 	.short	0x010a
        /*1ab2*/ 	.byte	0x3f
	.zero		1


	//   ....[35]....
        /*1ab4*/ 	.word	0x0000aa50
        /*1ab8*/ 	.word	0x00000016
        /*1abc*/ 	.word	0x00032410
        /*1ac0*/ 	.short	0x010a
        /*1ac2*/ 	.byte	0x3f
	.zero		1


	//   ....[36]....
        /*1ac4*/ 	.word	0x0000aaa0
        /*1ac8*/ 	.word	0x0000000e
        /*1acc*/ 	.word	0x00032450
        /*1ad0*/ 	.short	0x010a
        /*1ad2*/ 	.byte	0x3f
	.zero		1


	//   ....[37]....
        /*1ad4*/ 	.word	0x0000aae0
        /*1ad8*/ 	.word	0x0000000e
        /*1adc*/ 	.word	0x00032450
        /*1ae0*/ 	.short	0x010a
        /*1ae2*/ 	.byte	0x3f
	.zero		1


	//   ....[38]....
        /*1ae4*/ 	.word	0x0000cad0
        /*1ae8*/ 	.word	0x00000018
        /*1aec*/ 	.word	0x00000000
        /*1af0*/ 	.short	0x0101
        /*1af2*/ 	.byte	0x3f
	.zero		1


	//   ....[39]....
        /*1af4*/ 	.word	0x0000d6e0
        /*1af8*/ 	.word	0x0000000e
        /*1afc*/ 	.word	0x00000000
        /*1b00*/ 	.short	0x0101
        /*1b02*/ 	.byte	0x3f
	.zero		1


	//   ....[40]....
        /*1b04*/ 	.word	0x0000d870
        /*1b08*/ 	.word	0x0000000f
        /*1b0c*/ 	.word	0x00032430
        /*1b10*/ 	.short	0x010a
        /*1b12*/ 	.byte	0x3f
	.zero		1


	//   ....[41]....
        /*1b14*/ 	.word	0x0000d8e0
        /*1b18*/ 	.word	0x0000000f
        /*1b1c*/ 	.word	0x00032430
        /*1b20*/ 	.short	0x010a
        /*1b22*/ 	.byte	0x3f
	.zero		1


	//   ....[42]....
        /*1b24*/ 	.word	0x0000dbc0
        /*1b28*/ 	.word	0x0000000f
        /*1b2c*/ 	.word	0x00032450
        /*1b30*/ 	.short	0x010a
        /*1b32*/ 	.byte	0x3f
	.zero		1


	//   ....[43]....
        /*1b34*/ 	.word	0x0000dc00
        /*1b38*/ 	.word	0x0000000f
        /*1b3c*/ 	.word	0x00032450
        /*1b40*/ 	.short	0x010a
        /*1b42*/ 	.byte	0x3f
	.zero		1


	//   ....[44]....
        /*1b44*/ 	.word	0x0000fd20
        /*1b48*/ 	.word	0x000000a1
        /*1b4c*/ 	.word	0x00000000
        /*1b50*/ 	.short	0x0101
        /*1b52*/ 	.byte	0x3f
	.zero		1


	//   ....[45]....
        /*1b54*/ 	.word	0x000110d0
        /*1b58*/ 	.word	0x0000000f
        /*1b5c*/ 	.word	0x00000000
        /*1b60*/ 	.short	0x0101
        /*1b62*/ 	.byte	0x3f
	.zero		1


	//   ....[46]....
        /*1b64*/ 	.word	0x00011200
        /*1b68*/ 	.word	0x0000000f
        /*1b6c*/ 	.word	0x00032430
        /*1b70*/ 	.short	0x010a
        /*1b72*/ 	.byte	0x3f
	.zero		1


	//   ....[47]....
        /*1b74*/ 	.word	0x00011270
        /*1b78*/ 	.word	0x0000000f
        /*1b7c*/ 	.word	0x00032430
        /*1b80*/ 	.short	0x010a
        /*1b82*/ 	.byte	0x3f
	.zero		1


	//   ....[48]....
        /*1b84*/ 	.word	0x00011550
        /*1b88*/ 	.word	0x0000000f
        /*1b8c*/ 	.word	0x00032450
        /*1b90*/ 	.short	0x010a
        /*1b92*/ 	.byte	0x3f
	.zero		1


	//   ....[49]....
        /*1b94*/ 	.word	0x00011590
        /*1b98*/ 	.word	0x0000000f
        /*1b9c*/ 	.word	0x00032450
        /*1ba0*/ 	.short	0x010a
        /*1ba2*/ 	.byte	0x3f
	.zero		1


	//   ....[50]....
        /*1ba4*/ 	.word	0x00013400
        /*1ba8*/ 	.word	0x000000af
        /*1bac*/ 	.word	0x00000000
        /*1bb0*/ 	.short	0x0101
        /*1bb2*/ 	.byte	0x3f
	.zero		1


	//   ....[51]....
        /*1bb4*/ 	.word	0x00014240
        /*1bb8*/ 	.word	0x0000000f
        /*1bbc*/ 	.word	0x00000000
        /*1bc0*/ 	.short	0x0101
        /*1bc2*/ 	.byte	0x3f
	.zero		1


	//   ....[52]....
        /*1bc4*/ 	.word	0x000167d0
        /*1bc8*/ 	.word	0x00000003
        /*1bcc*/ 	.word	0x00000000
        /*1bd0*/ 	.short	0x0101
        /*1bd2*/ 	.byte	0x3f
	.zero		1


	//   ....[53]....
        /*1bd4*/ 	.word	0x00017370
        /*1bd8*/ 	.word	0x0000000a
        /*1bdc*/ 	.word	0x00000000
        /*1be0*/ 	.short	0x0101
        /*1be2*/ 	.byte	0x3f
	.zero		1


	//   ....[54]....
        /*1be4*/ 	.word	0x0001bc30
        /*1be8*/ 	.word	0x00000016
        /*1bec*/ 	.word	0x00032420
        /*1bf0*/ 	.short	0x010a
        /*1bf2*/ 	.byte	0x3f
	.zero		1


	//   ....[55]....
        /*1bf4*/ 	.word	0x0001bcc0
        /*1bf8*/ 	.word	0x00000008
        /*1bfc*/ 	.word	0x000324a0
        /*1c00*/ 	.short	0x010a
        /*1c02*/ 	.byte	0x3f
	.zero		1


	//   ....[56]....
        /*1c04*/ 	.word	0x0001bf10
        /*1c08*/ 	.word	0x00000008
        /*1c0c*/ 	.word	0x000324c0
        /*1c10*/ 	.short	0x010a
        /*1c12*/ 	.byte	0x3f
	.zero		1


	//   ....[57]....
        /*1c14*/ 	.word	0x0001c520
        /*1c18*/ 	.word	0x00000006
        /*1c1c*/ 	.word	0x000324a0
        /*1c20*/ 	.short	0x010a
        /*1c22*/ 	.byte	0x3f
	.zero		1


	//   ....[58]....
        /*1c24*/ 	.word	0x0001c760
        /*1c28*/ 	.word	0x00000006
        /*1c2c*/ 	.word	0x000324c0
        /*1c30*/ 	.short	0x010a
        /*1c32*/ 	.byte	0x3f
	.zero		1


	//   ....[59]....
        /*1c34*/ 	.word	0x0001da50
        /*1c38*/ 	.word	0x0000001e
        /*1c3c*/ 	.word	0x00032440
        /*1c40*/ 	.short	0x010a
        /*1c42*/ 	.byte	0x3f
	.zero		1


	//   ....[60]....
        /*1c44*/ 	.word	0x0001e070
        /*1c48*/ 	.word	0x0000001e
        /*1c4c*/ 	.word	0x00032430
        /*1c50*/ 	.short	0x0107
        /*1c52*/ 	.byte	0x3f
	.zero		1


	//   ....[61]....
        /*1c54*/ 	.word	0x0001e140
        /*1c58*/ 	.word	0x0000001e
        /*1c5c*/ 	.word	0x00032430
        /*1c60*/ 	.short	0x0101
        /*1c62*/ 	.byte	0x3f
	.zero		1


	//   ....[62]....
        /*1c64*/ 	.word	0x0001ecb0
        /*1c68*/ 	.word	0x00000016
        /*1c6c*/ 	.word	0x00032400
        /*1c70*/ 	.short	0x0107
        /*1c72*/ 	.byte	0x3f
	.zero		1


	//   ....[63]....
        /*1c74*/ 	.word	0x0001ed40
        /*1c78*/ 	.word	0x00000016
        /*1c7c*/ 	.word	0x00032400
        /*1c80*/ 	.short	0x0101
        /*1c82*/ 	.byte	0x3f
	.zero		1


	//   ....[64]....
        /*1c84*/ 	.word	0x0001f7d0
        /*1c88*/ 	.word	0x00000016
        /*1c8c*/ 	.word	0x00032410
        /*1c90*/ 	.short	0x0107
        /*1c92*/ 	.byte	0x3f
	.zero		1


	//   ....[65]....
        /*1c94*/ 	.word	0x0001f8d0
        /*1c98*/ 	.word	0x00000016
        /*1c9c*/ 	.word	0x00032410
        /*1ca0*/ 	.short	0x0101
        /*1ca2*/ 	.byte	0x3f
	.zero		1


	//   ....[66]....
        /*1ca4*/ 	.word	0x0001f8f0
        /*1ca8*/ 	.word	0x00000016
        /*1cac*/ 	.word	0x00032420
        /*1cb0*/ 	.short	0x010a
        /*1cb2*/ 	.byte	0x3f
	.zero		1


	//   ....[67]....
        /*1cb4*/ 	.word	0x0001f980
        /*1cb8*/ 	.word	0x0000001e
        /*1cbc*/ 	.word	0x00032460
        /*1cc0*/ 	.short	0x010a
        /*1cc2*/ 	.byte	0x3f
	.zero		1


	//   ....[68]....
        /*1cc4*/ 	.word	0x00020100
        /*1cc8*/ 	.word	0x0000001e
        /*1ccc*/ 	.word	0x00032450
        /*1cd0*/ 	.short	0x0107
        /*1cd2*/ 	.byte	0x3f
	.zero		1


	//   ....[69]....
        /*1cd4*/ 	.word	0x000201d0
        /*1cd8*/ 	.word	0x0000001e
        /*1cdc*/ 	.word	0x00032450
        /*1ce0*/ 	.short	0x0101
        /*1ce2*/ 	.byte	0x3f
	.zero		1


	//   ....[70]....
        /*1ce4*/ 	.word	0x00020510
        /*1ce8*/ 	.word	0x00000006
        /*1cec*/ 	.word	0x00032440
        /*1cf0*/ 	.short	0x010a
        /*1cf2*/ 	.byte	0x3f
	.zero		1


	//   ....[71]....
        /*1cf4*/ 	.word	0x000208d0
        /*1cf8*/ 	.word	0x00000006
        /*1cfc*/ 	.word	0x00032430
        /*1d00*/ 	.short	0x0107
        /*1d02*/ 	.byte	0x3f
	.zero		1


	//   ....[72]....
        /*1d04*/ 	.word	0x00020990
        /*1d08*/ 	.word	0x00000006
        /*1d0c*/ 	.word	0x00032430
        /*1d10*/ 	.short	0x0101
        /*1d12*/ 	.byte	0x3f
	.zero		1


	//   ....[73]....
        /*1d14*/ 	.word	0x000209c0
        /*1d18*/ 	.word	0x00000006
        /*1d1c*/ 	.word	0x00032460
        /*1d20*/ 	.short	0x010a
        /*1d22*/ 	.byte	0x3f
	.zero		1


	//   ....[74]....
        /*1d24*/ 	.word	0x00020ec0
        /*1d28*/ 	.word	0x00000006
        /*1d2c*/ 	.word	0x00032450
        /*1d30*/ 	.short	0x0107
        /*1d32*/ 	.byte	0x3f
	.zero		1


	//   ....[75]....
        /*1d34*/ 	.word	0x00020f80
        /*1d38*/ 	.word	0x00000006
        /*1d3c*/ 	.word	0x00032450
        /*1d40*/ 	.short	0x0101
        /*1d42*/ 	.byte	0x3f
	.zero		1


	//   ....[76]....
        /*1d44*/ 	.word	0x00022210
        /*1d48*/ 	.word	0x00000005
        /*1d4c*/ 	.word	0x00032420
        /*1d50*/ 	.short	0x010a
        /*1d52*/ 	.byte	0x3f
	.zero		1


	//   ....[77]....
        /*1d54*/ 	.word	0x00022380
        /*1d58*/ 	.word	0x00000003
        /*1d5c*/ 	.word	0x00032440
        /*1d60*/ 	.short	0x010a
        /*1d62*/ 	.byte	0x3f
	.zero		1


	//   ....[78]....
        /*1d64*/ 	.word	0x00022420
        /*1d68*/ 	.word	0x00000019
        /*1d6c*/ 	.word	0x00032440
        /*1d70*/ 	.short	0x010a
        /*1d72*/ 	.byte	0x3f
	.zero		1


	//   ....[79]....
        /*1d74*/ 	.word	0x00022460
        /*1d78*/ 	.word	0x00000003
        /*1d7c*/ 	.word	0x00032460
        /*1d80*/ 	.short	0x010a
        /*1d82*/ 	.byte	0x3f
	.zero		1


	//   ....[80]....
        /*1d84*/ 	.word	0x000224a0
        /*1d88*/ 	.word	0x00000019
        /*1d8c*/ 	.word	0x00032460
        /*1d90*/ 	.short	0x010a
        /*1d92*/ 	.byte	0x3f
	.zero		1


	//   ....[81]....
        /*1d94*/ 	.word	0x00022500
        /*1d98*/ 	.word	0x00000057
        /*1d9c*/ 	.word	0x00032490
        /*1da0*/ 	.short	0x010a
        /*1da2*/ 	.byte	0x3f
	.zero		1


	//   ....[82]....
        /*1da4*/ 	.word	0x00022790
        /*1da8*/ 	.word	0x00000057
        /*1dac*/ 	.word	0x00032490
        /*1db0*/ 	.short	0x010a
        /*1db2*/ 	.byte	0x3f
	.zero		1


	//   ....[83]....
        /*1db4*/ 	.word	0x00022a40
        /*1db8*/ 	.word	0x00000057
        /*1dbc*/ 	.word	0x00032490
        /*1dc0*/ 	.short	0x010a
        /*1dc2*/ 	.byte	0x3f
	.zero		1


	//   ....[84]....
        /*1dc4*/ 	.word	0x00022cf0
        /*1dc8*/ 	.word	0x00000057
        /*1dcc*/ 	.word	0x000324b0
        /*1dd0*/ 	.short	0x010a
        /*1dd2*/ 	.byte	0x3f
	.zero		1


	//   ....[85]....
        /*1dd4*/ 	.word	0x00023170
        /*1dd8*/ 	.word	0x00000016
        /*1ddc*/ 	.word	0x00032400
        /*1de0*/ 	.short	0x010a
        /*1de2*/ 	.byte	0x3f
	.zero		1


	//   ....[86]....
        /*1de4*/ 	.word	0x00023760
        /*1de8*/ 	.word	0x00000016
        /*1dec*/ 	.word	0x00032400
        /*1df0*/ 	.short	0x010a
        /*1df2*/ 	.byte	0x3f
	.zero		1


	//   ....[87]....
        /*1df4*/ 	.word	0x000237b0
        /*1df8*/ 	.word	0x0000000e
        /*1dfc*/ 	.word	0x00032430
        /*1e00*/ 	.short	0x010a
        /*1e02*/ 	.byte	0x3f
	.zero		1


	//   ....[88]....
        /*1e04*/ 	.word	0x00023800
        /*1e08*/ 	.word	0x00000016
        /*1e0c*/ 	.word	0x00032410
        /*1e10*/ 	.short	0x010a
        /*1e12*/ 	.byte	0x3f
	.zero		1


	//   ....[89]....
        /*1e14*/ 	.word	0x00023850
        /*1e18*/ 	.word	0x0000000e
        /*1e1c*/ 	.word	0x00032450
        /*1e20*/ 	.short	0x010a
        /*1e22*/ 	.byte	0x3f
	.zero		1


	//   ....[90]....
        /*1e24*/ 	.word	0x000238a0
        /*1e28*/ 	.word	0x0000000f
        /*1e2c*/ 	.word	0x00032430
        /*1e30*/ 	.short	0x010a
        /*1e32*/ 	.byte	0x3f
	.zero		1


	//   ....[91]....
        /*1e34*/ 	.word	0x000238f0
        /*1e38*/ 	.word	0x0000000f
        /*1e3c*/ 	.word	0x00032450
        /*1e40*/ 	.short	0x010a
        /*1e42*/ 	.byte	0x3f
	.zero		1


	//   ....[92]....
        /*1e44*/ 	.word	0x00023940
        /*1e48*/ 	.word	0x0000000f
        /*1e4c*/ 	.word	0x00032430
        /*1e50*/ 	.short	0x010a
        /*1e52*/ 	.byte	0x3f
	.zero		1


	//   ....[93]....
        /*1e54*/ 	.word	0x00023990
        /*1e58*/ 	.word	0x0000000f
        /*1e5c*/ 	.word	0x00032450
        /*1e60*/ 	.short	0x010a
        /*1e62*/ 	.byte	0x3f
	.zero		1


	//   ....[94]....
        /*1e64*/ 	.word	0x000245e0
        /*1e68*/ 	.word	0x00000016
        /*1e6c*/ 	.word	0x00032420
        /*1e70*/ 	.short	0x010a
        /*1e72*/ 	.byte	0x3f
	.zero		1


	//   ....[95]....
        /*1e74*/ 	.word	0x00024630
        /*1e78*/ 	.word	0x00000008
        /*1e7c*/ 	.word	0x000324a0
        /*1e80*/ 	.short	0x010a
        /*1e82*/ 	.byte	0x3f
	.zero		1


	//   ....[96]....
        /*1e84*/ 	.word	0x00024680
        /*1e88*/ 	.word	0x00000008
        /*1e8c*/ 	.word	0x000324c0
        /*1e90*/ 	.short	0x010a
        /*1e92*/ 	.byte	0x3f
	.zero		1


	//   ....[97]....
        /*1e94*/ 	.word	0x000246d0
        /*1e98*/ 	.word	0x00000006
        /*1e9c*/ 	.word	0x000324a0
        /*1ea0*/ 	.short	0x010a
        /*1ea2*/ 	.byte	0x3f
	.zero		1


	//   ....[98]....
        /*1ea4*/ 	.word	0x00024720
        /*1ea8*/ 	.word	0x00000006
        /*1eac*/ 	.word	0x000324c0
        /*1eb0*/ 	.short	0x010a
        /*1eb2*/ 	.byte	0x3f
	.zero		1


	//   ....[99]....
        /*1eb4*/ 	.word	0x00024840
        /*1eb8*/ 	.word	0x0000001e
        /*1ebc*/ 	.word	0x00032440
        /*1ec0*/ 	.short	0x010a
        /*1ec2*/ 	.byte	0x3f
	.zero		1


	//   ....[100]....
        /*1ec4*/ 	.word	0x000268d0
        /*1ec8*/ 	.word	0x00000016
        /*1ecc*/ 	.word	0x00032420
        /*1ed0*/ 	.short	0x010a
        /*1ed2*/ 	.byte	0x3f
	.zero		1


	//   ....[101]....
        /*1ed4*/ 	.word	0x00026920
        /*1ed8*/ 	.word	0x0000001e
        /*1edc*/ 	.word	0x00032460
        /*1ee0*/ 	.short	0x010a
        /*1ee2*/ 	.byte	0x3f
	.zero		1


	//   ....[102]....
        /*1ee4*/ 	.word	0x00027270
        /*1ee8*/ 	.word	0x00000006
        /*1eec*/ 	.word	0x00032440
        /*1ef0*/ 	.short	0x010a
        /*1ef2*/ 	.byte	0x3f
	.zero		1


	//   ....[103]....
        /*1ef4*/ 	.word	0x00027950
        /*1ef8*/ 	.word	0x00000006
        /*1efc*/ 	.word	0x00032460
        /*1f00*/ 	.short	0x010a
        /*1f02*/ 	.byte	0x3f
	.zero		1


	//   ....[104]....
        /*1f04*/ 	.word	0x00028aa0
        /*1f08*/ 	.word	0x00000005
        /*1f0c*/ 	.word	0x00032420
        /*1f10*/ 	.short	0x010a
        /*1f12*/ 	.byte	0x3f
	.zero		1


	//   ....[105]....
        /*1f14*/ 	.word	0x00028c40
        /*1f18*/ 	.word	0x00000003
        /*1f1c*/ 	.word	0x00032440
        /*1f20*/ 	.short	0x010a
        /*1f22*/ 	.byte	0x3f
	.zero		1


	//   ....[106]....
        /*1f24*/ 	.word	0x00028c90
        /*1f28*/ 	.word	0x00000019
        /*1f2c*/ 	.word	0x00032440
        /*1f30*/ 	.short	0x010a
        /*1f32*/ 	.byte	0x3f
	.zero		1


	//   ....[107]....
        /*1f34*/ 	.word	0x00028ce0
        /*1f38*/ 	.word	0x00000003
        /*1f3c*/ 	.word	0x00032460
        /*1f40*/ 	.short	0x010a
        /*1f42*/ 	.byte	0x3f
	.zero		1


	//----- nvinfo : EIATTR_NUM_MBARRIERS
	.align		4
.L_1612:
        /*1f44*/ 	.byte	0x03, 0x38
        /*1f46*/ 	.short	0x0017


	//----- nvinfo : EIATTR_EXIT_INSTR_OFFSETS
	.align		4
        /*1f48*/ 	.byte	0x04, 0x1c
        /*1f4a*/ 	.short	(.L_1614 - .L_1613)


	//   ....[0]....
.L_1613:
        /*1f4c*/ 	.word	0x000224f0


	//----- nvinfo : EIATTR_MAX_THREADS
	.align		4
.L_1614:
        /*1f50*/ 	.byte	0x04, 0x05
        /*1f52*/ 	.short	(.L_1616 - .L_1615)
.L_1615:
        /*1f54*/ 	.word	0x00000180
        /*1f58*/ 	.word	0x00000001
        /*1f5c*/ 	.word	0x00000001


	//----- nvinfo : EIATTR_CRS_STACK_SIZE
	.align		4
.L_1616:
        /*1f60*/ 	.byte	0x04, 0x1e
        /*1f62*/ 	.short	(.L_1618 - .L_1617)
.L_1617:
        /*1f64*/ 	.word	0x00000000


	//----- nvinfo : EIATTR_CBANK_PARAM_SIZE
	.align		4
.L_1618:
        /*1f68*/ 	.byte	0x03, 0x19
        /*1f6a*/ 	.short	0x0bf0


	//----- nvinfo : EIATTR_PARAM_CBANK
	.align		4
        /*1f6c*/ 	.byte	0x04, 0x0a
        /*1f6e*/ 	.short	(.L_1620 - .L_1619)
	.align		4
.L_1619:
        /*1f70*/ 	.word	index@(.nv.constant0._ZN7cutlass13device_kernelIN5flash11enable_sm90INS1_16FlashAttnFwdSm90INS1_25CollectiveMainloopFwdSm90ILi2EN4cute5tupleIJNS5_1CILi1EEES8_S8_EEENS6_IJNS7_ILi128EEENS7_ILi96EEENS7_ILi64EEEEEELi256ENS_10bfloat16_tEfNS_4arch4Sm90ELb1ELb0ELb1ELb1ELb1ELb1ELb1ELb1ELb0ELb1ELb1ELb0EEENS1_21CollectiveEpilogueFwdINS6_IJSA_NS7_ILi256EEESB_EEES9_SE_SG_Li256ELb1ELb1ELb1ELb0EEENS1_36VarlenDynamicPersistentTileSchedulerILi128ELi96ELi256ELi128ELb1ELb1ELb1ELb1ELb1ELb1EEEEEEEEEvNT_6ParamsE)
        /*1f74*/ 	.short	0x0210
        /*1f76*/ 	.short	0x0bf0


	//----- nvinfo : EIATTR_SW_WAR
	.align		4
.L_1620:
        /*1f78*/ 	.byte	0x04, 0x36
        /*1f7a*/ 	.short	(.L_1622 - .L_1621)
.L_1621:
        /*1f7c*/ 	.word	0x00000008
.L_1622:


//--------------------- .nv.callgraph             --------------------------
	.section	.nv.callgraph,"",@"SHT_CUDA_CALLGRAPH"
	.align	4
	.sectionentsize	8
	.align		4
        /*0000*/ 	.word	0x00000000
	.align		4
        /*0004*/ 	.word	0xffffffff
	.align		4
        /*0008*/ 	.word	index@(_ZN7cutlass13device_kernelIN5flash11enable_sm90INS1_16FlashAttnFwdSm90INS1_25CollectiveMainloopFwdSm90ILi2EN4cute5tupleIJNS5_1CILi1EEES8_S8_EEENS6_IJNS7_ILi128EEENS7_ILi96EEENS7_ILi192EEEEEELi128ENS_10bfloat16_tEfNS_4arch4Sm90ELb0ELb0ELb1ELb0ELb1ELb0ELb0ELb1ELb1ELb1ELb1ELb0EEENS1_21CollectiveEpilogueFwdINS6_IJSA_SA_SB_EEES9_SE_SG_Li256ELb0ELb1ELb1ELb0EEENS1_19SingleTileSchedulerILb0ELb1ELb1ELi128EEEEEEEEEvNT_6ParamsE)
	.align		4
        /*000c*/ 	.word	index@(__assertfail)
	.align		4
        /*0010*/ 	.word	index@(_ZN7cutlass13device_kernelIN5flash11enable_sm90INS1_16FlashAttnFwdSm90INS1_25CollectiveMainloopFwdSm90ILi2EN4cute5tupleIJNS5_1CILi1EEES8_S8_EEENS6_IJNS7_ILi128EEENS7_ILi96EEENS7_ILi192EEEEEELi128ENS_10bfloat16_tEfNS_4arch4Sm90ELb0ELb0ELb1ELb1ELb1ELb0ELb0ELb1ELb1ELb1ELb1ELb0EEENS1_21CollectiveEpilogueFwdINS6_IJSA_SA_SB_EEES9_SE_SG_Li256ELb1ELb1ELb1ELb0EEENS1_36VarlenDynamicPersistentTileSchedulerILi128ELi96ELi256ELi128ELb1ELb1ELb1ELb0ELb1ELb1EEEEEEEEEvNT_6ParamsE)
	.align		4
        /*0014*/ 	.word	index@(__assertfail)
	.align		4
        /*0018*/ 	.word	index@(_ZN7cutlass13device_kernelIN5flash11enable_sm90INS1_16FlashAttnFwdSm90INS1_25CollectiveMainloopFwdSm90ILi2EN4cute5tupleIJNS5_1CILi1EEES8_S8_EEENS6_IJNS7_ILi128EEENS7_ILi96EEENS7_ILi192EEEEEELi128ENS_10bfloat16_tEfNS_4arch4Sm90ELb0ELb0ELb1ELb1ELb1ELb1ELb0ELb1ELb1ELb1ELb1ELb0EEENS1_21CollectiveEpilogueFwdINS6_IJSA_SA_SB_EEES9_SE_SG_Li256ELb1ELb1ELb1ELb0EEENS1_36VarlenDynamicPersistentTileSchedulerILi128ELi96ELi256ELi128ELb1ELb1ELb1ELb0ELb1ELb1EEEEEEEEEvNT_6ParamsE)
	.align		4
        /*001c*/ 	.word	index@(__assertfail)
	.align		4
        /*0020*/ 	.word	index@(_ZN7cutlass13device_kernelIN5flash11enable_sm90INS1_16FlashAttnFwdSm90INS1_25CollectiveMainloopFwdSm90ILi2EN4cute5tupleIJNS5_1CILi1EEES8_S8_EEENS6_IJNS7_ILi128EEENS7_ILi96EEENS7_ILi192EEEEEELi128ENS_10bfloat16_tEfNS_4arch4Sm90ELb0ELb1ELb1ELb0ELb1ELb0ELb0ELb1ELb1ELb1ELb1ELb0EEENS1_21CollectiveEpilogueFwdINS6_IJSA_SA_SB_EEES9_SE_SG_Li256ELb0ELb1ELb1ELb0EEENS1_19SingleTileSchedulerILb0ELb1ELb1ELi128EEEEEEEEEvNT_6ParamsE)
	.align		4
        /*0024*/ 	.word	index@(__assertfail)
	.align		4
        /*0028*/ 	.word	index@(_ZN7cutlass13device_kernelIN5flash11enable_sm90INS1_16FlashAttnFwdSm90INS1_25CollectiveMainloopFwdSm90ILi2EN4cute5tupleIJNS5_1CILi1EEES8_S8_EEENS6_IJNS7_ILi128EEENS7_ILi96EEENS7_ILi192EEEEEELi128ENS_10bfloat16_tEfNS_4arch4Sm90ELb0ELb1ELb1ELb1ELb1ELb0ELb0ELb1ELb1ELb1ELb1ELb0EEENS1_21CollectiveEpilogueFwdINS6_IJSA_SA_SB_EEES9_SE_SG_Li256ELb1ELb1ELb1ELb0EEENS1_36VarlenDynamicPersistentTileSchedulerILi128ELi96ELi256ELi128ELb1ELb1ELb1ELb1ELb0ELb1EEEEEEEEEvNT_6ParamsE)
	.align		4
        /*002c*/ 	.word	index@(__assertfail)
	.align		4
        /*0030*/ 	.word	index@(_ZN7cutlass13device_kernelIN5flash11enable_sm90INS1_16FlashAttnFwdSm90INS1_25CollectiveMainloopFwdSm90ILi2EN4cute5tupleIJNS5_1CILi1EEES8_S8_EEENS6_IJNS7_ILi128EEENS7_ILi96EEENS7_ILi192EEEEEELi128ENS_10bfloat16_tEfNS_4arch4Sm90ELb0ELb1ELb1ELb1ELb1ELb1ELb0ELb1ELb1ELb1ELb1ELb0EEENS1_21CollectiveEpilogueFwdINS6_IJSA_SA_SB_EEES9_SE_SG_Li256ELb1ELb1ELb1ELb0EEENS1_36VarlenDynamicPersistentTileSchedulerILi128ELi96ELi256ELi128ELb1ELb1ELb1ELb1ELb0ELb1EEEEEEEEEvNT_6ParamsE)
	.align		4
        /*0034*/ 	.word	index@(__assertfail)
	.align		4
        /*0038*/ 	.word	index@(_ZN7cutlass13device_kernelIN5flash11enable_sm90INS1_16FlashAttnFwdSm90INS1_25CollectiveMainloopFwdSm90ILi2EN4cute5tupleIJNS5_1CILi1EEES8_S8_EEENS6_IJNS7_ILi128EEENS7_ILi96EEENS7_ILi192EEEEEELi128ENS_10bfloat16_tEfNS_4arch4Sm90ELb1ELb0ELb1ELb0ELb1ELb0ELb0ELb1ELb1ELb1ELb1ELb0EEENS1_21CollectiveEpilogueFwdINS6_IJSA_SA_SB_EEES9_SE_SG_Li256ELb0ELb1ELb1ELb0EEENS1_19SingleTileSchedulerILb0ELb1ELb1ELi128EEEEEEEEEvNT_6ParamsE)
	.align		4
        /*003c*/ 	.word	index@(__assertfail)
	.align		4
        /*0040*/ 	.word	index@(_ZN7cutlass13device_kernelIN5flash11enable_sm90INS1_16FlashAttnFwdSm90INS1_25CollectiveMainloopFwdSm90ILi2EN4cute5tupleIJNS5_1CILi1EEES8_S8_EEENS6_IJNS7_ILi128EEENS7_ILi96EEENS7_ILi192EEEEEELi128ENS_10bfloat16_tEfNS_4arch4Sm90ELb1ELb0ELb1ELb1ELb1ELb0ELb0ELb1ELb1ELb1ELb1ELb0EEENS1_21CollectiveEpilogueFwdINS6_IJSA_SA_SB_EEES9_SE_SG_Li256ELb1ELb1ELb1ELb0EEENS1_36VarlenDynamicPersistentTileSchedulerILi128ELi96ELi256ELi128ELb1ELb1ELb1ELb1ELb1ELb1EEEEEEEEEvNT_6ParamsE)
	.align		4
        /*0044*/ 	.word	index@(__assertfail)
	.align		4
        /*0048*/ 	.word	index@(_ZN7cutlass13device_kernelIN5flash11enable_sm90INS1_16FlashAttnFwdSm90INS1_25CollectiveMainloopFwdSm90ILi2EN4cute5tupleIJNS5_1CILi1EEES8_S8_EEENS6_IJNS7_ILi128EEENS7_ILi96EEENS7_ILi192EEEEEELi128ENS_10bfloat16_tEfNS_4arch4Sm90ELb1ELb0ELb1ELb1ELb1ELb1ELb0ELb1ELb1ELb1ELb1ELb0EEENS1_21CollectiveEpilogueFwdINS6_IJSA_SA_SB_EEES9_SE_SG_Li256ELb1ELb1ELb1ELb0EEENS1_36VarlenDynamicPersistentTileSchedulerILi128ELi96ELi256ELi128ELb1ELb1ELb1ELb1ELb1ELb1EEEEEEEEEvNT_6ParamsE)
	.align		4
        /*004c*/ 	.word	index@(__assertfail)
	.align		4
        /*0050*/ 	.word	index@(_ZN7cutlass13device_kernelIN5flash11enable_sm90INS1_16FlashAttnFwdSm90INS1_25CollectiveMainloopFwdSm90ILi2EN4cute5tupleIJNS5_1CILi1EEES8_S8_EEENS6_IJNS7_ILi64EEESA_SA_EEELi512ENS_10bfloat16_tEfNS_4arch4Sm90ELb0ELb0ELb1ELb0ELb1ELb0ELb0ELb0ELb0ELb1ELb1ELb0EEENS1_21CollectiveEpilogueFwdINS6_IJSA_NS7_ILi512EEESA_EEES9_SC_SE_Li256ELb0ELb1ELb1ELb0EEENS1_19SingleTileSchedulerILb0ELb1ELb1ELi64EEEEEEEEEvNT_6ParamsE)
	.align		4
        /*0054*/ 	.word	index@(__assertfail)
	.align		4
        /*0058*/ 	.word	index@(_ZN7cutlass13device_kernelIN5flash11enable_sm90INS1_16FlashAttnFwdSm90INS1_25CollectiveMainloopFwdSm90ILi2EN4cute5tupleIJNS5_1CILi1EEES8_S8_EEENS6_IJNS7_ILi64EEESA_SA_EEELi512ENS_10bfloat16_tEfNS_4arch4Sm90ELb0ELb0ELb1ELb0ELb1ELb0ELb1ELb0ELb0ELb1ELb1ELb0EEENS1_21CollectiveEpilogueFwdINS6_IJSA_NS7_ILi512EEESA_EEES9_SC_SE_Li256ELb0ELb1ELb1ELb0EEENS1_19SingleTileSchedulerILb0ELb1ELb1ELi64EEEEEEEEEvNT_6ParamsE)
	.align		4
        /*005c*/ 	.word	index@(__assertfail)
	.align		4
        /*0060*/ 	.word	index@(_ZN7cutlass13device_kernelIN5flash11enable_sm90INS1_16FlashAttnFwdSm90INS1_25CollectiveMainloopFwdSm90ILi2EN4cute5tupleIJNS5_1CILi1EEES8_S8_EEENS6_IJNS7_ILi64EEESA_SA_EEELi512ENS_10bfloat16_tEfNS_4arch4Sm90ELb0ELb0ELb1ELb1ELb1ELb0ELb0ELb0ELb0ELb1ELb1ELb0EEENS1_21CollectiveEpilogueFwdINS6_IJSA_NS7_ILi512EEESA_EEES9_SC_SE_Li256ELb1ELb1ELb1ELb0EEENS1_36VarlenDynamicPersistentTileSchedulerILi64ELi64ELi256ELi128ELb1ELb1ELb1ELb0ELb1ELb1EEEEEEEEEvNT_6ParamsE)
	.align		4
        /*0064*/ 	.word	index@(__assertfail)
	.align		4
        /*0068*/ 	.word	index@(_ZN7cutlass13device_kernelIN5flash11enable_sm90INS1_16FlashAttnFwdSm90INS1_25CollectiveMainloopFwdSm90ILi2EN4cute5tupleIJNS5_1CILi1EEES8_S8_EEENS6_IJNS7_ILi64EEESA_SA_EEELi512ENS_10bfloat16_tEfNS_4arch4Sm90ELb0ELb0ELb1ELb1ELb1ELb1ELb0ELb0ELb0ELb1ELb1ELb0EEENS1_21CollectiveEpilogueFwdINS6_IJSA_NS7_ILi512EEESA_EEES9_SC_SE_Li256ELb1ELb1ELb1ELb0EEENS1_36VarlenDynamicPersistentTileSchedulerILi64ELi64ELi256ELi128ELb1ELb1ELb1ELb0ELb1ELb1EEEEEEEEEvNT_6ParamsE)
	.align		4
        /*006c*/ 	.word	index@(__assertfail)
	.align		4
        /*0070*/ 	.word	index@(_ZN7cutlass13device_kernelIN5flash11enable_sm90INS1_16FlashAttnFwdSm90INS1_25CollectiveMainloopFwdSm90ILi2EN4cute5tupleIJNS5_1CILi1EEES8_S8_EEENS6_IJNS7_ILi64EEESA_SA_EEELi512ENS_10bfloat16_tEfNS_4arch4Sm90ELb0ELb0ELb1ELb1ELb1ELb0ELb1ELb0ELb0ELb1ELb1ELb0EEENS1_21CollectiveEpilogueFwdINS6_IJSA_NS7_ILi512EEESA_EEES9_SC_SE_Li256ELb1ELb1ELb1ELb0EEENS1_36VarlenDynamicPersistentTileSchedulerILi64ELi64ELi256ELi128ELb1ELb1ELb1ELb0ELb1ELb1EEEEEEEEEvNT_6ParamsE)
	.align		4
        /*0074*/ 	.word	index@(__assertfail)
	.align		4
        /*0078*/ 	.word	index@(_ZN7cutlass13device_kernelIN5flash11enable_sm90INS1_16FlashAttnFwdSm90INS1_25CollectiveMainloopFwdSm90ILi2EN4cute5tupleIJNS5_1CILi1EEES8_S8_EEENS6_IJNS7_ILi64EEESA_SA_EEELi512ENS_10bfloat16_tEfNS_4arch4Sm90ELb0ELb0ELb1ELb1ELb1ELb1ELb1ELb0ELb0ELb1ELb1ELb0EEENS1_21CollectiveEpilogueFwdINS6_IJSA_NS7_ILi512EEESA_EEES9_SC_SE_Li256ELb1ELb1ELb1ELb0EEENS1_36VarlenDynamicPersistentTileSchedulerILi64ELi64ELi256ELi128ELb1ELb1ELb1ELb0ELb1ELb1EEEEEEEEEvNT_6ParamsE)
	.align		4
        /*007c*/ 	.word	index@(__assertfail)
	.align		4
        /*0080*/ 	.word	index@(_ZN7cutlass13device_kernelIN5flash11enable_sm90INS1_16FlashAttnFwdSm90INS1_25CollectiveMainloopFwdSm90ILi2EN4cute5tupleIJNS5_1CILi1EEES8_S8_EEENS6_IJNS7_ILi64EEESA_SA_EEELi512ENS_10bfloat16_tEfNS_4arch4Sm90ELb0ELb1ELb1ELb0ELb1ELb0ELb0ELb0ELb0ELb1ELb1ELb0EEENS1_21CollectiveEpilogueFwdINS6_IJSA_NS7_ILi512EEESA_EEES9_SC_SE_Li256ELb0ELb1ELb1ELb0EEENS1_19SingleTileSchedulerILb0ELb1ELb1ELi64EEEEEEEEEvNT_6ParamsE)
	.align		4
        /*0084*/ 	.word	index@(__assertfail)
	.align		4
        /*0088*/ 	.word	index@(_ZN7cutlass13device_kernelIN5flash11enable_sm90INS1_16FlashAttnFwdSm90INS1_25CollectiveMainloopFwdSm90ILi2EN4cute5tupleIJNS5_1CILi1EEES8_S8_EEENS6_IJNS7_ILi64EEESA_SA_EEELi512ENS_10bfloat16_tEfNS_4arch4Sm90ELb0ELb1ELb1ELb0ELb1ELb0ELb1ELb0ELb0ELb1ELb1ELb0EEENS1_21CollectiveEpilogueFwdINS6_IJSA_NS7_ILi512EEESA_EEES9_SC_SE_Li256ELb0ELb1ELb1ELb0EEENS1_19SingleTileSchedulerILb0ELb1ELb1ELi64EEEEEEEEEvNT_6ParamsE)
	.align		4
        /*008c*/ 	.word	index@(__assertfail)
	.align		4
        /*0090*/ 	.word	index@(_ZN7cutlass13device_kernelIN5flash11enable_sm90INS1_16FlashAttnFwdSm90INS1_25CollectiveMainloopFwdSm90ILi2EN4cute5tupleIJNS5_1CILi1EEES8_S8_EEENS6_IJNS7_ILi64EEESA_SA_EEELi512ENS_10bfloat16_tEfNS_4arch4Sm90ELb0ELb1ELb1ELb1ELb1ELb0ELb0ELb0ELb0ELb1ELb1ELb0EEENS1_21CollectiveEpilogueFwdINS6_IJSA_NS7_ILi512EEESA_EEES9_SC_SE_Li256ELb1ELb1ELb1ELb0EEENS1_36VarlenDynamicPersistentTileSchedulerILi64ELi64ELi256ELi128ELb1ELb1ELb1ELb1ELb0ELb1EEEEEEEEEvNT_6ParamsE)
	.align		4
        /*0094*/ 	.word	index@(__assertfail)
	.align		4
        /*0098*/ 	.word	index@(_ZN7cutlass13device_kernelIN5flash11enable_sm90INS1_16FlashAttnFwdSm90INS1_25CollectiveMainloopFwdSm90ILi2EN4cute5tupleIJNS5_1CILi1EEES8_S8_EEENS6_IJNS7_ILi64EEESA_SA_EEELi512ENS_10bfloat16_tEfNS_4arch4Sm90ELb0ELb1ELb1ELb1ELb1ELb1ELb0ELb0ELb0ELb1ELb1ELb0EEENS1_21CollectiveEpilogueFwdINS6_IJSA_NS7_ILi512EEESA_EEES9_SC_SE_Li256ELb1ELb1ELb1ELb0EEENS1_36VarlenDynamicPersistentTileSchedulerILi64ELi64ELi256ELi128ELb1ELb1ELb1ELb1ELb0ELb1EEEEEEEEEvNT_6ParamsE)
	.align		4
        /*009c*/ 	.word	index@(__assertfail)
	.align		4
        /*00a0*/ 	.word	index@(_ZN7cutlass13device_kernelIN5flash11enable_sm90INS1_16FlashAttnFwdSm90INS1_25CollectiveMainloopFwdSm90ILi2EN4cute5tupleIJNS5_1CILi1EEES8_S8_EEENS6_IJNS7_ILi64EEESA_SA_EEELi512ENS_10bfloat16_tEfNS_4arch4Sm90ELb0ELb1ELb1ELb1ELb1ELb0ELb1ELb0ELb0ELb1ELb1ELb0EEENS1_21CollectiveEpilogueFwdINS6_IJSA_NS7_ILi512EEESA_EEES9_SC_SE_Li256ELb1ELb1ELb1ELb0EEENS1_36VarlenDynamicPersistentTileSchedulerILi64ELi64ELi256ELi128ELb1ELb1ELb1ELb1ELb0ELb1EEEEEEEEEvNT_6ParamsE)
	.align		4
        /*00a4*/ 	.word	index@(__assertfail)
	.align		4
        /*00a8*/ 	.word	index@(_ZN7cutlass13device_kernelIN5flash11enable_sm90INS1_16FlashAttnFwdSm90INS1_25CollectiveMainloopFwdSm90ILi2EN4cute5tupleIJNS5_1CILi1EEES8_S8_EEENS6_IJNS7_ILi64EEESA_SA_EEELi512ENS_10bfloat16_tEfNS_4arch4Sm90ELb0ELb1ELb1ELb1ELb1ELb1ELb1ELb0ELb0ELb1ELb1ELb0EEENS1_21CollectiveEpilogueFwdINS6_IJSA_NS7_ILi512EEESA_EEES9_SC_SE_Li256ELb1ELb1ELb1ELb0EEENS1_36VarlenDynamicPersistentTileSchedulerILi64ELi64ELi256ELi128ELb1ELb1ELb1ELb1ELb0ELb1EEEEEEEEEvNT_6ParamsE)
	.align		4
        /*00ac*/ 	.word	index@(__assertfail)
	.align		4
        /*00b0*/ 	.word	index@(_ZN7cutlass13device_kernelIN5flash11enable_sm90INS1_16FlashAttnFwdSm90INS1_25CollectiveMainloopFwdSm90ILi2EN4cute5tupleIJNS5_1CILi1EEES8_S8_EEENS6_IJNS7_ILi64EEESA_SA_EEELi512ENS_10bfloat16_tEfNS_4arch4Sm90ELb1ELb0ELb1ELb0ELb1ELb0ELb0ELb0ELb0ELb1ELb1ELb0EEENS1_21CollectiveEpilogueFwdINS6_IJSA_NS7_ILi512EEESA_EEES9_SC_SE_Li256ELb0ELb1ELb1ELb0EEENS1_19SingleTileSchedulerILb0ELb1ELb1ELi64EEEEEEEEEvNT_6ParamsE)
	.align		4
        /*00b4*/ 	.word	index@(__assertfail)
	.align		4
        /*00b8*/ 	.word	index@(_ZN7cutlass13device_kernelIN5flash11enable_sm90INS1_16FlashAttnFwdSm90INS1_25CollectiveMainloopFwdSm90ILi2EN4cute5tupleIJNS5_1CILi1EEES8_S8_EEENS6_IJNS7_ILi64EEESA_SA_EEELi512ENS_10bfloat16_tEfNS_4arch4Sm90ELb1ELb0ELb1ELb0ELb1ELb0ELb1ELb0ELb0ELb1ELb1ELb0EEENS1_21CollectiveEpilogueFwdINS6_IJSA_NS7_ILi512EEESA_EEES9_SC_SE_Li256ELb0ELb1ELb1ELb0EEENS1_19SingleTileSchedulerILb0ELb1ELb1ELi64EEEEEEEEEvNT_6ParamsE)
	.align		4
        /*00bc*/ 	.word	index@(__assertfail)
	.align		4
        /*00c0*/ 	.word	index@(_ZN7cutlass13device_kernelIN5flash11enable_sm90INS1_16FlashAttnFwdSm90INS1_25CollectiveMainloopFwdSm90ILi2EN4cute5tupleIJNS5_1CILi1EEES8_S8_EEENS6_IJNS7_ILi64EEESA_SA_EEELi512ENS_10bfloat16_tEfNS_4arch4Sm90ELb1ELb0ELb1ELb1ELb1ELb0ELb0ELb0ELb0ELb1ELb1ELb0EEENS1_21CollectiveEpilogueFwdINS6_IJSA_NS7_ILi512EEESA_EEES9_SC_SE_Li256ELb1ELb1ELb1ELb0EEENS1_36VarlenDynamicPersistentTileSchedulerILi64ELi64ELi256ELi128ELb1ELb1ELb1ELb1ELb1ELb1EEEEEEEEEvNT_6ParamsE)
	.align		4
        /*00c4*/ 	.word	index@(__assertfail)
	.align		4
        /*00c8*/ 	.word	index@(_ZN7cutlass13device_kernelIN5flash11enable_sm90INS1_16FlashAttnFwdSm90INS1_25CollectiveMainloopFwdSm90ILi2EN4cute5tupleIJNS5_1CILi1EEES8_S8_EEENS6_IJNS7_ILi64EEESA_SA_EEELi512ENS_10bfloat16_tEfNS_4arch4Sm90ELb1ELb0ELb1ELb1ELb1ELb1ELb0ELb0ELb0ELb1ELb1ELb0EEENS1_21CollectiveEpilogueFwdINS6_IJSA_NS7_ILi512EEESA_EEES9_SC_SE_Li256ELb1ELb1ELb1ELb0EEENS1_36VarlenDynamicPersistentTileSchedulerILi64ELi64ELi256ELi128ELb1ELb1ELb1ELb1ELb1ELb1EEEEEEEEEvNT_6ParamsE)
	.align		4
        /*00cc*/ 	.word	index@(__assertfail)
	.align		4
        /*00d0*/ 	.word	index@(_ZN7cutlass13device_kernelIN5flash11enable_sm90INS1_16FlashAttnFwdSm90INS1_25CollectiveMainloopFwdSm90ILi2EN4cute5tupleIJNS5_1CILi1EEES8_S8_EEENS6_IJNS7_ILi64EEESA_SA_EEELi512ENS_10bfloat16_tEfNS_4arch4Sm90ELb1ELb0ELb1ELb1ELb1ELb0ELb1ELb0ELb0ELb1ELb1ELb0EEENS1_21CollectiveEpilogueFwdINS6_IJSA_NS7_ILi512EEESA_EEES9_SC_SE_Li256ELb1ELb1ELb1ELb0EEENS1_36VarlenDynamicPersistentTileSchedulerILi64ELi64ELi256ELi128ELb1ELb1ELb1ELb1ELb1ELb1EEEEEEEEEvNT_6ParamsE)
	.align		4
        /*00d4*/ 	.word	index@(__assertfail)
	.align		4
        /*00d8*/ 	.word	index@(_ZN7cutlass13device_kernelIN5flash11enable_sm90INS1_16FlashAttnFwdSm90INS1_25CollectiveMainloopFwdSm90ILi2EN4cute5tupleIJNS5_1CILi1EEES8_S8_EEENS6_IJNS7_ILi64EEESA_SA_EEELi512ENS_10bfloat16_tEfNS_4arch4Sm90ELb1ELb0ELb1ELb1ELb1ELb1ELb1ELb0ELb0ELb1ELb1ELb0EEENS1_21CollectiveEpilogueFwdINS6_IJSA_NS7_ILi512EEESA_EEES9_SC_SE_Li256ELb1ELb1ELb1ELb0EEENS1_36VarlenDynamicPersistentTileSchedulerILi64ELi64ELi256ELi128ELb1ELb1ELb1ELb1ELb1ELb1EEEEEEEEEvNT_6ParamsE)
	.align		4
        /*00dc*/ 	.word	index@(__assertfail)
	.align		4
        /*00e0*/ 	.word	index@(_ZN7cutlass13device_kernelIN5flash11enable_sm90INS1_16FlashAttnFwdSm90INS1_25CollectiveMainloopFwdSm90ILi2EN4cute5tupleIJNS5_1CILi1EEES8_S8_EEENS6_IJNS7_ILi128EEENS7_ILi96EEENS7_ILi64EEEEEELi256ENS_10bfloat16_tEfNS_4arch4Sm90ELb0ELb0ELb1ELb0ELb1ELb0ELb0ELb1ELb0ELb1ELb1ELb0EEENS1_21CollectiveEpilogueFwdINS6_IJSA_NS7_ILi256EEESB_EEES9_SE_SG_Li256ELb0ELb1ELb1ELb0EEENS1_19SingleTileSchedulerILb0ELb1ELb1ELi128EEEEEEEEEvNT_6ParamsE)
	.align		4
        /*00e4*/ 	.word	index@(__assertfail)
	.align		4
        /*00e8*/ 	.word	index@(_ZN7cutlass13device_kernelIN5flash11enable_sm90INS1_16FlashAttnFwdSm90INS1_25CollectiveMainloopFwdSm90ILi2EN4cute5tupleIJNS5_1CILi1EEES8_S8_EEENS6_IJNS7_ILi128EEENS7_ILi96EEENS7_ILi64EEEEEELi256ENS_10bfloat16_tEfNS_4arch4Sm90ELb0ELb0ELb1ELb0ELb1ELb0ELb1ELb1ELb0ELb1ELb1ELb0EEENS1_21CollectiveEpilogueFwdINS6_IJSA_NS7_ILi256EEESB_EEES9_SE_SG_Li256ELb0ELb1ELb1ELb0EEENS1_19SingleTileSchedulerILb0ELb1ELb1ELi128EEEEEEEEEvNT_6ParamsE)
	.align		4
        /*00ec*/ 	.word	index@(__assertfail)
	.align		4
        /*00f0*/ 	.word	index@(_ZN7cutlass13device_kernelIN5flash11enable_sm90INS1_16FlashAttnFwdSm90INS1_25CollectiveMainloopFwdSm90ILi2EN4cute5tupleIJNS5_1CILi1EEES8_S8_EEENS6_IJNS7_ILi128EEENS7_ILi96EEENS7_ILi64EEEEEELi256ENS_10bfloat16_tEfNS_4arch4Sm90ELb0ELb0ELb1ELb1ELb1ELb0ELb0ELb1ELb0ELb1ELb1ELb0EEENS1_21CollectiveEpilogueFwdINS6_IJSA_NS7_ILi256EEESB_EEES9_SE_SG_Li256ELb1ELb1ELb1ELb0EEENS1_36VarlenDynamicPersistentTileSchedulerILi128ELi96ELi256ELi128ELb1ELb1ELb1ELb0ELb1ELb1EEEEEEEEEvNT_6ParamsE)
	.align		4
        /*00f4*/ 	.word	index@(__assertfail)
	.align		4
        /*00f8*/ 	.word	index@(_ZN7cutlass13device_kernelIN5flash11enable_sm90INS1_16FlashAttnFwdSm90INS1_25CollectiveMainloopFwdSm90ILi2EN4cute5tupleIJNS5_1CILi1EEES8_S8_EEENS6_IJNS7_ILi128EEENS7_ILi96EEENS7_ILi64EEEEEELi256ENS_10bfloat16_tEfNS_4arch4Sm90ELb0ELb0ELb1ELb1ELb1ELb1ELb0ELb1ELb0ELb1ELb1ELb0EEENS1_21CollectiveEpilogueFwdINS6_IJSA_NS7_ILi256EEESB_EEES9_SE_SG_Li256ELb1ELb1ELb1ELb0EEENS1_36VarlenDynamicPersistentTileSchedulerILi128ELi96ELi256ELi128ELb1ELb1ELb1ELb0ELb1ELb1EEEEEEEEEvNT_6ParamsE)
	.align		4
        /*00fc*/ 	.word	index@(__assertfail)
	.align		4
        /*0100*/ 	.word	index@(_ZN7cutlass13device_kernelIN5flash11enable_sm90INS1_16FlashAttnFwdSm90INS1_25CollectiveMainloopFwdSm90ILi2EN4cute5tupleIJNS5_1CILi1EEES8_S8_EEENS6_IJNS7_ILi128EEENS7_ILi96EEENS7_ILi64EEEEEELi256ENS_10bfloat16_tEfNS_4arch4Sm90ELb0ELb0ELb1ELb1ELb1ELb0ELb1ELb1ELb0ELb1ELb1ELb0EEENS1_21CollectiveEpilogueFwdINS6_IJSA_NS7_ILi256EEESB_EEES9_SE_SG_Li256ELb1ELb1ELb1ELb0EEENS1_36VarlenDynamicPersistentTileSchedulerILi128ELi96ELi256ELi128ELb1ELb1ELb1ELb0ELb1ELb1EEEEEEEEEvNT_6ParamsE)
	.align		4
        /*0104*/ 	.word	index@(__assertfail)
	.align		4
        /*0108*/ 	.word	index@(_ZN7cutlass13device_kernelIN5flash11enable_sm90INS1_16FlashAttnFwdSm90INS1_25CollectiveMainloopFwdSm90ILi2EN4cute5tupleIJNS5_1CILi1EEES8_S8_EEENS6_IJNS7_ILi128EEENS7_ILi96EEENS7_ILi64EEEEEELi256ENS_10bfloat16_tEfNS_4arch4Sm90ELb0ELb0ELb1ELb1ELb1ELb1ELb1ELb1ELb0ELb1ELb1ELb0EEENS1_21CollectiveEpilogueFwdINS6_IJSA_NS7_ILi256EEESB_EEES9_SE_SG_Li256ELb1ELb1ELb1ELb0EEENS1_36VarlenDynamicPersistentTileSchedulerILi128ELi96ELi256ELi128ELb1ELb1ELb1ELb0ELb1ELb1EEEEEEEEEvNT_6ParamsE)
	.align		4
        /*010c*/ 	.word	index@(__assertfail)
	.align		4
        /*0110*/ 	.word	index@(_ZN7cutlass13device_kernelIN5flash11enable_sm90INS1_16FlashAttnFwdSm90INS1_25CollectiveMainloopFwdSm90ILi2EN4cute5tupleIJNS5_1CILi1EEES8_S8_EEENS6_IJNS7_ILi128EEENS7_ILi96EEENS7_ILi64EEEEEELi256ENS_10bfloat16_tEfNS_4arch4Sm90ELb0ELb1ELb1ELb0ELb1ELb0ELb0ELb1ELb0ELb1ELb1ELb0EEENS1_21CollectiveEpilogueFwdINS6_IJSA_NS7_ILi256EEESB_EEES9_SE_SG_Li256ELb0ELb1ELb1ELb0EEENS1_19SingleTileSchedulerILb0ELb1ELb1ELi128EEEEEEEEEvNT_6ParamsE)
	.align		4
        /*0114*/ 	.word	index@(__assertfail)
	.align		4
        /*0118*/ 	.word	index@(_ZN7cutlass13device_kernelIN5flash11enable_sm90INS1_16FlashAttnFwdSm90INS1_25CollectiveMainloopFwdSm90ILi2EN4cute5tupleIJNS5_1CILi1EEES8_S8_EEENS6_IJNS7_ILi128EEENS7_ILi96EEENS7_ILi64EEEEEELi256ENS_10bfloat16_tEfNS_4arch4Sm90ELb0ELb1ELb1ELb0ELb1ELb0ELb1ELb1ELb0ELb1ELb1ELb0EEENS1_21CollectiveEpilogueFwdINS6_IJSA_NS7_ILi256EEESB_EEES9_SE_SG_Li256ELb0ELb1ELb1ELb0EEENS1_19SingleTileSchedulerILb0ELb1ELb1ELi128EEEEEEEEEvNT_6ParamsE)
	.align		4
        /*011c*/ 	.word	index@(__assertfail)
	.align		4
        /*0120*/ 	.word	index@(_ZN7cutlass13device_kernelIN5flash11enable_sm90INS1_16FlashAttnFwdSm90INS1_25CollectiveMainloopFwdSm90ILi2EN4cute5tupleIJNS5_1CILi1EEES8_S8_EEENS6_IJNS7_ILi128EEENS7_ILi96EEENS7_ILi64EEEEEELi256ENS_10bfloat16_tEfNS_4arch4Sm90ELb0ELb1ELb1ELb1ELb1ELb0ELb0ELb1ELb0ELb1ELb1ELb0EEENS1_21CollectiveEpilogueFwdINS6_IJSA_NS7_ILi256EEESB_EEES9_SE_SG_Li256ELb1ELb1ELb1ELb0EEENS1_36VarlenDynamicPersistentTileSchedulerILi128ELi96ELi256ELi128ELb1ELb1ELb1ELb1ELb0ELb1EEEEEEEEEvNT_6ParamsE)
	.align		4
        /*0124*/ 	.word	index@(__assertfail)
	.align		4
        /*0128*/ 	.word	index@(_ZN7cutlass13device_kernelIN5flash11enable_sm90INS1_16FlashAttnFwdSm90INS1_25CollectiveMainloopFwdSm90ILi2EN4cute5tupleIJNS5_1CILi1EEES8_S8_EEENS6_IJNS7_ILi128EEENS7_ILi96EEENS7_ILi64EEEEEELi256ENS_10bfloat16_tEfNS_4arch4Sm90ELb0ELb1ELb1ELb1ELb1ELb1ELb0ELb1ELb0ELb1ELb1ELb0EEENS1_21CollectiveEpilogueFwdINS6_IJSA_NS7_ILi256EEESB_EEES9_SE_SG_Li256ELb1ELb1ELb1ELb0EEENS1_36VarlenDynamicPersistentTileSchedulerILi128ELi96ELi256ELi128ELb1ELb1ELb1ELb1ELb0ELb1EEEEEEEEEvNT_6ParamsE)
	.align		4
        /*012c*/ 	.word	index@(__assertfail)
	.align		4
        /*0130*/ 	.word	index@(_ZN7cutlass13device_kernelIN5flash11enable_sm90INS1_16FlashAttnFwdSm90INS1_25CollectiveMainloopFwdSm90ILi2EN4cute5tupleIJNS5_1CILi1EEES8_S8_EEENS6_IJNS7_ILi128EEENS7_ILi96EEENS7_ILi64EEEEEELi256ENS_10bfloat16_tEfNS_4arch4Sm90ELb0ELb1ELb1ELb1ELb1ELb0ELb1ELb1ELb0ELb1ELb1ELb0EEENS1_21CollectiveEpilogueFwdINS6_IJSA_NS7_ILi256EEESB_EEES9_SE_SG_Li256ELb1ELb1ELb1ELb0EEENS1_36VarlenDynamicPersistentTileSchedulerILi128ELi96ELi256ELi128ELb1ELb1ELb1ELb1ELb0ELb1EEEEEEEEEvNT_6ParamsE)
	.align		4
        /*0134*/ 	.word	index@(__assertfail)
	.align		4
        /*0138*/ 	.word	index@(_ZN7cutlass13device_kernelIN5flash11enable_sm90INS1_16FlashAttnFwdSm90INS1_25CollectiveMainloopFwdSm90ILi2EN4cute5tupleIJNS5_1CILi1EEES8_S8_EEENS6_IJNS7_ILi128EEENS7_ILi96EEENS7_ILi64EEEEEELi256ENS_10bfloat16_tEfNS_4arch4Sm90ELb0ELb1ELb1ELb1ELb1ELb1ELb1ELb1ELb0ELb1ELb1ELb0EEENS1_21CollectiveEpilogueFwdINS6_IJSA_NS7_ILi256EEESB_EEES9_SE_SG_Li256ELb1ELb1ELb1ELb0EEENS1_36VarlenDynamicPersistentTileSchedulerILi128ELi96ELi256ELi128ELb1ELb1ELb1ELb1ELb0ELb1EEEEEEEEEvNT_6ParamsE)
	.align		4
        /*013c*/ 	.word	index@(__assertfail)
	.align		4
        /*0140*/ 	.word	index@(_ZN7cutlass13device_kernelIN5flash11enable_sm90INS1_16FlashAttnFwdSm90INS1_25CollectiveMainloopFwdSm90ILi2EN4cute5tupleIJNS5_1CILi1EEES8_S8_EEENS6_IJNS7_ILi128EEENS7_ILi96EEENS7_ILi64EEEEEELi256ENS_10bfloat16_tEfNS_4arch4Sm90ELb1ELb0ELb1ELb0ELb1ELb0ELb0ELb1ELb0ELb1ELb1ELb0EEENS1_21CollectiveEpilogueFwdINS6_IJSA_NS7_ILi256EEESB_EEES9_SE_SG_Li256ELb0ELb1ELb1ELb0EEENS1_19SingleTileSchedulerILb0ELb1ELb1ELi128EEEEEEEEEvNT_6ParamsE)
	.align		4
        /*0144*/ 	.word	index@(__assertfail)
	.align		4
        /*0148*/ 	.word	index@(_ZN7cutlass13device_kernelIN5flash11enable_sm90INS1_16FlashAttnFwdSm90INS1_25CollectiveMainloopFwdSm90ILi2EN4cute5tupleIJNS5_1CILi1EEES8_S8_EEENS6_IJNS7_ILi128EEENS7_ILi96EEENS7_ILi64EEEEEELi256ENS_10bfloat16_tEfNS_4arch4Sm90ELb1ELb0ELb1ELb0ELb1ELb0ELb1ELb1ELb0ELb1ELb1ELb0EEENS1_21CollectiveEpilogueFwdINS6_IJSA_NS7_ILi256EEESB_EEES9_SE_SG_Li256ELb0ELb1ELb1ELb0EEENS1_19SingleTileSchedulerILb0ELb1ELb1ELi128EEEEEEEEEvNT_6ParamsE)
	.align		4
        /*014c*/ 	.word	index@(__assertfail)
	.align		4
        /*0150*/ 	.word	index@(_ZN7cutlass13device_kernelIN5flash11enable_sm90INS1_16FlashAttnFwdSm90INS1_25CollectiveMainloopFwdSm90ILi2EN4cute5tupleIJNS5_1CILi1EEES8_S8_EEENS6_IJNS7_ILi128EEENS7_ILi96EEENS7_ILi64EEEEEELi256ENS_10bfloat16_tEfNS_4arch4Sm90ELb1ELb0ELb1ELb1ELb1ELb0ELb0ELb1ELb0ELb1ELb1ELb0EEENS1_21CollectiveEpilogueFwdINS6_IJSA_NS7_ILi256EEESB_EEES9_SE_SG_Li256ELb1ELb1ELb1ELb0EEENS1_36VarlenDynamicPersistentTileSchedulerILi128ELi96ELi256ELi128ELb1ELb1ELb1ELb1ELb1ELb1EEEEEEEEEvNT_6ParamsE)
	.align		4
        /*0154*/ 	.word	index@(__assertfail)
	.align		4
        /*0158*/ 	.word	index@(_ZN7cutlass13device_kernelIN5flash11enable_sm90INS1_16FlashAttnFwdSm90INS1_25CollectiveMainloopFwdSm90ILi2EN4cute5tupleIJNS5_1CILi1EEES8_S8_EEENS6_IJNS7_ILi128EEENS7_ILi96EEENS7_ILi64EEEEEELi256ENS_10bfloat16_tEfNS_4arch4Sm90ELb1ELb0ELb1ELb1ELb1ELb1ELb0ELb1ELb0ELb1ELb1ELb0EEENS1_21CollectiveEpilogueFwdINS6_IJSA_NS7_ILi256EEESB_EEES9_SE_SG_Li256ELb1ELb1ELb1ELb0EEENS1_36VarlenDynamicPersistentTileSchedulerILi128ELi96ELi256ELi128ELb1ELb1ELb1ELb1ELb1ELb1EEEEEEEEEvNT_6ParamsE)
	.align		4
        /*015c*/ 	.word	index@(__assertfail)
	.align		4
        /*0160*/ 	.word	index@(_ZN7cutlass13device_kernelIN5flash11enable_sm90INS1_16FlashAttnFwdSm90INS1_25CollectiveMainloopFwdSm90ILi2EN4cute5tupleIJNS5_1CILi1EEES8_S8_EEENS6_IJNS7_ILi128EEENS7_ILi96EEENS7_ILi64EEEEEELi256ENS_10bfloat16_tEfNS_4arch4Sm90ELb1ELb0ELb1ELb1ELb1ELb0ELb1ELb1ELb0ELb1ELb1ELb0EEENS1_21CollectiveEpilogueFwdINS6_IJSA_NS7_ILi256EEESB_EEES9_SE_SG_Li256ELb1ELb1ELb1ELb0EEENS1_36VarlenDynamicPersistentTileSchedulerILi128ELi96ELi256ELi128ELb1ELb1ELb1ELb1ELb1ELb1EEEEEEEEEvNT_6ParamsE)
	.align		4
        /*0164*/ 	.word	index@(__assertfail)
	.align		4
        /*0168*/ 	.word	index@(_ZN7cutlass13device_kernelIN5flash11enable_sm90INS1_16FlashAttnFwdSm90INS1_25CollectiveMainloopFwdSm90ILi2EN4cute5tupleIJNS5_1CILi1EEES8_S8_EEENS6_IJNS7_ILi128EEENS7_ILi96EEENS7_ILi64EEEEEELi256ENS_10bfloat16_tEfNS_4arch4Sm90ELb1ELb0ELb1ELb1ELb1ELb1ELb1ELb1ELb0ELb1ELb1ELb0EEENS1_21CollectiveEpilogueFwdINS6_IJSA_NS7_ILi256EEESB_EEES9_SE_SG_Li256ELb1ELb1ELb1ELb0EEENS1_36VarlenDynamicPersistentTileSchedulerILi128ELi96ELi256ELi128ELb1ELb1ELb1ELb1ELb1ELb1EEEEEEEEEvNT_6ParamsE)
	.align		4
        /*016c*/ 	.word	index@(__assertfail)
	.align		4
        /*0170*/ 	.word	0x00000000
	.align		4
        /*0174*/ 	.word	0xfffffffe
	.align		4
        /*0178*/ 	.word	0x00000000
	.align		4
        /*017c*/ 	.word	0xfffffffd
	.align		4
        /*0180*/ 	.word	0x00000000
	.align		4
        /*0184*/ 	.word	0xfffffffc


//--------------------- .nv.constant4             --------------------------
	.section	.nv.constant4,"a",@progbits
	.align	8
	.align		8
.nv.constant4:
        /*0000*/ 	.dword	__assertfail
	.align		8
        /*0008*/ 	.dword	__unnamed_1
	.align		8
        /*0010*/ 	.dword	__unnamed_2
	.align		8
        /*0018*/ 	.dword	__unnamed_3
	.align		8
        /*0020*/ 	.dword	__unnamed_4
	.align		8
        /*0028*/ 	.dword	__unnamed_5
	.align		8
        /*0030*/ 	.dword	__unnamed_6
	.align		8
        /*0038*/ 	.dword	__unnamed_7
	.align		8
        /*0040*/ 	.dword	__unnamed_8
	.align		8
        /*0048*/ 	.dword	__unnamed_9
	.align		8
        /*0050*/ 	.dword	__unnamed_10
	.align		8
        /*0058*/ 	.dword	__unnamed_11
	.align		8
        /*0060*/ 	.dword	__unnamed_12
	.align		8
        /*0068*/ 	.dword	__unnamed_13
	.align		8
        /*0070*/ 	.dword	__unnamed_14
	.align		8
        /*0078*/ 	.dword	__unnamed_15
	.align		8
        /*0080*/ 	.dword	__unnamed_16
	.align		8
        /*0088*/ 	.dword	__unnamed_17
	.align		8
        /*0090*/ 	.dword	__unnamed_18
	.align		8
        /*0098*/ 	.dword	_ZN87_INTERNAL_fb8486b2_51_flash_fwd_hdimdiff_bf16_paged_split_softcap_sm90_cu_4cb42ef5_45314cuda3std3__45__cpo5beginE
	.align		8
        /*00a0*/ 	.dword	_ZN87_INTERNAL_fb8486b2_51_flash_fwd_hdimdiff_bf16_paged_split_softcap_sm90_cu_4cb42ef5_45314cuda3std3__45__cpo3endE
	.align		8
        /*00a8*/ 	.dword	_ZN87_INTERNAL_fb8486b2_51_flash_fwd_hdimdiff_bf16_paged_split_softcap_sm90_cu_4cb42ef5_45314cuda3std3__45__cpo6cbeginE
	.align		8
        /*00b0*/ 	.dword	_ZN87_INTERNAL_fb8486b2_51_flash_fwd_hdimdiff_bf16_paged_split_softcap_sm90_cu_4cb42ef5_45314cuda3std3__45__cpo4cendE
	.align		8
        /*00b8*/ 	.dword	_ZN87_INTERNAL_fb8486b2_51_flash_fwd_hdimdiff_bf16_paged_split_softcap_sm90_cu_4cb42ef5_45314cuda3std3__489_GLOBAL__N__fb8486b2_51_flash_fwd_hdimdiff_bf16_paged_split_softcap_sm90_cu_4cb42ef5_45316ignoreE
	.align		8
        /*00c0*/ 	.dword	_ZN87_INTERNAL_fb8486b2_51_flash_fwd_hdimdiff_bf16_paged_split_softcap_sm90_cu_4cb42ef5_45314cuda3std3__419piecewise_constructE
	.align		8
        /*00c8*/ 	.dword	_ZN87_INTERNAL_fb8486b2_51_flash_fwd_hdimdiff_bf16_paged_split_softcap_sm90_cu_4cb42ef5_45314cuda3std3__48in_placeE
	.align		8
        /*00d0*/ 	.dword	_ZN87_INTERNAL_fb8486b2_51_flash_fwd_hdimdiff_bf16_paged_split_softcap_sm90_cu_4cb42ef5_45314cuda3std6ranges3__45__cpo4swapE
	.align		8
        /*00d8*/ 	.dword	_ZN87_INTERNAL_fb8486b2_51_flash_fwd_hdimdiff_bf16_paged_split_softcap_sm90_cu_4cb42ef5_45314cuda3std6ranges3__45__cpo9iter_moveE
	.align		8
        /*00e0*/ 	.dword	_ZN87_INTERNAL_fb8486b2_51_flash_fwd_hdimdiff_bf16_paged_split_softcap_sm90_cu_4cb42ef5_45314cute7productE
	.align		8
        /*00e8*/ 	.dword	_ZN87_INTERNAL_fb8486b2_51_flash_fwd_hdimdiff_bf16_paged_split_softcap_sm90_cu_4cb42ef5_45314cute1_E
	.align		8
        /*00f0*/ 	.dword	$str$23
	.align		8
        /*00f8*/ 	.dword	$str$24


//--------------------- .text._ZN7cutlass13device_kernelIN5flash11enable_sm90INS1_16FlashAttnFwdSm90INS1_25CollectiveMainloopFwdSm90ILi2EN4cute5tupleIJNS5_1CILi1EEES8_S8_EEENS6_IJNS7_ILi128EEENS7_ILi96EEENS7_ILi192EEEEEELi128ENS_10bfloat16_tEfNS_4arch4Sm90ELb0ELb0ELb1ELb0ELb1ELb0ELb0ELb1ELb1ELb1ELb1ELb0EEENS1_21CollectiveEpilogueFwdINS6_IJSA_SA_SB_EEES9_SE_SG_Li256ELb0ELb1ELb1ELb0EEENS1_19SingleTileSchedulerILb0ELb1ELb1ELi128EEEEEEEEEvNT_6ParamsE --------------------------
	.section	.text._ZN7cutlass13device_kernelIN5flash11enable_sm90INS1_16FlashAttnFwdSm90INS1_25CollectiveMainloopFwdSm90ILi2EN4cute5tupleIJNS5_1CILi1EEES8_S8_EEENS6_IJNS7_ILi128EEENS7_ILi96EEENS7_ILi192EEEEEELi128ENS_10bfloat16_tEfNS_4arch4Sm90ELb0ELb0ELb1ELb0ELb1ELb0ELb0ELb1ELb1ELb1ELb1ELb0EEENS1_21CollectiveEpilogueFwdINS6_IJSA_SA_SB_EEES9_SE_SG_Li256ELb0ELb1ELb1ELb0EEENS1_19SingleTileSchedulerILb0ELb1ELb1ELi128EEEEEEEEEvNT_6ParamsE,"ax",@progbits
	.align	128
.text._ZN7cutlass13device_kernelIN5flash11enable_sm90INS1_16FlashAttnFwdSm90INS1_25CollectiveMainloopFwdSm90ILi2EN4cute5tupleIJNS5_1CILi1EEES8_S8_EEENS6_IJNS7_ILi128EEENS7_ILi96EEENS7_ILi192EEEEEELi128ENS_10bfloat16_tEfNS_4arch4Sm90ELb0ELb0ELb1ELb0ELb1ELb0ELb0ELb1ELb1ELb1ELb1ELb0EEENS1_21CollectiveEpilogueFwdINS6_IJSA_SA_SB_EEES9_SE_SG_Li256ELb0ELb1ELb1ELb0EEENS1_19SingleTileSchedulerILb0ELb1ELb1ELi128EEEEEEEEEvNT_6ParamsE:
        .type           _ZN7cutlass13device_kernelIN5flash11enable_sm90INS1_16FlashAttnFwdSm90INS1_25CollectiveMainloopFwdSm90ILi2EN4cute5tupleIJNS5_1CILi1EEES8_S8_EEENS6_IJNS7_ILi128EEENS7_ILi96EEENS7_ILi192EEEEEELi128ENS_10bfloat16_tEfNS_4arch4Sm90ELb0ELb0ELb1ELb0ELb1ELb0ELb0ELb1ELb1ELb1ELb1ELb0EEENS1_21CollectiveEpilogueFwdINS6_IJSA_SA_SB_EEES9_SE_SG_Li256ELb0ELb1ELb1ELb0EEENS1_19SingleTileSchedulerILb0ELb1ELb1ELi128EEEEEEEEEvNT_6ParamsE,@function
        .size           _ZN7cutlass13device_kernelIN5flash11enable_sm90INS1_16FlashAttnFwdSm90INS1_25CollectiveMainloopFwdSm90ILi2EN4cute5tupleIJNS5_1CILi1EEES8_S8_EEENS6_IJNS7_ILi128EEENS7_ILi96EEENS7_ILi192EEEEEELi128ENS_10bfloat16_tEfNS_4arch4Sm90ELb0ELb0ELb1ELb0ELb1ELb0ELb0ELb1ELb1ELb1ELb1ELb0EEENS1_21CollectiveEpilogueFwdINS6_IJSA_SA_SB_EEES9_SE_SG_Li256ELb0ELb1ELb1ELb0EEENS1_19SingleTileSchedulerILb0ELb1ELb1ELi128EEEEEEEEEvNT_6ParamsE,(.L_x_15733 - _ZN7cutlass13device_kernelIN5flash11enable_sm90INS1_16FlashAttnFwdSm90INS1_25CollectiveMainloopFwdSm90ILi2EN4cute5tupleIJNS5_1CILi1EEES8_S8_EEENS6_IJNS7_ILi128EEENS7_ILi96EEENS7_ILi192EEEEEELi128ENS_10bfloat16_tEfNS_4arch4Sm90ELb0ELb0ELb1ELb0ELb1ELb0ELb0ELb1ELb1ELb1ELb1ELb0EEENS1_21CollectiveEpilogueFwdINS6_IJSA_SA_SB_EEES9_SE_SG_Li256ELb0ELb1ELb1ELb0EEENS1_19SingleTileSchedulerILb0ELb1ELb1ELi128EEEEEEEEEvNT_6ParamsE)
        .other          _ZN7cutlass13device_kernelIN5flash11enable_sm90INS1_16FlashAttnFwdSm90INS1_25CollectiveMainloopFwdSm90ILi2EN4cute5tupleIJNS5_1CILi1EEES8_S8_EEENS6_IJNS7_ILi128EEENS7_ILi96EEENS7_ILi192EEEEEELi128ENS_10bfloat16_tEfNS_4arch4Sm90ELb0ELb0ELb1ELb0ELb1ELb0ELb0ELb1ELb1ELb1ELb1ELb0EEENS1_21CollectiveEpilogueFwdINS6_IJSA_SA_SB_EEES9_SE_SG_Li256ELb0ELb1ELb1ELb0EEENS1_19SingleTileSchedulerILb0ELb1ELb1ELi128EEEEEEEEEvNT_6ParamsE,@"STO_CUDA_ENTRY STV_DEFAULT"
_ZN7cutlass13device_kernelIN5flash11enable_sm90INS1_16FlashAttnFwdSm90INS1_25CollectiveMainloopFwdSm90ILi2EN4cute5tupleIJNS5_1CILi1EEES8_S8_EEENS6_IJNS7_ILi128EEENS7_ILi96EEENS7_ILi192EEEEEELi128ENS_10bfloat16_tEfNS_4arch4Sm90ELb0ELb0ELb1ELb0ELb1ELb0ELb0ELb1ELb1ELb1ELb1ELb0EEENS1_21CollectiveEpilogueFwdINS6_IJSA_SA_SB_EEES9_SE_SG_Li256ELb0ELb1ELb1ELb0EEENS1_19SingleTileSchedulerILb0ELb1ELb1ELi128EEEEEEEEEvNT_6ParamsE:
[----:B------:R-:W0:Y:S01]  /*0000*/  LDC R1, c[0x0][0x28] ;  /* 0x00000a00ff017b82 */ /* 0x000e220000000800 */
[----:B------:R-:W1:Y:S01]  /*0010*/  S2R R25, SR_TID.X ;  /* 0x0000000000197919 */ /* 0x000e620000002100 */
[----:B------:R-:W-:Y:S01]  /*0020*/  ELECT P0, URZ, PT ;  /* 0x00000000003f782f */ /* 0x000fe20003800000 */
[----:B------:R-:W-:Y:S01]  /*0030*/  UMOV UR4, 0x80 ;  /* 0x0000008000047882 */ /* 0x000fe20000000000 */
[----:B------:R-:W-:Y:S01]  /*0040*/  UMOV UR7, 0x100 ;  /* 0x0000010000077882 */ /* 0x000fe20000000000 */
[----:B-1----:R-:W-:-:S05]  /*0050*/  SHF.R.U32.HI R0, RZ, 0x5, R25 ;  /* 0x00000005ff007819 */ /* 0x002fca0000011619 */
[----:B------:R-:W1:Y:S02]  /*0060*/  SHFL.IDX PT, R2, R0, RZ, 0x1f ;  /* 0x00001fff00027589 */ /* 0x000e6400000e0000 */
[C---:B-1----:R-:W-:Y:S02]  /*0070*/  ISETP.NE.OR P0, PT, R2.reuse, RZ, !P0 ;  /* 0x000000ff0200720c */ /* 0x042fe40004705670 */
[----:B------:R-:W-:Y:S02]  /*0080*/  ISETP.NE.AND P1, PT, R2, RZ, PT ;  /* 0x000000ff0200720c */ /* 0x000fe40003f25270 */
[----:B------:R-:W-:-:S06]  /*0090*/  SHF.R.U32.HI R2, RZ, 0x7, R25 ;  /* 0x00000007ff027819 */ /* 0x000fcc0000011619 */
[----:B------:R-:W1:Y:S03]  /*00a0*/  SHFL.IDX PT, R2, R2, RZ, 0x1f ;  /* 0x00001fff02027589 */ /* 0x000e6600000e0000 */
[----:B------:R-:W-:Y:S01]  /*00b0*/  VOTEU.ALL UP0, P0 ;  /* 0x00000000003f7886 */ /* 0x000fe20000000000 */
[----:B------:R-:W-:-:S04]  /*00c0*/  VOTEU.ALL UP1, P0 ;  /* 0x00000000003f7886 */ /* 0x000fc80000020000 */
[----:B------:R-:W2:Y:S01]  /*00d0*/  @!UP0 S2UR UR8, SR_CgaCtaId ;  /* 0x00000000000889c3 */ /* 0x000ea20000008800 */
[----:B------:R-:W-:Y:S01]  /*00e0*/  @!UP0 UMOV UR6, 0x400 ;  /* 0x0000040000068882 */ /* 0x000fe20000000000 */
[----:B------:R-:W-:-:S04]  /*00f0*/  @!UP0 UIADD3 UR4, -UR4, 0x100000, URZ ;  /* 0x0010000004048890 */ /* 0x000fc8000fffe13f */
[----:B------:R-:W-:Y:S02]  /*0100*/  @!UP0 USHF.L.U32 UR5, UR4, 0xb, URZ ;  /* 0x0000000b04058899 */ /* 0x000fe4000800063f */
[----:B------:R-:W-:Y:S02]  /*0110*/  @!UP0 USHF.L.U32 UR4, UR4, 0x1, URZ ;  /* 0x0000000104048899 */ /* 0x000fe4000800063f */
[----:B--2---:R-:W-:Y:S02]  /*0120*/  @!UP0 ULEA UR8, UR8, UR6, 0x18 ;  /* 0x0000000608088291 */ /* 0x004fe4000f8ec03f */
[----:B------:R-:W-:-:S04]  /*0130*/  @!UP0 UIADD3 UR6, -UR7, 0x100000, URZ ;  /* 0x0010000007068890 */ /* 0x000fc8000fffe13f */
[----:B------:R-:W-:Y:S02]  /*0140*/  @!UP0 USHF.L.U32 UR7, UR6, 0xb, URZ ;  /* 0x0000000b06078899 */ /* 0x000fe4000800063f */
[----:B------:R-:W-:Y:S01]  /*0150*/  @!UP0 USHF.L.U32 UR6, UR6, 0x1, URZ ;  /* 0x0000000106068899 */ /* 0x000fe2000800063f */
[----:B------:R-:W-:-:S05]  /*0160*/  VOTEU.ALL UP0, P0 ;  /* 0x00000000003f7886 */ /* 0x000fca0000000000 */
[----:B------:R2:W3:Y:S06]  /*0170*/  @!UP0 SYNCS.EXCH.64 URZ, [UR8+0x2a800], UR4 ;  /* 0x02a80004083f85b2 */ /* 0x0004ec0008000100 */
[----:B------:R2:W4:Y:S02]  /*0180*/  @!UP1 SYNCS.EXCH.64 URZ, [UR8+0x2a820], UR6 ;  /* 0x02a82006083f95b2 */ /* 0x0005240008000100 */
[----:B012---:R-:W-:Y:S05]  /*0190*/  @P1 BRA `(.L_x_0) ;  /* 0x0000000000481947 */ /* 0x007fea0003800000 */
[----:B------:R-:W0:Y:S01]  /*01a0*/  S2UR UR5, SR_CgaCtaId ;  /* 0x00000000000579c3 */ /* 0x000e220000008800 */
[----:B------:R-:W-:Y:S01]  /*01b0*/  UMOV UR4, 0x400 ;  /* 0x0000040000047882 */ /* 0x000fe20000000000 */
[----:B------:R-:W-:Y:S01]  /*01c0*/  UMOV UR6, 0x80 ;  /* 0x0000008000067882 */ /* 0x000fe20000000000 */
[----:B------:R-:W-:Y:S01]  /*01d0*/  UMOV UR7, 0x100 ;  /* 0x0000010000077882 */ /* 0x000fe20000000000 */
[----:B------:R-:W-:Y:S01]  /*01e0*/  ELECT P0, URZ, PT ;  /* 0x00000000003f782f */ /* 0x000fe20003800000 */
[----:B0-----:R-:W-:Y:S02]  /*01f0*/  ULEA UR8, UR5, UR4, 0x18 ;  /* 0x0000000405087291 */ /* 0x001fe4000f8ec03f */
[----:B------:R-:W-:-:S04]  /*0200*/  UIADD3 UR4, -UR6, 0x100000, URZ ;  /* 0x0010000006047890 */ /* 0x000fc8000fffe13f */
[----:B------:R-:W-:Y:S02]  /*0210*/  USHF.L.U32 UR5, UR4, 0xb, URZ ;  /* 0x0000000b04057899 */ /* 0x000fe4000800063f */
[----:B------:R-:W-:Y:S02]  /*0220*/  USHF.L.U32 UR4, UR4, 0x1, URZ ;  /* 0x0000000104047899 */ /* 0x000fe4000800063f */
[----:B------:R-:W-:-:S04]  /*0230*/  UIADD3 UR6, -UR7, 0x100000, URZ ;  /* 0x0010000007067890 */ /* 0x000fc8000fffe13f */
[----:B------:R-:W-:Y:S02]  /*0240*/  USHF.L.U32 UR7, UR6, 0xb, URZ ;  /* 0x0000000b06077899 */ /* 0x000fe4000800063f */
[----:B------:R-:W-:Y:S01]  /*0250*/  USHF.L.U32 UR6, UR6, 0x1, URZ ;  /* 0x0000000106067899 */ /* 0x000fe2000800063f */
[----:B------:R-:W0:Y:S03]  /*0260*/  FENCE.VIEW.ASYNC.S ;  /* 0x00000000000073c6 */ /* 0x000e260000000000 */
[----:B0-----:R0:W1:Y:S08]  /*0270*/  SYNCS.EXCH.64 URZ, [UR8+0x2a830], UR4 ;  /* 0x02a83004083f75b2 */ /* 0x0010700008000100 */
[----:B------:R0:W2:Y:S01]  /*0280*/  SYNCS.EXCH.64 URZ, [UR8+0x2a840], UR6 ;  /* 0x02a84006083f75b2 */ /* 0x0000a20008000100 */
[----:B------:R0:W0:Y:S01]  /*0290*/  SYNCS.EXCH.64 URZ, [UR8+0x2a838], UR4 ;  /* 0x02a83804083f75b2 */ /* 0x0000220008000100 */
[----:B------:R0:W0:Y:S01]  /*02a0*/  SYNCS.EXCH.64 URZ, [UR8+0x2a848], UR6 ;  /* 0x02a84806083f75b2 */ /* 0x0000220008000100 */
[----:B------:R-:W-:Y:S01]  /*02b0*/  NOP ;  /* 0x0000000000007918 */ /* 0x000fe20000000000 */
.L_x_0:
[----:B------:R-:W5:Y:S01]  /*02c0*/  SHFL.IDX PT, R3, R0, RZ, 0x1f ;  /* 0x00001fff00037589 */ /* 0x000f6200000e0000 */
[----:B------:R-:W-:Y:S01]  /*02d0*/  NOP ;  /* 0x0000000000007918 */ /* 0x000fe20000000000 */
[----:B-----5:R-:W-:-:S13]  /*02e0*/  ISETP.NE.AND P0, PT, R3, RZ, PT ;  /* 0x000000ff0300720c */ /* 0x020fda0003f05270 */
[----:B------:R-:W-:Y:S05]  /*02f0*/  @P0 BRA `(.L_x_1) ;  /* 0x0000000000480947 */ /* 0x000fea0003800000 */
[----:B0-----:R-:W0:Y:S01]  /*0300*/  S2UR UR5, SR_CgaCtaId ;  /* 0x00000000000579c3 */ /* 0x001e220000008800 */
        /* <DEDUP_REMOVED lines=12> */
[----:B0-----:R0:W0:Y:S08]  /*03d0*/  SYNCS.EXCH.64 URZ, [UR8+0x2a850], UR4 ;  /* 0x02a85004083f75b2 */ /* 0x0010300008000100 */
[----:B------:R0:W0:Y:S01]  /*03e0*/  SYNCS.EXCH.64 URZ, [UR8+0x2a860], UR6 ;  /* 0x02a86006083f75b2 */ /* 0x0000220008000100 */
[----:B------:R0:W0:Y:S01]  /*03f0*/  SYNCS.EXCH.64 URZ, [UR8+0x2a858], UR4 ;  /* 0x02a85804083f75b2 */ /* 0x0000220008000100 */
[----:B------:R0:W0:Y:S01]  /*0400*/  SYNCS.EXCH.64 URZ, [UR8+0x2a868], UR6 ;  /* 0x02a86806083f75b2 */ /* 0x0000220008000100 */
[----:B------:R-:W-:Y:S01]  /*0410*/  NOP ;  /* 0x0000000000007918 */ /* 0x000fe20000000000 */
.L_x_1:
[----:B------:R-:W5:Y:S01]  /*0420*/  SHFL.IDX PT, R3, R0, RZ, 0x1f ;  /* 0x00001fff00037589 */ /* 0x000f6200000e0000 */
[----:B------:R-:W-:Y:S01]  /*0430*/  NOP ;  /* 0x0000000000007918 */ /* 0x000fe20000000000 */
[----:B-----5:R-:W-:-:S13]  /*0440*/  ISETP.NE.AND P0, PT, R3, RZ, PT ;  /* 0x000000ff0300720c */ /* 0x020fda0003f05270 */
[----:B------:R-:W-:Y:S05]  /*0450*/  @P0 BRA `(.L_x_2) ;  /* 0x0000000000380947 */ /* 0x000fea0003800000 */
[----:B0-----:R-:W0:Y:S01]  /*0460*/  S2UR UR5, SR_CgaCtaId ;  /* 0x00000000000579c3 */ /* 0x001e220000008800 */
[----:B------:R-:W-:Y:S01]  /*0470*/  UMOV UR4, 0x400 ;  /* 0x0000040000047882 */ /* 0x000fe20000000000 */
[----:B------:R-:W-:Y:S01]  /*0480*/  UMOV UR7, 0x80 ;  /* 0x0000008000077882 */ /* 0x000fe20000000000 */
[----:B------:R-:W-:Y:S01]  /*0490*/  ELECT P0, URZ, PT ;  /* 0x00000000003f782f */ /* 0x000fe20003800000 */
[----:B0-----:R-:W-:Y:S02]  /*04a0*/  ULEA UR6, UR5, UR4, 0x18 ;  /* 0x0000000405067291 */ /* 0x001fe4000f8ec03f */
[----:B------:R-:W-:-:S04]  /*04b0*/  UIADD3 UR4, -UR7, 0x100000, URZ ;  /* 0x0010000007047890 */ /* 0x000fc8000fffe13f */
[----:B------:R-:W-:Y:S02]  /*04c0*/  USHF.L.U32 UR5, UR4, 0xb, URZ ;  /* 0x0000000b04057899 */ /* 0x000fe4000800063f */
[----:B------:R-:W-:Y:S01]  /*04d0*/  USHF.L.U32 UR4, UR4, 0x1, URZ ;  /* 0x0000000104047899 */ /* 0x000fe2000800063f */
[----:B------:R-:W0:Y:S11]  /*04e0*/  FENCE.VIEW.ASYNC.S ;  /* 0x00000000000073c6 */ /* 0x000e360000000000 */
[----:B0-----:R0:W0:Y:S01]  /*04f0*/  SYNCS.EXCH.64 URZ, [UR6+0x2a870], UR4 ;  /* 0x02a87004063f75b2 */ /* 0x0010220008000100 */
[----:B------:R0:W0:Y:S01]  /*0500*/  SYNCS.EXCH.64 URZ, [UR6+0x2a880], UR4 ;  /* 0x02a88004063f75b2 */ /* 0x0000220008000100 */
[----:B------:R0:W0:Y:S01]  /*0510*/  SYNCS.EXCH.64 URZ, [UR6+0x2a878], UR4 ;  /* 0x02a87804063f75b2 */ /* 0x0000220008000100 */
[----:B------:R0:W0:Y:S01]  /*0520*/  SYNCS.EXCH.64 URZ, [UR6+0x2a888], UR4 ;  /* 0x02a88804063f75b2 */ /* 0x0000220008000100 */
[----:B------:R-:W-:Y:S01]  /*0530*/  NOP ;  /* 0x0000000000007918 */ /* 0x000fe20000000000 */
.L_x_2:
        /* <DEDUP_REMOVED lines=22> */
.L_x_3:
[----:B------:R-:W5:Y:S01]  /*06a0*/  SHFL.IDX PT, R3, R0, RZ, 0x1f ;  /* 0x00001fff00037589 */ /* 0x000f6200000e0000 */
[----:B------:R-:W-:Y:S01]  /*06b0*/  R2UR UR9, R2 ;  /* 0x00000000020972ca */ /* 0x000fe200000e0000 */
        /* <DEDUP_REMOVED lines=21> */
.L_x_4:
[----:B------:R-:W-:Y:S01]  /*0810*/  UISETP.NE.AND UP0, UPT, UR9, URZ, UPT ;  /* 0x0000003f0900728c */ /* 0x000fe2000bf05270 */
[----:B------:R-:W-:Y:S01]  /*0820*/  NOP ;  /* 0x0000000000007918 */ /* 0x000fe20000000000 */
[----:B------:R-:W-:Y:S01]  /*0830*/  UMOV UR36, 0x1 ;  /* 0x0000000100247882 */ /* 0x000fe20000000000 */
[----:B------:R-:W-:Y:S01]  /*0840*/  ULDC.64 UR38, c[0x0][0x208] ;  /* 0x0000820000267ab9 */ /* 0x000fe20000000a00 */
[----:B------:R-:W-:Y:S01]  /*0850*/  USEL UR36, UR36, 0x2, !UP0 ;  /* 0x0000000224247887 */ /* 0x000fe2000c000000 */
[----:B------:R-:W-:Y:S01]  /*0860*/  BSSY B6, `(.L_x_5) ;  /* 0x0000b09000067945 */ /* 0x000fe20003800000 */
[----:B01234-:R-:W-:Y:S01]  /*0870*/  BAR.SYNC.DEFER_BLOCKING 0x0 ;  /* 0x0000000000007b1d */ /* 0x01ffe20000010000 */
[----:B------:R-:W-:-:S13]  /*0880*/  PLOP3.LUT P0, PT, PT, PT, UP0, 0x80, 0x0 ;  /* 0x000000000000781c */ /* 0x000fda0003f0f008 */
[----:B------:R-:W-:Y:S05]  /*0890*/  @!P0 BRA `(.L_x_6) ;  /* 0x0000007400c88947 */ /* 0x000fea0003800000 */
.L_x_7:
[----:B------:R-:W-:-:S08]  /*08a0*/  NOP ;  /* 0x0000000000007918 */ /* 0x000fd00000000000 */
[----:B------:R-:W0:Y:S02]  /*08b0*/  USETMAXREG.TRY_ALLOC.CTAPOOL UP0, 0xe8 ;  /* 0x000000e8000079c8 */ /* 0x000e240008000600 */
[----:B0-----:R-:W-:-:S13]  /*08c0*/  PLOP3.LUT P0, PT, PT, PT, UP0, 0x80, 0x0 ;  /* 0x000000000000781c */ /* 0x001fda0003f0f008 */
[----:B------:R-:W-:Y:S05]  /*08d0*/  @!P0 BRA `(.L_x_7) ;  /* 0xfffffffc00f08947 */ /* 0x000fea000383ffff */
[----:B------:R-:W0:Y:S08]  /*08e0*/  LDC R3, c[0x0][0xc50] ;  /* 0x00031400ff037b82 */ /* 0x000e300000000800 */
[----:B------:R-:W1:Y:S08]  /*08f0*/  S2UR UR4, SR_CTAID.Y ;  /* 0x00000000000479c3 */ /* 0x000e700000002600 */
[----:B------:R-:W2:Y:S08]  /*0900*/  S2UR UR5, SR_CTAID.Z ;  /* 0x00000000000579c3 */ /* 0x000eb00000002700 */
[----:B------:R-:W-:Y:S06]  /*0910*/  BAR.ARV 0x8, 0x180 ;  /* 0x0206000000007b1d */ /* 0x000fec0000002000 */
[----:B0-----:R-:W-:Y:S01]  /*0920*/  ISETP.NE.AND P0, PT, R3, 0x1, PT ;  /* 0x000000010300780c */ /* 0x001fe20003f05270 */
[----:B-1----:R-:W-:-:S12]  /*0930*/  IMAD.U32 R2, RZ, RZ, UR4 ;  /* 0x00000004ff027e24 */ /* 0x002fd8000f8e00ff */
[----:B------:R-:W0:Y:S08]  /*0940*/  @P0 LDC R0, c[0x0][0xc54] ;  /* 0x00031500ff000b82 */ /* 0x000e300000000800 */
[----:B------:R-:W1:Y:S01]  /*0950*/  @P0 LDC R5, c[0x0][0xc58] ;  /* 0x00031600ff050b82 */ /* 0x000e620000000800 */
[----:B0-----:R-:W-:-:S05]  /*0960*/  @P0 IMAD.HI.U32 R0, R0, UR4, RZ ;  /* 0x0000000400000c27 */ /* 0x001fca000f8e00ff */
[----:B-1----:R-:W-:Y:S02]  /*0970*/  @P0 SHF.R.U32.HI R2, RZ, R5, R0 ;  /* 0x00000005ff020219 */ /* 0x002fe40000011600 */
[----:B--2---:R-:W-:-:S03]  /*0980*/  ISETP.LE.AND P0, PT, RZ, UR5, PT ;  /* 0x00000005ff007c0c */ /* 0x004fc6000bf03270 */
[----:B------:R-:W-:-:S04]  /*0990*/  IMAD.MOV R0, RZ, RZ, -R2 ;  /* 0x000000ffff007224 */ /* 0x000fc800078e0a02 */
[----:B------:R-:W-:-:S06]  /*09a0*/  IMAD R4, R3, R0, UR4 ;  /* 0x0000000403047e24 */ /* 0x000fcc000f8e0200 */
[----:B------:R-:W-:Y:S05]  /*09b0*/  @!P0 BRA `(.L_x_8) ;  /* 0x000000ac00cc8947 */ /* 0x000fea0003800000 */
[----:B------:R-:W0:Y:S01]  /*09c0*/  LDC.64 R6, c[0x0][0x418] ;  /* 0x00010600ff067b82 */ /* 0x000e220000000a00 */
[----:B------:R-:W-:Y:S01]  /*09d0*/  LOP3.LUT R16, R4, 0xffff, RZ, 0xc0, !PT ;  /* 0x0000ffff04107812 */ /* 0x000fe200078ec0ff */
[----:B------:R-:W-:-:S06]  /*09e0*/  IMAD.MOV.U32 R17, RZ, RZ, RZ ;  /* 0x000000ffff117224 */ /* 0x000fcc00078e00ff */
[----:B------:R-:W1:Y:S08]  /*09f0*/  LDC R18, c[0x0][0x424] ;  /* 0x00010900ff127b82 */ /* 0x000e700000000800 */
[----:B------:R-:W2:Y:S01]  /*0a00*/  LDC R3, c[0x0][0x2f0] ;  /* 0x0000bc00ff037b82 */ /* 0x000ea20000000800 */
[----:B0-----:R-:W-:-:S04]  /*0a10*/  ISETP.NE.U32.AND P0, PT, R6, RZ, PT ;  /* 0x000000ff0600720c */ /* 0x001fc80003f05070 */
[----:B------:R-:W-:-:S04]  /*0a20*/  ISETP.NE.AND.EX P0, PT, R7, RZ, PT, P0 ;  /* 0x000000ff0700720c */ /* 0x000fc80003f05300 */
[----:B-1----:R-:W-:-:S05]  /*0a30*/  SEL R18, R18, 0x1, P0 ;  /* 0x0000000112127807 */ /* 0x002fca0000000000 */
[----:B--2---:R-:W-:-:S05]  /*0a40*/  IMAD R18, R18, R3, RZ ;  /* 0x0000000312127224 */ /* 0x004fca00078e02ff */
[C---:B------:R-:W-:Y:S02]  /*0a50*/  ISETP.GE.AND P0, PT, R18.reuse, 0x1, PT ;  /* 0x000000011200780c */ /* 0x040fe40003f06270 */
[----:B------:R-:W-:-:S05]  /*0a60*/  IADD3 R0, R18, 0x5f, RZ ;  /* 0x0000005f12007810 */ /* 0x000fca0007ffe0ff */
[----:B------:R-:W-:-:S05]  /*0a70*/  IMAD.HI R0, R0, 0x2aaaaaab, RZ ;  /* 0x2aaaaaab00007827 */ /* 0x000fca00078e02ff */
[----:B------:R-:W-:-:S04]  /*0a80*/  SHF.R.U32.HI R3, RZ, 0x1f, R0 ;  /* 0x0000001fff037819 */ /* 0x000fc80000011600 */
[----:B------:R-:W-:Y:S01]  /*0a90*/  LEA.HI.SX32 R3, R0, R3, 0x1c ;  /* 0x0000000300037211 */ /* 0x000fe200078fe2ff */
[----:B------:R-:W-:Y:S06]  /*0aa0*/  @!P0 BRA `(.L_x_9) ;  /* 0x0000000000788947 */ /* 0x000fec0003800000 */
[----:B------:R-:W-:-:S04]  /*0ab0*/  SHF.R.U32.HI R0, RZ, 0x10, R4 ;  /* 0x00000010ff007819 */ /* 0x000fc80000011604 */
[----:B------:R-:W-:-:S13]  /*0ac0*/  ISETP.NE.AND P0, PT, R0, RZ, PT ;  /* 0x000000ff0000720c */ /* 0x000fda0003f05270 */
[----:B------:R-:W0:Y:S02]  /*0ad0*/  @!P0 LDC R0, c[0x0][0x9f0] ;  /* 0x00027c00ff008b82 */ /* 0x000e240000000800 */
[-C--:B0-----:R-:W-:Y:S02]  /*0ae0*/  IABS R9, R0.reuse ;  /* 0x0000000000097213 */ /* 0x081fe40000000000 */
[----:B------:R-:W-:Y:S02]  /*0af0*/  IABS R10, R0 ;  /* 0x00000000000a7213 */ /* 0x000fe40000000000 */
[----:B------:R-:W0:Y:S01]  /*0b00*/  I2F.RP R6, R9 ;  /* 0x0000000900067306 */ /* 0x000e220000209400 */
[----:B------:R-:W-:Y:S02]  /*0b10*/  IADD3 R7, R3, -0x1, R0 ;  /* 0xffffffff03077810 */ /* 0x000fe40007ffe000 */
[----:B------:R-:W-:-:S05]  /*0b20*/  IMAD.MOV R10, RZ, RZ, -R10 ;  /* 0x000000ffff0a7224 */ /* 0x000fca00078e0a0a */
[----:B0-----:R-:W0:Y:S02]  /*0b30*/  MUFU.RCP R6, R6 ;  /* 0x0000000600067308 */ /* 0x001e240000001000 */
[----:B0-----:R-:W-:Y:S01]  /*0b40*/  VIADD R4, R6, 0xffffffe ;  /* 0x0ffffffe06047836 */ /* 0x001fe20000000000 */
[----:B------:R-:W-:Y:S02]  /*0b50*/  IABS R6, R7 ;  /* 0x0000000700067213 */ /* 0x000fe40000000000 */
[----:B------:R-:W-:-:S03]  /*0b60*/  LOP3.LUT R7, R7, R0, RZ, 0x3c, !PT ;  /* 0x0000000007077212 */ /* 0x000fc600078e3cff */
[----:B------:R0:W1:Y:S01]  /*0b70*/  F2I.FTZ.U32.TRUNC.NTZ R5, R4 ;  /* 0x0000000400057305 */ /* 0x000062000021f000 */
[----:B------:R-:W-:Y:S01]  /*0b80*/  ISETP.GE.AND P2, PT, R7, RZ, PT ;  /* 0x000000ff0700720c */ /* 0x000fe20003f46270 */
[----:B0-----:R-:W-:Y:S01]  /*0b90*/  IMAD.MOV.U32 R4, RZ, RZ, RZ ;  /* 0x000000ffff047224 */ /* 0x001fe200078e00ff */
[----:B-1----:R-:W-:-:S05]  /*0ba0*/  IADD3 R8, RZ, -R5, RZ ;  /* 0x80000005ff087210 */ /* 0x002fca0007ffe0ff */
[----:B------:R-:W-:-:S04]  /*0bb0*/  IMAD R11, R8, R9, RZ ;  /* 0x00000009080b7224 */ /* 0x000fc800078e02ff */
[----:B------:R-:W-:Y:S01]  /*0bc0*/  IMAD.HI.U32 R5, R5, R11, R4 ;  /* 0x0000000b05057227 */ /* 0x000fe200078e0004 */
[----:B------:R-:W-:-:S05]  /*0bd0*/  MOV R4, R10 ;  /* 0x0000000a00047202 */ /* 0x000fca0000000f00 */
[----:B------:R-:W-:-:S04]  /*0be0*/  IMAD.HI.U32 R5, R5, R6, RZ ;  /* 0x0000000605057227 */ /* 0x000fc800078e00ff */
[----:B------:R-:W-:-:S05]  /*0bf0*/  IMAD R4, R5, R4, R6 ;  /* 0x0000000405047224 */ /* 0x000fca00078e0206 */
[----:B------:R-:W-:-:S13]  /*0c00*/  ISETP.GT.U32.AND P1, PT, R9, R4, PT ;  /* 0x000000040900720c */ /* 0x000fda0003f24070 */
[----:B------:R-:W-:Y:S02]  /*0c10*/  @!P1 IMAD.IADD R4, R4, 0x1, -R9 ;  /* 0x0000000104049824 */ /* 0x000fe400078e0a09 */
[----:B------:R-:W-:Y:S01]  /*0c20*/  @!P1 VIADD R5, R5, 0x1 ;  /* 0x0000000105059836 */ /* 0x000fe20000000000 */
[----:B------:R-:W-:Y:S02]  /*0c30*/  ISETP.NE.AND P1, PT, R0, RZ, PT ;  /* 0x000000ff0000720c */ /* 0x000fe40003f25270 */
[----:B------:R-:W-:-:S13]  /*0c40*/  ISETP.GE.U32.AND P0, PT, R4, R9, PT ;  /* 0x000000090400720c */ /* 0x000fda0003f06070 */
[----:B------:R-:W-:-:S05]  /*0c50*/  @P0 IADD3 R5, R5, 0x1, RZ ;  /* 0x0000000105050810 */ /* 0x000fca0007ffe0ff */
[----:B------:R-:W-:Y:S01]  /*0c60*/  @!P2 IMAD.MOV R5, RZ, RZ, -R5 ;  /* 0x000000ffff05a224 */ /* 0x000fe200078e0a05 */
[----:B------:R-:W-:-:S05]  /*0c70*/  @!P1 LOP3.LUT R5, RZ, R0, RZ, 0x33, !PT ;  /* 0x00000000ff059212 */ /* 0x000fca00078e33ff */
[----:B------:R-:W-:-:S07]  /*0c80*/  IMAD.MOV.U32 R17, RZ, RZ, R5 ;  /* 0x000000ffff117224 */ /* 0x000fce00078e0005 */
.L_x_9:
[-C--:B------:R-:W-:Y:S01]  /*0c90*/  IMAD R16, R16, R17.reuse, RZ ;  /* 0x0000001110107224 */ /* 0x080fe200078e02ff */
[----:B------:R-:W-:Y:S01]  /*0ca0*/  IADD3 R19, R25, -0x80, RZ ;  /* 0xffffff8019137810 */ /* 0x000fe20007ffe0ff */
[----:B------:R-:W-:Y:S01]  /*0cb0*/  IMAD.MOV.U32 R0, RZ, RZ, RZ ;  /* 0x000000ffff007224 */ /* 0x000fe200078e00ff */
[----:B------:R-:W-:Y:S02]  /*0cc0*/  PLOP3.LUT P0, PT, PT, PT, PT, 0x80, 0x0 ;  /* 0x000000000000781c */ /* 0x000fe40003f0f070 */
[----:B------:R-:W-:Y:S02]  /*0cd0*/  CS2R R86, SRZ ;  /* 0x0000000000567805 */ /* 0x000fe4000001ff00 */
[----:B------:R-:W-:Y:S01]  /*0ce0*/  VIADDMNMX R17, R16, R17, R3, PT ;  /* 0x0000001110117246 */ /* 0x000fe20003800103 */
[----:B------:R-:W-:Y:S01]  /*0cf0*/  IMAD.MOV.U32 R3, RZ, RZ, RZ ;  /* 0x000000ffff037224 */ /* 0x000fe200078e00ff */
[----:B------:R-:W-:Y:S02]  /*0d00*/  CS2R R84, SRZ ;  /* 0x0000000000547805 */ /* 0x000fe4000001ff00 */
[----:B------:R-:W-:-:S02]  /*0d10*/  CS2R R82, SRZ ;  /* 0x0000000000527805 */ /* 0x000fc4000001ff00 */
[----:B------:R-:W-:Y:S02]  /*0d20*/  ISETP.GT.AND P1, PT, R17, R16, PT ;  /* 0x000000101100720c */ /* 0x000fe40003f24270 */
[----:B------:R-:W-:Y:S02]  /*0d30*/  CS2R R80, SRZ ;  /* 0x0000000000507805 */ /* 0x000fe4000001ff00 */
[----:B------:R-:W-:Y:S02]  /*0d40*/  CS2R R78, SRZ ;  /* 0x00000000004e7805 */ /* 0x000fe4000001ff00 */
[----:B------:R-:W-:Y:S02]  /*0d50*/  CS2R R76, SRZ ;  /* 0x00000000004c7805 */ /* 0x000fe4000001ff00 */
[----:B------:R-:W-:Y:S02]  /*0d60*/  CS2R R74, SRZ ;  /* 0x00000000004a7805 */ /* 0x000fe4000001ff00 */
[----:B------:R-:W-:-:S02]  /*0d70*/  CS2R R72, SRZ ;  /* 0x0000000000487805 */ /* 0x000fc4000001ff00 */
[----:B------:R-:W-:Y:S02]  /*0d80*/  CS2R R70, SRZ ;  /* 0x0000000000467805 */ /* 0x000fe4000001ff00 */
        /* <DEDUP_REMOVED lines=22> */
[----:B------:R-:W-:Y:S01]  /*0ef0*/  CS2R R24, SRZ ;  /* 0x0000000000187805 */ /* 0x000fe2000001ff00 */
[----:B------:R-:W-:Y:S06]  /*0f00*/  @!P1 BRA `(.L_x_10) ;  /* 0x00000058000c9947 */ /* 0x000fec0003800000 */
[----:B------:R-:W-:Y:S01]  /*0f10*/  SHF.R.S32.HI R0, RZ, 0x1f, R19 ;  /* 0x0000001fff007819 */ /* 0x000fe20000011413 */
[----:B------:R-:W0:Y:S01]  /*0f20*/  S2UR UR6, SR_CgaCtaId ;  /* 0x00000000000679c3 */ /* 0x000e220000008800 */
[----:B------:R-:W-:Y:S02]  /*0f30*/  UMOV UR37, 0x400 ;  /* 0x0000040000257882 */ /* 0x000fe40000000000 */
[----:B------:R-:W-:-:S04]  /*0f40*/  LEA.HI R22, R0, R19, RZ, 0x7 ;  /* 0x0000001300167211 */ /* 0x000fc800078f38ff */
[----:B------:R-:W-:-:S06]  /*0f50*/  SHF.R.S32.HI R0, RZ, 0x7, R22 ;  /* 0x00000007ff007819 */ /* 0x000fcc0000011416 */
[----:B------:R-:W1:Y:S01]  /*0f60*/  SHFL.IDX PT, R0, R0, RZ, 0x1f ;  /* 0x00001fff00007589 */ /* 0x000e6200000e0000 */
[----:B0-----:R-:W-:-:S04]  /*0f70*/  ULEA UR37, UR6, UR37, 0x18 ;  /* 0x0000002506257291 */ /* 0x001fc8000f8ec03f */
[----:B------:R-:W-:-:S04]  /*0f80*/  UIADD3 UR6, UR37, 0xc400, URZ ;  /* 0x0000c40025067890 */ /* 0x000fc8000fffe03f */
[----:B------:R-:W-:Y:S01]  /*0f90*/  ULOP3.LUT UP0, URZ, UR6, 0x1bf, URZ, 0xc0, !UPT ;  /* 0x000001bf063f7892 */ /* 0x000fe2000f80c03f */
[----:B-1----:R-:W-:-:S05]  /*0fa0*/  R2UR UR4, R0 ;  /* 0x00000000000472ca */ /* 0x002fca00000e0000 */
[----:B------:R-:W-:-:S08]  /*0fb0*/  PLOP3.LUT P0, PT, PT, PT, UP0, 0x80, 0x0 ;  /* 0x000000000000781c */ /* 0x000fd00003f0f008 */
[----:B------:R-:W-:-:S04]  /*0fc0*/  ULEA.HI UR5, UR4, UR4, URZ, 0x1 ;  /* 0x0000000404057291 */ /* 0x000fc8000f8f083f */
[----:B------:R-:W-:-:S04]  /*0fd0*/  ULOP3.LUT UR5, UR5, 0x1e, URZ, 0xc0, !UPT ;  /* 0x0000001e05057892 */ /* 0x000fc8000f8ec03f */
[----:B------:R-:W-:-:S04]  /*0fe0*/  UIADD3 UR5, UR4, -UR5, URZ ;  /* 0x8000000504057290 */ /* 0x000fc8000fffe03f */
[----:B------:R-:W-:-:S04]  /*0ff0*/  ULEA UR5, UR5, UR6, 0xd ;  /* 0x0000000605057291 */ /* 0x000fc8000f8e683f */
[----:B------:R-:W-:-:S04]  /*1000*/  USHF.R.U32.HI UR5, URZ, 0x4, UR5 ;  /* 0x000000043f057899 */ /* 0x000fc80008011605 */
[----:B------:R-:W-:Y:S01]  /*1010*/  ULOP3.LUT UR40, UR5, 0x3fff, URZ, 0xc0, !UPT ;  /* 0x00003fff05287892 */ /* 0x000fe2000f8ec03f */
[----:B------:R-:W-:Y:S11]  /*1020*/  @!P0 BRA `(.L_x_11) ;  /* 0x0000000000408947 */ /* 0x000ff60003800000 */
[----:B------:R-:W-:Y:S01]  /*1030*/  MOV R0, 0x0 ;  /* 0x0000000000007802 */ /* 0x000fe20000000f00 */
[----:B------:R-:W-:Y:S01]  /*1040*/  ULDC.64 UR4, c[0x4][0xf0] ;  /* 0x01003c0000047ab9 */ /* 0x000fe20000000a00 */
[----:B------:R-:W-:Y:S01]  /*1050*/  ULDC.64 UR6, c[0x4][0x38] ;  /* 0x01000e0000067ab9 */ /* 0x000fe20000000a00 */
[----:B------:R-:W-:Y:S01]  /*1060*/  MOV R4, UR4 ;  /* 0x0000000400047c02 */ /* 0x000fe20008000f00 */
[----:B------:R0:W1:Y:S01]  /*1070*/  LDC.64 R14, c[0x4][R0] ;  /* 0x01000000000e7b82 */ /* 0x0000620000000a00 */
[----:B------:R-:W-:Y:S01]  /*1080*/  IMAD.U32 R5, RZ, RZ, UR5 ;  /* 0x00000005ff057e24 */ /* 0x000fe2000f8e00ff */
[----:B------:R-:W-:Y:S01]  /*1090*/  ULDC.64 UR4, c[0x4][0xf8] ;  /* 0x01003e0000047ab9 */ /* 0x000fe20000000a00 */
[----:B------:R-:W-:Y:S01]  /*10a0*/  IMAD.U32 R10, RZ, RZ, UR6 ;  /* 0x00000006ff0a7e24 */ /* 0x000fe2000f8e00ff */
[----:B------:R-:W-:Y:S01]  /*10b0*/  MOV R7, UR5 ;  /* 0x0000000500077c02 */ /* 0x000fe20008000f00 */
[----:B------:R-:W-:Y:S01]  /*10c0*/  IMAD.U32 R6, RZ, RZ, UR4 ;  /* 0x00000004ff067e24 */ /* 0x000fe2000f8e00ff */
[----:B------:R-:W-:Y:S01]  /*10d0*/  MOV R8, 0x70 ;  /* 0x0000007000087802 */ /* 0x000fe20000000f00 */
[----:B------:R-:W-:-:S02]  /*10e0*/  IMAD.U32 R11, RZ, RZ, UR7 ;  /* 0x00000007ff0b7e24 */ /* 0x000fc4000f8e00ff */
[----:B------:R-:W-:Y:S02]  /*10f0*/  IMAD.MOV.U32 R12, RZ, RZ, 0x1 ;  /* 0x00000001ff0c7424 */ /* 0x000fe400078e00ff */
[----:B0-----:R-:W-:-:S07]  /*1100*/  IMAD.MOV.U32 R13, RZ, RZ, RZ ;  /* 0x000000ffff0d7224 */ /* 0x001fce00078e00ff */
[----:B------:R-:W-:-:S07]  /*1110*/  LEPC R20, `(.L_x_11) ;  /* 0x000000001014794e */ /* 0x000fce0000000000 */
[----:B-1----:R-:W-:Y:S05]  /*1120*/  CALL.ABS.NOINC R14 ;  /* 0x000000000e007343 */ /* 0x002fea0003c00000 */
.L_x_11:
[----:B------:R-:W-:-:S04]  /*1130*/  SHF.L.U32 R3, RZ, 0x1f, RZ ;  /* 0x0000001fff037819 */ /* 0x000fc800000006ff */
[----:B------:R-:W0:Y:S02]  /*1140*/  SYNCS.PHASECHK.TRANS64.TRYWAIT P0, [UR37+0x2a800], R3 ;  /* 0x02a80003ff0075a7 */ /* 0x000e240008000165 */
[----:B0-----:R-:W-:Y:S05]  /*1150*/  @!P0 BRA `(.L_x_12) ;  /* 0x000000a400ec8947 */ /* 0x001fea0003800000 */
.L_x_85:
[----:B------:R-:W-:-:S06]  /*1160*/  ULOP3.LUT UR4, UR36, 0x1, URZ, 0xfc, !UPT ;  /* 0x0000000124047892 */ /* 0x000fcc000f8efc3f */
[----:B0-----:R-:W-:-:S04]  /*1170*/  MOV R0, UR4 ;  /* 0x0000000400007c02 */ /* 0x001fc80008000f00 */
[----:B------:R-:W-:-:S13]  /*1180*/  ISETP.NE.AND P0, PT, R0, 0x3, PT ;  /* 0x000000030000780c */ /* 0x000fda0003f05270 */
[----:B------:R-:W-:Y:S05]  /*1190*/  @!P0 BRA `(.L_x_13) ;  /* 0x0000000000048947 */ /* 0x000fea0003800000 */
[----:B------:R-:W-:Y:S01]  /*11a0*/  BPT.TRAP 0x1 ;  /* 0x000000040000795c */ /* 0x000fe20000300000 */
.L_x_13:
[----:B------:R0:W1:Y:S01]  /*11b0*/  SYNCS.PHASECHK.TRANS64.TRYWAIT P1, [UR37+0x2a830], R3 ;  /* 0x02a83003ff0075a7 */ /* 0x0000620008020165 */
[----:B------:R-:W-:Y:S05]  /*11c0*/  @!P0 BRA `(.L_x_14) ;  /* 0x0000000000048947 */ /* 0x000fea0003800000 */
[----:B------:R-:W-:Y:S01]  /*11d0*/  BPT.TRAP 0x1 ;  /* 0x000000040000795c */ /* 0x000fe20000300000 */
.L_x_14:
[----:B------:R-:W-:Y:S02]  /*11e0*/  IMAD.U32 R5, RZ, RZ, UR40 ;  /* 0x00000028ff057e24 */ /* 0x000fe4000f8e00ff */
[----:B------:R-:W-:Y:S01]  /*11f0*/  IMAD.MOV.U32 R0, RZ, RZ, RZ ;  /* 0x000000ffff007224 */ /* 0x000fe200078e00ff */
[----:B-1----:R-:W-:Y:S06]  /*1200*/  @P1 BRA `(.L_x_15) ;  /* 0x0000000000081947 */ /* 0x002fec0003800000 */
[----:B------:R-:W1:Y:S02]  /*1210*/  SYNCS.PHASECHK.TRANS64.TRYWAIT P1, [UR37+0x2a830], R3 ;  /* 0x02a83003ff0075a7 */ /* 0x000e640008020165 */
[----:B-1----:R-:W-:Y:S05]  /*1220*/  @!P1 BRA `(.L_x_16) ;  /* 0x000000a400d09947 */ /* 0x002fea0003800000 */
.L_x_15:
[----:B------:R-:W-:Y:S05]  /*1230*/  WARPSYNC.ALL ;  /* 0x0000000000007948 */ /* 0x000fea0003800000 */
[----:B-1----:R-:W-:Y:S01]  /*1240*/  LOP3.LUT R4, R5, 0x10000, RZ, 0xfc, !PT ;  /* 0x0001000005047812 */ /* 0x002fe200078efcff */
[----:B------:R-:W-:Y:S01]  /*1250*/  IMAD.MOV.U32 R5, RZ, RZ, 0x40000040 ;  /* 0x40000040ff057424 */ /* 0x000fe200078e00ff */
[----:B------:R-:W-:Y:S01]  /*1260*/  MOV R87, RZ ;  /* 0x000000ff00577202 */ /* 0x000fe20000000f00 */
[----:B------:R-:W-:Y:S01]  /*1270*/  UIADD3 UR4, UR37, 0x18400, URZ ;  /* 0x0001840025047890 */ /* 0x000fe2000fffe03f */
[----:B------:R-:W-:Y:S01]  /*1280*/  R2UR UR56, R4 ;  /* 0x00000000043872ca */ /* 0x000fe200000e0000 */
[----:B------:R-:W-:Y:S01]  /*1290*/  WARPGROUP.ARRIVE ;  /* 0x00000000000079c5 */ /* 0x000fe20000000000 */
[----:B------:R-:W-:Y:S01]  /*12a0*/  R2UR UR57, R5 ;  /* 0x00000000053972ca */ /* 0x000fe200000e0000 */
[----:B------:R-:W-:Y:S01]  /*12b0*/  USHF.R.U32.HI UR4, URZ, 0x4, UR4 ;  /* 0x000000043f047899 */ /* 0x000fe20008011604 */
[----:B------:R-:W-:Y:S01]  /*12c0*/  UMOV UR59, 0x40000040 ;  /* 0x40000040003b7882 */ /* 0x000fe20000000000 */
[----:B------:R-:W-:-:S02]  /*12d0*/  UMOV UR9, 0x40000040 ;  /* 0x4000004000097882 */ /* 0x000fc40000000000 */
[----:B------:R-:W-:Y:S01]  /*12e0*/  ULOP3.LUT UR4, UR4, 0x3fff, URZ, 0xc0, !UPT ;  /* 0x00003fff04047892 */ /* 0x000fe2000f8ec03f */
[----:B------:R-:W-:Y:S01]  /*12f0*/  UMOV UR11, 0x40000040 ;  /* 0x40000040000b7882 */ /* 0x000fe20000000000 */
[----:B------:R-:W-:Y:S02]  /*1300*/  UMOV UR13, 0x40000040 ;  /* 0x40000040000d7882 */ /* 0x000fe40000000000 */
[----:B------:R-:W-:Y:S01]  /*1310*/  ULOP3.LUT UR58, UR4, 0x10000, URZ, 0xfc, !UPT ;  /* 0x00010000043a7892 */ /* 0x000fe2000f8efc3f */
[----:B------:R-:W-:Y:S02]  /*1320*/  UMOV UR15, 0x40000040 ;  /* 0x40000040000f7882 */ /* 0x000fe40000000000 */
[----:B------:R-:W-:Y:S01]  /*1330*/  R2UR UR4, R4 ;  /* 0x00000000040472ca */ /* 0x000fe200000e0000 */
[----:B------:R-:W-:Y:S02]  /*1340*/  UIADD3 UR10, UR58, 0x2, URZ ;  /* 0x000000023a0a7890 */ /* 0x000fe4000fffe03f */
[----:B------:R-:W-:-:S02]  /*1350*/  UIADD3 UR14, UR58, 0x4, URZ ;  /* 0x000000043a0e7890 */ /* 0x000fc4000fffe03f */
[----:B------:R-:W-:Y:S02]  /*1360*/  UIADD3 UR18, UR58, 0x6, URZ ;  /* 0x000000063a127890 */ /* 0x000fe4000fffe03f */
[----:B------:R-:W-:Y:S01]  /*1370*/  HGMMA.64x96x16.F32.BF16 R24, gdesc[UR56], RZ, !UPT, gsb0 ;  /* 0x01600000381879f0 */ /* 0x000fe2000c0018ff */
[----:B------:R-:W-:Y:S01]  /*1380*/  UMOV UR17, 0x40000040 ;  /* 0x4000004000117882 */ /* 0x000fe20000000000 */
[----:B------:R-:W-:Y:S01]  /*1390*/  UMOV UR19, 0x40000040 ;  /* 0x4000004000137882 */ /* 0x000fe20000000000 */
[----:B------:R-:W-:Y:S01]  /*13a0*/  UIADD3 UR22, UR58, 0x300, URZ ;  /* 0x000003003a167890 */ /* 0x000fe2000fffe03f */
[----:B------:R-:W1:Y:S01]  /*13b0*/  S2UR UR57, SR_CgaCtaId ;  /* 0x00000000003979c3 */ /* 0x000e620000008800 */
[----:B------:R-:W-:Y:S01]  /*13c0*/  UMOV UR21, 0x40000040 ;  /* 0x4000004000157882 */ /* 0x000fe20000000000 */
[----:B------:R-:W-:Y:S01]  /*13d0*/  UMOV UR23, 0x40000040 ;  /* 0x4000004000177882 */ /* 0x000fe20000000000 */
[----:B------:R-:W-:Y:S02]  /*13e0*/  UIADD3 UR8, UR4, 0x2, URZ ;  /* 0x0000000204087890 */ /* 0x000fe4000fffe03f */
[----:B------:R-:W-:-:S02]  /*13f0*/  UIADD3 UR12, UR4, 0x4, URZ ;  /* 0x00000004040c7890 */ /* 0x000fc4000fffe03f */
[----:B------:R-:W-:Y:S02]  /*1400*/  UIADD3 UR16, UR4, 0x6, URZ ;  /* 0x0000000604107890 */ /* 0x000fe4000fffe03f */
[----:B------:R-:W-:Y:S02]  /*1410*/  UIADD3 UR20, UR4, 0x400, URZ ;  /* 0x0000040004147890 */ /* 0x000fe4000fffe03f */
[----:B------:R-:W-:Y:S02]  /*1420*/  UIADD3 UR24, UR4, 0x402, URZ ;  /* 0x0000040204187890 */ /* 0x000fe4000fffe03f */
[----:B------:R-:W-:Y:S01]  /*1430*/  UIADD3 UR26, UR58, 0x302, URZ ;  /* 0x000003023a1a7890 */ /* 0x000fe2000fffe03f */
[----:B------:R-:W-:Y:S01]  /*1440*/  UMOV UR25, 0x40000040 ;  /* 0x4000004000197882 */ /* 0x000fe20000000000 */
[----:B------:R-:W-:Y:S01]  /*1450*/  UMOV UR27, 0x40000040 ;  /* 0x40000040001b7882 */ /* 0x000fe20000000000 */
[----:B------:R-:W-:Y:S02]  /*1460*/  UIADD3 UR28, UR4, 0x404, URZ ;  /* 0x00000404041c7890 */ /* 0x000fe4000fffe03f */
[----:B------:R-:W-:Y:S01]  /*1470*/  UIADD3 UR30, UR58, 0x304, URZ ;  /* 0x000003043a1e7890 */ /* 0x000fe2000fffe03f */
[----:B------:R-:W-:Y:S01]  /*1480*/  UMOV UR29, 0x40000040 ;  /* 0x40000040001d7882 */ /* 0x000fe20000000000 */
[----:B------:R-:W-:Y:S01]  /*1490*/  UMOV UR31, 0x40000040 ;  /* 0x40000040001f7882 */ /* 0x000fe20000000000 */
[----:B------:R-:W-:-:S02]  /*14a0*/  UIADD3 UR32, UR4, 0x406, URZ ;  /* 0x0000040604207890 */ /* 0x000fc4000fffe03f */
[----:B------:R-:W-:Y:S01]  /*14b0*/  UIADD3 UR34, UR58, 0x306, URZ ;  /* 0x000003063a227890 */ /* 0x000fe2000fffe03f */
[----:B------:R-:W-:Y:S01]  /*14c0*/  UMOV UR33, 0x40000040 ;  /* 0x4000004000217882 */ /* 0x000fe20000000000 */
[----:B------:R-:W-:Y:S01]  /*14d0*/  UMOV UR35, 0x40000040 ;  /* 0x4000004000237882 */ /* 0x000fe20000000000 */
        /* <DEDUP_REMOVED lines=16> */
[----:B------:R-:W-:Y:S02]  /*15e0*/  WARPGROUP.DEPBAR.LE gsb0, 0x0 ;  /* 0x00008000000079c5 */ /* 0x000fe40000010000 */
[----:B------:R-:W-:-:S06]  /*15f0*/  WARPGROUP.ARRIVE ;  /* 0x00000000000079c5 */ /* 0x000fcc0000000000 */
[----:B------:R-:W-:Y:S03]  /*1600*/  HGMMA.64x96x16.F32.BF16 R24, gdesc[UR8], R24, gsb0 ;  /* 0x01600000081879f0 */ /* 0x000fe60008001818 */
        /* <DEDUP_REMOVED lines=31> */
[----:B-1----:R-:W-:Y:S05]  /*1800*/  @!P0 BRA `(.L_x_17) ;  /* 0x0000000000048947 */ /* 0x002fea0003800000 */
[----:B------:R-:W-:Y:S01]  /*1810*/  BPT.TRAP 0x1 ;  /* 0x000000040000795c */ /* 0x000fe20000300000 */
.L_x_17:
[----:B------:R-:W-:Y:S01]  /*1820*/  LOP3.LUT R22, R22, 0xffffff80, RZ, 0xc0, !PT ;  /* 0xffffff8016167812 */ /* 0x000fe200078ec0ff */
[----:B------:R-:W-:Y:S01]  /*1830*/  ULDC UR4, c[0x0][0x9d8] ;  /* 0x0002760000047ab9 */ /* 0x000fe20000000800 */
[----:B------:R-:W-:Y:S02]  /*1840*/  IMAD.MOV.U32 R6, RZ, RZ, -0x2 ;  /* 0xfffffffeff067424 */ /* 0x000fe400078e00ff */
[----:B------:R-:W-:Y:S01]  /*1850*/  FMUL.FTZ R26, R26, UR4 ;  /* 0x000000041a1a7c20 */ /* 0x000fe20008410000 */
[----:B------:R-:W-:Y:S01]  /*1860*/  FMUL.FTZ R27, R27, UR4 ;  /* 0x000000041b1b7c20 */ /* 0x000fe20008410000 */
[----:B------:R-:W-:Y:S02]  /*1870*/  IMAD.IADD R22, R19, 0x1, -R22 ;  /* 0x0000000113167824 */ /* 0x000fe400078e0a16 */
[----:B------:R-:W-:Y:S01]  /*1880*/  FMUL.FTZ R30, R30, UR4 ;  /* 0x000000041e1e7c20 */ /* 0x000fe20008410000 */
[----:B------:R-:W-:Y:S01]  /*1890*/  FMUL.FTZ R31, R31, UR4 ;  /* 0x000000041f1f7c20 */ /* 0x000fe20008410000 */
[----:B------:R-:W-:Y:S01]  /*18a0*/  FMUL.FTZ R34, R34, UR4 ;  /* 0x0000000422227c20 */ /* 0x000fe20008410000 */
[----:B------:R-:W1:Y:S01]  /*18b0*/  MUFU.TANH R26, R26 ;  /* 0x0000001a001a7308 */ /* 0x000e620000002400 */
[----:B0-----:R-:W-:Y:S01]  /*18c0*/  SHF.R.S32.HI R3, RZ, 0x1f, R22 ;  /* 0x0000001fff037819 */ /* 0x001fe20000011416 */
[----:B------:R-:W-:Y:S01]  /*18d0*/  FMUL.FTZ R24, R24, UR4 ;  /* 0x0000000418187c20 */ /* 0x000fe20008410000 */
[----:B------:R-:W-:Y:S01]  /*18e0*/  FMUL.FTZ R35, R35, UR4 ;  /* 0x0000000423237c20 */ /* 0x000fe20008410000 */
[----:B------:R-:W-:Y:S01]  /*18f0*/  FMUL.FTZ R25, R25, UR4 ;  /* 0x0000000419197c20 */ /* 0x000fe20008410000 */
[----:B------:R-:W-:Y:S01]  /*1900*/  LEA.HI R3, R3, R22, RZ, 0x2 ;  /* 0x0000001603037211 */ /* 0x000fe200078f10ff */
[----:B------:R-:W-:Y:S01]  /*1910*/  FMUL.FTZ R38, R38, UR4 ;  /* 0x0000000426267c20 */ /* 0x000fe20008410000 */
[----:B------:R-:W-:Y:S01]  /*1920*/  FMUL.FTZ R28, R28, UR4 ;  /* 0x000000041c1c7c20 */ /* 0x000fe20008410000 */
[----:B------:R-:W0:Y:S01]  /*1930*/  MUFU.TANH R27, R27 ;  /* 0x0000001b001b7308 */ /* 0x000e220000002400 */
[----:B------:R-:W-:Y:S01]  /*1940*/  LOP3.LUT R3, R3, 0x7ffffffc, RZ, 0xc0, !PT ;  /* 0x7ffffffc03037812 */ /* 0x000fe200078ec0ff */
[----:B------:R-:W-:Y:S01]  /*1950*/  FMUL.FTZ R39, R39, UR4 ;  /* 0x0000000427277c20 */ /* 0x000fe20008410000 */
[----:B------:R-:W-:Y:S01]  /*1960*/  FMUL.FTZ R29, R29, UR4 ;  /* 0x000000041d1d7c20 */ /* 0x000fe20008410000 */
[----:B------:R-:W-:Y:S01]  /*1970*/  FMUL.FTZ R42, R42, UR4 ;  /* 0x000000042a2a7c20 */ /* 0x000fe20008410000 */
[----:B------:R-:W-:Y:S01]  /*1980*/  IADD3 R3, R22, -R3, RZ ;  /* 0x8000000316037210 */ /* 0x000fe20007ffe0ff */
[----:B------:R-:W-:Y:S01]  /*1990*/  FMUL.FTZ R32, R32, UR4 ;  /* 0x0000000420207c20 */ /* 0x000fe20008410000 */
[----:B------:R-:W-:Y:S01]  /*19a0*/  FMUL.FTZ R43, R43, UR4 ;  /* 0x000000042b2b7c20 */ /* 0x000fe20008410000 */
[----:B------:R-:W2:Y:S01]  /*19b0*/  MUFU.TANH R30, R30 ;  /* 0x0000001e001e7308 */ /* 0x000ea20000002400 */
[----:B------:R-:W-:Y:S01]  /*19c0*/  FMUL.FTZ R33, R33, UR4 ;  /* 0x0000000421217c20 */ /* 0x000fe20008410000 */
[----:B------:R-:W-:-:S02]  /*19d0*/  IMAD R3, R3, R6, 0x60 ;  /* 0x0000006003037424 */ /* 0x000fc400078e0206 */
[----:B------:R-:W-:Y:S01]  /*19e0*/  FMUL.FTZ R46, R46, UR4 ;  /* 0x000000042e2e7c20 */ /* 0x000fe20008410000 */
[----:B------:R-:W-:Y:S01]  /*19f0*/  FMUL.FTZ R36, R36, UR4 ;  /* 0x0000000424247c20 */ /* 0x000fe20008410000 */
[----:B------:R-:W-:Y:S01]  /*1a00*/  FMUL.FTZ R47, R47, UR4 ;  /* 0x000000042f2f7c20 */ /* 0x000fe20008410000 */
[----:B------:R-:W-:Y:S02]  /*1a10*/  IMAD.IADD R18, R18, 0x1, R3 ;  /* 0x0000000112127824 */ /* 0x000fe400078e0203 */
[----:B------:R-:W-:Y:S01]  /*1a20*/  FMUL.FTZ R37, R37, UR4 ;  /* 0x0000000425257c20 */ /* 0x000fe20008410000 */
[----:B------:R-:W3:Y:S01]  /*1a30*/  MUFU.TANH R31, R31 ;  /* 0x0000001f001f7308 */ /* 0x000ee20000002400 */
[----:B------:R-:W-:Y:S01]  /*1a40*/  FMUL.FTZ R50, R50, UR4 ;  /* 0x0000000432327c20 */ /* 0x000fe20008410000 */
[----:B------:R-:W-:Y:S02]  /*1a50*/  IMAD R18, R17, -0x60, R18 ;  /* 0xffffffa011127824 */ /* 0x000fe400078e0212 */
[----:B------:R-:W-:Y:S01]  /*1a60*/  FMUL.FTZ R40, R40, UR4 ;  /* 0x0000000428287c20 */ /* 0x000fe20008410000 */
[----:B------:R-:W-:Y:S01]  /*1a70*/  FMUL.FTZ R51, R51, UR4 ;  /* 0x0000000433337c20 */ /* 0x000fe20008410000 */
[----:B------:R-:W-:Y:S01]  /*1a80*/  FMUL.FTZ R41, R41, UR4 ;  /* 0x0000000429297c20 */ /* 0x000fe20008410000 */
[----:B------:R-:W-:Y:S01]  /*1a90*/  FMUL.FTZ R54, R54, UR4 ;  /* 0x0000000436367c20 */ /* 0x000fe20008410000 */
[C---:B------:R-:W-:Y:S01]  /*1aa0*/  ISETP.GT.AND P6, PT, R18.reuse, RZ, PT ;  /* 0x000000ff1200720c */ /* 0x040fe20003fc4270 */
[----:B------:R-:W4:Y:S01]  /*1ab0*/  MUFU.TANH R34, R34 ;  /* 0x0000002200227308 */ /* 0x000f220000002400 */
[----:B------:R-:W-:Y:S01]  /*1ac0*/  ISETP.GT.AND P5, PT, R18, 0x1, PT ;  /* 0x000000011200780c */ /* 0x000fe20003fa4270 */
[----:B------:R-:W-:Y:S01]  /*1ad0*/  FMUL.FTZ R44, R44, UR4 ;  /* 0x000000042c2c7c20 */ /* 0x000fe20008410000 */
[----:B------:R-:W-:Y:S01]  /*1ae0*/  ISETP.GT.AND P4, PT, R18, 0x8, PT ;  /* 0x000000081200780c */ /* 0x000fe20003f84270 */
[----:B------:R-:W-:Y:S01]  /*1af0*/  FMUL.FTZ R55, R55, UR4 ;  /* 0x0000000437377c20 */ /* 0x000fe20008410000 */
[----:B-1----:R-:W-:Y:S01]  /*1b00*/  FSEL R3, R26, -INF , P6 ;  /* 0xff8000001a037808 */ /* 0x002fe20003000000 */
[----:B------:R-:W-:Y:S01]  /*1b10*/  FMUL.FTZ R45, R45, UR4 ;  /* 0x000000042d2d7c20 */ /* 0x000fe20008410000 */
[----:B0-----:R-:W-:Y:S01]  /*1b20*/  FSEL R27, R27, -INF , P5 ;  /* 0xff8000001b1b7808 */ /* 0x001fe20002800000 */
[----:B------:R-:W0:Y:S01]  /*1b30*/  MUFU.TANH R24, R24 ;  /* 0x0000001800187308 */ /* 0x000e220000002400 */
[----:B------:R-:W-:Y:S01]  /*1b40*/  ISETP.GT.AND P3, PT, R18, 0x9, PT ;  /* 0x000000091200780c */ /* 0x000fe20003f64270 */
[----:B------:R-:W-:Y:S01]  /*1b50*/  FMUL.FTZ R58, R58, UR4 ;  /* 0x000000043a3a7c20 */ /* 0x000fe20008410000 */
[----:B--2---:R-:W-:Y:S01]  /*1b60*/  FSEL R9, R30, -INF , P4 ;  /* 0xff8000001e097808 */ /* 0x004fe20002000000 */
[----:B------:R-:W-:Y:S01]  /*1b70*/  FMUL.FTZ R48, R48, UR4 ;  /* 0x0000000430307c20 */ /* 0x000fe20008410000 */
[----:B------:R-:W-:Y:S01]  /*1b80*/  FMNMX.FTZ R6, R3, R27, !PT ;  /* 0x0000001b03067209 */ /* 0x000fe20007810000 */
[----:B------:R-:W-:Y:S01]  /*1b90*/  FMUL.FTZ R59, R59, UR4 ;  /* 0x000000043b3b7c20 */ /* 0x000fe20008410000 */
[----:B------:R-:W-:Y:S01]  /*1ba0*/  ISETP.GT.AND P2, PT, R18, 0x10, PT ;  /* 0x000000101200780c */ /* 0x000fe20003f44270 */
[----:B------:R-:W1:Y:S01]  /*1bb0*/  MUFU.TANH R35, R35 ;  /* 0x0000002300237308 */ /* 0x000e620000002400 */
[----:B---3--:R-:W-:Y:S01]  /*1bc0*/  FSEL R31, R31, -INF , P3 ;  /* 0xff8000001f1f7808 */ /* 0x008fe20001800000 */
[----:B------:R-:W-:Y:S01]  /*1bd0*/  FMUL.FTZ R49, R49, UR4 ;  /* 0x0000000431317c20 */ /* 0x000fe20008410000 */
[----:B------:R-:W-:Y:S01]  /*1be0*/  FMNMX.FTZ R6, R9, R6, !PT ;  /* 0x0000000609067209 */ /* 0x000fe20007810000 */
[----:B------:R-:W-:Y:S01]  /*1bf0*/  FMUL.FTZ R62, R62, UR4 ;  /* 0x000000043e3e7c20 */ /* 0x000fe20008410000 */
[----:B------:R-:W-:Y:S01]  /*1c00*/  ISETP.GT.AND P1, PT, R18, 0x11, PT ;  /* 0x000000111200780c */ /* 0x000fe20003f24270 */
[----:B------:R-:W-:Y:S01]  /*1c10*/  FMUL.FTZ R52, R52, UR4 ;  /* 0x0000000434347c20 */ /* 0x000fe20008410000 */
[----:B----4-:R-:W-:Y:S01]  /*1c20*/  FSEL R13, R34, -INF , P2 ;  /* 0xff800000220d7808 */ /* 0x010fe20001000000 */
[----:B------:R-:W2:Y:S01]  /*1c30*/  MUFU.TANH R25, R25 ;  /* 0x0000001900197308 */ /* 0x000ea20000002400 */
[----:B------:R-:W-:Y:S01]  /*1c40*/  FMNMX.FTZ R6, R31, R6, !PT ;  /* 0x000000061f067209 */ /* 0x000fe20007810000 */
[----:B------:R-:W-:Y:S01]  /*1c50*/  FMUL.FTZ R63, R63, UR4 ;  /* 0x000000043f3f7c20 */ /* 0x000fe20008410000 */
[----:B0-----:R-:W-:Y:S01]  /*1c60*/  FSEL R7, R24, -INF , P6 ;  /* 0xff80000018077808 */ /* 0x001fe20003000000 */
[----:B------:R-:W-:Y:S01]  /*1c70*/  FMUL.FTZ R53, R53, UR4 ;  /* 0x0000000435357c20 */ /* 0x000fe20008410000 */
[----:B------:R-:W-:Y:S01]  /*1c80*/  ISETP.GT.AND P6, PT, R18, 0x18, PT ;  /* 0x000000181200780c */ /* 0x000fe20003fc4270 */
[----:B------:R-:W-:Y:S01]  /*1c90*/  FMUL.FTZ R66, R66, UR4 ;  /* 0x0000000442427c20 */ /* 0x000fe20008410000 */
[----:B------:R-:W-:Y:S01]  /*1ca0*/  FMNMX.FTZ R6, R13, R6, !PT ;  /* 0x000000060d067209 */ /* 0x000fe20007810000 */
[----:B------:R-:W0:Y:S01]  /*1cb0*/  MUFU.TANH R38, R38 ;  /* 0x0000002600267308 */ /* 0x000e220000002400 */
[----:B-1----:R-:W-:Y:S01]  /*1cc0*/  FSEL R35, R35, -INF , P1 ;  /* 0xff80000023237808 */ /* 0x002fe20000800000 */
[----:B------:R-:W-:Y:S01]  /*1cd0*/  FMUL.FTZ R56, R56, UR4 ;  /* 0x0000000438387c20 */ /* 0x000fe20008410000 */
[----:B------:R-:W-:Y:S01]  /*1ce0*/  FMUL.FTZ R67, R67, UR4 ;  /* 0x0000000443437c20 */ /* 0x000fe20008410000 */
[----:B------:R-:W-:Y:S01]  /*1cf0*/  FMUL.FTZ R57, R57, UR4 ;  /* 0x0000000439397c20 */ /* 0x000fe20008410000 */
[----:B------:R-:W-:Y:S01]  /*1d00*/  FMNMX.FTZ R6, R35, R6, !PT ;  /* 0x0000000623067209 */ /* 0x000fe20007810000 */
[----:B------:R-:W-:Y:S01]  /*1d10*/  FMUL.FTZ R70, R70, UR4 ;  /* 0x0000000446467c20 */ /* 0x000fe20008410000 */
[----:B------:R-:W-:Y:S01]  /*1d20*/  FMUL.FTZ R71, R71, UR4 ;  /* 0x0000000447477c20 */ /* 0x000fe20008410000 */
[----:B------:R-:W1:Y:S01]  /*1d30*/  MUFU.TANH R28, R28 ;  /* 0x0000001c001c7308 */ /* 0x000e620000002400 */
[----:B--2---:R-:W-:Y:S01]  /*1d40*/  FSEL R25, R25, -INF , P5 ;  /* 0xff80000019197808 */ /* 0x004fe20002800000 */
[----:B------:R-:W-:Y:S01]  /*1d50*/  FMUL.FTZ R60, R60, UR4 ;  /* 0x000000043c3c7c20 */ /* 0x000fe20008410000 */
[----:B------:R-:W-:Y:S01]  /*1d60*/  ISETP.GT.AND P5, PT, R18, 0x19, PT ;  /* 0x000000191200780c */ /* 0x000fe20003fa4270 */
[----:B------:R-:W-:Y:S01]  /*1d70*/  ULDC UR5, c[0x0][0x988] ;  /* 0x0002620000057ab9 */ /* 0x000fe20000000800 */
[----:B------:R-:W-:Y:S01]  /*1d80*/  FMUL.FTZ R61, R61, UR4 ;  /* 0x000000043d3d7c20 */ /* 0x000fe20008410000 */
[----:B------:R-:W-:Y:S01]  /*1d90*/  MOV R10, UR5 ;  /* 0x00000005000a7c02 */ /* 0x000fe20008000f00 */
[----:B------:R-:W-:Y:S01]  /*1da0*/  FMUL.FTZ R64, R64, UR4 ;  /* 0x0000000440407c20 */ /* 0x000fe20008410000 */
[----:B------:R-:W2:Y:S01]  /*1db0*/  MUFU.TANH R39, R39 ;  /* 0x0000002700277308 */ /* 0x000ea20000002400 */
[----:B0-----:R-:W-:Y:S01]  /*1dc0*/  FSEL R23, R38, -INF , P6 ;  /* 0xff80000026177808 */ /* 0x001fe20003000000 */
[----:B------:R-:W-:Y:S01]  /*1dd0*/  FMUL.FTZ R65, R65, UR4 ;  /* 0x0000000441417c20 */ /* 0x000fe20008410000 */
[----:B------:R-:W-:Y:S01]  /*1de0*/  P2R R14, PR, RZ, 0x1 ;  /* 0x00000001ff0e7803 */ /* 0x000fe20000000000 */
[----:B------:R-:W-:Y:S01]  /*1df0*/  FMUL.FTZ R68, R68, UR4 ;  /* 0x0000000444447c20 */ /* 0x000fe20008410000 */
[----:B------:R-:W-:Y:S01]  /*1e00*/  FMNMX.FTZ R6, R23, R6, !PT ;  /* 0x0000000617067209 */ /* 0x000fe20007810000 */
[----:B------:R-:W-:Y:S01]  /*1e10*/  FMUL.FTZ R69, R69, UR4 ;  /* 0x0000000445457c20 */ /* 0x000fe20008410000 */
[----:B------:R-:W-:Y:S01]  /*1e20*/  UIADD3 UR4, UR37, 0x2a840, URZ ;  /* 0x0002a84025047890 */ /* 0x000fe2000fffe03f */
[----:B------:R-:W0:Y:S01]  /*1e30*/  MUFU.TANH R29, R29 ;  /* 0x0000001d001d7308 */ /* 0x000e220000002400 */
[----:B-1----:R-:W-:Y:S01]  /*1e40*/  FSEL R15, R28, -INF , P4 ;  /* 0xff8000001c0f7808 */ /* 0x002fe20002000000 */
[--C-:B------:R-:W-:Y:S01]  /*1e50*/  IMAD.MOV.U32 R86, RZ, RZ, R87.reuse ;  /* 0x000000ffff567224 */ /* 0x100fe200078e0057 */
[----:B------:R-:W-:Y:S01]  /*1e60*/  ISETP.GT.AND P4, PT, R18, 0x20, PT ;  /* 0x000000201200780c */ /* 0x000fe20003f84270 */
[----:B------:R-:W-:Y:S01]  /*1e70*/  UPRMT UR4, UR57, 0x654, UR4 ;  /* 0x0000065439047896 */ /* 0x000fe20008000004 */
[--C-:B------:R-:W-:Y:S01]  /*1e80*/  IMAD.MOV.U32 R84, RZ, RZ, R87.reuse ;  /* 0x000000ffff547224 */ /* 0x100fe200078e0057 */
[-C--:B------:R-:W-:Y:S01]  /*1e90*/  MOV R82, R87.reuse ;  /* 0x0000005700527202 */ /* 0x080fe20000000f00 */
[--C-:B------:R-:W-:Y:S01]  /*1ea0*/  IMAD.MOV.U32 R80, RZ, RZ, R87.reuse ;  /* 0x000000ffff507224 */ /* 0x100fe200078e0057 */
[----:B------:R-:W1:Y:S01]  /*1eb0*/  MUFU.TANH R42, R42 ;  /* 0x0000002a002a7308 */ /* 0x000e620000002400 */
[----:B--2---:R-:W-:Y:S01]  /*1ec0*/  FSEL R39, R39, -INF , P5 ;  /* 0xff80000027277808 */ /* 0x004fe20002800000 */
[--C-:B------:R-:W-:Y:S01]  /*1ed0*/  IMAD.MOV.U32 R78, RZ, RZ, R87.reuse ;  /* 0x000000ffff4e7224 */ /* 0x100fe200078e0057 */
[----:B------:R-:W-:Y:S01]  /*1ee0*/  MOV R76, R87 ;  /* 0x00000057004c7202 */ /* 0x000fe20000000f00 */
[--C-:B------:R-:W-:Y:S01]  /*1ef0*/  IMAD.MOV.U32 R74, RZ, RZ, R87.reuse ;  /* 0x000000ffff4a7224 */ /* 0x100fe200078e0057 */
[----:B------:R-:W-:Y:S01]  /*1f00*/  FMNMX.FTZ R6, R39, R6, !PT ;  /* 0x0000000627067209 */ /* 0x000fe20007810000 */
[----:B------:R-:W-:Y:S01]  /*1f10*/  SYNCS.ARRIVE.TRANS64.RED.A1T0 RZ, [UR4], RZ ;  /* 0x000000ffffff79a7 */ /* 0x000fe20008100404 */
[----:B------:R-:W-:Y:S01]  /*1f20*/  IMAD.MOV.U32 R72, RZ, RZ, R87 ;  /* 0x000000ffff487224 */ /* 0x000fe200078e0057 */
[----:B------:R-:W2:Y:S01]  /*1f30*/  MUFU.TANH R32, R32 ;  /* 0x0000002000207308 */ /* 0x000ea20000002400 */
[----:B0-----:R-:W-:-:S02]  /*1f40*/  FSEL R29, R29, -INF , P3 ;  /* 0xff8000001d1d7808 */ /* 0x001fc40001800000 */
[----:B------:R-:W-:-:S05]  /*1f50*/  ISETP.GT.AND P3, PT, R18, 0x21, PT ;  /* 0x000000211200780c */ /* 0x000fca0003f64270 */
[----:B------:R-:W0:Y:S01]  /*1f60*/  MUFU.TANH R43, R43 ;  /* 0x0000002b002b7308 */ /* 0x000e220000002400 */
[----:B-1----:R-:W-:Y:S01]  /*1f70*/  FSEL R73, R42, -INF , P4 ;  /* 0xff8000002a497808 */ /* 0x002fe20002000000 */
[----:B------:R-:W-:-:S03]  /*1f80*/  IMAD.MOV.U32 R42, RZ, RZ, R87 ;  /* 0x000000ffff2a7224 */ /* 0x000fc600078e0057 */
[----:B------:R-:W-:-:S03]  /*1f90*/  FMNMX.FTZ R6, R73, R6, !PT ;  /* 0x0000000649067209 */ /* 0x000fc60007810000 */
[----:B------:R-:W1:Y:S01]  /*1fa0*/  MUFU.TANH R33, R33 ;  /* 0x0000002100217308 */ /* 0x000e620000002400 */
[----:B--2---:R-:W-:Y:S02]  /*1fb0*/  FSEL R19, R32, -INF , P2 ;  /* 0xff80000020137808 */ /* 0x004fe40001000000 */
[----:B------:R-:W-:-:S05]  /*1fc0*/  ISETP.GT.AND P2, PT, R18, 0x28, PT ;  /* 0x000000281200780c */ /* 0x000fca0003f44270 */
[----:B------:R-:W2:Y:S01]  /*1fd0*/  MUFU.TANH R46, R46 ;  /* 0x0000002e002e7308 */ /* 0x000ea20000002400 */
[----:B0-----:R-:W-:-:S04]  /*1fe0*/  FSEL R75, R43, -INF , P3 ;  /* 0xff8000002b4b7808 */ /* 0x001fc80001800000 */
[----:B------:R-:W-:-:S03]  /*1ff0*/  FMNMX.FTZ R6, R75, R6, !PT ;  /* 0x000000064b067209 */ /* 0x000fc60007810000 */
[----:B------:R-:W0:Y:S01]  /*2000*/  MUFU.TANH R36, R36 ;  /* 0x0000002400247308 */ /* 0x000e220000002400 */
[----:B-1----:R-:W-:Y:S02]  /*2010*/  FSEL R33, R33, -INF , P1 ;  /* 0xff80000021217808 */ /* 0x002fe40000800000 */
[----:B------:R-:W-:-:S05]  /*2020*/  ISETP.GT.AND P1, PT, R18, 0x29, PT ;  /* 0x000000291200780c */ /* 0x000fca0003f24270 */
[----:B------:R-:W1:Y:S01]  /*2030*/  MUFU.TANH R47, R47 ;  /* 0x0000002f002f7308 */ /* 0x000e620000002400 */
[----:B--2---:R-:W-:Y:S02]  /*2040*/  FSEL R77, R46, -INF , P2 ;  /* 0xff8000002e4d7808 */ /* 0x004fe40001000000 */
[----:B------:R-:W-:Y:S02]  /*2050*/  MOV R46, R87 ;  /* 0x00000057002e7202 */ /* 0x000fe40000000f00 */
[----:B------:R-:W-:-:S03]  /*2060*/  FMNMX.FTZ R6, R77, R6, !PT ;  /* 0x000000064d067209 */ /* 0x000fc60007810000 */
[----:B------:R-:W2:Y:S01]  /*2070*/  MUFU.TANH R37, R37 ;  /* 0x0000002500257308 */ /* 0x000ea20000002400 */
[----:B0-----:R-:W-:Y:S02]  /*2080*/  FSEL R21, R36, -INF , P6 ;  /* 0xff80000024157808 */ /* 0x001fe40003000000 */
[----:B------:R-:W-:-:S05]  /*2090*/  ISETP.GT.AND P6, PT, R18, 0x30, PT ;  /* 0x000000301200780c */ /* 0x000fca0003fc4270 */
[----:B------:R-:W0:Y:S01]  /*20a0*/  MUFU.TANH R50, R50 ;  /* 0x0000003200327308 */ /* 0x000e220000002400 */
[----:B-1----:R-:W-:-:S04]  /*20b0*/  FSEL R79, R47, -INF , P1 ;  /* 0xff8000002f4f7808 */ /* 0x002fc80000800000 */
[----:B------:R-:W-:-:S03]  /*20c0*/  FMNMX.FTZ R6, R79, R6, !PT ;  /* 0x000000064f067209 */ /* 0x000fc60007810000 */
[----:B------:R-:W1:Y:S01]  /*20d0*/  MUFU.TANH R40, R40 ;  /* 0x0000002800287308 */ /* 0x000e620000002400 */
[----:B--2---:R-:W-:Y:S02]  /*20e0*/  FSEL R37, R37, -INF , P5 ;  /* 0xff80000025257808 */ /* 0x004fe40002800000 */
[----:B------:R-:W-:-:S05]  /*20f0*/  ISETP.GT.AND P5, PT, R18, 0x31, PT ;  /* 0x000000311200780c */ /* 0x000fca0003fa4270 */
[----:B------:R-:W2:Y:S01]  /*2100*/  MUFU.TANH R51, R51 ;  /* 0x0000003300337308 */ /* 0x000ea20000002400 */
[----:B0-----:R-:W-:Y:S01]  /*2110*/  FSEL R81, R50, -INF , P6 ;  /* 0xff80000032517808 */ /* 0x001fe20003000000 */
[----:B------:R-:W-:-:S03]  /*2120*/  IMAD.MOV.U32 R50, RZ, RZ, R87 ;  /* 0x000000ffff327224 */ /* 0x000fc600078e0057 */
[----:B------:R-:W-:-:S03]  /*2130*/  FMNMX.FTZ R6, R81, R6, !PT ;  /* 0x0000000651067209 */ /* 0x000fc60007810000 */
[----:B------:R-:W0:Y:S01]  /*2140*/  MUFU.TANH R41, R41 ;  /* 0x0000002900297308 */ /* 0x000e220000002400 */
[----:B-1----:R-:W-:Y:S02]  /*2150*/  FSEL R43, R40, -INF , P4 ;  /* 0xff800000282b7808 */ /* 0x002fe40002000000 */
[----:B------:R-:W-:Y:S02]  /*2160*/  ISETP.GT.AND P4, PT, R18, 0x38, PT ;  /* 0x000000381200780c */ /* 0x000fe40003f84270 */
[----:B------:R-:W-:-:S03]  /*2170*/  MOV R40, R87 ;  /* 0x0000005700287202 */ /* 0x000fc60000000f00 */
[----:B------:R-:W1:Y:S01]  /*2180*/  MUFU.TANH R54, R54 ;  /* 0x0000003600367308 */ /* 0x000e620000002400 */
[----:B--2---:R-:W-:-:S04]  /*2190*/  FSEL R83, R51, -INF , P5 ;  /* 0xff80000033537808 */ /* 0x004fc80002800000 */
[----:B------:R-:W-:-:S03]  /*21a0*/  FMNMX.FTZ R6, R83, R6, !PT ;  /* 0x0000000653067209 */ /* 0x000fc60007810000 */
[----:B------:R-:W2:Y:S01]  /*21b0*/  MUFU.TANH R44, R44 ;  /* 0x0000002c002c7308 */ /* 0x000ea20000002400 */
[----:B0-----:R-:W-:Y:S02]  /*21c0*/  FSEL R41, R41, -INF , P3 ;  /* 0xff80000029297808 */ /* 0x001fe40001800000 */
[----:B------:R-:W-:-:S05]  /*21d0*/  ISETP.GT.AND P3, PT, R18, 0x39, PT ;  /* 0x000000391200780c */ /* 0x000fca0003f64270 */
[----:B------:R-:W0:Y:S01]  /*21e0*/  MUFU.TANH R55, R55 ;  /* 0x0000003700377308 */ /* 0x000e220000002400 */
[----:B-1----:R-:W-:Y:S01]  /*21f0*/  FSEL R85, R54, -INF , P4 ;  /* 0xff80000036557808 */ /* 0x002fe20002000000 */
[----:B------:R-:W-:-:S03]  /*2200*/  IMAD.MOV.U32 R54, RZ, RZ, R87 ;  /* 0x000000ffff367224 */ /* 0x000fc600078e0057 */
[----:B------:R-:W-:-:S03]  /*2210*/  FMNMX.FTZ R6, R85, R6, !PT ;  /* 0x0000000655067209 */ /* 0x000fc60007810000 */
[----:B------:R-:W1:Y:S01]  /*2220*/  MUFU.TANH R45, R45 ;  /* 0x0000002d002d7308 */ /* 0x000e620000002400 */
[----:B--2---:R-:W-:Y:S01]  /*2230*/  FSEL R47, R44, -INF , P2 ;  /* 0xff8000002c2f7808 */ /* 0x004fe20001000000 */
[----:B------:R-:W-:Y:S01]  /*2240*/  IMAD.MOV.U32 R44, RZ, RZ, R87 ;  /* 0x000000ffff2c7224 */ /* 0x000fe200078e0057 */
        /* <DEDUP_REMOVED lines=12> */
[----:B0-----:R-:W-:Y:S01]  /*2310*/  FSEL R51, R48, -INF , P6 ;  /* 0xff80000030337808 */ /* 0x001fe20003000000 */
[----:B------:R-:W-:Y:S01]  /*2320*/  IMAD.MOV.U32 R48, RZ, RZ, R87 ;  /* 0x000000ffff307224 */ /* 0x000fe200078e0057 */
        /* <DEDUP_REMOVED lines=35> */
[----:B------:R-:W-:Y:S01]  /*2560*/  MUFU.TANH R60, R60 ;  /* 0x0000003c003c7308 */ /* 0x000fe20000002400 */
[----:B--2---:R-:W-:Y:S02]  /*2570*/  FSEL R99, R70, -INF , P2 ;  /* 0xff80000046637808 */ /* 0x004fe40001000000 */
[----:B------:R-:W-:Y:S02]  /*2580*/  MOV R70, R87 ;  /* 0x0000005700467202 */ /* 0x000fe40000000f00 */
[----:B------:R-:W-:-:S03]  /*2590*/  FMNMX.FTZ R6, R99, R6, !PT ;  /* 0x0000000663067209 */ /* 0x000fc60007810000 */
[----:B------:R-:W1:Y:S01]  /*25a0*/  MUFU.TANH R61, R61 ;  /* 0x0000003d003d7308 */ /* 0x000e620000002400 */
[----:B0-----:R-:W-:-:S04]  /*25b0*/  FSEL R71, R71, -INF , P1 ;  /* 0xff80000047477808 */ /* 0x001fc80000800000 */
[----:B------:R-:W-:-:S03]  /*25c0*/  FMNMX.FTZ R6, R71, R6, !PT ;  /* 0x0000000647067209 */ /* 0x000fc60007810000 */
[----:B------:R-:W-:Y:S02]  /*25d0*/  MUFU.TANH R64, R64 ;  /* 0x0000004000407308 */ /* 0x000fe40000002400 */
[----:B------:R-:W0:Y:S06]  /*25e0*/  SHFL.BFLY PT, R11, R6, 0x2, 0x1f ;  /* 0x0c401f00060b7f89 */ /* 0x000e2c00000e0000 */
[----:B------:R-:W2:Y:S01]  /*25f0*/  MUFU.TANH R65, R65 ;  /* 0x0000004100417308 */ /* 0x000ea20000002400 */
[----:B-1----:R-:W-:-:S07]  /*2600*/  FSEL R61, R61, -INF , P5 ;  /* 0xff8000003d3d7808 */ /* 0x002fce0002800000 */
[----:B------:R-:W-:Y:S08]  /*2610*/  MUFU.TANH R68, R68 ;  /* 0x0000004400447308 */ /* 0x000ff00000002400 */
[----:B------:R-:W1:Y:S01]  /*2620*/  MUFU.TANH R69, R69 ;  /* 0x0000004500457308 */ /* 0x000e620000002400 */
[----:B--2---:R-:W-:Y:S02]  /*2630*/  FSEL R65, R65, -INF , P3 ;  /* 0xff80000041417808 */ /* 0x004fe40001800000 */
[----:B0-----:R-:W-:-:S02]  /*2640*/  FMNMX.FTZ R8, R6, R11, !PT ;  /* 0x0000000b06087209 */ /* 0x001fc40007810000 */
[----:B------:R-:W-:-:S03]  /*2650*/  FMNMX.FTZ R6, R7, R25, !PT ;  /* 0x0000001907067209 */ /* 0x000fc60007810000 */
[----:B------:R-:W0:Y:S01]  /*2660*/  SHFL.BFLY PT, R11, R8, 0x1, 0x1f ;  /* 0x0c201f00080b7f89 */ /* 0x000e2200000e0000 */
[----:B------:R-:W-:-:S04]  /*2670*/  FMNMX.FTZ R6, R15, R6, !PT ;  /* 0x000000060f067209 */ /* 0x000fc80007810000 */
[----:B------:R-:W-:-:S04]  /*2680*/  FMNMX.FTZ R6, R29, R6, !PT ;  /* 0x000000061d067209 */ /* 0x000fc80007810000 */
[----:B------:R-:W-:Y:S02]  /*2690*/  FMNMX.FTZ R6, R19, R6, !PT ;  /* 0x0000000613067209 */ /* 0x000fe40007810000 */
[----:B-1----:R-:W-:Y:S02]  /*26a0*/  FSEL R69, R69, -INF , P1 ;  /* 0xff80000045457808 */ /* 0x002fe40000800000 */
[----:B------:R-:W-:-:S04]  /*26b0*/  FMNMX.FTZ R6, R33, R6, !PT ;  /* 0x0000000621067209 */ /* 0x000fc80007810000 */
[----:B------:R-:W-:-:S04]  /*26c0*/  FMNMX.FTZ R6, R21, R6, !PT ;  /* 0x0000000615067209 */ /* 0x000fc80007810000 */
[----:B------:R-:W-:Y:S02]  /*26d0*/  FMNMX.FTZ R6, R37, R6, !PT ;  /* 0x0000000625067209 */ /* 0x000fe40007810000 */
[----:B0-----:R-:W-:Y:S02]  /*26e0*/  FMNMX.FTZ R11, R8, R11, !PT ;  /* 0x0000000b080b7209 */ /* 0x001fe40007810000 */
[----:B------:R-:W-:Y:S02]  /*26f0*/  FMNMX.FTZ R6, R43, R6, !PT ;  /* 0x000000062b067209 */ /* 0x000fe40007810000 */
[C---:B------:R-:W-:Y:S01]  /*2700*/  FSETP.NEU.FTZ.AND P0, PT, R11.reuse, -INF , PT ;  /* 0xff8000000b00780b */ /* 0x040fe20003f1d000 */
[----:B------:R-:W-:Y:S01]  /*2710*/  FMUL.FTZ R12, R11, R10 ;  /* 0x0000000a0b0c7220 */ /* 0x000fe20000410000 */
[----:B------:R-:W-:-:S04]  /*2720*/  FMNMX.FTZ R6, R41, R6, !PT ;  /* 0x0000000629067209 */ /* 0x000fc80007810000 */
[----:B------:R-:W-:Y:S02]  /*2730*/  FMNMX.FTZ R6, R47, R6, !PT ;  /* 0x000000062f067209 */ /* 0x000fe40007810000 */
[----:B------:R-:W-:Y:S02]  /*2740*/  FSEL R12, R12, RZ, P0 ;  /* 0x000000ff0c0c7208 */ /* 0x000fe40000000000 */
[----:B------:R-:W-:Y:S02]  /*2750*/  FMNMX.FTZ R6, R45, R6, !PT ;  /* 0x000000062d067209 */ /* 0x000fe40007810000 */
[----:B------:R-:W-:Y:S01]  /*2760*/  ISETP.NE.AND P0, PT, R14, RZ, PT ;  /* 0x000000ff0e00720c */ /* 0x000fe20003f05270 */
[--C-:B------:R-:W-:Y:S01]  /*2770*/  FFMA.FTZ R3, R3, R10, -R12.reuse ;  /* 0x0000000a03037223 */ /* 0x100fe2000001080c */
[----:B------:R-:W-:Y:S01]  /*2780*/  FMNMX.FTZ R6, R51, R6, !PT ;  /* 0x0000000633067209 */ /* 0x000fe20007810000 */
[-CC-:B------:R-:W-:Y:S01]  /*2790*/  FFMA.FTZ R9, R9, R10.reuse, -R12.reuse ;  /* 0x0000000a09097223 */ /* 0x180fe2000001080c */
[--C-:B------:R-:W-:Y:S01]  /*27a0*/  FFMA.FTZ R23, R23, R10, -R12.reuse ;  /* 0x0000000a17177223 */ /* 0x100fe2000001080c */
[----:B------:R0:W-:Y:S01]  /*27b0*/  MUFU.EX2 R137, R3 ;  /* 0x0000000300897308 */ /* 0x0001e20000000800 */
[----:B------:R-:W-:Y:S01]  /*27c0*/  FMNMX.FTZ R6, R49, R6, !PT ;  /* 0x0000000631067209 */ /* 0x000fe20007810000 */
[-CC-:B------:R-:W-:Y:S01]  /*27d0*/  FFMA.FTZ R13, R13, R10.reuse, -R12.reuse ;  /* 0x0000000a0d0d7223 */ /* 0x180fe2000001080c */
[-CC-:B------:R-:W-:Y:S01]  /*27e0*/  FFMA.FTZ R27, R27, R10.reuse, -R12.reuse ;  /* 0x0000000a1b1b7223 */ /* 0x180fe2000001080c */
[--C-:B------:R-:W-:Y:S01]  /*27f0*/  FFMA.FTZ R31, R31, R10, -R12.reuse ;  /* 0x0000000a1f1f7223 */ /* 0x100fe2000001080c */
[----:B------:R-:W-:Y:S01]  /*2800*/  FMNMX.FTZ R6, R55, R6, !PT ;  /* 0x0000000637067209 */ /* 0x000fe20007810000 */
[-CC-:B------:R-:W-:Y:S01]  /*2810*/  FFMA.FTZ R35, R35, R10.reuse, -R12.reuse ;  /* 0x0000000a23237223 */ /* 0x180fe2000001080c */
[--C-:B------:R-:W-:Y:S01]  /*2820*/  FFMA.FTZ R39, R39, R10, -R12.reuse ;  /* 0x0000000a27277223 */ /* 0x100fe2000001080c */
[----:B------:R1:W-:Y:S01]  /*2830*/  MUFU.EX2 R139, R9 ;  /* 0x00000009008b7308 */ /* 0x0003e20000000800 */
[----:B------:R-:W-:Y:S01]  /*2840*/  FMNMX.FTZ R6, R53, R6, !PT ;  /* 0x0000000635067209 */ /* 0x000fe20007810000 */
[-CC-:B------:R-:W-:Y:S01]  /*2850*/  FFMA.FTZ R73, R73, R10.reuse, -R12.reuse ;  /* 0x0000000a49497223 */ /* 0x180fe2000001080c */
[----:B0-----:R-:W-:Y:S01]  /*2860*/  FSEL R3, R60, -INF , P6 ;  /* 0xff8000003c037808 */ /* 0x001fe20003000000 */
[--C-:B------:R-:W-:Y:S01]  /*2870*/  FFMA.FTZ R75, R75, R10, -R12.reuse ;  /* 0x0000000a4b4b7223 */ /* 0x100fe2000001080c */
[----:B------:R-:W-:Y:S01]  /*2880*/  FMNMX.FTZ R6, R59, R6, !PT ;  /* 0x000000063b067209 */ /* 0x000fe20007810000 */
[-CC-:B------:R-:W-:Y:S01]  /*2890*/  FFMA.FTZ R77, R77, R10.reuse, -R12.reuse ;  /* 0x0000000a4d4d7223 */ /* 0x180fe2000001080c */
[--C-:B------:R-:W-:Y:S01]  /*28a0*/  FFMA.FTZ R79, R79, R10, -R12.reuse ;  /* 0x0000000a4f4f7223 */ /* 0x100fe2000001080c */
[----:B------:R0:W-:Y:S01]  /*28b0*/  MUFU.EX2 R143, R23 ;  /* 0x00000017008f7308 */ /* 0x0001e20000000800 */
[----:B------:R-:W-:Y:S01]  /*28c0*/  FMNMX.FTZ R6, R57, R6, !PT ;  /* 0x0000000639067209 */ /* 0x000fe20007810000 */
[-CC-:B------:R-:W-:Y:S01]  /*28d0*/  FFMA.FTZ R81, R81, R10.reuse, -R12.reuse ;  /* 0x0000000a51517223 */ /* 0x180fe2000001080c */
[----:B-1----:R-:W-:Y:S01]  /*28e0*/  FSEL R9, R64, -INF , P4 ;  /* 0xff80000040097808 */ /* 0x002fe20002000000 */
        /* <DEDUP_REMOVED lines=12> */
[----:B------:R-:W0:Y:S01]  /*29b0*/  MUFU.EX2 R14, R27 ;  /* 0x0000001b000e7308 */ /* 0x000e220000000800 */
[----:B------:R-:W-:Y:S01]  /*29c0*/  FMNMX.FTZ R6, R65, R6, !PT ;  /* 0x0000000641067209 */ /* 0x000fe20007810000 */
[-CC-:B------:R-:W-:Y:S01]  /*29d0*/  FFMA.FTZ R97, R97, R10.reuse, -R12.reuse ;  /* 0x0000000a61617223 */ /* 0x180fe2000001080c */
[-CC-:B------:R-:W-:Y:S01]  /*29e0*/  FFMA.FTZ R67, R67, R10.reuse, -R12.reuse ;  /* 0x0000000a43437223 */ /* 0x180fe2000001080c */
[--C-:B------:R-:W-:Y:S01]  /*29f0*/  FFMA.FTZ R99, R99, R10, -R12.reuse ;  /* 0x0000000a63637223 */ /* 0x100fe2000001080c */
[----:B------:R-:W-:Y:S01]  /*2a00*/  FMNMX.FTZ R6, R23, R6, !PT ;  /* 0x0000000617067209 */ /* 0x000fe20007810000 */
[----:B------:R-:W-:Y:S01]  /*2a10*/  FFMA.FTZ R12, R71, R10, -R12 ;  /* 0x0000000a470c7223 */ /* 0x000fe2000001080c */
[--C-:B------:R-:W-:Y:S01]  /*2a20*/  IMAD.MOV.U32 R71, RZ, RZ, R87.reuse ;  /* 0x000000ffff477224 */ /* 0x100fe200078e0057 */
[----:B------:R2:W-:Y:S01]  /*2a30*/  MUFU.EX2 R18, R31 ;  /* 0x0000001f00127308 */ /* 0x0005e20000000800 */
[----:B------:R-:W-:Y:S01]  /*2a40*/  FMNMX.FTZ R6, R69, R6, !PT ;  /* 0x0000000645067209 */ /* 0x000fe20007810000 */
[--C-:B------:R-:W-:Y:S01]  /*2a50*/  IMAD.MOV.U32 R68, RZ, RZ, R87.reuse ;  /* 0x000000ffff447224 */ /* 0x100fe200078e0057 */
[----:B------:R-:W-:Y:S01]  /*2a60*/  MOV R64, R87 ;  /* 0x0000005700407202 */ /* 0x000fe20000000f00 */
[----:B------:R-:W-:-:S02]  /*2a70*/  IMAD.MOV.U32 R60, RZ, RZ, R87 ;  /* 0x000000ffff3c7224 */ /* 0x000fc400078e0057 */
[----:B-1----:R-:W1:Y:S02]  /*2a80*/  SHFL.BFLY PT, R13, R6, 0x2, 0x1f ;  /* 0x0c401f00060d7f89 */ /* 0x002e6400000e0000 */
[----:B------:R3:W-:Y:S01]  /*2a90*/  MUFU.EX2 R20, R35 ;  /* 0x0000002300147308 */ /* 0x0007e20000000800 */
[----:B0-----:R-:W-:Y:S01]  /*2aa0*/  FADD.FTZ R36, R137, R14 ;  /* 0x0000000e89247221 */ /* 0x001fe20000010000 */
[----:B------:R-:W-:Y:S02]  /*2ab0*/  F2FP.BF16.F32.PACK_AB R137, R14, R137 ;  /* 0x000000890e89723e */ /* 0x000fe400000010ff */
[----:B--2---:R-:W-:-:S04]  /*2ac0*/  MOV R31, R87 ;  /* 0x00000057001f7202 */ /* 0x004fc80000000f00 */
[----:B------:R0:W-:Y:S01]  /*2ad0*/  MUFU.EX2 R22, R39 ;  /* 0x0000002700167308 */ /* 0x0001e20000000800 */
[----:B---3--:R-:W-:-:S07]  /*2ae0*/  IMAD.MOV.U32 R35, RZ, RZ, R87 ;  /* 0x000000ffff237224 */ /* 0x008fce00078e0057 */
[----:B------:R-:W-:Y:S01]  /*2af0*/  MUFU.EX2 R73, R73 ;  /* 0x0000004900497308 */ /* 0x000fe20000000800 */
[----:B0-----:R-:W-:Y:S01]  /*2b00*/  IMAD.MOV.U32 R39, RZ, RZ, R87 ;  /* 0x000000ffff277224 */ /* 0x001fe200078e0057 */
[----:B-1----:R-:W-:-:S06]  /*2b10*/  FMNMX.FTZ R8, R6, R13, !PT ;  /* 0x0000000d06087209 */ /* 0x002fcc0007810000 */
[----:B------:R0:W1:Y:S01]  /*2b20*/  MUFU.EX2 R24, R75 ;  /* 0x0000004b00187308 */ /* 0x0000620000000800 */
[----:B------:R-:W2:Y:S07]  /*2b30*/  SHFL.BFLY PT, R13, R8, 0x1, 0x1f ;  /* 0x0c201f00080d7f89 */ /* 0x000eae00000e0000 */
[----:B------:R-:W-:Y:S01]  /*2b40*/  MUFU.EX2 R77, R77 ;  /* 0x0000004d004d7308 */ /* 0x000fe20000000800 */
[----:B0-----:R-:W-:-:S07]  /*2b50*/  IMAD.MOV.U32 R75, RZ, RZ, R87 ;  /* 0x000000ffff4b7224 */ /* 0x001fce00078e0057 */
[----:B------:R0:W3:Y:S01]  /*2b60*/  MUFU.EX2 R26, R79 ;  /* 0x0000004f001a7308 */ /* 0x0000e20000000800 */
[----:B-1----:R-:W-:-:S07]  /*2b70*/  F2FP.BF16.F32.PACK_AB R145, R24, R73 ;  /* 0x000000491891723e */ /* 0x002fce00000010ff */
[----:B------:R-:W-:Y:S01]  /*2b80*/  MUFU.EX2 R81, R81 ;  /* 0x0000005100517308 */ /* 0x000fe20000000800 */
[----:B0-----:R-:W-:Y:S02]  /*2b90*/  MOV R79, R87 ;  /* 0x00000057004f7202 */ /* 0x001fe40000000f00 */
[----:B--2---:R-:W-:-:S04]  /*2ba0*/  FMNMX.FTZ R13, R8, R13, !PT ;  /* 0x0000000d080d7209 */ /* 0x004fc80007810000 */
[C---:B------:R-:W-:Y:S01]  /*2bb0*/  FSETP.NEU.FTZ.AND P1, PT, R13.reuse, -INF , PT ;  /* 0xff8000000d00780b */ /* 0x040fe20003f3d000 */
[----:B------:R-:W-:Y:S01]  /*2bc0*/  FMUL.FTZ R6, R13, R10 ;  /* 0x0000000a0d067220 */ /* 0x000fe20000410000 */
[----:B------:R-:W0:Y:S01]  /*2bd0*/  MUFU.EX2 R28, R83 ;  /* 0x00000053001c7308 */ /* 0x000e220000000800 */
[----:B---3--:R-:W-:-:S03]  /*2be0*/  F2FP.BF16.F32.PACK_AB R147, R26, R77 ;  /* 0x0000004d1a93723e */ /* 0x008fc600000010ff */
[----:B------:R-:W-:-:S04]  /*2bf0*/  FSEL R6, R6, RZ, P1 ;  /* 0x000000ff06067208 */ /* 0x000fc80000800000 */
[----:B------:R-:W-:Y:S01]  /*2c00*/  MUFU.EX2 R85, R85 ;  /* 0x0000005500557308 */ /* 0x000fe20000000800 */
[-CC-:B------:R-:W-:Y:S01]  /*2c10*/  FFMA.FTZ R7, R7, R10.reuse, -R6.reuse ;  /* 0x0000000a07077223 */ /* 0x180fe20000010806 */
[-CC-:B------:R-:W-:Y:S01]  /*2c20*/  FFMA.FTZ R25, R25, R10.reuse, -R6.reuse ;  /* 0x0000000a19197223 */ /* 0x180fe20000010806 */
[-CC-:B------:R-:W-:Y:S01]  /*2c30*/  FFMA.FTZ R15, R15, R10.reuse, -R6.reuse ;  /* 0x0000000a0f0f7223 */ /* 0x180fe20000010806 */
[-CC-:B------:R-:W-:Y:S01]  /*2c40*/  FFMA.FTZ R29, R29, R10.reuse, -R6.reuse ;  /* 0x0000000a1d1d7223 */ /* 0x180fe20000010806 */
[-CC-:B------:R-:W-:Y:S01]  /*2c50*/  FFMA.FTZ R19, R19, R10.reuse, -R6.reuse ;  /* 0x0000000a13137223 */ /* 0x180fe20000010806 */
[-CC-:B------:R-:W-:Y:S01]  /*2c60*/  FFMA.FTZ R33, R33, R10.reuse, -R6.reuse ;  /* 0x0000000a21217223 */ /* 0x180fe20000010806 */
[-CC-:B------:R-:W-:Y:S01]  /*2c70*/  FFMA.FTZ R21, R21, R10.reuse, -R6.reuse ;  /* 0x0000000a15157223 */ /* 0x180fe20000010806 */
        /* <DEDUP_REMOVED lines=8> */
[----:B------:R1:W2:Y:S01]  /*2d00*/  MUFU.EX2 R136, R25 ;  /* 0x0000001900887308 */ /* 0x0002a20000000800 */
[-CC-:B------:R-:W-:Y:S01]  /*2d10*/  FFMA.FTZ R55, R55, R10.reuse, -R6.reuse ;  /* 0x0000000a37377223 */ /* 0x180fe20000010806 */
[-CC-:B------:R-:W-:Y:S01]  /*2d20*/  FFMA.FTZ R53, R53, R10.reuse, -R6.reuse ;  /* 0x0000000a35357223 */ /* 0x180fe20000010806 */
[-CC-:B------:R-:W-:Y:S01]  /*2d30*/  FFMA.FTZ R59, R59, R10.reuse, -R6.reuse ;  /* 0x0000000a3b3b7223 */ /* 0x180fe20000010806 */
[-CC-:B------:R-:W-:Y:S01]  /*2d40*/  FFMA.FTZ R57, R57, R10.reuse, -R6.reuse ;  /* 0x0000000a39397223 */ /* 0x180fe20000010806 */
[-CC-:B------:R-:W-:Y:S01]  /*2d50*/  FFMA.FTZ R3, R3, R10.reuse, -R6.reuse ;  /* 0x0000000a03037223 */ /* 0x180fe20000010806 */
[-CC-:B------:R-:W-:Y:S01]  /*2d60*/  FFMA.FTZ R61, R61, R10.reuse, -R6.reuse ;  /* 0x0000000a3d3d7223 */ /* 0x180fe20000010806 */
[-C--:B------:R-:W-:Y:S01]  /*2d70*/  FFMA.FTZ R9, R9, R10.reuse, -R6 ;  /* 0x0000000a09097223 */ /* 0x080fe20000010806 */
[----:B------:R-:W3:Y:S01]  /*2d80*/  MUFU.EX2 R15, R15 ;  /* 0x0000000f000f7308 */ /* 0x000ee20000000800 */
[----:B-1----:R-:W-:Y:S01]  /*2d90*/  FADD.FTZ R25, R139, R36 ;  /* 0x000000248b197221 */ /* 0x002fe20000010000 */
[-CC-:B------:R-:W-:Y:S01]  /*2da0*/  FFMA.FTZ R65, R65, R10.reuse, -R6.reuse ;  /* 0x0000000a41417223 */ /* 0x180fe20000010806 */
[-CC-:B------:R-:W-:Y:S01]  /*2db0*/  FFMA.FTZ R23, R23, R10.reuse, -R6.reuse ;  /* 0x0000000a17177223 */ /* 0x180fe20000010806 */
[----:B------:R-:W-:Y:S01]  /*2dc0*/  FFMA.FTZ R69, R69, R10, -R6 ;  /* 0x0000000a45457223 */ /* 0x000fe20000010806 */
[----:B------:R-:W-:Y:S01]  /*2dd0*/  FADD.FTZ R36, R18, R25 ;  /* 0x0000001912247221 */ /* 0x000fe20000010000 */
[----:B0-----:R-:W-:Y:S01]  /*2de0*/  F2FP.BF16.F32.PACK_AB R149, R28, R81 ;  /* 0x000000511c95723e */ /* 0x001fe200000010ff */
[----:B------:R-:W-:Y:S01]  /*2df0*/  IMAD.MOV.U32 R83, RZ, RZ, R87 ;  /* 0x000000ffff537224 */ /* 0x000fe200078e0057 */
[----:B------:R0:W1:Y:S01]  /*2e00*/  MUFU.EX2 R138, R29 ;  /* 0x0000001d008a7308 */ /* 0x0000620000000800 */
[----:B------:R-:W-:Y:S01]  /*2e10*/  FADD.FTZ R25, R141, R36 ;  /* 0x000000248d197221 */ /* 0x000fe20000010000 */
[----:B--2---:R-:W-:Y:S01]  /*2e20*/  FADD.FTZ R36, R7, R136 ;  /* 0x0000008807247221 */ /* 0x004fe20000010000 */
[----:B------:R-:W-:-:S02]  /*2e30*/  F2FP.BF16.F32.PACK_AB R136, R136, R7 ;  /* 0x000000078888723e */ /* 0x000fc400000010ff */
[----:B------:R-:W-:Y:S01]  /*2e40*/  FADD.FTZ R38, R20, R25 ;  /* 0x0000001914267221 */ /* 0x000fe20000010000 */
[----:B------:R-:W-:Y:S02]  /*2e50*/  F2FP.BF16.F32.PACK_AB R139, R18, R139 ;  /* 0x0000008b128b723e */ /* 0x000fe400000010ff */
[----:B------:R-:W2:Y:S01]  /*2e60*/  MUFU.EX2 R19, R19 ;  /* 0x0000001300137308 */ /* 0x000ea20000000800 */
[----:B---3--:R-:W-:Y:S01]  /*2e70*/  FADD.FTZ R25, R15, R36 ;  /* 0x000000240f197221 */ /* 0x008fe20000010000 */
[----:B------:R-:W-:Y:S01]  /*2e80*/  FADD.FTZ R27, R143, R38 ;  /* 0x000000268f1b7221 */ /* 0x000fe20000010000 */
[----:B------:R-:W-:Y:S01]  /*2e90*/  F2FP.BF16.F32.PACK_AB R141, R20, R141 ;  /* 0x0000008d148d723e */ /* 0x000fe200000010ff */
[----:B0-----:R-:W-:Y:S01]  /*2ea0*/  IMAD.MOV.U32 R29, RZ, RZ, R87 ;  /* 0x000000ffff1d7224 */ /* 0x001fe200078e0057 */
[C---:B------:R-:W-:Y:S01]  /*2eb0*/  F2FP.BF16.F32.PACK_AB R143, R22.reuse, R143 ;  /* 0x0000008f168f723e */ /* 0x040fe200000010ff */
[----:B------:R-:W-:Y:S02]  /*2ec0*/  FADD.FTZ R38, R22, R27 ;  /* 0x0000001b16267221 */ /* 0x000fe40000010000 */
[----:B------:R0:W3:Y:S01]  /*2ed0*/  MUFU.EX2 R140, R33 ;  /* 0x00000021008c7308 */ /* 0x0000e20000000800 */
[C---:B-1----:R-:W-:Y:S01]  /*2ee0*/  FADD.FTZ R36, R138.reuse, R25 ;  /* 0x000000198a247221 */ /* 0x042fe20000010000 */
[----:B------:R-:W-:Y:S01]  /*2ef0*/  FADD.FTZ R27, R73, R38 ;  /* 0x00000026491b7221 */ /* 0x000fe20000010000 */
[----:B------:R-:W-:Y:S01]  /*2f00*/  F2FP.BF16.F32.PACK_AB R138, R138, R15 ;  /* 0x0000000f8a8a723e */ /* 0x000fe200000010ff */
[----:B------:R-:W-:Y:S01]  /*2f10*/  VIADD R15, R17, 0xfffffffe ;  /* 0xfffffffe110f7836 */ /* 0x000fe20000000000 */
[----:B------:R-:W-:Y:S01]  /*2f20*/  MOV R73, R87 ;  /* 0x0000005700497202 */ /* 0x000fe20000000f00 */
[----:B------:R-:W-:Y:S01]  /*2f30*/  FADD.FTZ R38, R24, R27 ;  /* 0x0000001b18267221 */ /* 0x000fe20000010000 */
[--C-:B------:R-:W-:Y:S01]  /*2f40*/  IMAD.MOV.U32 R24, RZ, RZ, R87.reuse ;  /* 0x000000ffff187224 */ /* 0x100fe200078e0057 */
[----:B------:R-:W1:Y:S01]  /*2f50*/  MUFU.EX2 R21, R21 ;  /* 0x0000001500157308 */ /* 0x000e620000000800 */
[----:B--2---:R-:W-:Y:S01]  /*2f60*/  FADD.FTZ R25, R19, R36 ;  /* 0x0000002413197221 */ /* 0x004fe20000010000 */
[----:B------:R-:W-:Y:S01]  /*2f70*/  FADD.FTZ R27, R77, R38 ;  /* 0x000000264d1b7221 */ /* 0x000fe20000010000 */
[----:B------:R-:W-:Y:S01]  /*2f80*/  ISETP.GE.AND P1, PT, R15, R16, PT ;  /* 0x000000100f00720c */ /* 0x000fe20003f26270 */
[----:B------:R-:W-:-:S02]  /*2f90*/  IMAD.MOV.U32 R77, RZ, RZ, R87 ;  /* 0x000000ffff4d7224 */ /* 0x000fc400078e0057 */
[----:B------:R-:W-:Y:S01]  /*2fa0*/  FADD.FTZ R38, R26, R27 ;  /* 0x0000001b1a267221 */ /* 0x000fe20000010000 */
[----:B0-----:R-:W-:Y:S01]  /*2fb0*/  IMAD.MOV.U32 R33, RZ, RZ, R87 ;  /* 0x000000ffff217224 */ /* 0x001fe200078e0057 */
[----:B------:R0:W2:Y:S01]  /*2fc0*/  MUFU.EX2 R142, R37 ;  /* 0x00000025008e7308 */ /* 0x0000a20000000800 */
[C---:B---3--:R-:W-:Y:S01]  /*2fd0*/  FADD.FTZ R36, R140.reuse, R25 ;  /* 0x000000198c247221 */ /* 0x048fe20000010000 */
[----:B------:R-:W-:Y:S01]  /*2fe0*/  FADD.FTZ R27, R81, R38 ;  /* 0x00000026511b7221 */ /* 0x000fe20000010000 */
[----:B------:R-:W-:Y:S01]  /*2ff0*/  F2FP.BF16.F32.PACK_AB R140, R140, R19 ;  /* 0x000000138c8c723e */ /* 0x000fe200000010ff */
[----:B------:R-:W-:Y:S02]  /*3000*/  IMAD.MOV.U32 R81, RZ, RZ, R87 ;  /* 0x000000ffff517224 */ /* 0x000fe400078e0057 */
[----:B------:R-:W-:Y:S01]  /*3010*/  FADD.FTZ R38, R28, R27 ;  /* 0x0000001b1c267221 */ /* 0x000fe20000010000 */
[-C--:B------:R-:W-:Y:S01]  /*3020*/  MOV R28, R87.reuse ;  /* 0x00000057001c7202 */ /* 0x080fe20000000f00 */
[----:B------:R-:W3:Y:S01]  /*3030*/  MUFU.EX2 R43, R43 ;  /* 0x0000002b002b7308 */ /* 0x000ee20000000800 */
[----:B-1----:R-:W-:Y:S01]  /*3040*/  FADD.FTZ R25, R21, R36 ;  /* 0x0000002415197221 */ /* 0x002fe20000010000 */
[----:B------:R-:W-:Y:S01]  /*3050*/  FADD.FTZ R27, R85, R38 ;  /* 0x00000026551b7221 */ /* 0x000fe20000010000 */
[----:B0-----:R-:W-:Y:S01]  /*3060*/  MOV R37, R87 ;  /* 0x0000005700257202 */ /* 0x001fe20000000f00 */
[----:B------:R-:W-:-:S04]  /*3070*/  IMAD.MOV.U32 R26, RZ, RZ, R87 ;  /* 0x000000ffff1a7224 */ /* 0x000fc800078e0057 */
[----:B------:R0:W1:Y:S01]  /*3080*/  MUFU.EX2 R144, R41 ;  /* 0x0000002900907308 */ /* 0x0000620000000800 */
[C---:B--2---:R-:W-:Y:S01]  /*3090*/  FADD.FTZ R36, R142.reuse, R25 ;  /* 0x000000198e247221 */ /* 0x044fe20000010000 */
[----:B------:R-:W-:-:S06]  /*30a0*/  F2FP.BF16.F32.PACK_AB R142, R142, R21 ;  /* 0x000000158e8e723e */ /* 0x000fcc00000010ff */
[----:B------:R-:W2:Y:S01]  /*30b0*/  MUFU.EX2 R47, R47 ;  /* 0x0000002f002f7308 */ /* 0x000ea20000000800 */
[----:B---3--:R-:W-:Y:S01]  /*30c0*/  FADD.FTZ R25, R43, R36 ;  /* 0x000000242b197221 */ /* 0x008fe20000010000 */
[----:B0-----:R-:W-:-:S06]  /*30d0*/  IMAD.MOV.U32 R41, RZ, RZ, R87 ;  /* 0x000000ffff297224 */ /* 0x001fcc00078e0057 */
[----:B------:R0:W3:Y:S01]  /*30e0*/  MUFU.EX2 R146, R45 ;  /* 0x0000002d00927308 */ /* 0x0000e20000000800 */
[C---:B-1----:R-:W-:Y:S01]  /*30f0*/  FADD.FTZ R36, R144.reuse, R25 ;  /* 0x0000001990247221 */ /* 0x042fe20000010000 */
[----:B------:R-:W-:Y:S02]  /*3100*/  F2FP.BF16.F32.PACK_AB R144, R144, R43 ;  /* 0x0000002b9090723e */ /* 0x000fe400000010ff */
[----:B------:R-:W-:-:S04]  /*3110*/  MOV R43, R87 ;  /* 0x00000057002b7202 */ /* 0x000fc80000000f00 */
[----:B------:R-:W1:Y:S01]  /*3120*/  MUFU.EX2 R51, R51 ;  /* 0x0000003300337308 */ /* 0x000e620000000800 */
[----:B--2---:R-:W-:Y:S01]  /*3130*/  FADD.FTZ R25, R47, R36 ;  /* 0x000000242f197221 */ /* 0x004fe20000010000 */
[----:B0-----:R-:W-:-:S06]  /*3140*/  IMAD.MOV.U32 R45, RZ, RZ, R87 ;  /* 0x000000ffff2d7224 */ /* 0x001fcc00078e0057 */
[----:B------:R-:W0:Y:S01]  /*3150*/  MUFU.EX2 R30, R89 ;  /* 0x00000059001e7308 */ /* 0x000e220000000800 */
[C---:B---3--:R-:W-:Y:S01]  /*3160*/  FADD.FTZ R36, R146.reuse, R25 ;  /* 0x0000001992247221 */ /* 0x048fe20000010000 */
[----:B------:R-:W-:Y:S01]  /*3170*/  F2FP.BF16.F32.PACK_AB R146, R146, R47 ;  /* 0x0000002f9292723e */ /* 0x000fe200000010ff */
[----:B------:R-:W-:-:S05]  /*3180*/  IMAD.MOV.U32 R47, RZ, RZ, R87 ;  /* 0x000000ffff2f7224 */ /* 0x000fca00078e0057 */
[----:B------:R2:W3:Y:S01]  /*3190*/  MUFU.EX2 R148, R49 ;  /* 0x0000003100947308 */ /* 0x0004e20000000800 */
[----:B-1----:R-:W-:Y:S01]  /*31a0*/  FADD.FTZ R25, R51, R36 ;  /* 0x0000002433197221 */ /* 0x002fe20000010000 */
[----:B------:R-:W-:-:S06]  /*31b0*/  IMAD.MOV.U32 R36, RZ, RZ, R87 ;  /* 0x000000ffff247224 */ /* 0x000fcc00078e0057 */
[----:B------:R-:W1:Y:S01]  /*31c0*/  MUFU.EX2 R91, R91 ;  /* 0x0000005b005b7308 */ /* 0x000e620000000800 */
[C---:B0-----:R-:W-:Y:S01]  /*31d0*/  FADD.FTZ R38, R30.reuse, R27 ;  /* 0x0000001b1e267221 */ /* 0x041fe20000010000 */
[----:B------:R-:W-:Y:S01]  /*31e0*/  F2FP.BF16.F32.PACK_AB R151, R30, R85 ;  /* 0x000000551e97723e */ /* 0x000fe200000010ff */
[----:B------:R-:W-:Y:S01]  /*31f0*/  IMAD.MOV.U32 R30, RZ, RZ, R87 ;  /* 0x000000ffff1e7224 */ /* 0x000fe200078e0057 */
[-C--:B------:R-:W-:Y:S02]  /*3200*/  MOV R85, R87.reuse ;  /* 0x0000005700557202 */ /* 0x080fe40000000f00 */
[----:B--2---:R-:W-:Y:S02]  /*3210*/  MOV R49, R87 ;  /* 0x0000005700317202 */ /* 0x004fe40000000f00 */
[----:B------:R-:W0:Y:S01]  /*3220*/  MUFU.EX2 R55, R55 ;  /* 0x0000003700377308 */ /* 0x000e220000000800 */
[C---:B---3--:R-:W-:Y:S01]  /*3230*/  FADD.FTZ R6, R148.reuse, R25 ;  /* 0x0000001994067221 */ /* 0x048fe20000010000 */
[----:B------:R-:W-:Y:S01]  /*3240*/  F2FP.BF16.F32.PACK_AB R148, R148, R51 ;  /* 0x000000339494723e */ /* 0x000fe200000010ff */
[----:B------:R-:W-:-:S05]  /*3250*/  IMAD.MOV.U32 R51, RZ, RZ, R87 ;  /* 0x000000ffff337224 */ /* 0x000fca00078e0057 */
[----:B------:R-:W2:Y:S01]  /*3260*/  MUFU.EX2 R32, R93 ;  /* 0x0000005d00207308 */ /* 0x000ea20000000800 */
[----:B-1----:R-:W-:Y:S01]  /*3270*/  FADD.FTZ R27, R91, R38 ;  /* 0x000000265b1b7221 */ /* 0x002fe20000010000 */
[----:B------:R-:W-:-:S06]  /*3280*/  IMAD.MOV.U32 R38, RZ, RZ, R87 ;  /* 0x000000ffff267224 */ /* 0x000fcc00078e0057 */
[----:B------:R1:W3:Y:S01]  /*3290*/  MUFU.EX2 R150, R53 ;  /* 0x0000003500967308 */ /* 0x0002e20000000800 */
[----:B0-----:R-:W-:-:S07]  /*32a0*/  FADD.FTZ R25, R55, R6 ;  /* 0x0000000637197221 */ /* 0x001fce0000010000 */
[----:B------:R-:W0:Y:S01]  /*32b0*/  MUFU.EX2 R95, R95 ;  /* 0x0000005f005f7308 */ /* 0x000e220000000800 */
[C---:B--2---:R-:W-:Y:S01]  /*32c0*/  FADD.FTZ R14, R32.reuse, R27 ;  /* 0x0000001b200e7221 */ /* 0x044fe20000010000 */
[----:B------:R-:W-:Y:S01]  /*32d0*/  F2FP.BF16.F32.PACK_AB R153, R32, R91 ;  /* 0x0000005b2099723e */ /* 0x000fe200000010ff */
[--C-:B-1----:R-:W-:Y:S02]  /*32e0*/  IMAD.MOV.U32 R53, RZ, RZ, R87.reuse ;  /* 0x000000ffff357224 */ /* 0x102fe400078e0057 */
[----:B------:R-:W-:-:S03]  /*32f0*/  IMAD.MOV.U32 R32, RZ, RZ, R87 ;  /* 0x000000ffff207224 */ /* 0x000fc600078e0057 */
[----:B------:R-:W1:Y:S01]  /*3300*/  MUFU.EX2 R59, R59 ;  /* 0x0000003b003b7308 */ /* 0x000e620000000800 */
[C---:B---3--:R-:W-:Y:S01]  /*3310*/  FADD.FTZ R6, R150.reuse, R25 ;  /* 0x0000001996067221 */ /* 0x048fe20000010000 */
[----:B------:R-:W-:Y:S02]  /*3320*/  F2FP.BF16.F32.PACK_AB R150, R150, R55 ;  /* 0x000000379696723e */ /* 0x000fe400000010ff */
[----:B------:R-:W-:-:S04]  /*3330*/  MOV R55, R87 ;  /* 0x0000005700377202 */ /* 0x000fc80000000f00 */
[----:B------:R2:W3:Y:S01]  /*3340*/  MUFU.EX2 R34, R63 ;  /* 0x0000003f00227308 */ /* 0x0004e20000000800 */
[----:B0-----:R-:W-:-:S07]  /*3350*/  FADD.FTZ R27, R95, R14 ;  /* 0x0000000e5f1b7221 */ /* 0x001fce0000010000 */
[----:B------:R0:W4:Y:S01]  /*3360*/  MUFU.EX2 R152, R57 ;  /* 0x0000003900987308 */ /* 0x0001220000000800 */
[----:B-1----:R-:W-:Y:S01]  /*3370*/  FADD.FTZ R25, R59, R6 ;  /* 0x000000063b197221 */ /* 0x002fe20000010000 */
[----:B--2---:R-:W-:-:S06]  /*3380*/  IMAD.MOV.U32 R63, RZ, RZ, R87 ;  /* 0x000000ffff3f7224 */ /* 0x004fcc00078e0057 */
[----:B------:R-:W1:Y:S01]  /*3390*/  MUFU.EX2 R97, R97 ;  /* 0x0000006100617308 */ /* 0x000e620000000800 */
[C---:B---3--:R-:W-:Y:S01]  /*33a0*/  FADD.FTZ R14, R34.reuse, R27 ;  /* 0x0000001b220e7221 */ /* 0x048fe20000010000 */
[----:B------:R-:W-:Y:S01]  /*33b0*/  F2FP.BF16.F32.PACK_AB R155, R34, R95 ;  /* 0x0000005f229b723e */ /* 0x000fe200000010ff */
[----:B0-----:R-:W-:Y:S01]  /*33c0*/  IMAD.MOV.U32 R57, RZ, RZ, R87 ;  /* 0x000000ffff397224 */ /* 0x001fe200078e0057 */
[----:B------:R-:W-:-:S04]  /*33d0*/  MOV R34, R87 ;  /* 0x0000005700227202 */ /* 0x000fc80000000f00 */
[----:B------:R-:W0:Y:S01]  /*33e0*/  MUFU.EX2 R3, R3 ;  /* 0x0000000300037308 */ /* 0x000e220000000800 */
[C---:B----4-:R-:W-:Y:S01]  /*33f0*/  FADD.FTZ R6, R152.reuse, R25 ;  /* 0x0000001998067221 */ /* 0x050fe20000010000 */
[----:B------:R-:W-:Y:S01]  /*3400*/  F2FP.BF16.F32.PACK_AB R152, R152, R59 ;  /* 0x0000003b9898723e */ /* 0x000fe200000010ff */
[----:B------:R-:W-:-:S05]  /*3410*/  IMAD.MOV.U32 R59, RZ, RZ, R87 ;  /* 0x000000ffff3b7224 */ /* 0x000fca00078e0057 */
[----:B------:R2:W3:Y:S01]  /*3420*/  MUFU.EX2 R8, R67 ;  /* 0x0000004300087308 */ /* 0x0004e20000000800 */
[----:B-1----:R-:W-:-:S07]  /*3430*/  FADD.FTZ R27, R97, R14 ;  /* 0x0000000e611b7221 */ /* 0x002fce0000010000 */
[----:B------:R1:W4:Y:S01]  /*3440*/  MUFU.EX2 R154, R61 ;  /* 0x0000003d009a7308 */ /* 0x0003220000000800 */
[----:B0-----:R-:W-:Y:S01]  /*3450*/  FADD.FTZ R25, R3, R6 ;  /* 0x0000000603197221 */ /* 0x001fe20000010000 */
[----:B--2---:R-:W-:-:S06]  /*3460*/  MOV R67, R87 ;  /* 0x0000005700437202 */ /* 0x004fcc0000000f00 */
[----:B------:R-:W0:Y:S01]  /*3470*/  MUFU.EX2 R9, R9 ;  /* 0x0000000900097308 */ /* 0x000e220000000800 */
[C---:B---3--:R-:W-:Y:S01]  /*3480*/  FADD.FTZ R14, R8.reuse, R27 ;  /* 0x0000001b080e7221 */ /* 0x048fe20000010000 */
[----:B------:R-:W-:Y:S02]  /*3490*/  F2FP.BF16.F32.PACK_AB R157, R8, R97 ;  /* 0x00000061089d723e */ /* 0x000fe400000010ff */
[----:B-1----:R-:W-:-:S04]  /*34a0*/  MOV R61, R87 ;  /* 0x00000057003d7202 */ /* 0x002fc80000000f00 */
[----:B------:R1:W2:Y:S01]  /*34b0*/  MUFU.EX2 R156, R65 ;  /* 0x00000041009c7308 */ /* 0x0002a20000000800 */
[C---:B----4-:R-:W-:Y:S01]  /*34c0*/  FADD.FTZ R8, R154.reuse, R25 ;  /* 0x000000199a087221 */ /* 0x050fe20000010000 */
[----:B------:R-:W-:Y:S02]  /*34d0*/  F2FP.BF16.F32.PACK_AB R154, R154, R3 ;  /* 0x000000039a9a723e */ /* 0x000fe400000010ff */
[----:B------:R-:W-:-:S04]  /*34e0*/  MOV R25, R87 ;  /* 0x0000005700197202 */ /* 0x000fc80000000f00 */
[----:B------:R-:W3:Y:S01]  /*34f0*/  MUFU.EX2 R99, R99 ;  /* 0x0000006300637308 */ /* 0x000ee20000000800 */
[----:B0-----:R-:W-:Y:S01]  /*3500*/  FADD.FTZ R7, R9, R8 ;  /* 0x0000000809077221 */ /* 0x001fe20000010000 */
[----:B-1----:R-:W-:-:S06]  /*3510*/  IMAD.MOV.U32 R65, RZ, RZ, R87 ;  /* 0x000000ffff417224 */ /* 0x002fcc00078e0057 */
[----:B------:R-:W0:Y:S01]  /*3520*/  MUFU.EX2 R23, R23 ;  /* 0x0000001700177308 */ /* 0x000e220000000800 */
[C---:B--2---:R-:W-:Y:S01]  /*3530*/  FADD.FTZ R8, R156.reuse, R7 ;  /* 0x000000079c087221 */ /* 0x044fe20000010000 */
[----:B------:R-:W-:Y:S01]  /*3540*/  F2FP.BF16.F32.PACK_AB R156, R156, R9 ;  /* 0x000000099c9c723e */ /* 0x000fe200000010ff */
[----:B------:R-:W-:-:S05]  /*3550*/  IMAD.MOV.U32 R9, RZ, RZ, 0x3f800000 ;  /* 0x3f800000ff097424 */ /* 0x000fca00078e00ff */
[----:B------:R-:W1:Y:S01]  /*3560*/  MUFU.EX2 R12, R12 ;  /* 0x0000000c000c7308 */ /* 0x000e620000000800 */
[----:B---3--:R-:W-:-:S07]  /*3570*/  FADD.FTZ R27, R99, R14 ;  /* 0x0000000e631b7221 */ /* 0x008fce0000010000 */
[----:B------:R2:W3:Y:S01]  /*3580*/  MUFU.EX2 R158, R69 ;  /* 0x00000045009e7308 */ /* 0x0004e20000000800 */
[----:B0-----:R-:W-:Y:S01]  /*3590*/  FADD.FTZ R7, R23, R8 ;  /* 0x0000000817077221 */ /* 0x001fe20000010000 */
[----:B------:R-:W-:Y:S01]  /*35a0*/  MOV R8, 0x3f800000 ;  /* 0x3f80000000087802 */ /* 0x000fe20000000f00 */
[C---:B-1----:R-:W-:Y:S01]  /*35b0*/  FADD.FTZ R6, R12.reuse, R27 ;  /* 0x0000001b0c067221 */ /* 0x042fe20000010000 */
[----:B------:R-:W-:Y:S01]  /*35c0*/  F2FP.BF16.F32.PACK_AB R159, R12, R99 ;  /* 0x000000630c9f723e */ /* 0x000fe200000010ff */
[--C-:B--2---:R-:W-:Y:S02]  /*35d0*/  IMAD.MOV.U32 R69, RZ, RZ, R87.reuse ;  /* 0x000000ffff457224 */ /* 0x104fe400078e0057 */
[----:B------:R-:W-:Y:S02]  /*35e0*/  IMAD.MOV.U32 R27, RZ, RZ, R87 ;  /* 0x000000ffff1b7224 */ /* 0x000fe400078e0057 */
[C---:B---3--:R-:W-:Y:S01]  /*35f0*/  FADD.FTZ R3, R158.reuse, R7 ;  /* 0x000000079e037221 */ /* 0x048fe20000010000 */
[----:B------:R-:W-:Y:S01]  /*3600*/  F2FP.BF16.F32.PACK_AB R158, R158, R23 ;  /* 0x000000179e9e723e */ /* 0x000fe200000010ff */
[----:B------:R-:W-:Y:S01]  /*3610*/  IMAD.MOV.U32 R7, RZ, RZ, RZ ;  /* 0x000000ffff077224 */ /* 0x000fe200078e00ff */
[----:B------:R-:W-:Y:S06]  /*3620*/  @!P1 BRA `(.L_x_18) ;  /* 0x0000002400089947 */ /* 0x000fec0003800000 */
[----:B------:R-:W-:Y:S01]  /*3630*/  IMAD.MOV.U32 R14, RZ, RZ, R11 ;  /* 0x000000ffff0e7224 */ /* 0x000fe200078e000b */
[----:B------:R-:W-:Y:S01]  /*3640*/  MOV R12, R13 ;  /* 0x0000000d000c7202 */ /* 0x000fe20000000f00 */
[----:B------:R-:W-:Y:S01]  /*3650*/  IMAD.MOV.U32 R17, RZ, RZ, RZ ;  /* 0x000000ffff117224 */ /* 0x000fe200078e00ff */
[----:B------:R-:W-:Y:S01]  /*3660*/  CS2R R86, SRZ ;  /* 0x0000000000567805 */ /* 0x000fe2000001ff00 */
[----:B------:R-:W-:Y:S01]  /*3670*/  IMAD.MOV.U32 R9, RZ, RZ, 0x3f800000 ;  /* 0x3f800000ff097424 */ /* 0x000fe200078e00ff */
        /* <DEDUP_REMOVED lines=30> */
[----:B------:R-:W-:Y:S01]  /*3860*/  CS2R R24, SRZ ;  /* 0x0000000000187805 */ /* 0x000fe2000001ff00 */
[----:B------:R-:W-:Y:S01]  /*3870*/  UMOV UR56, URZ ;  /* 0x0000003f00387c82 */ /* 0x000fe20008000000 */
[----:B------:R-:W-:-:S05]  /*3880*/  ULDC UR60, c[0x0][0x9d8] ;  /* 0x00027600003c7ab9 */ /* 0x000fca0000000800 */
.L_x_29:
[----:B------:R-:W-:-:S04]  /*3890*/  UISETP.NE.AND UP0, UPT, UR56, 0x1, UPT ;  /* 0x000000013800788c */ /* 0x000fc8000bf05270 */
[----:B------:R-:W-:-:S06]  /*38a0*/  USEL UR4, URZ, 0x1, UP0 ;  /* 0x000000013f047887 */ /* 0x000fcc0008000000 */
[----:B------:R-:W-:Y:S01]  /*38b0*/  LOP3.LUT R7, R17, UR4, RZ, 0x3c, !PT ;  /* 0x0000000411077c12 */ /* 0x000fe2000f8e3cff */
[----:B------:R-:W-:Y:S06]  /*38c0*/  @!P0 BRA `(.L_x_19) ;  /* 0x0000000000048947 */ /* 0x000fec0003800000 */
[----:B------:R-:W-:Y:S01]  /*38d0*/  BPT.TRAP 0x1 ;  /* 0x000000040000795c */ /* 0x000fe20000300000 */
.L_x_19:
[----:B------:R-:W-:Y:S01]  /*38e0*/  UIADD3 UR4, UR56, 0x1, URZ ;  /* 0x0000000138047890 */ /* 0x000fe2000fffe03f */
[----:B------:R-:W-:-:S03]  /*38f0*/  SHF.L.U32 R10, R7, 0x1f, RZ ;  /* 0x0000001f070a7819 */ /* 0x000fc600000006ff */
[----:B------:R-:W-:-:S04]  /*3900*/  UISETP.NE.AND UP0, UPT, UR4, 0x2, UPT ;  /* 0x000000020400788c */ /* 0x000fc8000bf05270 */
[----:B------:R-:W-:-:S04]  /*3910*/  USEL UR4, UR4, URZ, UP0 ;  /* 0x0000003f04047287 */ /* 0x000fc80008000000 */
[----:B------:R-:W-:Y:S02]  /*3920*/  ULEA UR59, UR4, UR37, 0x3 ;  /* 0x00000025043b7291 */ /* 0x000fe4000f8e183f */
[----:B------:R-:W-:-:S07]  /*3930*/  MOV R0, UR4 ;  /* 0x0000000400007c02 */ /* 0x000fce0008000f00 */
[----:B------:R0:W1:Y:S01]  /*3940*/  SYNCS.PHASECHK.TRANS64.TRYWAIT P1, [UR59+0x2a830], R10 ;  /* 0x02a8300aff0075a7 */ /* 0x000062000802017b */
[----:B------:R-:W-:Y:S05]  /*3950*/  @!P0 BRA `(.L_x_20) ;  /* 0x0000000000048947 */ /* 0x000fea0003800000 */
[----:B------:R-:W-:Y:S01]  /*3960*/  BPT.TRAP 0x1 ;  /* 0x000000040000795c */ /* 0x000fe20000300000 */
.L_x_20:
[----:B-1----:R-:W-:Y:S05]  /*3970*/  @P1 BRA `(.L_x_21) ;  /* 0x0000000000081947 */ /* 0x002fea0003800000 */
[----:B------:R-:W1:Y:S02]  /*3980*/  SYNCS.PHASECHK.TRANS64.TRYWAIT P1, [UR59+0x2a830], R10 ;  /* 0x02a8300aff0075a7 */ /* 0x000e64000802017b */
[----:B-1----:R-:W-:Y:S05]  /*3990*/  @!P1 BRA `(.L_x_22) ;  /* 0x00000080000c9947 */ /* 0x002fea0003800000 */
.L_x_21:
[----:B------:R-:W-:Y:S01]  /*39a0*/  R2UR UR6, R0 ;  /* 0x00000000000672ca */ /* 0x000fe200000e0000 */
[----:B------:R-:W-:Y:S01]  /*39b0*/  WARPGROUP.ARRIVE ;  /* 0x00000000000079c5 */ /* 0x000fe20000000000 */
[----:B------:R-:W-:Y:S01]  /*39c0*/  R2UR UR4, R4 ;  /* 0x00000000040472ca */ /* 0x000fe200000e0000 */
[----:B------:R-:W-:Y:S01]  /*39d0*/  UMOV UR7, 0x40000040 ;  /* 0x4000004000077882 */ /* 0x000fe20000000000 */
[----:B------:R-:W-:Y:S01]  /*39e0*/  R2UR UR5, R5 ;  /* 0x00000000050572ca */ /* 0x000fe200000e0000 */
[----:B------:R-:W-:Y:S01]  /*39f0*/  UMOV UR11, 0x40000040 ;  /* 0x40000040000b7882 */ /* 0x000fe20000000000 */
[----:B------:R-:W-:Y:S01]  /*3a00*/  UMOV UR15, 0x40000040 ;  /* 0x40000040000f7882 */ /* 0x000fe20000000000 */
[----:B------:R-:W-:Y:S01]  /*3a10*/  UMOV UR19, 0x40000040 ;  /* 0x4000004000137882 */ /* 0x000fe20000000000 */
[----:B------:R-:W-:Y:S01]  /*3a20*/  UMOV UR23, 0x40000040 ;  /* 0x4000004000177882 */ /* 0x000fe20000000000 */
[----:B------:R-:W-:Y:S01]  /*3a30*/  UMOV UR27, 0x40000040 ;  /* 0x40000040001b7882 */ /* 0x000fe20000000000 */
[----:B------:R-:W-:Y:S01]  /*3a40*/  UMOV UR31, 0x40000040 ;  /* 0x40000040001f7882 */ /* 0x000fe20000000000 */
[----:B------:R-:W-:Y:S01]  /*3a50*/  UMOV UR35, 0x40000040 ;  /* 0x4000004000237882 */ /* 0x000fe20000000000 */
[----:B------:R-:W-:Y:S01]  /*3a60*/  UMOV UR43, 0x40000040 ;  /* 0x40000040002b7882 */ /* 0x000fe20000000000 */
[----:B------:R-:W-:Y:S01]  /*3a70*/  UIMAD UR6, UR6, 0x900, UR58 ;  /* 0x00000900060678a4 */ /* 0x000fe2000f8e023a */
[-C--:B------:R-:W-:Y:S01]  /*3a80*/  FMUL.FTZ R24, R24, R8.reuse ;  /* 0x0000000818187220 */ /* 0x080fe20000410000 */
[----:B------:R-:W-:Y:S01]  /*3a90*/  UMOV UR47, 0x40000040 ;  /* 0x40000040002f7882 */ /* 0x000fe20000000000 */
[----:B------:R-:W-:Y:S01]  /*3aa0*/  UMOV UR51, 0x40000040 ;  /* 0x4000004000337882 */ /* 0x000fe20000000000 */
[----:B------:R-:W-:Y:S01]  /*3ab0*/  UIADD3 UR10, UR6, 0x2, URZ ;  /* 0x00000002060a7890 */ /* 0x000fe2000fffe03f */
[-C--:B------:R-:W-:Y:S01]  /*3ac0*/  FMUL.FTZ R25, R25, R8.reuse ;  /* 0x0000000819197220 */ /* 0x080fe20000410000 */
[----:B------:R-:W-:Y:S01]  /*3ad0*/  UIADD3 UR14, UR6, 0x4, URZ ;  /* 0x00000004060e7890 */ /* 0x000fe2000fffe03f */
[----:B------:R-:W-:Y:S01]  /*3ae0*/  FMUL.FTZ R28, R28, R8 ;  /* 0x000000081c1c7220 */ /* 0x000fe20000410000 */
[----:B------:R-:W-:-:S02]  /*3af0*/  UIADD3 UR18, UR6, 0x6, URZ ;  /* 0x0000000606127890 */ /* 0x000fc4000fffe03f */
[----:B------:R-:W-:Y:S01]  /*3b00*/  HGMMA.64x96x16.F32.BF16 R88, gdesc[UR4], RZ, !UPT, gsb0 ;  /* 0x01600000045879f0 */ /* 0x000fe2000c0018ff */
[----:B------:R-:W-:Y:S01]  /*3b10*/  UIADD3 UR22, UR6, 0x300, URZ ;  /* 0x0000030006167890 */ /* 0x000fe2000fffe03f */
[-C--:B------:R-:W-:Y:S01]  /*3b20*/  FMUL.FTZ R29, R29, R8.reuse ;  /* 0x000000081d1d7220 */ /* 0x080fe20000410000 */
        /* <DEDUP_REMOVED lines=14> */
[----:B------:R-:W-:Y:S01]  /*3c10*/  UMOV UR55, 0x40000040 ;  /* 0x4000004000377882 */ /* 0x000fe20000000000 */
[-C--:B------:R-:W-:Y:S01]  /*3c20*/  FMUL.FTZ R45, R45, R8.reuse ;  /* 0x000000082d2d7220 */ /* 0x080fe20000410000 */
        /* <DEDUP_REMOVED lines=19> */
[----:B------:R-:W-:Y:S01]  /*3d60*/  FMUL.FTZ R85, R85, R8 ;  /* 0x0000000855557220 */ /* 0x000fe20000410000 */
        /* <DEDUP_REMOVED lines=32> */
[----:B------:R-:W-:-:S02]  /*3f70*/  WARPGROUP.DEPBAR.LE gsb0, 0x0 ;  /* 0x00008000000079c5 */ /* 0x000fc40000010000 */
        /* <DEDUP_REMOVED lines=33> */
[----:B------:R-:W-:Y:S05]  /*4190*/  @!P0 BRA `(.L_x_23) ;  /* 0x0000000000048947 */ /* 0x000fea0003800000 */
[----:B------:R-:W-:Y:S01]  /*41a0*/  BPT.TRAP 0x1 ;  /* 0x000000040000795c */ /* 0x000fe20000300000 */
.L_x_23:
[----:B------:R-:W-:Y:S01]  /*41b0*/  ULEA UR5, UR56, UR37, 0x3 ;  /* 0x0000002538057291 */ /* 0x000fe2000f8e183f */
[----:B------:R-:W-:-:S08]  /*41c0*/  SHF.L.U32 R8, R17, 0x1f, RZ ;  /* 0x0000001f11087819 */ /* 0x000fd000000006ff */
[----:B------:R2:W3:Y:S01]  /*41d0*/  SYNCS.PHASECHK.TRANS64.TRYWAIT P1, [UR5+0x2a850], R8 ;  /* 0x02a85008ff0075a7 */ /* 0x0004e20008020145 */
[----:B------:R-:W-:Y:S05]  /*41e0*/  @!P0 BRA `(.L_x_24) ;  /* 0x0000000000048947 */ /* 0x000fea0003800000 */
[----:B------:R-:W-:Y:S01]  /*41f0*/  BPT.TRAP 0x1 ;  /* 0x000000040000795c */ /* 0x000fe20000300000 */
.L_x_24:
[----:B---3--:R-:W-:Y:S05]  /*4200*/  @P1 BRA `(.L_x_25) ;  /* 0x0000000000081947 */ /* 0x008fea0003800000 */
[----:B------:R-:W3:Y:S02]  /*4210*/  SYNCS.PHASECHK.TRANS64.TRYWAIT P1, [UR5+0x2a850], R8 ;  /* 0x02a85008ff0075a7 */ /* 0x000ee40008020145 */
[----:B---3--:R-:W-:Y:S05]  /*4220*/  @!P1 BRA `(.L_x_26) ;  /* 0x0000007800009947 */ /* 0x008fea0003800000 */
.L_x_25:
[----:B------:R-:W-:Y:S01]  /*4230*/  UIADD3 UR4, UR37, 0x400, URZ ;  /* 0x0000040025047890 */ /* 0x000fe2000fffe03f */
[----:B------:R-:W-:Y:S01]  /*4240*/  WARPGROUP.ARRIVE ;  /* 0x00000000000079c5 */ /* 0x000fe20000000000 */
[----:B------:R-:W-:Y:S02]  /*4250*/  UMOV UR7, 0x40000040 ;  /* 0x4000004000077882 */ /* 0x000fe40000000000 */
[----:B------:R-:W-:-:S04]  /*4260*/  USHF.R.U32.HI UR4, URZ, 0x4, UR4 ;  /* 0x000000043f047899 */ /* 0x000fc80008011604 */
[----:B------:R-:W-:-:S04]  /*4270*/  ULOP3.LUT UR4, UR4, 0x3fff, URZ, 0xc0, !UPT ;  /* 0x00003fff04047892 */ /* 0x000fc8000f8ec03f */
[----:B------:R-:W-:-:S04]  /*4280*/  ULOP3.LUT UR4, UR4, 0x3000000, URZ, 0xfc, !UPT ;  /* 0x0300000004047892 */ /* 0x000fc8000f8efc3f */
[----:B------:R-:W-:-:S04]  /*4290*/  UIMAD UR56, UR56, 0x600, UR4 ;  /* 0x00000600383878a4 */ /* 0x000fc8000f8e0204 */
[----:B------:R-:W-:-:S03]  /*42a0*/  UIADD3 UR4, UR56, 0x80, URZ ;  /* 0x0000008038047890 */ /* 0x000fc6000fffe03f */
[----:B------:R-:W-:-:S06]  /*42b0*/  UMOV UR6, UR56 ;  /* 0x0000003800067c82 */ /* 0x000fcc0008000000 */
[----:B------:R-:W-:Y:S01]  /*42c0*/  HGMMA.64x128x16.F32.BF16 R24, R136, gdesc[UR4].tnspB, R24, gsb0 ;  /* 0x41e0000488187df0 */ /* 0x000fe20008001818 */
[----:B------:R-:W-:Y:S01]  /*42d0*/  UMOV UR7, 0x40000040 ;  /* 0x4000004000077882 */ /* 0x000fe20000000000 */
[----:B------:R-:W-:Y:S01]  /*42e0*/  UMOV UR6, UR4 ;  /* 0x0000000400067c82 */ /* 0x000fe20008000000 */
[----:B------:R-:W-:Y:S01]  /*42f0*/  UIADD3 UR4, UR56, 0x100, URZ ;  /* 0x0000010038047890 */ /* 0x000fe2000fffe03f */
[----:B------:R-:W-:Y:S02]  /*4300*/  WARPGROUP.DEPBAR.LE gsb0, 0x0 ;  /* 0x00008000000079c5 */ /* 0x000fe40000010000 */
[----:B------:R-:W-:-:S06]  /*4310*/  WARPGROUP.ARRIVE ;  /* 0x00000000000079c5 */ /* 0x000fcc0000000000 */
[----:B------:R-:W-:Y:S01]  /*4320*/  HGMMA.64x128x16.F32.BF16 R24, R140, gdesc[UR4].tnspB, R24, gsb0 ;  /* 0x41e000048c187df0 */ /* 0x000fe20008001818 */
[----:B------:R-:W-:Y:S01]  /*4330*/  UMOV UR6, UR4 ;  /* 0x0000000400067c82 */ /* 0x000fe20008000000 */
[----:B------:R-:W-:Y:S01]  /*4340*/  UMOV UR7, 0x40000040 ;  /* 0x4000004000077882 */ /* 0x000fe20000000000 */
[----:B------:R-:W-:Y:S01]  /*4350*/  UIADD3 UR4, UR56, 0x180, URZ ;  /* 0x0000018038047890 */ /* 0x000fe2000fffe03f */
[----:B------:R-:W-:Y:S02]  /*4360*/  WARPGROUP.DEPBAR.LE gsb0, 0x0 ;  /* 0x00008000000079c5 */ /* 0x000fe40000010000 */
[----:B------:R-:W-:-:S06]  /*4370*/  WARPGROUP.ARRIVE ;  /* 0x00000000000079c5 */ /* 0x000fcc0000000000 */
[----:B------:R-:W-:Y:S01]  /*4380*/  HGMMA.64x128x16.F32.BF16 R24, R144, gdesc[UR4].tnspB, R24, gsb0 ;  /* 0x41e0000490187df0 */ /* 0x000fe20008001818 */
[----:B------:R-:W-:Y:S01]  /*4390*/  UMOV UR6, UR4 ;  /* 0x0000000400067c82 */ /* 0x000fe20008000000 */
[----:B------:R-:W-:Y:S01]  /*43a0*/  UMOV UR7, 0x40000040 ;  /* 0x4000004000077882 */ /* 0x000fe20000000000 */
[----:B------:R-:W-:Y:S02]  /*43b0*/  UIADD3 UR4, UR56, 0x200, URZ ;  /* 0x0000020038047890 */ /* 0x000fe4000fffe03f */
[----:B------:R-:W-:Y:S01]  /*43c0*/  UIADD3 UR56, UR56, 0x280, URZ ;  /* 0x0000028038387890 */ /* 0x000fe2000fffe03f */
[----:B------:R-:W-:Y:S02]  /*43d0*/  WARPGROUP.DEPBAR.LE gsb0, 0x0 ;  /* 0x00008000000079c5 */ /* 0x000fe40000010000 */
[----:B------:R-:W-:-:S06]  /*43e0*/  WARPGROUP.ARRIVE ;  /* 0x00000000000079c5 */ /* 0x000fcc0000000000 */
[----:B------:R-:W-:Y:S01]  /*43f0*/  HGMMA.64x128x16.F32.BF16 R24, R148, gdesc[UR4].tnspB, R24, gsb0 ;  /* 0x41e0000494187df0 */ /* 0x000fe20008001818 */
[----:B------:R-:W-:Y:S01]  /*4400*/  UMOV UR6, UR4 ;  /* 0x0000000400067c82 */ /* 0x000fe20008000000 */
[----:B------:R-:W-:Y:S01]  /*4410*/  UMOV UR7, 0x40000040 ;  /* 0x4000004000077882 */ /* 0x000fe20000000000 */
[----:B------:R-:W-:Y:S02]  /*4420*/  WARPGROUP.DEPBAR.LE gsb0, 0x0 ;  /* 0x00008000000079c5 */ /* 0x000fe40000010000 */
[----:B------:R-:W-:-:S07]  /*4430*/  WARPGROUP.ARRIVE ;  /* 0x00000000000079c5 */ /* 0x000fce0000000000 */
[----:B------:R-:W-:Y:S01]  /*4440*/  HGMMA.64x128x16.F32.BF16 R24, R152, gdesc[UR4].tnspB, R24, gsb0 ;  /* 0x41e0000498187df0 */ /* 0x000fe20008001818 */
[----:B------:R-:W-:Y:S01]  /*4450*/  UMOV UR6, UR56 ;  /* 0x0000003800067c82 */ /* 0x000fe20008000000 */
[----:B------:R-:W-:Y:S01]  /*4460*/  UMOV UR7, 0x40000040 ;  /* 0x4000004000077882 */ /* 0x000fe20000000000 */
[----:B------:R-:W-:Y:S02]  /*4470*/  WARPGROUP.DEPBAR.LE gsb0, 0x0 ;  /* 0x00008000000079c5 */ /* 0x000fe40000010000 */
[----:B------:R-:W-:-:S07]  /*4480*/  WARPGROUP.ARRIVE ;  /* 0x00000000000079c5 */ /* 0x000fce0000000000 */
[----:B------:R-:W-:Y:S03]  /*4490*/  HGMMA.64x128x16.F32.BF16 R24, R156, gdesc[UR4].tnspB, R24, gsb0 ;  /* 0x41e000049c187df0 */ /* 0x000fe60008001818 */
[----:B------:R-:W-:Y:S02]  /*44a0*/  WARPGROUP.DEPBAR.LE gsb0, 0x0 ;  /* 0x00008000000079c5 */ /* 0x000fe40000010000 */
[----:B------:R-:W-:Y:S05]  /*44b0*/  @!P0 BRA `(.L_x_27) ;  /* 0x0000000000048947 */ /* 0x000fea0003800000 */
[----:B------:R-:W-:Y:S01]  /*44c0*/  BPT.TRAP 0x1 ;  /* 0x000000040000795c */ /* 0x000fe20000300000 */
.L_x_27:
[----:B------:R-:W-:Y:S01]  /*44d0*/  FMUL.FTZ R137, R88, UR60 ;  /* 0x0000003c58897c20 */ /* 0x000fe20008410000 */
[----:B------:R-:W-:Y:S01]  /*44e0*/  FMUL.FTZ R139, R89, UR60 ;  /* 0x0000003c598b7c20 */ /* 0x000fe20008410000 */
[----:B------:R-:W-:Y:S01]  /*44f0*/  FMUL.FTZ R141, R92, UR60 ;  /* 0x0000003c5c8d7c20 */ /* 0x000fe20008410000 */
[----:B------:R-:W-:Y:S01]  /*4500*/  FMUL.FTZ R17, R90, UR60 ;  /* 0x0000003c5a117c20 */ /* 0x000fe20008410000 */
[----:B------:R-:W-:Y:S01]  /*4510*/  FMUL.FTZ R143, R93, UR60 ;  /* 0x0000003c5d8f7c20 */ /* 0x000fe20008410000 */
[----:B------:R-:W-:Y:S01]  /*4520*/  FMUL.FTZ R19, R91, UR60 ;  /* 0x0000003c5b137c20 */ /* 0x000fe20008410000 */
[----:B------:R-:W2:Y:S01]  /*4530*/  MUFU.TANH R137, R137 ;  /* 0x0000008900897308 */ /* 0x000ea20000002400 */
[----:B------:R-:W-:Y:S01]  /*4540*/  FMUL.FTZ R145, R96, UR60 ;  /* 0x0000003c60917c20 */ /* 0x000fe20008410000 */
[----:B------:R-:W-:Y:S01]  /*4550*/  FMUL.FTZ R21, R94, UR60 ;  /* 0x0000003c5e157c20 */ /* 0x000fe20008410000 */
[----:B------:R-:W-:Y:S01]  /*4560*/  FMUL.FTZ R147, R97, UR60 ;  /* 0x0000003c61937c20 */ /* 0x000fe20008410000 */
[----:B------:R-:W-:Y:S01]  /*4570*/  FMUL.FTZ R23, R95, UR60 ;  /* 0x0000003c5f177c20 */ /* 0x000fe20008410000 */
[----:B------:R-:W-:Y:S01]  /*4580*/  FMUL.FTZ R149, R100, UR60 ;  /* 0x0000003c64957c20 */ /* 0x000fe20008410000 */
[----:B------:R-:W-:Y:S01]  /*4590*/  FMUL.FTZ R89, R98, UR60 ;  /* 0x0000003c62597c20 */ /* 0x000fe20008410000 */
[----:B------:R-:W-:Y:S01]  /*45a0*/  FMUL.FTZ R101, R101, UR60 ;  /* 0x0000003c65657c20 */ /* 0x000fe20008410000 */
[----:B------:R-:W4:Y:S01]  /*45b0*/  MUFU.TANH R139, R139 ;  /* 0x0000008b008b7308 */ /* 0x000f220000002400 */
[----:B------:R-:W-:Y:S01]  /*45c0*/  FMUL.FTZ R91, R99, UR60 ;  /* 0x0000003c635b7c20 */ /* 0x000fe20008410000 */
[----:B------:R-:W-:Y:S01]  /*45d0*/  FMUL.FTZ R151, R104, UR60 ;  /* 0x0000003c68977c20 */ /* 0x000fe20008410000 */
[----:B------:R-:W-:Y:S01]  /*45e0*/  FMUL.FTZ R93, R102, UR60 ;  /* 0x0000003c665d7c20 */ /* 0x000fe20008410000 */
[----:B------:R-:W-:Y:S01]  /*45f0*/  FMUL.FTZ R153, R105, UR60 ;  /* 0x0000003c69997c20 */ /* 0x000fe20008410000 */
[----:B------:R-:W-:Y:S01]  /*4600*/  FMUL.FTZ R95, R103, UR60 ;  /* 0x0000003c675f7c20 */ /* 0x000fe20008410000 */
[----:B------:R-:W-:Y:S01]  /*4610*/  FMUL.FTZ R155, R108, UR60 ;  /* 0x0000003c6c9b7c20 */ /* 0x000fe20008410000 */
[----:B------:R-:W-:Y:S01]  /*4620*/  FMUL.FTZ R97, R106, UR60 ;  /* 0x0000003c6a617c20 */ /* 0x000fe20008410000 */
[----:B------:R-:W5:Y:S01]  /*4630*/  MUFU.TANH R141, R141 ;  /* 0x0000008d008d7308 */ /* 0x000f620000002400 */
[----:B--23--:R-:W-:Y:S01]  /*4640*/  FMNMX.FTZ R8, R137, R12, !PT ;  /* 0x0000000c89087209 */ /* 0x00cfe20007810000 */
[----:B------:R-:W-:Y:S01]  /*4650*/  FMUL.FTZ R157, R109, UR60 ;  /* 0x0000003c6d9d7c20 */ /* 0x000fe20008410000 */
[----:B------:R-:W-:Y:S01]  /*4660*/  FMUL.FTZ R99, R107, UR60 ;  /* 0x0000003c6b637c20 */ /* 0x000fe20008410000 */
[----:B------:R-:W-:Y:S01]  /*4670*/  FMUL.FTZ R105, R111, UR60 ;  /* 0x0000003c6f697c20 */ /* 0x000fe20008410000 */
[----:B------:R-:W-:Y:S01]  /*4680*/  FMUL.FTZ R111, R112, UR60 ;  /* 0x0000003c706f7c20 */ /* 0x000fe20008410000 */
[----:B------:R-:W-:Y:S01]  /*4690*/  FMUL.FTZ R103, R110, UR60 ;  /* 0x0000003c6e677c20 */ /* 0x000fe20008410000 */
[----:B------:R-:W-:Y:S01]  /*46a0*/  FMUL.FTZ R159, R113, UR60 ;  /* 0x0000003c719f7c20 */ /* 0x000fe20008410000 */
[----:B------:R-:W0:Y:S01]  /*46b0*/  MUFU.TANH R17, R17 ;  /* 0x0000001100117308 */ /* 0x000e220000002400 */
[----:B----4-:R-:W-:Y:S01]  /*46c0*/  FMNMX.FTZ R8, R139, R8, !PT ;  /* 0x000000088b087209 */ /* 0x010fe20007810000 */
[----:B------:R-:W-:Y:S01]  /*46d0*/  FMUL.FTZ R161, R116, UR60 ;  /* 0x0000003c74a17c20 */ /* 0x000fe20008410000 */
[----:B------:R-:W-:Y:S01]  /*46e0*/  FMUL.FTZ R107, R114, UR60 ;  /* 0x0000003c726b7c20 */ /* 0x000fe20008410000 */
[----:B------:R-:W-:Y:S01]  /*46f0*/  FMUL.FTZ R117, R117, UR60 ;  /* 0x0000003c75757c20 */ /* 0x000fe20008410000 */
[----:B------:R-:W-:Y:S01]  /*4700*/  FMUL.FTZ R109, R115, UR60 ;  /* 0x0000003c736d7c20 */ /* 0x000fe20008410000 */
[----:B------:R-:W-:Y:S01]  /*4710*/  FMUL.FTZ R163, R120, UR60 ;  /* 0x0000003c78a37c20 */ /* 0x000fe20008410000 */
[----:B------:R-:W-:Y:S01]  /*4720*/  FMUL.FTZ R113, R118, UR60 ;  /* 0x0000003c76717c20 */ /* 0x000fe20008410000 */
[----:B------:R-:W2:Y:S01]  /*4730*/  MUFU.TANH R143, R143 ;  /* 0x0000008f008f7308 */ /* 0x000ea20000002400 */
[----:B-----5:R-:W-:Y:S01]  /*4740*/  FMNMX.FTZ R8, R141, R8, !PT ;  /* 0x000000088d087209 */ /* 0x020fe20007810000 */
[----:B------:R-:W-:Y:S01]  /*4750*/  FMUL.FTZ R165, R121, UR60 ;  /* 0x0000003c79a57c20 */ /* 0x000fe20008410000 */
[----:B------:R-:W-:Y:S01]  /*4760*/  FMUL.FTZ R115, R119, UR60 ;  /* 0x0000003c77737c20 */ /* 0x000fe20008410000 */
[----:B------:R-:W-:Y:S01]  /*4770*/  FMUL.FTZ R167, R124, UR60 ;  /* 0x0000003c7ca77c20 */ /* 0x000fe20008410000 */
[----:B------:R-:W-:Y:S01]  /*4780*/  FMUL.FTZ R119, R122, UR60 ;  /* 0x0000003c7a777c20 */ /* 0x000fe20008410000 */
[----:B------:R-:W-:Y:S01]  /*4790*/  FMUL.FTZ R125, R125, UR60 ;  /* 0x0000003c7d7d7c20 */ /* 0x000fe20008410000 */
[----:B------:R-:W-:Y:S01]  /*47a0*/  FMUL.FTZ R121, R123, UR60 ;  /* 0x0000003c7b797c20 */ /* 0x000fe20008410000 */
[----:B------:R-:W3:Y:S01]  /*47b0*/  MUFU.TANH R19, R19 ;  /* 0x0000001300137308 */ /* 0x000ee20000002400 */
[----:B01----:R-:W-:Y:S01]  /*47c0*/  FMNMX.FTZ R10, R17, R14, !PT ;  /* 0x0000000e110a7209 */ /* 0x003fe20007810000 */
[----:B------:R-:W-:Y:S01]  /*47d0*/  FMUL.FTZ R169, R128, UR60 ;  /* 0x0000003c80a97c20 */ /* 0x000fe20008410000 */
[----:B------:R-:W-:Y:S01]  /*47e0*/  FMUL.FTZ R123, R126, UR60 ;  /* 0x0000003c7e7b7c20 */ /* 0x000fe20008410000 */
[----:B------:R-:W-:Y:S01]  /*47f0*/  FMUL.FTZ R127, R127, UR60 ;  /* 0x0000003c7f7f7c20 */ /* 0x000fe20008410000 */
[----:B------:R-:W-:Y:S01]  /*4800*/  FMUL.FTZ R132, R132, UR60 ;  /* 0x0000003c84847c20 */ /* 0x000fe20008410000 */
[----:B------:R-:W-:Y:S01]  /*4810*/  FMUL.FTZ R131, R131, UR60 ;  /* 0x0000003c83837c20 */ /* 0x000fe20008410000 */
[----:B------:R-:W-:Y:S01]  /*4820*/  FMUL.FTZ R135, R135, UR60 ;  /* 0x0000003c87877c20 */ /* 0x000fe20008410000 */
[----:B------:R-:W0:Y:S01]  /*4830*/  MUFU.TANH R145, R145 ;  /* 0x0000009100917308 */ /* 0x000e220000002400 */
[----:B--2---:R-:W-:Y:S01]  /*4840*/  FMNMX.FTZ R8, R143, R8, !PT ;  /* 0x000000088f087209 */ /* 0x004fe20007810000 */
[----:B------:R-:W-:-:S04]  /*4850*/  UIADD3 UR59, UR59, 0x2a840, URZ ;  /* 0x0002a8403b3b7890 */ /* 0x000fc8000fffe03f */
[----:B------:R-:W-:Y:S02]  /*4860*/  UPRMT UR59, UR57, 0x654, UR59 ;  /* 0x00000654393b7896 */ /* 0x000fe4000800003b */
[----:B------:R-:W1:Y:S01]  /*4870*/  MUFU.TANH R21, R21 ;  /* 0x0000001500157308 */ /* 0x000e620000002400 */
[----:B---3--:R-:W-:-:S06]  /*4880*/  FMNMX.FTZ R10, R19, R10, !PT ;  /* 0x0000000a130a7209 */ /* 0x008fcc0007810000 */
[----:B------:R-:W-:Y:S01]  /*4890*/  SYNCS.ARRIVE.TRANS64.RED.A1T0 RZ, [UR59], RZ ;  /* 0x000000ffffff79a7 */ /* 0x000fe2000810043b */
[----:B------:R-:W2:Y:S01]  /*48a0*/  MUFU.TANH R147, R147 ;  /* 0x0000009300937308 */ /* 0x000ea20000002400 */
[----:B0-----:R-:W-:-:S07]  /*48b0*/  FMNMX.FTZ R8, R145, R8, !PT ;  /* 0x0000000891087209 */ /* 0x001fce0007810000 */
[----:B------:R-:W0:Y:S01]  /*48c0*/  MUFU.TANH R23, R23 ;  /* 0x0000001700177308 */ /* 0x000e220000002400 */
[----:B-1----:R-:W-:-:S07]  /*48d0*/  FMNMX.FTZ R10, R21, R10, !PT ;  /* 0x0000000a150a7209 */ /* 0x002fce0007810000 */
[----:B------:R-:W1:Y:S01]  /*48e0*/  MUFU.TANH R149, R149 ;  /* 0x0000009500957308 */ /* 0x000e620000002400 */
[----:B--2---:R-:W-:-:S07]  /*48f0*/  FMNMX.FTZ R8, R147, R8, !PT ;  /* 0x0000000893087209 */ /* 0x004fce0007810000 */
[----:B------:R-:W2:Y:S01]  /*4900*/  MUFU.TANH R89, R89 ;  /* 0x0000005900597308 */ /* 0x000ea20000002400 */
[----:B0-----:R-:W-:-:S07]  /*4910*/  FMNMX.FTZ R10, R23, R10, !PT ;  /* 0x0000000a170a7209 */ /* 0x001fce0007810000 */
[----:B------:R-:W0:Y:S01]  /*4920*/  MUFU.TANH R101, R101 ;  /* 0x0000006500657308 */ /* 0x000e220000002400 */
[----:B-1----:R-:W-:Y:S01]  /*4930*/  FMNMX.FTZ R18, R149, R8, !PT ;  /* 0x0000000895127209 */ /* 0x002fe20007810000 */
[----:B------:R-:W-:Y:S01]  /*4940*/  FMUL.FTZ R8, R129, UR60 ;  /* 0x0000003c81087c20 */ /* 0x000fe20008410000 */
[----:B------:R-:W-:-:S05]  /*4950*/  FMUL.FTZ R129, R130, UR60 ;  /* 0x0000003c82817c20 */ /* 0x000fca0008410000 */
[----:B------:R-:W1:Y:S01]  /*4960*/  MUFU.TANH R91, R91 ;  /* 0x0000005b005b7308 */ /* 0x000e620000002400 */
[----:B--2---:R-:W-:-:S07]  /*4970*/  FMNMX.FTZ R10, R89, R10, !PT ;  /* 0x0000000a590a7209 */ /* 0x004fce0007810000 */
        /* <DEDUP_REMOVED lines=52> */
[----:B------:R1:W3:Y:S01]  /*4cc0*/  MUFU.TANH R171, R8 ;  /* 0x0000000800ab7308 */ /* 0x0002e20000002400 */
[----:B--2---:R-:W-:-:S07]  /*4cd0*/  FMNMX.FTZ R18, R169, R18, !PT ;  /* 0x00000012a9127209 */ /* 0x004fce0007810000 */
[----:B------:R-:W2:Y:S01]  /*4ce0*/  MUFU.TANH R127, R127 ;  /* 0x0000007f007f7308 */ /* 0x000ea20000002400 */
[----:B-1----:R-:W-:Y:S01]  /*4cf0*/  FMUL.FTZ R8, R133, UR60 ;  /* 0x0000003c85087c20 */ /* 0x002fe20008410000 */
[----:B------:R-:W-:Y:S01]  /*4d00*/  FMUL.FTZ R133, R134, UR60 ;  /* 0x0000003c86857c20 */ /* 0x000fe20008410000 */
[----:B0-----:R-:W-:-:S05]  /*4d10*/  FMNMX.FTZ R10, R123, R10, !PT ;  /* 0x0000000a7b0a7209 */ /* 0x001fca0007810000 */
[----:B------:R-:W0:Y:S01]  /*4d20*/  MUFU.TANH R173, R132 ;  /* 0x0000008400ad7308 */ /* 0x000e220000002400 */
[----:B---3--:R-:W-:-:S07]  /*4d30*/  FMNMX.FTZ R18, R171, R18, !PT ;  /* 0x00000012ab127209 */ /* 0x008fce0007810000 */
[----:B------:R-:W1:Y:S01]  /*4d40*/  MUFU.TANH R129, R129 ;  /* 0x0000008100817308 */ /* 0x000e620000002400 */
[----:B--2---:R-:W-:-:S07]  /*4d50*/  FMNMX.FTZ R10, R127, R10, !PT ;  /* 0x0000000a7f0a7209 */ /* 0x004fce0007810000 */
[----:B------:R-:W2:Y:S01]  /*4d60*/  MUFU.TANH R175, R8 ;  /* 0x0000000800af7308 */ /* 0x000ea20000002400 */
[----:B0-----:R-:W-:-:S07]  /*4d70*/  FMNMX.FTZ R18, R173, R18, !PT ;  /* 0x00000012ad127209 */ /* 0x001fce0007810000 */
[----:B------:R-:W0:Y:S01]  /*4d80*/  MUFU.TANH R131, R131 ;  /* 0x0000008300837308 */ /* 0x000e220000002400 */
[----:B-1----:R-:W-:-:S07]  /*4d90*/  FMNMX.FTZ R10, R129, R10, !PT ;  /* 0x0000000a810a7209 */ /* 0x002fce0007810000 */
[----:B------:R-:W1:Y:S01]  /*4da0*/  MUFU.TANH R133, R133 ;  /* 0x0000008500857308 */ /* 0x000e620000002400 */
[----:B--2---:R-:W-:-:S05]  /*4db0*/  FMNMX.FTZ R18, R175, R18, !PT ;  /* 0x00000012af127209 */ /* 0x004fca0007810000 */
[----:B------:R-:W2:Y:S02]  /*4dc0*/  SHFL.BFLY PT, R9, R18, 0x2, 0x1f ;  /* 0x0c401f0012097f89 */ /* 0x000ea400000e0000 */
[----:B------:R-:W3:Y:S01]  /*4dd0*/  MUFU.TANH R135, R135 ;  /* 0x0000008700877308 */ /* 0x000ee20000002400 */
[----:B0-----:R-:W-:-:S04]  /*4de0*/  FMNMX.FTZ R10, R131, R10, !PT ;  /* 0x0000000a830a7209 */ /* 0x001fc80007810000 */
[----:B-1----:R-:W-:-:S04]  /*4df0*/  FMNMX.FTZ R10, R133, R10, !PT ;  /* 0x0000000a850a7209 */ /* 0x002fc80007810000 */
[----:B---3--:R-:W-:Y:S02]  /*4e00*/  FMNMX.FTZ R8, R135, R10, !PT ;  /* 0x0000000a87087209 */ /* 0x008fe40007810000 */
[----:B------:R-:W0:Y:S03]  /*4e10*/  LDC R10, c[0x0][0x988] ;  /* 0x00026200ff0a7b82 */ /* 0x000e260000000800 */
[----:B------:R-:W1:Y:S01]  /*4e20*/  SHFL.BFLY PT, R11, R8, 0x2, 0x1f ;  /* 0x0c401f00080b7f89 */ /* 0x000e6200000e0000 */
[----:B--2---:R-:W-:-:S05]  /*4e30*/  FMNMX.FTZ R9, R18, R9, !PT ;  /* 0x0000000912097209 */ /* 0x004fca0007810000 */
[----:B------:R-:W2:Y:S01]  /*4e40*/  SHFL.BFLY PT, R20, R9, 0x1, 0x1f ;  /* 0x0c201f0009147f89 */ /* 0x000ea200000e0000 */
[----:B-1----:R-:W-:-:S05]  /*4e50*/  FMNMX.FTZ R22, R8, R11, !PT ;  /* 0x0000000b08167209 */ /* 0x002fca0007810000 */
[----:B------:R-:W1:Y:S01]  /*4e60*/  SHFL.BFLY PT, R11, R22, 0x1, 0x1f ;  /* 0x0c201f00160b7f89 */ /* 0x000e6200000e0000 */
[----:B--2---:R-:W-:-:S05]  /*4e70*/  FMNMX.FTZ R13, R9, R20, !PT ;  /* 0x00000014090d7209 */ /* 0x004fca0007810000 */
[C---:B------:R-:W-:Y:S01]  /*4e80*/  FADD.FTZ R177, -R13.reuse, R12 ;  /* 0x0000000c0db17221 */ /* 0x040fe20000010100 */
[----:B0-----:R-:W-:-:S03]  /*4e90*/  FMUL.FTZ R12, R13, R10 ;  /* 0x0000000a0d0c7220 */ /* 0x001fc60000410000 */
[-C--:B------:R-:W-:Y:S01]  /*4ea0*/  FMUL.FTZ R177, R177, R10.reuse ;  /* 0x0000000ab1b17220 */ /* 0x080fe20000410000 */
[-CC-:B------:R-:W-:Y:S01]  /*4eb0*/  FFMA.FTZ R138, R141, R10.reuse, -R12.reuse ;  /* 0x0000000a8d8a7223 */ /* 0x180fe2000001080c */
        /* <DEDUP_REMOVED lines=12> */
[----:B-1----:R-:W-:Y:S01]  /*4f80*/  FMNMX.FTZ R11, R22, R11, !PT ;  /* 0x0000000b160b7209 */ /* 0x002fe20007810000 */
        /* <DEDUP_REMOVED lines=10> */
[-C--:B------:R-:W-:Y:S01]  /*5030*/  FFMA.FTZ R159, R175, R10.reuse, -R12 ;  /* 0x0000000aaf9f7223 */ /* 0x080fe2000001080c */
[C---:B------:R-:W-:Y:S01]  /*5040*/  FADD.FTZ R179, -R11.reuse, R14 ;  /* 0x0000000e0bb37221 */ /* 0x040fe20000010100 */
[-C--:B------:R-:W-:Y:S01]  /*5050*/  FMUL.FTZ R12, R11, R10.reuse ;  /* 0x0000000a0b0c7220 */ /* 0x080fe20000410000 */
[----:B------:R-:W-:Y:S02]  /*5060*/  MUFU.EX2 R8, R177 ;  /* 0x000000b100087308 */ /* 0x000fe40000000800 */
[-C--:B------:R-:W-:Y:S01]  /*5070*/  FMUL.FTZ R179, R179, R10.reuse ;  /* 0x0000000ab3b37220 */ /* 0x080fe20000410000 */
        /* <DEDUP_REMOVED lines=13> */
[----:B------:R-:W0:Y:S01]  /*5150*/  MUFU.EX2 R137, R137 ;  /* 0x0000008900897308 */ /* 0x000e220000000800 */
[-CC-:B------:R-:W-:Y:S01]  /*5160*/  FFMA.FTZ R107, R107, R10.reuse, -R12.reuse ;  /* 0x0000000a6b6b7223 */ /* 0x180fe2000001080c */
[-CC-:B------:R-:W-:Y:S01]  /*5170*/  FFMA.FTZ R109, R109, R10.reuse, -R12.reuse ;  /* 0x0000000a6d6d7223 */ /* 0x180fe2000001080c */
[-CC-:B------:R-:W-:Y:S01]  /*5180*/  FFMA.FTZ R113, R113, R10.reuse, -R12.reuse ;  /* 0x0000000a71717223 */ /* 0x180fe2000001080c */
[-CC-:B------:R-:W-:Y:S01]  /*5190*/  FFMA.FTZ R115, R115, R10.reuse, -R12.reuse ;  /* 0x0000000a73737223 */ /* 0x180fe2000001080c */
[-CC-:B------:R-:W-:Y:S01]  /*51a0*/  FFMA.FTZ R119, R119, R10.reuse, -R12.reuse ;  /* 0x0000000a77777223 */ /* 0x180fe2000001080c */
[-CC-:B------:R-:W-:Y:S01]  /*51b0*/  FFMA.FTZ R121, R121, R10.reuse, -R12.reuse ;  /* 0x0000000a79797223 */ /* 0x180fe2000001080c */
[-CC-:B------:R-:W-:Y:S01]  /*51c0*/  FFMA.FTZ R123, R123, R10.reuse, -R12.reuse ;  /* 0x0000000a7b7b7223 */ /* 0x180fe2000001080c */
[----:B------:R-:W1:Y:S01]  /*51d0*/  MUFU.EX2 R18, R17 ;  /* 0x0000001100127308 */ /* 0x000e620000000800 */
[-CC-:B------:R-:W-:Y:S01]  /*51e0*/  FFMA.FTZ R127, R127, R10.reuse, -R12.reuse ;  /* 0x0000000a7f7f7223 */ /* 0x180fe2000001080c */
[-CC-:B------:R-:W-:Y:S01]  /*51f0*/  FFMA.FTZ R129, R129, R10.reuse, -R12.reuse ;  /* 0x0000000a81817223 */ /* 0x180fe2000001080c */
[-CC-:B------:R-:W-:Y:S01]  /*5200*/  FFMA.FTZ R131, R131, R10.reuse, -R12.reuse ;  /* 0x0000000a83837223 */ /* 0x180fe2000001080c */
[-CC-:B------:R-:W-:Y:S01]  /*5210*/  FFMA.FTZ R133, R133, R10.reuse, -R12.reuse ;  /* 0x0000000a85857223 */ /* 0x180fe2000001080c */
[----:B------:R-:W-:-:S03]  /*5220*/  FFMA.FTZ R12, R135, R10, -R12 ;  /* 0x0000000a870c7223 */ /* 0x000fc6000001080c */
[----:B------:R-:W2:Y:S01]  /*5230*/  MUFU.EX2 R136, R136 ;  /* 0x0000008800887308 */ /* 0x000ea20000000800 */
[----:B0-----:R-:W-:-:S07]  /*5240*/  FFMA.FTZ R3, R8, R3, R137 ;  /* 0x0000000308037223 */ /* 0x001fce0000010089 */
[----:B------:R-:W0:Y:S01]  /*5250*/  MUFU.EX2 R19, R19 ;  /* 0x0000001300137308 */ /* 0x000e220000000800 */
[----:B-1----:R-:W-:-:S07]  /*5260*/  FFMA.FTZ R6, R9, R6, R18 ;  /* 0x0000000609067223 */ /* 0x002fce0000010012 */
[----:B------:R-:W1:Y:S01]  /*5270*/  MUFU.EX2 R138, R138 ;  /* 0x0000008a008a7308 */ /* 0x000e620000000800 */
[----:B--2---:R-:W-:-:S07]  /*5280*/  FADD.FTZ R3, R136, R3 ;  /* 0x0000000388037221 */ /* 0x004fce0000010000 */
[----:B------:R-:W2:Y:S01]  /*5290*/  MUFU.EX2 R21, R21 ;  /* 0x0000001500157308 */ /* 0x000ea20000000800 */
[----:B0-----:R-:W-:-:S07]  /*52a0*/  FADD.FTZ R6, R19, R6 ;  /* 0x0000000613067221 */ /* 0x001fce0000010000 */
[----:B------:R-:W0:Y:S01]  /*52b0*/  MUFU.EX2 R139, R139 ;  /* 0x0000008b008b7308 */ /* 0x000e220000000800 */
[----:B-1----:R-:W-:-:S07]  /*52c0*/  FADD.FTZ R14, R138, R3 ;  /* 0x000000038a0e7221 */ /* 0x002fce0000010000 */
        /* <DEDUP_REMOVED lines=81> */
[----:B0-----:R-:W-:Y:S01]  /*57e0*/  FADD.FTZ R6, R133, R6 ;  /* 0x0000000685067221 */ /* 0x001fe20000010000 */
[----:B-1----:R-:W-:-:S03]  /*57f0*/  FADD.FTZ R3, R159, R14 ;  /* 0x0000000e9f037221 */ /* 0x002fc60000010000 */
[----:B--2---:R-:W-:Y:S01]  /*5800*/  FADD.FTZ R6, R12, R6 ;  /* 0x000000060c067221 */ /* 0x004fe20000010000 */
[----:B------:R-:W-:Y:S06]  /*5810*/  @!P0 BRA `(.L_x_28) ;  /* 0x0000000000048947 */ /* 0x000fec0003800000 */
[----:B------:R-:W-:Y:S01]  /*5820*/  BPT.TRAP 0x1 ;  /* 0x000000040000795c */ /* 0x000fe20000300000 */
.L_x_28:
[----:B------:R-:W-:Y:S01]  /*5830*/  UIADD3 UR4, UR5, 0x2a860, URZ ;  /* 0x0002a86005047890 */ /* 0x000fe2000fffe03f */
[C---:B------:R-:W-:Y:S01]  /*5840*/  ISETP.GT.AND P1, PT, R15.reuse, R16, PT ;  /* 0x000000100f00720c */ /* 0x040fe20003f24270 */
[----:B------:R-:W-:Y:S01]  /*5850*/  VIADD R15, R15, 0xffffffff ;  /* 0xffffffff0f0f7836 */ /* 0x000fe20000000000 */
[----:B------:R-:W-:Y:S01]  /*5860*/  R2UR UR56, R0 ;  /* 0x00000000003872ca */ /* 0x000fe200000e0000 */
[----:B------:R-:W-:Y:S01]  /*5870*/  UPRMT UR4, UR57, 0x654, UR4 ;  /* 0x0000065439047896 */ /* 0x000fe20008000004 */
[----:B------:R-:W-:Y:S01]  /*5880*/  F2FP.BF16.F32.PACK_AB R158, R159, R158 ;  /* 0x0000009e9f9e723e */ /* 0x000fe200000010ff */
[----:B------:R-:W-:Y:S01]  /*5890*/  IMAD.MOV.U32 R14, RZ, RZ, R11 ;  /* 0x000000ffff0e7224 */ /* 0x000fe200078e000b */
[----:B------:R-:W-:Y:S01]  /*58a0*/  F2FP.BF16.F32.PACK_AB R136, R136, R137 ;  /* 0x000000898888723e */ /* 0x000fe200000010ff */
[----:B------:R-:W-:Y:S01]  /*58b0*/  IMAD.MOV.U32 R17, RZ, RZ, R7 ;  /* 0x000000ffff117224 */ /* 0x000fe200078e0007 */
[----:B------:R-:W-:Y:S02]  /*58c0*/  F2FP.BF16.F32.PACK_AB R138, R139, R138 ;  /* 0x0000008a8b8a723e */ /* 0x000fe400000010ff */
[----:B------:R-:W-:-:S02]  /*58d0*/  F2FP.BF16.F32.PACK_AB R140, R141, R140 ;  /* 0x0000008c8d8c723e */ /* 0x000fc400000010ff */
[----:B------:R-:W-:Y:S01]  /*58e0*/  SYNCS.ARRIVE.TRANS64.RED.A1T0 RZ, [UR4], RZ ;  /* 0x000000ffffff79a7 */ /* 0x000fe20008100404 */
[----:B------:R-:W-:Y:S02]  /*58f0*/  F2FP.BF16.F32.PACK_AB R144, R145, R144 ;  /* 0x000000909190723e */ /* 0x000fe400000010ff */
[----:B------:R-:W-:Y:S02]  /*5900*/  F2FP.BF16.F32.PACK_AB R146, R147, R146 ;  /* 0x000000929392723e */ /* 0x000fe400000010ff */
[----:B------:R-:W-:Y:S02]  /*5910*/  F2FP.BF16.F32.PACK_AB R152, R153, R152 ;  /* 0x000000989998723e */ /* 0x000fe400000010ff */
[----:B------:R-:W-:Y:S02]  /*5920*/  F2FP.BF16.F32.PACK_AB R156, R157, R156 ;  /* 0x0000009c9d9c723e */ /* 0x000fe400000010ff */
[----:B------:R-:W-:Y:S02]  /*5930*/  F2FP.BF16.F32.PACK_AB R159, R12, R133 ;  /* 0x000000850c9f723e */ /* 0x000fe400000010ff */
[----:B------:R-:W-:-:S02]  /*5940*/  F2FP.BF16.F32.PACK_AB R137, R19, R18 ;  /* 0x000000121389723e */ /* 0x000fc400000010ff */
        /* <DEDUP_REMOVED lines=14> */
[----:B------:R-:W-:Y:S01]  /*5a30*/  MOV R12, R13 ;  /* 0x0000000d000c7202 */ /* 0x000fe20000000f00 */
[----:B------:R-:W-:Y:S06]  /*5a40*/  @P1 BRA `(.L_x_29) ;  /* 0xffffffdc00901947 */ /* 0x000fec000383ffff */
.L_x_18:
[----:B------:R-:W-:Y:S06]  /*5a50*/  BAR.ARV 0x8, 0x180 ;  /* 0x0206000000007b1d */ /* 0x000fec0000002000 */
        /* <DEDUP_REMOVED lines=64> */
[----:B------:R-:W-:Y:S06]  /*5e60*/  @!P0 BRA `(.L_x_30) ;  /* 0x0000000000048947 */ /* 0x000fec0003800000 */
[----:B------:R-:W-:Y:S01]  /*5e70*/  BPT.TRAP 0x1 ;  /* 0x000000040000795c */ /* 0x000fe20000300000 */
.L_x_30:
[----:B------:R-:W-:Y:S02]  /*5e80*/  R2UR UR5, R0 ;  /* 0x00000000000572ca */ /* 0x000fe400000e0000 */
[----:B------:R-:W-:-:S11]  /*5e90*/  SHF.L.U32 R7, R7, 0x1f, RZ ;  /* 0x0000001f07077819 */ /* 0x000fd600000006ff */
[----:B------:R-:W-:-:S09]  /*5ea0*/  ULEA UR5, UR5, UR37, 0x3 ;  /* 0x0000002505057291 */ /* 0x000fd2000f8e183f */
[----:B------:R0:W1:Y:S01]  /*5eb0*/  SYNCS.PHASECHK.TRANS64.TRYWAIT P1, [UR5+0x2a850], R7 ;  /* 0x02a85007ff0075a7 */ /* 0x0000620008020145 */
[----:B------:R-:W-:Y:S05]  /*5ec0*/  @!P0 BRA `(.L_x_31) ;  /* 0x0000000000048947 */ /* 0x000fea0003800000 */
[----:B------:R-:W-:Y:S01]  /*5ed0*/  BPT.TRAP 0x1 ;  /* 0x000000040000795c */ /* 0x000fe20000300000 */
.L_x_31:
[----:B-1----:R-:W-:Y:S05]  /*5ee0*/  @P1 BRA `(.L_x_32) ;  /* 0x0000000000081947 */ /* 0x002fea0003800000 */
[----:B------:R-:W1:Y:S02]  /*5ef0*/  SYNCS.PHASECHK.TRANS64.TRYWAIT P1, [UR5+0x2a850], R7 ;  /* 0x02a85007ff0075a7 */ /* 0x000e640008020145 */
[----:B-1----:R-:W-:Y:S05]  /*5f00*/  @!P1 BRA `(.L_x_33) ;  /* 0x0000005800e09947 */ /* 0x002fea0003800000 */
.L_x_32:
[----:B------:R-:W-:Y:S01]  /*5f10*/  UIADD3 UR37, UR37, 0x400, URZ ;  /* 0x0000040025257890 */ /* 0x000fe2000fffe03f */
[----:B------:R-:W-:Y:S01]  /*5f20*/  R2UR UR6, R0 ;  /* 0x00000000000672ca */ /* 0x000fe200000e0000 */
[----:B------:R-:W-:Y:S01]  /*5f30*/  WARPGROUP.ARRIVE ;  /* 0x00000000000079c5 */ /* 0x000fe20000000000 */
[----:B------:R-:W-:Y:S01]  /*5f40*/  UMOV UR7, 0x40000040 ;  /* 0x4000004000077882 */ /* 0x000fe20000000000 */
[----:B------:R-:W-:Y:S01]  /*5f50*/  USHF.R.U32.HI UR37, URZ, 0x4, UR37 ;  /* 0x000000043f257899 */ /* 0x000fe20008011625 */
[----:B------:R-:W2:Y:S01]  /*5f60*/  SHFL.BFLY PT, R0, R3, 0x2, 0x1f ;  /* 0x0c401f0003007f89 */ /* 0x000ea200000e0000 */
[----:B------:R-:W-:Y:S02]  /*5f70*/  MOV R8, RZ ;  /* 0x000000ff00087202 */ /* 0x000fe40000000f00 */
[----:B------:R-:W-:Y:S01]  /*5f80*/  ULOP3.LUT UR37, UR37, 0x3fff, URZ, 0xc0, !UPT ;  /* 0x00003fff25257892 */ /* 0x000fe2000f8ec03f */
[----:B------:R-:W1:Y:S03]  /*5f90*/  SHFL.BFLY PT, R5, R6, 0x2, 0x1f ;  /* 0x0c401f0006057f89 */ /* 0x000e6600000e0000 */
[----:B------:R-:W-:-:S04]  /*5fa0*/  ULOP3.LUT UR4, UR37, 0x3000000, URZ, 0xfc, !UPT ;  /* 0x0300000025047892 */ /* 0x000fc8000f8efc3f */
[----:B------:R-:W-:-:S07]  /*5fb0*/  UIMAD UR4, UR6, 0x600, UR4 ;  /* 0x00000600060478a4 */ /* 0x000fce000f8e0204 */
[----:B------:R-:W-:Y:S02]  /*5fc0*/  UMOV UR6, UR4 ;  /* 0x0000000400067c82 */ /* 0x000fe40008000000 */
[----:B------:R-:W-:Y:S01]  /*5fd0*/  HGMMA.64x128x16.F32.BF16 R24, R136, gdesc[UR4].tnspB, R24, gsb0 ;  /* 0x41e0000488187df0 */ /* 0x000fe20008001818 */
[----:B------:R-:W-:Y:S01]  /*5fe0*/  UIADD3 UR6, UR4, 0x80, URZ ;  /* 0x0000008004067890 */ /* 0x000fe2000fffe03f */
[----:B------:R-:W-:Y:S01]  /*5ff0*/  UMOV UR7, 0x40000040 ;  /* 0x4000004000077882 */ /* 0x000fe20000000000 */
[----:B--2---:R-:W-:Y:S01]  /*6000*/  FADD.FTZ R0, R0, R3 ;  /* 0x0000000300007221 */ /* 0x004fe20000010000 */
[----:B------:R-:W-:Y:S02]  /*6010*/  IMAD.MOV.U32 R3, RZ, RZ, -0x800000 ;  /* 0xff800000ff037424 */ /* 0x000fe400078e00ff */
[----:B-1----:R-:W-:Y:S02]  /*6020*/  FADD.FTZ R4, R5, R6 ;  /* 0x0000000605047221 */ /* 0x002fe40000010000 */
[----:B------:R-:W1:Y:S04]  /*6030*/  SHFL.BFLY PT, R5, R0, 0x1, 0x1f ;  /* 0x0c201f0000057f89 */ /* 0x000e6800000e0000 */
[----:B0-----:R-:W0:Y:S01]  /*6040*/  SHFL.BFLY PT, R7, R4, 0x1, 0x1f ;  /* 0x0c201f0004077f89 */ /* 0x001e2200000e0000 */
[----:B-1----:R-:W-:Y:S01]  /*6050*/  FADD.FTZ R12, R0, R5 ;  /* 0x00000005000c7221 */ /* 0x002fe20000010000 */
[----:B------:R-:W-:-:S02]  /*6060*/  IMAD.MOV.U32 R5, RZ, RZ, RZ ;  /* 0x000000ffff057224 */ /* 0x000fc400078e00ff */
[----:B------:R-:W-:Y:S02]  /*6070*/  IMAD.MOV.U32 R0, RZ, RZ, -0x800000 ;  /* 0xff800000ff007424 */ /* 0x000fe400078e00ff */
[----:B0-----:R-:W-:Y:S01]  /*6080*/  FADD.FTZ R14, R4, R7 ;  /* 0x00000007040e7221 */ /* 0x001fe20000010000 */
[----:B------:R-:W-:-:S04]  /*6090*/  FSETP.NE.FTZ.AND P1, PT, R12, RZ, PT ;  /* 0x000000ff0c00720b */ /* 0x000fc80003f35000 */
[----:B------:R-:W-:-:S09]  /*60a0*/  FSETP.NE.FTZ.AND P2, PT, R14, RZ, PT ;  /* 0x000000ff0e00720b */ /* 0x000fd20003f55000 */
[----:B------:R-:W0:Y:S01]  /*60b0*/  @P1 MUFU.LG2 R6, R12 ;  /* 0x0000000c00061308 */ /* 0x000e220000000c00 */
[----:B------:R-:W-:-:S03]  /*60c0*/  @P1 FMUL.FTZ R4, R10, 0.69314718246459960938 ;  /* 0x3f3172180a041820 */ /* 0x000fc60000410000 */
[----:B------:R-:W-:-:S04]  /*60d0*/  @P2 FMUL.FTZ R15, R10, 0.69314718246459960938 ;  /* 0x3f3172180a0f2820 */ /* 0x000fc80000410000 */
[----:B------:R-:W1:Y:S08]  /*60e0*/  @P2 MUFU.LG2 R9, R14 ;  /* 0x0000000e00092308 */ /* 0x000e700000000c00 */
[----:B------:R2:W3:Y:S01]  /*60f0*/  @P1 MUFU.RCP R5, R12 ;  /* 0x0000000c00051308 */ /* 0x0004e20000001000 */
[----:B0-----:R-:W-:-:S04]  /*6100*/  @P1 FMUL.FTZ R7, R6, 0.69314718246459960938 ;  /* 0x3f31721806071820 */ /* 0x001fc80000410000 */
[----:B------:R-:W-:-:S03]  /*6110*/  @P1 FFMA.FTZ R3, R4, R13, R7 ;  /* 0x0000000d04031223 */ /* 0x000fc60000010007 */
[----:B------:R2:W0:Y:S01]  /*6120*/  @P2 MUFU.RCP R8, R14 ;  /* 0x0000000e00082308 */ /* 0x0004220000001000 */
[----:B-1----:R-:W-:-:S04]  /*6130*/  @P2 FMUL.FTZ R6, R9, 0.69314718246459960938 ;  /* 0x3f31721809062820 */ /* 0x002fc80000410000 */
[----:B------:R-:W-:Y:S01]  /*6140*/  @P2 FFMA.FTZ R0, R15, R11, R6 ;  /* 0x0000000b0f002223 */ /* 0x000fe20000010006 */
[----:B------:R-:W-:Y:S02]  /*6150*/  WARPGROUP.DEPBAR.LE gsb0, 0x0 ;  /* 0x00008000000079c5 */ /* 0x000fe40000010000 */
[----:B------:R-:W-:-:S06]  /*6160*/  WARPGROUP.ARRIVE ;  /* 0x00000000000079c5 */ /* 0x000fcc0000000000 */
[----:B------:R-:W-:Y:S01]  /*6170*/  HGMMA.64x128x16.F32.BF16 R24, R140, gdesc[UR4].tnspB, R24, gsb0 ;  /* 0x41e000048c187df0 */ /* 0x000fe20008001818 */
[----:B------:R-:W-:Y:S01]  /*6180*/  UIADD3 UR6, UR4, 0x100, URZ ;  /* 0x0000010004067890 */ /* 0x000fe2000fffe03f */
[----:B------:R-:W-:Y:S01]  /*6190*/  UMOV UR7, 0x40000040 ;  /* 0x4000004000077882 */ /* 0x000fe20000000000 */
[----:B------:R-:W-:Y:S02]  /*61a0*/  WARPGROUP.DEPBAR.LE gsb0, 0x0 ;  /* 0x00008000000079c5 */ /* 0x000fe40000010000 */
[----:B------:R-:W-:-:S07]  /*61b0*/  WARPGROUP.ARRIVE ;  /* 0x00000000000079c5 */ /* 0x000fce0000000000 */
        /* <DEDUP_REMOVED lines=16> */
[----:B------:R-:W-:Y:S03]  /*62c0*/  HGMMA.64x128x16.F32.BF16 R24, R156, gdesc[UR4].tnspB, R24, gsb0 ;  /* 0x41e000049c187df0 */ /* 0x000fe60008001818 */
[----:B------:R-:W-:Y:S02]  /*62d0*/  WARPGROUP.DEPBAR.LE gsb0, 0x0 ;  /* 0x00008000000079c5 */ /* 0x000fe40000010000 */
[----:B0-23--:R-:W-:Y:S05]  /*62e0*/  @!P0 BRA `(.L_x_34) ;  /* 0x0000000000048947 */ /* 0x00dfea0003800000 */
[----:B------:R-:W-:Y:S01]  /*62f0*/  BPT.TRAP 0x1 ;  /* 0x000000040000795c */ /* 0x000fe20000300000 */
.L_x_34:
[----:B------:R-:W-:Y:S01]  /*6300*/  UIADD3 UR4, UR5, 0x2a860, URZ ;  /* 0x0002a86005047890 */ /* 0x000fe2000fffe03f */
[-C--:B------:R-:W-:Y:S01]  /*6310*/  FMUL.FTZ R24, R24, R5.reuse ;  /* 0x0000000518187220 */ /* 0x080fe20000410000 */
[-C--:B------:R-:W-:Y:S01]  /*6320*/  FMUL.FTZ R25, R25, R5.reuse ;  /* 0x0000000519197220 */ /* 0x080fe20000410000 */
[-C--:B------:R-:W-:Y:S01]  /*6330*/  FMUL.FTZ R28, R28, R5.reuse ;  /* 0x000000051c1c7220 */ /* 0x080fe20000410000 */
[----:B------:R-:W-:Y:S01]  /*6340*/  UPRMT UR4, UR57, 0x654, UR4 ;  /* 0x0000065439047896 */ /* 0x000fe20008000004 */
        /* <DEDUP_REMOVED lines=8> */
[----:B------:R-:W-:Y:S01]  /*63d0*/  SYNCS.ARRIVE.TRANS64.RED.A1T0 RZ, [UR4], RZ ;  /* 0x000000ffffff79a7 */ /* 0x000fe20008100404 */
        /* <DEDUP_REMOVED lines=21> */
[----:B------:R-:W-:Y:S01]  /*6530*/  PLOP3.LUT P0, PT, PT, PT, PT, 0x8, 0x0 ;  /* 0x000000000000781c */ /* 0x000fe20003f0e170 */
        /* <DEDUP_REMOVED lines=31> */
[----:B------:R-:W-:-:S07]  /*6730*/  FMUL.FTZ R87, R87, R8 ;  /* 0x0000000857577220 */ /* 0x000fce0000410000 */
.L_x_10:
[----:B------:R-:W-:Y:S05]  /*6740*/  @P0 BRA `(.L_x_35) ;  /* 0x0000001400340947 */ /* 0x000fea0003800000 */
[----:B------:R-:W0:Y:S01]  /*6750*/  S2R R4, SR_TID.X ;  /* 0x0000000000047919 */ /* 0x000e220000002100 */
[----:B------:R-:W1:Y:S01]  /*6760*/  LDC R16, c[0x0][0xbe8] ;  /* 0x0002fa00ff107b82 */ /* 0x000e620000000800 */
[----:B------:R-:W-:Y:S01]  /*6770*/  SHF.R.S32.HI R13, RZ, 0x1f, R2 ;  /* 0x0000001fff0d7819 */ /* 0x000fe20000011402 */
[----:B------:R-:W-:Y:S01]  /*6780*/  ULDC.64 UR4, c[0x0][0xbd0] ;  /* 0x0002f40000047ab9 */ /* 0x000fe20000000a00 */
[----:B------:R-:W2:Y:S01]  /*6790*/  S2R R10, SR_CTAID.X ;  /* 0x00000000000a7919 */ /* 0x000ea20000002500 */
[----:B------:R-:W-:Y:S01]  /*67a0*/  ULDC.64 UR6, c[0x0][0xb38] ;  /* 0x0002ce0000067ab9 */ /* 0x000fe20000000a00 */
[----:B------:R-:W-:Y:S01]  /*67b0*/  IADD3 R17, -R2, RZ, RZ ;  /* 0x000000ff02117210 */ /* 0x000fe20007ffe1ff */
[----:B------:R-:W-:Y:S02]  /*67c0*/  BSSY B0, `(.L_x_36) ;  /* 0x00000e1000007945 */ /* 0x000fe40003800000 */
[----:B------:R-:W3:Y:S08]  /*67d0*/  S2UR UR9, SR_CTAID.Z ;  /* 0x00000000000979c3 */ /* 0x000ef00000002700 */
[----:B------:R-:W4:Y:S08]  /*67e0*/  LDC.64 R18, c[0x0][0xbd8] ;  /* 0x0002f600ff127b82 */ /* 0x000f300000000a00 */
[----:B------:R-:W-:Y:S01]  /*67f0*/  BAR.SYNC.DEFER_BLOCKING 0x1, 0x100 ;  /* 0x0044000000007b1d */ /* 0x000fe20000010000 */
[----:B-1----:R-:W-:-:S07]  /*6800*/  ISETP.NE.AND P0, PT, R16, 0x1, PT ;  /* 0x000000011000780c */ /* 0x002fce0003f05270 */
[----:B------:R-:W1:Y:S01]  /*6810*/  S2UR UR8, SR_CTAID.Y ;  /* 0x00000000000879c3 */ /* 0x000e620000002600 */
[----:B0-----:R-:W-:-:S07]  /*6820*/  IADD3 R7, R4, -0x80, RZ ;  /* 0xffffff8004077810 */ /* 0x001fce0007ffe0ff */
[----:B------:R-:W1:Y:S01]  /*6830*/  LDC R22, c[0x0][0xc50] ;  /* 0x00031400ff167b82 */ /* 0x000e620000000800 */
[----:B------:R-:W-:-:S04]  /*6840*/  SHF.R.S32.HI R6, RZ, 0x1f, R7 ;  /* 0x0000001fff067819 */ /* 0x000fc80000011407 */
[CC--:B------:R-:W-:Y:S02]  /*6850*/  LEA.HI R8, R6.reuse, R7.reuse, RZ, 0x7 ;  /* 0x0000000706087211 */ /* 0x0c0fe400078f38ff */
[----:B------:R-:W-:Y:S01]  /*6860*/  LEA.HI R6, R6, R7, RZ, 0x2 ;  /* 0x0000000706067211 */ /* 0x000fe200078f10ff */
[----:B------:R-:W0:Y:S01]  /*6870*/  @P0 LDC R14, c[0x0][0xbec] ;  /* 0x0002fb00ff0e0b82 */ /* 0x000e220000000800 */
[----:B------:R-:W-:Y:S02]  /*6880*/  LOP3.LUT R4, R8, 0xffffff80, RZ, 0xc0, !PT ;  /* 0xffffff8008047812 */ /* 0x000fe400078ec0ff */
[----:B------:R-:W-:Y:S02]  /*6890*/  LOP3.LUT R6, R6, 0xfffffffc, RZ, 0xc0, !PT ;  /* 0xfffffffc06067812 */ /* 0x000fe400078ec0ff */
[----:B------:R-:W-:Y:S01]  /*68a0*/  SHF.R.S32.HI R9, RZ, 0x7, R8 ;  /* 0x00000007ff097819 */ /* 0x000fe20000011408 */
[C---:B------:R-:W-:Y:S02]  /*68b0*/  IMAD.IADD R23, R7.reuse, 0x1, -R4 ;  /* 0x0000000107177824 */ /* 0x040fe400078e0a04 */
[----:B------:R-:W-:Y:S01]  /*68c0*/  IMAD.IADD R7, R7, 0x1, -R6 ;  /* 0x0000000107077824 */ /* 0x000fe200078e0a06 */
[----:B------:R-:W5:Y:S02]  /*68d0*/  LDC.64 R20, c[0x0][0xb40] ;  /* 0x0002d000ff147b82 */ /* 0x000f640000000a00 */
[----:B------:R-:W-:-:S04]  /*68e0*/  SHF.R.S32.HI R12, RZ, 0x1f, R23 ;  /* 0x0000001fff0c7819 */ /* 0x000fc80000011417 */
[----:B------:R-:W-:Y:S02]  /*68f0*/  LEA.HI R88, R12, R23, RZ, 0x2 ;  /* 0x000000170c587211 */ /* 0x000fe400078f10ff */
[----:B------:R-:W5:Y:S02]  /*6900*/  @P0 LDC R90, c[0x0][0xbec] ;  /* 0x0002fb00ff5a0b82 */ /* 0x000f640000000800 */
[--C-:B------:R-:W-:Y:S02]  /*6910*/  SHF.R.S32.HI R4, RZ, 0x2, R88.reuse ;  /* 0x00000002ff047819 */ /* 0x100fe40000011458 */
[----:B------:R-:W-:Y:S02]  /*6920*/  SHF.R.S32.HI R5, RZ, 0x1f, R88 ;  /* 0x0000001fff057819 */ /* 0x000fe40000011458 */
[----:B------:R-:W-:Y:S02]  /*6930*/  LOP3.LUT R88, R88, 0x7ffffffc, RZ, 0xc0, !PT ;  /* 0x7ffffffc58587812 */ /* 0x000fe400078ec0ff */
[----:B------:R-:W-:Y:S01]  /*6940*/  LEA.HI R5, R5, R4, RZ, 0x3 ;  /* 0x0000000405057211 */ /* 0x000fe200078f18ff */
[----:B------:R-:W5:Y:S03]  /*6950*/  @P0 LDC R15, c[0x0][0xbf0] ;  /* 0x0002fc00ff0f0b82 */ /* 0x000f660000000800 */
[----:B------:R-:W-:-:S04]  /*6960*/  LOP3.LUT R5, R5, 0xfffffff8, RZ, 0xc0, !PT ;  /* 0xfffffff805057812 */ /* 0x000fc800078ec0ff */
[----:B------:R-:W-:Y:S01]  /*6970*/  IADD3 R6, R4, -R5, RZ ;  /* 0x8000000504067210 */ /* 0x000fe20007ffe0ff */
[----:B------:R-:W5:Y:S01]  /*6980*/  @P0 LDC R89, c[0x0][0xbf0] ;  /* 0x0002fc00ff590b82 */ /* 0x000f620000000800 */
[----:B------:R-:W-:Y:S02]  /*6990*/  LEA.HI R4, R8, R9, RZ, 0x1 ;  /* 0x0000000908047211 */ /* 0x000fe400078f08ff */
[----:B------:R-:W-:Y:S02]  /*69a0*/  LEA.HI R5, R12, R23, RZ, 0x5 ;  /* 0x000000170c057211 */ /* 0x000fe400078f28ff */
[----:B------:R-:W-:Y:S02]  /*69b0*/  LOP3.LUT R4, R4, 0x3fffffe, RZ, 0xc0, !PT ;  /* 0x03fffffe04047812 */ /* 0x000fe400078ec0ff */
[----:B------:R-:W-:Y:S02]  /*69c0*/  LEA.HI R8, R7, R7, RZ, 0x1 ;  /* 0x0000000707087211 */ /* 0x000fe400078f08ff */
[----:B------:R-:W-:Y:S01]  /*69d0*/  SHF.R.S32.HI R5, RZ, 0x5, R5 ;  /* 0x00000005ff057819 */ /* 0x000fe20000011405 */
[----:B------:R-:W-:Y:S01]  /*69e0*/  IMAD.IADD R4, R9, 0x1, -R4 ;  /* 0x0000000109047824 */ /* 0x000fe200078e0a04 */
[----:B------:R-:W-:-:S03]  /*69f0*/  LOP3.LUT R8, R8, 0x1ffffffe, RZ, 0xc0, !PT ;  /* 0x1ffffffe08087812 */ /* 0x000fc600078ec0ff */
[----:B------:R-:W-:Y:S01]  /*6a00*/  IMAD R5, R5, 0x10, R6 ;  /* 0x0000001005057824 */ /* 0x000fe200078e0206 */
[----:B------:R-:W-:Y:S01]  /*6a10*/  IADD3 R9, R7, -R8, RZ ;  /* 0x8000000807097210 */ /* 0x000fe20007ffe0ff */
[----:B------:R-:W-:Y:S02]  /*6a20*/  IMAD R7, R13, UR4, RZ ;  /* 0x000000040d077c24 */ /* 0x000fe4000f8e02ff */
[----:B------:R-:W-:Y:S02]  /*6a30*/  IMAD R8, R4, 0x40, R5 ;  /* 0x0000004004087824 */ /* 0x000fe400078e0205 */
[C---:B------:R-:W-:Y:S01]  /*6a40*/  IMAD.WIDE.U32 R4, R2.reuse, UR4, RZ ;  /* 0x0000000402047c25 */ /* 0x040fe2000f8e00ff */
[----:B---3--:R-:W-:Y:S02]  /*6a50*/  USHF.R.S32.HI UR4, URZ, 0x1f, UR9 ;  /* 0x0000001f3f047899 */ /* 0x008fe40008011409 */
[----:B------:R-:W-:Y:S01]  /*6a60*/  LEA R9, R9, R8, 0x3 ;  /* 0x0000000809097211 */ /* 0x000fe200078e18ff */
[----:B------:R-:W-:-:S02]  /*6a70*/  IMAD R11, R2, UR5, R7 ;  /* 0x00000005020b7c24 */ /* 0x000fc4000f8e0207 */
[----:B------:R-:W-:Y:S02]  /*6a80*/  IMAD R13, R13, UR6, RZ ;  /* 0x000000060d0d7c24 */ /* 0x000fe4000f8e02ff */
[----:B----4-:R-:W-:Y:S02]  /*6a90*/  IMAD R12, R18, UR4, RZ ;  /* 0x00000004120c7c24 */ /* 0x010fe4000f8e02ff */
[----:B------:R-:W-:Y:S02]  /*6aa0*/  IMAD.IADD R5, R5, 0x1, R11 ;  /* 0x0000000105057824 */ /* 0x000fe400078e020b */
[----:B------:R-:W-:Y:S02]  /*6ab0*/  IMAD R11, R2, UR7, R13 ;  /* 0x00000007020b7c24 */ /* 0x000fe4000f8e020d */
[----:B------:R-:W-:Y:S02]  /*6ac0*/  IMAD R13, R19, UR9, R12 ;  /* 0x00000009130d7c24 */ /* 0x000fe4000f8e020c */
[----:B--2---:R-:W-:-:S02]  /*6ad0*/  IMAD R9, R10, 0x80, R9 ;  /* 0x000000800a097824 */ /* 0x004fc400078e0209 */
[----:B-1----:R-:W-:Y:S02]  /*6ae0*/  IMAD R19, R22, R17, UR8 ;  /* 0x0000000816137e24 */ /* 0x002fe4000f8e0211 */
[----:B------:R-:W-:Y:S01]  /*6af0*/  IMAD.WIDE.U32 R6, R2, UR6, RZ ;  /* 0x0000000602067c25 */ /* 0x000fe2000f8e00ff */
[----:B------:R-:W-:-:S03]  /*6b00*/  ULDC.64 UR6, c[0x0][0xb48] ;  /* 0x0002d20000067ab9 */ /* 0x000fc60000000a00 */
[----:B------:R-:W-:-:S04]  /*6b10*/  IMAD.WIDE.U32 R4, R18, UR9, R4 ;  /* 0x0000000912047c25 */ /* 0x000fc8000f8e0004 */
[----:B0-----:R-:W-:Y:S01]  /*6b20*/  @P0 IMAD.HI.U32 R2, R9, R14, RZ ;  /* 0x0000000e09020227 */ /* 0x001fe200078e00ff */
[----:B------:R-:W-:-:S03]  /*6b30*/  SHF.R.S32.HI R14, RZ, 0x1f, R19 ;  /* 0x0000001fff0e7819 */ /* 0x000fc60000011413 */
[----:B------:R-:W-:Y:S02]  /*6b40*/  IMAD.IADD R7, R7, 0x1, R11 ;  /* 0x0000000107077824 */ /* 0x000fe400078e020b */
[----:B------:R-:W-:Y:S01]  /*6b50*/  IMAD.IADD R5, R5, 0x1, R13 ;  /* 0x0000000105057824 */ /* 0x000fe200078e020d */
[----:B------:R-:W-:Y:S01]  /*6b60*/  MOV R13, R9 ;  /* 0x00000009000d7202 */ /* 0x000fe20000000f00 */
[----:B-----5:R-:W-:Y:S01]  /*6b70*/  IMAD R12, R20, UR4, RZ ;  /* 0x00000004140c7c24 */ /* 0x020fe2000f8e02ff */
[----:B------:R-:W-:Y:S01]  /*6b80*/  ULDC.64 UR4, c[0x0][0xbe0] ;  /* 0x0002f80000047ab9 */ /* 0x000fe20000000a00 */
[----:B------:R-:W-:-:S04]  /*6b90*/  @P0 IMAD.HI.U32 R90, R9, R90, RZ ;  /* 0x0000005a095a0227 */ /* 0x000fc800078e00ff */
[----:B------:R-:W-:Y:S01]  /*6ba0*/  IMAD.MOV.U32 R11, RZ, RZ, R9 ;  /* 0x000000ffff0b7224 */ /* 0x000fe200078e0009 */
[----:B------:R-:W-:Y:S01]  /*6bb0*/  @P0 SHF.R.U32.HI R11, RZ, R15, R2 ;  /* 0x0000000fff0b0219 */ /* 0x000fe20000011602 */
[----:B------:R-:W-:Y:S01]  /*6bc0*/  IMAD R15, R21, UR9, R12 ;  /* 0x00000009150f7c24 */ /* 0x000fe2000f8e020c */
[----:B------:R-:W-:Y:S01]  /*6bd0*/  @P0 SHF.R.U32.HI R13, RZ, R89, R90 ;  /* 0x00000059ff0d0219 */ /* 0x000fe2000001165a */
[----:B------:R-:W-:Y:S01]  /*6be0*/  IMAD.WIDE.U32 R6, R20, UR9, R6 ;  /* 0x0000000914067c25 */ /* 0x000fe2000f8e0006 */
[----:B------:R-:W-:-:S03]  /*6bf0*/  ULDC.64 UR8, c[0x0][0xb28] ;  /* 0x0002ca0000087ab9 */ /* 0x000fc60000000a00 */
[----:B------:R-:W-:Y:S02]  /*6c00*/  IMAD R2, R14, UR4, RZ ;  /* 0x000000040e027c24 */ /* 0x000fe4000f8e02ff */
[----:B------:R-:W-:-:S04]  /*6c10*/  IMAD.WIDE.U32 R4, R19, UR4, R4 ;  /* 0x0000000413047c25 */ /* 0x000fc8000f8e0004 */
[----:B------:R-:W-:Y:S01]  /*6c20*/  IMAD.IADD R7, R7, 0x1, R15 ;  /* 0x0000000107077824 */ /* 0x000fe200078e020f */
[----:B------:R-:W-:Y:S01]  /*6c30*/  SHF.R.S32.HI R15, RZ, 0x1f, R11 ;  /* 0x0000001fff0f7819 */ /* 0x000fe2000001140b */
[----:B------:R-:W-:Y:S01]  /*6c40*/  IMAD R14, R14, UR6, RZ ;  /* 0x000000060e0e7c24 */ /* 0x000fe2000f8e02ff */
[----:B------:R-:W-:Y:S01]  /*6c50*/  IADD3 R4, P0, R11, R4, RZ ;  /* 0x000000040b047210 */ /* 0x000fe20007f1e0ff */
[C---:B------:R-:W-:Y:S01]  /*6c60*/  IMAD R12, R19.reuse, UR5, R2 ;  /* 0x00000005130c7c24 */ /* 0x040fe2000f8e0202 */
[----:B------:R-:W-:Y:S01]  /*6c70*/  SHF.R.S32.HI R2, RZ, 0x1f, R13 ;  /* 0x0000001fff027819 */ /* 0x000fe2000001140d */
[----:B------:R-:W-:Y:S01]  /*6c80*/  IMAD.MOV R11, RZ, RZ, -R11 ;  /* 0x000000ffff0b7224 */ /* 0x000fe200078e0a0b */
[----:B------:R-:W-:Y:S01]  /*6c90*/  ULDC.64 UR4, c[0x0][0xb30] ;  /* 0x0002cc0000047ab9 */ /* 0x000fe20000000a00 */
[----:B------:R-:W-:Y:S01]  /*6ca0*/  IMAD R17, R19, UR7, R14 ;  /* 0x0000000713117c24 */ /* 0x000fe2000f8e020e */
[----:B------:R-:W-:Y:S01]  /*6cb0*/  IADD3 R14, -R13, RZ, RZ ;  /* 0x000000ff0d0e7210 */ /* 0x000fe20007ffe1ff */
[----:B------:R-:W-:Y:S01]  /*6cc0*/  IMAD R2, R2, UR4, RZ ;  /* 0x0000000402027c24 */ /* 0x000fe2000f8e02ff */
[----:B------:R-:W-:Y:S01]  /*6cd0*/  IADD3.X R5, R15, R5, R12, P0, !PT ;  /* 0x000000050f057210 */ /* 0x000fe200007fe40c */
[----:B------:R-:W-:-:S02]  /*6ce0*/  IMAD R11, R16, R11, R9 ;  /* 0x0000000b100b7224 */ /* 0x000fc400078e0209 */
[----:B------:R-:W-:Y:S01]  /*6cf0*/  IMAD.WIDE.U32 R6, R19, UR6, R6 ;  /* 0x0000000613067c25 */ /* 0x000fe2000f8e0006 */
[----:B------:R-:W-:-:S03]  /*6d00*/  ULDC.64 UR6, c[0x0][0xbc8] ;  /* 0x0002f20000067ab9 */ /* 0x000fc60000000a00 */
[----:B------:R-:W-:Y:S02]  /*6d10*/  IMAD R9, R16, R14, R9 ;  /* 0x0000000e10097224 */ /* 0x000fe400078e0209 */
[----:B------:R-:W-:Y:S01]  /*6d20*/  IMAD R15, R13, UR5, R2 ;  /* 0x000000050d0f7c24 */ /* 0x000fe2000f8e0202 */
[----:B------:R-:W-:Y:S01]  /*6d30*/  SHF.R.S32.HI R2, RZ, 0x1f, R11 ;  /* 0x0000001fff027819 */ /* 0x000fe2000001140b */
[----:B------:R-:W-:Y:S01]  /*6d40*/  IMAD.IADD R7, R7, 0x1, R17 ;  /* 0x0000000107077824 */ /* 0x000fe200078e0211 */
[----:B------:R-:W-:Y:S01]  /*6d50*/  SHF.R.S32.HI R12, RZ, 0x1f, R9 ;  /* 0x0000001fff0c7819 */ /* 0x000fe20000011409 */
[----:B------:R-:W0:Y:S01]  /*6d60*/  S2UR UR5, SR_CgaCtaId ;  /* 0x00000000000579c3 */ /* 0x000e220000008800 */
[----:B------:R-:W-:-:S04]  /*6d70*/  IMAD.WIDE.U32 R4, R11, UR6, R4 ;  /* 0x000000060b047c25 */ /* 0x000fc8000f8e0004 */
[----:B------:R-:W-:Y:S01]  /*6d80*/  IMAD.WIDE.U32 R6, R13, UR4, R6 ;  /* 0x000000040d067c25 */ /* 0x000fe2000f8e0006 */
[----:B------:R-:W-:-:S03]  /*6d90*/  UMOV UR4, 0x400 ;  /* 0x0000040000047882 */ /* 0x000fc60000000000 */
[----:B------:R-:W-:Y:S02]  /*6da0*/  IMAD R2, R2, UR6, RZ ;  /* 0x0000000602027c24 */ /* 0x000fe4000f8e02ff */
[----:B------:R-:W-:Y:S02]  /*6db0*/  IMAD.IADD R7, R7, 0x1, R15 ;  /* 0x0000000107077824 */ /* 0x000fe400078e020f */
[----:B------:R-:W-:Y:S02]  /*6dc0*/  IMAD R12, R12, UR8, RZ ;  /* 0x000000080c0c7c24 */ /* 0x000fe4000f8e02ff */
[----:B------:R-:W-:Y:S01]  /*6dd0*/  IMAD R13, R11, UR7, R2 ;  /* 0x000000070b0d7c24 */ /* 0x000fe2000f8e0202 */
[----:B------:R-:W-:Y:S01]  /*6de0*/  ULDC.64 UR6, c[0x0][0xba8] ;  /* 0x0002ea0000067ab9 */ /* 0x000fe20000000a00 */
[C---:B------:R-:W-:Y:S01]  /*6df0*/  IMAD R11, R9.reuse, UR9, R12 ;  /* 0x00000009090b7c24 */ /* 0x040fe2000f8e020c */
[----:B------:R-:W-:Y:S01]  /*6e00*/  LEA R2, P0, R4, UR6, 0x2 ;  /* 0x0000000604027c11 */ /* 0x000fe2000f8010ff */
[----:B------:R-:W-:Y:S01]  /*6e10*/  IMAD.WIDE.U32 R6, R9, UR8, R6 ;  /* 0x0000000809067c25 */ /* 0x000fe2000f8e0006 */
[----:B------:R-:W-:Y:S01]  /*6e20*/  IADD3 R9, R5, R13, RZ ;  /* 0x0000000d05097210 */ /* 0x000fe20007ffe0ff */
[----:B------:R-:W-:Y:S01]  /*6e30*/  ULDC.64 UR8, c[0x0][0xb00] ;  /* 0x0002c00000087ab9 */ /* 0x000fe20000000a00 */
[----:B------:R-:W-:Y:S01]  /*6e40*/  ULDC UR6, c[0x0][0xa88] ;  /* 0x0002a20000067ab9 */ /* 0x000fe20000000800 */
[----:B------:R-:W-:Y:S01]  /*6e50*/  IMAD.IADD R5, R7, 0x1, R11 ;  /* 0x0000000107057824 */ /* 0x000fe200078e020b */
[----:B------:R-:W-:Y:S01]  /*6e60*/  LEA R20, P1, R6, UR8, 0x2 ;  /* 0x0000000806147c11 */ /* 0x000fe2000f8210ff */
[----:B------:R-:W-:Y:S01]  /*6e70*/  IMAD R8, R10, 0x80, R8 ;  /* 0x000000800a087824 */ /* 0x000fe200078e0208 */
[----:B------:R-:W-:Y:S01]  /*6e80*/  LEA.HI.X R9, R4, UR7, R9, 0x2, P0 ;  /* 0x0000000704097c11 */ /* 0x000fe200080f1409 */
[----:B0-----:R-:W-:Y:S01]  /*6e90*/  ULEA UR4, UR5, UR4, 0x18 ;  /* 0x0000000405047291 */ /* 0x001fe2000f8ec03f */
[----:B------:R-:W-:Y:S01]  /*6ea0*/  LEA.HI.X R22, R6, UR9, R5, 0x2, P1 ;  /* 0x0000000906167c11 */ /* 0x000fe200088f1405 */
[----:B------:R-:W-:Y:S01]  /*6eb0*/  SHFL.IDX PT, R4, R2, RZ, 0x1c1f ;  /* 0x001c1fff02047589 */ /* 0x000fe200000e0000 */
[----:B------:R-:W-:Y:S01]  /*6ec0*/  IMAD R17, R16, UR6, RZ ;  /* 0x0000000610117c24 */ /* 0x000fe2000f8e02ff */
[C---:B------:R-:W-:Y:S01]  /*6ed0*/  LOP3.LUT P0, RZ, R23.reuse, 0x3, RZ, 0xc0, !PT ;  /* 0x0000000317ff7812 */ /* 0x040fe2000780c0ff */
[----:B------:R-:W-:Y:S01]  /*6ee0*/  UIADD3 UR4, UR4, 0x2a820, URZ ;  /* 0x0002a82004047890 */ /* 0x000fe2000fffe03f */
[----:B------:R-:W0:Y:S01]  /*6ef0*/  SHFL.IDX PT, R5, R9, RZ, 0x1c1f ;  /* 0x001c1fff09057589 */ /* 0x000e2200000e0000 */
[C---:B------:R-:W-:Y:S01]  /*6f00*/  IADD3 R16, R8.reuse, 0x8, RZ ;  /* 0x0000000808107810 */ /* 0x040fe20007ffe0ff */
[----:B------:R-:W-:Y:S01]  /*6f10*/  IMAD.IADD R19, R23, 0x1, -R88 ;  /* 0x0000000117137824 */ /* 0x000fe200078e0a58 */
[-C--:B------:R-:W-:Y:S01]  /*6f20*/  ISETP.GE.OR P1, PT, R8, R17.reuse, P0 ;  /* 0x000000110800720c */ /* 0x080fe20000726670 */
[----:B------:R-:W-:Y:S01]  /*6f30*/  SHFL.IDX PT, R6, R2, 0x1, 0x1c1f ;  /* 0x003c1f0002067f89 */ /* 0x000fe200000e0000 */
[-C--:B------:R-:W-:Y:S01]  /*6f40*/  ISETP.GE.OR P0, PT, R16, R17.reuse, P0 ;  /* 0x000000111000720c */ /* 0x080fe20000706670 */
[----:B------:R-:W-:Y:S01]  /*6f50*/  UPRMT UR4, URZ, 0x654, UR4 ;  /* 0x000006543f047896 */ /* 0x000fe20008000004 */
[----:B------:R-:W-:Y:S01]  /*6f60*/  ISETP.GE.AND P2, PT, R8, R17, PT ;  /* 0x000000110800720c */ /* 0x000fe20003f46270 */
[----:B------:R-:W1:Y:S01]  /*6f70*/  SHFL.IDX PT, R7, R9, 0x1, 0x1c1f ;  /* 0x003c1f0009077f89 */ /* 0x000e6200000e0000 */
[----:B------:R-:W-:-:S03]  /*6f80*/  IMAD.SHL.U32 R19, R19, 0x2, RZ ;  /* 0x0000000213137824 */ /* 0x000fc600078e00ff */
[----:B------:R2:W3:Y:S03]  /*6f90*/  SHFL.IDX PT, R14, R20, RZ, 0x1c1f ;  /* 0x001c1fff140e7589 */ /* 0x0004e600000e0000 */
[----:B------:R-:W-:Y:S01]  /*6fa0*/  SYNCS.ARRIVE.TRANS64.RED.A1T0 RZ, [UR4], RZ ;  /* 0x000000ffffff79a7 */ /* 0x000fe20008100404 */
[----:B------:R2:W4:Y:S04]  /*6fb0*/  SHFL.IDX PT, R15, R22, RZ, 0x1c1f ;  /* 0x001c1fff160f7589 */ /* 0x00052800000e0000 */
[----:B0-----:R2:W-:Y:S04]  /*6fc0*/  @!P1 ST.E desc[UR38][R4.64], R3 ;  /* 0x0000000304009985 */ /* 0x0015e8000c101926 */
[----:B-1----:R2:W-:Y:S01]  /*6fd0*/  @!P0 ST.E desc[UR38][R6.64], R0 ;  /* 0x0000000006008985 */ /* 0x0025e2000c101926 */
[----:B------:R-:W-:Y:S05]  /*6fe0*/  @P2 BRA `(.L_x_37) ;  /* 0x0000000400782947 */ /* 0x000fea0003800000 */
[C---:B--2---:R-:W-:Y:S01]  /*6ff0*/  IADD3 R0, R19.reuse, 0x8, RZ ;  /* 0x0000000813007810 */ /* 0x044fe20007ffe0ff */
[----:B------:R-:W-:Y:S01]  /*7000*/  ULDC UR4, c[0x0][0xac8] ;  /* 0x0002b20000047ab9 */ /* 0x000fe20000000800 */
[C---:B------:R-:W-:Y:S01]  /*7010*/  VIADD R6, R19.reuse, 0x10 ;  /* 0x0000001013067836 */ /* 0x040fe20000000000 */
[C---:B------:R-:W-:Y:S01]  /*7020*/  ISETP.GE.AND P2, PT, R19.reuse, UR4, PT ;  /* 0x0000000413007c0c */ /* 0x040fe2000bf46270 */
[C---:B------:R-:W-:Y:S01]  /*7030*/  VIADD R7, R19.reuse, 0x18 ;  /* 0x0000001813077836 */ /* 0x040fe20000000000 */
[----:B------:R-:W-:Y:S01]  /*7040*/  ISETP.GE.AND P3, PT, R0, UR4, PT ;  /* 0x0000000400007c0c */ /* 0x000fe2000bf66270 */
[C---:B------:R-:W-:Y:S01]  /*7050*/  VIADD R8, R19.reuse, 0x28 ;  /* 0x0000002813087836 */ /* 0x040fe20000000000 */
[----:B------:R-:W-:Y:S01]  /*7060*/  ISETP.GE.AND P0, PT, R6, UR4, PT ;  /* 0x0000000406007c0c */ /* 0x000fe2000bf06270 */
[----:B------:R-:W-:Y:S01]  /*7070*/  VIADD R9, R19, 0x30 ;  /* 0x0000003013097836 */ /* 0x000fe20000000000 */
[----:B------:R-:W-:Y:S01]  /*7080*/  ISETP.GE.AND P1, PT, R7, UR4, PT ;  /* 0x0000000407007c0c */ /* 0x000fe2000bf26270 */
[C---:B------:R-:W-:Y:S01]  /*7090*/  VIADD R11, R19.reuse, 0x40 ;  /* 0x00000040130b7836 */ /* 0x040fe20000000000 */
[C---:B------:R-:W-:Y:S01]  /*70a0*/  IADD3 R10, R19.reuse, 0x38, RZ ;  /* 0x00000038130a7810 */ /* 0x040fe20007ffe0ff */
[----:B------:R-:W-:Y:S01]  /*70b0*/  VIADD R18, R19, 0x60 ;  /* 0x0000006013127836 */ /* 0x000fe20000000000 */
[----:B------:R-:W-:-:S02]  /*70c0*/  ISETP.GE.AND P4, PT, R9, UR4, PT ;  /* 0x0000000409007c0c */ /* 0x000fc4000bf86270 */
[----:B------:R-:W-:Y:S01]  /*70d0*/  ISETP.GE.AND P5, PT, R10, UR4, PT ;  /* 0x000000040a007c0c */ /* 0x000fe2000bfa6270 */
[----:B---34-:R-:W-:Y:S01]  /*70e0*/  @!P2 IMAD.WIDE R2, R19, 0x4, R14 ;  /* 0x000000041302a825 */ /* 0x018fe200078e020e */
[----:B------:R-:W-:Y:S02]  /*70f0*/  ISETP.GE.AND P6, PT, R11, UR4, PT ;  /* 0x000000040b007c0c */ /* 0x000fe4000bfc6270 */
[----:B------:R-:W-:Y:S02]  /*7100*/  @!P3 LEA.HI R0, R0, R0, RZ, 0x1 ;  /* 0x000000000000b211 */ /* 0x000fe400078f08ff */
[----:B------:R0:W-:Y:S01]  /*7110*/  @!P2 ST.E.64 desc[UR38][R2.64], R24 ;  /* 0x000000180200a985 */ /* 0x0001e2000c101b26 */
[----:B------:R-:W-:Y:S02]  /*7120*/  @!P0 LEA.HI R6, R6, R6, RZ, 0x1 ;  /* 0x0000000606068211 */ /* 0x000fe400078f08ff */
[----:B------:R-:W-:Y:S02]  /*7130*/  @!P3 LOP3.LUT R5, R0, 0xfffffffe, RZ, 0xc0, !PT ;  /* 0xfffffffe0005b812 */ /* 0x000fe400078ec0ff */
[----:B------:R-:W-:-:S02]  /*7140*/  IADD3 R0, R19, 0x20, RZ ;  /* 0x0000002013007810 */ /* 0x000fc40007ffe0ff */
[----:B------:R-:W-:Y:S01]  /*7150*/  @!P1 LEA.HI R7, R7, R7, RZ, 0x1 ;  /* 0x0000000707079211 */ /* 0x000fe200078f08ff */
[----:B------:R-:W-:Y:S01]  /*7160*/  @!P3 IMAD.WIDE R4, R5, 0x4, R14 ;  /* 0x000000040504b825 */ /* 0x000fe200078e020e */
[----:B------:R-:W-:Y:S02]  /*7170*/  ISETP.GE.AND P2, PT, R0, UR4, PT ;  /* 0x0000000400007c0c */ /* 0x000fe4000bf46270 */
[----:B------:R-:W-:Y:S02]  /*7180*/  @!P5 LEA.HI R10, R10, R10, RZ, 0x1 ;  /* 0x0000000a0a0ad211 */ /* 0x000fe400078f08ff */
[----:B------:R1:W-:Y:S01]  /*7190*/  @!P3 ST.E.64 desc[UR38][R4.64], R28 ;  /* 0x0000001c0400b985 */ /* 0x0003e2000c101b26 */
[----:B------:R-:W-:Y:S02]  /*71a0*/  ISETP.GE.AND P3, PT, R8, UR4, PT ;  /* 0x0000000408007c0c */ /* 0x000fe4000bf66270 */
[----:B0-----:R-:W-:Y:S02]  /*71b0*/  @!P0 LOP3.LUT R3, R6, 0xfffffffe, RZ, 0xc0, !PT ;  /* 0xfffffffe06038812 */ /* 0x001fe400078ec0ff */
[----:B------:R-:W-:-:S02]  /*71c0*/  @!P4 LEA.HI R6, R9, R9, RZ, 0x1 ;  /* 0x000000090906c211 */ /* 0x000fc400078f08ff */
[----:B------:R-:W-:Y:S01]  /*71d0*/  @!P5 LOP3.LUT R13, R10, 0xfffffffe, RZ, 0xc0, !PT ;  /* 0xfffffffe0a0dd812 */ /* 0x000fe200078ec0ff */
[----:B------:R-:W-:Y:S01]  /*71e0*/  @!P0 IMAD.WIDE R2, R3, 0x4, R14 ;  /* 0x0000000403028825 */ /* 0x000fe200078e020e */
[----:B------:R-:W-:Y:S02]  /*71f0*/  @!P2 LEA.HI R0, R0, R0, RZ, 0x1 ;  /* 0x000000000000a211 */ /* 0x000fe400078f08ff */
[----:B------:R-:W-:Y:S02]  /*7200*/  IADD3 R12, R19, 0x50, RZ ;  /* 0x00000050130c7810 */ /* 0x000fe40007ffe0ff */
[----:B------:R0:W-:Y:S01]  /*7210*/  @!P0 ST.E.64 desc[UR38][R2.64], R32 ;  /* 0x0000002002008985 */ /* 0x0001e2000c101b26 */
[----:B------:R-:W-:Y:S02]  /*7220*/  @!P3 LEA.HI R8, R8, R8, RZ, 0x1 ;  /* 0x000000080808b211 */ /* 0x000fe400078f08ff */
[----:B-1----:R-:W-:Y:S02]  /*7230*/  @!P1 LOP3.LUT R5, R7, 0xfffffffe, RZ, 0xc0, !PT ;  /* 0xfffffffe07059812 */ /* 0x002fe400078ec0ff */
[----:B------:R-:W-:-:S02]  /*7240*/  @!P2 LOP3.LUT R7, R0, 0xfffffffe, RZ, 0xc0, !PT ;  /* 0xfffffffe0007a812 */ /* 0x000fc400078ec0ff */
[----:B------:R-:W-:Y:S01]  /*7250*/  @!P3 LOP3.LUT R9, R8, 0xfffffffe, RZ, 0xc0, !PT ;  /* 0xfffffffe0809b812 */ /* 0x000fe200078ec0ff */
[--C-:B------:R-:W-:Y:S01]  /*7260*/  @!P1 IMAD.WIDE R4, R5, 0x4, R14.reuse ;  /* 0x0000000405049825 */ /* 0x100fe200078e020e */
[----:B------:R-:W-:Y:S02]  /*7270*/  @!P6 LEA.HI R0, R11, R11, RZ, 0x1 ;  /* 0x0000000b0b00e211 */ /* 0x000fe400078f08ff */
[----:B------:R-:W-:Y:S01]  /*7280*/  @!P4 LOP3.LUT R11, R6, 0xfffffffe, RZ, 0xc0, !PT ;  /* 0xfffffffe060bc812 */ /* 0x000fe200078ec0ff */
[--C-:B------:R-:W-:Y:S01]  /*7290*/  @!P2 IMAD.WIDE R6, R7, 0x4, R14.reuse ;  /* 0x000000040706a825 */ /* 0x100fe200078e020e */
[----:B------:R-:W-:Y:S01]  /*72a0*/  @!P6 LOP3.LUT R21, R0, 0xfffffffe, RZ, 0xc0, !PT ;  /* 0xfffffffe0015e812 */ /* 0x000fe200078ec0ff */
[----:B------:R1:W-:Y:S01]  /*72b0*/  @!P1 ST.E.64 desc[UR38][R4.64], R36 ;  /* 0x0000002404009985 */ /* 0x0003e2000c101b26 */
[----:B------:R-:W-:Y:S01]  /*72c0*/  ISETP.GE.AND P1, PT, R12, UR4, PT ;  /* 0x000000040c007c0c */ /* 0x000fe2000bf26270 */
[----:B0-----:R-:W-:Y:S02]  /*72d0*/  @!P3 IMAD.WIDE R2, R9, 0x4, R14 ;  /* 0x000000040902b825 */ /* 0x001fe400078e020e */
[----:B------:R0:W-:Y:S02]  /*72e0*/  @!P2 ST.E.64 desc[UR38][R6.64], R40 ;  /* 0x000000280600a985 */ /* 0x0001e4000c101b26 */
[----:B------:R-:W-:-:S02]  /*72f0*/  VIADD R0, R19, 0x48 ;  /* 0x0000004813007836 */ /* 0x000fc40000000000 */
[--C-:B------:R-:W-:Y:S01]  /*7300*/  @!P5 IMAD.WIDE R8, R13, 0x4, R14.reuse ;  /* 0x000000040d08d825 */ /* 0x100fe200078e020e */
[----:B------:R2:W-:Y:S01]  /*7310*/  @!P3 ST.E.64 desc[UR38][R2.64], R44 ;  /* 0x0000002c0200b985 */ /* 0x0005e2000c101b26 */
[----:B------:R-:W-:Y:S02]  /*7320*/  ISETP.GE.AND P3, PT, R18, UR4, PT ;  /* 0x0000000412007c0c */ /* 0x000fe4000bf66270 */
[----:B------:R-:W-:Y:S01]  /*7330*/  VIADD R13, R19, 0x58 ;  /* 0x00000058130d7836 */ /* 0x000fe20000000000 */
[----:B------:R-:W-:Y:S01]  /*7340*/  ISETP.GE.AND P0, PT, R0, UR4, PT ;  /* 0x0000000400007c0c */ /* 0x000fe2000bf06270 */
[--C-:B-1----:R-:W-:Y:S01]  /*7350*/  @!P4 IMAD.WIDE R4, R11, 0x4, R14.reuse ;  /* 0x000000040b04c825 */ /* 0x102fe200078e020e */
[----:B------:R-:W-:Y:S02]  /*7360*/  @!P1 LEA.HI R12, R12, R12, RZ, 0x1 ;  /* 0x0000000c0c0c9211 */ /* 0x000fe400078f08ff */
[----:B------:R-:W-:Y:S01]  /*7370*/  ISETP.GE.AND P2, PT, R13, UR4, PT ;  /* 0x000000040d007c0c */ /* 0x000fe2000bf46270 */
[----:B------:R-:W-:Y:S01]  /*7380*/  @!P6 IMAD.WIDE R10, R21, 0x4, R14 ;  /* 0x00000004150ae825 */ /* 0x000fe200078e020e */
[----:B------:R1:W-:Y:S01]  /*7390*/  @!P4 ST.E.64 desc[UR38][R4.64], R48 ;  /* 0x000000300400c985 */ /* 0x0003e2000c101b26 */
[----:B0-----:R-:W-:-:S02]  /*73a0*/  IADD3 R6, R19, 0x68, RZ ;  /* 0x0000006813067810 */ /* 0x001fc40007ffe0ff */
[C---:B------:R-:W-:Y:S01]  /*73b0*/  VIADD R7, R19.reuse, 0x70 ;  /* 0x0000007013077836 */ /* 0x040fe20000000000 */
[----:B------:R0:W-:Y:S01]  /*73c0*/  @!P5 ST.E.64 desc[UR38][R8.64], R52 ;  /* 0x000000340800d985 */ /* 0x0001e2000c101b26 */
[----:B--2---:R-:W-:Y:S01]  /*73d0*/  VIADD R3, R19, 0x78 ;  /* 0x0000007813037836 */ /* 0x004fe20000000000 */
[----:B------:R-:W-:Y:S02]  /*73e0*/  ISETP.GE.AND P4, PT, R6, UR4, PT ;  /* 0x0000000406007c0c */ /* 0x000fe4000bf86270 */
[----:B------:R2:W-:Y:S01]  /*73f0*/  @!P6 ST.E.64 desc[UR38][R10.64], R56 ;  /* 0x000000380a00e985 */ /* 0x0005e2000c101b26 */
[----:B------:R-:W-:Y:S02]  /*7400*/  ISETP.GE.AND P5, PT, R7, UR4, PT ;  /* 0x0000000407007c0c */ /* 0x000fe4000bfa6270 */
[----:B------:R-:W-:Y:S02]  /*7410*/  ISETP.GE.AND P6, PT, R3, UR4, PT ;  /* 0x0000000403007c0c */ /* 0x000fe4000bfc6270 */
[----:B------:R-:W-:-:S02]  /*7420*/  @!P0 LEA.HI R0, R0, R0, RZ, 0x1 ;  /* 0x0000000000008211 */ /* 0x000fc400078f08ff */
[----:B------:R-:W-:Y:S02]  /*7430*/  @!P2 LEA.HI R13, R13, R13, RZ, 0x1 ;  /* 0x0000000d0d0da211 */ /* 0x000fe400078f08ff */
[----:B------:R-:W-:Y:S02]  /*7440*/  @!P3 LEA.HI R18, R18, R18, RZ, 0x1 ;  /* 0x000000121212b211 */ /* 0x000fe400078f08ff */
[----:B------:R-:W-:Y:S02]  /*7450*/  @!P4 LEA.HI R6, R6, R6, RZ, 0x1 ;  /* 0x000000060606c211 */ /* 0x000fe400078f08ff */
[----:B-1----:R-:W-:Y:S02]  /*7460*/  @!P1 LOP3.LUT R5, R12, 0xfffffffe, RZ, 0xc0, !PT ;  /* 0xfffffffe0c059812 */ /* 0x002fe400078ec0ff */
[----:B------:R-:W-:Y:S02]  /*7470*/  @!P5 LEA.HI R2, R7, R7, RZ, 0x1 ;  /* 0x000000070702d211 */ /* 0x000fe400078f08ff */
[----:B------:R-:W-:-:S02]  /*7480*/  @!P6 LEA.HI R4, R3, R3, RZ, 0x1 ;  /* 0x000000030304e211 */ /* 0x000fc400078f08ff */
[----:B------:R-:W-:Y:S02]  /*7490*/  @!P0 LOP3.LUT R3, R0, 0xfffffffe, RZ, 0xc0, !PT ;  /* 0xfffffffe00038812 */ /* 0x000fe400078ec0ff */
[----:B------:R-:W-:Y:S02]  /*74a0*/  @!P2 LOP3.LUT R7, R13, 0xfffffffe, RZ, 0xc0, !PT ;  /* 0xfffffffe0d07a812 */ /* 0x000fe400078ec0ff */
[----:B0-----:R-:W-:Y:S02]  /*74b0*/  @!P3 LOP3.LUT R9, R18, 0xfffffffe, RZ, 0xc0, !PT ;  /* 0xfffffffe1209b812 */ /* 0x001fe400078ec0ff */
[----:B--2---:R-:W-:Y:S01]  /*74c0*/  @!P4 LOP3.LUT R11, R6, 0xfffffffe, RZ, 0xc0, !PT ;  /* 0xfffffffe060bc812 */ /* 0x004fe200078ec0ff */
[--C-:B------:R-:W-:Y:S01]  /*74d0*/  @!P2 IMAD.WIDE R6, R7, 0x4, R14.reuse ;  /* 0x000000040706a825 */ /* 0x100fe200078e020e */
[----:B------:R-:W-:Y:S02]  /*74e0*/  @!P5 LOP3.LUT R13, R2, 0xfffffffe, RZ, 0xc0, !PT ;  /* 0xfffffffe020dd812 */ /* 0x000fe400078ec0ff */
[----:B------:R-:W-:Y:S01]  /*74f0*/  @!P6 LOP3.LUT R21, R4, 0xfffffffe, RZ, 0xc0, !PT ;  /* 0xfffffffe0415e812 */ /* 0x000fe200078ec0ff */
[----:B------:R-:W-:-:S04]  /*7500*/  @!P0 IMAD.WIDE R2, R3, 0x4, R14 ;  /* 0x0000000403028825 */ /* 0x000fc800078e020e */
[--C-:B------:R-:W-:Y:S01]  /*7510*/  @!P1 IMAD.WIDE R4, R5, 0x4, R14.reuse ;  /* 0x0000000405049825 */ /* 0x100fe200078e020e */
[----:B------:R0:W-:Y:S03]  /*7520*/  @!P0 ST.E.64 desc[UR38][R2.64], R60 ;  /* 0x0000003c02008985 */ /* 0x0001e6000c101b26 */
[--C-:B------:R-:W-:Y:S01]  /*7530*/  @!P3 IMAD.WIDE R8, R9, 0x4, R14.reuse ;  /* 0x000000040908b825 */ /* 0x100fe200078e020e */
[----:B------:R0:W-:Y:S03]  /*7540*/  @!P1 ST.E.64 desc[UR38][R4.64], R64 ;  /* 0x0000004004009985 */ /* 0x0001e6000c101b26 */
[--C-:B------:R-:W-:Y:S01]  /*7550*/  @!P4 IMAD.WIDE R10, R11, 0x4, R14.reuse ;  /* 0x000000040b0ac825 */ /* 0x100fe200078e020e */
[----:B------:R0:W-:Y:S03]  /*7560*/  @!P2 ST.E.64 desc[UR38][R6.64], R68 ;  /* 0x000000440600a985 */ /* 0x0001e6000c101b26 */
[--C-:B------:R-:W-:Y:S01]  /*7570*/  @!P5 IMAD.WIDE R12, R13, 0x4, R14.reuse ;  /* 0x000000040d0cd825 */ /* 0x100fe200078e020e */
[----:B------:R0:W-:Y:S03]  /*7580*/  @!P3 ST.E.64 desc[UR38][R8.64], R72 ;  /* 0x000000480800b985 */ /* 0x0001e6000c101b26 */
[----:B------:R-:W-:Y:S01]  /*7590*/  @!P6 IMAD.WIDE R14, R21, 0x4, R14 ;  /* 0x00000004150ee825 */ /* 0x000fe200078e020e */
[----:B------:R0:W-:Y:S04]  /*75a0*/  @!P4 ST.E.64 desc[UR38][R10.64], R76 ;  /* 0x0000004c0a00c985 */ /* 0x0001e8000c101b26 */
[----:B------:R0:W-:Y:S04]  /*75b0*/  @!P5 ST.E.64 desc[UR38][R12.64], R80 ;  /* 0x000000500c00d985 */ /* 0x0001e8000c101b26 */
[----:B------:R0:W-:Y:S02]  /*75c0*/  @!P6 ST.E.64 desc[UR38][R14.64], R84 ;  /* 0x000000540e00e985 */ /* 0x0001e4000c101b26 */
.L_x_37:
[----:B------:R-:W-:Y:S05]  /*75d0*/  BSYNC B0 ;  /* 0x0000000000007941 */ /* 0x000fea0003800000 */
.L_x_36:
[----:B------:R-:W-:Y:S01]  /*75e0*/  ISETP.GE.AND P0, PT, R16, R17, PT ;  /* 0x000000111000720c */ /* 0x000fe20003f06270 */
[----:B0-----:R0:W1:Y:S04]  /*75f0*/  SHFL.IDX PT, R13, R22, 0x1, 0x1c1f ;  /* 0x003c1f00160d7f89 */ /* 0x00106800000e0000 */
[----:B------:R0:W0:Y:S08]  /*7600*/  SHFL.IDX PT, R12, R20, 0x1, 0x1c1f ;  /* 0x003c1f00140c7f89 */ /* 0x00003000000e0000 */
[----:B------:R-:W-:Y:S05]  /*7610*/  @P0 BRA `(.L_x_8) ;  /* 0x0000004000b40947 */ /* 0x000fea0003800000 */
[----:B------:R-:W-:Y:S01]  /*7620*/  ULDC UR4, c[0x0][0xac8] ;  /* 0x0002b20000047ab9 */ /* 0x000fe20000000800 */
[C---:B--2---:R-:W-:Y:S01]  /*7630*/  IADD3 R0, R19.reuse, 0x8, RZ ;  /* 0x0000000813007810 */ /* 0x044fe20007ffe0ff */
[C---:B------:R-:W-:Y:S01]  /*7640*/  VIADD R4, R19.reuse, 0x10 ;  /* 0x0000001013047836 */ /* 0x040fe20000000000 */
[C---:B------:R-:W-:Y:S01]  /*7650*/  ISETP.GE.AND P0, PT, R19.reuse, UR4, PT ;  /* 0x0000000413007c0c */ /* 0x040fe2000bf06270 */
[C---:B------:R-:W-:Y:S01]  /*7660*/  VIADD R6, R19.reuse, 0x18 ;  /* 0x0000001813067836 */ /* 0x040fe20000000000 */
[----:B------:R-:W-:Y:S01]  /*7670*/  ISETP.GE.AND P5, PT, R0, UR4, PT ;  /* 0x0000000400007c0c */ /* 0x000fe2000bfa6270 */
[C---:B------:R-:W-:Y:S01]  /*7680*/  VIADD R9, R19.reuse, 0x28 ;  /* 0x0000002813097836 */ /* 0x040fe20000000000 */
[----:B------:R-:W-:Y:S01]  /*7690*/  ISETP.GE.AND P6, PT, R4, UR4, PT ;  /* 0x0000000404007c0c */ /* 0x000fe2000bfc6270 */
[C---:B------:R-:W-:Y:S01]  /*76a0*/  VIADD R10, R19.reuse, 0x30 ;  /* 0x00000030130a7836 */ /* 0x040fe20000000000 */
[C---:B------:R-:W-:Y:S01]  /*76b0*/  IADD3 R8, R19.reuse, 0x20, RZ ;  /* 0x0000002013087810 */ /* 0x040fe20007ffe0ff */
[C---:B------:R-:W-:Y:S01]  /*76c0*/  VIADD R16, R19.reuse, 0x40 ;  /* 0x0000004013107836 */ /* 0x040fe20000000000 */
[C---:B------:R-:W-:Y:S01]  /*76d0*/  IADD3 R11, R19.reuse, 0x38, RZ ;  /* 0x00000038130b7810 */ /* 0x040fe20007ffe0ff */
[C---:B------:R-:W-:Y:S01]  /*76e0*/  VIADD R18, R19.reuse, 0x48 ;  /* 0x0000004813127836 */ /* 0x040fe20000000000 */
[----:B------:R-:W-:Y:S01]  /*76f0*/  ISETP.GE.AND P4, PT, R8, UR4, PT ;  /* 0x0000000408007c0c */ /* 0x000fe2000bf86270 */
[----:B0-----:R-:W-:Y:S01]  /*7700*/  VIADD R20, R19, 0x70 ;  /* 0x0000007013147836 */ /* 0x001fe20000000000 */
[----:B------:R-:W-:Y:S01]  /*7710*/  ISETP.GE.AND P3, PT, R9, UR4, PT ;  /* 0x0000000409007c0c */ /* 0x000fe2000bf66270 */
[----:B-1----:R-:W-:Y:S01]  /*7720*/  @!P0 IMAD.WIDE R2, R19, 0x4, R12 ;  /* 0x0000000413028825 */ /* 0x002fe200078e020c */
[----:B------:R-:W-:-:S02]  /*7730*/  ISETP.GE.AND P2, PT, R10, UR4, PT ;  /* 0x000000040a007c0c */ /* 0x000fc4000bf46270 */
[----:B------:R-:W-:Y:S02]  /*7740*/  ISETP.GE.AND P1, PT, R11, UR4, PT ;  /* 0x000000040b007c0c */ /* 0x000fe4000bf26270 */
[----:B------:R0:W-:Y:S01]  /*7750*/  @!P0 ST.E.64 desc[UR38][R2.64], R26 ;  /* 0x0000001a02008985 */ /* 0x0001e2000c101b26 */
[----:B------:R-:W-:Y:S02]  /*7760*/  ISETP.GE.AND P0, PT, R6, UR4, PT ;  /* 0x0000000406007c0c */ /* 0x000fe4000bf06270 */
[----:B------:R-:W-:Y:S02]  /*7770*/  @!P5 LEA.HI R0, R0, R0, RZ, 0x1 ;  /* 0x000000000000d211 */ /* 0x000fe400078f08ff */
[----:B------:R-:W-:Y:S02]  /*7780*/  @!P6 LEA.HI R4, R4, R4, RZ, 0x1 ;  /* 0x000000040404e211 */ /* 0x000fe400078f08ff */
[----:B------:R-:W-:Y:S02]  /*7790*/  @!P5 LOP3.LUT R5, R0, 0xfffffffe, RZ, 0xc0, !PT ;  /* 0xfffffffe0005d812 */ /* 0x000fe400078ec0ff */
[----:B------:R-:W-:-:S02]  /*77a0*/  @!P6 LOP3.LUT R7, R4, 0xfffffffe, RZ, 0xc0, !PT ;  /* 0xfffffffe0407e812 */ /* 0x000fc400078ec0ff */
[----:B------:R-:W-:Y:S02]  /*77b0*/  @!P4 LEA.HI R8, R8, R8, RZ, 0x1 ;  /* 0x000000080808c211 */ /* 0x000fe400078f08ff */
[----:B------:R-:W-:Y:S01]  /*77c0*/  @!P3 LEA.HI R0, R9, R9, RZ, 0x1 ;  /* 0x000000090900b211 */ /* 0x000fe200078f08ff */
[--C-:B0-----:R-:W-:Y:S01]  /*77d0*/  @!P5 IMAD.WIDE R2, R5, 0x4, R12.reuse ;  /* 0x000000040502d825 */ /* 0x101fe200078e020c */
[----:B------:R-:W-:Y:S02]  /*77e0*/  @!P0 LEA.HI R6, R6, R6, RZ, 0x1 ;  /* 0x0000000606068211 */ /* 0x000fe400078f08ff */
[----:B------:R-:W-:Y:S01]  /*77f0*/  @!P2 LEA.HI R10, R10, R10, RZ, 0x1 ;  /* 0x0000000a0a0aa211 */ /* 0x000fe200078f08ff */
[----:B------:R-:W-:Y:S01]  /*7800*/  @!P6 IMAD.WIDE R4, R7, 0x4, R12 ;  /* 0x000000040704e825 */ /* 0x000fe200078e020c */
[----:B---3--:R-:W-:Y:S01]  /*7810*/  @!P1 LEA.HI R14, R11, R11, RZ, 0x1 ;  /* 0x0000000b0b0e9211 */ /* 0x008fe200078f08ff */
[----:B------:R0:W-:Y:S01]  /*7820*/  @!P5 ST.E.64 desc[UR38][R2.64], R30 ;  /* 0x0000001e0200d985 */ /* 0x0001e2000c101b26 */
[----:B------:R-:W-:-:S02]  /*7830*/  @!P0 LOP3.LUT R7, R6, 0xfffffffe, RZ, 0xc0, !PT ;  /* 0xfffffffe06078812 */ /* 0x000fc400078ec0ff */
[----:B------:R-:W-:Y:S01]  /*7840*/  @!P4 LOP3.LUT R9, R8, 0xfffffffe, RZ, 0xc0, !PT ;  /* 0xfffffffe0809c812 */ /* 0x000fe200078ec0ff */
[----:B------:R1:W-:Y:S01]  /*7850*/  @!P6 ST.E.64 desc[UR38][R4.64], R34 ;  /* 0x000000220400e985 */ /* 0x0003e2000c101b26 */
[----:B------:R-:W-:Y:S02]  /*7860*/  @!P3 LOP3.LUT R11, R0, 0xfffffffe, RZ, 0xc0, !PT ;  /* 0xfffffffe000bb812 */ /* 0x000fe400078ec0ff */
[----:B----4-:R-:W-:Y:S02]  /*7870*/  @!P2 LOP3.LUT R15, R10, 0xfffffffe, RZ, 0xc0, !PT ;  /* 0xfffffffe0a0fa812 */ /* 0x010fe400078ec0ff */
[----:B------:R-:W-:Y:S01]  /*7880*/  @!P1 LOP3.LUT R17, R14, 0xfffffffe, RZ, 0xc0, !PT ;  /* 0xfffffffe0e119812 */ /* 0x000fe200078ec0ff */
[----:B------:R-:W-:Y:S01]  /*7890*/  VIADD R14, R19, 0x58 ;  /* 0x00000058130e7836 */ /* 0x000fe20000000000 */
[----:B------:R-:W-:Y:S02]  /*78a0*/  ISETP.GE.AND P5, PT, R16, UR4, PT ;  /* 0x0000000410007c0c */ /* 0x000fe4000bfa6270 */
[----:B------:R-:W-:Y:S01]  /*78b0*/  ISETP.GE.AND P6, PT, R18, UR4, PT ;  /* 0x0000000412007c0c */ /* 0x000fe2000bfc6270 */
[----:B0-----:R-:W-:Y:S01]  /*78c0*/  @!P0 IMAD.WIDE R2, R7, 0x4, R12 ;  /* 0x0000000407028825 */ /* 0x001fe200078e020c */
[----:B------:R-:W-:-:S03]  /*78d0*/  IADD3 R0, R19, 0x50, RZ ;  /* 0x0000005013007810 */ /* 0x000fc60007ffe0ff */
[--C-:B-1----:R-:W-:Y:S01]  /*78e0*/  @!P4 IMAD.WIDE R4, R9, 0x4, R12.reuse ;  /* 0x000000040904c825 */ /* 0x102fe200078e020c */
[----:B------:R0:W-:Y:S01]  /*78f0*/  @!P0 ST.E.64 desc[UR38][R2.64], R38 ;  /* 0x0000002602008985 */ /* 0x0001e2000c101b26 */
[----:B------:R-:W-:Y:S02]  /*7900*/  ISETP.GE.AND P0, PT, R0, UR4, PT ;  /* 0x0000000400007c0c */ /* 0x000fe4000bf06270 */
[--C-:B------:R-:W-:Y:S01]  /*7910*/  @!P3 IMAD.WIDE R6, R11, 0x4, R12.reuse ;  /* 0x000000040b06b825 */ /* 0x100fe200078e020c */
[----:B------:R1:W-:Y:S01]  /*7920*/  @!P4 ST.E.64 desc[UR38][R4.64], R42 ;  /* 0x0000002a0400c985 */ /* 0x0003e2000c101b26 */
[----:B------:R-:W-:Y:S02]  /*7930*/  ISETP.GE.AND P4, PT, R20, UR4, PT ;  /* 0x0000000414007c0c */ /* 0x000fe4000bf86270 */
[----:B------:R-:W-:Y:S01]  /*7940*/  @!P2 IMAD.WIDE R8, R15, 0x4, R12 ;  /* 0x000000040f08a825 */ /* 0x000fe200078e020c */
[----:B------:R2:W-:Y:S01]  /*7950*/  @!P3 ST.E.64 desc[UR38][R6.64], R46 ;  /* 0x0000002e0600b985 */ /* 0x0005e2000c101b26 */
[----:B------:R-:W-:-:S02]  /*7960*/  @!P5 LEA.HI R16, R16, R16, RZ, 0x1 ;  /* 0x000000101010d211 */ /* 0x000fc400078f08ff */
[----:B------:R-:W-:Y:S01]  /*7970*/  @!P1 IMAD.WIDE R10, R17, 0x4, R12 ;  /* 0x00000004110a9825 */ /* 0x000fe200078e020c */
[----:B------:R3:W-:Y:S01]  /*7980*/  @!P2 ST.E.64 desc[UR38][R8.64], R50 ;  /* 0x000000320800a985 */ /* 0x0007e2000c101b26 */
[C---:B------:R-:W-:Y:S02]  /*7990*/  IADD3 R17, R19.reuse, 0x68, RZ ;  /* 0x0000006813117810 */ /* 0x040fe40007ffe0ff */
[C---:B------:R-:W-:Y:S01]  /*79a0*/  VIADD R15, R19.reuse, 0x60 ;  /* 0x00000060130f7836 */ /* 0x040fe20000000000 */
[----:B------:R4:W-:Y:S01]  /*79b0*/  @!P1 ST.E.64 desc[UR38][R10.64], R54 ;  /* 0x000000360a009985 */ /* 0x0009e2000c101b26 */
[----:B------:R-:W-:Y:S01]  /*79c0*/  ISETP.GE.AND P1, PT, R14, UR4, PT ;  /* 0x000000040e007c0c */ /* 0x000fe2000bf26270 */
[----:B------:R-:W-:Y:S01]  /*79d0*/  VIADD R19, R19, 0x78 ;  /* 0x0000007813137836 */ /* 0x000fe20000000000 */
[----:B------:R-:W-:Y:S02]  /*79e0*/  ISETP.GE.AND P3, PT, R17, UR4, PT ;  /* 0x0000000411007c0c */ /* 0x000fe4000bf66270 */
[----:B------:R-:W-:-:S02]  /*79f0*/  ISETP.GE.AND P2, PT, R15, UR4, PT ;  /* 0x000000040f007c0c */ /* 0x000fc4000bf46270 */
[----:B------:R-:W-:Y:S02]  /*7a00*/  @!P6 LEA.HI R18, R18, R18, RZ, 0x1 ;  /* 0x000000121212e211 */ /* 0x000fe400078f08ff */
[----:B0-----:R-:W-:Y:S02]  /*7a10*/  @!P5 LOP3.LUT R3, R16, 0xfffffffe, RZ, 0xc0, !PT ;  /* 0xfffffffe1003d812 */ /* 0x001fe400078ec0ff */
[----:B-1----:R-:W-:Y:S02]  /*7a20*/  @!P6 LOP3.LUT R5, R18, 0xfffffffe, RZ, 0xc0, !PT ;  /* 0xfffffffe1205e812 */ /* 0x002fe400078ec0ff */
[----:B------:R-:W-:Y:S01]  /*7a30*/  @!P0 LEA.HI R0, R0, R0, RZ, 0x1 ;  /* 0x0000000000008211 */ /* 0x000fe200078f08ff */
[--C-:B------:R-:W-:Y:S01]  /*7a40*/  @!P5 IMAD.WIDE R2, R3, 0x4, R12.reuse ;  /* 0x000000040302d825 */ /* 0x100fe200078e020c */
[----:B------:R-:W-:Y:S02]  /*7a50*/  @!P1 LEA.HI R14, R14, R14, RZ, 0x1 ;  /* 0x0000000e0e0e9211 */ /* 0x000fe400078f08ff */
[----:B------:R-:W-:Y:S01]  /*7a60*/  @!P3 LEA.HI R17, R17, R17, RZ, 0x1 ;  /* 0x000000111111b211 */ /* 0x000fe200078f08ff */
[----:B------:R-:W-:Y:S01]  /*7a70*/  @!P6 IMAD.WIDE R4, R5, 0x4, R12 ;  /* 0x000000040504e825 */ /* 0x000fe200078e020c */
[----:B------:R-:W-:Y:S01]  /*7a80*/  @!P2 LEA.HI R15, R15, R15, RZ, 0x1 ;  /* 0x0000000f0f0fa211 */ /* 0x000fe200078f08ff */
[----:B------:R0:W-:Y:S01]  /*7a90*/  @!P5 ST.E.64 desc[UR38][R2.64], R58 ;  /* 0x0000003a0200d985 */ /* 0x0001e2000c101b26 */
[----:B------:R-:W-:-:S02]  /*7aa0*/  @!P4 LEA.HI R20, R20, R20, RZ, 0x1 ;  /* 0x000000141414c211 */ /* 0x000fc400078f08ff */
[----:B--2---:R-:W-:Y:S01]  /*7ab0*/  @!P0 LOP3.LUT R7, R0, 0xfffffffe, RZ, 0xc0, !PT ;  /* 0xfffffffe00078812 */ /* 0x004fe200078ec0ff */
[----:B------:R1:W-:Y:S01]  /*7ac0*/  @!P6 ST.E.64 desc[UR38][R4.64], R62 ;  /* 0x0000003e0400e985 */ /* 0x0003e2000c101b26 */
[----:B---3--:R-:W-:Y:S02]  /*7ad0*/  @!P1 LOP3.LUT R9, R14, 0xfffffffe, RZ, 0xc0, !PT ;  /* 0xfffffffe0e099812 */ /* 0x008fe400078ec0ff */
[----:B------:R-:W-:Y:S02]  /*7ae0*/  @!P2 LOP3.LUT R15, R15, 0xfffffffe, RZ, 0xc0, !PT ;  /* 0xfffffffe0f0fa812 */ /* 0x000fe400078ec0ff */
[----:B------:R-:W-:Y:S02]  /*7af0*/  @!P3 LOP3.LUT R17, R17, 0xfffffffe, RZ, 0xc0, !PT ;  /* 0xfffffffe1111b812 */ /* 0x000fe400078ec0ff */
[----:B----4-:R-:W-:Y:S01]  /*7b00*/  @!P4 LOP3.LUT R11, R20, 0xfffffffe, RZ, 0xc0, !PT ;  /* 0xfffffffe140bc812 */ /* 0x010fe200078ec0ff */
[----:B0-----:R-:W-:-:S04]  /*7b10*/  @!P0 IMAD.WIDE R2, R7, 0x4, R12 ;  /* 0x0000000407028825 */ /* 0x001fc800078e020c */
[--C-:B-1----:R-:W-:Y:S01]  /*7b20*/  @!P1 IMAD.WIDE R4, R9, 0x4, R12.reuse ;  /* 0x0000000409049825 */ /* 0x102fe200078e020c */
[----:B------:R0:W-:Y:S01]  /*7b30*/  @!P0 ST.E.64 desc[UR38][R2.64], R66 ;  /* 0x0000004202008985 */ /* 0x0001e2000c101b26 */
[----:B------:R-:W-:Y:S02]  /*7b40*/  ISETP.GE.AND P0, PT, R19, UR4, PT ;  /* 0x0000000413007c0c */ /* 0x000fe4000bf06270 */
[--C-:B------:R-:W-:Y:S01]  /*7b50*/  @!P2 IMAD.WIDE R6, R15, 0x4, R12.reuse ;  /* 0x000000040f06a825 */ /* 0x100fe200078e020c */
[----:B------:R0:W-:Y:S03]  /*7b60*/  @!P1 ST.E.64 desc[UR38][R4.64], R70 ;  /* 0x0000004604009985 */ /* 0x0001e6000c101b26 */
[--C-:B------:R-:W-:Y:S01]  /*7b70*/  @!P3 IMAD.WIDE R8, R17, 0x4, R12.reuse ;  /* 0x000000041108b825 */ /* 0x100fe200078e020c */
[----:B------:R0:W-:Y:S03]  /*7b80*/  @!P2 ST.E.64 desc[UR38][R6.64], R74 ;  /* 0x0000004a0600a985 */ /* 0x0001e6000c101b26 */
[----:B------:R-:W-:Y:S01]  /*7b90*/  @!P4 IMAD.WIDE R10, R11, 0x4, R12 ;  /* 0x000000040b0ac825 */ /* 0x000fe200078e020c */
[----:B------:R0:W-:Y:S04]  /*7ba0*/  @!P3 ST.E.64 desc[UR38][R8.64], R78 ;  /* 0x0000004e0800b985 */ /* 0x0001e8000c101b26 */
[----:B------:R0:W-:Y:S01]  /*7bb0*/  @!P4 ST.E.64 desc[UR38][R10.64], R82 ;  /* 0x000000520a00c985 */ /* 0x0001e2000c101b26 */
[----:B------:R-:W-:Y:S05]  /*7bc0*/  @P0 BRA `(.L_x_8) ;  /* 0x0000003c00480947 */ /* 0x000fea0003800000 */
[----:B------:R-:W-:-:S04]  /*7bd0*/  LEA.HI R19, R19, R19, RZ, 0x1 ;  /* 0x0000001313137211 */ /* 0x000fc800078f08ff */
[----:B0-----:R-:W-:-:S05]  /*7be0*/  LOP3.LUT R3, R19, 0xfffffffe, RZ, 0xc0, !PT ;  /* 0xfffffffe13037812 */ /* 0x001fca00078ec0ff */
[----:B------:R-:W-:-:S05]  /*7bf0*/  IMAD.WIDE R2, R3, 0x4, R12 ;  /* 0x0000000403027825 */ /* 0x000fca00078e020c */
[----:B------:R0:W-:Y:S01]  /*7c00*/  ST.E.64 desc[UR38][R2.64], R86 ;  /* 0x0000005602007985 */ /* 0x0001e2000c101b26 */
[----:B------:R-:W-:Y:S05]  /*7c10*/  BRA `(.L_x_8) ;  /* 0x0000003c00347947 */ /* 0x000fea0003800000 */
.L_x_35:
[----:B------:R-:W0:Y:S02]  /*7c20*/  S2R R0, SR_TID.X ;  /* 0x0000000000007919 */ /* 0x000e240000002100 */
[----:B0-----:R-:W-:-:S04]  /*7c30*/  IADD3 R3, R0, -0x80, RZ ;  /* 0xffffff8000037810 */ /* 0x001fc80007ffe0ff */
[----:B------:R-:W-:-:S13]  /*7c40*/  ISETP.GT.AND P0, PT, R3, 0x7f, PT ;  /* 0x0000007f0300780c */ /* 0x000fda0003f04270 */
[----:B------:R-:W-:Y:S05]  /*7c50*/  @P0 BRA `(.L_x_8) ;  /* 0x0000003c00240947 */ /* 0x000fea0003800000 */
[----:B------:R-:W0:Y:S01]  /*7c60*/  S2R R3, SR_CTAID.X ;  /* 0x0000000000037919 */ /* 0x000e220000002500 */
[----:B------:R-:W1:Y:S01]  /*7c70*/  LDC R8, c[0x0][0xbe8] ;  /* 0x0002fa00ff087b82 */ /* 0x000e620000000800 */
[----:B------:R-:W-:Y:S01]  /*7c80*/  ULDC UR4, c[0x0][0xa88] ;  /* 0x0002a20000047ab9 */ /* 0x000fe20000000800 */
[----:B0-----:R-:W-:Y:S02]  /*7c90*/  IMAD R0, R3, 0x80, R0 ;  /* 0x0000008003007824 */ /* 0x001fe400078e0200 */
[----:B-1----:R-:W-:Y:S02]  /*7ca0*/  IMAD R3, R8, UR4, RZ ;  /* 0x0000000408037c24 */ /* 0x002fe4000f8e02ff */
[----:B------:R-:W-:-:S05]  /*7cb0*/  VIADD R0, R0, 0xffffff80 ;  /* 0xffffff8000007836 */ /* 0x000fca0000000000 */
[----:B------:R-:W-:-:S13]  /*7cc0*/  ISETP.GE.AND P0, PT, R0, R3, PT ;  /* 0x000000030000720c */ /* 0x000fda0003f06270 */
[----:B------:R-:W-:Y:S05]  /*7cd0*/  @P0 BRA `(.L_x_8) ;  /* 0x0000003c00040947 */ /* 0x000fea0003800000 */
[----:B------:R-:W-:Y:S01]  /*7ce0*/  ISETP.NE.AND P0, PT, R8, 0x1, PT ;  /* 0x000000010800780c */ /* 0x000fe20003f05270 */
[----:B------:R-:W0:Y:S01]  /*7cf0*/  S2UR UR4, SR_CTAID.Z ;  /* 0x00000000000479c3 */ /* 0x000e220000002700 */
[----:B------:R-:W-:Y:S01]  /*7d00*/  SHF.R.S32.HI R3, RZ, 0x1f, R2 ;  /* 0x0000001fff037819 */ /* 0x000fe20000011402 */
[----:B------:R-:W-:Y:S01]  /*7d10*/  ULDC.64 UR6, c[0x0][0xbd0] ;  /* 0x0002f40000067ab9 */ /* 0x000fe20000000a00 */
[C---:B------:R-:W-:Y:S01]  /*7d20*/  IADD3 R7, -R2.reuse, RZ, RZ ;  /* 0x000000ff02077210 */ /* 0x040fe20007ffe1ff */
[----:B------:R-:W-:-:S04]  /*7d30*/  IMAD.WIDE.U32 R4, R2, UR6, RZ ;  /* 0x0000000602047c25 */ /* 0x000fc8000f8e00ff */
[----:B------:R-:W1:Y:S01]  /*7d40*/  LDC.64 R12, c[0x0][0xbd8] ;  /* 0x0002f600ff0c7b82 */ /* 0x000e620000000a00 */
[----:B------:R-:W-:-:S04]  /*7d50*/  IMAD R3, R3, UR6, RZ ;  /* 0x0000000603037c24 */ /* 0x000fc8000f8e02ff */
[----:B------:R-:W-:Y:S01]  /*7d60*/  IMAD R3, R2, UR7, R3 ;  /* 0x0000000702037c24 */ /* 0x000fe2000f8e0203 */
[----:B------:R-:W-:Y:S02]  /*7d70*/  MOV R2, R4 ;  /* 0x0000000400027202 */ /* 0x000fe40000000f00 */
[----:B------:R-:W2:Y:S01]  /*7d80*/  @P0 LDC R9, c[0x0][0xbec] ;  /* 0x0002fb00ff090b82 */ /* 0x000ea20000000800 */
[----:B------:R-:W-:Y:S02]  /*7d90*/  IMAD.IADD R3, R5, 0x1, R3 ;  /* 0x0000000105037824 */ /* 0x000fe400078e0203 */
[----:B------:R-:W-:-:S05]  /*7da0*/  IMAD.MOV.U32 R5, RZ, RZ, R0 ;  /* 0x000000ffff057224 */ /* 0x000fca00078e0000 */
[----:B------:R-:W3:Y:S01]  /*7db0*/  S2UR UR8, SR_CTAID.Y ;  /* 0x00000000000879c3 */ /* 0x000ee20000002600 */
[----:B0-----:R-:W-:-:S07]  /*7dc0*/  USHF.R.S32.HI UR5, URZ, 0x1f, UR4 ;  /* 0x0000001f3f057899 */ /* 0x001fce0008011404 */
[----:B------:R-:W3:Y:S01]  /*7dd0*/  LDC R10, c[0x0][0xc50] ;  /* 0x00031400ff0a7b82 */ /* 0x000ee20000000800 */
[C---:B-1----:R-:W-:Y:S02]  /*7de0*/  IMAD R14, R12.reuse, UR5, RZ ;  /* 0x000000050c0e7c24 */ /* 0x042fe4000f8e02ff */
[----:B------:R-:W-:-:S04]  /*7df0*/  IMAD.WIDE.U32 R2, R12, UR4, R2 ;  /* 0x000000040c027c25 */ /* 0x000fc8000f8e0002 */
[----:B------:R-:W-:Y:S01]  /*7e00*/  IMAD R13, R13, UR4, R14 ;  /* 0x000000040d0d7c24 */ /* 0x000fe2000f8e020e */
[----:B------:R-:W0:Y:S01]  /*7e10*/  @P0 LDC R11, c[0x0][0xbf0] ;  /* 0x0002fc00ff0b0b82 */ /* 0x000e220000000800 */
[----:B--2---:R-:W-:Y:S01]  /*7e20*/  @P0 IMAD.HI.U32 R6, R0, R9, RZ ;  /* 0x0000000900060227 */ /* 0x004fe200078e00ff */
[----:B------:R-:W-:-:S03]  /*7e30*/  ULDC.64 UR4, c[0x0][0xbe0] ;  /* 0x0002f80000047ab9 */ /* 0x000fc60000000a00 */
[----:B------:R-:W-:Y:S02]  /*7e40*/  IMAD.IADD R3, R13, 0x1, R3 ;  /* 0x000000010d037824 */ /* 0x000fe400078e0203 */
[----:B---3--:R-:W-:-:S04]  /*7e50*/  IMAD R9, R10, R7, UR8 ;  /* 0x000000080a097e24 */ /* 0x008fc8000f8e0207 */
[----:B------:R-:W-:Y:S01]  /*7e60*/  IMAD.WIDE.U32 R2, R9, UR4, R2 ;  /* 0x0000000409027c25 */ /* 0x000fe2000f8e0002 */
[----:B------:R-:W-:Y:S02]  /*7e70*/  SHF.R.S32.HI R4, RZ, 0x1f, R9 ;  /* 0x0000001fff047819 */ /* 0x000fe40000011409 */
[----:B0-----:R-:W-:-:S03]  /*7e80*/  @P0 SHF.R.U32.HI R5, RZ, R11, R6 ;  /* 0x0000000bff050219 */ /* 0x001fc60000011606 */
[----:B------:R-:W-:Y:S01]  /*7e90*/  IMAD R4, R4, UR4, RZ ;  /* 0x0000000404047c24 */ /* 0x000fe2000f8e02ff */
[----:B------:R-:W-:Y:S01]  /*7ea0*/  IADD3 R2, P0, R5, R2, RZ ;  /* 0x0000000205027210 */ /* 0x000fe20007f1e0ff */
[--C-:B------:R-:W-:Y:S02]  /*7eb0*/  IMAD.MOV R7, RZ, RZ, -R5.reuse ;  /* 0x000000ffff077224 */ /* 0x100fe400078e0a05 */
[----:B------:R-:W-:Y:S01]  /*7ec0*/  IMAD R4, R9, UR5, R4 ;  /* 0x0000000509047c24 */ /* 0x000fe2000f8e0204 */
[----:B------:R-:W-:Y:S01]  /*7ed0*/  SHF.R.S32.HI R9, RZ, 0x1f, R5 ;  /* 0x0000001fff097819 */ /* 0x000fe20000011405 */
[----:B------:R-:W-:Y:S01]  /*7ee0*/  IMAD R7, R8, R7, R0 ;  /* 0x0000000708077224 */ /* 0x000fe200078e0200 */
[----:B------:R-:W-:Y:S02]  /*7ef0*/  ULDC.64 UR4, c[0x0][0xbc8] ;  /* 0x0002f20000047ab9 */ /* 0x000fe40000000a00 */
[----:B------:R-:W-:Y:S02]  /*7f00*/  IADD3.X R3, R9, R3, R4, P0, !PT ;  /* 0x0000000309037210 */ /* 0x000fe400007fe404 */
[----:B------:R-:W-:Y:S01]  /*7f10*/  SHF.R.S32.HI R0, RZ, 0x1f, R7 ;  /* 0x0000001fff007819 */ /* 0x000fe20000011407 */
[----:B------:R-:W-:-:S04]  /*7f20*/  IMAD.WIDE.U32 R2, R7, UR4, R2 ;  /* 0x0000000407027c25 */ /* 0x000fc8000f8e0002 */
[----:B------:R-:W-:-:S04]  /*7f30*/  IMAD R0, R0, UR4, RZ ;  /* 0x0000000400007c24 */ /* 0x000fc8000f8e02ff */
[----:B------:R-:W-:Y:S01]  /*7f40*/  IMAD R5, R7, UR5, R0 ;  /* 0x0000000507057c24 */ /* 0x000fe2000f8e0200 */
[----:B------:R-:W-:Y:S02]  /*7f50*/  ULDC.64 UR4, c[0x0][0xba8] ;  /* 0x0002ea0000047ab9 */ /* 0x000fe40000000a00 */
[----:B------:R-:W-:Y:S02]  /*7f60*/  LEA R4, P0, R2, UR4, 0x2 ;  /* 0x0000000402047c11 */ /* 0x000fe4000f8010ff */
[----:B------:R-:W-:-:S04]  /*7f70*/  IADD3 R3, R3, R5, RZ ;  /* 0x0000000503037210 */ /* 0x000fc80007ffe0ff */
[----:B------:R-:W-:Y:S01]  /*7f80*/  LEA.HI.X R5, R2, UR5, R3, 0x2, P0 ;  /* 0x0000000502057c11 */ /* 0x000fe200080f1403 */
[----:B------:R-:W-:-:S05]  /*7f90*/  IMAD.MOV.U32 R3, RZ, RZ, -0x800000 ;  /* 0xff800000ff037424 */ /* 0x000fca00078e00ff */
[----:B------:R0:W-:Y:S01]  /*7fa0*/  STG.E desc[UR38][R4.64], R3 ;  /* 0x0000000304007986 */ /* 0x0001e2000c101926 */
[----:B------:R-:W-:Y:S05]  /*7fb0*/  BRA `(.L_x_8) ;  /* 0x00000038004c7947 */ /* 0x000fea0003800000 */
.L_x_6:
[----:B------:R-:W-:-:S08]  /*7fc0*/  NOP ;  /* 0x0000000000007918 */ /* 0x000fd00000000000 */
[----:B------:R-:W0:-:S00]  /*7fd0*/  USETMAXREG.DEALLOC.CTAPOOL 0x28 ;  /* 0x00000028000079c8 */ /* 0x000e0000080e0500 */
[----:B0-----:R-:W-:Y:S01]  /*7fe0*/  LOP3.LUT R17, R0, 0x3, RZ, 0xc0, !PT ;  /* 0x0000000300117812 */ /* 0x001fe200078ec0ff */
[----:B------:R-:W0:Y:S05]  /*7ff0*/  S2R R27, SR_CTAID.Z ;  /* 0x00000000001b7919 */ /* 0x000e2a0000002700 */
[----:B------:R-:W1:Y:S01]  /*8000*/  S2UR UR6, SR_CTAID.Y ;  /* 0x00000000000679c3 */ /* 0x000e620000002600 */
[----:B------:R-:W2:Y:S02]  /*8010*/  SHFL.IDX PT, R0, R17, RZ, 0x1f ;  /* 0x00001fff11007589 */ /* 0x000ea400000e0000 */
[----:B--2---:R-:W-:-:S13]  /*8020*/  ISETP.NE.AND P0, PT, R0, RZ, PT ;  /* 0x000000ff0000720c */ /* 0x004fda0003f05270 */
[----:B01----:R-:W-:Y:S05]  /*8030*/  @!P0 BRA `(.L_x_38) ;  /* 0x0000000000288947 */ /* 0x003fea0003800000 */
[----:B------:R-:W-:Y:S01]  /*8040*/  ULDC UR7, c[0x0][0xc50] ;  /* 0x0003140000077ab9 */ /* 0x000fe20000000800 */
[----:B------:R-:W-:Y:S01]  /*8050*/  UMOV UR42, UR6 ;  /* 0x00000006002a7c82 */ /* 0x000fe20008000000 */
[----:B------:R-:W-:-:S06]  /*8060*/  UISETP.NE.AND UP0, UPT, UR7, 0x1, UPT ;  /* 0x000000010700788c */ /* 0x000fcc000bf05270 */
[----:B------:R-:W-:-:S13]  /*8070*/  PLOP3.LUT P0, PT, PT, PT, UP0, 0x80, 0x0 ;  /* 0x000000000000781c */ /* 0x000fda0003f0f008 */
[----:B------:R-:W-:Y:S05]  /*8080*/  @!P0 BRA `(.L_x_39) ;  /* 0x0000000000308947 */ /* 0x000fea0003800000 */
[----:B------:R-:W-:Y:S01]  /*8090*/  ULDC UR4, c[0x0][0xc54] ;  /* 0x0003150000047ab9 */ /* 0x000fe20000000800 */
[----:B------:R-:W-:Y:S01]  /*80a0*/  ULDC UR42, c[0x0][0xc58] ;  /* 0x00031600002a7ab9 */ /* 0x000fe20000000800 */
[----:B------:R-:W-:-:S04]  /*80b0*/  UIMAD.WIDE.U32 UR4, UR6, UR4, URZ ;  /* 0x00000004060472a5 */ /* 0x000fc8000f8e003f */
[----:B------:R-:W-:Y:S01]  /*80c0*/  USHF.R.U32.HI UR42, URZ, UR42, UR5 ;  /* 0x0000002a3f2a7299 */ /* 0x000fe20008011605 */
[----:B------:R-:W-:Y:S11]  /*80d0*/  BRA `(.L_x_39) ;  /* 0x00000000001c7947 */ /* 0x000ff60003800000 */
.L_x_38:
[----:B------:R-:W-:Y:S01]  /*80e0*/  ULDC UR7, c[0x0][0xc50] ;  /* 0x0003140000077ab9 */ /* 0x000fe20000000800 */
[----:B------:R-:W-:Y:S01]  /*80f0*/  UMOV UR42, UR6 ;  /* 0x00000006002a7c82 */ /* 0x000fe20008000000 */
[----:B------:R-:W-:-:S11]  /*8100*/  UISETP.NE.AND UP0, UPT, UR7, 0x1, UPT ;  /* 0x000000010700788c */ /* 0x000fd6000bf05270 */
[----:B------:R-:W-:Y:S01]  /*8110*/  @UP0 ULDC UR4, c[0x0][0xc54] ;  /* 0x0003150000040ab9 */ /* 0x000fe20000000800 */
[----:B------:R-:W-:Y:S01]  /*8120*/  @UP0 ULDC UR8, c[0x0][0xc58] ;  /* 0x0003160000080ab9 */ /* 0x000fe20000000800 */
[----:B------:R-:W-:-:S04]  /*8130*/  UIMAD.WIDE.U32 UR4, UR6, UR4, URZ ;  /* 0x00000004060472a5 */ /* 0x000fc8000f8e003f */
[----:B------:R-:W-:-:S12]  /*8140*/  @UP0 USHF.R.U32.HI UR42, URZ, UR8, UR5 ;  /* 0x000000083f2a0299 */ /* 0x000fd80008011605 */
.L_x_39:
[----:B------:R-:W-:Y:S01]  /*8150*/  ISETP.GE.AND P0, PT, R27, RZ, PT ;  /* 0x000000ff1b00720c */ /* 0x000fe20003f06270 */
[----:B------:R-:W-:Y:S01]  /*8160*/  UIADD3 UR4, -UR42, URZ, URZ ;  /* 0x0000003f2a047290 */ /* 0x000fe2000fffe13f */
[----:B------:R-:W-:Y:S01]  /*8170*/  IMAD.MOV.U32 R0, RZ, RZ, 0x1 ;  /* 0x00000001ff007424 */ /* 0x000fe200078e00ff */
[----:B------:R-:W-:Y:S01]  /*8180*/  MOV R2, RZ ;  /* 0x000000ff00027202 */ /* 0x000fe20000000f00 */
[----:B------:R-:W-:Y:S01]  /*8190*/  IMAD.MOV.U32 R8, RZ, RZ, 0x1 ;  /* 0x00000001ff087424 */ /* 0x000fe200078e00ff */
[----:B------:R-:W-:-:S08]  /*81a0*/  UIMAD UR6, UR7, UR4, UR6 ;  /* 0x00000004070672a4 */ /* 0x000fd0000f8e0206 */
[----:B------:R-:W-:Y:S05]  /*81b0*/  @!P0 BRA `(.L_x_40) ;  /* 0x00000034000c8947 */ /* 0x000fea0003800000 */
[----:B------:R-:W0:Y:S01]  /*81c0*/  LDC.64 R2, c[0x0][0xa28] ;  /* 0x00028a00ff027b82 */ /* 0x000e220000000a00 */
[----:B------:R-:W-:Y:S01]  /*81d0*/  ULDC.64 UR4, c[0x0][0x418] ;  /* 0x0001060000047ab9 */ /* 0x000fe20000000a00 */
[----:B------:R-:W-:Y:S01]  /*81e0*/  ULDC UR43, c[0x0][0x2f0] ;  /* 0x0000bc00002b7ab9 */ /* 0x000fe20000000800 */
[----:B------:R-:W-:Y:S01]  /*81f0*/  IMAD.MOV.U32 R18, RZ, RZ, RZ ;  /* 0x000000ffff127224 */ /* 0x000fe200078e00ff */
[----:B0-----:R-:W-:-:S04]  /*8200*/  ISETP.NE.U32.AND P0, PT, R2, RZ, PT ;  /* 0x000000ff0200720c */ /* 0x001fc80003f05070 */
[----:B------:R-:W-:Y:S01]  /*8210*/  ISETP.NE.AND.EX P0, PT, R3, RZ, PT, P0 ;  /* 0x000000ff0300720c */ /* 0x000fe20003f05300 */
[----:B------:R-:W-:-:S03]  /*8220*/  UISETP.NE.U32.AND UP0, UPT, UR4, URZ, UPT ;  /* 0x0000003f0400728c */ /* 0x000fc6000bf05070 */
[----:B------:R-:W-:-:S09]  /*8230*/  ULDC UR4, c[0x0][0x424] ;  /* 0x0001090000047ab9 */ /* 0x000fd20000000800 */
[----:B------:R-:W0:Y:S01]  /*8240*/  @P0 LDC.64 R2, c[0x0][0xa28] ;  /* 0x00028a00ff020b82 */ /* 0x000e220000000a00 */
[----:B------:R-:W-:-:S04]  /*8250*/  UISETP.NE.AND.EX UP0, UPT, UR5, URZ, UPT, UP0 ;  /* 0x0000003f0500728c */ /* 0x000fc8000bf05300 */
[----:B------:R-:W-:-:S04]  /*8260*/  USEL UR4, UR4, 0x1, UP0 ;  /* 0x0000000104047887 */ /* 0x000fc80008000000 */
[----:B------:R-:W-:Y:S01]  /*8270*/  UIMAD UR43, UR4, UR43, URZ ;  /* 0x0000002b042b72a4 */ /* 0x000fe2000f8e023f */
[----:B------:R-:W1:Y:S03]  /*8280*/  S2R R24, SR_CTAID.X ;  /* 0x0000000000187919 */ /* 0x000e660000002500 */
[----:B------:R-:W-:Y:S02]  /*8290*/  UISETP.GE.AND UP0, UPT, UR43, 0x1, UPT ;  /* 0x000000012b00788c */ /* 0x000fe4000bf06270 */
[----:B------:R-:W-:Y:S01]  /*82a0*/  UIADD3 UR4, UR43, 0x5f, URZ ;  /* 0x0000005f2b047890 */ /* 0x000fe2000fffe03f */
[----:B0-----:R-:W-:-:S05]  /*82b0*/  @P0 IMAD.WIDE R2, R27, 0x4, R2 ;  /* 0x000000041b020825 */ /* 0x001fca00078e0202 */
[----:B------:R0:W5:Y:S01]  /*82c0*/  @P0 LDG.E R18, desc[UR38][R2.64] ;  /* 0x0000002602120981 */ /* 0x000162000c1e1900 */
[----:B------:R-:W-:Y:S01]  /*82d0*/  PLOP3.LUT P0, PT, PT, PT, UP0, 0x80, 0x0 ;  /* 0x000000000000781c */ /* 0x000fe20003f0f008 */
[----:B------:R-:W-:Y:S02]  /*82e0*/  UIMAD.WIDE UR4, UR4, 0x2aaaaaab, URZ ;  /* 0x2aaaaaab040478a5 */ /* 0x000fe4000f8e023f */
[----:B------:R-:W-:Y:S02]  /*82f0*/  ULOP3.LUT UR47, UR6, 0xffff, URZ, 0xc0, !UPT ;  /* 0x0000ffff062f7892 */ /* 0x000fe4000f8ec03f */
[----:B------:R-:W-:Y:S01]  /*8300*/  USHF.R.U32.HI UR44, URZ, 0x1f, UR5 ;  /* 0x0000001f3f2c7899 */ /* 0x000fe20008011605 */
[----:B------:R-:W-:-:S03]  /*8310*/  UMOV UR37, URZ ;  /* 0x0000003f00257c82 */ /* 0x000fc60008000000 */
[----:B------:R-:W-:-:S04]  /*8320*/  ULEA.HI.SX32 UR44, UR5, UR44, 0x1c ;  /* 0x0000002c052c7291 */ /* 0x000fc8000f8fe23f */
[----:B01----:R-:W-:Y:S08]  /*8330*/  @!P0 BRA `(.L_x_41) ;  /* 0x0000000000848947 */ /* 0x003ff00003800000 */
[----:B------:R-:W-:Y:S01]  /*8340*/  USHF.R.U32.HI UR6, URZ, 0x10, UR6 ;  /* 0x000000103f067899 */ /* 0x000fe20008011606 */
[----:B------:R-:W-:-:S03]  /*8350*/  UMOV UR4, URZ ;  /* 0x0000003f00047c82 */ /* 0x000fc60008000000 */
[----:B------:R-:W-:-:S11]  /*8360*/  UISETP.NE.AND UP0, UPT, UR6, URZ, UPT ;  /* 0x0000003f0600728c */ /* 0x000fd6000bf05270 */
[----:B------:R-:W-:Y:S02]  /*8370*/  @!UP0 ULDC UR6, c[0x0][0x9f0] ;  /* 0x00027c0000068ab9 */ /* 0x000fe40000000800 */
[----:B------:R-:W-:Y:S01]  /*8380*/  IABS R2, UR6 ;  /* 0x0000000600027c13 */ /* 0x000fe20008000000 */
[----:B------:R-:W-:Y:S02]  /*8390*/  UIADD3 UR7, UR44, -0x1, UR6 ;  /* 0xffffffff2c077890 */ /* 0x000fe4000fffe006 */
[----:B------:R-:W-:Y:S02]  /*83a0*/  IABS R5, UR6 ;  /* 0x0000000600057c13 */ /* 0x000fe40008000000 */
[----:B------:R-:W-:Y:S02]  /*83b0*/  R2UR UR10, R2 ;  /* 0x00000000020a72ca */ /* 0x000fe400000e0000 */
[----:B------:R-:W-:Y:S01]  /*83c0*/  IABS R4, UR7 ;  /* 0x0000000700047c13 */ /* 0x000fe20008000000 */
[----:B------:R-:W-:-:S03]  /*83d0*/  ULOP3.LUT UR7, UR7, UR6, URZ, 0x3c, !UPT ;  /* 0x0000000607077292 */ /* 0x000fc6000f8e3c3f */
[----:B------:R-:W-:-:S07]  /*83e0*/  R2UR UR9, R4 ;  /* 0x00000000040972ca */ /* 0x000fce00000e0000 */
[----:B------:R-:W0:Y:S08]  /*83f0*/  I2F.RP R2, UR10 ;  /* 0x0000000a00027d06 */ /* 0x000e300008209400 */
[----:B0-----:R-:W0:Y:S02]  /*8400*/  MUFU.RCP R2, R2 ;  /* 0x0000000200027308 */ /* 0x001e240000001000 */
[----:B0-----:R-:W-:Y:S01]  /*8410*/  IADD3 R3, R2, 0xffffffe, RZ ;  /* 0x0ffffffe02037810 */ /* 0x001fe20007ffe0ff */
[----:B------:R-:W-:-:S05]  /*8420*/  IMAD.MOV R2, RZ, RZ, -R5 ;  /* 0x000000ffff027224 */ /* 0x000fca00078e0a05 */
[----:B------:R-:W0:Y:S02]  /*8430*/  F2I.FTZ.U32.TRUNC.NTZ R3, R3 ;  /* 0x0000000300037305 */ /* 0x000e24000021f000 */
[----:B0-----:R-:W-:-:S13]  /*8440*/  R2UR UR5, R3 ;  /* 0x00000000030572ca */ /* 0x001fda00000e0000 */
[----:B------:R-:W-:-:S04]  /*8450*/  UIADD3 UR8, URZ, -UR5, URZ ;  /* 0x800000053f087290 */ /* 0x000fc8000fffe03f */
[----:B------:R-:W-:-:S04]  /*8460*/  UIMAD UR8, UR8, UR10, URZ ;  /* 0x0000000a080872a4 */ /* 0x000fc8000f8e023f */
[----:B------:R-:W-:-:S03]  /*8470*/  UIMAD.WIDE.U32 UR4, UR5, UR8, UR4 ;  /* 0x00000008050472a5 */ /* 0x000fc6000f8e0004 */
[----:B------:R-:W-:Y:S01]  /*8480*/  R2UR UR8, R2 ;  /* 0x00000000020872ca */ /* 0x000fe200000e0000 */
[----:B------:R-:W-:-:S12]  /*8490*/  UIMAD.WIDE.U32 UR4, UR5, UR9, URZ ;  /* 0x00000009050472a5 */ /* 0x000fd8000f8e003f */
[----:B------:R-:W-:-:S04]  /*84a0*/  UIMAD UR4, UR5, UR8, UR9 ;  /* 0x00000008050472a4 */ /* 0x000fc8000f8e0209 */
[----:B------:R-:W-:-:S11]  /*84b0*/  UISETP.GT.U32.AND UP0, UPT, UR10, UR4, UPT ;  /* 0x000000040a00728c */ /* 0x000fd6000bf04070 */
[----:B------:R-:W-:Y:S02]  /*84c0*/  @!UP0 UIADD3 UR4, UR4, -UR10, URZ ;  /* 0x8000000a04048290 */ /* 0x000fe4000fffe03f */
[----:B------:R-:W-:Y:S02]  /*84d0*/  @!UP0 UIADD3 UR5, UR5, 0x1, URZ ;  /* 0x0000000105058890 */ /* 0x000fe4000fffe03f */
[----:B------:R-:W-:Y:S02]  /*84e0*/  UISETP.GE.U32.AND UP1, UPT, UR4, UR10, UPT ;  /* 0x0000000a0400728c */ /* 0x000fe4000bf26070 */
[----:B------:R-:W-:-:S09]  /*84f0*/  UISETP.GE.AND UP0, UPT, UR7, URZ, UPT ;  /* 0x0000003f0700728c */ /* 0x000fd2000bf06270 */
[----:B------:R-:W-:Y:S02]  /*8500*/  @UP1 UIADD3 UR5, UR5, 0x1, URZ ;  /* 0x0000000105051890 */ /* 0x000fe4000fffe03f */
[----:B------:R-:W-:Y:S02]  /*8510*/  UISETP.NE.AND UP1, UPT, UR6, URZ, UPT ;  /* 0x0000003f0600728c */ /* 0x000fe4000bf25270 */
[----:B------:R-:W-:-:S09]  /*8520*/  @!UP0 UIADD3 UR5, -UR5, URZ, URZ ;  /* 0x0000003f05058290 */ /* 0x000fd2000fffe13f */
[----:B------:R-:W-:-:S07]  /*8530*/  @!UP1 ULOP3.LUT UR5, URZ, UR6, URZ, 0x33, !UPT ;  /* 0x000000063f059292 */ /* 0x000fce000f8e333f */
[----:B------:R-:W-:-:S05]  /*8540*/  UMOV UR37, UR5 ;  /* 0x0000000500257c82 */ /* 0x000fca0008000000 */
.L_x_41:
[----:B------:R-:W-:Y:S02]  /*8550*/  UIMAD UR48, UR47, UR37, URZ ;  /* 0x000000252f3072a4 */ /* 0x000fe4000f8e023f */
[----:B------:R-:W-:Y:S02]  /*8560*/  IMAD.U32 R3, RZ, RZ, UR37 ;  /* 0x00000025ff037e24 */ /* 0x000fe4000f8e00ff */
[----:B------:R-:W-:Y:S02]  /*8570*/  IMAD.MOV.U32 R8, RZ, RZ, 0x1 ;  /* 0x00000001ff087424 */ /* 0x000fe400078e00ff */
[----:B------:R-:W-:-:S04]  /*8580*/  MOV R2, UR48 ;  /* 0x0000003000027c02 */ /* 0x000fc80008000f00 */
[----:B------:R-:W-:-:S04]  /*8590*/  VIADDMNMX R2, R2, R3, UR44, PT ;  /* 0x0000002c02027e46 */ /* 0x000fc8000b800103 */
[----:B------:R-:W-:Y:S01]  /*85a0*/  R2UR UR49, R2 ;  /* 0x00000000023172ca */ /* 0x000fe200000e0000 */
[----:B------:R-:W-:-:S12]  /*85b0*/  IMAD.MOV.U32 R2, RZ, RZ, RZ ;  /* 0x000000ffff027224 */ /* 0x000fd800078e00ff */
[----:B------:R-:W-:-:S06]  /*85c0*/  UISETP.GT.AND UP0, UPT, UR49, UR48, UPT ;  /* 0x000000303100728c */ /* 0x000fcc000bf04270 */
[----:B------:R-:W-:-:S13]  /*85d0*/  PLOP3.LUT P0, PT, PT, PT, UP0, 0x80, 0x0 ;  /* 0x000000000000781c */ /* 0x000fda0003f0f008 */
[----:B------:R-:W-:Y:S05]  /*85e0*/  @!P0 BRA `(.L_x_40) ;  /* 0x0000003000008947 */ /* 0x000fea0003800000 */
[----:B------:R-:W0:Y:S01]  /*85f0*/  S2UR UR4, SR_CgaCtaId ;  /* 0x00000000000479c3 */ /* 0x000e220000008800 */
[----:B------:R-:W-:Y:S02]  /*8600*/  UMOV UR45, 0x400 ;  /* 0x00000400002d7882 */ /* 0x000fe40000000000 */
[----:B0-----:R-:W-:-:S04]  /*8610*/  ULEA UR45, UR4, UR45, 0x18 ;  /* 0x0000002d042d7291 */ /* 0x001fc8000f8ec03f */
[----:B------:R-:W-:-:S04]  /*8620*/  UIADD3 UR4, UR45, 0x18400, URZ ;  /* 0x000184002d047890 */ /* 0x000fc8000fffe03f */
[----:B------:R-:W-:-:S06]  /*8630*/  ULOP3.LUT UP0, URZ, UR4, 0x3ff, URZ, 0xc0, !UPT ;  /* 0x000003ff043f7892 */ /* 0x000fcc000f80c03f */
[----:B------:R-:W-:-:S13]  /*8640*/  PLOP3.LUT P0, PT, PT, PT, UP0, 0x80, 0x0 ;  /* 0x000000000000781c */ /* 0x000fda0003f0f008 */
[----:B------:R-:W-:Y:S05]  /*8650*/  @!P0 BRA `(.L_x_42) ;  /* 0x0000000000408947 */ /* 0x000fea0003800000 */
[----:B------:R-:W-:Y:S01]  /*8660*/  MOV R2, 0x0 ;  /* 0x0000000000027802 */ /* 0x000fe20000000f00 */
[----:B------:R-:W-:Y:S01]  /*8670*/  ULDC.64 UR4, c[0x4][0xf0] ;  /* 0x01003c0000047ab9 */ /* 0x000fe20000000a00 */
[----:B------:R-:W-:Y:S01]  /*8680*/  ULDC.64 UR6, c[0x4][0xf8] ;  /* 0x01003e0000067ab9 */ /* 0x000fe20000000a00 */
[----:B------:R-:W-:Y:S01]  /*8690*/  MOV R4, UR4 ;  /* 0x0000000400047c02 */ /* 0x000fe20008000f00 */
[----:B------:R-:W-:Y:S01]  /*86a0*/  IMAD.U32 R5, RZ, RZ, UR5 ;  /* 0x00000005ff057e24 */ /* 0x000fe2000f8e00ff */
[----:B------:R-:W-:Y:S01]  /*86b0*/  ULDC.64 UR4, c[0x4][0x70] ;  /* 0x01001c0000047ab9 */ /* 0x000fe20000000a00 */
[----:B------:R-:W0:Y:S01]  /*86c0*/  LDC.64 R2, c[0x4][R2] ;  /* 0x0100000002027b82 */ /* 0x000e220000000a00 */
[----:B------:R-:W-:Y:S01]  /*86d0*/  IMAD.U32 R6, RZ, RZ, UR6 ;  /* 0x00000006ff067e24 */ /* 0x000fe2000f8e00ff */
[----:B------:R-:W-:Y:S01]  /*86e0*/  MOV R7, UR7 ;  /* 0x0000000700077c02 */ /* 0x000fe20008000f00 */
[----:B------:R-:W-:Y:S01]  /*86f0*/  IMAD.U32 R10, RZ, RZ, UR4 ;  /* 0x00000004ff0a7e24 */ /* 0x000fe2000f8e00ff */
[----:B------:R-:W-:Y:S01]  /*8700*/  MOV R8, 0x70 ;  /* 0x0000007000087802 */ /* 0x000fe20000000f00 */
[----:B------:R-:W-:-:S02]  /*8710*/  IMAD.U32 R11, RZ, RZ, UR5 ;  /* 0x00000005ff0b7e24 */ /* 0x000fc4000f8e00ff */
[----:B------:R-:W-:Y:S02]  /*8720*/  IMAD.MOV.U32 R12, RZ, RZ, 0x1 ;  /* 0x00000001ff0c7424 */ /* 0x000fe400078e00ff */
[----:B------:R-:W-:-:S07]  /*8730*/  IMAD.MOV.U32 R13, RZ, RZ, RZ ;  /* 0x000000ffff0d7224 */ /* 0x000fce00078e00ff */
[----:B------:R-:W-:-:S07]  /*8740*/  LEPC R20, `(.L_x_42) ;  /* 0x000000001014794e */ /* 0x000fce0000000000 */
[----:B0----5:R-:W-:Y:S05]  /*8750*/  CALL.ABS.NOINC R2 ;  /* 0x0000000002007343 */ /* 0x021fea0003c00000 */
.L_x_42:
        /* <DEDUP_REMOVED lines=19> */
[----:B-1---5:R-:W-:Y:S05]  /*8890*/  CALL.ABS.NOINC R2 ;  /* 0x0000000002007343 */ /* 0x022fea0003c00000 */
.L_x_44:
[----:B------:R0:W1:Y:S01]  /*88a0*/  LDC.64 R2, c[0x4][R16] ;  /* 0x0100000010027b82 */ /* 0x0000620000000a00 */
[----:B------:R-:W-:Y:S01]  /*88b0*/  ULDC.64 UR4, c[0x4][0xf0] ;  /* 0x01003c0000047ab9 */ /* 0x000fe20000000a00 */
[----:B------:R-:W-:Y:S01]  /*88c0*/  ULDC.64 UR6, c[0x4][0xf8] ;  /* 0x01003e0000067ab9 */ /* 0x000fe20000000a00 */
[----:B------:R-:W-:Y:S01]  /*88d0*/  MOV R4, UR4 ;  /* 0x0000000400047c02 */ /* 0x000fe20008000f00 */
        /* <DEDUP_REMOVED lines=11> */
.L_x_43:
[----:B------:R-:W0:Y:S01]  /*8990*/  LDC.64 R2, c[0x0][0x9f8] ;  /* 0x00027e00ff027b82 */ /* 0x000e220000000a00 */
[----:B------:R-:W-:Y:S01]  /*89a0*/  IMAD.SHL.U32 R6, R25, 0x8, RZ ;  /* 0x0000000819067824 */ /* 0x000fe200078e00ff */
[----:B------:R-:W-:Y:S01]  /*89b0*/  MOV R32, R27 ;  /* 0x0000001b00207202 */ /* 0x000fe20000000f00 */
[----:B------:R-:W-:Y:S01]  /*89c0*/  ULDC UR4, c[0x0][0x2f4] ;  /* 0x0000bd0000047ab9 */ /* 0x000fe20000000800 */
[----:B------:R-:W-:-:S04]  /*89d0*/  ULDC UR5, c[0x0][0x320] ;  /* 0x0000c80000057ab9 */ /* 0x000fc80000000800 */
[----:B------:R-:W1:Y:S01]  /*89e0*/  LDC R16, c[0x0][0x430] ;  /* 0x00010c00ff107b82 */ /* 0x000e620000000800 */
[----:B0-----:R-:W-:-:S04]  /*89f0*/  ISETP.NE.U32.AND P0, PT, R2, RZ, PT ;  /* 0x000000ff0200720c */ /* 0x001fc80003f05070 */
[----:B------:R-:W-:-:S13]  /*8a00*/  ISETP.NE.AND.EX P0, PT, R3, RZ, PT, P0 ;  /* 0x000000ff0300720c */ /* 0x000fda0003f05300 */
[----:B------:R-:W0:Y:S01]  /*8a10*/  @P0 LDC.64 R2, c[0x0][0x9f8] ;  /* 0x00027e00ff020b82 */ /* 0x000e220000000a00 */
[----:B------:R-:W-:-:S04]  /*8a20*/  LOP3.LUT R30, R6, 0x38, RZ, 0xc0, !PT ;  /* 0x00000038061e7812 */ /* 0x000fc800078ec0ff */
[----:B------:R-:W-:Y:S02]  /*8a30*/  LOP3.LUT R19, R30, 0x40, RZ, 0xfc, !PT ;  /* 0x000000401e137812 */ /* 0x000fe400078efcff */
[----:B------:R-:W-:Y:S02]  /*8a40*/  LOP3.LUT R22, R22, 0xfffffffb, RZ, 0xc0, !PT ;  /* 0xfffffffb16167812 */ /* 0x000fe400078ec0ff */
[----:B------:R-:W-:Y:S01]  /*8a50*/  ISETP.GE.AND P2, PT, R19, UR4, PT ;  /* 0x0000000413007c0c */ /* 0x000fe2000bf46270 */
[----:B0-----:R-:W-:-:S05]  /*8a60*/  @P0 IMAD.WIDE R2, R27, 0x4, R2 ;  /* 0x000000041b020825 */ /* 0x001fca00078e0202 */
[----:B------:R0:W5:Y:S01]  /*8a70*/  @P0 LDG.E R32, desc[UR38][R2.64] ;  /* 0x0000002602200981 */ /* 0x000162000c1e1900 */
[C---:B------:R-:W-:Y:S01]  /*8a80*/  ISETP.GE.AND P0, PT, R30.reuse, UR4, PT ;  /* 0x000000041e007c0c */ /* 0x040fe2000bf06270 */
[----:B------:R-:W-:Y:S01]  /*8a90*/  IMAD.SHL.U32 R26, R25, 0x10, RZ ;  /* 0x00000010191a7824 */ /* 0x000fe200078e00ff */
[C---:B------:R-:W-:Y:S01]  /*8aa0*/  LOP3.LUT R23, R30.reuse, 0x80, RZ, 0xfc, !PT ;  /* 0x000000801e177812 */ /* 0x040fe200078efcff */
[----:B------:R-:W-:Y:S01]  /*8ab0*/  UMOV UR6, 0xffffffff ;  /* 0xffffffff00067882 */ /* 0x000fe20000000000 */
[----:B------:R-:W-:Y:S02]  /*8ac0*/  ISETP.GE.AND P3, PT, R30, UR5, PT ;  /* 0x000000051e007c0c */ /* 0x000fe4000bf66270 */
[----:B------:R-:W-:Y:S02]  /*8ad0*/  ISETP.GE.AND P1, PT, R23, UR4, PT ;  /* 0x0000000417007c0c */ /* 0x000fe4000bf26270 */
[----:B------:R-:W-:Y:S02]  /*8ae0*/  LOP3.LUT R10, R25, 0x7f, RZ, 0xc0, !PT ;  /* 0x0000007f190a7812 */ /* 0x000fe400078ec0ff */
[----:B------:R-:W-:-:S03]  /*8af0*/  LOP3.LUT R26, R26, 0x70, RZ, 0xc0, !PT ;  /* 0x000000701a1a7812 */ /* 0x000fc600078ec0ff */
[----:B------:R-:W-:Y:S02]  /*8b00*/  @P0 LOP3.LUT R22, R22, 0x4, RZ, 0xfc, !PT ;  /* 0x0000000416160812 */ /* 0x000fe400078efcff */
[----:B------:R-:W-:Y:S02]  /*8b10*/  ISETP.GE.AND P0, PT, R19, UR5, PT ;  /* 0x0000000513007c0c */ /* 0x000fe4000bf06270 */
[----:B------:R-:W-:-:S04]  /*8b20*/  LOP3.LUT R22, R22, 0xfffffffd, RZ, 0xc0, !PT ;  /* 0xfffffffd16167812 */ /* 0x000fc800078ec0ff */
[----:B------:R-:W-:-:S04]  /*8b30*/  @P2 LOP3.LUT R22, R22, 0x2, RZ, 0xfc, !PT ;  /* 0x0000000216162812 */ /* 0x000fc800078efcff */
[----:B------:R-:W-:-:S04]  /*8b40*/  LOP3.LUT R22, R22, 0xfffffffe, RZ, 0xc0, !PT ;  /* 0xfffffffe16167812 */ /* 0x000fc800078ec0ff */
[----:B------:R-:W-:Y:S01]  /*8b50*/  @P1 LOP3.LUT R22, R22, 0x1, RZ, 0xfc, !PT ;  /* 0x0000000116161812 */ /* 0x000fe200078efcff */
[----:B01----:R-:W-:Y:S06]  /*8b60*/  BRA.DIV UR6, `(.L_x_45) ;  /* 0x0000002e06e07947 */ /* 0x003fec000b800000 */
.L_x_87:
[----:B------:R-:W-:Y:S01]  /*8b70*/  UIADD3 UR4, UR49, -0x1, URZ ;  /* 0xffffffff31047890 */ /* 0x000fe2000fffe03f */
[----:B------:R-:W-:Y:S02]  /*8b80*/  SHF.R.U32.HI R37, RZ, 0x3, R10 ;  /* 0x00000003ff257819 */ /* 0x000fe4000001160a */
[----:B------:R-:W-:Y:S02]  /*8b90*/  ISETP.NE.AND P2, PT, R16, 0x1, PT ;  /* 0x000000011000780c */ /* 0x000fe40003f45270 */
[----:B------:R-:W-:Y:S02]  /*8ba0*/  LOP3.LUT R33, R26, R37, RZ, 0xfc, !PT ;  /* 0x000000251a217212 */ /* 0x000fe400078efcff */
[----:B------:R-:W-:Y:S02]  /*8bb0*/  MOV R0, UR4 ;  /* 0x0000000400007c02 */ /* 0x000fe40008000f00 */
[----:B-----5:R-:W-:Y:S02]  /*8bc0*/  SHF.R.S32.HI R34, RZ, 0x1f, R32 ;  /* 0x0000001fff227819 */ /* 0x020fe40000011420 */
[----:B------:R-:W-:Y:S01]  /*8bd0*/  LOP3.LUT R22, R22, 0xffffffdf, RZ, 0xc0, !PT ;  /* 0xffffffdf16167812 */ /* 0x000fe200078ec0ff */
[----:B------:R-:W-:-:S04]  /*8be0*/  IMAD R7, R0, 0x60, R33 ;  /* 0x0000006000077824 */ /* 0x000fc800078e0221 */
[----:B------:R-:W0:Y:S01]  /*8bf0*/  @P2 LDC R0, c[0x0][0x434] ;  /* 0x00010d00ff002b82 */ /* 0x000e220000000800 */
[C---:B------:R-:W-:Y:S01]  /*8c00*/  ISETP.GE.AND P1, PT, R7.reuse, UR43, PT ;  /* 0x0000002b07007c0c */ /* 0x040fe2000bf26270 */
[----:B------:R-:W-:Y:S01]  /*8c10*/  IMAD.IADD R7, R7, 0x1, R18 ;  /* 0x0000000107077824 */ /* 0x000fe200078e0212 */
[----:B------:R-:W-:Y:S02]  /*8c20*/  @P2 LOP3.LUT R22, R22, 0x20, RZ, 0xfc, !PT ;  /* 0x0000002016162812 */ /* 0x000fe400078efcff */
[----:B------:R-:W-:Y:S01]  /*8c30*/  ISETP.GT.U32.OR P1, PT, R33, 0x5f, P1 ;  /* 0x0000005f2100780c */ /* 0x000fe20000f24470 */
[----:B------:R-:W-:Y:S02]  /*8c40*/  IMAD.MOV.U32 R11, RZ, RZ, R7 ;  /* 0x000000ffff0b7224 */ /* 0x000fe400078e0007 */
[----:B------:R-:W1:Y:S10]  /*8c50*/  @P2 LDC R3, c[0x0][0x438] ;  /* 0x00010e00ff032b82 */ /* 0x000e740000000800 */
[----:B------:R-:W2:Y:S01]  /*8c60*/  @!P1 LDC.64 R8, c[0x0][0x428] ;  /* 0x00010a00ff089b82 */ /* 0x000ea20000000a00 */
[----:B0-----:R-:W-:-:S07]  /*8c70*/  @P2 IMAD.HI.U32 R0, R7, R0, RZ ;  /* 0x0000000007002227 */ /* 0x001fce00078e00ff */
[----:B------:R-:W0:Y:S01]  /*8c80*/  @!P1 LDC.64 R4, c[0x0][0x418] ;  /* 0x00010600ff049b82 */ /* 0x000e220000000a00 */
[----:B-1----:R-:W-:-:S04]  /*8c90*/  @P2 SHF.R.U32.HI R11, RZ, R3, R0 ;  /* 0x00000003ff0b2219 */ /* 0x002fc80000011600 */
[----:B------:R-:W-:Y:S02]  /*8ca0*/  @!P1 SHF.R.S32.HI R3, RZ, 0x1f, R11 ;  /* 0x0000001fff039819 */ /* 0x000fe4000001140b */
[----:B------:R-:W-:Y:S01]  /*8cb0*/  @!P1 MOV R2, R11 ;  /* 0x0000000b00029202 */ /* 0x000fe20000000f00 */
[----:B--2---:R-:W-:-:S04]  /*8cc0*/  @!P1 IMAD R0, R34, R8, RZ ;  /* 0x0000000822009224 */ /* 0x004fc800078e02ff */
[----:B------:R-:W-:-:S04]  /*8cd0*/  @!P1 IMAD.WIDE.U32 R2, R32, R8, R2 ;  /* 0x0000000820029225 */ /* 0x000fc800078e0002 */
[----:B------:R-:W-:Y:S01]  /*8ce0*/  @!P1 IMAD R9, R32, R9, R0 ;  /* 0x0000000920099224 */ /* 0x000fe200078e0200 */
[----:B0-----:R-:W-:-:S03]  /*8cf0*/  @!P1 LEA R4, P2, R2, R4, 0x2 ;  /* 0x0000000402049211 */ /* 0x001fc600078410ff */
[----:B------:R-:W-:-:S05]  /*8d00*/  @!P1 IMAD.IADD R0, R3, 0x1, R9 ;  /* 0x0000000103009824 */ /* 0x000fca00078e0209 */
[----:B------:R-:W-:Y:S01]  /*8d10*/  @!P1 LEA.HI.X R5, R2, R5, R0, 0x2, P2 ;  /* 0x0000000502059211 */ /* 0x000fe200010f1400 */
[----:B------:R-:W-:-:S06]  /*8d20*/  IMAD.MOV.U32 R0, RZ, RZ, RZ ;  /* 0x000000ffff007224 */ /* 0x000fcc00078e00ff */
[----:B------:R0:W5:Y:S01]  /*8d30*/  @!P1 LDG.E R0, desc[UR38][R4.64] ;  /* 0x0000002604009981 */ /* 0x000162000c1e1900 */
[----:B------:R-:W-:Y:S01]  /*8d40*/  ULOP3.LUT UR5, UR36, 0x2, URZ, 0xfc, !UPT ;  /* 0x0000000224057892 */ /* 0x000fe2000f8efc3f */
[----:B------:R-:W-:Y:S01]  /*8d50*/  IADD3 R2, -R11, RZ, RZ ;  /* 0x000000ff0b027210 */ /* 0x000fe20007ffe1ff */
[----:B------:R-:W-:Y:S01]  /*8d60*/  IMAD.U32 R28, RZ, RZ, UR4 ;  /* 0x00000004ff1c7e24 */ /* 0x000fe2000f8e00ff */
[----:B------:R-:W-:Y:S02]  /*8d70*/  LOP3.LUT R22, R22, 0xffffffef, RZ, 0xc0, !PT ;  /* 0xffffffef16167812 */ /* 0x000fe400078ec0ff */
[----:B------:R-:W-:Y:S01]  /*8d80*/  SEL R29, RZ, 0x1, P3 ;  /* 0x00000001ff1d7807 */ /* 0x000fe20001800000 */
[----:B------:R-:W-:Y:S01]  /*8d90*/  IMAD.U32 R36, RZ, RZ, UR5 ;  /* 0x00000005ff247e24 */ /* 0x000fe2000f8e00ff */
[----:B------:R-:W-:Y:S01]  /*8da0*/  LOP3.LUT R22, R22, 0xfffffff7, RZ, 0xc0, !PT ;  /* 0xfffffff716167812 */ /* 0x000fe200078ec0ff */
[----:B------:R-:W-:Y:S01]  /*8db0*/  IMAD R7, R16, R2, R7 ;  /* 0x0000000210077224 */ /* 0x000fe200078e0207 */
[----:B------:R-:W-:-:S02]  /*8dc0*/  SEL R2, RZ, 0xffffffff, P0 ;  /* 0xffffffffff027807 */ /* 0x000fc40000000000 */
[----:B------:R-:W-:Y:S02]  /*8dd0*/  ISETP.GT.U32.AND P0, PT, R33, 0x5f, PT ;  /* 0x0000005f2100780c */ /* 0x000fe40003f04070 */
[----:B------:R-:W-:Y:S01]  /*8de0*/  ISETP.NE.AND P4, PT, R36, 0x3, PT ;  /* 0x000000032400780c */ /* 0x000fe20003f85270 */
[----:B------:R-:W-:Y:S01]  /*8df0*/  IMAD.SHL.U32 R2, R2, 0x2, RZ ;  /* 0x0000000202027824 */ /* 0x000fe200078e00ff */
[----:B------:R-:W-:-:S04]  /*8e00*/  MOV R31, UR42 ;  /* 0x0000002a001f7c02 */ /* 0x000fc80008000f00 */
[----:B------:R-:W-:Y:S02]  /*8e10*/  LOP3.LUT R29, R2, 0x2, R29, 0xe2, !PT ;  /* 0x00000002021d7812 */ /* 0x000fe400078ee21d */
[----:B------:R-:W-:-:S03]  /*8e20*/  SHF.R.S32.HI R31, RZ, 0x1f, R31 ;  /* 0x0000001fff1f7819 */ /* 0x000fc6000001141f */
[----:B------:R-:W-:-:S04]  /*8e30*/  @P0 LOP3.LUT R22, R22, 0x8, RZ, 0xfc, !PT ;  /* 0x0000000816160812 */ /* 0x000fc800078efcff */
[----:B------:R-:W-:Y:S01]  /*8e40*/  @P4 LOP3.LUT R22, R22, 0x10, RZ, 0xfc, !PT ;  /* 0x0000001016164812 */ /* 0x000fe200078efcff */
[----:B0-----:R-:W-:Y:S06]  /*8e50*/  @!P4 BRA `(.L_x_46) ;  /* 0x000000000004c947 */ /* 0x001fec0003800000 */
[----:B------:R-:W-:Y:S01]  /*8e60*/  BPT.TRAP 0x1 ;  /* 0x000000040000795c */ /* 0x000fe20000300000 */
.L_x_46:
[----:B------:R-:W-:Y:S01]  /*8e70*/  SHF.R.S32.HI R5, RZ, 0x1f, R7 ;  /* 0x0000001fff057819 */ /* 0x000fe20000011407 */
[----:B------:R-:W-:Y:S01]  /*8e80*/  ULDC.64 UR4, c[0x0][0x328] ;  /* 0x0000ca0000047ab9 */ /* 0x000fe20000000a00 */
[----:B-----5:R-:W-:Y:S02]  /*8e90*/  SHF.R.S32.HI R4, RZ, 0x1f, R0 ;  /* 0x0000001fff047819 */ /* 0x020fe40000011400 */
[----:B------:R-:W-:Y:S01]  /*8ea0*/  R2UR UR6, R31 ;  /* 0x000000001f0672ca */ /* 0x000fe200000e0000 */
[----:B------:R-:W-:-:S04]  /*8eb0*/  IMAD R2, R5, UR4, RZ ;  /* 0x0000000405027c24 */ /* 0x000fc8000f8e02ff */
[C---:B------:R-:W-:Y:S02]  /*8ec0*/  IMAD R9, R7.reuse, UR5, R2 ;  /* 0x0000000507097c24 */ /* 0x040fe4000f8e0202 */
[----:B------:R-:W-:Y:S01]  /*8ed0*/  IMAD.WIDE.U32 R2, R7, UR4, RZ ;  /* 0x0000000407027c25 */ /* 0x000fe2000f8e00ff */
[----:B------:R-:W-:-:S03]  /*8ee0*/  ULDC.64 UR4, c[0x0][0x338] ;  /* 0x0000ce0000047ab9 */ /* 0x000fc60000000a00 */
[----:B------:R-:W-:Y:S02]  /*8ef0*/  IMAD.IADD R3, R3, 0x1, R9 ;  /* 0x0000000103037824 */ /* 0x000fe400078e0209 */
[----:B------:R-:W-:Y:S02]  /*8f00*/  IMAD R9, R4, UR4, RZ ;  /* 0x0000000404097c24 */ /* 0x000fe4000f8e02ff */
[----:B------:R-:W-:-:S04]  /*8f10*/  IMAD.WIDE.U32 R2, R0, UR4, R2 ;  /* 0x0000000400027c25 */ /* 0x000fc8000f8e0002 */
[----:B------:R-:W-:Y:S01]  /*8f20*/  IMAD R9, R0, UR5, R9 ;  /* 0x0000000500097c24 */ /* 0x000fe2000f8e0209 */
[----:B------:R-:W-:-:S04]  /*8f30*/  ULDC.64 UR4, c[0x0][0x330] ;  /* 0x0000cc0000047ab9 */ /* 0x000fc80000000a00 */
[----:B------:R-:W-:Y:S01]  /*8f40*/  IADD3 R3, R3, R9, RZ ;  /* 0x0000000903037210 */ /* 0x000fe20007ffe0ff */
[----:B------:R-:W-:Y:S01]  /*8f50*/  IMAD.U32 R9, RZ, RZ, UR4 ;  /* 0x00000004ff097e24 */ /* 0x000fe2000f8e00ff */
[----:B------:R-:W-:-:S03]  /*8f60*/  UIMAD UR4, UR6, UR4, URZ ;  /* 0x00000004060472a4 */ /* 0x000fc6000f8e023f */
[----:B------:R-:W-:Y:S01]  /*8f70*/  IMAD.WIDE.U32 R2, R9, UR42, R2 ;  /* 0x0000002a09027c25 */ /* 0x000fe2000f8e0002 */
[----:B------:R-:W-:Y:S01]  /*8f80*/  UIMAD UR4, UR42, UR5, UR4 ;  /* 0x000000052a0472a4 */ /* 0x000fe2000f8e0204 */
[----:B------:R-:W-:Y:S02]  /*8f90*/  ULDC.64 UR6, c[0x0][0x318] ;  /* 0x0000c60000067ab9 */ /* 0x000fe40000000a00 */
[----:B------:R-:W-:-:S03]  /*8fa0*/  LEA R16, P0, R2, UR6, 0x1 ;  /* 0x0000000602107c11 */ /* 0x000fc6000f8008ff */
[----:B------:R-:W-:-:S05]  /*8fb0*/  VIADD R17, R3, UR4 ;  /* 0x0000000403117c36 */ /* 0x000fca0008000000 */
[----:B------:R-:W-:Y:S02]  /*8fc0*/  LEA.HI.X R17, R2, UR7, R17, 0x1, P0 ;  /* 0x0000000702117c11 */ /* 0x000fe400080f0c11 */
[----:B------:R-:W-:-:S04]  /*8fd0*/  MOV R2, 0x1 ;  /* 0x0000000100027802 */ /* 0x000fc80000000f00 */
[----:B------:R-:W-:-:S04]  /*8fe0*/  SHF.L.U32 R2, R2, 0x1f, RZ ;  /* 0x0000001f02027819 */ /* 0x000fc800000006ff */
[----:B------:R-:W0:Y:S02]  /*8ff0*/  SYNCS.PHASECHK.TRANS64.TRYWAIT P0, [UR45+0x2a840], R2 ;  /* 0x02a84002ff0075a7 */ /* 0x000e24000800016d */
[----:B0-----:R-:W-:Y:S05]  /*9000*/  @!P0 BRA `(.L_x_47) ;  /* 0x0000002800d88947 */ /* 0x001fea0003800000 */
.L_x_88:
[----:B------:R-:W-:Y:S01]  /*9010*/  ULDC.64 UR4, c[0x0][0x300] ;  /* 0x0000c00000047ab9 */ /* 0x000fe20000000a00 */
[----:B------:R-:W-:Y:S01]  /*9020*/  R2UR UR6, R31 ;  /* 0x000000001f0672ca */ /* 0x000fe200000e0000 */
[----:B0-----:R-:W-:Y:S01]  /*9030*/  IMAD R2, R5, UR4, RZ ;  /* 0x0000000405027c24 */ /* 0x001fe2000f8e02ff */
[C---:B------:R-:W-:Y:S02]  /*9040*/  LOP3.LUT P3, RZ, R22.reuse, 0x4, RZ, 0xc0, !PT ;  /* 0x0000000416ff7812 */ /* 0x040fe4000786c0ff */
[C---:B------:R-:W-:Y:S01]  /*9050*/  LOP3.LUT P2, RZ, R22.reuse, 0x2, RZ, 0xc0, !PT ;  /* 0x0000000216ff7812 */ /* 0x040fe2000784c0ff */
[C---:B------:R-:W-:Y:S01]  /*9060*/  IMAD R5, R7.reuse, UR5, R2 ;  /* 0x0000000507057c24 */ /* 0x040fe2000f8e0202 */
[----:B------:R-:W-:Y:S01]  /*9070*/  LOP3.LUT P1, RZ, R22, 0x1, RZ, 0xc0, !PT ;  /* 0x0000000116ff7812 */ /* 0x000fe2000782c0ff */
[----:B------:R-:W-:Y:S01]  /*9080*/  IMAD.WIDE.U32 R2, R7, UR4, RZ ;  /* 0x0000000407027c25 */ /* 0x000fe2000f8e00ff */
[----:B------:R-:W-:-:S03]  /*9090*/  ULDC.64 UR4, c[0x0][0x310] ;  /* 0x0000c40000047ab9 */ /* 0x000fc60000000a00 */
[----:B------:R-:W-:Y:S02]  /*90a0*/  IMAD.IADD R3, R3, 0x1, R5 ;  /* 0x0000000103037824 */ /* 0x000fe400078e0205 */
[----:B------:R-:W-:Y:S02]  /*90b0*/  IMAD R5, R4, UR4, RZ ;  /* 0x0000000404057c24 */ /* 0x000fe4000f8e02ff */
[----:B------:R-:W-:-:S04]  /*90c0*/  IMAD.WIDE.U32 R2, R0, UR4, R2 ;  /* 0x0000000400027c25 */ /* 0x000fc8000f8e0002 */
[----:B------:R-:W-:Y:S01]  /*90d0*/  IMAD R5, R0, UR5, R5 ;  /* 0x0000000500057c24 */ /* 0x000fe2000f8e0205 */
[----:B------:R-:W-:-:S03]  /*90e0*/  ULDC.64 UR4, c[0x0][0x308] ;  /* 0x0000c20000047ab9 */ /* 0x000fc60000000a00 */
[----:B------:R-:W-:Y:S01]  /*90f0*/  IMAD.IADD R3, R3, 0x1, R5 ;  /* 0x0000000103037824 */ /* 0x000fe200078e0205 */
[----:B------:R-:W-:Y:S01]  /*9100*/  MOV R5, UR4 ;  /* 0x0000000400057c02 */ /* 0x000fe20008000f00 */
[----:B------:R-:W-:-:S03]  /*9110*/  UIMAD UR4, UR6, UR4, URZ ;  /* 0x00000004060472a4 */ /* 0x000fc6000f8e023f */
[----:B------:R-:W-:Y:S01]  /*9120*/  ULDC.64 UR6, c[0x0][0x2e8] ;  /* 0x0000ba0000067ab9 */ /* 0x000fe20000000a00 */
[----:B------:R-:W-:Y:S02]  /*9130*/  UIMAD UR4, UR42, UR5, UR4 ;  /* 0x000000052a0472a4 */ /* 0x000fe4000f8e0204 */
[----:B------:R-:W-:-:S04]  /*9140*/  IMAD.WIDE.U32 R2, R5, UR42, R2 ;  /* 0x0000002a05027c25 */ /* 0x000fc8000f8e0002 */
[----:B------:R-:W-:Y:S01]  /*9150*/  VIADD R7, R3, UR4 ;  /* 0x0000000403077c36 */ /* 0x000fe20008000000 */
[C---:B------:R-:W-:Y:S01]  /*9160*/  LEA R0, P0, R2.reuse, UR6, 0x1 ;  /* 0x0000000602007c11 */ /* 0x040fe2000f8008ff */
[----:B------:R-:W-:Y:S01]  /*9170*/  IMAD.MOV.U32 R3, RZ, RZ, -0x60 ;  /* 0xffffffa0ff037424 */ /* 0x000fe200078e00ff */
[----:B------:R-:W-:Y:S02]  /*9180*/  UMOV UR4, 0xffffffff ;  /* 0xffffffff00047882 */ /* 0x000fe40000000000 */
[----:B------:R-:W-:Y:S01]  /*9190*/  LEA.HI.X R7, R2, UR7, R7, 0x1, P0 ;  /* 0x0000000702077c11 */ /* 0x000fe200080f0c07 */
[----:B------:R-:W-:Y:S01]  /*91a0*/  IMAD R4, R28, R3, UR43 ;  /* 0x0000002b1c047e24 */ /* 0x000fe2000f8e0203 */
[----:B------:R-:W-:-:S04]  /*91b0*/  LOP3.LUT R3, R6, 0x1c0, RZ, 0xc0, !PT ;  /* 0x000001c006037812 */ /* 0x000fc800078ec0ff */
[----:B------:R-:W-:Y:S02]  /*91c0*/  LOP3.LUT R2, R3, 0x38, R6, 0xf8, !PT ;  /* 0x0000003803027812 */ /* 0x000fe400078ef806 */
[----:B------:R-:W-:Y:S02]  /*91d0*/  IADD3 R6, -R37, R4, RZ ;  /* 0x0000000425067210 */ /* 0x000fe40007ffe1ff */
[----:B------:R-:W-:Y:S01]  /*91e0*/  LOP3.LUT R2, R2, 0x38, R25, 0x78, !PT ;  /* 0x0000003802027812 */ /* 0x000fe200078e7819 */
[----:B------:R-:W-:Y:S01]  /*91f0*/  IMAD.SHL.U32 R25, R10, 0x8, RZ ;  /* 0x000000080a197824 */ /* 0x000fe200078e00ff */
[----:B------:R-:W-:-:S04]  /*9200*/  ISETP.GE.AND P0, PT, R6, 0x1, PT ;  /* 0x000000010600780c */ /* 0x000fc80003f06270 */
[----:B------:R-:W-:Y:S01]  /*9210*/  LOP3.LUT R25, R2, 0x200, R25, 0xf8, !PT ;  /* 0x0000020002197812 */ /* 0x000fe200078ef819 */
[----:B------:R-:W-:Y:S08]  /*9220*/  BRA.DIV UR4, `(.L_x_48) ;  /* 0x0000002a04687947 */ /* 0x000ff0000b800000 */
[----:B------:R-:W-:Y:S01]  /*9230*/  SHFL.IDX PT, R3, R7, RZ, 0x181f ;  /* 0x00181fff07037589 */ /* 0x000fe200000e0000 */
[----:B------:R-:W-:-:S03]  /*9240*/  @P0 LEA R9, R25, UR45, 0x1 ;  /* 0x0000002d19090c11 */ /* 0x000fc6000f8e08ff */
[----:B------:R-:W0:Y:S04]  /*9250*/  SHFL.IDX PT, R2, R0, RZ, 0x181f ;  /* 0x00181fff00027589 */ /* 0x000e2800000e0000 */
[----:B------:R-:W-:Y:S04]  /*9260*/  SHFL.IDX PT, R5, R7, 0x1, 0x181f ;  /* 0x00381f0007057f89 */ /* 0x000fe800000e0000 */
[----:B------:R-:W-:Y:S04]  /*9270*/  SHFL.IDX PT, R4, R0, 0x1, 0x181f ;  /* 0x00381f0000047f89 */ /* 0x000fe800000e0000 */
[----:B------:R-:W1:Y:S04]  /*9280*/  SHFL.IDX PT, R8, R7, 0x2, 0x181f ;  /* 0x00581f0007087f89 */ /* 0x000e6800000e0000 */
[----:B------:R-:W2:Y:S04]  /*9290*/  SHFL.IDX PT, R14, R0, 0x2, 0x181f ;  /* 0x00581f00000e7f89 */ /* 0x000ea800000e0000 */
[----:B------:R-:W3:Y:S01]  /*92a0*/  SHFL.IDX PT, R10, R0, 0x3, 0x181f ;  /* 0x00781f00000a7f89 */ /* 0x000ee200000e0000 */
[----:B0-----:R-:W-:-:S05]  /*92b0*/  @P0 IMAD.WIDE.U32 R2, R30, 0x2, R2 ;  /* 0x000000021e020825 */ /* 0x001fca00078e0002 */
[----:B------:R-:W-:Y:S04]  /*92c0*/  @P0 LDGSTS.E.BYPASS.LTC128B.128 [R9+0x18400], desc[UR38][R2.64], !P3 ;  /* 0x1840000002090fae */ /* 0x000fe8000d901d66 */
[----:B------:R-:W-:Y:S04]  /*92d0*/  @P0 LDGSTS.E.BYPASS.LTC128B.128 [R9+0x1b400], desc[UR38][R2.64+0x80], !P2 ;  /* 0x1b40008002090fae */ /* 0x000fe8000d101d66 */
[----:B------:R0:W-:Y:S01]  /*92e0*/  @P0 LDGSTS.E.BYPASS.LTC128B.128 [R9+0x1e400], desc[UR38][R2.64+0x100], !P1 ;  /* 0x1e40010002090fae */ /* 0x0001e2000c901d66 */
[----:B------:R-:W-:-:S03]  /*92f0*/  ISETP.GE.AND P0, PT, R6, 0x11, PT ;  /* 0x000000110600780c */ /* 0x000fc60003f06270 */
[----:B0-----:R-:W0:Y:S01]  /*9300*/  SHFL.IDX PT, R9, R7, 0x3, 0x181f ;  /* 0x00781f0007097f89 */ /* 0x001e2200000e0000 */
[----:B-1----:R-:W-:-:S09]  /*9310*/  MOV R3, R8 ;  /* 0x0000000800037202 */ /* 0x002fd20000000f00 */
[----:B------:R-:W-:Y:S01]  /*9320*/  @P0 IMAD.WIDE.U32 R4, R30, 0x2, R4 ;  /* 0x000000021e040825 */ /* 0x000fe200078e0004 */
[----:B------:R-:W-:Y:S01]  /*9330*/  @P0 LEA R21, R25, UR45, 0x1 ;  /* 0x0000002d19150c11 */ /* 0x000fe2000f8e08ff */
[----:B------:R-:W-:Y:S02]  /*9340*/  SHFL.IDX PT, R8, R7, 0x4, 0x181f ;  /* 0x00981f0007087f89 */ /* 0x000fe400000e0000 */
[----:B--2---:R-:W-:Y:S02]  /*9350*/  IMAD.MOV.U32 R2, RZ, RZ, R14 ;  /* 0x000000ffff027224 */ /* 0x004fe400078e000e */
[----:B------:R-:W-:Y:S04]  /*9360*/  @P0 LDGSTS.E.BYPASS.LTC128B.128 [R21+0x18c00], desc[UR38][R4.64], !P3 ;  /* 0x18c0000004150fae */ /* 0x000fe8000d901d66 */
[----:B------:R-:W-:Y:S04]  /*9370*/  @P0 LDGSTS.E.BYPASS.LTC128B.128 [R21+0x1bc00], desc[UR38][R4.64+0x80], !P2 ;  /* 0x1bc0008004150fae */ /* 0x000fe8000d101d66 */
[----:B------:R3:W-:Y:S01]  /*9380*/  @P0 LDGSTS.E.BYPASS.LTC128B.128 [R21+0x1ec00], desc[UR38][R4.64+0x100], !P1 ;  /* 0x1ec0010004150fae */ /* 0x0007e2000c901d66 */
[----:B------:R-:W-:-:S03]  /*9390*/  ISETP.GE.AND P0, PT, R6, 0x21, PT ;  /* 0x000000210600780c */ /* 0x000fc60003f06270 */
[----:B------:R-:W1:Y:S04]  /*93a0*/  SHFL.IDX PT, R14, R0, 0x4, 0x181f ;  /* 0x00981f00000e7f89 */ /* 0x000e6800000e0000 */
[----:B------:R-:W2:Y:S01]  /*93b0*/  SHFL.IDX PT, R7, R7, 0x5, 0x181f ;  /* 0x00b81f0007077f89 */ /* 0x000ea200000e0000 */
[----:B---3--:R-:W-:-:S05]  /*93c0*/  IMAD.MOV.U32 R4, RZ, RZ, R10 ;  /* 0x000000ffff047224 */ /* 0x008fca00078e000a */
[----:B------:R-:W-:Y:S01]  /*93d0*/  @P0 IMAD.WIDE.U32 R2, R30, 0x2, R2 ;  /* 0x000000021e020825 */ /* 0x000fe200078e0002 */
[----:B------:R-:W-:-:S03]  /*93e0*/  @P0 LEA R35, R25, UR45, 0x1 ;  /* 0x0000002d19230c11 */ /* 0x000fc6000f8e08ff */
[----:B0-----:R-:W-:Y:S02]  /*93f0*/  IMAD.MOV.U32 R5, RZ, RZ, R9 ;  /* 0x000000ffff057224 */ /* 0x001fe400078e0009 */
[----:B------:R-:W-:Y:S04]  /*9400*/  @P0 LDGSTS.E.BYPASS.LTC128B.128 [R35+0x19400], desc[UR38][R2.64], !P3 ;  /* 0x1940000002230fae */ /* 0x000fe8000d901d66 */
[----:B------:R-:W-:Y:S04]  /*9410*/  @P0 LDGSTS.E.BYPASS.LTC128B.128 [R35+0x1c400], desc[UR38][R2.64+0x80], !P2 ;  /* 0x1c40008002230fae */ /* 0x000fe8000d101d66 */
[----:B------:R1:W-:Y:S01]  /*9420*/  @P0 LDGSTS.E.BYPASS.LTC128B.128 [R35+0x1f400], desc[UR38][R2.64+0x100], !P1 ;  /* 0x1f40010002230fae */ /* 0x0003e2000c901d66 */
[----:B------:R-:W-:-:S02]  /*9430*/  ISETP.GE.AND P0, PT, R6, 0x31, PT ;  /* 0x000000310600780c */ /* 0x000fc40003f06270 */
[----:B-1----:R-:W-:Y:S01]  /*9440*/  MOV R2, R14 ;  /* 0x0000000e00027202 */ /* 0x002fe20000000f00 */
[----:B------:R-:W-:-:S10]  /*9450*/  IMAD.MOV.U32 R3, RZ, RZ, R8 ;  /* 0x000000ffff037224 */ /* 0x000fd400078e0008 */
[----:B------:R-:W-:Y:S01]  /*9460*/  @P0 LEA R9, R25, UR45, 0x1 ;  /* 0x0000002d19090c11 */ /* 0x000fe2000f8e08ff */
[----:B------:R-:W-:Y:S01]  /*9470*/  @P0 IMAD.WIDE.U32 R4, R30, 0x2, R4 ;  /* 0x000000021e040825 */ /* 0x000fe200078e0004 */
[----:B------:R0:W1:Y:S04]  /*9480*/  SHFL.IDX PT, R14, R0, 0x5, 0x181f ;  /* 0x00b81f00000e7f89 */ /* 0x00006800000e0000 */
[----:B------:R0:W-:Y:S04]  /*9490*/  @P0 LDGSTS.E.BYPASS.LTC128B.128 [R9+0x19c00], desc[UR38][R4.64], !P3 ;  /* 0x19c0000004090fae */ /* 0x0001e8000d901d66 */
[----:B------:R0:W-:Y:S04]  /*94a0*/  @P0 LDGSTS.E.BYPASS.LTC128B.128 [R9+0x1cc00], desc[UR38][R4.64+0x80], !P2 ;  /* 0x1cc0008004090fae */ /* 0x0001e8000d101d66 */
[----:B------:R0:W-:Y:S01]  /*94b0*/  @P0 LDGSTS.E.BYPASS.LTC128B.128 [R9+0x1fc00], desc[UR38][R4.64+0x100], !P1 ;  /* 0x1fc0010004090fae */ /* 0x0001e2000c901d66 */
[----:B------:R-:W-:-:S13]  /*94c0*/  ISETP.GE.AND P0, PT, R6, 0x41, PT ;  /* 0x000000410600780c */ /* 0x000fda0003f06270 */
[----:B------:R-:W-:Y:S01]  /*94d0*/  @P0 IMAD.WIDE.U32 R2, R30, 0x2, R2 ;  /* 0x000000021e020825 */ /* 0x000fe200078e0002 */
[----:B------:R-:W-:-:S05]  /*94e0*/  @P0 LEA R21, R25, UR45, 0x1 ;  /* 0x0000002d19150c11 */ /* 0x000fca000f8e08ff */
[----:B------:R0:W-:Y:S04]  /*94f0*/  @P0 LDGSTS.E.BYPASS.LTC128B.128 [R21+0x1a400], desc[UR38][R2.64], !P3 ;  /* 0x1a40000002150fae */ /* 0x0001e8000d901d66 */
[----:B------:R0:W-:Y:S04]  /*9500*/  @P0 LDGSTS.E.BYPASS.LTC128B.128 [R21+0x1d400], desc[UR38][R2.64+0x80], !P2 ;  /* 0x1d40008002150fae */ /* 0x0001e8000d101d66 */
[----:B-12---:R0:W-:Y:S02]  /*9510*/  @P0 LDGSTS.E.BYPASS.LTC128B.128 [R21+0x20400], desc[UR38][R2.64+0x100], !P1 ;  /* 0x2040010002150fae */ /* 0x0061e4000c901d66 */
.L_x_102:
[----:B------:R-:W-:Y:S01]  /*9520*/  ISETP.GE.AND P0, PT, R6, 0x51, PT ;  /* 0x000000510600780c */ /* 0x000fe20003f06270 */
[----:B0-----:R-:W-:Y:S01]  /*9530*/  IMAD.MOV.U32 R2, RZ, RZ, R14 ;  /* 0x000000ffff027224 */ /* 0x001fe200078e000e */
[----:B------:R-:W-:-:S11]  /*9540*/  MOV R3, R7 ;  /* 0x0000000700037202 */ /* 0x000fd60000000f00 */
[----:B------:R-:W-:Y:S01]  /*9550*/  @P0 IMAD.WIDE.U32 R2, R30, 0x2, R2 ;  /* 0x000000021e020825 */ /* 0x000fe200078e0002 */
[----:B------:R-:W-:-:S05]  /*9560*/  @P0 LEA R5, R25, UR45, 0x1 ;  /* 0x0000002d19050c11 */ /* 0x000fca000f8e08ff */
[----:B------:R-:W-:Y:S01]  /*9570*/  @!PT LDS RZ, [RZ] ;  /* 0x00000000fffff984 */ /* 0x000fe20000000800 */
[----:B------:R-:W-:Y:S01]  /*9580*/  @!PT LDS RZ, [RZ] ;  /* 0x00000000fffff984 */ /* 0x000fe20000000800 */
[----:B------:R-:W-:Y:S01]  /*9590*/  @!PT LDS RZ, [RZ] ;  /* 0x00000000fffff984 */ /* 0x000fe20000000800 */
[----:B------:R0:W-:Y:S04]  /*95a0*/  @P0 LDGSTS.E.BYPASS.LTC128B.128 [R5+0x1ac00], desc[UR38][R2.64], !P3 ;  /* 0x1ac0000002050fae */ /* 0x0001e8000d901d66 */
[----:B------:R0:W-:Y:S04]  /*95b0*/  @P0 LDGSTS.E.BYPASS.LTC128B.128 [R5+0x1dc00], desc[UR38][R2.64+0x80], !P2 ;  /* 0x1dc0008002050fae */ /* 0x0001e8000d101d66 */
[----:B------:R0:W-:Y:S01]  /*95c0*/  @P0 LDGSTS.E.BYPASS.LTC128B.128 [R5+0x20c00], desc[UR38][R2.64+0x100], !P1 ;  /* 0x20c0010002050fae */ /* 0x0001e2000c901d66 */
[----:B------:R-:W-:Y:S01]  /*95d0*/  NOP ;  /* 0x0000000000007918 */ /* 0x000fe20000000000 */
[----:B------:R-:W-:Y:S02]  /*95e0*/  SYNCS.ARRIVE.TRANS64.RED.A0T1 RZ, [UR45+0x2a830], RZ ;  /* 0x02a830ffffff79a7 */ /* 0x000fe4000820042d */
[----:B------:R-:W-:Y:S01]  /*95f0*/  ARRIVES.LDGSTSBAR.64.TRANSCNT [UR45+0x2a830] ;  /* 0x02a83000ff0079b0 */ /* 0x000fe20008000aad */
[----:B------:R-:W-:Y:S01]  /*9600*/  NOP ;  /* 0x0000000000007918 */ /* 0x000fe20000000000 */
[----:B------:R-:W-:-:S13]  /*9610*/  ISETP.NE.AND P1, PT, R36, 0x3, PT ;  /* 0x000000032400780c */ /* 0x000fda0003f25270 */
[----:B0-----:R-:W-:Y:S05]  /*9620*/  @!P1 BRA `(.L_x_49) ;  /* 0x0000000000049947 */ /* 0x001fea0003800000 */
[----:B------:R-:W-:Y:S01]  /*9630*/  BPT.TRAP 0x1 ;  /* 0x000000040000795c */ /* 0x000fe20000300000 */
.L_x_49:
[----:B------:R-:W-:Y:S01]  /*9640*/  SYNCS.ARRIVE.TRANS64.A1T0 RZ, [UR45+0x2a830], RZ ;  /* 0x02a830ffffff79a7 */ /* 0x000fe2000810002d */
[----:B------:R-:W-:Y:S05]  /*9650*/  WARPSYNC.ALL ;  /* 0x0000000000007948 */ /* 0x000fea0003800000 */
[----:B------:R-:W-:Y:S01]  /*9660*/  UIADD3 UR5, UR45, 0xc400, URZ ;  /* 0x0000c4002d057890 */ /* 0x000fe2000fffe03f */
[----:B------:R-:W-:Y:S01]  /*9670*/  R2UR UR4, R31 ;  /* 0x000000001f0472ca */ /* 0x000fe200000e0000 */
[----:B------:R-:W-:Y:S01]  /*9680*/  ULDC.64 UR6, c[0x0][0x2d8] ;  /* 0x0000b60000067ab9 */ /* 0x000fe20000000a00 */
[----:B------:R-:W-:Y:S01]  /*9690*/  SHF.R.S32.HI R35, RZ, 0x1f, R27 ;  /* 0x0000001fff237819 */ /* 0x000fe2000001141b */
[----:B------:R-:W-:Y:S02]  /*96a0*/  ULOP3.LUT UP0, URZ, UR5, 0x3ff, URZ, 0xc0, !UPT ;  /* 0x000003ff053f7892 */ /* 0x000fe4000f80c03f */
[----:B------:R-:W-:Y:S01]  /*96b0*/  UIMAD.WIDE.U32 UR40, UR42, UR6, URZ ;  /* 0x000000062a2872a5 */ /* 0x000fe2000f8e003f */
[----:B------:R-:W-:Y:S03]  /*96c0*/  BAR.SYNC.DEFER_BLOCKING 0x8, 0x180 ;  /* 0x0206000000007b1d */ /* 0x000fe60000010000 */
[----:B------:R-:W-:-:S04]  /*96d0*/  PLOP3.LUT P0, PT, PT, PT, UP0, 0x80, 0x0 ;  /* 0x000000000000781c */ /* 0x000fc80003f0f008 */
[----:B------:R-:W-:-:S04]  /*96e0*/  UIMAD UR4, UR4, UR6, URZ ;  /* 0x00000006040472a4 */ /* 0x000fc8000f8e023f */
[----:B------:R-:W-:-:S04]  /*96f0*/  UIMAD UR4, UR42, UR7, UR4 ;  /* 0x000000072a0472a4 */ /* 0x000fc8000f8e0204 */
[----:B------:R-:W-:Y:S01]  /*9700*/  UIADD3 UR46, UR41, UR4, URZ ;  /* 0x00000004292e7290 */ /* 0x000fe2000fffe03f */
[----:B------:R-:W-:Y:S11]  /*9710*/  @!P0 BRA `(.L_x_50) ;  /* 0x0000000000408947 */ /* 0x000ff60003800000 */
[----:B------:R-:W-:Y:S01]  /*9720*/  MOV R2, 0x0 ;  /* 0x0000000000027802 */ /* 0x000fe20000000f00 */
[----:B------:R-:W-:Y:S01]  /*9730*/  ULDC.64 UR6, c[0x4][0xf0] ;  /* 0x01003c0000067ab9 */ /* 0x000fe20000000a00 */
[----:B------:R-:W-:Y:S01]  /*9740*/  ULDC.64 UR8, c[0x4][0xf8] ;  /* 0x01003e0000087ab9 */ /* 0x000fe20000000a00 */
[----:B------:R-:W-:Y:S01]  /*9750*/  ULDC.64 UR4, c[0x4][0x88] ;  /* 0x0100220000047ab9 */ /* 0x000fe20000000a00 */
[----:B------:R-:W-:Y:S01]  /*9760*/  IMAD.U32 R4, RZ, RZ, UR6 ;  /* 0x00000006ff047e24 */ /* 0x000fe2000f8e00ff */
[----:B------:R-:W-:Y:S01]  /*9770*/  MOV R6, UR8 ;  /* 0x0000000800067c02 */ /* 0x000fe20008000f00 */
[----:B------:R-:W0:Y:S01]  /*9780*/  LDC.64 R2, c[0x4][R2] ;  /* 0x0100000002027b82 */ /* 0x000e220000000a00 */
[----:B------:R-:W-:Y:S01]  /*9790*/  IMAD.U32 R5, RZ, RZ, UR7 ;  /* 0x00000007ff057e24 */ /* 0x000fe2000f8e00ff */
[----:B------:R-:W-:Y:S01]  /*97a0*/  MOV R11, UR5 ;  /* 0x00000005000b7c02 */ /* 0x000fe20008000f00 */
[----:B------:R-:W-:Y:S01]  /*97b0*/  IMAD.U32 R7, RZ, RZ, UR9 ;  /* 0x00000009ff077e24 */ /* 0x000fe2000f8e00ff */
[----:B------:R-:W-:Y:S01]  /*97c0*/  MOV R13, RZ ;  /* 0x000000ff000d7202 */ /* 0x000fe20000000f00 */
[----:B------:R-:W-:-:S02]  /*97d0*/  IMAD.U32 R10, RZ, RZ, UR4 ;  /* 0x00000004ff0a7e24 */ /* 0x000fc4000f8e00ff */
[----:B------:R-:W-:Y:S02]  /*97e0*/  IMAD.MOV.U32 R8, RZ, RZ, 0x70 ;  /* 0x00000070ff087424 */ /* 0x000fe400078e00ff */
[----:B------:R-:W-:-:S07]  /*97f0*/  IMAD.MOV.U32 R12, RZ, RZ, 0x1 ;  /* 0x00000001ff0c7424 */ /* 0x000fce00078e00ff */
[----:B------:R-:W-:-:S07]  /*9800*/  LEPC R20, `(.L_x_50) ;  /* 0x000000001014794e */ /* 0x000fce0000000000 */
[----:B0-----:R-:W-:Y:S05]  /*9810*/  CALL.ABS.NOINC R2 ;  /* 0x0000000002007343 */ /* 0x001fea0003c00000 */
.L_x_50:
[----:B------:R-:W0:Y:S01]  /*9820*/  LDC R6, c[0x0][0x448] ;  /* 0x00011200ff067b82 */ /* 0x000e220000000800 */
[----:B------:R-:W-:Y:S01]  /*9830*/  ULDC.64 UR4, c[0x0][0x2e0] ;  /* 0x0000b80000047ab9 */ /* 0x000fe20000000a00 */
[----:B------:R-:W-:Y:S01]  /*9840*/  IMAD R7, R24, 0x80, R33 ;  /* 0x0000008018077824 */ /* 0x000fe200078e0221 */
[----:B------:R-:W-:Y:S01]  /*9850*/  MOV R4, UR40 ;  /* 0x0000002800047c02 */ /* 0x000fe20008000f00 */
[----:B------:R-:W-:Y:S02]  /*9860*/  IMAD R0, R35, UR4, RZ ;  /* 0x0000000423007c24 */ /* 0x000fe4000f8e02ff */
[----:B------:R-:W-:Y:S01]  /*9870*/  IMAD.U32 R5, RZ, RZ, UR41 ;  /* 0x00000029ff057e24 */ /* 0x000fe2000f8e00ff */
[----:B------:R-:W-:Y:S01]  /*9880*/  MOV R5, R7 ;  /* 0x0000000700057202 */ /* 0x000fe20000000f00 */
[----:B------:R-:W-:Y:S02]  /*9890*/  IMAD R9, R27, UR5, R0 ;  /* 0x000000051b097c24 */ /* 0x000fe4000f8e0200 */
[----:B------:R-:W-:-:S02]  /*98a0*/  IMAD.U32 R3, RZ, RZ, UR46 ;  /* 0x0000002eff037e24 */ /* 0x000fc4000f8e00ff */
[----:B------:R-:W-:-:S04]  /*98b0*/  IMAD.MOV.U32 R2, RZ, RZ, R4 ;  /* 0x000000ffff027224 */ /* 0x000fc800078e0004 */
[----:B------:R-:W-:Y:S01]  /*98c0*/  IMAD.WIDE.U32 R2, R27, UR4, R2 ;  /* 0x000000041b027c25 */ /* 0x000fe2000f8e0002 */
[----:B------:R-:W-:-:S03]  /*98d0*/  ULDC.64 UR4, c[0x0][0x2d0] ;  /* 0x0000b40000047ab9 */ /* 0x000fc60000000a00 */
[----:B------:R-:W-:Y:S01]  /*98e0*/  IMAD.IADD R3, R3, 0x1, R9 ;  /* 0x0000000103037824 */ /* 0x000fe200078e0209 */
[----:B0-----:R-:W-:-:S13]  /*98f0*/  ISETP.NE.AND P0, PT, R6, 0x1, PT ;  /* 0x000000010600780c */ /* 0x001fda0003f05270 */
[----:B------:R-:W0:Y:S08]  /*9900*/  @P0 LDC R8, c[0x0][0x44c] ;  /* 0x00011300ff080b82 */ /* 0x000e300000000800 */
[----:B------:R-:W1:Y:S01]  /*9910*/  @P0 LDC R11, c[0x0][0x450] ;  /* 0x00011400ff0b0b82 */ /* 0x000e620000000800 */
[----:B0-----:R-:W-:-:S05]  /*9920*/  @P0 IMAD.HI.U32 R0, R7, R8, RZ ;  /* 0x0000000807000227 */ /* 0x001fca00078e00ff */
[----:B-1----:R-:W-:-:S05]  /*9930*/  @P0 SHF.R.U32.HI R5, RZ, R11, R0 ;  /* 0x0000000bff050219 */ /* 0x002fca0000011600 */
[----:B------:R-:W-:Y:S02]  /*9940*/  IMAD.MOV R0, RZ, RZ, -R5 ;  /* 0x000000ffff007224 */ /* 0x000fe400078e0a05 */
[----:B------:R-:W-:-:S04]  /*9950*/  IMAD.WIDE.U32 R2, R5, UR4, R2 ;  /* 0x0000000405027c25 */ /* 0x000fc8000f8e0002 */
[----:B------:R-:W-:Y:S01]  /*9960*/  IMAD R7, R6, R0, R7 ;  /* 0x0000000006077224 */ /* 0x000fe200078e0207 */
[----:B------:R-:W-:-:S05]  /*9970*/  SHF.R.S32.HI R0, RZ, 0x1f, R5 ;  /* 0x0000001fff007819 */ /* 0x000fca0000011405 */
[----:B------:R-:W-:-:S04]  /*9980*/  IMAD R0, R0, UR4, RZ ;  /* 0x0000000400007c24 */ /* 0x000fc8000f8e02ff */
[----:B------:R-:W-:Y:S01]  /*9990*/  IMAD R5, R5, UR5, R0 ;  /* 0x0000000505057c24 */ /* 0x000fe2000f8e0200 */
[----:B------:R-:W-:Y:S01]  /*99a0*/  SHF.R.S32.HI R0, RZ, 0x1f, R7 ;  /* 0x0000001fff007819 */ /* 0x000fe20000011407 */
[----:B------:R-:W-:-:S03]  /*99b0*/  ULDC.64 UR4, c[0x0][0x2c8] ;  /* 0x0000b20000047ab9 */ /* 0x000fc60000000a00 */
[----:B------:R-:W-:Y:S01]  /*99c0*/  IADD3 R3, R3, R5, RZ ;  /* 0x0000000503037210 */ /* 0x000fe20007ffe0ff */
[----:B------:R-:W-:-:S04]  /*99d0*/  IMAD R0, R0, UR4, RZ ;  /* 0x0000000400007c24 */ /* 0x000fc8000f8e02ff */
[C---:B------:R-:W-:Y:S02]  /*99e0*/  IMAD R5, R7.reuse, UR5, R0 ;  /* 0x0000000507057c24 */ /* 0x040fe4000f8e0200 */
[----:B------:R-:W-:Y:S01]  /*99f0*/  IMAD.WIDE.U32 R2, R7, UR4, R2 ;  /* 0x0000000407027c25 */ /* 0x000fe2000f8e0002 */
[----:B------:R-:W-:-:S03]  /*9a00*/  ULDC.64 UR4, c[0x0][0x280] ;  /* 0x0000a00000047ab9 */ /* 0x000fc60000000a00 */
[----:B------:R-:W-:Y:S01]  /*9a10*/  IMAD.IADD R3, R3, 0x1, R5 ;  /* 0x0000000103037824 */ /* 0x000fe200078e0205 */
[C---:B------:R-:W-:Y:S01]  /*9a20*/  LEA R0, P0, R2.reuse, UR4, 0x1 ;  /* 0x0000000402007c11 */ /* 0x040fe2000f8008ff */
[----:B------:R-:W-:Y:S02]  /*9a30*/  ULDC UR4, c[0x0][0x2b8] ;  /* 0x0000ae0000047ab9 */ /* 0x000fe40000000800 */
[----:B------:R-:W-:Y:S02]  /*9a40*/  ISETP.GE.AND P2, PT, R19, UR4, PT ;  /* 0x0000000413007c0c */ /* 0x000fe4000bf46270 */
[----:B------:R-:W-:Y:S01]  /*9a50*/  LEA.HI.X R8, R2, UR5, R3, 0x1, P0 ;  /* 0x0000000502087c11 */ /* 0x000fe200080f0c03 */
[----:B------:R-:W-:Y:S01]  /*9a60*/  UMOV UR5, 0xffffffff ;  /* 0xffffffff00057882 */ /* 0x000fe20000000000 */
[----:B------:R-:W-:Y:S02]  /*9a70*/  ISETP.GE.AND P0, PT, R23, UR4, PT ;  /* 0x0000000417007c0c */ /* 0x000fe4000bf06270 */
[----:B------:R-:W-:Y:S01]  /*9a80*/  ISETP.GE.AND P3, PT, R30, UR4, PT ;  /* 0x000000041e007c0c */ /* 0x000fe2000bf66270 */
[----:B------:R-:W-:-:S12]  /*9a90*/  BRA.DIV UR5, `(.L_x_51) ;  /* 0x0000002a05307947 */ /* 0x000fd8000b800000 */
[----:B------:R-:W-:Y:S01]  /*9aa0*/  SHFL.IDX PT, R3, R8, RZ, 0x181f ;  /* 0x00181fff08037589 */ /* 0x000fe200000e0000 */
[----:B------:R-:W-:Y:S01]  /*9ab0*/  ULDC UR4, c[0x0][0x288] ;  /* 0x0000a20000047ab9 */ /* 0x000fe20000000800 */
[----:B------:R-:W-:Y:S02]  /*9ac0*/  IMAD R7, R24, 0x80, R37 ;  /* 0x0000008018077824 */ /* 0x000fe400078e0225 */
[----:B------:R-:W0:Y:S01]  /*9ad0*/  SHFL.IDX PT, R2, R0, RZ, 0x181f ;  /* 0x00181fff00027589 */ /* 0x000e2200000e0000 */
[----:B------:R-:W-:Y:S02]  /*9ae0*/  IMAD R6, R6, UR4, RZ ;  /* 0x0000000406067c24 */ /* 0x000fe4000f8e02ff */
[C---:B------:R-:W-:Y:S01]  /*9af0*/  IADD3 R11, R7.reuse, 0x10, RZ ;  /* 0x00000010070b7810 */ /* 0x040fe20007ffe0ff */
[----:B------:R-:W-:Y:S02]  /*9b00*/  SHFL.IDX PT, R5, R8, 0x1, 0x181f ;  /* 0x00381f0008057f89 */ /* 0x000fe400000e0000 */
[----:B------:R-:W-:-:S02]  /*9b10*/  ISETP.GE.AND P1, PT, R7, R6, PT ;  /* 0x000000060700720c */ /* 0x000fc40003f26270 */
[----:B------:R-:W1:Y:S04]  /*9b20*/  SHFL.IDX PT, R4, R0, 0x1, 0x181f ;  /* 0x00381f0000047f89 */ /* 0x000e6800000e0000 */
[----:B------:R-:W-:Y:S07]  /*9b30*/  SHFL.IDX PT, R14, R0, 0x7, 0x181f ;  /* 0x00f81f00000e7f89 */ /* 0x000fee00000e0000 */
[----:B------:R-:W-:Y:S01]  /*9b40*/  @!P1 LEA R9, R25, UR45, 0x1 ;  /* 0x0000002d19099c11 */ /* 0x000fe2000f8e08ff */
[----:B0-----:R-:W-:-:S05]  /*9b50*/  @!P1 IMAD.WIDE.U32 R2, R30, 0x2, R2 ;  /* 0x000000021e029825 */ /* 0x001fca00078e0002 */
[----:B------:R-:W-:Y:S04]  /*9b60*/  @!P1 LDGSTS.E.BYPASS.LTC128B.128 [R9+0xc400], desc[UR38][R2.64], !P3 ;  /* 0x0c40000002099fae */ /* 0x000fe8000d901d66 */
[----:B------:R-:W-:Y:S04]  /*9b70*/  @!P1 LDGSTS.E.BYPASS.LTC128B.128 [R9+0x10400], desc[UR38][R2.64+0x80], !P2 ;  /* 0x1040008002099fae */ /* 0x000fe8000d101d66 */
[----:B------:R0:W-:Y:S01]  /*9b80*/  @!P1 LDGSTS.E.BYPASS.LTC128B.128 [R9+0x14400], desc[UR38][R2.64+0x100], !P0 ;  /* 0x1440010002099fae */ /* 0x0001e2000c101d66 */
[----:B------:R-:W-:Y:S01]  /*9b90*/  ISETP.GE.AND P1, PT, R11, R6, PT ;  /* 0x000000060b00720c */ /* 0x000fe20003f26270 */
[----:B------:R-:W-:-:S02]  /*9ba0*/  VIADD R11, R7, 0x30 ;  /* 0x00000030070b7836 */ /* 0x000fc40000000000 */
[----:B0-----:R-:W-:Y:S01]  /*9bb0*/  SHFL.IDX PT, R3, R8, 0x2, 0x181f ;  /* 0x00581f0008037f89 */ /* 0x001fe200000e0000 */
[----:B------:R-:W-:-:S09]  /*9bc0*/  VIADD R9, R7, 0x20 ;  /* 0x0000002007097836 */ /* 0x000fd20000000000 */
[----:B------:R-:W-:Y:S01]  /*9bd0*/  @!P1 LEA R19, R25, UR45, 0x1 ;  /* 0x0000002d19139c11 */ /* 0x000fe2000f8e08ff */
[----:B-1----:R-:W-:Y:S01]  /*9be0*/  @!P1 IMAD.WIDE.U32 R4, R30, 0x2, R4 ;  /* 0x000000021e049825 */ /* 0x002fe200078e0004 */
[----:B------:R-:W0:Y:S04]  /*9bf0*/  SHFL.IDX PT, R2, R0, 0x2, 0x181f ;  /* 0x00581f0000027f89 */ /* 0x000e2800000e0000 */
[----:B------:R-:W-:Y:S04]  /*9c00*/  @!P1 LDGSTS.E.BYPASS.LTC128B.128 [R19+0xcc00], desc[UR38][R4.64], !P3 ;  /* 0x0cc0000004139fae */ /* 0x000fe8000d901d66 */
[----:B------:R-:W-:Y:S04]  /*9c10*/  @!P1 LDGSTS.E.BYPASS.LTC128B.128 [R19+0x10c00], desc[UR38][R4.64+0x80], !P2 ;  /* 0x10c0008004139fae */ /* 0x000fe8000d101d66 */
[----:B------:R1:W-:Y:S01]  /*9c20*/  @!P1 LDGSTS.E.BYPASS.LTC128B.128 [R19+0x14c00], desc[UR38][R4.64+0x100], !P0 ;  /* 0x14c0010004139fae */ /* 0x0003e2000c101d66 */
[----:B------:R-:W-:-:S03]  /*9c30*/  ISETP.GE.AND P1, PT, R9, R6, PT ;  /* 0x000000060900720c */ /* 0x000fc60003f26270 */
[----:B-1----:R-:W-:Y:S10]  /*9c40*/  SHFL.IDX PT, R5, R8, 0x3, 0x181f ;  /* 0x00781f0008057f89 */ /* 0x002ff400000e0000 */
[----:B0-----:R-:W-:Y:S01]  /*9c50*/  @!P1 IMAD.WIDE.U32 R2, R30, 0x2, R2 ;  /* 0x000000021e029825 */ /* 0x001fe200078e0002 */
[----:B------:R-:W-:Y:S01]  /*9c60*/  @!P1 LEA R9, R25, UR45, 0x1 ;  /* 0x0000002d19099c11 */ /* 0x000fe2000f8e08ff */
[----:B------:R-:W0:Y:S04]  /*9c70*/  SHFL.IDX PT, R4, R0, 0x3, 0x181f ;  /* 0x00781f0000047f89 */ /* 0x000e2800000e0000 */
[----:B------:R-:W-:Y:S04]  /*9c80*/  @!P1 LDGSTS.E.BYPASS.LTC128B.128 [R9+0xd400], desc[UR38][R2.64], !P3 ;  /* 0x0d40000002099fae */ /* 0x000fe8000d901d66 */
[----:B------:R-:W-:Y:S04]  /*9c90*/  @!P1 LDGSTS.E.BYPASS.LTC128B.128 [R9+0x11400], desc[UR38][R2.64+0x80], !P2 ;  /* 0x1140008002099fae */ /* 0x000fe8000d101d66 */
[----:B------:R1:W-:Y:S01]  /*9ca0*/  @!P1 LDGSTS.E.BYPASS.LTC128B.128 [R9+0x15400], desc[UR38][R2.64+0x100], !P0 ;  /* 0x1540010002099fae */ /* 0x0003e2000c101d66 */
[----:B------:R-:W-:Y:S01]  /*9cb0*/  ISETP.GE.AND P1, PT, R11, R6, PT ;  /* 0x000000060b00720c */ /* 0x000fe20003f26270 */
[----:B------:R-:W-:-:S02]  /*9cc0*/  VIADD R11, R7, 0x50 ;  /* 0x00000050070b7836 */ /* 0x000fc40000000000 */
[----:B-1----:R-:W-:Y:S01]  /*9cd0*/  SHFL.IDX PT, R3, R8, 0x4, 0x181f ;  /* 0x00981f0008037f89 */ /* 0x002fe200000e0000 */
[----:B------:R-:W-:-:S09]  /*9ce0*/  IADD3 R9, R7, 0x40, RZ ;  /* 0x0000004007097810 */ /* 0x000fd20007ffe0ff */
[----:B0-----:R-:W-:Y:S01]  /*9cf0*/  @!P1 IMAD.WIDE.U32 R4, R30, 0x2, R4 ;  /* 0x000000021e049825 */ /* 0x001fe200078e0004 */
[----:B------:R-:W-:Y:S01]  /*9d00*/  @!P1 LEA R19, R25, UR45, 0x1 ;  /* 0x0000002d19139c11 */ /* 0x000fe2000f8e08ff */
        /* <DEDUP_REMOVED lines=12> */
[----:B------:R-:W-:-:S03]  /*9dd0*/  ISETP.GE.AND P1, PT, R11, R6, PT ;  /* 0x000000060b00720c */ /* 0x000fc60003f26270 */
[----:B-1----:R-:W-:Y:S01]  /*9de0*/  SHFL.IDX PT, R3, R8, 0x6, 0x181f ;  /* 0x00d81f0008037f89 */ /* 0x002fe200000e0000 */
[----:B------:R-:W-:-:S09]  /*9df0*/  VIADD R9, R7, 0x60 ;  /* 0x0000006007097836 */ /* 0x000fd20000000000 */
[----:B------:R-:W-:Y:S01]  /*9e00*/  @!P1 LEA R19, R25, UR45, 0x1 ;  /* 0x0000002d19139c11 */ /* 0x000fe2000f8e08ff */
[----:B0-----:R-:W-:Y:S01]  /*9e10*/  @!P1 IMAD.WIDE.U32 R4, R30, 0x2, R4 ;  /* 0x000000021e049825 */ /* 0x001fe200078e0004 */
[----:B------:R-:W0:Y:S04]  /*9e20*/  SHFL.IDX PT, R2, R0, 0x6, 0x181f ;  /* 0x00d81f0000027f89 */ /* 0x000e2800000e0000 */
[----:B------:R-:W-:Y:S04]  /*9e30*/  @!P1 LDGSTS.E.BYPASS.LTC128B.128 [R19+0xec00], desc[UR38][R4.64], !P3 ;  /* 0x0ec0000004139fae */ /* 0x000fe8000d901d66 */
[----:B------:R-:W-:Y:S04]  /*9e40*/  @!P1 LDGSTS.E.BYPASS.LTC128B.128 [R19+0x12c00], desc[UR38][R4.64+0x80], !P2 ;  /* 0x12c0008004139fae */ /* 0x000fe8000d101d66 */
[----:B------:R1:W-:Y:S01]  /*9e50*/  @!P1 LDGSTS.E.BYPASS.LTC128B.128 [R19+0x16c00], desc[UR38][R4.64+0x100], !P0 ;  /* 0x16c0010004139fae */ /* 0x0003e2000c101d66 */
[----:B------:R-:W-:-:S03]  /*9e60*/  ISETP.GE.AND P1, PT, R9, R6, PT ;  /* 0x000000060900720c */ /* 0x000fc60003f26270 */
[----:B-1----:R1:W2:Y:S10]  /*9e70*/  SHFL.IDX PT, R4, R8, 0x7, 0x181f ;  /* 0x00f81f0008047f89 */ /* 0x0022b400000e0000 */
[----:B0-----:R-:W-:Y:S01]  /*9e80*/  @!P1 IMAD.WIDE.U32 R2, R30, 0x2, R2 ;  /* 0x000000021e029825 */ /* 0x001fe200078e0002 */
[----:B------:R-:W-:-:S05]  /*9e90*/  @!P1 LEA R9, R25, UR45, 0x1 ;  /* 0x0000002d19099c11 */ /* 0x000fca000f8e08ff */
[----:B------:R1:W-:Y:S04]  /*9ea0*/  @!P1 LDGSTS.E.BYPASS.LTC128B.128 [R9+0xf400], desc[UR38][R2.64], !P3 ;  /* 0x0f40000002099fae */ /* 0x0003e8000d901d66 */
[----:B------:R1:W-:Y:S04]  /*9eb0*/  @!P1 LDGSTS.E.BYPASS.LTC128B.128 [R9+0x13400], desc[UR38][R2.64+0x80], !P2 ;  /* 0x1340008002099fae */ /* 0x0003e8000d101d66 */
[----:B------:R1:W-:Y:S02]  /*9ec0*/  @!P1 LDGSTS.E.BYPASS.LTC128B.128 [R9+0x17400], desc[UR38][R2.64+0x100], !P0 ;  /* 0x1740010002099fae */ /* 0x0003e4000c101d66 */
.L_x_119:
[----:B------:R-:W-:Y:S01]  /*9ed0*/  IADD3 R7, R7, 0x70, RZ ;  /* 0x0000007007077810 */ /* 0x000fe20007ffe0ff */
[----:B------:R-:W-:Y:S01]  /*9ee0*/  BSSY B0, `(.L_x_52) ;  /* 0x000000d000007945 */ /* 0x000fe20003800000 */
[----:B-1----:R-:W-:Y:S02]  /*9ef0*/  IMAD.MOV.U32 R2, RZ, RZ, R14 ;  /* 0x000000ffff027224 */ /* 0x002fe400078e000e */
[----:B------:R-:W-:Y:S01]  /*9f00*/  ISETP.GE.AND P1, PT, R7, R6, PT ;  /* 0x000000060700720c */ /* 0x000fe20003f26270 */
[----:B--2---:R-:W-:-:S12]  /*9f10*/  IMAD.MOV.U32 R3, RZ, RZ, R4 ;  /* 0x000000ffff037224 */ /* 0x004fd800078e0004 */
[----:B------:R-:W-:Y:S05]  /*9f20*/  @P1 BRA `(.L_x_53) ;  /* 0x0000000000201947 */ /* 0x000fea0003800000 */
[----:B------:R-:W-:Y:S01]  /*9f30*/  IMAD.WIDE.U32 R2, R30, 0x2, R2 ;  /* 0x000000021e027825 */ /* 0x000fe200078e0002 */
[----:B------:R-:W-:-:S05]  /*9f40*/  LEA R5, R25, UR45, 0x1 ;  /* 0x0000002d19057c11 */ /* 0x000fca000f8e08ff */
[----:B------:R-:W-:Y:S01]  /*9f50*/  @!PT LDS RZ, [RZ] ;  /* 0x00000000fffff984 */ /* 0x000fe20000000800 */
[----:B------:R-:W-:Y:S01]  /*9f60*/  @!PT LDS RZ, [RZ] ;  /* 0x00000000fffff984 */ /* 0x000fe20000000800 */
[----:B------:R-:W-:Y:S01]  /*9f70*/  @!PT LDS RZ, [RZ] ;  /* 0x00000000fffff984 */ /* 0x000fe20000000800 */
[----:B------:R0:W-:Y:S04]  /*9f80*/  LDGSTS.E.BYPASS.LTC128B.128 [R5+0xfc00], desc[UR38][R2.64], !P3 ;  /* 0x0fc0000002057fae */ /* 0x0001e8000d901d66 */
[----:B------:R0:W-:Y:S04]  /*9f90*/  LDGSTS.E.BYPASS.LTC128B.128 [R5+0x13c00], desc[UR38][R2.64+0x80], !P2 ;  /* 0x13c0008002057fae */ /* 0x0001e8000d101d66 */
[----:B------:R0:W-:Y:S02]  /*9fa0*/  LDGSTS.E.BYPASS.LTC128B.128 [R5+0x17c00], desc[UR38][R2.64+0x100], !P0 ;  /* 0x17c0010002057fae */ /* 0x0001e4000c101d66 */
.L_x_53:
[----:B------:R-:W-:Y:S05]  /*9fb0*/  BSYNC B0 ;  /* 0x0000000000007941 */ /* 0x000fea0003800000 */
.L_x_52:
[----:B------:R-:W-:Y:S01]  /*9fc0*/  NOP ;  /* 0x0000000000007918 */ /* 0x000fe20000000000 */
[----:B------:R-:W-:Y:S01]  /*9fd0*/  SYNCS.ARRIVE.TRANS64.RED.A0T1 RZ, [UR45+0x2a800], RZ ;  /* 0x02a800ffffff79a7 */ /* 0x000fe2000820042d */
[----:B------:R-:W-:Y:S01]  /*9fe0*/  MOV R0, 0x1 ;  /* 0x0000000100007802 */ /* 0x000fe20000000f00 */
[----:B------:R-:W-:Y:S03]  /*9ff0*/  ARRIVES.LDGSTSBAR.64.TRANSCNT [UR45+0x2a800] ;  /* 0x02a80000ff0079b0 */ /* 0x000fe60008000aad */
[----:B------:R-:W-:Y:S01]  /*a000*/  SHF.L.U32 R0, R0, 0x1f, RZ ;  /* 0x0000001f00007819 */ /* 0x000fe200000006ff */
[----:B------:R-:W-:Y:S01]  /*a010*/  NOP ;  /* 0x0000000000007918 */ /* 0x000fe20000000000 */
[----:B------:R-:W-:Y:S02]  /*a020*/  SYNCS.ARRIVE.TRANS64.A1T0 RZ, [UR45+0x2a800], RZ ;  /* 0x02a800ffffff79a7 */ /* 0x000fe4000810002d */
[----:B------:R-:W1:Y:S02]  /*a030*/  SYNCS.PHASECHK.TRANS64.TRYWAIT P0, [UR45+0x2a820], R0 ;  /* 0x02a82000ff0075a7 */ /* 0x000e64000800016d */
[----:B-1----:R-:W-:Y:S05]  /*a040*/  @!P0 BRA `(.L_x_54) ;  /* 0x0000002c004c8947 */ /* 0x002fea0003800000 */
.L_x_120:
[----:B------:R-:W-:Y:S01]  /*a050*/  UIADD3 UR4, UR49, -0x2, URZ ;  /* 0xfffffffe31047890 */ /* 0x000fe2000fffe03f */
[----:B------:R-:W-:Y:S02]  /*a060*/  IMAD.MOV.U32 R24, RZ, RZ, 0x1 ;  /* 0x00000001ff187424 */ /* 0x000fe400078e00ff */
[----:B------:R-:W-:Y:S01]  /*a070*/  IMAD.MOV.U32 R21, RZ, RZ, RZ ;  /* 0x000000ffff157224 */ /* 0x000fe200078e00ff */
[----:B------:R-:W-:-:S06]  /*a080*/  UISETP.GE.AND UP0, UPT, UR4, UR48, UPT ;  /* 0x000000300400728c */ /* 0x000fcc000bf06270 */
[----:B------:R-:W-:-:S13]  /*a090*/  PLOP3.LUT P0, PT, PT, PT, UP0, 0x80, 0x0 ;  /* 0x000000000000781c */ /* 0x000fda0003f0f008 */
[----:B------:R-:W-:Y:S05]  /*a0a0*/  @!P0 BRA `(.L_x_55) ;  /* 0x0000000c00dc8947 */ /* 0x000fea0003800000 */
[----:B------:R-:W-:Y:S01]  /*a0b0*/  UIADD3 UR4, UR47, 0x1, URZ ;  /* 0x000000012f047890 */ /* 0x000fe2000fffe03f */
[----:B0-----:R-:W-:Y:S01]  /*a0c0*/  LOP3.LUT R3, RZ, UR44, RZ, 0x33, !PT ;  /* 0x0000002cff037c12 */ /* 0x001fe2000f8e33ff */
[----:B------:R-:W-:Y:S01]  /*a0d0*/  BSSY B0, `(.L_x_55) ;  /* 0x00000f4000007945 */ /* 0x000fe20003800000 */
[----:B------:R-:W-:Y:S01]  /*a0e0*/  IADD3 R18, R26, R18, R37 ;  /* 0x000000121a127210 */ /* 0x000fe20007ffe025 */
[----:B------:R-:W-:Y:S01]  /*a0f0*/  UIMAD UR4, UR4, UR37, URZ ;  /* 0x00000025040472a4 */ /* 0x000fe2000f8e023f */
[----:B------:R-:W-:Y:S01]  /*a100*/  IADD3 R5, -R37, UR43, RZ ;  /* 0x0000002b25057c10 */ /* 0x000fe2000fffe1ff */
[----:B------:R-:W-:Y:S01]  /*a110*/  IMAD.SHL.U32 R35, R30, 0x2, RZ ;  /* 0x000000021e237824 */ /* 0x000fe200078e00ff */
[----:B------:R-:W-:Y:S01]  /*a120*/  IADD3 R9, R18, -0x120, RZ ;  /* 0xfffffee012097810 */ /* 0x000fe20007ffe0ff */
[----:B------:R-:W-:Y:S01]  /*a130*/  IMAD.MOV.U32 R23, RZ, RZ, 0x1 ;  /* 0x00000001ff177424 */ /* 0x000fe200078e00ff */
[----:B------:R-:W-:Y:S02]  /*a140*/  MOV R10, RZ ;  /* 0x000000ff000a7202 */ /* 0x000fe40000000f00 */
[----:B------:R-:W-:-:S04]  /*a150*/  LOP3.LUT R0, RZ, UR4, RZ, 0x33, !PT ;  /* 0x00000004ff007c12 */ /* 0x000fc8000f8e33ff */
[----:B------:R-:W-:-:S04]  /*a160*/  VIMNMX R0, R0, R3, !PT ;  /* 0x0000000300007248 */ /* 0x000fc80007fe0100 */
[C---:B------:R-:W-:Y:S01]  /*a170*/  IADD3 R28, -R0.reuse, -0x2, RZ ;  /* 0xfffffffe001c7810 */ /* 0x040fe20007ffe1ff */
[C---:B------:R-:W-:Y:S02]  /*a180*/  IMAD R5, R0.reuse, 0x60, R5 ;  /* 0x0000006000057824 */ /* 0x040fe400078e0205 */
[----:B------:R-:W-:Y:S02]  /*a190*/  IMAD R9, R0, -0x60, R9 ;  /* 0xffffffa000097824 */ /* 0x000fe400078e0209 */
[----:B------:R-:W-:-:S07]  /*a1a0*/  VIADD R0, R5, 0xc0 ;  /* 0x000000c005007836 */ /* 0x000fce0000000000 */
.L_x_68:
[----:B------:R-:W0:Y:S01]  /*a1b0*/  LDC R2, c[0x0][0x430] ;  /* 0x00010c00ff027b82 */ /* 0x000e220000000800 */
[----:B------:R-:W-:Y:S01]  /*a1c0*/  ISETP.GT.U32.AND P1, PT, R33, 0x5f, PT ;  /* 0x0000005f2100780c */ /* 0x000fe20003f24070 */
[----:B------:R-:W-:-:S12]  /*a1d0*/  IMAD.MOV.U32 R11, RZ, RZ, R9 ;  /* 0x000000ffff0b7224 */ /* 0x000fd800078e0009 */
[----:B------:R-:W1:Y:S08]  /*a1e0*/  @!P1 LDC.64 R6, c[0x0][0x428] ;  /* 0x00010a00ff069b82 */ /* 0x000e700000000a00 */
[----:B------:R-:W2:Y:S01]  /*a1f0*/  @!P1 LDC.64 R4, c[0x0][0x418] ;  /* 0x00010600ff049b82 */ /* 0x000ea20000000a00 */
[----:B0-----:R-:W-:-:S13]  /*a200*/  ISETP.NE.AND P0, PT, R2, 0x1, PT ;  /* 0x000000010200780c */ /* 0x001fda0003f05270 */
[----:B------:R-:W0:Y:S08]  /*a210*/  @P0 LDC R2, c[0x0][0x434] ;  /* 0x00010d00ff020b82 */ /* 0x000e300000000800 */
[----:B------:R-:W3:Y:S01]  /*a220*/  @P0 LDC R3, c[0x0][0x438] ;  /* 0x00010e00ff030b82 */ /* 0x000ee20000000800 */
[----:B0-----:R-:W-:-:S05]  /*a230*/  @P0 IMAD.HI.U32 R2, R9, R2, RZ ;  /* 0x0000000209020227 */ /* 0x001fca00078e00ff */
[----:B---3--:R-:W-:Y:S01]  /*a240*/  @P0 SHF.R.U32.HI R11, RZ, R3, R2 ;  /* 0x00000003ff0b0219 */ /* 0x008fe20000011602 */
[----:B-1----:R-:W-:-:S03]  /*a250*/  @!P1 IMAD R2, R34, R6, RZ ;  /* 0x0000000622029224 */ /* 0x002fc600078e02ff */
[----:B------:R-:W-:Y:S01]  /*a260*/  @!P1 SHF.R.S32.HI R3, RZ, 0x1f, R11 ;  /* 0x0000001fff039819 */ /* 0x000fe2000001140b */
[----:B------:R-:W-:Y:S01]  /*a270*/  @!P1 IMAD R7, R32, R7, R2 ;  /* 0x0000000720079224 */ /* 0x000fe200078e0202 */
[----:B------:R-:W-:-:S05]  /*a280*/  @!P1 MOV R2, R11 ;  /* 0x0000000b00029202 */ /* 0x000fca0000000f00 */
[----:B------:R-:W-:-:S04]  /*a290*/  @!P1 IMAD.WIDE.U32 R2, R32, R6, R2 ;  /* 0x0000000620029225 */ /* 0x000fc800078e0002 */
[----:B------:R-:W-:Y:S01]  /*a2a0*/  @!P1 IMAD.IADD R3, R7, 0x1, R3 ;  /* 0x0000000107039824 */ /* 0x000fe200078e0203 */
[----:B--2---:R-:W-:Y:S01]  /*a2b0*/  @!P1 LEA R4, P0, R2, R4, 0x2 ;  /* 0x0000000402049211 */ /* 0x004fe200078010ff */
[----:B------:R-:W-:-:S03]  /*a2c0*/  IMAD.MOV.U32 R6, RZ, RZ, RZ ;  /* 0x000000ffff067224 */ /* 0x000fc600078e00ff */
[----:B------:R-:W-:-:S05]  /*a2d0*/  @!P1 LEA.HI.X R5, R2, R5, R3, 0x2, P0 ;  /* 0x0000000502059211 */ /* 0x000fca00000f1403 */
[----:B------:R0:W5:Y:S01]  /*a2e0*/  @!P1 LDG.E R6, desc[UR38][R4.64] ;  /* 0x0000002604069981 */ /* 0x000162000c1e1900 */
[----:B------:R-:W-:Y:S02]  /*a2f0*/  ISETP.NE.AND P1, PT, R36, 0x3, PT ;  /* 0x000000032400780c */ /* 0x000fe40003f25270 */
[----:B------:R-:W-:-:S04]  /*a300*/  IADD3 R21, R10, 0x1, RZ ;  /* 0x000000010a157810 */ /* 0x000fc80007ffe0ff */
[----:B------:R-:W-:-:S04]  /*a310*/  ISETP.NE.AND P0, PT, R21, 0x2, PT ;  /* 0x000000021500780c */ /* 0x000fc80003f05270 */
[----:B------:R-:W-:Y:S02]  /*a320*/  SEL R24, RZ, 0x1, P0 ;  /* 0x00000001ff187807 */ /* 0x000fe40000000000 */
[----:B------:R-:W-:Y:S02]  /*a330*/  SEL R21, R21, RZ, P0 ;  /* 0x000000ff15157207 */ /* 0x000fe40000000000 */
[----:B------:R-:W-:Y:S01]  /*a340*/  LOP3.LUT R24, R23, R24, RZ, 0x3c, !PT ;  /* 0x0000001817187212 */ /* 0x000fe200078e3cff */
[----:B0-----:R-:W-:Y:S06]  /*a350*/  @!P1 BRA `(.L_x_56) ;  /* 0x0000000000049947 */ /* 0x001fec0003800000 */
[----:B------:R-:W-:Y:S01]  /*a360*/  BPT.TRAP 0x1 ;  /* 0x000000040000795c */ /* 0x000fe20000300000 */
.L_x_56:
[----:B------:R-:W-:Y:S01]  /*a370*/  LEA R8, R21, UR45, 0x3 ;  /* 0x0000002d15087c11 */ /* 0x000fe2000f8e18ff */
[----:B------:R-:W-:Y:S01]  /*a380*/  BSSY B1, `(.L_x_57) ;  /* 0x0000004000017945 */ /* 0x000fe20003800000 */
[----:B------:R-:W-:-:S04]  /*a390*/  SHF.L.U32 R3, R24, 0x1f, RZ ;  /* 0x0000001f18037819 */ /* 0x000fc800000006ff */
[----:B------:R-:W0:Y:S02]  /*a3a0*/  SYNCS.PHASECHK.TRANS64.TRYWAIT P0, [R8+URZ+0x2a840], R3 ;  /* 0x02a84003080075a7 */ /* 0x000e24000800017f */
[----:B0-----:R-:W-:Y:S05]  /*a3b0*/  @!P0 BRA `(.L_x_58) ;  /* 0x0000002800888947 */ /* 0x001fea0003800000 */
.L_x_121:
[----:B------:R-:W-:Y:S05]  /*a3c0*/  BSYNC B1 ;  /* 0x0000000000017941 */ /* 0x000fea0003800000 */
.L_x_57:
[----:B------:R-:W-:Y:S01]  /*a3d0*/  ULDC UR4, c[0x0][0x430] ;  /* 0x00010c0000047ab9 */ /* 0x000fe20000000800 */
[----:B-----5:R-:W-:Y:S01]  /*a3e0*/  SHF.R.S32.HI R27, RZ, 0x1f, R6 ;  /* 0x0000001fff1b7819 */ /* 0x020fe20000011406 */
[----:B------:R-:W-:Y:S01]  /*a3f0*/  UIADD3 UR4, -UR4, URZ, URZ ;  /* 0x0000003f04047290 */ /* 0x000fe2000fffe13f */
[----:B------:R-:W-:Y:S01]  /*a400*/  R2UR UR6, R31 ;  /* 0x000000001f0672ca */ /* 0x000fe200000e0000 */
[----:B------:R-:W-:Y:S01]  /*a410*/  IMAD R19, R21, 0x4800, R25 ;  /* 0x0000480015137824 */ /* 0x000fe200078e0219 */
[C---:B------:R-:W-:Y:S02]  /*a420*/  LOP3.LUT P3, RZ, R22.reuse, 0x4, RZ, 0xc0, !PT ;  /* 0x0000000416ff7812 */ /* 0x040fe4000786c0ff */
[C---:B------:R-:W-:Y:S01]  /*a430*/  LOP3.LUT P2, RZ, R22.reuse, 0x2, RZ, 0xc0, !PT ;  /* 0x0000000216ff7812 */ /* 0x040fe2000784c0ff */
[----:B------:R-:W-:Y:S01]  /*a440*/  IMAD R7, R11, UR4, R9 ;  /* 0x000000040b077c24 */ /* 0x000fe2000f8e0209 */
[----:B------:R-:W-:Y:S01]  /*a450*/  ULDC.64 UR4, c[0x0][0x300] ;  /* 0x0000c00000047ab9 */ /* 0x000fe20000000a00 */
[----:B------:R-:W-:-:S03]  /*a460*/  LOP3.LUT P1, RZ, R22, 0x1, RZ, 0xc0, !PT ;  /* 0x0000000116ff7812 */ /* 0x000fc6000782c0ff */
[----:B------:R-:W-:-:S05]  /*a470*/  SHF.R.S32.HI R26, RZ, 0x1f, R7 ;  /* 0x0000001fff1a7819 */ /* 0x000fca0000011407 */
[----:B------:R-:W-:-:S04]  /*a480*/  IMAD R2, R26, UR4, RZ ;  /* 0x000000041a027c24 */ /* 0x000fc8000f8e02ff */
[C---:B------:R-:W-:Y:S02]  /*a490*/  IMAD R5, R7.reuse, UR5, R2 ;  /* 0x0000000507057c24 */ /* 0x040fe4000f8e0202 */
[----:B0-----:R-:W-:Y:S01]  /*a4a0*/  IMAD.WIDE.U32 R2, R7, UR4, RZ ;  /* 0x0000000407027c25 */ /* 0x001fe2000f8e00ff */
        /* <DEDUP_REMOVED lines=13> */
[----:B------:R-:W-:Y:S01]  /*a580*/  LEA R18, P0, R2, UR6, 0x1 ;  /* 0x0000000602127c11 */ /* 0x000fe2000f8008ff */
[----:B------:R-:W-:-:S03]  /*a590*/  UMOV UR4, 0xffffffff ;  /* 0xffffffff00047882 */ /* 0x000fc60000000000 */
[----:B------:R-:W-:Y:S01]  /*a5a0*/  LEA.HI.X R20, R2, UR7, R3, 0x1, P0 ;  /* 0x0000000702147c11 */ /* 0x000fe200080f0c03 */
[----:B------:R-:W-:Y:S08]  /*a5b0*/  BRA.DIV UR4, `(.L_x_59) ;  /* 0x0000002a041c7947 */ /* 0x000ff0000b800000 */
[----:B------:R-:W0:Y:S01]  /*a5c0*/  SHFL.IDX PT, R14, R18, RZ, 0x181f ;  /* 0x00181fff120e7589 */ /* 0x000e2200000e0000 */
[----:B------:R-:W-:-:S03]  /*a5d0*/  LEA R19, R19, UR45, 0x1 ;  /* 0x0000002d13137c11 */ /* 0x000fc6000f8e08ff */
[----:B------:R-:W1:Y:S04]  /*a5e0*/  SHFL.IDX PT, R3, R20, RZ, 0x181f ;  /* 0x00181fff14037589 */ /* 0x000e6800000e0000 */
[----:B------:R-:W-:Y:S04]  /*a5f0*/  SHFL.IDX PT, R4, R20, 0x1, 0x181f ;  /* 0x00381f0014047f89 */ /* 0x000fe800000e0000 */
[----:B------:R-:W-:Y:S04]  /*a600*/  SHFL.IDX PT, R12, R18, 0x2, 0x181f ;  /* 0x00581f00120c7f89 */ /* 0x000fe800000e0000 */
[----:B------:R-:W-:Y:S01]  /*a610*/  SHFL.IDX PT, R5, R20, 0x2, 0x181f ;  /* 0x00581f0014057f89 */ /* 0x000fe200000e0000 */
[----:B0-----:R-:W-:-:S03]  /*a620*/  IADD3 R2, P0, R14, R35, RZ ;  /* 0x000000230e027210 */ /* 0x001fc60007f1e0ff */
[----:B------:R-:W0:Y:S02]  /*a630*/  SHFL.IDX PT, R14, R18, 0x1, 0x181f ;  /* 0x00381f00120e7f89 */ /* 0x000e2400000e0000 */
[----:B-1----:R-:W-:-:S05]  /*a640*/  IMAD.X R3, RZ, RZ, R3, P0 ;  /* 0x000000ffff037224 */ /* 0x002fca00000e0603 */
[----:B------:R-:W-:Y:S04]  /*a650*/  LDGSTS.E.BYPASS.LTC128B.128 [R19+0x18400], desc[UR38][R2.64], !P3 ;  /* 0x1840000002137fae */ /* 0x000fe8000d901d66 */
[----:B------:R-:W-:Y:S04]  /*a660*/  LDGSTS.E.BYPASS.LTC128B.128 [R19+0x1b400], desc[UR38][R2.64+0x80], !P2 ;  /* 0x1b40008002137fae */ /* 0x000fe8000d101d66 */
[----:B------:R0:W-:Y:S02]  /*a670*/  LDGSTS.E.BYPASS.LTC128B.128 [R19+0x1e400], desc[UR38][R2.64+0x100], !P1 ;  /* 0x1e40010002137fae */ /* 0x0001e4000c901d66 */
[----:B0-----:R-:W-:-:S02]  /*a680*/  IADD3 R2, P0, R14, R35, RZ ;  /* 0x000000230e027210 */ /* 0x001fc40007f1e0ff */
[----:B------:R-:W0:Y:S02]  /*a690*/  SHFL.IDX PT, R14, R18, 0x3, 0x181f ;  /* 0x00781f00120e7f89 */ /* 0x000e2400000e0000 */
[----:B------:R-:W-:Y:S02]  /*a6a0*/  IADD3.X R3, RZ, R4, RZ, P0, !PT ;  /* 0x00000004ff037210 */ /* 0x000fe400007fe4ff */
[-C--:B------:R-:W-:Y:S02]  /*a6b0*/  IADD3 R4, P0, R12, R35.reuse, RZ ;  /* 0x000000230c047210 */ /* 0x080fe40007f1e0ff */
[----:B------:R-:W-:Y:S03]  /*a6c0*/  SHFL.IDX PT, R12, R18, 0x4, 0x181f ;  /* 0x00981f00120c7f89 */ /* 0x000fe600000e0000 */
[----:B------:R-:W-:Y:S01]  /*a6d0*/  IMAD.X R5, RZ, RZ, R5, P0 ;  /* 0x000000ffff057224 */ /* 0x000fe200000e0605 */
[----:B------:R-:W-:Y:S04]  /*a6e0*/  LDGSTS.E.BYPASS.LTC128B.128 [R19+0x18c00], desc[UR38][R2.64], !P3 ;  /* 0x18c0000002137fae */ /* 0x000fe8000d901d66 */
[----:B------:R-:W-:Y:S04]  /*a6f0*/  LDGSTS.E.BYPASS.LTC128B.128 [R19+0x1bc00], desc[UR38][R2.64+0x80], !P2 ;  /* 0x1bc0008002137fae */ /* 0x000fe8000d101d66 */
[----:B------:R1:W-:Y:S04]  /*a700*/  LDGSTS.E.BYPASS.LTC128B.128 [R19+0x1ec00], desc[UR38][R2.64+0x100], !P1 ;  /* 0x1ec0010002137fae */ /* 0x0003e8000c901d66 */
[----:B------:R-:W-:Y:S04]  /*a710*/  LDGSTS.E.BYPASS.LTC128B.128 [R19+0x19400], desc[UR38][R4.64], !P3 ;  /* 0x1940000004137fae */ /* 0x000fe8000d901d66 */
[----:B------:R-:W-:Y:S04]  /*a720*/  LDGSTS.E.BYPASS.LTC128B.128 [R19+0x1c400], desc[UR38][R4.64+0x80], !P2 ;  /* 0x1c40008004137fae */ /* 0x000fe8000d101d66 */
[----:B-1----:R-:W1:Y:S01]  /*a730*/  SHFL.IDX PT, R3, R20, 0x3, 0x181f ;  /* 0x00781f0014037f89 */ /* 0x002e6200000e0000 */
[----:B0-----:R-:W-:-:S03]  /*a740*/  IADD3 R2, P0, R14, R35, RZ ;  /* 0x000000230e027210 */ /* 0x001fc60007f1e0ff */
[----:B------:R0:W-:Y:S04]  /*a750*/  LDGSTS.E.BYPASS.LTC128B.128 [R19+0x1f400], desc[UR38][R4.64+0x100], !P1 ;  /* 0x1f40010004137fae */ /* 0x0001e8000c901d66 */
[----:B------:R-:W-:Y:S04]  /*a760*/  SHFL.IDX PT, R14, R18, 0x5, 0x181f ;  /* 0x00b81f00120e7f89 */ /* 0x000fe800000e0000 */
[----:B0-----:R-:W0:Y:S04]  /*a770*/  SHFL.IDX PT, R4, R20, 0x4, 0x181f ;  /* 0x00981f0014047f89 */ /* 0x001e2800000e0000 */
[----:B------:R-:W2:Y:S01]  /*a780*/  SHFL.IDX PT, R20, R20, 0x5, 0x181f ;  /* 0x00b81f0014147f89 */ /* 0x000ea200000e0000 */
[----:B-1----:R-:W-:-:S05]  /*a790*/  IMAD.X R3, RZ, RZ, R3, P0 ;  /* 0x000000ffff037224 */ /* 0x002fca00000e0603 */
[----:B------:R-:W-:Y:S04]  /*a7a0*/  LDGSTS.E.BYPASS.LTC128B.128 [R19+0x19c00], desc[UR38][R2.64], !P3 ;  /* 0x19c0000002137fae */ /* 0x000fe8000d901d66 */
[----:B------:R-:W-:Y:S04]  /*a7b0*/  LDGSTS.E.BYPASS.LTC128B.128 [R19+0x1cc00], desc[UR38][R2.64+0x80], !P2 ;  /* 0x1cc0008002137fae */ /* 0x000fe8000d101d66 */
[----:B------:R1:W-:Y:S02]  /*a7c0*/  LDGSTS.E.BYPASS.LTC128B.128 [R19+0x1fc00], desc[UR38][R2.64+0x100], !P1 ;  /* 0x1fc0010002137fae */ /* 0x0003e4000c901d66 */
[----:B-1----:R-:W-:-:S04]  /*a7d0*/  IADD3 R2, P0, R12, R35, RZ ;  /* 0x000000230c027210 */ /* 0x002fc80007f1e0ff */
[----:B0-----:R-:W-:-:S05]  /*a7e0*/  IADD3.X R3, RZ, R4, RZ, P0, !PT ;  /* 0x00000004ff037210 */ /* 0x001fca00007fe4ff */
[----:B------:R0:W-:Y:S04]  /*a7f0*/  LDGSTS.E.BYPASS.LTC128B.128 [R19+0x1a400], desc[UR38][R2.64], !P3 ;  /* 0x1a40000002137fae */ /* 0x0001e8000d901d66 */
[----:B------:R0:W-:Y:S04]  /*a800*/  LDGSTS.E.BYPASS.LTC128B.128 [R19+0x1d400], desc[UR38][R2.64+0x80], !P2 ;  /* 0x1d40008002137fae */ /* 0x0001e8000d101d66 */
[----:B--2---:R0:W-:Y:S02]  /*a810*/  LDGSTS.E.BYPASS.LTC128B.128 [R19+0x20400], desc[UR38][R2.64+0x100], !P1 ;  /* 0x2040010002137fae */ /* 0x0041e4000c901d66 */
.L_x_135:
[----:B0-----:R-:W-:-:S05]  /*a820*/  IADD3 R2, P0, R14, R35, RZ ;  /* 0x000000230e027210 */ /* 0x001fca0007f1e0ff */
[----:B------:R-:W-:Y:S01]  /*a830*/  IMAD.X R3, RZ, RZ, R20, P0 ;  /* 0x000000ffff037224 */ /* 0x000fe200000e0614 */
[----:B------:R-:W-:-:S04]  /*a840*/  PLOP3.LUT P0, PT, PT, PT, PT, 0x80, 0x0 ;  /* 0x000000000000781c */ /* 0x000fc80003f0f070 */
[----:B------:R-:W-:Y:S01]  /*a850*/  @!PT LDS RZ, [RZ] ;  /* 0x00000000fffff984 */ /* 0x000fe20000000800 */
[----:B------:R-:W-:Y:S01]  /*a860*/  @!PT LDS RZ, [RZ] ;  /* 0x00000000fffff984 */ /* 0x000fe20000000800 */
[----:B------:R-:W-:Y:S01]  /*a870*/  @!PT LDS RZ, [RZ] ;  /* 0x00000000fffff984 */ /* 0x000fe20000000800 */
[----:B------:R0:W-:Y:S04]  /*a880*/  LDGSTS.E.BYPASS.LTC128B.128 [R19+0x1ac00], desc[UR38][R2.64], !P3 ;  /* 0x1ac0000002137fae */ /* 0x0001e8000d901d66 */
[----:B------:R0:W-:Y:S04]  /*a890*/  LDGSTS.E.BYPASS.LTC128B.128 [R19+0x1dc00], desc[UR38][R2.64+0x80], !P2 ;  /* 0x1dc0008002137fae */ /* 0x0001e8000d101d66 */
[----:B------:R0:W-:Y:S01]  /*a8a0*/  LDGSTS.E.BYPASS.LTC128B.128 [R19+0x20c00], desc[UR38][R2.64+0x100], !P1 ;  /* 0x20c0010002137fae */ /* 0x0001e2000c901d66 */
[----:B------:R-:W-:Y:S01]  /*a8b0*/  NOP ;  /* 0x0000000000007918 */ /* 0x000fe20000000000 */
.L_x_60:
[----:B------:R-:W-:Y:S02]  /*a8c0*/  PLOP3.LUT P1, PT, P1, P0, PT, 0xa2, 0x0 ;  /* 0x000000000000781c */ /* 0x000fe40000f21472 */
[----:B------:R-:W-:-:S08]  /*a8d0*/  @P0 R2UR P1, UR4, R8 ;  /* 0x00000000080402ca */ /* 0x000fd00000020000 */
[----:B------:R-:W-:-:S05]  /*a8e0*/  @P0 PLOP3.LUT P0, PT, P1, PT, PT, 0x80, 0x0 ;  /* 0x000000000000081c */ /* 0x000fca0000f0f070 */
[----:B------:R-:W-:Y:S01]  /*a8f0*/  @!P1 SYNCS.ARRIVE.TRANS64.RED.A0T1 RZ, [UR4+0x2a830], RZ ;  /* 0x02a830ffffff99a7 */ /* 0x000fe20008200404 */
[----:B------:R-:W-:Y:S07]  /*a900*/  @!P1 ARRIVES.LDGSTSBAR.64.TRANSCNT [UR4+0x2a830] ;  /* 0x02a83000ff0099b0 */ /* 0x000fee0008000a84 */
[----:B------:R-:W-:Y:S05]  /*a910*/  @P0 BRA.U.ANY `(.L_x_60) ;  /* 0xfffffffd00e80947 */ /* 0x000fea000393ffff */
[----:B------:R-:W-:Y:S01]  /*a920*/  NOP ;  /* 0x0000000000007918 */ /* 0x000fe20000000000 */
[----:B------:R-:W-:-:S13]  /*a930*/  ISETP.NE.AND P2, PT, R36, 0x3, PT ;  /* 0x000000032400780c */ /* 0x000fda0003f45270 */
[----:B------:R-:W-:Y:S05]  /*a940*/  @!P2 BRA `(.L_x_61) ;  /* 0x000000000004a947 */ /* 0x000fea0003800000 */
[----:B------:R-:W-:Y:S01]  /*a950*/  BPT.TRAP 0x1 ;  /* 0x000000040000795c */ /* 0x000fe20000300000 */
.L_x_61:
[----:B------:R1:W-:Y:S01]  /*a960*/  SYNCS.ARRIVE.TRANS64.A1T0 RZ, [R8+URZ+0x2a830], RZ ;  /* 0x02a830ff08ff79a7 */ /* 0x0003e2000810003f */
[----:B------:R-:W-:Y:S05]  /*a970*/  @!P2 BRA `(.L_x_62) ;  /* 0x000000000004a947 */ /* 0x000fea0003800000 */
[----:B------:R-:W-:Y:S01]  /*a980*/  BPT.TRAP 0x1 ;  /* 0x000000040000795c */ /* 0x000fe20000300000 */
.L_x_62:
[----:B0-----:R-:W-:Y:S01]  /*a990*/  SHF.L.U32 R3, R23, 0x1f, RZ ;  /* 0x0000001f17037819 */ /* 0x001fe200000006ff */
[----:B------:R-:W-:Y:S01]  /*a9a0*/  BSSY B1, `(.L_x_63) ;  /* 0x0000004000017945 */ /* 0x000fe20003800000 */
[----:B------:R-:W-:-:S04]  /*a9b0*/  LEA R4, R10, UR45, 0x3 ;  /* 0x0000002d0a047c11 */ /* 0x000fc8000f8e18ff */
[----:B------:R-:W0:Y:S02]  /*a9c0*/  SYNCS.PHASECHK.TRANS64.TRYWAIT P0, [R4+URZ+0x2a860], R3 ;  /* 0x02a86003040075a7 */ /* 0x000e24000800017f */
[----:B0-----:R-:W-:Y:S05]  /*a9d0*/  @!P0 BRA `(.L_x_64) ;  /* 0x0000002800d08947 */ /* 0x001fea0003800000 */
.L_x_136:
[----:B------:R-:W-:Y:S05]  /*a9e0*/  BSYNC B1 ;  /* 0x0000000000017941 */ /* 0x000fea0003800000 */
.L_x_63:
[----:B------:R-:W-:Y:S01]  /*a9f0*/  UMOV UR4, 0xffffffff ;  /* 0xffffffff00047882 */ /* 0x000fe20000000000 */
[----:B------:R-:W-:Y:S01]  /*aa00*/  LOP3.LUT P0, RZ, R29, 0x2, RZ, 0xc0, !PT ;  /* 0x000000021dff7812 */ /* 0x000fe2000780c0ff */
[----:B------:R-:W-:Y:S01]  /*aa10*/  IMAD R5, R10, 0x3000, R25 ;  /* 0x000030000a057824 */ /* 0x000fe200078e0219 */
[----:B------:R-:W-:Y:S11]  /*aa20*/  BRA.DIV UR4, `(.L_x_65) ;  /* 0x0000002a04d07947 */ /* 0x000ff6000b800000 */
[----:B------:R-:W2:Y:S01]  /*aa30*/  SHFL.IDX PT, R14, R16, RZ, 0x181f ;  /* 0x00181fff100e7589 */ /* 0x000ea200000e0000 */
[----:B------:R-:W-:-:S03]  /*aa40*/  LEA R5, R5, UR45, 0x1 ;  /* 0x0000002d05057c11 */ /* 0x000fc6000f8e08ff */
[----:B0-----:R-:W0:Y:S04]  /*aa50*/  SHFL.IDX PT, R3, R17, RZ, 0x181f ;  /* 0x00181fff11037589 */ /* 0x001e2800000e0000 */
[----:B-1----:R-:W-:Y:S01]  /*aa60*/  SHFL.IDX PT, R8, R17, 0x1, 0x181f ;  /* 0x00381f0011087f89 */ /* 0x002fe200000e0000 */
[----:B--2---:R-:W-:-:S03]  /*aa70*/  IADD3 R2, P1, R14, R35, RZ ;  /* 0x000000230e027210 */ /* 0x004fc60007f3e0ff */
[----:B------:R-:W1:Y:S02]  /*aa80*/  SHFL.IDX PT, R14, R16, 0x1, 0x181f ;  /* 0x00381f00100e7f89 */ /* 0x000e6400000e0000 */
[----:B0-----:R-:W-:Y:S01]  /*aa90*/  IMAD.X R3, RZ, RZ, R3, P1 ;  /* 0x000000ffff037224 */ /* 0x001fe200008e0603 */
[----:B------:R-:W-:-:S04]  /*aaa0*/  LOP3.LUT P1, RZ, R29, 0x1, RZ, 0xc0, !PT ;  /* 0x000000011dff7812 */ /* 0x000fc8000782c0ff */
[----:B------:R-:W-:-:S13]  /*aab0*/  ISETP.LT.OR P2, PT, R0, 0x1, !P1 ;  /* 0x000000010000780c */ /* 0x000fda0004f41670 */
[----:B------:R-:W-:Y:S01]  /*aac0*/  LDGSTS.E.BYPASS.LTC128B.128 [R5+0x400], desc[UR38][R2.64], !P2 ;  /* 0x0040000002057fae */ /* 0x000fe2000d101d66 */
[----:B------:R-:W-:-:S13]  /*aad0*/  ISETP.LT.OR P2, PT, R0, 0x1, !P0 ;  /* 0x000000010000780c */ /* 0x000fda0004741670 */
[----:B------:R1:W-:Y:S02]  /*aae0*/  LDGSTS.E.BYPASS.LTC128B.128 [R5+0x3400], desc[UR38][R2.64+0x80], !P2 ;  /* 0x0340008002057fae */ /* 0x0003e4000d101d66 */
[----:B-1----:R-:W-:Y:S02]  /*aaf0*/  IADD3 R2, P2, R14, R35, RZ ;  /* 0x000000230e027210 */ /* 0x002fe40007f5e0ff */
[----:B------:R-:W0:Y:S02]  /*ab00*/  SHFL.IDX PT, R14, R16, 0x2, 0x181f ;  /* 0x00581f00100e7f89 */ /* 0x000e2400000e0000 */
[----:B------:R-:W-:Y:S02]  /*ab10*/  IADD3.X R3, RZ, R8, RZ, P2, !PT ;  /* 0x00000008ff037210 */ /* 0x000fe400017fe4ff */
[----:B------:R-:W-:Y:S01]  /*ab20*/  ISETP.LT.OR P2, PT, R0, 0x11, !P1 ;  /* 0x000000110000780c */ /* 0x000fe20004f41670 */
[----:B------:R-:W1:-:S12]  /*ab30*/  SHFL.IDX PT, R8, R17, 0x2, 0x181f ;  /* 0x00581f0011087f89 */ /* 0x000e5800000e0000 */
[----:B------:R-:W-:Y:S01]  /*ab40*/  LDGSTS.E.BYPASS.LTC128B.128 [R5+0xc00], desc[UR38][R2.64], !P2 ;  /* 0x00c0000002057fae */ /* 0x000fe2000d101d66 */
[----:B------:R-:W-:-:S13]  /*ab50*/  ISETP.LT.OR P2, PT, R0, 0x11, !P0 ;  /* 0x000000110000780c */ /* 0x000fda0004741670 */
[----:B------:R0:W-:Y:S02]  /*ab60*/  LDGSTS.E.BYPASS.LTC128B.128 [R5+0x3c00], desc[UR38][R2.64+0x80], !P2 ;  /* 0x03c0008002057fae */ /* 0x0001e4000d101d66 */
[----:B0-----:R-:W-:Y:S02]  /*ab70*/  IADD3 R2, P2, R14, R35, RZ ;  /* 0x000000230e027210 */ /* 0x001fe40007f5e0ff */
[----:B------:R-:W0:Y:S03]  /*ab80*/  SHFL.IDX PT, R14, R16, 0x3, 0x181f ;  /* 0x00781f00100e7f89 */ /* 0x000e2600000e0000 */
[----:B-1----:R-:W-:Y:S01]  /*ab90*/  IMAD.X R3, RZ, RZ, R8, P2 ;  /* 0x000000ffff037224 */ /* 0x002fe200010e0608 */
        /* <DEDUP_REMOVED lines=14> */
[----:B------:R0:W2:Y:S02]  /*ac80*/  SHFL.IDX PT, R14, R16, 0x5, 0x181f ;  /* 0x00b81f00100e7f89 */ /* 0x0000a400000e0000 */
[----:B-1----:R-:W-:Y:S02]  /*ac90*/  IADD3.X R3, RZ, R8, RZ, P2, !PT ;  /* 0x00000008ff037210 */ /* 0x002fe400017fe4ff */
[----:B------:R-:W-:Y:S01]  /*aca0*/  ISETP.LT.OR P2, PT, R0, 0x41, !P1 ;  /* 0x000000410000780c */ /* 0x000fe20004f41670 */
[----:B------:R0:W1:-:S12]  /*acb0*/  SHFL.IDX PT, R8, R17, 0x5, 0x181f ;  /* 0x00b81f0011087f89 */ /* 0x00005800000e0000 */
[----:B------:R0:W-:Y:S01]  /*acc0*/  LDGSTS.E.BYPASS.LTC128B.128 [R5+0x2400], desc[UR38][R2.64], !P2 ;  /* 0x0240000002057fae */ /* 0x0001e2000d101d66 */
[----:B------:R-:W-:-:S13]  /*acd0*/  ISETP.LT.OR P2, PT, R0, 0x41, !P0 ;  /* 0x000000410000780c */ /* 0x000fda0004741670 */
[----:B-12---:R0:W-:Y:S02]  /*ace0*/  LDGSTS.E.BYPASS.LTC128B.128 [R5+0x5400], desc[UR38][R2.64+0x80], !P2 ;  /* 0x0540008002057fae */ /* 0x0061e4000d101d66 */
.L_x_150:
[C---:B------:R-:W-:Y:S01]  /*acf0*/  ISETP.LT.OR P1, PT, R0.reuse, 0x51, !P1 ;  /* 0x000000510000780c */ /* 0x040fe20004f21670 */
[----:B------:R-:W-:Y:S01]  /*ad00*/  ULDC.64 UR4, c[0x0][0x328] ;  /* 0x0000ca0000047ab9 */ /* 0x000fe20000000a00 */
[----:B------:R-:W-:Y:S01]  /*ad10*/  ISETP.LT.OR P0, PT, R0, 0x51, !P0 ;  /* 0x000000510000780c */ /* 0x000fe20004701670 */
[----:B------:R-:W-:Y:S01]  /*ad20*/  IMAD R26, R26, UR4, RZ ;  /* 0x000000041a1a7c24 */ /* 0x000fe2000f8e02ff */
[----:B01----:R-:W-:-:S03]  /*ad30*/  IADD3 R2, P2, R14, R35, RZ ;  /* 0x000000230e027210 */ /* 0x003fc60007f5e0ff */
[----:B------:R-:W-:Y:S02]  /*ad40*/  IMAD R11, R7, UR5, R26 ;  /* 0x00000005070b7c24 */ /* 0x000fe4000f8e021a */
[----:B------:R-:W-:-:S05]  /*ad50*/  IMAD.X R3, RZ, RZ, R8, P2 ;  /* 0x000000ffff037224 */ /* 0x000fca00010e0608 */
[----:B------:R-:W-:Y:S01]  /*ad60*/  @!PT LDS RZ, [RZ] ;  /* 0x00000000fffff984 */ /* 0x000fe20000000800 */
[----:B------:R-:W-:Y:S01]  /*ad70*/  @!PT LDS RZ, [RZ] ;  /* 0x00000000fffff984 */ /* 0x000fe20000000800 */
[----:B------:R-:W-:Y:S01]  /*ad80*/  @!PT LDS RZ, [RZ] ;  /* 0x00000000fffff984 */ /* 0x000fe20000000800 */
[----:B------:R-:W-:Y:S04]  /*ad90*/  LDGSTS.E.BYPASS.LTC128B.128 [R5+0x2c00], desc[UR38][R2.64], !P1 ;  /* 0x02c0000002057fae */ /* 0x000fe8000c901d66 */
[----:B------:R0:W-:Y:S01]  /*ada0*/  LDGSTS.E.BYPASS.LTC128B.128 [R5+0x5c00], desc[UR38][R2.64+0x80], !P0 ;  /* 0x05c0008002057fae */ /* 0x0001e2000c101d66 */
[----:B------:R-:W-:Y:S01]  /*adb0*/  PLOP3.LUT P0, PT, PT, PT, PT, 0x80, 0x0 ;  /* 0x000000000000781c */ /* 0x000fe20003f0f070 */
[----:B------:R-:W-:Y:S01]  /*adc0*/  NOP ;  /* 0x0000000000007918 */ /* 0x000fe20000000000 */
[----:B0-----:R-:W-:Y:S01]  /*add0*/  IMAD.WIDE.U32 R2, R7, UR4, RZ ;  /* 0x0000000407027c25 */ /* 0x001fe2000f8e00ff */
[----:B------:R-:W-:-:S03]  /*ade0*/  ULDC.64 UR4, c[0x0][0x338] ;  /* 0x0000ce0000047ab9 */ /* 0x000fc60000000a00 */
[----:B------:R-:W-:Y:S02]  /*adf0*/  IMAD.IADD R3, R3, 0x1, R11 ;  /* 0x0000000103037824 */ /* 0x000fe400078e020b */
[----:B------:R-:W-:Y:S02]  /*ae00*/  IMAD R27, R27, UR4, RZ ;  /* 0x000000041b1b7c24 */ /* 0x000fe4000f8e02ff */
[----:B------:R-:W-:-:S04]  /*ae10*/  IMAD.WIDE.U32 R2, R6, UR4, R2 ;  /* 0x0000000406027c25 */ /* 0x000fc8000f8e0002 */
[----:B------:R-:W-:-:S05]  /*ae20*/  IMAD R27, R6, UR5, R27 ;  /* 0x00000005061b7c24 */ /* 0x000fca000f8e021b */
[----:B------:R-:W-:-:S07]  /*ae30*/  IADD3 R27, R3, R27, RZ ;  /* 0x0000001b031b7210 */ /* 0x000fce0007ffe0ff */
.L_x_66:
        /* <DEDUP_REMOVED lines=10> */
.L_x_67:
[----:B------:R-:W-:Y:S01]  /*aee0*/  R2UR UR4, R31 ;  /* 0x000000001f0472ca */ /* 0x000fe200000e0000 */
[----:B------:R-:W-:Y:S01]  /*aef0*/  ULDC.64 UR6, c[0x0][0x330] ;  /* 0x0000cc0000067ab9 */ /* 0x000fe20000000a00 */
[----:B------:R-:W-:Y:S01]  /*af00*/  IMAD.MOV.U32 R3, RZ, RZ, R27 ;  /* 0x000000ffff037224 */ /* 0x000fe200078e001b */
[----:B------:R0:W-:Y:S01]  /*af10*/  SYNCS.ARRIVE.TRANS64.A1T0 RZ, [R4+URZ+0x2a850], RZ ;  /* 0x02a850ff04ff79a7 */ /* 0x0001e2000810003f */
[----:B------:R-:W-:Y:S01]  /*af20*/  IMAD.U32 R5, RZ, RZ, UR6 ;  /* 0x00000006ff057e24 */ /* 0x000fe2000f8e00ff */
[----:B------:R-:W-:Y:S01]  /*af30*/  IADD3 R9, R9, -0x60, RZ ;  /* 0xffffffa009097810 */ /* 0x000fe20007ffe0ff */
[----:B------:R-:W-:Y:S02]  /*af40*/  VIADD R28, R28, 0xffffffff ;  /* 0xffffffff1c1c7836 */ /* 0x000fe40000000000 */
[----:B------:R-:W-:-:S04]  /*af50*/  IMAD.WIDE.U32 R2, R5, UR42, R2 ;  /* 0x0000002a05027c25 */ /* 0x000fc8000f8e0002 */
[----:B------:R-:W-:Y:S01]  /*af60*/  VIADD R0, R0, 0x60 ;  /* 0x0000006000007836 */ /* 0x000fe20000000000 */
[----:B------:R-:W-:Y:S01]  /*af70*/  UIMAD UR4, UR4, UR6, URZ ;  /* 0x00000006040472a4 */ /* 0x000fe2000f8e023f */
[----:B------:R-:W-:Y:S02]  /*af80*/  IMAD.MOV.U32 R23, RZ, RZ, R24 ;  /* 0x000000ffff177224 */ /* 0x000fe400078e0018 */
[----:B------:R-:W-:Y:S01]  /*af90*/  IMAD.MOV.U32 R10, RZ, RZ, R21 ;  /* 0x000000ffff0a7224 */ /* 0x000fe200078e0015 */
[----:B------:R-:W-:-:S03]  /*afa0*/  UIMAD UR4, UR42, UR7, UR4 ;  /* 0x000000072a0472a4 */ /* 0x000fc6000f8e0204 */
[----:B------:R-:W-:Y:S02]  /*afb0*/  ULDC.64 UR6, c[0x0][0x318] ;  /* 0x0000c60000067ab9 */ /* 0x000fe40000000a00 */
[----:B------:R-:W-:Y:S02]  /*afc0*/  LEA R16, P0, R2, UR6, 0x1 ;  /* 0x0000000602107c11 */ /* 0x000fe4000f8008ff */
[----:B------:R-:W-:-:S04]  /*afd0*/  IADD3 R17, R3, UR4, RZ ;  /* 0x0000000403117c10 */ /* 0x000fc8000fffe0ff */
[----:B------:R-:W-:Y:S02]  /*afe0*/  LEA.HI.X R17, R2, UR7, R17, 0x1, P0 ;  /* 0x0000000702117c11 */ /* 0x000fe400080f0c11 */
[----:B------:R-:W-:-:S13]  /*aff0*/  ISETP.GT.AND P0, PT, R28, UR48, PT ;  /* 0x000000301c007c0c */ /* 0x000fda000bf04270 */
[----:B0-----:R-:W-:Y:S05]  /*b000*/  @P0 BRA `(.L_x_68) ;  /* 0xfffffff000680947 */ /* 0x001fea000383ffff */
[----:B------:R-:W-:Y:S05]  /*b010*/  BSYNC B0 ;  /* 0x0000000000007941 */ /* 0x000fea0003800000 */
.L_x_55:
[----:B------:R-:W-:-:S13]  /*b020*/  ISETP.NE.AND P0, PT, R36, 0x3, PT ;  /* 0x000000032400780c */ /* 0x000fda0003f05270 */
[----:B------:R-:W-:Y:S05]  /*b030*/  @!P0 BRA `(.L_x_69) ;  /* 0x0000000000048947 */ /* 0x000fea0003800000 */
[----:B------:R-:W-:Y:S01]  /*b040*/  BPT.TRAP 0x1 ;  /* 0x000000040000795c */ /* 0x000fe20000300000 */
.L_x_69:
[C---:B0-----:R-:W-:Y:S01]  /*b050*/  LEA R0, R21.reuse, UR45, 0x3 ;  /* 0x0000002d15007c11 */ /* 0x041fe2000f8e18ff */
[----:B------:R-:W-:Y:S01]  /*b060*/  BSSY B0, `(.L_x_70) ;  /* 0x0000008000007945 */ /* 0x000fe20003800000 */
[----:B------:R-:W-:Y:S01]  /*b070*/  SHF.L.U32 R3, R24, 0x1f, RZ ;  /* 0x0000001f18037819 */ /* 0x000fe200000006ff */
[----:B------:R-:W-:Y:S01]  /*b080*/  IMAD R25, R21, 0x3000, R25 ;  /* 0x0000300015197824 */ /* 0x000fe200078e0219 */
[----:B------:R-:W-:Y:S02]  /*b090*/  MOV R5, 0xffffffa0 ;  /* 0xffffffa000057802 */ /* 0x000fe40000000f00 */
[----:B------:R-:W0:Y:S03]  /*b0a0*/  SYNCS.PHASECHK.TRANS64.TRYWAIT P0, [R0+URZ+0x2a860], R3 ;  /* 0x02a86003000075a7 */ /* 0x000e26000800017f */
[----:B------:R-:W-:-:S04]  /*b0b0*/  IMAD R28, R28, R5, UR43 ;  /* 0x0000002b1c1c7e24 */ /* 0x000fc8000f8e0205 */
[----:B------:R-:W-:Y:S01]  /*b0c0*/  IMAD.IADD R5, R28, 0x1, -R37 ;  /* 0x000000011c057824 */ /* 0x000fe200078e0a25 */
[----:B0-----:R-:W-:Y:S06]  /*b0d0*/  @!P0 BRA `(.L_x_71) ;  /* 0x0000002c002c8947 */ /* 0x001fec0003800000 */
.L_x_151:
[----:B------:R-:W-:Y:S05]  /*b0e0*/  BSYNC B0 ;  /* 0x0000000000007941 */ /* 0x000fea0003800000 */
.L_x_70:
[----:B------:R-:W-:-:S03]  /*b0f0*/  UMOV UR4, 0xffffffff ;  /* 0xffffffff00047882 */ /* 0x000fc60000000000 */
[----:B------:R-:W-:Y:S05]  /*b100*/  BRA.DIV UR4, `(.L_x_72) ;  /* 0x0000002e04347947 */ /* 0x000fea000b800000 */
[----:B0-----:R-:W-:Y:S01]  /*b110*/  SHFL.IDX PT, R3, R17, RZ, 0x181f ;  /* 0x00181fff11037589 */ /* 0x001fe200000e0000 */
[C---:B------:R-:W-:Y:S02]  /*b120*/  LOP3.LUT R4, R29.reuse, 0x1, RZ, 0xc0, !PT ;  /* 0x000000011d047812 */ /* 0x040fe400078ec0ff */
[----:B------:R-:W-:Y:S01]  /*b130*/  LOP3.LUT P0, RZ, R29, 0x2, RZ, 0xc0, !PT ;  /* 0x000000021dff7812 */ /* 0x000fe2000780c0ff */
[----:B------:R-:W0:Y:S01]  /*b140*/  SHFL.IDX PT, R2, R16, RZ, 0x181f ;  /* 0x00181fff10027589 */ /* 0x000e2200000e0000 */
[----:B------:R-:W-:Y:S02]  /*b150*/  ISETP.NE.U32.AND P1, PT, R4, 0x1, PT ;  /* 0x000000010400780c */ /* 0x000fe40003f25070 */
[C---:B------:R-:W-:Y:S01]  /*b160*/  ISETP.LT.OR P3, PT, R5.reuse, 0x1, !P0 ;  /* 0x000000010500780c */ /* 0x040fe20004761670 */
[----:B------:R-:W1:Y:S01]  /*b170*/  SHFL.IDX PT, R6, R17, 0x1, 0x181f ;  /* 0x00381f0011067f89 */ /* 0x000e6200000e0000 */
[----:B------:R-:W-:Y:S02]  /*b180*/  ISETP.LT.OR P2, PT, R5, 0x1, P1 ;  /* 0x000000010500780c */ /* 0x000fe40000f41670 */
[----:B------:R-:W-:Y:S01]  /*b190*/  LEA R4, R25, UR45, 0x1 ;  /* 0x0000002d19047c11 */ /* 0x000fe2000f8e08ff */
[----:B------:R-:W2:Y:S01]  /*b1a0*/  SHFL.IDX PT, R14, R16, 0x1, 0x181f ;  /* 0x00381f00100e7f89 */ /* 0x000ea200000e0000 */
[----:B------:R-:W-:-:S02]  /*b1b0*/  ISETP.LT.OR P4, PT, R5, 0x11, P1 ;  /* 0x000000110500780c */ /* 0x000fc40000f81670 */
[----:B------:R-:W-:Y:S01]  /*b1c0*/  ISETP.LT.OR P5, PT, R5, 0x11, !P0 ;  /* 0x000000110500780c */ /* 0x000fe200047a1670 */
[----:B------:R-:W-:Y:S04]  /*b1d0*/  SHFL.IDX PT, R8, R17, 0x2, 0x181f ;  /* 0x00581f0011087f89 */ /* 0x000fe800000e0000 */
[----:B------:R-:W3:Y:S04]  /*b1e0*/  SHFL.IDX PT, R9, R16, 0x2, 0x181f ;  /* 0x00581f0010097f89 */ /* 0x000ee800000e0000 */
[----:B------:R-:W4:Y:S01]  /*b1f0*/  SHFL.IDX PT, R19, R16, 0x3, 0x181f ;  /* 0x00781f0010137f89 */ /* 0x000f2200000e0000 */
[----:B0-----:R-:W-:-:S03]  /*b200*/  IMAD.WIDE.U32 R2, R30, 0x2, R2 ;  /* 0x000000021e027825 */ /* 0x001fc600078e0002 */
[----:B------:R-:W0:Y:S04]  /*b210*/  SHFL.IDX PT, R10, R17, 0x3, 0x181f ;  /* 0x00781f00110a7f89 */ /* 0x000e2800000e0000 */
[----:B------:R-:W-:Y:S01]  /*b220*/  LDGSTS.E.BYPASS.LTC128B.128 [R4+0x400], desc[UR38][R2.64], !P2 ;  /* 0x0040000002047fae */ /* 0x000fe2000d101d66 */
[----:B------:R-:W-:-:S03]  /*b230*/  ISETP.LT.OR P2, PT, R5, 0x21, P1 ;  /* 0x000000210500780c */ /* 0x000fc60000f41670 */
[----:B------:R-:W5:Y:S04]  /*b240*/  SHFL.IDX PT, R18, R17, 0x4, 0x181f ;  /* 0x00981f0011127f89 */ /* 0x000f6800000e0000 */
[----:B------:R1:W-:Y:S01]  /*b250*/  LDGSTS.E.BYPASS.LTC128B.128 [R4+0x3400], desc[UR38][R2.64+0x80], !P3 ;  /* 0x0340008002047fae */ /* 0x0003e2000d901d66 */
[----:B------:R-:W-:-:S03]  /*b260*/  ISETP.LT.OR P3, PT, R5, 0x21, !P0 ;  /* 0x000000210500780c */ /* 0x000fc60004761670 */
[----:B------:R-:W5:Y:S04]  /*b270*/  SHFL.IDX PT, R23, R16, 0x4, 0x181f ;  /* 0x00981f0010177f89 */ /* 0x000f6800000e0000 */
[----:B------:R-:W0:Y:S01]  /*b280*/  SHFL.IDX PT, R17, R17, 0x5, 0x181f ;  /* 0x00b81f0011117f89 */ /* 0x000e2200000e0000 */
[----:B-1----:R-:W-:Y:S01]  /*b290*/  MOV R3, R6 ;  /* 0x0000000600037202 */ /* 0x002fe20000000f00 */
[----:B--2---:R-:W-:Y:S02]  /*b2a0*/  IMAD.MOV.U32 R2, RZ, RZ, R14 ;  /* 0x000000ffff027224 */ /* 0x004fe400078e000e */
[----:B------:R1:W2:Y:S02]  /*b2b0*/  SHFL.IDX PT, R14, R16, 0x5, 0x181f ;  /* 0x00b81f00100e7f89 */ /* 0x0002a400000e0000 */
[----:B------:R-:W-:-:S04]  /*b2c0*/  IMAD.WIDE.U32 R6, R30, 0x2, R2 ;  /* 0x000000021e067825 */ /* 0x000fc800078e0002 */
[----:B---3--:R-:W-:Y:S01]  /*b2d0*/  IMAD.MOV.U32 R2, RZ, RZ, R9 ;  /* 0x000000ffff027224 */ /* 0x008fe200078e0009 */
[----:B------:R-:W-:Y:S01]  /*b2e0*/  LDGSTS.E.BYPASS.LTC128B.128 [R4+0xc00], desc[UR38][R6.64], !P4 ;  /* 0x00c0000006047fae */ /* 0x000fe2000e101d66 */
[----:B------:R-:W-:Y:S01]  /*b2f0*/  IMAD.MOV.U32 R3, RZ, RZ, R8 ;  /* 0x000000ffff037224 */ /* 0x000fe200078e0008 */
[C---:B------:R-:W-:Y:S01]  /*b300*/  ISETP.LT.OR P4, PT, R5.reuse, 0x31, P1 ;  /* 0x000000310500780c */ /* 0x040fe20000f81670 */
[----:B------:R-:W-:Y:S01]  /*b310*/  IMAD.MOV.U32 R8, RZ, RZ, RZ ;  /* 0x000000ffff087224 */ /* 0x000fe200078e00ff */
[----:B------:R-:W-:Y:S01]  /*b320*/  LDGSTS.E.BYPASS.LTC128B.128 [R4+0x3c00], desc[UR38][R6.64+0x80], !P5 ;  /* 0x03c0008006047fae */ /* 0x000fe2000e901d66 */
[----:B------:R-:W-:Y:S01]  /*b330*/  IMAD.WIDE.U32 R2, R30, 0x2, R2 ;  /* 0x000000021e027825 */ /* 0x000fe200078e0002 */
[----:B------:R-:W-:-:S04]  /*b340*/  ISETP.LT.OR P5, PT, R5, 0x31, !P0 ;  /* 0x000000310500780c */ /* 0x000fc800047a1670 */
[----:B------:R-:W-:Y:S01]  /*b350*/  LDGSTS.E.BYPASS.LTC128B.128 [R4+0x1400], desc[UR38][R2.64], !P2 ;  /* 0x0140000002047fae */ /* 0x000fe2000d101d66 */
[----:B------:R-:W-:-:S03]  /*b360*/  ISETP.LT.OR P2, PT, R5, 0x41, P1 ;  /* 0x000000410500780c */ /* 0x000fc60000f41670 */
[----:B------:R4:W-:Y:S01]  /*b370*/  LDGSTS.E.BYPASS.LTC128B.128 [R4+0x4400], desc[UR38][R2.64+0x80], !P3 ;  /* 0x0440008002047fae */ /* 0x0009e2000d901d66 */
[----:B------:R-:W-:Y:S02]  /*b380*/  ISETP.LT.OR P3, PT, R5, 0x41, !P0 ;  /* 0x000000410500780c */ /* 0x000fe40004761670 */
[----:B----4-:R-:W-:Y:S01]  /*b390*/  MOV R2, R19 ;  /* 0x0000001300027202 */ /* 0x010fe20000000f00 */
[----:B0-----:R-:W-:-:S04]  /*b3a0*/  IMAD.MOV.U32 R3, RZ, RZ, R10 ;  /* 0x000000ffff037224 */ /* 0x001fc800078e000a */
[----:B------:R-:W-:Y:S01]  /*b3b0*/  IMAD.WIDE.U32 R6, R30, 0x2, R2 ;  /* 0x000000021e067825 */ /* 0x000fe200078e0002 */
[----:B-----5:R-:W-:-:S03]  /*b3c0*/  MOV R3, R18 ;  /* 0x0000001200037202 */ /* 0x020fc60000000f00 */
[----:B------:R-:W-:Y:S01]  /*b3d0*/  IMAD.MOV.U32 R2, RZ, RZ, R23 ;  /* 0x000000ffff027224 */ /* 0x000fe200078e0017 */
[----:B------:R1:W-:Y:S03]  /*b3e0*/  LDGSTS.E.BYPASS.LTC128B.128 [R4+0x1c00], desc[UR38][R6.64], !P4 ;  /* 0x01c0000006047fae */ /* 0x0003e6000e101d66 */
[----:B------:R-:W-:Y:S01]  /*b3f0*/  IMAD.WIDE.U32 R2, R30, 0x2, R2 ;  /* 0x000000021e027825 */ /* 0x000fe200078e0002 */
[----:B------:R1:W-:Y:S04]  /*b400*/  LDGSTS.E.BYPASS.LTC128B.128 [R4+0x4c00], desc[UR38][R6.64+0x80], !P5 ;  /* 0x04c0008006047fae */ /* 0x0003e8000e901d66 */
[----:B------:R1:W-:Y:S04]  /*b410*/  LDGSTS.E.BYPASS.LTC128B.128 [R4+0x2400], desc[UR38][R2.64], !P2 ;  /* 0x0240000002047fae */ /* 0x0003e8000d101d66 */
[----:B--2---:R1:W-:Y:S02]  /*b420*/  LDGSTS.E.BYPASS.LTC128B.128 [R4+0x5400], desc[UR38][R2.64+0x80], !P3 ;  /* 0x0540008002047fae */ /* 0x0043e4000d901d66 */
.L_x_165:
[C---:B------:R-:W-:Y:S01]  /*b430*/  ISETP.LT.OR P1, PT, R5.reuse, 0x51, P1 ;  /* 0x000000510500780c */ /* 0x040fe20000f21670 */
[----:B-1----:R-:W-:Y:S01]  /*b440*/  IMAD.MOV.U32 R2, RZ, RZ, R14 ;  /* 0x000000ffff027224 */ /* 0x002fe200078e000e */
[----:B------:R-:W-:Y:S02]  /*b450*/  ISETP.LT.OR P0, PT, R5, 0x51, !P0 ;  /* 0x000000510500780c */ /* 0x000fe40004701670 */
[----:B------:R-:W-:-:S03]  /*b460*/  MOV R3, R17 ;  /* 0x0000001100037202 */ /* 0x000fc60000000f00 */
[----:B------:R-:W-:-:S06]  /*b470*/  IMAD.WIDE.U32 R2, R30, 0x2, R2 ;  /* 0x000000021e027825 */ /* 0x000fcc00078e0002 */
[----:B------:R-:W-:Y:S01]  /*b480*/  @!PT LDS RZ, [RZ] ;  /* 0x00000000fffff984 */ /* 0x000fe20000000800 */
[----:B------:R-:W-:Y:S01]  /*b490*/  @!PT LDS RZ, [RZ] ;  /* 0x00000000fffff984 */ /* 0x000fe20000000800 */
[----:B------:R-:W-:Y:S01]  /*b4a0*/  @!PT LDS RZ, [RZ] ;  /* 0x00000000fffff984 */ /* 0x000fe20000000800 */
[----:B------:R0:W-:Y:S04]  /*b4b0*/  LDGSTS.E.BYPASS.LTC128B.128 [R4+0x2c00], desc[UR38][R2.64], !P1 ;  /* 0x02c0000002047fae */ /* 0x0001e8000c901d66 */
[----:B------:R0:W-:Y:S01]  /*b4c0*/  LDGSTS.E.BYPASS.LTC128B.128 [R4+0x5c00], desc[UR38][R2.64+0x80], !P0 ;  /* 0x05c0008002047fae */ /* 0x0001e2000c101d66 */
[----:B------:R-:W-:Y:S01]  /*b4d0*/  PLOP3.LUT P0, PT, PT, PT, PT, 0x80, 0x0 ;  /* 0x000000000000781c */ /* 0x000fe20003f0f070 */
[----:B------:R-:W-:-:S12]  /*b4e0*/  NOP ;  /* 0x0000000000007918 */ /* 0x000fd80000000000 */
.L_x_73:
        /* <DEDUP_REMOVED lines=10> */
.L_x_74:
[----:B0-----:R-:W-:Y:S01]  /*b590*/  VIADD R2, R21, 0x1 ;  /* 0x0000000115027836 */ /* 0x001fe20000000000 */
[----:B------:R0:W-:Y:S04]  /*b5a0*/  SYNCS.ARRIVE.TRANS64.A1T0 RZ, [R0+URZ+0x2a850], RZ ;  /* 0x02a850ff00ff79a7 */ /* 0x0001e8000810003f */
[----:B------:R-:W-:-:S04]  /*b5b0*/  ISETP.NE.AND P0, PT, R2, 0x2, PT ;  /* 0x000000020200780c */ /* 0x000fc80003f05270 */
[----:B------:R-:W-:Y:S02]  /*b5c0*/  SEL R3, RZ, 0x1, P0 ;  /* 0x00000001ff037807 */ /* 0x000fe40000000000 */
[----:B------:R-:W-:Y:S02]  /*b5d0*/  SEL R2, R2, RZ, P0 ;  /* 0x000000ff02027207 */ /* 0x000fe40000000000 */
[----:B0-----:R-:W-:-:S07]  /*b5e0*/  LOP3.LUT R0, R24, R3, RZ, 0x3c, !PT ;  /* 0x0000000318007212 */ /* 0x001fce00078e3cff */
.L_x_40:
[----:B------:R-:W0:Y:S01]  /*b5f0*/  S2R R4, SR_CgaCtaId ;  /* 0x0000000000047919 */ /* 0x000e220000008800 */
[----:B------:R-:W-:Y:S02]  /*b600*/  MOV R3, 0x400 ;  /* 0x0000040000037802 */ /* 0x000fe40000000f00 */
[----:B------:R-:W-:Y:S02]  /*b610*/  SHF.L.U32 R8, R8, 0x1f, RZ ;  /* 0x0000001f08087819 */ /* 0x000fe400000006ff */
[----:B0-----:R-:W-:-:S04]  /*b620*/  LEA R7, R4, R3, 0x18 ;  /* 0x0000000304077211 */ /* 0x001fc800078ec0ff */
[----:B------:R-:W0:Y:S02]  /*b630*/  SYNCS.PHASECHK.TRANS64.TRYWAIT P0, [R7+URZ+0x2a820], R8 ;  /* 0x02a82008070075a7 */ /* 0x000e24000800017f */
[----:B0-----:R-:W-:Y:S05]  /*b640*/  @!P0 BRA `(.L_x_75) ;  /* 0x0000002c00d88947 */ /* 0x001fea0003800000 */
.L_x_166:
[----:B------:R-:W-:-:S03]  /*b650*/  UMOV UR4, 0xffffffff ;  /* 0xffffffff00047882 */ /* 0x000fc60000000000 */
[----:B------:R-:W-:Y:S05]  /*b660*/  BRA.DIV UR4, `(.L_x_76) ;  /* 0x0000002e04e47947 */ /* 0x000fea000b800000 */
[----:B------:R-:W1:Y:S02]  /*b670*/  S2R R3, SR_TID.X ;  /* 0x0000000000037919 */ /* 0x000e640000002100 */
[----:B-1----:R-:W-:-:S04]  /*b680*/  SHF.R.U32.HI R3, RZ, 0x5, R3 ;  /* 0x00000005ff037819 */ /* 0x002fc80000011603 */
[----:B------:R-:W-:-:S05]  /*b690*/  LOP3.LUT R3, R3, 0x3, RZ, 0xc0, !PT ;  /* 0x0000000303037812 */ /* 0x000fca00078ec0ff */
[----:B------:R1:W2:Y:S02]  /*b6a0*/  SHFL.IDX PT, R14, R3, RZ, 0x1f ;  /* 0x00001fff030e7589 */ /* 0x0002a400000e0000 */
.L_x_169:
[----:B--2---:R-:W-:-:S13]  /*b6b0*/  ISETP.NE.AND P0, PT, R14, RZ, PT ;  /* 0x000000ff0e00720c */ /* 0x004fda0003f05270 */
[----:B------:R-:W-:Y:S05]  /*b6c0*/  @P0 BRA `(.L_x_8) ;  /* 0x0000000000880947 */ /* 0x000fea0003800000 */
[----:B------:R-:W-:-:S03]  /*b6d0*/  UMOV UR4, 0xffffffff ;  /* 0xffffffff00047882 */ /* 0x000fc60000000000 */
[----:B------:R-:W-:Y:S05]  /*b6e0*/  BRA.DIV UR4, `(.L_x_77) ;  /* 0x0000002e04f87947 */ /* 0x000fea000b800000 */
[----:B------:R-:W-:-:S13]  /*b6f0*/  ELECT P6, URZ, PT ;  /* 0x00000000003f782f */ /* 0x000fda00038c0000 */
.L_x_172:
[----:B------:R-:W-:Y:S05]  /*b700*/  @!P6 BRA `(.L_x_8) ;  /* 0x000000000078e947 */ /* 0x000fea0003800000 */
[----:B------:R-:W-:-:S06]  /*b710*/  ULOP3.LUT UR4, UR36, 0x2, URZ, 0xfc, !UPT ;  /* 0x0000000224047892 */ /* 0x000fcc000f8efc3f */
[----:B-1----:R-:W-:-:S05]  /*b720*/  IMAD.U32 R3, RZ, RZ, UR4 ;  /* 0x00000004ff037e24 */ /* 0x002fca000f8e00ff */
[----:B------:R-:W-:-:S13]  /*b730*/  ISETP.NE.AND P0, PT, R3, 0x3, PT ;  /* 0x000000030300780c */ /* 0x000fda0003f05270 */
[----:B------:R-:W-:Y:S05]  /*b740*/  @!P0 BRA `(.L_x_78) ;  /* 0x0000000000048947 */ /* 0x000fea0003800000 */
[----:B------:R-:W-:Y:S01]  /*b750*/  BPT.TRAP 0x1 ;  /* 0x000000040000795c */ /* 0x000fe20000300000 */
.L_x_78:
[C---:B------:R-:W-:Y:S01]  /*b760*/  LEA R5, R2.reuse, R7, 0x3 ;  /* 0x0000000702057211 */ /* 0x040fe200078e18ff */
[----:B------:R-:W-:Y:S01]  /*b770*/  VIADD R2, R2, 0x1 ;  /* 0x0000000102027836 */ /* 0x000fe20000000000 */
[----:B------:R-:W-:-:S04]  /*b780*/  SHF.L.U32 R4, R0, 0x1f, RZ ;  /* 0x0000001f00047819 */ /* 0x000fc800000006ff */
[----:B------:R-:W1:Y:S01]  /*b790*/  SYNCS.PHASECHK.TRANS64.TRYWAIT P1, [R5+URZ+0x2a840], R4 ;  /* 0x02a84004050075a7 */ /* 0x000e62000802017f */
[----:B------:R-:W-:-:S04]  /*b7a0*/  ISETP.NE.AND P2, PT, R2, 0x2, PT ;  /* 0x000000020200780c */ /* 0x000fc80003f45270 */
[----:B------:R-:W-:Y:S01]  /*b7b0*/  SEL R3, RZ, 0x1, P2 ;  /* 0x00000001ff037807 */ /* 0x000fe20001000000 */
[----:B-1----:R-:W-:Y:S08]  /*b7c0*/  @!P1 BRA `(.L_x_79) ;  /* 0x0000002c00e09947 */ /* 0x002ff00003800000 */
.L_x_173:
[----:B------:R-:W-:Y:S02]  /*b7d0*/  SEL R2, R2, RZ, P2 ;  /* 0x000000ff02027207 */ /* 0x000fe40001000000 */
[----:B------:R-:W-:Y:S01]  /*b7e0*/  LOP3.LUT R0, R0, R3, RZ, 0x3c, !PT ;  /* 0x0000000300007212 */ /* 0x000fe200078e3cff */
[----:B------:R-:W-:Y:S06]  /*b7f0*/  @!P0 BRA `(.L_x_80) ;  /* 0x0000000000048947 */ /* 0x000fec0003800000 */
[----:B------:R-:W-:Y:S01]  /*b800*/  BPT.TRAP 0x1 ;  /* 0x000000040000795c */ /* 0x000fe20000300000 */
.L_x_80:
[----:B------:R-:W-:Y:S01]  /*b810*/  IMAD R3, R2, 0x8, R7 ;  /* 0x0000000802037824 */ /* 0x000fe200078e0207 */
[----:B------:R-:W-:-:S04]  /*b820*/  SHF.L.U32 R0, R0, 0x1f, RZ ;  /* 0x0000001f00007819 */ /* 0x000fc800000006ff */
[----:B------:R-:W2:Y:S02]  /*b830*/  SYNCS.PHASECHK.TRANS64.TRYWAIT P1, [R3+URZ+0x2a840], R0 ;  /* 0x02a84000030075a7 */ /* 0x000ea4000802017f */
[----:B--2---:R-:W-:Y:S05]  /*b840*/  @!P1 BRA `(.L_x_81) ;  /* 0x0000002c00d49947 */ /* 0x004fea0003800000 */
.L_x_174:
[----:B------:R-:W-:Y:S05]  /*b850*/  @!P0 BRA `(.L_x_82) ;  /* 0x0000000000048947 */ /* 0x000fea0003800000 */
[----:B------:R-:W-:Y:S01]  /*b860*/  BPT.TRAP 0x1 ;  /* 0x000000040000795c */ /* 0x000fe20000300000 */
.L_x_82:
[----:B------:R-:W3:Y:S02]  /*b870*/  SYNCS.PHASECHK.TRANS64.TRYWAIT P1, [R5+URZ+0x2a860], R4 ;  /* 0x02a86004050075a7 */ /* 0x000ee4000802017f */
[----:B---3--:R-:W-:Y:S05]  /*b880*/  @!P1 BRA `(.L_x_83) ;  /* 0x0000002c00d89947 */ /* 0x008fea0003800000 */
.L_x_175:
[----:B------:R-:W-:Y:S05]  /*b890*/  @!P0 BRA `(.L_x_84) ;  /* 0x0000000000048947 */ /* 0x000fea0003800000 */
[----:B------:R-:W-:Y:S01]  /*b8a0*/  BPT.TRAP 0x1 ;  /* 0x000000040000795c */ /* 0x000fe20000300000 */
.L_x_84:
[----:B----4-:R4:W0:Y:S02]  /*b8b0*/  SYNCS.PHASECHK.TRANS64.TRYWAIT P0, [R3+URZ+0x2a860], R0 ;  /* 0x02a86000030075a7 */ /* 0x010824000800017f */
[----:B0-----:R-:W-:Y:S05]  /*b8c0*/  @!P0 NANOSLEEP.SYNCS 0x989680 ;  /* 0x009896800000895d */ /* 0x001fea0003900000 */
[----:B------:R-:W0:Y:S02]  /*b8d0*/  @!P0 SYNCS.PHASECHK.TRANS64 P0, [R3+URZ+0x2a860], R0 ;  /* 0x02a86000030085a7 */ /* 0x000e24000800007f */
[----:B0-----:R-:W-:Y:S05]  /*b8e0*/  @!P0 BRA `(.L_x_84) ;  /* 0xfffffffc00f08947 */ /* 0x001fea000383ffff */
.L_x_8:
[----:B------:R-:W-:Y:S05]  /*b8f0*/  BSYNC B6 ;  /* 0x0000000000067941 */ /* 0x000fea0003800000 */
.L_x_5:
[----:B------:R-:W-:Y:S05]  /*b900*/  EXIT ;  /* 0x000000000000794d */ /* 0x000fea0003800000 */
.L_x_12:
[----:B0-----:R-:W-:-:S04]  /*b910*/  MOV R0, UR37 ;  /* 0x0000002500007c02 */ /* 0x001fc80008000f00 */
[----:B------:R0:W1:Y:S03]  /*b920*/  SYNCS.PHASECHK.TRANS64.TRYWAIT P0, [R0+URZ+0x2a800], R3 ;  /* 0x02a80003000075a7 */ /* 0x000066000800017f */
[----:B-1----:R-:W-:Y:S05]  /*b930*/  @!P0 NANOSLEEP.SYNCS 0x989680 ;  /* 0x009896800000895d */ /* 0x002fea0003900000 */
[----:B------:R-:W1:Y:S02]  /*b940*/  @!P0 SYNCS.PHASECHK.TRANS64 P0, [R0+URZ+0x2a800], R3 ;  /* 0x02a80003000085a7 */ /* 0x000e64000800007f */
[----:B-1----:R-:W-:Y:S05]  /*b950*/  @!P0 BRA `(.L_x_12) ;  /* 0xfffffffc00ec8947 */ /* 0x002fea000383ffff */
[----:B------:R-:W-:Y:S05]  /*b960*/  BRA `(.L_x_85) ;  /* 0xffffff5400fc7947 */ /* 0x000fea000383ffff */
.L_x_16:
[----:B-1----:R-:W-:-:S04]  /*b970*/  IMAD.U32 R4, RZ, RZ, UR37 ;  /* 0x00000025ff047e24 */ /* 0x002fc8000f8e00ff */
[----:B------:R1:W2:Y:S03]  /*b980*/  SYNCS.PHASECHK.TRANS64.TRYWAIT P1, [R4+URZ+0x2a830], R3 ;  /* 0x02a83003040075a7 */ /* 0x0002a6000802017f */
[----:B--2---:R-:W-:Y:S05]  /*b990*/  @!P1 NANOSLEEP.SYNCS 0x989680 ;  /* 0x009896800000995d */ /* 0x004fea0003900000 */
[----:B------:R-:W2:Y:S02]  /*b9a0*/  @!P1 SYNCS.PHASECHK.TRANS64 P1, [R4+URZ+0x2a830], R3 ;  /* 0x02a83003040095a7 */ /* 0x000ea4000802007f */
[----:B--2---:R-:W-:Y:S05]  /*b9b0*/  @!P1 BRA `(.L_x_16) ;  /* 0xfffffffc00ec9947 */ /* 0x004fea000383ffff */
[----:B------:R-:W-:Y:S05]  /*b9c0*/  BRA `(.L_x_15) ;  /* 0xffffff5800187947 */ /* 0x000fea000383ffff */
.L_x_22:
[----:B-1----:R-:W-:-:S04]  /*b9d0*/  IMAD.U32 R11, RZ, RZ, UR59 ;  /* 0x0000003bff0b7e24 */ /* 0x002fc8000f8e00ff */
[----:B------:R1:W2:Y:S03]  /*b9e0*/  SYNCS.PHASECHK.TRANS64.TRYWAIT P1, [R11+URZ+0x2a830], R10 ;  /* 0x02a8300a0b0075a7 */ /* 0x0002a6000802017f */
[----:B--2---:R-:W-:Y:S05]  /*b9f0*/  @!P1 NANOSLEEP.SYNCS 0x989680 ;  /* 0x009896800000995d */ /* 0x004fea0003900000 */
[----:B------:R-:W2:Y:S02]  /*ba00*/  @!P1 SYNCS.PHASECHK.TRANS64 P1, [R11+URZ+0x2a830], R10 ;  /* 0x02a8300a0b0095a7 */ /* 0x000ea4000802007f */
[----:B--2---:R-:W-:Y:S05]  /*ba10*/  @!P1 BRA `(.L_x_22) ;  /* 0xfffffffc00ec9947 */ /* 0x004fea000383ffff */
[----:B------:R-:W-:Y:S05]  /*ba20*/  BRA `(.L_x_21) ;  /* 0xffffff7c00dc7947 */ /* 0x000fea000383ffff */
.L_x_26:
[----:B---3--:R-:W-:-:S04]  /*ba30*/  MOV R9, UR5 ;  /* 0x0000000500097c02 */ /* 0x008fc80008000f00 */
[----:B------:R3:W4:Y:S03]  /*ba40*/  SYNCS.PHASECHK.TRANS64.TRYWAIT P1, [R9+URZ+0x2a850], R8 ;  /* 0x02a85008090075a7 */ /* 0x000726000802017f */
[----:B----4-:R-:W-:Y:S05]  /*ba50*/  @!P1 NANOSLEEP.SYNCS 0x989680 ;  /* 0x009896800000995d */ /* 0x010fea0003900000 */
[----:B------:R-:W4:Y:S02]  /*ba60*/  @!P1 SYNCS.PHASECHK.TRANS64 P1, [R9+URZ+0x2a850], R8 ;  /* 0x02a85008090095a7 */ /* 0x000f24000802007f */
[----:B----4-:R-:W-:Y:S05]  /*ba70*/  @!P1 BRA `(.L_x_26) ;  /* 0xfffffffc00ec9947 */ /* 0x010fea000383ffff */
[----:B------:R-:W-:Y:S05]  /*ba80*/  BRA `(.L_x_25) ;  /* 0xffffff8400e87947 */ /* 0x000fea000383ffff */
.L_x_33:
[----:B-1----:R-:W-:-:S04]  /*ba90*/  IMAD.U32 R4, RZ, RZ, UR5 ;  /* 0x00000005ff047e24 */ /* 0x002fc8000f8e00ff */
[----:B------:R1:W2:Y:S03]  /*baa0*/  SYNCS.PHASECHK.TRANS64.TRYWAIT P1, [R4+URZ+0x2a850], R7 ;  /* 0x02a85007040075a7 */ /* 0x0002a6000802017f */
[----:B--2---:R-:W-:Y:S05]  /*bab0*/  @!P1 NANOSLEEP.SYNCS 0x989680 ;  /* 0x009896800000995d */ /* 0x004fea0003900000 */
[----:B------:R-:W2:Y:S02]  /*bac0*/  @!P1 SYNCS.PHASECHK.TRANS64 P1, [R4+URZ+0x2a850], R7 ;  /* 0x02a85007040095a7 */ /* 0x000ea4000802007f */
[----:B--2---:R-:W-:Y:S05]  /*bad0*/  @!P1 BRA `(.L_x_33) ;  /* 0xfffffffc00ec9947 */ /* 0x004fea000383ffff */
[----:B------:R-:W-:Y:S05]  /*bae0*/  BRA `(.L_x_32) ;  /* 0xffffffa400087947 */ /* 0x000fea000383ffff */
.L_x_45:
[----:B------:R-:W-:Y:S01]  /*baf0*/  IMAD.MOV.U32 R13, RZ, RZ, R17 ;  /* 0x000000ffff0d7224 */ /* 0x000fe200078e0011 */
[----:B------:R-:W-:Y:S01]  /*bb00*/  MOV R12, RZ ;  /* 0x000000ff000c7202 */ /* 0x000fe20000000f00 */
[----:B------:R-:W-:Y:S02]  /*bb10*/  IMAD.MOV.U32 R11, RZ, RZ, 0x1f ;  /* 0x0000001fff0b7424 */ /* 0x000fe400078e00ff */
[----:B------:R-:W-:-:S07]  /*bb20*/  IMAD.MOV.U32 R15, RZ, RZ, -0x1 ;  /* 0xffffffffff0f7424 */ /* 0x000fce00078e00ff */
[----:B-----5:R-:W-:Y:S05]  /*bb30*/  WARPSYNC.COLLECTIVE R15, `(.L_x_86) ;  /* 0x000000000f087348 */ /* 0x020fea0003c00000 */
[----:B------:R0:W1:Y:S02]  /*bb40*/  SHFL.IDX P6, R14, R13, R12, R11 ;  /* 0x0000000c0d0e7389 */ /* 0x00006400000c000b */
[----:B01---5:R-:W-:Y:S01]  /*bb50*/  ENDCOLLECTIVE ;  /* 0x000000000000791b */ /* 0x023fe20003800000 */
.L_x_86:
[----:B------:R-:W-:Y:S05]  /*bb60*/  BRA `(.L_x_87) ;  /* 0xffffffd000007947 */ /* 0x000fea000383ffff */
.L_x_47:
[----:B0-----:R-:W-:-:S04]  /*bb70*/  MOV R3, UR45 ;  /* 0x0000002d00037c02 */ /* 0x001fc80008000f00 */
[----:B------:R0:W1:Y:S03]  /*bb80*/  SYNCS.PHASECHK.TRANS64.TRYWAIT P0, [R3+URZ+0x2a840], R2 ;  /* 0x02a84002030075a7 */ /* 0x000066000800017f */
[----:B-1----:R-:W-:Y:S05]  /*bb90*/  @!P0 NANOSLEEP.SYNCS 0x989680 ;  /* 0x009896800000895d */ /* 0x002fea0003900000 */
[----:B------:R-:W1:Y:S02]  /*bba0*/  @!P0 SYNCS.PHASECHK.TRANS64 P0, [R3+URZ+0x2a840], R2 ;  /* 0x02a84002030085a7 */ /* 0x000e64000800007f */
[----:B-1----:R-:W-:Y:S05]  /*bbb0*/  @!P0 BRA `(.L_x_47) ;  /* 0xfffffffc00ec8947 */ /* 0x002fea000383ffff */
[----:B------:R-:W-:Y:S05]  /*bbc0*/  BRA `(.L_x_88) ;  /* 0xffffffd400107947 */ /* 0x000fea000383ffff */
.L_x_48:
[----:B------:R-:W-:Y:S01]  /*bbd0*/  BSSY B0, `(.L_x_89) ;  /* 0x0000008000007945 */ /* 0x000fe20003800000 */
[----:B------:R-:W-:Y:S01]  /*bbe0*/  IMAD.MOV.U32 R13, RZ, RZ, R7 ;  /* 0x000000ffff0d7224 */ /* 0x000fe200078e0007 */
[----:B------:R-:W-:Y:S01]  /*bbf0*/  MOV R11, 0x181f ;  /* 0x0000181f000b7802 */ /* 0x000fe20000000f00 */
[----:B------:R-:W-:Y:S02]  /*bc00*/  IMAD.MOV.U32 R12, RZ, RZ, RZ ;  /* 0x000000ffff0c7224 */ /* 0x000fe400078e00ff */
[----:B------:R-:W-:-:S07]  /*bc10*/  IMAD.MOV.U32 R15, RZ, RZ, -0x1 ;  /* 0xffffffffff0f7424 */ /* 0x000fce00078e00ff */
[----:B------:R-:W-:Y:S05]  /*bc20*/  WARPSYNC.COLLECTIVE R15, `(.L_x_90) ;  /* 0x000000000f087348 */ /* 0x000fea0003c00000 */
[----:B------:R0:W1:Y:S02]  /*bc30*/  SHFL.IDX P6, R14, R13, R12, R11 ;  /* 0x0000000c0d0e7389 */ /* 0x00006400000c000b */
[----:B01----:R-:W-:Y:S01]  /*bc40*/  ENDCOLLECTIVE ;  /* 0x000000000000791b */ /* 0x003fe20003800000 */
.L_x_90:
[----:B------:R-:W-:Y:S05]  /*bc50*/  BSYNC B0 ;  /* 0x0000000000007941 */ /* 0x000fea0003800000 */
.L_x_89:
[----:B------:R-:W-:Y:S01]  /*bc60*/  MOV R13, R0 ;  /* 0x00000000000d7202 */ /* 0x000fe20000000f00 */
[----:B------:R-:W-:Y:S01]  /*bc70*/  IMAD.MOV.U32 R12, RZ, RZ, RZ ;  /* 0x000000ffff0c7224 */ /* 0x000fe200078e00ff */
[----:B------:R-:W-:Y:S01]  /*bc80*/  MOV R11, 0x181f ;  /* 0x0000181f000b7802 */ /* 0x000fe20000000f00 */
[----:B------:R-:W-:Y:S01]  /*bc90*/  IMAD.MOV.U32 R15, RZ, RZ, -0x1 ;  /* 0xffffffffff0f7424 */ /* 0x000fe200078e00ff */
[----:B------:R-:W-:Y:S01]  /*bca0*/  @P0 LEA R9, R25, UR45, 0x1 ;  /* 0x0000002d19090c11 */ /* 0x000fe2000f8e08ff */
[----:B------:R-:W-:-:S07]  /*bcb0*/  IMAD.MOV.U32 R3, RZ, RZ, R14 ;  /* 0x000000ffff037224 */ /* 0x000fce00078e000e */
[----:B------:R-:W-:Y:S05]  /*bcc0*/  WARPSYNC.COLLECTIVE R15, `(.L_x_91) ;  /* 0x000000000f087348 */ /* 0x000fea0003c00000 */
[----:B------:R0:W1:Y:S02]  /*bcd0*/  SHFL.IDX P6, R14, R13, R12, R11 ;  /* 0x0000000c0d0e7389 */ /* 0x00006400000c000b */
[----:B01----:R-:W-:Y:S01]  /*bce0*/  ENDCOLLECTIVE ;  /* 0x000000000000791b */ /* 0x003fe20003800000 */
.L_x_91:
[----:B------:R-:W-:Y:S01]  /*bcf0*/  IMAD.MOV.U32 R13, RZ, RZ, R7 ;  /* 0x000000ffff0d7224 */ /* 0x000fe200078e0007 */
[----:B------:R-:W-:Y:S02]  /*bd00*/  MOV R12, 0x1 ;  /* 0x00000001000c7802 */ /* 0x000fe40000000f00 */
[----:B------:R-:W-:-:S07]  /*bd10*/  MOV R2, R14 ;  /* 0x0000000e00027202 */ /* 0x000fce0000000f00 */
[----:B------:R-:W-:Y:S05]  /*bd20*/  WARPSYNC.COLLECTIVE R15, `(.L_x_92) ;  /* 0x000000000f087348 */ /* 0x000fea0003c00000 */
[----:B------:R0:W1:Y:S02]  /*bd30*/  SHFL.IDX P6, R14, R13, R12, R11 ;  /* 0x0000000c0d0e7389 */ /* 0x00006400000c000b */
[----:B01----:R-:W-:Y:S01]  /*bd40*/  ENDCOLLECTIVE ;  /* 0x000000000000791b */ /* 0x003fe20003800000 */
.L_x_92:
[----:B------:R-:W-:-:S05]  /*bd50*/  @P0 IMAD.WIDE.U32 R2, R30, 0x2, R2 ;  /* 0x000000021e020825 */ /* 0x000fca00078e0002 */
[----:B------:R-:W-:Y:S01]  /*bd60*/  @!PT LDS RZ, [RZ] ;  /* 0x00000000fffff984 */ /* 0x000fe20000000800 */
[----:B------:R-:W-:Y:S01]  /*bd70*/  @!PT LDS RZ, [RZ] ;  /* 0x00000000fffff984 */ /* 0x000fe20000000800 */
[----:B------:R-:W-:Y:S01]  /*bd80*/  @!PT LDS RZ, [RZ] ;  /* 0x00000000fffff984 */ /* 0x000fe20000000800 */
[----:B------:R0:W-:Y:S04]  /*bd90*/  @P0 LDGSTS.E.BYPASS.LTC128B.128 [R9+0x18400], desc[UR38][R2.64], !P3 ;  /* 0x1840000002090fae */ /* 0x0001e8000d901d66 */
[----:B------:R0:W-:Y:S01]  /*bda0*/  @P0 LDGSTS.E.BYPASS.LTC128B.128 [R9+0x1b400], desc[UR38][R2.64+0x80], !P2 ;  /* 0x1b40008002090fae */ /* 0x0001e2000d101d66 */
[----:B------:R-:W-:-:S03]  /*bdb0*/  MOV R13, R0 ;  /* 0x00000000000d7202 */ /* 0x000fc60000000f00 */
[----:B------:R0:W-:Y:S01]  /*bdc0*/  @P0 LDGSTS.E.BYPASS.LTC128B.128 [R9+0x1e400], desc[UR38][R2.64+0x100], !P1 ;  /* 0x1e40010002090fae */ /* 0x0001e2000c901d66 */
[----:B------:R-:W-:Y:S01]  /*bdd0*/  ISETP.GE.AND P0, PT, R6, 0x11, PT ;  /* 0x000000110600780c */ /* 0x000fe20003f06270 */
[----:B------:R-:W-:-:S12]  /*bde0*/  IMAD.MOV.U32 R5, RZ, RZ, R14 ;  /* 0x000000ffff057224 */ /* 0x000fd800078e000e */
[----:B0-----:R-:W-:Y:S05]  /*bdf0*/  WARPSYNC.COLLECTIVE R15, `(.L_x_93) ;  /* 0x000000000f087348 */ /* 0x001fea0003c00000 */
[----:B------:R1:W2:Y:S02]  /*be00*/  SHFL.IDX P6, R14, R13, R12, R11 ;  /* 0x0000000c0d0e7389 */ /* 0x0002a400000c000b */
[----:B012---:R-:W-:Y:S01]  /*be10*/  ENDCOLLECTIVE ;  /* 0x000000000000791b */ /* 0x007fe20003800000 */
.L_x_93:
[----:B------:R-:W-:Y:S02]  /*be20*/  @P0 LEA R21, R25, UR45, 0x1 ;  /* 0x0000002d19150c11 */ /* 0x000fe4000f8e08ff */
[----:B------:R-:W-:Y:S01]  /*be30*/  MOV R13, R7 ;  /* 0x00000007000d7202 */ /* 0x000fe20000000f00 */
[----:B------:R-:W-:Y:S02]  /*be40*/  IMAD.MOV.U32 R12, RZ, RZ, 0x2 ;  /* 0x00000002ff0c7424 */ /* 0x000fe400078e00ff */
[----:B------:R-:W-:-:S07]  /*be50*/  IMAD.MOV.U32 R4, RZ, RZ, R14 ;  /* 0x000000ffff047224 */ /* 0x000fce00078e000e */
[----:B------:R-:W-:Y:S05]  /*be60*/  WARPSYNC.COLLECTIVE R15, `(.L_x_94) ;  /* 0x000000000f087348 */ /* 0x000fea0003c00000 */
[----:B------:R0:W1:Y:S02]  /*be70*/  SHFL.IDX P6, R14, R13, R12, R11 ;  /* 0x0000000c0d0e7389 */ /* 0x00006400000c000b */
[----:B01----:R-:W-:Y:S01]  /*be80*/  ENDCOLLECTIVE ;  /* 0x000000000000791b */ /* 0x003fe20003800000 */
.L_x_94:
[----:B------:R-:W-:-:S05]  /*be90*/  @P0 IMAD.WIDE.U32 R4, R30, 0x2, R4 ;  /* 0x000000021e040825 */ /* 0x000fca00078e0004 */
[----:B------:R-:W-:Y:S01]  /*bea0*/  @!PT LDS RZ, [RZ] ;  /* 0x00000000fffff984 */ /* 0x000fe20000000800 */
[----:B------:R-:W-:Y:S01]  /*beb0*/  @!PT LDS RZ, [RZ] ;  /* 0x00000000fffff984 */ /* 0x000fe20000000800 */
[----:B------:R-:W-:Y:S01]  /*bec0*/  @!PT LDS RZ, [RZ] ;  /* 0x00000000fffff984 */ /* 0x000fe20000000800 */
[----:B------:R0:W-:Y:S04]  /*bed0*/  @P0 LDGSTS.E.BYPASS.LTC128B.128 [R21+0x18c00], desc[UR38][R4.64], !P3 ;  /* 0x18c0000004150fae */ /* 0x0001e8000d901d66 */
[----:B------:R0:W-:Y:S01]  /*bee0*/  @P0 LDGSTS.E.BYPASS.LTC128B.128 [R21+0x1bc00], desc[UR38][R4.64+0x80], !P2 ;  /* 0x1bc0008004150fae */ /* 0x0001e2000d101d66 */
[----:B------:R-:W-:-:S03]  /*bef0*/  IMAD.MOV.U32 R13, RZ, RZ, R0 ;  /* 0x000000ffff0d7224 */ /* 0x000fc600078e0000 */
[----:B------:R0:W-:Y:S01]  /*bf00*/  @P0 LDGSTS.E.BYPASS.LTC128B.128 [R21+0x1ec00], desc[UR38][R4.64+0x100], !P1 ;  /* 0x1ec0010004150fae */ /* 0x0001e2000c901d66 */
[----:B------:R-:W-:Y:S02]  /*bf10*/  ISETP.GE.AND P0, PT, R6, 0x21, PT ;  /* 0x000000210600780c */ /* 0x000fe40003f06270 */
[----:B------:R-:W-:-:S11]  /*bf20*/  MOV R8, R14 ;  /* 0x0000000e00087202 */ /* 0x000fd60000000f00 */
[----:B0-----:R-:W-:Y:S05]  /*bf30*/  WARPSYNC.COLLECTIVE R15, `(.L_x_95) ;  /* 0x000000000f087348 */ /* 0x001fea0003c00000 */
[----:B------:R1:W2:Y:S02]  /*bf40*/  SHFL.IDX P6, R14, R13, R12, R11 ;  /* 0x0000000c0d0e7389 */ /* 0x0002a400000c000b */
[----:B012---:R-:W-:Y:S01]  /*bf50*/  ENDCOLLECTIVE ;  /* 0x000000000000791b */ /* 0x007fe20003800000 */
.L_x_95:
[----:B------:R-:W-:Y:S01]  /*bf60*/  IMAD.MOV.U32 R3, RZ, RZ, R8 ;  /* 0x000000ffff037224 */ /* 0x000fe200078e0008 */
[----:B------:R-:W-:Y:S02]  /*bf70*/  @P0 LEA R35, R25, UR45, 0x1 ;  /* 0x0000002d19230c11 */ /* 0x000fe4000f8e08ff */
[----:B------:R-:W-:Y:S01]  /*bf80*/  MOV R13, R7 ;  /* 0x00000007000d7202 */ /* 0x000fe20000000f00 */
[----:B------:R-:W-:Y:S01]  /*bf90*/  IMAD.MOV.U32 R12, RZ, RZ, 0x3 ;  /* 0x00000003ff0c7424 */ /* 0x000fe200078e00ff */
[----:B------:R-:W-:-:S07]  /*bfa0*/  MOV R2, R14 ;  /* 0x0000000e00027202 */ /* 0x000fce0000000f00 */
[----:B------:R-:W-:Y:S05]  /*bfb0*/  WARPSYNC.COLLECTIVE R15, `(.L_x_96) ;  /* 0x000000000f087348 */ /* 0x000fea0003c00000 */
[----:B------:R0:W1:Y:S02]  /*bfc0*/  SHFL.IDX P6, R14, R13, R12, R11 ;  /* 0x0000000c0d0e7389 */ /* 0x00006400000c000b */
[----:B01----:R-:W-:Y:S01]  /*bfd0*/  ENDCOLLECTIVE ;  /* 0x000000000000791b */ /* 0x003fe20003800000 */
.L_x_96:
        /* <DEDUP_REMOVED lines=13> */
.L_x_97:
[----:B------:R-:W-:Y:S02]  /*c0b0*/  MOV R5, R9 ;  /* 0x0000000900057202 */ /* 0x000fe40000000f00 */
[----:B------:R-:W-:Y:S01]  /*c0c0*/  @P0 LEA R9, R25, UR45, 0x1 ;  /* 0x0000002d19090c11 */ /* 0x000fe2000f8e08ff */
[----:B------:R-:W-:Y:S01]  /*c0d0*/  IMAD.MOV.U32 R13, RZ, RZ, R7 ;  /* 0x000000ffff0d7224 */ /* 0x000fe200078e0007 */
[----:B------:R-:W-:Y:S02]  /*c0e0*/  MOV R12, 0x4 ;  /* 0x00000004000c7802 */ /* 0x000fe40000000f00 */
[----:B------:R-:W-:-:S07]  /*c0f0*/  MOV R10, R14 ;  /* 0x0000000e000a7202 */ /* 0x000fce0000000f00 */
[----:B------:R-:W-:Y:S05]  /*c100*/  WARPSYNC.COLLECTIVE R15, `(.L_x_98) ;  /* 0x000000000f087348 */ /* 0x000fea0003c00000 */
[----:B------:R0:W1:Y:S02]  /*c110*/  SHFL.IDX P6, R14, R13, R12, R11 ;  /* 0x0000000c0d0e7389 */ /* 0x00006400000c000b */
[----:B01----:R-:W-:Y:S01]  /*c120*/  ENDCOLLECTIVE ;  /* 0x000000000000791b */ /* 0x003fe20003800000 */
.L_x_98:
[----:B------:R-:W-:-:S04]  /*c130*/  IMAD.MOV.U32 R4, RZ, RZ, R10 ;  /* 0x000000ffff047224 */ /* 0x000fc800078e000a */
[----:B------:R-:W-:-:S05]  /*c140*/  @P0 IMAD.WIDE.U32 R4, R30, 0x2, R4 ;  /* 0x000000021e040825 */ /* 0x000fca00078e0004 */
[----:B------:R-:W-:Y:S01]  /*c150*/  @!PT LDS RZ, [RZ] ;  /* 0x00000000fffff984 */ /* 0x000fe20000000800 */
[----:B------:R-:W-:Y:S01]  /*c160*/  @!PT LDS RZ, [RZ] ;  /* 0x00000000fffff984 */ /* 0x000fe20000000800 */
[----:B------:R-:W-:Y:S01]  /*c170*/  @!PT LDS RZ, [RZ] ;  /* 0x00000000fffff984 */ /* 0x000fe20000000800 */
[----:B------:R0:W-:Y:S01]  /*c180*/  @P0 LDGSTS.E.BYPASS.LTC128B.128 [R9+0x19c00], desc[UR38][R4.64], !P3 ;  /* 0x19c0000004090fae */ /* 0x0001e2000d901d66 */
[----:B------:R-:W-:-:S03]  /*c190*/  MOV R13, R0 ;  /* 0x00000000000d7202 */ /* 0x000fc60000000f00 */
[----:B------:R0:W-:Y:S04]  /*c1a0*/  @P0 LDGSTS.E.BYPASS.LTC128B.128 [R9+0x1cc00], desc[UR38][R4.64+0x80], !P2 ;  /* 0x1cc0008004090fae */ /* 0x0001e8000d101d66 */
[----:B------:R0:W-:Y:S01]  /*c1b0*/  @P0 LDGSTS.E.BYPASS.LTC128B.128 [R9+0x1fc00], desc[UR38][R4.64+0x100], !P1 ;  /* 0x1fc0010004090fae */ /* 0x0001e2000c901d66 */
[----:B------:R-:W-:Y:S01]  /*c1c0*/  ISETP.GE.AND P0, PT, R6, 0x41, PT ;  /* 0x000000410600780c */ /* 0x000fe20003f06270 */
[----:B------:R-:W-:-:S12]  /*c1d0*/  IMAD.MOV.U32 R8, RZ, RZ, R14 ;  /* 0x000000ffff087224 */ /* 0x000fd800078e000e */
[----:B0-----:R-:W-:Y:S05]  /*c1e0*/  WARPSYNC.COLLECTIVE R15, `(.L_x_99) ;  /* 0x000000000f087348 */ /* 0x001fea0003c00000 */
[----:B------:R1:W2:Y:S02]  /*c1f0*/  SHFL.IDX P6, R14, R13, R12, R11 ;  /* 0x0000000c0d0e7389 */ /* 0x0002a400000c000b */
[----:B012---:R-:W-:Y:S01]  /*c200*/  ENDCOLLECTIVE ;  /* 0x000000000000791b */ /* 0x007fe20003800000 */
.L_x_99:
[----:B------:R-:W-:Y:S02]  /*c210*/  MOV R3, R8 ;  /* 0x0000000800037202 */ /* 0x000fe40000000f00 */
[----:B------:R-:W-:Y:S01]  /*c220*/  @P0 LEA R21, R25, UR45, 0x1 ;  /* 0x0000002d19150c11 */ /* 0x000fe2000f8e08ff */
[----:B------:R-:W-:Y:S01]  /*c230*/  IMAD.MOV.U32 R13, RZ, RZ, R7 ;  /* 0x000000ffff0d7224 */ /* 0x000fe200078e0007 */
[----:B------:R-:W-:Y:S01]  /*c240*/  MOV R12, 0x5 ;  /* 0x00000005000c7802 */ /* 0x000fe20000000f00 */
[----:B------:R-:W-:-:S07]  /*c250*/  IMAD.MOV.U32 R2, RZ, RZ, R14 ;  /* 0x000000ffff027224 */ /* 0x000fce00078e000e */
[----:B------:R-:W-:Y:S05]  /*c260*/  WARPSYNC.COLLECTIVE R15, `(.L_x_100) ;  /* 0x000000000f087348 */ /* 0x000fea0003c00000 */
[----:B------:R0:W1:Y:S02]  /*c270*/  SHFL.IDX P6, R14, R13, R12, R11 ;  /* 0x0000000c0d0e7389 */ /* 0x00006400000c000b */
[----:B01----:R-:W-:Y:S01]  /*c280*/  ENDCOLLECTIVE ;  /* 0x000000000000791b */ /* 0x003fe20003800000 */
.L_x_100:
        /* <DEDUP_REMOVED lines=8> */
[----:B------:R-:W-:-:S07]  /*c310*/  IMAD.MOV.U32 R7, RZ, RZ, R14 ;  /* 0x000000ffff077224 */ /* 0x000fce00078e000e */
[----:B0-----:R-:W-:Y:S05]  /*c320*/  WARPSYNC.COLLECTIVE R15, `(.L_x_101) ;  /* 0x000000000f087348 */ /* 0x001fea0003c00000 */
[----:B------:R1:W2:Y:S02]  /*c330*/  SHFL.IDX P6, R14, R13, R12, R11 ;  /* 0x0000000c0d0e7389 */ /* 0x0002a400000c000b */
[----:B012---:R-:W-:Y:S01]  /*c340*/  ENDCOLLECTIVE ;  /* 0x000000000000791b */ /* 0x007fe20003800000 */
.L_x_101:
[----:B------:R-:W-:Y:S05]  /*c350*/  BRA `(.L_x_102) ;  /* 0xffffffd000707947 */ /* 0x000fea000383ffff */
.L_x_51:
[----:B------:R-:W-:Y:S01]  /*c360*/  IMAD.MOV.U32 R13, RZ, RZ, R8 ;  /* 0x000000ffff0d7224 */ /* 0x000fe200078e0008 */
[----:B------:R-:W-:Y:S01]  /*c370*/  MOV R12, RZ ;  /* 0x000000ff000c7202 */ /* 0x000fe20000000f00 */
[----:B------:R-:W-:Y:S01]  /*c380*/  IMAD.MOV.U32 R11, RZ, RZ, 0x181f ;  /* 0x0000181fff0b7424 */ /* 0x000fe200078e00ff */
[----:B------:R-:W-:Y:S02]  /*c390*/  MOV R15, 0xffffffff ;  /* 0xffffffff000f7802 */ /* 0x000fe40000000f00 */
[----:B------:R-:W-:-:S07]  /*c3a0*/  LEA R7, R24, R37, 0x7 ;  /* 0x0000002518077211 */ /* 0x000fce00078e38ff */
[----:B------:R-:W-:Y:S05]  /*c3b0*/  WARPSYNC.COLLECTIVE R15, `(.L_x_103) ;  /* 0x000000000f087348 */ /* 0x000fea0003c00000 */
[----:B------:R0:W1:Y:S02]  /*c3c0*/  SHFL.IDX P6, R14, R13, R12, R11 ;  /* 0x0000000c0d0e7389 */ /* 0x00006400000c000b */
[----:B01----:R-:W-:Y:S01]  /*c3d0*/  ENDCOLLECTIVE ;  /* 0x000000000000791b */ /* 0x003fe20003800000 */
.L_x_103:
[----:B------:R-:W-:Y:S01]  /*c3e0*/  VIADD R5, R7, 0x10 ;  /* 0x0000001007057836 */ /* 0x000fe20000000000 */
[----:B------:R-:W-:Y:S01]  /*c3f0*/  MOV R13, R0 ;  /* 0x00000000000d7202 */ /* 0x000fe20000000f00 */
[----:B------:R-:W-:-:S07]  /*c400*/  IMAD.MOV.U32 R3, RZ, RZ, R14 ;  /* 0x000000ffff037224 */ /* 0x000fce00078e000e */
[----:B------:R-:W-:Y:S05]  /*c410*/  WARPSYNC.COLLECTIVE R15, `(.L_x_104) ;  /* 0x000000000f087348 */ /* 0x000fea0003c00000 */
[----:B------:R0:W1:Y:S02]  /*c420*/  SHFL.IDX P6, R14, R13, R12, R11 ;  /* 0x0000000c0d0e7389 */ /* 0x00006400000c000b */
[----:B01----:R-:W-:Y:S01]  /*c430*/  ENDCOLLECTIVE ;  /* 0x000000000000791b */ /* 0x003fe20003800000 */
.L_x_104:
[----:B------:R-:W-:Y:S02]  /*c440*/  ULDC UR4, c[0x0][0x288] ;  /* 0x0000a20000047ab9 */ /* 0x000fe40000000800 */
[----:B------:R-:W-:-:S05]  /*c450*/  IMAD R6, R6, UR4, RZ ;  /* 0x0000000406067c24 */ /* 0x000fca000f8e02ff */
[----:B------:R-:W-:Y:S02]  /*c460*/  ISETP.GE.AND P1, PT, R7, R6, PT ;  /* 0x000000060700720c */ /* 0x000fe40003f26270 */
[----:B------:R-:W-:Y:S01]  /*c470*/  MOV R13, R8 ;  /* 0x00000008000d7202 */ /* 0x000fe20000000f00 */
[----:B------:R-:W-:-:S10]  /*c480*/  IMAD.MOV.U32 R12, RZ, RZ, 0x1 ;  /* 0x00000001ff0c7424 */ /* 0x000fd400078e00ff */
[----:B------:R-:W-:Y:S01]  /*c490*/  @!P1 LEA R9, R25, UR45, 0x1 ;  /* 0x0000002d19099c11 */ /* 0x000fe2000f8e08ff */
[----:B------:R-:W-:-:S07]  /*c4a0*/  IMAD.MOV.U32 R2, RZ, RZ, R14 ;  /* 0x000000ffff027224 */ /* 0x000fce00078e000e */
[----:B------:R-:W-:Y:S05]  /*c4b0*/  WARPSYNC.COLLECTIVE R15, `(.L_x_105) ;  /* 0x000000000f087348 */ /* 0x000fea0003c00000 */
[----:B------:R0:W1:Y:S02]  /*c4c0*/  SHFL.IDX P6, R14, R13, R12, R11 ;  /* 0x0000000c0d0e7389 */ /* 0x00006400000c000b */
[----:B01----:R-:W-:Y:S01]  /*c4d0*/  ENDCOLLECTIVE ;  /* 0x000000000000791b */ /* 0x003fe20003800000 */
.L_x_105:
[----:B------:R-:W-:-:S05]  /*c4e0*/  @!P1 IMAD.WIDE.U32 R2, R30, 0x2, R2 ;  /* 0x000000021e029825 */ /* 0x000fca00078e0002 */
[----:B------:R-:W-:Y:S01]  /*c4f0*/  @!PT LDS RZ, [RZ] ;  /* 0x00000000fffff984 */ /* 0x000fe20000000800 */
[----:B------:R-:W-:Y:S01]  /*c500*/  @!PT LDS RZ, [RZ] ;  /* 0x00000000fffff984 */ /* 0x000fe20000000800 */
[----:B------:R-:W-:Y:S01]  /*c510*/  @!PT LDS RZ, [RZ] ;  /* 0x00000000fffff984 */ /* 0x000fe20000000800 */
[----:B------:R0:W-:Y:S04]  /*c520*/  @!P1 LDGSTS.E.BYPASS.LTC128B.128 [R9+0xc400], desc[UR38][R2.64], !P3 ;  /* 0x0c40000002099fae */ /* 0x0001e8000d901d66 */
[----:B------:R0:W-:Y:S01]  /*c530*/  @!P1 LDGSTS.E.BYPASS.LTC128B.128 [R9+0x10400], desc[UR38][R2.64+0x80], !P2 ;  /* 0x1040008002099fae */ /* 0x0001e2000d101d66 */
[----:B------:R-:W-:-:S03]  /*c540*/  IMAD.MOV.U32 R13, RZ, RZ, R0 ;  /* 0x000000ffff0d7224 */ /* 0x000fc600078e0000 */
[----:B------:R0:W-:Y:S01]  /*c550*/  @!P1 LDGSTS.E.BYPASS.LTC128B.128 [R9+0x14400], desc[UR38][R2.64+0x100], !P0 ;  /* 0x1440010002099fae */ /* 0x0001e2000c101d66 */
[----:B------:R-:W-:Y:S02]  /*c560*/  ISETP.GE.AND P1, PT, R5, R6, PT ;  /* 0x000000060500720c */ /* 0x000fe40003f26270 */
[----:B------:R-:W-:-:S11]  /*c570*/  MOV R5, R14 ;  /* 0x0000000e00057202 */ /* 0x000fd60000000f00 */
[----:B0-----:R-:W-:Y:S05]  /*c580*/  WARPSYNC.COLLECTIVE R15, `(.L_x_106) ;  /* 0x000000000f087348 */ /* 0x001fea0003c00000 */
[----:B------:R1:W2:Y:S02]  /*c590*/  SHFL.IDX P6, R14, R13, R12, R11 ;  /* 0x0000000c0d0e7389 */ /* 0x0002a400000c000b */
[----:B012---:R-:W-:Y:S01]  /*c5a0*/  ENDCOLLECTIVE ;  /* 0x000000000000791b */ /* 0x007fe20003800000 */
.L_x_106:
[----:B------:R-:W-:Y:S01]  /*c5b0*/  VIADD R3, R7, 0x20 ;  /* 0x0000002007037836 */ /* 0x000fe20000000000 */
[----:B------:R-:W-:Y:S02]  /*c5c0*/  @!P1 LEA R19, R25, UR45, 0x1 ;  /* 0x0000002d19139c11 */ /* 0x000fe4000f8e08ff */
[----:B------:R-:W-:Y:S01]  /*c5d0*/  MOV R13, R8 ;  /* 0x00000008000d7202 */ /* 0x000fe20000000f00 */
[----:B------:R-:W-:Y:S01]  /*c5e0*/  IMAD.MOV.U32 R12, RZ, RZ, 0x2 ;  /* 0x00000002ff0c7424 */ /* 0x000fe200078e00ff */
[----:B------:R-:W-:-:S07]  /*c5f0*/  MOV R4, R14 ;  /* 0x0000000e00047202 */ /* 0x000fce0000000f00 */
[----:B------:R-:W-:Y:S05]  /*c600*/  WARPSYNC.COLLECTIVE R15, `(.L_x_107) ;  /* 0x000000000f087348 */ /* 0x000fea0003c00000 */
[----:B------:R0:W1:Y:S02]  /*c610*/  SHFL.IDX P6, R14, R13, R12, R11 ;  /* 0x0000000c0d0e7389 */ /* 0x00006400000c000b */
[----:B01----:R-:W-:Y:S01]  /*c620*/  ENDCOLLECTIVE ;  /* 0x000000000000791b */ /* 0x003fe20003800000 */
.L_x_107:
        /* <DEDUP_REMOVED lines=13> */
.L_x_108:
        /* <DEDUP_REMOVED lines=8> */
.L_x_109:
        /* <DEDUP_REMOVED lines=13> */
.L_x_110:
        /* <DEDUP_REMOVED lines=8> */
.L_x_111:
        /* <DEDUP_REMOVED lines=13> */
.L_x_112:
        /* <DEDUP_REMOVED lines=8> */
.L_x_113:
        /* <DEDUP_REMOVED lines=13> */
.L_x_114:
        /* <DEDUP_REMOVED lines=8> */
.L_x_115:
        /* <DEDUP_REMOVED lines=13> */
.L_x_116:
[----:B------:R-:W-:Y:S01]  /*cc40*/  @!P1 LEA R9, R25, UR45, 0x1 ;  /* 0x0000002d19099c11 */ /* 0x000fe2000f8e08ff */
[----:B------:R-:W-:Y:S01]  /*cc50*/  IMAD.MOV.U32 R13, RZ, RZ, R8 ;  /* 0x000000ffff0d7224 */ /* 0x000fe200078e0008 */
[----:B------:R-:W-:Y:S02]  /*cc60*/  MOV R12, 0x7 ;  /* 0x00000007000c7802 */ /* 0x000fe40000000f00 */
[----:B------:R-:W-:-:S07]  /*cc70*/  MOV R2, R14 ;  /* 0x0000000e00027202 */ /* 0x000fce0000000f00 */
[----:B------:R-:W-:Y:S05]  /*cc80*/  WARPSYNC.COLLECTIVE R15, `(.L_x_117) ;  /* 0x000000000f087348 */ /* 0x000fea0003c00000 */
[----:B------:R0:W1:Y:S02]  /*cc90*/  SHFL.IDX P6, R14, R13, R12, R11 ;  /* 0x0000000c0d0e7389 */ /* 0x00006400000c000b */
[----:B01----:R-:W-:Y:S01]  /*cca0*/  ENDCOLLECTIVE ;  /* 0x000000000000791b */ /* 0x003fe20003800000 */
.L_x_117:
[----:B------:R-:W-:-:S05]  /*ccb0*/  @!P1 IMAD.WIDE.U32 R2, R30, 0x2, R2 ;  /* 0x000000021e029825 */ /* 0x000fca00078e0002 */
[----:B------:R-:W-:Y:S01]  /*ccc0*/  @!PT LDS RZ, [RZ] ;  /* 0x00000000fffff984 */ /* 0x000fe20000000800 */
[----:B------:R-:W-:Y:S01]  /*ccd0*/  @!PT LDS RZ, [RZ] ;  /* 0x00000000fffff984 */ /* 0x000fe20000000800 */
[----:B------:R-:W-:Y:S01]  /*cce0*/  @!PT LDS RZ, [RZ] ;  /* 0x00000000fffff984 */ /* 0x000fe20000000800 */
[----:B------:R0:W-:Y:S04]  /*ccf0*/  @!P1 LDGSTS.E.BYPASS.LTC128B.128 [R9+0xf400], desc[UR38][R2.64], !P3 ;  /* 0x0f40000002099fae */ /* 0x0001e8000d901d66 */
[----:B------:R0:W-:Y:S01]  /*cd00*/  @!P1 LDGSTS.E.BYPASS.LTC128B.128 [R9+0x13400], desc[UR38][R2.64+0x80], !P2 ;  /* 0x1340008002099fae */ /* 0x0001e2000d101d66 */
[----:B------:R-:W-:-:S03]  /*cd10*/  MOV R13, R0 ;  /* 0x00000000000d7202 */ /* 0x000fc60000000f00 */
[----:B------:R0:W-:Y:S01]  /*cd20*/  @!P1 LDGSTS.E.BYPASS.LTC128B.128 [R9+0x17400], desc[UR38][R2.64+0x100], !P0 ;  /* 0x1740010002099fae */ /* 0x0001e2000c101d66 */
[----:B------:R-:W-:-:S07]  /*cd30*/  IMAD.MOV.U32 R4, RZ, RZ, R14 ;  /* 0x000000ffff047224 */ /* 0x000fce00078e000e */
[----:B0-----:R-:W-:Y:S05]  /*cd40*/  WARPSYNC.COLLECTIVE R15, `(.L_x_118) ;  /* 0x000000000f087348 */ /* 0x001fea0003c00000 */
[----:B------:R1:W2:Y:S02]  /*cd50*/  SHFL.IDX P6, R14, R13, R12, R11 ;  /* 0x0000000c0d0e7389 */ /* 0x0002a400000c000b */
[----:B012---:R-:W-:Y:S01]  /*cd60*/  ENDCOLLECTIVE ;  /* 0x000000000000791b */ /* 0x007fe20003800000 */
.L_x_118:
[----:B------:R-:W-:Y:S05]  /*cd70*/  BRA `(.L_x_119) ;  /* 0xffffffd000547947 */ /* 0x000fea000383ffff */
.L_x_54:
[----:B0-----:R-:W-:-:S04]  /*cd80*/  IMAD.U32 R3, RZ, RZ, UR45 ;  /* 0x0000002dff037e24 */ /* 0x001fc8000f8e00ff */
[----:B------:R0:W1:Y:S03]  /*cd90*/  SYNCS.PHASECHK.TRANS64.TRYWAIT P0, [R3+URZ+0x2a820], R0 ;  /* 0x02a82000030075a7 */ /* 0x000066000800017f */
[----:B-1----:R-:W-:Y:S05]  /*cda0*/  @!P0 NANOSLEEP.SYNCS 0x989680 ;  /* 0x009896800000895d */ /* 0x002fea0003900000 */
[----:B------:R-:W1:Y:S02]  /*cdb0*/  @!P0 SYNCS.PHASECHK.TRANS64 P0, [R3+URZ+0x2a820], R0 ;  /* 0x02a82000030085a7 */ /* 0x000e64000800007f */
[----:B-1----:R-:W-:Y:S05]  /*cdc0*/  @!P0 BRA `(.L_x_54) ;  /* 0xfffffffc00ec8947 */ /* 0x002fea000383ffff */
[----:B------:R-:W-:Y:S05]  /*cdd0*/  BRA `(.L_x_120) ;  /* 0xffffffd0009c7947 */ /* 0x000fea000383ffff */
.L_x_58:
[----:B0-----:R0:W1:Y:S02]  /*cde0*/  SYNCS.PHASECHK.TRANS64.TRYWAIT P0, [R8+URZ+0x2a840], R3 ;  /* 0x02a84003080075a7 */ /* 0x001064000800017f */
[----:B-1----:R-:W-:Y:S05]  /*cdf0*/  @!P0 NANOSLEEP.SYNCS 0x989680 ;  /* 0x009896800000895d */ /* 0x002fea0003900000 */
[----:B------:R-:W1:Y:S02]  /*ce00*/  @!P0 SYNCS.PHASECHK.TRANS64 P0, [R8+URZ+0x2a840], R3 ;  /* 0x02a84003080085a7 */ /* 0x000e64000800007f */
[----:B-1----:R-:W-:Y:S05]  /*ce10*/  @!P0 BRA `(.L_x_58) ;  /* 0xfffffffc00f08947 */ /* 0x002fea000383ffff */
[----:B------:R-:W-:Y:S05]  /*ce20*/  BRA `(.L_x_121) ;  /* 0xffffffd400647947 */ /* 0x000fea000383ffff */
.L_x_59:
[----:B------:R-:W-:Y:S01]  /*ce30*/  BSSY B1, `(.L_x_122) ;  /* 0x0000008000017945 */ /* 0x000fe20003800000 */
[----:B------:R-:W-:Y:S01]  /*ce40*/  MOV R13, R20 ;  /* 0x00000014000d7202 */ /* 0x000fe20000000f00 */
[----:B------:R-:W-:Y:S01]  /*ce50*/  IMAD.MOV.U32 R12, RZ, RZ, RZ ;  /* 0x000000ffff0c7224 */ /* 0x000fe200078e00ff */
[----:B------:R-:W-:Y:S01]  /*ce60*/  MOV R11, 0x181f ;  /* 0x0000181f000b7802 */ /* 0x000fe20000000f00 */
[----:B------:R-:W-:-:S07]  /*ce70*/  IMAD.MOV.U32 R15, RZ, RZ, -0x1 ;  /* 0xffffffffff0f7424 */ /* 0x000fce00078e00ff */
[----:B------:R-:W-:Y:S05]  /*ce80*/  WARPSYNC.COLLECTIVE R15, `(.L_x_123) ;  /* 0x000000000f087348 */ /* 0x000fea0003c00000 */
[----:B------:R0:W1:Y:S02]  /*ce90*/  SHFL.IDX P6, R14, R13, R12, R11 ;  /* 0x0000000c0d0e7389 */ /* 0x00006400000c000b */
[----:B01----:R-:W-:Y:S01]  /*cea0*/  ENDCOLLECTIVE ;  /* 0x000000000000791b */ /* 0x003fe20003800000 */
.L_x_123:
[----:B------:R-:W-:Y:S05]  /*ceb0*/  BSYNC B1 ;  /* 0x0000000000017941 */ /* 0x000fea0003800000 */
.L_x_122:
[----:B------:R-:W-:Y:S01]  /*cec0*/  IMAD.MOV.U32 R13, RZ, RZ, R18 ;  /* 0x000000ffff0d7224 */ /* 0x000fe200078e0012 */
[----:B------:R-:W-:Y:S01]  /*ced0*/  MOV R12, RZ ;  /* 0x000000ff000c7202 */ /* 0x000fe20000000f00 */
[----:B------:R-:W-:Y:S01]  /*cee0*/  IMAD.MOV.U32 R11, RZ, RZ, 0x181f ;  /* 0x0000181fff0b7424 */ /* 0x000fe200078e00ff */
[----:B------:R-:W-:Y:S02]  /*cef0*/  MOV R15, 0xffffffff ;  /* 0xffffffff000f7802 */ /* 0x000fe40000000f00 */
[----:B------:R-:W-:Y:S02]  /*cf00*/  MOV R3, R14 ;  /* 0x0000000e00037202 */ /* 0x000fe40000000f00 */
[----:B------:R-:W-:-:S07]  /*cf10*/  LEA R19, R19, UR45, 0x1 ;  /* 0x0000002d13137c11 */ /* 0x000fce000f8e08ff */
[----:B------:R-:W-:Y:S05]  /*cf20*/  WARPSYNC.COLLECTIVE R15, `(.L_x_124) ;  /* 0x000000000f087348 */ /* 0x000fea0003c00000 */
[----:B------:R0:W1:Y:S02]  /*cf30*/  SHFL.IDX P6, R14, R13, R12, R11 ;  /* 0x0000000c0d0e7389 */ /* 0x00006400000c000b */
[----:B01----:R-:W-:Y:S01]  /*cf40*/  ENDCOLLECTIVE ;  /* 0x000000000000791b */ /* 0x003fe20003800000 */
.L_x_124:
[----:B------:R-:W-:Y:S01]  /*cf50*/  MOV R13, R20 ;  /* 0x00000014000d7202 */ /* 0x000fe20000000f00 */
[----:B------:R-:W-:Y:S01]  /*cf60*/  IMAD.MOV.U32 R12, RZ, RZ, 0x1 ;  /* 0x00000001ff0c7424 */ /* 0x000fe200078e00ff */
[----:B------:R-:W-:-:S13]  /*cf70*/  IADD3 R2, P0, R14, R35, RZ ;  /* 0x000000230e027210 */ /* 0x000fda0007f1e0ff */
[----:B------:R-:W-:Y:S05]  /*cf80*/  WARPSYNC.COLLECTIVE R15, `(.L_x_125) ;  /* 0x000000000f087348 */ /* 0x000fea0003c00000 */
[----:B------:R0:W1:Y:S02]  /*cf90*/  SHFL.IDX P6, R14, R13, R12, R11 ;  /* 0x0000000c0d0e7389 */ /* 0x00006400000c000b */
[----:B01----:R-:W-:Y:S01]  /*cfa0*/  ENDCOLLECTIVE ;  /* 0x000000000000791b */ /* 0x003fe20003800000 */
.L_x_125:
[----:B------:R-:W-:-:S05]  /*cfb0*/  IMAD.X R3, RZ, RZ, R3, P0 ;  /* 0x000000ffff037224 */ /* 0x000fca00000e0603 */
[----:B------:R-:W-:Y:S01]  /*cfc0*/  @!PT LDS RZ, [RZ] ;  /* 0x00000000fffff984 */ /* 0x000fe20000000800 */
[----:B------:R-:W-:Y:S01]  /*cfd0*/  @!PT LDS RZ, [RZ] ;  /* 0x00000000fffff984 */ /* 0x000fe20000000800 */
[----:B------:R-:W-:Y:S01]  /*cfe0*/  @!PT LDS RZ, [RZ] ;  /* 0x00000000fffff984 */ /* 0x000fe20000000800 */
[----:B------:R0:W-:Y:S04]  /*cff0*/  LDGSTS.E.BYPASS.LTC128B.128 [R19+0x18400], desc[UR38][R2.64], !P3 ;  /* 0x1840000002137fae */ /* 0x0001e8000d901d66 */
[----:B------:R0:W-:Y:S01]  /*d000*/  LDGSTS.E.BYPASS.LTC128B.128 [R19+0x1b400], desc[UR38][R2.64+0x80], !P2 ;  /* 0x1b40008002137fae */ /* 0x0001e2000d101d66 */
[----:B------:R-:W-:-:S03]  /*d010*/  IMAD.MOV.U32 R13, RZ, RZ, R18 ;  /* 0x000000ffff0d7224 */ /* 0x000fc600078e0012 */
[----:B------:R0:W-:Y:S01]  /*d020*/  LDGSTS.E.BYPASS.LTC128B.128 [R19+0x1e400], desc[UR38][R2.64+0x100], !P1 ;  /* 0x1e40010002137fae */ /* 0x0001e2000c901d66 */
[----:B------:R-:W-:-:S07]  /*d030*/  MOV R4, R14 ;  /* 0x0000000e00047202 */ /* 0x000fce0000000f00 */
[----:B0-----:R-:W-:Y:S05]  /*d040*/  WARPSYNC.COLLECTIVE R15, `(.L_x_126) ;  /* 0x000000000f087348 */ /* 0x001fea0003c00000 */
[----:B------:R1:W2:Y:S02]  /*d050*/  SHFL.IDX P6, R14, R13, R12, R11 ;  /* 0x0000000c0d0e7389 */ /* 0x0002a400000c000b */
[----:B012---:R-:W-:Y:S01]  /*d060*/  ENDCOLLECTIVE ;  /* 0x000000000000791b */ /* 0x007fe20003800000 */
.L_x_126:
[----:B------:R-:W-:Y:S01]  /*d070*/  IMAD.MOV.U32 R13, RZ, RZ, R20 ;  /* 0x000000ffff0d7224 */ /* 0x000fe200078e0014 */
[----:B------:R-:W-:Y:S02]  /*d080*/  MOV R12, 0x2 ;  /* 0x00000002000c7802 */ /* 0x000fe40000000f00 */
[----:B------:R-:W-:-:S13]  /*d090*/  IADD3 R2, P0, R14, R35, RZ ;  /* 0x000000230e027210 */ /* 0x000fda0007f1e0ff */
[----:B------:R-:W-:Y:S05]  /*d0a0*/  WARPSYNC.COLLECTIVE R15, `(.L_x_127) ;  /* 0x000000000f087348 */ /* 0x000fea0003c00000 */
[----:B------:R0:W1:Y:S02]  /*d0b0*/  SHFL.IDX P6, R14, R13, R12, R11 ;  /* 0x0000000c0d0e7389 */ /* 0x00006400000c000b */
[----:B01----:R-:W-:Y:S01]  /*d0c0*/  ENDCOLLECTIVE ;  /* 0x000000000000791b */ /* 0x003fe20003800000 */
.L_x_127:
[----:B------:R-:W-:-:S05]  /*d0d0*/  IADD3.X R3, RZ, R4, RZ, P0, !PT ;  /* 0x00000004ff037210 */ /* 0x000fca00007fe4ff */
[----:B------:R-:W-:Y:S01]  /*d0e0*/  @!PT LDS RZ, [RZ] ;  /* 0x00000000fffff984 */ /* 0x000fe20000000800 */
[----:B------:R-:W-:Y:S01]  /*d0f0*/  @!PT LDS RZ, [RZ] ;  /* 0x00000000fffff984 */ /* 0x000fe20000000800 */
[----:B------:R-:W-:Y:S01]  /*d100*/  @!PT LDS RZ, [RZ] ;  /* 0x00000000fffff984 */ /* 0x000fe20000000800 */
[----:B------:R0:W-:Y:S04]  /*d110*/  LDGSTS.E.BYPASS.LTC128B.128 [R19+0x18c00], desc[UR38][R2.64], !P3 ;  /* 0x18c0000002137fae */ /* 0x0001e8000d901d66 */
[----:B------:R0:W-:Y:S01]  /*d120*/  LDGSTS.E.BYPASS.LTC128B.128 [R19+0x1bc00], desc[UR38][R2.64+0x80], !P2 ;  /* 0x1bc0008002137fae */ /* 0x0001e2000d101d66 */
[----:B------:R-:W-:-:S03]  /*d130*/  MOV R13, R18 ;  /* 0x00000012000d7202 */ /* 0x000fc60000000f00 */
[----:B------:R0:W-:Y:S01]  /*d140*/  LDGSTS.E.BYPASS.LTC128B.128 [R19+0x1ec00], desc[UR38][R2.64+0x100], !P1 ;  /* 0x1ec0010002137fae */ /* 0x0001e2000c901d66 */
[----:B------:R-:W-:-:S07]  /*d150*/  IMAD.MOV.U32 R5, RZ, RZ, R14 ;  /* 0x000000ffff057224 */ /* 0x000fce00078e000e */
[----:B0-----:R-:W-:Y:S05]  /*d160*/  WARPSYNC.COLLECTIVE R15, `(.L_x_128) ;  /* 0x000000000f087348 */ /* 0x001fea0003c00000 */
[----:B------:R1:W2:Y:S02]  /*d170*/  SHFL.IDX P6, R14, R13, R12, R11 ;  /* 0x0000000c0d0e7389 */ /* 0x0002a400000c000b */
[----:B012---:R-:W-:Y:S01]  /*d180*/  ENDCOLLECTIVE ;  /* 0x000000000000791b */ /* 0x007fe20003800000 */
.L_x_128:
[----:B------:R-:W-:Y:S02]  /*d190*/  IMAD.MOV.U32 R13, RZ, RZ, R20 ;  /* 0x000000ffff0d7224 */ /* 0x000fe400078e0014 */
[----:B------:R-:W-:-:S05]  /*d1a0*/  IMAD.MOV.U32 R12, RZ, RZ, R14 ;  /* 0x000000ffff0c7224 */ /* 0x000fca00078e000e */
[----:B------:R-:W-:Y:S02]  /*d1b0*/  IADD3 R2, P0, R12, R35, RZ ;  /* 0x000000230c027210 */ /* 0x000fe40007f1e0ff */
[----:B------:R-:W-:Y:S02]  /*d1c0*/  MOV R12, 0x3 ;  /* 0x00000003000c7802 */ /* 0x000fe40000000f00 */
[----:B------:R-:W-:-:S09]  /*d1d0*/  IADD3.X R3, RZ, R5, RZ, P0, !PT ;  /* 0x00000005ff037210 */ /* 0x000fd200007fe4ff */
[----:B------:R-:W-:Y:S05]  /*d1e0*/  WARPSYNC.COLLECTIVE R15, `(.L_x_129) ;  /* 0x000000000f087348 */ /* 0x000fea0003c00000 */
[----:B------:R0:W1:Y:S02]  /*d1f0*/  SHFL.IDX P6, R14, R13, R12, R11 ;  /* 0x0000000c0d0e7389 */ /* 0x00006400000c000b */
[----:B01----:R-:W-:Y:S01]  /*d200*/  ENDCOLLECTIVE ;  /* 0x000000000000791b */ /* 0x003fe20003800000 */
.L_x_129:
[----:B------:R-:W-:Y:S01]  /*d210*/  @!PT LDS RZ, [RZ] ;  /* 0x00000000fffff984 */ /* 0x000fe20000000800 */
[----:B------:R-:W-:Y:S01]  /*d220*/  @!PT LDS RZ, [RZ] ;  /* 0x00000000fffff984 */ /* 0x000fe20000000800 */
[----:B------:R-:W-:Y:S01]  /*d230*/  @!PT LDS RZ, [RZ] ;  /* 0x00000000fffff984 */ /* 0x000fe20000000800 */
[----:B------:R-:W-:Y:S04]  /*d240*/  LDGSTS.E.BYPASS.LTC128B.128 [R19+0x19400], desc[UR38][R2.64], !P3 ;  /* 0x1940000002137fae */ /* 0x000fe8000d901d66 */
[----:B------:R-:W-:Y:S04]  /*d250*/  LDGSTS.E.BYPASS.LTC128B.128 [R19+0x1c400], desc[UR38][R2.64+0x80], !P2 ;  /* 0x1c40008002137fae */ /* 0x000fe8000d101d66 */
[----:B------:R0:W-:Y:S01]  /*d260*/  LDGSTS.E.BYPASS.LTC128B.128 [R19+0x1f400], desc[UR38][R2.64+0x100], !P1 ;  /* 0x1f40010002137fae */ /* 0x0001e2000c901d66 */
[----:B------:R-:W-:Y:S01]  /*d270*/  MOV R13, R18 ;  /* 0x00000012000d7202 */ /* 0x000fe20000000f00 */
[----:B0-----:R-:W-:-:S07]  /*d280*/  IMAD.MOV.U32 R3, RZ, RZ, R14 ;  /* 0x000000ffff037224 */ /* 0x001fce00078e000e */
[----:B------:R-:W-:Y:S05]  /*d290*/  WARPSYNC.COLLECTIVE R15, `(.L_x_130) ;  /* 0x000000000f087348 */ /* 0x000fea0003c00000 */
[----:B------:R0:W1:Y:S02]  /*d2a0*/  SHFL.IDX P6, R14, R13, R12, R11 ;  /* 0x0000000c0d0e7389 */ /* 0x00006400000c000b */
[----:B01----:R-:W-:Y:S01]  /*d2b0*/  ENDCOLLECTIVE ;  /* 0x000000000000791b */ /* 0x003fe20003800000 */
.L_x_130:
[----:B------:R-:W-:Y:S01]  /*d2c0*/  MOV R13, R20 ;  /* 0x00000014000d7202 */ /* 0x000fe20000000f00 */
[----:B------:R-:W-:Y:S01]  /*d2d0*/  IMAD.MOV.U32 R12, RZ, RZ, 0x4 ;  /* 0x00000004ff0c7424 */ /* 0x000fe200078e00ff */
[----:B------:R-:W-:-:S13]  /*d2e0*/  IADD3 R2, P0, R14, R35, RZ ;  /* 0x000000230e027210 */ /* 0x000fda0007f1e0ff */
[----:B------:R-:W-:Y:S05]  /*d2f0*/  WARPSYNC.COLLECTIVE R15, `(.L_x_131) ;  /* 0x000000000f087348 */ /* 0x000fea0003c00000 */
[----:B------:R0:W1:Y:S02]  /*d300*/  SHFL.IDX P6, R14, R13, R12, R11 ;  /* 0x0000000c0d0e7389 */ /* 0x00006400000c000b */
[----:B01----:R-:W-:Y:S01]  /*d310*/  ENDCOLLECTIVE ;  /* 0x000000000000791b */ /* 0x003fe20003800000 */
.L_x_131:
        /* <DEDUP_REMOVED lines=12> */
.L_x_132:
[----:B------:R-:W-:Y:S02]  /*d3e0*/  MOV R13, R20 ;  /* 0x00000014000d7202 */ /* 0x000fe40000000f00 */
[----:B------:R-:W-:-:S04]  /*d3f0*/  MOV R12, R14 ;  /* 0x0000000e000c7202 */ /* 0x000fc80000000f00 */
[----:B------:R-:W-:Y:S01]  /*d400*/  IADD3 R2, P0, R12, R35, RZ ;  /* 0x000000230c027210 */ /* 0x000fe20007f1e0ff */
[----:B------:R-:W-:-:S04]  /*d410*/  IMAD.MOV.U32 R12, RZ, RZ, 0x5 ;  /* 0x00000005ff0c7424 */ /* 0x000fc800078e00ff */
[----:B------:R-:W-:-:S08]  /*d420*/  IMAD.X R3, RZ, RZ, R4, P0 ;  /* 0x000000ffff037224 */ /* 0x000fd000000e0604 */
[----:B------:R-:W-:Y:S05]  /*d430*/  WARPSYNC.COLLECTIVE R15, `(.L_x_133) ;  /* 0x000000000f087348 */ /* 0x000fea0003c00000 */
[----:B------:R0:W1:Y:S02]  /*d440*/  SHFL.IDX P6, R14, R13, R12, R11 ;  /* 0x0000000c0d0e7389 */ /* 0x00006400000c000b */
[----:B01----:R-:W-:Y:S01]  /*d450*/  ENDCOLLECTIVE ;  /* 0x000000000000791b */ /* 0x003fe20003800000 */
.L_x_133:
[----:B------:R-:W-:Y:S01]  /*d460*/  @!PT LDS RZ, [RZ] ;  /* 0x00000000fffff984 */ /* 0x000fe20000000800 */
[----:B------:R-:W-:Y:S01]  /*d470*/  @!PT LDS RZ, [RZ] ;  /* 0x00000000fffff984 */ /* 0x000fe20000000800 */
[----:B------:R-:W-:Y:S01]  /*d480*/  @!PT LDS RZ, [RZ] ;  /* 0x00000000fffff984 */ /* 0x000fe20000000800 */
[----:B------:R0:W-:Y:S04]  /*d490*/  LDGSTS.E.BYPASS.LTC128B.128 [R19+0x1a400], desc[UR38][R2.64], !P3 ;  /* 0x1a40000002137fae */ /* 0x0001e8000d901d66 */
[----:B------:R0:W-:Y:S04]  /*d4a0*/  LDGSTS.E.BYPASS.LTC128B.128 [R19+0x1d400], desc[UR38][R2.64+0x80], !P2 ;  /* 0x1d40008002137fae */ /* 0x0001e8000d101d66 */
[----:B------:R0:W-:Y:S01]  /*d4b0*/  LDGSTS.E.BYPASS.LTC128B.128 [R19+0x20400], desc[UR38][R2.64+0x100], !P1 ;  /* 0x2040010002137fae */ /* 0x0001e2000c901d66 */
[----:B------:R-:W-:Y:S01]  /*d4c0*/  IMAD.MOV.U32 R13, RZ, RZ, R18 ;  /* 0x000000ffff0d7224 */ /* 0x000fe200078e0012 */
[----:B------:R-:W-:-:S07]  /*d4d0*/  MOV R20, R14 ;  /* 0x0000000e00147202 */ /* 0x000fce0000000f00 */
[----:B0-----:R-:W-:Y:S05]  /*d4e0*/  WARPSYNC.COLLECTIVE R15, `(.L_x_134) ;  /* 0x000000000f087348 */ /* 0x001fea0003c00000 */
[----:B------:R1:W2:Y:S02]  /*d4f0*/  SHFL.IDX P6, R14, R13, R12, R11 ;  /* 0x0000000c0d0e7389 */ /* 0x0002a400000c000b */
[----:B012---:R-:W-:Y:S01]  /*d500*/  ENDCOLLECTIVE ;  /* 0x000000000000791b */ /* 0x007fe20003800000 */
.L_x_134:
[----:B------:R-:W-:Y:S05]  /*d510*/  BRA `(.L_x_135) ;  /* 0xffffffd000c07947 */ /* 0x000fea000383ffff */
.L_x_64:
[----:B0-----:R0:W2:Y:S02]  /*d520*/  SYNCS.PHASECHK.TRANS64.TRYWAIT P0, [R4+URZ+0x2a860], R3 ;  /* 0x02a86003040075a7 */ /* 0x0010a4000800017f */
[----:B--2---:R-:W-:Y:S05]  /*d530*/  @!P0 NANOSLEEP.SYNCS 0x989680 ;  /* 0x009896800000895d */ /* 0x004fea0003900000 */
[----:B------:R-:W2:Y:S02]  /*d540*/  @!P0 SYNCS.PHASECHK.TRANS64 P0, [R4+URZ+0x2a860], R3 ;  /* 0x02a86003040085a7 */ /* 0x000ea4000800007f */
[----:B--2---:R-:W-:Y:S05]  /*d550*/  @!P0 BRA `(.L_x_64) ;  /* 0xfffffffc00f08947 */ /* 0x004fea000383ffff */
[----:B------:R-:W-:Y:S05]  /*d560*/  BRA `(.L_x_136) ;  /* 0xffffffd4001c7947 */ /* 0x000fea000383ffff */
.L_x_65:
[----:B------:R-:W-:Y:S01]  /*d570*/  BSSY B1, `(.L_x_137) ;  /* 0x0000008000017945 */ /* 0x000fe20003800000 */
[----:B------:R-:W-:Y:S01]  /*d580*/  MOV R13, R17 ;  /* 0x00000011000d7202 */ /* 0x000fe20000000f00 */
[----:B------:R-:W-:Y:S01]  /*d590*/  IMAD.MOV.U32 R12, RZ, RZ, RZ ;  /* 0x000000ffff0c7224 */ /* 0x000fe200078e00ff */
[----:B------:R-:W-:Y:S01]  /*d5a0*/  MOV R11, 0x181f ;  /* 0x0000181f000b7802 */ /* 0x000fe20000000f00 */
[----:B------:R-:W-:-:S07]  /*d5b0*/  IMAD.MOV.U32 R15, RZ, RZ, -0x1 ;  /* 0xffffffffff0f7424 */ /* 0x000fce00078e00ff */
[----:B01----:R-:W-:Y:S05]  /*d5c0*/  WARPSYNC.COLLECTIVE R15, `(.L_x_138) ;  /* 0x000000000f087348 */ /* 0x003fea0003c00000 */
[----:B------:R2:W3:Y:S02]  /*d5d0*/  SHFL.IDX P6, R14, R13, R12, R11 ;  /* 0x0000000c0d0e7389 */ /* 0x0004e400000c000b */
[----:B0123--:R-:W-:Y:S01]  /*d5e0*/  ENDCOLLECTIVE ;  /* 0x000000000000791b */ /* 0x00ffe20003800000 */
.L_x_138:
[----:B------:R-:W-:Y:S05]  /*d5f0*/  BSYNC B1 ;  /* 0x0000000000017941 */ /* 0x000fea0003800000 */
.L_x_137:
        /* <DEDUP_REMOVED lines=9> */
.L_x_139:
[----:B------:R-:W-:Y:S01]  /*d690*/  MOV R13, R17 ;  /* 0x00000011000d7202 */ /* 0x000fe20000000f00 */
[----:B------:R-:W-:Y:S01]  /*d6a0*/  IMAD.MOV.U32 R12, RZ, RZ, 0x1 ;  /* 0x00000001ff0c7424 */ /* 0x000fe200078e00ff */
[----:B------:R-:W-:-:S13]  /*d6b0*/  IADD3 R2, P1, R14, R35, RZ ;  /* 0x000000230e027210 */ /* 0x000fda0007f3e0ff */
[----:B------:R-:W-:Y:S05]  /*d6c0*/  WARPSYNC.COLLECTIVE R15, `(.L_x_140) ;  /* 0x000000000f087348 */ /* 0x000fea0003c00000 */
[----:B------:R0:W1:Y:S02]  /*d6d0*/  SHFL.IDX P6, R14, R13, R12, R11 ;  /* 0x0000000c0d0e7389 */ /* 0x00006400000c000b */
[----:B01----:R-:W-:Y:S01]  /*d6e0*/  ENDCOLLECTIVE ;  /* 0x000000000000791b */ /* 0x003fe20003800000 */
.L_x_140:
[----:B------:R-:W-:Y:S01]  /*d6f0*/  IMAD.X R3, RZ, RZ, R3, P1 ;  /* 0x000000ffff037224 */ /* 0x000fe200008e0603 */
[----:B------:R-:W-:-:S04]  /*d700*/  LOP3.LUT P1, RZ, R29, 0x1, RZ, 0xc0, !PT ;  /* 0x000000011dff7812 */ /* 0x000fc8000782c0ff */
[----:B------:R-:W-:Y:S01]  /*d710*/  ISETP.LT.OR P2, PT, R0, 0x1, !P1 ;  /* 0x000000010000780c */ /* 0x000fe20004f41670 */
[----:B------:R-:W-:-:S12]  /*d720*/  IMAD.MOV.U32 R13, RZ, RZ, R16 ;  /* 0x000000ffff0d7224 */ /* 0x000fd800078e0010 */
[----:B------:R-:W-:Y:S01]  /*d730*/  @!PT LDS RZ, [RZ] ;  /* 0x00000000fffff984 */ /* 0x000fe20000000800 */
[----:B------:R-:W-:Y:S01]  /*d740*/  @!PT LDS RZ, [RZ] ;  /* 0x00000000fffff984 */ /* 0x000fe20000000800 */
[----:B------:R-:W-:Y:S01]  /*d750*/  @!PT LDS RZ, [RZ] ;  /* 0x00000000fffff984 */ /* 0x000fe20000000800 */
[----:B------:R0:W-:Y:S01]  /*d760*/  LDGSTS.E.BYPASS.LTC128B.128 [R5+0x400], desc[UR38][R2.64], !P2 ;  /* 0x0040000002057fae */ /* 0x0001e2000d101d66 */
[----:B------:R-:W-:Y:S02]  /*d770*/  ISETP.LT.OR P2, PT, R0, 0x1, !P0 ;  /* 0x000000010000780c */ /* 0x000fe40004741670 */
[----:B------:R-:W-:-:S11]  /*d780*/  MOV R8, R14 ;  /* 0x0000000e00087202 */ /* 0x000fd60000000f00 */
[----:B0-----:R-:W-:Y:S05]  /*d790*/  WARPSYNC.COLLECTIVE R15, `(.L_x_141) ;  /* 0x000000000f087348 */ /* 0x001fea0003c00000 */
[----:B------:R1:W2:Y:S02]  /*d7a0*/  SHFL.IDX P6, R14, R13, R12, R11 ;  /* 0x0000000c0d0e7389 */ /* 0x0002a400000c000b */
[----:B012---:R-:W-:Y:S01]  /*d7b0*/  ENDCOLLECTIVE ;  /* 0x000000000000791b */ /* 0x007fe20003800000 */
.L_x_141:
[----:B------:R-:W-:Y:S01]  /*d7c0*/  @!PT LDS RZ, [RZ] ;  /* 0x00000000fffff984 */ /* 0x000fe20000000800 */
[----:B------:R-:W-:Y:S01]  /*d7d0*/  @!PT LDS RZ, [RZ] ;  /* 0x00000000fffff984 */ /* 0x000fe20000000800 */
[----:B------:R-:W-:Y:S01]  /*d7e0*/  @!PT LDS RZ, [RZ] ;  /* 0x00000000fffff984 */ /* 0x000fe20000000800 */
[----:B------:R0:W-:Y:S01]  /*d7f0*/  LDGSTS.E.BYPASS.LTC128B.128 [R5+0x3400], desc[UR38][R2.64+0x80], !P2 ;  /* 0x0340008002057fae */ /* 0x0001e2000d101d66 */
[----:B------:R-:W-:Y:S01]  /*d800*/  IMAD.MOV.U32 R13, RZ, RZ, R17 ;  /* 0x000000ffff0d7224 */ /* 0x000fe200078e0011 */
[----:B------:R-:W-:Y:S02]  /*d810*/  MOV R12, 0x2 ;  /* 0x00000002000c7802 */ /* 0x000fe40000000f00 */
[----:B0-----:R-:W-:-:S13]  /*d820*/  IADD3 R2, P2, R14, R35, RZ ;  /* 0x000000230e027210 */ /* 0x001fda0007f5e0ff */
[----:B------:R-:W-:Y:S05]  /*d830*/  WARPSYNC.COLLECTIVE R15, `(.L_x_142) ;  /* 0x000000000f087348 */ /* 0x000fea0003c00000 */
[----:B------:R0:W1:Y:S02]  /*d840*/  SHFL.IDX P6, R14, R13, R12, R11 ;  /* 0x0000000c0d0e7389 */ /* 0x00006400000c000b */
[----:B01----:R-:W-:Y:S01]  /*d850*/  ENDCOLLECTIVE ;  /* 0x000000000000791b */ /* 0x003fe20003800000 */
.L_x_142:
[----:B------:R-:W-:Y:S02]  /*d860*/  IADD3.X R3, RZ, R8, RZ, P2, !PT ;  /* 0x00000008ff037210 */ /* 0x000fe400017fe4ff */
[----:B------:R-:W-:Y:S02]  /*d870*/  ISETP.LT.OR P2, PT, R0, 0x11, !P1 ;  /* 0x000000110000780c */ /* 0x000fe40004f41670 */
[----:B------:R-:W-:-:S11]  /*d880*/  MOV R13, R16 ;  /* 0x00000010000d7202 */ /* 0x000fd60000000f00 */
[----:B------:R-:W-:Y:S01]  /*d890*/  @!PT LDS RZ, [RZ] ;  /* 0x00000000fffff984 */ /* 0x000fe20000000800 */
[----:B------:R-:W-:Y:S01]  /*d8a0*/  @!PT LDS RZ, [RZ] ;  /* 0x00000000fffff984 */ /* 0x000fe20000000800 */
[----:B------:R-:W-:Y:S01]  /*d8b0*/  @!PT LDS RZ, [RZ] ;  /* 0x00000000fffff984 */ /* 0x000fe20000000800 */
[----:B------:R0:W-:Y:S01]  /*d8c0*/  LDGSTS.E.BYPASS.LTC128B.128 [R5+0xc00], desc[UR38][R2.64], !P2 ;  /* 0x00c0000002057fae */ /* 0x0001e2000d101d66 */
[----:B------:R-:W-:Y:S01]  /*d8d0*/  ISETP.LT.OR P2, PT, R0, 0x11, !P0 ;  /* 0x000000110000780c */ /* 0x000fe20004741670 */
[----:B------:R-:W-:-:S12]  /*d8e0*/  IMAD.MOV.U32 R8, RZ, RZ, R14 ;  /* 0x000000ffff087224 */ /* 0x000fd800078e000e */
[----:B0-----:R-:W-:Y:S05]  /*d8f0*/  WARPSYNC.COLLECTIVE R15, `(.L_x_143) ;  /* 0x000000000f087348 */ /* 0x001fea0003c00000 */
[----:B------:R1:W2:Y:S02]  /*d900*/  SHFL.IDX P6, R14, R13, R12, R11 ;  /* 0x0000000c0d0e7389 */ /* 0x0002a400000c000b */
[----:B012---:R-:W-:Y:S01]  /*d910*/  ENDCOLLECTIVE ;  /* 0x000000000000791b */ /* 0x007fe20003800000 */
.L_x_143:
[----:B------:R-:W-:Y:S01]  /*d920*/  @!PT LDS RZ, [RZ] ;  /* 0x00000000fffff984 */ /* 0x000fe20000000800 */
[----:B------:R-:W-:Y:S01]  /*d930*/  @!PT LDS RZ, [RZ] ;  /* 0x00000000fffff984 */ /* 0x000fe20000000800 */
[----:B------:R-:W-:Y:S01]  /*d940*/  @!PT LDS RZ, [RZ] ;  /* 0x00000000fffff984 */ /* 0x000fe20000000800 */
[----:B------:R0:W-:Y:S01]  /*d950*/  LDGSTS.E.BYPASS.LTC128B.128 [R5+0x3c00], desc[UR38][R2.64+0x80], !P2 ;  /* 0x03c0008002057fae */ /* 0x0001e2000d101d66 */
[----:B------:R-:W-:Y:S01]  /*d960*/  MOV R13, R17 ;  /* 0x00000011000d7202 */ /* 0x000fe20000000f00 */
[----:B------:R-:W-:Y:S01]  /*d970*/  IMAD.MOV.U32 R12, RZ, RZ, 0x3 ;  /* 0x00000003ff0c7424 */ /* 0x000fe200078e00ff */
[----:B0-----:R-:W-:-:S13]  /*d980*/  IADD3 R2, P2, R14, R35, RZ ;  /* 0x000000230e027210 */ /* 0x001fda0007f5e0ff */
[----:B------:R-:W-:Y:S05]  /*d990*/  WARPSYNC.COLLECTIVE R15, `(.L_x_144) ;  /* 0x000000000f087348 */ /* 0x000fea0003c00000 */
[----:B------:R0:W1:Y:S02]  /*d9a0*/  SHFL.IDX P6, R14, R13, R12, R11 ;  /* 0x0000000c0d0e7389 */ /* 0x00006400000c000b */
[----:B01----:R-:W-:Y:S01]  /*d9b0*/  ENDCOLLECTIVE ;  /* 0x000000000000791b */ /* 0x003fe20003800000 */
.L_x_144:
[----:B------:R-:W-:Y:S01]  /*d9c0*/  IMAD.X R3, RZ, RZ, R8, P2 ;  /* 0x000000ffff037224 */ /* 0x000fe200010e0608 */
        /* <DEDUP_REMOVED lines=11> */
.L_x_145:
        /* <DEDUP_REMOVED lines=10> */
.L_x_146:
        /* <DEDUP_REMOVED lines=12> */
.L_x_147:
        /* <DEDUP_REMOVED lines=10> */
.L_x_148:
        /* <DEDUP_REMOVED lines=12> */
.L_x_149:
[----:B------:R-:W-:Y:S01]  /*dd40*/  @!PT LDS RZ, [RZ] ;  /* 0x00000000fffff984 */ /* 0x000fe20000000800 */
[----:B------:R-:W-:Y:S01]  /*dd50*/  @!PT LDS RZ, [RZ] ;  /* 0x00000000fffff984 */ /* 0x000fe20000000800 */
[----:B------:R-:W-:Y:S01]  /*dd60*/  @!PT LDS RZ, [RZ] ;  /* 0x00000000fffff984 */ /* 0x000fe20000000800 */
[----:B------:R1:W-:Y:S01]  /*dd70*/  LDGSTS.E.BYPASS.LTC128B.128 [R5+0x5400], desc[UR38][R2.64+0x80], !P2 ;  /* 0x0540008002057fae */ /* 0x0003e2000d101d66 */
[----:B------:R-:W-:Y:S05]  /*dd80*/  BRA `(.L_x_150) ;  /* 0xffffffcc00d87947 */ /* 0x000fea000383ffff */
.L_x_71:
[----:B0-----:R0:W1:Y:S02]  /*dd90*/  SYNCS.PHASECHK.TRANS64.TRYWAIT P0, [R0+URZ+0x2a860], R3 ;  /* 0x02a86003000075a7 */ /* 0x001064000800017f */
[----:B-1----:R-:W-:Y:S05]  /*dda0*/  @!P0 NANOSLEEP.SYNCS 0x989680 ;  /* 0x009896800000895d */ /* 0x002fea0003900000 */
[----:B------:R-:W1:Y:S02]  /*ddb0*/  @!P0 SYNCS.PHASECHK.TRANS64 P0, [R0+URZ+0x2a860], R3 ;  /* 0x02a86003000085a7 */ /* 0x000e64000800007f */
[----:B-1----:R-:W-:Y:S05]  /*ddc0*/  @!P0 BRA `(.L_x_71) ;  /* 0xfffffffc00f08947 */ /* 0x002fea000383ffff */
[----:B------:R-:W-:Y:S05]  /*ddd0*/  BRA `(.L_x_151) ;  /* 0xffffffd000c07947 */ /* 0x000fea000383ffff */
.L_x_72:
[----:B------:R-:W-:Y:S01]  /*dde0*/  BSSY B0, `(.L_x_152) ;  /* 0x0000008000007945 */ /* 0x000fe20003800000 */
[----:B------:R-:W-:Y:S01]  /*ddf0*/  MOV R13, R17 ;  /* 0x00000011000d7202 */ /* 0x000fe20000000f00 */
[----:B------:R-:W-:Y:S01]  /*de00*/  IMAD.MOV.U32 R12, RZ, RZ, RZ ;  /* 0x000000ffff0c7224 */ /* 0x000fe200078e00ff */
[----:B------:R-:W-:Y:S01]  /*de10*/  MOV R11, 0x181f ;  /* 0x0000181f000b7802 */ /* 0x000fe20000000f00 */
[----:B------:R-:W-:-:S07]  /*de20*/  IMAD.MOV.U32 R15, RZ, RZ, -0x1 ;  /* 0xffffffffff0f7424 */ /* 0x000fce00078e00ff */
[----:B0-----:R-:W-:Y:S05]  /*de30*/  WARPSYNC.COLLECTIVE R15, `(.L_x_153) ;  /* 0x000000000f087348 */ /* 0x001fea0003c00000 */
[----:B------:R1:W2:Y:S02]  /*de40*/  SHFL.IDX P6, R14, R13, R12, R11 ;  /* 0x0000000c0d0e7389 */ /* 0x0002a400000c000b */
[----:B012---:R-:W-:Y:S01]  /*de50*/  ENDCOLLECTIVE ;  /* 0x000000000000791b */ /* 0x007fe20003800000 */
.L_x_153:
[----:B------:R-:W-:Y:S05]  /*de60*/  BSYNC B0 ;  /* 0x0000000000007941 */ /* 0x000fea0003800000 */
.L_x_152:
[----:B------:R-:W-:Y:S01]  /*de70*/  IMAD.MOV.U32 R13, RZ, RZ, R16 ;  /* 0x000000ffff0d7224 */ /* 0x000fe200078e0010 */
[----:B------:R-:W-:Y:S01]  /*de80*/  MOV R12, RZ ;  /* 0x000000ff000c7202 */ /* 0x000fe20000000f00 */
[----:B------:R-:W-:Y:S01]  /*de90*/  IMAD.MOV.U32 R11, RZ, RZ, 0x181f ;  /* 0x0000181fff0b7424 */ /* 0x000fe200078e00ff */
[----:B------:R-:W-:Y:S02]  /*dea0*/  MOV R15, 0xffffffff ;  /* 0xffffffff000f7802 */ /* 0x000fe40000000f00 */
[----:B------:R-:W-:Y:S02]  /*deb0*/  MOV R3, R14 ;  /* 0x0000000e00037202 */ /* 0x000fe40000000f00 */
[----:B------:R-:W-:-:S07]  /*dec0*/  LOP3.LUT R4, R29, 0x1, RZ, 0xc0, !PT ;  /* 0x000000011d047812 */ /* 0x000fce00078ec0ff */
[----:B------:R-:W-:Y:S05]  /*ded0*/  WARPSYNC.COLLECTIVE R15, `(.L_x_154) ;  /* 0x000000000f087348 */ /* 0x000fea0003c00000 */
[----:B------:R0:W1:Y:S02]  /*dee0*/  SHFL.IDX P6, R14, R13, R12, R11 ;  /* 0x0000000c0d0e7389 */ /* 0x00006400000c000b */
[----:B01----:R-:W-:Y:S01]  /*def0*/  ENDCOLLECTIVE ;  /* 0x000000000000791b */ /* 0x003fe20003800000 */
.L_x_154:
[----:B------:R-:W-:Y:S02]  /*df00*/  LOP3.LUT P0, RZ, R29, 0x2, RZ, 0xc0, !PT ;  /* 0x000000021dff7812 */ /* 0x000fe4000780c0ff */
[----:B------:R-:W-:Y:S02]  /*df10*/  ISETP.NE.U32.AND P1, PT, R4, 0x1, PT ;  /* 0x000000010400780c */ /* 0x000fe40003f25070 */
[C---:B------:R-:W-:Y:S02]  /*df20*/  ISETP.LT.OR P3, PT, R5.reuse, 0x1, !P0 ;  /* 0x000000010500780c */ /* 0x040fe40004761670 */
[----:B------:R-:W-:Y:S02]  /*df30*/  ISETP.LT.OR P2, PT, R5, 0x1, P1 ;  /* 0x000000010500780c */ /* 0x000fe40000f41670 */
[----:B------:R-:W-:Y:S02]  /*df40*/  LEA R4, R25, UR45, 0x1 ;  /* 0x0000002d19047c11 */ /* 0x000fe4000f8e08ff */
[----:B------:R-:W-:Y:S01]  /*df50*/  MOV R13, R17 ;  /* 0x00000011000d7202 */ /* 0x000fe20000000f00 */
[----:B------:R-:W-:-:S02]  /*df60*/  IMAD.MOV.U32 R12, RZ, RZ, 0x1 ;  /* 0x00000001ff0c7424 */ /* 0x000fc400078e00ff */
[----:B------:R-:W-:-:S07]  /*df70*/  IMAD.MOV.U32 R2, RZ, RZ, R14 ;  /* 0x000000ffff027224 */ /* 0x000fce00078e000e */
[----:B------:R-:W-:Y:S05]  /*df80*/  WARPSYNC.COLLECTIVE R15, `(.L_x_155) ;  /* 0x000000000f087348 */ /* 0x000fea0003c00000 */
[----:B------:R0:W1:Y:S02]  /*df90*/  SHFL.IDX P6, R14, R13, R12, R11 ;  /* 0x0000000c0d0e7389 */ /* 0x00006400000c000b */
[----:B01----:R-:W-:Y:S01]  /*dfa0*/  ENDCOLLECTIVE ;  /* 0x000000000000791b */ /* 0x003fe20003800000 */
.L_x_155:
[----:B------:R-:W-:-:S05]  /*dfb0*/  IMAD.WIDE.U32 R2, R30, 0x2, R2 ;  /* 0x000000021e027825 */ /* 0x000fca00078e0002 */
[----:B------:R-:W-:Y:S01]  /*dfc0*/  @!PT LDS RZ, [RZ] ;  /* 0x00000000fffff984 */ /* 0x000fe20000000800 */
[----:B------:R-:W-:Y:S01]  /*dfd0*/  @!PT LDS RZ, [RZ] ;  /* 0x00000000fffff984 */ /* 0x000fe20000000800 */
[----:B------:R-:W-:Y:S01]  /*dfe0*/  @!PT LDS RZ, [RZ] ;  /* 0x00000000fffff984 */ /* 0x000fe20000000800 */
[----:B------:R0:W-:Y:S01]  /*dff0*/  LDGSTS.E.BYPASS.LTC128B.128 [R4+0x400], desc[UR38][R2.64], !P2 ;  /* 0x0040000002047fae */ /* 0x0001e2000d101d66 */
[----:B------:R-:W-:-:S03]  /*e000*/  ISETP.LT.OR P2, PT, R5, 0x11, P1 ;  /* 0x000000110500780c */ /* 0x000fc60000f41670 */
[----:B------:R0:W-:Y:S01]  /*e010*/  LDGSTS.E.BYPASS.LTC128B.128 [R4+0x3400], desc[UR38][R2.64+0x80], !P3 ;  /* 0x0340008002047fae */ /* 0x0001e2000d901d66 */
[----:B------:R-:W-:Y:S01]  /*e020*/  ISETP.LT.OR P3, PT, R5, 0x11, !P0 ;  /* 0x000000110500780c */ /* 0x000fe20004761670 */
[----:B------:R-:W-:Y:S01]  /*e030*/  IMAD.MOV.U32 R13, RZ, RZ, R16 ;  /* 0x000000ffff0d7224 */ /* 0x000fe200078e0010 */
[----:B------:R-:W-:-:S11]  /*e040*/  MOV R6, R14 ;  /* 0x0000000e00067202 */ /* 0x000fd60000000f00 */
[----:B0-----:R-:W-:Y:S05]  /*e050*/  WARPSYNC.COLLECTIVE R15, `(.L_x_156) ;  /* 0x000000000f087348 */ /* 0x001fea0003c00000 */
[----:B------:R1:W2:Y:S02]  /*e060*/  SHFL.IDX P6, R14, R13, R12, R11 ;  /* 0x0000000c0d0e7389 */ /* 0x0002a400000c000b */
[----:B012---:R-:W-:Y:S01]  /*e070*/  ENDCOLLECTIVE ;  /* 0x000000000000791b */ /* 0x007fe20003800000 */
.L_x_156:
[----:B------:R-:W-:Y:S01]  /*e080*/  IMAD.MOV.U32 R3, RZ, RZ, R6 ;  /* 0x000000ffff037224 */ /* 0x000fe200078e0006 */
[----:B------:R-:W-:Y:S01]  /*e090*/  MOV R13, R17 ;  /* 0x00000011000d7202 */ /* 0x000fe20000000f00 */
[----:B------:R-:W-:Y:S01]  /*e0a0*/  IMAD.MOV.U32 R12, RZ, RZ, 0x2 ;  /* 0x00000002ff0c7424 */ /* 0x000fe200078e00ff */
[----:B------:R-:W-:-:S07]  /*e0b0*/  MOV R2, R14 ;  /* 0x0000000e00027202 */ /* 0x000fce0000000f00 */
[----:B------:R-:W-:Y:S05]  /*e0c0*/  WARPSYNC.COLLECTIVE R15, `(.L_x_157) ;  /* 0x000000000f087348 */ /* 0x000fea0003c00000 */
[----:B------:R0:W1:Y:S02]  /*e0d0*/  SHFL.IDX P6, R14, R13, R12, R11 ;  /* 0x0000000c0d0e7389 */ /* 0x00006400000c000b */
[----:B01----:R-:W-:Y:S01]  /*e0e0*/  ENDCOLLECTIVE ;  /* 0x000000000000791b */ /* 0x003fe20003800000 */
.L_x_157:
        /* <DEDUP_REMOVED lines=13> */
.L_x_158:
[----:B------:R-:W-:Y:S01]  /*e1c0*/  MOV R3, R8 ;  /* 0x0000000800037202 */ /* 0x000fe20000000f00 */
[----:B------:R-:W-:Y:S02]  /*e1d0*/  IMAD.MOV.U32 R8, RZ, RZ, RZ ;  /* 0x000000ffff087224 */ /* 0x000fe400078e00ff */
[----:B------:R-:W-:Y:S01]  /*e1e0*/  IMAD.MOV.U32 R13, RZ, RZ, R17 ;  /* 0x000000ffff0d7224 */ /* 0x000fe200078e0011 */
[----:B------:R-:W-:Y:S02]  /*e1f0*/  MOV R12, 0x3 ;  /* 0x00000003000c7802 */ /* 0x000fe40000000f00 */
[----:B------:R-:W-:-:S07]  /*e200*/  MOV R9, R14 ;  /* 0x0000000e00097202 */ /* 0x000fce0000000f00 */
[----:B------:R-:W-:Y:S05]  /*e210*/  WARPSYNC.COLLECTIVE R15, `(.L_x_159) ;  /* 0x000000000f087348 */ /* 0x000fea0003c00000 */
[----:B------:R0:W1:Y:S02]  /*e220*/  SHFL.IDX P6, R14, R13, R12, R11 ;  /* 0x0000000c0d0e7389 */ /* 0x00006400000c000b */
[----:B01----:R-:W-:Y:S01]  /*e230*/  ENDCOLLECTIVE ;  /* 0x000000000000791b */ /* 0x003fe20003800000 */
.L_x_159:
[----:B------:R-:W-:-:S04]  /*e240*/  IMAD.MOV.U32 R2, RZ, RZ, R9 ;  /* 0x000000ffff027224 */ /* 0x000fc800078e0009 */
[----:B------:R-:W-:-:S05]  /*e250*/  IMAD.WIDE.U32 R2, R30, 0x2, R2 ;  /* 0x000000021e027825 */ /* 0x000fca00078e0002 */
[----:B------:R-:W-:Y:S01]  /*e260*/  @!PT LDS RZ, [RZ] ;  /* 0x00000000fffff984 */ /* 0x000fe20000000800 */
[----:B------:R-:W-:Y:S01]  /*e270*/  @!PT LDS RZ, [RZ] ;  /* 0x00000000fffff984 */ /* 0x000fe20000000800 */
[----:B------:R-:W-:Y:S01]  /*e280*/  @!PT LDS RZ, [RZ] ;  /* 0x00000000fffff984 */ /* 0x000fe20000000800 */
[----:B------:R0:W-:Y:S01]  /*e290*/  LDGSTS.E.BYPASS.LTC128B.128 [R4+0x1400], desc[UR38][R2.64], !P2 ;  /* 0x0140000002047fae */ /* 0x0001e2000d101d66 */
[C---:B------:R-:W-:Y:S02]  /*e2a0*/  ISETP.LT.OR P2, PT, R5.reuse, 0x31, P1 ;  /* 0x000000310500780c */ /* 0x040fe40000f41670 */
[----:B------:R-:W-:Y:S01]  /*e2b0*/  MOV R13, R16 ;  /* 0x00000010000d7202 */ /* 0x000fe20000000f00 */
[----:B------:R0:W-:Y:S01]  /*e2c0*/  LDGSTS.E.BYPASS.LTC128B.128 [R4+0x4400], desc[UR38][R2.64+0x80], !P3 ;  /* 0x0440008002047fae */ /* 0x0001e2000d901d66 */
[----:B------:R-:W-:Y:S01]  /*e2d0*/  ISETP.LT.OR P3, PT, R5, 0x31, !P0 ;  /* 0x000000310500780c */ /* 0x000fe20004761670 */
[----:B------:R-:W-:-:S12]  /*e2e0*/  IMAD.MOV.U32 R10, RZ, RZ, R14 ;  /* 0x000000ffff0a7224 */ /* 0x000fd800078e000e */
[----:B0-----:R-:W-:Y:S05]  /*e2f0*/  WARPSYNC.COLLECTIVE R15, `(.L_x_160) ;  /* 0x000000000f087348 */ /* 0x001fea0003c00000 */
[----:B------:R1:W2:Y:S02]  /*e300*/  SHFL.IDX P6, R14, R13, R12, R11 ;  /* 0x0000000c0d0e7389 */ /* 0x0002a400000c000b */
[----:B012---:R-:W-:Y:S01]  /*e310*/  ENDCOLLECTIVE ;  /* 0x000000000000791b */ /* 0x007fe20003800000 */
.L_x_160:
[----:B------:R-:W-:Y:S01]  /*e320*/  IMAD.MOV.U32 R3, RZ, RZ, R10 ;  /* 0x000000ffff037224 */ /* 0x000fe200078e000a */
[----:B------:R-:W-:Y:S01]  /*e330*/  MOV R13, R17 ;  /* 0x00000011000d7202 */ /* 0x000fe20000000f00 */
[----:B------:R-:W-:Y:S02]  /*e340*/  IMAD.MOV.U32 R12, RZ, RZ, 0x4 ;  /* 0x00000004ff0c7424 */ /* 0x000fe400078e00ff */
[----:B------:R-:W-:-:S07]  /*e350*/  IMAD.MOV.U32 R19, RZ, RZ, R14 ;  /* 0x000000ffff137224 */ /* 0x000fce00078e000e */
[----:B------:R-:W-:Y:S05]  /*e360*/  WARPSYNC.COLLECTIVE R15, `(.L_x_161) ;  /* 0x000000000f087348 */ /* 0x000fea0003c00000 */
[----:B------:R0:W1:Y:S02]  /*e370*/  SHFL.IDX P6, R14, R13, R12, R11 ;  /* 0x0000000c0d0e7389 */ /* 0x00006400000c000b */
[----:B01----:R-:W-:Y:S01]  /*e380*/  ENDCOLLECTIVE ;  /* 0x000000000000791b */ /* 0x003fe20003800000 */
.L_x_161:
[----:B------:R-:W-:-:S05]  /*e390*/  MOV R2, R19 ;  /* 0x0000001300027202 */ /* 0x000fca0000000f00 */
[----:B------:R-:W-:-:S05]  /*e3a0*/  IMAD.WIDE.U32 R2, R30, 0x2, R2 ;  /* 0x000000021e027825 */ /* 0x000fca00078e0002 */
[----:B------:R-:W-:Y:S01]  /*e3b0*/  @!PT LDS RZ, [RZ] ;  /* 0x00000000fffff984 */ /* 0x000fe20000000800 */
[----:B------:R-:W-:Y:S01]  /*e3c0*/  @!PT LDS RZ, [RZ] ;  /* 0x00000000fffff984 */ /* 0x000fe20000000800 */
[----:B------:R-:W-:Y:S01]  /*e3d0*/  @!PT LDS RZ, [RZ] ;  /* 0x00000000fffff984 */ /* 0x000fe20000000800 */
[----:B------:R0:W-:Y:S01]  /*e3e0*/  LDGSTS.E.BYPASS.LTC128B.128 [R4+0x1c00], desc[UR38][R2.64], !P2 ;  /* 0x01c0000002047fae */ /* 0x0001e2000d101d66 */
[----:B------:R-:W-:Y:S01]  /*e3f0*/  IMAD.MOV.U32 R13, RZ, RZ, R16 ;  /* 0x000000ffff0d7224 */ /* 0x000fe200078e0010 */
[C---:B------:R-:W-:Y:S02]  /*e400*/  ISETP.LT.OR P2, PT, R5.reuse, 0x41, P1 ;  /* 0x000000410500780c */ /* 0x040fe40000f41670 */
[----:B------:R0:W-:Y:S01]  /*e410*/  LDGSTS.E.BYPASS.LTC128B.128 [R4+0x4c00], desc[UR38][R2.64+0x80], !P3 ;  /* 0x04c0008002047fae */ /* 0x0001e2000d901d66 */
[----:B------:R-:W-:Y:S02]  /*e420*/  ISETP.LT.OR P3, PT, R5, 0x41, !P0 ;  /* 0x000000410500780c */ /* 0x000fe40004761670 */
[----:B------:R-:W-:-:S11]  /*e430*/  MOV R18, R14 ;  /* 0x0000000e00127202 */ /* 0x000fd60000000f00 */
[----:B0-----:R-:W-:Y:S05]  /*e440*/  WARPSYNC.COLLECTIVE R15, `(.L_x_162) ;  /* 0x000000000f087348 */ /* 0x001fea0003c00000 */
[----:B------:R1:W2:Y:S02]  /*e450*/  SHFL.IDX P6, R14, R13, R12, R11 ;  /* 0x0000000c0d0e7389 */ /* 0x0002a400000c000b */
[----:B012---:R-:W-:Y:S01]  /*e460*/  ENDCOLLECTIVE ;  /* 0x000000000000791b */ /* 0x007fe20003800000 */
.L_x_162:
[----:B------:R-:W-:Y:S01]  /*e470*/  MOV R3, R18 ;  /* 0x0000001200037202 */ /* 0x000fe20000000f00 */
[----:B------:R-:W-:Y:S01]  /*e480*/  IMAD.MOV.U32 R13, RZ, RZ, R17 ;  /* 0x000000ffff0d7224 */ /* 0x000fe200078e0011 */
[----:B------:R-:W-:Y:S02]  /*e490*/  MOV R12, 0x5 ;  /* 0x00000005000c7802 */ /* 0x000fe40000000f00 */
[----:B------:R-:W-:-:S07]  /*e4a0*/  MOV R23, R14 ;  /* 0x0000000e00177202 */ /* 0x000fce0000000f00 */
[----:B------:R-:W-:Y:S05]  /*e4b0*/  WARPSYNC.COLLECTIVE R15, `(.L_x_163) ;  /* 0x000000000f087348 */ /* 0x000fea0003c00000 */
[----:B------:R0:W1:Y:S02]  /*e4c0*/  SHFL.IDX P6, R14, R13, R12, R11 ;  /* 0x0000000c0d0e7389 */ /* 0x00006400000c000b */
[----:B01----:R-:W-:Y:S01]  /*e4d0*/  ENDCOLLECTIVE ;  /* 0x000000000000791b */ /* 0x003fe20003800000 */
.L_x_163:
[----:B------:R-:W-:-:S04]  /*e4e0*/  IMAD.MOV.U32 R2, RZ, RZ, R23 ;  /* 0x000000ffff027224 */ /* 0x000fc800078e0017 */
[----:B------:R-:W-:-:S05]  /*e4f0*/  IMAD.WIDE.U32 R2, R30, 0x2, R2 ;  /* 0x000000021e027825 */ /* 0x000fca00078e0002 */
[----:B------:R-:W-:Y:S01]  /*e500*/  @!PT LDS RZ, [RZ] ;  /* 0x00000000fffff984 */ /* 0x000fe20000000800 */
[----:B------:R-:W-:Y:S01]  /*e510*/  @!PT LDS RZ, [RZ] ;  /* 0x00000000fffff984 */ /* 0x000fe20000000800 */
[----:B------:R-:W-:Y:S01]  /*e520*/  @!PT LDS RZ, [RZ] ;  /* 0x00000000fffff984 */ /* 0x000fe20000000800 */
[----:B------:R0:W-:Y:S01]  /*e530*/  LDGSTS.E.BYPASS.LTC128B.128 [R4+0x2400], desc[UR38][R2.64], !P2 ;  /* 0x0240000002047fae */ /* 0x0001e2000d101d66 */
[----:B------:R-:W-:-:S03]  /*e540*/  MOV R13, R16 ;  /* 0x00000010000d7202 */ /* 0x000fc60000000f00 */
[----:B------:R0:W-:Y:S01]  /*e550*/  LDGSTS.E.BYPASS.LTC128B.128 [R4+0x5400], desc[UR38][R2.64+0x80], !P3 ;  /* 0x0540008002047fae */ /* 0x0001e2000d901d66 */
[----:B------:R-:W-:-:S07]  /*e560*/  IMAD.MOV.U32 R17, RZ, RZ, R14 ;  /* 0x000000ffff117224 */ /* 0x000fce00078e000e */
[----:B0-----:R-:W-:Y:S05]  /*e570*/  WARPSYNC.COLLECTIVE R15, `(.L_x_164) ;  /* 0x000000000f087348 */ /* 0x001fea0003c00000 */
[----:B------:R1:W2:Y:S02]  /*e580*/  SHFL.IDX P6, R14, R13, R12, R11 ;  /* 0x0000000c0d0e7389 */ /* 0x0002a400000c000b */
[----:B012---:R-:W-:Y:S01]  /*e590*/  ENDCOLLECTIVE ;  /* 0x000000000000791b */ /* 0x007fe20003800000 */
.L_x_164:
[----:B------:R-:W-:Y:S05]  /*e5a0*/  BRA `(.L_x_165) ;  /* 0xffffffcc00a07947 */ /* 0x000fea000383ffff */
.L_x_75:
[----:B0-----:R0:W1:Y:S02]  /*e5b0*/  SYNCS.PHASECHK.TRANS64.TRYWAIT P0, [R7+URZ+0x2a820], R8 ;  /* 0x02a82008070075a7 */ /* 0x001064000800017f */
[----:B-1----:R-:W-:Y:S05]  /*e5c0*/  @!P0 NANOSLEEP.SYNCS 0x989680 ;  /* 0x009896800000895d */ /* 0x002fea0003900000 */
[----:B------:R-:W1:Y:S02]  /*e5d0*/  @!P0 SYNCS.PHASECHK.TRANS64 P0, [R7+URZ+0x2a820], R8 ;  /* 0x02a82008070085a7 */ /* 0x000e64000800007f */
[----:B-1----:R-:W-:Y:S05]  /*e5e0*/  @!P0 BRA `(.L_x_75) ;  /* 0xfffffffc00f08947 */ /* 0x002fea000383ffff */
[----:B------:R-:W-:Y:S05]  /*e5f0*/  BRA `(.L_x_166) ;  /* 0xffffffd000147947 */ /* 0x000fea000383ffff */
.L_x_76:
[----:B------:R-:W1:Y:S01]  /*e600*/  S2R R3, SR_TID.X ;  /* 0x0000000000037919 */ /* 0x000e620000002100 */
[----:B------:R-:W-:Y:S01]  /*e610*/  BSSY B0, `(.L_x_167) ;  /* 0x000000a000007945 */ /* 0x000fe20003800000 */
[----:B------:R-:W-:Y:S01]  /*e620*/  IMAD.MOV.U32 R12, RZ, RZ, RZ ;  /* 0x000000ffff0c7224 */ /* 0x000fe200078e00ff */
[----:B------:R-:W-:Y:S01]  /*e630*/  MOV R11, 0x1f ;  /* 0x0000001f000b7802 */ /* 0x000fe20000000f00 */
[----:B------:R-:W-:Y:S01]  /*e640*/  IMAD.MOV.U32 R15, RZ, RZ, -0x1 ;  /* 0xffffffffff0f7424 */ /* 0x000fe200078e00ff */
[----:B-1----:R-:W-:-:S04]  /*e650*/  SHF.R.U32.HI R3, RZ, 0x5, R3 ;  /* 0x00000005ff037819 */ /* 0x002fc80000011603 */
[----:B------:R-:W-:-:S04]  /*e660*/  LOP3.LUT R3, R3, 0x3, RZ, 0xc0, !PT ;  /* 0x0000000303037812 */ /* 0x000fc800078ec0ff */
[----:B------:R-:W-:-:S07]  /*e670*/  MOV R13, R3 ;  /* 0x00000003000d7202 */ /* 0x000fce0000000f00 */
[----:B0----5:R-:W-:Y:S05]  /*e680*/  WARPSYNC.COLLECTIVE R15, `(.L_x_168) ;  /* 0x000000000f087348 */ /* 0x021fea0003c00000 */
[----:B------:R1:W2:Y:S02]  /*e690*/  SHFL.IDX P6, R14, R13, R12, R11 ;  /* 0x0000000c0d0e7389 */ /* 0x0002a400000c000b */
[----:B012--5:R-:W-:Y:S01]  /*e6a0*/  ENDCOLLECTIVE ;  /* 0x000000000000791b */ /* 0x027fe20003800000 */
.L_x_168:
[----:B------:R-:W-:Y:S05]  /*e6b0*/  BSYNC B0 ;  /* 0x0000000000007941 */ /* 0x000fea0003800000 */
.L_x_167:
[----:B------:R-:W-:Y:S05]  /*e6c0*/  BRA `(.L_x_169) ;  /* 0xffffffcc00f87947 */ /* 0x000fea000383ffff */
.L_x_77:
[----:B------:R-:W-:Y:S01]  /*e6d0*/  BSSY B0, `(.L_x_170) ;  /* 0x0000006000007945 */ /* 0x000fe20003800000 */
[----:B------:R-:W-:-:S07]  /*e6e0*/  MOV R15, 0xffffffff ;  /* 0xffffffff000f7802 */ /* 0x000fce0000000f00 */
[----:B01---5:R-:W-:Y:S05]  /*e6f0*/  WARPSYNC.COLLECTIVE R15, `(.L_x_171) ;  /* 0x000000000f0c7348 */ /* 0x023fea0003c00000 */
[----:B------:R-:W-:Y:S02]  /*e700*/  ELECT P6, UR62, PT ;  /* 0x00000000003e782f */ /* 0x000fe400038c0000 */
[----:B------:R-:W-:Y:S01]  /*e710*/  MOV R14, UR62 ;  /* 0x0000003e000e7c02 */ /* 0x000fe20008000f00 */
[----:B01---5:R-:W-:Y:S10]  /*e720*/  ENDCOLLECTIVE ;  /* 0x000000000000791b */ /* 0x023ff40003800000 */
.L_x_171:
[----:B------:R-:W-:Y:S05]  /*e730*/  BSYNC B0 ;  /* 0x0000000000007941 */ /* 0x000fea0003800000 */
.L_x_170:
[----:B------:R-:W-:Y:S05]  /*e740*/  BRA `(.L_x_172) ;  /* 0xffffffcc00ec7947 */ /* 0x000fea000383ffff */
.L_x_79:
[----:B-1----:R1:W2:Y:S02]  /*e750*/  SYNCS.PHASECHK.TRANS64.TRYWAIT P1, [R5+URZ+0x2a840], R4 ;  /* 0x02a84004050075a7 */ /* 0x0022a4000802017f */
[----:B--2---:R-:W-:Y:S05]  /*e760*/  @!P1 NANOSLEEP.SYNCS 0x989680 ;  /* 0x009896800000995d */ /* 0x004fea0003900000 */
[----:B------:R-:W2:Y:S02]  /*e770*/  @!P1 SYNCS.PHASECHK.TRANS64 P1, [R5+URZ+0x2a840], R4 ;  /* 0x02a84004050095a7 */ /* 0x000ea4000802007f */
[----:B--2---:R-:W-:Y:S05]  /*e780*/  @!P1 BRA `(.L_x_79) ;  /* 0xfffffffc00f09947 */ /* 0x004fea000383ffff */
[----:B------:R-:W-:Y:S05]  /*e790*/  BRA `(.L_x_173) ;  /* 0xffffffd0000c7947 */ /* 0x000fea000383ffff */
.L_x_81:
[----:B--2---:R2:W3:Y:S02]  /*e7a0*/  SYNCS.PHASECHK.TRANS64.TRYWAIT P1, [R3+URZ+0x2a840], R0 ;  /* 0x02a84000030075a7 */ /* 0x0044e4000802017f */
[----:B---3--:R-:W-:Y:S05]  /*e7b0*/  @!P1 NANOSLEEP.SYNCS 0x989680 ;  /* 0x009896800000995d */ /* 0x008fea0003900000 */
[----:B------:R-:W3:Y:S02]  /*e7c0*/  @!P1 SYNCS.PHASECHK.TRANS64 P1, [R3+URZ+0x2a840], R0 ;  /* 0x02a84000030095a7 */ /* 0x000ee4000802007f */
[----:B---3--:R-:W-:Y:S05]  /*e7d0*/  @!P1 BRA `(.L_x_81) ;  /* 0xfffffffc00f09947 */ /* 0x008fea000383ffff */
[----:B------:R-:W-:Y:S05]  /*e7e0*/  BRA `(.L_x_174) ;  /* 0xffffffd000187947 */ /* 0x000fea000383ffff */
.L_x_83:
[----:B---3--:R3:W4:Y:S02]  /*e7f0*/  SYNCS.PHASECHK.TRANS64.TRYWAIT P1, [R5+URZ+0x2a860], R4 ;  /* 0x02a86004050075a7 */ /* 0x008724000802017f */
[----:B----4-:R-:W-:Y:S05]  /*e800*/  @!P1 NANOSLEEP.SYNCS 0x989680 ;  /* 0x009896800000995d */ /* 0x010fea0003900000 */
[----:B------:R-:W4:Y:S02]  /*e810*/  @!P1 SYNCS.PHASECHK.TRANS64 P1, [R5+URZ+0x2a860], R4 ;  /* 0x02a86004050095a7 */ /* 0x000f24000802007f */
[----:B----4-:R-:W-:Y:S05]  /*e820*/  @!P1 BRA `(.L_x_83) ;  /* 0xfffffffc00f09947 */ /* 0x010fea000383ffff */
[----:B------:R-:W-:Y:S05]  /*e830*/  BRA `(.L_x_175) ;  /* 0xffffffd000147947 */ /* 0x000fea000383ffff */
.L_x_176:
[----:B------:R-:W-:-:S00]  /*e840*/  BRA `(.L_x_176) ;  /* 0xfffffffc00fc7947 */ /* 0x000fc0000383ffff */
[----:B------:R-:W-:-:S00]  /*e850*/  NOP ;  /* 0x0000000000007918 */ /* 0x000fc00000000000 */
        /* <DEDUP_REMOVED lines=10> */
.L_x_15733:


//--------------------- .text._ZN7cutlass13device_kernelIN5flash11enable_sm90INS1_16FlashAttnFwdSm90INS1_25CollectiveMainloopFwdSm90ILi2EN4cute5tupleIJNS5_1CILi1EEES8_S8_EEENS6_IJNS7_ILi128EEENS7_ILi96EEENS7_ILi192EEEEEELi128ENS_10bfloat16_tEfNS_4arch4Sm90ELb0ELb0ELb1ELb1ELb1ELb0ELb0ELb1ELb1ELb1ELb1ELb0EEENS1_21CollectiveEpilogueFwdINS6_IJSA_SA_SB_EEES9_SE_SG_Li256ELb1ELb1ELb1ELb0EEENS1_36VarlenDynamicPersistentTileSchedulerILi128ELi96ELi256ELi128ELb1ELb1ELb1ELb0ELb1ELb1EEEEEEEEEvNT_6ParamsE --------------------------
	.section	.text._ZN7cutlass13device_kernelIN5flash11enable_sm90INS1_16FlashAttnFwdSm90INS1_25CollectiveMainloopFwdSm90ILi2EN4cute5tupleIJNS5_1CILi1EEES8_S8_EEENS6_IJNS7_ILi128EEENS7_ILi96EEENS7_ILi192EEEEEELi128ENS_10bfloat16_tEfNS_4arch4Sm90ELb0ELb0ELb1ELb1ELb1ELb0ELb0ELb1ELb1ELb1ELb1ELb0EEENS1_21CollectiveEpilogueFwdINS6_IJSA_SA_SB_EEES9_SE_SG_Li256ELb1ELb1ELb1ELb0EEENS1_36VarlenDynamicPersistentTileSchedulerILi128ELi96ELi256ELi128ELb1ELb1ELb1ELb0ELb1ELb1EEEEEEEEEvNT_6ParamsE,"ax",@progbits
	.align	128
.text._ZN7cutlass13device_kernelIN5flash11enable_sm90INS1_16FlashAttnFwdSm90INS1_25CollectiveMainloopFwdSm90ILi2EN4cute5tupleIJNS5_1CILi1EEES8_S8_EEENS6_IJNS7_ILi128EEENS7_ILi96EEENS7_ILi192EEEEEELi128ENS_10bfloat16_tEfNS_4arch4Sm90ELb0ELb0ELb1ELb1ELb1ELb0ELb0ELb1ELb1ELb1ELb1ELb0EEENS1_21CollectiveEpilogueFwdINS6_IJSA_SA_SB_EEES9_SE_SG_Li256ELb1ELb1ELb1ELb0EEENS1_36VarlenDynamicPersistentTileSchedulerILi128ELi96ELi256ELi128ELb1ELb1ELb1ELb0ELb1ELb1EEEEEEEEEvNT_6ParamsE:
        .type           _ZN7cutlass13device_kernelIN5flash11enable_sm90INS1_16FlashAttnFwdSm90INS1_25CollectiveMainloopFwdSm90ILi2EN4cute5tupleIJNS5_1CILi1EEES8_S8_EEENS6_IJNS7_ILi128EEENS7_ILi96EEENS7_ILi192EEEEEELi128ENS_10bfloat16_tEfNS_4arch4Sm90ELb0ELb0ELb1ELb1ELb1ELb0ELb0ELb1ELb1ELb1ELb1ELb0EEENS1_21CollectiveEpilogueFwdINS6_IJSA_SA_SB_EEES9_SE_SG_Li256ELb1ELb1ELb1ELb0EEENS1_36VarlenDynamicPersistentTileSchedulerILi128ELi96ELi256ELi128ELb1ELb1ELb1ELb0ELb1ELb1EEEEEEEEEvNT_6ParamsE,@function
        .size           _ZN7cutlass13device_kernelIN5flash11enable_sm90INS1_16FlashAttnFwdSm90INS1_25CollectiveMainloopFwdSm90ILi2EN4cute5tupleIJNS5_1CILi1EEES8_S8_EEENS6_IJNS7_ILi128EEENS7_ILi96EEENS7_ILi192EEEEEELi128ENS_10bfloat16_tEfNS_4arch4Sm90ELb0ELb0ELb1ELb1ELb1ELb0ELb0ELb1ELb1ELb1ELb1ELb0EEENS1_21CollectiveEpilogueFwdINS6_IJSA_SA_SB_EEES9_SE_SG_Li256ELb1ELb1ELb1ELb0EEENS1_36VarlenDynamicPersistentTileSchedulerILi128ELi96ELi256ELi128ELb1ELb1ELb1ELb0ELb1ELb1EEEEEEEEEvNT_6ParamsE,(.L_x_15734 - _ZN7cutlass13device_kernelIN5flash11enable_sm90INS1_16FlashAttnFwdSm90INS1_25CollectiveMainloopFwdSm90ILi2EN4cute5tupleIJNS5_1CILi1EEES8_S8_EEENS6_IJNS7_ILi128EEENS7_ILi96EEENS7_ILi192EEEEEELi128ENS_10bfloat16_tEfNS_4arch4Sm90ELb0ELb0ELb1ELb1ELb1ELb0ELb0ELb1ELb1ELb1ELb1ELb0EEENS1_21CollectiveEpilogueFwdINS6_IJSA_SA_SB_EEES9_SE_SG_Li256ELb1ELb1ELb1ELb0EEENS1_36VarlenDynamicPersistentTileSchedulerILi128ELi96ELi256ELi128ELb1ELb1ELb1ELb0ELb1ELb1EEEEEEEEEvNT_6ParamsE)
        .other          _ZN7cutlass13device_kernelIN5flash11enable_sm90INS1_16FlashAttnFwdSm90INS1_25CollectiveMainloopFwdSm90ILi2EN4cute5tupleIJNS5_1CILi1EEES8_S8_EEENS6_IJNS7_ILi128EEENS7_ILi96EEENS7_ILi192EEEEEELi128ENS_10bfloat16_tEfNS_4arch4Sm90ELb0ELb0ELb1ELb1ELb1ELb0ELb0ELb1ELb1ELb1ELb1ELb0EEENS1_21CollectiveEpilogueFwdINS6_IJSA_SA_SB_EEES9_SE_SG_Li256ELb1ELb1ELb1ELb0EEENS1_36VarlenDynamicPersistentTileSchedulerILi128ELi96ELi256ELi128ELb1ELb1ELb1ELb0ELb1ELb1EEEEEEEEEvNT_6ParamsE,@"STO_CUDA_ENTRY STV_DEFAULT"
_ZN7cutlass13device_kernelIN5flash11enable_sm90INS1_16FlashAttnFwdSm90INS1_25CollectiveMainloopFwdSm90ILi2EN4cute5tupleIJNS5_1CILi1EEES8_S8_EEENS6_IJNS7_ILi128EEENS7_ILi96EEENS7_ILi192EEEEEELi128ENS_10bfloat16_tEfNS_4arch4Sm90ELb0ELb0ELb1ELb1ELb1ELb0ELb0ELb1ELb1ELb1ELb1ELb0EEENS1_21CollectiveEpilogueFwdINS6_IJSA_SA_SB_EEES9_SE_SG_Li256ELb1ELb1ELb1ELb0EEENS1_36VarlenDynamicPersistentTileSchedulerILi128ELi96ELi256ELi128ELb1ELb1ELb1ELb0ELb1ELb1EEEEEEEEEvNT_6ParamsE:
[----:B------:R-:W0:Y:S02]  /*0000*/  LDC R1, c[0x0][0x28] ;  /* 0x00000a00ff017b82 */ /* 0x000e240000000800 */
[----:B0-----:R-:W-:Y:S01]  /*0010*/  VIADD R1, R1, 0xffffffe0 ;  /* 0xffffffe001017836 */ /* 0x001fe20000000000 */
[----:B------:R-:W0:Y:S01]  /*0020*/  S2R R3, SR_TID.X ;  /* 0x0000000000037919 */ /* 0x000e220000002100 */
[----:B------:R-:W-:Y:S01]  /*0030*/  ELECT P0, URZ, PT ;  /* 0x00000000003f782f */ /* 0x000fe20003800000 */
[----:B------:R-:W-:Y:S01]  /*0040*/  UMOV UR4, 0x80 ;  /* 0x0000008000047882 */ /* 0x000fe20000000000 */
[----:B------:R-:W-:Y:S01]  /*0050*/  UMOV UR7, 0x100 ;  /* 0x0000010000077882 */ /* 0x000fe20000000000 */
[----:B0-----:R-:W-:-:S05]  /*0060*/  SHF.R.U32.HI R0, RZ, 0x5, R3 ;  /* 0x00000005ff007819 */ /* 0x001fca0000011603 */
[----:B------:R-:W0:Y:S02]  /*0070*/  SHFL.IDX PT, R2, R0, RZ, 0x1f ;  /* 0x00001fff00027589 */ /* 0x000e2400000e0000 */
[C---:B0-----:R-:W-:Y:S02]  /*0080*/  ISETP.NE.OR P0, PT, R2.reuse, RZ, !P0 ;  /* 0x000000ff0200720c */ /* 0x041fe40004705670 */
[----:B------:R-:W-:Y:S02]  /*0090*/  ISETP.NE.AND P1, PT, R2, RZ, PT ;  /* 0x000000ff0200720c */ /* 0x000fe40003f25270 */
[----:B------:R-:W-:-:S06]  /*00a0*/  SHF.R.U32.HI R2, RZ, 0x7, R3 ;  /* 0x00000007ff027819 */ /* 0x000fcc0000011603 */
[----:B------:R-:W0:Y:S03]  /*00b0*/  SHFL.IDX PT, R2, R2, RZ, 0x1f ;  /* 0x00001fff02027589 */ /* 0x000e2600000e0000 */
[----:B------:R-:W-:Y:S01]  /*00c0*/  VOTEU.ALL UP0, P0 ;  /* 0x00000000003f7886 */ /* 0x000fe20000000000 */
[----:B------:R-:W-:-:S04]  /*00d0*/  VOTEU.ALL UP1, P0 ;  /* 0x00000000003f7886 */ /* 0x000fc80000020000 */
[----:B------:R-:W1:Y:S01]  /*00e0*/  @!UP0 S2UR UR8, SR_CgaCtaId ;  /* 0x00000000000889c3 */ /* 0x000e620000008800 */
[----:B------:R-:W-:Y:S01]  /*00f0*/  @!UP0 UMOV UR6, 0x400 ;  /* 0x0000040000068882 */ /* 0x000fe20000000000 */
[----:B------:R-:W-:-:S04]  /*0100*/  @!UP0 UIADD3 UR4, -UR4, 0x100000, URZ ;  /* 0x0010000004048890 */ /* 0x000fc8000fffe13f */
[----:B------:R-:W-:Y:S02]  /*0110*/  @!UP0 USHF.L.U32 UR5, UR4, 0xb, URZ ;  /* 0x0000000b04058899 */ /* 0x000fe4000800063f */
[----:B------:R-:W-:Y:S02]  /*0120*/  @!UP0 USHF.L.U32 UR4, UR4, 0x1, URZ ;  /* 0x0000000104048899 */ /* 0x000fe4000800063f */
[----:B-1----:R-:W-:Y:S02]  /*0130*/  @!UP0 ULEA UR8, UR8, UR6, 0x18 ;  /* 0x0000000608088291 */ /* 0x002fe4000f8ec03f */
[----:B------:R-:W-:-:S04]  /*0140*/  @!UP0 UIADD3 UR6, -UR7, 0x100000, URZ ;  /* 0x0010000007068890 */ /* 0x000fc8000fffe13f */
[----:B------:R-:W-:Y:S02]  /*0150*/  @!UP0 USHF.L.U32 UR7, UR6, 0xb, URZ ;  /* 0x0000000b06078899 */ /* 0x000fe4000800063f */
[----:B------:R-:W-:Y:S01]  /*0160*/  @!UP0 USHF.L.U32 UR6, UR6, 0x1, URZ ;  /* 0x0000000106068899 */ /* 0x000fe2000800063f */
[----:B------:R-:W-:-:S05]  /*0170*/  VOTEU.ALL UP0, P0 ;  /* 0x00000000003f7886 */ /* 0x000fca0000000000 */
[----:B------:R1:W2:Y:S06]  /*0180*/  @!UP0 SYNCS.EXCH.64 URZ, [UR8+0x2a800], UR4 ;  /* 0x02a80004083f85b2 */ /* 0x0002ac0008000100 */
[----:B------:R1:W3:Y:S02]  /*0190*/  @!UP1 SYNCS.EXCH.64 URZ, [UR8+0x2a820], UR6 ;  /* 0x02a82006083f95b2 */ /* 0x0002e40008000100 */
[----:B01----:R-:W-:Y:S05]  /*01a0*/  @P1 BRA `(.L_x_177) ;  /* 0x0000000000481947 */ /* 0x003fea0003800000 */
        /* <DEDUP_REMOVED lines=14> */
[----:B------:R0:W4:Y:S01]  /*0290*/  SYNCS.EXCH.64 URZ, [UR8+0x2a840], UR6 ;  /* 0x02a84006083f75b2 */ /* 0x0001220008000100 */
[----:B------:R0:W0:Y:S01]  /*02a0*/  SYNCS.EXCH.64 URZ, [UR8+0x2a838], UR4 ;  /* 0x02a83804083f75b2 */ /* 0x0000220008000100 */
[----:B------:R0:W0:Y:S01]  /*02b0*/  SYNCS.EXCH.64 URZ, [UR8+0x2a848], UR6 ;  /* 0x02a84806083f75b2 */ /* 0x0000220008000100 */
[----:B------:R-:W-:Y:S01]  /*02c0*/  NOP ;  /* 0x0000000000007918 */ /* 0x000fe20000000000 */
.L_x_177:
        /* <DEDUP_REMOVED lines=22> */
.L_x_178:
        /* <DEDUP_REMOVED lines=18> */
.L_x_179:
        /* <DEDUP_REMOVED lines=22> */
.L_x_180:
        /* <DEDUP_REMOVED lines=23> */
.L_x_181:
[----:B------:R-:W-:Y:S01]  /*0820*/  UISETP.NE.AND UP0, UPT, UR9, URZ, UPT ;  /* 0x0000003f0900728c */ /* 0x000fe2000bf05270 */
[----:B------:R-:W-:Y:S01]  /*0830*/  NOP ;  /* 0x0000000000007918 */ /* 0x000fe20000000000 */
[----:B0-----:R-:W-:Y:S01]  /*0840*/  UMOV UR4, 0x1 ;  /* 0x0000000100047882 */ /* 0x001fe20000000000 */
[----:B------:R-:W-:Y:S01]  /*0850*/  ULDC.64 UR36, c[0x0][0x208] ;  /* 0x0000820000247ab9 */ /* 0x000fe20000000a00 */
[----:B------:R-:W-:Y:S01]  /*0860*/  USEL UR4, UR4, 0x2, !UP0 ;  /* 0x0000000204047887 */ /* 0x000fe2000c000000 */
[----:B-1234-:R-:W-:Y:S01]  /*0870*/  BAR.SYNC.DEFER_BLOCKING 0x0 ;  /* 0x0000000000007b1d */ /* 0x01efe20000010000 */
[----:B------:R-:W-:-:S04]  /*0880*/  PLOP3.LUT P0, PT, PT, PT, UP0, 0x80, 0x0 ;  /* 0x000000000000781c */ /* 0x000fc80003f0f008 */
[----:B------:R-:W-:-:S05]  /*0890*/  IMAD.U32 R2, RZ, RZ, UR4 ;  /* 0x00000004ff027e24 */ /* 0x000fca000f8e00ff */
[----:B------:R0:W-:Y:S04]  /*08a0*/  STL [R1+0x1c], R2 ;  /* 0x00001c0201007387 */ /* 0x0001e80000100800 */
[----:B------:R-:W-:Y:S05]  /*08b0*/  @!P0 BRA `(.L_x_182) ;  /* 0x0000009800a08947 */ /* 0x000fea0003800000 */
.L_x_183:
[----:B------:R-:W-:-:S08]  /*08c0*/  NOP ;  /* 0x0000000000007918 */ /* 0x000fd00000000000 */
[----:B------:R-:W1:Y:S02]  /*08d0*/  USETMAXREG.TRY_ALLOC.CTAPOOL UP0, 0xe8 ;  /* 0x000000e8000079c8 */ /* 0x000e640008000600 */
[----:B-1----:R-:W-:-:S13]  /*08e0*/  PLOP3.LUT P0, PT, PT, PT, UP0, 0x80, 0x0 ;  /* 0x000000000000781c */ /* 0x002fda0003f0f008 */
[----:B------:R-:W-:Y:S05]  /*08f0*/  @!P0 BRA `(.L_x_183) ;  /* 0xfffffffc00f08947 */ /* 0x000fea000383ffff */
[----:B------:R-:W1:Y:S08]  /*0900*/  S2UR UR5, SR_CgaCtaId ;  /* 0x00000000000579c3 */ /* 0x000e700000008800 */
[----:B------:R-:W-:Y:S06]  /*0910*/  BAR.ARV 0x8, 0x180 ;  /* 0x0206000000007b1d */ /* 0x000fec0000002000 */
[----:B------:R-:W-:-:S02]  /*0920*/  UMOV UR4, 0x400 ;  /* 0x0000040000047882 */ /* 0x000fc40000000000 */
[----:B------:R-:W-:Y:S01]  /*0930*/  BAR.SYNC.DEFER_BLOCKING 0x5, 0x180 ;  /* 0x0146000000007b1d */ /* 0x000fe20000010000 */
[----:B-1----:R-:W-:-:S09]  /*0940*/  ULEA UR4, UR5, UR4, 0x18 ;  /* 0x0000000405047291 */ /* 0x002fd2000f8ec03f */
[----:B------:R-:W1:Y:S01]  /*0950*/  LDS.128 R24, [UR4+0x2a8d0] ;  /* 0x02a8d004ff187984 */ /* 0x000e620008000c00 */
[----:B------:R-:W-:Y:S01]  /*0960*/  ULDC UR4, c[0x0][0xc3c] ;  /* 0x00030f0000047ab9 */ /* 0x000fe20000000800 */
[----:B------:R-:W-:Y:S06]  /*0970*/  BAR.ARV 0x4, 0x180 ;  /* 0x0106000000007b1d */ /* 0x000fec0000002000 */
[----:B-1----:R-:W-:-:S13]  /*0980*/  ISETP.GE.AND P0, PT, R27, UR4, PT ;  /* 0x000000041b007c0c */ /* 0x002fda000bf06270 */
[----:B------:R-:W-:Y:S05]  /*0990*/  @P0 EXIT ;  /* 0x000000000000094d */ /* 0x000fea0003800000 */
[----:B0-----:R-:W2:Y:S01]  /*09a0*/  LDL R2, [R1+0x1c] ;  /* 0x00001c0001027983 */ /* 0x001ea20000100800 */
[----:B------:R-:W-:Y:S01]  /*09b0*/  R2UR UR6, R25 ;  /* 0x00000000190672ca */ /* 0x000fe200000e0000 */
[----:B------:R-:W-:Y:S01]  /*09c0*/  UMOV UR39, URZ ;  /* 0x0000003f00277c82 */ /* 0x000fe20008000000 */
[----:B------:R-:W-:Y:S01]  /*09d0*/  R2UR UR5, R26 ;  /* 0x000000001a0572ca */ /* 0x000fe200000e0000 */
[----:B------:R-:W0:Y:S01]  /*09e0*/  S2R R0, SR_TID.X ;  /* 0x0000000000007919 */ /* 0x000e220000002100 */
[----:B------:R-:W-:Y:S01]  /*09f0*/  UMOV UR38, URZ ;  /* 0x0000003f00267c82 */ /* 0x000fe20008000000 */
[----:B0-----:R-:W-:-:S05]  /*0a00*/  VIADD R202, R0, 0xffffff80 ;  /* 0xffffff8000ca7836 */ /* 0x001fca0000000000 */
[----:B------:R-:W-:-:S04]  /*0a10*/  SHF.R.S32.HI R3, RZ, 0x1f, R202 ;  /* 0x0000001fff037819 */ /* 0x000fc800000114ca */
[CC--:B------:R-:W-:Y:S02]  /*0a20*/  LEA.HI R0, R3.reuse, R202.reuse, RZ, 0x7 ;  /* 0x000000ca03007211 */ /* 0x0c0fe400078f38ff */
[----:B------:R-:W-:Y:S02]  /*0a30*/  LEA.HI R4, R3, R202, RZ, 0x5 ;  /* 0x000000ca03047211 */ /* 0x000fe400078f28ff */
[----:B------:R-:W-:Y:S02]  /*0a40*/  LOP3.LUT R179, R0, 0xffffff80, RZ, 0xc0, !PT ;  /* 0xffffff8000b37812 */ /* 0x000fe400078ec0ff */
[----:B------:R-:W-:Y:S01]  /*0a50*/  SHF.R.S32.HI R195, RZ, 0x7, R0 ;  /* 0x00000007ffc37819 */ /* 0x000fe20000011400 */
[----:B------:R-:W-:Y:S02]  /*0a60*/  IMAD.SHL.U32 R4, R4, 0x20, RZ ;  /* 0x0000002004047824 */ /* 0x000fe400078e00ff */
[----:B------:R-:W-:Y:S01]  /*0a70*/  IMAD.IADD R179, R202, 0x1, -R179 ;  /* 0x00000001cab37824 */ /* 0x000fe200078e0ab3 */
[----:B------:R-:W-:-:S02]  /*0a80*/  LEA.HI R0, R0, R195, RZ, 0x1 ;  /* 0x000000c300007211 */ /* 0x000fc400078f08ff */
[----:B------:R-:W-:Y:S02]  /*0a90*/  LOP3.LUT R4, R4, 0xfffffc00, RZ, 0xc0, !PT ;  /* 0xfffffc0004047812 */ /* 0x000fe400078ec0ff */
[----:B------:R-:W-:Y:S02]  /*0aa0*/  SHF.R.S32.HI R6, RZ, 0x1f, R179 ;  /* 0x0000001fff067819 */ /* 0x000fe400000114b3 */
[----:B------:R-:W-:Y:S02]  /*0ab0*/  LOP3.LUT R0, R0, 0x3fffffe, RZ, 0xc0, !PT ;  /* 0x03fffffe00007812 */ /* 0x000fe400078ec0ff */
[CC--:B------:R-:W-:Y:S02]  /*0ac0*/  LEA.HI R8, R6.reuse, R179.reuse, RZ, 0x2 ;  /* 0x000000b306087211 */ /* 0x0c0fe400078f10ff */
[----:B------:R-:W-:Y:S01]  /*0ad0*/  LEA.HI R6, R6, R179, RZ, 0x5 ;  /* 0x000000b306067211 */ /* 0x000fe200078f28ff */
[----:B------:R-:W-:Y:S01]  /*0ae0*/  IMAD.IADD R0, R195, 0x1, -R0 ;  /* 0x00000001c3007824 */ /* 0x000fe200078e0a00 */
[----:B------:R-:W-:-:S02]  /*0af0*/  SHF.R.S32.HI R9, RZ, 0x2, R8 ;  /* 0x00000002ff097819 */ /* 0x000fc40000011408 */
[----:B------:R-:W-:Y:S02]  /*0b00*/  SHF.R.S32.HI R10, RZ, 0x1f, R8 ;  /* 0x0000001fff0a7819 */ /* 0x000fe40000011408 */
[----:B------:R-:W-:Y:S02]  /*0b10*/  LOP3.LUT R8, R8, 0x7ffffffc, RZ, 0xc0, !PT ;  /* 0x7ffffffc08087812 */ /* 0x000fe400078ec0ff */
[----:B------:R-:W-:Y:S02]  /*0b20*/  LEA.HI R10, R10, R9, RZ, 0x3 ;  /* 0x000000090a0a7211 */ /* 0x000fe400078f18ff */
[----:B------:R-:W-:Y:S01]  /*0b30*/  SHF.R.S32.HI R6, RZ, 0x5, R6 ;  /* 0x00000005ff067819 */ /* 0x000fe20000011406 */
[----:B------:R-:W-:Y:S01]  /*0b40*/  IMAD.IADD R8, R179, 0x1, -R8 ;  /* 0x00000001b3087824 */ /* 0x000fe200078e0a08 */
[----:B------:R-:W-:-:S04]  /*0b50*/  LOP3.LUT R10, R10, 0xfffffff8, RZ, 0xc0, !PT ;  /* 0xfffffff80a0a7812 */ /* 0x000fc800078ec0ff */
[----:B------:R-:W-:Y:S01]  /*0b60*/  SHF.L.U32 R173, R8, 0x1, RZ ;  /* 0x0000000108ad7819 */ /* 0x000fe200000006ff */
[----:B------:R-:W-:-:S03]  /*0b70*/  IMAD.IADD R9, R9, 0x1, -R10 ;  /* 0x0000000109097824 */ /* 0x000fc600078e0a0a */
[C---:B------:R-:W-:Y:S01]  /*0b80*/  IADD3 R167, R173.reuse, 0x30, RZ ;  /* 0x00000030ada77810 */ /* 0x040fe20007ffe0ff */
[----:B------:R-:W-:Y:S01]  /*0b90*/  IMAD R9, R6, 0x10, R9 ;  /* 0x0000001006097824 */ /* 0x000fe200078e0209 */
[C---:B------:R-:W-:Y:S01]  /*0ba0*/  IADD3 R160, R173.reuse, 0x68, RZ ;  /* 0x00000068ada07810 */ /* 0x040fe20007ffe0ff */
[C---:B------:R-:W-:Y:S01]  /*0bb0*/  VIADD R172, R173.reuse, 0x8 ;  /* 0x00000008adac7836 */ /* 0x040fe20000000000 */
[----:B------:R-:W-:Y:S01]  /*0bc0*/  SHF.R.S32.HI R189, RZ, 0x1f, R167 ;  /* 0x0000001fffbd7819 */ /* 0x000fe200000114a7 */
        /* <DEDUP_REMOVED lines=22> */
[----:B------:R-:W-:Y:S01]  /*0d30*/  VIADD R22, R173, 0x78 ;  /* 0x00000078ad167836 */ /* 0x000fe20000000000 */
[----:B------:R-:W-:Y:S01]  /*0d40*/  SHF.R.S32.HI R183, RZ, 0x1f, R161 ;  /* 0x0000001fffb77819 */ /* 0x000fe200000114a1 */
[----:B------:R-:W-:Y:S01]  /*0d50*/  IMAD R196, R0, 0x40, R9 ;  /* 0x0000004000c47824 */ /* 0x000fe200078e0209 */
[----:B------:R-:W-:-:S02]  /*0d60*/  SHF.R.S32.HI R181, RZ, 0x1f, R23 ;  /* 0x0000001fffb57819 */ /* 0x000fc40000011417 */
[----:B------:R-:W-:Y:S02]  /*0d70*/  SHF.R.S32.HI R180, RZ, 0x1f, R22 ;  /* 0x0000001fffb47819 */ /* 0x000fe40000011416 */
[----:B--2---:R-:W-:Y:S02]  /*0d80*/  R2UR UR4, R2 ;  /* 0x00000000020472ca */ /* 0x004fe400000e0000 */
[----:B------:R-:W-:-:S04]  /*0d90*/  LEA.HI R2, R3, R202, RZ, 0x4 ;  /* 0x000000ca03027211 */ /* 0x000fc800078f20ff */
[----:B------:R-:W-:Y:S02]  /*0da0*/  LOP3.LUT R5, R2, 0x3fffff0, RZ, 0xc0, !PT ;  /* 0x03fffff002057812 */ /* 0x000fe400078ec0ff */
[----:B------:R-:W-:-:S03]  /*0db0*/  SHF.R.S32.HI R7, RZ, 0x4, R2 ;  /* 0x00000004ff077819 */ /* 0x000fc60000011402 */
[----:B------:R-:W-:Y:S01]  /*0dc0*/  IMAD.IADD R5, R202, 0x1, -R5 ;  /* 0x00000001ca057824 */ /* 0x000fe200078e0a05 */
[----:B------:R-:W-:Y:S01]  /*0dd0*/  LEA.HI R2, R2, R7, RZ, 0x1 ;  /* 0x0000000702027211 */ /* 0x000fe200078f08ff */
[----:B------:R-:W-:-:S03]  /*0de0*/  ULOP3.LUT UR7, UR4, 0x1, URZ, 0xfc, !UPT ;  /* 0x0000000104077892 */ /* 0x000fc6000f8efc3f */
[----:B------:R-:W-:Y:S01]  /*0df0*/  LOP3.LUT R2, R2, 0x1ffffffe, RZ, 0xc0, !PT ;  /* 0x1ffffffe02027812 */ /* 0x000fe200078ec0ff */
[----:B------:R-:W-:Y:S01]  /*0e00*/  UMOV UR4, URZ ;  /* 0x0000003f00047c82 */ /* 0x000fe20008000000 */
[----:B------:R-:W-:Y:S01]  /*0e10*/  LEA R5, R5, R4, 0x6 ;  /* 0x0000000405057211 */ /* 0x000fe200078e30ff */
[----:B------:R-:W-:Y:S01]  /*0e20*/  IMAD.U32 R199, RZ, RZ, UR7 ;  /* 0x00000007ffc77e24 */ /* 0x000fe2000f8e00ff */
[-C--:B------:R-:W-:Y:S01]  /*0e30*/  LEA.HI R4, R3, R202.reuse, RZ, 0x2 ;  /* 0x000000ca03047211 */ /* 0x080fe200078f10ff */
[----:B------:R-:W-:Y:S01]  /*0e40*/  IMAD.IADD R2, R7, 0x1, -R2 ;  /* 0x0000000107027824 */ /* 0x000fe200078e0a02 */
[----:B------:R-:W-:Y:S01]  /*0e50*/  LEA.HI R3, R3, R202, RZ, 0x3 ;  /* 0x000000ca03037211 */ /* 0x000fe200078f18ff */
[----:B------:R-:W-:Y:S01]  /*0e60*/  IMAD.U32 R178, RZ, RZ, UR4 ;  /* 0x00000004ffb27e24 */ /* 0x000fe2000f8e00ff */
[----:B------:R-:W-:Y:S01]  /*0e70*/  LOP3.LUT R7, R4, 0xfffffffc, RZ, 0xc0, !PT ;  /* 0xfffffffc04077812 */ /* 0x000fe200078ec0ff */
[----:B------:R-:W-:Y:S01]  /*0e80*/  IMAD R198, R2, 0x8, R5 ;  /* 0x0000000802c67824 */ /* 0x000fe200078e0205 */
[----:B------:R-:W-:-:S02]  /*0e90*/  LOP3.LUT R17, R3, 0xfffffff8, RZ, 0xc0, !PT ;  /* 0xfffffff803117812 */ /* 0x000fc400078ec0ff */
[----:B------:R-:W-:Y:S01]  /*0ea0*/  SHF.R.S32.HI R176, RZ, 0x3, R3 ;  /* 0x00000003ffb07819 */ /* 0x000fe20000011403 */
[C---:B------:R-:W-:Y:S02]  /*0eb0*/  IMAD.IADD R7, R202.reuse, 0x1, -R7 ;  /* 0x00000001ca077824 */ /* 0x040fe400078e0a07 */
[----:B------:R-:W-:-:S03]  /*0ec0*/  IMAD.IADD R17, R202, 0x1, -R17 ;  /* 0x00000001ca117824 */ /* 0x000fc600078e0a11 */
[----:B------:R-:W-:-:S04]  /*0ed0*/  LEA.HI R2, R7, R7, RZ, 0x1 ;  /* 0x0000000707027211 */ /* 0x000fc800078f08ff */
[----:B------:R-:W-:-:S04]  /*0ee0*/  LOP3.LUT R2, R2, 0x1ffffffe, RZ, 0xc0, !PT ;  /* 0x1ffffffe02027812 */ /* 0x000fc800078ec0ff */
[----:B------:R-:W-:Y:S01]  /*0ef0*/  IADD3 R197, R7, -R2, RZ ;  /* 0x8000000207c57210 */ /* 0x000fe20007ffe0ff */
[----:B------:R-:W-:-:S04]  /*0f00*/  IMAD.SHL.U32 R2, R17, 0x8, RZ ;  /* 0x0000000811027824 */ /* 0x000fc800078e00ff */
[----:B------:R-:W-:Y:S01]  /*0f10*/  VIADD R16, R2, 0x40 ;  /* 0x0000004002107836 */ /* 0x000fe20000000000 */
[----:B------:R-:W-:Y:S01]  /*0f20*/  SHF.R.S32.HI R201, RZ, 0x1f, R2 ;  /* 0x0000001fffc97819 */ /* 0x000fe20000011402 */
[----:B------:R-:W-:-:S03]  /*0f30*/  IMAD R197, R197, 0x8, R196 ;  /* 0x00000008c5c57824 */ /* 0x000fc600078e02c4 */
[----:B------:R-:W-:-:S07]  /*0f40*/  SHF.R.S32.HI R200, RZ, 0x1f, R16 ;  /* 0x0000001fffc87819 */ /* 0x000fce0000011410 */
.L_x_233:
[----:B0-2-4-:R-:W0:Y:S01]  /*0f50*/  LDC.64 R4, c[0x0][0xc88] ;  /* 0x00032200ff047b82 */ /* 0x015e220000000a00 */
[----:B------:R-:W-:Y:S01]  /*0f60*/  ULDC.64 UR8, c[0x0][0xa28] ;  /* 0x00028a0000087ab9 */ /* 0x000fe20000000a00 */
[----:B------:R-:W-:Y:S01]  /*0f70*/  ULDC.64 UR10, c[0x0][0xa20] ;  /* 0x00028800000a7ab9 */ /* 0x000fe20000000a00 */
[----:B------:R-:W-:Y:S01]  /*0f80*/  ULDC UR7, c[0x0][0x424] ;  /* 0x0001090000077ab9 */ /* 0x000fe20000000800 */
[----:B0-----:R-:W-:-:S06]  /*0f90*/  IMAD.WIDE R4, R27, 0x4, R4 ;  /* 0x000000041b047825 */ /* 0x001fcc00078e0204 */
[----:B------:R-:W2:Y:S01]  /*0fa0*/  LDG.E R4, desc[UR36][R4.64] ;  /* 0x0000002404047981 */ /* 0x000ea2000c1e1900 */
[----:B------:R-:W-:Y:S02]  /*0fb0*/  UISETP.NE.U32.AND UP0, UPT, UR8, URZ, UPT ;  /* 0x0000003f0800728c */ /* 0x000fe4000bf05070 */
[----:B------:R-:W-:Y:S02]  /*0fc0*/  UISETP.NE.U32.AND UP1, UPT, UR10, URZ, UPT ;  /* 0x0000003f0a00728c */ /* 0x000fe4000bf25070 */
[----:B------:R-:W-:Y:S02]  /*0fd0*/  UISETP.NE.AND.EX UP0, UPT, UR9, URZ, UPT, UP0 ;  /* 0x0000003f0900728c */ /* 0x000fe4000bf05300 */
[----:B------:R-:W-:-:S04]  /*0fe0*/  UISETP.NE.AND.EX UP1, UPT, UR11, URZ, UPT, UP1 ;  /* 0x0000003f0b00728c */ /* 0x000fc8000bf25310 */
[----:B------:R-:W-:Y:S02]  /*0ff0*/  PLOP3.LUT P0, PT, PT, PT, UP0, 0x80, 0x0 ;  /* 0x000000000000781c */ /* 0x000fe40003f0f008 */
[----:B------:R-:W-:Y:S02]  /*1000*/  PLOP3.LUT P1, PT, PT, PT, UP1, 0x80, 0x0 ;  /* 0x000000000000781c */ /* 0x000fe40003f2f018 */
[----:B--2---:R-:W-:-:S13]  /*1010*/  R2UR UR61, R4 ;  /* 0x00000000043d72ca */ /* 0x004fda00000e0000 */
[----:B------:R-:W-:Y:S02]  /*1020*/  USHF.R.S32.HI UR4, URZ, 0x1f, UR61 ;  /* 0x0000001f3f047899 */ /* 0x000fe4000801143d */
[----:B------:R-:W-:-:S04]  /*1030*/  @UP0 ULEA UR8, UP2, UR61, UR8, 0x2 ;  /* 0x000000083d080291 */ /* 0x000fc8000f84103f */
[----:B------:R-:W-:Y:S02]  /*1040*/  @UP0 ULEA.HI.X UR9, UR61, UR9, UR4, 0x2, UP2 ;  /* 0x000000093d090291 */ /* 0x000fe400090f1404 */
[----:B------:R-:W-:Y:S01]  /*1050*/  IMAD.U32 R177, RZ, RZ, UR4 ;  /* 0x00000004ffb17e24 */ /* 0x000fe2000f8e00ff */
[----:B------:R-:W-:Y:S01]  /*1060*/  @UP1 ULEA UR10, UP0, UR61, UR10, 0x2 ;  /* 0x0000000a3d0a1291 */ /* 0x000fe2000f80103f */
[----:B------:R-:W-:-:S03]  /*1070*/  IMAD.U32 R4, RZ, RZ, UR8 ;  /* 0x00000008ff047e24 */ /* 0x000fc6000f8e00ff */
[----:B------:R-:W-:Y:S01]  /*1080*/  @UP1 ULEA.HI.X UR11, UR61, UR11, UR4, 0x2, UP0 ;  /* 0x0000000b3d0b1291 */ /* 0x000fe200080f1404 */
[----:B------:R-:W-:Y:S01]  /*1090*/  IMAD.U32 R5, RZ, RZ, UR9 ;  /* 0x00000009ff057e24 */ /* 0x000fe2000f8e00ff */
[----:B------:R-:W-:Y:S01]  /*10a0*/  MOV R6, UR10 ;  /* 0x0000000a00067c02 */ /* 0x000fe20008000f00 */
[----:B------:R-:W-:-:S03]  /*10b0*/  ULDC.64 UR8, c[0x0][0x418] ;  /* 0x0001060000087ab9 */ /* 0x000fc60000000a00 */
[----:B---3--:R-:W-:Y:S01]  /*10c0*/  IMAD.U32 R7, RZ, RZ, UR11 ;  /* 0x0000000bff077e24 */ /* 0x008fe2000f8e00ff */
[----:B------:R-:W2:Y:S04]  /*10d0*/  @P0 LDG.E R4, desc[UR36][R4.64] ;  /* 0x0000002404040981 */ /* 0x000ea8000c1e1900 */
[----:B------:R-:W3:Y:S01]  /*10e0*/  @P1 LDG.E R6, desc[UR36][R6.64] ;  /* 0x0000002406061981 */ /* 0x000ee2000c1e1900 */
[----:B------:R-:W-:Y:S01]  /*10f0*/  UISETP.NE.U32.AND UP0, UPT, UR8, URZ, UPT ;  /* 0x0000003f0800728c */ /* 0x000fe2000bf05070 */
[----:B------:R-:W-:Y:S01]  /*1100*/  IMAD.U32 R175, RZ, RZ, UR6 ;  /* 0x00000006ffaf7e24 */ /* 0x000fe2000f8e00ff */
[----:B------:R-:W-:Y:S01]  /*1110*/  UMOV UR4, URZ ;  /* 0x0000003f00047c82 */ /* 0x000fe20008000000 */
[----:B------:R-:W-:Y:S02]  /*1120*/  ULOP3.LUT UR8, UR5, 0xff000000, URZ, 0xc0, !UPT ;  /* 0xff00000005087892 */ /* 0x000fe4000f8ec03f */
[----:B------:R-:W-:-:S03]  /*1130*/  UISETP.NE.AND.EX UP0, UPT, UR9, URZ, UPT, UP0 ;  /* 0x0000003f0900728c */ /* 0x000fc6000bf05300 */
[----:B------:R-:W-:Y:S01]  /*1140*/  ULDC UR9, c[0x0][0x2f0] ;  /* 0x0000bc0000097ab9 */ /* 0x000fe20000000800 */
[----:B------:R-:W-:-:S04]  /*1150*/  USEL UR7, UR7, 0x1, UP0 ;  /* 0x0000000107077887 */ /* 0x000fc80008000000 */
[----:B------:R-:W-:Y:S01]  /*1160*/  UIMAD UR7, UR7, UR9, URZ ;  /* 0x00000009070772a4 */ /* 0x000fe2000f8e023f */
[----:B--2---:R-:W-:-:S06]  /*1170*/  @P0 R2UR UR4, R4 ;  /* 0x00000000040402ca */ /* 0x004fcc00000e0000 */
[----:B---3--:R-:W-:Y:S01]  /*1180*/  @P1 R2UR UR7, R6 ;  /* 0x00000000060712ca */ /* 0x008fe200000e0000 */
[----:B-1---5:R-:W-:-:S14]  /*1190*/  @P1 BRA `(.L_x_184) ;  /* 0x0000000000341947 */ /* 0x022fdc0003800000 */
[----:B------:R-:W-:Y:S02]  /*11a0*/  ULDC.64 UR10, c[0x0][0xa08] ;  /* 0x00028200000a7ab9 */ /* 0x000fe40000000a00 */
[----:B------:R-:W-:-:S04]  /*11b0*/  ISETP.NE.U32.AND P0, PT, RZ, UR10, PT ;  /* 0x0000000aff007c0c */ /* 0x000fc8000bf05070 */
[----:B------:R-:W-:-:S13]  /*11c0*/  ISETP.NE.AND.EX P0, PT, RZ, UR11, PT, P0 ;  /* 0x0000000bff007c0c */ /* 0x000fda000bf05300 */
[----:B------:R-:W-:Y:S05]  /*11d0*/  @!P0 BRA `(.L_x_184) ;  /* 0x0000000000248947 */ /* 0x000fea0003800000 */
[----:B------:R-:W-:Y:S02]  /*11e0*/  ULDC.64 UR6, c[0x0][0xa08] ;  /* 0x0002820000067ab9 */ /* 0x000fe40000000a00 */
[----:B------:R-:W-:-:S06]  /*11f0*/  UIMAD.WIDE UR6, UR61, 0x4, UR6 ;  /* 0x000000043d0678a5 */ /* 0x000fcc000f8e0206 */
[----:B------:R-:W-:Y:S02]  /*1200*/  IMAD.U32 R4, RZ, RZ, UR6 ;  /* 0x00000006ff047e24 */ /* 0x000fe4000f8e00ff */
[----:B------:R-:W-:-:S05]  /*1210*/  IMAD.U32 R5, RZ, RZ, UR7 ;  /* 0x00000007ff057e24 */ /* 0x000fca000f8e00ff */
[----:B------:R-:W2:Y:S04]  /*1220*/  LDG.E R3, desc[UR36][R4.64] ;  /* 0x0000002404037981 */ /* 0x000ea8000c1e1900 */
[----:B------:R-:W3:Y:S01]  /*1230*/  LDG.E R0, desc[UR36][R4.64+0x4] ;  /* 0x0000042404007981 */ /* 0x000ee2000c1e1900 */
[----:B--2---:R-:W-:Y:S02]  /*1240*/  R2UR UR7, R3 ;  /* 0x00000000030772ca */ /* 0x004fe400000e0000 */
[----:B---3--:R-:W-:-:S13]  /*1250*/  R2UR UR6, R0 ;  /* 0x00000000000672ca */ /* 0x008fda00000e0000 */
[----:B------:R-:W-:-:S12]  /*1260*/  UIADD3 UR7, -UR7, UR6, URZ ;  /* 0x0000000607077290 */ /* 0x000fd8000fffe13f */
.L_x_184:
[----:B------:R-:W-:Y:S02]  /*1270*/  UIADD3 UR7, -UR4, UR7, URZ ;  /* 0x0000000704077290 */ /* 0x000fe4000fffe13f */
[----:B------:R-:W-:Y:S02]  /*1280*/  ULOP3.LUT UR4, UR5, 0xff0000, URZ, 0xc0, !UPT ;  /* 0x00ff000005047892 */ /* 0x000fe4000f8ec03f */
[----:B------:R-:W-:Y:S02]  /*1290*/  UISETP.GE.AND UP0, UPT, UR7, 0x1, UPT ;  /* 0x000000010700788c */ /* 0x000fe4000bf06270 */
[----:B------:R-:W-:Y:S01]  /*12a0*/  USHF.R.U32.HI UR8, URZ, 0x8, UR8 ;  /* 0x000000083f087899 */ /* 0x000fe20008011608 */
[----:B------:R-:W-:Y:S01]  /*12b0*/  IMAD.U32 R98, RZ, RZ, UR7 ;  /* 0x00000007ff627e24 */ /* 0x000fe2000f8e00ff */
[----:B------:R-:W-:Y:S02]  /*12c0*/  UIADD3 UR6, UR7, 0x5f, URZ ;  /* 0x0000005f07067890 */ /* 0x000fe4000fffe03f */
[----:B------:R-:W-:Y:S01]  /*12d0*/  PLOP3.LUT P0, PT, PT, PT, UP0, 0x80, 0x0 ;  /* 0x000000000000781c */ /* 0x000fe20003f0f008 */
[----:B------:R-:W-:-:S02]  /*12e0*/  ULEA.HI UR8, UR4, UR8, URZ, 0x10 ;  /* 0x0000000804087291 */ /* 0x000fc4000f8f803f */
[----:B------:R-:W-:Y:S02]  /*12f0*/  UIMAD.WIDE UR6, UR6, 0x2aaaaaab, URZ ;  /* 0x2aaaaaab060678a5 */ /* 0x000fe4000f8e023f */
[----:B------:R-:W-:Y:S02]  /*1300*/  ULOP3.LUT UR4, UR8, 0xff, URZ, 0xc0, !UPT ;  /* 0x000000ff08047892 */ /* 0x000fe4000f8ec03f */
[----:B------:R-:W-:Y:S02]  /*1310*/  ULOP3.LUT UR9, UR5, 0xffff, URZ, 0xc0, !UPT ;  /* 0x0000ffff05097892 */ /* 0x000fe4000f8ec03f */
[----:B------:R-:W-:Y:S02]  /*1320*/  USHF.R.U32.HI UR5, URZ, 0x10, UR8 ;  /* 0x000000103f057899 */ /* 0x000fe40008011608 */
[----:B------:R-:W-:Y:S01]  /*1330*/  USHF.R.U32.HI UR6, URZ, 0x1f, UR7 ;  /* 0x0000001f3f067899 */ /* 0x000fe20008011607 */
[----:B------:R-:W-:Y:S01]  /*1340*/  IMAD.U32 R19, RZ, RZ, UR4 ;  /* 0x00000004ff137e24 */ /* 0x000fe2000f8e00ff */
[----:B------:R-:W-:Y:S01]  /*1350*/  MOV R174, UR9 ;  /* 0x0000000900ae7c02 */ /* 0x000fe20008000f00 */
[----:B------:R-:W-:Y:S01]  /*1360*/  UMOV UR4, URZ ;  /* 0x0000003f00047c82 */ /* 0x000fe20008000000 */
[----:B------:R-:W-:Y:S01]  /*1370*/  ULEA.HI.SX32 UR9, UR7, UR6, 0x1c ;  /* 0x0000000607097291 */ /* 0x000fe2000f8fe23f */
[----:B------:R-:W-:Y:S01]  /*1380*/  IMAD.U32 R18, RZ, RZ, UR5 ;  /* 0x00000005ff127e24 */ /* 0x000fe2000f8e00ff */
[----:B------:R-:W-:Y:S10]  /*1390*/  @!P0 BRA `(.L_x_185) ;  /* 0x0000000000948947 */ /* 0x000ff40003800000 */
[----:B------:R-:W-:Y:S01]  /*13a0*/  R2UR UR5, R18 ;  /* 0x00000000120572ca */ /* 0x000fe200000e0000 */
[----:B------:R-:W-:-:S12]  /*13b0*/  ULDC UR4, c[0x0][0x9f0] ;  /* 0x00027c0000047ab9 */ /* 0x000fd80000000800 */
[----:B------:R-:W-:-:S04]  /*13c0*/  UISETP.NE.AND UP0, UPT, UR5, URZ, UPT ;  /* 0x0000003f0500728c */ /* 0x000fc8000bf05270 */
[----:B------:R-:W-:-:S03]  /*13d0*/  USEL UR10, UR5, UR4, UP0 ;  /* 0x00000004050a7287 */ /* 0x000fc60008000000 */
[----:B------:R-:W-:Y:S01]  /*13e0*/  UMOV UR4, URZ ;  /* 0x0000003f00047c82 */ /* 0x000fe20008000000 */
[----:B------:R-:W-:Y:S02]  /*13f0*/  UIADD3 UR6, UR9, -0x1, UR10 ;  /* 0xffffffff09067890 */ /* 0x000fe4000fffe00a */
[----:B------:R-:W-:-:S04]  /*1400*/  IMAD.U32 R4, RZ, RZ, UR10 ;  /* 0x0000000aff047e24 */ /* 0x000fc8000f8e00ff */
[----:B------:R-:W-:Y:S01]  /*1410*/  IMAD.U32 R5, RZ, RZ, UR6 ;  /* 0x00000006ff057e24 */ /* 0x000fe2000f8e00ff */
[-C--:B------:R-:W-:Y:S01]  /*1420*/  IABS R0, R4.reuse ;  /* 0x0000000400007213 */ /* 0x080fe20000000000 */
[----:B------:R-:W-:Y:S01]  /*1430*/  ULOP3.LUT UR6, UR6, UR10, URZ, 0x3c, !UPT ;  /* 0x0000000a06067292 */ /* 0x000fe2000f8e3c3f */
[----:B------:R-:W-:Y:S02]  /*1440*/  IABS R6, R4 ;  /* 0x0000000400067213 */ /* 0x000fe40000000000 */
[----:B------:R-:W-:Y:S02]  /*1450*/  R2UR UR11, R0 ;  /* 0x00000000000b72ca */ /* 0x000fe400000e0000 */
[----:B------:R-:W-:-:S05]  /*1460*/  IABS R5, R5 ;  /* 0x0000000500057213 */ /* 0x000fca0000000000 */
[----:B------:R-:W-:-:S05]  /*1470*/  IMAD.MOV.U32 R4, RZ, RZ, R5 ;  /* 0x000000ffff047224 */ /* 0x000fca00078e0005 */
[----:B------:R-:W-:Y:S01]  /*1480*/  R2UR UR8, R4 ;  /* 0x00000000040872ca */ /* 0x000fe200000e0000 */
[----:B------:R-:W0:Y:S08]  /*1490*/  I2F.RP R0, UR11 ;  /* 0x0000000b00007d06 */ /* 0x000e300008209400 */
[----:B0-----:R-:W0:Y:S02]  /*14a0*/  MUFU.RCP R0, R0 ;  /* 0x0000000000007308 */ /* 0x001e240000001000 */
[----:B0-----:R-:W-:-:S02]  /*14b0*/  VIADD R3, R0, 0xffffffe ;  /* 0x0ffffffe00037836 */ /* 0x001fc40000000000 */
[----:B------:R-:W-:-:S04]  /*14c0*/  IMAD.MOV R0, RZ, RZ, -R6 ;  /* 0x000000ffff007224 */ /* 0x000fc800078e0a06 */
        /* <DEDUP_REMOVED lines=14> */
[----:B------:R-:W-:-:S05]  /*15b0*/  UISETP.NE.AND UP0, UPT, UR10, URZ, UPT ;  /* 0x0000003f0a00728c */ /* 0x000fca000bf05270 */
[----:B------:R-:W-:Y:S02]  /*15c0*/  UMOV UR4, UR5 ;  /* 0x0000000500047c82 */ /* 0x000fe40008000000 */
[----:B------:R-:W-:-:S04]  /*15d0*/  @!UP1 UIADD3 UR4, -UR4, URZ, URZ ;  /* 0x0000003f04049290 */ /* 0x000fc8000fffe13f */
[----:B------:R-:W-:-:S12]  /*15e0*/  @!UP0 ULOP3.LUT UR4, URZ, UR10, URZ, 0x33, !UPT ;  /* 0x0000000a3f048292 */ /* 0x000fd8000f8e333f */
.L_x_185:
[----:B------:R-:W-:Y:S01]  /*15f0*/  R2UR UR5, R19 ;  /* 0x00000000130572ca */ /* 0x000fe200000e0000 */
[----:B------:R-:W-:Y:S01]  /*1600*/  IMAD.U32 R3, RZ, RZ, UR4 ;  /* 0x00000004ff037e24 */ /* 0x000fe2000f8e00ff */
[----:B------:R-:W-:Y:S02]  /*1610*/  MOV R0, UR9 ;  /* 0x0000000900007c02 */ /* 0x000fe40008000f00 */
[----:B------:R-:W-:Y:S02]  /*1620*/  CS2R R86, SRZ ;  /* 0x0000000000567805 */ /* 0x000fe4000001ff00 */
[----:B------:R-:W-:Y:S02]  /*1630*/  PLOP3.LUT P0, PT, PT, PT, PT, 0x80, 0x0 ;  /* 0x000000000000781c */ /* 0x000fe40003f0f070 */
        /* <DEDUP_REMOVED lines=8> */
[----:B------:R-:W-:Y:S01]  /*16c0*/  UIMAD UR60, UR5, UR4, URZ ;  /* 0x00000004053c72a4 */ /* 0x000fe2000f8e023f */
[----:B------:R-:W-:-:S02]  /*16d0*/  CS2R R68, SRZ ;  /* 0x0000000000447805 */ /* 0x000fc4000001ff00 */
[----:B------:R-:W-:Y:S02]  /*16e0*/  CS2R R66, SRZ ;  /* 0x0000000000427805 */ /* 0x000fe4000001ff00 */
[----:B------:R-:W-:Y:S02]  /*16f0*/  CS2R R64, SRZ ;  /* 0x0000000000407805 */ /* 0x000fe4000001ff00 */
[----:B------:R-:W-:Y:S02]  /*1700*/  CS2R R62, SRZ ;  /* 0x00000000003e7805 */ /* 0x000fe4000001ff00 */
[----:B------:R-:W-:Y:S02]  /*1710*/  CS2R R60, SRZ ;  /* 0x00000000003c7805 */ /* 0x000fe4000001ff00 */
[----:B------:R-:W-:Y:S01]  /*1720*/  VIADDMNMX R3, R3, UR60, R0, PT ;  /* 0x0000003c03037c46 */ /* 0x000fe2000b800100 */
[----:B------:R-:W-:Y:S01]  /*1730*/  IMAD.MOV.U32 R0, RZ, RZ, RZ ;  /* 0x000000ffff007224 */ /* 0x000fe200078e00ff */
[----:B------:R-:W-:-:S02]  /*1740*/  CS2R R58, SRZ ;  /* 0x00000000003a7805 */ /* 0x000fc4000001ff00 */
[----:B------:R-:W-:Y:S02]  /*1750*/  CS2R R56, SRZ ;  /* 0x0000000000387805 */ /* 0x000fe4000001ff00 */
[----:B------:R-:W-:Y:S01]  /*1760*/  R2UR UR5, R3 ;  /* 0x00000000030572ca */ /* 0x000fe200000e0000 */
[----:B------:R-:W-:Y:S01]  /*1770*/  IMAD.MOV.U32 R3, RZ, RZ, RZ ;  /* 0x000000ffff037224 */ /* 0x000fe200078e00ff */
        /* <DEDUP_REMOVED lines=10> */
[----:B------:R-:W-:Y:S01]  /*1820*/  CS2R R96, SRZ ;  /* 0x0000000000607805 */ /* 0x000fe2000001ff00 */
[----:B------:R-:W-:Y:S02]  /*1830*/  UISETP.GT.AND UP0, UPT, UR5, UR60, UPT ;  /* 0x0000003c0500728c */ /* 0x000fe4000bf04270 */
[----:B------:R-:W-:Y:S01]  /*1840*/  IMAD.U32 R99, RZ, RZ, UR5 ;  /* 0x00000005ff637e24 */ /* 0x000fe2000f8e00ff */
[----:B------:R-:W-:Y:S02]  /*1850*/  CS2R R90, SRZ ;  /* 0x00000000005a7805 */ /* 0x000fe4000001ff00 */
[----:B------:R-:W-:Y:S02]  /*1860*/  CS2R R94, SRZ ;  /* 0x00000000005e7805 */ /* 0x000fe4000001ff00 */
[----:B------:R-:W-:Y:S02]  /*1870*/  CS2R R88, SRZ ;  /* 0x0000000000587805 */ /* 0x000fe4000001ff00 */
[----:B------:R-:W-:-:S02]  /*1880*/  CS2R R92, SRZ ;  /* 0x00000000005c7805 */ /* 0x000fc4000001ff00 */
[----:B------:R-:W-:Y:S02]  /*1890*/  PLOP3.LUT P1, PT, PT, PT, UP0, 0x80, 0x0 ;  /* 0x000000000000781c */ /* 0x000fe40003f2f008 */
[----:B------:R-:W-:-:S11]  /*18a0*/  CS2R R20, SRZ ;  /* 0x0000000000147805 */ /* 0x000fd6000001ff00 */
[----:B------:R-:W-:Y:S05]  /*18b0*/  @!P1 BRA `(.L_x_186) ;  /* 0x0000005800849947 */ /* 0x000fea0003800000 */
[----:B------:R-:W0:Y:S01]  /*18c0*/  SHFL.IDX PT, R0, R195, RZ, 0x1f ;  /* 0x00001fffc3007589 */ /* 0x000e2200000e0000 */
[----:B------:R-:W1:Y:S01]  /*18d0*/  S2UR UR6, SR_CgaCtaId ;  /* 0x00000000000679c3 */ /* 0x000e620000008800 */
[----:B------:R-:W-:Y:S01]  /*18e0*/  UMOV UR40, 0x400 ;  /* 0x0000040000287882 */ /* 0x000fe20000000000 */
[----:B0-----:R-:W-:Y:S01]  /*18f0*/  R2UR UR4, R0 ;  /* 0x00000000000472ca */ /* 0x001fe200000e0000 */
[----:B-1----:R-:W-:-:S04]  /*1900*/  ULEA UR40, UR6, UR40, 0x18 ;  /* 0x0000002806287291 */ /* 0x002fc8000f8ec03f */
[----:B------:R-:W-:-:S04]  /*1910*/  UIADD3 UR6, UR40, 0xc400, URZ ;  /* 0x0000c40028067890 */ /* 0x000fc8000fffe03f */
[----:B------:R-:W-:-:S04]  /*1920*/  ULOP3.LUT UP0, URZ, UR6, 0x1bf, URZ, 0xc0, !UPT ;  /* 0x000001bf063f7892 */ /* 0x000fc8000f80c03f */
[----:B------:R-:W-:Y:S02]  /*1930*/  ULEA.HI UR5, UR4, UR4, URZ, 0x1 ;  /* 0x0000000404057291 */ /* 0x000fe4000f8f083f */
[----:B------:R-:W-:Y:S02]  /*1940*/  PLOP3.LUT P0, PT, PT, PT, UP0, 0x80, 0x0 ;  /* 0x000000000000781c */ /* 0x000fe40003f0f008 */
        /* <DEDUP_REMOVED lines=9> */
[----:B------:R-:W-:Y:S01]  /*19e0*/  IMAD.U32 R4, RZ, RZ, UR4 ;  /* 0x00000004ff047e24 */ /* 0x000fe2000f8e00ff */
[----:B------:R0:W1:Y:S01]  /*19f0*/  LDC.64 R14, c[0x4][R0] ;  /* 0x01000000000e7b82 */ /* 0x0000620000000a00 */
[----:B------:R-:W-:Y:S01]  /*1a00*/  IMAD.U32 R5, RZ, RZ, UR5 ;  /* 0x00000005ff057e24 */ /* 0x000fe2000f8e00ff */
[----:B------:R-:W-:Y:S01]  /*1a10*/  ULDC.64 UR4, c[0x4][0xf8] ;  /* 0x01003e0000047ab9 */ /* 0x000fe20000000a00 */
[----:B------:R-:W-:Y:S01]  /*1a20*/  IMAD.U32 R10, RZ, RZ, UR6 ;  /* 0x00000006ff0a7e24 */ /* 0x000fe2000f8e00ff */
[----:B------:R-:W-:Y:S01]  /*1a30*/  MOV R6, UR4 ;  /* 0x0000000400067c02 */ /* 0x000fe20008000f00 */
[----:B------:R-:W-:Y:S02]  /*1a40*/  IMAD.U32 R7, RZ, RZ, UR5 ;  /* 0x00000005ff077e24 */ /* 0x000fe4000f8e00ff */
[----:B------:R-:W-:-:S02]  /*1a50*/  IMAD.U32 R11, RZ, RZ, UR7 ;  /* 0x00000007ff0b7e24 */ /* 0x000fc4000f8e00ff */
[----:B------:R-:W-:Y:S02]  /*1a60*/  IMAD.MOV.U32 R8, RZ, RZ, 0x70 ;  /* 0x00000070ff087424 */ /* 0x000fe400078e00ff */
[----:B------:R-:W-:Y:S02]  /*1a70*/  IMAD.MOV.U32 R12, RZ, RZ, 0x1 ;  /* 0x00000001ff0c7424 */ /* 0x000fe400078e00ff */
[----:B0-----:R-:W-:-:S07]  /*1a80*/  IMAD.MOV.U32 R13, RZ, RZ, RZ ;  /* 0x000000ffff0d7224 */ /* 0x001fce00078e00ff */
[----:B------:R-:W-:-:S07]  /*1a90*/  LEPC R20, `(.L_x_187) ;  /* 0x000000001014794e */ /* 0x000fce0000000000 */
[----:B-1----:R-:W-:Y:S05]  /*1aa0*/  CALL.ABS.NOINC R14 ;  /* 0x000000000e007343 */ /* 0x002fea0003c00000 */
.L_x_187:
[----:B------:R-:W-:Y:S02]  /*1ab0*/  R2UR UR6, R178 ;  /* 0x00000000b20672ca */ /* 0x000fe400000e0000 */
[----:B------:R-:W-:-:S11]  /*1ac0*/  R2UR UR5, R199 ;  /* 0x00000000c70572ca */ /* 0x000fd600000e0000 */
[----:B------:R-:W-:Y:S02]  /*1ad0*/  ULEA.HI UR4, UR6, UR6, URZ, 0x1 ;  /* 0x0000000606047291 */ /* 0x000fe4000f8f083f */
[----:B------:R-:W-:Y:S02]  /*1ae0*/  IMAD.U32 R3, RZ, RZ, UR5 ;  /* 0x00000005ff037e24 */ /* 0x000fe4000f8e00ff */
[----:B------:R-:W-:-:S03]  /*1af0*/  ULOP3.LUT UR4, UR4, 0xfffffffe, URZ, 0xc0, !UPT ;  /* 0xfffffffe04047892 */ /* 0x000fc6000f8ec03f */
[----:B------:R-:W-:Y:S01]  /*1b00*/  ISETP.NE.AND P0, PT, R3, 0x3, PT ;  /* 0x000000030300780c */ /* 0x000fe20003f05270 */
[----:B------:R-:W-:-:S06]  /*1b10*/  UIADD3 UR4, UR6, -UR4, URZ ;  /* 0x8000000406047290 */ /* 0x000fcc000fffe03f */
[----:B------:R-:W-:-:S04]  /*1b20*/  MOV R0, UR4 ;  /* 0x0000000400007c02 */ /* 0x000fc80008000f00 */
[----:B------:R-:W-:-:S04]  /*1b30*/  SHF.L.U32 R0, R0, 0x1f, RZ ;  /* 0x0000001f00007819 */ /* 0x000fc800000006ff */
[----:B------:R-:W0:Y:S02]  /*1b40*/  SYNCS.PHASECHK.TRANS64.TRYWAIT P1, [UR40+0x2a800], R0 ;  /* 0x02a80000ff0075a7 */ /* 0x000e240008020168 */
[----:B0-----:R-:W-:Y:S05]  /*1b50*/  @!P1 BRA `(.L_x_188) ;  /* 0x000000e000809947 */ /* 0x001fea0003800000 */
.L_x_318:
[----:B------:R-:W-:Y:S05]  /*1b60*/  @!P0 BRA `(.L_x_189) ;  /* 0x0000000000048947 */ /* 0x000fea0003800000 */
[----:B------:R-:W-:Y:S01]  /*1b70*/  BPT.TRAP 0x1 ;  /* 0x000000040000795c */ /* 0x000fe20000300000 */
.L_x_189:
[----:B0-----:R-:W-:Y:S02]  /*1b80*/  IMAD.U32 R0, RZ, RZ, UR38 ;  /* 0x00000026ff007e24 */ /* 0x001fe4000f8e00ff */
[----:B------:R-:W-:-:S03]  /*1b90*/  IMAD.U32 R3, RZ, RZ, UR39 ;  /* 0x00000027ff037e24 */ /* 0x000fc6000f8e00ff */
[----:B------:R-:W-:Y:S02]  /*1ba0*/  LEA R0, R0, UR40, 0x3 ;  /* 0x0000002800007c11 */ /* 0x000fe4000f8e18ff */
[----:B------:R-:W-:-:S04]  /*1bb0*/  SHF.L.U32 R3, R3, 0x1f, RZ ;  /* 0x0000001f03037819 */ /* 0x000fc800000006ff */
[----:B------:R0:W1:Y:S01]  /*1bc0*/  SYNCS.PHASECHK.TRANS64.TRYWAIT P1, [R0+URZ+0x2a830], R3 ;  /* 0x02a83003000075a7 */ /* 0x000062000802017f */
[----:B------:R-:W-:Y:S05]  /*1bd0*/  @!P0 BRA `(.L_x_190) ;  /* 0x0000000000048947 */ /* 0x000fea0003800000 */
[----:B------:R-:W-:Y:S01]  /*1be0*/  BPT.TRAP 0x1 ;  /* 0x000000040000795c */ /* 0x000fe20000300000 */
.L_x_190:
[----:B------:R-:W-:Y:S01]  /*1bf0*/  IMAD.MOV.U32 R87, RZ, RZ, RZ ;  /* 0x000000ffff577224 */ /* 0x000fe200078e00ff */
[----:B-1----:R-:W-:Y:S06]  /*1c00*/  @P1 BRA `(.L_x_191) ;  /* 0x0000000000081947 */ /* 0x002fec0003800000 */
[----:B------:R-:W1:Y:S02]  /*1c10*/  SYNCS.PHASECHK.TRANS64.TRYWAIT P1, [R0+URZ+0x2a830], R3 ;  /* 0x02a83003000075a7 */ /* 0x000e64000802017f */
[----:B-1----:R-:W-:Y:S05]  /*1c20*/  @!P1 BRA `(.L_x_192) ;  /* 0x000000e000649947 */ /* 0x002fea0003800000 */
.L_x_191:
[----:B------:R-:W-:Y:S05]  /*1c30*/  WARPSYNC.ALL ;  /* 0x0000000000007948 */ /* 0x000fea0003800000 */
[----:B------:R-:W-:Y:S01]  /*1c40*/  UIADD3 UR40, UR40, 0x18400, URZ ;  /* 0x0001840028287890 */ /* 0x000fe2000fffe03f */
[----:B------:R-:W-:Y:S01]  /*1c50*/  WARPGROUP.ARRIVE ;  /* 0x00000000000079c5 */ /* 0x000fe20000000000 */
[----:B------:R-:W-:Y:S02]  /*1c60*/  ULOP3.LUT UR4, UR41, 0x10000, URZ, 0xfc, !UPT ;  /* 0x0001000029047892 */ /* 0x000fe4000f8efc3f */
[----:B------:R-:W-:Y:S01]  /*1c70*/  USHF.R.U32.HI UR40, URZ, 0x4, UR40 ;  /* 0x000000043f287899 */ /* 0x000fe20008011628 */
[----:B------:R-:W-:Y:S01]  /*1c80*/  UMOV UR13, 0x40000040 ;  /* 0x40000040000d7882 */ /* 0x000fe20000000000 */
[----:B------:R-:W-:-:S02]  /*1c90*/  UMOV UR15, 0x40000040 ;  /* 0x40000040000f7882 */ /* 0x000fc40000000000 */
[----:B------:R-:W-:Y:S01]  /*1ca0*/  ULOP3.LUT UR11, UR40, 0x3fff, URZ, 0xc0, !UPT ;  /* 0x00003fff280b7892 */ /* 0x000fe2000f8ec03f */
[----:B------:R-:W-:Y:S01]  /*1cb0*/  IMAD.U32 R5, RZ, RZ, UR13 ;  /* 0x0000000dff057e24 */ /* 0x000fe2000f8e00ff */
[----:B------:R-:W-:Y:S01]  /*1cc0*/  UMOV UR12, UR4 ;  /* 0x00000004000c7c82 */ /* 0x000fe20008000000 */
[----:B------:R-:W-:Y:S01]  /*1cd0*/  UIADD3 UR6, UR4, 0x2, URZ ;  /* 0x0000000204067890 */ /* 0x000fe2000fffe03f */
[----:B------:R-:W-:Y:S01]  /*1ce0*/  IMAD.U32 R4, RZ, RZ, UR12 ;  /* 0x0000000cff047e24 */ /* 0x000fe2000f8e00ff */
[----:B------:R-:W-:Y:S02]  /*1cf0*/  ULOP3.LUT UR11, UR11, 0x10000, URZ, 0xfc, !UPT ;  /* 0x000100000b0b7892 */ /* 0x000fe4000f8efc3f */
[----:B------:R-:W-:Y:S02]  /*1d00*/  UIADD3 UR56, UR4, 0x4, URZ ;  /* 0x0000000404387890 */ /* 0x000fe4000fffe03f */
[----:B------:R-:W-:Y:S01]  /*1d10*/  UIMAD UR5, UR38, 0x900, UR11 ;  /* 0x00000900260578a4 */ /* 0x000fe2000f8e020b */
[----:B------:R-:W-:Y:S01]  /*1d20*/  UMOV UR57, 0x40000040 ;  /* 0x4000004000397882 */ /* 0x000fe20000000000 */
[----:B------:R-:W-:-:S02]  /*1d30*/  UMOV UR59, 0x40000040 ;  /* 0x40000040003b7882 */ /* 0x000fc40000000000 */
[----:B------:R-:W-:Y:S02]  /*1d40*/  UIADD3 UR7, UR5, 0x2, URZ ;  /* 0x0000000205077890 */ /* 0x000fe4000fffe03f */
[----:B------:R-:W-:Y:S02]  /*1d50*/  UIADD3 UR58, UR5, 0x4, URZ ;  /* 0x00000004053a7890 */ /* 0x000fe4000fffe03f */
[----:B------:R-:W-:Y:S01]  /*1d60*/  UMOV UR14, UR5 ;  /* 0x00000005000e7c82 */ /* 0x000fe20008000000 */
[----:B------:R-:W-:Y:S01]  /*1d70*/  UIADD3 UR52, UR4, 0x6, URZ ;  /* 0x0000000604347890 */ /* 0x000fe2000fffe03f */
[----:B------:R-:W-:Y:S01]  /*1d80*/  HGMMA.64x96x16.F32.BF16 R24, gdesc[UR12], RZ, !UPT, gsb0 ;  /* 0x016000000c1879f0 */ /* 0x000fe2000c0018ff */
[----:B------:R-:W-:Y:S01]  /*1d90*/  UMOV UR12, UR6 ;  /* 0x00000006000c7c82 */ /* 0x000fe20008000000 */
[----:B------:R-:W-:Y:S01]  /*1da0*/  UMOV UR13, 0x40000040 ;  /* 0x40000040000d7882 */ /* 0x000fe20000000000 */
[----:B------:R-:W-:Y:S01]  /*1db0*/  UMOV UR14, UR7 ;  /* 0x00000007000e7c82 */ /* 0x000fe20008000000 */
[----:B------:R-:W-:Y:S01]  /*1dc0*/  UMOV UR15, 0x40000040 ;  /* 0x40000040000f7882 */ /* 0x000fe20000000000 */
[----:B------:R-:W-:Y:S01]  /*1dd0*/  UIADD3 UR54, UR5, 0x6, URZ ;  /* 0x0000000605367890 */ /* 0x000fe2000fffe03f */
[----:B------:R-:W-:Y:S01]  /*1de0*/  MOV R6, UR12 ;  /* 0x0000000c00067c02 */ /* 0x000fe20008000f00 */
[----:B------:R-:W-:Y:S01]  /*1df0*/  UMOV UR53, 0x40000040 ;  /* 0x4000004000357882 */ /* 0x000fe20000000000 */
[----:B------:R-:W-:Y:S01]  /*1e00*/  UMOV UR55, 0x40000040 ;  /* 0x4000004000377882 */ /* 0x000fe20000000000 */
[----:B------:R-:W-:Y:S01]  /*1e10*/  UIADD3 UR48, UR4, 0x400, URZ ;  /* 0x0000040004307890 */ /* 0x000fe2000fffe03f */
[----:B------:R-:W-:Y:S01]  /*1e20*/  IMAD.U32 R7, RZ, RZ, UR13 ;  /* 0x0000000dff077e24 */ /* 0x000fe2000f8e00ff */
        /* <DEDUP_REMOVED lines=27> */
[----:B------:R-:W-:-:S02]  /*1fe0*/  WARPGROUP.DEPBAR.LE gsb0, 0x0 ;  /* 0x00008000000079c5 */ /* 0x000fc40000010000 */
[----:B------:R-:W-:-:S06]  /*1ff0*/  WARPGROUP.ARRIVE ;  /* 0x00000000000079c5 */ /* 0x000fcc0000000000 */
[----:B------:R-:W-:Y:S01]  /*2000*/  HGMMA.64x96x16.F32.BF16 R24, gdesc[UR12], R24, gsb0 ;  /* 0x016000000c1879f0 */ /* 0x000fe20008001818 */
        /* <DEDUP_REMOVED lines=37> */
.L_x_193:
[----:B------:R-:W-:Y:S01]  /*2260*/  R2UR UR5, R98 ;  /* 0x00000000620572ca */ /* 0x000fe200000e0000 */
[----:B------:R-:W-:Y:S01]  /*2270*/  ULDC UR4, c[0x0][0x9d8] ;  /* 0x0002760000047ab9 */ /* 0x000fe20000000800 */
[----:B------:R-:W-:Y:S01]  /*2280*/  R2UR UR6, R99 ;  /* 0x00000000630672ca */ /* 0x000fe200000e0000 */
        /* <DEDUP_REMOVED lines=10> */
[----:B------:R-:W-:-:S02]  /*2330*/  IMAD.U32 R10, RZ, RZ, UR5 ;  /* 0x00000005ff0a7e24 */ /* 0x000fc4000f8e00ff */
[----:B------:R-:W-:Y:S01]  /*2340*/  FMUL.FTZ R37, R37, UR4 ;  /* 0x0000000425257c20 */ /* 0x000fe20008410000 */
[----:B------:R-:W-:Y:S02]  /*2350*/  IMAD.U32 R12, RZ, RZ, UR6 ;  /* 0x00000006ff0c7e24 */ /* 0x000fe4000f8e00ff */
[----:B------:R-:W-:Y:S01]  /*2360*/  FMUL.FTZ R30, R30, UR4 ;  /* 0x000000041e1e7c20 */ /* 0x000fe20008410000 */
[----:B------:R-:W3:Y:S01]  /*2370*/  MUFU.TANH R25, R25 ;  /* 0x0000001900197308 */ /* 0x000ee20000002400 */
[----:B------:R-:W-:Y:S01]  /*2380*/  IADD3 R9, R10, 0x60, -R173 ;  /* 0x000000600a097810 */ /* 0x000fe20007ffe8ad */
[----:B------:R-:W-:Y:S01]  /*2390*/  FMUL.FTZ R40, R40, UR4 ;  /* 0x0000000428287c20 */ /* 0x000fe20008410000 */
[----:B------:R-:W-:Y:S01]  /*23a0*/  FMUL.FTZ R31, R31, UR4 ;  /* 0x000000041f1f7c20 */ /* 0x000fe20008410000 */
[----:B------:R-:W-:Y:S01]  /*23b0*/  FMUL.FTZ R41, R41, UR4 ;  /* 0x0000000429297c20 */ /* 0x000fe20008410000 */
[----:B------:R-:W-:Y:S01]  /*23c0*/  FMUL.FTZ R34, R34, UR4 ;  /* 0x0000000422227c20 */ /* 0x000fe20008410000 */
[----:B------:R-:W-:-:S02]  /*23d0*/  IMAD R9, R12, -0x60, R9 ;  /* 0xffffffa00c097824 */ /* 0x000fc400078e0209 */
[----:B------:R-:W-:Y:S01]  /*23e0*/  FMUL.FTZ R35, R35, UR4 ;  /* 0x0000000423237c20 */ /* 0x000fe20008410000 */
[----:B------:R-:W4:Y:S01]  /*23f0*/  MUFU.TANH R28, R28 ;  /* 0x0000001c001c7308 */ /* 0x000f220000002400 */
[----:B------:R-:W-:Y:S01]  /*2400*/  FMUL.FTZ R44, R44, UR4 ;  /* 0x000000042c2c7c20 */ /* 0x000fe20008410000 */
[----:B------:R-:W-:Y:S01]  /*2410*/  FMUL.FTZ R45, R45, UR4 ;  /* 0x000000042d2d7c20 */ /* 0x000fe20008410000 */
[C---:B------:R-:W-:Y:S01]  /*2420*/  ISETP.GT.AND P6, PT, R9.reuse, RZ, PT ;  /* 0x000000ff0900720c */ /* 0x040fe20003fc4270 */
[----:B------:R-:W-:Y:S01]  /*2430*/  FMUL.FTZ R38, R38, UR4 ;  /* 0x0000000426267c20 */ /* 0x000fe20008410000 */
[----:B------:R-:W-:Y:S01]  /*2440*/  ISETP.GT.AND P5, PT, R9, 0x1, PT ;  /* 0x000000010900780c */ /* 0x000fe20003fa4270 */
[----:B------:R-:W-:Y:S01]  /*2450*/  FMUL.FTZ R39, R39, UR4 ;  /* 0x0000000427277c20 */ /* 0x000fe20008410000 */
[----:B------:R-:W-:Y:S01]  /*2460*/  ISETP.GT.AND P4, PT, R9, 0x8, PT ;  /* 0x000000080900780c */ /* 0x000fe20003f84270 */
[----:B------:R-:W5:Y:S01]  /*2470*/  MUFU.TANH R29, R29 ;  /* 0x0000001d001d7308 */ /* 0x000f620000002400 */
[----:B--2---:R-:W-:Y:S01]  /*2480*/  FSEL R11, R24, -INF , P6 ;  /* 0xff800000180b7808 */ /* 0x004fe20003000000 */
[----:B------:R-:W-:Y:S01]  /*2490*/  FMUL.FTZ R48, R48, UR4 ;  /* 0x0000000430307c20 */ /* 0x000fe20008410000 */
[----:B---3--:R-:W-:Y:S01]  /*24a0*/  FSEL R10, R25, -INF , P5 ;  /* 0xff800000190a7808 */ /* 0x008fe20002800000 */
[----:B------:R-:W-:Y:S01]  /*24b0*/  FMUL.FTZ R49, R49, UR4 ;  /* 0x0000000431317c20 */ /* 0x000fe20008410000 */
[----:B------:R-:W-:Y:S01]  /*24c0*/  ISETP.GT.AND P3, PT, R9, 0x9, PT ;  /* 0x000000090900780c */ /* 0x000fe20003f64270 */
[----:B------:R-:W-:Y:S01]  /*24d0*/  FMUL.FTZ R42, R42, UR4 ;  /* 0x000000042a2a7c20 */ /* 0x000fe20008410000 */
[----:B------:R-:W-:Y:S01]  /*24e0*/  FMNMX.FTZ R12, R11, R10, !PT ;  /* 0x0000000a0b0c7209 */ /* 0x000fe20007810000 */
[----:B------:R-:W2:Y:S01]  /*24f0*/  MUFU.TANH R32, R32 ;  /* 0x0000002000207308 */ /* 0x000ea20000002400 */
[----:B----4-:R-:W-:Y:S01]  /*2500*/  FSEL R73, R28, -INF , P4 ;  /* 0xff8000001c497808 */ /* 0x010fe20002000000 */
[----:B------:R-:W-:Y:S01]  /*2510*/  FMUL.FTZ R43, R43, UR4 ;  /* 0x000000042b2b7c20 */ /* 0x000fe20008410000 */
[----:B------:R-:W-:Y:S01]  /*2520*/  ISETP.GT.AND P2, PT, R9, 0x10, PT ;  /* 0x000000100900780c */ /* 0x000fe20003f44270 */
[----:B------:R-:W-:Y:S01]  /*2530*/  FMUL.FTZ R52, R52, UR4 ;  /* 0x0000000434347c20 */ /* 0x000fe20008410000 */
[----:B------:R-:W-:Y:S01]  /*2540*/  FMNMX.FTZ R12, R73, R12, !PT ;  /* 0x0000000c490c7209 */ /* 0x000fe20007810000 */
[----:B------:R-:W-:Y:S01]  /*2550*/  FMUL.FTZ R46, R46, UR4 ;  /* 0x000000042e2e7c20 */ /* 0x000fe20008410000 */
[----:B------:R-:W-:Y:S01]  /*2560*/  ISETP.GT.AND P1, PT, R9, 0x11, PT ;  /* 0x000000110900780c */ /* 0x000fe20003f24270 */
[----:B01----:R-:W0:Y:S01]  /*2570*/  MUFU.TANH R3, R26 ;  /* 0x0000001a00037308 */ /* 0x003e220000002400 */
[----:B-----5:R-:W-:Y:S01]  /*2580*/  FSEL R75, R29, -INF , P3 ;  /* 0xff8000001d4b7808 */ /* 0x020fe20001800000 */
        /* <DEDUP_REMOVED lines=9> */
[----:B------:R-:W-:Y:S01]  /*2620*/  FMUL.FTZ R60, R60, UR4 ;  /* 0x000000043c3c7c20 */ /* 0x000fe20008410000 */
[----:B------:R-:W-:Y:S01]  /*2630*/  FMUL.FTZ R54, R54, UR4 ;  /* 0x0000000436367c20 */ /* 0x000fe20008410000 */
[----:B------:R-:W-:Y:S01]  /*2640*/  FMNMX.FTZ R12, R77, R12, !PT ;  /* 0x0000000c4d0c7209 */ /* 0x000fe20007810000 */
[----:B------:R-:W-:Y:S01]  /*2650*/  FMUL.FTZ R61, R61, UR4 ;  /* 0x000000043d3d7c20 */ /* 0x000fe20008410000 */
[----:B------:R-:W-:Y:S01]  /*2660*/  FMUL.FTZ R55, R55, UR4 ;  /* 0x0000000437377c20 */ /* 0x000fe20008410000 */
[----:B------:R-:W2:Y:S01]  /*2670*/  MUFU.TANH R8, R27 ;  /* 0x0000001b00087308 */ /* 0x000ea20000002400 */
[----:B0-----:R-:W-:Y:S01]  /*2680*/  FSEL R3, R3, -INF , P6 ;  /* 0xff80000003037808 */ /* 0x001fe20003000000 */
[----:B------:R-:W-:Y:S01]  /*2690*/  FMUL.FTZ R64, R64, UR4 ;  /* 0x0000000440407c20 */ /* 0x000fe20008410000 */
[----:B------:R-:W-:Y:S01]  /*26a0*/  ISETP.GT.AND P6, PT, R9, 0x18, PT ;  /* 0x000000180900780c */ /* 0x000fe20003fc4270 */
[----:B------:R-:W-:Y:S01]  /*26b0*/  FMUL.FTZ R58, R58, UR4 ;  /* 0x000000043a3a7c20 */ /* 0x000fe20008410000 */
[----:B------:R-:W-:Y:S01]  /*26c0*/  FMUL.FTZ R65, R65, UR4 ;  /* 0x0000000441417c20 */ /* 0x000fe20008410000 */
[----:B------:R-:W-:Y:S01]  /*26d0*/  FMUL.FTZ R59, R59, UR4 ;  /* 0x000000043b3b7c20 */ /* 0x000fe20008410000 */
[----:B------:R-:W-:Y:S01]  /*26e0*/  FMUL.FTZ R68, R68, UR4 ;  /* 0x0000000444447c20 */ /* 0x000fe20008410000 */
[----:B------:R-:W0:Y:S01]  /*26f0*/  MUFU.TANH R36, R36 ;  /* 0x0000002400247308 */ /* 0x000e220000002400 */
[----:B-1----:R-:W-:Y:S01]  /*2700*/  FSEL R79, R33, -INF , P1 ;  /* 0xff800000214f7808 */ /* 0x002fe20000800000 */
[----:B------:R-:W-:Y:S01]  /*2710*/  FMUL.FTZ R69, R69, UR4 ;  /* 0x0000000445457c20 */ /* 0x000fe20008410000 */
[----:B------:R-:W-:Y:S01]  /*2720*/  ULDC UR5, c[0x0][0x988] ;  /* 0x0002620000057ab9 */ /* 0x000fe20000000800 */
[----:B------:R-:W-:Y:S01]  /*2730*/  P2R R14, PR, RZ, 0x1 ;  /* 0x00000001ff0e7803 */ /* 0x000fe20000000000 */
[----:B------:R-:W-:Y:S01]  /*2740*/  FMUL.FTZ R62, R62, UR4 ;  /* 0x000000043e3e7c20 */ /* 0x000fe20008410000 */
[----:B------:R-:W-:Y:S01]  /*2750*/  FMNMX.FTZ R12, R79, R12, !PT ;  /* 0x0000000c4f0c7209 */ /* 0x000fe20007810000 */
[----:B------:R-:W-:Y:S01]  /*2760*/  FMUL.FTZ R63, R63, UR4 ;  /* 0x000000043f3f7c20 */ /* 0x000fe20008410000 */
[----:B------:R-:W1:Y:S01]  /*2770*/  MUFU.TANH R13, R30 ;  /* 0x0000001e000d7308 */ /* 0x000e620000002400 */
[----:B--2---:R-:W-:Y:S01]  /*2780*/  FSEL R8, R8, -INF , P5 ;  /* 0xff80000008087808 */ /* 0x004fe20002800000 */
[----:B------:R-:W-:Y:S01]  /*2790*/  FMUL.FTZ R66, R66, UR4 ;  /* 0x0000000442427c20 */ /* 0x000fe20008410000 */
[----:B------:R-:W-:Y:S01]  /*27a0*/  ISETP.GT.AND P5, PT, R9, 0x19, PT ;  /* 0x000000190900780c */ /* 0x000fe20003fa4270 */
[----:B------:R-:W-:Y:S01]  /*27b0*/  FMUL.FTZ R67, R67, UR4 ;  /* 0x0000000443437c20 */ /* 0x000fe20008410000 */
[----:B------:R-:W-:Y:S01]  /*27c0*/  FMUL.FTZ R70, R70, UR4 ;  /* 0x0000000446467c20 */ /* 0x000fe20008410000 */
[----:B------:R-:W-:Y:S01]  /*27d0*/  FMUL.FTZ R71, R71, UR4 ;  /* 0x0000000447477c20 */ /* 0x000fe20008410000 */
[----:B------:R-:W-:Y:S01]  /*27e0*/  R2UR UR4, R0 ;  /* 0x00000000000472ca */ /* 0x000fe200000e0000 */
[----:B------:R-:W2:Y:S01]  /*27f0*/  MUFU.TANH R37, R37 ;  /* 0x0000002500257308 */ /* 0x000ea20000002400 */
[----:B0-----:R-:W-:Y:S01]  /*2800*/  FSEL R81, R36, -INF , P6 ;  /* 0xff80000024517808 */ /* 0x001fe20003000000 */
[--C-:B------:R-:W-:Y:S01]  /*2810*/  IMAD.MOV.U32 R84, RZ, RZ, R87.reuse ;  /* 0x000000ffff547224 */ /* 0x100fe200078e0057 */
[-C--:B------:R-:W-:Y:S01]  /*2820*/  MOV R86, R87.reuse ;  /* 0x0000005700567202 */ /* 0x080fe20000000f00 */
[--C-:B------:R-:W-:Y:S01]  /*2830*/  IMAD.MOV.U32 R82, RZ, RZ, R87.reuse ;  /* 0x000000ffff527224 */ /* 0x100fe200078e0057 */
[----:B------:R-:W-:Y:S01]  /*2840*/  FMNMX.FTZ R12, R81, R12, !PT ;  /* 0x0000000c510c7209 */ /* 0x000fe20007810000 */
[--C-:B------:R-:W-:Y:S01]  /*2850*/  IMAD.MOV.U32 R80, RZ, RZ, R87.reuse ;  /* 0x000000ffff507224 */ /* 0x100fe200078e0057 */
[----:B------:R-:W-:Y:S01]  /*2860*/  MOV R72, R87 ;  /* 0x0000005700487202 */ /* 0x000fe20000000f00 */
[----:B------:R-:W0:Y:S01]  /*2870*/  MUFU.TANH R15, R31 ;  /* 0x0000001f000f7308 */ /* 0x000e220000002400 */
[----:B-1----:R-:W-:Y:S01]  /*2880*/  FSEL R13, R13, -INF , P4 ;  /* 0xff8000000d0d7808 */ /* 0x002fe20002000000 */
[--C-:B------:R-:W-:Y:S01]  /*2890*/  IMAD.MOV.U32 R78, RZ, RZ, R87.reuse ;  /* 0x000000ffff4e7224 */ /* 0x100fe200078e0057 */
[----:B------:R-:W-:Y:S01]  /*28a0*/  ISETP.GT.AND P4, PT, R9, 0x20, PT ;  /* 0x000000200900780c */ /* 0x000fe20003f84270 */
[----:B------:R-:W-:Y:S01]  /*28b0*/  UIADD3 UR4, UR4, 0x2a840, URZ ;  /* 0x0002a84004047890 */ /* 0x000fe2000fffe03f */
[----:B------:R-:W-:-:S02]  /*28c0*/  IMAD.MOV.U32 R76, RZ, RZ, R87 ;  /* 0x000000ffff4c7224 */ /* 0x000fc400078e0057 */
[----:B------:R-:W-:Y:S01]  /*28d0*/  IMAD.MOV.U32 R74, RZ, RZ, R87 ;  /* 0x000000ffff4a7224 */ /* 0x000fe200078e0057 */
[----:B------:R-:W1:Y:S01]  /*28e0*/  MUFU.TANH R40, R40 ;  /* 0x0000002800287308 */ /* 0x000e620000002400 */
[----:B--2---:R-:W-:-:S04]  /*28f0*/  FSEL R83, R37, -INF , P5 ;  /* 0xff80000025537808 */ /* 0x004fc80002800000 */
        /* <DEDUP_REMOVED lines=26> */
[----:B------:R1:W3:Y:S01]  /*2aa0*/  MUFU.TANH R31, R42 ;  /* 0x0000002a001f7308 */ /* 0x0002e20000002400 */
[----:B--2---:R-:W-:Y:S02]  /*2ab0*/  FSEL R29, R39, -INF , P5 ;  /* 0xff800000271d7808 */ /* 0x004fe40002800000 */
[----:B------:R-:W-:-:S05]  /*2ac0*/  ISETP.GT.AND P5, PT, R9, 0x31, PT ;  /* 0x000000310900780c */ /* 0x000fca0003fa4270 */
[----:B------:R-:W2:Y:S01]  /*2ad0*/  MUFU.TANH R49, R49 ;  /* 0x0000003100317308 */ /* 0x000ea20000002400 */
[----:B0-----:R-:W-:Y:S01]  /*2ae0*/  FSEL R95, R48, -INF , P6 ;  /* 0xff800000305f7808 */ /* 0x001fe20003000000 */
[--C-:B------:R-:W-:Y:S02]  /*2af0*/  IMAD.MOV.U32 R48, RZ, RZ, R87.reuse ;  /* 0x000000ffff307224 */ /* 0x100fe400078e0057 */
[----:B-1----:R-:W-:Y:S01]  /*2b00*/  IMAD.MOV.U32 R42, RZ, RZ, R87 ;  /* 0x000000ffff2a7224 */ /* 0x002fe200078e0057 */
[----:B------:R-:W-:-:S03]  /*2b10*/  FMNMX.FTZ R12, R95, R12, !PT ;  /* 0x0000000c5f0c7209 */ /* 0x000fc60007810000 */
[----:B------:R-:W0:Y:S01]  /*2b20*/  MUFU.TANH R43, R43 ;  /* 0x0000002b002b7308 */ /* 0x000e220000002400 */
[----:B---3--:R-:W-:Y:S02]  /*2b30*/  FSEL R31, R31, -INF , P4 ;  /* 0xff8000001f1f7808 */ /* 0x008fe40002000000 */
[----:B------:R-:W-:-:S05]  /*2b40*/  ISETP.GT.AND P4, PT, R9, 0x38, PT ;  /* 0x000000380900780c */ /* 0x000fca0003f84270 */
        /* <DEDUP_REMOVED lines=21> */
[----:B--2---:R-:W-:Y:S01]  /*2ca0*/  FSEL R103, R56, -INF , P2 ;  /* 0xff80000038677808 */ /* 0x004fe20001000000 */
[----:B------:R-:W-:-:S03]  /*2cb0*/  IMAD.MOV.U32 R56, RZ, RZ, R87 ;  /* 0x000000ffff387224 */ /* 0x000fc600078e0057 */
        /* <DEDUP_REMOVED lines=16> */
[----:B-1----:R-:W-:Y:S01]  /*2dc0*/  FSEL R43, R54, -INF , P4 ;  /* 0xff800000362b7808 */ /* 0x002fe20002000000 */
[----:B------:R-:W-:Y:S01]  /*2dd0*/  IMAD.MOV.U32 R54, RZ, RZ, R87 ;  /* 0x000000ffff367224 */ /* 0x000fe200078e0057 */
        /* <DEDUP_REMOVED lines=12> */
[----:B--2---:R-:W-:Y:S02]  /*2ea0*/  FSEL R47, R58, -INF , P2 ;  /* 0xff8000003a2f7808 */ /* 0x004fe40001000000 */
[----:B------:R-:W-:Y:S02]  /*2eb0*/  ISETP.GT.AND P2, PT, R9, 0x58, PT ;  /* 0x000000580900780c */ /* 0x000fe40003f44270 */
[----:B------:R-:W-:-:S03]  /*2ec0*/  MOV R58, R87 ;  /* 0x00000057003a7202 */ /* 0x000fc60000000f00 */
        /* <DEDUP_REMOVED lines=11> */
[----:B0-----:R-:W-:-:S04]  /*2f80*/  FSEL R115, R69, -INF , P1 ;  /* 0xff80000045737808 */ /* 0x001fc80000800000 */
[----:B------:R-:W-:Y:S01]  /*2f90*/  FMNMX.FTZ R20, R115, R12, !PT ;  /* 0x0000000c73147209 */ /* 0x000fe20007810000 */
[----:B------:R-:W-:Y:S01]  /*2fa0*/  IMAD.U32 R12, RZ, RZ, UR5 ;  /* 0x00000005ff0c7e24 */ /* 0x000fe2000f8e00ff */
[----:B------:R-:W-:Y:S01]  /*2fb0*/  UIADD3 UR5, UR6, -0x2, URZ ;  /* 0xfffffffe06057890 */ /* 0x000fe2000fffe03f */
[----:B------:R-:W0:Y:S01]  /*2fc0*/  MUFU.TANH R66, R66 ;  /* 0x0000004200427308 */ /* 0x000e220000002400 */
[----:B-1----:R-:W-:Y:S01]  /*2fd0*/  FSEL R59, R62, -INF , P6 ;  /* 0xff8000003e3b7808 */ /* 0x002fe20003000000 */
[----:B------:R-:W1:Y:S01]  /*2fe0*/  SHFL.BFLY PT, R9, R20, 0x2, 0x1f ;  /* 0x0c401f0014097f89 */ /* 0x000e6200000e0000 */
[----:B------:R-:W3:Y:S01]  /*2ff0*/  S2UR UR6, SR_CgaCtaId ;  /* 0x00000000000679c3 */ /* 0x000ee20000008800 */
[----:B------:R-:W-:Y:S01]  /*3000*/  UISETP.GE.AND UP0, UPT, UR5, UR60, UPT ;  /* 0x0000003c0500728c */ /* 0x000fe2000bf06270 */
[----:B------:R-:W-:-:S03]  /*3010*/  IMAD.MOV.U32 R62, RZ, RZ, R87 ;  /* 0x000000ffff3e7224 */ /* 0x000fc600078e0057 */
[----:B------:R-:W4:Y:S01]  /*3020*/  MUFU.TANH R67, R67 ;  /* 0x0000004300437308 */ /* 0x000f220000002400 */
[----:B--2---:R-:W-:-:S07]  /*3030*/  FSEL R63, R63, -INF , P5 ;  /* 0xff8000003f3f7808 */ /* 0x004fce0002800000 */
[----:B------:R-:W2:Y:S01]  /*3040*/  MUFU.TANH R70, R70 ;  /* 0x0000004600467308 */ /* 0x000ea20000002400 */
[----:B0-----:R-:W-:Y:S01]  /*3050*/  FSEL R65, R66, -INF , P4 ;  /* 0xff80000042417808 */ /* 0x001fe20002000000 */
[----:B------:R-:W-:-:S06]  /*3060*/  IMAD.MOV.U32 R66, RZ, RZ, R87 ;  /* 0x000000ffff427224 */ /* 0x000fcc00078e0057 */
[----:B------:R-:W0:Y:S01]  /*3070*/  MUFU.TANH R71, R71 ;  /* 0x0000004700477308 */ /* 0x000e220000002400 */
[----:B----4-:R-:W-:Y:S02]  /*3080*/  FSEL R67, R67, -INF , P3 ;  /* 0xff80000043437808 */ /* 0x010fe40001800000 */
[----:B-1----:R-:W-:Y:S01]  /*3090*/  FMNMX.FTZ R24, R20, R9, !PT ;  /* 0x0000000914187209 */ /* 0x002fe20007810000 */
[----:B---3--:R-:W-:-:S04]  /*30a0*/  UPRMT UR4, UR6, 0x654, UR4 ;  /* 0x0000065406047896 */ /* 0x008fc80008000004 */
[----:B------:R-:W1:Y:S01]  /*30b0*/  SHFL.BFLY PT, R9, R24, 0x1, 0x1f ;  /* 0x0c201f0018097f89 */ /* 0x000e6200000e0000 */
[----:B--2---:R-:W-:Y:S01]  /*30c0*/  FSEL R69, R70, -INF , P2 ;  /* 0xff80000046457808 */ /* 0x004fe20001000000 */
[----:B------:R-:W-:-:S03]  /*30d0*/  IMAD.MOV.U32 R70, RZ, RZ, R87 ;  /* 0x000000ffff467224 */ /* 0x000fc600078e0057 */
[----:B------:R-:W-:Y:S01]  /*30e0*/  SYNCS.ARRIVE.TRANS64.RED.A1T0 RZ, [UR4], RZ ;  /* 0x000000ffffff79a7 */ /* 0x000fe20008100404 */
[----:B0-----:R-:W-:Y:S02]  /*30f0*/  FSEL R71, R71, -INF , P1 ;  /* 0xff80000047477808 */ /* 0x001fe40000800000 */
[----:B-1----:R-:W-:-:S04]  /*3100*/  FMNMX.FTZ R9, R24, R9, !PT ;  /* 0x0000000918097209 */ /* 0x002fc80007810000 */
[C---:B------:R-:W-:Y:S01]  /*3110*/  FSETP.NEU.FTZ.AND P0, PT, R9.reuse, -INF , PT ;  /* 0xff8000000900780b */ /* 0x040fe20003f1d000 */
[----:B------:R-:W-:-:S05]  /*3120*/  FMUL.FTZ R26, R9, R12 ;  /* 0x0000000c091a7220 */ /* 0x000fca0000410000 */
[----:B------:R-:W-:Y:S02]  /*3130*/  FSEL R26, R26, RZ, P0 ;  /* 0x000000ff1a1a7208 */ /* 0x000fe40000000000 */
[----:B------:R-:W-:Y:S02]  /*3140*/  ISETP.NE.AND P0, PT, R14, RZ, PT ;  /* 0x000000ff0e00720c */ /* 0x000fe40003f05270 */
[----:B------:R-:W-:Y:S01]  /*3150*/  FMNMX.FTZ R14, R3, R8, !PT ;  /* 0x00000008030e7209 */ /* 0x000fe20007810000 */
[-CC-:B------:R-:W-:Y:S01]  /*3160*/  FFMA.FTZ R136, R11, R12.reuse, -R26.reuse ;  /* 0x0000000c0b887223 */ /* 0x180fe2000001081a */
[-CC-:B------:R-:W-:Y:S01]  /*3170*/  FFMA.FTZ R51, R10, R12.reuse, -R26.reuse ;  /* 0x0000000c0a337223 */ /* 0x180fe2000001081a */
[--C-:B------:R-:W-:Y:S01]  /*3180*/  FFMA.FTZ R138, R73, R12, -R26.reuse ;  /* 0x0000000c498a7223 */ /* 0x100fe2000001081a */
[----:B------:R-:W-:Y:S01]  /*3190*/  FMNMX.FTZ R14, R13, R14, !PT ;  /* 0x0000000e0d0e7209 */ /* 0x000fe20007810000 */
[-CC-:B------:R-:W-:Y:S01]  /*31a0*/  FFMA.FTZ R53, R75, R12.reuse, -R26.reuse ;  /* 0x0000000c4b357223 */ /* 0x180fe2000001081a */
[--C-:B------:R-:W-:Y:S01]  /*31b0*/  FFMA.FTZ R140, R77, R12, -R26.reuse ;  /* 0x0000000c4d8c7223 */ /* 0x100fe2000001081a */
[----:B------:R-:W-:Y:S01]  /*31c0*/  MUFU.EX2 R136, R136 ;  /* 0x0000008800887308 */ /* 0x000fe20000000800 */
[----:B------:R-:W-:Y:S01]  /*31d0*/  FMNMX.FTZ R14, R15, R14, !PT ;  /* 0x0000000e0f0e7209 */ /* 0x000fe20007810000 */
[-CC-:B------:R-:W-:Y:S01]  /*31e0*/  FFMA.FTZ R55, R79, R12.reuse, -R26.reuse ;  /* 0x0000000c4f377223 */ /* 0x180fe2000001081a */
[-CC-:B------:R-:W-:Y:S01]  /*31f0*/  FFMA.FTZ R142, R81, R12.reuse, -R26.reuse ;  /* 0x0000000c518e7223 */ /* 0x180fe2000001081a */
        /* <DEDUP_REMOVED lines=10> */
[-CC-:B------:R-:W-:Y:S01]  /*32a0*/  FFMA.FTZ R97, R97, R12.reuse, -R26.reuse ;  /* 0x0000000c61617223 */ /* 0x180fe2000001081a */
[--C-:B------:R-:W-:Y:S01]  /*32b0*/  FFMA.FTZ R99, R99, R12, -R26.reuse ;  /* 0x0000000c63637223 */ /* 0x100fe2000001081a */
[----:B------:R-:W1:Y:S01]  /*32c0*/  MUFU.EX2 R138, R138 ;  /* 0x0000008a008a7308 */ /* 0x000e620000000800 */
[----:B------:R-:W-:Y:S01]  /*32d0*/  FMNMX.FTZ R14, R29, R14, !PT ;  /* 0x0000000e1d0e7209 */ /* 0x000fe20007810000 */
[-CC-:B------:R-:W-:Y:S01]  /*32e0*/  FFMA.FTZ R101, R101, R12.reuse, -R26.reuse ;  /* 0x0000000c65657223 */ /* 0x180fe2000001081a */
[-CC-:B------:R-:W-:Y:S01]  /*32f0*/  FFMA.FTZ R103, R103, R12.reuse, -R26.reuse ;  /* 0x0000000c67677223 */ /* 0x180fe2000001081a */
[--C-:B------:R-:W-:Y:S01]  /*3300*/  FFMA.FTZ R105, R105, R12, -R26.reuse ;  /* 0x0000000c69697223 */ /* 0x100fe2000001081a */
[----:B------:R-:W-:Y:S01]  /*3310*/  FMNMX.FTZ R14, R31, R14, !PT ;  /* 0x0000000e1f0e7209 */ /* 0x000fe20007810000 */
[-CC-:B------:R-:W-:Y:S01]  /*3320*/  FFMA.FTZ R107, R107, R12.reuse, -R26.reuse ;  /* 0x0000000c6b6b7223 */ /* 0x180fe2000001081a */
[--C-:B------:R-:W-:Y:S01]  /*3330*/  FFMA.FTZ R61, R61, R12, -R26.reuse ;  /* 0x0000000c3d3d7223 */ /* 0x100fe2000001081a */
[----:B------:R-:W2:Y:S01]  /*3340*/  MUFU.EX2 R53, R53 ;  /* 0x0000003500357308 */ /* 0x000ea20000000800 */
[----:B------:R-:W-:Y:S01]  /*3350*/  FMNMX.FTZ R14, R33, R14, !PT ;  /* 0x0000000e210e7209 */ /* 0x000fe20007810000 */
[-CC-:B------:R-:W-:Y:S01]  /*3360*/  FFMA.FTZ R109, R109, R12.reuse, -R26.reuse ;  /* 0x0000000c6d6d7223 */ /* 0x180fe2000001081a */
[-CC-:B------:R-:W-:Y:S01]  /*3370*/  FFMA.FTZ R111, R111, R12.reuse, -R26.reuse ;  /* 0x0000000c6f6f7223 */ /* 0x180fe2000001081a */
[--C-:B------:R-:W-:Y:S01]  /*3380*/  FFMA.FTZ R113, R113, R12, -R26.reuse ;  /* 0x0000000c71717223 */ /* 0x100fe2000001081a */
[----:B------:R-:W-:Y:S01]  /*3390*/  FMNMX.FTZ R14, R35, R14, !PT ;  /* 0x0000000e230e7209 */ /* 0x000fe20007810000 */
[----:B------:R-:W-:Y:S01]  /*33a0*/  FFMA.FTZ R26, R115, R12, -R26 ;  /* 0x0000000c731a7223 */ /* 0x000fe2000001081a */
[--C-:B------:R-:W-:Y:S01]  /*33b0*/  IMAD.MOV.U32 R85, RZ, RZ, R87.reuse ;  /* 0x000000ffff557224 */ /* 0x100fe200078e0057 */
[----:B------:R-:W3:Y:S01]  /*33c0*/  MUFU.EX2 R140, R140 ;  /* 0x0000008c008c7308 */ /* 0x000ee20000000800 */
[----:B------:R-:W-:Y:S01]  /*33d0*/  FMNMX.FTZ R14, R37, R14, !PT ;  /* 0x0000000e250e7209 */ /* 0x000fe20007810000 */
[--C-:B------:R-:W-:Y:S01]  /*33e0*/  IMAD.MOV.U32 R83, RZ, RZ, R87.reuse ;  /* 0x000000ffff537224 */ /* 0x100fe200078e0057 */
[----:B------:R-:W-:Y:S01]  /*33f0*/  MOV R79, R87 ;  /* 0x00000057004f7202 */ /* 0x000fe20000000f00 */
[--C-:B------:R-:W-:Y:S01]  /*3400*/  IMAD.MOV.U32 R81, RZ, RZ, R87.reuse ;  /* 0x000000ffff517224 */ /* 0x100fe200078e0057 */
[----:B------:R-:W-:Y:S01]  /*3410*/  FMNMX.FTZ R14, R39, R14, !PT ;  /* 0x0000000e270e7209 */ /* 0x000fe20007810000 */
[----:B------:R-:W-:-:S02]  /*3420*/  IMAD.MOV.U32 R77, RZ, RZ, R87 ;  /* 0x000000ffff4d7224 */ /* 0x000fc400078e0057 */
[----:B------:R-:W-:Y:S01]  /*3430*/  MUFU.EX2 R55, R55 ;  /* 0x0000003700377308 */ /* 0x000fe20000000800 */
[----:B------:R-:W-:Y:S01]  /*3440*/  FMNMX.FTZ R14, R41, R14, !PT ;  /* 0x0000000e290e7209 */ /* 0x000fe20007810000 */
[--C-:B------:R-:W-:Y:S02]  /*3450*/  IMAD.MOV.U32 R75, RZ, RZ, R87.reuse ;  /* 0x000000ffff4b7224 */ /* 0x100fe400078e0057 */
[----:B------:R-:W-:Y:S01]  /*3460*/  IMAD.MOV.U32 R73, RZ, RZ, R87 ;  /* 0x000000ffff497224 */ /* 0x000fe200078e0057 */
[----:B------:R-:W-:-:S03]  /*3470*/  FMNMX.FTZ R14, R43, R14, !PT ;  /* 0x0000000e2b0e7209 */ /* 0x000fc60007810000 */
[----:B------:R-:W-:Y:S01]  /*3480*/  MUFU.EX2 R142, R142 ;  /* 0x0000008e008e7308 */ /* 0x000fe20000000800 */
[----:B------:R-:W-:-:S04]  /*3490*/  FMNMX.FTZ R14, R45, R14, !PT ;  /* 0x0000000e2d0e7209 */ /* 0x000fc80007810000 */
        /* <DEDUP_REMOVED lines=11> */
[----:B------:R-:W-:-:S05]  /*3550*/  FMNMX.FTZ R14, R71, R14, !PT ;  /* 0x0000000e470e7209 */ /* 0x000fca0007810000 */
[----:B------:R-:W4:Y:S02]  /*3560*/  SHFL.BFLY PT, R11, R14, 0x2, 0x1f ;  /* 0x0c401f000e0b7f89 */ /* 0x000f2400000e0000 */
[----:B------:R-:W-:Y:S08]  /*3570*/  MUFU.EX2 R146, R93 ;  /* 0x0000005d00927308 */ /* 0x000ff00000000800 */
[----:B------:R-:W-:Y:S08]  /*3580*/  MUFU.EX2 R95, R95 ;  /* 0x0000005f005f7308 */ /* 0x000ff00000000800 */
[----:B------:R-:W-:Y:S01]  /*3590*/  MUFU.EX2 R148, R97 ;  /* 0x0000006100947308 */ /* 0x000fe20000000800 */
[----:B----4-:R-:W-:-:S07]  /*35a0*/  FMNMX.FTZ R10, R14, R11, !PT ;  /* 0x0000000b0e0a7209 */ /* 0x010fce0007810000 */
[----:B------:R-:W-:Y:S01]  /*35b0*/  MUFU.EX2 R99, R99 ;  /* 0x0000006300637308 */ /* 0x000fe20000000800 */
[----:B------:R-:W4:Y:S07]  /*35c0*/  SHFL.BFLY PT, R11, R10, 0x1, 0x1f ;  /* 0x0c201f000a0b7f89 */ /* 0x000f2e00000e0000 */
[----:B------:R-:W-:Y:S08]  /*35d0*/  MUFU.EX2 R150, R101 ;  /* 0x0000006500967308 */ /* 0x000ff00000000800 */
[----:B------:R-:W-:Y:S08]  /*35e0*/  MUFU.EX2 R103, R103 ;  /* 0x0000006700677308 */ /* 0x000ff00000000800 */
[----:B------:R-:W-:Y:S01]  /*35f0*/  MUFU.EX2 R152, R105 ;  /* 0x0000006900987308 */ /* 0x000fe20000000800 */
[----:B----4-:R-:W-:-:S04]  /*3600*/  FMNMX.FTZ R11, R10, R11, !PT ;  /* 0x0000000b0a0b7209 */ /* 0x010fc80007810000 */
[C---:B------:R-:W-:Y:S01]  /*3610*/  FSETP.NEU.FTZ.AND P1, PT, R11.reuse, -INF , PT ;  /* 0xff8000000b00780b */ /* 0x040fe20003f3d000 */
[----:B------:R-:W-:Y:S02]  /*3620*/  FMUL.FTZ R10, R11, R12 ;  /* 0x0000000c0b0a7220 */ /* 0x000fe40000410000 */
[----:B------:R-:W-:Y:S03]  /*3630*/  MUFU.EX2 R107, R107 ;  /* 0x0000006b006b7308 */ /* 0x000fe60000000800 */
[----:B------:R-:W-:Y:S02]  /*3640*/  FSEL R10, R10, RZ, P1 ;  /* 0x000000ff0a0a7208 */ /* 0x000fe40000800000 */
[----:B------:R-:W-:-:S03]  /*3650*/  PLOP3.LUT P1, PT, PT, PT, UP0, 0x80, 0x0 ;  /* 0x000000000000781c */ /* 0x000fc60003f2f008 */
        /* <DEDUP_REMOVED lines=8> */
[----:B------:R0:W-:Y:S01]  /*36e0*/  MUFU.EX2 R137, R3 ;  /* 0x0000000300897308 */ /* 0x0001e20000000800 */
[-CC-:B------:R-:W-:Y:S01]  /*36f0*/  FFMA.FTZ R29, R29, R12.reuse, -R10.reuse ;  /* 0x0000000c1d1d7223 */ /* 0x180fe2000001080a */
[-CC-:B------:R-:W-:Y:S01]  /*3700*/  FFMA.FTZ R31, R31, R12.reuse, -R10.reuse ;  /* 0x0000000c1f1f7223 */ /* 0x180fe2000001080a */
[-CC-:B------:R-:W-:Y:S01]  /*3710*/  FFMA.FTZ R33, R33, R12.reuse, -R10.reuse ;  /* 0x0000000c21217223 */ /* 0x180fe2000001080a */
[-CC-:B------:R-:W-:Y:S01]  /*3720*/  FFMA.FTZ R35, R35, R12.reuse, -R10.reuse ;  /* 0x0000000c23237223 */ /* 0x180fe2000001080a */
[-CC-:B------:R-:W-:Y:S01]  /*3730*/  FFMA.FTZ R37, R37, R12.reuse, -R10.reuse ;  /* 0x0000000c25257223 */ /* 0x180fe2000001080a */
[-CC-:B------:R-:W-:Y:S01]  /*3740*/  FFMA.FTZ R39, R39, R12.reuse, -R10.reuse ;  /* 0x0000000c27277223 */ /* 0x180fe2000001080a */
[-CC-:B------:R-:W-:Y:S01]  /*3750*/  FFMA.FTZ R41, R41, R12.reuse, -R10.reuse ;  /* 0x0000000c29297223 */ /* 0x180fe2000001080a */
[----:B------:R-:W4:Y:S01]  /*3760*/  MUFU.EX2 R8, R8 ;  /* 0x0000000800087308 */ /* 0x000f220000000800 */
[----:B0-----:R-:W-:Y:S01]  /*3770*/  FADD.FTZ R3, R136, R51 ;  /* 0x0000003388037221 */ /* 0x001fe20000010000 */
[-CC-:B------:R-:W-:Y:S01]  /*3780*/  FFMA.FTZ R43, R43, R12.reuse, -R10.reuse ;  /* 0x0000000c2b2b7223 */ /* 0x180fe2000001080a */
[-CC-:B------:R-:W-:Y:S01]  /*3790*/  FFMA.FTZ R45, R45, R12.reuse, -R10.reuse ;  /* 0x0000000c2d2d7223 */ /* 0x180fe2000001080a */
[-CC-:B------:R-:W-:Y:S01]  /*37a0*/  FFMA.FTZ R47, R47, R12.reuse, -R10.reuse ;  /* 0x0000000c2f2f7223 */ /* 0x180fe2000001080a */
[----:B-1----:R-:W-:Y:S01]  /*37b0*/  FADD.FTZ R34, R138, R3 ;  /* 0x000000038a227221 */ /* 0x002fe20000010000 */
[-CC-:B------:R-:W-:Y:S01]  /*37c0*/  FFMA.FTZ R49, R49, R12.reuse, -R10.reuse ;  /* 0x0000000c31317223 */ /* 0x180fe2000001080a */
[-C--:B------:R-:W-:Y:S01]  /*37d0*/  FFMA.FTZ R59, R59, R12.reuse, -R10 ;  /* 0x0000000c3b3b7223 */ /* 0x080fe2000001080a */
[----:B------:R-:W0:Y:S01]  /*37e0*/  MUFU.EX2 R13, R13 ;  /* 0x0000000d000d7308 */ /* 0x000e220000000800 */
[----:B--2---:R-:W-:Y:S01]  /*37f0*/  FADD.FTZ R3, R53, R34 ;  /* 0x0000002235037221 */ /* 0x004fe20000010000 */
[-CC-:B------:R-:W-:Y:S01]  /*3800*/  FFMA.FTZ R63, R63, R12.reuse, -R10.reuse ;  /* 0x0000000c3f3f7223 */ /* 0x180fe2000001080a */
[-CC-:B------:R-:W-:Y:S01]  /*3810*/  FFMA.FTZ R65, R65, R12.reuse, -R10.reuse ;  /* 0x0000000c41417223 */ /* 0x180fe2000001080a */
[-CC-:B------:R-:W-:Y:S01]  /*3820*/  FFMA.FTZ R67, R67, R12.reuse, -R10.reuse ;  /* 0x0000000c43437223 */ /* 0x180fe2000001080a */
[----:B---3--:R-:W-:Y:S01]  /*3830*/  FADD.FTZ R36, R140, R3 ;  /* 0x000000038c247221 */ /* 0x008fe20000010000 */
[-CC-:B------:R-:W-:Y:S01]  /*3840*/  FFMA.FTZ R69, R69, R12.reuse, -R10.reuse ;  /* 0x0000000c45457223 */ /* 0x180fe2000001080a */
[----:B------:R-:W-:Y:S01]  /*3850*/  FFMA.FTZ R71, R71, R12, -R10 ;  /* 0x0000000c47477223 */ /* 0x000fe2000001080a */
[----:B------:R1:W2:Y:S01]  /*3860*/  MUFU.EX2 R14, R15 ;  /* 0x0000000f000e7308 */ /* 0x0002a20000000800 */
[----:B----4-:R-:W-:Y:S01]  /*3870*/  FADD.FTZ R34, R137, R8 ;  /* 0x0000000889227221 */ /* 0x010fe20000010000 */
[----:B------:R-:W-:Y:S01]  /*3880*/  F2FP.BF16.F32.PACK_AB R137, R8, R137 ;  /* 0x000000890889723e */ /* 0x000fe200000010ff */
[----:B------:R-:W-:Y:S01]  /*3890*/  IMAD.MOV.U32 R61, RZ, RZ, R87 ;  /* 0x000000ffff3d7224 */ /* 0x000fe200078e0057 */
[----:B------:R-:W-:-:S02]  /*38a0*/  F2FP.BF16.F32.PACK_AB R136, R51, R136 ;  /* 0x000000883388723e */ /* 0x000fc400000010ff */
[----:B------:R-:W-:Y:S01]  /*38b0*/  F2FP.BF16.F32.PACK_AB R138, R53, R138 ;  /* 0x0000008a358a723e */ /* 0x000fe200000010ff */
[--C-:B------:R-:W-:Y:S01]  /*38c0*/  IMAD.MOV.U32 R53, RZ, RZ, R87.reuse ;  /* 0x000000ffff357224 */ /* 0x100fe200078e0057 */
[----:B------:R-:W3:Y:S01]  /*38d0*/  MUFU.EX2 R21, R21 ;  /* 0x0000001500157308 */ /* 0x000ee20000000800 */
[----:B-1----:R-:W-:Y:S01]  /*38e0*/  FADD.FTZ R15, R55, R36 ;  /* 0x00000024370f7221 */ /* 0x002fe20000010000 */
[----:B0-----:R-:W-:Y:S01]  /*38f0*/  FADD.FTZ R3, R13, R34 ;  /* 0x000000220d037221 */ /* 0x001fe20000010000 */
[----:B------:R-:W-:Y:S01]  /*3900*/  F2FP.BF16.F32.PACK_AB R140, R55, R140 ;  /* 0x0000008c378c723e */ /* 0x000fe200000010ff */
[----:B------:R-:W-:Y:S02]  /*3910*/  IMAD.MOV.U32 R55, RZ, RZ, R87 ;  /* 0x000000ffff377224 */ /* 0x000fe400078e0057 */
[----:B------:R-:W-:Y:S01]  /*3920*/  FADD.FTZ R38, R142, R15 ;  /* 0x0000000f8e267221 */ /* 0x000fe20000010000 */
[C---:B------:R-:W-:Y:S01]  /*3930*/  F2FP.BF16.F32.PACK_AB R142, R57.reuse, R142 ;  /* 0x0000008e398e723e */ /* 0x040fe200000010ff */
[----:B------:R0:W1:Y:S01]  /*3940*/  MUFU.EX2 R20, R25 ;  /* 0x0000001900147308 */ /* 0x0000620000000800 */
[C---:B--2---:R-:W-:Y:S01]  /*3950*/  FADD.FTZ R36, R14.reuse, R3 ;  /* 0x000000030e247221 */ /* 0x044fe20000010000 */
[----:B------:R-:W-:Y:S01]  /*3960*/  FADD.FTZ R15, R57, R38 ;  /* 0x00000026390f7221 */ /* 0x000fe20000010000 */
[----:B------:R-:W-:Y:S01]  /*3970*/  F2FP.BF16.F32.PACK_AB R139, R14, R13 ;  /* 0x0000000d0e8b723e */ /* 0x000fe200000010ff */
[----:B------:R-:W-:Y:S01]  /*3980*/  IMAD.MOV.U32 R57, RZ, RZ, R87 ;  /* 0x000000ffff397224 */ /* 0x000fe200078e0057 */
[----:B------:R-:W-:Y:S01]  /*3990*/  MOV R51, R87 ;  /* 0x0000005700337202 */ /* 0x000fe20000000f00 */
[----:B------:R-:W-:Y:S01]  /*39a0*/  FADD.FTZ R38, R144, R15 ;  /* 0x0000000f90267221 */ /* 0x000fe20000010000 */
[----:B------:R-:W-:Y:S01]  /*39b0*/  F2FP.BF16.F32.PACK_AB R144, R89, R144 ;  /* 0x000000905990723e */ /* 0x000fe200000010ff */
[----:B------:R-:W2:Y:S01]  /*39c0*/  MUFU.EX2 R27, R27 ;  /* 0x0000001b001b7308 */ /* 0x000ea20000000800 */
[----:B---3--:R-:W-:Y:S01]  /*39d0*/  FADD.FTZ R3, R21, R36 ;  /* 0x0000002415037221 */ /* 0x008fe20000010000 */
[----:B------:R-:W-:Y:S01]  /*39e0*/  FADD.FTZ R38, R89, R38 ;  /* 0x0000002659267221 */ /* 0x000fe20000010000 */
[----:B0-----:R-:W-:-:S03]  /*39f0*/  IMAD.MOV.U32 R25, RZ, RZ, R87 ;  /* 0x000000ffff197224 */ /* 0x001fc600078e0057 */
[----:B------:R-:W-:Y:S02]  /*3a00*/  FADD.FTZ R15, R91, R38 ;  /* 0x000000265b0f7221 */ /* 0x000fe40000010000 */
[----:B------:R0:W3:Y:S01]  /*3a10*/  MUFU.EX2 R24, R29 ;  /* 0x0000001d00187308 */ /* 0x0000e20000000800 */
[----:B-1----:R-:W-:Y:S01]  /*3a20*/  FADD.FTZ R36, R20, R3 ;  /* 0x0000000314247221 */ /* 0x002fe20000010000 */
[C---:B------:R-:W-:Y:S01]  /*3a30*/  FADD.FTZ R40, R146.reuse, R15 ;  /* 0x0000000f92287221 */ /* 0x040fe20000010000 */
[----:B------:R-:W-:Y:S02]  /*3a40*/  F2FP.BF16.F32.PACK_AB R146, R146, R91 ;  /* 0x0000005b9292723e */ /* 0x000fe400000010ff */
[----:B------:R-:W-:Y:S01]  /*3a50*/  F2FP.BF16.F32.PACK_AB R141, R20, R21 ;  /* 0x00000015148d723e */ /* 0x000fe200000010ff */
[----:B------:R-:W-:Y:S02]  /*3a60*/  FADD.FTZ R15, R95, R40 ;  /* 0x000000285f0f7221 */ /* 0x000fe40000010000 */
[----:B------:R-:W1:Y:S01]  /*3a70*/  MUFU.EX2 R31, R31 ;  /* 0x0000001f001f7308 */ /* 0x000e620000000800 */
[----:B--2---:R-:W-:Y:S01]  /*3a80*/  FADD.FTZ R3, R27, R36 ;  /* 0x000000241b037221 */ /* 0x004fe20000010000 */
[----:B0-----:R-:W-:-:S06]  /*3a90*/  IMAD.MOV.U32 R29, RZ, RZ, R87 ;  /* 0x000000ffff1d7224 */ /* 0x001fcc00078e0057 */
[----:B------:R0:W2:Y:S01]  /*3aa0*/  MUFU.EX2 R28, R33 ;  /* 0x00000021001c7308 */ /* 0x0000a20000000800 */
[C---:B---3--:R-:W-:Y:S01]  /*3ab0*/  FADD.FTZ R38, R24.reuse, R3 ;  /* 0x0000000318267221 */ /* 0x048fe20000010000 */
[----:B------:R-:W-:Y:S01]  /*3ac0*/  F2FP.BF16.F32.PACK_AB R143, R24, R27 ;  /* 0x0000001b188f723e */ /* 0x000fe200000010ff */
[--C-:B------:R-:W-:Y:S02]  /*3ad0*/  IMAD.MOV.U32 R27, RZ, RZ, R87.reuse ;  /* 0x000000ffff1b7224 */ /* 0x100fe400078e0057 */
[----:B------:R-:W-:-:S03]  /*3ae0*/  IMAD.MOV.U32 R24, RZ, RZ, R87 ;  /* 0x000000ffff187224 */ /* 0x000fc600078e0057 */
[----:B------:R-:W3:Y:S01]  /*3af0*/  MUFU.EX2 R35, R35 ;  /* 0x0000002300237308 */ /* 0x000ee20000000800 */
[----:B-1----:R-:W-:Y:S01]  /*3b00*/  FADD.FTZ R3, R31, R38 ;  /* 0x000000261f037221 */ /* 0x002fe20000010000 */
[C---:B------:R-:W-:Y:S01]  /*3b10*/  FADD.FTZ R38, R148.reuse, R15 ;  /* 0x0000000f94267221 */ /* 0x040fe20000010000 */
[----:B------:R-:W-:Y:S01]  /*3b20*/  F2FP.BF16.F32.PACK_AB R148, R148, R95 ;  /* 0x0000005f9494723e */ /* 0x000fe200000010ff */
[----:B0-----:R-:W-:Y:S02]  /*3b30*/  IMAD.MOV.U32 R33, RZ, RZ, R87 ;  /* 0x000000ffff217224 */ /* 0x001fe400078e0057 */
[----:B------:R-:W-:Y:S02]  /*3b40*/  FADD.FTZ R15, R99, R38 ;  /* 0x00000026630f7221 */ /* 0x000fe40000010000 */
[----:B------:R0:W1:Y:S01]  /*3b50*/  MUFU.EX2 R30, R37 ;  /* 0x00000025001e7308 */ /* 0x0000620000000800 */
[----:B--2---:R-:W-:Y:S01]  /*3b60*/  FADD.FTZ R0, R28, R3 ;  /* 0x000000031c007221 */ /* 0x004fe20000010000 */
[----:B------:R-:W-:Y:S01]  /*3b70*/  FADD.FTZ R40, R150, R15 ;  /* 0x0000000f96287221 */ /* 0x000fe20000010000 */
[----:B------:R-:W-:Y:S01]  /*3b80*/  F2FP.BF16.F32.PACK_AB R145, R28, R31 ;  /* 0x0000001f1c91723e */ /* 0x000fe200000010ff */
[--C-:B------:R-:W-:Y:S01]  /*3b90*/  IMAD.MOV.U32 R31, RZ, RZ, R87.reuse ;  /* 0x000000ffff1f7224 */ /* 0x100fe200078e0057 */
[----:B------:R-:W-:Y:S01]  /*3ba0*/  F2FP.BF16.F32.PACK_AB R150, R150, R99 ;  /* 0x000000639696723e */ /* 0x000fe200000010ff */
[----:B------:R-:W-:Y:S01]  /*3bb0*/  FADD.FTZ R15, R103, R40 ;  /* 0x00000028670f7221 */ /* 0x000fe20000010000 */
[----:B------:R-:W-:Y:S01]  /*3bc0*/  IMAD.MOV.U32 R28, RZ, RZ, R87 ;  /* 0x000000ffff1c7224 */ /* 0x000fe200078e0057 */
[----:B------:R-:W2:Y:S01]  /*3bd0*/  MUFU.EX2 R39, R39 ;  /* 0x0000002700277308 */ /* 0x000ea20000000800 */
[----:B---3--:R-:W-:Y:S01]  /*3be0*/  FADD.FTZ R3, R35, R0 ;  /* 0x0000000023037221 */ /* 0x008fe20000010000 */
[----:B0-----:R-:W-:-:S06]  /*3bf0*/  MOV R37, R87 ;  /* 0x0000005700257202 */ /* 0x001fcc0000000f00 */
[----:B------:R0:W3:Y:S01]  /*3c00*/  MUFU.EX2 R32, R41 ;  /* 0x0000002900207308 */ /* 0x0000e20000000800 */
[C---:B-1----:R-:W-:Y:S01]  /*3c10*/  FADD.FTZ R38, R30.reuse, R3 ;  /* 0x000000031e267221 */ /* 0x042fe20000010000 */
[----:B------:R-:W-:Y:S01]  /*3c20*/  F2FP.BF16.F32.PACK_AB R147, R30, R35 ;  /* 0x000000231e93723e */ /* 0x000fe200000010ff */
[----:B------:R-:W-:Y:S01]  /*3c30*/  IMAD.MOV.U32 R35, RZ, RZ, R87 ;  /* 0x000000ffff237224 */ /* 0x000fe200078e0057 */
[----:B------:R-:W-:-:S04]  /*3c40*/  MOV R30, R87 ;  /* 0x00000057001e7202 */ /* 0x000fc80000000f00 */
[----:B------:R-:W1:Y:S01]  /*3c50*/  MUFU.EX2 R43, R43 ;  /* 0x0000002b002b7308 */ /* 0x000e620000000800 */
[----:B--2---:R-:W-:Y:S01]  /*3c60*/  FADD.FTZ R3, R39, R38 ;  /* 0x0000002627037221 */ /* 0x004fe20000010000 */
[C---:B------:R-:W-:Y:S01]  /*3c70*/  FADD.FTZ R38, R152.reuse, R15 ;  /* 0x0000000f98267221 */ /* 0x040fe20000010000 */
[----:B------:R-:W-:Y:S01]  /*3c80*/  F2FP.BF16.F32.PACK_AB R152, R152, R103 ;  /* 0x000000679898723e */ /* 0x000fe200000010ff */
[----:B0-----:R-:W-:Y:S02]  /*3c90*/  IMAD.MOV.U32 R41, RZ, RZ, R87 ;  /* 0x000000ffff297224 */ /* 0x001fe400078e0057 */
[----:B------:R-:W-:Y:S02]  /*3ca0*/  FADD.FTZ R15, R107, R38 ;  /* 0x000000266b0f7221 */ /* 0x000fe40000010000 */
[----:B------:R0:W2:Y:S01]  /*3cb0*/  MUFU.EX2 R34, R45 ;  /* 0x0000002d00227308 */ /* 0x0000a20000000800 */
[----:B---3--:R-:W-:Y:S01]  /*3cc0*/  FADD.FTZ R10, R32, R3 ;  /* 0x00000003200a7221 */ /* 0x008fe20000010000 */
[----:B------:R-:W-:Y:S01]  /*3cd0*/  FADD.FTZ R40, R154, R15 ;  /* 0x0000000f9a287221 */ /* 0x000fe20000010000 */
[----:B------:R-:W-:Y:S01]  /*3ce0*/  F2FP.BF16.F32.PACK_AB R149, R32, R39 ;  /* 0x000000272095723e */ /* 0x000fe200000010ff */
[--C-:B------:R-:W-:Y:S01]  /*3cf0*/  IMAD.MOV.U32 R39, RZ, RZ, R87.reuse ;  /* 0x000000ffff277224 */ /* 0x100fe200078e0057 */
[----:B------:R-:W-:Y:S01]  /*3d00*/  F2FP.BF16.F32.PACK_AB R154, R154, R107 ;  /* 0x0000006b9a9a723e */ /* 0x000fe200000010ff */
[----:B------:R-:W-:-:S02]  /*3d10*/  IMAD.MOV.U32 R32, RZ, RZ, R87 ;  /* 0x000000ffff207224 */ /* 0x000fc400078e0057 */
[----:B------:R-:W3:Y:S01]  /*3d20*/  MUFU.EX2 R47, R47 ;  /* 0x0000002f002f7308 */ /* 0x000ee20000000800 */
[----:B-1----:R-:W-:Y:S01]  /*3d30*/  FADD.FTZ R3, R43, R10 ;  /* 0x0000000a2b037221 */ /* 0x002fe20000010000 */
[----:B0-----:R-:W-:-:S06]  /*3d40*/  IMAD.MOV.U32 R45, RZ, RZ, R87 ;  /* 0x000000ffff2d7224 */ /* 0x001fcc00078e0057 */
[----:B------:R-:W0:Y:S01]  /*3d50*/  MUFU.EX2 R109, R109 ;  /* 0x0000006d006d7308 */ /* 0x000e220000000800 */
[C---:B--2---:R-:W-:Y:S01]  /*3d60*/  FADD.FTZ R38, R34.reuse, R3 ;  /* 0x0000000322267221 */ /* 0x044fe20000010000 */
[----:B------:R-:W-:Y:S01]  /*3d70*/  F2FP.BF16.F32.PACK_AB R151, R34, R43 ;  /* 0x0000002b2297723e */ /* 0x000fe200000010ff */
[--C-:B------:R-:W-:Y:S02]  /*3d80*/  IMAD.MOV.U32 R43, RZ, RZ, R87.reuse ;  /* 0x000000ffff2b7224 */ /* 0x100fe400078e0057 */
[----:B------:R-:W-:-:S03]  /*3d90*/  IMAD.MOV.U32 R34, RZ, RZ, R87 ;  /* 0x000000ffff227224 */ /* 0x000fc600078e0057 */
[----:B------:R1:W2:Y:S01]  /*3da0*/  MUFU.EX2 R36, R49 ;  /* 0x0000003100247308 */ /* 0x0002a20000000800 */
[----:B---3--:R-:W-:-:S07]  /*3db0*/  FADD.FTZ R3, R47, R38 ;  /* 0x000000262f037221 */ /* 0x008fce0000010000 */
[----:B------:R-:W3:Y:S01]  /*3dc0*/  MUFU.EX2 R156, R111 ;  /* 0x0000006f009c7308 */ /* 0x000ee20000000800 */
[----:B0-----:R-:W-:Y:S01]  /*3dd0*/  FADD.FTZ R15, R109, R40 ;  /* 0x000000286d0f7221 */ /* 0x001fe20000010000 */
[----:B-1----:R-:W-:-:S06]  /*3de0*/  IMAD.MOV.U32 R49, RZ, RZ, R87 ;  /* 0x000000ffff317224 */ /* 0x002fcc00078e0057 */
[----:B------:R-:W0:Y:S01]  /*3df0*/  MUFU.EX2 R59, R59 ;  /* 0x0000003b003b7308 */ /* 0x000e220000000800 */
[C---:B--2---:R-:W-:Y:S01]  /*3e00*/  FADD.FTZ R38, R36.reuse, R3 ;  /* 0x0000000324267221 */ /* 0x044fe20000010000 */
[----:B------:R-:W-:Y:S01]  /*3e10*/  F2FP.BF16.F32.PACK_AB R153, R36, R47 ;  /* 0x0000002f2499723e */ /* 0x000fe200000010ff */
[--C-:B------:R-:W-:Y:S02]  /*3e20*/  IMAD.MOV.U32 R47, RZ, RZ, R87.reuse ;  /* 0x000000ffff2f7224 */ /* 0x100fe400078e0057 */
[----:B------:R-:W-:-:S03]  /*3e30*/  IMAD.MOV.U32 R36, RZ, RZ, R87 ;  /* 0x000000ffff247224 */ /* 0x000fc600078e0057 */
[----:B------:R-:W1:Y:S01]  /*3e40*/  MUFU.EX2 R113, R113 ;  /* 0x0000007100717308 */ /* 0x000e620000000800 */
[C---:B---3--:R-:W-:Y:S01]  /*3e50*/  FADD.FTZ R40, R156.reuse, R15 ;  /* 0x0000000f9c287221 */ /* 0x048fe20000010000 */
[----:B------:R-:W-:-:S06]  /*3e60*/  F2FP.BF16.F32.PACK_AB R156, R156, R109 ;  /* 0x0000006d9c9c723e */ /* 0x000fcc00000010ff */
[----:B------:R2:W3:Y:S01]  /*3e70*/  MUFU.EX2 R0, R63 ;  /* 0x0000003f00007308 */ /* 0x0004e20000000800 */
[----:B0-----:R-:W-:-:S07]  /*3e80*/  FADD.FTZ R3, R59, R38 ;  /* 0x000000263b037221 */ /* 0x001fce0000010000 */
[----:B------:R-:W0:Y:S01]  /*3e90*/  MUFU.EX2 R65, R65 ;  /* 0x0000004100417308 */ /* 0x000e220000000800 */
[----:B-1----:R-:W-:Y:S01]  /*3ea0*/  FADD.FTZ R15, R113, R40 ;  /* 0x00000028710f7221 */ /* 0x002fe20000010000 */
[----:B--2---:R-:W-:-:S06]  /*3eb0*/  IMAD.MOV.U32 R63, RZ, RZ, R87 ;  /* 0x000000ffff3f7224 */ /* 0x004fcc00078e0057 */
[----:B------:R1:W2:Y:S01]  /*3ec0*/  MUFU.EX2 R10, R67 ;  /* 0x00000043000a7308 */ /* 0x0002a20000000800 */
[C---:B---3--:R-:W-:Y:S01]  /*3ed0*/  FADD.FTZ R40, R0.reuse, R3 ;  /* 0x0000000300287221 */ /* 0x048fe20000010000 */
[----:B------:R-:W-:Y:S01]  /*3ee0*/  F2FP.BF16.F32.PACK_AB R155, R0, R59 ;  /* 0x0000003b009b723e */ /* 0x000fe200000010ff */
[----:B------:R-:W-:-:S05]  /*3ef0*/  IMAD.MOV.U32 R59, RZ, RZ, R87 ;  /* 0x000000ffff3b7224 */ /* 0x000fca00078e0057 */
[----:B------:R-:W3:Y:S01]  /*3f00*/  MUFU.EX2 R69, R69 ;  /* 0x0000004500457308 */ /* 0x000ee20000000800 */
[----:B0-----:R-:W-:Y:S01]  /*3f10*/  FADD.FTZ R13, R65, R40 ;  /* 0x00000028410d7221 */ /* 0x001fe20000010000 */
[--C-:B-1----:R-:W-:Y:S02]  /*3f20*/  IMAD.MOV.U32 R67, RZ, RZ, R87.reuse ;  /* 0x000000ffff437224 */ /* 0x102fe400078e0057 */
[----:B------:R-:W-:-:S04]  /*3f30*/  IMAD.MOV.U32 R40, RZ, RZ, R87 ;  /* 0x000000ffff287224 */ /* 0x000fc800078e0057 */
[----:B------:R-:W0:Y:S01]  /*3f40*/  MUFU.EX2 R26, R26 ;  /* 0x0000001a001a7308 */ /* 0x000e220000000800 */
[C---:B--2---:R-:W-:Y:S01]  /*3f50*/  FADD.FTZ R8, R10.reuse, R13 ;  /* 0x0000000d0a087221 */ /* 0x044fe20000010000 */
[----:B------:R-:W-:Y:S01]  /*3f60*/  F2FP.BF16.F32.PACK_AB R157, R10, R65 ;  /* 0x000000410a9d723e */ /* 0x000fe200000010ff */
[----:B------:R-:W-:Y:S01]  /*3f70*/  IMAD.MOV.U32 R10, RZ, RZ, 0x3f800000 ;  /* 0x3f800000ff0a7424 */ /* 0x000fe200078e00ff */
[----:B------:R-:W-:-:S04]  /*3f80*/  MOV R65, R87 ;  /* 0x0000005700417202 */ /* 0x000fc80000000f00 */
[----:B------:R1:W2:Y:S01]  /*3f90*/  MUFU.EX2 R38, R71 ;  /* 0x0000004700267308 */ /* 0x0002a20000000800 */
[----:B---3--:R-:W-:Y:S01]  /*3fa0*/  FADD.FTZ R13, R69, R8 ;  /* 0x00000008450d7221 */ /* 0x008fe20000010000 */
[----:B------:R-:W-:Y:S02]  /*3fb0*/  IMAD.MOV.U32 R8, RZ, RZ, 0x3f800000 ;  /* 0x3f800000ff087424 */ /* 0x000fe400078e00ff */
[C---:B0-----:R-:W-:Y:S01]  /*3fc0*/  FADD.FTZ R3, R26.reuse, R15 ;  /* 0x0000000f1a037221 */ /* 0x041fe20000010000 */
[----:B------:R-:W-:Y:S01]  /*3fd0*/  F2FP.BF16.F32.PACK_AB R158, R26, R113 ;  /* 0x000000711a9e723e */ /* 0x000fe200000010ff */
[--C-:B-1----:R-:W-:Y:S02]  /*3fe0*/  IMAD.MOV.U32 R71, RZ, RZ, R87.reuse ;  /* 0x000000ffff477224 */ /* 0x102fe400078e0057 */
[----:B------:R-:W-:Y:S02]  /*3ff0*/  IMAD.MOV.U32 R26, RZ, RZ, R87 ;  /* 0x000000ffff1a7224 */ /* 0x000fe400078e0057 */
[C---:B--2---:R-:W-:Y:S01]  /*4000*/  FADD.FTZ R0, R38.reuse, R13 ;  /* 0x0000000d26007221 */ /* 0x044fe20000010000 */
[----:B------:R-:W-:Y:S01]  /*4010*/  F2FP.BF16.F32.PACK_AB R159, R38, R69 ;  /* 0x00000045269f723e */ /* 0x000fe200000010ff */
[----:B------:R-:W-:-:S02]  /*4020*/  IMAD.MOV.U32 R69, RZ, RZ, R87 ;  /* 0x000000ffff457224 */ /* 0x000fc400078e0057 */
[----:B------:R-:W-:Y:S01]  /*4030*/  IMAD.MOV.U32 R38, RZ, RZ, R87 ;  /* 0x000000ffff267224 */ /* 0x000fe200078e0057 */
[----:B------:R-:W-:Y:S06]  /*4040*/  @!P1 BRA `(.L_x_194) ;  /* 0x00000024003c9947 */ /* 0x000fec0003800000 */
[----:B------:R-:W-:Y:S01]  /*4050*/  MOV R20, R11 ;  /* 0x0000000b00147202 */ /* 0x000fe20000000f00 */
[----:B------:R-:W-:Y:S01]  /*4060*/  IMAD.MOV.U32 R14, RZ, RZ, R9 ;  /* 0x000000ffff0e7224 */ /* 0x000fe200078e0009 */
        /* <DEDUP_REMOVED lines=33> */
[----:B------:R-:W-:Y:S01]  /*4280*/  UMOV UR4, UR5 ;  /* 0x0000000500047c82 */ /* 0x000fe20008000000 */
[----:B------:R-:W-:Y:S01]  /*4290*/  UMOV UR5, UR39 ;  /* 0x0000002700057c82 */ /* 0x000fe20008000000 */
[----:B------:R-:W-:Y:S01]  /*42a0*/  UMOV UR6, UR38 ;  /* 0x0000002600067c82 */ /* 0x000fe20008000000 */
[----:B------:R-:W-:-:S05]  /*42b0*/  ULDC UR7, c[0x0][0x9d8] ;  /* 0x0002760000077ab9 */ /* 0x000fca0000000800 */
.L_x_205:
[----:B------:R-:W-:-:S04]  /*42c0*/  UISETP.NE.AND UP0, UPT, UR6, 0x1, UPT ;  /* 0x000000010600788c */ /* 0x000fc8000bf05270 */
[----:B------:R-:W-:-:S04]  /*42d0*/  USEL UR39, URZ, 0x1, UP0 ;  /* 0x000000013f277887 */ /* 0x000fc80008000000 */
[----:B------:R-:W-:Y:S01]  /*42e0*/  ULOP3.LUT UR39, UR5, UR39, URZ, 0x3c, !UPT ;  /* 0x0000002705277292 */ /* 0x000fe2000f8e3c3f */
[----:B------:R-:W-:Y:S11]  /*42f0*/  @!P0 BRA `(.L_x_195) ;  /* 0x0000000000048947 */ /* 0x000ff60003800000 */
[----:B------:R-:W-:Y:S01]  /*4300*/  BPT.TRAP 0x1 ;  /* 0x000000040000795c */ /* 0x000fe20000300000 */
.L_x_195:
[----:B------:R-:W0:Y:S01]  /*4310*/  S2UR UR42, SR_CgaCtaId ;  /* 0x00000000002a79c3 */ /* 0x000e220000008800 */
[----:B------:R-:W-:Y:S01]  /*4320*/  UIADD3 UR38, UR6, 0x1, URZ ;  /* 0x0000000106267890 */ /* 0x000fe2000fffe03f */
[----:B------:R-:W-:Y:S01]  /*4330*/  IMAD.U32 R9, RZ, RZ, UR39 ;  /* 0x00000027ff097e24 */ /* 0x000fe2000f8e00ff */
[----:B------:R-:W-:Y:S02]  /*4340*/  UMOV UR8, 0x400 ;  /* 0x0000040000087882 */ /* 0x000fe40000000000 */
[----:B------:R-:W-:Y:S02]  /*4350*/  UISETP.NE.AND UP0, UPT, UR38, 0x2, UPT ;  /* 0x000000022600788c */ /* 0x000fe4000bf05270 */
[----:B------:R-:W-:Y:S02]  /*4360*/  SHF.L.U32 R9, R9, 0x1f, RZ ;  /* 0x0000001f09097819 */ /* 0x000fe400000006ff */
[----:B------:R-:W-:Y:S02]  /*4370*/  USEL UR38, UR38, URZ, UP0 ;  /* 0x0000003f26267287 */ /* 0x000fe40008000000 */
[----:B0-----:R-:W-:-:S04]  /*4380*/  ULEA UR8, UR42, UR8, 0x18 ;  /* 0x000000082a087291 */ /* 0x001fc8000f8ec03f */
[----:B------:R-:W-:-:S09]  /*4390*/  ULEA UR9, UR38, UR8, 0x3 ;  /* 0x0000000826097291 */ /* 0x000fd2000f8e183f */
[----:B------:R0:W1:Y:S01]  /*43a0*/  SYNCS.PHASECHK.TRANS64.TRYWAIT P1, [UR9+0x2a830], R9 ;  /* 0x02a83009ff0075a7 */ /* 0x0000620008020149 */
[----:B------:R-:W-:Y:S05]  /*43b0*/  @!P0 BRA `(.L_x_196) ;  /* 0x0000000000048947 */ /* 0x000fea0003800000 */
[----:B------:R-:W-:Y:S01]  /*43c0*/  BPT.TRAP 0x1 ;  /* 0x000000040000795c */ /* 0x000fe20000300000 */
.L_x_196:
[----:B-1----:R-:W-:Y:S05]  /*43d0*/  @P1 BRA `(.L_x_197) ;  /* 0x0000000000081947 */ /* 0x002fea0003800000 */
[----:B------:R-:W1:Y:S02]  /*43e0*/  SYNCS.PHASECHK.TRANS64.TRYWAIT P1, [UR9+0x2a830], R9 ;  /* 0x02a83009ff0075a7 */ /* 0x000e640008020149 */
[----:B-1----:R-:W-:Y:S05]  /*43f0*/  @!P1 BRA `(.L_x_198) ;  /* 0x000000b800849947 */ /* 0x002fea0003800000 */
.L_x_197:
[----:B------:R-:W-:Y:S01]  /*4400*/  R2UR UR32, R4 ;  /* 0x00000000042072ca */ /* 0x000fe200000e0000 */
[----:B------:R-:W-:Y:S01]  /*4410*/  UIMAD UR10, UR38, 0x900, UR11 ;  /* 0x00000900260a78a4 */ /* 0x000fe2000f8e020b */
[----:B------:R-:W-:Y:S01]  /*4420*/  R2UR UR33, R5 ;  /* 0x00000000052172ca */ /* 0x000fe200000e0000 */
[----:B------:R-:W-:Y:S01]  /*4430*/  WARPGROUP.ARRIVE ;  /* 0x00000000000079c5 */ /* 0x000fe20000000000 */
[----:B------:R-:W-:Y:S01]  /*4440*/  UMOV UR35, 0x40000040 ;  /* 0x4000004000237882 */ /* 0x000fe20000000000 */
[----:B------:R-:W-:Y:S01]  /*4450*/  UIADD3 UR14, UR10, 0x304, URZ ;  /* 0x000003040a0e7890 */ /* 0x000fe2000fffe03f */
[-C--:B------:R-:W-:Y:S01]  /*4460*/  FMUL.FTZ R24, R24, R10.reuse ;  /* 0x0000000a18187220 */ /* 0x080fe20000410000 */
[----:B------:R-:W-:Y:S01]  /*4470*/  UMOV UR15, 0x40000040 ;  /* 0x40000040000f7882 */ /* 0x000fe20000000000 */
[----:B------:R-:W-:Y:S01]  /*4480*/  UMOV UR34, UR10 ;  /* 0x0000000a00227c82 */ /* 0x000fe20008000000 */
[----:B------:R-:W-:Y:S01]  /*4490*/  UIADD3 UR18, UR10, 0x306, URZ ;  /* 0x000003060a127890 */ /* 0x000fe2000fffe03f */
[-C--:B------:R-:W-:Y:S01]  /*44a0*/  FMUL.FTZ R25, R25, R10.reuse ;  /* 0x0000000a19197220 */ /* 0x080fe20000410000 */
[----:B------:R-:W-:Y:S01]  /*44b0*/  UMOV UR19, 0x40000040 ;  /* 0x4000004000137882 */ /* 0x000fe20000000000 */
[----:B------:R-:W-:Y:S01]  /*44c0*/  UIADD3 UR22, UR10, 0x600, URZ ;  /* 0x000006000a167890 */ /* 0x000fe2000fffe03f */
[-C--:B------:R-:W-:Y:S01]  /*44d0*/  FMUL.FTZ R28, R28, R10.reuse ;  /* 0x0000000a1c1c7220 */ /* 0x080fe20000410000 */
[----:B------:R-:W-:Y:S01]  /*44e0*/  UMOV UR23, 0x40000040 ;  /* 0x4000004000177882 */ /* 0x000fe20000000000 */
[----:B------:R-:W-:Y:S01]  /*44f0*/  HGMMA.64x96x16.F32.BF16 R88, gdesc[UR32], RZ, !UPT, gsb0 ;  /* 0x01600000205879f0 */ /* 0x000fe2000c0018ff */
[----:B------:R-:W-:Y:S01]  /*4500*/  R2UR UR32, R6 ;  /* 0x00000000062072ca */ /* 0x000fe200000e0000 */
[----:B------:R-:W-:Y:S01]  /*4510*/  UIADD3 UR34, UR10, 0x2, URZ ;  /* 0x000000020a227890 */ /* 0x000fe2000fffe03f */
[----:B------:R-:W-:Y:S01]  /*4520*/  R2UR UR33, R7 ;  /* 0x00000000072172ca */ /* 0x000fe200000e0000 */
[----:B------:R-:W-:Y:S01]  /*4530*/  UMOV UR35, 0x40000040 ;  /* 0x4000004000237882 */ /* 0x000fe20000000000 */
[----:B------:R-:W-:Y:S01]  /*4540*/  UIADD3 UR26, UR10, 0x602, URZ ;  /* 0x000006020a1a7890 */ /* 0x000fe2000fffe03f */
[-C--:B------:R-:W-:Y:S01]  /*4550*/  FMUL.FTZ R29, R29, R10.reuse ;  /* 0x0000000a1d1d7220 */ /* 0x080fe20000410000 */
[----:B------:R-:W-:Y:S01]  /*4560*/  UMOV UR27, 0x40000040 ;  /* 0x40000040001b7882 */ /* 0x000fe20000000000 */
        /* <DEDUP_REMOVED lines=64> */
[----:B------:R-:W-:Y:S01]  /*4970*/  HGMMA.64x96x16.F32.BF16 R88, gdesc[UR32], R88, gsb0 ;  /* 0x01600000205879f0 */ /* 0x000fe20008001858 */
[----:B------:R-:W-:Y:S01]  /*4980*/  UIADD3 UR34, UR10, 0x4, URZ ;  /* 0x000000040a227890 */ /* 0x000fe2000fffe03f */
[----:B------:R-:W-:Y:S01]  /*4990*/  UMOV UR32, UR56 ;  /* 0x0000003800207c82 */ /* 0x000fe20008000000 */
[----:B------:R-:W-:Y:S01]  /*49a0*/  UMOV UR33, UR57 ;  /* 0x0000003900217c82 */ /* 0x000fe20008000000 */
[----:B------:R-:W-:Y:S01]  /*49b0*/  UMOV UR35, 0x40000040 ;  /* 0x4000004000237882 */ /* 0x000fe20000000000 */
[----:B------:R-:W-:Y:S02]  /*49c0*/  WARPGROUP.DEPBAR.LE gsb0, 0x0 ;  /* 0x00008000000079c5 */ /* 0x000fe40000010000 */
        /* <DEDUP_REMOVED lines=48> */
.L_x_199:
[----:B------:R-:W-:Y:S01]  /*4cd0*/  ULEA UR10, UR6, UR8, 0x3 ;  /* 0x00000008060a7291 */ /* 0x000fe2000f8e183f */
[----:B------:R-:W-:-:S05]  /*4ce0*/  IMAD.U32 R8, RZ, RZ, UR5 ;  /* 0x00000005ff087e24 */ /* 0x000fca000f8e00ff */
[----:B------:R-:W-:-:S04]  /*4cf0*/  SHF.L.U32 R8, R8, 0x1f, RZ ;  /* 0x0000001f08087819 */ /* 0x000fc800000006ff */
[----:B------:R2:W3:Y:S01]  /*4d00*/  SYNCS.PHASECHK.TRANS64.TRYWAIT P1, [UR10+0x2a850], R8 ;  /* 0x02a85008ff0075a7 */ /* 0x0004e2000802014a */
[----:B------:R-:W-:Y:S05]  /*4d10*/  @!P0 BRA `(.L_x_200) ;  /* 0x0000000000048947 */ /* 0x000fea0003800000 */
[----:B------:R-:W-:Y:S01]  /*4d20*/  BPT.TRAP 0x1 ;  /* 0x000000040000795c */ /* 0x000fe20000300000 */
.L_x_200:
[----:B---3--:R-:W-:Y:S05]  /*4d30*/  @P1 BRA `(.L_x_201) ;  /* 0x0000000000081947 */ /* 0x008fea0003800000 */
[----:B------:R-:W3:Y:S02]  /*4d40*/  SYNCS.PHASECHK.TRANS64.TRYWAIT P1, [UR10+0x2a850], R8 ;  /* 0x02a85008ff0075a7 */ /* 0x000ee4000802014a */
[----:B---3--:R-:W-:Y:S05]  /*4d50*/  @!P1 BRA `(.L_x_202) ;  /* 0x000000b000449947 */ /* 0x008fea0003800000 */
.L_x_201:
[----:B------:R-:W-:Y:S01]  /*4d60*/  UIADD3 UR8, UR8, 0x400, URZ ;  /* 0x0000040008087890 */ /* 0x000fe2000fffe03f */
[----:B------:R-:W-:Y:S01]  /*4d70*/  WARPGROUP.ARRIVE ;  /* 0x00000000000079c5 */ /* 0x000fe20000000000 */
[----:B------:R-:W-:Y:S02]  /*4d80*/  UMOV UR15, 0x40000040 ;  /* 0x40000040000f7882 */ /* 0x000fe40000000000 */
[----:B------:R-:W-:-:S04]  /*4d90*/  USHF.R.U32.HI UR8, URZ, 0x4, UR8 ;  /* 0x000000043f087899 */ /* 0x000fc80008011608 */
[----:B------:R-:W-:-:S04]  /*4da0*/  ULOP3.LUT UR8, UR8, 0x3fff, URZ, 0xc0, !UPT ;  /* 0x00003fff08087892 */ /* 0x000fc8000f8ec03f */
[----:B------:R-:W-:-:S04]  /*4db0*/  ULOP3.LUT UR5, UR8, 0x3000000, URZ, 0xfc, !UPT ;  /* 0x0300000008057892 */ /* 0x000fc8000f8efc3f */
[----:B------:R-:W-:-:S07]  /*4dc0*/  UIMAD UR5, UR6, 0x600, UR5 ;  /* 0x00000600060578a4 */ /* 0x000fce000f8e0205 */
[----:B------:R-:W-:Y:S02]  /*4dd0*/  UMOV UR14, UR5 ;  /* 0x00000005000e7c82 */ /* 0x000fe40008000000 */
        /* <DEDUP_REMOVED lines=25> */
[----:B------:R-:W-:Y:S03]  /*4f70*/  HGMMA.64x128x16.F32.BF16 R24, R156, gdesc[UR12].tnspB, R24, gsb0 ;  /* 0x41e0000c9c187df0 */ /* 0x000fe60008001818 */
[----:B------:R-:W-:Y:S02]  /*4f80*/  WARPGROUP.DEPBAR.LE gsb0, 0x0 ;  /* 0x00008000000079c5 */ /* 0x000fe40000010000 */
[----:B------:R-:W-:Y:S05]  /*4f90*/  @!P0 BRA `(.L_x_203) ;  /* 0x0000000000048947 */ /* 0x000fea0003800000 */
[----:B------:R-:W-:Y:S01]  /*4fa0*/  BPT.TRAP 0x1 ;  /* 0x000000040000795c */ /* 0x000fe20000300000 */
.L_x_203:
[----:B------:R-:W-:Y:S01]  /*4fb0*/  FMUL.FTZ R137, R88, UR7 ;  /* 0x0000000758897c20 */ /* 0x000fe20008410000 */
[----:B------:R-:W-:Y:S01]  /*4fc0*/  FMUL.FTZ R139, R89, UR7 ;  /* 0x00000007598b7c20 */ /* 0x000fe20008410000 */
[----:B------:R-:W-:Y:S01]  /*4fd0*/  FMUL.FTZ R13, R90, UR7 ;  /* 0x000000075a0d7c20 */ /* 0x000fe20008410000 */
[----:B------:R-:W-:Y:S01]  /*4fe0*/  FMUL.FTZ R141, R92, UR7 ;  /* 0x000000075c8d7c20 */ /* 0x000fe20008410000 */
[----:B------:R-:W-:Y:S01]  /*4ff0*/  FMUL.FTZ R15, R91, UR7 ;  /* 0x000000075b0f7c20 */ /* 0x000fe20008410000 */
[----:B------:R-:W-:Y:S01]  /*5000*/  FMUL.FTZ R143, R93, UR7 ;  /* 0x000000075d8f7c20 */ /* 0x000fe20008410000 */
[----:B------:R-:W0:Y:S01]  /*5010*/  MUFU.TANH R137, R137 ;  /* 0x0000008900897308 */ /* 0x000e220000002400 */
[----:B------:R-:W-:Y:S01]  /*5020*/  FMUL.FTZ R21, R94, UR7 ;  /* 0x000000075e157c20 */ /* 0x000fe20008410000 */
[----:B------:R-:W-:Y:S01]  /*5030*/  FMUL.FTZ R145, R96, UR7 ;  /* 0x0000000760917c20 */ /* 0x000fe20008410000 */
[----:B------:R-:W-:Y:S01]  /*5040*/  FMUL.FTZ R89, R95, UR7 ;  /* 0x000000075f597c20 */ /* 0x000fe20008410000 */
[----:B------:R-:W-:Y:S01]  /*5050*/  FMUL.FTZ R147, R97, UR7 ;  /* 0x0000000761937c20 */ /* 0x000fe20008410000 */
[----:B------:R-:W-:Y:S01]  /*5060*/  FMUL.FTZ R91, R98, UR7 ;  /* 0x00000007625b7c20 */ /* 0x000fe20008410000 */
[----:B------:R-:W-:Y:S01]  /*5070*/  FMUL.FTZ R149, R100, UR7 ;  /* 0x0000000764957c20 */ /* 0x000fe20008410000 */
[----:B------:R-:W-:Y:S01]  /*5080*/  FMUL.FTZ R93, R99, UR7 ;  /* 0x00000007635d7c20 */ /* 0x000fe20008410000 */
[----:B------:R-:W3:Y:S01]  /*5090*/  MUFU.TANH R139, R139 ;  /* 0x0000008b008b7308 */ /* 0x000ee20000002400 */
        /* <DEDUP_REMOVED lines=8> */
[----:B0-2---:R-:W-:Y:S01]  /*5120*/  FMNMX.FTZ R8, R137, R14, !PT ;  /* 0x0000000e89087209 */ /* 0x005fe20007810000 */
[----:B------:R-:W-:Y:S01]  /*5130*/  FMUL.FTZ R101, R107, UR7 ;  /* 0x000000076b657c20 */ /* 0x000fe20008410000 */
[----:B------:R-:W-:Y:S01]  /*5140*/  FMUL.FTZ R159, R109, UR7 ;  /* 0x000000076d9f7c20 */ /* 0x000fe20008410000 */
[----:B------:R-:W-:Y:S01]  /*5150*/  FMUL.FTZ R103, R110, UR7 ;  /* 0x000000076e677c20 */ /* 0x000fe20008410000 */
[----:B------:R-:W-:Y:S01]  /*5160*/  FMUL.FTZ R203, R112, UR7 ;  /* 0x0000000770cb7c20 */ /* 0x000fe20008410000 */
[----:B------:R-:W-:Y:S01]  /*5170*/  FMUL.FTZ R105, R111, UR7 ;  /* 0x000000076f697c20 */ /* 0x000fe20008410000 */
[----:B------:R-:W-:Y:S01]  /*5180*/  FMUL.FTZ R205, R113, UR7 ;  /* 0x0000000771cd7c20 */ /* 0x000fe20008410000 */
[----:B------:R-:W0:Y:S01]  /*5190*/  MUFU.TANH R141, R141 ;  /* 0x0000008d008d7308 */ /* 0x000e220000002400 */
[----:B---3--:R-:W-:Y:S01]  /*51a0*/  FMNMX.FTZ R8, R139, R8, !PT ;  /* 0x000000088b087209 */ /* 0x008fe20007810000 */
[----:B------:R-:W-:Y:S01]  /*51b0*/  FMUL.FTZ R107, R114, UR7 ;  /* 0x00000007726b7c20 */ /* 0x000fe20008410000 */
[----:B------:R-:W-:Y:S01]  /*51c0*/  FMUL.FTZ R207, R116, UR7 ;  /* 0x0000000774cf7c20 */ /* 0x000fe20008410000 */
[----:B------:R-:W-:Y:S01]  /*51d0*/  FMUL.FTZ R109, R115, UR7 ;  /* 0x00000007736d7c20 */ /* 0x000fe20008410000 */
[----:B------:R-:W-:Y:S01]  /*51e0*/  FMUL.FTZ R209, R117, UR7 ;  /* 0x0000000775d17c20 */ /* 0x000fe20008410000 */
[----:B------:R-:W-:Y:S01]  /*51f0*/  FMUL.FTZ R111, R118, UR7 ;  /* 0x00000007766f7c20 */ /* 0x000fe20008410000 */
[----:B------:R-:W-:Y:S01]  /*5200*/  FMUL.FTZ R211, R120, UR7 ;  /* 0x0000000778d37c20 */ /* 0x000fe20008410000 */
[----:B------:R-:W2:Y:S01]  /*5210*/  MUFU.TANH R15, R15 ;  /* 0x0000000f000f7308 */ /* 0x000ea20000002400 */
[----:B----4-:R-:W-:Y:S01]  /*5220*/  FMNMX.FTZ R10, R13, R20, !PT ;  /* 0x000000140d0a7209 */ /* 0x010fe20007810000 */
[----:B------:R-:W-:Y:S01]  /*5230*/  FMUL.FTZ R113, R119, UR7 ;  /* 0x0000000777717c20 */ /* 0x000fe20008410000 */
[----:B------:R-:W-:Y:S01]  /*5240*/  FMUL.FTZ R213, R121, UR7 ;  /* 0x0000000779d57c20 */ /* 0x000fe20008410000 */
[----:B------:R-:W-:Y:S01]  /*5250*/  FMUL.FTZ R115, R122, UR7 ;  /* 0x000000077a737c20 */ /* 0x000fe20008410000 */
[----:B------:R-:W-:Y:S01]  /*5260*/  FMUL.FTZ R215, R124, UR7 ;  /* 0x000000077cd77c20 */ /* 0x000fe20008410000 */
[----:B------:R-:W-:Y:S01]  /*5270*/  FMUL.FTZ R117, R123, UR7 ;  /* 0x000000077b757c20 */ /* 0x000fe20008410000 */
[----:B------:R-:W-:Y:S01]  /*5280*/  FMUL.FTZ R125, R125, UR7 ;  /* 0x000000077d7d7c20 */ /* 0x000fe20008410000 */
[----:B------:R-:W3:Y:S01]  /*5290*/  MUFU.TANH R143, R143 ;  /* 0x0000008f008f7308 */ /* 0x000ee20000002400 */
[----:B0-----:R-:W-:Y:S01]  /*52a0*/  FMNMX.FTZ R8, R141, R8, !PT ;  /* 0x000000088d087209 */ /* 0x001fe20007810000 */
        /* <DEDUP_REMOVED lines=8> */
[----:B------:R-:W-:Y:S01]  /*5330*/  FMUL.FTZ R127, R131, UR7 ;  /* 0x00000007837f7c20 */ /* 0x000fe20008410000 */
[----:B------:R-:W-:Y:S01]  /*5340*/  FMUL.FTZ R221, R133, UR7 ;  /* 0x0000000785dd7c20 */ /* 0x000fe20008410000 */
[----:B------:R-:W-:Y:S01]  /*5350*/  FMUL.FTZ R131, R134, UR7 ;  /* 0x0000000786837c20 */ /* 0x000fe20008410000 */
[----:B------:R-:W-:Y:S01]  /*5360*/  FMUL.FTZ R133, R135, UR7 ;  /* 0x0000000787857c20 */ /* 0x000fe20008410000 */
[----:B-1----:R-:W1:Y:S01]  /*5370*/  LDC R12, c[0x0][0x988] ;  /* 0x00026200ff0c7b82 */ /* 0x002e620000000800 */
[----:B------:R-:W-:Y:S01]  /*5380*/  UIADD3 UR9, UR9, 0x2a840, URZ ;  /* 0x0002a84009097890 */ /* 0x000fe2000fffe03f */
[----:B------:R-:W2:Y:S01]  /*5390*/  MUFU.TANH R145, R145 ;  /* 0x0000009100917308 */ /* 0x000ea20000002400 */
[----:B---3--:R-:W-:-:S02]  /*53a0*/  FMNMX.FTZ R8, R143, R8, !PT ;  /* 0x000000088f087209 */ /* 0x008fc40007810000 */
[----:B------:R-:W-:-:S05]  /*53b0*/  UPRMT UR9, UR42, 0x654, UR9 ;  /* 0x000006542a097896 */ /* 0x000fca0008000009 */
[----:B------:R-:W3:Y:S01]  /*53c0*/  MUFU.TANH R89, R89 ;  /* 0x0000005900597308 */ /* 0x000ee20000002400 */
[----:B0-----:R-:W-:-:S03]  /*53d0*/  FMNMX.FTZ R10, R21, R10, !PT ;  /* 0x0000000a150a7209 */ /* 0x001fc60007810000 */
[----:B------:R-:W-:Y:S04]  /*53e0*/  SYNCS.ARRIVE.TRANS64.RED.A1T0 RZ, [UR9], RZ ;  /* 0x000000ffffff79a7 */ /* 0x000fe80008100409 */
[----:B------:R-:W0:Y:S01]  /*53f0*/  MUFU.TANH R147, R147 ;  /* 0x0000009300937308 */ /* 0x000e220000002400 */
[----:B--2---:R-:W-:-:S07]  /*5400*/  FMNMX.FTZ R8, R145, R8, !PT ;  /* 0x0000000891087209 */ /* 0x004fce0007810000 */
[----:B------:R-:W2:Y:S01]  /*5410*/  MUFU.TANH R91, R91 ;  /* 0x0000005b005b7308 */ /* 0x000ea20000002400 */
[----:B---3--:R-:W-:-:S07]  /*5420*/  FMNMX.FTZ R10, R89, R10, !PT ;  /* 0x0000000a590a7209 */ /* 0x008fce0007810000 */
[----:B------:R-:W3:Y:S01]  /*5430*/  MUFU.TANH R149, R149 ;  /* 0x0000009500957308 */ /* 0x000ee20000002400 */
[----:B0-----:R-:W-:-:S07]  /*5440*/  FMNMX.FTZ R8, R147, R8, !PT ;  /* 0x0000000893087209 */ /* 0x001fce0007810000 */
        /* <DEDUP_REMOVED lines=71> */
[----:B0-----:R-:W-:-:S05]  /*58c0*/  FMNMX.FTZ R8, R221, R8, !PT ;  /* 0x00000008dd087209 */ /* 0x001fca0007810000 */
[----:B------:R-:W0:Y:S01]  /*58d0*/  SHFL.BFLY PT, R9, R8, 0x2, 0x1f ;  /* 0x0c401f0008097f89 */ /* 0x000e2200000e0000 */
[----:B--2---:R-:W-:-:S04]  /*58e0*/  FMNMX.FTZ R10, R131, R10, !PT ;  /* 0x0000000a830a7209 */ /* 0x004fc80007810000 */
[----:B---3--:R-:W-:-:S05]  /*58f0*/  FMNMX.FTZ R10, R133, R10, !PT ;  /* 0x0000000a850a7209 */ /* 0x008fca0007810000 */
[----:B------:R-:W2:Y:S01]  /*5900*/  SHFL.BFLY PT, R11, R10, 0x2, 0x1f ;  /* 0x0c401f000a0b7f89 */ /* 0x000ea200000e0000 */
[----:B0-----:R-:W-:-:S05]  /*5910*/  FMNMX.FTZ R88, R8, R9, !PT ;  /* 0x0000000908587209 */ /* 0x001fca0007810000 */
[----:B------:R-:W0:Y:S01]  /*5920*/  SHFL.BFLY PT, R9, R88, 0x1, 0x1f ;  /* 0x0c201f0058097f89 */ /* 0x000e2200000e0000 */
[----:B--2---:R-:W-:-:S05]  /*5930*/  FMNMX.FTZ R90, R10, R11, !PT ;  /* 0x0000000b0a5a7209 */ /* 0x004fca0007810000 */
[----:B------:R-:W2:Y:S01]  /*5940*/  SHFL.BFLY PT, R11, R90, 0x1, 0x1f ;  /* 0x0c201f005a0b7f89 */ /* 0x000ea200000e0000 */
[----:B0-----:R-:W-:-:S05]  /*5950*/  FMNMX.FTZ R9, R88, R9, !PT ;  /* 0x0000000958097209 */ /* 0x001fca0007810000 */
[----:B------:R-:W-:-:S04]  /*5960*/  FADD.FTZ R135, -R9, R14 ;  /* 0x0000000e09877221 */ /* 0x000fc80000010100 */
[----:B-1----:R-:W-:-:S04]  /*5970*/  FMUL.FTZ R14, R135, R12 ;  /* 0x0000000c870e7220 */ /* 0x002fc80000410000 */
[----:B------:R0:W-:Y:S01]  /*5980*/  MUFU.EX2 R10, R14 ;  /* 0x0000000e000a7308 */ /* 0x0001e20000000800 */
[----:B--2---:R-:W-:-:S05]  /*5990*/  FMNMX.FTZ R11, R90, R11, !PT ;  /* 0x0000000b5a0b7209 */ /* 0x004fca0007810000 */
[----:B------:R-:W-:Y:S01]  /*59a0*/  FADD.FTZ R135, -R11, R20 ;  /* 0x000000140b877221 */ /* 0x000fe20000010100 */
[-C--:B------:R-:W-:Y:S01]  /*59b0*/  FMUL.FTZ R20, R9, R12.reuse ;  /* 0x0000000c09147220 */ /* 0x080fe20000410000 */
[-C--:B0-----:R-:W-:Y:S02]  /*59c0*/  FMUL.FTZ R14, R11, R12.reuse ;  /* 0x0000000c0b0e7220 */ /* 0x081fe40000410000 */
[-C--:B------:R-:W-:Y:S01]  /*59d0*/  FMUL.FTZ R8, R135, R12.reuse ;  /* 0x0000000c87087220 */ /* 0x080fe20000410000 */
[-CC-:B------:R-:W-:Y:S01]  /*59e0*/  FFMA.FTZ R135, R137, R12.reuse, -R20.reuse ;  /* 0x0000000c89877223 */ /* 0x180fe20000010814 */
[-CC-:B------:R-:W-:Y:S01]  /*59f0*/  FFMA.FTZ R136, R139, R12.reuse, -R20.reuse ;  /* 0x0000000c8b887223 */ /* 0x180fe20000010814 */
[-C--:B------:R-:W-:Y:S01]  /*5a00*/  FFMA.FTZ R138, R141, R12.reuse, -R20 ;  /* 0x0000000c8d8a7223 */ /* 0x080fe20000010814 */
[-C--:B------:R-:W-:Y:S01]  /*5a10*/  FFMA.FTZ R137, R13, R12.reuse, -R14 ;  /* 0x0000000c0d897223 */ /* 0x080fe2000001080e */
        /* <DEDUP_REMOVED lines=39> */
[----:B0-----:R-:W-:Y:S01]  /*5c90*/  FFMA.FTZ R3, R10, R3, R135 ;  /* 0x000000030a037223 */ /* 0x001fe20000010087 */
[-CC-:B------:R-:W-:Y:S01]  /*5ca0*/  FFMA.FTZ R155, R119, R12.reuse, -R14.reuse ;  /* 0x0000000c779b7223 */ /* 0x180fe2000001080e */
[-CC-:B------:R-:W-:Y:S01]  /*5cb0*/  FFMA.FTZ R121, R121, R12.reuse, -R14.reuse ;  /* 0x0000000c79797223 */ /* 0x180fe2000001080e */
[-CC-:B------:R-:W-:Y:S01]  /*5cc0*/  FFMA.FTZ R123, R123, R12.reuse, -R14.reuse ;  /* 0x0000000c7b7b7223 */ /* 0x180fe2000001080e */
[-CC-:B------:R-:W-:Y:S01]  /*5cd0*/  FFMA.FTZ R127, R127, R12.reuse, -R14.reuse ;  /* 0x0000000c7f7f7223 */ /* 0x180fe2000001080e */
[----:B------:R-:W-:-:S02]  /*5ce0*/  FFMA.FTZ R131, R131, R12, -R14 ;  /* 0x0000000c83837223 */ /* 0x000fc4000001080e */
[----:B------:R-:W0:Y:S08]  /*5cf0*/  MUFU.EX2 R136, R136 ;  /* 0x0000008800887308 */ /* 0x000e300000000800 */
[----:B------:R-:W2:Y:S01]  /*5d00*/  MUFU.EX2 R20, R20 ;  /* 0x0000001400147308 */ /* 0x000ea20000000800 */
[----:B-1----:R-:W-:-:S07]  /*5d10*/  FFMA.FTZ R97, R8, R0, R137 ;  /* 0x0000000008617223 */ /* 0x002fce0000010089 */
[----:B------:R-:W1:Y:S01]  /*5d20*/  MUFU.EX2 R138, R138 ;  /* 0x0000008a008a7308 */ /* 0x000e620000000800 */
[----:B0-----:R-:W-:-:S07]  /*5d30*/  FADD.FTZ R3, R136, R3 ;  /* 0x0000000388037221 */ /* 0x001fce0000010000 */
[----:B------:R-:W0:Y:S01]  /*5d40*/  MUFU.EX2 R13, R13 ;  /* 0x0000000d000d7308 */ /* 0x000e220000000800 */
[----:B--2---:R-:W-:Y:S01]  /*5d50*/  FADD.FTZ R0, R20, R97 ;  /* 0x0000006114007221 */ /* 0x004fe20000010000 */
[----:B------:R-:W-:-:S06]  /*5d60*/  FFMA.FTZ R97, R115, R12, -R14 ;  /* 0x0000000c73617223 */ /* 0x000fcc000001080e */
[----:B------:R-:W2:Y:S01]  /*5d70*/  MUFU.EX2 R139, R139 ;  /* 0x0000008b008b7308 */ /* 0x000ea20000000800 */
[----:B-1----:R-:W-:-:S07]  /*5d80*/  FADD.FTZ R102, R138, R3 ;  /* 0x000000038a667221 */ /* 0x002fce0000010000 */
[----:B------:R-:W1:Y:S01]  /*5d90*/  MUFU.EX2 R88, R88 ;  /* 0x0000005800587308 */ /* 0x000e620000000800 */
[----:B0-----:R-:W-:-:S07]  /*5da0*/  FADD.FTZ R3, R13, R0 ;  /* 0x000000000d037221 */ /* 0x001fce0000010000 */
[----:B------:R-:W0:Y:S01]  /*5db0*/  MUFU.EX2 R140, R140 ;  /* 0x0000008c008c7308 */ /* 0x000e220000000800 */
[----:B--2---:R-:W-:-:S07]  /*5dc0*/  FADD.FTZ R99, R139, R102 ;  /* 0x000000668b637221 */ /* 0x004fce0000010000 */
[----:B------:R-:W2:Y:S01]  /*5dd0*/  MUFU.EX2 R15, R15 ;  /* 0x0000000f000f7308 */ /* 0x000ea20000000800 */
[----:B-1----:R-:W-:-:S07]  /*5de0*/  FADD.FTZ R0, R88, R3 ;  /* 0x0000000358007221 */ /* 0x002fce0000010000 */
[----:B------:R-:W1:Y:S01]  /*5df0*/  MUFU.EX2 R141, R141 ;  /* 0x0000008d008d7308 */ /* 0x000e620000000800 */
[----:B0-----:R-:W-:-:S07]  /*5e00*/  FADD.FTZ R102, R140, R99 ;  /* 0x000000638c667221 */ /* 0x001fce0000010000 */
[----:B------:R-:W0:Y:S01]  /*5e10*/  MUFU.EX2 R90, R90 ;  /* 0x0000005a005a7308 */ /* 0x000e220000000800 */
[----:B--2---:R-:W-:-:S07]  /*5e20*/  FADD.FTZ R3, R15, R0 ;  /* 0x000000000f037221 */ /* 0x004fce0000010000 */
[----:B------:R-:W2:Y:S01]  /*5e30*/  MUFU.EX2 R142, R142 ;  /* 0x0000008e008e7308 */ /* 0x000ea20000000800 */
[----:B-1----:R-:W-:Y:S01]  /*5e40*/  FADD.FTZ R99, R141, R102 ;  /* 0x000000668d637221 */ /* 0x002fe20000010000 */
[-CC-:B------:R-:W-:Y:S01]  /*5e50*/  FFMA.FTZ R102, R117, R12.reuse, -R14.reuse ;  /* 0x0000000c75667223 */ /* 0x180fe2000001080e */
[----:B------:R-:W-:-:S05]  /*5e60*/  FFMA.FTZ R14, R133, R12, -R14 ;  /* 0x0000000c850e7223 */ /* 0x000fca000001080e */
        /* <DEDUP_REMOVED lines=69> */
[----:B--2---:R-:W-:Y:S01]  /*62c0*/  FADD.FTZ R0, R131, R0 ;  /* 0x0000000083007221 */ /* 0x004fe20000010000 */
[----:B-1----:R-:W-:-:S03]  /*62d0*/  FADD.FTZ R3, R159, R104 ;  /* 0x000000689f037221 */ /* 0x002fc60000010000 */
[----:B0-----:R-:W-:Y:S01]  /*62e0*/  FADD.FTZ R0, R14, R0 ;  /* 0x000000000e007221 */ /* 0x001fe20000010000 */
[----:B------:R-:W-:Y:S06]  /*62f0*/  @!P0 BRA `(.L_x_204) ;  /* 0x0000000000048947 */ /* 0x000fec0003800000 */
[----:B------:R-:W-:Y:S01]  /*6300*/  BPT.TRAP 0x1 ;  /* 0x000000040000795c */ /* 0x000fe20000300000 */
.L_x_204:
[----:B------:R-:W-:Y:S01]  /*6310*/  UISETP.GT.AND UP0, UPT, UR4, UR60, UPT ;  /* 0x0000003c0400728c */ /* 0x000fe2000bf04270 */
[----:B------:R-:W-:Y:S01]  /*6320*/  F2FP.BF16.F32.PACK_AB R158, R159, R158 ;  /* 0x0000009e9f9e723e */ /* 0x000fe200000010ff */
[----:B------:R-:W-:Y:S01]  /*6330*/  UIADD3 UR10, UR10, 0x2a860, URZ ;  /* 0x0002a8600a0a7890 */ /* 0x000fe2000fffe03f */
[----:B------:R-:W-:Y:S01]  /*6340*/  F2FP.BF16.F32.PACK_AB R137, R20, R137 ;  /* 0x000000891489723e */ /* 0x000fe200000010ff */
[----:B------:R-:W-:Y:S01]  /*6350*/  UIADD3 UR4, UR4, -0x1, URZ ;  /* 0xffffffff04047890 */ /* 0x000fe2000fffe03f */
[----:B------:R-:W-:Y:S01]  /*6360*/  F2FP.BF16.F32.PACK_AB R138, R139, R138 ;  /* 0x0000008a8b8a723e */ /* 0x000fe200000010ff */
[----:B------:R-:W-:Y:S01]  /*6370*/  UPRMT UR10, UR42, 0x654, UR10 ;  /* 0x000006542a0a7896 */ /* 0x000fe2000800000a */
[----:B------:R-:W-:Y:S01]  /*6380*/  PLOP3.LUT P1, PT, PT, PT, UP0, 0x80, 0x0 ;  /* 0x000000000000781c */ /* 0x000fe20003f2f008 */
[----:B------:R-:W-:Y:S01]  /*6390*/  UMOV UR5, UR39 ;  /* 0x0000002700057c82 */ /* 0x000fe20008000000 */
[----:B------:R-:W-:Y:S01]  /*63a0*/  UMOV UR6, UR38 ;  /* 0x0000002600067c82 */ /* 0x000fe20008000000 */
[----:B------:R-:W-:Y:S01]  /*63b0*/  F2FP.BF16.F32.PACK_AB R140, R141, R140 ;  /* 0x0000008c8d8c723e */ /* 0x000fe200000010ff */
[----:B------:R-:W-:Y:S01]  /*63c0*/  IMAD.MOV.U32 R20, RZ, RZ, R11 ;  /* 0x000000ffff147224 */ /* 0x000fe200078e000b */
[----:B------:R-:W-:-:S02]  /*63d0*/  F2FP.BF16.F32.PACK_AB R142, R143, R142 ;  /* 0x0000008e8f8e723e */ /* 0x000fc400000010ff */
[----:B------:R-:W-:Y:S01]  /*63e0*/  F2FP.BF16.F32.PACK_AB R144, R145, R144 ;  /* 0x000000909190723e */ /* 0x000fe200000010ff */
[----:B------:R-:W-:Y:S01]  /*63f0*/  SYNCS.ARRIVE.TRANS64.RED.A1T0 RZ, [UR10], RZ ;  /* 0x000000ffffff79a7 */ /* 0x000fe2000810040a */
[----:B------:R-:W-:Y:S02]  /*6400*/  F2FP.BF16.F32.PACK_AB R146, R147, R146 ;  /* 0x000000929392723e */ /* 0x000fe400000010ff */
[----:B------:R-:W-:Y:S02]  /*6410*/  F2FP.BF16.F32.PACK_AB R148, R149, R148 ;  /* 0x000000949594723e */ /* 0x000fe400000010ff */
[----:B------:R-:W-:Y:S02]  /*6420*/  F2FP.BF16.F32.PACK_AB R150, R151, R150 ;  /* 0x000000969796723e */ /* 0x000fe400000010ff */
[----:B------:R-:W-:Y:S02]  /*6430*/  F2FP.BF16.F32.PACK_AB R152, R153, R152 ;  /* 0x000000989998723e */ /* 0x000fe400000010ff */
[----:B------:R-:W-:Y:S01]  /*6440*/  F2FP.BF16.F32.PACK_AB R159, R14, R131 ;  /* 0x000000830e9f723e */ /* 0x000fe200000010ff */
[----:B------:R-:W-:Y:S01]  /*6450*/  IMAD.MOV.U32 R14, RZ, RZ, R9 ;  /* 0x000000ffff0e7224 */ /* 0x000fe200078e0009 */
        /* <DEDUP_REMOVED lines=12> */
[----:B------:R-:W-:Y:S01]  /*6520*/  F2FP.BF16.F32.PACK_AB R157, R127, R123 ;  /* 0x0000007b7f9d723e */ /* 0x000fe200000010ff */
[----:B------:R-:W-:Y:S06]  /*6530*/  @P1 BRA `(.L_x_205) ;  /* 0xffffffdc00601947 */ /* 0x000fec000383ffff */
.L_x_194:
        /* <DEDUP_REMOVED lines=67> */
.L_x_206:
[----:B------:R-:W0:Y:S01]  /*6970*/  S2UR UR8, SR_CgaCtaId ;  /* 0x00000000000879c3 */ /* 0x000e220000008800 */
[----:B------:R-:W-:Y:S01]  /*6980*/  UMOV UR4, 0x400 ;  /* 0x0000040000047882 */ /* 0x000fe20000000000 */
[----:B------:R-:W-:-:S04]  /*6990*/  MOV R4, UR39 ;  /* 0x0000002700047c02 */ /* 0x000fc80008000f00 */
[----:B------:R-:W-:Y:S01]  /*69a0*/  SHF.L.U32 R4, R4, 0x1f, RZ ;  /* 0x0000001f04047819 */ /* 0x000fe200000006ff */
[----:B0-----:R-:W-:-:S04]  /*69b0*/  ULEA UR4, UR8, UR4, 0x18 ;  /* 0x0000000408047291 */ /* 0x001fc8000f8ec03f */
[----:B------:R-:W-:-:S09]  /*69c0*/  ULEA UR5, UR38, UR4, 0x3 ;  /* 0x0000000426057291 */ /* 0x000fd2000f8e183f */
[----:B------:R0:W1:Y:S01]  /*69d0*/  SYNCS.PHASECHK.TRANS64.TRYWAIT P1, [UR5+0x2a850], R4 ;  /* 0x02a85004ff0075a7 */ /* 0x0000620008020145 */
[----:B------:R-:W-:Y:S05]  /*69e0*/  @!P0 BRA `(.L_x_207) ;  /* 0x0000000000048947 */ /* 0x000fea0003800000 */
[----:B------:R-:W-:Y:S01]  /*69f0*/  BPT.TRAP 0x1 ;  /* 0x000000040000795c */ /* 0x000fe20000300000 */
.L_x_207:
[----:B-1----:R-:W-:Y:S05]  /*6a00*/  @P1 BRA `(.L_x_208) ;  /* 0x0000000000081947 */ /* 0x002fea0003800000 */
[----:B------:R-:W1:Y:S02]  /*6a10*/  SYNCS.PHASECHK.TRANS64.TRYWAIT P1, [UR5+0x2a850], R4 ;  /* 0x02a85004ff0075a7 */ /* 0x000e640008020145 */
[----:B-1----:R-:W-:Y:S05]  /*6a20*/  @!P1 BRA `(.L_x_209) ;  /* 0x0000009400289947 */ /* 0x002fea0003800000 */
.L_x_208:
[----:B------:R-:W-:Y:S01]  /*6a30*/  UIADD3 UR4, UR4, 0x400, URZ ;  /* 0x0000040004047890 */ /* 0x000fe2000fffe03f */
[----:B------:R-:W-:Y:S01]  /*6a40*/  WARPGROUP.ARRIVE ;  /* 0x00000000000079c5 */ /* 0x000fe20000000000 */
[----:B------:R-:W-:Y:S01]  /*6a50*/  UMOV UR7, 0x40000040 ;  /* 0x4000004000077882 */ /* 0x000fe20000000000 */
[----:B01----:R-:W0:Y:S01]  /*6a60*/  SHFL.BFLY PT, R4, R3, 0x2, 0x1f ;  /* 0x0c401f0003047f89 */ /* 0x003e2200000e0000 */
[----:B------:R-:W-:Y:S01]  /*6a70*/  USHF.R.U32.HI UR4, URZ, 0x4, UR4 ;  /* 0x000000043f047899 */ /* 0x000fe20008011604 */
[----:B------:R-:W-:Y:S02]  /*6a80*/  IMAD.MOV.U32 R8, RZ, RZ, RZ ;  /* 0x000000ffff087224 */ /* 0x000fe400078e00ff */
[----:B------:R-:W1:Y:S01]  /*6a90*/  SHFL.BFLY PT, R5, R0, 0x2, 0x1f ;  /* 0x0c401f0000057f89 */ /* 0x000e6200000e0000 */
[----:B------:R-:W-:-:S04]  /*6aa0*/  ULOP3.LUT UR4, UR4, 0x3fff, URZ, 0xc0, !UPT ;  /* 0x00003fff04047892 */ /* 0x000fc8000f8ec03f */
[----:B------:R-:W-:-:S04]  /*6ab0*/  ULOP3.LUT UR4, UR4, 0x3000000, URZ, 0xfc, !UPT ;  /* 0x0300000004047892 */ /* 0x000fc8000f8efc3f */
[----:B------:R-:W-:-:S07]  /*6ac0*/  UIMAD UR4, UR38, 0x600, UR4 ;  /* 0x00000600260478a4 */ /* 0x000fce000f8e0204 */
[----:B------:R-:W-:Y:S02]  /*6ad0*/  UMOV UR6, UR4 ;  /* 0x0000000400067c82 */ /* 0x000fe40008000000 */
[----:B------:R-:W-:Y:S01]  /*6ae0*/  HGMMA.64x128x16.F32.BF16 R24, R136, gdesc[UR4].tnspB, R24, gsb0 ;  /* 0x41e0000488187df0 */ /* 0x000fe20008001818 */
[----:B------:R-:W-:Y:S01]  /*6af0*/  UIADD3 UR6, UR4, 0x80, URZ ;  /* 0x0000008004067890 */ /* 0x000fe2000fffe03f */
[----:B0-----:R-:W-:Y:S01]  /*6b00*/  FADD.FTZ R4, R4, R3 ;  /* 0x0000000304047221 */ /* 0x001fe20000010000 */
[----:B------:R-:W-:Y:S01]  /*6b10*/  UMOV UR7, 0x40000040 ;  /* 0x4000004000077882 */ /* 0x000fe20000000000 */
[----:B------:R-:W-:Y:S02]  /*6b20*/  IMAD.MOV.U32 R3, RZ, RZ, -0x800000 ;  /* 0xff800000ff037424 */ /* 0x000fe400078e00ff */
[----:B-1----:R-:W-:Y:S01]  /*6b30*/  FADD.FTZ R6, R5, R0 ;  /* 0x0000000005067221 */ /* 0x002fe20000010000 */
[----:B------:R-:W-:Y:S01]  /*6b40*/  IMAD.MOV.U32 R0, RZ, RZ, -0x800000 ;  /* 0xff800000ff007424 */ /* 0x000fe200078e00ff */
[----:B------:R-:W0:Y:S04]  /*6b50*/  SHFL.BFLY PT, R5, R4, 0x1, 0x1f ;  /* 0x0c201f0004057f89 */ /* 0x000e2800000e0000 */
[----:B------:R-:W1:Y:S01]  /*6b60*/  SHFL.BFLY PT, R7, R6, 0x1, 0x1f ;  /* 0x0c201f0006077f89 */ /* 0x000e6200000e0000 */
[----:B0-----:R-:W-:Y:S01]  /*6b70*/  FADD.FTZ R13, R4, R5 ;  /* 0x00000005040d7221 */ /* 0x001fe20000010000 */
[----:B------:R-:W-:-:S02]  /*6b80*/  IMAD.MOV.U32 R5, RZ, RZ, RZ ;  /* 0x000000ffff057224 */ /* 0x000fc400078e00ff */
[----:B-1----:R-:W-:Y:S02]  /*6b90*/  FADD.FTZ R14, R6, R7 ;  /* 0x00000007060e7221 */ /* 0x002fe40000010000 */
[----:B------:R-:W-:-:S03]  /*6ba0*/  FSETP.NE.FTZ.AND P1, PT, R13, RZ, PT ;  /* 0x000000ff0d00720b */ /* 0x000fc60003f35000 */
[----:B------:R-:W-:-:S10]  /*6bb0*/  FSETP.NE.FTZ.AND P2, PT, R14, RZ, PT ;  /* 0x000000ff0e00720b */ /* 0x000fd40003f55000 */
[----:B------:R-:W0:Y:S01]  /*6bc0*/  @P1 MUFU.LG2 R7, R13 ;  /* 0x0000000d00071308 */ /* 0x000e220000000c00 */
[C---:B------:R-:W-:Y:S02]  /*6bd0*/  @P1 FMUL.FTZ R4, R12.reuse, 0.69314718246459960938 ;  /* 0x3f3172180c041820 */ /* 0x040fe40000410000 */
[----:B------:R-:W-:-:S05]  /*6be0*/  @P2 FMUL.FTZ R15, R12, 0.69314718246459960938 ;  /* 0x3f3172180c0f2820 */ /* 0x000fca0000410000 */
        /* <DEDUP_REMOVED lines=34> */
.L_x_210:
[----:B------:R-:W-:Y:S01]  /*6e10*/  R2UR UR6, R178 ;  /* 0x00000000b20672ca */ /* 0x000fe200000e0000 */
[----:B------:R-:W-:Y:S01]  /*6e20*/  UIADD3 UR4, UR5, 0x2a860, URZ ;  /* 0x0002a86005047890 */ /* 0x000fe2000fffe03f */
[-C--:B------:R-:W-:Y:S01]  /*6e30*/  FMUL.FTZ R20, R24, R5.reuse ;  /* 0x0000000518147220 */ /* 0x080fe20000410000 */
[----:B------:R-:W-:Y:S01]  /*6e40*/  UIADD3 UR38, UR38, 0x1, URZ ;  /* 0x0000000126267890 */ /* 0x000fe2000fffe03f */
[-C--:B------:R-:W-:Y:S01]  /*6e50*/  FMUL.FTZ R21, R25, R5.reuse ;  /* 0x0000000519157220 */ /* 0x080fe20000410000 */
[----:B------:R-:W-:Y:S01]  /*6e60*/  UPRMT UR4, UR8, 0x654, UR4 ;  /* 0x0000065408047896 */ /* 0x000fe20008000004 */
[-C--:B------:R-:W-:Y:S01]  /*6e70*/  FMUL.FTZ R88, R28, R5.reuse ;  /* 0x000000051c587220 */ /* 0x080fe20000410000 */
[----:B------:R-:W-:Y:S01]  /*6e80*/  UISETP.NE.AND UP0, UPT, UR38, 0x2, UPT ;  /* 0x000000022600788c */ /* 0x000fe2000bf05270 */
[-C--:B------:R-:W-:Y:S01]  /*6e90*/  FMUL.FTZ R89, R29, R5.reuse ;  /* 0x000000051d597220 */ /* 0x080fe20000410000 */
[-C--:B------:R-:W-:Y:S01]  /*6ea0*/  FMUL.FTZ R90, R32, R5.reuse ;  /* 0x00000005205a7220 */ /* 0x080fe20000410000 */
[-C--:B------:R-:W-:Y:S01]  /*6eb0*/  FMUL.FTZ R91, R33, R5.reuse ;  /* 0x00000005215b7220 */ /* 0x080fe20000410000 */
[-C--:B------:R-:W-:Y:S01]  /*6ec0*/  FMUL.FTZ R36, R36, R5.reuse ;  /* 0x0000000524247220 */ /* 0x080fe20000410000 */
[-C--:B------:R-:W-:Y:S01]  /*6ed0*/  FMUL.FTZ R37, R37, R5.reuse ;  /* 0x0000000525257220 */ /* 0x080fe20000410000 */
[----:B------:R-:W-:Y:S01]  /*6ee0*/  UIADD3 UR6, UR6, 0x1, URZ ;  /* 0x0000000106067890 */ /* 0x000fe2000fffe03f */
[----:B------:R-:W-:Y:S01]  /*6ef0*/  SYNCS.ARRIVE.TRANS64.RED.A1T0 RZ, [UR4], RZ ;  /* 0x000000ffffff79a7 */ /* 0x000fe20008100404 */
[----:B------:R-:W-:Y:S01]  /*6f00*/  USEL UR4, URZ, 0x1, UP0 ;  /* 0x000000013f047887 */ /* 0x000fe20008000000 */
        /* <DEDUP_REMOVED lines=26> */
[----:B------:R-:W-:Y:S01]  /*70b0*/  FMUL.FTZ R93, R27, R8 ;  /* 0x000000081b5d7220 */ /* 0x000fe20000410000 */
[----:B------:R-:W-:-:S02]  /*70c0*/  IMAD.U32 R178, RZ, RZ, UR6 ;  /* 0x00000006ffb27e24 */ /* 0x000fc4000f8e00ff */
        /* <DEDUP_REMOVED lines=30> */
[----:B------:R-:W-:-:S02]  /*72b0*/  USEL UR38, UR38, URZ, UP0 ;  /* 0x0000003f26267287 */ /* 0x000fc40008000000 */
[----:B------:R-:W-:-:S12]  /*72c0*/  ULOP3.LUT UR39, UR39, UR4, URZ, 0x3c, !UPT ;  /* 0x0000000427277292 */ /* 0x000fd8000f8e3c3f */
.L_x_186:
[----:B------:R-:W0:Y:S01]  /*72d0*/  S2R R5, SR_CgaCtaId ;  /* 0x0000000000057919 */ /* 0x000e220000008800 */
[----:B------:R-:W-:Y:S01]  /*72e0*/  MOV R98, 0x400 ;  /* 0x0000040000627802 */ /* 0x000fe20000000f00 */
[----:B------:R-:W-:Y:S01]  /*72f0*/  BSSY B0, `(.L_x_211) ;  /* 0x0000300000007945 */ /* 0x000fe20003800000 */
[----:B------:R-:W-:Y:S02]  /*7300*/  BAR.SYNC.DEFER_BLOCKING 0x5, 0x180 ;  /* 0x0146000000007b1d */ /* 0x000fe40000010000 */
[----:B0-----:R-:W-:-:S05]  /*7310*/  LEA R98, R5, R98, 0x18 ;  /* 0x0000006205627211 */ /* 0x001fca00078ec0ff */
[----:B------:R-:W0:Y:S02]  /*7320*/  LDS.128 R24, [R98+0x2a8d0] ;  /* 0x02a8d00062187984 */ /* 0x000e240000000c00 */
[----:B0-----:R-:W-:Y:S02]  /*7330*/  R2UR UR6, R25 ;  /* 0x00000000190672ca */ /* 0x001fe400000e0000 */
[----:B------:R-:W-:Y:S01]  /*7340*/  R2UR UR5, R26 ;  /* 0x000000001a0572ca */ /* 0x000fe200000e0000 */
[----:B------:R-:W-:Y:S06]  /*7350*/  BAR.ARV 0x4, 0x180 ;  /* 0x0106000000007b1d */ /* 0x000fec0000002000 */
[----:B------:R-:W-:Y:S08]  /*7360*/  @P0 BRA `(.L_x_212) ;  /* 0x0000002000940947 */ /* 0x000ff00003800000 */
[----:B------:R-:W0:Y:S01]  /*7370*/  S2R R5, SR_SWINHI ;  /* 0x0000000000057919 */ /* 0x000e220000002f00 */
[----:B------:R-:W-:Y:S01]  /*7380*/  R2UR UR16, R18 ;  /* 0x00000000121072ca */ /* 0x000fe200000e0000 */
[----:B------:R-:W-:Y:S01]  /*7390*/  USHF.L.U32 UR4, UR61, 0x2, URZ ;  /* 0x000000023d047899 */ /* 0x000fe2000800063f */
[----:B------:R-:W-:Y:S01]  /*73a0*/  F2FP.BF16.F32.PACK_AB R34, R53, R52 ;  /* 0x000000343522723e */ /* 0x000fe200000010ff */
[----:B------:R-:W-:Y:S01]  /*73b0*/  BAR.SYNC.DEFER_BLOCKING 0x1, 0x100 ;  /* 0x0044000000007b1d */ /* 0x000fe20000010000 */
[----:B------:R-:W-:Y:S02]  /*73c0*/  R2UR UR13, R177 ;  /* 0x00000000b10d72ca */ /* 0x000fe400000e0000 */
[----:B------:R-:W-:Y:S02]  /*73d0*/  R2UR UR15, R175 ;  /* 0x00000000af0f72ca */ /* 0x000fe400000e0000 */
[----:B------:R-:W-:Y:S01]  /*73e0*/  R2UR UR14, R19 ;  /* 0x00000000130e72ca */ /* 0x000fe200000e0000 */
[----:B------:R-:W-:Y:S01]  /*73f0*/  ULDC.64 UR10, c[0x0][0xc00] ;  /* 0x00030000000a7ab9 */ /* 0x000fe20000000a00 */
[----:B------:R-:W-:Y:S01]  /*7400*/  R2UR UR18, R174 ;  /* 0x00000000ae1272ca */ /* 0x000fe200000e0000 */
[----:B------:R-:W-:-:S06]  /*7410*/  UIADD3 UR7, UP0, UR4, UR10, URZ ;  /* 0x0000000a04077290 */ /* 0x000fcc000ff1e03f */
[----:B------:R-:W-:-:S04]  /*7420*/  USHF.L.U64.HI UR12, UR61, 0x2, UR13 ;  /* 0x000000023d0c7899 */ /* 0x000fc8000801020d */
[----:B------:R-:W-:Y:S01]  /*7430*/  UIADD3.X UR8, UR12, UR11, URZ, UP0, !UPT ;  /* 0x0000000b0c087290 */ /* 0x000fe200087fe43f */
[----:B------:R-:W-:Y:S02]  /*7440*/  MOV R24, R98 ;  /* 0x0000006200187202 */ /* 0x000fe40000000f00 */
[----:B0-----:R-:W-:-:S03]  /*7450*/  MOV R25, R5 ;  /* 0x0000000500197202 */ /* 0x001fc60000000f00 */
[----:B------:R-:W-:-:S03]  /*7460*/  IMAD.WIDE R4, R198, 0x2, R24 ;  /* 0x00000002c6047825 */ /* 0x000fc600078e0218 */
[C---:B------:R-:W-:Y:S02]  /*7470*/  LOP3.LUT R7, R4.reuse, 0x380, RZ, 0xc0, !PT ;  /* 0x0000038004077812 */ /* 0x040fe400078ec0ff */
[C---:B------:R-:W-:Y:S02]  /*7480*/  IADD3 R8, P5, R4.reuse, 0x40, RZ ;  /* 0x0000004004087810 */ /* 0x040fe40007fbe0ff */
[----:B------:R-:W-:Y:S02]  /*7490*/  SHF.R.U64 R7, R7, 0x3, RZ ;  /* 0x0000000307077819 */ /* 0x000fe400000012ff */
[C---:B------:R-:W-:Y:S02]  /*74a0*/  IADD3 R35, P6, R4.reuse, 0x20, RZ ;  /* 0x0000002004237810 */ /* 0x040fe40007fde0ff */
[C---:B------:R-:W-:Y:S02]  /*74b0*/  IADD3 R99, P4, R4.reuse, 0x60, RZ ;  /* 0x0000006004637810 */ /* 0x040fe40007f9e0ff */
[C---:B------:R-:W-:Y:S01]  /*74c0*/  IADD3 R101, P3, R4.reuse, 0x4000, RZ ;  /* 0x0000400004657810 */ /* 0x040fe20007f7e0ff */
[--C-:B------:R-:W-:Y:S01]  /*74d0*/  IMAD.X R33, RZ, RZ, R5.reuse, P6 ;  /* 0x000000ffff217224 */ /* 0x100fe200030e0605 */
[C---:B------:R-:W-:Y:S01]  /*74e0*/  IADD3 R103, P2, R4.reuse, 0x4020, RZ ;  /* 0x0000402004677810 */ /* 0x040fe20007f5e0ff */
[--C-:B------:R-:W-:Y:S01]  /*74f0*/  IMAD.X R29, RZ, RZ, R5.reuse, P4 ;  /* 0x000000ffff1d7224 */ /* 0x100fe200020e0605 */
[C---:B------:R-:W-:Y:S01]  /*7500*/  IADD3 R105, P1, R4.reuse, 0x4040, RZ ;  /* 0x0000404004697810 */ /* 0x040fe20007f3e0ff */
[--C-:B------:R-:W-:Y:S01]  /*7510*/  IMAD.X R15, RZ, RZ, R5.reuse, P3 ;  /* 0x000000ffff0f7224 */ /* 0x100fe200018e0605 */
[----:B------:R-:W-:Y:S01]  /*7520*/  IADD3 R107, P0, R4, 0x4060, RZ ;  /* 0x00004060046b7810 */ /* 0x000fe20007f1e0ff */
[--C-:B------:R-:W-:Y:S01]  /*7530*/  IMAD.X R13, RZ, RZ, R5.reuse, P2 ;  /* 0x000000ffff0d7224 */ /* 0x100fe200010e0605 */
[----:B------:R-:W-:Y:S01]  /*7540*/  LOP3.LUT R4, R7, R4, RZ, 0x3c, !PT ;  /* 0x0000000407047212 */ /* 0x000fe200078e3cff */
[--C-:B------:R-:W-:Y:S01]  /*7550*/  IMAD.X R11, RZ, RZ, R5.reuse, P1 ;  /* 0x000000ffff0b7224 */ /* 0x100fe200008e0605 */
[----:B------:R-:W-:Y:S01]  /*7560*/  LOP3.LUT R7, R8, 0x380, RZ, 0xc0, !PT ;  /* 0x0000038008077812 */ /* 0x000fe200078ec0ff */
[----:B------:R-:W-:Y:S01]  /*7570*/  IMAD.X R9, RZ, RZ, R5, P0 ;  /* 0x000000ffff097224 */ /* 0x000fe200000e0605 */
[----:B------:R-:W-:-:S02]  /*7580*/  LOP3.LUT R10, R99, 0x380, RZ, 0xc0, !PT ;  /* 0x00000380630a7812 */ /* 0x000fc400078ec0ff */
[----:B------:R-:W-:Y:S02]  /*7590*/  SHF.R.U64 R7, R7, 0x3, RZ ;  /* 0x0000000307077819 */ /* 0x000fe400000012ff */
[----:B------:R-:W-:Y:S02]  /*75a0*/  LOP3.LUT R12, R101, 0x380, RZ, 0xc0, !PT ;  /* 0x00000380650c7812 */ /* 0x000fe400078ec0ff */
[----:B------:R-:W-:Y:S02]  /*75b0*/  LOP3.LUT R30, R7, R8, RZ, 0x3c, !PT ;  /* 0x00000008071e7212 */ /* 0x000fe400078e3cff */
[----:B------:R-:W-:Y:S02]  /*75c0*/  SHF.R.U64 R10, R10, 0x3, RZ ;  /* 0x000000030a0a7819 */ /* 0x000fe400000012ff */
[----:B------:R-:W-:Y:S02]  /*75d0*/  LOP3.LUT R8, R103, 0x380, RZ, 0xc0, !PT ;  /* 0x0000038067087812 */ /* 0x000fe400078ec0ff */
[----:B------:R-:W-:-:S02]  /*75e0*/  LOP3.LUT R6, R35, 0x380, RZ, 0xc0, !PT ;  /* 0x0000038023067812 */ /* 0x000fc400078ec0ff */
[----:B------:R-:W-:Y:S02]  /*75f0*/  SHF.R.U64 R12, R12, 0x3, RZ ;  /* 0x000000030c0c7819 */ /* 0x000fe400000012ff */
[----:B------:R-:W-:Y:S02]  /*7600*/  LOP3.LUT R28, R10, R99, RZ, 0x3c, !PT ;  /* 0x000000630a1c7212 */ /* 0x000fe400078e3cff */
[----:B------:R-:W-:Y:S02]  /*7610*/  LOP3.LUT R18, R107, 0x380, RZ, 0xc0, !PT ;  /* 0x000003806b127812 */ /* 0x000fe400078ec0ff */
[----:B------:R-:W-:Y:S02]  /*7620*/  SHF.R.U64 R8, R8, 0x3, RZ ;  /* 0x0000000308087819 */ /* 0x000fe400000012ff */
[----:B------:R-:W-:Y:S02]  /*7630*/  SHF.R.U64 R6, R6, 0x3, RZ ;  /* 0x0000000306067819 */ /* 0x000fe400000012ff */
[----:B------:R-:W-:-:S02]  /*7640*/  LOP3.LUT R10, R105, 0x380, RZ, 0xc0, !PT ;  /* 0x00000380690a7812 */ /* 0x000fc400078ec0ff */
[----:B------:R-:W-:Y:S02]  /*7650*/  LOP3.LUT R14, R12, R101, RZ, 0x3c, !PT ;  /* 0x000000650c0e7212 */ /* 0x000fe400078e3cff */
[----:B------:R-:W-:Y:S02]  /*7660*/  SHF.R.U64 R18, R18, 0x3, RZ ;  /* 0x0000000312127819 */ /* 0x000fe400000012ff */
[----:B------:R-:W-:Y:S02]  /*7670*/  LOP3.LUT R12, R8, R103, RZ, 0x3c, !PT ;  /* 0x00000067080c7212 */ /* 0x000fe400078e3cff */
[----:B------:R-:W-:Y:S02]  /*7680*/  IADD3.X R31, RZ, R5, RZ, P5, !PT ;  /* 0x00000005ff1f7210 */ /* 0x000fe40002ffe4ff */
[----:B------:R-:W-:Y:S02]  /*7690*/  LOP3.LUT R32, R6, R35, RZ, 0x3c, !PT ;  /* 0x0000002306207212 */ /* 0x000fe400078e3cff */
[----:B------:R-:W-:-:S02]  /*76a0*/  SHF.R.U64 R10, R10, 0x3, RZ ;  /* 0x000000030a0a7819 */ /* 0x000fc400000012ff */
[----:B------:R-:W-:Y:S02]  /*76b0*/  MOV R26, R4 ;  /* 0x00000004001a7202 */ /* 0x000fe40000000f00 */
[----:B------:R-:W-:Y:S02]  /*76c0*/  F2FP.BF16.F32.PACK_AB R4, R21, R20 ;  /* 0x000000141504723e */ /* 0x000fe400000010ff */
[----:B------:R-:W-:Y:S02]  /*76d0*/  F2FP.BF16.F32.PACK_AB R5, R93, R92 ;  /* 0x0000005c5d05723e */ /* 0x000fe400000010ff */
[----:B------:R-:W-:Y:S02]  /*76e0*/  F2FP.BF16.F32.PACK_AB R6, R89, R88 ;  /* 0x000000585906723e */ /* 0x000fe400000010ff */
[----:B------:R-:W-:Y:S02]  /*76f0*/  F2FP.BF16.F32.PACK_AB R7, R95, R94 ;  /* 0x0000005e5f07723e */ /* 0x000fe400000010ff */
[----:B------:R-:W-:-:S02]  /*7700*/  LOP3.LUT R8, R18, R107, RZ, 0x3c, !PT ;  /* 0x0000006b12087212 */ /* 0x000fc400078e3cff */
[----:B------:R-:W-:Y:S01]  /*7710*/  MOV R101, R14 ;  /* 0x0000000e00657202 */ /* 0x000fe20000000f00 */
[----:B------:R0:W-:Y:S01]  /*7720*/  STSM.16.M88.4 [R26], R4 ;  /* 0x000000041a007844 */ /* 0x0001e20000000200 */
[----:B------:R-:W-:Y:S02]  /*7730*/  MOV R100, R12 ;  /* 0x0000000c00647202 */ /* 0x000fe40000000f00 */
[----:B------:R-:W-:Y:S02]  /*7740*/  LOP3.LUT R10, R10, R105, RZ, 0x3c, !PT ;  /* 0x000000690a0a7212 */ /* 0x000fe400078e3cff */
[----:B------:R-:W-:Y:S02]  /*7750*/  MOV R103, R32 ;  /* 0x0000002000677202 */ /* 0x000fe40000000f00 */
[----:B------:R-:W-:Y:S02]  /*7760*/  MOV R102, R30 ;  /* 0x0000001e00667202 */ /* 0x000fe40000000f00 */
[----:B------:R-:W-:-:S02]  /*7770*/  MOV R18, R28 ;  /* 0x0000001c00127202 */ /* 0x000fc40000000f00 */
[----:B------:R-:W-:Y:S02]  /*7780*/  F2FP.BF16.F32.PACK_AB R12, R91, R90 ;  /* 0x0000005a5b0c723e */ /* 0x000fe400000010ff */
[----:B------:R-:W-:Y:S02]  /*7790*/  F2FP.BF16.F32.PACK_AB R13, R97, R96 ;  /* 0x00000060610d723e */ /* 0x000fe400000010ff */
[----:B------:R-:W-:Y:S02]  /*77a0*/  F2FP.BF16.F32.PACK_AB R14, R37, R36 ;  /* 0x00000024250e723e */ /* 0x000fe400000010ff */
[----:B------:R-:W-:Y:S02]  /*77b0*/  F2FP.BF16.F32.PACK_AB R15, R39, R38 ;  /* 0x00000026270f723e */ /* 0x000fe400000010ff */
[----:B------:R-:W-:Y:S02]  /*77c0*/  F2FP.BF16.F32.PACK_AB R28, R41, R40 ;  /* 0x00000028291c723e */ /* 0x000fe400000010ff */
[----:B------:R-:W-:Y:S01]  /*77d0*/  F2FP.BF16.F32.PACK_AB R29, R43, R42 ;  /* 0x0000002a2b1d723e */ /* 0x000fe200000010ff */
[----:B------:R-:W-:Y:S01]  /*77e0*/  STSM.16.M88.4 [R103], R12 ;  /* 0x0000000c67007844 */ /* 0x000fe20000000200 */
[----:B------:R-:W-:-:S02]  /*77f0*/  F2FP.BF16.F32.PACK_AB R30, R45, R44 ;  /* 0x0000002c2d1e723e */ /* 0x000fc400000010ff */
[----:B------:R-:W-:Y:S02]  /*7800*/  F2FP.BF16.F32.PACK_AB R31, R47, R46 ;  /* 0x0000002e2f1f723e */ /* 0x000fe400000010ff */
[----:B------:R-:W-:Y:S02]  /*7810*/  F2FP.BF16.F32.PACK_AB R32, R49, R48 ;  /* 0x000000303120723e */ /* 0x000fe400000010ff */
[----:B------:R-:W-:Y:S01]  /*7820*/  F2FP.BF16.F32.PACK_AB R33, R51, R50 ;  /* 0x000000323321723e */ /* 0x000fe200000010ff */
[----:B------:R-:W-:Y:S01]  /*7830*/  STSM.16.M88.4 [R102], R28 ;  /* 0x0000001c66007844 */ /* 0x000fe20000000200 */
[----:B------:R-:W-:Y:S02]  /*7840*/  F2FP.BF16.F32.PACK_AB R35, R55, R54 ;  /* 0x000000363723723e */ /* 0x000fe400000010ff */
[----:B------:R-:W-:Y:S02]  /*7850*/  MOV R99, R10 ;  /* 0x0000000a00637202 */ /* 0x000fe40000000f00 */
[----:B0-----:R-:W-:Y:S01]  /*7860*/  MOV R26, R8 ;  /* 0x00000008001a7202 */ /* 0x001fe20000000f00 */
[----:B------:R0:W-:Y:S01]  /*7870*/  STSM.16.M88.4 [R18], R32 ;  /* 0x0000002012007844 */ /* 0x0001e20000000200 */
[----:B------:R-:W-:-:S02]  /*7880*/  F2FP.BF16.F32.PACK_AB R4, R57, R56 ;  /* 0x000000383904723e */ /* 0x000fc400000010ff */
[----:B------:R-:W-:Y:S02]  /*7890*/  F2FP.BF16.F32.PACK_AB R5, R59, R58 ;  /* 0x0000003a3b05723e */ /* 0x000fe400000010ff */
[----:B------:R-:W-:Y:S02]  /*78a0*/  F2FP.BF16.F32.PACK_AB R6, R61, R60 ;  /* 0x0000003c3d06723e */ /* 0x000fe400000010ff */
[----:B------:R-:W-:Y:S02]  /*78b0*/  F2FP.BF16.F32.PACK_AB R7, R63, R62 ;  /* 0x0000003e3f07723e */ /* 0x000fe400000010ff */
[----:B------:R-:W-:Y:S02]  /*78c0*/  F2FP.BF16.F32.PACK_AB R8, R65, R64 ;  /* 0x000000404108723e */ /* 0x000fe400000010ff */
[----:B------:R-:W-:Y:S01]  /*78d0*/  F2FP.BF16.F32.PACK_AB R9, R67, R66 ;  /* 0x000000424309723e */ /* 0x000fe200000010ff */
[----:B------:R-:W-:Y:S01]  /*78e0*/  STSM.16.M88.4 [R101], R4 ;  /* 0x0000000465007844 */ /* 0x000fe20000000200 */
[----:B------:R-:W-:-:S02]  /*78f0*/  F2FP.BF16.F32.PACK_AB R10, R69, R68 ;  /* 0x00000044450a723e */ /* 0x000fc400000010ff */
[----:B------:R-:W-:Y:S01]  /*7900*/  F2FP.BF16.F32.PACK_AB R11, R71, R70 ;  /* 0x00000046470b723e */ /* 0x000fe200000010ff */
[----:B0-----:R-:W-:Y:S01]  /*7910*/  IMAD.U32 R32, RZ, RZ, UR7 ;  /* 0x00000007ff207e24 */ /* 0x001fe2000f8e00ff */
[----:B------:R-:W-:Y:S02]  /*7920*/  F2FP.BF16.F32.PACK_AB R12, R73, R72 ;  /* 0x00000048490c723e */ /* 0x000fe400000010ff */
[----:B------:R-:W-:Y:S01]  /*7930*/  F2FP.BF16.F32.PACK_AB R13, R75, R74 ;  /* 0x0000004a4b0d723e */ /* 0x000fe200000010ff */
[----:B------:R-:W-:Y:S01]  /*7940*/  STSM.16.M88.4 [R100], R8 ;  /* 0x0000000864007844 */ /* 0x000fe20000000200 */
[----:B------:R-:W-:Y:S02]  /*7950*/  F2FP.BF16.F32.PACK_AB R14, R77, R76 ;  /* 0x0000004c4d0e723e */ /* 0x000fe400000010ff */
[----:B------:R-:W-:Y:S02]  /*7960*/  F2FP.BF16.F32.PACK_AB R15, R79, R78 ;  /* 0x0000004e4f0f723e */ /* 0x000fe400000010ff */
[----:B------:R-:W-:-:S02]  /*7970*/  F2FP.BF16.F32.PACK_AB R28, R81, R80 ;  /* 0x00000050511c723e */ /* 0x000fc400000010ff */
[----:B------:R-:W-:Y:S01]  /*7980*/  F2FP.BF16.F32.PACK_AB R29, R83, R82 ;  /* 0x00000052531d723e */ /* 0x000fe200000010ff */
[----:B------:R-:W-:Y:S01]  /*7990*/  STSM.16.M88.4 [R99], R12 ;  /* 0x0000000c63007844 */ /* 0x000fe20000000200 */
[----:B------:R-:W-:Y:S02]  /*79a0*/  F2FP.BF16.F32.PACK_AB R30, R85, R84 ;  /* 0x00000054551e723e */ /* 0x000fe400000010ff */
[----:B------:R-:W-:Y:S02]  /*79b0*/  F2FP.BF16.F32.PACK_AB R31, R87, R86 ;  /* 0x00000056571f723e */ /* 0x000fe400000010ff */
[----:B------:R-:W-:Y:S02]  /*79c0*/  ISETP.NE.U32.AND P0, PT, RZ, UR10, PT ;  /* 0x0000000aff007c0c */ /* 0x000fe4000bf05070 */
[----:B------:R-:W-:Y:S01]  /*79d0*/  MOV R33, UR8 ;  /* 0x0000000800217c02 */ /* 0x000fe20008000f00 */
[----:B------:R0:W-:Y:S01]  /*79e0*/  STSM.16.M88.4 [R26], R28 ;  /* 0x0000001c1a007844 */ /* 0x0001e20000000200 */
[----:B------:R-:W-:Y:S01]  /*79f0*/  BAR.SYNC.DEFER_BLOCKING 0x1, 0x100 ;  /* 0x0044000000007b1d */ /* 0x000fe20000010000 */
[----:B------:R-:W-:-:S05]  /*7a00*/  ISETP.NE.AND.EX P0, PT, RZ, UR11, PT, P0 ;  /* 0x0000000bff007c0c */ /* 0x000fca000bf05300 */
[----:B------:R-:W-:Y:S02]  /*7a10*/  ULDC.64 UR8, c[0x0][0xc08] ;  /* 0x0003020000087ab9 */ /* 0x000fe40000000a00 */
[----:B0-----:R-:W0:Y:S06]  /*7a20*/  LDC R26, c[0x0][0xbe8] ;  /* 0x0002fa00ff1a7b82 */ /* 0x001e2c0000000800 */
[----:B------:R-:W2:Y:S01]  /*7a30*/  @P0 LDG.E R18, desc[UR36][R32.64] ;  /* 0x0000002420120981 */ /* 0x000ea2000c1e1900 */
[----:B------:R-:W-:-:S04]  /*7a40*/  UISETP.NE.U32.AND UP0, UPT, UR8, URZ, UPT ;  /* 0x0000003f0800728c */ /* 0x000fc8000bf05070 */
[----:B------:R-:W-:-:S06]  /*7a50*/  UISETP.NE.AND.EX UP0, UPT, UR9, URZ, UPT, UP0 ;  /* 0x0000003f0900728c */ /* 0x000fcc000bf05300 */
[----:B------:R-:W-:Y:S02]  /*7a60*/  PLOP3.LUT P4, PT, PT, PT, UP0, 0x80, 0x0 ;  /* 0x000000000000781c */ /* 0x000fe40003f8f008 */
[----:B0-----:R-:W-:-:S03]  /*7a70*/  ISETP.NE.AND P1, PT, R26, 0x1, PT ;  /* 0x000000011a00780c */ /* 0x001fc60003f25270 */
[----:B------:R-:W-:-:S03]  /*7a80*/  @UP0 UIADD3 UR8, UP1, UR4, UR8, URZ ;  /* 0x0000000804080290 */ /* 0x000fc6000ff3e03f */
[----:B------:R-:W-:Y:S01]  /*7a90*/  ULDC UR4, c[0x0][0xa88] ;  /* 0x0002a20000047ab9 */ /* 0x000fe20000000800 */
[----:B------:R-:W-:Y:S01]  /*7aa0*/  @UP0 UIADD3.X UR9, UR12, UR9, URZ, UP1, !UPT ;  /* 0x000000090c090290 */ /* 0x000fe20008ffe43f */
[----:B------:R-:W-:Y:S01]  /*7ab0*/  IMAD.U32 R9, RZ, RZ, UR4 ;  /* 0x00000004ff097e24 */ /* 0x000fe2000f8e00ff */
[----:B------:R-:W-:Y:S01]  /*7ac0*/  UISETP.NE.AND UP0, UPT, UR16, URZ, UPT ;  /* 0x0000003f1000728c */ /* 0x000fe2000bf05270 */
[----:B------:R-:W-:Y:S01]  /*7ad0*/  IMAD.U32 R4, RZ, RZ, UR8 ;  /* 0x00000008ff047e24 */ /* 0x000fe2000f8e00ff */
[----:B------:R-:W-:Y:S02]  /*7ae0*/  ULDC UR4, c[0x0][0xad4] ;  /* 0x0002b50000047ab9 */ /* 0x000fe40000000800 */
[----:B------:R-:W0:Y:S01]  /*7af0*/  @P1 LDC R6, c[0x0][0xbec] ;  /* 0x0002fb00ff061b82 */ /* 0x000e220000000800 */
[----:B------:R-:W-:Y:S01]  /*7b00*/  USEL UR4, UR16, UR4, UP0 ;  /* 0x0000000410047287 */ /* 0x000fe20008000000 */
[----:B------:R-:W-:Y:S01]  /*7b10*/  IMAD.U32 R5, RZ, RZ, UR9 ;  /* 0x00000009ff057e24 */ /* 0x000fe2000f8e00ff */
[----:B------:R-:W-:-:S02]  /*7b20*/  UMOV UR17, 0x9b8 ;  /* 0x000009b800117882 */ /* 0x000fc40000000000 */
[----:B------:R-:W-:-:S03]  /*7b30*/  UISETP.GT.AND UP1, UPT, UR4, 0x1, UPT ;  /* 0x000000010400788c */ /* 0x000fc6000bf24270 */
[----:B------:R-:W1:Y:S01]  /*7b40*/  @P1 LDC R11, c[0x0][0xbf0] ;  /* 0x0002fc00ff0b1b82 */ /* 0x000e620000000800 */
[----:B------:R-:W-:Y:S01]  /*7b50*/  USEL UR17, UR17, 0x978, UP1 ;  /* 0x0000097811117887 */ /* 0x000fe20008800000 */
[----:B------:R3:W5:Y:S01]  /*7b60*/  @P4 LDG.E R9, desc[UR36][R4.64] ;  /* 0x0000002404094981 */ /* 0x000762000c1e1900 */
[----:B------:R-:W-:Y:S01]  /*7b70*/  UISETP.NE.U32.AND UP0, UPT, UR10, URZ, UPT ;  /* 0x0000003f0a00728c */ /* 0x000fe2000bf05070 */
[----:B------:R-:W-:Y:S01]  /*7b80*/  UMOV UR4, URZ ;  /* 0x0000003f00047c82 */ /* 0x000fe20008000000 */
[----:B------:R-:W-:Y:S02]  /*7b90*/  USEL UR7, UR14, URZ, UP1 ;  /* 0x0000003f0e077287 */ /* 0x000fe40008800000 */
[----:B------:R-:W-:Y:S01]  /*7ba0*/  UISETP.NE.AND.EX UP0, UPT, UR11, URZ, UPT, UP0 ;  /* 0x0000003f0b00728c */ /* 0x000fe2000bf05300 */
[----:B---3--:R-:W-:-:S03]  /*7bb0*/  IMAD.U32 R4, RZ, RZ, UR15 ;  /* 0x0000000fff047e24 */ /* 0x008fc6000f8e00ff */
[----:B------:R-:W-:Y:S02]  /*7bc0*/  USEL UR61, UR61, URZ, !UP0 ;  /* 0x0000003f3d3d7287 */ /* 0x000fe4000c000000 */
[----:B------:R-:W-:Y:S01]  /*7bd0*/  ULDC.64 UR8, c[0x0][UR17+0x218] ;  /* 0x0000860011087abb */ /* 0x000fe20008000a00 */
[----:B------:R-:W-:Y:S01]  /*7be0*/  IMAD R13, R4, 0x80, R197 ;  /* 0x00000080040d7824 */ /* 0x000fe200078e02c5 */
[----:B------:R-:W-:Y:S01]  /*7bf0*/  ULDC.64 UR10, c[0x0][UR17+0x220] ;  /* 0x00008800110a7abb */ /* 0x000fe20008000a00 */
[----:B------:R-:W-:Y:S02]  /*7c00*/  USEL UR16, UR13, URZ, !UP0 ;  /* 0x0000003f0d107287 */ /* 0x000fe4000c000000 */
[----:B0-----:R-:W-:Y:S01]  /*7c10*/  @P1 IMAD.HI.U32 R4, R13, R6, RZ ;  /* 0x000000060d041227 */ /* 0x001fe200078e00ff */
[----:B------:R-:W-:Y:S01]  /*7c20*/  ULDC.64 UR12, c[0x0][UR17+0x228] ;  /* 0x00008a00110c7abb */ /* 0x000fe20008000a00 */
[----:B------:R-:W-:Y:S02]  /*7c30*/  UIMAD.WIDE.U32 UR14, UR8, UR18, URZ ;  /* 0x00000012080e72a5 */ /* 0x000fe4000f8e003f */
[----:B------:R-:W-:Y:S01]  /*7c40*/  UIMAD UR11, UR11, UR61, URZ ;  /* 0x0000003d0b0b72a4 */ /* 0x000fe2000f8e023f */
[----:B------:R-:W-:Y:S01]  /*7c50*/  IMAD.MOV.U32 R7, RZ, RZ, R13 ;  /* 0x000000ffff077224 */ /* 0x000fe200078e000d */
[----:B------:R-:W-:Y:S01]  /*7c60*/  UIMAD UR18, UR9, UR18, URZ ;  /* 0x00000012091272a4 */ /* 0x000fe2000f8e023f */
[----:B-1----:R-:W-:Y:S01]  /*7c70*/  @P1 SHF.R.U32.HI R7, RZ, R11, R4 ;  /* 0x0000000bff071219 */ /* 0x002fe20000011604 */
[----:B------:R-:W-:-:S02]  /*7c80*/  UIMAD.WIDE.U32 UR8, UR10, UR61, URZ ;  /* 0x0000003d0a0872a5 */ /* 0x000fc4000f8e003f */
[----:B------:R-:W-:Y:S01]  /*7c90*/  UIMAD.WIDE.U32 UR20, UR12, UR7, URZ ;  /* 0x000000070c1472a5 */ /* 0x000fe2000f8e003f */
[----:B------:R-:W-:Y:S01]  /*7ca0*/  IADD3 R11, -R7, RZ, RZ ;  /* 0x000000ff070b7210 */ /* 0x000fe20007ffe1ff */
[----:B------:R-:W-:Y:S02]  /*7cb0*/  UIMAD UR7, UR13, UR7, URZ ;  /* 0x000000070d0772a4 */ /* 0x000fe4000f8e023f */
[----:B------:R-:W-:Y:S02]  /*7cc0*/  UIMAD UR11, UR10, UR16, UR11 ;  /* 0x000000100a0b72a4 */ /* 0x000fe4000f8e020b */
[----:B------:R-:W-:Y:S01]  /*7cd0*/  UIADD3 UR18, UR15, UR18, URZ ;  /* 0x000000120f127290 */ /* 0x000fe2000fffe03f */
[----:B------:R-:W-:Y:S02]  /*7ce0*/  IMAD.U32 R4, RZ, RZ, UR20 ;  /* 0x00000014ff047e24 */ /* 0x000fe4000f8e00ff */
[----:B------:R-:W-:Y:S01]  /*7cf0*/  IMAD.U32 R5, RZ, RZ, UR21 ;  /* 0x00000015ff057e24 */ /* 0x000fe2000f8e00ff */
[----:B------:R-:W-:Y:S01]  /*7d00*/  SHF.R.S32.HI R5, RZ, 0x1f, R7 ;  /* 0x0000001fff057819 */ /* 0x000fe20000011407 */
[----:B------:R-:W-:-:S05]  /*7d10*/  IMAD R11, R26, R11, R13 ;  /* 0x0000000b1a0b7224 */ /* 0x000fca00078e020d */
[----:B------:R-:W-:Y:S02]  /*7d20*/  SHF.R.S32.HI R6, RZ, 0x1f, R11 ;  /* 0x0000001fff067819 */ /* 0x000fe4000001140b */
[----:B--2---:R-:W-:-:S13]  /*7d30*/  @P0 R2UR UR4, R18 ;  /* 0x00000000120402ca */ /* 0x004fda00000e0000 */
[----:B------:R-:W-:Y:S02]  /*7d40*/  UIADD3 UR14, UP0, UP2, UR8, UR14, UR4 ;  /* 0x0000000e080e7290 */ /* 0x000fe4000fa1e004 */
[----:B------:R-:W-:Y:S02]  /*7d50*/  UIADD3 UR8, UR21, UR7, URZ ;  /* 0x0000000715087290 */ /* 0x000fe4000fffe03f */
[----:B------:R-:W-:Y:S02]  /*7d60*/  UIADD3 UR7, UR9, UR11, URZ ;  /* 0x0000000b09077290 */ /* 0x000fe4000fffe03f */
[----:B------:R-:W-:Y:S01]  /*7d70*/  USHF.R.S32.HI UR12, URZ, 0x1f, UR4 ;  /* 0x0000001f3f0c7899 */ /* 0x000fe20008011404 */
[----:B------:R-:W-:Y:S01]  /*7d80*/  IADD3 R4, P2, P3, R7, UR14, R4 ;  /* 0x0000000e07047c10 */ /* 0x000fe2000fb5e004 */
[----:B------:R-:W-:Y:S01]  /*7d90*/  IMAD.U32 R8, RZ, RZ, UR8 ;  /* 0x00000008ff087e24 */ /* 0x000fe2000f8e00ff */
[----:B------:R-:W-:Y:S01]  /*7da0*/  ULDC.64 UR8, c[0x0][UR17+0x210] ;  /* 0x0000840011087abb */ /* 0x000fe20008000a00 */
[----:B------:R-:W-:Y:S01]  /*7db0*/  UIADD3.X UR7, UR7, UR18, UR12, UP0, UP2 ;  /* 0x0000001207077290 */ /* 0x000fe200087e440c */
[----:B------:R-:W-:Y:S01]  /*7dc0*/  IMAD R7, R11, UR9, RZ ;  /* 0x000000090b077c24 */ /* 0x000fe2000f8e02ff */
[----:B------:R-:W-:Y:S01]  /*7dd0*/  ULDC.64 UR10, c[0x0][0xba8] ;  /* 0x0002ea00000a7ab9 */ /* 0x000fe20000000a00 */
[----:B------:R-:W-:Y:S01]  /*7de0*/  @!UP1 ULDC UR10, c[0x0][0xb50] ;  /* 0x0002d400000a9ab9 */ /* 0x000fe20000000800 */
[----:B------:R-:W-:Y:S01]  /*7df0*/  @!UP1 ULDC UR11, c[0x0][0xb54] ;  /* 0x0002d500000b9ab9 */ /* 0x000fe20000000800 */
[----:B------:R-:W-:Y:S01]  /*7e00*/  IMAD R7, R6, UR8, R7 ;  /* 0x0000000806077c24 */ /* 0x000fe2000f8e0207 */
[----:B------:R-:W-:-:S03]  /*7e10*/  IADD3.X R5, R5, UR7, R8, P2, P3 ;  /* 0x0000000705057c10 */ /* 0x000fc600097e6408 */
[----:B------:R-:W-:-:S04]  /*7e20*/  IMAD.WIDE.U32 R4, R11, UR8, R4 ;  /* 0x000000080b047c25 */ /* 0x000fc8000f8e0004 */
[----:B------:R-:W-:Y:S01]  /*7e30*/  IMAD.IADD R5, R5, 0x1, R7 ;  /* 0x0000000105057824 */ /* 0x000fe200078e0207 */
[----:B------:R-:W-:-:S04]  /*7e40*/  LEA R8, P2, R4, UR10, 0x2 ;  /* 0x0000000a04087c11 */ /* 0x000fc8000f8410ff */
[----:B------:R-:W-:Y:S01]  /*7e50*/  LEA.HI.X R10, R4, UR11, R5, 0x2, P2 ;  /* 0x0000000b040a7c11 */ /* 0x000fe200090f1405 */
[----:B------:R-:W-:Y:S08]  /*7e60*/  @P4 BRA `(.L_x_213) ;  /* 0x0000000000104947 */ /* 0x000ff00003800000 */
[----:B------:R-:W-:Y:S05]  /*7e70*/  @!P0 BRA `(.L_x_213) ;  /* 0x00000000000c8947 */ /* 0x000fea0003800000 */
[----:B------:R-:W2:Y:S04]  /*7e80*/  LDG.E R4, desc[UR36][R32.64] ;  /* 0x0000002420047981 */ /* 0x000ea8000c1e1900 */
[----:B-----5:R-:W2:Y:S02]  /*7e90*/  LDG.E R9, desc[UR36][R32.64+0x4] ;  /* 0x0000042420097981 */ /* 0x020ea4000c1e1900 */
[----:B--2---:R-:W-:-:S07]  /*7ea0*/  IMAD.IADD R9, R9, 0x1, -R4 ;  /* 0x0000000109097824 */ /* 0x004fce00078e0a04 */
.L_x_213:
[----:B------:R-:W-:Y:S01]  /*7eb0*/  R2UR UR7, R175 ;  /* 0x00000000af0772ca */ /* 0x000fe200000e0000 */
[----:B------:R-:W-:Y:S01]  /*7ec0*/  SHFL.IDX PT, R4, R8, RZ, 0x1c1f ;  /* 0x001c1fff08047589 */ /* 0x000fe200000e0000 */
[----:B-----5:R-:W-:Y:S01]  /*7ed0*/  IMAD R18, R9, R26, RZ ;  /* 0x0000001a09127224 */ /* 0x020fe200078e02ff */
[----:B------:R-:W-:Y:S02]  /*7ee0*/  LOP3.LUT P0, RZ, R179, 0x3, RZ, 0xc0, !PT ;  /* 0x00000003b3ff7812 */ /* 0x000fe4000780c0ff */
[----:B------:R-:W0:Y:S01]  /*7ef0*/  SHFL.IDX PT, R5, R10, RZ, 0x1c1f ;  /* 0x001c1fff0a057589 */ /* 0x000e2200000e0000 */
[----:B------:R-:W-:-:S03]  /*7f00*/  PLOP3.LUT P3, PT, PT, PT, UP1, 0x80, 0x0 ;  /* 0x000000000000781c */ /* 0x000fc60003f6f018 */
[----:B------:R-:W-:Y:S04]  /*7f10*/  SHFL.IDX PT, R6, R8, 0x1, 0x1c1f ;  /* 0x003c1f0008067f89 */ /* 0x000fe800000e0000 */
[----:B------:R-:W-:Y:S01]  /*7f20*/  IMAD.U32 R11, RZ, RZ, UR7 ;  /* 0x00000007ff0b7e24 */ /* 0x000fe2000f8e00ff */
[----:B------:R-:W1:Y:S04]  /*7f30*/  SHFL.IDX PT, R7, R10, 0x1, 0x1c1f ;  /* 0x003c1f000a077f89 */ /* 0x000e6800000e0000 */
[----:B------:R-:W-:-:S04]  /*7f40*/  LEA R11, R11, R196, 0x7 ;  /* 0x000000c40b0b7211 */ /* 0x000fc800078e38ff */
[C---:B------:R-:W-:Y:S01]  /*7f50*/  ISETP.GE.OR P2, PT, R11.reuse, R18, P0 ;  /* 0x000000120b00720c */ /* 0x040fe20000746670 */
[----:B------:R-:W-:-:S05]  /*7f60*/  VIADD R9, R11, 0x8 ;  /* 0x000000080b097836 */ /* 0x000fca0000000000 */
[----:B------:R-:W-:-:S07]  /*7f70*/  ISETP.GE.OR P0, PT, R9, R18, P0 ;  /* 0x000000120900720c */ /* 0x000fce0000706670 */
[----:B0-----:R0:W-:Y:S01]  /*7f80*/  @!P2 ST.E desc[UR36][R4.64], R3 ;  /* 0x000000030400a985 */ /* 0x0011e2000c101924 */
[----:B------:R-:W-:-:S05]  /*7f90*/  ISETP.GE.AND P2, PT, R11, R18, PT ;  /* 0x000000120b00720c */ /* 0x000fca0003f46270 */
[----:B-1----:R0:W-:Y:S01]  /*7fa0*/  @!P0 ST.E desc[UR36][R6.64], R0 ;  /* 0x0000000006008985 */ /* 0x0021e2000c101924 */
[----:B------:R-:W-:Y:S01]  /*7fb0*/  ISETP.GE.AND P0, PT, R9, R18, PT ;  /* 0x000000120900720c */ /* 0x000fe20003f06270 */
[----:B------:R-:W-:-:S12]  /*7fc0*/  @P3 BRA `(.L_x_214) ;  /* 0x0000000800983947 */ /* 0x000fd80003800000 */
[----:B0-----:R-:W-:Y:S01]  /*7fd0*/  IMAD R3, R176, 0x40, R2 ;  /* 0x00000040b0037824 */ /* 0x001fe200078e0202 */
[----:B------:R-:W0:Y:S01]  /*7fe0*/  @P1 LDC R19, c[0x0][0xbec] ;  /* 0x0002fb00ff131b82 */ /* 0x000e220000000800 */
[----:B------:R-:W-:Y:S01]  /*7ff0*/  R2UR UR14, R175 ;  /* 0x00000000af0e72ca */ /* 0x000fe200000e0000 */
[----:B------:R-:W-:Y:S01]  /*8000*/  ULDC.64 UR10, c[0x0][0xaa0] ;  /* 0x0002a800000a7ab9 */ /* 0x000fe20000000a00 */
[----:B------:R-:W-:Y:S01]  /*8010*/  IMAD.WIDE R24, R3, 0x2, R24 ;  /* 0x0000000203187825 */ /* 0x000fe200078e0218 */
[----:B------:R-:W-:Y:S02]  /*8020*/  R2UR UR15, R174 ;  /* 0x00000000ae0f72ca */ /* 0x000fe400000e0000 */
[C---:B------:R-:W-:Y:S02]  /*8030*/  IADD3 R9, P6, R24.reuse, 0x1000, RZ ;  /* 0x0000100018097810 */ /* 0x040fe40007fde0ff */
[----:B------:R-:W1:Y:S01]  /*8040*/  @P1 LDC R21, c[0x0][0xbf0] ;  /* 0x0002fc00ff151b82 */ /* 0x000e620000000800 */
[----:B------:R-:W-:-:S02]  /*8050*/  LOP3.LUT R5, R24, 0x380, RZ, 0xc0, !PT ;  /* 0x0000038018057812 */ /* 0x000fc400078ec0ff */
[----:B------:R-:W-:Y:S01]  /*8060*/  LOP3.LUT R8, R9, 0x380, RZ, 0xc0, !PT ;  /* 0x0000038009087812 */ /* 0x000fe200078ec0ff */
[----:B------:R-:W-:Y:S01]  /*8070*/  UIMAD UR7, UR12, UR10, URZ ;  /* 0x0000000a0c0772a4 */ /* 0x000fe2000f8e023f */
[----:B------:R-:W-:Y:S02]  /*8080*/  SHF.R.U64 R5, R5, 0x3, RZ ;  /* 0x0000000305057819 */ /* 0x000fe400000012ff */
[----:B------:R-:W-:Y:S01]  /*8090*/  SHF.R.U64 R8, R8, 0x3, RZ ;  /* 0x0000000308087819 */ /* 0x000fe200000012ff */
[----:B------:R-:W-:Y:S01]  /*80a0*/  UIMAD.WIDE.U32 UR8, UR4, UR10, URZ ;  /* 0x0000000a040872a5 */ /* 0x000fe2000f8e003f */
[----:B------:R-:W-:Y:S01]  /*80b0*/  IADD3 R13, P5, R24, 0x2000, RZ ;  /* 0x00002000180d7810 */ /* 0x000fe20007fbe0ff */
[----:B------:R-:W-:Y:S01]  /*80c0*/  ULDC.64 UR12, c[0x0][0xaf0] ;  /* 0x0002bc00000c7ab9 */ /* 0x000fe20000000a00 */
[----:B------:R-:W-:Y:S01]  /*80d0*/  LOP3.LUT R8, R8, R9, RZ, 0x3c, !PT ;  /* 0x0000000908087212 */ /* 0x000fe200078e3cff */
[----:B------:R-:W-:Y:S01]  /*80e0*/  IMAD.X R9, RZ, RZ, R25, P6 ;  /* 0x000000ffff097224 */ /* 0x000fe200030e0619 */
[C---:B------:R-:W-:Y:S01]  /*80f0*/  IADD3 R3, P6, R24.reuse, 0x7000, RZ ;  /* 0x0000700018037810 */ /* 0x040fe20007fde0ff */
[----:B------:R-:W-:Y:S01]  /*8100*/  UIMAD UR7, UR4, UR11, UR7 ;  /* 0x0000000b040772a4 */ /* 0x000fe2000f8e0207 */
[----:B------:R-:W-:-:S02]  /*8110*/  IADD3 R29, P4, R24, 0x3000, RZ ;  /* 0x00003000181d7810 */ /* 0x000fc40007f9e0ff */
[----:B------:R-:W-:Y:S02]  /*8120*/  LOP3.LUT R0, R3, 0x380, RZ, 0xc0, !PT ;  /* 0x0000038003007812 */ /* 0x000fe400078ec0ff */
[----:B------:R-:W-:Y:S01]  /*8130*/  IADD3 R33, P3, R24, 0x4000, RZ ;  /* 0x0000400018217810 */ /* 0x000fe20007f7e0ff */
[----:B------:R-:W-:Y:S01]  /*8140*/  ULDC.64 UR10, c[0x0][0xae8] ;  /* 0x0002ba00000a7ab9 */ /* 0x000fe20000000a00 */
[----:B------:R-:W-:Y:S02]  /*8150*/  SHF.R.U64 R0, R0, 0x3, RZ ;  /* 0x0000000300007819 */ /* 0x000fe400000012ff */
[C---:B------:R-:W-:Y:S01]  /*8160*/  IADD3 R37, P2, R24.reuse, 0x5000, RZ ;  /* 0x0000500018257810 */ /* 0x040fe20007f5e0ff */
[----:B------:R-:W-:Y:S01]  /*8170*/  IMAD.X R45, RZ, RZ, R25, P6 ;  /* 0x000000ffff2d7224 */ /* 0x000fe200030e0619 */
[----:B------:R-:W-:Y:S01]  /*8180*/  IADD3 R41, P0, R24, 0x6000, RZ ;  /* 0x0000600018297810 */ /* 0x000fe20007f1e0ff */
[----:B------:R-:W5:Y:S01]  /*8190*/  LD.E.128 R8, desc[UR36][R8.64] ;  /* 0x0000002408087980 */ /* 0x000f62000c101d00 */
[----:B------:R-:W-:-:S02]  /*81a0*/  LOP3.LUT R24, R5, R24, RZ, 0x3c, !PT ;  /* 0x0000001805187212 */ /* 0x000fc400078e3cff */
[----:B------:R-:W-:Y:S01]  /*81b0*/  LOP3.LUT R44, R0, R3, RZ, 0x3c, !PT ;  /* 0x00000003002c7212 */ /* 0x000fe200078e3cff */
[----:B------:R-:W-:Y:S01]  /*81c0*/  IMAD R0, R17, 0x20, R176 ;  /* 0x0000002011007824 */ /* 0x000fe200078e02b0 */
[----:B------:R-:W-:Y:S01]  /*81d0*/  UIADD3 UR9, UR9, UR7, URZ ;  /* 0x0000000709097290 */ /* 0x000fe2000fffe03f */
[----:B------:R-:W-:Y:S01]  /*81e0*/  IMAD.U32 R3, RZ, RZ, UR14 ;  /* 0x0000000eff037e24 */ /* 0x000fe2000f8e00ff */
[----:B------:R2:W5:Y:S01]  /*81f0*/  LD.E.128 R4, desc[UR36][R24.64] ;  /* 0x0000002418047980 */ /* 0x000562000c101d00 */
[----:B------:R-:W-:Y:S01]  /*8200*/  USHF.R.S32.HI UR4, URZ, 0x1f, UR61 ;  /* 0x0000001f3f047899 */ /* 0x000fe2000801143d */
[----:B------:R-:W-:Y:S01]  /*8210*/  LOP3.LUT R12, R13, 0x380, RZ, 0xc0, !PT ;  /* 0x000003800d0c7812 */ /* 0x000fe200078ec0ff */
[----:B------:R-:W-:Y:S01]  /*8220*/  UIMAD.WIDE.U32 UR8, UR15, UR10, UR8 ;  /* 0x0000000a0f0872a5 */ /* 0x000fe2000f8e0008 */
[----:B------:R-:W-:Y:S01]  /*8230*/  LOP3.LUT R28, R29, 0x380, RZ, 0xc0, !PT ;  /* 0x000003801d1c7812 */ /* 0x000fe200078ec0ff */
[----:B------:R-:W5:Y:S01]  /*8240*/  LD.E.128 R44, desc[UR36][R44.64] ;  /* 0x000000242c2c7980 */ /* 0x000f62000c101d00 */
[----:B------:R-:W-:-:S02]  /*8250*/  LOP3.LUT R32, R33, 0x380, RZ, 0xc0, !PT ;  /* 0x0000038021207812 */ /* 0x000fc400078ec0ff */
[----:B------:R-:W-:Y:S01]  /*8260*/  LOP3.LUT R36, R37, 0x380, RZ, 0xc0, !PT ;  /* 0x0000038025247812 */ /* 0x000fe200078ec0ff */
[----:B--2---:R-:W-:Y:S01]  /*8270*/  IMAD R24, R3, 0x80, R0 ;  /* 0x0000008003187824 */ /* 0x004fe200078e0200 */
[----:B------:R-:W-:Y:S01]  /*8280*/  LOP3.LUT R40, R41, 0x380, RZ, 0xc0, !PT ;  /* 0x0000038029287812 */ /* 0x000fe200078ec0ff */
[----:B------:R-:W-:Y:S01]  /*8290*/  UIMAD UR4, UR4, UR12, URZ ;  /* 0x0000000c040472a4 */ /* 0x000fe2000f8e023f */
[----:B------:R-:W-:Y:S01]  /*82a0*/  SHF.R.U64 R12, R12, 0x3, RZ ;  /* 0x000000030c0c7819 */ /* 0x000fe200000012ff */
[----:B0-----:R-:W-:Y:S01]  /*82b0*/  @P1 IMAD.HI.U32 R0, R24, R19, RZ ;  /* 0x0000001318001227 */ /* 0x001fe200078e00ff */
[----:B------:R-:W-:Y:S01]  /*82c0*/  UIMAD UR9, UR15, UR11, UR9 ;  /* 0x0000000b0f0972a4 */ /* 0x000fe2000f8e0209 */
[----:B------:R-:W-:Y:S02]  /*82d0*/  SHF.R.U64 R28, R28, 0x3, RZ ;  /* 0x000000031c1c7819 */ /* 0x000fe400000012ff */
[----:B------:R-:W-:Y:S01]  /*82e0*/  IMAD.MOV.U32 R3, RZ, RZ, R24 ;  /* 0x000000ffff037224 */ /* 0x000fe200078e0018 */
[----:B-1----:R-:W-:Y:S01]  /*82f0*/  @P1 SHF.R.U32.HI R3, RZ, R21, R0 ;  /* 0x00000015ff031219 */ /* 0x002fe20000011600 */
[----:B------:R-:W-:Y:S01]  /*8300*/  UIMAD UR4, UR61, UR13, UR4 ;  /* 0x0000000d3d0472a4 */ /* 0x000fe2000f8e0204 */
[----:B------:R-:W-:Y:S01]  /*8310*/  SHF.R.U64 R32, R32, 0x3, RZ ;  /* 0x0000000320207819 */ /* 0x000fe200000012ff */
[----:B------:R-:W-:Y:S01]  /*8320*/  UIMAD.WIDE.U32 UR8, UR61, UR12, UR8 ;  /* 0x0000000c3d0872a5 */ /* 0x000fe2000f8e0008 */
[----:B------:R-:W-:-:S02]  /*8330*/  SHF.R.U64 R36, R36, 0x3, RZ ;  /* 0x0000000324247819 */ /* 0x000fc400000012ff */
[----:B------:R-:W-:Y:S01]  /*8340*/  SHF.R.U64 R40, R40, 0x3, RZ ;  /* 0x0000000328287819 */ /* 0x000fe200000012ff */
[----:B------:R-:W-:Y:S01]  /*8350*/  UIADD3 UR4, UR9, UR4, URZ ;  /* 0x0000000409047290 */ /* 0x000fe2000fffe03f */
[--C-:B------:R-:W-:Y:S01]  /*8360*/  SHF.R.S32.HI R0, RZ, 0x1f, R3.reuse ;  /* 0x0000001fff007819 */ /* 0x100fe20000011403 */
[----:B------:R-:W-:Y:S01]  /*8370*/  IMAD.MOV R19, RZ, RZ, -R3 ;  /* 0x000000ffff137224 */ /* 0x000fe200078e0a03 */
[----:B------:R-:W-:Y:S01]  /*8380*/  LOP3.LUT R12, R12, R13, RZ, 0x3c, !PT ;  /* 0x0000000d0c0c7212 */ /* 0x000fe200078e3cff */
[--C-:B------:R-:W-:Y:S01]  /*8390*/  IMAD.X R13, RZ, RZ, R25.reuse, P5 ;  /* 0x000000ffff0d7224 */ /* 0x100fe200028e0619 */
[----:B------:R-:W-:Y:S01]  /*83a0*/  LOP3.LUT R28, R28, R29, RZ, 0x3c, !PT ;  /* 0x0000001d1c1c7212 */ /* 0x000fe200078e3cff */
[--C-:B------:R-:W-:Y:S01]  /*83b0*/  IMAD.X R29, RZ, RZ, R25.reuse, P4 ;  /* 0x000000ffff1d7224 */ /* 0x100fe200020e0619 */
[----:B------:R-:W-:Y:S01]  /*83c0*/  LOP3.LUT R32, R32, R33, RZ, 0x3c, !PT ;  /* 0x0000002120207212 */ /* 0x000fe200078e3cff */
[--C-:B------:R-:W-:Y:S01]  /*83d0*/  IMAD.X R33, RZ, RZ, R25.reuse, P3 ;  /* 0x000000ffff217224 */ /* 0x100fe200018e0619 */
[----:B------:R-:W-:Y:S01]  /*83e0*/  LOP3.LUT R36, R36, R37, RZ, 0x3c, !PT ;  /* 0x0000002524247212 */ /* 0x000fe200078e3cff */
[----:B------:R-:W-:Y:S01]  /*83f0*/  ULDC.64 UR10, c[0x0][0xae0] ;  /* 0x0002b800000a7ab9 */ /* 0x000fe20000000a00 */
[----:B------:R-:W-:Y:S01]  /*8400*/  LOP3.LUT R40, R40, R41, RZ, 0x3c, !PT ;  /* 0x0000002928287212 */ /* 0x000fe200078e3cff */
[----:B------:R-:W-:Y:S01]  /*8410*/  IMAD.X R41, RZ, RZ, R25, P0 ;  /* 0x000000ffff297224 */ /* 0x000fe200000e0619 */
[----:B------:R-:W-:Y:S01]  /*8420*/  IADD3.X R37, RZ, R25, RZ, P2, !PT ;  /* 0x00000019ff257210 */ /* 0x000fe200017fe4ff */
[----:B------:R-:W-:Y:S01]  /*8430*/  IMAD R0, R0, UR10, RZ ;  /* 0x0000000a00007c24 */ /* 0x000fe2000f8e02ff */
[----:B------:R-:W-:Y:S01]  /*8440*/  MOV R20, UR8 ;  /* 0x0000000800147c02 */ /* 0x000fe20008000f00 */
[----:B------:R-:W-:Y:S01]  /*8450*/  IMAD R19, R26, R19, R24 ;  /* 0x000000131a137224 */ /* 0x000fe200078e0218 */
[----:B------:R-:W5:Y:S01]  /*8460*/  LD.E.128 R12, desc[UR36][R12.64] ;  /* 0x000000240c0c7980 */ /* 0x000f62000c101d00 */
[----:B------:R-:W-:Y:S01]  /*8470*/  IMAD.U32 R21, RZ, RZ, UR9 ;  /* 0x00000009ff157e24 */ /* 0x000fe2000f8e00ff */
[----:B------:R-:W-:Y:S01]  /*8480*/  ULDC.64 UR8, c[0x0][0xad8] ;  /* 0x0002b60000087ab9 */ /* 0x000fe20000000a00 */
[----:B------:R-:W-:Y:S01]  /*8490*/  IMAD.U32 R21, RZ, RZ, UR4 ;  /* 0x00000004ff157e24 */ /* 0x000fe2000f8e00ff */
[----:B------:R-:W5:Y:S01]  /*84a0*/  LD.E.128 R28, desc[UR36][R28.64] ;  /* 0x000000241c1c7980 */ /* 0x000f62000c101d00 */
[----:B------:R-:W-:Y:S01]  /*84b0*/  IMAD R25, R3, UR11, R0 ;  /* 0x0000000b03197c24 */ /* 0x000fe2000f8e0200 */
[----:B------:R-:W-:-:S02]  /*84c0*/  SHF.R.S32.HI R0, RZ, 0x1f, R19 ;  /* 0x0000001fff007819 */ /* 0x000fc40000011413 */
[----:B------:R-:W5:Y:S01]  /*84d0*/  LD.E.128 R32, desc[UR36][R32.64] ;  /* 0x0000002420207980 */ /* 0x000f62000c101d00 */
[----:B------:R-:W-:-:S03]  /*84e0*/  IMAD.WIDE.U32 R20, R3, UR10, R20 ;  /* 0x0000000a03147c25 */ /* 0x000fc6000f8e0014 */
[----:B------:R-:W5:Y:S04]  /*84f0*/  LD.E.128 R36, desc[UR36][R36.64] ;  /* 0x0000002424247980 */ /* 0x000f68000c101d00 */
[----:B------:R-:W5:Y:S01]  /*8500*/  LD.E.128 R40, desc[UR36][R40.64] ;  /* 0x0000002428287980 */ /* 0x000f62000c101d00 */
[----:B------:R-:W-:Y:S01]  /*8510*/  IMAD.U32 R49, RZ, RZ, UR14 ;  /* 0x0000000eff317e24 */ /* 0x000fe2000f8e00ff */
[----:B------:R-:W-:Y:S01]  /*8520*/  @!PT LDS RZ, [RZ] ;  /* 0x00000000fffff984 */ /* 0x000fe20000000800 */
[----:B------:R-:W-:Y:S01]  /*8530*/  @!PT LDS RZ, [RZ] ;  /* 0x00000000fffff984 */ /* 0x000fe20000000800 */
[----:B------:R-:W-:Y:S01]  /*8540*/  @!PT LDS RZ, [RZ] ;  /* 0x00000000fffff984 */ /* 0x000fe20000000800 */
[----:B------:R-:W-:Y:S01]  /*8550*/  @!PT LDS RZ, [RZ] ;  /* 0x00000000fffff984 */ /* 0x000fe20000000800 */
[----:B------:R0:W-:Y:S06]  /*8560*/  MEMBAR.ALL.CTA ;  /* 0x0000000000007992 */ /* 0x0001ec0000008000 */
[----:B0-----:R-:W0:Y:S01]  /*8570*/  FENCE.VIEW.ASYNC.S ;  /* 0x00000000000073c6 */ /* 0x001e220000000000 */
[----:B------:R-:W-:-:S02]  /*8580*/  IMAD.IADD R21, R21, 0x1, R25 ;  /* 0x0000000115157824 */ /* 0x000fc400078e0219 */
[----:B------:R-:W-:Y:S02]  /*8590*/  IMAD R0, R0, UR8, RZ ;  /* 0x0000000800007c24 */ /* 0x000fe4000f8e02ff */
[----:B------:R-:W-:Y:S02]  /*85a0*/  IMAD R49, R49, 0x80, R176 ;  /* 0x0000008031317824 */ /* 0x000fe400078e02b0 */
[C---:B------:R-:W-:Y:S02]  /*85b0*/  IMAD R25, R19.reuse, UR9, R0 ;  /* 0x0000000913197c24 */ /* 0x040fe4000f8e0200 */
[----:B------:R-:W-:Y:S01]  /*85c0*/  IMAD.WIDE.U32 R20, R19, UR8, R20 ;  /* 0x0000000813147c25 */ /* 0x000fe2000f8e0014 */
[CC--:B------:R-:W-:Y:S01]  /*85d0*/  ISETP.GE.AND P2, PT, R49.reuse, R18.reuse, PT ;  /* 0x000000123100720c */ /* 0x0c0fe20003f46270 */
[----:B------:R-:W-:Y:S01]  /*85e0*/  ULDC.64 UR8, c[0x0][0xa80] ;  /* 0x0002a00000087ab9 */ /* 0x000fe20000000a00 */
[----:B------:R-:W-:Y:S01]  /*85f0*/  IADD3 R3, R49, 0x20, RZ ;  /* 0x0000002031037810 */ /* 0x000fe20007ffe0ff */
[----:B------:R-:W-:Y:S01]  /*8600*/  IMAD.IADD R19, R21, 0x1, R25 ;  /* 0x0000000115137824 */ /* 0x000fe200078e0219 */
[----:B------:R-:W-:Y:S01]  /*8610*/  LEA R0, P3, R20, UR8, 0x1 ;  /* 0x0000000814007c11 */ /* 0x000fe2000f8608ff */
[----:B------:R-:W-:Y:S01]  /*8620*/  VIADD R98, R98, 0x2a820 ;  /* 0x0002a82062627836 */ /* 0x000fe20000000000 */
[----:B------:R-:W-:Y:S01]  /*8630*/  ISETP.GE.AND P0, PT, R3, R18, PT ;  /* 0x000000120300720c */ /* 0x000fe20003f06270 */
[----:B------:R-:W-:Y:S01]  /*8640*/  VIADD R3, R49, 0x40 ;  /* 0x0000004031037836 */ /* 0x000fe20000000000 */
[----:B------:R-:W-:-:S02]  /*8650*/  LEA.HI.X R19, R20, UR9, R19, 0x1, P3 ;  /* 0x0000000914137c11 */ /* 0x000fc400098f0c13 */
[----:B------:R-:W-:Y:S01]  /*8660*/  PRMT R98, RZ, 0x654, R98 ;  /* 0x00000654ff627816 */ /* 0x000fe20000000062 */
[----:B0-----:R0:W1:Y:S01]  /*8670*/  SHFL.IDX PT, R25, R0, RZ, 0x181f ;  /* 0x00181fff00197589 */ /* 0x00106200000e0000 */
[----:B------:R-:W-:Y:S01]  /*8680*/  ISETP.GE.AND P1, PT, R3, R18, PT ;  /* 0x000000120300720c */ /* 0x000fe20003f26270 */
[----:B------:R-:W-:Y:S01]  /*8690*/  BSSY B1, `(.L_x_215) ;  /* 0x000000d000017945 */ /* 0x000fe20003800000 */
[----:B------:R0:W-:Y:S01]  /*86a0*/  SYNCS.ARRIVE.TRANS64.RED.A1T0 RZ, [R98+URZ], RZ ;  /* 0x000000ff62ff79a7 */ /* 0x0001e2000810043f */
[----:B------:R0:W2:Y:S02]  /*86b0*/  SHFL.IDX PT, R3, R19, RZ, 0x181f ;  /* 0x00181fff13037589 */ /* 0x0000a400000e0000 */
[----:B------:R-:W-:Y:S08]  /*86c0*/  @P2 BRA `(.L_x_216) ;  /* 0x0000000000242947 */ /* 0x000ff00003800000 */
[----:B------:R-:W-:Y:S02]  /*86d0*/  ULDC UR4, c[0x0][0xac8] ;  /* 0x0002b20000047ab9 */ /* 0x000fe40000000800 */
[----:B------:R-:W-:Y:S02]  /*86e0*/  ISETP.GE.AND P2, PT, R2, UR4, PT ;  /* 0x0000000402007c0c */ /* 0x000fe4000bf46270 */
[----:B------:R-:W-:-:S11]  /*86f0*/  ISETP.GE.AND P3, PT, R16, UR4, PT ;  /* 0x0000000410007c0c */ /* 0x000fd6000bf66270 */
[-C--:B-1----:R-:W-:Y:S02]  /*8700*/  @!P2 LEA R20, P4, R2, R25.reuse, 0x1 ;  /* 0x000000190214a211 */ /* 0x082fe400078808ff */
[----:B------:R-:W-:Y:S02]  /*8710*/  @!P3 LEA R24, P5, R16, R25, 0x1 ;  /* 0x000000191018b211 */ /* 0x000fe400078a08ff */
[-C--:B--2---:R-:W-:Y:S02]  /*8720*/  @!P2 LEA.HI.X R21, R2, R3.reuse, R201, 0x1, P4 ;  /* 0x000000030215a211 */ /* 0x084fe400020f0cc9 */
[----:B------:R-:W-:-:S03]  /*8730*/  @!P3 LEA.HI.X R25, R16, R3, R200, 0x1, P5 ;  /* 0x000000031019b211 */ /* 0x000fc600028f0cc8 */
[----:B-----5:R3:W-:Y:S04]  /*8740*/  @!P2 ST.E.128 desc[UR36][R20.64], R4 ;  /* 0x000000041400a985 */ /* 0x0207e8000c101d24 */
[----:B------:R3:W-:Y:S02]  /*8750*/  @!P3 ST.E.128 desc[UR36][R24.64], R32 ;  /* 0x000000201800b985 */ /* 0x0007e4000c101d24 */
.L_x_216:
[----:B------:R-:W-:Y:S05]  /*8760*/  BSYNC B1 ;  /* 0x0000000000017941 */ /* 0x000fea0003800000 */
.L_x_215:
[----:B--2---:R2:W4:Y:S01]  /*8770*/  SHFL.IDX PT, R3, R19, 0x1, 0x181f ;  /* 0x00381f0013037f89 */ /* 0x00452200000e0000 */
[----:B------:R-:W-:Y:S03]  /*8780*/  BSSY B1, `(.L_x_217) ;  /* 0x000000c000017945 */ /* 0x000fe60003800000 */
[----:B---3-5:R2:W3:Y:S01]  /*8790*/  SHFL.IDX PT, R7, R0, 0x1, 0x181f ;  /* 0x00381f0000077f89 */ /* 0x0284e200000e0000 */
[----:B------:R-:W-:Y:S05]  /*87a0*/  @P0 BRA `(.L_x_218) ;  /* 0x0000000000240947 */ /* 0x000fea0003800000 */
[----:B------:R-:W-:Y:S02]  /*87b0*/  ULDC UR4, c[0x0][0xac8] ;  /* 0x0002b20000047ab9 */ /* 0x000fe40000000800 */
[----:B------:R-:W-:Y:S02]  /*87c0*/  ISETP.GE.AND P3, PT, R2, UR4, PT ;  /* 0x0000000402007c0c */ /* 0x000fe4000bf66270 */
[----:B------:R-:W-:-:S11]  /*87d0*/  ISETP.GE.AND P4, PT, R16, UR4, PT ;  /* 0x0000000410007c0c */ /* 0x000fd6000bf86270 */
[-C--:B---3--:R-:W-:Y:S02]  /*87e0*/  @!P3 LEA R4, P0, R2, R7.reuse, 0x1 ;  /* 0x000000070204b211 */ /* 0x088fe400078008ff */
[----:B------:R-:W-:Y:S02]  /*87f0*/  @!P4 LEA R6, P2, R16, R7, 0x1 ;  /* 0x000000071006c211 */ /* 0x000fe400078408ff */
[-C--:B----4-:R-:W-:Y:S02]  /*8800*/  @!P3 LEA.HI.X R5, R2, R3.reuse, R201, 0x1, P0 ;  /* 0x000000030205b211 */ /* 0x090fe400000f0cc9 */
[----:B------:R-:W-:-:S03]  /*8810*/  @!P4 LEA.HI.X R7, R16, R3, R200, 0x1, P2 ;  /* 0x000000031007c211 */ /* 0x000fc600010f0cc8 */
[----:B------:R3:W-:Y:S04]  /*8820*/  @!P3 ST.E.128 desc[UR36][R4.64], R8 ;  /* 0x000000080400b985 */ /* 0x0007e8000c101d24 */
[----:B------:R3:W-:Y:S02]  /*8830*/  @!P4 ST.E.128 desc[UR36][R6.64], R36 ;  /* 0x000000240600c985 */ /* 0x0007e4000c101d24 */
.L_x_218:
[----:B------:R-:W-:Y:S05]  /*8840*/  BSYNC B1 ;  /* 0x0000000000017941 */ /* 0x000fea0003800000 */
.L_x_217:
[----:B----4-:R4:W0:Y:S01]  /*8850*/  SHFL.IDX PT, R3, R19, 0x2, 0x181f ;  /* 0x00581f0013037f89 */ /* 0x01082200000e0000 */
[----:B------:R-:W-:Y:S03]  /*8860*/  BSSY B1, `(.L_x_219) ;  /* 0x000000c000017945 */ /* 0x000fe60003800000 */
[----:B---3--:R4:W3:Y:S01]  /*8870*/  SHFL.IDX PT, R7, R0, 0x2, 0x181f ;  /* 0x00581f0000077f89 */ /* 0x0088e200000e0000 */
[----:B------:R-:W-:Y:S05]  /*8880*/  @P1 BRA `(.L_x_220) ;  /* 0x0000000000241947 */ /* 0x000fea0003800000 */
[----:B------:R-:W-:Y:S02]  /*8890*/  ULDC UR4, c[0x0][0xac8] ;  /* 0x0002b20000047ab9 */ /* 0x000fe40000000800 */
[----:B------:R-:W-:Y:S02]  /*88a0*/  ISETP.GE.AND P2, PT, R2, UR4, PT ;  /* 0x0000000402007c0c */ /* 0x000fe4000bf46270 */
[----:B------:R-:W-:-:S11]  /*88b0*/  ISETP.GE.AND P3, PT, R16, UR4, PT ;  /* 0x0000000410007c0c */ /* 0x000fd6000bf66270 */
[-C--:B---3--:R-:W-:Y:S02]  /*88c0*/  @!P2 LEA R4, P0, R2, R7.reuse, 0x1 ;  /* 0x000000070204a211 */ /* 0x088fe400078008ff */
[----:B------:R-:W-:Y:S02]  /*88d0*/  @!P3 LEA R6, P1, R16, R7, 0x1 ;  /* 0x000000071006b211 */ /* 0x000fe400078208ff */
[-C--:B0-----:R-:W-:Y:S02]  /*88e0*/  @!P2 LEA.HI.X R5, R2, R3.reuse, R201, 0x1, P0 ;  /* 0x000000030205a211 */ /* 0x081fe400000f0cc9 */
[----:B------:R-:W-:-:S03]  /*88f0*/  @!P3 LEA.HI.X R7, R16, R3, R200, 0x1, P1 ;  /* 0x000000031007b211 */ /* 0x000fc600008f0cc8 */
[----:B------:R0:W-:Y:S04]  /*8900*/  @!P2 ST.E.128 desc[UR36][R4.64], R12 ;  /* 0x0000000c0400a985 */ /* 0x0001e8000c101d24 */
[----:B------:R0:W-:Y:S02]  /*8910*/  @!P3 ST.E.128 desc[UR36][R6.64], R40 ;  /* 0x000000280600b985 */ /* 0x0001e4000c101d24 */
.L_x_220:
[----:B------:R-:W-:Y:S05]  /*8920*/  BSYNC B1 ;  /* 0x0000000000017941 */ /* 0x000fea0003800000 */
.L_x_219:
[----:B0-----:R-:W-:Y:S01]  /*8930*/  VIADD R3, R49, 0x60 ;  /* 0x0000006031037836 */ /* 0x001fe20000000000 */
[----:B--2-4-:R-:W0:Y:S04]  /*8940*/  SHFL.IDX PT, R19, R19, 0x3, 0x181f ;  /* 0x00781f0013137f89 */ /* 0x014e2800000e0000 */
[----:B------:R-:W-:Y:S01]  /*8950*/  ISETP.GE.AND P0, PT, R3, R18, PT ;  /* 0x000000120300720c */ /* 0x000fe20003f06270 */
[----:B---3--:R2:W3:-:S12]  /*8960*/  SHFL.IDX PT, R7, R0, 0x3, 0x181f ;  /* 0x00781f0000077f89 */ /* 0x0084d800000e0000 */
[----:B--2---:R-:W-:Y:S05]  /*8970*/  @P0 BRA `(.L_x_221) ;  /* 0x00000018005c0947 */ /* 0x004fea0003800000 */
[----:B------:R-:W-:Y:S02]  /*8980*/  ULDC UR4, c[0x0][0xac8] ;  /* 0x0002b20000047ab9 */ /* 0x000fe40000000800 */
[----:B------:R-:W-:-:S13]  /*8990*/  ISETP.GE.AND P1, PT, R2, UR4, PT ;  /* 0x0000000402007c0c */ /* 0x000fda000bf26270 */
[----:B---3--:R-:W-:-:S04]  /*89a0*/  @!P1 LEA R4, P0, R2, R7, 0x1 ;  /* 0x0000000702049211 */ /* 0x008fc800078008ff */
[----:B0-----:R-:W-:Y:S02]  /*89b0*/  @!P1 LEA.HI.X R5, R2, R19, R201, 0x1, P0 ;  /* 0x0000001302059211 */ /* 0x001fe400000f0cc9 */
[----:B------:R-:W-:-:S03]  /*89c0*/  ISETP.GE.AND P0, PT, R16, UR4, PT ;  /* 0x0000000410007c0c */ /* 0x000fc6000bf06270 */
[----:B------:R2:W-:Y:S10]  /*89d0*/  @!P1 ST.E.128 desc[UR36][R4.64], R28 ;  /* 0x0000001c04009985 */ /* 0x0005f4000c101d24 */
[----:B------:R-:W-:Y:S05]  /*89e0*/  @P0 BRA `(.L_x_221) ;  /* 0x0000001800400947 */ /* 0x000fea0003800000 */
[----:B--2---:R-:W-:-:S04]  /*89f0*/  LEA R4, P0, R16, R7, 0x1 ;  /* 0x0000000710047211 */ /* 0x004fc800078008ff */
[----:B------:R-:W-:-:S05]  /*8a00*/  LEA.HI.X R5, R16, R19, R200, 0x1, P0 ;  /* 0x0000001310057211 */ /* 0x000fca00000f0cc8 */
[----:B------:R4:W-:Y:S01]  /*8a10*/  ST.E.128 desc[UR36][R4.64], R44 ;  /* 0x0000002c04007985 */ /* 0x0009e2000c101d24 */
[----:B------:R-:W-:Y:S05]  /*8a20*/  BRA `(.L_x_221) ;  /* 0x0000001800307947 */ /* 0x000fea0003800000 */
.L_x_214:
[----:B------:R-:W-:Y:S01]  /*8a30*/  ULDC.64 UR10, c[0x0][0xb08] ;  /* 0x0002c200000a7ab9 */ /* 0x000fe20000000a00 */
[----:B------:R-:W-:Y:S01]  /*8a40*/  R2UR UR14, R174 ;  /* 0x00000000ae0e72ca */ /* 0x000fe200000e0000 */
[----:B------:R-:W-:Y:S01]  /*8a50*/  UIMAD UR7, UR12, UR10, URZ ;  /* 0x0000000a0c0772a4 */ /* 0x000fe2000f8e023f */
[----:B0-----:R-:W0:Y:S01]  /*8a60*/  @P1 LDC R0, c[0x0][0xbec] ;  /* 0x0002fb00ff001b82 */ /* 0x001e220000000800 */
[----:B------:R-:W-:Y:S01]  /*8a70*/  UIMAD.WIDE.U32 UR8, UR4, UR10, URZ ;  /* 0x0000000a040872a5 */ /* 0x000fe2000f8e003f */
[----:B------:R-:W-:Y:S01]  /*8a80*/  R2UR UR13, R19 ;  /* 0x00000000130d72ca */ /* 0x000fe200000e0000 */
[----:B------:R-:W-:Y:S01]  /*8a90*/  UIMAD UR7, UR4, UR11, UR7 ;  /* 0x0000000b040772a4 */ /* 0x000fe2000f8e0207 */
[----:B------:R-:W-:Y:S01]  /*8aa0*/  IMAD.MOV.U32 R3, RZ, RZ, R13 ;  /* 0x000000ffff037224 */ /* 0x000fe200078e000d */
[----:B------:R-:W-:Y:S01]  /*8ab0*/  USHF.R.S32.HI UR4, URZ, 0x1f, UR61 ;  /* 0x0000001f3f047899 */ /* 0x000fe2000801143d */
[----:B------:R-:W-:Y:S01]  /*8ac0*/  VIADD R98, R98, 0x2a820 ;  /* 0x0002a82062627836 */ /* 0x000fe20000000000 */
[----:B------:R-:W-:Y:S01]  /*8ad0*/  UIADD3 UR9, UR9, UR7, URZ ;  /* 0x0000000709097290 */ /* 0x000fe2000fffe03f */
[----:B------:R-:W1:Y:S01]  /*8ae0*/  @P1 LDC R5, c[0x0][0xbf0] ;  /* 0x0002fc00ff051b82 */ /* 0x000e620000000800 */
[----:B------:R-:W-:Y:S01]  /*8af0*/  ULDC.64 UR10, c[0x0][0xb38] ;  /* 0x0002ce00000a7ab9 */ /* 0x000fe20000000a00 */
[----:B------:R-:W-:Y:S01]  /*8b00*/  BSSY B1, `(.L_x_222) ;  /* 0x0000066000017945 */ /* 0x000fe20003800000 */
[----:B------:R-:W-:Y:S01]  /*8b10*/  UIMAD.WIDE.U32 UR8, UR14, UR10, UR8 ;  /* 0x0000000a0e0872a5 */ /* 0x000fe2000f8e0008 */
[----:B------:R-:W-:-:S03]  /*8b20*/  PRMT R98, RZ, 0x654, R98 ;  /* 0x00000654ff627816 */ /* 0x000fc60000000062 */
[----:B------:R-:W-:Y:S01]  /*8b30*/  UIMAD UR9, UR14, UR11, UR9 ;  /* 0x0000000b0e0972a4 */ /* 0x000fe2000f8e0209 */
[----:B------:R2:W-:Y:S02]  /*8b40*/  SYNCS.ARRIVE.TRANS64.RED.A1T0 RZ, [R98+URZ], RZ ;  /* 0x000000ff62ff79a7 */ /* 0x0005e4000810043f */
[----:B------:R-:W-:Y:S02]  /*8b50*/  ULDC.64 UR10, c[0x0][0xb40] ;  /* 0x0002d000000a7ab9 */ /* 0x000fe40000000a00 */
[----:B------:R-:W-:Y:S02]  /*8b60*/  UIMAD UR4, UR4, UR10, URZ ;  /* 0x0000000a040472a4 */ /* 0x000fe4000f8e023f */
[----:B------:R-:W-:Y:S02]  /*8b70*/  UIMAD.WIDE.U32 UR8, UR61, UR10, UR8 ;  /* 0x0000000a3d0872a5 */ /* 0x000fe4000f8e0008 */
[----:B------:R-:W-:Y:S01]  /*8b80*/  UIMAD UR4, UR61, UR11, UR4 ;  /* 0x0000000b3d0472a4 */ /* 0x000fe2000f8e0204 */
[----:B0-----:R-:W-:-:S02]  /*8b90*/  @P1 IMAD.HI.U32 R0, R13, R0, RZ ;  /* 0x000000000d001227 */ /* 0x001fc400078e00ff */
[----:B------:R-:W-:Y:S01]  /*8ba0*/  ULDC.64 UR10, c[0x0][0xb48] ;  /* 0x0002d200000a7ab9 */ /* 0x000fe20000000a00 */
[----:B------:R-:W-:Y:S02]  /*8bb0*/  UIADD3 UR9, UR9, UR4, URZ ;  /* 0x0000000409097290 */ /* 0x000fe4000fffe03f */
[----:B-1----:R-:W-:Y:S02]  /*8bc0*/  @P1 SHF.R.U32.HI R3, RZ, R5, R0 ;  /* 0x00000005ff031219 */ /* 0x002fe40000011600 */
[----:B------:R-:W-:Y:S02]  /*8bd0*/  UIMAD.WIDE.U32 UR8, UR13, UR10, UR8 ;  /* 0x0000000a0d0872a5 */ /* 0x000fe4000f8e0008 */
[--C-:B------:R-:W-:Y:S01]  /*8be0*/  SHF.R.S32.HI R0, RZ, 0x1f, R3.reuse ;  /* 0x0000001fff007819 */ /* 0x100fe20000011403 */
[----:B------:R-:W-:Y:S01]  /*8bf0*/  IMAD.MOV R7, RZ, RZ, -R3 ;  /* 0x000000ffff077224 */ /* 0x000fe200078e0a03 */
[----:B------:R-:W-:Y:S02]  /*8c00*/  UIMAD UR4, UR13, UR11, UR9 ;  /* 0x0000000b0d0472a4 */ /* 0x000fe4000f8e0209 */
[----:B------:R-:W-:Y:S01]  /*8c10*/  MOV R4, UR8 ;  /* 0x0000000800047c02 */ /* 0x000fe20008000f00 */
[----:B------:R-:W-:Y:S01]  /*8c20*/  IMAD.U32 R5, RZ, RZ, UR9 ;  /* 0x00000009ff057e24 */ /* 0x000fe2000f8e00ff */
[----:B------:R-:W-:Y:S01]  /*8c30*/  ULDC.64 UR10, c[0x0][0xb30] ;  /* 0x0002cc00000a7ab9 */ /* 0x000fe20000000a00 */
[----:B------:R-:W-:Y:S01]  /*8c40*/  IMAD R7, R26, R7, R13 ;  /* 0x000000071a077224 */ /* 0x000fe200078e020d */
[----:B------:R-:W-:Y:S01]  /*8c50*/  ULDC.64 UR8, c[0x0][0xb28] ;  /* 0x0002ca0000087ab9 */ /* 0x000fe20000000a00 */
[----:B------:R-:W-:-:S02]  /*8c60*/  IMAD R0, R0, UR10, RZ ;  /* 0x0000000a00007c24 */ /* 0x000fc4000f8e02ff */
[----:B------:R-:W-:Y:S02]  /*8c70*/  IMAD.U32 R5, RZ, RZ, UR4 ;  /* 0x00000004ff057e24 */ /* 0x000fe4000f8e00ff */
[C---:B------:R-:W-:Y:S01]  /*8c80*/  IMAD R9, R3.reuse, UR11, R0 ;  /* 0x0000000b03097c24 */ /* 0x040fe2000f8e0200 */
[----:B------:R-:W-:Y:S01]  /*8c90*/  SHF.R.S32.HI R0, RZ, 0x1f, R7 ;  /* 0x0000001fff007819 */ /* 0x000fe20000011407 */
[----:B------:R-:W-:-:S04]  /*8ca0*/  IMAD.WIDE.U32 R4, R3, UR10, R4 ;  /* 0x0000000a03047c25 */ /* 0x000fc8000f8e0004 */
[----:B------:R-:W-:Y:S02]  /*8cb0*/  IMAD R0, R0, UR8, RZ ;  /* 0x0000000800007c24 */ /* 0x000fe4000f8e02ff */
[----:B------:R-:W-:Y:S02]  /*8cc0*/  IMAD.IADD R5, R5, 0x1, R9 ;  /* 0x0000000105057824 */ /* 0x000fe400078e0209 */
[C---:B------:R-:W-:Y:S02]  /*8cd0*/  IMAD R3, R7.reuse, UR9, R0 ;  /* 0x0000000907037c24 */ /* 0x040fe4000f8e0200 */
[----:B------:R-:W-:Y:S01]  /*8ce0*/  IMAD.WIDE.U32 R4, R7, UR8, R4 ;  /* 0x0000000807047c25 */ /* 0x000fe2000f8e0004 */
[----:B------:R-:W-:-:S03]  /*8cf0*/  ULDC.64 UR8, c[0x0][0xb00] ;  /* 0x0002c00000087ab9 */ /* 0x000fc60000000a00 */
[----:B------:R-:W-:Y:S01]  /*8d00*/  IMAD.IADD R3, R5, 0x1, R3 ;  /* 0x0000000105037824 */ /* 0x000fe200078e0203 */
[----:B------:R-:W-:-:S04]  /*8d10*/  LEA R0, P1, R4, UR8, 0x2 ;  /* 0x0000000804007c11 */ /* 0x000fc8000f8210ff */
[----:B------:R-:W-:Y:S01]  /*8d20*/  LEA.HI.X R3, R4, UR9, R3, 0x2, P1 ;  /* 0x0000000904037c11 */ /* 0x000fe200088f1403 */
[----:B------:R2:W0:Y:S04]  /*8d30*/  SHFL.IDX PT, R6, R0, RZ, 0x1c1f ;  /* 0x001c1fff00067589 */ /* 0x00042800000e0000 */
[----:B------:R2:W1:Y:S01]  /*8d40*/  SHFL.IDX PT, R7, R3, RZ, 0x1c1f ;  /* 0x001c1fff03077589 */ /* 0x00046200000e0000 */
[----:B------:R-:W-:Y:S05]  /*8d50*/  @P2 BRA `(.L_x_223) ;  /* 0x0000000400002947 */ /* 0x000fea0003800000 */
[----:B------:R-:W-:Y:S02]  /*8d60*/  ULDC UR4, c[0x0][0xac8] ;  /* 0x0002b20000047ab9 */ /* 0x000fe40000000800 */
[----:B------:R-:W-:Y:S02]  /*8d70*/  ISETP.GE.AND P3, PT, R172, UR4, PT ;  /* 0x00000004ac007c0c */ /* 0x000fe4000bf66270 */
[----:B------:R-:W-:Y:S02]  /*8d80*/  ISETP.GE.AND P1, PT, R173, UR4, PT ;  /* 0x00000004ad007c0c */ /* 0x000fe4000bf26270 */
[----:B------:R-:W-:Y:S02]  /*8d90*/  ISETP.GE.AND P4, PT, R171, UR4, PT ;  /* 0x00000004ab007c0c */ /* 0x000fe4000bf86270 */
[----:B------:R-:W-:-:S07]  /*8da0*/  ISETP.GE.AND P2, PT, R170, UR4, PT ;  /* 0x00000004aa007c0c */ /* 0x000fce000bf46270 */
[CC--:B0-----:R-:W-:Y:S02]  /*8db0*/  @!P3 LEA R8, P5, R172.reuse, R6.reuse, 0x2 ;  /* 0x00000006ac08b211 */ /* 0x0c1fe400078a10ff */
[----:B-1----:R-:W-:Y:S02]  /*8dc0*/  @!P1 IMAD.WIDE R4, R173, 0x4, R6 ;  /* 0x00000004ad049825 */ /* 0x002fe400078e0206 */
[----:B------:R-:W-:Y:S02]  /*8dd0*/  @!P3 LEA.HI.X R9, R172, R7, R194, 0x2, P5 ;  /* 0x00000007ac09b211 */ /* 0x000fe400028f14c2 */
[-C--:B------:R-:W-:Y:S01]  /*8de0*/  @!P4 LEA R10, P5, R171, R6.reuse, 0x2 ;  /* 0x00000006ab0ac211 */ /* 0x080fe200078a10ff */
[----:B------:R0:W-:Y:S01]  /*8df0*/  @!P1 ST.E.64 desc[UR36][R4.64], R20 ;  /* 0x0000001404009985 */ /* 0x0001e2000c101b24 */
[----:B------:R-:W-:Y:S02]  /*8e00*/  ISETP.GE.AND P1, PT, R169, UR4, PT ;  /* 0x00000004a9007c0c */ /* 0x000fe4000bf26270 */
[----:B------:R-:W-:Y:S01]  /*8e10*/  @!P2 LEA R12, P6, R170, R6, 0x2 ;  /* 0x00000006aa0ca211 */ /* 0x000fe200078c10ff */
[----:B------:R1:W-:Y:S01]  /*8e20*/  @!P3 ST.E.64 desc[UR36][R8.64], R88 ;  /* 0x000000580800b985 */ /* 0x0003e2000c101b24 */
[----:B------:R-:W-:-:S02]  /*8e30*/  ISETP.GE.AND P3, PT, R168, UR4, PT ;  /* 0x00000004a8007c0c */ /* 0x000fc4000bf66270 */
[-C--:B------:R-:W-:Y:S02]  /*8e40*/  @!P4 LEA.HI.X R11, R171, R7.reuse, R193, 0x2, P5 ;  /* 0x00000007ab0bc211 */ /* 0x080fe400028f14c1 */
[----:B------:R-:W-:Y:S02]  /*8e50*/  @!P2 LEA.HI.X R13, R170, R7, R192, 0x2, P6 ;  /* 0x00000007aa0da211 */ /* 0x000fe400030f14c0 */
[----:B------:R-:W-:Y:S01]  /*8e60*/  ISETP.GE.AND P5, PT, R167, UR4, PT ;  /* 0x00000004a7007c0c */ /* 0x000fe2000bfa6270 */
[----:B------:R3:W-:Y:S02]  /*8e70*/  @!P4 ST.E.64 desc[UR36][R10.64], R90 ;  /* 0x0000005a0a00c985 */ /* 0x0007e4000c101b24 */
[----:B------:R-:W-:Y:S02]  /*8e80*/  @!P1 LEA R14, P4, R169, R6, 0x2 ;  /* 0x00000006a90e9211 */ /* 0x000fe400078810ff */
[----:B------:R4:W-:Y:S01]  /*8e90*/  @!P2 ST.E.64 desc[UR36][R12.64], R36 ;  /* 0x000000240c00a985 */ /* 0x0009e2000c101b24 */
[----:B------:R-:W-:-:S02]  /*8ea0*/  ISETP.GE.AND P2, PT, R166, UR4, PT ;  /* 0x00000004a6007c0c */ /* 0x000fc4000bf46270 */
[CC--:B0-----:R-:W-:Y:S02]  /*8eb0*/  @!P3 LEA R4, P6, R168.reuse, R6.reuse, 0x2 ;  /* 0x00000006a804b211 */ /* 0x0c1fe400078c10ff */
[-C--:B------:R-:W-:Y:S02]  /*8ec0*/  @!P1 LEA.HI.X R15, R169, R7.reuse, R191, 0x2, P4 ;  /* 0x00000007a90f9211 */ /* 0x080fe400020f14bf */
[----:B------:R-:W-:Y:S02]  /*8ed0*/  @!P3 LEA.HI.X R5, R168, R7, R190, 0x2, P6 ;  /* 0x00000007a805b211 */ /* 0x000fe400030f14be */
[----:B------:R-:W-:Y:S01]  /*8ee0*/  ISETP.GE.AND P4, PT, R165, UR4, PT ;  /* 0x00000004a5007c0c */ /* 0x000fe2000bf86270 */
[----:B------:R0:W-:Y:S01]  /*8ef0*/  @!P1 ST.E.64 desc[UR36][R14.64], R40 ;  /* 0x000000280e009985 */ /* 0x0001e2000c101b24 */
[----:B-1----:R-:W-:-:S03]  /*8f00*/  @!P5 LEA R8, P1, R167, R6, 0x2 ;  /* 0x00000006a708d211 */ /* 0x002fc600078210ff */
[----:B------:R1:W-:Y:S01]  /*8f10*/  @!P3 ST.E.64 desc[UR36][R4.64], R44 ;  /* 0x0000002c0400b985 */ /* 0x0003e2000c101b24 */
[-C--:B---3--:R-:W-:Y:S02]  /*8f20*/  @!P2 LEA R10, P6, R166, R6.reuse, 0x2 ;  /* 0x00000006a60aa211 */ /* 0x088fe400078c10ff */
[----:B------:R-:W-:Y:S02]  /*8f30*/  ISETP.GE.AND P3, PT, R164, UR4, PT ;  /* 0x00000004a4007c0c */ /* 0x000fe4000bf66270 */
[-C--:B------:R-:W-:Y:S02]  /*8f40*/  @!P5 LEA.HI.X R9, R167, R7.reuse, R189, 0x2, P1 ;  /* 0x00000007a709d211 */ /* 0x080fe400008f14bd */
[----:B------:R-:W-:Y:S02]  /*8f50*/  ISETP.GE.AND P1, PT, R163, UR4, PT ;  /* 0x00000004a3007c0c */ /* 0x000fe4000bf26270 */
[----:B------:R-:W-:Y:S01]  /*8f60*/  @!P2 LEA.HI.X R11, R166, R7, R188, 0x2, P6 ;  /* 0x00000007a60ba211 */ /* 0x000fe200030f14bc */
[----:B------:R3:W-:Y:S01]  /*8f70*/  @!P5 ST.E.64 desc[UR36][R8.64], R48 ;  /* 0x000000300800d985 */ /* 0x0007e2000c101b24 */
[----:B----4-:R-:W-:-:S03]  /*8f80*/  @!P4 LEA R12, P6, R165, R6, 0x2 ;  /* 0x00000006a50cc211 */ /* 0x010fc600078c10ff */
[----:B------:R4:W-:Y:S01]  /*8f90*/  @!P2 ST.E.64 desc[UR36][R10.64], R52 ;  /* 0x000000340a00a985 */ /* 0x0009e2000c101b24 */
[----:B------:R-:W-:Y:S02]  /*8fa0*/  ISETP.GE.AND P2, PT, R162, UR4, PT ;  /* 0x00000004a2007c0c */ /* 0x000fe4000bf46270 */
[-C--:B------:R-:W-:Y:S02]  /*8fb0*/  @!P4 LEA.HI.X R13, R165, R7.reuse, R187, 0x2, P6 ;  /* 0x00000007a50dc211 */ /* 0x080fe400030f14bb */
[CC--:B0-----:R-:W-:Y:S02]  /*8fc0*/  @!P3 LEA R14, P5, R164.reuse, R6.reuse, 0x2 ;  /* 0x00000006a40eb211 */ /* 0x0c1fe400078a10ff */
[----:B-1----:R-:W-:Y:S01]  /*8fd0*/  @!P1 LEA R4, P6, R163, R6, 0x2 ;  /* 0x00000006a3049211 */ /* 0x002fe200078c10ff */
[----:B------:R0:W-:Y:S01]  /*8fe0*/  @!P4 ST.E.64 desc[UR36][R12.64], R56 ;  /* 0x000000380c00c985 */ /* 0x0001e2000c101b24 */
[----:B------:R-:W-:Y:S02]  /*8ff0*/  @!P3 LEA.HI.X R15, R164, R7, R186, 0x2, P5 ;  /* 0x00000007a40fb211 */ /* 0x000fe400028f14ba */
[----:B------:R-:W-:-:S02]  /*9000*/  ISETP.GE.AND P4, PT, R161, UR4, PT ;  /* 0x00000004a1007c0c */ /* 0x000fc4000bf86270 */
[-C--:B------:R-:W-:Y:S01]  /*9010*/  @!P1 LEA.HI.X R5, R163, R7.reuse, R185, 0x2, P6 ;  /* 0x00000007a3059211 */ /* 0x080fe200030f14b9 */
[----:B------:R1:W-:Y:S01]  /*9020*/  @!P3 ST.E.64 desc[UR36][R14.64], R60 ;  /* 0x0000003c0e00b985 */ /* 0x0003e2000c101b24 */
[----:B------:R-:W-:Y:S02]  /*9030*/  ISETP.GE.AND P5, PT, R160, UR4, PT ;  /* 0x00000004a0007c0c */ /* 0x000fe4000bfa6270 */
[----:B---3--:R-:W-:Y:S01]  /*9040*/  @!P2 LEA R8, P6, R162, R6, 0x2 ;  /* 0x00000006a208a211 */ /* 0x008fe200078c10ff */
[----:B------:R3:W-:Y:S01]  /*9050*/  @!P1 ST.E.64 desc[UR36][R4.64], R64 ;  /* 0x0000004004009985 */ /* 0x0007e2000c101b24 */
[----:B------:R-:W-:Y:S02]  /*9060*/  ISETP.GE.AND P3, PT, R23, UR4, PT ;  /* 0x0000000417007c0c */ /* 0x000fe4000bf66270 */
[----:B------:R-:W-:Y:S02]  /*9070*/  ISETP.GE.AND P1, PT, R22, UR4, PT ;  /* 0x0000000416007c0c */ /* 0x000fe4000bf26270 */
[----:B------:R-:W-:-:S02]  /*9080*/  @!P2 LEA.HI.X R9, R162, R7, R184, 0x2, P6 ;  /* 0x00000007a209a211 */ /* 0x000fc400030f14b8 */
[----:B----4-:R-:W-:-:S03]  /*9090*/  @!P4 LEA R10, P6, R161, R6, 0x2 ;  /* 0x00000006a10ac211 */ /* 0x010fc600078c10ff */
[----:B------:R3:W-:Y:S01]  /*90a0*/  @!P2 ST.E.64 desc[UR36][R8.64], R68 ;  /* 0x000000440800a985 */ /* 0x0007e2000c101b24 */
[CC--:B0-----:R-:W-:Y:S02]  /*90b0*/  @!P5 LEA R12, P2, R160.reuse, R6.reuse, 0x2 ;  /* 0x00000006a00cd211 */ /* 0x0c1fe400078410ff */
[-C--:B------:R-:W-:Y:S02]  /*90c0*/  @!P4 LEA.HI.X R11, R161, R7.reuse, R183, 0x2, P6 ;  /* 0x00000007a10bc211 */ /* 0x080fe400030f14b7 */
[CC--:B-1----:R-:W-:Y:S02]  /*90d0*/  @!P3 LEA R14, P6, R23.reuse, R6.reuse, 0x2 ;  /* 0x00000006170eb211 */ /* 0x0c2fe400078c10ff */
[-C--:B------:R-:W-:Y:S01]  /*90e0*/  @!P5 LEA.HI.X R13, R160, R7.reuse, R182, 0x2, P2 ;  /* 0x00000007a00dd211 */ /* 0x080fe200010f14b6 */
[----:B------:R3:W-:Y:S01]  /*90f0*/  @!P4 ST.E.64 desc[UR36][R10.64], R72 ;  /* 0x000000480a00c985 */ /* 0x0007e2000c101b24 */
[C---:B------:R-:W-:Y:S02]  /*9100*/  @!P1 LEA R6, P2, R22.reuse, R6, 0x2 ;  /* 0x0000000616069211 */ /* 0x040fe400078410ff */
[-C--:B------:R-:W-:Y:S01]  /*9110*/  @!P3 LEA.HI.X R15, R23, R7.reuse, R181, 0x2, P6 ;  /* 0x00000007170fb211 */ /* 0x080fe200030f14b5 */
[----:B------:R3:W-:Y:S01]  /*9120*/  @!P5 ST.E.64 desc[UR36][R12.64], R76 ;  /* 0x0000004c0c00d985 */ /* 0x0007e2000c101b24 */
[----:B------:R-:W-:-:S03]  /*9130*/  @!P1 LEA.HI.X R7, R22, R7, R180, 0x2, P2 ;  /* 0x0000000716079211 */ /* 0x000fc600010f14b4 */
[----:B------:R3:W-:Y:S04]  /*9140*/  @!P3 ST.E.64 desc[UR36][R14.64], R80 ;  /* 0x000000500e00b985 */ /* 0x0007e8000c101b24 */
[----:B------:R3:W-:Y:S02]  /*9150*/  @!P1 ST.E.64 desc[UR36][R6.64], R84 ;  /* 0x0000005406009985 */ /* 0x0007e4000c101b24 */
.L_x_223:
[----:B------:R-:W-:Y:S05]  /*9160*/  BSYNC B1 ;  /* 0x0000000000017941 */ /* 0x000fea0003800000 */
.L_x_222:
[----:B-1-3--:R1:W3:Y:S04]  /*9170*/  SHFL.IDX PT, R7, R3, 0x1, 0x1c1f ;  /* 0x003c1f0003077f89 */ /* 0x00a2e800000e0000 */
[----:B0-----:R1:W0:Y:S01]  /*9180*/  SHFL.IDX PT, R6, R0, 0x1, 0x1c1f ;  /* 0x003c1f0000067f89 */ /* 0x00122200000e0000 */
[----:B------:R-:W-:Y:S05]  /*9190*/  @P0 BRA `(.L_x_221) ;  /* 0x0000001000540947 */ /* 0x000fea0003800000 */
[----:B------:R-:W-:Y:S02]  /*91a0*/  ULDC UR4, c[0x0][0xac8] ;  /* 0x0002b20000047ab9 */ /* 0x000fe40000000800 */
[----:B------:R-:W-:Y:S02]  /*91b0*/  ISETP.GE.AND P1, PT, R172, UR4, PT ;  /* 0x00000004ac007c0c */ /* 0x000fe4000bf26270 */
[----:B------:R-:W-:Y:S02]  /*91c0*/  ISETP.GE.AND P0, PT, R171, UR4, PT ;  /* 0x00000004ab007c0c */ /* 0x000fe4000bf06270 */
[----:B------:R-:W-:Y:S02]  /*91d0*/  ISETP.GE.AND P2, PT, R173, UR4, PT ;  /* 0x00000004ad007c0c */ /* 0x000fe4000bf46270 */
[----:B------:R-:W-:Y:S02]  /*91e0*/  ISETP.GE.AND P4, PT, R169, UR4, PT ;  /* 0x00000004a9007c0c */ /* 0x000fe4000bf86270 */
[----:B------:R-:W-:-:S05]  /*91f0*/  ISETP.GE.AND P3, PT, R170, UR4, PT ;  /* 0x00000004aa007c0c */ /* 0x000fca000bf66270 */
[CC--:B0-----:R-:W-:Y:S02]  /*9200*/  @!P1 LEA R8, P5, R172.reuse, R6.reuse, 0x2 ;  /* 0x00000006ac089211 */ /* 0x0c1fe400078a10ff */
[-C--:B------:R-:W-:Y:S02]  /*9210*/  @!P0 LEA R10, P6, R171, R6.reuse, 0x2 ;  /* 0x00000006ab0a8211 */ /* 0x080fe400078c10ff */
[-C--:B---3--:R-:W-:Y:S01]  /*9220*/  @!P1 LEA.HI.X R9, R172, R7.reuse, R194, 0x2, P5 ;  /* 0x00000007ac099211 */ /* 0x088fe200028f14c2 */
[----:B------:R-:W-:Y:S01]  /*9230*/  @!P2 IMAD.WIDE R4, R173, 0x4, R6 ;  /* 0x00000004ad04a825 */ /* 0x000fe200078e0206 */
[----:B------:R-:W-:Y:S02]  /*9240*/  ISETP.GE.AND P5, PT, R168, UR4, PT ;  /* 0x00000004a8007c0c */ /* 0x000fe4000bfa6270 */
[----:B------:R-:W-:Y:S02]  /*9250*/  @!P0 LEA.HI.X R11, R171, R7, R193, 0x2, P6 ;  /* 0x00000007ab0b8211 */ /* 0x000fe400030f14c1 */
[----:B------:R0:W-:Y:S01]  /*9260*/  @!P2 ST.E.64 desc[UR36][R4.64], R92 ;  /* 0x0000005c0400a985 */ /* 0x0001e2000c101b24 */
[----:B------:R-:W-:-:S02]  /*9270*/  @!P4 LEA R14, P2, R169, R6, 0x2 ;  /* 0x00000006a90ec211 */ /* 0x000fc400078410ff */
[----:B------:R-:W-:Y:S01]  /*9280*/  @!P3 LEA R12, P6, R170, R6, 0x2 ;  /* 0x00000006aa0cb211 */ /* 0x000fe200078c10ff */
[----:B------:R-:W-:Y:S01]  /*9290*/  @!P1 ST.E.64 desc[UR36][R8.64], R94 ;  /* 0x0000005e08009985 */ /* 0x000fe2000c101b24 */
[----:B------:R-:W-:Y:S02]  /*92a0*/  ISETP.GE.AND P1, PT, R166, UR4, PT ;  /* 0x00000004a6007c0c */ /* 0x000fe4000bf26270 */
[-C--:B------:R-:W-:Y:S01]  /*92b0*/  @!P4 LEA.HI.X R15, R169, R7.reuse, R191, 0x2, P2 ;  /* 0x00000007a90fc211 */ /* 0x080fe200010f14bf */
[----:B------:R3:W-:Y:S01]  /*92c0*/  @!P0 ST.E.64 desc[UR36][R10.64], R96 ;  /* 0x000000600a008985 */ /* 0x0007e2000c101b24 */
[----:B------:R-:W-:Y:S02]  /*92d0*/  ISETP.GE.AND P0, PT, R167, UR4, PT ;  /* 0x00000004a7007c0c */ /* 0x000fe4000bf06270 */
[----:B------:R-:W-:Y:S02]  /*92e0*/  ISETP.GE.AND P2, PT, R165, UR4, PT ;  /* 0x00000004a5007c0c */ /* 0x000fe4000bf46270 */
[----:B------:R-:W-:-:S02]  /*92f0*/  @!P3 LEA.HI.X R13, R170, R7, R192, 0x2, P6 ;  /* 0x00000007aa0db211 */ /* 0x000fc400030f14c0 */
[----:B------:R-:W-:-:S03]  /*9300*/  @!P5 LEA R18, P6, R168, R6, 0x2 ;  /* 0x00000006a812d211 */ /* 0x000fc600078c10ff */
[----:B------:R4:W-:Y:S01]  /*9310*/  @!P3 ST.E.64 desc[UR36][R12.64], R38 ;  /* 0x000000260c00b985 */ /* 0x0009e2000c101b24 */
[-C--:B------:R-:W-:Y:S02]  /*9320*/  @!P5 LEA.HI.X R19, R168, R7.reuse, R190, 0x2, P6 ;  /* 0x00000007a813d211 */ /* 0x080fe400030f14be */
[----:B------:R-:W-:Y:S01]  /*9330*/  ISETP.GE.AND P3, PT, R164, UR4, PT ;  /* 0x00000004a4007c0c */ /* 0x000fe2000bf66270 */
[----:B------:R5:W-:Y:S01]  /*9340*/  @!P4 ST.E.64 desc[UR36][R14.64], R42 ;  /* 0x0000002a0e00c985 */ /* 0x000be2000c101b24 */
[-C--:B0-----:R-:W-:Y:S02]  /*9350*/  @!P0 LEA R4, P4, R167, R6.reuse, 0x2 ;  /* 0x00000006a7048211 */ /* 0x081fe400078810ff */
[-C--:B---3--:R-:W-:Y:S01]  /*9360*/  @!P2 LEA R10, P6, R165, R6.reuse, 0x2 ;  /* 0x00000006a50aa211 */ /* 0x088fe200078c10ff */
[----:B------:R-:W-:Y:S01]  /*9370*/  @!P5 ST.E.64 desc[UR36][R18.64], R46 ;  /* 0x0000002e1200d985 */ /* 0x000fe2000c101b24 */
[----:B------:R-:W-:Y:S02]  /*9380*/  @!P1 LEA R8, P5, R166, R6, 0x2 ;  /* 0x00000006a6089211 */ /* 0x000fe400078a10ff */
[----:B------:R-:W-:-:S02]  /*9390*/  @!P0 LEA.HI.X R5, R167, R7, R189, 0x2, P4 ;  /* 0x00000007a7058211 */ /* 0x000fc400020f14bd */
[-C--:B------:R-:W-:Y:S02]  /*93a0*/  @!P1 LEA.HI.X R9, R166, R7.reuse, R188, 0x2, P5 ;  /* 0x00000007a6099211 */ /* 0x080fe400028f14bc */
[----:B------:R-:W-:Y:S01]  /*93b0*/  ISETP.GE.AND P4, PT, R163, UR4, PT ;  /* 0x00000004a3007c0c */ /* 0x000fe2000bf86270 */
[----:B------:R-:W-:Y:S01]  /*93c0*/  @!P0 ST.E.64 desc[UR36][R4.64], R50 ;  /* 0x0000003204008985 */ /* 0x000fe2000c101b24 */
[----:B------:R-:W-:Y:S02]  /*93d0*/  @!P2 LEA.HI.X R11, R165, R7, R187, 0x2, P6 ;  /* 0x00000007a50ba211 */ /* 0x000fe400030f14bb */
[----:B----4-:R-:W-:Y:S01]  /*93e0*/  @!P3 LEA R12, P5, R164, R6, 0x2 ;  /* 0x00000006a40cb211 */ /* 0x010fe200078a10ff */
[----:B------:R0:W-:Y:S01]  /*93f0*/  @!P1 ST.E.64 desc[UR36][R8.64], R54 ;  /* 0x0000003608009985 */ /* 0x0001e2000c101b24 */
[----:B------:R-:W-:Y:S02]  /*9400*/  ISETP.GE.AND P1, PT, R161, UR4, PT ;  /* 0x00000004a1007c0c */ /* 0x000fe4000bf26270 */
[----:B------:R-:W-:Y:S01]  /*9410*/  ISETP.GE.AND P0, PT, R160, UR4, PT ;  /* 0x00000004a0007c0c */ /* 0x000fe2000bf06270 */
[----:B------:R3:W-:Y:S01]  /*9420*/  @!P2 ST.E.64 desc[UR36][R10.64], R58 ;  /* 0x0000003a0a00a985 */ /* 0x0007e2000c101b24 */
[----:B------:R-:W-:-:S02]  /*9430*/  ISETP.GE.AND P2, PT, R162, UR4, PT ;  /* 0x00000004a2007c0c */ /* 0x000fc4000bf46270 */
[-C--:B------:R-:W-:Y:S02]  /*9440*/  @!P3 LEA.HI.X R13, R164, R7.reuse, R186, 0x2, P5 ;  /* 0x00000007a40db211 */ /* 0x080fe400028f14ba */
[----:B------:R-:W-:Y:S02]  /*9450*/  ISETP.GE.AND P5, PT, R23, UR4, PT ;  /* 0x0000000417007c0c */ /* 0x000fe4000bfa6270 */
[CC--:B-----5:R-:W-:Y:S01]  /*9460*/  @!P4 LEA R14, P6, R163.reuse, R6.reuse, 0x2 ;  /* 0x00000006a30ec211 */ /* 0x0e0fe200078c10ff */
[----:B------:R4:W-:Y:S03]  /*9470*/  @!P3 ST.E.64 desc[UR36][R12.64], R62 ;  /* 0x0000003e0c00b985 */ /* 0x0009e6000c101b24 */
[----:B------:R-:W-:Y:S02]  /*9480*/  @!P4 LEA.HI.X R15, R163, R7, R185, 0x2, P6 ;  /* 0x00000007a30fc211 */ /* 0x000fe400030f14b9 */
[----:B0-----:R-:W-:-:S02]  /*9490*/  @!P1 LEA R8, P6, R161, R6, 0x2 ;  /* 0x00000006a1089211 */ /* 0x001fc400078c10ff */
[-C--:B------:R-:W-:Y:S01]  /*94a0*/  @!P2 LEA R4, P3, R162, R6.reuse, 0x2 ;  /* 0x00000006a204a211 */ /* 0x080fe200078610ff */
[----:B------:R4:W-:Y:S01]  /*94b0*/  @!P4 ST.E.64 desc[UR36][R14.64], R66 ;  /* 0x000000420e00c985 */ /* 0x0009e2000c101b24 */
[-C--:B---3--:R-:W-:Y:S02]  /*94c0*/  @!P0 LEA R10, P4, R160, R6.reuse, 0x2 ;  /* 0x00000006a00a8211 */ /* 0x088fe400078810ff */
[-C--:B------:R-:W-:Y:S02]  /*94d0*/  @!P2 LEA.HI.X R5, R162, R7.reuse, R184, 0x2, P3 ;  /* 0x00000007a205a211 */ /* 0x080fe400018f14b8 */
[----:B------:R-:W-:Y:S02]  /*94e0*/  @!P5 LEA R18, P3, R23, R6, 0x2 ;  /* 0x000000061712d211 */ /* 0x000fe400078610ff */
[-C--:B------:R-:W-:Y:S01]  /*94f0*/  @!P1 LEA.HI.X R9, R161, R7.reuse, R183, 0x2, P6 ;  /* 0x00000007a1099211 */ /* 0x080fe200030f14b7 */
[----:B------:R4:W-:Y:S01]  /*9500*/  @!P2 ST.E.64 desc[UR36][R4.64], R70 ;  /* 0x000000460400a985 */ /* 0x0009e2000c101b24 */
[----:B------:R-:W-:-:S02]  /*9510*/  @!P0 LEA.HI.X R11, R160, R7, R182, 0x2, P4 ;  /* 0x00000007a00b8211 */ /* 0x000fc400020f14b6 */
[----:B------:R-:W-:Y:S01]  /*9520*/  @!P5 LEA.HI.X R19, R23, R7, R181, 0x2, P3 ;  /* 0x000000071713d211 */ /* 0x000fe200018f14b5 */
[----:B------:R4:W-:Y:S04]  /*9530*/  @!P1 ST.E.64 desc[UR36][R8.64], R74 ;  /* 0x0000004a08009985 */ /* 0x0009e8000c101b24 */
[----:B------:R4:W-:Y:S01]  /*9540*/  @!P0 ST.E.64 desc[UR36][R10.64], R78 ;  /* 0x0000004e0a008985 */ /* 0x0009e2000c101b24 */
[----:B------:R-:W-:-:S03]  /*9550*/  ISETP.GE.AND P0, PT, R22, UR4, PT ;  /* 0x0000000416007c0c */ /* 0x000fc6000bf06270 */
[----:B------:R4:W-:Y:S10]  /*9560*/  @!P5 ST.E.64 desc[UR36][R18.64], R82 ;  /* 0x000000521200d985 */ /* 0x0009f4000c101b24 */
[----:B------:R-:W-:Y:S05]  /*9570*/  @P0 BRA `(.L_x_221) ;  /* 0x0000000c005c0947 */ /* 0x000fea0003800000 */
[----:B----4-:R-:W-:-:S04]  /*9580*/  LEA R4, P0, R22, R6, 0x2 ;  /* 0x0000000616047211 */ /* 0x010fc800078010ff */
[----:B------:R-:W-:-:S05]  /*9590*/  LEA.HI.X R5, R22, R7, R180, 0x2, P0 ;  /* 0x0000000716057211 */ /* 0x000fca00000f14b4 */
[----:B------:R0:W-:Y:S01]  /*95a0*/  ST.E.64 desc[UR36][R4.64], R86 ;  /* 0x0000005604007985 */ /* 0x0001e2000c101b24 */
[----:B------:R-:W-:Y:S05]  /*95b0*/  BRA `(.L_x_221) ;  /* 0x0000000c004c7947 */ /* 0x000fea0003800000 */
.L_x_212:
[----:B------:R-:W-:Y:S01]  /*95c0*/  ULDC.64 UR8, c[0x0][0xc00] ;  /* 0x0003000000087ab9 */ /* 0x000fe20000000a00 */
[----:B------:R-:W-:Y:S01]  /*95d0*/  R2UR UR4, R177 ;  /* 0x00000000b10472ca */ /* 0x000fe200000e0000 */
[----:B------:R-:W-:Y:S01]  /*95e0*/  UISETP.NE.U32.AND UP0, UPT, UR8, URZ, UPT ;  /* 0x0000003f0800728c */ /* 0x000fe2000bf05070 */
[----:B------:R-:W-:-:S03]  /*95f0*/  R2UR UR7, R18 ;  /* 0x00000000120772ca */ /* 0x000fc600000e0000 */
[----:B------:R-:W-:-:S03]  /*9600*/  UISETP.NE.AND.EX UP0, UPT, UR9, URZ, UPT, UP0 ;  /* 0x0000003f0900728c */ /* 0x000fc6000bf05300 */
[----:B------:R-:W-:Y:S02]  /*9610*/  ULDC.64 UR8, c[0x0][0xc00] ;  /* 0x0003000000087ab9 */ /* 0x000fe40000000a00 */
[----:B------:R-:W-:Y:S01]  /*9620*/  UIMAD.WIDE UR8, UR61, 0x4, UR8 ;  /* 0x000000043d0878a5 */ /* 0x000fe2000f8e0208 */
[----:B------:R-:W-:-:S05]  /*9630*/  PLOP3.LUT P1, PT, PT, PT, UP0, 0x80, 0x0 ;  /* 0x000000000000781c */ /* 0x000fca0003f2f008 */
[----:B------:R-:W-:Y:S01]  /*9640*/  IMAD.U32 R4, RZ, RZ, UR8 ;  /* 0x00000008ff047e24 */ /* 0x000fe2000f8e00ff */
[----:B------:R-:W-:Y:S01]  /*9650*/  MOV R5, UR9 ;  /* 0x0000000900057c02 */ /* 0x000fe20008000f00 */
[----:B------:R-:W-:Y:S02]  /*9660*/  ULDC.64 UR8, c[0x0][0xc08] ;  /* 0x0003020000087ab9 */ /* 0x000fe40000000a00 */
[----:B------:R-:W-:-:S04]  /*9670*/  UISETP.NE.U32.AND UP1, UPT, UR8, URZ, UPT ;  /* 0x0000003f0800728c */ /* 0x000fc8000bf25070 */
[----:B------:R-:W-:Y:S01]  /*9680*/  UISETP.NE.AND.EX UP1, UPT, UR9, URZ, UPT, UP1 ;  /* 0x0000003f0900728c */ /* 0x000fe2000bf25310 */
[----:B------:R-:W2:Y:S05]  /*9690*/  @P1 LDG.E R3, desc[UR36][R4.64] ;  /* 0x0000002404031981 */ /* 0x000eaa000c1e1900 */
[----:B------:R-:W-:-:S05]  /*96a0*/  PLOP3.LUT P2, PT, PT, PT, UP1, 0x80, 0x0 ;  /* 0x000000000000781c */ /* 0x000fca0003f4f018 */
[----:B------:R-:W-:-:S04]  /*96b0*/  @UP1 ULEA UR8, UP2, UR61, UR8, 0x2 ;  /* 0x000000083d081291 */ /* 0x000fc8000f84103f */
[----:B------:R-:W-:Y:S02]  /*96c0*/  @UP1 ULEA.HI.X UR9, UR61, UR9, UR4, 0x2, UP2 ;  /* 0x000000093d091291 */ /* 0x000fe400090f1404 */
[----:B------:R-:W-:Y:S01]  /*96d0*/  IMAD.U32 R6, RZ, RZ, UR8 ;  /* 0x00000008ff067e24 */ /* 0x000fe2000f8e00ff */
[----:B------:R-:W-:Y:S02]  /*96e0*/  ULDC UR4, c[0x0][0xa88] ;  /* 0x0002a20000047ab9 */ /* 0x000fe40000000800 */
[----:B------:R-:W-:Y:S02]  /*96f0*/  IMAD.U32 R0, RZ, RZ, UR4 ;  /* 0x00000004ff007e24 */ /* 0x000fe4000f8e00ff */
[----:B------:R-:W-:-:S05]  /*9700*/  IMAD.U32 R7, RZ, RZ, UR9 ;  /* 0x00000009ff077e24 */ /* 0x000fca000f8e00ff */
[----:B------:R0:W5:Y:S01]  /*9710*/  @P2 LDG.E R0, desc[UR36][R6.64] ;  /* 0x0000002406002981 */ /* 0x000162000c1e1900 */
[----:B------:R-:W-:Y:S01]  /*9720*/  UMOV UR4, URZ ;  /* 0x0000003f00047c82 */ /* 0x000fe20008000000 */
[----:B------:R-:W-:Y:S01]  /*9730*/  UISETP.NE.AND UP1, UPT, UR7, URZ, UPT ;  /* 0x0000003f0700728c */ /* 0x000fe2000bf25270 */
[----:B------:R-:W-:-:S10]  /*9740*/  ISETP.GT.AND P0, PT, R202, 0x7f, PT ;  /* 0x0000007fca00780c */ /* 0x000fd40003f04270 */
[----:B------:R-:W-:Y:S02]  /*9750*/  @!UP1 ULDC UR7, c[0x0][0xad4] ;  /* 0x0002b50000079ab9 */ /* 0x000fe40000000800 */
[----:B------:R-:W-:Y:S01]  /*9760*/  IMAD.U32 R18, RZ, RZ, UR7 ;  /* 0x00000007ff127e24 */ /* 0x000fe2000f8e00ff */
[----:B--2---:R-:W-:-:S13]  /*9770*/  @P1 R2UR UR4, R3 ;  /* 0x00000000030412ca */ /* 0x004fda00000e0000 */
[----:B------:R-:W-:Y:S01]  /*9780*/  USHF.R.S32.HI UR19, URZ, 0x1f, UR4 ;  /* 0x0000001f3f137899 */ /* 0x000fe20008011404 */
[----:B0-----:R-:W-:Y:S11]  /*9790*/  @P2 BRA `(.L_x_224) ;  /* 0x0000000000102947 */ /* 0x001ff60003800000 */
[----:B------:R-:W-:Y:S05]  /*97a0*/  @!P1 BRA `(.L_x_224) ;  /* 0x00000000000c9947 */ /* 0x000fea0003800000 */
[----:B------:R-:W2:Y:S04]  /*97b0*/  LDG.E R3, desc[UR36][R4.64] ;  /* 0x0000002404037981 */ /* 0x000ea8000c1e1900 */
[----:B-----5:R-:W2:Y:S02]  /*97c0*/  LDG.E R0, desc[UR36][R4.64+0x4] ;  /* 0x0000042404007981 */ /* 0x020ea4000c1e1900 */
[----:B--2---:R-:W-:-:S07]  /*97d0*/  IMAD.IADD R0, R0, 0x1, -R3 ;  /* 0x0000000100007824 */ /* 0x004fce00078e0a03 */
.L_x_224:
[----:B------:R-:W-:Y:S01]  /*97e0*/  R2UR UR7, R177 ;  /* 0x00000000b10772ca */ /* 0x000fe200000e0000 */
[----:B------:R-:W-:Y:S01]  /*97f0*/  USEL UR61, UR61, URZ, !UP0 ;  /* 0x0000003f3d3d7287 */ /* 0x000fe2000c000000 */
[----:B------:R-:W-:Y:S11]  /*9800*/  BSSY B1, `(.L_x_225) ;  /* 0x000003d000017945 */ /* 0x000ff60003800000 */
[----:B------:R-:W-:Y:S01]  /*9810*/  USEL UR7, UR7, URZ, !UP0 ;  /* 0x0000003f07077287 */ /* 0x000fe2000c000000 */
[----:B------:R-:W-:Y:S11]  /*9820*/  @P0 BRA `(.L_x_226) ;  /* 0x0000000000e80947 */ /* 0x000ff60003800000 */
[----:B------:R-:W0:Y:S01]  /*9830*/  S2R R4, SR_TID.X ;  /* 0x0000000000047919 */ /* 0x000e220000002100 */
[----:B------:R-:W1:Y:S01]  /*9840*/  LDC R9, c[0x0][0xbe8] ;  /* 0x0002fa00ff097b82 */ /* 0x000e620000000800 */
[----:B------:R-:W-:-:S13]  /*9850*/  R2UR UR8, R175 ;  /* 0x00000000af0872ca */ /* 0x000fda00000e0000 */
[----:B------:R-:W-:-:S05]  /*9860*/  IMAD.U32 R3, RZ, RZ, UR8 ;  /* 0x00000008ff037e24 */ /* 0x000fca000f8e00ff */
[----:B0-----:R-:W-:Y:S01]  /*9870*/  LEA R3, R3, R4, 0x7 ;  /* 0x0000000403037211 */ /* 0x001fe200078e38ff */
[----:B-1---5:R-:W-:-:S04]  /*9880*/  IMAD R4, R0, R9, RZ ;  /* 0x0000000900047224 */ /* 0x022fc800078e02ff */
[----:B------:R-:W-:-:S05]  /*9890*/  VIADD R6, R3, 0xffffff80 ;  /* 0xffffff8003067836 */ /* 0x000fca0000000000 */
[----:B------:R-:W-:-:S13]  /*98a0*/  ISETP.GE.AND P0, PT, R6, R4, PT ;  /* 0x000000040600720c */ /* 0x000fda0003f06270 */
[----:B------:R-:W-:Y:S05]  /*98b0*/  @P0 BRA `(.L_x_226) ;  /* 0x0000000000c40947 */ /* 0x000fea0003800000 */
[----:B------:R-:W-:Y:S01]  /*98c0*/  ISETP.NE.AND P0, PT, R9, 0x1, PT ;  /* 0x000000010900780c */ /* 0x000fe20003f05270 */
[----:B------:R-:W-:Y:S01]  /*98d0*/  UMOV UR17, 0x9b8 ;  /* 0x000009b800117882 */ /* 0x000fe20000000000 */
[----:B------:R-:W-:Y:S02]  /*98e0*/  R2UR UR9, R18 ;  /* 0x00000000120972ca */ /* 0x000fe400000e0000 */
[----:B------:R-:W-:Y:S02]  /*98f0*/  R2UR UR8, R19 ;  /* 0x00000000130872ca */ /* 0x000fe400000e0000 */
[----:B------:R-:W-:-:S07]  /*9900*/  R2UR UR18, R174 ;  /* 0x00000000ae1272ca */ /* 0x000fce00000e0000 */
[----:B------:R-:W0:Y:S02]  /*9910*/  @P0 LDC R3, c[0x0][0xbec] ;  /* 0x0002fb00ff030b82 */ /* 0x000e240000000800 */
[----:B------:R-:W-:-:S04]  /*9920*/  UISETP.GT.AND UP0, UPT, UR9, 0x1, UPT ;  /* 0x000000010900788c */ /* 0x000fc8000bf04270 */
[----:B------:R-:W-:Y:S02]  /*9930*/  USEL UR17, UR17, 0x978, UP0 ;  /* 0x0000097811117887 */ /* 0x000fe40008000000 */
[----:B------:R-:W1:Y:S01]  /*9940*/  @P0 LDC R5, c[0x0][0xbf0] ;  /* 0x0002fc00ff050b82 */ /* 0x000e620000000800 */
[----:B------:R-:W-:-:S09]  /*9950*/  USEL UR16, UR8, URZ, UP0 ;  /* 0x0000003f08107287 */ /* 0x000fd20008000000 */
[----:B------:R-:W-:Y:S01]  /*9960*/  ULDC.64 UR10, c[0x0][UR17+0x220] ;  /* 0x00008800110a7abb */ /* 0x000fe20008000a00 */
[----:B------:R-:W-:Y:S01]  /*9970*/  ULDC.64 UR8, c[0x0][UR17+0x218] ;  /* 0x0000860011087abb */ /* 0x000fe20008000a00 */
[----:B------:R-:W-:Y:S01]  /*9980*/  ULDC.64 UR12, c[0x0][UR17+0x228] ;  /* 0x00008a00110c7abb */ /* 0x000fe20008000a00 */
[----:B------:R-:W-:Y:S02]  /*9990*/  UIMAD UR11, UR11, UR61, URZ ;  /* 0x0000003d0b0b72a4 */ /* 0x000fe4000f8e023f */
[----:B------:R-:W-:Y:S01]  /*99a0*/  UIMAD.WIDE.U32 UR14, UR8, UR18, URZ ;  /* 0x00000012080e72a5 */ /* 0x000fe2000f8e003f */
[----:B0-----:R-:W-:Y:S01]  /*99b0*/  @P0 IMAD.HI.U32 R4, R6, R3, RZ ;  /* 0x0000000306040227 */ /* 0x001fe200078e00ff */
[----:B------:R-:W-:Y:S02]  /*99c0*/  UIMAD.WIDE.U32 UR20, UR12, UR16, URZ ;  /* 0x000000100c1472a5 */ /* 0x000fe4000f8e003f */
[----:B------:R-:W-:Y:S01]  /*99d0*/  UIMAD UR18, UR9, UR18, URZ ;  /* 0x00000012091272a4 */ /* 0x000fe2000f8e023f */
[----:B------:R-:W-:Y:S01]  /*99e0*/  IMAD.MOV.U32 R3, RZ, RZ, R6 ;  /* 0x000000ffff037224 */ /* 0x000fe200078e0006 */
[----:B------:R-:W-:-:S02]  /*99f0*/  UIMAD UR12, UR13, UR16, URZ ;  /* 0x000000100d0c72a4 */ /* 0x000fc4000f8e023f */
[----:B------:R-:W-:Y:S01]  /*9a00*/  UIMAD.WIDE.U32 UR8, UR10, UR61, URZ ;  /* 0x0000003d0a0872a5 */ /* 0x000fe2000f8e003f */
[----:B-1----:R-:W-:Y:S01]  /*9a10*/  @P0 SHF.R.U32.HI R3, RZ, R5, R4 ;  /* 0x00000005ff030219 */ /* 0x002fe20000011604 */
[----:B------:R-:W-:Y:S01]  /*9a20*/  UIMAD UR11, UR10, UR7, UR11 ;  /* 0x000000070a0b72a4 */ /* 0x000fe2000f8e020b */
[----:B------:R-:W-:Y:S01]  /*9a30*/  IMAD.U32 R4, RZ, RZ, UR20 ;  /* 0x00000014ff047e24 */ /* 0x000fe2000f8e00ff */
[----:B------:R-:W-:Y:S02]  /*9a40*/  UIADD3 UR12, UR21, UR12, URZ ;  /* 0x0000000c150c7290 */ /* 0x000fe4000fffe03f */
[----:B------:R-:W-:Y:S01]  /*9a50*/  IMAD.U32 R5, RZ, RZ, UR21 ;  /* 0x00000015ff057e24 */ /* 0x000fe2000f8e00ff */
[----:B------:R-:W-:Y:S01]  /*9a60*/  UIADD3 UR18, UR15, UR18, URZ ;  /* 0x000000120f127290 */ /* 0x000fe2000fffe03f */
[--C-:B------:R-:W-:Y:S01]  /*9a70*/  IMAD.MOV R7, RZ, RZ, -R3.reuse ;  /* 0x000000ffff077224 */ /* 0x100fe200078e0a03 */
[----:B------:R-:W-:Y:S01]  /*9a80*/  UIADD3 UR14, UP1, UP2, UR8, UR14, UR4 ;  /* 0x0000000e080e7290 */ /* 0x000fe2000fa3e004 */
[----:B------:R-:W-:Y:S01]  /*9a90*/  SHF.R.S32.HI R5, RZ, 0x1f, R3 ;  /* 0x0000001fff057819 */ /* 0x000fe20000011403 */
[----:B------:R-:W-:Y:S01]  /*9aa0*/  UIADD3 UR10, UR9, UR11, URZ ;  /* 0x0000000b090a7290 */ /* 0x000fe2000fffe03f */
[----:B------:R-:W-:-:S02]  /*9ab0*/  IMAD R7, R9, R7, R6 ;  /* 0x0000000709077224 */ /* 0x000fc400078e0206 */
[----:B------:R-:W-:Y:S01]  /*9ac0*/  IMAD.U32 R8, RZ, RZ, UR12 ;  /* 0x0000000cff087e24 */ /* 0x000fe2000f8e00ff */
[----:B------:R-:W-:Y:S01]  /*9ad0*/  UIADD3.X UR10, UR10, UR18, UR19, UP1, UP2 ;  /* 0x000000120a0a7290 */ /* 0x000fe20008fe4413 */
[----:B------:R-:W-:Y:S01]  /*9ae0*/  IADD3 R4, P0, P1, R3, UR14, R4 ;  /* 0x0000000e03047c10 */ /* 0x000fe2000f91e004 */
[----:B------:R-:W-:Y:S01]  /*9af0*/  ULDC.64 UR8, c[0x0][UR17+0x210] ;  /* 0x0000840011087abb */ /* 0x000fe20008000a00 */
[----:B------:R-:W-:Y:S01]  /*9b00*/  SHF.R.S32.HI R3, RZ, 0x1f, R7 ;  /* 0x0000001fff037819 */ /* 0x000fe20000011407 */
[----:B------:R-:W-:Y:S02]  /*9b10*/  IMAD R6, R7, UR9, RZ ;  /* 0x0000000907067c24 */ /* 0x000fe4000f8e02ff */
[----:B------:R-:W-:Y:S01]  /*9b20*/  IADD3.X R5, R5, UR10, R8, P0, P1 ;  /* 0x0000000a05057c10 */ /* 0x000fe200087e2408 */
[----:B------:R-:W-:Y:S01]  /*9b30*/  ULDC.64 UR10, c[0x0][0xba8] ;  /* 0x0002ea00000a7ab9 */ /* 0x000fe20000000a00 */
[----:B------:R-:W-:Y:S01]  /*9b40*/  IMAD R3, R3, UR8, R6 ;  /* 0x0000000803037c24 */ /* 0x000fe2000f8e0206 */
[----:B------:R-:W-:Y:S01]  /*9b50*/  @!UP0 ULDC UR10, c[0x0][0xb50] ;  /* 0x0002d400000a8ab9 */ /* 0x000fe20000000800 */
[----:B------:R-:W-:Y:S01]  /*9b60*/  @!UP0 ULDC UR11, c[0x0][0xb54] ;  /* 0x0002d500000b8ab9 */ /* 0x000fe20000000800 */
[----:B------:R-:W-:-:S05]  /*9b70*/  IMAD.WIDE.U32 R4, R7, UR8, R4 ;  /* 0x0000000807047c25 */ /* 0x000fca000f8e0004 */
[----:B------:R-:W-:Y:S02]  /*9b80*/  IADD3 R3, R5, R3, RZ ;  /* 0x0000000305037210 */ /* 0x000fe40007ffe0ff */
[----:B------:R-:W-:-:S04]  /*9b90*/  LEA R6, P0, R4, UR10, 0x2 ;  /* 0x0000000a04067c11 */ /* 0x000fc8000f8010ff */
[----:B------:R-:W-:Y:S01]  /*9ba0*/  LEA.HI.X R7, R4, UR11, R3, 0x2, P0 ;  /* 0x0000000b04077c11 */ /* 0x000fe200080f1403 */
[----:B------:R-:W-:-:S05]  /*9bb0*/  IMAD.MOV.U32 R3, RZ, RZ, -0x800000 ;  /* 0xff800000ff037424 */ /* 0x000fca00078e00ff */
[----:B------:R0:W-:Y:S03]  /*9bc0*/  STG.E desc[UR36][R6.64], R3 ;  /* 0x0000000306007986 */ /* 0x0001e6000c101924 */
.L_x_226:
[----:B------:R-:W-:Y:S05]  /*9bd0*/  BSYNC B1 ;  /* 0x0000000000017941 */ /* 0x000fea0003800000 */
.L_x_225:
[----:B------:R-:W-:-:S13]  /*9be0*/  R2UR UR8, R18 ;  /* 0x00000000120872ca */ /* 0x000fda00000e0000 */
[----:B------:R-:W-:-:S06]  /*9bf0*/  UISETP.GT.AND UP0, UPT, UR8, 0x1, UPT ;  /* 0x000000010800788c */ /* 0x000fcc000bf04270 */
[----:B------:R-:W-:-:S13]  /*9c00*/  PLOP3.LUT P0, PT, PT, PT, UP0, 0x80, 0x0 ;  /* 0x000000000000781c */ /* 0x000fda0003f0f008 */
[----:B------:R-:W-:Y:S05]  /*9c10*/  @P0 BRA `(.L_x_221) ;  /* 0x0000000400b40947 */ /* 0x000fea0003800000 */
[----:B------:R-:W1:Y:S01]  /*9c20*/  LDC R11, c[0x0][0xbe8] ;  /* 0x0002fa00ff0b7b82 */ /* 0x000e620000000800 */
[----:B------:R-:W-:Y:S01]  /*9c30*/  R2UR UR14, R175 ;  /* 0x00000000af0e72ca */ /* 0x000fe200000e0000 */
[----:B------:R-:W-:Y:S01]  /*9c40*/  ULDC.64 UR12, c[0x0][0xaa0] ;  /* 0x0002a800000c7ab9 */ /* 0x000fe20000000a00 */
[----:B------:R-:W-:Y:S01]  /*9c50*/  R2UR UR15, R174 ;  /* 0x00000000ae0f72ca */ /* 0x000fe200000e0000 */
[----:B------:R-:W-:Y:S01]  /*9c60*/  UIMAD UR10, UR19, UR12, URZ ;  /* 0x0000000c130a72a4 */ /* 0x000fe2000f8e023f */
[----:B0-----:R-:W-:Y:S01]  /*9c70*/  IMAD R3, R17, 0x20, R176 ;  /* 0x0000002011037824 */ /* 0x001fe200078e02b0 */
[----:B------:R-:W-:Y:S01]  /*9c80*/  UIMAD.WIDE.U32 UR8, UR4, UR12, URZ ;  /* 0x0000000c040872a5 */ /* 0x000fe2000f8e003f */
[----:B------:R-:W-:Y:S01]  /*9c90*/  BSSY B1, `(.L_x_227) ;  /* 0x000003b000017945 */ /* 0x000fe20003800000 */
[----:B------:R-:W-:-:S04]  /*9ca0*/  UIMAD UR10, UR4, UR13, UR10 ;  /* 0x0000000d040a72a4 */ /* 0x000fc8000f8e020a */
[----:B------:R-:W-:Y:S02]  /*9cb0*/  UIADD3 UR9, UR9, UR10, URZ ;  /* 0x0000000a09097290 */ /* 0x000fe4000fffe03f */
[----:B------:R-:W-:Y:S01]  /*9cc0*/  IMAD.U32 R8, RZ, RZ, UR14 ;  /* 0x0000000eff087e24 */ /* 0x000fe2000f8e00ff */
[----:B------:R-:W-:Y:S01]  /*9cd0*/  ULDC.64 UR10, c[0x0][0xae8] ;  /* 0x0002ba00000a7ab9 */ /* 0x000fe20000000a00 */
[----:B------:R-:W-:Y:S01]  /*9ce0*/  IMAD.U32 R13, RZ, RZ, UR14 ;  /* 0x0000000eff0d7e24 */ /* 0x000fe2000f8e00ff */
[----:B------:R-:W-:Y:S01]  /*9cf0*/  UIMAD.WIDE.U32 UR8, UR15, UR10, UR8 ;  /* 0x0000000a0f0872a5 */ /* 0x000fe2000f8e0008 */
[----:B------:R-:W-:-:S03]  /*9d00*/  IMAD R8, R8, 0x80, R3 ;  /* 0x0000008008087824 */ /* 0x000fc600078e0203 */
[----:B------:R-:W-:Y:S01]  /*9d10*/  UIMAD UR9, UR15, UR11, UR9 ;  /* 0x0000000b0f0972a4 */ /* 0x000fe2000f8e0209 */
[----:B------:R-:W-:Y:S01]  /*9d20*/  IMAD.MOV.U32 R3, RZ, RZ, R8 ;  /* 0x000000ffff037224 */ /* 0x000fe200078e0008 */
[----:B-1----:R-:W-:Y:S01]  /*9d30*/  ISETP.NE.AND P0, PT, R11, 0x1, PT ;  /* 0x000000010b00780c */ /* 0x002fe20003f05270 */
[----:B------:R-:W-:Y:S02]  /*9d40*/  ULDC.64 UR10, c[0x0][0xaf0] ;  /* 0x0002bc00000a7ab9 */ /* 0x000fe40000000a00 */
[----:B------:R-:W-:Y:S02]  /*9d50*/  UIMAD UR7, UR7, UR10, URZ ;  /* 0x0000000a070772a4 */ /* 0x000fe4000f8e023f */
[----:B------:R-:W-:Y:S02]  /*9d60*/  UIMAD.WIDE.U32 UR8, UR61, UR10, UR8 ;  /* 0x0000000a3d0872a5 */ /* 0x000fe4000f8e0008 */
[----:B------:R-:W-:-:S03]  /*9d70*/  UIMAD UR4, UR61, UR11, UR7 ;  /* 0x0000000b3d0472a4 */ /* 0x000fc6000f8e0207 */
[----:B------:R-:W-:Y:S01]  /*9d80*/  ULDC.64 UR10, c[0x0][0xae0] ;  /* 0x0002b800000a7ab9 */ /* 0x000fe20000000a00 */
[----:B------:R-:W-:Y:S02]  /*9d90*/  UIADD3 UR4, UR9, UR4, URZ ;  /* 0x0000000409047290 */ /* 0x000fe4000fffe03f */
[----:B------:R-:W0:Y:S08]  /*9da0*/  @P0 LDC R5, c[0x0][0xbec] ;  /* 0x0002fb00ff050b82 */ /* 0x000e300000000800 */
[----:B------:R-:W1:Y:S01]  /*9db0*/  @P0 LDC R7, c[0x0][0xbf0] ;  /* 0x0002fc00ff070b82 */ /* 0x000e620000000800 */
[----:B0-----:R-:W-:-:S04]  /*9dc0*/  @P0 IMAD.HI.U32 R4, R8, R5, RZ ;  /* 0x0000000508040227 */ /* 0x001fc800078e00ff */
[----:B------:R-:W-:Y:S02]  /*9dd0*/  IMAD.U32 R5, RZ, RZ, UR9 ;  /* 0x00000009ff057e24 */ /* 0x000fe4000f8e00ff */
[----:B------:R-:W-:Y:S01]  /*9de0*/  IMAD.U32 R5, RZ, RZ, UR4 ;  /* 0x00000004ff057e24 */ /* 0x000fe2000f8e00ff */
[----:B-1----:R-:W-:-:S04]  /*9df0*/  @P0 SHF.R.U32.HI R3, RZ, R7, R4 ;  /* 0x00000007ff030219 */ /* 0x002fc80000011604 */
[--C-:B------:R-:W-:Y:S01]  /*9e00*/  SHF.R.S32.HI R4, RZ, 0x1f, R3.reuse ;  /* 0x0000001fff047819 */ /* 0x100fe20000011403 */
[----:B------:R-:W-:-:S04]  /*9e10*/  IMAD.MOV R7, RZ, RZ, -R3 ;  /* 0x000000ffff077224 */ /* 0x000fc800078e0a03 */
[----:B------:R-:W-:Y:S01]  /*9e20*/  IMAD R6, R4, UR10, RZ ;  /* 0x0000000a04067c24 */ /* 0x000fe2000f8e02ff */
[----:B------:R-:W-:Y:S01]  /*9e30*/  MOV R4, UR8 ;  /* 0x0000000800047c02 */ /* 0x000fe20008000f00 */
[----:B------:R-:W-:Y:S01]  /*9e40*/  IMAD R7, R11, R7, R8 ;  /* 0x000000070b077224 */ /* 0x000fe200078e0208 */
[----:B------:R-:W-:Y:S01]  /*9e50*/  ULDC.64 UR8, c[0x0][0xad8] ;  /* 0x0002b60000087ab9 */ /* 0x000fe20000000a00 */
[C---:B------:R-:W-:Y:S02]  /*9e60*/  IMAD R9, R3.reuse, UR11, R6 ;  /* 0x0000000b03097c24 */ /* 0x040fe4000f8e0206 */
[----:B------:R-:W-:Y:S01]  /*9e70*/  IMAD.WIDE.U32 R4, R3, UR10, R4 ;  /* 0x0000000a03047c25 */ /* 0x000fe2000f8e0004 */
[----:B------:R-:W-:-:S03]  /*9e80*/  SHF.R.S32.HI R3, RZ, 0x1f, R7 ;  /* 0x0000001fff037819 */ /* 0x000fc60000011407 */
[----:B------:R-:W-:Y:S02]  /*9e90*/  IMAD.IADD R5, R5, 0x1, R9 ;  /* 0x0000000105057824 */ /* 0x000fe400078e0209 */
[----:B------:R-:W-:Y:S02]  /*9ea0*/  IMAD R6, R3, UR8, RZ ;  /* 0x0000000803067c24 */ /* 0x000fe4000f8e02ff */
[----:B------:R-:W-:Y:S02]  /*9eb0*/  IMAD R8, R13, 0x80, R176 ;  /* 0x000000800d087824 */ /* 0x000fe400078e02b0 */
[----:B-----5:R-:W-:Y:S02]  /*9ec0*/  IMAD R11, R0, R11, RZ ;  /* 0x0000000b000b7224 */ /* 0x020fe400078e02ff */
[C---:B------:R-:W-:Y:S02]  /*9ed0*/  IMAD R3, R7.reuse, UR9, R6 ;  /* 0x0000000907037c24 */ /* 0x040fe4000f8e0206 */
[----:B------:R-:W-:Y:S01]  /*9ee0*/  IMAD.WIDE.U32 R4, R7, UR8, R4 ;  /* 0x0000000807047c25 */ /* 0x000fe2000f8e0004 */
[----:B------:R-:W-:Y:S01]  /*9ef0*/  ISETP.GE.AND P2, PT, R8, R11, PT ;  /* 0x0000000b0800720c */ /* 0x000fe20003f46270 */
[----:B------:R-:W-:-:S02]  /*9f00*/  ULDC.64 UR8, c[0x0][0xa80] ;  /* 0x0002a00000087ab9 */ /* 0x000fc40000000a00 */
[----:B------:R-:W-:Y:S01]  /*9f10*/  IMAD.IADD R3, R5, 0x1, R3 ;  /* 0x0000000105037824 */ /* 0x000fe200078e0203 */
[----:B------:R-:W-:Y:S01]  /*9f20*/  LEA R6, P3, R4, UR8, 0x1 ;  /* 0x0000000804067c11 */ /* 0x000fe2000f8608ff */
[----:B------:R-:W-:-:S03]  /*9f30*/  VIADD R0, R8, 0x20 ;  /* 0x0000002008007836 */ /* 0x000fc60000000000 */
[----:B------:R-:W-:Y:S01]  /*9f40*/  LEA.HI.X R3, R4, UR9, R3, 0x1, P3 ;  /* 0x0000000904037c11 */ /* 0x000fe200098f0c03 */
[----:B------:R0:W1:Y:S01]  /*9f50*/  SHFL.IDX PT, R7, R6, RZ, 0x181f ;  /* 0x00181fff06077589 */ /* 0x00006200000e0000 */
[-C--:B------:R-:W-:Y:S02]  /*9f60*/  ISETP.GE.AND P1, PT, R0, R11.reuse, PT ;  /* 0x0000000b0000720c */ /* 0x080fe40003f26270 */
[----:B------:R-:W-:Y:S01]  /*9f70*/  IADD3 R0, R8, 0x40, RZ ;  /* 0x0000004008007810 */ /* 0x000fe20007ffe0ff */
[----:B------:R0:W2:Y:S03]  /*9f80*/  SHFL.IDX PT, R5, R3, RZ, 0x181f ;  /* 0x00181fff03057589 */ /* 0x0000a600000e0000 */
[----:B------:R-:W-:Y:S01]  /*9f90*/  ISETP.GE.AND P0, PT, R0, R11, PT ;  /* 0x0000000b0000720c */ /* 0x000fe20003f06270 */
[----:B------:R-:W-:-:S12]  /*9fa0*/  @P2 BRA `(.L_x_228) ;  /* 0x0000000000242947 */ /* 0x000fd80003800000 */
[----:B------:R-:W-:Y:S02]  /*9fb0*/  ULDC UR4, c[0x0][0xac8] ;  /* 0x0002b20000047ab9 */ /* 0x000fe40000000800 */
[----:B------:R-:W-:Y:S02]  /*9fc0*/  ISETP.GE.AND P4, PT, R2, UR4, PT ;  /* 0x0000000402007c0c */ /* 0x000fe4000bf86270 */
[----:B------:R-:W-:-:S11]  /*9fd0*/  ISETP.GE.AND P5, PT, R16, UR4, PT ;  /* 0x0000000410007c0c */ /* 0x000fd6000bfa6270 */
[-C--:B-1----:R-:W-:Y:S02]  /*9fe0*/  @!P4 LEA R12, P2, R2, R7.reuse, 0x1 ;  /* 0x00000007020cc211 */ /* 0x082fe400078408ff */
[----:B------:R-:W-:Y:S02]  /*9ff0*/  @!P5 LEA R4, P3, R16, R7, 0x1 ;  /* 0x000000071004d211 */ /* 0x000fe400078608ff */
[-C--:B--2---:R-:W-:Y:S02]  /*a000*/  @!P4 LEA.HI.X R13, R2, R5.reuse, R201, 0x1, P2 ;  /* 0x00000005020dc211 */ /* 0x084fe400010f0cc9 */
[----:B------:R-:W-:-:S03]  /*a010*/  @!P5 LEA.HI.X R5, R16, R5, R200, 0x1, P3 ;  /* 0x000000051005d211 */ /* 0x000fc600018f0cc8 */
[----:B------:R3:W-:Y:S04]  /*a020*/  @!P4 ST.E.128 desc[UR36][R12.64], RZ ;  /* 0x000000ff0c00c985 */ /* 0x0007e8000c101d24 */
[----:B------:R3:W-:Y:S02]  /*a030*/  @!P5 ST.E.128 desc[UR36][R4.64], RZ ;  /* 0x000000ff0400d985 */ /* 0x0007e4000c101d24 */
.L_x_228:
[----:B------:R-:W-:Y:S05]  /*a040*/  BSYNC B1 ;  /* 0x0000000000017941 */ /* 0x000fea0003800000 */
.L_x_227:
[----:B--23--:R2:W3:Y:S01]  /*a050*/  SHFL.IDX PT, R5, R3, 0x1, 0x181f ;  /* 0x00381f0003057f89 */ /* 0x00c4e200000e0000 */
[----:B------:R-:W-:Y:S03]  /*a060*/  BSSY B1, `(.L_x_229) ;  /* 0x000000c000017945 */ /* 0x000fe60003800000 */
[----:B-1----:R2:W1:Y:S01]  /*a070*/  SHFL.IDX PT, R7, R6, 0x1, 0x181f ;  /* 0x00381f0006077f89 */ /* 0x00246200000e0000 */
[----:B------:R-:W-:Y:S05]  /*a080*/  @P1 BRA `(.L_x_230) ;  /* 0x0000000000241947 */ /* 0x000fea0003800000 */
[----:B------:R-:W-:Y:S02]  /*a090*/  ULDC UR4, c[0x0][0xac8] ;  /* 0x0002b20000047ab9 */ /* 0x000fe40000000800 */
[----:B------:R-:W-:Y:S02]  /*a0a0*/  ISETP.GE.AND P3, PT, R2, UR4, PT ;  /* 0x0000000402007c0c */ /* 0x000fe4000bf66270 */
[----:B------:R-:W-:-:S11]  /*a0b0*/  ISETP.GE.AND P4, PT, R16, UR4, PT ;  /* 0x0000000410007c0c */ /* 0x000fd6000bf86270 */
[-C--:B-1----:R-:W-:Y:S02]  /*a0c0*/  @!P3 LEA R12, P1, R2, R7.reuse, 0x1 ;  /* 0x00000007020cb211 */ /* 0x082fe400078208ff */
[----:B------:R-:W-:Y:S02]  /*a0d0*/  @!P4 LEA R4, P2, R16, R7, 0x1 ;  /* 0x000000071004c211 */ /* 0x000fe400078408ff */
[-C--:B---3--:R-:W-:Y:S02]  /*a0e0*/  @!P3 LEA.HI.X R13, R2, R5.reuse, R201, 0x1, P1 ;  /* 0x00000005020db211 */ /* 0x088fe400008f0cc9 */
[----:B------:R-:W-:-:S03]  /*a0f0*/  @!P4 LEA.HI.X R5, R16, R5, R200, 0x1, P2 ;  /* 0x000000051005c211 */ /* 0x000fc600010f0cc8 */
[----:B------:R4:W-:Y:S04]  /*a100*/  @!P3 ST.E.128 desc[UR36][R12.64], RZ ;  /* 0x000000ff0c00b985 */ /* 0x0009e8000c101d24 */
[----:B------:R4:W-:Y:S02]  /*a110*/  @!P4 ST.E.128 desc[UR36][R4.64], RZ ;  /* 0x000000ff0400c985 */ /* 0x0009e4000c101d24 */
.L_x_230:
[----:B------:R-:W-:Y:S05]  /*a120*/  BSYNC B1 ;  /* 0x0000000000017941 */ /* 0x000fea0003800000 */
.L_x_229:
[----:B---34-:R3:W4:Y:S01]  /*a130*/  SHFL.IDX PT, R5, R3, 0x2, 0x181f ;  /* 0x00581f0003057f89 */ /* 0x01872200000e0000 */
        /* <DEDUP_REMOVED lines=8> */
[-C--:B----4-:R-:W-:Y:S02]  /*a1c0*/  @!P2 LEA.HI.X R13, R2, R5.reuse, R201, 0x1, P0 ;  /* 0x00000005020da211 */ /* 0x090fe400000f0cc9 */
[----:B------:R-:W-:-:S03]  /*a1d0*/  @!P3 LEA.HI.X R5, R16, R5, R200, 0x1, P1 ;  /* 0x000000051005b211 */ /* 0x000fc600008f0cc8 */
[----:B------:R1:W-:Y:S04]  /*a1e0*/  @!P2 ST.E.128 desc[UR36][R12.64], RZ ;  /* 0x000000ff0c00a985 */ /* 0x0003e8000c101d24 */
[----:B------:R1:W-:Y:S02]  /*a1f0*/  @!P3 ST.E.128 desc[UR36][R4.64], RZ ;  /* 0x000000ff0400b985 */ /* 0x0003e4000c101d24 */
.L_x_232:
[----:B------:R-:W-:Y:S05]  /*a200*/  BSYNC B1 ;  /* 0x0000000000017941 */ /* 0x000fea0003800000 */
.L_x_231:
[----:B------:R-:W-:Y:S01]  /*a210*/  VIADD R0, R8, 0x60 ;  /* 0x0000006008007836 */ /* 0x000fe20000000000 */
[----:B0-23--:R-:W0:Y:S04]  /*a220*/  SHFL.IDX PT, R3, R3, 0x3, 0x181f ;  /* 0x00781f0003037f89 */ /* 0x00de2800000e0000 */
[----:B------:R-:W-:Y:S01]  /*a230*/  ISETP.GE.AND P0, PT, R0, R11, PT ;  /* 0x0000000b0000720c */ /* 0x000fe20003f06270 */
[----:B-1--4-:R1:W2:-:S12]  /*a240*/  SHFL.IDX PT, R5, R6, 0x3, 0x181f ;  /* 0x00781f0006057f89 */ /* 0x01229800000e0000 */
[----:B-1----:R-:W-:Y:S05]  /*a250*/  @P0 BRA `(.L_x_221) ;  /* 0x0000000000240947 */ /* 0x002fea0003800000 */
[----:B------:R-:W-:Y:S02]  /*a260*/  ULDC UR4, c[0x0][0xac8] ;  /* 0x0002b20000047ab9 */ /* 0x000fe40000000800 */
[----:B------:R-:W-:Y:S02]  /*a270*/  ISETP.GE.AND P2, PT, R2, UR4, PT ;  /* 0x0000000402007c0c */ /* 0x000fe4000bf46270 */
[----:B------:R-:W-:-:S11]  /*a280*/  ISETP.GE.AND P3, PT, R16, UR4, PT ;  /* 0x0000000410007c0c */ /* 0x000fd6000bf66270 */
[-C--:B--2---:R-:W-:Y:S02]  /*a290*/  @!P2 LEA R6, P0, R2, R5.reuse, 0x1 ;  /* 0x000000050206a211 */ /* 0x084fe400078008ff */
[----:B------:R-:W-:Y:S02]  /*a2a0*/  @!P3 LEA R4, P1, R16, R5, 0x1 ;  /* 0x000000051004b211 */ /* 0x000fe400078208ff */
[-C--:B0-----:R-:W-:Y:S02]  /*a2b0*/  @!P2 LEA.HI.X R7, R2, R3.reuse, R201, 0x1, P0 ;  /* 0x000000030207a211 */ /* 0x081fe400000f0cc9 */
[----:B------:R-:W-:-:S03]  /*a2c0*/  @!P3 LEA.HI.X R5, R16, R3, R200, 0x1, P1 ;  /* 0x000000031005b211 */ /* 0x000fc600008f0cc8 */
[----:B------:R0:W-:Y:S04]  /*a2d0*/  @!P2 ST.E.128 desc[UR36][R6.64], RZ ;  /* 0x000000ff0600a985 */ /* 0x0001e8000c101d24 */
[----:B------:R0:W-:Y:S02]  /*a2e0*/  @!P3 ST.E.128 desc[UR36][R4.64], RZ ;  /* 0x000000ff0400b985 */ /* 0x0001e4000c101d24 */
.L_x_221:
[----:B------:R-:W-:Y:S05]  /*a2f0*/  BSYNC B0 ;  /* 0x0000000000007941 */ /* 0x000fea0003800000 */
.L_x_211:
[----:B------:R-:W-:Y:S02]  /*a300*/  ULDC UR4, c[0x0][0xc3c] ;  /* 0x00030f0000047ab9 */ /* 0x000fe40000000800 */
[----:B------:R-:W-:-:S13]  /*a310*/  ISETP.GE.AND P0, PT, R27, UR4, PT ;  /* 0x000000041b007c0c */ /* 0x000fda000bf06270 */
[----:B------:R-:W-:Y:S05]  /*a320*/  @!P0 BRA `(.L_x_233) ;  /* 0xffffff6c00088947 */ /* 0x000fea000383ffff */
[----:B------:R-:W-:Y:S05]  /*a330*/  EXIT ;  /* 0x000000000000794d */ /* 0x000fea0003800000 */
.L_x_182:
[----:B------:R-:W-:-:S08]  /*a340*/  NOP ;  /* 0x0000000000007918 */ /* 0x000fd00000000000 */
[----:B0-----:R-:W0:-:S00]  /*a350*/  USETMAXREG.DEALLOC.CTAPOOL 0x28 ;  /* 0x00000028000079c8 */ /* 0x001e0000080e0500 */
[----:B0-----:R-:W-:Y:S02]  /*a360*/  LOP3.LUT R0, R0, 0x3, RZ, 0xc0, !PT ;  /* 0x0000000300007812 */ /* 0x001fe400078ec0ff */
[----:B------:R-:W-:-:S04]  /*a370*/  LOP3.LUT R23, R23, 0xffffff7f, RZ, 0xc0, !PT ;  /* 0xffffff7f17177812 */ /* 0x000fc800078ec0ff */
[----:B------:R-:W0:Y:S02]  /*a380*/  SHFL.IDX PT, R0, R0, RZ, 0x1f ;  /* 0x00001fff00007589 */ /* 0x000e2400000e0000 */
[----:B0-----:R-:W-:Y:S01]  /*a390*/  ISETP.NE.AND P0, PT, R0, RZ, PT ;  /* 0x000000ff0000720c */ /* 0x001fe20003f05270 */
[----:B------:R-:W-:-:S12]  /*a3a0*/  IMAD.MOV.U32 R0, RZ, RZ, RZ ;  /* 0x000000ffff007224 */ /* 0x000fd800078e00ff */
[----:B------:R-:W-:Y:S01]  /*a3b0*/  @P0 LOP3.LUT R23, R23, 0x80, RZ, 0xfc, !PT ;  /* 0x0000008017170812 */ /* 0x000fe200078efcff */
[----:B------:R-:W-:Y:S06]  /*a3c0*/  @!P0 BRA `(.L_x_234) ;  /* 0x00000000001c8947 */ /* 0x000fec0003800000 */
[----:B------:R-:W0:Y:S08]  /*a3d0*/  S2UR UR5, SR_CgaCtaId ;  /* 0x00000000000579c3 */ /* 0x000e300000008800 */
[----:B------:R-:W-:Y:S06]  /*a3e0*/  BAR.SYNC.DEFER_BLOCKING 0x5, 0x180 ;  /* 0x0146000000007b1d */ /* 0x000fec0000010000 */
[----:B------:R-:W-:-:S02]  /*a3f0*/  UMOV UR4, 0x400 ;  /* 0x0000040000047882 */ /* 0x000fc40000000000 */
[----:B0-----:R-:W-:-:S09]  /*a400*/  ULEA UR4, UR5, UR4, 0x18 ;  /* 0x0000000405047291 */ /* 0x001fd2000f8ec03f */
[----:B------:R-:W0:Y:S01]  /*a410*/  LDS.128 R16, [UR4+0x2a8d0] ;  /* 0x02a8d004ff107984 */ /* 0x000e220008000c00 */
[----:B------:R-:W-:Y:S06]  /*a420*/  BAR.ARV 0x4, 0x180 ;  /* 0x0106000000007b1d */ /* 0x000fec0000002000 */
[----:B------:R-:W-:Y:S05]  /*a430*/  BRA `(.L_x_235) ;  /* 0x0000000800947947 */ /* 0x000fea0003800000 */
.L_x_234:
[----:B------:R-:W0:Y:S01]  /*a440*/  S2R R2, SR_TID.X ;  /* 0x0000000000027919 */ /* 0x000e220000002100 */
[----:B------:R-:W-:Y:S01]  /*a450*/  ULDC UR4, c[0x0][0xc3c] ;  /* 0x00030f0000047ab9 */ /* 0x000fe20000000800 */
[----:B------:R-:W-:Y:S01]  /*a460*/  IMAD.MOV.U32 R9, RZ, RZ, RZ ;  /* 0x000000ffff097224 */ /* 0x000fe200078e00ff */
[----:B------:R-:W1:Y:S01]  /*a470*/  S2UR UR6, SR_CTAID.X ;  /* 0x00000000000679c3 */ /* 0x000e620000002500 */
[----:B------:R-:W-:Y:S01]  /*a480*/  ULDC UR5, c[0x0][0xc38] ;  /* 0x00030e0000057ab9 */ /* 0x000fe20000000800 */
[----:B0-----:R-:W-:-:S04]  /*a490*/  LOP3.LUT R7, R2, 0x1f, RZ, 0xc0, !PT ;  /* 0x0000001f02077812 */ /* 0x001fc800078ec0ff */
[----:B------:R-:W-:-:S04]  /*a4a0*/  ISETP.NE.AND P0, PT, R7, 0x1f, PT ;  /* 0x0000001f0700780c */ /* 0x000fc80003f05270 */
[----:B------:R-:W-:-:S13]  /*a4b0*/  ISETP.GE.OR P1, PT, R7, UR4, !P0 ;  /* 0x0000000407007c0c */ /* 0x000fda000c726670 */
[----:B------:R-:W0:Y:S08]  /*a4c0*/  @!P1 LDC.64 R4, c[0x0][0xc80] ;  /* 0x00032000ff049b82 */ /* 0x000e300000000a00 */
[----:B------:R-:W2:Y:S01]  /*a4d0*/  @!P1 LDC.64 R2, c[0x0][0xc78] ;  /* 0x00031e00ff029b82 */ /* 0x000ea20000000a00 */
[----:B0-----:R-:W-:-:S05]  /*a4e0*/  @!P1 IMAD.WIDE.U32 R4, R7, 0x4, R4 ;  /* 0x0000000407049825 */ /* 0x001fca00078e0004 */
[----:B------:R-:W3:Y:S01]  /*a4f0*/  @!P1 LDG.E R0, desc[UR36][R4.64] ;  /* 0x0000002404009981 */ /* 0x000ee2000c1e1900 */
[----:B--2---:R-:W-:-:S05]  /*a500*/  @!P1 IMAD.WIDE.U32 R2, R7, 0x4, R2 ;  /* 0x0000000407029825 */ /* 0x004fca00078e0002 */
[----:B------:R-:W3:Y:S01]  /*a510*/  @!P1 LDG.E R9, desc[UR36][R2.64] ;  /* 0x0000002402099981 */ /* 0x000ee2000c1e1900 */
[C---:B------:R-:W-:Y:S02]  /*a520*/  ISETP.NE.AND P1, PT, R7.reuse, RZ, PT ;  /* 0x000000ff0700720c */ /* 0x040fe40003f25270 */
[C---:B------:R-:W-:Y:S02]  /*a530*/  ISETP.GE.U32.AND P2, PT, R7.reuse, 0x2, PT ;  /* 0x000000020700780c */ /* 0x040fe40003f46070 */
[C---:B------:R-:W-:Y:S02]  /*a540*/  ISETP.GE.U32.AND P3, PT, R7.reuse, 0x4, PT ;  /* 0x000000040700780c */ /* 0x040fe40003f66070 */
[C---:B------:R-:W-:Y:S02]  /*a550*/  ISETP.GE.U32.AND P4, PT, R7.reuse, 0x8, PT ;  /* 0x000000080700780c */ /* 0x040fe40003f86070 */
[----:B------:R-:W-:Y:S01]  /*a560*/  ISETP.GE.U32.AND P5, PT, R7, 0x10, PT ;  /* 0x000000100700780c */ /* 0x000fe20003fa6070 */
[----:B------:R-:W-:Y:S01]  /*a570*/  UMOV UR4, URZ ;  /* 0x0000003f00047c82 */ /* 0x000fe20008000000 */
[----:B---3--:R-:W-:-:S05]  /*a580*/  IMAD R6, R0, R9, RZ ;  /* 0x0000000900067224 */ /* 0x008fca00078e02ff */
[----:B------:R-:W0:Y:S02]  /*a590*/  SHFL.UP PT, R8, R6, 0x1, RZ ;  /* 0x0420000006087989 */ /* 0x000e2400000e00ff */
[----:B0-----:R-:W-:-:S05]  /*a5a0*/  SEL R11, R8, RZ, P1 ;  /* 0x000000ff080b7207 */ /* 0x001fca0000800000 */
[----:B------:R-:W-:-:S05]  /*a5b0*/  IMAD.IADD R11, R6, 0x1, R11 ;  /* 0x00000001060b7824 */ /* 0x000fca00078e020b */
[----:B------:R-:W0:Y:S02]  /*a5c0*/  SHFL.UP PT, R8, R11, 0x2, RZ ;  /* 0x044000000b087989 */ /* 0x000e2400000e00ff */
[----:B0-----:R-:W-:-:S05]  /*a5d0*/  SEL R8, R8, RZ, P2 ;  /* 0x000000ff08087207 */ /* 0x001fca0001000000 */
[----:B------:R-:W-:-:S05]  /*a5e0*/  IMAD.IADD R8, R11, 0x1, R8 ;  /* 0x000000010b087824 */ /* 0x000fca00078e0208 */
[----:B------:R-:W0:Y:S02]  /*a5f0*/  SHFL.UP PT, R4, R8, 0x4, RZ ;  /* 0x0480000008047989 */ /* 0x000e2400000e00ff */
[----:B0-----:R-:W-:-:S04]  /*a600*/  SEL R3, R4, RZ, P3 ;  /* 0x000000ff04037207 */ /* 0x001fc80001800000 */
[----:B------:R-:W-:-:S05]  /*a610*/  IADD3 R3, R8, R3, RZ ;  /* 0x0000000308037210 */ /* 0x000fca0007ffe0ff */
[----:B------:R-:W0:Y:S02]  /*a620*/  SHFL.UP PT, R2, R3, 0x8, RZ ;  /* 0x0500000003027989 */ /* 0x000e2400000e00ff */
[----:B0-----:R-:W-:-:S05]  /*a630*/  SEL R2, R2, RZ, P4 ;  /* 0x000000ff02027207 */ /* 0x001fca0002000000 */
[----:B------:R-:W-:-:S05]  /*a640*/  IMAD.IADD R2, R3, 0x1, R2 ;  /* 0x0000000103027824 */ /* 0x000fca00078e0202 */
[----:B------:R-:W0:Y:S02]  /*a650*/  SHFL.UP PT, R4, R2, 0x10, RZ ;  /* 0x0600000002047989 */ /* 0x000e2400000e00ff */
[----:B0-----:R-:W-:-:S05]  /*a660*/  SEL R5, R4, RZ, P5 ;  /* 0x000000ff04057207 */ /* 0x001fca0002800000 */
[----:B------:R-:W-:-:S05]  /*a670*/  IMAD.IADD R5, R2, 0x1, R5 ;  /* 0x0000000102057824 */ /* 0x000fca00078e0205 */
[----:B------:R-:W0:Y:S02]  /*a680*/  SHFL.IDX PT, R6, R5, 0x1f, 0x1f ;  /* 0x03e01f0005067f89 */ /* 0x000e2400000e0000 */
[----:B0-----:R-:W-:-:S05]  /*a690*/  IMAD R6, R6, UR5, RZ ;  /* 0x0000000506067c24 */ /* 0x001fca000f8e02ff */
[----:B-1----:R-:W-:Y:S01]  /*a6a0*/  ISETP.GT.AND P6, PT, R6, UR6, PT ;  /* 0x0000000606007c0c */ /* 0x002fe2000bfc4270 */
[----:B------:R-:W-:-:S12]  /*a6b0*/  IMAD.MOV.U32 R3, RZ, RZ, R6 ;  /* 0x000000ffff037224 */ /* 0x000fd800078e0006 */
[----:B------:R-:W-:Y:S05]  /*a6c0*/  @P6 BRA `(.L_x_236) ;  /* 0x0000000000986947 */ /* 0x000fea0003800000 */
[----:B------:R-:W-:Y:S01]  /*a6d0*/  IMAD.MOV.U32 R6, RZ, RZ, R3 ;  /* 0x000000ffff067224 */ /* 0x000fe200078e0003 */
[----:B------:R-:W-:Y:S01]  /*a6e0*/  UMOV UR4, URZ ;  /* 0x0000003f00047c82 */ /* 0x000fe20008000000 */
[----:B------:R-:W-:-:S05]  /*a6f0*/  ULDC UR5, c[0x0][0xc38] ;  /* 0x00030e0000057ab9 */ /* 0x000fca0000000800 */
.L_x_238:
[----:B------:R-:W0:Y:S01]  /*a700*/  LDC R0, c[0x0][0xc3c] ;  /* 0x00030f00ff007b82 */ /* 0x000e220000000800 */
[----:B------:R-:W-:-:S06]  /*a710*/  UIADD3 UR4, UR4, 0x1f, URZ ;  /* 0x0000001f04047890 */ /* 0x000fcc000fffe03f */
[----:B0-----:R-:W-:-:S13]  /*a720*/  ISETP.LE.AND P6, PT, R0, UR4, PT ;  /* 0x0000000400007c0c */ /* 0x001fda000bfc3270 */
[----:B------:R-:W-:Y:S05]  /*a730*/  @P6 BRA `(.L_x_237) ;  /* 0x0000000400a86947 */ /* 0x000fea0003800000 */
[----:B------:R-:W-:-:S05]  /*a740*/  VIADD R9, R7, UR4 ;  /* 0x0000000407097c36 */ /* 0x000fca0008000000 */
[----:B------:R-:W-:Y:S01]  /*a750*/  ISETP.GE.OR P6, PT, R9, R0, !P0 ;  /* 0x000000000900720c */ /* 0x000fe200047c6670 */
[----:B------:R-:W-:-:S12]  /*a760*/  IMAD.MOV.U32 R0, RZ, RZ, RZ ;  /* 0x000000ffff007224 */ /* 0x000fd800078e00ff */
[----:B------:R-:W0:Y:S08]  /*a770*/  @!P6 LDC.64 R4, c[0x0][0xc80] ;  /* 0x00032000ff04eb82 */ /* 0x000e300000000a00 */
[----:B------:R-:W1:Y:S01]  /*a780*/  @!P6 LDC.64 R2, c[0x0][0xc78] ;  /* 0x00031e00ff02eb82 */ /* 0x000e620000000a00 */
[----:B0-----:R-:W-:-:S05]  /*a790*/  @!P6 IMAD.WIDE R4, R9, 0x4, R4 ;  /* 0x000000040904e825 */ /* 0x001fca00078e0204 */
[----:B------:R-:W2:Y:S01]  /*a7a0*/  @!P6 LDG.E R0, desc[UR36][R4.64] ;  /* 0x000000240400e981 */ /* 0x000ea2000c1e1900 */
[----:B-1----:R-:W-:Y:S01]  /*a7b0*/  @!P6 IMAD.WIDE R2, R9, 0x4, R2 ;  /* 0x000000040902e825 */ /* 0x002fe200078e0202 */
[----:B------:R-:W-:-:S06]  /*a7c0*/  MOV R9, RZ ;  /* 0x000000ff00097202 */ /* 0x000fcc0000000f00 */
[----:B------:R-:W2:Y:S02]  /*a7d0*/  @!P6 LDG.E R9, desc[UR36][R2.64] ;  /* 0x000000240209e981 */ /* 0x000ea4000c1e1900 */
[----:B--2---:R-:W-:-:S05]  /*a7e0*/  IMAD R13, R0, R9, RZ ;  /* 0x00000009000d7224 */ /* 0x004fca00078e02ff */
[----:B------:R-:W0:Y:S02]  /*a7f0*/  SHFL.UP PT, R8, R13, 0x1, RZ ;  /* 0x042000000d087989 */ /* 0x000e2400000e00ff */
[----:B0-----:R-:W-:-:S05]  /*a800*/  SEL R8, R8, RZ, P1 ;  /* 0x000000ff08087207 */ /* 0x001fca0000800000 */
[----:B------:R-:W-:-:S05]  /*a810*/  IMAD.IADD R8, R13, 0x1, R8 ;  /* 0x000000010d087824 */ /* 0x000fca00078e0208 */
        /* <DEDUP_REMOVED lines=12> */
[----:B------:R-:W0:Y:S02]  /*a8e0*/  SHFL.IDX PT, R2, R5, 0x1f, 0x1f ;  /* 0x03e01f0005027f89 */ /* 0x000e2400000e0000 */
[----:B0-----:R-:W-:-:S04]  /*a8f0*/  IMAD R3, R2, UR5, RZ ;  /* 0x0000000502037c24 */ /* 0x001fc8000f8e02ff */
[----:B------:R-:W-:-:S05]  /*a900*/  IMAD.IADD R6, R3, 0x1, R6 ;  /* 0x0000000103067824 */ /* 0x000fca00078e0206 */
[----:B------:R-:W-:-:S13]  /*a910*/  ISETP.GT.AND P6, PT, R6, UR6, PT ;  /* 0x0000000606007c0c */ /* 0x000fda000bfc4270 */
[----:B------:R-:W-:Y:S05]  /*a920*/  @!P6 BRA `(.L_x_238) ;  /* 0xfffffffc0074e947 */ /* 0x000fea000383ffff */
.L_x_236:
[----:B------:R-:W-:Y:S01]  /*a930*/  IADD3 R10, -R3, R6, RZ ;  /* 0x00000006030a7210 */ /* 0x000fe20007ffe1ff */
[----:B------:R-:W-:-:S04]  /*a940*/  IMAD.MOV.U32 R16, RZ, RZ, RZ ;  /* 0x000000ffff107224 */ /* 0x000fc800078e00ff */
[----:B------:R-:W-:-:S05]  /*a950*/  IMAD R2, R5, UR5, R10 ;  /* 0x0000000505027c24 */ /* 0x000fca000f8e020a */
[----:B------:R-:W-:-:S13]  /*a960*/  ISETP.GT.AND P0, PT, R2, UR6, PT ;  /* 0x0000000602007c0c */ /* 0x000fda000bf04270 */
[----:B------:R-:W-:-:S04]  /*a970*/  VOTE.ANY R6, PT, !P0 ;  /* 0x0000000000067806 */ /* 0x000fc800040e0100 */
[----:B------:R-:W0:Y:S01]  /*a980*/  POPC R19, R6 ;  /* 0x0000000600137309 */ /* 0x000e220000000000 */
[----:B------:R-:W-:Y:S01]  /*a990*/  ISETP.NE.AND P0, PT, R6, RZ, PT ;  /* 0x000000ff0600720c */ /* 0x000fe20003f05270 */
[----:B0-----:R-:W0:Y:S04]  /*a9a0*/  SHFL.IDX PT, R0, R0, R19, 0x1f ;  /* 0x00001f1300007589 */ /* 0x001e2800000e0000 */
[----:B------:R1:W2:Y:S01]  /*a9b0*/  SHFL.IDX PT, R9, R9, R19, 0x1f ;  /* 0x00001f1309097589 */ /* 0x0002a200000e0000 */
[----:B0-----:R-:W-:-:S04]  /*a9c0*/  IABS R4, R0 ;  /* 0x0000000000047213 */ /* 0x001fc80000000000 */
[----:B------:R-:W0:Y:S08]  /*a9d0*/  I2F.RP R8, R4 ;  /* 0x0000000400087306 */ /* 0x000e300000209400 */
[----:B0-----:R-:W0:Y:S02]  /*a9e0*/  MUFU.RCP R8, R8 ;  /* 0x0000000800087308 */ /* 0x001e240000001000 */
[----:B0-----:R-:W-:-:S06]  /*a9f0*/  VIADD R2, R8, 0xffffffe ;  /* 0x0ffffffe08027836 */ /* 0x001fcc0000000000 */
[----:B------:R-:W0:Y:S02]  /*aa00*/  F2I.FTZ.U32.TRUNC.NTZ R3, R2 ;  /* 0x0000000200037305 */ /* 0x000e24000021f000 */
[----:B0-----:R-:W-:Y:S01]  /*aa10*/  IMAD.MOV R11, RZ, RZ, -R3 ;  /* 0x000000ffff0b7224 */ /* 0x001fe200078e0a03 */
[----:B-12---:R-:W-:Y:S06]  /*aa20*/  @!P0 BRA `(.L_x_239) ;  /* 0x0000000000088947 */ /* 0x006fec0003800000 */
[----:B------:R-:W-:-:S06]  /*aa30*/  VIADD R16, R19, 0xffffffff ;  /* 0xffffffff13107836 */ /* 0x000fcc0000000000 */
[----:B------:R0:W1:Y:S02]  /*aa40*/  SHFL.IDX PT, R16, R5, R16, 0x1f ;  /* 0x00001f1005107589 */ /* 0x00006400000e0000 */
.L_x_239:
[----:B-1----:R-:W-:Y:S01]  /*aa50*/  IMAD R16, R16, UR5, R10 ;  /* 0x0000000510107c24 */ /* 0x002fe2000f8e020a */
[----:B0-----:R-:W-:Y:S01]  /*aa60*/  IABS R5, R9 ;  /* 0x0000000900057213 */ /* 0x001fe20000000000 */
[----:B------:R-:W-:Y:S01]  /*aa70*/  IMAD R11, R11, R4, RZ ;  /* 0x000000040b0b7224 */ /* 0x000fe200078e02ff */
[----:B------:R-:W-:Y:S01]  /*aa80*/  IABS R10, R0 ;  /* 0x00000000000a7213 */ /* 0x000fe20000000000 */
[----:B------:R-:W-:Y:S01]  /*aa90*/  IMAD.MOV.U32 R2, RZ, RZ, RZ ;  /* 0x000000ffff027224 */ /* 0x000fe200078e00ff */
[----:B------:R-:W-:Y:S01]  /*aaa0*/  IADD3 R17, -R16, UR6, RZ ;  /* 0x0000000610117c10 */ /* 0x000fe2000fffe1ff */
[----:B------:R-:W0:Y:S01]  /*aab0*/  I2F.RP R6, R5 ;  /* 0x0000000500067306 */ /* 0x000e220000209400 */
[----:B------:R-:W-:Y:S02]  /*aac0*/  VIADD R19, R19, UR4 ;  /* 0x0000000413137c36 */ /* 0x000fe40008000000 */
[----:B------:R-:W-:Y:S01]  /*aad0*/  IABS R8, R17 ;  /* 0x0000001100087213 */ /* 0x000fe20000000000 */
[----:B------:R-:W-:-:S03]  /*aae0*/  IMAD.HI.U32 R2, R3, R11, R2 ;  /* 0x0000000b03027227 */ /* 0x000fc600078e0002 */
[----:B------:R-:W-:Y:S01]  /*aaf0*/  MOV R3, R8 ;  /* 0x0000000800037202 */ /* 0x000fe20000000f00 */
[----:B------:R-:W-:-:S04]  /*ab00*/  IMAD.MOV R10, RZ, RZ, -R10 ;  /* 0x000000ffff0a7224 */ /* 0x000fc800078e0a0a */
[----:B------:R-:W-:Y:S02]  /*ab10*/  IMAD.MOV.U32 R8, RZ, RZ, R10 ;  /* 0x000000ffff087224 */ /* 0x000fe400078e000a */
[----:B------:R-:W-:Y:S01]  /*ab20*/  IMAD.HI.U32 R2, R2, R3, RZ ;  /* 0x0000000302027227 */ /* 0x000fe200078e00ff */
[----:B0-----:R-:W0:Y:S03]  /*ab30*/  MUFU.RCP R6, R6 ;  /* 0x0000000600067308 */ /* 0x001e260000001000 */
[----:B------:R-:W-:-:S05]  /*ab40*/  IMAD R3, R2, R8, R3 ;  /* 0x0000000802037224 */ /* 0x000fca00078e0203 */
[----:B------:R-:W-:Y:S01]  /*ab50*/  ISETP.GT.U32.AND P1, PT, R4, R3, PT ;  /* 0x000000030400720c */ /* 0x000fe20003f24070 */
[----:B0-----:R-:W-:-:S12]  /*ab60*/  VIADD R8, R6, 0xffffffe ;  /* 0x0ffffffe06087836 */ /* 0x001fd80000000000 */
[----:B------:R-:W-:Y:S02]  /*ab70*/  @!P1 IMAD.IADD R3, R3, 0x1, -R4 ;  /* 0x0000000103039824 */ /* 0x000fe400078e0a04 */
[----:B------:R-:W-:Y:S01]  /*ab80*/  @!P1 VIADD R2, R2, 0x1 ;  /* 0x0000000102029836 */ /* 0x000fe20000000000 */
[----:B------:R-:W-:Y:S02]  /*ab90*/  ISETP.NE.AND P1, PT, R0, RZ, PT ;  /* 0x000000ff0000720c */ /* 0x000fe40003f25270 */
[----:B------:R-:W-:Y:S02]  /*aba0*/  ISETP.GE.U32.AND P0, PT, R3, R4, PT ;  /* 0x000000040300720c */ /* 0x000fe40003f06070 */
[----:B------:R0:W1:Y:S01]  /*abb0*/  F2I.FTZ.U32.TRUNC.NTZ R3, R8 ;  /* 0x0000000800037305 */ /* 0x000062000021f000 */
[----:B------:R-:W-:-:S04]  /*abc0*/  LOP3.LUT R4, R17, R0, RZ, 0x3c, !PT ;  /* 0x0000000011047212 */ /* 0x000fc800078e3cff */
[----:B------:R-:W-:Y:S02]  /*abd0*/  ISETP.GE.AND P2, PT, R4, RZ, PT ;  /* 0x000000ff0400720c */ /* 0x000fe40003f46270 */
[----:B0-----:R-:W-:-:S04]  /*abe0*/  IABS R8, R9 ;  /* 0x0000000900087213 */ /* 0x001fc80000000000 */
[----:B------:R-:W-:Y:S02]  /*abf0*/  @P0 VIADD R2, R2, 0x1 ;  /* 0x0000000102020836 */ /* 0x000fe40000000000 */
[----:B------:R-:W-:Y:S02]  /*ac00*/  IMAD.MOV R8, RZ, RZ, -R8 ;  /* 0x000000ffff087224 */ /* 0x000fe400078e0a08 */
[----:B------:R-:W-:Y:S01]  /*ac10*/  IMAD.MOV.U32 R6, RZ, RZ, R2 ;  /* 0x000000ffff067224 */ /* 0x000fe200078e0002 */
[----:B-1----:R-:W-:-:S03]  /*ac20*/  IADD3 R2, RZ, -R3, RZ ;  /* 0x80000003ff027210 */ /* 0x002fc60007ffe0ff */
[----:B------:R-:W-:Y:S01]  /*ac30*/  @!P2 IMAD.MOV R6, RZ, RZ, -R6 ;  /* 0x000000ffff06a224 */ /* 0x000fe200078e0a06 */
[----:B------:R-:W-:Y:S01]  /*ac40*/  @!P1 LOP3.LUT R6, RZ, R0, RZ, 0x33, !PT ;  /* 0x00000000ff069212 */ /* 0x000fe200078e33ff */
[----:B------:R-:W-:Y:S02]  /*ac50*/  IMAD R11, R2, R5, RZ ;  /* 0x00000005020b7224 */ /* 0x000fe400078e02ff */
[----:B------:R-:W-:Y:S01]  /*ac60*/  IMAD.MOV.U32 R2, RZ, RZ, RZ ;  /* 0x000000ffff027224 */ /* 0x000fe200078e00ff */
[-C--:B------:R-:W-:Y:S01]  /*ac70*/  IABS R4, R6.reuse ;  /* 0x0000000600047213 */ /* 0x080fe20000000000 */
[----:B------:R-:W-:Y:S02]  /*ac80*/  IMAD R0, R0, R6, RZ ;  /* 0x0000000600007224 */ /* 0x000fe400078e02ff */
[----:B------:R-:W-:-:S04]  /*ac90*/  IMAD.HI.U32 R2, R3, R11, R2 ;  /* 0x0000000b03027227 */ /* 0x000fc800078e0002 */
[----:B------:R-:W-:Y:S02]  /*aca0*/  IMAD.MOV.U32 R3, RZ, RZ, R4 ;  /* 0x000000ffff037224 */ /* 0x000fe400078e0004 */
[----:B------:R-:W-:Y:S02]  /*acb0*/  IMAD.MOV.U32 R4, RZ, RZ, R8 ;  /* 0x000000ffff047224 */ /* 0x000fe400078e0008 */
[----:B------:R-:W-:-:S04]  /*acc0*/  IMAD.HI.U32 R2, R2, R3, RZ ;  /* 0x0000000302027227 */ /* 0x000fc800078e00ff */
[----:B------:R-:W-:Y:S01]  /*acd0*/  IMAD R4, R2, R4, R3 ;  /* 0x0000000402047224 */ /* 0x000fe200078e0203 */
[----:B------:R-:W-:Y:S01]  /*ace0*/  LOP3.LUT R3, R6, R9, RZ, 0x3c, !PT ;  /* 0x0000000906037212 */ /* 0x000fe200078e3cff */
[----:B------:R-:W-:-:S03]  /*acf0*/  IMAD.IADD R17, R17, 0x1, -R0 ;  /* 0x0000000111117824 */ /* 0x000fc600078e0a00 */
[----:B------:R-:W-:Y:S02]  /*ad00*/  ISETP.GT.U32.AND P1, PT, R5, R4, PT ;  /* 0x000000040500720c */ /* 0x000fe40003f24070 */
[----:B------:R-:W-:-:S11]  /*ad10*/  ISETP.GE.AND P2, PT, R3, RZ, PT ;  /* 0x000000ff0300720c */ /* 0x000fd60003f46270 */
[----:B------:R-:W-:Y:S01]  /*ad20*/  @!P1 IMAD.IADD R4, R4, 0x1, -R5 ;  /* 0x0000000104049824 */ /* 0x000fe200078e0a05 */
[----:B------:R-:W-:Y:S02]  /*ad30*/  @!P1 IADD3 R2, R2, 0x1, RZ ;  /* 0x0000000102029810 */ /* 0x000fe40007ffe0ff */
[----:B------:R-:W-:Y:S02]  /*ad40*/  ISETP.NE.AND P1, PT, R9, RZ, PT ;  /* 0x000000ff0900720c */ /* 0x000fe40003f25270 */
[----:B------:R-:W-:-:S13]  /*ad50*/  ISETP.GE.U32.AND P0, PT, R4, R5, PT ;  /* 0x000000050400720c */ /* 0x000fda0003f06070 */
[----:B------:R-:W-:-:S04]  /*ad60*/  @P0 VIADD R2, R2, 0x1 ;  /* 0x0000000102020836 */ /* 0x000fc80000000000 */
[----:B------:R-:W-:Y:S01]  /*ad70*/  @!P2 IMAD.MOV R2, RZ, RZ, -R2 ;  /* 0x000000ffff02a224 */ /* 0x000fe200078e0a02 */
[----:B------:R-:W-:-:S05]  /*ad80*/  @!P1 LOP3.LUT R2, RZ, R9, RZ, 0x33, !PT ;  /* 0x00000009ff029212 */ /* 0x000fca00078e33ff */
[----:B------:R-:W-:-:S04]  /*ad90*/  IMAD.MOV R18, RZ, RZ, -R2 ;  /* 0x000000ffff127224 */ /* 0x000fc800078e0a02 */
[C---:B------:R-:W-:Y:S02]  /*ada0*/  IMAD R18, R9.reuse, R18, R6 ;  /* 0x0000001209127224 */ /* 0x040fe400078e0206 */
[----:B------:R-:W-:-:S05]  /*adb0*/  IMAD R9, R9, 0x1000000, R2 ;  /* 0x0100000009097824 */ /* 0x000fca00078e0202 */
[----:B------:R-:W-:Y:S01]  /*adc0*/  LEA R18, R18, R9, 0x10 ;  /* 0x0000000912127211 */ /* 0x000fe200078e80ff */
[----:B------:R-:W-:Y:S06]  /*add0*/  BRA `(.L_x_240) ;  /* 0x0000000000147947 */ /* 0x000fec0003800000 */
.L_x_237:
[----:B------:R-:W-:Y:S01]  /*ade0*/  ULDC UR4, c[0x0][0xc3c] ;  /* 0x00030f0000047ab9 */ /* 0x000fe20000000800 */
[----:B------:R-:W-:Y:S02]  /*adf0*/  IMAD.MOV.U32 R17, RZ, RZ, RZ ;  /* 0x000000ffff117224 */ /* 0x000fe400078e00ff */
[----:B------:R-:W-:Y:S02]  /*ae00*/  IMAD.U32 R16, RZ, RZ, UR6 ;  /* 0x00000006ff107e24 */ /* 0x000fe4000f8e00ff */
[----:B------:R-:W-:Y:S02]  /*ae10*/  IMAD.MOV.U32 R18, RZ, RZ, RZ ;  /* 0x000000ffff127224 */ /* 0x000fe400078e00ff */
[----:B------:R-:W-:-:S07]  /*ae20*/  IMAD.U32 R19, RZ, RZ, UR4 ;  /* 0x00000004ff137e24 */ /* 0x000fce000f8e00ff */
.L_x_240:
[----:B------:R-:W-:-:S13]  /*ae30*/  ISETP.NE.AND P0, PT, R7, RZ, PT ;  /* 0x000000ff0700720c */ /* 0x000fda0003f05270 */
[----:B------:R-:W0:Y:S01]  /*ae40*/  @!P0 S2R R3, SR_CgaCtaId ;  /* 0x0000000000038919 */ /* 0x000e220000008800 */
[----:B------:R-:W-:-:S04]  /*ae50*/  @!P0 MOV R0, 0x400 ;  /* 0x0000040000008802 */ /* 0x000fc80000000f00 */
[----:B0-----:R-:W-:-:S05]  /*ae60*/  @!P0 LEA R0, R3, R0, 0x18 ;  /* 0x0000000003008211 */ /* 0x001fca00078ec0ff */
[----:B------:R1:W-:Y:S01]  /*ae70*/  @!P0 STS.128 [R0+0x2a8d0], R16 ;  /* 0x02a8d01000008388 */ /* 0x0003e20000000c00 */
[----:B------:R-:W-:Y:S06]  /*ae80*/  BAR.ARV 0x5, 0x180 ;  /* 0x0146000000007b1d */ /* 0x000fec0000002000 */
.L_x_235:
[----:B------:R2:W-:Y:S01]  /*ae90*/  STL [R1+0x18], RZ ;  /* 0x000018ff01007387 */ /* 0x0005e20000100800 */
[----:B------:R-:W-:Y:S01]  /*aea0*/  ULDC UR4, c[0x0][0xc3c] ;  /* 0x00030f0000047ab9 */ /* 0x000fe20000000800 */
[----:B------:R-:W-:Y:S01]  /*aeb0*/  IMAD.MOV.U32 R28, RZ, RZ, 0x1 ;  /* 0x00000001ff1c7424 */ /* 0x000fe200078e00ff */
[----:B0-----:R-:W-:Y:S01]  /*aec0*/  ISETP.GE.AND P0, PT, R19, UR4, PT ;  /* 0x0000000413007c0c */ /* 0x001fe2000bf06270 */
[----:B------:R-:W-:-:S12]  /*aed0*/  IMAD.MOV.U32 R27, RZ, RZ, RZ ;  /* 0x000000ffff1b7224 */ /* 0x000fd800078e00ff */
[----:B--2---:R-:W-:Y:S05]  /*aee0*/  @P0 BRA `(.L_x_241) ;  /* 0x0000004800ac0947 */ /* 0x004fea0003800000 */
[----:B-1----:R-:W2:Y:S01]  /*aef0*/  LDL R0, [R1+0x1c] ;  /* 0x00001c0001007983 */ /* 0x002ea20000100800 */
[----:B------:R-:W0:Y:S01]  /*af00*/  S2UR UR5, SR_CgaCtaId ;  /* 0x00000000000579c3 */ /* 0x000e220000008800 */
[----:B------:R-:W-:Y:S01]  /*af10*/  BSSY B8, `(.L_x_241) ;  /* 0x00004a8000087945 */ /* 0x000fe20003800000 */
[----:B------:R-:W-:Y:S01]  /*af20*/  IMAD.MOV.U32 R28, RZ, RZ, 0x1 ;  /* 0x00000001ff1c7424 */ /* 0x000fe200078e00ff */
[----:B------:R-:W1:Y:S01]  /*af30*/  S2R R5, SR_TID.X ;  /* 0x0000000000057919 */ /* 0x000e620000002100 */
[----:B------:R-:W-:Y:S01]  /*af40*/  IMAD.MOV.U32 R27, RZ, RZ, RZ ;  /* 0x000000ffff1b7224 */ /* 0x000fe200078e00ff */
[----:B------:R-:W-:Y:S01]  /*af50*/  ULDC UR39, c[0x0][0xc] ;  /* 0x0000030000277ab9 */ /* 0x000fe20000000800 */
[----:B------:R3:W-:Y:S01]  /*af60*/  STL [R1+0x18], RZ ;  /* 0x000018ff01007387 */ /* 0x0007e20000100800 */
[----:B-1----:R-:W-:Y:S02]  /*af70*/  LOP3.LUT R4, R5, 0x7f, RZ, 0xc0, !PT ;  /* 0x0000007f05047812 */ /* 0x002fe400078ec0ff */
[----:B--2---:R-:W-:-:S02]  /*af80*/  R2UR UR4, R0 ;  /* 0x00000000000472ca */ /* 0x004fc400000e0000 */
[----:B------:R-:W-:-:S04]  /*af90*/  SHF.L.U32 R0, R5, 0x3, RZ ;  /* 0x0000000305007819 */ /* 0x000fc800000006ff */
[----:B------:R-:W-:-:S04]  /*afa0*/  LOP3.LUT R2, R0, 0x1f8, RZ, 0xc0, !PT ;  /* 0x000001f800027812 */ /* 0x000fc800078ec0ff */
[----:B------:R-:W-:Y:S01]  /*afb0*/  LOP3.LUT R3, R2, 0x38, R5, 0x78, !PT ;  /* 0x0000003802037812 */ /* 0x000fe200078e7805 */
[----:B------:R-:W-:Y:S01]  /*afc0*/  IMAD.SHL.U32 R2, R5, 0x10, RZ ;  /* 0x0000001005027824 */ /* 0x000fe200078e00ff */
[----:B------:R-:W-:Y:S01]  /*afd0*/  SHF.R.U32.HI R5, RZ, 0x3, R4 ;  /* 0x00000003ff057819 */ /* 0x000fe20000011604 */
[----:B------:R-:W-:Y:S01]  /*afe0*/  ULOP3.LUT UR38, UR4, 0x2, URZ, 0xfc, !UPT ;  /* 0x0000000204267892 */ /* 0x000fe2000f8efc3f */
[----:B------:R-:W-:Y:S02]  /*aff0*/  LOP3.LUT R32, R3, 0x200, R0, 0xf8, !PT ;  /* 0x0000020003207812 */ /* 0x000fe400078ef800 */
[----:B------:R-:W-:Y:S01]  /*b000*/  UMOV UR4, 0x400 ;  /* 0x0000040000047882 */ /* 0x000fe20000000000 */
[----:B------:R-:W-:Y:S01]  /*b010*/  LOP3.LUT R4, R0, 0x38, RZ, 0xc0, !PT ;  /* 0x0000003800047812 */ /* 0x000fe200078ec0ff */
[----:B0-----:R-:W-:Y:S01]  /*b020*/  ULEA UR4, UR5, UR4, 0x18 ;  /* 0x0000000405047291 */ /* 0x001fe2000f8ec03f */
[----:B------:R-:W-:Y:S02]  /*b030*/  LOP3.LUT R3, R5, 0x70, R2, 0xf8, !PT ;  /* 0x0000007005037812 */ /* 0x000fe400078ef802 */
[----:B------:R-:W-:-:S02]  /*b040*/  LOP3.LUT R2, R4, 0x40, RZ, 0xfc, !PT ;  /* 0x0000004004027812 */ /* 0x000fc400078efcff */
[----:B------:R-:W-:Y:S01]  /*b050*/  LOP3.LUT R0, R4, 0x80, RZ, 0xfc, !PT ;  /* 0x0000008004007812 */ /* 0x000fe200078efcff */
[----:B------:R-:W-:-:S04]  /*b060*/  IMAD.U32 R22, RZ, RZ, UR4 ;  /* 0x00000004ff167e24 */ /* 0x000fc8000f8e00ff */
[----:B---3--:R-:W-:-:S07]  /*b070*/  IMAD R33, R32, 0x2, R22 ;  /* 0x0000000220217824 */ /* 0x008fce00078e0216 */
.L_x_304:
[----:B0-----:R-:W0:Y:S02]  /*b080*/  LDC.64 R30, c[0x0][0xc88] ;  /* 0x00032200ff1e7b82 */ /* 0x001e240000000a00 */
[----:B0-----:R-:W-:-:S06]  /*b090*/  IMAD.WIDE R30, R19, 0x4, R30 ;  /* 0x00000004131e7825 */ /* 0x001fcc00078e021e */
[----:B--2---:R-:W2:Y:S01]  /*b0a0*/  LDG.E R30, desc[UR36][R30.64] ;  /* 0x000000241e1e7981 */ /* 0x004ea2000c1e1900 */
[----:B------:R-:W-:Y:S05]  /*b0b0*/  YIELD ;  /* 0x0000000000007946 */ /* 0x000fea0003800000 */
[----:B------:R-:W-:Y:S01]  /*b0c0*/  ULDC.64 UR4, c[0x0][0xa28] ;  /* 0x00028a0000047ab9 */ /* 0x000fe20000000a00 */
[----:B------:R-:W-:Y:S01]  /*b0d0*/  IMAD.MOV.U32 R37, RZ, RZ, RZ ;  /* 0x000000ffff257224 */ /* 0x000fe200078e00ff */
[----:B------:R-:W-:Y:S01]  /*b0e0*/  ISETP.NE.U32.AND P0, PT, RZ, UR4, PT ;  /* 0x00000004ff007c0c */ /* 0x000fe2000bf05070 */
[----:B------:R-:W-:-:S03]  /*b0f0*/  ULDC.64 UR6, c[0x0][0xa18] ;  /* 0x0002860000067ab9 */ /* 0x000fc60000000a00 */
[----:B------:R-:W-:Y:S01]  /*b100*/  ISETP.NE.AND.EX P0, PT, RZ, UR5, PT, P0 ;  /* 0x00000005ff007c0c */ /* 0x000fe2000bf05300 */
[----:B------:R-:W-:Y:S01]  /*b110*/  IMAD.MOV.U32 R35, RZ, RZ, RZ ;  /* 0x000000ffff237224 */ /* 0x000fe200078e00ff */
[----:B--2---:R-:W-:-:S11]  /*b120*/  SHF.R.S32.HI R0, RZ, 0x1f, R30 ;  /* 0x0000001fff007819 */ /* 0x004fd6000001141e */
[C---:B------:R-:W-:Y:S02]  /*b130*/  @P0 LEA R2, P1, R30.reuse, UR4, 0x2 ;  /* 0x000000041e020c11 */ /* 0x040fe4000f8210ff */
[C---:B------:R-:W-:Y:S01]  /*b140*/  SHF.L.U32 R24, R30.reuse, 0x2, RZ ;  /* 0x000000021e187819 */ /* 0x040fe200000006ff */
[----:B------:R0:W-:Y:S01]  /*b150*/  STL [R1+0x4], R0 ;  /* 0x0000040001007387 */ /* 0x0001e20000100800 */
[----:B------:R-:W-:Y:S01]  /*b160*/  @P0 LEA.HI.X R3, R30, UR5, R0, 0x2, P1 ;  /* 0x000000051e030c11 */ /* 0x000fe200088f1400 */
[----:B------:R-:W-:-:S04]  /*b170*/  ULDC.64 UR4, c[0x0][0xa00] ;  /* 0x0002800000047ab9 */ /* 0x000fc80000000a00 */
[----:B------:R1:W5:Y:S01]  /*b180*/  @P0 LDG.E R37, desc[UR36][R2.64] ;  /* 0x0000002402250981 */ /* 0x000362000c1e1900 */
[----:B------:R-:W-:Y:S02]  /*b190*/  ISETP.NE.U32.AND P0, PT, RZ, UR4, PT ;  /* 0x00000004ff007c0c */ /* 0x000fe4000bf05070 */
[----:B------:R-:W-:Y:S02]  /*b1a0*/  SHF.L.U64.HI R25, R30, 0x2, R0 ;  /* 0x000000021e197819 */ /* 0x000fe40000010200 */
[----:B------:R-:W-:Y:S02]  /*b1b0*/  ISETP.NE.AND.EX P2, PT, RZ, UR5, PT, P0 ;  /* 0x00000005ff007c0c */ /* 0x000fe4000bf45300 */
[----:B------:R-:W-:Y:S02]  /*b1c0*/  ISETP.NE.U32.AND P0, PT, RZ, UR6, PT ;  /* 0x00000006ff007c0c */ /* 0x000fe4000bf05070 */
[----:B------:R-:W-:Y:S02]  /*b1d0*/  LOP3.LUT R23, R23, 0xffffffbf, RZ, 0xc0, !PT ;  /* 0xffffffbf17177812 */ /* 0x000fe400078ec0ff */
[----:B------:R-:W-:-:S02]  /*b1e0*/  ISETP.NE.AND.EX P0, PT, RZ, UR7, PT, P0 ;  /* 0x00000007ff007c0c */ /* 0x000fc4000bf05300 */
[----:B-1----:R-:W-:-:S04]  /*b1f0*/  IADD3 R2, P1, R24, UR4, RZ ;  /* 0x0000000418027c10 */ /* 0x002fc8000ff3e0ff */
[----:B------:R-:W-:Y:S01]  /*b200*/  IADD3.X R3, R25, UR5, RZ, P1, !PT ;  /* 0x0000000519037c10 */ /* 0x000fe20008ffe4ff */
[----:B------:R-:W-:Y:S01]  /*b210*/  ULDC.64 UR4, c[0x0][0x418] ;  /* 0x0001060000047ab9 */ /* 0x000fe20000000a00 */
[----:B------:R-:W-:-:S03]  /*b220*/  @P2 LOP3.LUT R23, R23, 0x40, RZ, 0xfc, !PT ;  /* 0x0000004017172812 */ /* 0x000fc600078efcff */
[----:B------:R1:W5:Y:S02]  /*b230*/  @P2 LDG.E R35, desc[UR36][R2.64] ;  /* 0x0000002402232981 */ /* 0x000364000c1e1900 */
[----:B------:R-:W-:-:S04]  /*b240*/  @P0 IADD3 R4, P1, R24, UR6, RZ ;  /* 0x0000000618040c10 */ /* 0x000fc8000ff3e0ff */
[----:B------:R-:W-:-:S05]  /*b250*/  @P0 IADD3.X R5, R25, UR7, RZ, P1, !PT ;  /* 0x0000000719050c10 */ /* 0x000fca0008ffe4ff */
[----:B0-----:R-:W2:Y:S01]  /*b260*/  @P0 LDG.E R0, desc[UR36][R4.64] ;  /* 0x0000002404000981 */ /* 0x001ea2000c1e1900 */
[----:B------:R-:W-:-:S03]  /*b270*/  UISETP.NE.U32.AND UP0, UPT, UR4, URZ, UPT ;  /* 0x0000003f0400728c */ /* 0x000fc6000bf05070 */
[----:B------:R-:W-:Y:S01]  /*b280*/  ULDC UR4, c[0x0][0x424] ;  /* 0x0001090000047ab9 */ /* 0x000fe20000000800 */
[----:B------:R-:W-:-:S03]  /*b290*/  UISETP.NE.AND.EX UP0, UPT, UR5, URZ, UPT, UP0 ;  /* 0x0000003f0500728c */ /* 0x000fc6000bf05300 */
[----:B------:R-:W-:Y:S01]  /*b2a0*/  ULDC UR5, c[0x0][0x2f0] ;  /* 0x0000bc0000057ab9 */ /* 0x000fe20000000800 */
[----:B------:R-:W-:-:S04]  /*b2b0*/  USEL UR4, UR4, 0x1, UP0 ;  /* 0x0000000104047887 */ /* 0x000fc80008000000 */
[----:B------:R-:W-:-:S06]  /*b2c0*/  UIMAD UR4, UR4, UR5, URZ ;  /* 0x00000005040472a4 */ /* 0x000fcc000f8e023f */
[----:B------:R-:W-:Y:S01]  /*b2d0*/  IMAD.U32 R34, RZ, RZ, UR4 ;  /* 0x00000004ff227e24 */ /* 0x000fe2000f8e00ff */
[----:B--2---:R1:W-:Y:S01]  /*b2e0*/  @P0 STL [R1+0x10], R0 ;  /* 0x0000100001000387 */ /* 0x0043e20000100800 */
[----:B------:R-:W-:Y:S05]  /*b2f0*/  @P0 BRA `(.L_x_242) ;  /* 0x0000000000200947 */ /* 0x000fea0003800000 */
[----:B------:R-:W-:Y:S02]  /*b300*/  ULDC UR4, c[0x0][0x288] ;  /* 0x0000a20000047ab9 */ /* 0x000fe40000000800 */
[----:B-1----:R-:W-:-:S05]  /*b310*/  IMAD.U32 R0, RZ, RZ, UR4 ;  /* 0x00000004ff007e24 */ /* 0x002fca000f8e00ff */
[----:B------:R0:W-:Y:S01]  /*b320*/  STL [R1+0x10], R0 ;  /* 0x0000100001007387 */ /* 0x0001e20000100800 */
[----:B------:R-:W-:Y:S05]  /*b330*/  @!P2 BRA `(.L_x_242) ;  /* 0x000000000010a947 */ /* 0x000fea0003800000 */
[----:B------:R-:W2:Y:S04]  /*b340*/  LDG.E R5, desc[UR36][R2.64] ;  /* 0x0000002402057981 */ /* 0x000ea8000c1e1900 */
[----:B0-----:R-:W2:Y:S02]  /*b350*/  LDG.E R0, desc[UR36][R2.64+0x4] ;  /* 0x0000042402007981 */ /* 0x001ea4000c1e1900 */
[----:B--2---:R-:W-:-:S05]  /*b360*/  IMAD.IADD R0, R0, 0x1, -R5 ;  /* 0x0000000100007824 */ /* 0x004fca00078e0a05 */
[----:B------:R2:W-:Y:S02]  /*b370*/  STL [R1+0x10], R0 ;  /* 0x0000100001007387 */ /* 0x0005e40000100800 */
.L_x_242:
[----:B------:R-:W-:Y:S01]  /*b380*/  ULDC.64 UR4, c[0x0][0xa20] ;  /* 0x0002880000047ab9 */ /* 0x000fe20000000a00 */
[----:B------:R-:W-:Y:S01]  /*b390*/  IMAD.MOV.U32 R31, RZ, RZ, R30 ;  /* 0x000000ffff1f7224 */ /* 0x000fe200078e001e */
[----:B------:R-:W-:-:S04]  /*b3a0*/  ISETP.NE.U32.AND P0, PT, RZ, UR4, PT ;  /* 0x00000004ff007c0c */ /* 0x000fc8000bf05070 */
[----:B------:R-:W-:-:S13]  /*b3b0*/  ISETP.NE.AND.EX P0, PT, RZ, UR5, PT, P0 ;  /* 0x00000005ff007c0c */ /* 0x000fda000bf05300 */
[----:B------:R-:W-:Y:S05]  /*b3c0*/  @!P0 BRA `(.L_x_243) ;  /* 0x0000000000108947 */ /* 0x000fea0003800000 */
[----:B-1----:R-:W-:-:S04]  /*b3d0*/  IADD3 R2, P0, R24, UR4, RZ ;  /* 0x0000000418027c10 */ /* 0x002fc8000ff1e0ff */
[----:B------:R-:W-:-:S05]  /*b3e0*/  IADD3.X R3, R25, UR5, RZ, P0, !PT ;  /* 0x0000000519037c10 */ /* 0x000fca00087fe4ff */
[----:B------:R1:W5:Y:S01]  /*b3f0*/  LDG.E R34, desc[UR36][R2.64] ;  /* 0x0000002402227981 */ /* 0x000362000c1e1900 */
[----:B------:R-:W-:Y:S05]  /*b400*/  BRA `(.L_x_244) ;  /* 0x0000000000247947 */ /* 0x000fea0003800000 */
.L_x_243:
[----:B------:R-:W-:Y:S02]  /*b410*/  ULDC.64 UR4, c[0x0][0xa08] ;  /* 0x0002820000047ab9 */ /* 0x000fe40000000a00 */
[----:B------:R-:W-:-:S04]  /*b420*/  ISETP.NE.U32.AND P0, PT, RZ, UR4, PT ;  /* 0x00000004ff007c0c */ /* 0x000fc8000bf05070 */
[----:B------:R-:W-:-:S13]  /*b430*/  ISETP.NE.AND.EX P0, PT, RZ, UR5, PT, P0 ;  /* 0x00000005ff007c0c */ /* 0x000fda000bf05300 */
[----:B------:R-:W-:Y:S05]  /*b440*/  @!P0 BRA `(.L_x_244) ;  /* 0x0000000000148947 */ /* 0x000fea0003800000 */
[----:B-1----:R-:W1:Y:S02]  /*b450*/  LDC.64 R2, c[0x0][0xa08] ;  /* 0x00028200ff027b82 */ /* 0x002e640000000a00 */
[----:B-1----:R-:W-:-:S05]  /*b460*/  IMAD.WIDE R2, R31, 0x4, R2 ;  /* 0x000000041f027825 */ /* 0x002fca00078e0202 */
[----:B------:R-:W3:Y:S04]  /*b470*/  LDG.E R34, desc[UR36][R2.64] ;  /* 0x0000002402227981 */ /* 0x000ee8000c1e1900 */
[----:B------:R-:W3:Y:S02]  /*b480*/  LDG.E R5, desc[UR36][R2.64+0x4] ;  /* 0x0000042402057981 */ /* 0x000ee4000c1e1900 */
[----:B---3--:R-:W-:-:S07]  /*b490*/  IMAD.IADD R34, R5, 0x1, -R34 ;  /* 0x0000000105227824 */ /* 0x008fce00078e0a22 */
.L_x_244:
[----:B-----5:R-:W-:Y:S01]  /*b4a0*/  IADD3 R34, -R37, R34, RZ ;  /* 0x0000002225227210 */ /* 0x020fe20007ffe1ff */
[----:B------:R-:W-:Y:S01]  /*b4b0*/  BSSY B0, `(.L_x_245) ;  /* 0x000002a000007945 */ /* 0x000fe20003800000 */
[----:B012---:R-:W-:Y:S02]  /*b4c0*/  LOP3.LUT R0, R18, 0xff000000, RZ, 0xc0, !PT ;  /* 0xff00000012007812 */ /* 0x007fe400078ec0ff */
[C---:B------:R-:W-:Y:S01]  /*b4d0*/  ISETP.GE.AND P0, PT, R34.reuse, 0x1, PT ;  /* 0x000000012200780c */ /* 0x040fe20003f06270 */
[----:B------:R-:W-:Y:S01]  /*b4e0*/  VIADD R2, R34, 0x5f ;  /* 0x0000005f22027836 */ /* 0x000fe20000000000 */
[----:B------:R-:W-:Y:S02]  /*b4f0*/  SHF.R.U32.HI R3, RZ, 0x8, R0 ;  /* 0x00000008ff037819 */ /* 0x000fe40000011600 */
[----:B------:R-:W-:Y:S01]  /*b500*/  LOP3.LUT R0, R18, 0xff0000, RZ, 0xc0, !PT ;  /* 0x00ff000012007812 */ /* 0x000fe200078ec0ff */
[----:B------:R-:W-:-:S03]  /*b510*/  IMAD.HI R2, R2, 0x2aaaaaab, RZ ;  /* 0x2aaaaaab02027827 */ /* 0x000fc600078e02ff */
[----:B------:R-:W-:Y:S01]  /*b520*/  LEA.HI R0, R0, R3, RZ, 0x10 ;  /* 0x0000000300007211 */ /* 0x000fe200078f80ff */
[----:B------:R-:W-:Y:S01]  /*b530*/  IMAD.MOV.U32 R3, RZ, RZ, RZ ;  /* 0x000000ffff037224 */ /* 0x000fe200078e00ff */
[----:B------:R-:W-:Y:S02]  /*b540*/  SHF.R.U32.HI R5, RZ, 0x1f, R2 ;  /* 0x0000001fff057819 */ /* 0x000fe40000011602 */
[----:B------:R-:W-:Y:S02]  /*b550*/  LOP3.LUT R36, R0, 0xff, RZ, 0xc0, !PT ;  /* 0x000000ff00247812 */ /* 0x000fe400078ec0ff */
[----:B------:R-:W-:Y:S01]  /*b560*/  LEA.HI.SX32 R5, R2, R5, 0x1c ;  /* 0x0000000502057211 */ /* 0x000fe200078fe2ff */
[----:B------:R-:W-:Y:S06]  /*b570*/  @!P0 BRA `(.L_x_246) ;  /* 0x0000000000748947 */ /* 0x000fec0003800000 */
[----:B------:R-:W-:-:S04]  /*b580*/  SHF.R.U32.HI R0, RZ, 0x10, R0 ;  /* 0x00000010ff007819 */ /* 0x000fc80000011600 */
[----:B------:R-:W-:-:S13]  /*b590*/  ISETP.NE.AND P0, PT, R0, RZ, PT ;  /* 0x000000ff0000720c */ /* 0x000fda0003f05270 */
[----:B------:R-:W0:Y:S02]  /*b5a0*/  @!P0 LDC R0, c[0x0][0x9f0] ;  /* 0x00027c00ff008b82 */ /* 0x000e240000000800 */
[-C--:B0-----:R-:W-:Y:S02]  /*b5b0*/  IABS R4, R0.reuse ;  /* 0x0000000000047213 */ /* 0x081fe40000000000 */
[----:B------:R-:W-:Y:S02]  /*b5c0*/  IADD3 R7, R0, -0x1, R5 ;  /* 0xffffffff00077810 */ /* 0x000fe40007ffe005 */
[----:B------:R-:W0:Y:S02]  /*b5d0*/  I2F.RP R6, R4 ;  /* 0x0000000400067306 */ /* 0x000e240000209400 */
[----:B------:R-:W-:-:S04]  /*b5e0*/  LOP3.LUT R2, R7, R0, RZ, 0x3c, !PT ;  /* 0x0000000007027212 */ /* 0x000fc800078e3cff */
[----:B------:R-:W-:Y:S01]  /*b5f0*/  ISETP.GE.AND P2, PT, R2, RZ, PT ;  /* 0x000000ff0200720c */ /* 0x000fe20003f46270 */
[----:B------:R-:W-:Y:S01]  /*b600*/  IMAD.MOV.U32 R2, RZ, RZ, RZ ;  /* 0x000000ffff027224 */ /* 0x000fe200078e00ff */
[----:B0-----:R-:W0:Y:S02]  /*b610*/  MUFU.RCP R6, R6 ;  /* 0x0000000600067308 */ /* 0x001e240000001000 */
[----:B0-----:R-:W-:Y:S01]  /*b620*/  VIADD R3, R6, 0xffffffe ;  /* 0x0ffffffe06037836 */ /* 0x001fe20000000000 */
[----:B------:R-:W-:-:S05]  /*b630*/  IABS R6, R0 ;  /* 0x0000000000067213 */ /* 0x000fca0000000000 */
[----:B------:R-:W0:Y:S01]  /*b640*/  F2I.FTZ.U32.TRUNC.NTZ R3, R3 ;  /* 0x0000000300037305 */ /* 0x000e22000021f000 */
[----:B------:R-:W-:Y:S02]  /*b650*/  IMAD.MOV R6, RZ, RZ, -R6 ;  /* 0x000000ffff067224 */ /* 0x000fe400078e0a06 */
[----:B0-----:R-:W-:-:S04]  /*b660*/  IMAD.MOV R9, RZ, RZ, -R3 ;  /* 0x000000ffff097224 */ /* 0x001fc800078e0a03 */
[----:B------:R-:W-:-:S04]  /*b670*/  IMAD R9, R9, R4, RZ ;  /* 0x0000000409097224 */ /* 0x000fc800078e02ff */
[----:B------:R-:W-:Y:S01]  /*b680*/  IMAD.HI.U32 R2, R3, R9, R2 ;  /* 0x0000000903027227 */ /* 0x000fe200078e0002 */
[----:B------:R-:W-:-:S05]  /*b690*/  IABS R3, R7 ;  /* 0x0000000700037213 */ /* 0x000fca0000000000 */
[----:B------:R-:W-:-:S04]  /*b6a0*/  IMAD.HI.U32 R2, R2, R3, RZ ;  /* 0x0000000302027227 */ /* 0x000fc800078e00ff */
[----:B------:R-:W-:-:S05]  /*b6b0*/  IMAD R3, R2, R6, R3 ;  /* 0x0000000602037224 */ /* 0x000fca00078e0203 */
[----:B------:R-:W-:-:S13]  /*b6c0*/  ISETP.GT.U32.AND P1, PT, R4, R3, PT ;  /* 0x000000030400720c */ /* 0x000fda0003f24070 */
[-C--:B------:R-:W-:Y:S01]  /*b6d0*/  @!P1 IADD3 R3, R3, -R4.reuse, RZ ;  /* 0x8000000403039210 */ /* 0x080fe20007ffe0ff */
[----:B------:R-:W-:Y:S01]  /*b6e0*/  @!P1 VIADD R2, R2, 0x1 ;  /* 0x0000000102029836 */ /* 0x000fe20000000000 */
[----:B------:R-:W-:Y:S02]  /*b6f0*/  ISETP.NE.AND P1, PT, R0, RZ, PT ;  /* 0x000000ff0000720c */ /* 0x000fe40003f25270 */
[----:B------:R-:W-:-:S13]  /*b700*/  ISETP.GE.U32.AND P0, PT, R3, R4, PT ;  /* 0x000000040300720c */ /* 0x000fda0003f06070 */
[----:B------:R-:W-:-:S04]  /*b710*/  @P0 VIADD R2, R2, 0x1 ;  /* 0x0000000102020836 */ /* 0x000fc80000000000 */
[----:B------:R-:W-:Y:S01]  /*b720*/  @!P2 IMAD.MOV R2, RZ, RZ, -R2 ;  /* 0x000000ffff02a224 */ /* 0x000fe200078e0a02 */
[----:B------:R-:W-:-:S05]  /*b730*/  @!P1 LOP3.LUT R2, RZ, R0, RZ, 0x33, !PT ;  /* 0x00000000ff029212 */ /* 0x000fca00078e33ff */
[----:B------:R-:W-:-:S07]  /*b740*/  IMAD.MOV.U32 R3, RZ, RZ, R2 ;  /* 0x000000ffff037224 */ /* 0x000fce00078e0002 */
.L_x_246:
[----:B------:R-:W-:Y:S05]  /*b750*/  BSYNC B0 ;  /* 0x0000000000007941 */ /* 0x000fea0003800000 */
.L_x_245:
[-C--:B------:R-:W-:Y:S01]  /*b760*/  IMAD R36, R36, R3.reuse, RZ ;  /* 0x0000000324247224 */ /* 0x080fe200078e02ff */
[----:B------:R-:W-:Y:S04]  /*b770*/  BSSY B7, `(.L_x_247) ;  /* 0x000035f000077945 */ /* 0x000fe80003800000 */
[----:B------:R-:W-:-:S04]  /*b780*/  VIADDMNMX R29, R36, R3, R5, PT ;  /* 0x00000003241d7246 */ /* 0x000fc80003800105 */
[----:B------:R-:W-:Y:S01]  /*b790*/  ISETP.GT.AND P0, PT, R29, R36, PT ;  /* 0x000000241d00720c */ /* 0x000fe20003f04270 */
[----:B------:R0:W-:-:S12]  /*b7a0*/  STL [R1+0x14], R29 ;  /* 0x0000141d01007387 */ /* 0x0001d80000100800 */
[----:B0-----:R-:W-:Y:S05]  /*b7b0*/  @P0 BRA `(.L_x_248) ;  /* 0x0000000000440947 */ /* 0x001fea0003800000 */
[----:B------:R-:W0:Y:S02]  /*b7c0*/  S2R R0, SR_TID.X ;  /* 0x0000000000007919 */ /* 0x000e240000002100 */
[----:B0-----:R-:W-:-:S04]  /*b7d0*/  LOP3.LUT R0, R0, 0x7f, RZ, 0xc0, !PT ;  /* 0x0000007f00007812 */ /* 0x001fc800078ec0ff */
[----:B------:R-:W-:-:S13]  /*b7e0*/  ISETP.NE.AND P0, PT, R0, RZ, PT ;  /* 0x000000ff0000720c */ /* 0x000fda0003f05270 */
[----:B------:R-:W-:Y:S05]  /*b7f0*/  @P0 BRA `(.L_x_249) ;  /* 0x0000003400580947 */ /* 0x000fea0003800000 */
[----:B------:R-:W0:Y:S01]  /*b800*/  S2R R7, SR_LANEID ;  /* 0x0000000000077919 */ /* 0x000e220000000000 */
[----:B------:R-:W-:Y:S01]  /*b810*/  VOTEU.ANY UR4, UPT, PT ;  /* 0x0000000000047886 */ /* 0x000fe200038e0100 */
[----:B------:R-:W1:Y:S01]  /*b820*/  LDC.64 R2, c[0x0][0xc60] ;  /* 0x00031800ff027b82 */ /* 0x000e620000000a00 */
[----:B------:R-:W0:Y:S08]  /*b830*/  FLO.U32 R0, UR4 ;  /* 0x0000000400007d00 */ /* 0x000e3000080e0000 */
[----:B------:R-:W1:Y:S01]  /*b840*/  POPC R5, UR4 ;  /* 0x0000000400057d09 */ /* 0x000e620008000000 */
[----:B0-----:R-:W-:-:S13]  /*b850*/  ISETP.EQ.U32.AND P0, PT, R0, R7, PT ;  /* 0x000000070000720c */ /* 0x001fda0003f02070 */
[----:B-1----:R-:W2:Y:S01]  /*b860*/  @P0 ATOMG.E.ADD.STRONG.GPU PT, R3, desc[UR36][R2.64], R5 ;  /* 0x00000005020309a8 */ /* 0x002ea200081ee1e4 */
[----:B------:R-:W0:Y:S02]  /*b870*/  S2R R4, SR_LTMASK ;  /* 0x0000000000047919 */ /* 0x000e240000003900 */
[----:B0-----:R-:W-:-:S04]  /*b880*/  LOP3.LUT R4, R4, UR4, RZ, 0xc0, !PT ;  /* 0x0000000404047c12 */ /* 0x001fc8000f8ec0ff */
[----:B------:R-:W0:Y:S01]  /*b890*/  POPC R7, R4 ;  /* 0x0000000400077309 */ /* 0x000e220000000000 */
[----:B--2---:R-:W0:Y:S02]  /*b8a0*/  SHFL.IDX PT, R0, R3, R0, 0x1f ;  /* 0x00001f0003007589 */ /* 0x004e2400000e0000 */
[----:B0-----:R-:W-:Y:S01]  /*b8b0*/  IADD3 R16, R0, UR39, R7 ;  /* 0x0000002700107c10 */ /* 0x001fe2000fffe007 */
[----:B------:R-:W-:Y:S06]  /*b8c0*/  BRA `(.L_x_249) ;  /* 0x0000003400247947 */ /* 0x000fec0003800000 */
.L_x_248:
[----:B------:R-:W-:Y:S01]  /*b8d0*/  VIADD R0, R22, 0x18400 ;  /* 0x0001840016007836 */ /* 0x000fe20000000000 */
[----:B------:R-:W-:Y:S04]  /*b8e0*/  BSSY B6, `(.L_x_250) ;  /* 0x0000013000067945 */ /* 0x000fe80003800000 */
[----:B------:R-:W-:-:S13]  /*b8f0*/  LOP3.LUT P0, RZ, R0, 0x3ff, RZ, 0xc0, !PT ;  /* 0x000003ff00ff7812 */ /* 0x000fda000780c0ff */
[----:B------:R-:W-:Y:S05]  /*b900*/  @!P0 BRA `(.L_x_251) ;  /* 0x0000000000408947 */ /* 0x000fea0003800000 */
        /* <DEDUP_REMOVED lines=8> */
[----:B------:R-:W-:Y:S01]  /*b990*/  MOV R13, RZ ;  /* 0x000000ff000d7202 */ /* 0x000fe20000000f00 */
[----:B------:R-:W-:Y:S02]  /*b9a0*/  IMAD.U32 R7, RZ, RZ, UR9 ;  /* 0x00000009ff077e24 */ /* 0x000fe4000f8e00ff */
[----:B------:R-:W-:-:S02]  /*b9b0*/  IMAD.U32 R10, RZ, RZ, UR4 ;  /* 0x00000004ff0a7e24 */ /* 0x000fc4000f8e00ff */
[----:B------:R-:W-:Y:S02]  /*b9c0*/  IMAD.U32 R11, RZ, RZ, UR5 ;  /* 0x00000005ff0b7e24 */ /* 0x000fe4000f8e00ff */
[----:B------:R-:W-:Y:S02]  /*b9d0*/  IMAD.MOV.U32 R8, RZ, RZ, 0x70 ;  /* 0x00000070ff087424 */ /* 0x000fe400078e00ff */
[----:B------:R-:W-:-:S07]  /*b9e0*/  IMAD.MOV.U32 R12, RZ, RZ, 0x1 ;  /* 0x00000001ff0c7424 */ /* 0x000fce00078e00ff */
[----:B------:R-:W-:-:S07]  /*b9f0*/  LEPC R20, `(.L_x_251) ;  /* 0x000000001014794e */ /* 0x000fce0000000000 */
[----:B0-----:R-:W-:Y:S05]  /*ba00*/  CALL.ABS.NOINC R2 ;  /* 0x0000000002007343 */ /* 0x001fea0003c00000 */
.L_x_251:
[----:B------:R-:W-:Y:S05]  /*ba10*/  BSYNC B6 ;  /* 0x0000000000067941 */ /* 0x000fea0003800000 */
.L_x_250:
        /* <DEDUP_REMOVED lines=8> */
[----:B------:R0:W1:Y:S01]  /*baa0*/  LDC.64 R2, c[0x4][R26] ;  /* 0x010000001a027b82 */ /* 0x0000620000000a00 */
[----:B------:R-:W-:Y:S01]  /*bab0*/  IMAD.U32 R4, RZ, RZ, UR6 ;  /* 0x00000006ff047e24 */ /* 0x000fe2000f8e00ff */
[----:B------:R-:W-:Y:S01]  /*bac0*/  MOV R11, UR5 ;  /* 0x00000005000b7c02 */ /* 0x000fe20008000f00 */
[----:B------:R-:W-:Y:S02]  /*bad0*/  IMAD.U32 R5, RZ, RZ, UR7 ;  /* 0x00000007ff057e24 */ /* 0x000fe4000f8e00ff */
[----:B------:R-:W-:Y:S02]  /*bae0*/  IMAD.U32 R6, RZ, RZ, UR8 ;  /* 0x00000008ff067e24 */ /* 0x000fe4000f8e00ff */
[----:B------:R-:W-:-:S02]  /*baf0*/  IMAD.U32 R7, RZ, RZ, UR9 ;  /* 0x00000009ff077e24 */ /* 0x000fc4000f8e00ff */
[----:B------:R-:W-:Y:S02]  /*bb00*/  IMAD.U32 R10, RZ, RZ, UR4 ;  /* 0x00000004ff0a7e24 */ /* 0x000fe4000f8e00ff */
[----:B------:R-:W-:Y:S02]  /*bb10*/  IMAD.MOV.U32 R8, RZ, RZ, 0x70 ;  /* 0x00000070ff087424 */ /* 0x000fe400078e00ff */
[----:B------:R-:W-:Y:S02]  /*bb20*/  IMAD.MOV.U32 R12, RZ, RZ, 0x1 ;  /* 0x00000001ff0c7424 */ /* 0x000fe400078e00ff */
[----:B0-----:R-:W-:-:S07]  /*bb30*/  IMAD.MOV.U32 R13, RZ, RZ, RZ ;  /* 0x000000ffff0d7224 */ /* 0x001fce00078e00ff */
[----:B------:R-:W-:-:S07]  /*bb40*/  LEPC R20, `(.L_x_254) ;  /* 0x000000001014794e */ /* 0x000fce0000000000 */
[----:B-1----:R-:W-:Y:S05]  /*bb50*/  CALL.ABS.NOINC R2 ;  /* 0x0000000002007343 */ /* 0x002fea0003c00000 */
.L_x_254:
[----:B------:R0:W1:Y:S01]  /*bb60*/  LDC.64 R2, c[0x4][R26] ;  /* 0x010000001a027b82 */ /* 0x0000620000000a00 */
[----:B------:R-:W-:Y:S01]  /*bb70*/  ULDC.64 UR6, c[0x4][0xf0] ;  /* 0x01003c0000067ab9 */ /* 0x000fe20000000a00 */
[----:B------:R-:W-:Y:S01]  /*bb80*/  ULDC.64 UR8, c[0x4][0xf8] ;  /* 0x01003e0000087ab9 */ /* 0x000fe20000000a00 */
[----:B------:R-:W-:Y:S01]  /*bb90*/  ULDC.64 UR4, c[0x4][0x80] ;  /* 0x0100200000047ab9 */ /* 0x000fe20000000a00 */
        /* <DEDUP_REMOVED lines=11> */
.L_x_253:
[----:B------:R-:W-:Y:S05]  /*bc50*/  BSYNC B6 ;  /* 0x0000000000067941 */ /* 0x000fea0003800000 */
.L_x_252:
[----:B------:R-:W-:Y:S01]  /*bc60*/  ULDC.64 UR4, c[0x0][0x9f8] ;  /* 0x00027e0000047ab9 */ /* 0x000fe20000000a00 */
[----:B------:R-:W0:Y:S01]  /*bc70*/  LDC R6, c[0x0][0x430] ;  /* 0x00010c00ff067b82 */ /* 0x000e220000000800 */
[----:B------:R-:W-:Y:S01]  /*bc80*/  ISETP.NE.U32.AND P0, PT, RZ, UR4, PT ;  /* 0x00000004ff007c0c */ /* 0x000fe2000bf05070 */
[----:B------:R-:W1:Y:S03]  /*bc90*/  S2R R2, SR_TID.X ;  /* 0x0000000000027919 */ /* 0x000e660000002100 */
[----:B------:R-:W-:-:S13]  /*bca0*/  ISETP.NE.AND.EX P0, PT, RZ, UR5, PT, P0 ;  /* 0x00000005ff007c0c */ /* 0x000fda000bf05300 */
[----:B------:R-:W-:Y:S01]  /*bcb0*/  @P0 IADD3 R24, P1, R24, UR4, RZ ;  /* 0x0000000418180c10 */ /* 0x000fe2000ff3e0ff */
[----:B------:R-:W2:Y:S01]  /*bcc0*/  S2R R21, SR_TID.X ;  /* 0x0000000000157919 */ /* 0x000ea20000002100 */
[----:B------:R-:W-:Y:S01]  /*bcd0*/  LOP3.LUT R23, R23, 0xffffffdf, RZ, 0xc0, !PT ;  /* 0xffffffdf17177812 */ /* 0x000fe200078ec0ff */
[----:B------:R-:W-:Y:S01]  /*bce0*/  ULDC UR4, c[0x0][0x320] ;  /* 0x0000c80000047ab9 */ /* 0x000fe20000000800 */
[----:B------:R-:W-:-:S05]  /*bcf0*/  @P0 IADD3.X R25, R25, UR5, RZ, P1, !PT ;  /* 0x0000000519190c10 */ /* 0x000fca0008ffe4ff */
[----:B------:R3:W4:Y:S01]  /*bd00*/  @P0 LDG.E R31, desc[UR36][R24.64] ;  /* 0x00000024181f0981 */ /* 0x000722000c1e1900 */
[----:B0-----:R-:W-:Y:S01]  /*bd10*/  ISETP.NE.AND P2, PT, R6, 0x1, PT ;  /* 0x000000010600780c */ /* 0x001fe20003f45270 */
[----:B------:R-:W0:Y:S01]  /*bd20*/  S2R R26, SR_TID.X ;  /* 0x00000000001a7919 */ /* 0x000e220000002100 */
[----:B-1----:R-:W-:Y:S02]  /*bd30*/  LOP3.LUT R2, R2, 0x7f, RZ, 0xc0, !PT ;  /* 0x0000007f02027812 */ /* 0x002fe400078ec0ff */
[----:B---3--:R-:W-:Y:S02]  /*bd40*/  IADD3 R25, R29, -0x1, RZ ;  /* 0xffffffff1d197810 */ /* 0x008fe40007ffe0ff */
[----:B------:R-:W-:-:S07]  /*bd50*/  SHF.R.U32.HI R2, RZ, 0x3, R2 ;  /* 0x00000003ff027819 */ /* 0x000fce0000011602 */
[----:B------:R-:W1:Y:S01]  /*bd60*/  @P2 LDC R3, c[0x0][0x434] ;  /* 0x00010d00ff032b82 */ /* 0x000e620000000800 */
[----:B------:R-:W-:-:S07]  /*bd70*/  @P2 LOP3.LUT R23, R23, 0x20, RZ, 0xfc, !PT ;  /* 0x0000002017172812 */ /* 0x000fce00078efcff */
[----:B------:R-:W3:Y:S01]  /*bd80*/  @P2 LDC R5, c[0x0][0x438] ;  /* 0x00010e00ff052b82 */ /* 0x000ee20000000800 */
[----:B--2---:R-:W-:-:S05]  /*bd90*/  IMAD.SHL.U32 R20, R21, 0x10, RZ ;  /* 0x0000001015147824 */ /* 0x004fca00078e00ff */
[----:B------:R-:W-:-:S05]  /*bda0*/  LOP3.LUT R20, R2, 0x70, R20, 0xf8, !PT ;  /* 0x0000007002147812 */ /* 0x000fca00078ef814 */
[----:B------:R-:W-:Y:S02]  /*bdb0*/  IMAD R2, R25, 0x60, R20 ;  /* 0x0000006019027824 */ /* 0x000fe400078e0214 */
[----:B0-----:R-:W-:Y:S02]  /*bdc0*/  IMAD.SHL.U32 R9, R26, 0x8, RZ ;  /* 0x000000081a097824 */ /* 0x001fe400078e00ff */
[C---:B------:R-:W-:Y:S01]  /*bdd0*/  IMAD.IADD R0, R2.reuse, 0x1, R37 ;  /* 0x0000000102007824 */ /* 0x040fe200078e0225 */
[----:B------:R-:W-:Y:S02]  /*bde0*/  ISETP.GE.AND P0, PT, R2, R34, PT ;  /* 0x000000220200720c */ /* 0x000fe40003f06270 */
[----:B------:R-:W-:Y:S01]  /*bdf0*/  LOP3.LUT R9, R9, 0x38, RZ, 0xc0, !PT ;  /* 0x0000003809097812 */ /* 0x000fe200078ec0ff */
[----:B-1----:R-:W-:Y:S01]  /*be00*/  @P2 IMAD.HI.U32 R2, R0, R3, RZ ;  /* 0x0000000300022227 */ /* 0x002fe200078e00ff */
[----:B------:R-:W-:Y:S02]  /*be10*/  ISETP.GT.U32.OR P0, PT, R20, 0x5f, P0 ;  /* 0x0000005f1400780c */ /* 0x000fe40000704470 */
[----:B------:R-:W-:Y:S01]  /*be20*/  LOP3.LUT R8, R9, 0x40, RZ, 0xfc, !PT ;  /* 0x0000004009087812 */ /* 0x000fe200078efcff */
[----:B------:R-:W-:Y:S01]  /*be30*/  IMAD.MOV.U32 R4, RZ, RZ, R0 ;  /* 0x000000ffff047224 */ /* 0x000fe200078e0000 */
[----:B---3--:R-:W-:-:S02]  /*be40*/  @P2 SHF.R.U32.HI R4, RZ, R5, R2 ;  /* 0x00000005ff042219 */ /* 0x008fc40000011602 */
[----:B------:R-:W-:Y:S02]  /*be50*/  ISETP.GE.AND P2, PT, R8, UR4, PT ;  /* 0x0000000408007c0c */ /* 0x000fe4000bf46270 */
[----:B------:R-:W-:Y:S01]  /*be60*/  ISETP.GE.AND P1, PT, R9, UR4, PT ;  /* 0x0000000409007c0c */ /* 0x000fe2000bf26270 */
[----:B------:R-:W-:Y:S01]  /*be70*/  IMAD.MOV R3, RZ, RZ, -R4 ;  /* 0x000000ffff037224 */ /* 0x000fe200078e0a04 */
[----:B------:R-:W-:Y:S01]  /*be80*/  SEL R5, RZ, 0xffffffff, P2 ;  /* 0xffffffffff057807 */ /* 0x000fe20001000000 */
[----:B------:R-:W-:Y:S01]  /*be90*/  ULDC UR4, c[0x0][0x2f4] ;  /* 0x0000bd0000047ab9 */ /* 0x000fe20000000800 */
[----:B------:R-:W-:Y:S01]  /*bea0*/  SEL R29, RZ, 0x1, P1 ;  /* 0x00000001ff1d7807 */ /* 0x000fe20000800000 */
[----:B------:R-:W-:Y:S02]  /*beb0*/  IMAD R0, R6, R3, R0 ;  /* 0x0000000306007224 */ /* 0x000fe400078e0200 */
[----:B------:R-:W0:Y:S01]  /*bec0*/  @!P0 LDC.64 R2, c[0x0][0x428] ;  /* 0x00010a00ff028b82 */ /* 0x000e220000000a00 */
[----:B------:R-:W-:Y:S01]  /*bed0*/  IMAD.SHL.U32 R6, R5, 0x2, RZ ;  /* 0x0000000205067824 */ /* 0x000fe200078e00ff */
[----:B------:R-:W-:-:S04]  /*bee0*/  @!P0 SHF.R.S32.HI R5, RZ, 0x1f, R4 ;  /* 0x0000001fff058819 */ /* 0x000fc80000011404 */
[----:B------:R-:W-:Y:S02]  /*bef0*/  LOP3.LUT R29, R6, 0x2, R29, 0xe2, !PT ;  /* 0x00000002061d7812 */ /* 0x000fe400078ee21d */
[----:B------:R-:W-:Y:S02]  /*bf00*/  ISETP.GE.AND P2, PT, R9, UR4, PT ;  /* 0x0000000409007c0c */ /* 0x000fe4000bf46270 */
[----:B------:R-:W-:Y:S01]  /*bf10*/  LOP3.LUT R23, R23, 0xffffffef, RZ, 0xc0, !PT ;  /* 0xffffffef17177812 */ /* 0x000fe200078ec0ff */
[----:B------:R-:W-:Y:S01]  /*bf20*/  UMOV UR5, 0xffffffff ;  /* 0xffffffff00057882 */ /* 0x000fe20000000000 */
[----:B------:R-:W-:Y:S02]  /*bf30*/  LOP3.LUT R26, R18, 0xffff, RZ, 0xc0, !PT ;  /* 0x0000ffff121a7812 */ /* 0x000fe400078ec0ff */
[----:B----4-:R-:W-:Y:S01]  /*bf40*/  SHF.R.S32.HI R7, RZ, 0x1f, R31 ;  /* 0x0000001fff077819 */ /* 0x010fe2000001141f */
[----:B0-----:R-:W-:-:S04]  /*bf50*/  @!P0 IMAD.WIDE.U32 R4, R31, R2, R4 ;  /* 0x000000021f048225 */ /* 0x001fc800078e0004 */
[----:B------:R-:W-:Y:S01]  /*bf60*/  @!P0 IMAD R6, R7, R2, RZ ;  /* 0x0000000207068224 */ /* 0x000fe200078e02ff */
[----:B------:R0:W-:Y:S03]  /*bf70*/  STL [R1], R7 ;  /* 0x0000000701007387 */ /* 0x0001e60000100800 */
[----:B------:R-:W-:Y:S02]  /*bf80*/  @!P0 IMAD R6, R31, R3, R6 ;  /* 0x000000031f068224 */ /* 0x000fe400078e0206 */
[----:B------:R-:W1:Y:S02]  /*bf90*/  @!P0 LDC.64 R2, c[0x0][0x418] ;  /* 0x00010600ff028b82 */ /* 0x000e640000000a00 */
[----:B------:R-:W-:Y:S02]  /*bfa0*/  @!P0 IMAD.IADD R6, R5, 0x1, R6 ;  /* 0x0000000105068824 */ /* 0x000fe400078e0206 */
[----:B------:R-:W-:-:S05]  /*bfb0*/  IMAD.U32 R5, RZ, RZ, UR38 ;  /* 0x00000026ff057e24 */ /* 0x000fca000f8e00ff */
[----:B------:R-:W-:Y:S02]  /*bfc0*/  ISETP.NE.AND P3, PT, R5, 0x3, PT ;  /* 0x000000030500780c */ /* 0x000fe40003f65270 */
[----:B0-----:R-:W-:-:S11]  /*bfd0*/  LOP3.LUT R7, R9, 0x80, RZ, 0xfc, !PT ;  /* 0x0000008009077812 */ /* 0x001fd600078efcff */
[----:B------:R-:W-:Y:S02]  /*bfe0*/  @P3 LOP3.LUT R23, R23, 0x10, RZ, 0xfc, !PT ;  /* 0x0000001017173812 */ /* 0x000fe400078efcff */
[C---:B-1----:R-:W-:Y:S02]  /*bff0*/  @!P0 LEA R2, P1, R4.reuse, R2, 0x2 ;  /* 0x0000000204028211 */ /* 0x042fe400078210ff */
[----:B------:R-:W-:Y:S02]  /*c000*/  LOP3.LUT R23, R23, 0xfffffffb, RZ, 0xc0, !PT ;  /* 0xfffffffb17177812 */ /* 0x000fe400078ec0ff */
[----:B------:R-:W-:Y:S02]  /*c010*/  @!P0 LEA.HI.X R3, R4, R3, R6, 0x2, P1 ;  /* 0x0000000304038211 */ /* 0x000fe400008f1406 */
[----:B------:R-:W-:Y:S02]  /*c020*/  MOV R4, RZ ;  /* 0x000000ff00047202 */ /* 0x000fe40000000f00 */
[----:B------:R-:W-:-:S02]  /*c030*/  ISETP.GE.AND P1, PT, R8, UR4, PT ;  /* 0x0000000408007c0c */ /* 0x000fc4000bf26270 */
[----:B------:R-:W-:Y:S02]  /*c040*/  @P2 LOP3.LUT R23, R23, 0x4, RZ, 0xfc, !PT ;  /* 0x0000000417172812 */ /* 0x000fe400078efcff */
[----:B------:R0:W5:Y:S01]  /*c050*/  @!P0 LDG.E R4, desc[UR36][R2.64] ;  /* 0x0000002402048981 */ /* 0x000162000c1e1900 */
[----:B------:R-:W-:Y:S02]  /*c060*/  ISETP.GE.AND P0, PT, R7, UR4, PT ;  /* 0x0000000407007c0c */ /* 0x000fe4000bf06270 */
[----:B------:R-:W-:-:S04]  /*c070*/  LOP3.LUT R23, R23, 0xfffffffe, RZ, 0xc0, !PT ;  /* 0xfffffffe17177812 */ /* 0x000fc800078ec0ff */
[----:B------:R-:W-:-:S04]  /*c080*/  LOP3.LUT R23, R23, 0xfffffffd, RZ, 0xc0, !PT ;  /* 0xfffffffd17177812 */ /* 0x000fc800078ec0ff */
[----:B------:R-:W-:-:S04]  /*c090*/  @P1 LOP3.LUT R23, R23, 0x2, RZ, 0xfc, !PT ;  /* 0x0000000217171812 */ /* 0x000fc800078efcff */
[----:B------:R-:W-:Y:S01]  /*c0a0*/  @P0 LOP3.LUT R23, R23, 0x1, RZ, 0xfc, !PT ;  /* 0x0000000117170812 */ /* 0x000fe200078efcff */
[----:B0-----:R-:W-:Y:S06]  /*c0b0*/  BRA.DIV UR5, `(.L_x_255) ;  /* 0x0000003e059c7947 */ /* 0x001fec000b800000 */
.L_x_321:
[----:B------:R-:W-:Y:S02]  /*c0c0*/  ISETP.GT.U32.AND P0, PT, R20, 0x5f, PT ;  /* 0x0000005f1400780c */ /* 0x000fe40003f04070 */
[----:B------:R-:W-:-:S11]  /*c0d0*/  LOP3.LUT R23, R23, 0xfffffff7, RZ, 0xc0, !PT ;  /* 0xfffffff717177812 */ /* 0x000fd600078ec0ff */
[----:B------:R-:W-:Y:S01]  /*c0e0*/  @P0 LOP3.LUT R23, R23, 0x8, RZ, 0xfc, !PT ;  /* 0x0000000817170812 */ /* 0x000fe200078efcff */
[----:B------:R-:W-:Y:S06]  /*c0f0*/  @!P3 BRA `(.L_x_256) ;  /* 0x000000000004b947 */ /* 0x000fec0003800000 */
[----:B------:R-:W-:Y:S01]  /*c100*/  BPT.TRAP 0x1 ;  /* 0x000000040000795c */ /* 0x000fe20000300000 */
.L_x_256:
[----:B------:R-:W-:Y:S01]  /*c110*/  SHF.R.S32.HI R5, RZ, 0x1f, R0 ;  /* 0x0000001fff057819 */ /* 0x000fe20000011400 */
[----:B------:R-:W-:Y:S01]  /*c120*/  ULDC.64 UR4, c[0x0][0x328] ;  /* 0x0000ca0000047ab9 */ /* 0x000fe20000000a00 */
[----:B------:R-:W-:Y:S01]  /*c130*/  ULDC.64 UR6, c[0x0][0x318] ;  /* 0x0000c60000067ab9 */ /* 0x000fe20000000a00 */
[----:B------:R-:W-:Y:S02]  /*c140*/  BSSY B0, `(.L_x_257) ;  /* 0x0000014000007945 */ /* 0x000fe40003800000 */
[----:B------:R-:W-:-:S04]  /*c150*/  IMAD R3, R5, UR4, RZ ;  /* 0x0000000405037c24 */ /* 0x000fc8000f8e02ff */
[C---:B------:R-:W-:Y:S02]  /*c160*/  IMAD R6, R0.reuse, UR5, R3 ;  /* 0x0000000500067c24 */ /* 0x040fe4000f8e0203 */
[----:B------:R-:W-:Y:S01]  /*c170*/  IMAD.WIDE.U32 R2, R0, UR4, RZ ;  /* 0x0000000400027c25 */ /* 0x000fe2000f8e00ff */
[----:B------:R-:W-:-:S03]  /*c180*/  ULDC.64 UR4, c[0x0][0x338] ;  /* 0x0000ce0000047ab9 */ /* 0x000fc60000000a00 */
[----:B------:R-:W-:Y:S01]  /*c190*/  IMAD.IADD R3, R3, 0x1, R6 ;  /* 0x0000000103037824 */ /* 0x000fe200078e0206 */
[----:B-----5:R-:W-:Y:S01]  /*c1a0*/  SHF.R.S32.HI R6, RZ, 0x1f, R4 ;  /* 0x0000001fff067819 */ /* 0x020fe20000011404 */
[----:B------:R-:W-:-:S04]  /*c1b0*/  IMAD.WIDE.U32 R2, R4, UR4, R2 ;  /* 0x0000000404027c25 */ /* 0x000fc8000f8e0002 */
[----:B------:R-:W-:-:S04]  /*c1c0*/  IMAD R7, R6, UR4, RZ ;  /* 0x0000000406077c24 */ /* 0x000fc8000f8e02ff */
[----:B------:R-:W-:Y:S01]  /*c1d0*/  IMAD R7, R4, UR5, R7 ;  /* 0x0000000504077c24 */ /* 0x000fe2000f8e0207 */
[----:B------:R-:W-:-:S03]  /*c1e0*/  ULDC.64 UR4, c[0x0][0x330] ;  /* 0x0000cc0000047ab9 */ /* 0x000fc60000000a00 */
[----:B------:R-:W-:Y:S02]  /*c1f0*/  IMAD.IADD R3, R3, 0x1, R7 ;  /* 0x0000000103037824 */ /* 0x000fe400078e0207 */
[----:B------:R-:W-:Y:S02]  /*c200*/  IMAD R7, R27, 0x8, R22 ;  /* 0x000000081b077824 */ /* 0x000fe400078e0216 */
[----:B------:R-:W-:-:S04]  /*c210*/  IMAD.WIDE.U32 R2, R26, UR4, R2 ;  /* 0x000000041a027c25 */ /* 0x000fc8000f8e0002 */
[----:B------:R-:W-:Y:S01]  /*c220*/  IMAD R24, R26, UR5, R3 ;  /* 0x000000051a187c24 */ /* 0x000fe2000f8e0203 */
[----:B------:R-:W-:-:S04]  /*c230*/  LEA R18, P0, R2, UR6, 0x1 ;  /* 0x0000000602127c11 */ /* 0x000fc8000f8008ff */
[----:B------:R-:W-:Y:S02]  /*c240*/  LEA.HI.X R24, R2, UR7, R24, 0x1, P0 ;  /* 0x0000000702187c11 */ /* 0x000fe400080f0c18 */
[----:B------:R-:W-:-:S06]  /*c250*/  SHF.L.U32 R2, R28, 0x1f, RZ ;  /* 0x0000001f1c027819 */ /* 0x000fcc00000006ff */
[----:B------:R-:W0:Y:S02]  /*c260*/  SYNCS.PHASECHK.TRANS64.TRYWAIT P0, [R7+URZ+0x2a840], R2 ;  /* 0x02a84002070075a7 */ /* 0x000e24000800017f */
[----:B0-----:R-:W-:Y:S05]  /*c270*/  @!P0 BRA `(.L_x_258) ;  /* 0x0000003c005c8947 */ /* 0x001fea0003800000 */
.L_x_322:
[----:B------:R-:W-:Y:S05]  /*c280*/  BSYNC B0 ;  /* 0x0000000000007941 */ /* 0x000fea0003800000 */
.L_x_257:
[----:B------:R-:W1:Y:S01]  /*c290*/  S2R R8, SR_TID.X ;  /* 0x0000000000087919 */ /* 0x000e620000002100 */
[----:B------:R-:W-:Y:S01]  /*c2a0*/  ULDC.64 UR4, c[0x0][0x300] ;  /* 0x0000c00000047ab9 */ /* 0x000fe20000000a00 */
[----:B------:R-:W-:Y:S01]  /*c2b0*/  ULDC.64 UR6, c[0x0][0x2e8] ;  /* 0x0000ba0000067ab9 */ /* 0x000fe20000000a00 */
[----:B------:R-:W-:Y:S01]  /*c2c0*/  IMAD R5, R5, UR4, RZ ;  /* 0x0000000405057c24 */ /* 0x000fe2000f8e02ff */
[C---:B------:R-:W-:Y:S01]  /*c2d0*/  LOP3.LUT P4, RZ, R23.reuse, 0x4, RZ, 0xc0, !PT ;  /* 0x0000000417ff7812 */ /* 0x040fe2000788c0ff */
[C---:B0-----:R-:W-:Y:S01]  /*c2e0*/  IMAD.WIDE.U32 R2, R0.reuse, UR4, RZ ;  /* 0x0000000400027c25 */ /* 0x041fe2000f8e00ff */
[C---:B------:R-:W-:Y:S02]  /*c2f0*/  LOP3.LUT P3, RZ, R23.reuse, 0x2, RZ, 0xc0, !PT ;  /* 0x0000000217ff7812 */ /* 0x040fe4000786c0ff */
[----:B------:R-:W-:Y:S01]  /*c300*/  LOP3.LUT P2, RZ, R23, 0x1, RZ, 0xc0, !PT ;  /* 0x0000000117ff7812 */ /* 0x000fe2000784c0ff */
[----:B------:R-:W-:Y:S01]  /*c310*/  IMAD R5, R0, UR5, R5 ;  /* 0x0000000500057c24 */ /* 0x000fe2000f8e0205 */
[----:B------:R-:W-:-:S02]  /*c320*/  ULDC.64 UR4, c[0x0][0x310] ;  /* 0x0000c40000047ab9 */ /* 0x000fc40000000a00 */
[----:B------:R-:W-:Y:S02]  /*c330*/  IMAD R6, R6, UR4, RZ ;  /* 0x0000000406067c24 */ /* 0x000fe4000f8e02ff */
[----:B------:R-:W-:Y:S02]  /*c340*/  IMAD.IADD R3, R3, 0x1, R5 ;  /* 0x0000000103037824 */ /* 0x000fe400078e0205 */
[C---:B------:R-:W-:Y:S02]  /*c350*/  IMAD R6, R4.reuse, UR5, R6 ;  /* 0x0000000504067c24 */ /* 0x040fe4000f8e0206 */
[----:B------:R-:W-:Y:S01]  /*c360*/  IMAD.WIDE.U32 R2, R4, UR4, R2 ;  /* 0x0000000404027c25 */ /* 0x000fe2000f8e0002 */
[----:B------:R-:W-:-:S03]  /*c370*/  ULDC.64 UR4, c[0x0][0x308] ;  /* 0x0000c20000047ab9 */ /* 0x000fc60000000a00 */
[----:B------:R-:W-:Y:S02]  /*c380*/  IMAD.IADD R3, R3, 0x1, R6 ;  /* 0x0000000103037824 */ /* 0x000fe400078e0206 */
[----:B------:R-:W-:Y:S02]  /*c390*/  IMAD R6, R25, -0x60, R34 ;  /* 0xffffffa019067824 */ /* 0x000fe400078e0222 */
[----:B------:R-:W-:Y:S01]  /*c3a0*/  IMAD.WIDE.U32 R2, R26, UR4, R2 ;  /* 0x000000041a027c25 */ /* 0x000fe2000f8e0002 */
[----:B------:R-:W-:-:S03]  /*c3b0*/  UMOV UR4, 0xffffffff ;  /* 0xffffffff00047882 */ /* 0x000fc60000000000 */
[----:B------:R-:W-:Y:S01]  /*c3c0*/  IMAD R0, R26, UR5, R3 ;  /* 0x000000051a007c24 */ /* 0x000fe2000f8e0203 */
[----:B------:R-:W-:Y:S01]  /*c3d0*/  LEA R4, P0, R2, UR6, 0x1 ;  /* 0x0000000602047c11 */ /* 0x000fe2000f8008ff */
[----:B------:R-:W-:Y:S01]  /*c3e0*/  IMAD R5, R27, 0x4800, R32 ;  /* 0x000048001b057824 */ /* 0x000fe200078e0220 */
[----:B-1----:R-:W-:Y:S02]  /*c3f0*/  LOP3.LUT R8, R8, 0x7f, RZ, 0xc0, !PT ;  /* 0x0000007f08087812 */ /* 0x002fe400078ec0ff */
[----:B------:R-:W-:Y:S02]  /*c400*/  LEA.HI.X R0, R2, UR7, R0, 0x1, P0 ;  /* 0x0000000702007c11 */ /* 0x000fe400080f0c00 */
[----:B------:R-:W-:Y:S02]  /*c410*/  SHF.R.U32.HI R9, RZ, 0x3, R8 ;  /* 0x00000003ff097819 */ /* 0x000fe40000011608 */
[----:B------:R-:W0:Y:S02]  /*c420*/  S2R R8, SR_TID.X ;  /* 0x0000000000087919 */ /* 0x000e240000002100 */
[----:B------:R-:W-:-:S04]  /*c430*/  IADD3 R6, -R9, R6, RZ ;  /* 0x0000000609067210 */ /* 0x000fc80007ffe1ff */
[----:B------:R-:W-:Y:S01]  /*c440*/  ISETP.GE.AND P0, PT, R6, 0x1, PT ;  /* 0x000000010600780c */ /* 0x000fe20003f06270 */
[----:B0-----:R-:W-:-:S05]  /*c450*/  IMAD.SHL.U32 R9, R8, 0x8, RZ ;  /* 0x0000000808097824 */ /* 0x001fca00078e00ff */
[----:B------:R-:W-:Y:S01]  /*c460*/  LOP3.LUT R9, R9, 0x38, RZ, 0xc0, !PT ;  /* 0x0000003809097812 */ /* 0x000fe200078ec0ff */
[----:B------:R-:W-:Y:S06]  /*c470*/  BRA.DIV UR4, `(.L_x_259) ;  /* 0x0000003a04f07947 */ /* 0x000fec000b800000 */
[----:B------:R-:W0:Y:S01]  /*c480*/  SHFL.IDX PT, R3, R4, RZ, 0x181f ;  /* 0x00181fff04037589 */ /* 0x000e2200000e0000 */
[----:B------:R-:W-:-:S03]  /*c490*/  @P0 IMAD R8, R5, 0x2, R22 ;  /* 0x0000000205080824 */ /* 0x000fc600078e0216 */
[----:B------:R-:W1:Y:S01]  /*c4a0*/  SHFL.IDX PT, R2, R0, RZ, 0x181f ;  /* 0x00181fff00027589 */ /* 0x000e6200000e0000 */
[----:B0-----:R-:W-:-:S05]  /*c4b0*/  @P0 LEA R3, P1, R9, R3, 0x1 ;  /* 0x0000000309030211 */ /* 0x001fca00078208ff */
[----:B-1----:R-:W-:Y:S01]  /*c4c0*/  @P0 IMAD.X R2, RZ, RZ, R2, P1 ;  /* 0x000000ffff020224 */ /* 0x002fe200008e0602 */
[----:B------:R-:W-:-:S04]  /*c4d0*/  ISETP.GE.AND P1, PT, R6, 0x11, PT ;  /* 0x000000110600780c */ /* 0x000fc80003f26270 */
[----:B------:R-:W-:-:S04]  /*c4e0*/  @P0 LOP3.LUT R3, R3, R2, RZ, 0x3c, !PT ;  /* 0x0000000203030212 */ /* 0x000fc800078e3cff */
[----:B------:R-:W-:-:S04]  /*c4f0*/  @P0 LOP3.LUT R2, R3, R2, RZ, 0x3c, !PT ;  /* 0x0000000203020212 */ /* 0x000fc800078e3cff */
[----:B------:R-:W-:-:S05]  /*c500*/  @P0 LOP3.LUT R3, R3, R2, RZ, 0x3c, !PT ;  /* 0x0000000203030212 */ /* 0x000fca00078e3cff */
[----:B------:R-:W-:Y:S01]  /*c510*/  @!PT LDS RZ, [RZ] ;  /* 0x00000000fffff984 */ /* 0x000fe20000000800 */
[----:B------:R-:W-:Y:S04]  /*c520*/  @P0 LDGSTS.E.BYPASS.LTC128B.128 [R8+0x18400], desc[UR36][R2.64], !P4 ;  /* 0x1840000002080fae */ /* 0x000fe8000e101d64 */
[----:B------:R-:W-:Y:S04]  /*c530*/  @P0 LDGSTS.E.BYPASS.LTC128B.128 [R8+0x1b400], desc[UR36][R2.64+0x80], !P3 ;  /* 0x1b40008002080fae */ /* 0x000fe8000d901d64 */
[----:B------:R0:W-:Y:S04]  /*c540*/  @P0 LDGSTS.E.BYPASS.LTC128B.128 [R8+0x1e400], desc[UR36][R2.64+0x100], !P2 ;  /* 0x1e40010002080fae */ /* 0x0001e8000d101d64 */
[----:B0-----:R-:W0:Y:S01]  /*c550*/  SHFL.IDX PT, R3, R4, 0x1, 0x181f ;  /* 0x00381f0004037f89 */ /* 0x001e2200000e0000 */
[----:B------:R-:W-:-:S03]  /*c560*/  @P1 IMAD R8, R5, 0x2, R22 ;  /* 0x0000000205081824 */ /* 0x000fc600078e0216 */
[----:B------:R-:W1:Y:S01]  /*c570*/  SHFL.IDX PT, R2, R0, 0x1, 0x181f ;  /* 0x00381f0000027f89 */ /* 0x000e6200000e0000 */
[----:B0-----:R-:W-:-:S05]  /*c580*/  @P1 LEA R3, P0, R9, R3, 0x1 ;  /* 0x0000000309031211 */ /* 0x001fca00078008ff */
[----:B-1----:R-:W-:-:S05]  /*c590*/  @P1 IMAD.X R2, RZ, RZ, R2, P0 ;  /* 0x000000ffff021224 */ /* 0x002fca00000e0602 */
[----:B------:R-:W-:-:S04]  /*c5a0*/  @P1 LOP3.LUT R3, R3, R2, RZ, 0x3c, !PT ;  /* 0x0000000203031212 */ /* 0x000fc800078e3cff */
[----:B------:R-:W-:-:S04]  /*c5b0*/  @P1 LOP3.LUT R2, R3, R2, RZ, 0x3c, !PT ;  /* 0x0000000203021212 */ /* 0x000fc800078e3cff */
[----:B------:R-:W-:-:S05]  /*c5c0*/  @P1 LOP3.LUT R3, R3, R2, RZ, 0x3c, !PT ;  /* 0x0000000203031212 */ /* 0x000fca00078e3cff */
[----:B------:R-:W-:Y:S04]  /*c5d0*/  @P1 LDGSTS.E.BYPASS.LTC128B.128 [R8+0x18c00], desc[UR36][R2.64], !P4 ;  /* 0x18c0000002081fae */ /* 0x000fe8000e101d64 */
[----:B------:R-:W-:Y:S04]  /*c5e0*/  @P1 LDGSTS.E.BYPASS.LTC128B.128 [R8+0x1bc00], desc[UR36][R2.64+0x80], !P3 ;  /* 0x1bc0008002081fae */ /* 0x000fe8000d901d64 */
[----:B------:R0:W-:Y:S01]  /*c5f0*/  @P1 LDGSTS.E.BYPASS.LTC128B.128 [R8+0x1ec00], desc[UR36][R2.64+0x100], !P2 ;  /* 0x1ec0010002081fae */ /* 0x0001e2000d101d64 */
[----:B------:R-:W-:-:S03]  /*c600*/  ISETP.GE.AND P1, PT, R6, 0x21, PT ;  /* 0x000000210600780c */ /* 0x000fc60003f26270 */
[----:B0-----:R-:W0:Y:S10]  /*c610*/  SHFL.IDX PT, R3, R4, 0x2, 0x181f ;  /* 0x00581f0004037f89 */ /* 0x001e3400000e0000 */
[----:B------:R-:W-:Y:S01]  /*c620*/  @P1 LEA R8, R5, R22, 0x1 ;  /* 0x0000001605081211 */ /* 0x000fe200078e08ff */
        /* <DEDUP_REMOVED lines=11> */
[----:B------:R-:W-:Y:S01]  /*c6e0*/  @P1 IMAD R8, R5, 0x2, R22 ;  /* 0x0000000205081824 */ /* 0x000fe200078e0216 */
        /* <DEDUP_REMOVED lines=12> */
[----:B------:R-:W1:Y:S04]  /*c7b0*/  SHFL.IDX PT, R2, R0, 0x4, 0x181f ;  /* 0x00981f0000027f89 */ /* 0x000e6800000e0000 */
[----:B------:R-:W2:Y:S01]  /*c7c0*/  SHFL.IDX PT, R0, R0, 0x5, 0x181f ;  /* 0x00b81f0000007f89 */ /* 0x000ea200000e0000 */
[----:B0-----:R-:W-:-:S05]  /*c7d0*/  @P1 LEA R3, P0, R9, R3, 0x1 ;  /* 0x0000000309031211 */ /* 0x001fca00078008ff */
[----:B-1----:R-:W-:-:S05]  /*c7e0*/  @P1 IMAD.X R2, RZ, RZ, R2, P0 ;  /* 0x000000ffff021224 */ /* 0x002fca00000e0602 */
[----:B------:R-:W-:-:S04]  /*c7f0*/  @P1 LOP3.LUT R3, R3, R2, RZ, 0x3c, !PT ;  /* 0x0000000203031212 */ /* 0x000fc800078e3cff */
[----:B------:R-:W-:-:S04]  /*c800*/  @P1 LOP3.LUT R2, R3, R2, RZ, 0x3c, !PT ;  /* 0x0000000203021212 */ /* 0x000fc800078e3cff */
[----:B------:R-:W-:-:S05]  /*c810*/  @P1 LOP3.LUT R3, R3, R2, RZ, 0x3c, !PT ;  /* 0x0000000203031212 */ /* 0x000fca00078e3cff */
[----:B------:R-:W-:Y:S04]  /*c820*/  @P1 LDGSTS.E.BYPASS.LTC128B.128 [R8+0x1a400], desc[UR36][R2.64], !P4 ;  /* 0x1a40000002081fae */ /* 0x000fe8000e101d64 */
[----:B------:R-:W-:Y:S04]  /*c830*/  @P1 LDGSTS.E.BYPASS.LTC128B.128 [R8+0x1d400], desc[UR36][R2.64+0x80], !P3 ;  /* 0x1d40008002081fae */ /* 0x000fe8000d901d64 */
[----:B------:R0:W-:Y:S04]  /*c840*/  @P1 LDGSTS.E.BYPASS.LTC128B.128 [R8+0x20400], desc[UR36][R2.64+0x100], !P2 ;  /* 0x2040010002081fae */ /* 0x0001e8000d101d64 */
[----:B0-2---:R0:W1:Y:S02]  /*c850*/  SHFL.IDX PT, R2, R4, 0x5, 0x181f ;  /* 0x00b81f0004027f89 */ /* 0x00506400000e0000 */
.L_x_336:
[----:B------:R-:W-:-:S13]  /*c860*/  ISETP.GE.AND P0, PT, R6, 0x51, PT ;  /* 0x000000510600780c */ /* 0x000fda0003f06270 */
[----:B-1----:R-:W-:Y:S01]  /*c870*/  @P0 LEA R2, P1, R9, R2, 0x1 ;  /* 0x0000000209020211 */ /* 0x002fe200078208ff */
[----:B------:R-:W-:-:S04]  /*c880*/  @P0 IMAD R5, R5, 0x2, R22 ;  /* 0x0000000205050824 */ /* 0x000fc800078e0216 */
[----:B------:R-:W-:-:S05]  /*c890*/  @P0 IMAD.X R3, RZ, RZ, R0, P1 ;  /* 0x000000ffff030224 */ /* 0x000fca00008e0600 */
[----:B------:R-:W-:Y:S01]  /*c8a0*/  @!PT LDS RZ, [RZ] ;  /* 0x00000000fffff984 */ /* 0x000fe20000000800 */
[----:B------:R-:W-:Y:S01]  /*c8b0*/  @!PT LDS RZ, [RZ] ;  /* 0x00000000fffff984 */ /* 0x000fe20000000800 */
[----:B------:R-:W-:Y:S01]  /*c8c0*/  @!PT LDS RZ, [RZ] ;  /* 0x00000000fffff984 */ /* 0x000fe20000000800 */
[----:B------:R1:W-:Y:S04]  /*c8d0*/  @P0 LDGSTS.E.BYPASS.LTC128B.128 [R5+0x1ac00], desc[UR36][R2.64], !P4 ;  /* 0x1ac0000002050fae */ /* 0x0003e8000e101d64 */
[----:B------:R1:W-:Y:S04]  /*c8e0*/  @P0 LDGSTS.E.BYPASS.LTC128B.128 [R5+0x1dc00], desc[UR36][R2.64+0x80], !P3 ;  /* 0x1dc0008002050fae */ /* 0x0003e8000d901d64 */
[----:B------:R1:W-:Y:S01]  /*c8f0*/  @P0 LDGSTS.E.BYPASS.LTC128B.128 [R5+0x20c00], desc[UR36][R2.64+0x100], !P2 ;  /* 0x20c0010002050fae */ /* 0x0003e2000d101d64 */
[----:B------:R-:W-:Y:S01]  /*c900*/  PLOP3.LUT P0, PT, PT, PT, PT, 0x80, 0x0 ;  /* 0x000000000000781c */ /* 0x000fe20003f0f070 */
[----:B------:R-:W-:-:S12]  /*c910*/  NOP ;  /* 0x0000000000007918 */ /* 0x000fd80000000000 */
.L_x_260:
[----:B------:R-:W-:Y:S02]  /*c920*/  PLOP3.LUT P1, PT, P1, P0, PT, 0xa2, 0x0 ;  /* 0x000000000000781c */ /* 0x000fe40000f21472 */
[----:B------:R-:W-:-:S08]  /*c930*/  @P0 R2UR P1, UR4, R7 ;  /* 0x00000000070402ca */ /* 0x000fd00000020000 */
[----:B------:R-:W-:-:S05]  /*c940*/  @P0 PLOP3.LUT P0, PT, P1, PT, PT, 0x80, 0x0 ;  /* 0x000000000000081c */ /* 0x000fca0000f0f070 */
[----:B------:R-:W-:Y:S01]  /*c950*/  @!P1 SYNCS.ARRIVE.TRANS64.RED.A0T1 RZ, [UR4+0x2a830], RZ ;  /* 0x02a830ffffff99a7 */ /* 0x000fe20008200404 */
[----:B------:R-:W-:Y:S07]  /*c960*/  @!P1 ARRIVES.LDGSTSBAR.64.TRANSCNT [UR4+0x2a830] ;  /* 0x02a83000ff0099b0 */ /* 0x000fee0008000a84 */
[----:B------:R-:W-:Y:S05]  /*c970*/  @P0 BRA.U.ANY `(.L_x_260) ;  /* 0xfffffffd00e80947 */ /* 0x000fea000393ffff */
[----:B------:R-:W-:Y:S01]  /*c980*/  NOP ;  /* 0x0000000000007918 */ /* 0x000fe20000000000 */
[----:B------:R-:W-:-:S13]  /*c990*/  LOP3.LUT P2, RZ, R23, 0x10, RZ, 0xc0, !PT ;  /* 0x0000001017ff7812 */ /* 0x000fda000784c0ff */
[----:B------:R-:W-:Y:S05]  /*c9a0*/  @!P2 BRA `(.L_x_261) ;  /* 0x000000000004a947 */ /* 0x000fea0003800000 */
[----:B------:R-:W-:Y:S01]  /*c9b0*/  BPT.TRAP 0x1 ;  /* 0x000000040000795c */ /* 0x000fe20000300000 */
.L_x_261:
[----:B------:R2:W5:Y:S01]  /*c9c0*/  LDL.LU R0, [R1+0x4] ;  /* 0x0000040001007983 */ /* 0x0005620000300800 */
[----:B------:R-:W-:Y:S01]  /*c9d0*/  LOP3.LUT P0, RZ, R23, 0x40, RZ, 0xc0, !PT ;  /* 0x0000004017ff7812 */ /* 0x000fe2000780c0ff */
[----:B------:R2:W-:-:S12]  /*c9e0*/  SYNCS.ARRIVE.TRANS64.A1T0 RZ, [R7+URZ+0x2a830], RZ ;  /* 0x02a830ff07ff79a7 */ /* 0x0005d8000810003f */
[----:B------:R-:W-:Y:S05]  /*c9f0*/  WARPSYNC.ALL ;  /* 0x0000000000007948 */ /* 0x000fea0003800000 */
[----:B------:R-:W-:Y:S01]  /*ca00*/  ULDC.64 UR4, c[0x0][0x298] ;  /* 0x0000a60000047ab9 */ /* 0x000fe20000000a00 */
[----:B-1----:R-:W-:Y:S01]  /*ca10*/  IADD3 R2, R22, 0xc400, RZ ;  /* 0x0000c40016027810 */ /* 0x002fe20007ffe0ff */
[----:B0-----:R-:W-:Y:S01]  /*ca20*/  IMAD.WIDE.U32 R4, R35, UR4, RZ ;  /* 0x0000000423047c25 */ /* 0x001fe2000f8e00ff */
[----:B------:R-:W-:Y:S01]  /*ca30*/  SEL R30, R30, RZ, !P0 ;  /* 0x000000ff1e1e7207 */ /* 0x000fe20004000000 */
[----:B------:R-:W-:Y:S01]  /*ca40*/  BSSY B6, `(.L_x_262) ;  /* 0x000001b000067945 */ /* 0x000fe20003800000 */
[----:B------:R-:W-:Y:S01]  /*ca50*/  BAR.SYNC.DEFER_BLOCKING 0x8, 0x180 ;  /* 0x0206000000007b1d */ /* 0x000fe20000010000 */
[----:B-----5:R-:W-:-:S02]  /*ca60*/  SEL R0, R0, RZ, !P0 ;  /* 0x000000ff00007207 */ /* 0x020fc40004000000 */
[----:B------:R-:W-:-:S03]  /*ca70*/  LOP3.LUT P0, RZ, R2, 0x3ff, RZ, 0xc0, !PT ;  /* 0x000003ff02ff7812 */ /* 0x000fc6000780c0ff */
[----:B------:R0:W-:Y:S04]  /*ca80*/  STL [R1+0x4], R0 ;  /* 0x0000040001007387 */ /* 0x0001e80000100800 */
[----:B------:R1:W-:Y:S01]  /*ca90*/  STL.64 [R1+0x8], R4 ;  /* 0x0000080401007387 */ /* 0x0003e20000100a00 */
[----:B0-----:R-:W-:-:S05]  /*caa0*/  SHF.R.S32.HI R0, RZ, 0x1f, R35 ;  /* 0x0000001fff007819 */ /* 0x001fca0000011423 */
[----:B------:R-:W-:-:S04]  /*cab0*/  IMAD R0, R0, UR4, RZ ;  /* 0x0000000400007c24 */ /* 0x000fc8000f8e02ff */
[----:B------:R-:W-:-:S04]  /*cac0*/  IMAD R0, R35, UR5, R0 ;  /* 0x0000000523007c24 */ /* 0x000fc8000f8e0200 */
[----:B------:R-:W-:Y:S01]  /*cad0*/  IMAD.IADD R35, R5, 0x1, R0 ;  /* 0x0000000105237824 */ /* 0x000fe200078e0200 */
[----:B-1----:R-:W-:Y:S06]  /*cae0*/  @!P0 BRA `(.L_x_263) ;  /* 0x0000000000408947 */ /* 0x002fec0003800000 */
[----:B------:R-:W-:Y:S01]  /*caf0*/  MOV R2, 0x0 ;  /* 0x0000000000027802 */ /* 0x000fe20000000f00 */
[----:B------:R-:W-:Y:S01]  /*cb00*/  ULDC.64 UR6, c[0x4][0xf0] ;  /* 0x01003c0000067ab9 */ /* 0x000fe20000000a00 */
[----:B------:R-:W-:Y:S01]  /*cb10*/  ULDC.64 UR8, c[0x4][0xf8] ;  /* 0x01003e0000087ab9 */ /* 0x000fe20000000a00 */
[----:B------:R-:W-:Y:S01]  /*cb20*/  ULDC.64 UR4, c[0x4][0x88] ;  /* 0x0100220000047ab9 */ /* 0x000fe20000000a00 */
[----:B------:R-:W-:Y:S01]  /*cb30*/  IMAD.U32 R4, RZ, RZ, UR6 ;  /* 0x00000006ff047e24 */ /* 0x000fe2000f8e00ff */
[----:B------:R-:W-:Y:S01]  /*cb40*/  MOV R11, UR5 ;  /* 0x00000005000b7c02 */ /* 0x000fe20008000f00 */
[----:B------:R-:W0:Y:S01]  /*cb50*/  LDC.64 R2, c[0x4][R2] ;  /* 0x0100000002027b82 */ /* 0x000e220000000a00 */
[----:B------:R-:W-:Y:S02]  /*cb60*/  IMAD.U32 R5, RZ, RZ, UR7 ;  /* 0x00000007ff057e24 */ /* 0x000fe4000f8e00ff */
[----:B------:R-:W-:Y:S02]  /*cb70*/  IMAD.U32 R6, RZ, RZ, UR8 ;  /* 0x00000008ff067e24 */ /* 0x000fe4000f8e00ff */
[----:B--2---:R-:W-:-:S02]  /*cb80*/  IMAD.U32 R7, RZ, RZ, UR9 ;  /* 0x00000009ff077e24 */ /* 0x004fc4000f8e00ff */
[----:B------:R-:W-:Y:S02]  /*cb90*/  IMAD.U32 R10, RZ, RZ, UR4 ;  /* 0x00000004ff0a7e24 */ /* 0x000fe4000f8e00ff */
[----:B------:R-:W-:Y:S02]  /*cba0*/  IMAD.MOV.U32 R8, RZ, RZ, 0x70 ;  /* 0x00000070ff087424 */ /* 0x000fe400078e00ff */
[----:B------:R-:W-:Y:S02]  /*cbb0*/  IMAD.MOV.U32 R12, RZ, RZ, 0x1 ;  /* 0x00000001ff0c7424 */ /* 0x000fe400078e00ff */
[----:B------:R-:W-:-:S07]  /*cbc0*/  IMAD.MOV.U32 R13, RZ, RZ, RZ ;  /* 0x000000ffff0d7224 */ /* 0x000fce00078e00ff */
[----:B------:R-:W-:-:S07]  /*cbd0*/  LEPC R20, `(.L_x_263) ;  /* 0x000000001014794e */ /* 0x000fce0000000000 */
[----:B0-----:R-:W-:Y:S05]  /*cbe0*/  CALL.ABS.NOINC R2 ;  /* 0x0000000002007343 */ /* 0x001fea0003c00000 */
.L_x_263:
[----:B------:R-:W-:Y:S05]  /*cbf0*/  BSYNC B6 ;  /* 0x0000000000067941 */ /* 0x000fea0003800000 */
.L_x_262:
[----:B------:R-:W3:Y:S01]  /*cc00*/  LDL.LU R20, [R1+0x4] ;  /* 0x0000040001147983 */ /* 0x000ee20000300800 */
[----:B------:R-:W0:Y:S01]  /*cc10*/  LDC R6, c[0x0][0x448] ;  /* 0x00011200ff067b82 */ /* 0x000e220000000800 */
[----:B------:R-:W-:Y:S02]  /*cc20*/  ULDC.64 UR4, c[0x0][0x2d8] ;  /* 0x0000b60000047ab9 */ /* 0x000fe40000000a00 */
[----:B------:R-:W4:Y:S01]  /*cc30*/  LDL.LU.64 R2, [R1+0x8] ;  /* 0x0000080001027983 */ /* 0x000f220000300a00 */
[----:B------:R-:W-:-:S03]  /*cc40*/  IMAD.SHL.U32 R4, R17, 0x80, RZ ;  /* 0x0000008011047824 */ /* 0x000fc600078e00ff */
[----:B------:R1:W5:Y:S01]  /*cc50*/  LDL R17, [R1+0x10] ;  /* 0x0000100001117983 */ /* 0x0003620000100800 */
[----:B0-----:R-:W-:Y:S01]  /*cc60*/  ISETP.NE.AND P0, PT, R6, 0x1, PT ;  /* 0x000000010600780c */ /* 0x001fe20003f05270 */
[----:B------:R-:W0:Y:S02]  /*cc70*/  S2R R11, SR_TID.X ;  /* 0x00000000000b7919 */ /* 0x000e240000002100 */
[----:B0-----:R-:W-:-:S05]  /*cc80*/  IMAD.SHL.U32 R9, R11, 0x8, RZ ;  /* 0x000000080b097824 */ /* 0x001fca00078e00ff */
[----:B------:R-:W-:Y:S01]  /*cc90*/  LOP3.LUT R9, R9, 0x38, RZ, 0xc0, !PT ;  /* 0x0000003809097812 */ /* 0x000fe200078ec0ff */
[----:B---3--:R-:W-:Y:S02]  /*cca0*/  IMAD.MOV.U32 R21, RZ, RZ, R20 ;  /* 0x000000ffff157224 */ /* 0x008fe400078e0014 */
[----:B------:R-:W0:Y:S01]  /*ccb0*/  S2R R20, SR_TID.X ;  /* 0x0000000000147919 */ /* 0x000e220000002100 */
[----:B----4-:R-:W-:Y:S02]  /*ccc0*/  IMAD.MOV.U32 R3, RZ, RZ, R35 ;  /* 0x000000ffff037224 */ /* 0x010fe400078e0023 */
[----:B------:R-:W-:-:S04]  /*ccd0*/  IMAD.WIDE.U32 R2, R26, UR4, R2 ;  /* 0x000000041a027c25 */ /* 0x000fc8000f8e0002 */
[----:B------:R-:W-:Y:S01]  /*cce0*/  IMAD R3, R26, UR5, R3 ;  /* 0x000000051a037c24 */ /* 0x000fe2000f8e0203 */
[----:B------:R-:W-:Y:S02]  /*ccf0*/  ULDC.64 UR4, c[0x0][0x2e0] ;  /* 0x0000b80000047ab9 */ /* 0x000fe40000000a00 */
[----:B------:R-:W-:Y:S02]  /*cd00*/  IMAD R5, R21, UR4, RZ ;  /* 0x0000000415057c24 */ /* 0x000fe4000f8e02ff */
[----:B------:R-:W-:-:S04]  /*cd10*/  IMAD.WIDE.U32 R2, R30, UR4, R2 ;  /* 0x000000041e027c25 */ /* 0x000fc8000f8e0002 */
[----:B------:R-:W-:Y:S01]  /*cd20*/  IMAD R0, R30, UR5, R5 ;  /* 0x000000051e007c24 */ /* 0x000fe2000f8e0205 */
[----:B------:R-:W-:Y:S01]  /*cd30*/  ULDC.64 UR4, c[0x0][0x2d0] ;  /* 0x0000b40000047ab9 */ /* 0x000fe20000000a00 */
[----:B------:R-:W3:Y:S02]  /*cd40*/  @P0 LDC R5, c[0x0][0x44c] ;  /* 0x00011300ff050b82 */ /* 0x000ee40000000800 */
[----:B------:R-:W-:-:S06]  /*cd50*/  IMAD.IADD R3, R3, 0x1, R0 ;  /* 0x0000000103037824 */ /* 0x000fcc00078e0200 */
[----:B------:R-:W4:Y:S01]  /*cd60*/  @P0 LDC R0, c[0x0][0x450] ;  /* 0x00011400ff000b82 */ /* 0x000f220000000800 */
[C---:B0-----:R-:W-:Y:S02]  /*cd70*/  LOP3.LUT R21, R20.reuse, 0x7f, RZ, 0xc0, !PT ;  /* 0x0000007f14157812 */ /* 0x041fe400078ec0ff */
[----:B------:R-:W-:Y:S02]  /*cd80*/  SHF.L.U32 R20, R20, 0x4, RZ ;  /* 0x0000000414147819 */ /* 0x000fe400000006ff */
[----:B------:R-:W-:-:S04]  /*cd90*/  SHF.R.U32.HI R21, RZ, 0x3, R21 ;  /* 0x00000003ff157819 */ /* 0x000fc80000011615 */
[----:B------:R-:W-:-:S04]  /*cda0*/  LOP3.LUT R20, R21, 0x70, R20, 0xf8, !PT ;  /* 0x0000007015147812 */ /* 0x000fc800078ef814 */
[----:B--2---:R-:W-:-:S05]  /*cdb0*/  LOP3.LUT R7, R20, R4, RZ, 0xfc, !PT ;  /* 0x0000000414077212 */ /* 0x004fca00078efcff */
[----:B---3--:R-:W-:-:S04]  /*cdc0*/  @P0 IMAD.HI.U32 R8, R7, R5, RZ ;  /* 0x0000000507080227 */ /* 0x008fc800078e00ff */
[----:B------:R-:W-:Y:S01]  /*cdd0*/  IMAD.MOV.U32 R5, RZ, RZ, R7 ;  /* 0x000000ffff057224 */ /* 0x000fe200078e0007 */
[----:B----4-:R-:W-:-:S05]  /*cde0*/  @P0 SHF.R.U32.HI R5, RZ, R0, R8 ;  /* 0x00000000ff050219 */ /* 0x010fca0000011608 */
[----:B------:R-:W-:-:S04]  /*cdf0*/  IMAD.MOV R0, RZ, RZ, -R5 ;  /* 0x000000ffff007224 */ /* 0x000fc800078e0a05 */
[----:B------:R-:W-:Y:S01]  /*ce00*/  IMAD R0, R6, R0, R7 ;  /* 0x0000000006007224 */ /* 0x000fe200078e0207 */
[----:B------:R-:W-:Y:S01]  /*ce10*/  SHF.R.S32.HI R7, RZ, 0x1f, R5 ;  /* 0x0000001fff077819 */ /* 0x000fe20000011405 */
[----:B------:R-:W-:-:S04]  /*ce20*/  IMAD.WIDE.U32 R2, R5, UR4, R2 ;  /* 0x0000000405027c25 */ /* 0x000fc8000f8e0002 */
[----:B------:R-:W-:-:S04]  /*ce30*/  IMAD R7, R7, UR4, RZ ;  /* 0x0000000407077c24 */ /* 0x000fc8000f8e02ff */
[----:B------:R-:W-:Y:S01]  /*ce40*/  IMAD R7, R5, UR5, R7 ;  /* 0x0000000505077c24 */ /* 0x000fe2000f8e0207 */
[----:B------:R-:W-:Y:S01]  /*ce50*/  SHF.R.S32.HI R5, RZ, 0x1f, R0 ;  /* 0x0000001fff057819 */ /* 0x000fe20000011400 */
[----:B------:R-:W-:Y:S02]  /*ce60*/  ULDC.64 UR4, c[0x0][0x2c8] ;  /* 0x0000b20000047ab9 */ /* 0x000fe40000000a00 */
[----:B------:R-:W-:Y:S02]  /*ce70*/  IMAD.IADD R3, R3, 0x1, R7 ;  /* 0x0000000103037824 */ /* 0x000fe400078e0207 */
[----:B------:R-:W-:Y:S01]  /*ce80*/  IMAD R5, R5, UR4, RZ ;  /* 0x0000000405057c24 */ /* 0x000fe2000f8e02ff */
[----:B------:R-:W-:Y:S01]  /*ce90*/  SHF.L.U32 R21, R11, 0x3, RZ ;  /* 0x000000030b157819 */ /* 0x000fe200000006ff */
[----:B------:R-:W-:-:S04]  /*cea0*/  IMAD.WIDE.U32 R2, R0, UR4, R2 ;  /* 0x0000000400027c25 */ /* 0x000fc8000f8e0002 */
[----:B------:R-:W-:Y:S01]  /*ceb0*/  IMAD R5, R0, UR5, R5 ;  /* 0x0000000500057c24 */ /* 0x000fe2000f8e0205 */
[----:B------:R-:W-:Y:S01]  /*cec0*/  ULDC.64 UR4, c[0x0][0x280] ;  /* 0x0000a00000047ab9 */ /* 0x000fe20000000a00 */
[----:B------:R-:W-:Y:S02]  /*ced0*/  LOP3.LUT R21, R21, 0x38, RZ, 0xc0, !PT ;  /* 0x0000003815157812 */ /* 0x000fe400078ec0ff */
[----:B------:R-:W-:Y:S01]  /*cee0*/  IMAD.IADD R5, R3, 0x1, R5 ;  /* 0x0000000103057824 */ /* 0x000fe200078e0205 */
[----:B------:R-:W-:Y:S01]  /*cef0*/  LEA R0, P0, R2, UR4, 0x1 ;  /* 0x0000000402007c11 */ /* 0x000fe2000f8008ff */
[----:B------:R-:W-:Y:S01]  /*cf00*/  ULDC UR4, c[0x0][0x2b8] ;  /* 0x0000ae0000047ab9 */ /* 0x000fe20000000800 */
[----:B------:R-:W-:Y:S02]  /*cf10*/  LOP3.LUT R20, R11, 0x7f, RZ, 0xc0, !PT ;  /* 0x0000007f0b147812 */ /* 0x000fe400078ec0ff */
[C---:B------:R-:W-:Y:S02]  /*cf20*/  LOP3.LUT R10, R21.reuse, 0x40, RZ, 0xfc, !PT ;  /* 0x00000040150a7812 */ /* 0x040fe400078efcff */
[----:B------:R-:W-:-:S02]  /*cf30*/  LOP3.LUT R11, R21, 0x80, RZ, 0xfc, !PT ;  /* 0x00000080150b7812 */ /* 0x000fc400078efcff */
[----:B------:R-:W-:Y:S01]  /*cf40*/  LEA.HI.X R5, R2, UR5, R5, 0x1, P0 ;  /* 0x0000000502057c11 */ /* 0x000fe200080f0c05 */
[----:B------:R-:W-:Y:S01]  /*cf50*/  UMOV UR5, 0xffffffff ;  /* 0xffffffff00057882 */ /* 0x000fe20000000000 */
[----:B------:R-:W-:Y:S02]  /*cf60*/  ISETP.GE.AND P3, PT, R9, UR4, PT ;  /* 0x0000000409007c0c */ /* 0x000fe4000bf66270 */
[----:B------:R-:W-:Y:S02]  /*cf70*/  ISETP.GE.AND P2, PT, R10, UR4, PT ;  /* 0x000000040a007c0c */ /* 0x000fe4000bf46270 */
[----:B------:R-:W-:Y:S02]  /*cf80*/  ISETP.GE.AND P0, PT, R11, UR4, PT ;  /* 0x000000040b007c0c */ /* 0x000fe4000bf06270 */
[----:B------:R-:W-:Y:S01]  /*cf90*/  SHF.R.U32.HI R10, RZ, 0x3, R20 ;  /* 0x00000003ff0a7819 */ /* 0x000fe20000011614 */
[----:B-1----:R-:W-:Y:S10]  /*cfa0*/  BRA.DIV UR5, `(.L_x_264) ;  /* 0x0000003a054c7947 */ /* 0x002ff4000b800000 */
[----:B------:R-:W0:Y:S01]  /*cfb0*/  SHFL.IDX PT, R14, R0, RZ, 0x181f ;  /* 0x00181fff000e7589 */ /* 0x000e2200000e0000 */
[----:B-----5:R-:W-:Y:S02]  /*cfc0*/  IMAD R6, R17, R6, RZ ;  /* 0x0000000611067224 */ /* 0x020fe400078e02ff */
[----:B------:R-:W-:Y:S01]  /*cfd0*/  IMAD.IADD R4, R10, 0x1, R4 ;  /* 0x000000010a047824 */ /* 0x000fe200078e0204 */
[----:B------:R-:W1:Y:S03]  /*cfe0*/  SHFL.IDX PT, R2, R5, RZ, 0x181f ;  /* 0x00181fff05027589 */ /* 0x000e6600000e0000 */
[C---:B------:R-:W-:Y:S01]  /*cff0*/  VIADD R7, R4.reuse, 0x10 ;  /* 0x0000001004077836 */ /* 0x040fe20000000000 */
[----:B------:R-:W-:-:S13]  /*d000*/  ISETP.GE.AND P1, PT, R4, R6, PT ;  /* 0x000000060400720c */ /* 0x000fda0003f26270 */
[----:B0-----:R-:W-:-:S05]  /*d010*/  @!P1 LEA R14, P4, R9, R14, 0x1 ;  /* 0x0000000e090e9211 */ /* 0x001fca00078808ff */
[----:B-1----:R-:W-:Y:S02]  /*d020*/  @!P1 IMAD.X R3, RZ, RZ, R2, P4 ;  /* 0x000000ffff039224 */ /* 0x002fe400020e0602 */
[----:B------:R-:W-:Y:S02]  /*d030*/  @!P1 IMAD.MOV.U32 R2, RZ, RZ, R14 ;  /* 0x000000ffff029224 */ /* 0x000fe400078e000e */
[----:B------:R-:W0:Y:S04]  /*d040*/  SHFL.IDX PT, R14, R0, 0x1, 0x181f ;  /* 0x00381f00000e7f89 */ /* 0x000e2800000e0000 */
[----:B------:R-:W-:Y:S04]  /*d050*/  @!P1 LDGSTS.E.BYPASS.LTC128B.128 [R33+0xc400], desc[UR36][R2.64], !P3 ;  /* 0x0c40000002219fae */ /* 0x000fe8000d901d64 */
[----:B------:R-:W-:Y:S04]  /*d060*/  @!P1 LDGSTS.E.BYPASS.LTC128B.128 [R33+0x10400], desc[UR36][R2.64+0x80], !P2 ;  /* 0x1040008002219fae */ /* 0x000fe8000d101d64 */
[----:B------:R1:W-:Y:S01]  /*d070*/  @!P1 LDGSTS.E.BYPASS.LTC128B.128 [R33+0x14400], desc[UR36][R2.64+0x100], !P0 ;  /* 0x1440010002219fae */ /* 0x0003e2000c101d64 */
[----:B------:R-:W-:-:S03]  /*d080*/  ISETP.GE.AND P1, PT, R7, R6, PT ;  /* 0x000000060700720c */ /* 0x000fc60003f26270 */
[----:B-1----:R-:W1:Y:S10]  /*d090*/  SHFL.IDX PT, R2, R5, 0x1, 0x181f ;  /* 0x00381f0005027f89 */ /* 0x002e7400000e0000 */
[----:B0-----:R-:W-:-:S05]  /*d0a0*/  @!P1 LEA R14, P4, R9, R14, 0x1 ;  /* 0x0000000e090e9211 */ /* 0x001fca00078808ff */
[----:B-1----:R-:W-:Y:S02]  /*d0b0*/  @!P1 IMAD.X R7, RZ, RZ, R2, P4 ;  /* 0x000000ffff079224 */ /* 0x002fe400020e0602 */
[----:B------:R-:W-:Y:S02]  /*d0c0*/  @!P1 IMAD.MOV.U32 R2, RZ, RZ, R14 ;  /* 0x000000ffff029224 */ /* 0x000fe400078e000e */
[----:B------:R-:W0:Y:S01]  /*d0d0*/  SHFL.IDX PT, R14, R0, 0x2, 0x181f ;  /* 0x00581f00000e7f89 */ /* 0x000e2200000e0000 */
[----:B------:R-:W-:Y:S01]  /*d0e0*/  @!P1 MOV R3, R7 ;  /* 0x0000000700039202 */ /* 0x000fe20000000f00 */
[----:B------:R-:W-:-:S04]  /*d0f0*/  VIADD R7, R4, 0x20 ;  /* 0x0000002004077836 */ /* 0x000fc80000000000 */
        /* <DEDUP_REMOVED lines=8> */
[----:B------:R-:W-:Y:S01]  /*d180*/  @!P1 IMAD.MOV.U32 R3, RZ, RZ, R7 ;  /* 0x000000ffff039224 */ /* 0x000fe200078e0007 */
[----:B------:R-:W0:Y:S01]  /*d190*/  SHFL.IDX PT, R14, R0, 0x3, 0x181f ;  /* 0x00781f00000e7f89 */ /* 0x000e2200000e0000 */
[----:B------:R-:W-:-:S03]  /*d1a0*/  VIADD R7, R4, 0x30 ;  /* 0x0000003004077836 */ /* 0x000fc60000000000 */
[----:B------:R-:W-:Y:S04]  /*d1b0*/  @!P1 LDGSTS.E.BYPASS.LTC128B.128 [R33+0xd400], desc[UR36][R2.64], !P3 ;  /* 0x0d40000002219fae */ /* 0x000fe8000d901d64 */
[----:B------:R-:W-:Y:S04]  /*d1c0*/  @!P1 LDGSTS.E.BYPASS.LTC128B.128 [R33+0x11400], desc[UR36][R2.64+0x80], !P2 ;  /* 0x1140008002219fae */ /* 0x000fe8000d101d64 */
[----:B------:R1:W-:Y:S01]  /*d1d0*/  @!P1 LDGSTS.E.BYPASS.LTC128B.128 [R33+0x15400], desc[UR36][R2.64+0x100], !P0 ;  /* 0x1540010002219fae */ /* 0x0003e2000c101d64 */
[----:B------:R-:W-:-:S03]  /*d1e0*/  ISETP.GE.AND P1, PT, R7, R6, PT ;  /* 0x000000060700720c */ /* 0x000fc60003f26270 */
[----:B-1----:R-:W1:Y:S10]  /*d1f0*/  SHFL.IDX PT, R2, R5, 0x3, 0x181f ;  /* 0x00781f0005027f89 */ /* 0x002e7400000e0000 */
[----:B0-----:R-:W-:-:S05]  /*d200*/  @!P1 LEA R14, P4, R9, R14, 0x1 ;  /* 0x0000000e090e9211 */ /* 0x001fca00078808ff */
[----:B-1----:R-:W-:Y:S01]  /*d210*/  @!P1 IMAD.X R7, RZ, RZ, R2, P4 ;  /* 0x000000ffff079224 */ /* 0x002fe200020e0602 */
[----:B------:R-:W-:Y:S02]  /*d220*/  @!P1 MOV R2, R14 ;  /* 0x0000000e00029202 */ /* 0x000fe40000000f00 */
[----:B------:R-:W0:Y:S01]  /*d230*/  SHFL.IDX PT, R14, R0, 0x4, 0x181f ;  /* 0x00981f00000e7f89 */ /* 0x000e2200000e0000 */
[----:B------:R-:W-:Y:S02]  /*d240*/  @!P1 IMAD.MOV.U32 R3, RZ, RZ, R7 ;  /* 0x000000ffff039224 */ /* 0x000fe400078e0007 */
[----:B------:R-:W-:-:S03]  /*d250*/  VIADD R7, R4, 0x40 ;  /* 0x0000004004077836 */ /* 0x000fc60000000000 */
        /* <DEDUP_REMOVED lines=16> */
[----:B0-----:R-:W-:-:S04]  /*d360*/  @!P1 LEA R14, P4, R9, R14, 0x1 ;  /* 0x0000000e090e9211 */ /* 0x001fc800078808ff */
[----:B-1----:R-:W-:Y:S01]  /*d370*/  @!P1 IADD3.X R7, RZ, R2, RZ, P4, !PT ;  /* 0x00000002ff079210 */ /* 0x002fe200027fe4ff */
[----:B------:R-:W-:Y:S02]  /*d380*/  @!P1 IMAD.MOV.U32 R2, RZ, RZ, R14 ;  /* 0x000000ffff029224 */ /* 0x000fe400078e000e */
[----:B------:R-:W0:Y:S02]  /*d390*/  SHFL.IDX PT, R14, R0, 0x6, 0x181f ;  /* 0x00d81f00000e7f89 */ /* 0x000e2400000e0000 */
[----:B------:R-:W-:Y:S02]  /*d3a0*/  @!P1 IMAD.MOV.U32 R3, RZ, RZ, R7 ;  /* 0x000000ffff039224 */ /* 0x000fe400078e0007 */
[----:B------:R-:W-:-:S03]  /*d3b0*/  VIADD R7, R4, 0x60 ;  /* 0x0000006004077836 */ /* 0x000fc60000000000 */
[----:B------:R-:W-:Y:S04]  /*d3c0*/  @!P1 LDGSTS.E.BYPASS.LTC128B.128 [R33+0xec00], desc[UR36][R2.64], !P3 ;  /* 0x0ec0000002219fae */ /* 0x000fe8000d901d64 */
[----:B------:R-:W-:Y:S04]  /*d3d0*/  @!P1 LDGSTS.E.BYPASS.LTC128B.128 [R33+0x12c00], desc[UR36][R2.64+0x80], !P2 ;  /* 0x12c0008002219fae */ /* 0x000fe8000d101d64 */
[----:B------:R1:W-:Y:S01]  /*d3e0*/  @!P1 LDGSTS.E.BYPASS.LTC128B.128 [R33+0x16c00], desc[UR36][R2.64+0x100], !P0 ;  /* 0x16c0010002219fae */ /* 0x0003e2000c101d64 */
[----:B------:R-:W-:-:S03]  /*d3f0*/  ISETP.GE.AND P1, PT, R7, R6, PT ;  /* 0x000000060700720c */ /* 0x000fc60003f26270 */
[----:B-1----:R-:W1:Y:S10]  /*d400*/  SHFL.IDX PT, R2, R5, 0x6, 0x181f ;  /* 0x00d81f0005027f89 */ /* 0x002e7400000e0000 */
[----:B0-----:R-:W-:Y:S01]  /*d410*/  @!P1 LEA R14, P4, R9, R14, 0x1 ;  /* 0x0000000e090e9211 */ /* 0x001fe200078808ff */
[----:B------:R-:W0:Y:S04]  /*d420*/  SHFL.IDX PT, R5, R5, 0x7, 0x181f ;  /* 0x00f81f0005057f89 */ /* 0x000e2800000e0000 */
[----:B-1----:R-:W-:-:S02]  /*d430*/  @!P1 IMAD.X R7, RZ, RZ, R2, P4 ;  /* 0x000000ffff079224 */ /* 0x002fc400020e0602 */
[----:B------:R-:W-:Y:S02]  /*d440*/  @!P1 IMAD.MOV.U32 R2, RZ, RZ, R14 ;  /* 0x000000ffff029224 */ /* 0x000fe400078e000e */
[----:B------:R-:W-:Y:S01]  /*d450*/  @!P1 IMAD.MOV.U32 R3, RZ, RZ, R7 ;  /* 0x000000ffff039224 */ /* 0x000fe200078e0007 */
[----:B------:R1:W2:Y:S04]  /*d460*/  SHFL.IDX PT, R14, R0, 0x7, 0x181f ;  /* 0x00f81f00000e7f89 */ /* 0x0002a800000e0000 */
[----:B------:R1:W-:Y:S04]  /*d470*/  @!P1 LDGSTS.E.BYPASS.LTC128B.128 [R33+0xf400], desc[UR36][R2.64], !P3 ;  /* 0x0f40000002219fae */ /* 0x0003e8000d901d64 */
[----:B------:R1:W-:Y:S04]  /*d480*/  @!P1 LDGSTS.E.BYPASS.LTC128B.128 [R33+0x13400], desc[UR36][R2.64+0x80], !P2 ;  /* 0x1340008002219fae */ /* 0x0003e8000d101d64 */
[----:B0-----:R1:W-:Y:S02]  /*d490*/  @!P1 LDGSTS.E.BYPASS.LTC128B.128 [R33+0x17400], desc[UR36][R2.64+0x100], !P0 ;  /* 0x1740010002219fae */ /* 0x0013e4000c101d64 */
.L_x_353:
[----:B-1----:R-:W-:Y:S01]  /*d4a0*/  IADD3 R3, R4, 0x70, RZ ;  /* 0x0000007004037810 */ /* 0x002fe20007ffe0ff */
[----:B------:R-:W-:Y:S03]  /*d4b0*/  BSSY B0, `(.L_x_265) ;  /* 0x000000b000007945 */ /* 0x000fe60003800000 */
[----:B------:R-:W-:-:S13]  /*d4c0*/  ISETP.GE.AND P1, PT, R3, R6, PT ;  /* 0x000000060300720c */ /* 0x000fda0003f26270 */
[----:B------:R-:W-:Y:S05]  /*d4d0*/  @P1 BRA `(.L_x_266) ;  /* 0x0000000000201947 */ /* 0x000fea0003800000 */
[----:B--2---:R-:W-:-:S05]  /*d4e0*/  LEA R2, P1, R9, R14, 0x1 ;  /* 0x0000000e09027211 */ /* 0x004fca00078208ff */
[----:B------:R-:W-:-:S05]  /*d4f0*/  IMAD.X R3, RZ, RZ, R5, P1 ;  /* 0x000000ffff037224 */ /* 0x000fca00008e0605 */
[----:B------:R-:W-:Y:S01]  /*d500*/  @!PT LDS RZ, [RZ] ;  /* 0x00000000fffff984 */ /* 0x000fe20000000800 */
[----:B------:R-:W-:Y:S01]  /*d510*/  @!PT LDS RZ, [RZ] ;  /* 0x00000000fffff984 */ /* 0x000fe20000000800 */
[----:B------:R-:W-:Y:S01]  /*d520*/  @!PT LDS RZ, [RZ] ;  /* 0x00000000fffff984 */ /* 0x000fe20000000800 */
[----:B------:R0:W-:Y:S04]  /*d530*/  LDGSTS.E.BYPASS.LTC128B.128 [R33+0xfc00], desc[UR36][R2.64], !P3 ;  /* 0x0fc0000002217fae */ /* 0x0001e8000d901d64 */
[----:B------:R0:W-:Y:S04]  /*d540*/  LDGSTS.E.BYPASS.LTC128B.128 [R33+0x13c00], desc[UR36][R2.64+0x80], !P2 ;  /* 0x13c0008002217fae */ /* 0x0001e8000d101d64 */
[----:B------:R0:W-:Y:S02]  /*d550*/  LDGSTS.E.BYPASS.LTC128B.128 [R33+0x17c00], desc[UR36][R2.64+0x100], !P0 ;  /* 0x17c0010002217fae */ /* 0x0001e4000c101d64 */
.L_x_266:
[----:B------:R-:W-:Y:S05]  /*d560*/  BSYNC B0 ;  /* 0x0000000000007941 */ /* 0x000fea0003800000 */
.L_x_265:
[----:B------:R-:W-:Y:S01]  /*d570*/  NOP ;  /* 0x0000000000007918 */ /* 0x000fe20000000000 */
[----:B------:R-:W-:-:S13]  /*d580*/  PLOP3.LUT P0, PT, PT, PT, PT, 0x80, 0x0 ;  /* 0x000000000000781c */ /* 0x000fda0003f0f070 */
.L_x_267:
[----:B------:R-:W-:Y:S02]  /*d590*/  PLOP3.LUT P1, PT, P1, P0, PT, 0xa2, 0x0 ;  /* 0x000000000000781c */ /* 0x000fe40000f21472 */
[----:B------:R-:W-:-:S08]  /*d5a0*/  @P0 R2UR P1, UR4, R22 ;  /* 0x00000000160402ca */ /* 0x000fd00000020000 */
[----:B------:R-:W-:-:S05]  /*d5b0*/  @P0 PLOP3.LUT P0, PT, P1, PT, PT, 0x80, 0x0 ;  /* 0x000000000000081c */ /* 0x000fca0000f0f070 */
[----:B------:R-:W-:Y:S01]  /*d5c0*/  @!P1 SYNCS.ARRIVE.TRANS64.RED.A0T1 RZ, [UR4+0x2a800], RZ ;  /* 0x02a800ffffff99a7 */ /* 0x000fe20008200404 */
[----:B------:R-:W-:Y:S07]  /*d5d0*/  @!P1 ARRIVES.LDGSTSBAR.64.TRANSCNT [UR4+0x2a800] ;  /* 0x02a80000ff0099b0 */ /* 0x000fee0008000a84 */
[----:B------:R-:W-:Y:S05]  /*d5e0*/  @P0 BRA.U.ANY `(.L_x_267) ;  /* 0xfffffffd00e80947 */ /* 0x000fea000393ffff */
[----:B0-----:R-:W3:Y:S04]  /*d5f0*/  LDL.LU R3, [R1+0x18] ;  /* 0x0000180001037983 */ /* 0x001ee80000300800 */
[----:B------:R-:W4:Y:S01]  /*d600*/  LDL.LU R2, [R1+0x14] ;  /* 0x0000140001027983 */ /* 0x000f220000300800 */
[----:B---3--:R-:W-:-:S05]  /*d610*/  VIADD R3, R3, 0x1 ;  /* 0x0000000103037836 */ /* 0x008fca0000000000 */
[----:B------:R-:W-:Y:S01]  /*d620*/  LEA.HI R0, R3, R3, RZ, 0x1 ;  /* 0x0000000303007211 */ /* 0x000fe200078f08ff */
[----:B------:R0:W-:Y:S03]  /*d630*/  STL [R1+0x18], R3 ;  /* 0x0000180301007387 */ /* 0x0001e60000100800 */
[----:B------:R-:W-:-:S05]  /*d640*/  LOP3.LUT R0, R0, 0xfffffffe, RZ, 0xc0, !PT ;  /* 0xfffffffe00007812 */ /* 0x000fca00078ec0ff */
[----:B0-----:R-:W-:Y:S02]  /*d650*/  IMAD.IADD R3, R3, 0x1, -R0 ;  /* 0x0000000103037824 */ /* 0x001fe400078e0a00 */
[----:B----4-:R-:W-:-:S03]  /*d660*/  VIADD R0, R2, 0xfffffffe ;  /* 0xfffffffe02007836 */ /* 0x010fc60000000000 */
[----:B------:R-:W-:Y:S01]  /*d670*/  SHF.L.U32 R3, R3, 0x1f, RZ ;  /* 0x0000001f03037819 */ /* 0x000fe200000006ff */
[----:B------:R-:W-:Y:S01]  /*d680*/  NOP ;  /* 0x0000000000007918 */ /* 0x000fe20000000000 */
[----:B------:R0:W-:Y:S01]  /*d690*/  SYNCS.ARRIVE.TRANS64.A1T0 RZ, [R22+URZ+0x2a800], RZ ;  /* 0x02a800ff16ff79a7 */ /* 0x0001e2000810003f */
[----:B------:R-:W-:Y:S01]  /*d6a0*/  BSSY B0, `(.L_x_268) ;  /* 0x0000003000007945 */ /* 0x000fe20003800000 */
[----:B------:R-:W1:Y:S03]  /*d6b0*/  SYNCS.PHASECHK.TRANS64.TRYWAIT P0, [R22+URZ+0x2a820], R3 ;  /* 0x02a82003160075a7 */ /* 0x000e66000800017f */
[----:B01----:R-:W-:Y:S05]  /*d6c0*/  @!P0 BRA `(.L_x_269) ;  /* 0x0000003c00208947 */ /* 0x003fea0003800000 */
.L_x_354:
[----:B------:R-:W-:Y:S05]  /*d6d0*/  BSYNC B0 ;  /* 0x0000000000007941 */ /* 0x000fea0003800000 */
.L_x_268:
[----:B------:R-:W-:Y:S01]  /*d6e0*/  ISETP.GE.AND P0, PT, R0, R36, PT ;  /* 0x000000240000720c */ /* 0x000fe20003f06270 */
[----:B------:R-:W-:-:S12]  /*d6f0*/  BSSY B0, `(.L_x_270) ;  /* 0x00000f6000007945 */ /* 0x000fd80003800000 */
[----:B------:R-:W-:Y:S05]  /*d700*/  @!P0 BRA `(.L_x_271) ;  /* 0x0000000c00d08947 */ /* 0x000fea0003800000 */
[----:B------:R-:W-:Y:S01]  /*d710*/  IMAD.MOV.U32 R10, RZ, RZ, R27 ;  /* 0x000000ffff0a7224 */ /* 0x000fe200078e001b */
[----:B------:R-:W-:Y:S01]  /*d720*/  MOV R30, R25 ;  /* 0x00000019001e7202 */ /* 0x000fe20000000f00 */
[----:B------:R-:W-:-:S07]  /*d730*/  IMAD.MOV.U32 R17, RZ, RZ, R28 ;  /* 0x000000ffff117224 */ /* 0x000fce00078e001c */
.L_x_284:
[----:B------:R-:W3:Y:S01]  /*d740*/  LDL R8, [R1] ;  /* 0x0000000001087983 */ /* 0x000ee20000100800 */
[----:B------:R-:W1:Y:S01]  /*d750*/  S2R R2, SR_TID.X ;  /* 0x0000000000027919 */ /* 0x000e620000002100 */
[----:B0-----:R-:W0:Y:S01]  /*d760*/  S2R R3, SR_TID.X ;  /* 0x0000000000037919 */ /* 0x001e220000002100 */
[----:B-1----:R-:W-:-:S04]  /*d770*/  LOP3.LUT R2, R2, 0x7f, RZ, 0xc0, !PT ;  /* 0x0000007f02027812 */ /* 0x002fc800078ec0ff */
[----:B------:R-:W-:Y:S01]  /*d780*/  SHF.R.U32.HI R4, RZ, 0x3, R2 ;  /* 0x00000003ff047819 */ /* 0x000fe20000011602 */
[----:B0-----:R-:W-:Y:S01]  /*d790*/  IMAD.SHL.U32 R3, R3, 0x10, RZ ;  /* 0x0000001003037824 */ /* 0x001fe200078e00ff */
[----:B------:R-:W0:Y:S04]  /*d7a0*/  LDC R2, c[0x0][0x430] ;  /* 0x00010c00ff027b82 */ /* 0x000e280000000800 */
[----:B------:R-:W-:-:S04]  /*d7b0*/  LOP3.LUT R3, R4, 0x70, R3, 0xf8, !PT ;  /* 0x0000007004037812 */ /* 0x000fc800078ef803 */
[----:B------:R-:W-:Y:S01]  /*d7c0*/  ISETP.GT.U32.AND P2, PT, R3, 0x5f, PT ;  /* 0x0000005f0300780c */ /* 0x000fe20003f44070 */
[----:B------:R-:W-:-:S12]  /*d7d0*/  IMAD R7, R0, 0x60, R37 ;  /* 0x0000006000077824 */ /* 0x000fd800078e0225 */
[----:B------:R-:W1:Y:S01]  /*d7e0*/  @!P2 LDC.64 R4, c[0x0][0x428] ;  /* 0x00010a00ff04ab82 */ /* 0x000e620000000a00 */
[----:B0-----:R-:W-:-:S13]  /*d7f0*/  ISETP.NE.AND P0, PT, R2, 0x1, PT ;  /* 0x000000010200780c */ /* 0x001fda0003f05270 */
[----:B------:R-:W0:Y:S08]  /*d800*/  @P0 LDC R6, c[0x0][0x434] ;  /* 0x00010d00ff060b82 */ /* 0x000e300000000800 */
[----:B------:R-:W4:Y:S01]  /*d810*/  @P0 LDC R2, c[0x0][0x438] ;  /* 0x00010e00ff020b82 */ /* 0x000f220000000800 */
[----:B------:R-:W-:-:S04]  /*d820*/  IMAD.IADD R7, R3, 0x1, R7 ;  /* 0x0000000103077824 */ /* 0x000fc800078e0207 */
[----:B0-----:R-:W-:-:S04]  /*d830*/  @P0 IMAD.HI.U32 R3, R7, R6, RZ ;  /* 0x0000000607030227 */ /* 0x001fc800078e00ff */
[----:B------:R-:W-:Y:S01]  /*d840*/  IMAD.MOV.U32 R6, RZ, RZ, R7 ;  /* 0x000000ffff067224 */ /* 0x000fe200078e0007 */
[----:B----4-:R-:W-:-:S04]  /*d850*/  @P0 SHF.R.U32.HI R6, RZ, R2, R3 ;  /* 0x00000002ff060219 */ /* 0x010fc80000011603 */
[--C-:B------:R-:W-:Y:S01]  /*d860*/  @!P2 SHF.R.S32.HI R3, RZ, 0x1f, R6.reuse ;  /* 0x0000001fff03a819 */ /* 0x100fe20000011406 */
[----:B------:R-:W-:-:S04]  /*d870*/  @!P2 IMAD.MOV.U32 R2, RZ, RZ, R6 ;  /* 0x000000ffff02a224 */ /* 0x000fc800078e0006 */
[----:B-1----:R-:W-:-:S04]  /*d880*/  @!P2 IMAD.WIDE.U32 R2, R31, R4, R2 ;  /* 0x000000041f02a225 */ /* 0x002fc800078e0002 */
[----:B---3--:R-:W-:-:S04]  /*d890*/  @!P2 IMAD R8, R8, R4, RZ ;  /* 0x000000040808a224 */ /* 0x008fc800078e02ff */
[----:B------:R-:W-:Y:S02]  /*d8a0*/  @!P2 IMAD R8, R31, R5, R8 ;  /* 0x000000051f08a224 */ /* 0x000fe400078e0208 */
[----:B------:R-:W0:Y:S02]  /*d8b0*/  @!P2 LDC.64 R4, c[0x0][0x418] ;  /* 0x00010600ff04ab82 */ /* 0x000e240000000a00 */
[----:B------:R-:W-:Y:S01]  /*d8c0*/  @!P2 IMAD.IADD R8, R8, 0x1, R3 ;  /* 0x000000010808a824 */ /* 0x000fe200078e0203 */
[----:B0-----:R-:W-:-:S04]  /*d8d0*/  @!P2 LEA R4, P0, R2, R4, 0x2 ;  /* 0x000000040204a211 */ /* 0x001fc800078010ff */
[----:B------:R-:W-:Y:S02]  /*d8e0*/  @!P2 LEA.HI.X R5, R2, R5, R8, 0x2, P0 ;  /* 0x000000050205a211 */ /* 0x000fe400000f1408 */
[----:B------:R-:W-:-:S06]  /*d8f0*/  MOV R8, RZ ;  /* 0x000000ff00087202 */ /* 0x000fcc0000000f00 */
[----:B------:R0:W5:Y:S01]  /*d900*/  @!P2 LDG.E R8, desc[UR36][R4.64] ;  /* 0x000000240408a981 */ /* 0x000162000c1e1900 */
[----:B------:R-:W-:Y:S01]  /*d910*/  LOP3.LUT P1, RZ, R23, 0x10, RZ, 0xc0, !PT ;  /* 0x0000001017ff7812 */ /* 0x000fe2000782c0ff */
[----:B------:R-:W-:Y:S01]  /*d920*/  VIADD R27, R10, 0x1 ;  /* 0x000000010a1b7836 */ /* 0x000fe20000000000 */
[----:B------:R-:W-:Y:S05]  /*d930*/  YIELD ;  /* 0x0000000000007946 */ /* 0x000fea0003800000 */
[----:B------:R-:W-:Y:S01]  /*d940*/  ISETP.NE.AND P0, PT, R27, 0x2, PT ;  /* 0x000000021b00780c */ /* 0x000fe20003f05270 */
[----:B------:R-:W-:Y:S01]  /*d950*/  IMAD.MOV R2, RZ, RZ, -R6 ;  /* 0x000000ffff027224 */ /* 0x000fe200078e0a06 */
[----:B------:R-:W-:-:S02]  /*d960*/  ULDC UR4, c[0x0][0x430] ;  /* 0x00010c0000047ab9 */ /* 0x000fc40000000800 */
[----:B------:R-:W-:Y:S01]  /*d970*/  SEL R28, RZ, 0x1, P0 ;  /* 0x00000001ff1c7807 */ /* 0x000fe20000000000 */
[----:B------:R-:W-:Y:S01]  /*d980*/  IMAD R7, R2, UR4, R7 ;  /* 0x0000000402077c24 */ /* 0x000fe2000f8e0207 */
[----:B------:R-:W-:Y:S01]  /*d990*/  SEL R27, R27, RZ, P0 ;  /* 0x000000ff1b1b7207 */ /* 0x000fe20000000000 */
[----:B------:R-:W-:Y:S01]  /*d9a0*/  IMAD.MOV.U32 R25, RZ, RZ, R0 ;  /* 0x000000ffff197224 */ /* 0x000fe200078e0000 */
[----:B------:R-:W-:Y:S01]  /*d9b0*/  LOP3.LUT R28, R17, R28, RZ, 0x3c, !PT ;  /* 0x0000001c111c7212 */ /* 0x000fe200078e3cff */
[----:B0-----:R-:W-:Y:S06]  /*d9c0*/  @!P1 BRA `(.L_x_272) ;  /* 0x0000000000049947 */ /* 0x001fec0003800000 */
[----:B------:R-:W-:Y:S01]  /*d9d0*/  BPT.TRAP 0x1 ;  /* 0x000000040000795c */ /* 0x000fe20000300000 */
.L_x_272:
[----:B------:R-:W-:Y:S01]  /*d9e0*/  IMAD R6, R27, 0x8, R22 ;  /* 0x000000081b067824 */ /* 0x000fe200078e0216 */
[----:B------:R-:W-:Y:S01]  /*d9f0*/  SHF.L.U32 R3, R28, 0x1f, RZ ;  /* 0x0000001f1c037819 */ /* 0x000fe200000006ff */
[----:B------:R-:W-:Y:S03]  /*da00*/  BSSY B1, `(.L_x_273) ;  /* 0x0000003000017945 */ /* 0x000fe60003800000 */
[----:B------:R-:W0:Y:S02]  /*da10*/  SYNCS.PHASECHK.TRANS64.TRYWAIT P0, [R6+URZ+0x2a840], R3 ;  /* 0x02a84003060075a7 */ /* 0x000e24000800017f */
[----:B0-----:R-:W-:Y:S05]  /*da20*/  @!P0 BRA `(.L_x_274) ;  /* 0x00000038005c8947 */ /* 0x001fea0003800000 */
.L_x_355:
[----:B------:R-:W-:Y:S05]  /*da30*/  BSYNC B1 ;  /* 0x0000000000017941 */ /* 0x000fea0003800000 */
.L_x_273:
[----:B------:R-:W-:Y:S01]  /*da40*/  SHF.R.S32.HI R20, RZ, 0x1f, R7 ;  /* 0x0000001fff147819 */ /* 0x000fe20000011407 */
[----:B------:R-:W-:Y:S01]  /*da50*/  ULDC.64 UR4, c[0x0][0x300] ;  /* 0x0000c00000047ab9 */ /* 0x000fe20000000a00 */
[----:B-----5:R-:W-:Y:S01]  /*da60*/  SHF.R.S32.HI R21, RZ, 0x1f, R8 ;  /* 0x0000001fff157819 */ /* 0x020fe20000011408 */
[----:B0-----:R-:W-:Y:S01]  /*da70*/  IMAD.WIDE.U32 R2, R7, UR4, RZ ;  /* 0x0000000407027c25 */ /* 0x001fe2000f8e00ff */
[----:B------:R-:W-:Y:S01]  /*da80*/  ULDC.64 UR6, c[0x0][0x2e8] ;  /* 0x0000ba0000067ab9 */ /* 0x000fe20000000a00 */
[C---:B------:R-:W-:Y:S02]  /*da90*/  LOP3.LUT P3, RZ, R23.reuse, 0x4, RZ, 0xc0, !PT ;  /* 0x0000000417ff7812 */ /* 0x040fe4000786c0ff */
[----:B------:R-:W-:Y:S01]  /*daa0*/  IMAD R0, R20, UR4, RZ ;  /* 0x0000000414007c24 */ /* 0x000fe2000f8e02ff */
[----:B------:R-:W-:Y:S01]  /*dab0*/  LOP3.LUT P2, RZ, R23, 0x2, RZ, 0xc0, !PT ;  /* 0x0000000217ff7812 */ /* 0x000fe2000784c0ff */
[----:B------:R-:W-:Y:S01]  /*dac0*/  IMAD R4, R27, 0x4800, R32 ;  /* 0x000048001b047824 */ /* 0x000fe200078e0220 */
[----:B------:R-:W-:Y:S01]  /*dad0*/  LOP3.LUT P1, RZ, R23, 0x1, RZ, 0xc0, !PT ;  /* 0x0000000117ff7812 */ /* 0x000fe2000782c0ff */
[----:B------:R-:W-:Y:S01]  /*dae0*/  IMAD R0, R7, UR5, R0 ;  /* 0x0000000507007c24 */ /* 0x000fe2000f8e0200 */
[----:B------:R-:W-:-:S03]  /*daf0*/  ULDC.64 UR4, c[0x0][0x310] ;  /* 0x0000c40000047ab9 */ /* 0x000fc60000000a00 */
[----:B------:R-:W-:Y:S02]  /*db00*/  IMAD.IADD R3, R3, 0x1, R0 ;  /* 0x0000000103037824 */ /* 0x000fe400078e0200 */
[----:B------:R-:W-:Y:S02]  /*db10*/  IMAD R0, R21, UR4, RZ ;  /* 0x0000000415007c24 */ /* 0x000fe4000f8e02ff */
[----:B------:R-:W-:-:S04]  /*db20*/  IMAD.WIDE.U32 R2, R8, UR4, R2 ;  /* 0x0000000408027c25 */ /* 0x000fc8000f8e0002 */
[----:B------:R-:W-:Y:S01]  /*db30*/  IMAD R0, R8, UR5, R0 ;  /* 0x0000000508007c24 */ /* 0x000fe2000f8e0200 */
[----:B------:R-:W-:-:S03]  /*db40*/  ULDC.64 UR4, c[0x0][0x308] ;  /* 0x0000c20000047ab9 */ /* 0x000fc60000000a00 */
[----:B------:R-:W-:Y:S02]  /*db50*/  IMAD.IADD R3, R3, 0x1, R0 ;  /* 0x0000000103037824 */ /* 0x000fe400078e0200 */
[----:B------:R-:W-:Y:S01]  /*db60*/  IMAD.WIDE.U32 R2, R26, UR4, R2 ;  /* 0x000000041a027c25 */ /* 0x000fe2000f8e0002 */
[----:B------:R-:W-:-:S03]  /*db70*/  UMOV UR4, 0xffffffff ;  /* 0xffffffff00047882 */ /* 0x000fc60000000000 */
[----:B------:R-:W-:Y:S01]  /*db80*/  IMAD R5, R26, UR5, R3 ;  /* 0x000000051a057c24 */ /* 0x000fe2000f8e0203 */
[----:B------:R-:W-:-:S04]  /*db90*/  LEA R9, P0, R2, UR6, 0x1 ;  /* 0x0000000602097c11 */ /* 0x000fc8000f8008ff */
[----:B------:R-:W-:Y:S01]  /*dba0*/  LEA.HI.X R5, R2, UR7, R5, 0x1, P0 ;  /* 0x0000000702057c11 */ /* 0x000fe200080f0c05 */
[----:B------:R-:W-:Y:S08]  /*dbb0*/  BRA.DIV UR4, `(.L_x_275) ;  /* 0x0000003a040c7947 */ /* 0x000ff0000b800000 */
[----:B------:R-:W0:Y:S01]  /*dbc0*/  S2R R3, SR_TID.X ;  /* 0x0000000000037919 */ /* 0x000e220000002100 */
[----:B------:R-:W-:Y:S01]  /*dbd0*/  IMAD R4, R4, 0x2, R22 ;  /* 0x0000000204047824 */ /* 0x000fe200078e0216 */
[----:B------:R-:W1:Y:S04]  /*dbe0*/  SHFL.IDX PT, R2, R9, RZ, 0x181f ;  /* 0x00181fff09027589 */ /* 0x000e6800000e0000 */
[----:B------:R-:W-:Y:S01]  /*dbf0*/  SHFL.IDX PT, R35, R5, 0x2, 0x181f ;  /* 0x00581f0005237f89 */ /* 0x000fe200000e0000 */
[----:B0-----:R-:W-:-:S03]  /*dc00*/  IMAD.SHL.U32 R11, R3, 0x8, RZ ;  /* 0x00000008030b7824 */ /* 0x001fc600078e00ff */
[----:B------:R-:W0:Y:S02]  /*dc10*/  SHFL.IDX PT, R3, R5, RZ, 0x181f ;  /* 0x00181fff05037589 */ /* 0x000e2400000e0000 */
[----:B------:R-:W-:-:S04]  /*dc20*/  LOP3.LUT R11, R11, 0x38, RZ, 0xc0, !PT ;  /* 0x000000380b0b7812 */ /* 0x000fc800078ec0ff */
[----:B------:R-:W-:-:S04]  /*dc30*/  SHF.L.U32 R0, R11, 0x1, RZ ;  /* 0x000000010b007819 */ /* 0x000fc800000006ff */
[----:B-1----:R-:W-:-:S05]  /*dc40*/  IADD3 R2, P0, R2, R0, RZ ;  /* 0x0000000002027210 */ /* 0x002fca0007f1e0ff */
[----:B0-----:R-:W-:-:S05]  /*dc50*/  IMAD.X R3, RZ, RZ, R3, P0 ;  /* 0x000000ffff037224 */ /* 0x001fca00000e0603 */
[----:B------:R-:W-:Y:S04]  /*dc60*/  LDGSTS.E.BYPASS.LTC128B.128 [R4+0x18400], desc[UR36][R2.64], !P3 ;  /* 0x1840000002047fae */ /* 0x000fe8000d901d64 */
[----:B------:R-:W-:Y:S04]  /*dc70*/  LDGSTS.E.BYPASS.LTC128B.128 [R4+0x1b400], desc[UR36][R2.64+0x80], !P2 ;  /* 0x1b40008002047fae */ /* 0x000fe8000d101d64 */
[----:B------:R0:W-:Y:S04]  /*dc80*/  LDGSTS.E.BYPASS.LTC128B.128 [R4+0x1e400], desc[UR36][R2.64+0x100], !P1 ;  /* 0x1e40010002047fae */ /* 0x0001e8000c901d64 */
[----:B0-----:R-:W0:Y:S04]  /*dc90*/  SHFL.IDX PT, R2, R9, 0x1, 0x181f ;  /* 0x00381f0009027f89 */ /* 0x001e2800000e0000 */
[----:B------:R-:W1:Y:S01]  /*dca0*/  SHFL.IDX PT, R3, R5, 0x1, 0x181f ;  /* 0x00381f0005037f89 */ /* 0x000e6200000e0000 */
[----:B0-----:R-:W-:-:S05]  /*dcb0*/  IADD3 R2, P0, R2, R0, RZ ;  /* 0x0000000002027210 */ /* 0x001fca0007f1e0ff */
[----:B-1----:R-:W-:-:S05]  /*dcc0*/  IMAD.X R3, RZ, RZ, R3, P0 ;  /* 0x000000ffff037224 */ /* 0x002fca00000e0603 */
[----:B------:R-:W-:Y:S04]  /*dcd0*/  LDGSTS.E.BYPASS.LTC128B.128 [R4+0x18c00], desc[UR36][R2.64], !P3 ;  /* 0x18c0000002047fae */ /* 0x000fe8000d901d64 */
[----:B------:R-:W-:Y:S04]  /*dce0*/  LDGSTS.E.BYPASS.LTC128B.128 [R4+0x1bc00], desc[UR36][R2.64+0x80], !P2 ;  /* 0x1bc0008002047fae */ /* 0x000fe8000d101d64 */
[----:B------:R0:W-:Y:S04]  /*dcf0*/  LDGSTS.E.BYPASS.LTC128B.128 [R4+0x1ec00], desc[UR36][R2.64+0x100], !P1 ;  /* 0x1ec0010002047fae */ /* 0x0001e8000c901d64 */
[----:B0-----:R-:W0:Y:S02]  /*dd00*/  SHFL.IDX PT, R2, R9, 0x2, 0x181f ;  /* 0x00581f0009027f89 */ /* 0x001e2400000e0000 */
[----:B0-----:R-:W-:-:S05]  /*dd10*/  IADD3 R2, P0, R2, R0, RZ ;  /* 0x0000000002027210 */ /* 0x001fca0007f1e0ff */
[----:B------:R-:W-:Y:S02]  /*dd20*/  IMAD.X R3, RZ, RZ, R35, P0 ;  /* 0x000000ffff037224 */ /* 0x000fe400000e0623 */
[----:B------:R-:W-:Y:S04]  /*dd30*/  SHFL.IDX PT, R35, R5, 0x3, 0x181f ;  /* 0x00781f0005237f89 */ /* 0x000fe800000e0000 */
        /* <DEDUP_REMOVED lines=13> */
[----:B------:R0:W1:Y:S04]  /*de10*/  SHFL.IDX PT, R35, R5, 0x5, 0x181f ;  /* 0x00b81f0005237f89 */ /* 0x00006800000e0000 */
[----:B------:R-:W-:Y:S04]  /*de20*/  LDGSTS.E.BYPASS.LTC128B.128 [R4+0x1a400], desc[UR36][R2.64], !P3 ;  /* 0x1a40000002047fae */ /* 0x000fe8000d901d64 */
[----:B------:R-:W-:Y:S04]  /*de30*/  LDGSTS.E.BYPASS.LTC128B.128 [R4+0x1d400], desc[UR36][R2.64+0x80], !P2 ;  /* 0x1d40008002047fae */ /* 0x000fe8000d101d64 */
[----:B------:R3:W-:Y:S04]  /*de40*/  LDGSTS.E.BYPASS.LTC128B.128 [R4+0x20400], desc[UR36][R2.64+0x100], !P1 ;  /* 0x2040010002047fae */ /* 0x0007e8000c901d64 */
[----:B-1-3--:R0:W3:Y:S02]  /*de50*/  SHFL.IDX PT, R2, R9, 0x5, 0x181f ;  /* 0x00b81f0009027f89 */ /* 0x00a0e400000e0000 */
.L_x_369:
[----:B---3--:R-:W-:-:S04]  /*de60*/  IADD3 R2, P0, R2, R0, RZ ;  /* 0x0000000002027210 */ /* 0x008fc80007f1e0ff */
[----:B------:R-:W-:Y:S02]  /*de70*/  IADD3.X R3, RZ, R35, RZ, P0, !PT ;  /* 0x00000023ff037210 */ /* 0x000fe400007fe4ff */
[----:B------:R-:W-:-:S03]  /*de80*/  PLOP3.LUT P0, PT, PT, PT, PT, 0x80, 0x0 ;  /* 0x000000000000781c */ /* 0x000fc60003f0f070 */
[----:B------:R-:W-:Y:S01]  /*de90*/  @!PT LDS RZ, [RZ] ;  /* 0x00000000fffff984 */ /* 0x000fe20000000800 */
[----:B------:R-:W-:Y:S01]  /*dea0*/  @!PT LDS RZ, [RZ] ;  /* 0x00000000fffff984 */ /* 0x000fe20000000800 */
[----:B------:R-:W-:Y:S01]  /*deb0*/  @!PT LDS RZ, [RZ] ;  /* 0x00000000fffff984 */ /* 0x000fe20000000800 */
[----:B------:R1:W-:Y:S04]  /*dec0*/  LDGSTS.E.BYPASS.LTC128B.128 [R4+0x1ac00], desc[UR36][R2.64], !P3 ;  /* 0x1ac0000002047fae */ /* 0x0003e8000d901d64 */
[----:B------:R1:W-:Y:S04]  /*ded0*/  LDGSTS.E.BYPASS.LTC128B.128 [R4+0x1dc00], desc[UR36][R2.64+0x80], !P2 ;  /* 0x1dc0008002047fae */ /* 0x0003e8000d101d64 */
[----:B------:R1:W-:Y:S01]  /*dee0*/  LDGSTS.E.BYPASS.LTC128B.128 [R4+0x20c00], desc[UR36][R2.64+0x100], !P1 ;  /* 0x20c0010002047fae */ /* 0x0003e2000c901d64 */
[----:B------:R-:W-:Y:S01]  /*def0*/  NOP ;  /* 0x0000000000007918 */ /* 0x000fe20000000000 */
.L_x_276:
        /* <DEDUP_REMOVED lines=10> */
.L_x_277:
[----:B------:R3:W-:Y:S01]  /*dfa0*/  SYNCS.ARRIVE.TRANS64.A1T0 RZ, [R6+URZ+0x2a830], RZ ;  /* 0x02a830ff06ff79a7 */ /* 0x0007e2000810003f */
[----:B------:R-:W-:Y:S05]  /*dfb0*/  @!P2 BRA `(.L_x_278) ;  /* 0x000000000004a947 */ /* 0x000fea0003800000 */
[----:B------:R-:W-:Y:S01]  /*dfc0*/  BPT.TRAP 0x1 ;  /* 0x000000040000795c */ /* 0x000fe20000300000 */
.L_x_278:
[----:B-1----:R-:W-:Y:S01]  /*dfd0*/  SHF.L.U32 R2, R17, 0x1f, RZ ;  /* 0x0000001f11027819 */ /* 0x002fe200000006ff */
[----:B------:R-:W-:Y:S01]  /*dfe0*/  IMAD R4, R10, 0x8, R22 ;  /* 0x000000080a047824 */ /* 0x000fe200078e0216 */
[----:B------:R-:W-:Y:S03]  /*dff0*/  BSSY B1, `(.L_x_279) ;  /* 0x0000003000017945 */ /* 0x000fe60003800000 */
[----:B------:R-:W1:Y:S02]  /*e000*/  SYNCS.PHASECHK.TRANS64.TRYWAIT P0, [R4+URZ+0x2a860], R2 ;  /* 0x02a86002040075a7 */ /* 0x000e64000800017f */
[----:B-1----:R-:W-:Y:S05]  /*e010*/  @!P0 BRA `(.L_x_280) ;  /* 0x0000003800d08947 */ /* 0x002fea0003800000 */
.L_x_370:
[----:B------:R-:W-:Y:S05]  /*e020*/  BSYNC B1 ;  /* 0x0000000000017941 */ /* 0x000fea0003800000 */
.L_x_279:
[----:B------:R-:W4:Y:S01]  /*e030*/  S2R R3, SR_TID.X ;  /* 0x0000000000037919 */ /* 0x000f220000002100 */
[----:B------:R-:W-:Y:S01]  /*e040*/  UMOV UR4, 0xffffffff ;  /* 0xffffffff00047882 */ /* 0x000fe20000000000 */
[----:B---3--:R-:W-:Y:S01]  /*e050*/  IMAD R6, R30, -0x60, R34 ;  /* 0xffffffa01e067824 */ /* 0x008fe200078e0222 */
[----:B------:R-:W-:Y:S01]  /*e060*/  LOP3.LUT P0, RZ, R29, 0x2, RZ, 0xc0, !PT ;  /* 0x000000021dff7812 */ /* 0x000fe2000780c0ff */
[----:B0-----:R-:W-:Y:S01]  /*e070*/  IMAD R5, R10, 0x3000, R32 ;  /* 0x000030000a057824 */ /* 0x001fe200078e0220 */
[----:B----4-:R-:W-:-:S04]  /*e080*/  LOP3.LUT R3, R3, 0x7f, RZ, 0xc0, !PT ;  /* 0x0000007f03037812 */ /* 0x010fc800078ec0ff */
[----:B------:R-:W-:-:S05]  /*e090*/  SHF.R.U32.HI R3, RZ, 0x3, R3 ;  /* 0x00000003ff037819 */ /* 0x000fca0000011603 */
[----:B------:R-:W-:Y:S01]  /*e0a0*/  IMAD.IADD R6, R6, 0x1, -R3 ;  /* 0x0000000106067824 */ /* 0x000fe200078e0a03 */
[----:B------:R-:W-:Y:S06]  /*e0b0*/  BRA.DIV UR4, `(.L_x_281) ;  /* 0x0000003a04bc7947 */ /* 0x000fec000b800000 */
[----:B-1----:R-:W0:Y:S01]  /*e0c0*/  SHFL.IDX PT, R2, R18, RZ, 0x181f ;  /* 0x00181fff12027589 */ /* 0x002e2200000e0000 */
[----:B------:R-:W-:-:S03]  /*e0d0*/  IMAD R5, R5, 0x2, R22 ;  /* 0x0000000205057824 */ /* 0x000fc600078e0216 */
[----:B------:R-:W1:Y:S04]  /*e0e0*/  SHFL.IDX PT, R3, R24, RZ, 0x181f ;  /* 0x00181fff18037589 */ /* 0x000e6800000e0000 */
[----:B--2---:R-:W-:Y:S01]  /*e0f0*/  SHFL.IDX PT, R14, R18, 0x5, 0x181f ;  /* 0x00b81f00120e7f89 */ /* 0x004fe200000e0000 */
[----:B0-----:R-:W-:-:S05]  /*e100*/  IADD3 R2, P1, R2, R0, RZ ;  /* 0x0000000002027210 */ /* 0x001fca0007f3e0ff */
[----:B-1----:R-:W-:Y:S01]  /*e110*/  IMAD.X R3, RZ, RZ, R3, P1 ;  /* 0x000000ffff037224 */ /* 0x002fe200008e0603 */
[----:B------:R-:W-:-:S04]  /*e120*/  LOP3.LUT P1, RZ, R29, 0x1, RZ, 0xc0, !PT ;  /* 0x000000011dff7812 */ /* 0x000fc8000782c0ff */
[----:B------:R-:W-:-:S13]  /*e130*/  ISETP.LT.OR P2, PT, R6, 0x1, !P1 ;  /* 0x000000010600780c */ /* 0x000fda0004f41670 */
[----:B------:R-:W-:Y:S01]  /*e140*/  LDGSTS.E.BYPASS.LTC128B.128 [R5+0x400], desc[UR36][R2.64], !P2 ;  /* 0x0040000002057fae */ /* 0x000fe2000d101d64 */
[----:B------:R-:W-:-:S13]  /*e150*/  ISETP.LT.OR P2, PT, R6, 0x1, !P0 ;  /* 0x000000010600780c */ /* 0x000fda0004741670 */
[----:B------:R0:W-:Y:S04]  /*e160*/  LDGSTS.E.BYPASS.LTC128B.128 [R5+0x3400], desc[UR36][R2.64+0x80], !P2 ;  /* 0x0340008002057fae */ /* 0x0001e8000d101d64 */
[----:B0-----:R-:W0:Y:S04]  /*e170*/  SHFL.IDX PT, R2, R18, 0x1, 0x181f ;  /* 0x00381f0012027f89 */ /* 0x001e2800000e0000 */
[----:B------:R-:W1:Y:S01]  /*e180*/  SHFL.IDX PT, R3, R24, 0x1, 0x181f ;  /* 0x00381f0018037f89 */ /* 0x000e6200000e0000 */
[----:B0-----:R-:W-:-:S05]  /*e190*/  IADD3 R2, P2, R2, R0, RZ ;  /* 0x0000000002027210 */ /* 0x001fca0007f5e0ff */
[----:B-1----:R-:W-:Y:S01]  /*e1a0*/  IMAD.X R3, RZ, RZ, R3, P2 ;  /* 0x000000ffff037224 */ /* 0x002fe200010e0603 */
        /* <DEDUP_REMOVED lines=14> */
[----:B0-----:R-:W-:-:S04]  /*e290*/  IADD3 R2, P2, R2, R0, RZ ;  /* 0x0000000002027210 */ /* 0x001fc80007f5e0ff */
[----:B-1----:R-:W-:Y:S02]  /*e2a0*/  IADD3.X R3, RZ, R3, RZ, P2, !PT ;  /* 0x00000003ff037210 */ /* 0x002fe400017fe4ff */
[----:B------:R-:W-:-:S13]  /*e2b0*/  ISETP.LT.OR P2, PT, R6, 0x31, !P1 ;  /* 0x000000310600780c */ /* 0x000fda0004f41670 */
[----:B------:R-:W-:Y:S01]  /*e2c0*/  LDGSTS.E.BYPASS.LTC128B.128 [R5+0x1c00], desc[UR36][R2.64], !P2 ;  /* 0x01c0000002057fae */ /* 0x000fe2000d101d64 */
[----:B------:R-:W-:-:S13]  /*e2d0*/  ISETP.LT.OR P2, PT, R6, 0x31, !P0 ;  /* 0x000000310600780c */ /* 0x000fda0004741670 */
[----:B------:R0:W-:Y:S04]  /*e2e0*/  LDGSTS.E.BYPASS.LTC128B.128 [R5+0x4c00], desc[UR36][R2.64+0x80], !P2 ;  /* 0x04c0008002057fae */ /* 0x0001e8000d101d64 */
[----:B0-----:R-:W0:Y:S04]  /*e2f0*/  SHFL.IDX PT, R2, R18, 0x4, 0x181f ;  /* 0x00981f0012027f89 */ /* 0x001e2800000e0000 */
[----:B------:R-:W1:Y:S04]  /*e300*/  SHFL.IDX PT, R3, R24, 0x4, 0x181f ;  /* 0x00981f0018037f89 */ /* 0x000e6800000e0000 */
[----:B------:R-:W2:Y:S01]  /*e310*/  SHFL.IDX PT, R24, R24, 0x5, 0x181f ;  /* 0x00b81f0018187f89 */ /* 0x000ea200000e0000 */
[----:B0-----:R-:W-:-:S05]  /*e320*/  IADD3 R2, P2, R2, R0, RZ ;  /* 0x0000000002027210 */ /* 0x001fca0007f5e0ff */
[----:B-1----:R-:W-:Y:S01]  /*e330*/  IMAD.X R3, RZ, RZ, R3, P2 ;  /* 0x000000ffff037224 */ /* 0x002fe200010e0603 */
[----:B------:R-:W-:-:S13]  /*e340*/  ISETP.LT.OR P2, PT, R6, 0x41, !P1 ;  /* 0x000000410600780c */ /* 0x000fda0004f41670 */
[----:B------:R1:W-:Y:S01]  /*e350*/  LDGSTS.E.BYPASS.LTC128B.128 [R5+0x2400], desc[UR36][R2.64], !P2 ;  /* 0x0240000002057fae */ /* 0x0003e2000d101d64 */
[----:B------:R-:W-:-:S13]  /*e360*/  ISETP.LT.OR P2, PT, R6, 0x41, !P0 ;  /* 0x000000410600780c */ /* 0x000fda0004741670 */
[----:B--2---:R1:W-:Y:S02]  /*e370*/  LDGSTS.E.BYPASS.LTC128B.128 [R5+0x5400], desc[UR36][R2.64+0x80], !P2 ;  /* 0x0540008002057fae */ /* 0x0043e4000d101d64 */
.L_x_384:
        /* <DEDUP_REMOVED lines=19> */
[----:B------:R-:W-:-:S04]  /*e4b0*/  IMAD R21, R8, UR5, R21 ;  /* 0x0000000508157c24 */ /* 0x000fc8000f8e0215 */
[----:B------:R-:W-:-:S07]  /*e4c0*/  IMAD.IADD R21, R3, 0x1, R21 ;  /* 0x0000000103157824 */ /* 0x000fce00078e0215 */
.L_x_282:
        /* <DEDUP_REMOVED lines=10> */
.L_x_283:
[----:B------:R-:W-:Y:S01]  /*e570*/  IMAD.MOV.U32 R3, RZ, RZ, R21 ;  /* 0x000000ffff037224 */ /* 0x000fe200078e0015 */
[----:B------:R-:W-:Y:S01]  /*e580*/  ULDC.64 UR4, c[0x0][0x330] ;  /* 0x0000cc0000047ab9 */ /* 0x000fe20000000a00 */
[----:B------:R-:W-:Y:S01]  /*e590*/  ULDC.64 UR6, c[0x0][0x318] ;  /* 0x0000c60000067ab9 */ /* 0x000fe20000000a00 */
[----:B------:R1:W-:Y:S01]  /*e5a0*/  SYNCS.ARRIVE.TRANS64.A1T0 RZ, [R4+URZ+0x2a850], RZ ;  /* 0x02a850ff04ff79a7 */ /* 0x0003e2000810003f */
[----:B------:R-:W-:Y:S01]  /*e5b0*/  IMAD.WIDE.U32 R2, R26, UR4, R2 ;  /* 0x000000041a027c25 */ /* 0x000fe2000f8e0002 */
[----:B------:R-:W-:-:S03]  /*e5c0*/  MOV R10, R27 ;  /* 0x0000001b000a7202 */ /* 0x000fc60000000f00 */
[----:B------:R-:W-:Y:S01]  /*e5d0*/  IMAD R3, R26, UR5, R3 ;  /* 0x000000051a037c24 */ /* 0x000fe2000f8e0203 */
[C---:B------:R-:W-:Y:S01]  /*e5e0*/  LEA R18, P0, R2.reuse, UR6, 0x1 ;  /* 0x0000000602127c11 */ /* 0x040fe2000f8008ff */
[C---:B------:R-:W-:Y:S02]  /*e5f0*/  VIADD R0, R25.reuse, 0xffffffff ;  /* 0xffffffff19007836 */ /* 0x040fe40000000000 */
[----:B------:R-:W-:Y:S01]  /*e600*/  IMAD.MOV.U32 R17, RZ, RZ, R28 ;  /* 0x000000ffff117224 */ /* 0x000fe200078e001c */
[----:B------:R-:W-:Y:S01]  /*e610*/  LEA.HI.X R24, R2, UR7, R3, 0x1, P0 ;  /* 0x0000000702187c11 */ /* 0x000fe200080f0c03 */
[----:B------:R-:W-:Y:S01]  /*e620*/  IMAD.MOV.U32 R30, RZ, RZ, R25 ;  /* 0x000000ffff1e7224 */ /* 0x000fe200078e0019 */
[----:B------:R-:W-:-:S13]  /*e630*/  ISETP.GT.AND P0, PT, R25, R36, PT ;  /* 0x000000241900720c */ /* 0x000fda0003f04270 */
[----:B-1----:R-:W-:Y:S05]  /*e640*/  @P0 BRA `(.L_x_284) ;  /* 0xfffffff0003c0947 */ /* 0x002fea000383ffff */
.L_x_271:
[----:B------:R-:W-:Y:S05]  /*e650*/  BSYNC B0 ;  /* 0x0000000000007941 */ /* 0x000fea0003800000 */
.L_x_270:
[----:B------:R-:W1:Y:S01]  /*e660*/  S2R R2, SR_TID.X ;  /* 0x0000000000027919 */ /* 0x000e620000002100 */
[----:B------:R-:W-:Y:S01]  /*e670*/  BSSY B0, `(.L_x_285) ;  /* 0x0000010000007945 */ /* 0x000fe20003800000 */
[----:B-1----:R-:W-:-:S04]  /*e680*/  LOP3.LUT R2, R2, 0x7f, RZ, 0xc0, !PT ;  /* 0x0000007f02027812 */ /* 0x002fc800078ec0ff */
[----:B------:R-:W-:-:S13]  /*e690*/  ISETP.NE.AND P0, PT, R2, RZ, PT ;  /* 0x000000ff0200720c */ /* 0x000fda0003f05270 */
[----:B------:R-:W-:Y:S05]  /*e6a0*/  @P0 BRA `(.L_x_286) ;  /* 0x0000000000300947 */ /* 0x000fea0003800000 */
[----:B------:R-:W1:Y:S01]  /*e6b0*/  S2R R5, SR_LANEID ;  /* 0x0000000000057919 */ /* 0x000e620000000000 */
[----:B------:R-:W-:Y:S01]  /*e6c0*/  VOTEU.ANY UR4, UPT, PT ;  /* 0x0000000000047886 */ /* 0x000fe200038e0100 */
[----:B0-----:R-:W0:Y:S01]  /*e6d0*/  LDC.64 R2, c[0x0][0xc60] ;  /* 0x00031800ff027b82 */ /* 0x001e220000000a00 */
[----:B------:R-:W1:Y:S02]  /*e6e0*/  FLO.U32 R0, UR4 ;  /* 0x0000000400007d00 */ /* 0x000e6400080e0000 */
[----:B-1----:R-:W-:-:S06]  /*e6f0*/  ISETP.EQ.U32.AND P0, PT, R0, R5, PT ;  /* 0x000000050000720c */ /* 0x002fcc0003f02070 */
[----:B------:R-:W0:Y:S07]  /*e700*/  POPC R5, UR4 ;  /* 0x0000000400057d09 */ /* 0x000e2e0008000000 */
[----:B0-----:R-:W3:Y:S01]  /*e710*/  @P0 ATOMG.E.ADD.STRONG.GPU PT, R3, desc[UR36][R2.64], R5 ;  /* 0x00000005020309a8 */ /* 0x001ee200081ee1e4 */
[----:B------:R-:W0:Y:S02]  /*e720*/  S2R R4, SR_LTMASK ;  /* 0x0000000000047919 */ /* 0x000e240000003900 */
[----:B0-----:R-:W-:-:S04]  /*e730*/  LOP3.LUT R4, R4, UR4, RZ, 0xc0, !PT ;  /* 0x0000000404047c12 */ /* 0x001fc8000f8ec0ff */
[----:B------:R-:W0:Y:S01]  /*e740*/  POPC R7, R4 ;  /* 0x0000000400077309 */ /* 0x000e220000000000 */
[----:B---3--:R-:W0:Y:S02]  /*e750*/  SHFL.IDX PT, R0, R3, R0, 0x1f ;  /* 0x00001f0003007589 */ /* 0x008e2400000e0000 */
[----:B0-----:R-:W-:-:S07]  /*e760*/  IADD3 R16, R0, UR39, R7 ;  /* 0x0000002700107c10 */ /* 0x001fce000fffe007 */
.L_x_286:
[----:B------:R-:W-:Y:S05]  /*e770*/  BSYNC B0 ;  /* 0x0000000000007941 */ /* 0x000fea0003800000 */
.L_x_285:
[----:B------:R-:W-:-:S13]  /*e780*/  LOP3.LUT P0, RZ, R23, 0x10, RZ, 0xc0, !PT ;  /* 0x0000001017ff7812 */ /* 0x000fda000780c0ff */
[----:B------:R-:W-:Y:S05]  /*e790*/  @!P0 BRA `(.L_x_287) ;  /* 0x0000000000048947 */ /* 0x000fea0003800000 */
[----:B------:R-:W-:Y:S01]  /*e7a0*/  BPT.TRAP 0x1 ;  /* 0x000000040000795c */ /* 0x000fe20000300000 */
.L_x_287:
[----:B------:R-:W-:Y:S01]  /*e7b0*/  IMAD R0, R27, 0x8, R22 ;  /* 0x000000081b007824 */ /* 0x000fe200078e0216 */
[----:B0-----:R-:W-:Y:S01]  /*e7c0*/  SHF.L.U32 R3, R28, 0x1f, RZ ;  /* 0x0000001f1c037819 */ /* 0x001fe200000006ff */
[----:B------:R-:W-:Y:S01]  /*e7d0*/  BSSY B0, `(.L_x_288) ;  /* 0x0000004000007945 */ /* 0x000fe20003800000 */
[----:B------:R-:W-:Y:S02]  /*e7e0*/  IMAD R6, R25, -0x60, R34 ;  /* 0xffffffa019067824 */ /* 0x000fe400078e0222 */
[----:B------:R-:W0:Y:S02]  /*e7f0*/  SYNCS.PHASECHK.TRANS64.TRYWAIT P0, [R0+URZ+0x2a860], R3 ;  /* 0x02a86003000075a7 */ /* 0x000e24000800017f */
[----:B0-----:R-:W-:Y:S05]  /*e800*/  @!P0 BRA `(.L_x_289) ;  /* 0x0000003800d48947 */ /* 0x001fea0003800000 */
.L_x_385:
[----:B------:R-:W-:Y:S05]  /*e810*/  BSYNC B0 ;  /* 0x0000000000007941 */ /* 0x000fea0003800000 */
.L_x_288:
[----:B------:R-:W1:Y:S01]  /*e820*/  S2R R2, SR_TID.X ;  /* 0x0000000000027919 */ /* 0x000e620000002100 */
[----:B------:R-:W-:Y:S01]  /*e830*/  UMOV UR4, 0xffffffff ;  /* 0xffffffff00047882 */ /* 0x000fe20000000000 */
[----:B------:R-:W-:Y:S01]  /*e840*/  IMAD R7, R27, 0x3000, R32 ;  /* 0x000030001b077824 */ /* 0x000fe200078e0220 */
[----:B-1----:R-:W-:-:S04]  /*e850*/  LOP3.LUT R2, R2, 0x7f, RZ, 0xc0, !PT ;  /* 0x0000007f02027812 */ /* 0x002fc800078ec0ff */
[----:B------:R-:W-:-:S05]  /*e860*/  SHF.R.U32.HI R2, RZ, 0x3, R2 ;  /* 0x00000003ff027819 */ /* 0x000fca0000011602 */
[----:B------:R-:W-:Y:S01]  /*e870*/  IMAD.IADD R6, R6, 0x1, -R2 ;  /* 0x0000000106067824 */ /* 0x000fe200078e0a02 */
[----:B------:R-:W-:Y:S06]  /*e880*/  BRA.DIV UR4, `(.L_x_290) ;  /* 0x0000003a04c87947 */ /* 0x000fec000b800000 */
[----:B------:R-:W1:Y:S01]  /*e890*/  S2R R2, SR_TID.X ;  /* 0x0000000000027919 */ /* 0x000e620000002100 */
[----:B------:R-:W-:Y:S01]  /*e8a0*/  LOP3.LUT P0, RZ, R29, 0x2, RZ, 0xc0, !PT ;  /* 0x000000021dff7812 */ /* 0x000fe2000780c0ff */
[----:B------:R-:W-:Y:S01]  /*e8b0*/  IMAD R4, R7, 0x2, R22 ;  /* 0x0000000207047824 */ /* 0x000fe200078e0216 */
[----:B--2---:R-:W2:Y:S02]  /*e8c0*/  SHFL.IDX PT, R14, R18, RZ, 0x181f ;  /* 0x00181fff120e7589 */ /* 0x004ea400000e0000 */
[----:B------:R-:W-:Y:S02]  /*e8d0*/  ISETP.LT.OR P3, PT, R6, 0x1, !P0 ;  /* 0x000000010600780c */ /* 0x000fe40004761670 */
[----:B0-----:R-:W0:Y:S04]  /*e8e0*/  SHFL.IDX PT, R3, R24, RZ, 0x181f ;  /* 0x00181fff18037589 */ /* 0x001e2800000e0000 */
[----:B------:R-:W-:Y:S04]  /*e8f0*/  SHFL.IDX PT, R10, R18, 0x2, 0x181f ;  /* 0x00581f00120a7f89 */ /* 0x000fe800000e0000 */
[----:B------:R-:W-:Y:S01]  /*e900*/  SHFL.IDX PT, R7, R24, 0x2, 0x181f ;  /* 0x00581f0018077f89 */ /* 0x000fe200000e0000 */
[----:B-1----:R-:W-:Y:S01]  /*e910*/  IMAD.SHL.U32 R8, R2, 0x8, RZ ;  /* 0x0000000802087824 */ /* 0x002fe200078e00ff */
[----:B------:R-:W-:-:S04]  /*e920*/  LOP3.LUT R2, R29, 0x1, RZ, 0xc0, !PT ;  /* 0x000000011d027812 */ /* 0x000fc800078ec0ff */
[----:B------:R-:W-:Y:S02]  /*e930*/  LOP3.LUT R8, R8, 0x38, RZ, 0xc0, !PT ;  /* 0x0000003808087812 */ /* 0x000fe400078ec0ff */
[----:B------:R-:W-:-:S03]  /*e940*/  ISETP.NE.U32.AND P1, PT, R2, 0x1, PT ;  /* 0x000000010200780c */ /* 0x000fc60003f25070 */
[----:B------:R-:W-:Y:S01]  /*e950*/  IMAD.SHL.U32 R5, R8, 0x2, RZ ;  /* 0x0000000208057824 */ /* 0x000fe200078e00ff */
[----:B------:R-:W-:Y:S01]  /*e960*/  ISETP.LT.OR P2, PT, R6, 0x1, P1 ;  /* 0x000000010600780c */ /* 0x000fe20000f41670 */
[----:B------:R-:W-:Y:S03]  /*e970*/  SHFL.IDX PT, R8, R24, 0x1, 0x181f ;  /* 0x00381f0018087f89 */ /* 0x000fe600000e0000 */
[----:B--2---:R-:W-:Y:S02]  /*e980*/  IADD3 R2, P4, R14, R5, RZ ;  /* 0x000000050e027210 */ /* 0x004fe40007f9e0ff */
[----:B------:R-:W1:Y:S02]  /*e990*/  SHFL.IDX PT, R14, R18, 0x1, 0x181f ;  /* 0x00381f00120e7f89 */ /* 0x000e6400000e0000 */
[----:B0-----:R-:W-:-:S05]  /*e9a0*/  IADD3.X R3, RZ, R3, RZ, P4, !PT ;  /* 0x00000003ff037210 */ /* 0x001fca00027fe4ff */
[----:B------:R-:W-:Y:S01]  /*e9b0*/  LDGSTS.E.BYPASS.LTC128B.128 [R4+0x400], desc[UR36][R2.64], !P2 ;  /* 0x0040000002047fae */ /* 0x000fe2000d101d64 */
[----:B------:R-:W-:-:S03]  /*e9c0*/  ISETP.LT.OR P2, PT, R6, 0x11, P1 ;  /* 0x000000110600780c */ /* 0x000fc60000f41670 */
[----:B------:R1:W-:Y:S01]  /*e9d0*/  LDGSTS.E.BYPASS.LTC128B.128 [R4+0x3400], desc[UR36][R2.64+0x80], !P3 ;  /* 0x0340008002047fae */ /* 0x0003e2000d901d64 */
[----:B------:R-:W-:Y:S02]  /*e9e0*/  ISETP.LT.OR P3, PT, R6, 0x11, !P0 ;  /* 0x000000110600780c */ /* 0x000fe40004761670 */
[----:B-1----:R-:W-:Y:S02]  /*e9f0*/  IADD3 R2, P4, R14, R5, RZ ;  /* 0x000000050e027210 */ /* 0x002fe40007f9e0ff */
[----:B------:R-:W0:Y:S03]  /*ea00*/  SHFL.IDX PT, R14, R18, 0x3, 0x181f ;  /* 0x00781f00120e7f89 */ /* 0x000e2600000e0000 */
[----:B------:R-:W-:Y:S02]  /*ea10*/  IMAD.X R3, RZ, RZ, R8, P4 ;  /* 0x000000ffff037224 */ /* 0x000fe400020e0608 */
[----:B------:R-:W1:Y:S04]  /*ea20*/  SHFL.IDX PT, R8, R24, 0x3, 0x181f ;  /* 0x00781f0018087f89 */ /* 0x000e6800000e0000 */
[----:B------:R-:W-:Y:S01]  /*ea30*/  LDGSTS.E.BYPASS.LTC128B.128 [R4+0xc00], desc[UR36][R2.64], !P2 ;  /* 0x00c0000002047fae */ /* 0x000fe2000d101d64 */
[----:B------:R-:W-:-:S03]  /*ea40*/  ISETP.LT.OR P2, PT, R6, 0x21, P1 ;  /* 0x000000210600780c */ /* 0x000fc60000f41670 */
[----:B------:R2:W-:Y:S01]  /*ea50*/  LDGSTS.E.BYPASS.LTC128B.128 [R4+0x3c00], desc[UR36][R2.64+0x80], !P3 ;  /* 0x03c0008002047fae */ /* 0x0005e2000d901d64 */
[----:B------:R-:W-:Y:S02]  /*ea60*/  ISETP.LT.OR P3, PT, R6, 0x21, !P0 ;  /* 0x000000210600780c */ /* 0x000fe40004761670 */
[----:B--2---:R-:W-:Y:S02]  /*ea70*/  IADD3 R2, P4, R10, R5, RZ ;  /* 0x000000050a027210 */ /* 0x004fe40007f9e0ff */
[----:B------:R-:W2:Y:S03]  /*ea80*/  SHFL.IDX PT, R10, R18, 0x4, 0x181f ;  /* 0x00981f00120a7f89 */ /* 0x000ea600000e0000 */
[----:B------:R-:W-:Y:S02]  /*ea90*/  IMAD.X R3, RZ, RZ, R7, P4 ;  /* 0x000000ffff037224 */ /* 0x000fe400020e0607 */
[----:B------:R-:W3:Y:S04]  /*eaa0*/  SHFL.IDX PT, R7, R24, 0x4, 0x181f ;  /* 0x00981f0018077f89 */ /* 0x000ee800000e0000 */
[----:B------:R-:W-:Y:S01]  /*eab0*/  LDGSTS.E.BYPASS.LTC128B.128 [R4+0x1400], desc[UR36][R2.64], !P2 ;  /* 0x0140000002047fae */ /* 0x000fe2000d101d64 */
[----:B------:R-:W-:-:S03]  /*eac0*/  ISETP.LT.OR P2, PT, R6, 0x31, P1 ;  /* 0x000000310600780c */ /* 0x000fc60000f41670 */
[----:B------:R0:W-:Y:S01]  /*ead0*/  LDGSTS.E.BYPASS.LTC128B.128 [R4+0x4400], desc[UR36][R2.64+0x80], !P3 ;  /* 0x0440008002047fae */ /* 0x0001e2000d901d64 */
[----:B------:R-:W-:-:S03]  /*eae0*/  ISETP.LT.OR P3, PT, R6, 0x31, !P0 ;  /* 0x000000310600780c */ /* 0x000fc60004761670 */
[----:B------:R-:W4:Y:S01]  /*eaf0*/  SHFL.IDX PT, R24, R24, 0x5, 0x181f ;  /* 0x00b81f0018187f89 */ /* 0x000f2200000e0000 */
[----:B0-----:R-:W-:-:S03]  /*eb00*/  IADD3 R2, P4, R14, R5, RZ ;  /* 0x000000050e027210 */ /* 0x001fc60007f9e0ff */
[----:B------:R0:W0:Y:S02]  /*eb10*/  SHFL.IDX PT, R14, R18, 0x5, 0x181f ;  /* 0x00b81f00120e7f89 */ /* 0x00002400000e0000 */
[----:B-1----:R-:W-:-:S05]  /*eb20*/  IMAD.X R3, RZ, RZ, R8, P4 ;  /* 0x000000ffff037224 */ /* 0x002fca00020e0608 */
[----:B------:R-:W-:Y:S01]  /*eb30*/  LDGSTS.E.BYPASS.LTC128B.128 [R4+0x1c00], desc[UR36][R2.64], !P2 ;  /* 0x01c0000002047fae */ /* 0x000fe2000d101d64 */
[----:B------:R-:W-:-:S03]  /*eb40*/  ISETP.LT.OR P2, PT, R6, 0x41, P1 ;  /* 0x000000410600780c */ /* 0x000fc60000f41670 */
[----:B------:R2:W-:Y:S01]  /*eb50*/  LDGSTS.E.BYPASS.LTC128B.128 [R4+0x4c00], desc[UR36][R2.64+0x80], !P3 ;  /* 0x04c0008002047fae */ /* 0x0005e2000d901d64 */
[----:B------:R-:W-:Y:S02]  /*eb60*/  ISETP.LT.OR P3, PT, R6, 0x41, !P0 ;  /* 0x000000410600780c */ /* 0x000fe40004761670 */
[----:B--2---:R-:W-:-:S05]  /*eb70*/  IADD3 R2, P4, R10, R5, RZ ;  /* 0x000000050a027210 */ /* 0x004fca0007f9e0ff */
[----:B---3--:R-:W-:-:S05]  /*eb80*/  IMAD.X R3, RZ, RZ, R7, P4 ;  /* 0x000000ffff037224 */ /* 0x008fca00020e0607 */
[----:B------:R1:W-:Y:S04]  /*eb90*/  LDGSTS.E.BYPASS.LTC128B.128 [R4+0x2400], desc[UR36][R2.64], !P2 ;  /* 0x0240000002047fae */ /* 0x0003e8000d101d64 */
[----:B0---4-:R1:W-:Y:S02]  /*eba0*/  LDGSTS.E.BYPASS.LTC128B.128 [R4+0x5400], desc[UR36][R2.64+0x80], !P3 ;  /* 0x0540008002047fae */ /* 0x0113e4000d901d64 */
.L_x_399:
[C---:B------:R-:W-:Y:S02]  /*ebb0*/  ISETP.LT.OR P1, PT, R6.reuse, 0x51, P1 ;  /* 0x000000510600780c */ /* 0x040fe40000f21670 */
[----:B------:R-:W-:Y:S02]  /*ebc0*/  ISETP.LT.OR P0, PT, R6, 0x51, !P0 ;  /* 0x000000510600780c */ /* 0x000fe40004701670 */
[----:B-1----:R-:W-:-:S05]  /*ebd0*/  IADD3 R2, P2, R14, R5, RZ ;  /* 0x000000050e027210 */ /* 0x002fca0007f5e0ff */
[----:B------:R-:W-:-:S05]  /*ebe0*/  IMAD.X R3, RZ, RZ, R24, P2 ;  /* 0x000000ffff037224 */ /* 0x000fca00010e0618 */
[----:B------:R-:W-:Y:S01]  /*ebf0*/  @!PT LDS RZ, [RZ] ;  /* 0x00000000fffff984 */ /* 0x000fe20000000800 */
[----:B------:R-:W-:Y:S01]  /*ec00*/  @!PT LDS RZ, [RZ] ;  /* 0x00000000fffff984 */ /* 0x000fe20000000800 */
[----:B------:R-:W-:Y:S01]  /*ec10*/  @!PT LDS RZ, [RZ] ;  /* 0x00000000fffff984 */ /* 0x000fe20000000800 */
[----:B------:R0:W-:Y:S04]  /*ec20*/  LDGSTS.E.BYPASS.LTC128B.128 [R4+0x2c00], desc[UR36][R2.64], !P1 ;  /* 0x02c0000002047fae */ /* 0x0001e8000c901d64 */
[----:B------:R0:W-:Y:S01]  /*ec30*/  LDGSTS.E.BYPASS.LTC128B.128 [R4+0x5c00], desc[UR36][R2.64+0x80], !P0 ;  /* 0x05c0008002047fae */ /* 0x0001e2000c101d64 */
[----:B------:R-:W-:Y:S01]  /*ec40*/  PLOP3.LUT P0, PT, PT, PT, PT, 0x80, 0x0 ;  /* 0x000000000000781c */ /* 0x000fe20003f0f070 */
[----:B------:R-:W-:-:S12]  /*ec50*/  NOP ;  /* 0x0000000000007918 */ /* 0x000fd80000000000 */
.L_x_291:
        /* <DEDUP_REMOVED lines=10> */
.L_x_292:
[----:B------:R1:W-:Y:S01]  /*ed00*/  SYNCS.ARRIVE.TRANS64.A1T0 RZ, [R0+URZ+0x2a850], RZ ;  /* 0x02a850ff00ff79a7 */ /* 0x0003e2000810003f */
[----:B------:R-:W-:-:S04]  /*ed10*/  IADD3 R27, R27, 0x1, RZ ;  /* 0x000000011b1b7810 */ /* 0x000fc80007ffe0ff */
[----:B------:R-:W-:-:S04]  /*ed20*/  ISETP.NE.AND P0, PT, R27, 0x2, PT ;  /* 0x000000021b00780c */ /* 0x000fc80003f05270 */
[----:B0-----:R-:W-:Y:S02]  /*ed30*/  SEL R3, RZ, 0x1, P0 ;  /* 0x00000001ff037807 */ /* 0x001fe40000000000 */
[----:B------:R-:W-:Y:S02]  /*ed40*/  SEL R27, R27, RZ, P0 ;  /* 0x000000ff1b1b7207 */ /* 0x000fe40000000000 */
[----:B-1----:R-:W-:-:S07]  /*ed50*/  LOP3.LUT R28, R28, R3, RZ, 0x3c, !PT ;  /* 0x000000031c1c7212 */ /* 0x002fce00078e3cff */
.L_x_249:
[----:B------:R-:W-:Y:S05]  /*ed60*/  BSYNC B7 ;  /* 0x0000000000077941 */ /* 0x000fea0003800000 */
.L_x_247:
[----:B------:R-:W-:-:S13]  /*ed70*/  LOP3.LUT P0, RZ, R23, 0x80, RZ, 0xc0, !PT ;  /* 0x0000008017ff7812 */ /* 0x000fda000780c0ff */
[----:B------:R-:W-:Y:S05]  /*ed80*/  @!P0 BRA `(.L_x_293) ;  /* 0x0000000000248947 */ /* 0x000fea0003800000 */
[----:B------:R-:W-:Y:S05]  /*ed90*/  WARPSYNC.ALL ;  /* 0x0000000000007948 */ /* 0x000fea0003800000 */
[----:B------:R-:W0:Y:S08]  /*eda0*/  S2UR UR5, SR_CgaCtaId ;  /* 0x00000000000579c3 */ /* 0x000e300000008800 */
[----:B------:R-:W-:Y:S06]  /*edb0*/  BAR.SYNC.DEFER_BLOCKING 0x5, 0x180 ;  /* 0x0146000000007b1d */ /* 0x000fec0000010000 */
[----:B------:R-:W-:-:S02]  /*edc0*/  UMOV UR4, 0x400 ;  /* 0x0000040000047882 */ /* 0x000fc40000000000 */
[----:B0-----:R-:W-:-:S06]  /*edd0*/  ULEA UR4, UR5, UR4, 0x18 ;  /* 0x0000000405047291 */ /* 0x001fcc000f8ec03f */
[----:B------:R-:W-:-:S05]  /*ede0*/  IMAD.U32 R22, RZ, RZ, UR4 ;  /* 0x00000004ff167e24 */ /* 0x000fca000f8e00ff */
[----:B------:R0:W1:Y:S01]  /*edf0*/  LDS.128 R16, [R22+0x2a8d0] ;  /* 0x02a8d00016107984 */ /* 0x0000620000000c00 */
[----:B------:R-:W-:Y:S06]  /*ee00*/  BAR.ARV 0x4, 0x180 ;  /* 0x0106000000007b1d */ /* 0x000fec0000002000 */
[----:B------:R-:W-:Y:S05]  /*ee10*/  BRA `(.L_x_294) ;  /* 0x0000000800d07947 */ /* 0x000fea0003800000 */
.L_x_293:
[----:B------:R-:W0:Y:S01]  /*ee20*/  S2R R0, SR_TID.X ;  /* 0x0000000000007919 */ /* 0x000e220000002100 */
[----:B------:R-:W-:Y:S01]  /*ee30*/  UMOV UR4, 0xffffffff ;  /* 0xffffffff00047882 */ /* 0x000fe20000000000 */
[----:B0-----:R-:W-:-:S04]  /*ee40*/  LOP3.LUT R9, R0, 0x1f, RZ, 0xc0, !PT ;  /* 0x0000001f00097812 */ /* 0x001fc800078ec0ff */
[----:B------:R-:W-:Y:S01]  /*ee50*/  ISETP.NE.AND P0, PT, R9, 0x1f, PT ;  /* 0x0000001f0900780c */ /* 0x000fe20003f05270 */
[----:B------:R-:W-:-:S12]  /*ee60*/  BRA.DIV UR4, `(.L_x_295) ;  /* 0x0000003e043c7947 */ /* 0x000fd8000b800000 */
[----:B------:R-:W-:Y:S01]  /*ee70*/  IMAD.IADD R7, R19, 0x1, R9 ;  /* 0x0000000113077824 */ /* 0x000fe200078e0209 */
[----:B------:R-:W-:-:S04]  /*ee80*/  ULDC UR4, c[0x0][0xc3c] ;  /* 0x00030f0000047ab9 */ /* 0x000fc80000000800 */
[----:B------:R-:W-:-:S13]  /*ee90*/  ISETP.GE.OR P1, PT, R7, UR4, !P0 ;  /* 0x0000000407007c0c */ /* 0x000fda000c726670 */
[----:B------:R-:W0:Y:S08]  /*eea0*/  @!P1 LDC.64 R4, c[0x0][0xc80] ;  /* 0x00032000ff049b82 */ /* 0x000e300000000a00 */
[----:B------:R-:W1:Y:S01]  /*eeb0*/  @!P1 LDC.64 R2, c[0x0][0xc78] ;  /* 0x00031e00ff029b82 */ /* 0x000e620000000a00 */
[----:B0-----:R-:W-:-:S06]  /*eec0*/  @!P1 IMAD.WIDE R4, R7, 0x4, R4 ;  /* 0x0000000407049825 */ /* 0x001fcc00078e0204 */
[----:B------:R-:W2:Y:S01]  /*eed0*/  @!P1 LDG.E R4, desc[UR36][R4.64] ;  /* 0x0000002404049981 */ /* 0x000ea2000c1e1900 */
[----:B-1----:R-:W-:-:S06]  /*eee0*/  @!P1 IMAD.WIDE R2, R7, 0x4, R2 ;  /* 0x0000000407029825 */ /* 0x002fcc00078e0202 */
[----:B------:R-:W3:Y:S01]  /*eef0*/  @!P1 LDG.E R2, desc[UR36][R2.64] ;  /* 0x0000002402029981 */ /* 0x000ee2000c1e1900 */
[----:B------:R-:W-:Y:S02]  /*ef00*/  IMAD.MOV.U32 R7, RZ, RZ, RZ ;  /* 0x000000ffff077224 */ /* 0x000fe400078e00ff */
[----:B------:R-:W-:Y:S01]  /*ef10*/  IMAD.MOV.U32 R10, RZ, RZ, RZ ;  /* 0x000000ffff0a7224 */ /* 0x000fe200078e00ff */
[C---:B------:R-:W-:Y:S02]  /*ef20*/  ISETP.GE.U32.AND P2, PT, R9.reuse, 0x2, PT ;  /* 0x000000020900780c */ /* 0x040fe40003f46070 */
[C---:B------:R-:W-:Y:S02]  /*ef30*/  ISETP.GE.U32.AND P3, PT, R9.reuse, 0x4, PT ;  /* 0x000000040900780c */ /* 0x040fe40003f66070 */
[C---:B------:R-:W-:Y:S02]  /*ef40*/  ISETP.GE.U32.AND P4, PT, R9.reuse, 0x8, PT ;  /* 0x000000080900780c */ /* 0x040fe40003f86070 */
[----:B------:R-:W-:Y:S01]  /*ef50*/  ISETP.GE.U32.AND P5, PT, R9, 0x10, PT ;  /* 0x000000100900780c */ /* 0x000fe20003fa6070 */
[----:B------:R-:W-:Y:S04]  /*ef60*/  SHFL.IDX PT, R0, R16, RZ, 0x1f ;  /* 0x00001fff10007589 */ /* 0x000fe800000e0000 */
[----:B------:R-:W-:Y:S01]  /*ef70*/  SHFL.IDX PT, R8, R16, 0x1, 0x1f ;  /* 0x00201f0010087f89 */ /* 0x000fe200000e0000 */
[----:B--2---:R-:W-:-:S02]  /*ef80*/  @!P1 IMAD.MOV.U32 R7, RZ, RZ, R4 ;  /* 0x000000ffff079224 */ /* 0x004fc400078e0004 */
[----:B---3--:R-:W-:-:S04]  /*ef90*/  @!P1 IMAD.MOV.U32 R10, RZ, RZ, R2 ;  /* 0x000000ffff0a9224 */ /* 0x008fc800078e0002 */
[----:B------:R-:W-:-:S05]  /*efa0*/  IMAD R13, R10, R7, RZ ;  /* 0x000000070a0d7224 */ /* 0x000fca00078e02ff */
[----:B------:R-:W0:Y:S01]  /*efb0*/  SHFL.UP PT, R14, R13, 0x1, RZ ;  /* 0x042000000d0e7989 */ /* 0x000e2200000e00ff */
[----:B------:R-:W-:-:S04]  /*efc0*/  ISETP.NE.AND P1, PT, R9, RZ, PT ;  /* 0x000000ff0900720c */ /* 0x000fc80003f25270 */
        /* <DEDUP_REMOVED lines=14> */
[----:B------:R0:W1:Y:S01]  /*f0b0*/  SHFL.IDX PT, R14, R2, 0x1f, 0x1f ;  /* 0x03e01f00020e7f89 */ /* 0x00006200000e0000 */
[----:B------:R-:W-:-:S07]  /*f0c0*/  IMAD.MOV.U32 R6, RZ, RZ, RZ ;  /* 0x000000ffff067224 */ /* 0x000fce00078e00ff */
.L_x_409:
[----:B------:R-:W-:Y:S02]  /*f0d0*/  ULDC UR4, c[0x0][0xc38] ;  /* 0x00030e0000047ab9 */ /* 0x000fe40000000800 */
[----:B------:R-:W-:-:S04]  /*f0e0*/  IMAD.U32 R5, RZ, RZ, UR4 ;  /* 0x00000004ff057e24 */ /* 0x000fc8000f8e00ff */
[----:B-1----:R-:W-:-:S05]  /*f0f0*/  IMAD R14, R14, R5, RZ ;  /* 0x000000050e0e7224 */ /* 0x002fca00078e02ff */
[----:B------:R-:W-:-:S04]  /*f100*/  IADD3 R9, R8, R14, RZ ;  /* 0x0000000e08097210 */ /* 0x000fc80007ffe0ff */
[----:B------:R-:W-:-:S13]  /*f110*/  ISETP.GT.AND P6, PT, R9, R0, PT ;  /* 0x000000000900720c */ /* 0x000fda0003fc4270 */
[----:B------:R-:W-:Y:S05]  /*f120*/  @P6 BRA `(.L_x_296) ;  /* 0x0000000000a46947 */ /* 0x000fea0003800000 */
.L_x_299:
[----:B0-----:R-:W0:Y:S01]  /*f130*/  LDC R2, c[0x0][0xc3c] ;  /* 0x00030f00ff027b82 */ /* 0x001e220000000800 */
[----:B------:R-:W-:-:S05]  /*f140*/  VIADD R19, R19, 0x1f ;  /* 0x0000001f13137836 */ /* 0x000fca0000000000 */
[----:B0-----:R-:W-:-:S13]  /*f150*/  ISETP.GE.AND P6, PT, R19, R2, PT ;  /* 0x000000021300720c */ /* 0x001fda0003fc6270 */
[----:B------:R-:W-:Y:S05]  /*f160*/  @P6 BRA `(.L_x_297) ;  /* 0x0000000400b86947 */ /* 0x000fea0003800000 */
[----:B------:R-:W0:Y:S01]  /*f170*/  S2R R3, SR_TID.X ;  /* 0x0000000000037919 */ /* 0x000e220000002100 */
[----:B------:R-:W-:Y:S01]  /*f180*/  IMAD.MOV.U32 R7, RZ, RZ, RZ ;  /* 0x000000ffff077224 */ /* 0x000fe200078e00ff */
[----:B0-----:R-:W-:-:S05]  /*f190*/  LOP3.LUT R3, R3, 0x1f, RZ, 0xc0, !PT ;  /* 0x0000001f03037812 */ /* 0x001fca00078ec0ff */
[----:B------:R-:W-:-:S05]  /*f1a0*/  IMAD.IADD R11, R19, 0x1, R3 ;  /* 0x00000001130b7824 */ /* 0x000fca00078e0203 */
[----:B------:R-:W-:-:S13]  /*f1b0*/  ISETP.GE.OR P6, PT, R11, R2, !P0 ;  /* 0x000000020b00720c */ /* 0x000fda00047c6670 */
[----:B------:R-:W0:Y:S08]  /*f1c0*/  @!P6 LDC.64 R2, c[0x0][0xc80] ;  /* 0x00032000ff02eb82 */ /* 0x000e300000000a00 */
[----:B------:R-:W1:Y:S01]  /*f1d0*/  @!P6 LDC.64 R4, c[0x0][0xc78] ;  /* 0x00031e00ff04eb82 */ /* 0x000e620000000a00 */
[----:B------:R-:W-:Y:S02]  /*f1e0*/  IMAD.MOV.U32 R10, RZ, RZ, RZ ;  /* 0x000000ffff0a7224 */ /* 0x000fe400078e00ff */
[----:B0-----:R-:W-:-:S05]  /*f1f0*/  @!P6 IMAD.WIDE R2, R11, 0x4, R2 ;  /* 0x000000040b02e825 */ /* 0x001fca00078e0202 */
[----:B------:R1:W2:Y:S02]  /*f200*/  @!P6 LDG.E R7, desc[UR36][R2.64] ;  /* 0x000000240207e981 */ /* 0x0002a4000c1e1900 */
[----:B-1----:R-:W-:-:S05]  /*f210*/  @!P6 IMAD.WIDE R2, R11, 0x4, R4 ;  /* 0x000000040b02e825 */ /* 0x002fca00078e0204 */
[----:B------:R-:W2:Y:S01]  /*f220*/  @!P6 LDG.E R10, desc[UR36][R2.64] ;  /* 0x00000024020ae981 */ /* 0x000ea2000c1e1900 */
[----:B------:R-:W-:Y:S01]  /*f230*/  UMOV UR4, 0xffffffff ;  /* 0xffffffff00047882 */ /* 0x000fe20000000000 */
[----:B--2---:R-:W-:Y:S02]  /*f240*/  IMAD R13, R10, R7, RZ ;  /* 0x000000070a0d7224 */ /* 0x004fe400078e02ff */
[----:B------:R-:W-:Y:S05]  /*f250*/  BRA.DIV UR4, `(.L_x_298) ;  /* 0x0000003e04787947 */ /* 0x000fea000b800000 */
        /* <DEDUP_REMOVED lines=15> */
[----:B------:R0:W1:Y:S02]  /*f350*/  SHFL.IDX PT, R14, R2, 0x1f, 0x1f ;  /* 0x03e01f00020e7f89 */ /* 0x00006400000e0000 */
.L_x_417:
[----:B------:R-:W-:Y:S02]  /*f360*/  ULDC UR4, c[0x0][0xc38] ;  /* 0x00030e0000047ab9 */ /* 0x000fe40000000800 */
[----:B------:R-:W-:-:S04]  /*f370*/  IMAD.U32 R5, RZ, RZ, UR4 ;  /* 0x00000004ff057e24 */ /* 0x000fc8000f8e00ff */
[----:B-1----:R-:W-:-:S04]  /*f380*/  IMAD R14, R14, R5, RZ ;  /* 0x000000050e0e7224 */ /* 0x002fc800078e02ff */
[----:B------:R-:W-:-:S05]  /*f390*/  IMAD.IADD R9, R14, 0x1, R9 ;  /* 0x000000010e097824 */ /* 0x000fca00078e0209 */
[----:B------:R-:W-:-:S13]  /*f3a0*/  ISETP.GT.AND P6, PT, R9, R0, PT ;  /* 0x000000000900720c */ /* 0x000fda0003fc4270 */
[----:B------:R-:W-:Y:S05]  /*f3b0*/  @!P6 BRA `(.L_x_299) ;  /* 0xfffffffc005ce947 */ /* 0x000fea000383ffff */
.L_x_296:
[----:B------:R-:W-:Y:S01]  /*f3c0*/  IMAD.IADD R9, R9, 0x1, -R14 ;  /* 0x0000000109097824 */ /* 0x000fe200078e0a0e */
[----:B------:R-:W-:-:S03]  /*f3d0*/  UMOV UR4, 0xffffffff ;  /* 0xffffffff00047882 */ /* 0x000fc60000000000 */
[----:B------:R-:W-:-:S05]  /*f3e0*/  IMAD R3, R2, R5, R9 ;  /* 0x0000000502037224 */ /* 0x000fca00078e0209 */
[----:B------:R-:W-:Y:S01]  /*f3f0*/  ISETP.GT.AND P6, PT, R3, R0, PT ;  /* 0x000000000300720c */ /* 0x000fe20003fc4270 */
[----:B------:R-:W-:-:S12]  /*f400*/  BRA.DIV UR4, `(.L_x_300) ;  /* 0x0000003e04c47947 */ /* 0x000fd8000b800000 */
[----:B------:R-:W-:-:S04]  /*f410*/  VOTE.ANY R3, PT, !P6 ;  /* 0x0000000000037806 */ /* 0x000fc800070e0100 */
[----:B------:R-:W1:Y:S02]  /*f420*/  POPC R4, R3 ;  /* 0x0000000300047309 */ /* 0x000e640000000000 */
[----:B-1----:R1:W2:Y:S04]  /*f430*/  SHFL.IDX PT, R7, R7, R4, 0x1f ;  /* 0x00001f0407077589 */ /* 0x0022a800000e0000 */
[----:B------:R1:W3:Y:S02]  /*f440*/  SHFL.IDX PT, R10, R10, R4, 0x1f ;  /* 0x00001f040a0a7589 */ /* 0x0002e400000e0000 */
.L_x_422:
[----:B------:R-:W-:-:S13]  /*f450*/  ISETP.NE.AND P0, PT, R3, RZ, PT ;  /* 0x000000ff0300720c */ /* 0x000fda0003f05270 */
[----:B------:R-:W-:Y:S05]  /*f460*/  @!P0 BRA `(.L_x_301) ;  /* 0x0000000000108947 */ /* 0x000fea0003800000 */
[----:B------:R-:W-:Y:S01]  /*f470*/  UMOV UR4, 0xffffffff ;  /* 0xffffffff00047882 */ /* 0x000fe20000000000 */
[----:B------:R-:W-:Y:S02]  /*f480*/  VIADD R12, R4, 0xffffffff ;  /* 0xffffffff040c7836 */ /* 0x000fe40000000000 */
[----:B------:R-:W-:Y:S05]  /*f490*/  BRA.DIV UR4, `(.L_x_302) ;  /* 0x0000003e04fc7947 */ /* 0x000fea000b800000 */
[----:B------:R4:W0:Y:S02]  /*f4a0*/  SHFL.IDX PT, R6, R2, R12, 0x1f ;  /* 0x00001f0c02067589 */ /* 0x00082400000e0000 */
.L_x_301:
[----:B--2---:R-:W-:Y:S01]  /*f4b0*/  IABS R8, R7 ;  /* 0x0000000700087213 */ /* 0x004fe20000000000 */
[----:B0-----:R-:W-:Y:S01]  /*f4c0*/  IMAD R16, R6, R5, R9 ;  /* 0x0000000506107224 */ /* 0x001fe200078e0209 */
[----:B---3--:R-:W-:Y:S01]  /*f4d0*/  IABS R5, R10 ;  /* 0x0000000a00057213 */ /* 0x008fe20000000000 */
[----:B------:R-:W-:Y:S01]  /*f4e0*/  IMAD.IADD R19, R4, 0x1, R19 ;  /* 0x0000000104137824 */ /* 0x000fe200078e0213 */
[----:B------:R-:W0:Y:S01]  /*f4f0*/  I2F.RP R11, R8 ;  /* 0x00000008000b7306 */ /* 0x000e220000209400 */
[----:B------:R-:W-:-:S07]  /*f500*/  IMAD.IADD R0, R0, 0x1, -R16 ;  /* 0x0000000100007824 */ /* 0x000fce00078e0a10 */
[----:B----4-:R-:W2:Y:S08]  /*f510*/  I2F.RP R12, R5 ;  /* 0x00000005000c7306 */ /* 0x010eb00000209400 */
[----:B0-----:R-:W0:Y:S08]  /*f520*/  MUFU.RCP R11, R11 ;  /* 0x0000000b000b7308 */ /* 0x001e300000001000 */
[----:B--2---:R-:W-:Y:S01]  /*f530*/  MUFU.RCP R12, R12 ;  /* 0x0000000c000c7308 */ /* 0x004fe20000001000 */
[----:B0-----:R-:W-:-:S07]  /*f540*/  IADD3 R2, R11, 0xffffffe, RZ ;  /* 0x0ffffffe0b027810 */ /* 0x001fce0007ffe0ff */
[----:B------:R0:W2:Y:S02]  /*f550*/  F2I.FTZ.U32.TRUNC.NTZ R3, R2 ;  /* 0x0000000200037305 */ /* 0x0000a4000021f000 */
[----:B0-----:R-:W-:Y:S02]  /*f560*/  IMAD.MOV.U32 R2, RZ, RZ, RZ ;  /* 0x000000ffff027224 */ /* 0x001fe400078e00ff */
[----:B--2---:R-:W-:-:S04]  /*f570*/  IMAD.MOV R9, RZ, RZ, -R3 ;  /* 0x000000ffff097224 */ /* 0x004fc800078e0a03 */
[----:B------:R-:W-:-:S04]  /*f580*/  IMAD R9, R9, R8, RZ ;  /* 0x0000000809097224 */ /* 0x000fc800078e02ff */
[----:B------:R-:W-:Y:S01]  /*f590*/  IMAD.HI.U32 R3, R3, R9, R2 ;  /* 0x0000000903037227 */ /* 0x000fe200078e0002 */
[----:B------:R-:W-:Y:S02]  /*f5a0*/  IABS R2, R7 ;  /* 0x0000000700027213 */ /* 0x000fe40000000000 */
[----:B------:R-:W-:-:S03]  /*f5b0*/  IABS R9, R0 ;  /* 0x0000000000097213 */ /* 0x000fc60000000000 */
[----:B------:R-:W-:Y:S02]  /*f5c0*/  IMAD.MOV R2, RZ, RZ, -R2 ;  /* 0x000000ffff027224 */ /* 0x000fe400078e0a02 */
[----:B------:R-:W-:-:S04]  /*f5d0*/  IMAD.HI.U32 R6, R3, R9, RZ ;  /* 0x0000000903067227 */ /* 0x000fc800078e00ff */
[----:B------:R-:W-:Y:S02]  /*f5e0*/  VIADD R3, R12, 0xffffffe ;  /* 0x0ffffffe0c037836 */ /* 0x000fe40000000000 */
[----:B------:R-:W-:-:S04]  /*f5f0*/  IMAD R9, R6, R2, R9 ;  /* 0x0000000206097224 */ /* 0x000fc800078e0209 */
[----:B------:R-:W0:Y:S01]  /*f600*/  F2I.FTZ.U32.TRUNC.NTZ R3, R3 ;  /* 0x0000000300037305 */ /* 0x000e22000021f000 */
[----:B------:R-:W-:-:S13]  /*f610*/  ISETP.GT.U32.AND P1, PT, R8, R9, PT ;  /* 0x000000090800720c */ /* 0x000fda0003f24070 */
[----:B------:R-:W-:Y:S01]  /*f620*/  @!P1 IMAD.IADD R9, R9, 0x1, -R8 ;  /* 0x0000000109099824 */ /* 0x000fe200078e0a08 */
[----:B0-----:R-:W-:Y:S01]  /*f630*/  IADD3 R2, RZ, -R3, RZ ;  /* 0x80000003ff027210 */ /* 0x001fe20007ffe0ff */
[----:B------:R-:W-:Y:S01]  /*f640*/  @!P1 VIADD R6, R6, 0x1 ;  /* 0x0000000106069836 */ /* 0x000fe20000000000 */
[----:B------:R-:W-:Y:S02]  /*f650*/  ISETP.NE.AND P1, PT, R7, RZ, PT ;  /* 0x000000ff0700720c */ /* 0x000fe40003f25270 */
[----:B------:R-:W-:Y:S01]  /*f660*/  ISETP.GE.U32.AND P0, PT, R9, R8, PT ;  /* 0x000000080900720c */ /* 0x000fe20003f06070 */
[----:B------:R-:W-:Y:S02]  /*f670*/  IMAD R9, R2, R5, RZ ;  /* 0x0000000502097224 */ /* 0x000fe400078e02ff */
[----:B------:R-:W-:-:S04]  /*f680*/  IMAD.MOV.U32 R2, RZ, RZ, RZ ;  /* 0x000000ffff027224 */ /* 0x000fc800078e00ff */
[----:B------:R-:W-:Y:S01]  /*f690*/  IMAD.HI.U32 R8, R3, R9, R2 ;  /* 0x0000000903087227 */ /* 0x000fe200078e0002 */
[----:B------:R-:W-:-:S04]  /*f6a0*/  LOP3.LUT R2, R0, R7, RZ, 0x3c, !PT ;  /* 0x0000000700027212 */ /* 0x000fc800078e3cff */
[----:B------:R-:W-:Y:S01]  /*f6b0*/  ISETP.GE.AND P2, PT, R2, RZ, PT ;  /* 0x000000ff0200720c */ /* 0x000fe20003f46270 */
[----:B------:R-:W-:Y:S01]  /*f6c0*/  @P0 VIADD R6, R6, 0x1 ;  /* 0x0000000106060836 */ /* 0x000fe20000000000 */
[----:B------:R-:W-:-:S05]  /*f6d0*/  IABS R2, R10 ;  /* 0x0000000a00027213 */ /* 0x000fca0000000000 */
[----:B------:R-:W-:-:S06]  /*f6e0*/  IMAD.MOV R2, RZ, RZ, -R2 ;  /* 0x000000ffff027224 */ /* 0x000fcc00078e0a02 */
[----:B------:R-:W-:Y:S01]  /*f6f0*/  @!P2 IMAD.MOV R6, RZ, RZ, -R6 ;  /* 0x000000ffff06a224 */ /* 0x000fe200078e0a06 */
[----:B------:R-:W-:-:S04]  /*f700*/  @!P1 LOP3.LUT R6, RZ, R7, RZ, 0x33, !PT ;  /* 0x00000007ff069212 */ /* 0x000fc800078e33ff */
[-C--:B------:R-:W-:Y:S01]  /*f710*/  IABS R3, R6.reuse ;  /* 0x0000000600037213 */ /* 0x080fe20000000000 */
[----:B------:R-:W-:-:S04]  /*f720*/  IMAD R7, R7, R6, RZ ;  /* 0x0000000607077224 */ /* 0x000fc800078e02ff */
[----:B------:R-:W-:-:S04]  /*f730*/  IMAD.HI.U32 R8, R8, R3, RZ ;  /* 0x0000000308087227 */ /* 0x000fc800078e00ff */
[----:B------:R-:W-:Y:S02]  /*f740*/  IMAD R2, R8, R2, R3 ;  /* 0x0000000208027224 */ /* 0x000fe400078e0203 */
[----:B------:R-:W-:-:S03]  /*f750*/  IMAD.IADD R17, R0, 0x1, -R7 ;  /* 0x0000000100117824 */ /* 0x000fc600078e0a07 */
[----:B------:R-:W-:-:S13]  /*f760*/  ISETP.GT.U32.AND P1, PT, R5, R2, PT ;  /* 0x000000020500720c */ /* 0x000fda0003f24070 */
[----:B------:R-:W-:Y:S01]  /*f770*/  @!P1 IMAD.IADD R2, R2, 0x1, -R5 ;  /* 0x0000000102029824 */ /* 0x000fe200078e0a05 */
[----:B------:R-:W-:Y:S02]  /*f780*/  @!P1 IADD3 R8, R8, 0x1, RZ ;  /* 0x0000000108089810 */ /* 0x000fe40007ffe0ff */
[----:B------:R-:W-:Y:S02]  /*f790*/  ISETP.NE.AND P1, PT, R10, RZ, PT ;  /* 0x000000ff0a00720c */ /* 0x000fe40003f25270 */
[----:B------:R-:W-:Y:S02]  /*f7a0*/  ISETP.GE.U32.AND P0, PT, R2, R5, PT ;  /* 0x000000050200720c */ /* 0x000fe40003f06070 */
[----:B------:R-:W-:-:S04]  /*f7b0*/  LOP3.LUT R2, R6, R10, RZ, 0x3c, !PT ;  /* 0x0000000a06027212 */ /* 0x000fc800078e3cff */
[----:B------:R-:W-:-:S07]  /*f7c0*/  ISETP.GE.AND P2, PT, R2, RZ, PT ;  /* 0x000000ff0200720c */ /* 0x000fce0003f46270 */
[----:B------:R-:W-:-:S06]  /*f7d0*/  @P0 VIADD R8, R8, 0x1 ;  /* 0x0000000108080836 */ /* 0x000fcc0000000000 */
[----:B------:R-:W-:Y:S01]  /*f7e0*/  @!P2 IMAD.MOV R8, RZ, RZ, -R8 ;  /* 0x000000ffff08a224 */ /* 0x000fe200078e0a08 */
[----:B------:R-:W-:-:S05]  /*f7f0*/  @!P1 LOP3.LUT R8, RZ, R10, RZ, 0x33, !PT ;  /* 0x0000000aff089212 */ /* 0x000fca00078e33ff */
[----:B------:R-:W-:-:S04]  /*f800*/  IMAD.MOV R3, RZ, RZ, -R8 ;  /* 0x000000ffff037224 */ /* 0x000fc800078e0a08 */
[C---:B------:R-:W-:Y:S02]  /*f810*/  IMAD R18, R10.reuse, R3, R6 ;  /* 0x000000030a127224 */ /* 0x040fe400078e0206 */
[----:B------:R-:W-:-:S05]  /*f820*/  IMAD R3, R10, 0x1000000, R8 ;  /* 0x010000000a037824 */ /* 0x000fca00078e0208 */
[----:B------:R-:W-:Y:S01]  /*f830*/  LEA R18, R18, R3, 0x10 ;  /* 0x0000000312127211 */ /* 0x000fe200078e80ff */
[----:B------:R-:W-:Y:S06]  /*f840*/  BRA `(.L_x_303) ;  /* 0x00000000001c7947 */ /* 0x000fec0003800000 */
.L_x_297:
[----:B------:R-:W-:Y:S01]  /*f850*/  UMOV UR4, URZ ;  /* 0x0000003f00047c82 */ /* 0x000fe20008000000 */
[----:B------:R-:W-:Y:S01]  /*f860*/  UMOV UR5, URZ ;  /* 0x0000003f00057c82 */ /* 0x000fe20008000000 */
[----:B------:R-:W-:Y:S01]  /*f870*/  ULDC UR6, c[0x0][0xc3c] ;  /* 0x00030f0000067ab9 */ /* 0x000fe20000000800 */
[----:B------:R-:W-:Y:S02]  /*f880*/  IMAD.MOV.U32 R16, RZ, RZ, R0 ;  /* 0x000000ffff107224 */ /* 0x000fe400078e0000 */
[----:B------:R-:W-:Y:S02]  /*f890*/  IMAD.U32 R17, RZ, RZ, UR4 ;  /* 0x00000004ff117e24 */ /* 0x000fe4000f8e00ff */
[----:B------:R-:W-:Y:S02]  /*f8a0*/  IMAD.U32 R18, RZ, RZ, UR5 ;  /* 0x00000005ff127e24 */ /* 0x000fe4000f8e00ff */
[----:B------:R-:W-:-:S07]  /*f8b0*/  IMAD.U32 R19, RZ, RZ, UR6 ;  /* 0x00000006ff137e24 */ /* 0x000fce000f8e00ff */
.L_x_303:
[----:B------:R-:W0:Y:S01]  /*f8c0*/  S2R R0, SR_TID.X ;  /* 0x0000000000007919 */ /* 0x000e220000002100 */
[----:B------:R-:W-:Y:S05]  /*f8d0*/  WARPSYNC.ALL ;  /* 0x0000000000007948 */ /* 0x000fea0003800000 */
[----:B------:R-:W-:Y:S01]  /*f8e0*/  BAR.SYNC.DEFER_BLOCKING 0x4, 0x180 ;  /* 0x0106000000007b1d */ /* 0x000fe20000010000 */
[----:B0-----:R-:W-:-:S04]  /*f8f0*/  LOP3.LUT R0, R0, 0x1f, RZ, 0xc0, !PT ;  /* 0x0000001f00007812 */ /* 0x001fc800078ec0ff */
[----:B------:R-:W-:-:S13]  /*f900*/  ISETP.NE.AND P0, PT, R0, RZ, PT ;  /* 0x000000ff0000720c */ /* 0x000fda0003f05270 */
[----:B------:R-:W0:Y:S01]  /*f910*/  @!P0 S2R R3, SR_CgaCtaId ;  /* 0x0000000000038919 */ /* 0x000e220000008800 */
[----:B------:R-:W-:-:S04]  /*f920*/  @!P0 MOV R0, 0x400 ;  /* 0x0000040000008802 */ /* 0x000fc80000000f00 */
[----:B0-----:R-:W-:-:S05]  /*f930*/  @!P0 LEA R22, R3, R0, 0x18 ;  /* 0x0000000003168211 */ /* 0x001fca00078ec0ff */
[----:B------:R2:W-:Y:S01]  /*f940*/  @!P0 STS.128 [R22+0x2a8d0], R16 ;  /* 0x02a8d01016008388 */ /* 0x0005e20000000c00 */
[----:B------:R-:W-:Y:S06]  /*f950*/  BAR.ARV 0x5, 0x180 ;  /* 0x0146000000007b1d */ /* 0x000fec0000002000 */
.L_x_294:
[----:B------:R-:W-:Y:S02]  /*f960*/  ULDC UR4, c[0x0][0xc3c] ;  /* 0x00030f0000047ab9 */ /* 0x000fe40000000800 */
[----:B-1----:R-:W-:-:S13]  /*f970*/  ISETP.GE.AND P0, PT, R19, UR4, PT ;  /* 0x0000000413007c0c */ /* 0x002fda000bf06270 */
[----:B------:R-:W-:Y:S05]  /*f980*/  @!P0 BRA `(.L_x_304) ;  /* 0xffffffb400bc8947 */ /* 0x000fea000383ffff */
[----:B------:R-:W-:Y:S05]  /*f990*/  BSYNC B8 ;  /* 0x0000000000087941 */ /* 0x000fea0003800000 */
.L_x_241:
[----:B-1----:R-:W3:Y:S01]  /*f9a0*/  LDL.LU R0, [R1+0x18] ;  /* 0x0000180001007983 */ /* 0x002ee20000300800 */
[----:B------:R-:W-:Y:S01]  /*f9b0*/  BSSY B0, `(.L_x_305) ;  /* 0x000000b000007945 */ /* 0x000fe20003800000 */
[----:B------:R-:W1:Y:S01]  /*f9c0*/  S2R R5, SR_CgaCtaId ;  /* 0x0000000000057919 */ /* 0x000e620000008800 */
[----:B---3--:R-:W-:-:S05]  /*f9d0*/  VIADD R0, R0, 0x1 ;  /* 0x0000000100007836 */ /* 0x008fca0000000000 */
[----:B------:R-:W-:-:S04]  /*f9e0*/  LEA.HI R2, R0, R0, RZ, 0x1 ;  /* 0x0000000000027211 */ /* 0x000fc800078f08ff */
[----:B------:R-:W-:Y:S02]  /*f9f0*/  LOP3.LUT R3, R2, 0xfffffffe, RZ, 0xc0, !PT ;  /* 0xfffffffe02037812 */ /* 0x000fe400078ec0ff */
[----:B------:R-:W-:-:S03]  /*fa00*/  MOV R2, 0x400 ;  /* 0x0000040000027802 */ /* 0x000fc60000000f00 */
[----:B------:R-:W-:Y:S01]  /*fa10*/  IMAD.IADD R0, R0, 0x1, -R3 ;  /* 0x0000000100007824 */ /* 0x000fe200078e0a03 */
[----:B-1----:R-:W-:-:S04]  /*fa20*/  LEA R4, R5, R2, 0x18 ;  /* 0x0000000205047211 */ /* 0x002fc800078ec0ff */
[----:B------:R-:W-:-:S04]  /*fa30*/  SHF.L.U32 R0, R0, 0x1f, RZ ;  /* 0x0000001f00007819 */ /* 0x000fc800000006ff */
[----:B------:R-:W1:Y:S02]  /*fa40*/  SYNCS.PHASECHK.TRANS64.TRYWAIT P0, [R4+URZ+0x2a820], R0 ;  /* 0x02a82000040075a7 */ /* 0x000e64000800017f */
[----:B-1----:R-:W-:Y:S05]  /*fa50*/  @!P0 BRA `(.L_x_306) ;  /* 0x0000003800b48947 */ /* 0x002fea0003800000 */
.L_x_425:
[----:B------:R-:W-:Y:S05]  /*fa60*/  BSYNC B0 ;  /* 0x0000000000007941 */ /* 0x000fea0003800000 */
.L_x_305:
[----:B------:R-:W-:-:S03]  /*fa70*/  UMOV UR4, 0xffffffff ;  /* 0xffffffff00047882 */ /* 0x000fc60000000000 */
[----:B------:R-:W-:Y:S05]  /*fa80*/  BRA.DIV UR4, `(.L_x_307) ;  /* 0x0000003a04bc7947 */ /* 0x000fea000b800000 */
[----:B-1----:R-:W1:Y:S02]  /*fa90*/  S2R R0, SR_TID.X ;  /* 0x0000000000007919 */ /* 0x002e640000002100 */
[----:B-1----:R-:W-:-:S04]  /*faa0*/  SHF.R.U32.HI R0, RZ, 0x5, R0 ;  /* 0x00000005ff007819 */ /* 0x002fc80000011600 */
[----:B------:R-:W-:-:S05]  /*fab0*/  LOP3.LUT R0, R0, 0x3, RZ, 0xc0, !PT ;  /* 0x0000000300007812 */ /* 0x000fca00078ec0ff */
[----:B------:R1:W3:Y:S02]  /*fac0*/  SHFL.IDX PT, R14, R0, RZ, 0x1f ;  /* 0x00001fff000e7589 */ /* 0x0002e400000e0000 */
.L_x_428:
[----:B---3--:R-:W-:Y:S01]  /*fad0*/  ISETP.NE.AND P0, PT, R14, RZ, PT ;  /* 0x000000ff0e00720c */ /* 0x008fe20003f05270 */
[----:B------:R-:W-:-:S12]  /*fae0*/  BSSY B0, `(.L_x_308) ;  /* 0x0000026000007945 */ /* 0x000fd80003800000 */
[----:B------:R-:W-:Y:S05]  /*faf0*/  @P0 BRA `(.L_x_309) ;  /* 0x0000000000900947 */ /* 0x000fea0003800000 */
[----:B------:R-:W-:-:S03]  /*fb00*/  UMOV UR4, 0xffffffff ;  /* 0xffffffff00047882 */ /* 0x000fc60000000000 */
[----:B------:R-:W-:Y:S05]  /*fb10*/  BRA.DIV UR4, `(.L_x_310) ;  /* 0x0000003a04cc7947 */ /* 0x000fea000b800000 */
[----:B------:R-:W-:-:S13]  /*fb20*/  ELECT P6, URZ, PT ;  /* 0x00000000003f782f */ /* 0x000fda00038c0000 */
.L_x_431:
[----:B------:R-:W-:Y:S05]  /*fb30*/  @!P6 BRA `(.L_x_309) ;  /* 0x000000000080e947 */ /* 0x000fea0003800000 */
[----:B-1----:R-:W3:Y:S02]  /*fb40*/  LDL R0, [R1+0x1c] ;  /* 0x00001c0001007983 */ /* 0x002ee40000100800 */
[----:B---3--:R-:W-:-:S13]  /*fb50*/  R2UR UR4, R0 ;  /* 0x00000000000472ca */ /* 0x008fda00000e0000 */
[----:B------:R-:W-:-:S06]  /*fb60*/  ULOP3.LUT UR4, UR4, 0x2, URZ, 0xfc, !UPT ;  /* 0x0000000204047892 */ /* 0x000fcc000f8efc3f */
[----:B------:R-:W-:-:S04]  /*fb70*/  MOV R0, UR4 ;  /* 0x0000000400007c02 */ /* 0x000fc80008000f00 */
[----:B------:R-:W-:-:S13]  /*fb80*/  ISETP.NE.AND P0, PT, R0, 0x3, PT ;  /* 0x000000030000780c */ /* 0x000fda0003f05270 */
[----:B------:R-:W-:Y:S05]  /*fb90*/  @!P0 BRA `(.L_x_311) ;  /* 0x0000000000048947 */ /* 0x000fea0003800000 */
[----:B------:R-:W-:Y:S01]  /*fba0*/  BPT.TRAP 0x1 ;  /* 0x000000040000795c */ /* 0x000fe20000300000 */
.L_x_311:
[C---:B------:R-:W-:Y:S01]  /*fbb0*/  IMAD R5, R27.reuse, 0x8, R4 ;  /* 0x000000081b057824 */ /* 0x040fe200078e0204 */
[----:B------:R-:W-:Y:S01]  /*fbc0*/  SHF.L.U32 R0, R28, 0x1f, RZ ;  /* 0x0000001f1c007819 */ /* 0x000fe200000006ff */
[----:B------:R-:W-:-:S03]  /*fbd0*/  VIADD R27, R27, 0x1 ;  /* 0x000000011b1b7836 */ /* 0x000fc60000000000 */
[----:B------:R-:W1:Y:S02]  /*fbe0*/  SYNCS.PHASECHK.TRANS64.TRYWAIT P1, [R5+URZ+0x2a840], R0 ;  /* 0x02a84000050075a7 */ /* 0x000e64000802017f */
[----:B------:R-:W-:-:S04]  /*fbf0*/  ISETP.NE.AND P2, PT, R27, 0x2, PT ;  /* 0x000000021b00780c */ /* 0x000fc80003f45270 */
[----:B------:R-:W-:Y:S01]  /*fc00*/  SEL R3, RZ, 0x1, P2 ;  /* 0x00000001ff037807 */ /* 0x000fe20001000000 */
[----:B-1----:R-:W-:Y:S08]  /*fc10*/  @!P1 BRA `(.L_x_312) ;  /* 0x0000003800ac9947 */ /* 0x002ff00003800000 */
.L_x_432:
[----:B------:R-:W-:Y:S02]  /*fc20*/  SEL R27, R27, RZ, P2 ;  /* 0x000000ff1b1b7207 */ /* 0x000fe40001000000 */
[----:B------:R-:W-:Y:S01]  /*fc30*/  LOP3.LUT R2, R28, R3, RZ, 0x3c, !PT ;  /* 0x000000031c027212 */ /* 0x000fe200078e3cff */
[----:B------:R-:W-:Y:S06]  /*fc40*/  @!P0 BRA `(.L_x_313) ;  /* 0x0000000000048947 */ /* 0x000fec0003800000 */
[----:B------:R-:W-:Y:S01]  /*fc50*/  BPT.TRAP 0x1 ;  /* 0x000000040000795c */ /* 0x000fe20000300000 */
.L_x_313:
[----:B------:R-:W-:Y:S01]  /*fc60*/  IMAD R27, R27, 0x8, R4 ;  /* 0x000000081b1b7824 */ /* 0x000fe200078e0204 */
[----:B------:R-:W-:-:S04]  /*fc70*/  SHF.L.U32 R2, R2, 0x1f, RZ ;  /* 0x0000001f02027819 */ /* 0x000fc800000006ff */
[----:B------:R-:W3:Y:S02]  /*fc80*/  SYNCS.PHASECHK.TRANS64.TRYWAIT P1, [R27+URZ+0x2a840], R2 ;  /* 0x02a840021b0075a7 */ /* 0x000ee4000802017f */
[----:B---3--:R-:W-:Y:S05]  /*fc90*/  @!P1 BRA `(.L_x_314) ;  /* 0x0000003800a09947 */ /* 0x008fea0003800000 */
.L_x_433:
[----:B------:R-:W-:Y:S05]  /*fca0*/  @!P0 BRA `(.L_x_315) ;  /* 0x0000000000048947 */ /* 0x000fea0003800000 */
[----:B------:R-:W-:Y:S01]  /*fcb0*/  BPT.TRAP 0x1 ;  /* 0x000000040000795c */ /* 0x000fe20000300000 */
.L_x_315:
[----:B------:R-:W4:Y:S02]  /*fcc0*/  SYNCS.PHASECHK.TRANS64.TRYWAIT P1, [R5+URZ+0x2a860], R0 ;  /* 0x02a86000050075a7 */ /* 0x000f24000802017f */
[----:B----4-:R-:W-:Y:S05]  /*fcd0*/  @!P1 BRA `(.L_x_316) ;  /* 0x0000003800a49947 */ /* 0x010fea0003800000 */
.L_x_434:
[----:B------:R-:W-:Y:S05]  /*fce0*/  @!P0 BRA `(.L_x_317) ;  /* 0x0000000000048947 */ /* 0x000fea0003800000 */
[----:B------:R-:W-:Y:S01]  /*fcf0*/  BPT.TRAP 0x1 ;  /* 0x000000040000795c */ /* 0x000fe20000300000 */
.L_x_317:
[----:B------:R0:W0:Y:S02]  /*fd00*/  SYNCS.PHASECHK.TRANS64.TRYWAIT P0, [R27+URZ+0x2a860], R2 ;  /* 0x02a860021b0075a7 */ /* 0x000024000800017f */
[----:B0-----:R-:W-:Y:S05]  /*fd10*/  @!P0 NANOSLEEP.SYNCS 0x989680 ;  /* 0x009896800000895d */ /* 0x001fea0003900000 */
[----:B------:R-:W0:Y:S02]  /*fd20*/  @!P0 SYNCS.PHASECHK.TRANS64 P0, [R27+URZ+0x2a860], R2 ;  /* 0x02a860021b0085a7 */ /* 0x000e24000800007f */
[----:B0-----:R-:W-:Y:S05]  /*fd30*/  @!P0 BRA `(.L_x_317) ;  /* 0xfffffffc00f08947 */ /* 0x001fea000383ffff */
.L_x_309:
[----:B------:R-:W-:Y:S05]  /*fd40*/  BSYNC B0 ;  /* 0x0000000000007941 */ /* 0x000fea0003800000 */
.L_x_308:
[----:B------:R-:W-:Y:S05]  /*fd50*/  EXIT ;  /* 0x000000000000794d */ /* 0x000fea0003800000 */
.L_x_188:
[----:B0-----:R-:W-:-:S04]  /*fd60*/  IMAD.U32 R3, RZ, RZ, UR40 ;  /* 0x00000028ff037e24 */ /* 0x001fc8000f8e00ff */
[----:B------:R0:W1:Y:S03]  /*fd70*/  SYNCS.PHASECHK.TRANS64.TRYWAIT P1, [R3+URZ+0x2a800], R0 ;  /* 0x02a80000030075a7 */ /* 0x000066000802017f */
[----:B-1----:R-:W-:Y:S05]  /*fd80*/  @!P1 NANOSLEEP.SYNCS 0x989680 ;  /* 0x009896800000995d */ /* 0x002fea0003900000 */
[----:B------:R-:W1:Y:S02]  /*fd90*/  @!P1 SYNCS.PHASECHK.TRANS64 P1, [R3+URZ+0x2a800], R0 ;  /* 0x02a80000030095a7 */ /* 0x000e64000802007f */
[----:B-1----:R-:W-:Y:S05]  /*fda0*/  @!P1 BRA `(.L_x_188) ;  /* 0xfffffffc00ec9947 */ /* 0x002fea000383ffff */
[----:B------:R-:W-:Y:S05]  /*fdb0*/  BRA `(.L_x_318) ;  /* 0xffffff1c00687947 */ /* 0x000fea000383ffff */
.L_x_192:
[----:B-1----:R1:W2:Y:S02]  /*fdc0*/  SYNCS.PHASECHK.TRANS64.TRYWAIT P1, [R0+URZ+0x2a830], R3 ;  /* 0x02a83003000075a7 */ /* 0x0022a4000802017f */
[----:B--2---:R-:W-:Y:S05]  /*fdd0*/  @!P1 NANOSLEEP.SYNCS 0x989680 ;  /* 0x009896800000995d */ /* 0x004fea0003900000 */
[----:B------:R-:W2:Y:S02]  /*fde0*/  @!P1 SYNCS.PHASECHK.TRANS64 P1, [R0+URZ+0x2a830], R3 ;  /* 0x02a83003000095a7 */ /* 0x000ea4000802007f */
[----:B--2---:R-:W-:Y:S05]  /*fdf0*/  @!P1 BRA `(.L_x_192) ;  /* 0xfffffffc00f09947 */ /* 0x004fea000383ffff */
[----:B------:R-:W-:Y:S05]  /*fe00*/  BRA `(.L_x_191) ;  /* 0xffffff1c00887947 */ /* 0x000fea000383ffff */
.L_x_198:
[----:B-1----:R-:W-:-:S04]  /*fe10*/  IMAD.U32 R12, RZ, RZ, UR9 ;  /* 0x00000009ff0c7e24 */ /* 0x002fc8000f8e00ff */
[----:B------:R1:W2:Y:S03]  /*fe20*/  SYNCS.PHASECHK.TRANS64.TRYWAIT P1, [R12+URZ+0x2a830], R9 ;  /* 0x02a830090c0075a7 */ /* 0x0002a6000802017f */
[----:B--2---:R-:W-:Y:S05]  /*fe30*/  @!P1 NANOSLEEP.SYNCS 0x989680 ;  /* 0x009896800000995d */ /* 0x004fea0003900000 */
[----:B------:R-:W2:Y:S02]  /*fe40*/  @!P1 SYNCS.PHASECHK.TRANS64 P1, [R12+URZ+0x2a830], R9 ;  /* 0x02a830090c0095a7 */ /* 0x000ea4000802007f */
[----:B--2---:R-:W-:Y:S05]  /*fe50*/  @!P1 BRA `(.L_x_198) ;  /* 0xfffffffc00ec9947 */ /* 0x004fea000383ffff */
[----:B------:R-:W-:Y:S05]  /*fe60*/  BRA `(.L_x_197) ;  /* 0xffffff4400647947 */ /* 0x000fea000383ffff */
.L_x_202:
[----:B01----:R-:W-:-:S04]  /*fe70*/  IMAD.U32 R9, RZ, RZ, UR10 ;  /* 0x0000000aff097e24 */ /* 0x003fc8000f8e00ff */
[----:B------:R0:W1:Y:S03]  /*fe80*/  SYNCS.PHASECHK.TRANS64.TRYWAIT P1, [R9+URZ+0x2a850], R8 ;  /* 0x02a85008090075a7 */ /* 0x000066000802017f */
[----:B-1----:R-:W-:Y:S05]  /*fe90*/  @!P1 NANOSLEEP.SYNCS 0x989680 ;  /* 0x009896800000995d */ /* 0x002fea0003900000 */
[----:B------:R-:W1:Y:S02]  /*fea0*/  @!P1 SYNCS.PHASECHK.TRANS64 P1, [R9+URZ+0x2a850], R8 ;  /* 0x02a85008090095a7 */ /* 0x000e64000802007f */
[----:B-1----:R-:W-:Y:S05]  /*feb0*/  @!P1 BRA `(.L_x_202) ;  /* 0xfffffffc00ec9947 */ /* 0x002fea000383ffff */
[----:B------:R-:W-:Y:S05]  /*fec0*/  BRA `(.L_x_201) ;  /* 0xffffff4c00a47947 */ /* 0x000fea000383ffff */
.L_x_209:
[----:B-1----:R-:W-:-:S04]  /*fed0*/  MOV R5, UR5 ;  /* 0x0000000500057c02 */ /* 0x002fc80008000f00 */
[----:B------:R1:W2:Y:S03]  /*fee0*/  SYNCS.PHASECHK.TRANS64.TRYWAIT P1, [R5+URZ+0x2a850], R4 ;  /* 0x02a85004050075a7 */ /* 0x0002a6000802017f */
[----:B--2---:R-:W-:Y:S05]  /*fef0*/  @!P1 NANOSLEEP.SYNCS 0x989680 ;  /* 0x009896800000995d */ /* 0x004fea0003900000 */
[----:B------:R-:W2:Y:S02]  /*ff00*/  @!P1 SYNCS.PHASECHK.TRANS64 P1, [R5+URZ+0x2a850], R4 ;  /* 0x02a85004050095a7 */ /* 0x000ea4000802007f */
[----:B--2---:R-:W-:Y:S05]  /*ff10*/  @!P1 BRA `(.L_x_209) ;  /* 0xfffffffc00ec9947 */ /* 0x004fea000383ffff */
[----:B------:R-:W-:Y:S05]  /*ff20*/  BRA `(.L_x_208) ;  /* 0xffffff6800c07947 */ /* 0x000fea000383ffff */
.L_x_255:
[----:B------:R-:W-:Y:S01]  /*ff30*/  SHF.R.U32.HI R7, RZ, 0x5, R21 ;  /* 0x00000005ff077819 */ /* 0x000fe20000011615 */
[----:B------:R-:W-:Y:S01]  /*ff40*/  BSSY B0, `(.L_x_319) ;  /* 0x0000009000007945 */ /* 0x000fe20003800000 */
[----:B------:R-:W-:Y:S02]  /*ff50*/  IMAD.MOV.U32 R12, RZ, RZ, RZ ;  /* 0x000000ffff0c7224 */ /* 0x000fe400078e00ff */
[----:B------:R-:W-:Y:S01]  /*ff60*/  LOP3.LUT R7, R7, 0x3, RZ, 0xc0, !PT ;  /* 0x0000000307077812 */ /* 0x000fe200078ec0ff */
[----:B------:R-:W-:Y:S02]  /*ff70*/  IMAD.MOV.U32 R11, RZ, RZ, 0x1f ;  /* 0x0000001fff0b7424 */ /* 0x000fe400078e00ff */
[----:B------:R-:W-:Y:S02]  /*ff80*/  IMAD.MOV.U32 R15, RZ, RZ, -0x1 ;  /* 0xffffffffff0f7424 */ /* 0x000fe400078e00ff */
[----:B------:R-:W-:-:S07]  /*ff90*/  IMAD.MOV.U32 R13, RZ, RZ, R7 ;  /* 0x000000ffff0d7224 */ /* 0x000fce00078e0007 */
[----:B-----5:R-:W-:Y:S05]  /*ffa0*/  WARPSYNC.COLLECTIVE R15, `(.L_x_320) ;  /* 0x000000000f087348 */ /* 0x020fea0003c00000 */
[----:B------:R0:W1:Y:S02]  /*ffb0*/  SHFL.IDX P6, R14, R13, R12, R11 ;  /* 0x0000000c0d0e7389 */ /* 0x00006400000c000b */
[----:B01---5:R-:W-:Y:S01]  /*ffc0*/  ENDCOLLECTIVE ;  /* 0x000000000000791b */ /* 0x023fe20003800000 */
.L_x_320:
[----:B------:R-:W-:Y:S05]  /*ffd0*/  BSYNC B0 ;  /* 0x0000000000007941 */ /* 0x000fea0003800000 */
.L_x_319:
[----:B------:R-:W-:Y:S05]  /*ffe0*/  BRA `(.L_x_321) ;  /* 0xffffffc000347947 */ /* 0x000fea000383ffff */
.L_x_258:
[----:B0-----:R0:W1:Y:S02]  /*fff0*/  SYNCS.PHASECHK.TRANS64.TRYWAIT P0, [R7+URZ+0x2a840], R2 ;  /* 0x02a84002070075a7 */ /* 0x001064000800017f */
[----:B-1----:R-:W-:Y:S05]  /*10000*/  @!P0 NANOSLEEP.SYNCS 0x989680 ;  /* 0x009896800000895d */ /* 0x002fea0003900000 */
[----:B------:R-:W1:Y:S02]  /*10010*/  @!P0 SYNCS.PHASECHK.TRANS64 P0, [R7+URZ+0x2a840], R2 ;  /* 0x02a84002070085a7 */ /* 0x000e64000800007f */
[----:B-1----:R-:W-:Y:S05]  /*10020*/  @!P0 BRA `(.L_x_258) ;  /* 0xfffffffc00f08947 */ /* 0x002fea000383ffff */
[----:B------:R-:W-:Y:S05]  /*10030*/  BRA `(.L_x_322) ;  /* 0xffffffc000907947 */ /* 0x000fea000383ffff */
.L_x_259:
        /* <DEDUP_REMOVED lines=8> */
.L_x_324:
[----:B------:R-:W-:Y:S05]  /*100c0*/  BSYNC B0 ;  /* 0x0000000000007941 */ /* 0x000fea0003800000 */
.L_x_323:
[----:B------:R-:W-:Y:S02]  /*100d0*/  IMAD.MOV.U32 R13, RZ, RZ, R4 ;  /* 0x000000ffff0d7224 */ /* 0x000fe400078e0004 */
[----:B------:R-:W-:Y:S02]  /*100e0*/  IMAD.MOV.U32 R12, RZ, RZ, RZ ;  /* 0x000000ffff0c7224 */ /* 0x000fe400078e00ff */
[----:B------:R-:W-:Y:S02]  /*100f0*/  IMAD.MOV.U32 R11, RZ, RZ, 0x181f ;  /* 0x0000181fff0b7424 */ /* 0x000fe400078e00ff */
[----:B------:R-:W-:Y:S02]  /*10100*/  IMAD.MOV.U32 R15, RZ, RZ, -0x1 ;  /* 0xffffffffff0f7424 */ /* 0x000fe400078e00ff */
[----:B------:R-:W-:Y:S02]  /*10110*/  IMAD.MOV.U32 R2, RZ, RZ, R14 ;  /* 0x000000ffff027224 */ /* 0x000fe400078e000e */
[----:B------:R-:W-:-:S07]  /*10120*/  @P0 IMAD R8, R5, 0x2, R22 ;  /* 0x0000000205080824 */ /* 0x000fce00078e0216 */
[----:B------:R-:W-:Y:S05]  /*10130*/  WARPSYNC.COLLECTIVE R15, `(.L_x_325) ;  /* 0x000000000f087348 */ /* 0x000fea0003c00000 */
[----:B------:R0:W1:Y:S02]  /*10140*/  SHFL.IDX P6, R14, R13, R12, R11 ;  /* 0x0000000c0d0e7389 */ /* 0x00006400000c000b */
[----:B01----:R-:W-:Y:S01]  /*10150*/  ENDCOLLECTIVE ;  /* 0x000000000000791b */ /* 0x003fe20003800000 */
.L_x_325:
[----:B------:R-:W-:Y:S02]  /*10160*/  IMAD.MOV.U32 R13, RZ, RZ, R0 ;  /* 0x000000ffff0d7224 */ /* 0x000fe400078e0000 */
[----:B------:R-:W-:Y:S01]  /*10170*/  IMAD.MOV.U32 R12, RZ, RZ, 0x1 ;  /* 0x00000001ff0c7424 */ /* 0x000fe200078e00ff */
[----:B------:R-:W-:-:S07]  /*10180*/  MOV R3, R14 ;  /* 0x0000000e00037202 */ /* 0x000fce0000000f00 */
[----:B------:R-:W-:Y:S05]  /*10190*/  WARPSYNC.COLLECTIVE R15, `(.L_x_326) ;  /* 0x000000000f087348 */ /* 0x000fea0003c00000 */
[----:B------:R0:W1:Y:S02]  /*101a0*/  SHFL.IDX P6, R14, R13, R12, R11 ;  /* 0x0000000c0d0e7389 */ /* 0x00006400000c000b */
[----:B01----:R-:W-:Y:S01]  /*101b0*/  ENDCOLLECTIVE ;  /* 0x000000000000791b */ /* 0x003fe20003800000 */
.L_x_326:
[----:B------:R-:W-:-:S05]  /*101c0*/  @P0 LEA R3, P1, R9, R3, 0x1 ;  /* 0x0000000309030211 */ /* 0x000fca00078208ff */
[----:B------:R-:W-:Y:S01]  /*101d0*/  @P0 IMAD.X R2, RZ, RZ, R2, P1 ;  /* 0x000000ffff020224 */ /* 0x000fe200008e0602 */
[----:B------:R-:W-:-:S04]  /*101e0*/  ISETP.GE.AND P1, PT, R6, 0x11, PT ;  /* 0x000000110600780c */ /* 0x000fc80003f26270 */
[----:B------:R-:W-:Y:S01]  /*101f0*/  @P0 LOP3.LUT R3, R3, R2, RZ, 0x3c, !PT ;  /* 0x0000000203030212 */ /* 0x000fe200078e3cff */
[----:B------:R-:W-:-:S03]  /*10200*/  IMAD.MOV.U32 R13, RZ, RZ, R4 ;  /* 0x000000ffff0d7224 */ /* 0x000fc600078e0004 */
[----:B------:R-:W-:-:S04]  /*10210*/  @P0 LOP3.LUT R2, R3, R2, RZ, 0x3c, !PT ;  /* 0x0000000203020212 */ /* 0x000fc800078e3cff */
[----:B------:R-:W-:-:S05]  /*10220*/  @P0 LOP3.LUT R3, R3, R2, RZ, 0x3c, !PT ;  /* 0x0000000203030212 */ /* 0x000fca00078e3cff */
[----:B------:R-:W-:Y:S01]  /*10230*/  @!PT LDS RZ, [RZ] ;  /* 0x00000000fffff984 */ /* 0x000fe20000000800 */
[----:B------:R-:W-:Y:S01]  /*10240*/  @!PT LDS RZ, [RZ] ;  /* 0x00000000fffff984 */ /* 0x000fe20000000800 */
[----:B------:R-:W-:Y:S01]  /*10250*/  @!PT LDS RZ, [RZ] ;  /* 0x00000000fffff984 */ /* 0x000fe20000000800 */
[----:B------:R-:W-:Y:S04]  /*10260*/  @P0 LDGSTS.E.BYPASS.LTC128B.128 [R8+0x18400], desc[UR36][R2.64], !P4 ;  /* 0x1840000002080fae */ /* 0x000fe8000e101d64 */
[----:B------:R-:W-:Y:S04]  /*10270*/  @P0 LDGSTS.E.BYPASS.LTC128B.128 [R8+0x1b400], desc[UR36][R2.64+0x80], !P3 ;  /* 0x1b40008002080fae */ /* 0x000fe8000d901d64 */
[----:B------:R0:W-:Y:S02]  /*10280*/  @P0 LDGSTS.E.BYPASS.LTC128B.128 [R8+0x1e400], desc[UR36][R2.64+0x100], !P2 ;  /* 0x1e40010002080fae */ /* 0x0001e4000d101d64 */
[----:B0-----:R-:W-:-:S07]  /*10290*/  IMAD.MOV.U32 R2, RZ, RZ, R14 ;  /* 0x000000ffff027224 */ /* 0x001fce00078e000e */
[----:B------:R-:W-:Y:S05]  /*102a0*/  WARPSYNC.COLLECTIVE R15, `(.L_x_327) ;  /* 0x000000000f087348 */ /* 0x000fea0003c00000 */
[----:B------:R0:W1:Y:S02]  /*102b0*/  SHFL.IDX P6, R14, R13, R12, R11 ;  /* 0x0000000c0d0e7389 */ /* 0x00006400000c000b */
[----:B01----:R-:W-:Y:S01]  /*102c0*/  ENDCOLLECTIVE ;  /* 0x000000000000791b */ /* 0x003fe20003800000 */
.L_x_327:
[----:B------:R-:W-:Y:S02]  /*102d0*/  @P1 IMAD R8, R5, 0x2, R22 ;  /* 0x0000000205081824 */ /* 0x000fe400078e0216 */
[----:B------:R-:W-:Y:S02]  /*102e0*/  IMAD.MOV.U32 R13, RZ, RZ, R0 ;  /* 0x000000ffff0d7224 */ /* 0x000fe400078e0000 */
[----:B------:R-:W-:Y:S01]  /*102f0*/  IMAD.MOV.U32 R12, RZ, RZ, 0x2 ;  /* 0x00000002ff0c7424 */ /* 0x000fe200078e00ff */
[----:B------:R-:W-:-:S07]  /*10300*/  MOV R3, R14 ;  /* 0x0000000e00037202 */ /* 0x000fce0000000f00 */
[----:B------:R-:W-:Y:S05]  /*10310*/  WARPSYNC.COLLECTIVE R15, `(.L_x_328) ;  /* 0x000000000f087348 */ /* 0x000fea0003c00000 */
[----:B------:R0:W1:Y:S02]  /*10320*/  SHFL.IDX P6, R14, R13, R12, R11 ;  /* 0x0000000c0d0e7389 */ /* 0x00006400000c000b */
[----:B01----:R-:W-:Y:S01]  /*10330*/  ENDCOLLECTIVE ;  /* 0x000000000000791b */ /* 0x003fe20003800000 */
.L_x_328:
[----:B------:R-:W-:-:S05]  /*10340*/  @P1 LEA R3, P0, R9, R3, 0x1 ;  /* 0x0000000309031211 */ /* 0x000fca00078008ff */
[----:B------:R-:W-:-:S05]  /*10350*/  @P1 IMAD.X R2, RZ, RZ, R2, P0 ;  /* 0x000000ffff021224 */ /* 0x000fca00000e0602 */
[----:B------:R-:W-:Y:S02]  /*10360*/  @P1 LOP3.LUT R3, R3, R2, RZ, 0x3c, !PT ;  /* 0x0000000203031212 */ /* 0x000fe400078e3cff */
[----:B------:R-:W-:Y:S02]  /*10370*/  MOV R13, R4 ;  /* 0x00000004000d7202 */ /* 0x000fe40000000f00 */
[----:B------:R-:W-:-:S04]  /*10380*/  @P1 LOP3.LUT R2, R3, R2, RZ, 0x3c, !PT ;  /* 0x0000000203021212 */ /* 0x000fc800078e3cff */
[----:B------:R-:W-:-:S05]  /*10390*/  @P1 LOP3.LUT R3, R3, R2, RZ, 0x3c, !PT ;  /* 0x0000000203031212 */ /* 0x000fca00078e3cff */
[----:B------:R-:W-:Y:S01]  /*103a0*/  @!PT LDS RZ, [RZ] ;  /* 0x00000000fffff984 */ /* 0x000fe20000000800 */
[----:B------:R-:W-:Y:S01]  /*103b0*/  @!PT LDS RZ, [RZ] ;  /* 0x00000000fffff984 */ /* 0x000fe20000000800 */
[----:B------:R-:W-:Y:S01]  /*103c0*/  @!PT LDS RZ, [RZ] ;  /* 0x00000000fffff984 */ /* 0x000fe20000000800 */
[----:B------:R-:W-:Y:S04]  /*103d0*/  @P1 LDGSTS.E.BYPASS.LTC128B.128 [R8+0x18c00], desc[UR36][R2.64], !P4 ;  /* 0x18c0000002081fae */ /* 0x000fe8000e101d64 */
[----:B------:R-:W-:Y:S04]  /*103e0*/  @P1 LDGSTS.E.BYPASS.LTC128B.128 [R8+0x1bc00], desc[UR36][R2.64+0x80], !P3 ;  /* 0x1bc0008002081fae */ /* 0x000fe8000d901d64 */
[----:B------:R0:W-:Y:S01]  /*103f0*/  @P1 LDGSTS.E.BYPASS.LTC128B.128 [R8+0x1ec00], desc[UR36][R2.64+0x100], !P2 ;  /* 0x1ec0010002081fae */ /* 0x0001e2000d101d64 */
[----:B------:R-:W-:Y:S01]  /*10400*/  ISETP.GE.AND P1, PT, R6, 0x21, PT ;  /* 0x000000210600780c */ /* 0x000fe20003f26270 */
[----:B0-----:R-:W-:-:S12]  /*10410*/  IMAD.MOV.U32 R2, RZ, RZ, R14 ;  /* 0x000000ffff027224 */ /* 0x001fd800078e000e */
[----:B------:R-:W-:Y:S05]  /*10420*/  WARPSYNC.COLLECTIVE R15, `(.L_x_329) ;  /* 0x000000000f087348 */ /* 0x000fea0003c00000 */
[----:B------:R0:W1:Y:S02]  /*10430*/  SHFL.IDX P6, R14, R13, R12, R11 ;  /* 0x0000000c0d0e7389 */ /* 0x00006400000c000b */
[----:B01----:R-:W-:Y:S01]  /*10440*/  ENDCOLLECTIVE ;  /* 0x000000000000791b */ /* 0x003fe20003800000 */
.L_x_329:
[----:B------:R-:W-:Y:S02]  /*10450*/  @P1 IMAD R8, R5, 0x2, R22 ;  /* 0x0000000205081824 */ /* 0x000fe400078e0216 */
[----:B------:R-:W-:Y:S02]  /*10460*/  IMAD.MOV.U32 R13, RZ, RZ, R0 ;  /* 0x000000ffff0d7224 */ /* 0x000fe400078e0000 */
[----:B------:R-:W-:Y:S02]  /*10470*/  IMAD.MOV.U32 R12, RZ, RZ, 0x3 ;  /* 0x00000003ff0c7424 */ /* 0x000fe400078e00ff */
[----:B------:R-:W-:-:S07]  /*10480*/  IMAD.MOV.U32 R3, RZ, RZ, R14 ;  /* 0x000000ffff037224 */ /* 0x000fce00078e000e */
[----:B------:R-:W-:Y:S05]  /*10490*/  WARPSYNC.COLLECTIVE R15, `(.L_x_330) ;  /* 0x000000000f087348 */ /* 0x000fea0003c00000 */
[----:B------:R0:W1:Y:S02]  /*104a0*/  SHFL.IDX P6, R14, R13, R12, R11 ;  /* 0x0000000c0d0e7389 */ /* 0x00006400000c000b */
[----:B01----:R-:W-:Y:S01]  /*104b0*/  ENDCOLLECTIVE ;  /* 0x000000000000791b */ /* 0x003fe20003800000 */
.L_x_330:
[----:B------:R-:W-:-:S05]  /*104c0*/  @P1 LEA R3, P0, R9, R3, 0x1 ;  /* 0x0000000309031211 */ /* 0x000fca00078008ff */
[----:B------:R-:W-:-:S05]  /*104d0*/  @P1 IMAD.X R2, RZ, RZ, R2, P0 ;  /* 0x000000ffff021224 */ /* 0x000fca00000e0602 */
        /* <DEDUP_REMOVED lines=10> */
[----:B------:R-:W-:Y:S02]  /*10580*/  ISETP.GE.AND P1, PT, R6, 0x31, PT ;  /* 0x000000310600780c */ /* 0x000fe40003f26270 */
[----:B0-----:R-:W-:-:S11]  /*10590*/  MOV R2, R14 ;  /* 0x0000000e00027202 */ /* 0x001fd60000000f00 */
[----:B------:R-:W-:Y:S05]  /*105a0*/  WARPSYNC.COLLECTIVE R15, `(.L_x_331) ;  /* 0x000000000f087348 */ /* 0x000fea0003c00000 */
[----:B------:R0:W1:Y:S02]  /*105b0*/  SHFL.IDX P6, R14, R13, R12, R11 ;  /* 0x0000000c0d0e7389 */ /* 0x00006400000c000b */
[----:B01----:R-:W-:Y:S01]  /*105c0*/  ENDCOLLECTIVE ;  /* 0x000000000000791b */ /* 0x003fe20003800000 */
.L_x_331:
[----:B------:R-:W-:Y:S02]  /*105d0*/  @P1 IMAD R8, R5, 0x2, R22 ;  /* 0x0000000205081824 */ /* 0x000fe400078e0216 */
[----:B------:R-:W-:Y:S01]  /*105e0*/  IMAD.MOV.U32 R13, RZ, RZ, R0 ;  /* 0x000000ffff0d7224 */ /* 0x000fe200078e0000 */
[----:B------:R-:W-:Y:S01]  /*105f0*/  MOV R12, 0x4 ;  /* 0x00000004000c7802 */ /* 0x000fe20000000f00 */
[----:B------:R-:W-:-:S07]  /*10600*/  IMAD.MOV.U32 R3, RZ, RZ, R14 ;  /* 0x000000ffff037224 */ /* 0x000fce00078e000e */
[----:B------:R-:W-:Y:S05]  /*10610*/  WARPSYNC.COLLECTIVE R15, `(.L_x_332) ;  /* 0x000000000f087348 */ /* 0x000fea0003c00000 */
[----:B------:R0:W1:Y:S02]  /*10620*/  SHFL.IDX P6, R14, R13, R12, R11 ;  /* 0x0000000c0d0e7389 */ /* 0x00006400000c000b */
[----:B01----:R-:W-:Y:S01]  /*10630*/  ENDCOLLECTIVE ;  /* 0x000000000000791b */ /* 0x003fe20003800000 */
.L_x_332:
        /* <DEDUP_REMOVED lines=17> */
.L_x_333:
[----:B------:R-:W-:Y:S01]  /*10750*/  @P1 IMAD R8, R5, 0x2, R22 ;  /* 0x0000000205081824 */ /* 0x000fe200078e0216 */
[----:B------:R-:W-:Y:S01]  /*10760*/  MOV R13, R0 ;  /* 0x00000000000d7202 */ /* 0x000fe20000000f00 */
[----:B------:R-:W-:Y:S02]  /*10770*/  IMAD.MOV.U32 R12, RZ, RZ, 0x5 ;  /* 0x00000005ff0c7424 */ /* 0x000fe400078e00ff */
[----:B------:R-:W-:-:S07]  /*10780*/  IMAD.MOV.U32 R3, RZ, RZ, R14 ;  /* 0x000000ffff037224 */ /* 0x000fce00078e000e */
[----:B------:R-:W-:Y:S05]  /*10790*/  WARPSYNC.COLLECTIVE R15, `(.L_x_334) ;  /* 0x000000000f087348 */ /* 0x000fea0003c00000 */
[----:B------:R0:W1:Y:S02]  /*107a0*/  SHFL.IDX P6, R14, R13, R12, R11 ;  /* 0x0000000c0d0e7389 */ /* 0x00006400000c000b */
[----:B01----:R-:W-:Y:S01]  /*107b0*/  ENDCOLLECTIVE ;  /* 0x000000000000791b */ /* 0x003fe20003800000 */
.L_x_334:
[----:B------:R-:W-:-:S05]  /*107c0*/  @P1 LEA R3, P0, R9, R3, 0x1 ;  /* 0x0000000309031211 */ /* 0x000fca00078008ff */
[----:B------:R-:W-:-:S05]  /*107d0*/  @P1 IMAD.X R2, RZ, RZ, R2, P0 ;  /* 0x000000ffff021224 */ /* 0x000fca00000e0602 */
[----:B------:R-:W-:Y:S01]  /*107e0*/  @P1 LOP3.LUT R3, R3, R2, RZ, 0x3c, !PT ;  /* 0x0000000203031212 */ /* 0x000fe200078e3cff */
[----:B------:R-:W-:-:S03]  /*107f0*/  IMAD.MOV.U32 R13, RZ, RZ, R4 ;  /* 0x000000ffff0d7224 */ /* 0x000fc600078e0004 */
[----:B------:R-:W-:-:S04]  /*10800*/  @P1 LOP3.LUT R2, R3, R2, RZ, 0x3c, !PT ;  /* 0x0000000203021212 */ /* 0x000fc800078e3cff */
[----:B------:R-:W-:Y:S01]  /*10810*/  @P1 LOP3.LUT R3, R3, R2, RZ, 0x3c, !PT ;  /* 0x0000000203031212 */ /* 0x000fe200078e3cff */
[----:B------:R-:W-:-:S07]  /*10820*/  IMAD.MOV.U32 R0, RZ, RZ, R14 ;  /* 0x000000ffff007224 */ /* 0x000fce00078e000e */
[----:B------:R-:W-:Y:S05]  /*10830*/  WARPSYNC.COLLECTIVE R15, `(.L_x_335) ;  /* 0x000000000f087348 */ /* 0x000fea0003c00000 */
[----:B------:R0:W1:Y:S02]  /*10840*/  SHFL.IDX P6, R14, R13, R12, R11 ;  /* 0x0000000c0d0e7389 */ /* 0x00006400000c000b */
[----:B01----:R-:W-:Y:S01]  /*10850*/  ENDCOLLECTIVE ;  /* 0x000000000000791b */ /* 0x003fe20003800000 */
.L_x_335:
[----:B------:R-:W-:Y:S01]  /*10860*/  @!PT LDS RZ, [RZ] ;  /* 0x00000000fffff984 */ /* 0x000fe20000000800 */
[----:B------:R-:W-:Y:S01]  /*10870*/  @!PT LDS RZ, [RZ] ;  /* 0x00000000fffff984 */ /* 0x000fe20000000800 */
[----:B------:R-:W-:Y:S01]  /*10880*/  @!PT LDS RZ, [RZ] ;  /* 0x00000000fffff984 */ /* 0x000fe20000000800 */
[----:B------:R-:W-:Y:S04]  /*10890*/  @P1 LDGSTS.E.BYPASS.LTC128B.128 [R8+0x1a400], desc[UR36][R2.64], !P4 ;  /* 0x1a40000002081fae */ /* 0x000fe8000e101d64 */
[----:B------:R-:W-:Y:S04]  /*108a0*/  @P1 LDGSTS.E.BYPASS.LTC128B.128 [R8+0x1d400], desc[UR36][R2.64+0x80], !P3 ;  /* 0x1d40008002081fae */ /* 0x000fe8000d901d64 */
[----:B------:R0:W-:Y:S02]  /*108b0*/  @P1 LDGSTS.E.BYPASS.LTC128B.128 [R8+0x20400], desc[UR36][R2.64+0x100], !P2 ;  /* 0x2040010002081fae */ /* 0x0001e4000d101d64 */
[----:B0-----:R-:W-:Y:S01]  /*108c0*/  IMAD.MOV.U32 R2, RZ, RZ, R14 ;  /* 0x000000ffff027224 */ /* 0x001fe200078e000e */
[----:B------:R-:W-:Y:S06]  /*108d0*/  BRA `(.L_x_336) ;  /* 0xffffffbc00e07947 */ /* 0x000fec000383ffff */
.L_x_264:
[----:B------:R-:W-:Y:S01]  /*108e0*/  IMAD.MOV.U32 R13, RZ, RZ, R5 ;  /* 0x000000ffff0d7224 */ /* 0x000fe200078e0005 */
[----:B------:R-:W-:Y:S01]  /*108f0*/  MOV R12, RZ ;  /* 0x000000ff000c7202 */ /* 0x000fe20000000f00 */
[----:B------:R-:W-:Y:S02]  /*10900*/  IMAD.MOV.U32 R11, RZ, RZ, 0x181f ;  /* 0x0000181fff0b7424 */ /* 0x000fe400078e00ff */
[----:B------:R-:W-:Y:S02]  /*10910*/  IMAD.MOV.U32 R15, RZ, RZ, -0x1 ;  /* 0xffffffffff0f7424 */ /* 0x000fe400078e00ff */
[----:B-----5:R-:W-:Y:S02]  /*10920*/  IMAD R6, R17, R6, RZ ;  /* 0x0000000611067224 */ /* 0x020fe400078e02ff */
[----:B------:R-:W-:-:S07]  /*10930*/  IMAD.IADD R4, R10, 0x1, R4 ;  /* 0x000000010a047824 */ /* 0x000fce00078e0204 */
[----:B------:R-:W-:Y:S05]  /*10940*/  WARPSYNC.COLLECTIVE R15, `(.L_x_337) ;  /* 0x000000000f087348 */ /* 0x000fea0003c00000 */
[----:B------:R0:W1:Y:S02]  /*10950*/  SHFL.IDX P6, R14, R13, R12, R11 ;  /* 0x0000000c0d0e7389 */ /* 0x00006400000c000b */
[----:B01----:R-:W-:Y:S01]  /*10960*/  ENDCOLLECTIVE ;  /* 0x000000000000791b */ /* 0x003fe20003800000 */
.L_x_337:
[C---:B------:R-:W-:Y:S01]  /*10970*/  VIADD R7, R4.reuse, 0x10 ;  /* 0x0000001004077836 */ /* 0x040fe20000000000 */
[----:B------:R-:W-:Y:S01]  /*10980*/  ISETP.GE.AND P1, PT, R4, R6, PT ;  /* 0x000000060400720c */ /* 0x000fe20003f26270 */
[----:B------:R-:W-:Y:S02]  /*10990*/  IMAD.MOV.U32 R13, RZ, RZ, R0 ;  /* 0x000000ffff0d7224 */ /* 0x000fe400078e0000 */
[----:B------:R-:W-:-:S10]  /*109a0*/  IMAD.MOV.U32 R2, RZ, RZ, R14 ;  /* 0x000000ffff027224 */ /* 0x000fd400078e000e */
[----:B------:R-:W-:Y:S05]  /*109b0*/  WARPSYNC.COLLECTIVE R15, `(.L_x_338) ;  /* 0x000000000f087348 */ /* 0x000fea0003c00000 */
[----:B------:R0:W1:Y:S02]  /*109c0*/  SHFL.IDX P6, R14, R13, R12, R11 ;  /* 0x0000000c0d0e7389 */ /* 0x00006400000c000b */
[----:B01----:R-:W-:Y:S01]  /*109d0*/  ENDCOLLECTIVE ;  /* 0x000000000000791b */ /* 0x003fe20003800000 */
.L_x_338:
[----:B------:R-:W-:Y:S02]  /*109e0*/  IMAD.MOV.U32 R13, RZ, RZ, R5 ;  /* 0x000000ffff0d7224 */ /* 0x000fe400078e0005 */
[----:B------:R-:W-:Y:S01]  /*109f0*/  IMAD.MOV.U32 R12, RZ, RZ, 0x1 ;  /* 0x00000001ff0c7424 */ /* 0x000fe200078e00ff */
[----:B------:R-:W-:-:S04]  /*10a00*/  @!P1 LEA R14, P4, R9, R14, 0x1 ;  /* 0x0000000e090e9211 */ /* 0x000fc800078808ff */
[----:B------:R-:W-:Y:S01]  /*10a10*/  @!P1 IADD3.X R3, RZ, R2, RZ, P4, !PT ;  /* 0x00000002ff039210 */ /* 0x000fe200027fe4ff */
[----:B------:R-:W-:-:S08]  /*10a20*/  @!P1 IMAD.MOV.U32 R2, RZ, RZ, R14 ;  /* 0x000000ffff029224 */ /* 0x000fd000078e000e */
[----:B------:R-:W-:Y:S05]  /*10a30*/  WARPSYNC.COLLECTIVE R15, `(.L_x_339) ;  /* 0x000000000f087348 */ /* 0x000fea0003c00000 */
[----:B------:R0:W1:Y:S02]  /*10a40*/  SHFL.IDX P6, R14, R13, R12, R11 ;  /* 0x0000000c0d0e7389 */ /* 0x00006400000c000b */
[----:B01----:R-:W-:Y:S01]  /*10a50*/  ENDCOLLECTIVE ;  /* 0x000000000000791b */ /* 0x003fe20003800000 */
.L_x_339:
[----:B------:R-:W-:Y:S01]  /*10a60*/  @!PT LDS RZ, [RZ] ;  /* 0x00000000fffff984 */ /* 0x000fe20000000800 */
[----:B------:R-:W-:Y:S01]  /*10a70*/  @!PT LDS RZ, [RZ] ;  /* 0x00000000fffff984 */ /* 0x000fe20000000800 */
[----:B------:R-:W-:Y:S01]  /*10a80*/  @!PT LDS RZ, [RZ] ;  /* 0x00000000fffff984 */ /* 0x000fe20000000800 */
[----:B------:R-:W-:Y:S04]  /*10a90*/  @!P1 LDGSTS.E.BYPASS.LTC128B.128 [R33+0xc400], desc[UR36][R2.64], !P3 ;  /* 0x0c40000002219fae */ /* 0x000fe8000d901d64 */
[----:B------:R-:W-:Y:S04]  /*10aa0*/  @!P1 LDGSTS.E.BYPASS.LTC128B.128 [R33+0x10400], desc[UR36][R2.64+0x80], !P2 ;  /* 0x1040008002219fae */ /* 0x000fe8000d101d64 */
[----:B------:R0:W-:Y:S01]  /*10ab0*/  @!P1 LDGSTS.E.BYPASS.LTC128B.128 [R33+0x14400], desc[UR36][R2.64+0x100], !P0 ;  /* 0x1440010002219fae */ /* 0x0001e2000c101d64 */
[----:B------:R-:W-:Y:S02]  /*10ac0*/  ISETP.GE.AND P1, PT, R7, R6, PT ;  /* 0x000000060700720c */ /* 0x000fe40003f26270 */
[----:B------:R-:W-:Y:S01]  /*10ad0*/  MOV R13, R0 ;  /* 0x00000000000d7202 */ /* 0x000fe20000000f00 */
[----:B0-----:R-:W-:-:S10]  /*10ae0*/  IMAD.MOV.U32 R2, RZ, RZ, R14 ;  /* 0x000000ffff027224 */ /* 0x001fd400078e000e */
[----:B------:R-:W-:Y:S05]  /*10af0*/  WARPSYNC.COLLECTIVE R15, `(.L_x_340) ;  /* 0x000000000f087348 */ /* 0x000fea0003c00000 */
[----:B------:R0:W1:Y:S02]  /*10b00*/  SHFL.IDX P6, R14, R13, R12, R11 ;  /* 0x0000000c0d0e7389 */ /* 0x00006400000c000b */
[----:B01----:R-:W-:Y:S01]  /*10b10*/  ENDCOLLECTIVE ;  /* 0x000000000000791b */ /* 0x003fe20003800000 */
.L_x_340:
[----:B------:R-:W-:Y:S01]  /*10b20*/  IMAD.MOV.U32 R13, RZ, RZ, R5 ;  /* 0x000000ffff0d7224 */ /* 0x000fe200078e0005 */
[----:B------:R-:W-:Y:S02]  /*10b30*/  MOV R12, 0x2 ;  /* 0x00000002000c7802 */ /* 0x000fe40000000f00 */
[----:B------:R-:W-:-:S05]  /*10b40*/  @!P1 LEA R14, P4, R9, R14, 0x1 ;  /* 0x0000000e090e9211 */ /* 0x000fca00078808ff */
[----:B------:R-:W-:Y:S02]  /*10b50*/  @!P1 IMAD.X R7, RZ, RZ, R2, P4 ;  /* 0x000000ffff079224 */ /* 0x000fe400020e0602 */
[----:B------:R-:W-:-:S07]  /*10b60*/  @!P1 IMAD.MOV.U32 R2, RZ, RZ, R14 ;  /* 0x000000ffff029224 */ /* 0x000fce00078e000e */
[----:B------:R-:W-:Y:S05]  /*10b70*/  WARPSYNC.COLLECTIVE R15, `(.L_x_341) ;  /* 0x000000000f087348 */ /* 0x000fea0003c00000 */
[----:B------:R0:W1:Y:S02]  /*10b80*/  SHFL.IDX P6, R14, R13, R12, R11 ;  /* 0x0000000c0d0e7389 */ /* 0x00006400000c000b */
[----:B01----:R-:W-:Y:S01]  /*10b90*/  ENDCOLLECTIVE ;  /* 0x000000000000791b */ /* 0x003fe20003800000 */
.L_x_341:
[----:B------:R-:W-:Y:S02]  /*10ba0*/  @!P1 IMAD.MOV.U32 R3, RZ, RZ, R7 ;  /* 0x000000ffff039224 */ /* 0x000fe400078e0007 */
[----:B------:R-:W-:-:S03]  /*10bb0*/  VIADD R7, R4, 0x20 ;  /* 0x0000002004077836 */ /* 0x000fc60000000000 */
[----:B------:R-:W-:Y:S01]  /*10bc0*/  @!PT LDS RZ, [RZ] ;  /* 0x00000000fffff984 */ /* 0x000fe20000000800 */
[----:B------:R-:W-:Y:S01]  /*10bd0*/  @!PT LDS RZ, [RZ] ;  /* 0x00000000fffff984 */ /* 0x000fe20000000800 */
[----:B------:R-:W-:Y:S01]  /*10be0*/  @!PT LDS RZ, [RZ] ;  /* 0x00000000fffff984 */ /* 0x000fe20000000800 */
[----:B------:R-:W-:Y:S04]  /*10bf0*/  @!P1 LDGSTS.E.BYPASS.LTC128B.128 [R33+0xcc00], desc[UR36][R2.64], !P3 ;  /* 0x0cc0000002219fae */ /* 0x000fe8000d901d64 */
[----:B------:R-:W-:Y:S01]  /*10c00*/  @!P1 LDGSTS.E.BYPASS.LTC128B.128 [R33+0x10c00], desc[UR36][R2.64+0x80], !P2 ;  /* 0x10c0008002219fae */ /* 0x000fe2000d101d64 */
[----:B------:R-:W-:-:S03]  /*10c10*/  IMAD.MOV.U32 R13, RZ, RZ, R0 ;  /* 0x000000ffff0d7224 */ /* 0x000fc600078e0000 */
[----:B------:R0:W-:Y:S01]  /*10c20*/  @!P1 LDGSTS.E.BYPASS.LTC128B.128 [R33+0x14c00], desc[UR36][R2.64+0x100], !P0 ;  /* 0x14c0010002219fae */ /* 0x0001e2000c101d64 */
[----:B------:R-:W-:Y:S01]  /*10c30*/  ISETP.GE.AND P1, PT, R7, R6, PT ;  /* 0x000000060700720c */ /* 0x000fe20003f26270 */
[----:B0-----:R-:W-:-:S12]  /*10c40*/  IMAD.MOV.U32 R2, RZ, RZ, R14 ;  /* 0x000000ffff027224 */ /* 0x001fd800078e000e */
[----:B------:R-:W-:Y:S05]  /*10c50*/  WARPSYNC.COLLECTIVE R15, `(.L_x_342) ;  /* 0x000000000f087348 */ /* 0x000fea0003c00000 */
[----:B------:R0:W1:Y:S02]  /*10c60*/  SHFL.IDX P6, R14, R13, R12, R11 ;  /* 0x0000000c0d0e7389 */ /* 0x00006400000c000b */
[----:B01----:R-:W-:Y:S01]  /*10c70*/  ENDCOLLECTIVE ;  /* 0x000000000000791b */ /* 0x003fe20003800000 */
.L_x_342:
[----:B------:R-:W-:Y:S02]  /*10c80*/  IMAD.MOV.U32 R13, RZ, RZ, R5 ;  /* 0x000000ffff0d7224 */ /* 0x000fe400078e0005 */
[----:B------:R-:W-:Y:S01]  /*10c90*/  IMAD.MOV.U32 R12, RZ, RZ, 0x3 ;  /* 0x00000003ff0c7424 */ /* 0x000fe200078e00ff */
[----:B------:R-:W-:-:S05]  /*10ca0*/  @!P1 LEA R14, P4, R9, R14, 0x1 ;  /* 0x0000000e090e9211 */ /* 0x000fca00078808ff */
[----:B------:R-:W-:Y:S02]  /*10cb0*/  @!P1 IMAD.X R7, RZ, RZ, R2, P4 ;  /* 0x000000ffff079224 */ /* 0x000fe400020e0602 */
[----:B------:R-:W-:-:S07]  /*10cc0*/  @!P1 IMAD.MOV.U32 R2, RZ, RZ, R14 ;  /* 0x000000ffff029224 */ /* 0x000fce00078e000e */
[----:B------:R-:W-:Y:S05]  /*10cd0*/  WARPSYNC.COLLECTIVE R15, `(.L_x_343) ;  /* 0x000000000f087348 */ /* 0x000fea0003c00000 */
[----:B------:R0:W1:Y:S02]  /*10ce0*/  SHFL.IDX P6, R14, R13, R12, R11 ;  /* 0x0000000c0d0e7389 */ /* 0x00006400000c000b */
[----:B01----:R-:W-:Y:S01]  /*10cf0*/  ENDCOLLECTIVE ;  /* 0x000000000000791b */ /* 0x003fe20003800000 */
.L_x_343:
[----:B------:R-:W-:Y:S01]  /*10d00*/  @!P1 IMAD.MOV.U32 R3, RZ, RZ, R7 ;  /* 0x000000ffff039224 */ /* 0x000fe200078e0007 */
[----:B------:R-:W-:-:S04]  /*10d10*/  IADD3 R7, R4, 0x30, RZ ;  /* 0x0000003004077810 */ /* 0x000fc80007ffe0ff */
        /* <DEDUP_REMOVED lines=12> */
.L_x_344:
[----:B------:R-:W-:Y:S02]  /*10de0*/  IMAD.MOV.U32 R13, RZ, RZ, R5 ;  /* 0x000000ffff0d7224 */ /* 0x000fe400078e0005 */
[----:B------:R-:W-:Y:S01]  /*10df0*/  IMAD.MOV.U32 R12, RZ, RZ, 0x4 ;  /* 0x00000004ff0c7424 */ /* 0x000fe200078e00ff */
[----:B------:R-:W-:-:S05]  /*10e00*/  @!P1 LEA R14, P4, R9, R14, 0x1 ;  /* 0x0000000e090e9211 */ /* 0x000fca00078808ff */
[----:B------:R-:W-:Y:S01]  /*10e10*/  @!P1 IMAD.X R7, RZ, RZ, R2, P4 ;  /* 0x000000ffff079224 */ /* 0x000fe200020e0602 */
[----:B------:R-:W-:-:S07]  /*10e20*/  @!P1 MOV R2, R14 ;  /* 0x0000000e00029202 */ /* 0x000fce0000000f00 */
[----:B------:R-:W-:Y:S05]  /*10e30*/  WARPSYNC.COLLECTIVE R15, `(.L_x_345) ;  /* 0x000000000f087348 */ /* 0x000fea0003c00000 */
[----:B------:R0:W1:Y:S02]  /*10e40*/  SHFL.IDX P6, R14, R13, R12, R11 ;  /* 0x0000000c0d0e7389 */ /* 0x00006400000c000b */
[----:B01----:R-:W-:Y:S01]  /*10e50*/  ENDCOLLECTIVE ;  /* 0x000000000000791b */ /* 0x003fe20003800000 */
.L_x_345:
[----:B------:R-:W-:Y:S02]  /*10e60*/  @!P1 IMAD.MOV.U32 R3, RZ, RZ, R7 ;  /* 0x000000ffff039224 */ /* 0x000fe400078e0007 */
[----:B------:R-:W-:-:S03]  /*10e70*/  VIADD R7, R4, 0x40 ;  /* 0x0000004004077836 */ /* 0x000fc60000000000 */
[----:B------:R-:W-:Y:S01]  /*10e80*/  @!PT LDS RZ, [RZ] ;  /* 0x00000000fffff984 */ /* 0x000fe20000000800 */
[----:B------:R-:W-:Y:S01]  /*10e90*/  @!PT LDS RZ, [RZ] ;  /* 0x00000000fffff984 */ /* 0x000fe20000000800 */
[----:B------:R-:W-:Y:S01]  /*10ea0*/  @!PT LDS RZ, [RZ] ;  /* 0x00000000fffff984 */ /* 0x000fe20000000800 */
[----:B------:R-:W-:Y:S04]  /*10eb0*/  @!P1 LDGSTS.E.BYPASS.LTC128B.128 [R33+0xdc00], desc[UR36][R2.64], !P3 ;  /* 0x0dc0000002219fae */ /* 0x000fe8000d901d64 */
[----:B------:R-:W-:Y:S01]  /*10ec0*/  @!P1 LDGSTS.E.BYPASS.LTC128B.128 [R33+0x11c00], desc[UR36][R2.64+0x80], !P2 ;  /* 0x11c0008002219fae */ /* 0x000fe2000d101d64 */
[----:B------:R-:W-:-:S03]  /*10ed0*/  MOV R13, R0 ;  /* 0x00000000000d7202 */ /* 0x000fc60000000f00 */
[----:B------:R0:W-:Y:S01]  /*10ee0*/  @!P1 LDGSTS.E.BYPASS.LTC128B.128 [R33+0x15c00], desc[UR36][R2.64+0x100], !P0 ;  /* 0x15c0010002219fae */ /* 0x0001e2000c101d64 */
[----:B------:R-:W-:Y:S01]  /*10ef0*/  ISETP.GE.AND P1, PT, R7, R6, PT ;  /* 0x000000060700720c */ /* 0x000fe20003f26270 */
[----:B0-----:R-:W-:-:S12]  /*10f00*/  IMAD.MOV.U32 R2, RZ, RZ, R14 ;  /* 0x000000ffff027224 */ /* 0x001fd800078e000e */
[----:B------:R-:W-:Y:S05]  /*10f10*/  WARPSYNC.COLLECTIVE R15, `(.L_x_346) ;  /* 0x000000000f087348 */ /* 0x000fea0003c00000 */
[----:B------:R0:W1:Y:S02]  /*10f20*/  SHFL.IDX P6, R14, R13, R12, R11 ;  /* 0x0000000c0d0e7389 */ /* 0x00006400000c000b */
[----:B01----:R-:W-:Y:S01]  /*10f30*/  ENDCOLLECTIVE ;  /* 0x000000000000791b */ /* 0x003fe20003800000 */
.L_x_346:
        /* <DEDUP_REMOVED lines=8> */
.L_x_347:
        /* <DEDUP_REMOVED lines=14> */
.L_x_348:
        /* <DEDUP_REMOVED lines=8> */
.L_x_349:
        /* <DEDUP_REMOVED lines=14> */
.L_x_350:
        /* <DEDUP_REMOVED lines=8> */
.L_x_351:
[----:B------:R-:W-:-:S05]  /*11280*/  @!P1 IMAD.MOV.U32 R3, RZ, RZ, R7 ;  /* 0x000000ffff039224 */ /* 0x000fca00078e0007 */
[----:B------:R-:W-:Y:S01]  /*11290*/  @!PT LDS RZ, [RZ] ;  /* 0x00000000fffff984 */ /* 0x000fe20000000800 */
[----:B------:R-:W-:Y:S01]  /*112a0*/  @!PT LDS RZ, [RZ] ;  /* 0x00000000fffff984 */ /* 0x000fe20000000800 */
[----:B------:R-:W-:Y:S01]  /*112b0*/  @!PT LDS RZ, [RZ] ;  /* 0x00000000fffff984 */ /* 0x000fe20000000800 */
[----:B------:R0:W-:Y:S04]  /*112c0*/  @!P1 LDGSTS.E.BYPASS.LTC128B.128 [R33+0xf400], desc[UR36][R2.64], !P3 ;  /* 0x0f40000002219fae */ /* 0x0001e8000d901d64 */
[----:B------:R0:W-:Y:S01]  /*112d0*/  @!P1 LDGSTS.E.BYPASS.LTC128B.128 [R33+0x13400], desc[UR36][R2.64+0x80], !P2 ;  /* 0x1340008002219fae */ /* 0x0001e2000d101d64 */
[----:B------:R-:W-:-:S03]  /*112e0*/  IMAD.MOV.U32 R13, RZ, RZ, R0 ;  /* 0x000000ffff0d7224 */ /* 0x000fc600078e0000 */
[----:B------:R0:W-:Y:S01]  /*112f0*/  @!P1 LDGSTS.E.BYPASS.LTC128B.128 [R33+0x17400], desc[UR36][R2.64+0x100], !P0 ;  /* 0x1740010002219fae */ /* 0x0001e2000c101d64 */
[----:B------:R-:W-:-:S07]  /*11300*/  IMAD.MOV.U32 R5, RZ, RZ, R14 ;  /* 0x000000ffff057224 */ /* 0x000fce00078e000e */
[----:B0-----:R-:W-:Y:S05]  /*11310*/  WARPSYNC.COLLECTIVE R15, `(.L_x_352) ;  /* 0x000000000f087348 */ /* 0x001fea0003c00000 */
[----:B------:R1:W2:Y:S02]  /*11320*/  SHFL.IDX P6, R14, R13, R12, R11 ;  /* 0x0000000c0d0e7389 */ /* 0x0002a400000c000b */
[----:B012---:R-:W-:Y:S01]  /*11330*/  ENDCOLLECTIVE ;  /* 0x000000000000791b */ /* 0x007fe20003800000 */
.L_x_352:
[----:B------:R-:W-:Y:S05]  /*11340*/  BRA `(.L_x_353) ;  /* 0xffffffc000547947 */ /* 0x000fea000383ffff */
.L_x_269:
[----:B0-----:R0:W1:Y:S02]  /*11350*/  SYNCS.PHASECHK.TRANS64.TRYWAIT P0, [R22+URZ+0x2a820], R3 ;  /* 0x02a82003160075a7 */ /* 0x001064000800017f */
[----:B-1----:R-:W-:Y:S05]  /*11360*/  @!P0 NANOSLEEP.SYNCS 0x989680 ;  /* 0x009896800000895d */ /* 0x002fea0003900000 */
[----:B------:R-:W1:Y:S02]  /*11370*/  @!P0 SYNCS.PHASECHK.TRANS64 P0, [R22+URZ+0x2a820], R3 ;  /* 0x02a82003160085a7 */ /* 0x000e64000800007f */
[----:B-1----:R-:W-:Y:S05]  /*11380*/  @!P0 BRA `(.L_x_269) ;  /* 0xfffffffc00f08947 */ /* 0x002fea000383ffff */
[----:B------:R-:W-:Y:S05]  /*11390*/  BRA `(.L_x_354) ;  /* 0xffffffc000cc7947 */ /* 0x000fea000383ffff */
.L_x_274:
[----:B0-----:R0:W1:Y:S02]  /*113a0*/  SYNCS.PHASECHK.TRANS64.TRYWAIT P0, [R6+URZ+0x2a840], R3 ;  /* 0x02a84003060075a7 */ /* 0x001064000800017f */
[----:B-1----:R-:W-:Y:S05]  /*113b0*/  @!P0 NANOSLEEP.SYNCS 0x989680 ;  /* 0x009896800000895d */ /* 0x002fea0003900000 */
[----:B------:R-:W1:Y:S02]  /*113c0*/  @!P0 SYNCS.PHASECHK.TRANS64 P0, [R6+URZ+0x2a840], R3 ;  /* 0x02a84003060085a7 */ /* 0x000e64000800007f */
[----:B-1----:R-:W-:Y:S05]  /*113d0*/  @!P0 BRA `(.L_x_274) ;  /* 0xfffffffc00f08947 */ /* 0x002fea000383ffff */
[----:B------:R-:W-:Y:S05]  /*113e0*/  BRA `(.L_x_355) ;  /* 0xffffffc400907947 */ /* 0x000fea000383ffff */
.L_x_275:
[----:B------:R-:W-:Y:S01]  /*113f0*/  BSSY B1, `(.L_x_356) ;  /* 0x0000008000017945 */ /* 0x000fe20003800000 */
[----:B------:R-:W-:Y:S01]  /*11400*/  MOV R13, R5 ;  /* 0x00000005000d7202 */ /* 0x000fe20000000f00 */
[----:B------:R-:W-:Y:S02]  /*11410*/  IMAD.MOV.U32 R12, RZ, RZ, RZ ;  /* 0x000000ffff0c7224 */ /* 0x000fe400078e00ff */
[----:B------:R-:W-:Y:S02]  /*11420*/  IMAD.MOV.U32 R11, RZ, RZ, 0x181f ;  /* 0x0000181fff0b7424 */ /* 0x000fe400078e00ff */
[----:B------:R-:W-:-:S07]  /*11430*/  IMAD.MOV.U32 R15, RZ, RZ, -0x1 ;  /* 0xffffffffff0f7424 */ /* 0x000fce00078e00ff */
[----:B--2---:R-:W-:Y:S05]  /*11440*/  WARPSYNC.COLLECTIVE R15, `(.L_x_357) ;  /* 0x000000000f087348 */ /* 0x004fea0003c00000 */
[----:B--2---:R0:W1:Y:S02]  /*11450*/  SHFL.IDX P6, R14, R13, R12, R11 ;  /* 0x0000000c0d0e7389 */ /* 0x00406400000c000b */
[----:B01----:R-:W-:Y:S01]  /*11460*/  ENDCOLLECTIVE ;  /* 0x000000000000791b */ /* 0x003fe20003800000 */
.L_x_357:
[----:B------:R-:W-:Y:S05]  /*11470*/  BSYNC B1 ;  /* 0x0000000000017941 */ /* 0x000fea0003800000 */
.L_x_356:
[----:B------:R-:W0:Y:S01]  /*11480*/  S2R R35, SR_TID.X ;  /* 0x0000000000237919 */ /* 0x000e220000002100 */
[----:B------:R-:W-:Y:S01]  /*11490*/  IMAD.MOV.U32 R13, RZ, RZ, R9 ;  /* 0x000000ffff0d7224 */ /* 0x000fe200078e0009 */
[----:B------:R-:W-:Y:S01]  /*114a0*/  MOV R12, RZ ;  /* 0x000000ff000c7202 */ /* 0x000fe20000000f00 */
[----:B------:R-:W-:Y:S02]  /*114b0*/  IMAD.MOV.U32 R11, RZ, RZ, 0x181f ;  /* 0x0000181fff0b7424 */ /* 0x000fe400078e00ff */
[----:B------:R-:W-:Y:S02]  /*114c0*/  IMAD.MOV.U32 R15, RZ, RZ, -0x1 ;  /* 0xffffffffff0f7424 */ /* 0x000fe400078e00ff */
[----:B------:R-:W-:Y:S02]  /*114d0*/  IMAD.MOV.U32 R3, RZ, RZ, R14 ;  /* 0x000000ffff037224 */ /* 0x000fe400078e000e */
[----:B------:R-:W-:-:S07]  /*114e0*/  IMAD R4, R4, 0x2, R22 ;  /* 0x0000000204047824 */ /* 0x000fce00078e0216 */
[----:B0-----:R-:W-:Y:S05]  /*114f0*/  WARPSYNC.COLLECTIVE R15, `(.L_x_358) ;  /* 0x000000000f087348 */ /* 0x001fea0003c00000 */
[----:B------:R1:W2:Y:S02]  /*11500*/  SHFL.IDX P6, R14, R13, R12, R11 ;  /* 0x0000000c0d0e7389 */ /* 0x0002a400000c000b */
[----:B012---:R-:W-:Y:S01]  /*11510*/  ENDCOLLECTIVE ;  /* 0x000000000000791b */ /* 0x007fe20003800000 */
.L_x_358:
[----:B------:R-:W-:Y:S02]  /*11520*/  IMAD.MOV.U32 R13, RZ, RZ, R5 ;  /* 0x000000ffff0d7224 */ /* 0x000fe400078e0005 */
[----:B------:R-:W-:Y:S02]  /*11530*/  IMAD.MOV.U32 R12, RZ, RZ, 0x1 ;  /* 0x00000001ff0c7424 */ /* 0x000fe400078e00ff */
[----:B------:R-:W-:Y:S02]  /*11540*/  IMAD.SHL.U32 R35, R35, 0x8, RZ ;  /* 0x0000000823237824 */ /* 0x000fe400078e00ff */
[----:B------:R-:W-:-:S07]  /*11550*/  IMAD.MOV.U32 R2, RZ, RZ, R14 ;  /* 0x000000ffff027224 */ /* 0x000fce00078e000e */
[----:B------:R-:W-:Y:S05]  /*11560*/  WARPSYNC.COLLECTIVE R15, `(.L_x_359) ;  /* 0x000000000f087348 */ /* 0x000fea0003c00000 */
[----:B------:R0:W1:Y:S02]  /*11570*/  SHFL.IDX P6, R14, R13, R12, R11 ;  /* 0x0000000c0d0e7389 */ /* 0x00006400000c000b */
[----:B01----:R-:W-:Y:S01]  /*11580*/  ENDCOLLECTIVE ;  /* 0x000000000000791b */ /* 0x003fe20003800000 */
.L_x_359:
[----:B------:R-:W-:-:S05]  /*11590*/  LOP3.LUT R35, R35, 0x38, RZ, 0xc0, !PT ;  /* 0x0000003823237812 */ /* 0x000fca00078ec0ff */
[----:B------:R-:W-:-:S05]  /*115a0*/  IMAD.SHL.U32 R0, R35, 0x2, RZ ;  /* 0x0000000223007824 */ /* 0x000fca00078e00ff */
[----:B------:R-:W-:Y:S01]  /*115b0*/  IADD3 R2, P0, R2, R0, RZ ;  /* 0x0000000002027210 */ /* 0x000fe20007f1e0ff */
[----:B------:R-:W-:-:S03]  /*115c0*/  IMAD.MOV.U32 R13, RZ, RZ, R9 ;  /* 0x000000ffff0d7224 */ /* 0x000fc600078e0009 */
[----:B------:R-:W-:-:S05]  /*115d0*/  IADD3.X R3, RZ, R3, RZ, P0, !PT ;  /* 0x00000003ff037210 */ /* 0x000fca00007fe4ff */
[----:B------:R-:W-:Y:S01]  /*115e0*/  @!PT LDS RZ, [RZ] ;  /* 0x00000000fffff984 */ /* 0x000fe20000000800 */
[----:B------:R-:W-:Y:S01]  /*115f0*/  @!PT LDS RZ, [RZ] ;  /* 0x00000000fffff984 */ /* 0x000fe20000000800 */
[----:B------:R-:W-:Y:S01]  /*11600*/  @!PT LDS RZ, [RZ] ;  /* 0x00000000fffff984 */ /* 0x000fe20000000800 */
[----:B------:R-:W-:Y:S04]  /*11610*/  LDGSTS.E.BYPASS.LTC128B.128 [R4+0x18400], desc[UR36][R2.64], !P3 ;  /* 0x1840000002047fae */ /* 0x000fe8000d901d64 */
[----:B------:R-:W-:Y:S04]  /*11620*/  LDGSTS.E.BYPASS.LTC128B.128 [R4+0x1b400], desc[UR36][R2.64+0x80], !P2 ;  /* 0x1b40008002047fae */ /* 0x000fe8000d101d64 */
[----:B------:R0:W-:Y:S02]  /*11630*/  LDGSTS.E.BYPASS.LTC128B.128 [R4+0x1e400], desc[UR36][R2.64+0x100], !P1 ;  /* 0x1e40010002047fae */ /* 0x0001e4000c901d64 */
[----:B0-----:R-:W-:-:S07]  /*11640*/  IMAD.MOV.U32 R3, RZ, RZ, R14 ;  /* 0x000000ffff037224 */ /* 0x001fce00078e000e */
[----:B------:R-:W-:Y:S05]  /*11650*/  WARPSYNC.COLLECTIVE R15, `(.L_x_360) ;  /* 0x000000000f087348 */ /* 0x000fea0003c00000 */
[----:B------:R0:W1:Y:S02]  /*11660*/  SHFL.IDX P6, R14, R13, R12, R11 ;  /* 0x0000000c0d0e7389 */ /* 0x00006400000c000b */
[----:B01----:R-:W-:Y:S01]  /*11670*/  ENDCOLLECTIVE ;  /* 0x000000000000791b */ /* 0x003fe20003800000 */
.L_x_360:
[----:B------:R-:W-:Y:S02]  /*11680*/  IMAD.MOV.U32 R13, RZ, RZ, R5 ;  /* 0x000000ffff0d7224 */ /* 0x000fe400078e0005 */
[----:B------:R-:W-:Y:S01]  /*11690*/  IMAD.MOV.U32 R12, RZ, RZ, 0x2 ;  /* 0x00000002ff0c7424 */ /* 0x000fe200078e00ff */
[----:B------:R-:W-:-:S07]  /*116a0*/  MOV R2, R14 ;  /* 0x0000000e00027202 */ /* 0x000fce0000000f00 */
[----:B------:R-:W-:Y:S05]  /*116b0*/  WARPSYNC.COLLECTIVE R15, `(.L_x_361) ;  /* 0x000000000f087348 */ /* 0x000fea0003c00000 */
[----:B------:R0:W1:Y:S02]  /*116c0*/  SHFL.IDX P6, R14, R13, R12, R11 ;  /* 0x0000000c0d0e7389 */ /* 0x00006400000c000b */
[----:B01----:R-:W-:Y:S01]  /*116d0*/  ENDCOLLECTIVE ;  /* 0x000000000000791b */ /* 0x003fe20003800000 */
.L_x_361:
[----:B------:R-:W-:-:S05]  /*116e0*/  IADD3 R2, P0, R2, R0, RZ ;  /* 0x0000000002027210 */ /* 0x000fca0007f1e0ff */
[----:B------:R-:W-:-:S05]  /*116f0*/  IMAD.X R3, RZ, RZ, R3, P0 ;  /* 0x000000ffff037224 */ /* 0x000fca00000e0603 */
[----:B------:R-:W-:Y:S01]  /*11700*/  @!PT LDS RZ, [RZ] ;  /* 0x00000000fffff984 */ /* 0x000fe20000000800 */
[----:B------:R-:W-:Y:S01]  /*11710*/  @!PT LDS RZ, [RZ] ;  /* 0x00000000fffff984 */ /* 0x000fe20000000800 */
[----:B------:R-:W-:Y:S01]  /*11720*/  @!PT LDS RZ, [RZ] ;  /* 0x00000000fffff984 */ /* 0x000fe20000000800 */
[----:B------:R0:W-:Y:S01]  /*11730*/  LDGSTS.E.BYPASS.LTC128B.128 [R4+0x18c00], desc[UR36][R2.64], !P3 ;  /* 0x18c0000002047fae */ /* 0x0001e2000d901d64 */
[----:B------:R-:W-:-:S03]  /*11740*/  IMAD.MOV.U32 R13, RZ, RZ, R9 ;  /* 0x000000ffff0d7224 */ /* 0x000fc600078e0009 */
[----:B------:R0:W-:Y:S04]  /*11750*/  LDGSTS.E.BYPASS.LTC128B.128 [R4+0x1bc00], desc[UR36][R2.64+0x80], !P2 ;  /* 0x1bc0008002047fae */ /* 0x0001e8000d101d64 */
[----:B------:R0:W-:Y:S01]  /*11760*/  LDGSTS.E.BYPASS.LTC128B.128 [R4+0x1ec00], desc[UR36][R2.64+0x100], !P1 ;  /* 0x1ec0010002047fae */ /* 0x0001e2000c901d64 */
[----:B------:R-:W-:-:S07]  /*11770*/  IMAD.MOV.U32 R35, RZ, RZ, R14 ;  /* 0x000000ffff237224 */ /* 0x000fce00078e000e */
[----:B0-----:R-:W-:Y:S05]  /*11780*/  WARPSYNC.COLLECTIVE R15, `(.L_x_362) ;  /* 0x000000000f087348 */ /* 0x001fea0003c00000 */
[----:B------:R1:W2:Y:S02]  /*11790*/  SHFL.IDX P6, R14, R13, R12, R11 ;  /* 0x0000000c0d0e7389 */ /* 0x0002a400000c000b */
[----:B012---:R-:W-:Y:S01]  /*117a0*/  ENDCOLLECTIVE ;  /* 0x000000000000791b */ /* 0x007fe20003800000 */
.L_x_362:
[----:B------:R-:W-:Y:S02]  /*117b0*/  IMAD.MOV.U32 R13, RZ, RZ, R5 ;  /* 0x000000ffff0d7224 */ /* 0x000fe400078e0005 */
[----:B------:R-:W-:Y:S01]  /*117c0*/  IMAD.MOV.U32 R12, RZ, RZ, 0x3 ;  /* 0x00000003ff0c7424 */ /* 0x000fe200078e00ff */
[----:B------:R-:W-:-:S07]  /*117d0*/  MOV R2, R14 ;  /* 0x0000000e00027202 */ /* 0x000fce0000000f00 */
[----:B------:R-:W-:Y:S05]  /*117e0*/  WARPSYNC.COLLECTIVE R15, `(.L_x_363) ;  /* 0x000000000f087348 */ /* 0x000fea0003c00000 */
[----:B------:R0:W1:Y:S02]  /*117f0*/  SHFL.IDX P6, R14, R13, R12, R11 ;  /* 0x0000000c0d0e7389 */ /* 0x00006400000c000b */
[----:B01----:R-:W-:Y:S01]  /*11800*/  ENDCOLLECTIVE ;  /* 0x000000000000791b */ /* 0x003fe20003800000 */
.L_x_363:
        /* <DEDUP_REMOVED lines=13> */
.L_x_364:
[----:B------:R-:W-:Y:S02]  /*118e0*/  IMAD.MOV.U32 R13, RZ, RZ, R5 ;  /* 0x000000ffff0d7224 */ /* 0x000fe400078e0005 */
[----:B------:R-:W-:Y:S01]  /*118f0*/  IMAD.MOV.U32 R12, RZ, RZ, 0x4 ;  /* 0x00000004ff0c7424 */ /* 0x000fe200078e00ff */
[----:B------:R-:W-:-:S07]  /*11900*/  MOV R2, R14 ;  /* 0x0000000e00027202 */ /* 0x000fce0000000f00 */
[----:B------:R-:W-:Y:S05]  /*11910*/  WARPSYNC.COLLECTIVE R15, `(.L_x_365) ;  /* 0x000000000f087348 */ /* 0x000fea0003c00000 */
[----:B------:R0:W1:Y:S02]  /*11920*/  SHFL.IDX P6, R14, R13, R12, R11 ;  /* 0x0000000c0d0e7389 */ /* 0x00006400000c000b */
[----:B01----:R-:W-:Y:S01]  /*11930*/  ENDCOLLECTIVE ;  /* 0x000000000000791b */ /* 0x003fe20003800000 */
.L_x_365:
        /* <DEDUP_REMOVED lines=13> */
.L_x_366:
[----:B------:R-:W-:Y:S02]  /*11a10*/  IMAD.MOV.U32 R13, RZ, RZ, R5 ;  /* 0x000000ffff0d7224 */ /* 0x000fe400078e0005 */
[----:B------:R-:W-:Y:S01]  /*11a20*/  IMAD.MOV.U32 R12, RZ, RZ, 0x5 ;  /* 0x00000005ff0c7424 */ /* 0x000fe200078e00ff */
[----:B------:R-:W-:-:S07]  /*11a30*/  MOV R2, R14 ;  /* 0x0000000e00027202 */ /* 0x000fce0000000f00 */
[----:B------:R-:W-:Y:S05]  /*11a40*/  WARPSYNC.COLLECTIVE R15, `(.L_x_367) ;  /* 0x000000000f087348 */ /* 0x000fea0003c00000 */
[----:B------:R0:W1:Y:S02]  /*11a50*/  SHFL.IDX P6, R14, R13, R12, R11 ;  /* 0x0000000c0d0e7389 */ /* 0x00006400000c000b */
[----:B01----:R-:W-:Y:S01]  /*11a60*/  ENDCOLLECTIVE ;  /* 0x000000000000791b */ /* 0x003fe20003800000 */
.L_x_367:
        /* <DEDUP_REMOVED lines=13> */
.L_x_368:
[----:B------:R-:W-:Y:S01]  /*11b40*/  MOV R2, R14 ;  /* 0x0000000e00027202 */ /* 0x000fe20000000f00 */
[----:B------:R-:W-:Y:S06]  /*11b50*/  BRA `(.L_x_369) ;  /* 0xffffffc000c07947 */ /* 0x000fec000383ffff */
.L_x_280:
[----:B-1----:R1:W4:Y:S02]  /*11b60*/  SYNCS.PHASECHK.TRANS64.TRYWAIT P0, [R4+URZ+0x2a860], R2 ;  /* 0x02a86002040075a7 */ /* 0x002324000800017f */
[----:B----4-:R-:W-:Y:S05]  /*11b70*/  @!P0 NANOSLEEP.SYNCS 0x989680 ;  /* 0x009896800000895d */ /* 0x010fea0003900000 */
[----:B------:R-:W4:Y:S02]  /*11b80*/  @!P0 SYNCS.PHASECHK.TRANS64 P0, [R4+URZ+0x2a860], R2 ;  /* 0x02a86002040085a7 */ /* 0x000f24000800007f */
[----:B----4-:R-:W-:Y:S05]  /*11b90*/  @!P0 BRA `(.L_x_280) ;  /* 0xfffffffc00f08947 */ /* 0x010fea000383ffff */
[----:B------:R-:W-:Y:S05]  /*11ba0*/  BRA `(.L_x_370) ;  /* 0xffffffc4001c7947 */ /* 0x000fea000383ffff */
.L_x_281:
[----:B------:R-:W-:Y:S01]  /*11bb0*/  BSSY B1, `(.L_x_371) ;  /* 0x0000008000017945 */ /* 0x000fe20003800000 */
[----:B------:R-:W-:Y:S02]  /*11bc0*/  IMAD.MOV.U32 R13, RZ, RZ, R24 ;  /* 0x000000ffff0d7224 */ /* 0x000fe400078e0018 */
[----:B------:R-:W-:Y:S02]  /*11bd0*/  IMAD.MOV.U32 R12, RZ, RZ, RZ ;  /* 0x000000ffff0c7224 */ /* 0x000fe400078e00ff */
[----:B------:R-:W-:Y:S02]  /*11be0*/  IMAD.MOV.U32 R11, RZ, RZ, 0x181f ;  /* 0x0000181fff0b7424 */ /* 0x000fe400078e00ff */
[----:B------:R-:W-:-:S07]  /*11bf0*/  IMAD.MOV.U32 R15, RZ, RZ, -0x1 ;  /* 0xffffffffff0f7424 */ /* 0x000fce00078e00ff */
[----:B-12---:R-:W-:Y:S05]  /*11c00*/  WARPSYNC.COLLECTIVE R15, `(.L_x_372) ;  /* 0x000000000f087348 */ /* 0x006fea0003c00000 */
[----:B--2---:R0:W2:Y:S02]  /*11c10*/  SHFL.IDX P6, R14, R13, R12, R11 ;  /* 0x0000000c0d0e7389 */ /* 0x0040a400000c000b */
[----:B012---:R-:W-:Y:S01]  /*11c20*/  ENDCOLLECTIVE ;  /* 0x000000000000791b */ /* 0x007fe20003800000 */
.L_x_372:
[----:B------:R-:W-:Y:S05]  /*11c30*/  BSYNC B1 ;  /* 0x0000000000017941 */ /* 0x000fea0003800000 */
.L_x_371:
[----:B------:R-:W-:Y:S01]  /*11c40*/  MOV R13, R18 ;  /* 0x00000012000d7202 */ /* 0x000fe20000000f00 */
[----:B------:R-:W-:Y:S01]  /*11c50*/  IMAD.MOV.U32 R12, RZ, RZ, RZ ;  /* 0x000000ffff0c7224 */ /* 0x000fe200078e00ff */
[----:B------:R-:W-:Y:S01]  /*11c60*/  LEA R5, R5, R22, 0x1 ;  /* 0x0000001605057211 */ /* 0x000fe200078e08ff */
[----:B------:R-:W-:Y:S02]  /*11c70*/  IMAD.MOV.U32 R11, RZ, RZ, 0x181f ;  /* 0x0000181fff0b7424 */ /* 0x000fe400078e00ff */
[----:B------:R-:W-:Y:S02]  /*11c80*/  IMAD.MOV.U32 R15, RZ, RZ, -0x1 ;  /* 0xffffffffff0f7424 */ /* 0x000fe400078e00ff */
[----:B------:R-:W-:-:S07]  /*11c90*/  IMAD.MOV.U32 R3, RZ, RZ, R14 ;  /* 0x000000ffff037224 */ /* 0x000fce00078e000e */
[----:B------:R-:W-:Y:S05]  /*11ca0*/  WARPSYNC.COLLECTIVE R15, `(.L_x_373) ;  /* 0x000000000f087348 */ /* 0x000fea0003c00000 */
[----:B------:R0:W1:Y:S02]  /*11cb0*/  SHFL.IDX P6, R14, R13, R12, R11 ;  /* 0x0000000c0d0e7389 */ /* 0x00006400000c000b */
[----:B01----:R-:W-:Y:S01]  /*11cc0*/  ENDCOLLECTIVE ;  /* 0x000000000000791b */ /* 0x003fe20003800000 */
.L_x_373:
[----:B------:R-:W-:Y:S02]  /*11cd0*/  IMAD.MOV.U32 R13, RZ, RZ, R24 ;  /* 0x000000ffff0d7224 */ /* 0x000fe400078e0018 */
[----:B------:R-:W-:Y:S02]  /*11ce0*/  IMAD.MOV.U32 R12, RZ, RZ, 0x1 ;  /* 0x00000001ff0c7424 */ /* 0x000fe400078e00ff */
[----:B------:R-:W-:-:S07]  /*11cf0*/  IMAD.MOV.U32 R2, RZ, RZ, R14 ;  /* 0x000000ffff027224 */ /* 0x000fce00078e000e */
[----:B------:R-:W-:Y:S05]  /*11d00*/  WARPSYNC.COLLECTIVE R15, `(.L_x_374) ;  /* 0x000000000f087348 */ /* 0x000fea0003c00000 */
[----:B------:R0:W1:Y:S02]  /*11d10*/  SHFL.IDX P6, R14, R13, R12, R11 ;  /* 0x0000000c0d0e7389 */ /* 0x00006400000c000b */
[----:B01----:R-:W-:Y:S01]  /*11d20*/  ENDCOLLECTIVE ;  /* 0x000000000000791b */ /* 0x003fe20003800000 */
.L_x_374:
[----:B------:R-:W-:-:S05]  /*11d30*/  IADD3 R2, P1, R2, R0, RZ ;  /* 0x0000000002027210 */ /* 0x000fca0007f3e0ff */
[----:B------:R-:W-:Y:S01]  /*11d40*/  IMAD.X R3, RZ, RZ, R3, P1 ;  /* 0x000000ffff037224 */ /* 0x000fe200008e0603 */
[----:B------:R-:W-:-:S04]  /*11d50*/  LOP3.LUT P1, RZ, R29, 0x1, RZ, 0xc0, !PT ;  /* 0x000000011dff7812 */ /* 0x000fc8000782c0ff */
[----:B------:R-:W-:Y:S01]  /*11d60*/  ISETP.LT.OR P2, PT, R6, 0x1, !P1 ;  /* 0x000000010600780c */ /* 0x000fe20004f41670 */
[----:B------:R-:W-:-:S12]  /*11d70*/  IMAD.MOV.U32 R13, RZ, RZ, R18 ;  /* 0x000000ffff0d7224 */ /* 0x000fd800078e0012 */
[----:B------:R-:W-:Y:S01]  /*11d80*/  @!PT LDS RZ, [RZ] ;  /* 0x00000000fffff984 */ /* 0x000fe20000000800 */
[----:B------:R-:W-:Y:S01]  /*11d90*/  @!PT LDS RZ, [RZ] ;  /* 0x00000000fffff984 */ /* 0x000fe20000000800 */
[----:B------:R-:W-:Y:S01]  /*11da0*/  @!PT LDS RZ, [RZ] ;  /* 0x00000000fffff984 */ /* 0x000fe20000000800 */
[----:B------:R-:W-:Y:S01]  /*11db0*/  LDGSTS.E.BYPASS.LTC128B.128 [R5+0x400], desc[UR36][R2.64], !P2 ;  /* 0x0040000002057fae */ /* 0x000fe2000d101d64 */
[----:B------:R-:W-:-:S13]  /*11dc0*/  ISETP.LT.OR P2, PT, R6, 0x1, !P0 ;  /* 0x000000010600780c */ /* 0x000fda0004741670 */
[----:B------:R0:W-:Y:S02]  /*11dd0*/  LDGSTS.E.BYPASS.LTC128B.128 [R5+0x3400], desc[UR36][R2.64+0x80], !P2 ;  /* 0x0340008002057fae */ /* 0x0001e4000d101d64 */
[----:B0-----:R-:W-:-:S07]  /*11de0*/  IMAD.MOV.U32 R3, RZ, RZ, R14 ;  /* 0x000000ffff037224 */ /* 0x001fce00078e000e */
[----:B------:R-:W-:Y:S05]  /*11df0*/  WARPSYNC.COLLECTIVE R15, `(.L_x_375) ;  /* 0x000000000f087348 */ /* 0x000fea0003c00000 */
[----:B------:R0:W1:Y:S02]  /*11e00*/  SHFL.IDX P6, R14, R13, R12, R11 ;  /* 0x0000000c0d0e7389 */ /* 0x00006400000c000b */
[----:B01----:R-:W-:Y:S01]  /*11e10*/  ENDCOLLECTIVE ;  /* 0x000000000000791b */ /* 0x003fe20003800000 */
.L_x_375:
[----:B------:R-:W-:Y:S02]  /*11e20*/  IMAD.MOV.U32 R13, RZ, RZ, R24 ;  /* 0x000000ffff0d7224 */ /* 0x000fe400078e0018 */
[----:B------:R-:W-:Y:S02]  /*11e30*/  IMAD.MOV.U32 R12, RZ, RZ, 0x2 ;  /* 0x00000002ff0c7424 */ /* 0x000fe400078e00ff */
[----:B------:R-:W-:-:S07]  /*11e40*/  IMAD.MOV.U32 R2, RZ, RZ, R14 ;  /* 0x000000ffff027224 */ /* 0x000fce00078e000e */
[----:B------:R-:W-:Y:S05]  /*11e50*/  WARPSYNC.COLLECTIVE R15, `(.L_x_376) ;  /* 0x000000000f087348 */ /* 0x000fea0003c00000 */
[----:B------:R0:W1:Y:S02]  /*11e60*/  SHFL.IDX P6, R14, R13, R12, R11 ;  /* 0x0000000c0d0e7389 */ /* 0x00006400000c000b */
[----:B01----:R-:W-:Y:S01]  /*11e70*/  ENDCOLLECTIVE ;  /* 0x000000000000791b */ /* 0x003fe20003800000 */
.L_x_376:
[----:B------:R-:W-:-:S04]  /*11e80*/  IADD3 R2, P2, R2, R0, RZ ;  /* 0x0000000002027210 */ /* 0x000fc80007f5e0ff */
[----:B------:R-:W-:Y:S02]  /*11e90*/  IADD3.X R3, RZ, R3, RZ, P2, !PT ;  /* 0x00000003ff037210 */ /* 0x000fe400017fe4ff */
        /* <DEDUP_REMOVED lines=12> */
.L_x_377:
[----:B------:R-:W-:Y:S02]  /*11f60*/  IMAD.MOV.U32 R13, RZ, RZ, R24 ;  /* 0x000000ffff0d7224 */ /* 0x000fe400078e0018 */
[----:B------:R-:W-:Y:S02]  /*11f70*/  IMAD.MOV.U32 R12, RZ, RZ, 0x3 ;  /* 0x00000003ff0c7424 */ /* 0x000fe400078e00ff */
[----:B------:R-:W-:-:S07]  /*11f80*/  IMAD.MOV.U32 R2, RZ, RZ, R14 ;  /* 0x000000ffff027224 */ /* 0x000fce00078e000e */
[----:B------:R-:W-:Y:S05]  /*11f90*/  WARPSYNC.COLLECTIVE R15, `(.L_x_378) ;  /* 0x000000000f087348 */ /* 0x000fea0003c00000 */
[----:B------:R0:W1:Y:S02]  /*11fa0*/  SHFL.IDX P6, R14, R13, R12, R11 ;  /* 0x0000000c0d0e7389 */ /* 0x00006400000c000b */
[----:B01----:R-:W-:Y:S01]  /*11fb0*/  ENDCOLLECTIVE ;  /* 0x000000000000791b */ /* 0x003fe20003800000 */
.L_x_378:
        /* <DEDUP_REMOVED lines=14> */
.L_x_379:
[----:B------:R-:W-:Y:S02]  /*120a0*/  IMAD.MOV.U32 R13, RZ, RZ, R24 ;  /* 0x000000ffff0d7224 */ /* 0x000fe400078e0018 */
[----:B------:R-:W-:Y:S02]  /*120b0*/  IMAD.MOV.U32 R12, RZ, RZ, 0x4 ;  /* 0x00000004ff0c7424 */ /* 0x000fe400078e00ff */
[----:B------:R-:W-:-:S07]  /*120c0*/  IMAD.MOV.U32 R2, RZ, RZ, R14 ;  /* 0x000000ffff027224 */ /* 0x000fce00078e000e */
[----:B------:R-:W-:Y:S05]  /*120d0*/  WARPSYNC.COLLECTIVE R15, `(.L_x_380) ;  /* 0x000000000f087348 */ /* 0x000fea0003c00000 */
[----:B------:R0:W1:Y:S02]  /*120e0*/  SHFL.IDX P6, R14, R13, R12, R11 ;  /* 0x0000000c0d0e7389 */ /* 0x00006400000c000b */
[----:B01----:R-:W-:Y:S01]  /*120f0*/  ENDCOLLECTIVE ;  /* 0x000000000000791b */ /* 0x003fe20003800000 */
.L_x_380:
        /* <DEDUP_REMOVED lines=14> */
.L_x_381:
[----:B------:R-:W-:Y:S02]  /*121e0*/  IMAD.MOV.U32 R13, RZ, RZ, R24 ;  /* 0x000000ffff0d7224 */ /* 0x000fe400078e0018 */
[----:B------:R-:W-:Y:S02]  /*121f0*/  IMAD.MOV.U32 R12, RZ, RZ, 0x5 ;  /* 0x00000005ff0c7424 */ /* 0x000fe400078e00ff */
[----:B------:R-:W-:-:S07]  /*12200*/  IMAD.MOV.U32 R2, RZ, RZ, R14 ;  /* 0x000000ffff027224 */ /* 0x000fce00078e000e */
[----:B------:R-:W-:Y:S05]  /*12210*/  WARPSYNC.COLLECTIVE R15, `(.L_x_382) ;  /* 0x000000000f087348 */ /* 0x000fea0003c00000 */
[----:B------:R0:W1:Y:S02]  /*12220*/  SHFL.IDX P6, R14, R13, R12, R11 ;  /* 0x0000000c0d0e7389 */ /* 0x00006400000c000b */
[----:B01----:R-:W-:Y:S01]  /*12230*/  ENDCOLLECTIVE ;  /* 0x000000000000791b */ /* 0x003fe20003800000 */
.L_x_382:
[----:B------:R-:W-:-:S04]  /*12240*/  IADD3 R2, P2, R2, R0, RZ ;  /* 0x0000000002027210 */ /* 0x000fc80007f5e0ff */
[----:B------:R-:W-:Y:S02]  /*12250*/  IADD3.X R3, RZ, R3, RZ, P2, !PT ;  /* 0x00000003ff037210 */ /* 0x000fe400017fe4ff */
[----:B------:R-:W-:Y:S01]  /*12260*/  ISETP.LT.OR P2, PT, R6, 0x41, !P1 ;  /* 0x000000410600780c */ /* 0x000fe20004f41670 */
[----:B------:R-:W-:-:S12]  /*12270*/  IMAD.MOV.U32 R13, RZ, RZ, R18 ;  /* 0x000000ffff0d7224 */ /* 0x000fd800078e0012 */
        /* <DEDUP_REMOVED lines=9> */
.L_x_383:
[----:B------:R-:W-:Y:S01]  /*12310*/  @!PT LDS RZ, [RZ] ;  /* 0x00000000fffff984 */ /* 0x000fe20000000800 */
[----:B------:R-:W-:Y:S01]  /*12320*/  @!PT LDS RZ, [RZ] ;  /* 0x00000000fffff984 */ /* 0x000fe20000000800 */
[----:B------:R-:W-:Y:S01]  /*12330*/  @!PT LDS RZ, [RZ] ;  /* 0x00000000fffff984 */ /* 0x000fe20000000800 */
[----:B------:R0:W-:Y:S01]  /*12340*/  LDGSTS.E.BYPASS.LTC128B.128 [R5+0x5400], desc[UR36][R2.64+0x80], !P2 ;  /* 0x0540008002057fae */ /* 0x0001e2000d101d64 */
[----:B------:R-:W-:Y:S05]  /*12350*/  BRA `(.L_x_384) ;  /* 0xffffffc000087947 */ /* 0x000fea000383ffff */
.L_x_289:
[----:B0-----:R0:W1:Y:S02]  /*12360*/  SYNCS.PHASECHK.TRANS64.TRYWAIT P0, [R0+URZ+0x2a860], R3 ;  /* 0x02a86003000075a7 */ /* 0x001064000800017f */
[----:B-1----:R-:W-:Y:S05]  /*12370*/  @!P0 NANOSLEEP.SYNCS 0x989680 ;  /* 0x009896800000895d */ /* 0x002fea0003900000 */
[----:B------:R-:W1:Y:S02]  /*12380*/  @!P0 SYNCS.PHASECHK.TRANS64 P0, [R0+URZ+0x2a860], R3 ;  /* 0x02a86003000085a7 */ /* 0x000e64000800007f */
[----:B-1----:R-:W-:Y:S05]  /*12390*/  @!P0 BRA `(.L_x_289) ;  /* 0xfffffffc00f08947 */ /* 0x002fea000383ffff */
[----:B------:R-:W-:Y:S05]  /*123a0*/  BRA `(.L_x_385) ;  /* 0xffffffc400187947 */ /* 0x000fea000383ffff */
.L_x_290:
[----:B------:R-:W-:Y:S01]  /*123b0*/  BSSY B0, `(.L_x_386) ;  /* 0x0000008000007945 */ /* 0x000fe20003800000 */
[----:B------:R-:W-:Y:S01]  /*123c0*/  IMAD.MOV.U32 R13, RZ, RZ, R24 ;  /* 0x000000ffff0d7224 */ /* 0x000fe200078e0018 */
[----:B------:R-:W-:Y:S01]  /*123d0*/  MOV R12, RZ ;  /* 0x000000ff000c7202 */ /* 0x000fe20000000f00 */
[----:B------:R-:W-:Y:S02]  /*123e0*/  IMAD.MOV.U32 R11, RZ, RZ, 0x181f ;  /* 0x0000181fff0b7424 */ /* 0x000fe400078e00ff */
[----:B------:R-:W-:-:S07]  /*123f0*/  IMAD.MOV.U32 R15, RZ, RZ, -0x1 ;  /* 0xffffffffff0f7424 */ /* 0x000fce00078e00ff */
[----:B0-2---:R-:W-:Y:S05]  /*12400*/  WARPSYNC.COLLECTIVE R15, `(.L_x_387) ;  /* 0x000000000f087348 */ /* 0x005fea0003c00000 */
[----:B--2---:R1:W2:Y:S02]  /*12410*/  SHFL.IDX P6, R14, R13, R12, R11 ;  /* 0x0000000c0d0e7389 */ /* 0x0042a400000c000b */
[----:B012---:R-:W-:Y:S01]  /*12420*/  ENDCOLLECTIVE ;  /* 0x000000000000791b */ /* 0x007fe20003800000 */
.L_x_387:
[----:B------:R-:W-:Y:S05]  /*12430*/  BSYNC B0 ;  /* 0x0000000000007941 */ /* 0x000fea0003800000 */
.L_x_386:
[----:B------:R-:W0:Y:S01]  /*12440*/  S2R R4, SR_TID.X ;  /* 0x0000000000047919 */ /* 0x000e220000002100 */
[----:B------:R-:W-:Y:S01]  /*12450*/  IMAD.MOV.U32 R13, RZ, RZ, R18 ;  /* 0x000000ffff0d7224 */ /* 0x000fe200078e0012 */
[----:B------:R-:W-:Y:S01]  /*12460*/  MOV R11, 0x181f ;  /* 0x0000181f000b7802 */ /* 0x000fe20000000f00 */
[----:B------:R-:W-:Y:S01]  /*12470*/  IMAD.MOV.U32 R12, RZ, RZ, RZ ;  /* 0x000000ffff0c7224 */ /* 0x000fe200078e00ff */
[C---:B------:R-:W-:Y:S01]  /*12480*/  LOP3.LUT R2, R29.reuse, 0x1, RZ, 0xc0, !PT ;  /* 0x000000011d027812 */ /* 0x040fe200078ec0ff */
[----:B------:R-:W-:Y:S01]  /*12490*/  IMAD.MOV.U32 R15, RZ, RZ, -0x1 ;  /* 0xffffffffff0f7424 */ /* 0x000fe200078e00ff */
[----:B------:R-:W-:Y:S01]  /*124a0*/  LOP3.LUT P0, RZ, R29, 0x2, RZ, 0xc0, !PT ;  /* 0x000000021dff7812 */ /* 0x000fe2000780c0ff */
[----:B------:R-:W-:Y:S01]  /*124b0*/  IMAD.MOV.U32 R3, RZ, RZ, R14 ;  /* 0x000000ffff037224 */ /* 0x000fe200078e000e */
[----:B------:R-:W-:-:S13]  /*124c0*/  ISETP.NE.U32.AND P1, PT, R2, 0x1, PT ;  /* 0x000000010200780c */ /* 0x000fda0003f25070 */
[----:B0-----:R-:W-:Y:S05]  /*124d0*/  WARPSYNC.COLLECTIVE R15, `(.L_x_388) ;  /* 0x000000000f087348 */ /* 0x001fea0003c00000 */
[----:B------:R1:W2:Y:S02]  /*124e0*/  SHFL.IDX P6, R14, R13, R12, R11 ;  /* 0x0000000c0d0e7389 */ /* 0x0002a400000c000b */
[----:B012---:R-:W-:Y:S01]  /*124f0*/  ENDCOLLECTIVE ;  /* 0x000000000000791b */ /* 0x007fe20003800000 */
.L_x_388:
[C---:B------:R-:W-:Y:S02]  /*12500*/  ISETP.LT.OR P4, PT, R6.reuse, 0x1, !P0 ;  /* 0x000000010600780c */ /* 0x040fe40004781670 */
[----:B------:R-:W-:Y:S02]  /*12510*/  ISETP.LT.OR P3, PT, R6, 0x1, P1 ;  /* 0x000000010600780c */ /* 0x000fe40000f61670 */
[----:B------:R-:W-:Y:S01]  /*12520*/  MOV R13, R24 ;  /* 0x00000018000d7202 */ /* 0x000fe20000000f00 */
[----:B------:R-:W-:Y:S02]  /*12530*/  IMAD.MOV.U32 R12, RZ, RZ, 0x1 ;  /* 0x00000001ff0c7424 */ /* 0x000fe400078e00ff */
[----:B------:R-:W-:-:S05]  /*12540*/  IMAD.SHL.U32 R4, R4, 0x8, RZ ;  /* 0x0000000804047824 */ /* 0x000fca00078e00ff */
[----:B------:R-:W-:-:S05]  /*12550*/  LOP3.LUT R4, R4, 0x38, RZ, 0xc0, !PT ;  /* 0x0000003804047812 */ /* 0x000fca00078ec0ff */
[----:B------:R-:W-:Y:S02]  /*12560*/  IMAD.SHL.U32 R5, R4, 0x2, RZ ;  /* 0x0000000204057824 */ /* 0x000fe400078e00ff */
[----:B------:R-:W-:-:S03]  /*12570*/  IMAD R4, R7, 0x2, R22 ;  /* 0x0000000207047824 */ /* 0x000fc600078e0216 */
[----:B------:R-:W-:-:S13]  /*12580*/  IADD3 R2, P2, R14, R5, RZ ;  /* 0x000000050e027210 */ /* 0x000fda0007f5e0ff */
[----:B------:R-:W-:Y:S05]  /*12590*/  WARPSYNC.COLLECTIVE R15, `(.L_x_389) ;  /* 0x000000000f087348 */ /* 0x000fea0003c00000 */
[----:B------:R0:W1:Y:S02]  /*125a0*/  SHFL.IDX P6, R14, R13, R12, R11 ;  /* 0x0000000c0d0e7389 */ /* 0x00006400000c000b */
[----:B01----:R-:W-:Y:S01]  /*125b0*/  ENDCOLLECTIVE ;  /* 0x000000000000791b */ /* 0x003fe20003800000 */
.L_x_389:
[----:B------:R-:W-:-:S05]  /*125c0*/  IMAD.X R3, RZ, RZ, R3, P2 ;  /* 0x000000ffff037224 */ /* 0x000fca00010e0603 */
[----:B------:R-:W-:Y:S01]  /*125d0*/  @!PT LDS RZ, [RZ] ;  /* 0x00000000fffff984 */ /* 0x000fe20000000800 */
[----:B------:R-:W-:Y:S01]  /*125e0*/  @!PT LDS RZ, [RZ] ;  /* 0x00000000fffff984 */ /* 0x000fe20000000800 */
[----:B------:R-:W-:Y:S01]  /*125f0*/  @!PT LDS RZ, [RZ] ;  /* 0x00000000fffff984 */ /* 0x000fe20000000800 */
[----:B------:R0:W-:Y:S01]  /*12600*/  LDGSTS.E.BYPASS.LTC128B.128 [R4+0x400], desc[UR36][R2.64], !P3 ;  /* 0x0040000002047fae */ /* 0x0001e2000d901d64 */
[----:B------:R-:W-:-:S03]  /*12610*/  ISETP.LT.OR P3, PT, R6, 0x11, P1 ;  /* 0x000000110600780c */ /* 0x000fc60000f61670 */
[----:B------:R0:W-:Y:S01]  /*12620*/  LDGSTS.E.BYPASS.LTC128B.128 [R4+0x3400], desc[UR36][R2.64+0x80], !P4 ;  /* 0x0340008002047fae */ /* 0x0001e2000e101d64 */
[----:B------:R-:W-:Y:S01]  /*12630*/  ISETP.LT.OR P4, PT, R6, 0x11, !P0 ;  /* 0x000000110600780c */ /* 0x000fe20004781670 */
[----:B------:R-:W-:Y:S02]  /*12640*/  IMAD.MOV.U32 R13, RZ, RZ, R18 ;  /* 0x000000ffff0d7224 */ /* 0x000fe400078e0012 */
[----:B------:R-:W-:-:S10]  /*12650*/  IMAD.MOV.U32 R8, RZ, RZ, R14 ;  /* 0x000000ffff087224 */ /* 0x000fd400078e000e */
[----:B0-----:R-:W-:Y:S05]  /*12660*/  WARPSYNC.COLLECTIVE R15, `(.L_x_390) ;  /* 0x000000000f087348 */ /* 0x001fea0003c00000 */
[----:B------:R1:W2:Y:S02]  /*12670*/  SHFL.IDX P6, R14, R13, R12, R11 ;  /* 0x0000000c0d0e7389 */ /* 0x0002a400000c000b */
[----:B012---:R-:W-:Y:S01]  /*12680*/  ENDCOLLECTIVE ;  /* 0x000000000000791b */ /* 0x007fe20003800000 */
.L_x_390:
[----:B------:R-:W-:Y:S01]  /*12690*/  IMAD.MOV.U32 R13, RZ, RZ, R24 ;  /* 0x000000ffff0d7224 */ /* 0x000fe200078e0018 */
[----:B------:R-:W-:Y:S02]  /*126a0*/  MOV R12, 0x2 ;  /* 0x00000002000c7802 */ /* 0x000fe40000000f00 */
[----:B------:R-:W-:-:S13]  /*126b0*/  IADD3 R2, P2, R14, R5, RZ ;  /* 0x000000050e027210 */ /* 0x000fda0007f5e0ff */
[----:B------:R-:W-:Y:S05]  /*126c0*/  WARPSYNC.COLLECTIVE R15, `(.L_x_391) ;  /* 0x000000000f087348 */ /* 0x000fea0003c00000 */
[----:B------:R0:W1:Y:S02]  /*126d0*/  SHFL.IDX P6, R14, R13, R12, R11 ;  /* 0x0000000c0d0e7389 */ /* 0x00006400000c000b */
[----:B01----:R-:W-:Y:S01]  /*126e0*/  ENDCOLLECTIVE ;  /* 0x000000000000791b */ /* 0x003fe20003800000 */
.L_x_391:
        /* <DEDUP_REMOVED lines=13> */
.L_x_392:
[----:B------:R-:W-:Y:S01]  /*127c0*/  IMAD.MOV.U32 R13, RZ, RZ, R24 ;  /* 0x000000ffff0d7224 */ /* 0x000fe200078e0018 */
[----:B------:R-:W-:Y:S01]  /*127d0*/  MOV R12, 0x3 ;  /* 0x00000003000c7802 */ /* 0x000fe20000000f00 */
[----:B------:R-:W-:-:S07]  /*127e0*/  IMAD.MOV.U32 R10, RZ, RZ, R14 ;  /* 0x000000ffff0a7224 */ /* 0x000fce00078e000e */
[----:B------:R-:W-:Y:S05]  /*127f0*/  WARPSYNC.COLLECTIVE R15, `(.L_x_393) ;  /* 0x000000000f087348 */ /* 0x000fea0003c00000 */
[----:B------:R0:W1:Y:S02]  /*12800*/  SHFL.IDX P6, R14, R13, R12, R11 ;  /* 0x0000000c0d0e7389 */ /* 0x00006400000c000b */
[----:B01----:R-:W-:Y:S01]  /*12810*/  ENDCOLLECTIVE ;  /* 0x000000000000791b */ /* 0x003fe20003800000 */
.L_x_393:
[----:B------:R-:W-:-:S05]  /*12820*/  IADD3 R2, P2, R10, R5, RZ ;  /* 0x000000050a027210 */ /* 0x000fca0007f5e0ff */
[----:B------:R-:W-:-:S05]  /*12830*/  IMAD.X R3, RZ, RZ, R7, P2 ;  /* 0x000000ffff037224 */ /* 0x000fca00010e0607 */
[----:B------:R-:W-:Y:S01]  /*12840*/  @!PT LDS RZ, [RZ] ;  /* 0x00000000fffff984 */ /* 0x000fe20000000800 */
[----:B------:R-:W-:Y:S01]  /*12850*/  @!PT LDS RZ, [RZ] ;  /* 0x00000000fffff984 */ /* 0x000fe20000000800 */
[----:B------:R-:W-:Y:S01]  /*12860*/  @!PT LDS RZ, [RZ] ;  /* 0x00000000fffff984 */ /* 0x000fe20000000800 */
[----:B------:R0:W-:Y:S01]  /*12870*/  LDGSTS.E.BYPASS.LTC128B.128 [R4+0x1400], desc[UR36][R2.64], !P3 ;  /* 0x0140000002047fae */ /* 0x0001e2000d901d64 */
[----:B------:R-:W-:Y:S01]  /*12880*/  IMAD.MOV.U32 R13, RZ, RZ, R18 ;  /* 0x000000ffff0d7224 */ /* 0x000fe200078e0012 */
[C---:B------:R-:W-:Y:S02]  /*12890*/  ISETP.LT.OR P3, PT, R6.reuse, 0x31, P1 ;  /* 0x000000310600780c */ /* 0x040fe40000f61670 */
[----:B------:R0:W-:Y:S01]  /*128a0*/  LDGSTS.E.BYPASS.LTC128B.128 [R4+0x4400], desc[UR36][R2.64+0x80], !P4 ;  /* 0x0440008002047fae */ /* 0x0001e2000e101d64 */
[----:B------:R-:W-:Y:S01]  /*128b0*/  ISETP.LT.OR P4, PT, R6, 0x31, !P0 ;  /* 0x000000310600780c */ /* 0x000fe20004781670 */
[----:B------:R-:W-:-:S12]  /*128c0*/  IMAD.MOV.U32 R8, RZ, RZ, R14 ;  /* 0x000000ffff087224 */ /* 0x000fd800078e000e */
[----:B0-----:R-:W-:Y:S05]  /*128d0*/  WARPSYNC.COLLECTIVE R15, `(.L_x_394) ;  /* 0x000000000f087348 */ /* 0x001fea0003c00000 */
[----:B------:R1:W2:Y:S02]  /*128e0*/  SHFL.IDX P6, R14, R13, R12, R11 ;  /* 0x0000000c0d0e7389 */ /* 0x0002a400000c000b */
[----:B012---:R-:W-:Y:S01]  /*128f0*/  ENDCOLLECTIVE ;  /* 0x000000000000791b */ /* 0x007fe20003800000 */
.L_x_394:
[----:B------:R-:W-:Y:S02]  /*12900*/  IMAD.MOV.U32 R13, RZ, RZ, R24 ;  /* 0x000000ffff0d7224 */ /* 0x000fe400078e0018 */
[----:B------:R-:W-:Y:S01]  /*12910*/  IMAD.MOV.U32 R12, RZ, RZ, 0x4 ;  /* 0x00000004ff0c7424 */ /* 0x000fe200078e00ff */
[----:B------:R-:W-:-:S13]  /*12920*/  IADD3 R2, P2, R14, R5, RZ ;  /* 0x000000050e027210 */ /* 0x000fda0007f5e0ff */
[----:B------:R-:W-:Y:S05]  /*12930*/  WARPSYNC.COLLECTIVE R15, `(.L_x_395) ;  /* 0x000000000f087348 */ /* 0x000fea0003c00000 */
[----:B------:R0:W1:Y:S02]  /*12940*/  SHFL.IDX P6, R14, R13, R12, R11 ;  /* 0x0000000c0d0e7389 */ /* 0x00006400000c000b */
[----:B01----:R-:W-:Y:S01]  /*12950*/  ENDCOLLECTIVE ;  /* 0x000000000000791b */ /* 0x003fe20003800000 */
.L_x_395:
        /* <DEDUP_REMOVED lines=13> */
.L_x_396:
[----:B------:R-:W-:Y:S02]  /*12a30*/  IMAD.MOV.U32 R13, RZ, RZ, R24 ;  /* 0x000000ffff0d7224 */ /* 0x000fe400078e0018 */
[----:B------:R-:W-:Y:S02]  /*12a40*/  IMAD.MOV.U32 R12, RZ, RZ, 0x5 ;  /* 0x00000005ff0c7424 */ /* 0x000fe400078e00ff */
[----:B------:R-:W-:-:S07]  /*12a50*/  IMAD.MOV.U32 R10, RZ, RZ, R14 ;  /* 0x000000ffff0a7224 */ /* 0x000fce00078e000e */
[----:B------:R-:W-:Y:S05]  /*12a60*/  WARPSYNC.COLLECTIVE R15, `(.L_x_397) ;  /* 0x000000000f087348 */ /* 0x000fea0003c00000 */
[----:B------:R0:W1:Y:S02]  /*12a70*/  SHFL.IDX P6, R14, R13, R12, R11 ;  /* 0x0000000c0d0e7389 */ /* 0x00006400000c000b */
[----:B01----:R-:W-:Y:S01]  /*12a80*/  ENDCOLLECTIVE ;  /* 0x000000000000791b */ /* 0x003fe20003800000 */
.L_x_397:
[----:B------:R-:W-:-:S05]  /*12a90*/  IADD3 R2, P2, R10, R5, RZ ;  /* 0x000000050a027210 */ /* 0x000fca0007f5e0ff */
[----:B------:R-:W-:-:S05]  /*12aa0*/  IMAD.X R3, RZ, RZ, R7, P2 ;  /* 0x000000ffff037224 */ /* 0x000fca00010e0607 */
[----:B------:R-:W-:Y:S01]  /*12ab0*/  @!PT LDS RZ, [RZ] ;  /* 0x00000000fffff984 */ /* 0x000fe20000000800 */
[----:B------:R-:W-:Y:S01]  /*12ac0*/  @!PT LDS RZ, [RZ] ;  /* 0x00000000fffff984 */ /* 0x000fe20000000800 */
[----:B------:R-:W-:Y:S01]  /*12ad0*/  @!PT LDS RZ, [RZ] ;  /* 0x00000000fffff984 */ /* 0x000fe20000000800 */
[----:B------:R0:W-:Y:S01]  /*12ae0*/  LDGSTS.E.BYPASS.LTC128B.128 [R4+0x2400], desc[UR36][R2.64], !P3 ;  /* 0x0240000002047fae */ /* 0x0001e2000d901d64 */
[----:B------:R-:W-:-:S03]  /*12af0*/  IMAD.MOV.U32 R13, RZ, RZ, R18 ;  /* 0x000000ffff0d7224 */ /* 0x000fc600078e0012 */
[----:B------:R0:W-:Y:S01]  /*12b00*/  LDGSTS.E.BYPASS.LTC128B.128 [R4+0x5400], desc[UR36][R2.64+0x80], !P4 ;  /* 0x0540008002047fae */ /* 0x0001e2000e101d64 */
[----:B------:R-:W-:-:S07]  /*12b10*/  MOV R24, R14 ;  /* 0x0000000e00187202 */ /* 0x000fce0000000f00 */
[----:B0-----:R-:W-:Y:S05]  /*12b20*/  WARPSYNC.COLLECTIVE R15, `(.L_x_398) ;  /* 0x000000000f087348 */ /* 0x001fea0003c00000 */
[----:B------:R1:W2:Y:S02]  /*12b30*/  SHFL.IDX P6, R14, R13, R12, R11 ;  /* 0x0000000c0d0e7389 */ /* 0x0002a400000c000b */
[----:B012---:R-:W-:Y:S01]  /*12b40*/  ENDCOLLECTIVE ;  /* 0x000000000000791b */ /* 0x007fe20003800000 */
.L_x_398:
[----:B------:R-:W-:Y:S05]  /*12b50*/  BRA `(.L_x_399) ;  /* 0xffffffc000147947 */ /* 0x000fea000383ffff */
.L_x_295:
[----:B------:R-:W-:Y:S01]  /*12b60*/  BSSY B0, `(.L_x_400) ;  /* 0x0000008000007945 */ /* 0x000fe20003800000 */
[----:B------:R-:W-:Y:S02]  /*12b70*/  IMAD.MOV.U32 R13, RZ, RZ, R16 ;  /* 0x000000ffff0d7224 */ /* 0x000fe400078e0010 */
[----:B------:R-:W-:Y:S02]  /*12b80*/  IMAD.MOV.U32 R12, RZ, RZ, RZ ;  /* 0x000000ffff0c7224 */ /* 0x000fe400078e00ff */
[----:B------:R-:W-:Y:S02]  /*12b90*/  IMAD.MOV.U32 R11, RZ, RZ, 0x1f ;  /* 0x0000001fff0b7424 */ /* 0x000fe400078e00ff */
[----:B------:R-:W-:-:S07]  /*12ba0*/  IMAD.MOV.U32 R15, RZ, RZ, -0x1 ;  /* 0xffffffffff0f7424 */ /* 0x000fce00078e00ff */
[----:B------:R-:W-:Y:S05]  /*12bb0*/  WARPSYNC.COLLECTIVE R15, `(.L_x_401) ;  /* 0x000000000f087348 */ /* 0x000fea0003c00000 */
[----:B------:R0:W1:Y:S02]  /*12bc0*/  SHFL.IDX P6, R14, R13, R12, R11 ;  /* 0x0000000c0d0e7389 */ /* 0x00006400000c000b */
[----:B01----:R-:W-:Y:S01]  /*12bd0*/  ENDCOLLECTIVE ;  /* 0x000000000000791b */ /* 0x003fe20003800000 */
.L_x_401:
[----:B------:R-:W-:Y:S05]  /*12be0*/  BSYNC B0 ;  /* 0x0000000000007941 */ /* 0x000fea0003800000 */
.L_x_400:
[----:B------:R-:W-:Y:S01]  /*12bf0*/  IMAD.MOV.U32 R13, RZ, RZ, R16 ;  /* 0x000000ffff0d7224 */ /* 0x000fe200078e0010 */
[----:B------:R-:W-:Y:S01]  /*12c00*/  MOV R0, R14 ;  /* 0x0000000e00007202 */ /* 0x000fe20000000f00 */
[----:B------:R-:W-:Y:S01]  /*12c10*/  IMAD.MOV.U32 R12, RZ, RZ, 0x1 ;  /* 0x00000001ff0c7424 */ /* 0x000fe200078e00ff */
[----:B------:R-:W-:Y:S01]  /*12c20*/  IADD3 R7, R19, R9, RZ ;  /* 0x0000000913077210 */ /* 0x000fe20007ffe0ff */
[----:B------:R-:W-:Y:S02]  /*12c30*/  IMAD.MOV.U32 R11, RZ, RZ, 0x1f ;  /* 0x0000001fff0b7424 */ /* 0x000fe400078e00ff */
[----:B------:R-:W-:-:S07]  /*12c40*/  IMAD.MOV.U32 R15, RZ, RZ, -0x1 ;  /* 0xffffffffff0f7424 */ /* 0x000fce00078e00ff */
[----:B------:R-:W-:Y:S05]  /*12c50*/  WARPSYNC.COLLECTIVE R15, `(.L_x_402) ;  /* 0x000000000f087348 */ /* 0x000fea0003c00000 */
[----:B------:R0:W1:Y:S02]  /*12c60*/  SHFL.IDX P6, R14, R13, R12, R11 ;  /* 0x0000000c0d0e7389 */ /* 0x00006400000c000b */
[----:B01----:R-:W-:Y:S01]  /*12c70*/  ENDCOLLECTIVE ;  /* 0x000000000000791b */ /* 0x003fe20003800000 */
.L_x_402:
[----:B------:R-:W-:Y:S02]  /*12c80*/  ULDC UR4, c[0x0][0xc3c] ;  /* 0x00030f0000047ab9 */ /* 0x000fe40000000800 */
[----:B------:R-:W-:-:S13]  /*12c90*/  ISETP.GE.OR P1, PT, R7, UR4, !P0 ;  /* 0x0000000407007c0c */ /* 0x000fda000c726670 */
[----:B------:R-:W0:Y:S08]  /*12ca0*/  @!P1 LDC.64 R4, c[0x0][0xc80] ;  /* 0x00032000ff049b82 */ /* 0x000e300000000a00 */
[----:B------:R-:W1:Y:S01]  /*12cb0*/  @!P1 LDC.64 R2, c[0x0][0xc78] ;  /* 0x00031e00ff029b82 */ /* 0x000e620000000a00 */
[----:B------:R-:W-:Y:S01]  /*12cc0*/  CS2R R10, SRZ ;  /* 0x00000000000a7805 */ /* 0x000fe2000001ff00 */
[----:B------:R-:W-:-:S02]  /*12cd0*/  IMAD.MOV.U32 R8, RZ, RZ, R14 ;  /* 0x000000ffff087224 */ /* 0x000fc400078e000e */
[----:B0-----:R-:W-:-:S06]  /*12ce0*/  @!P1 IMAD.WIDE R4, R7, 0x4, R4 ;  /* 0x0000000407049825 */ /* 0x001fcc00078e0204 */
[----:B------:R-:W2:Y:S01]  /*12cf0*/  @!P1 LDG.E R4, desc[UR36][R4.64] ;  /* 0x0000002404049981 */ /* 0x000ea2000c1e1900 */
[----:B-1----:R-:W-:-:S06]  /*12d00*/  @!P1 IMAD.WIDE R2, R7, 0x4, R2 ;  /* 0x0000000407029825 */ /* 0x002fcc00078e0202 */
[----:B------:R-:W3:Y:S01]  /*12d10*/  @!P1 LDG.E R2, desc[UR36][R2.64] ;  /* 0x0000002402029981 */ /* 0x000ee2000c1e1900 */
[----:B------:R-:W-:Y:S01]  /*12d20*/  IMAD.MOV.U32 R7, RZ, RZ, RZ ;  /* 0x000000ffff077224 */ /* 0x000fe200078e00ff */
[C---:B------:R-:W-:Y:S02]  /*12d30*/  ISETP.GE.U32.AND P2, PT, R9.reuse, 0x2, PT ;  /* 0x000000020900780c */ /* 0x040fe40003f46070 */
[C---:B------:R-:W-:Y:S02]  /*12d40*/  ISETP.GE.U32.AND P3, PT, R9.reuse, 0x4, PT ;  /* 0x000000040900780c */ /* 0x040fe40003f66070 */
[C---:B------:R-:W-:Y:S02]  /*12d50*/  ISETP.GE.U32.AND P4, PT, R9.reuse, 0x8, PT ;  /* 0x000000080900780c */ /* 0x040fe40003f86070 */
[C---:B------:R-:W-:Y:S01]  /*12d60*/  ISETP.GE.U32.AND P5, PT, R9.reuse, 0x10, PT ;  /* 0x000000100900780c */ /* 0x040fe20003fa6070 */
[----:B--2---:R-:W-:Y:S02]  /*12d70*/  @!P1 IMAD.MOV.U32 R7, RZ, RZ, R4 ;  /* 0x000000ffff079224 */ /* 0x004fe400078e0004 */
[----:B---3--:R-:W-:Y:S01]  /*12d80*/  @!P1 IMAD.MOV.U32 R10, RZ, RZ, R2 ;  /* 0x000000ffff0a9224 */ /* 0x008fe200078e0002 */
[----:B------:R-:W-:-:S03]  /*12d90*/  ISETP.NE.AND P1, PT, R9, RZ, PT ;  /* 0x000000ff0900720c */ /* 0x000fc60003f25270 */
[----:B------:R-:W-:-:S10]  /*12da0*/  IMAD R13, R10, R7, RZ ;  /* 0x000000070a0d7224 */ /* 0x000fd400078e02ff */
[----:B------:R-:W-:Y:S05]  /*12db0*/  WARPSYNC.COLLECTIVE R15, `(.L_x_403) ;  /* 0x000000000f087348 */ /* 0x000fea0003c00000 */
[----:B------:R0:W1:Y:S02]  /*12dc0*/  SHFL.UP P6, R14, R13, R12, R11 ;  /* 0x0400000c0d0e7389 */ /* 0x00006400000c000b */
[----:B01----:R-:W-:Y:S01]  /*12dd0*/  ENDCOLLECTIVE ;  /* 0x000000000000791b */ /* 0x003fe20003800000 */
.L_x_403:
[----:B------:R-:W-:Y:S02]  /*12de0*/  MOV R12, 0x2 ;  /* 0x00000002000c7802 */ /* 0x000fe40000000f00 */
[----:B------:R-:W-:-:S05]  /*12df0*/  SEL R6, R14, RZ, P1 ;  /* 0x000000ff0e067207 */ /* 0x000fca0000800000 */
[----:B------:R-:W-:-:S04]  /*12e00*/  IMAD.IADD R6, R13, 0x1, R6 ;  /* 0x000000010d067824 */ /* 0x000fc800078e0206 */
[----:B------:R-:W-:-:S07]  /*12e10*/  IMAD.MOV.U32 R13, RZ, RZ, R6 ;  /* 0x000000ffff0d7224 */ /* 0x000fce00078e0006 */
[----:B------:R-:W-:Y:S05]  /*12e20*/  WARPSYNC.COLLECTIVE R15, `(.L_x_404) ;  /* 0x000000000f087348 */ /* 0x000fea0003c00000 */
[----:B------:R0:W1:Y:S02]  /*12e30*/  SHFL.UP P6, R14, R13, R12, R11 ;  /* 0x0400000c0d0e7389 */ /* 0x00006400000c000b */
[----:B01----:R-:W-:Y:S01]  /*12e40*/  ENDCOLLECTIVE ;  /* 0x000000000000791b */ /* 0x003fe20003800000 */
.L_x_404:
[----:B------:R-:W-:Y:S01]  /*12e50*/  IMAD.MOV.U32 R12, RZ, RZ, 0x4 ;  /* 0x00000004ff0c7424 */ /* 0x000fe200078e00ff */
[----:B------:R-:W-:-:S05]  /*12e60*/  SEL R3, R14, RZ, P2 ;  /* 0x000000ff0e037207 */ /* 0x000fca0001000000 */
[----:B------:R-:W-:Y:S02]  /*12e70*/  IMAD.IADD R2, R6, 0x1, R3 ;  /* 0x0000000106027824 */ /* 0x000fe400078e0203 */
[----:B------:R-:W-:Y:S02]  /*12e80*/  IMAD.MOV.U32 R6, RZ, RZ, RZ ;  /* 0x000000ffff067224 */ /* 0x000fe400078e00ff */
[----:B------:R-:W-:-:S07]  /*12e90*/  IMAD.MOV.U32 R13, RZ, RZ, R2 ;  /* 0x000000ffff0d7224 */ /* 0x000fce00078e0002 */
[----:B------:R-:W-:Y:S05]  /*12ea0*/  WARPSYNC.COLLECTIVE R15, `(.L_x_405) ;  /* 0x000000000f087348 */ /* 0x000fea0003c00000 */
[----:B------:R0:W1:Y:S02]  /*12eb0*/  SHFL.UP P6, R14, R13, R12, R11 ;  /* 0x0400000c0d0e7389 */ /* 0x00006400000c000b */
[----:B01----:R-:W-:Y:S01]  /*12ec0*/  ENDCOLLECTIVE ;  /* 0x000000000000791b */ /* 0x003fe20003800000 */
.L_x_405:
[----:B------:R-:W-:Y:S02]  /*12ed0*/  MOV R12, 0x8 ;  /* 0x00000008000c7802 */ /* 0x000fe40000000f00 */
[----:B------:R-:W-:-:S05]  /*12ee0*/  SEL R3, R14, RZ, P3 ;  /* 0x000000ff0e037207 */ /* 0x000fca0001800000 */
[----:B------:R-:W-:-:S04]  /*12ef0*/  IMAD.IADD R3, R2, 0x1, R3 ;  /* 0x0000000102037824 */ /* 0x000fc800078e0203 */
[----:B------:R-:W-:-:S07]  /*12f00*/  IMAD.MOV.U32 R13, RZ, RZ, R3 ;  /* 0x000000ffff0d7224 */ /* 0x000fce00078e0003 */
[----:B------:R-:W-:Y:S05]  /*12f10*/  WARPSYNC.COLLECTIVE R15, `(.L_x_406) ;  /* 0x000000000f087348 */ /* 0x000fea0003c00000 */
[----:B------:R0:W1:Y:S02]  /*12f20*/  SHFL.UP P6, R14, R13, R12, R11 ;  /* 0x0400000c0d0e7389 */ /* 0x00006400000c000b */
[----:B01----:R-:W-:Y:S01]  /*12f30*/  ENDCOLLECTIVE ;  /* 0x000000000000791b */ /* 0x003fe20003800000 */
.L_x_406:
[----:B------:R-:W-:Y:S01]  /*12f40*/  IMAD.MOV.U32 R12, RZ, RZ, 0x10 ;  /* 0x00000010ff0c7424 */ /* 0x000fe200078e00ff */
[----:B------:R-:W-:-:S05]  /*12f50*/  SEL R4, R14, RZ, P4 ;  /* 0x000000ff0e047207 */ /* 0x000fca0002000000 */
[----:B------:R-:W-:-:S04]  /*12f60*/  IMAD.IADD R4, R3, 0x1, R4 ;  /* 0x0000000103047824 */ /* 0x000fc800078e0204 */
[----:B------:R-:W-:-:S07]  /*12f70*/  IMAD.MOV.U32 R13, RZ, RZ, R4 ;  /* 0x000000ffff0d7224 */ /* 0x000fce00078e0004 */
[----:B------:R-:W-:Y:S05]  /*12f80*/  WARPSYNC.COLLECTIVE R15, `(.L_x_407) ;  /* 0x000000000f087348 */ /* 0x000fea0003c00000 */
[----:B------:R0:W1:Y:S02]  /*12f90*/  SHFL.UP P6, R14, R13, R12, R11 ;  /* 0x0400000c0d0e7389 */ /* 0x00006400000c000b */
[----:B01----:R-:W-:Y:S01]  /*12fa0*/  ENDCOLLECTIVE ;  /* 0x000000000000791b */ /* 0x003fe20003800000 */
.L_x_407:
[----:B------:R-:W-:Y:S01]  /*12fb0*/  MOV R12, 0x1f ;  /* 0x0000001f000c7802 */ /* 0x000fe20000000f00 */
[----:B------:R-:W-:Y:S01]  /*12fc0*/  IMAD.MOV.U32 R11, RZ, RZ, 0x1f ;  /* 0x0000001fff0b7424 */ /* 0x000fe200078e00ff */
[----:B------:R-:W-:-:S05]  /*12fd0*/  SEL R3, R14, RZ, P5 ;  /* 0x000000ff0e037207 */ /* 0x000fca0002800000 */
[----:B------:R-:W-:-:S04]  /*12fe0*/  IMAD.IADD R2, R4, 0x1, R3 ;  /* 0x0000000104027824 */ /* 0x000fc800078e0203 */
[----:B------:R-:W-:-:S07]  /*12ff0*/  IMAD.MOV.U32 R13, RZ, RZ, R2 ;  /* 0x000000ffff0d7224 */ /* 0x000fce00078e0002 */
[----:B------:R-:W-:Y:S05]  /*13000*/  WARPSYNC.COLLECTIVE R15, `(.L_x_408) ;  /* 0x000000000f087348 */ /* 0x000fea0003c00000 */
[----:B------:R0:W1:Y:S02]  /*13010*/  SHFL.IDX P6, R14, R13, R12, R11 ;  /* 0x0000000c0d0e7389 */ /* 0x00006400000c000b */
[----:B01----:R-:W-:Y:S01]  /*13020*/  ENDCOLLECTIVE ;  /* 0x000000000000791b */ /* 0x003fe20003800000 */
.L_x_408:
[----:B------:R-:W-:Y:S05]  /*13030*/  BRA `(.L_x_409) ;  /* 0xffffffc000247947 */ /* 0x000fea000383ffff */
.L_x_298:
[----:B------:R-:W-:Y:S01]  /*13040*/  BSSY B0, `(.L_x_410) ;  /* 0x0000007000007945 */ /* 0x000fe20003800000 */
[----:B------:R-:W-:Y:S02]  /*13050*/  IMAD.MOV.U32 R12, RZ, RZ, 0x1 ;  /* 0x00000001ff0c7424 */ /* 0x000fe400078e00ff */
[----:B------:R-:W-:Y:S02]  /*13060*/  IMAD.MOV.U32 R11, RZ, RZ, RZ ;  /* 0x000000ffff0b7224 */ /* 0x000fe400078e00ff */
[----:B------:R-:W-:-:S07]  /*13070*/  IMAD.MOV.U32 R15, RZ, RZ, -0x1 ;  /* 0xffffffffff0f7424 */ /* 0x000fce00078e00ff */
[----:B------:R-:W-:Y:S05]  /*13080*/  WARPSYNC.COLLECTIVE R15, `(.L_x_411) ;  /* 0x000000000f087348 */ /* 0x000fea0003c00000 */
[----:B------:R0:W1:Y:S02]  /*13090*/  SHFL.UP P6, R14, R13, R12, R11 ;  /* 0x0400000c0d0e7389 */ /* 0x00006400000c000b */
[----:B01----:R-:W-:Y:S01]  /*130a0*/  ENDCOLLECTIVE ;  /* 0x000000000000791b */ /* 0x003fe20003800000 */
.L_x_411:
[----:B------:R-:W-:Y:S05]  /*130b0*/  BSYNC B0 ;  /* 0x0000000000007941 */ /* 0x000fea0003800000 */
.L_x_410:
[----:B------:R-:W-:Y:S01]  /*130c0*/  SEL R14, R14, RZ, P1 ;  /* 0x000000ff0e0e7207 */ /* 0x000fe20000800000 */
[----:B------:R-:W-:Y:S02]  /*130d0*/  IMAD.MOV.U32 R12, RZ, RZ, 0x2 ;  /* 0x00000002ff0c7424 */ /* 0x000fe400078e00ff */
[----:B------:R-:W-:Y:S01]  /*130e0*/  IMAD.MOV.U32 R11, RZ, RZ, RZ ;  /* 0x000000ffff0b7224 */ /* 0x000fe200078e00ff */
[----:B------:R-:W-:Y:S01]  /*130f0*/  IADD3 R13, R13, R14, RZ ;  /* 0x0000000e0d0d7210 */ /* 0x000fe20007ffe0ff */
[----:B------:R-:W-:-:S07]  /*13100*/  IMAD.MOV.U32 R15, RZ, RZ, -0x1 ;  /* 0xffffffffff0f7424 */ /* 0x000fce00078e00ff */
[----:B------:R-:W-:Y:S05]  /*13110*/  WARPSYNC.COLLECTIVE R15, `(.L_x_412) ;  /* 0x000000000f087348 */ /* 0x000fea0003c00000 */
[----:B------:R0:W1:Y:S02]  /*13120*/  SHFL.UP P6, R14, R13, R12, R11 ;  /* 0x0400000c0d0e7389 */ /* 0x00006400000c000b */
[----:B01----:R-:W-:Y:S01]  /*13130*/  ENDCOLLECTIVE ;  /* 0x000000000000791b */ /* 0x003fe20003800000 */
.L_x_412:
[----:B------:R-:W-:Y:S02]  /*13140*/  MOV R12, 0x4 ;  /* 0x00000004000c7802 */ /* 0x000fe40000000f00 */
[----:B------:R-:W-:-:S05]  /*13150*/  SEL R2, R14, RZ, P2 ;  /* 0x000000ff0e027207 */ /* 0x000fca0001000000 */
[----:B------:R-:W-:-:S04]  /*13160*/  IMAD.IADD R2, R13, 0x1, R2 ;  /* 0x000000010d027824 */ /* 0x000fc800078e0202 */
[----:B------:R-:W-:-:S07]  /*13170*/  IMAD.MOV.U32 R13, RZ, RZ, R2 ;  /* 0x000000ffff0d7224 */ /* 0x000fce00078e0002 */
[----:B------:R-:W-:Y:S05]  /*13180*/  WARPSYNC.COLLECTIVE R15, `(.L_x_413) ;  /* 0x000000000f087348 */ /* 0x000fea0003c00000 */
[----:B------:R0:W1:Y:S02]  /*13190*/  SHFL.UP P6, R14, R13, R12, R11 ;  /* 0x0400000c0d0e7389 */ /* 0x00006400000c000b */
[----:B01----:R-:W-:Y:S01]  /*131a0*/  ENDCOLLECTIVE ;  /* 0x000000000000791b */ /* 0x003fe20003800000 */
.L_x_413:
[----:B------:R-:W-:Y:S01]  /*131b0*/  IMAD.MOV.U32 R12, RZ, RZ, 0x8 ;  /* 0x00000008ff0c7424 */ /* 0x000fe200078e00ff */
[----:B------:R-:W-:-:S05]  /*131c0*/  SEL R3, R14, RZ, P3 ;  /* 0x000000ff0e037207 */ /* 0x000fca0001800000 */
[----:B------:R-:W-:-:S04]  /*131d0*/  IMAD.IADD R3, R2, 0x1, R3 ;  /* 0x0000000102037824 */ /* 0x000fc800078e0203 */
[----:B------:R-:W-:-:S07]  /*131e0*/  IMAD.MOV.U32 R13, RZ, RZ, R3 ;  /* 0x000000ffff0d7224 */ /* 0x000fce00078e0003 */
[----:B------:R-:W-:Y:S05]  /*131f0*/  WARPSYNC.COLLECTIVE R15, `(.L_x_414) ;  /* 0x000000000f087348 */ /* 0x000fea0003c00000 */
[----:B------:R0:W1:Y:S02]  /*13200*/  SHFL.UP P6, R14, R13, R12, R11 ;  /* 0x0400000c0d0e7389 */ /* 0x00006400000c000b */
[----:B01----:R-:W-:Y:S01]  /*13210*/  ENDCOLLECTIVE ;  /* 0x000000000000791b */ /* 0x003fe20003800000 */
.L_x_414:
[----:B------:R-:W-:Y:S02]  /*13220*/  MOV R12, 0x10 ;  /* 0x00000010000c7802 */ /* 0x000fe40000000f00 */
[----:B------:R-:W-:-:S05]  /*13230*/  SEL R4, R14, RZ, P4 ;  /* 0x000000ff0e047207 */ /* 0x000fca0002000000 */
[----:B------:R-:W-:-:S04]  /*13240*/  IMAD.IADD R4, R3, 0x1, R4 ;  /* 0x0000000103047824 */ /* 0x000fc800078e0204 */
[----:B------:R-:W-:-:S07]  /*13250*/  IMAD.MOV.U32 R13, RZ, RZ, R4 ;  /* 0x000000ffff0d7224 */ /* 0x000fce00078e0004 */
[----:B------:R-:W-:Y:S05]  /*13260*/  WARPSYNC.COLLECTIVE R15, `(.L_x_415) ;  /* 0x000000000f087348 */ /* 0x000fea0003c00000 */
[----:B------:R0:W1:Y:S02]  /*13270*/  SHFL.UP P6, R14, R13, R12, R11 ;  /* 0x0400000c0d0e7389 */ /* 0x00006400000c000b */
[----:B01----:R-:W-:Y:S01]  /*13280*/  ENDCOLLECTIVE ;  /* 0x000000000000791b */ /* 0x003fe20003800000 */
.L_x_415:
[----:B------:R-:W-:Y:S02]  /*13290*/  IMAD.MOV.U32 R12, RZ, RZ, 0x1f ;  /* 0x0000001fff0c7424 */ /* 0x000fe400078e00ff */
[----:B------:R-:W-:Y:S01]  /*132a0*/  IMAD.MOV.U32 R11, RZ, RZ, 0x1f ;  /* 0x0000001fff0b7424 */ /* 0x000fe200078e00ff */
[----:B------:R-:W-:-:S05]  /*132b0*/  SEL R3, R14, RZ, P5 ;  /* 0x000000ff0e037207 */ /* 0x000fca0002800000 */
[----:B------:R-:W-:-:S04]  /*132c0*/  IMAD.IADD R2, R4, 0x1, R3 ;  /* 0x0000000104027824 */ /* 0x000fc800078e0203 */
[----:B------:R-:W-:-:S07]  /*132d0*/  IMAD.MOV.U32 R13, RZ, RZ, R2 ;  /* 0x000000ffff0d7224 */ /* 0x000fce00078e0002 */
[----:B------:R-:W-:Y:S05]  /*132e0*/  WARPSYNC.COLLECTIVE R15, `(.L_x_416) ;  /* 0x000000000f087348 */ /* 0x000fea0003c00000 */
[----:B------:R0:W1:Y:S02]  /*132f0*/  SHFL.IDX P6, R14, R13, R12, R11 ;  /* 0x0000000c0d0e7389 */ /* 0x00006400000c000b */
[----:B01----:R-:W-:Y:S01]  /*13300*/  ENDCOLLECTIVE ;  /* 0x000000000000791b */ /* 0x003fe20003800000 */
.L_x_416:
[----:B------:R-:W-:Y:S05]  /*13310*/  BRA `(.L_x_417) ;  /* 0xffffffc000107947 */ /* 0x000fea000383ffff */
.L_x_300:
[----:B------:R-:W-:Y:S01]  /*13320*/  BSSY B0, `(.L_x_418) ;  /* 0x0000006000007945 */ /* 0x000fe20003800000 */
[----:B------:R-:W-:Y:S01]  /*13330*/  PLOP3.LUT P6, PT, P6, PT, PT, 0x8, 0x0 ;  /* 0x000000000000781c */ /* 0x000fe200037ce170 */
[----:B------:R-:W-:-:S12]  /*13340*/  IMAD.MOV.U32 R15, RZ, RZ, -0x1 ;  /* 0xffffffffff0f7424 */ /* 0x000fd800078e00ff */
[----:B0-----:R-:W-:Y:S05]  /*13350*/  WARPSYNC.COLLECTIVE R15, `(.L_x_419) ;  /* 0x000000000f087348 */ /* 0x001fea0003c00000 */
[----:B------:R-:W-:Y:S01]  /*13360*/  VOTE.ANY R14, PT, P6 ;  /* 0x00000000000e7806 */ /* 0x000fe200030e0100 */
[----:B0-----:R-:W-:Y:S06]  /*13370*/  ENDCOLLECTIVE ;  /* 0x000000000000791b */ /* 0x001fec0003800000 */
.L_x_419:
[----:B------:R-:W-:Y:S05]  /*13380*/  BSYNC B0 ;  /* 0x0000000000007941 */ /* 0x000fea0003800000 */
.L_x_418:
[----:B------:R-:W-:Y:S01]  /*13390*/  MOV R3, R14 ;  /* 0x0000000e00037202 */ /* 0x000fe20000000f00 */
[----:B------:R-:W-:Y:S02]  /*133a0*/  IMAD.MOV.U32 R13, RZ, RZ, R7 ;  /* 0x000000ffff0d7224 */ /* 0x000fe400078e0007 */
[----:B------:R-:W-:Y:S01]  /*133b0*/  IMAD.MOV.U32 R11, RZ, RZ, 0x1f ;  /* 0x0000001fff0b7424 */ /* 0x000fe200078e00ff */
[----:B------:R-:W0:Y:S01]  /*133c0*/  POPC R4, R3 ;  /* 0x0000000300047309 */ /* 0x000e220000000000 */
[----:B------:R-:W-:Y:S02]  /*133d0*/  IMAD.MOV.U32 R15, RZ, RZ, -0x1 ;  /* 0xffffffffff0f7424 */ /* 0x000fe400078e00ff */
[----:B0-----:R-:W-:-:S07]  /*133e0*/  IMAD.MOV.U32 R12, RZ, RZ, R4 ;  /* 0x000000ffff0c7224 */ /* 0x001fce00078e0004 */
[----:B------:R-:W-:Y:S05]  /*133f0*/  WARPSYNC.COLLECTIVE R15, `(.L_x_420) ;  /* 0x000000000f087348 */ /* 0x000fea0003c00000 */
[----:B------:R0:W1:Y:S02]  /*13400*/  SHFL.IDX P6, R14, R13, R12, R11 ;  /* 0x0000000c0d0e7389 */ /* 0x00006400000c000b */
[----:B01----:R-:W-:Y:S01]  /*13410*/  ENDCOLLECTIVE ;  /* 0x000000000000791b */ /* 0x003fe20003800000 */
.L_x_420:
[----:B------:R-:W-:Y:S01]  /*13420*/  MOV R13, R10 ;  /* 0x0000000a000d7202 */ /* 0x000fe20000000f00 */
[----:B------:R-:W-:-:S07]  /*13430*/  IMAD.MOV.U32 R7, RZ, RZ, R14 ;  /* 0x000000ffff077224 */ /* 0x000fce00078e000e */
[----:B------:R-:W-:Y:S05]  /*13440*/  WARPSYNC.COLLECTIVE R15, `(.L_x_421) ;  /* 0x000000000f087348 */ /* 0x000fea0003c00000 */
[----:B------:R0:W1:Y:S02]  /*13450*/  SHFL.IDX P6, R14, R13, R12, R11 ;  /* 0x0000000c0d0e7389 */ /* 0x00006400000c000b */
[----:B01----:R-:W-:Y:S01]  /*13460*/  ENDCOLLECTIVE ;  /* 0x000000000000791b */ /* 0x003fe20003800000 */
.L_x_421:
[----:B------:R-:W-:Y:S01]  /*13470*/  IMAD.MOV.U32 R10, RZ, RZ, R14 ;  /* 0x000000ffff0a7224 */ /* 0x000fe200078e000e */
[----:B------:R-:W-:Y:S06]  /*13480*/  BRA `(.L_x_422) ;  /* 0xffffffbc00f07947 */ /* 0x000fec000383ffff */
.L_x_302:
[----:B------:R-:W-:Y:S01]  /*13490*/  BSSY B0, `(.L_x_423) ;  /* 0x0000007000007945 */ /* 0x000fe20003800000 */
[----:B------:R-:W-:Y:S02]  /*134a0*/  IMAD.MOV.U32 R13, RZ, RZ, R2 ;  /* 0x000000ffff0d7224 */ /* 0x000fe400078e0002 */
[----:B------:R-:W-:Y:S02]  /*134b0*/  IMAD.MOV.U32 R11, RZ, RZ, 0x1f ;  /* 0x0000001fff0b7424 */ /* 0x000fe400078e00ff */
[----:B------:R-:W-:-:S07]  /*134c0*/  IMAD.MOV.U32 R15, RZ, RZ, -0x1 ;  /* 0xffffffffff0f7424 */ /* 0x000fce00078e00ff */
[----:B0123--:R-:W-:Y:S05]  /*134d0*/  WARPSYNC.COLLECTIVE R15, `(.L_x_424) ;  /* 0x000000000f087348 */ /* 0x00ffea0003c00000 */
[----:B------:R4:W0:Y:S02]  /*134e0*/  SHFL.IDX P6, R14, R13, R12, R11 ;  /* 0x0000000c0d0e7389 */ /* 0x00082400000c000b */
[----:B01234-:R-:W-:Y:S01]  /*134f0*/  ENDCOLLECTIVE ;  /* 0x000000000000791b */ /* 0x01ffe20003800000 */
.L_x_424:
[----:B------:R-:W-:Y:S05]  /*13500*/  BSYNC B0 ;  /* 0x0000000000007941 */ /* 0x000fea0003800000 */
.L_x_423:
[----:B------:R-:W-:Y:S01]  /*13510*/  IMAD.MOV.U32 R6, RZ, RZ, R14 ;  /* 0x000000ffff067224 */ /* 0x000fe200078e000e */
[----:B------:R-:W-:Y:S06]  /*13520*/  BRA `(.L_x_301) ;  /* 0xffffffbc00e07947 */ /* 0x000fec000383ffff */
.L_x_306:
[----:B-1----:R1:W3:Y:S02]  /*13530*/  SYNCS.PHASECHK.TRANS64.TRYWAIT P0, [R4+URZ+0x2a820], R0 ;  /* 0x02a82000040075a7 */ /* 0x0022e4000800017f */
[----:B---3--:R-:W-:Y:S05]  /*13540*/  @!P0 NANOSLEEP.SYNCS 0x989680 ;  /* 0x009896800000895d */ /* 0x008fea0003900000 */
[----:B------:R-:W3:Y:S02]  /*13550*/  @!P0 SYNCS.PHASECHK.TRANS64 P0, [R4+URZ+0x2a820], R0 ;  /* 0x02a82000040085a7 */ /* 0x000ee4000800007f */
[----:B---3--:R-:W-:Y:S05]  /*13560*/  @!P0 BRA `(.L_x_306) ;  /* 0xfffffffc00f08947 */ /* 0x008fea000383ffff */
[----:B------:R-:W-:Y:S05]  /*13570*/  BRA `(.L_x_425) ;  /* 0xffffffc400387947 */ /* 0x000fea000383ffff */
.L_x_307:
[----:B------:R-:W3:Y:S01]  /*13580*/  S2R R2, SR_TID.X ;  /* 0x0000000000027919 */ /* 0x000ee20000002100 */
[----:B------:R-:W-:Y:S01]  /*13590*/  BSSY B0, `(.L_x_426) ;  /* 0x000000a000007945 */ /* 0x000fe20003800000 */
[----:B------:R-:W-:Y:S02]  /*135a0*/  IMAD.MOV.U32 R12, RZ, RZ, RZ ;  /* 0x000000ffff0c7224 */ /* 0x000fe400078e00ff */
[----:B------:R-:W-:Y:S02]  /*135b0*/  IMAD.MOV.U32 R11, RZ, RZ, 0x1f ;  /* 0x0000001fff0b7424 */ /* 0x000fe400078e00ff */
[----:B------:R-:W-:Y:S01]  /*135c0*/  IMAD.MOV.U32 R15, RZ, RZ, -0x1 ;  /* 0xffffffffff0f7424 */ /* 0x000fe200078e00ff */
[----:B---3--:R-:W-:-:S04]  /*135d0*/  SHF.R.U32.HI R2, RZ, 0x5, R2 ;  /* 0x00000005ff027819 */ /* 0x008fc80000011602 */
[----:B------:R-:W-:-:S04]  /*135e0*/  LOP3.LUT R2, R2, 0x3, RZ, 0xc0, !PT ;  /* 0x0000000302027812 */ /* 0x000fc800078ec0ff */
[----:B------:R-:W-:-:S07]  /*135f0*/  MOV R13, R2 ;  /* 0x00000002000d7202 */ /* 0x000fce0000000f00 */
[----:B012---:R-:W-:Y:S05]  /*13600*/  WARPSYNC.COLLECTIVE R15, `(.L_x_427) ;  /* 0x000000000f087348 */ /* 0x007fea0003c00000 */
[----:B------:R3:W4:Y:S02]  /*13610*/  SHFL.IDX P6, R14, R13, R12, R11 ;  /* 0x0000000c0d0e7389 */ /* 0x00072400000c000b */
[----:B01234-:R-:W-:Y:S01]  /*13620*/  ENDCOLLECTIVE ;  /* 0x000000000000791b */ /* 0x01ffe20003800000 */
.L_x_427:
[----:B------:R-:W-:Y:S05]  /*13630*/  BSYNC B0 ;  /* 0x0000000000007941 */ /* 0x000fea0003800000 */
.L_x_426:
[----:B------:R-:W-:Y:S05]  /*13640*/  BRA `(.L_x_428) ;  /* 0xffffffc400207947 */ /* 0x000fea000383ffff */
.L_x_310:
[----:B------:R-:W-:Y:S01]  /*13650*/  BSSY B1, `(.L_x_429) ;  /* 0x0000006000017945 */ /* 0x000fe20003800000 */
[----:B------:R-:W-:-:S07]  /*13660*/  IMAD.MOV.U32 R15, RZ, RZ, -0x1 ;  /* 0xffffffffff0f7424 */ /* 0x000fce00078e00ff */
[----:B012---:R-:W-:Y:S05]  /*13670*/  WARPSYNC.COLLECTIVE R15, `(.L_x_430) ;  /* 0x000000000f0c7348 */ /* 0x007fea0003c00000 */
[----:B------:R-:W-:Y:S02]  /*13680*/  ELECT P6, UR62, PT ;  /* 0x00000000003e782f */ /* 0x000fe400038c0000 */
[----:B------:R-:W-:Y:S01]  /*13690*/  MOV R14, UR62 ;  /* 0x0000003e000e7c02 */ /* 0x000fe20008000f00 */
[----:B012---:R-:W-:Y:S10]  /*136a0*/  ENDCOLLECTIVE ;  /* 0x000000000000791b */ /* 0x007ff40003800000 */
.L_x_430:
[----:B------:R-:W-:Y:S05]  /*136b0*/  BSYNC B1 ;  /* 0x0000000000017941 */ /* 0x000fea0003800000 */
.L_x_429:
[----:B------:R-:W-:Y:S05]  /*136c0*/  BRA `(.L_x_431) ;  /* 0xffffffc400187947 */ /* 0x000fea000383ffff */
.L_x_312:
[----:B-1----:R1:W3:Y:S02]  /*136d0*/  SYNCS.PHASECHK.TRANS64.TRYWAIT P1, [R5+URZ+0x2a840], R0 ;  /* 0x02a84000050075a7 */ /* 0x0022e4000802017f */
[----:B---3--:R-:W-:Y:S05]  /*136e0*/  @!P1 NANOSLEEP.SYNCS 0x989680 ;  /* 0x009896800000995d */ /* 0x008fea0003900000 */
[----:B------:R-:W3:Y:S02]  /*136f0*/  @!P1 SYNCS.PHASECHK.TRANS64 P1, [R5+URZ+0x2a840], R0 ;  /* 0x02a84000050095a7 */ /* 0x000ee4000802007f */
[----:B---3--:R-:W-:Y:S05]  /*13700*/  @!P1 BRA `(.L_x_312) ;  /* 0xfffffffc00f09947 */ /* 0x008fea000383ffff */
[----:B------:R-:W-:Y:S05]  /*13710*/  BRA `(.L_x_432) ;  /* 0xffffffc400407947 */ /* 0x000fea000383ffff */
.L_x_314:
[----:B---3--:R3:W4:Y:S02]  /*13720*/  SYNCS.PHASECHK.TRANS64.TRYWAIT P1, [R27+URZ+0x2a840], R2 ;  /* 0x02a840021b0075a7 */ /* 0x008724000802017f */
[----:B----4-:R-:W-:Y:S05]  /*13730*/  @!P1 NANOSLEEP.SYNCS 0x989680 ;  /* 0x009896800000995d */ /* 0x010fea0003900000 */
[----:B------:R-:W4:Y:S02]  /*13740*/  @!P1 SYNCS.PHASECHK.TRANS64 P1, [R27+URZ+0x2a840], R2 ;  /* 0x02a840021b0095a7 */ /* 0x000f24000802007f */
[----:B----4-:R-:W-:Y:S05]  /*13750*/  @!P1 BRA `(.L_x_314) ;  /* 0xfffffffc00f09947 */ /* 0x010fea000383ffff */
[----:B------:R-:W-:Y:S05]  /*13760*/  BRA `(.L_x_433) ;  /* 0xffffffc4004c7947 */ /* 0x000fea000383ffff */
.L_x_316:
[----:B----4-:R4:W0:Y:S02]  /*13770*/  SYNCS.PHASECHK.TRANS64.TRYWAIT P1, [R5+URZ+0x2a860], R0 ;  /* 0x02a86000050075a7 */ /* 0x010824000802017f */
[----:B0-----:R-:W-:Y:S05]  /*13780*/  @!P1 NANOSLEEP.SYNCS 0x989680 ;  /* 0x009896800000995d */ /* 0x001fea0003900000 */
[----:B------:R-:W0:Y:S02]  /*13790*/  @!P1 SYNCS.PHASECHK.TRANS64 P1, [R5+URZ+0x2a860], R0 ;  /* 0x02a86000050095a7 */ /* 0x000e24000802007f */
[----:B0-----:R-:W-:Y:S05]  /*137a0*/  @!P1 BRA `(.L_x_316) ;  /* 0xfffffffc00f09947 */ /* 0x001fea000383ffff */
[----:B------:R-:W-:Y:S05]  /*137b0*/  BRA `(.L_x_434) ;  /* 0xffffffc400487947 */ /* 0x000fea000383ffff */
.L_x_435:
        /* <DEDUP_REMOVED lines=12> */
.L_x_15734:


//--------------------- .text._ZN7cutlass13device_kernelIN5flash11enable_sm90INS1_16FlashAttnFwdSm90INS1_25CollectiveMainloopFwdSm90ILi2EN4cute5tupleIJNS5_1CILi1EEES8_S8_EEENS6_IJNS7_ILi128EEENS7_ILi96EEENS7_ILi192EEEEEELi128ENS_10bfloat16_tEfNS_4arch4Sm90ELb0ELb0ELb1ELb1ELb1ELb1ELb0ELb1ELb1ELb1ELb1ELb0EEENS1_21CollectiveEpilogueFwdINS6_IJSA_SA_SB_EEES9_SE_SG_Li256ELb1ELb1ELb1ELb0EEENS1_36VarlenDynamicPersistentTileSchedulerILi128ELi96ELi256ELi128ELb1ELb1ELb1ELb0ELb1ELb1EEEEEEEEEvNT_6ParamsE --------------------------
	.section	.text._ZN7cutlass13device_kernelIN5flash11enable_sm90INS1_16FlashAttnFwdSm90INS1_25CollectiveMainloopFwdSm90ILi2EN4cute5tupleIJNS5_1CILi1EEES8_S8_EEENS6_IJNS7_ILi128EEENS7_ILi96EEENS7_ILi192EEEEEELi128ENS_10bfloat16_tEfNS_4arch4Sm90ELb0ELb0ELb1ELb1ELb1ELb1ELb0ELb1ELb1ELb1ELb1ELb0EEENS1_21CollectiveEpilogueFwdINS6_IJSA_SA_SB_EEES9_SE_SG_Li256ELb1ELb1ELb1ELb0EEENS1_36VarlenDynamicPersistentTileSchedulerILi128ELi96ELi256ELi128ELb1ELb1ELb1ELb0ELb1ELb1EEEEEEEEEvNT_6ParamsE,"ax",@progbits
	.align	128
.text._ZN7cutlass13device_kernelIN5flash11enable_sm90INS1_16FlashAttnFwdSm90INS1_25CollectiveMainloopFwdSm90ILi2EN4cute5tupleIJNS5_1CILi1EEES8_S8_EEENS6_IJNS7_ILi128EEENS7_ILi96EEENS7_ILi192EEEEEELi128ENS_10bfloat16_tEfNS_4arch4Sm90ELb0ELb0ELb1ELb1ELb1ELb1ELb0ELb1ELb1ELb1ELb1ELb0EEENS1_21CollectiveEpilogueFwdINS6_IJSA_SA_SB_EEES9_SE_SG_Li256ELb1ELb1ELb1ELb0EEENS1_36VarlenDynamicPersistentTileSchedulerILi128ELi96ELi256ELi128ELb1ELb1ELb1ELb0ELb1ELb1EEEEEEEEEvNT_6ParamsE:
        .type           _ZN7cutlass13device_kernelIN5flash11enable_sm90INS1_16FlashAttnFwdSm90INS1_25CollectiveMainloopFwdSm90ILi2EN4cute5tupleIJNS5_1CILi1EEES8_S8_EEENS6_IJNS7_ILi128EEENS7_ILi96EEENS7_ILi192EEEEEELi128ENS_10bfloat16_tEfNS_4arch4Sm90ELb0ELb0ELb1ELb1ELb1ELb1ELb0ELb1ELb1ELb1ELb1ELb0EEENS1_21CollectiveEpilogueFwdINS6_IJSA_SA_SB_EEES9_SE_SG_Li256ELb1ELb1ELb1ELb0EEENS1_36VarlenDynamicPersistentTileSchedulerILi128ELi96ELi256ELi128ELb1ELb1ELb1ELb0ELb1ELb1EEEEEEEEEvNT_6ParamsE,@function
        .size           _ZN7cutlass13device_kernelIN5flash11enable_sm90INS1_16FlashAttnFwdSm90INS1_25CollectiveMainloopFwdSm90ILi2EN4cute5tupleIJNS5_1CILi1EEES8_S8_EEENS6_IJNS7_ILi128EEENS7_ILi96EEENS7_ILi192EEEEEELi128ENS_10bfloat16_tEfNS_4arch4Sm90ELb0ELb0ELb1ELb1ELb1ELb1ELb0ELb1ELb1ELb1ELb1ELb0EEENS1_21CollectiveEpilogueFwdINS6_IJSA_SA_SB_EEES9_SE_SG_Li256ELb1ELb1ELb1ELb0EEENS1_36VarlenDynamicPersistentTileSchedulerILi128ELi96ELi256ELi128ELb1ELb1ELb1ELb0ELb1ELb1EEEEEEEEEvNT_6ParamsE,(.L_x_15735 - _ZN7cutlass13device_kernelIN5flash11enable_sm90INS1_16FlashAttnFwdSm90INS1_25CollectiveMainloopFwdSm90ILi2EN4cute5tupleIJNS5_1CILi1EEES8_S8_EEENS6_IJNS7_ILi128EEENS7_ILi96EEENS7_ILi192EEEEEELi128ENS_10bfloat16_tEfNS_4arch4Sm90ELb0ELb0ELb1ELb1ELb1ELb1ELb0ELb1ELb1ELb1ELb1ELb0EEENS1_21CollectiveEpilogueFwdINS6_IJSA_SA_SB_EEES9_SE_SG_Li256ELb1ELb1ELb1ELb0EEENS1_36VarlenDynamicPersistentTileSchedulerILi128ELi96ELi256ELi128ELb1ELb1ELb1ELb0ELb1ELb1EEEEEEEEEvNT_6ParamsE)
        .other          _ZN7cutlass13device_kernelIN5flash11enable_sm90INS1_16FlashAttnFwdSm90INS1_25CollectiveMainloopFwdSm90ILi2EN4cute5tupleIJNS5_1CILi1EEES8_S8_EEENS6_IJNS7_ILi128EEENS7_ILi96EEENS7_ILi192EEEEEELi128ENS_10bfloat16_tEfNS_4arch4Sm90ELb0ELb0ELb1ELb1ELb1ELb1ELb0ELb1ELb1ELb1ELb1ELb0EEENS1_21CollectiveEpilogueFwdINS6_IJSA_SA_SB_EEES9_SE_SG_Li256ELb1ELb1ELb1ELb0EEENS1_36VarlenDynamicPersistentTileSchedulerILi128ELi96ELi256ELi128ELb1ELb1ELb1ELb0ELb1ELb1EEEEEEEEEvNT_6ParamsE,@"STO_CUDA_ENTRY STV_DEFAULT"
_ZN7cutlass13device_kernelIN5flash11enable_sm90INS1_16FlashAttnFwdSm90INS1_25CollectiveMainloopFwdSm90ILi2EN4cute5tupleIJNS5_1CILi1EEES8_S8_EEENS6_IJNS7_ILi128EEENS7_ILi96EEENS7_ILi192EEEEEELi128ENS_10bfloat16_tEfNS_4arch4Sm90ELb0ELb0ELb1ELb1ELb1ELb1ELb0ELb1ELb1ELb1ELb1ELb0EEENS1_21CollectiveEpilogueFwdINS6_IJSA_SA_SB_EEES9_SE_SG_Li256ELb1ELb1ELb1ELb0EEENS1_36VarlenDynamicPersistentTileSchedulerILi128ELi96ELi256ELi128ELb1ELb1ELb1ELb0ELb1ELb1EEEEEEEEEvNT_6ParamsE:
[----:B------:R-:W0:Y:S02]  /*0000*/  LDC R1, c[0x0][0x28] ;  /* 0x00000a00ff017b82 */ /* 0x000e240000000800 */
[----:B0-----:R-:W-:Y:S01]  /*0010*/  VIADD R1, R1, 0xffffff78 ;  /* 0xffffff7801017836 */ /* 0x001fe20000000000 */
[----:B------:R-:W0:Y:S01]  /*0020*/  S2R R0, SR_TID.X ;  /* 0x0000000000007919 */ /* 0x000e220000002100 */
[----:B------:R-:W-:Y:S01]  /*0030*/  ELECT P0, URZ, PT ;  /* 0x00000000003f782f */ /* 0x000fe20003800000 */
[----:B------:R-:W-:Y:S01]  /*0040*/  BSSY B0, `(.L_x_436) ;  /* 0x000000e000007945 */ /* 0x000fe20003800000 */
[----:B0-----:R-:W-:-:S05]  /*0050*/  SHF.R.U32.HI R2, RZ, 0x5, R0 ;  /* 0x00000005ff027819 */ /* 0x001fca0000011600 */
[----:B------:R-:W0:Y:S02]  /*0060*/  SHFL.IDX PT, R3, R2, RZ, 0x1f ;  /* 0x00001fff02037589 */ /* 0x000e2400000e0000 */
[----:B0-----:R-:W-:Y:S02]  /*0070*/  ISETP.EQ.AND P0, PT, R3, RZ, P0 ;  /* 0x000000ff0300720c */ /* 0x001fe40000702270 */
[----:B------:R-:W-:-:S11]  /*0080*/  SHF.R.U32.HI R3, RZ, 0x7, R0 ;  /* 0x00000007ff037819 */ /* 0x000fd60000011600 */
[----:B------:R-:W-:Y:S05]  /*0090*/  @!P0 BRA `(.L_x_437) ;  /* 0x0000000000208947 */ /* 0x000fea0003800000 */
[----:B------:R-:W-:Y:S02]  /*00a0*/  ULDC.64 UR4, c[0x0][0x198] ;  /* 0x0000660000047ab9 */ /* 0x000fe40000000a00 */
[----:B------:R-:W-:Y:S02]  /*00b0*/  UIADD3 UR6, UP0, UR4, 0x570, URZ ;  /* 0x0000057004067890 */ /* 0x000fe4000ff1e03f */
[----:B------:R-:W-:Y:S02]  /*00c0*/  UIADD3 UR4, UP1, UR4, 0x670, URZ ;  /* 0x0000067004047890 */ /* 0x000fe4000ff3e03f */
[----:B------:R-:W-:Y:S02]  /*00d0*/  UIADD3.X UR7, URZ, UR5, URZ, UP0, !UPT ;  /* 0x000000053f077290 */ /* 0x000fe400087fe43f */
[----:B------:R-:W-:-:S07]  /*00e0*/  UIADD3.X UR5, URZ, UR5, URZ, UP1, !UPT ;  /* 0x000000053f057290 */ /* 0x000fce0008ffe43f */
[----:B------:R0:W-:Y:S02]  /*00f0*/  UTMACCTL.PF [UR6] ;  /* 0x00000000060079b9 */ /* 0x0001e40008040000 */
[----:B------:R0:W-:Y:S02]  /*0100*/  UTMACCTL.PF [UR4] ;  /* 0x00000000040079b9 */ /* 0x0001e40008040000 */
[----:B0-----:R-:W-:Y:S01]  /*0110*/  NOP ;  /* 0x0000000000007918 */ /* 0x001fe20000000000 */
.L_x_437:
[----:B------:R-:W-:Y:S05]  /*0120*/  BSYNC B0 ;  /* 0x0000000000007941 */ /* 0x000fea0003800000 */
.L_x_436:
[----:B------:R-:W-:Y:S01]  /*0130*/  VOTEU.ANY UP0, P0 ;  /* 0x00000000003f7886 */ /* 0x000fe20000000100 */
[----:B------:R-:W0:Y:S01]  /*0140*/  SHFL.IDX PT, R3, R3, RZ, 0x1f ;  /* 0x00001fff03037589 */ /* 0x000e2200000e0000 */
[----:B------:R-:W-:Y:S01]  /*0150*/  UMOV UR4, 0x80 ;  /* 0x0000008000047882 */ /* 0x000fe20000000000 */
[----:B------:R-:W-:Y:S01]  /*0160*/  UMOV UR7, 0x100 ;  /* 0x0000010000077882 */ /* 0x000fe20000000000 */
[----:B------:R-:W-:Y:S01]  /*0170*/  VOTEU.ANY UP1, P0 ;  /* 0x00000000003f7886 */ /* 0x000fe20000020100 */
[----:B------:R-:W1:Y:S01]  /*0180*/  @UP0 S2UR UR8, SR_CgaCtaId ;  /* 0x00000000000809c3 */ /* 0x000e620000008800 */
[----:B------:R-:W2:Y:S01]  /*0190*/  SHFL.IDX PT, R4, R2, RZ, 0x1f ;  /* 0x00001fff02047589 */ /* 0x000ea200000e0000 */
[----:B------:R-:W-:Y:S01]  /*01a0*/  @UP0 UMOV UR6, 0x400 ;  /* 0x0000040000060882 */ /* 0x000fe20000000000 */
[----:B------:R-:W-:-:S04]  /*01b0*/  @UP0 UIADD3 UR4, -UR4, 0x100000, URZ ;  /* 0x0010000004040890 */ /* 0x000fc8000fffe13f */
[----:B------:R-:W-:Y:S02]  /*01c0*/  @UP0 USHF.L.U32 UR5, UR4, 0xb, URZ ;  /* 0x0000000b04050899 */ /* 0x000fe4000800063f */
[----:B------:R-:W-:Y:S01]  /*01d0*/  @UP0 USHF.L.U32 UR4, UR4, 0x1, URZ ;  /* 0x0000000104040899 */ /* 0x000fe2000800063f */
[----:B------:R-:W-:Y:S01]  /*01e0*/  VOTEU.ANY UP2, P0 ;  /* 0x00000000003f7886 */ /* 0x000fe20000040100 */
[----:B0-----:R-:W-:Y:S01]  /*01f0*/  R2UR UR9, R3 ;  /* 0x00000000030972ca */ /* 0x001fe200000e0000 */
[----:B-1----:R-:W-:Y:S01]  /*0200*/  @UP0 ULEA UR8, UR8, UR6, 0x18 ;  /* 0x0000000608080291 */ /* 0x002fe2000f8ec03f */
[----:B--2---:R-:W-:Y:S01]  /*0210*/  ISETP.NE.AND P1, PT, R4, RZ, PT ;  /* 0x000000ff0400720c */ /* 0x004fe20003f25270 */
[----:B------:R-:W-:-:S04]  /*0220*/  @UP0 UIADD3 UR6, -UR7, 0x100000, URZ ;  /* 0x0010000007060890 */ /* 0x000fc8000fffe13f */
[----:B------:R-:W-:Y:S02]  /*0230*/  @UP0 USHF.L.U32 UR7, UR6, 0xb, URZ ;  /* 0x0000000b06070899 */ /* 0x000fe4000800063f */
[----:B------:R-:W-:-:S04]  /*0240*/  @UP0 USHF.L.U32 UR6, UR6, 0x1, URZ ;  /* 0x0000000106060899 */ /* 0x000fc8000800063f */
[----:B------:R-:W-:Y:S01]  /*0250*/  UISETP.NE.AND UP0, UPT, UR9, URZ, UPT ;  /* 0x0000003f0900728c */ /* 0x000fe2000bf05270 */
[----:B------:R-:W0:Y:S02]  /*0260*/  FENCE.VIEW.ASYNC.S ;  /* 0x00000000000073c6 */ /* 0x000e240000000000 */
[----:B0-----:R0:W1:Y:S05]  /*0270*/  @UP1 SYNCS.EXCH.64 URZ, [UR8+0x2a800], UR4 ;  /* 0x02a80004083f15b2 */ /* 0x00106a0008000100 */
[----:B------:R0:W2:Y:S01]  /*0280*/  @UP2 SYNCS.EXCH.64 URZ, [UR8+0x2a820], UR6 ;  /* 0x02a82006083f25b2 */ /* 0x0000a20008000100 */
        /* <DEDUP_REMOVED lines=14> */
[----:B0-----:R3:W4:Y:S08]  /*0370*/  SYNCS.EXCH.64 URZ, [UR8+0x2a830], UR4 ;  /* 0x02a83004083f75b2 */ /* 0x0017300008000100 */
[----:B------:R3:W0:Y:S01]  /*0380*/  SYNCS.EXCH.64 URZ, [UR8+0x2a840], UR6 ;  /* 0x02a84006083f75b2 */ /* 0x0006220008000100 */
[----:B------:R3:W0:Y:S01]  /*0390*/  SYNCS.EXCH.64 URZ, [UR8+0x2a838], UR4 ;  /* 0x02a83804083f75b2 */ /* 0x0006220008000100 */
[----:B------:R3:W0:Y:S02]  /*03a0*/  SYNCS.EXCH.64 URZ, [UR8+0x2a848], UR6 ;  /* 0x02a84806083f75b2 */ /* 0x0006240008000100 */
[----:B---3--:R-:W-:Y:S01]  /*03b0*/  NOP ;  /* 0x0000000000007918 */ /* 0x008fe20000000000 */
.L_x_438:
[----:B------:R-:W3:Y:S01]  /*03c0*/  SHFL.IDX PT, R3, R2, RZ, 0x1f ;  /* 0x00001fff02037589 */ /* 0x000ee200000e0000 */
[----:B------:R-:W-:Y:S01]  /*03d0*/  NOP ;  /* 0x0000000000007918 */ /* 0x000fe20000000000 */
[----:B---3--:R-:W-:-:S13]  /*03e0*/  ISETP.NE.AND P0, PT, R3, RZ, PT ;  /* 0x000000ff0300720c */ /* 0x008fda0003f05270 */
        /* <DEDUP_REMOVED lines=17> */
[----:B------:R3:W0:Y:S02]  /*0500*/  SYNCS.EXCH.64 URZ, [UR8+0x2a868], UR6 ;  /* 0x02a86806083f75b2 */ /* 0x0006240008000100 */
[----:B---3--:R-:W-:Y:S01]  /*0510*/  NOP ;  /* 0x0000000000007918 */ /* 0x008fe20000000000 */
.L_x_439:
[----:B------:R-:W3:Y:S01]  /*0520*/  SHFL.IDX PT, R3, R2, RZ, 0x1f ;  /* 0x00001fff02037589 */ /* 0x000ee200000e0000 */
[----:B------:R-:W-:Y:S01]  /*0530*/  NOP ;  /* 0x0000000000007918 */ /* 0x000fe20000000000 */
[----:B---3--:R-:W-:-:S13]  /*0540*/  ISETP.NE.AND P0, PT, R3, RZ, PT ;  /* 0x000000ff0300720c */ /* 0x008fda0003f05270 */
        /* <DEDUP_REMOVED lines=13> */
[----:B------:R3:W0:Y:S02]  /*0620*/  SYNCS.EXCH.64 URZ, [UR6+0x2a888], UR4 ;  /* 0x02a88804063f75b2 */ /* 0x0006240008000100 */
[----:B---3--:R-:W-:Y:S01]  /*0630*/  NOP ;  /* 0x0000000000007918 */ /* 0x008fe20000000000 */
.L_x_440:
        /* <DEDUP_REMOVED lines=22> */
.L_x_441:
        /* <DEDUP_REMOVED lines=22> */
.L_x_442:
[----:B------:R-:W-:Y:S01]  /*0900*/  PLOP3.LUT P0, PT, PT, PT, UP0, 0x80, 0x0 ;  /* 0x000000000000781c */ /* 0x000fe20003f0f008 */
[----:B------:R-:W-:Y:S01]  /*0910*/  UMOV UR60, 0x1 ;  /* 0x00000001003c7882 */ /* 0x000fe20000000000 */
[----:B------:R-:W-:Y:S01]  /*0920*/  NOP ;  /* 0x0000000000007918 */ /* 0x000fe20000000000 */
[----:B------:R-:W-:Y:S01]  /*0930*/  USEL UR60, UR60, 0x2, !UP0 ;  /* 0x000000023c3c7887 */ /* 0x000fe2000c000000 */
[----:B------:R-:W-:Y:S01]  /*0940*/  BSSY B9, `(.L_x_443) ;  /* 0x00020b0000097945 */ /* 0x000fe20003800000 */
[----:B------:R-:W-:Y:S01]  /*0950*/  ULDC.64 UR56, c[0x0][0x208] ;  /* 0x0000820000387ab9 */ /* 0x000fe20000000a00 */
[----:B012-4-:R-:W-:Y:S07]  /*0960*/  BAR.SYNC.DEFER_BLOCKING 0x0 ;  /* 0x0000000000007b1d */ /* 0x017fee0000010000 */
[----:B------:R-:W-:Y:S05]  /*0970*/  @!P0 BRA `(.L_x_444) ;  /* 0x0000019800688947 */ /* 0x000fea0003800000 */
.L_x_445:
[----:B------:R-:W-:-:S08]  /*0980*/  NOP ;  /* 0x0000000000007918 */ /* 0x000fd00000000000 */
[----:B------:R-:W0:Y:S02]  /*0990*/  USETMAXREG.TRY_ALLOC.CTAPOOL UP0, 0xe8 ;  /* 0x000000e8000079c8 */ /* 0x000e240008000600 */
[----:B0-----:R-:W-:-:S13]  /*09a0*/  PLOP3.LUT P0, PT, PT, PT, UP0, 0x80, 0x0 ;  /* 0x000000000000781c */ /* 0x001fda0003f0f008 */
[----:B------:R-:W-:Y:S05]  /*09b0*/  @!P0 BRA `(.L_x_445) ;  /* 0xfffffffc00f08947 */ /* 0x000fea000383ffff */
[----:B------:R-:W0:Y:S08]  /*09c0*/  S2UR UR4, SR_CgaCtaId ;  /* 0x00000000000479c3 */ /* 0x000e300000008800 */
[----:B------:R-:W-:Y:S06]  /*09d0*/  BAR.ARV 0x8, 0x180 ;  /* 0x0206000000007b1d */ /* 0x000fec0000002000 */
[----:B------:R-:W-:-:S02]  /*09e0*/  MOV R2, 0x400 ;  /* 0x0000040000027802 */ /* 0x000fc40000000f00 */
[----:B------:R-:W-:Y:S01]  /*09f0*/  BAR.SYNC.DEFER_BLOCKING 0x5, 0x180 ;  /* 0x0146000000007b1d */ /* 0x000fe20000010000 */
[----:B0-----:R-:W-:-:S05]  /*0a00*/  IMAD.U32 R183, RZ, RZ, UR4 ;  /* 0x00000004ffb77e24 */ /* 0x001fca000f8e00ff */
[----:B------:R-:W-:Y:S01]  /*0a10*/  ULDC UR4, c[0x0][0xc3c] ;  /* 0x00030f0000047ab9 */ /* 0x000fe20000000800 */
[----:B------:R-:W-:-:S05]  /*0a20*/  LEA R2, R183, R2, 0x18 ;  /* 0x00000002b7027211 */ /* 0x000fca00078ec0ff */
[----:B------:R-:W0:Y:S01]  /*0a30*/  LDS.128 R144, [R2+0x2a8d0] ;  /* 0x02a8d00002907984 */ /* 0x000e220000000c00 */
[----:B------:R-:W-:Y:S06]  /*0a40*/  BAR.ARV 0x4, 0x180 ;  /* 0x0106000000007b1d */ /* 0x000fec0000002000 */
[----:B0-----:R-:W-:-:S13]  /*0a50*/  ISETP.GE.AND P0, PT, R147, UR4, PT ;  /* 0x0000000493007c0c */ /* 0x001fda000bf06270 */
[----:B------:R-:W-:Y:S05]  /*0a60*/  @P0 BRA `(.L_x_446) ;  /* 0x0000020800740947 */ /* 0x000fea0003800000 */
[----:B------:R-:W-:Y:S01]  /*0a70*/  VIADD R0, R0, 0xffffff80 ;  /* 0xffffff8000007836 */ /* 0x000fe20000000000 */
[----:B------:R-:W-:Y:S01]  /*0a80*/  R2UR UR59, R2 ;  /* 0x00000000023b72ca */ /* 0x000fe200000e0000 */
[----:B------:R-:W-:Y:S01]  /*0a90*/  IMAD.MOV.U32 R191, RZ, RZ, RZ ;  /* 0x000000ffffbf7224 */ /* 0x000fe200078e00ff */
[----:B------:R-:W-:Y:S01]  /*0aa0*/  ULOP3.LUT UR58, UR60, 0x1, URZ, 0xfc, !UPT ;  /* 0x000000013c3a7892 */ /* 0x000fe2000f8efc3f */
[----:B------:R-:W-:Y:S01]  /*0ab0*/  IMAD.MOV.U32 R167, RZ, RZ, RZ ;  /* 0x000000ffffa77224 */ /* 0x000fe200078e00ff */
[----:B------:R-:W-:Y:S01]  /*0ac0*/  SHF.R.S32.HI R3, RZ, 0x1f, R0 ;  /* 0x0000001fff037819 */ /* 0x000fe20000011400 */
[----:B------:R-:W-:Y:S02]  /*0ad0*/  IMAD.MOV.U32 R181, RZ, RZ, RZ ;  /* 0x000000ffffb57224 */ /* 0x000fe400078e00ff */
[----:B------:R-:W-:Y:S01]  /*0ae0*/  IMAD.MOV.U32 R174, RZ, RZ, RZ ;  /* 0x000000ffffae7224 */ /* 0x000fe200078e00ff */
[CC--:B------:R-:W-:Y:S02]  /*0af0*/  LEA.HI R5, R3.reuse, R0.reuse, RZ, 0x4 ;  /* 0x0000000003057211 */ /* 0x0c0fe400078f20ff */
[----:B------:R-:W-:-:S02]  /*0b00*/  LEA.HI R8, R3, R0, RZ, 0x2 ;  /* 0x0000000003087211 */ /* 0x000fc400078f10ff */
[----:B------:R-:W-:Y:S01]  /*0b10*/  SHF.R.S32.HI R6, RZ, 0x4, R5 ;  /* 0x00000004ff067819 */ /* 0x000fe20000011405 */
[----:B------:R-:W-:Y:S01]  /*0b20*/  UIADD3 UR59, UR59, 0xc400, URZ ;  /* 0x0000c4003b3b7890 */ /* 0x000fe2000fffe03f */
[----:B------:R-:W-:Y:S02]  /*0b30*/  LOP3.LUT R9, R8, 0xfffffffc, RZ, 0xc0, !PT ;  /* 0xfffffffc08097812 */ /* 0x000fe400078ec0ff */
[----:B------:R-:W-:Y:S02]  /*0b40*/  LEA.HI R7, R5, R6, RZ, 0x1 ;  /* 0x0000000605077211 */ /* 0x000fe400078f08ff */
[-C--:B------:R-:W-:Y:S01]  /*0b50*/  LEA.HI R4, R3, R0.reuse, RZ, 0x7 ;  /* 0x0000000003047211 */ /* 0x080fe200078f38ff */
[----:B------:R-:W-:Y:S01]  /*0b60*/  IMAD.IADD R214, R0, 0x1, -R9 ;  /* 0x0000000100d67824 */ /* 0x000fe200078e0a09 */
[----:B------:R-:W-:Y:S02]  /*0b70*/  LOP3.LUT R7, R7, 0x1ffffffe, RZ, 0xc0, !PT ;  /* 0x1ffffffe07077812 */ /* 0x000fe400078ec0ff */
[CC--:B------:R-:W-:Y:S01]  /*0b80*/  LEA.HI R217, R3.reuse, R0.reuse, RZ, 0x3 ;  /* 0x0000000003d97211 */ /* 0x0c0fe200078f18ff */
[----:B------:R-:W-:Y:S01]  /*0b90*/  IMAD.SHL.U32 R160, R214, 0x4, RZ ;  /* 0x00000004d6a07824 */ /* 0x000fe200078e00ff */
[----:B------:R-:W-:Y:S01]  /*0ba0*/  LOP3.LUT R11, R4, 0xffffff80, RZ, 0xc0, !PT ;  /* 0xffffff80040b7812 */ /* 0x000fe200078ec0ff */
[----:B------:R-:W-:Y:S01]  /*0bb0*/  IMAD.IADD R7, R6, 0x1, -R7 ;  /* 0x0000000106077824 */ /* 0x000fe200078e0a07 */
[----:B------:R-:W-:Y:S01]  /*0bc0*/  LEA.HI R6, R3, R0, RZ, 0x5 ;  /* 0x0000000003067211 */ /* 0x000fe200078f28ff */
[----:B------:R-:W-:Y:S01]  /*0bd0*/  VIADD R171, R160, 0x40 ;  /* 0x00000040a0ab7836 */ /* 0x000fe20000000000 */
[----:B------:R-:W-:Y:S01]  /*0be0*/  LOP3.LUT R5, R5, 0x3fffff0, RZ, 0xc0, !PT ;  /* 0x03fffff005057812 */ /* 0x000fe200078ec0ff */
[----:B------:R-:W-:Y:S01]  /*0bf0*/  IMAD.IADD R220, R0, 0x1, -R11 ;  /* 0x0000000100dc7824 */ /* 0x000fe200078e0a0b */
[----:B------:R-:W-:Y:S01]  /*0c00*/  LOP3.LUT R3, R217, 0xfffffff8, RZ, 0xc0, !PT ;  /* 0xfffffff8d9037812 */ /* 0x000fe200078ec0ff */
[----:B------:R-:W-:Y:S01]  /*0c10*/  VIADD R169, R160, 0x20 ;  /* 0x00000020a0a97836 */ /* 0x000fe20000000000 */
[----:B------:R-:W-:Y:S01]  /*0c20*/  SHF.R.S32.HI R6, RZ, 0x5, R6 ;  /* 0x00000005ff067819 */ /* 0x000fe20000011406 */
[C---:B------:R-:W-:Y:S01]  /*0c30*/  IMAD.IADD R5, R0.reuse, 0x1, -R5 ;  /* 0x0000000100057824 */ /* 0x040fe200078e0a05 */
[----:B------:R-:W-:Y:S01]  /*0c40*/  SHF.R.S32.HI R9, RZ, 0x1f, R220 ;  /* 0x0000001fff097819 */ /* 0x000fe200000114dc */
[----:B------:R-:W-:Y:S01]  /*0c50*/  IMAD.IADD R186, R0, 0x1, -R3 ;  /* 0x0000000100ba7824 */ /* 0x000fe200078e0a03 */
[--C-:B------:R-:W-:Y:S01]  /*0c60*/  SHF.R.S32.HI R166, RZ, 0x2, R8.reuse ;  /* 0x00000002ffa67819 */ /* 0x100fe20000011408 */
[----:B------:R-:W-:Y:S01]  /*0c70*/  IMAD.IADD R0, R160, 0x1, R171 ;  /* 0x00000001a0007824 */ /* 0x000fe200078e02ab */
[----:B------:R-:W-:Y:S01]  /*0c80*/  SHF.R.S32.HI R3, RZ, 0x1f, R8 ;  /* 0x0000001fff037819 */ /* 0x000fe20000011408 */
[----:B------:R-:W-:Y:S01]  /*0c90*/  IMAD R16, R6, 0x10, R5 ;  /* 0x0000001006107824 */ /* 0x000fe200078e0205 */
[----:B------:R-:W-:Y:S01]  /*0ca0*/  LEA.HI R10, R9, R220, RZ, 0x2 ;  /* 0x000000dc090a7211 */ /* 0x000fe200078f10ff */
[----:B------:R-:W-:Y:S01]  /*0cb0*/  VIADD R18, R166, 0x40 ;  /* 0x00000040a6127836 */ /* 0x000fe20000000000 */
[----:B------:R-:W-:Y:S01]  /*0cc0*/  LEA.HI R3, R3, R166, RZ, 0x3 ;  /* 0x000000a603037211 */ /* 0x000fe200078f18ff */
[----:B------:R-:W-:Y:S01]  /*0cd0*/  IMAD.IADD R13, R160, 0x1, R169 ;  /* 0x00000001a00d7824 */ /* 0x000fe200078e02a9 */
[----:B------:R-:W-:Y:S01]  /*0ce0*/  SHF.R.S32.HI R5, RZ, 0x1f, R0 ;  /* 0x0000001fff057819 */ /* 0x000fe20000011400 */
[----:B------:R-:W-:Y:S01]  /*0cf0*/  IMAD.SHL.U32 R168, R18, 0x40, RZ ;  /* 0x0000004012a87824 */ /* 0x000fe200078e00ff */
[--C-:B------:R-:W-:Y:S01]  /*0d00*/  SHF.R.S32.HI R11, RZ, 0x2, R10.reuse ;  /* 0x00000002ff0b7819 */ /* 0x100fe2000001140a */
[----:B------:R-:W-:Y:S01]  /*0d10*/  IMAD.SHL.U32 R179, R6, 0x200, RZ ;  /* 0x0000020006b37824 */ /* 0x000fe200078e00ff */
[----:B------:R-:W-:Y:S01]  /*0d20*/  SHF.R.S32.HI R12, RZ, 0x1f, R10 ;  /* 0x0000001fff0c7819 */ /* 0x000fe2000001140a */
[----:B------:R-:W-:Y:S01]  /*0d30*/  IMAD.SHL.U32 R184, R186, 0x8, RZ ;  /* 0x00000008bab87824 */ /* 0x000fe200078e00ff */
[----:B------:R-:W-:Y:S01]  /*0d40*/  LOP3.LUT R3, R3, 0xfffffff8, RZ, 0xc0, !PT ;  /* 0xfffffff803037812 */ /* 0x000fe200078ec0ff */
[----:B------:R-:W-:Y:S01]  /*0d50*/  VIADD R173, R160, 0x50 ;  /* 0x00000050a0ad7836 */ /* 0x000fe20000000000 */
[CC--:B------:R-:W-:Y:S01]  /*0d60*/  LEA.HI R164, R5.reuse, R0.reuse, RZ, 0x3 ;  /* 0x0000000005a47211 */ /* 0x0c0fe200078f18ff */
[----:B------:R-:W-:Y:S01]  /*0d70*/  VIADD R185, R184, 0x40 ;  /* 0x00000040b8b97836 */ /* 0x000fe20000000000 */
[----:B------:R-:W-:Y:S01]  /*0d80*/  LEA.HI R5, R5, R0, RZ, 0x6 ;  /* 0x0000000005057211 */ /* 0x000fe200078f30ff */
[----:B------:R-:W-:Y:S01]  /*0d90*/  IMAD.IADD R219, R166, 0x1, -R3 ;  /* 0x00000001a6db7824 */ /* 0x000fe200078e0a03 */
[----:B------:R-:W-:Y:S01]  /*0da0*/  SHF.R.S32.HI R0, RZ, 0x1f, R18 ;  /* 0x0000001fff007819 */ /* 0x000fe20000011412 */
[----:B------:R-:W-:Y:S01]  /*0db0*/  IMAD.SHL.U32 R20, R173, 0x2, RZ ;  /* 0x00000002ad147824 */ /* 0x000fe200078e00ff */
[----:B------:R-:W-:Y:S01]  /*0dc0*/  LEA.HI R12, R12, R11, RZ, 0x3 ;  /* 0x0000000b0c0c7211 */ /* 0x000fe200078f18ff */
[----:B------:R-:W-:Y:S01]  /*0dd0*/  IMAD.SHL.U32 R177, R219, 0x40, RZ ;  /* 0x00000040dbb17824 */ /* 0x000fe200078e00ff */
[----:B------:R-:W-:Y:S01]  /*0de0*/  SHF.R.S32.HI R19, RZ, 0x7, R4 ;  /* 0x00000007ff137819 */ /* 0x000fe20000011404 */
[----:B------:R-:W-:Y:S01]  /*0df0*/  VIADD R170, R160, 0x10 ;  /* 0x00000010a0aa7836 */ /* 0x000fe20000000000 */
[----:B------:R-:W-:Y:S01]  /*0e00*/  LEA.HI R0, R0, R18, RZ, 0x3 ;  /* 0x0000001200007211 */ /* 0x000fe200078f18ff */
[----:B------:R-:W-:Y:S01]  /*0e10*/  VIADD R172, R160, 0x30 ;  /* 0x00000030a0ac7836 */ /* 0x000fe20000000000 */
[----:B------:R-:W-:Y:S01]  /*0e20*/  LOP3.LUT R12, R12, 0xfffffff8, RZ, 0xc0, !PT ;  /* 0xfffffff80c0c7812 */ /* 0x000fe200078ec0ff */
[----:B------:R0:W-:Y:S01]  /*0e30*/  STL [R1+0x64], R19 ;  /* 0x0000641301007387 */ /* 0x0001e20000100800 */
[----:B------:R-:W-:Y:S01]  /*0e40*/  LEA.HI R9, R9, R220, RZ, 0x5 ;  /* 0x000000dc09097211 */ /* 0x000fe200078f28ff */
[----:B------:R-:W-:Y:S01]  /*0e50*/  IMAD.SHL.U32 R0, R0, 0x40, RZ ;  /* 0x0000004000007824 */ /* 0x000fe200078e00ff */
[----:B------:R-:W-:Y:S01]  /*0e60*/  LEA.HI R4, R4, R19, RZ, 0x1 ;  /* 0x0000001304047211 */ /* 0x000fe200078f08ff */
[----:B------:R-:W-:Y:S01]  /*0e70*/  IMAD.IADD R12, R11, 0x1, -R12 ;  /* 0x000000010b0c7824 */ /* 0x000fe200078e0a0c */
[----:B------:R-:W-:Y:S01]  /*0e80*/  SHF.R.S32.HI R14, RZ, 0x1f, R13 ;  /* 0x0000001fff0e7819 */ /* 0x000fe2000001140d */
[----:B------:R-:W-:Y:S01]  /*0e90*/  IMAD.MOV.U32 R18, RZ, RZ, RZ ;  /* 0x000000ffff127224 */ /* 0x000fe200078e00ff */
[----:B------:R-:W-:Y:S01]  /*0ea0*/  SHF.R.S32.HI R9, RZ, 0x5, R9 ;  /* 0x00000005ff097819 */ /* 0x000fe20000011409 */
[----:B------:R-:W-:Y:S01]  /*0eb0*/  IMAD.SHL.U32 R222, R170, 0x2, RZ ;  /* 0x00000002aade7824 */ /* 0x000fe200078e00ff */
[----:B------:R-:W-:Y:S01]  /*0ec0*/  LOP3.LUT R4, R4, 0x3fffffe, RZ, 0xc0, !PT ;  /* 0x03fffffe04047812 */ /* 0x000fe200078ec0ff */
[----:B------:R-:W-:Y:S01]  /*0ed0*/  IMAD.SHL.U32 R224, R169, 0x2, RZ ;  /* 0x00000002a9e07824 */ /* 0x000fe200078e00ff */
[CC--:B------:R-:W-:Y:S01]  /*0ee0*/  LEA.HI R163, R14.reuse, R13.reuse, RZ, 0x3 ;  /* 0x0000000d0ea37211 */ /* 0x0c0fe200078f18ff */
[----:B------:R-:W-:Y:S01]  /*0ef0*/  IMAD R9, R9, 0x10, R12 ;  /* 0x0000001009097824 */ /* 0x000fe200078e020c */
[----:B------:R-:W-:Y:S01]  /*0f00*/  LOP3.LUT R177, R177, 0x1c0, RZ, 0xc0, !PT ;  /* 0x000001c0b1b17812 */ /* 0x000fe200078ec0ff */
[----:B------:R-:W-:Y:S01]  /*0f10*/  IMAD.IADD R4, R19, 0x1, -R4 ;  /* 0x0000000113047824 */ /* 0x000fe200078e0a04 */
[----:B------:R-:W-:Y:S01]  /*0f20*/  LEA.HI R13, R14, R13, RZ, 0x6 ;  /* 0x0000000d0e0d7211 */ /* 0x000fe200078f30ff */
[----:B------:R-:W-:Y:S01]  /*0f30*/  IMAD.SHL.U32 R226, R172, 0x2, RZ ;  /* 0x00000002ace27824 */ /* 0x000fe200078e00ff */
[----:B------:R-:W-:Y:S01]  /*0f40*/  LOP3.LUT R180, R0, 0xfffffe00, RZ, 0xc0, !PT ;  /* 0xfffffe0000b47812 */ /* 0x000fe200078ec0ff */
[----:B------:R-:W-:Y:S01]  /*0f50*/  IMAD.SHL.U32 R0, R5, 0x80, RZ ;  /* 0x0000008005007824 */ /* 0x000fe200078e00ff */
[----:B------:R-:W-:Y:S01]  /*0f60*/  LOP3.LUT R168, R168, 0x1c0, RZ, 0xc0, !PT ;  /* 0x000001c0a8a87812 */ /* 0x000fe200078ec0ff */
[----:B------:R-:W-:Y:S01]  /*0f70*/  IMAD R9, R4, 0x40, R9 ;  /* 0x0000004004097824 */ /* 0x000fe200078e0209 */
[----:B------:R-:W-:Y:S01]  /*0f80*/  SHF.R.U32.HI R178, RZ, 0x3, R177 ;  /* 0x00000003ffb27819 */ /* 0x000fe200000116b1 */
[----:B------:R-:W-:Y:S01]  /*0f90*/  IMAD.SHL.U32 R228, R171, 0x2, RZ ;  /* 0x00000002abe47824 */ /* 0x000fe200078e00ff */
[----:B------:R-:W-:-:S02]  /*0fa0*/  LOP3.LUT R5, R177, 0x38, R164, 0xf8, !PT ;  /* 0x00000038b1057812 */ /* 0x000fc400078ef8a4 */
[----:B------:R-:W-:Y:S01]  /*0fb0*/  SHF.L.U32 R13, R13, 0x7, RZ ;  /* 0x000000070d0d7819 */ /* 0x000fe200000006ff */
[----:B------:R-:W-:Y:S01]  /*0fc0*/  STL [R1+0x68], R9 ;  /* 0x0000680901007387 */ /* 0x000fe20000100800 */
[--C-:B------:R-:W-:Y:S02]  /*0fd0*/  LOP3.LUT R3, R177, 0x38, R163.reuse, 0xf8, !PT ;  /* 0x00000038b1037812 */ /* 0x100fe400078ef8a3 */
[----:B------:R-:W-:Y:S01]  /*0fe0*/  LEA R15, R16, R7, 0x3 ;  /* 0x00000007100f7211 */ /* 0x000fe200078e18ff */
[----:B------:R-:W-:Y:S01]  /*0ff0*/  IMAD.SHL.U32 R16, R214, 0x8, RZ ;  /* 0x00000008d6107824 */ /* 0x000fe200078e00ff */
[----:B------:R-:W-:Y:S01]  /*1000*/  SHF.R.U32.HI R11, RZ, 0x3, R168 ;  /* 0x00000003ff0b7819 */ /* 0x000fe200000116a8 */
[----:B------:R-:W-:Y:S01]  /*1010*/  STL [R1+0x3c], R20 ;  /* 0x00003c1401007387 */ /* 0x000fe20000100800 */
[----:B------:R-:W-:Y:S01]  /*1020*/  LOP3.LUT R4, R168, 0x38, R163, 0xf8, !PT ;  /* 0x00000038a8047812 */ /* 0x000fe200078ef8a3 */
[----:B0-----:R-:W-:Y:S01]  /*1030*/  VIADD R19, R16, 0x60 ;  /* 0x0000006010137836 */ /* 0x001fe20000000000 */
[----:B------:R-:W-:Y:S01]  /*1040*/  LOP3.LUT R7, R168, 0x38, R164, 0xf8, !PT ;  /* 0x00000038a8077812 */ /* 0x000fe200078ef8a4 */
[----:B------:R-:W-:Y:S01]  /*1050*/  VIADD R23, R16, 0xa0 ;  /* 0x000000a010177836 */ /* 0x000fe20000000000 */
[----:B------:R-:W-:-:S02]  /*1060*/  LOP3.LUT R6, R0, 0xffffe000, RZ, 0xc0, !PT ;  /* 0xffffe00000067812 */ /* 0x000fc400078ec0ff */
[-C--:B------:R-:W-:Y:S02]  /*1070*/  LOP3.LUT R5, R5, R178.reuse, RZ, 0x3c, !PT ;  /* 0x000000b205057212 */ /* 0x080fe400078e3cff */
[----:B------:R-:W-:Y:S02]  /*1080*/  LOP3.LUT R13, R13, 0xffffe000, RZ, 0xc0, !PT ;  /* 0xffffe0000d0d7812 */ /* 0x000fe400078ec0ff */
[----:B------:R-:W-:Y:S02]  /*1090*/  LOP3.LUT R0, R3, R178, RZ, 0x3c, !PT ;  /* 0x000000b203007212 */ /* 0x000fe400078e3cff */
[-C--:B------:R-:W-:Y:S02]  /*10a0*/  LOP3.LUT R3, R4, R11.reuse, RZ, 0x3c, !PT ;  /* 0x0000000b04037212 */ /* 0x080fe400078e3cff */
[----:B------:R-:W-:Y:S02]  /*10b0*/  LOP3.LUT R7, R7, R11, RZ, 0x3c, !PT ;  /* 0x0000000b07077212 */ /* 0x000fe400078e3cff */
[----:B------:R-:W-:-:S02]  /*10c0*/  IADD3 R8, R5, R6, R179 ;  /* 0x0000000605087210 */ /* 0x000fc40007ffe0b3 */
[-C--:B------:R-:W-:Y:S02]  /*10d0*/  IADD3 R4, R0, R13.reuse, R179 ;  /* 0x0000000d00047210 */ /* 0x080fe40007ffe0b3 */
[----:B------:R-:W-:Y:S02]  /*10e0*/  LOP3.LUT R5, R10, 0x7ffffffc, RZ, 0xc0, !PT ;  /* 0x7ffffffc0a057812 */ /* 0x000fe400078ec0ff */
[----:B------:R-:W-:Y:S02]  /*10f0*/  LEA.HI R0, R214, R214, RZ, 0x1 ;  /* 0x000000d6d6007211 */ /* 0x000fe400078f08ff */
[--C-:B------:R-:W-:Y:S01]  /*1100*/  IADD3 R6, R7, R6, R180.reuse ;  /* 0x0000000607067210 */ /* 0x100fe20007ffe0b4 */
[----:B------:R-:W-:Y:S01]  /*1110*/  IMAD.IADD R5, R220, 0x1, -R5 ;  /* 0x00000001dc057824 */ /* 0x000fe200078e0a05 */
[----:B------:R-:W-:Y:S02]  /*1120*/  IADD3 R13, R3, R13, R180 ;  /* 0x0000000d030d7210 */ /* 0x000fe40007ffe0b4 */
[----:B------:R-:W-:Y:S01]  /*1130*/  LOP3.LUT R7, R168, 0x38, R16, 0xf8, !PT ;  /* 0x00000038a8077812 */ /* 0x000fe200078ef810 */
[----:B------:R-:W-:Y:S01]  /*1140*/  IMAD.SHL.U32 R199, R5, 0x2, RZ ;  /* 0x0000000205c77824 */ /* 0x000fe200078e00ff */
[----:B------:R-:W-:-:S02]  /*1150*/  LOP3.LUT R3, R0, 0x1ffffffe, RZ, 0xc0, !PT ;  /* 0x1ffffffe00037812 */ /* 0x000fc400078ec0ff */
[----:B------:R-:W-:Y:S01]  /*1160*/  SHF.R.S32.HI R0, RZ, 0x1f, R184 ;  /* 0x0000001fff007819 */ /* 0x000fe200000114b8 */
[C---:B------:R-:W-:Y:S01]  /*1170*/  VIADD R211, R199.reuse, 0x28 ;  /* 0x00000028c7d37836 */ /* 0x040fe20000000000 */
[----:B------:R-:W-:Y:S01]  /*1180*/  SHF.R.S32.HI R0, RZ, 0x1f, R169 ;  /* 0x0000001fff007819 */ /* 0x000fe200000114a9 */
[C---:B------:R-:W-:Y:S01]  /*1190*/  VIADD R208, R199.reuse, 0x40 ;  /* 0x00000040c7d07836 */ /* 0x040fe20000000000 */
[----:B------:R-:W-:Y:S01]  /*11a0*/  LOP3.LUT R7, R180, R7, R11, 0xf6, !PT ;  /* 0x00000007b4077212 */ /* 0x000fe200078ef60b */
[----:B------:R-:W-:Y:S01]  /*11b0*/  VIADD R205, R199, 0x58 ;  /* 0x00000058c7cd7836 */ /* 0x000fe20000000000 */
[----:B------:R-:W-:Y:S01]  /*11c0*/  SHF.R.S32.HI R14, RZ, 0x1f, R185 ;  /* 0x0000001fff0e7819 */ /* 0x000fe200000114b9 */
[----:B------:R-:W-:Y:S01]  /*11d0*/  IMAD.SHL.U32 R14, R15, 0x8, RZ ;  /* 0x000000080f0e7824 */ /* 0x000fe200078e00ff */
[----:B------:R-:W-:Y:S01]  /*11e0*/  SHF.L.U64.HI R223, R169, 0x1, R0 ;  /* 0x00000001a9df7819 */ /* 0x000fe20000010200 */
[----:B------:R-:W-:Y:S01]  /*11f0*/  VIADD R202, R199, 0x70 ;  /* 0x00000070c7ca7836 */ /* 0x000fe20000000000 */
[----:B------:R-:W-:Y:S01]  /*1200*/  LEA R0, R7, UR59, 0x1 ;  /* 0x0000003b07007c11 */ /* 0x000fe2000f8e08ff */
[C---:B------:R-:W-:Y:S01]  /*1210*/  VIADD R213, R199.reuse, 0x18 ;  /* 0x00000018c7d57836 */ /* 0x040fe20000000000 */
[----:B------:R-:W-:Y:S01]  /*1220*/  STL [R1+0x70], R14 ;  /* 0x0000700e01007387 */ /* 0x000fe20000100800 */
[C---:B------:R-:W-:Y:S01]  /*1230*/  VIADD R210, R199.reuse, 0x30 ;  /* 0x00000030c7d27836 */ /* 0x040fe20000000000 */
[----:B------:R-:W-:Y:S01]  /*1240*/  LEA R4, R4, UR59, 0x1 ;  /* 0x0000003b04047c11 */ /* 0x000fe2000f8e08ff */
[C---:B------:R-:W-:Y:S01]  /*1250*/  VIADD R207, R199.reuse, 0x48 ;  /* 0x00000048c7cf7836 */ /* 0x040fe20000000000 */
[----:B------:R0:W-:Y:S01]  /*1260*/  STL [R1+0x50], R0 ;  /* 0x0000500001007387 */ /* 0x0001e20000100800 */
[C---:B------:R-:W-:Y:S01]  /*1270*/  VIADD R204, R199.reuse, 0x60 ;  /* 0x00000060c7cc7836 */ /* 0x040fe20000000000 */
[----:B------:R-:W-:Y:S01]  /*1280*/  SHF.R.S32.HI R5, RZ, 0x1f, R213 ;  /* 0x0000001fff057819 */ /* 0x000fe200000114d5 */
[C---:B------:R-:W-:Y:S01]  /*1290*/  VIADD R201, R199.reuse, 0x78 ;  /* 0x00000078c7c97836 */ /* 0x040fe20000000000 */
[----:B------:R-:W-:Y:S01]  /*12a0*/  SHF.R.S32.HI R5, RZ, 0x1f, R210 ;  /* 0x0000001fff057819 */ /* 0x000fe200000114d2 */
[----:B------:R-:W-:Y:S01]  /*12b0*/  IMAD.IADD R3, R214, 0x1, -R3 ;  /* 0x00000001d6037824 */ /* 0x000fe200078e0a03 */
[----:B------:R-:W-:Y:S01]  /*12c0*/  SHF.R.S32.HI R5, RZ, 0x1f, R207 ;  /* 0x0000001fff057819 */ /* 0x000fe200000114cf */
[----:B------:R1:W-:Y:S01]  /*12d0*/  STL [R1+0x60], R4 ;  /* 0x0000600401007387 */ /* 0x0003e20000100800 */
[----:B------:R-:W-:Y:S01]  /*12e0*/  SHF.R.S32.HI R5, RZ, 0x1f, R204 ;  /* 0x0000001fff057819 */ /* 0x000fe200000114cc */
[C---:B------:R-:W-:Y:S01]  /*12f0*/  VIADD R209, R199.reuse, 0x38 ;  /* 0x00000038c7d17836 */ /* 0x040fe20000000000 */
[----:B0-----:R-:W-:Y:S01]  /*1300*/  SHF.R.S32.HI R0, RZ, 0x1f, R211 ;  /* 0x0000001fff007819 */ /* 0x001fe200000114d3 */
[C---:B------:R-:W-:Y:S01]  /*1310*/  VIADD R206, R199.reuse, 0x50 ;  /* 0x00000050c7ce7836 */ /* 0x040fe20000000000 */
[----:B------:R-:W-:Y:S01]  /*1320*/  SHF.R.S32.HI R0, RZ, 0x1f, R208 ;  /* 0x0000001fff007819 */ /* 0x000fe200000114d0 */
[----:B------:R-:W-:Y:S01]  /*1330*/  VIADD R203, R199, 0x68 ;  /* 0x00000068c7cb7836 */ /* 0x000fe20000000000 */
[----:B------:R-:W-:-:S02]  /*1340*/  SHF.R.S32.HI R0, RZ, 0x1f, R205 ;  /* 0x0000001fff007819 */ /* 0x000fc400000114cd */
[----:B------:R-:W-:Y:S02]  /*1350*/  SHF.R.S32.HI R0, RZ, 0x1f, R202 ;  /* 0x0000001fff007819 */ /* 0x000fe400000114ca */
[----:B------:R-:W-:Y:S02]  /*1360*/  LEA R0, R13, UR59, 0x1 ;  /* 0x0000003b0d007c11 */ /* 0x000fe4000f8e08ff */
[----:B------:R-:W-:Y:S02]  /*1370*/  SHF.R.S32.HI R5, RZ, 0x1f, R201 ;  /* 0x0000001fff057819 */ /* 0x000fe400000114c9 */
[----:B------:R-:W-:Y:S01]  /*1380*/  LEA R5, R8, UR59, 0x1 ;  /* 0x0000003b08057c11 */ /* 0x000fe2000f8e08ff */
[----:B------:R0:W-:Y:S01]  /*1390*/  STL [R1+0x48], R0 ;  /* 0x0000480001007387 */ /* 0x0001e20000100800 */
[----:B-1----:R-:W-:Y:S02]  /*13a0*/  LEA R4, R6, UR59, 0x1 ;  /* 0x0000003b06047c11 */ /* 0x002fe4000f8e08ff */
[----:B------:R-:W-:Y:S01]  /*13b0*/  IADD3 R212, R199, 0x20, RZ ;  /* 0x00000020c7d47810 */ /* 0x000fe20007ffe0ff */
[----:B------:R1:W-:Y:S01]  /*13c0*/  STL [R1+0x4c], R5 ;  /* 0x00004c0501007387 */ /* 0x0003e20000100800 */
[----:B------:R-:W-:-:S02]  /*13d0*/  IADD3 R22, R16, 0x80, RZ ;  /* 0x0000008010167810 */ /* 0x000fc40007ffe0ff */
[----:B------:R-:W-:Y:S02]  /*13e0*/  SHF.R.S32.HI R221, RZ, 0x1f, R170 ;  /* 0x0000001fffdd7819 */ /* 0x000fe400000114aa */
[----:B------:R-:W-:Y:S01]  /*13f0*/  SHF.R.S32.HI R225, RZ, 0x1f, R172 ;  /* 0x0000001fffe17819 */ /* 0x000fe200000114ac */
[----:B0-----:R-:W-:Y:S01]  /*1400*/  IMAD R0, R3, 0x8, R9 ;  /* 0x0000000803007824 */ /* 0x001fe200078e0209 */
[----:B------:R-:W-:Y:S02]  /*1410*/  SHF.R.S32.HI R10, RZ, 0x1f, R171 ;  /* 0x0000001fff0a7819 */ /* 0x000fe400000114ab */
[----:B------:R-:W-:Y:S02]  /*1420*/  SHF.R.S32.HI R12, RZ, 0x1f, R173 ;  /* 0x0000001fff0c7819 */ /* 0x000fe400000114ad */
[----:B------:R1:W-:Y:S01]  /*1430*/  STL [R1+0x6c], R0 ;  /* 0x00006c0001007387 */ /* 0x0003e20000100800 */
[----:B------:R-:W-:Y:S02]  /*1440*/  SHF.R.S32.HI R7, RZ, 0x1f, R212 ;  /* 0x0000001fff077819 */ /* 0x000fe400000114d4 */
[----:B------:R-:W-:Y:S01]  /*1450*/  SHF.R.S32.HI R7, RZ, 0x1f, R209 ;  /* 0x0000001fff077819 */ /* 0x000fe200000114d1 */
[----:B------:R1:W-:Y:S01]  /*1460*/  STL [R1+0x44], R4 ;  /* 0x0000440401007387 */ /* 0x0003e20000100800 */
[----:B------:R-:W-:-:S02]  /*1470*/  SHF.R.S32.HI R7, RZ, 0x1f, R206 ;  /* 0x0000001fff077819 */ /* 0x000fc400000114ce */
[----:B------:R-:W-:Y:S02]  /*1480*/  SHF.R.S32.HI R217, RZ, 0x3, R217 ;  /* 0x00000003ffd97819 */ /* 0x000fe400000114d9 */
[----:B------:R-:W-:Y:S02]  /*1490*/  SHF.R.S32.HI R17, RZ, 0x1f, R16 ;  /* 0x0000001fff117819 */ /* 0x000fe40000011410 */
[----:B------:R-:W-:Y:S02]  /*14a0*/  SHF.R.S32.HI R165, RZ, 0x1f, R19 ;  /* 0x0000001fffa57819 */ /* 0x000fe40000011413 */
[----:B------:R-:W-:Y:S02]  /*14b0*/  SHF.R.S32.HI R176, RZ, 0x1f, R22 ;  /* 0x0000001fffb07819 */ /* 0x000fe40000011416 */
[----:B------:R-:W-:Y:S02]  /*14c0*/  SHF.R.S32.HI R175, RZ, 0x1f, R23 ;  /* 0x0000001fffaf7819 */ /* 0x000fe40000011417 */
[----:B------:R-:W-:-:S02]  /*14d0*/  SHF.L.U64.HI R221, R170, 0x1, R221 ;  /* 0x00000001aadd7819 */ /* 0x000fc400000102dd */
[----:B------:R-:W-:Y:S02]  /*14e0*/  SHF.L.U64.HI R225, R172, 0x1, R225 ;  /* 0x00000001ace17819 */ /* 0x000fe400000102e1 */
[----:B------:R-:W-:Y:S02]  /*14f0*/  SHF.L.U64.HI R227, R171, 0x1, R10 ;  /* 0x00000001abe37819 */ /* 0x000fe4000001020a */
[----:B------:R-:W-:Y:S02]  /*1500*/  SHF.L.U64.HI R229, R173, 0x1, R12 ;  /* 0x00000001ade57819 */ /* 0x000fe4000001020c */
[----:B------:R-:W-:Y:S02]  /*1510*/  SHF.R.S32.HI R163, RZ, 0x3, R163 ;  /* 0x00000003ffa37819 */ /* 0x000fe400000114a3 */
[----:B------:R-:W-:Y:S02]  /*1520*/  SHF.R.S32.HI R164, RZ, 0x3, R164 ;  /* 0x00000003ffa47819 */ /* 0x000fe400000114a4 */
[----:B-1----:R-:W-:-:S07]  /*1530*/  SHF.R.S32.HI R7, RZ, 0x1f, R203 ;  /* 0x0000001fff077819 */ /* 0x002fce00000114cb */
.L_x_668:
[----:B0-----:R-:W0:Y:S01]  /*1540*/  LDC.64 R188, c[0x0][0xc88] ;  /* 0x00032200ffbc7b82 */ /* 0x001e220000000a00 */
[----:B------:R-:W-:Y:S01]  /*1550*/  ULDC.64 UR4, c[0x0][0xa28] ;  /* 0x00028a0000047ab9 */ /* 0x000fe20000000a00 */
[----:B------:R-:W-:Y:S01]  /*1560*/  ULDC.64 UR8, c[0x0][0xa18] ;  /* 0x0002860000087ab9 */ /* 0x000fe20000000a00 */
[----:B------:R-:W-:Y:S01]  /*1570*/  ULDC.64 UR6, c[0x0][0xa08] ;  /* 0x0002820000067ab9 */ /* 0x000fe20000000a00 */
[----:B0-----:R-:W-:-:S06]  /*1580*/  IMAD.WIDE R188, R147, 0x4, R188 ;  /* 0x0000000493bc7825 */ /* 0x001fcc00078e02bc */
[----:B------:R-:W2:Y:S01]  /*1590*/  LDG.E R188, desc[UR56][R188.64] ;  /* 0x00000038bcbc7981 */ /* 0x000ea2000c1e1900 */
[----:B------:R-:W-:Y:S01]  /*15a0*/  ISETP.NE.U32.AND P2, PT, RZ, UR4, PT ;  /* 0x00000004ff007c0c */ /* 0x000fe2000bf45070 */
[----:B------:R-:W-:Y:S01]  /*15b0*/  IMAD.MOV.U32 R11, RZ, RZ, RZ ;  /* 0x000000ffff0b7224 */ /* 0x000fe200078e00ff */
[----:B------:R-:W-:Y:S01]  /*15c0*/  ISETP.NE.U32.AND P1, PT, RZ, UR8, PT ;  /* 0x00000008ff007c0c */ /* 0x000fe2000bf25070 */
[----:B------:R-:W-:Y:S01]  /*15d0*/  IMAD.MOV.U32 R129, RZ, RZ, RZ ;  /* 0x000000ffff817224 */ /* 0x000fe200078e00ff */
[----:B------:R-:W-:Y:S02]  /*15e0*/  ISETP.NE.AND.EX P2, PT, RZ, UR5, PT, P2 ;  /* 0x00000005ff007c0c */ /* 0x000fe4000bf45320 */
[----:B------:R-:W-:Y:S02]  /*15f0*/  ISETP.NE.AND.EX P1, PT, RZ, UR9, PT, P1 ;  /* 0x00000009ff007c0c */ /* 0x000fe4000bf25310 */
[----:B------:R-:W-:-:S04]  /*1600*/  ISETP.NE.U32.AND P0, PT, RZ, UR6, PT ;  /* 0x00000006ff007c0c */ /* 0x000fc8000bf05070 */
[----:B------:R-:W-:Y:S02]  /*1610*/  ISETP.NE.AND.EX P0, PT, RZ, UR7, PT, P0 ;  /* 0x00000007ff007c0c */ /* 0x000fe4000bf05300 */
[----:B--2---:R-:W-:-:S03]  /*1620*/  SHF.R.S32.HI R216, RZ, 0x1f, R188 ;  /* 0x0000001fffd87819 */ /* 0x004fc600000114bc */
[C---:B---3--:R-:W-:Y:S02]  /*1630*/  @P2 LEA R6, P3, R188.reuse, UR4, 0x2 ;  /* 0x00000004bc062c11 */ /* 0x048fe4000f8610ff */
[C---:B------:R-:W-:Y:S02]  /*1640*/  SHF.L.U32 R189, R188.reuse, 0x2, RZ ;  /* 0x00000002bcbd7819 */ /* 0x040fe400000006ff */
[C-C-:B------:R-:W-:Y:S01]  /*1650*/  @P2 LEA.HI.X R7, R188.reuse, UR5, R216.reuse, 0x2, P3 ;  /* 0x00000005bc072c11 */ /* 0x140fe200098f14d8 */
[----:B------:R-:W-:Y:S01]  /*1660*/  ULDC UR4, c[0x0][0x288] ;  /* 0x0000a20000047ab9 */ /* 0x000fe20000000800 */
[----:B------:R-:W-:Y:S02]  /*1670*/  SHF.L.U64.HI R190, R188, 0x2, R216 ;  /* 0x00000002bcbe7819 */ /* 0x000fe400000102d8 */
[C---:B------:R-:W-:Y:S01]  /*1680*/  IADD3 R4, P4, R189.reuse, UR6, RZ ;  /* 0x00000006bd047c10 */ /* 0x040fe2000ff9e0ff */
[----:B------:R0:W5:Y:S01]  /*1690*/  @P2 LDG.E R11, desc[UR56][R6.64] ;  /* 0x00000038060b2981 */ /* 0x000162000c1e1900 */
[----:B------:R-:W-:Y:S01]  /*16a0*/  @P1 IADD3 R8, P2, R189, UR8, RZ ;  /* 0x00000008bd081c10 */ /* 0x000fe2000ff5e0ff */
[----:B------:R-:W-:Y:S01]  /*16b0*/  IMAD.U32 R143, RZ, RZ, UR4 ;  /* 0x00000004ff8f7e24 */ /* 0x000fe2000f8e00ff */
[C---:B------:R-:W-:Y:S01]  /*16c0*/  IADD3.X R5, R190.reuse, UR7, RZ, P4, !PT ;  /* 0x00000007be057c10 */ /* 0x040fe2000a7fe4ff */
[----:B------:R-:W-:Y:S01]  /*16d0*/  ULDC.64 UR4, c[0x0][0x418] ;  /* 0x0001060000047ab9 */ /* 0x000fe20000000a00 */
[----:B------:R-:W-:-:S03]  /*16e0*/  @P1 IADD3.X R9, R190, UR9, RZ, P2, !PT ;  /* 0x00000009be091c10 */ /* 0x000fc600097fe4ff */
[----:B------:R0:W5:Y:S01]  /*16f0*/  @P0 LDG.E R129, desc[UR56][R4.64] ;  /* 0x0000003804810981 */ /* 0x000162000c1e1900 */
[----:B------:R-:W-:Y:S01]  /*1700*/  UISETP.NE.U32.AND UP0, UPT, UR4, URZ, UPT ;  /* 0x0000003f0400728c */ /* 0x000fe2000bf05070 */
[C---:B----4-:R-:W-:Y:S01]  /*1710*/  LOP3.LUT R3, R146.reuse, 0xff000000, RZ, 0xc0, !PT ;  /* 0xff00000092037812 */ /* 0x050fe200078ec0ff */
[----:B------:R-:W-:Y:S01]  /*1720*/  ULDC.64 UR8, c[0x0][0xa20] ;  /* 0x0002880000087ab9 */ /* 0x000fe20000000a00 */
[----:B------:R0:W5:Y:S01]  /*1730*/  @P1 LDG.E R143, desc[UR56][R8.64] ;  /* 0x00000038088f1981 */ /* 0x000162000c1e1900 */
[----:B------:R-:W-:Y:S01]  /*1740*/  UISETP.NE.AND.EX UP0, UPT, UR5, URZ, UPT, UP0 ;  /* 0x0000003f0500728c */ /* 0x000fe2000bf05300 */
[----:B------:R-:W-:Y:S01]  /*1750*/  ULDC UR4, c[0x0][0x424] ;  /* 0x0001090000047ab9 */ /* 0x000fe20000000800 */
[----:B------:R-:W-:Y:S02]  /*1760*/  ISETP.NE.U32.AND P2, PT, RZ, UR8, PT ;  /* 0x00000008ff007c0c */ /* 0x000fe4000bf45070 */
[----:B------:R-:W-:Y:S01]  /*1770*/  USEL UR4, UR4, 0x1, UP0 ;  /* 0x0000000104047887 */ /* 0x000fe20008000000 */
[----:B------:R-:W-:Y:S01]  /*1780*/  ULDC UR5, c[0x0][0x2f0] ;  /* 0x0000bc0000057ab9 */ /* 0x000fe20000000800 */
[----:B------:R-:W-:-:S02]  /*1790*/  LOP3.LUT R0, R146, 0xff0000, RZ, 0xc0, !PT ;  /* 0x00ff000092007812 */ /* 0x000fc400078ec0ff */
[----:B------:R-:W-:Y:S01]  /*17a0*/  UIMAD UR4, UR4, UR5, URZ ;  /* 0x00000005040472a4 */ /* 0x000fe2000f8e023f */
[----:B------:R-:W-:Y:S02]  /*17b0*/  SHF.R.U32.HI R3, RZ, 0x8, R3 ;  /* 0x00000008ff037819 */ /* 0x000fe40000011603 */
[----:B------:R-:W-:Y:S01]  /*17c0*/  ISETP.NE.AND.EX P2, PT, RZ, UR9, PT, P2 ;  /* 0x00000009ff007c0c */ /* 0x000fe2000bf45320 */
[----:B------:R-:W-:Y:S01]  /*17d0*/  ULDC UR5, c[0x0][0x348] ;  /* 0x0000d20000057ab9 */ /* 0x000fe20000000800 */
[----:B------:R-:W-:Y:S01]  /*17e0*/  LEA.HI R187, R0, R3, RZ, 0x10 ;  /* 0x0000000300bb7211 */ /* 0x000fe200078f80ff */
[----:B------:R-:W-:Y:S01]  /*17f0*/  IMAD.MOV.U32 R192, RZ, RZ, R145 ;  /* 0x000000ffffc07224 */ /* 0x000fe200078e0091 */
[----:B------:R-:W-:Y:S01]  /*1800*/  LOP3.LUT R162, R146, 0xffff, RZ, 0xc0, !PT ;  /* 0x0000ffff92a27812 */ /* 0x000fe200078ec0ff */
[----:B01----:R-:W-:Y:S08]  /*1810*/  @P1 BRA `(.L_x_447) ;  /* 0x0000000000241947 */ /* 0x003ff00003800000 */
[----:B------:R-:W-:Y:S02]  /*1820*/  ULDC.64 UR6, c[0x0][0xa00] ;  /* 0x0002800000067ab9 */ /* 0x000fe40000000a00 */
[----:B------:R-:W-:-:S04]  /*1830*/  ISETP.NE.U32.AND P1, PT, RZ, UR6, PT ;  /* 0x00000006ff007c0c */ /* 0x000fc8000bf25070 */
[----:B------:R-:W-:-:S13]  /*1840*/  ISETP.NE.AND.EX P1, PT, RZ, UR7, PT, P1 ;  /* 0x00000007ff007c0c */ /* 0x000fda000bf25310 */
[----:B------:R-:W-:Y:S05]  /*1850*/  @!P1 BRA `(.L_x_447) ;  /* 0x0000000000149947 */ /* 0x000fea0003800000 */
[----:B------:R-:W0:Y:S02]  /*1860*/  LDC.64 R6, c[0x0][0xa00] ;  /* 0x00028000ff067b82 */ /* 0x000e240000000a00 */
[----:B0-----:R-:W-:-:S05]  /*1870*/  IMAD.WIDE R6, R188, 0x4, R6 ;  /* 0x00000004bc067825 */ /* 0x001fca00078e0206 */
[----:B-----5:R-:W2:Y:S04]  /*1880*/  LDG.E R143, desc[UR56][R6.64] ;  /* 0x00000038068f7981 */ /* 0x020ea8000c1e1900 */
[----:B------:R-:W2:Y:S02]  /*1890*/  LDG.E R0, desc[UR56][R6.64+0x4] ;  /* 0x0000043806007981 */ /* 0x000ea4000c1e1900 */
[----:B--2---:R-:W-:-:S07]  /*18a0*/  IMAD.IADD R143, R0, 0x1, -R143 ;  /* 0x00000001008f7824 */ /* 0x004fce00078e0a8f */
.L_x_447:
[----:B------:R-:W-:Y:S02]  /*18b0*/  IMAD.U32 R25, RZ, RZ, UR5 ;  /* 0x00000005ff197e24 */ /* 0x000fe4000f8e00ff */
[----:B------:R-:W-:Y:S01]  /*18c0*/  IMAD.U32 R26, RZ, RZ, UR4 ;  /* 0x00000004ff1a7e24 */ /* 0x000fe2000f8e00ff */
[----:B------:R-:W-:Y:S06]  /*18d0*/  @!P2 BRA `(.L_x_448) ;  /* 0x000000000010a947 */ /* 0x000fec0003800000 */
[----:B------:R-:W-:-:S04]  /*18e0*/  IADD3 R26, P0, R189, UR8, RZ ;  /* 0x00000008bd1a7c10 */ /* 0x000fc8000ff1e0ff */
[----:B------:R-:W-:-:S05]  /*18f0*/  IADD3.X R27, R190, UR9, RZ, P0, !PT ;  /* 0x00000009be1b7c10 */ /* 0x000fca00087fe4ff */
[----:B------:R0:W5:Y:S01]  /*1900*/  LDG.E R26, desc[UR56][R26.64] ;  /* 0x000000381a1a7981 */ /* 0x000162000c1e1900 */
[----:B------:R-:W-:Y:S05]  /*1910*/  BRA `(.L_x_449) ;  /* 0x0000000000107947 */ /* 0x000fea0003800000 */
.L_x_448:
[----:B------:R-:W-:Y:S05]  /*1920*/  @!P0 BRA `(.L_x_449) ;  /* 0x00000000000c8947 */ /* 0x000fea0003800000 */
[----:B------:R-:W2:Y:S04]  /*1930*/  LDG.E R3, desc[UR56][R4.64] ;  /* 0x0000003804037981 */ /* 0x000ea8000c1e1900 */
[----:B------:R-:W2:Y:S02]  /*1940*/  LDG.E R26, desc[UR56][R4.64+0x4] ;  /* 0x00000438041a7981 */ /* 0x000ea4000c1e1900 */
[----:B--2---:R-:W-:-:S07]  /*1950*/  IMAD.IADD R26, R26, 0x1, -R3 ;  /* 0x000000011a1a7824 */ /* 0x004fce00078e0a03 */
.L_x_449:
[----:B------:R-:W-:Y:S01]  /*1960*/  ULDC.64 UR4, c[0x0][0xa10] ;  /* 0x0002840000047ab9 */ /* 0x000fe20000000a00 */
[----:B0-----:R-:W2:Y:S01]  /*1970*/  LDL.LU R27, [R1+0x38] ;  /* 0x00003800011b7983 */ /* 0x001ea20000300800 */
[----:B------:R-:W-:-:S04]  /*1980*/  ISETP.NE.U32.AND P0, PT, RZ, UR4, PT ;  /* 0x00000004ff007c0c */ /* 0x000fc8000bf05070 */
[----:B------:R-:W-:Y:S01]  /*1990*/  ISETP.NE.AND.EX P0, PT, RZ, UR5, PT, P0 ;  /* 0x00000005ff007c0c */ /* 0x000fe2000bf05300 */
[----:B------:R-:W-:-:S12]  /*19a0*/  ULDC.64 UR4, c[0x0][0xa30] ;  /* 0x00028c0000047ab9 */ /* 0x000fd80000000a00 */
[----:B------:R-:W0:Y:S02]  /*19b0*/  @P0 LDC.64 R4, c[0x0][0xa10] ;  /* 0x00028400ff040b82 */ /* 0x000e240000000a00 */
[----:B0-----:R-:W-:-:S05]  /*19c0*/  @P0 IMAD.WIDE R4, R188, 0x4, R4 ;  /* 0x00000004bc040825 */ /* 0x001fca00078e0204 */
[----:B------:R-:W3:Y:S04]  /*19d0*/  @P0 LDG.E R0, desc[UR56][R4.64] ;  /* 0x0000003804000981 */ /* 0x000ee8000c1e1900 */
[----:B------:R-:W3:Y:S01]  /*19e0*/  @P0 LDG.E R3, desc[UR56][R4.64+0x4] ;  /* 0x0000043804030981 */ /* 0x000ee2000c1e1900 */
[----:B------:R-:W-:Y:S01]  /*19f0*/  ISETP.NE.U32.AND P1, PT, RZ, UR4, PT ;  /* 0x00000004ff007c0c */ /* 0x000fe2000bf25070 */
[----:B-----5:R-:W-:-:S03]  /*1a00*/  IMAD.MOV.U32 R141, RZ, RZ, R26 ;  /* 0x000000ffff8d7224 */ /* 0x020fc600078e001a */
[----:B------:R-:W-:-:S13]  /*1a10*/  ISETP.NE.AND.EX P1, PT, RZ, UR5, PT, P1 ;  /* 0x00000005ff007c0c */ /* 0x000fda000bf25310 */
[----:B------:R-:W-:-:S04]  /*1a20*/  @P1 IADD3 R6, P2, R189, UR4, RZ ;  /* 0x00000004bd061c10 */ /* 0x000fc8000ff5e0ff */
[----:B------:R-:W-:-:S05]  /*1a30*/  @P1 IADD3.X R7, R190, UR5, RZ, P2, !PT ;  /* 0x00000005be071c10 */ /* 0x000fca00097fe4ff */
[----:B------:R0:W5:Y:S01]  /*1a40*/  @P1 LDG.E R141, desc[UR56][R6.64] ;  /* 0x00000038068d1981 */ /* 0x000162000c1e1900 */
[----:B------:R-:W-:Y:S01]  /*1a50*/  IMAD.IADD R10, R26, 0x1, -R11 ;  /* 0x000000011a0a7824 */ /* 0x000fe200078e0a0b */
[----:B------:R-:W-:Y:S01]  /*1a60*/  BSSY B0, `(.L_x_450) ;  /* 0x000002c000007945 */ /* 0x000fe20003800000 */
[----:B------:R-:W-:Y:S02]  /*1a70*/  LOP3.LUT R200, R187, 0xff, RZ, 0xc0, !PT ;  /* 0x000000ffbbc87812 */ /* 0x000fe400078ec0ff */
[----:B------:R-:W-:Y:S02]  /*1a80*/  SHF.R.U32.HI R187, RZ, 0x10, R187 ;  /* 0x00000010ffbb7819 */ /* 0x000fe400000116bb */
[----:B--2---:R-:W-:Y:S01]  /*1a90*/  LOP3.LUT R27, R27, 0xfffffffb, RZ, 0xc0, !PT ;  /* 0xfffffffb1b1b7812 */ /* 0x004fe200078ec0ff */
[----:B---3--:R-:W-:-:S04]  /*1aa0*/  @P0 IMAD.IADD R25, R3, 0x1, -R0 ;  /* 0x0000000103190824 */ /* 0x008fc800078e0a00 */
[----:B------:R-:W-:-:S05]  /*1ab0*/  IMAD.IADD R215, R10, 0x1, R25 ;  /* 0x000000010ad77824 */ /* 0x000fca00078e0219 */
[C---:B------:R-:W-:Y:S02]  /*1ac0*/  ISETP.GE.AND P3, PT, R215.reuse, 0x1, PT ;  /* 0x00000001d700780c */ /* 0x040fe40003f66270 */
[----:B------:R-:W-:-:S05]  /*1ad0*/  IADD3 R0, R215, 0x5f, RZ ;  /* 0x0000005fd7007810 */ /* 0x000fca0007ffe0ff */
[----:B------:R-:W-:-:S05]  /*1ae0*/  IMAD.HI R0, R0, 0x2aaaaaab, RZ ;  /* 0x2aaaaaab00007827 */ /* 0x000fca00078e02ff */
[----:B------:R-:W-:Y:S02]  /*1af0*/  SHF.R.U32.HI R3, RZ, 0x1f, R0 ;  /* 0x0000001fff037819 */ /* 0x000fe40000011600 */
[----:B------:R-:W-:Y:S02]  /*1b00*/  @P3 LOP3.LUT R27, R27, 0x4, RZ, 0xfc, !PT ;  /* 0x000000041b1b3812 */ /* 0x000fe400078efcff */
[----:B------:R-:W-:Y:S01]  /*1b10*/  LEA.HI.SX32 R142, R0, R3, 0x1c ;  /* 0x00000003008e7211 */ /* 0x000fe200078fe2ff */
[----:B------:R-:W-:Y:S02]  /*1b20*/  IMAD.MOV.U32 R3, RZ, RZ, RZ ;  /* 0x000000ffff037224 */ /* 0x000fe400078e00ff */
[----:B------:R0:W-:Y:S01]  /*1b30*/  STL [R1+0x38], R27 ;  /* 0x0000381b01007387 */ /* 0x0001e20000100800 */
[----:B------:R-:W-:Y:S05]  /*1b40*/  @!P3 BRA `(.L_x_451) ;  /* 0x000000000074b947 */ /* 0x000fea0003800000 */
[----:B------:R-:W-:Y:S01]  /*1b50*/  ISETP.NE.AND P0, PT, R187, RZ, PT ;  /* 0x000000ffbb00720c */ /* 0x000fe20003f05270 */
[----:B------:R-:W-:-:S03]  /*1b60*/  ULDC UR4, c[0x0][0x9f0] ;  /* 0x00027c0000047ab9 */ /* 0x000fc60000000800 */
[----:B------:R-:W-:-:S04]  /*1b70*/  SEL R9, R187, UR4, P0 ;  /* 0x00000004bb097c07 */ /* 0x000fc80008000000 */
[-C--:B0-----:R-:W-:Y:S02]  /*1b80*/  IABS R6, R9.reuse ;  /* 0x0000000900067213 */ /* 0x081fe40000000000 */
[----:B------:R-:W-:Y:S02]  /*1b90*/  IADD3 R0, R142, -0x1, R9 ;  /* 0xffffffff8e007810 */ /* 0x000fe40007ffe009 */
[----:B------:R-:W0:Y:S01]  /*1ba0*/  I2F.RP R3, R6 ;  /* 0x0000000600037306 */ /* 0x000e220000209400 */
[-C--:B------:R-:W-:Y:S02]  /*1bb0*/  IABS R11, R9.reuse ;  /* 0x00000009000b7213 */ /* 0x080fe40000000000 */
[----:B------:R-:W-:Y:S02]  /*1bc0*/  IABS R8, R0 ;  /* 0x0000000000087213 */ /* 0x000fe40000000000 */
[----:B------:R-:W-:-:S04]  /*1bd0*/  LOP3.LUT R0, R0, R9, RZ, 0x3c, !PT ;  /* 0x0000000900007212 */ /* 0x000fc800078e3cff */
[----:B------:R-:W-:Y:S01]  /*1be0*/  ISETP.GE.AND P2, PT, R0, RZ, PT ;  /* 0x000000ff0000720c */ /* 0x000fe20003f46270 */
[----:B0-----:R-:W0:Y:S02]  /*1bf0*/  MUFU.RCP R3, R3 ;  /* 0x0000000300037308 */ /* 0x001e240000001000 */
[----:B0-----:R-:W-:Y:S02]  /*1c00*/  VIADD R4, R3, 0xffffffe ;  /* 0x0ffffffe03047836 */ /* 0x001fe40000000000 */
[----:B------:R-:W-:-:S04]  /*1c10*/  IMAD.MOV R3, RZ, RZ, -R11 ;  /* 0x000000ffff037224 */ /* 0x000fc800078e0a0b */
[----:B------:R0:W1:Y:S02]  /*1c20*/  F2I.FTZ.U32.TRUNC.NTZ R5, R4 ;  /* 0x0000000400057305 */ /* 0x000064000021f000 */
[----:B0-----:R-:W-:Y:S02]  /*1c30*/  IMAD.MOV.U32 R4, RZ, RZ, RZ ;  /* 0x000000ffff047224 */ /* 0x001fe400078e00ff */
[----:B-1----:R-:W-:-:S04]  /*1c40*/  IMAD.MOV R7, RZ, RZ, -R5 ;  /* 0x000000ffff077224 */ /* 0x002fc800078e0a05 */
[----:B------:R-:W-:-:S04]  /*1c50*/  IMAD R7, R7, R6, RZ ;  /* 0x0000000607077224 */ /* 0x000fc800078e02ff */
[----:B------:R-:W-:-:S06]  /*1c60*/  IMAD.HI.U32 R5, R5, R7, R4 ;  /* 0x0000000705057227 */ /* 0x000fcc00078e0004 */
[----:B------:R-:W-:-:S04]  /*1c70*/  IMAD.HI.U32 R5, R5, R8, RZ ;  /* 0x0000000805057227 */ /* 0x000fc800078e00ff */
[----:B------:R-:W-:-:S05]  /*1c80*/  IMAD R3, R5, R3, R8 ;  /* 0x0000000305037224 */ /* 0x000fca00078e0208 */
[----:B------:R-:W-:-:S13]  /*1c90*/  ISETP.GT.U32.AND P1, PT, R6, R3, PT ;  /* 0x000000030600720c */ /* 0x000fda0003f24070 */
[----:B------:R-:W-:Y:S02]  /*1ca0*/  @!P1 IMAD.IADD R3, R3, 0x1, -R6 ;  /* 0x0000000103039824 */ /* 0x000fe400078e0a06 */
[----:B------:R-:W-:Y:S01]  /*1cb0*/  @!P1 VIADD R5, R5, 0x1 ;  /* 0x0000000105059836 */ /* 0x000fe20000000000 */
[----:B------:R-:W-:Y:S02]  /*1cc0*/  ISETP.NE.AND P1, PT, R9, RZ, PT ;  /* 0x000000ff0900720c */ /* 0x000fe40003f25270 */
[----:B------:R-:W-:-:S13]  /*1cd0*/  ISETP.GE.U32.AND P0, PT, R3, R6, PT ;  /* 0x000000060300720c */ /* 0x000fda0003f06070 */
[----:B------:R-:W-:-:S04]  /*1ce0*/  @P0 VIADD R5, R5, 0x1 ;  /* 0x0000000105050836 */ /* 0x000fc80000000000 */
[----:B------:R-:W-:-:S04]  /*1cf0*/  IMAD.MOV.U32 R3, RZ, RZ, R5 ;  /* 0x000000ffff037224 */ /* 0x000fc800078e0005 */
[----:B------:R-:W-:Y:S01]  /*1d00*/  @!P2 IMAD.MOV R3, RZ, RZ, -R3 ;  /* 0x000000ffff03a224 */ /* 0x000fe200078e0a03 */
[----:B------:R-:W-:-:S07]  /*1d10*/  @!P1 LOP3.LUT R3, RZ, R9, RZ, 0x33, !PT ;  /* 0x00000009ff039212 */ /* 0x000fce00078e33ff */
.L_x_451:
[----:B------:R-:W-:Y:S05]  /*1d20*/  BSYNC B0 ;  /* 0x0000000000007941 */ /* 0x000fea0003800000 */
.L_x_450:
[----:B------:R-:W-:Y:S01]  /*1d30*/  IMAD R0, R200, R3, RZ ;  /* 0x00000003c8007224 */ /* 0x000fe200078e02ff */
[----:B------:R-:W-:-:S04]  /*1d40*/  PLOP3.LUT P2, PT, PT, PT, PT, 0x80, 0x0 ;  /* 0x000000000000781c */ /* 0x000fc80003f4f070 */
[C---:B------:R-:W-:Y:S01]  /*1d50*/  VIADDMNMX R3, R0.reuse, R3, R142, PT ;  /* 0x0000000300037246 */ /* 0x040fe2000380018e */
[----:B------:R-:W-:-:S04]  /*1d60*/  IMAD R0, R0, 0x60, -R10 ;  /* 0x0000006000007824 */ /* 0x000fc800078e0a0a */
[----:B------:R-:W-:Y:S01]  /*1d70*/  IMAD R4, R3, 0x60, -R10 ;  /* 0x0000006003047824 */ /* 0x000fe200078e0a0a */
[----:B------:R-:W-:-:S04]  /*1d80*/  VIMNMX R0, RZ, R0, !PT ;  /* 0x00000000ff007248 */ /* 0x000fc80007fe0100 */
[----:B------:R-:W-:Y:S01]  /*1d90*/  VIMNMX R3, R4, R25, PT ;  /* 0x0000001904037248 */ /* 0x000fe20003fe0100 */
[----:B------:R-:W-:-:S03]  /*1da0*/  IMAD.WIDE.U32 R126, R0, -0x55555555, RZ ;  /* 0xaaaaaaab007e7825 */ /* 0x000fc600078e00ff */
[----:B------:R-:W-:Y:S02]  /*1db0*/  ISETP.GT.AND P0, PT, R3, R0, PT ;  /* 0x000000000300720c */ /* 0x000fe40003f04270 */
[----:B------:R-:W-:-:S05]  /*1dc0*/  SHF.R.U32.HI R126, RZ, 0x6, R127 ;  /* 0x00000006ff7e7819 */ /* 0x000fca000001167f */
[----:B------:R-:W-:-:S06]  /*1dd0*/  IMAD.MOV.U32 R24, RZ, RZ, R126 ;  /* 0x000000ffff187224 */ /* 0x000fcc00078e007e */
[----:B------:R-:W-:-:S04]  /*1de0*/  @P0 VIADD R0, R3, 0x5f ;  /* 0x0000005f03000836 */ /* 0x000fc80000000000 */
[----:B------:R-:W-:-:S05]  /*1df0*/  @P0 IMAD.HI R0, R0, 0x2aaaaaab, RZ ;  /* 0x2aaaaaab00000827 */ /* 0x000fca00078e02ff */
[----:B------:R-:W-:-:S04]  /*1e00*/  @P0 SHF.R.U32.HI R3, RZ, 0x1f, R0 ;  /* 0x0000001fff030819 */ /* 0x000fc80000011600 */
[----:B------:R-:W-:-:S04]  /*1e10*/  @P0 LEA.HI.SX32 R24, R0, R3, 0x1c ;  /* 0x0000000300180211 */ /* 0x000fc800078fe2ff */
[----:B------:R-:W-:-:S13]  /*1e20*/  ISETP.GT.AND P0, PT, R24, R126, PT ;  /* 0x0000007e1800720c */ /* 0x000fda0003f04270 */
[----:B------:R-:W-:Y:S05]  /*1e30*/  @!P0 BRA `(.L_x_452) ;  /* 0x0000009400948947 */ /* 0x000fea0003800000 */
[----:B------:R-:W-:Y:S01]  /*1e40*/  IADD3 R123, R2, 0x18400, RZ ;  /* 0x00018400027b7810 */ /* 0x000fe20007ffe0ff */
[----:B------:R-:W-:Y:S03]  /*1e50*/  BSSY B6, `(.L_x_453) ;  /* 0x0000013000067945 */ /* 0x000fe60003800000 */
[----:B------:R-:W-:-:S13]  /*1e60*/  LOP3.LUT P0, RZ, R123, 0x3ff, RZ, 0xc0, !PT ;  /* 0x000003ff7bff7812 */ /* 0x000fda000780c0ff */
[----:B------:R-:W-:Y:S05]  /*1e70*/  @!P0 BRA `(.L_x_454) ;  /* 0x0000000000408947 */ /* 0x000fea0003800000 */
[----:B------:R-:W-:Y:S01]  /*1e80*/  MOV R14, 0x0 ;  /* 0x00000000000e7802 */ /* 0x000fe20000000f00 */
[----:B------:R-:W-:Y:S01]  /*1e90*/  ULDC.64 UR4, c[0x4][0xf0] ;  /* 0x01003c0000047ab9 */ /* 0x000fe20000000a00 */
[----:B------:R-:W-:Y:S01]  /*1ea0*/  ULDC.64 UR6, c[0x4][0x90] ;  /* 0x0100240000067ab9 */ /* 0x000fe20000000a00 */
[----:B------:R-:W-:Y:S02]  /*1eb0*/  IMAD.U32 R4, RZ, RZ, UR4 ;  /* 0x00000004ff047e24 */ /* 0x000fe4000f8e00ff */
[----:B------:R-:W-:Y:S01]  /*1ec0*/  IMAD.U32 R5, RZ, RZ, UR5 ;  /* 0x00000005ff057e24 */ /* 0x000fe2000f8e00ff */
[----:B------:R-:W1:Y:S01]  /*1ed0*/  LDC.64 R14, c[0x4][R14] ;  /* 0x010000000e0e7b82 */ /* 0x000e620000000a00 */
[----:B------:R-:W-:Y:S01]  /*1ee0*/  ULDC.64 UR4, c[0x4][0xf8] ;  /* 0x01003e0000047ab9 */ /* 0x000fe20000000a00 */
[----:B------:R-:W-:Y:S02]  /*1ef0*/  IMAD.U32 R10, RZ, RZ, UR6 ;  /* 0x00000006ff0a7e24 */ /* 0x000fe4000f8e00ff */
[----:B0-----:R-:W-:-:S02]  /*1f00*/  IMAD.U32 R6, RZ, RZ, UR4 ;  /* 0x00000004ff067e24 */ /* 0x001fc4000f8e00ff */
[----:B------:R-:W-:Y:S02]  /*1f10*/  IMAD.U32 R7, RZ, RZ, UR5 ;  /* 0x00000005ff077e24 */ /* 0x000fe4000f8e00ff */
[----:B------:R-:W-:Y:S02]  /*1f20*/  IMAD.U32 R11, RZ, RZ, UR7 ;  /* 0x00000007ff0b7e24 */ /* 0x000fe4000f8e00ff */
[----:B------:R-:W-:Y:S02]  /*1f30*/  IMAD.MOV.U32 R8, RZ, RZ, 0x70 ;  /* 0x00000070ff087424 */ /* 0x000fe400078e00ff */
[----:B------:R-:W-:Y:S02]  /*1f40*/  IMAD.MOV.U32 R12, RZ, RZ, 0x1 ;  /* 0x00000001ff0c7424 */ /* 0x000fe400078e00ff */
[----:B------:R-:W-:-:S07]  /*1f50*/  IMAD.MOV.U32 R13, RZ, RZ, RZ ;  /* 0x000000ffff0d7224 */ /* 0x000fce00078e00ff */
[----:B------:R-:W-:-:S07]  /*1f60*/  LEPC R20, `(.L_x_454) ;  /* 0x000000001014794e */ /* 0x000fce0000000000 */
[----:B-1---5:R-:W-:Y:S05]  /*1f70*/  CALL.ABS.NOINC R14 ;  /* 0x000000000e007343 */ /* 0x022fea0003c00000 */
.L_x_454:
[----:B------:R-:W-:Y:S05]  /*1f80*/  BSYNC B6 ;  /* 0x0000000000067941 */ /* 0x000fea0003800000 */
.L_x_453:
[----:B------:R-:W-:Y:S01]  /*1f90*/  VIADD R122, R2, 0x400 ;  /* 0x00000400027a7836 */ /* 0x000fe20000000000 */
[----:B------:R-:W-:Y:S04]  /*1fa0*/  BSSY B6, `(.L_x_455) ;  /* 0x0000013000067945 */ /* 0x000fe80003800000 */
[----:B------:R-:W-:-:S13]  /*1fb0*/  LOP3.LUT P0, RZ, R122, 0x3ff, RZ, 0xc0, !PT ;  /* 0x000003ff7aff7812 */ /* 0x000fda000780c0ff */
[----:B------:R-:W-:Y:S05]  /*1fc0*/  @!P0 BRA `(.L_x_456) ;  /* 0x0000000000408947 */ /* 0x000fea0003800000 */
[----:B------:R-:W-:Y:S01]  /*1fd0*/  MOV R14, 0x0 ;  /* 0x00000000000e7802 */ /* 0x000fe20000000f00 */
[----:B------:R-:W-:Y:S01]  /*1fe0*/  ULDC.64 UR4, c[0x4][0xf0] ;  /* 0x01003c0000047ab9 */ /* 0x000fe20000000a00 */
[----:B------:R-:W-:Y:S01]  /*1ff0*/  ULDC.64 UR6, c[0x4][0xf8] ;  /* 0x01003e0000067ab9 */ /* 0x000fe20000000a00 */
[----:B------:R-:W-:Y:S01]  /*2000*/  IMAD.U32 R4, RZ, RZ, UR4 ;  /* 0x00000004ff047e24 */ /* 0x000fe2000f8e00ff */
[----:B0-----:R-:W-:Y:S01]  /*2010*/  MOV R6, UR6 ;  /* 0x0000000600067c02 */ /* 0x001fe20008000f00 */
[----:B------:R-:W-:Y:S01]  /*2020*/  IMAD.U32 R5, RZ, RZ, UR5 ;  /* 0x00000005ff057e24 */ /* 0x000fe2000f8e00ff */
[----:B------:R-:W0:Y:S01]  /*2030*/  LDC.64 R14, c[0x4][R14] ;  /* 0x010000000e0e7b82 */ /* 0x000e220000000a00 */
[----:B------:R-:W-:Y:S01]  /*2040*/  ULDC.64 UR4, c[0x4][0x80] ;  /* 0x0100200000047ab9 */ /* 0x000fe20000000a00 */
[----:B------:R-:W-:Y:S02]  /*2050*/  IMAD.U32 R7, RZ, RZ, UR7 ;  /* 0x00000007ff077e24 */ /* 0x000fe4000f8e00ff */
[----:B------:R-:W-:-:S02]  /*2060*/  IMAD.U32 R10, RZ, RZ, UR4 ;  /* 0x00000004ff0a7e24 */ /* 0x000fc4000f8e00ff */
[----:B------:R-:W-:Y:S02]  /*2070*/  IMAD.U32 R11, RZ, RZ, UR5 ;  /* 0x00000005ff0b7e24 */ /* 0x000fe4000f8e00ff */
[----:B------:R-:W-:Y:S02]  /*2080*/  IMAD.MOV.U32 R8, RZ, RZ, 0x70 ;  /* 0x00000070ff087424 */ /* 0x000fe400078e00ff */
[----:B------:R-:W-:Y:S02]  /*2090*/  IMAD.MOV.U32 R12, RZ, RZ, 0x1 ;  /* 0x00000001ff0c7424 */ /* 0x000fe400078e00ff */
[----:B------:R-:W-:-:S07]  /*20a0*/  IMAD.MOV.U32 R13, RZ, RZ, RZ ;  /* 0x000000ffff0d7224 */ /* 0x000fce00078e00ff */
[----:B------:R-:W-:-:S07]  /*20b0*/  LEPC R20, `(.L_x_456) ;  /* 0x000000001014794e */ /* 0x000fce0000000000 */
[----:B0----5:R-:W-:Y:S05]  /*20c0*/  CALL.ABS.NOINC R14 ;  /* 0x000000000e007343 */ /* 0x021fea0003c00000 */
.L_x_456:
[----:B------:R-:W-:Y:S05]  /*20d0*/  BSYNC B6 ;  /* 0x0000000000067941 */ /* 0x000fea0003800000 */
.L_x_455:
[----:B------:R-:W-:Y:S01]  /*20e0*/  ULDC.64 UR4, c[0x0][0x9f8] ;  /* 0x00027e0000047ab9 */ /* 0x000fe20000000a00 */
[----:B------:R-:W-:Y:S01]  /*20f0*/  IMAD.MOV.U32 R102, RZ, RZ, R188 ;  /* 0x000000ffff667224 */ /* 0x000fe200078e00bc */
[----:B------:R-:W-:Y:S01]  /*2100*/  ISETP.NE.U32.AND P0, PT, RZ, UR4, PT ;  /* 0x00000004ff007c0c */ /* 0x000fe2000bf05070 */
[----:B------:R-:W-:Y:S01]  /*2110*/  VIADD R0, R16, 0x20 ;  /* 0x0000002010007836 */ /* 0x000fe20000000000 */
[----:B------:R-:W1:Y:S01]  /*2120*/  LDC.64 R94, c[0x0][0x3f8] ;  /* 0x0000fe00ff5e7b82 */ /* 0x000e620000000a00 */
[----:B------:R-:W-:Y:S01]  /*2130*/  IMAD.MOV.U32 R20, RZ, RZ, R27 ;  /* 0x000000ffff147224 */ /* 0x000fe200078e001b */
[----:B------:R-:W-:-:S06]  /*2140*/  ISETP.NE.AND.EX P0, PT, RZ, UR5, PT, P0 ;  /* 0x00000005ff007c0c */ /* 0x000fcc000bf05300 */
[----:B------:R-:W2:Y:S07]  /*2150*/  LDC R125, c[0x0][0x3f4] ;  /* 0x0000fd00ff7d7b82 */ /* 0x000eae0000000800 */
[----:B------:R-:W-:Y:S01]  /*2160*/  @P0 IADD3 R4, P1, R189, UR4, RZ ;  /* 0x00000004bd040c10 */ /* 0x000fe2000ff3e0ff */
[----:B------:R-:W-:Y:S01]  /*2170*/  ULDC UR4, c[0x0][0x2f4] ;  /* 0x0000bd0000047ab9 */ /* 0x000fe20000000800 */
[----:B------:R-:W3:Y:S02]  /*2180*/  LDC.64 R88, c[0x0][0x408] ;  /* 0x00010200ff587b82 */ /* 0x000ee40000000a00 */
[----:B------:R-:W-:Y:S01]  /*2190*/  @P0 IADD3.X R5, R190, UR5, RZ, P1, !PT ;  /* 0x00000005be050c10 */ /* 0x000fe20008ffe4ff */
[----:B------:R-:W-:-:S04]  /*21a0*/  ULDC UR5, c[0x0][0x320] ;  /* 0x0000c80000057ab9 */ /* 0x000fc80000000800 */
[----:B------:R4:W2:Y:S01]  /*21b0*/  @P0 LDG.E R102, desc[UR56][R4.64] ;  /* 0x0000003804660981 */ /* 0x0008a2000c1e1900 */
[----:B------:R-:W-:Y:S01]  /*21c0*/  ISETP.GE.AND P1, PT, R0, UR4, PT ;  /* 0x0000000400007c0c */ /* 0x000fe2000bf26270 */
[----:B-1----:R-:W-:Y:S01]  /*21d0*/  IMAD.WIDE.U32 R96, R166, R94, R16 ;  /* 0x0000005ea6607225 */ /* 0x002fe200078e0010 */
[----:B------:R-:W-:Y:S01]  /*21e0*/  ISETP.GE.AND P0, PT, R16, UR4, PT ;  /* 0x0000000410007c0c */ /* 0x000fe2000bf06270 */
[----:B------:R-:W1:Y:S01]  /*21f0*/  S2R R218, SR_TID.X ;  /* 0x0000000000da7919 */ /* 0x000e620000002100 */
[----:B0-----:R-:W-:Y:S01]  /*2200*/  SEL R6, RZ, 0xffffffff, P1 ;  /* 0xffffffffff067807 */ /* 0x001fe20000800000 */
[----:B------:R-:W-:Y:S01]  /*2210*/  IMAD.MOV.U32 R127, RZ, RZ, 0x20 ;  /* 0x00000020ff7f7424 */ /* 0x000fe200078e00ff */
[----:B------:R-:W-:Y:S01]  /*2220*/  SEL R3, RZ, 0x1, P0 ;  /* 0x00000001ff037807 */ /* 0x000fe20000000000 */
[----:B------:R-:W-:Y:S01]  /*2230*/  IMAD.SHL.U32 R108, R94, 0x40, RZ ;  /* 0x000000405e6c7824 */ /* 0x000fe200078e00ff */
[----:B------:R-:W-:Y:S01]  /*2240*/  ISETP.GE.AND P0, PT, R0, UR5, PT ;  /* 0x0000000500007c0c */ /* 0x000fe2000bf06270 */
[----:B------:R-:W-:Y:S01]  /*2250*/  IMAD.SHL.U32 R6, R6, 0x2, RZ ;  /* 0x0000000206067824 */ /* 0x000fe200078e00ff */
[----:B------:R-:W-:Y:S01]  /*2260*/  ISETP.GE.AND P1, PT, R19, UR4, PT ;  /* 0x0000000413007c0c */ /* 0x000fe2000bf26270 */
[----:B------:R-:W-:Y:S01]  /*2270*/  IMAD.IADD R129, R129, 0x1, R26 ;  /* 0x0000000181817824 */ /* 0x000fe200078e021a */
[----:B----4-:R-:W-:Y:S01]  /*2280*/  SEL R4, RZ, 0xffffffff, P0 ;  /* 0xffffffffff047807 */ /* 0x010fe20000000000 */
[--C-:B------:R-:W-:Y:S01]  /*2290*/  IMAD R114, R214, 0x40, R166.reuse ;  /* 0x00000040d6727824 */ /* 0x100fe200078e02a6 */
[----:B------:R-:W-:Y:S01]  /*22a0*/  LOP3.LUT R6, R6, 0x2, R3, 0xe2, !PT ;  /* 0x0000000206067812 */ /* 0x000fe200078ee203 */
[----:B------:R-:W-:Y:S01]  /*22b0*/  VIADD R3, R16, 0x40 ;  /* 0x0000004010037836 */ /* 0x000fe20000000000 */
[----:B------:R-:W-:Y:S01]  /*22c0*/  SHF.R.S32.HI R11, RZ, 0x1f, R166 ;  /* 0x0000001fff0b7819 */ /* 0x000fe200000114a6 */
[----:B------:R-:W-:Y:S01]  /*22d0*/  IMAD.SHL.U32 R8, R4, 0x2, RZ ;  /* 0x0000000204087824 */ /* 0x000fe200078e00ff */
[----:B------:R-:W-:Y:S01]  /*22e0*/  SEL R4, RZ, 0x8, P1 ;  /* 0x00000008ff047807 */ /* 0x000fe20000800000 */
[----:B---3--:R-:W-:Y:S01]  /*22f0*/  IMAD.WIDE.U32 R90, R166, R88, R16 ;  /* 0x00000058a65a7225 */ /* 0x008fe200078e0010 */
[----:B------:R-:W-:-:S02]  /*2300*/  ISETP.GE.AND P0, PT, R3, UR4, PT ;  /* 0x0000000403007c0c */ /* 0x000fc4000bf06270 */
[----:B------:R-:W-:Y:S01]  /*2310*/  ISETP.GE.AND P2, PT, R16, UR5, PT ;  /* 0x0000000510007c0c */ /* 0x000fe2000bf46270 */
[----:B------:R-:W-:Y:S01]  /*2320*/  IMAD R131, R89, 0x60, RZ ;  /* 0x0000006059837824 */ /* 0x000fe200078e02ff */
[----:B------:R-:W-:Y:S01]  /*2330*/  SEL R5, RZ, 0x4, P0 ;  /* 0x00000004ff057807 */ /* 0x000fe20000000000 */
[----:B------:R-:W-:Y:S01]  /*2340*/  IMAD.SHL.U32 R110, R88, 0x40, RZ ;  /* 0x00000040586e7824 */ /* 0x000fe200078e00ff */
[--C-:B------:R-:W-:Y:S02]  /*2350*/  SHF.R.S32.HI R161, RZ, 0x1f, R160.reuse ;  /* 0x0000001fffa17819 */ /* 0x100fe400000114a0 */
[----:B------:R-:W-:Y:S01]  /*2360*/  LOP3.LUT R4, R4, R6, R5, 0xfe, !PT ;  /* 0x0000000604047212 */ /* 0x000fe200078efe05 */
[-C--:B------:R-:W-:Y:S01]  /*2370*/  IMAD R5, R11, R94.reuse, RZ ;  /* 0x0000005e0b057224 */ /* 0x080fe200078e02ff */
[----:B------:R-:W-:Y:S01]  /*2380*/  SEL R7, RZ, 0x1, P2 ;  /* 0x00000001ff077807 */ /* 0x000fe20001000000 */
[----:B------:R-:W-:Y:S01]  /*2390*/  IMAD.WIDE.U32 R98, R166, R94, R160 ;  /* 0x0000005ea6627225 */ /* 0x000fe200078e00a0 */
[----:B------:R-:W-:-:S02]  /*23a0*/  ISETP.GE.AND P0, PT, R22, UR4, PT ;  /* 0x0000000416007c0c */ /* 0x000fc4000bf06270 */
[----:B------:R-:W-:Y:S01]  /*23b0*/  ISETP.GE.AND P1, PT, R3, UR5, PT ;  /* 0x0000000503007c0c */ /* 0x000fe2000bf26270 */
[----:B------:R-:W-:Y:S01]  /*23c0*/  IMAD R5, R166, R95, R5 ;  /* 0x0000005fa6057224 */ /* 0x000fe200078e0205 */
[----:B------:R-:W-:Y:S01]  /*23d0*/  LOP3.LUT R7, R8, 0x2, R7, 0xe2, !PT ;  /* 0x0000000208077812 */ /* 0x000fe200078ee207 */
[-C--:B------:R-:W-:Y:S01]  /*23e0*/  IMAD R11, R11, R88.reuse, RZ ;  /* 0x000000580b0b7224 */ /* 0x080fe200078e02ff */
[----:B------:R-:W-:Y:S01]  /*23f0*/  SEL R9, RZ, 0x10, P0 ;  /* 0x00000010ff097807 */ /* 0x000fe20000000000 */
[----:B------:R-:W-:Y:S01]  /*2400*/  IMAD.IADD R97, R5, 0x1, R97 ;  /* 0x0000000105617824 */ /* 0x000fe200078e0261 */
[----:B------:R-:W-:Y:S01]  /*2410*/  SEL R6, RZ, 0x4, P1 ;  /* 0x00000004ff067807 */ /* 0x000fe20000800000 */
[----:B------:R-:W-:Y:S01]  /*2420*/  IMAD R13, R166, R89, R11 ;  /* 0x00000059a60d7224 */ /* 0x000fe200078e020b */
[----:B--2---:R-:W-:Y:S01]  /*2430*/  ISETP.GE.AND P0, PT, R16, R125, PT ;  /* 0x0000007d1000720c */ /* 0x004fe20003f06270 */
[----:B------:R-:W-:Y:S01]  /*2440*/  IMAD.WIDE.U32 R92, R166, R88, R160 ;  /* 0x00000058a65c7225 */ /* 0x000fe200078e00a0 */
[----:B------:R-:W-:-:S02]  /*2450*/  IADD3 R99, R99, R5, RZ ;  /* 0x0000000563637210 */ /* 0x000fc40007ffe0ff */
[-C--:B------:R-:W-:Y:S01]  /*2460*/  ISETP.GE.AND P1, PT, R0, R125.reuse, PT ;  /* 0x0000007d0000720c */ /* 0x080fe20003f26270 */
[----:B------:R-:W-:Y:S01]  /*2470*/  IMAD.IADD R93, R93, 0x1, R13 ;  /* 0x000000015d5d7824 */ /* 0x000fe200078e020d */
[----:B------:R-:W-:Y:S01]  /*2480*/  LOP3.LUT R5, R7, R6, RZ, 0xfc, !PT ;  /* 0x0000000607057212 */ /* 0x000fe200078efcff */
[----:B------:R-:W-:Y:S01]  /*2490*/  IMAD.IADD R91, R13, 0x1, R91 ;  /* 0x000000010d5b7824 */ /* 0x000fe200078e025b */
[----:B------:R-:W-:Y:S01]  /*24a0*/  ISETP.GE.AND P3, PT, R3, R125, PT ;  /* 0x0000007d0300720c */ /* 0x000fe20003f66270 */
[-C--:B-----5:R-:W-:Y:S01]  /*24b0*/  IMAD.WIDE.U32 R98, R141, R94.reuse, R98 ;  /* 0x0000005e8d627225 */ /* 0x0a0fe200078e0062 */
[C---:B------:R-:W-:Y:S02]  /*24c0*/  SEL R7, R125.reuse, RZ, P0 ;  /* 0x000000ff7d077207 */ /* 0x040fe40000000000 */
[----:B------:R-:W-:Y:S01]  /*24d0*/  SEL R11, R125, RZ, P1 ;  /* 0x000000ff7d0b7207 */ /* 0x000fe20000800000 */
[----:B------:R-:W-:Y:S01]  /*24e0*/  IMAD.WIDE.U32 R96, R141, R94, R96 ;  /* 0x0000005e8d607225 */ /* 0x000fe200078e0060 */
[----:B------:R-:W-:-:S02]  /*24f0*/  LOP3.LUT R9, R4, R9, RZ, 0xfc, !PT ;  /* 0x0000000904097212 */ /* 0x000fc400078efcff */
[----:B------:R-:W-:Y:S01]  /*2500*/  SEL R4, R125, RZ, P3 ;  /* 0x000000ff7d047207 */ /* 0x000fe20001800000 */
[----:B------:R-:W-:Y:S01]  /*2510*/  IMAD.IADD R7, R16, 0x1, R7 ;  /* 0x0000000110077824 */ /* 0x000fe200078e0207 */
[----:B------:R-:W-:Y:S01]  /*2520*/  LOP3.LUT R20, R20, 0xfffffffe, RZ, 0xc0, !PT ;  /* 0xfffffffe14147812 */ /* 0x000fe200078ec0ff */
[----:B------:R-:W-:Y:S01]  /*2530*/  IMAD.IADD R11, R0, 0x1, R11 ;  /* 0x00000001000b7824 */ /* 0x000fe200078e020b */
[----:B------:R-:W-:Y:S01]  /*2540*/  ISETP.GE.AND P2, PT, R23, UR4, PT ;  /* 0x0000000417007c0c */ /* 0x000fe2000bf46270 */
[----:B------:R-:W-:Y:S01]  /*2550*/  IMAD.IADD R12, R3, 0x1, R4 ;  /* 0x00000001030c7824 */ /* 0x000fe200078e0204 */
[----:B------:R-:W-:Y:S01]  /*2560*/  SHF.R.S32.HI R4, RZ, 0x1f, R7 ;  /* 0x0000001fff047819 */ /* 0x000fe20000011407 */
[CC--:B------:R-:W-:Y:S01]  /*2570*/  IMAD.WIDE.U32 R92, R141.reuse, R88.reuse, R92 ;  /* 0x000000588d5c7225 */ /* 0x0c0fe200078e005c */
[----:B------:R-:W-:Y:S02]  /*2580*/  SHF.R.S32.HI R6, RZ, 0x1f, R11 ;  /* 0x0000001fff067819 */ /* 0x000fe4000001140b */
[----:B------:R-:W-:Y:S01]  /*2590*/  LEA.HI R8, R4, R7, RZ, 0x3 ;  /* 0x0000000704087211 */ /* 0x000fe200078f18ff */
[----:B------:R-:W-:Y:S01]  /*25a0*/  IMAD.WIDE.U32 R90, R141, R88, R90 ;  /* 0x000000588d5a7225 */ /* 0x000fe200078e005a */
[----:B------:R-:W-:-:S02]  /*25b0*/  @P3 LOP3.LUT R20, R20, 0x1, RZ, 0xfc, !PT ;  /* 0x0000000114143812 */ /* 0x000fc400078efcff */
[----:B------:R-:W-:Y:S01]  /*25c0*/  LEA.HI R4, R4, R7, RZ, 0x6 ;  /* 0x0000000704047211 */ /* 0x000fe200078f30ff */
[----:B------:R-:W-:Y:S01]  /*25d0*/  IMAD.SHL.U32 R125, R125, 0x2, RZ ;  /* 0x000000027d7d7824 */ /* 0x000fe200078e00ff */
[CC--:B------:R-:W-:Y:S01]  /*25e0*/  LEA.HI R7, R6.reuse, R11.reuse, RZ, 0x6 ;  /* 0x0000000b06077211 */ /* 0x0c0fe200078f30ff */
[----:B------:R0:W-:Y:S01]  /*25f0*/  STL [R1+0x38], R20 ;  /* 0x0000381401007387 */ /* 0x0001e20000100800 */
[----:B------:R-:W-:Y:S02]  /*2600*/  LEA.HI R11, R6, R11, RZ, 0x3 ;  /* 0x0000000b060b7211 */ /* 0x000fe400078f18ff */
[----:B------:R-:W-:Y:S02]  /*2610*/  SHF.R.S32.HI R4, RZ, 0x6, R4 ;  /* 0x00000006ff047819 */ /* 0x000fe40000011404 */
[----:B------:R-:W-:Y:S02]  /*2620*/  SHF.R.S32.HI R6, RZ, 0x6, R7 ;  /* 0x00000006ff067819 */ /* 0x000fe40000011407 */
[----:B------:R-:W-:Y:S01]  /*2630*/  LOP3.LUT R10, R168, 0x38, R8, 0xf8, !PT ;  /* 0x00000038a80a7812 */ /* 0x000fe200078ef808 */
[C---:B------:R-:W-:Y:S01]  /*2640*/  IMAD R140, R4.reuse, 0x1800, R179 ;  /* 0x00001800048c7824 */ /* 0x040fe200078e02b3 */
[C---:B------:R-:W-:Y:S01]  /*2650*/  LOP3.LUT R13, R177.reuse, 0x38, R11, 0xf8, !PT ;  /* 0x00000038b10d7812 */ /* 0x040fe200078ef80b */
[----:B------:R-:W-:Y:S01]  /*2660*/  IMAD R138, R4, 0x1800, R180 ;  /* 0x00001800048a7824 */ /* 0x000fe200078e02b4 */
[----:B0-----:R-:W-:Y:S01]  /*2670*/  SHF.R.U32.HI R20, RZ, 0x3, R168 ;  /* 0x00000003ff147819 */ /* 0x001fe200000116a8 */
[C---:B------:R-:W-:Y:S01]  /*2680*/  IMAD R139, R6.reuse, 0x1800, R179 ;  /* 0x00001800068b7824 */ /* 0x040fe200078e02b3 */
[----:B------:R-:W-:Y:S01]  /*2690*/  LOP3.LUT R7, R177, 0x38, R8, 0xf8, !PT ;  /* 0x00000038b1077812 */ /* 0x000fe200078ef808 */
[----:B------:R-:W-:Y:S01]  /*26a0*/  IMAD R134, R6, 0x1800, R180 ;  /* 0x0000180006867824 */ /* 0x000fe200078e02b4 */
[----:B------:R-:W-:-:S02]  /*26b0*/  SHF.R.S32.HI R21, RZ, 0x1f, R12 ;  /* 0x0000001fff157819 */ /* 0x000fc4000001140c */
[----:B------:R-:W-:Y:S02]  /*26c0*/  LOP3.LUT R15, R10, R20, RZ, 0x3c, !PT ;  /* 0x000000140a0f7212 */ /* 0x000fe400078e3cff */
[-C--:B------:R-:W-:Y:S02]  /*26d0*/  LOP3.LUT R4, R13, R178.reuse, RZ, 0x3c, !PT ;  /* 0x000000b20d047212 */ /* 0x080fe400078e3cff */
[----:B------:R-:W-:Y:S01]  /*26e0*/  LOP3.LUT R7, R7, R178, RZ, 0x3c, !PT ;  /* 0x000000b207077212 */ /* 0x000fe200078e3cff */
[----:B------:R-:W-:Y:S01]  /*26f0*/  IMAD.IADD R138, R138, 0x1, R15 ;  /* 0x000000018a8a7824 */ /* 0x000fe200078e020f */
[-C--:B------:R-:W-:Y:S01]  /*2700*/  LEA.HI R14, R21, R12.reuse, RZ, 0x3 ;  /* 0x0000000c150e7211 */ /* 0x080fe200078f18ff */
[----:B------:R-:W-:Y:S01]  /*2710*/  IMAD.IADD R139, R139, 0x1, R4 ;  /* 0x000000018b8b7824 */ /* 0x000fe200078e0204 */
[----:B------:R-:W-:Y:S01]  /*2720*/  LEA.HI R12, R21, R12, RZ, 0x6 ;  /* 0x0000000c150c7211 */ /* 0x000fe200078f30ff */
[----:B------:R-:W-:Y:S01]  /*2730*/  IMAD.IADD R140, R140, 0x1, R7 ;  /* 0x000000018c8c7824 */ /* 0x000fe200078e0207 */
[----:B------:R-:W-:-:S02]  /*2740*/  SHF.R.S32.HI R15, RZ, 0x1f, R141 ;  /* 0x0000001fff0f7819 */ /* 0x000fc4000001148d */
[----:B------:R-:W-:Y:S02]  /*2750*/  LOP3.LUT R4, R168, 0x38, R11, 0xf8, !PT ;  /* 0x00000038a8047812 */ /* 0x000fe400078ef80b */
[----:B------:R-:W-:Y:S02]  /*2760*/  SHF.R.S32.HI R12, RZ, 0x6, R12 ;  /* 0x00000006ff0c7819 */ /* 0x000fe4000001140c */
[--C-:B------:R-:W-:Y:S02]  /*2770*/  LOP3.LUT R7, R177, 0x38, R14.reuse, 0xf8, !PT ;  /* 0x00000038b1077812 */ /* 0x100fe400078ef80e */
[----:B------:R-:W-:Y:S01]  /*2780*/  LOP3.LUT R13, R4, R20, RZ, 0x3c, !PT ;  /* 0x00000014040d7212 */ /* 0x000fe200078e3cff */
[----:B------:R-:W-:Y:S01]  /*2790*/  IMAD R4, R15, R94, RZ ;  /* 0x0000005e0f047224 */ /* 0x000fe200078e02ff */
[----:B------:R-:W-:Y:S01]  /*27a0*/  LOP3.LUT R7, R7, R178, RZ, 0x3c, !PT ;  /* 0x000000b207077212 */ /* 0x000fe200078e3cff */
[----:B------:R-:W-:Y:S01]  /*27b0*/  IMAD R136, R12, 0x1800, R179 ;  /* 0x000018000c887824 */ /* 0x000fe200078e02b3 */
[----:B------:R-:W-:Y:S01]  /*27c0*/  LOP3.LUT R10, R168, 0x38, R14, 0xf8, !PT ;  /* 0x00000038a80a7812 */ /* 0x000fe200078ef80e */
[----:B------:R-:W-:Y:S01]  /*27d0*/  IMAD R133, R12, 0x1800, R180 ;  /* 0x000018000c857824 */ /* 0x000fe200078e02b4 */
[----:B------:R-:W-:Y:S01]  /*27e0*/  ISETP.GE.AND P3, PT, R19, UR5, PT ;  /* 0x0000000513007c0c */ /* 0x000fe2000bf66270 */
[----:B------:R-:W-:Y:S01]  /*27f0*/  IMAD R27, R141, R95, R4 ;  /* 0x0000005f8d1b7224 */ /* 0x000fe200078e0204 */
[----:B------:R-:W-:Y:S01]  /*2800*/  LOP3.LUT R10, R10, R20, RZ, 0x3c, !PT ;  /* 0x000000140a0a7212 */ /* 0x000fe200078e3cff */
[----:B------:R-:W-:Y:S01]  /*2810*/  IMAD.IADD R136, R136, 0x1, R7 ;  /* 0x0000000188887824 */ /* 0x000fe200078e0207 */
[----:B------:R-:W-:Y:S01]  /*2820*/  LOP3.LUT R7, R177, 0x18, R16, 0xf8, !PT ;  /* 0x00000018b1077812 */ /* 0x000fe200078ef810 */
[----:B------:R-:W-:Y:S01]  /*2830*/  IMAD R4, R15, R88, RZ ;  /* 0x000000580f047224 */ /* 0x000fe200078e02ff */
[----:B------:R-:W-:Y:S01]  /*2840*/  IADD3 R133, R133, R10, RZ ;  /* 0x0000000a85857210 */ /* 0x000fe20007ffe0ff */
[----:B------:R-:W-:Y:S01]  /*2850*/  IMAD.IADD R134, R134, 0x1, R13 ;  /* 0x0000000186867824 */ /* 0x000fe200078e020d */
[----:B------:R-:W-:Y:S01]  /*2860*/  SEL R6, RZ, 0x8, P3 ;  /* 0x00000008ff067807 */ /* 0x000fe20001800000 */
[----:B------:R-:W-:Y:S01]  /*2870*/  IMAD R103, R141, R89, R4 ;  /* 0x000000598d677224 */ /* 0x000fe200078e0204 */
[----:B------:R-:W-:Y:S01]  /*2880*/  LOP3.LUT P4, RZ, R219, 0x4, RZ, 0xc0, !PT ;  /* 0x00000004dbff7812 */ /* 0x000fe2000788c0ff */
[----:B------:R-:W-:Y:S01]  /*2890*/  IMAD R13, R95, 0x60, RZ ;  /* 0x000000605f0d7824 */ /* 0x000fe200078e02ff */
[----:B------:R-:W-:Y:S01]  /*28a0*/  LOP3.LUT R4, R7, R178, RZ, 0x3c, !PT ;  /* 0x000000b207047212 */ /* 0x000fe200078e3cff */
[----:B------:R-:W-:Y:S01]  /*28b0*/  IMAD.IADD R106, R99, 0x1, R27 ;  /* 0x00000001636a7824 */ /* 0x000fe200078e021b */
[----:B------:R-:W-:Y:S01]  /*28c0*/  SEL R10, RZ, 0x20, P2 ;  /* 0x00000020ff0a7807 */ /* 0x000fe20001000000 */
[----:B------:R-:W-:Y:S01]  /*28d0*/  IMAD.IADD R104, R27, 0x1, R97 ;  /* 0x000000011b687824 */ /* 0x000fe200078e0261 */
[----:B------:R-:W-:Y:S01]  /*28e0*/  LOP3.LUT R21, R5, R6, RZ, 0xfc, !PT ;  /* 0x0000000605157212 */ /* 0x000fe200078efcff */
[----:B------:R-:W-:Y:S01]  /*28f0*/  IMAD.IADD R4, R179, 0x1, R4 ;  /* 0x00000001b3047824 */ /* 0x000fe200078e0204 */
[C---:B------:R-:W-:Y:S01]  /*2900*/  SHF.L.U64.HI R107, R94.reuse, 0x6, R95 ;  /* 0x000000065e6b7819 */ /* 0x040fe2000001025f */
[----:B------:R-:W-:Y:S01]  /*2910*/  IMAD.WIDE.U32 R94, R94, 0x60, RZ ;  /* 0x000000605e5e7825 */ /* 0x000fe200078e00ff */
[----:B------:R-:W-:-:S02]  /*2920*/  SHF.L.U64.HI R109, R88, 0x6, R89 ;  /* 0x00000006586d7819 */ /* 0x000fc40000010259 */
[----:B------:R-:W-:Y:S01]  /*2930*/  SEL R127, R127, 0xffffffe0, !P4 ;  /* 0xffffffe07f7f7807 */ /* 0x000fe20006000000 */
[----:B------:R-:W-:Y:S01]  /*2940*/  IMAD.WIDE.U32 R88, R88, 0x60, RZ ;  /* 0x0000006058587825 */ /* 0x000fe200078e00ff */
[----:B------:R-:W-:Y:S02]  /*2950*/  SHF.R.S32.HI R121, RZ, 0x3, R8 ;  /* 0x00000003ff797819 */ /* 0x000fe40000011408 */
[----:B------:R-:W-:Y:S01]  /*2960*/  LOP3.LUT R6, R8, 0xfffffff8, RZ, 0xc0, !PT ;  /* 0xfffffff808067812 */ /* 0x000fe200078ec0ff */
[----:B------:R-:W-:Y:S01]  /*2970*/  IMAD.IADD R105, R93, 0x1, R103 ;  /* 0x000000015d697824 */ /* 0x000fe200078e0267 */
[----:B------:R-:W-:Y:S01]  /*2980*/  LOP3.LUT R87, R9, R10, RZ, 0xfc, !PT ;  /* 0x0000000a09577212 */ /* 0x000fe200078efcff */
[----:B------:R-:W-:Y:S01]  /*2990*/  IMAD.IADD R130, R95, 0x1, R13 ;  /* 0x000000015f827824 */ /* 0x000fe200078e020d */
[----:B------:R-:W-:Y:S01]  /*29a0*/  LOP3.LUT R7, R11, 0xfffffff8, RZ, 0xc0, !PT ;  /* 0xfffffff80b077812 */ /* 0x000fe200078ec0ff */
[----:B------:R-:W-:Y:S01]  /*29b0*/  IMAD.IADD R131, R89, 0x1, R131 ;  /* 0x0000000159837824 */ /* 0x000fe200078e0283 */
[----:B------:R-:W-:Y:S01]  /*29c0*/  LOP3.LUT R8, R14, 0xfffffff8, RZ, 0xc0, !PT ;  /* 0xfffffff80e087812 */ /* 0x000fe200078ec0ff */
[----:B------:R-:W-:Y:S01]  /*29d0*/  IMAD.IADD R132, R127, 0x1, R4 ;  /* 0x000000017f847824 */ /* 0x000fe200078e0204 */
[----:B------:R-:W-:-:S02]  /*29e0*/  LOP3.LUT R10, R21, 0x2, RZ, 0xc0, !PT ;  /* 0x00000002150a7812 */ /* 0x000fc400078ec0ff */
[----:B------:R-:W-:Y:S02]  /*29f0*/  LOP3.LUT R20, R21, 0x4, RZ, 0xc0, !PT ;  /* 0x0000000415147812 */ /* 0x000fe400078ec0ff */
[C---:B------:R-:W-:Y:S02]  /*2a00*/  LOP3.LUT R26, R87.reuse, 0x2, RZ, 0xc0, !PT ;  /* 0x00000002571a7812 */ /* 0x040fe400078ec0ff */
[C---:B------:R-:W-:Y:S02]  /*2a10*/  LOP3.LUT R27, R87.reuse, 0x4, RZ, 0xc0, !PT ;  /* 0x00000004571b7812 */ /* 0x040fe400078ec0ff */
[C---:B------:R-:W-:Y:S02]  /*2a20*/  LOP3.LUT R101, R87.reuse, 0x8, RZ, 0xc0, !PT ;  /* 0x0000000857657812 */ /* 0x040fe400078ec0ff */
[----:B------:R-:W-:Y:S02]  /*2a30*/  LOP3.LUT R100, R87, 0x10, RZ, 0xc0, !PT ;  /* 0x0000001057647812 */ /* 0x000fe400078ec0ff */
[----:B-1----:R-:W-:-:S02]  /*2a40*/  LEA.HI R218, R218, 0x8, RZ, 0x19 ;  /* 0x00000008dada7811 */ /* 0x002fc400078fc8ff */
[----:B------:R-:W-:Y:S02]  /*2a50*/  LOP3.LUT R5, R5, 0x1, RZ, 0xc0, !PT ;  /* 0x0000000105057812 */ /* 0x000fe400078ec0ff */
[----:B------:R-:W-:Y:S02]  /*2a60*/  IADD3 R103, R103, R91, RZ ;  /* 0x0000005b67677210 */ /* 0x000fe40007ffe0ff */
[----:B------:R-:W-:Y:S02]  /*2a70*/  SHF.R.S32.HI R120, RZ, 0x3, R11 ;  /* 0x00000003ff787819 */ /* 0x000fe4000001140b */
[----:B------:R-:W-:Y:S02]  /*2a80*/  SHF.R.S32.HI R119, RZ, 0x3, R14 ;  /* 0x00000003ff777819 */ /* 0x000fe4000001140e */
[----:B------:R-:W-:Y:S02]  /*2a90*/  LOP3.LUT R9, R9, 0x1, RZ, 0xc0, !PT ;  /* 0x0000000109097812 */ /* 0x000fe400078ec0ff */
[----:B------:R-:W-:-:S02]  /*2aa0*/  LOP3.LUT R21, R21, 0x8, RZ, 0xc0, !PT ;  /* 0x0000000815157812 */ /* 0x000fc400078ec0ff */
[----:B------:R-:W-:Y:S02]  /*2ab0*/  SHF.R.S32.HI R113, RZ, 0x1f, R6 ;  /* 0x0000001fff717819 */ /* 0x000fe40000011406 */
[----:B------:R-:W-:Y:S02]  /*2ac0*/  SHF.R.S32.HI R112, RZ, 0x1f, R7 ;  /* 0x0000001fff707819 */ /* 0x000fe40000011407 */
[----:B------:R-:W-:Y:S02]  /*2ad0*/  SHF.R.S32.HI R111, RZ, 0x1f, R8 ;  /* 0x0000001fff6f7819 */ /* 0x000fe40000011408 */
[----:B------:R-:W-:Y:S02]  /*2ae0*/  LOP3.LUT R87, R87, 0x20, RZ, 0xc0, !PT ;  /* 0x0000002057577812 */ /* 0x000fe400078ec0ff */
[----:B------:R-:W-:-:S07]  /*2af0*/  SHF.R.S32.HI R128, RZ, 0x1f, R102 ;  /* 0x0000001fff807819 */ /* 0x000fce0000011466 */
.L_x_562:
[----:B---3--:R-:W2:Y:S01]  /*2b00*/  LDL.LU R31, [R1+0x38] ;  /* 0x00003800011f7983 */ /* 0x008ea20000300800 */
[----:B------:R-:W0:Y:S01]  /*2b10*/  LDC R81, c[0x0][0x430] ;  /* 0x00010c00ff517b82 */ /* 0x000e220000000800 */
[----:B------:R-:W-:Y:S02]  /*2b20*/  VIADD R24, R24, 0xffffffff ;  /* 0xffffffff18187836 */ /* 0x000fe40000000000 */
[----:B------:R-:W-:Y:S02]  /*2b30*/  IMAD.MOV.U32 R80, RZ, RZ, RZ ;  /* 0x000000ffff507224 */ /* 0x000fe400078e00ff */
[----:B------:R-:W-:-:S03]  /*2b40*/  IMAD R12, R24, 0x60, R114 ;  /* 0x00000060180c7824 */ /* 0x000fc600078e0272 */
[----:B------:R-:W1:Y:S01]  /*2b50*/  LDC R124, c[0x0][0x3f4] ;  /* 0x0000fd00ff7c7b82 */ /* 0x000e620000000800 */
[----:B------:R-:W-:Y:S01]  /*2b60*/  IMAD.IADD R32, R129, 0x1, R12 ;  /* 0x0000000181207824 */ /* 0x000fe200078e020c */
[----:B------:R-:W-:-:S03]  /*2b70*/  ISETP.GE.AND P2, PT, R12, R25, PT ;  /* 0x000000190c00720c */ /* 0x000fc60003f46270 */
[----:B------:R-:W-:Y:S01]  /*2b80*/  IMAD.MOV.U32 R28, RZ, RZ, R32 ;  /* 0x000000ffff1c7224 */ /* 0x000fe200078e0020 */
[----:B------:R-:W-:Y:S02]  /*2b90*/  ISETP.GT.OR P2, PT, R114, 0x5f, P2 ;  /* 0x0000005f7200780c */ /* 0x000fe40001744670 */
[----:B0-----:R-:W-:-:S11]  /*2ba0*/  ISETP.NE.AND P3, PT, R81, 0x1, PT ;  /* 0x000000015100780c */ /* 0x001fd60003f65270 */
[----:B------:R-:W0:Y:S08]  /*2bb0*/  @!P2 LDC.64 R14, c[0x0][0x428] ;  /* 0x00010a00ff0eab82 */ /* 0x000e300000000a00 */
[----:B------:R-:W3:Y:S08]  /*2bc0*/  @!P2 LDC.64 R12, c[0x0][0x418] ;  /* 0x00010600ff0cab82 */ /* 0x000ef00000000a00 */
[----:B------:R-:W4:Y:S08]  /*2bd0*/  @P3 LDC R11, c[0x0][0x434] ;  /* 0x00010d00ff0b3b82 */ /* 0x000f300000000800 */
[----:B------:R-:W1:Y:S01]  /*2be0*/  @P3 LDC R30, c[0x0][0x438] ;  /* 0x00010e00ff1e3b82 */ /* 0x000e620000000800 */
[----:B----4-:R-:W-:-:S05]  /*2bf0*/  @P3 IMAD.HI.U32 R11, R32, R11, RZ ;  /* 0x0000000b200b3227 */ /* 0x010fca00078e00ff */
[----:B-1----:R-:W-:Y:S01]  /*2c00*/  @P3 SHF.R.U32.HI R28, RZ, R30, R11 ;  /* 0x0000001eff1c3219 */ /* 0x002fe2000001160b */
[----:B0-----:R-:W-:-:S03]  /*2c10*/  @!P2 IMAD R11, R128, R14, RZ ;  /* 0x0000000e800ba224 */ /* 0x001fc600078e02ff */
[--C-:B------:R-:W-:Y:S01]  /*2c20*/  @!P2 SHF.R.S32.HI R29, RZ, 0x1f, R28.reuse ;  /* 0x0000001fff1da819 */ /* 0x100fe2000001141c */
[C---:B------:R-:W-:Y:S02]  /*2c30*/  @!P2 IMAD R11, R102.reuse, R15, R11 ;  /* 0x0000000f660ba224 */ /* 0x040fe400078e020b */
[----:B------:R-:W-:-:S04]  /*2c40*/  @!P2 IMAD.WIDE.U32 R14, R102, R14, R28 ;  /* 0x0000000e660ea225 */ /* 0x000fc800078e001c */
[----:B------:R-:W-:Y:S01]  /*2c50*/  @!P2 IMAD.IADD R11, R15, 0x1, R11 ;  /* 0x000000010f0ba824 */ /* 0x000fe200078e020b */
[----:B---3--:R-:W-:-:S04]  /*2c60*/  @!P2 LEA R12, P3, R14, R12, 0x2 ;  /* 0x0000000c0e0ca211 */ /* 0x008fc800078610ff */
[----:B------:R-:W-:Y:S02]  /*2c70*/  @!P2 LEA.HI.X R13, R14, R13, R11, 0x2, P3 ;  /* 0x0000000d0e0da211 */ /* 0x000fe400018f140b */
[----:B------:R-:W-:-:S03]  /*2c80*/  ISETP.GT.AND P3, PT, R24, R126, PT ;  /* 0x0000007e1800720c */ /* 0x000fc60003f64270 */
[----:B------:R0:W5:Y:S01]  /*2c90*/  @!P2 LDG.E R80, desc[UR56][R12.64] ;  /* 0x000000380c50a981 */ /* 0x000162000c1e1900 */
[----:B------:R-:W-:Y:S01]  /*2ca0*/  ISETP.GE.AND P2, PT, R124, 0x1, PT ;  /* 0x000000017c00780c */ /* 0x000fe20003f46270 */
[----:B------:R-:W-:Y:S01]  /*2cb0*/  IMAD.MOV R14, RZ, RZ, -R28 ;  /* 0x000000ffff0e7224 */ /* 0x000fe200078e0a1c */
[----:B------:R-:W-:Y:S05]  /*2cc0*/  YIELD ;  /* 0x0000000000007946 */ /* 0x000fea0003800000 */
[----:B------:R-:W-:Y:S01]  /*2cd0*/  IMAD R81, R81, R14, R32 ;  /* 0x0000000e51517224 */ /* 0x000fe200078e0220 */
[----:B------:R-:W-:Y:S01]  /*2ce0*/  BSSY B0, `(.L_x_457) ;  /* 0x0000808000007945 */ /* 0x000fe20003800000 */
[----:B------:R-:W-:-:S02]  /*2cf0*/  IMAD R14, R18, 0x4800, R4 ;  /* 0x00004800120e7824 */ /* 0x000fc400078e0204 */
[----:B------:R-:W-:Y:S02]  /*2d00*/  IMAD R28, R18, 0x4800, R132 ;  /* 0x00004800121c7824 */ /* 0x000fe400078e0284 */
[--C-:B------:R-:W-:Y:S02]  /*2d10*/  IMAD R29, R14, 0x2, R123.reuse ;  /* 0x000000020e1d7824 */ /* 0x100fe400078e027b */
[----:B------:R-:W-:Y:S01]  /*2d20*/  IMAD R28, R28, 0x2, R123 ;  /* 0x000000021c1c7824 */ /* 0x000fe200078e027b */
[----:B--2---:R-:W-:-:S04]  /*2d30*/  LOP3.LUT R31, R31, 0xfffffffd, RZ, 0xc0, !PT ;  /* 0xfffffffd1f1f7812 */ /* 0x004fc800078ec0ff */
[----:B------:R-:W-:-:S05]  /*2d40*/  @P3 LOP3.LUT R31, R31, 0x2, RZ, 0xfc, !PT ;  /* 0x000000021f1f3812 */ /* 0x000fca00078efcff */
[----:B------:R0:W-:Y:S01]  /*2d50*/  STL [R1+0x38], R31 ;  /* 0x0000381f01007387 */ /* 0x0001e20000100800 */
[----:B------:R-:W-:Y:S05]  /*2d60*/  @!P2 BRA `(.L_x_458) ;  /* 0x000000780030a947 */ /* 0x000fea0003800000 */
[----:B------:R-:W-:Y:S01]  /*2d70*/  SHF.R.S32.HI R82, RZ, 0x1f, R81 ;  /* 0x0000001fff527819 */ /* 0x000fe20000011451 */
[----:B------:R-:W-:Y:S01]  /*2d80*/  ULDC.64 UR4, c[0x0][0x300] ;  /* 0x0000c00000047ab9 */ /* 0x000fe20000000a00 */
[----:B-----5:R-:W-:Y:S01]  /*2d90*/  SHF.R.S32.HI R83, RZ, 0x1f, R80 ;  /* 0x0000001fff537819 */ /* 0x020fe20000011450 */
[C---:B0-----:R-:W-:Y:S01]  /*2da0*/  IMAD.WIDE.U32 R12, R81.reuse, UR4, RZ ;  /* 0x00000004510c7c25 */ /* 0x041fe2000f8e00ff */
[----:B------:R-:W-:Y:S02]  /*2db0*/  ULDC.U8 UR6, c[0x0][0x410] ;  /* 0x0001040000067ab9 */ /* 0x000fe40000000000 */
[----:B------:R-:W-:Y:S01]  /*2dc0*/  ISETP.NE.AND P2, PT, RZ, UR6, PT ;  /* 0x00000006ff007c0c */ /* 0x000fe2000bf45270 */
[----:B------:R-:W-:Y:S02]  /*2dd0*/  IMAD R14, R82, UR4, RZ ;  /* 0x00000004520e7c24 */ /* 0x000fe4000f8e02ff */
[----:B------:R-:W-:Y:S02]  /*2de0*/  IMAD R84, R24, -0x60, R25 ;  /* 0xffffffa018547824 */ /* 0x000fe400078e0219 */
[----:B------:R-:W-:Y:S01]  /*2df0*/  IMAD R11, R81, UR5, R14 ;  /* 0x00000005510b7c24 */ /* 0x000fe2000f8e020e */
[----:B------:R-:W-:Y:S01]  /*2e00*/  ULDC.64 UR4, c[0x0][0x310] ;  /* 0x0000c40000047ab9 */ /* 0x000fe20000000a00 */
[----:B------:R-:W-:Y:S01]  /*2e10*/  IMAD R14, R130, R24, RZ ;  /* 0x00000018820e7224 */ /* 0x000fe200078e02ff */
[----:B------:R-:W-:Y:S01]  /*2e20*/  VIMNMX R84, R84, 0x60, PT ;  /* 0x0000006054547848 */ /* 0x000fe20003fe0100 */
[----:B------:R-:W-:-:S02]  /*2e30*/  IMAD R15, R83, UR4, RZ ;  /* 0x00000004530f7c24 */ /* 0x000fc4000f8e02ff */
[----:B------:R-:W-:Y:S01]  /*2e40*/  IMAD.IADD R13, R13, 0x1, R11 ;  /* 0x000000010d0d7824 */ /* 0x000fe200078e020b */
[----:B------:R-:W-:Y:S01]  /*2e50*/  SHF.R.S32.HI R11, RZ, 0x1f, R24 ;  /* 0x0000001fff0b7819 */ /* 0x000fe20000011418 */
[C---:B------:R-:W-:Y:S02]  /*2e60*/  IMAD R15, R80.reuse, UR5, R15 ;  /* 0x00000005500f7c24 */ /* 0x040fe4000f8e020f */
[----:B------:R-:W-:Y:S01]  /*2e70*/  IMAD.WIDE.U32 R12, R80, UR4, R12 ;  /* 0x00000004500c7c25 */ /* 0x000fe2000f8e000c */
[----:B------:R-:W-:-:S03]  /*2e80*/  ULDC.64 UR4, c[0x0][0x308] ;  /* 0x0000c20000047ab9 */ /* 0x000fc60000000a00 */
[----:B------:R-:W-:Y:S02]  /*2e90*/  IMAD.IADD R13, R13, 0x1, R15 ;  /* 0x000000010d0d7824 */ /* 0x000fe400078e020f */
[----:B------:R-:W-:Y:S02]  /*2ea0*/  IMAD R15, R131, R24, RZ ;  /* 0x00000018830f7224 */ /* 0x000fe400078e02ff */
[----:B------:R-:W-:-:S04]  /*2eb0*/  IMAD.WIDE.U32 R30, R162, UR4, R12 ;  /* 0x00000004a21e7c25 */ /* 0x000fc8000f8e000c */
[----:B------:R-:W-:Y:S01]  /*2ec0*/  IMAD R115, R162, UR5, R31 ;  /* 0x00000005a2737c24 */ /* 0x000fe2000f8e021f */
[----:B------:R-:W-:Y:S01]  /*2ed0*/  ULDC.64 UR4, c[0x0][0x2e8] ;  /* 0x0000ba0000047ab9 */ /* 0x000fe20000000a00 */
[C---:B------:R-:W-:Y:S01]  /*2ee0*/  IMAD R33, R11.reuse, R94, R14 ;  /* 0x0000005e0b217224 */ /* 0x040fe200078e020e */
[----:B------:R-:W-:Y:S01]  /*2ef0*/  LEA R118, P3, R30, UR4, 0x1 ;  /* 0x000000041e767c11 */ /* 0x000fe2000f8608ff */
[----:B------:R-:W-:Y:S02]  /*2f00*/  IMAD R35, R11, R88, R15 ;  /* 0x000000580b237224 */ /* 0x000fe400078e020f */
[----:B------:R-:W-:Y:S01]  /*2f10*/  IMAD.WIDE.U32 R14, R94, R24, RZ ;  /* 0x000000185e0e7225 */ /* 0x000fe200078e00ff */
[----:B------:R-:W-:-:S03]  /*2f20*/  LEA.HI.X R115, R30, UR5, R115, 0x1, P3 ;  /* 0x000000051e737c11 */ /* 0x000fc600098f0c73 */
[----:B------:R-:W-:-:S04]  /*2f30*/  IMAD.WIDE.U32 R12, R88, R24, RZ ;  /* 0x00000018580c7225 */ /* 0x000fc800078e00ff */
[----:B------:R-:W-:Y:S02]  /*2f40*/  IMAD.IADD R11, R15, 0x1, R33 ;  /* 0x000000010f0b7824 */ /* 0x000fe400078e0221 */
[----:B------:R-:W-:Y:S01]  /*2f50*/  IMAD.IADD R78, R13, 0x1, R35 ;  /* 0x000000010d4e7824 */ /* 0x000fe200078e0223 */
[----:B------:R-:W-:Y:S06]  /*2f60*/  @!P2 BRA `(.L_x_459) ;  /* 0x00000038006ca947 */ /* 0x000fec0003800000 */
[----:B------:R-:W-:Y:S01]  /*2f70*/  ISETP.GE.AND P3, PT, R166, R84, PT ;  /* 0x00000054a600720c */ /* 0x000fe20003f66270 */
[----:B------:R-:W-:Y:S01]  /*2f80*/  BSSY B1, `(.L_x_460) ;  /* 0x0000037000017945 */ /* 0x000fe20003800000 */
        /* <DEDUP_REMOVED lines=12> */
[----:B------:R-:W-:Y:S01]  /*3050*/  CS2R R76, SRZ ;  /* 0x00000000004c7805 */ /* 0x000fe2000001ff00 */
[----:B------:R-:W-:Y:S06]  /*3060*/  @P3 BRA `(.L_x_461) ;  /* 0x0000000000a03947 */ /* 0x000fec0003800000 */
[----:B------:R-:W-:Y:S01]  /*3070*/  IADD3 R33, P2, R98, R14, RZ ;  /* 0x0000000e62217210 */ /* 0x000fe20007f5e0ff */
[----:B------:R-:W-:Y:S01]  /*3080*/  ULDC.64 UR4, c[0x0][0x3e8] ;  /* 0x0000fa0000047ab9 */ /* 0x000fe20000000a00 */
[----:B------:R-:W-:Y:S02]  /*3090*/  CS2R R74, SRZ ;  /* 0x00000000004a7805 */ /* 0x000fe4000001ff00 */
[----:B------:R-:W-:Y:S02]  /*30a0*/  CS2R R76, SRZ ;  /* 0x00000000004c7805 */ /* 0x000fe4000001ff00 */
[----:B------:R-:W-:Y:S02]  /*30b0*/  IADD3.X R34, R11, R106, RZ, P2, !PT ;  /* 0x0000006a0b227210 */ /* 0x000fe400017fe4ff */
[----:B------:R-:W-:-:S04]  /*30c0*/  LEA R32, P2, R33, UR4, 0x1 ;  /* 0x0000000421207c11 */ /* 0x000fc8000f8408ff */
[----:B------:R-:W-:Y:S01]  /*30d0*/  LEA.HI.X R33, R33, UR5, R34, 0x1, P2 ;  /* 0x0000000521217c11 */ /* 0x000fe200090f0c22 */
[----:B------:R-:W-:Y:S01]  /*30e0*/  ULDC.64 UR4, c[0x0][0x400] ;  /* 0x0001000000047ab9 */ /* 0x000fe20000000a00 */
[----:B------:R-:W-:-:S05]  /*30f0*/  IADD3 R35, P2, R92, R12, RZ ;  /* 0x0000000c5c237210 */ /* 0x000fca0007f5e0ff */
[----:B------:R-:W-:Y:S01]  /*3100*/  IMAD.X R36, R78, 0x1, R105, P2 ;  /* 0x000000014e247824 */ /* 0x000fe200010e0669 */
[----:B------:R-:W-:-:S04]  /*3110*/  LEA R34, P2, R35, UR4, 0x1 ;  /* 0x0000000423227c11 */ /* 0x000fc8000f8408ff */
[----:B------:R-:W-:Y:S02]  /*3120*/  LEA.HI.X R35, R35, UR5, R36, 0x1, P2 ;  /* 0x0000000523237c11 */ /* 0x000fe400090f0c24 */
[----:B------:R-:W-:Y:S02]  /*3130*/  ISETP.GE.AND P2, PT, R160, R124, PT ;  /* 0x0000007ca000720c */ /* 0x000fe40003f46270 */
[----:B------:R-:W-:Y:S02]  /*3140*/  CS2R R70, SRZ ;  /* 0x0000000000467805 */ /* 0x000fe4000001ff00 */
[----:B------:R-:W-:-:S09]  /*3150*/  CS2R R72, SRZ ;  /* 0x0000000000487805 */ /* 0x000fd2000001ff00 */
[----:B------:R0:W5:Y:S04]  /*3160*/  @!P2 LDG.E.64 R74, desc[UR56][R32.64] ;  /* 0x00000038204aa981 */ /* 0x000168000c1e1b00 */
[----:B------:R0:W5:Y:S01]  /*3170*/  @!P2 LDG.E.64 R76, desc[UR56][R34.64] ;  /* 0x00000038224ca981 */ /* 0x000162000c1e1b00 */
        /* <DEDUP_REMOVED lines=20> */
[----:B------:R-:W-:-:S13]  /*32c0*/  ISETP.GE.AND P2, PT, R173, R124, PT ;  /* 0x0000007cad00720c */ /* 0x000fda0003f46270 */
[----:B------:R0:W5:Y:S04]  /*32d0*/  @!P2 LDG.E.64 R54, desc[UR56][R32.64+0xa0] ;  /* 0x0000a0382036a981 */ /* 0x000168000c1e1b00 */
[----:B------:R0:W5:Y:S02]  /*32e0*/  @!P2 LDG.E.64 R56, desc[UR56][R34.64+0xa0] ;  /* 0x0000a0382238a981 */ /* 0x000164000c1e1b00 */
.L_x_461:
[----:B------:R-:W-:Y:S05]  /*32f0*/  BSYNC B1 ;  /* 0x0000000000017941 */ /* 0x000fea0003800000 */
.L_x_460:
[----:B0-----:R-:W-:Y:S01]  /*3300*/  VIADD R32, R166, 0x40 ;  /* 0x00000040a6207836 */ /* 0x001fe20000000000 */
[----:B------:R-:W-:Y:S01]  /*3310*/  BSSY B1, `(.L_x_462) ;  /* 0x0000036000017945 */ /* 0x000fe20003800000 */
[----:B------:R-:W-:Y:S02]  /*3320*/  CS2R R34, SRZ ;  /* 0x0000000000227805 */ /* 0x000fe4000001ff00 */
[----:B------:R-:W-:Y:S02]  /*3330*/  CS2R R38, SRZ ;  /* 0x0000000000267805 */ /* 0x000fe4000001ff00 */
[----:B------:R-:W-:Y:S02]  /*3340*/  CS2R R42, SRZ ;  /* 0x00000000002a7805 */ /* 0x000fe4000001ff00 */
[----:B------:R-:W-:Y:S02]  /*3350*/  ISETP.GE.AND P4, PT, R32, R84, PT ;  /* 0x000000542000720c */ /* 0x000fe40003f86270 */
        /* <DEDUP_REMOVED lines=8> */
[----:B------:R-:W-:Y:S06]  /*33e0*/  @P4 BRA `(.L_x_463) ;  /* 0x0000000000a04947 */ /* 0x000fec0003800000 */
[----:B------:R-:W-:Y:S01]  /*33f0*/  IADD3 R15, P2, P5, R98, R14, R108 ;  /* 0x0000000e620f7210 */ /* 0x000fe20007d5e06c */
[----:B------:R-:W-:Y:S01]  /*3400*/  ULDC.64 UR4, c[0x0][0x3e8] ;  /* 0x0000fa0000047ab9 */ /* 0x000fe20000000a00 */
[----:B------:R-:W-:Y:S02]  /*3410*/  CS2R R50, SRZ ;  /* 0x0000000000327805 */ /* 0x000fe4000001ff00 */
[----:B------:R-:W-:Y:S02]  /*3420*/  CS2R R52, SRZ ;  /* 0x0000000000347805 */ /* 0x000fe4000001ff00 */
[----:B------:R-:W-:Y:S02]  /*3430*/  IADD3.X R30, R106, R11, R107, P2, P5 ;  /* 0x0000000b6a1e7210 */ /* 0x000fe400017ea46b */
[----:B------:R-:W-:-:S04]  /*3440*/  IADD3 R13, P2, P5, R92, R12, R110 ;  /* 0x0000000c5c0d7210 */ /* 0x000fc80007d5e06e */
[----:B------:R-:W-:Y:S02]  /*3450*/  IADD3.X R78, R105, R78, R109, P2, P5 ;  /* 0x0000004e694e7210 */ /* 0x000fe400017ea46d */
[----:B------:R-:W-:-:S04]  /*3460*/  LEA R14, P2, R15, UR4, 0x1 ;  /* 0x000000040f0e7c11 */ /* 0x000fc8000f8408ff */
[----:B------:R-:W-:Y:S01]  /*3470*/  LEA.HI.X R15, R15, UR5, R30, 0x1, P2 ;  /* 0x000000050f0f7c11 */ /* 0x000fe200090f0c1e */
[----:B------:R-:W-:Y:S02]  /*3480*/  ULDC.64 UR4, c[0x0][0x400] ;  /* 0x0001000000047ab9 */ /* 0x000fe40000000a00 */
        /* <DEDUP_REMOVED lines=30> */
.L_x_463:
[----:B------:R-:W-:Y:S05]  /*3670*/  BSYNC B1 ;  /* 0x0000000000017941 */ /* 0x000fea0003800000 */
.L_x_462:
[----:B0----5:R-:W-:Y:S01]  /*3680*/  IMAD.MOV.U32 R12, RZ, RZ, R54 ;  /* 0x000000ffff0c7224 */ /* 0x021fe200078e0036 */
[----:B------:R-:W-:Y:S01]  /*3690*/  UISETP.NE.AND UP0, UPT, UR58, 0x3, UPT ;  /* 0x000000033a00788c */ /* 0x000fe2000bf05270 */
[----:B------:R-:W-:Y:S02]  /*36a0*/  IMAD.MOV.U32 R11, RZ, RZ, R55 ;  /* 0x000000ffff0b7224 */ /* 0x000fe400078e0037 */
[----:B------:R-:W-:Y:S02]  /*36b0*/  IMAD.MOV.U32 R14, RZ, RZ, R58 ;  /* 0x000000ffff0e7224 */ /* 0x000fe400078e003a */
[----:B------:R-:W-:Y:S01]  /*36c0*/  IMAD.MOV.U32 R13, RZ, RZ, R59 ;  /* 0x000000ffff0d7224 */ /* 0x000fe200078e003b */
[----:B------:R-:W-:Y:S01]  /*36d0*/  PRMT R157, R12, 0x5410, R11 ;  /* 0x000054100c9d7816 */ /* 0x000fe2000000000b */
[----:B------:R-:W-:Y:S01]  /*36e0*/  IMAD.MOV.U32 R12, RZ, RZ, R62 ;  /* 0x000000ffff0c7224 */ /* 0x000fe200078e003e */
[----:B------:R-:W-:Y:S01]  /*36f0*/  PLOP3.LUT P2, PT, PT, PT, UP0, 0x80, 0x0 ;  /* 0x000000000000781c */ /* 0x000fe20003f4f008 */
[----:B------:R-:W-:Y:S01]  /*3700*/  IMAD.MOV.U32 R11, RZ, RZ, R63 ;  /* 0x000000ffff0b7224 */ /* 0x000fe200078e003f */
[----:B------:R-:W-:Y:S01]  /*3710*/  PRMT R182, R13, 0x5410, R14 ;  /* 0x000054100db67816 */ /* 0x000fe2000000000e */
        /* <DEDUP_REMOVED lines=9> */
[----:B------:R-:W-:-:S02]  /*37b0*/  PRMT R195, R195, 0x5410, R11 ;  /* 0x00005410c3c37816 */ /* 0x000fc4000000000b */
[----:B------:R-:W-:Y:S02]  /*37c0*/  MOV R11, R74 ;  /* 0x0000004a000b7202 */ /* 0x000fe40000000f00 */
[----:B------:R-:W-:Y:S01]  /*37d0*/  PRMT R148, R148, 0x5410, R12 ;  /* 0x0000541094947816 */ /* 0x000fe2000000000c */
[----:B------:R-:W-:Y:S01]  /*37e0*/  IMAD.MOV.U32 R12, RZ, RZ, R56 ;  /* 0x000000ffff0c7224 */ /* 0x000fe200078e0038 */
[----:B------:R-:W-:Y:S01]  /*37f0*/  PRMT R147, R147, 0x5410, R11 ;  /* 0x0000541093937816 */ /* 0x000fe2000000000b */
[----:B------:R-:W-:Y:S01]  /*3800*/  IMAD.MOV.U32 R11, RZ, RZ, R57 ;  /* 0x000000ffff0b7224 */ /* 0x000fe200078e0039 */
[----:B------:R-:W-:-:S04]  /*3810*/  PRMT R198, R198, 0x5410, R14 ;  /* 0x00005410c6c67816 */ /* 0x000fc8000000000e */
[----:B------:R-:W-:Y:S01]  /*3820*/  PRMT R158, R12, 0x5410, R11 ;  /* 0x000054100c9e7816 */ /* 0x000fe2000000000b */
[----:B------:R-:W-:Y:S02]  /*3830*/  IMAD.MOV.U32 R12, RZ, RZ, R60 ;  /* 0x000000ffff0c7224 */ /* 0x000fe400078e003c */
[----:B------:R-:W-:-:S05]  /*3840*/  IMAD.MOV.U32 R11, RZ, RZ, R61 ;  /* 0x000000ffff0b7224 */ /* 0x000fca00078e003d */
[----:B------:R-:W-:Y:S01]  /*3850*/  PRMT R159, R11, 0x5410, R12 ;  /* 0x000054100b9f7816 */ /* 0x000fe2000000000c */
[----:B------:R-:W-:Y:S02]  /*3860*/  IMAD.MOV.U32 R11, RZ, RZ, R65 ;  /* 0x000000ffff0b7224 */ /* 0x000fe400078e0041 */
[----:B------:R-:W-:-:S03]  /*3870*/  IMAD.MOV.U32 R12, RZ, RZ, R64 ;  /* 0x000000ffff0c7224 */ /* 0x000fc600078e0040 */
[----:B------:R-:W-:Y:S01]  /*3880*/  PRMT R194, R11, 0x7610, R194 ;  /* 0x000076100bc27816 */ /* 0x000fe200000000c2 */
[----:B------:R-:W-:Y:S01]  /*3890*/  IMAD.MOV.U32 R11, RZ, RZ, R68 ;  /* 0x000000ffff0b7224 */ /* 0x000fe200078e0044 */
[----:B------:R-:W-:Y:S01]  /*38a0*/  PRMT R193, R193, 0x5410, R12 ;  /* 0x00005410c1c17816 */ /* 0x000fe2000000000c */
[----:B------:R-:W-:-:S03]  /*38b0*/  IMAD.MOV.U32 R12, RZ, RZ, R69 ;  /* 0x000000ffff0c7224 */ /* 0x000fc600078e0045 */
[----:B------:R-:W-:Y:S01]  /*38c0*/  PRMT R195, R11, 0x7610, R195 ;  /* 0x000076100bc37816 */ /* 0x000fe200000000c3 */
[----:B------:R-:W-:Y:S01]  /*38d0*/  IMAD.MOV.U32 R11, RZ, RZ, R72 ;  /* 0x000000ffff0b7224 */ /* 0x000fe200078e0048 */
[----:B------:R-:W-:Y:S01]  /*38e0*/  PRMT R196, R12, 0x7610, R196 ;  /* 0x000076100cc47816 */ /* 0x000fe200000000c4 */
[----:B------:R-:W-:-:S03]  /*38f0*/  IMAD.MOV.U32 R12, RZ, RZ, R73 ;  /* 0x000000ffff0c7224 */ /* 0x000fc600078e0049 */
[----:B------:R-:W-:Y:S01]  /*3900*/  PRMT R197, R11, 0x7610, R197 ;  /* 0x000076100bc57816 */ /* 0x000fe200000000c5 */
[----:B------:R-:W-:Y:S01]  /*3910*/  IMAD.MOV.U32 R11, RZ, RZ, R76 ;  /* 0x000000ffff0b7224 */ /* 0x000fe200078e004c */
[----:B------:R-:W-:Y:S02]  /*3920*/  PRMT R198, R12, 0x7610, R198 ;  /* 0x000076100cc67816 */ /* 0x000fe400000000c6 */
[----:B------:R-:W-:Y:S02]  /*3930*/  MOV R12, R77 ;  /* 0x0000004d000c7202 */ /* 0x000fe40000000f00 */
[----:B------:R-:W-:Y:S01]  /*3940*/  PRMT R147, R11, 0x7610, R147 ;  /* 0x000076100b937816 */ /* 0x000fe20000000093 */
[----:B------:R-:W-:Y:S01]  /*3950*/  IMAD.MOV.U32 R11, RZ, RZ, R31 ;  /* 0x000000ffff0b7224 */ /* 0x000fe200078e001f */
[----:B------:R-:W-:Y:S01]  /*3960*/  PRMT R149, R149, 0x5410, R12 ;  /* 0x0000541095957816 */ /* 0x000fe2000000000c */
[----:B------:R-:W-:-:S05]  /*3970*/  IMAD.MOV.U32 R12, RZ, RZ, R30 ;  /* 0x000000ffff0c7224 */ /* 0x000fca00078e001e */
[----:B------:R-:W-:Y:S01]  /*3980*/  PRMT R79, R12, 0x5410, R11 ;  /* 0x000054100c4f7816 */ /* 0x000fe2000000000b */
[----:B------:R-:W-:Y:S02]  /*3990*/  IMAD.MOV.U32 R12, RZ, RZ, R34 ;  /* 0x000000ffff0c7224 */ /* 0x000fe400078e0022 */
        /* <DEDUP_REMOVED lines=14> */
[----:B------:R-:W-:Y:S01]  /*3a80*/  IMAD.MOV.U32 R11, RZ, RZ, R33 ;  /* 0x000000ffff0b7224 */ /* 0x000fe200078e0021 */
[----:B------:R-:W-:-:S04]  /*3a90*/  MOV R12, R32 ;  /* 0x00000020000c7202 */ /* 0x000fc80000000f00 */
[----:B------:R-:W-:Y:S01]  /*3aa0*/  PRMT R116, R12, 0x5410, R11 ;  /* 0x000054100c747816 */ /* 0x000fe2000000000b */
[----:B------:R-:W-:Y:S02]  /*3ab0*/  IMAD.MOV.U32 R12, RZ, RZ, R36 ;  /* 0x000000ffff0c7224 */ /* 0x000fe400078e0024 */
[----:B------:R-:W-:-:S05]  /*3ac0*/  IMAD.MOV.U32 R11, RZ, RZ, R37 ;  /* 0x000000ffff0b7224 */ /* 0x000fca00078e0025 */
[----:B------:R-:W-:Y:S01]  /*3ad0*/  PRMT R135, R12, 0x5410, R11 ;  /* 0x000054100c877816 */ /* 0x000fe2000000000b */
[----:B------:R-:W-:Y:S02]  /*3ae0*/  IMAD.MOV.U32 R12, RZ, RZ, R40 ;  /* 0x000000ffff0c7224 */ /* 0x000fe400078e0028 */
[----:B------:R-:W-:-:S05]  /*3af0*/  IMAD.MOV.U32 R11, RZ, RZ, R41 ;  /* 0x000000ffff0b7224 */ /* 0x000fca00078e0029 */
[----:B------:R-:W-:Y:S01]  /*3b00*/  PRMT R144, R12, 0x5410, R11 ;  /* 0x000054100c907816 */ /* 0x000fe2000000000b */
        /* <DEDUP_REMOVED lines=12> */
[----:B------:R-:W-:Y:S06]  /*3bd0*/  @!P2 BRA `(.L_x_464) ;  /* 0x000000000004a947 */ /* 0x000fec0003800000 */
[----:B------:R-:W-:Y:S01]  /*3be0*/  BPT.TRAP 0x1 ;  /* 0x000000040000795c */ /* 0x000fe20000300000 */
.L_x_464:
[----:B------:R-:W-:Y:S01]  /*3bf0*/  IMAD R85, R18, 0x8, R2 ;  /* 0x0000000812557824 */ /* 0x000fe200078e0202 */
[----:B------:R-:W-:Y:S01]  /*3c00*/  SHF.L.U32 R86, R167, 0x1f, RZ ;  /* 0x0000001fa7567819 */ /* 0x000fe200000006ff */
[----:B------:R-:W-:Y:S03]  /*3c10*/  BSSY B1, `(.L_x_465) ;  /* 0x0000003000017945 */ /* 0x000fe60003800000 */
[----:B------:R-:W0:Y:S02]  /*3c20*/  SYNCS.PHASECHK.TRANS64.TRYWAIT P5, [R85+URZ+0x2a890], R86 ;  /* 0x02a89056550075a7 */ /* 0x000e2400080a017f */
[----:B0-----:R-:W-:Y:S05]  /*3c30*/  @!P5 BRA `(.L_x_466) ;  /* 0x000001d80008d947 */ /* 0x001fea0003800000 */
.L_x_791:
[----:B------:R-:W-:Y:S05]  /*3c40*/  BSYNC B1 ;  /* 0x0000000000017941 */ /* 0x000fea0003800000 */
.L_x_465:
[----:B------:R-:W-:-:S03]  /*3c50*/  UMOV UR4, 0xffffffff ;  /* 0xffffffff00047882 */ /* 0x000fc60000000000 */
[----:B------:R-:W-:Y:S05]  /*3c60*/  BRA.DIV UR4, `(.L_x_467) ;  /* 0x000001da04107947 */ /* 0x000fea000b800000 */
[----:B------:R1:W2:Y:S04]  /*3c70*/  SHFL.IDX PT, R78, R115, RZ, 0x1c1f ;  /* 0x001c1fff734e7589 */ /* 0x0002a800000e0000 */
[----:B------:R1:W3:Y:S02]  /*3c80*/  SHFL.IDX PT, R11, R118, RZ, 0x1c1f ;  /* 0x001c1fff760b7589 */ /* 0x0002e400000e0000 */
.L_x_795:
[----:B------:R-:W-:Y:S04]  /*3c90*/  BSSY B1, `(.L_x_468) ;  /* 0x0000166000017945 */ /* 0x000fe80003800000 */
[----:B------:R-:W-:Y:S05]  /*3ca0*/  @P3 BRA `(.L_x_469) ;  /* 0x0000001400903947 */ /* 0x000fea0003800000 */
[----:B------:R-:W-:Y:S01]  /*3cb0*/  ISETP.NE.AND P3, PT, R9, RZ, PT ;  /* 0x000000ff0900720c */ /* 0x000fe20003f65270 */
[----:B------:R-:W-:-:S12]  /*3cc0*/  BSSY B2, `(.L_x_470) ;  /* 0x0000039000027945 */ /* 0x000fd80003800000 */
[----:B------:R-:W-:Y:S05]  /*3cd0*/  @!P3 BRA `(.L_x_471) ;  /* 0x0000000000dcb947 */ /* 0x000fea0003800000 */
[----:B------:R4:W0:Y:S01]  /*3ce0*/  LDS.128 R12, [R29] ;  /* 0x000000001d0c7984 */ /* 0x0008220000000c00 */
[----:B------:R-:W-:Y:S01]  /*3cf0*/  ISETP.GE.AND P3, PT, R160, R124, PT ;  /* 0x0000007ca000720c */ /* 0x000fe20003f66270 */
[----:B------:R-:W-:-:S12]  /*3d00*/  BSSY B3, `(.L_x_472) ;  /* 0x0000031000037945 */ /* 0x000fd80003800000 */
[----:B----4-:R-:W-:Y:S05]  /*3d10*/  @P3 BRA `(.L_x_473) ;  /* 0x0000000000bc3947 */ /* 0x010fea0003800000 */
[--C-:B------:R-:W-:Y:S02]  /*3d20*/  SHF.R.U64 R74, R74, 0x10, R75.reuse ;  /* 0x000000104a4a7819 */ /* 0x100fe4000000124b */
[----:B------:R-:W-:Y:S02]  /*3d30*/  SHF.R.U32.HI R146, RZ, 0x10, R75 ;  /* 0x00000010ff927819 */ /* 0x000fe4000001164b */
[--C-:B------:R-:W-:Y:S02]  /*3d40*/  SHF.R.U64 R75, R76, 0x10, R77.reuse ;  /* 0x000000104c4b7819 */ /* 0x100fe4000000124d */
[----:B------:R-:W-:Y:S02]  /*3d50*/  SHF.R.U32.HI R76, RZ, 0x10, R77 ;  /* 0x00000010ff4c7819 */ /* 0x000fe4000001164d */
[----:B------:R-:W-:Y:S02]  /*3d60*/  PRMT R77, R147, 0x5410, R75 ;  /* 0x00005410934d7816 */ /* 0x000fe4000000004b */
[----:B------:R-:W-:-:S02]  /*3d70*/  PRMT R146, R148, 0x5432, R146 ;  /* 0x0000543294927816 */ /* 0x000fc40000000092 */
[----:B------:R-:W-:Y:S02]  /*3d80*/  PRMT R75, R149, 0x5432, R76 ;  /* 0x00005432954b7816 */ /* 0x000fe4000000004c */
[----:B------:R-:W-:Y:S02]  /*3d90*/  PRMT R74, R147, 0x5432, R74 ;  /* 0x00005432934a7816 */ /* 0x000fe4000000004a */
[----:B0-----:R-:W-:Y:S02]  /*3da0*/  LOP3.LUT R149, R13, 0xffff0000, RZ, 0xc0, !PT ;  /* 0xffff00000d957812 */ /* 0x001fe400078ec0ff */
[C---:B------:R-:W-:Y:S01]  /*3db0*/  LOP3.LUT R148, R77.reuse, 0xffff0000, RZ, 0xc0, !PT ;  /* 0xffff00004d947812 */ /* 0x040fe200078ec0ff */
[----:B------:R-:W-:Y:S01]  /*3dc0*/  IMAD.U32 R77, R77, 0x10000, RZ ;  /* 0x000100004d4d7824 */ /* 0x000fe200078e00ff */
[----:B------:R-:W-:Y:S02]  /*3dd0*/  SHF.L.U32 R147, R13, 0x10, RZ ;  /* 0x000000100d937819 */ /* 0x000fe400000006ff */
[C---:B------:R-:W-:Y:S01]  /*3de0*/  LOP3.LUT R13, R74.reuse, 0xffff0000, RZ, 0xc0, !PT ;  /* 0xffff00004a0d7812 */ /* 0x040fe200078ec0ff */
[----:B------:R-:W-:Y:S01]  /*3df0*/  FMUL.FTZ R76, R149, R148 ;  /* 0x00000094954c7220 */ /* 0x000fe20000410000 */
[----:B------:R-:W-:-:S03]  /*3e00*/  IMAD.U32 R74, R74, 0x10000, RZ ;  /* 0x000100004a4a7824 */ /* 0x000fc600078e00ff */
[-C--:B------:R-:W-:Y:S01]  /*3e10*/  FFMA.FTZ R76, R147, R13.reuse, -R76 ;  /* 0x0000000d934c7223 */ /* 0x080fe2000001084c */
[----:B------:R-:W-:Y:S01]  /*3e20*/  FMUL.FTZ R13, R149, R13 ;  /* 0x0000000d950d7220 */ /* 0x000fe20000410000 */
[C---:B------:R-:W-:Y:S01]  /*3e30*/  IMAD.U32 R149, R146.reuse, 0x10000, RZ ;  /* 0x0001000092957824 */ /* 0x040fe200078e00ff */
[----:B------:R-:W-:Y:S02]  /*3e40*/  LOP3.LUT R146, R146, 0xffff0000, RZ, 0xc0, !PT ;  /* 0xffff000092927812 */ /* 0x000fe400078ec0ff */
[----:B------:R-:W-:Y:S01]  /*3e50*/  FFMA.FTZ R13, R147, R148, R13 ;  /* 0x00000094930d7223 */ /* 0x000fe2000001000d */
[C---:B------:R-:W-:Y:S01]  /*3e60*/  LOP3.LUT R148, R14.reuse, 0xffff0000, RZ, 0xc0, !PT ;  /* 0xffff00000e947812 */ /* 0x040fe200078ec0ff */
[C---:B------:R-:W-:Y:S01]  /*3e70*/  IMAD.U32 R147, R75.reuse, 0x10000, RZ ;  /* 0x000100004b937824 */ /* 0x040fe200078e00ff */
[----:B------:R-:W-:Y:S01]  /*3e80*/  LOP3.LUT R75, R75, 0xffff0000, RZ, 0xc0, !PT ;  /* 0xffff00004b4b7812 */ /* 0x000fe200078ec0ff */
[----:B------:R-:W-:Y:S01]  /*3e90*/  IMAD.U32 R14, R14, 0x10000, RZ ;  /* 0x000100000e0e7824 */ /* 0x000fe200078e00ff */
[----:B------:R-:W-:Y:S01]  /*3ea0*/  F2FP.BF16.F32.PACK_AB R13, R13, R76 ;  /* 0x0000004c0d0d723e */ /* 0x000fe200000010ff */
[C---:B------:R-:W-:Y:S01]  /*3eb0*/  FMUL.FTZ R150, R148.reuse, R147 ;  /* 0x0000009394967220 */ /* 0x040fe20000410000 */
[----:B------:R-:W-:-:S03]  /*3ec0*/  FMUL.FTZ R148, R148, R149 ;  /* 0x0000009594947220 */ /* 0x000fc60000410000 */
[C---:B------:R-:W-:Y:S01]  /*3ed0*/  FFMA.FTZ R150, R14.reuse, R149, -R150 ;  /* 0x000000950e967223 */ /* 0x040fe20000010896 */
[----:B------:R-:W-:Y:S01]  /*3ee0*/  FFMA.FTZ R148, R14, R147, R148 ;  /* 0x000000930e947223 */ /* 0x000fe20000010094 */
[C---:B------:R-:W-:Y:S01]  /*3ef0*/  LOP3.LUT R14, R15.reuse, 0xffff0000, RZ, 0xc0, !PT ;  /* 0xffff00000f0e7812 */ /* 0x040fe200078ec0ff */
[----:B------:R-:W-:-:S03]  /*3f00*/  IMAD.U32 R15, R15, 0x10000, RZ ;  /* 0x000100000f0f7824 */ /* 0x000fc600078e00ff */
        /* <DEDUP_REMOVED lines=11> */
[----:B------:R-:W-:-:S05]  /*3fc0*/  FFMA.FTZ R15, R12, R77, R15 ;  /* 0x0000004d0c0f7223 */ /* 0x000fca000001000f */
[----:B------:R-:W-:Y:S01]  /*3fd0*/  F2FP.BF16.F32.PACK_AB R75, R15, R75 ;  /* 0x0000004b0f4b723e */ /* 0x000fe200000010ff */
[----:B------:R-:W-:Y:S02]  /*3fe0*/  IMAD.MOV.U32 R15, RZ, RZ, R14 ;  /* 0x000000ffff0f7224 */ /* 0x000fe400078e000e */
[----:B------:R-:W-:Y:S02]  /*3ff0*/  IMAD.MOV.U32 R14, RZ, RZ, R148 ;  /* 0x000000ffff0e7224 */ /* 0x000fe400078e0094 */
[----:B------:R-:W-:-:S07]  /*4000*/  IMAD.MOV.U32 R12, RZ, RZ, R75 ;  /* 0x000000ffff0c7224 */ /* 0x000fce00078e004b */
.L_x_473:
[----:B------:R-:W-:Y:S05]  /*4010*/  BSYNC B3 ;  /* 0x0000000000037941 */ /* 0x000fea0003800000 */
.L_x_472:
[----:B---3--:R-:W-:-:S04]  /*4020*/  LEA R74, P3, R16, R11, 0x1 ;  /* 0x0000000b104a7211 */ /* 0x008fc800078608ff */
[----:B--2---:R-:W-:-:S05]  /*4030*/  LEA.HI.X R75, R16, R78, R17, 0x1, P3 ;  /* 0x0000004e104b7211 */ /* 0x004fca00018f0c11 */
[----:B0-----:R4:W-:Y:S04]  /*4040*/  ST.E.128 desc[UR56][R74.64], R12 ;  /* 0x0000000c4a007985 */ /* 0x0019e8000c101d38 */
.L_x_471:
[----:B------:R-:W-:Y:S05]  /*4050*/  BSYNC B2 ;  /* 0x0000000000027941 */ /* 0x000fea0003800000 */
.L_x_470:
[----:B------:R-:W-:Y:S01]  /*4060*/  ISETP.NE.AND P3, PT, R26, RZ, PT ;  /* 0x000000ff1a00720c */ /* 0x000fe20003f65270 */
[----:B------:R-:W-:-:S12]  /*4070*/  BSSY B2, `(.L_x_474) ;  /* 0x000003b000027945 */ /* 0x000fd80003800000 */
[----:B------:R-:W-:Y:S05]  /*4080*/  @!P3 BRA `(.L_x_475) ;  /* 0x0000000000e4b947 */ /* 0x000fea0003800000 */
[----:B----4-:R4:W0:Y:S01]  /*4090*/  LDS.128 R12, [R28] ;  /* 0x000000001c0c7984 */ /* 0x0108220000000c00 */
[----:B------:R-:W-:Y:S01]  /*40a0*/  ISETP.GE.AND P3, PT, R170, R124, PT ;  /* 0x0000007caa00720c */ /* 0x000fe20003f66270 */
[----:B------:R-:W-:-:S12]  /*40b0*/  BSSY B3, `(.L_x_476) ;  /* 0x0000031000037945 */ /* 0x000fd80003800000 */
[----:B----4-:R-:W-:Y:S05]  /*40c0*/  @P3 BRA `(.L_x_477) ;  /* 0x0000000000bc3947 */ /* 0x010fea0003800000 */
[--C-:B------:R-:W-:Y:S01]  /*40d0*/  SHF.R.U64 R70, R70, 0x10, R71.reuse ;  /* 0x0000001046467819 */ /* 0x100fe20000001247 */
[----:B0-----:R-:W-:Y:S01]  /*40e0*/  IMAD.U32 R75, R13, 0x10000, RZ ;  /* 0x000100000d4b7824 */ /* 0x001fe200078e00ff */
[----:B------:R-:W-:Y:S02]  /*40f0*/  SHF.R.U32.HI R74, RZ, 0x10, R71 ;  /* 0x00000010ff4a7819 */ /* 0x000fe40000011647 */
[--C-:B------:R-:W-:Y:S02]  /*4100*/  SHF.R.U64 R71, R72, 0x10, R73.reuse ;  /* 0x0000001048477819 */ /* 0x100fe40000001249 */
[----:B------:R-:W-:Y:S02]  /*4110*/  SHF.R.U32.HI R72, RZ, 0x10, R73 ;  /* 0x00000010ff487819 */ /* 0x000fe40000011649 */
[C---:B------:R-:W-:Y:S02]  /*4120*/  PRMT R73, R197.reuse, 0x5410, R71 ;  /* 0x00005410c5497816 */ /* 0x040fe40000000047 */
[----:B------:R-:W-:-:S02]  /*4130*/  PRMT R70, R197, 0x5432, R70 ;  /* 0x00005432c5467816 */ /* 0x000fc40000000046 */
[----:B------:R-:W-:Y:S02]  /*4140*/  LOP3.LUT R77, R13, 0xffff0000, RZ, 0xc0, !PT ;  /* 0xffff00000d4d7812 */ /* 0x000fe400078ec0ff */
[C---:B------:R-:W-:Y:S01]  /*4150*/  LOP3.LUT R76, R73.reuse, 0xffff0000, RZ, 0xc0, !PT ;  /* 0xffff0000494c7812 */ /* 0x040fe200078ec0ff */
[----:B------:R-:W-:Y:S01]  /*4160*/  IMAD.U32 R73, R73, 0x10000, RZ ;  /* 0x0001000049497824 */ /* 0x000fe200078e00ff */
[----:B------:R-:W-:Y:S02]  /*4170*/  PRMT R71, R198, 0x5410, R72 ;  /* 0x00005410c6477816 */ /* 0x000fe40000000048 */
[----:B------:R-:W-:Y:S01]  /*4180*/  LOP3.LUT R13, R70, 0xffff0000, RZ, 0xc0, !PT ;  /* 0xffff0000460d7812 */ /* 0x000fe200078ec0ff */
[----:B------:R-:W-:Y:S01]  /*4190*/  FMUL.FTZ R72, R77, R76 ;  /* 0x0000004c4d487220 */ /* 0x000fe20000410000 */
[----:B------:R-:W-:Y:S01]  /*41a0*/  PRMT R74, R198, 0x5432, R74 ;  /* 0x00005432c64a7816 */ /* 0x000fe2000000004a */
[----:B------:R-:W-:Y:S02]  /*41b0*/  IMAD.U32 R70, R70, 0x10000, RZ ;  /* 0x0001000046467824 */ /* 0x000fe400078e00ff */
[-C--:B------:R-:W-:Y:S01]  /*41c0*/  FFMA.FTZ R72, R75, R13.reuse, -R72 ;  /* 0x0000000d4b487223 */ /* 0x080fe20000010848 */
[----:B------:R-:W-:Y:S01]  /*41d0*/  FMUL.FTZ R13, R77, R13 ;  /* 0x0000000d4d0d7220 */ /* 0x000fe20000410000 */
[C---:B------:R-:W-:Y:S01]  /*41e0*/  IMAD.U32 R77, R74.reuse, 0x10000, RZ ;  /* 0x000100004a4d7824 */ /* 0x040fe200078e00ff */
[----:B------:R-:W-:-:S02]  /*41f0*/  LOP3.LUT R74, R74, 0xffff0000, RZ, 0xc0, !PT ;  /* 0xffff00004a4a7812 */ /* 0x000fc400078ec0ff */
[----:B------:R-:W-:Y:S01]  /*4200*/  FFMA.FTZ R13, R75, R76, R13 ;  /* 0x0000004c4b0d7223 */ /* 0x000fe2000001000d */
[C---:B------:R-:W-:Y:S01]  /*4210*/  LOP3.LUT R76, R14.reuse, 0xffff0000, RZ, 0xc0, !PT ;  /* 0xffff00000e4c7812 */ /* 0x040fe200078ec0ff */
[C---:B------:R-:W-:Y:S01]  /*4220*/  IMAD.U32 R75, R71.reuse, 0x10000, RZ ;  /* 0x00010000474b7824 */ /* 0x040fe200078e00ff */
[----:B------:R-:W-:Y:S02]  /*4230*/  SHF.L.U32 R14, R14, 0x10, RZ ;  /* 0x000000100e0e7819 */ /* 0x000fe400000006ff */
[----:B------:R-:W-:Y:S01]  /*4240*/  LOP3.LUT R71, R71, 0xffff0000, RZ, 0xc0, !PT ;  /* 0xffff000047477812 */ /* 0x000fe200078ec0ff */
[C---:B------:R-:W-:Y:S01]  /*4250*/  FMUL.FTZ R146, R76.reuse, R75 ;  /* 0x0000004b4c927220 */ /* 0x040fe20000410000 */
[-C--:B------:R-:W-:Y:S01]  /*4260*/  FMUL.FTZ R76, R76, R77.reuse ;  /* 0x0000004d4c4c7220 */ /* 0x080fe20000410000 */
[----:B------:R-:W-:Y:S02]  /*4270*/  F2FP.BF16.F32.PACK_AB R13, R13, R72 ;  /* 0x000000480d0d723e */ /* 0x000fe400000010ff */
        /* <DEDUP_REMOVED lines=20> */
.L_x_477:
[----:B------:R-:W-:Y:S05]  /*43c0*/  BSYNC B3 ;  /* 0x0000000000037941 */ /* 0x000fea0003800000 */
.L_x_476:
[----:B------:R-:W-:Y:S02]  /*43d0*/  IMAD.SHL.U32 R72, R163, 0x8, RZ ;  /* 0x00000008a3487824 */ /* 0x000fe400078e00ff */
[----:B---3--:R-:W-:Y:S02]  /*43e0*/  IMAD.MOV.U32 R70, RZ, RZ, R11 ;  /* 0x000000ffff467224 */ /* 0x008fe400078e000b */
[----:B--2---:R-:W-:Y:S02]  /*43f0*/  IMAD.MOV.U32 R71, RZ, RZ, R78 ;  /* 0x000000ffff477224 */ /* 0x004fe400078e004e */
[----:B------:R-:W-:-:S05]  /*4400*/  IMAD.WIDE R70, R72, 0x2, R70 ;  /* 0x0000000248467825 */ /* 0x000fca00078e0246 */
[----:B0-----:R0:W-:Y:S02]  /*4410*/  ST.E.128 desc[UR56][R70.64], R12 ;  /* 0x0000000c46007985 */ /* 0x0011e4000c101d38 */
.L_x_475:
[----:B------:R-:W-:Y:S05]  /*4420*/  BSYNC B2 ;  /* 0x0000000000027941 */ /* 0x000fea0003800000 */
.L_x_474:
[----:B------:R-:W-:Y:S01]  /*4430*/  ISETP.NE.AND P3, PT, R27, RZ, PT ;  /* 0x000000ff1b00720c */ /* 0x000fe20003f65270 */
[----:B------:R-:W-:-:S12]  /*4440*/  BSSY B2, `(.L_x_478) ;  /* 0x000003b000027945 */ /* 0x000fd80003800000 */
[----:B------:R-:W-:Y:S05]  /*4450*/  @!P3 BRA `(.L_x_479) ;  /* 0x0000000000e4b947 */ /* 0x000fea0003800000 */
[----:B0---4-:R0:W4:Y:S01]  /*4460*/  LDS.128 R12, [R29+0x3000] ;  /* 0x003000001d0c7984 */ /* 0x0111220000000c00 */
[----:B------:R-:W-:Y:S01]  /*4470*/  ISETP.GE.AND P3, PT, R169, R124, PT ;  /* 0x0000007ca900720c */ /* 0x000fe20003f66270 */
[----:B------:R-:W-:-:S12]  /*4480*/  BSSY B3, `(.L_x_480) ;  /* 0x0000031000037945 */ /* 0x000fd80003800000 */
[----:B0-----:R-:W-:Y:S05]  /*4490*/  @P3 BRA `(.L_x_481) ;  /* 0x0000000000bc3947 */ /* 0x001fea0003800000 */
[--C-:B------:R-:W-:Y:S01]  /*44a0*/  SHF.R.U64 R66, R66, 0x10, R67.reuse ;  /* 0x0000001042427819 */ /* 0x100fe20000001243 */
[----:B----4-:R-:W-:Y:S01]  /*44b0*/  IMAD.U32 R71, R13, 0x10000, RZ ;  /* 0x000100000d477824 */ /* 0x010fe200078e00ff */
        /* <DEDUP_REMOVED lines=19> */
[----:B------:R-:W-:Y:S01]  /*45f0*/  IMAD.U32 R14, R14, 0x10000, RZ ;  /* 0x000100000e0e7824 */ /* 0x000fe200078e00ff */
[C---:B------:R-:W-:Y:S02]  /*4600*/  SHF.L.U32 R71, R67.reuse, 0x10, RZ ;  /* 0x0000001043477819 */ /* 0x040fe400000006ff */
[----:B------:R-:W-:Y:S02]  /*4610*/  LOP3.LUT R67, R67, 0xffff0000, RZ, 0xc0, !PT ;  /* 0xffff000043437812 */ /* 0x000fe400078ec0ff */
        /* <DEDUP_REMOVED lines=23> */
.L_x_481:
[----:B------:R-:W-:Y:S05]  /*4790*/  BSYNC B3 ;  /* 0x0000000000037941 */ /* 0x000fea0003800000 */
.L_x_480:
[----:B------:R-:W-:Y:S02]  /*47a0*/  IMAD.SHL.U32 R68, R164, 0x8, RZ ;  /* 0x00000008a4447824 */ /* 0x000fe400078e00ff */
[----:B---3--:R-:W-:Y:S02]  /*47b0*/  IMAD.MOV.U32 R66, RZ, RZ, R11 ;  /* 0x000000ffff427224 */ /* 0x008fe400078e000b */
[----:B--2---:R-:W-:Y:S02]  /*47c0*/  IMAD.MOV.U32 R67, RZ, RZ, R78 ;  /* 0x000000ffff437224 */ /* 0x004fe400078e004e */
[----:B------:R-:W-:-:S05]  /*47d0*/  IMAD.WIDE R66, R68, 0x2, R66 ;  /* 0x0000000244427825 */ /* 0x000fca00078e0242 */
[----:B----4-:R0:W-:Y:S02]  /*47e0*/  ST.E.128 desc[UR56][R66.64], R12 ;  /* 0x0000000c42007985 */ /* 0x0101e4000c101d38 */
.L_x_479:
[----:B------:R-:W-:Y:S05]  /*47f0*/  BSYNC B2 ;  /* 0x0000000000027941 */ /* 0x000fea0003800000 */
.L_x_478:
[----:B------:R-:W-:Y:S01]  /*4800*/  ISETP.NE.AND P3, PT, R101, RZ, PT ;  /* 0x000000ff6500720c */ /* 0x000fe20003f65270 */
[----:B------:R-:W-:-:S12]  /*4810*/  BSSY B2, `(.L_x_482) ;  /* 0x0000039000027945 */ /* 0x000fd80003800000 */
[----:B------:R-:W-:Y:S05]  /*4820*/  @!P3 BRA `(.L_x_483) ;  /* 0x0000000000dcb947 */ /* 0x000fea0003800000 */
[----:B0---4-:R0:W4:Y:S01]  /*4830*/  LDS.128 R12, [R28+0x3000] ;  /* 0x003000001c0c7984 */ /* 0x0111220000000c00 */
[----:B------:R-:W-:Y:S01]  /*4840*/  ISETP.GE.AND P3, PT, R172, R124, PT ;  /* 0x0000007cac00720c */ /* 0x000fe20003f66270 */
[----:B------:R-:W-:-:S12]  /*4850*/  BSSY B3, `(.L_x_484) ;  /* 0x0000031000037945 */ /* 0x000fd80003800000 */
[----:B0-----:R-:W-:Y:S05]  /*4860*/  @P3 BRA `(.L_x_485) ;  /* 0x0000000000bc3947 */ /* 0x001fea0003800000 */
[--C-:B------:R-:W-:Y:S02]  /*4870*/  SHF.R.U64 R62, R62, 0x10, R63.reuse ;  /* 0x000000103e3e7819 */ /* 0x100fe4000000123f */
[----:B------:R-:W-:Y:S02]  /*4880*/  SHF.R.U32.HI R66, RZ, 0x10, R63 ;  /* 0x00000010ff427819 */ /* 0x000fe4000001163f */
[--C-:B------:R-:W-:Y:S02]  /*4890*/  SHF.R.U64 R63, R64, 0x10, R65.reuse ;  /* 0x00000010403f7819 */ /* 0x100fe40000001241 */
[----:B------:R-:W-:Y:S02]  /*48a0*/  SHF.R.U32.HI R64, RZ, 0x10, R65 ;  /* 0x00000010ff407819 */ /* 0x000fe40000011641 */
[----:B------:R-:W-:Y:S02]  /*48b0*/  PRMT R65, R193, 0x5432, R63 ;  /* 0x00005432c1417816 */ /* 0x000fe4000000003f */
[----:B------:R-:W-:-:S02]  /*48c0*/  PRMT R62, R194, 0x5432, R62 ;  /* 0x00005432c23e7816 */ /* 0x000fc4000000003e */
[----:B----4-:R-:W-:Y:S02]  /*48d0*/  LOP3.LUT R69, R13, 0xffff0000, RZ, 0xc0, !PT ;  /* 0xffff00000d457812 */ /* 0x010fe400078ec0ff */
[C---:B------:R-:W-:Y:S01]  /*48e0*/  LOP3.LUT R68, R65.reuse, 0xffff0000, RZ, 0xc0, !PT ;  /* 0xffff000041447812 */ /* 0x040fe200078ec0ff */
[----:B------:R-:W-:Y:S01]  /*48f0*/  IMAD.U32 R65, R65, 0x10000, RZ ;  /* 0x0001000041417824 */ /* 0x000fe200078e00ff */
[----:B------:R-:W-:Y:S02]  /*4900*/  SHF.L.U32 R67, R13, 0x10, RZ ;  /* 0x000000100d437819 */ /* 0x000fe400000006ff */
[----:B------:R-:W-:Y:S01]  /*4910*/  PRMT R63, R194, 0x5410, R64 ;  /* 0x00005410c23f7816 */ /* 0x000fe20000000040 */
[----:B------:R-:W-:Y:S01]  /*4920*/  FMUL.FTZ R64, R69, R68 ;  /* 0x0000004445407220 */ /* 0x000fe20000410000 */
[C---:B------:R-:W-:Y:S01]  /*4930*/  LOP3.LUT R13, R62.reuse, 0xffff0000, RZ, 0xc0, !PT ;  /* 0xffff00003e0d7812 */ /* 0x040fe200078ec0ff */
[----:B------:R-:W-:Y:S01]  /*4940*/  IMAD.U32 R62, R62, 0x10000, RZ ;  /* 0x000100003e3e7824 */ /* 0x000fe200078e00ff */
[----:B------:R-:W-:-:S03]  /*4950*/  PRMT R66, R193, 0x5410, R66 ;  /* 0x00005410c1427816 */ /* 0x000fc60000000042 */
        /* <DEDUP_REMOVED lines=32> */
.L_x_485:
[----:B------:R-:W-:Y:S05]  /*4b60*/  BSYNC B3 ;  /* 0x0000000000037941 */ /* 0x000fea0003800000 */
.L_x_484:
[----:B---3--:R-:W-:-:S04]  /*4b70*/  LEA R62, P3, R19, R11, 0x1 ;  /* 0x0000000b133e7211 */ /* 0x008fc800078608ff */
[----:B--2---:R-:W-:-:S05]  /*4b80*/  LEA.HI.X R63, R19, R78, R165, 0x1, P3 ;  /* 0x0000004e133f7211 */ /* 0x004fca00018f0ca5 */
[----:B----4-:R0:W-:Y:S04]  /*4b90*/  ST.E.128 desc[UR56][R62.64], R12 ;  /* 0x0000000c3e007985 */ /* 0x0101e8000c101d38 */
.L_x_483:
[----:B------:R-:W-:Y:S05]  /*4ba0*/  BSYNC B2 ;  /* 0x0000000000027941 */ /* 0x000fea0003800000 */
.L_x_482:
        /* <DEDUP_REMOVED lines=10> */
[----:B------:R-:W-:Y:S02]  /*4c50*/  SHF.R.U64 R59, R60, 0x10, R61 ;  /* 0x000000103c3b7819 */ /* 0x000fe4000000123d */
[----:B------:R-:W-:Y:S02]  /*4c60*/  PRMT R58, R182, 0x5432, R58 ;  /* 0x00005432b63a7816 */ /* 0x000fe4000000003a */
[----:B------:R-:W-:Y:S02]  /*4c70*/  PRMT R59, R159, 0x5432, R59 ;  /* 0x000054329f3b7816 */ /* 0x000fe4000000003b */
[----:B------:R-:W-:-:S02]  /*4c80*/  LOP3.LUT R65, R13, 0xffff0000, RZ, 0xc0, !PT ;  /* 0xffff00000d417812 */ /* 0x000fc400078ec0ff */
[C---:B------:R-:W-:Y:S01]  /*4c90*/  LOP3.LUT R64, R59.reuse, 0xffff0000, RZ, 0xc0, !PT ;  /* 0xffff00003b407812 */ /* 0x040fe200078ec0ff */
[----:B------:R-:W-:Y:S01]  /*4ca0*/  IMAD.U32 R59, R59, 0x10000, RZ ;  /* 0x000100003b3b7824 */ /* 0x000fe200078e00ff */
[----:B------:R-:W-:Y:S02]  /*4cb0*/  SHF.R.U32.HI R60, RZ, 0x10, R61 ;  /* 0x00000010ff3c7819 */ /* 0x000fe4000001163d */
[C---:B------:R-:W-:Y:S01]  /*4cc0*/  LOP3.LUT R13, R58.reuse, 0xffff0000, RZ, 0xc0, !PT ;  /* 0xffff00003a0d7812 */ /* 0x040fe200078ec0ff */
[----:B------:R-:W-:Y:S01]  /*4cd0*/  FMUL.FTZ R61, R65, R64 ;  /* 0x00000040413d7220 */ /* 0x000fe20000410000 */
[----:B------:R-:W-:Y:S01]  /*4ce0*/  PRMT R60, R159, 0x5410, R60 ;  /* 0x000054109f3c7816 */ /* 0x000fe2000000003c */
[----:B------:R-:W-:Y:S01]  /*4cf0*/  IMAD.U32 R58, R58, 0x10000, RZ ;  /* 0x000100003a3a7824 */ /* 0x000fe200078e00ff */
[----:B------:R-:W-:Y:S01]  /*4d00*/  PRMT R62, R182, 0x5410, R62 ;  /* 0x00005410b63e7816 */ /* 0x000fe2000000003e */
[-C--:B------:R-:W-:Y:S01]  /*4d10*/  FFMA.FTZ R61, R63, R13.reuse, -R61 ;  /* 0x0000000d3f3d7223 */ /* 0x080fe2000001083d */
[----:B------:R-:W-:-:S03]  /*4d20*/  FMUL.FTZ R13, R65, R13 ;  /* 0x0000000d410d7220 */ /* 0x000fc60000410000 */
[----:B------:R-:W-:Y:S02]  /*4d30*/  IMAD.U32 R65, R62, 0x10000, RZ ;  /* 0x000100003e417824 */ /* 0x000fe400078e00ff */
[----:B------:R-:W-:Y:S01]  /*4d40*/  FFMA.FTZ R13, R63, R64, R13 ;  /* 0x000000403f0d7223 */ /* 0x000fe2000001000d */
[----:B------:R-:W-:Y:S01]  /*4d50*/  LOP3.LUT R64, R14, 0xffff0000, RZ, 0xc0, !PT ;  /* 0xffff00000e407812 */ /* 0x000fe200078ec0ff */
[----:B------:R-:W-:Y:S01]  /*4d60*/  IMAD.U32 R63, R60, 0x10000, RZ ;  /* 0x000100003c3f7824 */ /* 0x000fe200078e00ff */
[----:B------:R-:W-:Y:S02]  /*4d70*/  SHF.L.U32 R14, R14, 0x10, RZ ;  /* 0x000000100e0e7819 */ /* 0x000fe400000006ff */
[----:B------:R-:W-:Y:S01]  /*4d80*/  LOP3.LUT R60, R60, 0xffff0000, RZ, 0xc0, !PT ;  /* 0xffff00003c3c7812 */ /* 0x000fe200078ec0ff */
[C---:B------:R-:W-:Y:S01]  /*4d90*/  FMUL.FTZ R66, R64.reuse, R63 ;  /* 0x0000003f40427220 */ /* 0x040fe20000410000 */
[----:B------:R-:W-:Y:S01]  /*4da0*/  FMUL.FTZ R64, R64, R65 ;  /* 0x0000004140407220 */ /* 0x000fe20000410000 */
[----:B------:R-:W-:-:S02]  /*4db0*/  LOP3.LUT R62, R62, 0xffff0000, RZ, 0xc0, !PT ;  /* 0xffff00003e3e7812 */ /* 0x000fc400078ec0ff */
[C---:B------:R-:W-:Y:S01]  /*4dc0*/  FFMA.FTZ R66, R14.reuse, R65, -R66 ;  /* 0x000000410e427223 */ /* 0x040fe20000010842 */
[----:B------:R-:W-:Y:S01]  /*4dd0*/  FFMA.FTZ R64, R14, R63, R64 ;  /* 0x0000003f0e407223 */ /* 0x000fe20000010040 */
[C---:B------:R-:W-:Y:S01]  /*4de0*/  LOP3.LUT R14, R15.reuse, 0xffff0000, RZ, 0xc0, !PT ;  /* 0xffff00000f0e7812 */ /* 0x040fe200078ec0ff */
[----:B------:R-:W-:Y:S01]  /*4df0*/  IMAD.U32 R15, R15, 0x10000, RZ ;  /* 0x000100000f0f7824 */ /* 0x000fe200078e00ff */
[----:B------:R-:W-:Y:S02]  /*4e00*/  F2FP.BF16.F32.PACK_AB R13, R13, R61 ;  /* 0x0000003d0d0d723e */ /* 0x000fe400000010ff */
        /* <DEDUP_REMOVED lines=16> */
.L_x_489:
[----:B------:R-:W-:Y:S05]  /*4f10*/  BSYNC B3 ;  /* 0x0000000000037941 */ /* 0x000fea0003800000 */
.L_x_488:
[----:B---3--:R-:W-:-:S04]  /*4f20*/  LEA R58, P3, R22, R11, 0x1 ;  /* 0x0000000b163a7211 */ /* 0x008fc800078608ff */
[----:B--2---:R-:W-:-:S05]  /*4f30*/  LEA.HI.X R59, R22, R78, R176, 0x1, P3 ;  /* 0x0000004e163b7211 */ /* 0x004fca00018f0cb0 */
[----:B----4-:R0:W-:Y:S04]  /*4f40*/  ST.E.128 desc[UR56][R58.64], R12 ;  /* 0x0000000c3a007985 */ /* 0x0101e8000c101d38 */
.L_x_487:
[----:B------:R-:W-:Y:S05]  /*4f50*/  BSYNC B2 ;  /* 0x0000000000027941 */ /* 0x000fea0003800000 */
.L_x_486:
[----:B------:R-:W-:-:S13]  /*4f60*/  ISETP.NE.AND P3, PT, R87, RZ, PT ;  /* 0x000000ff5700720c */ /* 0x000fda0003f65270 */
[----:B------:R-:W-:Y:S05]  /*4f70*/  @!P3 BRA `(.L_x_469) ;  /* 0x0000000000dcb947 */ /* 0x000fea0003800000 */
[----:B0---4-:R0:W4:Y:S01]  /*4f80*/  LDS.128 R12, [R28+0x6000] ;  /* 0x006000001c0c7984 */ /* 0x0111220000000c00 */
[C---:B---3--:R-:W-:Y:S01]  /*4f90*/  LEA R58, P3, R23.reuse, R11, 0x1 ;  /* 0x0000000b173a7211 */ /* 0x048fe200078608ff */
[----:B------:R-:W-:Y:S03]  /*4fa0*/  BSSY B2, `(.L_x_490) ;  /* 0x0000033000027945 */ /* 0x000fe60003800000 */
[----:B--2---:R-:W-:Y:S02]  /*4fb0*/  LEA.HI.X R59, R23, R78, R175, 0x1, P3 ;  /* 0x0000004e173b7211 */ /* 0x004fe400018f0caf */
[----:B------:R-:W-:-:S13]  /*4fc0*/  ISETP.GE.AND P3, PT, R173, R124, PT ;  /* 0x0000007cad00720c */ /* 0x000fda0003f66270 */
[----:B0-----:R-:W-:Y:S05]  /*4fd0*/  @P3 BRA `(.L_x_491) ;  /* 0x0000000000bc3947 */ /* 0x001fea0003800000 */
[----:B------:R-:W-:Y:S02]  /*4fe0*/  SHF.R.U64 R11, R54, 0x10, R55 ;  /* 0x00000010360b7819 */ /* 0x000fe40000001237 */
[--C-:B------:R-:W-:Y:S02]  /*4ff0*/  SHF.R.U64 R54, R56, 0x10, R57.reuse ;  /* 0x0000001038367819 */ /* 0x100fe40000001239 */
[----:B------:R-:W-:Y:S02]  /*5000*/  SHF.R.U32.HI R56, RZ, 0x10, R57 ;  /* 0x00000010ff387819 */ /* 0x000fe40000011639 */
[C---:B------:R-:W-:Y:S02]  /*5010*/  PRMT R54, R158.reuse, 0x5410, R54 ;  /* 0x000054109e367816 */ /* 0x040fe40000000036 */
[----:B------:R-:W-:Y:S02]  /*5020*/  PRMT R11, R157, 0x5410, R11 ;  /* 0x000054109d0b7816 */ /* 0x000fe4000000000b */
[----:B------:R-:W-:-:S02]  /*5030*/  PRMT R158, R158, 0x5432, R56 ;  /* 0x000054329e9e7816 */ /* 0x000fc40000000038 */
[C---:B----4-:R-:W-:Y:S01]  /*5040*/  LOP3.LUT R60, R13.reuse, 0xffff0000, RZ, 0xc0, !PT ;  /* 0xffff00000d3c7812 */ /* 0x050fe200078ec0ff */
[----:B------:R-:W-:Y:S01]  /*5050*/  IMAD.U32 R13, R13, 0x10000, RZ ;  /* 0x000100000d0d7824 */ /* 0x000fe200078e00ff */
[C---:B------:R-:W-:Y:S01]  /*5060*/  LOP3.LUT R57, R54.reuse, 0xffff0000, RZ, 0xc0, !PT ;  /* 0xffff000036397812 */ /* 0x040fe200078ec0ff */
[----:B------:R-:W-:Y:S01]  /*5070*/  IMAD.U32 R54, R54, 0x10000, RZ ;  /* 0x0001000036367824 */ /* 0x000fe200078e00ff */
[C---:B------:R-:W-:Y:S01]  /*5080*/  LOP3.LUT R56, R11.reuse, 0xffff0000, RZ, 0xc0, !PT ;  /* 0xffff00000b387812 */ /* 0x040fe200078ec0ff */
[----:B------:R-:W-:Y:S01]  /*5090*/  IMAD.U32 R11, R11, 0x10000, RZ ;  /* 0x000100000b0b7824 */ /* 0x000fe200078e00ff */
[----:B------:R-:W-:Y:S01]  /*50a0*/  SHF.R.U32.HI R55, RZ, 0x10, R55 ;  /* 0x00000010ff377819 */ /* 0x000fe20000011637 */
[C---:B------:R-:W-:Y:S02]  /*50b0*/  FMUL.FTZ R61, R60.reuse, R57 ;  /* 0x000000393c3d7220 */ /* 0x040fe40000410000 */
[-C--:B------:R-:W-:Y:S01]  /*50c0*/  FMUL.FTZ R60, R60, R56.reuse ;  /* 0x000000383c3c7220 */ /* 0x080fe20000410000 */
[----:B------:R-:W-:Y:S01]  /*50d0*/  PRMT R55, R157, 0x5432, R55 ;  /* 0x000054329d377816 */ /* 0x000fe20000000037 */
[----:B------:R-:W-:-:S02]  /*50e0*/  FFMA.FTZ R56, R13, R56, -R61 ;  /* 0x000000380d387223 */ /* 0x000fc4000001083d */
[----:B------:R-:W-:Y:S01]  /*50f0*/  FFMA.FTZ R13, R13, R57, R60 ;  /* 0x000000390d0d7223 */ /* 0x000fe2000001003c */
[----:B------:R-:W-:Y:S01]  /*5100*/  LOP3.LUT R60, R14, 0xffff0000, RZ, 0xc0, !PT ;  /* 0xffff00000e3c7812 */ /* 0x000fe200078ec0ff */
[C---:B------:R-:W-:Y:S01]  /*5110*/  IMAD.U32 R57, R158.reuse, 0x10000, RZ ;  /* 0x000100009e397824 */ /* 0x040fe200078e00ff */
[----:B------:R-:W-:Y:S01]  /*5120*/  LOP3.LUT R158, R158, 0xffff0000, RZ, 0xc0, !PT ;  /* 0xffff00009e9e7812 */ /* 0x000fe200078ec0ff */
[C---:B------:R-:W-:Y:S01]  /*5130*/  IMAD.U32 R61, R55.reuse, 0x10000, RZ ;  /* 0x00010000373d7824 */ /* 0x040fe200078e00ff */
[----:B------:R-:W-:Y:S01]  /*5140*/  LOP3.LUT R55, R55, 0xffff0000, RZ, 0xc0, !PT ;  /* 0xffff000037377812 */ /* 0x000fe200078ec0ff */
[----:B------:R-:W-:Y:S01]  /*5150*/  FMUL.FTZ R62, R60, R57 ;  /* 0x000000393c3e7220 */ /* 0x000fe20000410000 */
[----:B------:R-:W-:Y:S02]  /*5160*/  IMAD.U32 R14, R14, 0x10000, RZ ;  /* 0x000100000e0e7824 */ /* 0x000fe400078e00ff */
[-C--:B------:R-:W-:Y:S01]  /*5170*/  FMUL.FTZ R60, R60, R61.reuse ;  /* 0x0000003d3c3c7220 */ /* 0x080fe20000410000 */
[----:B------:R-:W-:Y:S01]  /*5180*/  F2FP.BF16.F32.PACK_AB R13, R13, R56 ;  /* 0x000000380d0d723e */ /* 0x000fe200000010ff */
[----:B------:R-:W-:-:S02]  /*5190*/  FFMA.FTZ R62, R14, R61, -R62 ;  /* 0x0000003d0e3e7223 */ /* 0x000fc4000001083e */
[----:B------:R-:W-:Y:S01]  /*51a0*/  FFMA.FTZ R60, R14, R57, R60 ;  /* 0x000000390e3c7223 */ /* 0x000fe2000001003c */
[C---:B------:R-:W-:Y:S02]  /*51b0*/  LOP3.LUT R14, R15.reuse, 0xffff0000, RZ, 0xc0, !PT ;  /* 0xffff00000f0e7812 */ /* 0x040fe400078ec0ff */
[----:B------:R-:W-:Y:S02]  /*51c0*/  SHF.L.U32 R15, R15, 0x10, RZ ;  /* 0x000000100f0f7819 */ /* 0x000fe400000006ff */
        /* <DEDUP_REMOVED lines=16> */
.L_x_491:
[----:B------:R-:W-:Y:S05]  /*52d0*/  BSYNC B2 ;  /* 0x0000000000027941 */ /* 0x000fea0003800000 */
.L_x_490:
[----:B----4-:R0:W-:Y:S02]  /*52e0*/  ST.E.128 desc[UR56][R58.64], R12 ;  /* 0x0000000c3a007985 */ /* 0x0101e4000c101d38 */
.L_x_469:
[----:B------:R-:W-:Y:S05]  /*52f0*/  BSYNC B1 ;  /* 0x0000000000017941 */ /* 0x000fea0003800000 */
.L_x_468:
[----:B------:R-:W-:-:S03]  /*5300*/  UMOV UR4, 0xffffffff ;  /* 0xffffffff00047882 */ /* 0x000fc60000000000 */
[----:B------:R-:W-:Y:S05]  /*5310*/  BRA.DIV UR4, `(.L_x_492) ;  /* 0x000001c204b07947 */ /* 0x000fea000b800000 */
[----:B-1----:R-:W1:Y:S04]  /*5320*/  SHFL.IDX PT, R115, R115, 0x1, 0x1c1f ;  /* 0x003c1f0073737f89 */ /* 0x002e6800000e0000 */
[----:B------:R-:W0:Y:S02]  /*5330*/  SHFL.IDX PT, R118, R118, 0x1, 0x1c1f ;  /* 0x003c1f0076767f89 */ /* 0x000e2400000e0000 */
.L_x_799:
[----:B------:R-:W-:Y:S05]  /*5340*/  @P4 BRA `(.L_x_493) ;  /* 0x0000005800844947 */ /* 0x000fea0003800000 */
[----:B------:R-:W-:Y:S01]  /*5350*/  ISETP.NE.AND P3, PT, R9, RZ, PT ;  /* 0x000000ff0900720c */ /* 0x000fe20003f65270 */
[----:B------:R-:W-:-:S12]  /*5360*/  BSSY B1, `(.L_x_494) ;  /* 0x0000039000017945 */ /* 0x000fd80003800000 */
[----:B------:R-:W-:Y:S05]  /*5370*/  @!P3 BRA `(.L_x_495) ;  /* 0x0000000000dcb947 */ /* 0x000fea0003800000 */
[----:B0---4-:R0:W4:Y:S01]  /*5380*/  LDS.128 R12, [R29+0x2000] ;  /* 0x002000001d0c7984 */ /* 0x0111220000000c00 */
[----:B------:R-:W-:Y:S01]  /*5390*/  ISETP.GE.AND P3, PT, R160, R124, PT ;  /* 0x0000007ca000720c */ /* 0x000fe20003f66270 */
[----:B------:R-:W-:-:S12]  /*53a0*/  BSSY B2, `(.L_x_496) ;  /* 0x0000031000027945 */ /* 0x000fd80003800000 */
[----:B0-----:R-:W-:Y:S05]  /*53b0*/  @P3 BRA `(.L_x_497) ;  /* 0x0000000000bc3947 */ /* 0x001fea0003800000 */
[--C-:B---3--:R-:W-:Y:S02]  /*53c0*/  SHF.R.U64 R11, R50, 0x10, R51.reuse ;  /* 0x00000010320b7819 */ /* 0x108fe40000001233 */
[----:B------:R-:W-:Y:S02]  /*53d0*/  SHF.R.U32.HI R50, RZ, 0x10, R51 ;  /* 0x00000010ff327819 */ /* 0x000fe40000011633 */
[----:B------:R-:W-:Y:S02]  /*53e0*/  SHF.R.U64 R51, R52, 0x10, R53 ;  /* 0x0000001034337819 */ /* 0x000fe40000001235 */
[----:B------:R-:W-:Y:S02]  /*53f0*/  PRMT R11, R155, 0x5410, R11 ;  /* 0x000054109b0b7816 */ /* 0x000fe4000000000b */
[----:B------:R-:W-:Y:S02]  /*5400*/  PRMT R51, R156, 0x5410, R51 ;  /* 0x000054109c337816 */ /* 0x000fe40000000033 */
[----:B------:R-:W-:-:S02]  /*5410*/  SHF.R.U32.HI R52, RZ, 0x10, R53 ;  /* 0x00000010ff347819 */ /* 0x000fc40000011635 */
[C---:B----4-:R-:W-:Y:S01]  /*5420*/  LOP3.LUT R56, R13.reuse, 0xffff0000, RZ, 0xc0, !PT ;  /* 0xffff00000d387812 */ /* 0x050fe200078ec0ff */
[----:B------:R-:W-:Y:S01]  /*5430*/  IMAD.U32 R13, R13, 0x10000, RZ ;  /* 0x000100000d0d7824 */ /* 0x000fe200078e00ff */
[C---:B------:R-:W-:Y:S01]  /*5440*/  LOP3.LUT R53, R51.reuse, 0xffff0000, RZ, 0xc0, !PT ;  /* 0xffff000033357812 */ /* 0x040fe200078ec0ff */
[----:B------:R-:W-:Y:S01]  /*5450*/  IMAD.U32 R51, R51, 0x10000, RZ ;  /* 0x0001000033337824 */ /* 0x000fe200078e00ff */
[----:B------:R-:W-:Y:S02]  /*5460*/  LOP3.LUT R54, R11, 0xffff0000, RZ, 0xc0, !PT ;  /* 0xffff00000b367812 */ /* 0x000fe400078ec0ff */
[----:B------:R-:W-:Y:S01]  /*5470*/  PRMT R52, R156, 0x5432, R52 ;  /* 0x000054329c347816 */ /* 0x000fe20000000034 */
[CC--:B------:R-:W-:Y:S01]  /*5480*/  FMUL.FTZ R55, R56.reuse, R53.reuse ;  /* 0x0000003538377220 */ /* 0x0c0fe20000410000 */
[----:B------:R-:W-:Y:S01]  /*5490*/  PRMT R50, R155, 0x5432, R50 ;  /* 0x000054329b327816 */ /* 0x000fe20000000032 */
[-C--:B------:R-:W-:Y:S01]  /*54a0*/  FMUL.FTZ R56, R56, R54.reuse ;  /* 0x0000003638387220 */ /* 0x080fe20000410000 */
[----:B------:R-:W-:Y:S01]  /*54b0*/  LOP3.LUT R57, R14, 0xffff0000, RZ, 0xc0, !PT ;  /* 0xffff00000e397812 */ /* 0x000fe200078ec0ff */
[----:B------:R-:W-:Y:S01]  /*54c0*/  FFMA.FTZ R55, R13, R54, -R55 ;  /* 0x000000360d377223 */ /* 0x000fe20000010837 */
[----:B------:R-:W-:Y:S01]  /*54d0*/  SHF.L.U32 R11, R11, 0x10, RZ ;  /* 0x000000100b0b7819 */ /* 0x000fe200000006ff */
[----:B------:R-:W-:Y:S01]  /*54e0*/  FFMA.FTZ R56, R13, R53, R56 ;  /* 0x000000350d387223 */ /* 0x000fe20000010038 */
[C---:B------:R-:W-:Y:S01]  /*54f0*/  IMAD.U32 R53, R52.reuse, 0x10000, RZ ;  /* 0x0001000034357824 */ /* 0x040fe200078e00ff */
[----:B------:R-:W-:Y:S01]  /*5500*/  LOP3.LUT R52, R52, 0xffff0000, RZ, 0xc0, !PT ;  /* 0xffff000034347812 */ /* 0x000fe200078ec0ff */
[C---:B------:R-:W-:Y:S01]  /*5510*/  IMAD.U32 R54, R50.reuse, 0x10000, RZ ;  /* 0x0001000032367824 */ /* 0x040fe200078e00ff */
[----:B------:R-:W-:Y:S01]  /*5520*/  LOP3.LUT R50, R50, 0xffff0000, RZ, 0xc0, !PT ;  /* 0xffff000032327812 */ /* 0x000fe200078ec0ff */
[----:B------:R-:W-:-:S02]  /*5530*/  IMAD.U32 R13, R14, 0x10000, RZ ;  /* 0x000100000e0d7824 */ /* 0x000fc400078e00ff */
        /* <DEDUP_REMOVED lines=23> */
.L_x_497:
[----:B------:R-:W-:Y:S05]  /*56b0*/  BSYNC B2 ;  /* 0x0000000000027941 */ /* 0x000fea0003800000 */
.L_x_496:
[----:B------:R-:W-:-:S04]  /*56c0*/  LEA R50, P3, R16, R118, 0x1 ;  /* 0x0000007610327211 */ /* 0x000fc800078608ff */
[----:B-1----:R-:W-:-:S05]  /*56d0*/  LEA.HI.X R51, R16, R115, R17, 0x1, P3 ;  /* 0x0000007310337211 */ /* 0x002fca00018f0c11 */
[----:B----4-:R0:W-:Y:S04]  /*56e0*/  ST.E.128 desc[UR56][R50.64], R12 ;  /* 0x0000000c32007985 */ /* 0x0101e8000c101d38 */
.L_x_495:
[----:B------:R-:W-:Y:S05]  /*56f0*/  BSYNC B1 ;  /* 0x0000000000017941 */ /* 0x000fea0003800000 */
.L_x_494:
[----:B------:R-:W-:Y:S01]  /*5700*/  ISETP.NE.AND P3, PT, R26, RZ, PT ;  /* 0x000000ff1a00720c */ /* 0x000fe20003f65270 */
[----:B------:R-:W-:-:S12]  /*5710*/  BSSY B1, `(.L_x_498) ;  /* 0x000003b000017945 */ /* 0x000fd80003800000 */
[----:B------:R-:W-:Y:S05]  /*5720*/  @!P3 BRA `(.L_x_499) ;  /* 0x0000000000e4b947 */ /* 0x000fea0003800000 */
[----:B0---4-:R0:W4:Y:S01]  /*5730*/  LDS.128 R12, [R28+0x2000] ;  /* 0x002000001c0c7984 */ /* 0x0111220000000c00 */
[----:B------:R-:W-:Y:S01]  /*5740*/  ISETP.GE.AND P3, PT, R170, R124, PT ;  /* 0x0000007caa00720c */ /* 0x000fe20003f66270 */
[----:B---3--:R-:W-:Y:S01]  /*5750*/  IMAD.SHL.U32 R11, R163, 0x8, RZ ;  /* 0x00000008a30b7824 */ /* 0x008fe200078e00ff */
[----:B------:R-:W-:Y:S01]  /*5760*/  BSSY B2, `(.L_x_500) ;  /* 0x0000034000027945 */ /* 0x000fe20003800000 */
[----:B------:R-:W-:Y:S02]  /*5770*/  IMAD.MOV.U32 R50, RZ, RZ, R118 ;  /* 0x000000ffff327224 */ /* 0x000fe400078e0076 */
[----:B-1----:R-:W-:Y:S02]  /*5780*/  IMAD.MOV.U32 R51, RZ, RZ, R115 ;  /* 0x000000ffff337224 */ /* 0x002fe400078e0073 */
[----:B------:R-:W-:-:S06]  /*5790*/  IMAD.WIDE R50, R11, 0x2, R50 ;  /* 0x000000020b327825 */ /* 0x000fcc00078e0232 */
[----:B0-----:R-:W-:Y:S05]  /*57a0*/  @P3 BRA `(.L_x_501) ;  /* 0x0000000000bc3947 */ /* 0x001fea0003800000 */
[--C-:B------:R-:W-:Y:S02]  /*57b0*/  SHF.R.U64 R11, R46, 0x10, R47.reuse ;  /* 0x000000102e0b7819 */ /* 0x100fe4000000122f */
        /* <DEDUP_REMOVED lines=9> */
[C---:B------:R-:W-:Y:S01]  /*5850*/  LOP3.LUT R52, R11.reuse, 0xffff0000, RZ, 0xc0, !PT ;  /* 0xffff00000b347812 */ /* 0x040fe200078ec0ff */
[----:B------:R-:W-:Y:S01]  /*5860*/  IMAD.U32 R11, R11, 0x10000, RZ ;  /* 0x000100000b0b7824 */ /* 0x000fe200078e00ff */
[----:B------:R-:W-:Y:S01]  /*5870*/  PRMT R48, R154, 0x5432, R48 ;  /* 0x000054329a307816 */ /* 0x000fe20000000030 */
[C---:B------:R-:W-:Y:S01]  /*5880*/  FMUL.FTZ R53, R54.reuse, R49 ;  /* 0x0000003136357220 */ /* 0x040fe20000410000 */
[----:B------:R-:W-:Y:S01]  /*5890*/  PRMT R46, R153, 0x5432, R46 ;  /* 0x00005432992e7816 */ /* 0x000fe2000000002e */
[-C--:B------:R-:W-:Y:S01]  /*58a0*/  FMUL.FTZ R54, R54, R52.reuse ;  /* 0x0000003436367220 */ /* 0x080fe20000410000 */
[----:B------:R-:W-:Y:S01]  /*58b0*/  LOP3.LUT R55, R14, 0xffff0000, RZ, 0xc0, !PT ;  /* 0xffff00000e377812 */ /* 0x000fe200078ec0ff */
[----:B------:R-:W-:-:S02]  /*58c0*/  FFMA.FTZ R53, R13, R52, -R53 ;  /* 0x000000340d357223 */ /* 0x000fc40000010835 */
[----:B------:R-:W-:Y:S01]  /*58d0*/  FFMA.FTZ R54, R13, R49, R54 ;  /* 0x000000310d367223 */ /* 0x000fe20000010036 */
[----:B------:R-:W-:Y:S01]  /*58e0*/  IMAD.U32 R49, R48, 0x10000, RZ ;  /* 0x0001000030317824 */ /* 0x000fe200078e00ff */
[----:B------:R-:W-:Y:S01]  /*58f0*/  SHF.L.U32 R13, R14, 0x10, RZ ;  /* 0x000000100e0d7819 */ /* 0x000fe200000006ff */
[----:B------:R-:W-:Y:S01]  /*5900*/  IMAD.U32 R52, R46, 0x10000, RZ ;  /* 0x000100002e347824 */ /* 0x000fe200078e00ff */
[----:B------:R-:W-:Y:S01]  /*5910*/  LOP3.LUT R48, R48, 0xffff0000, RZ, 0xc0, !PT ;  /* 0xffff000030307812 */ /* 0x000fe200078ec0ff */
[C---:B------:R-:W-:Y:S01]  /*5920*/  FMUL.FTZ R14, R55.reuse, R49 ;  /* 0x00000031370e7220 */ /* 0x040fe20000410000 */
[----:B------:R-:W-:Y:S01]  /*5930*/  LOP3.LUT R46, R46, 0xffff0000, RZ, 0xc0, !PT ;  /* 0xffff00002e2e7812 */ /* 0x000fe200078ec0ff */
[-C--:B------:R-:W-:Y:S01]  /*5940*/  FMUL.FTZ R55, R55, R52.reuse ;  /* 0x0000003437377220 */ /* 0x080fe20000410000 */
[----:B------:R-:W-:Y:S01]  /*5950*/  F2FP.BF16.F32.PACK_AB R53, R54, R53 ;  /* 0x000000353635723e */ /* 0x000fe200000010ff */
[C---:B------:R-:W-:Y:S02]  /*5960*/  FFMA.FTZ R14, R13.reuse, R52, -R14 ;  /* 0x000000340d0e7223 */ /* 0x040fe4000001080e */
        /* <DEDUP_REMOVED lines=19> */
.L_x_501:
[----:B------:R-:W-:Y:S05]  /*5aa0*/  BSYNC B2 ;  /* 0x0000000000027941 */ /* 0x000fea0003800000 */
.L_x_500:
[----:B----4-:R0:W-:Y:S02]  /*5ab0*/  ST.E.128 desc[UR56][R50.64], R12 ;  /* 0x0000000c32007985 */ /* 0x0101e4000c101d38 */
.L_x_499:
[----:B------:R-:W-:Y:S05]  /*5ac0*/  BSYNC B1 ;  /* 0x0000000000017941 */ /* 0x000fea0003800000 */
.L_x_498:
        /* <DEDUP_REMOVED lines=11> */
[--C-:B------:R-:W-:Y:S01]  /*5b80*/  SHF.R.U64 R11, R42, 0x10, R43.reuse ;  /* 0x000000102a0b7819 */ /* 0x100fe2000000122b */
[----:B----4-:R-:W-:Y:S01]  /*5b90*/  IMAD.U32 R52, R13, 0x10000, RZ ;  /* 0x000100000d347824 */ /* 0x010fe200078e00ff */
[----:B------:R-:W-:Y:S02]  /*5ba0*/  SHF.R.U32.HI R42, RZ, 0x10, R43 ;  /* 0x00000010ff2a7819 */ /* 0x000fe4000001162b */
[----:B------:R-:W-:Y:S02]  /*5bb0*/  SHF.R.U64 R43, R44, 0x10, R45 ;  /* 0x000000102c2b7819 */ /* 0x000fe4000000122d */
[----:B------:R-:W-:Y:S02]  /*5bc0*/  PRMT R11, R151, 0x5410, R11 ;  /* 0x00005410970b7816 */ /* 0x000fe4000000000b */
[----:B------:R-:W-:Y:S02]  /*5bd0*/  PRMT R43, R152, 0x5410, R43 ;  /* 0x00005410982b7816 */ /* 0x000fe4000000002b */
[----:B------:R-:W-:Y:S01]  /*5be0*/  SHF.R.U32.HI R48, RZ, 0x10, R45 ;  /* 0x00000010ff307819 */ /* 0x000fe2000001162d */
[----:B------:R-:W-:Y:S01]  /*5bf0*/  IMAD.U32 R45, R14, 0x10000, RZ ;  /* 0x000100000e2d7824 */ /* 0x000fe200078e00ff */
[----:B------:R-:W-:-:S02]  /*5c00*/  LOP3.LUT R50, R13, 0xffff0000, RZ, 0xc0, !PT ;  /* 0xffff00000d327812 */ /* 0x000fc400078ec0ff */
        /* <DEDUP_REMOVED lines=9> */
[----:B------:R-:W-:Y:S02]  /*5ca0*/  IMAD.U32 R13, R48, 0x10000, RZ ;  /* 0x00010000300d7824 */ /* 0x000fe400078e00ff */
[----:B------:R-:W-:Y:S01]  /*5cb0*/  FFMA.FTZ R53, R52, R51, -R53 ;  /* 0x0000003334357223 */ /* 0x000fe20000010835 */
[----:B------:R-:W-:-:S02]  /*5cc0*/  IMAD.U32 R51, R42, 0x10000, RZ ;  /* 0x000100002a337824 */ /* 0x000fc400078e00ff */
[----:B------:R-:W-:Y:S01]  /*5cd0*/  FFMA.FTZ R50, R52, R49, R50 ;  /* 0x0000003134327223 */ /* 0x000fe20000010032 */
[----:B------:R-:W-:Y:S01]  /*5ce0*/  FMUL.FTZ R49, R14, R13 ;  /* 0x0000000d0e317220 */ /* 0x000fe20000410000 */
[----:B------:R-:W-:Y:S01]  /*5cf0*/  LOP3.LUT R44, R15, 0xffff0000, RZ, 0xc0, !PT ;  /* 0xffff00000f2c7812 */ /* 0x000fe200078ec0ff */
[----:B------:R-:W-:Y:S02]  /*5d00*/  IMAD.U32 R52, R12, 0x10000, RZ ;  /* 0x000100000c347824 */ /* 0x000fe400078e00ff */
[-C--:B------:R-:W-:Y:S01]  /*5d10*/  FMUL.FTZ R14, R14, R51.reuse ;  /* 0x000000330e0e7220 */ /* 0x080fe20000410000 */
[----:B------:R-:W-:Y:S01]  /*5d20*/  LOP3.LUT R48, R48, 0xffff0000, RZ, 0xc0, !PT ;  /* 0xffff000030307812 */ /* 0x000fe200078ec0ff */
[C---:B------:R-:W-:Y:S01]  /*5d30*/  FFMA.FTZ R49, R45.reuse, R51, -R49 ;  /* 0x000000332d317223 */ /* 0x040fe20000010831 */
[----:B------:R-:W-:Y:S01]  /*5d40*/  LOP3.LUT R42, R42, 0xffff0000, RZ, 0xc0, !PT ;  /* 0xffff00002a2a7812 */ /* 0x000fe200078ec0ff */
[----:B------:R-:W-:Y:S01]  /*5d50*/  FFMA.FTZ R14, R45, R13, R14 ;  /* 0x0000000d2d0e7223 */ /* 0x000fe2000001000e */
[----:B------:R-:W-:Y:S01]  /*5d60*/  LOP3.LUT R12, R12, 0xffff0000, RZ, 0xc0, !PT ;  /* 0xffff00000c0c7812 */ /* 0x000fe200078ec0ff */
[C---:B------:R-:W-:Y:S01]  /*5d70*/  FMUL.FTZ R13, R44.reuse, R48 ;  /* 0x000000302c0d7220 */ /* 0x040fe20000410000 */
[----:B------:R-:W-:Y:S01]  /*5d80*/  SHF.L.U32 R15, R15, 0x10, RZ ;  /* 0x000000100f0f7819 */ /* 0x000fe200000006ff */
[-C--:B------:R-:W-:Y:S01]  /*5d90*/  FMUL.FTZ R45, R44, R42.reuse ;  /* 0x0000002a2c2d7220 */ /* 0x080fe20000410000 */
[----:B------:R-:W-:Y:S01]  /*5da0*/  F2FP.BF16.F32.PACK_AB R50, R50, R53 ;  /* 0x000000353232723e */ /* 0x000fe200000010ff */
[C---:B------:R-:W-:Y:S01]  /*5db0*/  FMUL.FTZ R44, R12.reuse, R43 ;  /* 0x0000002b0c2c7220 */ /* 0x040fe20000410000 */
[-C--:B------:R-:W-:Y:S01]  /*5dc0*/  FMUL.FTZ R12, R12, R11.reuse ;  /* 0x0000000b0c0c7220 */ /* 0x080fe20000410000 */
[C---:B------:R-:W-:Y:S01]  /*5dd0*/  FFMA.FTZ R13, R15.reuse, R42, -R13 ;  /* 0x0000002a0f0d7223 */ /* 0x040fe2000001080d */
[----:B------:R-:W-:Y:S01]  /*5de0*/  FFMA.FTZ R48, R15, R48, R45 ;  /* 0x000000300f307223 */ /* 0x000fe2000001002d */
[C---:B------:R-:W-:Y:S01]  /*5df0*/  FFMA.FTZ R44, R52.reuse, R11, -R44 ;  /* 0x0000000b342c7223 */ /* 0x040fe2000001082c */
[----:B------:R-:W-:Y:S01]  /*5e00*/  FFMA.FTZ R43, R52, R43, R12 ;  /* 0x0000002b342b7223 */ /* 0x000fe2000001000c */
[----:B------:R-:W-:-:S02]  /*5e10*/  F2FP.BF16.F32.PACK_AB R14, R14, R49 ;  /* 0x000000310e0e723e */ /* 0x000fc400000010ff */
[----:B------:R-:W-:Y:S01]  /*5e20*/  F2FP.BF16.F32.PACK_AB R15, R48, R13 ;  /* 0x0000000d300f723e */ /* 0x000fe200000010ff */
[----:B------:R-:W-:Y:S01]  /*5e30*/  IMAD.MOV.U32 R13, RZ, RZ, R50 ;  /* 0x000000ffff0d7224 */ /* 0x000fe200078e0032 */
[----:B------:R-:W-:-:S07]  /*5e40*/  F2FP.BF16.F32.PACK_AB R12, R43, R44 ;  /* 0x0000002c2b0c723e */ /* 0x000fce00000010ff */
.L_x_505:
[----:B------:R-:W-:Y:S05]  /*5e50*/  BSYNC B2 ;  /* 0x0000000000027941 */ /* 0x000fea0003800000 */
.L_x_504:
[----:B----4-:R0:W-:Y:S02]  /*5e60*/  ST.E.128 desc[UR56][R46.64], R12 ;  /* 0x0000000c2e007985 */ /* 0x0101e4000c101d38 */
.L_x_503:
[----:B------:R-:W-:Y:S05]  /*5e70*/  BSYNC B1 ;  /* 0x0000000000017941 */ /* 0x000fea0003800000 */
.L_x_502:
[----:B------:R-:W-:Y:S01]  /*5e80*/  ISETP.NE.AND P3, PT, R101, RZ, PT ;  /* 0x000000ff6500720c */ /* 0x000fe20003f65270 */
[----:B------:R-:W-:-:S12]  /*5e90*/  BSSY B1, `(.L_x_506) ;  /* 0x0000037000017945 */ /* 0x000fd80003800000 */
[----:B------:R-:W-:Y:S05]  /*5ea0*/  @!P3 BRA `(.L_x_507) ;  /* 0x0000000000d4b947 */ /* 0x000fea0003800000 */
[----:B0---4-:R0:W4:Y:S01]  /*5eb0*/  LDS.128 R12, [R28+0x5000] ;  /* 0x005000001c0c7984 */ /* 0x0111220000000c00 */
[C---:B------:R-:W-:Y:S01]  /*5ec0*/  LEA R42, P3, R19.reuse, R118, 0x1 ;  /* 0x00000076132a7211 */ /* 0x040fe200078608ff */
[----:B------:R-:W-:Y:S03]  /*5ed0*/  BSSY B2, `(.L_x_508) ;  /* 0x0000031000027945 */ /* 0x000fe60003800000 */
[----:B-1----:R-:W-:Y:S02]  /*5ee0*/  LEA.HI.X R43, R19, R115, R165, 0x1, P3 ;  /* 0x00000073132b7211 */ /* 0x002fe400018f0ca5 */
[----:B------:R-:W-:-:S13]  /*5ef0*/  ISETP.GE.AND P3, PT, R172, R124, PT ;  /* 0x0000007cac00720c */ /* 0x000fda0003f66270 */
[----:B0-----:R-:W-:Y:S05]  /*5f00*/  @P3 BRA `(.L_x_509) ;  /* 0x0000000000b43947 */ /* 0x001fea0003800000 */
[----:B------:R-:W-:Y:S02]  /*5f10*/  SHF.R.U64 R45, R40, 0x10, R41 ;  /* 0x00000010282d7819 */ /* 0x000fe40000001229 */
[----:B------:R-:W-:Y:S01]  /*5f20*/  SHF.R.U64 R46, R38, 0x10, R39 ;  /* 0x00000010262e7819 */ /* 0x000fe20000001227 */
[----:B----4-:R-:W-:Y:S01]  /*5f30*/  IMAD.U32 R38, R14, 0x10000, RZ ;  /* 0x000100000e267824 */ /* 0x010fe200078e00ff */
[----:B------:R-:W-:Y:S02]  /*5f40*/  SHF.R.U32.HI R41, RZ, 0x10, R41 ;  /* 0x00000010ff297819 */ /* 0x000fe40000011629 */
[----:B------:R-:W-:Y:S02]  /*5f50*/  SHF.R.U32.HI R44, RZ, 0x10, R39 ;  /* 0x00000010ff2c7819 */ /* 0x000fe40000011627 */
[C---:B------:R-:W-:Y:S02]  /*5f60*/  PRMT R40, R144.reuse, 0x5410, R45 ;  /* 0x0000541090287816 */ /* 0x040fe4000000002d */
[----:B------:R-:W-:Y:S01]  /*5f70*/  PRMT R39, R137, 0x5410, R46 ;  /* 0x0000541089277816 */ /* 0x000fe2000000002e */
[----:B------:R-:W-:Y:S01]  /*5f80*/  IMAD.U32 R46, R13, 0x10000, RZ ;  /* 0x000100000d2e7824 */ /* 0x000fe200078e00ff */
[----:B------:R-:W-:-:S02]  /*5f90*/  PRMT R144, R144, 0x5432, R41 ;  /* 0x0000543290907816 */ /* 0x000fc40000000029 */
[----:B------:R-:W-:Y:S02]  /*5fa0*/  PRMT R137, R137, 0x5432, R44 ;  /* 0x0000543289897816 */ /* 0x000fe4000000002c */
[----:B---3--:R-:W-:Y:S02]  /*5fb0*/  LOP3.LUT R11, R14, 0xffff0000, RZ, 0xc0, !PT ;  /* 0xffff00000e0b7812 */ /* 0x008fe400078ec0ff */
[----:B------:R-:W-:Y:S01]  /*5fc0*/  LOP3.LUT R45, R13, 0xffff0000, RZ, 0xc0, !PT ;  /* 0xffff00000d2d7812 */ /* 0x000fe200078ec0ff */
[----:B------:R-:W-:Y:S01]  /*5fd0*/  IMAD.U32 R44, R137, 0x10000, RZ ;  /* 0x00010000892c7824 */ /* 0x000fe200078e00ff */
[----:B------:R-:W-:Y:S01]  /*5fe0*/  LOP3.LUT R48, R40, 0xffff0000, RZ, 0xc0, !PT ;  /* 0xffff000028307812 */ /* 0x000fe200078ec0ff */
[----:B------:R-:W-:Y:S01]  /*5ff0*/  IMAD.U32 R13, R12, 0x10000, RZ ;  /* 0x000100000c0d7824 */ /* 0x000fe200078e00ff */
[----:B------:R-:W-:Y:S01]  /*6000*/  SHF.L.U32 R41, R144, 0x10, RZ ;  /* 0x0000001090297819 */ /* 0x000fe200000006ff */
[----:B------:R-:W-:Y:S01]  /*6010*/  IMAD.U32 R40, R40, 0x10000, RZ ;  /* 0x0001000028287824 */ /* 0x000fe200078e00ff */
[----:B------:R-:W-:Y:S01]  /*6020*/  LOP3.LUT R47, R39, 0xffff0000, RZ, 0xc0, !PT ;  /* 0xffff0000272f7812 */ /* 0x000fe200078ec0ff */
[----:B------:R-:W-:Y:S01]  /*6030*/  FMUL.FTZ R49, R45, R48 ;  /* 0x000000302d317220 */ /* 0x000fe20000410000 */
[----:B------:R-:W-:Y:S01]  /*6040*/  LOP3.LUT R14, R15, 0xffff0000, RZ, 0xc0, !PT ;  /* 0xffff00000f0e7812 */ /* 0x000fe200078ec0ff */
[C---:B------:R-:W-:Y:S01]  /*6050*/  FMUL.FTZ R51, R11.reuse, R41 ;  /* 0x000000290b337220 */ /* 0x040fe20000410000 */
[----:B------:R-:W-:Y:S01]  /*6060*/  FMUL.FTZ R11, R11, R44 ;  /* 0x0000002c0b0b7220 */ /* 0x000fe20000410000 */
[-C--:B------:R-:W-:Y:S01]  /*6070*/  FMUL.FTZ R45, R45, R47.reuse ;  /* 0x0000002f2d2d7220 */ /* 0x080fe20000410000 */
[----:B------:R-:W-:Y:S01]  /*6080*/  LOP3.LUT R144, R144, 0xffff0000, RZ, 0xc0, !PT ;  /* 0xffff000090907812 */ /* 0x000fe200078ec0ff */
[----:B------:R-:W-:Y:S01]  /*6090*/  IMAD.U32 R39, R39, 0x10000, RZ ;  /* 0x0001000027277824 */ /* 0x000fe200078e00ff */
[----:B------:R-:W-:Y:S01]  /*60a0*/  LOP3.LUT R137, R137, 0xffff0000, RZ, 0xc0, !PT ;  /* 0xffff000089897812 */ /* 0x000fe200078ec0ff */
[----:B------:R-:W-:Y:S01]  /*60b0*/  FFMA.FTZ R47, R46, R47, -R49 ;  /* 0x0000002f2e2f7223 */ /* 0x000fe20000010831 */
[----:B------:R-:W-:Y:S01]  /*60c0*/  LOP3.LUT R12, R12, 0xffff0000, RZ, 0xc0, !PT ;  /* 0xffff00000c0c7812 */ /* 0x000fe200078ec0ff */
[----:B------:R-:W-:Y:S01]  /*60d0*/  FFMA.FTZ R46, R46, R48, R45 ;  /* 0x000000302e2e7223 */ /* 0x000fe2000001002d */
[C---:B------:R-:W-:Y:S01]  /*60e0*/  FFMA.FTZ R44, R38.reuse, R44, -R51 ;  /* 0x0000002c262c7223 */ /* 0x040fe20000010833 */
[----:B------:R-:W-:Y:S01]  /*60f0*/  FFMA.FTZ R41, R38, R41, R11 ;  /* 0x0000002926297223 */ /* 0x000fe2000001000b */
[C---:B------:R-:W-:Y:S01]  /*6100*/  FMUL.FTZ R38, R14.reuse, R144 ;  /* 0x000000900e267220 */ /* 0x040fe20000410000 */
[----:B------:R-:W-:Y:S01]  /*6110*/  FMUL.FTZ R45, R14, R137 ;  /* 0x000000890e2d7220 */ /* 0x000fe20000410000 */
[C---:B------:R-:W-:Y:S01]  /*6120*/  FMUL.FTZ R14, R12.reuse, R40 ;  /* 0x000000280c0e7220 */ /* 0x040fe20000410000 */
[-C--:B------:R-:W-:Y:S01]  /*6130*/  FMUL.FTZ R11, R12, R39.reuse ;  /* 0x000000270c0b7220 */ /* 0x080fe20000410000 */
[----:B------:R-:W-:Y:S01]  /*6140*/  IMAD.U32 R15, R15, 0x10000, RZ ;  /* 0x000100000f0f7824 */ /* 0x000fe200078e00ff */
[----:B------:R-:W-:Y:S01]  /*6150*/  F2FP.BF16.F32.PACK_AB R44, R41, R44 ;  /* 0x0000002c292c723e */ /* 0x000fe200000010ff */
        /* <DEDUP_REMOVED lines=8> */
.L_x_509:
[----:B------:R-:W-:Y:S05]  /*61e0*/  BSYNC B2 ;  /* 0x0000000000027941 */ /* 0x000fea0003800000 */
.L_x_508:
[----:B----4-:R0:W-:Y:S02]  /*61f0*/  ST.E.128 desc[UR56][R42.64], R12 ;  /* 0x0000000c2a007985 */ /* 0x0101e4000c101d38 */
.L_x_507:
[----:B------:R-:W-:Y:S05]  /*6200*/  BSYNC B1 ;  /* 0x0000000000017941 */ /* 0x000fea0003800000 */
.L_x_506:
        /* <DEDUP_REMOVED lines=9> */
[----:B------:R-:W-:Y:S01]  /*62a0*/  SHF.R.U64 R44, R34, 0x10, R35 ;  /* 0x00000010222c7819 */ /* 0x000fe20000001223 */
[----:B----4-:R-:W-:Y:S01]  /*62b0*/  IMAD.U32 R29, R14, 0x10000, RZ ;  /* 0x000100000e1d7824 */ /* 0x010fe200078e00ff */
[--C-:B------:R-:W-:Y:S02]  /*62c0*/  SHF.R.U64 R40, R36, 0x10, R37.reuse ;  /* 0x0000001024287819 */ /* 0x100fe40000001225 */
[----:B------:R-:W-:Y:S02]  /*62d0*/  SHF.R.U32.HI R34, RZ, 0x10, R37 ;  /* 0x00000010ff227819 */ /* 0x000fe40000011625 */
[----:B------:R-:W-:Y:S01]  /*62e0*/  SHF.R.U32.HI R42, RZ, 0x10, R35 ;  /* 0x00000010ff2a7819 */ /* 0x000fe20000011623 */
[----:B------:R-:W-:Y:S01]  /*62f0*/  IMAD.U32 R35, R13, 0x10000, RZ ;  /* 0x000100000d237824 */ /* 0x000fe200078e00ff */
[----:B------:R-:W-:Y:S01]  /*6300*/  LOP3.LUT R36, R14, 0xffff0000, RZ, 0xc0, !PT ;  /* 0xffff00000e247812 */ /* 0x000fe200078ec0ff */
[C---:B------:R-:W-:Y:S01]  /*6310*/  IMAD.U32 R14, R15.reuse, 0x10000, RZ ;  /* 0x000100000f0e7824 */ /* 0x040fe200078e00ff */
[----:B---3--:R-:W-:-:S02]  /*6320*/  LOP3.LUT R11, R15, 0xffff0000, RZ, 0xc0, !PT ;  /* 0xffff00000f0b7812 */ /* 0x008fc400078ec0ff */
[----:B------:R-:W-:Y:S02]  /*6330*/  PRMT R41, R135, 0x5410, R40 ;  /* 0x0000541087297816 */ /* 0x000fe40000000028 */
[----:B------:R-:W-:Y:S02]  /*6340*/  PRMT R15, R117, 0x5410, R44 ;  /* 0x00005410750f7816 */ /* 0x000fe4000000002c */
[----:B------:R-:W-:Y:S02]  /*6350*/  PRMT R135, R135, 0x5432, R34 ;  /* 0x0000543287877816 */ /* 0x000fe40000000022 */
[----:B------:R-:W-:Y:S02]  /*6360*/  PRMT R117, R117, 0x5432, R42 ;  /* 0x0000543275757816 */ /* 0x000fe4000000002a */
[----:B------:R-:W-:Y:S01]  /*6370*/  LOP3.LUT R34, R13, 0xffff0000, RZ, 0xc0, !PT ;  /* 0xffff00000d227812 */ /* 0x000fe200078ec0ff */
[----:B------:R-:W-:Y:S01]  /*6380*/  IMAD.U32 R43, R135, 0x10000, RZ ;  /* 0x00010000872b7824 */ /* 0x000fe200078e00ff */
[----:B------:R-:W-:Y:S01]  /*6390*/  LOP3.LUT R42, R41, 0xffff0000, RZ, 0xc0, !PT ;  /* 0xffff0000292a7812 */ /* 0x000fe200078ec0ff */
[----:B------:R-:W-:Y:S01]  /*63a0*/  IMAD.U32 R40, R117, 0x10000, RZ ;  /* 0x0001000075287824 */ /* 0x000fe200078e00ff */
[----:B------:R-:W-:Y:S01]  /*63b0*/  LOP3.LUT R37, R15, 0xffff0000, RZ, 0xc0, !PT ;  /* 0xffff00000f257812 */ /* 0x000fe200078ec0ff */
[----:B------:R-:W-:Y:S01]  /*63c0*/  FMUL.FTZ R46, R36, R43 ;  /* 0x0000002b242e7220 */ /* 0x000fe20000410000 */
[----:B------:R-:W-:-:S02]  /*63d0*/  IMAD.U32 R41, R41, 0x10000, RZ ;  /* 0x0001000029297824 */ /* 0x000fc400078e00ff */
[----:B------:R-:W-:Y:S01]  /*63e0*/  FMUL.FTZ R44, R34, R42 ;  /* 0x0000002a222c7220 */ /* 0x000fe20000410000 */
[-C--:B------:R-:W-:Y:S01]  /*63f0*/  FMUL.FTZ R36, R36, R40.reuse ;  /* 0x0000002824247220 */ /* 0x080fe20000410000 */
[----:B------:R-:W-:Y:S01]  /*6400*/  FMUL.FTZ R45, R34, R37 ;  /* 0x00000025222d7220 */ /* 0x000fe20000410000 */
[C---:B------:R-:W-:Y:S01]  /*6410*/  LOP3.LUT R34, R12.reuse, 0xffff0000, RZ, 0xc0, !PT ;  /* 0xffff00000c227812 */ /* 0x040fe200078ec0ff */
[----:B------:R-:W-:Y:S01]  /*6420*/  FFMA.FTZ R46, R29, R40, -R46 ;  /* 0x000000281d2e7223 */ /* 0x000fe2000001082e */
[----:B------:R-:W-:Y:S01]  /*6430*/  SHF.L.U32 R15, R15, 0x10, RZ ;  /* 0x000000100f0f7819 */ /* 0x000fe200000006ff */
[----:B------:R-:W-:Y:S01]  /*6440*/  IMAD.U32 R13, R12, 0x10000, RZ ;  /* 0x000100000c0d7824 */ /* 0x000fe200078e00ff */
[----:B------:R-:W-:Y:S01]  /*6450*/  LOP3.LUT R135, R135, 0xffff0000, RZ, 0xc0, !PT ;  /* 0xffff000087877812 */ /* 0x000fe200078ec0ff */
[----:B------:R-:W-:Y:S01]  /*6460*/  FFMA.FTZ R29, R29, R43, R36 ;  /* 0x0000002b1d1d7223 */ /* 0x000fe20000010024 */
[----:B------:R-:W-:Y:S01]  /*6470*/  LOP3.LUT R117, R117, 0xffff0000, RZ, 0xc0, !PT ;  /* 0xffff000075757812 */ /* 0x000fe200078ec0ff */
[C---:B------:R-:W-:Y:S01]  /*6480*/  FFMA.FTZ R12, R35.reuse, R37, -R44 ;  /* 0x00000025230c7223 */ /* 0x040fe2000001082c */
[C---:B------:R-:W-:Y:S01]  /*6490*/  FMUL.FTZ R36, R34.reuse, R41 ;  /* 0x0000002922247220 */ /* 0x040fe20000410000 */
[----:B------:R-:W-:Y:S01]  /*64a0*/  FFMA.FTZ R35, R35, R42, R45 ;  /* 0x0000002a23237223 */ /* 0x000fe2000001002d */
[----:B------:R-:W-:Y:S01]  /*64b0*/  FMUL.FTZ R34, R34, R15 ;  /* 0x0000000f22227220 */ /* 0x000fe20000410000 */
[C---:B------:R-:W-:Y:S01]  /*64c0*/  FMUL.FTZ R37, R11.reuse, R135 ;  /* 0x000000870b257220 */ /* 0x040fe20000410000 */
[----:B------:R-:W-:Y:S01]  /*64d0*/  FMUL.FTZ R40, R11, R117 ;  /* 0x000000750b287220 */ /* 0x000fe20000410000 */
[C---:B------:R-:W-:Y:S01]  /*64e0*/  FFMA.FTZ R36, R13.reuse, R15, -R36 ;  /* 0x0000000f0d247223 */ /* 0x040fe20000010824 */
[----:B------:R-:W-:Y:S01]  /*64f0*/  FFMA.FTZ R13, R13, R41, R34 ;  /* 0x000000290d0d7223 */ /* 0x000fe20000010022 */
[C---:B------:R-:W-:Y:S01]  /*6500*/  FFMA.FTZ R37, R14.reuse, R117, -R37 ;  /* 0x000000750e257223 */ /* 0x040fe20000010825 */
[----:B------:R-:W-:Y:S01]  /*6510*/  FFMA.FTZ R40, R14, R135, R40 ;  /* 0x000000870e287223 */ /* 0x000fe20000010028 */
[----:B------:R-:W-:-:S02]  /*6520*/  F2FP.BF16.F32.PACK_AB R35, R35, R12 ;  /* 0x0000000c2323723e */ /* 0x000fc400000010ff */
[----:B------:R-:W-:Y:S02]  /*6530*/  F2FP.BF16.F32.PACK_AB R12, R13, R36 ;  /* 0x000000240d0c723e */ /* 0x000fe400000010ff */
[----:B------:R-:W-:Y:S01]  /*6540*/  F2FP.BF16.F32.PACK_AB R15, R40, R37 ;  /* 0x00000025280f723e */ /* 0x000fe200000010ff */
[----:B------:R-:W-:Y:S01]  /*6550*/  IMAD.MOV.U32 R13, RZ, RZ, R35 ;  /* 0x000000ffff0d7224 */ /* 0x000fe200078e0023 */
[----:B------:R-:W-:-:S07]  /*6560*/  F2FP.BF16.F32.PACK_AB R14, R29, R46 ;  /* 0x0000002e1d0e723e */ /* 0x000fce00000010ff */
.L_x_513:
[----:B------:R-:W-:Y:S05]  /*6570*/  BSYNC B2 ;  /* 0x0000000000027941 */ /* 0x000fea0003800000 */
.L_x_512:
[----:B----4-:R0:W-:Y:S02]  /*6580*/  ST.E.128 desc[UR56][R38.64], R12 ;  /* 0x0000000c26007985 */ /* 0x0101e4000c101d38 */
.L_x_511:
[----:B------:R-:W-:Y:S05]  /*6590*/  BSYNC B1 ;  /* 0x0000000000017941 */ /* 0x000fea0003800000 */
.L_x_510:
[----:B------:R-:W-:-:S13]  /*65a0*/  ISETP.NE.AND P3, PT, R87, RZ, PT ;  /* 0x000000ff5700720c */ /* 0x000fda0003f65270 */
[----:B------:R-:W-:Y:S05]  /*65b0*/  @!P3 BRA `(.L_x_493) ;  /* 0x0000004400e8b947 */ /* 0x000fea0003800000 */
[----:B0---4-:R0:W4:Y:S01]  /*65c0*/  LDS.128 R12, [R28+0x8000] ;  /* 0x008000001c0c7984 */ /* 0x0111220000000c00 */
[C---:B------:R-:W-:Y:S01]  /*65d0*/  LEA R34, P3, R23.reuse, R118, 0x1 ;  /* 0x0000007617227211 */ /* 0x040fe200078608ff */
[----:B------:R-:W-:Y:S03]  /*65e0*/  BSSY B1, `(.L_x_514) ;  /* 0x0000031000017945 */ /* 0x000fe60003800000 */
[----:B-1----:R-:W-:Y:S02]  /*65f0*/  LEA.HI.X R35, R23, R115, R175, 0x1, P3 ;  /* 0x0000007317237211 */ /* 0x002fe400018f0caf */
[----:B------:R-:W-:-:S13]  /*6600*/  ISETP.GE.AND P3, PT, R173, R124, PT ;  /* 0x0000007cad00720c */ /* 0x000fda0003f66270 */
[----:B0-----:R-:W-:Y:S05]  /*6610*/  @P3 BRA `(.L_x_515) ;  /* 0x0000000000b43947 */ /* 0x001fea0003800000 */
[--C-:B------:R-:W-:Y:S01]  /*6620*/  SHF.R.U64 R38, R30, 0x10, R31.reuse ;  /* 0x000000101e267819 */ /* 0x100fe2000000121f */
[----:B----4-:R-:W-:Y:S01]  /*6630*/  IMAD.U32 R28, R14, 0x10000, RZ ;  /* 0x000100000e1c7824 */ /* 0x010fe200078e00ff */
[----:B------:R-:W-:Y:S02]  /*6640*/  SHF.R.U32.HI R36, RZ, 0x10, R31 ;  /* 0x00000010ff247819 */ /* 0x000fe4000001161f */
[----:B---3--:R-:W-:Y:S02]  /*6650*/  SHF.R.U64 R11, R32, 0x10, R33 ;  /* 0x00000010200b7819 */ /* 0x008fe40000001221 */
[C---:B------:R-:W-:Y:S02]  /*6660*/  PRMT R31, R79.reuse, 0x5410, R38 ;  /* 0x000054104f1f7816 */ /* 0x040fe40000000026 */
[----:B------:R-:W-:Y:S02]  /*6670*/  PRMT R79, R79, 0x5432, R36 ;  /* 0x000054324f4f7816 */ /* 0x000fe40000000024 */
[----:B------:R-:W-:Y:S01]  /*6680*/  PRMT R36, R116, 0x5410, R11 ;  /* 0x0000541074247816 */ /* 0x000fe2000000000b */
[----:B------:R-:W-:Y:S01]  /*6690*/  IMAD.U32 R11, R12, 0x10000, RZ ;  /* 0x000100000c0b7824 */ /* 0x000fe200078e00ff */
[----:B------:R-:W-:-:S02]  /*66a0*/  SHF.R.U32.HI R33, RZ, 0x10, R33 ;  /* 0x00000010ff217819 */ /* 0x000fc40000011621 */
[----:B------:R-:W-:Y:S01]  /*66b0*/  LOP3.LUT R29, R14, 0xffff0000, RZ, 0xc0, !PT ;  /* 0xffff00000e1d7812 */ /* 0x000fe200078ec0ff */
[C---:B------:R-:W-:Y:S01]  /*66c0*/  IMAD.U32 R14, R15.reuse, 0x10000, RZ ;  /* 0x000100000f0e7824 */ /* 0x040fe200078e00ff */
[----:B------:R-:W-:Y:S01]  /*66d0*/  LOP3.LUT R30, R15, 0xffff0000, RZ, 0xc0, !PT ;  /* 0xffff00000f1e7812 */ /* 0x000fe200078ec0ff */
[C---:B------:R-:W-:Y:S01]  /*66e0*/  IMAD.U32 R15, R13.reuse, 0x10000, RZ ;  /* 0x000100000d0f7824 */ /* 0x040fe200078e00ff */
[----:B------:R-:W-:Y:S02]  /*66f0*/  LOP3.LUT R13, R13, 0xffff0000, RZ, 0xc0, !PT ;  /* 0xffff00000d0d7812 */ /* 0x000fe400078ec0ff */
[C---:B------:R-:W-:Y:S01]  /*6700*/  LOP3.LUT R38, R36.reuse, 0xffff0000, RZ, 0xc0, !PT ;  /* 0xffff000024267812 */ /* 0x040fe200078ec0ff */
[----:B------:R-:W-:Y:S01]  /*6710*/  IMAD.U32 R36, R36, 0x10000, RZ ;  /* 0x0001000024247824 */ /* 0x000fe200078e00ff */
[----:B------:R-:W-:Y:S01]  /*6720*/  PRMT R116, R116, 0x5432, R33 ;  /* 0x0000543274747816 */ /* 0x000fe20000000021 */
[----:B------:R-:W-:Y:S01]  /*6730*/  IMAD.U32 R33, R79, 0x10000, RZ ;  /* 0x000100004f217824 */ /* 0x000fe200078e00ff */
[----:B------:R-:W-:Y:S01]  /*6740*/  LOP3.LUT R32, R31, 0xffff0000, RZ, 0xc0, !PT ;  /* 0xffff00001f207812 */ /* 0x000fe200078ec0ff */
[----:B------:R-:W-:Y:S01]  /*6750*/  FMUL.FTZ R40, R13, R38 ;  /* 0x000000260d287220 */ /* 0x000fe20000410000 */
[----:B------:R-:W-:Y:S01]  /*6760*/  LOP3.LUT R79, R79, 0xffff0000, RZ, 0xc0, !PT ;  /* 0xffff00004f4f7812 */ /* 0x000fe200078ec0ff */
[----:B------:R-:W-:Y:S01]  /*6770*/  IMAD.U32 R37, R116, 0x10000, RZ ;  /* 0x0001000074257824 */ /* 0x000fe200078e00ff */
[----:B------:R-:W-:Y:S01]  /*6780*/  LOP3.LUT R12, R12, 0xffff0000, RZ, 0xc0, !PT ;  /* 0xffff00000c0c7812 */ /* 0x000fe200078ec0ff */
[-C--:B------:R-:W-:Y:S01]  /*6790*/  FMUL.FTZ R13, R13, R32.reuse ;  /* 0x000000200d0d7220 */ /* 0x080fe20000410000 */
[----:B------:R-:W-:Y:S01]  /*67a0*/  FFMA.FTZ R40, R15, R32, -R40 ;  /* 0x000000200f287223 */ /* 0x000fe20000010828 */
[C---:B------:R-:W-:Y:S01]  /*67b0*/  FMUL.FTZ R41, R29.reuse, R37 ;  /* 0x000000251d297220 */ /* 0x040fe20000410000 */
[----:B------:R-:W-:Y:S01]  /*67c0*/  FMUL.FTZ R29, R29, R33 ;  /* 0x000000211d1d7220 */ /* 0x000fe20000410000 */
[----:B------:R-:W-:Y:S01]  /*67d0*/  FFMA.FTZ R39, R15, R38, R13 ;  /* 0x000000260f277223 */ /* 0x000fe2000001000d */
[----:B------:R-:W-:Y:S01]  /*67e0*/  LOP3.LUT R13, R116, 0xffff0000, RZ, 0xc0, !PT ;  /* 0xffff0000740d7812 */ /* 0x000fe200078ec0ff */
[----:B------:R-:W-:-:S02]  /*67f0*/  IMAD.U32 R31, R31, 0x10000, RZ ;  /* 0x000100001f1f7824 */ /* 0x000fc400078e00ff */
[C---:B------:R-:W-:Y:S01]  /*6800*/  FFMA.FTZ R32, R28.reuse, R37, R29 ;  /* 0x000000251c207223 */ /* 0x040fe2000001001d */
[----:B------:R-:W-:Y:S01]  /*6810*/  FFMA.FTZ R41, R28, R33, -R41 ;  /* 0x000000211c297223 */ /* 0x000fe20000010829 */
[-C--:B------:R-:W-:Y:S01]  /*6820*/  FMUL.FTZ R28, R12, R36.reuse ;  /* 0x000000240c1c7220 */ /* 0x080fe20000410000 */
[C---:B------:R-:W-:Y:S01]  /*6830*/  FMUL.FTZ R29, R30.reuse, R13 ;  /* 0x0000000d1e1d7220 */ /* 0x040fe20000410000 */
[----:B------:R-:W-:Y:S01]  /*6840*/  FMUL.FTZ R30, R30, R79 ;  /* 0x0000004f1e1e7220 */ /* 0x000fe20000410000 */
[-C--:B------:R-:W-:Y:S01]  /*6850*/  FMUL.FTZ R15, R12, R31.reuse ;  /* 0x0000001f0c0f7220 */ /* 0x080fe20000410000 */
[C---:B------:R-:W-:Y:S01]  /*6860*/  FFMA.FTZ R28, R11.reuse, R31, -R28 ;  /* 0x0000001f0b1c7223 */ /* 0x040fe2000001081c */
[C---:B------:R-:W-:Y:S01]  /*6870*/  FFMA.FTZ R29, R14.reuse, R79, -R29 ;  /* 0x0000004f0e1d7223 */ /* 0x040fe2000001081d */
[----:B------:R-:W-:Y:S01]  /*6880*/  FFMA.FTZ R30, R14, R13, R30 ;  /* 0x0000000d0e1e7223 */ /* 0x000fe2000001001e */
[----:B------:R-:W-:Y:S01]  /*6890*/  FFMA.FTZ R15, R11, R36, R15 ;  /* 0x000000240b0f7223 */ /* 0x000fe2000001000f */
[----:B------:R-:W-:-:S02]  /*68a0*/  F2FP.BF16.F32.PACK_AB R13, R39, R40 ;  /* 0x00000028270d723e */ /* 0x000fc400000010ff */
[----:B------:R-:W-:Y:S02]  /*68b0*/  F2FP.BF16.F32.PACK_AB R14, R32, R41 ;  /* 0x00000029200e723e */ /* 0x000fe400000010ff */
[----:B------:R-:W-:Y:S02]  /*68c0*/  F2FP.BF16.F32.PACK_AB R29, R30, R29 ;  /* 0x0000001d1e1d723e */ /* 0x000fe400000010ff */
[----:B------:R-:W-:-:S03]  /*68d0*/  F2FP.BF16.F32.PACK_AB R12, R15, R28 ;  /* 0x0000001c0f0c723e */ /* 0x000fc600000010ff */
[----:B------:R-:W-:-:S07]  /*68e0*/  IMAD.MOV.U32 R15, RZ, RZ, R29 ;  /* 0x000000ffff0f7224 */ /* 0x000fce00078e001d */
.L_x_515:
[----:B------:R-:W-:Y:S05]  /*68f0*/  BSYNC B1 ;  /* 0x0000000000017941 */ /* 0x000fea0003800000 */
.L_x_514:
[----:B----4-:R0:W-:Y:S01]  /*6900*/  ST.E.128 desc[UR56][R34.64], R12 ;  /* 0x0000000c22007985 */ /* 0x0101e2000c101d38 */
[----:B------:R-:W-:Y:S05]  /*6910*/  BRA `(.L_x_493) ;  /* 0x0000004400107947 */ /* 0x000fea0003800000 */
.L_x_459:
        /* <DEDUP_REMOVED lines=20> */
[----:B------:R-:W-:Y:S01]  /*6a60*/  CS2R R50, SRZ ;  /* 0x0000000000327805 */ /* 0x000fe2000001ff00 */
[----:B------:R-:W-:Y:S01]  /*6a70*/  IMAD.X R29, R11, 0x1, R104, P2 ;  /* 0x000000010b1d7824 */ /* 0x000fe200010e0668 */
[----:B------:R-:W-:Y:S02]  /*6a80*/  LEA R52, P2, R28, UR4, 0x1 ;  /* 0x000000041c347c11 */ /* 0x000fe4000f8408ff */
[----:B------:R-:W-:-:S02]  /*6a90*/  CS2R R48, SRZ ;  /* 0x0000000000307805 */ /* 0x000fc4000001ff00 */
[----:B------:R-:W-:Y:S01]  /*6aa0*/  LEA.HI.X R53, R28, UR5, R29, 0x1, P2 ;  /* 0x000000051c357c11 */ /* 0x000fe200090f0c1d */
[----:B------:R-:W-:Y:S01]  /*6ab0*/  ULDC.64 UR4, c[0x0][0x400] ;  /* 0x0001000000047ab9 */ /* 0x000fe20000000a00 */
[----:B------:R-:W-:-:S04]  /*6ac0*/  IADD3 R28, P2, R90, R12, RZ ;  /* 0x0000000c5a1c7210 */ /* 0x000fc80007f5e0ff */
[----:B------:R-:W-:Y:S02]  /*6ad0*/  IADD3.X R29, R78, R103, RZ, P2, !PT ;  /* 0x000000674e1d7210 */ /* 0x000fe400017fe4ff */
[----:B------:R-:W-:-:S04]  /*6ae0*/  LEA R56, P2, R28, UR4, 0x1 ;  /* 0x000000041c387c11 */ /* 0x000fc8000f8408ff */
[----:B------:R-:W-:Y:S02]  /*6af0*/  LEA.HI.X R57, R28, UR5, R29, 0x1, P2 ;  /* 0x000000051c397c11 */ /* 0x000fe400090f0c1d */
[----:B------:R-:W-:Y:S02]  /*6b00*/  ISETP.GE.AND P2, PT, R16, R124, PT ;  /* 0x0000007c1000720c */ /* 0x000fe40003f46270 */
[----:B------:R-:W-:Y:S02]  /*6b10*/  CS2R R34, SRZ ;  /* 0x0000000000227805 */ /* 0x000fe4000001ff00 */
[----:B------:R-:W-:Y:S02]  /*6b20*/  CS2R R32, SRZ ;  /* 0x0000000000207805 */ /* 0x000fe4000001ff00 */
[----:B------:R-:W-:Y:S02]  /*6b30*/  CS2R R46, SRZ ;  /* 0x00000000002e7805 */ /* 0x000fe4000001ff00 */
[----:B------:R-:W-:-:S05]  /*6b40*/  CS2R R44, SRZ ;  /* 0x00000000002c7805 */ /* 0x000fca000001ff00 */
[----:B------:R0:W5:Y:S04]  /*6b50*/  @!P2 LDG.E.128 R36, desc[UR56][R52.64] ;  /* 0x000000383424a981 */ /* 0x000168000c1e1d00 */
[----:B------:R0:W5:Y:S01]  /*6b60*/  @!P2 LDG.E.128 R48, desc[UR56][R56.64] ;  /* 0x000000383830a981 */ /* 0x000162000c1e1d00 */
[----:B------:R-:W-:Y:S02]  /*6b70*/  ISETP.GE.AND P2, PT, R0, R124, PT ;  /* 0x0000007c0000720c */ /* 0x000fe40003f46270 */
[----:B------:R-:W-:Y:S02]  /*6b80*/  CS2R R30, SRZ ;  /* 0x00000000001e7805 */ /* 0x000fe4000001ff00 */
[----:B------:R-:W-:Y:S02]  /*6b90*/  CS2R R28, SRZ ;  /* 0x00000000001c7805 */ /* 0x000fe4000001ff00 */
[----:B------:R-:W-:-:S02]  /*6ba0*/  CS2R R42, SRZ ;  /* 0x00000000002a7805 */ /* 0x000fc4000001ff00 */
[----:B------:R-:W-:-:S05]  /*6bb0*/  CS2R R40, SRZ ;  /* 0x0000000000287805 */ /* 0x000fca000001ff00 */
[----:B------:R0:W5:Y:S04]  /*6bc0*/  @!P2 LDG.E.128 R32, desc[UR56][R52.64+0x40] ;  /* 0x000040383420a981 */ /* 0x000168000c1e1d00 */
[----:B------:R0:W5:Y:S01]  /*6bd0*/  @!P2 LDG.E.128 R44, desc[UR56][R56.64+0x40] ;  /* 0x00004038382ca981 */ /* 0x000162000c1e1d00 */
[----:B------:R-:W-:-:S13]  /*6be0*/  ISETP.GE.AND P2, PT, R3, R124, PT ;  /* 0x0000007c0300720c */ /* 0x000fda0003f46270 */
[----:B------:R0:W5:Y:S04]  /*6bf0*/  @!P2 LDG.E.128 R28, desc[UR56][R52.64+0x80] ;  /* 0x00008038341ca981 */ /* 0x000168000c1e1d00 */
[----:B------:R0:W5:Y:S02]  /*6c00*/  @!P2 LDG.E.128 R40, desc[UR56][R56.64+0x80] ;  /* 0x000080383828a981 */ /* 0x000164000c1e1d00 */
.L_x_517:
[----:B------:R-:W-:Y:S05]  /*6c10*/  BSYNC B1 ;  /* 0x0000000000017941 */ /* 0x000fea0003800000 */
.L_x_516:
        /* <DEDUP_REMOVED lines=20> */
[----:B------:R-:W-:Y:S02]  /*6d60*/  CS2R R74, SRZ ;  /* 0x00000000004a7805 */ /* 0x000fe4000001ff00 */
[----:B------:R-:W-:-:S02]  /*6d70*/  IADD3 R13, P2, P5, R90, R12, R110 ;  /* 0x0000000c5a0d7210 */ /* 0x000fc40007d5e06e */
[----:B------:R-:W-:Y:S02]  /*6d80*/  CS2R R72, SRZ ;  /* 0x0000000000487805 */ /* 0x000fe4000001ff00 */
        /* <DEDUP_REMOVED lines=23> */
.L_x_519:
[----:B------:R-:W-:Y:S05]  /*6f00*/  BSYNC B1 ;  /* 0x0000000000017941 */ /* 0x000fea0003800000 */
.L_x_518:
        /* <DEDUP_REMOVED lines=11> */
[----:B------:R0:W-:Y:S01]  /*6fc0*/  STL.S16 [R1+0x42], R12 ;  /* 0x0000420c01007387 */ /* 0x0001e20000100600 */
[----:B------:R-:W-:-:S03]  /*6fd0*/  IMAD.MOV.U32 R14, RZ, RZ, R39 ;  /* 0x000000ffff0e7224 */ /* 0x000fc600078e0027 */
[----:B------:R1:W-:Y:S01]  /*6fe0*/  STL.S16 [R1+0x40], R11 ;  /* 0x0000400b01007387 */ /* 0x0003e20000100600 */
[----:B------:R-:W-:Y:S02]  /*6ff0*/  PRMT R156, R156, 0x5410, R13 ;  /* 0x000054109c9c7816 */ /* 0x000fe4000000000d */
[----:B------:R-:W-:Y:S01]  /*7000*/  PRMT R157, R157, 0x5410, R14 ;  /* 0x000054109d9d7816 */ /* 0x000fe2000000000e */
[----:B0-----:R-:W-:Y:S02]  /*7010*/  IMAD.MOV.U32 R12, RZ, RZ, R33 ;  /* 0x000000ffff0c7224 */ /* 0x001fe400078e0021 */
[----:B-1----:R-:W-:-:S05]  /*7020*/  IMAD.MOV.U32 R11, RZ, RZ, R32 ;  /* 0x000000ffff0b7224 */ /* 0x002fca00078e0020 */
[----:B------:R0:W-:Y:S04]  /*7030*/  STL.S16 [R1+0x5a], R11 ;  /* 0x00005a0b01007387 */ /* 0x0001e80000100600 */
[----:B------:R1:W-:Y:S01]  /*7040*/  STL.S16 [R1+0x58], R12 ;  /* 0x0000580c01007387 */ /* 0x0003e20000100600 */
[----:B0-----:R-:W-:Y:S01]  /*7050*/  MOV R11, R36 ;  /* 0x00000024000b7202 */ /* 0x001fe20000000f00 */
[----:B-1----:R-:W-:-:S05]  /*7060*/  IMAD.MOV.U32 R12, RZ, RZ, R37 ;  /* 0x000000ffff0c7224 */ /* 0x002fca00078e0025 */
        /* <DEDUP_REMOVED lines=8> */
[----:B------:R-:W-:-:S03]  /*70f0*/  IMAD.MOV.U32 R12, RZ, RZ, R47 ;  /* 0x000000ffff0c7224 */ /* 0x000fc600078e002f */
[----:B------:R0:W-:Y:S04]  /*7100*/  STL.S16 [R1+0x54], R11 ;  /* 0x0000540b01007387 */ /* 0x0001e80000100600 */
[----:B------:R1:W-:Y:S01]  /*7110*/  STL.S16 [R1+0x56], R12 ;  /* 0x0000560c01007387 */ /* 0x0003e20000100600 */
[----:B0-----:R-:W-:Y:S02]  /*7120*/  IMAD.MOV.U32 R11, RZ, RZ, R44 ;  /* 0x000000ffff0b7224 */ /* 0x001fe400078e002c */
[----:B-1----:R-:W-:-:S03]  /*7130*/  IMAD.MOV.U32 R12, RZ, RZ, R45 ;  /* 0x000000ffff0c7224 */ /* 0x002fc600078e002d */
[----:B------:R0:W-:Y:S04]  /*7140*/  STL.S16 [R1+0x5c], R11 ;  /* 0x00005c0b01007387 */ /* 0x0001e80000100600 */
[----:B------:R1:W-:Y:S01]  /*7150*/  STL.S16 [R1+0x5e], R12 ;  /* 0x00005e0c01007387 */ /* 0x0003e20000100600 */
[----:B0-----:R-:W-:Y:S02]  /*7160*/  IMAD.MOV.U32 R11, RZ, RZ, R50 ;  /* 0x000000ffff0b7224 */ /* 0x001fe400078e0032 */
[----:B-1----:R-:W-:-:S03]  /*7170*/  IMAD.MOV.U32 R12, RZ, RZ, R51 ;  /* 0x000000ffff0c7224 */ /* 0x002fc600078e0033 */
[----:B------:R-:W-:Y:S02]  /*7180*/  PRMT R158, R158, 0x5410, R11 ;  /* 0x000054109e9e7816 */ /* 0x000fe4000000000b */
[----:B------:R-:W-:Y:S02]  /*7190*/  MOV R11, R48 ;  /* 0x00000030000b7202 */ /* 0x000fe40000000f00 */
        /* <DEDUP_REMOVED lines=36> */
[----:B------:R-:W-:-:S04]  /*73e0*/  PRMT R150, R12, 0x7610, R150 ;  /* 0x000076100c967816 */ /* 0x000fc80000000096 */
[----:B------:R-:W-:Y:S01]  /*73f0*/  PRMT R149, R11, 0x7610, R149 ;  /* 0x000076100b957816 */ /* 0x000fe20000000095 */
[----:B------:R-:W-:-:S05]  /*7400*/  IMAD.MOV.U32 R11, RZ, RZ, R69 ;  /* 0x000000ffff0b7224 */ /* 0x000fca00078e0045 */
[----:B------:R-:W-:Y:S01]  /*7410*/  PRMT R152, R152, 0x5410, R11 ;  /* 0x0000541098987816 */ /* 0x000fe2000000000b */
[----:B------:R-:W-:-:S05]  /*7420*/  IMAD.MOV.U32 R11, RZ, RZ, R74 ;  /* 0x000000ffff0b7224 */ /* 0x000fca00078e004a */
[----:B------:R-:W-:Y:S01]  /*7430*/  PRMT R193, R11, 0x7610, R193 ;  /* 0x000076100bc17816 */ /* 0x000fe200000000c1 */
[----:B------:R-:W-:-:S05]  /*7440*/  IMAD.MOV.U32 R11, RZ, RZ, R75 ;  /* 0x000000ffff0b7224 */ /* 0x000fca00078e004b */
[----:B------:R-:W-:Y:S02]  /*7450*/  PRMT R193, R193, 0x5410, R11 ;  /* 0x00005410c1c17816 */ /* 0x000fe4000000000b */
[----:B------:R-:W-:-:S04]  /*7460*/  MOV R11, R72 ;  /* 0x00000048000b7202 */ /* 0x000fc80000000f00 */
[----:B------:R-:W-:Y:S01]  /*7470*/  PRMT R194, R11, 0x7610, R194 ;  /* 0x000076100bc27816 */ /* 0x000fe200000000c2 */
[----:B------:R-:W-:-:S05]  /*7480*/  IMAD.MOV.U32 R11, RZ, RZ, R73 ;  /* 0x000000ffff0b7224 */ /* 0x000fca00078e0049 */
[----:B------:R-:W-:Y:S01]  /*7490*/  PRMT R194, R194, 0x5410, R11 ;  /* 0x00005410c2c27816 */ /* 0x000fe2000000000b */
[----:B------:R-:W-:Y:S06]  /*74a0*/  @!P2 BRA `(.L_x_520) ;  /* 0x000000000004a947 */ /* 0x000fec0003800000 */
[----:B------:R-:W-:Y:S01]  /*74b0*/  BPT.TRAP 0x1 ;  /* 0x000000040000795c */ /* 0x000fe20000300000 */
.L_x_520:
[----:B------:R-:W-:Y:S01]  /*74c0*/  IMAD R85, R18, 0x8, R2 ;  /* 0x0000000812557824 */ /* 0x000fe200078e0202 */
[----:B------:R-:W-:Y:S01]  /*74d0*/  SHF.L.U32 R86, R167, 0x1f, RZ ;  /* 0x0000001fa7567819 */ /* 0x000fe200000006ff */
[----:B------:R-:W-:Y:S03]  /*74e0*/  BSSY B1, `(.L_x_521) ;  /* 0x0000003000017945 */ /* 0x000fe60003800000 */
[----:B------:R-:W0:Y:S02]  /*74f0*/  SYNCS.PHASECHK.TRANS64.TRYWAIT P5, [R85+URZ+0x2a890], R86 ;  /* 0x02a89056550075a7 */ /* 0x000e2400080a017f */
[----:B0-----:R-:W-:Y:S05]  /*7500*/  @!P5 BRA `(.L_x_522) ;  /* 0x000001a00080d947 */ /* 0x001fea0003800000 */
.L_x_800:
[----:B------:R-:W-:Y:S05]  /*7510*/  BSYNC B1 ;  /* 0x0000000000017941 */ /* 0x000fea0003800000 */
.L_x_521:
[----:B------:R-:W1:Y:S01]  /*7520*/  LDC R135, c[0x0][0x2f4] ;  /* 0x0000bd00ff877b82 */ /* 0x000e620000000800 */
[----:B------:R-:W-:Y:S01]  /*7530*/  UMOV UR4, 0xffffffff ;  /* 0xffffffff00047882 */ /* 0x000fe20000000000 */
[----:B-1----:R-:W-:Y:S02]  /*7540*/  IMAD.IADD R137, R135, 0x1, -R125 ;  /* 0x0000000187897824 */ /* 0x002fe400078e0a7d */
[----:B------:R-:W-:Y:S05]  /*7550*/  BRA.DIV UR4, `(.L_x_523) ;  /* 0x000001a204807947 */ /* 0x000fea000b800000 */
[----:B------:R1:W2:Y:S04]  /*7560*/  SHFL.IDX PT, R117, R115, RZ, 0x1c1f ;  /* 0x001c1fff73757589 */ /* 0x0002a800000e0000 */
[----:B------:R1:W3:Y:S02]  /*7570*/  SHFL.IDX PT, R11, R118, RZ, 0x1c1f ;  /* 0x001c1fff760b7589 */ /* 0x0002e400000e0000 */
.L_x_804:
[----:B------:R-:W-:Y:S04]  /*7580*/  BSSY B1, `(.L_x_524) ;  /* 0x0000185000017945 */ /* 0x000fe80003800000 */
[----:B------:R-:W-:Y:S05]  /*7590*/  @P3 BRA `(.L_x_525) ;  /* 0x00000018000c3947 */ /* 0x000fea0003800000 */
[----:B------:R-:W-:Y:S01]  /*75a0*/  ISETP.NE.AND P3, PT, R9, RZ, PT ;  /* 0x000000ff0900720c */ /* 0x000fe20003f65270 */
[----:B------:R-:W-:Y:S01]  /*75b0*/  BSSY B2, `(.L_x_526) ;  /* 0x000007d000027945 */ /* 0x000fe20003800000 */
[----:B---3--:R-:W-:-:S11]  /*75c0*/  IMAD.MOV.U32 R116, RZ, RZ, R11 ;  /* 0x000000ffff747224 */ /* 0x008fd600078e000b */
[----:B------:R-:W-:Y:S05]  /*75d0*/  @!P3 BRA `(.L_x_527) ;  /* 0x0000000400e8b947 */ /* 0x000fea0003800000 */
[----:B------:R-:W-:Y:S01]  /*75e0*/  SEL R12, R125, R137, !P0 ;  /* 0x000000897d0c7207 */ /* 0x000fe20004000000 */
[----:B------:R-:W-:Y:S01]  /*75f0*/  BSSY B3, `(.L_x_528) ;  /* 0x0000072000037945 */ /* 0x000fe20003800000 */
[----:B------:R-:W-:Y:S02]  /*7600*/  ISETP.GE.AND P3, PT, R16, R124, PT ;  /* 0x0000007c1000720c */ /* 0x000fe40003f66270 */
[----:B------:R-:W-:-:S04]  /*7610*/  SHF.R.S32.HI R13, RZ, 0x1f, R12 ;  /* 0x0000001fff0d7819 */ /* 0x000fc8000001140c */
[----:B------:R-:W-:-:S04]  /*7620*/  LEA.HI R13, R13, R12, RZ, 0x4 ;  /* 0x0000000c0d0d7211 */ /* 0x000fc800078f20ff */
[----:B------:R-:W-:-:S04]  /*7630*/  LEA.HI.SX32 R153, R13, R121, 0x1c ;  /* 0x000000790d997211 */ /* 0x000fc800078fe2ff */
[----:B------:R-:W-:-:S04]  /*7640*/  SHF.R.S32.HI R13, RZ, 0x1f, R153 ;  /* 0x0000001fff0d7819 */ /* 0x000fc80000011499 */
[----:B------:R-:W-:Y:S01]  /*7650*/  LEA.HI R13, R13, R153, RZ, 0x3 ;  /* 0x000000990d0d7211 */ /* 0x000fe200078f18ff */
[----:B------:R-:W-:-:S03]  /*7660*/  IMAD.SHL.U32 R153, R153, 0x8, RZ ;  /* 0x0000000899997824 */ /* 0x000fc600078e00ff */
[----:B------:R-:W-:Y:S02]  /*7670*/  SHF.R.S32.HI R13, RZ, 0x3, R13 ;  /* 0x00000003ff0d7819 */ /* 0x000fe4000001140d */
[----:B------:R-:W-:-:S03]  /*7680*/  LOP3.LUT R12, R177, 0x38, R153, 0xf8, !PT ;  /* 0x00000038b10c7812 */ /* 0x000fc600078ef899 */
[----:B------:R-:W-:Y:S01]  /*7690*/  IMAD R13, R13, 0x1800, R179 ;  /* 0x000018000d0d7824 */ /* 0x000fe200078e02b3 */
[----:B------:R-:W-:-:S05]  /*76a0*/  LOP3.LUT R12, R12, R178, RZ, 0x3c, !PT ;  /* 0x000000b20c0c7212 */ /* 0x000fca00078e3cff */
[----:B------:R-:W-:-:S04]  /*76b0*/  IMAD.IADD R12, R13, 0x1, R12 ;  /* 0x000000010d0c7824 */ /* 0x000fc800078e020c */
[C---:B------:R-:W-:Y:S02]  /*76c0*/  IMAD R76, R18.reuse, 0x4800, R12 ;  /* 0x00004800124c7824 */ /* 0x040fe400078e020c */
[----:B------:R-:W-:Y:S02]  /*76d0*/  IMAD R12, R18, 0x4800, R140 ;  /* 0x00004800120c7824 */ /* 0x000fe400078e028c */
[--C-:B------:R-:W-:Y:S02]  /*76e0*/  IMAD R76, R76, 0x2, R2.reuse ;  /* 0x000000024c4c7824 */ /* 0x100fe400078e0202 */
[----:B------:R-:W-:-:S04]  /*76f0*/  IMAD R12, R12, 0x2, R2 ;  /* 0x000000020c0c7824 */ /* 0x000fc800078e0202 */
[----:B------:R-:W3:Y:S04]  /*7700*/  LDS.128 R76, [R76+0x18400] ;  /* 0x018400004c4c7984 */ /* 0x000ee80000000c00 */
[----:B------:R-:W4:Y:S01]  /*7710*/  LDS.128 R12, [R12+0x18400] ;  /* 0x018400000c0c7984 */ /* 0x000f220000000c00 */
[----:B------:R-:W-:Y:S05]  /*7720*/  @P3 BRA `(.L_x_529) ;  /* 0x0000000400783947 */ /* 0x000fea0003800000 */
[--C-:B------:R-:W-:Y:S02]  /*7730*/  SHF.R.U64 R36, R36, 0x10, R37.reuse ;  /* 0x0000001024247819 */ /* 0x100fe40000001225 */
[----:B------:R-:W-:Y:S02]  /*7740*/  SHF.R.U32.HI R37, RZ, 0x10, R37 ;  /* 0x00000010ff257819 */ /* 0x000fe40000011625 */
[----:B------:R-:W-:Y:S02]  /*7750*/  SHF.R.U32.HI R155, RZ, 0x10, R49 ;  /* 0x00000010ff9b7819 */ /* 0x000fe40000011631 */
[C---:B------:R-:W-:Y:S02]  /*7760*/  PRMT R36, R154.reuse, 0x5432, R36 ;  /* 0x000054329a247816 */ /* 0x040fe40000000024 */
[----:B------:R-:W-:Y:S02]  /*7770*/  PRMT R37, R154, 0x5410, R37 ;  /* 0x000054109a257816 */ /* 0x000fe40000000025 */
[----:B------:R-:W-:-:S02]  /*7780*/  SHF.R.U64 R38, R38, 0x10, R39 ;  /* 0x0000001026267819 */ /* 0x000fc40000001227 */
[----:B------:R-:W-:Y:S02]  /*7790*/  SHF.R.U32.HI R154, RZ, 0x10, R39 ;  /* 0x00000010ff9a7819 */ /* 0x000fe40000011627 */
[----:B------:R-:W-:Y:S02]  /*77a0*/  SHF.R.U64 R39, R48, 0x10, R49 ;  /* 0x0000001030277819 */ /* 0x000fe40000001231 */
[----:B------:R-:W-:Y:S02]  /*77b0*/  SHF.R.U64 R48, R50, 0x10, R51 ;  /* 0x0000001032307819 */ /* 0x000fe40000001233 */
[----:B------:R-:W-:Y:S02]  /*77c0*/  PRMT R155, R158, 0x5410, R155 ;  /* 0x000054109e9b7816 */ /* 0x000fe4000000009b */
[----:B------:R-:W-:Y:S02]  /*77d0*/  PRMT R49, R156, 0x5432, R38 ;  /* 0x000054329c317816 */ /* 0x000fe40000000026 */
[----:B------:R-:W-:-:S02]  /*77e0*/  SHF.R.U32.HI R50, RZ, 0x10, R51 ;  /* 0x00000010ff327819 */ /* 0x000fc40000011633 */
[C---:B------:R-:W-:Y:S02]  /*77f0*/  PRMT R38, R157.reuse, 0x5432, R154 ;  /* 0x000054329d267816 */ /* 0x040fe4000000009a */
[----:B------:R-:W-:Y:S01]  /*7800*/  PRMT R39, R157, 0x5410, R39 ;  /* 0x000054109d277816 */ /* 0x000fe20000000027 */
[----:B------:R-:W-:Y:S01]  /*7810*/  IMAD.U32 R157, R155, 0x10000, RZ ;  /* 0x000100009b9d7824 */ /* 0x000fe200078e00ff */
[----:B------:R-:W-:Y:S01]  /*7820*/  PRMT R48, R158, 0x5432, R48 ;  /* 0x000054329e307816 */ /* 0x000fe20000000030 */
[----:B---3--:R-:W-:Y:S01]  /*7830*/  IMAD.U32 R158, R77, 0x10000, RZ ;  /* 0x000100004d9e7824 */ /* 0x008fe200078e00ff */
[----:B------:R-:W-:Y:S01]  /*7840*/  PRMT R50, R156, 0x5410, R50 ;  /* 0x000054109c327816 */ /* 0x000fe20000000032 */
[----:B----4-:R-:W-:Y:S01]  /*7850*/  IMAD.U32 R156, R13, 0x10000, RZ ;  /* 0x000100000d9c7824 */ /* 0x010fe200078e00ff */
[----:B------:R-:W-:Y:S01]  /*7860*/  SHF.L.U32 R51, R37, 0x10, RZ ;  /* 0x0000001025337819 */ /* 0x000fe200000006ff */
[----:B------:R-:W-:Y:S01]  /*7870*/  FMUL.FTZ R154, R158, R157 ;  /* 0x0000009d9e9a7220 */ /* 0x000fe20000410000 */
[----:B------:R-:W-:-:S02]  /*7880*/  LOP3.LUT R155, R155, 0xffff0000, RZ, 0xc0, !PT ;  /* 0xffff00009b9b7812 */ /* 0x000fc400078ec0ff */
[----:B------:R-:W-:Y:S01]  /*7890*/  LOP3.LUT R77, R77, 0xffff0000, RZ, 0xc0, !PT ;  /* 0xffff00004d4d7812 */ /* 0x000fe200078ec0ff */
[-C--:B------:R-:W-:Y:S01]  /*78a0*/  FFMA.FTZ R154, R156, R51.reuse, -R154 ;  /* 0x000000339c9a7223 */ /* 0x080fe2000001089a */
[----:B------:R-:W-:Y:S01]  /*78b0*/  FMUL.FTZ R51, R158, R51 ;  /* 0x000000339e337220 */ /* 0x000fe20000410000 */
[----:B------:R-:W-:Y:S01]  /*78c0*/  LOP3.LUT R37, R37, 0xffff0000, RZ, 0xc0, !PT ;  /* 0xffff000025257812 */ /* 0x000fe200078ec0ff */
[C---:B------:R-:W-:Y:S01]  /*78d0*/  IMAD.U32 R158, R79.reuse, 0x10000, RZ ;  /* 0x000100004f9e7824 */ /* 0x040fe200078e00ff */
[----:B------:R-:W-:Y:S01]  /*78e0*/  LOP3.LUT R79, R79, 0xffff0000, RZ, 0xc0, !PT ;  /* 0xffff00004f4f7812 */ /* 0x000fe200078ec0ff */
[----:B------:R-:W-:Y:S01]  /*78f0*/  FFMA.FTZ R51, R156, R157, R51 ;  /* 0x0000009d9c337223 */ /* 0x000fe20000010033 */
[----:B------:R-:W-:Y:S01]  /*7900*/  LOP3.LUT R156, R13, 0xffff0000, RZ, 0xc0, !PT ;  /* 0xffff00000d9c7812 */ /* 0x000fe200078ec0ff */
[----:B------:R-:W-:Y:S01]  /*7910*/  FMUL.FTZ R13, R77, R155 ;  /* 0x0000009b4d0d7220 */ /* 0x000fe20000410000 */
[C---:B------:R-:W-:Y:S01]  /*7920*/  IMAD.U32 R157, R50.reuse, 0x10000, RZ ;  /* 0x00010000329d7824 */ /* 0x040fe200078e00ff */
[----:B------:R-:W-:-:S02]  /*7930*/  LOP3.LUT R50, R50, 0xffff0000, RZ, 0xc0, !PT ;  /* 0xffff000032327812 */ /* 0x000fc400078ec0ff */
[-C--:B------:R-:W-:Y:S01]  /*7940*/  FFMA.FTZ R13, R156, R37.reuse, -R13 ;  /* 0x000000259c0d7223 */ /* 0x080fe2000001080d */
[----:B------:R-:W-:Y:S01]  /*7950*/  FMUL.FTZ R37, R77, R37 ;  /* 0x000000254d257220 */ /* 0x000fe20000410000 */
[----:B------:R-:W-:-:S03]  /*7960*/  FMUL.FTZ R77, R158, R157 ;  /* 0x0000009d9e4d7220 */ /* 0x000fc60000410000 */
[----:B------:R-:W-:Y:S01]  /*7970*/  FFMA.FTZ R37, R156, R155, R37 ;  /* 0x0000009b9c257223 */ /* 0x000fe20000010025 */
[C---:B------:R-:W-:Y:S01]  /*7980*/  IMAD.U32 R156, R15.reuse, 0x10000, RZ ;  /* 0x000100000f9c7824 */ /* 0x040fe200078e00ff */
[----:B------:R-:W-:Y:S01]  /*7990*/  LOP3.LUT R15, R15, 0xffff0000, RZ, 0xc0, !PT ;  /* 0xffff00000f0f7812 */ /* 0x000fe200078ec0ff */
[C---:B------:R-:W-:Y:S01]  /*79a0*/  IMAD.U32 R155, R38.reuse, 0x10000, RZ ;  /* 0x00010000269b7824 */ /* 0x040fe200078e00ff */
[----:B------:R-:W-:Y:S02]  /*79b0*/  LOP3.LUT R38, R38, 0xffff0000, RZ, 0xc0, !PT ;  /* 0xffff000026267812 */ /* 0x000fe400078ec0ff */
[----:B------:R-:W-:Y:S01]  /*79c0*/  F2FP.BF16.F32.PACK_AB R37, R37, R51 ;  /* 0x000000332525723e */ /* 0x000fe200000010ff */
[-C--:B------:R-:W-:Y:S01]  /*79d0*/  FFMA.FTZ R77, R156, R155.reuse, -R77 ;  /* 0x0000009b9c4d7223 */ /* 0x080fe2000001084d */
[----:B------:R-:W-:Y:S01]  /*79e0*/  FMUL.FTZ R155, R158, R155 ;  /* 0x0000009b9e9b7220 */ /* 0x000fe20000410000 */
[----:B------:R-:W-:Y:S01]  /*79f0*/  IMAD.U32 R51, R76, 0x10000, RZ ;  /* 0x000100004c337824 */ /* 0x000fe200078e00ff */
[----:B------:R-:W-:-:S02]  /*7a00*/  F2FP.BF16.F32.PACK_AB R13, R13, R154 ;  /* 0x0000009a0d0d723e */ /* 0x000fc400000010ff */
[----:B------:R-:W-:Y:S01]  /*7a10*/  FFMA.FTZ R155, R156, R157, R155 ;  /* 0x0000009d9c9b7223 */ /* 0x000fe2000001009b */
[----:B------:R-:W-:-:S04]  /*7a20*/  FMUL.FTZ R156, R79, R50 ;  /* 0x000000324f9c7220 */ /* 0x000fc80000410000 */
[-C--:B------:R-:W-:Y:S01]  /*7a30*/  FFMA.FTZ R156, R15, R38.reuse, -R156 ;  /* 0x000000260f9c7223 */ /* 0x080fe2000001089c */
[----:B------:R-:W-:-:S04]  /*7a40*/  FMUL.FTZ R38, R79, R38 ;  /* 0x000000264f267220 */ /* 0x000fc80000410000 */
[----:B------:R-:W-:Y:S01]  /*7a50*/  FFMA.FTZ R38, R15, R50, R38 ;  /* 0x000000320f267223 */ /* 0x000fe20000010026 */
[----:B------:R-:W-:Y:S01]  /*7a60*/  F2FP.BF16.F32.PACK_AB R156, R156, R77 ;  /* 0x0000004d9c9c723e */ /* 0x000fe200000010ff */
[C---:B------:R-:W-:Y:S01]  /*7a70*/  IMAD.U32 R50, R39.reuse, 0x10000, RZ ;  /* 0x0001000027327824 */ /* 0x040fe200078e00ff */
[----:B------:R-:W-:Y:S01]  /*7a80*/  LOP3.LUT R39, R39, 0xffff0000, RZ, 0xc0, !PT ;  /* 0xffff000027277812 */ /* 0x000fe200078ec0ff */
[C---:B------:R-:W-:Y:S01]  /*7a90*/  IMAD.U32 R77, R36.reuse, 0x10000, RZ ;  /* 0x00010000244d7824 */ /* 0x040fe200078e00ff */
[----:B------:R-:W-:Y:S01]  /*7aa0*/  LOP3.LUT R36, R36, 0xffff0000, RZ, 0xc0, !PT ;  /* 0xffff000024247812 */ /* 0x000fe200078ec0ff */
[C---:B------:R-:W-:Y:S01]  /*7ab0*/  FMUL.FTZ R79, R51.reuse, R50 ;  /* 0x00000032334f7220 */ /* 0x040fe20000410000 */
[----:B------:R-:W-:Y:S02]  /*7ac0*/  IMAD.U32 R15, R12, 0x10000, RZ ;  /* 0x000100000c0f7824 */ /* 0x000fe400078e00ff */
[----:B------:R-:W-:Y:S01]  /*7ad0*/  FMUL.FTZ R51, R51, R77 ;  /* 0x0000004d33337220 */ /* 0x000fe20000410000 */
[----:B------:R-:W-:Y:S01]  /*7ae0*/  F2FP.BF16.F32.PACK_AB R38, R38, R155 ;  /* 0x0000009b2626723e */ /* 0x000fe200000010ff */
[----:B------:R-:W-:-:S02]  /*7af0*/  FFMA.FTZ R79, R15, R77, -R79 ;  /* 0x0000004d0f4f7223 */ /* 0x000fc4000001084f */
[----:B------:R-:W-:Y:S01]  /*7b00*/  FFMA.FTZ R51, R15, R50, R51 ;  /* 0x000000320f337223 */ /* 0x000fe20000010033 */
[----:B------:R-:W-:Y:S01]  /*7b10*/  LOP3.LUT R15, R76, 0xffff0000, RZ, 0xc0, !PT ;  /* 0xffff00004c0f7812 */ /* 0x000fe200078ec0ff */
[----:B------:R-:W-:Y:S01]  /*7b20*/  IMAD.U32 R77, R78, 0x10000, RZ ;  /* 0x000100004e4d7824 */ /* 0x000fe200078e00ff */
[----:B------:R-:W-:-:S03]  /*7b30*/  LOP3.LUT R50, R12, 0xffff0000, RZ, 0xc0, !PT ;  /* 0xffff00000c327812 */ /* 0x000fc600078ec0ff */
[C---:B------:R-:W-:Y:S01]  /*7b40*/  FMUL.FTZ R12, R15.reuse, R39 ;  /* 0x000000270f0c7220 */ /* 0x040fe20000410000 */
[----:B------:R-:W-:-:S03]  /*7b50*/  FMUL.FTZ R15, R15, R36 ;  /* 0x000000240f0f7220 */ /* 0x000fc60000410000 */
[C---:B------:R-:W-:Y:S01]  /*7b60*/  FFMA.FTZ R12, R50.reuse, R36, -R12 ;  /* 0x00000024320c7223 */ /* 0x040fe2000001080c */
[----:B------:R-:W-:Y:S01]  /*7b70*/  FFMA.FTZ R15, R50, R39, R15 ;  /* 0x00000027320f7223 */ /* 0x000fe2000001000f */
[----:B------:R-:W-:Y:S01]  /*7b80*/  IMAD.U32 R39, R48, 0x10000, RZ ;  /* 0x0001000030277824 */ /* 0x000fe200078e00ff */
[----:B------:R-:W-:Y:S01]  /*7b90*/  SHF.L.U32 R36, R14, 0x10, RZ ;  /* 0x000000100e247819 */ /* 0x000fe200000006ff */
[----:B------:R-:W-:Y:S01]  /*7ba0*/  IMAD.U32 R50, R49, 0x10000, RZ ;  /* 0x0001000031327824 */ /* 0x000fe200078e00ff */
[----:B------:R-:W-:Y:S01]  /*7bb0*/  LOP3.LUT R48, R48, 0xffff0000, RZ, 0xc0, !PT ;  /* 0xffff000030307812 */ /* 0x000fe200078ec0ff */
[----:B------:R-:W-:Y:S01]  /*7bc0*/  FMUL.FTZ R76, R77, R39 ;  /* 0x000000274d4c7220 */ /* 0x000fe20000410000 */
[----:B------:R-:W-:Y:S01]  /*7bd0*/  LOP3.LUT R49, R49, 0xffff0000, RZ, 0xc0, !PT ;  /* 0xffff000031317812 */ /* 0x000fe200078ec0ff */
[-C--:B------:R-:W-:Y:S01]  /*7be0*/  FMUL.FTZ R77, R77, R50.reuse ;  /* 0x000000324d4d7220 */ /* 0x080fe20000410000 */
[----:B------:R-:W-:Y:S01]  /*7bf0*/  LOP3.LUT R14, R14, 0xffff0000, RZ, 0xc0, !PT ;  /* 0xffff00000e0e7812 */ /* 0x000fe200078ec0ff */
[C---:B------:R-:W-:Y:S01]  /*7c00*/  FFMA.FTZ R76, R36.reuse, R50, -R76 ;  /* 0x00000032244c7223 */ /* 0x040fe2000001084c */
[----:B------:R-:W-:Y:S01]  /*7c10*/  F2FP.BF16.F32.PACK_AB R15, R15, R51 ;  /* 0x000000330f0f723e */ /* 0x000fe200000010ff */
[----:B------:R-:W-:Y:S01]  /*7c20*/  FFMA.FTZ R77, R36, R39, R77 ;  /* 0x00000027244d7223 */ /* 0x000fe2000001004d */
[----:B------:R-:W-:-:S02]  /*7c30*/  LOP3.LUT R36, R78, 0xffff0000, RZ, 0xc0, !PT ;  /* 0xffff00004e247812 */ /* 0x000fc400078ec0ff */
[----:B------:R-:W-:Y:S01]  /*7c40*/  F2FP.BF16.F32.PACK_AB R12, R12, R79 ;  /* 0x0000004f0c0c723e */ /* 0x000fe200000010ff */
[----:B------:R-:W-:Y:S02]  /*7c50*/  IMAD.MOV.U32 R79, RZ, RZ, R38 ;  /* 0x000000ffff4f7224 */ /* 0x000fe400078e0026 */
[C---:B------:R-:W-:Y:S01]  /*7c60*/  FMUL.FTZ R39, R36.reuse, R48 ;  /* 0x0000003024277220 */ /* 0x040fe20000410000 */
[----:B------:R-:W-:-:S03]  /*7c70*/  FMUL.FTZ R36, R36, R49 ;  /* 0x0000003124247220 */ /* 0x000fc60000410000 */
[C---:B------:R-:W-:Y:S01]  /*7c80*/  FFMA.FTZ R39, R14.reuse, R49, -R39 ;  /* 0x000000310e277223 */ /* 0x040fe20000010827 */
[----:B------:R-:W-:-:S04]  /*7c90*/  FFMA.FTZ R36, R14, R48, R36 ;  /* 0x000000300e247223 */ /* 0x000fc80000010024 */
[----:B------:R-:W-:Y:S01]  /*7ca0*/  F2FP.BF16.F32.PACK_AB R39, R39, R76 ;  /* 0x0000004c2727723e */ /* 0x000fe200000010ff */
[----:B------:R-:W-:Y:S01]  /*7cb0*/  IMAD.MOV.U32 R76, RZ, RZ, R15 ;  /* 0x000000ffff4c7224 */ /* 0x000fe200078e000f */
[----:B------:R-:W-:Y:S01]  /*7cc0*/  F2FP.BF16.F32.PACK_AB R36, R36, R77 ;  /* 0x0000004d2424723e */ /* 0x000fe200000010ff */
[----:B------:R-:W-:Y:S02]  /*7cd0*/  IMAD.MOV.U32 R77, RZ, RZ, R37 ;  /* 0x000000ffff4d7224 */ /* 0x000fe400078e0025 */
[----:B------:R-:W-:Y:S02]  /*7ce0*/  IMAD.MOV.U32 R14, RZ, RZ, R39 ;  /* 0x000000ffff0e7224 */ /* 0x000fe400078e0027 */
[----:B------:R-:W-:Y:S02]  /*7cf0*/  IMAD.MOV.U32 R15, RZ, RZ, R156 ;  /* 0x000000ffff0f7224 */ /* 0x000fe400078e009c */
[----:B------:R-:W-:-:S07]  /*7d00*/  IMAD.MOV.U32 R78, RZ, RZ, R36 ;  /* 0x000000ffff4e7224 */ /* 0x000fce00078e0024 */
.L_x_529:
[----:B------:R-:W-:Y:S05]  /*7d10*/  BSYNC B3 ;  /* 0x0000000000037941 */ /* 0x000fea0003800000 */
.L_x_528:
[----:B------:R-:W-:-:S04]  /*7d20*/  LEA R36, P3, R6, R11, 0x1 ;  /* 0x0000000b06247211 */ /* 0x000fc800078608ff */
[----:B--2---:R-:W-:Y:S02]  /*7d30*/  LEA.HI.X R37, R6, R117, R113, 0x1, P3 ;  /* 0x0000007506257211 */ /* 0x004fe400018f0c71 */
[----:B------:R-:W-:-:S03]  /*7d40*/  ISETP.GE.AND P3, PT, R153, R135, PT ;  /* 0x000000879900720c */ /* 0x000fc60003f66270 */
[----:B----4-:R2:W-:Y:S10]  /*7d50*/  ST.E.128 desc[UR56][R36.64], R12 ;  /* 0x0000000c24007985 */ /* 0x0105f4000c101d38 */
[----:B--2---:R-:W-:-:S05]  /*7d60*/  @!P3 IMAD.WIDE R12, R153, 0x2, R116 ;  /* 0x00000002990cb825 */ /* 0x004fca00078e0274 */
[----:B---3--:R3:W-:Y:S02]  /*7d70*/  @!P3 ST.E.128 desc[UR56][R12.64], R76 ;  /* 0x0000004c0c00b985 */ /* 0x0087e4000c101d38 */
.L_x_527:
[----:B------:R-:W-:Y:S05]  /*7d80*/  BSYNC B2 ;  /* 0x0000000000027941 */ /* 0x000fea0003800000 */
.L_x_526:
[----:B------:R-:W-:Y:S01]  /*7d90*/  ISETP.NE.AND P3, PT, R26, RZ, PT ;  /* 0x000000ff1a00720c */ /* 0x000fe20003f65270 */
[----:B------:R-:W-:-:S12]  /*7da0*/  BSSY B2, `(.L_x_530) ;  /* 0x0000084000027945 */ /* 0x000fd80003800000 */
[----:B------:R-:W-:Y:S05]  /*7db0*/  @!P3 BRA `(.L_x_531) ;  /* 0x000000080008b947 */ /* 0x000fea0003800000 */
[----:B---3--:R-:W-:Y:S01]  /*7dc0*/  SEL R12, R125, R137, !P1 ;  /* 0x000000897d0c7207 */ /* 0x008fe20004800000 */
        /* <DEDUP_REMOVED lines=20> */
[----:B------:R-:W5:Y:S04]  /*7f10*/  LDL.S16 R50, [R1+0x5a] ;  /* 0x00005a0001327983 */ /* 0x000f680000100600 */
[----:B------:R-:W2:Y:S04]  /*7f20*/  LDL.LU.S16 R49, [R1+0x58] ;  /* 0x0000580001317983 */ /* 0x000ea80000300600 */
[----:B------:R-:W3:Y:S04]  /*7f30*/  LDL.S16 R153, [R1+0x42] ;  /* 0x0000420001997983 */ /* 0x000ee80000100600 */
[----:B------:R-:W4:Y:S04]  /*7f40*/  LDL.LU.S16 R79, [R1+0x40] ;  /* 0x00004000014f7983 */ /* 0x000f280000300600 */
[----:B------:R-:W4:Y:S04]  /*7f50*/  LDL.S16 R78, [R1+0x5c] ;  /* 0x00005c00014e7983 */ /* 0x000f280000100600 */
[----:B------:R-:W4:Y:S04]  /*7f60*/  LDL.LU.S16 R77, [R1+0x5e] ;  /* 0x00005e00014d7983 */ /* 0x000f280000300600 */
[----:B------:R-:W4:Y:S04]  /*7f70*/  LDL.S16 R76, [R1+0x54] ;  /* 0x00005400014c7983 */ /* 0x000f280000100600 */
[----:B------:R-:W4:Y:S01]  /*7f80*/  LDL.LU.S16 R51, [R1+0x56] ;  /* 0x0000560001337983 */ /* 0x000f220000300600 */
[----:B------:R-:W-:-:S02]  /*7f90*/  SHF.R.U64 R32, R32, 0x10, R33 ;  /* 0x0000001020207819 */ /* 0x000fc40000001221 */
[----:B------:R-:W-:Y:S02]  /*7fa0*/  SHF.R.U32.HI R33, RZ, 0x10, R33 ;  /* 0x00000010ff217819 */ /* 0x000fe40000011621 */
[----:B------:R-:W-:Y:S02]  /*7fb0*/  SHF.R.U64 R34, R34, 0x10, R35 ;  /* 0x0000001022227819 */ /* 0x000fe40000001223 */
[----:B-----5:R-:W-:Y:S02]  /*7fc0*/  PRMT R32, R50, 0x5410, R32 ;  /* 0x0000541032207816 */ /* 0x020fe40000000020 */
[----:B------:R-:W-:Y:S02]  /*7fd0*/  SHF.R.U32.HI R50, RZ, 0x10, R45 ;  /* 0x00000010ff327819 */ /* 0x000fe4000001162d */
[----:B--2---:R-:W-:Y:S02]  /*7fe0*/  PRMT R33, R49, 0x5410, R33 ;  /* 0x0000541031217816 */ /* 0x004fe40000000021 */
[----:B------:R-:W-:-:S02]  /*7ff0*/  SHF.R.U32.HI R49, RZ, 0x10, R35 ;  /* 0x00000010ff317819 */ /* 0x000fc40000011623 */
[----:B------:R-:W-:Y:S02]  /*8000*/  SHF.R.U64 R35, R44, 0x10, R45 ;  /* 0x000000102c237819 */ /* 0x000fe4000000122d */
[--C-:B------:R-:W-:Y:S02]  /*8010*/  SHF.R.U64 R44, R46, 0x10, R47.reuse ;  /* 0x000000102e2c7819 */ /* 0x100fe4000000122f */
[----:B------:R-:W-:Y:S01]  /*8020*/  SHF.R.U32.HI R46, RZ, 0x10, R47 ;  /* 0x00000010ff2e7819 */ /* 0x000fe2000001162f */
[----:B------:R-:W-:Y:S01]  /*8030*/  IMAD.U32 R47, R33, 0x10000, RZ ;  /* 0x00010000212f7824 */ /* 0x000fe200078e00ff */
[----:B---3--:R-:W-:Y:S02]  /*8040*/  PRMT R45, R153, 0x5410, R34 ;  /* 0x00005410992d7816 */ /* 0x008fe40000000022 */
[----:B----4-:R-:W-:Y:S02]  /*8050*/  PRMT R34, R79, 0x5410, R49 ;  /* 0x000054104f227816 */ /* 0x010fe40000000031 */
[----:B------:R-:W-:-:S02]  /*8060*/  LOP3.LUT R33, R33, 0xffff0000, RZ, 0xc0, !PT ;  /* 0xffff000021217812 */ /* 0x000fc400078ec0ff */
[----:B------:R-:W-:Y:S01]  /*8070*/  PRMT R50, R77, 0x5410, R50 ;  /* 0x000054104d327816 */ /* 0x000fe20000000032 */
[C---:B------:R-:W-:Y:S01]  /*8080*/  IMAD.U32 R77, R37.reuse, 0x10000, RZ ;  /* 0x00010000254d7824 */ /* 0x040fe200078e00ff */
[----:B------:R-:W-:Y:S02]  /*8090*/  LOP3.LUT R37, R37, 0xffff0000, RZ, 0xc0, !PT ;  /* 0xffff000025257812 */ /* 0x000fe400078ec0ff */
[----:B------:R-:W-:Y:S02]  /*80a0*/  PRMT R44, R76, 0x5410, R44 ;  /* 0x000054104c2c7816 */ /* 0x000fe4000000002c */
[C---:B------:R-:W-:Y:S02]  /*80b0*/  SHF.L.U32 R76, R50.reuse, 0x10, RZ ;  /* 0x00000010324c7819 */ /* 0x040fe400000006ff */
[----:B------:R-:W-:Y:S01]  /*80c0*/  PRMT R46, R51, 0x5410, R46 ;  /* 0x00005410332e7816 */ /* 0x000fe2000000002e */
[----:B------:R-:W-:Y:S01]  /*80d0*/  IMAD.U32 R51, R13, 0x10000, RZ ;  /* 0x000100000d337824 */ /* 0x000fe200078e00ff */
[----:B------:R-:W-:Y:S01]  /*80e0*/  LOP3.LUT R50, R50, 0xffff0000, RZ, 0xc0, !PT ;  /* 0xffff000032327812 */ /* 0x000fe200078ec0ff */
[----:B------:R-:W-:Y:S01]  /*80f0*/  FMUL.FTZ R49, R77, R76 ;  /* 0x0000004c4d317220 */ /* 0x000fe20000410000 */
[----:B------:R-:W-:-:S03]  /*8100*/  PRMT R35, R78, 0x5410, R35 ;  /* 0x000054104e237816 */ /* 0x000fc60000000023 */
[-C--:B------:R-:W-:Y:S01]  /*8110*/  FFMA.FTZ R49, R51, R47.reuse, -R49 ;  /* 0x0000002f33317223 */ /* 0x080fe20000010831 */
[----:B------:R-:W-:Y:S01]  /*8120*/  FMUL.FTZ R47, R77, R47 ;  /* 0x0000002f4d2f7220 */ /* 0x000fe20000410000 */
[C---:B------:R-:W-:Y:S01]  /*8130*/  IMAD.U32 R77, R39.reuse, 0x10000, RZ ;  /* 0x00010000274d7824 */ /* 0x040fe200078e00ff */
[----:B------:R-:W-:Y:S02]  /*8140*/  LOP3.LUT R39, R39, 0xffff0000, RZ, 0xc0, !PT ;  /* 0xffff000027277812 */ /* 0x000fe400078ec0ff */
[----:B------:R-:W-:Y:S01]  /*8150*/  FFMA.FTZ R47, R51, R76, R47 ;  /* 0x0000004c332f7223 */ /* 0x000fe2000001002f */
[----:B------:R-:W-:Y:S01]  /*8160*/  LOP3.LUT R51, R13, 0xffff0000, RZ, 0xc0, !PT ;  /* 0xffff00000d337812 */ /* 0x000fe200078ec0ff */
[----:B------:R-:W-:Y:S01]  /*8170*/  FMUL.FTZ R13, R37, R50 ;  /* 0x00000032250d7220 */ /* 0x000fe20000410000 */
[C---:B------:R-:W-:Y:S01]  /*8180*/  IMAD.U32 R76, R46.reuse, 0x10000, RZ ;  /* 0x000100002e4c7824 */ /* 0x040fe200078e00ff */
[----:B------:R-:W-:Y:S02]  /*8190*/  LOP3.LUT R46, R46, 0xffff0000, RZ, 0xc0, !PT ;  /* 0xffff00002e2e7812 */ /* 0x000fe400078ec0ff */
        /* <DEDUP_REMOVED lines=11> */
[----:B------:R-:W-:-:S03]  /*8250*/  F2FP.BF16.F32.PACK_AB R13, R13, R49 ;  /* 0x000000310d0d723e */ /* 0x000fc600000010ff */
[----:B------:R-:W-:Y:S01]  /*8260*/  FFMA.FTZ R50, R51, R76, R50 ;  /* 0x0000004c33327223 */ /* 0x000fe20000010032 */
[----:B------:R-:W-:-:S04]  /*8270*/  FMUL.FTZ R51, R39, R46 ;  /* 0x0000002e27337220 */ /* 0x000fc80000410000 */
[-C--:B------:R-:W-:Y:S01]  /*8280*/  FFMA.FTZ R51, R15, R34.reuse, -R51 ;  /* 0x000000220f337223 */ /* 0x080fe20000010833 */
[----:B------:R-:W-:Y:S01]  /*8290*/  FMUL.FTZ R34, R39, R34 ;  /* 0x0000002227227220 */ /* 0x000fe20000410000 */
[----:B------:R-:W-:-:S03]  /*82a0*/  IMAD.U32 R39, R36, 0x10000, RZ ;  /* 0x0001000024277824 */ /* 0x000fc600078e00ff */
[----:B------:R-:W-:Y:S01]  /*82b0*/  F2FP.BF16.F32.PACK_AB R51, R51, R37 ;  /* 0x000000253333723e */ /* 0x000fe200000010ff */
[----:B------:R-:W-:Y:S01]  /*82c0*/  FFMA.FTZ R34, R15, R46, R34 ;  /* 0x0000002e0f227223 */ /* 0x000fe20000010022 */
        /* <DEDUP_REMOVED lines=17> */
[C---:B------:R-:W-:Y:S01]  /*83e0*/  SHF.L.U32 R35, R44.reuse, 0x10, RZ ;  /* 0x000000102c237819 */ /* 0x040fe200000006ff */
[C---:B------:R-:W-:Y:S01]  /*83f0*/  IMAD.U32 R36, R45.reuse, 0x10000, RZ ;  /* 0x000100002d247824 */ /* 0x040fe200078e00ff */
[----:B------:R-:W-:Y:S01]  /*8400*/  LOP3.LUT R44, R44, 0xffff0000, RZ, 0xc0, !PT ;  /* 0xffff00002c2c7812 */ /* 0x000fe200078ec0ff */
[----:B------:R-:W-:Y:S01]  /*8410*/  IMAD.U32 R32, R14, 0x10000, RZ ;  /* 0x000100000e207824 */ /* 0x000fe200078e00ff */
[----:B------:R-:W-:Y:S01]  /*8420*/  LOP3.LUT R45, R45, 0xffff0000, RZ, 0xc0, !PT ;  /* 0xffff00002d2d7812 */ /* 0x000fe200078ec0ff */
[CC--:B------:R-:W-:Y:S01]  /*8430*/  FMUL.FTZ R37, R46.reuse, R35.reuse ;  /* 0x000000232e257220 */ /* 0x0c0fe20000410000 */
[-C--:B------:R-:W-:Y:S01]  /*8440*/  FMUL.FTZ R46, R46, R36.reuse ;  /* 0x000000242e2e7220 */ /* 0x080fe20000410000 */
[----:B------:R-:W-:Y:S02]  /*8450*/  LOP3.LUT R14, R14, 0xffff0000, RZ, 0xc0, !PT ;  /* 0xffff00000e0e7812 */ /* 0x000fe400078ec0ff */
[C---:B------:R-:W-:Y:S01]  /*8460*/  FFMA.FTZ R37, R32.reuse, R36, -R37 ;  /* 0x0000002420257223 */ /* 0x040fe20000010825 */
[----:B------:R-:W-:Y:S01]  /*8470*/  FFMA.FTZ R46, R32, R35, R46 ;  /* 0x00000023202e7223 */ /* 0x000fe2000001002e */
[----:B------:R-:W-:-:S02]  /*8480*/  LOP3.LUT R32, R38, 0xffff0000, RZ, 0xc0, !PT ;  /* 0xffff000026207812 */ /* 0x000fc400078ec0ff */
[----:B------:R-:W-:Y:S01]  /*8490*/  F2FP.BF16.F32.PACK_AB R15, R15, R39 ;  /* 0x000000270f0f723e */ /* 0x000fe200000010ff */
[----:B------:R-:W-:Y:S01]  /*84a0*/  IMAD.MOV.U32 R39, RZ, RZ, R34 ;  /* 0x000000ffff277224 */ /* 0x000fe200078e0022 */
[----:B------:R-:W-:Y:S01]  /*84b0*/  F2FP.BF16.F32.PACK_AB R12, R12, R47 ;  /* 0x0000002f0c0c723e */ /* 0x000fe200000010ff */
[CC--:B------:R-:W-:Y:S01]  /*84c0*/  FMUL.FTZ R35, R32.reuse, R44.reuse ;  /* 0x0000002c20237220 */ /* 0x0c0fe20000410000 */
[-C--:B------:R-:W-:Y:S01]  /*84d0*/  FMUL.FTZ R32, R32, R45.reuse ;  /* 0x0000002d20207220 */ /* 0x080fe20000410000 */
[----:B------:R-:W-:Y:S02]  /*84e0*/  IMAD.MOV.U32 R36, RZ, RZ, R15 ;  /* 0x000000ffff247224 */ /* 0x000fe400078e000f */
[C---:B------:R-:W-:Y:S01]  /*84f0*/  FFMA.FTZ R35, R14.reuse, R45, -R35 ;  /* 0x0000002d0e237223 */ /* 0x040fe20000010823 */
[----:B------:R-:W-:Y:S01]  /*8500*/  FFMA.FTZ R32, R14, R44, R32 ;  /* 0x0000002c0e207223 */ /* 0x000fe20000010020 */
[----:B------:R-:W-:-:S03]  /*8510*/  IMAD.MOV.U32 R15, RZ, RZ, R51 ;  /* 0x000000ffff0f7224 */ /* 0x000fc600078e0033 */
[----:B------:R-:W-:Y:S01]  /*8520*/  F2FP.BF16.F32.PACK_AB R35, R35, R37 ;  /* 0x000000252323723e */ /* 0x000fe200000010ff */
[----:B------:R-:W-:Y:S01]  /*8530*/  IMAD.MOV.U32 R37, RZ, RZ, R33 ;  /* 0x000000ffff257224 */ /* 0x000fe200078e0021 */
[----:B------:R-:W-:-:S03]  /*8540*/  F2FP.BF16.F32.PACK_AB R32, R32, R46 ;  /* 0x0000002e2020723e */ /* 0x000fc600000010ff */
[----:B------:R-:W-:Y:S02]  /*8550*/  IMAD.MOV.U32 R14, RZ, RZ, R35 ;  /* 0x000000ffff0e7224 */ /* 0x000fe400078e0023 */
[----:B------:R-:W-:-:S07]  /*8560*/  IMAD.MOV.U32 R38, RZ, RZ, R32 ;  /* 0x000000ffff267224 */ /* 0x000fce00078e0020 */
.L_x_533:
[----:B------:R-:W-:Y:S05]  /*8570*/  BSYNC B3 ;  /* 0x0000000000037941 */ /* 0x000fea0003800000 */
.L_x_532:
[----:B------:R-:W-:-:S04]  /*8580*/  LEA R32, P3, R7, R11, 0x1 ;  /* 0x0000000b07207211 */ /* 0x000fc800078608ff */
[----:B--2---:R-:W-:Y:S02]  /*8590*/  LEA.HI.X R33, R7, R117, R112, 0x1, P3 ;  /* 0x0000007507217211 */ /* 0x004fe400018f0c70 */
[----:B------:R-:W-:-:S03]  /*85a0*/  ISETP.GE.AND P3, PT, R48, R135, PT ;  /* 0x000000873000720c */ /* 0x000fc60003f66270 */
[----:B----4-:R2:W-:Y:S10]  /*85b0*/  ST.E.128 desc[UR56][R32.64], R12 ;  /* 0x0000000c20007985 */ /* 0x0105f4000c101d38 */
[----:B--2---:R-:W-:-:S05]  /*85c0*/  @!P3 IMAD.WIDE R12, R48, 0x2, R116 ;  /* 0x00000002300cb825 */ /* 0x004fca00078e0274 */
[----:B---3--:R4:W-:Y:S02]  /*85d0*/  @!P3 ST.E.128 desc[UR56][R12.64], R36 ;  /* 0x000000240c00b985 */ /* 0x0089e4000c101d38 */
.L_x_531:
[----:B------:R-:W-:Y:S05]  /*85e0*/  BSYNC B2 ;  /* 0x0000000000027941 */ /* 0x000fea0003800000 */
.L_x_530:
[----:B------:R-:W-:-:S13]  /*85f0*/  ISETP.NE.AND P3, PT, R27, RZ, PT ;  /* 0x000000ff1b00720c */ /* 0x000fda0003f65270 */
[----:B------:R-:W-:Y:S05]  /*8600*/  @!P3 BRA `(.L_x_525) ;  /* 0x0000000400f0b947 */ /* 0x000fea0003800000 */
[----:B---34-:R-:W3:Y:S01]  /*8610*/  LDL R12, [R1+0x38] ;  /* 0x00003800010c7983 */ /* 0x018ee20000100800 */
[----:B------:R-:W-:Y:S01]  /*8620*/  ISETP.GE.AND P3, PT, R3, R124, PT ;  /* 0x0000007c0300720c */ /* 0x000fe20003f66270 */
[----:B------:R-:W-:Y:S01]  /*8630*/  BSSY B2, `(.L_x_534) ;  /* 0x0000073000027945 */ /* 0x000fe20003800000 */
[----:B---3--:R-:W-:-:S04]  /*8640*/  LOP3.LUT P5, RZ, R12, 0x1, RZ, 0xc0, !PT ;  /* 0x000000010cff7812 */ /* 0x008fc800078ac0ff */
[----:B------:R-:W-:-:S04]  /*8650*/  SEL R12, R125, R137, !P5 ;  /* 0x000000897d0c7207 */ /* 0x000fc80006800000 */
        /* <DEDUP_REMOVED lines=12> */
[----:B------:R-:W-:-:S03]  /*8720*/  IMAD R12, R18, 0x4800, R136 ;  /* 0x00004800120c7824 */ /* 0x000fc600078e0288 */
[----:B------:R-:W-:Y:S01]  /*8730*/  LEA R32, R32, R2, 0x1 ;  /* 0x0000000220207211 */ /* 0x000fe200078e08ff */
[----:B------:R-:W-:-:S05]  /*8740*/  IMAD R12, R12, 0x2, R2 ;  /* 0x000000020c0c7824 */ /* 0x000fca00078e0202 */
[----:B------:R-:W3:Y:S04]  /*8750*/  LDS.128 R32, [R32+0x18400] ;  /* 0x0184000020207984 */ /* 0x000ee80000000c00 */
[----:B------:R-:W4:Y:S01]  /*8760*/  LDS.128 R12, [R12+0x18400] ;  /* 0x018400000c0c7984 */ /* 0x000f220000000c00 */
[----:B------:R-:W-:Y:S05]  /*8770*/  @P3 BRA `(.L_x_535) ;  /* 0x0000000400783947 */ /* 0x000fea0003800000 */
[--C-:B------:R-:W-:Y:S01]  /*8780*/  SHF.R.U64 R30, R30, 0x10, R31.reuse ;  /* 0x000000101e1e7819 */ /* 0x100fe2000000121f */
[----:B---3--:R-:W-:Y:S01]  /*8790*/  IMAD.U32 R44, R33, 0x10000, RZ ;  /* 0x00010000212c7824 */ /* 0x008fe200078e00ff */
[----:B------:R-:W-:Y:S02]  /*87a0*/  SHF.R.U32.HI R37, RZ, 0x10, R31 ;  /* 0x00000010ff257819 */ /* 0x000fe4000001161f */
[--C-:B------:R-:W-:Y:S02]  /*87b0*/  SHF.R.U64 R31, R40, 0x10, R41.reuse ;  /* 0x00000010281f7819 */ /* 0x100fe40000001229 */
[----:B------:R-:W-:Y:S01]  /*87c0*/  SHF.R.U32.HI R40, RZ, 0x10, R41 ;  /* 0x00000010ff287819 */ /* 0x000fe20000011629 */
[----:B----4-:R-:W-:Y:S01]  /*87d0*/  IMAD.U32 R41, R13, 0x10000, RZ ;  /* 0x000100000d297824 */ /* 0x010fe200078e00ff */
[----:B------:R-:W-:Y:S02]  /*87e0*/  SHF.R.U64 R28, R28, 0x10, R29 ;  /* 0x000000101c1c7819 */ /* 0x000fe4000000121d */
[----:B------:R-:W-:-:S02]  /*87f0*/  PRMT R31, R198, 0x5410, R31 ;  /* 0x00005410c61f7816 */ /* 0x000fc4000000001f */
[----:B------:R-:W-:Y:S02]  /*8800*/  SHF.R.U32.HI R29, RZ, 0x10, R29 ;  /* 0x00000010ff1d7819 */ /* 0x000fe4000001161d */
[----:B------:R-:W-:Y:S02]  /*8810*/  PRMT R198, R198, 0x5432, R40 ;  /* 0x00005432c6c67816 */ /* 0x000fe40000000028 */
[----:B------:R-:W-:Y:S02]  /*8820*/  SHF.R.U64 R38, R42, 0x10, R43 ;  /* 0x000000102a267819 */ /* 0x000fe4000000122b */
[----:B------:R-:W-:Y:S02]  /*8830*/  PRMT R29, R196, 0x5432, R29 ;  /* 0x00005432c41d7816 */ /* 0x000fe4000000001d */
[----:B------:R-:W-:Y:S01]  /*8840*/  SHF.R.U32.HI R42, RZ, 0x10, R43 ;  /* 0x00000010ff2a7819 */ /* 0x000fe2000001162b */
[C---:B------:R-:W-:Y:S01]  /*8850*/  IMAD.U32 R43, R198.reuse, 0x10000, RZ ;  /* 0x00010000c62b7824 */ /* 0x040fe200078e00ff */
[----:B------:R-:W-:Y:S01]  /*8860*/  LOP3.LUT R198, R198, 0xffff0000, RZ, 0xc0, !PT ;  /* 0xffff0000c6c67812 */ /* 0x000fe200078ec0ff */
[----:B------:R-:W-:Y:S01]  /*8870*/  IMAD.U32 R39, R29, 0x10000, RZ ;  /* 0x000100001d277824 */ /* 0x000fe200078e00ff */
[----:B------:R-:W-:Y:S01]  /*8880*/  LOP3.LUT R33, R33, 0xffff0000, RZ, 0xc0, !PT ;  /* 0xffff000021217812 */ /* 0x000fe200078ec0ff */
[----:B------:R-:W-:Y:S01]  /*8890*/  FMUL.FTZ R40, R44, R43 ;  /* 0x0000002b2c287220 */ /* 0x000fe20000410000 */
[----:B------:R-:W-:-:S02]  /*88a0*/  LOP3.LUT R29, R29, 0xffff0000, RZ, 0xc0, !PT ;  /* 0xffff00001d1d7812 */ /* 0x000fc400078ec0ff */
[----:B------:R-:W-:Y:S01]  /*88b0*/  PRMT R42, R197, 0x5432, R42 ;  /* 0x00005432c52a7816 */ /* 0x000fe2000000002a */
[-C--:B------:R-:W-:Y:S01]  /*88c0*/  FFMA.FTZ R40, R41, R39.reuse, -R40 ;  /* 0x0000002729287223 */ /* 0x080fe20000010828 */
[----:B------:R-:W-:Y:S01]  /*88d0*/  FMUL.FTZ R39, R44, R39 ;  /* 0x000000272c277220 */ /* 0x000fe20000410000 */
[----:B------:R-:W-:Y:S01]  /*88e0*/  PRMT R37, R195, 0x5432, R37 ;  /* 0x00005432c3257816 */ /* 0x000fe20000000025 */
[----:B------:R-:W-:Y:S01]  /*88f0*/  IMAD.U32 R44, R35, 0x10000, RZ ;  /* 0x00010000232c7824 */ /* 0x000fe200078e00ff */
[----:B------:R-:W-:Y:S01]  /*8900*/  PRMT R28, R196, 0x5410, R28 ;  /* 0x00005410c41c7816 */ /* 0x000fe2000000001c */
[----:B------:R-:W-:Y:S01]  /*8910*/  FFMA.FTZ R39, R41, R43, R39 ;  /* 0x0000002b29277223 */ /* 0x000fe20000010027 */
[----:B------:R-:W-:Y:S01]  /*8920*/  LOP3.LUT R41, R13, 0xffff0000, RZ, 0xc0, !PT ;  /* 0xffff00000d297812 */ /* 0x000fe200078ec0ff */
[----:B------:R-:W-:Y:S01]  /*8930*/  FMUL.FTZ R13, R33, R198 ;  /* 0x000000c6210d7220 */ /* 0x000fe20000410000 */
[C---:B------:R-:W-:Y:S01]  /*8940*/  IMAD.U32 R43, R42.reuse, 0x10000, RZ ;  /* 0x000100002a2b7824 */ /* 0x040fe200078e00ff */
[----:B------:R-:W-:-:S02]  /*8950*/  LOP3.LUT R42, R42, 0xffff0000, RZ, 0xc0, !PT ;  /* 0xffff00002a2a7812 */ /* 0x000fc400078ec0ff */
[-C--:B------:R-:W-:Y:S01]  /*8960*/  FFMA.FTZ R13, R41, R29.reuse, -R13 ;  /* 0x0000001d290d7223 */ /* 0x080fe2000001080d */
[----:B------:R-:W-:Y:S01]  /*8970*/  FMUL.FTZ R29, R33, R29 ;  /* 0x0000001d211d7220 */ /* 0x000fe20000410000 */
[C---:B------:R-:W-:Y:S02]  /*8980*/  IMAD.U32 R33, R37.reuse, 0x10000, RZ ;  /* 0x0001000025217824 */ /* 0x040fe400078e00ff */
[C---:B------:R-:W-:Y:S01]  /*8990*/  FMUL.FTZ R45, R44.reuse, R43 ;  /* 0x0000002b2c2d7220 */ /* 0x040fe20000410000 */
[----:B------:R-:W-:Y:S01]  /*89a0*/  LOP3.LUT R37, R37, 0xffff0000, RZ, 0xc0, !PT ;  /* 0xffff000025257812 */ /* 0x000fe200078ec0ff */
[----:B------:R-:W-:Y:S01]  /*89b0*/  FFMA.FTZ R29, R41, R198, R29 ;  /* 0x000000c6291d7223 */ /* 0x000fe2000001001d */
[C---:B------:R-:W-:Y:S01]  /*89c0*/  IMAD.U32 R41, R15.reuse, 0x10000, RZ ;  /* 0x000100000f297824 */ /* 0x040fe200078e00ff */
[----:B------:R-:W-:Y:S02]  /*89d0*/  LOP3.LUT R15, R15, 0xffff0000, RZ, 0xc0, !PT ;  /* 0xffff00000f0f7812 */ /* 0x000fe400078ec0ff */
[----:B------:R-:W-:Y:S01]  /*89e0*/  F2FP.BF16.F32.PACK_AB R13, R13, R40 ;  /* 0x000000280d0d723e */ /* 0x000fe200000010ff */
[-C--:B------:R-:W-:Y:S01]  /*89f0*/  FFMA.FTZ R45, R41, R33.reuse, -R45 ;  /* 0x00000021292d7223 */ /* 0x080fe2000001082d */
[----:B------:R-:W-:Y:S01]  /*8a00*/  FMUL.FTZ R33, R44, R33 ;  /* 0x000000212c217220 */ /* 0x000fe20000410000 */
[----:B------:R-:W-:-:S02]  /*8a10*/  F2FP.BF16.F32.PACK_AB R29, R29, R39 ;  /* 0x000000271d1d723e */ /* 0x000fc400000010ff */
[C---:B------:R-:W-:Y:S01]  /*8a20*/  SHF.L.U32 R39, R28.reuse, 0x10, RZ ;  /* 0x000000101c277819 */ /* 0x040fe200000006ff */
[----:B------:R-:W-:Y:S01]  /*8a30*/  FFMA.FTZ R41, R41, R43, R33 ;  /* 0x0000002b29297223 */ /* 0x000fe20000010021 */
[----:B------:R-:W-:Y:S02]  /*8a40*/  LOP3.LUT R33, R35, 0xffff0000, RZ, 0xc0, !PT ;  /* 0xffff000023217812 */ /* 0x000fe400078ec0ff */
[----:B------:R-:W-:Y:S02]  /*8a50*/  LOP3.LUT R28, R28, 0xffff0000, RZ, 0xc0, !PT ;  /* 0xffff00001c1c7812 */ /* 0x000fe400078ec0ff */
[----:B------:R-:W-:Y:S01]  /*8a60*/  PRMT R38, R197, 0x5410, R38 ;  /* 0x00005410c5267816 */ /* 0x000fe20000000026 */
[CC--:B------:R-:W-:Y:S01]  /*8a70*/  FMUL.FTZ R35, R33.reuse, R42.reuse ;  /* 0x0000002a21237220 */ /* 0x0c0fe20000410000 */
[-C--:B------:R-:W-:Y:S01]  /*8a80*/  FMUL.FTZ R33, R33, R37.reuse ;  /* 0x0000002521217220 */ /* 0x080fe20000410000 */
[----:B------:R-:W-:Y:S02]  /*8a90*/  PRMT R30, R195, 0x5410, R30 ;  /* 0x00005410c31e7816 */ /* 0x000fe4000000001e */
[C---:B------:R-:W-:Y:S01]  /*8aa0*/  FFMA.FTZ R35, R15.reuse, R37, -R35 ;  /* 0x000000250f237223 */ /* 0x040fe20000010823 */
[----:B------:R-:W-:Y:S01]  /*8ab0*/  FFMA.FTZ R33, R15, R42, R33 ;  /* 0x0000002a0f217223 */ /* 0x000fe20000010021 */
[----:B------:R-:W-:-:S02]  /*8ac0*/  IMAD.U32 R37, R32, 0x10000, RZ ;  /* 0x0001000020257824 */ /* 0x000fc400078e00ff */
[----:B------:R-:W-:Y:S01]  /*8ad0*/  IMAD.U32 R15, R12, 0x10000, RZ ;  /* 0x000100000c0f7824 */ /* 0x000fe200078e00ff */
[----:B------:R-:W-:Y:S02]  /*8ae0*/  F2FP.BF16.F32.PACK_AB R35, R35, R45 ;  /* 0x0000002d2323723e */ /* 0x000fe400000010ff */
[----:B------:R-:W-:Y:S01]  /*8af0*/  F2FP.BF16.F32.PACK_AB R41, R33, R41 ;  /* 0x000000292129723e */ /* 0x000fe200000010ff */
[C---:B------:R-:W-:Y:S01]  /*8b00*/  IMAD.U32 R33, R31.reuse, 0x10000, RZ ;  /* 0x000100001f217824 */ /* 0x040fe200078e00ff */
[----:B------:R-:W-:-:S03]  /*8b10*/  LOP3.LUT R31, R31, 0xffff0000, RZ, 0xc0, !PT ;  /* 0xffff00001f1f7812 */ /* 0x000fc600078ec0ff */
[C---:B------:R-:W-:Y:S01]  /*8b20*/  FMUL.FTZ R40, R37.reuse, R33 ;  /* 0x0000002125287220 */ /* 0x040fe20000410000 */
[----:B------:R-:W-:-:S03]  /*8b30*/  FMUL.FTZ R37, R37, R39 ;  /* 0x0000002725257220 */ /* 0x000fc60000410000 */
[C---:B------:R-:W-:Y:S01]  /*8b40*/  FFMA.FTZ R40, R15.reuse, R39, -R40 ;  /* 0x000000270f287223 */ /* 0x040fe20000010828 */
        /* <DEDUP_REMOVED lines=8> */
[C---:B------:R-:W-:Y:S01]  /*8bd0*/  IMAD.U32 R31, R38.reuse, 0x10000, RZ ;  /* 0x00010000261f7824 */ /* 0x040fe200078e00ff */
[----:B------:R-:W-:Y:S01]  /*8be0*/  LOP3.LUT R38, R38, 0xffff0000, RZ, 0xc0, !PT ;  /* 0xffff000026267812 */ /* 0x000fe200078ec0ff */
[C---:B------:R-:W-:Y:S01]  /*8bf0*/  IMAD.U32 R32, R30.reuse, 0x10000, RZ ;  /* 0x000100001e207824 */ /* 0x040fe200078e00ff */
[----:B------:R-:W-:Y:S01]  /*8c00*/  LOP3.LUT R30, R30, 0xffff0000, RZ, 0xc0, !PT ;  /* 0xffff00001e1e7812 */ /* 0x000fe200078ec0ff */
[C---:B------:R-:W-:Y:S01]  /*8c10*/  FMUL.FTZ R33, R39.reuse, R31 ;  /* 0x0000001f27217220 */ /* 0x040fe20000410000 */
[C---:B------:R-:W-:Y:S02]  /*8c20*/  IMAD.U32 R28, R14.reuse, 0x10000, RZ ;  /* 0x000100000e1c7824 */ /* 0x040fe400078e00ff */
[-C--:B------:R-:W-:Y:S01]  /*8c30*/  FMUL.FTZ R39, R39, R32.reuse ;  /* 0x0000002027277220 */ /* 0x080fe20000410000 */
[----:B------:R-:W-:Y:S01]  /*8c40*/  LOP3.LUT R14, R14, 0xffff0000, RZ, 0xc0, !PT ;  /* 0xffff00000e0e7812 */ /* 0x000fe200078ec0ff */
[----:B------:R-:W-:-:S02]  /*8c50*/  FFMA.FTZ R33, R28, R32, -R33 ;  /* 0x000000201c217223 */ /* 0x000fc40000010821 */
[----:B------:R-:W-:Y:S01]  /*8c60*/  FFMA.FTZ R39, R28, R31, R39 ;  /* 0x0000001f1c277223 */ /* 0x000fe20000010027 */
[----:B------:R-:W-:Y:S02]  /*8c70*/  LOP3.LUT R28, R34, 0xffff0000, RZ, 0xc0, !PT ;  /* 0xffff0000221c7812 */ /* 0x000fe400078ec0ff */
[----:B------:R-:W-:Y:S02]  /*8c80*/  F2FP.BF16.F32.PACK_AB R15, R15, R37 ;  /* 0x000000250f0f723e */ /* 0x000fe400000010ff */
[----:B------:R-:W-:Y:S01]  /*8c90*/  F2FP.BF16.F32.PACK_AB R12, R12, R40 ;  /* 0x000000280c0c723e */ /* 0x000fe200000010ff */
[C---:B------:R-:W-:Y:S01]  /*8ca0*/  FMUL.FTZ R31, R28.reuse, R38 ;  /* 0x000000261c1f7220 */ /* 0x040fe20000410000 */
[-C--:B------:R-:W-:Y:S01]  /*8cb0*/  FMUL.FTZ R28, R28, R30.reuse ;  /* 0x0000001e1c1c7220 */ /* 0x080fe20000410000 */
[----:B------:R-:W-:Y:S02]  /*8cc0*/  IMAD.MOV.U32 R32, RZ, RZ, R15 ;  /* 0x000000ffff207224 */ /* 0x000fe400078e000f */
[C---:B------:R-:W-:Y:S01]  /*8cd0*/  FFMA.FTZ R31, R14.reuse, R30, -R31 ;  /* 0x0000001e0e1f7223 */ /* 0x040fe2000001081f */
[----:B------:R-:W-:Y:S01]  /*8ce0*/  FFMA.FTZ R28, R14, R38, R28 ;  /* 0x000000260e1c7223 */ /* 0x000fe2000001001c */
[----:B------:R-:W-:-:S02]  /*8cf0*/  IMAD.MOV.U32 R15, RZ, RZ, R35 ;  /* 0x000000ffff0f7224 */ /* 0x000fc400078e0023 */
[----:B------:R-:W-:Y:S01]  /*8d00*/  IMAD.MOV.U32 R35, RZ, RZ, R41 ;  /* 0x000000ffff237224 */ /* 0x000fe200078e0029 */
[----:B------:R-:W-:Y:S01]  /*8d10*/  F2FP.BF16.F32.PACK_AB R31, R31, R33 ;  /* 0x000000211f1f723e */ /* 0x000fe200000010ff */
[----:B------:R-:W-:Y:S01]  /*8d20*/  IMAD.MOV.U32 R33, RZ, RZ, R29 ;  /* 0x000000ffff217224 */ /* 0x000fe200078e001d */
[----:B------:R-:W-:-:S03]  /*8d30*/  F2FP.BF16.F32.PACK_AB R28, R28, R39 ;  /* 0x000000271c1c723e */ /* 0x000fc600000010ff */
[----:B------:R-:W-:Y:S02]  /*8d40*/  IMAD.MOV.U32 R14, RZ, RZ, R31 ;  /* 0x000000ffff0e7224 */ /* 0x000fe400078e001f */
[----:B------:R-:W-:-:S07]  /*8d50*/  IMAD.MOV.U32 R34, RZ, RZ, R28 ;  /* 0x000000ffff227224 */ /* 0x000fce00078e001c */
.L_x_535:
[----:B------:R-:W-:Y:S05]  /*8d60*/  BSYNC B2 ;  /* 0x0000000000027941 */ /* 0x000fea0003800000 */
.L_x_534:
[----:B------:R-:W-:-:S04]  /*8d70*/  LEA R28, P3, R8, R11, 0x1 ;  /* 0x0000000b081c7211 */ /* 0x000fc800078608ff */
[----:B--2---:R-:W-:Y:S02]  /*8d80*/  LEA.HI.X R29, R8, R117, R111, 0x1, P3 ;  /* 0x00000075081d7211 */ /* 0x004fe400018f0c6f */
[----:B------:R-:W-:-:S03]  /*8d90*/  ISETP.GE.AND P3, PT, R36, R135, PT ;  /* 0x000000872400720c */ /* 0x000fc60003f66270 */
[----:B----4-:R2:W-:Y:S10]  /*8da0*/  ST.E.128 desc[UR56][R28.64], R12 ;  /* 0x0000000c1c007985 */ /* 0x0105f4000c101d38 */
[----:B------:R-:W-:-:S05]  /*8db0*/  @!P3 IMAD.WIDE R116, R36, 0x2, R116 ;  /* 0x000000022474b825 */ /* 0x000fca00078e0274 */
[----:B---3--:R2:W-:Y:S02]  /*8dc0*/  @!P3 ST.E.128 desc[UR56][R116.64], R32 ;  /* 0x000000207400b985 */ /* 0x0085e4000c101d38 */
.L_x_525:
[----:B------:R-:W-:Y:S05]  /*8dd0*/  BSYNC B1 ;  /* 0x0000000000017941 */ /* 0x000fea0003800000 */
.L_x_524:
[----:B------:R-:W-:-:S03]  /*8de0*/  UMOV UR4, 0xffffffff ;  /* 0xffffffff00047882 */ /* 0x000fc60000000000 */
[----:B------:R-:W-:Y:S05]  /*8df0*/  BRA.DIV UR4, `(.L_x_536) ;  /* 0x0000018a04a47947 */ /* 0x000fea000b800000 */
[----:B-1----:R-:W1:Y:S04]  /*8e00*/  SHFL.IDX PT, R115, R115, 0x1, 0x1c1f ;  /* 0x003c1f0073737f89 */ /* 0x002e6800000e0000 */
[----:B------:R-:W0:Y:S02]  /*8e10*/  SHFL.IDX PT, R118, R118, 0x1, 0x1c1f ;  /* 0x003c1f0076767f89 */ /* 0x000e2400000e0000 */
.L_x_808:
[----:B------:R-:W-:Y:S05]  /*8e20*/  @P4 BRA `(.L_x_493) ;  /* 0x0000001c00cc4947 */ /* 0x000fea0003800000 */
[----:B------:R-:W-:Y:S01]  /*8e30*/  ISETP.NE.AND P3, PT, R9, RZ, PT ;  /* 0x000000ff0900720c */ /* 0x000fe20003f65270 */
[----:B------:R-:W-:Y:S01]  /*8e40*/  BSSY B1, `(.L_x_537) ;  /* 0x000007e000017945 */ /* 0x000fe20003800000 */
[----:B0-2---:R-:W-:Y:S01]  /*8e50*/  IMAD.MOV.U32 R32, RZ, RZ, R118 ;  /* 0x000000ffff207224 */ /* 0x005fe200078e0076 */
[----:B-1----:R-:W-:-:S10]  /*8e60*/  MOV R33, R115 ;  /* 0x0000007300217202 */ /* 0x002fd40000000f00 */
[----:B------:R-:W-:Y:S05]  /*8e70*/  @!P3 BRA `(.L_x_538) ;  /* 0x0000000400e8b947 */ /* 0x000fea0003800000 */
[----:B---3--:R-:W-:Y:S01]  /*8e80*/  SEL R11, R125, R137, !P0 ;  /* 0x000000897d0b7207 */ /* 0x008fe20004000000 */
[----:B------:R-:W-:Y:S01]  /*8e90*/  BSSY B2, `(.L_x_539) ;  /* 0x0000072000027945 */ /* 0x000fe20003800000 */
[----:B----4-:R-:W-:Y:S02]  /*8ea0*/  SHF.R.U32.HI R13, RZ, 0x3, R168 ;  /* 0x00000003ff0d7819 */ /* 0x010fe400000116a8 */
[----:B------:R-:W-:Y:S02]  /*8eb0*/  SHF.R.S32.HI R12, RZ, 0x1f, R11 ;  /* 0x0000001fff0c7819 */ /* 0x000fe4000001140b */
[----:B------:R-:W-:Y:S02]  /*8ec0*/  ISETP.GE.AND P3, PT, R16, R124, PT ;  /* 0x0000007c1000720c */ /* 0x000fe40003f66270 */
        /* <DEDUP_REMOVED lines=9> */
[----:B------:R-:W-:Y:S02]  /*8f60*/  IMAD.IADD R11, R12, 0x1, R11 ;  /* 0x000000010c0b7824 */ /* 0x000fe400078e020b */
[C---:B------:R-:W-:Y:S02]  /*8f70*/  IMAD R12, R18.reuse, 0x4800, R138 ;  /* 0x00004800120c7824 */ /* 0x040fe400078e028a */
[----:B------:R-:W-:Y:S02]  /*8f80*/  IMAD R28, R18, 0x4800, R11 ;  /* 0x00004800121c7824 */ /* 0x000fe400078e020b */
[--C-:B------:R-:W-:Y:S02]  /*8f90*/  IMAD R12, R12, 0x2, R2.reuse ;  /* 0x000000020c0c7824 */ /* 0x100fe400078e0202 */
[----:B------:R-:W-:-:S04]  /*8fa0*/  IMAD R28, R28, 0x2, R2 ;  /* 0x000000021c1c7824 */ /* 0x000fc800078e0202 */
[----:B------:R-:W0:Y:S04]  /*8fb0*/  LDS.128 R12, [R12+0x18400] ;  /* 0x018400000c0c7984 */ /* 0x000e280000000c00 */
[----:B------:R-:W1:Y:S01]  /*8fc0*/  LDS.128 R28, [R28+0x18400] ;  /* 0x018400001c1c7984 */ /* 0x000e620000000c00 */
[----:B------:R-:W-:Y:S05]  /*8fd0*/  @P3 BRA `(.L_x_540) ;  /* 0x0000000400743947 */ /* 0x000fea0003800000 */
[----:B------:R-:W-:Y:S01]  /*8fe0*/  SHF.R.U64 R11, R60, 0x10, R61 ;  /* 0x000000103c0b7819 */ /* 0x000fe2000000123d */
[----:B-1----:R-:W-:Y:S01]  /*8ff0*/  IMAD.U32 R40, R29, 0x10000, RZ ;  /* 0x000100001d287824 */ /* 0x002fe200078e00ff */
[----:B------:R-:W-:Y:S01]  /*9000*/  SHF.R.U32.HI R35, RZ, 0x10, R73 ;  /* 0x00000010ff237819 */ /* 0x000fe20000011649 */
[----:B0-----:R-:W-:Y:S01]  /*9010*/  IMAD.U32 R38, R13, 0x10000, RZ ;  /* 0x000100000d267824 */ /* 0x001fe200078e00ff */
[----:B------:R-:W-:Y:S01]  /*9020*/  SHF.R.U32.HI R60, RZ, 0x10, R61 ;  /* 0x00000010ff3c7819 */ /* 0x000fe2000001163d */
[----:B------:R-:W-:Y:S01]  /*9030*/  IMAD.U32 R46, R30, 0x10000, RZ ;  /* 0x000100001e2e7824 */ /* 0x000fe200078e00ff */
[----:B------:R-:W-:Y:S02]  /*9040*/  PRMT R35, R194, 0x5432, R35 ;  /* 0x00005432c2237816 */ /* 0x000fe40000000023 */
[----:B------:R-:W-:Y:S02]  /*9050*/  PRMT R60, R182, 0x5432, R60 ;  /* 0x00005432b63c7816 */ /* 0x000fe4000000003c */
[----:B------:R-:W-:Y:S01]  /*9060*/  SHF.R.U64 R37, R74, 0x10, R75 ;  /* 0x000000104a257819 */ /* 0x000fe2000000124b */
[C---:B------:R-:W-:Y:S01]  /*9070*/  IMAD.U32 R39, R35.reuse, 0x10000, RZ ;  /* 0x0001000023277824 */ /* 0x040fe200078e00ff */
[----:B------:R-:W-:Y:S01]  /*9080*/  LOP3.LUT R35, R35, 0xffff0000, RZ, 0xc0, !PT ;  /* 0xffff000023237812 */ /* 0x000fe200078ec0ff */
[C---:B------:R-:W-:Y:S01]  /*9090*/  IMAD.U32 R41, R60.reuse, 0x10000, RZ ;  /* 0x000100003c297824 */ /* 0x040fe200078e00ff */
[----:B------:R-:W-:Y:S01]  /*90a0*/  LOP3.LUT R60, R60, 0xffff0000, RZ, 0xc0, !PT ;  /* 0xffff00003c3c7812 */ /* 0x000fe200078ec0ff */
[----:B------:R-:W-:Y:S01]  /*90b0*/  FMUL.FTZ R42, R40, R39 ;  /* 0x00000027282a7220 */ /* 0x000fe20000410000 */
[----:B------:R-:W-:Y:S01]  /*90c0*/  SHF.R.U64 R34, R62, 0x10, R63 ;  /* 0x000000103e227819 */ /* 0x000fe2000000123f */
[-C--:B------:R-:W-:Y:S01]  /*90d0*/  FMUL.FTZ R40, R40, R41.reuse ;  /* 0x0000002928287220 */ /* 0x080fe20000410000 */
[----:B------:R-:W-:Y:S01]  /*90e0*/  SHF.R.U32.HI R74, RZ, 0x10, R75 ;  /* 0x00000010ff4a7819 */ /* 0x000fe2000001164b */
[C---:B------:R-:W-:Y:S01]  /*90f0*/  FFMA.FTZ R42, R38.reuse, R41, -R42 ;  /* 0x00000029262a7223 */ /* 0x040fe2000001082a */
[----:B------:R-:W-:Y:S01]  /*9100*/  SHF.R.U32.HI R62, RZ, 0x10, R63 ;  /* 0x00000010ff3e7819 */ /* 0x000fe2000001163f */
[----:B------:R-:W-:Y:S01]  /*9110*/  FFMA.FTZ R40, R38, R39, R40 ;  /* 0x0000002726287223 */ /* 0x000fe20000010028 */
[----:B------:R-:W-:Y:S01]  /*9120*/  LOP3.LUT R38, R29, 0xffff0000, RZ, 0xc0, !PT ;  /* 0xffff00001d267812 */ /* 0x000fe200078ec0ff */
[----:B------:R-:W-:Y:S01]  /*9130*/  IMAD.U32 R41, R31, 0x10000, RZ ;  /* 0x000100001f297824 */ /* 0x000fe200078e00ff */
[----:B------:R-:W-:-:S02]  /*9140*/  LOP3.LUT R13, R13, 0xffff0000, RZ, 0xc0, !PT ;  /* 0xffff00000d0d7812 */ /* 0x000fc400078ec0ff */
[----:B------:R-:W-:Y:S01]  /*9150*/  PRMT R74, R193, 0x5432, R74 ;  /* 0x00005432c14a7816 */ /* 0x000fe2000000004a */
[CC--:B------:R-:W-:Y:S01]  /*9160*/  FMUL.FTZ R29, R38.reuse, R35.reuse ;  /* 0x00000023261d7220 */ /* 0x0c0fe20000410000 */
[-C--:B------:R-:W-:Y:S01]  /*9170*/  FMUL.FTZ R38, R38, R60.reuse ;  /* 0x0000003c26267220 */ /* 0x080fe20000410000 */
[----:B------:R-:W-:Y:S02]  /*9180*/  PRMT R62, R159, 0x5432, R62 ;  /* 0x000054329f3e7816 */ /* 0x000fe4000000003e */
[C---:B------:R-:W-:Y:S01]  /*9190*/  FFMA.FTZ R29, R13.reuse, R60, -R29 ;  /* 0x0000003c0d1d7223 */ /* 0x040fe2000001081d */
[----:B------:R-:W-:Y:S01]  /*91a0*/  FFMA.FTZ R38, R13, R35, R38 ;  /* 0x000000230d267223 */ /* 0x000fe20000010026 */
[----:B------:R-:W-:Y:S01]  /*91b0*/  IMAD.U32 R13, R74, 0x10000, RZ ;  /* 0x000100004a0d7824 */ /* 0x000fe200078e00ff */
[----:B------:R-:W-:Y:S01]  /*91c0*/  SHF.L.U32 R35, R15, 0x10, RZ ;  /* 0x000000100f237819 */ /* 0x000fe200000006ff */
[C---:B------:R-:W-:Y:S01]  /*91d0*/  IMAD.U32 R39, R62.reuse, 0x10000, RZ ;  /* 0x000100003e277824 */ /* 0x040fe200078e00ff */
[----:B------:R-:W-:Y:S01]  /*91e0*/  LOP3.LUT R31, R31, 0xffff0000, RZ, 0xc0, !PT ;  /* 0xffff00001f1f7812 */ /* 0x000fe200078ec0ff */
[C---:B------:R-:W-:Y:S01]  /*91f0*/  FMUL.FTZ R43, R41.reuse, R13 ;  /* 0x0000000d292b7220 */ /* 0x040fe20000410000 */
[----:B------:R-:W-:Y:S01]  /*9200*/  LOP3.LUT R62, R62, 0xffff0000, RZ, 0xc0, !PT ;  /* 0xffff00003e3e7812 */ /* 0x000fe200078ec0ff */
[-C--:B------:R-:W-:Y:S01]  /*9210*/  FMUL.FTZ R41, R41, R39.reuse ;  /* 0x0000002729297220 */ /* 0x080fe20000410000 */
[----:B------:R-:W-:Y:S01]  /*9220*/  SHF.R.U64 R72, R72, 0x10, R73 ;  /* 0x0000001048487819 */ /* 0x000fe20000001249 */
[C---:B------:R-:W-:Y:S01]  /*9230*/  FFMA.FTZ R39, R35.reuse, R39, -R43 ;  /* 0x0000002723277223 */ /* 0x040fe2000001082b */
[----:B------:R-:W-:Y:S01]  /*9240*/  PRMT R11, R182, 0x5410, R11 ;  /* 0x00005410b60b7816 */ /* 0x000fe2000000000b */
[----:B------:R-:W-:Y:S01]  /*9250*/  FFMA.FTZ R35, R35, R13, R41 ;  /* 0x0000000d23237223 */ /* 0x000fe20000010029 */
[----:B------:R-:W-:Y:S01]  /*9260*/  LOP3.LUT R41, R74, 0xffff0000, RZ, 0xc0, !PT ;  /* 0xffff00004a297812 */ /* 0x000fe200078ec0ff */
[----:B------:R-:W-:Y:S01]  /*9270*/  IMAD.U32 R43, R28, 0x10000, RZ ;  /* 0x000100001c2b7824 */ /* 0x000fe200078e00ff */
[----:B------:R-:W-:Y:S01]  /*9280*/  LOP3.LUT R13, R15, 0xffff0000, RZ, 0xc0, !PT ;  /* 0xffff00000f0d7812 */ /* 0x000fe200078ec0ff */
[----:B------:R-:W-:Y:S01]  /*9290*/  IMAD.U32 R44, R11, 0x10000, RZ ;  /* 0x000100000b2c7824 */ /* 0x000fe200078e00ff */
[----:B------:R-:W-:Y:S01]  /*92a0*/  PRMT R72, R194, 0x5410, R72 ;  /* 0x00005410c2487816 */ /* 0x000fe20000000048 */
[C---:B------:R-:W-:Y:S01]  /*92b0*/  FMUL.FTZ R15, R31.reuse, R41 ;  /* 0x000000291f0f7220 */ /* 0x040fe20000410000 */
[----:B------:R-:W-:Y:S01]  /*92c0*/  FMUL.FTZ R31, R31, R62 ;  /* 0x0000003e1f1f7220 */ /* 0x000fe20000410000 */
[----:B------:R-:W-:-:S02]  /*92d0*/  LOP3.LUT R28, R28, 0xffff0000, RZ, 0xc0, !PT ;  /* 0xffff00001c1c7812 */ /* 0x000fc400078ec0ff */
[C---:B------:R-:W-:Y:S01]  /*92e0*/  FFMA.FTZ R15, R13.reuse, R62, -R15 ;  /* 0x0000003e0d0f7223 */ /* 0x040fe2000001080f */
[----:B------:R-:W-:Y:S01]  /*92f0*/  FFMA.FTZ R13, R13, R41, R31 ;  /* 0x000000290d0d7223 */ /* 0x000fe2000001001f */
[C---:B------:R-:W-:Y:S01]  /*9300*/  IMAD.U32 R41, R72.reuse, 0x10000, RZ ;  /* 0x0001000048297824 */ /* 0x040fe200078e00ff */
[----:B------:R-:W-:Y:S01]  /*9310*/  LOP3.LUT R72, R72, 0xffff0000, RZ, 0xc0, !PT ;  /* 0xffff000048487812 */ /* 0x000fe200078ec0ff */
[C---:B------:R-:W-:Y:S01]  /*9320*/  IMAD.U32 R31, R12.reuse, 0x10000, RZ ;  /* 0x000100000c1f7824 */ /* 0x040fe200078e00ff */
[----:B------:R-:W-:Y:S01]  /*9330*/  LOP3.LUT R11, R11, 0xffff0000, RZ, 0xc0, !PT ;  /* 0xffff00000b0b7812 */ /* 0x000fe200078ec0ff */
[CC--:B------:R-:W-:Y:S01]  /*9340*/  FMUL.FTZ R45, R43.reuse, R41.reuse ;  /* 0x000000292b2d7220 */ /* 0x0c0fe20000410000 */
[-C--:B------:R-:W-:Y:S01]  /*9350*/  FMUL.FTZ R43, R43, R44.reuse ;  /* 0x0000002c2b2b7220 */ /* 0x080fe20000410000 */
[----:B------:R-:W-:Y:S02]  /*9360*/  LOP3.LUT R12, R12, 0xffff0000, RZ, 0xc0, !PT ;  /* 0xffff00000c0c7812 */ /* 0x000fe400078ec0ff */
[C---:B------:R-:W-:Y:S01]  /*9370*/  FFMA.FTZ R45, R31.reuse, R44, -R45 ;  /* 0x0000002c1f2d7223 */ /* 0x040fe2000001082d */
[----:B------:R-:W-:Y:S01]  /*9380*/  FFMA.FTZ R43, R31, R41, R43 ;  /* 0x000000291f2b7223 */ /* 0x000fe2000001002b */
[C---:B------:R-:W-:Y:S01]  /*9390*/  FMUL.FTZ R31, R28.reuse, R72 ;  /* 0x000000481c1f7220 */ /* 0x040fe20000410000 */
[----:B------:R-:W-:Y:S01]  /*93a0*/  FMUL.FTZ R28, R28, R11 ;  /* 0x0000000b1c1c7220 */ /* 0x000fe20000410000 */
[----:B------:R-:W-:-:S02]  /*93b0*/  PRMT R37, R193, 0x5410, R37 ;  /* 0x00005410c1257816 */ /* 0x000fc40000000025 */
[----:B------:R-:W-:Y:S01]  /*93c0*/  PRMT R34, R159, 0x5410, R34 ;  /* 0x000054109f227816 */ /* 0x000fe20000000022 */
[C---:B------:R-:W-:Y:S01]  /*93d0*/  FFMA.FTZ R31, R12.reuse, R11, -R31 ;  /* 0x0000000b0c1f7223 */ /* 0x040fe2000001081f */
[----:B------:R-:W-:Y:S01]  /*93e0*/  FFMA.FTZ R28, R12, R72, R28 ;  /* 0x000000480c1c7223 */ /* 0x000fe2000001001c */
[C---:B------:R-:W-:Y:S01]  /*93f0*/  IMAD.U32 R12, R37.reuse, 0x10000, RZ ;  /* 0x00010000250c7824 */ /* 0x040fe200078e00ff */
[----:B------:R-:W-:Y:S01]  /*9400*/  LOP3.LUT R30, R30, 0xffff0000, RZ, 0xc0, !PT ;  /* 0xffff00001e1e7812 */ /* 0x000fe200078ec0ff */
[----:B------:R-:W-:Y:S01]  /*9410*/  IMAD.U32 R41, R34, 0x10000, RZ ;  /* 0x0001000022297824 */ /* 0x000fe200078e00ff */
[----:B------:R-:W-:Y:S01]  /*9420*/  LOP3.LUT R37, R37, 0xffff0000, RZ, 0xc0, !PT ;  /* 0xffff000025257812 */ /* 0x000fe200078ec0ff */
[----:B------:R-:W-:Y:S01]  /*9430*/  FMUL.FTZ R44, R46, R12 ;  /* 0x0000000c2e2c7220 */ /* 0x000fe20000410000 */
[----:B------:R-:W-:Y:S02]  /*9440*/  IMAD.U32 R11, R14, 0x10000, RZ ;  /* 0x000100000e0b7824 */ /* 0x000fe400078e00ff */
[-C--:B------:R-:W-:Y:S01]  /*9450*/  FMUL.FTZ R46, R46, R41.reuse ;  /* 0x000000292e2e7220 */ /* 0x080fe20000410000 */
[----:B------:R-:W-:Y:S01]  /*9460*/  LOP3.LUT R34, R34, 0xffff0000, RZ, 0xc0, !PT ;  /* 0xffff000022227812 */ /* 0x000fe200078ec0ff */
[----:B------:R-:W-:-:S02]  /*9470*/  FFMA.FTZ R44, R11, R41, -R44 ;  /* 0x000000290b2c7223 */ /* 0x000fc4000001082c */
[----:B------:R-:W-:Y:S01]  /*9480*/  FFMA.FTZ R46, R11, R12, R46 ;  /* 0x0000000c0b2e7223 */ /* 0x000fe2000001002e */
[----:B------:R-:W-:Y:S01]  /*9490*/  LOP3.LUT R14, R14, 0xffff0000, RZ, 0xc0, !PT ;  /* 0xffff00000e0e7812 */ /* 0x000fe200078ec0ff */
[C---:B------:R-:W-:Y:S01]  /*94a0*/  FMUL.FTZ R11, R30.reuse, R37 ;  /* 0x000000251e0b7220 */ /* 0x040fe20000410000 */
[----:B------:R-:W-:Y:S01]  /*94b0*/  FMUL.FTZ R30, R30, R34 ;  /* 0x000000221e1e7220 */ /* 0x000fe20000410000 */
[----:B------:R-:W-:Y:S02]  /*94c0*/  F2FP.BF16.F32.PACK_AB R29, R29, R42 ;  /* 0x0000002a1d1d723e */ /* 0x000fe400000010ff */
[C---:B------:R-:W-:Y:S01]  /*94d0*/  FFMA.FTZ R11, R14.reuse, R34, -R11 ;  /* 0x000000220e0b7223 */ /* 0x040fe2000001080b */
[----:B------:R-:W-:Y:S01]  /*94e0*/  F2FP.BF16.F32.PACK_AB R31, R31, R45 ;  /* 0x0000002d1f1f723e */ /* 0x000fe200000010ff */
[----:B------:R-:W-:Y:S01]  /*94f0*/  FFMA.FTZ R30, R14, R37, R30 ;  /* 0x000000250e1e7223 */ /* 0x000fe2000001001e */
[----:B------:R-:W-:Y:S02]  /*9500*/  F2FP.BF16.F32.PACK_AB R38, R38, R40 ;  /* 0x000000282626723e */ /* 0x000fe400000010ff */
[----:B------:R-:W-:Y:S01]  /*9510*/  F2FP.BF16.F32.PACK_AB R35, R13, R35 ;  /* 0x000000230d23723e */ /* 0x000fe200000010ff */
[----:B------:R-:W-:Y:S01]  /*9520*/  IMAD.MOV.U32 R12, RZ, RZ, R31 ;  /* 0x000000ffff0c7224 */ /* 0x000fe200078e001f */
[----:B------:R-:W-:Y:S01]  /*9530*/  F2FP.BF16.F32.PACK_AB R11, R11, R44 ;  /* 0x0000002c0b0b723e */ /* 0x000fe200000010ff */
[----:B------:R-:W-:Y:S01]  /*9540*/  IMAD.MOV.U32 R13, RZ, RZ, R29 ;  /* 0x000000ffff0d7224 */ /* 0x000fe200078e001d */
[----:B------:R-:W-:Y:S01]  /*9550*/  F2FP.BF16.F32.PACK_AB R15, R15, R39 ;  /* 0x000000270f0f723e */ /* 0x000fe200000010ff */
[----:B------:R-:W-:Y:S01]  /*9560*/  IMAD.MOV.U32 R29, RZ, RZ, R38 ;  /* 0x000000ffff1d7224 */ /* 0x000fe200078e0026 */
[----:B------:R-:W-:Y:S01]  /*9570*/  F2FP.BF16.F32.PACK_AB R28, R28, R43 ;  /* 0x0000002b1c1c723e */ /* 0x000fe200000010ff */
[----:B------:R-:W-:Y:S01]  /*9580*/  IMAD.MOV.U32 R31, RZ, RZ, R35 ;  /* 0x000000ffff1f7224 */ /* 0x000fe200078e0023 */
[----:B------:R-:W-:-:S02]  /*9590*/  F2FP.BF16.F32.PACK_AB R30, R30, R46 ;  /* 0x0000002e1e1e723e */ /* 0x000fc400000010ff */
[----:B------:R-:W-:-:S07]  /*95a0*/  MOV R14, R11 ;  /* 0x0000000b000e7202 */ /* 0x000fce0000000f00 */
.L_x_540:
[----:B------:R-:W-:Y:S05]  /*95b0*/  BSYNC B2 ;  /* 0x0000000000027941 */ /* 0x000fea0003800000 */
.L_x_539:
[----:B------:R-:W-:-:S04]  /*95c0*/  LEA R34, P3, R6, R118, 0x1 ;  /* 0x0000007606227211 */ /* 0x000fc800078608ff */
[----:B------:R-:W-:Y:S02]  /*95d0*/  LEA.HI.X R35, R6, R115, R113, 0x1, P3 ;  /* 0x0000007306237211 */ /* 0x000fe400018f0c71 */
[----:B------:R-:W-:-:S03]  /*95e0*/  ISETP.GE.AND P3, PT, R36, R135, PT ;  /* 0x000000872400720c */ /* 0x000fc60003f66270 */
[----:B0-----:R0:W-:Y:S10]  /*95f0*/  ST.E.128 desc[UR56][R34.64], R12 ;  /* 0x0000000c22007985 */ /* 0x0011f4000c101d38 */
[----:B------:R-:W-:-:S05]  /*9600*/  @!P3 IMAD.WIDE R36, R36, 0x2, R32 ;  /* 0x000000022424b825 */ /* 0x000fca00078e0220 */
[----:B-1----:R0:W-:Y:S02]  /*9610*/  @!P3 ST.E.128 desc[UR56][R36.64], R28 ;  /* 0x0000001c2400b985 */ /* 0x0021e4000c101d38 */
.L_x_538:
[----:B------:R-:W-:Y:S05]  /*9620*/  BSYNC B1 ;  /* 0x0000000000017941 */ /* 0x000fea0003800000 */
.L_x_537:
[----:B------:R-:W-:Y:S01]  /*9630*/  ISETP.NE.AND P3, PT, R26, RZ, PT ;  /* 0x000000ff1a00720c */ /* 0x000fe20003f65270 */
[----:B------:R-:W-:-:S12]  /*9640*/  BSSY B1, `(.L_x_541) ;  /* 0x000007d000017945 */ /* 0x000fd80003800000 */
[----:B------:R-:W-:Y:S05]  /*9650*/  @!P3 BRA `(.L_x_542) ;  /* 0x0000000400ecb947 */ /* 0x000fea0003800000 */
[----:B---3--:R-:W-:Y:S01]  /*9660*/  SEL R11, R125, R137, !P1 ;  /* 0x000000897d0b7207 */ /* 0x008fe20004800000 */
[----:B------:R-:W-:Y:S01]  /*9670*/  BSSY B2, `(.L_x_543) ;  /* 0x0000076000027945 */ /* 0x000fe20003800000 */
[----:B0-----:R-:W-:Y:S02]  /*9680*/  SHF.R.U32.HI R14, RZ, 0x3, R168 ;  /* 0x00000003ff0e7819 */ /* 0x001fe400000116a8 */
[----:B----4-:R-:W-:Y:S02]  /*9690*/  SHF.R.S32.HI R12, RZ, 0x1f, R11 ;  /* 0x0000001fff0c7819 */ /* 0x010fe4000001140b */
[----:B------:R-:W-:Y:S02]  /*96a0*/  ISETP.GE.AND P4, PT, R0, R124, PT ;  /* 0x0000007c0000720c */ /* 0x000fe40003f86270 */
[----:B------:R-:W-:Y:S02]  /*96b0*/  LEA.HI R11, R12, R11, RZ, 0x4 ;  /* 0x0000000b0c0b7211 */ /* 0x000fe400078f20ff */
[----:B------:R-:W-:-:S02]  /*96c0*/  LEA R34, P3, R7, R118, 0x1 ;  /* 0x0000007607227211 */ /* 0x000fc400078608ff */
[----:B------:R-:W-:Y:S02]  /*96d0*/  LEA.HI.SX32 R11, R11, R120, 0x1c ;  /* 0x000000780b0b7211 */ /* 0x000fe400078fe2ff */
[----:B------:R-:W-:Y:S02]  /*96e0*/  LEA.HI.X R35, R7, R115, R112, 0x1, P3 ;  /* 0x0000007307237211 */ /* 0x000fe400018f0c70 */
[----:B------:R-:W-:Y:S01]  /*96f0*/  SHF.R.S32.HI R12, RZ, 0x1f, R11 ;  /* 0x0000001fff0c7819 */ /* 0x000fe2000001140b */
[----:B------:R-:W-:-:S03]  /*9700*/  IMAD.SHL.U32 R36, R11, 0x8, RZ ;  /* 0x000000080b247824 */ /* 0x000fc600078e00ff */
[----:B------:R-:W-:Y:S02]  /*9710*/  LEA.HI R12, R12, R11, RZ, 0x3 ;  /* 0x0000000b0c0c7211 */ /* 0x000fe400078f18ff */
[----:B------:R-:W-:Y:S02]  /*9720*/  LOP3.LUT R11, R168, 0x38, R36, 0xf8, !PT ;  /* 0x00000038a80b7812 */ /* 0x000fe400078ef824 */
[----:B------:R-:W-:Y:S02]  /*9730*/  SHF.R.S32.HI R13, RZ, 0x3, R12 ;  /* 0x00000003ff0d7819 */ /* 0x000fe4000001140c */
[----:B------:R-:W-:Y:S02]  /*9740*/  LOP3.LUT R11, R11, R14, RZ, 0x3c, !PT ;  /* 0x0000000e0b0b7212 */ /* 0x000fe400078e3cff */
[----:B------:R-:W-:Y:S01]  /*9750*/  ISETP.GE.AND P3, PT, R36, R135, PT ;  /* 0x000000872400720c */ /* 0x000fe20003f66270 */
[----:B------:R-:W-:-:S04]  /*9760*/  IMAD R12, R13, 0x1800, R180 ;  /* 0x000018000d0c7824 */ /* 0x000fc800078e02b4 */
        /* <DEDUP_REMOVED lines=8> */
[----:B------:R-:W-:Y:S01]  /*97f0*/  SHF.R.U32.HI R39, RZ, 0x10, R69 ;  /* 0x00000010ff277819 */ /* 0x000fe20000011645 */
[----:B-1----:R-:W-:Y:S01]  /*9800*/  IMAD.U32 R41, R29, 0x10000, RZ ;  /* 0x000100001d297824 */ /* 0x002fe200078e00ff */
[----:B------:R-:W-:Y:S01]  /*9810*/  SHF.R.U32.HI R40, RZ, 0x10, R57 ;  /* 0x00000010ff287819 */ /* 0x000fe20000011639 */
[----:B0-----:R-:W-:Y:S01]  /*9820*/  IMAD.U32 R37, R13, 0x10000, RZ ;  /* 0x000100000d257824 */ /* 0x001fe200078e00ff */
[----:B------:R-:W-:Y:S01]  /*9830*/  PRMT R39, R152, 0x5432, R39 ;  /* 0x0000543298277816 */ /* 0x000fe20000000027 */
[----:B------:R-:W-:Y:S01]  /*9840*/  IMAD.U32 R44, R31, 0x10000, RZ ;  /* 0x000100001f2c7824 */ /* 0x000fe200078e00ff */
[----:B------:R-:W-:Y:S01]  /*9850*/  PRMT R40, R150, 0x5432, R40 ;  /* 0x0000543296287816 */ /* 0x000fe20000000028 */
[----:B------:R-:W-:Y:S01]  /*9860*/  IMAD.U32 R46, R30, 0x10000, RZ ;  /* 0x000100001e2e7824 */ /* 0x000fe200078e00ff */
[----:B------:R-:W-:Y:S01]  /*9870*/  LOP3.LUT R29, R29, 0xffff0000, RZ, 0xc0, !PT ;  /* 0xffff00001d1d7812 */ /* 0x000fe200078ec0ff */
[C---:B------:R-:W-:Y:S01]  /*9880*/  IMAD.U32 R11, R39.reuse, 0x10000, RZ ;  /* 0x00010000270b7824 */ /* 0x040fe200078e00ff */
[----:B------:R-:W-:Y:S01]  /*9890*/  LOP3.LUT R39, R39, 0xffff0000, RZ, 0xc0, !PT ;  /* 0xffff000027277812 */ /* 0x000fe200078ec0ff */
[C---:B------:R-:W-:Y:S01]  /*98a0*/  IMAD.U32 R38, R40.reuse, 0x10000, RZ ;  /* 0x0001000028267824 */ /* 0x040fe200078e00ff */
[----:B------:R-:W-:Y:S01]  /*98b0*/  LOP3.LUT R40, R40, 0xffff0000, RZ, 0xc0, !PT ;  /* 0xffff000028287812 */ /* 0x000fe200078ec0ff */
[CC--:B------:R-:W-:Y:S01]  /*98c0*/  FMUL.FTZ R42, R41.reuse, R11.reuse ;  /* 0x0000000b292a7220 */ /* 0x0c0fe20000410000 */
[----:B------:R-:W-:Y:S01]  /*98d0*/  SHF.R.U64 R68, R68, 0x10, R69 ;  /* 0x0000001044447819 */ /* 0x000fe20000001245 */
[-C--:B------:R-:W-:Y:S01]  /*98e0*/  FMUL.FTZ R41, R41, R38.reuse ;  /* 0x0000002629297220 */ /* 0x080fe20000410000 */
[----:B------:R-:W-:Y:S01]  /*98f0*/  SHF.R.U64 R56, R56, 0x10, R57 ;  /* 0x0000001038387819 */ /* 0x000fe20000001239 */
[----:B------:R-:W-:Y:S01]  /*9900*/  FFMA.FTZ R38, R37, R38, -R42 ;  /* 0x0000002625267223 */ /* 0x000fe2000001082a */
[----:B------:R-:W-:Y:S01]  /*9910*/  PRMT R68, R149, 0x5410, R68 ;  /* 0x0000541095447816 */ /* 0x000fe20000000044 */
[----:B------:R-:W-:Y:S01]  /*9920*/  FFMA.FTZ R37, R37, R11, R41 ;  /* 0x0000000b25257223 */ /* 0x000fe20000010029 */
[----:B------:R-:W-:Y:S01]  /*9930*/  LOP3.LUT R11, R13, 0xffff0000, RZ, 0xc0, !PT ;  /* 0xffff00000d0b7812 */ /* 0x000fe200078ec0ff */
[C---:B------:R-:W-:Y:S01]  /*9940*/  FMUL.FTZ R13, R29.reuse, R39 ;  /* 0x000000271d0d7220 */ /* 0x040fe20000410000 */
[----:B------:R-:W-:Y:S01]  /*9950*/  FMUL.FTZ R29, R29, R40 ;  /* 0x000000281d1d7220 */ /* 0x000fe20000410000 */
[----:B------:R-:W-:-:S02]  /*9960*/  PRMT R56, R151, 0x5410, R56 ;  /* 0x0000541097387816 */ /* 0x000fc40000000038 */
[C---:B------:R-:W-:Y:S01]  /*9970*/  FFMA.FTZ R13, R11.reuse, R40, -R13 ;  /* 0x000000280b0d7223 */ /* 0x040fe2000001080d */
[----:B------:R-:W-:Y:S01]  /*9980*/  FFMA.FTZ R11, R11, R39, R29 ;  /* 0x000000270b0b7223 */ /* 0x000fe2000001001d */
[----:B------:R-:W-:Y:S01]  /*9990*/  SHF.R.U32.HI R39, RZ, 0x10, R71 ;  /* 0x00000010ff277819 */ /* 0x000fe20000011647 */
[----:B------:R-:W-:Y:S01]  /*99a0*/  IMAD.U32 R40, R15, 0x10000, RZ ;  /* 0x000100000f287824 */ /* 0x000fe200078e00ff */
[----:B------:R-:W-:Y:S02]  /*99b0*/  SHF.R.U32.HI R29, RZ, 0x10, R59 ;  /* 0x00000010ff1d7819 */ /* 0x000fe4000001163b */
[----:B------:R-:W-:Y:S02]  /*99c0*/  PRMT R39, R149, 0x5432, R39 ;  /* 0x0000543295277816 */ /* 0x000fe40000000027 */
[----:B------:R-:W-:Y:S02]  /*99d0*/  PRMT R29, R151, 0x5432, R29 ;  /* 0x00005432971d7816 */ /* 0x000fe4000000001d */
[----:B------:R-:W-:Y:S01]  /*99e0*/  LOP3.LUT R15, R15, 0xffff0000, RZ, 0xc0, !PT ;  /* 0xffff00000f0f7812 */ /* 0x000fe200078ec0ff */
[----:B------:R-:W-:Y:S01]  /*99f0*/  IMAD.U32 R41, R39, 0x10000, RZ ;  /* 0x0001000027297824 */ /* 0x000fe200078e00ff */
[----:B------:R-:W-:-:S02]  /*9a00*/  SHF.L.U32 R42, R29, 0x10, RZ ;  /* 0x000000101d2a7819 */ /* 0x000fc400000006ff */
[----:B------:R-:W-:Y:S01]  /*9a10*/  LOP3.LUT R39, R39, 0xffff0000, RZ, 0xc0, !PT ;  /* 0xffff000027277812 */ /* 0x000fe200078ec0ff */
[CC--:B------:R-:W-:Y:S01]  /*9a20*/  FMUL.FTZ R43, R44.reuse, R41.reuse ;  /* 0x000000292c2b7220 */ /* 0x0c0fe20000410000 */
[----:B------:R-:W-:Y:S01]  /*9a30*/  LOP3.LUT R29, R29, 0xffff0000, RZ, 0xc0, !PT ;  /* 0xffff00001d1d7812 */ /* 0x000fe200078ec0ff */
[-C--:B------:R-:W-:Y:S01]  /*9a40*/  FMUL.FTZ R44, R44, R42.reuse ;  /* 0x0000002a2c2c7220 */ /* 0x080fe20000410000 */
[----:B------:R-:W-:Y:S01]  /*9a50*/  SHF.R.U64 R70, R70, 0x10, R71 ;  /* 0x0000001046467819 */ /* 0x000fe20000001247 */
[----:B------:R-:W-:Y:S01]  /*9a60*/  FFMA.FTZ R43, R40, R42, -R43 ;  /* 0x0000002a282b7223 */ /* 0x000fe2000001082b */
[----:B------:R-:W-:Y:S02]  /*9a70*/  IMAD.U32 R42, R28, 0x10000, RZ ;  /* 0x000100001c2a7824 */ /* 0x000fe400078e00ff */
[----:B------:R-:W-:Y:S01]  /*9a80*/  FFMA.FTZ R44, R40, R41, R44 ;  /* 0x00000029282c7223 */ /* 0x000fe2000001002c */
[----:B------:R-:W-:Y:S02]  /*9a90*/  LOP3.LUT R40, R31, 0xffff0000, RZ, 0xc0, !PT ;  /* 0xffff00001f287812 */ /* 0x000fe400078ec0ff */
[----:B------:R-:W-:-:S02]  /*9aa0*/  SHF.R.U64 R58, R58, 0x10, R59 ;  /* 0x000000103a3a7819 */ /* 0x000fc4000000123b */
[----:B------:R-:W-:Y:S01]  /*9ab0*/  LOP3.LUT R28, R28, 0xffff0000, RZ, 0xc0, !PT ;  /* 0xffff00001c1c7812 */ /* 0x000fe200078ec0ff */
[C---:B------:R-:W-:Y:S01]  /*9ac0*/  FMUL.FTZ R31, R40.reuse, R39 ;  /* 0x00000027281f7220 */ /* 0x040fe20000410000 */
[-C--:B------:R-:W-:Y:S01]  /*9ad0*/  FMUL.FTZ R40, R40, R29.reuse ;  /* 0x0000001d28287220 */ /* 0x080fe20000410000 */
[----:B------:R-:W-:Y:S02]  /*9ae0*/  PRMT R70, R150, 0x5410, R70 ;  /* 0x0000541096467816 */ /* 0x000fe40000000046 */
[C---:B------:R-:W-:Y:S01]  /*9af0*/  FFMA.FTZ R31, R15.reuse, R29, -R31 ;  /* 0x0000001d0f1f7223 */ /* 0x040fe2000001081f */
[----:B------:R-:W-:Y:S01]  /*9b00*/  FFMA.FTZ R40, R15, R39, R40 ;  /* 0x000000270f287223 */ /* 0x000fe20000010028 */
[C---:B------:R-:W-:Y:S01]  /*9b10*/  IMAD.U32 R29, R68.reuse, 0x10000, RZ ;  /* 0x00010000441d7824 */ /* 0x040fe200078e00ff */
[----:B------:R-:W-:Y:S01]  /*9b20*/  LOP3.LUT R68, R68, 0xffff0000, RZ, 0xc0, !PT ;  /* 0xffff000044447812 */ /* 0x000fe200078ec0ff */
[C---:B------:R-:W-:Y:S01]  /*9b30*/  IMAD.U32 R39, R56.reuse, 0x10000, RZ ;  /* 0x0001000038277824 */ /* 0x040fe200078e00ff */
[----:B------:R-:W-:Y:S01]  /*9b40*/  LOP3.LUT R56, R56, 0xffff0000, RZ, 0xc0, !PT ;  /* 0xffff000038387812 */ /* 0x000fe200078ec0ff */
[----:B------:R-:W-:Y:S01]  /*9b50*/  FMUL.FTZ R41, R42, R29 ;  /* 0x0000001d2a297220 */ /* 0x000fe20000410000 */
[----:B------:R-:W-:-:S02]  /*9b60*/  IMAD.U32 R15, R12, 0x10000, RZ ;  /* 0x000100000c0f7824 */ /* 0x000fc400078e00ff */
[-C--:B------:R-:W-:Y:S01]  /*9b70*/  FMUL.FTZ R42, R42, R39.reuse ;  /* 0x000000272a2a7220 */ /* 0x080fe20000410000 */
[----:B------:R-:W-:Y:S01]  /*9b80*/  PRMT R58, R152, 0x5410, R58 ;  /* 0x00005410983a7816 */ /* 0x000fe2000000003a */
[C---:B------:R-:W-:Y:S02]  /*9b90*/  FFMA.FTZ R41, R15.reuse, R39, -R41 ;  /* 0x000000270f297223 */ /* 0x040fe40000010829 */
[----:B------:R-:W-:Y:S01]  /*9ba0*/  FFMA.FTZ R42, R15, R29, R42 ;  /* 0x0000001d0f2a7223 */ /* 0x000fe2000001002a */
[----:B------:R-:W-:Y:S01]  /*9bb0*/  LOP3.LUT R12, R12, 0xffff0000, RZ, 0xc0, !PT ;  /* 0xffff00000c0c7812 */ /* 0x000fe200078ec0ff */
[C---:B------:R-:W-:Y:S01]  /*9bc0*/  FMUL.FTZ R15, R28.reuse, R68 ;  /* 0x000000441c0f7220 */ /* 0x040fe20000410000 */
[----:B------:R-:W-:Y:S01]  /*9bd0*/  FMUL.FTZ R28, R28, R56 ;  /* 0x000000381c1c7220 */ /* 0x000fe20000410000 */
[----:B------:R-:W-:Y:S01]  /*9be0*/  IMAD.U32 R29, R70, 0x10000, RZ ;  /* 0x00010000461d7824 */ /* 0x000fe200078e00ff */
[----:B------:R-:W-:Y:S01]  /*9bf0*/  LOP3.LUT R30, R30, 0xffff0000, RZ, 0xc0, !PT ;  /* 0xffff00001e1e7812 */ /* 0x000fe200078ec0ff */
[----:B------:R-:W-:-:S02]  /*9c00*/  IMAD.U32 R39, R58, 0x10000, RZ ;  /* 0x000100003a277824 */ /* 0x000fc400078e00ff */
[C---:B------:R-:W-:Y:S01]  /*9c10*/  FFMA.FTZ R15, R12.reuse, R56, -R15 ;  /* 0x000000380c0f7223 */ /* 0x040fe2000001080f */
[----:B------:R-:W-:Y:S01]  /*9c20*/  FFMA.FTZ R28, R12, R68, R28 ;  /* 0x000000440c1c7223 */ /* 0x000fe2000001001c */
[----:B------:R-:W-:Y:S01]  /*9c30*/  FMUL.FTZ R45, R46, R29 ;  /* 0x0000001d2e2d7220 */ /* 0x000fe20000410000 */
[----:B------:R-:W-:Y:S02]  /*9c40*/  IMAD.U32 R12, R14, 0x10000, RZ ;  /* 0x000100000e0c7824 */ /* 0x000fe400078e00ff */
[-C--:B------:R-:W-:Y:S01]  /*9c50*/  FMUL.FTZ R46, R46, R39.reuse ;  /* 0x000000272e2e7220 */ /* 0x080fe20000410000 */
[----:B------:R-:W-:Y:S02]  /*9c60*/  LOP3.LUT R70, R70, 0xffff0000, RZ, 0xc0, !PT ;  /* 0xffff000046467812 */ /* 0x000fe400078ec0ff */
[----:B------:R-:W-:Y:S01]  /*9c70*/  LOP3.LUT R58, R58, 0xffff0000, RZ, 0xc0, !PT ;  /* 0xffff00003a3a7812 */ /* 0x000fe200078ec0ff */
[C---:B------:R-:W-:Y:S01]  /*9c80*/  FFMA.FTZ R45, R12.reuse, R39, -R45 ;  /* 0x000000270c2d7223 */ /* 0x040fe2000001082d */
[----:B------:R-:W-:Y:S01]  /*9c90*/  FFMA.FTZ R46, R12, R29, R46 ;  /* 0x0000001d0c2e7223 */ /* 0x000fe2000001002e */
[----:B------:R-:W-:Y:S01]  /*9ca0*/  LOP3.LUT R14, R14, 0xffff0000, RZ, 0xc0, !PT ;  /* 0xffff00000e0e7812 */ /* 0x000fe200078ec0ff */
[C---:B------:R-:W-:Y:S01]  /*9cb0*/  FMUL.FTZ R12, R30.reuse, R70 ;  /* 0x000000461e0c7220 */ /* 0x040fe20000410000 */
[----:B------:R-:W-:Y:S01]  /*9cc0*/  FMUL.FTZ R30, R30, R58 ;  /* 0x0000003a1e1e7220 */ /* 0x000fe20000410000 */
[----:B------:R-:W-:-:S02]  /*9cd0*/  F2FP.BF16.F32.PACK_AB R31, R31, R43 ;  /* 0x0000002b1f1f723e */ /* 0x000fc400000010ff */
[C---:B------:R-:W-:Y:S01]  /*9ce0*/  FFMA.FTZ R12, R14.reuse, R58, -R12 ;  /* 0x0000003a0e0c7223 */ /* 0x040fe2000001080c */
[----:B------:R-:W-:Y:S01]  /*9cf0*/  FFMA.FTZ R29, R14, R70, R30 ;  /* 0x000000460e1d7223 */ /* 0x000fe2000001001e */
[----:B------:R-:W-:Y:S01]  /*9d00*/  F2FP.BF16.F32.PACK_AB R14, R15, R41 ;  /* 0x000000290f0e723e */ /* 0x000fe200000010ff */
[----:B------:R-:W-:Y:S01]  /*9d10*/  IMAD.MOV.U32 R15, RZ, RZ, R31 ;  /* 0x000000ffff0f7224 */ /* 0x000fe200078e001f */
[----:B------:R-:W-:Y:S02]  /*9d20*/  F2FP.BF16.F32.PACK_AB R11, R11, R37 ;  /* 0x000000250b0b723e */ /* 0x000fe400000010ff */
[----:B------:R-:W-:Y:S02]  /*9d30*/  F2FP.BF16.F32.PACK_AB R40, R40, R44 ;  /* 0x0000002c2828723e */ /* 0x000fe400000010ff */
[----:B------:R-:W-:Y:S01]  /*9d40*/  F2FP.BF16.F32.PACK_AB R30, R12, R45 ;  /* 0x0000002d0c1e723e */ /* 0x000fe200000010ff */
[----:B------:R-:W-:Y:S01]  /*9d50*/  IMAD.MOV.U32 R12, RZ, RZ, R14 ;  /* 0x000000ffff0c7224 */ /* 0x000fe200078e000e */
[----:B------:R-:W-:Y:S01]  /*9d60*/  F2FP.BF16.F32.PACK_AB R37, R29, R46 ;  /* 0x0000002e1d25723e */ /* 0x000fe200000010ff */
[----:B------:R-:W-:Y:S01]  /*9d70*/  IMAD.MOV.U32 R29, RZ, RZ, R11 ;  /* 0x000000ffff1d7224 */ /* 0x000fe200078e000b */
[----:B------:R-:W-:Y:S01]  /*9d80*/  MOV R14, R30 ;  /* 0x0000001e000e7202 */ /* 0x000fe20000000f00 */
[----:B------:R-:W-:Y:S01]  /*9d90*/  IMAD.MOV.U32 R31, RZ, RZ, R40 ;  /* 0x000000ffff1f7224 */ /* 0x000fe200078e0028 */
[----:B------:R-:W-:Y:S01]  /*9da0*/  F2FP.BF16.F32.PACK_AB R13, R13, R38 ;  /* 0x000000260d0d723e */ /* 0x000fe200000010ff */
[----:B------:R-:W-:Y:S01]  /*9db0*/  IMAD.MOV.U32 R30, RZ, RZ, R37 ;  /* 0x000000ffff1e7224 */ /* 0x000fe200078e0025 */
[----:B------:R-:W-:-:S07]  /*9dc0*/  F2FP.BF16.F32.PACK_AB R28, R28, R42 ;  /* 0x0000002a1c1c723e */ /* 0x000fce00000010ff */
.L_x_544:
[----:B------:R-:W-:Y:S05]  /*9dd0*/  BSYNC B2 ;  /* 0x0000000000027941 */ /* 0x000fea0003800000 */
.L_x_543:
[----:B------:R-:W-:Y:S01]  /*9de0*/  @!P3 IMAD.WIDE R36, R36, 0x2, R32 ;  /* 0x000000022424b825 */ /* 0x000fe200078e0220 */
[----:B0-----:R2:W-:Y:S04]  /*9df0*/  ST.E.128 desc[UR56][R34.64], R12 ;  /* 0x0000000c22007985 */ /* 0x0015e8000c101d38 */
[----:B-1----:R2:W-:Y:S02]  /*9e00*/  @!P3 ST.E.128 desc[UR56][R36.64], R28 ;  /* 0x0000001c2400b985 */ /* 0x0025e4000c101d38 */
.L_x_542:
[----:B------:R-:W-:Y:S05]  /*9e10*/  BSYNC B1 ;  /* 0x0000000000017941 */ /* 0x000fea0003800000 */
.L_x_541:
[----:B------:R-:W-:-:S13]  /*9e20*/  ISETP.NE.AND P3, PT, R27, RZ, PT ;  /* 0x000000ff1b00720c */ /* 0x000fda0003f65270 */
[----:B------:R-:W-:Y:S05]  /*9e30*/  @!P3 BRA `(.L_x_493) ;  /* 0x0000000c00c8b947 */ /* 0x000fea0003800000 */
[----:B---3--:R-:W3:Y:S01]  /*9e40*/  LDL R11, [R1+0x38] ;  /* 0x00003800010b7983 */ /* 0x008ee20000100800 */
[----:B0-2---:R-:W-:Y:S01]  /*9e50*/  SHF.R.U32.HI R14, RZ, 0x3, R168 ;  /* 0x00000003ff0e7819 */ /* 0x005fe200000116a8 */
[----:B------:R-:W-:Y:S01]  /*9e60*/  BSSY B1, `(.L_x_545) ;  /* 0x0000076000017945 */ /* 0x000fe20003800000 */
[----:B------:R-:W-:-:S04]  /*9e70*/  LEA R34, P3, R8, R118, 0x1 ;  /* 0x0000007608227211 */ /* 0x000fc800078608ff */
[----:B------:R-:W-:Y:S02]  /*9e80*/  LEA.HI.X R35, R8, R115, R111, 0x1, P3 ;  /* 0x0000007308237211 */ /* 0x000fe400018f0c6f */
[----:B------:R-:W-:Y:S02]  /*9e90*/  ISETP.GE.AND P3, PT, R3, R124, PT ;  /* 0x0000007c0300720c */ /* 0x000fe40003f66270 */
[----:B---3--:R-:W-:-:S04]  /*9ea0*/  LOP3.LUT P4, RZ, R11, 0x1, RZ, 0xc0, !PT ;  /* 0x000000010bff7812 */ /* 0x008fc8000788c0ff */
[----:B------:R-:W-:-:S04]  /*9eb0*/  SEL R137, R125, R137, !P4 ;  /* 0x000000897d897207 */ /* 0x000fc80006000000 */
[----:B----4-:R-:W-:-:S04]  /*9ec0*/  SHF.R.S32.HI R12, RZ, 0x1f, R137 ;  /* 0x0000001fff0c7819 */ /* 0x010fc80000011489 */
        /* <DEDUP_REMOVED lines=19> */
[----:B------:R-:W-:Y:S01]  /*a000*/  SHF.R.U64 R41, R64, 0x10, R65 ;  /* 0x0000001040297819 */ /* 0x000fe20000001241 */
[----:B0-----:R-:W-:Y:S01]  /*a010*/  IMAD.U32 R38, R13, 0x10000, RZ ;  /* 0x000100000d267824 */ /* 0x001fe200078e00ff */
[----:B------:R-:W-:Y:S01]  /*a020*/  SHF.R.U32.HI R53, RZ, 0x10, R53 ;  /* 0x00000010ff357819 */ /* 0x000fe20000011635 */
[----:B------:R-:W-:Y:S01]  /*a030*/  IMAD.U32 R47, R31, 0x10000, RZ ;  /* 0x000100001f2f7824 */ /* 0x000fe200078e00ff */
[----:B------:R-:W-:Y:S01]  /*a040*/  SHF.R.U32.HI R65, RZ, 0x10, R65 ;  /* 0x00000010ff417819 */ /* 0x000fe20000011641 */
[----:B------:R-:W-:Y:S01]  /*a050*/  IMAD.U32 R44, R14, 0x10000, RZ ;  /* 0x000100000e2c7824 */ /* 0x000fe200078e00ff */
[----:B------:R-:W-:Y:S02]  /*a060*/  SHF.R.U64 R39, R54, 0x10, R55 ;  /* 0x0000001036277819 */ /* 0x000fe40000001237 */
[----:B------:R-:W-:-:S02]  /*a070*/  PRMT R53, R146, 0x5432, R53 ;  /* 0x0000543292357816 */ /* 0x000fc40000000035 */
[----:B------:R-:W-:Y:S02]  /*a080*/  PRMT R65, R148, 0x5432, R65 ;  /* 0x0000543294417816 */ /* 0x000fe40000000041 */
[--C-:B------:R-:W-:Y:S02]  /*a090*/  SHF.R.U64 R36, R66, 0x10, R67.reuse ;  /* 0x0000001042247819 */ /* 0x100fe40000001243 */
[----:B------:R-:W-:Y:S01]  /*a0a0*/  SHF.R.U32.HI R66, RZ, 0x10, R67 ;  /* 0x00000010ff427819 */ /* 0x000fe20000011643 */
[----:B------:R-:W-:Y:S01]  /*a0b0*/  IMAD.U32 R49, R65, 0x10000, RZ ;  /* 0x0001000041317824 */ /* 0x000fe200078e00ff */
[----:B------:R-:W-:Y:S01]  /*a0c0*/  PRMT R146, R146, 0x5410, R39 ;  /* 0x0000541092927816 */ /* 0x000fe20000000027 */
[----:B------:R-:W-:Y:S01]  /*a0d0*/  IMAD.U32 R39, R53, 0x10000, RZ ;  /* 0x0001000035277824 */ /* 0x000fe200078e00ff */
[----:B------:R-:W-:Y:S01]  /*a0e0*/  SHF.R.U32.HI R55, RZ, 0x10, R55 ;  /* 0x00000010ff377819 */ /* 0x000fe20000011637 */
[C---:B------:R-:W-:Y:S01]  /*a0f0*/  FMUL.FTZ R51, R42.reuse, R49 ;  /* 0x000000312a337220 */ /* 0x040fe20000410000 */
[----:B------:R-:W-:Y:S01]  /*a100*/  PRMT R66, R147, 0x5432, R66 ;  /* 0x0000543293427816 */ /* 0x000fe20000000042 */
[-C--:B------:R-:W-:Y:S01]  /*a110*/  FMUL.FTZ R57, R42, R39.reuse ;  /* 0x000000272a397220 */ /* 0x080fe20000410000 */
[----:B------:R-:W-:Y:S01]  /*a120*/  PRMT R148, R148, 0x5410, R41 ;  /* 0x0000541094947816 */ /* 0x000fe20000000029 */
[----:B------:R-:W-:Y:S01]  /*a130*/  FFMA.FTZ R39, R38, R39, -R51 ;  /* 0x0000002726277223 */ /* 0x000fe20000010833 */
[----:B------:R-:W-:Y:S01]  /*a140*/  LOP3.LUT R43, R29, 0xffff0000, RZ, 0xc0, !PT ;  /* 0xffff00001d2b7812 */ /* 0x000fe200078ec0ff */
[----:B------:R-:W-:Y:S01]  /*a150*/  IMAD.U32 R50, R66, 0x10000, RZ ;  /* 0x0001000042327824 */ /* 0x000fe200078e00ff */
[----:B------:R-:W-:Y:S01]  /*a160*/  LOP3.LUT R41, R65, 0xffff0000, RZ, 0xc0, !PT ;  /* 0xffff000041297812 */ /* 0x000fe200078ec0ff */
[----:B------:R-:W-:Y:S01]  /*a170*/  IMAD.U32 R29, R28, 0x10000, RZ ;  /* 0x000100001c1d7824 */ /* 0x000fe200078e00ff */
[----:B------:R-:W-:Y:S01]  /*a180*/  LOP3.LUT R42, R53, 0xffff0000, RZ, 0xc0, !PT ;  /* 0xffff0000352a7812 */ /* 0x000fe200078ec0ff */
[----:B------:R-:W-:Y:S01]  /*a190*/  FMUL.FTZ R54, R47, R50 ;  /* 0x000000322f367220 */ /* 0x000fe20000410000 */
[----:B------:R-:W-:Y:S01]  /*a1a0*/  PRMT R55, R144, 0x5432, R55 ;  /* 0x0000543290377816 */ /* 0x000fe20000000037 */
[-C--:B------:R-:W-:Y:S01]  /*a1b0*/  FMUL.FTZ R51, R43, R41.reuse ;  /* 0x000000292b337220 */ /* 0x080fe20000410000 */
[----:B------:R-:W-:Y:S01]  /*a1c0*/  LOP3.LUT R40, R13, 0xffff0000, RZ, 0xc0, !PT ;  /* 0xffff00000d287812 */ /* 0x000fe200078ec0ff */
[-C--:B------:R-:W-:Y:S01]  /*a1d0*/  FMUL.FTZ R43, R43, R42.reuse ;  /* 0x0000002a2b2b7220 */ /* 0x080fe20000410000 */
[----:B------:R-:W-:Y:S01]  /*a1e0*/  SHF.L.U32 R45, R15, 0x10, RZ ;  /* 0x000000100f2d7819 */ /* 0x000fe200000006ff */
[----:B------:R-:W-:Y:S01]  /*a1f0*/  IMAD.U32 R52, R55, 0x10000, RZ ;  /* 0x0001000037347824 */ /* 0x000fe200078e00ff */
[----:B------:R-:W-:Y:S01]  /*a200*/  LOP3.LUT R31, R31, 0xffff0000, RZ, 0xc0, !PT ;  /* 0xffff00001f1f7812 */ /* 0x000fe200078ec0ff */
[----:B------:R-:W-:Y:S01]  /*a210*/  FFMA.FTZ R42, R40, R42, -R51 ;  /* 0x0000002a282a7223 */ /* 0x000fe20000010833 */
[----:B------:R-:W-:Y:S01]  /*a220*/  LOP3.LUT R48, R66, 0xffff0000, RZ, 0xc0, !PT ;  /* 0xffff000042307812 */ /* 0x000fe200078ec0ff */
[----:B------:R-:W-:Y:S01]  /*a230*/  FFMA.FTZ R41, R40, R41, R43 ;  /* 0x0000002928297223 */ /* 0x000fe2000001002b */
[----:B------:R-:W-:Y:S01]  /*a240*/  PRMT R37, R144, 0x5410, R37 ;  /* 0x0000541090257816 */ /* 0x000fe20000000025 */
[-C--:B------:R-:W-:Y:S01]  /*a250*/  FMUL.FTZ R47, R47, R52.reuse ;  /* 0x000000342f2f7220 */ /* 0x080fe20000410000 */
[----:B------:R-:W-:Y:S01]  /*a260*/  FFMA.FTZ R40, R45, R52, -R54 ;  /* 0x000000342d287223 */ /* 0x000fe20000010836 */
[----:B------:R-:W-:Y:S01]  /*a270*/  LOP3.LUT R52, R55, 0xffff0000, RZ, 0xc0, !PT ;  /* 0xffff000037347812 */ /* 0x000fe200078ec0ff */
[----:B------:R-:W-:Y:S01]  /*a280*/  FMUL.FTZ R56, R31, R48 ;  /* 0x000000301f387220 */ /* 0x000fe20000410000 */
[----:B------:R-:W-:Y:S01]  /*a290*/  LOP3.LUT R15, R15, 0xffff0000, RZ, 0xc0, !PT ;  /* 0xffff00000f0f7812 */ /* 0x000fe200078ec0ff */
[----:B------:R-:W-:Y:S01]  /*a2a0*/  FFMA.FTZ R45, R45, R50, R47 ;  /* 0x000000322d2d7223 */ /* 0x000fe2000001002f */
[----:B------:R-:W-:Y:S01]  /*a2b0*/  LOP3.LUT R28, R28, 0xffff0000, RZ, 0xc0, !PT ;  /* 0xffff00001c1c7812 */ /* 0x000fe200078ec0ff */
[C---:B------:R-:W-:Y:S01]  /*a2c0*/  IMAD.U32 R54, R148.reuse, 0x10000, RZ ;  /* 0x0001000094367824 */ /* 0x040fe200078e00ff */
[----:B------:R-:W-:Y:S01]  /*a2d0*/  LOP3.LUT R43, R148, 0xffff0000, RZ, 0xc0, !PT ;  /* 0xffff0000942b7812 */ /* 0x000fe200078ec0ff */
[----:B------:R-:W-:-:S02]  /*a2e0*/  IMAD.U32 R50, R37, 0x10000, RZ ;  /* 0x0001000025327824 */ /* 0x000fc400078e00ff */
[-C--:B------:R-:W-:Y:S01]  /*a2f0*/  FMUL.FTZ R58, R31, R52.reuse ;  /* 0x000000341f3a7220 */ /* 0x080fe20000410000 */
[C---:B------:R-:W-:Y:S01]  /*a300*/  IMAD.U32 R13, R12.reuse, 0x10000, RZ ;  /* 0x000100000c0d7824 */ /* 0x040fe200078e00ff */
[----:B------:R-:W-:Y:S01]  /*a310*/  LOP3.LUT R37, R37, 0xffff0000, RZ, 0xc0, !PT ;  /* 0xffff000025257812 */ /* 0x000fe200078ec0ff */
[----:B------:R-:W-:Y:S01]  /*a320*/  FFMA.FTZ R31, R15, R52, -R56 ;  /* 0x000000340f1f7223 */ /* 0x000fe20000010838 */
[----:B------:R-:W-:Y:S01]  /*a330*/  LOP3.LUT R12, R12, 0xffff0000, RZ, 0xc0, !PT ;  /* 0xffff00000c0c7812 */ /* 0x000fe200078ec0ff */
[----:B------:R-:W-:Y:S01]  /*a340*/  FMUL.FTZ R52, R29, R54 ;  /* 0x000000361d347220 */ /* 0x000fe20000410000 */
[----:B------:R-:W-:Y:S01]  /*a350*/  PRMT R36, R147, 0x5410, R36 ;  /* 0x0000541093247816 */ /* 0x000fe20000000024 */
[----:B------:R-:W-:Y:S01]  /*a360*/  FMUL.FTZ R47, R28, R43 ;  /* 0x0000002b1c2f7220 */ /* 0x000fe20000410000 */
[----:B------:R-:W-:Y:S01]  /*a370*/  FMUL.FTZ R29, R29, R50 ;  /* 0x000000321d1d7220 */ /* 0x000fe20000410000 */
[----:B------:R-:W-:Y:S01]  /*a380*/  LOP3.LUT R46, R14, 0xffff0000, RZ, 0xc0, !PT ;  /* 0xffff00000e2e7812 */ /* 0x000fe200078ec0ff */
[----:B------:R-:W-:-:S02]  /*a390*/  IMAD.U32 R14, R30, 0x10000, RZ ;  /* 0x000100001e0e7824 */ /* 0x000fc400078e00ff */
[----:B------:R-:W-:Y:S01]  /*a3a0*/  FFMA.FTZ R38, R38, R49, R57 ;  /* 0x0000003126267223 */ /* 0x000fe20000010039 */
[----:B------:R-:W-:Y:S01]  /*a3b0*/  FFMA.FTZ R48, R15, R48, R58 ;  /* 0x000000300f307223 */ /* 0x000fe2000001003a */
[-C--:B------:R-:W-:Y:S01]  /*a3c0*/  FMUL.FTZ R51, R28, R37.reuse ;  /* 0x000000251c337220 */ /* 0x080fe20000410000 */
[----:B------:R-:W-:Y:S01]  /*a3d0*/  LOP3.LUT R30, R30, 0xffff0000, RZ, 0xc0, !PT ;  /* 0xffff00001e1e7812 */ /* 0x000fe200078ec0ff */
[C---:B------:R-:W-:Y:S01]  /*a3e0*/  FFMA.FTZ R15, R13.reuse, R50, -R52 ;  /* 0x000000320d0f7223 */ /* 0x040fe20000010834 */
[----:B------:R-:W-:Y:S01]  /*a3f0*/  FFMA.FTZ R28, R12, R37, -R47 ;  /* 0x000000250c1c7223 */ /* 0x000fe2000001082f */
[C---:B------:R-:W-:Y:S01]  /*a400*/  LOP3.LUT R49, R36.reuse, 0xffff0000, RZ, 0xc0, !PT ;  /* 0xffff000024317812 */ /* 0x040fe200078ec0ff */
[----:B------:R-:W-:Y:S01]  /*a410*/  FFMA.FTZ R13, R13, R54, R29 ;  /* 0x000000360d0d7223 */ /* 0x000fe2000001001d */
[----:B------:R-:W-:Y:S01]  /*a420*/  IMAD.U32 R47, R36, 0x10000, RZ ;  /* 0x00010000242f7824 */ /* 0x000fe200078e00ff */
[C---:B------:R-:W-:Y:S01]  /*a430*/  LOP3.LUT R37, R146.reuse, 0xffff0000, RZ, 0xc0, !PT ;  /* 0xffff000092257812 */ /* 0x040fe200078ec0ff */
[----:B------:R-:W-:-:S02]  /*a440*/  IMAD.U32 R29, R146, 0x10000, RZ ;  /* 0x00010000921d7824 */ /* 0x000fc400078e00ff */
[----:B------:R-:W-:Y:S01]  /*a450*/  FFMA.FTZ R12, R12, R43, R51 ;  /* 0x0000002b0c0c7223 */ /* 0x000fe20000010033 */
[----:B------:R-:W-:Y:S01]  /*a460*/  FMUL.FTZ R43, R14, R47 ;  /* 0x0000002f0e2b7220 */ /* 0x000fe20000410000 */
[----:B------:R-:W-:Y:S01]  /*a470*/  FMUL.FTZ R51, R30, R49 ;  /* 0x000000311e337220 */ /* 0x000fe20000410000 */
[----:B------:R-:W-:Y:S01]  /*a480*/  FMUL.FTZ R14, R14, R29 ;  /* 0x0000001d0e0e7220 */ /* 0x000fe20000410000 */
[----:B------:R-:W-:Y:S01]  /*a490*/  FMUL.FTZ R36, R30, R37 ;  /* 0x000000251e247220 */ /* 0x000fe20000410000 */
[----:B------:R-:W-:Y:S01]  /*a4a0*/  FFMA.FTZ R43, R44, R29, -R43 ;  /* 0x0000001d2c2b7223 */ /* 0x000fe2000001082b */
[----:B------:R-:W-:Y:S01]  /*a4b0*/  FFMA.FTZ R30, R46, R37, -R51 ;  /* 0x000000252e1e7223 */ /* 0x000fe20000010833 */
[----:B------:R-:W-:Y:S01]  /*a4c0*/  FFMA.FTZ R14, R44, R47, R14 ;  /* 0x0000002f2c0e7223 */ /* 0x000fe2000001000e */
[----:B------:R-:W-:Y:S01]  /*a4d0*/  FFMA.FTZ R49, R46, R49, R36 ;  /* 0x000000312e317223 */ /* 0x000fe20000010024 */
[----:B------:R-:W-:Y:S02]  /*a4e0*/  F2FP.BF16.F32.PACK_AB R31, R31, R40 ;  /* 0x000000281f1f723e */ /* 0x000fe400000010ff */
[----:B------:R-:W-:-:S02]  /*a4f0*/  F2FP.BF16.F32.PACK_AB R30, R30, R43 ;  /* 0x0000002b1e1e723e */ /* 0x000fc400000010ff */
[----:B------:R-:W-:Y:S02]  /*a500*/  F2FP.BF16.F32.PACK_AB R39, R42, R39 ;  /* 0x000000272a27723e */ /* 0x000fe400000010ff */
[----:B------:R-:W-:Y:S02]  /*a510*/  F2FP.BF16.F32.PACK_AB R29, R41, R38 ;  /* 0x00000026291d723e */ /* 0x000fe400000010ff */
[----:B------:R-:W-:Y:S02]  /*a520*/  F2FP.BF16.F32.PACK_AB R45, R48, R45 ;  /* 0x0000002d302d723e */ /* 0x000fe400000010ff */
[----:B------:R-:W-:Y:S01]  /*a530*/  F2FP.BF16.F32.PACK_AB R44, R49, R14 ;  /* 0x0000000e312c723e */ /* 0x000fe200000010ff */
[----:B------:R-:W-:Y:S01]  /*a540*/  IMAD.MOV.U32 R14, RZ, RZ, R30 ;  /* 0x000000ffff0e7224 */ /* 0x000fe200078e001e */
[----:B------:R-:W-:Y:S01]  /*a550*/  F2FP.BF16.F32.PACK_AB R38, R28, R15 ;  /* 0x0000000f1c26723e */ /* 0x000fe200000010ff */
[----:B------:R-:W-:Y:S01]  /*a560*/  IMAD.MOV.U32 R15, RZ, RZ, R31 ;  /* 0x000000ffff0f7224 */ /* 0x000fe200078e001f */
[----:B------:R-:W-:Y:S01]  /*a570*/  F2FP.BF16.F32.PACK_AB R28, R12, R13 ;  /* 0x0000000d0c1c723e */ /* 0x000fe200000010ff */
[----:B------:R-:W-:Y:S01]  /*a580*/  IMAD.MOV.U32 R13, RZ, RZ, R39 ;  /* 0x000000ffff0d7224 */ /* 0x000fe200078e0027 */
[----:B------:R-:W-:Y:S01]  /*a590*/  MOV R12, R38 ;  /* 0x00000026000c7202 */ /* 0x000fe20000000f00 */
[----:B------:R-:W-:-:S02]  /*a5a0*/  IMAD.MOV.U32 R30, RZ, RZ, R44 ;  /* 0x000000ffff1e7224 */ /* 0x000fc400078e002c */
[----:B------:R-:W-:-:S07]  /*a5b0*/  IMAD.MOV.U32 R31, RZ, RZ, R45 ;  /* 0x000000ffff1f7224 */ /* 0x000fce00078e002d */
.L_x_546:
[----:B------:R-:W-:Y:S05]  /*a5c0*/  BSYNC B1 ;  /* 0x0000000000017941 */ /* 0x000fea0003800000 */
.L_x_545:
[----:B0-----:R0:W-:Y:S01]  /*a5d0*/  ST.E.128 desc[UR56][R34.64], R12 ;  /* 0x0000000c22007985 */ /* 0x0011e2000c101d38 */
[----:B------:R-:W-:-:S13]  /*a5e0*/  ISETP.GE.AND P3, PT, R11, R135, PT ;  /* 0x000000870b00720c */ /* 0x000fda0003f66270 */
[----:B------:R-:W-:Y:S05]  /*a5f0*/  @P3 BRA `(.L_x_493) ;  /* 0x0000000400d83947 */ /* 0x000fea0003800000 */
[----:B------:R-:W-:-:S05]  /*a600*/  IMAD.WIDE R32, R11, 0x2, R32 ;  /* 0x000000020b207825 */ /* 0x000fca00078e0220 */
[----:B-1----:R1:W-:Y:S01]  /*a610*/  ST.E.128 desc[UR56][R32.64], R28 ;  /* 0x0000001c20007985 */ /* 0x0023e2000c101d38 */
[----:B------:R-:W-:Y:S05]  /*a620*/  BRA `(.L_x_493) ;  /* 0x0000000400cc7947 */ /* 0x000fea0003800000 */
.L_x_458:
[----:B------:R-:W-:-:S06]  /*a630*/  UISETP.NE.AND UP0, UPT, UR58, 0x3, UPT ;  /* 0x000000033a00788c */ /* 0x000fcc000bf05270 */
[----:B------:R-:W-:-:S13]  /*a640*/  PLOP3.LUT P2, PT, PT, PT, UP0, 0x80, 0x0 ;  /* 0x000000000000781c */ /* 0x000fda0003f4f008 */
[----:B------:R-:W-:Y:S05]  /*a650*/  @!P2 BRA `(.L_x_547) ;  /* 0x000000000004a947 */ /* 0x000fea0003800000 */
[----:B------:R-:W-:Y:S01]  /*a660*/  BPT.TRAP 0x1 ;  /* 0x000000040000795c */ /* 0x000fe20000300000 */
.L_x_547:
[----:B------:R-:W-:Y:S01]  /*a670*/  IMAD R85, R18, 0x8, R2 ;  /* 0x0000000812557824 */ /* 0x000fe200078e0202 */
[----:B------:R-:W-:Y:S01]  /*a680*/  SHF.L.U32 R86, R167, 0x1f, RZ ;  /* 0x0000001fa7567819 */ /* 0x000fe200000006ff */
[----:B------:R-:W-:Y:S01]  /*a690*/  BSSY B1, `(.L_x_548) ;  /* 0x0000004000017945 */ /* 0x000fe20003800000 */
[----:B------:R-:W-:Y:S02]  /*a6a0*/  SHF.R.S32.HI R82, RZ, 0x1f, R81 ;  /* 0x0000001fff527819 */ /* 0x000fe40000011451 */
[----:B------:R-:W1:Y:S02]  /*a6b0*/  SYNCS.PHASECHK.TRANS64.TRYWAIT P3, [R85+URZ+0x2a890], R86 ;  /* 0x02a89056550075a7 */ /* 0x000e64000806017f */
[----:B-1----:R-:W-:Y:S05]  /*a6c0*/  @!P3 BRA `(.L_x_549) ;  /* 0x0000017000bcb947 */ /* 0x002fea0003800000 */
.L_x_809:
[----:B------:R-:W-:Y:S05]  /*a6d0*/  BSYNC B1 ;  /* 0x0000000000017941 */ /* 0x000fea0003800000 */
.L_x_548:
[----:B------:R-:W-:Y:S01]  /*a6e0*/  ULDC.64 UR4, c[0x0][0x300] ;  /* 0x0000c00000047ab9 */ /* 0x000fe20000000a00 */
[----:B-----5:R-:W-:Y:S01]  /*a6f0*/  SHF.R.S32.HI R83, RZ, 0x1f, R80 ;  /* 0x0000001fff537819 */ /* 0x020fe20000011450 */
[----:B------:R-:W-:Y:S01]  /*a700*/  IMAD R14, R82, UR4, RZ ;  /* 0x00000004520e7c24 */ /* 0x000fe2000f8e02ff */
[----:B------:R-:W-:Y:S01]  /*a710*/  ULDC.64 UR6, c[0x0][0x2e8] ;  /* 0x0000ba0000067ab9 */ /* 0x000fe20000000a00 */
[----:B0-----:R-:W-:-:S04]  /*a720*/  IMAD.WIDE.U32 R12, R81, UR4, RZ ;  /* 0x00000004510c7c25 */ /* 0x001fc8000f8e00ff */
[----:B------:R-:W-:Y:S01]  /*a730*/  IMAD R11, R81, UR5, R14 ;  /* 0x00000005510b7c24 */ /* 0x000fe2000f8e020e */
[----:B------:R-:W-:Y:S01]  /*a740*/  ULDC.64 UR4, c[0x0][0x310] ;  /* 0x0000c40000047ab9 */ /* 0x000fe20000000a00 */
[----:B------:R-:W-:Y:S02]  /*a750*/  IMAD R84, R24, -0x60, R25 ;  /* 0xffffffa018547824 */ /* 0x000fe400078e0219 */
[----:B------:R-:W-:Y:S02]  /*a760*/  IMAD R15, R83, UR4, RZ ;  /* 0x00000004530f7c24 */ /* 0x000fe4000f8e02ff */
[----:B------:R-:W-:Y:S01]  /*a770*/  IMAD.IADD R13, R13, 0x1, R11 ;  /* 0x000000010d0d7824 */ /* 0x000fe200078e020b */
[----:B------:R-:W-:Y:S01]  /*a780*/  VIMNMX R84, R84, 0x60, PT ;  /* 0x0000006054547848 */ /* 0x000fe20003fe0100 */
[C---:B------:R-:W-:Y:S02]  /*a790*/  IMAD R15, R80.reuse, UR5, R15 ;  /* 0x00000005500f7c24 */ /* 0x040fe4000f8e020f */
[----:B------:R-:W-:Y:S01]  /*a7a0*/  IMAD.WIDE.U32 R12, R80, UR4, R12 ;  /* 0x00000004500c7c25 */ /* 0x000fe2000f8e000c */
[----:B------:R-:W-:-:S03]  /*a7b0*/  ULDC.64 UR4, c[0x0][0x308] ;  /* 0x0000c20000047ab9 */ /* 0x000fc60000000a00 */
[----:B------:R-:W-:Y:S02]  /*a7c0*/  IMAD.IADD R13, R13, 0x1, R15 ;  /* 0x000000010d0d7824 */ /* 0x000fe400078e020f */
[----:B------:R-:W-:Y:S02]  /*a7d0*/  IMAD.IADD R38, R84, 0x1, -R166 ;  /* 0x0000000154267824 */ /* 0x000fe400078e0aa6 */
[----:B------:R-:W-:Y:S01]  /*a7e0*/  IMAD.WIDE.U32 R12, R162, UR4, R12 ;  /* 0x00000004a20c7c25 */ /* 0x000fe2000f8e000c */
[----:B------:R-:W-:-:S03]  /*a7f0*/  UMOV UR4, 0xffffffff ;  /* 0xffffffff00047882 */ /* 0x000fc60000000000 */
[----:B------:R-:W-:Y:S01]  /*a800*/  IMAD R37, R162, UR5, R13 ;  /* 0x00000005a2257c24 */ /* 0x000fe2000f8e020d */
[----:B------:R-:W-:-:S04]  /*a810*/  LEA R36, P3, R12, UR6, 0x1 ;  /* 0x000000060c247c11 */ /* 0x000fc8000f8608ff */
[----:B------:R-:W-:Y:S02]  /*a820*/  LEA.HI.X R37, R12, UR7, R37, 0x1, P3 ;  /* 0x000000070c257c11 */ /* 0x000fe400098f0c25 */
[----:B------:R-:W-:Y:S01]  /*a830*/  ISETP.GE.AND P3, PT, R38, 0x1, PT ;  /* 0x000000012600780c */ /* 0x000fe20003f66270 */
[----:B------:R-:W-:-:S12]  /*a840*/  BRA.DIV UR4, `(.L_x_550) ;  /* 0x0000017204707947 */ /* 0x000fd8000b800000 */
[----:B------:R0:W2:Y:S04]  /*a850*/  SHFL.IDX PT, R40, R37, RZ, 0x1c1f ;  /* 0x001c1fff25287589 */ /* 0x0000a800000e0000 */
[----:B------:R0:W3:Y:S02]  /*a860*/  SHFL.IDX PT, R39, R36, RZ, 0x1c1f ;  /* 0x001c1fff24277589 */ /* 0x0000e400000e0000 */
.L_x_813:
[----:B------:R-:W-:Y:S04]  /*a870*/  BSSY B1, `(.L_x_551) ;  /* 0x0000025000017945 */ /* 0x000fe80003800000 */
[----:B------:R-:W-:Y:S05]  /*a880*/  @!P3 BRA `(.L_x_552) ;  /* 0x00000000008cb947 */ /* 0x000fea0003800000 */
[----:B------:R-:W-:Y:S02]  /*a890*/  ULDC UR4, c[0x0][0x2f4] ;  /* 0x0000bd0000047ab9 */ /* 0x000fe40000000800 */
[----:B------:R-:W-:Y:S02]  /*a8a0*/  ISETP.GE.AND P5, PT, R16, UR4, PT ;  /* 0x0000000410007c0c */ /* 0x000fe4000bfa6270 */
[----:B------:R-:W-:-:S11]  /*a8b0*/  ISETP.GE.AND P4, PT, R19, UR4, PT ;  /* 0x0000000413007c0c */ /* 0x000fd6000bf86270 */
[----:B------:R-:W4:Y:S01]  /*a8c0*/  @!P5 LDS.128 R12, [R29] ;  /* 0x000000001d0cd984 */ /* 0x000f220000000c00 */
[----:B---3--:R-:W-:-:S04]  /*a8d0*/  @!P5 LEA R34, P3, R16, R39, 0x1 ;  /* 0x000000271022d211 */ /* 0x008fc800078608ff */
[----:B--2---:R-:W-:Y:S02]  /*a8e0*/  @!P5 LEA.HI.X R35, R16, R40, R17, 0x1, P3 ;  /* 0x000000281023d211 */ /* 0x004fe400018f0c11 */
[----:B------:R-:W-:-:S04]  /*a8f0*/  @!P4 LEA R32, P3, R19, R39, 0x1 ;  /* 0x000000271320c211 */ /* 0x000fc800078608ff */
[----:B------:R-:W-:Y:S02]  /*a900*/  @!P4 LEA.HI.X R33, R19, R40, R165, 0x1, P3 ;  /* 0x000000281321c211 */ /* 0x000fe400018f0ca5 */
[----:B------:R-:W-:-:S13]  /*a910*/  ISETP.GE.AND P3, PT, R22, UR4, PT ;  /* 0x0000000416007c0c */ /* 0x000fda000bf66270 */
[----:B------:R-:W-:-:S04]  /*a920*/  @!P3 LEA R30, P6, R22, R39, 0x1 ;  /* 0x00000027161eb211 */ /* 0x000fc800078c08ff */
[----:B------:R-:W-:Y:S01]  /*a930*/  @!P3 LEA.HI.X R31, R22, R40, R176, 0x1, P6 ;  /* 0x00000028161fb211 */ /* 0x000fe200030f0cb0 */
[----:B----4-:R2:W-:Y:S01]  /*a940*/  @!P5 ST.E.128 desc[UR56][R34.64], R12 ;  /* 0x0000000c2200d985 */ /* 0x0105e2000c101d38 */
[----:B------:R-:W-:-:S13]  /*a950*/  ISETP.GE.AND P5, PT, R0, UR4, PT ;  /* 0x0000000400007c0c */ /* 0x000fda000bfa6270 */
[----:B------:R-:W3:Y:S01]  /*a960*/  @!P5 LDS.128 R12, [R28] ;  /* 0x000000001c0cd984 */ /* 0x000ee20000000c00 */
[----:B------:R-:W-:Y:S01]  /*a970*/  @!P5 IMAD.SHL.U32 R11, R163, 0x8, RZ ;  /* 0x00000008a30bd824 */ /* 0x000fe200078e00ff */
[----:B--2---:R-:W-:Y:S01]  /*a980*/  @!P5 MOV R35, R40 ;  /* 0x000000280023d202 */ /* 0x004fe20000000f00 */
[----:B------:R-:W-:-:S04]  /*a990*/  @!P5 IMAD.MOV.U32 R34, RZ, RZ, R39 ;  /* 0x000000ffff22d224 */ /* 0x000fc800078e0027 */
[----:B------:R-:W-:-:S05]  /*a9a0*/  @!P5 IMAD.WIDE R34, R11, 0x2, R34 ;  /* 0x000000020b22d825 */ /* 0x000fca00078e0222 */
[----:B---3--:R2:W-:Y:S01]  /*a9b0*/  @!P5 ST.E.128 desc[UR56][R34.64], R12 ;  /* 0x0000000c2200d985 */ /* 0x0085e2000c101d38 */
[----:B------:R-:W-:-:S13]  /*a9c0*/  ISETP.GE.AND P5, PT, R3, UR4, PT ;  /* 0x0000000403007c0c */ /* 0x000fda000bfa6270 */
[----:B------:R-:W3:Y:S01]  /*a9d0*/  @!P5 LDS.128 R12, [R29+0x3000] ;  /* 0x003000001d0cd984 */ /* 0x000ee20000000c00 */
[----:B------:R-:W-:Y:S02]  /*a9e0*/  @!P5 IMAD.SHL.U32 R11, R164, 0x8, RZ ;  /* 0x00000008a40bd824 */ /* 0x000fe400078e00ff */
[----:B--2---:R-:W-:Y:S02]  /*a9f0*/  @!P5 IMAD.MOV.U32 R34, RZ, RZ, R39 ;  /* 0x000000ffff22d224 */ /* 0x004fe400078e0027 */
[----:B------:R-:W-:Y:S02]  /*aa00*/  @!P5 IMAD.MOV.U32 R35, RZ, RZ, R40 ;  /* 0x000000ffff23d224 */ /* 0x000fe400078e0028 */
[----:B------:R-:W-:-:S05]  /*aa10*/  @!P5 IMAD.WIDE R34, R11, 0x2, R34 ;  /* 0x000000020b22d825 */ /* 0x000fca00078e0222 */
[----:B---3--:R2:W-:Y:S01]  /*aa20*/  @!P5 ST.E.128 desc[UR56][R34.64], R12 ;  /* 0x0000000c2200d985 */ /* 0x0085e2000c101d38 */
[----:B------:R-:W-:-:S03]  /*aa30*/  ISETP.GE.AND P5, PT, R23, UR4, PT ;  /* 0x0000000417007c0c */ /* 0x000fc6000bfa6270 */
[----:B------:R-:W3:Y:S10]  /*aa40*/  @!P4 LDS.128 R12, [R28+0x3000] ;  /* 0x003000001c0cc984 */ /* 0x000ef40000000c00 */
[----:B--2---:R-:W-:-:S04]  /*aa50*/  @!P5 LEA R34, P6, R23, R39, 0x1 ;  /* 0x000000271722d211 */ /* 0x004fc800078c08ff */
[----:B------:R-:W-:Y:S01]  /*aa60*/  @!P5 LEA.HI.X R35, R23, R40, R175, 0x1, P6 ;  /* 0x000000281723d211 */ /* 0x000fe200030f0caf */
[----:B---3--:R-:W-:Y:S04]  /*aa70*/  @!P4 ST.E.128 desc[UR56][R32.64], R12 ;  /* 0x0000000c2000c985 */ /* 0x008fe8000c101d38 */
[----:B------:R-:W2:Y:S04]  /*aa80*/  @!P3 LDS.128 R12, [R29+0x6000] ;  /* 0x006000001d0cb984 */ /* 0x000ea80000000c00 */
[----:B--2---:R-:W-:Y:S04]  /*aa90*/  @!P3 ST.E.128 desc[UR56][R30.64], R12 ;  /* 0x0000000c1e00b985 */ /* 0x004fe8000c101d38 */
[----:B------:R-:W2:Y:S04]  /*aaa0*/  @!P5 LDS.128 R12, [R28+0x6000] ;  /* 0x006000001c0cd984 */ /* 0x000ea80000000c00 */
[----:B--2---:R4:W-:Y:S02]  /*aab0*/  @!P5 ST.E.128 desc[UR56][R34.64], R12 ;  /* 0x0000000c2200d985 */ /* 0x0049e4000c101d38 */
.L_x_552:
[----:B------:R-:W-:Y:S05]  /*aac0*/  BSYNC B1 ;  /* 0x0000000000017941 */ /* 0x000fea0003800000 */
.L_x_551:
[----:B------:R-:W-:-:S03]  /*aad0*/  UMOV UR4, 0xffffffff ;  /* 0xffffffff00047882 */ /* 0x000fc60000000000 */
[----:B------:R-:W-:Y:S05]  /*aae0*/  BRA.DIV UR4, `(.L_x_553) ;  /* 0x0000017204147947 */ /* 0x000fea000b800000 */
[----:B--2---:R2:W0:Y:S04]  /*aaf0*/  SHFL.IDX PT, R40, R37, 0x1, 0x1c1f ;  /* 0x003c1f0025287f89 */ /* 0x00442800000e0000 */
[----:B---3--:R2:W3:Y:S02]  /*ab00*/  SHFL.IDX PT, R39, R36, 0x1, 0x1c1f ;  /* 0x003c1f0024277f89 */ /* 0x0084e400000e0000 */
.L_x_817:
[----:B------:R-:W-:-:S13]  /*ab10*/  ISETP.GE.AND P3, PT, R38, 0x41, PT ;  /* 0x000000412600780c */ /* 0x000fda0003f66270 */
[----:B------:R-:W-:Y:S05]  /*ab20*/  @!P3 BRA `(.L_x_493) ;  /* 0x00000000008cb947 */ /* 0x000fea0003800000 */
[----:B------:R-:W-:Y:S02]  /*ab30*/  ULDC UR4, c[0x0][0x2f4] ;  /* 0x0000bd0000047ab9 */ /* 0x000fe40000000800 */
[----:B------:R-:W-:Y:S02]  /*ab40*/  ISETP.GE.AND P5, PT, R16, UR4, PT ;  /* 0x0000000410007c0c */ /* 0x000fe4000bfa6270 */
[----:B------:R-:W-:-:S11]  /*ab50*/  ISETP.GE.AND P4, PT, R19, UR4, PT ;  /* 0x0000000413007c0c */ /* 0x000fd6000bf86270 */
[----:B----4-:R-:W4:Y:S01]  /*ab60*/  @!P5 LDS.128 R12, [R29+0x2000] ;  /* 0x002000001d0cd984 */ /* 0x010f220000000c00 */
[----:B---3--:R-:W-:-:S04]  /*ab70*/  @!P5 LEA R34, P3, R16, R39, 0x1 ;  /* 0x000000271022d211 */ /* 0x008fc800078608ff */
[----:B0-----:R-:W-:Y:S02]  /*ab80*/  @!P5 LEA.HI.X R35, R16, R40, R17, 0x1, P3 ;  /* 0x000000281023d211 */ /* 0x001fe400018f0c11 */
[----:B------:R-:W-:-:S04]  /*ab90*/  @!P4 LEA R32, P3, R19, R39, 0x1 ;  /* 0x000000271320c211 */ /* 0x000fc800078608ff */
[----:B------:R-:W-:Y:S02]  /*aba0*/  @!P4 LEA.HI.X R33, R19, R40, R165, 0x1, P3 ;  /* 0x000000281321c211 */ /* 0x000fe400018f0ca5 */
[----:B------:R-:W-:-:S13]  /*abb0*/  ISETP.GE.AND P3, PT, R22, UR4, PT ;  /* 0x0000000416007c0c */ /* 0x000fda000bf66270 */
[----:B------:R-:W-:-:S04]  /*abc0*/  @!P3 LEA R30, P6, R22, R39, 0x1 ;  /* 0x00000027161eb211 */ /* 0x000fc800078c08ff */
[----:B------:R-:W-:Y:S01]  /*abd0*/  @!P3 LEA.HI.X R31, R22, R40, R176, 0x1, P6 ;  /* 0x00000028161fb211 */ /* 0x000fe200030f0cb0 */
[----:B----4-:R0:W-:Y:S01]  /*abe0*/  @!P5 ST.E.128 desc[UR56][R34.64], R12 ;  /* 0x0000000c2200d985 */ /* 0x0101e2000c101d38 */
[----:B------:R-:W-:-:S13]  /*abf0*/  ISETP.GE.AND P5, PT, R0, UR4, PT ;  /* 0x0000000400007c0c */ /* 0x000fda000bfa6270 */
[----:B------:R-:W3:Y:S01]  /*ac00*/  @!P5 LDS.128 R12, [R28+0x2000] ;  /* 0x002000001c0cd984 */ /* 0x000ee20000000c00 */
[----:B------:R-:W-:Y:S02]  /*ac10*/  @!P5 IMAD.SHL.U32 R11, R163, 0x8, RZ ;  /* 0x00000008a30bd824 */ /* 0x000fe400078e00ff */
[----:B0-----:R-:W-:Y:S02]  /*ac20*/  @!P5 IMAD.MOV.U32 R34, RZ, RZ, R39 ;  /* 0x000000ffff22d224 */ /* 0x001fe400078e0027 */
[----:B------:R-:W-:Y:S02]  /*ac30*/  @!P5 IMAD.MOV.U32 R35, RZ, RZ, R40 ;  /* 0x000000ffff23d224 */ /* 0x000fe400078e0028 */
[----:B------:R-:W-:-:S05]  /*ac40*/  @!P5 IMAD.WIDE R34, R11, 0x2, R34 ;  /* 0x000000020b22d825 */ /* 0x000fca00078e0222 */
[----:B---3--:R0:W-:Y:S01]  /*ac50*/  @!P5 ST.E.128 desc[UR56][R34.64], R12 ;  /* 0x0000000c2200d985 */ /* 0x0081e2000c101d38 */
[----:B------:R-:W-:-:S13]  /*ac60*/  ISETP.GE.AND P5, PT, R3, UR4, PT ;  /* 0x0000000403007c0c */ /* 0x000fda000bfa6270 */
[----:B------:R-:W3:Y:S01]  /*ac70*/  @!P5 LDS.128 R12, [R29+0x5000] ;  /* 0x005000001d0cd984 */ /* 0x000ee20000000c00 */
[----:B------:R-:W-:Y:S02]  /*ac80*/  @!P5 IMAD.SHL.U32 R11, R164, 0x8, RZ ;  /* 0x00000008a40bd824 */ /* 0x000fe400078e00ff */
[----:B0-----:R-:W-:Y:S02]  /*ac90*/  @!P5 IMAD.MOV.U32 R34, RZ, RZ, R39 ;  /* 0x000000ffff22d224 */ /* 0x001fe400078e0027 */
[----:B------:R-:W-:Y:S02]  /*aca0*/  @!P5 IMAD.MOV.U32 R35, RZ, RZ, R40 ;  /* 0x000000ffff23d224 */ /* 0x000fe400078e0028 */
[----:B------:R-:W-:-:S05]  /*acb0*/  @!P5 IMAD.WIDE R34, R11, 0x2, R34 ;  /* 0x000000020b22d825 */ /* 0x000fca00078e0222 */
[----:B---3--:R0:W-:Y:S01]  /*acc0*/  @!P5 ST.E.128 desc[UR56][R34.64], R12 ;  /* 0x0000000c2200d985 */ /* 0x0081e2000c101d38 */
[----:B------:R-:W-:-:S03]  /*acd0*/  ISETP.GE.AND P5, PT, R23, UR4, PT ;  /* 0x0000000417007c0c */ /* 0x000fc6000bfa6270 */
[----:B------:R-:W3:Y:S10]  /*ace0*/  @!P4 LDS.128 R12, [R28+0x5000] ;  /* 0x005000001c0cc984 */ /* 0x000ef40000000c00 */
[----:B0-----:R-:W-:-:S04]  /*acf0*/  @!P5 LEA R34, P6, R23, R39, 0x1 ;  /* 0x000000271722d211 */ /* 0x001fc800078c08ff */
[----:B------:R-:W-:Y:S01]  /*ad00*/  @!P5 LEA.HI.X R35, R23, R40, R175, 0x1, P6 ;  /* 0x000000281723d211 */ /* 0x000fe200030f0caf */
[----:B---3--:R-:W-:Y:S04]  /*ad10*/  @!P4 ST.E.128 desc[UR56][R32.64], R12 ;  /* 0x0000000c2000c985 */ /* 0x008fe8000c101d38 */
[----:B------:R-:W0:Y:S04]  /*ad20*/  @!P3 LDS.128 R12, [R29+0x8000] ;  /* 0x008000001d0cb984 */ /* 0x000e280000000c00 */
[----:B0-----:R-:W-:Y:S04]  /*ad30*/  @!P3 ST.E.128 desc[UR56][R30.64], R12 ;  /* 0x0000000c1e00b985 */ /* 0x001fe8000c101d38 */
[----:B------:R-:W0:Y:S04]  /*ad40*/  @!P5 LDS.128 R12, [R28+0x8000] ;  /* 0x008000001c0cd984 */ /* 0x000e280000000c00 */
[----:B0-----:R0:W-:Y:S02]  /*ad50*/  @!P5 ST.E.128 desc[UR56][R34.64], R12 ;  /* 0x0000000c2200d985 */ /* 0x0011e4000c101d38 */
.L_x_493:
[----:B------:R-:W-:Y:S05]  /*ad60*/  BSYNC B0 ;  /* 0x0000000000007941 */ /* 0x000fea0003800000 */
.L_x_457:
[----:B---3--:R-:W3:Y:S01]  /*ad70*/  S2R R11, SR_TID.X ;  /* 0x00000000000b7919 */ /* 0x008ee20000002100 */
[----:B------:R-:W-:Y:S01]  /*ad80*/  @!PT LDS RZ, [RZ] ;  /* 0x00000000fffff984 */ /* 0x000fe20000000800 */
[----:B------:R-:W-:Y:S01]  /*ad90*/  @!PT LDS RZ, [RZ] ;  /* 0x00000000fffff984 */ /* 0x000fe20000000800 */
[----:B------:R-:W-:Y:S01]  /*ada0*/  @!PT LDS RZ, [RZ] ;  /* 0x00000000fffff984 */ /* 0x000fe20000000800 */
[----:B------:R-:W-:Y:S01]  /*adb0*/  @!PT LDS RZ, [RZ] ;  /* 0x00000000fffff984 */ /* 0x000fe20000000800 */
[----:B------:R5:W-:Y:S06]  /*adc0*/  MEMBAR.ALL.CTA ;  /* 0x0000000000007992 */ /* 0x000bec0000008000 */
[----:B-----5:R-:W5:Y:S01]  /*add0*/  FENCE.VIEW.ASYNC.S ;  /* 0x00000000000073c6 */ /* 0x020f620000000000 */
[----:B------:R-:W-:Y:S05]  /*ade0*/  WARPSYNC.ALL ;  /* 0x0000000000007948 */ /* 0x000fea0003800000 */
[----:B------:R-:W-:Y:S01]  /*adf0*/  BSSY B0, `(.L_x_554) ;  /* 0x0000009000007945 */ /* 0x000fe20003800000 */
[----:B---3--:R-:W-:Y:S01]  /*ae00*/  LOP3.LUT R11, R11, 0x7f, RZ, 0xc0, !PT ;  /* 0x0000007f0b0b7812 */ /* 0x008fe200078ec0ff */
[----:B-----5:R3:W-:Y:S03]  /*ae10*/  BAR.SYNC.DEFER_BLOCKING R218, 0x80 ;  /* 0x000200da0000751d */ /* 0x0207e60000010000 */
[----:B------:R-:W-:-:S13]  /*ae20*/  ISETP.NE.AND P3, PT, R11, RZ, PT ;  /* 0x000000ff0b00720c */ /* 0x000fda0003f65270 */
[----:B------:R-:W-:-:S05]  /*ae30*/  @!P3 VIADD R11, R85, 0x2a8a0 ;  /* 0x0002a8a0550bb836 */ /* 0x000fca0000000000 */
[----:B------:R-:W-:-:S04]  /*ae40*/  @!P3 PRMT R11, RZ, 0x654, R11 ;  /* 0x00000654ff0bb816 */ /* 0x000fc8000000000b */
[----:B------:R3:W-:Y:S01]  /*ae50*/  @!P3 SYNCS.ARRIVE.TRANS64.RED.A1T0 RZ, [R11+URZ], RZ ;  /* 0x000000ff0bffb9a7 */ /* 0x0007e2000810043f */
[----:B------:R-:W-:Y:S05]  /*ae60*/  @!P2 BRA `(.L_x_555) ;  /* 0x000000000004a947 */ /* 0x000fea0003800000 */
[----:B------:R-:W-:Y:S01]  /*ae70*/  BPT.TRAP 0x1 ;  /* 0x000000040000795c */ /* 0x000fe20000300000 */
.L_x_555:
[----:B------:R-:W-:Y:S05]  /*ae80*/  BSYNC B0 ;  /* 0x0000000000007941 */ /* 0x000fea0003800000 */
.L_x_554:
[----:B------:R-:W5:Y:S01]  /*ae90*/  SYNCS.PHASECHK.TRANS64.TRYWAIT P2, [R85+URZ+0x2a8b0], R86 ;  /* 0x02a8b056550075a7 */ /* 0x000f62000804017f */
[----:B------:R-:W-:Y:S04]  /*aea0*/  BSSY B0, `(.L_x_556) ;  /* 0x0000002000007945 */ /* 0x000fe80003800000 */
[----:B-----5:R-:W-:Y:S05]  /*aeb0*/  @!P2 BRA `(.L_x_557) ;  /* 0x0000016c006ca947 */ /* 0x020fea0003800000 */
.L_x_818:
[----:B------:R-:W-:Y:S05]  /*aec0*/  BSYNC B0 ;  /* 0x0000000000007941 */ /* 0x000fea0003800000 */
.L_x_556:
[----:B------:R-:W-:Y:S01]  /*aed0*/  ULDC.64 UR4, c[0x0][0x328] ;  /* 0x0000ca0000047ab9 */ /* 0x000fe20000000a00 */
[----:B------:R-:W-:Y:S01]  /*aee0*/  ULDC.64 UR6, c[0x0][0x318] ;  /* 0x0000c60000067ab9 */ /* 0x000fe20000000a00 */
[----:B------:R-:W-:Y:S01]  /*aef0*/  IMAD R82, R82, UR4, RZ ;  /* 0x0000000452527c24 */ /* 0x000fe2000f8e02ff */
[----:B------:R-:W-:Y:S01]  /*af00*/  BSSY B0, `(.L_x_558) ;  /* 0x000002b000007945 */ /* 0x000fe20003800000 */
[----:B0-2-4-:R-:W-:-:S04]  /*af10*/  IMAD.WIDE.U32 R12, R81, UR4, RZ ;  /* 0x00000004510c7c25 */ /* 0x015fc8000f8e00ff */
[----:B------:R-:W-:Y:S01]  /*af20*/  IMAD R81, R81, UR5, R82 ;  /* 0x0000000551517c24 */ /* 0x000fe2000f8e0252 */
[----:B------:R-:W-:Y:S01]  /*af30*/  ULDC.64 UR4, c[0x0][0x338] ;  /* 0x0000ce0000047ab9 */ /* 0x000fe20000000a00 */
[----:B------:R-:W-:Y:S02]  /*af40*/  IMAD.IADD R84, R84, 0x1, -R166 ;  /* 0x0000000154547824 */ /* 0x000fe400078e0aa6 */
[----:B------:R-:W-:Y:S02]  /*af50*/  IMAD R83, R83, UR4, RZ ;  /* 0x0000000453537c24 */ /* 0x000fe4000f8e02ff */
[----:B------:R-:W-:Y:S02]  /*af60*/  IMAD.IADD R13, R13, 0x1, R81 ;  /* 0x000000010d0d7824 */ /* 0x000fe400078e0251 */
[C---:B------:R-:W-:Y:S02]  /*af70*/  IMAD R83, R80.reuse, UR5, R83 ;  /* 0x0000000550537c24 */ /* 0x040fe4000f8e0253 */
[----:B------:R-:W-:Y:S01]  /*af80*/  IMAD.WIDE.U32 R12, R80, UR4, R12 ;  /* 0x00000004500c7c25 */ /* 0x000fe2000f8e000c */
[----:B------:R-:W-:-:S03]  /*af90*/  ULDC.64 UR4, c[0x0][0x330] ;  /* 0x0000cc0000047ab9 */ /* 0x000fc60000000a00 */
[----:B------:R-:W-:Y:S01]  /*afa0*/  IMAD R34, R18, 0x3000, R4 ;  /* 0x0000300012227824 */ /* 0x000fe200078e0204 */
[----:B------:R-:W-:-:S03]  /*afb0*/  IADD3 R13, R13, R83, RZ ;  /* 0x000000530d0d7210 */ /* 0x000fc60007ffe0ff */
[----:B------:R-:W-:-:S04]  /*afc0*/  IMAD.WIDE.U32 R12, R162, UR4, R12 ;  /* 0x00000004a20c7c25 */ /* 0x000fc8000f8e000c */
[----:B---3--:R-:W-:Y:S01]  /*afd0*/  IMAD R11, R162, UR5, R13 ;  /* 0x00000005a20b7c24 */ /* 0x008fe2000f8e020d */
[----:B------:R-:W-:-:S04]  /*afe0*/  LEA R35, P2, R12, UR6, 0x1 ;  /* 0x000000060c237c11 */ /* 0x000fc8000f8408ff */
[----:B------:R-:W-:Y:S01]  /*aff0*/  LEA.HI.X R36, R12, UR7, R11, 0x1, P2 ;  /* 0x000000070c247c11 */ /* 0x000fe200090f0c0b */
[----:B------:R-:W-:Y:S01]  /*b000*/  IMAD.IADD R11, R127, 0x1, R34 ;  /* 0x000000017f0b7824 */ /* 0x000fe200078e0222 */
[----:B------:R-:W-:Y:S01]  /*b010*/  ISETP.GE.AND P2, PT, R84, 0x1, PT ;  /* 0x000000015400780c */ /* 0x000fe20003f46270 */
[----:B-1----:R0:W1:Y:S01]  /*b020*/  SHFL.IDX PT, R30, R35, RZ, 0x1c1f ;  /* 0x001c1fff231e7589 */ /* 0x00206200000e0000 */
[--C-:B------:R-:W-:Y:S02]  /*b030*/  IMAD R34, R34, 0x2, R122.reuse ;  /* 0x0000000222227824 */ /* 0x100fe400078e027a */
[----:B------:R-:W-:Y:S01]  /*b040*/  IMAD R11, R11, 0x2, R122 ;  /* 0x000000020b0b7824 */ /* 0x000fe200078e027a */
[----:B------:R0:W2:Y:S08]  /*b050*/  SHFL.IDX PT, R31, R36, RZ, 0x1c1f ;  /* 0x001c1fff241f7589 */ /* 0x0000b000000e0000 */
[----:B0-----:R-:W-:Y:S05]  /*b060*/  @!P2 BRA `(.L_x_559) ;  /* 0x000000000050a947 */ /* 0x001fea0003800000 */
[----:B------:R-:W-:-:S13]  /*b070*/  ISETP.NE.AND P2, PT, R5, RZ, PT ;  /* 0x000000ff0500720c */ /* 0x000fda0003f45270 */
[----:B------:R-:W0:Y:S01]  /*b080*/  @P2 LDS.128 R12, [R34] ;  /* 0x00000000220c2984 */ /* 0x000e220000000c00 */
[----:B-1----:R-:W-:-:S04]  /*b090*/  @P2 LEA R32, P4, R16, R30, 0x1 ;  /* 0x0000001e10202211 */ /* 0x002fc800078808ff */
[----:B--2---:R-:W-:Y:S02]  /*b0a0*/  @P2 LEA.HI.X R33, R16, R31, R17, 0x1, P4 ;  /* 0x0000001f10212211 */ /* 0x004fe400020f0c11 */
[----:B------:R-:W-:-:S13]  /*b0b0*/  ISETP.NE.AND P4, PT, R21, RZ, PT ;  /* 0x000000ff1500720c */ /* 0x000fda0003f85270 */
[----:B------:R-:W-:-:S04]  /*b0c0*/  @P4 LEA R28, P5, R19, R30, 0x1 ;  /* 0x0000001e131c4211 */ /* 0x000fc800078a08ff */
[----:B------:R-:W-:Y:S01]  /*b0d0*/  @P4 LEA.HI.X R29, R19, R31, R165, 0x1, P5 ;  /* 0x0000001f131d4211 */ /* 0x000fe200028f0ca5 */
[----:B0-----:R0:W-:Y:S01]  /*b0e0*/  @P2 ST.E.128 desc[UR56][R32.64], R12 ;  /* 0x0000000c20002985 */ /* 0x0011e2000c101d38 */
[----:B------:R-:W-:-:S13]  /*b0f0*/  ISETP.NE.AND P2, PT, R10, RZ, PT ;  /* 0x000000ff0a00720c */ /* 0x000fda0003f45270 */
[----:B------:R-:W1:Y:S01]  /*b100*/  @P2 LDS.128 R12, [R11] ;  /* 0x000000000b0c2984 */ /* 0x000e620000000c00 */
[----:B------:R-:W-:-:S04]  /*b110*/  @P2 IMAD.SHL.U32 R37, R163, 0x8, RZ ;  /* 0x00000008a3252824 */ /* 0x000fc800078e00ff */
[----:B0-----:R-:W-:-:S05]  /*b120*/  @P2 IMAD.WIDE R32, R37, 0x2, R30 ;  /* 0x0000000225202825 */ /* 0x001fca00078e021e */
[----:B-1----:R-:W-:Y:S01]  /*b130*/  @P2 ST.E.128 desc[UR56][R32.64], R12 ;  /* 0x0000000c20002985 */ /* 0x002fe2000c101d38 */
[----:B------:R-:W-:-:S13]  /*b140*/  ISETP.NE.AND P2, PT, R20, RZ, PT ;  /* 0x000000ff1400720c */ /* 0x000fda0003f45270 */
[----:B------:R-:W0:Y:S01]  /*b150*/  @P2 LDS.128 R12, [R34+0x3000] ;  /* 0x00300000220c2984 */ /* 0x000e220000000c00 */
[----:B------:R-:W-:-:S04]  /*b160*/  @P2 IMAD.SHL.U32 R37, R164, 0x8, RZ ;  /* 0x00000008a4252824 */ /* 0x000fc800078e00ff */
[----:B------:R-:W-:-:S05]  /*b170*/  @P2 IMAD.WIDE R30, R37, 0x2, R30 ;  /* 0x00000002251e2825 */ /* 0x000fca00078e021e */
[----:B0-----:R-:W-:Y:S04]  /*b180*/  @P2 ST.E.128 desc[UR56][R30.64], R12 ;  /* 0x0000000c1e002985 */ /* 0x001fe8000c101d38 */
[----:B------:R-:W0:Y:S04]  /*b190*/  @P4 LDS.128 R12, [R11+0x3000] ;  /* 0x003000000b0c4984 */ /* 0x000e280000000c00 */
[----:B0-----:R0:W-:Y:S02]  /*b1a0*/  @P4 ST.E.128 desc[UR56][R28.64], R12 ;  /* 0x0000000c1c004985 */ /* 0x0011e4000c101d38 */
.L_x_559:
[----:B------:R-:W-:Y:S05]  /*b1b0*/  BSYNC B0 ;  /* 0x0000000000007941 */ /* 0x000fea0003800000 */
.L_x_558:
[----:B------:R-:W-:Y:S01]  /*b1c0*/  ISETP.GE.AND P2, PT, R84, 0x41, PT ;  /* 0x000000415400780c */ /* 0x000fe20003f46270 */
[----:B--2---:R2:W3:Y:S01]  /*b1d0*/  SHFL.IDX PT, R31, R36, 0x1, 0x1c1f ;  /* 0x003c1f00241f7f89 */ /* 0x0044e200000e0000 */
[----:B------:R-:W-:Y:S03]  /*b1e0*/  BSSY B0, `(.L_x_560) ;  /* 0x0000017000007945 */ /* 0x000fe60003800000 */
[----:B-1----:R2:W1:Y:S08]  /*b1f0*/  SHFL.IDX PT, R30, R35, 0x1, 0x1c1f ;  /* 0x003c1f00231e7f89 */ /* 0x00247000000e0000 */
[----:B--2---:R-:W-:Y:S05]  /*b200*/  @!P2 BRA `(.L_x_561) ;  /* 0x000000000050a947 */ /* 0x004fea0003800000 */
[----:B------:R-:W-:-:S13]  /*b210*/  ISETP.NE.AND P2, PT, R5, RZ, PT ;  /* 0x000000ff0500720c */ /* 0x000fda0003f45270 */
[----:B0-----:R-:W0:Y:S01]  /*b220*/  @P2 LDS.128 R12, [R34+0x2000] ;  /* 0x00200000220c2984 */ /* 0x001e220000000c00 */
[----:B-1----:R-:W-:-:S04]  /*b230*/  @P2 LEA R32, P4, R16, R30, 0x1 ;  /* 0x0000001e10202211 */ /* 0x002fc800078808ff */
[----:B---3--:R-:W-:Y:S02]  /*b240*/  @P2 LEA.HI.X R33, R16, R31, R17, 0x1, P4 ;  /* 0x0000001f10212211 */ /* 0x008fe400020f0c11 */
[----:B------:R-:W-:-:S13]  /*b250*/  ISETP.NE.AND P4, PT, R21, RZ, PT ;  /* 0x000000ff1500720c */ /* 0x000fda0003f85270 */
[----:B------:R-:W-:-:S04]  /*b260*/  @P4 LEA R28, P5, R19, R30, 0x1 ;  /* 0x0000001e131c4211 */ /* 0x000fc800078a08ff */
[----:B------:R-:W-:Y:S01]  /*b270*/  @P4 LEA.HI.X R29, R19, R31, R165, 0x1, P5 ;  /* 0x0000001f131d4211 */ /* 0x000fe200028f0ca5 */
[----:B0-----:R0:W-:Y:S01]  /*b280*/  @P2 ST.E.128 desc[UR56][R32.64], R12 ;  /* 0x0000000c20002985 */ /* 0x0011e2000c101d38 */
[----:B------:R-:W-:-:S13]  /*b290*/  ISETP.NE.AND P2, PT, R10, RZ, PT ;  /* 0x000000ff0a00720c */ /* 0x000fda0003f45270 */
[----:B------:R-:W1:Y:S01]  /*b2a0*/  @P2 LDS.128 R12, [R11+0x2000] ;  /* 0x002000000b0c2984 */ /* 0x000e620000000c00 */
        /* <DEDUP_REMOVED lines=10> */
.L_x_561:
[----:B------:R-:W-:Y:S05]  /*b350*/  BSYNC B0 ;  /* 0x0000000000007941 */ /* 0x000fea0003800000 */
.L_x_560:
[----:B------:R-:W4:Y:S01]  /*b360*/  LDL R11, [R1+0x38] ;  /* 0x00003800010b7983 */ /* 0x000f220000100800 */
[----:B------:R-:W-:Y:S01]  /*b370*/  @!P3 VIADD R85, R85, 0x2a8c0 ;  /* 0x0002a8c05555b836 */ /* 0x000fe20000000000 */
[----:B------:R-:W-:Y:S01]  /*b380*/  PLOP3.LUT P2, PT, PT, PT, PT, 0x8, 0x0 ;  /* 0x000000000000781c */ /* 0x000fe20003f4e170 */
[----:B------:R-:W-:Y:S01]  /*b390*/  VIADD R18, R18, 0x1 ;  /* 0x0000000112127836 */ /* 0x000fe20000000000 */
[----:B------:R-:W-:Y:S01]  /*b3a0*/  @!PT LDS RZ, [RZ] ;  /* 0x00000000fffff984 */ /* 0x000fe20000000800 */
[----:B------:R-:W-:Y:S01]  /*b3b0*/  @!PT LDS RZ, [RZ] ;  /* 0x00000000fffff984 */ /* 0x000fe20000000800 */
[----:B------:R-:W-:Y:S01]  /*b3c0*/  @!PT LDS RZ, [RZ] ;  /* 0x00000000fffff984 */ /* 0x000fe20000000800 */
[----:B------:R-:W-:Y:S01]  /*b3d0*/  @!PT LDS RZ, [RZ] ;  /* 0x00000000fffff984 */ /* 0x000fe20000000800 */
[----:B------:R5:W-:Y:S06]  /*b3e0*/  MEMBAR.ALL.CTA ;  /* 0x0000000000007992 */ /* 0x000bec0000008000 */
[----:B-----5:R-:W5:Y:S01]  /*b3f0*/  FENCE.VIEW.ASYNC.S ;  /* 0x00000000000073c6 */ /* 0x020f620000000000 */
[----:B------:R-:W-:Y:S01]  /*b400*/  @!P3 PRMT R85, RZ, 0x654, R85 ;  /* 0x00000654ff55b816 */ /* 0x000fe20000000055 */
[----:B-----5:R0:W-:Y:S06]  /*b410*/  BAR.SYNC.DEFER_BLOCKING R218, 0x80 ;  /* 0x000200da0000751d */ /* 0x0201ec0000010000 */
[----:B------:R1:W-:Y:S01]  /*b420*/  @!P3 SYNCS.ARRIVE.TRANS64.RED.A1T0 RZ, [R85+URZ], RZ ;  /* 0x000000ff55ffb9a7 */ /* 0x0003e2000810043f */
[----:B------:R-:W-:-:S04]  /*b430*/  ISETP.NE.AND P3, PT, R18, 0x2, PT ;  /* 0x000000021200780c */ /* 0x000fc80003f65270 */
[----:B0-2---:R-:W-:Y:S02]  /*b440*/  SEL R12, RZ, 0x1, P3 ;  /* 0x00000001ff0c7807 */ /* 0x005fe40001800000 */
[----:B------:R-:W-:Y:S02]  /*b450*/  SEL R18, R18, RZ, P3 ;  /* 0x000000ff12127207 */ /* 0x000fe40001800000 */
[----:B------:R-:W-:Y:S02]  /*b460*/  LOP3.LUT R167, R167, R12, RZ, 0x3c, !PT ;  /* 0x0000000ca7a77212 */ /* 0x000fe400078e3cff */
[----:B----4-:R-:W-:-:S13]  /*b470*/  LOP3.LUT P4, RZ, R11, 0x2, RZ, 0xc0, !PT ;  /* 0x000000020bff7812 */ /* 0x010fda000788c0ff */
[----:B-1----:R-:W-:Y:S05]  /*b480*/  @P4 BRA `(.L_x_562) ;  /* 0xffffff74009c4947 */ /* 0x002fea000383ffff */
.L_x_452:
[----:B------:R-:W-:Y:S01]  /*b490*/  BSSY B0, `(.L_x_563) ;  /* 0x0000005000007945 */ /* 0x000fe20003800000 */
[----:B------:R-:W-:-:S03]  /*b4a0*/  IMAD.MOV.U32 R3, RZ, RZ, RZ ;  /* 0x000000ffff037224 */ /* 0x000fc600078e00ff */
[----:B------:R-:W-:Y:S05]  /*b4b0*/  @P2 BRA `(.L_x_564) ;  /* 0x0000000000082947 */ /* 0x000fea0003800000 */
[----:B------:R-:W1:Y:S02]  /*b4c0*/  FENCE.VIEW.ASYNC.G ;  /* 0x00000000000073c6 */ /* 0x000e640000000100 */
[----:B-1----:R-:W-:Y:S06]  /*b4d0*/  BAR.ARV 0xc, 0x180 ;  /* 0x0306000000007b1d */ /* 0x002fec0000002000 */
.L_x_564:
[----:B------:R-:W-:Y:S05]  /*b4e0*/  BSYNC B0 ;  /* 0x0000000000007941 */ /* 0x000fea0003800000 */
.L_x_563:
[----:B------:R-:W2:Y:S01]  /*b4f0*/  LDL R0, [R1+0x38] ;  /* 0x0000380001007983 */ /* 0x000ea20000100800 */
[----:B------:R-:W-:Y:S01]  /*b500*/  BSSY B0, `(.L_x_565) ;  /* 0x0000020000007945 */ /* 0x000fe20003800000 */
[----:B--2---:R-:W-:-:S13]  /*b510*/  LOP3.LUT P0, RZ, R0, 0x4, RZ, 0xc0, !PT ;  /* 0x0000000400ff7812 */ /* 0x004fda000780c0ff */
        /* <DEDUP_REMOVED lines=12> */
[----:B0-----:R-:W-:Y:S01]  /*b5e0*/  IADD3 R4, R3, 0xffffffe, RZ ;  /* 0x0ffffffe03047810 */ /* 0x001fe20007ffe0ff */
[----:B------:R-:W-:-:S05]  /*b5f0*/  IMAD.MOV R3, RZ, RZ, -R10 ;  /* 0x000000ffff037224 */ /* 0x000fca00078e0a0a */
        /* <DEDUP_REMOVED lines=16> */
.L_x_566:
[----:B------:R-:W-:Y:S05]  /*b700*/  BSYNC B0 ;  /* 0x0000000000007941 */ /* 0x000fea0003800000 */
.L_x_565:
[-C--:B------:R-:W-:Y:S01]  /*b710*/  IMAD R182, R200, R3.reuse, RZ ;  /* 0x00000003c8b67224 */ /* 0x080fe200078e02ff */
[----:B------:R-:W-:Y:S01]  /*b720*/  PLOP3.LUT P0, PT, PT, PT, PT, 0x80, 0x0 ;  /* 0x000000000000781c */ /* 0x000fe20003f0f070 */
[----:B------:R-:W-:Y:S01]  /*b730*/  IMAD.MOV.U32 R0, RZ, RZ, RZ ;  /* 0x000000ffff007224 */ /* 0x000fe200078e00ff */
[----:B------:R-:W-:Y:S02]  /*b740*/  CS2R R86, SRZ ;  /* 0x0000000000567805 */ /* 0x000fe4000001ff00 */
        /* <DEDUP_REMOVED lines=33> */
[----:B------:R-:W-:Y:S01]  /*b960*/  CS2R R20, SRZ ;  /* 0x0000000000147805 */ /* 0x000fe2000001ff00 */
[----:B------:R-:W-:Y:S06]  /*b970*/  @!P1 BRA `(.L_x_567) ;  /* 0x000000b800dc9947 */ /* 0x000fec0003800000 */
[----:B------:R-:W2:Y:S01]  /*b980*/  LDL R4, [R1+0x64] ;  /* 0x0000640001047983 */ /* 0x000ea20000100800 */
[----:B------:R-:W-:-:S06]  /*b990*/  ULOP3.LUT UP0, URZ, UR59, 0x1bf, URZ, 0xc0, !UPT ;  /* 0x000001bf3b3f7892 */ /* 0x000fcc000f80c03f */
[----:B------:R-:W-:Y:S01]  /*b9a0*/  PLOP3.LUT P0, PT, PT, PT, UP0, 0x80, 0x0 ;  /* 0x000000000000781c */ /* 0x000fe20003f0f008 */
[----:B--2---:R-:W1:Y:S02]  /*b9b0*/  SHFL.IDX PT, R0, R4, RZ, 0x1f ;  /* 0x00001fff04007589 */ /* 0x004e6400000e0000 */
[----:B-1----:R-:W-:-:S04]  /*b9c0*/  LEA.HI R3, R0, R0, RZ, 0x1 ;  /* 0x0000000000037211 */ /* 0x002fc800078f08ff */
[----:B------:R-:W-:-:S05]  /*b9d0*/  LOP3.LUT R3, R3, 0x1e, RZ, 0xc0, !PT ;  /* 0x0000001e03037812 */ /* 0x000fca00078ec0ff */
[----:B------:R-:W-:-:S05]  /*b9e0*/  IMAD.IADD R3, R0, 0x1, -R3 ;  /* 0x0000000100037824 */ /* 0x000fca00078e0a03 */
[----:B------:R-:W-:-:S04]  /*b9f0*/  LEA R3, R3, UR59, 0xd ;  /* 0x0000003b03037c11 */ /* 0x000fc8000f8e68ff */
[----:B------:R-:W-:-:S04]  /*ba00*/  SHF.R.U32.HI R3, RZ, 0x4, R3 ;  /* 0x00000004ff037819 */ /* 0x000fc80000011603 */
[----:B------:R-:W-:Y:S01]  /*ba10*/  LOP3.LUT R36, R3, 0x3fff, RZ, 0xc0, !PT ;  /* 0x00003fff03247812 */ /* 0x000fe200078ec0ff */
[----:B------:R-:W-:Y:S06]  /*ba20*/  @!P0 BRA `(.L_x_568) ;  /* 0x0000000000408947 */ /* 0x000fec0003800000 */
[----:B------:R-:W-:Y:S01]  /*ba30*/  MOV R14, 0x0 ;  /* 0x00000000000e7802 */ /* 0x000fe20000000f00 */
[----:B------:R-:W-:Y:S01]  /*ba40*/  ULDC.64 UR4, c[0x4][0xf0] ;  /* 0x01003c0000047ab9 */ /* 0x000fe20000000a00 */
[----:B------:R-:W-:Y:S01]  /*ba50*/  ULDC.64 UR6, c[0x4][0xf8] ;  /* 0x01003e0000067ab9 */ /* 0x000fe20000000a00 */
[----:B------:R-:W-:Y:S01]  /*ba60*/  MOV R4, UR4 ;  /* 0x0000000400047c02 */ /* 0x000fe20008000f00 */
[----:B------:R-:W-:Y:S01]  /*ba70*/  IMAD.U32 R5, RZ, RZ, UR5 ;  /* 0x00000005ff057e24 */ /* 0x000fe2000f8e00ff */
[----:B------:R-:W-:Y:S01]  /*ba80*/  ULDC.64 UR4, c[0x4][0x38] ;  /* 0x01000e0000047ab9 */ /* 0x000fe20000000a00 */
[----:B------:R-:W1:Y:S01]  /*ba90*/  LDC.64 R14, c[0x4][R14] ;  /* 0x010000000e0e7b82 */ /* 0x000e620000000a00 */
[----:B0-----:R-:W-:Y:S02]  /*baa0*/  IMAD.U32 R6, RZ, RZ, UR6 ;  /* 0x00000006ff067e24 */ /* 0x001fe4000f8e00ff */
[----:B------:R-:W-:Y:S02]  /*bab0*/  IMAD.U32 R7, RZ, RZ, UR7 ;  /* 0x00000007ff077e24 */ /* 0x000fe4000f8e00ff */
[----:B------:R-:W-:-:S02]  /*bac0*/  IMAD.U32 R10, RZ, RZ, UR4 ;  /* 0x00000004ff0a7e24 */ /* 0x000fc4000f8e00ff */
[----:B------:R-:W-:Y:S02]  /*bad0*/  IMAD.U32 R11, RZ, RZ, UR5 ;  /* 0x00000005ff0b7e24 */ /* 0x000fe4000f8e00ff */
[----:B------:R-:W-:Y:S02]  /*bae0*/  IMAD.MOV.U32 R8, RZ, RZ, 0x70 ;  /* 0x00000070ff087424 */ /* 0x000fe400078e00ff */
[----:B------:R-:W-:Y:S02]  /*baf0*/  IMAD.MOV.U32 R12, RZ, RZ, 0x1 ;  /* 0x00000001ff0c7424 */ /* 0x000fe400078e00ff */
[----:B------:R-:W-:-:S07]  /*bb00*/  IMAD.MOV.U32 R13, RZ, RZ, RZ ;  /* 0x000000ffff0d7224 */ /* 0x000fce00078e00ff */
[----:B------:R-:W-:-:S07]  /*bb10*/  LEPC R20, `(.L_x_568) ;  /* 0x000000001014794e */ /* 0x000fce0000000000 */
[----:B-1-3-5:R-:W-:Y:S05]  /*bb20*/  CALL.ABS.NOINC R14 ;  /* 0x000000000e007343 */ /* 0x02afea0003c00000 */
.L_x_568:
[----:B------:R-:W-:Y:S02]  /*bb30*/  ULDC UR4, c[0x0][0x3f4] ;  /* 0x0000fd0000047ab9 */ /* 0x000fe40000000800 */
[----:B------:R-:W-:-:S13]  /*bb40*/  ISETP.LT.AND P0, PT, RZ, UR4, PT ;  /* 0x00000004ff007c0c */ /* 0x000fda000bf01270 */
[----:B------:R-:W-:Y:S05]  /*bb50*/  @P0 BRA `(.L_x_569) ;  /* 0x00000000003c0947 */ /* 0x000fea0003800000 */
[----:B------:R-:W-:-:S04]  /*bb60*/  LEA.HI R0, R191, R191, RZ, 0x1 ;  /* 0x000000bfbf007211 */ /* 0x000fc800078f08ff */
[----:B------:R-:W-:-:S05]  /*bb70*/  LOP3.LUT R0, R0, 0xfffffffe, RZ, 0xc0, !PT ;  /* 0xfffffffe00007812 */ /* 0x000fca00078ec0ff */
[----:B------:R-:W-:-:S05]  /*bb80*/  IMAD.IADD R0, R191, 0x1, -R0 ;  /* 0x00000001bf007824 */ /* 0x000fca00078e0a00 */
[----:B------:R-:W-:-:S04]  /*bb90*/  SHF.L.U32 R3, R0, 0x1f, RZ ;  /* 0x0000001f00037819 */ /* 0x000fc800000006ff */
[----:B------:R1:W2:Y:S03]  /*bba0*/  SYNCS.PHASECHK.TRANS64.TRYWAIT P0, [R2+URZ+0x2a800], R3 ;  /* 0x02a80003020075a7 */ /* 0x0002a6000800017f */
[----:B--2---:R-:W-:Y:S05]  /*bbb0*/  @!P0 NANOSLEEP.SYNCS 0x989680 ;  /* 0x009896800000895d */ /* 0x004fea0003900000 */
[----:B------:R-:W2:Y:S01]  /*bbc0*/  @!P0 SYNCS.PHASECHK.TRANS64 P0, [R2+URZ+0x2a800], R3 ;  /* 0x02a80003020085a7 */ /* 0x000ea2000800007f */
[----:B------:R-:W-:Y:S04]  /*bbd0*/  BSSY B0, `(.L_x_570) ;  /* 0x0000006000007945 */ /* 0x000fe80003800000 */
[----:B--2---:R-:W-:Y:S05]  /*bbe0*/  @P0 BRA `(.L_x_571) ;  /* 0x0000000000100947 */ /* 0x004fea0003800000 */
.L_x_572:
[----:B--2---:R2:W4:Y:S02]  /*bbf0*/  SYNCS.PHASECHK.TRANS64.TRYWAIT P0, [R2+URZ+0x2a800], R3 ;  /* 0x02a80003020075a7 */ /* 0x004524000800017f */
[----:B----4-:R-:W-:Y:S05]  /*bc00*/  @!P0 NANOSLEEP.SYNCS 0x989680 ;  /* 0x009896800000895d */ /* 0x010fea0003900000 */
[----:B------:R-:W4:Y:S02]  /*bc10*/  @!P0 SYNCS.PHASECHK.TRANS64 P0, [R2+URZ+0x2a800], R3 ;  /* 0x02a80003020085a7 */ /* 0x000f24000800007f */
[----:B----4-:R-:W-:Y:S05]  /*bc20*/  @!P0 BRA `(.L_x_572) ;  /* 0xfffffffc00f08947 */ /* 0x010fea000383ffff */
.L_x_571:
[----:B------:R-:W-:Y:S05]  /*bc30*/  BSYNC B0 ;  /* 0x0000000000007941 */ /* 0x000fea0003800000 */
.L_x_570:
[----:B------:R-:W-:Y:S05]  /*bc40*/  BRA `(.L_x_573) ;  /* 0x0000005800747947 */ /* 0x000fea0003800000 */
.L_x_569:
[----:B-----5:R-:W-:Y:S01]  /*bc50*/  SHF.R.S32.HI R0, RZ, 0x1f, R141 ;  /* 0x0000001fff007819 */ /* 0x020fe2000001148d */
[----:B------:R-:W-:Y:S01]  /*bc60*/  ULOP3.LUT UP0, URZ, UR59, 0x3ff, URZ, 0xc0, !UPT ;  /* 0x000003ff3b3f7892 */ /* 0x000fe2000f80c03f */
[----:B------:R-:W-:Y:S01]  /*bc70*/  ULDC.64 UR4, c[0x0][0x3f8] ;  /* 0x0000fe0000047ab9 */ /* 0x000fe20000000a00 */
[----:B------:R-:W-:Y:S02]  /*bc80*/  ULDC.64 UR6, c[0x0][0x408] ;  /* 0x0001020000067ab9 */ /* 0x000fe40000000a00 */
[C---:B------:R-:W-:Y:S02]  /*bc90*/  IMAD R4, R0.reuse, UR4, RZ ;  /* 0x0000000400047c24 */ /* 0x040fe4000f8e02ff */
[----:B------:R-:W-:Y:S01]  /*bca0*/  IMAD R0, R0, UR6, RZ ;  /* 0x0000000600007c24 */ /* 0x000fe2000f8e02ff */
[----:B------:R-:W-:Y:S01]  /*bcb0*/  PLOP3.LUT P2, PT, PT, PT, UP0, 0x80, 0x0 ;  /* 0x000000000000781c */ /* 0x000fe20003f4f008 */
[C---:B------:R-:W-:Y:S02]  /*bcc0*/  IMAD R3, R141.reuse, UR5, R4 ;  /* 0x000000058d037c24 */ /* 0x040fe4000f8e0204 */
[----:B------:R-:W-:Y:S01]  /*bcd0*/  IMAD.WIDE.U32 R42, R141, UR4, RZ ;  /* 0x000000048d2a7c25 */ /* 0x000fe2000f8e00ff */
[----:B------:R-:W-:-:S03]  /*bce0*/  ULDC.64 UR4, c[0x0][0x3e8] ;  /* 0x0000fa0000047ab9 */ /* 0x000fc60000000a00 */
[C---:B------:R-:W-:Y:S01]  /*bcf0*/  IMAD R37, R141.reuse, UR7, R0 ;  /* 0x000000078d257c24 */ /* 0x040fe2000f8e0200 */
[----:B------:R-:W-:Y:S01]  /*bd00*/  LEA R39, P0, R42, UR4, 0x1 ;  /* 0x000000042a277c11 */ /* 0x000fe2000f8008ff */
[----:B------:R-:W-:Y:S01]  /*bd10*/  IMAD.WIDE.U32 R4, R141, UR6, RZ ;  /* 0x000000068d047c25 */ /* 0x000fe2000f8e00ff */
[----:B------:R-:W-:-:S03]  /*bd20*/  ULDC.64 UR6, c[0x0][0x400] ;  /* 0x0001000000067ab9 */ /* 0x000fc60000000a00 */
[----:B------:R-:W-:Y:S01]  /*bd30*/  IMAD.IADD R3, R3, 0x1, R43 ;  /* 0x0000000103037824 */ /* 0x000fe200078e022b */
[----:B------:R-:W-:Y:S01]  /*bd40*/  LEA R40, P1, R4, UR6, 0x1 ;  /* 0x0000000604287c11 */ /* 0x000fe2000f8208ff */
[----:B------:R-:W-:-:S03]  /*bd50*/  IMAD.IADD R37, R37, 0x1, R5 ;  /* 0x0000000125257824 */ /* 0x000fc600078e0205 */
[----:B------:R-:W-:Y:S02]  /*bd60*/  LEA.HI.X R42, R42, UR5, R3, 0x1, P0 ;  /* 0x000000052a2a7c11 */ /* 0x000fe400080f0c03 */
[----:B------:R-:W-:Y:S01]  /*bd70*/  LEA.HI.X R37, R4, UR7, R37, 0x1, P1 ;  /* 0x0000000704257c11 */ /* 0x000fe200088f0c25 */
        /* <DEDUP_REMOVED lines=16> */
[----:B-1-3--:R-:W-:Y:S05]  /*be80*/  CALL.ABS.NOINC R14 ;  /* 0x000000000e007343 */ /* 0x00afea0003c00000 */
.L_x_574:
[----:B------:R-:W-:Y:S01]  /*be90*/  ULDC.U8 UR4, c[0x0][0x410] ;  /* 0x0001040000047ab9 */ /* 0x000fe20000000000 */
[----:B------:R-:W-:Y:S01]  /*bea0*/  BSSY B0, `(.L_x_575) ;  /* 0x000056f000007945 */ /* 0x000fe20003800000 */
[----:B------:R-:W-:Y:S01]  /*beb0*/  ISETP.NE.AND P0, PT, RZ, UR4, PT ;  /* 0x00000004ff007c0c */ /* 0x000fe2000bf05270 */
[----:B0-----:R-:W-:-:S12]  /*bec0*/  IMAD R6, R145, 0x80, R166 ;  /* 0x0000008091067824 */ /* 0x001fd800078e02a6 */
[----:B------:R-:W-:Y:S05]  /*bed0*/  @!P0 BRA `(.L_x_576) ;  /* 0x0000002800a88947 */ /* 0x000fea0003800000 */
[----:B------:R-:W-:-:S03]  /*bee0*/  UMOV UR4, 0xffffffff ;  /* 0xffffffff00047882 */ /* 0x000fc60000000000 */
[----:B------:R-:W-:Y:S05]  /*bef0*/  BRA.DIV UR4, `(.L_x_577) ;  /* 0x0000015e04707947 */ /* 0x000fea000b800000 */
[----:B------:R-:W0:Y:S04]  /*bf00*/  SHFL.IDX PT, R42, R42, RZ, 0x1c1f ;  /* 0x001c1fff2a2a7589 */ /* 0x000e2800000e0000 */
[----:B------:R-:W1:Y:S04]  /*bf10*/  SHFL.IDX PT, R39, R39, RZ, 0x1c1f ;  /* 0x001c1fff27277589 */ /* 0x000e6800000e0000 */
[----:B------:R2:W4:Y:S04]  /*bf20*/  SHFL.IDX PT, R44, R37, RZ, 0x1c1f ;  /* 0x001c1fff252c7589 */ /* 0x00052800000e0000 */
[----:B------:R2:W0:Y:S02]  /*bf30*/  SHFL.IDX PT, R41, R40, RZ, 0x1c1f ;  /* 0x001c1fff28297589 */ /* 0x00042400000e0000 */
.L_x_824:
[----:B------:R-:W-:Y:S01]  /*bf40*/  ULDC UR4, c[0x0][0x448] ;  /* 0x0001120000047ab9 */ /* 0x000fe20000000800 */
[----:B------:R-:W-:Y:S01]  /*bf50*/  LOP3.LUT R3, R177, 0x18, R16, 0xf8, !PT ;  /* 0x00000018b1037812 */ /* 0x000fe200078ef810 */
[----:B--2---:R-:W-:Y:S01]  /*bf60*/  IMAD R37, R143, UR4, RZ ;  /* 0x000000048f257c24 */ /* 0x004fe2000f8e02ff */
[----:B------:R-:W-:Y:S01]  /*bf70*/  BSSY B1, `(.L_x_578) ;  /* 0x0000050000017945 */ /* 0x000fe20003800000 */
[----:B------:R-:W-:Y:S02]  /*bf80*/  LOP3.LUT P0, RZ, R219, 0x4, RZ, 0xc0, !PT ;  /* 0x00000004dbff7812 */ /* 0x000fe4000780c0ff */
[----:B------:R-:W-:Y:S02]  /*bf90*/  CS2R R4, SRZ ;  /* 0x0000000000047805 */ /* 0x000fe4000001ff00 */
[----:B------:R-:W-:Y:S02]  /*bfa0*/  LOP3.LUT R0, R3, R178, RZ, 0x3c, !PT ;  /* 0x000000b203007212 */ /* 0x000fe400078e3cff */
[----:B------:R-:W-:-:S02]  /*bfb0*/  CS2R R8, SRZ ;  /* 0x0000000000087805 */ /* 0x000fc4000001ff00 */
[----:B------:R-:W-:Y:S01]  /*bfc0*/  ISETP.GE.AND P1, PT, R6, R37, PT ;  /* 0x000000250600720c */ /* 0x000fe20003f26270 */
[----:B------:R-:W-:Y:S01]  /*bfd0*/  IMAD R37, R145, -0x80, R37 ;  /* 0xffffff8091257824 */ /* 0x000fe200078e0225 */
[----:B------:R-:W-:Y:S01]  /*bfe0*/  CS2R R6, SRZ ;  /* 0x0000000000067805 */ /* 0x000fe2000001ff00 */
[----:B------:R-:W-:Y:S01]  /*bff0*/  IMAD.IADD R3, R179, 0x1, R0 ;  /* 0x00000001b3037824 */ /* 0x000fe200078e0200 */
[----:B------:R-:W-:Y:S02]  /*c000*/  CS2R R10, SRZ ;  /* 0x00000000000a7805 */ /* 0x000fe4000001ff00 */
[----:B------:R-:W-:Y:S02]  /*c010*/  CS2R R12, SRZ ;  /* 0x00000000000c7805 */ /* 0x000fe4000001ff00 */
[----:B------:R-:W-:Y:S01]  /*c020*/  CS2R R14, SRZ ;  /* 0x00000000000e7805 */ /* 0x000fe2000001ff00 */
[----:B------:R-:W-:Y:S01]  /*c030*/  IMAD R3, R3, 0x2, R2 ;  /* 0x0000000203037824 */ /* 0x000fe200078e0202 */
[----:B------:R-:W-:-:S02]  /*c040*/  CS2R R20, SRZ ;  /* 0x0000000000147805 */ /* 0x000fc4000001ff00 */
[----:B------:R-:W-:Y:S02]  /*c050*/  CS2R R24, SRZ ;  /* 0x0000000000187805 */ /* 0x000fe4000001ff00 */
[----:B------:R-:W-:Y:S02]  /*c060*/  CS2R R26, SRZ ;  /* 0x00000000001a7805 */ /* 0x000fe4000001ff00 */
[----:B------:R-:W-:Y:S02]  /*c070*/  CS2R R28, SRZ ;  /* 0x00000000001c7805 */ /* 0x000fe4000001ff00 */
[----:B---3--:R-:W-:Y:S02]  /*c080*/  CS2R R30, SRZ ;  /* 0x00000000001e7805 */ /* 0x008fe4000001ff00 */
[C---:B------:R-:W-:Y:S01]  /*c090*/  IADD3 R43, R3.reuse, 0xc400, RZ ;  /* 0x0000c400032b7810 */ /* 0x040fe20007ffe0ff */
[----:B------:R-:W-:Y:S01]  /*c0a0*/  VIADD R0, R3, 0xc440 ;  /* 0x0000c44003007836 */ /* 0x000fe20000000000 */
[----:B------:R-:W-:Y:S01]  /*c0b0*/  CS2R R32, SRZ ;  /* 0x0000000000207805 */ /* 0x000fe2000001ff00 */
[----:B------:R-:W-:Y:S06]  /*c0c0*/  @P1 BRA `(.L_x_579) ;  /* 0x0000000000e81947 */ /* 0x000fec0003800000 */
[----:B------:R-:W2:Y:S01]  /*c0d0*/  LDL R40, [R1+0x3c] ;  /* 0x00003c0001287983 */ /* 0x000ea20000100800 */
[----:B------:R-:W-:Y:S01]  /*c0e0*/  ULDC UR4, c[0x0][0x3f4] ;  /* 0x0000fd0000047ab9 */ /* 0x000fe20000000800 */
[----:B------:R-:W-:Y:S02]  /*c0f0*/  CS2R R20, SRZ ;  /* 0x0000000000147805 */ /* 0x000fe4000001ff00 */
[----:B------:R-:W-:Y:S02]  /*c100*/  ISETP.GE.AND P2, PT, R160, UR4, PT ;  /* 0x00000004a0007c0c */ /* 0x000fe4000bf46270 */
[----:B------:R-:W-:Y:S02]  /*c110*/  CS2R R14, SRZ ;  /* 0x00000000000e7805 */ /* 0x000fe4000001ff00 */
[----:B------:R-:W-:Y:S02]  /*c120*/  ISETP.GE.AND P3, PT, R170, UR4, PT ;  /* 0x00000004aa007c0c */ /* 0x000fe4000bf66270 */
[----:B------:R-:W-:-:S02]  /*c130*/  CS2R R24, SRZ ;  /* 0x0000000000187805 */ /* 0x000fc4000001ff00 */
[----:B------:R-:W-:-:S05]  /*c140*/  ISETP.GE.AND P4, PT, R169, UR4, PT ;  /* 0x00000004a9007c0c */ /* 0x000fca000bf86270 */
[----:B-1----:R-:W-:Y:S02]  /*c150*/  @!P2 IMAD.MOV.U32 R6, RZ, RZ, R39 ;  /* 0x000000ffff06a224 */ /* 0x002fe400078e0027 */
[----:B0-----:R-:W-:Y:S02]  /*c160*/  @!P2 IMAD.MOV.U32 R7, RZ, RZ, R42 ;  /* 0x000000ffff07a224 */ /* 0x001fe400078e002a */
[----:B------:R-:W-:Y:S01]  /*c170*/  @!P3 IADD3 R28, P1, R39, R222, RZ ;  /* 0x000000de271cb210 */ /* 0x000fe20007f3e0ff */
[----:B------:R-:W-:Y:S02]  /*c180*/  @!P2 IMAD.MOV.U32 R4, RZ, RZ, R41 ;  /* 0x000000ffff04a224 */ /* 0x000fe400078e0029 */
[----:B----4-:R-:W-:Y:S02]  /*c190*/  @!P2 IMAD.MOV.U32 R5, RZ, RZ, R44 ;  /* 0x000000ffff05a224 */ /* 0x010fe400078e002c */
[----:B------:R-:W-:-:S04]  /*c1a0*/  @!P2 IMAD.WIDE R10, R160, 0x2, R6 ;  /* 0x00000002a00aa825 */ /* 0x000fc800078e0206 */
[----:B------:R-:W-:Y:S01]  /*c1b0*/  @!P2 IMAD.WIDE R30, R160, 0x2, R4 ;  /* 0x00000002a01ea825 */ /* 0x000fe200078e0204 */
[----:B------:R0:W5:Y:S03]  /*c1c0*/  @!P2 LD.E.64 R20, desc[UR56][R10.64] ;  /* 0x000000380a14a980 */ /* 0x000166000c101b00 */
[----:B------:R-:W-:Y:S01]  /*c1d0*/  @!P3 IMAD.X R29, R42, 0x1, R221, P1 ;  /* 0x000000012a1db824 */ /* 0x000fe200008e06dd */
[----:B------:R-:W5:Y:S01]  /*c1e0*/  @!P2 LD.E.64 R14, desc[UR56][R30.64] ;  /* 0x000000381e0ea980 */ /* 0x000f62000c101b00 */
[----:B------:R-:W-:Y:S02]  /*c1f0*/  @!P3 IADD3 R4, P1, R41, R222, RZ ;  /* 0x000000de2904b210 */ /* 0x000fe40007f3e0ff */
[----:B------:R-:W-:Y:S02]  /*c200*/  ISETP.GE.AND P2, PT, R172, UR4, PT ;  /* 0x00000004ac007c0c */ /* 0x000fe4000bf46270 */
[----:B------:R-:W-:-:S02]  /*c210*/  CS2R R12, SRZ ;  /* 0x00000000000c7805 */ /* 0x000fc4000001ff00 */
[-C--:B------:R-:W-:Y:S02]  /*c220*/  @!P4 IADD3 R6, P5, R39, R224.reuse, RZ ;  /* 0x000000e02706c210 */ /* 0x080fe40007fbe0ff */
[----:B------:R-:W-:Y:S01]  /*c230*/  @!P4 IADD3 R8, P6, R41, R224, RZ ;  /* 0x000000e02908c210 */ /* 0x000fe20007fde0ff */
[----:B------:R-:W-:Y:S01]  /*c240*/  @!P3 IMAD.X R5, R44, 0x1, R221, P1 ;  /* 0x000000012c05b824 */ /* 0x000fe200008e06dd */
[----:B------:R-:W-:Y:S02]  /*c250*/  ISETP.GE.AND P1, PT, R171, UR4, PT ;  /* 0x00000004ab007c0c */ /* 0x000fe4000bf26270 */
[----:B------:R-:W-:Y:S02]  /*c260*/  CS2R R26, SRZ ;  /* 0x00000000001a7805 */ /* 0x000fe4000001ff00 */
[----:B0-----:R-:W-:Y:S01]  /*c270*/  CS2R R10, SRZ ;  /* 0x00000000000a7805 */ /* 0x001fe2000001ff00 */
[--C-:B------:R-:W-:Y:S01]  /*c280*/  @!P4 IMAD.X R7, R42, 0x1, R223.reuse, P5 ;  /* 0x000000012a07c824 */ /* 0x100fe200028e06df */
[----:B------:R-:W5:Y:S01]  /*c290*/  @!P3 LD.E.64 R24, desc[UR56][R28.64] ;  /* 0x000000381c18b980 */ /* 0x000f62000c101b00 */
[----:B------:R-:W-:-:S03]  /*c2a0*/  @!P4 IMAD.X R9, R44, 0x1, R223, P6 ;  /* 0x000000012c09c824 */ /* 0x000fc600030e06df */
[----:B------:R0:W5:Y:S01]  /*c2b0*/  @!P3 LD.E.64 R12, desc[UR56][R4.64] ;  /* 0x00000038040cb980 */ /* 0x000162000c101b00 */
[----:B------:R-:W-:-:S03]  /*c2c0*/  ISETP.GE.AND P3, PT, R173, UR4, PT ;  /* 0x00000004ad007c0c */ /* 0x000fc6000bf66270 */
[----:B------:R1:W5:Y:S04]  /*c2d0*/  @!P4 LD.E.64 R26, desc[UR56][R6.64] ;  /* 0x00000038061ac980 */ /* 0x000368000c101b00 */
[----:B------:R3:W5:Y:S01]  /*c2e0*/  @!P4 LD.E.64 R10, desc[UR56][R8.64] ;  /* 0x00000038080ac980 */ /* 0x000762000c101b00 */
[-C--:B0-----:R-:W-:Y:S02]  /*c2f0*/  @!P2 IADD3 R4, P4, R39, R226.reuse, RZ ;  /* 0x000000e22704a210 */ /* 0x081fe40007f9e0ff */
[----:B-1----:R-:W-:Y:S02]  /*c300*/  @!P2 IADD3 R6, P5, R41, R226, RZ ;  /* 0x000000e22906a210 */ /* 0x002fe40007fbe0ff */
[----:B------:R-:W-:Y:S02]  /*c310*/  CS2R R28, SRZ ;  /* 0x00000000001c7805 */ /* 0x000fe4000001ff00 */
[----:B------:R-:W-:Y:S01]  /*c320*/  @!P1 IADD3 R32, P6, R39, R228, RZ ;  /* 0x000000e427209210 */ /* 0x000fe20007fde0ff */
[--C-:B------:R-:W-:Y:S01]  /*c330*/  @!P2 IMAD.X R5, R42, 0x1, R225.reuse, P4 ;  /* 0x000000012a05a824 */ /* 0x100fe200020e06e1 */
[----:B---3--:R-:W-:Y:S01]  /*c340*/  CS2R R8, SRZ ;  /* 0x0000000000087805 */ /* 0x008fe2000001ff00 */
[----:B------:R-:W-:Y:S01]  /*c350*/  @!P2 IMAD.X R7, R44, 0x1, R225, P5 ;  /* 0x000000012c07a824 */ /* 0x000fe200028e06e1 */
[----:B------:R-:W-:-:S02]  /*c360*/  CS2R R30, SRZ ;  /* 0x00000000001e7805 */ /* 0x000fc4000001ff00 */
[----:B------:R-:W-:Y:S01]  /*c370*/  @!P1 IADD3.X R33, R42, R227, RZ, P6, !PT ;  /* 0x000000e32a219210 */ /* 0x000fe200037fe4ff */
[----:B------:R0:W5:Y:S04]  /*c380*/  @!P2 LD.E.64 R28, desc[UR56][R4.64] ;  /* 0x00000038041ca980 */ /* 0x000168000c101b00 */
[----:B------:R1:W5:Y:S01]  /*c390*/  @!P2 LD.E.64 R8, desc[UR56][R6.64] ;  /* 0x000000380608a980 */ /* 0x000362000c101b00 */
[----:B------:R-:W-:-:S03]  /*c3a0*/  @!P1 IADD3 R34, P2, R41, R228, RZ ;  /* 0x000000e429229210 */ /* 0x000fc60007f5e0ff */
[----:B------:R3:W5:Y:S01]  /*c3b0*/  @!P1 LD.E.64 R30, desc[UR56][R32.64] ;  /* 0x00000038201e9980 */ /* 0x000762000c101b00 */
[----:B0-----:R-:W-:Y:S01]  /*c3c0*/  CS2R R4, SRZ ;  /* 0x0000000000047805 */ /* 0x001fe2000001ff00 */
[----:B------:R-:W-:Y:S01]  /*c3d0*/  @!P1 IMAD.X R35, R44, 0x1, R227, P2 ;  /* 0x000000012c239824 */ /* 0x000fe200010e06e3 */
[----:B-1----:R-:W-:Y:S02]  /*c3e0*/  CS2R R6, SRZ ;  /* 0x0000000000067805 */ /* 0x002fe4000001ff00 */
[----:B---3--:R-:W-:-:S04]  /*c3f0*/  CS2R R32, SRZ ;  /* 0x0000000000207805 */ /* 0x008fc8000001ff00 */
[----:B------:R3:W5:Y:S01]  /*c400*/  @!P1 LD.E.64 R6, desc[UR56][R34.64] ;  /* 0x0000003822069980 */ /* 0x000762000c101b00 */
[-C--:B--2---:R-:W-:Y:S02]  /*c410*/  @!P3 IADD3 R38, P4, R39, R40.reuse, RZ ;  /* 0x000000282726b210 */ /* 0x084fe40007f9e0ff */
[----:B------:R-:W-:-:S03]  /*c420*/  @!P3 IADD3 R40, P5, R41, R40, RZ ;  /* 0x000000282928b210 */ /* 0x000fc60007fbe0ff */
[--C-:B------:R-:W-:Y:S02]  /*c430*/  @!P3 IMAD.X R39, R42, 0x1, R229.reuse, P4 ;  /* 0x000000012a27b824 */ /* 0x100fe400020e06e5 */
[----:B------:R-:W-:-:S03]  /*c440*/  @!P3 IMAD.X R41, R44, 0x1, R229, P5 ;  /* 0x000000012c29b824 */ /* 0x000fc600028e06e5 */
[----:B------:R3:W5:Y:S04]  /*c450*/  @!P3 LD.E.64 R32, desc[UR56][R38.64] ;  /* 0x000000382620b980 */ /* 0x000768000c101b00 */
[----:B------:R3:W5:Y:S02]  /*c460*/  @!P3 LD.E.64 R4, desc[UR56][R40.64] ;  /* 0x000000382804b980 */ /* 0x000764000c101b00 */
.L_x_579:
[----:B------:R-:W-:Y:S05]  /*c470*/  BSYNC B1 ;  /* 0x0000000000017941 */ /* 0x000fea0003800000 */
.L_x_578:
[----:B---3-5:R-:W-:Y:S01]  /*c480*/  IMAD.MOV.U32 R34, RZ, RZ, R20 ;  /* 0x000000ffff227224 */ /* 0x028fe200078e0014 */
[----:B------:R-:W-:Y:S01]  /*c490*/  SHF.R.U64 R69, R20, 0x10, R21 ;  /* 0x0000001014457819 */ /* 0x000fe20000001215 */
[----:B------:R-:W-:Y:S01]  /*c4a0*/  IMAD.MOV.U32 R20, RZ, RZ, R24 ;  /* 0x000000ffff147224 */ /* 0x000fe200078e0018 */
[----:B------:R-:W-:Y:S01]  /*c4b0*/  SHF.R.U64 R67, R24, 0x10, R25 ;  /* 0x0000001018437819 */ /* 0x000fe20000001219 */
[--C-:B0-----:R-:W-:Y:S01]  /*c4c0*/  IMAD.MOV.U32 R41, RZ, RZ, R15.reuse ;  /* 0x000000ffff297224 */ /* 0x101fe200078e000f */
[----:B------:R-:W-:Y:S01]  /*c4d0*/  LEA.HI R24, R191, R191, RZ, 0x1 ;  /* 0x000000bfbf187211 */ /* 0x000fe200078f08ff */
[----:B------:R-:W-:Y:S01]  /*c4e0*/  @P0 VIADD R0, R43, 0xffffffc0 ;  /* 0xffffffc02b000836 */ /* 0x000fe20000000000 */
[----:B------:R-:W-:Y:S01]  /*c4f0*/  SHF.R.U64 R59, R14, 0x10, R15 ;  /* 0x000000100e3b7819 */ /* 0x000fe2000000120f */
[----:B-1----:R-:W-:Y:S01]  /*c500*/  IMAD.MOV.U32 R39, RZ, RZ, R26 ;  /* 0x000000ffff277224 */ /* 0x002fe200078e001a */
[----:B------:R-:W-:Y:S01]  /*c510*/  LOP3.LUT R24, R24, 0xfffffffe, RZ, 0xc0, !PT ;  /* 0xfffffffe18187812 */ /* 0x000fe200078ec0ff */
[----:B------:R-:W-:Y:S01]  /*c520*/  IMAD.MOV.U32 R35, RZ, RZ, R21 ;  /* 0x000000ffff237224 */ /* 0x000fe200078e0015 */
[----:B------:R-:W-:Y:S01]  /*c530*/  SHF.R.U32.HI R56, RZ, 0x10, R15 ;  /* 0x00000010ff387819 */ /* 0x000fe2000001160f */
[----:B------:R-:W-:Y:S01]  /*c540*/  IMAD.MOV.U32 R43, RZ, RZ, R28 ;  /* 0x000000ffff2b7224 */ /* 0x000fe200078e001c */
[----:B------:R-:W-:Y:S01]  /*c550*/  SHF.R.U64 R26, R26, 0x10, R27 ;  /* 0x000000101a1a7819 */ /* 0x000fe2000000121b */
[----:B------:R-:W-:Y:S01]  /*c560*/  IMAD.IADD R24, R191, 0x1, -R24 ;  /* 0x00000001bf187824 */ /* 0x000fe200078e0a18 */
[----:B------:R-:W-:Y:S01]  /*c570*/  SHF.R.U32.HI R66, RZ, 0x10, R21 ;  /* 0x00000010ff427819 */ /* 0x000fe20000011615 */
[--C-:B------:R-:W-:Y:S01]  /*c580*/  IMAD.MOV.U32 R21, RZ, RZ, R25.reuse ;  /* 0x000000ffff157224 */ /* 0x100fe200078e0019 */
[----:B------:R-:W-:Y:S01]  /*c590*/  SHF.R.U32.HI R64, RZ, 0x10, R25 ;  /* 0x00000010ff407819 */ /* 0x000fe20000011619 */
[----:B------:R-:W-:Y:S01]  /*c5a0*/  IMAD.MOV.U32 R47, RZ, RZ, R32 ;  /* 0x000000ffff2f7224 */ /* 0x000fe200078e0020 */
[----:B------:R-:W-:Y:S01]  /*c5b0*/  SHF.L.U32 R15, R24, 0x1f, RZ ;  /* 0x0000001f180f7819 */ /* 0x000fe200000006ff */
[----:B------:R-:W-:Y:S01]  /*c5c0*/  IMAD.MOV.U32 R48, RZ, RZ, R33 ;  /* 0x000000ffff307224 */ /* 0x000fe200078e0021 */
[----:B------:R-:W-:Y:S01]  /*c5d0*/  SHF.R.U64 R62, R28, 0x10, R29 ;  /* 0x000000101c3e7819 */ /* 0x000fe2000000121d */
[----:B------:R-:W-:Y:S01]  /*c5e0*/  IMAD.MOV.U32 R38, RZ, RZ, R14 ;  /* 0x000000ffff267224 */ /* 0x000fe200078e000e */
[----:B------:R-:W0:Y:S01]  /*c5f0*/  SYNCS.PHASECHK.TRANS64.TRYWAIT P0, [R2+URZ+0x2a800], R15 ;  /* 0x02a8000f020075a7 */ /* 0x000e22000800017f */
[----:B----4-:R-:W-:Y:S01]  /*c600*/  MOV R44, R29 ;  /* 0x0000001d002c7202 */ /* 0x010fe20000000f00 */
[----:B------:R-:W-:Y:S01]  /*c610*/  IMAD.MOV.U32 R42, RZ, RZ, R27 ;  /* 0x000000ffff2a7224 */ /* 0x000fe200078e001b */
[----:B------:R-:W-:Y:S01]  /*c620*/  SHF.R.U32.HI R65, RZ, 0x10, R29 ;  /* 0x00000010ff417819 */ /* 0x000fe2000001161d */
[----:B------:R-:W-:Y:S01]  /*c630*/  IMAD.MOV.U32 R45, RZ, RZ, R30 ;  /* 0x000000ffff2d7224 */ /* 0x000fe200078e001e */
[----:B------:R-:W-:Y:S01]  /*c640*/  SHF.R.U64 R58, R32, 0x10, R33 ;  /* 0x00000010203a7819 */ /* 0x000fe20000001221 */
[----:B------:R-:W-:Y:S01]  /*c650*/  IMAD.MOV.U32 R46, RZ, RZ, R31 ;  /* 0x000000ffff2e7224 */ /* 0x000fe200078e001f */
[----:B------:R-:W-:Y:S01]  /*c660*/  SHF.R.U32.HI R61, RZ, 0x10, R33 ;  /* 0x00000010ff3d7819 */ /* 0x000fe20000011621 */
[----:B------:R-:W-:Y:S01]  /*c670*/  IMAD.MOV.U32 R32, RZ, RZ, R12 ;  /* 0x000000ffff207224 */ /* 0x000fe200078e000c */
[----:B------:R-:W-:Y:S01]  /*c680*/  PRMT R26, R39, 0x5410, R26 ;  /* 0x00005410271a7816 */ /* 0x000fe2000000001a */
[----:B------:R-:W-:Y:S01]  /*c690*/  IMAD.MOV.U32 R33, RZ, RZ, R13 ;  /* 0x000000ffff217224 */ /* 0x000fe200078e000d */
[----:B------:R-:W-:Y:S01]  /*c6a0*/  SHF.R.U32.HI R27, RZ, 0x10, R27 ;  /* 0x00000010ff1b7819 */ /* 0x000fe2000001161b */
[----:B------:R-:W-:Y:S01]  /*c6b0*/  IMAD.MOV.U32 R28, RZ, RZ, R10 ;  /* 0x000000ffff1c7224 */ /* 0x000fe200078e000a */
[----:B------:R-:W-:Y:S01]  /*c6c0*/  SHF.R.U64 R60, R30, 0x10, R31 ;  /* 0x000000101e3c7819 */ /* 0x000fe2000000121f */
[----:B------:R-:W-:Y:S01]  /*c6d0*/  IMAD.MOV.U32 R29, RZ, RZ, R11 ;  /* 0x000000ffff1d7224 */ /* 0x000fe200078e000b */
[----:B------:R-:W-:Y:S01]  /*c6e0*/  SHF.R.U32.HI R63, RZ, 0x10, R31 ;  /* 0x00000010ff3f7819 */ /* 0x000fe2000001161f */
[----:B------:R-:W-:Y:S01]  /*c6f0*/  IMAD.MOV.U32 R25, RZ, RZ, R9 ;  /* 0x000000ffff197224 */ /* 0x000fe200078e0009 */
[--C-:B------:R-:W-:Y:S01]  /*c700*/  SHF.R.U64 R57, R12, 0x10, R13.reuse ;  /* 0x000000100c397819 */ /* 0x100fe2000000120d */
[----:B------:R-:W-:Y:S01]  /*c710*/  BSSY B1, `(.L_x_580) ;  /* 0x0000025000017945 */ /* 0x000fe20003800000 */
[----:B------:R-:W-:Y:S01]  /*c720*/  SHF.R.U32.HI R54, RZ, 0x10, R13 ;  /* 0x00000010ff367819 */ /* 0x000fe2000001160d */
[----:B------:R-:W-:Y:S01]  /*c730*/  IMAD.MOV.U32 R40, RZ, RZ, R7 ;  /* 0x000000ffff287224 */ /* 0x000fe200078e0007 */
[--C-:B------:R-:W-:Y:S01]  /*c740*/  SHF.R.U64 R55, R10, 0x10, R11.reuse ;  /* 0x000000100a377819 */ /* 0x100fe2000000120b */
[----:B------:R-:W-:Y:S01]  /*c750*/  IMAD.MOV.U32 R10, RZ, RZ, R4 ;  /* 0x000000ffff0a7224 */ /* 0x000fe200078e0004 */
[----:B------:R-:W-:Y:S01]  /*c760*/  SHF.R.U32.HI R52, RZ, 0x10, R11 ;  /* 0x00000010ff347819 */ /* 0x000fe2000001160b */
[----:B------:R-:W-:Y:S01]  /*c770*/  IMAD.MOV.U32 R14, RZ, RZ, R6 ;  /* 0x000000ffff0e7224 */ /* 0x000fe200078e0006 */
[----:B------:R-:W-:Y:S01]  /*c780*/  MOV R24, R8 ;  /* 0x0000000800187202 */ /* 0x000fe20000000f00 */
[----:B------:R-:W-:Y:S01]  /*c790*/  IMAD.MOV.U32 R11, RZ, RZ, R5 ;  /* 0x000000ffff0b7224 */ /* 0x000fe200078e0005 */
[----:B------:R-:W-:-:S02]  /*c7a0*/  SHF.R.U64 R53, R8, 0x10, R9 ;  /* 0x0000001008357819 */ /* 0x000fc40000001209 */
[----:B------:R-:W-:Y:S02]  /*c7b0*/  SHF.R.U32.HI R50, RZ, 0x10, R9 ;  /* 0x00000010ff327819 */ /* 0x000fe40000011609 */
[----:B------:R-:W-:Y:S02]  /*c7c0*/  VIMNMX R39, R37, 0x80, PT ;  /* 0x0000008025277848 */ /* 0x000fe40003fe0100 */
[--C-:B------:R-:W-:Y:S02]  /*c7d0*/  SHF.R.U64 R51, R6, 0x10, R7.reuse ;  /* 0x0000001006337819 */ /* 0x100fe40000001207 */
[----:B------:R-:W-:Y:S02]  /*c7e0*/  SHF.R.U32.HI R49, RZ, 0x10, R7 ;  /* 0x00000010ff317819 */ /* 0x000fe40000011607 */
[----:B------:R-:W-:Y:S02]  /*c7f0*/  SHF.R.U64 R7, R4, 0x10, R5 ;  /* 0x0000001004077819 */ /* 0x000fe40000001205 */
[----:B------:R-:W-:-:S02]  /*c800*/  PRMT R30, R20, 0x5410, R67 ;  /* 0x00005410141e7816 */ /* 0x000fc40000000043 */
[----:B------:R-:W-:Y:S02]  /*c810*/  PRMT R31, R21, 0x5410, R64 ;  /* 0x00005410151f7816 */ /* 0x000fe40000000040 */
[----:B------:R-:W-:Y:S02]  /*c820*/  PRMT R37, R38, 0x5410, R59 ;  /* 0x0000541026257816 */ /* 0x000fe4000000003b */
[----:B------:R-:W-:Y:S02]  /*c830*/  SHF.R.U32.HI R4, RZ, 0x10, R5 ;  /* 0x00000010ff047819 */ /* 0x000fe40000011605 */
[----:B------:R-:W-:Y:S02]  /*c840*/  PRMT R34, R34, 0x5410, R69 ;  /* 0x0000541022227816 */ /* 0x000fe40000000045 */
[----:B------:R-:W-:Y:S02]  /*c850*/  PRMT R35, R35, 0x5410, R66 ;  /* 0x0000541023237816 */ /* 0x000fe40000000042 */
[----:B------:R-:W-:-:S02]  /*c860*/  PRMT R27, R42, 0x5410, R27 ;  /* 0x000054102a1b7816 */ /* 0x000fc4000000001b */
[----:B------:R-:W-:Y:S02]  /*c870*/  PRMT R20, R43, 0x5410, R62 ;  /* 0x000054102b147816 */ /* 0x000fe4000000003e */
[----:B------:R-:W-:Y:S02]  /*c880*/  PRMT R21, R44, 0x5410, R65 ;  /* 0x000054102c157816 */ /* 0x000fe40000000041 */
[----:B------:R-:W-:Y:S02]  /*c890*/  PRMT R12, R45, 0x5410, R60 ;  /* 0x000054102d0c7816 */ /* 0x000fe4000000003c */
[----:B------:R-:W-:Y:S02]  /*c8a0*/  PRMT R13, R46, 0x5410, R63 ;  /* 0x000054102e0d7816 */ /* 0x000fe4000000003f */
[----:B------:R-:W-:Y:S02]  /*c8b0*/  PRMT R8, R47, 0x5410, R58 ;  /* 0x000054102f087816 */ /* 0x000fe4000000003a */
[----:B------:R-:W-:-:S02]  /*c8c0*/  PRMT R9, R48, 0x5410, R61 ;  /* 0x0000541030097816 */ /* 0x000fc4000000003d */
[----:B------:R-:W-:Y:S02]  /*c8d0*/  ISETP.GE.AND P1, PT, R166, R39, PT ;  /* 0x00000027a600720c */ /* 0x000fe40003f26270 */
[----:B------:R-:W-:Y:S02]  /*c8e0*/  PRMT R38, R41, 0x5410, R56 ;  /* 0x0000541029267816 */ /* 0x000fe40000000038 */
[----:B------:R-:W-:Y:S02]  /*c8f0*/  PRMT R32, R32, 0x5410, R57 ;  /* 0x0000541020207816 */ /* 0x000fe40000000039 */
[----:B------:R-:W-:Y:S02]  /*c900*/  PRMT R33, R33, 0x5410, R54 ;  /* 0x0000541021217816 */ /* 0x000fe40000000036 */
[----:B------:R-:W-:Y:S02]  /*c910*/  PRMT R28, R28, 0x5410, R55 ;  /* 0x000054101c1c7816 */ /* 0x000fe40000000037 */
[----:B------:R-:W-:-:S02]  /*c920*/  PRMT R29, R29, 0x5410, R52 ;  /* 0x000054101d1d7816 */ /* 0x000fc40000000034 */
[----:B------:R-:W-:Y:S02]  /*c930*/  PRMT R24, R24, 0x5410, R53 ;  /* 0x0000541018187816 */ /* 0x000fe40000000035 */
[----:B------:R-:W-:Y:S01]  /*c940*/  PRMT R25, R25, 0x5410, R50 ;  /* 0x0000541019197816 */ /* 0x000fe20000000032 */
[----:B0-----:R-:W-:Y:S06]  /*c950*/  @!P0 BRA `(.L_x_581) ;  /* 0x00000154004c8947 */ /* 0x001fec0003800000 */
.L_x_825:
[----:B------:R-:W-:Y:S05]  /*c960*/  BSYNC B1 ;  /* 0x0000000000017941 */ /* 0x000fea0003800000 */
.L_x_580:
[----:B------:R-:W-:Y:S01]  /*c970*/  BSSY B1, `(.L_x_582) ;  /* 0x0000101000017945 */ /* 0x000fe20003800000 */
[----:B------:R-:W-:Y:S02]  /*c980*/  PRMT R14, R14, 0x5410, R51 ;  /* 0x000054100e0e7816 */ /* 0x000fe40000000033 */
[----:B0-----:R-:W-:Y:S02]  /*c990*/  PRMT R15, R40, 0x5410, R49 ;  /* 0x00005410280f7816 */ /* 0x001fe40000000031 */
[----:B------:R-:W-:Y:S02]  /*c9a0*/  PRMT R10, R10, 0x5410, R7 ;  /* 0x000054100a0a7816 */ /* 0x000fe40000000007 */
[----:B------:R-:W-:Y:S01]  /*c9b0*/  PRMT R11, R11, 0x5410, R4 ;  /* 0x000054100b0b7816 */ /* 0x000fe20000000004 */
[----:B------:R-:W-:Y:S06]  /*c9c0*/  @P1 BRA `(.L_x_583) ;  /* 0x0000000c00ec1947 */ /* 0x000fec0003800000 */
[----:B------:R-:W0:Y:S01]  /*c9d0*/  LDC R4, c[0x0][0x3f4] ;  /* 0x0000fd00ff047b82 */ /* 0x000e220000000800 */
[----:B------:R-:W-:Y:S01]  /*c9e0*/  BSSY B2, `(.L_x_584) ;  /* 0x000002e000027945 */ /* 0x000fe20003800000 */
[-C--:B0-----:R-:W-:Y:S02]  /*c9f0*/  ISETP.GE.AND P0, PT, R160, R4.reuse, PT ;  /* 0x00000004a000720c */ /* 0x081fe40003f06270 */
[-C--:B------:R-:W-:Y:S02]  /*ca00*/  ISETP.GE.AND P1, PT, R170, R4.reuse, PT ;  /* 0x00000004aa00720c */ /* 0x080fe40003f26270 */
[-C--:B------:R-:W-:Y:S02]  /*ca10*/  ISETP.GE.AND P2, PT, R169, R4.reuse, PT ;  /* 0x00000004a900720c */ /* 0x080fe40003f46270 */
[-C--:B------:R-:W-:Y:S02]  /*ca20*/  ISETP.GE.AND P3, PT, R172, R4.reuse, PT ;  /* 0x00000004ac00720c */ /* 0x080fe40003f66270 */
[----:B------:R-:W-:-:S02]  /*ca30*/  ISETP.GE.AND P4, PT, R171, R4, PT ;  /* 0x00000004ab00720c */ /* 0x000fc40003f86270 */
[----:B------:R-:W-:-:S03]  /*ca40*/  ISETP.GE.AND P5, PT, R173, R4, PT ;  /* 0x00000004ad00720c */ /* 0x000fc60003fa6270 */
[----:B------:R-:W-:Y:S10]  /*ca50*/  @P0 BRA `(.L_x_585) ;  /* 0x0000000000980947 */ /* 0x000ff40003800000 */
[----:B------:R-:W0:Y:S01]  /*ca60*/  LDS.128 R4, [R3+0xc400] ;  /* 0x00c4000003047984 */ /* 0x000e220000000c00 */
[C---:B------:R-:W-:Y:S01]  /*ca70*/  IMAD.U32 R47, R37.reuse, 0x10000, RZ ;  /* 0x00010000252f7824 */ /* 0x040fe200078e00ff */
[----:B------:R-:W-:Y:S01]  /*ca80*/  LOP3.LUT R46, R37, 0xffff0000, RZ, 0xc0, !PT ;  /* 0xffff0000252e7812 */ /* 0x000fe200078ec0ff */
[C---:B------:R-:W-:Y:S01]  /*ca90*/  IMAD.U32 R45, R34.reuse, 0x10000, RZ ;  /* 0x00010000222d7824 */ /* 0x040fe200078e00ff */
[----:B------:R-:W-:Y:S01]  /*caa0*/  LOP3.LUT R44, R34, 0xffff0000, RZ, 0xc0, !PT ;  /* 0xffff0000222c7812 */ /* 0x000fe200078ec0ff */
[C---:B0-----:R-:W-:Y:S01]  /*cab0*/  IMAD.U32 R40, R4.reuse, 0x10000, RZ ;  /* 0x0001000004287824 */ /* 0x041fe200078e00ff */
[----:B------:R-:W-:Y:S01]  /*cac0*/  LOP3.LUT R4, R4, 0xffff0000, RZ, 0xc0, !PT ;  /* 0xffff000004047812 */ /* 0x000fe200078ec0ff */
[C---:B------:R-:W-:Y:S01]  /*cad0*/  IMAD.U32 R41, R5.reuse, 0x10000, RZ ;  /* 0x0001000005297824 */ /* 0x040fe200078e00ff */
[----:B------:R-:W-:Y:S01]  /*cae0*/  LOP3.LUT R5, R5, 0xffff0000, RZ, 0xc0, !PT ;  /* 0xffff000005057812 */ /* 0x000fe200078ec0ff */
[C---:B------:R-:W-:Y:S01]  /*caf0*/  IMAD.U32 R42, R6.reuse, 0x10000, RZ ;  /* 0x00010000062a7824 */ /* 0x040fe200078e00ff */
[----:B------:R-:W-:Y:S01]  /*cb00*/  LOP3.LUT R6, R6, 0xffff0000, RZ, 0xc0, !PT ;  /* 0xffff000006067812 */ /* 0x000fe200078ec0ff */
[C---:B------:R-:W-:Y:S01]  /*cb10*/  FMUL.FTZ R49, R4.reuse, R47 ;  /* 0x0000002f04317220 */ /* 0x040fe20000410000 */
[----:B------:R-:W-:Y:S01]  /*cb20*/  FMUL.FTZ R4, R4, R45 ;  /* 0x0000002d04047220 */ /* 0x000fe20000410000 */
[----:B------:R-:W-:-:S02]  /*cb30*/  IMAD.U32 R43, R7, 0x10000, RZ ;  /* 0x00010000072b7824 */ /* 0x000fc400078e00ff */
[----:B------:R-:W-:Y:S01]  /*cb40*/  FMUL.FTZ R50, R5, R46 ;  /* 0x0000002e05327220 */ /* 0x000fe20000410000 */
[C---:B------:R-:W-:Y:S01]  /*cb50*/  FFMA.FTZ R49, R40.reuse, R45, -R49 ;  /* 0x0000002d28317223 */ /* 0x040fe20000010831 */
[----:B------:R-:W-:Y:S01]  /*cb60*/  FFMA.FTZ R48, R40, R47, R4 ;  /* 0x0000002f28307223 */ /* 0x000fe20000010004 */
[----:B------:R-:W-:Y:S01]  /*cb70*/  LOP3.LUT R7, R7, 0xffff0000, RZ, 0xc0, !PT ;  /* 0xffff000007077812 */ /* 0x000fe200078ec0ff */
[-C--:B------:R-:W-:Y:S01]  /*cb80*/  FMUL.FTZ R52, R5, R44.reuse ;  /* 0x0000002c05347220 */ /* 0x080fe20000410000 */
[C---:B------:R-:W-:Y:S01]  /*cb90*/  SHF.L.U32 R45, R38.reuse, 0x10, RZ ;  /* 0x00000010262d7819 */ /* 0x040fe200000006ff */
[----:B------:R-:W-:Y:S01]  /*cba0*/  IMAD.U32 R5, R35, 0x10000, RZ ;  /* 0x0001000023057824 */ /* 0x000fe200078e00ff */
[----:B------:R-:W-:Y:S01]  /*cbb0*/  LOP3.LUT R40, R38, 0xffff0000, RZ, 0xc0, !PT ;  /* 0xffff000026287812 */ /* 0x000fe200078ec0ff */
[----:B------:R-:W-:Y:S01]  /*cbc0*/  FFMA.FTZ R50, R41, R44, -R50 ;  /* 0x0000002c29327223 */ /* 0x000fe20000010832 */
[----:B------:R-:W-:Y:S01]  /*cbd0*/  LOP3.LUT R4, R35, 0xffff0000, RZ, 0xc0, !PT ;  /* 0xffff000023047812 */ /* 0x000fe200078ec0ff */
[----:B------:R-:W-:Y:S01]  /*cbe0*/  FFMA.FTZ R41, R41, R46, R52 ;  /* 0x0000002e29297223 */ /* 0x000fe20000010034 */
[C---:B------:R-:W-:Y:S01]  /*cbf0*/  FMUL.FTZ R47, R6.reuse, R45 ;  /* 0x0000002d062f7220 */ /* 0x040fe20000410000 */
[-C--:B------:R-:W-:Y:S01]  /*cc00*/  FMUL.FTZ R44, R6, R5.reuse ;  /* 0x00000005062c7220 */ /* 0x080fe20000410000 */
[C---:B------:R-:W-:Y:S01]  /*cc10*/  FMUL.FTZ R46, R7.reuse, R40 ;  /* 0x00000028072e7220 */ /* 0x040fe20000410000 */
[-C--:B------:R-:W-:Y:S01]  /*cc20*/  FMUL.FTZ R51, R7, R4.reuse ;  /* 0x0000000407337220 */ /* 0x080fe20000410000 */
[C---:B------:R-:W-:Y:S01]  /*cc30*/  FFMA.FTZ R6, R42.reuse, R5, -R47 ;  /* 0x000000052a067223 */ /* 0x040fe2000001082f */
[----:B------:R-:W-:Y:S01]  /*cc40*/  FFMA.FTZ R45, R42, R45, R44 ;  /* 0x0000002d2a2d7223 */ /* 0x000fe2000001002c */
[C---:B------:R-:W-:Y:S01]  /*cc50*/  FFMA.FTZ R7, R43.reuse, R4, -R46 ;  /* 0x000000042b077223 */ /* 0x040fe2000001082e */
[----:B------:R-:W-:Y:S01]  /*cc60*/  FFMA.FTZ R40, R43, R40, R51 ;  /* 0x000000282b287223 */ /* 0x000fe20000010033 */
[----:B------:R-:W-:-:S02]  /*cc70*/  F2FP.BF16.F32.PACK_AB R4, R48, R49 ;  /* 0x000000313004723e */ /* 0x000fc400000010ff */
[----:B------:R-:W-:Y:S02]  /*cc80*/  F2FP.BF16.F32.PACK_AB R5, R41, R50 ;  /* 0x000000322905723e */ /* 0x000fe400000010ff */
[----:B------:R-:W-:Y:S02]  /*cc90*/  F2FP.BF16.F32.PACK_AB R6, R45, R6 ;  /* 0x000000062d06723e */ /* 0x000fe400000010ff */
[----:B------:R-:W-:-:S05]  /*cca0*/  F2FP.BF16.F32.PACK_AB R7, R40, R7 ;  /* 0x000000072807723e */ /* 0x000fca00000010ff */
[----:B------:R0:W-:Y:S02]  /*ccb0*/  STS.128 [R3+0xc400], R4 ;  /* 0x00c4000403007388 */ /* 0x0001e40000000c00 */
.L_x_585:
[----:B------:R-:W-:Y:S05]  /*ccc0*/  BSYNC B2 ;  /* 0x0000000000027941 */ /* 0x000fea0003800000 */
.L_x_584:
[----:B------:R-:W-:Y:S04]  /*ccd0*/  BSSY B2, `(.L_x_586) ;  /* 0x0000028000027945 */ /* 0x000fe80003800000 */
[----:B------:R-:W-:Y:S05]  /*cce0*/  @P1 BRA `(.L_x_587) ;  /* 0x0000000000981947 */ /* 0x000fea0003800000 */
[----:B0-----:R-:W0:Y:S01]  /*ccf0*/  LDS.128 R4, [R0] ;  /* 0x0000000000047984 */ /* 0x001e220000000c00 */
        /* <DEDUP_REMOVED lines=18> */
[C---:B------:R-:W-:Y:S01]  /*ce20*/  LOP3.LUT R40, R33.reuse, 0xffff0000, RZ, 0xc0, !PT ;  /* 0xffff000021287812 */ /* 0x040fe200078ec0ff */
[----:B------:R-:W-:Y:S01]  /*ce30*/  IMAD.U32 R45, R33, 0x10000, RZ ;  /* 0x00010000212d7824 */ /* 0x000fe200078e00ff */
[C---:B------:R-:W-:Y:S01]  /*ce40*/  LOP3.LUT R4, R31.reuse, 0xffff0000, RZ, 0xc0, !PT ;  /* 0xffff00001f047812 */ /* 0x040fe200078ec0ff */
[----:B------:R-:W-:Y:S02]  /*ce50*/  IMAD.U32 R5, R31, 0x10000, RZ ;  /* 0x000100001f057824 */ /* 0x000fe400078e00ff */
[C---:B------:R-:W-:Y:S01]  /*ce60*/  FFMA.FTZ R50, R41.reuse, R44, -R50 ;  /* 0x0000002c29327223 */ /* 0x040fe20000010832 */
        /* <DEDUP_REMOVED lines=13> */
[----:B------:R1:W-:Y:S02]  /*cf40*/  STS.128 [R0], R4 ;  /* 0x0000000400007388 */ /* 0x0003e40000000c00 */
.L_x_587:
[----:B------:R-:W-:Y:S05]  /*cf50*/  BSYNC B2 ;  /* 0x0000000000027941 */ /* 0x000fea0003800000 */
.L_x_586:
[----:B------:R-:W-:Y:S04]  /*cf60*/  BSSY B2, `(.L_x_588) ;  /* 0x0000028000027945 */ /* 0x000fe80003800000 */
[----:B------:R-:W-:Y:S05]  /*cf70*/  @P2 BRA `(.L_x_589) ;  /* 0x0000000000982947 */ /* 0x000fea0003800000 */
[----:B01----:R-:W0:Y:S01]  /*cf80*/  LDS.128 R4, [R3+0x10400] ;  /* 0x0104000003047984 */ /* 0x003e220000000c00 */
[----:B------:R-:W-:Y:S01]  /*cf90*/  SHF.L.U32 R45, R26, 0x10, RZ ;  /* 0x000000101a2d7819 */ /* 0x000fe200000006ff */
[C---:B------:R-:W-:Y:S01]  /*cfa0*/  IMAD.U32 R47, R28.reuse, 0x10000, RZ ;  /* 0x000100001c2f7824 */ /* 0x040fe200078e00ff */
[----:B------:R-:W-:Y:S02]  /*cfb0*/  LOP3.LUT R46, R28, 0xffff0000, RZ, 0xc0, !PT ;  /* 0xffff00001c2e7812 */ /* 0x000fe400078ec0ff */
        /* <DEDUP_REMOVED lines=34> */
.L_x_589:
[----:B------:R-:W-:Y:S05]  /*d1e0*/  BSYNC B2 ;  /* 0x0000000000027941 */ /* 0x000fea0003800000 */
.L_x_588:
[----:B------:R-:W-:Y:S04]  /*d1f0*/  BSSY B2, `(.L_x_590) ;  /* 0x0000028000027945 */ /* 0x000fe80003800000 */
[----:B------:R-:W-:Y:S05]  /*d200*/  @P3 BRA `(.L_x_591) ;  /* 0x0000000000983947 */ /* 0x000fea0003800000 */
[----:B012---:R-:W0:Y:S01]  /*d210*/  LDS.128 R4, [R0+0x4000] ;  /* 0x0040000000047984 */ /* 0x007e220000000c00 */
        /* <DEDUP_REMOVED lines=37> */
.L_x_591:
[----:B------:R-:W-:Y:S05]  /*d470*/  BSYNC B2 ;  /* 0x0000000000027941 */ /* 0x000fea0003800000 */
.L_x_590:
[----:B------:R-:W-:Y:S04]  /*d480*/  BSSY B2, `(.L_x_592) ;  /* 0x0000028000027945 */ /* 0x000fe80003800000 */
[----:B------:R-:W-:Y:S05]  /*d490*/  @P4 BRA `(.L_x_593) ;  /* 0x0000000000984947 */ /* 0x000fea0003800000 */
[----:B0123--:R-:W0:Y:S01]  /*d4a0*/  LDS.128 R4, [R3+0x14400] ;  /* 0x0144000003047984 */ /* 0x00fe220000000c00 */
        /* <DEDUP_REMOVED lines=37> */
.L_x_593:
[----:B------:R-:W-:Y:S05]  /*d700*/  BSYNC B2 ;  /* 0x0000000000027941 */ /* 0x000fea0003800000 */
.L_x_592:
[----:B------:R-:W-:Y:S05]  /*d710*/  @P5 BRA `(.L_x_583) ;  /* 0x0000000000985947 */ /* 0x000fea0003800000 */
[----:B01234-:R-:W0:Y:S01]  /*d720*/  LDS.128 R4, [R0+0x8000] ;  /* 0x0080000000047984 */ /* 0x01fe220000000c00 */
        /* <DEDUP_REMOVED lines=37> */
.L_x_583:
[----:B------:R-:W-:Y:S05]  /*d980*/  BSYNC B1 ;  /* 0x0000000000017941 */ /* 0x000fea0003800000 */
.L_x_582:
[----:B01234-:R-:W-:-:S05]  /*d990*/  VIADD R4, R166, 0x40 ;  /* 0x00000040a6047836 */ /* 0x01ffca0000000000 */
[----:B------:R-:W-:-:S13]  /*d9a0*/  ISETP.GE.AND P0, PT, R4, R39, PT ;  /* 0x000000270400720c */ /* 0x000fda0003f06270 */
[----:B------:R-:W-:Y:S05]  /*d9b0*/  @P0 BRA `(.L_x_594) ;  /* 0x0000003800f40947 */ /* 0x000fea0003800000 */
        /* <DEDUP_REMOVED lines=13> */
[----:B------:R-:W-:Y:S02]  /*da90*/  LOP3.LUT R46, R34, 0xffff0000, RZ, 0xc0, !PT ;  /* 0xffff0000222e7812 */ /* 0x000fe400078ec0ff */
[----:B------:R-:W-:Y:S01]  /*daa0*/  LOP3.LUT R47, R38, 0xffff0000, RZ, 0xc0, !PT ;  /* 0xffff0000262f7812 */ /* 0x000fe200078ec0ff */
[C---:B0-----:R-:W-:Y:S01]  /*dab0*/  IMAD.U32 R39, R4.reuse, 0x10000, RZ ;  /* 0x0001000004277824 */ /* 0x041fe200078e00ff */
[----:B------:R-:W-:Y:S01]  /*dac0*/  LOP3.LUT R4, R4, 0xffff0000, RZ, 0xc0, !PT ;  /* 0xffff000004047812 */ /* 0x000fe200078ec0ff */
[C---:B------:R-:W-:Y:S01]  /*dad0*/  IMAD.U32 R40, R5.reuse, 0x10000, RZ ;  /* 0x0001000005287824 */ /* 0x040fe200078e00ff */
[----:B------:R-:W-:Y:S01]  /*dae0*/  LOP3.LUT R5, R5, 0xffff0000, RZ, 0xc0, !PT ;  /* 0xffff000005057812 */ /* 0x000fe200078ec0ff */
[----:B------:R-:W-:Y:S01]  /*daf0*/  IMAD.U32 R34, R6, 0x10000, RZ ;  /* 0x0001000006227824 */ /* 0x000fe200078e00ff */
[----:B------:R-:W-:Y:S01]  /*db00*/  SHF.L.U32 R37, R7, 0x10, RZ ;  /* 0x0000001007257819 */ /* 0x000fe200000006ff */
[-C--:B------:R-:W-:Y:S01]  /*db10*/  FMUL.FTZ R42, R45, R4.reuse ;  /* 0x000000042d2a7220 */ /* 0x080fe20000410000 */
[C---:B------:R-:W-:Y:S01]  /*db20*/  FMUL.FTZ R44, R43.reuse, R4 ;  /* 0x000000042b2c7220 */ /* 0x040fe20000410000 */
[----:B------:R-:W-:Y:S01]  /*db30*/  FMUL.FTZ R41, R48, R5 ;  /* 0x0000000530297220 */ /* 0x000fe20000410000 */
[----:B------:R-:W-:Y:S01]  /*db40*/  LOP3.LUT R6, R6, 0xffff0000, RZ, 0xc0, !PT ;  /* 0xffff000006067812 */ /* 0x000fe200078ec0ff */
[-C--:B------:R-:W-:Y:S01]  /*db50*/  FFMA.FTZ R4, R43, R39.reuse, -R42 ;  /* 0x000000272b047223 */ /* 0x080fe2000001082a */
[----:B------:R-:W-:Y:S01]  /*db60*/  FFMA.FTZ R39, R45, R39, R44 ;  /* 0x000000272d277223 */ /* 0x000fe2000001002c */
[C---:B------:R-:W-:Y:S01]  /*db70*/  FMUL.FTZ R43, R46.reuse, R5 ;  /* 0x000000052e2b7220 */ /* 0x040fe20000410000 */
[----:B------:R-:W-:Y:S01]  /*db80*/  LOP3.LUT R7, R7, 0xffff0000, RZ, 0xc0, !PT ;  /* 0xffff000007077812 */ /* 0x000fe200078ec0ff */
[----:B------:R-:W-:Y:S01]  /*db90*/  FFMA.FTZ R5, R46, R40, -R41 ;  /* 0x000000282e057223 */ /* 0x000fe20000010829 */
[----:B------:R-:W-:Y:S01]  /*dba0*/  LOP3.LUT R45, R35, 0xffff0000, RZ, 0xc0, !PT ;  /* 0xffff0000232d7812 */ /* 0x000fe200078ec0ff */
[----:B------:R-:W-:-:S02]  /*dbb0*/  IMAD.U32 R46, R38, 0x10000, RZ ;  /* 0x00010000262e7824 */ /* 0x000fc400078e00ff */
[----:B------:R-:W-:Y:S01]  /*dbc0*/  FFMA.FTZ R40, R48, R40, R43 ;  /* 0x0000002830287223 */ /* 0x000fe2000001002b */
[----:B------:R-:W-:Y:S02]  /*dbd0*/  IMAD.U32 R44, R35, 0x10000, RZ ;  /* 0x00010000232c7824 */ /* 0x000fe400078e00ff */
[-C--:B------:R-:W-:Y:S01]  /*dbe0*/  FMUL.FTZ R38, R47, R7.reuse ;  /* 0x000000072f267220 */ /* 0x080fe20000410000 */
[-C--:B------:R-:W-:Y:S01]  /*dbf0*/  FMUL.FTZ R35, R46, R6.reuse ;  /* 0x000000062e237220 */ /* 0x080fe20000410000 */
[C---:B------:R-:W-:Y:S01]  /*dc00*/  FMUL.FTZ R42, R45.reuse, R7 ;  /* 0x000000072d2a7220 */ /* 0x040fe20000410000 */
[C---:B------:R-:W-:Y:S01]  /*dc10*/  FMUL.FTZ R41, R44.reuse, R6 ;  /* 0x000000062c297220 */ /* 0x040fe20000410000 */
[-C--:B------:R-:W-:Y:S01]  /*dc20*/  FFMA.FTZ R7, R45, R37.reuse, -R38 ;  /* 0x000000252d077223 */ /* 0x080fe20000010826 */
[-C--:B------:R-:W-:Y:S01]  /*dc30*/  FFMA.FTZ R6, R44, R34.reuse, -R35 ;  /* 0x000000222c067223 */ /* 0x080fe20000010823 */
[----:B------:R-:W-:Y:S01]  /*dc40*/  FFMA.FTZ R42, R47, R37, R42 ;  /* 0x000000252f2a7223 */ /* 0x000fe2000001002a */
[----:B------:R-:W-:Y:S01]  /*dc50*/  FFMA.FTZ R41, R46, R34, R41 ;  /* 0x000000222e297223 */ /* 0x000fe20000010029 */
[----:B------:R-:W-:-:S02]  /*dc60*/  F2FP.BF16.F32.PACK_AB R4, R39, R4 ;  /* 0x000000042704723e */ /* 0x000fc400000010ff */
[----:B------:R-:W-:Y:S02]  /*dc70*/  F2FP.BF16.F32.PACK_AB R5, R40, R5 ;  /* 0x000000052805723e */ /* 0x000fe400000010ff */
[----:B------:R-:W-:Y:S02]  /*dc80*/  F2FP.BF16.F32.PACK_AB R6, R41, R6 ;  /* 0x000000062906723e */ /* 0x000fe400000010ff */
[----:B------:R-:W-:-:S05]  /*dc90*/  F2FP.BF16.F32.PACK_AB R7, R42, R7 ;  /* 0x000000072a07723e */ /* 0x000fca00000010ff */
[----:B------:R0:W-:Y:S02]  /*dca0*/  STS.128 [R3+0xe400], R4 ;  /* 0x00e4000403007388 */ /* 0x0001e40000000c00 */
.L_x_596:
[----:B------:R-:W-:Y:S05]  /*dcb0*/  BSYNC B1 ;  /* 0x0000000000017941 */ /* 0x000fea0003800000 */
.L_x_595:
[----:B------:R-:W-:Y:S04]  /*dcc0*/  BSSY B1, `(.L_x_597) ;  /* 0x0000028000017945 */ /* 0x000fe80003800000 */
[----:B------:R-:W-:Y:S05]  /*dcd0*/  @P1 BRA `(.L_x_598) ;  /* 0x0000000000981947 */ /* 0x000fea0003800000 */
[----:B0-----:R-:W0:Y:S01]  /*dce0*/  LDS.128 R4, [R0+0x2000] ;  /* 0x0020000000047984 */ /* 0x001e220000000c00 */
[----:B------:R-:W-:Y:S01]  /*dcf0*/  IMAD.U32 R40, R30, 0x10000, RZ ;  /* 0x000100001e287824 */ /* 0x000fe200078e00ff */
[C---:B------:R-:W-:Y:S01]  /*dd00*/  LOP3.LUT R43, R32.reuse, 0xffff0000, RZ, 0xc0, !PT ;  /* 0xffff0000202b7812 */ /* 0x040fe200078ec0ff */
[----:B------:R-:W-:Y:S01]  /*dd10*/  IMAD.U32 R42, R32, 0x10000, RZ ;  /* 0x00010000202a7824 */ /* 0x000fe200078e00ff */
        /* <DEDUP_REMOVED lines=8> */
[-C--:B------:R-:W-:Y:S01]  /*dda0*/  FMUL.FTZ R37, R42, R4.reuse ;  /* 0x000000042a257220 */ /* 0x080fe20000410000 */
[----:B------:R-:W-:Y:S01]  /*ddb0*/  FMUL.FTZ R39, R40, R4 ;  /* 0x0000000428277220 */ /* 0x000fe20000410000 */
[----:B------:R-:W-:Y:S01]  /*ddc0*/  FMUL.FTZ R38, R43, R5 ;  /* 0x000000052b267220 */ /* 0x000fe20000410000 */
[----:B------:R-:W-:-:S02]  /*ddd0*/  IMAD.U32 R30, R6, 0x10000, RZ ;  /* 0x00010000061e7824 */ /* 0x000fc400078e00ff */
[-C--:B------:R-:W-:Y:S01]  /*dde0*/  FFMA.FTZ R4, R40, R34.reuse, -R37 ;  /* 0x0000002228047223 */ /* 0x080fe20000010825 */
[----:B------:R-:W-:Y:S01]  /*ddf0*/  FFMA.FTZ R39, R42, R34, R39 ;  /* 0x000000222a277223 */ /* 0x000fe20000010027 */
[C---:B------:R-:W-:Y:S01]  /*de00*/  FMUL.FTZ R34, R41.reuse, R5 ;  /* 0x0000000529227220 */ /* 0x040fe20000410000 */
[----:B------:R-:W-:Y:S01]  /*de10*/  LOP3.LUT R6, R6, 0xffff0000, RZ, 0xc0, !PT ;  /* 0xffff000006067812 */ /* 0x000fe200078ec0ff */
[-C--:B------:R-:W-:Y:S01]  /*de20*/  FFMA.FTZ R5, R41, R35.reuse, -R38 ;  /* 0x0000002329057223 */ /* 0x080fe20000010826 */
[----:B------:R-:W-:Y:S01]  /*de30*/  LOP3.LUT R40, R31, 0xffff0000, RZ, 0xc0, !PT ;  /* 0xffff00001f287812 */ /* 0x000fe200078ec0ff */
[----:B------:R-:W-:Y:S02]  /*de40*/  IMAD.U32 R42, R33, 0x10000, RZ ;  /* 0x00010000212a7824 */ /* 0x000fe400078e00ff */
[----:B------:R-:W-:Y:S01]  /*de50*/  FFMA.FTZ R34, R43, R35, R34 ;  /* 0x000000232b227223 */ /* 0x000fe20000010022 */
[----:B------:R-:W-:Y:S02]  /*de60*/  IMAD.U32 R38, R31, 0x10000, RZ ;  /* 0x000100001f267824 */ /* 0x000fe400078e00ff */
[-C--:B------:R-:W-:Y:S01]  /*de70*/  FMUL.FTZ R35, R44, R7.reuse ;  /* 0x000000072c237220 */ /* 0x080fe20000410000 */
[-C--:B------:R-:W-:Y:S01]  /*de80*/  FMUL.FTZ R31, R42, R6.reuse ;  /* 0x000000062a1f7220 */ /* 0x080fe20000410000 */
[----:B------:R-:W-:Y:S01]  /*de90*/  FMUL.FTZ R37, R40, R7 ;  /* 0x0000000728257220 */ /* 0x000fe20000410000 */
[----:B------:R-:W-:Y:S01]  /*dea0*/  FMUL.FTZ R33, R38, R6 ;  /* 0x0000000626217220 */ /* 0x000fe20000410000 */
[----:B------:R-:W-:Y:S01]  /*deb0*/  FFMA.FTZ R7, R40, R32, -R35 ;  /* 0x0000002028077223 */ /* 0x000fe20000010823 */
[----:B------:R-:W-:Y:S01]  /*dec0*/  FFMA.FTZ R6, R38, R30, -R31 ;  /* 0x0000001e26067223 */ /* 0x000fe2000001081f */
[----:B------:R-:W-:Y:S01]  /*ded0*/  FFMA.FTZ R32, R44, R32, R37 ;  /* 0x000000202c207223 */ /* 0x000fe20000010025 */
[----:B------:R-:W-:Y:S01]  /*dee0*/  FFMA.FTZ R33, R42, R30, R33 ;  /* 0x0000001e2a217223 */ /* 0x000fe20000010021 */
[----:B------:R-:W-:-:S02]  /*def0*/  F2FP.BF16.F32.PACK_AB R4, R39, R4 ;  /* 0x000000042704723e */ /* 0x000fc400000010ff */
[----:B------:R-:W-:Y:S02]  /*df00*/  F2FP.BF16.F32.PACK_AB R5, R34, R5 ;  /* 0x000000052205723e */ /* 0x000fe400000010ff */
[----:B------:R-:W-:Y:S02]  /*df10*/  F2FP.BF16.F32.PACK_AB R6, R33, R6 ;  /* 0x000000062106723e */ /* 0x000fe400000010ff */
[----:B------:R-:W-:-:S05]  /*df20*/  F2FP.BF16.F32.PACK_AB R7, R32, R7 ;  /* 0x000000072007723e */ /* 0x000fca00000010ff */
[----:B------:R1:W-:Y:S02]  /*df30*/  STS.128 [R0+0x2000], R4 ;  /* 0x0020000400007388 */ /* 0x0003e40000000c00 */
.L_x_598:
[----:B------:R-:W-:Y:S05]  /*df40*/  BSYNC B1 ;  /* 0x0000000000017941 */ /* 0x000fea0003800000 */
.L_x_597:
[----:B------:R-:W-:Y:S04]  /*df50*/  BSSY B1, `(.L_x_599) ;  /* 0x0000028000017945 */ /* 0x000fe80003800000 */
[----:B------:R-:W-:Y:S05]  /*df60*/  @P2 BRA `(.L_x_600) ;  /* 0x0000000000982947 */ /* 0x000fea0003800000 */
[----:B01----:R-:W0:Y:S01]  /*df70*/  LDS.128 R4, [R3+0x12400] ;  /* 0x0124000003047984 */ /* 0x003e220000000c00 */
[----:B------:R-:W-:Y:S01]  /*df80*/  IMAD.U32 R34, R26, 0x10000, RZ ;  /* 0x000100001a227824 */ /* 0x000fe200078e00ff */
[C---:B------:R-:W-:Y:S01]  /*df90*/  LOP3.LUT R39, R28.reuse, 0xffff0000, RZ, 0xc0, !PT ;  /* 0xffff00001c277812 */ /* 0x040fe200078ec0ff */
[----:B------:R-:W-:Y:S01]  /*dfa0*/  IMAD.U32 R38, R28, 0x10000, RZ ;  /* 0x000100001c267824 */ /* 0x000fe200078e00ff */
[----:B------:R-:W-:Y:S02]  /*dfb0*/  LOP3.LUT R37, R26, 0xffff0000, RZ, 0xc0, !PT ;  /* 0xffff00001a257812 */ /* 0x000fe400078ec0ff */
[----:B------:R-:W-:Y:S01]  /*dfc0*/  LOP3.LUT R40, R29, 0xffff0000, RZ, 0xc0, !PT ;  /* 0xffff00001d287812 */ /* 0x000fe200078ec0ff */
[C---:B0-----:R-:W-:Y:S01]  /*dfd0*/  IMAD.U32 R30, R4.reuse, 0x10000, RZ ;  /* 0x00010000041e7824 */ /* 0x041fe200078e00ff */
[----:B------:R-:W-:Y:S01]  /*dfe0*/  LOP3.LUT R4, R4, 0xffff0000, RZ, 0xc0, !PT ;  /* 0xffff000004047812 */ /* 0x000fe200078ec0ff */
[----:B------:R-:W-:Y:S01]  /*dff0*/  IMAD.U32 R28, R7, 0x10000, RZ ;  /* 0x00010000071c7824 */ /* 0x000fe200078e00ff */
[C---:B------:R-:W-:Y:S01]  /*e000*/  SHF.L.U32 R31, R5.reuse, 0x10, RZ ;  /* 0x00000010051f7819 */ /* 0x040fe200000006ff */
[----:B------:R-:W-:Y:S01]  /*e010*/  IMAD.U32 R26, R6, 0x10000, RZ ;  /* 0x00010000061a7824 */ /* 0x000fe200078e00ff */
[----:B------:R-:W-:Y:S01]  /*e020*/  LOP3.LUT R5, R5, 0xffff0000, RZ, 0xc0, !PT ;  /* 0xffff000005057812 */ /* 0x000fe200078ec0ff */
[-C--:B------:R-:W-:Y:S01]  /*e030*/  FMUL.FTZ R33, R38, R4.reuse ;  /* 0x0000000426217220 */ /* 0x080fe20000410000 */
[----:B------:R-:W-:Y:S01]  /*e040*/  FMUL.FTZ R35, R34, R4 ;  /* 0x0000000422237220 */ /* 0x000fe20000410000 */
[----:B------:R-:W-:-:S02]  /*e050*/  LOP3.LUT R7, R7, 0xffff0000, RZ, 0xc0, !PT ;  /* 0xffff000007077812 */ /* 0x000fc400078ec0ff */
[-C--:B------:R-:W-:Y:S01]  /*e060*/  FMUL.FTZ R32, R39, R5.reuse ;  /* 0x0000000527207220 */ /* 0x080fe20000410000 */
        /* <DEDUP_REMOVED lines=8> */
[----:B------:R-:W-:-:S02]  /*e0f0*/  IMAD.U32 R32, R27, 0x10000, RZ ;  /* 0x000100001b207824 */ /* 0x000fc400078e00ff */
        /* <DEDUP_REMOVED lines=11> */
[----:B------:R-:W-:-:S05]  /*e1b0*/  F2FP.BF16.F32.PACK_AB R7, R28, R7 ;  /* 0x000000071c07723e */ /* 0x000fca00000010ff */
[----:B------:R2:W-:Y:S02]  /*e1c0*/  STS.128 [R3+0x12400], R4 ;  /* 0x0124000403007388 */ /* 0x0005e40000000c00 */
.L_x_600:
[----:B------:R-:W-:Y:S05]  /*e1d0*/  BSYNC B1 ;  /* 0x0000000000017941 */ /* 0x000fea0003800000 */
.L_x_599:
[----:B------:R-:W-:Y:S04]  /*e1e0*/  BSSY B1, `(.L_x_601) ;  /* 0x0000028000017945 */ /* 0x000fe80003800000 */
[----:B------:R-:W-:Y:S05]  /*e1f0*/  @P3 BRA `(.L_x_602) ;  /* 0x0000000000983947 */ /* 0x000fea0003800000 */
[----:B012---:R-:W0:Y:S01]  /*e200*/  LDS.128 R4, [R0+0x6000] ;  /* 0x0060000000047984 */ /* 0x007e220000000c00 */
        /* <DEDUP_REMOVED lines=13> */
[-C--:B------:R-:W-:Y:S01]  /*e2e0*/  FMUL.FTZ R28, R35, R5.reuse ;  /* 0x00000005231c7220 */ /* 0x080fe20000410000 */
        /* <DEDUP_REMOVED lines=23> */
.L_x_602:
[----:B------:R-:W-:Y:S05]  /*e460*/  BSYNC B1 ;  /* 0x0000000000017941 */ /* 0x000fea0003800000 */
.L_x_601:
[----:B------:R-:W-:Y:S04]  /*e470*/  BSSY B1, `(.L_x_603) ;  /* 0x0000028000017945 */ /* 0x000fe80003800000 */
[----:B------:R-:W-:Y:S05]  /*e480*/  @P4 BRA `(.L_x_604) ;  /* 0x0000000000984947 */ /* 0x000fea0003800000 */
[----:B0123--:R-:W0:Y:S01]  /*e490*/  LDS.128 R4, [R3+0x16400] ;  /* 0x0164000003047984 */ /* 0x00fe220000000c00 */
        /* <DEDUP_REMOVED lines=37> */
.L_x_604:
[----:B------:R-:W-:Y:S05]  /*e6f0*/  BSYNC B1 ;  /* 0x0000000000017941 */ /* 0x000fea0003800000 */
.L_x_603:
[----:B------:R-:W-:Y:S05]  /*e700*/  @P5 BRA `(.L_x_594) ;  /* 0x0000002c00a05947 */ /* 0x000fea0003800000 */
[----:B01234-:R-:W0:Y:S01]  /*e710*/  LDS.128 R4, [R0+0xa000] ;  /* 0x00a0000000047984 */ /* 0x01fe220000000c00 */
[C---:B------:R-:W-:Y:S01]  /*e720*/  IMAD.U32 R21, R10.reuse, 0x10000, RZ ;  /* 0x000100000a157824 */ /* 0x040fe200078e00ff */
[----:B------:R-:W-:Y:S01]  /*e730*/  LOP3.LUT R26, R10, 0xffff0000, RZ, 0xc0, !PT ;  /* 0xffff00000a1a7812 */ /* 0x000fe200078ec0ff */
[C---:B------:R-:W-:Y:S01]  /*e740*/  IMAD.U32 R15, R8.reuse, 0x10000, RZ ;  /* 0x00010000080f7824 */ /* 0x040fe200078e00ff */
        /* <DEDUP_REMOVED lines=11> */
[----:B------:R-:W-:Y:S01]  /*e800*/  FMUL.FTZ R13, R26, R5 ;  /* 0x000000051a0d7220 */ /* 0x000fe20000410000 */
[-C--:B------:R-:W-:Y:S01]  /*e810*/  FFMA.FTZ R4, R15, R3.reuse, -R14 ;  /* 0x000000030f047223 */ /* 0x080fe2000001080e */
[----:B------:R-:W-:Y:S01]  /*e820*/  FFMA.FTZ R3, R21, R3, R20 ;  /* 0x0000000315037223 */ /* 0x000fe20000010014 */
[----:B------:R-:W-:Y:S01]  /*e830*/  FMUL.FTZ R15, R24, R5 ;  /* 0x00000005180f7220 */ /* 0x000fe20000410000 */
        /* <DEDUP_REMOVED lines=18> */
[----:B------:R0:W-:Y:S01]  /*e960*/  STS.128 [R0+0xa000], R4 ;  /* 0x00a0000400007388 */ /* 0x0001e20000000c00 */
[----:B------:R-:W-:Y:S05]  /*e970*/  BRA `(.L_x_594) ;  /* 0x0000002c00047947 */ /* 0x000fea0003800000 */
.L_x_576:
[----:B------:R-:W-:-:S03]  /*e980*/  UMOV UR4, 0xffffffff ;  /* 0xffffffff00047882 */ /* 0x000fc60000000000 */
[----:B------:R-:W-:Y:S05]  /*e990*/  BRA.DIV UR4, `(.L_x_605) ;  /* 0x0000013604507947 */ /* 0x000fea000b800000 */
[----:B------:R0:W1:Y:S04]  /*e9a0*/  SHFL.IDX PT, R3, R42, RZ, 0x1c1f ;  /* 0x001c1fff2a037589 */ /* 0x00006800000e0000 */
[----:B------:R0:W2:Y:S04]  /*e9b0*/  SHFL.IDX PT, R0, R39, RZ, 0x1c1f ;  /* 0x001c1fff27007589 */ /* 0x0000a800000e0000 */
[----:B------:R-:W4:Y:S04]  /*e9c0*/  SHFL.IDX PT, R37, R37, RZ, 0x1c1f ;  /* 0x001c1fff25257589 */ /* 0x000f2800000e0000 */
[----:B------:R-:W0:Y:S02]  /*e9d0*/  SHFL.IDX PT, R40, R40, RZ, 0x1c1f ;  /* 0x001c1fff28287589 */ /* 0x000e2400000e0000 */
.L_x_831:
[----:B------:R-:W-:Y:S01]  /*e9e0*/  ULDC UR4, c[0x0][0x448] ;  /* 0x0001120000047ab9 */ /* 0x000fe20000000800 */
[----:B------:R-:W-:Y:S01]  /*e9f0*/  BSSY B1, `(.L_x_606) ;  /* 0x0000039000017945 */ /* 0x000fe20003800000 */
[----:B0-----:R-:W-:Y:S01]  /*ea00*/  IMAD R42, R143, UR4, RZ ;  /* 0x000000048f2a7c24 */ /* 0x001fe2000f8e02ff */
[----:B------:R-:W-:Y:S02]  /*ea10*/  CS2R R4, SRZ ;  /* 0x0000000000047805 */ /* 0x000fe4000001ff00 */
[----:B------:R-:W-:Y:S02]  /*ea20*/  CS2R R8, SRZ ;  /* 0x0000000000087805 */ /* 0x000fe4000001ff00 */
[----:B------:R-:W-:Y:S02]  /*ea30*/  CS2R R10, SRZ ;  /* 0x00000000000a7805 */ /* 0x000fe4000001ff00 */
[----:B------:R-:W-:Y:S02]  /*ea40*/  CS2R R12, SRZ ;  /* 0x00000000000c7805 */ /* 0x000fe4000001ff00 */
[----:B------:R-:W-:Y:S01]  /*ea50*/  ISETP.GE.AND P0, PT, R6, R42, PT ;  /* 0x0000002a0600720c */ /* 0x000fe20003f06270 */
[----:B------:R-:W-:Y:S01]  /*ea60*/  IMAD R42, R145, -0x80, R42 ;  /* 0xffffff80912a7824 */ /* 0x000fe200078e022a */
[----:B------:R-:W-:-:S02]  /*ea70*/  CS2R R6, SRZ ;  /* 0x0000000000067805 */ /* 0x000fc4000001ff00 */
[----:B------:R-:W-:Y:S02]  /*ea80*/  CS2R R14, SRZ ;  /* 0x00000000000e7805 */ /* 0x000fe4000001ff00 */
[----:B------:R-:W-:Y:S02]  /*ea90*/  CS2R R24, SRZ ;  /* 0x0000000000187805 */ /* 0x000fe4000001ff00 */
[----:B------:R-:W-:Y:S02]  /*eaa0*/  CS2R R26, SRZ ;  /* 0x00000000001a7805 */ /* 0x000fe4000001ff00 */
[----:B------:R-:W-:Y:S02]  /*eab0*/  CS2R R28, SRZ ;  /* 0x00000000001c7805 */ /* 0x000fe4000001ff00 */
[----:B---3--:R-:W-:Y:S02]  /*eac0*/  CS2R R30, SRZ ;  /* 0x00000000001e7805 */ /* 0x008fe4000001ff00 */
[----:B------:R-:W-:-:S02]  /*ead0*/  CS2R R32, SRZ ;  /* 0x0000000000207805 */ /* 0x000fc4000001ff00 */
[----:B------:R-:W-:Y:S01]  /*eae0*/  CS2R R34, SRZ ;  /* 0x0000000000227805 */ /* 0x000fe2000001ff00 */
[----:B------:R-:W-:Y:S06]  /*eaf0*/  @P0 BRA `(.L_x_607) ;  /* 0x0000000000a00947 */ /* 0x000fec0003800000 */
[C---:B------:R-:W-:Y:S01]  /*eb00*/  VIADD R4, R16.reuse, 0x20 ;  /* 0x0000002010047836 */ /* 0x040fe20000000000 */
[----:B------:R-:W-:Y:S01]  /*eb10*/  ULDC UR4, c[0x0][0x3f4] ;  /* 0x0000fd0000047ab9 */ /* 0x000fe20000000800 */
[C---:B------:R-:W-:Y:S01]  /*eb20*/  VIADD R5, R16.reuse, 0x40 ;  /* 0x0000004010057836 */ /* 0x040fe20000000000 */
[----:B------:R-:W-:Y:S01]  /*eb30*/  ISETP.GE.AND P2, PT, R16, UR4, PT ;  /* 0x0000000410007c0c */ /* 0x000fe2000bf46270 */
[----:B--2---:R-:W-:Y:S01]  /*eb40*/  IMAD.MOV.U32 R6, RZ, RZ, R0 ;  /* 0x000000ffff067224 */ /* 0x004fe200078e0000 */
[----:B------:R-:W-:Y:S01]  /*eb50*/  ISETP.GE.AND P3, PT, R4, UR4, PT ;  /* 0x0000000404007c0c */ /* 0x000fe2000bf66270 */
[----:B-1----:R-:W-:Y:S01]  /*eb60*/  IMAD.MOV.U32 R7, RZ, RZ, R3 ;  /* 0x000000ffff077224 */ /* 0x002fe200078e0003 */
[----:B------:R-:W-:Y:S01]  /*eb70*/  ISETP.GE.AND P4, PT, R5, UR4, PT ;  /* 0x0000000405007c0c */ /* 0x000fe2000bf86270 */
[----:B------:R-:W-:Y:S01]  /*eb80*/  IMAD.MOV.U32 R8, RZ, RZ, R40 ;  /* 0x000000ffff087224 */ /* 0x000fe200078e0028 */
[----:B------:R-:W-:Y:S01]  /*eb90*/  CS2R R28, SRZ ;  /* 0x00000000001c7805 */ /* 0x000fe2000001ff00 */
[----:B----4-:R-:W-:Y:S01]  /*eba0*/  IMAD.MOV.U32 R9, RZ, RZ, R37 ;  /* 0x000000ffff097224 */ /* 0x010fe200078e0025 */
[----:B------:R-:W-:-:S02]  /*ebb0*/  CS2R R30, SRZ ;  /* 0x00000000001e7805 */ /* 0x000fc4000001ff00 */
[----:B------:R-:W-:Y:S02]  /*ebc0*/  CS2R R10, SRZ ;  /* 0x00000000000a7805 */ /* 0x000fe4000001ff00 */
[----:B------:R-:W-:Y:S02]  /*ebd0*/  CS2R R32, SRZ ;  /* 0x0000000000207805 */ /* 0x000fe4000001ff00 */
[----:B------:R-:W-:Y:S01]  /*ebe0*/  CS2R R34, SRZ ;  /* 0x0000000000227805 */ /* 0x000fe2000001ff00 */
[----:B------:R-:W-:Y:S01]  /*ebf0*/  @!P2 IMAD.SHL.U32 R39, R16, 0x2, RZ ;  /* 0x000000021027a824 */ /* 0x000fe200078e00ff */
[----:B------:R-:W-:Y:S01]  /*ec00*/  @!P3 SHF.L.U32 R13, R163, 0x3, RZ ;  /* 0x00000003a30db819 */ /* 0x000fe200000006ff */
[----:B------:R-:W-:-:S03]  /*ec10*/  @!P4 IMAD.SHL.U32 R41, R164, 0x8, RZ ;  /* 0x00000008a429c824 */ /* 0x000fc600078e00ff */
[-C--:B------:R-:W-:Y:S01]  /*ec20*/  @!P2 IADD3 R38, P1, R40, R39.reuse, RZ ;  /* 0x000000272826a210 */ /* 0x080fe20007f3e0ff */
[----:B------:R-:W-:Y:S01]  /*ec30*/  @!P3 IMAD.WIDE R4, R13, 0x2, R6 ;  /* 0x000000020d04b825 */ /* 0x000fe200078e0206 */
[----:B------:R-:W-:Y:S02]  /*ec40*/  @!P2 IADD3 R20, P0, R0, R39, RZ ;  /* 0x000000270014a210 */ /* 0x000fe40007f1e0ff */
[----:B------:R-:W-:Y:S01]  /*ec50*/  @!P2 SHF.L.U64.HI R0, R16, 0x1, R17 ;  /* 0x000000011000a819 */ /* 0x000fe20000010211 */
[----:B------:R-:W-:Y:S01]  /*ec60*/  @!P4 IMAD.WIDE R6, R41, 0x2, R6 ;  /* 0x000000022906c825 */ /* 0x000fe200078e0206 */
[----:B------:R0:W5:Y:S03]  /*ec70*/  @!P3 LD.E.128 R28, desc[UR56][R4.64] ;  /* 0x00000038041cb980 */ /* 0x000166000c101d00 */
[--C-:B------:R-:W-:Y:S01]  /*ec80*/  @!P3 IMAD.WIDE R12, R13, 0x2, R8.reuse ;  /* 0x000000020d0cb825 */ /* 0x100fe200078e0208 */
[----:B------:R1:W5:Y:S03]  /*ec90*/  @!P4 LD.E.128 R32, desc[UR56][R6.64] ;  /* 0x000000380620c980 */ /* 0x000366000c101d00 */
[----:B------:R-:W-:Y:S01]  /*eca0*/  @!P4 IMAD.WIDE R40, R41, 0x2, R8 ;  /* 0x000000022928c825 */ /* 0x000fe200078e0208 */
[----:B------:R-:W-:-:S02]  /*ecb0*/  CS2R R8, SRZ ;  /* 0x0000000000087805 */ /* 0x000fc4000001ff00 */
[----:B------:R-:W-:Y:S02]  /*ecc0*/  CS2R R14, SRZ ;  /* 0x00000000000e7805 */ /* 0x000fe4000001ff00 */
[----:B------:R-:W-:Y:S02]  /*ecd0*/  CS2R R24, SRZ ;  /* 0x0000000000187805 */ /* 0x000fe4000001ff00 */
[----:B------:R-:W-:Y:S02]  /*ece0*/  CS2R R26, SRZ ;  /* 0x00000000001a7805 */ /* 0x000fe4000001ff00 */
[----:B0-----:R-:W-:Y:S01]  /*ecf0*/  CS2R R4, SRZ ;  /* 0x0000000000047805 */ /* 0x001fe2000001ff00 */
[--C-:B------:R-:W-:Y:S01]  /*ed00*/  @!P2 IMAD.X R21, R3, 0x1, R0.reuse, P0 ;  /* 0x000000010315a824 */ /* 0x100fe200000e0600 */
[----:B------:R0:W5:Y:S01]  /*ed10*/  @!P3 LD.E.128 R8, desc[UR56][R12.64] ;  /* 0x000000380c08b980 */ /* 0x000162000c101d00 */
[----:B-1----:R-:W-:Y:S01]  /*ed20*/  CS2R R6, SRZ ;  /* 0x0000000000067805 */ /* 0x002fe2000001ff00 */
[----:B------:R-:W-:-:S02]  /*ed30*/  @!P2 IMAD.X R39, R37, 0x1, R0, P1 ;  /* 0x000000012527a824 */ /* 0x000fc400008e0600 */
[----:B------:R3:W5:Y:S04]  /*ed40*/  @!P2 LD.E.128 R24, desc[UR56][R20.64] ;  /* 0x000000381418a980 */ /* 0x000768000c101d00 */
[----:B------:R3:W5:Y:S01]  /*ed50*/  @!P2 LD.E.128 R4, desc[UR56][R38.64] ;  /* 0x000000382604a980 */ /* 0x000762000c101d00 */
[----:B0-----:R-:W-:-:S06]  /*ed60*/  CS2R R12, SRZ ;  /* 0x00000000000c7805 */ /* 0x001fcc000001ff00 */
[----:B------:R3:W5:Y:S02]  /*ed70*/  @!P4 LD.E.128 R12, desc[UR56][R40.64] ;  /* 0x00000038280cc980 */ /* 0x000764000c101d00 */
.L_x_607:
[----:B------:R-:W-:Y:S05]  /*ed80*/  BSYNC B1 ;  /* 0x0000000000017941 */ /* 0x000fea0003800000 */
.L_x_606:
[C---:B--2---:R-:W-:Y:S01]  /*ed90*/  LEA.HI R0, R191.reuse, R191, RZ, 0x1 ;  /* 0x000000bfbf007211 */ /* 0x044fe200078f08ff */
[----:B---3-5:R-:W-:Y:S01]  /*eda0*/  IMAD.MOV.U32 R20, RZ, RZ, R24 ;  /* 0x000000ffff147224 */ /* 0x028fe200078e0018 */
[--C-:B------:R-:W-:Y:S01]  /*edb0*/  SHF.R.U64 R65, R24, 0x10, R25.reuse ;  /* 0x0000001018417819 */ /* 0x100fe20000001219 */
[----:B------:R-:W-:Y:S01]  /*edc0*/  IMAD.MOV.U32 R24, RZ, RZ, R26 ;  /* 0x000000ffff187224 */ /* 0x000fe200078e001a */
[----:B------:R-:W-:Y:S01]  /*edd0*/  LOP3.LUT R0, R0, 0xfffffffe, RZ, 0xc0, !PT ;  /* 0xfffffffe00007812 */ /* 0x000fe200078ec0ff */
[----:B------:R-:W-:Y:S01]  /*ede0*/  IMAD.MOV.U32 R21, RZ, RZ, R25 ;  /* 0x000000ffff157224 */ /* 0x000fe200078e0019 */
[----:B------:R-:W-:Y:S01]  /*edf0*/  SHF.R.U64 R63, R26, 0x10, R27 ;  /* 0x000000101a3f7819 */ /* 0x000fe2000000121b */
[----:B------:R-:W-:Y:S01]  /*ee00*/  IMAD.MOV.U32 R26, RZ, RZ, R28 ;  /* 0x000000ffff1a7224 */ /* 0x000fe200078e001c */
[----:B------:R-:W-:Y:S01]  /*ee10*/  SHF.R.U64 R61, R28, 0x10, R29 ;  /* 0x000000101c3d7819 */ /* 0x000fe2000000121d */
[----:B------:R-:W-:Y:S01]  /*ee20*/  IMAD.IADD R0, R191, 0x1, -R0 ;  /* 0x00000001bf007824 */ /* 0x000fe200078e0a00 */
[----:B------:R-:W-:Y:S01]  /*ee30*/  MOV R41, R30 ;  /* 0x0000001e00297202 */ /* 0x000fe20000000f00 */
[----:B------:R-:W-:Y:S01]  /*ee40*/  IMAD.MOV.U32 R46, RZ, RZ, R34 ;  /* 0x000000ffff2e7224 */ /* 0x000fe200078e0022 */
[--C-:B------:R-:W-:Y:S01]  /*ee50*/  SHF.R.U64 R60, R30, 0x10, R31.reuse ;  /* 0x000000101e3c7819 */ /* 0x100fe2000000121f */
[----:B------:R-:W-:Y:S01]  /*ee60*/  IMAD.MOV.U32 R43, RZ, RZ, R31 ;  /* 0x000000ffff2b7224 */ /* 0x000fe200078e001f */
[----:B-1----:R-:W-:Y:S01]  /*ee70*/  SHF.L.U32 R3, R0, 0x1f, RZ ;  /* 0x0000001f00037819 */ /* 0x002fe200000006ff */
[----:B------:R-:W-:Y:S01]  /*ee80*/  IMAD.MOV.U32 R44, RZ, RZ, R32 ;  /* 0x000000ffff2c7224 */ /* 0x000fe200078e0020 */
[----:B------:R-:W-:Y:S01]  /*ee90*/  SHF.R.U32.HI R66, RZ, 0x10, R25 ;  /* 0x00000010ff427819 */ /* 0x000fe20000011619 */
[----:B------:R-:W-:Y:S01]  /*eea0*/  IMAD.MOV.U32 R25, RZ, RZ, R27 ;  /* 0x000000ffff197224 */ /* 0x000fe200078e001b */
[----:B------:R-:W0:Y:S01]  /*eeb0*/  SYNCS.PHASECHK.TRANS64.TRYWAIT P0, [R2+URZ+0x2a800], R3 ;  /* 0x02a80003020075a7 */ /* 0x000e22000800017f */
[----:B------:R-:W-:Y:S01]  /*eec0*/  SHF.R.U64 R57, R34, 0x10, R35 ;  /* 0x0000001022397819 */ /* 0x000fe20000001223 */
[----:B------:R-:W-:Y:S01]  /*eed0*/  IMAD.MOV.U32 R45, RZ, RZ, R33 ;  /* 0x000000ffff2d7224 */ /* 0x000fe200078e0021 */
[----:B------:R-:W-:Y:S01]  /*eee0*/  SHF.R.U32.HI R64, RZ, 0x10, R27 ;  /* 0x00000010ff407819 */ /* 0x000fe2000001161b */
[----:B------:R-:W-:Y:S01]  /*eef0*/  IMAD.MOV.U32 R27, RZ, RZ, R29 ;  /* 0x000000ffff1b7224 */ /* 0x000fe200078e001d */
[----:B------:R-:W-:Y:S01]  /*ef00*/  PRMT R34, R24, 0x5410, R63 ;  /* 0x0000541018227816 */ /* 0x000fe2000000003f */
[----:B------:R-:W-:Y:S01]  /*ef10*/  IMAD.MOV.U32 R47, RZ, RZ, R35 ;  /* 0x000000ffff2f7224 */ /* 0x000fe200078e0023 */
[----:B------:R-:W-:Y:S01]  /*ef20*/  SHF.R.U32.HI R58, RZ, 0x10, R31 ;  /* 0x00000010ff3a7819 */ /* 0x000fe2000001161f */
[----:B----4-:R-:W-:Y:S01]  /*ef30*/  IMAD.MOV.U32 R37, RZ, RZ, R4 ;  /* 0x000000ffff257224 */ /* 0x010fe200078e0004 */
[----:B------:R-:W-:Y:S01]  /*ef40*/  PRMT R24, R26, 0x5410, R61 ;  /* 0x000054101a187816 */ /* 0x000fe2000000003d */
[----:B------:R-:W-:Y:S01]  /*ef50*/  IMAD.MOV.U32 R38, RZ, RZ, R5 ;  /* 0x000000ffff267224 */ /* 0x000fe200078e0005 */
[----:B------:R-:W-:Y:S01]  /*ef60*/  SHF.R.U32.HI R62, RZ, 0x10, R29 ;  /* 0x00000010ff3e7819 */ /* 0x000fe2000001161d */
[----:B------:R-:W-:Y:S01]  /*ef70*/  IMAD.MOV.U32 R39, RZ, RZ, R6 ;  /* 0x000000ffff277224 */ /* 0x000fe200078e0006 */
[----:B------:R-:W-:Y:S01]  /*ef80*/  SHF.R.U64 R49, R10, 0x10, R11 ;  /* 0x000000100a317819 */ /* 0x000fe2000000120b */
[----:B------:R-:W-:Y:S01]  /*ef90*/  IMAD.MOV.U32 R40, RZ, RZ, R7 ;  /* 0x000000ffff287224 */ /* 0x000fe200078e0007 */
[----:B------:R-:W-:Y:S01]  /*efa0*/  PRMT R26, R41, 0x5410, R60 ;  /* 0x00005410291a7816 */ /* 0x000fe2000000003c */
[----:B------:R-:W-:Y:S01]  /*efb0*/  IMAD.MOV.U32 R28, RZ, RZ, R8 ;  /* 0x000000ffff1c7224 */ /* 0x000fe200078e0008 */
[--C-:B------:R-:W-:Y:S01]  /*efc0*/  SHF.R.U64 R59, R32, 0x10, R33.reuse ;  /* 0x00000010203b7819 */ /* 0x100fe20000001221 */
[----:B------:R-:W-:Y:S01]  /*efd0*/  IMAD.MOV.U32 R30, RZ, RZ, R10 ;  /* 0x000000ffff1e7224 */ /* 0x000fe200078e000a */
[----:B------:R-:W-:Y:S01]  /*efe0*/  SHF.R.U32.HI R56, RZ, 0x10, R33 ;  /* 0x00000010ff387819 */ /* 0x000fe20000011621 */
[----:B------:R-:W-:Y:S01]  /*eff0*/  IMAD.MOV.U32 R31, RZ, RZ, R11 ;  /* 0x000000ffff1f7224 */ /* 0x000fe200078e000b */
[----:B------:R-:W-:Y:S01]  /*f000*/  SHF.R.U32.HI R54, RZ, 0x10, R35 ;  /* 0x00000010ff367819 */ /* 0x000fe20000011623 */
[----:B------:R-:W-:Y:S01]  /*f010*/  BSSY B1, `(.L_x_608) ;  /* 0x0000025000017945 */ /* 0x000fe20003800000 */
[--C-:B------:R-:W-:Y:S01]  /*f020*/  SHF.R.U64 R52, R4, 0x10, R5.reuse ;  /* 0x0000001004347819 */ /* 0x100fe20000001205 */
[----:B------:R-:W-:Y:S01]  /*f030*/  IMAD.MOV.U32 R0, RZ, RZ, R12 ;  /* 0x000000ffff007224 */ /* 0x000fe200078e000c */
[----:B------:R-:W-:Y:S01]  /*f040*/  SHF.R.U32.HI R55, RZ, 0x10, R5 ;  /* 0x00000010ff377819 */ /* 0x000fe20000011605 */
[----:B------:R-:W-:Y:S01]  /*f050*/  IMAD.MOV.U32 R5, RZ, RZ, R14 ;  /* 0x000000ffff057224 */ /* 0x000fe200078e000e */
[----:B------:R-:W-:Y:S01]  /*f060*/  SHF.R.U64 R50, R6, 0x10, R7 ;  /* 0x0000001006327819 */ /* 0x000fe20000001207 */
[----:B------:R-:W-:Y:S01]  /*f070*/  IMAD.MOV.U32 R6, RZ, RZ, R15 ;  /* 0x000000ffff067224 */ /* 0x000fe200078e000f */
[----:B------:R-:W-:Y:S01]  /*f080*/  SHF.R.U32.HI R53, RZ, 0x10, R7 ;  /* 0x00000010ff357819 */ /* 0x000fe20000011607 */
[----:B------:R-:W-:Y:S01]  /*f090*/  IMAD.MOV.U32 R4, RZ, RZ, R13 ;  /* 0x000000ffff047224 */ /* 0x000fe200078e000d */
[----:B------:R-:W-:-:S02]  /*f0a0*/  SHF.R.U64 R51, R8, 0x10, R9 ;  /* 0x0000001008337819 */ /* 0x000fc40000001209 */
[----:B------:R-:W-:Y:S02]  /*f0b0*/  MOV R29, R9 ;  /* 0x00000009001d7202 */ /* 0x000fe40000000f00 */
[----:B------:R-:W-:Y:S02]  /*f0c0*/  SHF.R.U32.HI R48, RZ, 0x10, R9 ;  /* 0x00000010ff307819 */ /* 0x000fe40000011609 */
[----:B------:R-:W-:Y:S02]  /*f0d0*/  SHF.R.U32.HI R10, RZ, 0x10, R11 ;  /* 0x00000010ff0a7819 */ /* 0x000fe4000001160b */
[----:B------:R-:W-:Y:S02]  /*f0e0*/  VIMNMX R41, R42, 0x80, PT ;  /* 0x000000802a297848 */ /* 0x000fe40003fe0100 */
[----:B------:R-:W-:Y:S02]  /*f0f0*/  PRMT R35, R25, 0x5410, R64 ;  /* 0x0000541019237816 */ /* 0x000fe40000000040 */
[----:B------:R-:W-:-:S02]  /*f100*/  SHF.R.U64 R8, R14, 0x10, R15 ;  /* 0x000000100e087819 */ /* 0x000fc4000000120f */
[----:B------:R-:W-:Y:S02]  /*f110*/  SHF.R.U32.HI R7, RZ, 0x10, R15 ;  /* 0x00000010ff077819 */ /* 0x000fe4000001160f */
[----:B------:R-:W-:Y:S02]  /*f120*/  PRMT R32, R20, 0x5410, R65 ;  /* 0x0000541014207816 */ /* 0x000fe40000000041 */
[----:B------:R-:W-:Y:S02]  /*f130*/  PRMT R33, R21, 0x5410, R66 ;  /* 0x0000541015217816 */ /* 0x000fe40000000042 */
[----:B------:R-:W-:Y:S02]  /*f140*/  PRMT R25, R27, 0x5410, R62 ;  /* 0x000054101b197816 */ /* 0x000fe4000000003e */
[--C-:B------:R-:W-:Y:S02]  /*f150*/  SHF.R.U64 R11, R12, 0x10, R13.reuse ;  /* 0x000000100c0b7819 */ /* 0x100fe4000000120d */
[----:B------:R-:W-:-:S02]  /*f160*/  SHF.R.U32.HI R9, RZ, 0x10, R13 ;  /* 0x00000010ff097819 */ /* 0x000fc4000001160d */
        /* <DEDUP_REMOVED lines=15> */
.L_x_832:
[----:B------:R-:W-:Y:S05]  /*f260*/  BSYNC B1 ;  /* 0x0000000000017941 */ /* 0x000fea0003800000 */
.L_x_608:
[----:B------:R-:W-:Y:S01]  /*f270*/  BSSY B1, `(.L_x_610) ;  /* 0x000011b000017945 */ /* 0x000fe20003800000 */
[----:B------:R-:W-:Y:S02]  /*f280*/  PRMT R13, R0, 0x5410, R11 ;  /* 0x00005410000d7816 */ /* 0x000fe4000000000b */
[----:B------:R-:W-:Y:S02]  /*f290*/  PRMT R12, R4, 0x5410, R9 ;  /* 0x00005410040c7816 */ /* 0x000fe40000000009 */
[----:B0-----:R-:W-:Y:S02]  /*f2a0*/  PRMT R3, R5, 0x5410, R8 ;  /* 0x0000541005037816 */ /* 0x001fe40000000008 */
[----:B------:R-:W-:Y:S01]  /*f2b0*/  PRMT R0, R6, 0x5410, R7 ;  /* 0x0000541006007816 */ /* 0x000fe20000000007 */
[----:B------:R-:W-:Y:S06]  /*f2c0*/  @P1 BRA `(.L_x_611) ;  /* 0x0000001000541947 */ /* 0x000fec0003800000 */
[----:B------:R-:W0:Y:S01]  /*f2d0*/  LDC R43, c[0x0][0x3f4] ;  /* 0x0000fd00ff2b7b82 */ /* 0x000e220000000800 */
[C---:B------:R-:W-:Y:S01]  /*f2e0*/  VIADD R4, R16.reuse, 0x20 ;  /* 0x0000002010047836 */ /* 0x040fe20000000000 */
[----:B------:R-:W-:Y:S01]  /*f2f0*/  BSSY B2, `(.L_x_612) ;  /* 0x0000060000027945 */ /* 0x000fe20003800000 */
[C---:B------:R-:W-:Y:S01]  /*f300*/  VIADD R6, R16.reuse, 0x40 ;  /* 0x0000004010067836 */ /* 0x040fe20000000000 */
[-C--:B0-----:R-:W-:Y:S02]  /*f310*/  ISETP.GE.AND P0, PT, R16, R43.reuse, PT ;  /* 0x0000002b1000720c */ /* 0x081fe40003f06270 */
[-C--:B------:R-:W-:Y:S02]  /*f320*/  ISETP.GE.AND P1, PT, R4, R43.reuse, PT ;  /* 0x0000002b0400720c */ /* 0x080fe40003f26270 */
[----:B------:R-:W-:-:S09]  /*f330*/  ISETP.GE.AND P2, PT, R6, R43, PT ;  /* 0x0000002b0600720c */ /* 0x000fd20003f46270 */
[----:B------:R-:W-:Y:S05]  /*f340*/  @P0 BRA `(.L_x_613) ;  /* 0x0000000400680947 */ /* 0x000fea0003800000 */
[----:B------:R-:W-:Y:S01]  /*f350*/  LEA.HI R6, R43, R214, RZ, 0x1d ;  /* 0x000000d62b067211 */ /* 0x000fe200078fe8ff */
[----:B------:R-:W-:Y:S01]  /*f360*/  IMAD.U32 R52, R37, 0x10000, RZ ;  /* 0x0001000025347824 */ /* 0x000fe200078e00ff */
[----:B------:R-:W-:Y:S01]  /*f370*/  LOP3.LUT R5, R177, 0x38, R16, 0xf8, !PT ;  /* 0x00000038b1057812 */ /* 0x000fe200078ef810 */
[----:B------:R-:W-:Y:S01]  /*f380*/  IMAD.U32 R51, R32, 0x10000, RZ ;  /* 0x0001000020337824 */ /* 0x000fe200078e00ff */
[----:B------:R-:W-:Y:S01]  /*f390*/  SHF.R.S32.HI R7, RZ, 0x1f, R6 ;  /* 0x0000001fff077819 */ /* 0x000fe20000011406 */
[----:B------:R-:W-:Y:S01]  /*f3a0*/  IMAD.SHL.U32 R8, R6, 0x8, RZ ;  /* 0x0000000806087824 */ /* 0x000fe200078e00ff */
[----:B------:R-:W-:Y:S02]  /*f3b0*/  LOP3.LUT R4, R5, R178, RZ, 0x3c, !PT ;  /* 0x000000b205047212 */ /* 0x000fe400078e3cff */
[----:B------:R-:W-:Y:S02]  /*f3c0*/  LEA.HI R6, R7, R6, RZ, 0x3 ;  /* 0x0000000607067211 */ /* 0x000fe400078f18ff */
[----:B------:R-:W-:Y:S01]  /*f3d0*/  LOP3.LUT R7, R177, 0x38, R8, 0xf8, !PT ;  /* 0x00000038b1077812 */ /* 0x000fe200078ef808 */
[----:B------:R-:W-:Y:S01]  /*f3e0*/  IMAD.IADD R5, R179, 0x1, R4 ;  /* 0x00000001b3057824 */ /* 0x000fe200078e0204 */
[----:B------:R-:W-:Y:S01]  /*f3f0*/  LOP3.LUT R53, R37, 0xffff0000, RZ, 0xc0, !PT ;  /* 0xffff000025357812 */ /* 0x000fe200078ec0ff */
[----:B------:R-:W-:Y:S01]  /*f400*/  IMAD.SHL.U32 R6, R6, 0x400, RZ ;  /* 0x0000040006067824 */ /* 0x000fe200078e00ff */
[----:B------:R-:W-:-:S02]  /*f410*/  LOP3.LUT R7, R7, R178, RZ, 0x3c, !PT ;  /* 0x000000b207077212 */ /* 0x000fc400078e3cff */
[----:B------:R-:W-:Y:S02]  /*f420*/  LEA R60, R5, R2, 0x1 ;  /* 0x00000002053c7211 */ /* 0x000fe400078e08ff */
[----:B------:R-:W-:-:S04]  /*f430*/  LOP3.LUT R6, R6, 0x7fffe000, RZ, 0xc0, !PT ;  /* 0x7fffe00006067812 */ /* 0x000fc800078ec0ff */
[----:B------:R-:W-:Y:S02]  /*f440*/  IADD3 R9, R7, R6, R179 ;  /* 0x0000000607097210 */ /* 0x000fe40007ffe0b3 */
[----:B------:R-:W0:Y:S03]  /*f450*/  LDS.128 R4, [R60+0xc400] ;  /* 0x00c400003c047984 */ /* 0x000e260000000c00 */
[----:B------:R-:W-:-:S05]  /*f460*/  IMAD R62, R9, 0x2, R2 ;  /* 0x00000002093e7824 */ /* 0x000fca00078e0202 */
[----:B------:R-:W1:Y:S01]  /*f470*/  LDS.128 R8, [R62+0xc400] ;  /* 0x00c400003e087984 */ /* 0x000e620000000c00 */
[C---:B0-----:R-:W-:Y:S01]  /*f480*/  IMAD.U32 R42, R4.reuse, 0x10000, RZ ;  /* 0x00010000042a7824 */ /* 0x041fe200078e00ff */
[----:B------:R-:W-:Y:S01]  /*f490*/  LOP3.LUT R4, R4, 0xffff0000, RZ, 0xc0, !PT ;  /* 0xffff000004047812 */ /* 0x000fe200078ec0ff */
[C---:B------:R-:W-:Y:S01]  /*f4a0*/  IMAD.U32 R44, R5.reuse, 0x10000, RZ ;  /* 0x00010000052c7824 */ /* 0x040fe200078e00ff */
[----:B------:R-:W-:Y:S01]  /*f4b0*/  LOP3.LUT R5, R5, 0xffff0000, RZ, 0xc0, !PT ;  /* 0xffff000005057812 */ /* 0x000fe200078ec0ff */
[C---:B------:R-:W-:Y:S01]  /*f4c0*/  IMAD.U32 R45, R6.reuse, 0x10000, RZ ;  /* 0x00010000062d7824 */ /* 0x040fe200078e00ff */
[----:B------:R-:W-:Y:S01]  /*f4d0*/  LOP3.LUT R6, R6, 0xffff0000, RZ, 0xc0, !PT ;  /* 0xffff000006067812 */ /* 0x000fe200078ec0ff */
[C---:B------:R-:W-:Y:S01]  /*f4e0*/  IMAD.U32 R46, R7.reuse, 0x10000, RZ ;  /* 0x00010000072e7824 */ /* 0x040fe200078e00ff */
[----:B------:R-:W-:Y:S01]  /*f4f0*/  LOP3.LUT R7, R7, 0xffff0000, RZ, 0xc0, !PT ;  /* 0xffff000007077812 */ /* 0x000fe200078ec0ff */
[C---:B-1----:R-:W-:Y:S01]  /*f500*/  IMAD.U32 R47, R8.reuse, 0x10000, RZ ;  /* 0x00010000082f7824 */ /* 0x042fe200078e00ff */
[----:B------:R-:W-:Y:S01]  /*f510*/  LOP3.LUT R8, R8, 0xffff0000, RZ, 0xc0, !PT ;  /* 0xffff000008087812 */ /* 0x000fe200078ec0ff */
[C---:B------:R-:W-:Y:S01]  /*f520*/  IMAD.U32 R48, R9.reuse, 0x10000, RZ ;  /* 0x0001000009307824 */ /* 0x040fe200078e00ff */
[----:B------:R-:W-:Y:S01]  /*f530*/  LOP3.LUT R9, R9, 0xffff0000, RZ, 0xc0, !PT ;  /* 0xffff000009097812 */ /* 0x000fe200078ec0ff */
[C---:B------:R-:W-:Y:S01]  /*f540*/  FMUL.FTZ R55, R47.reuse, R52 ;  /* 0x000000342f377220 */ /* 0x040fe20000410000 */
[----:B------:R-:W-:Y:S01]  /*f550*/  FMUL.FTZ R57, R47, R51 ;  /* 0x000000332f397220 */ /* 0x000fe20000410000 */
[----:B------:R-:W-:Y:S01]  /*f560*/  LOP3.LUT R47, R32, 0xffff0000, RZ, 0xc0, !PT ;  /* 0xffff0000202f7812 */ /* 0x000fe200078ec0ff */
[----:B------:R-:W-:Y:S01]  /*f570*/  FMUL.FTZ R59, R8, R53 ;  /* 0x00000035083b7220 */ /* 0x000fe20000410000 */
[----:B------:R-:W-:Y:S01]  /*f580*/  FFMA.FTZ R54, R42, R51, -R55 ;  /* 0x000000332a367223 */ /* 0x000fe20000010837 */
[----:B------:R-:W-:Y:S01]  /*f590*/  SHF.L.U32 R55, R38, 0x10, RZ ;  /* 0x0000001026377819 */ /* 0x000fe200000006ff */
[----:B------:R-:W-:-:S02]  /*f5a0*/  IMAD.U32 R51, R33, 0x10000, RZ ;  /* 0x0001000021337824 */ /* 0x000fc400078e00ff */
[-C--:B------:R-:W-:Y:S01]  /*f5b0*/  FMUL.FTZ R61, R8, R47.reuse ;  /* 0x0000002f083d7220 */ /* 0x080fe20000410000 */
[----:B------:R-:W-:Y:S01]  /*f5c0*/  FFMA.FTZ R59, R4, R47, -R59 ;  /* 0x0000002f043b7223 */ /* 0x000fe2000001083b */
[----:B------:R-:W-:Y:S01]  /*f5d0*/  FFMA.FTZ R57, R42, R52, R57 ;  /* 0x000000342a397223 */ /* 0x000fe20000010039 */
[C---:B------:R-:W-:Y:S01]  /*f5e0*/  FMUL.FTZ R47, R48.reuse, R55 ;  /* 0x00000037302f7220 */ /* 0x040fe20000410000 */
[-C--:B------:R-:W-:Y:S01]  /*f5f0*/  FMUL.FTZ R52, R48, R51.reuse ;  /* 0x0000003330347220 */ /* 0x080fe20000410000 */
[C---:B------:R-:W-:Y:S01]  /*f600*/  IMAD.U32 R49, R10.reuse, 0x10000, RZ ;  /* 0x000100000a317824 */ /* 0x040fe200078e00ff */
[----:B------:R-:W-:Y:S01]  /*f610*/  LOP3.LUT R10, R10, 0xffff0000, RZ, 0xc0, !PT ;  /* 0xffff00000a0a7812 */ /* 0x000fe200078ec0ff */
[----:B------:R-:W-:Y:S01]  /*f620*/  FFMA.FTZ R48, R44, R51, -R47 ;  /* 0x000000332c307223 */ /* 0x000fe2000001082f */
[C---:B------:R-:W-:Y:S01]  /*f630*/  LOP3.LUT R51, R39.reuse, 0xffff0000, RZ, 0xc0, !PT ;  /* 0xffff000027337812 */ /* 0x040fe200078ec0ff */
[----:B------:R-:W-:Y:S01]  /*f640*/  FFMA.FTZ R42, R4, R53, R61 ;  /* 0x00000035042a7223 */ /* 0x000fe2000001003d */
[----:B------:R-:W-:Y:S01]  /*f650*/  LOP3.LUT R47, R34, 0xffff0000, RZ, 0xc0, !PT ;  /* 0xffff0000222f7812 */ /* 0x000fe200078ec0ff */
[----:B------:R-:W-:-:S02]  /*f660*/  IMAD.U32 R8, R39, 0x10000, RZ ;  /* 0x0001000027087824 */ /* 0x000fc400078e00ff */
[----:B------:R-:W-:Y:S01]  /*f670*/  FFMA.FTZ R52, R44, R55, R52 ;  /* 0x000000372c347223 */ /* 0x000fe20000010034 */
[----:B------:R-:W-:Y:S02]  /*f680*/  IMAD.U32 R4, R34, 0x10000, RZ ;  /* 0x0001000022047824 */ /* 0x000fe400078e00ff */
[C---:B------:R-:W-:Y:S01]  /*f690*/  FMUL.FTZ R61, R10.reuse, R51 ;  /* 0x000000330a3d7220 */ /* 0x040fe20000410000 */
[C---:B------:R-:W-:Y:S01]  /*f6a0*/  FMUL.FTZ R44, R49.reuse, R8 ;  /* 0x00000008312c7220 */ /* 0x040fe20000410000 */
[----:B------:R-:W-:Y:S01]  /*f6b0*/  FMUL.FTZ R10, R10, R47 ;  /* 0x0000002f0a0a7220 */ /* 0x000fe20000410000 */
[-C--:B------:R-:W-:Y:S01]  /*f6c0*/  FMUL.FTZ R56, R49, R4.reuse ;  /* 0x0000000431387220 */ /* 0x080fe20000410000 */
[----:B------:R-:W-:Y:S02]  /*f6d0*/  IMAD.U32 R50, R11, 0x10000, RZ ;  /* 0x000100000b327824 */ /* 0x000fe400078e00ff */
[----:B------:R-:W-:Y:S01]  /*f6e0*/  FFMA.FTZ R55, R45, R4, -R44 ;  /* 0x000000042d377223 */ /* 0x000fe2000001082c */
[----:B------:R-:W-:-:S02]  /*f6f0*/  IMAD.U32 R53, R40, 0x10000, RZ ;  /* 0x0001000028357824 */ /* 0x000fc400078e00ff */
[----:B------:R-:W-:Y:S01]  /*f700*/  FFMA.FTZ R56, R45, R8, R56 ;  /* 0x000000082d387223 */ /* 0x000fe20000010038 */
[----:B------:R-:W-:Y:S02]  /*f710*/  IMAD.U32 R49, R35, 0x10000, RZ ;  /* 0x0001000023317824 */ /* 0x000fe400078e00ff */
[C---:B------:R-:W-:Y:S01]  /*f720*/  FFMA.FTZ R58, R6.reuse, R47, -R61 ;  /* 0x0000002f063a7223 */ /* 0x040fe2000001083d */
[----:B------:R-:W-:Y:S01]  /*f730*/  FFMA.FTZ R51, R6, R51, R10 ;  /* 0x0000003306337223 */ /* 0x000fe2000001000a */
[----:B------:R-:W-:Y:S01]  /*f740*/  LOP3.LUT R11, R11, 0xffff0000, RZ, 0xc0, !PT ;  /* 0xffff00000b0b7812 */ /* 0x000fe200078ec0ff */
[C---:B------:R-:W-:Y:S01]  /*f750*/  FMUL.FTZ R45, R50.reuse, R53 ;  /* 0x00000035322d7220 */ /* 0x040fe20000410000 */
[-C--:B------:R-:W-:Y:S01]  /*f760*/  FMUL.FTZ R47, R50, R49.reuse ;  /* 0x00000031322f7220 */ /* 0x080fe20000410000 */
[----:B------:R-:W-:Y:S02]  /*f770*/  LOP3.LUT R8, R38, 0xffff0000, RZ, 0xc0, !PT ;  /* 0xffff000026087812 */ /* 0x000fe400078ec0ff */
[----:B------:R-:W-:Y:S01]  /*f780*/  LOP3.LUT R10, R40, 0xffff0000, RZ, 0xc0, !PT ;  /* 0xffff0000280a7812 */ /* 0x000fe200078ec0ff */
[C---:B------:R-:W-:Y:S01]  /*f790*/  FFMA.FTZ R49, R46.reuse, R49, -R45 ;  /* 0x000000312e317223 */ /* 0x040fe2000001082d */
[----:B------:R-:W-:Y:S01]  /*f7a0*/  LOP3.LUT R4, R33, 0xffff0000, RZ, 0xc0, !PT ;  /* 0xffff000021047812 */ /* 0x000fe200078ec0ff */
[----:B------:R-:W-:Y:S01]  /*f7b0*/  FFMA.FTZ R47, R46, R53, R47 ;  /* 0x000000352e2f7223 */ /* 0x000fe2000001002f */
[----:B------:R-:W-:Y:S01]  /*f7c0*/  LOP3.LUT R6, R35, 0xffff0000, RZ, 0xc0, !PT ;  /* 0xffff000023067812 */ /* 0x000fe200078ec0ff */
[----:B------:R-:W-:Y:S01]  /*f7d0*/  FMUL.FTZ R44, R9, R8 ;  /* 0x00000008092c7220 */ /* 0x000fe20000410000 */
[----:B------:R-:W-:Y:S01]  /*f7e0*/  FMUL.FTZ R46, R11, R10 ;  /* 0x0000000a0b2e7220 */ /* 0x000fe20000410000 */
[----:B------:R-:W-:-:S02]  /*f7f0*/  FMUL.FTZ R45, R9, R4 ;  /* 0x00000004092d7220 */ /* 0x000fc40000410000 */
[----:B------:R-:W-:Y:S01]  /*f800*/  FMUL.FTZ R11, R11, R6 ;  /* 0x000000060b0b7220 */ /* 0x000fe20000410000 */
[----:B------:R-:W-:Y:S01]  /*f810*/  FFMA.FTZ R9, R5, R4, -R44 ;  /* 0x0000000405097223 */ /* 0x000fe2000001082c */
[----:B------:R-:W-:Y:S01]  /*f820*/  FFMA.FTZ R46, R7, R6, -R46 ;  /* 0x00000006072e7223 */ /* 0x000fe2000001082e */
[----:B------:R-:W-:Y:S01]  /*f830*/  FFMA.FTZ R45, R5, R8, R45 ;  /* 0x00000008052d7223 */ /* 0x000fe2000001002d */
[----:B------:R-:W-:Y:S01]  /*f840*/  FFMA.FTZ R44, R7, R10, R11 ;  /* 0x0000000a072c7223 */ /* 0x000fe2000001000b */
[----:B------:R-:W-:Y:S02]  /*f850*/  F2FP.BF16.F32.PACK_AB R6, R58, R55 ;  /* 0x000000373a06723e */ /* 0x000fe400000010ff */
[----:B------:R-:W-:Y:S02]  /*f860*/  F2FP.BF16.F32.PACK_AB R4, R59, R54 ;  /* 0x000000363b04723e */ /* 0x000fe400000010ff */
[----:B------:R-:W-:Y:S02]  /*f870*/  F2FP.BF16.F32.PACK_AB R5, R9, R48 ;  /* 0x000000300905723e */ /* 0x000fe400000010ff */
[----:B------:R-:W-:-:S02]  /*f880*/  F2FP.BF16.F32.PACK_AB R7, R46, R49 ;  /* 0x000000312e07723e */ /* 0x000fc400000010ff */
[----:B------:R-:W-:Y:S02]  /*f890*/  F2FP.BF16.F32.PACK_AB R10, R51, R56 ;  /* 0x00000038330a723e */ /* 0x000fe400000010ff */
[----:B------:R-:W-:Y:S01]  /*f8a0*/  F2FP.BF16.F32.PACK_AB R8, R42, R57 ;  /* 0x000000392a08723e */ /* 0x000fe200000010ff */
[----:B------:R0:W-:Y:S01]  /*f8b0*/  STS.128 [R60+0xc400], R4 ;  /* 0x00c400043c007388 */ /* 0x0001e20000000c00 */
[----:B------:R-:W-:Y:S02]  /*f8c0*/  F2FP.BF16.F32.PACK_AB R9, R45, R52 ;  /* 0x000000342d09723e */ /* 0x000fe400000010ff */
[----:B------:R-:W-:-:S05]  /*f8d0*/  F2FP.BF16.F32.PACK_AB R11, R44, R47 ;  /* 0x0000002f2c0b723e */ /* 0x000fca00000010ff */
[----:B------:R0:W-:Y:S02]  /*f8e0*/  STS.128 [R62+0xc400], R8 ;  /* 0x00c400083e007388 */ /* 0x0001e40000000c00 */
.L_x_613:
[----:B------:R-:W-:Y:S05]  /*f8f0*/  BSYNC B2 ;  /* 0x0000000000027941 */ /* 0x000fea0003800000 */
.L_x_612:
[----:B------:R-:W-:Y:S04]  /*f900*/  BSSY B2, `(.L_x_614) ;  /* 0x0000059000027945 */ /* 0x000fe80003800000 */
[----:B------:R-:W-:Y:S05]  /*f910*/  @P1 BRA `(.L_x_615) ;  /* 0x00000004005c1947 */ /* 0x000fea0003800000 */
[----:B0-----:R-:W2:Y:S01]  /*f920*/  LDL R60, [R1+0x60] ;  /* 0x00006000013c7983 */ /* 0x001ea20000100800 */
[----:B------:R-:W-:Y:S01]  /*f930*/  LEA.HI R4, R43, R163, RZ, 0x1d ;  /* 0x000000a32b047211 */ /* 0x000fe200078fe8ff */
[C---:B------:R-:W-:Y:S01]  /*f940*/  IMAD.U32 R55, R28.reuse, 0x10000, RZ ;  /* 0x000100001c377824 */ /* 0x040fe200078e00ff */
[----:B------:R-:W-:Y:S01]  /*f950*/  LOP3.LUT R57, R28, 0xffff0000, RZ, 0xc0, !PT ;  /* 0xffff00001c397812 */ /* 0x000fe200078ec0ff */
[----:B------:R-:W-:Y:S01]  /*f960*/  IMAD.U32 R53, R24, 0x10000, RZ ;  /* 0x0001000018357824 */ /* 0x000fe200078e00ff */
[----:B------:R-:W-:Y:S01]  /*f970*/  SHF.R.S32.HI R5, RZ, 0x1f, R4 ;  /* 0x0000001fff057819 */ /* 0x000fe20000011404 */
[----:B------:R-:W-:-:S03]  /*f980*/  IMAD.SHL.U32 R6, R4, 0x8, RZ ;  /* 0x0000000804067824 */ /* 0x000fc600078e00ff */
[----:B------:R-:W-:Y:S02]  /*f990*/  LEA.HI R4, R5, R4, RZ, 0x3 ;  /* 0x0000000405047211 */ /* 0x000fe400078f18ff */
[----:B------:R-:W-:-:S03]  /*f9a0*/  LOP3.LUT R5, R177, 0x38, R6, 0xf8, !PT ;  /* 0x00000038b1057812 */ /* 0x000fc600078ef806 */
[----:B------:R-:W-:Y:S01]  /*f9b0*/  IMAD.SHL.U32 R4, R4, 0x400, RZ ;  /* 0x0000040004047824 */ /* 0x000fe200078e00ff */
[----:B------:R-:W-:-:S04]  /*f9c0*/  LOP3.LUT R5, R5, R178, RZ, 0x3c, !PT ;  /* 0x000000b205057212 */ /* 0x000fc800078e3cff */
[----:B------:R-:W-:-:S04]  /*f9d0*/  LOP3.LUT R4, R4, 0x7fffe000, RZ, 0xc0, !PT ;  /* 0x7fffe00004047812 */ /* 0x000fc800078ec0ff */
[----:B------:R-:W-:-:S05]  /*f9e0*/  IADD3 R9, R5, R4, R179 ;  /* 0x0000000405097210 */ /* 0x000fca0007ffe0b3 */
[----:B------:R-:W-:-:S05]  /*f9f0*/  IMAD R42, R9, 0x2, R2 ;  /* 0x00000002092a7824 */ /* 0x000fca00078e0202 */
[----:B------:R-:W0:Y:S02]  /*fa00*/  LDS.128 R8, [R42+0xc400] ;  /* 0x00c400002a087984 */ /* 0x000e240000000c00 */
[C---:B0-----:R-:W-:Y:S01]  /*fa10*/  IMAD.U32 R48, R8.reuse, 0x10000, RZ ;  /* 0x0001000008307824 */ /* 0x041fe200078e00ff */
[----:B------:R-:W-:Y:S01]  /*fa20*/  LOP3.LUT R8, R8, 0xffff0000, RZ, 0xc0, !PT ;  /* 0xffff000008087812 */ /* 0x000fe200078ec0ff */
[C---:B------:R-:W-:Y:S01]  /*fa30*/  IMAD.U32 R49, R9.reuse, 0x10000, RZ ;  /* 0x0001000009317824 */ /* 0x040fe200078e00ff */
[----:B------:R-:W-:Y:S01]  /*fa40*/  LOP3.LUT R9, R9, 0xffff0000, RZ, 0xc0, !PT ;  /* 0xffff000009097812 */ /* 0x000fe200078ec0ff */
[C---:B------:R-:W-:Y:S01]  /*fa50*/  FMUL.FTZ R59, R48.reuse, R55 ;  /* 0x00000037303b7220 */ /* 0x040fe20000410000 */
[----:B------:R-:W-:Y:S01]  /*fa60*/  FMUL.FTZ R61, R48, R53 ;  /* 0x00000035303d7220 */ /* 0x000fe20000410000 */
[----:B------:R-:W-:Y:S01]  /*fa70*/  FMUL.FTZ R63, R8, R57 ;  /* 0x00000039083f7220 */ /* 0x000fe20000410000 */
[----:B------:R-:W-:Y:S02]  /*fa80*/  IMAD.U32 R48, R29, 0x10000, RZ ;  /* 0x000100001d307824 */ /* 0x000fe400078e00ff */
[C---:B------:R-:W-:Y:S01]  /*fa90*/  IMAD.U32 R50, R10.reuse, 0x10000, RZ ;  /* 0x000100000a327824 */ /* 0x040fe200078e00ff */
[----:B------:R-:W-:Y:S01]  /*faa0*/  LOP3.LUT R10, R10, 0xffff0000, RZ, 0xc0, !PT ;  /* 0xffff00000a0a7812 */ /* 0x000fe200078ec0ff */
[C---:B------:R-:W-:Y:S01]  /*fab0*/  IMAD.U32 R51, R11.reuse, 0x10000, RZ ;  /* 0x000100000b337824 */ /* 0x040fe200078e00ff */
[----:B------:R-:W-:Y:S01]  /*fac0*/  LOP3.LUT R11, R11, 0xffff0000, RZ, 0xc0, !PT ;  /* 0xffff00000b0b7812 */ /* 0x000fe200078ec0ff */
[----:B--2---:R-:W0:Y:S02]  /*fad0*/  LDS.128 R4, [R60] ;  /* 0x000000003c047984 */ /* 0x004e240000000c00 */
[C---:B0-----:R-:W-:Y:S01]  /*fae0*/  IMAD.U32 R44, R4.reuse, 0x10000, RZ ;  /* 0x00010000042c7824 */ /* 0x041fe200078e00ff */
[----:B------:R-:W-:Y:S01]  /*faf0*/  LOP3.LUT R4, R4, 0xffff0000, RZ, 0xc0, !PT ;  /* 0xffff000004047812 */ /* 0x000fe200078ec0ff */
[----:B------:R-:W-:Y:S01]  /*fb00*/  IMAD.U32 R45, R5, 0x10000, RZ ;  /* 0x00010000052d7824 */ /* 0x000fe200078e00ff */
[----:B------:R-:W-:Y:S01]  /*fb10*/  SHF.L.U32 R47, R7, 0x10, RZ ;  /* 0x00000010072f7819 */ /* 0x000fe200000006ff */
[----:B------:R-:W-:Y:S01]  /*fb20*/  FFMA.FTZ R59, R44, R53, -R59 ;  /* 0x000000352c3b7223 */ /* 0x000fe2000001083b */
[----:B------:R-:W-:Y:S01]  /*fb30*/  LOP3.LUT R53, R24, 0xffff0000, RZ, 0xc0, !PT ;  /* 0xffff000018357812 */ /* 0x000fe200078ec0ff */
[----:B------:R-:W-:Y:S01]  /*fb40*/  FFMA.FTZ R61, R44, R55, R61 ;  /* 0x000000372c3d7223 */ /* 0x000fe2000001003d */
[----:B------:R-:W-:Y:S01]  /*fb50*/  IMAD.U32 R44, R25, 0x10000, RZ ;  /* 0x00010000192c7824 */ /* 0x000fe200078e00ff */
[----:B------:R-:W-:Y:S01]  /*fb60*/  LOP3.LUT R5, R5, 0xffff0000, RZ, 0xc0, !PT ;  /* 0xffff000005057812 */ /* 0x000fe200078ec0ff */
[----:B------:R-:W-:-:S02]  /*fb70*/  IMAD.U32 R46, R6, 0x10000, RZ ;  /* 0x00010000062e7824 */ /* 0x000fc400078e00ff */
[-C--:B------:R-:W-:Y:S01]  /*fb80*/  FMUL.FTZ R55, R8, R53.reuse ;  /* 0x0000003508377220 */ /* 0x080fe20000410000 */
[----:B------:R-:W-:Y:S01]  /*fb90*/  FFMA.FTZ R52, R4, R53, -R63 ;  /* 0x0000003504347223 */ /* 0x000fe2000001083f */
[C---:B------:R-:W-:Y:S01]  /*fba0*/  FMUL.FTZ R8, R49.reuse, R48 ;  /* 0x0000003031087220 */ /* 0x040fe20000410000 */
[----:B------:R-:W-:Y:S02]  /*fbb0*/  IMAD.U32 R53, R30, 0x10000, RZ ;  /* 0x000100001e357824 */ /* 0x000fe400078e00ff */
[-C--:B------:R-:W-:Y:S01]  /*fbc0*/  FMUL.FTZ R63, R49, R44.reuse ;  /* 0x0000002c313f7220 */ /* 0x080fe20000410000 */
[----:B------:R-:W-:Y:S01]  /*fbd0*/  FFMA.FTZ R54, R4, R57, R55 ;  /* 0x0000003904367223 */ /* 0x000fe20000010037 */
[C---:B------:R-:W-:Y:S01]  /*fbe0*/  FFMA.FTZ R56, R45.reuse, R44, -R8 ;  /* 0x0000002c2d387223 */ /* 0x040fe20000010808 */
[----:B------:R-:W-:Y:S02]  /*fbf0*/  IMAD.U32 R49, R26, 0x10000, RZ ;  /* 0x000100001a317824 */ /* 0x000fe400078e00ff */
[----:B------:R-:W-:Y:S01]  /*fc00*/  FFMA.FTZ R63, R45, R48, R63 ;  /* 0x000000302d3f7223 */ /* 0x000fe2000001003f */
[----:B------:R-:W-:Y:S01]  /*fc10*/  FMUL.FTZ R57, R50, R53 ;  /* 0x0000003532397220 */ /* 0x000fe20000410000 */
[----:B------:R-:W-:Y:S01]  /*fc20*/  LOP3.LUT R55, R30, 0xffff0000, RZ, 0xc0, !PT ;  /* 0xffff00001e377812 */ /* 0x000fe200078ec0ff */
[----:B------:R-:W-:Y:S01]  /*fc30*/  IMAD.U32 R44, R31, 0x10000, RZ ;  /* 0x000100001f2c7824 */ /* 0x000fe200078e00ff */
[----:B------:R-:W-:Y:S01]  /*fc40*/  LOP3.LUT R45, R26, 0xffff0000, RZ, 0xc0, !PT ;  /* 0xffff00001a2d7812 */ /* 0x000fe200078ec0ff */
[-C--:B------:R-:W-:Y:S01]  /*fc50*/  FMUL.FTZ R65, R50, R49.reuse ;  /* 0x0000003132417220 */ /* 0x080fe20000410000 */
[----:B------:R-:W-:Y:S01]  /*fc60*/  LOP3.LUT R6, R6, 0xffff0000, RZ, 0xc0, !PT ;  /* 0xffff000006067812 */ /* 0x000fe200078ec0ff */
[----:B------:R-:W-:Y:S01]  /*fc70*/  FFMA.FTZ R57, R46, R49, -R57 ;  /* 0x000000312e397223 */ /* 0x000fe20000010839 */
[----:B------:R-:W-:Y:S01]  /*fc80*/  SHF.L.U32 R4, R27, 0x10, RZ ;  /* 0x000000101b047819 */ /* 0x000fe200000006ff */
[C---:B------:R-:W-:Y:S01]  /*fc90*/  FMUL.FTZ R49, R10.reuse, R55 ;  /* 0x000000370a317220 */ /* 0x040fe20000410000 */
[----:B------:R-:W-:Y:S01]  /*fca0*/  FMUL.FTZ R10, R10, R45 ;  /* 0x0000002d0a0a7220 */ /* 0x000fe20000410000 */
[----:B------:R-:W-:Y:S01]  /*fcb0*/  FMUL.FTZ R8, R51, R44 ;  /* 0x0000002c33087220 */ /* 0x000fe20000410000 */
[----:B------:R-:W-:Y:S01]  /*fcc0*/  FFMA.FTZ R65, R46, R53, R65 ;  /* 0x000000352e417223 */ /* 0x000fe20000010041 */
[C---:B------:R-:W-:Y:S01]  /*fcd0*/  FFMA.FTZ R46, R6.reuse, R45, -R49 ;  /* 0x0000002d062e7223 */ /* 0x040fe20000010831 */
[----:B------:R-:W-:Y:S01]  /*fce0*/  FFMA.FTZ R48, R6, R55, R10 ;  /* 0x0000003706307223 */ /* 0x000fe2000001000a */
[-C--:B------:R-:W-:Y:S01]  /*fcf0*/  FFMA.FTZ R49, R47, R4.reuse, -R8 ;  /* 0x000000042f317223 */ /* 0x080fe20000010808 */
[----:B------:R-:W-:Y:S01]  /*fd00*/  FMUL.FTZ R50, R51, R4 ;  /* 0x0000000433327220 */ /* 0x000fe20000410000 */
[----:B------:R-:W-:-:S02]  /*fd10*/  LOP3.LUT R8, R29, 0xffff0000, RZ, 0xc0, !PT ;  /* 0xffff00001d087812 */ /* 0x000fc400078ec0ff */
[----:B------:R-:W-:Y:S01]  /*fd20*/  LOP3.LUT R10, R31, 0xffff0000, RZ, 0xc0, !PT ;  /* 0xffff00001f0a7812 */ /* 0x000fe200078ec0ff */
[----:B------:R-:W-:Y:S01]  /*fd30*/  FFMA.FTZ R50, R47, R44, R50 ;  /* 0x0000002c2f327223 */ /* 0x000fe20000010032 */
[----:B------:R-:W-:Y:S01]  /*fd40*/  LOP3.LUT R4, R25, 0xffff0000, RZ, 0xc0, !PT ;  /* 0xffff000019047812 */ /* 0x000fe200078ec0ff */
[----:B------:R-:W-:Y:S01]  /*fd50*/  FMUL.FTZ R44, R9, R8 ;  /* 0x00000008092c7220 */ /* 0x000fe20000410000 */
[----:B------:R-:W-:Y:S01]  /*fd60*/  LOP3.LUT R6, R27, 0xffff0000, RZ, 0xc0, !PT ;  /* 0xffff00001b067812 */ /* 0x000fe200078ec0ff */
[----:B------:R-:W-:Y:S01]  /*fd70*/  FMUL.FTZ R58, R11, R10 ;  /* 0x0000000a0b3a7220 */ /* 0x000fe20000410000 */
[----:B------:R-:W-:Y:S01]  /*fd80*/  LOP3.LUT R7, R7, 0xffff0000, RZ, 0xc0, !PT ;  /* 0xffff000007077812 */ /* 0x000fe200078ec0ff */
[-C--:B------:R-:W-:Y:S01]  /*fd90*/  FMUL.FTZ R45, R9, R4.reuse ;  /* 0x00000004092d7220 */ /* 0x080fe20000410000 */
[----:B------:R-:W-:Y:S01]  /*fda0*/  FFMA.FTZ R9, R5, R4, -R44 ;  /* 0x0000000405097223 */ /* 0x000fe2000001082c */
[-C--:B------:R-:W-:Y:S01]  /*fdb0*/  FMUL.FTZ R11, R11, R6.reuse ;  /* 0x000000060b0b7220 */ /* 0x080fe20000410000 */
[----:B------:R-:W-:Y:S01]  /*fdc0*/  F2FP.BF16.F32.PACK_AB R4, R52, R59 ;  /* 0x0000003b3404723e */ /* 0x000fe200000010ff */
[----:B------:R-:W-:Y:S01]  /*fdd0*/  FFMA.FTZ R58, R7, R6, -R58 ;  /* 0x00000006073a7223 */ /* 0x000fe2000001083a */
[----:B------:R-:W-:Y:S01]  /*fde0*/  FFMA.FTZ R44, R5, R8, R45 ;  /* 0x00000008052c7223 */ /* 0x000fe2000001002d */
[----:B------:R-:W-:Y:S01]  /*fdf0*/  FFMA.FTZ R11, R7, R10, R11 ;  /* 0x0000000a070b7223 */ /* 0x000fe2000001000b */
[----:B------:R-:W-:-:S02]  /*fe00*/  F2FP.BF16.F32.PACK_AB R6, R46, R57 ;  /* 0x000000392e06723e */ /* 0x000fc400000010ff */
[----:B------:R-:W-:Y:S02]  /*fe10*/  F2FP.BF16.F32.PACK_AB R5, R9, R56 ;  /* 0x000000380905723e */ /* 0x000fe400000010ff */
[----:B------:R-:W-:Y:S02]  /*fe20*/  F2FP.BF16.F32.PACK_AB R7, R58, R49 ;  /* 0x000000313a07723e */ /* 0x000fe400000010ff */
[----:B------:R-:W-:Y:S02]  /*fe30*/  F2FP.BF16.F32.PACK_AB R10, R48, R65 ;  /* 0x00000041300a723e */ /* 0x000fe400000010ff */
[----:B------:R-:W-:Y:S01]  /*fe40*/  F2FP.BF16.F32.PACK_AB R8, R54, R61 ;  /* 0x0000003d3608723e */ /* 0x000fe200000010ff */
[----:B------:R1:W-:Y:S01]  /*fe50*/  STS.128 [R60], R4 ;  /* 0x000000043c007388 */ /* 0x0003e20000000c00 */
[----:B------:R-:W-:Y:S02]  /*fe60*/  F2FP.BF16.F32.PACK_AB R9, R44, R63 ;  /* 0x0000003f2c09723e */ /* 0x000fe400000010ff */
[----:B------:R-:W-:-:S05]  /*fe70*/  F2FP.BF16.F32.PACK_AB R11, R11, R50 ;  /* 0x000000320b0b723e */ /* 0x000fca00000010ff */
[----:B------:R1:W-:Y:S02]  /*fe80*/  STS.128 [R42+0xc400], R8 ;  /* 0x00c400082a007388 */ /* 0x0003e40000000c00 */
.L_x_615:
[----:B------:R-:W-:Y:S05]  /*fe90*/  BSYNC B2 ;  /* 0x0000000000027941 */ /* 0x000fea0003800000 */
.L_x_614:
[----:B------:R-:W-:Y:S05]  /*fea0*/  @P2 BRA `(.L_x_611) ;  /* 0x00000004005c2947 */ /* 0x000fea0003800000 */
[----:B------:R-:W2:Y:S01]  /*feb0*/  LDL R61, [R1+0x4c] ;  /* 0x00004c00013d7983 */ /* 0x000ea20000100800 */
[----:B------:R-:W-:Y:S01]  /*fec0*/  LEA.HI R43, R43, R164, RZ, 0x1d ;  /* 0x000000a42b2b7211 */ /* 0x000fe200078fe8ff */
[C---:B------:R-:W-:Y:S01]  /*fed0*/  IMAD.U32 R54, R13.reuse, 0x10000, RZ ;  /* 0x000100000d367824 */ /* 0x040fe200078e00ff */
[----:B------:R-:W-:Y:S01]  /*fee0*/  LOP3.LUT R51, R13, 0xffff0000, RZ, 0xc0, !PT ;  /* 0xffff00000d337812 */ /* 0x000fe200078ec0ff */
[----:B------:R-:W-:Y:S01]  /*fef0*/  IMAD.U32 R52, R21, 0x10000, RZ ;  /* 0x0001000015347824 */ /* 0x000fe200078e00ff */
[----:B01----:R-:W-:Y:S01]  /*ff00*/  SHF.R.S32.HI R6, RZ, 0x1f, R43 ;  /* 0x0000001fff067819 */ /* 0x003fe2000001142b */
[----:B------:R-:W-:Y:S02]  /*ff10*/  IMAD.SHL.U32 R4, R43, 0x8, RZ ;  /* 0x000000082b047824 */ /* 0x000fe400078e00ff */
[----:B------:R-:W-:Y:S01]  /*ff20*/  IMAD.U32 R53, R12, 0x10000, RZ ;  /* 0x000100000c357824 */ /* 0x000fe200078e00ff */
        /* <DEDUP_REMOVED lines=10> */
[----:B------:R-:W-:Y:S01]  /*ffd0*/  IMAD.U32 R48, R9, 0x10000, RZ ;  /* 0x0001000009307824 */ /* 0x000fe200078e00ff */
[----:B------:R-:W-:Y:S01]  /*ffe0*/  SHF.L.U32 R49, R10, 0x10, RZ ;  /* 0x000000100a317819 */ /* 0x000fe200000006ff */
[C---:B------:R-:W-:Y:S01]  /*fff0*/  FMUL.FTZ R56, R47.reuse, R54 ;  /* 0x000000362f387220 */ /* 0x040fe20000410000 */
[-C--:B------:R-:W-:Y:S01]  /*10000*/  FMUL.FTZ R58, R47, R52.reuse ;  /* 0x000000342f3a7220 */ /* 0x080fe20000410000 */
[----:B------:R-:W-:Y:S01]  /*10010*/  LOP3.LUT R47, R21, 0xffff0000, RZ, 0xc0, !PT ;  /* 0xffff0000152f7812 */ /* 0x000fe200078ec0ff */
[----:B------:R-:W-:Y:S01]  /*10020*/  FMUL.FTZ R55, R8, R51 ;  /* 0x0000003308377220 */ /* 0x000fe20000410000 */
[----:B------:R-:W-:Y:S01]  /*10030*/  LOP3.LUT R10, R10, 0xffff0000, RZ, 0xc0, !PT ;  /* 0xffff00000a0a7812 */ /* 0x000fe200078ec0ff */
[----:B------:R-:W-:Y:S01]  /*10040*/  IMAD.U32 R50, R11, 0x10000, RZ ;  /* 0x000100000b327824 */ /* 0x000fe200078e00ff */
[----:B------:R-:W-:Y:S01]  /*10050*/  LOP3.LUT R9, R9, 0xffff0000, RZ, 0xc0, !PT ;  /* 0xffff000009097812 */ /* 0x000fe200078ec0ff */
[----:B------:R-:W-:Y:S01]  /*10060*/  FMUL.FTZ R57, R8, R47 ;  /* 0x0000002f08397220 */ /* 0x000fe20000410000 */
[----:B------:R-:W-:Y:S01]  /*10070*/  IMAD.U32 R8, R3, 0x10000, RZ ;  /* 0x0001000003087824 */ /* 0x000fe200078e00ff */
[----:B------:R-:W-:Y:S01]  /*10080*/  LOP3.LUT R11, R11, 0xffff0000, RZ, 0xc0, !PT ;  /* 0xffff00000b0b7812 */ /* 0x000fe200078ec0ff */
[----:B--2---:R-:W0:Y:S02]  /*10090*/  LDS.128 R4, [R61] ;  /* 0x000000003d047984 */ /* 0x004e240000000c00 */
[C---:B0-----:R-:W-:Y:S01]  /*100a0*/  IMAD.U32 R43, R4.reuse, 0x10000, RZ ;  /* 0x00010000042b7824 */ /* 0x041fe200078e00ff */
[----:B------:R-:W-:Y:S01]  /*100b0*/  LOP3.LUT R4, R4, 0xffff0000, RZ, 0xc0, !PT ;  /* 0xffff000004047812 */ /* 0x000fe200078ec0ff */
[C---:B------:R-:W-:Y:S01]  /*100c0*/  IMAD.U32 R44, R5.reuse, 0x10000, RZ ;  /* 0x00010000052c7824 */ /* 0x040fe200078e00ff */
[----:B------:R-:W-:Y:S01]  /*100d0*/  LOP3.LUT R5, R5, 0xffff0000, RZ, 0xc0, !PT ;  /* 0xffff000005057812 */ /* 0x000fe200078ec0ff */
[C---:B------:R-:W-:Y:S01]  /*100e0*/  FFMA.FTZ R56, R43.reuse, R52, -R56 ;  /* 0x000000342b387223 */ /* 0x040fe20000010838 */
[----:B------:R-:W-:Y:S01]  /*100f0*/  FFMA.FTZ R58, R43, R54, R58 ;  /* 0x000000362b3a7223 */ /* 0x000fe2000001003a */
[----:B------:R-:W-:-:S02]  /*10100*/  IMAD.U32 R43, R20, 0x10000, RZ ;  /* 0x00010000142b7824 */ /* 0x000fc400078e00ff */
[----:B------:R-:W-:Y:S01]  /*10110*/  FFMA.FTZ R55, R4, R47, -R55 ;  /* 0x0000002f04377223 */ /* 0x000fe20000010837 */
[----:B------:R-:W-:Y:S01]  /*10120*/  FMUL.FTZ R47, R48, R53 ;  /* 0x00000035302f7220 */ /* 0x000fe20000410000 */
[----:B------:R-:W-:Y:S01]  /*10130*/  FFMA.FTZ R57, R4, R51, R57 ;  /* 0x0000003304397223 */ /* 0x000fe20000010039 */
[-C--:B------:R-:W-:Y:S01]  /*10140*/  FMUL.FTZ R52, R48, R43.reuse ;  /* 0x0000002b30347220 */ /* 0x080fe20000410000 */
[----:B------:R-:W-:Y:S01]  /*10150*/  LOP3.LUT R51, R3, 0xffff0000, RZ, 0xc0, !PT ;  /* 0xffff000003337812 */ /* 0x000fe200078ec0ff */
[C---:B------:R-:W-:Y:S01]  /*10160*/  FFMA.FTZ R48, R44.reuse, R43, -R47 ;  /* 0x0000002b2c307223 */ /* 0x040fe2000001082f */
[C---:B------:R-:W-:Y:S01]  /*10170*/  LOP3.LUT R43, R15.reuse, 0xffff0000, RZ, 0xc0, !PT ;  /* 0xffff00000f2b7812 */ /* 0x040fe200078ec0ff */
[----:B------:R-:W-:Y:S02]  /*10180*/  IMAD.U32 R4, R15, 0x10000, RZ ;  /* 0x000100000f047824 */ /* 0x000fe400078e00ff */
[----:B------:R-:W-:Y:S01]  /*10190*/  FFMA.FTZ R52, R44, R53, R52 ;  /* 0x000000352c347223 */ /* 0x000fe20000010034 */
[C---:B------:R-:W-:Y:S01]  /*101a0*/  IMAD.U32 R45, R6.reuse, 0x10000, RZ ;  /* 0x00010000062d7824 */ /* 0x040fe200078e00ff */
[----:B------:R-:W-:Y:S01]  /*101b0*/  LOP3.LUT R6, R6, 0xffff0000, RZ, 0xc0, !PT ;  /* 0xffff000006067812 */ /* 0x000fe200078ec0ff */
[C---:B------:R-:W-:Y:S01]  /*101c0*/  FMUL.FTZ R59, R10.reuse, R51 ;  /* 0x000000330a3b7220 */ /* 0x040fe20000410000 */
[C---:B------:R-:W-:Y:S01]  /*101d0*/  FMUL.FTZ R44, R49.reuse, R8 ;  /* 0x00000008312c7220 */ /* 0x040fe20000410000 */
[----:B------:R-:W-:Y:S01]  /*101e0*/  FMUL.FTZ R54, R49, R4 ;  /* 0x0000000431367220 */ /* 0x000fe20000410000 */
[----:B------:R-:W-:Y:S01]  /*101f0*/  FMUL.FTZ R10, R10, R43 ;  /* 0x0000002b0a0a7220 */ /* 0x000fe20000410000 */
[----:B------:R-:W-:-:S02]  /*10200*/  IMAD.U32 R49, R0, 0x10000, RZ ;  /* 0x0001000000317824 */ /* 0x000fc400078e00ff */
[C---:B------:R-:W-:Y:S01]  /*10210*/  FFMA.FTZ R53, R45.reuse, R4, -R44 ;  /* 0x000000042d357223 */ /* 0x040fe2000001082c */
[----:B------:R-:W-:Y:S02]  /*10220*/  IMAD.U32 R47, R14, 0x10000, RZ ;  /* 0x000100000e2f7824 */ /* 0x000fe400078e00ff */
[----:B------:R-:W-:Y:S01]  /*10230*/  FFMA.FTZ R54, R45, R8, R54 ;  /* 0x000000082d367223 */ /* 0x000fe20000010036 */
[----:B------:R-:W-:Y:S01]  /*10240*/  FFMA.FTZ R51, R6, R51, R10 ;  /* 0x0000003306337223 */ /* 0x000fe2000001000a */
[----:B------:R-:W-:Y:S02]  /*10250*/  IMAD.U32 R46, R7, 0x10000, RZ ;  /* 0x00010000072e7824 */ /* 0x000fe400078e00ff */
[----:B------:R-:W-:Y:S01]  /*10260*/  FMUL.FTZ R45, R50, R49 ;  /* 0x00000031322d7220 */ /* 0x000fe20000410000 */
[----:B------:R-:W-:Y:S01]  /*10270*/  FFMA.FTZ R60, R6, R43, -R59 ;  /* 0x0000002b063c7223 */ /* 0x000fe2000001083b */
[----:B------:R-:W-:Y:S01]  /*10280*/  LOP3.LUT R8, R12, 0xffff0000, RZ, 0xc0, !PT ;  /* 0xffff00000c087812 */ /* 0x000fe200078ec0ff */
[-C--:B------:R-:W-:Y:S01]  /*10290*/  FMUL.FTZ R43, R50, R47.reuse ;  /* 0x0000002f322b7220 */ /* 0x080fe20000410000 */
[----:B------:R-:W-:Y:S01]  /*102a0*/  LOP3.LUT R10, R0, 0xffff0000, RZ, 0xc0, !PT ;  /* 0xffff0000000a7812 */ /* 0x000fe200078ec0ff */
[----:B------:R-:W-:Y:S01]  /*102b0*/  FFMA.FTZ R45, R46, R47, -R45 ;  /* 0x0000002f2e2d7223 */ /* 0x000fe2000001082d */
[----:B------:R-:W-:Y:S01]  /*102c0*/  LOP3.LUT R4, R20, 0xffff0000, RZ, 0xc0, !PT ;  /* 0xffff000014047812 */ /* 0x000fe200078ec0ff */
[----:B------:R-:W-:Y:S01]  /*102d0*/  FFMA.FTZ R46, R46, R49, R43 ;  /* 0x000000312e2e7223 */ /* 0x000fe2000001002b */
[----:B------:R-:W-:Y:S01]  /*102e0*/  LOP3.LUT R6, R14, 0xffff0000, RZ, 0xc0, !PT ;  /* 0xffff00000e067812 */ /* 0x000fe200078ec0ff */
[----:B------:R-:W-:Y:S01]  /*102f0*/  FMUL.FTZ R44, R9, R8 ;  /* 0x00000008092c7220 */ /* 0x000fe20000410000 */
[----:B------:R-:W-:Y:S01]  /*10300*/  LOP3.LUT R7, R7, 0xffff0000, RZ, 0xc0, !PT ;  /* 0xffff000007077812 */ /* 0x000fe200078ec0ff */
[----:B------:R-:W-:Y:S01]  /*10310*/  FMUL.FTZ R50, R11, R10 ;  /* 0x0000000a0b327220 */ /* 0x000fe20000410000 */
        /* <DEDUP_REMOVED lines=9> */
[----:B------:R-:W-:Y:S02]  /*103b0*/  F2FP.BF16.F32.PACK_AB R7, R50, R45 ;  /* 0x0000002d3207723e */ /* 0x000fe400000010ff */
[----:B------:R-:W-:Y:S02]  /*103c0*/  F2FP.BF16.F32.PACK_AB R10, R51, R54 ;  /* 0x00000036330a723e */ /* 0x000fe400000010ff */
[----:B------:R-:W-:Y:S01]  /*103d0*/  F2FP.BF16.F32.PACK_AB R8, R57, R58 ;  /* 0x0000003a3908723e */ /* 0x000fe200000010ff */
[----:B------:R2:W-:Y:S01]  /*103e0*/  STS.128 [R61], R4 ;  /* 0x000000043d007388 */ /* 0x0005e20000000c00 */
[----:B------:R-:W-:-:S02]  /*103f0*/  F2FP.BF16.F32.PACK_AB R9, R43, R52 ;  /* 0x000000342b09723e */ /* 0x000fc400000010ff */
[----:B------:R-:W-:-:S05]  /*10400*/  F2FP.BF16.F32.PACK_AB R11, R11, R46 ;  /* 0x0000002e0b0b723e */ /* 0x000fca00000010ff */
[----:B------:R2:W-:Y:S02]  /*10410*/  STS.128 [R42+0xc400], R8 ;  /* 0x00c400082a007388 */ /* 0x0005e40000000c00 */
.L_x_611:
[----:B------:R-:W-:Y:S05]  /*10420*/  BSYNC B1 ;  /* 0x0000000000017941 */ /* 0x000fea0003800000 */
.L_x_610:
[----:B012---:R-:W-:-:S05]  /*10430*/  VIADD R4, R166, 0x40 ;  /* 0x00000040a6047836 */ /* 0x007fca0000000000 */
[----:B------:R-:W-:-:S13]  /*10440*/  ISETP.GE.AND P0, PT, R4, R41, PT ;  /* 0x000000290400720c */ /* 0x000fda0003f06270 */
[----:B------:R-:W-:Y:S05]  /*10450*/  @P0 BRA `(.L_x_594) ;  /* 0x00000010004c0947 */ /* 0x000fea0003800000 */
[----:B------:R-:W0:Y:S01]  /*10460*/  LDC R41, c[0x0][0x3f4] ;  /* 0x0000fd00ff297b82 */ /* 0x000e220000000800 */
[C---:B------:R-:W-:Y:S01]  /*10470*/  VIADD R4, R16.reuse, 0x20 ;  /* 0x0000002010047836 */ /* 0x040fe20000000000 */
[----:B------:R-:W-:Y:S01]  /*10480*/  BSSY B1, `(.L_x_616) ;  /* 0x000005e000017945 */ /* 0x000fe20003800000 */
[C---:B------:R-:W-:Y:S01]  /*10490*/  VIADD R6, R16.reuse, 0x40 ;  /* 0x0000004010067836 */ /* 0x040fe20000000000 */
[----:B------:R-:W-:Y:S02]  /*104a0*/  SHF.R.U32.HI R59, RZ, 0x3, R168 ;  /* 0x00000003ff3b7819 */ /* 0x000fe400000116a8 */
[-C--:B0-----:R-:W-:Y:S02]  /*104b0*/  ISETP.GE.AND P0, PT, R16, R41.reuse, PT ;  /* 0x000000291000720c */ /* 0x081fe40003f06270 */
[-C--:B------:R-:W-:Y:S02]  /*104c0*/  ISETP.GE.AND P1, PT, R4, R41.reuse, PT ;  /* 0x000000290400720c */ /* 0x080fe40003f26270 */
[----:B------:R-:W-:-:S09]  /*104d0*/  ISETP.GE.AND P2, PT, R6, R41, PT ;  /* 0x000000290600720c */ /* 0x000fd20003f46270 */
[----:B------:R-:W-:Y:S05]  /*104e0*/  @P0 BRA `(.L_x_617) ;  /* 0x00000004005c0947 */ /* 0x000fea0003800000 */
[----:B------:R-:W2:Y:S01]  /*104f0*/  LDL R61, [R1+0x50] ;  /* 0x00005000013d7983 */ /* 0x000ea20000100800 */
[----:B------:R-:W-:Y:S01]  /*10500*/  LEA.HI R4, R41, R214, RZ, 0x1d ;  /* 0x000000d629047211 */ /* 0x000fe200078fe8ff */
[C---:B------:R-:W-:Y:S01]  /*10510*/  IMAD.U32 R53, R37.reuse, 0x10000, RZ ;  /* 0x0001000025357824 */ /* 0x040fe200078e00ff */
[----:B------:R-:W-:Y:S01]  /*10520*/  SHF.L.U32 R60, R38, 0x10, RZ ;  /* 0x00000010263c7819 */ /* 0x000fe200000006ff */
[----:B------:R-:W-:Y:S01]  /*10530*/  IMAD.U32 R51, R32, 0x10000, RZ ;  /* 0x0001000020337824 */ /* 0x000fe200078e00ff */
[----:B------:R-:W-:Y:S01]  /*10540*/  SHF.R.S32.HI R7, RZ, 0x1f, R4 ;  /* 0x0000001fff077819 */ /* 0x000fe20000011404 */
[----:B------:R-:W-:Y:S01]  /*10550*/  IMAD.SHL.U32 R5, R4, 0x8, RZ ;  /* 0x0000000804057824 */ /* 0x000fe200078e00ff */
[----:B------:R-:W-:Y:S01]  /*10560*/  LOP3.LUT R58, R37, 0xffff0000, RZ, 0xc0, !PT ;  /* 0xffff0000253a7812 */ /* 0x000fe200078ec0ff */
[----:B------:R-:W-:Y:S01]  /*10570*/  IMAD.U32 R56, R33, 0x10000, RZ ;  /* 0x0001000021387824 */ /* 0x000fe200078e00ff */
[----:B------:R-:W-:Y:S01]  /*10580*/  LEA.HI R7, R7, R4, RZ, 0x3 ;  /* 0x0000000407077211 */ /* 0x000fe200078f18ff */
[----:B------:R-:W-:Y:S01]  /*10590*/  IMAD.U32 R55, R39, 0x10000, RZ ;  /* 0x0001000027377824 */ /* 0x000fe200078e00ff */
[----:B------:R-:W-:-:S02]  /*105a0*/  LOP3.LUT R4, R168, 0x38, R5, 0xf8, !PT ;  /* 0x00000038a8047812 */ /* 0x000fc400078ef805 */
[----:B------:R-:W-:Y:S02]  /*105b0*/  SHF.L.U32 R7, R7, 0xa, RZ ;  /* 0x0000000a07077819 */ /* 0x000fe400000006ff */
[----:B------:R-:W-:Y:S02]  /*105c0*/  LOP3.LUT R5, R4, R59, RZ, 0x3c, !PT ;  /* 0x0000003b04057212 */ /* 0x000fe400078e3cff */
[----:B------:R-:W-:Y:S02]  /*105d0*/  LOP3.LUT R7, R7, 0x7fffe000, RZ, 0xc0, !PT ;  /* 0x7fffe00007077812 */ /* 0x000fe400078ec0ff */
[----:B------:R-:W-:Y:S02]  /*105e0*/  LOP3.LUT R32, R32, 0xffff0000, RZ, 0xc0, !PT ;  /* 0xffff000020207812 */ /* 0x000fe400078ec0ff */
[----:B------:R-:W-:Y:S02]  /*105f0*/  IADD3 R9, R5, R7, R180 ;  /* 0x0000000705097210 */ /* 0x000fe40007ffe0b4 */
[----:B------:R-:W-:-:S02]  /*10600*/  LOP3.LUT R57, R40, 0xffff0000, RZ, 0xc0, !PT ;  /* 0xffff000028397812 */ /* 0x000fc400078ec0ff */
[----:B------:R-:W-:Y:S01]  /*10610*/  LOP3.LUT R33, R33, 0xffff0000, RZ, 0xc0, !PT ;  /* 0xffff000021217812 */ /* 0x000fe200078ec0ff */
[----:B------:R-:W-:-:S05]  /*10620*/  IMAD R42, R9, 0x2, R2 ;  /* 0x00000002092a7824 */ /* 0x000fca00078e0202 */
[----:B------:R-:W0:Y:S02]  /*10630*/  LDS.128 R8, [R42+0xc400] ;  /* 0x00c400002a087984 */ /* 0x000e240000000c00 */
[C---:B0-----:R-:W-:Y:S01]  /*10640*/  IMAD.U32 R47, R8.reuse, 0x10000, RZ ;  /* 0x00010000082f7824 */ /* 0x041fe200078e00ff */
[----:B------:R-:W-:Y:S01]  /*10650*/  LOP3.LUT R8, R8, 0xffff0000, RZ, 0xc0, !PT ;  /* 0xffff000008087812 */ /* 0x000fe200078ec0ff */
[C---:B------:R-:W-:Y:S01]  /*10660*/  IMAD.U32 R48, R9.reuse, 0x10000, RZ ;  /* 0x0001000009307824 */ /* 0x040fe200078e00ff */
[----:B------:R-:W-:Y:S01]  /*10670*/  LOP3.LUT R9, R9, 0xffff0000, RZ, 0xc0, !PT ;  /* 0xffff000009097812 */ /* 0x000fe200078ec0ff */
[-C--:B------:R-:W-:Y:S01]  /*10680*/  FMUL.FTZ R52, R53, R47.reuse ;  /* 0x0000002f35347220 */ /* 0x080fe20000410000 */
[----:B------:R-:W-:Y:S01]  /*10690*/  FMUL.FTZ R54, R51, R47 ;  /* 0x0000002f33367220 */ /* 0x000fe20000410000 */
[----:B------:R-:W-:Y:S01]  /*106a0*/  FMUL.FTZ R47, R60, R48 ;  /* 0x000000303c2f7220 */ /* 0x000fe20000410000 */
[----:B------:R-:W-:Y:S01]  /*106b0*/  FMUL.FTZ R37, R58, R8 ;  /* 0x000000083a257220 */ /* 0x000fe20000410000 */
[C---:B------:R-:W-:Y:S01]  /*106c0*/  IMAD.U32 R49, R10.reuse, 0x10000, RZ ;  /* 0x000100000a317824 */ /* 0x040fe200078e00ff */
[----:B------:R-:W-:Y:S01]  /*106d0*/  LOP3.LUT R10, R10, 0xffff0000, RZ, 0xc0, !PT ;  /* 0xffff00000a0a7812 */ /* 0x000fe200078ec0ff */
[C---:B------:R-:W-:Y:S01]  /*106e0*/  IMAD.U32 R50, R11.reuse, 0x10000, RZ ;  /* 0x000100000b327824 */ /* 0x040fe200078e00ff */
[----:B------:R-:W-:Y:S01]  /*106f0*/  LOP3.LUT R11, R11, 0xffff0000, RZ, 0xc0, !PT ;  /* 0xffff00000b0b7812 */ /* 0x000fe200078ec0ff */
[----:B--2---:R-:W0:Y:S02]  /*10700*/  LDS.128 R4, [R61] ;  /* 0x000000003d047984 */ /* 0x004e240000000c00 */
[C---:B0-----:R-:W-:Y:S01]  /*10710*/  IMAD.U32 R43, R4.reuse, 0x10000, RZ ;  /* 0x00010000042b7824 */ /* 0x041fe200078e00ff */
[----:B------:R-:W-:Y:S01]  /*10720*/  LOP3.LUT R4, R4, 0xffff0000, RZ, 0xc0, !PT ;  /* 0xffff000004047812 */ /* 0x000fe200078ec0ff */
[C---:B------:R-:W-:Y:S01]  /*10730*/  IMAD.U32 R44, R5.reuse, 0x10000, RZ ;  /* 0x00010000052c7824 */ /* 0x040fe200078e00ff */
[----:B------:R-:W-:Y:S01]  /*10740*/  LOP3.LUT R5, R5, 0xffff0000, RZ, 0xc0, !PT ;  /* 0xffff000005057812 */ /* 0x000fe200078ec0ff */
[-C--:B------:R-:W-:Y:S01]  /*10750*/  FFMA.FTZ R52, R51, R43.reuse, -R52 ;  /* 0x0000002b33347223 */ /* 0x080fe20000010834 */
[----:B------:R-:W-:Y:S01]  /*10760*/  FMUL.FTZ R51, R56, R48 ;  /* 0x0000003038337220 */ /* 0x000fe20000410000 */
[----:B------:R-:W-:Y:S01]  /*10770*/  FFMA.FTZ R54, R53, R43, R54 ;  /* 0x0000002b35367223 */ /* 0x000fe20000010036 */
[----:B------:R-:W-:Y:S01]  /*10780*/  FMUL.FTZ R43, R32, R8 ;  /* 0x00000008202b7220 */ /* 0x000fe20000410000 */
[----:B------:R-:W-:-:S02]  /*10790*/  IMAD.U32 R53, R34, 0x10000, RZ ;  /* 0x0001000022357824 */ /* 0x000fc400078e00ff */
[-C--:B------:R-:W-:Y:S01]  /*107a0*/  FFMA.FTZ R47, R56, R44.reuse, -R47 ;  /* 0x0000002c382f7223 */ /* 0x080fe2000001082f */
[----:B------:R-:W-:Y:S01]  /*107b0*/  FFMA.FTZ R51, R60, R44, R51 ;  /* 0x0000002c3c337223 */ /* 0x000fe20000010033 */
[----:B------:R-:W-:Y:S01]  /*107c0*/  LOP3.LUT R34, R34, 0xffff0000, RZ, 0xc0, !PT ;  /* 0xffff000022227812 */ /* 0x000fe200078ec0ff */
[-C--:B------:R-:W-:Y:S01]  /*107d0*/  FFMA.FTZ R37, R32, R4.reuse, -R37 ;  /* 0x0000000420257223 */ /* 0x080fe20000010825 */
[----:B------:R-:W-:Y:S01]  /*107e0*/  LOP3.LUT R44, R39, 0xffff0000, RZ, 0xc0, !PT ;  /* 0xffff0000272c7812 */ /* 0x000fe200078ec0ff */
[----:B------:R-:W-:Y:S01]  /*107f0*/  FFMA.FTZ R43, R58, R4, R43 ;  /* 0x000000043a2b7223 */ /* 0x000fe2000001002b */
[----:B------:R-:W-:Y:S02]  /*10800*/  IMAD.U32 R45, R6, 0x10000, RZ ;  /* 0x00010000062d7824 */ /* 0x000fe400078e00ff */
[-C--:B------:R-:W-:Y:S01]  /*10810*/  FMUL.FTZ R4, R55, R49.reuse ;  /* 0x0000003137047220 */ /* 0x080fe20000410000 */
[----:B------:R-:W-:Y:S01]  /*10820*/  FMUL.FTZ R32, R53, R49 ;  /* 0x0000003135207220 */ /* 0x000fe20000410000 */
[----:B------:R-:W-:-:S02]  /*10830*/  IMAD.U32 R48, R40, 0x10000, RZ ;  /* 0x0001000028307824 */ /* 0x000fc400078e00ff */
[-C--:B------:R-:W-:Y:S01]  /*10840*/  FMUL.FTZ R39, R44, R10.reuse ;  /* 0x0000000a2c277220 */ /* 0x080fe20000410000 */
[----:B------:R-:W-:Y:S01]  /*10850*/  FMUL.FTZ R49, R34, R10 ;  /* 0x0000000a22317220 */ /* 0x000fe20000410000 */
[-C--:B------:R-:W-:Y:S01]  /*10860*/  FFMA.FTZ R8, R53, R45.reuse, -R4 ;  /* 0x0000002d35087223 */ /* 0x080fe20000010804 */
[----:B------:R-:W-:Y:S01]  /*10870*/  FFMA.FTZ R10, R55, R45, R32 ;  /* 0x0000002d370a7223 */ /* 0x000fe20000010020 */
[----:B------:R-:W-:Y:S01]  /*10880*/  LOP3.LUT R6, R6, 0xffff0000, RZ, 0xc0, !PT ;  /* 0xffff000006067812 */ /* 0x000fe200078ec0ff */
[----:B------:R-:W-:Y:S02]  /*10890*/  IMAD.U32 R46, R7, 0x10000, RZ ;  /* 0x00010000072e7824 */ /* 0x000fe400078e00ff */
[----:B------:R-:W-:Y:S01]  /*108a0*/  FMUL.FTZ R45, R48, R50 ;  /* 0x00000032302d7220 */ /* 0x000fe20000410000 */
[C---:B------:R-:W-:Y:S01]  /*108b0*/  IMAD.U32 R4, R35.reuse, 0x10000, RZ ;  /* 0x0001000023047824 */ /* 0x040fe200078e00ff */
[----:B------:R-:W-:Y:S01]  /*108c0*/  LOP3.LUT R55, R38, 0xffff0000, RZ, 0xc0, !PT ;  /* 0xffff000026377812 */ /* 0x000fe200078ec0ff */
[----:B------:R-:W-:Y:S01]  /*108d0*/  FFMA.FTZ R39, R34, R6, -R39 ;  /* 0x0000000622277223 */ /* 0x000fe20000010827 */
[----:B------:R-:W-:Y:S01]  /*108e0*/  LOP3.LUT R35, R35, 0xffff0000, RZ, 0xc0, !PT ;  /* 0xffff000023237812 */ /* 0x000fe200078ec0ff */
[C---:B------:R-:W-:Y:S01]  /*108f0*/  FMUL.FTZ R53, R4.reuse, R50 ;  /* 0x0000003204357220 */ /* 0x040fe20000410000 */
[----:B------:R-:W-:Y:S01]  /*10900*/  LOP3.LUT R7, R7, 0xffff0000, RZ, 0xc0, !PT ;  /* 0xffff000007077812 */ /* 0x000fe200078ec0ff */
[----:B------:R-:W-:Y:S01]  /*10910*/  FFMA.FTZ R45, R4, R46, -R45 ;  /* 0x0000002e042d7223 */ /* 0x000fe2000001082d */
        /* <DEDUP_REMOVED lines=20> */
.L_x_617:
[----:B------:R-:W-:Y:S05]  /*10a60*/  BSYNC B1 ;  /* 0x0000000000017941 */ /* 0x000fea0003800000 */
.L_x_616:
[----:B------:R-:W-:Y:S04]  /*10a70*/  BSSY B1, `(.L_x_618) ;  /* 0x0000059000017945 */ /* 0x000fe80003800000 */
[----:B------:R-:W-:Y:S05]  /*10a80*/  @P1 BRA `(.L_x_619) ;  /* 0x00000004005c1947 */ /* 0x000fea0003800000 */
[----:B------:R-:W2:Y:S01]  /*10a90*/  LDL R50, [R1+0x48] ;  /* 0x0000480001327983 */ /* 0x000ea20000100800 */
[----:B0-----:R-:W-:Y:S01]  /*10aa0*/  LEA.HI R4, R41, R163, RZ, 0x1d ;  /* 0x000000a329047211 */ /* 0x001fe200078fe8ff */
[C---:B------:R-:W-:Y:S01]  /*10ab0*/  IMAD.U32 R45, R28.reuse, 0x10000, RZ ;  /* 0x000100001c2d7824 */ /* 0x040fe200078e00ff */
[----:B------:R-:W-:Y:S01]  /*10ac0*/  LOP3.LUT R46, R28, 0xffff0000, RZ, 0xc0, !PT ;  /* 0xffff00001c2e7812 */ /* 0x000fe200078ec0ff */
[----:B------:R-:W-:Y:S01]  /*10ad0*/  IMAD.U32 R43, R24, 0x10000, RZ ;  /* 0x00010000182b7824 */ /* 0x000fe200078e00ff */
[----:B------:R-:W-:Y:S01]  /*10ae0*/  SHF.R.S32.HI R7, RZ, 0x1f, R4 ;  /* 0x0000001fff077819 */ /* 0x000fe20000011404 */
[----:B------:R-:W-:Y:S01]  /*10af0*/  IMAD.SHL.U32 R5, R4, 0x8, RZ ;  /* 0x0000000804057824 */ /* 0x000fe200078e00ff */
[----:B------:R-:W-:Y:S01]  /*10b00*/  LOP3.LUT R24, R24, 0xffff0000, RZ, 0xc0, !PT ;  /* 0xffff000018187812 */ /* 0x000fe200078ec0ff */
[----:B------:R-:W-:Y:S01]  /*10b10*/  IMAD.U32 R53, R30, 0x10000, RZ ;  /* 0x000100001e357824 */ /* 0x000fe200078e00ff */
[----:B------:R-:W-:Y:S01]  /*10b20*/  LEA.HI R7, R7, R4, RZ, 0x3 ;  /* 0x0000000407077211 */ /* 0x000fe200078f18ff */
[----:B------:R-:W-:Y:S01]  /*10b30*/  IMAD.U32 R47, R26, 0x10000, RZ ;  /* 0x000100001a2f7824 */ /* 0x000fe200078e00ff */
[----:B------:R-:W-:Y:S01]  /*10b40*/  LOP3.LUT R4, R168, 0x38, R5, 0xf8, !PT ;  /* 0x00000038a8047812 */ /* 0x000fe200078ef805 */
[----:B------:R-:W-:Y:S01]  /*10b50*/  IMAD.U32 R48, R29, 0x10000, RZ ;  /* 0x000100001d307824 */ /* 0x000fe200078e00ff */
[----:B------:R-:W-:Y:S01]  /*10b60*/  LOP3.LUT R26, R26, 0xffff0000, RZ, 0xc0, !PT ;  /* 0xffff00001a1a7812 */ /* 0x000fe200078ec0ff */
[----:B------:R-:W-:Y:S01]  /*10b70*/  IMAD.SHL.U32 R7, R7, 0x400, RZ ;  /* 0x0000040007077824 */ /* 0x000fe200078e00ff */
[----:B------:R-:W-:Y:S01]  /*10b80*/  LOP3.LUT R5, R4, R59, RZ, 0x3c, !PT ;  /* 0x0000003b04057212 */ /* 0x000fe200078e3cff */
[----:B------:R-:W-:Y:S01]  /*10b90*/  IMAD.U32 R55, R31, 0x10000, RZ ;  /* 0x000100001f377824 */ /* 0x000fe200078e00ff */
[----:B------:R-:W-:Y:S01]  /*10ba0*/  LOP3.LUT R30, R30, 0xffff0000, RZ, 0xc0, !PT ;  /* 0xffff00001e1e7812 */ /* 0x000fe200078ec0ff */
[----:B------:R-:W-:Y:S01]  /*10bb0*/  IMAD.U32 R28, R25, 0x10000, RZ ;  /* 0x00010000191c7824 */ /* 0x000fe200078e00ff */
[----:B------:R-:W-:-:S02]  /*10bc0*/  LOP3.LUT R7, R7, 0x7fffe000, RZ, 0xc0, !PT ;  /* 0x7fffe00007077812 */ /* 0x000fc400078ec0ff */
[----:B------:R-:W-:Y:S02]  /*10bd0*/  SHF.L.U32 R51, R27, 0x10, RZ ;  /* 0x000000101b337819 */ /* 0x000fe400000006ff */
[----:B------:R-:W-:Y:S02]  /*10be0*/  IADD3 R9, R5, R7, R180 ;  /* 0x0000000705097210 */ /* 0x000fe40007ffe0b4 */
[----:B------:R-:W-:Y:S02]  /*10bf0*/  LOP3.LUT R29, R29, 0xffff0000, RZ, 0xc0, !PT ;  /* 0xffff00001d1d7812 */ /* 0x000fe400078ec0ff */
[----:B------:R-:W-:Y:S01]  /*10c00*/  LOP3.LUT R31, R31, 0xffff0000, RZ, 0xc0, !PT ;  /* 0xffff00001f1f7812 */ /* 0x000fe200078ec0ff */
[----:B------:R-:W-:Y:S01]  /*10c10*/  IMAD R32, R9, 0x2, R2 ;  /* 0x0000000209207824 */ /* 0x000fe200078e0202 */
[----:B------:R-:W-:Y:S02]  /*10c20*/  LOP3.LUT R25, R25, 0xffff0000, RZ, 0xc0, !PT ;  /* 0xffff000019197812 */ /* 0x000fe400078ec0ff */
[----:B------:R-:W-:-:S02]  /*10c30*/  LOP3.LUT R27, R27, 0xffff0000, RZ, 0xc0, !PT ;  /* 0xffff00001b1b7812 */ /* 0x000fc400078ec0ff */
[----:B------:R-:W0:Y:S02]  /*10c40*/  LDS.128 R8, [R32+0xc400] ;  /* 0x00c4000020087984 */ /* 0x000e240000000c00 */
[C---:B0-----:R-:W-:Y:S01]  /*10c50*/  IMAD.U32 R38, R8.reuse, 0x10000, RZ ;  /* 0x0001000008267824 */ /* 0x041fe200078e00ff */
[----:B------:R-:W-:Y:S01]  /*10c60*/  LOP3.LUT R8, R8, 0xffff0000, RZ, 0xc0, !PT ;  /* 0xffff000008087812 */ /* 0x000fe200078ec0ff */
[C---:B------:R-:W-:Y:S01]  /*10c70*/  IMAD.U32 R40, R10.reuse, 0x10000, RZ ;  /* 0x000100000a287824 */ /* 0x040fe200078e00ff */
[----:B------:R-:W-:Y:S01]  /*10c80*/  LOP3.LUT R10, R10, 0xffff0000, RZ, 0xc0, !PT ;  /* 0xffff00000a0a7812 */ /* 0x000fe200078ec0ff */
[-C--:B------:R-:W-:Y:S01]  /*10c90*/  FMUL.FTZ R44, R45, R38.reuse ;  /* 0x000000262d2c7220 */ /* 0x080fe20000410000 */
[----:B------:R-:W-:Y:S01]  /*10ca0*/  FMUL.FTZ R38, R43, R38 ;  /* 0x000000262b267220 */ /* 0x000fe20000410000 */
[C---:B------:R-:W-:Y:S01]  /*10cb0*/  IMAD.U32 R39, R9.reuse, 0x10000, RZ ;  /* 0x0001000009277824 */ /* 0x040fe200078e00ff */
[----:B------:R-:W-:Y:S01]  /*10cc0*/  LOP3.LUT R9, R9, 0xffff0000, RZ, 0xc0, !PT ;  /* 0xffff000009097812 */ /* 0x000fe200078ec0ff */
[C---:B------:R-:W-:Y:S01]  /*10cd0*/  IMAD.U32 R42, R11.reuse, 0x10000, RZ ;  /* 0x000100000b2a7824 */ /* 0x040fe200078e00ff */
[----:B------:R-:W-:Y:S01]  /*10ce0*/  LOP3.LUT R11, R11, 0xffff0000, RZ, 0xc0, !PT ;  /* 0xffff00000b0b7812 */ /* 0x000fe200078ec0ff */
[----:B------:R-:W-:Y:S01]  /*10cf0*/  FMUL.FTZ R49, R26, R10 ;  /* 0x0000000a1a317220 */ /* 0x000fe20000410000 */
[----:B--2---:R-:W0:Y:S02]  /*10d00*/  LDS.128 R4, [R50] ;  /* 0x0000000032047984 */ /* 0x004e240000000c00 */
[C---:B0-----:R-:W-:Y:S01]  /*10d10*/  IMAD.U32 R33, R4.reuse, 0x10000, RZ ;  /* 0x0001000004217824 */ /* 0x041fe200078e00ff */
[----:B------:R-:W-:Y:S01]  /*10d20*/  LOP3.LUT R4, R4, 0xffff0000, RZ, 0xc0, !PT ;  /* 0xffff000004047812 */ /* 0x000fe200078ec0ff */
[C---:B------:R-:W-:Y:S01]  /*10d30*/  IMAD.U32 R35, R6.reuse, 0x10000, RZ ;  /* 0x0001000006237824 */ /* 0x040fe200078e00ff */
[----:B------:R-:W-:Y:S01]  /*10d40*/  LOP3.LUT R6, R6, 0xffff0000, RZ, 0xc0, !PT ;  /* 0xffff000006067812 */ /* 0x000fe200078ec0ff */
[-C--:B------:R-:W-:Y:S01]  /*10d50*/  FFMA.FTZ R44, R43, R33.reuse, -R44 ;  /* 0x000000212b2c7223 */ /* 0x080fe2000001082c */
[----:B------:R-:W-:Y:S01]  /*10d60*/  FFMA.FTZ R38, R45, R33, R38 ;  /* 0x000000212d267223 */ /* 0x000fe20000010026 */
[-C--:B------:R-:W-:Y:S01]  /*10d70*/  FMUL.FTZ R43, R46, R8.reuse ;  /* 0x000000082e2b7220 */ /* 0x080fe20000410000 */
[C---:B------:R-:W-:Y:S01]  /*10d80*/  FMUL.FTZ R33, R24.reuse, R8 ;  /* 0x0000000818217220 */ /* 0x040fe20000410000 */
[----:B------:R-:W-:Y:S01]  /*10d90*/  IMAD.U32 R34, R5, 0x10000, RZ ;  /* 0x0001000005227824 */ /* 0x000fe200078e00ff */
[----:B------:R-:W-:Y:S01]  /*10da0*/  SHF.L.U32 R37, R7, 0x10, RZ ;  /* 0x0000001007257819 */ /* 0x000fe200000006ff */
[-C--:B------:R-:W-:Y:S01]  /*10db0*/  FFMA.FTZ R43, R24, R4.reuse, -R43 ;  /* 0x00000004182b7223 */ /* 0x080fe2000001082b */
[----:B------:R-:W-:Y:S01]  /*10dc0*/  FFMA.FTZ R33, R46, R4, R33 ;  /* 0x000000042e217223 */ /* 0x000fe20000010021 */
[-C--:B------:R-:W-:Y:S01]  /*10dd0*/  FMUL.FTZ R4, R53, R40.reuse ;  /* 0x0000002835047220 */ /* 0x080fe20000410000 */
[-C--:B------:R-:W-:Y:S01]  /*10de0*/  FMUL.FTZ R45, R48, R39.reuse ;  /* 0x00000027302d7220 */ /* 0x080fe20000410000 */
[C---:B------:R-:W-:Y:S01]  /*10df0*/  FMUL.FTZ R40, R47.reuse, R40 ;  /* 0x000000282f287220 */ /* 0x040fe20000410000 */
[----:B------:R-:W-:Y:S01]  /*10e00*/  FMUL.FTZ R39, R28, R39 ;  /* 0x000000271c277220 */ /* 0x000fe20000410000 */
[----:B------:R-:W-:Y:S01]  /*10e10*/  FFMA.FTZ R8, R47, R35, -R4 ;  /* 0x000000232f087223 */ /* 0x000fe20000010804 */
[----:B------:R-:W-:Y:S01]  /*10e20*/  FMUL.FTZ R4, R55, R42 ;  /* 0x0000002a37047220 */ /* 0x000fe20000410000 */
[----:B------:R-:W-:Y:S01]  /*10e30*/  FMUL.FTZ R47, R30, R10 ;  /* 0x0000000a1e2f7220 */ /* 0x000fe20000410000 */
[----:B------:R-:W-:Y:S01]  /*10e40*/  FFMA.FTZ R45, R28, R34, -R45 ;  /* 0x000000221c2d7223 */ /* 0x000fe2000001082d */
[----:B------:R-:W-:Y:S01]  /*10e50*/  LOP3.LUT R5, R5, 0xffff0000, RZ, 0xc0, !PT ;  /* 0xffff000005057812 */ /* 0x000fe200078ec0ff */
[----:B------:R-:W-:Y:S01]  /*10e60*/  FFMA.FTZ R49, R30, R6, R49 ;  /* 0x000000061e317223 */ /* 0x000fe20000010031 */
[----:B------:R-:W-:Y:S01]  /*10e70*/  LOP3.LUT R7, R7, 0xffff0000, RZ, 0xc0, !PT ;  /* 0xffff000007077812 */ /* 0x000fe200078ec0ff */
[----:B------:R-:W-:Y:S01]  /*10e80*/  FFMA.FTZ R28, R51, R37, -R4 ;  /* 0x00000025331c7223 */ /* 0x000fe20000010804 */
[----:B------:R-:W-:Y:S01]  /*10e90*/  FFMA.FTZ R39, R48, R34, R39 ;  /* 0x0000002230277223 */ /* 0x000fe20000010027 */
[----:B------:R-:W-:Y:S01]  /*10ea0*/  FFMA.FTZ R47, R26, R6, -R47 ;  /* 0x000000061a2f7223 */ /* 0x000fe2000001082f */
[----:B------:R-:W-:Y:S01]  /*10eb0*/  FMUL.FTZ R4, R29, R9 ;  /* 0x000000091d047220 */ /* 0x000fe20000410000 */
        /* <DEDUP_REMOVED lines=20> */
.L_x_619:
[----:B------:R-:W-:Y:S05]  /*11000*/  BSYNC B1 ;  /* 0x0000000000017941 */ /* 0x000fea0003800000 */
.L_x_618:
[----:B------:R-:W-:Y:S05]  /*11010*/  @P2 BRA `(.L_x_594) ;  /* 0x00000004005c2947 */ /* 0x000fea0003800000 */
[----:B------:R-:W2:Y:S01]  /*11020*/  LDL R43, [R1+0x44] ;  /* 0x00004400012b7983 */ /* 0x000ea20000100800 */
[----:B------:R-:W-:Y:S01]  /*11030*/  LEA.HI R41, R41, R164, RZ, 0x1d ;  /* 0x000000a429297211 */ /* 0x000fe200078fe8ff */
[C---:B------:R-:W-:Y:S01]  /*11040*/  IMAD.U32 R35, R13.reuse, 0x10000, RZ ;  /* 0x000100000d237824 */ /* 0x040fe200078e00ff */
[----:B------:R-:W-:Y:S01]  /*11050*/  LOP3.LUT R44, R13, 0xffff0000, RZ, 0xc0, !PT ;  /* 0xffff00000d2c7812 */ /* 0x000fe200078ec0ff */
[----:B------:R-:W-:Y:S01]  /*11060*/  IMAD.U32 R33, R21, 0x10000, RZ ;  /* 0x0001000015217824 */ /* 0x000fe200078e00ff */
[----:B01----:R-:W-:Y:S01]  /*11070*/  SHF.R.S32.HI R4, RZ, 0x1f, R41 ;  /* 0x0000001fff047819 */ /* 0x003fe20000011429 */
[----:B------:R-:W-:Y:S01]  /*11080*/  IMAD.SHL.U32 R5, R41, 0x8, RZ ;  /* 0x0000000829057824 */ /* 0x000fe200078e00ff */
[----:B------:R-:W-:Y:S01]  /*11090*/  LOP3.LUT R40, R21, 0xffff0000, RZ, 0xc0, !PT ;  /* 0xffff000015287812 */ /* 0x000fe200078ec0ff */
[----:B------:R-:W-:Y:S01]  /*110a0*/  IMAD.U32 R46, R12, 0x10000, RZ ;  /* 0x000100000c2e7824 */ /* 0x000fe200078e00ff */
[----:B------:R-:W-:Y:S01]  /*110b0*/  LEA.HI R41, R4, R41, RZ, 0x3 ;  /* 0x0000002904297211 */ /* 0x000fe200078f18ff */
[----:B------:R-:W-:Y:S01]  /*110c0*/  IMAD.U32 R42, R20, 0x10000, RZ ;  /* 0x00010000142a7824 */ /* 0x000fe200078e00ff */
[----:B------:R-:W-:-:S02]  /*110d0*/  LOP3.LUT R4, R168, 0x38, R5, 0xf8, !PT ;  /* 0x00000038a8047812 */ /* 0x000fc400078ef805 */
[----:B------:R-:W-:Y:S01]  /*110e0*/  LOP3.LUT R37, R12, 0xffff0000, RZ, 0xc0, !PT ;  /* 0xffff00000c257812 */ /* 0x000fe200078ec0ff */
[----:B------:R-:W-:Y:S01]  /*110f0*/  IMAD.SHL.U32 R41, R41, 0x400, RZ ;  /* 0x0000040029297824 */ /* 0x000fe200078e00ff */
[----:B------:R-:W-:Y:S02]  /*11100*/  LOP3.LUT R5, R4, R59, RZ, 0x3c, !PT ;  /* 0x0000003b04057212 */ /* 0x000fe400078e3cff */
[----:B------:R-:W-:Y:S02]  /*11110*/  LOP3.LUT R39, R0, 0xffff0000, RZ, 0xc0, !PT ;  /* 0xffff000000277812 */ /* 0x000fe400078ec0ff */
        /* <DEDUP_REMOVED lines=8> */
[-C--:B------:R-:W-:Y:S01]  /*111a0*/  FMUL.FTZ R34, R35, R29.reuse ;  /* 0x0000001d23227220 */ /* 0x080fe20000410000 */
[----:B------:R-:W-:Y:S01]  /*111b0*/  FMUL.FTZ R38, R33, R29 ;  /* 0x0000001d21267220 */ /* 0x000fe20000410000 */
[----:B------:R-:W-:Y:S01]  /*111c0*/  FMUL.FTZ R29, R42, R30 ;  /* 0x0000001e2a1d7220 */ /* 0x000fe20000410000 */
[-C--:B------:R-:W-:Y:S01]  /*111d0*/  FMUL.FTZ R13, R44, R8.reuse ;  /* 0x000000082c0d7220 */ /* 0x080fe20000410000 */
[----:B------:R-:W-:Y:S01]  /*111e0*/  FMUL.FTZ R21, R40, R8 ;  /* 0x0000000828157220 */ /* 0x000fe20000410000 */
[----:B------:R-:W-:Y:S01]  /*111f0*/  LOP3.LUT R10, R10, 0xffff0000, RZ, 0xc0, !PT ;  /* 0xffff00000a0a7812 */ /* 0x000fe200078ec0ff */
[----:B------:R-:W-:Y:S01]  /*11200*/  IMAD.U32 R32, R11, 0x10000, RZ ;  /* 0x000100000b207824 */ /* 0x000fe200078e00ff */
[----:B------:R-:W-:-:S02]  /*11210*/  LOP3.LUT R9, R9, 0xffff0000, RZ, 0xc0, !PT ;  /* 0xffff000009097812 */ /* 0x000fc400078ec0ff */
[----:B------:R-:W-:Y:S01]  /*11220*/  LOP3.LUT R11, R11, 0xffff0000, RZ, 0xc0, !PT ;  /* 0xffff00000b0b7812 */ /* 0x000fe200078ec0ff */
[----:B--2---:R-:W0:Y:S02]  /*11230*/  LDS.128 R4, [R43] ;  /* 0x000000002b047984 */ /* 0x004e240000000c00 */
[C---:B0-----:R-:W-:Y:S01]  /*11240*/  IMAD.U32 R25, R4.reuse, 0x10000, RZ ;  /* 0x0001000004197824 */ /* 0x041fe200078e00ff */
[----:B------:R-:W-:Y:S01]  /*11250*/  LOP3.LUT R4, R4, 0xffff0000, RZ, 0xc0, !PT ;  /* 0xffff000004047812 */ /* 0x000fe200078ec0ff */
[C---:B------:R-:W-:Y:S01]  /*11260*/  IMAD.U32 R26, R5.reuse, 0x10000, RZ ;  /* 0x00010000051a7824 */ /* 0x040fe200078e00ff */
[----:B------:R-:W-:Y:S01]  /*11270*/  LOP3.LUT R5, R5, 0xffff0000, RZ, 0xc0, !PT ;  /* 0xffff000005057812 */ /* 0x000fe200078ec0ff */
[-C--:B------:R-:W-:Y:S01]  /*11280*/  FFMA.FTZ R34, R33, R25.reuse, -R34 ;  /* 0x0000001921227223 */ /* 0x080fe20000010822 */
[----:B------:R-:W-:Y:S01]  /*11290*/  FFMA.FTZ R38, R35, R25, R38 ;  /* 0x0000001923267223 */ /* 0x000fe20000010026 */
[----:B------:R-:W-:Y:S01]  /*112a0*/  FMUL.FTZ R25, R46, R30 ;  /* 0x0000001e2e197220 */ /* 0x000fe20000410000 */
[----:B------:R-:W-:-:S02]  /*112b0*/  IMAD.U32 R35, R3, 0x10000, RZ ;  /* 0x0001000003237824 */ /* 0x000fc400078e00ff */
[-C--:B------:R-:W-:Y:S01]  /*112c0*/  FFMA.FTZ R29, R46, R26.reuse, R29 ;  /* 0x0000001a2e1d7223 */ /* 0x080fe2000001001d */
[C---:B------:R-:W-:Y:S02]  /*112d0*/  IMAD.U32 R33, R15.reuse, 0x10000, RZ ;  /* 0x000100000f217824 */ /* 0x040fe400078e00ff */
[----:B------:R-:W-:Y:S01]  /*112e0*/  FFMA.FTZ R25, R42, R26, -R25 ;  /* 0x0000001a2a197223 */ /* 0x000fe20000010819 */
[-C--:B------:R-:W-:Y:S01]  /*112f0*/  FFMA.FTZ R13, R40, R4.reuse, -R13 ;  /* 0x00000004280d7223 */ /* 0x080fe2000001080d */
[----:B------:R-:W-:Y:S01]  /*11300*/  FFMA.FTZ R21, R44, R4, R21 ;  /* 0x000000042c157223 */ /* 0x000fe20000010015 */
[----:B------:R-:W-:Y:S01]  /*11310*/  LOP3.LUT R26, R15, 0xffff0000, RZ, 0xc0, !PT ;  /* 0xffff00000f1a7812 */ /* 0x000fe200078ec0ff */
[----:B------:R-:W-:Y:S01]  /*11320*/  IMAD.U32 R27, R6, 0x10000, RZ ;  /* 0x00010000061b7824 */ /* 0x000fe200078e00ff */
[----:B------:R-:W-:Y:S01]  /*11330*/  LOP3.LUT R30, R3, 0xffff0000, RZ, 0xc0, !PT ;  /* 0xffff0000031e7812 */ /* 0x000fe200078ec0ff */
[-C--:B------:R-:W-:Y:S01]  /*11340*/  FMUL.FTZ R4, R35, R31.reuse ;  /* 0x0000001f23047220 */ /* 0x080fe20000410000 */
[C---:B------:R-:W-:Y:S01]  /*11350*/  FMUL.FTZ R8, R33.reuse, R31 ;  /* 0x0000001f21087220 */ /* 0x040fe20000410000 */
[----:B------:R-:W-:Y:S01]  /*11360*/  IMAD.U32 R40, R0, 0x10000, RZ ;  /* 0x0001000000287824 */ /* 0x000fe200078e00ff */
[----:B------:R-:W-:Y:S01]  /*11370*/  LOP3.LUT R6, R6, 0xffff0000, RZ, 0xc0, !PT ;  /* 0xffff000006067812 */ /* 0x000fe200078ec0ff */
[-C--:B------:R-:W-:Y:S01]  /*11380*/  FFMA.FTZ R3, R33, R27.reuse, -R4 ;  /* 0x0000001b21037223 */ /* 0x080fe20000010804 */
[-C--:B------:R-:W-:Y:S01]  /*11390*/  FMUL.FTZ R15, R30, R10.reuse ;  /* 0x0000000a1e0f7220 */ /* 0x080fe20000410000 */
[----:B------:R-:W-:Y:S01]  /*113a0*/  FMUL.FTZ R31, R26, R10 ;  /* 0x0000000a1a1f7220 */ /* 0x000fe20000410000 */
[----:B------:R-:W-:Y:S01]  /*113b0*/  FFMA.FTZ R8, R35, R27, R8 ;  /* 0x0000001b23087223 */ /* 0x000fe20000010008 */
[----:B------:R-:W-:-:S02]  /*113c0*/  IMAD.U32 R28, R7, 0x10000, RZ ;  /* 0x00010000071c7824 */ /* 0x000fc400078e00ff */
[----:B------:R-:W-:Y:S01]  /*113d0*/  FMUL.FTZ R27, R40, R32 ;  /* 0x00000020281b7220 */ /* 0x000fe20000410000 */
[----:B------:R-:W-:Y:S01]  /*113e0*/  IMAD.U32 R4, R14, 0x10000, RZ ;  /* 0x000100000e047824 */ /* 0x000fe200078e00ff */
[----:B------:R-:W-:Y:S01]  /*113f0*/  LOP3.LUT R33, R20, 0xffff0000, RZ, 0xc0, !PT ;  /* 0xffff000014217812 */ /* 0x000fe200078ec0ff */
[-C--:B------:R-:W-:Y:S01]  /*11400*/  FFMA.FTZ R10, R26, R6.reuse, -R15 ;  /* 0x000000061a0a7223 */ /* 0x080fe2000001080f */
[----:B------:R-:W-:Y:S01]  /*11410*/  LOP3.LUT R35, R14, 0xffff0000, RZ, 0xc0, !PT ;  /* 0xffff00000e237812 */ /* 0x000fe200078ec0ff */
[----:B------:R-:W-:Y:S01]  /*11420*/  FFMA.FTZ R31, R30, R6, R31 ;  /* 0x000000061e1f7223 */ /* 0x000fe2000001001f */
[----:B------:R-:W-:Y:S01]  /*11430*/  LOP3.LUT R7, R7, 0xffff0000, RZ, 0xc0, !PT ;  /* 0xffff000007077812 */ /* 0x000fe200078ec0ff */
[C---:B------:R-:W-:Y:S01]  /*11440*/  FMUL.FTZ R15, R4.reuse, R32 ;  /* 0x00000020040f7220 */ /* 0x040fe20000410000 */
[-C--:B------:R-:W-:Y:S01]  /*11450*/  FFMA.FTZ R27, R4, R28.reuse, -R27 ;  /* 0x0000001c041b7223 */ /* 0x080fe2000001081b */
        /* <DEDUP_REMOVED lines=14> */
[----:B------:R-:W-:Y:S02]  /*11540*/  F2FP.BF16.F32.PACK_AB R8, R21, R38 ;  /* 0x000000261508723e */ /* 0x000fe400000010ff */
[----:B------:R-:W-:Y:S01]  /*11550*/  F2FP.BF16.F32.PACK_AB R9, R12, R29 ;  /* 0x0000001d0c09723e */ /* 0x000fe200000010ff */
[----:B------:R2:W-:Y:S01]  /*11560*/  STS.128 [R43], R4 ;  /* 0x000000042b007388 */ /* 0x0005e20000000c00 */
[----:B------:R-:W-:-:S05]  /*11570*/  F2FP.BF16.F32.PACK_AB R11, R20, R15 ;  /* 0x0000000f140b723e */ /* 0x000fca00000010ff */
[----:B------:R2:W-:Y:S02]  /*11580*/  STS.128 [R24+0xc400], R8 ;  /* 0x00c4000818007388 */ /* 0x0005e40000000c00 */
.L_x_594:
[----:B------:R-:W-:Y:S05]  /*11590*/  BSYNC B0 ;  /* 0x0000000000007941 */ /* 0x000fea0003800000 */
.L_x_575:
[----:B------:R-:W-:Y:S01]  /*115a0*/  @!PT LDS RZ, [RZ] ;  /* 0x00000000fffff984 */ /* 0x000fe20000000800 */
[----:B------:R-:W-:Y:S01]  /*115b0*/  @!PT LDS RZ, [RZ] ;  /* 0x00000000fffff984 */ /* 0x000fe20000000800 */
[----:B------:R-:W-:Y:S01]  /*115c0*/  @!PT LDS RZ, [RZ] ;  /* 0x00000000fffff984 */ /* 0x000fe20000000800 */
[----:B------:R-:W-:Y:S01]  /*115d0*/  @!PT LDS RZ, [RZ] ;  /* 0x00000000fffff984 */ /* 0x000fe20000000800 */
[----:B------:R5:W-:Y:S06]  /*115e0*/  MEMBAR.ALL.CTA ;  /* 0x0000000000007992 */ /* 0x000bec0000008000 */
[----:B-----5:R-:W5:Y:S01]  /*115f0*/  FENCE.VIEW.ASYNC.S ;  /* 0x00000000000073c6 */ /* 0x020f620000000000 */
[----:B------:R-:W-:Y:S05]  /*11600*/  WARPSYNC.ALL ;  /* 0x0000000000007948 */ /* 0x000fea0003800000 */
[----:B-----5:R-:W-:Y:S06]  /*11610*/  BAR.SYNC.DEFER_BLOCKING 0xd, 0x100 ;  /* 0x0344000000007b1d */ /* 0x020fec0000010000 */
.L_x_573:
[----:B01-3--:R-:W-:-:S05]  /*11620*/  IMAD.U32 R0, RZ, RZ, UR58 ;  /* 0x0000003aff007e24 */ /* 0x00bfca000f8e00ff */
[----:B------:R-:W-:-:S13]  /*11630*/  ISETP.NE.AND P0, PT, R0, 0x3, PT ;  /* 0x000000030000780c */ /* 0x000fda0003f05270 */
[----:B------:R-:W-:Y:S05]  /*11640*/  @!P0 BRA `(.L_x_620) ;  /* 0x0000000000048947 */ /* 0x000fea0003800000 */
[----:B------:R-:W-:Y:S01]  /*11650*/  BPT.TRAP 0x1 ;  /* 0x000000040000795c */ /* 0x000fe20000300000 */
.L_x_620:
[----:B------:R-:W-:Y:S01]  /*11660*/  IMAD R0, R174, 0x8, R2 ;  /* 0x00000008ae007824 */ /* 0x000fe200078e0202 */
[----:B--2-4-:R-:W-:-:S04]  /*11670*/  SHF.L.U32 R3, R181, 0x1f, RZ ;  /* 0x0000001fb5037819 */ /* 0x014fc800000006ff */
[----:B------:R0:W1:Y:S01]  /*11680*/  SYNCS.PHASECHK.TRANS64.TRYWAIT P1, [R0+URZ+0x2a830], R3 ;  /* 0x02a83003000075a7 */ /* 0x000062000802017f */
[----:B------:R-:W-:Y:S05]  /*11690*/  @!P0 BRA `(.L_x_621) ;  /* 0x0000000000048947 */ /* 0x000fea0003800000 */
[----:B------:R-:W-:Y:S01]  /*116a0*/  BPT.TRAP 0x1 ;  /* 0x000000040000795c */ /* 0x000fe20000300000 */
.L_x_621:
[----:B------:R-:W-:Y:S01]  /*116b0*/  IMAD.MOV.U32 R87, RZ, RZ, RZ ;  /* 0x000000ffff577224 */ /* 0x000fe200078e00ff */
[----:B-1----:R-:W-:Y:S06]  /*116c0*/  @P1 BRA `(.L_x_622) ;  /* 0x0000000000081947 */ /* 0x002fec0003800000 */
[----:B------:R-:W1:Y:S02]  /*116d0*/  SYNCS.PHASECHK.TRANS64.TRYWAIT P1, [R0+URZ+0x2a830], R3 ;  /* 0x02a83003000075a7 */ /* 0x000e64000802017f */
[----:B-1----:R-:W-:Y:S05]  /*116e0*/  @!P1 BRA `(.L_x_623) ;  /* 0x0000010800849947 */ /* 0x002fea0003800000 */
.L_x_622:
[----:B------:R-:W-:Y:S05]  /*116f0*/  WARPSYNC.ALL ;  /* 0x0000000000007948 */ /* 0x000fea0003800000 */
[----:B01----:R-:W-:Y:S01]  /*11700*/  VIADD R3, R2, 0x18400 ;  /* 0x0001840002037836 */ /* 0x003fe20000000000 */
[----:B------:R-:W-:Y:S01]  /*11710*/  R2UR UR4, R36 ;  /* 0x00000000240472ca */ /* 0x000fe200000e0000 */
[----:B------:R-:W-:Y:S01]  /*11720*/  UMOV UR9, 0x40000040 ;  /* 0x4000004000097882 */ /* 0x000fe20000000000 */
[----:B------:R-:W-:Y:S01]  /*11730*/  MOV R7, 0x40000040 ;  /* 0x4000004000077802 */ /* 0x000fe20000000f00 */
[----:B------:R-:W-:Y:S01]  /*11740*/  WARPGROUP.ARRIVE ;  /* 0x00000000000079c5 */ /* 0x000fe20000000000 */
[----:B------:R-:W-:Y:S01]  /*11750*/  SHF.R.U32.HI R3, RZ, 0x4, R3 ;  /* 0x00000004ff037819 */ /* 0x000fe20000011603 */
[----:B------:R-:W-:Y:S01]  /*11760*/  IMAD.MOV.U32 R9, RZ, RZ, 0x40000040 ;  /* 0x40000040ff097424 */ /* 0x000fe200078e00ff */
[----:B------:R-:W-:Y:S01]  /*11770*/  R2UR UR11, R7 ;  /* 0x00000000070b72ca */ /* 0x000fe200000e0000 */
[----:B------:R-:W-:Y:S01]  /*11780*/  IMAD.U32 R11, RZ, RZ, UR9 ;  /* 0x00000009ff0b7e24 */ /* 0x000fe2000f8e00ff */
[----:B------:R-:W-:Y:S01]  /*11790*/  LOP3.LUT R3, R3, 0x3fff, RZ, 0xc0, !PT ;  /* 0x00003fff03037812 */ /* 0x000fe200078ec0ff */
[----:B------:R-:W-:Y:S01]  /*117a0*/  UMOV UR53, 0x40000040 ;  /* 0x4000004000357882 */ /* 0x000fe20000000000 */
[----:B------:R-:W-:Y:S01]  /*117b0*/  UMOV UR49, 0x40000040 ;  /* 0x4000004000317882 */ /* 0x000fe20000000000 */
[----:B------:R-:W-:Y:S01]  /*117c0*/  UMOV UR45, 0x40000040 ;  /* 0x40000040002d7882 */ /* 0x000fe20000000000 */
[----:B------:R-:W-:Y:S01]  /*117d0*/  LOP3.LUT R4, R3, 0x10000, RZ, 0xfc, !PT ;  /* 0x0001000003047812 */ /* 0x000fe200078efcff */
[----:B------:R-:W-:Y:S01]  /*117e0*/  ULOP3.LUT UR4, UR4, 0x10000, URZ, 0xfc, !UPT ;  /* 0x0001000004047892 */ /* 0x000fe2000f8efc3f */
[----:B------:R-:W-:Y:S01]  /*117f0*/  MOV R7, 0x40000040 ;  /* 0x4000004000077802 */ /* 0x000fe20000000f00 */
[----:B------:R-:W-:Y:S01]  /*11800*/  UMOV UR41, 0x40000040 ;  /* 0x4000004000297882 */ /* 0x000fe20000000000 */
[----:B------:R-:W-:Y:S01]  /*11810*/  UMOV UR37, 0x40000040 ;  /* 0x4000004000257882 */ /* 0x000fe20000000000 */
[----:B------:R-:W-:Y:S01]  /*11820*/  IMAD R6, R174, 0x900, R4 ;  /* 0x00000900ae067824 */ /* 0x000fe200078e0204 */
[----:B------:R-:W-:Y:S01]  /*11830*/  UIADD3 UR5, UR4, 0x2, URZ ;  /* 0x0000000204057890 */ /* 0x000fe2000fffe03f */
[----:B------:R-:W-:Y:S01]  /*11840*/  R2UR UR39, R7 ;  /* 0x00000000072772ca */ /* 0x000fe200000e0000 */
[----:B------:R-:W-:Y:S01]  /*11850*/  UMOV UR8, UR4 ;  /* 0x0000000400087c82 */ /* 0x000fe20008000000 */
[C---:B------:R-:W-:Y:S01]  /*11860*/  VIADD R8, R6.reuse, 0x2 ;  /* 0x0000000206087836 */ /* 0x040fe20000000000 */
[----:B------:R-:W-:Y:S01]  /*11870*/  R2UR UR10, R6 ;  /* 0x00000000060a72ca */ /* 0x000fe200000e0000 */
[----:B------:R-:W-:Y:S01]  /*11880*/  IMAD.U32 R10, RZ, RZ, UR8 ;  /* 0x00000008ff0a7e24 */ /* 0x000fe2000f8e00ff */
[----:B------:R-:W-:-:S02]  /*11890*/  UIADD3 UR52, UR4, 0x406, URZ ;  /* 0x0000040604347890 */ /* 0x000fc4000fffe03f */
[----:B------:R-:W-:Y:S02]  /*118a0*/  UIADD3 UR48, UR4, 0x800, URZ ;  /* 0x0000080004307890 */ /* 0x000fe4000fffe03f */
[----:B------:R0:W-:Y:S01]  /*118b0*/  STL.64 [R1+0x30], R10 ;  /* 0x0000300a01007387 */ /* 0x0001e20000100a00 */
[----:B------:R-:W-:Y:S02]  /*118c0*/  UIADD3 UR44, UR4, 0x802, URZ ;  /* 0x00000802042c7890 */ /* 0x000fe4000fffe03f */
[----:B------:R-:W-:Y:S02]  /*118d0*/  UIADD3 UR40, UR4, 0x804, URZ ;  /* 0x0000080404287890 */ /* 0x000fe4000fffe03f */
[----:B------:R-:W-:Y:S02]  /*118e0*/  UIADD3 UR36, UR4, 0x806, URZ ;  /* 0x0000080604247890 */ /* 0x000fe4000fffe03f */
[----:B------:R-:W-:Y:S01]  /*118f0*/  HGMMA.64x96x16.F32.BF16 R24, gdesc[UR8], RZ, !UPT, gsb0 ;  /* 0x01600000081879f0 */ /* 0x000fe2000c0018ff */
[----:B------:R-:W-:Y:S01]  /*11900*/  R2UR UR10, R8 ;  /* 0x00000000080a72ca */ /* 0x000fe200000e0000 */
[----:B------:R-:W-:Y:S01]  /*11910*/  UMOV UR8, UR5 ;  /* 0x0000000500087c82 */ /* 0x000fe20008000000 */
[----:B------:R-:W-:Y:S01]  /*11920*/  R2UR UR11, R9 ;  /* 0x00000000090b72ca */ /* 0x000fe200000e0000 */
[----:B------:R-:W-:Y:S01]  /*11930*/  UMOV UR9, 0x40000040 ;  /* 0x4000004000097882 */ /* 0x000fe20000000000 */
[----:B------:R-:W-:Y:S01]  /*11940*/  VIADD R8, R6, 0x4 ;  /* 0x0000000406087836 */ /* 0x000fe20000000000 */
[----:B------:R-:W-:Y:S01]  /*11950*/  UIADD3 UR5, UR4, 0x4, URZ ;  /* 0x0000000404057890 */ /* 0x000fe2000fffe03f */
[----:B------:R-:W-:-:S02]  /*11960*/  IMAD.MOV.U32 R9, RZ, RZ, 0x40000040 ;  /* 0x40000040ff097424 */ /* 0x000fc400078e00ff */
[----:B0-----:R-:W-:Y:S02]  /*11970*/  IMAD.U32 R10, RZ, RZ, UR8 ;  /* 0x00000008ff0a7e24 */ /* 0x001fe4000f8e00ff */
[----:B------:R-:W-:-:S05]  /*11980*/  IMAD.U32 R11, RZ, RZ, UR9 ;  /* 0x00000009ff0b7e24 */ /* 0x000fca000f8e00ff */
[----:B------:R0:W-:Y:S01]  /*11990*/  STL.64 [R1+0x28], R10 ;  /* 0x0000280a01007387 */ /* 0x0001e20000100a00 */
[----:B------:R-:W-:Y:S02]  /*119a0*/  WARPGROUP.DEPBAR.LE gsb0, 0x0 ;  /* 0x00008000000079c5 */ /* 0x000fe40000010000 */
[----:B------:R-:W-:-:S06]  /*119b0*/  WARPGROUP.ARRIVE ;  /* 0x00000000000079c5 */ /* 0x000fcc0000000000 */
[----:B------:R-:W-:Y:S01]  /*119c0*/  HGMMA.64x96x16.F32.BF16 R24, gdesc[UR8], R24, gsb0 ;  /* 0x01600000081879f0 */ /* 0x000fe20008001818 */
[----:B------:R-:W-:Y:S01]  /*119d0*/  R2UR UR10, R8 ;  /* 0x00000000080a72ca */ /* 0x000fe200000e0000 */
[----:B------:R-:W-:Y:S01]  /*119e0*/  UMOV UR8, UR5 ;  /* 0x0000000500087c82 */ /* 0x000fe20008000000 */
[----:B------:R-:W-:Y:S01]  /*119f0*/  R2UR UR11, R9 ;  /* 0x00000000090b72ca */ /* 0x000fe200000e0000 */
[----:B------:R-:W-:Y:S01]  /*11a00*/  UMOV UR9, 0x40000040 ;  /* 0x4000004000097882 */ /* 0x000fe20000000000 */
[----:B------:R-:W-:Y:S01]  /*11a10*/  VIADD R8, R6, 0x6 ;  /* 0x0000000606087836 */ /* 0x000fe20000000000 */
[----:B------:R-:W-:Y:S01]  /*11a20*/  MOV R9, 0x40000040 ;  /* 0x4000004000097802 */ /* 0x000fe20000000f00 */
[----:B------:R-:W-:Y:S01]  /*11a30*/  UIADD3 UR5, UR4, 0x6, URZ ;  /* 0x0000000604057890 */ /* 0x000fe2000fffe03f */
        /* <DEDUP_REMOVED lines=11> */
[----:B------:R-:W-:Y:S01]  /*11af0*/  UIADD3 UR5, UR4, 0x400, URZ ;  /* 0x0000040004057890 */ /* 0x000fe2000fffe03f */
[----:B------:R-:W-:Y:S02]  /*11b00*/  IMAD.MOV.U32 R9, RZ, RZ, 0x40000040 ;  /* 0x40000040ff097424 */ /* 0x000fe400078e00ff */
        /* <DEDUP_REMOVED lines=36> */
[----:B------:R-:W-:Y:S02]  /*11d50*/  VIADD R8, R6, 0x306 ;  /* 0x0000030606087836 */ /* 0x000fe40000000000 */
[----:B------:R-:W-:Y:S02]  /*11d60*/  IMAD.MOV.U32 R9, RZ, RZ, 0x40000040 ;  /* 0x40000040ff097424 */ /* 0x000fe400078e00ff */
[----:B0-----:R-:W-:Y:S01]  /*11d70*/  IMAD.U32 R10, RZ, RZ, UR8 ;  /* 0x00000008ff0a7e24 */ /* 0x001fe2000f8e00ff */
[----:B------:R-:W-:Y:S01]  /*11d80*/  R2UR UR54, R8 ;  /* 0x00000000083672ca */ /* 0x000fe200000e0000 */
[----:B------:R-:W-:Y:S01]  /*11d90*/  VIADD R8, R6, 0x600 ;  /* 0x0000060006087836 */ /* 0x000fe20000000000 */
[----:B------:R-:W-:Y:S01]  /*11da0*/  R2UR UR55, R9 ;  /* 0x00000000093772ca */ /* 0x000fe200000e0000 */
[----:B------:R-:W-:-:S02]  /*11db0*/  IMAD.MOV.U32 R9, RZ, RZ, 0x40000040 ;  /* 0x40000040ff097424 */ /* 0x000fc400078e00ff */
[----:B------:R-:W-:Y:S01]  /*11dc0*/  IMAD.U32 R11, RZ, RZ, UR9 ;  /* 0x00000009ff0b7e24 */ /* 0x000fe2000f8e00ff */
[----:B------:R-:W-:Y:S01]  /*11dd0*/  R2UR UR50, R8 ;  /* 0x00000000083272ca */ /* 0x000fe200000e0000 */
[----:B------:R-:W-:Y:S01]  /*11de0*/  VIADD R8, R6, 0x602 ;  /* 0x0000060206087836 */ /* 0x000fe20000000000 */
[----:B------:R-:W-:Y:S01]  /*11df0*/  R2UR UR51, R9 ;  /* 0x00000000093372ca */ /* 0x000fe200000e0000 */
[----:B------:R-:W-:Y:S01]  /*11e00*/  IMAD.MOV.U32 R9, RZ, RZ, 0x40000040 ;  /* 0x40000040ff097424 */ /* 0x000fe200078e00ff */
[----:B------:R0:W-:Y:S02]  /*11e10*/  STL.64 [R1], R10 ;  /* 0x0000000a01007387 */ /* 0x0001e40000100a00 */
[----:B------:R-:W-:Y:S01]  /*11e20*/  R2UR UR46, R8 ;  /* 0x00000000082e72ca */ /* 0x000fe200000e0000 */
[----:B------:R-:W-:Y:S01]  /*11e30*/  VIADD R8, R6, 0x604 ;  /* 0x0000060406087836 */ /* 0x000fe20000000000 */
[----:B------:R-:W-:Y:S01]  /*11e40*/  R2UR UR47, R9 ;  /* 0x00000000092f72ca */ /* 0x000fe200000e0000 */
[----:B------:R-:W-:-:S02]  /*11e50*/  IMAD.MOV.U32 R9, RZ, RZ, 0x40000040 ;  /* 0x40000040ff097424 */ /* 0x000fc400078e00ff */
[----:B------:R-:W-:Y:S01]  /*11e60*/  VIADD R6, R6, 0x606 ;  /* 0x0000060606067836 */ /* 0x000fe20000000000 */
[----:B------:R-:W-:Y:S02]  /*11e70*/  R2UR UR42, R8 ;  /* 0x00000000082a72ca */ /* 0x000fe400000e0000 */
[----:B------:R-:W-:Y:S02]  /*11e80*/  R2UR UR43, R9 ;  /* 0x00000000092b72ca */ /* 0x000fe400000e0000 */
[----:B------:R-:W-:Y:S01]  /*11e90*/  R2UR UR38, R6 ;  /* 0x00000000062672ca */ /* 0x000fe200000e0000 */
        /* <DEDUP_REMOVED lines=19> */
[----:B0-----:R-:W-:Y:S05]  /*11fd0*/  @!P0 BRA `(.L_x_624) ;  /* 0x0000000000048947 */ /* 0x001fea0003800000 */
[----:B------:R-:W-:Y:S01]  /*11fe0*/  BPT.TRAP 0x1 ;  /* 0x000000040000795c */ /* 0x000fe20000300000 */
.L_x_624:
[----:B------:R-:W-:Y:S01]  /*11ff0*/  ULDC UR4, c[0x0][0x9d8] ;  /* 0x0002760000047ab9 */ /* 0x000fe20000000800 */
[----:B------:R-:W-:Y:S01]  /*12000*/  ULDC UR5, c[0x0][0x988] ;  /* 0x0002620000057ab9 */ /* 0x000fe20000000800 */
[----:B------:R-:W-:Y:S01]  /*12010*/  FMUL.FTZ R6, R24, UR4 ;  /* 0x0000000418067c20 */ /* 0x000fe20008410000 */
[----:B------:R-:W-:Y:S01]  /*12020*/  FMUL.FTZ R7, R25, UR4 ;  /* 0x0000000419077c20 */ /* 0x000fe20008410000 */
[----:B------:R-:W-:Y:S01]  /*12030*/  FMUL.FTZ R10, R28, UR4 ;  /* 0x000000041c0a7c20 */ /* 0x000fe20008410000 */
[----:B------:R-:W-:Y:S01]  /*12040*/  FMUL.FTZ R13, R29, UR4 ;  /* 0x000000041d0d7c20 */ /* 0x000fe20008410000 */
[----:B------:R-:W-:Y:S01]  /*12050*/  FMUL.FTZ R14, R39, UR4 ;  /* 0x00000004270e7c20 */ /* 0x000fe20008410000 */
[----:B------:R-:W-:Y:S01]  /*12060*/  IADD3 R39, R215, 0x60, -R199 ;  /* 0x00000060d7277810 */ /* 0x000fe20007ffe8c7 */
[----:B------:R-:W0:Y:S01]  /*12070*/  MUFU.TANH R6, R6 ;  /* 0x0000000600067308 */ /* 0x000e220000002400 */
[----:B------:R-:W-:Y:S01]  /*12080*/  FMUL.FTZ R21, R32, UR4 ;  /* 0x0000000420157c20 */ /* 0x000fe20008410000 */
[----:B------:R-:W-:Y:S01]  /*12090*/  FMUL.FTZ R3, R26, UR4 ;  /* 0x000000041a037c20 */ /* 0x000fe20008410000 */
[----:B------:R-:W-:Y:S01]  /*120a0*/  FMUL.FTZ R20, R33, UR4 ;  /* 0x0000000421147c20 */ /* 0x000fe20008410000 */
[----:B------:R-:W-:-:S02]  /*120b0*/  IMAD R39, R72, -0x60, R39 ;  /* 0xffffffa048277824 */ /* 0x000fc400078e0227 */
[----:B------:R-:W-:Y:S01]  /*120c0*/  FMUL.FTZ R5, R27, UR4 ;  /* 0x000000041b057c20 */ /* 0x000fe20008410000 */
[----:B------:R-:W-:Y:S01]  /*120d0*/  FMUL.FTZ R26, R36, UR4 ;  /* 0x00000004241a7c20 */ /* 0x000fe20008410000 */
[----:B------:R-:W-:Y:S01]  /*120e0*/  FMUL.FTZ R15, R38, UR4 ;  /* 0x00000004260f7c20 */ /* 0x000fe20008410000 */
[----:B------:R-:W1:Y:S01]  /*120f0*/  MUFU.TANH R7, R7 ;  /* 0x0000000700077308 */ /* 0x000e620000002400 */
[C---:B------:R-:W-:Y:S01]  /*12100*/  ISETP.GT.AND P6, PT, R39.reuse, RZ, PT ;  /* 0x000000ff2700720c */ /* 0x040fe20003fc4270 */
[----:B------:R-:W-:Y:S01]  /*12110*/  FMUL.FTZ R38, R50, UR4 ;  /* 0x0000000432267c20 */ /* 0x000fe20008410000 */
[C---:B------:R-:W-:Y:S01]  /*12120*/  ISETP.GT.AND P5, PT, R39.reuse, 0x1, PT ;  /* 0x000000012700780c */ /* 0x040fe20003fa4270 */
[----:B------:R-:W-:Y:S01]  /*12130*/  FMUL.FTZ R9, R30, UR4 ;  /* 0x000000041e097c20 */ /* 0x000fe20008410000 */
[----:B------:R-:W-:Y:S01]  /*12140*/  ISETP.GT.AND P4, PT, R39, 0x8, PT ;  /* 0x000000082700780c */ /* 0x000fe20003f84270 */
[----:B------:R-:W-:Y:S01]  /*12150*/  FMUL.FTZ R24, R37, UR4 ;  /* 0x0000000425187c20 */ /* 0x000fe20008410000 */
[----:B------:R-:W-:Y:S01]  /*12160*/  FMUL.FTZ R27, R41, UR4 ;  /* 0x00000004291b7c20 */ /* 0x000fe20008410000 */
[----:B------:R-:W2:Y:S01]  /*12170*/  MUFU.TANH R10, R10 ;  /* 0x0000000a000a7308 */ /* 0x000ea20000002400 */
[----:B0-----:R-:W-:Y:S01]  /*12180*/  FSEL R50, R6, -INF , P6 ;  /* 0xff80000006327808 */ /* 0x001fe20003000000 */
[----:B------:R-:W-:Y:S01]  /*12190*/  FMUL.FTZ R37, R52, UR4 ;  /* 0x0000000434257c20 */ /* 0x000fe20008410000 */
[----:B------:R-:W-:Y:S01]  /*121a0*/  FMUL.FTZ R8, R31, UR4 ;  /* 0x000000041f087c20 */ /* 0x000fe20008410000 */
[----:B------:R-:W-:Y:S01]  /*121b0*/  ISETP.GT.AND P3, PT, R39, 0x9, PT ;  /* 0x000000092700780c */ /* 0x000fe20003f64270 */
[----:B------:R-:W-:Y:S01]  /*121c0*/  FMUL.FTZ R28, R40, UR4 ;  /* 0x00000004281c7c20 */ /* 0x000fe20008410000 */
[----:B------:R-:W-:Y:S01]  /*121d0*/  FMUL.FTZ R30, R42, UR4 ;  /* 0x000000042a1e7c20 */ /* 0x000fe20008410000 */
[----:B------:R-:W-:Y:S01]  /*121e0*/  FMUL.FTZ R42, R54, UR4 ;  /* 0x00000004362a7c20 */ /* 0x000fe20008410000 */
[----:B------:R-:W0:Y:S01]  /*121f0*/  MUFU.TANH R13, R13 ;  /* 0x0000000d000d7308 */ /* 0x000e220000002400 */
[----:B-1----:R-:W-:Y:S01]  /*12200*/  FSEL R7, R7, -INF , P5 ;  /* 0xff80000007077808 */ /* 0x002fe20002800000 */
[----:B------:R-:W-:Y:S01]  /*12210*/  FMUL.FTZ R56, R56, UR4 ;  /* 0x0000000438387c20 */ /* 0x000fe20008410000 */
[----:B------:R-:W-:Y:S01]  /*12220*/  FMUL.FTZ R11, R34, UR4 ;  /* 0x00000004220b7c20 */ /* 0x000fe20008410000 */
[----:B------:R-:W-:Y:S01]  /*12230*/  ISETP.GT.AND P2, PT, R39, 0x10, PT ;  /* 0x000000102700780c */ /* 0x000fe20003f44270 */
[----:B------:R-:W-:Y:S01]  /*12240*/  FMUL.FTZ R12, R35, UR4 ;  /* 0x00000004230c7c20 */ /* 0x000fe20008410000 */
[----:B------:R-:W-:Y:S01]  /*12250*/  FMNMX.FTZ R41, R50, R7, !PT ;  /* 0x0000000732297209 */ /* 0x000fe20007810000 */
[----:B------:R-:W-:Y:S01]  /*12260*/  FMUL.FTZ R31, R44, UR4 ;  /* 0x000000042c1f7c20 */ /* 0x000fe20008410000 */
[----:B------:R-:W-:Y:S01]  /*12270*/  MUFU.TANH R21, R21 ;  /* 0x0000001500157308 */ /* 0x000fe20000002400 */
[----:B--2---:R-:W-:Y:S01]  /*12280*/  FSEL R52, R10, -INF , P4 ;  /* 0xff8000000a347808 */ /* 0x004fe20002000000 */
[----:B------:R-:W-:Y:S01]  /*12290*/  FMUL.FTZ R33, R48, UR4 ;  /* 0x0000000430217c20 */ /* 0x000fe20008410000 */
[----:B------:R-:W-:Y:S01]  /*122a0*/  ISETP.GT.AND P1, PT, R39, 0x11, PT ;  /* 0x000000112700780c */ /* 0x000fe20003f24270 */
[----:B------:R-:W-:Y:S01]  /*122b0*/  FMUL.FTZ R48, R58, UR4 ;  /* 0x000000043a307c20 */ /* 0x000fe20008410000 */
[----:B------:R-:W-:Y:S01]  /*122c0*/  FMNMX.FTZ R41, R52, R41, !PT ;  /* 0x0000002934297209 */ /* 0x000fe20007810000 */
[----:B------:R-:W-:Y:S01]  /*122d0*/  FMUL.FTZ R60, R60, UR4 ;  /* 0x000000043c3c7c20 */ /* 0x000fe20008410000 */
[----:B------:R-:W-:Y:S01]  /*122e0*/  FMUL.FTZ R29, R45, UR4 ;  /* 0x000000042d1d7c20 */ /* 0x000fe20008410000 */
[----:B------:R-:W1:Y:S01]  /*122f0*/  MUFU.TANH R3, R3 ;  /* 0x0000000300037308 */ /* 0x000e620000002400 */
[----:B0-----:R-:W-:Y:S01]  /*12300*/  FSEL R54, R13, -INF , P3 ;  /* 0xff8000000d367808 */ /* 0x001fe20001800000 */
[----:B------:R-:W-:Y:S01]  /*12310*/  FMUL.FTZ R68, R68, UR4 ;  /* 0x0000000444447c20 */ /* 0x000fe20008410000 */
[----:B------:R-:W-:Y:S01]  /*12320*/  FMUL.FTZ R32, R49, UR4 ;  /* 0x0000000431207c20 */ /* 0x000fe20008410000 */
[----:B------:R-:W-:Y:S01]  /*12330*/  FMUL.FTZ R64, R64, UR4 ;  /* 0x0000000440407c20 */ /* 0x000fe20008410000 */
[----:B------:R-:W-:Y:S01]  /*12340*/  FMNMX.FTZ R41, R54, R41, !PT ;  /* 0x0000002936297209 */ /* 0x000fe20007810000 */
        /* <DEDUP_REMOVED lines=10> */
[----:B------:R-:W2:Y:S01]  /*123f0*/  MUFU.TANH R5, R5 ;  /* 0x0000000500057308 */ /* 0x000ea20000002400 */
[----:B-1----:R-:W-:Y:S01]  /*12400*/  FSEL R10, R3, -INF , P6 ;  /* 0xff800000030a7808 */ /* 0x002fe20003000000 */
[----:B------:R-:W-:Y:S01]  /*12410*/  FMUL.FTZ R46, R59, UR4 ;  /* 0x000000043b2e7c20 */ /* 0x000fe20008410000 */
[----:B------:R-:W-:Y:S01]  /*12420*/  ISETP.GT.AND P6, PT, R39, 0x18, PT ;  /* 0x000000182700780c */ /* 0x000fe20003fc4270 */
[----:B------:R-:W-:Y:S01]  /*12430*/  FMUL.FTZ R69, R69, UR4 ;  /* 0x0000000445457c20 */ /* 0x000fe20008410000 */
[----:B------:R-:W-:Y:S01]  /*12440*/  P2R R73, PR, RZ, 0x1 ;  /* 0x00000001ff497803 */ /* 0x000fe20000000000 */
[----:B------:R-:W-:Y:S01]  /*12450*/  FMUL.FTZ R62, R62, UR4 ;  /* 0x000000043e3e7c20 */ /* 0x000fe20008410000 */
[----:B------:R-:W-:Y:S01]  /*12460*/  FMUL.FTZ R63, R63, UR4 ;  /* 0x000000043f3f7c20 */ /* 0x000fe20008410000 */
[----:B------:R-:W-:Y:S01]  /*12470*/  MUFU.TANH R26, R26 ;  /* 0x0000001a001a7308 */ /* 0x000fe20000002400 */
[----:B0-----:R-:W-:Y:S01]  /*12480*/  FSEL R58, R20, -INF , P1 ;  /* 0xff800000143a7808 */ /* 0x001fe20000800000 */
[----:B------:R-:W-:Y:S01]  /*12490*/  FMUL.FTZ R66, R66, UR4 ;  /* 0x0000000442427c20 */ /* 0x000fe20008410000 */
[----:B------:R-:W-:Y:S01]  /*124a0*/  FMUL.FTZ R67, R67, UR4 ;  /* 0x0000000443437c20 */ /* 0x000fe20008410000 */
[----:B------:R-:W-:Y:S01]  /*124b0*/  FMUL.FTZ R70, R70, UR4 ;  /* 0x0000000446467c20 */ /* 0x000fe20008410000 */
[----:B------:R-:W-:Y:S01]  /*124c0*/  FMUL.FTZ R71, R71, UR4 ;  /* 0x0000000447477c20 */ /* 0x000fe20008410000 */
[----:B------:R-:W-:Y:S01]  /*124d0*/  VIADD R0, R0, 0x2a840 ;  /* 0x0002a84000007836 */ /* 0x000fe20000000000 */
[----:B------:R-:W-:Y:S01]  /*124e0*/  ULDC UR38, c[0x0][0x9d8] ;  /* 0x0002760000267ab9 */ /* 0x000fe20000000800 */
[----:B------:R-:W0:Y:S01]  /*124f0*/  MUFU.TANH R9, R9 ;  /* 0x0000000900097308 */ /* 0x000e220000002400 */
[----:B--2---:R-:W-:Y:S01]  /*12500*/  FSEL R5, R5, -INF , P5 ;  /* 0xff80000005057808 */ /* 0x004fe20002800000 */
[----:B------:R-:W-:Y:S01]  /*12510*/  ULDC UR39, c[0x0][0x988] ;  /* 0x0002620000277ab9 */ /* 0x000fe20000000800 */
[----:B------:R-:W-:Y:S01]  /*12520*/  ISETP.GT.AND P5, PT, R39, 0x19, PT ;  /* 0x000000192700780c */ /* 0x000fe20003fa4270 */
[----:B------:R-:W-:Y:S01]  /*12530*/  BSSY B0, `(.L_x_625) ;  /* 0x000041b000007945 */ /* 0x000fe20003800000 */
[----:B------:R-:W-:-:S02]  /*12540*/  IMAD.MOV.U32 R85, RZ, RZ, R87 ;  /* 0x000000ffff557224 */ /* 0x000fc400078e0057 */
[--C-:B------:R-:W-:Y:S01]  /*12550*/  IMAD.MOV.U32 R83, RZ, RZ, R87.reuse ;  /* 0x000000ffff537224 */ /* 0x100fe200078e0057 */
[----:B------:R-:W1:Y:S01]  /*12560*/  MUFU.TANH R24, R24 ;  /* 0x0000001800187308 */ /* 0x000e620000002400 */
[--C-:B------:R-:W-:Y:S02]  /*12570*/  IMAD.MOV.U32 R81, RZ, RZ, R87.reuse ;  /* 0x000000ffff517224 */ /* 0x100fe400078e0057 */
[--C-:B------:R-:W-:Y:S02]  /*12580*/  IMAD.MOV.U32 R79, RZ, RZ, R87.reuse ;  /* 0x000000ffff4f7224 */ /* 0x100fe400078e0057 */
[--C-:B------:R-:W-:Y:S02]  /*12590*/  IMAD.MOV.U32 R77, RZ, RZ, R87.reuse ;  /* 0x000000ffff4d7224 */ /* 0x100fe400078e0057 */
[--C-:B------:R-:W-:Y:S01]  /*125a0*/  IMAD.MOV.U32 R75, RZ, RZ, R87.reuse ;  /* 0x000000ffff4b7224 */ /* 0x100fe200078e0057 */
[----:B------:R-:W2:Y:S01]  /*125b0*/  MUFU.TANH R8, R8 ;  /* 0x0000000800087308 */ /* 0x000ea20000002400 */
[----:B0-----:R-:W-:Y:S01]  /*125c0*/  FSEL R20, R9, -INF , P4 ;  /* 0xff80000009147808 */ /* 0x001fe20002000000 */
[----:B------:R-:W-:Y:S01]  /*125d0*/  IMAD.U32 R9, RZ, RZ, UR5 ;  /* 0x00000005ff097e24 */ /* 0x000fe2000f8e00ff */
[----:B------:R-:W-:Y:S01]  /*125e0*/  ISETP.GT.AND P4, PT, R39, 0x20, PT ;  /* 0x000000202700780c */ /* 0x000fe20003f84270 */
[----:B------:R-:W-:-:S02]  /*125f0*/  IMAD.MOV.U32 R59, RZ, RZ, R87 ;  /* 0x000000ffff3b7224 */ /* 0x000fc400078e0057 */
[--C-:B------:R-:W-:Y:S02]  /*12600*/  IMAD.MOV.U32 R55, RZ, RZ, R87.reuse ;  /* 0x000000ffff377224 */ /* 0x100fe400078e0057 */
[----:B------:R-:W-:Y:S01]  /*12610*/  MUFU.TANH R28, R28 ;  /* 0x0000001c001c7308 */ /* 0x000fe20000002400 */
[----:B-1----:R-:W-:Y:S01]  /*12620*/  FSEL R74, R24, -INF , P5 ;  /* 0xff800000184a7808 */ /* 0x002fe20002800000 */
[--C-:B------:R-:W-:Y:S02]  /*12630*/  IMAD.MOV.U32 R53, RZ, RZ, R87.reuse ;  /* 0x000000ffff357224 */ /* 0x100fe400078e0057 */
[--C-:B------:R-:W-:Y:S02]  /*12640*/  IMAD.MOV.U32 R51, RZ, RZ, R87.reuse ;  /* 0x000000ffff337224 */ /* 0x100fe400078e0057 */
[--C-:B------:R-:W-:Y:S02]  /*12650*/  IMAD.MOV.U32 R49, RZ, RZ, R87.reuse ;  /* 0x000000ffff317224 */ /* 0x100fe400078e0057 */
[----:B------:R0:W-:Y:S01]  /*12660*/  MUFU.TANH R86, R56 ;  /* 0x0000003800567308 */ /* 0x0001e20000002400 */
[----:B--2---:R-:W-:Y:S01]  /*12670*/  FSEL R8, R8, -INF , P3 ;  /* 0xff80000008087808 */ /* 0x004fe20001800000 */
[--C-:B------:R-:W-:Y:S01]  /*12680*/  IMAD.MOV.U32 R47, RZ, RZ, R87.reuse ;  /* 0x000000ffff2f7224 */ /* 0x100fe200078e0057 */
[----:B------:R-:W-:Y:S01]  /*12690*/  ISETP.GT.AND P3, PT, R39, 0x21, PT ;  /* 0x000000212700780c */ /* 0x000fe20003f64270 */
[----:B------:R-:W-:-:S02]  /*126a0*/  IMAD.MOV.U32 R45, RZ, RZ, R87 ;  /* 0x000000ffff2d7224 */ /* 0x000fc400078e0057 */
[----:B------:R-:W-:Y:S02]  /*126b0*/  IMAD.MOV.U32 R43, RZ, RZ, R87 ;  /* 0x000000ffff2b7224 */ /* 0x000fe400078e0057 */
[----:B------:R-:W1:Y:S01]  /*126c0*/  MUFU.TANH R11, R11 ;  /* 0x0000000b000b7308 */ /* 0x000e620000002400 */
[----:B0-----:R-:W-:-:S04]  /*126d0*/  FSEL R56, R21, -INF , P2 ;  /* 0xff80000015387808 */ /* 0x001fc80001000000 */
[----:B------:R-:W-:-:S03]  /*126e0*/  FMNMX.FTZ R41, R56, R41, !PT ;  /* 0x0000002938297209 */ /* 0x000fc60007810000 */
[----:B------:R-:W-:Y:S01]  /*126f0*/  MUFU.TANH R27, R27 ;  /* 0x0000001b001b7308 */ /* 0x000fe20000002400 */
[----:B------:R-:W-:-:S07]  /*12700*/  FMNMX.FTZ R41, R58, R41, !PT ;  /* 0x000000293a297209 */ /* 0x000fce0007810000 */
[----:B------:R-:W0:Y:S01]  /*12710*/  MUFU.TANH R12, R12 ;  /* 0x0000000c000c7308 */ /* 0x000e220000002400 */
[----:B-1----:R-:W-:Y:S02]  /*12720*/  FSEL R24, R11, -INF , P2 ;  /* 0xff8000000b187808 */ /* 0x002fe40001000000 */
[----:B------:R-:W-:-:S05]  /*12730*/  ISETP.GT.AND P2, PT, R39, 0x28, PT ;  /* 0x000000282700780c */ /* 0x000fca0003f44270 */
[----:B------:R-:W1:Y:S08]  /*12740*/  MUFU.TANH R31, R31 ;  /* 0x0000001f001f7308 */ /* 0x000e700000002400 */
[----:B------:R2:W-:Y:S01]  /*12750*/  MUFU.TANH R90, R60 ;  /* 0x0000003c005a7308 */ /* 0x0005e20000002400 */
[----:B0-----:R-:W-:Y:S02]  /*12760*/  FSEL R12, R12, -INF , P1 ;  /* 0xff8000000c0c7808 */ /* 0x001fe40000800000 */
[----:B------:R-:W-:-:S05]  /*12770*/  ISETP.GT.AND P1, PT, R39, 0x29, PT ;  /* 0x000000292700780c */ /* 0x000fca0003f24270 */
[----:B------:R-:W0:Y:S01]  /*12780*/  MUFU.TANH R15, R15 ;  /* 0x0000000f000f7308 */ /* 0x000e220000002400 */
[----:B--2---:R-:W-:Y:S02]  /*12790*/  FSEL R60, R26, -INF , P6 ;  /* 0xff8000001a3c7808 */ /* 0x004fe40003000000 */
[----:B-1----:R-:W-:Y:S02]  /*127a0*/  FSEL R76, R31, -INF , P2 ;  /* 0xff8000001f4c7808 */ /* 0x002fe40001000000 */
[----:B------:R-:W-:-:S03]  /*127b0*/  FMNMX.FTZ R41, R60, R41, !PT ;  /* 0x000000293c297209 */ /* 0x000fc60007810000 */
[----:B------:R-:W1:Y:S01]  /*127c0*/  MUFU.TANH R29, R29 ;  /* 0x0000001d001d7308 */ /* 0x000e620000002400 */
[----:B------:R-:W-:-:S07]  /*127d0*/  FMNMX.FTZ R41, R74, R41, !PT ;  /* 0x000000294a297209 */ /* 0x000fce0007810000 */
[----:B------:R-:W2:Y:S01]  /*127e0*/  MUFU.TANH R14, R14 ;  /* 0x0000000e000e7308 */ /* 0x000ea20000002400 */
[----:B0-----:R-:W-:Y:S02]  /*127f0*/  FSEL R26, R15, -INF , P6 ;  /* 0xff8000000f1a7808 */ /* 0x001fe40003000000 */
[----:B------:R-:W-:-:S05]  /*12800*/  ISETP.GT.AND P6, PT, R39, 0x30, PT ;  /* 0x000000302700780c */ /* 0x000fca0003fc4270 */
[----:B------:R-:W0:Y:S01]  /*12810*/  MUFU.TANH R33, R33 ;  /* 0x0000002100217308 */ /* 0x000e220000002400 */
[----:B-1----:R-:W-:-:S07]  /*12820*/  FSEL R78, R29, -INF , P1 ;  /* 0xff8000001d4e7808 */ /* 0x002fce0000800000 */
[----:B------:R1:W-:Y:S08]  /*12830*/  MUFU.TANH R98, R68 ;  /* 0x0000004400627308 */ /* 0x0003f00000002400 */
[----:B------:R-:W3:Y:S01]  /*12840*/  MUFU.TANH R30, R30 ;  /* 0x0000001e001e7308 */ /* 0x000ee20000002400 */
[----:B-1----:R-:W-:Y:S02]  /*12850*/  FSEL R68, R28, -INF , P4 ;  /* 0xff8000001c447808 */ /* 0x002fe40002000000 */
[----:B--2---:R-:W-:-:S02]  /*12860*/  FSEL R28, R14, -INF , P5 ;  /* 0xff8000000e1c7808 */ /* 0x004fc40002800000 */
[----:B------:R-:W-:Y:S02]  /*12870*/  FMNMX.FTZ R41, R68, R41, !PT ;  /* 0x0000002944297209 */ /* 0x000fe40007810000 */
[----:B------:R-:W-:Y:S01]  /*12880*/  ISETP.GT.AND P5, PT, R39, 0x31, PT ;  /* 0x000000312700780c */ /* 0x000fe20003fa4270 */
[----:B------:R-:W1:Y:S01]  /*12890*/  MUFU.TANH R32, R32 ;  /* 0x0000002000207308 */ /* 0x000e620000002400 */
[----:B0-----:R-:W-:-:S07]  /*128a0*/  FSEL R14, R33, -INF , P6 ;  /* 0xff800000210e7808 */ /* 0x001fce0003000000 */
[----:B------:R0:W-:Y:S01]  /*128b0*/  MUFU.TANH R94, R64 ;  /* 0x00000040005e7308 */ /* 0x0001e20000002400 */
[----:B---3--:R-:W-:Y:S02]  /*128c0*/  FSEL R30, R30, -INF , P4 ;  /* 0xff8000001e1e7808 */ /* 0x008fe40002000000 */
[----:B------:R-:W-:-:S05]  /*128d0*/  ISETP.GT.AND P4, PT, R39, 0x38, PT ;  /* 0x000000382700780c */ /* 0x000fca0003f84270 */
[----:B------:R-:W2:Y:S01]  /*128e0*/  MUFU.TANH R25, R25 ;  /* 0x0000001900197308 */ /* 0x000ea20000002400 */
[----:B0-----:R-:W-:Y:S02]  /*128f0*/  FSEL R64, R27, -INF , P3 ;  /* 0xff8000001b407808 */ /* 0x001fe40001800000 */
[----:B-1----:R-:W-:Y:S02]  /*12900*/  FSEL R80, R32, -INF , P5 ;  /* 0xff80000020507808 */ /* 0x002fe40002800000 */
[----:B------:R-:W-:-:S03]  /*12910*/  FMNMX.FTZ R41, R64, R41, !PT ;  /* 0x0000002940297209 */ /* 0x000fc60007810000 */
[----:B------:R-:W0:Y:S01]  /*12920*/  MUFU.TANH R37, R37 ;  /* 0x0000002500257308 */ /* 0x000e220000002400 */
[----:B------:R-:W-:-:S04]  /*12930*/  FMNMX.FTZ R41, R76, R41, !PT ;  /* 0x000000294c297209 */ /* 0x000fc80007810000 */
[----:B------:R-:W-:-:S03]  /*12940*/  FMNMX.FTZ R41, R78, R41, !PT ;  /* 0x000000294e297209 */ /* 0x000fc60007810000 */
[----:B------:R-:W1:Y:S01]  /*12950*/  MUFU.TANH R34, R34 ;  /* 0x0000002200227308 */ /* 0x000e620000002400 */
[----:B------:R-:W-:Y:S02]  /*12960*/  FMNMX.FTZ R41, R14, R41, !PT ;  /* 0x000000290e297209 */ /* 0x000fe40007810000 */
[----:B--2---:R-:W-:Y:S02]  /*12970*/  FSEL R32, R25, -INF , P3 ;  /* 0xff80000019207808 */ /* 0x004fe40001800000 */
[----:B------:R-:W-:Y:S02]  /*12980*/  ISETP.GT.AND P3, PT, R39, 0x39, PT ;  /* 0x000000392700780c */ /* 0x000fe40003f64270 */
[----:B------:R-:W-:Y:S01]  /*12990*/  FMNMX.FTZ R41, R80, R41, !PT ;  /* 0x0000002950297209 */ /* 0x000fe20007810000 */
[----:B------:R-:W2:Y:S01]  /*129a0*/  MUFU.TANH R35, R35 ;  /* 0x0000002300237308 */ /* 0x000ea20000002400 */
[----:B0-----:R-:W-:-:S04]  /*129b0*/  FSEL R82, R37, -INF , P4 ;  /* 0xff80000025527808 */ /* 0x001fc80002000000 */
[----:B------:R-:W-:-:S03]  /*129c0*/  FMNMX.FTZ R41, R82, R41, !PT ;  /* 0x0000002952297209 */ /* 0x000fc60007810000 */
[----:B------:R-:W0:Y:S01]  /*129d0*/  MUFU.TANH R36, R36 ;  /* 0x0000002400247308 */ /* 0x000e220000002400 */
[----:B-1----:R-:W-:Y:S02]  /*129e0*/  FSEL R34, R34, -INF , P2 ;  /* 0xff80000022227808 */ /* 0x002fe40001000000 */
[----:B------:R-:W-:-:S04]  /*129f0*/  ISETP.GT.AND P2, PT, R39, 0x40, PT ;  /* 0x000000402700780c */ /* 0x000fc80003f44270 */
[----:B------:R-:W-:Y:S01]  /*12a00*/  FSEL R86, R86, -INF , P2 ;  /* 0xff80000056567808 */ /* 0x000fe20001000000 */
[----:B------:R-:W1:Y:S01]  /*12a10*/  MUFU.TANH R38, R38 ;  /* 0x0000002600267308 */ /* 0x000e620000002400 */
[----:B--2---:R-:W-:-:S04]  /*12a20*/  FSEL R84, R35, -INF , P3 ;  /* 0xff80000023547808 */ /* 0x004fc80001800000 */
[----:B------:R-:W-:-:S03]  /*12a30*/  FMNMX.FTZ R41, R84, R41, !PT ;  /* 0x0000002954297209 */ /* 0x000fc60007810000 */
[----:B------:R-:W2:Y:S01]  /*12a40*/  MUFU.TANH R57, R57 ;  /* 0x0000003900397308 */ /* 0x000ea20000002400 */
[----:B0-----:R-:W-:Y:S02]  /*12a50*/  FSEL R36, R36, -INF , P1 ;  /* 0xff80000024247808 */ /* 0x001fe40000800000 */
[----:B------:R-:W-:Y:S02]  /*12a60*/  ISETP.GT.AND P1, PT, R39, 0x41, PT ;  /* 0x000000412700780c */ /* 0x000fe40003f24270 */
[----:B------:R-:W-:-:S03]  /*12a70*/  FMNMX.FTZ R41, R86, R41, !PT ;  /* 0x0000002956297209 */ /* 0x000fc60007810000 */
[----:B------:R-:W0:Y:S01]  /*12a80*/  MUFU.TANH R40, R40 ;  /* 0x0000002800287308 */ /* 0x000e220000002400 */
[----:B-1----:R-:W-:Y:S02]  /*12a90*/  FSEL R38, R38, -INF , P6 ;  /* 0xff80000026267808 */ /* 0x002fe40003000000 */
[----:B------:R-:W-:-:S04]  /*12aa0*/  ISETP.GT.AND P6, PT, R39, 0x48, PT ;  /* 0x000000482700780c */ /* 0x000fc80003fc4270 */
[----:B------:R-:W-:Y:S01]  /*12ab0*/  FSEL R90, R90, -INF , P6 ;  /* 0xff8000005a5a7808 */ /* 0x000fe20003000000 */
[----:B------:R-:W1:Y:S01]  /*12ac0*/  MUFU.TANH R42, R42 ;  /* 0x0000002a002a7308 */ /* 0x000e620000002400 */
[----:B--2---:R-:W-:Y:S01]  /*12ad0*/  FSEL R88, R57, -INF , P1 ;  /* 0xff80000039587808 */ /* 0x004fe20000800000 */
[----:B------:R-:W-:-:S03]  /*12ae0*/  IMAD.MOV.U32 R57, RZ, RZ, R87 ;  /* 0x000000ffff397224 */ /* 0x000fc600078e0057 */
        /* <DEDUP_REMOVED lines=30> */
[----:B-1----:R-:W-:Y:S01]  /*12cd0*/  FSEL R100, R69, -INF , P1 ;  /* 0xff80000045647808 */ /* 0x002fe20000800000 */
[----:B------:R-:W-:-:S03]  /*12ce0*/  IMAD.MOV.U32 R69, RZ, RZ, R87 ;  /* 0x000000ffff457224 */ /* 0x000fc600078e0057 */
[----:B------:R-:W-:-:S03]  /*12cf0*/  FMNMX.FTZ R41, R100, R41, !PT ;  /* 0x0000002964297209 */ /* 0x000fc60007810000 */
[----:B------:R-:W-:Y:S02]  /*12d00*/  MUFU.TANH R66, R66 ;  /* 0x0000004200427308 */ /* 0x000fe40000002400 */
[----:B------:R-:W1:Y:S06]  /*12d10*/  SHFL.BFLY PT, R6, R41, 0x2, 0x1f ;  /* 0x0c401f0029067f89 */ /* 0x000e6c00000e0000 */
[----:B------:R-:W3:Y:S08]  /*12d20*/  MUFU.TANH R67, R67 ;  /* 0x0000004300437308 */ /* 0x000ef00000002400 */
[----:B------:R-:W-:Y:S08]  /*12d30*/  MUFU.TANH R70, R70 ;  /* 0x0000004600467308 */ /* 0x000ff00000002400 */
[----:B------:R-:W4:Y:S01]  /*12d40*/  MUFU.TANH R71, R71 ;  /* 0x0000004700477308 */ /* 0x000f220000002400 */
[----:B-1----:R-:W-:Y:S01]  /*12d50*/  FMNMX.FTZ R3, R41, R6, !PT ;  /* 0x0000000629037209 */ /* 0x002fe20007810000 */
[----:B------:R-:W-:-:S04]  /*12d60*/  IMAD.MOV.U32 R41, RZ, RZ, R87 ;  /* 0x000000ffff297224 */ /* 0x000fc800078e0057 */
[----:B------:R-:W1:Y:S02]  /*12d70*/  SHFL.BFLY PT, R6, R3, 0x1, 0x1f ;  /* 0x0c201f0003067f89 */ /* 0x000e6400000e0000 */
[----:B-1----:R-:W-:Y:S02]  /*12d80*/  FMNMX.FTZ R6, R3, R6, !PT ;  /* 0x0000000603067209 */ /* 0x002fe40007810000 */
        /* <DEDUP_REMOVED lines=10> */
[--C-:B------:R-:W-:Y:S01]  /*12e30*/  FFMA.FTZ R156, R50, R9, -R11.reuse ;  /* 0x00000009329c7223 */ /* 0x100fe2000001080b */
[----:B--2---:R-:W-:Y:S01]  /*12e40*/  FSEL R50, R62, -INF , P6 ;  /* 0xff8000003e327808 */ /* 0x004fe20003000000 */
[----:B------:R1:W-:Y:S01]  /*12e50*/  MUFU.EX2 R3, R15 ;  /* 0x0000000f00037308 */ /* 0x0003e20000000800 */
[----:B------:R-:W-:Y:S01]  /*12e60*/  FMNMX.FTZ R7, R26, R7, !PT ;  /* 0x000000071a077209 */ /* 0x000fe20007810000 */
[-CC-:B------:R-:W-:Y:S01]  /*12e70*/  FFMA.FTZ R158, R52, R9.reuse, -R11.reuse ;  /* 0x00000009349e7223 */ /* 0x180fe2000001080b */
[-CC-:B------:R-:W-:Y:S01]  /*12e80*/  FFMA.FTZ R54, R54, R9.reuse, -R11.reuse ;  /* 0x0000000936367223 */ /* 0x180fe2000001080b */
[----:B0-----:R-:W-:Y:S01]  /*12e90*/  FSEL R52, R63, -INF , P5 ;  /* 0xff8000003f347808 */ /* 0x001fe20002800000 */
[--C-:B------:R-:W-:Y:S01]  /*12ea0*/  FFMA.FTZ R136, R56, R9, -R11.reuse ;  /* 0x0000000938887223 */ /* 0x100fe2000001080b */
[----:B------:R-:W-:Y:S01]  /*12eb0*/  FMNMX.FTZ R7, R28, R7, !PT ;  /* 0x000000071c077209 */ /* 0x000fe20007810000 */
[-CC-:B------:R-:W-:Y:S01]  /*12ec0*/  FFMA.FTZ R58, R58, R9.reuse, -R11.reuse ;  /* 0x000000093a3a7223 */ /* 0x180fe2000001080b */
[----:B---3--:R-:W-:Y:S01]  /*12ed0*/  FSEL R56, R67, -INF , P3 ;  /* 0xff80000043387808 */ /* 0x008fe20001800000 */
[--C-:B------:R-:W-:Y:S01]  /*12ee0*/  FFMA.FTZ R138, R60, R9, -R11.reuse ;  /* 0x000000093c8a7223 */ /* 0x100fe2000001080b */
[----:B------:R-:W-:Y:S01]  /*12ef0*/  FMNMX.FTZ R7, R30, R7, !PT ;  /* 0x000000071e077209 */ /* 0x000fe20007810000 */
[--C-:B------:R-:W-:Y:S01]  /*12f00*/  FFMA.FTZ R144, R14, R9, -R11.reuse ;  /* 0x000000090e907223 */ /* 0x100fe2000001080b */
[----:B----4-:R-:W-:Y:S01]  /*12f10*/  FSEL R60, R71, -INF , P1 ;  /* 0xff800000473c7808 */ /* 0x010fe20000800000 */
        /* <DEDUP_REMOVED lines=16> */
[----:B------:R-:W3:Y:S01]  /*13020*/  MUFU.EX2 R158, R158 ;  /* 0x0000009e009e7308 */ /* 0x000ee20000000800 */
[----:B-1----:R-:W-:Y:S01]  /*13030*/  FMNMX.FTZ R15, R40, R13, !PT ;  /* 0x0000000d280f7209 */ /* 0x002fe20007810000 */
[-CC-:B------:R-:W-:Y:S01]  /*13040*/  FFMA.FTZ R152, R94, R9.reuse, -R11.reuse ;  /* 0x000000095e987223 */ /* 0x180fe2000001080b */
[----:B--2---:R-:W-:Y:S01]  /*13050*/  FSEL R54, R66, -INF , P4 ;  /* 0xff80000042367808 */ /* 0x004fe20002000000 */
[--C-:B------:R-:W-:Y:S01]  /*13060*/  FFMA.FTZ R96, R96, R9, -R11.reuse ;  /* 0x0000000960607223 */ /* 0x100fe2000001080b */
[----:B------:R-:W-:Y:S01]  /*13070*/  FMNMX.FTZ R15, R42, R15, !PT ;  /* 0x0000000f2a0f7209 */ /* 0x000fe20007810000 */
[----:B------:R-:W-:Y:S01]  /*13080*/  FFMA.FTZ R154, R98, R9, -R11 ;  /* 0x00000009629a7223 */ /* 0x000fe2000001080b */
[----:B------:R-:W-:Y:S01]  /*13090*/  IMAD.MOV.U32 R94, RZ, RZ, 0x3f800000 ;  /* 0x3f800000ff5e7424 */ /* 0x000fe200078e00ff */
[----:B------:R1:W-:Y:S01]  /*130a0*/  MUFU.EX2 R13, R58 ;  /* 0x0000003a000d7308 */ /* 0x0003e20000000800 */
[----:B------:R-:W-:Y:S01]  /*130b0*/  FMNMX.FTZ R15, R44, R15, !PT ;  /* 0x0000000f2c0f7209 */ /* 0x000fe20007810000 */
[--C-:B------:R-:W-:Y:S01]  /*130c0*/  IMAD.MOV.U32 R86, RZ, RZ, R87.reuse ;  /* 0x000000ffff567224 */ /* 0x100fe200078e0057 */
[----:B------:R-:W-:Y:S01]  /*130d0*/  MOV R80, R87 ;  /* 0x0000005700507202 */ /* 0x000fe20000000f00 */
[--C-:B------:R-:W-:Y:S01]  /*130e0*/  IMAD.MOV.U32 R84, RZ, RZ, R87.reuse ;  /* 0x000000ffff547224 */ /* 0x100fe200078e0057 */
[----:B------:R-:W-:Y:S01]  /*130f0*/  FMNMX.FTZ R15, R48, R15, !PT ;  /* 0x0000000f300f7209 */ /* 0x000fe20007810000 */
[--C-:B------:R-:W-:Y:S01]  /*13100*/  IMAD.MOV.U32 R82, RZ, RZ, R87.reuse ;  /* 0x000000ffff527224 */ /* 0x100fe200078e0057 */
[----:B------:R-:W-:Y:S01]  /*13110*/  MOV R68, R87 ;  /* 0x0000005700447202 */ /* 0x000fe20000000f00 */
[----:B------:R-:W2:Y:S01]  /*13120*/  MUFU.EX2 R136, R136 ;  /* 0x0000008800887308 */ /* 0x000ea20000000800 */
[----:B------:R-:W-:Y:S01]  /*13130*/  FMNMX.FTZ R21, R46, R15, !PT ;  /* 0x0000000f2e157209 */ /* 0x000fe20007810000 */
[--C-:B------:R-:W-:Y:S01]  /*13140*/  IMAD.MOV.U32 R76, RZ, RZ, R87.reuse ;  /* 0x000000ffff4c7224 */ /* 0x100fe200078e0057 */
[----:B-1----:R-:W-:Y:S01]  /*13150*/  FSEL R58, R70, -INF , P2 ;  /* 0xff800000463a7808 */ /* 0x002fe20001000000 */
[--C-:B------:R-:W-:Y:S01]  /*13160*/  IMAD.MOV.U32 R73, RZ, RZ, R87.reuse ;  /* 0x000000ffff497224 */ /* 0x100fe200078e0057 */
[----:B------:R-:W-:Y:S01]  /*13170*/  FMNMX.FTZ R21, R50, R21, !PT ;  /* 0x0000001532157209 */ /* 0x000fe20007810000 */
[----:B------:R-:W-:-:S02]  /*13180*/  IMAD.MOV.U32 R71, RZ, RZ, R87 ;  /* 0x000000ffff477224 */ /* 0x000fc400078e0057 */
[----:B------:R-:W1:Y:S01]  /*13190*/  MUFU.EX2 R138, R138 ;  /* 0x0000008a008a7308 */ /* 0x000e620000000800 */
[----:B------:R-:W-:Y:S01]  /*131a0*/  FMNMX.FTZ R21, R52, R21, !PT ;  /* 0x0000001534157209 */ /* 0x000fe20007810000 */
[--C-:B------:R-:W-:Y:S02]  /*131b0*/  IMAD.MOV.U32 R70, RZ, RZ, R87.reuse ;  /* 0x000000ffff467224 */ /* 0x100fe400078e0057 */
[--C-:B------:R-:W-:Y:S01]  /*131c0*/  IMAD.MOV.U32 R67, RZ, RZ, R87.reuse ;  /* 0x000000ffff437224 */ /* 0x100fe200078e0057 */
[----:B------:R-:W-:Y:S01]  /*131d0*/  FMNMX.FTZ R21, R54, R21, !PT ;  /* 0x0000001536157209 */ /* 0x000fe20007810000 */
[--C-:B------:R-:W-:Y:S02]  /*131e0*/  IMAD.MOV.U32 R66, RZ, RZ, R87.reuse ;  /* 0x000000ffff427224 */ /* 0x100fe400078e0057 */
[----:B------:R4:W1:Y:S01]  /*131f0*/  MUFU.EX2 R15, R74 ;  /* 0x0000004a000f7308 */ /* 0x0008620000000800 */
[----:B------:R-:W-:Y:S01]  /*13200*/  FMNMX.FTZ R25, R56, R21, !PT ;  /* 0x0000001538197209 */ /* 0x000fe20007810000 */
[----:B------:R-:W-:-:S03]  /*13210*/  IMAD.MOV.U32 R63, RZ, RZ, R87 ;  /* 0x000000ffff3f7224 */ /* 0x000fc600078e0057 */
[----:B------:R-:W-:-:S03]  /*13220*/  FMNMX.FTZ R25, R58, R25, !PT ;  /* 0x000000193a197209 */ /* 0x000fc60007810000 */
[----:B------:R-:W-:Y:S01]  /*13230*/  MUFU.EX2 R140, R140 ;  /* 0x0000008c008c7308 */ /* 0x000fe20000000800 */
[----:B------:R-:W-:Y:S01]  /*13240*/  FMNMX.FTZ R31, R60, R25, !PT ;  /* 0x000000193c1f7209 */ /* 0x000fe20007810000 */
[----:B------:R-:W-:Y:S01]  /*13250*/  FFMA.FTZ R25, R78, R9, -R11 ;  /* 0x000000094e197223 */ /* 0x000fe2000001080b */
[--C-:B------:R-:W-:Y:S02]  /*13260*/  IMAD.MOV.U32 R78, RZ, RZ, R87.reuse ;  /* 0x000000ffff4e7224 */ /* 0x100fe400078e0057 */
[--C-:B----4-:R-:W-:Y:S01]  /*13270*/  IMAD.MOV.U32 R74, RZ, RZ, R87.reuse ;  /* 0x000000ffff4a7224 */ /* 0x110fe200078e0057 */
[----:B------:R-:W4:Y:S02]  /*13280*/  SHFL.BFLY PT, R62, R31, 0x2, 0x1f ;  /* 0x0c401f001f3e7f89 */ /* 0x000f2400000e0000 */
[----:B------:R0:W-:Y:S08]  /*13290*/  MUFU.EX2 R21, R64 ;  /* 0x0000004000157308 */ /* 0x0001f00000000800 */
[----:B------:R-:W-:Y:S01]  /*132a0*/  MUFU.EX2 R142, R142 ;  /* 0x0000008e008e7308 */ /* 0x000fe20000000800 */
[----:B0-----:R-:W-:-:S07]  /*132b0*/  IMAD.MOV.U32 R64, RZ, RZ, R87 ;  /* 0x000000ffff407224 */ /* 0x001fce00078e0057 */
[----:B------:R-:W-:Y:S01]  /*132c0*/  MUFU.EX2 R25, R25 ;  /* 0x0000001900197308 */ /* 0x000fe20000000800 */
[----:B----4-:R-:W-:Y:S01]  /*132d0*/  FMNMX.FTZ R62, R31, R62, !PT ;  /* 0x0000003e1f3e7209 */ /* 0x010fe20007810000 */
[----:B------:R-:W-:-:S06]  /*132e0*/  FFMA.FTZ R31, R88, R9, -R11 ;  /* 0x00000009581f7223 */ /* 0x000fcc000001080b */
[----:B------:R-:W-:Y:S01]  /*132f0*/  MUFU.EX2 R144, R144 ;  /* 0x0000009000907308 */ /* 0x000fe20000000800 */
[----:B------:R-:W-:Y:S01]  /*13300*/  FFMA.FTZ R11, R100, R9, -R11 ;  /* 0x00000009640b7223 */ /* 0x000fe2000001080b */
[----:B------:R-:W0:Y:S06]  /*13310*/  SHFL.BFLY PT, R35, R62, 0x1, 0x1f ;  /* 0x0c201f003e237f89 */ /* 0x000e2c00000e0000 */
[----:B------:R-:W-:Y:S08]  /*13320*/  MUFU.EX2 R27, R27 ;  /* 0x0000001b001b7308 */ /* 0x000ff00000000800 */
[----:B------:R-:W-:Y:S08]  /*13330*/  MUFU.EX2 R146, R146 ;  /* 0x0000009200927308 */ /* 0x000ff00000000800 */
[----:B------:R-:W-:Y:S01]  /*13340*/  MUFU.EX2 R29, R29 ;  /* 0x0000001d001d7308 */ /* 0x000fe20000000800 */
[----:B0-----:R-:W-:Y:S01]  /*13350*/  FMNMX.FTZ R14, R62, R35, !PT ;  /* 0x000000233e0e7209 */ /* 0x001fe20007810000 */
[----:B------:R-:W-:-:S03]  /*13360*/  IMAD.MOV.U32 R62, RZ, RZ, R87 ;  /* 0x000000ffff3e7224 */ /* 0x000fc600078e0057 */
[C---:B------:R-:W-:Y:S01]  /*13370*/  FSETP.NEU.FTZ.AND P1, PT, R14.reuse, -INF , PT ;  /* 0xff8000000e00780b */ /* 0x040fe20003f3d000 */
[----:B------:R-:W-:Y:S02]  /*13380*/  FMUL.FTZ R37, R14, R9 ;  /* 0x000000090e257220 */ /* 0x000fe40000410000 */
[----:B------:R-:W-:Y:S03]  /*13390*/  MUFU.EX2 R148, R148 ;  /* 0x0000009400947308 */ /* 0x000fe60000000800 */
[----:B------:R-:W-:-:S05]  /*133a0*/  FSEL R37, R37, RZ, P1 ;  /* 0x000000ff25257208 */ /* 0x000fca0000800000 */
[----:B------:R-:W-:Y:S01]  /*133b0*/  MUFU.EX2 R31, R31 ;  /* 0x0000001f001f7308 */ /* 0x000fe20000000800 */
[-CC-:B------:R-:W-:Y:S01]  /*133c0*/  FFMA.FTZ R157, R10, R9.reuse, -R37.reuse ;  /* 0x000000090a9d7223 */ /* 0x180fe20000010825 */
[-CC-:B------:R-:W-:Y:S01]  /*133d0*/  FFMA.FTZ R10, R5, R9.reuse, -R37.reuse ;  /* 0x00000009050a7223 */ /* 0x180fe20000010825 */
[-CC-:B------:R-:W-:Y:S01]  /*133e0*/  FFMA.FTZ R159, R20, R9.reuse, -R37.reuse ;  /* 0x00000009149f7223 */ /* 0x180fe20000010825 */
[-C--:B------:R-:W-:Y:S01]  /*133f0*/  FFMA.FTZ R8, R8, R9.reuse, -R37 ;  /* 0x0000000908087223 */ /* 0x080fe20000010825 */
[----:B------:R-:W-:Y:S01]  /*13400*/  FADD.FTZ R5, R156, R3 ;  /* 0x000000039c057221 */ /* 0x000fe20000010000 */
[-CC-:B------:R-:W-:Y:S01]  /*13410*/  FFMA.FTZ R137, R24, R9.reuse, -R37.reuse ;  /* 0x0000000918897223 */ /* 0x180fe20000010825 */
[-C--:B-----5:R-:W-:Y:S01]  /*13420*/  FFMA.FTZ R141, R30, R9.reuse, -R37 ;  /* 0x000000091e8d7223 */ /* 0x0a0fe20000010825 */
[----:B------:R-:W-:Y:S01]  /*13430*/  MUFU.EX2 R157, R157 ;  /* 0x0000009d009d7308 */ /* 0x000fe20000000800 */
[----:B---3--:R-:W-:Y:S01]  /*13440*/  FADD.FTZ R30, R158, R5 ;  /* 0x000000059e1e7221 */ /* 0x008fe20000010000 */
[-CC-:B------:R-:W-:Y:S01]  /*13450*/  FFMA.FTZ R12, R12, R9.reuse, -R37.reuse ;  /* 0x000000090c0c7223 */ /* 0x180fe20000010825 */
[-CC-:B------:R-:W-:Y:S01]  /*13460*/  FFMA.FTZ R139, R26, R9.reuse, -R37.reuse ;  /* 0x000000091a8b7223 */ /* 0x180fe20000010825 */
[-CC-:B------:R-:W-:Y:S01]  /*13470*/  FFMA.FTZ R24, R32, R9.reuse, -R37.reuse ;  /* 0x0000000920187223 */ /* 0x180fe20000010825 */
[----:B------:R-:W-:Y:S01]  /*13480*/  FADD.FTZ R5, R7, R30 ;  /* 0x0000001e07057221 */ /* 0x000fe20000010000 */
[-CC-:B------:R-:W-:Y:S01]  /*13490*/  FFMA.FTZ R20, R28, R9.reuse, -R37.reuse ;  /* 0x000000091c147223 */ /* 0x180fe20000010825 */
[-C--:B------:R-:W-:Y:S01]  /*134a0*/  FFMA.FTZ R143, R34, R9.reuse, -R37 ;  /* 0x00000009228f7223 */ /* 0x080fe20000010825 */
[----:B------:R-:W0:Y:S01]  /*134b0*/  MUFU.EX2 R10, R10 ;  /* 0x0000000a000a7308 */ /* 0x000e220000000800 */
[----:B--2---:R-:W-:Y:S01]  /*134c0*/  FADD.FTZ R30, R136, R5 ;  /* 0x00000005881e7221 */ /* 0x004fe20000010000 */
[-CC-:B------:R-:W-:Y:S01]  /*134d0*/  FFMA.FTZ R26, R36, R9.reuse, -R37.reuse ;  /* 0x00000009241a7223 */ /* 0x180fe20000010825 */
[-CC-:B------:R-:W-:Y:S01]  /*134e0*/  FFMA.FTZ R145, R38, R9.reuse, -R37.reuse ;  /* 0x0000000926917223 */ /* 0x180fe20000010825 */
[-CC-:B------:R-:W-:Y:S01]  /*134f0*/  FFMA.FTZ R28, R40, R9.reuse, -R37.reuse ;  /* 0x00000009281c7223 */ /* 0x180fe20000010825 */
[----:B------:R-:W-:Y:S01]  /*13500*/  FADD.FTZ R39, R13, R30 ;  /* 0x0000001e0d277221 */ /* 0x000fe20000010000 */
[-CC-:B------:R-:W-:Y:S01]  /*13510*/  FFMA.FTZ R147, R42, R9.reuse, -R37.reuse ;  /* 0x000000092a937223 */ /* 0x180fe20000010825 */
[-C--:B------:R-:W-:Y:S01]  /*13520*/  FFMA.FTZ R30, R44, R9.reuse, -R37 ;  /* 0x000000092c1e7223 */ /* 0x080fe20000010825 */
[----:B------:R-:W2:Y:S01]  /*13530*/  MUFU.EX2 R159, R159 ;  /* 0x0000009f009f7308 */ /* 0x000ea20000000800 */
[----:B-1----:R-:W-:Y:S01]  /*13540*/  FADD.FTZ R34, R138, R39 ;  /* 0x000000278a227221 */ /* 0x002fe20000010000 */
[-CC-:B------:R-:W-:Y:S01]  /*13550*/  FFMA.FTZ R149, R48, R9.reuse, -R37.reuse ;  /* 0x0000000930957223 */ /* 0x180fe20000010825 */
[-CC-:B------:R-:W-:Y:S01]  /*13560*/  FFMA.FTZ R46, R46, R9.reuse, -R37.reuse ;  /* 0x000000092e2e7223 */ /* 0x180fe20000010825 */
[----:B------:R-:W-:Y:S01]  /*13570*/  F2FP.BF16.F32.PACK_AB R156, R3, R156 ;  /* 0x0000009c039c723e */ /* 0x000fe200000010ff */
[----:B------:R-:W-:Y:S01]  /*13580*/  FADD.FTZ R39, R15, R34 ;  /* 0x000000220f277221 */ /* 0x000fe20000010000 */
[-CC-:B------:R-:W-:Y:S01]  /*13590*/  FFMA.FTZ R50, R50, R9.reuse, -R37.reuse ;  /* 0x0000000932327223 */ /* 0x180fe20000010825 */
[-C--:B------:R-:W-:Y:S01]  /*135a0*/  FFMA.FTZ R52, R52, R9.reuse, -R37 ;  /* 0x0000000934347223 */ /* 0x080fe20000010825 */
[----:B------:R-:W1:Y:S01]  /*135b0*/  MUFU.EX2 R8, R8 ;  /* 0x0000000800087308 */ /* 0x000e620000000800 */
[----:B0-----:R-:W-:Y:S01]  /*135c0*/  FADD.FTZ R32, R157, R10 ;  /* 0x0000000a9d207221 */ /* 0x001fe20000010000 */
[----:B------:R-:W-:Y:S01]  /*135d0*/  FADD.FTZ R34, R140, R39 ;  /* 0x000000278c227221 */ /* 0x000fe20000010000 */
[-CC-:B------:R-:W-:Y:S01]  /*135e0*/  FFMA.FTZ R54, R54, R9.reuse, -R37.reuse ;  /* 0x0000000936367223 */ /* 0x180fe20000010825 */
[-CC-:B------:R-:W-:Y:S01]  /*135f0*/  FFMA.FTZ R56, R56, R9.reuse, -R37.reuse ;  /* 0x0000000938387223 */ /* 0x180fe20000010825 */
[-CC-:B------:R-:W-:Y:S01]  /*13600*/  FFMA.FTZ R58, R58, R9.reuse, -R37.reuse ;  /* 0x000000093a3a7223 */ /* 0x180fe20000010825 */
[----:B------:R-:W-:Y:S01]  /*13610*/  FFMA.FTZ R37, R60, R9, -R37 ;  /* 0x000000093c257223 */ /* 0x000fe20000010825 */
[----:B------:R-:W-:Y:S01]  /*13620*/  F2FP.BF16.F32.PACK_AB R157, R10, R157 ;  /* 0x0000009d0a9d723e */ /* 0x000fe200000010ff */
[----:B------:R-:W0:Y:S01]  /*13630*/  MUFU.EX2 R137, R137 ;  /* 0x0000008900897308 */ /* 0x000e220000000800 */
[----:B--2---:R-:W-:Y:S01]  /*13640*/  FADD.FTZ R5, R159, R32 ;  /* 0x000000209f057221 */ /* 0x004fe20000010000 */
[----:B------:R-:W-:Y:S01]  /*13650*/  VIADD R10, R72, 0xfffffffe ;  /* 0xfffffffe480a7836 */ /* 0x000fe20000000000 */
[----:B------:R-:W-:Y:S01]  /*13660*/  F2FP.BF16.F32.PACK_AB R158, R7, R158 ;  /* 0x0000009e079e723e */ /* 0x000fe200000010ff */
[--C-:B------:R-:W-:Y:S01]  /*13670*/  IMAD.MOV.U32 R72, RZ, RZ, R87.reuse ;  /* 0x000000ffff487224 */ /* 0x100fe200078e0057 */
[----:B------:R-:W-:Y:S01]  /*13680*/  F2FP.BF16.F32.PACK_AB R136, R13, R136 ;  /* 0x000000880d88723e */ /* 0x000fe200000010ff */
[----:B------:R-:W-:Y:S01]  /*13690*/  IMAD.MOV.U32 R60, RZ, RZ, R87 ;  /* 0x000000ffff3c7224 */ /* 0x000fe200078e0057 */
[----:B------:R-:W-:Y:S01]  /*136a0*/  ISETP.GE.AND P1, PT, R10, R182, PT ;  /* 0x000000b60a00720c */ /* 0x000fe20003f26270 */
[----:B------:R-:W2:Y:S01]  /*136b0*/  MUFU.EX2 R12, R12 ;  /* 0x0000000c000c7308 */ /* 0x000ea20000000800 */
[C---:B-1----:R-:W-:Y:S01]  /*136c0*/  FADD.FTZ R32, R8.reuse, R5 ;  /* 0x0000000508207221 */ /* 0x042fe20000010000 */
[----:B------:R-:W-:Y:S01]  /*136d0*/  F2FP.BF16.F32.PACK_AB R159, R8, R159 ;  /* 0x0000009f089f723e */ /* 0x000fe200000010ff */
[--C-:B------:R-:W-:Y:S01]  /*136e0*/  IMAD.MOV.U32 R48, RZ, RZ, R87.reuse ;  /* 0x000000ffff307224 */ /* 0x100fe200078e0057 */
[----:B------:R-:W-:Y:S01]  /*136f0*/  F2FP.BF16.F32.PACK_AB R138, R15, R138 ;  /* 0x0000008a0f8a723e */ /* 0x000fe200000010ff */
[--C-:B------:R-:W-:Y:S01]  /*13700*/  IMAD.MOV.U32 R42, RZ, RZ, R87.reuse ;  /* 0x000000ffff2a7224 */ /* 0x100fe200078e0057 */
[----:B------:R-:W-:Y:S01]  /*13710*/  F2FP.BF16.F32.PACK_AB R140, R21, R140 ;  /* 0x0000008c158c723e */ /* 0x000fe200000010ff */
[--C-:B------:R-:W-:Y:S01]  /*13720*/  IMAD.MOV.U32 R40, RZ, RZ, R87.reuse ;  /* 0x000000ffff287224 */ /* 0x100fe200078e0057 */
[----:B------:R-:W1:Y:S01]  /*13730*/  MUFU.EX2 R139, R139 ;  /* 0x0000008b008b7308 */ /* 0x000e620000000800 */
[----:B0-----:R-:W-:Y:S01]  /*13740*/  FADD.FTZ R5, R137, R32 ;  /* 0x0000002089057221 */ /* 0x001fe20000010000 */
[----:B------:R-:W-:Y:S01]  /*13750*/  MOV R44, R87 ;  /* 0x00000057002c7202 */ /* 0x000fe20000000f00 */
[----:B------:R-:W-:-:S02]  /*13760*/  IMAD.MOV.U32 R38, RZ, RZ, R87 ;  /* 0x000000ffff267224 */ /* 0x000fc400078e0057 */
[----:B------:R-:W-:-:S03]  /*13770*/  IMAD.MOV.U32 R36, RZ, RZ, R87 ;  /* 0x000000ffff247224 */ /* 0x000fc600078e0057 */
[----:B------:R-:W0:Y:S01]  /*13780*/  MUFU.EX2 R20, R20 ;  /* 0x0000001400147308 */ /* 0x000e220000000800 */
[C---:B--2---:R-:W-:Y:S01]  /*13790*/  FADD.FTZ R32, R12.reuse, R5 ;  /* 0x000000050c207221 */ /* 0x044fe20000010000 */
[----:B------:R-:W-:Y:S01]  /*137a0*/  FADD.FTZ R5, R21, R34 ;  /* 0x0000002215057221 */ /* 0x000fe20000010000 */
[----:B------:R-:W-:-:S03]  /*137b0*/  F2FP.BF16.F32.PACK_AB R137, R12, R137 ;  /* 0x000000890c89723e */ /* 0x000fc600000010ff */
[----:B------:R-:W-:Y:S01]  /*137c0*/  FADD.FTZ R34, R142, R5 ;  /* 0x000000058e227221 */ /* 0x000fe20000010000 */
[----:B------:R-:W-:Y:S01]  /*137d0*/  PRMT R5, R183, 0x654, R0 ;  /* 0x00000654b7057816 */ /* 0x000fe20000000000 */
[----:B------:R-:W2:Y:S01]  /*137e0*/  MUFU.EX2 R141, R141 ;  /* 0x0000008d008d7308 */ /* 0x000ea20000000800 */
[----:B-1----:R-:W-:Y:S01]  /*137f0*/  FADD.FTZ R39, R139, R32 ;  /* 0x000000208b277221 */ /* 0x002fe20000010000 */
[C---:B------:R-:W-:Y:S01]  /*13800*/  F2FP.BF16.F32.PACK_AB R142, R25.reuse, R142 ;  /* 0x0000008e198e723e */ /* 0x040fe200000010ff */
[----:B------:R2:W-:Y:S05]  /*13810*/  SYNCS.ARRIVE.TRANS64.RED.A1T0 RZ, [R5+URZ], RZ ;  /* 0x000000ff05ff79a7 */ /* 0x0005ea000810043f */
[----:B------:R-:W1:Y:S01]  /*13820*/  MUFU.EX2 R24, R24 ;  /* 0x0000001800187308 */ /* 0x000e620000000800 */
[C---:B0-----:R-:W-:Y:S01]  /*13830*/  FADD.FTZ R32, R20.reuse, R39 ;  /* 0x0000002714207221 */ /* 0x041fe20000010000 */
[----:B------:R-:W-:Y:S01]  /*13840*/  FADD.FTZ R39, R25, R34 ;  /* 0x0000002219277221 */ /* 0x000fe20000010000 */
[----:B------:R-:W-:Y:S01]  /*13850*/  F2FP.BF16.F32.PACK_AB R139, R20, R139 ;  /* 0x0000008b148b723e */ /* 0x000fe200000010ff */
[----:B------:R-:W-:-:S02]  /*13860*/  IMAD.MOV.U32 R25, RZ, RZ, R87 ;  /* 0x000000ffff197224 */ /* 0x000fc400078e0057 */
[----:B------:R-:W-:Y:S01]  /*13870*/  FADD.FTZ R34, R144, R39 ;  /* 0x0000002790227221 */ /* 0x000fe20000010000 */
[----:B------:R-:W-:Y:S01]  /*13880*/  F2FP.BF16.F32.PACK_AB R144, R27, R144 ;  /* 0x000000901b90723e */ /* 0x000fe200000010ff */
[----:B------:R-:W0:Y:S01]  /*13890*/  MUFU.EX2 R143, R143 ;  /* 0x0000008f008f7308 */ /* 0x000e220000000800 */
[----:B--2---:R-:W-:Y:S01]  /*138a0*/  FADD.FTZ R5, R141, R32 ;  /* 0x000000208d057221 */ /* 0x004fe20000010000 */
[----:B------:R-:W-:Y:S01]  /*138b0*/  FADD.FTZ R39, R27, R34 ;  /* 0x000000221b277221 */ /* 0x000fe20000010000 */
[----:B------:R-:W-:-:S03]  /*138c0*/  IMAD.MOV.U32 R27, RZ, RZ, R87 ;  /* 0x000000ffff1b7224 */ /* 0x000fc600078e0057 */
[----:B------:R-:W-:Y:S01]  /*138d0*/  FADD.FTZ R34, R146, R39 ;  /* 0x0000002792227221 */ /* 0x000fe20000010000 */
[----:B------:R-:W-:Y:S01]  /*138e0*/  F2FP.BF16.F32.PACK_AB R146, R29, R146 ;  /* 0x000000921d92723e */ /* 0x000fe200000010ff */
[----:B------:R-:W2:Y:S01]  /*138f0*/  MUFU.EX2 R26, R26 ;  /* 0x0000001a001a7308 */ /* 0x000ea20000000800 */
[C---:B-1----:R-:W-:Y:S01]  /*13900*/  FADD.FTZ R32, R24.reuse, R5 ;  /* 0x0000000518207221 */ /* 0x042fe20000010000 */
[----:B------:R-:W-:Y:S01]  /*13910*/  F2FP.BF16.F32.PACK_AB R141, R24, R141 ;  /* 0x0000008d188d723e */ /* 0x000fe200000010ff */
[--C-:B------:R-:W-:Y:S02]  /*13920*/  IMAD.MOV.U32 R39, RZ, RZ, R87.reuse ;  /* 0x000000ffff277224 */ /* 0x100fe400078e0057 */
[----:B------:R-:W-:-:S03]  /*13930*/  IMAD.MOV.U32 R24, RZ, RZ, R87 ;  /* 0x000000ffff187224 */ /* 0x000fc600078e0057 */
[----:B------:R-:W1:Y:S01]  /*13940*/  MUFU.EX2 R145, R145 ;  /* 0x0000009100917308 */ /* 0x000e620000000800 */
[----:B0-----:R-:W-:-:S07]  /*13950*/  FADD.FTZ R5, R143, R32 ;  /* 0x000000208f057221 */ /* 0x001fce0000010000 */
[----:B------:R-:W0:Y:S01]  /*13960*/  MUFU.EX2 R28, R28 ;  /* 0x0000001c001c7308 */ /* 0x000e220000000800 */
[C---:B--2---:R-:W-:Y:S01]  /*13970*/  FADD.FTZ R32, R26.reuse, R5 ;  /* 0x000000051a207221 */ /* 0x044fe20000010000 */
[----:B------:R-:W-:Y:S01]  /*13980*/  FADD.FTZ R5, R29, R34 ;  /* 0x000000221d057221 */ /* 0x000fe20000010000 */
[----:B------:R-:W-:Y:S01]  /*13990*/  F2FP.BF16.F32.PACK_AB R143, R26, R143 ;  /* 0x0000008f1a8f723e */ /* 0x000fe200000010ff */
[----:B------:R-:W-:Y:S02]  /*139a0*/  IMAD.MOV.U32 R29, RZ, RZ, R87 ;  /* 0x000000ffff1d7224 */ /* 0x000fe400078e0057 */
[----:B------:R-:W-:Y:S01]  /*139b0*/  FADD.FTZ R34, R148, R5 ;  /* 0x0000000594227221 */ /* 0x000fe20000010000 */
[----:B------:R-:W-:Y:S01]  /*139c0*/  F2FP.BF16.F32.PACK_AB R148, R31, R148 ;  /* 0x000000941f94723e */ /* 0x000fe200000010ff */
[----:B------:R-:W2:Y:S01]  /*139d0*/  MUFU.EX2 R147, R147 ;  /* 0x0000009300937308 */ /* 0x000ea20000000800 */
[----:B-1----:R-:W-:Y:S01]  /*139e0*/  FADD.FTZ R3, R145, R32 ;  /* 0x0000002091037221 */ /* 0x002fe20000010000 */
[----:B------:R-:W-:Y:S01]  /*139f0*/  FADD.FTZ R5, R31, R34 ;  /* 0x000000221f057221 */ /* 0x000fe20000010000 */
[----:B------:R-:W-:-:S02]  /*13a00*/  IMAD.MOV.U32 R31, RZ, RZ, R87 ;  /* 0x000000ffff1f7224 */ /* 0x000fc400078e0057 */
[----:B------:R-:W-:-:S03]  /*13a10*/  IMAD.MOV.U32 R26, RZ, RZ, R87 ;  /* 0x000000ffff1a7224 */ /* 0x000fc600078e0057 */
[----:B------:R-:W1:Y:S01]  /*13a20*/  MUFU.EX2 R150, R150 ;  /* 0x0000009600967308 */ /* 0x000e620000000800 */
[C---:B0-----:R-:W-:Y:S01]  /*13a30*/  FADD.FTZ R32, R28.reuse, R3 ;  /* 0x000000031c207221 */ /* 0x041fe20000010000 */
[----:B------:R-:W-:Y:S01]  /*13a40*/  F2FP.BF16.F32.PACK_AB R145, R28, R145 ;  /* 0x000000911c91723e */ /* 0x000fe200000010ff */
[----:B------:R-:W-:-:S05]  /*13a50*/  IMAD.MOV.U32 R28, RZ, RZ, R87 ;  /* 0x000000ffff1c7224 */ /* 0x000fca00078e0057 */
[----:B------:R-:W0:Y:S01]  /*13a60*/  MUFU.EX2 R30, R30 ;  /* 0x0000001e001e7308 */ /* 0x000e220000000800 */
[----:B--2---:R-:W-:-:S07]  /*13a70*/  FADD.FTZ R3, R147, R32 ;  /* 0x0000002093037221 */ /* 0x004fce0000010000 */
[----:B------:R-:W2:Y:S01]  /*13a80*/  MUFU.EX2 R33, R33 ;  /* 0x0000002100217308 */ /* 0x000ea20000000800 */
[----:B-1----:R-:W-:-:S07]  /*13a90*/  FADD.FTZ R34, R150, R5 ;  /* 0x0000000596227221 */ /* 0x002fce0000010000 */
[----:B------:R-:W1:Y:S01]  /*13aa0*/  MUFU.EX2 R149, R149 ;  /* 0x0000009500957308 */ /* 0x000e620000000800 */
[C---:B0-----:R-:W-:Y:S01]  /*13ab0*/  FADD.FTZ R32, R30.reuse, R3 ;  /* 0x000000031e207221 */ /* 0x041fe20000010000 */
[----:B------:R-:W-:Y:S01]  /*13ac0*/  F2FP.BF16.F32.PACK_AB R147, R30, R147 ;  /* 0x000000931e93723e */ /* 0x000fe200000010ff */
[----:B------:R-:W-:-:S05]  /*13ad0*/  IMAD.MOV.U32 R30, RZ, RZ, R87 ;  /* 0x000000ffff1e7224 */ /* 0x000fca00078e0057 */
[----:B------:R-:W0:Y:S01]  /*13ae0*/  MUFU.EX2 R152, R152 ;  /* 0x0000009800987308 */ /* 0x000e220000000800 */
[C---:B--2---:R-:W-:Y:S01]  /*13af0*/  FADD.FTZ R5, R33.reuse, R34 ;  /* 0x0000002221057221 */ /* 0x044fe20000010000 */
[----:B------:R-:W-:Y:S01]  /*13b00*/  F2FP.BF16.F32.PACK_AB R150, R33, R150 ;  /* 0x000000962196723e */ /* 0x000fe200000010ff */
[----:B------:R-:W-:-:S05]  /*13b10*/  IMAD.MOV.U32 R33, RZ, RZ, R87 ;  /* 0x000000ffff217224 */ /* 0x000fca00078e0057 */
[----:B------:R2:W3:Y:S01]  /*13b20*/  MUFU.EX2 R0, R46 ;  /* 0x0000002e00007308 */ /* 0x0004e20000000800 */
[----:B-1----:R-:W-:-:S07]  /*13b30*/  FADD.FTZ R3, R149, R32 ;  /* 0x0000002095037221 */ /* 0x002fce0000010000 */
[----:B------:R-:W1:Y:S01]  /*13b40*/  MUFU.EX2 R35, R96 ;  /* 0x0000006000237308 */ /* 0x000e620000000800 */
[----:B0-----:R-:W-:Y:S01]  /*13b50*/  FADD.FTZ R32, R152, R5 ;  /* 0x0000000598207221 */ /* 0x001fe20000010000 */
[----:B--2---:R-:W-:-:S06]  /*13b60*/  IMAD.MOV.U32 R46, RZ, RZ, R87 ;  /* 0x000000ffff2e7224 */ /* 0x004fcc00078e0057 */
[----:B------:R-:W0:Y:S01]  /*13b70*/  MUFU.EX2 R50, R50 ;  /* 0x0000003200327308 */ /* 0x000e220000000800 */
[C---:B---3--:R-:W-:Y:S01]  /*13b80*/  FADD.FTZ R3, R0.reuse, R3 ;  /* 0x0000000300037221 */ /* 0x048fe20000010000 */
[----:B------:R-:W-:-:S06]  /*13b90*/  F2FP.BF16.F32.PACK_AB R149, R0, R149 ;  /* 0x000000950095723e */ /* 0x000fcc00000010ff */
[----:B------:R-:W2:Y:S01]  /*13ba0*/  MUFU.EX2 R154, R154 ;  /* 0x0000009a009a7308 */ /* 0x000ea20000000800 */
[C---:B-1----:R-:W-:Y:S01]  /*13bb0*/  FADD.FTZ R5, R35.reuse, R32 ;  /* 0x0000002023057221 */ /* 0x042fe20000010000 */
[----:B------:R-:W-:Y:S01]  /*13bc0*/  F2FP.BF16.F32.PACK_AB R152, R35, R152 ;  /* 0x000000982398723e */ /* 0x000fe200000010ff */
[----:B------:R-:W-:-:S05]  /*13bd0*/  IMAD.MOV.U32 R35, RZ, RZ, R87 ;  /* 0x000000ffff237224 */ /* 0x000fca00078e0057 */
[----:B------:R1:W3:Y:S01]  /*13be0*/  MUFU.EX2 R151, R52 ;  /* 0x0000003400977308 */ /* 0x0002e20000000800 */
[----:B0-----:R-:W-:-:S07]  /*13bf0*/  FADD.FTZ R32, R50, R3 ;  /* 0x0000000332207221 */ /* 0x001fce0000010000 */
[----:B------:R-:W0:Y:S01]  /*13c00*/  MUFU.EX2 R54, R54 ;  /* 0x0000003600367308 */ /* 0x000e220000000800 */
[----:B--2---:R-:W-:Y:S01]  /*13c10*/  FADD.FTZ R34, R154, R5 ;  /* 0x000000059a227221 */ /* 0x004fe20000010000 */
[----:B-1----:R-:W-:-:S06]  /*13c20*/  IMAD.MOV.U32 R52, RZ, RZ, R87 ;  /* 0x000000ffff347224 */ /* 0x002fcc00078e0057 */
[----:B------:R1:W2:Y:S01]  /*13c30*/  MUFU.EX2 R153, R56 ;  /* 0x0000003800997308 */ /* 0x0002a20000000800 */
[C---:B---3--:R-:W-:Y:S01]  /*13c40*/  FADD.FTZ R5, R151.reuse, R32 ;  /* 0x0000002097057221 */ /* 0x048fe20000010000 */
[----:B------:R-:W-:Y:S01]  /*13c50*/  F2FP.BF16.F32.PACK_AB R151, R151, R50 ;  /* 0x000000329797723e */ /* 0x000fe200000010ff */
[----:B------:R-:W-:Y:S01]  /*13c60*/  IMAD.MOV.U32 R50, RZ, RZ, R87 ;  /* 0x000000ffff327224 */ /* 0x000fe200078e0057 */
[----:B------:R-:W-:-:S04]  /*13c70*/  MOV R32, R87 ;  /* 0x0000005700207202 */ /* 0x000fc80000000f00 */
[----:B------:R-:W3:Y:S01]  /*13c80*/  MUFU.EX2 R58, R58 ;  /* 0x0000003a003a7308 */ /* 0x000ee20000000800 */
[----:B0-----:R-:W-:Y:S01]  /*13c90*/  FADD.FTZ R8, R54, R5 ;  /* 0x0000000536087221 */ /* 0x001fe20000010000 */
[----:B-1----:R-:W-:-:S06]  /*13ca0*/  MOV R56, R87 ;  /* 0x0000005700387202 */ /* 0x002fcc0000000f00 */
[----:B------:R-:W0:Y:S01]  /*13cb0*/  MUFU.EX2 R11, R11 ;  /* 0x0000000b000b7308 */ /* 0x000e220000000800 */
[C---:B--2---:R-:W-:Y:S01]  /*13cc0*/  FADD.FTZ R5, R153.reuse, R8 ;  /* 0x0000000899057221 */ /* 0x044fe20000010000 */
[----:B------:R-:W-:Y:S01]  /*13cd0*/  F2FP.BF16.F32.PACK_AB R153, R153, R54 ;  /* 0x000000369999723e */ /* 0x000fe200000010ff */
[----:B------:R-:W-:-:S05]  /*13ce0*/  IMAD.MOV.U32 R54, RZ, RZ, R87 ;  /* 0x000000ffff367224 */ /* 0x000fca00078e0057 */
[----:B------:R-:W1:Y:S01]  /*13cf0*/  MUFU.EX2 R37, R37 ;  /* 0x0000002500257308 */ /* 0x000e620000000800 */
[----:B---3--:R-:W-:Y:S01]  /*13d00*/  FADD.FTZ R8, R58, R5 ;  /* 0x000000053a087221 */ /* 0x008fe20000010000 */
[----:B------:R-:W-:Y:S02]  /*13d10*/  IMAD.MOV.U32 R5, RZ, RZ, 0x3f800000 ;  /* 0x3f800000ff057424 */ /* 0x000fe400078e00ff */
[C---:B0-----:R-:W-:Y:S01]  /*13d20*/  FADD.FTZ R3, R11.reuse, R34 ;  /* 0x000000220b037221 */ /* 0x041fe20000010000 */
[----:B------:R-:W-:Y:S01]  /*13d30*/  F2FP.BF16.F32.PACK_AB R154, R11, R154 ;  /* 0x0000009a0b9a723e */ /* 0x000fe200000010ff */
[--C-:B------:R-:W-:Y:S02]  /*13d40*/  IMAD.MOV.U32 R34, RZ, RZ, R87.reuse ;  /* 0x000000ffff227224 */ /* 0x100fe400078e0057 */
[C---:B-1----:R-:W-:Y:S01]  /*13d50*/  FADD.FTZ R0, R37.reuse, R8 ;  /* 0x0000000825007221 */ /* 0x042fe20000010000 */
[----:B------:R-:W-:Y:S01]  /*13d60*/  F2FP.BF16.F32.PACK_AB R155, R37, R58 ;  /* 0x0000003a259b723e */ /* 0x000fe200000010ff */
[----:B------:R-:W-:-:S02]  /*13d70*/  IMAD.MOV.U32 R58, RZ, RZ, R87 ;  /* 0x000000ffff3a7224 */ /* 0x000fc400078e0057 */
[----:B------:R-:W-:Y:S01]  /*13d80*/  IMAD.MOV.U32 R37, RZ, RZ, R87 ;  /* 0x000000ffff257224 */ /* 0x000fe200078e0057 */
[----:B------:R-:W-:Y:S06]  /*13d90*/  @!P1 BRA `(.L_x_626) ;  /* 0x0000002800509947 */ /* 0x000fec0003800000 */
[----:B------:R-:W-:Y:S01]  /*13da0*/  IMAD.MOV.U32 R11, RZ, RZ, R14 ;  /* 0x000000ffff0b7224 */ /* 0x000fe200078e000e */
[----:B------:R-:W-:Y:S01]  /*13db0*/  MOV R8, R174 ;  /* 0x000000ae00087202 */ /* 0x000fe20000000f00 */
[----:B------:R-:W-:Y:S01]  /*13dc0*/  IMAD.MOV.U32 R12, RZ, RZ, R6 ;  /* 0x000000ffff0c7224 */ /* 0x000fe200078e0006 */
[----:B------:R-:W-:Y:S01]  /*13dd0*/  CS2R R86, SRZ ;  /* 0x0000000000567805 */ /* 0x000fe2000001ff00 */
[----:B------:R-:W-:Y:S01]  /*13de0*/  IMAD.MOV.U32 R7, RZ, RZ, R181 ;  /* 0x000000ffff077224 */ /* 0x000fe200078e00b5 */
[----:B------:R-:W-:Y:S01]  /*13df0*/  CS2R R82, SRZ ;  /* 0x0000000000527805 */ /* 0x000fe2000001ff00 */
[----:B------:R-:W-:Y:S01]  /*13e00*/  IMAD.MOV.U32 R5, RZ, RZ, 0x3f800000 ;  /* 0x3f800000ff057424 */ /* 0x000fe200078e00ff */
        /* <DEDUP_REMOVED lines=29> */
[----:B------:R-:W-:-:S07]  /*13fe0*/  CS2R R24, SRZ ;  /* 0x0000000000187805 */ /* 0x000fce000001ff00 */
.L_x_639:
[----:B------:R-:W-:-:S04]  /*13ff0*/  ISETP.NE.AND P1, PT, R8, 0x1, PT ;  /* 0x000000010800780c */ /* 0x000fc80003f25270 */
[----:B------:R-:W-:-:S04]  /*14000*/  SEL R6, RZ, 0x1, P1 ;  /* 0x00000001ff067807 */ /* 0x000fc80000800000 */
[----:B------:R-:W-:Y:S01]  /*14010*/  LOP3.LUT R181, R7, R6, RZ, 0x3c, !PT ;  /* 0x0000000607b57212 */ /* 0x000fe200078e3cff */
[----:B------:R-:W-:Y:S06]  /*14020*/  @!P0 BRA `(.L_x_627) ;  /* 0x0000000000048947 */ /* 0x000fec0003800000 */
[----:B------:R-:W-:Y:S01]  /*14030*/  BPT.TRAP 0x1 ;  /* 0x000000040000795c */ /* 0x000fe20000300000 */
.L_x_627:
[----:B------:R-:W-:Y:S01]  /*14040*/  VIADD R174, R8, 0x1 ;  /* 0x0000000108ae7836 */ /* 0x000fe20000000000 */
[----:B------:R-:W-:-:S04]  /*14050*/  SHF.L.U32 R6, R181, 0x1f, RZ ;  /* 0x0000001fb5067819 */ /* 0x000fc800000006ff */
[----:B------:R-:W-:-:S04]  /*14060*/  ISETP.NE.AND P1, PT, R174, 0x2, PT ;  /* 0x00000002ae00780c */ /* 0x000fc80003f25270 */
[----:B------:R-:W-:-:S05]  /*14070*/  SEL R174, R174, RZ, P1 ;  /* 0x000000ffaeae7207 */ /* 0x000fca0000800000 */
[----:B------:R-:W-:-:S04]  /*14080*/  IMAD R13, R174, 0x8, R2 ;  /* 0x00000008ae0d7824 */ /* 0x000fc800078e0202 */
[----:B------:R0:W1:Y:S01]  /*14090*/  SYNCS.PHASECHK.TRANS64.TRYWAIT P1, [R13+URZ+0x2a830], R6 ;  /* 0x02a830060d0075a7 */ /* 0x000062000802017f */
[----:B------:R-:W-:Y:S05]  /*140a0*/  @!P0 BRA `(.L_x_628) ;  /* 0x0000000000048947 */ /* 0x000fea0003800000 */
[----:B------:R-:W-:Y:S01]  /*140b0*/  BPT.TRAP 0x1 ;  /* 0x000000040000795c */ /* 0x000fe20000300000 */
.L_x_628:
[----:B------:R-:W-:Y:S01]  /*140c0*/  IMAD R95, R174, 0x900, R4 ;  /* 0x00000900ae5f7824 */ /* 0x000fe200078e0204 */
[----:B------:R-:W-:Y:S03]  /*140d0*/  BSSY B1, `(.L_x_629) ;  /* 0x0000006000017945 */ /* 0x000fe60003800000 */
[C---:B------:R-:W-:Y:S02]  /*140e0*/  VIADD R92, R95.reuse, 0x2 ;  /* 0x000000025f5c7836 */ /* 0x040fe40000000000 */
[----:B------:R-:W-:Y:S01]  /*140f0*/  VIADD R91, R95, 0x4 ;  /* 0x000000045f5b7836 */ /* 0x000fe20000000000 */
[----:B-1----:R-:W-:Y:S06]  /*14100*/  @P1 BRA `(.L_x_630) ;  /* 0x0000000000081947 */ /* 0x002fec0003800000 */
[----:B------:R-:W1:Y:S02]  /*14110*/  SYNCS.PHASECHK.TRANS64.TRYWAIT P1, [R13+URZ+0x2a830], R6 ;  /* 0x02a830060d0075a7 */ /* 0x000e64000802017f */
[----:B-1----:R-:W-:Y:S05]  /*14120*/  @!P1 BRA `(.L_x_631) ;  /* 0x000000e000089947 */ /* 0x002fea0003800000 */
.L_x_630:
[----:B------:R-:W-:Y:S05]  /*14130*/  BSYNC B1 ;  /* 0x0000000000017941 */ /* 0x000fea0003800000 */
.L_x_629:
[----:B------:R-:W2:Y:S04]  /*14140*/  LDL.64 R96, [R1+0x30] ;  /* 0x0000300001607983 */ /* 0x000ea80000100a00 */
[----:B------:R3:W-:Y:S04]  /*14150*/  STL.64 [R1+0x80], R10 ;  /* 0x0000800a01007387 */ /* 0x0007e80000100a00 */
[----:B---3--:R-:W3:Y:S01]  /*14160*/  LDL.64 R10, [R1+0x28] ;  /* 0x00002800010a7983 */ /* 0x008ee20000100a00 */
[----:B------:R-:W-:Y:S01]  /*14170*/  IMAD.MOV.U32 R88, RZ, RZ, R95 ;  /* 0x000000ffff587224 */ /* 0x000fe200078e005f */
[----:B------:R-:W-:Y:S01]  /*14180*/  MOV R193, UR38 ;  /* 0x0000002600c17c02 */ /* 0x000fe20008000f00 */
[C---:B------:R-:W-:Y:S01]  /*14190*/  VIADD R90, R95.reuse, 0x6 ;  /* 0x000000065f5a7836 */ /* 0x040fe20000000000 */
[----:B------:R-:W-:Y:S01]  /*141a0*/  MOV R14, UR58 ;  /* 0x0000003a000e7c02 */ /* 0x000fe20008000f00 */
[----:B------:R-:W-:Y:S01]  /*141b0*/  IMAD.MOV.U32 R89, RZ, RZ, 0x40000040 ;  /* 0x40000040ff597424 */ /* 0x000fe200078e00ff */
[----:B------:R-:W-:Y:S01]  /*141c0*/  R2UR UR46, R88 ;  /* 0x00000000582e72ca */ /* 0x000fe200000e0000 */
[----:B------:R-:W-:Y:S01]  /*141d0*/  IMAD.MOV.U32 R88, RZ, RZ, R92 ;  /* 0x000000ffff587224 */ /* 0x000fe200078e005c */
[----:B------:R-:W-:Y:S01]  /*141e0*/  R2UR UR58, R90 ;  /* 0x000000005a3a72ca */ /* 0x000fe200000e0000 */
[C---:B------:R-:W-:Y:S01]  /*141f0*/  VIADD R90, R95.reuse, 0x302 ;  /* 0x000003025f5a7836 */ /* 0x040fe20000000000 */
[----:B------:R-:W-:Y:S01]  /*14200*/  MOV R198, UR45 ;  /* 0x0000002d00c67c02 */ /* 0x000fe20008000f00 */
[C---:B------:R-:W-:Y:S01]  /*14210*/  VIADD R92, R95.reuse, 0x304 ;  /* 0x000003045f5c7836 */ /* 0x040fe20000000000 */
[----:B------:R-:W-:Y:S01]  /*14220*/  R2UR UR42, R88 ;  /* 0x00000000582a72ca */ /* 0x000fe200000e0000 */
[----:B------:R-:W-:Y:S01]  /*14230*/  IMAD.MOV.U32 R88, RZ, RZ, R91 ;  /* 0x000000ffff587224 */ /* 0x000fe200078e005b */
[----:B------:R-:W-:Y:S01]  /*14240*/  R2UR UR30, R90 ;  /* 0x000000005a1e72ca */ /* 0x000fe200000e0000 */
[C---:B------:R-:W-:Y:S01]  /*14250*/  VIADD R90, R95.reuse, 0x600 ;  /* 0x000006005f5a7836 */ /* 0x040fe20000000000 */
[----:B01----:R-:W-:Y:S01]  /*14260*/  MOV R6, UR44 ;  /* 0x0000002c00067c02 */ /* 0x003fe20008000f00 */
[----:B------:R-:W-:Y:S01]  /*14270*/  IMAD.MOV.U32 R93, RZ, RZ, 0x40000040 ;  /* 0x40000040ff5d7424 */ /* 0x000fe200078e00ff */
[----:B------:R-:W-:Y:S01]  /*14280*/  R2UR UR38, R88 ;  /* 0x00000000582672ca */ /* 0x000fe200000e0000 */
[----:B------:R-:W-:Y:S01]  /*14290*/  VIADD R88, R95, 0x300 ;  /* 0x000003005f587836 */ /* 0x000fe20000000000 */
[----:B------:R-:W-:Y:S01]  /*142a0*/  R2UR UR47, R89 ;  /* 0x00000000592f72ca */ /* 0x000fe200000e0000 */
[-C--:B------:R-:W-:Y:S01]  /*142b0*/  FMUL.FTZ R24, R24, R94.reuse ;  /* 0x0000005e18187220 */ /* 0x080fe20000410000 */
[----:B------:R-:W-:Y:S01]  /*142c0*/  R2UR UR26, R92 ;  /* 0x000000005c1a72ca */ /* 0x000fe200000e0000 */
[C---:B------:R-:W-:Y:S01]  /*142d0*/  VIADD R92, R95.reuse, 0x602 ;  /* 0x000006025f5c7836 */ /* 0x040fe20000000000 */
[----:B------:R-:W-:Y:S01]  /*142e0*/  R2UR UR34, R88 ;  /* 0x00000000582272ca */ /* 0x000fe200000e0000 */
[C---:B------:R-:W-:Y:S01]  /*142f0*/  VIADD R88, R95.reuse, 0x306 ;  /* 0x000003065f587836 */ /* 0x040fe20000000000 */
[----:B------:R-:W-:Y:S01]  /*14300*/  R2UR UR18, R90 ;  /* 0x000000005a1272ca */ /* 0x000fe200000e0000 */
[----:B------:R-:W-:Y:S01]  /*14310*/  VIADD R90, R95, 0x606 ;  /* 0x000006065f5a7836 */ /* 0x000fe20000000000 */
[----:B------:R-:W-:Y:S01]  /*14320*/  MOV R91, 0x40000040 ;  /* 0x40000040005b7802 */ /* 0x000fe20000000f00 */
[-C--:B------:R-:W-:Y:S01]  /*14330*/  FMUL.FTZ R25, R25, R94.reuse ;  /* 0x0000005e19197220 */ /* 0x080fe20000410000 */
[----:B------:R-:W-:Y:S01]  /*14340*/  R2UR UR22, R88 ;  /* 0x00000000581672ca */ /* 0x000fe200000e0000 */
[----:B------:R-:W-:Y:S01]  /*14350*/  VIADD R88, R95, 0x604 ;  /* 0x000006045f587836 */ /* 0x000fe20000000000 */
[----:B------:R-:W-:Y:S01]  /*14360*/  MOV R21, UR39 ;  /* 0x0000002700157c02 */ /* 0x000fe20008000f00 */
[-C--:B------:R-:W-:Y:S01]  /*14370*/  FMUL.FTZ R28, R28, R94.reuse ;  /* 0x0000005e1c1c7220 */ /* 0x080fe20000410000 */
[----:B------:R-:W-:Y:S01]  /*14380*/  MOV R9, UR59 ;  /* 0x0000003b00097c02 */ /* 0x000fe20008000f00 */
[-C--:B------:R-:W-:Y:S01]  /*14390*/  FMUL.FTZ R29, R29, R94.reuse ;  /* 0x0000005e1d1d7220 */ /* 0x080fe20000410000 */
[C---:B------:R-:W-:Y:S01]  /*143a0*/  R2UR UR43, R89.reuse ;  /* 0x00000000592b72ca */ /* 0x040fe200000e0000 */
[-C--:B------:R-:W-:Y:S01]  /*143b0*/  FMUL.FTZ R32, R32, R94.reuse ;  /* 0x0000005e20207220 */ /* 0x080fe20000410000 */
[----:B------:R-:W-:Y:S01]  /*143c0*/  R2UR UR39, R89 ;  /* 0x00000000592772ca */ /* 0x000fe200000e0000 */
        /* <DEDUP_REMOVED lines=39> */
[----:B------:R-:W-:Y:S01]  /*14640*/  MOV R196, UR41 ;  /* 0x0000002900c47c02 */ /* 0x000fe20008000f00 */
[----:B------:R0:W-:Y:S01]  /*14650*/  STL.64 [R1+0x78], R2 ;  /* 0x0000780201007387 */ /* 0x0001e20000100a00 */
[----:B------:R-:W-:Y:S01]  /*14660*/  MOV R197, UR40 ;  /* 0x0000002800c57c02 */ /* 0x000fe20008000f00 */
[-C--:B------:R-:W-:Y:S01]  /*14670*/  FMUL.FTZ R26, R26, R5.reuse ;  /* 0x000000051a1a7220 */ /* 0x080fe20000410000 */
        /* <DEDUP_REMOVED lines=8> */
[-C--:B------:R-:W-:Y:S01]  /*14700*/  FMUL.FTZ R35, R35, R5.reuse ;  /* 0x0000000523237220 */ /* 0x080fe20000410000 */
[----:B0-----:R-:W4:Y:S01]  /*14710*/  LDL.64 R2, [R1+0x18] ;  /* 0x0000180001027983 */ /* 0x001f220000100a00 */
        /* <DEDUP_REMOVED lines=25> */
[----:B--2---:R-:W-:-:S02]  /*148b0*/  R2UR UR44, R96 ;  /* 0x00000000602c72ca */ /* 0x004fc400000e0000 */
[----:B------:R-:W-:Y:S02]  /*148c0*/  R2UR UR45, R97 ;  /* 0x00000000612d72ca */ /* 0x000fe400000e0000 */
[----:B------:R-:W-:-:S11]  /*148d0*/  WARPGROUP.ARRIVE ;  /* 0x00000000000079c5 */ /* 0x000fd60000000000 */
[----:B------:R-:W-:Y:S01]  /*148e0*/  HGMMA.64x96x16.F32.BF16 R88, gdesc[UR44], RZ, !UPT, gsb0 ;  /* 0x016000002c5879f0 */ /* 0x000fe2000c0018ff */
[----:B---3--:R-:W-:Y:S02]  /*148f0*/  R2UR UR40, R10 ;  /* 0x000000000a2872ca */ /* 0x008fe400000e0000 */
[----:B------:R-:W-:Y:S02]  /*14900*/  R2UR UR41, R11 ;  /* 0x000000000b2972ca */ /* 0x000fe400000e0000 */
[----:B------:R0:W5:Y:S01]  /*14910*/  LDL.LU.64 R10, [R1+0x80] ;  /* 0x00008000010a7983 */ /* 0x0001620000300a00 */
[----:B------:R-:W-:Y:S02]  /*14920*/  WARPGROUP.DEPBAR.LE gsb0, 0x0 ;  /* 0x00008000000079c5 */ /* 0x000fe40000010000 */
[----:B------:R-:W-:-:S08]  /*14930*/  WARPGROUP.ARRIVE ;  /* 0x00000000000079c5 */ /* 0x000fd00000000000 */
[----:B------:R-:W-:Y:S01]  /*14940*/  HGMMA.64x96x16.F32.BF16 R88, gdesc[UR40], R88, gsb0 ;  /* 0x01600000285879f0 */ /* 0x000fe20008001858 */
[----:B------:R-:W-:Y:S02]  /*14950*/  R2UR UR41, R196 ;  /* 0x00000000c42972ca */ /* 0x000fe400000e0000 */
[----:B------:R-:W-:Y:S02]  /*14960*/  R2UR UR40, R197 ;  /* 0x00000000c52872ca */ /* 0x000fe400000e0000 */
[----:B------:R-:W2:Y:S01]  /*14970*/  LDL.64 R196, [R1+0x20] ;  /* 0x0000200001c47983 */ /* 0x000ea20000100a00 */
[----:B----4-:R-:W-:Y:S02]  /*14980*/  R2UR UR56, R2 ;  /* 0x00000000023872ca */ /* 0x010fe400000e0000 */
[----:B------:R-:W-:Y:S01]  /*14990*/  R2UR UR57, R3 ;  /* 0x00000000033972ca */ /* 0x000fe200000e0000 */
[----:B------:R-:W-:Y:S02]  /*149a0*/  WARPGROUP.DEPBAR.LE gsb0, 0x0 ;  /* 0x00008000000079c5 */ /* 0x000fe40000010000 */
[----:B------:R-:W-:Y:S01]  /*149b0*/  WARPGROUP.ARRIVE ;  /* 0x00000000000079c5 */ /* 0x000fe20000000000 */
[----:B--2---:R-:W-:-:S02]  /*149c0*/  R2UR UR36, R196 ;  /* 0x00000000c42472ca */ /* 0x004fc400000e0000 */
[----:B------:R-:W-:Y:S02]  /*149d0*/  R2UR UR37, R197 ;  /* 0x00000000c52572ca */ /* 0x000fe400000e0000 */
[----:B------:R-:W2:Y:S11]  /*149e0*/  LDL.64 R196, [R1] ;  /* 0x0000000001c47983 */ /* 0x000eb60000100a00 */
[----:B------:R-:W-:Y:S01]  /*149f0*/  HGMMA.64x96x16.F32.BF16 R88, gdesc[UR36], R88, gsb0 ;  /* 0x01600000245879f0 */ /* 0x000fe20008001858 */
[----:B------:R-:W-:-:S02]  /*14a00*/  R2UR UR37, R194 ;  /* 0x00000000c22572ca */ /* 0x000fc400000e0000 */
[----:B------:R-:W-:Y:S02]  /*14a10*/  R2UR UR36, R195 ;  /* 0x00000000c32472ca */ /* 0x000fe400000e0000 */
[----:B------:R-:W3:Y:S04]  /*14a20*/  LDL.64 R194, [R1+0x8] ;  /* 0x0000080001c27983 */ /* 0x000ee80000100a00 */
[----:B------:R0:W5:Y:S01]  /*14a30*/  LDL.LU.64 R2, [R1+0x78] ;  /* 0x0000780001027983 */ /* 0x0001620000300a00 */
[----:B------:R-:W-:Y:S02]  /*14a40*/  WARPGROUP.DEPBAR.LE gsb0, 0x0 ;  /* 0x00008000000079c5 */ /* 0x000fe40000010000 */
[----:B------:R-:W-:-:S06]  /*14a50*/  WARPGROUP.ARRIVE ;  /* 0x00000000000079c5 */ /* 0x000fcc0000000000 */
[----:B------:R-:W-:Y:S01]  /*14a60*/  HGMMA.64x96x16.F32.BF16 R88, gdesc[UR56], R88, gsb0 ;  /* 0x01600000385879f0 */ /* 0x000fe20008001858 */
[----:B------:R-:W-:Y:S02]  /*14a70*/  R2UR UR58, R14 ;  /* 0x000000000e3a72ca */ /* 0x000fe400000e0000 */
[----:B------:R-:W-:Y:S02]  /*14a80*/  R2UR UR57, R15 ;  /* 0x000000000f3972ca */ /* 0x000fe400000e0000 */
[----:B------:R-:W4:Y:S01]  /*14a90*/  LDL.64 R14, [R1+0x10] ;  /* 0x00001000010e7983 */ /* 0x000f220000100a00 */
[----:B------:R-:W-:Y:S02]  /*14aa0*/  WARPGROUP.DEPBAR.LE gsb0, 0x0 ;  /* 0x00008000000079c5 */ /* 0x000fe40000010000 */
[----:B------:R-:W-:Y:S01]  /*14ab0*/  WARPGROUP.ARRIVE ;  /* 0x00000000000079c5 */ /* 0x000fe20000000000 */
[----:B---3--:R-:W-:Y:S02]  /*14ac0*/  R2UR UR28, R194 ;  /* 0x00000000c21c72ca */ /* 0x008fe400000e0000 */
[----:B------:R-:W-:-:S02]  /*14ad0*/  R2UR UR29, R195 ;  /* 0x00000000c31d72ca */ /* 0x000fc400000e0000 */
[----:B----4-:R-:W-:Y:S02]  /*14ae0*/  R2UR UR32, R14 ;  /* 0x000000000e2072ca */ /* 0x010fe400000e0000 */
[----:B------:R-:W-:-:S13]  /*14af0*/  R2UR UR33, R15 ;  /* 0x000000000f2172ca */ /* 0x000fda00000e0000 */
[----:B------:R-:W-:Y:S01]  /*14b00*/  HGMMA.64x96x16.F32.BF16 R88, gdesc[UR32], R88, gsb0 ;  /* 0x01600000205879f0 */ /* 0x000fe20008001858 */
[----:B--2---:R-:W-:Y:S02]  /*14b10*/  R2UR UR24, R196 ;  /* 0x00000000c41872ca */ /* 0x004fe400000e0000 */
[----:B------:R-:W-:Y:S01]  /*14b20*/  R2UR UR25, R197 ;  /* 0x00000000c51972ca */ /* 0x000fe200000e0000 */
[----:B------:R-:W-:Y:S02]  /*14b30*/  WARPGROUP.DEPBAR.LE gsb0, 0x0 ;  /* 0x00008000000079c5 */ /* 0x000fe40000010000 */
[----:B------:R-:W-:-:S06]  /*14b40*/  WARPGROUP.ARRIVE ;  /* 0x00000000000079c5 */ /* 0x000fcc0000000000 */
[----:B------:R-:W-:Y:S03]  /*14b50*/  HGMMA.64x96x16.F32.BF16 R88, gdesc[UR28], R88, gsb0 ;  /* 0x016000001c5879f0 */ /* 0x000fe60008001858 */
[----:B------:R-:W-:Y:S02]  /*14b60*/  WARPGROUP.DEPBAR.LE gsb0, 0x0 ;  /* 0x00008000000079c5 */ /* 0x000fe40000010000 */
[----:B------:R-:W-:-:S06]  /*14b70*/  WARPGROUP.ARRIVE ;  /* 0x00000000000079c5 */ /* 0x000fcc0000000000 */
[----:B------:R-:W-:Y:S01]  /*14b80*/  HGMMA.64x96x16.F32.BF16 R88, gdesc[UR24], R88, gsb0 ;  /* 0x01600000185879f0 */ /* 0x000fe20008001858 */
[----:B------:R-:W-:Y:S01]  /*14b90*/  UMOV UR20, UR52 ;  /* 0x0000003400147c82 */ /* 0x000fe20008000000 */
[----:B------:R-:W-:Y:S01]  /*14ba0*/  UMOV UR21, UR53 ;  /* 0x0000003500157c82 */ /* 0x000fe20008000000 */
[----:B------:R-:W-:Y:S02]  /*14bb0*/  WARPGROUP.DEPBAR.LE gsb0, 0x0 ;  /* 0x00008000000079c5 */ /* 0x000fe40000010000 */
[----:B------:R-:W-:-:S06]  /*14bc0*/  WARPGROUP.ARRIVE ;  /* 0x00000000000079c5 */ /* 0x000fcc0000000000 */
[----:B------:R-:W-:Y:S01]  /*14bd0*/  HGMMA.64x96x16.F32.BF16 R88, gdesc[UR20], R88, gsb0 ;  /* 0x01600000145879f0 */ /* 0x000fe20008001858 */
[----:B------:R-:W-:Y:S01]  /*14be0*/  UMOV UR16, UR48 ;  /* 0x0000003000107c82 */ /* 0x000fe20008000000 */
[----:B------:R-:W-:Y:S01]  /*14bf0*/  UMOV UR17, UR49 ;  /* 0x0000003100117c82 */ /* 0x000fe20008000000 */
[----:B------:R-:W-:Y:S02]  /*14c00*/  R2UR UR45, R198 ;  /* 0x00000000c62d72ca */ /* 0x000fe400000e0000 */
[----:B------:R-:W-:Y:S01]  /*14c10*/  R2UR UR44, R6 ;  /* 0x00000000062c72ca */ /* 0x000fe200000e0000 */
[----:B------:R-:W-:Y:S02]  /*14c20*/  WARPGROUP.DEPBAR.LE gsb0, 0x0 ;  /* 0x00008000000079c5 */ /* 0x000fe40000010000 */
[----:B------:R-:W-:-:S06]  /*14c30*/  WARPGROUP.ARRIVE ;  /* 0x00000000000079c5 */ /* 0x000fcc0000000000 */
[----:B------:R-:W-:Y:S04]  /*14c40*/  HGMMA.64x96x16.F32.BF16 R88, gdesc[UR16], R88, gsb0 ;  /* 0x01600000105879f0 */ /* 0x000fe80008001858 */
[----:B------:R-:W-:Y:S01]  /*14c50*/  UMOV UR12, UR44 ;  /* 0x0000002c000c7c82 */ /* 0x000fe20008000000 */
[----:B------:R-:W-:Y:S01]  /*14c60*/  UMOV UR13, UR45 ;  /* 0x0000002d000d7c82 */ /* 0x000fe20008000000 */
        /* <DEDUP_REMOVED lines=10> */
[----:B------:R-:W-:Y:S01]  /*14d10*/  R2UR UR39, R21 ;  /* 0x00000000152772ca */ /* 0x000fe200000e0000 */
[----:B------:R-:W-:Y:S02]  /*14d20*/  WARPGROUP.DEPBAR.LE gsb0, 0x0 ;  /* 0x00008000000079c5 */ /* 0x000fe40000010000 */
[----:B------:R-:W-:-:S06]  /*14d30*/  WARPGROUP.ARRIVE ;  /* 0x00000000000079c5 */ /* 0x000fcc0000000000 */
[----:B------:R-:W-:Y:S01]  /*14d40*/  HGMMA.64x96x16.F32.BF16 R88, gdesc[UR8], R88, gsb0 ;  /* 0x01600000085879f0 */ /* 0x000fe20008001858 */
[----:B------:R-:W-:Y:S02]  /*14d50*/  R2UR UR38, R193 ;  /* 0x00000000c12672ca */ /* 0x000fe400000e0000 */
[----:B------:R-:W-:Y:S02]  /*14d60*/  R2UR UR59, R9 ;  /* 0x00000000093b72ca */ /* 0x000fe400000e0000 */
[----:B------:R-:W-:Y:S01]  /*14d70*/  R2UR UR56, R20 ;  /* 0x00000000143872ca */ /* 0x000fe200000e0000 */
[----:B------:R-:W-:Y:S01]  /*14d80*/  FMUL.FTZ R87, R87, R5 ;  /* 0x0000000557577220 */ /* 0x000fe20000410000 */
[----:B------:R-:W-:Y:S02]  /*14d90*/  WARPGROUP.DEPBAR.LE gsb0, 0x0 ;  /* 0x00008000000079c5 */ /* 0x000fe40000010000 */
[----:B0-----:R-:W-:Y:S11]  /*14da0*/  @!P0 BRA `(.L_x_632) ;  /* 0x0000000000048947 */ /* 0x001ff60003800000 */
[----:B------:R-:W-:Y:S01]  /*14db0*/  BPT.TRAP 0x1 ;  /* 0x000000040000795c */ /* 0x000fe20000300000 */
.L_x_632:
[----:B------:R-:W-:Y:S01]  /*14dc0*/  SHF.L.U32 R5, R7, 0x1f, RZ ;  /* 0x0000001f07057819 */ /* 0x000fe200000006ff */
[----:B-----5:R-:W-:-:S04]  /*14dd0*/  IMAD R15, R8, 0x8, R2 ;  /* 0x00000008080f7824 */ /* 0x020fc800078e0202 */
[----:B------:R0:W1:Y:S01]  /*14de0*/  SYNCS.PHASECHK.TRANS64.TRYWAIT P1, [R15+URZ+0x2a850], R5 ;  /* 0x02a850050f0075a7 */ /* 0x000062000802017f */
[----:B------:R-:W-:Y:S05]  /*14df0*/  @!P0 BRA `(.L_x_633) ;  /* 0x0000000000048947 */ /* 0x000fea0003800000 */
[----:B------:R-:W-:Y:S01]  /*14e00*/  BPT.TRAP 0x1 ;  /* 0x000000040000795c */ /* 0x000fe20000300000 */
.L_x_633:
[----:B------:R-:W-:Y:S04]  /*14e10*/  BSSY B1, `(.L_x_634) ;  /* 0x0000004000017945 */ /* 0x000fe80003800000 */
[----:B-1----:R-:W-:Y:S05]  /*14e20*/  @P1 BRA `(.L_x_635) ;  /* 0x0000000000081947 */ /* 0x002fea0003800000 */
[----:B------:R-:W1:Y:S02]  /*14e30*/  SYNCS.PHASECHK.TRANS64.TRYWAIT P1, [R15+URZ+0x2a850], R5 ;  /* 0x02a850050f0075a7 */ /* 0x000e64000802017f */
[----:B-1----:R-:W-:Y:S05]  /*14e40*/  @!P1 BRA `(.L_x_636) ;  /* 0x000000d000d49947 */ /* 0x002fea0003800000 */
.L_x_635:
[----:B------:R-:W-:Y:S05]  /*14e50*/  BSYNC B1 ;  /* 0x0000000000017941 */ /* 0x000fea0003800000 */
.L_x_634:
[----:B01----:R-:W-:Y:S01]  /*14e60*/  VIADD R5, R2, 0x400 ;  /* 0x0000040002057836 */ /* 0x003fe20000000000 */
[----:B------:R-:W-:Y:S01]  /*14e70*/  WARPGROUP.ARRIVE ;  /* 0x00000000000079c5 */ /* 0x000fe20000000000 */
[----:B------:R-:W-:Y:S02]  /*14e80*/  IMAD.MOV.U32 R7, RZ, RZ, 0x40000040 ;  /* 0x40000040ff077424 */ /* 0x000fe400078e00ff */
[----:B------:R-:W-:Y:S01]  /*14e90*/  IMAD.MOV.U32 R9, RZ, RZ, 0x40000040 ;  /* 0x40000040ff097424 */ /* 0x000fe200078e00ff */
[----:B------:R-:W-:Y:S02]  /*14ea0*/  SHF.R.U32.HI R5, RZ, 0x4, R5 ;  /* 0x00000004ff057819 */ /* 0x000fe40000011605 */
[----:B------:R-:W-:Y:S01]  /*14eb0*/  R2UR UR7, R7 ;  /* 0x00000000070772ca */ /* 0x000fe200000e0000 */
[----:B------:R-:W-:Y:S01]  /*14ec0*/  IMAD.MOV.U32 R7, RZ, RZ, 0x40000040 ;  /* 0x40000040ff077424 */ /* 0x000fe200078e00ff */
[----:B------:R-:W-:-:S04]  /*14ed0*/  LOP3.LUT R5, R5, 0x3fff, RZ, 0xc0, !PT ;  /* 0x00003fff05057812 */ /* 0x000fc800078ec0ff */
[----:B------:R-:W-:-:S05]  /*14ee0*/  LOP3.LUT R5, R5, 0x3000000, RZ, 0xfc, !PT ;  /* 0x0300000005057812 */ /* 0x000fca00078efcff */
[----:B------:R-:W-:-:S05]  /*14ef0*/  IMAD R6, R8, 0x600, R5 ;  /* 0x0000060008067824 */ /* 0x000fca00078e0205 */
[C---:B------:R-:W-:Y:S02]  /*14f00*/  R2UR UR6, R6.reuse ;  /* 0x00000000060672ca */ /* 0x040fe400000e0000 */
[----:B------:R-:W-:-:S11]  /*14f10*/  IADD3 R8, R6, 0x80, RZ ;  /* 0x0000008006087810 */ /* 0x000fd60007ffe0ff */
[----:B------:R-:W-:Y:S01]  /*14f20*/  HGMMA.64x128x16.F32.BF16 R24, R156, gdesc[UR4].tnspB, R24, gsb0 ;  /* 0x41e000049c187df0 */ /* 0x000fe20008001818 */
[----:B------:R-:W-:Y:S01]  /*14f30*/  R2UR UR6, R8 ;  /* 0x00000000080672ca */ /* 0x000fe200000e0000 */
[----:B------:R-:W-:Y:S01]  /*14f40*/  VIADD R8, R6, 0x100 ;  /* 0x0000010006087836 */ /* 0x000fe20000000000 */
[----:B------:R-:W-:Y:S01]  /*14f50*/  R2UR UR7, R9 ;  /* 0x00000000090772ca */ /* 0x000fe200000e0000 */
[----:B------:R-:W-:Y:S01]  /*14f60*/  IMAD.MOV.U32 R9, RZ, RZ, 0x40000040 ;  /* 0x40000040ff097424 */ /* 0x000fe200078e00ff */
[----:B------:R-:W-:Y:S02]  /*14f70*/  WARPGROUP.DEPBAR.LE gsb0, 0x0 ;  /* 0x00008000000079c5 */ /* 0x000fe40000010000 */
[----:B------:R-:W-:-:S09]  /*14f80*/  WARPGROUP.ARRIVE ;  /* 0x00000000000079c5 */ /* 0x000fd20000000000 */
        /* <DEDUP_REMOVED lines=9> */
[C---:B------:R-:W-:Y:S01]  /*15020*/  VIADD R8, R6.reuse, 0x200 ;  /* 0x0000020006087836 */ /* 0x040fe20000000000 */
[----:B------:R-:W-:Y:S01]  /*15030*/  R2UR UR7, R9 ;  /* 0x00000000090772ca */ /* 0x000fe200000e0000 */
[----:B------:R-:W-:Y:S02]  /*15040*/  IMAD.MOV.U32 R9, RZ, RZ, 0x40000040 ;  /* 0x40000040ff097424 */ /* 0x000fe400078e00ff */
[----:B------:R-:W-:Y:S01]  /*15050*/  VIADD R6, R6, 0x280 ;  /* 0x0000028006067836 */ /* 0x000fe20000000000 */
[----:B------:R-:W-:Y:S02]  /*15060*/  WARPGROUP.DEPBAR.LE gsb0, 0x0 ;  /* 0x00008000000079c5 */ /* 0x000fe40000010000 */
[----:B------:R-:W-:-:S07]  /*15070*/  WARPGROUP.ARRIVE ;  /* 0x00000000000079c5 */ /* 0x000fce0000000000 */
[----:B------:R-:W-:Y:S01]  /*15080*/  HGMMA.64x128x16.F32.BF16 R24, R144, gdesc[UR4].tnspB, R24, gsb0 ;  /* 0x41e0000490187df0 */ /* 0x000fe20008001818 */
[----:B------:R-:W-:Y:S02]  /*15090*/  R2UR UR6, R8 ;  /* 0x00000000080672ca */ /* 0x000fe400000e0000 */
[----:B------:R-:W-:Y:S01]  /*150a0*/  R2UR UR7, R9 ;  /* 0x00000000090772ca */ /* 0x000fe200000e0000 */
[----:B------:R-:W-:Y:S02]  /*150b0*/  WARPGROUP.DEPBAR.LE gsb0, 0x0 ;  /* 0x00008000000079c5 */ /* 0x000fe40000010000 */
[----:B------:R-:W-:-:S10]  /*150c0*/  WARPGROUP.ARRIVE ;  /* 0x00000000000079c5 */ /* 0x000fd40000000000 */
[----:B------:R-:W-:Y:S01]  /*150d0*/  HGMMA.64x128x16.F32.BF16 R24, R148, gdesc[UR4].tnspB, R24, gsb0 ;  /* 0x41e0000494187df0 */ /* 0x000fe20008001818 */
[----:B------:R-:W-:Y:S02]  /*150e0*/  R2UR UR6, R6 ;  /* 0x00000000060672ca */ /* 0x000fe400000e0000 */
[----:B------:R-:W-:Y:S01]  /*150f0*/  R2UR UR7, R7 ;  /* 0x00000000070772ca */ /* 0x000fe200000e0000 */
[----:B------:R-:W-:Y:S02]  /*15100*/  WARPGROUP.DEPBAR.LE gsb0, 0x0 ;  /* 0x00008000000079c5 */ /* 0x000fe40000010000 */
[----:B------:R-:W-:-:S10]  /*15110*/  WARPGROUP.ARRIVE ;  /* 0x00000000000079c5 */ /* 0x000fd40000000000 */
[----:B------:R-:W-:Y:S03]  /*15120*/  HGMMA.64x128x16.F32.BF16 R24, R152, gdesc[UR4].tnspB, R24, gsb0 ;  /* 0x41e0000498187df0 */ /* 0x000fe60008001818 */
[----:B------:R-:W-:Y:S02]  /*15130*/  WARPGROUP.DEPBAR.LE gsb0, 0x0 ;  /* 0x00008000000079c5 */ /* 0x000fe40000010000 */
[----:B------:R-:W-:Y:S05]  /*15140*/  @!P0 BRA `(.L_x_637) ;  /* 0x0000000000048947 */ /* 0x000fea0003800000 */
[----:B------:R-:W-:Y:S01]  /*15150*/  BPT.TRAP 0x1 ;  /* 0x000000040000795c */ /* 0x000fe20000300000 */
.L_x_637:
        /* <DEDUP_REMOVED lines=14> */
[----:B------:R-:W1:Y:S01]  /*15240*/  MUFU.TANH R8, R8 ;  /* 0x0000000800087308 */ /* 0x000e620000002400 */
        /* <DEDUP_REMOVED lines=16> */
[----:B-1----:R-:W-:Y:S01]  /*15350*/  FMNMX.FTZ R6, R8, R6, !PT ;  /* 0x0000000608067209 */ /* 0x002fe20007810000 */
[----:B------:R-:W-:Y:S01]  /*15360*/  FMUL.FTZ R111, R114, UR38 ;  /* 0x00000026726f7c20 */ /* 0x000fe20008410000 */
[----:B------:R-:W-:Y:S01]  /*15370*/  FMUL.FTZ R113, R116, UR38 ;  /* 0x0000002674717c20 */ /* 0x000fe20008410000 */
[----:B------:R-:W-:Y:S01]  /*15380*/  FMUL.FTZ R112, R115, UR38 ;  /* 0x0000002673707c20 */ /* 0x000fe20008410000 */
[----:B------:R-:W-:Y:S01]  /*15390*/  FMUL.FTZ R114, R117, UR38 ;  /* 0x0000002675727c20 */ /* 0x000fe20008410000 */
[----:B------:R-:W-:Y:S01]  /*153a0*/  FMUL.FTZ R115, R118, UR38 ;  /* 0x0000002676737c20 */ /* 0x000fe20008410000 */
[----:B------:R-:W-:Y:S01]  /*153b0*/  FMUL.FTZ R117, R120, UR38 ;  /* 0x0000002678757c20 */ /* 0x000fe20008410000 */
[----:B------:R-:W1:Y:S01]  /*153c0*/  MUFU.TANH R21, R21 ;  /* 0x0000001500157308 */ /* 0x000e620000002400 */
[----:B--2---:R-:W-:Y:S01]  /*153d0*/  FMNMX.FTZ R5, R20, R11, !PT ;  /* 0x0000000b14057209 */ /* 0x004fe20007810000 */
        /* <DEDUP_REMOVED lines=19> */
[----:B------:R-:W-:-:S03]  /*15510*/  FMUL.FTZ R132, R135, UR38 ;  /* 0x0000002687847c20 */ /* 0x000fc60008410000 */
        /* <DEDUP_REMOVED lines=81> */
[----:B0-----:R-:W-:-:S05]  /*15a30*/  FMNMX.FTZ R6, R130, R6, !PT ;  /* 0x0000000682067209 */ /* 0x001fca0007810000 */
[----:B------:R-:W0:Y:S01]  /*15a40*/  SHFL.BFLY PT, R9, R6, 0x2, 0x1f ;  /* 0x0c401f0006097f89 */ /* 0x000e2200000e0000 */
[----:B-1----:R-:W-:-:S04]  /*15a50*/  FMNMX.FTZ R5, R131, R5, !PT ;  /* 0x0000000583057209 */ /* 0x002fc80007810000 */
[----:B--2---:R-:W-:-:S05]  /*15a60*/  FMNMX.FTZ R14, R132, R5, !PT ;  /* 0x00000005840e7209 */ /* 0x004fca0007810000 */
[----:B------:R-:W1:Y:S01]  /*15a70*/  SHFL.BFLY PT, R5, R14, 0x2, 0x1f ;  /* 0x0c401f000e057f89 */ /* 0x000e6200000e0000 */
[----:B0-----:R-:W-:-:S05]  /*15a80*/  FMNMX.FTZ R6, R6, R9, !PT ;  /* 0x0000000906067209 */ /* 0x001fca0007810000 */
[----:B------:R-:W0:Y:S01]  /*15a90*/  SHFL.BFLY PT, R9, R6, 0x1, 0x1f ;  /* 0x0c201f0006097f89 */ /* 0x000e2200000e0000 */
[----:B-1----:R-:W-:-:S05]  /*15aa0*/  FMNMX.FTZ R14, R14, R5, !PT ;  /* 0x000000050e0e7209 */ /* 0x002fca0007810000 */
[----:B------:R-:W1:Y:S01]  /*15ab0*/  SHFL.BFLY PT, R5, R14, 0x1, 0x1f ;  /* 0x0c201f000e057f89 */ /* 0x000e6200000e0000 */
[----:B0-----:R-:W-:Y:S01]  /*15ac0*/  FMNMX.FTZ R6, R6, R9, !PT ;  /* 0x0000000906067209 */ /* 0x001fe20007810000 */
[----:B------:R-:W-:-:S04]  /*15ad0*/  IMAD.U32 R9, RZ, RZ, UR39 ;  /* 0x00000027ff097e24 */ /* 0x000fc8000f8e00ff */
[C---:B------:R-:W-:Y:S01]  /*15ae0*/  FADD.FTZ R94, -R6.reuse, R12 ;  /* 0x0000000c065e7221 */ /* 0x040fe20000010100 */
[----:B------:R-:W-:-:S03]  /*15af0*/  FMUL.FTZ R12, R6, R9 ;  /* 0x00000009060c7220 */ /* 0x000fc60000410000 */
[-C--:B------:R-:W-:Y:S01]  /*15b00*/  FMUL.FTZ R94, R94, R9.reuse ;  /* 0x000000095e5e7220 */ /* 0x080fe20000410000 */
[-CC-:B------:R-:W-:Y:S01]  /*15b10*/  FFMA.FTZ R138, R97, R9.reuse, -R12.reuse ;  /* 0x00000009618a7223 */ /* 0x180fe2000001080c */
[-CC-:B------:R-:W-:Y:S01]  /*15b20*/  FFMA.FTZ R97, R98, R9.reuse, -R12.reuse ;  /* 0x0000000962617223 */ /* 0x180fe2000001080c */
[-CC-:B------:R-:W-:Y:S01]  /*15b30*/  FFMA.FTZ R156, R7, R9.reuse, -R12.reuse ;  /* 0x00000009079c7223 */ /* 0x180fe2000001080c */
[-CC-:B------:R-:W-:Y:S01]  /*15b40*/  FFMA.FTZ R135, R8, R9.reuse, -R12.reuse ;  /* 0x0000000908877223 */ /* 0x180fe2000001080c */
[--C-:B------:R-:W-:Y:S01]  /*15b50*/  FFMA.FTZ R140, R101, R9, -R12.reuse ;  /* 0x00000009658c7223 */ /* 0x100fe2000001080c */
[----:B------:R-:W-:Y:S01]  /*15b60*/  MUFU.EX2 R94, R94 ;  /* 0x0000005e005e7308 */ /* 0x000fe20000000800 */
[----:B-1----:R-:W-:Y:S01]  /*15b70*/  FMNMX.FTZ R14, R14, R5, !PT ;  /* 0x000000050e0e7209 */ /* 0x002fe20007810000 */
[-CC-:B------:R-:W-:Y:S01]  /*15b80*/  FFMA.FTZ R158, R88, R9.reuse, -R12.reuse ;  /* 0x00000009589e7223 */ /* 0x180fe2000001080c */
[-CC-:B------:R-:W-:Y:S01]  /*15b90*/  FFMA.FTZ R134, R89, R9.reuse, -R12.reuse ;  /* 0x0000000959867223 */ /* 0x180fe2000001080c */
[-CC-:B------:R-:W-:Y:S01]  /*15ba0*/  FFMA.FTZ R136, R92, R9.reuse, -R12.reuse ;  /* 0x000000095c887223 */ /* 0x180fe2000001080c */
[-CC-:B------:R-:W-:Y:S01]  /*15bb0*/  FFMA.FTZ R133, R93, R9.reuse, -R12.reuse ;  /* 0x000000095d857223 */ /* 0x180fe2000001080c */
[C---:B------:R-:W-:Y:S01]  /*15bc0*/  FADD.FTZ R5, -R14.reuse, R11 ;  /* 0x0000000b0e057221 */ /* 0x040fe20000010100 */
[-C--:B------:R-:W-:Y:S01]  /*15bd0*/  FMUL.FTZ R98, R14, R9.reuse ;  /* 0x000000090e627220 */ /* 0x080fe20000410000 */
[----:B------:R-:W0:Y:S01]  /*15be0*/  MUFU.EX2 R156, R156 ;  /* 0x0000009c009c7308 */ /* 0x000e220000000800 */
[-C--:B------:R-:W-:Y:S01]  /*15bf0*/  FFMA.FTZ R93, R102, R9.reuse, -R12 ;  /* 0x00000009665d7223 */ /* 0x080fe2000001080c */
[-C--:B------:R-:W-:Y:S01]  /*15c00*/  FMUL.FTZ R5, R5, R9.reuse ;  /* 0x0000000905057220 */ /* 0x080fe20000410000 */
[-CC-:B------:R-:W-:Y:S01]  /*15c10*/  FFMA.FTZ R157, R20, R9.reuse, -R98.reuse ;  /* 0x00000009149d7223 */ /* 0x180fe20000010862 */
[-CC-:B------:R-:W-:Y:S01]  /*15c20*/  FFMA.FTZ R101, R21, R9.reuse, -R98.reuse ;  /* 0x0000000915657223 */ /* 0x180fe20000010862 */
[-CC-:B------:R-:W-:Y:S01]  /*15c30*/  FFMA.FTZ R159, R90, R9.reuse, -R98.reuse ;  /* 0x000000095a9f7223 */ /* 0x180fe20000010862 */
[-CC-:B------:R-:W-:Y:S01]  /*15c40*/  FFMA.FTZ R91, R91, R9.reuse, -R98.reuse ;  /* 0x000000095b5b7223 */ /* 0x180fe20000010862 */
[----:B------:R-:W-:Y:S01]  /*15c50*/  FFMA.FTZ R137, R95, R9, -R98 ;  /* 0x000000095f897223 */ /* 0x000fe20000010862 */
[----:B------:R-:W-:Y:S01]  /*15c60*/  MUFU.EX2 R5, R5 ;  /* 0x0000000500057308 */ /* 0x000fe20000000800 */
[----:B------:R-:W-:-:S02]  /*15c70*/  VIADD R95, R13, 0x2a840 ;  /* 0x0002a8400d5f7836 */ /* 0x000fc40000000000 */
[-CC-:B------:R-:W-:Y:S01]  /*15c80*/  FFMA.FTZ R90, R96, R9.reuse, -R98.reuse ;  /* 0x00000009605a7223 */ /* 0x180fe20000010862 */
[-CC-:B------:R-:W-:Y:S01]  /*15c90*/  FFMA.FTZ R139, R99, R9.reuse, -R98.reuse ;  /* 0x00000009638b7223 */ /* 0x180fe20000010862 */
[-CC-:B------:R-:W-:Y:S01]  /*15ca0*/  FFMA.FTZ R21, R100, R9.reuse, -R98.reuse ;  /* 0x0000000964157223 */ /* 0x180fe20000010862 */
[-CC-:B------:R-:W-:Y:S01]  /*15cb0*/  FFMA.FTZ R141, R103, R9.reuse, -R98.reuse ;  /* 0x00000009678d7223 */ /* 0x180fe20000010862 */
[----:B------:R-:W-:Y:S01]  /*15cc0*/  PRMT R95, R183, 0x654, R95 ;  /* 0x00000654b75f7816 */ /* 0x000fe2000000005f */
[----:B------:R-:W-:Y:S01]  /*15cd0*/  FFMA.FTZ R20, R104, R9, -R98 ;  /* 0x0000000968147223 */ /* 0x000fe20000010862 */
[----:B------:R-:W1:Y:S01]  /*15ce0*/  MUFU.EX2 R157, R157 ;  /* 0x0000009d009d7308 */ /* 0x000e620000000800 */
[----:B0-----:R-:W-:Y:S01]  /*15cf0*/  FFMA.FTZ R3, R94, R3, R156 ;  /* 0x000000035e037223 */ /* 0x001fe2000001009c */
[----:B------:R0:W-:Y:S01]  /*15d00*/  SYNCS.ARRIVE.TRANS64.RED.A1T0 RZ, [R95+URZ], RZ ;  /* 0x000000ff5fff79a7 */ /* 0x0001e2000810043f */
[-CC-:B------:R-:W-:Y:S01]  /*15d10*/  FFMA.FTZ R143, R107, R9.reuse, -R98.reuse ;  /* 0x000000096b8f7223 */ /* 0x180fe20000010862 */
[-CC-:B------:R-:W-:Y:S01]  /*15d20*/  FFMA.FTZ R108, R108, R9.reuse, -R98.reuse ;  /* 0x000000096c6c7223 */ /* 0x180fe20000010862 */
[-CC-:B------:R-:W-:Y:S01]  /*15d30*/  FFMA.FTZ R145, R111, R9.reuse, -R98.reuse ;  /* 0x000000096f917223 */ /* 0x180fe20000010862 */
[-CC-:B------:R-:W-:Y:S01]  /*15d40*/  FFMA.FTZ R99, R112, R9.reuse, -R98.reuse ;  /* 0x0000000970637223 */ /* 0x180fe20000010862 */
[-CC-:B------:R-:W-:Y:S01]  /*15d50*/  FFMA.FTZ R147, R115, R9.reuse, -R98.reuse ;  /* 0x0000000973937223 */ /* 0x180fe20000010862 */
[----:B------:R-:W2:Y:S01]  /*15d60*/  MUFU.EX2 R135, R135 ;  /* 0x0000008700877308 */ /* 0x000ea20000000800 */
[-CC-:B------:R-:W-:Y:S01]  /*15d70*/  FFMA.FTZ R102, R116, R9.reuse, -R98.reuse ;  /* 0x0000000974667223 */ /* 0x180fe20000010862 */
[-CC-:B------:R-:W-:Y:S01]  /*15d80*/  FFMA.FTZ R149, R119, R9.reuse, -R98.reuse ;  /* 0x0000000977957223 */ /* 0x180fe20000010862 */
[-CC-:B------:R-:W-:Y:S01]  /*15d90*/  FFMA.FTZ R100, R120, R9.reuse, -R98.reuse ;  /* 0x0000000978647223 */ /* 0x180fe20000010862 */
[-CC-:B------:R-:W-:Y:S01]  /*15da0*/  FFMA.FTZ R151, R123, R9.reuse, -R98.reuse ;  /* 0x000000097b977223 */ /* 0x180fe20000010862 */
[-CC-:B------:R-:W-:Y:S01]  /*15db0*/  FFMA.FTZ R124, R124, R9.reuse, -R98.reuse ;  /* 0x000000097c7c7223 */ /* 0x180fe20000010862 */
[-CC-:B------:R-:W-:Y:S01]  /*15dc0*/  FFMA.FTZ R153, R127, R9.reuse, -R98.reuse ;  /* 0x000000097f997223 */ /* 0x180fe20000010862 */
[-CC-:B------:R-:W-:Y:S01]  /*15dd0*/  FFMA.FTZ R96, R128, R9.reuse, -R98.reuse ;  /* 0x0000000980607223 */ /* 0x180fe20000010862 */
[----:B------:R-:W3:Y:S01]  /*15de0*/  MUFU.EX2 R101, R101 ;  /* 0x0000006500657308 */ /* 0x000ee20000000800 */
[----:B-1----:R-:W-:Y:S01]  /*15df0*/  FFMA.FTZ R0, R5, R0, R157 ;  /* 0x0000000005007223 */ /* 0x002fe2000001009d */
[-CC-:B------:R-:W-:Y:S01]  /*15e00*/  FFMA.FTZ R155, R131, R9.reuse, -R98.reuse ;  /* 0x00000009839b7223 */ /* 0x180fe20000010862 */
[-C--:B0-----:R-:W-:Y:S01]  /*15e10*/  FFMA.FTZ R95, R132, R9.reuse, -R98 ;  /* 0x00000009845f7223 */ /* 0x081fe20000010862 */
[-CC-:B------:R-:W-:Y:S01]  /*15e20*/  FFMA.FTZ R142, R105, R9.reuse, -R12.reuse ;  /* 0x00000009698e7223 */ /* 0x180fe2000001080c */
[-CC-:B------:R-:W-:Y:S01]  /*15e30*/  FFMA.FTZ R92, R106, R9.reuse, -R12.reuse ;  /* 0x000000096a5c7223 */ /* 0x180fe2000001080c */
[-CC-:B------:R-:W-:Y:S01]  /*15e40*/  FFMA.FTZ R144, R109, R9.reuse, -R12.reuse ;  /* 0x000000096d907223 */ /* 0x180fe2000001080c */
[-CC-:B------:R-:W-:Y:S01]  /*15e50*/  FFMA.FTZ R89, R110, R9.reuse, -R12.reuse ;  /* 0x000000096e597223 */ /* 0x180fe2000001080c */
[----:B------:R-:W0:Y:S01]  /*15e60*/  MUFU.EX2 R158, R158 ;  /* 0x0000009e009e7308 */ /* 0x000e220000000800 */
[----:B--2---:R-:W-:Y:S01]  /*15e70*/  FADD.FTZ R3, R135, R3 ;  /* 0x0000000387037221 */ /* 0x004fe20000010000 */
[-CC-:B------:R-:W-:Y:S01]  /*15e80*/  FFMA.FTZ R146, R113, R9.reuse, -R12.reuse ;  /* 0x0000000971927223 */ /* 0x180fe2000001080c */
[-CC-:B------:R-:W-:Y:S01]  /*15e90*/  FFMA.FTZ R88, R114, R9.reuse, -R12.reuse ;  /* 0x0000000972587223 */ /* 0x180fe2000001080c */
[-CC-:B------:R-:W-:Y:S01]  /*15ea0*/  FFMA.FTZ R148, R117, R9.reuse, -R12.reuse ;  /* 0x0000000975947223 */ /* 0x180fe2000001080c */
[-CC-:B------:R-:W-:Y:S01]  /*15eb0*/  FFMA.FTZ R11, R118, R9.reuse, -R12.reuse ;  /* 0x00000009760b7223 */ /* 0x180fe2000001080c */
[-CC-:B------:R-:W-:Y:S01]  /*15ec0*/  FFMA.FTZ R150, R121, R9.reuse, -R12.reuse ;  /* 0x0000000979967223 */ /* 0x180fe2000001080c */
[-C--:B------:R-:W-:Y:S01]  /*15ed0*/  FFMA.FTZ R8, R122, R9.reuse, -R12 ;  /* 0x000000097a087223 */ /* 0x080fe2000001080c */
[----:B------:R-:W1:Y:S01]  /*15ee0*/  MUFU.EX2 R159, R159 ;  /* 0x0000009f009f7308 */ /* 0x000e620000000800 */
[----:B---3--:R-:W-:Y:S01]  /*15ef0*/  FADD.FTZ R98, R101, R0 ;  /* 0x0000000065627221 */ /* 0x008fe20000010000 */
[-CC-:B------:R-:W-:Y:S01]  /*15f00*/  FFMA.FTZ R152, R125, R9.reuse, -R12.reuse ;  /* 0x000000097d987223 */ /* 0x180fe2000001080c */
[-CC-:B------:R-:W-:Y:S01]  /*15f10*/  FFMA.FTZ R7, R126, R9.reuse, -R12.reuse ;  /* 0x000000097e077223 */ /* 0x180fe2000001080c */
[-CC-:B------:R-:W-:Y:S01]  /*15f20*/  FFMA.FTZ R154, R129, R9.reuse, -R12.reuse ;  /* 0x00000009819a7223 */ /* 0x180fe2000001080c */
[----:B------:R-:W-:-:S03]  /*15f30*/  FFMA.FTZ R12, R130, R9, -R12 ;  /* 0x00000009820c7223 */ /* 0x000fc6000001080c */
        /* <DEDUP_REMOVED lines=83> */
[----:B--2---:R-:W-:Y:S01]  /*16470*/  FADD.FTZ R103, R155, R3 ;  /* 0x000000039b677221 */ /* 0x004fe20000010000 */
[----:B0-----:R-:W-:-:S03]  /*16480*/  FADD.FTZ R3, R12, R0 ;  /* 0x000000000c037221 */ /* 0x001fc60000010000 */
[----:B-1----:R-:W-:Y:S01]  /*16490*/  FADD.FTZ R0, R95, R103 ;  /* 0x000000675f007221 */ /* 0x002fe20000010000 */
[----:B------:R-:W-:Y:S06]  /*164a0*/  @!P0 BRA `(.L_x_638) ;  /* 0x0000000000048947 */ /* 0x000fec0003800000 */
[----:B------:R-:W-:Y:S01]  /*164b0*/  BPT.TRAP 0x1 ;  /* 0x000000040000795c */ /* 0x000fe20000300000 */
.L_x_638:
[C---:B------:R-:W-:Y:S01]  /*164c0*/  ISETP.GT.AND P1, PT, R10.reuse, R182, PT ;  /* 0x000000b60a00720c */ /* 0x040fe20003f24270 */
[----:B------:R-:W-:Y:S01]  /*164d0*/  VIADD R10, R10, 0xffffffff ;  /* 0xffffffff0a0a7836 */ /* 0x000fe20000000000 */
[----:B------:R-:W-:Y:S02]  /*164e0*/  IADD3 R15, R15, 0x2a860, RZ ;  /* 0x0002a8600f0f7810 */ /* 0x000fe40007ffe0ff */
[----:B------:R-:W-:Y:S01]  /*164f0*/  F2FP.BF16.F32.PACK_AB R148, R11, R148 ;  /* 0x000000940b94723e */ /* 0x000fe200000010ff */
[----:B------:R-:W-:Y:S01]  /*16500*/  IMAD.MOV.U32 R11, RZ, RZ, R14 ;  /* 0x000000ffff0b7224 */ /* 0x000fe200078e000e */
[----:B------:R-:W-:Y:S02]  /*16510*/  PRMT R15, R183, 0x654, R15 ;  /* 0x00000654b70f7816 */ /* 0x000fe4000000000f */
[----:B------:R-:W-:Y:S01]  /*16520*/  F2FP.BF16.F32.PACK_AB R150, R8, R150 ;  /* 0x000000960896723e */ /* 0x000fe200000010ff */
[----:B------:R-:W-:Y:S01]  /*16530*/  IMAD.MOV.U32 R8, RZ, RZ, R174 ;  /* 0x000000ffff087224 */ /* 0x000fe200078e00ae */
[----:B------:R0:W-:Y:S01]  /*16540*/  SYNCS.ARRIVE.TRANS64.RED.A1T0 RZ, [R15+URZ], RZ ;  /* 0x000000ff0fff79a7 */ /* 0x0001e2000810043f */
[----:B------:R-:W-:Y:S01]  /*16550*/  F2FP.BF16.F32.PACK_AB R152, R7, R152 ;  /* 0x000000980798723e */ /* 0x000fe200000010ff */
[----:B------:R-:W-:Y:S01]  /*16560*/  IMAD.MOV.U32 R7, RZ, RZ, R181 ;  /* 0x000000ffff077224 */ /* 0x000fe200078e00b5 */
        /* <DEDUP_REMOVED lines=21> */
[----:B------:R-:W-:Y:S01]  /*166c0*/  F2FP.BF16.F32.PACK_AB R155, R95, R155 ;  /* 0x0000009b5f9b723e */ /* 0x000fe200000010ff */
[----:B0-----:R-:W-:Y:S06]  /*166d0*/  @P1 BRA `(.L_x_639) ;  /* 0xffffffd800441947 */ /* 0x001fec000383ffff */
.L_x_626:
[----:B------:R-:W-:Y:S05]  /*166e0*/  BSYNC B0 ;  /* 0x0000000000007941 */ /* 0x000fea0003800000 */
.L_x_625:
        /* <DEDUP_REMOVED lines=67> */
.L_x_640:
[----:B------:R-:W-:Y:S01]  /*16b20*/  IMAD R7, R174, 0x8, R2 ;  /* 0x00000008ae077824 */ /* 0x000fe200078e0202 */
[----:B------:R-:W-:-:S04]  /*16b30*/  SHF.L.U32 R4, R181, 0x1f, RZ ;  /* 0x0000001fb5047819 */ /* 0x000fc800000006ff */
[----:B------:R0:W1:Y:S01]  /*16b40*/  SYNCS.PHASECHK.TRANS64.TRYWAIT P1, [R7+URZ+0x2a850], R4 ;  /* 0x02a85004070075a7 */ /* 0x000062000802017f */
[----:B------:R-:W-:Y:S05]  /*16b50*/  @!P0 BRA `(.L_x_641) ;  /* 0x0000000000048947 */ /* 0x000fea0003800000 */
[----:B------:R-:W-:Y:S01]  /*16b60*/  BPT.TRAP 0x1 ;  /* 0x000000040000795c */ /* 0x000fe20000300000 */
.L_x_641:
[----:B------:R-:W-:Y:S01]  /*16b70*/  VIADD R2, R2, 0x400 ;  /* 0x0000040002027836 */ /* 0x000fe20000000000 */
[----:B------:R-:W-:Y:S04]  /*16b80*/  BSSY B0, `(.L_x_642) ;  /* 0x0000008000007945 */ /* 0x000fe80003800000 */
[----:B------:R-:W-:-:S04]  /*16b90*/  SHF.R.U32.HI R2, RZ, 0x4, R2 ;  /* 0x00000004ff027819 */ /* 0x000fc80000011602 */
[----:B------:R-:W-:-:S04]  /*16ba0*/  LOP3.LUT R2, R2, 0x3fff, RZ, 0xc0, !PT ;  /* 0x00003fff02027812 */ /* 0x000fc800078ec0ff */
[----:B------:R-:W-:-:S05]  /*16bb0*/  LOP3.LUT R5, R2, 0x3000000, RZ, 0xfc, !PT ;  /* 0x0300000002057812 */ /* 0x000fca00078efcff */
[----:B------:R-:W-:Y:S01]  /*16bc0*/  IMAD R2, R174, 0x600, R5 ;  /* 0x00000600ae027824 */ /* 0x000fe200078e0205 */
[----:B-1----:R-:W-:Y:S06]  /*16bd0*/  @P1 BRA `(.L_x_643) ;  /* 0x0000000000081947 */ /* 0x002fec0003800000 */
[----:B------:R-:W1:Y:S02]  /*16be0*/  SYNCS.PHASECHK.TRANS64.TRYWAIT P1, [R7+URZ+0x2a850], R4 ;  /* 0x02a85004070075a7 */ /* 0x000e64000802017f */
[----:B-1----:R-:W-:Y:S05]  /*16bf0*/  @!P1 BRA `(.L_x_644) ;  /* 0x000000b4007c9947 */ /* 0x002fea0003800000 */
.L_x_643:
[----:B------:R-:W-:Y:S05]  /*16c00*/  BSYNC B0 ;  /* 0x0000000000007941 */ /* 0x000fea0003800000 */
.L_x_642:
[----:B01----:R-:W-:Y:S01]  /*16c10*/  IMAD.MOV.U32 R4, RZ, RZ, R2 ;  /* 0x000000ffff047224 */ /* 0x003fe200078e0002 */
[----:B------:R-:W-:Y:S01]  /*16c20*/  WARPGROUP.ARRIVE ;  /* 0x00000000000079c5 */ /* 0x000fe20000000000 */
[----:B------:R-:W-:-:S03]  /*16c30*/  IMAD.MOV.U32 R5, RZ, RZ, 0x40000040 ;  /* 0x40000040ff057424 */ /* 0x000fc600078e00ff */
[----:B------:R-:W-:Y:S01]  /*16c40*/  R2UR UR6, R4 ;  /* 0x00000000040672ca */ /* 0x000fe200000e0000 */
[----:B------:R-:W-:Y:S01]  /*16c50*/  VIADD R4, R2, 0x80 ;  /* 0x0000008002047836 */ /* 0x000fe20000000000 */
[----:B------:R-:W-:Y:S01]  /*16c60*/  R2UR UR7, R5 ;  /* 0x00000000050772ca */ /* 0x000fe200000e0000 */
[----:B------:R-:W-:-:S12]  /*16c70*/  IMAD.MOV.U32 R5, RZ, RZ, 0x40000040 ;  /* 0x40000040ff057424 */ /* 0x000fd800078e00ff */
[----:B------:R-:W-:Y:S01]  /*16c80*/  HGMMA.64x128x16.F32.BF16 R24, R156, gdesc[UR4].tnspB, R24, gsb0 ;  /* 0x41e000049c187df0 */ /* 0x000fe20008001818 */
[----:B------:R-:W-:Y:S02]  /*16c90*/  R2UR UR6, R4 ;  /* 0x00000000040672ca */ /* 0x000fe400000e0000 */
[----:B------:R-:W-:Y:S01]  /*16ca0*/  R2UR UR7, R5 ;  /* 0x00000000050772ca */ /* 0x000fe200000e0000 */
[----:B------:R-:W-:Y:S01]  /*16cb0*/  IMAD.MOV.U32 R5, RZ, RZ, 0x40000040 ;  /* 0x40000040ff057424 */ /* 0x000fe200078e00ff */
[----:B------:R-:W-:Y:S01]  /*16cc0*/  IADD3 R4, R2, 0x100, RZ ;  /* 0x0000010002047810 */ /* 0x000fe20007ffe0ff */
[----:B------:R-:W-:Y:S02]  /*16cd0*/  WARPGROUP.DEPBAR.LE gsb0, 0x0 ;  /* 0x00008000000079c5 */ /* 0x000fe40000010000 */
[----:B------:R-:W-:-:S08]  /*16ce0*/  WARPGROUP.ARRIVE ;  /* 0x00000000000079c5 */ /* 0x000fd00000000000 */
        /* <DEDUP_REMOVED lines=19> */
[----:B------:R-:W0:Y:S01]  /*16e20*/  SHFL.BFLY PT, R2, R3, 0x2, 0x1f ;  /* 0x0c401f0003027f89 */ /* 0x000e2200000e0000 */
[----:B------:R-:W-:Y:S02]  /*16e30*/  WARPGROUP.DEPBAR.LE gsb0, 0x0 ;  /* 0x00008000000079c5 */ /* 0x000fe40000010000 */
[----:B------:R-:W-:-:S08]  /*16e40*/  WARPGROUP.ARRIVE ;  /* 0x00000000000079c5 */ /* 0x000fd00000000000 */
[----:B------:R-:W-:Y:S01]  /*16e50*/  HGMMA.64x128x16.F32.BF16 R24, R148, gdesc[UR4].tnspB, R24, gsb0 ;  /* 0x41e0000494187df0 */ /* 0x000fe20008001818 */
[----:B------:R-:W-:Y:S01]  /*16e60*/  R2UR UR6, R4 ;  /* 0x00000000040672ca */ /* 0x000fe200000e0000 */
[----:B0-----:R-:W-:Y:S01]  /*16e70*/  FADD.FTZ R4, R2, R3 ;  /* 0x0000000302047221 */ /* 0x001fe20000010000 */
[----:B------:R-:W-:Y:S01]  /*16e80*/  R2UR UR7, R5 ;  /* 0x00000000050772ca */ /* 0x000fe200000e0000 */
[----:B------:R-:W-:Y:S01]  /*16e90*/  IMAD.MOV.U32 R2, RZ, RZ, RZ ;  /* 0x000000ffff027224 */ /* 0x000fe200078e00ff */
[----:B------:R-:W0:Y:S01]  /*16ea0*/  SHFL.BFLY PT, R5, R0, 0x2, 0x1f ;  /* 0x0c401f0000057f89 */ /* 0x000e2200000e0000 */
[----:B------:R-:W-:Y:S02]  /*16eb0*/  IMAD.MOV.U32 R3, RZ, RZ, -0x800000 ;  /* 0xff800000ff037424 */ /* 0x000fe400078e00ff */
[----:B0-----:R-:W-:Y:S01]  /*16ec0*/  FADD.FTZ R8, R5, R0 ;  /* 0x0000000005087221 */ /* 0x001fe20000010000 */
        /* <DEDUP_REMOVED lines=20> */
[----:B------:R-:W-:Y:S03]  /*17010*/  HGMMA.64x128x16.F32.BF16 R24, R152, gdesc[UR4].tnspB, R24, gsb0 ;  /* 0x41e0000498187df0 */ /* 0x000fe60008001818 */
[----:B------:R-:W-:Y:S02]  /*17020*/  WARPGROUP.DEPBAR.LE gsb0, 0x0 ;  /* 0x00008000000079c5 */ /* 0x000fe40000010000 */
[----:B--23--:R-:W-:Y:S05]  /*17030*/  @!P0 BRA `(.L_x_645) ;  /* 0x0000000000048947 */ /* 0x00cfea0003800000 */
[----:B------:R-:W-:Y:S01]  /*17040*/  BPT.TRAP 0x1 ;  /* 0x000000040000795c */ /* 0x000fe20000300000 */
.L_x_645:
[----:B------:R-:W-:Y:S01]  /*17050*/  IADD3 R4, R7, 0x2a860, RZ ;  /* 0x0002a86007047810 */ /* 0x000fe20007ffe0ff */
[----:B------:R-:W-:Y:S02]  /*17060*/  VIADD R174, R174, 0x1 ;  /* 0x00000001aeae7836 */ /* 0x000fe40000000000 */
[-C--:B------:R-:W-:Y:S01]  /*17070*/  FMUL.FTZ R20, R24, R5.reuse ;  /* 0x0000000518147220 */ /* 0x080fe20000410000 */
[-C--:B------:R-:W-:Y:S01]  /*17080*/  FMUL.FTZ R21, R25, R5.reuse ;  /* 0x0000000519157220 */ /* 0x080fe20000410000 */
[----:B------:R-:W-:Y:S01]  /*17090*/  PRMT R4, R183, 0x654, R4 ;  /* 0x00000654b7047816 */ /* 0x000fe20000000004 */
[-C--:B------:R-:W-:Y:S01]  /*170a0*/  FMUL.FTZ R88, R28, R5.reuse ;  /* 0x000000051c587220 */ /* 0x080fe20000410000 */
[----:B------:R-:W-:Y:S01]  /*170b0*/  ISETP.NE.AND P1, PT, R174, 0x2, PT ;  /* 0x00000002ae00780c */ /* 0x000fe20003f25270 */
[-C--:B------:R-:W-:Y:S01]  /*170c0*/  FMUL.FTZ R89, R29, R5.reuse ;  /* 0x000000051d597220 */ /* 0x080fe20000410000 */
[----:B------:R1:W-:Y:S01]  /*170d0*/  SYNCS.ARRIVE.TRANS64.RED.A1T0 RZ, [R4+URZ], RZ ;  /* 0x000000ff04ff79a7 */ /* 0x0003e2000810043f */
[-C--:B------:R-:W-:Y:S01]  /*170e0*/  FMUL.FTZ R90, R32, R5.reuse ;  /* 0x00000005205a7220 */ /* 0x080fe20000410000 */
[-C--:B------:R-:W-:Y:S01]  /*170f0*/  FMUL.FTZ R91, R33, R5.reuse ;  /* 0x00000005215b7220 */ /* 0x080fe20000410000 */
[-C--:B------:R-:W-:Y:S01]  /*17100*/  FMUL.FTZ R36, R36, R5.reuse ;  /* 0x0000000524247220 */ /* 0x080fe20000410000 */
[-C--:B------:R-:W-:Y:S01]  /*17110*/  FMUL.FTZ R37, R37, R5.reuse ;  /* 0x0000000525257220 */ /* 0x080fe20000410000 */
[-C--:B------:R-:W-:Y:S01]  /*17120*/  FMUL.FTZ R40, R40, R5.reuse ;  /* 0x0000000528287220 */ /* 0x080fe20000410000 */
[-C--:B------:R-:W-:Y:S01]  /*17130*/  FMUL.FTZ R41, R41, R5.reuse ;  /* 0x0000000529297220 */ /* 0x080fe20000410000 */
[-C--:B------:R-:W-:Y:S01]  /*17140*/  FMUL.FTZ R44, R44, R5.reuse ;  /* 0x000000052c2c7220 */ /* 0x080fe20000410000 */
[----:B-1----:R-:W-:Y:S01]  /*17150*/  SEL R4, RZ, 0x1, P1 ;  /* 0x00000001ff047807 */ /* 0x002fe20000800000 */
        /* <DEDUP_REMOVED lines=22> */
[-C--:B0-----:R-:W-:Y:S01]  /*172c0*/  FMUL.FTZ R94, R26, R2.reuse ;  /* 0x000000021a5e7220 */ /* 0x081fe20000410000 */
        /* <DEDUP_REMOVED lines=31> */
[----:B------:R-:W-:Y:S01]  /*174c0*/  LOP3.LUT R181, R181, R4, RZ, 0x3c, !PT ;  /* 0x00000004b5b57212 */ /* 0x000fe200078e3cff */
[----:B------:R-:W-:Y:S01]  /*174d0*/  VIADD R191, R191, 0x1 ;  /* 0x00000001bfbf7836 */ /* 0x000fe20000000000 */
[----:B------:R-:W-:-:S07]  /*174e0*/  SEL R174, R174, RZ, P1 ;  /* 0x000000ffaeae7207 */ /* 0x000fce0000800000 */
.L_x_567:
[----:B------:R-:W1:Y:S08]  /*174f0*/  S2UR UR4, SR_CgaCtaId ;  /* 0x00000000000479c3 */ /* 0x000e700000008800 */
[----:B------:R-:W-:Y:S01]  /*17500*/  BAR.SYNC.DEFER_BLOCKING 0x5, 0x180 ;  /* 0x0146000000007b1d */ /* 0x000fe20000010000 */
[----:B------:R-:W-:-:S05]  /*17510*/  MOV R2, 0x400 ;  /* 0x0000040000027802 */ /* 0x000fca0000000f00 */
[----:B------:R-:W-:Y:S01]  /*17520*/  BSSY B0, `(.L_x_646) ;  /* 0x00002db000007945 */ /* 0x000fe20003800000 */
[----:B-1----:R-:W-:-:S05]  /*17530*/  IMAD.U32 R183, RZ, RZ, UR4 ;  /* 0x00000004ffb77e24 */ /* 0x002fca000f8e00ff */
[----:B------:R-:W-:-:S05]  /*17540*/  LEA R2, R183, R2, 0x18 ;  /* 0x00000002b7027211 */ /* 0x000fca00078ec0ff */
[----:B------:R1:W2:Y:S01]  /*17550*/  LDS.128 R144, [R2+0x2a8d0] ;  /* 0x02a8d00002907984 */ /* 0x0002a20000000c00 */
[----:B------:R-:W-:Y:S06]  /*17560*/  BAR.ARV 0x4, 0x180 ;  /* 0x0106000000007b1d */ /* 0x000fec0000002000 */
[----:B------:R-:W-:Y:S05]  /*17570*/  @P0 BRA `(.L_x_647) ;  /* 0x00000020006c0947 */ /* 0x000fea0003800000 */
[----:B------:R-:W4:Y:S01]  /*17580*/  LDL R4, [R1+0x70] ;  /* 0x0000700001047983 */ /* 0x000f220000100800 */
[----:B------:R-:W0:Y:S01]  /*17590*/  S2R R5, SR_SWINHI ;  /* 0x0000000000057919 */ /* 0x000e220000002f00 */
[----:B------:R-:W-:Y:S01]  /*175a0*/  F2FP.BF16.F32.PACK_AB R32, R93, R92 ;  /* 0x0000005c5d20723e */ /* 0x000fe200000010ff */
[----:B------:R-:W-:Y:S01]  /*175b0*/  ULDC.64 UR6, c[0x0][0xc00] ;  /* 0x0003000000067ab9 */ /* 0x000fe20000000a00 */
[----:B------:R-:W-:Y:S01]  /*175c0*/  ULDC.64 UR4, c[0x0][0xc08] ;  /* 0x0003020000047ab9 */ /* 0x000fe20000000a00 */
[----:B------:R-:W2:Y:S01]  /*175d0*/  LDL R104, [R1+0x6c] ;  /* 0x00006c0001687983 */ /* 0x000ea20000100800 */
[----:B------:R-:W-:Y:S02]  /*175e0*/  MOV R72, R2 ;  /* 0x0000000200487202 */ /* 0x000fe40000000f00 */
[----:B0-----:R-:W-:Y:S01]  /*175f0*/  MOV R73, R5 ;  /* 0x0000000500497202 */ /* 0x001fe20000000f00 */
[----:B------:R-:W-:Y:S02]  /*17600*/  BAR.SYNC.DEFER_BLOCKING 0x1, 0x100 ;  /* 0x0044000000007b1d */ /* 0x000fe40000010000 */
[----:B----4-:R-:W-:-:S03]  /*17610*/  IMAD.WIDE R8, R4, 0x2, R72 ;  /* 0x0000000204087825 */ /* 0x010fc600078e0248 */
[C---:B------:R-:W-:Y:S02]  /*17620*/  LOP3.LUT R11, R8.reuse, 0x380, RZ, 0xc0, !PT ;  /* 0x00000380080b7812 */ /* 0x040fe400078ec0ff */
[C---:B------:R-:W-:Y:S02]  /*17630*/  IADD3 R35, P4, R8.reuse, 0x60, RZ ;  /* 0x0000006008237810 */ /* 0x040fe40007f9e0ff */
[----:B------:R-:W-:Y:S02]  /*17640*/  SHF.R.U64 R11, R11, 0x3, RZ ;  /* 0x000000030b0b7819 */ /* 0x000fe400000012ff */
[C---:B------:R-:W-:Y:S02]  /*17650*/  IADD3 R14, P3, R8.reuse, 0x4000, RZ ;  /* 0x00004000080e7810 */ /* 0x040fe40007f7e0ff */
[C---:B---3--:R-:W-:Y:S02]  /*17660*/  IADD3 R31, P6, R8.reuse, 0x20, RZ ;  /* 0x00000020081f7810 */ /* 0x048fe40007fde0ff */
[----:B------:R-:W-:-:S02]  /*17670*/  IADD3 R33, P5, R8, 0x40, RZ ;  /* 0x0000004008217810 */ /* 0x000fc40007fbe0ff */
[C---:B------:R-:W-:Y:S02]  /*17680*/  IADD3 R101, P2, R8.reuse, 0x4020, RZ ;  /* 0x0000402008657810 */ /* 0x040fe40007f5e0ff */
[C---:B------:R-:W-:Y:S02]  /*17690*/  IADD3 R103, P1, R8.reuse, 0x4040, RZ ;  /* 0x0000404008677810 */ /* 0x040fe40007f3e0ff */
[----:B------:R-:W-:Y:S02]  /*176a0*/  IADD3 R105, P0, R8, 0x4060, RZ ;  /* 0x0000406008697810 */ /* 0x000fe40007f1e0ff */
[----:B------:R-:W-:Y:S02]  /*176b0*/  LOP3.LUT R8, R11, R8, RZ, 0x3c, !PT ;  /* 0x000000080b087212 */ /* 0x000fe400078e3cff */
[----:B------:R-:W-:Y:S02]  /*176c0*/  LOP3.LUT R10, R35, 0x380, RZ, 0xc0, !PT ;  /* 0x00000380230a7812 */ /* 0x000fe400078ec0ff */
[----:B------:R-:W-:-:S02]  /*176d0*/  LOP3.LUT R11, R14, 0x380, RZ, 0xc0, !PT ;  /* 0x000003800e0b7812 */ /* 0x000fc400078ec0ff */
[----:B------:R-:W-:Y:S02]  /*176e0*/  LOP3.LUT R4, R31, 0x380, RZ, 0xc0, !PT ;  /* 0x000003801f047812 */ /* 0x000fe400078ec0ff */
[----:B------:R-:W-:Y:S02]  /*176f0*/  LOP3.LUT R6, R33, 0x380, RZ, 0xc0, !PT ;  /* 0x0000038021067812 */ /* 0x000fe400078ec0ff */
[----:B------:R-:W-:Y:S02]  /*17700*/  SHF.R.U64 R10, R10, 0x3, RZ ;  /* 0x000000030a0a7819 */ /* 0x000fe400000012ff */
[----:B------:R-:W-:Y:S02]  /*17710*/  SHF.R.U64 R11, R11, 0x3, RZ ;  /* 0x000000030b0b7819 */ /* 0x000fe400000012ff */
[----:B------:R-:W-:Y:S02]  /*17720*/  SHF.R.U64 R4, R4, 0x3, RZ ;  /* 0x0000000304047819 */ /* 0x000fe400000012ff */
[----:B------:R-:W-:Y:S01]  /*17730*/  SHF.R.U64 R6, R6, 0x3, RZ ;  /* 0x0000000306067819 */ /* 0x000fe200000012ff */
[--C-:B------:R-:W-:Y:S01]  /*17740*/  IMAD.X R5, RZ, RZ, R9.reuse, P6 ;  /* 0x000000ffff057224 */ /* 0x100fe200030e0609 */
[----:B------:R-:W-:Y:S01]  /*17750*/  LOP3.LUT R24, R101, 0x380, RZ, 0xc0, !PT ;  /* 0x0000038065187812 */ /* 0x000fe200078ec0ff */
[--C-:B------:R-:W-:Y:S01]  /*17760*/  IMAD.X R7, RZ, RZ, R9.reuse, P5 ;  /* 0x000000ffff077224 */ /* 0x100fe200028e0609 */
[----:B------:R-:W-:Y:S01]  /*17770*/  LOP3.LUT R26, R103, 0x380, RZ, 0xc0, !PT ;  /* 0x00000380671a7812 */ /* 0x000fe200078ec0ff */
[--C-:B------:R-:W-:Y:S01]  /*17780*/  IMAD.X R13, RZ, RZ, R9.reuse, P4 ;  /* 0x000000ffff0d7224 */ /* 0x100fe200020e0609 */
[----:B------:R-:W-:Y:S01]  /*17790*/  LOP3.LUT R12, R10, R35, RZ, 0x3c, !PT ;  /* 0x000000230a0c7212 */ /* 0x000fe200078e3cff */
[--C-:B------:R-:W-:Y:S01]  /*177a0*/  IMAD.X R15, RZ, RZ, R9.reuse, P3 ;  /* 0x000000ffff0f7224 */ /* 0x100fe200018e0609 */
[----:B------:R-:W-:Y:S01]  /*177b0*/  LOP3.LUT R14, R11, R14, RZ, 0x3c, !PT ;  /* 0x0000000e0b0e7212 */ /* 0x000fe200078e3cff */
[--C-:B------:R-:W-:Y:S01]  /*177c0*/  IMAD.X R25, RZ, RZ, R9.reuse, P2 ;  /* 0x000000ffff197224 */ /* 0x100fe200010e0609 */
[----:B------:R-:W-:Y:S01]  /*177d0*/  MOV R30, R8 ;  /* 0x00000008001e7202 */ /* 0x000fe20000000f00 */
[--C-:B------:R-:W-:Y:S01]  /*177e0*/  IMAD.X R27, RZ, RZ, R9.reuse, P1 ;  /* 0x000000ffff1b7224 */ /* 0x100fe200008e0609 */
[----:B------:R-:W-:Y:S01]  /*177f0*/  LOP3.LUT R28, R105, 0x380, RZ, 0xc0, !PT ;  /* 0x00000380691c7812 */ /* 0x000fe200078ec0ff */
[----:B------:R-:W-:Y:S01]  /*17800*/  IMAD.X R29, RZ, RZ, R9, P0 ;  /* 0x000000ffff1d7224 */ /* 0x000fe200000e0609 */
[----:B------:R-:W-:-:S02]  /*17810*/  LOP3.LUT R4, R4, R31, RZ, 0x3c, !PT ;  /* 0x0000001f04047212 */ /* 0x000fc400078e3cff */
[----:B------:R-:W-:Y:S02]  /*17820*/  LOP3.LUT R6, R6, R33, RZ, 0x3c, !PT ;  /* 0x0000002106067212 */ /* 0x000fe400078e3cff */
[----:B------:R-:W-:Y:S02]  /*17830*/  F2FP.BF16.F32.PACK_AB R8, R21, R20 ;  /* 0x000000141508723e */ /* 0x000fe400000010ff */
[----:B------:R-:W-:Y:S02]  /*17840*/  F2FP.BF16.F32.PACK_AB R9, R95, R94 ;  /* 0x0000005e5f09723e */ /* 0x000fe400000010ff */
[----:B------:R-:W-:Y:S02]  /*17850*/  F2FP.BF16.F32.PACK_AB R10, R89, R88 ;  /* 0x00000058590a723e */ /* 0x000fe400000010ff */
[----:B------:R-:W-:Y:S02]  /*17860*/  F2FP.BF16.F32.PACK_AB R11, R97, R96 ;  /* 0x00000060610b723e */ /* 0x000fe400000010ff */
[----:B------:R-:W-:-:S02]  /*17870*/  SHF.R.U64 R24, R24, 0x3, RZ ;  /* 0x0000000318187819 */ /* 0x000fc400000012ff */
[----:B------:R-:W-:Y:S02]  /*17880*/  SHF.R.U64 R26, R26, 0x3, RZ ;  /* 0x000000031a1a7819 */ /* 0x000fe400000012ff */
[----:B------:R-:W-:Y:S01]  /*17890*/  SHF.R.U64 R28, R28, 0x3, RZ ;  /* 0x000000031c1c7819 */ /* 0x000fe200000012ff */
[----:B------:R0:W-:Y:S01]  /*178a0*/  STSM.16.M88.4 [R30], R8 ;  /* 0x000000081e007844 */ /* 0x0001e20000000200 */
[----:B------:R-:W-:Y:S02]  /*178b0*/  MOV R33, R4 ;  /* 0x0000000400217202 */ /* 0x000fe40000000f00 */
[----:B------:R-:W-:Y:S02]  /*178c0*/  MOV R34, R6 ;  /* 0x0000000600227202 */ /* 0x000fe40000000f00 */
[----:B------:R-:W-:Y:S02]  /*178d0*/  F2FP.BF16.F32.PACK_AB R4, R91, R90 ;  /* 0x0000005a5b04723e */ /* 0x000fe400000010ff */
[----:B------:R-:W-:-:S02]  /*178e0*/  F2FP.BF16.F32.PACK_AB R5, R99, R98 ;  /* 0x000000626305723e */ /* 0x000fc400000010ff */
[----:B------:R-:W-:Y:S02]  /*178f0*/  F2FP.BF16.F32.PACK_AB R6, R37, R36 ;  /* 0x000000242506723e */ /* 0x000fe400000010ff */
[----:B------:R-:W-:Y:S02]  /*17900*/  F2FP.BF16.F32.PACK_AB R7, R39, R38 ;  /* 0x000000262707723e */ /* 0x000fe400000010ff */
[----:B------:R-:W-:Y:S02]  /*17910*/  LOP3.LUT R24, R24, R101, RZ, 0x3c, !PT ;  /* 0x0000006518187212 */ /* 0x000fe400078e3cff */
[----:B------:R-:W-:Y:S02]  /*17920*/  LOP3.LUT R26, R26, R103, RZ, 0x3c, !PT ;  /* 0x000000671a1a7212 */ /* 0x000fe400078e3cff */
[----:B------:R-:W-:Y:S02]  /*17930*/  MOV R35, R12 ;  /* 0x0000000c00237202 */ /* 0x000fe40000000f00 */
[----:B------:R-:W-:-:S02]  /*17940*/  MOV R100, R14 ;  /* 0x0000000e00647202 */ /* 0x000fc40000000f00 */
[----:B0-----:R-:W-:Y:S02]  /*17950*/  F2FP.BF16.F32.PACK_AB R8, R41, R40 ;  /* 0x000000282908723e */ /* 0x001fe400000010ff */
[----:B------:R-:W-:Y:S02]  /*17960*/  F2FP.BF16.F32.PACK_AB R9, R43, R42 ;  /* 0x0000002a2b09723e */ /* 0x000fe400000010ff */
[----:B------:R-:W-:Y:S02]  /*17970*/  F2FP.BF16.F32.PACK_AB R10, R45, R44 ;  /* 0x0000002c2d0a723e */ /* 0x000fe400000010ff */
[----:B------:R-:W-:Y:S02]  /*17980*/  F2FP.BF16.F32.PACK_AB R11, R47, R46 ;  /* 0x0000002e2f0b723e */ /* 0x000fe400000010ff */
[----:B------:R-:W-:Y:S02]  /*17990*/  LOP3.LUT R28, R28, R105, RZ, 0x3c, !PT ;  /* 0x000000691c1c7212 */ /* 0x000fe400078e3cff */
[----:B------:R-:W-:-:S02]  /*179a0*/  F2FP.BF16.F32.PACK_AB R12, R49, R48 ;  /* 0x00000030310c723e */ /* 0x000fc400000010ff */
[----:B------:R-:W-:Y:S02]  /*179b0*/  F2FP.BF16.F32.PACK_AB R13, R51, R50 ;  /* 0x00000032330d723e */ /* 0x000fe400000010ff */
[----:B------:R-:W-:Y:S02]  /*179c0*/  F2FP.BF16.F32.PACK_AB R14, R53, R52 ;  /* 0x00000034350e723e */ /* 0x000fe400000010ff */
[----:B------:R-:W-:Y:S01]  /*179d0*/  F2FP.BF16.F32.PACK_AB R15, R55, R54 ;  /* 0x00000036370f723e */ /* 0x000fe200000010ff */
[----:B------:R0:W-:Y:S01]  /*179e0*/  STSM.16.M88.4 [R33], R4 ;  /* 0x0000000421007844 */ /* 0x0001e20000000200 */
[----:B------:R-:W-:Y:S02]  /*179f0*/  MOV R101, R24 ;  /* 0x0000001800657202 */ /* 0x000fe40000000f00 */
[----:B------:R-:W-:Y:S01]  /*17a00*/  MOV R103, R26 ;  /* 0x0000001a00677202 */ /* 0x000fe20000000f00 */
[----:B------:R-:W-:Y:S01]  /*17a10*/  STSM.16.M88.4 [R34], R8 ;  /* 0x0000000822007844 */ /* 0x000fe20000000200 */
[----:B------:R-:W-:-:S02]  /*17a20*/  F2FP.BF16.F32.PACK_AB R24, R57, R56 ;  /* 0x000000383918723e */ /* 0x000fc400000010ff */
[----:B------:R-:W-:Y:S01]  /*17a30*/  F2FP.BF16.F32.PACK_AB R25, R59, R58 ;  /* 0x0000003a3b19723e */ /* 0x000fe200000010ff */
[----:B------:R3:W-:Y:S01]  /*17a40*/  STSM.16.M88.4 [R35], R12 ;  /* 0x0000000c23007844 */ /* 0x0007e20000000200 */
[----:B------:R-:W-:Y:S02]  /*17a50*/  F2FP.BF16.F32.PACK_AB R26, R61, R60 ;  /* 0x0000003c3d1a723e */ /* 0x000fe400000010ff */
[----:B------:R-:W-:Y:S02]  /*17a60*/  F2FP.BF16.F32.PACK_AB R27, R63, R62 ;  /* 0x0000003e3f1b723e */ /* 0x000fe400000010ff */
[----:B------:R-:W-:Y:S02]  /*17a70*/  MOV R102, R28 ;  /* 0x0000001c00667202 */ /* 0x000fe40000000f00 */
[----:B------:R-:W-:Y:S02]  /*17a80*/  F2FP.BF16.F32.PACK_AB R28, R65, R64 ;  /* 0x00000040411c723e */ /* 0x000fe400000010ff */
[----:B------:R-:W-:-:S02]  /*17a90*/  F2FP.BF16.F32.PACK_AB R29, R67, R66 ;  /* 0x00000042431d723e */ /* 0x000fc400000010ff */
[----:B------:R-:W-:Y:S02]  /*17aa0*/  F2FP.BF16.F32.PACK_AB R30, R69, R68 ;  /* 0x00000044451e723e */ /* 0x000fe400000010ff */
[----:B------:R-:W-:Y:S02]  /*17ab0*/  F2FP.BF16.F32.PACK_AB R31, R71, R70 ;  /* 0x00000046471f723e */ /* 0x000fe400000010ff */
[----:B0-----:R-:W-:Y:S01]  /*17ac0*/  F2FP.BF16.F32.PACK_AB R33, R75, R74 ;  /* 0x0000004a4b21723e */ /* 0x001fe200000010ff */
[----:B---3--:R-:W0:Y:S01]  /*17ad0*/  LDC.64 R14, c[0x0][0xba8] ;  /* 0x0002ea00ff0e7b82 */ /* 0x008e220000000a00 */
[----:B------:R-:W-:Y:S02]  /*17ae0*/  F2FP.BF16.F32.PACK_AB R34, R77, R76 ;  /* 0x0000004c4d22723e */ /* 0x000fe400000010ff */
[----:B------:R-:W-:Y:S02]  /*17af0*/  F2FP.BF16.F32.PACK_AB R35, R79, R78 ;  /* 0x0000004e4f23723e */ /* 0x000fe400000010ff */
[----:B------:R-:W-:-:S02]  /*17b00*/  F2FP.BF16.F32.PACK_AB R4, R81, R80 ;  /* 0x000000505104723e */ /* 0x000fc400000010ff */
[----:B------:R-:W-:Y:S02]  /*17b10*/  F2FP.BF16.F32.PACK_AB R5, R83, R82 ;  /* 0x000000525305723e */ /* 0x000fe400000010ff */
[----:B------:R-:W-:Y:S02]  /*17b20*/  F2FP.BF16.F32.PACK_AB R6, R85, R84 ;  /* 0x000000545506723e */ /* 0x000fe400000010ff */
[----:B------:R-:W-:Y:S01]  /*17b30*/  F2FP.BF16.F32.PACK_AB R7, R87, R86 ;  /* 0x000000565707723e */ /* 0x000fe200000010ff */
[----:B------:R3:W-:Y:S04]  /*17b40*/  STSM.16.M88.4 [R100], R24 ;  /* 0x0000001864007844 */ /* 0x0007e80000000200 */
[----:B------:R-:W-:Y:S04]  /*17b50*/  STSM.16.M88.4 [R101], R28 ;  /* 0x0000001c65007844 */ /* 0x000fe80000000200 */
[----:B------:R-:W-:Y:S04]  /*17b60*/  STSM.16.M88.4 [R103], R32 ;  /* 0x0000002067007844 */ /* 0x000fe80000000200 */
[----:B------:R4:W-:Y:S01]  /*17b70*/  STSM.16.M88.4 [R102], R4 ;  /* 0x0000000466007844 */ /* 0x0009e20000000200 */
[----:B------:R-:W-:Y:S01]  /*17b80*/  BAR.SYNC.DEFER_BLOCKING 0x1, 0x100 ;  /* 0x0044000000007b1d */ /* 0x000fe20000010000 */
[----:B------:R-:W-:-:S04]  /*17b90*/  ISETP.NE.U32.AND P0, PT, RZ, UR6, PT ;  /* 0x00000006ff007c0c */ /* 0x000fc8000bf05070 */
[----:B------:R-:W-:Y:S02]  /*17ba0*/  ISETP.NE.AND.EX P0, PT, RZ, UR7, PT, P0 ;  /* 0x00000007ff007c0c */ /* 0x000fe4000bf05300 */
[----:B------:R-:W-:Y:S01]  /*17bb0*/  IADD3 R8, P1, R189, UR6, RZ ;  /* 0x00000006bd087c10 */ /* 0x000fe2000ff3e0ff */
[----:B---3--:R-:W-:-:S03]  /*17bc0*/  IMAD.MOV.U32 R100, RZ, RZ, RZ ;  /* 0x000000ffff647224 */ /* 0x008fc600078e00ff */
[----:B------:R-:W-:Y:S01]  /*17bd0*/  IADD3.X R9, R190, UR7, RZ, P1, !PT ;  /* 0x00000007be097c10 */ /* 0x000fe20008ffe4ff */
[----:B------:R-:W-:Y:S01]  /*17be0*/  IMAD.MOV.U32 R24, RZ, RZ, 0x9b8 ;  /* 0x000009b8ff187424 */ /* 0x000fe200078e00ff */
[----:B----4-:R-:W3:Y:S05]  /*17bf0*/  LDC R102, c[0x0][0xbe8] ;  /* 0x0002fa00ff667b82 */ /* 0x010eea0000000800 */
[----:B------:R-:W4:Y:S01]  /*17c00*/  @P0 LDG.E R100, desc[UR56][R8.64] ;  /* 0x0000003808640981 */ /* 0x000f22000c1e1900 */
[----:B------:R-:W-:-:S04]  /*17c10*/  ISETP.NE.U32.AND P1, PT, RZ, UR4, PT ;  /* 0x00000004ff007c0c */ /* 0x000fc8000bf25070 */
[----:B------:R-:W-:-:S13]  /*17c20*/  ISETP.NE.AND.EX P1, PT, RZ, UR5, PT, P1 ;  /* 0x00000005ff007c0c */ /* 0x000fda000bf25310 */
[----:B------:R-:W-:Y:S01]  /*17c30*/  @P1 IADD3 R4, P2, R189, UR4, RZ ;  /* 0x00000004bd041c10 */ /* 0x000fe2000ff5e0ff */
[----:B------:R-:W-:-:S03]  /*17c40*/  ULDC UR4, c[0x0][0xa88] ;  /* 0x0002a20000047ab9 */ /* 0x000fc60000000800 */
[----:B------:R-:W-:Y:S02]  /*17c50*/  @P1 IADD3.X R5, R190, UR5, RZ, P2, !PT ;  /* 0x00000005be051c10 */ /* 0x000fe400097fe4ff */
[C---:B------:R-:W-:Y:S02]  /*17c60*/  ISETP.NE.AND P2, PT, R187.reuse, RZ, PT ;  /* 0x000000ffbb00720c */ /* 0x040fe40003f45270 */
[----:B------:R-:W-:Y:S01]  /*17c70*/  MOV R101, UR4 ;  /* 0x0000000400657c02 */ /* 0x000fe20008000f00 */
[----:B------:R-:W-:Y:S02]  /*17c80*/  ULDC UR4, c[0x0][0xad4] ;  /* 0x0002b50000047ab9 */ /* 0x000fe40000000800 */
[----:B------:R-:W-:Y:S02]  /*17c90*/  SEL R187, R187, UR4, P2 ;  /* 0x00000004bbbb7c07 */ /* 0x000fe40009000000 */
[----:B---3--:R-:W-:Y:S01]  /*17ca0*/  ISETP.NE.AND P4, PT, R102, 0x1, PT ;  /* 0x000000016600780c */ /* 0x008fe20003f85270 */
[----:B------:R3:W5:Y:S01]  /*17cb0*/  @P1 LDG.E R101, desc[UR56][R4.64] ;  /* 0x0000003804651981 */ /* 0x000762000c1e1900 */
[----:B------:R-:W-:-:S04]  /*17cc0*/  ISETP.GT.AND P3, PT, R187, 0x1, PT ;  /* 0x00000001bb00780c */ /* 0x000fc80003f64270 */
[----:B------:R-:W-:-:S04]  /*17cd0*/  SEL R24, R24, 0x978, P3 ;  /* 0x0000097818187807 */ /* 0x000fc80001800000 */
[----:B------:R-:W1:Y:S08]  /*17ce0*/  LDC.64 R6, c[0x0][R24+0x220] ;  /* 0x0000880018067b82 */ /* 0x000e700000000a00 */
[----:B------:R-:W2:Y:S08]  /*17cf0*/  LDC.64 R10, c[0x0][R24+0x218] ;  /* 0x00008600180a7b82 */ /* 0x000eb00000000a00 */
[----:B------:R-:W2:Y:S01]  /*17d00*/  LDC.64 R12, c[0x0][R24+0x228] ;  /* 0x00008a00180c7b82 */ /* 0x000ea20000000a00 */
[----:B------:R-:W-:-:S07]  /*17d10*/  ISETP.NE.U32.AND P2, PT, RZ, UR6, PT ;  /* 0x00000006ff007c0c */ /* 0x000fce000bf45070 */
[----:B---3--:R3:W3:Y:S01]  /*17d20*/  LDC.64 R4, c[0x0][R24+0x210] ;  /* 0x0000840018047b82 */ /* 0x0086e20000000a00 */
[----:B------:R-:W-:-:S07]  /*17d30*/  ISETP.NE.AND.EX P2, PT, RZ, UR7, PT, P2 ;  /* 0x00000007ff007c0c */ /* 0x000fce000bf45320 */
[----:B------:R-:W3:Y:S01]  /*17d40*/  @P4 LDC R26, c[0x0][0xbec] ;  /* 0x0002fb00ff1a4b82 */ /* 0x000ee20000000800 */
[----:B------:R-:W-:-:S07]  /*17d50*/  SEL R188, R188, RZ, !P2 ;  /* 0x000000ffbcbc7207 */ /* 0x000fce0005000000 */
[----:B------:R-:W3:Y:S01]  /*17d60*/  @P4 LDC R33, c[0x0][0xbf0] ;  /* 0x0002fc00ff214b82 */ /* 0x000ee20000000800 */
[----:B------:R-:W-:Y:S01]  /*17d70*/  SEL R25, R216, RZ, !P2 ;  /* 0x000000ffd8197207 */ /* 0x000fe20005000000 */
[----:B-1----:R-:W-:-:S06]  /*17d80*/  IMAD R7, R7, R188, RZ ;  /* 0x000000bc07077224 */ /* 0x002fcc00078e02ff */
[----:B0-----:R-:W0:Y:S01]  /*17d90*/  @!P3 LDC R14, c[0x0][0xb50] ;  /* 0x0002d400ff0ebb82 */ /* 0x001e220000000800 */
[C---:B------:R-:W-:Y:S02]  /*17da0*/  IMAD R31, R6.reuse, R25, R7 ;  /* 0x00000019061f7224 */ /* 0x040fe400078e0207 */
[----:B------:R-:W-:-:S05]  /*17db0*/  IMAD.WIDE.U32 R6, R6, R188, RZ ;  /* 0x000000bc06067225 */ /* 0x000fca00078e00ff */
[----:B------:R-:W1:Y:S01]  /*17dc0*/  @!P3 LDC R15, c[0x0][0xb54] ;  /* 0x0002d500ff0fbb82 */ /* 0x000e620000000800 */
[-C--:B--2---:R-:W-:Y:S02]  /*17dd0*/  IMAD R29, R11, R162.reuse, RZ ;  /* 0x000000a20b1d7224 */ /* 0x084fe400078e02ff */
[----:B------:R-:W-:-:S04]  /*17de0*/  IMAD.WIDE.U32 R10, R10, R162, RZ ;  /* 0x000000a20a0a7225 */ /* 0x000fc800078e00ff */
[----:B------:R-:W-:Y:S01]  /*17df0*/  IMAD R25, R192, 0x80, R104 ;  /* 0x00000080c0197824 */ /* 0x000fe200078e0268 */
[----:B------:R-:W-:Y:S01]  /*17e00*/  SEL R27, R200, RZ, P3 ;  /* 0x000000ffc81b7207 */ /* 0x000fe20001800000 */
[----:B------:R-:W-:Y:S02]  /*17e10*/  IMAD.IADD R28, R11, 0x1, R29 ;  /* 0x000000010b1c7824 */ /* 0x000fe400078e021d */
[----:B------:R-:W-:Y:S02]  /*17e20*/  IMAD.IADD R11, R7, 0x1, R31 ;  /* 0x00000001070b7824 */ /* 0x000fe400078e021f */
[----:B------:R-:W-:Y:S02]  /*17e30*/  IMAD.MOV.U32 R7, RZ, RZ, R25 ;  /* 0x000000ffff077224 */ /* 0x000fe400078e0019 */
[-C--:B------:R-:W-:Y:S02]  /*17e40*/  IMAD R29, R13, R27.reuse, RZ ;  /* 0x0000001b0d1d7224 */ /* 0x080fe400078e02ff */
[----:B------:R-:W-:-:S04]  /*17e50*/  IMAD.WIDE.U32 R12, R12, R27, RZ ;  /* 0x0000001b0c0c7225 */ /* 0x000fc800078e00ff */
[----:B------:R-:W-:Y:S01]  /*17e60*/  IMAD.IADD R29, R13, 0x1, R29 ;  /* 0x000000010d1d7824 */ /* 0x000fe200078e021d */
[--C-:B----4-:R-:W-:Y:S01]  /*17e70*/  IADD3 R10, P2, P5, R6, R10, R100.reuse ;  /* 0x0000000a060a7210 */ /* 0x110fe20007d5e064 */
[----:B---3--:R-:W-:Y:S01]  /*17e80*/  @P4 IMAD.HI.U32 R6, R25, R26, RZ ;  /* 0x0000001a19064227 */ /* 0x008fe200078e00ff */
[----:B------:R-:W-:-:S04]  /*17e90*/  SHF.R.S32.HI R103, RZ, 0x1f, R100 ;  /* 0x0000001fff677819 */ /* 0x000fc80000011464 */
[----:B------:R-:W-:Y:S02]  /*17ea0*/  @P4 SHF.R.U32.HI R7, RZ, R33, R6 ;  /* 0x00000021ff074219 */ /* 0x000fe40000011606 */
[----:B------:R-:W-:-:S03]  /*17eb0*/  IADD3.X R11, R11, R28, R103, P2, P5 ;  /* 0x0000001c0b0b7210 */ /* 0x000fc600017ea467 */
[--C-:B------:R-:W-:Y:S01]  /*17ec0*/  IMAD.MOV R24, RZ, RZ, -R7.reuse ;  /* 0x000000ffff187224 */ /* 0x100fe200078e0a07 */
[----:B------:R-:W-:Y:S02]  /*17ed0*/  IADD3 R12, P2, P5, R7, R10, R12 ;  /* 0x0000000a070c7210 */ /* 0x000fe40007d5e00c */
[----:B------:R-:W-:Y:S01]  /*17ee0*/  SHF.R.S32.HI R6, RZ, 0x1f, R7 ;  /* 0x0000001fff067819 */ /* 0x000fe20000011407 */
[----:B------:R-:W-:-:S03]  /*17ef0*/  IMAD R7, R102, R24, R25 ;  /* 0x0000001866077224 */ /* 0x000fc600078e0219 */
[----:B------:R-:W-:Y:S01]  /*17f00*/  IADD3.X R13, R6, R11, R29, P2, P5 ;  /* 0x0000000b060d7210 */ /* 0x000fe200017ea41d */
[-C--:B------:R-:W-:Y:S01]  /*17f10*/  IMAD R5, R5, R7.reuse, RZ ;  /* 0x0000000705057224 */ /* 0x080fe200078e02ff */
[----:B------:R-:W-:Y:S01]  /*17f20*/  SHF.R.S32.HI R11, RZ, 0x1f, R7 ;  /* 0x0000001fff0b7819 */ /* 0x000fe20000011407 */
[----:B------:R-:W-:-:S04]  /*17f30*/  IMAD.WIDE.U32 R12, R4, R7, R12 ;  /* 0x00000007040c7225 */ /* 0x000fc800078e000c */
[----:B------:R-:W-:Y:S01]  /*17f40*/  IMAD R5, R4, R11, R5 ;  /* 0x0000000b04057224 */ /* 0x000fe200078e0205 */
[----:B0-----:R-:W-:-:S03]  /*17f50*/  LEA R14, P2, R12, R14, 0x2 ;  /* 0x0000000e0c0e7211 */ /* 0x001fc600078410ff */
[----:B------:R-:W-:-:S05]  /*17f60*/  IMAD.IADD R4, R13, 0x1, R5 ;  /* 0x000000010d047824 */ /* 0x000fca00078e0205 */
[----:B-1----:R-:W-:Y:S01]  /*17f70*/  LEA.HI.X R15, R12, R15, R4, 0x2, P2 ;  /* 0x0000000f0c0f7211 */ /* 0x002fe200010f1404 */
[----:B------:R-:W-:Y:S06]  /*17f80*/  @P1 BRA `(.L_x_648) ;  /* 0x0000000000101947 */ /* 0x000fec0003800000 */
[----:B------:R-:W-:Y:S05]  /*17f90*/  @!P0 BRA `(.L_x_648) ;  /* 0x00000000000c8947 */ /* 0x000fea0003800000 */
[----:B------:R-:W2:Y:S04]  /*17fa0*/  LDG.E R4, desc[UR56][R8.64] ;  /* 0x0000003808047981 */ /* 0x000ea8000c1e1900 */
[----:B-----5:R-:W2:Y:S02]  /*17fb0*/  LDG.E R101, desc[UR56][R8.64+0x4] ;  /* 0x0000043808657981 */ /* 0x020ea4000c1e1900 */
[----:B--2---:R-:W-:-:S07]  /*17fc0*/  IMAD.IADD R101, R101, 0x1, -R4 ;  /* 0x0000000165657824 */ /* 0x004fce00078e0a04 */
.L_x_648:
[----:B------:R-:W2:Y:S01]  /*17fd0*/  LDL R8, [R1+0x68] ;  /* 0x0000680001087983 */ /* 0x000ea20000100800 */
[----:B-----5:R-:W-:Y:S01]  /*17fe0*/  IMAD R101, R101, R102, RZ ;  /* 0x0000006665657224 */ /* 0x020fe200078e02ff */
[----:B------:R-:W-:Y:S02]  /*17ff0*/  LOP3.LUT P0, RZ, R220, 0x3, RZ, 0xc0, !PT ;  /* 0x00000003dcff7812 */ /* 0x000fe4000780c0ff */
[----:B------:R-:W-:Y:S04]  /*18000*/  SHFL.IDX PT, R4, R14, RZ, 0x1c1f ;  /* 0x001c1fff0e047589 */ /* 0x000fe800000e0000 */
[----:B------:R-:W0:Y:S04]  /*18010*/  SHFL.IDX PT, R5, R15, RZ, 0x1c1f ;  /* 0x001c1fff0f057589 */ /* 0x000e2800000e0000 */
[----:B------:R-:W-:Y:S04]  /*18020*/  SHFL.IDX PT, R6, R14, 0x1, 0x1c1f ;  /* 0x003c1f000e067f89 */ /* 0x000fe800000e0000 */
[----:B------:R-:W1:Y:S01]  /*18030*/  SHFL.IDX PT, R7, R15, 0x1, 0x1c1f ;  /* 0x003c1f000f077f89 */ /* 0x000e6200000e0000 */
[----:B--2---:R-:W-:-:S04]  /*18040*/  IMAD R8, R192, 0x80, R8 ;  /* 0x00000080c0087824 */ /* 0x004fc800078e0208 */
[C---:B------:R-:W-:Y:S01]  /*18050*/  VIADD R12, R8.reuse, 0x8 ;  /* 0x00000008080c7836 */ /* 0x040fe20000000000 */
[----:B------:R-:W-:-:S04]  /*18060*/  ISETP.GE.OR P1, PT, R8, R101, P0 ;  /* 0x000000650800720c */ /* 0x000fc80000726670 */
[----:B------:R-:W-:-:S09]  /*18070*/  ISETP.GE.OR P0, PT, R12, R101, P0 ;  /* 0x000000650c00720c */ /* 0x000fd20000706670 */
[----:B0-----:R0:W-:Y:S04]  /*18080*/  @!P1 ST.E desc[UR56][R4.64], R3 ;  /* 0x0000000304009985 */ /* 0x0011e8000c101938 */
[----:B-1----:R0:W-:Y:S01]  /*18090*/  @!P0 ST.E desc[UR56][R6.64], R0 ;  /* 0x0000000006008985 */ /* 0x0021e2000c101938 */
[----:B------:R-:W-:Y:S05]  /*180a0*/  @P3 BRA `(.L_x_649) ;  /* 0x0000000800843947 */ /* 0x000fea0003800000 */
[----:B0-----:R-:W-:Y:S01]  /*180b0*/  LEA R3, R217, R184, 0x6 ;  /* 0x000000b8d9037211 */ /* 0x001fe200078e30ff */
[----:B------:R-:W0:Y:S01]  /*180c0*/  @P4 LDC R47, c[0x0][0xbec] ;  /* 0x0002fb00ff2f4b82 */ /* 0x000e220000000800 */
[----:B------:R-:W-:-:S03]  /*180d0*/  ULDC.64 UR4, c[0x0][0xaa0] ;  /* 0x0002a80000047ab9 */ /* 0x000fc60000000a00 */
[----:B------:R-:W-:-:S04]  /*180e0*/  IMAD.WIDE R72, R3, 0x2, R72 ;  /* 0x0000000203487825 */ /* 0x000fc800078e0248 */
[----:B------:R-:W1:Y:S01]  /*180f0*/  @P4 LDC R49, c[0x0][0xbf0] ;  /* 0x0002fc00ff314b82 */ /* 0x000e620000000800 */
[C---:B------:R-:W-:Y:S01]  /*18100*/  IADD3 R9, P6, R72.reuse, 0x1000, RZ ;  /* 0x0000100048097810 */ /* 0x040fe20007fde0ff */
[----:B------:R-:W-:Y:S01]  /*18110*/  IMAD R103, R103, UR4, RZ ;  /* 0x0000000467677c24 */ /* 0x000fe2000f8e02ff */
[----:B------:R-:W-:Y:S02]  /*18120*/  IADD3 R13, P5, R72, 0x2000, RZ ;  /* 0x00002000480d7810 */ /* 0x000fe40007fbe0ff */
[----:B------:R-:W-:Y:S01]  /*18130*/  LOP3.LUT R8, R9, 0x380, RZ, 0xc0, !PT ;  /* 0x0000038009087812 */ /* 0x000fe200078ec0ff */
[----:B------:R-:W-:Y:S01]  /*18140*/  IMAD R103, R100, UR5, R103 ;  /* 0x0000000564677c24 */ /* 0x000fe2000f8e0267 */
[----:B------:R-:W-:Y:S02]  /*18150*/  IADD3 R25, P3, R72, 0x3000, RZ ;  /* 0x0000300048197810 */ /* 0x000fe40007f7e0ff */
[----:B------:R-:W-:Y:S01]  /*18160*/  SHF.R.U64 R8, R8, 0x3, RZ ;  /* 0x0000000308087819 */ /* 0x000fe200000012ff */
[----:B------:R-:W-:Y:S01]  /*18170*/  IMAD.WIDE.U32 R20, R100, UR4, RZ ;  /* 0x0000000464147c25 */ /* 0x000fe2000f8e00ff */
[----:B------:R-:W-:Y:S01]  /*18180*/  ULDC.64 UR4, c[0x0][0xae8] ;  /* 0x0002ba0000047ab9 */ /* 0x000fe20000000a00 */
[----:B------:R-:W-:-:S02]  /*18190*/  IADD3 R29, P2, R72, 0x4000, RZ ;  /* 0x00004000481d7810 */ /* 0x000fc40007f5e0ff */
[----:B------:R-:W-:Y:S01]  /*181a0*/  LOP3.LUT R8, R8, R9, RZ, 0x3c, !PT ;  /* 0x0000000908087212 */ /* 0x000fe200078e3cff */
[----:B------:R-:W-:Y:S01]  /*181b0*/  IMAD.X R9, RZ, RZ, R73, P6 ;  /* 0x000000ffff097224 */ /* 0x000fe200030e0649 */
[C---:B------:R-:W-:Y:S01]  /*181c0*/  IADD3 R3, P6, R72.reuse, 0x7000, RZ ;  /* 0x0000700048037810 */ /* 0x040fe20007fde0ff */
[----:B------:R-:W-:Y:S01]  /*181d0*/  IMAD.IADD R21, R21, 0x1, R103 ;  /* 0x0000000115157824 */ /* 0x000fe200078e0267 */
[----:B------:R-:W-:Y:S02]  /*181e0*/  IADD3 R33, P1, R72, 0x5000, RZ ;  /* 0x0000500048217810 */ /* 0x000fe40007f3e0ff */
[----:B------:R-:W-:Y:S01]  /*181f0*/  LOP3.LUT R0, R3, 0x380, RZ, 0xc0, !PT ;  /* 0x0000038003007812 */ /* 0x000fe200078ec0ff */
[----:B------:R-:W-:Y:S01]  /*18200*/  IMAD.WIDE.U32 R20, R162, UR4, R20 ;  /* 0x00000004a2147c25 */ /* 0x000fe2000f8e0014 */
[----:B------:R-:W-:Y:S01]  /*18210*/  IADD3 R37, P0, R72, 0x6000, RZ ;  /* 0x0000600048257810 */ /* 0x000fe20007f1e0ff */
[----:B------:R-:W5:Y:S01]  /*18220*/  LD.E.128 R8, desc[UR56][R8.64] ;  /* 0x0000003808087980 */ /* 0x000f62000c101d00 */
[----:B------:R-:W-:-:S02]  /*18230*/  SHF.R.U64 R0, R0, 0x3, RZ ;  /* 0x0000000300007819 */ /* 0x000fc400000012ff */
[----:B------:R-:W-:Y:S01]  /*18240*/  SHF.R.S32.HI R45, RZ, 0x1f, R188 ;  /* 0x0000001fff2d7819 */ /* 0x000fe200000114bc */
[----:B------:R-:W-:Y:S01]  /*18250*/  IMAD.X R41, RZ, RZ, R73, P6 ;  /* 0x000000ffff297224 */ /* 0x000fe200030e0649 */
[----:B------:R-:W-:Y:S01]  /*18260*/  LOP3.LUT R40, R0, R3, RZ, 0x3c, !PT ;  /* 0x0000000300287212 */ /* 0x000fe200078e3cff */
[----:B------:R-:W-:Y:S01]  /*18270*/  IMAD R3, R186, 0x20, R217 ;  /* 0x00000020ba037824 */ /* 0x000fe200078e02d9 */
[----:B------:R-:W-:Y:S01]  /*18280*/  LOP3.LUT R12, R13, 0x380, RZ, 0xc0, !PT ;  /* 0x000003800d0c7812 */ /* 0x000fe200078ec0ff */
[----:B------:R-:W-:Y:S01]  /*18290*/  IMAD R21, R162, UR5, R21 ;  /* 0x00000005a2157c24 */ /* 0x000fe2000f8e0215 */
[----:B------:R-:W-:Y:S01]  /*182a0*/  LOP3.LUT R24, R25, 0x380, RZ, 0xc0, !PT ;  /* 0x0000038019187812 */ /* 0x000fe200078ec0ff */
[----:B------:R-:W-:Y:S01]  /*182b0*/  IMAD R44, R192, 0x80, R3 ;  /* 0x00000080c02c7824 */ /* 0x000fe200078e0203 */
[----:B------:R-:W-:Y:S01]  /*182c0*/  LOP3.LUT R28, R29, 0x380, RZ, 0xc0, !PT ;  /* 0x000003801d1c7812 */ /* 0x000fe200078ec0ff */
[----:B------:R-:W-:Y:S01]  /*182d0*/  ULDC.64 UR4, c[0x0][0xaf0] ;  /* 0x0002bc0000047ab9 */ /* 0x000fe20000000a00 */
[----:B------:R-:W-:Y:S01]  /*182e0*/  LOP3.LUT R32, R33, 0x380, RZ, 0xc0, !PT ;  /* 0x0000038021207812 */ /* 0x000fe200078ec0ff */
[----:B0-----:R-:W-:Y:S01]  /*182f0*/  @P4 IMAD.HI.U32 R0, R44, R47, RZ ;  /* 0x0000002f2c004227 */ /* 0x001fe200078e00ff */
[----:B------:R-:W-:Y:S01]  /*18300*/  LOP3.LUT R36, R37, 0x380, RZ, 0xc0, !PT ;  /* 0x0000038025247812 */ /* 0x000fe200078ec0ff */
[----:B------:R-:W5:Y:S01]  /*18310*/  LD.E.128 R40, desc[UR56][R40.64] ;  /* 0x0000003828287980 */ /* 0x000f62000c101d00 */
[----:B------:R-:W-:Y:S01]  /*18320*/  LOP3.LUT R5, R72, 0x380, RZ, 0xc0, !PT ;  /* 0x0000038048057812 */ /* 0x000fe200078ec0ff */
[----:B------:R-:W-:Y:S01]  /*18330*/  IMAD.MOV.U32 R3, RZ, RZ, R44 ;  /* 0x000000ffff037224 */ /* 0x000fe200078e002c */
[----:B------:R-:W-:Y:S01]  /*18340*/  SHF.R.U64 R12, R12, 0x3, RZ ;  /* 0x000000030c0c7819 */ /* 0x000fe200000012ff */
[----:B------:R-:W-:Y:S01]  /*18350*/  IMAD R45, R45, UR4, RZ ;  /* 0x000000042d2d7c24 */ /* 0x000fe2000f8e02ff */
[----:B------:R-:W-:-:S02]  /*18360*/  SHF.R.U64 R24, R24, 0x3, RZ ;  /* 0x0000000318187819 */ /* 0x000fc400000012ff */
[----:B------:R-:W-:Y:S02]  /*18370*/  SHF.R.U64 R28, R28, 0x3, RZ ;  /* 0x000000031c1c7819 */ /* 0x000fe400000012ff */
[----:B------:R-:W-:Y:S02]  /*18380*/  SHF.R.U64 R32, R32, 0x3, RZ ;  /* 0x0000000320207819 */ /* 0x000fe400000012ff */
[----:B------:R-:W-:Y:S02]  /*18390*/  SHF.R.U64 R36, R36, 0x3, RZ ;  /* 0x0000000324247819 */ /* 0x000fe400000012ff */
[----:B-1----:R-:W-:Y:S02]  /*183a0*/  @P4 SHF.R.U32.HI R3, RZ, R49, R0 ;  /* 0x00000031ff034219 */ /* 0x002fe40000011600 */
[----:B------:R-:W-:Y:S01]  /*183b0*/  SHF.R.U64 R5, R5, 0x3, RZ ;  /* 0x0000000305057819 */ /* 0x000fe200000012ff */
[----:B------:R-:W-:Y:S01]  /*183c0*/  IMAD R45, R188, UR5, R45 ;  /* 0x00000005bc2d7c24 */ /* 0x000fe2000f8e022d */
[----:B------:R-:W-:Y:S01]  /*183d0*/  LOP3.LUT R12, R12, R13, RZ, 0x3c, !PT ;  /* 0x0000000d0c0c7212 */ /* 0x000fe200078e3cff */
[----:B------:R-:W-:Y:S01]  /*183e0*/  IMAD.WIDE.U32 R20, R188, UR4, R20 ;  /* 0x00000004bc147c25 */ /* 0x000fe2000f8e0014 */
[----:B------:R-:W-:Y:S01]  /*183f0*/  LOP3.LUT R24, R24, R25, RZ, 0x3c, !PT ;  /* 0x0000001918187212 */ /* 0x000fe200078e3cff */
[----:B------:R-:W-:Y:S01]  /*18400*/  ULDC.64 UR4, c[0x0][0xae0] ;  /* 0x0002b80000047ab9 */ /* 0x000fe20000000a00 */
[----:B------:R-:W-:Y:S01]  /*18410*/  LOP3.LUT R28, R28, R29, RZ, 0x3c, !PT ;  /* 0x0000001d1c1c7212 */ /* 0x000fe200078e3cff */
[--C-:B------:R-:W-:Y:S01]  /*18420*/  IMAD.X R13, RZ, RZ, R73.reuse, P5 ;  /* 0x000000ffff0d7224 */ /* 0x100fe200028e0649 */
[----:B------:R-:W-:Y:S01]  /*18430*/  LOP3.LUT R32, R32, R33, RZ, 0x3c, !PT ;  /* 0x0000002120207212 */ /* 0x000fe200078e3cff */
[--C-:B------:R-:W-:Y:S01]  /*18440*/  IMAD.X R25, RZ, RZ, R73.reuse, P3 ;  /* 0x000000ffff197224 */ /* 0x100fe200018e0649 */
[----:B------:R-:W-:Y:S01]  /*18450*/  LOP3.LUT R36, R36, R37, RZ, 0x3c, !PT ;  /* 0x0000002524247212 */ /* 0x000fe200078e3cff */
[----:B------:R-:W-:Y:S01]  /*18460*/  IMAD.X R29, RZ, RZ, R73, P2 ;  /* 0x000000ffff1d7224 */ /* 0x000fe200010e0649 */
[----:B------:R-:W-:Y:S01]  /*18470*/  SHF.R.S32.HI R0, RZ, 0x1f, R3 ;  /* 0x0000001fff007819 */ /* 0x000fe20000011403 */
[--C-:B------:R-:W-:Y:S01]  /*18480*/  IMAD.X R33, RZ, RZ, R73.reuse, P1 ;  /* 0x000000ffff217224 */ /* 0x100fe200008e0649 */
[----:B------:R-:W-:Y:S01]  /*18490*/  IADD3 R47, -R3, RZ, RZ ;  /* 0x000000ff032f7210 */ /* 0x000fe20007ffe1ff */
[----:B------:R-:W-:Y:S01]  /*184a0*/  IMAD.X R37, RZ, RZ, R73, P0 ;  /* 0x000000ffff257224 */ /* 0x000fe200000e0649 */
[----:B------:R-:W-:Y:S01]  /*184b0*/  LOP3.LUT R72, R5, R72, RZ, 0x3c, !PT ;  /* 0x0000004805487212 */ /* 0x000fe200078e3cff */
[----:B------:R-:W-:Y:S01]  /*184c0*/  IMAD.IADD R21, R21, 0x1, R45 ;  /* 0x0000000115157824 */ /* 0x000fe200078e022d */
[----:B------:R-:W5:Y:S01]  /*184d0*/  LD.E.128 R12, desc[UR56][R12.64] ;  /* 0x000000380c0c7980 */ /* 0x000f62000c101d00 */
[----:B------:R-:W-:-:S02]  /*184e0*/  IMAD R0, R0, UR4, RZ ;  /* 0x0000000400007c24 */ /* 0x000fc4000f8e02ff */
[----:B------:R-:W-:Y:S01]  /*184f0*/  IMAD R45, R102, R47, R44 ;  /* 0x0000002f662d7224 */ /* 0x000fe200078e022c */
[----:B------:R0:W5:Y:S01]  /*18500*/  LD.E.128 R4, desc[UR56][R72.64] ;  /* 0x0000003848047980 */ /* 0x000162000c101d00 */
[----:B------:R-:W-:-:S03]  /*18510*/  IMAD R47, R3, UR5, R0 ;  /* 0x00000005032f7c24 */ /* 0x000fc6000f8e0200 */
[----:B------:R-:W5:Y:S01]  /*18520*/  LD.E.128 R24, desc[UR56][R24.64] ;  /* 0x0000003818187980 */ /* 0x000f62000c101d00 */
[----:B------:R-:W-:-:S03]  /*18530*/  SHF.R.S32.HI R0, RZ, 0x1f, R45 ;  /* 0x0000001fff007819 */ /* 0x000fc6000001142d */
[----:B------:R-:W5:Y:S04]  /*18540*/  LD.E.128 R28, desc[UR56][R28.64] ;  /* 0x000000381c1c7980 */ /* 0x000f68000c101d00 */
[----:B------:R-:W5:Y:S04]  /*18550*/  LD.E.128 R32, desc[UR56][R32.64] ;  /* 0x0000003820207980 */ /* 0x000f68000c101d00 */
[----:B------:R-:W5:Y:S01]  /*18560*/  LD.E.128 R36, desc[UR56][R36.64] ;  /* 0x0000003824247980 */ /* 0x000f62000c101d00 */
[----:B------:R-:W-:Y:S01]  /*18570*/  IMAD.WIDE.U32 R20, R3, UR4, R20 ;  /* 0x0000000403147c25 */ /* 0x000fe2000f8e0014 */
[----:B------:R-:W-:Y:S01]  /*18580*/  ULDC.64 UR4, c[0x0][0xad8] ;  /* 0x0002b60000047ab9 */ /* 0x000fe20000000a00 */
[----:B------:R-:W-:Y:S01]  /*18590*/  @!PT LDS RZ, [RZ] ;  /* 0x00000000fffff984 */ /* 0x000fe20000000800 */
[----:B------:R-:W-:Y:S01]  /*185a0*/  @!PT LDS RZ, [RZ] ;  /* 0x00000000fffff984 */ /* 0x000fe20000000800 */
[----:B------:R-:W-:Y:S01]  /*185b0*/  @!PT LDS RZ, [RZ] ;  /* 0x00000000fffff984 */ /* 0x000fe20000000800 */
[----:B------:R-:W-:Y:S01]  /*185c0*/  @!PT LDS RZ, [RZ] ;  /* 0x00000000fffff984 */ /* 0x000fe20000000800 */
[----:B------:R1:W-:Y:S06]  /*185d0*/  MEMBAR.ALL.CTA ;  /* 0x0000000000007992 */ /* 0x0003ec0000008000 */
[----:B-1----:R-:W1:Y:S01]  /*185e0*/  FENCE.VIEW.ASYNC.S ;  /* 0x00000000000073c6 */ /* 0x002e620000000000 */
[----:B------:R-:W-:-:S02]  /*185f0*/  IMAD R48, R192, 0x80, R217 ;  /* 0x00000080c0307824 */ /* 0x000fc400078e02d9 */
[----:B------:R-:W-:Y:S02]  /*18600*/  IMAD.IADD R21, R21, 0x1, R47 ;  /* 0x0000000115157824 */ /* 0x000fe400078e022f */
[----:B------:R-:W-:Y:S02]  /*18610*/  IMAD R44, R0, UR4, RZ ;  /* 0x00000004002c7c24 */ /* 0x000fe4000f8e02ff */
[----:B------:R-:W-:Y:S02]  /*18620*/  VIADD R0, R48, 0x20 ;  /* 0x0000002030007836 */ /* 0x000fe40000000000 */
[C---:B------:R-:W-:Y:S02]  /*18630*/  IMAD R3, R45.reuse, UR5, R44 ;  /* 0x000000052d037c24 */ /* 0x040fe4000f8e022c */
[----:B------:R-:W-:Y:S01]  /*18640*/  IMAD.WIDE.U32 R20, R45, UR4, R20 ;  /* 0x000000042d147c25 */ /* 0x000fe2000f8e0014 */
[-C--:B------:R-:W-:Y:S01]  /*18650*/  ISETP.GE.AND P0, PT, R0, R101.reuse, PT ;  /* 0x000000650000720c */ /* 0x080fe20003f06270 */
[----:B------:R-:W-:Y:S01]  /*18660*/  ULDC.64 UR4, c[0x0][0xa80] ;  /* 0x0002a00000047ab9 */ /* 0x000fe20000000a00 */
[----:B------:R-:W-:Y:S01]  /*18670*/  ISETP.GE.AND P2, PT, R48, R101, PT ;  /* 0x000000653000720c */ /* 0x000fe20003f46270 */
[----:B------:R-:W-:Y:S01]  /*18680*/  VIADD R0, R2, 0x2a820 ;  /* 0x0002a82002007836 */ /* 0x000fe20000000000 */
[----:B------:R-:W-:Y:S01]  /*18690*/  LEA R46, P3, R20, UR4, 0x1 ;  /* 0x00000004142e7c11 */ /* 0x000fe2000f8608ff */
[----:B------:R-:W-:-:S02]  /*186a0*/  IMAD.IADD R3, R21, 0x1, R3 ;  /* 0x0000000115037824 */ /* 0x000fc400078e0203 */
[----:B------:R-:W-:Y:S01]  /*186b0*/  VIADD R44, R48, 0x40 ;  /* 0x00000040302c7836 */ /* 0x000fe20000000000 */
[----:B------:R-:W-:Y:S02]  /*186c0*/  PRMT R0, RZ, 0x654, R0 ;  /* 0x00000654ff007816 */ /* 0x000fe40000000000 */
[----:B------:R-:W-:Y:S01]  /*186d0*/  LEA.HI.X R3, R20, UR5, R3, 0x1, P3 ;  /* 0x0000000514037c11 */ /* 0x000fe200098f0c03 */
[----:B------:R-:W-:Y:S01]  /*186e0*/  BSSY B1, `(.L_x_650) ;  /* 0x0000011000017945 */ /* 0x000fe20003800000 */
[----:B------:R-:W-:Y:S01]  /*186f0*/  ISETP.GE.AND P1, PT, R44, R101, PT ;  /* 0x000000652c00720c */ /* 0x000fe20003f26270 */
[----:B-1----:R1:W-:Y:S01]  /*18700*/  SYNCS.ARRIVE.TRANS64.RED.A1T0 RZ, [R0+URZ], RZ ;  /* 0x000000ff00ff79a7 */ /* 0x0023e2000810043f */
[----:B------:R0:W2:Y:S01]  /*18710*/  SHFL.IDX PT, R44, R46, RZ, 0x181f ;  /* 0x00181fff2e2c7589 */ /* 0x0000a200000e0000 */
[----:B------:R-:W-:Y:S02]  /*18720*/  SHF.R.S32.HI R104, RZ, 0x1f, R185 ;  /* 0x0000001fff687819 */ /* 0x000fe400000114b9 */
[----:B------:R-:W-:Y:S01]  /*18730*/  SHF.R.S32.HI R105, RZ, 0x1f, R184 ;  /* 0x0000001fff697819 */ /* 0x000fe200000114b8 */
[----:B-1----:R0:W1:Y:S01]  /*18740*/  SHFL.IDX PT, R0, R3, RZ, 0x181f ;  /* 0x00181fff03007589 */ /* 0x00206200000e0000 */
[----:B------:R-:W-:Y:S06]  /*18750*/  @P2 BRA `(.L_x_651) ;  /* 0x0000000000242947 */ /* 0x000fec0003800000 */
[----:B------:R-:W-:Y:S02]  /*18760*/  ULDC UR4, c[0x0][0xac8] ;  /* 0x0002b20000047ab9 */ /* 0x000fe40000000800 */
[----:B------:R-:W-:Y:S02]  /*18770*/  ISETP.GE.AND P2, PT, R184, UR4, PT ;  /* 0x00000004b8007c0c */ /* 0x000fe4000bf46270 */
[----:B------:R-:W-:-:S11]  /*18780*/  ISETP.GE.AND P3, PT, R185, UR4, PT ;  /* 0x00000004b9007c0c */ /* 0x000fd6000bf66270 */
[CC--:B--2---:R-:W-:Y:S02]  /*18790*/  @!P2 LEA R20, P4, R184.reuse, R44.reuse, 0x1 ;  /* 0x0000002cb814a211 */ /* 0x0c4fe400078808ff */
[C---:B------:R-:W-:Y:S02]  /*187a0*/  @!P3 LEA R44, P5, R185.reuse, R44, 0x1 ;  /* 0x0000002cb92cb211 */ /* 0x040fe400078a08ff */
[-C--:B-1----:R-:W-:Y:S02]  /*187b0*/  @!P2 LEA.HI.X R21, R184, R0.reuse, R105, 0x1, P4 ;  /* 0x00000000b815a211 */ /* 0x082fe400020f0c69 */
[----:B------:R-:W-:-:S03]  /*187c0*/  @!P3 LEA.HI.X R45, R185, R0, R104, 0x1, P5 ;  /* 0x00000000b92db211 */ /* 0x000fc600028f0c68 */
[----:B-----5:R3:W-:Y:S04]  /*187d0*/  @!P2 ST.E.128 desc[UR56][R20.64], R4 ;  /* 0x000000041400a985 */ /* 0x0207e8000c101d38 */
[----:B------:R3:W-:Y:S02]  /*187e0*/  @!P3 ST.E.128 desc[UR56][R44.64], R28 ;  /* 0x0000001c2c00b985 */ /* 0x0007e4000c101d38 */
.L_x_651:
[----:B------:R-:W-:Y:S05]  /*187f0*/  BSYNC B1 ;  /* 0x0000000000017941 */ /* 0x000fea0003800000 */
.L_x_650:
[----:B-1----:R1:W4:Y:S01]  /*18800*/  SHFL.IDX PT, R0, R3, 0x1, 0x181f ;  /* 0x00381f0003007f89 */ /* 0x00232200000e0000 */
[----:B------:R-:W-:Y:S03]  /*18810*/  BSSY B1, `(.L_x_652) ;  /* 0x000000c000017945 */ /* 0x000fe60003800000 */
[----:B---3-5:R1:W3:Y:S01]  /*18820*/  SHFL.IDX PT, R6, R46, 0x1, 0x181f ;  /* 0x00381f002e067f89 */ /* 0x0282e200000e0000 */
[----:B------:R-:W-:Y:S05]  /*18830*/  @P0 BRA `(.L_x_653) ;  /* 0x0000000000240947 */ /* 0x000fea0003800000 */
[----:B------:R-:W-:Y:S02]  /*18840*/  ULDC UR4, c[0x0][0xac8] ;  /* 0x0002b20000047ab9 */ /* 0x000fe40000000800 */
[----:B------:R-:W-:Y:S02]  /*18850*/  ISETP.GE.AND P3, PT, R184, UR4, PT ;  /* 0x00000004b8007c0c */ /* 0x000fe4000bf66270 */
[----:B------:R-:W-:-:S11]  /*18860*/  ISETP.GE.AND P4, PT, R185, UR4, PT ;  /* 0x00000004b9007c0c */ /* 0x000fd6000bf86270 */
[CC--:B---3--:R-:W-:Y:S02]  /*18870*/  @!P3 LEA R4, P0, R184.reuse, R6.reuse, 0x1 ;  /* 0x00000006b804b211 */ /* 0x0c8fe400078008ff */
[C---:B------:R-:W-:Y:S02]  /*18880*/  @!P4 LEA R6, P2, R185.reuse, R6, 0x1 ;  /* 0x00000006b906c211 */ /* 0x040fe400078408ff */
[-C--:B----4-:R-:W-:Y:S02]  /*18890*/  @!P3 LEA.HI.X R5, R184, R0.reuse, R105, 0x1, P0 ;  /* 0x00000000b805b211 */ /* 0x090fe400000f0c69 */
[----:B------:R-:W-:-:S03]  /*188a0*/  @!P4 LEA.HI.X R7, R185, R0, R104, 0x1, P2 ;  /* 0x00000000b907c211 */ /* 0x000fc600010f0c68 */
[----:B------:R3:W-:Y:S04]  /*188b0*/  @!P3 ST.E.128 desc[UR56][R4.64], R8 ;  /* 0x000000080400b985 */ /* 0x0007e8000c101d38 */
[----:B------:R3:W-:Y:S02]  /*188c0*/  @!P4 ST.E.128 desc[UR56][R6.64], R32 ;  /* 0x000000200600c985 */ /* 0x0007e4000c101d38 */
.L_x_653:
[----:B------:R-:W-:Y:S05]  /*188d0*/  BSYNC B1 ;  /* 0x0000000000017941 */ /* 0x000fea0003800000 */
.L_x_652:
[----:B----4-:R4:W0:Y:S01]  /*188e0*/  SHFL.IDX PT, R0, R3, 0x2, 0x181f ;  /* 0x00581f0003007f89 */ /* 0x01082200000e0000 */
[----:B------:R-:W-:Y:S03]  /*188f0*/  BSSY B1, `(.L_x_654) ;  /* 0x000000c000017945 */ /* 0x000fe60003800000 */
[----:B---3--:R4:W3:Y:S01]  /*18900*/  SHFL.IDX PT, R6, R46, 0x2, 0x181f ;  /* 0x00581f002e067f89 */ /* 0x0088e200000e0000 */
[----:B------:R-:W-:Y:S05]  /*18910*/  @P1 BRA `(.L_x_655) ;  /* 0x0000000000241947 */ /* 0x000fea0003800000 */
[----:B------:R-:W-:Y:S02]  /*18920*/  ULDC UR4, c[0x0][0xac8] ;  /* 0x0002b20000047ab9 */ /* 0x000fe40000000800 */
[----:B------:R-:W-:Y:S02]  /*18930*/  ISETP.GE.AND P2, PT, R184, UR4, PT ;  /* 0x00000004b8007c0c */ /* 0x000fe4000bf46270 */
[----:B------:R-:W-:-:S11]  /*18940*/  ISETP.GE.AND P3, PT, R185, UR4, PT ;  /* 0x00000004b9007c0c */ /* 0x000fd6000bf66270 */
[CC--:B---3--:R-:W-:Y:S02]  /*18950*/  @!P2 LEA R4, P0, R184.reuse, R6.reuse, 0x1 ;  /* 0x00000006b804a211 */ /* 0x0c8fe400078008ff */
[C---:B------:R-:W-:Y:S02]  /*18960*/  @!P3 LEA R6, P1, R185.reuse, R6, 0x1 ;  /* 0x00000006b906b211 */ /* 0x040fe400078208ff */
[-C--:B0-----:R-:W-:Y:S02]  /*18970*/  @!P2 LEA.HI.X R5, R184, R0.reuse, R105, 0x1, P0 ;  /* 0x00000000b805a211 */ /* 0x081fe400000f0c69 */
[----:B------:R-:W-:-:S03]  /*18980*/  @!P3 LEA.HI.X R7, R185, R0, R104, 0x1, P1 ;  /* 0x00000000b907b211 */ /* 0x000fc600008f0c68 */
[----:B------:R0:W-:Y:S04]  /*18990*/  @!P2 ST.E.128 desc[UR56][R4.64], R12 ;  /* 0x0000000c0400a985 */ /* 0x0001e8000c101d38 */
[----:B------:R0:W-:Y:S02]  /*189a0*/  @!P3 ST.E.128 desc[UR56][R6.64], R36 ;  /* 0x000000240600b985 */ /* 0x0001e4000c101d38 */
.L_x_655:
[----:B------:R-:W-:Y:S05]  /*189b0*/  BSYNC B1 ;  /* 0x0000000000017941 */ /* 0x000fea0003800000 */
.L_x_654:
[----:B0-----:R-:W-:Y:S01]  /*189c0*/  VIADD R0, R48, 0x60 ;  /* 0x0000006030007836 */ /* 0x001fe20000000000 */
[----:B-1--4-:R-:W0:Y:S04]  /*189d0*/  SHFL.IDX PT, R3, R3, 0x3, 0x181f ;  /* 0x00781f0003037f89 */ /* 0x012e2800000e0000 */
[----:B------:R-:W-:Y:S01]  /*189e0*/  ISETP.GE.AND P0, PT, R0, R101, PT ;  /* 0x000000650000720c */ /* 0x000fe20003f06270 */
[----:B------:R-:W1:-:S12]  /*189f0*/  SHFL.IDX PT, R46, R46, 0x3, 0x181f ;  /* 0x00781f002e2e7f89 */ /* 0x000e5800000e0000 */
[----:B------:R-:W-:Y:S05]  /*18a00*/  @P0 BRA `(.L_x_656) ;  /* 0x0000001800300947 */ /* 0x000fea0003800000 */
[----:B------:R-:W-:Y:S02]  /*18a10*/  ULDC UR4, c[0x0][0xac8] ;  /* 0x0002b20000047ab9 */ /* 0x000fe40000000800 */
[----:B------:R-:W-:-:S13]  /*18a20*/  ISETP.GE.AND P1, PT, R184, UR4, PT ;  /* 0x00000004b8007c0c */ /* 0x000fda000bf26270 */
[----:B-1----:R-:W-:-:S04]  /*18a30*/  @!P1 LEA R4, P0, R184, R46, 0x1 ;  /* 0x0000002eb8049211 */ /* 0x002fc800078008ff */
[----:B0-----:R-:W-:Y:S02]  /*18a40*/  @!P1 LEA.HI.X R5, R184, R3, R105, 0x1, P0 ;  /* 0x00000003b8059211 */ /* 0x001fe400000f0c69 */
[----:B------:R-:W-:-:S03]  /*18a50*/  ISETP.GE.AND P0, PT, R185, UR4, PT ;  /* 0x00000004b9007c0c */ /* 0x000fc6000bf06270 */
[----:B------:R0:W-:Y:S10]  /*18a60*/  @!P1 ST.E.128 desc[UR56][R4.64], R24 ;  /* 0x0000001804009985 */ /* 0x0001f4000c101d38 */
[----:B------:R-:W-:Y:S05]  /*18a70*/  @P0 BRA `(.L_x_656) ;  /* 0x0000001800140947 */ /* 0x000fea0003800000 */
[----:B0-----:R-:W-:-:S04]  /*18a80*/  LEA R4, P0, R185, R46, 0x1 ;  /* 0x0000002eb9047211 */ /* 0x001fc800078008ff */
[----:B------:R-:W-:-:S05]  /*18a90*/  LEA.HI.X R5, R185, R3, R104, 0x1, P0 ;  /* 0x00000003b9057211 */ /* 0x000fca00000f0c68 */
[----:B------:R0:W-:Y:S01]  /*18aa0*/  ST.E.128 desc[UR56][R4.64], R40 ;  /* 0x0000002804007985 */ /* 0x0001e2000c101d38 */
[----:B------:R-:W-:Y:S05]  /*18ab0*/  BRA `(.L_x_656) ;  /* 0x0000001800047947 */ /* 0x000fea0003800000 */
.L_x_649:
[----:B0-----:R-:W0:Y:S01]  /*18ac0*/  @P4 LDC R0, c[0x0][0xbec] ;  /* 0x0002fb00ff004b82 */ /* 0x001e220000000800 */
[----:B------:R-:W-:Y:S01]  /*18ad0*/  ULDC.64 UR4, c[0x0][0xb08] ;  /* 0x0002c20000047ab9 */ /* 0x000fe20000000a00 */
[----:B------:R-:W-:Y:S01]  /*18ae0*/  SHF.R.S32.HI R3, RZ, 0x1f, R188 ;  /* 0x0000001fff037819 */ /* 0x000fe200000114bc */
[----:B------:R-:W-:Y:S01]  /*18af0*/  IMAD R103, R103, UR4, RZ ;  /* 0x0000000467677c24 */ /* 0x000fe2000f8e02ff */
[----:B------:R-:W-:Y:S01]  /*18b00*/  ULDC.64 UR6, c[0x0][0xb30] ;  /* 0x0002cc0000067ab9 */ /* 0x000fe20000000a00 */
[----:B------:R-:W-:Y:S01]  /*18b10*/  IMAD.WIDE.U32 R4, R100, UR4, RZ ;  /* 0x0000000464047c25 */ /* 0x000fe2000f8e00ff */
[----:B------:R-:W-:Y:S01]  /*18b20*/  ISETP.GE.AND P0, PT, R8, R101, PT ;  /* 0x000000650800720c */ /* 0x000fe20003f06270 */
[----:B------:R-:W-:Y:S01]  /*18b30*/  BSSY B1, `(.L_x_657) ;  /* 0x0000079000017945 */ /* 0x000fe20003800000 */
[----:B------:R-:W1:Y:S01]  /*18b40*/  @P4 LDC R9, c[0x0][0xbf0] ;  /* 0x0002fc00ff094b82 */ /* 0x000e620000000800 */
[----:B------:R-:W-:Y:S01]  /*18b50*/  IMAD R103, R100, UR5, R103 ;  /* 0x0000000564677c24 */ /* 0x000fe2000f8e0267 */
[----:B------:R-:W-:Y:S01]  /*18b60*/  ULDC.64 UR4, c[0x0][0xb38] ;  /* 0x0002ce0000047ab9 */ /* 0x000fe20000000a00 */
[----:B------:R-:W-:Y:S01]  /*18b70*/  VIADD R6, R2, 0x2a820 ;  /* 0x0002a82002067836 */ /* 0x000fe20000000000 */
[----:B------:R-:W-:Y:S01]  /*18b80*/  SHF.R.S32.HI R26, RZ, 0x1f, R201 ;  /* 0x0000001fff1a7819 */ /* 0x000fe200000114c9 */
[----:B------:R-:W-:Y:S01]  /*18b90*/  IMAD.IADD R5, R5, 0x1, R103 ;  /* 0x0000000105057824 */ /* 0x000fe200078e0267 */
[----:B------:R-:W-:Y:S01]  /*18ba0*/  SHF.R.S32.HI R27, RZ, 0x1f, R202 ;  /* 0x0000001fff1b7819 */ /* 0x000fe200000114ca */
[----:B------:R-:W-:Y:S01]  /*18bb0*/  VIADD R13, R199, 0x8 ;  /* 0x00000008c70d7836 */ /* 0x000fe20000000000 */
[----:B------:R-:W-:Y:S01]  /*18bc0*/  PRMT R6, RZ, 0x654, R6 ;  /* 0x00000654ff067816 */ /* 0x000fe20000000006 */
[----:B------:R-:W-:Y:S01]  /*18bd0*/  IMAD.WIDE.U32 R4, R162, UR4, R4 ;  /* 0x00000004a2047c25 */ /* 0x000fe2000f8e0004 */
[----:B------:R-:W-:-:S02]  /*18be0*/  SHF.R.S32.HI R28, RZ, 0x1f, R203 ;  /* 0x0000001fff1c7819 */ /* 0x000fc400000114cb */
[----:B------:R2:W-:Y:S01]  /*18bf0*/  SYNCS.ARRIVE.TRANS64.RED.A1T0 RZ, [R6+URZ], RZ ;  /* 0x000000ff06ff79a7 */ /* 0x0005e2000810043f */
[----:B------:R-:W-:Y:S01]  /*18c00*/  IMAD R5, R162, UR5, R5 ;  /* 0x00000005a2057c24 */ /* 0x000fe2000f8e0205 */
[----:B------:R-:W-:Y:S01]  /*18c10*/  ULDC.64 UR4, c[0x0][0xb40] ;  /* 0x0002d00000047ab9 */ /* 0x000fe20000000a00 */
[----:B------:R-:W-:Y:S01]  /*18c20*/  VIADD R15, R199, 0x10 ;  /* 0x00000010c70f7836 */ /* 0x000fe20000000000 */
[----:B------:R-:W-:Y:S01]  /*18c30*/  SHF.R.S32.HI R14, RZ, 0x1f, R13 ;  /* 0x0000001fff0e7819 */ /* 0x000fe2000001140d */
[----:B------:R-:W-:Y:S01]  /*18c40*/  IMAD R3, R3, UR4, RZ ;  /* 0x0000000403037c24 */ /* 0x000fe2000f8e02ff */
[----:B------:R-:W-:Y:S01]  /*18c50*/  SHF.R.S32.HI R29, RZ, 0x1f, R204 ;  /* 0x0000001fff1d7819 */ /* 0x000fe200000114cc */
[----:B0-----:R-:W-:Y:S01]  /*18c60*/  @P4 IMAD.HI.U32 R0, R25, R0, RZ ;  /* 0x0000000019004227 */ /* 0x001fe200078e00ff */
[----:B------:R-:W-:Y:S02]  /*18c70*/  SHF.R.S32.HI R24, RZ, 0x1f, R15 ;  /* 0x0000001fff187819 */ /* 0x000fe4000001140f */
[----:B------:R-:W-:Y:S01]  /*18c80*/  SHF.R.S32.HI R30, RZ, 0x1f, R205 ;  /* 0x0000001fff1e7819 */ /* 0x000fe200000114cd */
[C---:B------:R-:W-:Y:S01]  /*18c90*/  IMAD R7, R188.reuse, UR5, R3 ;  /* 0x00000005bc077c24 */ /* 0x040fe2000f8e0203 */
[----:B------:R-:W-:Y:S01]  /*18ca0*/  SHF.R.S32.HI R31, RZ, 0x1f, R206 ;  /* 0x0000001fff1f7819 */ /* 0x000fe200000114ce */
[----:B------:R-:W-:Y:S01]  /*18cb0*/  IMAD.WIDE.U32 R4, R188, UR4, R4 ;  /* 0x00000004bc047c25 */ /* 0x000fe2000f8e0004 */
[----:B------:R-:W-:Y:S01]  /*18cc0*/  ULDC.64 UR4, c[0x0][0xb48] ;  /* 0x0002d20000047ab9 */ /* 0x000fe20000000a00 */
[----:B------:R-:W-:-:S02]  /*18cd0*/  SHF.R.S32.HI R32, RZ, 0x1f, R207 ;  /* 0x0000001fff207819 */ /* 0x000fc400000114cf */
[----:B------:R-:W-:Y:S01]  /*18ce0*/  IMAD.MOV.U32 R3, RZ, RZ, R25 ;  /* 0x000000ffff037224 */ /* 0x000fe200078e0019 */
[----:B-1----:R-:W-:Y:S01]  /*18cf0*/  @P4 SHF.R.U32.HI R3, RZ, R9, R0 ;  /* 0x00000009ff034219 */ /* 0x002fe20000011600 */
[----:B------:R-:W-:Y:S01]  /*18d00*/  IMAD.IADD R5, R5, 0x1, R7 ;  /* 0x0000000105057824 */ /* 0x000fe200078e0207 */
[----:B------:R-:W-:Y:S02]  /*18d10*/  SHF.R.S32.HI R33, RZ, 0x1f, R208 ;  /* 0x0000001fff217819 */ /* 0x000fe400000114d0 */
[C---:B------:R-:W-:Y:S01]  /*18d20*/  IADD3 R7, -R3.reuse, RZ, RZ ;  /* 0x000000ff03077210 */ /* 0x040fe20007ffe1ff */
[----:B------:R-:W-:Y:S01]  /*18d30*/  IMAD.WIDE.U32 R4, R200, UR4, R4 ;  /* 0x00000004c8047c25 */ /* 0x000fe2000f8e0004 */
[----:B------:R-:W-:Y:S02]  /*18d40*/  SHF.R.S32.HI R0, RZ, 0x1f, R3 ;  /* 0x0000001fff007819 */ /* 0x000fe40000011403 */
[----:B------:R-:W-:Y:S01]  /*18d50*/  SHF.R.S32.HI R34, RZ, 0x1f, R209 ;  /* 0x0000001fff227819 */ /* 0x000fe200000114d1 */
[----:B------:R-:W-:Y:S01]  /*18d60*/  IMAD R7, R102, R7, R25 ;  /* 0x0000000766077224 */ /* 0x000fe200078e0219 */
[----:B------:R-:W-:Y:S01]  /*18d70*/  SHF.R.S32.HI R35, RZ, 0x1f, R210 ;  /* 0x0000001fff237819 */ /* 0x000fe200000114d2 */
[----:B------:R-:W-:Y:S01]  /*18d80*/  IMAD R0, R0, UR6, RZ ;  /* 0x0000000600007c24 */ /* 0x000fe2000f8e02ff */
[----:B------:R-:W-:Y:S01]  /*18d90*/  SHF.R.S32.HI R72, RZ, 0x1f, R211 ;  /* 0x0000001fff487819 */ /* 0x000fe200000114d3 */
[----:B------:R-:W-:Y:S01]  /*18da0*/  IMAD R5, R200, UR5, R5 ;  /* 0x00000005c8057c24 */ /* 0x000fe2000f8e0205 */
[----:B------:R-:W-:Y:S01]  /*18db0*/  ULDC.64 UR4, c[0x0][0xb28] ;  /* 0x0002ca0000047ab9 */ /* 0x000fe20000000a00 */
[C---:B------:R-:W-:Y:S01]  /*18dc0*/  IMAD R9, R3.reuse, UR7, R0 ;  /* 0x0000000703097c24 */ /* 0x040fe2000f8e0200 */
[----:B------:R-:W-:Y:S01]  /*18dd0*/  SHF.R.S32.HI R0, RZ, 0x1f, R7 ;  /* 0x0000001fff007819 */ /* 0x000fe20000011407 */
[----:B------:R-:W-:Y:S01]  /*18de0*/  IMAD.WIDE.U32 R4, R3, UR6, R4 ;  /* 0x0000000603047c25 */ /* 0x000fe2000f8e0004 */
[----:B------:R-:W-:-:S02]  /*18df0*/  SHF.R.S32.HI R73, RZ, 0x1f, R212 ;  /* 0x0000001fff497819 */ /* 0x000fc400000114d4 */
[----:B------:R-:W-:Y:S01]  /*18e00*/  SHF.R.S32.HI R104, RZ, 0x1f, R213 ;  /* 0x0000001fff687819 */ /* 0x000fe200000114d5 */
[----:B------:R-:W-:Y:S02]  /*18e10*/  IMAD R0, R0, UR4, RZ ;  /* 0x0000000400007c24 */ /* 0x000fe4000f8e02ff */
[----:B------:R-:W-:Y:S02]  /*18e20*/  IMAD.IADD R5, R5, 0x1, R9 ;  /* 0x0000000105057824 */ /* 0x000fe400078e0209 */
[C---:B------:R-:W-:Y:S02]  /*18e30*/  IMAD R3, R7.reuse, UR5, R0 ;  /* 0x0000000507037c24 */ /* 0x040fe4000f8e0200 */
[----:B------:R-:W-:Y:S01]  /*18e40*/  IMAD.WIDE.U32 R4, R7, UR4, R4 ;  /* 0x0000000407047c25 */ /* 0x000fe2000f8e0004 */
[----:B------:R-:W-:-:S03]  /*18e50*/  ULDC.64 UR4, c[0x0][0xb00] ;  /* 0x0002c00000047ab9 */ /* 0x000fc60000000a00 */
[----:B------:R-:W-:Y:S01]  /*18e60*/  IMAD.IADD R3, R5, 0x1, R3 ;  /* 0x0000000105037824 */ /* 0x000fe200078e0203 */
[----:B------:R-:W-:-:S04]  /*18e70*/  LEA R0, P1, R4, UR4, 0x2 ;  /* 0x0000000404007c11 */ /* 0x000fc8000f8210ff */
[----:B------:R-:W-:Y:S02]  /*18e80*/  LEA.HI.X R3, R4, UR5, R3, 0x2, P1 ;  /* 0x0000000504037c11 */ /* 0x000fe400088f1403 */
[----:B------:R2:W0:Y:S04]  /*18e90*/  SHFL.IDX PT, R4, R0, RZ, 0x1c1f ;  /* 0x001c1fff00047589 */ /* 0x00042800000e0000 */
[----:B------:R2:W1:Y:S01]  /*18ea0*/  SHFL.IDX PT, R5, R3, RZ, 0x1c1f ;  /* 0x001c1fff03057589 */ /* 0x00046200000e0000 */
[----:B------:R-:W-:Y:S05]  /*18eb0*/  @P0 BRA `(.L_x_658) ;  /* 0x0000000400000947 */ /* 0x000fea0003800000 */
[----:B------:R-:W-:Y:S02]  /*18ec0*/  ULDC UR4, c[0x0][0xac8] ;  /* 0x0002b20000047ab9 */ /* 0x000fe40000000800 */
[----:B------:R-:W-:Y:S02]  /*18ed0*/  ISETP.GE.AND P3, PT, R199, UR4, PT ;  /* 0x00000004c7007c0c */ /* 0x000fe4000bf66270 */
[----:B------:R-:W-:Y:S02]  /*18ee0*/  ISETP.GE.AND P2, PT, R13, UR4, PT ;  /* 0x000000040d007c0c */ /* 0x000fe4000bf46270 */
[----:B------:R-:W-:Y:S02]  /*18ef0*/  ISETP.GE.AND P1, PT, R15, UR4, PT ;  /* 0x000000040f007c0c */ /* 0x000fe4000bf26270 */
[----:B------:R-:W-:Y:S02]  /*18f00*/  ISETP.GE.AND P0, PT, R213, UR4, PT ;  /* 0x00000004d5007c0c */ /* 0x000fe4000bf06270 */
[----:B------:R-:W-:-:S05]  /*18f10*/  ISETP.GE.AND P4, PT, R211, UR4, PT ;  /* 0x00000004d3007c0c */ /* 0x000fca000bf86270 */
[----:B012---:R-:W-:-:S04]  /*18f20*/  @!P3 IMAD.WIDE R6, R199, 0x4, R4 ;  /* 0x00000004c706b825 */ /* 0x007fc800078e0204 */
[CC--:B------:R-:W-:Y:S01]  /*18f30*/  @!P1 LEA R8, P5, R15.reuse, R4.reuse, 0x2 ;  /* 0x000000040f089211 */ /* 0x0c0fe200078a10ff */
[----:B------:R0:W-:Y:S01]  /*18f40*/  @!P3 ST.E.64 desc[UR56][R6.64], R20 ;  /* 0x000000140600b985 */ /* 0x0001e2000c101b38 */
[----:B------:R-:W-:Y:S02]  /*18f50*/  ISETP.GE.AND P3, PT, R212, UR4, PT ;  /* 0x00000004d4007c0c */ /* 0x000fe4000bf66270 */
[----:B------:R-:W-:Y:S02]  /*18f60*/  @!P1 LEA.HI.X R9, R15, R5, R24, 0x2, P5 ;  /* 0x000000050f099211 */ /* 0x000fe400028f1418 */
[----:B------:R-:W-:Y:S02]  /*18f70*/  ISETP.GE.AND P5, PT, R210, UR4, PT ;  /* 0x00000004d2007c0c */ /* 0x000fe4000bfa6270 */
[----:B0-----:R-:W-:-:S04]  /*18f80*/  @!P2 LEA R6, P6, R13, R4, 0x2 ;  /* 0x000000040d06a211 */ /* 0x001fc800078c10ff */
[----:B------:R-:W-:Y:S02]  /*18f90*/  @!P2 LEA.HI.X R7, R13, R5, R14, 0x2, P6 ;  /* 0x000000050d07a211 */ /* 0x000fe400030f140e */
[----:B------:R-:W-:-:S03]  /*18fa0*/  @!P0 LEA R10, P6, R213, R4, 0x2 ;  /* 0x00000004d50a8211 */ /* 0x000fc600078c10ff */
[----:B------:R0:W-:Y:S01]  /*18fb0*/  @!P2 ST.E.64 desc[UR56][R6.64], R88 ;  /* 0x000000580600a985 */ /* 0x0001e2000c101b38 */
[----:B------:R-:W-:Y:S02]  /*18fc0*/  @!P0 LEA.HI.X R11, R213, R5, R104, 0x2, P6 ;  /* 0x00000005d50b8211 */ /* 0x000fe400030f1468 */
[----:B------:R-:W-:Y:S01]  /*18fd0*/  ISETP.GE.AND P2, PT, R209, UR4, PT ;  /* 0x00000004d1007c0c */ /* 0x000fe2000bf46270 */
[----:B------:R1:W-:Y:S01]  /*18fe0*/  @!P1 ST.E.64 desc[UR56][R8.64], R90 ;  /* 0x0000005a08009985 */ /* 0x0003e2000c101b38 */
[----:B------:R-:W-:-:S03]  /*18ff0*/  ISETP.GE.AND P1, PT, R208, UR4, PT ;  /* 0x00000004d0007c0c */ /* 0x000fc6000bf26270 */
[----:B------:R2:W-:Y:S01]  /*19000*/  @!P0 ST.E.64 desc[UR56][R10.64], R36 ;  /* 0x000000240a008985 */ /* 0x0005e2000c101b38 */
[CC--:B0-----:R-:W-:Y:S02]  /*19010*/  @!P3 LEA R6, P6, R212.reuse, R4.reuse, 0x2 ;  /* 0x00000004d406b211 */ /* 0x0c1fe400078c10ff */
[CC--:B-1----:R-:W-:Y:S02]  /*19020*/  @!P4 LEA R8, P0, R211.reuse, R4.reuse, 0x2 ;  /* 0x00000004d308c211 */ /* 0x0c2fe400078010ff */
[-C--:B------:R-:W-:Y:S02]  /*19030*/  @!P3 LEA.HI.X R7, R212, R5.reuse, R73, 0x2, P6 ;  /* 0x00000005d407b211 */ /* 0x080fe400030f1449 */
[----:B------:R-:W-:Y:S02]  /*19040*/  @!P4 LEA.HI.X R9, R211, R5, R72, 0x2, P0 ;  /* 0x00000005d309c211 */ /* 0x000fe400000f1448 */
[----:B------:R-:W-:Y:S01]  /*19050*/  ISETP.GE.AND P0, PT, R207, UR4, PT ;  /* 0x00000004cf007c0c */ /* 0x000fe2000bf06270 */
[----:B------:R0:W-:Y:S01]  /*19060*/  @!P3 ST.E.64 desc[UR56][R6.64], R40 ;  /* 0x000000280600b985 */ /* 0x0001e2000c101b38 */
[----:B--2---:R-:W-:-:S02]  /*19070*/  @!P5 LEA R10, P6, R210, R4, 0x2 ;  /* 0x00000004d20ad211 */ /* 0x004fc400078c10ff */
[----:B------:R-:W-:Y:S01]  /*19080*/  ISETP.GE.AND P3, PT, R206, UR4, PT ;  /* 0x00000004ce007c0c */ /* 0x000fe2000bf66270 */
[----:B------:R1:W-:Y:S01]  /*19090*/  @!P4 ST.E.64 desc[UR56][R8.64], R44 ;  /* 0x0000002c0800c985 */ /* 0x0003e2000c101b38 */
[----:B------:R-:W-:-:S05]  /*190a0*/  @!P5 LEA.HI.X R11, R210, R5, R35, 0x2, P6 ;  /* 0x00000005d20bd211 */ /* 0x000fca00030f1423 */
[----:B------:R2:W-:Y:S01]  /*190b0*/  @!P5 ST.E.64 desc[UR56][R10.64], R48 ;  /* 0x000000300a00d985 */ /* 0x0005e2000c101b38 */
[CC--:B0-----:R-:W-:Y:S02]  /*190c0*/  @!P2 LEA R6, P4, R209.reuse, R4.reuse, 0x2 ;  /* 0x00000004d106a211 */ /* 0x0c1fe400078810ff */
[CC--:B-1----:R-:W-:Y:S02]  /*190d0*/  @!P1 LEA R8, P5, R208.reuse, R4.reuse, 0x2 ;  /* 0x00000004d0089211 */ /* 0x0c2fe400078a10ff */
[-C--:B------:R-:W-:Y:S02]  /*190e0*/  @!P2 LEA.HI.X R7, R209, R5.reuse, R34, 0x2, P4 ;  /* 0x00000005d107a211 */ /* 0x080fe400020f1422 */
[----:B------:R-:W-:Y:S02]  /*190f0*/  ISETP.GE.AND P4, PT, R205, UR4, PT ;  /* 0x00000004cd007c0c */ /* 0x000fe4000bf86270 */
[----:B--2---:R-:W-:Y:S01]  /*19100*/  @!P0 LEA R10, P6, R207, R4, 0x2 ;  /* 0x00000004cf0a8211 */ /* 0x004fe200078c10ff */
[----:B------:R0:W-:Y:S01]  /*19110*/  @!P2 ST.E.64 desc[UR56][R6.64], R52 ;  /* 0x000000340600a985 */ /* 0x0001e2000c101b38 */
[----:B------:R-:W-:-:S02]  /*19120*/  @!P1 LEA.HI.X R9, R208, R5, R33, 0x2, P5 ;  /* 0x00000005d0099211 */ /* 0x000fc400028f1421 */
[----:B------:R-:W-:Y:S02]  /*19130*/  @!P0 LEA.HI.X R11, R207, R5, R32, 0x2, P6 ;  /* 0x00000005cf0b8211 */ /* 0x000fe400030f1420 */
[----:B------:R-:W-:Y:S01]  /*19140*/  ISETP.GE.AND P2, PT, R204, UR4, PT ;  /* 0x00000004cc007c0c */ /* 0x000fe2000bf46270 */
[----:B------:R1:W-:Y:S01]  /*19150*/  @!P1 ST.E.64 desc[UR56][R8.64], R56 ;  /* 0x0000003808009985 */ /* 0x0003e2000c101b38 */
[----:B------:R-:W-:-:S03]  /*19160*/  ISETP.GE.AND P1, PT, R203, UR4, PT ;  /* 0x00000004cb007c0c */ /* 0x000fc6000bf26270 */
[----:B------:R2:W-:Y:S01]  /*19170*/  @!P0 ST.E.64 desc[UR56][R10.64], R60 ;  /* 0x0000003c0a008985 */ /* 0x0005e2000c101b38 */
[----:B------:R-:W-:Y:S02]  /*19180*/  ISETP.GE.AND P0, PT, R202, UR4, PT ;  /* 0x00000004ca007c0c */ /* 0x000fe4000bf06270 */
[----:B0-----:R-:W-:-:S04]  /*19190*/  @!P3 LEA R6, P5, R206, R4, 0x2 ;  /* 0x00000004ce06b211 */ /* 0x001fc800078a10ff */
[-C--:B------:R-:W-:Y:S02]  /*191a0*/  @!P3 LEA.HI.X R7, R206, R5.reuse, R31, 0x2, P5 ;  /* 0x00000005ce07b211 */ /* 0x080fe400028f141f */
[----:B------:R-:W-:Y:S02]  /*191b0*/  ISETP.GE.AND P5, PT, R201, UR4, PT ;  /* 0x00000004c9007c0c */ /* 0x000fe4000bfa6270 */
[CC--:B-1----:R-:W-:Y:S01]  /*191c0*/  @!P4 LEA R8, P6, R205.reuse, R4.reuse, 0x2 ;  /* 0x00000004cd08c211 */ /* 0x0c2fe200078c10ff */
[----:B------:R0:W-:Y:S03]  /*191d0*/  @!P3 ST.E.64 desc[UR56][R6.64], R64 ;  /* 0x000000400600b985 */ /* 0x0001e6000c101b38 */
[----:B------:R-:W-:Y:S02]  /*191e0*/  @!P4 LEA.HI.X R9, R205, R5, R30, 0x2, P6 ;  /* 0x00000005cd09c211 */ /* 0x000fe400030f141e */
[----:B--2---:R-:W-:-:S03]  /*191f0*/  @!P1 LEA R10, P6, R203, R4, 0x2 ;  /* 0x00000004cb0a9211 */ /* 0x004fc600078c10ff */
[----:B------:R1:W-:Y:S01]  /*19200*/  @!P4 ST.E.64 desc[UR56][R8.64], R68 ;  /* 0x000000440800c985 */ /* 0x0003e2000c101b38 */
[----:B------:R-:W-:Y:S02]  /*19210*/  @!P1 LEA.HI.X R11, R203, R5, R28, 0x2, P6 ;  /* 0x00000005cb0b9211 */ /* 0x000fe400030f141c */
[----:B0-----:R-:W-:-:S04]  /*19220*/  @!P2 LEA R6, P3, R204, R4, 0x2 ;  /* 0x00000004cc06a211 */ /* 0x001fc800078610ff */
[----:B------:R-:W-:Y:S02]  /*19230*/  @!P2 LEA.HI.X R7, R204, R5, R29, 0x2, P3 ;  /* 0x00000005cc07a211 */ /* 0x000fe400018f141d */
[----:B-1----:R-:W-:-:S03]  /*19240*/  @!P0 LEA R8, P4, R202, R4, 0x2 ;  /* 0x00000004ca088211 */ /* 0x002fc600078810ff */
[----:B------:R3:W-:Y:S01]  /*19250*/  @!P2 ST.E.64 desc[UR56][R6.64], R92 ;  /* 0x0000005c0600a985 */ /* 0x0007e2000c101b38 */
[C---:B------:R-:W-:Y:S02]  /*19260*/  @!P5 LEA R4, P3, R201.reuse, R4, 0x2 ;  /* 0x00000004c904d211 */ /* 0x040fe400078610ff */
[-C--:B------:R-:W-:Y:S01]  /*19270*/  @!P0 LEA.HI.X R9, R202, R5.reuse, R27, 0x2, P4 ;  /* 0x00000005ca098211 */ /* 0x080fe200020f141b */
[----:B------:R3:W-:Y:S01]  /*19280*/  @!P1 ST.E.64 desc[UR56][R10.64], R76 ;  /* 0x0000004c0a009985 */ /* 0x0007e2000c101b38 */
[----:B------:R-:W-:-:S03]  /*19290*/  @!P5 LEA.HI.X R5, R201, R5, R26, 0x2, P3 ;  /* 0x00000005c905d211 */ /* 0x000fc600018f141a */
[----:B------:R3:W-:Y:S04]  /*192a0*/  @!P0 ST.E.64 desc[UR56][R8.64], R80 ;  /* 0x0000005008008985 */ /* 0x0007e8000c101b38 */
[----:B------:R3:W-:Y:S02]  /*192b0*/  @!P5 ST.E.64 desc[UR56][R4.64], R84 ;  /* 0x000000540400d985 */ /* 0x0007e4000c101b38 */
.L_x_658:
[----:B------:R-:W-:Y:S05]  /*192c0*/  BSYNC B1 ;  /* 0x0000000000017941 */ /* 0x000fea0003800000 */
.L_x_657:
[----:B------:R-:W-:Y:S01]  /*192d0*/  ISETP.GE.AND P0, PT, R12, R101, PT ;  /* 0x000000650c00720c */ /* 0x000fe20003f06270 */
[----:B-1-3--:R1:W3:Y:S04]  /*192e0*/  SHFL.IDX PT, R5, R3, 0x1, 0x1c1f ;  /* 0x003c1f0003057f89 */ /* 0x00a2e800000e0000 */
[----:B0-----:R1:W0:Y:S08]  /*192f0*/  SHFL.IDX PT, R4, R0, 0x1, 0x1c1f ;  /* 0x003c1f0000047f89 */ /* 0x00123000000e0000 */
[----:B-1----:R-:W-:Y:S05]  /*19300*/  @P0 BRA `(.L_x_656) ;  /* 0x0000000c00f00947 */ /* 0x002fea0003800000 */
[----:B------:R-:W-:Y:S02]  /*19310*/  ULDC UR4, c[0x0][0xac8] ;  /* 0x0002b20000047ab9 */ /* 0x000fe40000000800 */
[----:B------:R-:W-:Y:S02]  /*19320*/  ISETP.GE.AND P1, PT, R13, UR4, PT ;  /* 0x000000040d007c0c */ /* 0x000fe4000bf26270 */
[----:B------:R-:W-:Y:S02]  /*19330*/  ISETP.GE.AND P0, PT, R15, UR4, PT ;  /* 0x000000040f007c0c */ /* 0x000fe4000bf06270 */
[----:B------:R-:W-:Y:S02]  /*19340*/  ISETP.GE.AND P2, PT, R199, UR4, PT ;  /* 0x00000004c7007c0c */ /* 0x000fe4000bf46270 */
[----:B------:R-:W-:Y:S02]  /*19350*/  ISETP.GE.AND P4, PT, R212, UR4, PT ;  /* 0x00000004d4007c0c */ /* 0x000fe4000bf86270 */
[----:B------:R-:W-:-:S05]  /*19360*/  ISETP.GE.AND P3, PT, R213, UR4, PT ;  /* 0x00000004d5007c0c */ /* 0x000fca000bf66270 */
[-C--:B0-2---:R-:W-:Y:S02]  /*19370*/  @!P1 LEA R6, P5, R13, R4.reuse, 0x2 ;  /* 0x000000040d069211 */ /* 0x085fe400078a10ff */
[-C--:B------:R-:W-:Y:S02]  /*19380*/  @!P0 LEA R8, P6, R15, R4.reuse, 0x2 ;  /* 0x000000040f088211 */ /* 0x080fe400078c10ff */
[-C--:B---3--:R-:W-:Y:S01]  /*19390*/  @!P1 LEA.HI.X R7, R13, R5.reuse, R14, 0x2, P5 ;  /* 0x000000050d079211 */ /* 0x088fe200028f140e */
[----:B------:R-:W-:Y:S01]  /*193a0*/  @!P2 IMAD.WIDE R10, R199, 0x4, R4 ;  /* 0x00000004c70aa825 */ /* 0x000fe200078e0204 */
[----:B------:R-:W-:Y:S02]  /*193b0*/  ISETP.GE.AND P5, PT, R211, UR4, PT ;  /* 0x00000004d3007c0c */ /* 0x000fe4000bfa6270 */
[----:B------:R-:W-:Y:S02]  /*193c0*/  @!P0 LEA.HI.X R9, R15, R5, R24, 0x2, P6 ;  /* 0x000000050f098211 */ /* 0x000fe400030f1418 */
[----:B------:R-:W-:Y:S01]  /*193d0*/  @!P2 ST.E.64 desc[UR56][R10.64], R94 ;  /* 0x0000005e0a00a985 */ /* 0x000fe2000c101b38 */
[----:B------:R-:W-:-:S02]  /*193e0*/  @!P4 LEA R14, P2, R212, R4, 0x2 ;  /* 0x00000004d40ec211 */ /* 0x000fc400078410ff */
[----:B------:R-:W-:Y:S01]  /*193f0*/  @!P3 LEA R12, P6, R213, R4, 0x2 ;  /* 0x00000004d50cb211 */ /* 0x000fe200078c10ff */
[----:B------:R0:W-:Y:S01]  /*19400*/  @!P1 ST.E.64 desc[UR56][R6.64], R96 ;  /* 0x0000006006009985 */ /* 0x0001e2000c101b38 */
        /* <DEDUP_REMOVED lines=12> */
[-C--:B------:R-:W-:Y:S01]  /*194d0*/  @!P2 LEA R10, P6, R208, R4.reuse, 0x2 ;  /* 0x00000004d00aa211 */ /* 0x080fe200078c10ff */
[----:B------:R-:W-:Y:S01]  /*194e0*/  @!P5 ST.E.64 desc[UR56][R20.64], R46 ;  /* 0x0000002e1400d985 */ /* 0x000fe2000c101b38 */
[----:B-1----:R-:W-:Y:S02]  /*194f0*/  @!P1 LEA R8, P5, R209, R4, 0x2 ;  /* 0x00000004d1089211 */ /* 0x002fe400078a10ff */
[----:B------:R-:W-:-:S02]  /*19500*/  @!P0 LEA.HI.X R7, R210, R5, R35, 0x2, P4 ;  /* 0x00000005d2078211 */ /* 0x000fc400020f1423 */
[-C--:B------:R-:W-:Y:S02]  /*19510*/  @!P1 LEA.HI.X R9, R209, R5.reuse, R34, 0x2, P5 ;  /* 0x00000005d1099211 */ /* 0x080fe400028f1422 */
[----:B------:R-:W-:Y:S01]  /*19520*/  ISETP.GE.AND P4, PT, R206, UR4, PT ;  /* 0x00000004ce007c0c */ /* 0x000fe2000bf86270 */
[----:B------:R-:W-:Y:S01]  /*19530*/  @!P0 ST.E.64 desc[UR56][R6.64], R50 ;  /* 0x0000003206008985 */ /* 0x000fe2000c101b38 */
[----:B------:R-:W-:Y:S02]  /*19540*/  @!P2 LEA.HI.X R11, R208, R5, R33, 0x2, P6 ;  /* 0x00000005d00ba211 */ /* 0x000fe400030f1421 */
[----:B--2---:R-:W-:Y:S01]  /*19550*/  @!P3 LEA R12, P5, R207, R4, 0x2 ;  /* 0x00000004cf0cb211 */ /* 0x004fe200078a10ff */
[----:B------:R0:W-:Y:S01]  /*19560*/  @!P1 ST.E.64 desc[UR56][R8.64], R54 ;  /* 0x0000003608009985 */ /* 0x0001e2000c101b38 */
[----:B------:R-:W-:Y:S02]  /*19570*/  ISETP.GE.AND P1, PT, R204, UR4, PT ;  /* 0x00000004cc007c0c */ /* 0x000fe4000bf26270 */
[----:B------:R-:W-:Y:S01]  /*19580*/  ISETP.GE.AND P0, PT, R203, UR4, PT ;  /* 0x00000004cb007c0c */ /* 0x000fe2000bf06270 */
[----:B------:R1:W-:Y:S01]  /*19590*/  @!P2 ST.E.64 desc[UR56][R10.64], R58 ;  /* 0x0000003a0a00a985 */ /* 0x0003e2000c101b38 */
[----:B------:R-:W-:-:S02]  /*195a0*/  ISETP.GE.AND P2, PT, R205, UR4, PT ;  /* 0x00000004cd007c0c */ /* 0x000fc4000bf46270 */
[-C--:B------:R-:W-:Y:S02]  /*195b0*/  @!P3 LEA.HI.X R13, R207, R5.reuse, R32, 0x2, P5 ;  /* 0x00000005cf0db211 */ /* 0x080fe400028f1420 */
[----:B------:R-:W-:Y:S02]  /*195c0*/  ISETP.GE.AND P5, PT, R202, UR4, PT ;  /* 0x00000004ca007c0c */ /* 0x000fe4000bfa6270 */
[CC--:B---3--:R-:W-:Y:S01]  /*195d0*/  @!P4 LEA R14, P6, R206.reuse, R4.reuse, 0x2 ;  /* 0x00000004ce0ec211 */ /* 0x0c8fe200078c10ff */
[----:B------:R2:W-:Y:S03]  /*195e0*/  @!P3 ST.E.64 desc[UR56][R12.64], R62 ;  /* 0x0000003e0c00b985 */ /* 0x0005e6000c101b38 */
[----:B------:R-:W-:Y:S02]  /*195f0*/  @!P4 LEA.HI.X R15, R206, R5, R31, 0x2, P6 ;  /* 0x00000005ce0fc211 */ /* 0x000fe400030f141f */
[----:B0-----:R-:W-:-:S02]  /*19600*/  @!P1 LEA R8, P6, R204, R4, 0x2 ;  /* 0x00000004cc089211 */ /* 0x001fc400078c10ff */
[-C--:B------:R-:W-:Y:S01]  /*19610*/  @!P2 LEA R6, P3, R205, R4.reuse, 0x2 ;  /* 0x00000004cd06a211 */ /* 0x080fe200078610ff */
[----:B------:R2:W-:Y:S01]  /*19620*/  @!P4 ST.E.64 desc[UR56][R14.64], R66 ;  /* 0x000000420e00c985 */ /* 0x0005e2000c101b38 */
[-C--:B-1----:R-:W-:Y:S02]  /*19630*/  @!P0 LEA R10, P4, R203, R4.reuse, 0x2 ;  /* 0x00000004cb0a8211 */ /* 0x082fe400078810ff */
        /* <DEDUP_REMOVED lines=11> */
[----:B------:R-:W-:-:S04]  /*196f0*/  LEA R4, P0, R201, R4, 0x2 ;  /* 0x00000004c9047211 */ /* 0x000fc800078010ff */
[----:B------:R-:W-:-:S05]  /*19700*/  LEA.HI.X R5, R201, R5, R26, 0x2, P0 ;  /* 0x00000005c9057211 */ /* 0x000fca00000f141a */
[----:B------:R0:W-:Y:S01]  /*19710*/  ST.E.64 desc[UR56][R4.64], R86 ;  /* 0x0000005604007985 */ /* 0x0001e2000c101b38 */
[----:B------:R-:W-:Y:S05]  /*19720*/  BRA `(.L_x_656) ;  /* 0x0000000800e87947 */ /* 0x000fea0003800000 */
.L_x_647:
[----:B------:R-:W-:Y:S01]  /*19730*/  ULDC.64 UR6, c[0x0][0xc08] ;  /* 0x0003020000067ab9 */ /* 0x000fe20000000a00 */
[----:B------:R-:W-:Y:S01]  /*19740*/  ULDC.64 UR4, c[0x0][0xc00] ;  /* 0x0003000000047ab9 */ /* 0x000fe20000000a00 */
[----:B------:R-:W-:Y:S01]  /*19750*/  ISETP.NE.U32.AND P1, PT, RZ, UR6, PT ;  /* 0x00000006ff007c0c */ /* 0x000fe2000bf25070 */
[----:B------:R-:W-:Y:S01]  /*19760*/  IMAD.MOV.U32 R3, RZ, RZ, RZ ;  /* 0x000000ffff037224 */ /* 0x000fe200078e00ff */
[----:B------:R-:W-:Y:S02]  /*19770*/  ISETP.NE.U32.AND P0, PT, RZ, UR4, PT ;  /* 0x00000004ff007c0c */ /* 0x000fe4000bf05070 */
[----:B------:R-:W-:Y:S02]  /*19780*/  ISETP.NE.AND.EX P1, PT, RZ, UR7, PT, P1 ;  /* 0x00000007ff007c0c */ /* 0x000fe4000bf25310 */
[----:B------:R-:W-:Y:S02]  /*19790*/  IADD3 R4, P2, R189, UR4, RZ ;  /* 0x00000004bd047c10 */ /* 0x000fe4000ff5e0ff */
[----:B------:R-:W-:-:S02]  /*197a0*/  ISETP.NE.AND.EX P0, PT, RZ, UR5, PT, P0 ;  /* 0x00000005ff007c0c */ /* 0x000fc4000bf05300 */
[----:B------:R-:W-:Y:S01]  /*197b0*/  IADD3.X R5, R190, UR5, RZ, P2, !PT ;  /* 0x00000005be057c10 */ /* 0x000fe200097fe4ff */
[----:B------:R-:W-:Y:S02]  /*197c0*/  ULDC UR4, c[0x0][0xa88] ;  /* 0x0002a20000047ab9 */ /* 0x000fe40000000800 */
[----:B------:R-:W-:-:S04]  /*197d0*/  IMAD.U32 R0, RZ, RZ, UR4 ;  /* 0x00000004ff007e24 */ /* 0x000fc8000f8e00ff */
[----:B0-----:R-:W-:-:S04]  /*197e0*/  @P1 IADD3 R6, P2, R189, UR6, RZ ;  /* 0x00000006bd061c10 */ /* 0x001fc8000ff5e0ff */
[----:B------:R-:W-:Y:S01]  /*197f0*/  @P1 IADD3.X R7, R190, UR7, RZ, P2, !PT ;  /* 0x00000007be071c10 */ /* 0x000fe200097fe4ff */
[----:B------:R0:W5:Y:S04]  /*19800*/  @P0 LDG.E R3, desc[UR56][R4.64] ;  /* 0x0000003804030981 */ /* 0x000168000c1e1900 */
[----:B------:R0:W5:Y:S01]  /*19810*/  @P1 LDG.E R0, desc[UR56][R6.64] ;  /* 0x0000003806001981 */ /* 0x000162000c1e1900 */
[----:B------:R-:W-:Y:S01]  /*19820*/  ISETP.NE.AND P2, PT, R187, RZ, PT ;  /* 0x000000ffbb00720c */ /* 0x000fe20003f45270 */
[----:B------:R-:W4:-:S12]  /*19830*/  S2R R9, SR_TID.X ;  /* 0x0000000000097919 */ /* 0x000f180000002100 */
[----:B------:R-:W3:Y:S01]  /*19840*/  @!P2 LDC R187, c[0x0][0xad4] ;  /* 0x0002b500ffbbab82 */ /* 0x000ee20000000800 */
[----:B----4-:R-:W-:Y:S01]  /*19850*/  VIADD R8, R9, 0xffffff80 ;  /* 0xffffff8009087836 */ /* 0x010fe20000000000 */
[----:B---3--:R-:W-:-:S04]  /*19860*/  ISETP.GT.AND P2, PT, R187, 0x1, PT ;  /* 0x00000001bb00780c */ /* 0x008fc80003f44270 */
[----:B------:R-:W-:Y:S01]  /*19870*/  ISETP.GT.AND P3, PT, R8, 0x7f, PT ;  /* 0x0000007f0800780c */ /* 0x000fe20003f64270 */
[----:B0-----:R-:W-:-:S12]  /*19880*/  @P1 BRA `(.L_x_659) ;  /* 0x0000000000101947 */ /* 0x001fd80003800000 */
[----:B------:R-:W-:Y:S05]  /*19890*/  @!P0 BRA `(.L_x_659) ;  /* 0x00000000000c8947 */ /* 0x000fea0003800000 */
[----:B------:R-:W3:Y:S04]  /*198a0*/  LDG.E R7, desc[UR56][R4.64] ;  /* 0x0000003804077981 */ /* 0x000ee8000c1e1900 */
[----:B-----5:R-:W3:Y:S02]  /*198b0*/  LDG.E R0, desc[UR56][R4.64+0x4] ;  /* 0x0000043804007981 */ /* 0x020ee4000c1e1900 */
[----:B---3--:R-:W-:-:S07]  /*198c0*/  IMAD.IADD R0, R0, 0x1, -R7 ;  /* 0x0000000100007824 */ /* 0x008fce00078e0a07 */
.L_x_659:
[----:B------:R-:W-:Y:S01]  /*198d0*/  BSSY B1, `(.L_x_660) ;  /* 0x0000036000017945 */ /* 0x000fe20003800000 */
[----:B------:R-:W-:Y:S02]  /*198e0*/  SEL R29, R188, RZ, !P0 ;  /* 0x000000ffbc1d7207 */ /* 0x000fe40004000000 */
[----:B------:R-:W-:Y:S02]  /*198f0*/  SEL R216, R216, RZ, !P0 ;  /* 0x000000ffd8d87207 */ /* 0x000fe40004000000 */
[----:B-----5:R-:W-:Y:S01]  /*19900*/  SHF.R.S32.HI R26, RZ, 0x1f, R3 ;  /* 0x0000001fff1a7819 */ /* 0x020fe20000011403 */
[----:B------:R-:W-:Y:S06]  /*19910*/  @P3 BRA `(.L_x_661) ;  /* 0x0000000000c43947 */ /* 0x000fec0003800000 */
[----:B------:R-:W0:Y:S01]  /*19920*/  LDC R31, c[0x0][0xbe8] ;  /* 0x0002fa00ff1f7b82 */ /* 0x000e220000000800 */
[----:B------:R-:W-:-:S04]  /*19930*/  IMAD R4, R192, 0x80, R9 ;  /* 0x00000080c0047824 */ /* 0x000fc800078e0209 */
[----:B------:R-:W-:Y:S02]  /*19940*/  VIADD R28, R4, 0xffffff80 ;  /* 0xffffff80041c7836 */ /* 0x000fe40000000000 */
[----:B0-----:R-:W-:-:S05]  /*19950*/  IMAD R5, R0, R31, RZ ;  /* 0x0000001f00057224 */ /* 0x001fca00078e02ff */
[----:B------:R-:W-:-:S13]  /*19960*/  ISETP.GE.AND P0, PT, R28, R5, PT ;  /* 0x000000051c00720c */ /* 0x000fda0003f06270 */
[----:B------:R-:W-:Y:S05]  /*19970*/  @P0 BRA `(.L_x_661) ;  /* 0x0000000000ac0947 */ /* 0x000fea0003800000 */
[----:B------:R-:W-:Y:S01]  /*19980*/  ISETP.GT.AND P0, PT, R187, 0x1, PT ;  /* 0x00000001bb00780c */ /* 0x000fe20003f04270 */
[----:B------:R-:W0:Y:S01]  /*19990*/  LDC.64 R4, c[0x0][0xba8] ;  /* 0x0002ea00ff047b82 */ /* 0x000e220000000a00 */
[----:B------:R-:W-:Y:S01]  /*199a0*/  MOV R24, 0x9b8 ;  /* 0x000009b800187802 */ /* 0x000fe20000000f00 */
[----:B------:R-:W-:Y:S01]  /*199b0*/  IMAD.MOV.U32 R21, RZ, RZ, R28 ;  /* 0x000000ffff157224 */ /* 0x000fe200078e001c */
[----:B------:R-:W-:Y:S02]  /*199c0*/  ISETP.NE.AND P1, PT, R31, 0x1, PT ;  /* 0x000000011f00780c */ /* 0x000fe40003f25270 */
[----:B------:R-:W-:-:S04]  /*199d0*/  SEL R24, R24, 0x978, P0 ;  /* 0x0000097818187807 */ /* 0x000fc80000000000 */
[----:B------:R-:W3:Y:S08]  /*199e0*/  LDC.64 R12, c[0x0][R24+0x220] ;  /* 0x00008800180c7b82 */ /* 0x000ef00000000a00 */
[----:B------:R-:W4:Y:S08]  /*199f0*/  LDC.64 R14, c[0x0][R24+0x218] ;  /* 0x00008600180e7b82 */ /* 0x000f300000000a00 */
[----:B------:R-:W5:Y:S08]  /*19a00*/  LDC.64 R8, c[0x0][R24+0x228] ;  /* 0x00008a0018087b82 */ /* 0x000f700000000a00 */
[----:B------:R-:W1:Y:S08]  /*19a10*/  LDC.64 R6, c[0x0][R24+0x210] ;  /* 0x0000840018067b82 */ /* 0x000e700000000a00 */
[----:B------:R-:W2:Y:S08]  /*19a20*/  @P1 LDC R11, c[0x0][0xbec] ;  /* 0x0002fb00ff0b1b82 */ /* 0x000eb00000000800 */
[----:B------:R-:W5:Y:S01]  /*19a30*/  @P1 LDC R27, c[0x0][0xbf0] ;  /* 0x0002fc00ff1b1b82 */ /* 0x000f620000000800 */
[----:B---3--:R-:W-:-:S07]  /*19a40*/  IMAD R13, R13, R29, RZ ;  /* 0x0000001d0d0d7224 */ /* 0x008fce00078e02ff */
[----:B0-----:R-:W0:Y:S01]  /*19a50*/  @!P0 LDC R4, c[0x0][0xb50] ;  /* 0x0002d400ff048b82 */ /* 0x001e220000000800 */
[----:B--2---:R-:W-:-:S07]  /*19a60*/  @P1 IMAD.HI.U32 R20, R28, R11, RZ ;  /* 0x0000000b1c141227 */ /* 0x004fce00078e00ff */
[----:B------:R-:W2:Y:S01]  /*19a70*/  @!P0 LDC R5, c[0x0][0xb54] ;  /* 0x0002d500ff058b82 */ /* 0x000ea20000000800 */
[-C--:B----4-:R-:W-:Y:S02]  /*19a80*/  IMAD R25, R15, R162.reuse, RZ ;  /* 0x000000a20f197224 */ /* 0x090fe400078e02ff */
[----:B------:R-:W-:Y:S01]  /*19a90*/  IMAD.WIDE.U32 R14, R14, R162, RZ ;  /* 0x000000a20e0e7225 */ /* 0x000fe200078e00ff */
[----:B-----5:R-:W-:-:S03]  /*19aa0*/  @P1 SHF.R.U32.HI R21, RZ, R27, R20 ;  /* 0x0000001bff151219 */ /* 0x020fc60000011614 */
[----:B------:R-:W-:-:S04]  /*19ab0*/  IMAD.WIDE.U32 R10, R12, R29, RZ ;  /* 0x0000001d0c0a7225 */ /* 0x000fc800078e00ff */
[----:B------:R-:W-:Y:S01]  /*19ac0*/  IMAD R27, R12, R216, R13 ;  /* 0x000000d80c1b7224 */ /* 0x000fe200078e020d */
[----:B------:R-:W-:Y:S01]  /*19ad0*/  SEL R13, R200, RZ, P0 ;  /* 0x000000ffc80d7207 */ /* 0x000fe20000000000 */
[----:B------:R-:W-:Y:S01]  /*19ae0*/  IMAD.IADD R25, R15, 0x1, R25 ;  /* 0x000000010f197824 */ /* 0x000fe200078e0219 */
[----:B------:R-:W-:Y:S01]  /*19af0*/  IADD3 R14, P1, P3, R10, R14, R3 ;  /* 0x0000000e0a0e7210 */ /* 0x000fe20007b3e003 */
[----:B------:R-:W-:Y:S02]  /*19b00*/  IMAD.MOV R10, RZ, RZ, -R21 ;  /* 0x000000ffff0a7224 */ /* 0x000fe400078e0a15 */
[----:B------:R-:W-:Y:S02]  /*19b10*/  IMAD.IADD R27, R11, 0x1, R27 ;  /* 0x000000010b1b7824 */ /* 0x000fe400078e021b */
[-C--:B------:R-:W-:Y:S02]  /*19b20*/  IMAD R15, R9, R13.reuse, RZ ;  /* 0x0000000d090f7224 */ /* 0x080fe400078e02ff */
[----:B------:R-:W-:-:S04]  /*19b30*/  IMAD.WIDE.U32 R8, R8, R13, RZ ;  /* 0x0000000d08087225 */ /* 0x000fc800078e00ff */
[----:B------:R-:W-:Y:S01]  /*19b40*/  IMAD R11, R31, R10, R28 ;  /* 0x0000000a1f0b7224 */ /* 0x000fe200078e021c */
[----:B------:R-:W-:Y:S01]  /*19b50*/  IADD3.X R10, R27, R25, R26, P1, P3 ;  /* 0x000000191b0a7210 */ /* 0x000fe20000fe641a */
[----:B------:R-:W-:Y:S01]  /*19b60*/  IMAD.IADD R15, R9, 0x1, R15 ;  /* 0x00000001090f7824 */ /* 0x000fe200078e020f */
[----:B------:R-:W-:Y:S01]  /*19b70*/  IADD3 R8, P0, P1, R21, R14, R8 ;  /* 0x0000000e15087210 */ /* 0x000fe2000791e008 */
[----:B-1----:R-:W-:Y:S01]  /*19b80*/  IMAD R7, R7, R11, RZ ;  /* 0x0000000b07077224 */ /* 0x002fe200078e02ff */
[----:B------:R-:W-:Y:S02]  /*19b90*/  SHF.R.S32.HI R21, RZ, 0x1f, R21 ;  /* 0x0000001fff157819 */ /* 0x000fe40000011415 */
[----:B------:R-:W-:Y:S02]  /*19ba0*/  SHF.R.S32.HI R13, RZ, 0x1f, R11 ;  /* 0x0000001fff0d7819 */ /* 0x000fe4000001140b */
[----:B------:R-:W-:-:S03]  /*19bb0*/  IADD3.X R9, R21, R10, R15, P0, P1 ;  /* 0x0000000a15097210 */ /* 0x000fc600007e240f */
[C---:B------:R-:W-:Y:S02]  /*19bc0*/  IMAD R13, R6.reuse, R13, R7 ;  /* 0x0000000d060d7224 */ /* 0x040fe400078e0207 */
[----:B------:R-:W-:-:S04]  /*19bd0*/  IMAD.WIDE.U32 R6, R6, R11, R8 ;  /* 0x0000000b06067225 */ /* 0x000fc800078e0008 */
[----:B------:R-:W-:Y:S01]  /*19be0*/  IMAD.IADD R7, R7, 0x1, R13 ;  /* 0x0000000107077824 */ /* 0x000fe200078e020d */
[----:B0-----:R-:W-:-:S04]  /*19bf0*/  LEA R4, P0, R6, R4, 0x2 ;  /* 0x0000000406047211 */ /* 0x001fc800078010ff */
[----:B--2---:R-:W-:Y:S01]  /*19c00*/  LEA.HI.X R5, R6, R5, R7, 0x2, P0 ;  /* 0x0000000506057211 */ /* 0x004fe200000f1407 */
[----:B------:R-:W-:-:S05]  /*19c10*/  IMAD.MOV.U32 R7, RZ, RZ, -0x800000 ;  /* 0xff800000ff077424 */ /* 0x000fca00078e00ff */
[----:B------:R0:W-:Y:S03]  /*19c20*/  STG.E desc[UR56][R4.64], R7 ;  /* 0x0000000704007986 */ /* 0x0001e6000c101938 */
.L_x_661:
[----:B------:R-:W-:Y:S05]  /*19c30*/  BSYNC B1 ;  /* 0x0000000000017941 */ /* 0x000fea0003800000 */
.L_x_660:
[----:B------:R-:W-:Y:S05]  /*19c40*/  @P2 BRA `(.L_x_656) ;  /* 0x0000000400a02947 */ /* 0x000fea0003800000 */
[----:B------:R-:W3:Y:S01]  /*19c50*/  LDC R11, c[0x0][0xbe8] ;  /* 0x0002fa00ff0b7b82 */ /* 0x000ee20000000800 */
[----:B------:R-:W-:Y:S01]  /*19c60*/  ULDC.64 UR4, c[0x0][0xaa0] ;  /* 0x0002a80000047ab9 */ /* 0x000fe20000000a00 */
[----:B------:R-:W-:Y:S01]  /*19c70*/  ULDC.64 UR6, c[0x0][0xaf0] ;  /* 0x0002bc0000067ab9 */ /* 0x000fe20000000a00 */
[----:B0-----:R-:W-:Y:S01]  /*19c80*/  IMAD R4, R26, UR4, RZ ;  /* 0x000000041a047c24 */ /* 0x001fe2000f8e02ff */
[----:B------:R-:W-:Y:S01]  /*19c90*/  BSSY B1, `(.L_x_662) ;  /* 0x0000039000017945 */ /* 0x000fe20003800000 */
[----:B------:R-:W-:Y:S02]  /*19ca0*/  SHF.R.S32.HI R10, RZ, 0x1f, R185 ;  /* 0x0000001fff0a7819 */ /* 0x000fe400000114b9 */
[C---:B------:R-:W-:Y:S01]  /*19cb0*/  IMAD R7, R3.reuse, UR5, R4 ;  /* 0x0000000503077c24 */ /* 0x040fe2000f8e0204 */
[----:B------:R-:W-:Y:S01]  /*19cc0*/  SHF.R.S32.HI R14, RZ, 0x1f, R184 ;  /* 0x0000001fff0e7819 */ /* 0x000fe200000114b8 */
[----:B------:R-:W-:Y:S01]  /*19cd0*/  IMAD.WIDE.U32 R4, R3, UR4, RZ ;  /* 0x0000000403047c25 */ /* 0x000fe2000f8e00ff */
[----:B------:R-:W-:-:S03]  /*19ce0*/  ULDC.64 UR4, c[0x0][0xae8] ;  /* 0x0002ba0000047ab9 */ /* 0x000fc60000000a00 */
[----:B------:R-:W-:Y:S02]  /*19cf0*/  IMAD R3, R186, 0x20, R217 ;  /* 0x00000020ba037824 */ /* 0x000fe400078e02d9 */
[----:B------:R-:W-:Y:S02]  /*19d00*/  IMAD.IADD R5, R5, 0x1, R7 ;  /* 0x0000000105057824 */ /* 0x000fe400078e0207 */
[----:B------:R-:W-:Y:S02]  /*19d10*/  IMAD R9, R192, 0x80, R3 ;  /* 0x00000080c0097824 */ /* 0x000fe400078e0203 */
[----:B------:R-:W-:-:S04]  /*19d20*/  IMAD.WIDE.U32 R4, R162, UR4, R4 ;  /* 0x00000004a2047c25 */ /* 0x000fc8000f8e0004 */
[----:B------:R-:W-:Y:S01]  /*19d30*/  IMAD.MOV.U32 R3, RZ, RZ, R9 ;  /* 0x000000ffff037224 */ /* 0x000fe200078e0009 */
[----:B---3--:R-:W-:Y:S01]  /*19d40*/  ISETP.NE.AND P0, PT, R11, 0x1, PT ;  /* 0x000000010b00780c */ /* 0x008fe20003f05270 */
[----:B------:R-:W-:Y:S02]  /*19d50*/  IMAD R7, R216, UR6, RZ ;  /* 0x00000006d8077c24 */ /* 0x000fe4000f8e02ff */
[----:B------:R-:W-:Y:S01]  /*19d60*/  IMAD R5, R162, UR5, R5 ;  /* 0x00000005a2057c24 */ /* 0x000fe2000f8e0205 */
[----:B------:R-:W-:Y:S01]  /*19d70*/  ULDC.64 UR4, c[0x0][0xae0] ;  /* 0x0002b80000047ab9 */ /* 0x000fe20000000a00 */
[C---:B------:R-:W-:Y:S02]  /*19d80*/  IMAD R7, R29.reuse, UR7, R7 ;  /* 0x000000071d077c24 */ /* 0x040fe4000f8e0207 */
[----:B------:R-:W-:-:S04]  /*19d90*/  IMAD.WIDE.U32 R4, R29, UR6, R4 ;  /* 0x000000061d047c25 */ /* 0x000fc8000f8e0004 */
[----:B------:R-:W-:Y:S02]  /*19da0*/  IMAD.IADD R5, R5, 0x1, R7 ;  /* 0x0000000105057824 */ /* 0x000fe400078e0207 */
[----:B------:R-:W0:Y:S08]  /*19db0*/  @P0 LDC R6, c[0x0][0xbec] ;  /* 0x0002fb00ff060b82 */ /* 0x000e300000000800 */
[----:B------:R-:W3:Y:S01]  /*19dc0*/  @P0 LDC R13, c[0x0][0xbf0] ;  /* 0x0002fc00ff0d0b82 */ /* 0x000ee20000000800 */
[----:B0-----:R-:W-:-:S05]  /*19dd0*/  @P0 IMAD.HI.U32 R6, R9, R6, RZ ;  /* 0x0000000609060227 */ /* 0x001fca00078e00ff */
[----:B---3--:R-:W-:-:S04]  /*19de0*/  @P0 SHF.R.U32.HI R3, RZ, R13, R6 ;  /* 0x0000000dff030219 */ /* 0x008fc80000011606 */
[----:B------:R-:W-:Y:S01]  /*19df0*/  SHF.R.S32.HI R6, RZ, 0x1f, R3 ;  /* 0x0000001fff067819 */ /* 0x000fe20000011403 */
[C---:B------:R-:W-:Y:S01]  /*19e00*/  IMAD.WIDE.U32 R4, R3.reuse, UR4, R4 ;  /* 0x0000000403047c25 */ /* 0x040fe2000f8e0004 */
[----:B------:R-:W-:-:S03]  /*19e10*/  IADD3 R8, -R3, RZ, RZ ;  /* 0x000000ff03087210 */ /* 0x000fc60007ffe1ff */
[----:B------:R-:W-:Y:S02]  /*19e20*/  IMAD R6, R6, UR4, RZ ;  /* 0x0000000406067c24 */ /* 0x000fe4000f8e02ff */
[----:B------:R-:W-:Y:S02]  /*19e30*/  IMAD R7, R11, R8, R9 ;  /* 0x000000080b077224 */ /* 0x000fe400078e0209 */
[----:B------:R-:W-:Y:S01]  /*19e40*/  IMAD R9, R3, UR5, R6 ;  /* 0x0000000503097c24 */ /* 0x000fe2000f8e0206 */
[----:B------:R-:W-:Y:S01]  /*19e50*/  ULDC.64 UR4, c[0x0][0xad8] ;  /* 0x0002b60000047ab9 */ /* 0x000fe20000000a00 */
[----:B------:R-:W-:Y:S01]  /*19e60*/  IMAD R8, R192, 0x80, R217 ;  /* 0x00000080c0087824 */ /* 0x000fe200078e02d9 */
[----:B------:R-:W-:Y:S01]  /*19e70*/  SHF.R.S32.HI R3, RZ, 0x1f, R7 ;  /* 0x0000001fff037819 */ /* 0x000fe20000011407 */
[----:B------:R-:W-:Y:S02]  /*19e80*/  IMAD.IADD R5, R5, 0x1, R9 ;  /* 0x0000000105057824 */ /* 0x000fe400078e0209 */
[----:B------:R-:W-:-:S02]  /*19e90*/  IMAD R11, R0, R11, RZ ;  /* 0x0000000b000b7224 */ /* 0x000fc400078e02ff */
[----:B------:R-:W-:Y:S02]  /*19ea0*/  IMAD R6, R3, UR4, RZ ;  /* 0x0000000403067c24 */ /* 0x000fe4000f8e02ff */
[----:B------:R-:W-:Y:S01]  /*19eb0*/  IMAD.WIDE.U32 R4, R7, UR4, R4 ;  /* 0x0000000407047c25 */ /* 0x000fe2000f8e0004 */
[----:B------:R-:W-:-:S03]  /*19ec0*/  ISETP.GE.AND P2, PT, R8, R11, PT ;  /* 0x0000000b0800720c */ /* 0x000fc60003f46270 */
[----:B------:R-:W-:Y:S01]  /*19ed0*/  IMAD R3, R7, UR5, R6 ;  /* 0x0000000507037c24 */ /* 0x000fe2000f8e0206 */
[----:B------:R-:W-:Y:S01]  /*19ee0*/  ULDC.64 UR4, c[0x0][0xa80] ;  /* 0x0002a00000047ab9 */ /* 0x000fe20000000a00 */
[----:B------:R-:W-:Y:S01]  /*19ef0*/  VIADD R0, R8, 0x20 ;  /* 0x0000002008007836 */ /* 0x000fe20000000000 */
[----:B------:R-:W-:Y:S01]  /*19f00*/  LEA R6, P3, R4, UR4, 0x1 ;  /* 0x0000000404067c11 */ /* 0x000fe2000f8608ff */
[----:B------:R-:W-:-:S03]  /*19f10*/  IMAD.IADD R3, R5, 0x1, R3 ;  /* 0x0000000105037824 */ /* 0x000fc600078e0203 */
[-C--:B------:R-:W-:Y:S01]  /*19f20*/  ISETP.GE.AND P1, PT, R0, R11.reuse, PT ;  /* 0x0000000b0000720c */ /* 0x080fe20003f26270 */
[----:B------:R-:W-:Y:S01]  /*19f30*/  VIADD R0, R8, 0x40 ;  /* 0x0000004008007836 */ /* 0x000fe20000000000 */
[----:B------:R-:W-:Y:S02]  /*19f40*/  LEA.HI.X R3, R4, UR5, R3, 0x1, P3 ;  /* 0x0000000504037c11 */ /* 0x000fe400098f0c03 */
[----:B------:R0:W3:Y:S02]  /*19f50*/  SHFL.IDX PT, R4, R6, RZ, 0x181f ;  /* 0x00181fff06047589 */ /* 0x0000e400000e0000 */
[----:B------:R-:W-:Y:S02]  /*19f60*/  ISETP.GE.AND P0, PT, R0, R11, PT ;  /* 0x0000000b0000720c */ /* 0x000fe40003f06270 */
[----:B------:R0:W4:Y:S01]  /*19f70*/  SHFL.IDX PT, R0, R3, RZ, 0x181f ;  /* 0x00181fff03007589 */ /* 0x00012200000e0000 */
[----:B------:R-:W-:Y:S10]  /*19f80*/  @P2 BRA `(.L_x_663) ;  /* 0x0000000000242947 */ /* 0x000ff40003800000 */
[----:B------:R-:W-:Y:S02]  /*19f90*/  ULDC UR4, c[0x0][0xac8] ;  /* 0x0002b20000047ab9 */ /* 0x000fe40000000800 */
[----:B------:R-:W-:Y:S02]  /*19fa0*/  ISETP.GE.AND P4, PT, R184, UR4, PT ;  /* 0x00000004b8007c0c */ /* 0x000fe4000bf86270 */
[----:B------:R-:W-:-:S11]  /*19fb0*/  ISETP.GE.AND P5, PT, R185, UR4, PT ;  /* 0x00000004b9007c0c */ /* 0x000fd6000bfa6270 */
[CC--:B---3--:R-:W-:Y:S02]  /*19fc0*/  @!P4 LEA R12, P2, R184.reuse, R4.reuse, 0x1 ;  /* 0x00000004b80cc211 */ /* 0x0c8fe400078408ff */
[C---:B------:R-:W-:Y:S02]  /*19fd0*/  @!P5 LEA R4, P3, R185.reuse, R4, 0x1 ;  /* 0x00000004b904d211 */ /* 0x040fe400078608ff */
[-C--:B----4-:R-:W-:Y:S02]  /*19fe0*/  @!P4 LEA.HI.X R13, R184, R0.reuse, R14, 0x1, P2 ;  /* 0x00000000b80dc211 */ /* 0x090fe400010f0c0e */
[----:B------:R-:W-:-:S03]  /*19ff0*/  @!P5 LEA.HI.X R5, R185, R0, R10, 0x1, P3 ;  /* 0x00000000b905d211 */ /* 0x000fc600018f0c0a */
[----:B------:R3:W-:Y:S04]  /*1a000*/  @!P4 ST.E.128 desc[UR56][R12.64], RZ ;  /* 0x000000ff0c00c985 */ /* 0x0007e8000c101d38 */
[----:B------:R3:W-:Y:S02]  /*1a010*/  @!P5 ST.E.128 desc[UR56][R4.64], RZ ;  /* 0x000000ff0400d985 */ /* 0x0007e4000c101d38 */
.L_x_663:
[----:B------:R-:W-:Y:S05]  /*1a020*/  BSYNC B1 ;  /* 0x0000000000017941 */ /* 0x000fea0003800000 */
.L_x_662:
        /* <DEDUP_REMOVED lines=11> */
[----:B------:R0:W-:Y:S04]  /*1a0e0*/  @!P3 ST.E.128 desc[UR56][R12.64], RZ ;  /* 0x000000ff0c00b985 */ /* 0x0001e8000c101d38 */
[----:B------:R0:W-:Y:S02]  /*1a0f0*/  @!P4 ST.E.128 desc[UR56][R4.64], RZ ;  /* 0x000000ff0400c985 */ /* 0x0001e4000c101d38 */
.L_x_665:
[----:B------:R-:W-:Y:S05]  /*1a100*/  BSYNC B1 ;  /* 0x0000000000017941 */ /* 0x000fea0003800000 */
.L_x_664:
[----:B0-----:R0:W0:Y:S01]  /*1a110*/  SHFL.IDX PT, R0, R3, 0x2, 0x181f ;  /* 0x00581f0003007f89 */ /* 0x00102200000e0000 */
[----:B------:R-:W-:Y:S03]  /*1a120*/  BSSY B1, `(.L_x_666) ;  /* 0x000000c000017945 */ /* 0x000fe60003800000 */
[----:B---3--:R3:W0:Y:S01]  /*1a130*/  SHFL.IDX PT, R4, R6, 0x2, 0x181f ;  /* 0x00581f0006047f89 */ /* 0x00862200000e0000 */
[----:B------:R-:W-:Y:S05]  /*1a140*/  @P0 BRA `(.L_x_667) ;  /* 0x0000000000240947 */ /* 0x000fea0003800000 */
[----:B------:R-:W-:Y:S02]  /*1a150*/  ULDC UR4, c[0x0][0xac8] ;  /* 0x0002b20000047ab9 */ /* 0x000fe40000000800 */
[----:B------:R-:W-:Y:S02]  /*1a160*/  ISETP.GE.AND P2, PT, R184, UR4, PT ;  /* 0x00000004b8007c0c */ /* 0x000fe4000bf46270 */
[----:B------:R-:W-:-:S11]  /*1a170*/  ISETP.GE.AND P3, PT, R185, UR4, PT ;  /* 0x00000004b9007c0c */ /* 0x000fd6000bf66270 */
[CC--:B0-----:R-:W-:Y:S02]  /*1a180*/  @!P2 LEA R12, P0, R184.reuse, R4.reuse, 0x1 ;  /* 0x00000004b80ca211 */ /* 0x0c1fe400078008ff */
[C---:B------:R-:W-:Y:S02]  /*1a190*/  @!P3 LEA R4, P1, R185.reuse, R4, 0x1 ;  /* 0x00000004b904b211 */ /* 0x040fe400078208ff */
[-C--:B------:R-:W-:Y:S02]  /*1a1a0*/  @!P2 LEA.HI.X R13, R184, R0.reuse, R14, 0x1, P0 ;  /* 0x00000000b80da211 */ /* 0x080fe400000f0c0e */
[----:B------:R-:W-:-:S03]  /*1a1b0*/  @!P3 LEA.HI.X R5, R185, R0, R10, 0x1, P1 ;  /* 0x00000000b905b211 */ /* 0x000fc600008f0c0a */
[----:B------:R0:W-:Y:S04]  /*1a1c0*/  @!P2 ST.E.128 desc[UR56][R12.64], RZ ;  /* 0x000000ff0c00a985 */ /* 0x0001e8000c101d38 */
[----:B------:R0:W-:Y:S02]  /*1a1d0*/  @!P3 ST.E.128 desc[UR56][R4.64], RZ ;  /* 0x000000ff0400b985 */ /* 0x0001e4000c101d38 */
.L_x_667:
[----:B------:R-:W-:Y:S05]  /*1a1e0*/  BSYNC B1 ;  /* 0x0000000000017941 */ /* 0x000fea0003800000 */
.L_x_666:
[----:B0-----:R-:W-:Y:S01]  /*1a1f0*/  VIADD R0, R8, 0x60 ;  /* 0x0000006008007836 */ /* 0x001fe20000000000 */
[----:B----4-:R-:W4:Y:S04]  /*1a200*/  SHFL.IDX PT, R3, R3, 0x3, 0x181f ;  /* 0x00781f0003037f89 */ /* 0x010f2800000e0000 */
[----:B------:R-:W-:Y:S01]  /*1a210*/  ISETP.GE.AND P0, PT, R0, R11, PT ;  /* 0x0000000b0000720c */ /* 0x000fe20003f06270 */
[----:B------:R0:W0:-:S12]  /*1a220*/  SHFL.IDX PT, R4, R6, 0x3, 0x181f ;  /* 0x00781f0006047f89 */ /* 0x00001800000e0000 */
[----:B------:R-:W-:Y:S05]  /*1a230*/  @P0 BRA `(.L_x_656) ;  /* 0x0000000000240947 */ /* 0x000fea0003800000 */
[----:B------:R-:W-:Y:S02]  /*1a240*/  ULDC UR4, c[0x0][0xac8] ;  /* 0x0002b20000047ab9 */ /* 0x000fe40000000800 */
[----:B------:R-:W-:Y:S02]  /*1a250*/  ISETP.GE.AND P2, PT, R184, UR4, PT ;  /* 0x00000004b8007c0c */ /* 0x000fe4000bf46270 */
[----:B------:R-:W-:-:S11]  /*1a260*/  ISETP.GE.AND P3, PT, R185, UR4, PT ;  /* 0x00000004b9007c0c */ /* 0x000fd6000bf66270 */
[CC--:B0--3--:R-:W-:Y:S02]  /*1a270*/  @!P2 LEA R6, P0, R184.reuse, R4.reuse, 0x1 ;  /* 0x00000004b806a211 */ /* 0x0c9fe400078008ff */
[C---:B------:R-:W-:Y:S02]  /*1a280*/  @!P3 LEA R4, P1, R185.reuse, R4, 0x1 ;  /* 0x00000004b904b211 */ /* 0x040fe400078208ff */
[-C--:B----4-:R-:W-:Y:S02]  /*1a290*/  @!P2 LEA.HI.X R7, R184, R3.reuse, R14, 0x1, P0 ;  /* 0x00000003b807a211 */ /* 0x090fe400000f0c0e */
[----:B------:R-:W-:-:S03]  /*1a2a0*/  @!P3 LEA.HI.X R5, R185, R3, R10, 0x1, P1 ;  /* 0x00000003b905b211 */ /* 0x000fc600008f0c0a */
[----:B------:R0:W-:Y:S04]  /*1a2b0*/  @!P2 ST.E.128 desc[UR56][R6.64], RZ ;  /* 0x000000ff0600a985 */ /* 0x0001e8000c101d38 */
[----:B------:R0:W-:Y:S02]  /*1a2c0*/  @!P3 ST.E.128 desc[UR56][R4.64], RZ ;  /* 0x000000ff0400b985 */ /* 0x0001e4000c101d38 */
.L_x_656:
[----:B------:R-:W-:Y:S05]  /*1a2d0*/  BSYNC B0 ;  /* 0x0000000000007941 */ /* 0x000fea0003800000 */
.L_x_646:
[----:B------:R-:W-:Y:S02]  /*1a2e0*/  ULDC UR4, c[0x0][0xc3c] ;  /* 0x00030f0000047ab9 */ /* 0x000fe40000000800 */
[----:B--2---:R-:W-:-:S13]  /*1a2f0*/  ISETP.GE.AND P0, PT, R147, UR4, PT ;  /* 0x0000000493007c0c */ /* 0x004fda000bf06270 */
[----:B------:R-:W-:Y:S05]  /*1a300*/  @!P0 BRA `(.L_x_668) ;  /* 0xfffffe70008c8947 */ /* 0x000fea000383ffff */
[----:B------:R-:W-:Y:S05]  /*1a310*/  BRA `(.L_x_446) ;  /* 0x0000007000487947 */ /* 0x000fea0003800000 */
.L_x_444:
[----:B------:R-:W-:-:S08]  /*1a320*/  NOP ;  /* 0x0000000000007918 */ /* 0x000fd00000000000 */
[----:B------:R-:W0:-:S00]  /*1a330*/  USETMAXREG.DEALLOC.CTAPOOL 0x28 ;  /* 0x00000028000079c8 */ /* 0x000e0000080e0500 */
[----:B0-----:R-:W2:Y:S01]  /*1a340*/  LDL.LU R3, [R1+0x38] ;  /* 0x0000380001037983 */ /* 0x001ea20000300800 */
[----:B------:R-:W-:Y:S01]  /*1a350*/  LOP3.LUT R2, R2, 0x3, RZ, 0xc0, !PT ;  /* 0x0000000302027812 */ /* 0x000fe200078ec0ff */
[----:B------:R-:W-:-:S05]  /*1a360*/  IMAD.MOV.U32 R6, RZ, RZ, RZ ;  /* 0x000000ffff067224 */ /* 0x000fca00078e00ff */
[----:B------:R-:W0:Y:S02]  /*1a370*/  SHFL.IDX PT, R2, R2, RZ, 0x1f ;  /* 0x00001fff02027589 */ /* 0x000e2400000e0000 */
[----:B0-----:R-:W-:Y:S02]  /*1a380*/  ISETP.NE.AND P0, PT, R2, RZ, PT ;  /* 0x000000ff0200720c */ /* 0x001fe40003f05270 */
[----:B--2---:R-:W-:-:S11]  /*1a390*/  LOP3.LUT R3, R3, 0xffffffdf, RZ, 0xc0, !PT ;  /* 0xffffffdf03037812 */ /* 0x004fd600078ec0ff */
[----:B------:R-:W-:-:S05]  /*1a3a0*/  @P0 LOP3.LUT R3, R3, 0x20, RZ, 0xfc, !PT ;  /* 0x0000002003030812 */ /* 0x000fca00078efcff */
[----:B------:R0:W-:Y:S01]  /*1a3b0*/  STL [R1+0x38], R3 ;  /* 0x0000380301007387 */ /* 0x0001e20000100800 */
[----:B------:R-:W-:Y:S05]  /*1a3c0*/  @!P0 BRA `(.L_x_669) ;  /* 0x00000000001c8947 */ /* 0x000fea0003800000 */
[----:B------:R-:W1:Y:S08]  /*1a3d0*/  S2UR UR5, SR_CgaCtaId ;  /* 0x00000000000579c3 */ /* 0x000e700000008800 */
[----:B------:R-:W-:Y:S06]  /*1a3e0*/  BAR.SYNC.DEFER_BLOCKING 0x5, 0x180 ;  /* 0x0146000000007b1d */ /* 0x000fec0000010000 */
[----:B------:R-:W-:-:S02]  /*1a3f0*/  UMOV UR4, 0x400 ;  /* 0x0000040000047882 */ /* 0x000fc40000000000 */
[----:B-1----:R-:W-:-:S09]  /*1a400*/  ULEA UR4, UR5, UR4, 0x18 ;  /* 0x0000000405047291 */ /* 0x002fd2000f8ec03f */
[----:B------:R-:W1:Y:S01]  /*1a410*/  LDS.128 R16, [UR4+0x2a8d0] ;  /* 0x02a8d004ff107984 */ /* 0x000e620008000c00 */
[----:B------:R-:W-:Y:S06]  /*1a420*/  BAR.ARV 0x4, 0x180 ;  /* 0x0106000000007b1d */ /* 0x000fec0000002000 */
[----:B------:R-:W-:Y:S05]  /*1a430*/  BRA `(.L_x_670) ;  /* 0x0000000800947947 */ /* 0x000fea0003800000 */
.L_x_669:
[----:B------:R-:W-:Y:S01]  /*1a440*/  LOP3.LUT R7, R0, 0x1f, RZ, 0xc0, !PT ;  /* 0x0000001f00077812 */ /* 0x000fe200078ec0ff */
[----:B------:R-:W-:Y:S01]  /*1a450*/  ULDC UR4, c[0x0][0xc3c] ;  /* 0x00030f0000047ab9 */ /* 0x000fe20000000800 */
[----:B------:R-:W-:Y:S01]  /*1a460*/  IMAD.MOV.U32 R9, RZ, RZ, RZ ;  /* 0x000000ffff097224 */ /* 0x000fe200078e00ff */
[----:B------:R-:W1:Y:S01]  /*1a470*/  S2UR UR6, SR_CTAID.X ;  /* 0x00000000000679c3 */ /* 0x000e620000002500 */
[----:B------:R-:W-:Y:S01]  /*1a480*/  ISETP.NE.AND P0, PT, R7, 0x1f, PT ;  /* 0x0000001f0700780c */ /* 0x000fe20003f05270 */
[----:B------:R-:W-:-:S03]  /*1a490*/  ULDC UR5, c[0x0][0xc38] ;  /* 0x00030e0000057ab9 */ /* 0x000fc60000000800 */
[----:B------:R-:W-:-:S13]  /*1a4a0*/  ISETP.GE.OR P1, PT, R7, UR4, !P0 ;  /* 0x0000000407007c0c */ /* 0x000fda000c726670 */
[----:B------:R-:W2:Y:S08]  /*1a4b0*/  @!P1 LDC.64 R4, c[0x0][0xc80] ;  /* 0x00032000ff049b82 */ /* 0x000eb00000000a00 */
[----:B0-----:R-:W0:Y:S01]  /*1a4c0*/  @!P1 LDC.64 R2, c[0x0][0xc78] ;  /* 0x00031e00ff029b82 */ /* 0x001e220000000a00 */
[----:B--2---:R-:W-:-:S05]  /*1a4d0*/  @!P1 IMAD.WIDE.U32 R4, R7, 0x4, R4 ;  /* 0x0000000407049825 */ /* 0x004fca00078e0004 */
[----:B------:R-:W2:Y:S01]  /*1a4e0*/  @!P1 LDG.E R6, desc[UR56][R4.64] ;  /* 0x0000003804069981 */ /* 0x000ea2000c1e1900 */
[----:B0-----:R-:W-:-:S05]  /*1a4f0*/  @!P1 IMAD.WIDE.U32 R2, R7, 0x4, R2 ;  /* 0x0000000407029825 */ /* 0x001fca00078e0002 */
[----:B------:R-:W2:Y:S01]  /*1a500*/  @!P1 LDG.E R9, desc[UR56][R2.64] ;  /* 0x0000003802099981 */ /* 0x000ea2000c1e1900 */
[C---:B------:R-:W-:Y:S02]  /*1a510*/  ISETP.NE.AND P1, PT, R7.reuse, RZ, PT ;  /* 0x000000ff0700720c */ /* 0x040fe40003f25270 */
[C---:B------:R-:W-:Y:S02]  /*1a520*/  ISETP.GE.U32.AND P2, PT, R7.reuse, 0x2, PT ;  /* 0x000000020700780c */ /* 0x040fe40003f46070 */
[C---:B------:R-:W-:Y:S02]  /*1a530*/  ISETP.GE.U32.AND P3, PT, R7.reuse, 0x4, PT ;  /* 0x000000040700780c */ /* 0x040fe40003f66070 */
[C---:B------:R-:W-:Y:S02]  /*1a540*/  ISETP.GE.U32.AND P4, PT, R7.reuse, 0x8, PT ;  /* 0x000000080700780c */ /* 0x040fe40003f86070 */
[----:B------:R-:W-:Y:S01]  /*1a550*/  ISETP.GE.U32.AND P5, PT, R7, 0x10, PT ;  /* 0x000000100700780c */ /* 0x000fe20003fa6070 */
[----:B------:R-:W-:Y:S01]  /*1a560*/  UMOV UR4, URZ ;  /* 0x0000003f00047c82 */ /* 0x000fe20008000000 */
        /* <DEDUP_REMOVED lines=24> */
.L_x_673:
[----:B------:R-:W0:Y:S01]  /*1a6f0*/  LDC R2, c[0x0][0xc3c] ;  /* 0x00030f00ff027b82 */ /* 0x000e220000000800 */
[----:B------:R-:W-:Y:S01]  /*1a700*/  UIADD3 UR4, UR4, 0x1f, URZ ;  /* 0x0000001f04047890 */ /* 0x000fe2000fffe03f */
[----:B------:R-:W-:Y:S02]  /*1a710*/  ULDC UR7, c[0x0][0xc3c] ;  /* 0x00030f0000077ab9 */ /* 0x000fe40000000800 */
[----:B------:R-:W-:-:S03]  /*1a720*/  IMAD.U32 R19, RZ, RZ, UR7 ;  /* 0x00000007ff137e24 */ /* 0x000fc6000f8e00ff */
[----:B0-----:R-:W-:-:S13]  /*1a730*/  ISETP.LE.AND P6, PT, R2, UR4, PT ;  /* 0x0000000402007c0c */ /* 0x001fda000bfc3270 */
[----:B------:R-:W-:Y:S05]  /*1a740*/  @P6 BRA `(.L_x_672) ;  /* 0x0000000400ac6947 */ /* 0x000fea0003800000 */
[----:B------:R-:W-:Y:S02]  /*1a750*/  VIADD R9, R7, UR4 ;  /* 0x0000000407097c36 */ /* 0x000fe40008000000 */
[----:B------:R-:W-:-:S03]  /*1a760*/  IMAD.MOV.U32 R6, RZ, RZ, RZ ;  /* 0x000000ffff067224 */ /* 0x000fc600078e00ff */
[----:B------:R-:W-:-:S13]  /*1a770*/  ISETP.GE.OR P6, PT, R9, R2, !P0 ;  /* 0x000000020900720c */ /* 0x000fda00047c6670 */
[----:B------:R-:W0:Y:S08]  /*1a780*/  @!P6 LDC.64 R4, c[0x0][0xc80] ;  /* 0x00032000ff04eb82 */ /* 0x000e300000000a00 */
[----:B------:R-:W1:Y:S01]  /*1a790*/  @!P6 LDC.64 R2, c[0x0][0xc78] ;  /* 0x00031e00ff02eb82 */ /* 0x000e620000000a00 */
[----:B0-----:R-:W-:-:S05]  /*1a7a0*/  @!P6 IMAD.WIDE R4, R9, 0x4, R4 ;  /* 0x000000040904e825 */ /* 0x001fca00078e0204 */
[----:B------:R-:W2:Y:S01]  /*1a7b0*/  @!P6 LDG.E R6, desc[UR56][R4.64] ;  /* 0x000000380406e981 */ /* 0x000ea2000c1e1900 */
[----:B-1----:R-:W-:-:S04]  /*1a7c0*/  @!P6 IMAD.WIDE R2, R9, 0x4, R2 ;  /* 0x000000040902e825 */ /* 0x002fc800078e0202 */
[----:B------:R-:W-:-:S06]  /*1a7d0*/  IMAD.MOV.U32 R9, RZ, RZ, RZ ;  /* 0x000000ffff097224 */ /* 0x000fcc00078e00ff */
        /* <DEDUP_REMOVED lines=22> */
.L_x_671:
[----:B------:R-:W-:Y:S02]  /*1a940*/  IMAD.IADD R11, R8, 0x1, -R3 ;  /* 0x00000001080b7824 */ /* 0x000fe400078e0a03 */
[----:B------:R-:W-:Y:S02]  /*1a950*/  IMAD.MOV.U32 R16, RZ, RZ, RZ ;  /* 0x000000ffff107224 */ /* 0x000fe400078e00ff */
        /* <DEDUP_REMOVED lines=16> */
.L_x_674:
[----:B-1----:R-:W-:Y:S01]  /*1aa60*/  IMAD R16, R16, UR5, R11 ;  /* 0x0000000510107c24 */ /* 0x002fe2000f8e020b */
[----:B0-----:R-:W-:Y:S01]  /*1aa70*/  IABS R5, R9 ;  /* 0x0000000900057213 */ /* 0x001fe20000000000 */
[----:B------:R-:W-:Y:S01]  /*1aa80*/  IMAD.MOV.U32 R11, RZ, RZ, R12 ;  /* 0x000000ffff0b7224 */ /* 0x000fe200078e000c */
[----:B------:R-:W-:Y:S01]  /*1aa90*/  IABS R12, R6 ;  /* 0x00000006000c7213 */ /* 0x000fe20000000000 */
[----:B------:R-:W-:Y:S01]  /*1aaa0*/  IMAD.MOV.U32 R2, RZ, RZ, RZ ;  /* 0x000000ffff027224 */ /* 0x000fe200078e00ff */
[----:B------:R-:W-:Y:S01]  /*1aab0*/  IADD3 R17, -R16, UR6, RZ ;  /* 0x0000000610117c10 */ /* 0x000fe2000fffe1ff */
[----:B------:R-:W-:Y:S01]  /*1aac0*/  IMAD R11, R11, R4, RZ ;  /* 0x000000040b0b7224 */ /* 0x000fe200078e02ff */
[----:B------:R-:W0:Y:S01]  /*1aad0*/  I2F.RP R8, R5 ;  /* 0x0000000500087306 */ /* 0x000e220000209400 */
[----:B------:R-:W-:Y:S01]  /*1aae0*/  IMAD.MOV R12, RZ, RZ, -R12 ;  /* 0x000000ffff0c7224 */ /* 0x000fe200078e0a0c */
[----:B------:R-:W-:Y:S01]  /*1aaf0*/  IABS R10, R17 ;  /* 0x00000011000a7213 */ /* 0x000fe20000000000 */
[----:B------:R-:W-:-:S04]  /*1ab00*/  IMAD.HI.U32 R2, R3, R11, R2 ;  /* 0x0000000b03027227 */ /* 0x000fc800078e0002 */
[----:B------:R-:W-:Y:S01]  /*1ab10*/  IMAD.MOV.U32 R3, RZ, RZ, R10 ;  /* 0x000000ffff037224 */ /* 0x000fe200078e000a */
[----:B------:R-:W-:Y:S01]  /*1ab20*/  MOV R10, R12 ;  /* 0x0000000c000a7202 */ /* 0x000fe20000000f00 */
[----:B------:R-:W-:Y:S02]  /*1ab30*/  VIADD R19, R19, UR4 ;  /* 0x0000000413137c36 */ /* 0x000fe40008000000 */
[----:B------:R-:W-:-:S04]  /*1ab40*/  IMAD.HI.U32 R2, R2, R3, RZ ;  /* 0x0000000302027227 */ /* 0x000fc800078e00ff */
[----:B------:R-:W-:Y:S01]  /*1ab50*/  IMAD R3, R2, R10, R3 ;  /* 0x0000000a02037224 */ /* 0x000fe200078e0203 */
[----:B0-----:R-:W0:Y:S04]  /*1ab60*/  MUFU.RCP R8, R8 ;  /* 0x0000000800087308 */ /* 0x001e280000001000 */
[----:B------:R-:W-:-:S13]  /*1ab70*/  ISETP.GT.U32.AND P1, PT, R4, R3, PT ;  /* 0x000000030400720c */ /* 0x000fda0003f24070 */
[----:B------:R-:W-:Y:S02]  /*1ab80*/  @!P1 IMAD.IADD R3, R3, 0x1, -R4 ;  /* 0x0000000103039824 */ /* 0x000fe400078e0a04 */
[----:B0-----:R-:W-:Y:S02]  /*1ab90*/  VIADD R10, R8, 0xffffffe ;  /* 0x0ffffffe080a7836 */ /* 0x001fe40000000000 */
[----:B------:R-:W-:Y:S01]  /*1aba0*/  @!P1 VIADD R2, R2, 0x1 ;  /* 0x0000000102029836 */ /* 0x000fe20000000000 */
[----:B------:R-:W-:Y:S02]  /*1abb0*/  ISETP.GE.U32.AND P0, PT, R3, R4, PT ;  /* 0x000000040300720c */ /* 0x000fe40003f06070 */
[----:B------:R-:W-:Y:S01]  /*1abc0*/  LOP3.LUT R4, R17, R6, RZ, 0x3c, !PT ;  /* 0x0000000611047212 */ /* 0x000fe200078e3cff */
[----:B------:R0:W1:Y:S01]  /*1abd0*/  F2I.FTZ.U32.TRUNC.NTZ R3, R10 ;  /* 0x0000000a00037305 */ /* 0x000062000021f000 */
[----:B------:R-:W-:Y:S02]  /*1abe0*/  ISETP.NE.AND P1, PT, R6, RZ, PT ;  /* 0x000000ff0600720c */ /* 0x000fe40003f25270 */
[----:B------:R-:W-:-:S02]  /*1abf0*/  ISETP.GE.AND P2, PT, R4, RZ, PT ;  /* 0x000000ff0400720c */ /* 0x000fc40003f46270 */
[----:B0-----:R-:W-:-:S05]  /*1ac00*/  IABS R10, R9 ;  /* 0x00000009000a7213 */ /* 0x001fca0000000000 */
[----:B------:R-:W-:-:S04]  /*1ac10*/  @P0 VIADD R2, R2, 0x1 ;  /* 0x0000000102020836 */ /* 0x000fc80000000000 */
[----:B------:R-:W-:Y:S02]  /*1ac20*/  IMAD.MOV.U32 R8, RZ, RZ, R2 ;  /* 0x000000ffff087224 */ /* 0x000fe400078e0002 */
[----:B-1----:R-:W-:Y:S02]  /*1ac30*/  IMAD.MOV R2, RZ, RZ, -R3 ;  /* 0x000000ffff027224 */ /* 0x002fe400078e0a03 */
[----:B------:R-:W-:Y:S01]  /*1ac40*/  @!P2 IMAD.MOV R8, RZ, RZ, -R8 ;  /* 0x000000ffff08a224 */ /* 0x000fe200078e0a08 */
[----:B------:R-:W-:Y:S01]  /*1ac50*/  @!P1 LOP3.LUT R8, RZ, R6, RZ, 0x33, !PT ;  /* 0x00000006ff089212 */ /* 0x000fe200078e33ff */
[----:B------:R-:W-:Y:S02]  /*1ac60*/  IMAD R11, R2, R5, RZ ;  /* 0x00000005020b7224 */ /* 0x000fe400078e02ff */
[----:B------:R-:W-:Y:S01]  /*1ac70*/  IMAD.MOV.U32 R2, RZ, RZ, RZ ;  /* 0x000000ffff027224 */ /* 0x000fe200078e00ff */
[----:B------:R-:W-:Y:S01]  /*1ac80*/  IABS R4, R8 ;  /* 0x0000000800047213 */ /* 0x000fe20000000000 */
[----:B------:R-:W-:-:S02]  /*1ac90*/  IMAD.MOV R10, RZ, RZ, -R10 ;  /* 0x000000ffff0a7224 */ /* 0x000fc400078e0a0a */
[----:B------:R-:W-:-:S04]  /*1aca0*/  IMAD.HI.U32 R2, R3, R11, R2 ;  /* 0x0000000b03027227 */ /* 0x000fc800078e0002 */
[----:B------:R-:W-:Y:S02]  /*1acb0*/  IMAD.MOV.U32 R3, RZ, RZ, R4 ;  /* 0x000000ffff037224 */ /* 0x000fe400078e0004 */
[----:B------:R-:W-:Y:S02]  /*1acc0*/  IMAD.MOV.U32 R4, RZ, RZ, R10 ;  /* 0x000000ffff047224 */ /* 0x000fe400078e000a */
[----:B------:R-:W-:-:S04]  /*1acd0*/  IMAD.HI.U32 R2, R2, R3, RZ ;  /* 0x0000000302027227 */ /* 0x000fc800078e00ff */
[----:B------:R-:W-:Y:S01]  /*1ace0*/  IMAD R4, R2, R4, R3 ;  /* 0x0000000402047224 */ /* 0x000fe200078e0203 */
[----:B------:R-:W-:Y:S01]  /*1acf0*/  LOP3.LUT R3, R8, R9, RZ, 0x3c, !PT ;  /* 0x0000000908037212 */ /* 0x000fe200078e3cff */
[----:B------:R-:W-:-:S03]  /*1ad00*/  IMAD R6, R6, R8, RZ ;  /* 0x0000000806067224 */ /* 0x000fc600078e02ff */
[----:B------:R-:W-:Y:S01]  /*1ad10*/  ISETP.GT.U32.AND P1, PT, R5, R4, PT ;  /* 0x000000040500720c */ /* 0x000fe20003f24070 */
[----:B------:R-:W-:Y:S01]  /*1ad20*/  IMAD.IADD R17, R17, 0x1, -R6 ;  /* 0x0000000111117824 */ /* 0x000fe200078e0a06 */
[----:B------:R-:W-:-:S11]  /*1ad30*/  ISETP.GE.AND P2, PT, R3, RZ, PT ;  /* 0x000000ff0300720c */ /* 0x000fd60003f46270 */
[-C--:B------:R-:W-:Y:S01]  /*1ad40*/  @!P1 IADD3 R4, R4, -R5.reuse, RZ ;  /* 0x8000000504049210 */ /* 0x080fe20007ffe0ff */
[----:B------:R-:W-:Y:S01]  /*1ad50*/  @!P1 VIADD R2, R2, 0x1 ;  /* 0x0000000102029836 */ /* 0x000fe20000000000 */
[----:B------:R-:W-:Y:S02]  /*1ad60*/  ISETP.NE.AND P1, PT, R9, RZ, PT ;  /* 0x000000ff0900720c */ /* 0x000fe40003f25270 */
[----:B------:R-:W-:-:S13]  /*1ad70*/  ISETP.GE.U32.AND P0, PT, R4, R5, PT ;  /* 0x000000050400720c */ /* 0x000fda0003f06070 */
[----:B------:R-:W-:-:S04]  /*1ad80*/  @P0 VIADD R2, R2, 0x1 ;  /* 0x0000000102020836 */ /* 0x000fc80000000000 */
[----:B------:R-:W-:Y:S01]  /*1ad90*/  @!P2 IMAD.MOV R2, RZ, RZ, -R2 ;  /* 0x000000ffff02a224 */ /* 0x000fe200078e0a02 */
[----:B------:R-:W-:-:S05]  /*1ada0*/  @!P1 LOP3.LUT R2, RZ, R9, RZ, 0x33, !PT ;  /* 0x00000009ff029212 */ /* 0x000fca00078e33ff */
[----:B------:R-:W-:-:S04]  /*1adb0*/  IMAD.MOV R18, RZ, RZ, -R2 ;  /* 0x000000ffff127224 */ /* 0x000fc800078e0a02 */
[C---:B------:R-:W-:Y:S02]  /*1adc0*/  IMAD R18, R9.reuse, R18, R8 ;  /* 0x0000001209127224 */ /* 0x040fe400078e0208 */
[----:B------:R-:W-:-:S04]  /*1add0*/  IMAD R9, R9, 0x1000000, R2 ;  /* 0x0100000009097824 */ /* 0x000fc800078e0202 */
[----:B------:R-:W-:Y:S01]  /*1ade0*/  IMAD R18, R18, 0x10000, R9 ;  /* 0x0001000012127824 */ /* 0x000fe200078e0209 */
[----:B------:R-:W-:Y:S06]  /*1adf0*/  BRA `(.L_x_675) ;  /* 0x00000000000c7947 */ /* 0x000fec0003800000 */
.L_x_672:
[----:B------:R-:W-:Y:S02]  /*1ae00*/  IMAD.MOV.U32 R17, RZ, RZ, RZ ;  /* 0x000000ffff117224 */ /* 0x000fe400078e00ff */
[----:B------:R-:W-:Y:S02]  /*1ae10*/  IMAD.U32 R16, RZ, RZ, UR6 ;  /* 0x00000006ff107e24 */ /* 0x000fe4000f8e00ff */
[----:B------:R-:W-:-:S07]  /*1ae20*/  IMAD.MOV.U32 R18, RZ, RZ, RZ ;  /* 0x000000ffff127224 */ /* 0x000fce00078e00ff */
.L_x_675:
[----:B------:R-:W-:-:S13]  /*1ae30*/  ISETP.NE.AND P0, PT, R7, RZ, PT ;  /* 0x000000ff0700720c */ /* 0x000fda0003f05270 */
[----:B------:R-:W0:Y:S01]  /*1ae40*/  @!P0 S2R R3, SR_CgaCtaId ;  /* 0x0000000000038919 */ /* 0x000e220000008800 */
[----:B------:R-:W-:-:S04]  /*1ae50*/  @!P0 MOV R2, 0x400 ;  /* 0x0000040000028802 */ /* 0x000fc80000000f00 */
[----:B0-----:R-:W-:-:S05]  /*1ae60*/  @!P0 LEA R2, R3, R2, 0x18 ;  /* 0x0000000203028211 */ /* 0x001fca00078ec0ff */
[----:B------:R0:W-:Y:S01]  /*1ae70*/  @!P0 STS.128 [R2+0x2a8d0], R16 ;  /* 0x02a8d01002008388 */ /* 0x0001e20000000c00 */
[----:B------:R-:W-:Y:S06]  /*1ae80*/  BAR.ARV 0x5, 0x180 ;  /* 0x0146000000007b1d */ /* 0x000fec0000002000 */
.L_x_670:
[----:B------:R2:W-:Y:S01]  /*1ae90*/  STL [R1+0x20], RZ ;  /* 0x000020ff01007387 */ /* 0x0005e20000100800 */
[----:B------:R-:W-:Y:S01]  /*1aea0*/  ULDC UR4, c[0x0][0xc3c] ;  /* 0x00030f0000047ab9 */ /* 0x000fe20000000800 */
[----:B------:R-:W-:Y:S01]  /*1aeb0*/  MOV R28, 0x1 ;  /* 0x00000001001c7802 */ /* 0x000fe20000000f00 */
[----:B------:R-:W-:Y:S01]  /*1aec0*/  IMAD.MOV.U32 R27, RZ, RZ, RZ ;  /* 0x000000ffff1b7224 */ /* 0x000fe200078e00ff */
[----:B-1----:R-:W-:-:S13]  /*1aed0*/  ISETP.GE.AND P0, PT, R19, UR4, PT ;  /* 0x0000000413007c0c */ /* 0x002fda000bf06270 */
[----:B--2---:R-:W-:Y:S05]  /*1aee0*/  @P0 BRA `(.L_x_676) ;  /* 0x0000006000780947 */ /* 0x004fea0003800000 */
[----:B------:R-:W1:Y:S01]  /*1aef0*/  S2UR UR5, SR_CgaCtaId ;  /* 0x00000000000579c3 */ /* 0x000e620000008800 */
[----:B------:R2:W-:Y:S01]  /*1af00*/  STL [R1+0x20], RZ ;  /* 0x000020ff01007387 */ /* 0x0005e20000100800 */
[C---:B0-----:R-:W-:Y:S01]  /*1af10*/  IMAD.SHL.U32 R2, R0.reuse, 0x8, RZ ;  /* 0x0000000800027824 */ /* 0x041fe200078e00ff */
[----:B------:R-:W-:Y:S01]  /*1af20*/  LOP3.LUT R5, R0, 0x7f, RZ, 0xc0, !PT ;  /* 0x0000007f00057812 */ /* 0x000fe200078ec0ff */
[----:B------:R-:W-:Y:S01]  /*1af30*/  UMOV UR4, 0x400 ;  /* 0x0000040000047882 */ /* 0x000fe20000000000 */
[----:B------:R-:W-:Y:S01]  /*1af40*/  BSSY B8, `(.L_x_676) ;  /* 0x0000618000087945 */ /* 0x000fe20003800000 */
[----:B------:R-:W-:Y:S01]  /*1af50*/  IMAD.MOV.U32 R30, RZ, RZ, 0x1 ;  /* 0x00000001ff1e7424 */ /* 0x000fe200078e00ff */
[C---:B------:R-:W-:Y:S01]  /*1af60*/  LOP3.LUT R3, R2.reuse, 0x1f8, RZ, 0xc0, !PT ;  /* 0x000001f802037812 */ /* 0x040fe200078ec0ff */
[----:B------:R-:W-:Y:S01]  /*1af70*/  IMAD.SHL.U32 R33, R5, 0x8, RZ ;  /* 0x0000000805217824 */ /* 0x000fe200078e00ff */
[----:B------:R-:W-:Y:S01]  /*1af80*/  LOP3.LUT R2, R2, 0x38, RZ, 0xc0, !PT ;  /* 0x0000003802027812 */ /* 0x000fe200078ec0ff */
[----:B------:R-:W-:Y:S01]  /*1af90*/  IMAD.MOV.U32 R25, RZ, RZ, RZ ;  /* 0x000000ffff197224 */ /* 0x000fe200078e00ff */
[----:B------:R-:W-:Y:S01]  /*1afa0*/  LOP3.LUT R4, R3, 0x38, R0, 0x78, !PT ;  /* 0x0000003803047812 */ /* 0x000fe200078e7800 */
[----:B------:R-:W-:Y:S01]  /*1afb0*/  IMAD.SHL.U32 R0, R0, 0x10, RZ ;  /* 0x0000001000007824 */ /* 0x000fe200078e00ff */
[----:B------:R-:W-:Y:S01]  /*1afc0*/  SHF.R.U32.HI R3, RZ, 0x3, R5 ;  /* 0x00000003ff037819 */ /* 0x000fe20000011605 */
[----:B------:R-:W-:Y:S01]  /*1afd0*/  IMAD.MOV.U32 R27, RZ, RZ, RZ ;  /* 0x000000ffff1b7224 */ /* 0x000fe200078e00ff */
[----:B------:R-:W-:Y:S01]  /*1afe0*/  LOP3.LUT R33, R4, 0x200, R33, 0xf8, !PT ;  /* 0x0000020004217812 */ /* 0x000fe200078ef821 */
[----:B------:R-:W-:Y:S01]  /*1aff0*/  IMAD.MOV.U32 R28, RZ, RZ, 0x1 ;  /* 0x00000001ff1c7424 */ /* 0x000fe200078e00ff */
[----:B------:R-:W-:Y:S01]  /*1b000*/  LOP3.LUT R4, R3, 0x70, R0, 0xf8, !PT ;  /* 0x0000007003047812 */ /* 0x000fe200078ef800 */
[----:B------:R-:W-:Y:S01]  /*1b010*/  ULOP3.LUT UR39, UR60, 0x2, URZ, 0xfc, !UPT ;  /* 0x000000023c277892 */ /* 0x000fe2000f8efc3f */
[C---:B------:R-:W-:Y:S01]  /*1b020*/  LOP3.LUT R3, R2.reuse, 0x40, RZ, 0xfc, !PT ;  /* 0x0000004002037812 */ /* 0x040fe200078efcff */
[----:B------:R-:W-:Y:S01]  /*1b030*/  ULDC.64 UR36, c[0x0][0x198] ;  /* 0x0000660000247ab9 */ /* 0x000fe20000000a00 */
[----:B------:R-:W-:Y:S01]  /*1b040*/  LOP3.LUT R0, R2, 0x80, RZ, 0xfc, !PT ;  /* 0x0000008002007812 */ /* 0x000fe200078efcff */
[----:B------:R-:W-:Y:S01]  /*1b050*/  ULDC UR38, c[0x0][0xc] ;  /* 0x0000030000267ab9 */ /* 0x000fe20000000800 */
[----:B-1----:R-:W-:-:S06]  /*1b060*/  ULEA UR4, UR5, UR4, 0x18 ;  /* 0x0000000405047291 */ /* 0x002fcc000f8ec03f */
[----:B------:R-:W-:-:S04]  /*1b070*/  IMAD.U32 R22, RZ, RZ, UR4 ;  /* 0x00000004ff167e24 */ /* 0x000fc8000f8e00ff */
[----:B--2---:R-:W-:-:S07]  /*1b080*/  IMAD R35, R33, 0x2, R22 ;  /* 0x0000000221237824 */ /* 0x004fce00078e0216 */
.L_x_779:
[----:B0-----:R-:W0:Y:S02]  /*1b090*/  LDC.64 R2, c[0x0][0xc88] ;  /* 0x00032200ff027b82 */ /* 0x001e240000000a00 */
[----:B0-----:R-:W-:-:S05]  /*1b0a0*/  IMAD.WIDE R2, R19, 0x4, R2 ;  /* 0x0000000413027825 */ /* 0x001fca00078e0202 */
[----:B--2---:R-:W2:Y:S01]  /*1b0b0*/  LDG.E R31, desc[UR56][R2.64] ;  /* 0x00000038021f7981 */ /* 0x004ea2000c1e1900 */
[----:B------:R-:W-:Y:S05]  /*1b0c0*/  YIELD ;  /* 0x0000000000007946 */ /* 0x000fea0003800000 */
[----:B------:R-:W-:Y:S01]  /*1b0d0*/  ULDC.64 UR4, c[0x0][0xa28] ;  /* 0x00028a0000047ab9 */ /* 0x000fe20000000a00 */
[----:B------:R-:W-:Y:S01]  /*1b0e0*/  ULDC.64 UR8, c[0x0][0xa18] ;  /* 0x0002860000087ab9 */ /* 0x000fe20000000a00 */
[----:B------:R-:W-:Y:S01]  /*1b0f0*/  ISETP.NE.U32.AND P0, PT, RZ, UR4, PT ;  /* 0x00000004ff007c0c */ /* 0x000fe2000bf05070 */
[----:B------:R-:W-:Y:S01]  /*1b100*/  IMAD.MOV.U32 R11, RZ, RZ, RZ ;  /* 0x000000ffff0b7224 */ /* 0x000fe200078e00ff */
[----:B------:R-:W-:-:S02]  /*1b110*/  ULDC.64 UR6, c[0x0][0xa10] ;  /* 0x0002840000067ab9 */ /* 0x000fc40000000a00 */
[----:B------:R-:W-:Y:S02]  /*1b120*/  ISETP.NE.AND.EX P0, PT, RZ, UR5, PT, P0 ;  /* 0x00000005ff007c0c */ /* 0x000fe4000bf05300 */
[----:B------:R-:W-:-:S04]  /*1b130*/  ISETP.NE.U32.AND P2, PT, RZ, UR6, PT ;  /* 0x00000006ff007c0c */ /* 0x000fc8000bf45070 */
[----:B------:R-:W-:Y:S01]  /*1b140*/  ISETP.NE.AND.EX P2, PT, RZ, UR7, PT, P2 ;  /* 0x00000007ff007c0c */ /* 0x000fe2000bf45320 */
[----:B------:R-:W-:Y:S01]  /*1b150*/  IMAD.MOV.U32 R34, RZ, RZ, RZ ;  /* 0x000000ffff227224 */ /* 0x000fe200078e00ff */
[----:B--2---:R-:W-:-:S05]  /*1b160*/  SHF.R.S32.HI R0, RZ, 0x1f, R31 ;  /* 0x0000001fff007819 */ /* 0x004fca000001141f */
[C---:B------:R-:W-:Y:S02]  /*1b170*/  @P0 LEA R2, P1, R31.reuse, UR4, 0x2 ;  /* 0x000000041f020c11 */ /* 0x040fe4000f8210ff */
[C---:B------:R-:W-:Y:S01]  /*1b180*/  SHF.L.U32 R23, R31.reuse, 0x2, RZ ;  /* 0x000000021f177819 */ /* 0x040fe200000006ff */
[----:B------:R0:W-:Y:S01]  /*1b190*/  STL [R1+0x10], R0 ;  /* 0x0000100001007387 */ /* 0x0001e20000100800 */
[C-C-:B------:R-:W-:Y:S01]  /*1b1a0*/  @P0 LEA.HI.X R3, R31.reuse, UR5, R0.reuse, 0x2, P1 ;  /* 0x000000051f030c11 */ /* 0x140fe200088f1400 */
[----:B------:R-:W-:Y:S01]  /*1b1b0*/  ULDC.64 UR4, c[0x0][0xa00] ;  /* 0x0002800000047ab9 */ /* 0x000fe20000000a00 */
[----:B------:R-:W-:Y:S02]  /*1b1c0*/  ISETP.NE.U32.AND P1, PT, RZ, UR8, PT ;  /* 0x00000008ff007c0c */ /* 0x000fe4000bf25070 */
[----:B------:R-:W-:Y:S01]  /*1b1d0*/  SHF.L.U64.HI R24, R31, 0x2, R0 ;  /* 0x000000021f187819 */ /* 0x000fe20000010200 */
[----:B-1----:R1:W2:Y:S01]  /*1b1e0*/  @P0 LDG.E R11, desc[UR56][R2.64] ;  /* 0x00000038020b0981 */ /* 0x0022a2000c1e1900 */
[----:B------:R-:W-:-:S02]  /*1b1f0*/  ISETP.NE.AND.EX P1, PT, RZ, UR9, PT, P1 ;  /* 0x00000009ff007c0c */ /* 0x000fc4000bf25310 */
[----:B------:R-:W-:Y:S01]  /*1b200*/  ISETP.NE.U32.AND P0, PT, RZ, UR4, PT ;  /* 0x00000004ff007c0c */ /* 0x000fe2000bf05070 */
[----:B0-----:R-:W-:Y:S01]  /*1b210*/  IMAD.MOV.U32 R0, RZ, RZ, RZ ;  /* 0x000000ffff007224 */ /* 0x001fe200078e00ff */
[C---:B------:R-:W-:Y:S02]  /*1b220*/  IADD3 R4, P4, R23.reuse, UR6, RZ ;  /* 0x0000000617047c10 */ /* 0x040fe4000ff9e0ff */
[----:B------:R-:W-:Y:S02]  /*1b230*/  ISETP.NE.AND.EX P0, PT, RZ, UR5, PT, P0 ;  /* 0x00000005ff007c0c */ /* 0x000fe4000bf05300 */
[C---:B------:R-:W-:Y:S02]  /*1b240*/  IADD3.X R5, R24.reuse, UR7, RZ, P4, !PT ;  /* 0x0000000718057c10 */ /* 0x040fe4000a7fe4ff */
[----:B-1----:R-:W-:Y:S01]  /*1b250*/  IADD3 R2, P3, R23, UR4, RZ ;  /* 0x0000000417027c10 */ /* 0x002fe2000ff7e0ff */
[----:B------:R-:W-:Y:S02]  /*1b260*/  ULDC UR4, c[0x0][0x288] ;  /* 0x0000a20000047ab9 */ /* 0x000fe40000000800 */
[----:B------:R-:W5:Y:S01]  /*1b270*/  @P2 LDG.E R0, desc[UR56][R4.64] ;  /* 0x0000003804002981 */ /* 0x000f62000c1e1900 */
[----:B------:R-:W-:-:S02]  /*1b280*/  IADD3.X R3, R24, UR5, RZ, P3, !PT ;  /* 0x0000000518037c10 */ /* 0x000fc40009ffe4ff */
[----:B------:R-:W-:Y:S01]  /*1b290*/  @P1 IADD3 R6, P3, R23, UR8, RZ ;  /* 0x0000000817061c10 */ /* 0x000fe2000ff7e0ff */
[----:B------:R-:W-:Y:S01]  /*1b2a0*/  IMAD.U32 R8, RZ, RZ, UR4 ;  /* 0x00000004ff087e24 */ /* 0x000fe2000f8e00ff */
[----:B------:R-:W-:Y:S01]  /*1b2b0*/  ULDC.64 UR4, c[0x0][0x418] ;  /* 0x0001060000047ab9 */ /* 0x000fe20000000a00 */
[----:B------:R-:W5:Y:S01]  /*1b2c0*/  @P0 LDG.E R34, desc[UR56][R2.64] ;  /* 0x0000003802220981 */ /* 0x000f62000c1e1900 */
[----:B------:R-:W-:-:S05]  /*1b2d0*/  @P1 IADD3.X R7, R24, UR9, RZ, P3, !PT ;  /* 0x0000000918071c10 */ /* 0x000fca0009ffe4ff */
[----:B------:R0:W3:Y:S01]  /*1b2e0*/  @P1 LDG.E R8, desc[UR56][R6.64] ;  /* 0x0000003806081981 */ /* 0x0000e2000c1e1900 */
[----:B------:R-:W-:-:S03]  /*1b2f0*/  UISETP.NE.U32.AND UP0, UPT, UR4, URZ, UPT ;  /* 0x0000003f0400728c */ /* 0x000fc6000bf05070 */
[----:B------:R-:W-:Y:S01]  /*1b300*/  ULDC UR4, c[0x0][0x424] ;  /* 0x0001090000047ab9 */ /* 0x000fe20000000800 */
[----:B------:R-:W-:-:S03]  /*1b310*/  UISETP.NE.AND.EX UP0, UPT, UR5, URZ, UPT, UP0 ;  /* 0x0000003f0500728c */ /* 0x000fc6000bf05300 */
[----:B------:R-:W-:Y:S01]  /*1b320*/  ULDC UR5, c[0x0][0x2f0] ;  /* 0x0000bc0000057ab9 */ /* 0x000fe20000000800 */
[----:B------:R-:W-:-:S04]  /*1b330*/  USEL UR4, UR4, 0x1, UP0 ;  /* 0x0000000104047887 */ /* 0x000fc80008000000 */
[----:B------:R-:W-:-:S03]  /*1b340*/  UIMAD UR4, UR4, UR5, URZ ;  /* 0x00000005040472a4 */ /* 0x000fc6000f8e023f */
[----:B------:R-:W-:Y:S02]  /*1b350*/  ULDC UR5, c[0x0][0x348] ;  /* 0x0000d20000057ab9 */ /* 0x000fe40000000800 */
[----:B0-----:R-:W-:Y:S01]  /*1b360*/  IMAD.U32 R6, RZ, RZ, UR5 ;  /* 0x00000005ff067e24 */ /* 0x001fe2000f8e00ff */
[----:B--2---:R-:W-:Y:S04]  /*1b370*/  STL [R1], R11 ;  /* 0x0000000b01007387 */ /* 0x004fe80000100800 */
[----:B---3--:R0:W-:Y:S02]  /*1b380*/  STL [R1+0x1c], R8 ;  /* 0x00001c0801007387 */ /* 0x0081e40000100800 */
[----:B0-----:R-:W-:Y:S01]  /*1b390*/  IMAD.U32 R8, RZ, RZ, UR4 ;  /* 0x00000004ff087e24 */ /* 0x001fe2000f8e00ff */
[----:B------:R-:W-:Y:S06]  /*1b3a0*/  @P1 BRA `(.L_x_677) ;  /* 0x0000000000141947 */ /* 0x000fec0003800000 */
[----:B------:R-:W-:Y:S05]  /*1b3b0*/  @!P0 BRA `(.L_x_677) ;  /* 0x0000000000108947 */ /* 0x000fea0003800000 */
[----:B------:R-:W2:Y:S04]  /*1b3c0*/  LDG.E R10, desc[UR56][R2.64] ;  /* 0x00000038020a7981 */ /* 0x000ea8000c1e1900 */
[----:B------:R-:W2:Y:S02]  /*1b3d0*/  LDG.E R7, desc[UR56][R2.64+0x4] ;  /* 0x0000043802077981 */ /* 0x000ea4000c1e1900 */
[----:B--2---:R-:W-:-:S05]  /*1b3e0*/  IMAD.IADD R2, R7, 0x1, -R10 ;  /* 0x0000000107027824 */ /* 0x004fca00078e0a0a */
[----:B------:R0:W-:Y:S02]  /*1b3f0*/  STL [R1+0x1c], R2 ;  /* 0x00001c0201007387 */ /* 0x0001e40000100800 */
.L_x_677:
[----:B------:R-:W-:Y:S01]  /*1b400*/  ULDC.64 UR4, c[0x0][0xa20] ;  /* 0x0002880000047ab9 */ /* 0x000fe20000000a00 */
[C---:B0-----:R-:W-:Y:S01]  /*1b410*/  LOP3.LUT R2, R18.reuse, 0xff000000, RZ, 0xc0, !PT ;  /* 0xff00000012027812 */ /* 0x041fe200078ec0ff */
[----:B------:R-:W-:Y:S01]  /*1b420*/  IMAD.MOV.U32 R32, RZ, RZ, R31 ;  /* 0x000000ffff207224 */ /* 0x000fe200078e001f */
[----:B------:R-:W-:Y:S02]  /*1b430*/  ISETP.NE.U32.AND P0, PT, RZ, UR4, PT ;  /* 0x00000004ff007c0c */ /* 0x000fe4000bf05070 */
[----:B------:R-:W-:Y:S02]  /*1b440*/  SHF.R.U32.HI R2, RZ, 0x8, R2 ;  /* 0x00000008ff027819 */ /* 0x000fe40000011602 */
[----:B------:R-:W-:Y:S02]  /*1b450*/  ISETP.NE.AND.EX P0, PT, RZ, UR5, PT, P0 ;  /* 0x00000005ff007c0c */ /* 0x000fe4000bf05300 */
[C---:B------:R-:W-:Y:S02]  /*1b460*/  LOP3.LUT R7, R18.reuse, 0xff0000, RZ, 0xc0, !PT ;  /* 0x00ff000012077812 */ /* 0x040fe400078ec0ff */
[----:B------:R-:W-:-:S02]  /*1b470*/  LOP3.LUT R18, R18, 0xffff, RZ, 0xc0, !PT ;  /* 0x0000ffff12127812 */ /* 0x000fc400078ec0ff */
[----:B------:R-:W-:-:S07]  /*1b480*/  LEA.HI R7, R7, R2, RZ, 0x10 ;  /* 0x0000000207077211 */ /* 0x000fce00078f80ff */
[----:B------:R-:W-:Y:S05]  /*1b490*/  @!P0 BRA `(.L_x_678) ;  /* 0x0000000000108947 */ /* 0x000fea0003800000 */
[----:B------:R-:W-:-:S04]  /*1b4a0*/  IADD3 R2, P0, R23, UR4, RZ ;  /* 0x0000000417027c10 */ /* 0x000fc8000ff1e0ff */
[----:B------:R-:W-:-:S05]  /*1b4b0*/  IADD3.X R3, R24, UR5, RZ, P0, !PT ;  /* 0x0000000518037c10 */ /* 0x000fca00087fe4ff */
[----:B------:R0:W5:Y:S01]  /*1b4c0*/  LDG.E R8, desc[UR56][R2.64] ;  /* 0x0000003802087981 */ /* 0x000162000c1e1900 */
[----:B------:R-:W-:Y:S05]  /*1b4d0*/  BRA `(.L_x_679) ;  /* 0x0000000000247947 */ /* 0x000fea0003800000 */
.L_x_678:
[----:B------:R-:W-:Y:S02]  /*1b4e0*/  ULDC.64 UR4, c[0x0][0xa08] ;  /* 0x0002820000047ab9 */ /* 0x000fe40000000a00 */
[----:B------:R-:W-:-:S04]  /*1b4f0*/  ISETP.NE.U32.AND P0, PT, RZ, UR4, PT ;  /* 0x00000004ff007c0c */ /* 0x000fc8000bf05070 */
[----:B------:R-:W-:-:S13]  /*1b500*/  ISETP.NE.AND.EX P0, PT, RZ, UR5, PT, P0 ;  /* 0x00000005ff007c0c */ /* 0x000fda000bf05300 */
[----:B------:R-:W-:Y:S05]  /*1b510*/  @!P0 BRA `(.L_x_679) ;  /* 0x0000000000148947 */ /* 0x000fea0003800000 */
[----:B------:R-:W0:Y:S02]  /*1b520*/  LDC.64 R2, c[0x0][0xa08] ;  /* 0x00028200ff027b82 */ /* 0x000e240000000a00 */
[----:B0-----:R-:W-:-:S05]  /*1b530*/  IMAD.WIDE R2, R32, 0x4, R2 ;  /* 0x0000000420027825 */ /* 0x001fca00078e0202 */
[----:B------:R-:W2:Y:S04]  /*1b540*/  LDG.E R8, desc[UR56][R2.64] ;  /* 0x0000003802087981 */ /* 0x000ea8000c1e1900 */
[----:B------:R-:W2:Y:S02]  /*1b550*/  LDG.E R9, desc[UR56][R2.64+0x4] ;  /* 0x0000043802097981 */ /* 0x000ea4000c1e1900 */
[----:B--2---:R-:W-:-:S07]  /*1b560*/  IMAD.IADD R8, R9, 0x1, -R8 ;  /* 0x0000000109087824 */ /* 0x004fce00078e0a08 */
.L_x_679:
[----:B0-----:R-:W2:Y:S04]  /*1b570*/  @P2 LDG.E R3, desc[UR56][R4.64] ;  /* 0x0000003804032981 */ /* 0x001ea8000c1e1900 */
[----:B------:R0:W2:Y:S01]  /*1b580*/  @P2 LDG.E R2, desc[UR56][R4.64+0x4] ;  /* 0x0000043804022981 */ /* 0x0000a2000c1e1900 */
[----:B-----5:R-:W-:Y:S01]  /*1b590*/  IMAD.IADD R8, R8, 0x1, -R11 ;  /* 0x0000000108087824 */ /* 0x020fe200078e0a0b */
[----:B------:R-:W-:Y:S01]  /*1b5a0*/  BSSY B0, `(.L_x_680) ;  /* 0x0000029000007945 */ /* 0x000fe20003800000 */
[----:B------:R-:W-:Y:S02]  /*1b5b0*/  LOP3.LUT R37, R7, 0xff, RZ, 0xc0, !PT ;  /* 0x000000ff07257812 */ /* 0x000fe400078ec0ff */
[----:B0-----:R-:W-:Y:S01]  /*1b5c0*/  SHF.R.U32.HI R5, RZ, 0x10, R7 ;  /* 0x00000010ff057819 */ /* 0x001fe20000011607 */
[----:B--2---:R-:W-:-:S04]  /*1b5d0*/  @P2 IMAD.IADD R6, R2, 0x1, -R3 ;  /* 0x0000000102062824 */ /* 0x004fc800078e0a03 */
[----:B------:R-:W-:-:S05]  /*1b5e0*/  IMAD.IADD R36, R8, 0x1, R6 ;  /* 0x0000000108247824 */ /* 0x000fca00078e0206 */
[C---:B------:R-:W-:Y:S02]  /*1b5f0*/  IADD3 R2, R36.reuse, 0x5f, RZ ;  /* 0x0000005f24027810 */ /* 0x040fe40007ffe0ff */
[----:B------:R-:W-:-:S03]  /*1b600*/  ISETP.GE.AND P1, PT, R36, 0x1, PT ;  /* 0x000000012400780c */ /* 0x000fc60003f26270 */
[----:B------:R-:W-:-:S05]  /*1b610*/  IMAD.HI R2, R2, 0x2aaaaaab, RZ ;  /* 0x2aaaaaab02027827 */ /* 0x000fca00078e02ff */
[----:B------:R-:W-:-:S04]  /*1b620*/  SHF.R.U32.HI R3, RZ, 0x1f, R2 ;  /* 0x0000001fff037819 */ /* 0x000fc80000011602 */
[----:B------:R-:W-:Y:S01]  /*1b630*/  LEA.HI.SX32 R4, R2, R3, 0x1c ;  /* 0x0000000302047211 */ /* 0x000fe200078fe2ff */
[----:B------:R-:W-:Y:S01]  /*1b640*/  IMAD.MOV.U32 R3, RZ, RZ, RZ ;  /* 0x000000ffff037224 */ /* 0x000fe200078e00ff */
[----:B------:R-:W-:Y:S06]  /*1b650*/  @!P1 BRA `(.L_x_681) ;  /* 0x0000000000749947 */ /* 0x000fec0003800000 */
[----:B------:R-:W-:Y:S01]  /*1b660*/  ISETP.NE.AND P0, PT, R5, RZ, PT ;  /* 0x000000ff0500720c */ /* 0x000fe20003f05270 */
[----:B------:R-:W-:-:S03]  /*1b670*/  ULDC UR4, c[0x0][0x9f0] ;  /* 0x00027c0000047ab9 */ /* 0x000fc60000000800 */
[----:B------:R-:W-:-:S04]  /*1b680*/  SEL R7, R5, UR4, P0 ;  /* 0x0000000405077c07 */ /* 0x000fc80008000000 */
[----:B------:R-:W-:Y:S02]  /*1b690*/  IABS R10, R7 ;  /* 0x00000007000a7213 */ /* 0x000fe40000000000 */
[----:B------:R-:W-:Y:S02]  /*1b6a0*/  IADD3 R9, R7, -0x1, R4 ;  /* 0xffffffff07097810 */ /* 0x000fe40007ffe004 */
[----:B------:R-:W0:Y:S08]  /*1b6b0*/  I2F.RP R2, R10 ;  /* 0x0000000a00027306 */ /* 0x000e300000209400 */
[----:B0-----:R-:W0:Y:S02]  /*1b6c0*/  MUFU.RCP R2, R2 ;  /* 0x0000000200027308 */ /* 0x001e240000001000 */
[----:B0-----:R-:W-:-:S06]  /*1b6d0*/  VIADD R2, R2, 0xffffffe ;  /* 0x0ffffffe02027836 */ /* 0x001fcc0000000000 */
[----:B------:R0:W1:Y:S02]  /*1b6e0*/  F2I.FTZ.U32.TRUNC.NTZ R3, R2 ;  /* 0x0000000200037305 */ /* 0x000064000021f000 */
[----:B0-----:R-:W-:-:S04]  /*1b6f0*/  LOP3.LUT R2, R9, R7, RZ, 0x3c, !PT ;  /* 0x0000000709027212 */ /* 0x001fc800078e3cff */
[----:B------:R-:W-:Y:S01]  /*1b700*/  ISETP.GE.AND P4, PT, R2, RZ, PT ;  /* 0x000000ff0200720c */ /* 0x000fe20003f86270 */
[----:B-1----:R-:W-:-:S04]  /*1b710*/  IMAD.MOV R2, RZ, RZ, -R3 ;  /* 0x000000ffff027224 */ /* 0x002fc800078e0a03 */
[----:B------:R-:W-:Y:S02]  /*1b720*/  IMAD R11, R2, R10, RZ ;  /* 0x0000000a020b7224 */ /* 0x000fe400078e02ff */
[----:B------:R-:W-:-:S04]  /*1b730*/  IMAD.MOV.U32 R2, RZ, RZ, RZ ;  /* 0x000000ffff027224 */ /* 0x000fc800078e00ff */
[----:B------:R-:W-:Y:S01]  /*1b740*/  IMAD.HI.U32 R11, R3, R11, R2 ;  /* 0x0000000b030b7227 */ /* 0x000fe200078e0002 */
[----:B------:R-:W-:Y:S02]  /*1b750*/  IABS R2, R9 ;  /* 0x0000000900027213 */ /* 0x000fe40000000000 */
[----:B------:R-:W-:-:S03]  /*1b760*/  IABS R3, R7 ;  /* 0x0000000700037213 */ /* 0x000fc60000000000 */
[----:B------:R-:W-:-:S04]  /*1b770*/  IMAD.HI.U32 R11, R11, R2, RZ ;  /* 0x000000020b0b7227 */ /* 0x000fc800078e00ff */
[----:B------:R-:W-:-:S04]  /*1b780*/  IMAD.MOV R3, RZ, RZ, -R3 ;  /* 0x000000ffff037224 */ /* 0x000fc800078e0a03 */
        /* <DEDUP_REMOVED lines=10> */
.L_x_681:
[----:B------:R-:W-:Y:S05]  /*1b830*/  BSYNC B0 ;  /* 0x0000000000007941 */ /* 0x000fea0003800000 */
.L_x_680:
[-C--:B------:R-:W-:Y:S01]  /*1b840*/  IMAD R2, R37, R3.reuse, RZ ;  /* 0x0000000325027224 */ /* 0x080fe200078e02ff */
[----:B------:R-:W-:Y:S04]  /*1b850*/  BSSY B0, `(.L_x_682) ;  /* 0x0000133000007945 */ /* 0x000fe80003800000 */
[C---:B------:R-:W-:Y:S01]  /*1b860*/  VIADDMNMX R3, R2.reuse, R3, R4, PT ;  /* 0x0000000302037246 */ /* 0x040fe20003800104 */
[----:B------:R-:W-:-:S04]  /*1b870*/  IMAD R2, R2, 0x60, -R8 ;  /* 0x0000006002027824 */ /* 0x000fc800078e0a08 */
[----:B------:R-:W-:Y:S01]  /*1b880*/  IMAD R3, R3, 0x60, -R8 ;  /* 0x0000006003037824 */ /* 0x000fe200078e0a08 */
[----:B------:R-:W-:-:S04]  /*1b890*/  VIMNMX R2, RZ, R2, !PT ;  /* 0x00000002ff027248 */ /* 0x000fc80007fe0100 */
[----:B------:R-:W-:-:S04]  /*1b8a0*/  VIMNMX R3, R3, R6, PT ;  /* 0x0000000603037248 */ /* 0x000fc80003fe0100 */
[----:B------:R-:W-:-:S13]  /*1b8b0*/  ISETP.GT.AND P0, PT, R3, R2, PT ;  /* 0x000000020300720c */ /* 0x000fda0003f04270 */
[----:B------:R-:W-:Y:S02]  /*1b8c0*/  @P0 VIADD R7, R3, 0x5f ;  /* 0x0000005f03070836 */ /* 0x000fe40000000000 */
[----:B------:R-:W-:-:S04]  /*1b8d0*/  IMAD.WIDE.U32 R2, R2, -0x55555555, RZ ;  /* 0xaaaaaaab02027825 */ /* 0x000fc800078e00ff */
[----:B------:R-:W-:Y:S01]  /*1b8e0*/  @P0 IMAD.HI R7, R7, 0x2aaaaaab, RZ ;  /* 0x2aaaaaab07070827 */ /* 0x000fe200078e02ff */
[----:B------:R-:W-:-:S04]  /*1b8f0*/  SHF.R.U32.HI R6, RZ, 0x6, R3 ;  /* 0x00000006ff067819 */ /* 0x000fc80000011603 */
[----:B------:R-:W-:Y:S02]  /*1b900*/  @P0 SHF.R.U32.HI R2, RZ, 0x1f, R7 ;  /* 0x0000001fff020819 */ /* 0x000fe40000011607 */
[----:B------:R-:W-:Y:S02]  /*1b910*/  MOV R3, R6 ;  /* 0x0000000600037202 */ /* 0x000fe40000000f00 */
[----:B------:R-:W-:Y:S02]  /*1b920*/  @P0 LEA.HI.SX32 R3, R7, R2, 0x1c ;  /* 0x0000000207030211 */ /* 0x000fe400078fe2ff */
[----:B------:R-:W-:Y:S02]  /*1b930*/  PLOP3.LUT P0, PT, PT, PT, PT, 0x80, 0x0 ;  /* 0x000000000000781c */ /* 0x000fe40003f0f070 */
[----:B------:R-:W-:-:S13]  /*1b940*/  ISETP.GT.AND P3, PT, R3, R6, PT ;  /* 0x000000060300720c */ /* 0x000fda0003f64270 */
[----:B------:R-:W-:Y:S05]  /*1b950*/  @!P3 BRA `(.L_x_683) ;  /* 0x000000100088b947 */ /* 0x000fea0003800000 */
[----:B------:R-:W-:Y:S01]  /*1b960*/  UMOV UR4, 0xffffffff ;  /* 0xffffffff00047882 */ /* 0x000fe20000000000 */
[----:B------:R-:W-:Y:S02]  /*1b970*/  SEL R2, R32, RZ, !P2 ;  /* 0x000000ff20027207 */ /* 0x000fe40005000000 */
[----:B------:R-:W-:Y:S05]  /*1b980*/  BRA.DIV UR4, `(.L_x_684) ;  /* 0x0000006a042c7947 */ /* 0x000fea000b800000 */
[----:B------:R-:W0:Y:S02]  /*1b990*/  S2R R7, SR_TID.X ;  /* 0x0000000000077919 */ /* 0x000e240000002100 */
[----:B0-----:R-:W-:-:S04]  /*1b9a0*/  SHF.R.U32.HI R7, RZ, 0x5, R7 ;  /* 0x00000005ff077819 */ /* 0x001fc80000011607 */
[----:B------:R-:W-:-:S05]  /*1b9b0*/  LOP3.LUT R7, R7, 0x3, RZ, 0xc0, !PT ;  /* 0x0000000307077812 */ /* 0x000fca00078ec0ff */
[----:B------:R0:W1:Y:S02]  /*1b9c0*/  SHFL.IDX PT, R14, R7, RZ, 0x1f ;  /* 0x00001fff070e7589 */ /* 0x00006400000e0000 */
.L_x_835:
[----:B-1----:R-:W-:Y:S02]  /*1b9d0*/  ISETP.NE.AND P0, PT, R14, RZ, PT ;  /* 0x000000ff0e00720c */ /* 0x002fe40003f05270 */
[----:B------:R-:W-:-:S11]  /*1b9e0*/  PLOP3.LUT P6, PT, PT, PT, PT, 0x8, 0x0 ;  /* 0x000000000000781c */ /* 0x000fd60003fce170 */
[----:B------:R-:W-:Y:S05]  /*1b9f0*/  @P0 BRA `(.L_x_685) ;  /* 0x00000000000c0947 */ /* 0x000fea0003800000 */
[----:B------:R-:W-:-:S03]  /*1ba00*/  UMOV UR4, 0xffffffff ;  /* 0xffffffff00047882 */ /* 0x000fc60000000000 */
[----:B------:R-:W-:Y:S05]  /*1ba10*/  BRA.DIV UR4, `(.L_x_686) ;  /* 0x0000006a043c7947 */ /* 0x000fea000b800000 */
[----:B------:R-:W-:-:S13]  /*1ba20*/  ELECT P6, URZ, PT ;  /* 0x00000000003f782f */ /* 0x000fda00038c0000 */
.L_x_685:
[----:B0-----:R-:W2:Y:S01]  /*1ba30*/  LDL R7, [R1+0x20] ;  /* 0x0000200001077983 */ /* 0x001ea20000100800 */
[----:B------:R-:W-:Y:S01]  /*1ba40*/  BSSY B1, `(.L_x_687) ;  /* 0x0000008000017945 */ /* 0x000fe20003800000 */
[----:B--2---:R-:W-:-:S05]  /*1ba50*/  VIADD R7, R7, 0x1 ;  /* 0x0000000107077836 */ /* 0x004fca0000000000 */
[----:B------:R-:W-:-:S04]  /*1ba60*/  LEA.HI R8, R7, R7, RZ, 0x1 ;  /* 0x0000000707087211 */ /* 0x000fc800078f08ff */
[----:B------:R-:W-:-:S05]  /*1ba70*/  LOP3.LUT R8, R8, 0xfffffffe, RZ, 0xc0, !PT ;  /* 0xfffffffe08087812 */ /* 0x000fca00078ec0ff */
[----:B------:R-:W-:-:S05]  /*1ba80*/  IMAD.IADD R7, R7, 0x1, -R8 ;  /* 0x0000000107077824 */ /* 0x000fca00078e0a08 */
[----:B------:R-:W-:-:S04]  /*1ba90*/  SHF.L.U32 R7, R7, 0x1f, RZ ;  /* 0x0000001f07077819 */ /* 0x000fc800000006ff */
[----:B------:R-:W0:Y:S02]  /*1baa0*/  SYNCS.PHASECHK.TRANS64.TRYWAIT P0, [R22+URZ+0x2a820], R7 ;  /* 0x02a82007160075a7 */ /* 0x000e24000800017f */
[----:B0-----:R-:W-:Y:S05]  /*1bab0*/  @!P0 BRA `(.L_x_688) ;  /* 0x0000006800348947 */ /* 0x001fea0003800000 */
.L_x_838:
[----:B------:R-:W-:Y:S05]  /*1bac0*/  BSYNC B1 ;  /* 0x0000000000017941 */ /* 0x000fea0003800000 */
.L_x_687:
[----:B------:R-:W-:Y:S04]  /*1bad0*/  BSSY B1, `(.L_x_689) ;  /* 0x000007c000017945 */ /* 0x000fe80003800000 */
[----:B------:R-:W-:Y:S05]  /*1bae0*/  @!P6 BRA `(.L_x_690) ;  /* 0x0000000400e8e947 */ /* 0x000fea0003800000 */
[----:B------:R-:W-:Y:S01]  /*1baf0*/  IMAD R11, R25, 0x8, R22 ;  /* 0x00000008190b7824 */ /* 0x000fe200078e0216 */
[----:B------:R-:W-:Y:S01]  /*1bb00*/  SHF.L.U32 R10, R30, 0x1f, RZ ;  /* 0x0000001f1e0a7819 */ /* 0x000fe200000006ff */
[----:B------:R-:W1:Y:S01]  /*1bb10*/  S2R R8, SR_TID.X ;  /* 0x0000000000087919 */ /* 0x000e620000002100 */
[----:B------:R-:W-:Y:S02]  /*1bb20*/  BSSY B2, `(.L_x_691) ;  /* 0x0000005000027945 */ /* 0x000fe40003800000 */
[----:B------:R-:W2:Y:S01]  /*1bb30*/  SYNCS.PHASECHK.TRANS64.TRYWAIT P0, [R11+URZ+0x2a8a0], R10 ;  /* 0x02a8a00a0b0075a7 */ /* 0x000ea2000800017f */
[----:B-1----:R-:W-:-:S04]  /*1bb40*/  LOP3.LUT R8, R8, 0x7f, RZ, 0xc0, !PT ;  /* 0x0000007f08087812 */ /* 0x002fc800078ec0ff */
[----:B------:R-:W-:Y:S01]  /*1bb50*/  ISETP.NE.AND P2, PT, R8, RZ, PT ;  /* 0x000000ff0800720c */ /* 0x000fe20003f45270 */
[----:B--2---:R-:W-:-:S12]  /*1bb60*/  @!P0 BRA `(.L_x_692) ;  /* 0x00000068001c8947 */ /* 0x004fd80003800000 */
.L_x_839:
[----:B------:R-:W-:Y:S05]  /*1bb70*/  BSYNC B2 ;  /* 0x0000000000027941 */ /* 0x000fea0003800000 */
.L_x_691:
[----:B------:R-:W-:Y:S04]  /*1bb80*/  BSSY B2, `(.L_x_693) ;  /* 0x0000009000027945 */ /* 0x000fe80003800000 */
[----:B------:R-:W-:Y:S05]  /*1bb90*/  @P2 BRA `(.L_x_694) ;  /* 0x00000000001c2947 */ /* 0x000fea0003800000 */
[----:B------:R-:W2:Y:S01]  /*1bba0*/  S2R R8, SR_TID.X ;  /* 0x0000000000087919 */ /* 0x000ea20000002100 */
[----:B0-----:R-:W-:-:S04]  /*1bbb0*/  IMAD.MOV.U32 R7, RZ, RZ, 0x9000 ;  /* 0x00009000ff077424 */ /* 0x001fc800078e00ff */
[----:B------:R3:W-:Y:S01]  /*1bbc0*/  SYNCS.ARRIVE.TRANS64 RZ, [R11+URZ+0x2a890], R7 ;  /* 0x02a890070bff79a7 */ /* 0x0007e2000800003f */
[----:B--2---:R-:W-:-:S04]  /*1bbd0*/  LOP3.LUT R8, R8, 0x1f, RZ, 0xc0, !PT ;  /* 0x0000001f08087812 */ /* 0x004fc800078ec0ff */
[----:B------:R-:W-:-:S13]  /*1bbe0*/  ISETP.NE.AND P0, PT, R8, RZ, PT ;  /* 0x000000ff0800720c */ /* 0x000fda0003f05270 */
[----:B---3--:R-:W-:Y:S05]  /*1bbf0*/  @!P0 BRA `(.L_x_694) ;  /* 0x0000000000048947 */ /* 0x008fea0003800000 */
[----:B------:R-:W-:Y:S01]  /*1bc00*/  BPT.TRAP 0x1 ;  /* 0x000000040000795c */ /* 0x000fe20000300000 */
.L_x_694:
[----:B------:R-:W-:Y:S05]  /*1bc10*/  BSYNC B2 ;  /* 0x0000000000027941 */ /* 0x000fea0003800000 */
.L_x_693:
[----:B------:R-:W-:Y:S01]  /*1bc20*/  IMAD.MOV.U32 R14, RZ, RZ, RZ ;  /* 0x000000ffff0e7224 */ /* 0x000fe200078e00ff */
[----:B------:R-:W-:Y:S01]  /*1bc30*/  UIADD3 UR4, UP0, UR36, 0x570, URZ ;  /* 0x0000057024047890 */ /* 0x000fe2000ff1e03f */
[----:B------:R-:W-:Y:S01]  /*1bc40*/  IMAD R8, R3, 0x60, R0 ;  /* 0x0000006003087824 */ /* 0x000fe200078e0200 */
[----:B------:R-:W-:Y:S01]  /*1bc50*/  PLOP3.LUT P0, PT, PT, PT, PT, 0x80, 0x0 ;  /* 0x000000000000781c */ /* 0x000fe20003f0f070 */
[----:B------:R-:W-:Y:S01]  /*1bc60*/  IMAD R9, R25, 0x9000, R22 ;  /* 0x0000900019097824 */ /* 0x000fe200078e0216 */
[----:B------:R-:W-:Y:S01]  /*1bc70*/  R2UR UR10, R14 ;  /* 0x000000000e0a72ca */ /* 0x000fe200000e0000 */
[----:B------:R-:W-:Y:S01]  /*1bc80*/  VIADD R8, R8, 0xffffffa0 ;  /* 0xffffffa008087836 */ /* 0x000fe20000000000 */
[----:B------:R-:W-:Y:S01]  /*1bc90*/  UIADD3.X UR5, URZ, UR37, URZ, UP0, !UPT ;  /* 0x000000253f057290 */ /* 0x000fe200087fe43f */
[----:B0-----:R-:W-:Y:S01]  /*1bca0*/  VIADD R7, R11, 0x2a890 ;  /* 0x0002a8900b077836 */ /* 0x001fe20000000000 */
[----:B------:R-:W-:Y:S01]  /*1bcb0*/  UMOV UR6, 0x0 ;  /* 0x0000000000067882 */ /* 0x000fe20000000000 */
[----:B------:R-:W-:Y:S01]  /*1bcc0*/  VIADD R12, R9, 0x18400 ;  /* 0x00018400090c7836 */ /* 0x000fe20000000000 */
[----:B------:R-:W-:-:S09]  /*1bcd0*/  UMOV UR7, 0x12f00000 ;  /* 0x12f0000000077882 */ /* 0x000fd20000000000 */
.L_x_695:
[----:B------:R-:W-:-:S13]  /*1bce0*/  @P0 ELECT P3, URZ, PT ;  /* 0x00000000003f082f */ /* 0x000fda0003860000 */
[----:B------:R-:W-:Y:S02]  /*1bcf0*/  @P3 R2UR UR13, R2 ;  /* 0x00000000020d32ca */ /* 0x000fe400000e0000 */
[----:B------:R-:W-:Y:S02]  /*1bd00*/  @P3 R2UR UR12, R18 ;  /* 0x00000000120c32ca */ /* 0x000fe400000e0000 */
[----:B------:R-:W-:Y:S02]  /*1bd10*/  @P3 R2UR UR11, R8 ;  /* 0x00000000080b32ca */ /* 0x000fe400000e0000 */
[----:B------:R-:W-:Y:S02]  /*1bd20*/  @P3 R2UR UR9, R7 ;  /* 0x00000000070932ca */ /* 0x000fe400000e0000 */
[----:B------:R-:W-:Y:S02]  /*1bd30*/  @P3 R2UR UR8, R12 ;  /* 0x000000000c0832ca */ /* 0x000fe400000e0000 */
[----:B------:R-:W-:-:S02]  /*1bd40*/  @P3 PLOP3.LUT P0, PT, P3, PT, PT, 0x8, 0x0 ;  /* 0x000000000000381c */ /* 0x000fc40001f0e170 */
[----:B------:R-:W-:-:S09]  /*1bd50*/  PLOP3.LUT P3, PT, PT, PT, PT, 0x8, 0x0 ;  /* 0x000000000000781c */ /* 0x000fd20003f6e170 */
[----:B------:R0:W-:Y:S02]  /*1bd60*/  UTMALDG.4D [UR8], [UR4], desc[UR6] ;  /* 0x00000608040075b4 */ /* 0x0001e40008019000 */
[----:B0-----:R-:W-:Y:S05]  /*1bd70*/  @P0 BRA.U.ANY `(.L_x_695) ;  /* 0xfffffffd00d80947 */ /* 0x001fea000393ffff */
[----:B------:R-:W-:Y:S01]  /*1bd80*/  IMAD.MOV.U32 R15, RZ, RZ, 0x40 ;  /* 0x00000040ff0f7424 */ /* 0x000fe200078e00ff */
[----:B------:R-:W-:Y:S01]  /*1bd90*/  PLOP3.LUT P0, PT, PT, PT, PT, 0x80, 0x0 ;  /* 0x000000000000781c */ /* 0x000fe20003f0f070 */
[----:B------:R-:W-:Y:S01]  /*1bda0*/  VIADD R12, R9, 0x1b400 ;  /* 0x0001b400090c7836 */ /* 0x000fe20000000000 */
[----:B------:R-:W-:Y:S01]  /*1bdb0*/  UMOV UR6, 0x0 ;  /* 0x0000000000067882 */ /* 0x000fe20000000000 */
[----:B------:R-:W-:Y:S01]  /*1bdc0*/  UMOV UR7, 0x12f00000 ;  /* 0x12f0000000077882 */ /* 0x000fe20000000000 */
[----:B------:R-:W-:-:S15]  /*1bdd0*/  R2UR UR10, R15 ;  /* 0x000000000f0a72ca */ /* 0x000fde00000e0000 */
.L_x_696:
        /* <DEDUP_REMOVED lines=10> */
[----:B------:R-:W-:Y:S01]  /*1be80*/  PLOP3.LUT P0, PT, PT, PT, PT, 0x80, 0x0 ;  /* 0x000000000000781c */ /* 0x000fe20003f0f070 */
[----:B------:R-:W-:Y:S01]  /*1be90*/  VIADD R9, R9, 0x1e400 ;  /* 0x0001e40009097836 */ /* 0x000fe20000000000 */
[----:B------:R-:W-:Y:S01]  /*1bea0*/  UMOV UR6, 0x0 ;  /* 0x0000000000067882 */ /* 0x000fe20000000000 */
[----:B------:R-:W-:Y:S01]  /*1beb0*/  UMOV UR7, 0x12f00000 ;  /* 0x12f0000000077882 */ /* 0x000fe20000000000 */
[----:B------:R-:W-:-:S09]  /*1bec0*/  UMOV UR10, 0x80 ;  /* 0x00000080000a7882 */ /* 0x000fd20000000000 */
.L_x_697:
        /* <DEDUP_REMOVED lines=10> */
[----:B------:R-:W0:Y:S01]  /*1bf70*/  SYNCS.PHASECHK.TRANS64.TRYWAIT P0, [R11+URZ+0x2a8c0], R10 ;  /* 0x02a8c00a0b0075a7 */ /* 0x000e22000800017f */
[----:B------:R-:W-:Y:S04]  /*1bf80*/  BSSY B2, `(.L_x_698) ;  /* 0x0000002000027945 */ /* 0x000fe80003800000 */
[----:B0-----:R-:W-:Y:S05]  /*1bf90*/  @!P0 BRA `(.L_x_699) ;  /* 0x0000006400248947 */ /* 0x001fea0003800000 */
.L_x_840:
[----:B------:R-:W-:Y:S05]  /*1bfa0*/  BSYNC B2 ;  /* 0x0000000000027941 */ /* 0x000fea0003800000 */
.L_x_698:
[----:B------:R-:W-:Y:S01]  /*1bfb0*/  BSSY B2, `(.L_x_700) ;  /* 0x000000b000027945 */ /* 0x000fe20003800000 */
[----:B------:R-:W-:Y:S01]  /*1bfc0*/  MOV R12, 0x0 ;  /* 0x00000000000c7802 */ /* 0x000fe20000000f00 */
[----:B------:R-:W-:Y:S02]  /*1bfd0*/  IMAD.MOV.U32 R13, RZ, RZ, 0x12f00000 ;  /* 0x12f00000ff0d7424 */ /* 0x000fe400078e00ff */
[----:B------:R-:W-:Y:S05]  /*1bfe0*/  @P2 BRA `(.L_x_701) ;  /* 0x00000000001c2947 */ /* 0x000fea0003800000 */
[----:B------:R-:W2:Y:S01]  /*1bff0*/  S2R R9, SR_TID.X ;  /* 0x0000000000097919 */ /* 0x000ea20000002100 */
[----:B------:R-:W-:-:S04]  /*1c000*/  IMAD.MOV.U32 R7, RZ, RZ, 0x6000 ;  /* 0x00006000ff077424 */ /* 0x000fc800078e00ff */
[----:B------:R3:W-:Y:S01]  /*1c010*/  SYNCS.ARRIVE.TRANS64 RZ, [R11+URZ+0x2a8b0], R7 ;  /* 0x02a8b0070bff79a7 */ /* 0x0007e2000800003f */
[----:B--2---:R-:W-:-:S04]  /*1c020*/  LOP3.LUT R9, R9, 0x1f, RZ, 0xc0, !PT ;  /* 0x0000001f09097812 */ /* 0x004fc800078ec0ff */
[----:B------:R-:W-:-:S13]  /*1c030*/  ISETP.NE.AND P0, PT, R9, RZ, PT ;  /* 0x000000ff0900720c */ /* 0x000fda0003f05270 */
[----:B---3--:R-:W-:Y:S05]  /*1c040*/  @!P0 BRA `(.L_x_701) ;  /* 0x0000000000048947 */ /* 0x008fea0003800000 */
[----:B------:R-:W-:Y:S01]  /*1c050*/  BPT.TRAP 0x1 ;  /* 0x000000040000795c */ /* 0x000fe20000300000 */
.L_x_701:
[----:B------:R-:W-:Y:S05]  /*1c060*/  BSYNC B2 ;  /* 0x0000000000027941 */ /* 0x000fea0003800000 */
.L_x_700:
[----:B------:R-:W-:Y:S01]  /*1c070*/  R2UR UR10, R14 ;  /* 0x000000000e0a72ca */ /* 0x000fe200000e0000 */
[----:B------:R-:W-:Y:S01]  /*1c080*/  IMAD R7, R25, 0x6000, R22 ;  /* 0x0000600019077824 */ /* 0x000fe200078e0216 */
[----:B------:R-:W-:Y:S01]  /*1c090*/  R2UR UR6, R12 ;  /* 0x000000000c0672ca */ /* 0x000fe200000e0000 */
[----:B------:R-:W-:Y:S01]  /*1c0a0*/  UIADD3 UR4, UP0, UR36, 0x670, URZ ;  /* 0x0000067024047890 */ /* 0x000fe2000ff1e03f */
[----:B------:R-:W-:Y:S01]  /*1c0b0*/  R2UR UR7, R13 ;  /* 0x000000000d0772ca */ /* 0x000fe200000e0000 */
[----:B01----:R-:W-:Y:S01]  /*1c0c0*/  VIADD R11, R11, 0x2a8b0 ;  /* 0x0002a8b00b0b7836 */ /* 0x003fe20000000000 */
[----:B------:R-:W-:Y:S01]  /*1c0d0*/  PLOP3.LUT P0, PT, PT, PT, PT, 0x80, 0x0 ;  /* 0x000000000000781c */ /* 0x000fe20003f0f070 */
[----:B------:R-:W-:Y:S01]  /*1c0e0*/  VIADD R9, R7, 0x400 ;  /* 0x0000040007097836 */ /* 0x000fe20000000000 */
[----:B------:R-:W-:-:S12]  /*1c0f0*/  UIADD3.X UR5, URZ, UR37, URZ, UP0, !UPT ;  /* 0x000000253f057290 */ /* 0x000fd800087fe43f */
.L_x_702:
        /* <DEDUP_REMOVED lines=10> */
[----:B------:R-:W-:Y:S01]  /*1c1a0*/  R2UR UR10, R15 ;  /* 0x000000000f0a72ca */ /* 0x000fe200000e0000 */
[----:B------:R-:W-:Y:S01]  /*1c1b0*/  VIADD R7, R7, 0x3400 ;  /* 0x0000340007077836 */ /* 0x000fe20000000000 */
[----:B------:R-:W-:Y:S02]  /*1c1c0*/  R2UR UR6, R12 ;  /* 0x000000000c0672ca */ /* 0x000fe400000e0000 */
[----:B------:R-:W-:Y:S02]  /*1c1d0*/  R2UR UR7, R13 ;  /* 0x000000000d0772ca */ /* 0x000fe400000e0000 */
[----:B------:R-:W-:-:S13]  /*1c1e0*/  PLOP3.LUT P0, PT, PT, PT, PT, 0x80, 0x0 ;  /* 0x000000000000781c */ /* 0x000fda0003f0f070 */
.L_x_703:
        /* <DEDUP_REMOVED lines=9> */
[----:B-1----:R-:W-:Y:S05]  /*1c280*/  @P0 BRA.U.ANY `(.L_x_703) ;  /* 0xfffffffd00d80947 */ /* 0x002fea000393ffff */
.L_x_690:
[----:B------:R-:W-:Y:S05]  /*1c290*/  BSYNC B1 ;  /* 0x0000000000017941 */ /* 0x000fea0003800000 */
.L_x_689:
[----:B------:R-:W-:Y:S01]  /*1c2a0*/  VIADD R11, R3, 0xfffffffe ;  /* 0xfffffffe030b7836 */ /* 0x000fe20000000000 */
[----:B------:R-:W-:Y:S01]  /*1c2b0*/  PLOP3.LUT P0, PT, PT, PT, PT, 0x8, 0x0 ;  /* 0x000000000000781c */ /* 0x000fe20003f0e170 */
[----:B------:R-:W-:-:S03]  /*1c2c0*/  VIADD R25, R25, 0x1 ;  /* 0x0000000119197836 */ /* 0x000fc60000000000 */
[----:B------:R-:W-:Y:S02]  /*1c2d0*/  ISETP.GE.AND P3, PT, R11, R6, PT ;  /* 0x000000060b00720c */ /* 0x000fe40003f66270 */
[----:B------:R-:W-:-:S04]  /*1c2e0*/  ISETP.NE.AND P2, PT, R25, 0x2, PT ;  /* 0x000000021900780c */ /* 0x000fc80003f45270 */
[----:B------:R-:W-:Y:S02]  /*1c2f0*/  SEL R3, RZ, 0x1, P2 ;  /* 0x00000001ff037807 */ /* 0x000fe40001000000 */
[----:B------:R-:W-:Y:S02]  /*1c300*/  SEL R25, R25, RZ, P2 ;  /* 0x000000ff19197207 */ /* 0x000fe40001000000 */
[----:B------:R-:W-:-:S03]  /*1c310*/  LOP3.LUT R30, R30, R3, RZ, 0x3c, !PT ;  /* 0x000000031e1e7212 */ /* 0x000fc600078e3cff */
[----:B------:R-:W-:Y:S05]  /*1c320*/  @!P3 BRA `(.L_x_683) ;  /* 0x000000080014b947 */ /* 0x000fea0003800000 */
.L_x_719:
[----:B------:R-:W-:Y:S05]  /*1c330*/  YIELD ;  /* 0x0000000000007946 */ /* 0x000fea0003800000 */
        /* <DEDUP_REMOVED lines=10> */
.L_x_841:
[----:B------:R-:W-:Y:S05]  /*1c3e0*/  BSYNC B2 ;  /* 0x0000000000027941 */ /* 0x000fea0003800000 */
.L_x_706:
[----:B------:R-:W-:Y:S04]  /*1c3f0*/  BSSY B2, `(.L_x_708) ;  /* 0x0000009000027945 */ /* 0x000fe80003800000 */
[----:B------:R-:W-:Y:S05]  /*1c400*/  @P3 BRA `(.L_x_709) ;  /* 0x00000000001c3947 */ /* 0x000fea0003800000 */
[----:B0-----:R-:W0:Y:S01]  /*1c410*/  S2R R7, SR_TID.X ;  /* 0x0000000000077919 */ /* 0x001e220000002100 */
[----:B------:R-:W-:-:S04]  /*1c420*/  IMAD.MOV.U32 R3, RZ, RZ, 0x9000 ;  /* 0x00009000ff037424 */ /* 0x000fc800078e00ff */
[----:B------:R2:W-:Y:S01]  /*1c430*/  SYNCS.ARRIVE.TRANS64 RZ, [R10+URZ+0x2a890], R3 ;  /* 0x02a890030aff79a7 */ /* 0x0005e2000800003f */
[----:B0-----:R-:W-:-:S04]  /*1c440*/  LOP3.LUT R7, R7, 0x1f, RZ, 0xc0, !PT ;  /* 0x0000001f07077812 */ /* 0x001fc800078ec0ff */
[----:B------:R-:W-:-:S13]  /*1c450*/  ISETP.NE.AND P2, PT, R7, RZ, PT ;  /* 0x000000ff0700720c */ /* 0x000fda0003f45270 */
[----:B--2---:R-:W-:Y:S05]  /*1c460*/  @!P2 BRA `(.L_x_709) ;  /* 0x000000000004a947 */ /* 0x004fea0003800000 */
[----:B------:R-:W-:Y:S01]  /*1c470*/  BPT.TRAP 0x1 ;  /* 0x000000040000795c */ /* 0x000fe20000300000 */
.L_x_709:
[----:B------:R-:W-:Y:S05]  /*1c480*/  BSYNC B2 ;  /* 0x0000000000027941 */ /* 0x000fea0003800000 */
.L_x_708:
[----:B------:R-:W-:Y:S01]  /*1c490*/  IMAD.MOV.U32 R14, RZ, RZ, RZ ;  /* 0x000000ffff0e7224 */ /* 0x000fe200078e00ff */
[----:B------:R-:W-:Y:S01]  /*1c4a0*/  UIADD3 UR4, UP0, UR36, 0x570, URZ ;  /* 0x0000057024047890 */ /* 0x000fe2000ff1e03f */
[----:B------:R-:W-:Y:S01]  /*1c4b0*/  IMAD R8, R25, 0x9000, R22 ;  /* 0x0000900019087824 */ /* 0x000fe200078e0216 */
[----:B------:R-:W-:Y:S01]  /*1c4c0*/  PLOP3.LUT P2, PT, PT, PT, PT, 0x80, 0x0 ;  /* 0x000000000000781c */ /* 0x000fe20003f4f070 */
[----:B0-----:R-:W-:Y:S01]  /*1c4d0*/  IMAD R7, R11, 0x60, R0 ;  /* 0x000000600b077824 */ /* 0x001fe200078e0200 */
[----:B------:R-:W-:Y:S01]  /*1c4e0*/  R2UR UR10, R14 ;  /* 0x000000000e0a72ca */ /* 0x000fe200000e0000 */
[----:B------:R-:W-:Y:S01]  /*1c4f0*/  VIADD R3, R10, 0x2a890 ;  /* 0x0002a8900a037836 */ /* 0x000fe20000000000 */
[----:B------:R-:W-:Y:S01]  /*1c500*/  IADD3 R12, R8, 0x18400, RZ ;  /* 0x00018400080c7810 */ /* 0x000fe20007ffe0ff */
[----:B------:R-:W-:Y:S01]  /*1c510*/  UIADD3.X UR5, URZ, UR37, URZ, UP0, !UPT ;  /* 0x000000253f057290 */ /* 0x000fe200087fe43f */
[----:B------:R-:W-:Y:S01]  /*1c520*/  UMOV UR6, 0x0 ;  /* 0x0000000000067882 */ /* 0x000fe20000000000 */
[----:B------:R-:W-:-:S10]  /*1c530*/  UMOV UR7, 0x12f00000 ;  /* 0x12f0000000077882 */ /* 0x000fd40000000000 */
.L_x_710:
        /* <DEDUP_REMOVED lines=16> */
.L_x_711:
        /* <DEDUP_REMOVED lines=15> */
.L_x_712:
        /* <DEDUP_REMOVED lines=13> */
.L_x_842:
[----:B------:R-:W-:Y:S05]  /*1c800*/  BSYNC B2 ;  /* 0x0000000000027941 */ /* 0x000fea0003800000 */
.L_x_713:
[----:B------:R-:W-:Y:S01]  /*1c810*/  BSSY B2, `(.L_x_715) ;  /* 0x000000b000027945 */ /* 0x000fe20003800000 */
[----:B------:R-:W-:Y:S02]  /*1c820*/  IMAD.MOV.U32 R12, RZ, RZ, 0x0 ;  /* 0x00000000ff0c7424 */ /* 0x000fe400078e00ff */
[----:B------:R-:W-:Y:S01]  /*1c830*/  IMAD.MOV.U32 R13, RZ, RZ, 0x12f00000 ;  /* 0x12f00000ff0d7424 */ /* 0x000fe200078e00ff */
[----:B------:R-:W-:Y:S06]  /*1c840*/  @P3 BRA `(.L_x_716) ;  /* 0x00000000001c3947 */ /* 0x000fec0003800000 */
[----:B------:R-:W2:Y:S01]  /*1c850*/  S2R R8, SR_TID.X ;  /* 0x0000000000087919 */ /* 0x000ea20000002100 */
[----:B------:R-:W-:-:S04]  /*1c860*/  IMAD.MOV.U32 R3, RZ, RZ, 0x6000 ;  /* 0x00006000ff037424 */ /* 0x000fc800078e00ff */
[----:B------:R3:W-:Y:S01]  /*1c870*/  SYNCS.ARRIVE.TRANS64 RZ, [R10+URZ+0x2a8b0], R3 ;  /* 0x02a8b0030aff79a7 */ /* 0x0007e2000800003f */
[----:B--2---:R-:W-:-:S04]  /*1c880*/  LOP3.LUT R8, R8, 0x1f, RZ, 0xc0, !PT ;  /* 0x0000001f08087812 */ /* 0x004fc800078ec0ff */
[----:B------:R-:W-:-:S13]  /*1c890*/  ISETP.NE.AND P2, PT, R8, RZ, PT ;  /* 0x000000ff0800720c */ /* 0x000fda0003f45270 */
[----:B---3--:R-:W-:Y:S05]  /*1c8a0*/  @!P2 BRA `(.L_x_716) ;  /* 0x000000000004a947 */ /* 0x008fea0003800000 */
[----:B------:R-:W-:Y:S01]  /*1c8b0*/  BPT.TRAP 0x1 ;  /* 0x000000040000795c */ /* 0x000fe20000300000 */
.L_x_716:
[----:B------:R-:W-:Y:S05]  /*1c8c0*/  BSYNC B2 ;  /* 0x0000000000027941 */ /* 0x000fea0003800000 */
.L_x_715:
        /* <DEDUP_REMOVED lines=9> */
.L_x_717:
        /* <DEDUP_REMOVED lines=15> */
.L_x_718:
        /* <DEDUP_REMOVED lines=10> */
.L_x_705:
[----:B------:R-:W-:Y:S05]  /*1caf0*/  BSYNC B1 ;  /* 0x0000000000017941 */ /* 0x000fea0003800000 */
.L_x_704:
[----:B------:R-:W-:Y:S01]  /*1cb00*/  ISETP.GT.AND P3, PT, R11, R6, PT ;  /* 0x000000060b00720c */ /* 0x000fe20003f64270 */
[----:B------:R-:W-:Y:S02]  /*1cb10*/  VIADD R25, R25, 0x1 ;  /* 0x0000000119197836 */ /* 0x000fe40000000000 */
[----:B------:R-:W-:-:S03]  /*1cb20*/  VIADD R11, R11, 0xffffffff ;  /* 0xffffffff0b0b7836 */ /* 0x000fc60000000000 */
[----:B------:R-:W-:-:S04]  /*1cb30*/  ISETP.NE.AND P2, PT, R25, 0x2, PT ;  /* 0x000000021900780c */ /* 0x000fc80003f45270 */
[----:B------:R-:W-:Y:S02]  /*1cb40*/  SEL R3, RZ, 0x1, P2 ;  /* 0x00000001ff037807 */ /* 0x000fe40001000000 */
[----:B------:R-:W-:Y:S02]  /*1cb50*/  SEL R25, R25, RZ, P2 ;  /* 0x000000ff19197207 */ /* 0x000fe40001000000 */
[----:B------:R-:W-:Y:S01]  /*1cb60*/  LOP3.LUT R30, R30, R3, RZ, 0x3c, !PT ;  /* 0x000000031e1e7212 */ /* 0x000fe200078e3cff */
[----:B------:R-:W-:Y:S06]  /*1cb70*/  @P3 BRA `(.L_x_719) ;  /* 0xfffffff400ec3947 */ /* 0x000fec000383ffff */
.L_x_683:
[----:B------:R-:W-:Y:S05]  /*1cb80*/  BSYNC B0 ;  /* 0x0000000000007941 */ /* 0x000fea0003800000 */
.L_x_682:
[----:B------:R-:W-:Y:S05]  /*1cb90*/  @!P0 WARPSYNC.ALL ;  /* 0x0000000000008948 */ /* 0x000fea0003800000 */
[----:B------:R-:W-:Y:S01]  /*1cba0*/  @!P0 BAR.SYNC.DEFER_BLOCKING 0xc, 0x180 ;  /* 0x0306000000008b1d */ /* 0x000fe20000010000 */
[----:B------:R-:W-:-:S05]  /*1cbb0*/  MOV R0, RZ ;  /* 0x000000ff00007202 */ /* 0x000fca0000000f00 */
[----:B------:R-:W-:Y:S04]  /*1cbc0*/  BSSY B0, `(.L_x_720) ;  /* 0x000001e000007945 */ /* 0x000fe80003800000 */
[----:B------:R-:W-:Y:S05]  /*1cbd0*/  @!P1 BRA `(.L_x_721) ;  /* 0x0000000000709947 */ /* 0x000fea0003800000 */
[----:B------:R-:W-:Y:S01]  /*1cbe0*/  ISETP.NE.AND P0, PT, R5, RZ, PT ;  /* 0x000000ff0500720c */ /* 0x000fe20003f05270 */
[----:B------:R-:W-:-:S12]  /*1cbf0*/  IMAD.MOV.U32 R2, RZ, RZ, RZ ;  /* 0x000000ffff027224 */ /* 0x000fd800078e00ff */
[----:B------:R-:W1:Y:S02]  /*1cc00*/  @!P0 LDC R5, c[0x0][0x9f0] ;  /* 0x00027c00ff058b82 */ /* 0x000e640000000800 */
[----:B-1----:R-:W-:-:S04]  /*1cc10*/  IABS R0, R5 ;  /* 0x0000000500007213 */ /* 0x002fc80000000000 */
[----:B------:R-:W1:Y:S08]  /*1cc20*/  I2F.RP R8, R0 ;  /* 0x0000000000087306 */ /* 0x000e700000209400 */
[----:B-1----:R-:W1:Y:S02]  /*1cc30*/  MUFU.RCP R8, R8 ;  /* 0x0000000800087308 */ /* 0x002e640000001000 */
[----:B-1----:R-:W-:-:S06]  /*1cc40*/  VIADD R9, R8, 0xffffffe ;  /* 0x0ffffffe08097836 */ /* 0x002fcc0000000000 */
[----:B------:R-:W0:Y:S02]  /*1cc50*/  F2I.FTZ.U32.TRUNC.NTZ R3, R9 ;  /* 0x0000000900037305 */ /* 0x000e24000021f000 */
[----:B0-----:R-:W-:-:S04]  /*1cc60*/  IMAD.MOV R7, RZ, RZ, -R3 ;  /* 0x000000ffff077224 */ /* 0x001fc800078e0a03 */
[----:B------:R-:W-:-:S04]  /*1cc70*/  IMAD R7, R7, R0, RZ ;  /* 0x0000000007077224 */ /* 0x000fc800078e02ff */
[----:B------:R-:W-:Y:S01]  /*1cc80*/  IMAD.HI.U32 R6, R3, R7, R2 ;  /* 0x0000000703067227 */ /* 0x000fe200078e0002 */
[----:B------:R-:W-:Y:S02]  /*1cc90*/  IADD3 R3, R4, -0x1, R5 ;  /* 0xffffffff04037810 */ /* 0x000fe40007ffe005 */
[----:B------:R-:W-:Y:S02]  /*1cca0*/  IABS R7, R5 ;  /* 0x0000000500077213 */ /* 0x000fe40000000000 */
[----:B------:R-:W-:Y:S02]  /*1ccb0*/  IABS R2, R3 ;  /* 0x0000000300027213 */ /* 0x000fe40000000000 */
[----:B------:R-:W-:Y:S01]  /*1ccc0*/  LOP3.LUT R3, R3, R5, RZ, 0x3c, !PT ;  /* 0x0000000503037212 */ /* 0x000fe200078e3cff */
[----:B------:R-:W-:Y:S02]  /*1ccd0*/  IMAD.MOV R7, RZ, RZ, -R7 ;  /* 0x000000ffff077224 */ /* 0x000fe400078e0a07 */
[----:B------:R-:W-:Y:S01]  /*1cce0*/  IMAD.HI.U32 R6, R6, R2, RZ ;  /* 0x0000000206067227 */ /* 0x000fe200078e00ff */
[----:B------:R-:W-:-:S03]  /*1ccf0*/  ISETP.GE.AND P2, PT, R3, RZ, PT ;  /* 0x000000ff0300720c */ /* 0x000fc60003f46270 */
        /* <DEDUP_REMOVED lines=10> */
.L_x_721:
[----:B------:R-:W-:Y:S05]  /*1cda0*/  BSYNC B0 ;  /* 0x0000000000007941 */ /* 0x000fea0003800000 */
.L_x_720:
[-C--:B------:R-:W-:Y:S01]  /*1cdb0*/  IMAD R37, R37, R0.reuse, RZ ;  /* 0x0000000025257224 */ /* 0x080fe200078e02ff */
[----:B------:R-:W-:Y:S04]  /*1cdc0*/  BSSY B7, `(.L_x_722) ;  /* 0x000036c000077945 */ /* 0x000fe80003800000 */
[----:B------:R-:W-:-:S04]  /*1cdd0*/  VIADDMNMX R29, R37, R0, R4, PT ;  /* 0x00000000251d7246 */ /* 0x000fc80003800104 */
[----:B------:R-:W-:Y:S01]  /*1cde0*/  ISETP.GT.AND P0, PT, R29, R37, PT ;  /* 0x000000251d00720c */ /* 0x000fe20003f04270 */
[----:B------:R1:W-:-:S12]  /*1cdf0*/  STL [R1+0x18], R29 ;  /* 0x0000181d01007387 */ /* 0x0003d80000100800 */
[----:B-1----:R-:W-:Y:S05]  /*1ce00*/  @P0 BRA `(.L_x_723) ;  /* 0x0000000000440947 */ /* 0x002fea0003800000 */
[----:B------:R-:W1:Y:S02]  /*1ce10*/  S2R R2, SR_TID.X ;  /* 0x0000000000027919 */ /* 0x000e640000002100 */
[----:B-1----:R-:W-:-:S04]  /*1ce20*/  LOP3.LUT R2, R2, 0x7f, RZ, 0xc0, !PT ;  /* 0x0000007f02027812 */ /* 0x002fc800078ec0ff */
[----:B------:R-:W-:-:S13]  /*1ce30*/  ISETP.NE.AND P0, PT, R2, RZ, PT ;  /* 0x000000ff0200720c */ /* 0x000fda0003f05270 */
[----:B------:R-:W-:Y:S05]  /*1ce40*/  @P0 BRA `(.L_x_724) ;  /* 0x00000034008c0947 */ /* 0x000fea0003800000 */
[----:B------:R-:W1:Y:S01]  /*1ce50*/  S2R R5, SR_LANEID ;  /* 0x0000000000057919 */ /* 0x000e620000000000 */
[----:B------:R-:W-:Y:S01]  /*1ce60*/  VOTEU.ANY UR4, UPT, PT ;  /* 0x0000000000047886 */ /* 0x000fe200038e0100 */
[----:B------:R-:W2:Y:S01]  /*1ce70*/  LDC.64 R2, c[0x0][0xc60] ;  /* 0x00031800ff027b82 */ /* 0x000ea20000000a00 */
[----:B------:R-:W1:Y:S02]  /*1ce80*/  FLO.U32 R0, UR4 ;  /* 0x0000000400007d00 */ /* 0x000e6400080e0000 */
[----:B-1----:R-:W-:-:S06]  /*1ce90*/  ISETP.EQ.U32.AND P0, PT, R0, R5, PT ;  /* 0x000000050000720c */ /* 0x002fcc0003f02070 */
[----:B------:R-:W2:Y:S07]  /*1cea0*/  POPC R5, UR4 ;  /* 0x0000000400057d09 */ /* 0x000eae0008000000 */
[----:B--2---:R-:W2:Y:S01]  /*1ceb0*/  @P0 ATOMG.E.ADD.STRONG.GPU PT, R3, desc[UR56][R2.64], R5 ;  /* 0x00000005020309a8 */ /* 0x004ea200081ee1f8 */
[----:B------:R-:W1:Y:S02]  /*1cec0*/  S2R R4, SR_LTMASK ;  /* 0x0000000000047919 */ /* 0x000e640000003900 */
[----:B-1----:R-:W-:-:S04]  /*1ced0*/  LOP3.LUT R4, R4, UR4, RZ, 0xc0, !PT ;  /* 0x0000000404047c12 */ /* 0x002fc8000f8ec0ff */
[----:B0-----:R-:W0:Y:S01]  /*1cee0*/  POPC R7, R4 ;  /* 0x0000000400077309 */ /* 0x001e220000000000 */
[----:B--2---:R-:W0:Y:S02]  /*1cef0*/  SHFL.IDX PT, R0, R3, R0, 0x1f ;  /* 0x00001f0003007589 */ /* 0x004e2400000e0000 */
[----:B0-----:R-:W-:Y:S01]  /*1cf00*/  IADD3 R16, R0, UR38, R7 ;  /* 0x0000002600107c10 */ /* 0x001fe2000fffe007 */
[----:B------:R-:W-:Y:S06]  /*1cf10*/  BRA `(.L_x_724) ;  /* 0x0000003400587947 */ /* 0x000fec0003800000 */
.L_x_723:
        /* <DEDUP_REMOVED lines=10> */
[----:B------:R-:W1:Y:S01]  /*1cfc0*/  LDC.64 R2, c[0x4][R2] ;  /* 0x0100000002027b82 */ /* 0x000e620000000a00 */
[----:B------:R-:W-:Y:S02]  /*1cfd0*/  IMAD.U32 R6, RZ, RZ, UR8 ;  /* 0x00000008ff067e24 */ /* 0x000fe4000f8e00ff */
[----:B0-----:R-:W-:Y:S02]  /*1cfe0*/  IMAD.U32 R7, RZ, RZ, UR9 ;  /* 0x00000009ff077e24 */ /* 0x001fe4000f8e00ff */
[----:B------:R-:W-:-:S02]  /*1cff0*/  IMAD.U32 R10, RZ, RZ, UR4 ;  /* 0x00000004ff0a7e24 */ /* 0x000fc4000f8e00ff */
[----:B------:R-:W-:Y:S02]  /*1d000*/  IMAD.U32 R11, RZ, RZ, UR5 ;  /* 0x00000005ff0b7e24 */ /* 0x000fe4000f8e00ff */
[----:B------:R-:W-:Y:S02]  /*1d010*/  IMAD.MOV.U32 R8, RZ, RZ, 0x70 ;  /* 0x00000070ff087424 */ /* 0x000fe400078e00ff */
[----:B------:R-:W-:Y:S02]  /*1d020*/  IMAD.MOV.U32 R12, RZ, RZ, 0x1 ;  /* 0x00000001ff0c7424 */ /* 0x000fe400078e00ff */
[----:B------:R-:W-:-:S07]  /*1d030*/  IMAD.MOV.U32 R13, RZ, RZ, RZ ;  /* 0x000000ffff0d7224 */ /* 0x000fce00078e00ff */
[----:B------:R-:W-:-:S07]  /*1d040*/  LEPC R20, `(.L_x_726) ;  /* 0x000000001014794e */ /* 0x000fce0000000000 */
[----:B-1----:R-:W-:Y:S05]  /*1d050*/  CALL.ABS.NOINC R2 ;  /* 0x0000000002007343 */ /* 0x002fea0003c00000 */
.L_x_726:
[----:B------:R-:W-:Y:S05]  /*1d060*/  BSYNC B6 ;  /* 0x0000000000067941 */ /* 0x000fea0003800000 */
.L_x_725:
        /* <DEDUP_REMOVED lines=8> */
[----:B------:R1:W2:Y:S01]  /*1d0f0*/  LDC.64 R2, c[0x4][R26] ;  /* 0x010000001a027b82 */ /* 0x0002a20000000a00 */
[----:B------:R-:W-:Y:S01]  /*1d100*/  IMAD.U32 R4, RZ, RZ, UR6 ;  /* 0x00000006ff047e24 */ /* 0x000fe2000f8e00ff */
[----:B0-----:R-:W-:Y:S01]  /*1d110*/  MOV R7, UR9 ;  /* 0x0000000900077c02 */ /* 0x001fe20008000f00 */
[----:B------:R-:W-:Y:S02]  /*1d120*/  IMAD.U32 R5, RZ, RZ, UR7 ;  /* 0x00000007ff057e24 */ /* 0x000fe4000f8e00ff */
[----:B------:R-:W-:Y:S02]  /*1d130*/  IMAD.U32 R6, RZ, RZ, UR8 ;  /* 0x00000008ff067e24 */ /* 0x000fe4000f8e00ff */
[----:B------:R-:W-:-:S02]  /*1d140*/  IMAD.U32 R10, RZ, RZ, UR4 ;  /* 0x00000004ff0a7e24 */ /* 0x000fc4000f8e00ff */
[----:B------:R-:W-:Y:S02]  /*1d150*/  IMAD.U32 R11, RZ, RZ, UR5 ;  /* 0x00000005ff0b7e24 */ /* 0x000fe4000f8e00ff */
[----:B------:R-:W-:Y:S02]  /*1d160*/  IMAD.MOV.U32 R8, RZ, RZ, 0x70 ;  /* 0x00000070ff087424 */ /* 0x000fe400078e00ff */
[----:B------:R-:W-:Y:S02]  /*1d170*/  IMAD.MOV.U32 R12, RZ, RZ, 0x1 ;  /* 0x00000001ff0c7424 */ /* 0x000fe400078e00ff */
[----:B-1----:R-:W-:-:S07]  /*1d180*/  IMAD.MOV.U32 R13, RZ, RZ, RZ ;  /* 0x000000ffff0d7224 */ /* 0x002fce00078e00ff */
[----:B------:R-:W-:-:S07]  /*1d190*/  LEPC R20, `(.L_x_729) ;  /* 0x000000001014794e */ /* 0x000fce0000000000 */
[----:B--2---:R-:W-:Y:S05]  /*1d1a0*/  CALL.ABS.NOINC R2 ;  /* 0x0000000002007343 */ /* 0x004fea0003c00000 */
.L_x_729:
[----:B------:R0:W1:Y:S01]  /*1d1b0*/  LDC.64 R2, c[0x4][R26] ;  /* 0x010000001a027b82 */ /* 0x0000620000000a00 */
[----:B------:R-:W-:Y:S01]  /*1d1c0*/  ULDC.64 UR4, c[0x4][0xf0] ;  /* 0x01003c0000047ab9 */ /* 0x000fe20000000a00 */
[----:B------:R-:W-:Y:S01]  /*1d1d0*/  ULDC.64 UR6, c[0x4][0xf8] ;  /* 0x01003e0000067ab9 */ /* 0x000fe20000000a00 */
[----:B------:R-:W-:Y:S01]  /*1d1e0*/  ULDC.64 UR8, c[0x4][0x80] ;  /* 0x0100200000087ab9 */ /* 0x000fe20000000a00 */
[----:B------:R-:W-:Y:S01]  /*1d1f0*/  IMAD.U32 R4, RZ, RZ, UR4 ;  /* 0x00000004ff047e24 */ /* 0x000fe2000f8e00ff */
[----:B------:R-:W-:Y:S01]  /*1d200*/  MOV R8, 0x70 ;  /* 0x0000007000087802 */ /* 0x000fe20000000f00 */
[----:B------:R-:W-:Y:S02]  /*1d210*/  IMAD.U32 R5, RZ, RZ, UR5 ;  /* 0x00000005ff057e24 */ /* 0x000fe4000f8e00ff */
[----:B------:R-:W-:Y:S02]  /*1d220*/  IMAD.U32 R6, RZ, RZ, UR6 ;  /* 0x00000006ff067e24 */ /* 0x000fe4000f8e00ff */
[----:B------:R-:W-:-:S02]  /*1d230*/  IMAD.U32 R7, RZ, RZ, UR7 ;  /* 0x00000007ff077e24 */ /* 0x000fc4000f8e00ff */
[----:B------:R-:W-:Y:S02]  /*1d240*/  IMAD.U32 R10, RZ, RZ, UR8 ;  /* 0x00000008ff0a7e24 */ /* 0x000fe4000f8e00ff */
[----:B------:R-:W-:Y:S02]  /*1d250*/  IMAD.U32 R11, RZ, RZ, UR9 ;  /* 0x00000009ff0b7e24 */ /* 0x000fe4000f8e00ff */
[----:B------:R-:W-:Y:S02]  /*1d260*/  IMAD.MOV.U32 R12, RZ, RZ, 0x1 ;  /* 0x00000001ff0c7424 */ /* 0x000fe400078e00ff */
[----:B0-----:R-:W-:-:S07]  /*1d270*/  IMAD.MOV.U32 R13, RZ, RZ, RZ ;  /* 0x000000ffff0d7224 */ /* 0x001fce00078e00ff */
[----:B------:R-:W-:-:S07]  /*1d280*/  LEPC R20, `(.L_x_728) ;  /* 0x000000001014794e */ /* 0x000fce0000000000 */
[----:B-1----:R-:W-:Y:S05]  /*1d290*/  CALL.ABS.NOINC R2 ;  /* 0x0000000002007343 */ /* 0x002fea0003c00000 */
.L_x_728:
[----:B------:R-:W-:Y:S05]  /*1d2a0*/  BSYNC B6 ;  /* 0x0000000000067941 */ /* 0x000fea0003800000 */
.L_x_727:
[----:B------:R-:W2:Y:S01]  /*1d2b0*/  LDL R20, [R1] ;  /* 0x0000000001147983 */ /* 0x000ea20000100800 */
[----:B------:R-:W-:Y:S01]  /*1d2c0*/  ULDC.64 UR4, c[0x0][0x9f8] ;  /* 0x00027e0000047ab9 */ /* 0x000fe20000000a00 */
[----:B------:R-:W1:Y:S01]  /*1d2d0*/  LDC R0, c[0x0][0x430] ;  /* 0x00010c00ff007b82 */ /* 0x000e620000000800 */
[----:B------:R-:W-:Y:S01]  /*1d2e0*/  ISETP.NE.U32.AND P0, PT, RZ, UR4, PT ;  /* 0x00000004ff007c0c */ /* 0x000fe2000bf05070 */
[----:B------:R-:W3:Y:S03]  /*1d2f0*/  LDL.LU R8, [R1+0x38] ;  /* 0x0000380001087983 */ /* 0x000ee60000300800 */
[----:B------:R-:W-:Y:S01]  /*1d300*/  ISETP.NE.AND.EX P0, PT, RZ, UR5, PT, P0 ;  /* 0x00000005ff007c0c */ /* 0x000fe2000bf05300 */
[----:B------:R-:W4:-:S12]  /*1d310*/  S2R R21, SR_TID.X ;  /* 0x0000000000157919 */ /* 0x000f180000002100 */
[----:B------:R-:W-:Y:S01]  /*1d320*/  @P0 IADD3 R2, P1, R23, UR4, RZ ;  /* 0x0000000417020c10 */ /* 0x000fe2000ff3e0ff */
[----:B------:R-:W0:Y:S01]  /*1d330*/  S2R R9, SR_TID.X ;  /* 0x0000000000097919 */ /* 0x000e220000002100 */
[----:B------:R-:W-:Y:S01]  /*1d340*/  VIADD R26, R29, 0xffffffff ;  /* 0xffffffff1d1a7836 */ /* 0x000fe20000000000 */
[----:B------:R-:W-:Y:S01]  /*1d350*/  ULDC UR4, c[0x0][0x320] ;  /* 0x0000c80000047ab9 */ /* 0x000fe20000000800 */
[----:B------:R-:W-:-:S05]  /*1d360*/  @P0 IADD3.X R3, R24, UR5, RZ, P1, !PT ;  /* 0x0000000518030c10 */ /* 0x000fca0008ffe4ff */
[----:B------:R2:W3:Y:S01]  /*1d370*/  @P0 LDG.E R32, desc[UR56][R2.64] ;  /* 0x0000003802200981 */ /* 0x0004e2000c1e1900 */
[----:B-1----:R-:W-:Y:S02]  /*1d380*/  ISETP.NE.AND P1, PT, R0, 0x1, PT ;  /* 0x000000010000780c */ /* 0x002fe40003f25270 */
[----:B----4-:R-:W-:-:S11]  /*1d390*/  LOP3.LUT R21, R21, 0x7f, RZ, 0xc0, !PT ;  /* 0x0000007f15157812 */ /* 0x010fd600078ec0ff */
[----:B------:R-:W1:Y:S01]  /*1d3a0*/  @P1 LDC R4, c[0x0][0x434] ;  /* 0x00010d00ff041b82 */ /* 0x000e620000000800 */
[----:B------:R-:W-:-:S07]  /*1d3b0*/  SHF.R.U32.HI R21, RZ, 0x3, R21 ;  /* 0x00000003ff157819 */ /* 0x000fce0000011615 */
[----:B------:R-:W4:Y:S01]  /*1d3c0*/  @P1 LDC R6, c[0x0][0x438] ;  /* 0x00010e00ff061b82 */ /* 0x000f220000000800 */
[----:B0-----:R-:W-:-:S05]  /*1d3d0*/  IMAD.SHL.U32 R9, R9, 0x10, RZ ;  /* 0x0000001009097824 */ /* 0x001fca00078e00ff */
[----:B------:R-:W-:Y:S02]  /*1d3e0*/  LOP3.LUT R9, R21, 0x70, R9, 0xf8, !PT ;  /* 0x0000007015097812 */ /* 0x000fe400078ef809 */
[----:B------:R-:W0:Y:S03]  /*1d3f0*/  S2R R21, SR_TID.X ;  /* 0x0000000000157919 */ /* 0x000e260000002100 */
[----:B------:R-:W-:-:S05]  /*1d400*/  IMAD R7, R26, 0x60, R9 ;  /* 0x000000601a077824 */ /* 0x000fca00078e0209 */
[----:B------:R-:W-:-:S04]  /*1d410*/  ISETP.GE.AND P0, PT, R7, R36, PT ;  /* 0x000000240700720c */ /* 0x000fc80003f06270 */
[----:B------:R-:W-:Y:S01]  /*1d420*/  ISETP.GT.U32.OR P0, PT, R9, 0x5f, P0 ;  /* 0x0000005f0900780c */ /* 0x000fe20000704470 */
[----:B0-----:R-:W-:-:S05]  /*1d430*/  IMAD.SHL.U32 R21, R21, 0x8, RZ ;  /* 0x0000000815157824 */ /* 0x001fca00078e00ff */
[----:B------:R-:W-:Y:S01]  /*1d440*/  LOP3.LUT R21, R21, 0x38, RZ, 0xc0, !PT ;  /* 0x0000003815157812 */ /* 0x000fe200078ec0ff */
[----:B------:R-:W-:Y:S01]  /*1d450*/  UMOV UR5, 0xffffffff ;  /* 0xffffffff00057882 */ /* 0x000fe20000000000 */
[----:B--2---:R-:W-:-:S04]  /*1d460*/  IMAD.IADD R5, R7, 0x1, R20 ;  /* 0x0000000107057824 */ /* 0x004fc800078e0214 */
[----:B-1----:R-:W-:-:S04]  /*1d470*/  @P1 IMAD.HI.U32 R7, R5, R4, RZ ;  /* 0x0000000405071227 */ /* 0x002fc800078e00ff */
[----:B------:R-:W-:Y:S01]  /*1d480*/  IMAD.MOV.U32 R4, RZ, RZ, R5 ;  /* 0x000000ffff047224 */ /* 0x000fe200078e0005 */
[----:B----4-:R-:W-:-:S05]  /*1d490*/  @P1 SHF.R.U32.HI R4, RZ, R6, R7 ;  /* 0x00000006ff041219 */ /* 0x010fca0000011607 */
[----:B------:R-:W-:-:S04]  /*1d4a0*/  IMAD.MOV R2, RZ, RZ, -R4 ;  /* 0x000000ffff027224 */ /* 0x000fc800078e0a04 */
[----:B------:R-:W-:Y:S02]  /*1d4b0*/  IMAD R0, R0, R2, R5 ;  /* 0x0000000200007224 */ /* 0x000fe400078e0205 */
[----:B------:R-:W0:Y:S01]  /*1d4c0*/  @!P0 LDC.64 R2, c[0x0][0x428] ;  /* 0x00010a00ff028b82 */ /* 0x000e220000000a00 */
[----:B------:R-:W-:-:S04]  /*1d4d0*/  LOP3.LUT R20, R21, 0x40, RZ, 0xfc, !PT ;  /* 0x0000004015147812 */ /* 0x000fc800078efcff */
[----:B------:R-:W-:Y:S02]  /*1d4e0*/  ISETP.GE.AND P2, PT, R20, UR4, PT ;  /* 0x0000000414007c0c */ /* 0x000fe4000bf46270 */
[----:B------:R-:W-:Y:S01]  /*1d4f0*/  ISETP.GE.AND P1, PT, R21, UR4, PT ;  /* 0x0000000415007c0c */ /* 0x000fe2000bf26270 */
[----:B------:R-:W-:Y:S01]  /*1d500*/  ULDC UR4, c[0x0][0x2f4] ;  /* 0x0000bd0000047ab9 */ /* 0x000fe20000000800 */
[----:B------:R-:W-:Y:S02]  /*1d510*/  SEL R5, RZ, 0xffffffff, P2 ;  /* 0xffffffffff057807 */ /* 0x000fe40001000000 */
[----:B------:R-:W-:Y:S02]  /*1d520*/  SEL R29, RZ, 0x1, P1 ;  /* 0x00000001ff1d7807 */ /* 0x000fe40000800000 */
[----:B---3--:R-:W-:Y:S01]  /*1d530*/  SHF.R.S32.HI R10, RZ, 0x1f, R32 ;  /* 0x0000001fff0a7819 */ /* 0x008fe20000011420 */
[----:B------:R-:W-:Y:S01]  /*1d540*/  IMAD.SHL.U32 R6, R5, 0x2, RZ ;  /* 0x0000000205067824 */ /* 0x000fe200078e00ff */
[----:B------:R-:W-:-:S04]  /*1d550*/  @!P0 SHF.R.S32.HI R5, RZ, 0x1f, R4 ;  /* 0x0000001fff058819 */ /* 0x000fc80000011404 */
[----:B------:R-:W-:Y:S01]  /*1d560*/  LOP3.LUT R29, R6, 0x2, R29, 0xe2, !PT ;  /* 0x00000002061d7812 */ /* 0x000fe200078ee21d */
[-C--:B0-----:R-:W-:Y:S02]  /*1d570*/  @!P0 IMAD R6, R10, R2.reuse, RZ ;  /* 0x000000020a068224 */ /* 0x081fe400078e02ff */
[----:B------:R-:W-:-:S04]  /*1d580*/  @!P0 IMAD.WIDE.U32 R4, R32, R2, R4 ;  /* 0x0000000220048225 */ /* 0x000fc800078e0004 */
[----:B------:R-:W-:Y:S02]  /*1d590*/  @!P0 IMAD R6, R32, R3, R6 ;  /* 0x0000000320068224 */ /* 0x000fe400078e0206 */
[----:B------:R-:W0:Y:S02]  /*1d5a0*/  @!P0 LDC.64 R2, c[0x0][0x418] ;  /* 0x00010600ff028b82 */ /* 0x000e240000000a00 */
[----:B------:R-:W-:Y:S01]  /*1d5b0*/  @!P0 IMAD.IADD R6, R5, 0x1, R6 ;  /* 0x0000000105068824 */ /* 0x000fe200078e0206 */
[----:B------:R-:W-:Y:S02]  /*1d5c0*/  MOV R7, UR39 ;  /* 0x0000002700077c02 */ /* 0x000fe40008000f00 */
[----:B0-----:R-:W-:-:S04]  /*1d5d0*/  @!P0 LEA R2, P1, R4, R2, 0x2 ;  /* 0x0000000204028211 */ /* 0x001fc800078210ff */
[----:B------:R-:W-:Y:S01]  /*1d5e0*/  @!P0 LEA.HI.X R3, R4, R3, R6, 0x2, P1 ;  /* 0x0000000304038211 */ /* 0x000fe200008f1406 */
[----:B------:R-:W-:-:S06]  /*1d5f0*/  IMAD.MOV.U32 R4, RZ, RZ, RZ ;  /* 0x000000ffff047224 */ /* 0x000fcc00078e00ff */
[----:B------:R0:W5:Y:S01]  /*1d600*/  @!P0 LDG.E R4, desc[UR56][R2.64] ;  /* 0x0000003802048981 */ /* 0x000162000c1e1900 */
[----:B------:R-:W-:Y:S02]  /*1d610*/  ISETP.GT.U32.AND P0, PT, R9, 0x5f, PT ;  /* 0x0000005f0900780c */ /* 0x000fe40003f04070 */
[----:B------:R-:W-:Y:S02]  /*1d620*/  ISETP.NE.AND P3, PT, R7, 0x3, PT ;  /* 0x000000030700780c */ /* 0x000fe40003f65270 */
[----:B------:R-:W-:Y:S02]  /*1d630*/  LOP3.LUT R8, R8, 0xfffffff7, RZ, 0xc0, !PT ;  /* 0xfffffff708087812 */ /* 0x000fe400078ec0ff */
[----:B------:R-:W-:-:S07]  /*1d640*/  ISETP.GE.AND P2, PT, R21, UR4, PT ;  /* 0x0000000415007c0c */ /* 0x000fce000bf46270 */
[----:B------:R-:W-:-:S04]  /*1d650*/  @P0 LOP3.LUT R8, R8, 0x8, RZ, 0xfc, !PT ;  /* 0x0000000808080812 */ /* 0x000fc800078efcff */
[----:B------:R-:W-:-:S04]  /*1d660*/  LOP3.LUT R8, R8, 0xffffffef, RZ, 0xc0, !PT ;  /* 0xffffffef08087812 */ /* 0x000fc800078ec0ff */
[----:B------:R-:W-:-:S04]  /*1d670*/  @P3 LOP3.LUT R8, R8, 0x10, RZ, 0xfc, !PT ;  /* 0x0000001008083812 */ /* 0x000fc800078efcff */
[----:B------:R-:W-:Y:S02]  /*1d680*/  LOP3.LUT R8, R8, 0xfffffffb, RZ, 0xc0, !PT ;  /* 0xfffffffb08087812 */ /* 0x000fe400078ec0ff */
[----:B------:R-:W-:Y:S02]  /*1d690*/  LOP3.LUT R9, R21, 0x80, RZ, 0xfc, !PT ;  /* 0x0000008015097812 */ /* 0x000fe400078efcff */
[----:B------:R-:W-:Y:S02]  /*1d6a0*/  ISETP.GE.AND P1, PT, R20, UR4, PT ;  /* 0x0000000414007c0c */ /* 0x000fe4000bf26270 */
[----:B------:R-:W-:Y:S02]  /*1d6b0*/  @P2 LOP3.LUT R8, R8, 0x4, RZ, 0xfc, !PT ;  /* 0x0000000408082812 */ /* 0x000fe400078efcff */
[----:B------:R-:W-:Y:S02]  /*1d6c0*/  ISETP.GE.AND P0, PT, R9, UR4, PT ;  /* 0x0000000409007c0c */ /* 0x000fe4000bf06270 */
[----:B------:R-:W-:-:S04]  /*1d6d0*/  LOP3.LUT R8, R8, 0xfffffffe, RZ, 0xc0, !PT ;  /* 0xfffffffe08087812 */ /* 0x000fc800078ec0ff */
[----:B------:R-:W-:-:S04]  /*1d6e0*/  LOP3.LUT R8, R8, 0xfffffffd, RZ, 0xc0, !PT ;  /* 0xfffffffd08087812 */ /* 0x000fc800078ec0ff */
[----:B------:R-:W-:Y:S01]  /*1d6f0*/  @P1 LOP3.LUT R8, R8, 0x2, RZ, 0xfc, !PT ;  /* 0x0000000208081812 */ /* 0x000fe200078efcff */
[----:B------:R0:W-:Y:S03]  /*1d700*/  STL [R1+0x4], R10 ;  /* 0x0000040a01007387 */ /* 0x0001e60000100800 */
[----:B------:R-:W-:Y:S01]  /*1d710*/  @P0 LOP3.LUT R8, R8, 0x1, RZ, 0xfc, !PT ;  /* 0x0000000108080812 */ /* 0x000fe200078efcff */
[----:B------:R0:W-:Y:S04]  /*1d720*/  STL [R1+0x30], R7 ;  /* 0x0000300701007387 */ /* 0x0001e80000100800 */
[----:B------:R0:W-:Y:S01]  /*1d730*/  STL [R1+0x38], R8 ;  /* 0x0000380801007387 */ /* 0x0001e20000100800 */
[----:B------:R-:W-:Y:S05]  /*1d740*/  BRA.DIV UR5, `(.L_x_730) ;  /* 0x0000004e05747947 */ /* 0x000fea000b800000 */
.L_x_845:
[----:B------:R-:W-:Y:S05]  /*1d750*/  @!P3 BRA `(.L_x_731) ;  /* 0x000000000004b947 */ /* 0x000fea0003800000 */
[----:B------:R-:W-:Y:S01]  /*1d760*/  BPT.TRAP 0x1 ;  /* 0x000000040000795c */ /* 0x000fe20000300000 */
.L_x_731:
[----:B------:R-:W-:Y:S01]  /*1d770*/  SHF.R.S32.HI R5, RZ, 0x1f, R0 ;  /* 0x0000001fff057819 */ /* 0x000fe20000011400 */
[----:B------:R-:W-:Y:S01]  /*1d780*/  ULDC.64 UR4, c[0x0][0x328] ;  /* 0x0000ca0000047ab9 */ /* 0x000fe20000000a00 */
[----:B------:R-:W-:Y:S01]  /*1d790*/  ULDC.64 UR6, c[0x0][0x318] ;  /* 0x0000c60000067ab9 */ /* 0x000fe20000000a00 */
[----:B0-----:R-:W-:Y:S01]  /*1d7a0*/  IMAD.WIDE.U32 R2, R0, UR4, RZ ;  /* 0x0000000400027c25 */ /* 0x001fe2000f8e00ff */
[----:B------:R-:W-:Y:S03]  /*1d7b0*/  BSSY B0, `(.L_x_732) ;  /* 0x0000013000007945 */ /* 0x000fe60003800000 */
[----:B------:R-:W-:-:S04]  /*1d7c0*/  IMAD R6, R5, UR4, RZ ;  /* 0x0000000405067c24 */ /* 0x000fc8000f8e02ff */
[----:B------:R-:W-:Y:S01]  /*1d7d0*/  IMAD R6, R0, UR5, R6 ;  /* 0x0000000500067c24 */ /* 0x000fe2000f8e0206 */
        /* <DEDUP_REMOVED lines=16> */
.L_x_846:
[----:B------:R-:W-:Y:S05]  /*1d8e0*/  BSYNC B0 ;  /* 0x0000000000007941 */ /* 0x000fea0003800000 */
.L_x_732:
[----:B------:R-:W2:Y:S01]  /*1d8f0*/  LDL R3, [R1+0x38] ;  /* 0x0000380001037983 */ /* 0x000ea20000100800 */
[----:B------:R-:W-:Y:S01]  /*1d900*/  ULDC.64 UR4, c[0x0][0x300] ;  /* 0x0000c00000047ab9 */ /* 0x000fe20000000a00 */
[----:B------:R-:W-:Y:S01]  /*1d910*/  ULDC.64 UR6, c[0x0][0x2e8] ;  /* 0x0000ba0000067ab9 */ /* 0x000fe20000000a00 */
[----:B------:R-:W-:Y:S01]  /*1d920*/  IMAD R5, R5, UR4, RZ ;  /* 0x0000000405057c24 */ /* 0x000fe2000f8e02ff */
[----:B------:R-:W1:Y:S03]  /*1d930*/  S2R R8, SR_TID.X ;  /* 0x0000000000087919 */ /* 0x000e660000002100 */
[----:B------:R-:W-:Y:S01]  /*1d940*/  IMAD R5, R0, UR5, R5 ;  /* 0x0000000500057c24 */ /* 0x000fe2000f8e0205 */
[----:B------:R-:W3:Y:S01]  /*1d950*/  S2R R9, SR_TID.X ;  /* 0x0000000000097919 */ /* 0x000ee20000002100 */
[----:B-1----:R-:W-:-:S04]  /*1d960*/  LOP3.LUT R8, R8, 0x7f, RZ, 0xc0, !PT ;  /* 0x0000007f08087812 */ /* 0x002fc800078ec0ff */
[----:B------:R-:W-:Y:S01]  /*1d970*/  SHF.R.U32.HI R8, RZ, 0x3, R8 ;  /* 0x00000003ff087819 */ /* 0x000fe20000011608 */
[----:B---3--:R-:W-:-:S05]  /*1d980*/  IMAD.SHL.U32 R9, R9, 0x8, RZ ;  /* 0x0000000809097824 */ /* 0x008fca00078e00ff */
[----:B------:R-:W-:Y:S02]  /*1d990*/  LOP3.LUT R9, R9, 0x38, RZ, 0xc0, !PT ;  /* 0x0000003809097812 */ /* 0x000fe400078ec0ff */
[C---:B--2---:R-:W-:Y:S02]  /*1d9a0*/  LOP3.LUT P4, RZ, R3.reuse, 0x4, RZ, 0xc0, !PT ;  /* 0x0000000403ff7812 */ /* 0x044fe4000788c0ff */
[C---:B------:R-:W-:Y:S02]  /*1d9b0*/  LOP3.LUT P3, RZ, R3.reuse, 0x2, RZ, 0xc0, !PT ;  /* 0x0000000203ff7812 */ /* 0x040fe4000786c0ff */
[----:B------:R-:W-:Y:S01]  /*1d9c0*/  LOP3.LUT P2, RZ, R3, 0x1, RZ, 0xc0, !PT ;  /* 0x0000000103ff7812 */ /* 0x000fe2000784c0ff */
[----:B0-----:R-:W-:Y:S01]  /*1d9d0*/  IMAD.WIDE.U32 R2, R0, UR4, RZ ;  /* 0x0000000400027c25 */ /* 0x001fe2000f8e00ff */
[----:B------:R-:W-:-:S03]  /*1d9e0*/  ULDC.64 UR4, c[0x0][0x310] ;  /* 0x0000c40000047ab9 */ /* 0x000fc60000000a00 */
[----:B------:R-:W-:Y:S02]  /*1d9f0*/  IMAD.IADD R3, R3, 0x1, R5 ;  /* 0x0000000103037824 */ /* 0x000fe400078e0205 */
[----:B------:R-:W-:Y:S02]  /*1da00*/  IMAD R6, R6, UR4, RZ ;  /* 0x0000000406067c24 */ /* 0x000fe4000f8e02ff */
[----:B------:R-:W-:-:S04]  /*1da10*/  IMAD.WIDE.U32 R2, R4, UR4, R2 ;  /* 0x0000000404027c25 */ /* 0x000fc8000f8e0002 */
[----:B------:R-:W-:Y:S01]  /*1da20*/  IMAD R6, R4, UR5, R6 ;  /* 0x0000000504067c24 */ /* 0x000fe2000f8e0206 */
[----:B------:R-:W-:Y:S01]  /*1da30*/  ULDC.64 UR4, c[0x0][0x308] ;  /* 0x0000c20000047ab9 */ /* 0x000fe20000000a00 */
[----:B------:R-:W-:Y:S02]  /*1da40*/  IMAD R5, R27, 0x4800, R33 ;  /* 0x000048001b057824 */ /* 0x000fe400078e0221 */
[----:B------:R-:W-:Y:S02]  /*1da50*/  IMAD.IADD R3, R3, 0x1, R6 ;  /* 0x0000000103037824 */ /* 0x000fe400078e0206 */
[----:B------:R-:W-:Y:S02]  /*1da60*/  IMAD R6, R26, -0x60, R36 ;  /* 0xffffffa01a067824 */ /* 0x000fe400078e0224 */
[----:B------:R-:W-:Y:S01]  /*1da70*/  IMAD.WIDE.U32 R2, R18, UR4, R2 ;  /* 0x0000000412027c25 */ /* 0x000fe2000f8e0002 */
[----:B------:R-:W-:-:S03]  /*1da80*/  UMOV UR4, 0xffffffff ;  /* 0xffffffff00047882 */ /* 0x000fc60000000000 */
[----:B------:R-:W-:Y:S01]  /*1da90*/  IMAD R0, R18, UR5, R3 ;  /* 0x0000000512007c24 */ /* 0x000fe2000f8e0203 */
[----:B------:R-:W-:Y:S01]  /*1daa0*/  LEA R4, P0, R2, UR6, 0x1 ;  /* 0x0000000602047c11 */ /* 0x000fe2000f8008ff */
[----:B------:R-:W-:-:S03]  /*1dab0*/  IMAD.IADD R6, R6, 0x1, -R8 ;  /* 0x0000000106067824 */ /* 0x000fc600078e0a08 */
[----:B------:R-:W-:Y:S02]  /*1dac0*/  LEA.HI.X R0, R2, UR7, R0, 0x1, P0 ;  /* 0x0000000702007c11 */ /* 0x000fe400080f0c00 */
[----:B------:R-:W-:Y:S01]  /*1dad0*/  ISETP.GE.AND P0, PT, R6, 0x1, PT ;  /* 0x000000010600780c */ /* 0x000fe20003f06270 */
[----:B------:R-:W-:-:S12]  /*1dae0*/  BRA.DIV UR4, `(.L_x_734) ;  /* 0x0000004a04d47947 */ /* 0x000fd8000b800000 */
        /* <DEDUP_REMOVED lines=28> */
[----:B0-----:R-:W-:-:S04]  /*1dcb0*/  @P1 LEA R3, P0, R9, R3, 0x1 ;  /* 0x0000000309031211 */ /* 0x001fc800078008ff */
[----:B-1----:R-:W-:-:S04]  /*1dcc0*/  @P1 IADD3.X R2, RZ, R2, RZ, P0, !PT ;  /* 0x00000002ff021210 */ /* 0x002fc800007fe4ff */
        /* <DEDUP_REMOVED lines=32> */
.L_x_860:
        /* <DEDUP_REMOVED lines=12> */
.L_x_735:
[----:B------:R-:W-:Y:S02]  /*1df90*/  PLOP3.LUT P1, PT, P1, P0, PT, 0xa2, 0x0 ;  /* 0x000000000000781c */ /* 0x000fe40000f21472 */
[----:B------:R-:W-:-:S08]  /*1dfa0*/  @P0 R2UR P1, UR4, R7 ;  /* 0x00000000070402ca */ /* 0x000fd00000020000 */
[----:B------:R-:W-:-:S05]  /*1dfb0*/  @P0 PLOP3.LUT P0, PT, P1, PT, PT, 0x80, 0x0 ;  /* 0x000000000000081c */ /* 0x000fca0000f0f070 */
[----:B------:R-:W-:Y:S01]  /*1dfc0*/  @!P1 SYNCS.ARRIVE.TRANS64.RED.A0T1 RZ, [UR4+0x2a830], RZ ;  /* 0x02a830ffffff99a7 */ /* 0x000fe20008200404 */
[----:B------:R-:W-:Y:S07]  /*1dfd0*/  @!P1 ARRIVES.LDGSTSBAR.64.TRANSCNT [UR4+0x2a830] ;  /* 0x02a83000ff0099b0 */ /* 0x000fee0008000a84 */
[----:B------:R-:W-:Y:S05]  /*1dfe0*/  @P0 BRA.U.ANY `(.L_x_735) ;  /* 0xfffffffd00e80947 */ /* 0x000fea000393ffff */
[----:B------:R-:W-:Y:S01]  /*1dff0*/  NOP ;  /* 0x0000000000007918 */ /* 0x000fe20000000000 */
[----:B------:R-:W2:Y:S02]  /*1e000*/  LDL R0, [R1+0x30] ;  /* 0x0000300001007983 */ /* 0x000ea40000100800 */
[----:B--2---:R-:W-:-:S13]  /*1e010*/  ISETP.NE.AND P2, PT, R0, 0x3, PT ;  /* 0x000000030000780c */ /* 0x004fda0003f45270 */
[----:B------:R-:W-:Y:S05]  /*1e020*/  @!P2 BRA `(.L_x_736) ;  /* 0x000000000004a947 */ /* 0x000fea0003800000 */
[----:B------:R-:W-:Y:S01]  /*1e030*/  BPT.TRAP 0x1 ;  /* 0x000000040000795c */ /* 0x000fe20000300000 */
.L_x_736:
[----:B-1----:R1:W5:Y:S01]  /*1e040*/  LDL.LU R3, [R1+0x10] ;  /* 0x0000100001037983 */ /* 0x0023620000300800 */
[----:B------:R1:W-:Y:S02]  /*1e050*/  SYNCS.ARRIVE.TRANS64.A1T0 RZ, [R7+URZ+0x2a830], RZ ;  /* 0x02a830ff07ff79a7 */ /* 0x0003e4000810003f */
[----:B------:R-:W-:Y:S05]  /*1e060*/  WARPSYNC.ALL ;  /* 0x0000000000007948 */ /* 0x000fea0003800000 */
[----:B------:R-:W-:Y:S01]  /*1e070*/  ULDC.64 UR6, c[0x0][0xa00] ;  /* 0x0002800000067ab9 */ /* 0x000fe20000000a00 */
[----:B------:R-:W-:Y:S01]  /*1e080*/  ULDC.64 UR4, c[0x0][0x298] ;  /* 0x0000a60000047ab9 */ /* 0x000fe20000000a00 */
[----:B------:R-:W-:Y:S01]  /*1e090*/  BAR.SYNC.DEFER_BLOCKING 0x8, 0x180 ;  /* 0x0206000000007b1d */ /* 0x000fe20000010000 */
[----:B------:R-:W-:Y:S01]  /*1e0a0*/  ISETP.NE.U32.AND P0, PT, RZ, UR6, PT ;  /* 0x00000006ff007c0c */ /* 0x000fe2000bf05070 */
[----:B0-----:R-:W-:Y:S01]  /*1e0b0*/  IMAD.WIDE.U32 R4, R34, UR4, RZ ;  /* 0x0000000422047c25 */ /* 0x001fe2000f8e00ff */
[----:B------:R-:W-:-:S02]  /*1e0c0*/  SHF.R.S32.HI R0, RZ, 0x1f, R34 ;  /* 0x0000001fff007819 */ /* 0x000fc40000011422 */
[----:B------:R-:W-:Y:S01]  /*1e0d0*/  ISETP.NE.AND.EX P0, PT, RZ, UR7, PT, P0 ;  /* 0x00000007ff007c0c */ /* 0x000fe2000bf05300 */
[----:B------:R-:W-:Y:S01]  /*1e0e0*/  VIADD R2, R22, 0xc400 ;  /* 0x0000c40016027836 */ /* 0x000fe20000000000 */
[----:B------:R-:W-:Y:S01]  /*1e0f0*/  BSSY B6, `(.L_x_737) ;  /* 0x000001a000067945 */ /* 0x000fe20003800000 */
[----:B------:R-:W-:Y:S01]  /*1e100*/  IMAD R0, R0, UR4, RZ ;  /* 0x0000000400007c24 */ /* 0x000fe2000f8e02ff */
[----:B------:R-:W-:-:S03]  /*1e110*/  SEL R31, R31, RZ, !P0 ;  /* 0x000000ff1f1f7207 */ /* 0x000fc60004000000 */
[----:B------:R-:W-:-:S04]  /*1e120*/  IMAD R0, R34, UR5, R0 ;  /* 0x0000000522007c24 */ /* 0x000fc8000f8e0200 */
[----:B------:R-:W-:Y:S01]  /*1e130*/  IMAD.IADD R34, R5, 0x1, R0 ;  /* 0x0000000105227824 */ /* 0x000fe200078e0200 */
[----:B-----5:R-:W-:Y:S02]  /*1e140*/  SEL R3, R3, RZ, !P0 ;  /* 0x000000ff03037207 */ /* 0x020fe40004000000 */
[----:B------:R-:W-:-:S03]  /*1e150*/  LOP3.LUT P0, RZ, R2, 0x3ff, RZ, 0xc0, !PT ;  /* 0x000003ff02ff7812 */ /* 0x000fc6000780c0ff */
[----:B------:R0:W-:Y:S04]  /*1e160*/  STL [R1+0x24], R3 ;  /* 0x0000240301007387 */ /* 0x0001e80000100800 */
[----:B------:R0:W-:Y:S06]  /*1e170*/  STL.64 [R1+0x10], R4 ;  /* 0x0000100401007387 */ /* 0x0001ec0000100a00 */
[----:B------:R-:W-:Y:S05]  /*1e180*/  @!P0 BRA `(.L_x_738) ;  /* 0x0000000000408947 */ /* 0x000fea0003800000 */
[----:B------:R-:W-:Y:S01]  /*1e190*/  MOV R2, 0x0 ;  /* 0x0000000000027802 */ /* 0x000fe20000000f00 */
[----:B------:R-:W-:Y:S01]  /*1e1a0*/  ULDC.64 UR4, c[0x4][0xf0] ;  /* 0x01003c0000047ab9 */ /* 0x000fe20000000a00 */
[----:B------:R-:W-:Y:S01]  /*1e1b0*/  ULDC.64 UR6, c[0x4][0xf8] ;  /* 0x01003e0000067ab9 */ /* 0x000fe20000000a00 */
[----:B------:R-:W-:Y:S01]  /*1e1c0*/  ULDC.64 UR8, c[0x4][0x88] ;  /* 0x0100220000087ab9 */ /* 0x000fe20000000a00 */
[----:B0-----:R-:W-:Y:S01]  /*1e1d0*/  IMAD.U32 R4, RZ, RZ, UR4 ;  /* 0x00000004ff047e24 */ /* 0x001fe2000f8e00ff */
[----:B------:R-:W-:Y:S01]  /*1e1e0*/  MOV R6, UR6 ;  /* 0x0000000600067c02 */ /* 0x000fe20008000f00 */
[----:B------:R-:W0:Y:S01]  /*1e1f0*/  LDC.64 R2, c[0x4][R2] ;  /* 0x0100000002027b82 */ /* 0x000e220000000a00 */
[----:B------:R-:W-:Y:S02]  /*1e200*/  IMAD.U32 R5, RZ, RZ, UR5 ;  /* 0x00000005ff057e24 */ /* 0x000fe4000f8e00ff */
[----:B-1----:R-:W-:Y:S02]  /*1e210*/  IMAD.U32 R7, RZ, RZ, UR7 ;  /* 0x00000007ff077e24 */ /* 0x002fe4000f8e00ff */
[----:B------:R-:W-:-:S02]  /*1e220*/  IMAD.U32 R10, RZ, RZ, UR8 ;  /* 0x00000008ff0a7e24 */ /* 0x000fc4000f8e00ff */
[----:B------:R-:W-:Y:S02]  /*1e230*/  IMAD.U32 R11, RZ, RZ, UR9 ;  /* 0x00000009ff0b7e24 */ /* 0x000fe4000f8e00ff */
[----:B------:R-:W-:Y:S02]  /*1e240*/  IMAD.MOV.U32 R8, RZ, RZ, 0x70 ;  /* 0x00000070ff087424 */ /* 0x000fe400078e00ff */
[----:B------:R-:W-:Y:S02]  /*1e250*/  IMAD.MOV.U32 R12, RZ, RZ, 0x1 ;  /* 0x00000001ff0c7424 */ /* 0x000fe400078e00ff */
[----:B------:R-:W-:-:S07]  /*1e260*/  IMAD.MOV.U32 R13, RZ, RZ, RZ ;  /* 0x000000ffff0d7224 */ /* 0x000fce00078e00ff */
[----:B------:R-:W-:-:S07]  /*1e270*/  LEPC R20, `(.L_x_738) ;  /* 0x000000001014794e */ /* 0x000fce0000000000 */
[----:B0-----:R-:W-:Y:S05]  /*1e280*/  CALL.ABS.NOINC R2 ;  /* 0x0000000002007343 */ /* 0x001fea0003c00000 */
.L_x_738:
[----:B------:R-:W-:Y:S05]  /*1e290*/  BSYNC B6 ;  /* 0x0000000000067941 */ /* 0x000fea0003800000 */
.L_x_737:
[----:B------:R-:W2:Y:S01]  /*1e2a0*/  LDL.LU R20, [R1+0x24] ;  /* 0x0000240001147983 */ /* 0x000ea20000300800 */
[----:B------:R-:W-:Y:S01]  /*1e2b0*/  ULDC.64 UR4, c[0x0][0x2d8] ;  /* 0x0000b60000047ab9 */ /* 0x000fe20000000a00 */
[----:B------:R-:W3:Y:S02]  /*1e2c0*/  LDC R8, c[0x0][0x448] ;  /* 0x00011200ff087b82 */ /* 0x000ee40000000800 */
[----:B0-----:R-:W4:Y:S01]  /*1e2d0*/  LDL.LU.64 R2, [R1+0x10] ;  /* 0x0000100001027983 */ /* 0x001f220000300a00 */
[----:B------:R-:W-:-:S03]  /*1e2e0*/  IMAD.SHL.U32 R4, R17, 0x80, RZ ;  /* 0x0000008011047824 */ /* 0x000fc600078e00ff */
[----:B------:R0:W5:Y:S01]  /*1e2f0*/  LDL R17, [R1+0x1c] ;  /* 0x00001c0001117983 */ /* 0x0001620000100800 */
[----:B---3--:R-:W-:-:S13]  /*1e300*/  ISETP.NE.AND P0, PT, R8, 0x1, PT ;  /* 0x000000010800780c */ /* 0x008fda0003f05270 */
[----:B------:R-:W1:Y:S01]  /*1e310*/  @P0 LDC R5, c[0x0][0x44c] ;  /* 0x00011300ff050b82 */ /* 0x000e620000000800 */
[----:B------:R-:W3:Y:S02]  /*1e320*/  S2R R9, SR_TID.X ;  /* 0x0000000000097919 */ /* 0x000ee40000002100 */
[----:B---3--:R-:W-:-:S05]  /*1e330*/  IMAD.SHL.U32 R9, R9, 0x8, RZ ;  /* 0x0000000809097824 */ /* 0x008fca00078e00ff */
[----:B------:R-:W-:Y:S01]  /*1e340*/  LOP3.LUT R9, R9, 0x38, RZ, 0xc0, !PT ;  /* 0x0000003809097812 */ /* 0x000fe200078ec0ff */
[----:B----4-:R-:W-:Y:S02]  /*1e350*/  IMAD.MOV.U32 R3, RZ, RZ, R34 ;  /* 0x000000ffff037224 */ /* 0x010fe400078e0022 */
[----:B------:R-:W-:-:S04]  /*1e360*/  IMAD.WIDE.U32 R2, R18, UR4, R2 ;  /* 0x0000000412027c25 */ /* 0x000fc8000f8e0002 */
[----:B------:R-:W-:Y:S01]  /*1e370*/  IMAD R3, R18, UR5, R3 ;  /* 0x0000000512037c24 */ /* 0x000fe2000f8e0203 */
[----:B------:R-:W-:Y:S02]  /*1e380*/  ULDC.64 UR4, c[0x0][0x2e0] ;  /* 0x0000b80000047ab9 */ /* 0x000fe40000000a00 */
[----:B--2---:R-:W-:Y:S02]  /*1e390*/  IMAD R0, R20, UR4, RZ ;  /* 0x0000000414007c24 */ /* 0x004fe4000f8e02ff */
[----:B------:R-:W2:Y:S01]  /*1e3a0*/  S2R R20, SR_TID.X ;  /* 0x0000000000147919 */ /* 0x000ea20000002100 */
[----:B------:R-:W-:-:S04]  /*1e3b0*/  IMAD.WIDE.U32 R2, R31, UR4, R2 ;  /* 0x000000041f027c25 */ /* 0x000fc8000f8e0002 */
[----:B------:R-:W-:Y:S01]  /*1e3c0*/  IMAD R0, R31, UR5, R0 ;  /* 0x000000051f007c24 */ /* 0x000fe2000f8e0200 */
[----:B------:R-:W-:-:S03]  /*1e3d0*/  ULDC.64 UR4, c[0x0][0x2d0] ;  /* 0x0000b40000047ab9 */ /* 0x000fc60000000a00 */
[----:B------:R-:W-:Y:S02]  /*1e3e0*/  IMAD.IADD R3, R3, 0x1, R0 ;  /* 0x0000000103037824 */ /* 0x000fe400078e0200 */
[----:B------:R-:W3:Y:S01]  /*1e3f0*/  @P0 LDC R0, c[0x0][0x450] ;  /* 0x00011400ff000b82 */ /* 0x000ee20000000800 */
[----:B--2---:R-:W-:-:S04]  /*1e400*/  LOP3.LUT R20, R20, 0x7f, RZ, 0xc0, !PT ;  /* 0x0000007f14147812 */ /* 0x004fc800078ec0ff */
[----:B------:R-:W-:Y:S02]  /*1e410*/  SHF.R.U32.HI R21, RZ, 0x3, R20 ;  /* 0x00000003ff157819 */ /* 0x000fe40000011614 */
[----:B------:R-:W2:Y:S02]  /*1e420*/  S2R R20, SR_TID.X ;  /* 0x0000000000147919 */ /* 0x000ea40000002100 */
[----:B--2---:R-:W-:-:S05]  /*1e430*/  IMAD.SHL.U32 R20, R20, 0x10, RZ ;  /* 0x0000001014147824 */ /* 0x004fca00078e00ff */
[----:B------:R-:W-:-:S04]  /*1e440*/  LOP3.LUT R20, R21, 0x70, R20, 0xf8, !PT ;  /* 0x0000007015147812 */ /* 0x000fc800078ef814 */
[----:B------:R-:W-:Y:S01]  /*1e450*/  LOP3.LUT R6, R20, R4, RZ, 0xfc, !PT ;  /* 0x0000000414067212 */ /* 0x000fe200078efcff */
[----:B------:R-:W2:Y:S04]  /*1e460*/  S2R R21, SR_TID.X ;  /* 0x0000000000157919 */ /* 0x000ea80000002100 */
[----:B-1----:R-:W-:-:S04]  /*1e470*/  @P0 IMAD.HI.U32 R7, R6, R5, RZ ;  /* 0x0000000506070227 */ /* 0x002fc800078e00ff */
[----:B------:R-:W-:Y:S01]  /*1e480*/  IMAD.MOV.U32 R5, RZ, RZ, R6 ;  /* 0x000000ffff057224 */ /* 0x000fe200078e0006 */
[----:B---3--:R-:W-:-:S04]  /*1e490*/  @P0 SHF.R.U32.HI R5, RZ, R0, R7 ;  /* 0x00000000ff050219 */ /* 0x008fc80000011607 */
[C---:B------:R-:W-:Y:S01]  /*1e4a0*/  IADD3 R0, -R5.reuse, RZ, RZ ;  /* 0x000000ff05007210 */ /* 0x040fe20007ffe1ff */
[----:B------:R-:W1:Y:S04]  /*1e4b0*/  S2R R20, SR_TID.X ;  /* 0x0000000000147919 */ /* 0x000e680000002100 */
        /* <DEDUP_REMOVED lines=8> */
[----:B------:R-:W-:Y:S02]  /*1e540*/  IMAD R5, R5, UR4, RZ ;  /* 0x0000000405057c24 */ /* 0x000fe4000f8e02ff */
[----:B--2---:R-:W-:Y:S02]  /*1e550*/  IMAD.SHL.U32 R21, R21, 0x8, RZ ;  /* 0x0000000815157824 */ /* 0x004fe400078e00ff */
[----:B------:R-:W-:-:S04]  /*1e560*/  IMAD.WIDE.U32 R2, R0, UR4, R2 ;  /* 0x0000000400027c25 */ /* 0x000fc8000f8e0002 */
[----:B------:R-:W-:Y:S01]  /*1e570*/  IMAD R5, R0, UR5, R5 ;  /* 0x0000000500057c24 */ /* 0x000fe2000f8e0205 */
[----:B------:R-:W-:Y:S01]  /*1e580*/  ULDC.64 UR4, c[0x0][0x280] ;  /* 0x0000a00000047ab9 */ /* 0x000fe20000000a00 */
[----:B------:R-:W-:Y:S02]  /*1e590*/  LOP3.LUT R21, R21, 0x38, RZ, 0xc0, !PT ;  /* 0x0000003815157812 */ /* 0x000fe400078ec0ff */
[----:B------:R-:W-:Y:S01]  /*1e5a0*/  IMAD.IADD R5, R3, 0x1, R5 ;  /* 0x0000000103057824 */ /* 0x000fe200078e0205 */
[C---:B------:R-:W-:Y:S01]  /*1e5b0*/  LEA R0, P0, R2.reuse, UR4, 0x1 ;  /* 0x0000000402007c11 */ /* 0x040fe2000f8008ff */
[----:B------:R-:W-:Y:S01]  /*1e5c0*/  ULDC UR4, c[0x0][0x2b8] ;  /* 0x0000ae0000047ab9 */ /* 0x000fe20000000800 */
[C---:B------:R-:W-:Y:S02]  /*1e5d0*/  LOP3.LUT R10, R21.reuse, 0x40, RZ, 0xfc, !PT ;  /* 0x00000040150a7812 */ /* 0x040fe400078efcff */
[----:B------:R-:W-:Y:S02]  /*1e5e0*/  LOP3.LUT R11, R21, 0x80, RZ, 0xfc, !PT ;  /* 0x00000080150b7812 */ /* 0x000fe400078efcff */
[----:B------:R-:W-:Y:S01]  /*1e5f0*/  LEA.HI.X R5, R2, UR5, R5, 0x1, P0 ;  /* 0x0000000502057c11 */ /* 0x000fe200080f0c05 */
[----:B------:R-:W-:Y:S01]  /*1e600*/  UMOV UR5, 0xffffffff ;  /* 0xffffffff00057882 */ /* 0x000fe20000000000 */
[----:B-1----:R-:W-:-:S02]  /*1e610*/  LOP3.LUT R20, R20, 0x7f, RZ, 0xc0, !PT ;  /* 0x0000007f14147812 */ /* 0x002fc400078ec0ff */
[----:B------:R-:W-:Y:S02]  /*1e620*/  ISETP.GE.AND P3, PT, R9, UR4, PT ;  /* 0x0000000409007c0c */ /* 0x000fe4000bf66270 */
[----:B------:R-:W-:Y:S02]  /*1e630*/  ISETP.GE.AND P2, PT, R10, UR4, PT ;  /* 0x000000040a007c0c */ /* 0x000fe4000bf46270 */
[----:B------:R-:W-:Y:S02]  /*1e640*/  ISETP.GE.AND P0, PT, R11, UR4, PT ;  /* 0x000000040b007c0c */ /* 0x000fe4000bf06270 */
[----:B------:R-:W-:Y:S01]  /*1e650*/  SHF.R.U32.HI R10, RZ, 0x3, R20 ;  /* 0x00000003ff0a7819 */ /* 0x000fe20000011614 */
[----:B0-----:R-:W-:Y:S10]  /*1e660*/  BRA.DIV UR5, `(.L_x_739) ;  /* 0x0000004a051c7947 */ /* 0x001ff4000b800000 */
[----:B------:R-:W0:Y:S01]  /*1e670*/  SHFL.IDX PT, R3, R0, RZ, 0x181f ;  /* 0x00181fff00037589 */ /* 0x000e2200000e0000 */
[----:B-----5:R-:W-:Y:S02]  /*1e680*/  IMAD R6, R17, R8, RZ ;  /* 0x0000000811067224 */ /* 0x020fe400078e02ff */
[----:B------:R-:W-:Y:S01]  /*1e690*/  IMAD.IADD R4, R10, 0x1, R4 ;  /* 0x000000010a047824 */ /* 0x000fe200078e0204 */
[----:B------:R-:W1:Y:S04]  /*1e6a0*/  SHFL.IDX PT, R2, R5, RZ, 0x181f ;  /* 0x00181fff05027589 */ /* 0x000e6800000e0000 */
[----:B------:R-:W-:Y:S01]  /*1e6b0*/  ISETP.GE.AND P1, PT, R4, R6, PT ;  /* 0x000000060400720c */ /* 0x000fe20003f26270 */
[----:B------:R-:W-:-:S12]  /*1e6c0*/  SHFL.IDX PT, R14, R0, 0x7, 0x181f ;  /* 0x00f81f00000e7f89 */ /* 0x000fd800000e0000 */
[----:B0-----:R-:W-:-:S05]  /*1e6d0*/  @!P1 LEA R7, P4, R9, R3, 0x1 ;  /* 0x0000000309079211 */ /* 0x001fca00078808ff */
[----:B-1----:R-:W-:Y:S02]  /*1e6e0*/  @!P1 IMAD.X R3, RZ, RZ, R2, P4 ;  /* 0x000000ffff039224 */ /* 0x002fe400020e0602 */
[----:B------:R-:W-:Y:S02]  /*1e6f0*/  @!P1 IMAD.MOV.U32 R2, RZ, RZ, R7 ;  /* 0x000000ffff029224 */ /* 0x000fe400078e0007 */
[----:B------:R-:W-:-:S03]  /*1e700*/  VIADD R7, R4, 0x10 ;  /* 0x0000001004077836 */ /* 0x000fc60000000000 */
[----:B------:R-:W-:Y:S04]  /*1e710*/  @!P1 LDGSTS.E.BYPASS.LTC128B.128 [R35+0xc400], desc[UR56][R2.64], !P3 ;  /* 0x0c40000002239fae */ /* 0x000fe8000d901d78 */
[----:B------:R-:W-:Y:S04]  /*1e720*/  @!P1 LDGSTS.E.BYPASS.LTC128B.128 [R35+0x10400], desc[UR56][R2.64+0x80], !P2 ;  /* 0x1040008002239fae */ /* 0x000fe8000d101d78 */
[----:B------:R0:W-:Y:S01]  /*1e730*/  @!P1 LDGSTS.E.BYPASS.LTC128B.128 [R35+0x14400], desc[UR56][R2.64+0x100], !P0 ;  /* 0x1440010002239fae */ /* 0x0001e2000c101d78 */
[----:B------:R-:W-:-:S03]  /*1e740*/  ISETP.GE.AND P1, PT, R7, R6, PT ;  /* 0x000000060700720c */ /* 0x000fc60003f26270 */
[----:B0-----:R-:W0:Y:S04]  /*1e750*/  SHFL.IDX PT, R3, R0, 0x1, 0x181f ;  /* 0x00381f0000037f89 */ /* 0x001e2800000e0000 */
[----:B------:R-:W1:Y:S06]  /*1e760*/  SHFL.IDX PT, R2, R5, 0x1, 0x181f ;  /* 0x00381f0005027f89 */ /* 0x000e6c00000e0000 */
[----:B0-----:R-:W-:-:S05]  /*1e770*/  @!P1 LEA R7, P4, R9, R3, 0x1 ;  /* 0x0000000309079211 */ /* 0x001fca00078808ff */
[----:B-1----:R-:W-:Y:S02]  /*1e780*/  @!P1 IMAD.X R8, RZ, RZ, R2, P4 ;  /* 0x000000ffff089224 */ /* 0x002fe400020e0602 */
[----:B------:R-:W-:Y:S01]  /*1e790*/  @!P1 IMAD.MOV.U32 R2, RZ, RZ, R7 ;  /* 0x000000ffff029224 */ /* 0x000fe200078e0007 */
[----:B------:R-:W-:Y:S01]  /*1e7a0*/  IADD3 R7, R4, 0x20, RZ ;  /* 0x0000002004077810 */ /* 0x000fe20007ffe0ff */
[----:B------:R-:W-:-:S05]  /*1e7b0*/  @!P1 IMAD.MOV.U32 R3, RZ, RZ, R8 ;  /* 0x000000ffff039224 */ /* 0x000fca00078e0008 */
        /* <DEDUP_REMOVED lines=8> */
[----:B------:R-:W-:Y:S02]  /*1e840*/  @!P1 IMAD.MOV.U32 R2, RZ, RZ, R7 ;  /* 0x000000ffff029224 */ /* 0x000fe400078e0007 */
        /* <DEDUP_REMOVED lines=40> */
[----:B------:R-:W1:Y:S04]  /*1ead0*/  SHFL.IDX PT, R2, R5, 0x6, 0x181f ;  /* 0x00d81f0005027f89 */ /* 0x000e6800000e0000 */
[----:B------:R-:W2:Y:S02]  /*1eae0*/  SHFL.IDX PT, R5, R5, 0x7, 0x181f ;  /* 0x00f81f0005057f89 */ /* 0x000ea400000e0000 */
[----:B0-----:R-:W-:-:S05]  /*1eaf0*/  @!P1 LEA R7, P4, R9, R3, 0x1 ;  /* 0x0000000309079211 */ /* 0x001fca00078808ff */
[----:B-1----:R-:W-:Y:S02]  /*1eb00*/  @!P1 IMAD.X R8, RZ, RZ, R2, P4 ;  /* 0x000000ffff089224 */ /* 0x002fe400020e0602 */
[----:B------:R-:W-:Y:S02]  /*1eb10*/  @!P1 IMAD.MOV.U32 R2, RZ, RZ, R7 ;  /* 0x000000ffff029224 */ /* 0x000fe400078e0007 */
[----:B------:R-:W-:-:S05]  /*1eb20*/  @!P1 IMAD.MOV.U32 R3, RZ, RZ, R8 ;  /* 0x000000ffff039224 */ /* 0x000fca00078e0008 */
[----:B------:R0:W-:Y:S04]  /*1eb30*/  @!P1 LDGSTS.E.BYPASS.LTC128B.128 [R35+0xf400], desc[UR56][R2.64], !P3 ;  /* 0x0f40000002239fae */ /* 0x0001e8000d901d78 */
[----:B------:R0:W-:Y:S04]  /*1eb40*/  @!P1 LDGSTS.E.BYPASS.LTC128B.128 [R35+0x13400], desc[UR56][R2.64+0x80], !P2 ;  /* 0x1340008002239fae */ /* 0x0001e8000d101d78 */
[----:B--2---:R0:W-:Y:S02]  /*1eb50*/  @!P1 LDGSTS.E.BYPASS.LTC128B.128 [R35+0x17400], desc[UR56][R2.64+0x100], !P0 ;  /* 0x1740010002239fae */ /* 0x0041e4000c101d78 */
.L_x_877:
[----:B0-----:R-:W-:Y:S01]  /*1eb60*/  VIADD R3, R4, 0x70 ;  /* 0x0000007004037836 */ /* 0x001fe20000000000 */
[----:B------:R-:W-:Y:S04]  /*1eb70*/  BSSY B0, `(.L_x_740) ;  /* 0x000000b000007945 */ /* 0x000fe80003800000 */
[----:B------:R-:W-:-:S13]  /*1eb80*/  ISETP.GE.AND P1, PT, R3, R6, PT ;  /* 0x000000060300720c */ /* 0x000fda0003f26270 */
[----:B------:R-:W-:Y:S05]  /*1eb90*/  @P1 BRA `(.L_x_741) ;  /* 0x0000000000201947 */ /* 0x000fea0003800000 */
[----:B------:R-:W-:-:S05]  /*1eba0*/  LEA R2, P1, R9, R14, 0x1 ;  /* 0x0000000e09027211 */ /* 0x000fca00078208ff */
[----:B------:R-:W-:-:S05]  /*1ebb0*/  IMAD.X R3, RZ, RZ, R5, P1 ;  /* 0x000000ffff037224 */ /* 0x000fca00008e0605 */
[----:B------:R-:W-:Y:S01]  /*1ebc0*/  @!PT LDS RZ, [RZ] ;  /* 0x00000000fffff984 */ /* 0x000fe20000000800 */
[----:B------:R-:W-:Y:S01]  /*1ebd0*/  @!PT LDS RZ, [RZ] ;  /* 0x00000000fffff984 */ /* 0x000fe20000000800 */
[----:B------:R-:W-:Y:S01]  /*1ebe0*/  @!PT LDS RZ, [RZ] ;  /* 0x00000000fffff984 */ /* 0x000fe20000000800 */
[----:B------:R0:W-:Y:S04]  /*1ebf0*/  LDGSTS.E.BYPASS.LTC128B.128 [R35+0xfc00], desc[UR56][R2.64], !P3 ;  /* 0x0fc0000002237fae */ /* 0x0001e8000d901d78 */
[----:B------:R0:W-:Y:S04]  /*1ec00*/  LDGSTS.E.BYPASS.LTC128B.128 [R35+0x13c00], desc[UR56][R2.64+0x80], !P2 ;  /* 0x13c0008002237fae */ /* 0x0001e8000d101d78 */
[----:B------:R0:W-:Y:S02]  /*1ec10*/  LDGSTS.E.BYPASS.LTC128B.128 [R35+0x17c00], desc[UR56][R2.64+0x100], !P0 ;  /* 0x17c0010002237fae */ /* 0x0001e4000c101d78 */
.L_x_741:
[----:B------:R-:W-:Y:S05]  /*1ec20*/  BSYNC B0 ;  /* 0x0000000000007941 */ /* 0x000fea0003800000 */
.L_x_740:
[----:B------:R-:W-:Y:S01]  /*1ec30*/  NOP ;  /* 0x0000000000007918 */ /* 0x000fe20000000000 */
[----:B------:R-:W-:-:S13]  /*1ec40*/  PLOP3.LUT P0, PT, PT, PT, PT, 0x80, 0x0 ;  /* 0x000000000000781c */ /* 0x000fda0003f0f070 */
.L_x_742:
[----:B------:R-:W-:Y:S02]  /*1ec50*/  PLOP3.LUT P1, PT, P1, P0, PT, 0xa2, 0x0 ;  /* 0x000000000000781c */ /* 0x000fe40000f21472 */
[----:B------:R-:W-:-:S08]  /*1ec60*/  @P0 R2UR P1, UR4, R22 ;  /* 0x00000000160402ca */ /* 0x000fd00000020000 */
[----:B------:R-:W-:-:S05]  /*1ec70*/  @P0 PLOP3.LUT P0, PT, P1, PT, PT, 0x80, 0x0 ;  /* 0x000000000000081c */ /* 0x000fca0000f0f070 */
[----:B------:R-:W-:Y:S01]  /*1ec80*/  @!P1 SYNCS.ARRIVE.TRANS64.RED.A0T1 RZ, [UR4+0x2a800], RZ ;  /* 0x02a800ffffff99a7 */ /* 0x000fe20008200404 */
[----:B------:R-:W-:Y:S07]  /*1ec90*/  @!P1 ARRIVES.LDGSTSBAR.64.TRANSCNT [UR4+0x2a800] ;  /* 0x02a80000ff0099b0 */ /* 0x000fee0008000a84 */
[----:B------:R-:W-:Y:S05]  /*1eca0*/  @P0 BRA.U.ANY `(.L_x_742) ;  /* 0xfffffffd00e80947 */ /* 0x000fea000393ffff */
[----:B0-----:R-:W2:Y:S02]  /*1ecb0*/  LDL.LU R2, [R1+0x20] ;  /* 0x0000200001027983 */ /* 0x001ea40000300800 */
[----:B--2---:R-:W-:-:S05]  /*1ecc0*/  VIADD R2, R2, 0x1 ;  /* 0x0000000102027836 */ /* 0x004fca0000000000 */
[----:B------:R0:W-:Y:S01]  /*1ecd0*/  STL [R1+0x20], R2 ;  /* 0x0000200201007387 */ /* 0x0001e20000100800 */
[----:B------:R-:W-:-:S04]  /*1ece0*/  LEA.HI R0, R2, R2, RZ, 0x1 ;  /* 0x0000000202007211 */ /* 0x000fc800078f08ff */
[----:B------:R-:W-:-:S05]  /*1ecf0*/  LOP3.LUT R0, R0, 0xfffffffe, RZ, 0xc0, !PT ;  /* 0xfffffffe00007812 */ /* 0x000fca00078ec0ff */
[----:B------:R-:W-:-:S05]  /*1ed00*/  IMAD.IADD R0, R2, 0x1, -R0 ;  /* 0x0000000102007824 */ /* 0x000fca00078e0a00 */
[----:B------:R-:W-:Y:S01]  /*1ed10*/  SHF.L.U32 R3, R0, 0x1f, RZ ;  /* 0x0000001f00037819 */ /* 0x000fe200000006ff */
[----:B------:R-:W-:Y:S01]  /*1ed20*/  NOP ;  /* 0x0000000000007918 */ /* 0x000fe20000000000 */
[----:B0-----:R-:W2:Y:S01]  /*1ed30*/  LDL.LU R2, [R1+0x18] ;  /* 0x0000180001027983 */ /* 0x001ea20000300800 */
[----:B------:R0:W-:Y:S01]  /*1ed40*/  SYNCS.ARRIVE.TRANS64.A1T0 RZ, [R22+URZ+0x2a800], RZ ;  /* 0x02a800ff16ff79a7 */ /* 0x0001e2000810003f */
[----:B------:R-:W-:Y:S01]  /*1ed50*/  BSSY B0, `(.L_x_743) ;  /* 0x0000004000007945 */ /* 0x000fe20003800000 */
[----:B------:R-:W1:Y:S01]  /*1ed60*/  SYNCS.PHASECHK.TRANS64.TRYWAIT P0, [R22+URZ+0x2a820], R3 ;  /* 0x02a82003160075a7 */ /* 0x000e62000800017f */
[----:B--2---:R-:W-:Y:S02]  /*1ed70*/  IADD3 R0, R2, -0x2, RZ ;  /* 0xfffffffe02007810 */ /* 0x004fe40007ffe0ff */
[----:B01----:R-:W-:Y:S05]  /*1ed80*/  @!P0 BRA `(.L_x_744) ;  /* 0x0000004c000c8947 */ /* 0x003fea0003800000 */
.L_x_878:
[----:B------:R-:W-:Y:S05]  /*1ed90*/  BSYNC B0 ;  /* 0x0000000000007941 */ /* 0x000fea0003800000 */
.L_x_743:
[----:B------:R-:W-:Y:S01]  /*1eda0*/  ISETP.GE.AND P0, PT, R0, R37, PT ;  /* 0x000000250000720c */ /* 0x000fe20003f06270 */
[----:B------:R-:W-:-:S12]  /*1edb0*/  BSSY B0, `(.L_x_745) ;  /* 0x00000fa000007945 */ /* 0x000fd80003800000 */
[----:B------:R-:W-:Y:S05]  /*1edc0*/  @!P0 BRA `(.L_x_746) ;  /* 0x0000000c00e08947 */ /* 0x000fea0003800000 */
[----:B------:R-:W-:Y:S02]  /*1edd0*/  IMAD.MOV.U32 R10, RZ, RZ, R27 ;  /* 0x000000ffff0a7224 */ /* 0x000fe400078e001b */
[----:B------:R-:W-:Y:S02]  /*1ede0*/  IMAD.MOV.U32 R17, RZ, RZ, R28 ;  /* 0x000000ffff117224 */ /* 0x000fe400078e001c */
[----:B------:R-:W-:-:S07]  /*1edf0*/  IMAD.MOV.U32 R31, RZ, RZ, R26 ;  /* 0x000000ffff1f7224 */ /* 0x000fce00078e001a */
.L_x_759:
[----:B------:R-:W2:Y:S01]  /*1ee00*/  LDL R2, [R1] ;  /* 0x0000000001027983 */ /* 0x000ea20000100800 */
[----:B------:R-:W1:Y:S03]  /*1ee10*/  LDC R8, c[0x0][0x430] ;  /* 0x00010c00ff087b82 */ /* 0x000e660000000800 */
[----:B------:R-:W3:Y:S04]  /*1ee20*/  LDL R7, [R1+0x4] ;  /* 0x0000040001077983 */ /* 0x000ee80000100800 */
[----:B------:R-:W4:Y:S01]  /*1ee30*/  LDL R6, [R1+0x30] ;  /* 0x0000300001067983 */ /* 0x000f220000100800 */
[----:B0-----:R-:W0:Y:S01]  /*1ee40*/  S2R R3, SR_TID.X ;  /* 0x0000000000037919 */ /* 0x001e220000002100 */
[----:B------:R-:W0:Y:S01]  /*1ee50*/  S2R R9, SR_TID.X ;  /* 0x0000000000097919 */ /* 0x000e220000002100 */
[----:B-1----:R-:W-:-:S13]  /*1ee60*/  ISETP.NE.AND P0, PT, R8, 0x1, PT ;  /* 0x000000010800780c */ /* 0x002fda0003f05270 */
[----:B------:R-:W1:Y:S01]  /*1ee70*/  @P0 LDC R4, c[0x0][0x434] ;  /* 0x00010d00ff040b82 */ /* 0x000e620000000800 */
[----:B0-----:R-:W-:-:S04]  /*1ee80*/  LOP3.LUT R3, R3, 0x7f, RZ, 0xc0, !PT ;  /* 0x0000007f03037812 */ /* 0x001fc800078ec0ff */
[----:B------:R-:W-:Y:S01]  /*1ee90*/  SHF.R.U32.HI R3, RZ, 0x3, R3 ;  /* 0x00000003ff037819 */ /* 0x000fe20000011603 */
[----:B------:R-:W-:-:S05]  /*1eea0*/  IMAD.SHL.U32 R9, R9, 0x10, RZ ;  /* 0x0000001009097824 */ /* 0x000fca00078e00ff */
[----:B------:R-:W-:Y:S02]  /*1eeb0*/  LOP3.LUT R9, R3, 0x70, R9, 0xf8, !PT ;  /* 0x0000007003097812 */ /* 0x000fe400078ef809 */
[----:B------:R-:W0:Y:S02]  /*1eec0*/  @P0 LDC R3, c[0x0][0x438] ;  /* 0x00010e00ff030b82 */ /* 0x000e240000000800 */
[----:B------:R-:W-:Y:S01]  /*1eed0*/  ISETP.GT.U32.AND P1, PT, R9, 0x5f, PT ;  /* 0x0000005f0900780c */ /* 0x000fe20003f24070 */
[----:B------:R-:W-:Y:S01]  /*1eee0*/  VIADD R27, R10, 0x1 ;  /* 0x000000010a1b7836 */ /* 0x000fe20000000000 */
[----:B------:R-:W-:Y:S05]  /*1eef0*/  YIELD ;  /* 0x0000000000007946 */ /* 0x000fea0003800000 */
[----:B------:R-:W-:-:S02]  /*1ef00*/  IMAD.MOV.U32 R26, RZ, RZ, R0 ;  /* 0x000000ffff1a7224 */ /* 0x000fc400078e0000 */
[----:B--2---:R-:W-:-:S04]  /*1ef10*/  IMAD R5, R0, 0x60, R2 ;  /* 0x0000006000057824 */ /* 0x004fc800078e0202 */
[----:B------:R-:W-:-:S04]  /*1ef20*/  IMAD.IADD R5, R9, 0x1, R5 ;  /* 0x0000000109057824 */ /* 0x000fc800078e0205 */
[----:B-1----:R-:W-:-:S04]  /*1ef30*/  @P0 IMAD.HI.U32 R4, R5, R4, RZ ;  /* 0x0000000405040227 */ /* 0x002fc800078e00ff */
[----:B------:R-:W-:Y:S01]  /*1ef40*/  IMAD.MOV.U32 R2, RZ, RZ, R5 ;  /* 0x000000ffff027224 */ /* 0x000fe200078e0005 */
[----:B0-----:R-:W-:-:S05]  /*1ef50*/  @P0 SHF.R.U32.HI R2, RZ, R3, R4 ;  /* 0x00000003ff020219 */ /* 0x001fca0000011604 */
[----:B------:R-:W-:-:S04]  /*1ef60*/  IMAD.MOV R3, RZ, RZ, -R2 ;  /* 0x000000ffff037224 */ /* 0x000fc800078e0a02 */
[----:B------:R-:W-:Y:S02]  /*1ef70*/  IMAD R8, R8, R3, R5 ;  /* 0x0000000308087224 */ /* 0x000fe400078e0205 */
[----:B------:R-:W0:Y:S01]  /*1ef80*/  @!P1 LDC.64 R4, c[0x0][0x428] ;  /* 0x00010a00ff049b82 */ /* 0x000e220000000a00 */
[----:B------:R-:W-:-:S03]  /*1ef90*/  @!P1 SHF.R.S32.HI R3, RZ, 0x1f, R2 ;  /* 0x0000001fff039819 */ /* 0x000fc60000011402 */
[----:B0-----:R-:W-:-:S04]  /*1efa0*/  @!P1 IMAD.WIDE.U32 R2, R32, R4, R2 ;  /* 0x0000000420029225 */ /* 0x001fc800078e0002 */
[----:B---3--:R-:W-:-:S04]  /*1efb0*/  @!P1 IMAD R4, R7, R4, RZ ;  /* 0x0000000407049224 */ /* 0x008fc800078e02ff */
[----:B------:R-:W-:Y:S02]  /*1efc0*/  @!P1 IMAD R7, R32, R5, R4 ;  /* 0x0000000520079224 */ /* 0x000fe400078e0204 */
[----:B------:R-:W0:Y:S02]  /*1efd0*/  @!P1 LDC.64 R4, c[0x0][0x418] ;  /* 0x00010600ff049b82 */ /* 0x000e240000000a00 */
[----:B------:R-:W-:Y:S02]  /*1efe0*/  @!P1 IMAD.IADD R3, R7, 0x1, R3 ;  /* 0x0000000107039824 */ /* 0x000fe400078e0203 */
[----:B------:R-:W-:Y:S01]  /*1eff0*/  IMAD.MOV.U32 R7, RZ, RZ, RZ ;  /* 0x000000ffff077224 */ /* 0x000fe200078e00ff */
[----:B0-----:R-:W-:-:S04]  /*1f000*/  @!P1 LEA R4, P0, R2, R4, 0x2 ;  /* 0x0000000402049211 */ /* 0x001fc800078010ff */
[----:B------:R-:W-:-:S05]  /*1f010*/  @!P1 LEA.HI.X R5, R2, R5, R3, 0x2, P0 ;  /* 0x0000000502059211 */ /* 0x000fca00000f1403 */
[----:B------:R0:W5:Y:S01]  /*1f020*/  @!P1 LDG.E R7, desc[UR56][R4.64] ;  /* 0x0000003804079981 */ /* 0x000162000c1e1900 */
[----:B----4-:R-:W-:Y:S02]  /*1f030*/  ISETP.NE.AND P1, PT, R6, 0x3, PT ;  /* 0x000000030600780c */ /* 0x010fe40003f25270 */
[----:B------:R-:W-:-:S04]  /*1f040*/  ISETP.NE.AND P0, PT, R27, 0x2, PT ;  /* 0x000000021b00780c */ /* 0x000fc80003f05270 */
[----:B------:R-:W-:Y:S02]  /*1f050*/  SEL R28, RZ, 0x1, P0 ;  /* 0x00000001ff1c7807 */ /* 0x000fe40000000000 */
[----:B------:R-:W-:Y:S02]  /*1f060*/  SEL R27, R27, RZ, P0 ;  /* 0x000000ff1b1b7207 */ /* 0x000fe40000000000 */
[----:B------:R-:W-:-:S03]  /*1f070*/  LOP3.LUT R28, R17, R28, RZ, 0x3c, !PT ;  /* 0x0000001c111c7212 */ /* 0x000fc600078e3cff */
[----:B0-----:R-:W-:Y:S05]  /*1f080*/  @!P1 BRA `(.L_x_747) ;  /* 0x0000000000049947 */ /* 0x001fea0003800000 */
[----:B------:R-:W-:Y:S01]  /*1f090*/  BPT.TRAP 0x1 ;  /* 0x000000040000795c */ /* 0x000fe20000300000 */
.L_x_747:
[----:B------:R-:W-:Y:S01]  /*1f0a0*/  LEA R6, R27, R22, 0x3 ;  /* 0x000000161b067211 */ /* 0x000fe200078e18ff */
[----:B------:R-:W-:Y:S01]  /*1f0b0*/  BSSY B1, `(.L_x_748) ;  /* 0x0000004000017945 */ /* 0x000fe20003800000 */
[----:B------:R-:W-:-:S04]  /*1f0c0*/  SHF.L.U32 R3, R28, 0x1f, RZ ;  /* 0x0000001f1c037819 */ /* 0x000fc800000006ff */
[----:B------:R-:W0:Y:S02]  /*1f0d0*/  SYNCS.PHASECHK.TRANS64.TRYWAIT P0, [R6+URZ+0x2a840], R3 ;  /* 0x02a84003060075a7 */ /* 0x000e24000800017f */
[----:B0-----:R-:W-:Y:S05]  /*1f0e0*/  @!P0 BRA `(.L_x_749) ;  /* 0x0000004800488947 */ /* 0x001fea0003800000 */
.L_x_879:
[----:B------:R-:W-:Y:S05]  /*1f0f0*/  BSYNC B1 ;  /* 0x0000000000017941 */ /* 0x000fea0003800000 */
.L_x_748:
[----:B------:R-:W2:Y:S01]  /*1f100*/  LDL R0, [R1+0x38] ;  /* 0x0000380001007983 */ /* 0x000ea20000100800 */
[----:B------:R-:W-:Y:S01]  /*1f110*/  SHF.R.S32.HI R20, RZ, 0x1f, R8 ;  /* 0x0000001fff147819 */ /* 0x000fe20000011408 */
[----:B------:R-:W-:Y:S01]  /*1f120*/  ULDC.64 UR4, c[0x0][0x300] ;  /* 0x0000c00000047ab9 */ /* 0x000fe20000000a00 */
[----:B-----5:R-:W-:Y:S01]  /*1f130*/  SHF.R.S32.HI R21, RZ, 0x1f, R7 ;  /* 0x0000001fff157819 */ /* 0x020fe20000011407 */
[----:B0-----:R-:W-:Y:S01]  /*1f140*/  IMAD.WIDE.U32 R2, R8, UR4, RZ ;  /* 0x0000000408027c25 */ /* 0x001fe2000f8e00ff */
[----:B------:R-:W-:-:S03]  /*1f150*/  ULDC.64 UR6, c[0x0][0x2e8] ;  /* 0x0000ba0000067ab9 */ /* 0x000fc60000000a00 */
[----:B------:R-:W-:Y:S01]  /*1f160*/  IMAD R4, R27, 0x4800, R33 ;  /* 0x000048001b047824 */ /* 0x000fe200078e0221 */
[C---:B--2---:R-:W-:Y:S02]  /*1f170*/  LOP3.LUT P3, RZ, R0.reuse, 0x4, RZ, 0xc0, !PT ;  /* 0x0000000400ff7812 */ /* 0x044fe4000786c0ff */
[C---:B------:R-:W-:Y:S02]  /*1f180*/  LOP3.LUT P2, RZ, R0.reuse, 0x2, RZ, 0xc0, !PT ;  /* 0x0000000200ff7812 */ /* 0x040fe4000784c0ff */
[----:B------:R-:W-:Y:S01]  /*1f190*/  LOP3.LUT P1, RZ, R0, 0x1, RZ, 0xc0, !PT ;  /* 0x0000000100ff7812 */ /* 0x000fe2000782c0ff */
[----:B------:R-:W-:-:S04]  /*1f1a0*/  IMAD R0, R20, UR4, RZ ;  /* 0x0000000414007c24 */ /* 0x000fc8000f8e02ff */
        /* <DEDUP_REMOVED lines=17> */
[----:B------:R-:W2:Y:S04]  /*1f2c0*/  SHFL.IDX PT, R3, R5, RZ, 0x181f ;  /* 0x00181fff05037589 */ /* 0x000ea800000e0000 */
[----:B------:R-:W-:Y:S01]  /*1f2d0*/  SHFL.IDX PT, R34, R5, 0x2, 0x181f ;  /* 0x00581f0005227f89 */ /* 0x000fe200000e0000 */
[----:B0-----:R-:W-:-:S05]  /*1f2e0*/  IMAD.SHL.U32 R11, R11, 0x8, RZ ;  /* 0x000000080b0b7824 */ /* 0x001fca00078e00ff */
[----:B------:R-:W-:-:S05]  /*1f2f0*/  LOP3.LUT R11, R11, 0x38, RZ, 0xc0, !PT ;  /* 0x000000380b0b7812 */ /* 0x000fca00078ec0ff */
[----:B------:R-:W-:-:S05]  /*1f300*/  IMAD.SHL.U32 R0, R11, 0x2, RZ ;  /* 0x000000020b007824 */ /* 0x000fca00078e00ff */
[----:B-1----:R-:W-:-:S05]  /*1f310*/  IADD3 R2, P0, R2, R0, RZ ;  /* 0x0000000002027210 */ /* 0x002fca0007f1e0ff */
[----:B--2---:R-:W-:-:S05]  /*1f320*/  IMAD.X R3, RZ, RZ, R3, P0 ;  /* 0x000000ffff037224 */ /* 0x004fca00000e0603 */
        /* <DEDUP_REMOVED lines=31> */
[----:B-12---:R0:W2:Y:S02]  /*1f520*/  SHFL.IDX PT, R2, R9, 0x5, 0x181f ;  /* 0x00b81f0009027f89 */ /* 0x0060a400000e0000 */
.L_x_893:
[----:B--2---:R-:W-:-:S05]  /*1f530*/  IADD3 R2, P0, R2, R0, RZ ;  /* 0x0000000002027210 */ /* 0x004fca0007f1e0ff */
        /* <DEDUP_REMOVED lines=9> */
.L_x_751:
[----:B------:R-:W-:Y:S02]  /*1f5d0*/  PLOP3.LUT P1, PT, P1, P0, PT, 0xa2, 0x0 ;  /* 0x000000000000781c */ /* 0x000fe40000f21472 */
[----:B------:R-:W-:-:S08]  /*1f5e0*/  @P0 R2UR P1, UR4, R6 ;  /* 0x00000000060402ca */ /* 0x000fd00000020000 */
[----:B------:R-:W-:-:S05]  /*1f5f0*/  @P0 PLOP3.LUT P0, PT, P1, PT, PT, 0x80, 0x0 ;  /* 0x000000000000081c */ /* 0x000fca0000f0f070 */
[----:B------:R-:W-:Y:S01]  /*1f600*/  @!P1 SYNCS.ARRIVE.TRANS64.RED.A0T1 RZ, [UR4+0x2a830], RZ ;  /* 0x02a830ffffff99a7 */ /* 0x000fe20008200404 */
[----:B------:R-:W-:Y:S07]  /*1f610*/  @!P1 ARRIVES.LDGSTSBAR.64.TRANSCNT [UR4+0x2a830] ;  /* 0x02a83000ff0099b0 */ /* 0x000fee0008000a84 */
[----:B------:R-:W-:Y:S05]  /*1f620*/  @P0 BRA.U.ANY `(.L_x_751) ;  /* 0xfffffffd00e80947 */ /* 0x000fea000393ffff */
[----:B------:R-:W-:Y:S01]  /*1f630*/  NOP ;  /* 0x0000000000007918 */ /* 0x000fe20000000000 */
[----:B-1----:R-:W2:Y:S02]  /*1f640*/  LDL R2, [R1+0x30] ;  /* 0x0000300001027983 */ /* 0x002ea40000100800 */
[----:B--2---:R-:W-:-:S13]  /*1f650*/  ISETP.NE.AND P2, PT, R2, 0x3, PT ;  /* 0x000000030200780c */ /* 0x004fda0003f45270 */
[----:B------:R-:W-:Y:S05]  /*1f660*/  @!P2 BRA `(.L_x_752) ;  /* 0x000000000004a947 */ /* 0x000fea0003800000 */
[----:B------:R-:W-:Y:S01]  /*1f670*/  BPT.TRAP 0x1 ;  /* 0x000000040000795c */ /* 0x000fe20000300000 */
.L_x_752:
[----:B------:R1:W-:Y:S01]  /*1f680*/  SYNCS.ARRIVE.TRANS64.A1T0 RZ, [R6+URZ+0x2a830], RZ ;  /* 0x02a830ff06ff79a7 */ /* 0x0003e2000810003f */
[----:B------:R-:W-:Y:S05]  /*1f690*/  @!P2 BRA `(.L_x_753) ;  /* 0x000000000004a947 */ /* 0x000fea0003800000 */
[----:B------:R-:W-:Y:S01]  /*1f6a0*/  BPT.TRAP 0x1 ;  /* 0x000000040000795c */ /* 0x000fe20000300000 */
.L_x_753:
[----:B------:R-:W-:Y:S01]  /*1f6b0*/  SHF.L.U32 R2, R17, 0x1f, RZ ;  /* 0x0000001f11027819 */ /* 0x000fe200000006ff */
[----:B------:R-:W-:Y:S01]  /*1f6c0*/  BSSY B1, `(.L_x_754) ;  /* 0x0000004000017945 */ /* 0x000fe20003800000 */
[----:B0-----:R-:W-:-:S04]  /*1f6d0*/  LEA R5, R10, R22, 0x3 ;  /* 0x000000160a057211 */ /* 0x001fc800078e18ff */
[----:B------:R-:W0:Y:S02]  /*1f6e0*/  SYNCS.PHASECHK.TRANS64.TRYWAIT P0, [R5+URZ+0x2a860], R2 ;  /* 0x02a86002050075a7 */ /* 0x000e24000800017f */
[----:B0-----:R-:W-:Y:S05]  /*1f6f0*/  @!P0 BRA `(.L_x_755) ;  /* 0x0000004800b48947 */ /* 0x001fea0003800000 */
.L_x_894:
[----:B------:R-:W-:Y:S05]  /*1f700*/  BSYNC B1 ;  /* 0x0000000000017941 */ /* 0x000fea0003800000 */
.L_x_754:
[----:B------:R-:W2:Y:S01]  /*1f710*/  S2R R3, SR_TID.X ;  /* 0x0000000000037919 */ /* 0x000ea20000002100 */
[----:B------:R-:W-:Y:S01]  /*1f720*/  UMOV UR4, 0xffffffff ;  /* 0xffffffff00047882 */ /* 0x000fe20000000000 */
[----:B-1----:R-:W-:Y:S01]  /*1f730*/  IMAD R6, R31, -0x60, R36 ;  /* 0xffffffa01f067824 */ /* 0x002fe200078e0224 */
[----:B------:R-:W-:Y:S01]  /*1f740*/  LOP3.LUT P0, RZ, R29, 0x2, RZ, 0xc0, !PT ;  /* 0x000000021dff7812 */ /* 0x000fe2000780c0ff */
[----:B------:R-:W-:Y:S01]  /*1f750*/  IMAD R4, R10, 0x3000, R33 ;  /* 0x000030000a047824 */ /* 0x000fe200078e0221 */
[----:B--2---:R-:W-:-:S04]  /*1f760*/  LOP3.LUT R3, R3, 0x7f, RZ, 0xc0, !PT ;  /* 0x0000007f03037812 */ /* 0x004fc800078ec0ff */
[----:B------:R-:W-:-:S05]  /*1f770*/  SHF.R.U32.HI R3, RZ, 0x3, R3 ;  /* 0x00000003ff037819 */ /* 0x000fca0000011603 */
[----:B------:R-:W-:Y:S01]  /*1f780*/  IMAD.IADD R6, R6, 0x1, -R3 ;  /* 0x0000000106067824 */ /* 0x000fe200078e0a03 */
[----:B------:R-:W-:Y:S06]  /*1f790*/  BRA.DIV UR4, `(.L_x_756) ;  /* 0x0000004a04a07947 */ /* 0x000fec000b800000 */
[----:B0-----:R-:W0:Y:S01]  /*1f7a0*/  SHFL.IDX PT, R2, R23, RZ, 0x181f ;  /* 0x00181fff17027589 */ /* 0x001e2200000e0000 */
[----:B------:R-:W-:-:S03]  /*1f7b0*/  IMAD R4, R4, 0x2, R22 ;  /* 0x0000000204047824 */ /* 0x000fc600078e0216 */
[----:B------:R-:W1:Y:S01]  /*1f7c0*/  SHFL.IDX PT, R3, R24, RZ, 0x181f ;  /* 0x00181fff18037589 */ /* 0x000e6200000e0000 */
[----:B0-----:R-:W-:-:S05]  /*1f7d0*/  IADD3 R2, P1, R2, R0, RZ ;  /* 0x0000000002027210 */ /* 0x001fca0007f3e0ff */
[----:B-1----:R-:W-:Y:S01]  /*1f7e0*/  IMAD.X R3, RZ, RZ, R3, P1 ;  /* 0x000000ffff037224 */ /* 0x002fe200008e0603 */
[----:B------:R-:W-:-:S04]  /*1f7f0*/  LOP3.LUT P1, RZ, R29, 0x1, RZ, 0xc0, !PT ;  /* 0x000000011dff7812 */ /* 0x000fc8000782c0ff */
[----:B------:R-:W-:-:S13]  /*1f800*/  ISETP.LT.OR P2, PT, R6, 0x1, !P1 ;  /* 0x000000010600780c */ /* 0x000fda0004f41670 */
[----:B------:R-:W-:Y:S01]  /*1f810*/  @!PT LDS RZ, [RZ] ;  /* 0x00000000fffff984 */ /* 0x000fe20000000800 */
        /* <DEDUP_REMOVED lines=33> */
[----:B------:R-:W-:Y:S01]  /*1fa30*/  LDGSTS.E.BYPASS.LTC128B.128 [R4+0x2400], desc[UR56][R2.64], !P2 ;  /* 0x0240000002047fae */ /* 0x000fe2000d101d78 */
[----:B------:R-:W-:-:S13]  /*1fa40*/  ISETP.LT.OR P2, PT, R6, 0x41, !P0 ;  /* 0x000000410600780c */ /* 0x000fda0004741670 */
[----:B------:R0:W-:Y:S04]  /*1fa50*/  LDGSTS.E.BYPASS.LTC128B.128 [R4+0x5400], desc[UR56][R2.64+0x80], !P2 ;  /* 0x0540008002047fae */ /* 0x0001e8000d101d78 */
[----:B0-2---:R0:W1:Y:S02]  /*1fa60*/  SHFL.IDX PT, R2, R23, 0x5, 0x181f ;  /* 0x00b81f0017027f89 */ /* 0x00506400000e0000 */
.L_x_908:
[C---:B------:R-:W-:Y:S01]  /*1fa70*/  ISETP.LT.OR P1, PT, R6.reuse, 0x51, !P1 ;  /* 0x000000510600780c */ /* 0x040fe20004f21670 */
[----:B------:R-:W-:Y:S01]  /*1fa80*/  ULDC.64 UR4, c[0x0][0x328] ;  /* 0x0000ca0000047ab9 */ /* 0x000fe20000000a00 */
[----:B------:R-:W-:Y:S01]  /*1fa90*/  ISETP.LT.OR P0, PT, R6, 0x51, !P0 ;  /* 0x000000510600780c */ /* 0x000fe20004701670 */
[----:B------:R-:W-:Y:S01]  /*1faa0*/  IMAD R9, R20, UR4, RZ ;  /* 0x0000000414097c24 */ /* 0x000fe2000f8e02ff */
[----:B-1----:R-:W-:-:S03]  /*1fab0*/  IADD3 R2, P2, R2, R0, RZ ;  /* 0x0000000002027210 */ /* 0x002fc60007f5e0ff */
        /* <DEDUP_REMOVED lines=9> */
[----:B-1----:R-:W-:Y:S01]  /*1fb50*/  IMAD.WIDE.U32 R2, R8, UR4, RZ ;  /* 0x0000000408027c25 */ /* 0x002fe2000f8e00ff */
[----:B------:R-:W-:-:S03]  /*1fb60*/  ULDC.64 UR4, c[0x0][0x338] ;  /* 0x0000ce0000047ab9 */ /* 0x000fc60000000a00 */
[----:B------:R-:W-:Y:S02]  /*1fb70*/  IMAD.IADD R3, R3, 0x1, R9 ;  /* 0x0000000103037824 */ /* 0x000fe400078e0209 */
[----:B------:R-:W-:Y:S02]  /*1fb80*/  IMAD R0, R21, UR4, RZ ;  /* 0x0000000415007c24 */ /* 0x000fe4000f8e02ff */
[----:B------:R-:W-:-:S04]  /*1fb90*/  IMAD.WIDE.U32 R2, R7, UR4, R2 ;  /* 0x0000000407027c25 */ /* 0x000fc8000f8e0002 */
[----:B------:R-:W-:-:S04]  /*1fba0*/  IMAD R9, R7, UR5, R0 ;  /* 0x0000000507097c24 */ /* 0x000fc8000f8e0200 */
[----:B------:R-:W-:-:S07]  /*1fbb0*/  IMAD.IADD R9, R3, 0x1, R9 ;  /* 0x0000000103097824 */ /* 0x000fce00078e0209 */
.L_x_757:
        /* <DEDUP_REMOVED lines=11> */
.L_x_758:
[----:B------:R-:W-:Y:S01]  /*1fc70*/  IMAD.MOV.U32 R3, RZ, RZ, R9 ;  /* 0x000000ffff037224 */ /* 0x000fe200078e0009 */
[----:B------:R-:W-:Y:S01]  /*1fc80*/  ULDC.64 UR4, c[0x0][0x330] ;  /* 0x0000cc0000047ab9 */ /* 0x000fe20000000a00 */
[----:B------:R-:W-:Y:S01]  /*1fc90*/  ULDC.64 UR6, c[0x0][0x318] ;  /* 0x0000c60000067ab9 */ /* 0x000fe20000000a00 */
[----:B------:R1:W-:Y:S01]  /*1fca0*/  SYNCS.ARRIVE.TRANS64.A1T0 RZ, [R5+URZ+0x2a850], RZ ;  /* 0x02a850ff05ff79a7 */ /* 0x0003e2000810003f */
[----:B------:R-:W-:Y:S01]  /*1fcb0*/  IMAD.WIDE.U32 R2, R18, UR4, R2 ;  /* 0x0000000412027c25 */ /* 0x000fe2000f8e0002 */
[----:B------:R-:W-:-:S03]  /*1fcc0*/  IADD3 R0, R26, -0x1, RZ ;  /* 0xffffffff1a007810 */ /* 0x000fc60007ffe0ff */
[----:B------:R-:W-:Y:S01]  /*1fcd0*/  IMAD R3, R18, UR5, R3 ;  /* 0x0000000512037c24 */ /* 0x000fe2000f8e0203 */
[C---:B0-----:R-:W-:Y:S01]  /*1fce0*/  LEA R23, P0, R2.reuse, UR6, 0x1 ;  /* 0x0000000602177c11 */ /* 0x041fe2000f8008ff */
[----:B------:R-:W-:Y:S02]  /*1fcf0*/  IMAD.MOV.U32 R10, RZ, RZ, R27 ;  /* 0x000000ffff0a7224 */ /* 0x000fe400078e001b */
[----:B------:R-:W-:Y:S01]  /*1fd00*/  IMAD.MOV.U32 R17, RZ, RZ, R28 ;  /* 0x000000ffff117224 */ /* 0x000fe200078e001c */
[----:B------:R-:W-:Y:S01]  /*1fd10*/  LEA.HI.X R24, R2, UR7, R3, 0x1, P0 ;  /* 0x0000000702187c11 */ /* 0x000fe200080f0c03 */
[----:B------:R-:W-:Y:S01]  /*1fd20*/  IMAD.MOV.U32 R31, RZ, RZ, R26 ;  /* 0x000000ffff1f7224 */ /* 0x000fe200078e001a */
[----:B------:R-:W-:-:S13]  /*1fd30*/  ISETP.GT.AND P0, PT, R26, R37, PT ;  /* 0x000000251a00720c */ /* 0x000fda0003f04270 */
[----:B-1----:R-:W-:Y:S05]  /*1fd40*/  @P0 BRA `(.L_x_759) ;  /* 0xfffffff0002c0947 */ /* 0x002fea000383ffff */
.L_x_746:
[----:B------:R-:W-:Y:S05]  /*1fd50*/  BSYNC B0 ;  /* 0x0000000000007941 */ /* 0x000fea0003800000 */
.L_x_745:
        /* <DEDUP_REMOVED lines=11> */
[----:B0-----:R-:W2:Y:S01]  /*1fe10*/  @P0 ATOMG.E.ADD.STRONG.GPU PT, R3, desc[UR56][R2.64], R5 ;  /* 0x00000005020309a8 */ /* 0x001ea200081ee1f8 */
[----:B------:R-:W0:Y:S02]  /*1fe20*/  S2R R4, SR_LTMASK ;  /* 0x0000000000047919 */ /* 0x000e240000003900 */
[----:B0-----:R-:W-:-:S04]  /*1fe30*/  LOP3.LUT R4, R4, UR4, RZ, 0xc0, !PT ;  /* 0x0000000404047c12 */ /* 0x001fc8000f8ec0ff */
[----:B------:R-:W0:Y:S01]  /*1fe40*/  POPC R7, R4 ;  /* 0x0000000400077309 */ /* 0x000e220000000000 */
[----:B--2---:R-:W0:Y:S02]  /*1fe50*/  SHFL.IDX PT, R0, R3, R0, 0x1f ;  /* 0x00001f0003007589 */ /* 0x004e2400000e0000 */
[----:B0-----:R-:W-:-:S07]  /*1fe60*/  IADD3 R16, R0, UR38, R7 ;  /* 0x0000002600107c10 */ /* 0x001fce000fffe007 */
.L_x_761:
[----:B------:R-:W-:Y:S05]  /*1fe70*/  BSYNC B0 ;  /* 0x0000000000007941 */ /* 0x000fea0003800000 */
.L_x_760:
[----:B------:R-:W2:Y:S02]  /*1fe80*/  LDL R0, [R1+0x30] ;  /* 0x0000300001007983 */ /* 0x000ea40000100800 */
[----:B--2---:R-:W-:-:S13]  /*1fe90*/  ISETP.NE.AND P0, PT, R0, 0x3, PT ;  /* 0x000000030000780c */ /* 0x004fda0003f05270 */
[----:B------:R-:W-:Y:S05]  /*1fea0*/  @!P0 BRA `(.L_x_762) ;  /* 0x0000000000048947 */ /* 0x000fea0003800000 */
[----:B------:R-:W-:Y:S01]  /*1feb0*/  BPT.TRAP 0x1 ;  /* 0x000000040000795c */ /* 0x000fe20000300000 */
.L_x_762:
[----:B------:R-:W-:Y:S01]  /*1fec0*/  IMAD R0, R27, 0x8, R22 ;  /* 0x000000081b007824 */ /* 0x000fe200078e0216 */
[----:B0-----:R-:W-:Y:S01]  /*1fed0*/  SHF.L.U32 R3, R28, 0x1f, RZ ;  /* 0x0000001f1c037819 */ /* 0x001fe200000006ff */
[----:B------:R-:W-:Y:S01]  /*1fee0*/  BSSY B0, `(.L_x_763) ;  /* 0x0000004000007945 */ /* 0x000fe20003800000 */
[----:B------:R-:W-:Y:S02]  /*1fef0*/  IMAD R6, R26, -0x60, R36 ;  /* 0xffffffa01a067824 */ /* 0x000fe400078e0224 */
[----:B------:R-:W0:Y:S02]  /*1ff00*/  SYNCS.PHASECHK.TRANS64.TRYWAIT P0, [R0+URZ+0x2a860], R3 ;  /* 0x02a86003000075a7 */ /* 0x000e24000800017f */
[----:B0-----:R-:W-:Y:S05]  /*1ff10*/  @!P0 BRA `(.L_x_764) ;  /* 0x0000004800b08947 */ /* 0x001fea0003800000 */
.L_x_909:
[----:B------:R-:W-:Y:S05]  /*1ff20*/  BSYNC B0 ;  /* 0x0000000000007941 */ /* 0x000fea0003800000 */
.L_x_763:
        /* <DEDUP_REMOVED lines=8> */
[C---:B------:R-:W-:Y:S01]  /*1ffb0*/  LOP3.LUT R2, R29.reuse, 0x1, RZ, 0xc0, !PT ;  /* 0x000000011d027812 */ /* 0x040fe200078ec0ff */
[----:B------:R-:W-:Y:S01]  /*1ffc0*/  IMAD R4, R4, 0x2, R22 ;  /* 0x0000000204047824 */ /* 0x000fe200078e0216 */
[----:B------:R-:W-:Y:S01]  /*1ffd0*/  LOP3.LUT P0, RZ, R29, 0x2, RZ, 0xc0, !PT ;  /* 0x000000021dff7812 */ /* 0x000fe2000780c0ff */
[----:B------:R-:W2:Y:S01]  /*1ffe0*/  SHFL.IDX PT, R14, R23, RZ, 0x181f ;  /* 0x00181fff170e7589 */ /* 0x000ea200000e0000 */
[----:B------:R-:W-:Y:S02]  /*1fff0*/  ISETP.NE.U32.AND P1, PT, R2, 0x1, PT ;  /* 0x000000010200780c */ /* 0x000fe40003f25070 */
[C---:B------:R-:W-:Y:S01]  /*20000*/  ISETP.LT.OR P3, PT, R6.reuse, 0x1, !P0 ;  /* 0x000000010600780c */ /* 0x040fe20004761670 */
[----:B0-----:R-:W0:Y:S01]  /*20010*/  SHFL.IDX PT, R3, R24, RZ, 0x181f ;  /* 0x00181fff18037589 */ /* 0x001e2200000e0000 */
[----:B------:R-:W-:-:S03]  /*20020*/  ISETP.LT.OR P2, PT, R6, 0x1, P1 ;  /* 0x000000010600780c */ /* 0x000fc60000f41670 */
[----:B------:R-:W-:Y:S04]  /*20030*/  SHFL.IDX PT, R8, R24, 0x1, 0x181f ;  /* 0x00381f0018087f89 */ /* 0x000fe800000e0000 */
[----:B------:R-:W-:Y:S01]  /*20040*/  SHFL.IDX PT, R10, R23, 0x2, 0x181f ;  /* 0x00581f00170a7f89 */ /* 0x000fe200000e0000 */
[----:B-1----:R-:W-:-:S05]  /*20050*/  IMAD.SHL.U32 R7, R7, 0x8, RZ ;  /* 0x0000000807077824 */ /* 0x002fca00078e00ff */
[----:B------:R-:W-:-:S05]  /*20060*/  LOP3.LUT R7, R7, 0x38, RZ, 0xc0, !PT ;  /* 0x0000003807077812 */ /* 0x000fca00078ec0ff */
[----:B------:R-:W-:Y:S02]  /*20070*/  IMAD.SHL.U32 R5, R7, 0x2, RZ ;  /* 0x0000000207057824 */ /* 0x000fe400078e00ff */
[----:B------:R-:W-:Y:S03]  /*20080*/  SHFL.IDX PT, R7, R24, 0x2, 0x181f ;  /* 0x00581f0018077f89 */ /* 0x000fe600000e0000 */
[----:B--2---:R-:W-:Y:S02]  /*20090*/  IADD3 R2, P4, R14, R5, RZ ;  /* 0x000000050e027210 */ /* 0x004fe40007f9e0ff */
[----:B------:R-:W1:Y:S03]  /*200a0*/  SHFL.IDX PT, R14, R23, 0x1, 0x181f ;  /* 0x00381f00170e7f89 */ /* 0x000e6600000e0000 */
[----:B0-----:R-:W-:-:S05]  /*200b0*/  IMAD.X R3, RZ, RZ, R3, P4 ;  /* 0x000000ffff037224 */ /* 0x001fca00020e0603 */
        /* <DEDUP_REMOVED lines=22> */
[----:B------:R0:W0:Y:S01]  /*20220*/  SHFL.IDX PT, R14, R23, 0x5, 0x181f ;  /* 0x00b81f00170e7f89 */ /* 0x00002200000e0000 */
[----:B-1----:R-:W-:-:S05]  /*20230*/  IADD3.X R3, RZ, R8, RZ, P4, !PT ;  /* 0x00000008ff037210 */ /* 0x002fca00027fe4ff */
        /* <DEDUP_REMOVED lines=8> */
.L_x_923:
        /* <DEDUP_REMOVED lines=11> */
.L_x_766:
[----:B------:R-:W-:Y:S02]  /*20370*/  PLOP3.LUT P1, PT, P1, P0, PT, 0xa2, 0x0 ;  /* 0x000000000000781c */ /* 0x000fe40000f21472 */
[----:B------:R-:W-:-:S08]  /*20380*/  @P0 R2UR P1, UR4, R0 ;  /* 0x00000000000402ca */ /* 0x000fd00000020000 */
[----:B------:R-:W-:-:S05]  /*20390*/  @P0 PLOP3.LUT P0, PT, P1, PT, PT, 0x80, 0x0 ;  /* 0x000000000000081c */ /* 0x000fca0000f0f070 */
[----:B------:R-:W-:Y:S01]  /*203a0*/  @!P1 SYNCS.ARRIVE.TRANS64.RED.A0T1 RZ, [UR4+0x2a850], RZ ;  /* 0x02a850ffffff99a7 */ /* 0x000fe20008200404 */
[----:B------:R-:W-:Y:S07]  /*203b0*/  @!P1 ARRIVES.LDGSTSBAR.64.TRANSCNT [UR4+0x2a850] ;  /* 0x02a85000ff0099b0 */ /* 0x000fee0008000a84 */
[----:B------:R-:W-:Y:S05]  /*203c0*/  @P0 BRA.U.ANY `(.L_x_766) ;  /* 0xfffffffd00e80947 */ /* 0x000fea000393ffff */
[----:B------:R-:W-:Y:S01]  /*203d0*/  NOP ;  /* 0x0000000000007918 */ /* 0x000fe20000000000 */
[----:B0-----:R-:W2:Y:S02]  /*203e0*/  LDL.LU R2, [R1+0x30] ;  /* 0x0000300001027983 */ /* 0x001ea40000300800 */
[----:B--2---:R-:W-:-:S13]  /*203f0*/  ISETP.NE.AND P2, PT, R2, 0x3, PT ;  /* 0x000000030200780c */ /* 0x004fda0003f45270 */
[----:B------:R-:W-:Y:S05]  /*20400*/  @!P2 BRA `(.L_x_767) ;  /* 0x000000000004a947 */ /* 0x000fea0003800000 */
[----:B------:R-:W-:Y:S01]  /*20410*/  BPT.TRAP 0x1 ;  /* 0x000000040000795c */ /* 0x000fe20000300000 */
.L_x_767:
[----:B------:R0:W-:Y:S01]  /*20420*/  SYNCS.ARRIVE.TRANS64.A1T0 RZ, [R0+URZ+0x2a850], RZ ;  /* 0x02a850ff00ff79a7 */ /* 0x0001e2000810003f */
[----:B------:R-:W-:-:S05]  /*20430*/  VIADD R27, R27, 0x1 ;  /* 0x000000011b1b7836 */ /* 0x000fca0000000000 */
[----:B------:R-:W-:-:S04]  /*20440*/  ISETP.NE.AND P0, PT, R27, 0x2, PT ;  /* 0x000000021b00780c */ /* 0x000fc80003f05270 */
[----:B------:R-:W-:Y:S02]  /*20450*/  SEL R3, RZ, 0x1, P0 ;  /* 0x00000001ff037807 */ /* 0x000fe40000000000 */
[----:B------:R-:W-:Y:S02]  /*20460*/  SEL R27, R27, RZ, P0 ;  /* 0x000000ff1b1b7207 */ /* 0x000fe40000000000 */
[----:B0-----:R-:W-:-:S07]  /*20470*/  LOP3.LUT R28, R28, R3, RZ, 0x3c, !PT ;  /* 0x000000031c1c7212 */ /* 0x001fce00078e3cff */
.L_x_724:
[----:B------:R-:W-:Y:S05]  /*20480*/  BSYNC B7 ;  /* 0x0000000000077941 */ /* 0x000fea0003800000 */
.L_x_722:
[----:B------:R-:W2:Y:S02]  /*20490*/  LDL R0, [R1+0x38] ;  /* 0x0000380001007983 */ /* 0x000ea40000100800 */
[----:B--2---:R-:W-:-:S13]  /*204a0*/  LOP3.LUT P0, RZ, R0, 0x20, RZ, 0xc0, !PT ;  /* 0x0000002000ff7812 */ /* 0x004fda000780c0ff */
[----:B------:R-:W-:Y:S05]  /*204b0*/  @!P0 BRA `(.L_x_768) ;  /* 0x0000000000248947 */ /* 0x000fea0003800000 */
[----:B------:R-:W-:Y:S05]  /*204c0*/  WARPSYNC.ALL ;  /* 0x0000000000007948 */ /* 0x000fea0003800000 */
[----:B------:R-:W1:Y:S08]  /*204d0*/  S2UR UR5, SR_CgaCtaId ;  /* 0x00000000000579c3 */ /* 0x000e700000008800 */
[----:B------:R-:W-:Y:S06]  /*204e0*/  BAR.SYNC.DEFER_BLOCKING 0x5, 0x180 ;  /* 0x0146000000007b1d */ /* 0x000fec0000010000 */
[----:B------:R-:W-:-:S02]  /*204f0*/  UMOV UR4, 0x400 ;  /* 0x0000040000047882 */ /* 0x000fc40000000000 */
[----:B-1----:R-:W-:-:S06]  /*20500*/  ULEA UR4, UR5, UR4, 0x18 ;  /* 0x0000000405047291 */ /* 0x002fcc000f8ec03f */
[----:B0-----:R-:W-:-:S05]  /*20510*/  IMAD.U32 R22, RZ, RZ, UR4 ;  /* 0x00000004ff167e24 */ /* 0x001fca000f8e00ff */
[----:B------:R2:W3:Y:S01]  /*20520*/  LDS.128 R16, [R22+0x2a8d0] ;  /* 0x02a8d00016107984 */ /* 0x0004e20000000c00 */
[----:B------:R-:W-:Y:S06]  /*20530*/  BAR.ARV 0x4, 0x180 ;  /* 0x0106000000007b1d */ /* 0x000fec0000002000 */
[----:B------:R-:W-:Y:S05]  /*20540*/  BRA `(.L_x_769) ;  /* 0x0000000800d07947 */ /* 0x000fea0003800000 */
.L_x_768:
[----:B------:R-:W1:Y:S01]  /*20550*/  S2R R9, SR_TID.X ;  /* 0x0000000000097919 */ /* 0x000e620000002100 */
[----:B------:R-:W-:Y:S01]  /*20560*/  UMOV UR4, 0xffffffff ;  /* 0xffffffff00047882 */ /* 0x000fe20000000000 */
[----:B-1----:R-:W-:-:S04]  /*20570*/  LOP3.LUT R9, R9, 0x1f, RZ, 0xc0, !PT ;  /* 0x0000001f09097812 */ /* 0x002fc800078ec0ff */
[----:B------:R-:W-:Y:S01]  /*20580*/  ISETP.NE.AND P0, PT, R9, 0x1f, PT ;  /* 0x0000001f0900780c */ /* 0x000fe20003f05270 */
[----:B------:R-:W-:-:S12]  /*20590*/  BRA.DIV UR4, `(.L_x_770) ;  /* 0x0000004e04107947 */ /* 0x000fd8000b800000 */
[----:B0-----:R-:W-:Y:S01]  /*205a0*/  IMAD.IADD R7, R19, 0x1, R9 ;  /* 0x0000000113077824 */ /* 0x001fe200078e0209 */
[----:B------:R-:W-:-:S04]  /*205b0*/  ULDC UR4, c[0x0][0xc3c] ;  /* 0x00030f0000047ab9 */ /* 0x000fc80000000800 */
[----:B------:R-:W-:-:S13]  /*205c0*/  ISETP.GE.OR P1, PT, R7, UR4, !P0 ;  /* 0x0000000407007c0c */ /* 0x000fda000c726670 */
[----:B------:R-:W0:Y:S08]  /*205d0*/  @!P1 LDC.64 R2, c[0x0][0xc80] ;  /* 0x00032000ff029b82 */ /* 0x000e300000000a00 */
[----:B------:R-:W1:Y:S01]  /*205e0*/  @!P1 LDC.64 R4, c[0x0][0xc78] ;  /* 0x00031e00ff049b82 */ /* 0x000e620000000a00 */
[----:B0-----:R-:W-:-:S05]  /*205f0*/  @!P1 IMAD.WIDE R2, R7, 0x4, R2 ;  /* 0x0000000407029825 */ /* 0x001fca00078e0202 */
[----:B------:R1:W2:Y:S02]  /*20600*/  @!P1 LDG.E R6, desc[UR56][R2.64] ;  /* 0x0000003802069981 */ /* 0x0002a4000c1e1900 */
[----:B-1----:R-:W-:-:S05]  /*20610*/  @!P1 IMAD.WIDE R2, R7, 0x4, R4 ;  /* 0x0000000407029825 */ /* 0x002fca00078e0204 */
[----:B------:R-:W3:Y:S01]  /*20620*/  @!P1 LDG.E R5, desc[UR56][R2.64] ;  /* 0x0000003802059981 */ /* 0x000ee2000c1e1900 */
[----:B------:R-:W-:Y:S01]  /*20630*/  IMAD.MOV.U32 R7, RZ, RZ, RZ ;  /* 0x000000ffff077224 */ /* 0x000fe200078e00ff */
[C---:B------:R-:W-:Y:S01]  /*20640*/  ISETP.GE.U32.AND P2, PT, R9.reuse, 0x2, PT ;  /* 0x000000020900780c */ /* 0x040fe20003f46070 */
[----:B------:R-:W-:Y:S01]  /*20650*/  IMAD.MOV.U32 R4, RZ, RZ, RZ ;  /* 0x000000ffff047224 */ /* 0x000fe200078e00ff */
[C---:B------:R-:W-:Y:S01]  /*20660*/  ISETP.GE.U32.AND P3, PT, R9.reuse, 0x4, PT ;  /* 0x000000040900780c */ /* 0x040fe20003f66070 */
[----:B------:R-:W-:Y:S01]  /*20670*/  SHFL.IDX PT, R0, R16, RZ, 0x1f ;  /* 0x00001fff10007589 */ /* 0x000fe200000e0000 */
[C---:B------:R-:W-:Y:S02]  /*20680*/  ISETP.GE.U32.AND P4, PT, R9.reuse, 0x8, PT ;  /* 0x000000080900780c */ /* 0x040fe40003f86070 */
[----:B------:R-:W-:Y:S01]  /*20690*/  ISETP.GE.U32.AND P5, PT, R9, 0x10, PT ;  /* 0x000000100900780c */ /* 0x000fe20003fa6070 */
[----:B------:R-:W-:Y:S01]  /*206a0*/  SHFL.IDX PT, R8, R16, 0x1, 0x1f ;  /* 0x00201f0010087f89 */ /* 0x000fe200000e0000 */
[----:B--2---:R-:W-:-:S02]  /*206b0*/  @!P1 IMAD.MOV.U32 R7, RZ, RZ, R6 ;  /* 0x000000ffff079224 */ /* 0x004fc400078e0006 */
[----:B------:R-:W-:Y:S02]  /*206c0*/  IMAD.MOV.U32 R6, RZ, RZ, RZ ;  /* 0x000000ffff067224 */ /* 0x000fe400078e00ff */
[----:B---3--:R-:W-:Y:S01]  /*206d0*/  @!P1 IMAD.MOV.U32 R4, RZ, RZ, R5 ;  /* 0x000000ffff049224 */ /* 0x008fe200078e0005 */
[----:B------:R-:W-:-:S03]  /*206e0*/  ISETP.NE.AND P1, PT, R9, RZ, PT ;  /* 0x000000ff0900720c */ /* 0x000fc60003f25270 */
[----:B------:R-:W-:-:S05]  /*206f0*/  IMAD R13, R4, R7, RZ ;  /* 0x00000007040d7224 */ /* 0x000fca00078e02ff */
        /* <DEDUP_REMOVED lines=16> */
.L_x_933:
[----:B------:R-:W-:Y:S02]  /*20800*/  ULDC UR4, c[0x0][0xc38] ;  /* 0x00030e0000047ab9 */ /* 0x000fe40000000800 */
[----:B------:R-:W-:-:S04]  /*20810*/  IMAD.U32 R5, RZ, RZ, UR4 ;  /* 0x00000004ff057e24 */ /* 0x000fc8000f8e00ff */
[----:B-1----:R-:W-:-:S04]  /*20820*/  IMAD R14, R14, R5, RZ ;  /* 0x000000050e0e7224 */ /* 0x002fc800078e02ff */
[----:B------:R-:W-:-:S05]  /*20830*/  IMAD.IADD R9, R8, 0x1, R14 ;  /* 0x0000000108097824 */ /* 0x000fca00078e020e */
[----:B------:R-:W-:-:S13]  /*20840*/  ISETP.GT.AND P6, PT, R9, R0, PT ;  /* 0x000000000900720c */ /* 0x000fda0003fc4270 */
[----:B------:R-:W-:Y:S05]  /*20850*/  @P6 BRA `(.L_x_771) ;  /* 0x0000000000a46947 */ /* 0x000fea0003800000 */
.L_x_774:
        /* <DEDUP_REMOVED lines=11> */
[----:B0-----:R-:W-:-:S05]  /*20910*/  @!P6 IMAD.WIDE R2, R11, 0x4, R2 ;  /* 0x000000040b02e825 */ /* 0x001fca00078e0202 */
[----:B------:R1:W2:Y:S02]  /*20920*/  @!P6 LDG.E R7, desc[UR56][R2.64] ;  /* 0x000000380207e981 */ /* 0x0002a4000c1e1900 */
[----:B-1----:R-:W-:-:S04]  /*20930*/  @!P6 IMAD.WIDE R2, R11, 0x4, R4 ;  /* 0x000000040b02e825 */ /* 0x002fc800078e0204 */
[----:B------:R-:W-:-:S06]  /*20940*/  IMAD.MOV.U32 R4, RZ, RZ, RZ ;  /* 0x000000ffff047224 */ /* 0x000fcc00078e00ff */
        /* <DEDUP_REMOVED lines=20> */
.L_x_941:
[----:B------:R-:W-:Y:S02]  /*20a90*/  ULDC UR4, c[0x0][0xc38] ;  /* 0x00030e0000047ab9 */ /* 0x000fe40000000800 */
[----:B------:R-:W-:-:S04]  /*20aa0*/  IMAD.U32 R5, RZ, RZ, UR4 ;  /* 0x00000004ff057e24 */ /* 0x000fc8000f8e00ff */
[----:B-1----:R-:W-:-:S04]  /*20ab0*/  IMAD R14, R14, R5, RZ ;  /* 0x000000050e0e7224 */ /* 0x002fc800078e02ff */
[----:B------:R-:W-:-:S05]  /*20ac0*/  IMAD.IADD R9, R14, 0x1, R9 ;  /* 0x000000010e097824 */ /* 0x000fca00078e0209 */
[----:B------:R-:W-:-:S13]  /*20ad0*/  ISETP.GT.AND P6, PT, R9, R0, PT ;  /* 0x000000000900720c */ /* 0x000fda0003fc4270 */
[----:B------:R-:W-:Y:S05]  /*20ae0*/  @!P6 BRA `(.L_x_774) ;  /* 0xfffffffc005ce947 */ /* 0x000fea000383ffff */
.L_x_771:
        /* <DEDUP_REMOVED lines=9> */
.L_x_946:
[----:B------:R-:W-:-:S13]  /*20b80*/  ISETP.NE.AND P0, PT, R3, RZ, PT ;  /* 0x000000ff0300720c */ /* 0x000fda0003f05270 */
[----:B------:R-:W-:Y:S05]  /*20b90*/  @!P0 BRA `(.L_x_776) ;  /* 0x0000000000108947 */ /* 0x000fea0003800000 */
[----:B------:R-:W-:Y:S01]  /*20ba0*/  UMOV UR4, 0xffffffff ;  /* 0xffffffff00047882 */ /* 0x000fe20000000000 */
[----:B------:R-:W-:Y:S02]  /*20bb0*/  VIADD R12, R8, 0xffffffff ;  /* 0xffffffff080c7836 */ /* 0x000fe40000000000 */
[----:B------:R-:W-:Y:S05]  /*20bc0*/  BRA.DIV UR4, `(.L_x_777) ;  /* 0x0000004e04d47947 */ /* 0x000fea000b800000 */
[----:B------:R4:W0:Y:S02]  /*20bd0*/  SHFL.IDX PT, R6, R2, R12, 0x1f ;  /* 0x00001f0c02067589 */ /* 0x00082400000e0000 */
.L_x_776:
        /* <DEDUP_REMOVED lines=9> */
[----:B0-----:R-:W-:-:S07]  /*20c70*/  VIADD R2, R11, 0xffffffe ;  /* 0x0ffffffe0b027836 */ /* 0x001fce0000000000 */
        /* <DEDUP_REMOVED lines=8> */
[----:B------:R-:W-:Y:S01]  /*20d00*/  IMAD.HI.U32 R6, R3, R9, RZ ;  /* 0x0000000903067227 */ /* 0x000fe200078e00ff */
[----:B------:R-:W-:-:S03]  /*20d10*/  IADD3 R3, R12, 0xffffffe, RZ ;  /* 0x0ffffffe0c037810 */ /* 0x000fc60007ffe0ff */
[----:B------:R-:W-:-:S03]  /*20d20*/  IMAD R9, R6, R2, R9 ;  /* 0x0000000206097224 */ /* 0x000fc600078e0209 */
[----:B------:R-:W0:Y:S02]  /*20d30*/  F2I.FTZ.U32.TRUNC.NTZ R3, R3 ;  /* 0x0000000300037305 */ /* 0x000e24000021f000 */
[----:B------:R-:W-:-:S13]  /*20d40*/  ISETP.GT.U32.AND P1, PT, R10, R9, PT ;  /* 0x000000090a00720c */ /* 0x000fda0003f24070 */
[----:B------:R-:W-:Y:S02]  /*20d50*/  @!P1 IMAD.IADD R9, R9, 0x1, -R10 ;  /* 0x0000000109099824 */ /* 0x000fe400078e0a0a */
[----:B0-----:R-:W-:Y:S02]  /*20d60*/  IMAD.MOV R2, RZ, RZ, -R3 ;  /* 0x000000ffff027224 */ /* 0x001fe400078e0a03 */
[----:B------:R-:W-:Y:S01]  /*20d70*/  @!P1 VIADD R6, R6, 0x1 ;  /* 0x0000000106069836 */ /* 0x000fe20000000000 */
[----:B------:R-:W-:Y:S01]  /*20d80*/  ISETP.GE.U32.AND P0, PT, R9, R10, PT ;  /* 0x0000000a0900720c */ /* 0x000fe20003f06070 */
[----:B------:R-:W-:Y:S01]  /*20d90*/  IMAD R9, R2, R5, RZ ;  /* 0x0000000502097224 */ /* 0x000fe200078e02ff */
[----:B------:R-:W-:Y:S01]  /*20da0*/  ISETP.NE.AND P1, PT, R7, RZ, PT ;  /* 0x000000ff0700720c */ /* 0x000fe20003f25270 */
[----:B------:R-:W-:-:S04]  /*20db0*/  IMAD.MOV.U32 R2, RZ, RZ, RZ ;  /* 0x000000ffff027224 */ /* 0x000fc800078e00ff */
[----:B------:R-:W-:Y:S01]  /*20dc0*/  IMAD.HI.U32 R9, R3, R9, R2 ;  /* 0x0000000903097227 */ /* 0x000fe200078e0002 */
[----:B------:R-:W-:Y:S02]  /*20dd0*/  LOP3.LUT R2, R0, R7, RZ, 0x3c, !PT ;  /* 0x0000000700027212 */ /* 0x000fe400078e3cff */
[----:B------:R-:W-:Y:S02]  /*20de0*/  IABS R3, R4 ;  /* 0x0000000400037213 */ /* 0x000fe40000000000 */
[----:B------:R-:W-:Y:S01]  /*20df0*/  ISETP.GE.AND P2, PT, R2, RZ, PT ;  /* 0x000000ff0200720c */ /* 0x000fe20003f46270 */
[----:B------:R-:W-:Y:S02]  /*20e00*/  @P0 VIADD R6, R6, 0x1 ;  /* 0x0000000106060836 */ /* 0x000fe40000000000 */
[----:B------:R-:W-:-:S10]  /*20e10*/  IMAD.MOV R3, RZ, RZ, -R3 ;  /* 0x000000ffff037224 */ /* 0x000fd400078e0a03 */
        /* <DEDUP_REMOVED lines=8> */
[----:B------:R-:W-:Y:S02]  /*20ea0*/  @!P1 IMAD.IADD R2, R2, 0x1, -R5 ;  /* 0x0000000102029824 */ /* 0x000fe400078e0a05 */
[----:B------:R-:W-:Y:S01]  /*20eb0*/  @!P1 VIADD R9, R9, 0x1 ;  /* 0x0000000109099836 */ /* 0x000fe20000000000 */
[----:B------:R-:W-:Y:S02]  /*20ec0*/  ISETP.NE.AND P1, PT, R4, RZ, PT ;  /* 0x000000ff0400720c */ /* 0x000fe40003f25270 */
[----:B------:R-:W-:Y:S02]  /*20ed0*/  ISETP.GE.U32.AND P0, PT, R2, R5, PT ;  /* 0x000000050200720c */ /* 0x000fe40003f06070 */
[----:B------:R-:W-:-:S04]  /*20ee0*/  LOP3.LUT R2, R6, R4, RZ, 0x3c, !PT ;  /* 0x0000000406027212 */ /* 0x000fc800078e3cff */
[----:B------:R-:W-:-:S07]  /*20ef0*/  ISETP.GE.AND P2, PT, R2, RZ, PT ;  /* 0x000000ff0200720c */ /* 0x000fce0003f46270 */
[----:B------:R-:W-:-:S06]  /*20f00*/  @P0 VIADD R9, R9, 0x1 ;  /* 0x0000000109090836 */ /* 0x000fcc0000000000 */
[----:B------:R-:W-:Y:S01]  /*20f10*/  @!P2 IMAD.MOV R9, RZ, RZ, -R9 ;  /* 0x000000ffff09a224 */ /* 0x000fe200078e0a09 */
[----:B------:R-:W-:-:S04]  /*20f20*/  @!P1 LOP3.LUT R9, RZ, R4, RZ, 0x33, !PT ;  /* 0x00000004ff099212 */ /* 0x000fc800078e33ff */
[----:B------:R-:W-:Y:S01]  /*20f30*/  IADD3 R3, -R9, RZ, RZ ;  /* 0x000000ff09037210 */ /* 0x000fe20007ffe1ff */
[----:B------:R-:W-:-:S04]  /*20f40*/  IMAD R9, R4, 0x1000000, R9 ;  /* 0x0100000004097824 */ /* 0x000fc800078e0209 */
[----:B------:R-:W-:-:S04]  /*20f50*/  IMAD R18, R4, R3, R6 ;  /* 0x0000000304127224 */ /* 0x000fc800078e0206 */
[----:B------:R-:W-:Y:S01]  /*20f60*/  IMAD R18, R18, 0x10000, R9 ;  /* 0x0001000012127824 */ /* 0x000fe200078e0209 */
[----:B------:R-:W-:Y:S06]  /*20f70*/  BRA `(.L_x_778) ;  /* 0x00000000001c7947 */ /* 0x000fec0003800000 */
.L_x_772:
[----:B------:R-:W-:Y:S01]  /*20f80*/  UMOV UR4, URZ ;  /* 0x0000003f00047c82 */ /* 0x000fe20008000000 */
[----:B------:R-:W-:Y:S01]  /*20f90*/  UMOV UR5, URZ ;  /* 0x0000003f00057c82 */ /* 0x000fe20008000000 */
[----:B------:R-:W-:Y:S01]  /*20fa0*/  ULDC UR6, c[0x0][0xc3c] ;  /* 0x00030f0000067ab9 */ /* 0x000fe20000000800 */
[----:B------:R-:W-:Y:S02]  /*20fb0*/  IMAD.MOV.U32 R16, RZ, RZ, R0 ;  /* 0x000000ffff107224 */ /* 0x000fe400078e0000 */
[----:B------:R-:W-:Y:S02]  /*20fc0*/  IMAD.U32 R17, RZ, RZ, UR4 ;  /* 0x00000004ff117e24 */ /* 0x000fe4000f8e00ff */
[----:B------:R-:W-:Y:S02]  /*20fd0*/  IMAD.U32 R18, RZ, RZ, UR5 ;  /* 0x00000005ff127e24 */ /* 0x000fe4000f8e00ff */
[----:B------:R-:W-:-:S07]  /*20fe0*/  IMAD.U32 R19, RZ, RZ, UR6 ;  /* 0x00000006ff137e24 */ /* 0x000fce000f8e00ff */
.L_x_778:
        /* <DEDUP_REMOVED lines=10> */
.L_x_769:
[----:B------:R-:W-:Y:S02]  /*21090*/  ULDC UR4, c[0x0][0xc3c] ;  /* 0x00030f0000047ab9 */ /* 0x000fe40000000800 */
[----:B---3--:R-:W-:-:S13]  /*210a0*/  ISETP.GE.AND P0, PT, R19, UR4, PT ;  /* 0x0000000413007c0c */ /* 0x008fda000bf06270 */
[----:B------:R-:W-:Y:S05]  /*210b0*/  @!P0 BRA `(.L_x_779) ;  /* 0xffffff9c00f48947 */ /* 0x000fea000383ffff */
[----:B------:R-:W-:Y:S05]  /*210c0*/  BSYNC B8 ;  /* 0x0000000000087941 */ /* 0x000fea0003800000 */
.L_x_676:
[----:B------:R-:W3:Y:S01]  /*210d0*/  LDL.LU R0, [R1+0x20] ;  /* 0x0000200001007983 */ /* 0x000ee20000300800 */
[----:B------:R-:W-:Y:S01]  /*210e0*/  BSSY B0, `(.L_x_780) ;  /* 0x000000b000007945 */ /* 0x000fe20003800000 */
[----:B------:R-:W4:Y:S01]  /*210f0*/  S2R R5, SR_CgaCtaId ;  /* 0x0000000000057919 */ /* 0x000f220000008800 */
[----:B---3--:R-:W-:-:S05]  /*21100*/  VIADD R0, R0, 0x1 ;  /* 0x0000000100007836 */ /* 0x008fca0000000000 */
[----:B0-----:R-:W-:-:S04]  /*21110*/  LEA.HI R2, R0, R0, RZ, 0x1 ;  /* 0x0000000000027211 */ /* 0x001fc800078f08ff */
[----:B------:R-:W-:Y:S02]  /*21120*/  LOP3.LUT R3, R2, 0xfffffffe, RZ, 0xc0, !PT ;  /* 0xfffffffe02037812 */ /* 0x000fe400078ec0ff */
[----:B------:R-:W-:-:S03]  /*21130*/  MOV R2, 0x400 ;  /* 0x0000040000027802 */ /* 0x000fc60000000f00 */
[----:B------:R-:W-:Y:S01]  /*21140*/  IMAD.IADD R0, R0, 0x1, -R3 ;  /* 0x0000000100007824 */ /* 0x000fe200078e0a03 */
[----:B----4-:R-:W-:-:S04]  /*21150*/  LEA R4, R5, R2, 0x18 ;  /* 0x0000000205047211 */ /* 0x010fc800078ec0ff */
[----:B------:R-:W-:-:S04]  /*21160*/  SHF.L.U32 R0, R0, 0x1f, RZ ;  /* 0x0000001f00007819 */ /* 0x000fc800000006ff */
[----:B------:R-:W0:Y:S02]  /*21170*/  SYNCS.PHASECHK.TRANS64.TRYWAIT P0, [R4+URZ+0x2a820], R0 ;  /* 0x02a82000040075a7 */ /* 0x000e24000800017f */
[----:B0-----:R-:W-:Y:S05]  /*21180*/  @!P0 BRA `(.L_x_781) ;  /* 0x00000048008c8947 */ /* 0x001fea0003800000 */
.L_x_949:
[----:B------:R-:W-:Y:S05]  /*21190*/  BSYNC B0 ;  /* 0x0000000000007941 */ /* 0x000fea0003800000 */
.L_x_780:
[----:B------:R-:W-:-:S03]  /*211a0*/  UMOV UR4, 0xffffffff ;  /* 0xffffffff00047882 */ /* 0x000fc60000000000 */
[----:B------:R-:W-:Y:S05]  /*211b0*/  BRA.DIV UR4, `(.L_x_782) ;  /* 0x0000004a04947947 */ /* 0x000fea000b800000 */
[----:B0-----:R-:W0:Y:S02]  /*211c0*/  S2R R0, SR_TID.X ;  /* 0x0000000000007919 */ /* 0x001e240000002100 */
[----:B0-----:R-:W-:-:S04]  /*211d0*/  SHF.R.U32.HI R0, RZ, 0x5, R0 ;  /* 0x00000005ff007819 */ /* 0x001fc80000011600 */
[----:B------:R-:W-:-:S05]  /*211e0*/  LOP3.LUT R0, R0, 0x3, RZ, 0xc0, !PT ;  /* 0x0000000300007812 */ /* 0x000fca00078ec0ff */
[----:B------:R0:W3:Y:S02]  /*211f0*/  SHFL.IDX PT, R14, R0, RZ, 0x1f ;  /* 0x00001fff000e7589 */ /* 0x0000e400000e0000 */
.L_x_952:
[----:B---3--:R-:W-:-:S13]  /*21200*/  ISETP.NE.AND P0, PT, R14, RZ, PT ;  /* 0x000000ff0e00720c */ /* 0x008fda0003f05270 */
[----:B------:R-:W-:Y:S05]  /*21210*/  @P0 BRA `(.L_x_446) ;  /* 0x0000000000880947 */ /* 0x000fea0003800000 */
[----:B------:R-:W-:-:S03]  /*21220*/  UMOV UR4, 0xffffffff ;  /* 0xffffffff00047882 */ /* 0x000fc60000000000 */
[----:B------:R-:W-:Y:S05]  /*21230*/  BRA.DIV UR4, `(.L_x_783) ;  /* 0x0000004a04a87947 */ /* 0x000fea000b800000 */
[----:B------:R-:W-:-:S13]  /*21240*/  ELECT P6, URZ, PT ;  /* 0x00000000003f782f */ /* 0x000fda00038c0000 */
.L_x_955:
[----:B------:R-:W-:Y:S05]  /*21250*/  @!P6 BRA `(.L_x_446) ;  /* 0x000000000078e947 */ /* 0x000fea0003800000 */
[----:B------:R-:W-:-:S06]  /*21260*/  ULOP3.LUT UR4, UR60, 0x2, URZ, 0xfc, !UPT ;  /* 0x000000023c047892 */ /* 0x000fcc000f8efc3f */
[----:B0-----:R-:W-:-:S05]  /*21270*/  IMAD.U32 R0, RZ, RZ, UR4 ;  /* 0x00000004ff007e24 */ /* 0x001fca000f8e00ff */
[----:B------:R-:W-:-:S13]  /*21280*/  ISETP.NE.AND P0, PT, R0, 0x3, PT ;  /* 0x000000030000780c */ /* 0x000fda0003f05270 */
[----:B------:R-:W-:Y:S05]  /*21290*/  @!P0 BRA `(.L_x_784) ;  /* 0x0000000000048947 */ /* 0x000fea0003800000 */
[----:B------:R-:W-:Y:S01]  /*212a0*/  BPT.TRAP 0x1 ;  /* 0x000000040000795c */ /* 0x000fe20000300000 */
.L_x_784:
[C---:B------:R-:W-:Y:S01]  /*212b0*/  LEA R5, R27.reuse, R4, 0x3 ;  /* 0x000000041b057211 */ /* 0x040fe200078e18ff */
[----:B------:R-:W-:Y:S01]  /*212c0*/  VIADD R27, R27, 0x1 ;  /* 0x000000011b1b7836 */ /* 0x000fe20000000000 */
[----:B------:R-:W-:-:S04]  /*212d0*/  SHF.L.U32 R0, R28, 0x1f, RZ ;  /* 0x0000001f1c007819 */ /* 0x000fc800000006ff */
[----:B------:R-:W0:Y:S01]  /*212e0*/  SYNCS.PHASECHK.TRANS64.TRYWAIT P1, [R5+URZ+0x2a840], R0 ;  /* 0x02a84000050075a7 */ /* 0x000e22000802017f */
[----:B------:R-:W-:-:S04]  /*212f0*/  ISETP.NE.AND P2, PT, R27, 0x2, PT ;  /* 0x000000021b00780c */ /* 0x000fc80003f45270 */
[----:B------:R-:W-:Y:S01]  /*21300*/  SEL R3, RZ, 0x1, P2 ;  /* 0x00000001ff037807 */ /* 0x000fe20001000000 */
[----:B0-----:R-:W-:Y:S08]  /*21310*/  @!P1 BRA `(.L_x_785) ;  /* 0x0000004800909947 */ /* 0x001ff00003800000 */
.L_x_956:
[----:B------:R-:W-:Y:S02]  /*21320*/  SEL R27, R27, RZ, P2 ;  /* 0x000000ff1b1b7207 */ /* 0x000fe40001000000 */
[----:B------:R-:W-:Y:S01]  /*21330*/  LOP3.LUT R2, R28, R3, RZ, 0x3c, !PT ;  /* 0x000000031c027212 */ /* 0x000fe200078e3cff */
[----:B------:R-:W-:Y:S06]  /*21340*/  @!P0 BRA `(.L_x_786) ;  /* 0x0000000000048947 */ /* 0x000fec0003800000 */
[----:B------:R-:W-:Y:S01]  /*21350*/  BPT.TRAP 0x1 ;  /* 0x000000040000795c */ /* 0x000fe20000300000 */
.L_x_786:
[----:B------:R-:W-:Y:S01]  /*21360*/  IMAD R27, R27, 0x8, R4 ;  /* 0x000000081b1b7824 */ /* 0x000fe200078e0204 */
[----:B------:R-:W-:-:S04]  /*21370*/  SHF.L.U32 R2, R2, 0x1f, RZ ;  /* 0x0000001f02027819 */ /* 0x000fc800000006ff */
[----:B------:R-:W3:Y:S02]  /*21380*/  SYNCS.PHASECHK.TRANS64.TRYWAIT P1, [R27+URZ+0x2a840], R2 ;  /* 0x02a840021b0075a7 */ /* 0x000ee4000802017f */
[----:B---3--:R-:W-:Y:S05]  /*21390*/  @!P1 BRA `(.L_x_787) ;  /* 0x0000004800849947 */ /* 0x008fea0003800000 */
.L_x_957:
[----:B------:R-:W-:Y:S05]  /*213a0*/  @!P0 BRA `(.L_x_788) ;  /* 0x0000000000048947 */ /* 0x000fea0003800000 */
[----:B------:R-:W-:Y:S01]  /*213b0*/  BPT.TRAP 0x1 ;  /* 0x000000040000795c */ /* 0x000fe20000300000 */
.L_x_788:
[----:B------:R-:W4:Y:S02]  /*213c0*/  SYNCS.PHASECHK.TRANS64.TRYWAIT P1, [R5+URZ+0x2a860], R0 ;  /* 0x02a86000050075a7 */ /* 0x000f24000802017f */
[----:B----4-:R-:W-:Y:S05]  /*213d0*/  @!P1 BRA `(.L_x_789) ;  /* 0x0000004800889947 */ /* 0x010fea0003800000 */
.L_x_958:
[----:B------:R-:W-:Y:S05]  /*213e0*/  @!P0 BRA `(.L_x_790) ;  /* 0x0000000000048947 */ /* 0x000fea0003800000 */
[----:B------:R-:W-:Y:S01]  /*213f0*/  BPT.TRAP 0x1 ;  /* 0x000000040000795c */ /* 0x000fe20000300000 */
.L_x_790:
[----:B------:R0:W0:Y:S02]  /*21400*/  SYNCS.PHASECHK.TRANS64.TRYWAIT P0, [R27+URZ+0x2a860], R2 ;  /* 0x02a860021b0075a7 */ /* 0x000024000800017f */
[----:B0-----:R-:W-:Y:S05]  /*21410*/  @!P0 NANOSLEEP.SYNCS 0x989680 ;  /* 0x009896800000895d */ /* 0x001fea0003900000 */
[----:B------:R-:W0:Y:S02]  /*21420*/  @!P0 SYNCS.PHASECHK.TRANS64 P0, [R27+URZ+0x2a860], R2 ;  /* 0x02a860021b0085a7 */ /* 0x000e24000800007f */
[----:B0-----:R-:W-:Y:S05]  /*21430*/  @!P0 BRA `(.L_x_790) ;  /* 0xfffffffc00f08947 */ /* 0x001fea000383ffff */
.L_x_446:
[----:B------:R-:W-:Y:S05]  /*21440*/  BSYNC B9 ;  /* 0x0000000000097941 */ /* 0x000fea0003800000 */
.L_x_443:
[----:B------:R-:W-:Y:S05]  /*21450*/  EXIT ;  /* 0x000000000000794d */ /* 0x000fea0003800000 */
.L_x_466:
[----:B0-----:R0:W1:Y:S02]  /*21460*/  SYNCS.PHASECHK.TRANS64.TRYWAIT P5, [R85+URZ+0x2a890], R86 ;  /* 0x02a89056550075a7 */ /* 0x00106400080a017f */
[----:B-1----:R-:W-:Y:S05]  /*21470*/  @!P5 NANOSLEEP.SYNCS 0x989680 ;  /* 0x009896800000d95d */ /* 0x002fea0003900000 */
[----:B------:R-:W1:Y:S02]  /*21480*/  @!P5 SYNCS.PHASECHK.TRANS64 P5, [R85+URZ+0x2a890], R86 ;  /* 0x02a890565500d5a7 */ /* 0x000e6400080a007f */
[----:B-1----:R-:W-:Y:S05]  /*21490*/  @!P5 BRA `(.L_x_466) ;  /* 0xfffffffc00f0d947 */ /* 0x002fea000383ffff */
[----:B------:R-:W-:Y:S05]  /*214a0*/  BRA `(.L_x_791) ;  /* 0xfffffe2400e47947 */ /* 0x000fea000383ffff */
.L_x_467:
[----:B------:R-:W-:Y:S01]  /*214b0*/  BSSY B1, `(.L_x_792) ;  /* 0x0000008000017945 */ /* 0x000fe20003800000 */
[----:B------:R-:W-:Y:S02]  /*214c0*/  IMAD.MOV.U32 R13, RZ, RZ, R115 ;  /* 0x000000ffff0d7224 */ /* 0x000fe400078e0073 */
[----:B------:R-:W-:Y:S02]  /*214d0*/  IMAD.MOV.U32 R12, RZ, RZ, RZ ;  /* 0x000000ffff0c7224 */ /* 0x000fe400078e00ff */
[----:B------:R-:W-:Y:S02]  /*214e0*/  IMAD.MOV.U32 R11, RZ, RZ, 0x1c1f ;  /* 0x00001c1fff0b7424 */ /* 0x000fe400078e00ff */
[----:B------:R-:W-:-:S07]  /*214f0*/  IMAD.MOV.U32 R15, RZ, RZ, -0x1 ;  /* 0xffffffffff0f7424 */ /* 0x000fce00078e00ff */
[----:B0-----:R-:W-:Y:S05]  /*21500*/  WARPSYNC.COLLECTIVE R15, `(.L_x_793) ;  /* 0x000000000f087348 */ /* 0x001fea0003c00000 */
[----:B------:R1:W2:Y:S02]  /*21510*/  SHFL.IDX P6, R14, R13, R12, R11 ;  /* 0x0000000c0d0e7389 */ /* 0x0002a400000c000b */
[----:B012---:R-:W-:Y:S01]  /*21520*/  ENDCOLLECTIVE ;  /* 0x000000000000791b */ /* 0x007fe20003800000 */
.L_x_793:
[----:B------:R-:W-:Y:S05]  /*21530*/  BSYNC B1 ;  /* 0x0000000000017941 */ /* 0x000fea0003800000 */
.L_x_792:
[----:B------:R-:W-:Y:S02]  /*21540*/  IMAD.MOV.U32 R13, RZ, RZ, R118 ;  /* 0x000000ffff0d7224 */ /* 0x000fe400078e0076 */
[----:B------:R-:W-:Y:S02]  /*21550*/  IMAD.MOV.U32 R12, RZ, RZ, RZ ;  /* 0x000000ffff0c7224 */ /* 0x000fe400078e00ff */
[----:B------:R-:W-:Y:S02]  /*21560*/  IMAD.MOV.U32 R11, RZ, RZ, 0x1c1f ;  /* 0x00001c1fff0b7424 */ /* 0x000fe400078e00ff */
[----:B------:R-:W-:Y:S02]  /*21570*/  IMAD.MOV.U32 R15, RZ, RZ, -0x1 ;  /* 0xffffffffff0f7424 */ /* 0x000fe400078e00ff */
[----:B------:R-:W-:-:S07]  /*21580*/  IMAD.MOV.U32 R78, RZ, RZ, R14 ;  /* 0x000000ffff4e7224 */ /* 0x000fce00078e000e */
[----:B------:R-:W-:Y:S05]  /*21590*/  WARPSYNC.COLLECTIVE R15, `(.L_x_794) ;  /* 0x000000000f087348 */ /* 0x000fea0003c00000 */
[----:B------:R0:W1:Y:S02]  /*215a0*/  SHFL.IDX P6, R14, R13, R12, R11 ;  /* 0x0000000c0d0e7389 */ /* 0x00006400000c000b */
[----:B01----:R-:W-:Y:S01]  /*215b0*/  ENDCOLLECTIVE ;  /* 0x000000000000791b */ /* 0x003fe20003800000 */
.L_x_794:
[----:B------:R-:W-:Y:S01]  /*215c0*/  MOV R11, R14 ;  /* 0x0000000e000b7202 */ /* 0x000fe20000000f00 */
[----:B------:R-:W-:Y:S06]  /*215d0*/  BRA `(.L_x_795) ;  /* 0xfffffe2400ac7947 */ /* 0x000fec000383ffff */
.L_x_492:
[----:B------:R-:W-:Y:S01]  /*215e0*/  BSSY B1, `(.L_x_796) ;  /* 0x0000008000017945 */ /* 0x000fe20003800000 */
[----:B0---4-:R-:W-:Y:S02]  /*215f0*/  IMAD.MOV.U32 R13, RZ, RZ, R115 ;  /* 0x000000ffff0d7224 */ /* 0x011fe400078e0073 */
[----:B------:R-:W-:Y:S02]  /*21600*/  IMAD.MOV.U32 R12, RZ, RZ, 0x1 ;  /* 0x00000001ff0c7424 */ /* 0x000fe400078e00ff */
[----:B---3--:R-:W-:Y:S02]  /*21610*/  IMAD.MOV.U32 R11, RZ, RZ, 0x1c1f ;  /* 0x00001c1fff0b7424 */ /* 0x008fe400078e00ff */
[----:B------:R-:W-:-:S07]  /*21620*/  IMAD.MOV.U32 R15, RZ, RZ, -0x1 ;  /* 0xffffffffff0f7424 */ /* 0x000fce00078e00ff */
[----:B-12---:R-:W-:Y:S05]  /*21630*/  WARPSYNC.COLLECTIVE R15, `(.L_x_797) ;  /* 0x000000000f087348 */ /* 0x006fea0003c00000 */
[----:B------:R0:W3:Y:S02]  /*21640*/  SHFL.IDX P6, R14, R13, R12, R11 ;  /* 0x0000000c0d0e7389 */ /* 0x0000e400000c000b */
[----:B0123--:R-:W-:Y:S01]  /*21650*/  ENDCOLLECTIVE ;  /* 0x000000000000791b */ /* 0x00ffe20003800000 */
.L_x_797:
[----:B------:R-:W-:Y:S05]  /*21660*/  BSYNC B1 ;  /* 0x0000000000017941 */ /* 0x000fea0003800000 */
.L_x_796:
[----:B------:R-:W-:Y:S02]  /*21670*/  IMAD.MOV.U32 R13, RZ, RZ, R118 ;  /* 0x000000ffff0d7224 */ /* 0x000fe400078e0076 */
[----:B------:R-:W-:Y:S02]  /*21680*/  IMAD.MOV.U32 R12, RZ, RZ, 0x1 ;  /* 0x00000001ff0c7424 */ /* 0x000fe400078e00ff */
[----:B------:R-:W-:Y:S02]  /*21690*/  IMAD.MOV.U32 R11, RZ, RZ, 0x1c1f ;  /* 0x00001c1fff0b7424 */ /* 0x000fe400078e00ff */
[----:B------:R-:W-:Y:S02]  /*216a0*/  IMAD.MOV.U32 R15, RZ, RZ, -0x1 ;  /* 0xffffffffff0f7424 */ /* 0x000fe400078e00ff */
[----:B------:R-:W-:-:S07]  /*216b0*/  IMAD.MOV.U32 R115, RZ, RZ, R14 ;  /* 0x000000ffff737224 */ /* 0x000fce00078e000e */
[----:B------:R-:W-:Y:S05]  /*216c0*/  WARPSYNC.COLLECTIVE R15, `(.L_x_798) ;  /* 0x000000000f087348 */ /* 0x000fea0003c00000 */
[----:B------:R0:W1:Y:S02]  /*216d0*/  SHFL.IDX P6, R14, R13, R12, R11 ;  /* 0x0000000c0d0e7389 */ /* 0x00006400000c000b */
[----:B01----:R-:W-:Y:S01]  /*216e0*/  ENDCOLLECTIVE ;  /* 0x000000000000791b */ /* 0x003fe20003800000 */
.L_x_798:
[----:B------:R-:W-:Y:S01]  /*216f0*/  IMAD.MOV.U32 R118, RZ, RZ, R14 ;  /* 0x000000ffff767224 */ /* 0x000fe200078e000e */
[----:B------:R-:W-:Y:S06]  /*21700*/  BRA `(.L_x_799) ;  /* 0xfffffe3c000c7947 */ /* 0x000fec000383ffff */
.L_x_522:
[----:B0-----:R0:W1:Y:S02]  /*21710*/  SYNCS.PHASECHK.TRANS64.TRYWAIT P5, [R85+URZ+0x2a890], R86 ;  /* 0x02a89056550075a7 */ /* 0x00106400080a017f */
[----:B-1----:R-:W-:Y:S05]  /*21720*/  @!P5 NANOSLEEP.SYNCS 0x989680 ;  /* 0x009896800000d95d */ /* 0x002fea0003900000 */
[----:B------:R-:W1:Y:S02]  /*21730*/  @!P5 SYNCS.PHASECHK.TRANS64 P5, [R85+URZ+0x2a890], R86 ;  /* 0x02a890565500d5a7 */ /* 0x000e6400080a007f */
[----:B-1----:R-:W-:Y:S05]  /*21740*/  @!P5 BRA `(.L_x_522) ;  /* 0xfffffffc00f0d947 */ /* 0x002fea000383ffff */
[----:B------:R-:W-:Y:S05]  /*21750*/  BRA `(.L_x_800) ;  /* 0xfffffe5c006c7947 */ /* 0x000fea000383ffff */
.L_x_523:
[----:B------:R-:W-:Y:S01]  /*21760*/  BSSY B1, `(.L_x_801) ;  /* 0x0000008000017945 */ /* 0x000fe20003800000 */
[----:B------:R-:W-:Y:S01]  /*21770*/  IMAD.MOV.U32 R13, RZ, RZ, R115 ;  /* 0x000000ffff0d7224 */ /* 0x000fe200078e0073 */
[----:B------:R-:W-:Y:S01]  /*21780*/  MOV R12, RZ ;  /* 0x000000ff000c7202 */ /* 0x000fe20000000f00 */
[----:B------:R-:W-:Y:S02]  /*21790*/  IMAD.MOV.U32 R11, RZ, RZ, 0x1c1f ;  /* 0x00001c1fff0b7424 */ /* 0x000fe400078e00ff */
[----:B------:R-:W-:-:S07]  /*217a0*/  IMAD.MOV.U32 R15, RZ, RZ, -0x1 ;  /* 0xffffffffff0f7424 */ /* 0x000fce00078e00ff */
[----:B0-----:R-:W-:Y:S05]  /*217b0*/  WARPSYNC.COLLECTIVE R15, `(.L_x_802) ;  /* 0x000000000f087348 */ /* 0x001fea0003c00000 */
[----:B------:R1:W2:Y:S02]  /*217c0*/  SHFL.IDX P6, R14, R13, R12, R11 ;  /* 0x0000000c0d0e7389 */ /* 0x0002a400000c000b */
[----:B012---:R-:W-:Y:S01]  /*217d0*/  ENDCOLLECTIVE ;  /* 0x000000000000791b */ /* 0x007fe20003800000 */
.L_x_802:
[----:B------:R-:W-:Y:S05]  /*217e0*/  BSYNC B1 ;  /* 0x0000000000017941 */ /* 0x000fea0003800000 */
.L_x_801:
        /* <DEDUP_REMOVED lines=8> */
.L_x_803:
[----:B------:R-:W-:Y:S01]  /*21870*/  IMAD.MOV.U32 R11, RZ, RZ, R14 ;  /* 0x000000ffff0b7224 */ /* 0x000fe200078e000e */
[----:B------:R-:W-:Y:S06]  /*21880*/  BRA `(.L_x_804) ;  /* 0xfffffe5c003c7947 */ /* 0x000fec000383ffff */
.L_x_536:
[----:B------:R-:W-:Y:S01]  /*21890*/  BSSY B1, `(.L_x_805) ;  /* 0x0000008000017945 */ /* 0x000fe20003800000 */
[----:B--234-:R-:W-:Y:S01]  /*218a0*/  IMAD.MOV.U32 R13, RZ, RZ, R115 ;  /* 0x000000ffff0d7224 */ /* 0x01cfe200078e0073 */
[----:B------:R-:W-:Y:S01]  /*218b0*/  MOV R15, 0xffffffff ;  /* 0xffffffff000f7802 */ /* 0x000fe20000000f00 */
[----:B------:R-:W-:Y:S02]  /*218c0*/  IMAD.MOV.U32 R12, RZ, RZ, 0x1 ;  /* 0x00000001ff0c7424 */ /* 0x000fe400078e00ff */
[----:B------:R-:W-:-:S07]  /*218d0*/  IMAD.MOV.U32 R11, RZ, RZ, 0x1c1f ;  /* 0x00001c1fff0b7424 */ /* 0x000fce00078e00ff */
[----:B01----:R-:W-:Y:S05]  /*218e0*/  WARPSYNC.COLLECTIVE R15, `(.L_x_806) ;  /* 0x000000000f087348 */ /* 0x003fea0003c00000 */
[----:B------:R2:W3:Y:S02]  /*218f0*/  SHFL.IDX P6, R14, R13, R12, R11 ;  /* 0x0000000c0d0e7389 */ /* 0x0004e400000c000b */
[----:B0123--:R-:W-:Y:S01]  /*21900*/  ENDCOLLECTIVE ;  /* 0x000000000000791b */ /* 0x00ffe20003800000 */
.L_x_806:
[----:B------:R-:W-:Y:S05]  /*21910*/  BSYNC B1 ;  /* 0x0000000000017941 */ /* 0x000fea0003800000 */
.L_x_805:
        /* <DEDUP_REMOVED lines=8> */
.L_x_807:
[----:B------:R-:W-:Y:S01]  /*219a0*/  IMAD.MOV.U32 R118, RZ, RZ, R14 ;  /* 0x000000ffff767224 */ /* 0x000fe200078e000e */
[----:B------:R-:W-:Y:S06]  /*219b0*/  BRA `(.L_x_808) ;  /* 0xfffffe7400187947 */ /* 0x000fec000383ffff */
.L_x_549:
[----:B-1----:R1:W2:Y:S02]  /*219c0*/  SYNCS.PHASECHK.TRANS64.TRYWAIT P3, [R85+URZ+0x2a890], R86 ;  /* 0x02a89056550075a7 */ /* 0x0022a4000806017f */
[----:B--2---:R-:W-:Y:S05]  /*219d0*/  @!P3 NANOSLEEP.SYNCS 0x989680 ;  /* 0x009896800000b95d */ /* 0x004fea0003900000 */
[----:B------:R-:W2:Y:S02]  /*219e0*/  @!P3 SYNCS.PHASECHK.TRANS64 P3, [R85+URZ+0x2a890], R86 ;  /* 0x02a890565500b5a7 */ /* 0x000ea4000806007f */
[----:B--2---:R-:W-:Y:S05]  /*219f0*/  @!P3 BRA `(.L_x_549) ;  /* 0xfffffffc00f0b947 */ /* 0x004fea000383ffff */
[----:B------:R-:W-:Y:S05]  /*21a00*/  BRA `(.L_x_809) ;  /* 0xfffffe8c00307947 */ /* 0x000fea000383ffff */
.L_x_550:
[----:B------:R-:W-:Y:S01]  /*21a10*/  BSSY B1, `(.L_x_810) ;  /* 0x0000008000017945 */ /* 0x000fe20003800000 */
[----:B------:R-:W-:Y:S02]  /*21a20*/  IMAD.MOV.U32 R13, RZ, RZ, R37 ;  /* 0x000000ffff0d7224 */ /* 0x000fe400078e0025 */
[----:B------:R-:W-:Y:S02]  /*21a30*/  IMAD.MOV.U32 R12, RZ, RZ, RZ ;  /* 0x000000ffff0c7224 */ /* 0x000fe400078e00ff */
[----:B------:R-:W-:Y:S02]  /*21a40*/  IMAD.MOV.U32 R11, RZ, RZ, 0x1c1f ;  /* 0x00001c1fff0b7424 */ /* 0x000fe400078e00ff */
[----:B------:R-:W-:-:S07]  /*21a50*/  IMAD.MOV.U32 R15, RZ, RZ, -0x1 ;  /* 0xffffffffff0f7424 */ /* 0x000fce00078e00ff */
[----:B-1----:R-:W-:Y:S05]  /*21a60*/  WARPSYNC.COLLECTIVE R15, `(.L_x_811) ;  /* 0x000000000f087348 */ /* 0x002fea0003c00000 */
[----:B------:R0:W2:Y:S02]  /*21a70*/  SHFL.IDX P6, R14, R13, R12, R11 ;  /* 0x0000000c0d0e7389 */ /* 0x0000a400000c000b */
[----:B012---:R-:W-:Y:S01]  /*21a80*/  ENDCOLLECTIVE ;  /* 0x000000000000791b */ /* 0x007fe20003800000 */
.L_x_811:
[----:B------:R-:W-:Y:S05]  /*21a90*/  BSYNC B1 ;  /* 0x0000000000017941 */ /* 0x000fea0003800000 */
.L_x_810:
[----:B------:R-:W-:Y:S01]  /*21aa0*/  MOV R13, R36 ;  /* 0x00000024000d7202 */ /* 0x000fe20000000f00 */
[----:B------:R-:W-:Y:S02]  /*21ab0*/  IMAD.MOV.U32 R12, RZ, RZ, RZ ;  /* 0x000000ffff0c7224 */ /* 0x000fe400078e00ff */
[----:B------:R-:W-:Y:S02]  /*21ac0*/  IMAD.MOV.U32 R11, RZ, RZ, 0x1c1f ;  /* 0x00001c1fff0b7424 */ /* 0x000fe400078e00ff */
[----:B------:R-:W-:Y:S02]  /*21ad0*/  IMAD.MOV.U32 R15, RZ, RZ, -0x1 ;  /* 0xffffffffff0f7424 */ /* 0x000fe400078e00ff */
[----:B------:R-:W-:-:S07]  /*21ae0*/  IMAD.MOV.U32 R40, RZ, RZ, R14 ;  /* 0x000000ffff287224 */ /* 0x000fce00078e000e */
[----:B------:R-:W-:Y:S05]  /*21af0*/  WARPSYNC.COLLECTIVE R15, `(.L_x_812) ;  /* 0x000000000f087348 */ /* 0x000fea0003c00000 */
[----:B------:R0:W1:Y:S02]  /*21b00*/  SHFL.IDX P6, R14, R13, R12, R11 ;  /* 0x0000000c0d0e7389 */ /* 0x00006400000c000b */
[----:B01----:R-:W-:Y:S01]  /*21b10*/  ENDCOLLECTIVE ;  /* 0x000000000000791b */ /* 0x003fe20003800000 */
.L_x_812:
[----:B------:R-:W-:Y:S01]  /*21b20*/  IMAD.MOV.U32 R39, RZ, RZ, R14 ;  /* 0x000000ffff277224 */ /* 0x000fe200078e000e */
[----:B------:R-:W-:Y:S06]  /*21b30*/  BRA `(.L_x_813) ;  /* 0xfffffe8c004c7947 */ /* 0x000fec000383ffff */
.L_x_553:
[----:B------:R-:W-:Y:S01]  /*21b40*/  BSSY B1, `(.L_x_814) ;  /* 0x0000008000017945 */ /* 0x000fe20003800000 */
[----:B----4-:R-:W-:Y:S02]  /*21b50*/  IMAD.MOV.U32 R13, RZ, RZ, R37 ;  /* 0x000000ffff0d7224 */ /* 0x010fe400078e0025 */
[----:B------:R-:W-:Y:S02]  /*21b60*/  IMAD.MOV.U32 R12, RZ, RZ, 0x1 ;  /* 0x00000001ff0c7424 */ /* 0x000fe400078e00ff */
[----:B------:R-:W-:Y:S02]  /*21b70*/  IMAD.MOV.U32 R11, RZ, RZ, 0x1c1f ;  /* 0x00001c1fff0b7424 */ /* 0x000fe400078e00ff */
[----:B------:R-:W-:-:S07]  /*21b80*/  IMAD.MOV.U32 R15, RZ, RZ, -0x1 ;  /* 0xffffffffff0f7424 */ /* 0x000fce00078e00ff */
[----:B0123--:R-:W-:Y:S05]  /*21b90*/  WARPSYNC.COLLECTIVE R15, `(.L_x_815) ;  /* 0x000000000f087348 */ /* 0x00ffea0003c00000 */
[----:B------:R4:W0:Y:S02]  /*21ba0*/  SHFL.IDX P6, R14, R13, R12, R11 ;  /* 0x0000000c0d0e7389 */ /* 0x00082400000c000b */
[----:B01234-:R-:W-:Y:S01]  /*21bb0*/  ENDCOLLECTIVE ;  /* 0x000000000000791b */ /* 0x01ffe20003800000 */
.L_x_815:
[----:B------:R-:W-:Y:S05]  /*21bc0*/  BSYNC B1 ;  /* 0x0000000000017941 */ /* 0x000fea0003800000 */
.L_x_814:
[----:B------:R-:W-:Y:S01]  /*21bd0*/  IMAD.MOV.U32 R13, RZ, RZ, R36 ;  /* 0x000000ffff0d7224 */ /* 0x000fe200078e0024 */
[----:B------:R-:W-:Y:S01]  /*21be0*/  MOV R11, 0x1c1f ;  /* 0x00001c1f000b7802 */ /* 0x000fe20000000f00 */
[----:B------:R-:W-:Y:S02]  /*21bf0*/  IMAD.MOV.U32 R12, RZ, RZ, 0x1 ;  /* 0x00000001ff0c7424 */ /* 0x000fe400078e00ff */
[----:B------:R-:W-:Y:S02]  /*21c00*/  IMAD.MOV.U32 R15, RZ, RZ, -0x1 ;  /* 0xffffffffff0f7424 */ /* 0x000fe400078e00ff */
[----:B------:R-:W-:-:S07]  /*21c10*/  IMAD.MOV.U32 R40, RZ, RZ, R14 ;  /* 0x000000ffff287224 */ /* 0x000fce00078e000e */
[----:B------:R-:W-:Y:S05]  /*21c20*/  WARPSYNC.COLLECTIVE R15, `(.L_x_816) ;  /* 0x000000000f087348 */ /* 0x000fea0003c00000 */
[----:B------:R0:W1:Y:S02]  /*21c30*/  SHFL.IDX P6, R14, R13, R12, R11 ;  /* 0x0000000c0d0e7389 */ /* 0x00006400000c000b */
[----:B01----:R-:W-:Y:S01]  /*21c40*/  ENDCOLLECTIVE ;  /* 0x000000000000791b */ /* 0x003fe20003800000 */
.L_x_816:
[----:B------:R-:W-:Y:S01]  /*21c50*/  IMAD.MOV.U32 R39, RZ, RZ, R14 ;  /* 0x000000ffff277224 */ /* 0x000fe200078e000e */
[----:B------:R-:W-:Y:S06]  /*21c60*/  BRA `(.L_x_817) ;  /* 0xfffffe8c00a87947 */ /* 0x000fec000383ffff */
.L_x_557:
[----:B------:R0:W0:Y:S02]  /*21c70*/  SYNCS.PHASECHK.TRANS64.TRYWAIT P2, [R85+URZ+0x2a8b0], R86 ;  /* 0x02a8b056550075a7 */ /* 0x000024000804017f */
[----:B0-----:R-:W-:Y:S05]  /*21c80*/  @!P2 NANOSLEEP.SYNCS 0x989680 ;  /* 0x009896800000a95d */ /* 0x001fea0003900000 */
[----:B------:R-:W0:Y:S02]  /*21c90*/  @!P2 SYNCS.PHASECHK.TRANS64 P2, [R85+URZ+0x2a8b0], R86 ;  /* 0x02a8b0565500a5a7 */ /* 0x000e24000804007f */
[----:B0-----:R-:W-:Y:S05]  /*21ca0*/  @!P2 BRA `(.L_x_557) ;  /* 0xfffffffc00f0a947 */ /* 0x001fea000383ffff */
[----:B------:R-:W-:Y:S05]  /*21cb0*/  BRA `(.L_x_818) ;  /* 0xfffffe9000807947 */ /* 0x000fea000383ffff */
.L_x_577:
[----:B------:R-:W-:Y:S01]  /*21cc0*/  BSSY B1, `(.L_x_819) ;  /* 0x0000008000017945 */ /* 0x000fe20003800000 */
[----:B------:R-:W-:Y:S02]  /*21cd0*/  IMAD.MOV.U32 R13, RZ, RZ, R42 ;  /* 0x000000ffff0d7224 */ /* 0x000fe400078e002a */
[----:B------:R-:W-:Y:S02]  /*21ce0*/  IMAD.MOV.U32 R12, RZ, RZ, RZ ;  /* 0x000000ffff0c7224 */ /* 0x000fe400078e00ff */
[----:B------:R-:W-:Y:S02]  /*21cf0*/  IMAD.MOV.U32 R11, RZ, RZ, 0x1c1f ;  /* 0x00001c1fff0b7424 */ /* 0x000fe400078e00ff */
[----:B------:R-:W-:-:S07]  /*21d00*/  IMAD.MOV.U32 R15, RZ, RZ, -0x1 ;  /* 0xffffffffff0f7424 */ /* 0x000fce00078e00ff */
[----:B---3--:R-:W-:Y:S05]  /*21d10*/  WARPSYNC.COLLECTIVE R15, `(.L_x_820) ;  /* 0x000000000f087348 */ /* 0x008fea0003c00000 */
[----:B------:R0:W1:Y:S02]  /*21d20*/  SHFL.IDX P6, R14, R13, R12, R11 ;  /* 0x0000000c0d0e7389 */ /* 0x00006400000c000b */
[----:B01-3--:R-:W-:Y:S01]  /*21d30*/  ENDCOLLECTIVE ;  /* 0x000000000000791b */ /* 0x00bfe20003800000 */
.L_x_820:
[----:B------:R-:W-:Y:S05]  /*21d40*/  BSYNC B1 ;  /* 0x0000000000017941 */ /* 0x000fea0003800000 */
.L_x_819:
        /* <DEDUP_REMOVED lines=8> */
.L_x_821:
[----:B------:R-:W-:Y:S01]  /*21dd0*/  IMAD.MOV.U32 R13, RZ, RZ, R37 ;  /* 0x000000ffff0d7224 */ /* 0x000fe200078e0025 */
[----:B------:R-:W-:-:S07]  /*21de0*/  MOV R39, R14 ;  /* 0x0000000e00277202 */ /* 0x000fce0000000f00 */
[----:B------:R-:W-:Y:S05]  /*21df0*/  WARPSYNC.COLLECTIVE R15, `(.L_x_822) ;  /* 0x000000000f087348 */ /* 0x000fea0003c00000 */
[----:B------:R0:W1:Y:S02]  /*21e00*/  SHFL.IDX P6, R14, R13, R12, R11 ;  /* 0x0000000c0d0e7389 */ /* 0x00006400000c000b */
[----:B01----:R-:W-:Y:S01]  /*21e10*/  ENDCOLLECTIVE ;  /* 0x000000000000791b */ /* 0x003fe20003800000 */
.L_x_822:
[----:B------:R-:W-:Y:S02]  /*21e20*/  IMAD.MOV.U32 R13, RZ, RZ, R40 ;  /* 0x000000ffff0d7224 */ /* 0x000fe400078e0028 */
[----:B------:R-:W-:-:S07]  /*21e30*/  IMAD.MOV.U32 R44, RZ, RZ, R14 ;  /* 0x000000ffff2c7224 */ /* 0x000fce00078e000e */
[----:B------:R-:W-:Y:S05]  /*21e40*/  WARPSYNC.COLLECTIVE R15, `(.L_x_823) ;  /* 0x000000000f087348 */ /* 0x000fea0003c00000 */
[----:B------:R0:W1:Y:S02]  /*21e50*/  SHFL.IDX P6, R14, R13, R12, R11 ;  /* 0x0000000c0d0e7389 */ /* 0x00006400000c000b */
[----:B01----:R-:W-:Y:S01]  /*21e60*/  ENDCOLLECTIVE ;  /* 0x000000000000791b */ /* 0x003fe20003800000 */
.L_x_823:
[----:B------:R-:W-:Y:S01]  /*21e70*/  IMAD.MOV.U32 R41, RZ, RZ, R14 ;  /* 0x000000ffff297224 */ /* 0x000fe200078e000e */
[----:B------:R-:W-:Y:S06]  /*21e80*/  BRA `(.L_x_824) ;  /* 0xfffffea0002c7947 */ /* 0x000fec000383ffff */
.L_x_581:
[----:B0-----:R0:W1:Y:S02]  /*21e90*/  SYNCS.PHASECHK.TRANS64.TRYWAIT P0, [R2+URZ+0x2a800], R15 ;  /* 0x02a8000f020075a7 */ /* 0x001064000800017f */
[----:B-1----:R-:W-:Y:S05]  /*21ea0*/  @!P0 NANOSLEEP.SYNCS 0x989680 ;  /* 0x009896800000895d */ /* 0x002fea0003900000 */
[----:B------:R-:W1:Y:S02]  /*21eb0*/  @!P0 SYNCS.PHASECHK.TRANS64 P0, [R2+URZ+0x2a800], R15 ;  /* 0x02a8000f020085a7 */ /* 0x000e64000800007f */
[----:B-1----:R-:W-:Y:S05]  /*21ec0*/  @!P0 BRA `(.L_x_581) ;  /* 0xfffffffc00f08947 */ /* 0x002fea000383ffff */
[----:B------:R-:W-:Y:S05]  /*21ed0*/  BRA `(.L_x_825) ;  /* 0xfffffea800a07947 */ /* 0x000fea000383ffff */
.L_x_605:
        /* <DEDUP_REMOVED lines=8> */
.L_x_827:
[----:B------:R-:W-:Y:S05]  /*21f60*/  BSYNC B1 ;  /* 0x0000000000017941 */ /* 0x000fea0003800000 */
.L_x_826:
[----:B------:R-:W-:Y:S01]  /*21f70*/  IMAD.MOV.U32 R13, RZ, RZ, R39 ;  /* 0x000000ffff0d7224 */ /* 0x000fe200078e0027 */
[----:B------:R-:W-:Y:S01]  /*21f80*/  MOV R11, 0x1c1f ;  /* 0x00001c1f000b7802 */ /* 0x000fe20000000f00 */
[----:B------:R-:W-:Y:S02]  /*21f90*/  IMAD.MOV.U32 R12, RZ, RZ, RZ ;  /* 0x000000ffff0c7224 */ /* 0x000fe400078e00ff */
[----:B------:R-:W-:Y:S02]  /*21fa0*/  IMAD.MOV.U32 R15, RZ, RZ, -0x1 ;  /* 0xffffffffff0f7424 */ /* 0x000fe400078e00ff */
[----:B------:R-:W-:-:S07]  /*21fb0*/  IMAD.MOV.U32 R3, RZ, RZ, R14 ;  /* 0x000000ffff037224 */ /* 0x000fce00078e000e */
[----:B------:R-:W-:Y:S05]  /*21fc0*/  WARPSYNC.COLLECTIVE R15, `(.L_x_828) ;  /* 0x000000000f087348 */ /* 0x000fea0003c00000 */
[----:B------:R0:W1:Y:S02]  /*21fd0*/  SHFL.IDX P6, R14, R13, R12, R11 ;  /* 0x0000000c0d0e7389 */ /* 0x00006400000c000b */
[----:B01----:R-:W-:Y:S01]  /*21fe0*/  ENDCOLLECTIVE ;  /* 0x000000000000791b */ /* 0x003fe20003800000 */
.L_x_828:
[----:B------:R-:W-:Y:S02]  /*21ff0*/  IMAD.MOV.U32 R13, RZ, RZ, R37 ;  /* 0x000000ffff0d7224 */ /* 0x000fe400078e0025 */
[----:B------:R-:W-:-:S07]  /*22000*/  IMAD.MOV.U32 R0, RZ, RZ, R14 ;  /* 0x000000ffff007224 */ /* 0x000fce00078e000e */
[----:B------:R-:W-:Y:S05]  /*22010*/  WARPSYNC.COLLECTIVE R15, `(.L_x_829) ;  /* 0x000000000f087348 */ /* 0x000fea0003c00000 */
[----:B------:R0:W1:Y:S02]  /*22020*/  SHFL.IDX P6, R14, R13, R12, R11 ;  /* 0x0000000c0d0e7389 */ /* 0x00006400000c000b */
[----:B01----:R-:W-:Y:S01]  /*22030*/  ENDCOLLECTIVE ;  /* 0x000000000000791b */ /* 0x003fe20003800000 */
.L_x_829:
[----:B------:R-:W-:Y:S02]  /*22040*/  IMAD.MOV.U32 R13, RZ, RZ, R40 ;  /* 0x000000ffff0d7224 */ /* 0x000fe400078e0028 */
[----:B------:R-:W-:-:S07]  /*22050*/  IMAD.MOV.U32 R37, RZ, RZ, R14 ;  /* 0x000000ffff257224 */ /* 0x000fce00078e000e */
[----:B------:R-:W-:Y:S05]  /*22060*/  WARPSYNC.COLLECTIVE R15, `(.L_x_830) ;  /* 0x000000000f087348 */ /* 0x000fea0003c00000 */
[----:B------:R0:W1:Y:S02]  /*22070*/  SHFL.IDX P6, R14, R13, R12, R11 ;  /* 0x0000000c0d0e7389 */ /* 0x00006400000c000b */
[----:B01----:R-:W-:Y:S01]  /*22080*/  ENDCOLLECTIVE ;  /* 0x000000000000791b */ /* 0x003fe20003800000 */
.L_x_830:
[----:B------:R-:W-:Y:S01]  /*22090*/  IMAD.MOV.U32 R40, RZ, RZ, R14 ;  /* 0x000000ffff287224 */ /* 0x000fe200078e000e */
[----:B------:R-:W-:Y:S06]  /*220a0*/  BRA `(.L_x_831) ;  /* 0xfffffec8004c7947 */ /* 0x000fec000383ffff */
.L_x_609:
[----:B0-----:R0:W1:Y:S02]  /*220b0*/  SYNCS.PHASECHK.TRANS64.TRYWAIT P0, [R2+URZ+0x2a800], R3 ;  /* 0x02a80003020075a7 */ /* 0x001064000800017f */
[----:B-1----:R-:W-:Y:S05]  /*220c0*/  @!P0 NANOSLEEP.SYNCS 0x989680 ;  /* 0x009896800000895d */ /* 0x002fea0003900000 */
[----:B------:R-:W1:Y:S02]  /*220d0*/  @!P0 SYNCS.PHASECHK.TRANS64 P0, [R2+URZ+0x2a800], R3 ;  /* 0x02a80003020085a7 */ /* 0x000e64000800007f */
[----:B-1----:R-:W-:Y:S05]  /*220e0*/  @!P0 BRA `(.L_x_609) ;  /* 0xfffffffc00f08947 */ /* 0x002fea000383ffff */
[----:B------:R-:W-:Y:S05]  /*220f0*/  BRA `(.L_x_832) ;  /* 0xfffffed000587947 */ /* 0x000fea000383ffff */
.L_x_623:
[----:B-1----:R1:W2:Y:S02]  /*22100*/  SYNCS.PHASECHK.TRANS64.TRYWAIT P1, [R0+URZ+0x2a830], R3 ;  /* 0x02a83003000075a7 */ /* 0x0022a4000802017f */
[----:B--2---:R-:W-:Y:S05]  /*22110*/  @!P1 NANOSLEEP.SYNCS 0x989680 ;  /* 0x009896800000995d */ /* 0x004fea0003900000 */
[----:B------:R-:W2:Y:S02]  /*22120*/  @!P1 SYNCS.PHASECHK.TRANS64 P1, [R0+URZ+0x2a830], R3 ;  /* 0x02a83003000095a7 */ /* 0x000ea4000802007f */
[----:B--2---:R-:W-:Y:S05]  /*22130*/  @!P1 BRA `(.L_x_623) ;  /* 0xfffffffc00f09947 */ /* 0x004fea000383ffff */
[----:B------:R-:W-:Y:S05]  /*22140*/  BRA `(.L_x_622) ;  /* 0xfffffef400687947 */ /* 0x000fea000383ffff */
.L_x_631:
[----:B-1----:R1:W2:Y:S02]  /*22150*/  SYNCS.PHASECHK.TRANS64.TRYWAIT P1, [R13+URZ+0x2a830], R6 ;  /* 0x02a830060d0075a7 */ /* 0x0022a4000802017f */
[----:B--2---:R-:W-:Y:S05]  /*22160*/  @!P1 NANOSLEEP.SYNCS 0x989680 ;  /* 0x009896800000995d */ /* 0x004fea0003900000 */
[----:B------:R-:W2:Y:S02]  /*22170*/  @!P1 SYNCS.PHASECHK.TRANS64 P1, [R13+URZ+0x2a830], R6 ;  /* 0x02a830060d0095a7 */ /* 0x000ea4000802007f */
[----:B--2---:R-:W-:Y:S05]  /*22180*/  @!P1 BRA `(.L_x_631) ;  /* 0xfffffffc00f09947 */ /* 0x004fea000383ffff */
[----:B------:R-:W-:Y:S05]  /*22190*/  BRA `(.L_x_630) ;  /* 0xffffff1c00e47947 */ /* 0x000fea000383ffff */
.L_x_636:
[----:B-1----:R1:W2:Y:S02]  /*221a0*/  SYNCS.PHASECHK.TRANS64.TRYWAIT P1, [R15+URZ+0x2a850], R5 ;  /* 0x02a850050f0075a7 */ /* 0x0022a4000802017f */
[----:B--2---:R-:W-:Y:S05]  /*221b0*/  @!P1 NANOSLEEP.SYNCS 0x989680 ;  /* 0x009896800000995d */ /* 0x004fea0003900000 */
[----:B------:R-:W2:Y:S02]  /*221c0*/  @!P1 SYNCS.PHASECHK.TRANS64 P1, [R15+URZ+0x2a850], R5 ;  /* 0x02a850050f0095a7 */ /* 0x000ea4000802007f */
[----:B--2---:R-:W-:Y:S05]  /*221d0*/  @!P1 BRA `(.L_x_636) ;  /* 0xfffffffc00f09947 */ /* 0x004fea000383ffff */
[----:B------:R-:W-:Y:S05]  /*221e0*/  BRA `(.L_x_635) ;  /* 0xffffff2c00187947 */ /* 0x000fea000383ffff */
.L_x_644:
[----:B-1----:R1:W2:Y:S02]  /*221f0*/  SYNCS.PHASECHK.TRANS64.TRYWAIT P1, [R7+URZ+0x2a850], R4 ;  /* 0x02a85004070075a7 */ /* 0x0022a4000802017f */
[----:B--2---:R-:W-:Y:S05]  /*22200*/  @!P1 NANOSLEEP.SYNCS 0x989680 ;  /* 0x009896800000995d */ /* 0x004fea0003900000 */
[----:B------:R-:W2:Y:S02]  /*22210*/  @!P1 SYNCS.PHASECHK.TRANS64 P1, [R7+URZ+0x2a850], R4 ;  /* 0x02a85004070095a7 */ /* 0x000ea4000802007f */
[----:B--2---:R-:W-:Y:S05]  /*22220*/  @!P1 BRA `(.L_x_644) ;  /* 0xfffffffc00f09947 */ /* 0x004fea000383ffff */
[----:B------:R-:W-:Y:S05]  /*22230*/  BRA `(.L_x_643) ;  /* 0xffffff4800707947 */ /* 0x000fea000383ffff */
.L_x_684:
[----:B------:R-:W0:Y:S01]  /*22240*/  S2R R9, SR_TID.X ;  /* 0x0000000000097919 */ /* 0x000e220000002100 */
[----:B------:R-:W-:Y:S01]  /*22250*/  BSSY B1, `(.L_x_833) ;  /* 0x000000a000017945 */ /* 0x000fe20003800000 */
[----:B------:R-:W-:Y:S02]  /*22260*/  IMAD.MOV.U32 R12, RZ, RZ, RZ ;  /* 0x000000ffff0c7224 */ /* 0x000fe400078e00ff */
[----:B------:R-:W-:Y:S02]  /*22270*/  IMAD.MOV.U32 R11, RZ, RZ, 0x1f ;  /* 0x0000001fff0b7424 */ /* 0x000fe400078e00ff */
[----:B------:R-:W-:Y:S01]  /*22280*/  IMAD.MOV.U32 R15, RZ, RZ, -0x1 ;  /* 0xffffffffff0f7424 */ /* 0x000fe200078e00ff */
[----:B0-----:R-:W-:-:S04]  /*22290*/  SHF.R.U32.HI R9, RZ, 0x5, R9 ;  /* 0x00000005ff097819 */ /* 0x001fc80000011609 */
[----:B------:R-:W-:-:S05]  /*222a0*/  LOP3.LUT R9, R9, 0x3, RZ, 0xc0, !PT ;  /* 0x0000000309097812 */ /* 0x000fca00078ec0ff */
[----:B------:R-:W-:-:S07]  /*222b0*/  IMAD.MOV.U32 R13, RZ, RZ, R9 ;  /* 0x000000ffff0d7224 */ /* 0x000fce00078e0009 */
[----:B------:R-:W-:Y:S05]  /*222c0*/  WARPSYNC.COLLECTIVE R15, `(.L_x_834) ;  /* 0x000000000f087348 */ /* 0x000fea0003c00000 */
[----:B------:R0:W1:Y:S02]  /*222d0*/  SHFL.IDX P6, R14, R13, R12, R11 ;  /* 0x0000000c0d0e7389 */ /* 0x00006400000c000b */
[----:B01----:R-:W-:Y:S01]  /*222e0*/  ENDCOLLECTIVE ;  /* 0x000000000000791b */ /* 0x003fe20003800000 */
.L_x_834:
[----:B------:R-:W-:Y:S05]  /*222f0*/  BSYNC B1 ;  /* 0x0000000000017941 */ /* 0x000fea0003800000 */
.L_x_833:
[----:B------:R-:W-:Y:S05]  /*22300*/  BRA `(.L_x_835) ;  /* 0xffffff9400b07947 */ /* 0x000fea000383ffff */
.L_x_686:
[----:B------:R-:W-:Y:S01]  /*22310*/  BSSY B1, `(.L_x_836) ;  /* 0x0000006000017945 */ /* 0x000fe20003800000 */
[----:B------:R-:W-:-:S07]  /*22320*/  IMAD.MOV.U32 R15, RZ, RZ, -0x1 ;  /* 0xffffffffff0f7424 */ /* 0x000fce00078e00ff */
[----:B0-----:R-:W-:Y:S05]  /*22330*/  WARPSYNC.COLLECTIVE R15, `(.L_x_837) ;  /* 0x000000000f0c7348 */ /* 0x001fea0003c00000 */
[----:B------:R-:W-:Y:S02]  /*22340*/  ELECT P6, UR62, PT ;  /* 0x00000000003e782f */ /* 0x000fe400038c0000 */
[----:B------:R-:W-:Y:S01]  /*22350*/  MOV R14, UR62 ;  /* 0x0000003e000e7c02 */ /* 0x000fe20008000f00 */
[----:B0-----:R-:W-:Y:S10]  /*22360*/  ENDCOLLECTIVE ;  /* 0x000000000000791b */ /* 0x001ff40003800000 */
.L_x_837:
[----:B------:R-:W-:Y:S05]  /*22370*/  BSYNC B1 ;  /* 0x0000000000017941 */ /* 0x000fea0003800000 */
.L_x_836:
[----:B------:R-:W-:Y:S05]  /*22380*/  BRA `(.L_x_685) ;  /* 0xffffff9400a87947 */ /* 0x000fea000383ffff */
.L_x_688:
[----:B0-----:R0:W1:Y:S02]  /*22390*/  SYNCS.PHASECHK.TRANS64.TRYWAIT P0, [R22+URZ+0x2a820], R7 ;  /* 0x02a82007160075a7 */ /* 0x001064000800017f */
[----:B-1----:R-:W-:Y:S05]  /*223a0*/  @!P0 NANOSLEEP.SYNCS 0x989680 ;  /* 0x009896800000895d */ /* 0x002fea0003900000 */
[----:B------:R-:W1:Y:S02]  /*223b0*/  @!P0 SYNCS.PHASECHK.TRANS64 P0, [R22+URZ+0x2a820], R7 ;  /* 0x02a82007160085a7 */ /* 0x000e64000800007f */
[----:B-1----:R-:W-:Y:S05]  /*223c0*/  @!P0 BRA `(.L_x_688) ;  /* 0xfffffffc00f08947 */ /* 0x002fea000383ffff */
[----:B------:R-:W-:Y:S05]  /*223d0*/  BRA `(.L_x_838) ;  /* 0xffffff9400b87947 */ /* 0x000fea000383ffff */
.L_x_692:
[----:B-1----:R1:W2:Y:S02]  /*223e0*/  SYNCS.PHASECHK.TRANS64.TRYWAIT P0, [R11+URZ+0x2a8a0], R10 ;  /* 0x02a8a00a0b0075a7 */ /* 0x0022a4000800017f */
[----:B--2---:R-:W-:Y:S05]  /*223f0*/  @!P0 NANOSLEEP.SYNCS 0x989680 ;  /* 0x009896800000895d */ /* 0x004fea0003900000 */
[----:B------:R-:W2:Y:S02]  /*22400*/  @!P0 SYNCS.PHASECHK.TRANS64 P0, [R11+URZ+0x2a8a0], R10 ;  /* 0x02a8a00a0b0085a7 */ /* 0x000ea4000800007f */
[----:B--2---:R-:W-:Y:S05]  /*22410*/  @!P0 BRA `(.L_x_692) ;  /* 0xfffffffc00f08947 */ /* 0x004fea000383ffff */
[----:B------:R-:W-:Y:S05]  /*22420*/  BRA `(.L_x_839) ;  /* 0xffffff9400d07947 */ /* 0x000fea000383ffff */
.L_x_699:
[----:B0-----:R0:W2:Y:S02]  /*22430*/  SYNCS.PHASECHK.TRANS64.TRYWAIT P0, [R11+URZ+0x2a8c0], R10 ;  /* 0x02a8c00a0b0075a7 */ /* 0x0010a4000800017f */
[----:B--2---:R-:W-:Y:S05]  /*22440*/  @!P0 NANOSLEEP.SYNCS 0x989680 ;  /* 0x009896800000895d */ /* 0x004fea0003900000 */
[----:B------:R-:W2:Y:S02]  /*22450*/  @!P0 SYNCS.PHASECHK.TRANS64 P0, [R11+URZ+0x2a8c0], R10 ;  /* 0x02a8c00a0b0085a7 */ /* 0x000ea4000800007f */
[----:B--2---:R-:W-:Y:S05]  /*22460*/  @!P0 BRA `(.L_x_699) ;  /* 0xfffffffc00f08947 */ /* 0x004fea000383ffff */
[----:B------:R-:W-:Y:S05]  /*22470*/  BRA `(.L_x_840) ;  /* 0xffffff9800c87947 */ /* 0x000fea000383ffff */
.L_x_707:
[----:B-1----:R1:W2:Y:S02]  /*22480*/  SYNCS.PHASECHK.TRANS64.TRYWAIT P2, [R10+URZ+0x2a8a0], R9 ;  /* 0x02a8a0090a0075a7 */ /* 0x0022a4000804017f */
[----:B--2---:R-:W-:Y:S05]  /*22490*/  @!P2 NANOSLEEP.SYNCS 0x989680 ;  /* 0x009896800000a95d */ /* 0x004fea0003900000 */
[----:B------:R-:W2:Y:S02]  /*224a0*/  @!P2 SYNCS.PHASECHK.TRANS64 P2, [R10+URZ+0x2a8a0], R9 ;  /* 0x02a8a0090a00a5a7 */ /* 0x000ea4000804007f */
[----:B--2---:R-:W-:Y:S05]  /*224b0*/  @!P2 BRA `(.L_x_707) ;  /* 0xfffffffc00f0a947 */ /* 0x004fea000383ffff */
[----:B------:R-:W-:Y:S05]  /*224c0*/  BRA `(.L_x_841) ;  /* 0xffffff9c00c47947 */ /* 0x000fea000383ffff */
.L_x_714:
[----:B0-----:R0:W2:Y:S02]  /*224d0*/  SYNCS.PHASECHK.TRANS64.TRYWAIT P2, [R10+URZ+0x2a8c0], R9 ;  /* 0x02a8c0090a0075a7 */ /* 0x0010a4000804017f */
[----:B--2---:R-:W-:Y:S05]  /*224e0*/  @!P2 NANOSLEEP.SYNCS 0x989680 ;  /* 0x009896800000a95d */ /* 0x004fea0003900000 */
[----:B------:R-:W2:Y:S02]  /*224f0*/  @!P2 SYNCS.PHASECHK.TRANS64 P2, [R10+URZ+0x2a8c0], R9 ;  /* 0x02a8c0090a00a5a7 */ /* 0x000ea4000804007f */
[----:B--2---:R-:W-:Y:S05]  /*22500*/  @!P2 BRA `(.L_x_714) ;  /* 0xfffffffc00f0a947 */ /* 0x004fea000383ffff */
[----:B------:R-:W-:Y:S05]  /*22510*/  BRA `(.L_x_842) ;  /* 0xffffffa000b87947 */ /* 0x000fea000383ffff */
.L_x_730:
[----:B0-----:R-:W0:Y:S01]  /*22520*/  S2R R8, SR_TID.X ;  /* 0x0000000000087919 */ /* 0x001e220000002100 */
[----:B------:R-:W-:Y:S01]  /*22530*/  BSSY B0, `(.L_x_843) ;  /* 0x000000a000007945 */ /* 0x000fe20003800000 */
[----:B------:R-:W-:Y:S02]  /*22540*/  IMAD.MOV.U32 R12, RZ, RZ, RZ ;  /* 0x000000ffff0c7224 */ /* 0x000fe400078e00ff */
[----:B------:R-:W-:Y:S02]  /*22550*/  IMAD.MOV.U32 R11, RZ, RZ, 0x1f ;  /* 0x0000001fff0b7424 */ /* 0x000fe400078e00ff */
[----:B------:R-:W-:Y:S01]  /*22560*/  IMAD.MOV.U32 R15, RZ, RZ, -0x1 ;  /* 0xffffffffff0f7424 */ /* 0x000fe200078e00ff */
[----:B0-----:R-:W-:-:S04]  /*22570*/  SHF.R.U32.HI R8, RZ, 0x5, R8 ;  /* 0x00000005ff087819 */ /* 0x001fc80000011608 */
[----:B------:R-:W-:-:S04]  /*22580*/  LOP3.LUT R8, R8, 0x3, RZ, 0xc0, !PT ;  /* 0x0000000308087812 */ /* 0x000fc800078ec0ff */
[----:B------:R-:W-:-:S07]  /*22590*/  MOV R13, R8 ;  /* 0x00000008000d7202 */ /* 0x000fce0000000f00 */
[----:B-----5:R-:W-:Y:S05]  /*225a0*/  WARPSYNC.COLLECTIVE R15, `(.L_x_844) ;  /* 0x000000000f087348 */ /* 0x020fea0003c00000 */
[----:B------:R0:W1:Y:S02]  /*225b0*/  SHFL.IDX P6, R14, R13, R12, R11 ;  /* 0x0000000c0d0e7389 */ /* 0x00006400000c000b */
[----:B01---5:R-:W-:Y:S01]  /*225c0*/  ENDCOLLECTIVE ;  /* 0x000000000000791b */ /* 0x023fe20003800000 */
.L_x_844:
[----:B------:R-:W-:Y:S05]  /*225d0*/  BSYNC B0 ;  /* 0x0000000000007941 */ /* 0x000fea0003800000 */
.L_x_843:
[----:B------:R-:W-:Y:S05]  /*225e0*/  BRA `(.L_x_845) ;  /* 0xffffffb000587947 */ /* 0x000fea000383ffff */
.L_x_733:
[----:B0-----:R0:W1:Y:S02]  /*225f0*/  SYNCS.PHASECHK.TRANS64.TRYWAIT P0, [R7+URZ+0x2a840], R2 ;  /* 0x02a84002070075a7 */ /* 0x001064000800017f */
[----:B-1----:R-:W-:Y:S05]  /*22600*/  @!P0 NANOSLEEP.SYNCS 0x989680 ;  /* 0x009896800000895d */ /* 0x002fea0003900000 */
[----:B------:R-:W1:Y:S02]  /*22610*/  @!P0 SYNCS.PHASECHK.TRANS64 P0, [R7+URZ+0x2a840], R2 ;  /* 0x02a84002070085a7 */ /* 0x000e64000800007f */
[----:B-1----:R-:W-:Y:S05]  /*22620*/  @!P0 BRA `(.L_x_733) ;  /* 0xfffffffc00f08947 */ /* 0x002fea000383ffff */
[----:B------:R-:W-:Y:S05]  /*22630*/  BRA `(.L_x_846) ;  /* 0xffffffb000a87947 */ /* 0x000fea000383ffff */
.L_x_734:
        /* <DEDUP_REMOVED lines=8> */
.L_x_848:
[----:B------:R-:W-:Y:S05]  /*226c0*/  BSYNC B0 ;  /* 0x0000000000007941 */ /* 0x000fea0003800000 */
.L_x_847:
[----:B------:R-:W-:Y:S01]  /*226d0*/  IMAD.MOV.U32 R13, RZ, RZ, R4 ;  /* 0x000000ffff0d7224 */ /* 0x000fe200078e0004 */
[----:B------:R-:W-:Y:S01]  /*226e0*/  MOV R15, 0xffffffff ;  /* 0xffffffff000f7802 */ /* 0x000fe20000000f00 */
[----:B------:R-:W-:Y:S02]  /*226f0*/  IMAD.MOV.U32 R12, RZ, RZ, RZ ;  /* 0x000000ffff0c7224 */ /* 0x000fe400078e00ff */
[----:B------:R-:W-:Y:S02]  /*22700*/  IMAD.MOV.U32 R11, RZ, RZ, 0x181f ;  /* 0x0000181fff0b7424 */ /* 0x000fe400078e00ff */
[----:B------:R-:W-:Y:S02]  /*22710*/  IMAD.MOV.U32 R2, RZ, RZ, R14 ;  /* 0x000000ffff027224 */ /* 0x000fe400078e000e */
[----:B------:R-:W-:-:S07]  /*22720*/  @P0 IMAD R8, R5, 0x2, R22 ;  /* 0x0000000205080824 */ /* 0x000fce00078e0216 */
[----:B------:R-:W-:Y:S05]  /*22730*/  WARPSYNC.COLLECTIVE R15, `(.L_x_849) ;  /* 0x000000000f087348 */ /* 0x000fea0003c00000 */
[----:B------:R0:W1:Y:S02]  /*22740*/  SHFL.IDX P6, R14, R13, R12, R11 ;  /* 0x0000000c0d0e7389 */ /* 0x00006400000c000b */
[----:B01----:R-:W-:Y:S01]  /*22750*/  ENDCOLLECTIVE ;  /* 0x000000000000791b */ /* 0x003fe20003800000 */
.L_x_849:
[----:B------:R-:W-:Y:S02]  /*22760*/  IMAD.MOV.U32 R13, RZ, RZ, R0 ;  /* 0x000000ffff0d7224 */ /* 0x000fe400078e0000 */
[----:B------:R-:W-:Y:S02]  /*22770*/  IMAD.MOV.U32 R12, RZ, RZ, 0x1 ;  /* 0x00000001ff0c7424 */ /* 0x000fe400078e00ff */
[----:B------:R-:W-:-:S07]  /*22780*/  IMAD.MOV.U32 R3, RZ, RZ, R14 ;  /* 0x000000ffff037224 */ /* 0x000fce00078e000e */
[----:B------:R-:W-:Y:S05]  /*22790*/  WARPSYNC.COLLECTIVE R15, `(.L_x_850) ;  /* 0x000000000f087348 */ /* 0x000fea0003c00000 */
[----:B------:R0:W1:Y:S02]  /*227a0*/  SHFL.IDX P6, R14, R13, R12, R11 ;  /* 0x0000000c0d0e7389 */ /* 0x00006400000c000b */
[----:B01----:R-:W-:Y:S01]  /*227b0*/  ENDCOLLECTIVE ;  /* 0x000000000000791b */ /* 0x003fe20003800000 */
.L_x_850:
        /* <DEDUP_REMOVED lines=17> */
.L_x_851:
[----:B------:R-:W-:Y:S02]  /*228d0*/  @P1 IMAD R8, R5, 0x2, R22 ;  /* 0x0000000205081824 */ /* 0x000fe400078e0216 */
[----:B------:R-:W-:Y:S01]  /*228e0*/  IMAD.MOV.U32 R13, RZ, RZ, R0 ;  /* 0x000000ffff0d7224 */ /* 0x000fe200078e0000 */
[----:B------:R-:W-:Y:S01]  /*228f0*/  MOV R12, 0x2 ;  /* 0x00000002000c7802 */ /* 0x000fe20000000f00 */
[----:B------:R-:W-:-:S07]  /*22900*/  IMAD.MOV.U32 R3, RZ, RZ, R14 ;  /* 0x000000ffff037224 */ /* 0x000fce00078e000e */
[----:B------:R-:W-:Y:S05]  /*22910*/  WARPSYNC.COLLECTIVE R15, `(.L_x_852) ;  /* 0x000000000f087348 */ /* 0x000fea0003c00000 */
[----:B------:R0:W1:Y:S02]  /*22920*/  SHFL.IDX P6, R14, R13, R12, R11 ;  /* 0x0000000c0d0e7389 */ /* 0x00006400000c000b */
[----:B01----:R-:W-:Y:S01]  /*22930*/  ENDCOLLECTIVE ;  /* 0x000000000000791b */ /* 0x003fe20003800000 */
.L_x_852:
        /* <DEDUP_REMOVED lines=17> */
.L_x_853:
[----:B------:R-:W-:Y:S02]  /*22a50*/  @P1 IMAD R8, R5, 0x2, R22 ;  /* 0x0000000205081824 */ /* 0x000fe400078e0216 */
[----:B------:R-:W-:Y:S02]  /*22a60*/  IMAD.MOV.U32 R13, RZ, RZ, R0 ;  /* 0x000000ffff0d7224 */ /* 0x000fe400078e0000 */
[----:B------:R-:W-:Y:S02]  /*22a70*/  IMAD.MOV.U32 R12, RZ, RZ, 0x3 ;  /* 0x00000003ff0c7424 */ /* 0x000fe400078e00ff */
[----:B------:R-:W-:-:S07]  /*22a80*/  IMAD.MOV.U32 R3, RZ, RZ, R14 ;  /* 0x000000ffff037224 */ /* 0x000fce00078e000e */
[----:B------:R-:W-:Y:S05]  /*22a90*/  WARPSYNC.COLLECTIVE R15, `(.L_x_854) ;  /* 0x000000000f087348 */ /* 0x000fea0003c00000 */
[----:B------:R0:W1:Y:S02]  /*22aa0*/  SHFL.IDX P6, R14, R13, R12, R11 ;  /* 0x0000000c0d0e7389 */ /* 0x00006400000c000b */
[----:B01----:R-:W-:Y:S01]  /*22ab0*/  ENDCOLLECTIVE ;  /* 0x000000000000791b */ /* 0x003fe20003800000 */
.L_x_854:
        /* <DEDUP_REMOVED lines=17> */
.L_x_855:
[----:B------:R-:W-:Y:S01]  /*22bd0*/  @P1 LEA R8, R5, R22, 0x1 ;  /* 0x0000001605081211 */ /* 0x000fe200078e08ff */
[----:B------:R-:W-:Y:S02]  /*22be0*/  IMAD.MOV.U32 R13, RZ, RZ, R0 ;  /* 0x000000ffff0d7224 */ /* 0x000fe400078e0000 */
[----:B------:R-:W-:Y:S02]  /*22bf0*/  IMAD.MOV.U32 R12, RZ, RZ, 0x4 ;  /* 0x00000004ff0c7424 */ /* 0x000fe400078e00ff */
[----:B------:R-:W-:-:S07]  /*22c00*/  IMAD.MOV.U32 R3, RZ, RZ, R14 ;  /* 0x000000ffff037224 */ /* 0x000fce00078e000e */
[----:B------:R-:W-:Y:S05]  /*22c10*/  WARPSYNC.COLLECTIVE R15, `(.L_x_856) ;  /* 0x000000000f087348 */ /* 0x000fea0003c00000 */
[----:B------:R0:W1:Y:S02]  /*22c20*/  SHFL.IDX P6, R14, R13, R12, R11 ;  /* 0x0000000c0d0e7389 */ /* 0x00006400000c000b */
[----:B01----:R-:W-:Y:S01]  /*22c30*/  ENDCOLLECTIVE ;  /* 0x000000000000791b */ /* 0x003fe20003800000 */
.L_x_856:
        /* <DEDUP_REMOVED lines=17> */
.L_x_857:
[----:B------:R-:W-:Y:S02]  /*22d50*/  @P1 IMAD R8, R5, 0x2, R22 ;  /* 0x0000000205081824 */ /* 0x000fe400078e0216 */
[----:B------:R-:W-:Y:S02]  /*22d60*/  IMAD.MOV.U32 R13, RZ, RZ, R0 ;  /* 0x000000ffff0d7224 */ /* 0x000fe400078e0000 */
[----:B------:R-:W-:Y:S02]  /*22d70*/  IMAD.MOV.U32 R12, RZ, RZ, 0x5 ;  /* 0x00000005ff0c7424 */ /* 0x000fe400078e00ff */
[----:B------:R-:W-:-:S07]  /*22d80*/  IMAD.MOV.U32 R3, RZ, RZ, R14 ;  /* 0x000000ffff037224 */ /* 0x000fce00078e000e */
[----:B------:R-:W-:Y:S05]  /*22d90*/  WARPSYNC.COLLECTIVE R15, `(.L_x_858) ;  /* 0x000000000f087348 */ /* 0x000fea0003c00000 */
[----:B------:R0:W1:Y:S02]  /*22da0*/  SHFL.IDX P6, R14, R13, R12, R11 ;  /* 0x0000000c0d0e7389 */ /* 0x00006400000c000b */
[----:B01----:R-:W-:Y:S01]  /*22db0*/  ENDCOLLECTIVE ;  /* 0x000000000000791b */ /* 0x003fe20003800000 */
.L_x_858:
        /* <DEDUP_REMOVED lines=10> */
.L_x_859:
[----:B------:R-:W-:Y:S01]  /*22e60*/  @!PT LDS RZ, [RZ] ;  /* 0x00000000fffff984 */ /* 0x000fe20000000800 */
[----:B------:R-:W-:Y:S01]  /*22e70*/  @!PT LDS RZ, [RZ] ;  /* 0x00000000fffff984 */ /* 0x000fe20000000800 */
[----:B------:R-:W-:Y:S01]  /*22e80*/  @!PT LDS RZ, [RZ] ;  /* 0x00000000fffff984 */ /* 0x000fe20000000800 */
[----:B------:R-:W-:Y:S04]  /*22e90*/  @P1 LDGSTS.E.BYPASS.LTC128B.128 [R8+0x1a400], desc[UR56][R2.64], !P4 ;  /* 0x1a40000002081fae */ /* 0x000fe8000e101d78 */
[----:B------:R-:W-:Y:S04]  /*22ea0*/  @P1 LDGSTS.E.BYPASS.LTC128B.128 [R8+0x1d400], desc[UR56][R2.64+0x80], !P3 ;  /* 0x1d40008002081fae */ /* 0x000fe8000d901d78 */
[----:B------:R0:W-:Y:S02]  /*22eb0*/  @P1 LDGSTS.E.BYPASS.LTC128B.128 [R8+0x20400], desc[UR56][R2.64+0x100], !P2 ;  /* 0x2040010002081fae */ /* 0x0001e4000d101d78 */
[----:B0-----:R-:W-:Y:S01]  /*22ec0*/  MOV R2, R14 ;  /* 0x0000000e00027202 */ /* 0x001fe20000000f00 */
[----:B------:R-:W-:Y:S06]  /*22ed0*/  BRA `(.L_x_860) ;  /* 0xffffffac00fc7947 */ /* 0x000fec000383ffff */
.L_x_739:
[----:B------:R-:W-:Y:S02]  /*22ee0*/  IMAD.MOV.U32 R13, RZ, RZ, R5 ;  /* 0x000000ffff0d7224 */ /* 0x000fe400078e0005 */
[----:B------:R-:W-:Y:S02]  /*22ef0*/  IMAD.MOV.U32 R12, RZ, RZ, RZ ;  /* 0x000000ffff0c7224 */ /* 0x000fe400078e00ff */
[----:B------:R-:W-:Y:S02]  /*22f00*/  IMAD.MOV.U32 R11, RZ, RZ, 0x181f ;  /* 0x0000181fff0b7424 */ /* 0x000fe400078e00ff */
[----:B------:R-:W-:Y:S02]  /*22f10*/  IMAD.MOV.U32 R15, RZ, RZ, -0x1 ;  /* 0xffffffffff0f7424 */ /* 0x000fe400078e00ff */
[----:B-----5:R-:W-:Y:S02]  /*22f20*/  IMAD R6, R17, R8, RZ ;  /* 0x0000000811067224 */ /* 0x020fe400078e02ff */
[----:B------:R-:W-:-:S07]  /*22f30*/  IMAD.IADD R4, R10, 0x1, R4 ;  /* 0x000000010a047824 */ /* 0x000fce00078e0204 */
[----:B------:R-:W-:Y:S05]  /*22f40*/  WARPSYNC.COLLECTIVE R15, `(.L_x_861) ;  /* 0x000000000f087348 */ /* 0x000fea0003c00000 */
[----:B------:R0:W1:Y:S02]  /*22f50*/  SHFL.IDX P6, R14, R13, R12, R11 ;  /* 0x0000000c0d0e7389 */ /* 0x00006400000c000b */
[----:B01----:R-:W-:Y:S01]  /*22f60*/  ENDCOLLECTIVE ;  /* 0x000000000000791b */ /* 0x003fe20003800000 */
.L_x_861:
[----:B------:R-:W-:Y:S01]  /*22f70*/  ISETP.GE.AND P1, PT, R4, R6, PT ;  /* 0x000000060400720c */ /* 0x000fe20003f26270 */
[----:B------:R-:W-:Y:S02]  /*22f80*/  IMAD.MOV.U32 R13, RZ, RZ, R0 ;  /* 0x000000ffff0d7224 */ /* 0x000fe400078e0000 */
[----:B------:R-:W-:-:S10]  /*22f90*/  IMAD.MOV.U32 R2, RZ, RZ, R14 ;  /* 0x000000ffff027224 */ /* 0x000fd400078e000e */
[----:B------:R-:W-:Y:S05]  /*22fa0*/  WARPSYNC.COLLECTIVE R15, `(.L_x_862) ;  /* 0x000000000f087348 */ /* 0x000fea0003c00000 */
[----:B------:R0:W1:Y:S02]  /*22fb0*/  SHFL.IDX P6, R14, R13, R12, R11 ;  /* 0x0000000c0d0e7389 */ /* 0x00006400000c000b */
[----:B01----:R-:W-:Y:S01]  /*22fc0*/  ENDCOLLECTIVE ;  /* 0x000000000000791b */ /* 0x003fe20003800000 */
.L_x_862:
[----:B------:R-:W-:Y:S01]  /*22fd0*/  MOV R13, R5 ;  /* 0x00000005000d7202 */ /* 0x000fe20000000f00 */
[----:B------:R-:W-:Y:S02]  /*22fe0*/  IMAD.MOV.U32 R12, RZ, RZ, 0x1 ;  /* 0x00000001ff0c7424 */ /* 0x000fe400078e00ff */
[----:B------:R-:W-:-:S07]  /*22ff0*/  IMAD.MOV.U32 R3, RZ, RZ, R14 ;  /* 0x000000ffff037224 */ /* 0x000fce00078e000e */
[----:B------:R-:W-:Y:S05]  /*23000*/  WARPSYNC.COLLECTIVE R15, `(.L_x_863) ;  /* 0x000000000f087348 */ /* 0x000fea0003c00000 */
[----:B------:R0:W1:Y:S02]  /*23010*/  SHFL.IDX P6, R14, R13, R12, R11 ;  /* 0x0000000c0d0e7389 */ /* 0x00006400000c000b */
[----:B01----:R-:W-:Y:S01]  /*23020*/  ENDCOLLECTIVE ;  /* 0x000000000000791b */ /* 0x003fe20003800000 */
.L_x_863:
[----:B------:R-:W-:-:S05]  /*23030*/  @!P1 LEA R7, P4, R9, R3, 0x1 ;  /* 0x0000000309079211 */ /* 0x000fca00078808ff */
[----:B------:R-:W-:Y:S02]  /*23040*/  @!P1 IMAD.X R3, RZ, RZ, R2, P4 ;  /* 0x000000ffff039224 */ /* 0x000fe400020e0602 */
[----:B------:R-:W-:Y:S02]  /*23050*/  @!P1 IMAD.MOV.U32 R2, RZ, RZ, R7 ;  /* 0x000000ffff029224 */ /* 0x000fe400078e0007 */
[----:B------:R-:W-:Y:S02]  /*23060*/  VIADD R7, R4, 0x10 ;  /* 0x0000001004077836 */ /* 0x000fe40000000000 */
[----:B------:R-:W-:Y:S01]  /*23070*/  IMAD.MOV.U32 R13, RZ, RZ, R0 ;  /* 0x000000ffff0d7224 */ /* 0x000fe200078e0000 */
[----:B------:R-:W-:Y:S01]  /*23080*/  @!PT LDS RZ, [RZ] ;  /* 0x00000000fffff984 */ /* 0x000fe20000000800 */
[----:B------:R-:W-:Y:S01]  /*23090*/  @!PT LDS RZ, [RZ] ;  /* 0x00000000fffff984 */ /* 0x000fe20000000800 */
[----:B------:R-:W-:Y:S01]  /*230a0*/  @!PT LDS RZ, [RZ] ;  /* 0x00000000fffff984 */ /* 0x000fe20000000800 */
[----:B------:R-:W-:Y:S04]  /*230b0*/  @!P1 LDGSTS.E.BYPASS.LTC128B.128 [R35+0xc400], desc[UR56][R2.64], !P3 ;  /* 0x0c40000002239fae */ /* 0x000fe8000d901d78 */
[----:B------:R-:W-:Y:S04]  /*230c0*/  @!P1 LDGSTS.E.BYPASS.LTC128B.128 [R35+0x10400], desc[UR56][R2.64+0x80], !P2 ;  /* 0x1040008002239fae */ /* 0x000fe8000d101d78 */
[----:B------:R0:W-:Y:S01]  /*230d0*/  @!P1 LDGSTS.E.BYPASS.LTC128B.128 [R35+0x14400], desc[UR56][R2.64+0x100], !P0 ;  /* 0x1440010002239fae */ /* 0x0001e2000c101d78 */
[----:B------:R-:W-:Y:S01]  /*230e0*/  ISETP.GE.AND P1, PT, R7, R6, PT ;  /* 0x000000060700720c */ /* 0x000fe20003f26270 */
[----:B0-----:R-:W-:-:S12]  /*230f0*/  IMAD.MOV.U32 R2, RZ, RZ, R14 ;  /* 0x000000ffff027224 */ /* 0x001fd800078e000e */
[----:B------:R-:W-:Y:S05]  /*23100*/  WARPSYNC.COLLECTIVE R15, `(.L_x_864) ;  /* 0x000000000f087348 */ /* 0x000fea0003c00000 */
[----:B------:R0:W1:Y:S02]  /*23110*/  SHFL.IDX P6, R14, R13, R12, R11 ;  /* 0x0000000c0d0e7389 */ /* 0x00006400000c000b */
[----:B01----:R-:W-:Y:S01]  /*23120*/  ENDCOLLECTIVE ;  /* 0x000000000000791b */ /* 0x003fe20003800000 */
.L_x_864:
[----:B------:R-:W-:Y:S02]  /*23130*/  IMAD.MOV.U32 R13, RZ, RZ, R5 ;  /* 0x000000ffff0d7224 */ /* 0x000fe400078e0005 */
[----:B------:R-:W-:Y:S02]  /*23140*/  IMAD.MOV.U32 R12, RZ, RZ, 0x2 ;  /* 0x00000002ff0c7424 */ /* 0x000fe400078e00ff */
[----:B------:R-:W-:-:S07]  /*23150*/  IMAD.MOV.U32 R3, RZ, RZ, R14 ;  /* 0x000000ffff037224 */ /* 0x000fce00078e000e */
[----:B------:R-:W-:Y:S05]  /*23160*/  WARPSYNC.COLLECTIVE R15, `(.L_x_865) ;  /* 0x000000000f087348 */ /* 0x000fea0003c00000 */
[----:B------:R0:W1:Y:S02]  /*23170*/  SHFL.IDX P6, R14, R13, R12, R11 ;  /* 0x0000000c0d0e7389 */ /* 0x00006400000c000b */
[----:B01----:R-:W-:Y:S01]  /*23180*/  ENDCOLLECTIVE ;  /* 0x000000000000791b */ /* 0x003fe20003800000 */
.L_x_865:
[----:B------:R-:W-:-:S05]  /*23190*/  @!P1 LEA R7, P4, R9, R3, 0x1 ;  /* 0x0000000309079211 */ /* 0x000fca00078808ff */
[----:B------:R-:W-:Y:S02]  /*231a0*/  @!P1 IMAD.X R8, RZ, RZ, R2, P4 ;  /* 0x000000ffff089224 */ /* 0x000fe400020e0602 */
[----:B------:R-:W-:Y:S02]  /*231b0*/  @!P1 IMAD.MOV.U32 R2, RZ, RZ, R7 ;  /* 0x000000ffff029224 */ /* 0x000fe400078e0007 */
[----:B------:R-:W-:Y:S01]  /*231c0*/  @!P1 IMAD.MOV.U32 R3, RZ, RZ, R8 ;  /* 0x000000ffff039224 */ /* 0x000fe200078e0008 */
[----:B------:R-:W-:Y:S01]  /*231d0*/  MOV R13, R0 ;  /* 0x00000000000d7202 */ /* 0x000fe20000000f00 */
[----:B------:R-:W-:-:S03]  /*231e0*/  VIADD R7, R4, 0x20 ;  /* 0x0000002004077836 */ /* 0x000fc60000000000 */
        /* <DEDUP_REMOVED lines=11> */
.L_x_866:
[----:B------:R-:W-:Y:S02]  /*232a0*/  IMAD.MOV.U32 R13, RZ, RZ, R5 ;  /* 0x000000ffff0d7224 */ /* 0x000fe400078e0005 */
[----:B------:R-:W-:Y:S02]  /*232b0*/  IMAD.MOV.U32 R12, RZ, RZ, 0x3 ;  /* 0x00000003ff0c7424 */ /* 0x000fe400078e00ff */
[----:B------:R-:W-:-:S07]  /*232c0*/  IMAD.MOV.U32 R3, RZ, RZ, R14 ;  /* 0x000000ffff037224 */ /* 0x000fce00078e000e */
[----:B------:R-:W-:Y:S05]  /*232d0*/  WARPSYNC.COLLECTIVE R15, `(.L_x_867) ;  /* 0x000000000f087348 */ /* 0x000fea0003c00000 */
[----:B------:R0:W1:Y:S02]  /*232e0*/  SHFL.IDX P6, R14, R13, R12, R11 ;  /* 0x0000000c0d0e7389 */ /* 0x00006400000c000b */
[----:B01----:R-:W-:Y:S01]  /*232f0*/  ENDCOLLECTIVE ;  /* 0x000000000000791b */ /* 0x003fe20003800000 */
.L_x_867:
[----:B------:R-:W-:-:S05]  /*23300*/  @!P1 LEA R7, P4, R9, R3, 0x1 ;  /* 0x0000000309079211 */ /* 0x000fca00078808ff */
[----:B------:R-:W-:Y:S02]  /*23310*/  @!P1 IMAD.X R8, RZ, RZ, R2, P4 ;  /* 0x000000ffff089224 */ /* 0x000fe400020e0602 */
[----:B------:R-:W-:Y:S02]  /*23320*/  @!P1 IMAD.MOV.U32 R2, RZ, RZ, R7 ;  /* 0x000000ffff029224 */ /* 0x000fe400078e0007 */
[----:B------:R-:W-:Y:S02]  /*23330*/  @!P1 IMAD.MOV.U32 R3, RZ, RZ, R8 ;  /* 0x000000ffff039224 */ /* 0x000fe400078e0008 */
[----:B------:R-:W-:Y:S02]  /*23340*/  IMAD.MOV.U32 R13, RZ, RZ, R0 ;  /* 0x000000ffff0d7224 */ /* 0x000fe400078e0000 */
[----:B------:R-:W-:Y:S01]  /*23350*/  VIADD R7, R4, 0x30 ;  /* 0x0000003004077836 */ /* 0x000fe20000000000 */
        /* <DEDUP_REMOVED lines=11> */
.L_x_868:
[----:B------:R-:W-:Y:S02]  /*23410*/  IMAD.MOV.U32 R13, RZ, RZ, R5 ;  /* 0x000000ffff0d7224 */ /* 0x000fe400078e0005 */
[----:B------:R-:W-:Y:S02]  /*23420*/  IMAD.MOV.U32 R12, RZ, RZ, 0x4 ;  /* 0x00000004ff0c7424 */ /* 0x000fe400078e00ff */
[----:B------:R-:W-:-:S07]  /*23430*/  IMAD.MOV.U32 R3, RZ, RZ, R14 ;  /* 0x000000ffff037224 */ /* 0x000fce00078e000e */
[----:B------:R-:W-:Y:S05]  /*23440*/  WARPSYNC.COLLECTIVE R15, `(.L_x_869) ;  /* 0x000000000f087348 */ /* 0x000fea0003c00000 */
[----:B------:R0:W1:Y:S02]  /*23450*/  SHFL.IDX P6, R14, R13, R12, R11 ;  /* 0x0000000c0d0e7389 */ /* 0x00006400000c000b */
[----:B01----:R-:W-:Y:S01]  /*23460*/  ENDCOLLECTIVE ;  /* 0x000000000000791b */ /* 0x003fe20003800000 */
.L_x_869:
[----:B------:R-:W-:-:S05]  /*23470*/  @!P1 LEA R7, P4, R9, R3, 0x1 ;  /* 0x0000000309079211 */ /* 0x000fca00078808ff */
[----:B------:R-:W-:Y:S01]  /*23480*/  @!P1 IMAD.X R8, RZ, RZ, R2, P4 ;  /* 0x000000ffff089224 */ /* 0x000fe200020e0602 */
[----:B------:R-:W-:Y:S01]  /*23490*/  @!P1 MOV R2, R7 ;  /* 0x0000000700029202 */ /* 0x000fe20000000f00 */
[----:B------:R-:W-:Y:S02]  /*234a0*/  VIADD R7, R4, 0x40 ;  /* 0x0000004004077836 */ /* 0x000fe40000000000 */
[----:B------:R-:W-:Y:S02]  /*234b0*/  @!P1 IMAD.MOV.U32 R3, RZ, RZ, R8 ;  /* 0x000000ffff039224 */ /* 0x000fe400078e0008 */
[----:B------:R-:W-:-:S03]  /*234c0*/  IMAD.MOV.U32 R13, RZ, RZ, R0 ;  /* 0x000000ffff0d7224 */ /* 0x000fc600078e0000 */
        /* <DEDUP_REMOVED lines=11> */
.L_x_870:
[----:B------:R-:W-:Y:S01]  /*23580*/  MOV R13, R5 ;  /* 0x00000005000d7202 */ /* 0x000fe20000000f00 */
[----:B------:R-:W-:Y:S02]  /*23590*/  IMAD.MOV.U32 R12, RZ, RZ, 0x5 ;  /* 0x00000005ff0c7424 */ /* 0x000fe400078e00ff */
[----:B------:R-:W-:-:S07]  /*235a0*/  IMAD.MOV.U32 R3, RZ, RZ, R14 ;  /* 0x000000ffff037224 */ /* 0x000fce00078e000e */
[----:B------:R-:W-:Y:S05]  /*235b0*/  WARPSYNC.COLLECTIVE R15, `(.L_x_871) ;  /* 0x000000000f087348 */ /* 0x000fea0003c00000 */
[----:B------:R0:W1:Y:S02]  /*235c0*/  SHFL.IDX P6, R14, R13, R12, R11 ;  /* 0x0000000c0d0e7389 */ /* 0x00006400000c000b */
[----:B01----:R-:W-:Y:S01]  /*235d0*/  ENDCOLLECTIVE ;  /* 0x000000000000791b */ /* 0x003fe20003800000 */
.L_x_871:
        /* <DEDUP_REMOVED lines=17> */
.L_x_872:
[----:B------:R-:W-:Y:S02]  /*236f0*/  IMAD.MOV.U32 R13, RZ, RZ, R5 ;  /* 0x000000ffff0d7224 */ /* 0x000fe400078e0005 */
[----:B------:R-:W-:Y:S02]  /*23700*/  IMAD.MOV.U32 R12, RZ, RZ, 0x6 ;  /* 0x00000006ff0c7424 */ /* 0x000fe400078e00ff */
[----:B------:R-:W-:-:S07]  /*23710*/  IMAD.MOV.U32 R3, RZ, RZ, R14 ;  /* 0x000000ffff037224 */ /* 0x000fce00078e000e */
[----:B------:R-:W-:Y:S05]  /*23720*/  WARPSYNC.COLLECTIVE R15, `(.L_x_873) ;  /* 0x000000000f087348 */ /* 0x000fea0003c00000 */
[----:B------:R0:W1:Y:S02]  /*23730*/  SHFL.IDX P6, R14, R13, R12, R11 ;  /* 0x0000000c0d0e7389 */ /* 0x00006400000c000b */
[----:B01----:R-:W-:Y:S01]  /*23740*/  ENDCOLLECTIVE ;  /* 0x000000000000791b */ /* 0x003fe20003800000 */
.L_x_873:
        /* <DEDUP_REMOVED lines=17> */
.L_x_874:
[----:B------:R-:W-:Y:S02]  /*23860*/  IMAD.MOV.U32 R13, RZ, RZ, R5 ;  /* 0x000000ffff0d7224 */ /* 0x000fe400078e0005 */
[----:B------:R-:W-:Y:S02]  /*23870*/  IMAD.MOV.U32 R12, RZ, RZ, 0x7 ;  /* 0x00000007ff0c7424 */ /* 0x000fe400078e00ff */
[----:B------:R-:W-:-:S07]  /*23880*/  IMAD.MOV.U32 R3, RZ, RZ, R14 ;  /* 0x000000ffff037224 */ /* 0x000fce00078e000e */
[----:B------:R-:W-:Y:S05]  /*23890*/  WARPSYNC.COLLECTIVE R15, `(.L_x_875) ;  /* 0x000000000f087348 */ /* 0x000fea0003c00000 */
[----:B------:R0:W1:Y:S02]  /*238a0*/  SHFL.IDX P6, R14, R13, R12, R11 ;  /* 0x0000000c0d0e7389 */ /* 0x00006400000c000b */
[----:B01----:R-:W-:Y:S01]  /*238b0*/  ENDCOLLECTIVE ;  /* 0x000000000000791b */ /* 0x003fe20003800000 */
.L_x_875:
[----:B------:R-:W-:-:S05]  /*238c0*/  @!P1 LEA R7, P4, R9, R3, 0x1 ;  /* 0x0000000309079211 */ /* 0x000fca00078808ff */
[----:B------:R-:W-:Y:S02]  /*238d0*/  @!P1 IMAD.X R8, RZ, RZ, R2, P4 ;  /* 0x000000ffff089224 */ /* 0x000fe400020e0602 */
[----:B------:R-:W-:Y:S02]  /*238e0*/  @!P1 IMAD.MOV.U32 R2, RZ, RZ, R7 ;  /* 0x000000ffff029224 */ /* 0x000fe400078e0007 */
[----:B------:R-:W-:Y:S02]  /*238f0*/  @!P1 IMAD.MOV.U32 R3, RZ, RZ, R8 ;  /* 0x000000ffff039224 */ /* 0x000fe400078e0008 */
[----:B------:R-:W-:-:S03]  /*23900*/  IMAD.MOV.U32 R13, RZ, RZ, R0 ;  /* 0x000000ffff0d7224 */ /* 0x000fc600078e0000 */
[----:B------:R-:W-:Y:S01]  /*23910*/  @!PT LDS RZ, [RZ] ;  /* 0x00000000fffff984 */ /* 0x000fe20000000800 */
[----:B------:R-:W-:Y:S01]  /*23920*/  @!PT LDS RZ, [RZ] ;  /* 0x00000000fffff984 */ /* 0x000fe20000000800 */
[----:B------:R-:W-:Y:S01]  /*23930*/  @!PT LDS RZ, [RZ] ;  /* 0x00000000fffff984 */ /* 0x000fe20000000800 */
[----:B------:R0:W-:Y:S04]  /*23940*/  @!P1 LDGSTS.E.BYPASS.LTC128B.128 [R35+0xf400], desc[UR56][R2.64], !P3 ;  /* 0x0f40000002239fae */ /* 0x0001e8000d901d78 */
[----:B------:R0:W-:Y:S01]  /*23950*/  @!P1 LDGSTS.E.BYPASS.LTC128B.128 [R35+0x13400], desc[UR56][R2.64+0x80], !P2 ;  /* 0x1340008002239fae */ /* 0x0001e2000d101d78 */
[----:B------:R-:W-:-:S03]  /*23960*/  IMAD.MOV.U32 R5, RZ, RZ, R14 ;  /* 0x000000ffff057224 */ /* 0x000fc600078e000e */
[----:B------:R0:W-:Y:S04]  /*23970*/  @!P1 LDGSTS.E.BYPASS.LTC128B.128 [R35+0x17400], desc[UR56][R2.64+0x100], !P0 ;  /* 0x1740010002239fae */ /* 0x0001e8000c101d78 */
[----:B0-----:R-:W-:Y:S05]  /*23980*/  WARPSYNC.COLLECTIVE R15, `(.L_x_876) ;  /* 0x000000000f087348 */ /* 0x001fea0003c00000 */
[----:B------:R1:W2:Y:S02]  /*23990*/  SHFL.IDX P6, R14, R13, R12, R11 ;  /* 0x0000000c0d0e7389 */ /* 0x0002a400000c000b */
[----:B012---:R-:W-:Y:S01]  /*239a0*/  ENDCOLLECTIVE ;  /* 0x000000000000791b */ /* 0x007fe20003800000 */
.L_x_876:
[----:B------:R-:W-:Y:S05]  /*239b0*/  BRA `(.L_x_877) ;  /* 0xffffffb000687947 */ /* 0x000fea000383ffff */
.L_x_744:
[----:B0-----:R0:W1:Y:S02]  /*239c0*/  SYNCS.PHASECHK.TRANS64.TRYWAIT P0, [R22+URZ+0x2a820], R3 ;  /* 0x02a82003160075a7 */ /* 0x001064000800017f */
[----:B-1----:R-:W-:Y:S05]  /*239d0*/  @!P0 NANOSLEEP.SYNCS 0x989680 ;  /* 0x009896800000895d */ /* 0x002fea0003900000 */
[----:B------:R-:W1:Y:S02]  /*239e0*/  @!P0 SYNCS.PHASECHK.TRANS64 P0, [R22+URZ+0x2a820], R3 ;  /* 0x02a82003160085a7 */ /* 0x000e64000800007f */
[----:B-1----:R-:W-:Y:S05]  /*239f0*/  @!P0 BRA `(.L_x_744) ;  /* 0xfffffffc00f08947 */ /* 0x002fea000383ffff */
[----:B------:R-:W-:Y:S05]  /*23a00*/  BRA `(.L_x_878) ;  /* 0xffffffb000e07947 */ /* 0x000fea000383ffff */
.L_x_749:
[----:B0-----:R0:W1:Y:S02]  /*23a10*/  SYNCS.PHASECHK.TRANS64.TRYWAIT P0, [R6+URZ+0x2a840], R3 ;  /* 0x02a84003060075a7 */ /* 0x001064000800017f */
[----:B-1----:R-:W-:Y:S05]  /*23a20*/  @!P0 NANOSLEEP.SYNCS 0x989680 ;  /* 0x009896800000895d */ /* 0x002fea0003900000 */
[----:B------:R-:W1:Y:S02]  /*23a30*/  @!P0 SYNCS.PHASECHK.TRANS64 P0, [R6+URZ+0x2a840], R3 ;  /* 0x02a84003060085a7 */ /* 0x000e64000800007f */
[----:B-1----:R-:W-:Y:S05]  /*23a40*/  @!P0 BRA `(.L_x_749) ;  /* 0xfffffffc00f08947 */ /* 0x002fea000383ffff */
[----:B------:R-:W-:Y:S05]  /*23a50*/  BRA `(.L_x_879) ;  /* 0xffffffb400a47947 */ /* 0x000fea000383ffff */
.L_x_750:
[----:B------:R-:W-:Y:S01]  /*23a60*/  BSSY B1, `(.L_x_880) ;  /* 0x0000008000017945 */ /* 0x000fe20003800000 */
[----:B------:R-:W-:Y:S01]  /*23a70*/  IMAD.MOV.U32 R13, RZ, RZ, R5 ;  /* 0x000000ffff0d7224 */ /* 0x000fe200078e0005 */
[----:B------:R-:W-:Y:S01]  /*23a80*/  MOV R15, 0xffffffff ;  /* 0xffffffff000f7802 */ /* 0x000fe20000000f00 */
[----:B------:R-:W-:Y:S02]  /*23a90*/  IMAD.MOV.U32 R12, RZ, RZ, RZ ;  /* 0x000000ffff0c7224 */ /* 0x000fe400078e00ff */
[----:B------:R-:W-:-:S07]  /*23aa0*/  IMAD.MOV.U32 R11, RZ, RZ, 0x181f ;  /* 0x0000181fff0b7424 */ /* 0x000fce00078e00ff */
[----:B------:R-:W-:Y:S05]  /*23ab0*/  WARPSYNC.COLLECTIVE R15, `(.L_x_881) ;  /* 0x000000000f087348 */ /* 0x000fea0003c00000 */
[----:B------:R0:W1:Y:S02]  /*23ac0*/  SHFL.IDX P6, R14, R13, R12, R11 ;  /* 0x0000000c0d0e7389 */ /* 0x00006400000c000b */
[----:B01----:R-:W-:Y:S01]  /*23ad0*/  ENDCOLLECTIVE ;  /* 0x000000000000791b */ /* 0x003fe20003800000 */
.L_x_881:
[----:B------:R-:W-:Y:S05]  /*23ae0*/  BSYNC B1 ;  /* 0x0000000000017941 */ /* 0x000fea0003800000 */
.L_x_880:
[----:B------:R-:W0:Y:S01]  /*23af0*/  S2R R34, SR_TID.X ;  /* 0x0000000000227919 */ /* 0x000e220000002100 */
[----:B------:R-:W-:Y:S02]  /*23b00*/  IMAD.MOV.U32 R13, RZ, RZ, R9 ;  /* 0x000000ffff0d7224 */ /* 0x000fe400078e0009 */
[----:B------:R-:W-:Y:S02]  /*23b10*/  IMAD.MOV.U32 R12, RZ, RZ, RZ ;  /* 0x000000ffff0c7224 */ /* 0x000fe400078e00ff */
[----:B------:R-:W-:Y:S02]  /*23b20*/  IMAD.MOV.U32 R11, RZ, RZ, 0x181f ;  /* 0x0000181fff0b7424 */ /* 0x000fe400078e00ff */
[----:B------:R-:W-:Y:S02]  /*23b30*/  IMAD.MOV.U32 R15, RZ, RZ, -0x1 ;  /* 0xffffffffff0f7424 */ /* 0x000fe400078e00ff */
[----:B------:R-:W-:Y:S02]  /*23b40*/  IMAD.MOV.U32 R3, RZ, RZ, R14 ;  /* 0x000000ffff037224 */ /* 0x000fe400078e000e */
[----:B------:R-:W-:-:S07]  /*23b50*/  IMAD R4, R4, 0x2, R22 ;  /* 0x0000000204047824 */ /* 0x000fce00078e0216 */
[----:B0-----:R-:W-:Y:S05]  /*23b60*/  WARPSYNC.COLLECTIVE R15, `(.L_x_882) ;  /* 0x000000000f087348 */ /* 0x001fea0003c00000 */
[----:B------:R1:W2:Y:S02]  /*23b70*/  SHFL.IDX P6, R14, R13, R12, R11 ;  /* 0x0000000c0d0e7389 */ /* 0x0002a400000c000b */
[----:B012---:R-:W-:Y:S01]  /*23b80*/  ENDCOLLECTIVE ;  /* 0x000000000000791b */ /* 0x007fe20003800000 */
.L_x_882:
[----:B------:R-:W-:Y:S01]  /*23b90*/  IMAD.MOV.U32 R13, RZ, RZ, R5 ;  /* 0x000000ffff0d7224 */ /* 0x000fe200078e0005 */
[----:B------:R-:W-:Y:S01]  /*23ba0*/  MOV R12, 0x1 ;  /* 0x00000001000c7802 */ /* 0x000fe20000000f00 */
[----:B------:R-:W-:Y:S02]  /*23bb0*/  IMAD.SHL.U32 R34, R34, 0x8, RZ ;  /* 0x0000000822227824 */ /* 0x000fe400078e00ff */
[----:B------:R-:W-:-:S03]  /*23bc0*/  IMAD.MOV.U32 R2, RZ, RZ, R14 ;  /* 0x000000ffff027224 */ /* 0x000fc600078e000e */
[----:B------:R-:W-:-:S07]  /*23bd0*/  LOP3.LUT R34, R34, 0x38, RZ, 0xc0, !PT ;  /* 0x0000003822227812 */ /* 0x000fce00078ec0ff */
[----:B------:R-:W-:Y:S05]  /*23be0*/  WARPSYNC.COLLECTIVE R15, `(.L_x_883) ;  /* 0x000000000f087348 */ /* 0x000fea0003c00000 */
[----:B------:R0:W1:Y:S02]  /*23bf0*/  SHFL.IDX P6, R14, R13, R12, R11 ;  /* 0x0000000c0d0e7389 */ /* 0x00006400000c000b */
[----:B01----:R-:W-:Y:S01]  /*23c00*/  ENDCOLLECTIVE ;  /* 0x000000000000791b */ /* 0x003fe20003800000 */
.L_x_883:
[----:B------:R-:W-:-:S05]  /*23c10*/  IMAD.SHL.U32 R0, R34, 0x2, RZ ;  /* 0x0000000222007824 */ /* 0x000fca00078e00ff */
[----:B------:R-:W-:-:S05]  /*23c20*/  IADD3 R2, P0, R2, R0, RZ ;  /* 0x0000000002027210 */ /* 0x000fca0007f1e0ff */
[----:B------:R-:W-:Y:S02]  /*23c30*/  IMAD.X R3, RZ, RZ, R3, P0 ;  /* 0x000000ffff037224 */ /* 0x000fe400000e0603 */
[----:B------:R-:W-:-:S03]  /*23c40*/  IMAD.MOV.U32 R13, RZ, RZ, R9 ;  /* 0x000000ffff0d7224 */ /* 0x000fc600078e0009 */
        /* <DEDUP_REMOVED lines=10> */
.L_x_884:
[----:B------:R-:W-:Y:S02]  /*23cf0*/  IMAD.MOV.U32 R13, RZ, RZ, R5 ;  /* 0x000000ffff0d7224 */ /* 0x000fe400078e0005 */
[----:B------:R-:W-:Y:S02]  /*23d00*/  IMAD.MOV.U32 R12, RZ, RZ, 0x2 ;  /* 0x00000002ff0c7424 */ /* 0x000fe400078e00ff */
[----:B------:R-:W-:-:S07]  /*23d10*/  IMAD.MOV.U32 R2, RZ, RZ, R14 ;  /* 0x000000ffff027224 */ /* 0x000fce00078e000e */
[----:B------:R-:W-:Y:S05]  /*23d20*/  WARPSYNC.COLLECTIVE R15, `(.L_x_885) ;  /* 0x000000000f087348 */ /* 0x000fea0003c00000 */
[----:B------:R0:W1:Y:S02]  /*23d30*/  SHFL.IDX P6, R14, R13, R12, R11 ;  /* 0x0000000c0d0e7389 */ /* 0x00006400000c000b */
[----:B01----:R-:W-:Y:S01]  /*23d40*/  ENDCOLLECTIVE ;  /* 0x000000000000791b */ /* 0x003fe20003800000 */
.L_x_885:
        /* <DEDUP_REMOVED lines=13> */
.L_x_886:
[----:B------:R-:W-:Y:S01]  /*23e20*/  IMAD.MOV.U32 R13, RZ, RZ, R5 ;  /* 0x000000ffff0d7224 */ /* 0x000fe200078e0005 */
[----:B------:R-:W-:Y:S01]  /*23e30*/  MOV R12, 0x3 ;  /* 0x00000003000c7802 */ /* 0x000fe20000000f00 */
[----:B------:R-:W-:-:S07]  /*23e40*/  IMAD.MOV.U32 R2, RZ, RZ, R14 ;  /* 0x000000ffff027224 */ /* 0x000fce00078e000e */
[----:B------:R-:W-:Y:S05]  /*23e50*/  WARPSYNC.COLLECTIVE R15, `(.L_x_887) ;  /* 0x000000000f087348 */ /* 0x000fea0003c00000 */
[----:B------:R0:W1:Y:S02]  /*23e60*/  SHFL.IDX P6, R14, R13, R12, R11 ;  /* 0x0000000c0d0e7389 */ /* 0x00006400000c000b */
[----:B01----:R-:W-:Y:S01]  /*23e70*/  ENDCOLLECTIVE ;  /* 0x000000000000791b */ /* 0x003fe20003800000 */
.L_x_887:
        /* <DEDUP_REMOVED lines=13> */
.L_x_888:
[----:B------:R-:W-:Y:S02]  /*23f50*/  IMAD.MOV.U32 R13, RZ, RZ, R5 ;  /* 0x000000ffff0d7224 */ /* 0x000fe400078e0005 */
[----:B------:R-:W-:Y:S02]  /*23f60*/  IMAD.MOV.U32 R12, RZ, RZ, 0x4 ;  /* 0x00000004ff0c7424 */ /* 0x000fe400078e00ff */
[----:B------:R-:W-:-:S07]  /*23f70*/  IMAD.MOV.U32 R2, RZ, RZ, R14 ;  /* 0x000000ffff027224 */ /* 0x000fce00078e000e */
[----:B------:R-:W-:Y:S05]  /*23f80*/  WARPSYNC.COLLECTIVE R15, `(.L_x_889) ;  /* 0x000000000f087348 */ /* 0x000fea0003c00000 */
[----:B------:R0:W1:Y:S02]  /*23f90*/  SHFL.IDX P6, R14, R13, R12, R11 ;  /* 0x0000000c0d0e7389 */ /* 0x00006400000c000b */
[----:B01----:R-:W-:Y:S01]  /*23fa0*/  ENDCOLLECTIVE ;  /* 0x000000000000791b */ /* 0x003fe20003800000 */
.L_x_889:
        /* <DEDUP_REMOVED lines=13> */
.L_x_890:
[----:B------:R-:W-:Y:S01]  /*24080*/  IMAD.MOV.U32 R13, RZ, RZ, R5 ;  /* 0x000000ffff0d7224 */ /* 0x000fe200078e0005 */
[----:B------:R-:W-:Y:S01]  /*24090*/  MOV R12, 0x5 ;  /* 0x00000005000c7802 */ /* 0x000fe20000000f00 */
[----:B------:R-:W-:-:S07]  /*240a0*/  IMAD.MOV.U32 R2, RZ, RZ, R14 ;  /* 0x000000ffff027224 */ /* 0x000fce00078e000e */
[----:B------:R-:W-:Y:S05]  /*240b0*/  WARPSYNC.COLLECTIVE R15, `(.L_x_891) ;  /* 0x000000000f087348 */ /* 0x000fea0003c00000 */
[----:B------:R0:W1:Y:S02]  /*240c0*/  SHFL.IDX P6, R14, R13, R12, R11 ;  /* 0x0000000c0d0e7389 */ /* 0x00006400000c000b */
[----:B01----:R-:W-:Y:S01]  /*240d0*/  ENDCOLLECTIVE ;  /* 0x000000000000791b */ /* 0x003fe20003800000 */
.L_x_891:
        /* <DEDUP_REMOVED lines=13> */
.L_x_892:
[----:B------:R-:W-:Y:S01]  /*241b0*/  IMAD.MOV.U32 R2, RZ, RZ, R14 ;  /* 0x000000ffff027224 */ /* 0x000fe200078e000e */
[----:B------:R-:W-:Y:S06]  /*241c0*/  BRA `(.L_x_893) ;  /* 0xffffffb000d87947 */ /* 0x000fec000383ffff */
.L_x_755:
[----:B0-----:R0:W2:Y:S02]  /*241d0*/  SYNCS.PHASECHK.TRANS64.TRYWAIT P0, [R5+URZ+0x2a860], R2 ;  /* 0x02a86002050075a7 */ /* 0x0010a4000800017f */
[----:B--2---:R-:W-:Y:S05]  /*241e0*/  @!P0 NANOSLEEP.SYNCS 0x989680 ;  /* 0x009896800000895d */ /* 0x004fea0003900000 */
[----:B------:R-:W2:Y:S02]  /*241f0*/  @!P0 SYNCS.PHASECHK.TRANS64 P0, [R5+URZ+0x2a860], R2 ;  /* 0x02a86002050085a7 */ /* 0x000ea4000800007f */
[----:B--2---:R-:W-:Y:S05]  /*24200*/  @!P0 BRA `(.L_x_755) ;  /* 0xfffffffc00f08947 */ /* 0x004fea000383ffff */
[----:B------:R-:W-:Y:S05]  /*24210*/  BRA `(.L_x_894) ;  /* 0xffffffb400387947 */ /* 0x000fea000383ffff */
.L_x_756:
        /* <DEDUP_REMOVED lines=8> */
.L_x_896:
[----:B------:R-:W-:Y:S05]  /*242a0*/  BSYNC B1 ;  /* 0x0000000000017941 */ /* 0x000fea0003800000 */
.L_x_895:
[----:B------:R-:W-:Y:S01]  /*242b0*/  IMAD.MOV.U32 R13, RZ, RZ, R23 ;  /* 0x000000ffff0d7224 */ /* 0x000fe200078e0017 */
[----:B------:R-:W-:Y:S01]  /*242c0*/  MOV R15, 0xffffffff ;  /* 0xffffffff000f7802 */ /* 0x000fe20000000f00 */
[----:B------:R-:W-:Y:S02]  /*242d0*/  IMAD.MOV.U32 R12, RZ, RZ, RZ ;  /* 0x000000ffff0c7224 */ /* 0x000fe400078e00ff */
[----:B------:R-:W-:Y:S02]  /*242e0*/  IMAD.MOV.U32 R11, RZ, RZ, 0x181f ;  /* 0x0000181fff0b7424 */ /* 0x000fe400078e00ff */
[----:B------:R-:W-:Y:S02]  /*242f0*/  IMAD.MOV.U32 R3, RZ, RZ, R14 ;  /* 0x000000ffff037224 */ /* 0x000fe400078e000e */
[----:B------:R-:W-:-:S07]  /*24300*/  IMAD R4, R4, 0x2, R22 ;  /* 0x0000000204047824 */ /* 0x000fce00078e0216 */
[----:B------:R-:W-:Y:S05]  /*24310*/  WARPSYNC.COLLECTIVE R15, `(.L_x_897) ;  /* 0x000000000f087348 */ /* 0x000fea0003c00000 */
[----:B------:R0:W1:Y:S02]  /*24320*/  SHFL.IDX P6, R14, R13, R12, R11 ;  /* 0x0000000c0d0e7389 */ /* 0x00006400000c000b */
[----:B01----:R-:W-:Y:S01]  /*24330*/  ENDCOLLECTIVE ;  /* 0x000000000000791b */ /* 0x003fe20003800000 */
.L_x_897:
[----:B------:R-:W-:Y:S02]  /*24340*/  IMAD.MOV.U32 R13, RZ, RZ, R24 ;  /* 0x000000ffff0d7224 */ /* 0x000fe400078e0018 */
[----:B------:R-:W-:Y:S02]  /*24350*/  IMAD.MOV.U32 R12, RZ, RZ, 0x1 ;  /* 0x00000001ff0c7424 */ /* 0x000fe400078e00ff */
[----:B------:R-:W-:-:S07]  /*24360*/  IMAD.MOV.U32 R2, RZ, RZ, R14 ;  /* 0x000000ffff027224 */ /* 0x000fce00078e000e */
[----:B------:R-:W-:Y:S05]  /*24370*/  WARPSYNC.COLLECTIVE R15, `(.L_x_898) ;  /* 0x000000000f087348 */ /* 0x000fea0003c00000 */
[----:B------:R0:W1:Y:S02]  /*24380*/  SHFL.IDX P6, R14, R13, R12, R11 ;  /* 0x0000000c0d0e7389 */ /* 0x00006400000c000b */
[----:B01----:R-:W-:Y:S01]  /*24390*/  ENDCOLLECTIVE ;  /* 0x000000000000791b */ /* 0x003fe20003800000 */
.L_x_898:
        /* <DEDUP_REMOVED lines=15> */
.L_x_899:
[----:B------:R-:W-:Y:S02]  /*24490*/  IMAD.MOV.U32 R13, RZ, RZ, R24 ;  /* 0x000000ffff0d7224 */ /* 0x000fe400078e0018 */
[----:B------:R-:W-:Y:S02]  /*244a0*/  IMAD.MOV.U32 R12, RZ, RZ, 0x2 ;  /* 0x00000002ff0c7424 */ /* 0x000fe400078e00ff */
[----:B------:R-:W-:-:S07]  /*244b0*/  IMAD.MOV.U32 R2, RZ, RZ, R14 ;  /* 0x000000ffff027224 */ /* 0x000fce00078e000e */
[----:B------:R-:W-:Y:S05]  /*244c0*/  WARPSYNC.COLLECTIVE R15, `(.L_x_900) ;  /* 0x000000000f087348 */ /* 0x000fea0003c00000 */
[----:B------:R0:W1:Y:S02]  /*244d0*/  SHFL.IDX P6, R14, R13, R12, R11 ;  /* 0x0000000c0d0e7389 */ /* 0x00006400000c000b */
[----:B01----:R-:W-:Y:S01]  /*244e0*/  ENDCOLLECTIVE ;  /* 0x000000000000791b */ /* 0x003fe20003800000 */
.L_x_900:
[----:B------:R-:W-:-:S05]  /*244f0*/  IADD3 R2, P2, R2, R0, RZ ;  /* 0x0000000002027210 */ /* 0x000fca0007f5e0ff */
[----:B------:R-:W-:Y:S01]  /*24500*/  IMAD.X R3, RZ, RZ, R3, P2 ;  /* 0x000000ffff037224 */ /* 0x000fe200010e0603 */
        /* <DEDUP_REMOVED lines=8> */
[----:B0-----:R-:W-:-:S07]  /*24590*/  MOV R3, R14 ;  /* 0x0000000e00037202 */ /* 0x001fce0000000f00 */
[----:B------:R-:W-:Y:S05]  /*245a0*/  WARPSYNC.COLLECTIVE R15, `(.L_x_901) ;  /* 0x000000000f087348 */ /* 0x000fea0003c00000 */
[----:B------:R0:W1:Y:S02]  /*245b0*/  SHFL.IDX P6, R14, R13, R12, R11 ;  /* 0x0000000c0d0e7389 */ /* 0x00006400000c000b */
[----:B01----:R-:W-:Y:S01]  /*245c0*/  ENDCOLLECTIVE ;  /* 0x000000000000791b */ /* 0x003fe20003800000 */
.L_x_901:
[----:B------:R-:W-:Y:S02]  /*245d0*/  IMAD.MOV.U32 R13, RZ, RZ, R24 ;  /* 0x000000ffff0d7224 */ /* 0x000fe400078e0018 */
[----:B------:R-:W-:Y:S02]  /*245e0*/  IMAD.MOV.U32 R12, RZ, RZ, 0x3 ;  /* 0x00000003ff0c7424 */ /* 0x000fe400078e00ff */
[----:B------:R-:W-:-:S07]  /*245f0*/  IMAD.MOV.U32 R2, RZ, RZ, R14 ;  /* 0x000000ffff027224 */ /* 0x000fce00078e000e */
[----:B------:R-:W-:Y:S05]  /*24600*/  WARPSYNC.COLLECTIVE R15, `(.L_x_902) ;  /* 0x000000000f087348 */ /* 0x000fea0003c00000 */
[----:B------:R0:W1:Y:S02]  /*24610*/  SHFL.IDX P6, R14, R13, R12, R11 ;  /* 0x0000000c0d0e7389 */ /* 0x00006400000c000b */
[----:B01----:R-:W-:Y:S01]  /*24620*/  ENDCOLLECTIVE ;  /* 0x000000000000791b */ /* 0x003fe20003800000 */
.L_x_902:
        /* <DEDUP_REMOVED lines=14> */
.L_x_903:
[----:B------:R-:W-:Y:S02]  /*24710*/  IMAD.MOV.U32 R13, RZ, RZ, R24 ;  /* 0x000000ffff0d7224 */ /* 0x000fe400078e0018 */
[----:B------:R-:W-:Y:S02]  /*24720*/  IMAD.MOV.U32 R12, RZ, RZ, 0x4 ;  /* 0x00000004ff0c7424 */ /* 0x000fe400078e00ff */
[----:B------:R-:W-:-:S07]  /*24730*/  IMAD.MOV.U32 R2, RZ, RZ, R14 ;  /* 0x000000ffff027224 */ /* 0x000fce00078e000e */
[----:B------:R-:W-:Y:S05]  /*24740*/  WARPSYNC.COLLECTIVE R15, `(.L_x_904) ;  /* 0x000000000f087348 */ /* 0x000fea0003c00000 */
[----:B------:R0:W1:Y:S02]  /*24750*/  SHFL.IDX P6, R14, R13, R12, R11 ;  /* 0x0000000c0d0e7389 */ /* 0x00006400000c000b */
[----:B01----:R-:W-:Y:S01]  /*24760*/  ENDCOLLECTIVE ;  /* 0x000000000000791b */ /* 0x003fe20003800000 */
.L_x_904:
        /* <DEDUP_REMOVED lines=14> */
.L_x_905:
[----:B------:R-:W-:Y:S02]  /*24850*/  IMAD.MOV.U32 R13, RZ, RZ, R24 ;  /* 0x000000ffff0d7224 */ /* 0x000fe400078e0018 */
[----:B------:R-:W-:Y:S02]  /*24860*/  IMAD.MOV.U32 R12, RZ, RZ, 0x5 ;  /* 0x00000005ff0c7424 */ /* 0x000fe400078e00ff */
[----:B------:R-:W-:-:S07]  /*24870*/  IMAD.MOV.U32 R2, RZ, RZ, R14 ;  /* 0x000000ffff027224 */ /* 0x000fce00078e000e */
[----:B------:R-:W-:Y:S05]  /*24880*/  WARPSYNC.COLLECTIVE R15, `(.L_x_906) ;  /* 0x000000000f087348 */ /* 0x000fea0003c00000 */
[----:B------:R0:W1:Y:S02]  /*24890*/  SHFL.IDX P6, R14, R13, R12, R11 ;  /* 0x0000000c0d0e7389 */ /* 0x00006400000c000b */
[----:B01----:R-:W-:Y:S01]  /*248a0*/  ENDCOLLECTIVE ;  /* 0x000000000000791b */ /* 0x003fe20003800000 */
.L_x_906:
[----:B------:R-:W-:-:S05]  /*248b0*/  IADD3 R2, P2, R2, R0, RZ ;  /* 0x0000000002027210 */ /* 0x000fca0007f5e0ff */
[----:B------:R-:W-:Y:S01]  /*248c0*/  IMAD.X R3, RZ, RZ, R3, P2 ;  /* 0x000000ffff037224 */ /* 0x000fe200010e0603 */
        /* <DEDUP_REMOVED lines=11> */
.L_x_907:
[----:B------:R-:W-:Y:S01]  /*24980*/  @!PT LDS RZ, [RZ] ;  /* 0x00000000fffff984 */ /* 0x000fe20000000800 */
[----:B------:R-:W-:Y:S01]  /*24990*/  @!PT LDS RZ, [RZ] ;  /* 0x00000000fffff984 */ /* 0x000fe20000000800 */
[----:B------:R-:W-:Y:S01]  /*249a0*/  @!PT LDS RZ, [RZ] ;  /* 0x00000000fffff984 */ /* 0x000fe20000000800 */
[----:B------:R0:W-:Y:S02]  /*249b0*/  LDGSTS.E.BYPASS.LTC128B.128 [R4+0x5400], desc[UR56][R2.64+0x80], !P2 ;  /* 0x0540008002047fae */ /* 0x0001e4000d101d78 */
[----:B0-----:R-:W-:Y:S01]  /*249c0*/  IMAD.MOV.U32 R2, RZ, RZ, R14 ;  /* 0x000000ffff027224 */ /* 0x001fe200078e000e */
[----:B------:R-:W-:Y:S06]  /*249d0*/  BRA `(.L_x_908) ;  /* 0xffffffb000247947 */ /* 0x000fec000383ffff */
.L_x_764:
[----:B0-----:R0:W1:Y:S02]  /*249e0*/  SYNCS.PHASECHK.TRANS64.TRYWAIT P0, [R0+URZ+0x2a860], R3 ;  /* 0x02a86003000075a7 */ /* 0x001064000800017f */
[----:B-1----:R-:W-:Y:S05]  /*249f0*/  @!P0 NANOSLEEP.SYNCS 0x989680 ;  /* 0x009896800000895d */ /* 0x002fea0003900000 */
[----:B------:R-:W1:Y:S02]  /*24a00*/  @!P0 SYNCS.PHASECHK.TRANS64 P0, [R0+URZ+0x2a860], R3 ;  /* 0x02a86003000085a7 */ /* 0x000e64000800007f */
[----:B-1----:R-:W-:Y:S05]  /*24a10*/  @!P0 BRA `(.L_x_764) ;  /* 0xfffffffc00f08947 */ /* 0x002fea000383ffff */
[----:B------:R-:W-:Y:S05]  /*24a20*/  BRA `(.L_x_909) ;  /* 0xffffffb4003c7947 */ /* 0x000fea000383ffff */
.L_x_765:
[----:B------:R-:W-:Y:S01]  /*24a30*/  BSSY B0, `(.L_x_910) ;  /* 0x0000008000007945 */ /* 0x000fe20003800000 */
[----:B------:R-:W-:Y:S01]  /*24a40*/  IMAD.MOV.U32 R13, RZ, RZ, R24 ;  /* 0x000000ffff0d7224 */ /* 0x000fe200078e0018 */
[----:B------:R-:W-:Y:S01]  /*24a50*/  MOV R15, 0xffffffff ;  /* 0xffffffff000f7802 */ /* 0x000fe20000000f00 */
[----:B------:R-:W-:Y:S02]  /*24a60*/  IMAD.MOV.U32 R12, RZ, RZ, RZ ;  /* 0x000000ffff0c7224 */ /* 0x000fe400078e00ff */
[----:B------:R-:W-:-:S07]  /*24a70*/  IMAD.MOV.U32 R11, RZ, RZ, 0x181f ;  /* 0x0000181fff0b7424 */ /* 0x000fce00078e00ff */
[----:B0-----:R-:W-:Y:S05]  /*24a80*/  WARPSYNC.COLLECTIVE R15, `(.L_x_911) ;  /* 0x000000000f087348 */ /* 0x001fea0003c00000 */
[----:B------:R1:W2:Y:S02]  /*24a90*/  SHFL.IDX P6, R14, R13, R12, R11 ;  /* 0x0000000c0d0e7389 */ /* 0x0002a400000c000b */
[----:B012---:R-:W-:Y:S01]  /*24aa0*/  ENDCOLLECTIVE ;  /* 0x000000000000791b */ /* 0x007fe20003800000 */
.L_x_911:
[----:B------:R-:W-:Y:S05]  /*24ab0*/  BSYNC B0 ;  /* 0x0000000000007941 */ /* 0x000fea0003800000 */
.L_x_910:
[----:B------:R-:W0:Y:S01]  /*24ac0*/  S2R R5, SR_TID.X ;  /* 0x0000000000057919 */ /* 0x000e220000002100 */
[----:B------:R-:W-:Y:S01]  /*24ad0*/  IMAD.MOV.U32 R13, RZ, RZ, R23 ;  /* 0x000000ffff0d7224 */ /* 0x000fe200078e0017 */
[C---:B------:R-:W-:Y:S01]  /*24ae0*/  LOP3.LUT R2, R29.reuse, 0x1, RZ, 0xc0, !PT ;  /* 0x000000011d027812 */ /* 0x040fe200078ec0ff */
[----:B------:R-:W-:Y:S01]  /*24af0*/  IMAD.MOV.U32 R12, RZ, RZ, RZ ;  /* 0x000000ffff0c7224 */ /* 0x000fe200078e00ff */
[----:B------:R-:W-:Y:S01]  /*24b00*/  LOP3.LUT P0, RZ, R29, 0x2, RZ, 0xc0, !PT ;  /* 0x000000021dff7812 */ /* 0x000fe2000780c0ff */
[----:B------:R-:W-:Y:S01]  /*24b10*/  IMAD.MOV.U32 R11, RZ, RZ, 0x181f ;  /* 0x0000181fff0b7424 */ /* 0x000fe200078e00ff */
[----:B------:R-:W-:Y:S01]  /*24b20*/  ISETP.NE.U32.AND P1, PT, R2, 0x1, PT ;  /* 0x000000010200780c */ /* 0x000fe20003f25070 */
[----:B------:R-:W-:Y:S01]  /*24b30*/  IMAD.MOV.U32 R15, RZ, RZ, -0x1 ;  /* 0xffffffffff0f7424 */ /* 0x000fe200078e00ff */
[C---:B------:R-:W-:Y:S01]  /*24b40*/  ISETP.LT.OR P4, PT, R6.reuse, 0x1, !P0 ;  /* 0x000000010600780c */ /* 0x040fe20004781670 */
[----:B------:R-:W-:Y:S01]  /*24b50*/  IMAD.MOV.U32 R3, RZ, RZ, R14 ;  /* 0x000000ffff037224 */ /* 0x000fe200078e000e */
[----:B------:R-:W-:Y:S01]  /*24b60*/  ISETP.LT.OR P3, PT, R6, 0x1, P1 ;  /* 0x000000010600780c */ /* 0x000fe20000f61670 */
[----:B------:R-:W-:-:S12]  /*24b70*/  IMAD R4, R4, 0x2, R22 ;  /* 0x0000000204047824 */ /* 0x000fd800078e0216 */
[----:B0-----:R-:W-:Y:S05]  /*24b80*/  WARPSYNC.COLLECTIVE R15, `(.L_x_912) ;  /* 0x000000000f087348 */ /* 0x001fea0003c00000 */
[----:B------:R1:W2:Y:S02]  /*24b90*/  SHFL.IDX P6, R14, R13, R12, R11 ;  /* 0x0000000c0d0e7389 */ /* 0x0002a400000c000b */
[----:B012---:R-:W-:Y:S01]  /*24ba0*/  ENDCOLLECTIVE ;  /* 0x000000000000791b */ /* 0x007fe20003800000 */
.L_x_912:
[----:B------:R-:W-:Y:S02]  /*24bb0*/  IMAD.MOV.U32 R13, RZ, RZ, R24 ;  /* 0x000000ffff0d7224 */ /* 0x000fe400078e0018 */
[----:B------:R-:W-:Y:S02]  /*24bc0*/  IMAD.MOV.U32 R12, RZ, RZ, 0x1 ;  /* 0x00000001ff0c7424 */ /* 0x000fe400078e00ff */
[----:B------:R-:W-:-:S05]  /*24bd0*/  IMAD.SHL.U32 R5, R5, 0x8, RZ ;  /* 0x0000000805057824 */ /* 0x000fca00078e00ff */
[----:B------:R-:W-:-:S05]  /*24be0*/  LOP3.LUT R5, R5, 0x38, RZ, 0xc0, !PT ;  /* 0x0000003805057812 */ /* 0x000fca00078ec0ff */
[----:B------:R-:W-:-:S05]  /*24bf0*/  IMAD.SHL.U32 R5, R5, 0x2, RZ ;  /* 0x0000000205057824 */ /* 0x000fca00078e00ff */
[----:B------:R-:W-:-:S13]  /*24c00*/  IADD3 R2, P2, R14, R5, RZ ;  /* 0x000000050e027210 */ /* 0x000fda0007f5e0ff */
[----:B------:R-:W-:Y:S05]  /*24c10*/  WARPSYNC.COLLECTIVE R15, `(.L_x_913) ;  /* 0x000000000f087348 */ /* 0x000fea0003c00000 */
[----:B------:R0:W1:Y:S02]  /*24c20*/  SHFL.IDX P6, R14, R13, R12, R11 ;  /* 0x0000000c0d0e7389 */ /* 0x00006400000c000b */
[----:B01----:R-:W-:Y:S01]  /*24c30*/  ENDCOLLECTIVE ;  /* 0x000000000000791b */ /* 0x003fe20003800000 */
.L_x_913:
        /* <DEDUP_REMOVED lines=13> */
.L_x_914:
[----:B------:R-:W-:Y:S02]  /*24d10*/  IMAD.MOV.U32 R13, RZ, RZ, R24 ;  /* 0x000000ffff0d7224 */ /* 0x000fe400078e0018 */
[----:B------:R-:W-:Y:S01]  /*24d20*/  IMAD.MOV.U32 R12, RZ, RZ, 0x2 ;  /* 0x00000002ff0c7424 */ /* 0x000fe200078e00ff */
[----:B------:R-:W-:-:S13]  /*24d30*/  IADD3 R2, P2, R14, R5, RZ ;  /* 0x000000050e027210 */ /* 0x000fda0007f5e0ff */
[----:B------:R-:W-:Y:S05]  /*24d40*/  WARPSYNC.COLLECTIVE R15, `(.L_x_915) ;  /* 0x000000000f087348 */ /* 0x000fea0003c00000 */
[----:B------:R0:W1:Y:S02]  /*24d50*/  SHFL.IDX P6, R14, R13, R12, R11 ;  /* 0x0000000c0d0e7389 */ /* 0x00006400000c000b */
[----:B01----:R-:W-:Y:S01]  /*24d60*/  ENDCOLLECTIVE ;  /* 0x000000000000791b */ /* 0x003fe20003800000 */
.L_x_915:
        /* <DEDUP_REMOVED lines=13> */
.L_x_916:
[----:B------:R-:W-:Y:S02]  /*24e40*/  IMAD.MOV.U32 R13, RZ, RZ, R24 ;  /* 0x000000ffff0d7224 */ /* 0x000fe400078e0018 */
[----:B------:R-:W-:Y:S02]  /*24e50*/  IMAD.MOV.U32 R12, RZ, RZ, 0x3 ;  /* 0x00000003ff0c7424 */ /* 0x000fe400078e00ff */
[----:B------:R-:W-:-:S07]  /*24e60*/  IMAD.MOV.U32 R10, RZ, RZ, R14 ;  /* 0x000000ffff0a7224 */ /* 0x000fce00078e000e */
[----:B------:R-:W-:Y:S05]  /*24e70*/  WARPSYNC.COLLECTIVE R15, `(.L_x_917) ;  /* 0x000000000f087348 */ /* 0x000fea0003c00000 */
[----:B------:R0:W1:Y:S02]  /*24e80*/  SHFL.IDX P6, R14, R13, R12, R11 ;  /* 0x0000000c0d0e7389 */ /* 0x00006400000c000b */
[----:B01----:R-:W-:Y:S01]  /*24e90*/  ENDCOLLECTIVE ;  /* 0x000000000000791b */ /* 0x003fe20003800000 */
.L_x_917:
[----:B------:R-:W-:-:S05]  /*24ea0*/  IADD3 R2, P2, R10, R5, RZ ;  /* 0x000000050a027210 */ /* 0x000fca0007f5e0ff */
[----:B------:R-:W-:-:S05]  /*24eb0*/  IMAD.X R3, RZ, RZ, R7, P2 ;  /* 0x000000ffff037224 */ /* 0x000fca00010e0607 */
[----:B------:R-:W-:Y:S01]  /*24ec0*/  @!PT LDS RZ, [RZ] ;  /* 0x00000000fffff984 */ /* 0x000fe20000000800 */
[----:B------:R-:W-:Y:S01]  /*24ed0*/  @!PT LDS RZ, [RZ] ;  /* 0x00000000fffff984 */ /* 0x000fe20000000800 */
[----:B------:R-:W-:Y:S01]  /*24ee0*/  @!PT LDS RZ, [RZ] ;  /* 0x00000000fffff984 */ /* 0x000fe20000000800 */
[----:B------:R0:W-:Y:S01]  /*24ef0*/  LDGSTS.E.BYPASS.LTC128B.128 [R4+0x1400], desc[UR56][R2.64], !P3 ;  /* 0x0140000002047fae */ /* 0x0001e2000d901d78 */
[----:B------:R-:W-:Y:S02]  /*24f00*/  MOV R13, R23 ;  /* 0x00000017000d7202 */ /* 0x000fe40000000f00 */
[C---:B------:R-:W-:Y:S01]  /*24f10*/  ISETP.LT.OR P3, PT, R6.reuse, 0x31, P1 ;  /* 0x000000310600780c */ /* 0x040fe20000f61670 */
[----:B------:R0:W-:Y:S01]  /*24f20*/  LDGSTS.E.BYPASS.LTC128B.128 [R4+0x4400], desc[UR56][R2.64+0x80], !P4 ;  /* 0x0440008002047fae */ /* 0x0001e2000e101d78 */
[----:B------:R-:W-:Y:S01]  /*24f30*/  ISETP.LT.OR P4, PT, R6, 0x31, !P0 ;  /* 0x000000310600780c */ /* 0x000fe20004781670 */
[----:B------:R-:W-:-:S12]  /*24f40*/  IMAD.MOV.U32 R8, RZ, RZ, R14 ;  /* 0x000000ffff087224 */ /* 0x000fd800078e000e */
[----:B0-----:R-:W-:Y:S05]  /*24f50*/  WARPSYNC.COLLECTIVE R15, `(.L_x_918) ;  /* 0x000000000f087348 */ /* 0x001fea0003c00000 */
[----:B------:R1:W2:Y:S02]  /*24f60*/  SHFL.IDX P6, R14, R13, R12, R11 ;  /* 0x0000000c0d0e7389 */ /* 0x0002a400000c000b */
[----:B012---:R-:W-:Y:S01]  /*24f70*/  ENDCOLLECTIVE ;  /* 0x000000000000791b */ /* 0x007fe20003800000 */
.L_x_918:
[----:B------:R-:W-:Y:S02]  /*24f80*/  IMAD.MOV.U32 R13, RZ, RZ, R24 ;  /* 0x000000ffff0d7224 */ /* 0x000fe400078e0018 */
[----:B------:R-:W-:Y:S01]  /*24f90*/  IMAD.MOV.U32 R12, RZ, RZ, 0x4 ;  /* 0x00000004ff0c7424 */ /* 0x000fe200078e00ff */
[----:B------:R-:W-:-:S13]  /*24fa0*/  IADD3 R2, P2, R14, R5, RZ ;  /* 0x000000050e027210 */ /* 0x000fda0007f5e0ff */
[----:B------:R-:W-:Y:S05]  /*24fb0*/  WARPSYNC.COLLECTIVE R15, `(.L_x_919) ;  /* 0x000000000f087348 */ /* 0x000fea0003c00000 */
[----:B------:R0:W1:Y:S02]  /*24fc0*/  SHFL.IDX P6, R14, R13, R12, R11 ;  /* 0x0000000c0d0e7389 */ /* 0x00006400000c000b */
[----:B01----:R-:W-:Y:S01]  /*24fd0*/  ENDCOLLECTIVE ;  /* 0x000000000000791b */ /* 0x003fe20003800000 */
.L_x_919:
        /* <DEDUP_REMOVED lines=13> */
.L_x_920:
[----:B------:R-:W-:Y:S02]  /*250b0*/  IMAD.MOV.U32 R13, RZ, RZ, R24 ;  /* 0x000000ffff0d7224 */ /* 0x000fe400078e0018 */
[----:B------:R-:W-:Y:S02]  /*250c0*/  IMAD.MOV.U32 R12, RZ, RZ, 0x5 ;  /* 0x00000005ff0c7424 */ /* 0x000fe400078e00ff */
[----:B------:R-:W-:-:S07]  /*250d0*/  IMAD.MOV.U32 R10, RZ, RZ, R14 ;  /* 0x000000ffff0a7224 */ /* 0x000fce00078e000e */
[----:B------:R-:W-:Y:S05]  /*250e0*/  WARPSYNC.COLLECTIVE R15, `(.L_x_921) ;  /* 0x000000000f087348 */ /* 0x000fea0003c00000 */
[----:B------:R0:W1:Y:S02]  /*250f0*/  SHFL.IDX P6, R14, R13, R12, R11 ;  /* 0x0000000c0d0e7389 */ /* 0x00006400000c000b */
[----:B01----:R-:W-:Y:S01]  /*25100*/  ENDCOLLECTIVE ;  /* 0x000000000000791b */ /* 0x003fe20003800000 */
.L_x_921:
        /* <DEDUP_REMOVED lines=8> */
[----:B------:R-:W-:-:S07]  /*25190*/  IMAD.MOV.U32 R24, RZ, RZ, R14 ;  /* 0x000000ffff187224 */ /* 0x000fce00078e000e */
[----:B0-----:R-:W-:Y:S05]  /*251a0*/  WARPSYNC.COLLECTIVE R15, `(.L_x_922) ;  /* 0x000000000f087348 */ /* 0x001fea0003c00000 */
[----:B------:R1:W2:Y:S02]  /*251b0*/  SHFL.IDX P6, R14, R13, R12, R11 ;  /* 0x0000000c0d0e7389 */ /* 0x0002a400000c000b */
[----:B012---:R-:W-:Y:S01]  /*251c0*/  ENDCOLLECTIVE ;  /* 0x000000000000791b */ /* 0x007fe20003800000 */
.L_x_922:
[----:B------:R-:W-:Y:S05]  /*251d0*/  BRA `(.L_x_923) ;  /* 0xffffffb000387947 */ /* 0x000fea000383ffff */
.L_x_770:
[----:B------:R-:W-:Y:S01]  /*251e0*/  BSSY B0, `(.L_x_924) ;  /* 0x0000008000007945 */ /* 0x000fe20003800000 */
[----:B------:R-:W-:Y:S01]  /*251f0*/  MOV R13, R16 ;  /* 0x00000010000d7202 */ /* 0x000fe20000000f00 */
[----:B------:R-:W-:Y:S02]  /*25200*/  IMAD.MOV.U32 R12, RZ, RZ, RZ ;  /* 0x000000ffff0c7224 */ /* 0x000fe400078e00ff */
[----:B------:R-:W-:Y:S02]  /*25210*/  IMAD.MOV.U32 R11, RZ, RZ, 0x1f ;  /* 0x0000001fff0b7424 */ /* 0x000fe400078e00ff */
[----:B------:R-:W-:-:S07]  /*25220*/  IMAD.MOV.U32 R15, RZ, RZ, -0x1 ;  /* 0xffffffffff0f7424 */ /* 0x000fce00078e00ff */
[----:B0-----:R-:W-:Y:S05]  /*25230*/  WARPSYNC.COLLECTIVE R15, `(.L_x_925) ;  /* 0x000000000f087348 */ /* 0x001fea0003c00000 */
[----:B------:R1:W2:Y:S02]  /*25240*/  SHFL.IDX P6, R14, R13, R12, R11 ;  /* 0x0000000c0d0e7389 */ /* 0x0002a400000c000b */
[----:B012---:R-:W-:Y:S01]  /*25250*/  ENDCOLLECTIVE ;  /* 0x000000000000791b */ /* 0x007fe20003800000 */
.L_x_925:
[----:B------:R-:W-:Y:S05]  /*25260*/  BSYNC B0 ;  /* 0x0000000000007941 */ /* 0x000fea0003800000 */
.L_x_924:
[----:B------:R-:W-:Y:S02]  /*25270*/  IMAD.MOV.U32 R13, RZ, RZ, R16 ;  /* 0x000000ffff0d7224 */ /* 0x000fe400078e0010 */
[----:B------:R-:W-:Y:S02]  /*25280*/  IMAD.MOV.U32 R12, RZ, RZ, 0x1 ;  /* 0x00000001ff0c7424 */ /* 0x000fe400078e00ff */
[----:B------:R-:W-:Y:S02]  /*25290*/  IMAD.MOV.U32 R11, RZ, RZ, 0x1f ;  /* 0x0000001fff0b7424 */ /* 0x000fe400078e00ff */
[----:B------:R-:W-:Y:S02]  /*252a0*/  IMAD.MOV.U32 R15, RZ, RZ, -0x1 ;  /* 0xffffffffff0f7424 */ /* 0x000fe400078e00ff */
[----:B------:R-:W-:Y:S02]  /*252b0*/  IMAD.IADD R7, R19, 0x1, R9 ;  /* 0x0000000113077824 */ /* 0x000fe400078e0209 */
[----:B------:R-:W-:-:S07]  /*252c0*/  IMAD.MOV.U32 R0, RZ, RZ, R14 ;  /* 0x000000ffff007224 */ /* 0x000fce00078e000e */
[----:B------:R-:W-:Y:S05]  /*252d0*/  WARPSYNC.COLLECTIVE R15, `(.L_x_926) ;  /* 0x000000000f087348 */ /* 0x000fea0003c00000 */
[----:B------:R0:W1:Y:S02]  /*252e0*/  SHFL.IDX P6, R14, R13, R12, R11 ;  /* 0x0000000c0d0e7389 */ /* 0x00006400000c000b */
[----:B01----:R-:W-:Y:S01]  /*252f0*/  ENDCOLLECTIVE ;  /* 0x000000000000791b */ /* 0x003fe20003800000 */
.L_x_926:
[----:B------:R-:W-:Y:S02]  /*25300*/  ULDC UR4, c[0x0][0xc3c] ;  /* 0x00030f0000047ab9 */ /* 0x000fe40000000800 */
[----:B------:R-:W-:-:S13]  /*25310*/  ISETP.GE.OR P1, PT, R7, UR4, !P0 ;  /* 0x0000000407007c0c */ /* 0x000fda000c726670 */
[----:B------:R-:W0:Y:S08]  /*25320*/  @!P1 LDC.64 R2, c[0x0][0xc80] ;  /* 0x00032000ff029b82 */ /* 0x000e300000000a00 */
[----:B------:R-:W1:Y:S01]  /*25330*/  @!P1 LDC.64 R4, c[0x0][0xc78] ;  /* 0x00031e00ff049b82 */ /* 0x000e620000000a00 */
[----:B------:R-:W-:Y:S02]  /*25340*/  IMAD.MOV.U32 R11, RZ, RZ, RZ ;  /* 0x000000ffff0b7224 */ /* 0x000fe400078e00ff */
[----:B------:R-:W-:-:S02]  /*25350*/  IMAD.MOV.U32 R8, RZ, RZ, R14 ;  /* 0x000000ffff087224 */ /* 0x000fc400078e000e */
[----:B0-----:R-:W-:-:S05]  /*25360*/  @!P1 IMAD.WIDE R2, R7, 0x4, R2 ;  /* 0x0000000407029825 */ /* 0x001fca00078e0202 */
[----:B------:R1:W2:Y:S02]  /*25370*/  @!P1 LDG.E R6, desc[UR56][R2.64] ;  /* 0x0000003802069981 */ /* 0x0002a4000c1e1900 */
[----:B-1----:R-:W-:-:S05]  /*25380*/  @!P1 IMAD.WIDE R2, R7, 0x4, R4 ;  /* 0x0000000407029825 */ /* 0x002fca00078e0204 */
[----:B------:R-:W3:Y:S01]  /*25390*/  @!P1 LDG.E R5, desc[UR56][R2.64] ;  /* 0x0000003802059981 */ /* 0x000ee2000c1e1900 */
[----:B------:R-:W-:Y:S01]  /*253a0*/  IMAD.MOV.U32 R7, RZ, RZ, RZ ;  /* 0x000000ffff077224 */ /* 0x000fe200078e00ff */
[C---:B------:R-:W-:Y:S01]  /*253b0*/  ISETP.GE.U32.AND P2, PT, R9.reuse, 0x2, PT ;  /* 0x000000020900780c */ /* 0x040fe20003f46070 */
[----:B------:R-:W-:Y:S01]  /*253c0*/  IMAD.MOV.U32 R4, RZ, RZ, RZ ;  /* 0x000000ffff047224 */ /* 0x000fe200078e00ff */
[C---:B------:R-:W-:Y:S02]  /*253d0*/  ISETP.GE.U32.AND P3, PT, R9.reuse, 0x4, PT ;  /* 0x000000040900780c */ /* 0x040fe40003f66070 */
[C---:B------:R-:W-:Y:S02]  /*253e0*/  ISETP.GE.U32.AND P4, PT, R9.reuse, 0x8, PT ;  /* 0x000000080900780c */ /* 0x040fe40003f86070 */
[----:B------:R-:W-:Y:S02]  /*253f0*/  ISETP.GE.U32.AND P5, PT, R9, 0x10, PT ;  /* 0x000000100900780c */ /* 0x000fe40003fa6070 */
[----:B--2---:R-:W-:Y:S01]  /*25400*/  @!P1 MOV R7, R6 ;  /* 0x0000000600079202 */ /* 0x004fe20000000f00 */
[----:B------:R-:W-:-:S02]  /*25410*/  IMAD.MOV.U32 R6, RZ, RZ, RZ ;  /* 0x000000ffff067224 */ /* 0x000fc400078e00ff */
[----:B---3--:R-:W-:Y:S01]  /*25420*/  @!P1 IMAD.MOV.U32 R4, RZ, RZ, R5 ;  /* 0x000000ffff049224 */ /* 0x008fe200078e0005 */
[----:B------:R-:W-:-:S03]  /*25430*/  ISETP.NE.AND P1, PT, R9, RZ, PT ;  /* 0x000000ff0900720c */ /* 0x000fc60003f25270 */
[----:B------:R-:W-:-:S10]  /*25440*/  IMAD R13, R4, R7, RZ ;  /* 0x00000007040d7224 */ /* 0x000fd400078e02ff */
[----:B------:R-:W-:Y:S05]  /*25450*/  WARPSYNC.COLLECTIVE R15, `(.L_x_927) ;  /* 0x000000000f087348 */ /* 0x000fea0003c00000 */
[----:B------:R0:W1:Y:S02]  /*25460*/  SHFL.UP P6, R14, R13, R12, R11 ;  /* 0x0400000c0d0e7389 */ /* 0x00006400000c000b */
[----:B01----:R-:W-:Y:S01]  /*25470*/  ENDCOLLECTIVE ;  /* 0x000000000000791b */ /* 0x003fe20003800000 */
.L_x_927:
[----:B------:R-:W-:Y:S01]  /*25480*/  IMAD.MOV.U32 R12, RZ, RZ, 0x2 ;  /* 0x00000002ff0c7424 */ /* 0x000fe200078e00ff */
[----:B------:R-:W-:-:S05]  /*25490*/  SEL R14, R14, RZ, P1 ;  /* 0x000000ff0e0e7207 */ /* 0x000fca0000800000 */
[----:B------:R-:W-:-:S04]  /*254a0*/  IMAD.IADD R5, R13, 0x1, R14 ;  /* 0x000000010d057824 */ /* 0x000fc800078e020e */
[----:B------:R-:W-:-:S07]  /*254b0*/  IMAD.MOV.U32 R13, RZ, RZ, R5 ;  /* 0x000000ffff0d7224 */ /* 0x000fce00078e0005 */
[----:B------:R-:W-:Y:S05]  /*254c0*/  WARPSYNC.COLLECTIVE R15, `(.L_x_928) ;  /* 0x000000000f087348 */ /* 0x000fea0003c00000 */
[----:B------:R0:W1:Y:S02]  /*254d0*/  SHFL.UP P6, R14, R13, R12, R11 ;  /* 0x0400000c0d0e7389 */ /* 0x00006400000c000b */
[----:B01----:R-:W-:Y:S01]  /*254e0*/  ENDCOLLECTIVE ;  /* 0x000000000000791b */ /* 0x003fe20003800000 */
.L_x_928:
[----:B------:R-:W-:Y:S01]  /*254f0*/  IMAD.MOV.U32 R12, RZ, RZ, 0x4 ;  /* 0x00000004ff0c7424 */ /* 0x000fe200078e00ff */
[----:B------:R-:W-:-:S05]  /*25500*/  SEL R2, R14, RZ, P2 ;  /* 0x000000ff0e027207 */ /* 0x000fca0001000000 */
[----:B------:R-:W-:-:S04]  /*25510*/  IMAD.IADD R2, R5, 0x1, R2 ;  /* 0x0000000105027824 */ /* 0x000fc800078e0202 */
[----:B------:R-:W-:-:S07]  /*25520*/  IMAD.MOV.U32 R13, RZ, RZ, R2 ;  /* 0x000000ffff0d7224 */ /* 0x000fce00078e0002 */
[----:B------:R-:W-:Y:S05]  /*25530*/  WARPSYNC.COLLECTIVE R15, `(.L_x_929) ;  /* 0x000000000f087348 */ /* 0x000fea0003c00000 */
[----:B------:R0:W1:Y:S02]  /*25540*/  SHFL.UP P6, R14, R13, R12, R11 ;  /* 0x0400000c0d0e7389 */ /* 0x00006400000c000b */
[----:B01----:R-:W-:Y:S01]  /*25550*/  ENDCOLLECTIVE ;  /* 0x000000000000791b */ /* 0x003fe20003800000 */
.L_x_929:
[----:B------:R-:W-:Y:S02]  /*25560*/  MOV R12, 0x8 ;  /* 0x00000008000c7802 */ /* 0x000fe40000000f00 */
[----:B------:R-:W-:-:S05]  /*25570*/  SEL R3, R14, RZ, P3 ;  /* 0x000000ff0e037207 */ /* 0x000fca0001800000 */
[----:B------:R-:W-:-:S04]  /*25580*/  IMAD.IADD R3, R2, 0x1, R3 ;  /* 0x0000000102037824 */ /* 0x000fc800078e0203 */
[----:B------:R-:W-:-:S07]  /*25590*/  IMAD.MOV.U32 R13, RZ, RZ, R3 ;  /* 0x000000ffff0d7224 */ /* 0x000fce00078e0003 */
[----:B------:R-:W-:Y:S05]  /*255a0*/  WARPSYNC.COLLECTIVE R15, `(.L_x_930) ;  /* 0x000000000f087348 */ /* 0x000fea0003c00000 */
[----:B------:R0:W1:Y:S02]  /*255b0*/  SHFL.UP P6, R14, R13, R12, R11 ;  /* 0x0400000c0d0e7389 */ /* 0x00006400000c000b */
[----:B01----:R-:W-:Y:S01]  /*255c0*/  ENDCOLLECTIVE ;  /* 0x000000000000791b */ /* 0x003fe20003800000 */
.L_x_930:
[----:B------:R-:W-:Y:S01]  /*255d0*/  IMAD.MOV.U32 R12, RZ, RZ, 0x10 ;  /* 0x00000010ff0c7424 */ /* 0x000fe200078e00ff */
[----:B------:R-:W-:-:S05]  /*255e0*/  SEL R14, R14, RZ, P4 ;  /* 0x000000ff0e0e7207 */ /* 0x000fca0002000000 */
[----:B------:R-:W-:-:S04]  /*255f0*/  IMAD.IADD R5, R3, 0x1, R14 ;  /* 0x0000000103057824 */ /* 0x000fc800078e020e */
[----:B------:R-:W-:-:S07]  /*25600*/  IMAD.MOV.U32 R13, RZ, RZ, R5 ;  /* 0x000000ffff0d7224 */ /* 0x000fce00078e0005 */
[----:B------:R-:W-:Y:S05]  /*25610*/  WARPSYNC.COLLECTIVE R15, `(.L_x_931) ;  /* 0x000000000f087348 */ /* 0x000fea0003c00000 */
[----:B------:R0:W1:Y:S02]  /*25620*/  SHFL.UP P6, R14, R13, R12, R11 ;  /* 0x0400000c0d0e7389 */ /* 0x00006400000c000b */
[----:B01----:R-:W-:Y:S01]  /*25630*/  ENDCOLLECTIVE ;  /* 0x000000000000791b */ /* 0x003fe20003800000 */
.L_x_931:
        /* <DEDUP_REMOVED lines=8> */
.L_x_932:
[----:B------:R-:W-:Y:S05]  /*256c0*/  BRA `(.L_x_933) ;  /* 0xffffffb0004c7947 */ /* 0x000fea000383ffff */
.L_x_773:
[----:B------:R-:W-:Y:S01]  /*256d0*/  BSSY B0, `(.L_x_934) ;  /* 0x0000007000007945 */ /* 0x000fe20003800000 */
[----:B------:R-:W-:Y:S02]  /*256e0*/  IMAD.MOV.U32 R12, RZ, RZ, 0x1 ;  /* 0x00000001ff0c7424 */ /* 0x000fe400078e00ff */
[----:B------:R-:W-:Y:S02]  /*256f0*/  IMAD.MOV.U32 R11, RZ, RZ, RZ ;  /* 0x000000ffff0b7224 */ /* 0x000fe400078e00ff */
[----:B------:R-:W-:-:S07]  /*25700*/  IMAD.MOV.U32 R15, RZ, RZ, -0x1 ;  /* 0xffffffffff0f7424 */ /* 0x000fce00078e00ff */
[----:B------:R-:W-:Y:S05]  /*25710*/  WARPSYNC.COLLECTIVE R15, `(.L_x_935) ;  /* 0x000000000f087348 */ /* 0x000fea0003c00000 */
[----:B------:R0:W1:Y:S02]  /*25720*/  SHFL.UP P6, R14, R13, R12, R11 ;  /* 0x0400000c0d0e7389 */ /* 0x00006400000c000b */
[----:B01----:R-:W-:Y:S01]  /*25730*/  ENDCOLLECTIVE ;  /* 0x000000000000791b */ /* 0x003fe20003800000 */
.L_x_935:
[----:B------:R-:W-:Y:S05]  /*25740*/  BSYNC B0 ;  /* 0x0000000000007941 */ /* 0x000fea0003800000 */
.L_x_934:
        /* <DEDUP_REMOVED lines=8> */
.L_x_936:
[----:B------:R-:W-:Y:S01]  /*257d0*/  IMAD.MOV.U32 R12, RZ, RZ, 0x4 ;  /* 0x00000004ff0c7424 */ /* 0x000fe200078e00ff */
[----:B------:R-:W-:-:S05]  /*257e0*/  SEL R2, R14, RZ, P2 ;  /* 0x000000ff0e027207 */ /* 0x000fca0001000000 */
[----:B------:R-:W-:-:S04]  /*257f0*/  IMAD.IADD R2, R13, 0x1, R2 ;  /* 0x000000010d027824 */ /* 0x000fc800078e0202 */
[----:B------:R-:W-:-:S07]  /*25800*/  IMAD.MOV.U32 R13, RZ, RZ, R2 ;  /* 0x000000ffff0d7224 */ /* 0x000fce00078e0002 */
[----:B------:R-:W-:Y:S05]  /*25810*/  WARPSYNC.COLLECTIVE R15, `(.L_x_937) ;  /* 0x000000000f087348 */ /* 0x000fea0003c00000 */
[----:B------:R0:W1:Y:S02]  /*25820*/  SHFL.UP P6, R14, R13, R12, R11 ;  /* 0x0400000c0d0e7389 */ /* 0x00006400000c000b */
[----:B01----:R-:W-:Y:S01]  /*25830*/  ENDCOLLECTIVE ;  /* 0x000000000000791b */ /* 0x003fe20003800000 */
.L_x_937:
[----:B------:R-:W-:Y:S01]  /*25840*/  IMAD.MOV.U32 R12, RZ, RZ, 0x8 ;  /* 0x00000008ff0c7424 */ /* 0x000fe200078e00ff */
[----:B------:R-:W-:-:S05]  /*25850*/  SEL R3, R14, RZ, P3 ;  /* 0x000000ff0e037207 */ /* 0x000fca0001800000 */
[----:B------:R-:W-:-:S04]  /*25860*/  IMAD.IADD R3, R2, 0x1, R3 ;  /* 0x0000000102037824 */ /* 0x000fc800078e0203 */
[----:B------:R-:W-:-:S07]  /*25870*/  IMAD.MOV.U32 R13, RZ, RZ, R3 ;  /* 0x000000ffff0d7224 */ /* 0x000fce00078e0003 */
[----:B------:R-:W-:Y:S05]  /*25880*/  WARPSYNC.COLLECTIVE R15, `(.L_x_938) ;  /* 0x000000000f087348 */ /* 0x000fea0003c00000 */
[----:B------:R0:W1:Y:S02]  /*25890*/  SHFL.UP P6, R14, R13, R12, R11 ;  /* 0x0400000c0d0e7389 */ /* 0x00006400000c000b */
[----:B01----:R-:W-:Y:S01]  /*258a0*/  ENDCOLLECTIVE ;  /* 0x000000000000791b */ /* 0x003fe20003800000 */
.L_x_938:
[----:B------:R-:W-:Y:S02]  /*258b0*/  MOV R12, 0x10 ;  /* 0x00000010000c7802 */ /* 0x000fe40000000f00 */
[----:B------:R-:W-:-:S05]  /*258c0*/  SEL R14, R14, RZ, P4 ;  /* 0x000000ff0e0e7207 */ /* 0x000fca0002000000 */
[----:B------:R-:W-:-:S04]  /*258d0*/  IMAD.IADD R5, R3, 0x1, R14 ;  /* 0x0000000103057824 */ /* 0x000fc800078e020e */
[----:B------:R-:W-:-:S07]  /*258e0*/  IMAD.MOV.U32 R13, RZ, RZ, R5 ;  /* 0x000000ffff0d7224 */ /* 0x000fce00078e0005 */
[----:B------:R-:W-:Y:S05]  /*258f0*/  WARPSYNC.COLLECTIVE R15, `(.L_x_939) ;  /* 0x000000000f087348 */ /* 0x000fea0003c00000 */
[----:B------:R0:W1:Y:S02]  /*25900*/  SHFL.UP P6, R14, R13, R12, R11 ;  /* 0x0400000c0d0e7389 */ /* 0x00006400000c000b */
[----:B01----:R-:W-:Y:S01]  /*25910*/  ENDCOLLECTIVE ;  /* 0x000000000000791b */ /* 0x003fe20003800000 */
.L_x_939:
        /* <DEDUP_REMOVED lines=8> */
.L_x_940:
[----:B------:R-:W-:Y:S05]  /*259a0*/  BRA `(.L_x_941) ;  /* 0xffffffb000387947 */ /* 0x000fea000383ffff */
.L_x_775:
[----:B------:R-:W-:Y:S01]  /*259b0*/  BSSY B0, `(.L_x_942) ;  /* 0x0000006000007945 */ /* 0x000fe20003800000 */
[----:B------:R-:W-:Y:S01]  /*259c0*/  PLOP3.LUT P6, PT, P6, PT, PT, 0x8, 0x0 ;  /* 0x000000000000781c */ /* 0x000fe200037ce170 */
[----:B------:R-:W-:-:S12]  /*259d0*/  IMAD.MOV.U32 R15, RZ, RZ, -0x1 ;  /* 0xffffffffff0f7424 */ /* 0x000fd800078e00ff */
[----:B0-----:R-:W-:Y:S05]  /*259e0*/  WARPSYNC.COLLECTIVE R15, `(.L_x_943) ;  /* 0x000000000f087348 */ /* 0x001fea0003c00000 */
[----:B------:R-:W-:Y:S01]  /*259f0*/  VOTE.ANY R14, PT, P6 ;  /* 0x00000000000e7806 */ /* 0x000fe200030e0100 */
[----:B0-----:R-:W-:Y:S06]  /*25a00*/  ENDCOLLECTIVE ;  /* 0x000000000000791b */ /* 0x001fec0003800000 */
.L_x_943:
[----:B------:R-:W-:Y:S05]  /*25a10*/  BSYNC B0 ;  /* 0x0000000000007941 */ /* 0x000fea0003800000 */
.L_x_942:
[----:B------:R-:W-:Y:S02]  /*25a20*/  IMAD.MOV.U32 R3, RZ, RZ, R14 ;  /* 0x000000ffff037224 */ /* 0x000fe400078e000e */
[----:B------:R-:W-:Y:S02]  /*25a30*/  IMAD.MOV.U32 R13, RZ, RZ, R7 ;  /* 0x000000ffff0d7224 */ /* 0x000fe400078e0007 */
[----:B------:R-:W0:Y:S01]  /*25a40*/  POPC R8, R3 ;  /* 0x0000000300087309 */ /* 0x000e220000000000 */
[----:B------:R-:W-:Y:S02]  /*25a50*/  IMAD.MOV.U32 R11, RZ, RZ, 0x1f ;  /* 0x0000001fff0b7424 */ /* 0x000fe400078e00ff */
[----:B------:R-:W-:Y:S02]  /*25a60*/  IMAD.MOV.U32 R15, RZ, RZ, -0x1 ;  /* 0xffffffffff0f7424 */ /* 0x000fe400078e00ff */
[----:B0-----:R-:W-:-:S07]  /*25a70*/  IMAD.MOV.U32 R12, RZ, RZ, R8 ;  /* 0x000000ffff0c7224 */ /* 0x001fce00078e0008 */
[----:B------:R-:W-:Y:S05]  /*25a80*/  WARPSYNC.COLLECTIVE R15, `(.L_x_944) ;  /* 0x000000000f087348 */ /* 0x000fea0003c00000 */
[----:B------:R0:W1:Y:S02]  /*25a90*/  SHFL.IDX P6, R14, R13, R12, R11 ;  /* 0x0000000c0d0e7389 */ /* 0x00006400000c000b */
[----:B01----:R-:W-:Y:S01]  /*25aa0*/  ENDCOLLECTIVE ;  /* 0x000000000000791b */ /* 0x003fe20003800000 */
.L_x_944:
[----:B------:R-:W-:Y:S01]  /*25ab0*/  MOV R13, R4 ;  /* 0x00000004000d7202 */ /* 0x000fe20000000f00 */
[----:B------:R-:W-:-:S07]  /*25ac0*/  IMAD.MOV.U32 R7, RZ, RZ, R14 ;  /* 0x000000ffff077224 */ /* 0x000fce00078e000e */
[----:B------:R-:W-:Y:S05]  /*25ad0*/  WARPSYNC.COLLECTIVE R15, `(.L_x_945) ;  /* 0x000000000f087348 */ /* 0x000fea0003c00000 */
[----:B------:R0:W1:Y:S02]  /*25ae0*/  SHFL.IDX P6, R14, R13, R12, R11 ;  /* 0x0000000c0d0e7389 */ /* 0x00006400000c000b */
[----:B01----:R-:W-:Y:S01]  /*25af0*/  ENDCOLLECTIVE ;  /* 0x000000000000791b */ /* 0x003fe20003800000 */
.L_x_945:
[----:B------:R-:W-:Y:S01]  /*25b00*/  IMAD.MOV.U32 R4, RZ, RZ, R14 ;  /* 0x000000ffff047224 */ /* 0x000fe200078e000e */
[----:B------:R-:W-:Y:S06]  /*25b10*/  BRA `(.L_x_946) ;  /* 0xffffffb000187947 */ /* 0x000fec000383ffff */
.L_x_777:
[----:B------:R-:W-:Y:S01]  /*25b20*/  BSSY B0, `(.L_x_947) ;  /* 0x0000007000007945 */ /* 0x000fe20003800000 */
[----:B------:R-:W-:Y:S02]  /*25b30*/  IMAD.MOV.U32 R13, RZ, RZ, R2 ;  /* 0x000000ffff0d7224 */ /* 0x000fe400078e0002 */
[----:B------:R-:W-:Y:S02]  /*25b40*/  IMAD.MOV.U32 R11, RZ, RZ, 0x1f ;  /* 0x0000001fff0b7424 */ /* 0x000fe400078e00ff */
[----:B------:R-:W-:-:S07]  /*25b50*/  IMAD.MOV.U32 R15, RZ, RZ, -0x1 ;  /* 0xffffffffff0f7424 */ /* 0x000fce00078e00ff */
[----:B0123--:R-:W-:Y:S05]  /*25b60*/  WARPSYNC.COLLECTIVE R15, `(.L_x_948) ;  /* 0x000000000f087348 */ /* 0x00ffea0003c00000 */
[----:B------:R4:W0:Y:S02]  /*25b70*/  SHFL.IDX P6, R14, R13, R12, R11 ;  /* 0x0000000c0d0e7389 */ /* 0x00082400000c000b */
[----:B01234-:R-:W-:Y:S01]  /*25b80*/  ENDCOLLECTIVE ;  /* 0x000000000000791b */ /* 0x01ffe20003800000 */
.L_x_948:
[----:B------:R-:W-:Y:S05]  /*25b90*/  BSYNC B0 ;  /* 0x0000000000007941 */ /* 0x000fea0003800000 */
.L_x_947:
[----:B------:R-:W-:Y:S01]  /*25ba0*/  IMAD.MOV.U32 R6, RZ, RZ, R14 ;  /* 0x000000ffff067224 */ /* 0x000fe200078e000e */
[----:B------:R-:W-:Y:S06]  /*25bb0*/  BRA `(.L_x_776) ;  /* 0xffffffb000087947 */ /* 0x000fec000383ffff */
.L_x_781:
[----:B0-----:R0:W3:Y:S02]  /*25bc0*/  SYNCS.PHASECHK.TRANS64.TRYWAIT P0, [R4+URZ+0x2a820], R0 ;  /* 0x02a82000040075a7 */ /* 0x0010e4000800017f */
[----:B---3--:R-:W-:Y:S05]  /*25bd0*/  @!P0 NANOSLEEP.SYNCS 0x989680 ;  /* 0x009896800000895d */ /* 0x008fea0003900000 */
[----:B------:R-:W3:Y:S02]  /*25be0*/  @!P0 SYNCS.PHASECHK.TRANS64 P0, [R4+URZ+0x2a820], R0 ;  /* 0x02a82000040085a7 */ /* 0x000ee4000800007f */
[----:B---3--:R-:W-:Y:S05]  /*25bf0*/  @!P0 BRA `(.L_x_781) ;  /* 0xfffffffc00f08947 */ /* 0x008fea000383ffff */
[----:B------:R-:W-:Y:S05]  /*25c00*/  BRA `(.L_x_949) ;  /* 0xffffffb400607947 */ /* 0x000fea000383ffff */
.L_x_782:
[----:B------:R-:W3:Y:S01]  /*25c10*/  S2R R2, SR_TID.X ;  /* 0x0000000000027919 */ /* 0x000ee20000002100 */
[----:B------:R-:W-:Y:S01]  /*25c20*/  BSSY B0, `(.L_x_950) ;  /* 0x000000a000007945 */ /* 0x000fe20003800000 */
[----:B------:R-:W-:Y:S02]  /*25c30*/  IMAD.MOV.U32 R12, RZ, RZ, RZ ;  /* 0x000000ffff0c7224 */ /* 0x000fe400078e00ff */
[----:B------:R-:W-:Y:S02]  /*25c40*/  IMAD.MOV.U32 R11, RZ, RZ, 0x1f ;  /* 0x0000001fff0b7424 */ /* 0x000fe400078e00ff */
[----:B------:R-:W-:Y:S01]  /*25c50*/  IMAD.MOV.U32 R15, RZ, RZ, -0x1 ;  /* 0xffffffffff0f7424 */ /* 0x000fe200078e00ff */
[----:B---3--:R-:W-:-:S04]  /*25c60*/  SHF.R.U32.HI R2, RZ, 0x5, R2 ;  /* 0x00000005ff027819 */ /* 0x008fc80000011602 */
[----:B------:R-:W-:-:S05]  /*25c70*/  LOP3.LUT R2, R2, 0x3, RZ, 0xc0, !PT ;  /* 0x0000000302027812 */ /* 0x000fca00078ec0ff */
[----:B------:R-:W-:-:S07]  /*25c80*/  IMAD.MOV.U32 R13, RZ, RZ, R2 ;  /* 0x000000ffff0d7224 */ /* 0x000fce00078e0002 */
[----:B012---:R-:W-:Y:S05]  /*25c90*/  WARPSYNC.COLLECTIVE R15, `(.L_x_951) ;  /* 0x000000000f087348 */ /* 0x007fea0003c00000 */
[----:B------:R3:W4:Y:S02]  /*25ca0*/  SHFL.IDX P6, R14, R13, R12, R11 ;  /* 0x0000000c0d0e7389 */ /* 0x00072400000c000b */
[----:B01234-:R-:W-:Y:S01]  /*25cb0*/  ENDCOLLECTIVE ;  /* 0x000000000000791b */ /* 0x01ffe20003800000 */
.L_x_951:
[----:B------:R-:W-:Y:S05]  /*25cc0*/  BSYNC B0 ;  /* 0x0000000000007941 */ /* 0x000fea0003800000 */
.L_x_950:
[----:B------:R-:W-:Y:S05]  /*25cd0*/  BRA `(.L_x_952) ;  /* 0xffffffb400487947 */ /* 0x000fea000383ffff */
.L_x_783:
[----:B------:R-:W-:Y:S01]  /*25ce0*/  BSSY B0, `(.L_x_953) ;  /* 0x0000006000007945 */ /* 0x000fe20003800000 */
[----:B------:R-:W-:-:S07]  /*25cf0*/  IMAD.MOV.U32 R15, RZ, RZ, -0x1 ;  /* 0xffffffffff0f7424 */ /* 0x000fce00078e00ff */
[----:B012---:R-:W-:Y:S05]  /*25d00*/  WARPSYNC.COLLECTIVE R15, `(.L_x_954) ;  /* 0x000000000f0c7348 */ /* 0x007fea0003c00000 */
[----:B------:R-:W-:Y:S02]  /*25d10*/  ELECT P6, UR62, PT ;  /* 0x00000000003e782f */ /* 0x000fe400038c0000 */
[----:B------:R-:W-:Y:S01]  /*25d20*/  MOV R14, UR62 ;  /* 0x0000003e000e7c02 */ /* 0x000fe20008000f00 */
[----:B012---:R-:W-:Y:S10]  /*25d30*/  ENDCOLLECTIVE ;  /* 0x000000000000791b */ /* 0x007ff40003800000 */
.L_x_954:
[----:B------:R-:W-:Y:S05]  /*25d40*/  BSYNC B0 ;  /* 0x0000000000007941 */ /* 0x000fea0003800000 */
.L_x_953:
[----:B------:R-:W-:Y:S05]  /*25d50*/  BRA `(.L_x_955) ;  /* 0xffffffb4003c7947 */ /* 0x000fea000383ffff */
.L_x_785:
[----:B0-----:R0:W3:Y:S02]  /*25d60*/  SYNCS.PHASECHK.TRANS64.TRYWAIT P1, [R5+URZ+0x2a840], R0 ;  /* 0x02a84000050075a7 */ /* 0x0010e4000802017f */
[----:B---3--:R-:W-:Y:S05]  /*25d70*/  @!P1 NANOSLEEP.SYNCS 0x989680 ;  /* 0x009896800000995d */ /* 0x008fea0003900000 */
[----:B------:R-:W3:Y:S02]  /*25d80*/  @!P1 SYNCS.PHASECHK.TRANS64 P1, [R5+URZ+0x2a840], R0 ;  /* 0x02a84000050095a7 */ /* 0x000ee4000802007f */
[----:B---3--:R-:W-:Y:S05]  /*25d90*/  @!P1 BRA `(.L_x_785) ;  /* 0xfffffffc00f09947 */ /* 0x008fea000383ffff */
[----:B------:R-:W-:Y:S05]  /*25da0*/  BRA `(.L_x_956) ;  /* 0xffffffb4005c7947 */ /* 0x000fea000383ffff */
.L_x_787:
[----:B---3--:R3:W4:Y:S02]  /*25db0*/  SYNCS.PHASECHK.TRANS64.TRYWAIT P1, [R27+URZ+0x2a840], R2 ;  /* 0x02a840021b0075a7 */ /* 0x008724000802017f */
[----:B----4-:R-:W-:Y:S05]  /*25dc0*/  @!P1 NANOSLEEP.SYNCS 0x989680 ;  /* 0x009896800000995d */ /* 0x010fea0003900000 */
[----:B------:R-:W4:Y:S02]  /*25dd0*/  @!P1 SYNCS.PHASECHK.TRANS64 P1, [R27+URZ+0x2a840], R2 ;  /* 0x02a840021b0095a7 */ /* 0x000f24000802007f */
[----:B----4-:R-:W-:Y:S05]  /*25de0*/  @!P1 BRA `(.L_x_787) ;  /* 0xfffffffc00f09947 */ /* 0x010fea000383ffff */
[----:B------:R-:W-:Y:S05]  /*25df0*/  BRA `(.L_x_957) ;  /* 0xffffffb400687947 */ /* 0x000fea000383ffff */
.L_x_789:
[----:B----4-:R4:W0:Y:S02]  /*25e00*/  SYNCS.PHASECHK.TRANS64.TRYWAIT P1, [R5+URZ+0x2a860], R0 ;  /* 0x02a86000050075a7 */ /* 0x010824000802017f */
[----:B0-----:R-:W-:Y:S05]  /*25e10*/  @!P1 NANOSLEEP.SYNCS 0x989680 ;  /* 0x009896800000995d */ /* 0x001fea0003900000 */
[----:B------:R-:W0:Y:S02]  /*25e20*/  @!P1 SYNCS.PHASECHK.TRANS64 P1, [R5+URZ+0x2a860], R0 ;  /* 0x02a86000050095a7 */ /* 0x000e24000802007f */
[----:B0-----:R-:W-:Y:S05]  /*25e30*/  @!P1 BRA `(.L_x_789) ;  /* 0xfffffffc00f09947 */ /* 0x001fea000383ffff */
[----:B------:R-:W-:Y:S05]  /*25e40*/  BRA `(.L_x_958) ;  /* 0xffffffb400647947 */ /* 0x000fea000383ffff */
.L_x_959:
        /* <DEDUP_REMOVED lines=11> */
.L_x_15735:


//--------------------- .text._ZN7cutlass13device_kernelIN5flash11enable_sm90INS1_16FlashAttnFwdSm90INS1_25CollectiveMainloopFwdSm90ILi2EN4cute5tupleIJNS5_1CILi1EEES8_S8_EEENS6_IJNS7_ILi128EEENS7_ILi96EEENS7_ILi192EEEEEELi128ENS_10bfloat16_tEfNS_4arch4Sm90ELb0ELb1ELb1ELb0ELb1ELb0ELb0ELb1ELb1ELb1ELb1ELb0EEENS1_21CollectiveEpilogueFwdINS6_IJSA_SA_SB_EEES9_SE_SG_Li256ELb0ELb1ELb1ELb0EEENS1_19SingleTileSchedulerILb0ELb1ELb1ELi128EEEEEEEEEvNT_6ParamsE --------------------------
	.section	.text._ZN7cutlass13device_kernelIN5flash11enable_sm90INS1_16FlashAttnFwdSm90INS1_25CollectiveMainloopFwdSm90ILi2EN4cute5tupleIJNS5_1CILi1EEES8_S8_EEENS6_IJNS7_ILi128EEENS7_ILi96EEENS7_ILi192EEEEEELi128ENS_10bfloat16_tEfNS_4arch4Sm90ELb0ELb1ELb1ELb0ELb1ELb0ELb0ELb1ELb1ELb1ELb1ELb0EEENS1_21CollectiveEpilogueFwdINS6_IJSA_SA_SB_EEES9_SE_SG_Li256ELb0ELb1ELb1ELb0EEENS1_19SingleTileSchedulerILb0ELb1ELb1ELi128EEEEEEEEEvNT_6ParamsE,"ax",@progbits
	.align	128
.text._ZN7cutlass13device_kernelIN5flash11enable_sm90INS1_16FlashAttnFwdSm90INS1_25CollectiveMainloopFwdSm90ILi2EN4cute5tupleIJNS5_1CILi1EEES8_S8_EEENS6_IJNS7_ILi128EEENS7_ILi96EEENS7_ILi192EEEEEELi128ENS_10bfloat16_tEfNS_4arch4Sm90ELb0ELb1ELb1ELb0ELb1ELb0ELb0ELb1ELb1ELb1ELb1ELb0EEENS1_21CollectiveEpilogueFwdINS6_IJSA_SA_SB_EEES9_SE_SG_Li256ELb0ELb1ELb1ELb0EEENS1_19SingleTileSchedulerILb0ELb1ELb1ELi128EEEEEEEEEvNT_6ParamsE:
        .type           _ZN7cutlass13device_kernelIN5flash11enable_sm90INS1_16FlashAttnFwdSm90INS1_25CollectiveMainloopFwdSm90ILi2EN4cute5tupleIJNS5_1CILi1EEES8_S8_EEENS6_IJNS7_ILi128EEENS7_ILi96EEENS7_ILi192EEEEEELi128ENS_10bfloat16_tEfNS_4arch4Sm90ELb0ELb1ELb1ELb0ELb1ELb0ELb0ELb1ELb1ELb1ELb1ELb0EEENS1_21CollectiveEpilogueFwdINS6_IJSA_SA_SB_EEES9_SE_SG_Li256ELb0ELb1ELb1ELb0EEENS1_19SingleTileSchedulerILb0ELb1ELb1ELi128EEEEEEEEEvNT_6ParamsE,@function
        .size           _ZN7cutlass13device_kernelIN5flash11enable_sm90INS1_16FlashAttnFwdSm90INS1_25CollectiveMainloopFwdSm90ILi2EN4cute5tupleIJNS5_1CILi1EEES8_S8_EEENS6_IJNS7_ILi128EEENS7_ILi96EEENS7_ILi192EEEEEELi128ENS_10bfloat16_tEfNS_4arch4Sm90ELb0ELb1ELb1ELb0ELb1ELb0ELb0ELb1ELb1ELb1ELb1ELb0EEENS1_21CollectiveEpilogueFwdINS6_IJSA_SA_SB_EEES9_SE_SG_Li256ELb0ELb1ELb1ELb0EEENS1_19SingleTileSchedulerILb0ELb1ELb1ELi128EEEEEEEEEvNT_6ParamsE,(.L_x_15736 - _ZN7cutlass13device_kernelIN5flash11enable_sm90INS1_16FlashAttnFwdSm90INS1_25CollectiveMainloopFwdSm90ILi2EN4cute5tupleIJNS5_1CILi1EEES8_S8_EEENS6_IJNS7_ILi128EEENS7_ILi96EEENS7_ILi192EEEEEELi128ENS_10bfloat16_tEfNS_4arch4Sm90ELb0ELb1ELb1ELb0ELb1ELb0ELb0ELb1ELb1ELb1ELb1ELb0EEENS1_21CollectiveEpilogueFwdINS6_IJSA_SA_SB_EEES9_SE_SG_Li256ELb0ELb1ELb1ELb0EEENS1_19SingleTileSchedulerILb0ELb1ELb1ELi128EEEEEEEEEvNT_6ParamsE)
        .other          _ZN7cutlass13device_kernelIN5flash11enable_sm90INS1_16FlashAttnFwdSm90INS1_25CollectiveMainloopFwdSm90ILi2EN4cute5tupleIJNS5_1CILi1EEES8_S8_EEENS6_IJNS7_ILi128EEENS7_ILi96EEENS7_ILi192EEEEEELi128ENS_10bfloat16_tEfNS_4arch4Sm90ELb0ELb1ELb1ELb0ELb1ELb0ELb0ELb1ELb1ELb1ELb1ELb0EEENS1_21CollectiveEpilogueFwdINS6_IJSA_SA_SB_EEES9_SE_SG_Li256ELb0ELb1ELb1ELb0EEENS1_19SingleTileSchedulerILb0ELb1ELb1ELi128EEEEEEEEEvNT_6ParamsE,@"STO_CUDA_ENTRY STV_DEFAULT"
_ZN7cutlass13device_kernelIN5flash11enable_sm90INS1_16FlashAttnFwdSm90INS1_25CollectiveMainloopFwdSm90ILi2EN4cute5tupleIJNS5_1CILi1EEES8_S8_EEENS6_IJNS7_ILi128EEENS7_ILi96EEENS7_ILi192EEEEEELi128ENS_10bfloat16_tEfNS_4arch4Sm90ELb0ELb1ELb1ELb0ELb1ELb0ELb0ELb1ELb1ELb1ELb1ELb0EEENS1_21CollectiveEpilogueFwdINS6_IJSA_SA_SB_EEES9_SE_SG_Li256ELb0ELb1ELb1ELb0EEENS1_19SingleTileSchedulerILb0ELb1ELb1ELi128EEEEEEEEEvNT_6ParamsE:
        /* <DEDUP_REMOVED lines=45> */
.L_x_960:
        /* <DEDUP_REMOVED lines=22> */
.L_x_961:
        /* <DEDUP_REMOVED lines=18> */
.L_x_962:
        /* <DEDUP_REMOVED lines=22> */
.L_x_963:
        /* <DEDUP_REMOVED lines=23> */
.L_x_964:
[----:B------:R-:W-:Y:S01]  /*0820*/  UISETP.NE.AND UP0, UPT, UR9, URZ, UPT ;  /* 0x0000003f0900728c */ /* 0x000fe2000bf05270 */
[----:B------:R-:W-:Y:S01]  /*0830*/  NOP ;  /* 0x0000000000007918 */ /* 0x000fe20000000000 */
[----:B0-----:R-:W-:Y:S01]  /*0840*/  UMOV UR4, 0x1 ;  /* 0x0000000100047882 */ /* 0x001fe20000000000 */
[----:B------:R-:W-:Y:S01]  /*0850*/  ULDC.64 UR56, c[0x0][0x208] ;  /* 0x0000820000387ab9 */ /* 0x000fe20000000a00 */
[----:B------:R-:W-:Y:S01]  /*0860*/  USEL UR4, UR4, 0x2, !UP0 ;  /* 0x0000000204047887 */ /* 0x000fe2000c000000 */
[----:B------:R-:W-:Y:S01]  /*0870*/  BSSY B6, `(.L_x_965) ;  /* 0x00012fc000067945 */ /* 0x000fe20003800000 */
[----:B-1234-:R-:W-:Y:S01]  /*0880*/  BAR.SYNC.DEFER_BLOCKING 0x0 ;  /* 0x0000000000007b1d */ /* 0x01efe20000010000 */
[----:B------:R-:W-:-:S03]  /*0890*/  PLOP3.LUT P0, PT, PT, PT, UP0, 0x80, 0x0 ;  /* 0x000000000000781c */ /* 0x000fc60003f0f008 */
[----:B------:R-:W-:-:S05]  /*08a0*/  IMAD.U32 R2, RZ, RZ, UR4 ;  /* 0x00000004ff027e24 */ /* 0x000fca000f8e00ff */
[----:B------:R0:W-:Y:S05]  /*08b0*/  STL [R1], R2 ;  /* 0x0000000201007387 */ /* 0x0001ea0000100800 */
[----:B------:R-:W-:Y:S05]  /*08c0*/  @!P0 BRA `(.L_x_966) ;  /* 0x000000f0005c8947 */ /* 0x000fea0003800000 */
.L_x_967:
[----:B------:R-:W-:-:S08]  /*08d0*/  NOP ;  /* 0x0000000000007918 */ /* 0x000fd00000000000 */
[----:B------:R-:W1:Y:S02]  /*08e0*/  USETMAXREG.TRY_ALLOC.CTAPOOL UP0, 0xe8 ;  /* 0x000000e8000079c8 */ /* 0x000e640008000600 */
[----:B-1----:R-:W-:-:S13]  /*08f0*/  PLOP3.LUT P0, PT, PT, PT, UP0, 0x80, 0x0 ;  /* 0x000000000000781c */ /* 0x002fda0003f0f008 */
[----:B------:R-:W-:Y:S05]  /*0900*/  @!P0 BRA `(.L_x_967) ;  /* 0xfffffffc00f08947 */ /* 0x000fea000383ffff */
[----:B0-----:R-:W0:Y:S08]  /*0910*/  LDC R2, c[0x0][0xc50] ;  /* 0x00031400ff027b82 */ /* 0x001e300000000800 */
        /* <DEDUP_REMOVED lines=13> */
[----:B------:R-:W0:Y:S01]  /*09f0*/  LDC R23, c[0x0][0x448] ;  /* 0x00011200ff177b82 */ /* 0x000e220000000800 */
[----:B------:R-:W1:Y:S01]  /*0a00*/  S2R R72, SR_CTAID.X ;  /* 0x0000000000487919 */ /* 0x000e620000002500 */
[----:B------:R-:W-:Y:S01]  /*0a10*/  LOP3.LUT R18, R18, 0xffefffff, RZ, 0xc0, !PT ;  /* 0xffefffff12127812 */ /* 0x000fe200078ec0ff */
[----:B------:R-:W-:-:S05]  /*0a20*/  VIADD R74, R25, 0xffffff80 ;  /* 0xffffff80194a7836 */ /* 0x000fca0000000000 */
[----:B------:R-:W2:Y:S08]  /*0a30*/  LDC.64 R2, c[0x0][0x418] ;  /* 0x00010600ff027b82 */ /* 0x000eb00000000a00 */
[----:B------:R-:W3:Y:S01]  /*0a40*/  LDC.64 R10, c[0x0][0x9e0] ;  /* 0x00027800ff0a7b82 */ /* 0x000ee20000000a00 */
[----:B0-----:R-:W-:-:S07]  /*0a50*/  ISETP.NE.AND P2, PT, R23, 0x1, PT ;  /* 0x000000011700780c */ /* 0x001fce0003f45270 */
[----:B------:R-:W0:Y:S01]  /*0a60*/  LDC R8, c[0x0][0x288] ;  /* 0x0000a200ff087b82 */ /* 0x000e220000000800 */
[----:B--2---:R-:W-:-:S07]  /*0a70*/  ISETP.NE.U32.AND P0, PT, R2, RZ, PT ;  /* 0x000000ff0200720c */ /* 0x004fce0003f05070 */
[----:B------:R-:W2:Y:S01]  /*0a80*/  LDC R16, c[0x0][0x424] ;  /* 0x00010900ff107b82 */ /* 0x000ea20000000800 */
[----:B-1----:R-:W-:Y:S01]  /*0a90*/  IMAD.SHL.U32 R72, R72, 0x80, RZ ;  /* 0x0000008048487824 */ /* 0x002fe200078e00ff */
[----:B------:R-:W-:-:S03]  /*0aa0*/  ISETP.NE.AND.EX P0, PT, R3, RZ, PT, P0 ;  /* 0x000000ff0300720c */ /* 0x000fc60003f05300 */
[----:B------:R-:W-:Y:S01]  /*0ab0*/  @P2 VIADD R0, R72, 0x7f ;  /* 0x0000007f48002836 */ /* 0x000fe20000000000 */
[----:B------:R-:W-:Y:S02]  /*0ac0*/  @P2 LOP3.LUT R18, R18, 0x100000, RZ, 0xfc, !PT ;  /* 0x0010000012122812 */ /* 0x000fe400078efcff */
[----:B------:R-:W1:Y:S01]  /*0ad0*/  @P2 LDC R5, c[0x0][0x44c] ;  /* 0x00011300ff052b82 */ /* 0x000e620000000800 */
[----:B---3--:R-:W-:Y:S02]  /*0ae0*/  ISETP.GE.AND P1, PT, R11, 0x1, PT ;  /* 0x000000010b00780c */ /* 0x008fe40003f26270 */
[----:B------:R-:W-:-:S05]  /*0af0*/  LOP3.LUT R18, R18, 0xfff7ffff, RZ, 0xc0, !PT ;  /* 0xfff7ffff12127812 */ /* 0x000fca00078ec0ff */
[----:B------:R-:W3:Y:S01]  /*0b00*/  @P2 LDC R7, c[0x0][0x450] ;  /* 0x00011400ff072b82 */ /* 0x000ee20000000800 */
[----:B0-----:R-:W-:-:S05]  /*0b10*/  IADD3 R3, -R8, 0x1, RZ ;  /* 0x0000000108037810 */ /* 0x001fca0007ffe1ff */
[----:B------:R-:W-:Y:S02]  /*0b20*/  @P1 LOP3.LUT R18, R18, 0x80000, RZ, 0xfc, !PT ;  /* 0x0008000012121812 */ /* 0x000fe400078efcff */
[----:B------:R-:W0:Y:S01]  /*0b30*/  LDC R73, c[0x0][0x2f0] ;  /* 0x0000bc00ff497b82 */ /* 0x000e220000000800 */
[----:B--2---:R-:W-:Y:S01]  /*0b40*/  SEL R16, R16, 0x1, P0 ;  /* 0x0000000110107807 */ /* 0x004fe20000000000 */
[----:B-1----:R-:W-:-:S04]  /*0b50*/  @P2 IMAD.HI.U32 R2, R0, R5, RZ ;  /* 0x0000000500022227 */ /* 0x002fc800078e00ff */
[----:B------:R-:W-:Y:S01]  /*0b60*/  VIADD R0, R72, 0x7f ;  /* 0x0000007f48007836 */ /* 0x000fe20000000000 */
[----:B---3--:R-:W-:Y:S01]  /*0b70*/  @P2 SHF.R.U32.HI R0, RZ, R7, R2 ;  /* 0x00000007ff002219 */ /* 0x008fe20000011602 */
[CC--:B0-----:R-:W-:Y:S02]  /*0b80*/  IMAD R3, R16.reuse, R73.reuse, R3 ;  /* 0x0000004910037224 */ /* 0x0c1fe400078e0203 */
[----:B------:R-:W-:Y:S02]  /*0b90*/  IMAD R22, R16, R73, RZ ;  /* 0x0000004910167224 */ /* 0x000fe400078e02ff */
[----:B------:R-:W-:-:S04]  /*0ba0*/  IMAD.IADD R3, R3, 0x1, R0 ;  /* 0x0000000103037824 */ /* 0x000fc800078e0200 */
[----:B------:R-:W-:Y:S01]  /*0bb0*/  IMAD.IADD R0, R3, 0x1, R10 ;  /* 0x0000000103007824 */ /* 0x000fe200078e020a */
[----:B------:R-:W-:Y:S06]  /*0bc0*/  @!P1 BRA `(.L_x_969) ;  /* 0x0000000000409947 */ /* 0x000fec0003800000 */
[C---:B------:R-:W-:Y:S01]  /*0bd0*/  ISETP.GT.AND P0, PT, R3.reuse, RZ, PT ;  /* 0x000000ff0300720c */ /* 0x040fe20003f04270 */
[----:B------:R-:W-:-:S12]  /*0be0*/  VIADD R2, R3, 0xffffffff ;  /* 0xffffffff03027836 */ /* 0x000fd80000000000 */
[----:B------:R-:W-:Y:S05]  /*0bf0*/  @P0 BRA `(.L_x_970) ;  /* 0x00000000001c0947 */ /* 0x000fea0003800000 */
[----:B------:R-:W-:Y:S01]  /*0c00*/  ISETP.NE.AND P0, PT, R11, 0x1, PT ;  /* 0x000000010b00780c */ /* 0x000fe20003f05270 */
[----:B------:R-:W-:-:S12]  /*0c10*/  IMAD.MOV R3, RZ, RZ, -R3 ;  /* 0x000000ffff037224 */ /* 0x000fd800078e0a03 */
[----:B------:R-:W0:Y:S02]  /*0c20*/  @P0 LDC.64 R4, c[0x0][0x9e8] ;  /* 0x00027a00ff040b82 */ /* 0x000e240000000a00 */
[----:B0-----:R-:W-:-:S05]  /*0c30*/  @P0 IMAD.HI.U32 R2, R3, R4, RZ ;  /* 0x0000000403020227 */ /* 0x001fca00078e00ff */
[----:B------:R-:W-:-:S04]  /*0c40*/  @P0 SHF.R.U32.HI R3, RZ, R5, R2 ;  /* 0x00000005ff030219 */ /* 0x000fc80000011602 */
[----:B------:R-:W-:Y:S01]  /*0c50*/  LOP3.LUT R2, RZ, R3, RZ, 0x33, !PT ;  /* 0x00000003ff027212 */ /* 0x000fe200078e33ff */
[----:B------:R-:W-:Y:S06]  /*0c60*/  BRA `(.L_x_971) ;  /* 0x0000000000107947 */ /* 0x000fec0003800000 */
.L_x_970:
[----:B------:R-:W-:-:S13]  /*0c70*/  ISETP.NE.AND P0, PT, R11, 0x1, PT ;  /* 0x000000010b00780c */ /* 0x000fda0003f05270 */
[----:B------:R-:W0:Y:S02]  /*0c80*/  @P0 LDC.64 R4, c[0x0][0x9e8] ;  /* 0x00027a00ff040b82 */ /* 0x000e240000000a00 */
[----:B0-----:R-:W-:-:S05]  /*0c90*/  @P0 IMAD.HI.U32 R4, R2, R4, RZ ;  /* 0x0000000402040227 */ /* 0x001fca00078e00ff */
[----:B------:R-:W-:-:S07]  /*0ca0*/  @P0 SHF.R.U32.HI R2, RZ, R5, R4 ;  /* 0x00000005ff020219 */ /* 0x000fce0000011604 */
.L_x_971:
[----:B------:R-:W-:-:S05]  /*0cb0*/  IMAD R3, R2, R11, R11 ;  /* 0x0000000b02037224 */ /* 0x000fca00078e020b */
[----:B------:R-:W-:-:S07]  /*0cc0*/  VIMNMX R0, R0, R3, PT ;  /* 0x0000000300007248 */ /* 0x000fce0003fe0100 */
.L_x_969:
[----:B------:R-:W0:Y:S01]  /*0cd0*/  @P2 LDC R3, c[0x0][0x44c] ;  /* 0x00011300ff032b82 */ /* 0x000e220000000800 */
[----:B------:R-:W-:Y:S01]  /*0ce0*/  VIADD R2, R0, 0x5f ;  /* 0x0000005f00027836 */ /* 0x000fe20000000000 */
[----:B------:R-:W-:Y:S01]  /*0cf0*/  ULDC UR4, c[0x0][0x9dc] ;  /* 0x0002770000047ab9 */ /* 0x000fe20000000800 */
[----:B------:R-:W-:Y:S02]  /*0d00*/  IMAD R0, R16, R73, 0x5f ;  /* 0x0000005f10007424 */ /* 0x000fe400078e0249 */
[----:B------:R-:W-:-:S03]  /*0d10*/  IMAD.HI R2, R2, 0x2aaaaaab, RZ ;  /* 0x2aaaaaab02027827 */ /* 0x000fc600078e02ff */
[----:B------:R-:W1:Y:S01]  /*0d20*/  @P2 LDC R7, c[0x0][0x450] ;  /* 0x00011400ff072b82 */ /* 0x000e620000000800 */
[----:B------:R-:W-:Y:S01]  /*0d30*/  IMAD.HI R0, R0, 0x2aaaaaab, RZ ;  /* 0x2aaaaaab00007827 */ /* 0x000fe200078e02ff */
[----:B------:R-:W-:-:S03]  /*0d40*/  SHF.R.U32.HI R5, RZ, 0x1f, R2 ;  /* 0x0000001fff057819 */ /* 0x000fc60000011602 */
[----:B------:R-:W-:Y:S01]  /*0d50*/  IMAD.MOV.U32 R4, RZ, RZ, R72 ;  /* 0x000000ffff047224 */ /* 0x000fe200078e0048 */
[----:B------:R-:W-:Y:S01]  /*0d60*/  LEA.HI.SX32 R2, R2, R5, 0x1c ;  /* 0x0000000502027211 */ /* 0x000fe200078fe2ff */
[----:B------:R-:W-:Y:S02]  /*0d70*/  IMAD R73, R16, R73, -R8 ;  /* 0x0000004910497224 */ /* 0x000fe400078e0a08 */
[----:B0-----:R-:W-:Y:S01]  /*0d80*/  @P2 IMAD.HI.U32 R6, R72, R3, RZ ;  /* 0x0000000348062227 */ /* 0x001fe200078e00ff */
[----:B------:R-:W-:-:S04]  /*0d90*/  SHF.R.U32.HI R3, RZ, 0x1f, R0 ;  /* 0x0000001fff037819 */ /* 0x000fc80000011600 */
[----:B------:R-:W-:Y:S02]  /*0da0*/  LEA.HI.SX32 R3, R0, R3, 0x1c ;  /* 0x0000000300037211 */ /* 0x000fe400078fe2ff */
[----:B-1----:R-:W-:Y:S02]  /*0db0*/  @P2 SHF.R.U32.HI R4, RZ, R7, R6 ;  /* 0x00000007ff042219 */ /* 0x002fe40000011606 */
[----:B------:R-:W-:-:S03]  /*0dc0*/  VIMNMX R75, R3, R2, PT ;  /* 0x00000002034b7248 */ /* 0x000fc60003fe0100 */
[----:B------:R-:W-:-:S04]  /*0dd0*/  IMAD.IADD R0, R73, 0x1, R4 ;  /* 0x0000000149007824 */ /* 0x000fc800078e0204 */
[----:B------:R-:W-:Y:S01]  /*0de0*/  VIADD R2, R0, -UR4 ;  /* 0x8000000400027c36 */ /* 0x000fe20008000000 */
[----:B------:R-:W-:Y:S06]  /*0df0*/  @!P1 BRA `(.L_x_972) ;  /* 0x00000000003c9947 */ /* 0x000fec0003800000 */
[----:B------:R-:W-:-:S13]  /*0e00*/  ISETP.GT.AND P0, PT, R0, -0x1, PT ;  /* 0xffffffff0000780c */ /* 0x000fda0003f04270 */
[----:B------:R-:W-:Y:S05]  /*0e10*/  @P0 BRA `(.L_x_973) ;  /* 0x00000000001c0947 */ /* 0x000fea0003800000 */
[----:B------:R-:W-:Y:S02]  /*0e20*/  ISETP.NE.AND P0, PT, R11, 0x1, PT ;  /* 0x000000010b00780c */ /* 0x000fe40003f05270 */
[----:B------:R-:W-:-:S11]  /*0e30*/  LOP3.LUT R3, RZ, R0, RZ, 0x33, !PT ;  /* 0x00000000ff037212 */ /* 0x000fd600078e33ff */
[----:B------:R-:W0:Y:S02]  /*0e40*/  @P0 LDC.64 R4, c[0x0][0x9e8] ;  /* 0x00027a00ff040b82 */ /* 0x000e240000000a00 */
[----:B0-----:R-:W-:-:S05]  /*0e50*/  @P0 IMAD.HI.U32 R0, R3, R4, RZ ;  /* 0x0000000403000227 */ /* 0x001fca00078e00ff */
[----:B------:R-:W-:-:S04]  /*0e60*/  @P0 SHF.R.U32.HI R3, RZ, R5, R0 ;  /* 0x00000005ff030219 */ /* 0x000fc80000011600 */
[----:B------:R-:W-:Y:S01]  /*0e70*/  LOP3.LUT R0, RZ, R3, RZ, 0x33, !PT ;  /* 0x00000003ff007212 */ /* 0x000fe200078e33ff */
[----:B------:R-:W-:Y:S06]  /*0e80*/  BRA `(.L_x_974) ;  /* 0x0000000000107947 */ /* 0x000fec0003800000 */
.L_x_973:
[----:B------:R-:W-:-:S13]  /*0e90*/  ISETP.NE.AND P0, PT, R11, 0x1, PT ;  /* 0x000000010b00780c */ /* 0x000fda0003f05270 */
[----:B------:R-:W0:Y:S02]  /*0ea0*/  @P0 LDC.64 R4, c[0x0][0x9e8] ;  /* 0x00027a00ff040b82 */ /* 0x000e240000000a00 */
[----:B0-----:R-:W-:-:S05]  /*0eb0*/  @P0 IMAD.HI.U32 R4, R0, R4, RZ ;  /* 0x0000000400040227 */ /* 0x001fca00078e00ff */
[----:B------:R-:W-:-:S07]  /*0ec0*/  @P0 SHF.R.U32.HI R0, RZ, R5, R4 ;  /* 0x00000005ff000219 */ /* 0x000fce0000011604 */
.L_x_974:
[----:B------:R-:W-:-:S05]  /*0ed0*/  IMAD R3, R0, R11, RZ ;  /* 0x0000000b00037224 */ /* 0x000fca00078e02ff */
[----:B------:R-:W-:-:S07]  /*0ee0*/  VIMNMX R2, R2, R3, !PT ;  /* 0x0000000302027248 */ /* 0x000fce0007fe0100 */
.L_x_972:
[----:B------:R-:W-:Y:S01]  /*0ef0*/  SHF.R.U32.HI R0, RZ, 0x10, R17 ;  /* 0x00000010ff007819 */ /* 0x000fe20000011611 */
[----:B------:R-:W-:Y:S01]  /*0f00*/  IMAD.HI R2, R2, 0x2aaaaaab, RZ ;  /* 0x2aaaaaab02027827 */ /* 0x000fe200078e02ff */
[----:B------:R-:W-:Y:S02]  /*0f10*/  LOP3.LUT R17, R17, 0xffff, RZ, 0xc0, !PT ;  /* 0x0000ffff11117812 */ /* 0x000fe400078ec0ff */
[----:B------:R-:W-:Y:S02]  /*0f20*/  ISETP.NE.AND P0, PT, R0, RZ, PT ;  /* 0x000000ff0000720c */ /* 0x000fe40003f05270 */
[----:B------:R-:W-:-:S04]  /*0f30*/  SHF.R.U32.HI R3, RZ, 0x1f, R2 ;  /* 0x0000001fff037819 */ /* 0x000fc80000011602 */
[----:B------:R-:W-:Y:S02]  /*0f40*/  LEA.HI.SX32 R3, R2, R3, 0x1c ;  /* 0x0000000302037211 */ /* 0x000fe400078fe2ff */
[----:B------:R-:W-:Y:S02]  /*0f50*/  MOV R2, RZ ;  /* 0x000000ff00027202 */ /* 0x000fe40000000f00 */
[----:B------:R-:W-:-:S03]  /*0f60*/  VIMNMX R8, RZ, R3, !PT ;  /* 0x00000003ff087248 */ /* 0x000fc60007fe0100 */
[----:B------:R-:W0:Y:S01]  /*0f70*/  @!P0 LDC R0, c[0x0][0x9f0] ;  /* 0x00027c00ff008b82 */ /* 0x000e220000000800 */
[----:B------:R-:W-:-:S13]  /*0f80*/  ISETP.GT.AND P1, PT, R75, R8, PT ;  /* 0x000000084b00720c */ /* 0x000fda0003f24270 */
[----:B------:R-:W-:Y:S05]  /*0f90*/  @!P1 BRA `(.L_x_975) ;  /* 0x00000000006c9947 */ /* 0x000fea0003800000 */
[-C--:B0-----:R-:W-:Y:S02]  /*0fa0*/  IABS R6, R0.reuse ;  /* 0x0000000000067213 */ /* 0x081fe40000000000 */
[----:B------:R-:W-:Y:S02]  /*0fb0*/  IADD3 R2, R0, -0x1, R75 ;  /* 0xffffffff00027810 */ /* 0x000fe40007ffe04b */
[----:B------:R-:W0:Y:S03]  /*0fc0*/  I2F.RP R4, R6 ;  /* 0x0000000600047306 */ /* 0x000e260000209400 */
[----:B------:R-:W-:Y:S01]  /*0fd0*/  IMAD.IADD R5, R2, 0x1, -R8 ;  /* 0x0000000102057824 */ /* 0x000fe200078e0a08 */
[----:B------:R-:W-:-:S04]  /*0fe0*/  IABS R2, R0 ;  /* 0x0000000000027213 */ /* 0x000fc80000000000 */
[----:B------:R-:W-:Y:S02]  /*0ff0*/  IABS R9, R5 ;  /* 0x0000000500097213 */ /* 0x000fe40000000000 */
[----:B------:R-:W-:-:S04]  /*1000*/  LOP3.LUT R5, R5, R0, RZ, 0x3c, !PT ;  /* 0x0000000005057212 */ /* 0x000fc800078e3cff */
[----:B------:R-:W-:Y:S01]  /*1010*/  ISETP.GE.AND P2, PT, R5, RZ, PT ;  /* 0x000000ff0500720c */ /* 0x000fe20003f46270 */
[----:B0-----:R-:W0:Y:S02]  /*1020*/  MUFU.RCP R4, R4 ;  /* 0x0000000400047308 */ /* 0x001e240000001000 */
[----:B0-----:R-:W-:Y:S02]  /*1030*/  VIADD R3, R4, 0xffffffe ;  /* 0x0ffffffe04037836 */ /* 0x001fe40000000000 */
[----:B------:R-:W-:Y:S02]  /*1040*/  IMAD.MOV R4, RZ, RZ, -R2 ;  /* 0x000000ffff047224 */ /* 0x000fe400078e0a02 */
[----:B------:R-:W-:Y:S02]  /*1050*/  IMAD.MOV.U32 R2, RZ, RZ, RZ ;  /* 0x000000ffff027224 */ /* 0x000fe400078e00ff */
[----:B------:R-:W0:Y:S02]  /*1060*/  F2I.FTZ.U32.TRUNC.NTZ R3, R3 ;  /* 0x0000000300037305 */ /* 0x000e24000021f000 */
[----:B0-----:R-:W-:-:S04]  /*1070*/  IMAD.MOV R7, RZ, RZ, -R3 ;  /* 0x000000ffff077224 */ /* 0x001fc800078e0a03 */
[----:B------:R-:W-:-:S04]  /*1080*/  IMAD R7, R7, R6, RZ ;  /* 0x0000000607077224 */ /* 0x000fc800078e02ff */
[----:B------:R-:W-:-:S04]  /*1090*/  IMAD.HI.U32 R2, R3, R7, R2 ;  /* 0x0000000703027227 */ /* 0x000fc800078e0002 */
[----:B------:R-:W-:-:S04]  /*10a0*/  IMAD.MOV.U32 R3, RZ, RZ, R9 ;  /* 0x000000ffff037224 */ /* 0x000fc800078e0009 */
        /* <DEDUP_REMOVED lines=8> */
[----:B------:R-:W-:Y:S01]  /*1130*/  @!P2 IMAD.MOV R2, RZ, RZ, -R2 ;  /* 0x000000ffff02a224 */ /* 0x000fe200078e0a02 */
[----:B------:R-:W-:-:S07]  /*1140*/  @!P1 LOP3.LUT R2, RZ, R0, RZ, 0x33, !PT ;  /* 0x00000000ff029212 */ /* 0x000fce00078e33ff */
.L_x_975:
[-C--:B------:R-:W-:Y:S01]  /*1150*/  IMAD R17, R17, R2.reuse, R8 ;  /* 0x0000000211117224 */ /* 0x080fe200078e0208 */
[----:B------:R-:W-:Y:S01]  /*1160*/  PLOP3.LUT P0, PT, PT, PT, PT, 0x80, 0x0 ;  /* 0x000000000000781c */ /* 0x000fe20003f0f070 */
[----:B0-----:R-:W-:Y:S01]  /*1170*/  IMAD.MOV.U32 R0, RZ, RZ, RZ ;  /* 0x000000ffff007224 */ /* 0x001fe200078e00ff */
[----:B------:R-:W-:Y:S01]  /*1180*/  CS2R R86, SRZ ;  /* 0x0000000000567805 */ /* 0x000fe2000001ff00 */
[----:B------:R-:W-:Y:S01]  /*1190*/  IMAD.MOV.U32 R6, RZ, RZ, RZ ;  /* 0x000000ffff067224 */ /* 0x000fe200078e00ff */
[----:B------:R-:W-:Y:S02]  /*11a0*/  VIADDMNMX R75, R17, R2, R75, PT ;  /* 0x00000002114b7246 */ /* 0x000fe4000380014b */
[----:B------:R-:W-:Y:S02]  /*11b0*/  CS2R R84, SRZ ;  /* 0x0000000000547805 */ /* 0x000fe4000001ff00 */
        /* <DEDUP_REMOVED lines=36> */
[----:B------:R-:W-:-:S05]  /*1400*/  SHF.R.S32.HI R78, RZ, 0x7, R76 ;  /* 0x00000007ff4e7819 */ /* 0x000fca000001144c */
        /* <DEDUP_REMOVED lines=20> */
[----:B------:R-:W-:Y:S01]  /*1550*/  MOV R10, UR6 ;  /* 0x00000006000a7c02 */ /* 0x000fe20008000f00 */
        /* <DEDUP_REMOVED lines=8> */
.L_x_977:
[----:B------:R-:W-:-:S04]  /*15e0*/  SHF.L.U32 R0, RZ, 0x1f, RZ ;  /* 0x0000001fff007819 */ /* 0x000fc800000006ff */
[----:B------:R-:W0:Y:S02]  /*15f0*/  SYNCS.PHASECHK.TRANS64.TRYWAIT P0, [UR58+0x2a800], R0 ;  /* 0x02a80000ff0075a7 */ /* 0x000e24000800017a */
[----:B0-----:R-:W-:Y:S05]  /*1600*/  @!P0 BRA `(.L_x_978) ;  /* 0x0000012000908947 */ /* 0x001fea0003800000 */
.L_x_1111:
[----:B------:R-:W2:Y:S02]  /*1610*/  LDL R2, [R1] ;  /* 0x0000000001027983 */ /* 0x000ea40000100800 */
[----:B--2---:R-:W-:-:S13]  /*1620*/  R2UR UR4, R2 ;  /* 0x00000000020472ca */ /* 0x004fda00000e0000 */
[----:B------:R-:W-:-:S06]  /*1630*/  ULOP3.LUT UR4, UR4, 0x1, URZ, 0xfc, !UPT ;  /* 0x0000000104047892 */ /* 0x000fcc000f8efc3f */
[----:B------:R-:W-:-:S05]  /*1640*/  IMAD.U32 R2, RZ, RZ, UR4 ;  /* 0x00000004ff027e24 */ /* 0x000fca000f8e00ff */
[----:B------:R-:W-:-:S13]  /*1650*/  ISETP.NE.AND P0, PT, R2, 0x3, PT ;  /* 0x000000030200780c */ /* 0x000fda0003f05270 */
[----:B------:R-:W-:Y:S05]  /*1660*/  @!P0 BRA `(.L_x_979) ;  /* 0x0000000000048947 */ /* 0x000fea0003800000 */
[----:B------:R-:W-:Y:S01]  /*1670*/  BPT.TRAP 0x1 ;  /* 0x000000040000795c */ /* 0x000fe20000300000 */
.L_x_979:
[----:B------:R1:W2:Y:S01]  /*1680*/  SYNCS.PHASECHK.TRANS64.TRYWAIT P1, [UR58+0x2a830], R0 ;  /* 0x02a83000ff0075a7 */ /* 0x0002a2000802017a */
[----:B------:R-:W-:Y:S05]  /*1690*/  @!P0 BRA `(.L_x_980) ;  /* 0x0000000000048947 */ /* 0x000fea0003800000 */
[----:B------:R-:W-:Y:S01]  /*16a0*/  BPT.TRAP 0x1 ;  /* 0x000000040000795c */ /* 0x000fe20000300000 */
.L_x_980:
[----:B------:R-:W-:-:S05]  /*16b0*/  IMAD.U32 R4, RZ, RZ, UR36 ;  /* 0x00000024ff047e24 */ /* 0x000fca000f8e00ff */
[----:B------:R-:W-:Y:S01]  /*16c0*/  LOP3.LUT R4, R4, 0x10000, RZ, 0xfc, !PT ;  /* 0x0001000004047812 */ /* 0x000fe200078efcff */
[----:B--2---:R-:W-:Y:S06]  /*16d0*/  @P1 BRA `(.L_x_981) ;  /* 0x0000000000081947 */ /* 0x004fec0003800000 */
[----:B------:R-:W2:Y:S02]  /*16e0*/  SYNCS.PHASECHK.TRANS64.TRYWAIT P1, [UR58+0x2a830], R0 ;  /* 0x02a83000ff0075a7 */ /* 0x000ea4000802017a */
[----:B--2---:R-:W-:Y:S05]  /*16f0*/  @!P1 BRA `(.L_x_982) ;  /* 0x00000120006c9947 */ /* 0x004fea0003800000 */
.L_x_981:
[----:B------:R-:W-:Y:S05]  /*1700*/  WARPSYNC.ALL ;  /* 0x0000000000007948 */ /* 0x000fea0003800000 */
[----:B------:R-:W-:Y:S01]  /*1710*/  IMAD.MOV.U32 R5, RZ, RZ, 0x40000040 ;  /* 0x40000040ff057424 */ /* 0x000fe200078e00ff */
[----:B------:R-:W-:Y:S01]  /*1720*/  UIADD3 UR4, UR58, 0x18400, URZ ;  /* 0x000184003a047890 */ /* 0x000fe2000fffe03f */
[----:B------:R-:W-:Y:S01]  /*1730*/  R2UR UR8, R4 ;  /* 0x00000000040872ca */ /* 0x000fe200000e0000 */
[----:B------:R-:W-:Y:S02]  /*1740*/  WARPGROUP.ARRIVE ;  /* 0x00000000000079c5 */ /* 0x000fe40000000000 */
        /* <DEDUP_REMOVED lines=12> */
[----:B------:R-:W-:Y:S01]  /*1810*/  UMOV UR10, UR60 ;  /* 0x0000003c000a7c82 */ /* 0x000fe20008000000 */
[----:B------:R-:W-:Y:S01]  /*1820*/  UIADD3 UR22, UR60, 0x300, URZ ;  /* 0x000003003c167890 */ /* 0x000fe2000fffe03f */
[----:B------:R-:W-:Y:S01]  /*1830*/  HGMMA.64x96x16.F32.BF16 R24, gdesc[UR8], RZ, !UPT, gsb0 ;  /* 0x01600000081879f0 */ /* 0x000fe2000c0018ff */
[----:B------:R-:W-:Y:S01]  /*1840*/  UIADD3 UR10, UR60, 0x2, URZ ;  /* 0x000000023c0a7890 */ /* 0x000fe2000fffe03f */
[----:B------:R-:W-:Y:S01]  /*1850*/  UMOV UR9, 0x40000040 ;  /* 0x4000004000097882 */ /* 0x000fe20000000000 */
[----:B------:R-:W-:Y:S01]  /*1860*/  UMOV UR11, 0x40000040 ;  /* 0x40000040000b7882 */ /* 0x000fe20000000000 */
[----:B------:R-:W-:Y:S02]  /*1870*/  UMOV UR21, 0x40000040 ;  /* 0x4000004000157882 */ /* 0x000fe40000000000 */
[----:B------:R-:W-:Y:S02]  /*1880*/  UIADD3 UR8, UR4, 0x2, URZ ;  /* 0x0000000204087890 */ /* 0x000fe4000fffe03f */
[----:B------:R-:W-:-:S02]  /*1890*/  UIADD3 UR12, UR4, 0x4, URZ ;  /* 0x00000004040c7890 */ /* 0x000fc4000fffe03f */
[----:B------:R-:W-:Y:S02]  /*18a0*/  UIADD3 UR16, UR4, 0x6, URZ ;  /* 0x0000000604107890 */ /* 0x000fe4000fffe03f */
[----:B------:R-:W-:Y:S01]  /*18b0*/  UIADD3 UR20, UR4, 0x400, URZ ;  /* 0x0000040004147890 */ /* 0x000fe2000fffe03f */
        /* <DEDUP_REMOVED lines=29> */
[----:B------:R-:W-:Y:S02]  /*1a90*/  UMOV UR5, UR49 ;  /* 0x0000003100057c82 */ /* 0x000fe40008000000 */
[----:B------:R-:W-:Y:S01]  /*1aa0*/  UMOV UR4, UR48 ;  /* 0x0000003000047c82 */ /* 0x000fe20008000000 */
        /* <DEDUP_REMOVED lines=36> */
.L_x_983:
[----:B------:R-:W-:Y:S01]  /*1cf0*/  LOP3.LUT R9, R76, 0xffffff80, RZ, 0xc0, !PT ;  /* 0xffffff804c097812 */ /* 0x000fe200078ec0ff */
[----:B------:R-:W-:Y:S01]  /*1d00*/  ULDC UR5, c[0x0][0x9d8] ;  /* 0x0002760000057ab9 */ /* 0x000fe20000000800 */
[----:B------:R-:W-:Y:S01]  /*1d10*/  ISETP.NE.AND P2, PT, R23, 0x1, PT ;  /* 0x000000011700780c */ /* 0x000fe20003f45270 */
[----:B------:R-:W-:Y:S01]  /*1d20*/  FMUL.FTZ R33, R33, UR5 ;  /* 0x0000000521217c20 */ /* 0x000fe20008410000 */
[----:B------:R-:W-:Y:S01]  /*1d30*/  LEA.HI R77, R77, R74, RZ, 0x2 ;  /* 0x0000004a4d4d7211 */ /* 0x000fe200078f10ff */
[----:B------:R-:W-:Y:S02]  /*1d40*/  IMAD.IADD R9, R74, 0x1, -R9 ;  /* 0x000000014a097824 */ /* 0x000fe400078e0a09 */
[----:B------:R-:W-:Y:S01]  /*1d50*/  FMUL.FTZ R25, R25, UR5 ;  /* 0x0000000519197c20 */ /* 0x000fe20008410000 */
[----:B------:R-:W-:Y:S01]  /*1d60*/  FMUL.FTZ R2, R27, UR5 ;  /* 0x000000051b027c20 */ /* 0x000fe20008410000 */
[----:B------:R-:W-:Y:S01]  /*1d70*/  LOP3.LUT R77, R77, 0xfffffffc, RZ, 0xc0, !PT ;  /* 0xfffffffc4d4d7812 */ /* 0x000fe200078ec0ff */
[----:B------:R-:W-:Y:S01]  /*1d80*/  FMUL.FTZ R32, R32, UR5 ;  /* 0x0000000520207c20 */ /* 0x000fe20008410000 */
[----:B------:R-:W-:Y:S01]  /*1d90*/  SHF.R.S32.HI R8, RZ, 0x1f, R9 ;  /* 0x0000001fff087819 */ /* 0x000fe20000011409 */
[----:B------:R2:W3:Y:S01]  /*1da0*/  MUFU.TANH R83, R33 ;  /* 0x0000002100537308 */ /* 0x0004e20000002400 */
[----:B------:R-:W-:Y:S01]  /*1db0*/  FMUL.FTZ R6, R30, UR5 ;  /* 0x000000051e067c20 */ /* 0x000fe20008410000 */
[----:B------:R-:W-:Y:S01]  /*1dc0*/  IMAD.IADD R77, R74, 0x1, -R77 ;  /* 0x000000014a4d7824 */ /* 0x000fe200078e0a4d */
[CC--:B------:R-:W-:Y:S01]  /*1dd0*/  LEA.HI R10, R8.reuse, R9.reuse, RZ, 0x2 ;  /* 0x00000009080a7211 */ /* 0x0c0fe200078f10ff */
[----:B------:R-:W-:Y:S01]  /*1de0*/  FMUL.FTZ R7, R31, UR5 ;  /* 0x000000051f077c20 */ /* 0x000fe20008410000 */
[----:B------:R-:W-:Y:S01]  /*1df0*/  LEA.HI R14, R8, R9, RZ, 0x5 ;  /* 0x00000009080e7211 */ /* 0x000fe200078f28ff */
[----:B------:R-:W4:Y:S01]  /*1e00*/  S2UR UR6, SR_CgaCtaId ;  /* 0x00000000000679c3 */ /* 0x000f220000008800 */
[--C-:B------:R-:W-:Y:S01]  /*1e10*/  SHF.R.S32.HI R8, RZ, 0x2, R10.reuse ;  /* 0x00000002ff087819 */ /* 0x100fe2000001140a */
[----:B------:R5:W0:Y:S01]  /*1e20*/  MUFU.TANH R79, R25 ;  /* 0x00000019004f7308 */ /* 0x000a220000002400 */
[----:B------:R-:W-:Y:S01]  /*1e30*/  SHF.R.S32.HI R27, RZ, 0x1f, R10 ;  /* 0x0000001fff1b7819 */ /* 0x000fe2000001140a */
[----:B------:R-:W-:Y:S01]  /*1e40*/  UIADD3 UR4, UR58, 0x2a840, URZ ;  /* 0x0002a8403a047890 */ /* 0x000fe2000fffe03f */
[----:B------:R-:W-:Y:S01]  /*1e50*/  LEA.HI R30, R78, R78, RZ, 0x1 ;  /* 0x0000004e4e1e7211 */ /* 0x000fe200078f08ff */
[----:B------:R-:W-:Y:S01]  /*1e60*/  FMUL.FTZ R12, R35, UR5 ;  /* 0x00000005230c7c20 */ /* 0x000fe20008410000 */
[-C--:B------:R-:W-:Y:S01]  /*1e70*/  LEA.HI R27, R27, R8.reuse, RZ, 0x3 ;  /* 0x000000081b1b7211 */ /* 0x080fe200078f18ff */
[----:B--2---:R-:W2:Y:S01]  /*1e80*/  @P2 LDC R33, c[0x0][0x44c] ;  /* 0x00011300ff212b82 */ /* 0x004ea20000000800 */
[----:B------:R-:W-:Y:S01]  /*1e90*/  LOP3.LUT R31, R30, 0x3fffffe, RZ, 0xc0, !PT ;  /* 0x03fffffe1e1f7812 */ /* 0x000fe200078ec0ff */
[----:B------:R1:W2:Y:S01]  /*1ea0*/  MUFU.TANH R82, R32 ;  /* 0x0000002000527308 */ /* 0x0002a20000002400 */
[----:B-----5:R-:W-:Y:S01]  /*1eb0*/  SHF.R.S32.HI R25, RZ, 0x5, R14 ;  /* 0x00000005ff197819 */ /* 0x020fe2000001140e */
[----:B------:R-:W-:Y:S01]  /*1ec0*/  FMUL.FTZ R28, R28, UR5 ;  /* 0x000000051c1c7c20 */ /* 0x000fe20008410000 */
[----:B------:R-:W-:Y:S01]  /*1ed0*/  LEA.HI R14, R77, R77, RZ, 0x1 ;  /* 0x0000004d4d0e7211 */ /* 0x000fe200078f08ff */
[----:B------:R-:W-:Y:S01]  /*1ee0*/  IMAD.IADD R31, R78, 0x1, -R31 ;  /* 0x000000014e1f7824 */ /* 0x000fe200078e0a1f */
[----:B------:R-:W-:Y:S01]  /*1ef0*/  LOP3.LUT R27, R27, 0xfffffff8, RZ, 0xc0, !PT ;  /* 0xfffffff81b1b7812 */ /* 0x000fe200078ec0ff */
[----:B------:R-:W-:Y:S01]  /*1f00*/  IMAD R25, R25, 0x10, R72 ;  /* 0x0000001019197824 */ /* 0x000fe200078e0248 */
[----:B------:R-:W-:Y:S01]  /*1f10*/  LOP3.LUT R14, R14, 0x1ffffffe, RZ, 0xc0, !PT ;  /* 0x1ffffffe0e0e7812 */ /* 0x000fe200078ec0ff */
[----:B------:R-:W-:Y:S01]  /*1f20*/  FMUL.FTZ R29, R29, UR5 ;  /* 0x000000051d1d7c20 */ /* 0x000fe20008410000 */
[----:B-1----:R-:W1:Y:S01]  /*1f30*/  @P2 LDC R32, c[0x0][0x450] ;  /* 0x00011400ff202b82 */ /* 0x002e620000000800 */
[----:B------:R-:W-:Y:S01]  /*1f40*/  LOP3.LUT R10, R10, 0x7ffffffc, RZ, 0xc0, !PT ;  /* 0x7ffffffc0a0a7812 */ /* 0x000fe200078ec0ff */
[----:B0-----:R-:W-:Y:S01]  /*1f50*/  FMUL.FTZ R3, R24, UR5 ;  /* 0x0000000518037c20 */ /* 0x001fe20008410000 */
[----:B------:R-:W-:Y:S01]  /*1f60*/  IADD3 R30, R25, R8, -R27 ;  /* 0x00000008191e7210 */ /* 0x000fe20007ffe81b */
[----:B------:R-:W-:Y:S01]  /*1f70*/  IMAD.IADD R8, R77, 0x1, -R14 ;  /* 0x000000014d087824 */ /* 0x000fe200078e0a0e */
[----:B----4-:R-:W-:Y:S01]  /*1f80*/  UPRMT UR4, UR6, 0x654, UR4 ;  /* 0x0000065406047896 */ /* 0x010fe20008000004 */
[----:B------:R-:W-:Y:S01]  /*1f90*/  FMUL.FTZ R0, R26, UR5 ;  /* 0x000000051a007c20 */ /* 0x000fe20008410000 */
[----:B------:R0:W4:Y:S01]  /*1fa0*/  MUFU.TANH R80, R28 ;  /* 0x0000001c00507308 */ /* 0x0001220000002400 */
[----:B------:R-:W-:-:S02]  /*1fb0*/  IMAD R31, R31, 0x40, R30 ;  /* 0x000000401f1f7824 */ /* 0x000fc400078e021e */
[----:B------:R-:W-:Y:S01]  /*1fc0*/  FMUL.FTZ R11, R34, UR5 ;  /* 0x00000005220b7c20 */ /* 0x000fe20008410000 */
[----:B------:R-:W-:Y:S02]  /*1fd0*/  IMAD.IADD R9, R9, 0x1, -R10 ;  /* 0x0000000109097824 */ /* 0x000fe400078e0a0a */
[----:B------:R-:W-:Y:S01]  /*1fe0*/  FMUL.FTZ R36, R36, UR5 ;  /* 0x0000000524247c20 */ /* 0x000fe20008410000 */
[----:B------:R-:W-:Y:S02]  /*1ff0*/  IMAD R8, R8, 0x8, R31 ;  /* 0x0000000808087824 */ /* 0x000fe400078e021f */
[----:B------:R-:W-:Y:S01]  /*2000*/  FMUL.FTZ R37, R37, UR5 ;  /* 0x0000000525257c20 */ /* 0x000fe20008410000 */
[----:B------:R-:W-:Y:S01]  /*2010*/  FMUL.FTZ R15, R38, UR5 ;  /* 0x00000005260f7c20 */ /* 0x000fe20008410000 */
[----:B------:R5:W0:Y:S01]  /*2020*/  MUFU.TANH R81, R29 ;  /* 0x0000001d00517308 */ /* 0x000a220000002400 */
[----:B--2---:R-:W-:-:S04]  /*2030*/  @P2 IMAD.HI.U32 R25, R8, R33, RZ ;  /* 0x0000002108192227 */ /* 0x004fc800078e00ff */
[----:B------:R-:W-:Y:S01]  /*2040*/  FMUL.FTZ R20, R39, UR5 ;  /* 0x0000000527147c20 */ /* 0x000fe20008410000 */
[----:B------:R-:W-:Y:S01]  /*2050*/  FMUL.FTZ R40, R40, UR5 ;  /* 0x0000000528287c20 */ /* 0x000fe20008410000 */
[----:B------:R-:W-:Y:S01]  /*2060*/  FMUL.FTZ R41, R41, UR5 ;  /* 0x0000000529297c20 */ /* 0x000fe20008410000 */
[----:B------:R-:W-:Y:S02]  /*2070*/  IMAD.MOV.U32 R31, RZ, RZ, R8 ;  /* 0x000000ffff1f7224 */ /* 0x000fe400078e0008 */
[----:B------:R-:W-:Y:S01]  /*2080*/  FMUL.FTZ R21, R42, UR5 ;  /* 0x000000052a157c20 */ /* 0x000fe20008410000 */
[----:B------:R-:W-:Y:S01]  /*2090*/  FMUL.FTZ R24, R43, UR5 ;  /* 0x000000052b187c20 */ /* 0x000fe20008410000 */
[----:B------:R-:W-:Y:S01]  /*20a0*/  FMUL.FTZ R44, R44, UR5 ;  /* 0x000000052c2c7c20 */ /* 0x000fe20008410000 */
[----:B-1----:R-:W-:Y:S01]  /*20b0*/  @P2 SHF.R.U32.HI R31, RZ, R32, R25 ;  /* 0x00000020ff1f2219 */ /* 0x002fe20000011619 */
[----:B------:R-:W-:Y:S01]  /*20c0*/  FMUL.FTZ R45, R45, UR5 ;  /* 0x000000052d2d7c20 */ /* 0x000fe20008410000 */
[----:B------:R-:W-:Y:S01]  /*20d0*/  MOV R32, 0xffffffa0 ;  /* 0xffffffa000207802 */ /* 0x000fe20000000f00 */
[----:B0-----:R-:W-:Y:S01]  /*20e0*/  FMUL.FTZ R28, R46, UR5 ;  /* 0x000000052e1c7c20 */ /* 0x001fe20008410000 */
[----:B-----5:R-:W-:Y:S01]  /*20f0*/  FMUL.FTZ R29, R47, UR5 ;  /* 0x000000052f1d7c20 */ /* 0x020fe20008410000 */
[----:B------:R-:W0:Y:S01]  /*2100*/  SHFL.IDX PT, R35, R31, RZ, 0x1c1f ;  /* 0x001c1fff1f237589 */ /* 0x000e2200000e0000 */
[----:B------:R-:W-:Y:S01]  /*2110*/  FMUL.FTZ R48, R48, UR5 ;  /* 0x0000000530307c20 */ /* 0x000fe20008410000 */
[----:B------:R-:W-:-:S02]  /*2120*/  IMAD R32, R75, R32, 0x61 ;  /* 0x000000614b207424 */ /* 0x000fc400078e0220 */
[----:B------:R-:W-:Y:S01]  /*2130*/  FMUL.FTZ R49, R49, UR5 ;  /* 0x0000000531317c20 */ /* 0x000fe20008410000 */
        /* <DEDUP_REMOVED lines=22> */
[----:B------:R-:W-:Y:S01]  /*22a0*/  LOP3.LUT P1, RZ, R18, 0x80000, RZ, 0xc0, !PT ;  /* 0x0008000012ff7812 */ /* 0x000fe2000782c0ff */
[----:B------:R-:W-:Y:S01]  /*22b0*/  IMAD R33, R9, -0x2, R32 ;  /* 0xfffffffe09217824 */ /* 0x000fe200078e0220 */
[----:B------:R-:W-:Y:S01]  /*22c0*/  SYNCS.ARRIVE.TRANS64.RED.A1T0 RZ, [UR4], RZ ;  /* 0x000000ffffff79a7 */ /* 0x000fe20008100404 */
[--C-:B------:R-:W-:Y:S01]  /*22d0*/  IMAD R10, R75, -0x60, R22.reuse ;  /* 0xffffffa04b0a7824 */ /* 0x100fe200078e0216 */
[----:B------:R-:W1:Y:S01]  /*22e0*/  MUFU.TANH R3, R3 ;  /* 0x0000000300037308 */ /* 0x000e620000002400 */
[----:B------:R-:W-:Y:S01]  /*22f0*/  ULDC UR10, c[0x0][0x288] ;  /* 0x0000a200000a7ab9 */ /* 0x000fe20000000800 */
[----:B------:R-:W-:Y:S01]  /*2300*/  ULDC UR4, c[0x0][0x9dc] ;  /* 0x0002770000047ab9 */ /* 0x000fe20000000800 */
[----:B------:R-:W-:Y:S01]  /*2310*/  IADD3 R34, R33, -UR10, R22 ;  /* 0x8000000a21227c10 */ /* 0x000fe2000fffe016 */
[----:B------:R-:W-:Y:S01]  /*2320*/  ULOP3.LUT UR6, URZ, UR4, URZ, 0x33, !UPT ;  /* 0x000000043f067292 */ /* 0x000fe2000f8e333f */
[----:B------:R-:W-:-:S02]  /*2330*/  VIADD R30, R10, 0x60 ;  /* 0x000000600a1e7836 */ /* 0x000fc40000000000 */
[----:B------:R-:W-:Y:S01]  /*2340*/  ULDC UR4, c[0x0][0x9e0] ;  /* 0x0002780000047ab9 */ /* 0x000fe20000000800 */
[----:B------:R-:W2:Y:S01]  /*2350*/  MUFU.TANH R0, R0 ;  /* 0x0000000000007308 */ /* 0x000ea20000002400 */
[----:B------:R-:W-:Y:S02]  /*2360*/  IMAD R38, R9, -0x2, R30 ;  /* 0xfffffffe09267824 */ /* 0x000fe400078e021e */
[C---:B------:R-:W-:Y:S02]  /*2370*/  VIADD R39, R34.reuse, UR4 ;  /* 0x0000000422277c36 */ /* 0x040fe40008000000 */
[----:B------:R-:W-:Y:S02]  /*2380*/  VIADD R34, R34, UR6 ;  /* 0x0000000622227c36 */ /* 0x000fe40008000000 */
[----:B------:R-:W-:Y:S01]  /*2390*/  IMAD.U32 R10, RZ, RZ, UR6 ;  /* 0x00000006ff0a7e24 */ /* 0x000fe2000f8e00ff */
[----:B------:R-:W1:Y:S01]  /*23a0*/  MUFU.TANH R2, R2 ;  /* 0x0000000200027308 */ /* 0x000e620000002400 */
[----:B------:R-:W-:Y:S01]  /*23b0*/  VIADD R42, R32, 0xffffffff ;  /* 0xffffffff202a7836 */ /* 0x000fe20000000000 */
[----:B0-----:R-:W-:Y:S01]  /*23c0*/  VIADDMNMX R32, R35, R39, R38, PT ;  /* 0x0000002723207246 */ /* 0x001fe20003800126 */
[----:B------:R-:W-:-:S02]  /*23d0*/  VIADD R46, R33, 0xffffffff ;  /* 0xffffffff212e7836 */ /* 0x000fc40000000000 */
[----:B------:R-:W-:-:S03]  /*23e0*/  IMAD.IADD R33, R34, 0x1, R35 ;  /* 0x0000000122217824 */ /* 0x000fc600078e0223 */
[----:B------:R-:W0:Y:S08]  /*23f0*/  MUFU.TANH R6, R6 ;  /* 0x0000000600067308 */ /* 0x000e300000002400 */
        /* <DEDUP_REMOVED lines=38> */
[----:B------:R-:W0:Y:S01]  /*2660*/  MUFU.TANH R25, R25 ;  /* 0x0000001900197308 */ /* 0x000e220000002400 */
[----:B-1234-:R-:W-:Y:S05]  /*2670*/  @!P1 BRA `(.L_x_984) ;  /* 0x00000000005c9947 */ /* 0x01efea0003800000 */
[----:B------:R-:W-:Y:S01]  /*2680*/  IADD3 R35, R22, -UR10, R35 ;  /* 0x8000000a16237c10 */ /* 0x000fe2000fffe023 */
[----:B------:R-:W-:Y:S03]  /*2690*/  BSSY B0, `(.L_x_985) ;  /* 0x0000012000007945 */ /* 0x000fe60003800000 */
[----:B------:R-:W-:-:S13]  /*26a0*/  ISETP.GT.AND P1, PT, R35, -0x1, PT ;  /* 0xffffffff2300780c */ /* 0x000fda0003f24270 */
[----:B------:R-:W-:Y:S05]  /*26b0*/  @P1 BRA `(.L_x_986) ;  /* 0x0000000000241947 */ /* 0x000fea0003800000 */
[----:B------:R-:W-:Y:S01]  /*26c0*/  ULDC UR5, c[0x0][0x9e4] ;  /* 0x0002790000057ab9 */ /* 0x000fe20000000800 */
[----:B------:R-:W-:Y:S01]  /*26d0*/  LOP3.LUT R35, RZ, R35, RZ, 0x33, !PT ;  /* 0x00000023ff237212 */ /* 0x000fe200078e33ff */
[----:B------:R-:W-:-:S05]  /*26e0*/  IMAD.U32 R43, RZ, RZ, UR5 ;  /* 0x00000005ff2b7e24 */ /* 0x000fca000f8e00ff */
[----:B------:R-:W-:-:S13]  /*26f0*/  ISETP.NE.AND P1, PT, R43, 0x1, PT ;  /* 0x000000012b00780c */ /* 0x000fda0003f25270 */
[----:B------:R-:W1:Y:S02]  /*2700*/  @P1 LDC.64 R66, c[0x0][0x9e8] ;  /* 0x00027a00ff421b82 */ /* 0x000e640000000a00 */
[----:B-1----:R-:W-:-:S05]  /*2710*/  @P1 IMAD.HI.U32 R30, R35, R66, RZ ;  /* 0x00000042231e1227 */ /* 0x002fca00078e00ff */
[----:B------:R-:W-:-:S04]  /*2720*/  @P1 SHF.R.U32.HI R35, RZ, R67, R30 ;  /* 0x00000043ff231219 */ /* 0x000fc8000001161e */
[----:B------:R-:W-:Y:S01]  /*2730*/  LOP3.LUT R35, RZ, R35, RZ, 0x33, !PT ;  /* 0x00000023ff237212 */ /* 0x000fe200078e33ff */
[----:B------:R-:W-:Y:S06]  /*2740*/  BRA `(.L_x_987) ;  /* 0x0000000000187947 */ /* 0x000fec0003800000 */
.L_x_986:
[----:B------:R-:W-:Y:S02]  /*2750*/  ULDC UR5, c[0x0][0x9e4] ;  /* 0x0002790000057ab9 */ /* 0x000fe40000000800 */
[----:B------:R-:W-:-:S05]  /*2760*/  IMAD.U32 R43, RZ, RZ, UR5 ;  /* 0x00000005ff2b7e24 */ /* 0x000fca000f8e00ff */
[----:B------:R-:W-:-:S13]  /*2770*/  ISETP.NE.AND P1, PT, R43, 0x1, PT ;  /* 0x000000012b00780c */ /* 0x000fda0003f25270 */
[----:B------:R-:W1:Y:S02]  /*2780*/  @P1 LDC.64 R66, c[0x0][0x9e8] ;  /* 0x00027a00ff421b82 */ /* 0x000e640000000a00 */
[----:B-1----:R-:W-:-:S05]  /*2790*/  @P1 IMAD.HI.U32 R30, R35, R66, RZ ;  /* 0x00000042231e1227 */ /* 0x002fca00078e00ff */
[----:B------:R-:W-:-:S07]  /*27a0*/  @P1 SHF.R.U32.HI R35, RZ, R67, R30 ;  /* 0x00000043ff231219 */ /* 0x000fce000001161e */
.L_x_987:
[----:B------:R-:W-:Y:S05]  /*27b0*/  BSYNC B0 ;  /* 0x0000000000007941 */ /* 0x000fea0003800000 */
.L_x_985:
[----:B------:R-:W-:-:S05]  /*27c0*/  IMAD R35, R35, R43, R46 ;  /* 0x0000002b23237224 */ /* 0x000fca00078e022e */
[----:B------:R-:W-:Y:S02]  /*27d0*/  VIADDMNMX R32, R35, R43, R32, PT ;  /* 0x0000002b23207246 */ /* 0x000fe40003800120 */
[----:B------:R-:W-:-:S07]  /*27e0*/  VIMNMX R33, R33, R35, !PT ;  /* 0x0000002321217248 */ /* 0x000fce0007fe0100 */
.L_x_984:
[C---:B------:R-:W-:Y:S01]  /*27f0*/  ISETP.GE.AND P6, PT, R42.reuse, 0x9, PT ;  /* 0x000000092a00780c */ /* 0x040fe20003fc6270 */
[----:B------:R-:W1:Y:S01]  /*2800*/  SHFL.IDX PT, R31, R31, 0x1, 0x1c1f ;  /* 0x003c1f001f1f7f89 */ /* 0x000e6200000e0000 */
[----:B------:R-:W-:Y:S02]  /*2810*/  ISETP.GE.AND P1, PT, R42, 0x2, PT ;  /* 0x000000022a00780c */ /* 0x000fe40003f26270 */
[C---:B------:R-:W-:Y:S02]  /*2820*/  ISETP.GT.AND P2, PT, R33.reuse, 0x8, !P6 ;  /* 0x000000082100780c */ /* 0x040fe40007744270 */
[----:B------:R-:W-:Y:S02]  /*2830*/  ISETP.GT.AND P3, PT, R33, 0x1, !P1 ;  /* 0x000000012100780c */ /* 0x000fe40004f64270 */
[----:B------:R-:W-:Y:S02]  /*2840*/  ISETP.LT.OR P2, PT, R32, 0x9, P2 ;  /* 0x000000092000780c */ /* 0x000fe40001741670 */
[----:B------:R-:W-:-:S02]  /*2850*/  ISETP.GE.AND P4, PT, R42, 0xa, PT ;  /* 0x0000000a2a00780c */ /* 0x000fc40003f86270 */
[----:B------:R-:W-:Y:S02]  /*2860*/  FSEL R43, R80, -INF , !P2 ;  /* 0xff800000502b7808 */ /* 0x000fe40005000000 */
[C---:B------:R-:W-:Y:S02]  /*2870*/  ISETP.LT.OR P3, PT, R32.reuse, 0x2, P3 ;  /* 0x000000022000780c */ /* 0x040fe40001f61670 */
[----:B------:R-:W-:Y:S02]  /*2880*/  ISETP.GT.AND P2, PT, R33, 0x9, !P4 ;  /* 0x000000092100780c */ /* 0x000fe40006744270 */
[----:B------:R-:W-:Y:S02]  /*2890*/  FSEL R79, R79, -INF , !P3 ;  /* 0xff8000004f4f7808 */ /* 0x000fe40005800000 */
[----:B------:R-:W-:Y:S02]  /*28a0*/  ISETP.LT.OR P2, PT, R32, 0xa, P2 ;  /* 0x0000000a2000780c */ /* 0x000fe40001741670 */
[----:B------:R-:W-:-:S02]  /*28b0*/  ISETP.GE.AND P3, PT, R42, 0x11, PT ;  /* 0x000000112a00780c */ /* 0x000fc40003f66270 */
[----:B------:R-:W-:Y:S02]  /*28c0*/  FSEL R81, R81, -INF , !P2 ;  /* 0xff80000051517808 */ /* 0x000fe40005000000 */
[----:B------:R-:W-:Y:S02]  /*28d0*/  ISETP.GT.AND P2, PT, R33, 0x10, !P3 ;  /* 0x000000102100780c */ /* 0x000fe40005f44270 */
[----:B------:R-:W-:Y:S02]  /*28e0*/  P2R R70, PR, RZ, 0x8 ;  /* 0x00000008ff467803 */ /* 0x000fe40000000000 */
[----:B------:R-:W-:Y:S02]  /*28f0*/  ISETP.LT.OR P2, PT, R32, 0x11, P2 ;  /* 0x000000112000780c */ /* 0x000fe40001741670 */
[----:B------:R-:W-:Y:S02]  /*2900*/  ISETP.GE.AND P3, PT, R42, 0x12, PT ;  /* 0x000000122a00780c */ /* 0x000fe40003f66270 */
[----:B------:R-:W-:-:S02]  /*2910*/  FSEL R47, R82, -INF , !P2 ;  /* 0xff800000522f7808 */ /* 0x000fc40005000000 */
[----:B------:R-:W-:Y:S02]  /*2920*/  ISETP.GT.AND P2, PT, R33, 0x11, !P3 ;  /* 0x000000112100780c */ /* 0x000fe40005f44270 */
[----:B------:R-:W-:Y:S02]  /*2930*/  P2R R74, PR, RZ, 0x8 ;  /* 0x00000008ff4a7803 */ /* 0x000fe40000000000 */
[----:B------:R-:W-:Y:S02]  /*2940*/  ISETP.LT.OR P2, PT, R32, 0x12, P2 ;  /* 0x000000122000780c */ /* 0x000fe40001741670 */
[----:B------:R-:W-:Y:S02]  /*2950*/  ISETP.GE.AND P3, PT, R42, 0x19, PT ;  /* 0x000000192a00780c */ /* 0x000fe40003f66270 */
[----:B------:R-:W-:Y:S02]  /*2960*/  FSEL R83, R83, -INF , !P2 ;  /* 0xff80000053537808 */ /* 0x000fe40005000000 */
[----:B------:R-:W-:-:S02]  /*2970*/  ISETP.GT.AND P2, PT, R33, 0x18, !P3 ;  /* 0x000000182100780c */ /* 0x000fc40005f44270 */
[----:B------:R-:W-:Y:S02]  /*2980*/  P2R R76, PR, RZ, 0x8 ;  /* 0x00000008ff4c7803 */ /* 0x000fe40000000000 */
[----:B------:R-:W-:Y:S02]  /*2990*/  ISETP.LT.OR P2, PT, R32, 0x19, P2 ;  /* 0x000000192000780c */ /* 0x000fe40001741670 */
[----:B------:R-:W-:Y:S02]  /*29a0*/  ISETP.GE.AND P3, PT, R42, 0x1a, PT ;  /* 0x0000001a2a00780c */ /* 0x000fe40003f66270 */
[----:B0-----:R-:W-:Y:S02]  /*29b0*/  FSEL R63, R36, -INF , !P2 ;  /* 0xff800000243f7808 */ /* 0x001fe40005000000 */
[----:B------:R-:W-:Y:S02]  /*29c0*/  ISETP.GT.AND P2, PT, R33, 0x19, !P3 ;  /* 0x000000192100780c */ /* 0x000fe40005f44270 */
[----:B------:R-:W-:-:S02]  /*29d0*/  P2R R78, PR, RZ, 0x8 ;  /* 0x00000008ff4e7803 */ /* 0x000fc40000000000 */
[----:B------:R-:W-:Y:S02]  /*29e0*/  ISETP.LT.OR P2, PT, R32, 0x1a, P2 ;  /* 0x0000001a2000780c */ /* 0x000fe40001741670 */
[----:B------:R-:W-:Y:S02]  /*29f0*/  ISETP.GE.AND P3, PT, R42, 0x21, PT ;  /* 0x000000212a00780c */ /* 0x000fe40003f66270 */
[----:B------:R-:W-:Y:S02]  /*2a00*/  FSEL R67, R37, -INF , !P2 ;  /* 0xff80000025437808 */ /* 0x000fe40005000000 */
[----:B------:R-:W-:Y:S02]  /*2a10*/  ISETP.GT.AND P2, PT, R33, 0x20, !P3 ;  /* 0x000000202100780c */ /* 0x000fe40005f44270 */
[----:B------:R-:W-:Y:S02]  /*2a20*/  P2R R37, PR, RZ, 0x8 ;  /* 0x00000008ff257803 */ /* 0x000fe40000000000 */
[----:B------:R-:W-:-:S02]  /*2a30*/  ISETP.LT.OR P2, PT, R32, 0x21, P2 ;  /* 0x000000212000780c */ /* 0x000fc40001741670 */
[----:B------:R-:W-:Y:S02]  /*2a40*/  ISETP.GE.AND P3, PT, R42, 0x22, PT ;  /* 0x000000222a00780c */ /* 0x000fe40003f66270 */
[----:B------:R-:W-:Y:S02]  /*2a50*/  FSEL R71, R40, -INF , !P2 ;  /* 0xff80000028477808 */ /* 0x000fe40005000000 */
[----:B------:R-:W-:Y:S02]  /*2a60*/  ISETP.GT.AND P2, PT, R33, 0x21, !P3 ;  /* 0x000000212100780c */ /* 0x000fe40005f44270 */
[----:B------:R-:W-:Y:S02]  /*2a70*/  P2R R80, PR, RZ, 0x8 ;  /* 0x00000008ff507803 */ /* 0x000fe40000000000 */
        /* <DEDUP_REMOVED lines=17> */
[----:B------:R-:W-:Y:S02]  /*2b90*/  FSEL R85, R48, -INF , !P2 ;  /* 0xff80000030557808 */ /* 0x000fe40005000000 */
        /* <DEDUP_REMOVED lines=38> */
[----:B------:R-:W-:Y:S02]  /*2e00*/  P2R R66, PR, RZ, 0x10 ;  /* 0x00000010ff427803 */ /* 0x000fe40000000000 */
[----:B------:R-:W-:Y:S02]  /*2e10*/  FSEL R93, R64, -INF , !P2 ;  /* 0xff800000405d7808 */ /* 0x000fe40005000000 */
[----:B------:R-:W-:-:S04]  /*2e20*/  ISETP.GE.AND P2, PT, R42, 0x52, PT ;  /* 0x000000522a00780c */ /* 0x000fc80003f46270 */
[----:B------:R-:W-:-:S04]  /*2e30*/  ISETP.GT.AND P3, PT, R33, 0x51, !P2 ;  /* 0x000000512100780c */ /* 0x000fc80005764270 */
[----:B------:R-:W-:-:S04]  /*2e40*/  ISETP.LT.OR P3, PT, R32, 0x52, P3 ;  /* 0x000000522000780c */ /* 0x000fc80001f61670 */
[----:B------:R-:W-:Y:S02]  /*2e50*/  FSEL R65, R65, -INF , !P3 ;  /* 0xff80000041417808 */ /* 0x000fe40005800000 */
[----:B------:R-:W-:-:S04]  /*2e60*/  ISETP.GE.AND P3, PT, R42, 0x59, PT ;  /* 0x000000592a00780c */ /* 0x000fc80003f66270 */
[----:B------:R-:W-:-:S04]  /*2e70*/  ISETP.GT.AND P4, PT, R33, 0x58, !P3 ;  /* 0x000000582100780c */ /* 0x000fc80005f84270 */
[----:B------:R-:W-:-:S04]  /*2e80*/  ISETP.LT.OR P4, PT, R32, 0x59, P4 ;  /* 0x000000592000780c */ /* 0x000fc80002781670 */
[----:B------:R-:W-:Y:S02]  /*2e90*/  FSEL R30, R68, -INF , !P4 ;  /* 0xff800000441e7808 */ /* 0x000fe40006000000 */
[----:B------:R-:W-:-:S04]  /*2ea0*/  ISETP.GE.AND P4, PT, R42, 0x1, PT ;  /* 0x000000012a00780c */ /* 0x000fc80003f86270 */
[----:B------:R-:W-:-:S04]  /*2eb0*/  ISETP.GT.AND P5, PT, R33, RZ, !P4 ;  /* 0x000000ff2100720c */ /* 0x000fc800067a4270 */
[----:B------:R-:W-:-:S04]  /*2ec0*/  ISETP.LT.OR P5, PT, R32, 0x1, P5 ;  /* 0x000000012000780c */ /* 0x000fc80002fa1670 */
[----:B------:R-:W-:Y:S02]  /*2ed0*/  FSEL R35, R3, -INF , !P5 ;  /* 0xff80000003237808 */ /* 0x000fe40006800000 */
[----:B------:R-:W-:Y:S02]  /*2ee0*/  ISETP.GE.AND P5, PT, R42, 0x5a, PT ;  /* 0x0000005a2a00780c */ /* 0x000fe40003fa6270 */
[----:B-1----:R-:W-:Y:S02]  /*2ef0*/  VIADDMNMX R3, R31, R39, R38, PT ;  /* 0x000000271f037246 */ /* 0x002fe40003800126 */
[----:B------:R-:W-:Y:S02]  /*2f00*/  P2R R68, PR, RZ, 0x20 ;  /* 0x00000020ff447803 */ /* 0x000fe40000000000 */
[----:B------:R-:W-:-:S04]  /*2f10*/  ISETP.GT.AND P5, PT, R33, 0x59, !P5 ;  /* 0x000000592100780c */ /* 0x000fc80006fa4270 */
[----:B------:R-:W-:Y:S01]  /*2f20*/  ISETP.LT.OR P5, PT, R32, 0x5a, P5 ;  /* 0x0000005a2000780c */ /* 0x000fe20002fa1670 */
[----:B------:R-:W-:-:S03]  /*2f30*/  IMAD.IADD R32, R34, 0x1, R31 ;  /* 0x0000000122207824 */ /* 0x000fc600078e021f */
[----:B------:R-:W-:Y:S02]  /*2f40*/  FSEL R69, R69, -INF , !P5 ;  /* 0xff80000045457808 */ /* 0x000fe40006800000 */
[----:B------:R-:W-:-:S13]  /*2f50*/  LOP3.LUT P5, RZ, R18, 0x80000, RZ, 0xc0, !PT ;  /* 0x0008000012ff7812 */ /* 0x000fda00078ac0ff */
[----:B------:R-:W-:Y:S05]  /*2f60*/  @!P5 BRA `(.L_x_988) ;  /* 0x00000000005cd947 */ /* 0x000fea0003800000 */
        /* <DEDUP_REMOVED lines=8> */
[----:B------:R-:W0:Y:S02]  /*2ff0*/  @P5 LDC.64 R38, c[0x0][0x9e8] ;  /* 0x00027a00ff265b82 */ /* 0x000e240000000a00 */
[----:B0-----:R-:W-:-:S05]  /*3000*/  @P5 IMAD.HI.U32 R34, R31, R38, RZ ;  /* 0x000000261f225227 */ /* 0x001fca00078e00ff */
[----:B------:R-:W-:-:S04]  /*3010*/  @P5 SHF.R.U32.HI R31, RZ, R39, R34 ;  /* 0x00000027ff1f5219 */ /* 0x000fc80000011622 */
[----:B------:R-:W-:Y:S01]  /*3020*/  LOP3.LUT R31, RZ, R31, RZ, 0x33, !PT ;  /* 0x0000001fff1f7212 */ /* 0x000fe200078e33ff */
[----:B------:R-:W-:Y:S06]  /*3030*/  BRA `(.L_x_991) ;  /* 0x0000000000187947 */ /* 0x000fec0003800000 */
.L_x_990:
[----:B------:R-:W-:Y:S02]  /*3040*/  ULDC UR5, c[0x0][0x9e4] ;  /* 0x0002790000057ab9 */ /* 0x000fe40000000800 */
[----:B------:R-:W-:-:S05]  /*3050*/  IMAD.U32 R36, RZ, RZ, UR5 ;  /* 0x00000005ff247e24 */ /* 0x000fca000f8e00ff */
[----:B------:R-:W-:-:S13]  /*3060*/  ISETP.NE.AND P5, PT, R36, 0x1, PT ;  /* 0x000000012400780c */ /* 0x000fda0003fa5270 */
[----:B------:R-:W0:Y:S02]  /*3070*/  @P5 LDC.64 R38, c[0x0][0x9e8] ;  /* 0x00027a00ff265b82 */ /* 0x000e240000000a00 */
[----:B0-----:R-:W-:-:S05]  /*3080*/  @P5 IMAD.HI.U32 R34, R31, R38, RZ ;  /* 0x000000261f225227 */ /* 0x001fca00078e00ff */
[----:B------:R-:W-:-:S07]  /*3090*/  @P5 SHF.R.U32.HI R31, RZ, R39, R34 ;  /* 0x00000027ff1f5219 */ /* 0x000fce0000011622 */
.L_x_991:
[----:B------:R-:W-:Y:S05]  /*30a0*/  BSYNC B0 ;  /* 0x0000000000007941 */ /* 0x000fea0003800000 */
.L_x_989:
[----:B------:R-:W-:-:S05]  /*30b0*/  IMAD R31, R31, R36, R46 ;  /* 0x000000241f1f7224 */ /* 0x000fca00078e022e */
[----:B------:R-:W-:Y:S02]  /*30c0*/  VIADDMNMX R3, R31, R36, R3, PT ;  /* 0x000000241f037246 */ /* 0x000fe40003800103 */
[----:B------:R-:W-:-:S07]  /*30d0*/  VIMNMX R32, R32, R31, !PT ;  /* 0x0000001f20207248 */ /* 0x000fce0007fe0100 */
.L_x_988:
[C---:B------:R-:W-:Y:S01]  /*30e0*/  ISETP.GT.AND P1, PT, R32.reuse, 0x1, !P1 ;  /* 0x000000012000780c */ /* 0x040fe20004f24270 */
[----:B------:R-:W-:Y:S01]  /*30f0*/  ULDC UR5, c[0x0][0x988] ;  /* 0x0002620000057ab9 */ /* 0x000fe20000000800 */
[----:B------:R-:W-:Y:S02]  /*3100*/  ISETP.GT.AND P6, PT, R32, 0x8, !P6 ;  /* 0x000000082000780c */ /* 0x000fe400077c4270 */
[C---:B------:R-:W-:Y:S02]  /*3110*/  ISETP.LT.OR P1, PT, R3.reuse, 0x2, P1 ;  /* 0x000000020300780c */ /* 0x040fe40000f21670 */
[----:B------:R-:W-:Y:S02]  /*3120*/  ISETP.LT.OR P6, PT, R3, 0x9, P6 ;  /* 0x000000090300780c */ /* 0x000fe400037c1670 */
[----:B------:R-:W-:Y:S02]  /*3130*/  FSEL R31, R2, -INF , !P1 ;  /* 0xff800000021f7808 */ /* 0x000fe40004800000 */
[----:B------:R-:W-:-:S02]  /*3140*/  ISETP.NE.AND P1, PT, R66, RZ, PT ;  /* 0x000000ff4200720c */ /* 0x000fc40003f25270 */
[----:B------:R-:W-:Y:S02]  /*3150*/  FSEL R34, R6, -INF , !P6 ;  /* 0xff80000006227808 */ /* 0x000fe40007000000 */
[----:B------:R-:W-:Y:S02]  /*3160*/  ISETP.GT.AND P1, PT, R32, 0x9, !P1 ;  /* 0x000000092000780c */ /* 0x000fe40004f24270 */
[----:B------:R-:W-:Y:S02]  /*3170*/  ISETP.NE.AND P6, PT, R76, RZ, PT ;  /* 0x000000ff4c00720c */ /* 0x000fe40003fc5270 */
[----:B------:R-:W-:Y:S02]  /*3180*/  ISETP.LT.OR P1, PT, R3, 0xa, P1 ;  /* 0x0000000a0300780c */ /* 0x000fe40000f21670 */
[----:B------:R-:W-:Y:S02]  /*3190*/  ISETP.NE.AND P5, PT, R78, RZ, PT ;  /* 0x000000ff4e00720c */ /* 0x000fe40003fa5270 */
[----:B------:R-:W-:-:S02]  /*31a0*/  FSEL R36, R7, -INF , !P1 ;  /* 0xff80000007247808 */ /* 0x000fc40004800000 */
[----:B------:R-:W-:Y:S02]  /*31b0*/  ISETP.NE.AND P1, PT, R70, RZ, PT ;  /* 0x000000ff4600720c */ /* 0x000fe40003f25270 */
[----:B------:R-:W-:Y:S02]  /*31c0*/  FMNMX.FTZ R7, R35, R79, !PT ;  /* 0x0000004f23077209 */ /* 0x000fe40007810000 */
[----:B------:R-:W-:Y:S02]  /*31d0*/  ISETP.GT.AND P1, PT, R32, 0x10, !P1 ;  /* 0x000000102000780c */ /* 0x000fe40004f24270 */
[----:B------:R-:W-:Y:S02]  /*31e0*/  FMNMX.FTZ R7, R43, R7, !PT ;  /* 0x000000072b077209 */ /* 0x000fe40007810000 */
[----:B------:R-:W-:Y:S02]  /*31f0*/  ISETP.LT.OR P1, PT, R3, 0x11, P1 ;  /* 0x000000110300780c */ /* 0x000fe40000f21670 */
[----:B------:R-:W-:-:S02]  /*3200*/  FMNMX.FTZ R7, R81, R7, !PT ;  /* 0x0000000751077209 */ /* 0x000fc40007810000 */
[----:B------:R-:W-:Y:S01]  /*3210*/  FSEL R38, R11, -INF , !P1 ;  /* 0xff8000000b267808 */ /* 0x000fe20004800000 */
[----:B------:R-:W-:Y:S01]  /*3220*/  IMAD.U32 R11, RZ, RZ, UR5 ;  /* 0x00000005ff0b7e24 */ /* 0x000fe2000f8e00ff */
[----:B------:R-:W-:Y:S02]  /*3230*/  ISETP.NE.AND P1, PT, R74, RZ, PT ;  /* 0x000000ff4a00720c */ /* 0x000fe40003f25270 */
[----:B------:R-:W-:Y:S02]  /*3240*/  FMNMX.FTZ R7, R47, R7, !PT ;  /* 0x000000072f077209 */ /* 0x000fe40007810000 */
[----:B------:R-:W-:Y:S02]  /*3250*/  ISETP.GT.AND P1, PT, R32, 0x11, !P1 ;  /* 0x000000112000780c */ /* 0x000fe40004f24270 */
[----:B------:R-:W-:Y:S02]  /*3260*/  FMNMX.FTZ R7, R83, R7, !PT ;  /* 0x0000000753077209 */ /* 0x000fe40007810000 */
[----:B------:R-:W-:-:S02]  /*3270*/  ISETP.LT.OR P1, PT, R3, 0x12, P1 ;  /* 0x000000120300780c */ /* 0x000fc40000f21670 */
[----:B------:R-:W-:Y:S02]  /*3280*/  FMNMX.FTZ R7, R63, R7, !PT ;  /* 0x000000073f077209 */ /* 0x000fe40007810000 */
[----:B------:R-:W-:Y:S02]  /*3290*/  FSEL R40, R12, -INF , !P1 ;  /* 0xff8000000c287808 */ /* 0x000fe40004800000 */
[----:B------:R-:W-:Y:S02]  /*32a0*/  ISETP.GT.AND P1, PT, R32, 0x18, !P6 ;  /* 0x000000182000780c */ /* 0x000fe40007724270 */
[----:B------:R-:W-:Y:S02]  /*32b0*/  FMNMX.FTZ R7, R67, R7, !PT ;  /* 0x0000000743077209 */ /* 0x000fe40007810000 */
[----:B------:R-:W-:Y:S02]  /*32c0*/  ISETP.LT.OR P1, PT, R3, 0x19, P1 ;  /* 0x000000190300780c */ /* 0x000fe40000f21670 */
[----:B------:R-:W-:-:S02]  /*32d0*/  FMNMX.FTZ R7, R71, R7, !PT ;  /* 0x0000000747077209 */ /* 0x000fc40007810000 */
[----:B------:R-:W-:Y:S02]  /*32e0*/  FSEL R42, R15, -INF , !P1 ;  /* 0xff8000000f2a7808 */ /* 0x000fe40004800000 */
[----:B------:R-:W-:Y:S02]  /*32f0*/  ISETP.GT.AND P1, PT, R32, 0x19, !P5 ;  /* 0x000000192000780c */ /* 0x000fe40006f24270 */
[----:B------:R-:W-:Y:S02]  /*3300*/  FMNMX.FTZ R7, R41, R7, !PT ;  /* 0x0000000729077209 */ /* 0x000fe40007810000 */
[----:B------:R-:W-:Y:S02]  /*3310*/  ISETP.LT.OR P1, PT, R3, 0x1a, P1 ;  /* 0x0000001a0300780c */ /* 0x000fe40000f21670 */
[----:B------:R-:W-:Y:S02]  /*3320*/  FMNMX.FTZ R7, R77, R7, !PT ;  /* 0x000000074d077209 */ /* 0x000fe40007810000 */
[----:B------:R-:W-:-:S02]  /*3330*/  FSEL R20, R20, -INF , !P1 ;  /* 0xff80000014147808 */ /* 0x000fc40004800000 */
[----:B------:R-:W-:Y:S02]  /*3340*/  ISETP.NE.AND P1, PT, R37, RZ, PT ;  /* 0x000000ff2500720c */ /* 0x000fe40003f25270 */
[----:B------:R-:W-:Y:S02]  /*3350*/  FMNMX.FTZ R7, R45, R7, !PT ;  /* 0x000000072d077209 */ /* 0x000fe40007810000 */
[----:B------:R-:W-:Y:S02]  /*3360*/  ISETP.GT.AND P1, PT, R32, 0x20, !P1 ;  /* 0x000000202000780c */ /* 0x000fe40004f24270 */
[----:B------:R-:W-:Y:S02]  /*3370*/  ISETP.NE.AND P6, PT, R44, RZ, PT ;  /* 0x000000ff2c00720c */ /* 0x000fe40003fc5270 */
[----:B------:R-:W-:Y:S02]  /*3380*/  ISETP.LT.OR P1, PT, R3, 0x21, P1 ;  /* 0x000000210300780c */ /* 0x000fe40000f21670 */
[----:B------:R-:W-:-:S02]  /*3390*/  FMNMX.FTZ R7, R85, R7, !PT ;  /* 0x0000000755077209 */ /* 0x000fc40007810000 */
[----:B------:R-:W-:Y:S02]  /*33a0*/  FSEL R44, R21, -INF , !P1 ;  /* 0xff800000152c7808 */ /* 0x000fe40004800000 */
[----:B------:R-:W-:Y:S02]  /*33b0*/  ISETP.NE.AND P1, PT, R80, RZ, PT ;  /* 0x000000ff5000720c */ /* 0x000fe40003f25270 */
[----:B------:R-:W-:Y:S02]  /*33c0*/  FMNMX.FTZ R7, R49, R7, !PT ;  /* 0x0000000731077209 */ /* 0x000fe40007810000 */
[----:B------:R-:W-:Y:S02]  /*33d0*/  ISETP.GT.AND P1, PT, R32, 0x21, !P1 ;  /* 0x000000212000780c */ /* 0x000fe40004f24270 */
[----:B------:R-:W-:Y:S02]  /*33e0*/  FMNMX.FTZ R7, R87, R7, !PT ;  /* 0x0000000757077209 */ /* 0x000fe40007810000 */
[----:B------:R-:W-:-:S02]  /*33f0*/  ISETP.LT.OR P1, PT, R3, 0x22, P1 ;  /* 0x000000220300780c */ /* 0x000fc40000f21670 */
[----:B------:R-:W-:Y:S02]  /*3400*/  FMNMX.FTZ R7, R53, R7, !PT ;  /* 0x0000000735077209 */ /* 0x000fe40007810000 */
[----:B------:R-:W-:Y:S02]  /*3410*/  FSEL R24, R24, -INF , !P1 ;  /* 0xff80000018187808 */ /* 0x000fe40004800000 */
[----:B------:R-:W-:Y:S02]  /*3420*/  ISETP.NE.AND P1, PT, R82, RZ, PT ;  /* 0x000000ff5200720c */ /* 0x000fe40003f25270 */
[----:B------:R-:W-:Y:S02]  /*3430*/  FMNMX.FTZ R7, R89, R7, !PT ;  /* 0x0000000759077209 */ /* 0x000fe40007810000 */
[----:B------:R-:W-:Y:S02]  /*3440*/  ISETP.GT.AND P1, PT, R32, 0x28, !P1 ;  /* 0x000000282000780c */ /* 0x000fe40004f24270 */
[----:B------:R-:W-:-:S02]  /*3450*/  FMNMX.FTZ R7, R57, R7, !PT ;  /* 0x0000000739077209 */ /* 0x000fc40007810000 */
[----:B------:R-:W-:Y:S02]  /*3460*/  ISETP.LT.OR P1, PT, R3, 0x29, P1 ;  /* 0x000000290300780c */ /* 0x000fe40000f21670 */
[----:B------:R-:W-:Y:S02]  /*3470*/  FMNMX.FTZ R7, R91, R7, !PT ;  /* 0x000000075b077209 */ /* 0x000fe40007810000 */
[----:B------:R-:W-:Y:S02]  /*3480*/  FSEL R28, R28, -INF , !P1 ;  /* 0xff8000001c1c7808 */ /* 0x000fe40004800000 */
[----:B------:R-:W-:Y:S02]  /*3490*/  ISETP.NE.AND P1, PT, R84, RZ, PT ;  /* 0x000000ff5400720c */ /* 0x000fe40003f25270 */
[----:B------:R-:W-:Y:S02]  /*34a0*/  FMNMX.FTZ R7, R61, R7, !PT ;  /* 0x000000073d077209 */ /* 0x000fe40007810000 */
[----:B------:R-:W-:-:S02]  /*34b0*/  ISETP.GT.AND P1, PT, R32, 0x29, !P1 ;  /* 0x000000292000780c */ /* 0x000fc40004f24270 */
[----:B------:R-:W-:Y:S02]  /*34c0*/  FMNMX.FTZ R7, R93, R7, !PT ;  /* 0x000000075d077209 */ /* 0x000fe40007810000 */
[----:B------:R-:W-:Y:S02]  /*34d0*/  ISETP.LT.OR P1, PT, R3, 0x2a, P1 ;  /* 0x0000002a0300780c */ /* 0x000fe40000f21670 */
[----:B------:R-:W-:Y:S02]  /*34e0*/  FMNMX.FTZ R7, R65, R7, !PT ;  /* 0x0000000741077209 */ /* 0x000fe40007810000 */
[----:B------:R-:W-:Y:S02]  /*34f0*/  FSEL R46, R29, -INF , !P1 ;  /* 0xff8000001d2e7808 */ /* 0x000fe40004800000 */
[----:B------:R-:W-:Y:S02]  /*3500*/  FMNMX.FTZ R7, R30, R7, !PT ;  /* 0x000000071e077209 */ /* 0x000fe40007810000 */
[----:B------:R-:W-:-:S02]  /*3510*/  ISETP.NE.AND P1, PT, R86, RZ, PT ;  /* 0x000000ff5600720c */ /* 0x000fc40003f25270 */
[----:B------:R-:W-:Y:S02]  /*3520*/  FMNMX.FTZ R7, R69, R7, !PT ;  /* 0x0000000745077209 */ /* 0x000fe40007810000 */
[----:B------:R-:W-:Y:S02]  /*3530*/  ISETP.GT.AND P1, PT, R32, 0x30, !P1 ;  /* 0x000000302000780c */ /* 0x000fe40004f24270 */
[----:B------:R-:W-:Y:S01]  /*3540*/  ISETP.NE.AND P5, PT, R48, RZ, PT ;  /* 0x000000ff3000720c */ /* 0x000fe20003fa5270 */
[----:B------:R-:W0:Y:S01]  /*3550*/  SHFL.BFLY PT, R12, R7, 0x2, 0x1f ;  /* 0x0c401f00070c7f89 */ /* 0x000e2200000e0000 */
[----:B------:R-:W-:Y:S02]  /*3560*/  ISETP.LT.OR P1, PT, R3, 0x31, P1 ;  /* 0x000000310300780c */ /* 0x000fe40000f21670 */
[----:B------:R-:W-:Y:S02]  /*3570*/  ISETP.GT.AND P4, PT, R32, RZ, !P4 ;  /* 0x000000ff2000720c */ /* 0x000fe40006784270 */
[----:B------:R-:W-:-:S02]  /*3580*/  FSEL R48, R50, -INF , !P1 ;  /* 0xff80000032307808 */ /* 0x000fc40004800000 */
[----:B------:R-:W-:Y:S02]  /*3590*/  ISETP.NE.AND P1, PT, R88, RZ, PT ;  /* 0x000000ff5800720c */ /* 0x000fe40003f25270 */
[C---:B------:R-:W-:Y:S02]  /*35a0*/  ISETP.LT.OR P4, PT, R3.reuse, 0x1, P4 ;  /* 0x000000010300780c */ /* 0x040fe40002781670 */
[----:B------:R-:W-:Y:S02]  /*35b0*/  ISETP.GT.AND P1, PT, R32, 0x31, !P1 ;  /* 0x000000312000780c */ /* 0x000fe40004f24270 */
[----:B------:R-:W-:Y:S02]  /*35c0*/  FSEL R0, R0, -INF , !P4 ;  /* 0xff80000000007808 */ /* 0x000fe40006000000 */
[----:B------:R-:W-:Y:S02]  /*35d0*/  ISETP.LT.OR P1, PT, R3, 0x32, P1 ;  /* 0x000000320300780c */ /* 0x000fe40000f21670 */
[----:B------:R-:W-:-:S02]  /*35e0*/  ISETP.GT.AND P2, PT, R32, 0x51, !P2 ;  /* 0x000000512000780c */ /* 0x000fc40005744270 */
[----:B------:R-:W-:Y:S02]  /*35f0*/  FSEL R50, R51, -INF , !P1 ;  /* 0xff80000033327808 */ /* 0x000fe40004800000 */
[----:B------:R-:W-:Y:S02]  /*3600*/  ISETP.NE.AND P1, PT, R90, RZ, PT ;  /* 0x000000ff5a00720c */ /* 0x000fe40003f25270 */
[C---:B------:R-:W-:Y:S02]  /*3610*/  ISETP.GT.AND P3, PT, R32.reuse, 0x58, !P3 ;  /* 0x000000582000780c */ /* 0x040fe40005f64270 */
[----:B------:R-:W-:Y:S02]  /*3620*/  ISETP.GT.AND P1, PT, R32, 0x38, !P1 ;  /* 0x000000382000780c */ /* 0x000fe40004f24270 */
[----:B0-----:R-:W-:Y:S02]  /*3630*/  FMNMX.FTZ R15, R7, R12, !PT ;  /* 0x0000000c070f7209 */ /* 0x001fe40007810000 */
[----:B------:R-:W-:-:S02]  /*3640*/  FMNMX.FTZ R7, R0, R31, !PT ;  /* 0x0000001f00077209 */ /* 0x000fc40007810000 */
[----:B------:R-:W-:Y:S01]  /*3650*/  ISETP.LT.OR P1, PT, R3, 0x39, P1 ;  /* 0x000000390300780c */ /* 0x000fe20000f21670 */
[----:B------:R-:W0:Y:S01]  /*3660*/  SHFL.BFLY PT, R12, R15, 0x1, 0x1f ;  /* 0x0c201f000f0c7f89 */ /* 0x000e2200000e0000 */
        /* <DEDUP_REMOVED lines=9> */
[----:B------:R-:W-:Y:S02]  /*3700*/  ISETP.NE.AND P1, PT, R94, RZ, PT ;  /* 0x000000ff5e00720c */ /* 0x000fe40003f25270 */
[----:B------:R-:W-:-:S02]  /*3710*/  FMNMX.FTZ R7, R42, R7, !PT ;  /* 0x000000072a077209 */ /* 0x000fc40007810000 */
[----:B------:R-:W-:Y:S02]  /*3720*/  ISETP.GT.AND P1, PT, R32, 0x40, !P1 ;  /* 0x000000402000780c */ /* 0x000fe40004f24270 */
[----:B------:R-:W-:Y:S02]  /*3730*/  FMNMX.FTZ R7, R20, R7, !PT ;  /* 0x0000000714077209 */ /* 0x000fe40007810000 */
[----:B------:R-:W-:Y:S02]  /*3740*/  ISETP.LT.OR P1, PT, R3, 0x41, P1 ;  /* 0x000000410300780c */ /* 0x000fe40000f21670 */
[----:B------:R-:W-:Y:S02]  /*3750*/  FMNMX.FTZ R7, R44, R7, !PT ;  /* 0x000000072c077209 */ /* 0x000fe40007810000 */
[----:B------:R-:W-:Y:S02]  /*3760*/  FSEL R56, R58, -INF , !P1 ;  /* 0xff8000003a387808 */ /* 0x000fe40004800000 */
[----:B------:R-:W-:-:S02]  /*3770*/  ISETP.GT.AND P1, PT, R32, 0x41, !P6 ;  /* 0x000000412000780c */ /* 0x000fc40007724270 */
[----:B------:R-:W-:Y:S02]  /*3780*/  FMNMX.FTZ R7, R24, R7, !PT ;  /* 0x0000000718077209 */ /* 0x000fe40007810000 */
[----:B------:R-:W-:Y:S02]  /*3790*/  ISETP.LT.OR P1, PT, R3, 0x42, P1 ;  /* 0x000000420300780c */ /* 0x000fe40000f21670 */
[----:B------:R-:W-:Y:S02]  /*37a0*/  FMNMX.FTZ R7, R28, R7, !PT ;  /* 0x000000071c077209 */ /* 0x000fe40007810000 */
[----:B------:R-:W-:Y:S02]  /*37b0*/  FSEL R6, R59, -INF , !P1 ;  /* 0xff8000003b067808 */ /* 0x000fe40004800000 */
[----:B------:R-:W-:Y:S02]  /*37c0*/  FMNMX.FTZ R7, R46, R7, !PT ;  /* 0x000000072e077209 */ /* 0x000fe40007810000 */
[----:B------:R-:W-:-:S02]  /*37d0*/  ISETP.GT.AND P1, PT, R32, 0x48, !P5 ;  /* 0x000000482000780c */ /* 0x000fc40006f24270 */
[----:B0-----:R-:W-:Y:S02]  /*37e0*/  FMNMX.FTZ R12, R15, R12, !PT ;  /* 0x0000000c0f0c7209 */ /* 0x001fe40007810000 */
[----:B------:R-:W-:Y:S02]  /*37f0*/  FMNMX.FTZ R7, R48, R7, !PT ;  /* 0x0000000730077209 */ /* 0x000fe40007810000 */
[----:B------:R-:W-:Y:S01]  /*3800*/  ISETP.LT.OR P1, PT, R3, 0x49, P1 ;  /* 0x000000490300780c */ /* 0x000fe20000f21670 */
[----:B------:R-:W-:Y:S01]  /*3810*/  FMUL.FTZ R21, R12, R11 ;  /* 0x0000000b0c157220 */ /* 0x000fe20000410000 */
[----:B------:R-:W-:Y:S02]  /*3820*/  FMNMX.FTZ R7, R50, R7, !PT ;  /* 0x0000000732077209 */ /* 0x000fe40007810000 */
[----:B------:R-:W-:Y:S02]  /*3830*/  FSEL R2, R62, -INF , !P1 ;  /* 0xff8000003e027808 */ /* 0x000fe40004800000 */
[----:B------:R-:W-:-:S02]  /*3840*/  FSETP.NEU.FTZ.AND P1, PT, R12, -INF , PT ;  /* 0xff8000000c00780b */ /* 0x000fc40003f3d000 */
[----:B------:R-:W-:Y:S02]  /*3850*/  ISETP.NE.AND P5, PT, R60, RZ, PT ;  /* 0x000000ff3c00720c */ /* 0x000fe40003fa5270 */
[----:B------:R-:W-:Y:S02]  /*3860*/  FMNMX.FTZ R7, R52, R7, !PT ;  /* 0x0000000734077209 */ /* 0x000fe40007810000 */
[----:B------:R-:W-:Y:S02]  /*3870*/  FSEL R64, R21, RZ, P1 ;  /* 0x000000ff15407208 */ /* 0x000fe40000800000 */
[----:B------:R-:W-:Y:S02]  /*3880*/  ISETP.GT.AND P1, PT, R32, 0x49, !P5 ;  /* 0x000000492000780c */ /* 0x000fe40006f24270 */
[----:B------:R-:W-:Y:S01]  /*3890*/  FMNMX.FTZ R7, R54, R7, !PT ;  /* 0x0000000736077209 */ /* 0x000fe20007810000 */
[-CC-:B------:R-:W-:Y:S01]  /*38a0*/  FFMA.FTZ R15, R35, R11.reuse, -R64.reuse ;  /* 0x0000000b230f7223 */ /* 0x180fe20000010840 */
[----:B------:R-:W-:Y:S01]  /*38b0*/  ISETP.LT.OR P1, PT, R3, 0x4a, P1 ;  /* 0x0000004a0300780c */ /* 0x000fe20000f21670 */
[-CC-:B------:R-:W-:Y:S01]  /*38c0*/  FFMA.FTZ R21, R79, R11.reuse, -R64.reuse ;  /* 0x0000000b4f157223 */ /* 0x180fe20000010840 */
[----:B------:R-:W-:Y:S01]  /*38d0*/  ISETP.NE.AND P6, PT, R95, RZ, PT ;  /* 0x000000ff5f00720c */ /* 0x000fe20003fc5270 */
[--C-:B------:R-:W-:Y:S01]  /*38e0*/  FFMA.FTZ R29, R43, R11, -R64.reuse ;  /* 0x0000000b2b1d7223 */ /* 0x100fe20000010840 */
[----:B------:R-:W-:Y:S01]  /*38f0*/  FMNMX.FTZ R7, R56, R7, !PT ;  /* 0x0000000738077209 */ /* 0x000fe20007810000 */
[----:B------:R-:W-:Y:S01]  /*3900*/  MUFU.EX2 R15, R15 ;  /* 0x0000000f000f7308 */ /* 0x000fe20000000800 */
[----:B------:R-:W-:Y:S01]  /*3910*/  FSEL R26, R26, -INF , !P1 ;  /* 0xff8000001a1a7808 */ /* 0x000fe20004800000 */
[-CC-:B------:R-:W-:Y:S01]  /*3920*/  FFMA.FTZ R33, R81, R11.reuse, -R64.reuse ;  /* 0x0000000b51217223 */ /* 0x180fe20000010840 */
[----:B------:R-:W-:Y:S01]  /*3930*/  ISETP.GT.AND P1, PT, R32, 0x50, !P6 ;  /* 0x000000502000780c */ /* 0x000fe20007724270 */
[--C-:B------:R-:W-:Y:S01]  /*3940*/  FFMA.FTZ R35, R47, R11, -R64.reuse ;  /* 0x0000000b2f237223 */ /* 0x100fe20000010840 */
[----:B------:R-:W-:Y:S01]  /*3950*/  FMNMX.FTZ R7, R6, R7, !PT ;  /* 0x0000000706077209 */ /* 0x000fe20007810000 */
[-CC-:B------:R-:W-:Y:S01]  /*3960*/  FFMA.FTZ R37, R63, R11.reuse, -R64.reuse ;  /* 0x0000000b3f257223 */ /* 0x180fe20000010840 */
[----:B------:R-:W-:Y:S01]  /*3970*/  ISETP.NE.AND P5, PT, R68, RZ, PT ;  /* 0x000000ff4400720c */ /* 0x000fe20003fa5270 */
[----:B------:R0:W-:Y:S01]  /*3980*/  MUFU.EX2 R156, R21 ;  /* 0x00000015009c7308 */ /* 0x0001e20000000800 */
[----:B------:R-:W-:Y:S01]  /*3990*/  ISETP.LT.OR P1, PT, R3, 0x51, P1 ;  /* 0x000000510300780c */ /* 0x000fe20000f21670 */
[--C-:B------:R-:W-:Y:S01]  /*39a0*/  FFMA.FTZ R43, R61, R11, -R64.reuse ;  /* 0x0000000b3d2b7223 */ /* 0x100fe20000010840 */
[----:B------:R-:W-:Y:S01]  /*39b0*/  FMNMX.FTZ R7, R2, R7, !PT ;  /* 0x0000000702077209 */ /* 0x000fe20007810000 */
[-CC-:B------:R-:W-:Y:S01]  /*39c0*/  FFMA.FTZ R39, R53, R11.reuse, -R64.reuse ;  /* 0x0000000b35277223 */ /* 0x180fe20000010840 */
[----:B------:R-:W-:Y:S01]  /*39d0*/  ISETP.GT.AND P4, PT, R32, 0x59, !P5 ;  /* 0x000000592000780c */ /* 0x000fe20006f84270 */
[-CC-:B------:R-:W-:Y:S01]  /*39e0*/  FFMA.FTZ R30, R30, R11.reuse, -R64.reuse ;  /* 0x0000000b1e1e7223 */ /* 0x180fe20000010840 */
[----:B------:R-:W-:Y:S01]  /*39f0*/  ISETP.LT.OR P2, PT, R3, 0x52, P2 ;  /* 0x000000520300780c */ /* 0x000fe20001741670 */
[----:B------:R-:W-:Y:S01]  /*3a00*/  MUFU.EX2 R29, R29 ;  /* 0x0000001d001d7308 */ /* 0x000fe20000000800 */
[----:B------:R-:W-:Y:S01]  /*3a10*/  FSEL R32, R13, -INF , !P1 ;  /* 0xff8000000d207808 */ /* 0x000fe20004800000 */
[--C-:B0-----:R-:W-:Y:S01]  /*3a20*/  FFMA.FTZ R21, R83, R11, -R64.reuse ;  /* 0x0000000b53157223 */ /* 0x101fe20000010840 */
[----:B------:R-:W-:Y:S01]  /*3a30*/  FMNMX.FTZ R7, R26, R7, !PT ;  /* 0x000000071a077209 */ /* 0x000fe20007810000 */
[-CC-:B------:R-:W-:Y:S01]  /*3a40*/  FFMA.FTZ R13, R41, R11.reuse, -R64.reuse ;  /* 0x0000000b290d7223 */ /* 0x180fe20000010840 */
[----:B------:R-:W-:Y:S01]  /*3a50*/  ISETP.LT.OR P3, PT, R3, 0x59, P3 ;  /* 0x000000590300780c */ /* 0x000fe20001f61670 */
[----:B------:R-:W-:Y:S01]  /*3a60*/  FFMA.FTZ R41, R89, R11, -R64 ;  /* 0x0000000b59297223 */ /* 0x000fe20000010840 */
[----:B------:R-:W-:Y:S01]  /*3a70*/  FSEL R14, R14, -INF , !P2 ;  /* 0xff8000000e0e7808 */ /* 0x000fe20005000000 */
[----:B------:R0:W-:Y:S01]  /*3a80*/  MUFU.EX2 R158, R33 ;  /* 0x00000021009e7308 */ /* 0x0001e20000000800 */
[----:B------:R-:W-:-:S02]  /*3a90*/  FMNMX.FTZ R7, R32, R7, !PT ;  /* 0x0000000720077209 */ /* 0x000fc40007810000 */
[----:B------:R-:W-:Y:S01]  /*3aa0*/  ISETP.LT.OR P4, PT, R3, 0x5a, P4 ;  /* 0x0000005a0300780c */ /* 0x000fe20002781670 */
[-CC-:B------:R-:W-:Y:S01]  /*3ab0*/  FFMA.FTZ R3, R77, R11.reuse, -R64.reuse ;  /* 0x0000000b4d037223 */ /* 0x180fe20000010840 */
[----:B------:R-:W-:Y:S01]  /*3ac0*/  FSEL R58, R27, -INF , !P3 ;  /* 0xff8000001b3a7808 */ /* 0x000fe20005800000 */
[--C-:B------:R-:W-:Y:S01]  /*3ad0*/  FFMA.FTZ R27, R85, R11, -R64.reuse ;  /* 0x0000000b551b7223 */ /* 0x100fe20000010840 */
[----:B------:R-:W-:Y:S01]  /*3ae0*/  FMNMX.FTZ R7, R14, R7, !PT ;  /* 0x000000070e077209 */ /* 0x000fe20007810000 */
[----:B------:R-:W-:Y:S01]  /*3af0*/  MUFU.EX2 R150, R3 ;  /* 0x0000000300967308 */ /* 0x000fe20000000800 */
[----:B------:R-:W-:Y:S01]  /*3b00*/  FSEL R60, R25, -INF , !P4 ;  /* 0xff800000193c7808 */ /* 0x000fe20006000000 */
[--C-:B0-----:R-:W-:Y:S01]  /*3b10*/  FFMA.FTZ R33, R67, R11, -R64.reuse ;  /* 0x0000000b43217223 */ /* 0x101fe20000010840 */
[----:B------:R-:W-:Y:S01]  /*3b20*/  FMNMX.FTZ R7, R58, R7, !PT ;  /* 0x000000073a077209 */ /* 0x000fe20007810000 */
[-CC-:B------:R-:W-:Y:S01]  /*3b30*/  FFMA.FTZ R25, R45, R11.reuse, -R64.reuse ;  /* 0x0000000b2d197223 */ /* 0x180fe20000010840 */
[----:B------:R-:W-:Y:S01]  /*3b40*/  FFMA.FTZ R45, R65, R11, -R64 ;  /* 0x0000000b412d7223 */ /* 0x000fe20000010840 */
[----:B------:R-:W-:-:S02]  /*3b50*/  ISETP.NE.AND P5, PT, R23, 0x1, PT ;  /* 0x000000011700780c */ /* 0x000fc40003fa5270 */
[----:B------:R-:W-:Y:S01]  /*3b60*/  FMNMX.FTZ R7, R60, R7, !PT ;  /* 0x000000073c077209 */ /* 0x000fe20007810000 */
[----:B------:R-:W-:Y:S04]  /*3b70*/  MUFU.EX2 R35, R35 ;  /* 0x0000002300237308 */ /* 0x000fe80000000800 */
[----:B------:R-:W0:Y:S04]  /*3b80*/  SHFL.BFLY PT, R62, R7, 0x2, 0x1f ;  /* 0x0c401f00073e7f89 */ /* 0x000e2800000e0000 */
[----:B------:R1:W-:Y:S02]  /*3b90*/  MUFU.EX2 R152, R21 ;  /* 0x0000001500987308 */ /* 0x0003e40000000800 */
[----:B------:R-:W2:Y:S06]  /*3ba0*/  @P5 LDC R47, c[0x0][0x44c] ;  /* 0x00011300ff2f5b82 */ /* 0x000eac0000000800 */
[----:B------:R-:W-:Y:S01]  /*3bb0*/  MUFU.EX2 R37, R37 ;  /* 0x0000002500257308 */ /* 0x000fe20000000800 */
[----:B-1----:R-:W-:-:S07]  /*3bc0*/  FFMA.FTZ R21, R71, R11, -R64 ;  /* 0x0000000b47157223 */ /* 0x002fce0000010840 */
[----:B------:R-:W-:Y:S01]  /*3bd0*/  MUFU.EX2 R142, R43 ;  /* 0x0000002b008e7308 */ /* 0x000fe20000000800 */
[----:B0-----:R-:W-:Y:S01]  /*3be0*/  FMNMX.FTZ R62, R7, R62, !PT ;  /* 0x0000003e073e7209 */ /* 0x001fe20007810000 */
[----:B------:R-:W-:-:S06]  /*3bf0*/  FFMA.FTZ R7, R57, R11, -R64 ;  /* 0x0000000b39077223 */ /* 0x000fcc0000010840 */
[----:B------:R0:W-:Y:S01]  /*3c00*/  MUFU.EX2 R154, R33 ;  /* 0x00000021009a7308 */ /* 0x0001e20000000800 */
[----:B------:R-:W1:Y:S01]  /*3c10*/  SHFL.BFLY PT, R3, R62, 0x1, 0x1f ;  /* 0x0c201f003e037f89 */ /* 0x000e6200000e0000 */
[----:B--2---:R-:W-:-:S06]  /*3c20*/  @P5 IMAD.HI.U32 R47, R72, R47, RZ ;  /* 0x0000002f482f5227 */ /* 0x004fcc00078e00ff */
[----:B------:R2:W-:Y:S01]  /*3c30*/  MUFU.EX2 R140, R7 ;  /* 0x00000007008c7308 */ /* 0x0005e20000000800 */
[----:B0-----:R-:W-:-:S07]  /*3c40*/  FFMA.FTZ R33, R87, R11, -R64 ;  /* 0x0000000b57217223 */ /* 0x001fce0000010840 */
[----:B------:R-:W-:Y:S08]  /*3c50*/  MUFU.EX2 R21, R21 ;  /* 0x0000001500157308 */ /* 0x000ff00000000800 */
[----:B------:R-:W-:Y:S01]  /*3c60*/  MUFU.EX2 R136, R45 ;  /* 0x0000002d00887308 */ /* 0x000fe20000000800 */
[----:B-1----:R-:W-:-:S04]  /*3c70*/  FMNMX.FTZ R88, R62, R3, !PT ;  /* 0x000000033e587209 */ /* 0x002fc80007810000 */
[C---:B------:R-:W-:Y:S01]  /*3c80*/  FSETP.NEU.FTZ.AND P1, PT, R88.reuse, -INF , PT ;  /* 0xff8000005800780b */ /* 0x040fe20003f3d000 */
[----:B------:R-:W-:Y:S02]  /*3c90*/  FMUL.FTZ R3, R88, R11 ;  /* 0x0000000b58037220 */ /* 0x000fe40000410000 */
[----:B------:R0:W-:Y:S03]  /*3ca0*/  MUFU.EX2 R148, R13 ;  /* 0x0000000d00947308 */ /* 0x0001e60000000800 */
[----:B--2---:R-:W-:-:S05]  /*3cb0*/  FSEL R7, R3, RZ, P1 ;  /* 0x000000ff03077208 */ /* 0x004fca0000800000 */
        /* <DEDUP_REMOVED lines=12> */
[-C--:B0-----:R-:W-:Y:S01]  /*3d80*/  FFMA.FTZ R13, R49, R11.reuse, -R64 ;  /* 0x0000000b310d7223 */ /* 0x081fe20000010840 */
        /* <DEDUP_REMOVED lines=15> */
[----:B------:R2:W-:Y:S01]  /*3e80*/  MUFU.EX2 R155, R20 ;  /* 0x00000014009b7308 */ /* 0x0005e20000000800 */
[----:B0-----:R-:W-:-:S07]  /*3e90*/  F2FP.BF16.F32.PACK_AB R157, R31, R0 ;  /* 0x000000001f9d723e */ /* 0x001fce00000010ff */
[----:B------:R0:W3:Y:S01]  /*3ea0*/  MUFU.EX2 R159, R36 ;  /* 0x00000024009f7308 */ /* 0x0000e20000000800 */
[----:B--2---:R-:W-:Y:S01]  /*3eb0*/  FADD.FTZ R20, R15, R156 ;  /* 0x0000009c0f147221 */ /* 0x004fe20000010000 */
[----:B------:R-:W-:-:S03]  /*3ec0*/  F2FP.BF16.F32.PACK_AB R156, R156, R15 ;  /* 0x0000000f9c9c723e */ /* 0x000fc600000010ff */
[----:B------:R-:W-:-:S03]  /*3ed0*/  FADD.FTZ R43, R29, R20 ;  /* 0x000000141d2b7221 */ /* 0x000fc60000010000 */
[----:B------:R-:W2:Y:S01]  /*3ee0*/  MUFU.EX2 R38, R38 ;  /* 0x0000002600267308 */ /* 0x000ea20000000800 */
[----:B------:R-:W-:Y:S01]  /*3ef0*/  FADD.FTZ R20, R158, R43 ;  /* 0x0000002b9e147221 */ /* 0x000fe20000010000 */
[----:B------:R-:W-:Y:S01]  /*3f00*/  FADD.FTZ R43, R0, R31 ;  /* 0x0000001f002b7221 */ /* 0x000fe20000010000 */
[----:B0-----:R-:W0:Y:S01]  /*3f10*/  @P5 LDC R36, c[0x0][0x450] ;  /* 0x00011400ff245b82 */ /* 0x001e220000000800 */
[----:B------:R-:W-:Y:S01]  /*3f20*/  F2FP.BF16.F32.PACK_AB R158, R158, R29 ;  /* 0x0000001d9e9e723e */ /* 0x000fe200000010ff */
[----:B------:R-:W-:Y:S01]  /*3f30*/  FADD.FTZ R45, R35, R20 ;  /* 0x00000014232d7221 */ /* 0x000fe20000010000 */
[----:B-1----:R-:W-:Y:S02]  /*3f40*/  FADD.FTZ R20, R34, R43 ;  /* 0x0000002b22147221 */ /* 0x002fe40000010000 */
[----:B------:R-:W1:Y:S02]  /*3f50*/  MUFU.EX2 R153, R40 ;  /* 0x0000002800997308 */ /* 0x000e640000000800 */
[C---:B---3--:R-:W-:Y:S01]  /*3f60*/  FADD.FTZ R43, R159.reuse, R20 ;  /* 0x000000149f2b7221 */ /* 0x048fe20000010000 */
[----:B------:R-:W-:-:S05]  /*3f70*/  F2FP.BF16.F32.PACK_AB R159, R159, R34 ;  /* 0x000000229f9f723e */ /* 0x000fca00000010ff */
[----:B------:R-:W3:Y:S01]  /*3f80*/  MUFU.EX2 R42, R42 ;  /* 0x0000002a002a7308 */ /* 0x000ee20000000800 */
[----:B--2---:R-:W-:-:S07]  /*3f90*/  FADD.FTZ R20, R38, R43 ;  /* 0x0000002b26147221 */ /* 0x004fce0000010000 */
[----:B------:R2:W-:Y:S01]  /*3fa0*/  MUFU.EX2 R149, R24 ;  /* 0x0000001800957308 */ /* 0x0005e20000000800 */
[C---:B-1----:R-:W-:Y:S01]  /*3fb0*/  FADD.FTZ R43, R153.reuse, R20 ;  /* 0x00000014992b7221 */ /* 0x042fe20000010000 */
[----:B------:R-:W-:Y:S02]  /*3fc0*/  F2FP.BF16.F32.PACK_AB R153, R153, R38 ;  /* 0x000000269999723e */ /* 0x000fe400000010ff */
[----:B0-----:R-:W-:Y:S02]  /*3fd0*/  @P5 SHF.R.U32.HI R72, RZ, R36, R47 ;  /* 0x00000024ff485219 */ /* 0x001fe4000001162f */
[----:B------:R-:W-:Y:S02]  /*3fe0*/  LOP3.LUT P5, RZ, R18, 0x80000, RZ, 0xc0, !PT ;  /* 0x0008000012ff7812 */ /* 0x000fe400078ac0ff */
[----:B------:R-:W0:Y:S01]  /*3ff0*/  MUFU.EX2 R44, R44 ;  /* 0x0000002c002c7308 */ /* 0x000e220000000800 */
[----:B--2---:R-:W-:Y:S01]  /*4000*/  FADD.FTZ R24, R152, R45 ;  /* 0x0000002d98187221 */ /* 0x004fe20000010000 */
[----:B---3--:R-:W-:Y:S01]  /*4010*/  FADD.FTZ R20, R42, R43 ;  /* 0x0000002b2a147221 */ /* 0x008fe20000010000 */
[----:B------:R-:W-:Y:S01]  /*4020*/  IMAD.IADD R72, R73, 0x1, R72 ;  /* 0x0000000149487824 */ /* 0x000fe200078e0248 */
[----:B------:R-:W-:Y:S01]  /*4030*/  F2FP.BF16.F32.PACK_AB R152, R152, R35 ;  /* 0x000000239898723e */ /* 0x000fe200000010ff */
[----:B------:R-:W-:Y:S01]  /*4040*/  FADD.FTZ R45, R37, R24 ;  /* 0x00000018252d7221 */ /* 0x000fe20000010000 */
[C---:B------:R-:W-:Y:S01]  /*4050*/  FADD.FTZ R43, R155.reuse, R20 ;  /* 0x000000149b2b7221 */ /* 0x040fe20000010000 */
[----:B------:R-:W-:Y:S01]  /*4060*/  F2FP.BF16.F32.PACK_AB R155, R155, R42 ;  /* 0x0000002a9b9b723e */ /* 0x000fe200000010ff */
[----:B------:R-:W1:Y:S01]  /*4070*/  MUFU.EX2 R25, R25 ;  /* 0x0000001900197308 */ /* 0x000e620000000800 */
[C---:B------:R-:W-:Y:S01]  /*4080*/  FADD.FTZ R24, R154.reuse, R45 ;  /* 0x0000002d9a187221 */ /* 0x040fe20000010000 */
[----:B------:R-:W-:-:S03]  /*4090*/  F2FP.BF16.F32.PACK_AB R154, R154, R37 ;  /* 0x000000259a9a723e */ /* 0x000fc600000010ff */
[----:B------:R-:W-:-:S03]  /*40a0*/  FADD.FTZ R45, R21, R24 ;  /* 0x00000018152d7221 */ /* 0x000fc60000010000 */
[----:B------:R-:W2:Y:S01]  /*40b0*/  MUFU.EX2 R27, R27 ;  /* 0x0000001b001b7308 */ /* 0x000ea20000000800 */
[----:B------:R-:W-:Y:S01]  /*40c0*/  FADD.FTZ R45, R148, R45 ;  /* 0x0000002d942d7221 */ /* 0x000fe20000010000 */
[----:B0-----:R-:W-:Y:S01]  /*40d0*/  FADD.FTZ R20, R44, R43 ;  /* 0x0000002b2c147221 */ /* 0x001fe20000010000 */
[----:B------:R-:W-:Y:S02]  /*40e0*/  F2FP.BF16.F32.PACK_AB R148, R148, R21 ;  /* 0x000000159494723e */ /* 0x000fe400000010ff */
[----:B------:R-:W-:Y:S01]  /*40f0*/  FADD.FTZ R24, R150, R45 ;  /* 0x0000002d96187221 */ /* 0x000fe20000010000 */
[C---:B------:R-:W-:Y:S01]  /*4100*/  FADD.FTZ R43, R149.reuse, R20 ;  /* 0x00000014952b7221 */ /* 0x040fe20000010000 */
[----:B------:R-:W-:Y:S01]  /*4110*/  F2FP.BF16.F32.PACK_AB R149, R149, R44 ;  /* 0x0000002c9595723e */ /* 0x000fe200000010ff */
[----:B------:R-:W-:Y:S01]  /*4120*/  MUFU.EX2 R28, R28 ;  /* 0x0000001c001c7308 */ /* 0x000fe20000000800 */
[C---:B-1----:R-:W-:Y:S01]  /*4130*/  FADD.FTZ R24, R25.reuse, R24 ;  /* 0x0000001819187221 */ /* 0x042fe20000010000 */
[----:B------:R-:W-:-:S06]  /*4140*/  F2FP.BF16.F32.PACK_AB R150, R25, R150 ;  /* 0x000000961996723e */ /* 0x000fcc00000010ff */
[----:B------:R0:W1:Y:S01]  /*4150*/  MUFU.EX2 R144, R13 ;  /* 0x0000000d00907308 */ /* 0x0000620000000800 */
[----:B--2---:R-:W-:-:S07]  /*4160*/  FADD.FTZ R45, R27, R24 ;  /* 0x000000181b2d7221 */ /* 0x004fce0000010000 */
[----:B------:R-:W-:Y:S01]  /*4170*/  MUFU.EX2 R151, R46 ;  /* 0x0000002e00977308 */ /* 0x000fe20000000800 */
[----:B0-----:R-:W-:-:S07]  /*4180*/  FFMA.FTZ R13, R91, R11, -R64 ;  /* 0x0000000b5b0d7223 */ /* 0x001fce0000010840 */
[----:B------:R-:W0:Y:S01]  /*4190*/  MUFU.EX2 R33, R33 ;  /* 0x0000002100217308 */ /* 0x000e220000000800 */
[C---:B-1----:R-:W-:Y:S01]  /*41a0*/  FADD.FTZ R20, R144.reuse, R45 ;  /* 0x0000002d90147221 */ /* 0x042fe20000010000 */
[----:B------:R-:W-:-:S06]  /*41b0*/  F2FP.BF16.F32.PACK_AB R144, R144, R27 ;  /* 0x0000001b9090723e */ /* 0x000fcc00000010ff */
[----:B------:R-:W-:Y:S08]  /*41c0*/  MUFU.EX2 R48, R48 ;  /* 0x0000003000307308 */ /* 0x000ff00000000800 */
[----:B------:R1:W2:Y:S08]  /*41d0*/  MUFU.EX2 R146, R39 ;  /* 0x0000002700927308 */ /* 0x0002b00000000800 */
[----:B------:R-:W-:Y:S01]  /*41e0*/  MUFU.EX2 R145, R50 ;  /* 0x0000003200917308 */ /* 0x000fe20000000800 */
[-CC-:B-1----:R-:W-:Y:S01]  /*41f0*/  FFMA.FTZ R39, R93, R11.reuse, -R64.reuse ;  /* 0x0000000b5d277223 */ /* 0x182fe20000010840 */
[----:B------:R-:W-:-:S06]  /*4200*/  FFMA.FTZ R64, R69, R11, -R64 ;  /* 0x0000000b45407223 */ /* 0x000fcc0000010840 */
[----:B------:R-:W1:Y:S08]  /*4210*/  MUFU.EX2 R41, R41 ;  /* 0x0000002900297308 */ /* 0x000e700000000800 */
[----:B------:R-:W3:Y:S08]  /*4220*/  MUFU.EX2 R52, R52 ;  /* 0x0000003400347308 */ /* 0x000ef00000000800 */
[----:B------:R4:W-:Y:S08]  /*4230*/  MUFU.EX2 R141, R6 ;  /* 0x00000006008d7308 */ /* 0x0009f00000000800 */
[----:B------:R-:W5:Y:S01]  /*4240*/  MUFU.EX2 R147, R54 ;  /* 0x0000003600937308 */ /* 0x000f620000000800 */
[----:B----4-:R-:W-:Y:S01]  /*4250*/  FADD.FTZ R6, R28, R43 ;  /* 0x0000002b1c067221 */ /* 0x010fe20000010000 */
[----:B0-----:R-:W-:-:S03]  /*4260*/  FADD.FTZ R43, R33, R20 ;  /* 0x00000014212b7221 */ /* 0x001fc60000010000 */
[----:B------:R-:W-:Y:S01]  /*4270*/  FADD.FTZ R7, R151, R6 ;  /* 0x0000000697077221 */ /* 0x000fe20000010000 */
[C---:B--2---:R-:W-:Y:S01]  /*4280*/  FADD.FTZ R20, R146.reuse, R43 ;  /* 0x0000002b92147221 */ /* 0x044fe20000010000 */
[----:B------:R-:W-:Y:S01]  /*4290*/  F2FP.BF16.F32.PACK_AB R146, R146, R33 ;  /* 0x000000219292723e */ /* 0x000fe200000010ff */
[----:B------:R-:W0:Y:S01]  /*42a0*/  MUFU.EX2 R13, R13 ;  /* 0x0000000d000d7308 */ /* 0x000e220000000800 */
[----:B------:R-:W-:Y:S01]  /*42b0*/  FADD.FTZ R6, R48, R7 ;  /* 0x0000000730067221 */ /* 0x000fe20000010000 */
[----:B-1----:R-:W-:Y:S01]  /*42c0*/  FADD.FTZ R15, R41, R20 ;  /* 0x00000014290f7221 */ /* 0x002fe20000010000 */
[----:B------:R-:W-:Y:S02]  /*42d0*/  F2FP.BF16.F32.PACK_AB R151, R151, R28 ;  /* 0x0000001c9797723e */ /* 0x000fe400000010ff */
[C---:B------:R-:W-:Y:S01]  /*42e0*/  FADD.FTZ R7, R145.reuse, R6 ;  /* 0x0000000691077221 */ /* 0x040fe20000010000 */
[C---:B------:R-:W-:Y:S01]  /*42f0*/  FADD.FTZ R20, R140.reuse, R15 ;  /* 0x0000000f8c147221 */ /* 0x040fe20000010000 */
[----:B------:R-:W-:Y:S01]  /*4300*/  F2FP.BF16.F32.PACK_AB R140, R140, R41 ;  /* 0x000000298c8c723e */ /* 0x000fe200000010ff */
[----:B------:R-:W1:Y:S01]  /*4310*/  MUFU.EX2 R56, R56 ;  /* 0x0000003800387308 */ /* 0x000e620000000800 */
[----:B---3--:R-:W-:Y:S01]  /*4320*/  FADD.FTZ R6, R52, R7 ;  /* 0x0000000734067221 */ /* 0x008fe20000010000 */
[----:B------:R-:W-:-:S03]  /*4330*/  F2FP.BF16.F32.PACK_AB R145, R145, R48 ;  /* 0x000000309191723e */ /* 0x000fc600000010ff */
[C---:B-----5:R-:W-:Y:S01]  /*4340*/  FADD.FTZ R7, R147.reuse, R6 ;  /* 0x0000000693077221 */ /* 0x060fe20000010000 */
[----:B------:R-:W-:Y:S02]  /*4350*/  F2FP.BF16.F32.PACK_AB R147, R147, R52 ;  /* 0x000000349393723e */ /* 0x000fe400000010ff */
[----:B------:R-:W2:Y:S01]  /*4360*/  MUFU.EX2 R39, R39 ;  /* 0x0000002700277308 */ /* 0x000ea20000000800 */
[----:B0-----:R-:W-:-:S04]  /*4370*/  FADD.FTZ R15, R13, R20 ;  /* 0x000000140d0f7221 */ /* 0x001fc80000010000 */
[C---:B------:R-:W-:Y:S01]  /*4380*/  FADD.FTZ R20, R142.reuse, R15 ;  /* 0x0000000f8e147221 */ /* 0x040fe20000010000 */
[----:B------:R-:W-:Y:S02]  /*4390*/  F2FP.BF16.F32.PACK_AB R142, R142, R13 ;  /* 0x0000000d8e8e723e */ /* 0x000fe400000010ff */
[----:B------:R-:W0:Y:S01]  /*43a0*/  MUFU.EX2 R2, R2 ;  /* 0x0000000200027308 */ /* 0x000e220000000800 */
[----:B-1----:R-:W-:-:S04]  /*43b0*/  FADD.FTZ R6, R56, R7 ;  /* 0x0000000738067221 */ /* 0x002fc80000010000 */
[C---:B------:R-:W-:Y:S01]  /*43c0*/  FADD.FTZ R7, R141.reuse, R6 ;  /* 0x000000068d077221 */ /* 0x040fe20000010000 */
[----:B------:R-:W-:Y:S02]  /*43d0*/  F2FP.BF16.F32.PACK_AB R141, R141, R56 ;  /* 0x000000388d8d723e */ /* 0x000fe400000010ff */
[----:B------:R-:W1:Y:S01]  /*43e0*/  MUFU.EX2 R143, R26 ;  /* 0x0000001a008f7308 */ /* 0x000e620000000800 */
[----:B--2---:R-:W-:Y:S01]  /*43f0*/  FADD.FTZ R15, R39, R20 ;  /* 0x00000014270f7221 */ /* 0x004fe20000010000 */
[----:B------:R-:W-:-:S03]  /*4400*/  IADD3 R20, R75, -0x2, RZ ;  /* 0xfffffffe4b147810 */ /* 0x000fc60007ffe0ff */
[C---:B------:R-:W-:Y:S01]  /*4410*/  FADD.FTZ R15, R136.reuse, R15 ;  /* 0x0000000f880f7221 */ /* 0x040fe20000010000 */
[----:B------:R-:W-:Y:S02]  /*4420*/  F2FP.BF16.F32.PACK_AB R136, R136, R39 ;  /* 0x000000278888723e */ /* 0x000fe400000010ff */
[----:B------:R-:W-:Y:S01]  /*4430*/  MUFU.EX2 R30, R30 ;  /* 0x0000001e001e7308 */ /* 0x000fe20000000800 */
[----:B0-----:R-:W-:-:S07]  /*4440*/  FADD.FTZ R6, R2, R7 ;  /* 0x0000000702067221 */ /* 0x001fce0000010000 */
[----:B------:R-:W0:Y:S01]  /*4450*/  MUFU.EX2 R32, R32 ;  /* 0x0000002000207308 */ /* 0x000e220000000800 */
[C---:B-1----:R-:W-:Y:S01]  /*4460*/  FADD.FTZ R13, R143.reuse, R6 ;  /* 0x000000068f0d7221 */ /* 0x042fe20000010000 */
[----:B------:R-:W-:-:S06]  /*4470*/  F2FP.BF16.F32.PACK_AB R143, R143, R2 ;  /* 0x000000028f8f723e */ /* 0x000fcc00000010ff */
[----:B------:R-:W1:Y:S08]  /*4480*/  MUFU.EX2 R3, R64 ;  /* 0x0000004000037308 */ /* 0x000e700000000800 */
[----:B------:R2:W3:Y:S01]  /*4490*/  MUFU.EX2 R137, R14 ;  /* 0x0000000e00897308 */ /* 0x0004e20000000800 */
[----:B0-----:R-:W-:-:S07]  /*44a0*/  FADD.FTZ R0, R32, R13 ;  /* 0x0000000d20007221 */ /* 0x001fce0000010000 */
[----:B------:R-:W0:Y:S01]  /*44b0*/  MUFU.EX2 R58, R58 ;  /* 0x0000003a003a7308 */ /* 0x000e220000000800 */
[----:B--2---:R-:W-:Y:S01]  /*44c0*/  FADD.FTZ R14, R30, R15 ;  /* 0x0000000f1e0e7221 */ /* 0x004fe20000010000 */
[----:B-1----:R-:W-:-:S03]  /*44d0*/  F2FP.BF16.F32.PACK_AB R138, R3, R30 ;  /* 0x0000001e038a723e */ /* 0x002fc600000010ff */
[----:B------:R-:W-:-:S03]  /*44e0*/  FADD.FTZ R7, R3, R14 ;  /* 0x0000000e03077221 */ /* 0x000fc60000010000 */
[----:B------:R-:W1:Y:S01]  /*44f0*/  MUFU.EX2 R139, R60 ;  /* 0x0000003c008b7308 */ /* 0x000e620000000800 */
[C---:B---3--:R-:W-:Y:S01]  /*4500*/  FADD.FTZ R3, R137.reuse, R0 ;  /* 0x0000000089037221 */ /* 0x048fe20000010000 */
[----:B------:R-:W-:Y:S01]  /*4510*/  F2FP.BF16.F32.PACK_AB R137, R137, R32 ;  /* 0x000000208989723e */ /* 0x000fe200000010ff */
[----:B------:R-:W-:Y:S02]  /*4520*/  VIADD R0, R72, UR4 ;  /* 0x0000000448007c36 */ /* 0x000fe40008000000 */
[----:B0-----:R-:W-:-:S04]  /*4530*/  FADD.FTZ R6, R58, R3 ;  /* 0x000000033a067221 */ /* 0x001fc80000010000 */
[C---:B-1----:R-:W-:Y:S01]  /*4540*/  FADD.FTZ R6, R139.reuse, R6 ;  /* 0x000000068b067221 */ /* 0x042fe20000010000 */
[----:B------:R-:W-:Y:S01]  /*4550*/  F2FP.BF16.F32.PACK_AB R139, R139, R58 ;  /* 0x0000003a8b8b723e */ /* 0x000fe200000010ff */
[----:B------:R-:W-:Y:S06]  /*4560*/  @!P5 BRA `(.L_x_992) ;  /* 0x000000000048d947 */ /* 0x000fec0003800000 */
[C---:B------:R-:W-:Y:S01]  /*4570*/  ISETP.GT.AND P1, PT, R72.reuse, RZ, PT ;  /* 0x000000ff4800720c */ /* 0x040fe20003f24270 */
[----:B------:R-:W-:-:S12]  /*4580*/  VIADD R3, R72, 0xffffffff ;  /* 0xffffffff48037836 */ /* 0x000fd80000000000 */
[----:B------:R-:W-:Y:S05]  /*4590*/  @P1 BRA `(.L_x_993) ;  /* 0x0000000000201947 */ /* 0x000fea0003800000 */
[----:B------:R-:W0:Y:S01]  /*45a0*/  LDC R14, c[0x0][0x9e4] ;  /* 0x00027900ff0e7b82 */ /* 0x000e220000000800 */
[----:B------:R-:W-:Y:S01]  /*45b0*/  IMAD.MOV R3, RZ, RZ, -R72 ;  /* 0x000000ffff037224 */ /* 0x000fe200078e0a48 */
[----:B0-----:R-:W-:-:S13]  /*45c0*/  ISETP.NE.AND P1, PT, R14, 0x1, PT ;  /* 0x000000010e00780c */ /* 0x001fda0003f25270 */
[----:B------:R-:W0:Y:S02]  /*45d0*/  @P1 LDC.64 R24, c[0x0][0x9e8] ;  /* 0x00027a00ff181b82 */ /* 0x000e240000000a00 */
[----:B0-----:R-:W-:-:S05]  /*45e0*/  @P1 IMAD.HI.U32 R2, R3, R24, RZ ;  /* 0x0000001803021227 */ /* 0x001fca00078e00ff */
[----:B------:R-:W-:-:S04]  /*45f0*/  @P1 SHF.R.U32.HI R3, RZ, R25, R2 ;  /* 0x00000019ff031219 */ /* 0x000fc80000011602 */
[----:B------:R-:W-:Y:S01]  /*4600*/  LOP3.LUT R3, RZ, R3, RZ, 0x33, !PT ;  /* 0x00000003ff037212 */ /* 0x000fe200078e33ff */
[----:B------:R-:W-:Y:S06]  /*4610*/  BRA `(.L_x_994) ;  /* 0x0000000000147947 */ /* 0x000fec0003800000 */
.L_x_993:
[----:B------:R-:W0:Y:S02]  /*4620*/  LDC R14, c[0x0][0x9e4] ;  /* 0x00027900ff0e7b82 */ /* 0x000e240000000800 */
[----:B0-----:R-:W-:-:S13]  /*4630*/  ISETP.NE.AND P1, PT, R14, 0x1, PT ;  /* 0x000000010e00780c */ /* 0x001fda0003f25270 */
[----:B------:R-:W0:Y:S02]  /*4640*/  @P1 LDC.64 R24, c[0x0][0x9e8] ;  /* 0x00027a00ff181b82 */ /* 0x000e240000000a00 */
[----:B0-----:R-:W-:-:S05]  /*4650*/  @P1 IMAD.HI.U32 R2, R3, R24, RZ ;  /* 0x0000001803021227 */ /* 0x001fca00078e00ff */
[----:B------:R-:W-:-:S07]  /*4660*/  @P1 SHF.R.U32.HI R3, RZ, R25, R2 ;  /* 0x00000019ff031219 */ /* 0x000fce0000011602 */
.L_x_994:
[----:B------:R-:W-:-:S05]  /*4670*/  IMAD R3, R3, R14, R14 ;  /* 0x0000000e03037224 */ /* 0x000fca00078e020e */
[----:B------:R-:W-:-:S07]  /*4680*/  VIMNMX R0, R0, R3, PT ;  /* 0x0000000300007248 */ /* 0x000fce0003fe0100 */
.L_x_992:
[----:B------:R-:W-:Y:S01]  /*4690*/  IMAD.HI R3, R0, 0x2aaaaaab, RZ ;  /* 0x2aaaaaab00037827 */ /* 0x000fe200078e02ff */
[----:B------:R-:W-:Y:S01]  /*46a0*/  UMOV UR4, URZ ;  /* 0x0000003f00047c82 */ /* 0x000fe20008000000 */
[----:B------:R-:W-:Y:S02]  /*46b0*/  CS2R R86, SRZ ;  /* 0x0000000000567805 */ /* 0x000fe4000001ff00 */
[----:B------:R-:W-:Y:S01]  /*46c0*/  CS2R R84, SRZ ;  /* 0x0000000000547805 */ /* 0x000fe2000001ff00 */
[----:B------:R-:W-:Y:S01]  /*46d0*/  IMAD.MOV.U32 R2, RZ, RZ, 0x3f800000 ;  /* 0x3f800000ff027424 */ /* 0x000fe200078e00ff */
[----:B------:R-:W-:Y:S01]  /*46e0*/  SHF.R.U32.HI R14, RZ, 0x1f, R3 ;  /* 0x0000001fff0e7819 */ /* 0x000fe20000011603 */
[----:B------:R-:W-:Y:S01]  /*46f0*/  IMAD.MOV.U32 R0, RZ, RZ, 0x3f800000 ;  /* 0x3f800000ff007424 */ /* 0x000fe200078e00ff */
[----:B------:R-:W-:Y:S02]  /*4700*/  CS2R R82, SRZ ;  /* 0x0000000000527805 */ /* 0x000fe4000001ff00 */
[----:B------:R-:W-:-:S02]  /*4710*/  CS2R R80, SRZ ;  /* 0x0000000000507805 */ /* 0x000fc4000001ff00 */
[----:B------:R-:W-:Y:S01]  /*4720*/  LEA.HI.SX32 R14, R3, R14, 0x1c ;  /* 0x0000000e030e7211 */ /* 0x000fe200078fe2ff */
[----:B------:R-:W-:Y:S01]  /*4730*/  IMAD.MOV.U32 R3, RZ, RZ, RZ ;  /* 0x000000ffff037224 */ /* 0x000fe200078e00ff */
[----:B------:R-:W-:Y:S02]  /*4740*/  CS2R R78, SRZ ;  /* 0x00000000004e7805 */ /* 0x000fe4000001ff00 */
[----:B------:R-:W-:Y:S02]  /*4750*/  CS2R R76, SRZ ;  /* 0x00000000004c7805 */ /* 0x000fe4000001ff00 */
[----:B------:R-:W-:Y:S02]  /*4760*/  VIMNMX R15, R17, R14, !PT ;  /* 0x0000000e110f7248 */ /* 0x000fe40007fe0100 */
[----:B------:R-:W-:Y:S02]  /*4770*/  CS2R R74, SRZ ;  /* 0x00000000004a7805 */ /* 0x000fe4000001ff00 */
[----:B------:R-:W-:-:S02]  /*4780*/  CS2R R72, SRZ ;  /* 0x0000000000487805 */ /* 0x000fc4000001ff00 */
[----:B------:R-:W-:Y:S02]  /*4790*/  CS2R R70, SRZ ;  /* 0x0000000000467805 */ /* 0x000fe4000001ff00 */
[----:B------:R-:W-:Y:S02]  /*47a0*/  ISETP.GE.AND P1, PT, R20, R15, PT ;  /* 0x0000000f1400720c */ /* 0x000fe40003f26270 */
        /* <DEDUP_REMOVED lines=23> */
[----:B------:R-:W-:Y:S06]  /*4920*/  @!P1 BRA `(.L_x_995) ;  /* 0x0000003000f09947 */ /* 0x000fec0003800000 */
[----:B------:R-:W-:Y:S01]  /*4930*/  IMAD.MOV.U32 R14, RZ, RZ, R88 ;  /* 0x000000ffff0e7224 */ /* 0x000fe200078e0058 */
[----:B------:R-:W-:Y:S01]  /*4940*/  UMOV UR5, URZ ;  /* 0x0000003f00057c82 */ /* 0x000fe20008000000 */
[----:B------:R-:W-:Y:S01]  /*4950*/  IMAD.MOV.U32 R13, RZ, RZ, R12 ;  /* 0x000000ffff0d7224 */ /* 0x000fe200078e000c */
[----:B------:R-:W-:Y:S01]  /*4960*/  ULDC UR6, c[0x0][0x9e4] ;  /* 0x0002790000067ab9 */ /* 0x000fe20000000800 */
[----:B------:R-:W-:Y:S01]  /*4970*/  IMAD.MOV.U32 R21, RZ, RZ, RZ ;  /* 0x000000ffff157224 */ /* 0x000fe200078e00ff */
[----:B------:R-:W-:Y:S01]  /*4980*/  ULDC UR7, c[0x0][0x2f0] ;  /* 0x0000bc0000077ab9 */ /* 0x000fe20000000800 */
[----:B------:R-:W-:Y:S01]  /*4990*/  IMAD.MOV.U32 R2, RZ, RZ, 0x3f800000 ;  /* 0x3f800000ff027424 */ /* 0x000fe200078e00ff */
[----:B------:R-:W-:Y:S01]  /*49a0*/  ULDC UR59, c[0x0][0x9d8] ;  /* 0x00027600003b7ab9 */ /* 0x000fe20000000800 */
[----:B------:R-:W-:-:S07]  /*49b0*/  IMAD.MOV.U32 R87, RZ, RZ, RZ ;  /* 0x000000ffff577224 */ /* 0x000fce00078e00ff */
.L_x_1014:
[----:B------:R-:W-:-:S04]  /*49c0*/  UISETP.NE.AND UP0, UPT, UR5, 0x1, UPT ;  /* 0x000000010500788c */ /* 0x000fc8000bf05270 */
[----:B------:R-:W-:-:S06]  /*49d0*/  USEL UR4, URZ, 0x1, UP0 ;  /* 0x000000013f047887 */ /* 0x000fcc0008000000 */
[----:B------:R-:W-:Y:S01]  /*49e0*/  LOP3.LUT R3, R21, UR4, RZ, 0x3c, !PT ;  /* 0x0000000415037c12 */ /* 0x000fe2000f8e3cff */
[----:B------:R-:W-:Y:S06]  /*49f0*/  @!P0 BRA `(.L_x_996) ;  /* 0x0000000000048947 */ /* 0x000fec0003800000 */
[----:B------:R-:W-:Y:S01]  /*4a00*/  BPT.TRAP 0x1 ;  /* 0x000000040000795c */ /* 0x000fe20000300000 */
.L_x_996:
[----:B------:R-:W-:Y:S01]  /*4a10*/  UIADD3 UR4, UR5, 0x1, URZ ;  /* 0x0000000105047890 */ /* 0x000fe2000fffe03f */
[----:B------:R-:W-:-:S03]  /*4a20*/  SHF.L.U32 R11, R3, 0x1f, RZ ;  /* 0x0000001f030b7819 */ /* 0x000fc600000006ff */
[----:B------:R-:W-:-:S04]  /*4a30*/  UISETP.NE.AND UP0, UPT, UR4, 0x2, UPT ;  /* 0x000000020400788c */ /* 0x000fc8000bf05270 */
[----:B------:R-:W-:-:S04]  /*4a40*/  USEL UR4, UR4, URZ, UP0 ;  /* 0x0000003f04047287 */ /* 0x000fc80008000000 */
[----:B------:R-:W-:-:S09]  /*4a50*/  ULEA UR61, UR4, UR58, 0x3 ;  /* 0x0000003a043d7291 */ /* 0x000fd2000f8e183f */
[----:B------:R0:W1:Y:S01]  /*4a60*/  SYNCS.PHASECHK.TRANS64.TRYWAIT P1, [UR61+0x2a830], R11 ;  /* 0x02a8300bff0075a7 */ /* 0x000062000802017d */
[----:B------:R-:W-:Y:S05]  /*4a70*/  @!P0 BRA `(.L_x_997) ;  /* 0x0000000000048947 */ /* 0x000fea0003800000 */
[----:B------:R-:W-:Y:S01]  /*4a80*/  BPT.TRAP 0x1 ;  /* 0x000000040000795c */ /* 0x000fe20000300000 */
.L_x_997:
[----:B-1----:R-:W-:Y:S05]  /*4a90*/  @P1 BRA `(.L_x_998) ;  /* 0x0000000000081947 */ /* 0x002fea0003800000 */
[----:B------:R-:W1:Y:S02]  /*4aa0*/  SYNCS.PHASECHK.TRANS64.TRYWAIT P1, [UR61+0x2a830], R11 ;  /* 0x02a8300bff0075a7 */ /* 0x000e64000802017d */
[----:B-1----:R-:W-:Y:S05]  /*4ab0*/  @!P1 BRA `(.L_x_999) ;  /* 0x000000ec00949947 */ /* 0x002fea0003800000 */
.L_x_998:
        /* <DEDUP_REMOVED lines=16> */
[----:B------:R-:W-:Y:S01]  /*4bc0*/  UIADD3 UR22, UR50, 0x300, URZ ;  /* 0x0000030032167890 */ /* 0x000fe2000fffe03f */
[-C--:B------:R-:W-:Y:S01]  /*4bd0*/  FMUL.FTZ R29, R29, R0.reuse ;  /* 0x000000001d1d7220 */ /* 0x080fe20000410000 */
[----:B------:R-:W-:Y:S01]  /*4be0*/  UMOV UR23, 0x40000040 ;  /* 0x4000004000177882 */ /* 0x000fe20000000000 */
        /* <DEDUP_REMOVED lines=110> */
.L_x_1000:
[----:B------:R-:W-:Y:S01]  /*52d0*/  ULEA UR14, UR5, UR58, 0x3 ;  /* 0x0000003a050e7291 */ /* 0x000fe2000f8e183f */
[----:B------:R-:W-:-:S08]  /*52e0*/  SHF.L.U32 R0, R21, 0x1f, RZ ;  /* 0x0000001f15007819 */ /* 0x000fd000000006ff */
[----:B------:R2:W3:Y:S01]  /*52f0*/  SYNCS.PHASECHK.TRANS64.TRYWAIT P1, [UR14+0x2a850], R0 ;  /* 0x02a85000ff0075a7 */ /* 0x0004e2000802014e */
[----:B------:R-:W-:Y:S05]  /*5300*/  @!P0 BRA `(.L_x_1001) ;  /* 0x0000000000048947 */ /* 0x000fea0003800000 */
[----:B------:R-:W-:Y:S01]  /*5310*/  BPT.TRAP 0x1 ;  /* 0x000000040000795c */ /* 0x000fe20000300000 */
.L_x_1001:
[----:B---3--:R-:W-:Y:S05]  /*5320*/  @P1 BRA `(.L_x_1002) ;  /* 0x0000000000081947 */ /* 0x008fea0003800000 */
[----:B------:R-:W3:Y:S02]  /*5330*/  SYNCS.PHASECHK.TRANS64.TRYWAIT P1, [UR14+0x2a850], R0 ;  /* 0x02a85000ff0075a7 */ /* 0x000ee4000802014e */
[----:B---3--:R-:W-:Y:S05]  /*5340*/  @!P1 BRA `(.L_x_1003) ;  /* 0x000000e400889947 */ /* 0x008fea0003800000 */
.L_x_1002:
        /* <DEDUP_REMOVED lines=37> */
.L_x_1004:
[----:B------:R-:W-:Y:S01]  /*55a0*/  ISETP.NE.AND P2, PT, R23, 0x1, PT ;  /* 0x000000011700780c */ /* 0x000fe20003f45270 */
[----:B------:R-:W-:Y:S01]  /*55b0*/  FMUL.FTZ R21, R95, UR59 ;  /* 0x0000003b5f157c20 */ /* 0x000fe20008410000 */
[----:B-1----:R-:W-:Y:S01]  /*55c0*/  FMUL.FTZ R12, R94, UR59 ;  /* 0x0000003b5e0c7c20 */ /* 0x002fe20008410000 */
[----:B------:R-:W1:Y:S01]  /*55d0*/  S2UR UR10, SR_CgaCtaId ;  /* 0x00000000000a79c3 */ /* 0x000e620000008800 */
[----:B------:R-:W-:Y:S01]  /*55e0*/  FMUL.FTZ R158, R105, UR59 ;  /* 0x0000003b699e7c20 */ /* 0x000fe20008410000 */
[----:B------:R-:W-:Y:S01]  /*55f0*/  FMUL.FTZ R116, R116, UR59 ;  /* 0x0000003b74747c20 */ /* 0x000fe20008410000 */
[----:B------:R-:W-:Y:S02]  /*5600*/  IMAD.MOV.U32 R105, RZ, RZ, R8 ;  /* 0x000000ffff697224 */ /* 0x000fe400078e0008 */
[----:B------:R-:W-:Y:S01]  /*5610*/  FMUL.FTZ R2, R91, UR59 ;  /* 0x0000003b5b027c20 */ /* 0x000fe20008410000 */
[----:B------:R-:W-:Y:S01]  /*5620*/  FMUL.FTZ R91, R103, UR59 ;  /* 0x0000003b675b7c20 */ /* 0x000fe20008410000 */
[----:B------:R-:W-:Y:S01]  /*5630*/  FMUL.FTZ R103, R111, UR59 ;  /* 0x0000003b6f677c20 */ /* 0x000fe20008410000 */
[----:B------:R-:W-:Y:S01]  /*5640*/  FMUL.FTZ R138, R114, UR59 ;  /* 0x0000003b728a7c20 */ /* 0x000fe20008410000 */
[----:B------:R-:W-:Y:S01]  /*5650*/  IMAD R111, R20, -0x60, RZ ;  /* 0xffffffa0146f7824 */ /* 0x000fe200078e02ff */
[----:B------:R3:W4:Y:S01]  /*5660*/  MUFU.TANH R114, R116 ;  /* 0x0000007400727308 */ /* 0x0007220000002400 */
[----:B------:R-:W5:Y:S01]  /*5670*/  @P2 LDC R95, c[0x0][0x44c] ;  /* 0x00011300ff5f2b82 */ /* 0x000f620000000800 */
[----:B------:R-:W-:Y:S01]  /*5680*/  FMUL.FTZ R172, R96, UR59 ;  /* 0x0000003b60ac7c20 */ /* 0x000fe20008410000 */
[----:B------:R-:W-:-:S02]  /*5690*/  VIADD R96, R111, 0x1 ;  /* 0x000000016f607836 */ /* 0x000fc40000000000 */
[----:B0-----:R-:W-:Y:S01]  /*56a0*/  FMUL.FTZ R11, R88, UR59 ;  /* 0x0000003b580b7c20 */ /* 0x001fe20008410000 */
[----:B------:R-:W-:Y:S01]  /*56b0*/  FMUL.FTZ R137, R89, UR59 ;  /* 0x0000003b59897c20 */ /* 0x000fe20008410000 */
[----:B--2---:R-:W-:Y:S01]  /*56c0*/  FMUL.FTZ R0, R90, UR59 ;  /* 0x0000003b5a007c20 */ /* 0x004fe20008410000 */
[----:B------:R-:W-:Y:S01]  /*56d0*/  FMUL.FTZ R139, R92, UR59 ;  /* 0x0000003b5c8b7c20 */ /* 0x000fe20008410000 */
[----:B------:R-:W-:Y:S01]  /*56e0*/  FMUL.FTZ R164, R93, UR59 ;  /* 0x0000003b5da47c20 */ /* 0x000fe20008410000 */
[----:B------:R-:W0:Y:S01]  /*56f0*/  @P2 LDC R94, c[0x0][0x450] ;  /* 0x00011400ff5e2b82 */ /* 0x000e220000000800 */
[----:B------:R-:W-:Y:S01]  /*5700*/  FMUL.FTZ R166, R97, UR59 ;  /* 0x0000003b61a67c20 */ /* 0x000fe20008410000 */
[----:B------:R-:W-:Y:S01]  /*5710*/  FMUL.FTZ R168, R101, UR59 ;  /* 0x0000003b65a87c20 */ /* 0x000fe20008410000 */
[----:B------:R-:W-:Y:S01]  /*5720*/  R2UR UR5, R10 ;  /* 0x000000000a0572ca */ /* 0x000fe200000e0000 */
        /* <DEDUP_REMOVED lines=12> */
[----:B-----5:R-:W-:-:S04]  /*57f0*/  @P2 IMAD.HI.U32 R95, R8, R95, RZ ;  /* 0x0000005f085f2227 */ /* 0x020fc800078e00ff */
[----:B------:R-:W-:Y:S01]  /*5800*/  FMUL.FTZ R140, R115, UR59 ;  /* 0x0000003b738c7c20 */ /* 0x000fe20008410000 */
[----:B------:R-:W-:Y:S01]  /*5810*/  FMUL.FTZ R117, R117, UR59 ;  /* 0x0000003b75757c20 */ /* 0x000fe20008410000 */
[----:B------:R-:W-:Y:S01]  /*5820*/  FMUL.FTZ R142, R118, UR59 ;  /* 0x0000003b768e7c20 */ /* 0x000fe20008410000 */
[----:B------:R-:W-:Y:S01]  /*5830*/  FMUL.FTZ R144, R119, UR59 ;  /* 0x0000003b77907c20 */ /* 0x000fe20008410000 */
[----:B------:R-:W-:Y:S01]  /*5840*/  FMUL.FTZ R121, R121, UR59 ;  /* 0x0000003b79797c20 */ /* 0x000fe20008410000 */
[----:B------:R-:W-:Y:S01]  /*5850*/  FMUL.FTZ R146, R122, UR59 ;  /* 0x0000003b7a927c20 */ /* 0x000fe20008410000 */
[----:B------:R-:W-:Y:S01]  /*5860*/  FMUL.FTZ R148, R123, UR59 ;  /* 0x0000003b7b947c20 */ /* 0x000fe20008410000 */
[----:B0-----:R-:W-:Y:S01]  /*5870*/  @P2 SHF.R.U32.HI R105, RZ, R94, R95 ;  /* 0x0000005eff692219 */ /* 0x001fe2000001165f */
[----:B------:R-:W-:Y:S01]  /*5880*/  FMUL.FTZ R150, R126, UR59 ;  /* 0x0000003b7e967c20 */ /* 0x000fe20008410000 */
[----:B------:R-:W-:Y:S01]  /*5890*/  FMUL.FTZ R152, R127, UR59 ;  /* 0x0000003b7f987c20 */ /* 0x000fe20008410000 */
[----:B------:R-:W-:Y:S01]  /*58a0*/  FMUL.FTZ R156, R130, UR59 ;  /* 0x0000003b829c7c20 */ /* 0x000fe20008410000 */
[----:B------:R-:W-:Y:S01]  /*58b0*/  FMUL.FTZ R93, R131, UR59 ;  /* 0x0000003b835d7c20 */ /* 0x000fe20008410000 */
[----:B---3--:R-:W0:Y:S01]  /*58c0*/  SHFL.IDX PT, R116, R105, RZ, 0x1c1f ;  /* 0x001c1fff69747589 */ /* 0x008e2200000e0000 */
[----:B------:R-:W-:Y:S01]  /*58d0*/  FMUL.FTZ R132, R132, UR59 ;  /* 0x0000003b84847c20 */ /* 0x000fe20008410000 */
[----:B------:R-:W-:Y:S01]  /*58e0*/  FMUL.FTZ R94, R134, UR59 ;  /* 0x0000003b865e7c20 */ /* 0x000fe20008410000 */
[----:B------:R-:W-:-:S02]  /*58f0*/  IMAD R97, R9, -0x2, R96 ;  /* 0xfffffffe09617824 */ /* 0x000fc400078e0260 */
[----:B------:R-:W-:Y:S01]  /*5900*/  FMUL.FTZ R95, R135, UR59 ;  /* 0x0000003b875f7c20 */ /* 0x000fe20008410000 */
[----:B------:R-:W-:Y:S01]  /*5910*/  UIADD3 UR61, UR61, 0x2a840, URZ ;  /* 0x0002a8403d3d7890 */ /* 0x000fe2000fffe03f */
[----:B------:R-:W-:Y:S01]  /*5920*/  FMUL.FTZ R120, R120, UR59 ;  /* 0x0000003b78787c20 */ /* 0x000fe20008410000 */
[----:B------:R-:W-:Y:S01]  /*5930*/  FMUL.FTZ R124, R124, UR59 ;  /* 0x0000003b7c7c7c20 */ /* 0x000fe20008410000 */
[----:B------:R-:W-:Y:S01]  /*5940*/  FMUL.FTZ R125, R125, UR59 ;  /* 0x0000003b7d7d7c20 */ /* 0x000fe20008410000 */
[----:B------:R-:W-:Y:S01]  /*5950*/  FMUL.FTZ R128, R128, UR59 ;  /* 0x0000003b80807c20 */ /* 0x000fe20008410000 */
[----:B------:R-:W-:Y:S01]  /*5960*/  FMUL.FTZ R129, R129, UR59 ;  /* 0x0000003b81817c20 */ /* 0x000fe20008410000 */
[----:B------:R-:W-:Y:S01]  /*5970*/  FMUL.FTZ R133, R133, UR59 ;  /* 0x0000003b85857c20 */ /* 0x000fe20008410000 */
[----:B------:R-:W-:Y:S01]  /*5980*/  LOP3.LUT P1, RZ, R18, 0x80000, RZ, 0xc0, !PT ;  /* 0x0008000012ff7812 */ /* 0x000fe2000782c0ff */
[----:B------:R-:W-:Y:S01]  /*5990*/  IMAD R96, R16, UR7, R97 ;  /* 0x0000000710607c24 */ /* 0x000fe2000f8e0261 */
[----:B-1----:R-:W-:Y:S01]  /*59a0*/  UPRMT UR61, UR10, 0x654, UR61 ;  /* 0x000006540a3d7896 */ /* 0x002fe2000800003d */
[----:B------:R-:W1:Y:S01]  /*59b0*/  MUFU.TANH R11, R11 ;  /* 0x0000000b000b7308 */ /* 0x000e620000002400 */
[----:B------:R-:W-:Y:S01]  /*59c0*/  ULDC UR11, c[0x0][0x9e0] ;  /* 0x00027800000b7ab9 */ /* 0x000fe20000000800 */
[----:B------:R-:W-:Y:S01]  /*59d0*/  ULDC UR10, c[0x0][0x288] ;  /* 0x0000a200000a7ab9 */ /* 0x000fe20000000800 */
[----:B------:R-:W-:-:S02]  /*59e0*/  VIADD R122, R97, 0xffffffff ;  /* 0xffffffff617a7836 */ /* 0x000fc40000000000 */
[----:B------:R-:W-:-:S03]  /*59f0*/  VIADD R96, R96, -UR10 ;  /* 0x8000000a60607c36 */ /* 0x000fc60008000000 */
[----:B------:R-:W2:Y:S01]  /*5a00*/  MUFU.TANH R137, R137 ;  /* 0x0000008900897308 */ /* 0x000ea20000002400 */
[C---:B------:R-:W-:Y:S01]  /*5a10*/  VIADD R115, R96.reuse, UR11 ;  /* 0x0000000b60737c36 */ /* 0x040fe20008000000 */
[----:B------:R-:W-:Y:S01]  /*5a20*/  IADD3 R119, R96, UR5, RZ ;  /* 0x0000000560777c10 */ /* 0x000fe2000fffe0ff */
[----:B------:R-:W-:Y:S02]  /*5a30*/  SYNCS.ARRIVE.TRANS64.RED.A1T0 RZ, [UR61], RZ ;  /* 0x000000ffffff79a7 */ /* 0x000fe4000810043d */
[--C-:B0-----:R-:W-:Y:S02]  /*5a40*/  IMAD.IADD R97, R115, 0x1, R116.reuse ;  /* 0x0000000173617824 */ /* 0x101fe400078e0274 */
[----:B------:R-:W-:Y:S01]  /*5a50*/  IMAD.IADD R99, R119, 0x1, R116 ;  /* 0x0000000177637824 */ /* 0x000fe200078e0274 */
[----:B------:R-:W0:Y:S08]  /*5a60*/  MUFU.TANH R0, R0 ;  /* 0x0000000000007308 */ /* 0x000e300000002400 */
[----:B------:R-:W3:Y:S08]  /*5a70*/  MUFU.TANH R2, R2 ;  /* 0x0000000200027308 */ /* 0x000ef00000002400 */
        /* <DEDUP_REMOVED lines=27> */
[----:B------:R0:W0:Y:S08]  /*5c30*/  MUFU.TANH R110, R120 ;  /* 0x00000078006e7308 */ /* 0x0000300000002400 */
[----:B------:R-:W0:Y:S08]  /*5c40*/  MUFU.TANH R121, R121 ;  /* 0x0000007900797308 */ /* 0x000e300000002400 */
[----:B------:R-:W0:Y:S08]  /*5c50*/  MUFU.TANH R146, R146 ;  /* 0x0000009200927308 */ /* 0x000e300000002400 */
[----:B------:R-:W0:Y:S08]  /*5c60*/  MUFU.TANH R148, R148 ;  /* 0x0000009400947308 */ /* 0x000e300000002400 */
[----:B------:R0:W0:Y:S08]  /*5c70*/  MUFU.TANH R106, R124 ;  /* 0x0000007c006a7308 */ /* 0x0000300000002400 */
[----:B------:R0:W0:Y:S08]  /*5c80*/  MUFU.TANH R104, R125 ;  /* 0x0000007d00687308 */ /* 0x0000300000002400 */
[----:B------:R-:W0:Y:S08]  /*5c90*/  MUFU.TANH R150, R150 ;  /* 0x0000009600967308 */ /* 0x000e300000002400 */
[----:B------:R-:W0:Y:S08]  /*5ca0*/  MUFU.TANH R152, R152 ;  /* 0x0000009800987308 */ /* 0x000e300000002400 */
[----:B------:R0:W0:Y:S08]  /*5cb0*/  MUFU.TANH R102, R128 ;  /* 0x0000008000667308 */ /* 0x0000300000002400 */
[----:B------:R0:W0:Y:S08]  /*5cc0*/  MUFU.TANH R98, R129 ;  /* 0x0000008100627308 */ /* 0x0000300000002400 */
[----:B------:R-:W0:Y:S08]  /*5cd0*/  MUFU.TANH R156, R156 ;  /* 0x0000009c009c7308 */ /* 0x000e300000002400 */
[----:B------:R-:W0:Y:S08]  /*5ce0*/  MUFU.TANH R93, R93 ;  /* 0x0000005d005d7308 */ /* 0x000e300000002400 */
[----:B------:R-:W0:Y:S08]  /*5cf0*/  MUFU.TANH R132, R132 ;  /* 0x0000008400847308 */ /* 0x000e300000002400 */
[----:B------:R0:W0:Y:S08]  /*5d00*/  MUFU.TANH R100, R133 ;  /* 0x0000008500647308 */ /* 0x0000300000002400 */
[----:B------:R-:W0:Y:S08]  /*5d10*/  MUFU.TANH R94, R94 ;  /* 0x0000005e005e7308 */ /* 0x000e300000002400 */
[----:B------:R-:W0:Y:S01]  /*5d20*/  MUFU.TANH R95, R95 ;  /* 0x0000005f005f7308 */ /* 0x000e220000002400 */
[----:B-1234-:R-:W-:Y:S05]  /*5d30*/  @!P1 BRA `(.L_x_1005) ;  /* 0x0000000000589947 */ /* 0x01efea0003800000 */
[----:B------:R-:W-:Y:S01]  /*5d40*/  IMAD R96, R16, UR7, R116 ;  /* 0x0000000710607c24 */ /* 0x000fe2000f8e0274 */
[----:B------:R-:W-:Y:S03]  /*5d50*/  BSSY B0, `(.L_x_1006) ;  /* 0x0000011000007945 */ /* 0x000fe60003800000 */
[----:B------:R-:W-:-:S05]  /*5d60*/  VIADD R107, R96, -UR10 ;  /* 0x8000000a606b7c36 */ /* 0x000fca0008000000 */
[----:B------:R-:W-:-:S13]  /*5d70*/  ISETP.GT.AND P1, PT, R107, -0x1, PT ;  /* 0xffffffff6b00780c */ /* 0x000fda0003f24270 */
[----:B------:R-:W-:Y:S05]  /*5d80*/  @P1 BRA `(.L_x_1007) ;  /* 0x0000000000201947 */ /* 0x000fea0003800000 */
[----:B------:R-:W-:Y:S01]  /*5d90*/  IMAD.U32 R116, RZ, RZ, UR6 ;  /* 0x00000006ff747e24 */ /* 0x000fe2000f8e00ff */
[----:B------:R-:W-:-:S04]  /*5da0*/  LOP3.LUT R107, RZ, R107, RZ, 0x33, !PT ;  /* 0x0000006bff6b7212 */ /* 0x000fc800078e33ff */
[----:B------:R-:W-:-:S13]  /*5db0*/  ISETP.NE.AND P1, PT, R116, 0x1, PT ;  /* 0x000000017400780c */ /* 0x000fda0003f25270 */
[----:B0-----:R-:W0:Y:S02]  /*5dc0*/  @P1 LDC.64 R124, c[0x0][0x9e8] ;  /* 0x00027a00ff7c1b82 */ /* 0x001e240000000a00 */
[----:B0-----:R-:W-:-:S05]  /*5dd0*/  @P1 IMAD.HI.U32 R96, R107, R124, RZ ;  /* 0x0000007c6b601227 */ /* 0x001fca00078e00ff */
[----:B------:R-:W-:-:S04]  /*5de0*/  @P1 SHF.R.U32.HI R107, RZ, R125, R96 ;  /* 0x0000007dff6b1219 */ /* 0x000fc80000011660 */
[----:B------:R-:W-:Y:S01]  /*5df0*/  LOP3.LUT R107, RZ, R107, RZ, 0x33, !PT ;  /* 0x0000006bff6b7212 */ /* 0x000fe200078e33ff */
[----:B------:R-:W-:Y:S06]  /*5e00*/  BRA `(.L_x_1008) ;  /* 0x0000000000147947 */ /* 0x000fec0003800000 */
.L_x_1007:
[----:B------:R-:W-:-:S05]  /*5e10*/  IMAD.U32 R116, RZ, RZ, UR6 ;  /* 0x00000006ff747e24 */ /* 0x000fca000f8e00ff */
[----:B------:R-:W-:-:S13]  /*5e20*/  ISETP.NE.AND P1, PT, R116, 0x1, PT ;  /* 0x000000017400780c */ /* 0x000fda0003f25270 */
[----:B0-----:R-:W0:Y:S02]  /*5e30*/  @P1 LDC.64 R124, c[0x0][0x9e8] ;  /* 0x00027a00ff7c1b82 */ /* 0x001e240000000a00 */
[----:B0-----:R-:W-:-:S05]  /*5e40*/  @P1 IMAD.HI.U32 R96, R107, R124, RZ ;  /* 0x0000007c6b601227 */ /* 0x001fca00078e00ff */
[----:B------:R-:W-:-:S07]  /*5e50*/  @P1 SHF.R.U32.HI R107, RZ, R125, R96 ;  /* 0x0000007dff6b1219 */ /* 0x000fce0000011660 */
.L_x_1008:
[----:B------:R-:W-:Y:S05]  /*5e60*/  BSYNC B0 ;  /* 0x0000000000007941 */ /* 0x000fea0003800000 */
.L_x_1006:
[----:B------:R-:W-:-:S05]  /*5e70*/  IMAD R96, R107, R116, R122 ;  /* 0x000000746b607224 */ /* 0x000fca00078e027a */
[----:B------:R-:W-:Y:S02]  /*5e80*/  VIADDMNMX R97, R96, R116, R97, PT ;  /* 0x0000007460617246 */ /* 0x000fe40003800161 */
[----:B------:R-:W-:-:S07]  /*5e90*/  VIMNMX R99, R99, R96, !PT ;  /* 0x0000006063637248 */ /* 0x000fce0007fe0100 */
.L_x_1005:
[C---:B------:R-:W-:Y:S01]  /*5ea0*/  ISETP.GE.AND P2, PT, R111.reuse, 0x9, PT ;  /* 0x000000096f00780c */ /* 0x040fe20003f46270 */
[----:B0-----:R-:W0:Y:S01]  /*5eb0*/  SHFL.IDX PT, R120, R105, 0x1, 0x1c1f ;  /* 0x003c1f0069787f89 */ /* 0x001e2200000e0000 */
[----:B------:R-:W-:Y:S02]  /*5ec0*/  ISETP.GE.AND P1, PT, R111, 0x2, PT ;  /* 0x000000026f00780c */ /* 0x000fe40003f26270 */
[C---:B------:R-:W-:Y:S02]  /*5ed0*/  ISETP.GT.AND P3, PT, R99.reuse, 0x8, !P2 ;  /* 0x000000086300780c */ /* 0x040fe40005764270 */
[----:B------:R-:W-:Y:S02]  /*5ee0*/  ISETP.GT.AND P4, PT, R99, 0x1, !P1 ;  /* 0x000000016300780c */ /* 0x000fe40004f84270 */
[----:B------:R-:W-:Y:S02]  /*5ef0*/  ISETP.LT.OR P3, PT, R97, 0x9, P3 ;  /* 0x000000096100780c */ /* 0x000fe40001f61670 */
[----:B------:R-:W-:-:S02]  /*5f00*/  ISETP.GE.AND P5, PT, R111, 0xa, PT ;  /* 0x0000000a6f00780c */ /* 0x000fc40003fa6270 */
[----:B------:R-:W-:Y:S02]  /*5f10*/  FSEL R174, R139, -INF , !P3 ;  /* 0xff8000008bae7808 */ /* 0x000fe40005800000 */
[----:B------:R-:W-:Y:S02]  /*5f20*/  ISETP.LT.OR P4, PT, R97, 0x2, P4 ;  /* 0x000000026100780c */ /* 0x000fe40002781670 */
        /* <DEDUP_REMOVED lines=98> */
[----:B------:R-:W-:Y:S02]  /*6550*/  P2R R107, PR, RZ, 0x40 ;  /* 0x00000040ff6b7803 */ /* 0x000fe40000000000 */
[----:B------:R-:W-:-:S04]  /*6560*/  ISETP.GT.AND P6, PT, R99, RZ, !P6 ;  /* 0x000000ff6300720c */ /* 0x000fc800077c4270 */
[----:B------:R-:W-:-:S04]  /*6570*/  ISETP.LT.OR P6, PT, R97, 0x1, P6 ;  /* 0x000000016100780c */ /* 0x000fc800037c1670 */
[----:B------:R-:W-:Y:S02]  /*6580*/  FSEL R176, R11, -INF , !P6 ;  /* 0xff8000000bb07808 */ /* 0x000fe40007000000 */
[----:B------:R-:W-:-:S04]  /*6590*/  ISETP.GE.AND P6, PT, R111, 0x5a, PT ;  /* 0x0000005a6f00780c */ /* 0x000fc80003fc6270 */
[----:B------:R-:W-:Y:S02]  /*65a0*/  P2R R111, PR, RZ, 0x40 ;  /* 0x00000040ff6f7803 */ /* 0x000fe40000000000 */
[----:B------:R-:W-:Y:S01]  /*65b0*/  ISETP.GT.AND P6, PT, R99, 0x59, !P6 ;  /* 0x000000596300780c */ /* 0x000fe200077c4270 */
[----:B0-----:R-:W-:-:S03]  /*65c0*/  IMAD.IADD R99, R119, 0x1, R120 ;  /* 0x0000000177637824 */ /* 0x001fc600078e0278 */
[----:B------:R-:W-:Y:S01]  /*65d0*/  ISETP.LT.OR P6, PT, R97, 0x5a, P6 ;  /* 0x0000005a6100780c */ /* 0x000fe200037c1670 */
[----:B------:R-:W-:-:S03]  /*65e0*/  IMAD.IADD R97, R115, 0x1, R120 ;  /* 0x0000000173617824 */ /* 0x000fc600078e0278 */
[----:B------:R-:W-:Y:S02]  /*65f0*/  FSEL R100, R100, -INF , !P6 ;  /* 0xff80000064647808 */ /* 0x000fe40007000000 */
[----:B------:R-:W-:-:S13]  /*6600*/  LOP3.LUT P6, RZ, R18, 0x80000, RZ, 0xc0, !PT ;  /* 0x0008000012ff7812 */ /* 0x000fda00078cc0ff */
[----:B------:R-:W-:Y:S05]  /*6610*/  @!P6 BRA `(.L_x_1009) ;  /* 0x000000000058e947 */ /* 0x000fea0003800000 */
        /* <DEDUP_REMOVED lines=8> */
[----:B------:R-:W0:Y:S02]  /*66a0*/  @P6 LDC.64 R120, c[0x0][0x9e8] ;  /* 0x00027a00ff786b82 */ /* 0x000e240000000a00 */
[----:B0-----:R-:W-:-:S05]  /*66b0*/  @P6 IMAD.HI.U32 R120, R11, R120, RZ ;  /* 0x000000780b786227 */ /* 0x001fca00078e00ff */
[----:B------:R-:W-:-:S04]  /*66c0*/  @P6 SHF.R.U32.HI R11, RZ, R121, R120 ;  /* 0x00000079ff0b6219 */ /* 0x000fc80000011678 */
[----:B------:R-:W-:Y:S01]  /*66d0*/  LOP3.LUT R11, RZ, R11, RZ, 0x33, !PT ;  /* 0x0000000bff0b7212 */ /* 0x000fe200078e33ff */
[----:B------:R-:W-:Y:S06]  /*66e0*/  BRA `(.L_x_1012) ;  /* 0x0000000000147947 */ /* 0x000fec0003800000 */
.L_x_1011:
[----:B------:R-:W-:-:S05]  /*66f0*/  IMAD.U32 R105, RZ, RZ, UR6 ;  /* 0x00000006ff697e24 */ /* 0x000fca000f8e00ff */
[----:B------:R-:W-:-:S13]  /*6700*/  ISETP.NE.AND P6, PT, R105, 0x1, PT ;  /* 0x000000016900780c */ /* 0x000fda0003fc5270 */
[----:B------:R-:W0:Y:S02]  /*6710*/  @P6 LDC.64 R120, c[0x0][0x9e8] ;  /* 0x00027a00ff786b82 */ /* 0x000e240000000a00 */
[----:B0-----:R-:W-:-:S05]  /*6720*/  @P6 IMAD.HI.U32 R120, R11, R120, RZ ;  /* 0x000000780b786227 */ /* 0x001fca00078e00ff */
[----:B------:R-:W-:-:S07]  /*6730*/  @P6 SHF.R.U32.HI R11, RZ, R121, R120 ;  /* 0x00000079ff0b6219 */ /* 0x000fce0000011678 */
.L_x_1012:
[----:B------:R-:W-:Y:S05]  /*6740*/  BSYNC B0 ;  /* 0x0000000000007941 */ /* 0x000fea0003800000 */
.L_x_1010:
[----:B------:R-:W-:-:S05]  /*6750*/  IMAD R120, R11, R105, R122 ;  /* 0x000000690b787224 */ /* 0x000fca00078e027a */
[----:B------:R-:W-:Y:S02]  /*6760*/  VIADDMNMX R97, R120, R105, R97, PT ;  /* 0x0000006978617246 */ /* 0x000fe40003800161 */
[----:B------:R-:W-:-:S07]  /*6770*/  VIMNMX R99, R99, R120, !PT ;  /* 0x0000007863637248 */ /* 0x000fce0007fe0100 */
.L_x_1009:
[C---:B------:R-:W-:Y:S02]  /*6780*/  ISETP.GT.AND P1, PT, R99.reuse, 0x1, !P1 ;  /* 0x000000016300780c */ /* 0x040fe40004f24270 */
        /* <DEDUP_REMOVED lines=67> */
[----:B------:R-:W-:Y:S01]  /*6bc0*/  ISETP.LT.OR P1, PT, R97, 0x31, P1 ;  /* 0x000000316100780c */ /* 0x000fe20000f21670 */
[----:B------:R-:W0:Y:S01]  /*6bd0*/  LDC R11, c[0x0][0x988] ;  /* 0x00026200ff0b7b82 */ /* 0x000e220000000800 */
[----:B------:R-:W-:Y:S01]  /*6be0*/  ISETP.NE.AND P2, PT, R141, RZ, PT ;  /* 0x000000ff8d00720c */ /* 0x000fe20003f45270 */
[----:B------:R-:W1:Y:S01]  /*6bf0*/  SHFL.BFLY PT, R12, R21, 0x2, 0x1f ;  /* 0x0c401f00150c7f89 */ /* 0x000e6200000e0000 */
[----:B------:R-:W-:Y:S02]  /*6c00*/  FSEL R138, R138, -INF , !P1 ;  /* 0xff8000008a8a7808 */ /* 0x000fe40004800000 */
[----:B------:R-:W-:-:S02]  /*6c10*/  ISETP.NE.AND P1, PT, R135, RZ, PT ;  /* 0x000000ff8700720c */ /* 0x000fc40003f25270 */
[----:B------:R-:W-:Y:S02]  /*6c20*/  ISETP.NE.AND P6, PT, R143, RZ, PT ;  /* 0x000000ff8f00720c */ /* 0x000fe40003fc5270 */
[C---:B------:R-:W-:Y:S02]  /*6c30*/  ISETP.GT.AND P1, PT, R99.reuse, 0x31, !P1 ;  /* 0x000000316300780c */ /* 0x040fe40004f24270 */
[----:B------:R-:W-:Y:S02]  /*6c40*/  ISETP.GT.AND P3, PT, R99, 0x50, !P3 ;  /* 0x000000506300780c */ /* 0x000fe40005f64270 */
[C---:B------:R-:W-:Y:S02]  /*6c50*/  ISETP.LT.OR P1, PT, R97.reuse, 0x32, P1 ;  /* 0x000000326100780c */ /* 0x040fe40000f21670 */
[----:B------:R-:W-:Y:S02]  /*6c60*/  ISETP.LT.OR P3, PT, R97, 0x51, P3 ;  /* 0x000000516100780c */ /* 0x000fe40001f61670 */
[----:B------:R-:W-:-:S02]  /*6c70*/  FSEL R140, R140, -INF , !P1 ;  /* 0xff8000008c8c7808 */ /* 0x000fc40004800000 */
[----:B------:R-:W-:Y:S02]  /*6c80*/  ISETP.NE.AND P1, PT, R113, RZ, PT ;  /* 0x000000ff7100720c */ /* 0x000fe40003f25270 */
[C---:B------:R-:W-:Y:S02]  /*6c90*/  ISETP.GT.AND P4, PT, R99.reuse, 0x51, !P4 ;  /* 0x000000516300780c */ /* 0x040fe40006784270 */
[----:B------:R-:W-:Y:S02]  /*6ca0*/  ISETP.GT.AND P1, PT, R99, 0x38, !P1 ;  /* 0x000000386300780c */ /* 0x000fe40004f24270 */
[----:B------:R-:W-:Y:S02]  /*6cb0*/  FSEL R156, R156, -INF , !P3 ;  /* 0xff8000009c9c7808 */ /* 0x000fe40005800000 */
[----:B------:R-:W-:Y:S02]  /*6cc0*/  ISETP.LT.OR P1, PT, R97, 0x39, P1 ;  /* 0x000000396100780c */ /* 0x000fe40000f21670 */
[----:B-1----:R-:W-:-:S02]  /*6cd0*/  FMNMX.FTZ R88, R21, R12, !PT ;  /* 0x0000000c15587209 */ /* 0x002fc40007810000 */
[----:B------:R-:W-:Y:S02]  /*6ce0*/  FSEL R142, R142, -INF , !P1 ;  /* 0xff8000008e8e7808 */ /* 0x000fe40004800000 */
[----:B------:R-:W-:Y:S01]  /*6cf0*/  ISETP.NE.AND P1, PT, R137, RZ, PT ;  /* 0x000000ff8900720c */ /* 0x000fe20003f25270 */
[----:B------:R-:W1:Y:S01]  /*6d00*/  SHFL.BFLY PT, R89, R88, 0x1, 0x1f ;  /* 0x0c201f0058597f89 */ /* 0x000e6200000e0000 */
[C---:B------:R-:W-:Y:S02]  /*6d10*/  ISETP.GT.AND P5, PT, R99.reuse, 0x58, !P5 ;  /* 0x000000586300780c */ /* 0x040fe40006fa4270 */
[----:B------:R-:W-:Y:S02]  /*6d20*/  ISETP.GT.AND P1, PT, R99, 0x39, !P1 ;  /* 0x000000396300780c */ /* 0x000fe40004f24270 */
[C---:B------:R-:W-:Y:S02]  /*6d30*/  ISETP.LT.OR P4, PT, R97.reuse, 0x52, P4 ;  /* 0x000000526100780c */ /* 0x040fe40002781670 */
[----:B------:R-:W-:-:S02]  /*6d40*/  ISETP.LT.OR P1, PT, R97, 0x3a, P1 ;  /* 0x0000003a6100780c */ /* 0x000fc40000f21670 */
[----:B------:R-:W-:Y:S02]  /*6d50*/  ISETP.LT.OR P5, PT, R97, 0x59, P5 ;  /* 0x000000596100780c */ /* 0x000fe40002fa1670 */
[----:B------:R-:W-:Y:S02]  /*6d60*/  FSEL R144, R144, -INF , !P1 ;  /* 0xff80000090907808 */ /* 0x000fe40004800000 */
[----:B------:R-:W-:-:S04]  /*6d70*/  ISETP.NE.AND P1, PT, R117, RZ, PT ;  /* 0x000000ff7500720c */ /* 0x000fc80003f25270 */
[----:B------:R-:W-:-:S04]  /*6d80*/  ISETP.GT.AND P1, PT, R99, 0x40, !P1 ;  /* 0x000000406300780c */ /* 0x000fc80004f24270 */
[----:B------:R-:W-:Y:S02]  /*6d90*/  ISETP.LT.OR P1, PT, R97, 0x41, P1 ;  /* 0x000000416100780c */ /* 0x000fe40000f21670 */
[----:B-1----:R-:W-:Y:S02]  /*6da0*/  FMNMX.FTZ R12, R88, R89, !PT ;  /* 0x00000059580c7209 */ /* 0x002fe40007810000 */
[----:B------:R-:W-:Y:S02]  /*6db0*/  FSEL R146, R146, -INF , !P1 ;  /* 0xff80000092927808 */ /* 0x000fe40004800000 */
[----:B------:R-:W-:-:S04]  /*6dc0*/  ISETP.NE.AND P1, PT, R139, RZ, PT ;  /* 0x000000ff8b00720c */ /* 0x000fc80003f25270 */
[----:B------:R-:W-:-:S04]  /*6dd0*/  ISETP.GT.AND P1, PT, R99, 0x41, !P1 ;  /* 0x000000416300780c */ /* 0x000fc80004f24270 */
[----:B------:R-:W-:-:S04]  /*6de0*/  ISETP.LT.OR P1, PT, R97, 0x42, P1 ;  /* 0x000000426100780c */ /* 0x000fc80000f21670 */
[----:B------:R-:W-:Y:S02]  /*6df0*/  FSEL R148, R148, -INF , !P1 ;  /* 0xff80000094947808 */ /* 0x000fe40004800000 */
[----:B------:R-:W-:-:S04]  /*6e00*/  ISETP.GT.AND P1, PT, R99, 0x48, !P2 ;  /* 0x000000486300780c */ /* 0x000fc80005724270 */
[----:B------:R-:W-:-:S04]  /*6e10*/  ISETP.LT.OR P1, PT, R97, 0x49, P1 ;  /* 0x000000496100780c */ /* 0x000fc80000f21670 */
[----:B------:R-:W-:Y:S02]  /*6e20*/  FSEL R150, R150, -INF , !P1 ;  /* 0xff80000096967808 */ /* 0x000fe40004800000 */
[----:B------:R-:W-:Y:S02]  /*6e30*/  ISETP.GT.AND P1, PT, R99, 0x49, !P6 ;  /* 0x000000496300780c */ /* 0x000fe40007724270 */
[----:B------:R-:W-:Y:S02]  /*6e40*/  ISETP.NE.AND P6, PT, R107, RZ, PT ;  /* 0x000000ff6b00720c */ /* 0x000fe40003fc5270 */
[----:B------:R-:W-:-:S04]  /*6e50*/  ISETP.LT.OR P1, PT, R97, 0x4a, P1 ;  /* 0x0000004a6100780c */ /* 0x000fc80000f21670 */
[----:B------:R-:W-:Y:S02]  /*6e60*/  FSEL R152, R152, -INF , !P1 ;  /* 0xff80000098987808 */ /* 0x000fe40004800000 */
[----:B------:R-:W-:Y:S02]  /*6e70*/  ISETP.GT.AND P1, PT, R99, RZ, !P6 ;  /* 0x000000ff6300720c */ /* 0x000fe40007724270 */
[----:B------:R-:W-:Y:S02]  /*6e80*/  ISETP.NE.AND P6, PT, R111, RZ, PT ;  /* 0x000000ff6f00720c */ /* 0x000fe40003fc5270 */
[----:B------:R-:W-:Y:S02]  /*6e90*/  ISETP.LT.OR P1, PT, R97, 0x1, P1 ;  /* 0x000000016100780c */ /* 0x000fe40000f21670 */
[----:B------:R-:W-:Y:S02]  /*6ea0*/  ISETP.GT.AND P2, PT, R99, 0x59, !P6 ;  /* 0x000000596300780c */ /* 0x000fe40007744270 */
[----:B------:R-:W-:Y:S01]  /*6eb0*/  FSEL R109, R0, -INF , !P1 ;  /* 0xff800000006d7808 */ /* 0x000fe20004800000 */
[C---:B0-----:R-:W-:Y:S01]  /*6ec0*/  FMUL.FTZ R0, R12.reuse, R11 ;  /* 0x0000000b0c007220 */ /* 0x041fe20000410000 */
[----:B------:R-:W-:-:S02]  /*6ed0*/  FSETP.NEU.FTZ.AND P1, PT, R12, -INF , PT ;  /* 0xff8000000c00780b */ /* 0x000fc40003f3d000 */
[----:B------:R-:W-:Y:S02]  /*6ee0*/  FMNMX.FTZ R21, R109, R14, !PT ;  /* 0x0000000e6d157209 */ /* 0x000fe40007810000 */
[----:B------:R-:W-:Y:S02]  /*6ef0*/  FSEL R113, R0, RZ, P1 ;  /* 0x000000ff00717208 */ /* 0x000fe40000800000 */
[----:B------:R-:W-:Y:S02]  /*6f00*/  FMNMX.FTZ R89, R2, R21, !PT ;  /* 0x0000001502597209 */ /* 0x000fe40007810000 */
[----:B------:R-:W-:Y:S01]  /*6f10*/  ISETP.LT.OR P2, PT, R97, 0x5a, P2 ;  /* 0x0000005a6100780c */ /* 0x000fe20001741670 */
[--C-:B------:R-:W-:Y:S01]  /*6f20*/  FFMA.FTZ R0, R176, R11, -R113.reuse ;  /* 0x0000000bb0007223 */ /* 0x100fe20000010871 */
[----:B------:R-:W-:Y:S01]  /*6f30*/  FMNMX.FTZ R89, R120, R89, !PT ;  /* 0x0000005978597209 */ /* 0x000fe20007810000 */
[-CC-:B------:R-:W-:Y:S01]  /*6f40*/  FFMA.FTZ R170, R170, R11.reuse, -R113.reuse ;  /* 0x0000000baaaa7223 */ /* 0x180fe20000010871 */
[--C-:B------:R-:W-:Y:S01]  /*6f50*/  FFMA.FTZ R107, R98, R11, -R113.reuse ;  /* 0x0000000b626b7223 */ /* 0x100fe20000010871 */
[----:B------:R0:W-:Y:S01]  /*6f60*/  MUFU.EX2 R21, R0 ;  /* 0x0000000000157308 */ /* 0x0001e20000000800 */
[----:B------:R-:W-:Y:S01]  /*6f70*/  FMNMX.FTZ R89, R122, R89, !PT ;  /* 0x000000597a597209 */ /* 0x000fe20007810000 */
[-CC-:B------:R-:W-:Y:S01]  /*6f80*/  FFMA.FTZ R162, R162, R11.reuse, -R113.reuse ;  /* 0x0000000ba2a27223 */ /* 0x180fe20000010871 */
[----:B------:R-:W-:Y:S01]  /*6f90*/  FSEL R98, R12, RZ, P1 ;  /* 0x000000ff0c627208 */ /* 0x000fe20000800000 */
[--C-:B------:R-:W-:Y:S01]  /*6fa0*/  FFMA.FTZ R174, R174, R11, -R113.reuse ;  /* 0x0000000baeae7223 */ /* 0x100fe20000010871 */
[----:B------:R-:W-:Y:S01]  /*6fb0*/  FMNMX.FTZ R89, R126, R89, !PT ;  /* 0x000000597e597209 */ /* 0x000fe20007810000 */
[-CC-:B------:R-:W-:Y:S01]  /*6fc0*/  FFMA.FTZ R164, R164, R11.reuse, -R113.reuse ;  /* 0x0000000ba4a47223 */ /* 0x180fe20000010871 */
[----:B------:R-:W-:Y:S01]  /*6fd0*/  FFMA.FTZ R172, R172, R11, -R113 ;  /* 0x0000000bacac7223 */ /* 0x000fe20000010871 */
[----:B------:R-:W-:Y:S01]  /*6fe0*/  FADD.FTZ R98, -R98, R13 ;  /* 0x0000000d62627221 */ /* 0x000fe20000010100 */
[----:B------:R-:W-:Y:S01]  /*6ff0*/  FMNMX.FTZ R91, R128, R89, !PT ;  /* 0x00000059805b7209 */ /* 0x000fe20007810000 */
[-CC-:B0-----:R-:W-:Y:S01]  /*7000*/  FFMA.FTZ R0, R160, R11.reuse, -R113.reuse ;  /* 0x0000000ba0007223 */ /* 0x181fe20000010871 */
[-CC-:B------:R-:W-:Y:S01]  /*7010*/  FFMA.FTZ R160, R158, R11.reuse, -R113.reuse ;  /* 0x0000000b9ea07223 */ /* 0x180fe20000010871 */
[----:B------:R-:W-:Y:S01]  /*7020*/  FSEL R158, R93, -INF , !P4 ;  /* 0xff8000005d9e7808 */ /* 0x000fe20006000000 */
[--C-:B------:R-:W-:Y:S01]  /*7030*/  FFMA.FTZ R93, R154, R11, -R113.reuse ;  /* 0x0000000b9a5d7223 */ /* 0x100fe20000010871 */
[----:B------:R-:W-:Y:S01]  /*7040*/  FMNMX.FTZ R91, R90, R91, !PT ;  /* 0x0000005b5a5b7209 */ /* 0x000fe20007810000 */
[--C-:B------:R-:W-:Y:S01]  /*7050*/  FFMA.FTZ R13, R100, R11, -R113.reuse ;  /* 0x0000000b640d7223 */ /* 0x100fe20000010871 */
[----:B------:R-:W-:Y:S01]  /*7060*/  FSEL R154, R95, -INF , !P2 ;  /* 0xff8000005f9a7808 */ /* 0x000fe20005000000 */
        /* <DEDUP_REMOVED lines=18> */
[----:B------:R-:W-:-:S03]  /*7190*/  FFMA.FTZ R96, R96, R11, -R113 ;  /* 0x0000000b60607223 */ /* 0x000fc60000010871 */
[----:B------:R-:W-:-:S03]  /*71a0*/  FMNMX.FTZ R101, R138, R101, !PT ;  /* 0x000000658a657209 */ /* 0x000fc60007810000 */
[----:B------:R-:W-:Y:S01]  /*71b0*/  MUFU.EX2 R91, R172 ;  /* 0x000000ac005b7308 */ /* 0x000fe20000000800 */
[----:B------:R-:W-:-:S04]  /*71c0*/  FMNMX.FTZ R103, R140, R101, !PT ;  /* 0x000000658c677209 */ /* 0x000fc80007810000 */
[----:B------:R-:W-:-:S03]  /*71d0*/  FMNMX.FTZ R103, R142, R103, !PT ;  /* 0x000000678e677209 */ /* 0x000fc60007810000 */
[----:B------:R0:W-:Y:S01]  /*71e0*/  MUFU.EX2 R101, R170 ;  /* 0x000000aa00657308 */ /* 0x0001e20000000800 */
[----:B------:R-:W-:-:S04]  /*71f0*/  FMNMX.FTZ R103, R144, R103, !PT ;  /* 0x0000006790677209 */ /* 0x000fc80007810000 */
[----:B------:R-:W-:-:S03]  /*7200*/  FMNMX.FTZ R103, R146, R103, !PT ;  /* 0x0000006792677209 */ /* 0x000fc60007810000 */
[----:B------:R-:W-:Y:S01]  /*7210*/  MUFU.EX2 R166, R166 ;  /* 0x000000a600a67308 */ /* 0x000fe20000000800 */
[----:B------:R-:W-:Y:S02]  /*7220*/  FMNMX.FTZ R105, R148, R103, !PT ;  /* 0x0000006794697209 */ /* 0x000fe40007810000 */
[----:B0-----:R-:W-:Y:S01]  /*7230*/  FSEL R170, R94, -INF , !P5 ;  /* 0xff8000005eaa7808 */ /* 0x001fe20006800000 */
[----:B------:R-:W-:Y:S01]  /*7240*/  FFMA.FTZ R94, R124, R11, -R113 ;  /* 0x0000000b7c5e7223 */ /* 0x000fe20000010871 */
[----:B------:R-:W-:-:S03]  /*7250*/  FMNMX.FTZ R105, R150, R105, !PT ;  /* 0x0000006996697209 */ /* 0x000fc60007810000 */
[----:B------:R0:W-:Y:S01]  /*7260*/  MUFU.EX2 R103, R0 ;  /* 0x0000000000677308 */ /* 0x0001e20000000800 */
[----:B------:R-:W-:-:S04]  /*7270*/  FMNMX.FTZ R105, R152, R105, !PT ;  /* 0x0000006998697209 */ /* 0x000fc80007810000 */
[----:B------:R-:W-:-:S03]  /*7280*/  FMNMX.FTZ R105, R156, R105, !PT ;  /* 0x000000699c697209 */ /* 0x000fc60007810000 */
[----:B------:R-:W-:Y:S01]  /*7290*/  MUFU.EX2 R168, R168 ;  /* 0x000000a800a87308 */ /* 0x000fe20000000800 */
[----:B------:R-:W-:-:S04]  /*72a0*/  FMNMX.FTZ R105, R158, R105, !PT ;  /* 0x000000699e697209 */ /* 0x000fc80007810000 */
[----:B------:R-:W-:-:S03]  /*72b0*/  FMNMX.FTZ R105, R170, R105, !PT ;  /* 0x00000069aa697209 */ /* 0x000fc60007810000 */
[----:B------:R-:W-:Y:S01]  /*72c0*/  MUFU.EX2 R160, R160 ;  /* 0x000000a000a07308 */ /* 0x000fe20000000800 */
[----:B------:R-:W-:-:S05]  /*72d0*/  FMNMX.FTZ R105, R154, R105, !PT ;  /* 0x000000699a697209 */ /* 0x000fca0007810000 */
[----:B0-----:R-:W0:Y:S02]  /*72e0*/  SHFL.BFLY PT, R0, R105, 0x2, 0x1f ;  /* 0x0c401f0069007f89 */ /* 0x001e2400000e0000 */
[----:B------:R-:W-:Y:S08]  /*72f0*/  MUFU.EX2 R93, R93 ;  /* 0x0000005d005d7308 */ /* 0x000ff00000000800 */
[----:B------:R-:W-:Y:S08]  /*7300*/  MUFU.EX2 R94, R94 ;  /* 0x0000005e005e7308 */ /* 0x000ff00000000800 */
[----:B------:R-:W-:Y:S01]  /*7310*/  MUFU.EX2 R95, R95 ;  /* 0x0000005f005f7308 */ /* 0x000fe20000000800 */
[----:B0-----:R-:W-:Y:S01]  /*7320*/  FMNMX.FTZ R0, R105, R0, !PT ;  /* 0x0000000069007209 */ /* 0x001fe20007810000 */
[----:B------:R-:W-:-:S06]  /*7330*/  FFMA.FTZ R105, R106, R11, -R113 ;  /* 0x0000000b6a697223 */ /* 0x000fcc0000010871 */
[----:B------:R-:W-:Y:S01]  /*7340*/  MUFU.EX2 R116, R116 ;  /* 0x0000007400747308 */ /* 0x000fe20000000800 */
[----:B------:R-:W0:Y:S07]  /*7350*/  SHFL.BFLY PT, R111, R0, 0x1, 0x1f ;  /* 0x0c201f00006f7f89 */ /* 0x000e2e00000e0000 */
[----:B------:R-:W-:Y:S08]  /*7360*/  MUFU.EX2 R97, R97 ;  /* 0x0000006100617308 */ /* 0x000ff00000000800 */
[----:B------:R-:W-:Y:S08]  /*7370*/  MUFU.EX2 R112, R112 ;  /* 0x0000007000707308 */ /* 0x000ff00000000800 */
[----:B------:R-:W-:Y:S01]  /*7380*/  MUFU.EX2 R99, R99 ;  /* 0x0000006300637308 */ /* 0x000fe20000000800 */
[----:B0-----:R-:W-:Y:S01]  /*7390*/  FMNMX.FTZ R88, R0, R111, !PT ;  /* 0x0000006f00587209 */ /* 0x001fe20007810000 */
[----:B------:R-:W-:-:S03]  /*73a0*/  FMUL.FTZ R0, R98, R11 ;  /* 0x0000000b62007220 */ /* 0x000fc60000410000 */
[C---:B------:R-:W-:Y:S01]  /*73b0*/  FSETP.NEU.FTZ.AND P1, PT, R88.reuse, -INF , PT ;  /* 0xff8000005800780b */ /* 0x040fe20003f3d000 */
[----:B------:R-:W-:Y:S02]  /*73c0*/  FMUL.FTZ R100, R88, R11 ;  /* 0x0000000b58647220 */ /* 0x000fe40000410000 */
[----:B------:R-:W-:Y:S03]  /*73d0*/  MUFU.EX2 R108, R108 ;  /* 0x0000006c006c7308 */ /* 0x000fe60000000800 */
[----:B------:R-:W-:-:S05]  /*73e0*/  FSEL R111, R100, RZ, P1 ;  /* 0x000000ff646f7208 */ /* 0x000fca0000800000 */
[----:B------:R-:W0:Y:S01]  /*73f0*/  MUFU.EX2 R0, R0 ;  /* 0x0000000000007308 */ /* 0x000e220000000800 */
[-CC-:B------:R-:W-:Y:S01]  /*7400*/  FFMA.FTZ R157, R109, R11.reuse, -R111.reuse ;  /* 0x0000000b6d9d7223 */ /* 0x180fe2000001086f */
[----:B------:R-:W-:Y:S01]  /*7410*/  FSEL R109, R88, RZ, P1 ;  /* 0x000000ff586d7208 */ /* 0x000fe20000800000 */
[-CC-:B------:R-:W-:Y:S01]  /*7420*/  FFMA.FTZ R98, R2, R11.reuse, -R111.reuse ;  /* 0x0000000b02627223 */ /* 0x180fe2000001086f */
[-CC-:B------:R-:W-:Y:S01]  /*7430*/  FFMA.FTZ R159, R120, R11.reuse, -R111.reuse ;  /* 0x0000000b789f7223 */ /* 0x180fe2000001086f */
[-CC-:B------:R-:W-:Y:S01]  /*7440*/  FFMA.FTZ R122, R122, R11.reuse, -R111.reuse ;  /* 0x0000000b7a7a7223 */ /* 0x180fe2000001086f */
[-CC-:B------:R-:W-:Y:S01]  /*7450*/  FFMA.FTZ R126, R126, R11.reuse, -R111.reuse ;  /* 0x0000000b7e7e7223 */ /* 0x180fe2000001086f */
[----:B------:R-:W-:Y:S01]  /*7460*/  FADD.FTZ R2, -R109, R14 ;  /* 0x0000000e6d027221 */ /* 0x000fe20000010100 */
[----:B------:R-:W-:Y:S01]  /*7470*/  MUFU.EX2 R157, R157 ;  /* 0x0000009d009d7308 */ /* 0x000fe20000000800 */
[-CC-:B------:R-:W-:Y:S01]  /*7480*/  FFMA.FTZ R128, R128, R11.reuse, -R111.reuse ;  /* 0x0000000b80807223 */ /* 0x180fe2000001086f */
[-CC-:B------:R-:W-:Y:S01]  /*7490*/  FFMA.FTZ R90, R90, R11.reuse, -R111.reuse ;  /* 0x0000000b5a5a7223 */ /* 0x180fe2000001086f */
[-C--:B------:R-:W-:Y:S01]  /*74a0*/  FMUL.FTZ R2, R2, R11.reuse ;  /* 0x0000000b02027220 */ /* 0x080fe20000410000 */
[-CC-:B------:R-:W-:Y:S01]  /*74b0*/  FFMA.FTZ R130, R130, R11.reuse, -R111.reuse ;  /* 0x0000000b82827223 */ /* 0x180fe2000001086f */
[-CC-:B------:R-:W-:Y:S01]  /*74c0*/  FFMA.FTZ R92, R92, R11.reuse, -R111.reuse ;  /* 0x0000000b5c5c7223 */ /* 0x180fe2000001086f */
[-CC-:B------:R-:W-:Y:S01]  /*74d0*/  FFMA.FTZ R132, R132, R11.reuse, -R111.reuse ;  /* 0x0000000b84847223 */ /* 0x180fe2000001086f */
[----:B------:R-:W-:Y:S01]  /*74e0*/  FFMA.FTZ R136, R136, R11, -R111 ;  /* 0x0000000b88887223 */ /* 0x000fe2000001086f */
[----:B------:R-:W-:Y:S01]  /*74f0*/  MUFU.EX2 R98, R98 ;  /* 0x0000006200627308 */ /* 0x000fe20000000800 */
[----:B0-----:R-:W-:Y:S01]  /*7500*/  FFMA.FTZ R7, R0, R7, R21 ;  /* 0x0000000700077223 */ /* 0x001fe20000010015 */
        /* <DEDUP_REMOVED lines=13> */
[----:B------:R-:W-:Y:S01]  /*75e0*/  FFMA.FTZ R111, R154, R11, -R111 ;  /* 0x0000000b9a6f7223 */ /* 0x000fe2000001086f */
[----:B------:R-:W1:Y:S08]  /*75f0*/  MUFU.EX2 R159, R159 ;  /* 0x0000009f009f7308 */ /* 0x000e700000000800 */
[----:B------:R-:W2:Y:S01]  /*7600*/  MUFU.EX2 R122, R122 ;  /* 0x0000007a007a7308 */ /* 0x000ea20000000800 */
[----:B0-----:R-:W-:Y:S01]  /*7610*/  FFMA.FTZ R109, R2, R6, R157 ;  /* 0x00000006026d7223 */ /* 0x001fe2000001009d */
[----:B------:R-:W-:-:S03]  /*7620*/  FADD.FTZ R6, R162, R7 ;  /* 0x00000007a2067221 */ /* 0x000fc60000010000 */
[----:B------:R-:W-:Y:S01]  /*7630*/  FADD.FTZ R14, R98, R109 ;  /* 0x0000006d620e7221 */ /* 0x000fe20000010000 */
[----:B------:R-:W-:Y:S02]  /*7640*/  FADD.FTZ R7, R89, R6 ;  /* 0x0000000659077221 */ /* 0x000fe40000010000 */
[----:B------:R-:W0:Y:S01]  /*7650*/  MUFU.EX2 R153, R126 ;  /* 0x0000007e00997308 */ /* 0x000e220000000800 */
[----:B-1----:R-:W-:Y:S01]  /*7660*/  FADD.FTZ R14, R159, R14 ;  /* 0x0000000e9f0e7221 */ /* 0x002fe20000010000 */
[----:B------:R-:W-:-:S04]  /*7670*/  FADD.FTZ R6, R164, R7 ;  /* 0x00000007a4067221 */ /* 0x000fc80000010000 */
[----:B------:R-:W-:Y:S02]  /*7680*/  FADD.FTZ R7, R91, R6 ;  /* 0x000000065b077221 */ /* 0x000fe40000010000 */
[----:B------:R-:W1:Y:S01]  /*7690*/  MUFU.EX2 R128, R128 ;  /* 0x0000008000807308 */ /* 0x000e620000000800 */
[----:B--2---:R-:W-:Y:S01]  /*76a0*/  FADD.FTZ R14, R122, R14 ;  /* 0x0000000e7a0e7221 */ /* 0x004fe20000010000 */
[----:B------:R-:W-:-:S04]  /*76b0*/  FADD.FTZ R6, R166, R7 ;  /* 0x00000007a6067221 */ /* 0x000fc80000010000 */
[----:B------:R-:W-:Y:S02]  /*76c0*/  FADD.FTZ R7, R101, R6 ;  /* 0x0000000665077221 */ /* 0x000fe40000010000 */
[----:B------:R-:W2:Y:S01]  /*76d0*/  MUFU.EX2 R155, R90 ;  /* 0x0000005a009b7308 */ /* 0x000ea20000000800 */
[----:B0-----:R-:W-:Y:S01]  /*76e0*/  FADD.FTZ R14, R153, R14 ;  /* 0x0000000e990e7221 */ /* 0x001fe20000010000 */
[----:B------:R-:W-:-:S04]  /*76f0*/  FADD.FTZ R6, R168, R7 ;  /* 0x00000007a8067221 */ /* 0x000fc80000010000 */
        /* <DEDUP_REMOVED lines=19> */
[----:B------:R-:W-:-:S06]  /*7830*/  FADD.FTZ R6, R108, R7 ;  /* 0x000000076c067221 */ /* 0x000fcc0000010000 */
        /* <DEDUP_REMOVED lines=40> */
.L_x_1013:
[----:B------:R-:W0:Y:S01]  /*7ac0*/  S2UR UR5, SR_CgaCtaId ;  /* 0x00000000000579c3 */ /* 0x000e220000008800 */
[----:B------:R-:W-:Y:S01]  /*7ad0*/  UIADD3 UR14, UR14, 0x2a860, URZ ;  /* 0x0002a8600e0e7890 */ /* 0x000fe2000fffe03f */
[C---:B------:R-:W-:Y:S01]  /*7ae0*/  ISETP.GT.AND P1, PT, R20.reuse, R15, PT ;  /* 0x0000000f1400720c */ /* 0x040fe20003f24270 */
[----:B------:R-:W-:Y:S01]  /*7af0*/  VIADD R20, R20, 0xffffffff ;  /* 0xffffffff14147836 */ /* 0x000fe20000000000 */
[----:B------:R-:W-:Y:S01]  /*7b00*/  F2FP.BF16.F32.PACK_AB R156, R162, R21 ;  /* 0x00000015a29c723e */ /* 0x000fe200000010ff */
[----:B------:R-:W-:Y:S01]  /*7b10*/  IMAD.MOV.U32 R14, RZ, RZ, R88 ;  /* 0x000000ffff0e7224 */ /* 0x000fe200078e0058 */
        /* <DEDUP_REMOVED lines=10> */
[----:B------:R-:W-:Y:S01]  /*7bc0*/  F2FP.BF16.F32.PACK_AB R155, R130, R155 ;  /* 0x0000009b829b723e */ /* 0x000fe200000010ff */
[----:B0-----:R-:W-:Y:S01]  /*7bd0*/  UPRMT UR14, UR5, 0x654, UR14 ;  /* 0x00000654050e7896 */ /* 0x001fe2000800000e */
[----:B------:R-:W-:-:S02]  /*7be0*/  F2FP.BF16.F32.PACK_AB R148, R160, R103 ;  /* 0x00000067a094723e */ /* 0x000fc400000010ff */
[----:B------:R-:W-:Y:S01]  /*7bf0*/  UMOV UR5, UR4 ;  /* 0x0000000400057c82 */ /* 0x000fe20008000000 */
[----:B------:R-:W-:Y:S02]  /*7c00*/  F2FP.BF16.F32.PACK_AB R149, R132, R149 ;  /* 0x000000958495723e */ /* 0x000fe400000010ff */
[----:B------:R-:W-:Y:S02]  /*7c10*/  F2FP.BF16.F32.PACK_AB R150, R94, R93 ;  /* 0x0000005d5e96723e */ /* 0x000fe400000010ff */
[----:B------:R-:W-:Y:S01]  /*7c20*/  F2FP.BF16.F32.PACK_AB R151, R134, R151 ;  /* 0x000000978697723e */ /* 0x000fe200000010ff */
[----:B------:R-:W-:Y:S01]  /*7c30*/  SYNCS.ARRIVE.TRANS64.RED.A1T0 RZ, [UR14], RZ ;  /* 0x000000ffffff79a7 */ /* 0x000fe2000810040e */
        /* <DEDUP_REMOVED lines=10> */
[----:B------:R-:W-:Y:S06]  /*7ce0*/  @P1 BRA `(.L_x_1014) ;  /* 0xffffffcc00341947 */ /* 0x000fec000383ffff */
.L_x_995:
[----:B------:R-:W-:Y:S01]  /*7cf0*/  ISETP.NE.AND P2, PT, R23, 0x1, PT ;  /* 0x000000011700780c */ /* 0x000fe20003f45270 */
[----:B------:R-:W0:Y:S01]  /*7d00*/  S2R R13, SR_CTAID.X ;  /* 0x00000000000d7919 */ /* 0x000e220000002500 */
[----:B------:R-:W1:Y:S01]  /*7d10*/  LDC R21, c[0x0][0x2f0] ;  /* 0x0000bc00ff157b82 */ /* 0x000e620000000800 */
[----:B------:R-:W-:Y:S01]  /*7d20*/  UIADD3 UR10, -UR10, 0x1, URZ ;  /* 0x000000010a0a7890 */ /* 0x000fe2000fffe13f */
[----:B------:R-:W-:Y:S01]  /*7d30*/  LOP3.LUT P1, RZ, R18, 0x80000, RZ, 0xc0, !PT ;  /* 0x0008000012ff7812 */ /* 0x000fe2000782c0ff */
[----:B------:R-:W-:-:S08]  /*7d40*/  ULDC UR5, c[0x0][0x9dc] ;  /* 0x0002770000057ab9 */ /* 0x000fd00000000800 */
[----:B------:R-:W2:Y:S08]  /*7d50*/  @P2 LDC R14, c[0x0][0x44c] ;  /* 0x00011300ff0e2b82 */ /* 0x000eb00000000800 */
[----:B------:R-:W3:Y:S01]  /*7d60*/  @P2 LDC R15, c[0x0][0x450] ;  /* 0x00011400ff0f2b82 */ /* 0x000ee20000000800 */
[----:B-1----:R-:W-:Y:S01]  /*7d70*/  IMAD R90, R16, R21, UR10 ;  /* 0x0000000a105a7e24 */ /* 0x002fe2000f8e0215 */
[----:B0-----:R-:W-:-:S05]  /*7d80*/  LEA R13, R13, 0x7f, 0x7 ;  /* 0x0000007f0d0d7811 */ /* 0x001fca00078e38ff */
[----:B--2---:R-:W-:-:S05]  /*7d90*/  @P2 IMAD.HI.U32 R14, R13, R14, RZ ;  /* 0x0000000e0d0e2227 */ /* 0x004fca00078e00ff */
[----:B---3--:R-:W-:-:S04]  /*7da0*/  @P2 SHF.R.U32.HI R13, RZ, R15, R14 ;  /* 0x0000000fff0d2219 */ /* 0x008fc8000001160e */
[----:B------:R-:W-:-:S05]  /*7db0*/  IADD3 R13, R90, R13, RZ ;  /* 0x0000000d5a0d7210 */ /* 0x000fca0007ffe0ff */
[----:B------:R-:W-:Y:S01]  /*7dc0*/  VIADD R14, R13, -UR5 ;  /* 0x800000050d0e7c36 */ /* 0x000fe20008000000 */
[----:B------:R-:W-:Y:S06]  /*7dd0*/  @!P1 BRA `(.L_x_1015) ;  /* 0x0000000000449947 */ /* 0x000fec0003800000 */
[----:B------:R-:W-:-:S13]  /*7de0*/  ISETP.GT.AND P1, PT, R13, -0x1, PT ;  /* 0xffffffff0d00780c */ /* 0x000fda0003f24270 */
[----:B------:R-:W-:Y:S05]  /*7df0*/  @P1 BRA `(.L_x_1016) ;  /* 0x0000000000201947 */ /* 0x000fea0003800000 */
[----:B------:R-:W0:Y:S01]  /*7e00*/  LDC R92, c[0x0][0x9e4] ;  /* 0x00027900ff5c7b82 */ /* 0x000e220000000800 */
[----:B------:R-:W-:Y:S02]  /*7e10*/  LOP3.LUT R13, RZ, R13, RZ, 0x33, !PT ;  /* 0x0000000dff0d7212 */ /* 0x000fe400078e33ff */
[----:B0-----:R-:W-:-:S13]  /*7e20*/  ISETP.NE.AND P1, PT, R92, 0x1, PT ;  /* 0x000000015c00780c */ /* 0x001fda0003f25270 */
[----:B------:R-:W0:Y:S02]  /*7e30*/  @P1 LDC.64 R90, c[0x0][0x9e8] ;  /* 0x00027a00ff5a1b82 */ /* 0x000e240000000a00 */
[----:B0-----:R-:W-:-:S05]  /*7e40*/  @P1 IMAD.HI.U32 R90, R13, R90, RZ ;  /* 0x0000005a0d5a1227 */ /* 0x001fca00078e00ff */
[----:B------:R-:W-:-:S04]  /*7e50*/  @P1 SHF.R.U32.HI R13, RZ, R91, R90 ;  /* 0x0000005bff0d1219 */ /* 0x000fc8000001165a */
[----:B------:R-:W-:Y:S01]  /*7e60*/  LOP3.LUT R13, RZ, R13, RZ, 0x33, !PT ;  /* 0x0000000dff0d7212 */ /* 0x000fe200078e33ff */
[----:B------:R-:W-:Y:S06]  /*7e70*/  BRA `(.L_x_1017) ;  /* 0x0000000000147947 */ /* 0x000fec0003800000 */
.L_x_1016:
[----:B------:R-:W0:Y:S02]  /*7e80*/  LDC R92, c[0x0][0x9e4] ;  /* 0x00027900ff5c7b82 */ /* 0x000e240000000800 */
[----:B0-----:R-:W-:-:S13]  /*7e90*/  ISETP.NE.AND P1, PT, R92, 0x1, PT ;  /* 0x000000015c00780c */ /* 0x001fda0003f25270 */
[----:B------:R-:W0:Y:S02]  /*7ea0*/  @P1 LDC.64 R90, c[0x0][0x9e8] ;  /* 0x00027a00ff5a1b82 */ /* 0x000e240000000a00 */
[----:B0-----:R-:W-:-:S05]  /*7eb0*/  @P1 IMAD.HI.U32 R90, R13, R90, RZ ;  /* 0x0000005a0d5a1227 */ /* 0x001fca00078e00ff */
[----:B------:R-:W-:-:S07]  /*7ec0*/  @P1 SHF.R.U32.HI R13, RZ, R91, R90 ;  /* 0x0000005bff0d1219 */ /* 0x000fce000001165a */
.L_x_1017:
[----:B------:R-:W-:-:S05]  /*7ed0*/  IMAD R13, R13, R92, RZ ;  /* 0x0000005c0d0d7224 */ /* 0x000fca00078e02ff */
[----:B------:R-:W-:-:S07]  /*7ee0*/  VIMNMX R14, R14, R13, !PT ;  /* 0x0000000d0e0e7248 */ /* 0x000fce0007fe0100 */
.L_x_1015:
[----:B------:R-:W-:-:S04]  /*7ef0*/  VIADD R14, R14, 0x5f ;  /* 0x0000005f0e0e7836 */ /* 0x000fc80000000000 */
[----:B------:R-:W-:-:S05]  /*7f00*/  IMAD.HI R14, R14, 0x2aaaaaab, RZ ;  /* 0x2aaaaaab0e0e7827 */ /* 0x000fca00078e02ff */
[----:B------:R-:W-:-:S04]  /*7f10*/  SHF.R.U32.HI R13, RZ, 0x1f, R14 ;  /* 0x0000001fff0d7819 */ /* 0x000fc8000001160e */
[----:B------:R-:W-:-:S04]  /*7f20*/  LEA.HI.SX32 R14, R14, R13, 0x1c ;  /* 0x0000000d0e0e7211 */ /* 0x000fc800078fe2ff */
[----:B------:R-:W-:-:S04]  /*7f30*/  VIMNMX R13, R17, R14, !PT ;  /* 0x0000000e110d7248 */ /* 0x000fc80007fe0100 */
[----:B------:R-:W-:-:S13]  /*7f40*/  ISETP.GE.AND P1, PT, R20, R13, PT ;  /* 0x0000000d1400720c */ /* 0x000fda0003f26270 */
[----:B------:R-:W-:Y:S05]  /*7f50*/  @!P1 BRA `(.L_x_1018) ;  /* 0x0000002000709947 */ /* 0x000fea0003800000 */
[----:B------:R-:W-:Y:S01]  /*7f60*/  IMAD.MOV.U32 R21, RZ, RZ, R88 ;  /* 0x000000ffff157224 */ /* 0x000fe200078e0058 */
[----:B------:R-:W-:Y:S01]  /*7f70*/  UMOV UR7, UR4 ;  /* 0x0000000400077c82 */ /* 0x000fe20008000000 */
[----:B------:R-:W-:Y:S01]  /*7f80*/  IMAD.MOV.U32 R15, RZ, RZ, R12 ;  /* 0x000000ffff0f7224 */ /* 0x000fe200078e000c */
[----:B------:R-:W-:Y:S01]  /*7f90*/  ULDC UR5, c[0x0][0x9d8] ;  /* 0x0002760000057ab9 */ /* 0x000fe20000000800 */
[----:B------:R-:W-:-:S07]  /*7fa0*/  IMAD.MOV.U32 R14, RZ, RZ, R3 ;  /* 0x000000ffff0e7224 */ /* 0x000fce00078e0003 */
.L_x_1029:
[----:B------:R-:W-:-:S04]  /*7fb0*/  UIADD3 UR4, UR7, 0x1, URZ ;  /* 0x0000000107047890 */ /* 0x000fc8000fffe03f */
[----:B------:R-:W-:-:S04]  /*7fc0*/  UISETP.NE.AND UP0, UPT, UR4, 0x2, UPT ;  /* 0x000000020400788c */ /* 0x000fc8000bf05270 */
[----:B------:R-:W-:Y:S02]  /*7fd0*/  USEL UR6, URZ, 0x1, UP0 ;  /* 0x000000013f067887 */ /* 0x000fe40008000000 */
[----:B------:R-:W-:-:S04]  /*7fe0*/  USEL UR4, UR4, URZ, UP0 ;  /* 0x0000003f04047287 */ /* 0x000fc80008000000 */
[----:B------:R-:W-:Y:S01]  /*7ff0*/  LOP3.LUT R3, R14, UR6, RZ, 0x3c, !PT ;  /* 0x000000060e037c12 */ /* 0x000fe2000f8e3cff */
[----:B------:R-:W-:Y:S07]  /*8000*/  @!P0 BRA `(.L_x_1019) ;  /* 0x0000000000048947 */ /* 0x000fee0003800000 */
[----:B------:R-:W-:Y:S01]  /*8010*/  BPT.TRAP 0x1 ;  /* 0x000000040000795c */ /* 0x000fe20000300000 */
.L_x_1019:
[----:B------:R-:W-:Y:S01]  /*8020*/  ULEA UR6, UR4, UR58, 0x3 ;  /* 0x0000003a04067291 */ /* 0x000fe2000f8e183f */
[----:B------:R-:W-:-:S08]  /*8030*/  SHF.L.U32 R11, R3, 0x1f, RZ ;  /* 0x0000001f030b7819 */ /* 0x000fd000000006ff */
[----:B------:R0:W1:Y:S01]  /*8040*/  SYNCS.PHASECHK.TRANS64.TRYWAIT P1, [UR6+0x2a830], R11 ;  /* 0x02a8300bff0075a7 */ /* 0x0000620008020146 */
[----:B------:R-:W-:Y:S05]  /*8050*/  @!P0 BRA `(.L_x_1020) ;  /* 0x0000000000048947 */ /* 0x000fea0003800000 */
[----:B------:R-:W-:Y:S01]  /*8060*/  BPT.TRAP 0x1 ;  /* 0x000000040000795c */ /* 0x000fe20000300000 */
.L_x_1020:
[----:B-1----:R-:W-:Y:S05]  /*8070*/  @P1 BRA `(.L_x_1021) ;  /* 0x0000000000081947 */ /* 0x002fea0003800000 */
[----:B------:R-:W1:Y:S02]  /*8080*/  SYNCS.PHASECHK.TRANS64.TRYWAIT P1, [UR6+0x2a830], R11 ;  /* 0x02a8300bff0075a7 */ /* 0x000e640008020146 */
[----:B-1----:R-:W-:Y:S05]  /*8090*/  @!P1 BRA `(.L_x_1022) ;  /* 0x000000b8004c9947 */ /* 0x002fea0003800000 */
.L_x_1021:
        /* <DEDUP_REMOVED lines=129> */
.L_x_1023:
[----:B------:R-:W-:Y:S01]  /*88b0*/  ULEA UR6, UR7, UR58, 0x3 ;  /* 0x0000003a07067291 */ /* 0x000fe2000f8e183f */
[----:B------:R-:W-:-:S08]  /*88c0*/  SHF.L.U32 R0, R14, 0x1f, RZ ;  /* 0x0000001f0e007819 */ /* 0x000fd000000006ff */
[----:B------:R2:W3:Y:S01]  /*88d0*/  SYNCS.PHASECHK.TRANS64.TRYWAIT P1, [UR6+0x2a850], R0 ;  /* 0x02a85000ff0075a7 */ /* 0x0004e20008020146 */
[----:B------:R-:W-:Y:S05]  /*88e0*/  @!P0 BRA `(.L_x_1024) ;  /* 0x0000000000048947 */ /* 0x000fea0003800000 */
[----:B------:R-:W-:Y:S01]  /*88f0*/  BPT.TRAP 0x1 ;  /* 0x000000040000795c */ /* 0x000fe20000300000 */
.L_x_1024:
[----:B---3--:R-:W-:Y:S05]  /*8900*/  @P1 BRA `(.L_x_1025) ;  /* 0x0000000000081947 */ /* 0x008fea0003800000 */
[----:B------:R-:W3:Y:S02]  /*8910*/  SYNCS.PHASECHK.TRANS64.TRYWAIT P1, [UR6+0x2a850], R0 ;  /* 0x02a85000ff0075a7 */ /* 0x000ee40008020146 */
[----:B---3--:R-:W-:Y:S05]  /*8920*/  @!P1 BRA `(.L_x_1026) ;  /* 0x000000b000409947 */ /* 0x008fea0003800000 */
.L_x_1025:
[----:B------:R-:W-:Y:S01]  /*8930*/  UIADD3 UR10, UR58, 0x400, URZ ;  /* 0x000004003a0a7890 */ /* 0x000fe2000fffe03f */
[----:B------:R-:W-:Y:S01]  /*8940*/  WARPGROUP.ARRIVE ;  /* 0x00000000000079c5 */ /* 0x000fe20000000000 */
[----:B------:R-:W-:Y:S01]  /*8950*/  UMOV UR11, 0x40000040 ;  /* 0x40000040000b7882 */ /* 0x000fe20000000000 */
[----:B------:R-:W-:Y:S01]  /*8960*/  UMOV UR15, 0x40000040 ;  /* 0x40000040000f7882 */ /* 0x000fe20000000000 */
[----:B------:R-:W-:-:S04]  /*8970*/  USHF.R.U32.HI UR10, URZ, 0x4, UR10 ;  /* 0x000000043f0a7899 */ /* 0x000fc8000801160a */
[----:B------:R-:W-:-:S04]  /*8980*/  ULOP3.LUT UR10, UR10, 0x3fff, URZ, 0xc0, !UPT ;  /* 0x00003fff0a0a7892 */ /* 0x000fc8000f8ec03f */
[----:B------:R-:W-:-:S04]  /*8990*/  ULOP3.LUT UR10, UR10, 0x3000000, URZ, 0xfc, !UPT ;  /* 0x030000000a0a7892 */ /* 0x000fc8000f8efc3f */
[----:B------:R-:W-:-:S04]  /*89a0*/  UIMAD UR10, UR7, 0x600, UR10 ;  /* 0x00000600070a78a4 */ /* 0x000fc8000f8e020a */
[----:B------:R-:W-:-:S05]  /*89b0*/  UIADD3 UR14, UR10, 0x80, URZ ;  /* 0x000000800a0e7890 */ /* 0x000fca000fffe03f */
[----:B------:R-:W-:Y:S01]  /*89c0*/  HGMMA.64x128x16.F32.BF16 R24, R156, gdesc[UR8].tnspB, R24, gsb0 ;  /* 0x41e000089c187df0 */ /* 0x000fe20008001818 */
[----:B------:R-:W-:Y:S02]  /*89d0*/  UMOV UR11, 0x40000040 ;  /* 0x40000040000b7882 */ /* 0x000fe40000000000 */
        /* <DEDUP_REMOVED lines=18> */
[----:B------:R-:W-:Y:S03]  /*8b00*/  HGMMA.64x128x16.F32.BF16 R24, R140, gdesc[UR12].tnspB, R24, gsb0 ;  /* 0x41e0000c8c187df0 */ /* 0x000fe60008001818 */
[----:B------:R-:W-:Y:S02]  /*8b10*/  WARPGROUP.DEPBAR.LE gsb0, 0x0 ;  /* 0x00008000000079c5 */ /* 0x000fe40000010000 */
[----:B------:R-:W-:-:S07]  /*8b20*/  WARPGROUP.ARRIVE ;  /* 0x00000000000079c5 */ /* 0x000fce0000000000 */
[----:B------:R-:W-:Y:S03]  /*8b30*/  HGMMA.64x128x16.F32.BF16 R24, R136, gdesc[UR8].tnspB, R24, gsb0 ;  /* 0x41e0000888187df0 */ /* 0x000fe60008001818 */
[----:B------:R-:W-:Y:S02]  /*8b40*/  WARPGROUP.DEPBAR.LE gsb0, 0x0 ;  /* 0x00008000000079c5 */ /* 0x000fe40000010000 */
[----:B------:R-:W-:Y:S05]  /*8b50*/  @!P0 BRA `(.L_x_1027) ;  /* 0x0000000000048947 */ /* 0x000fea0003800000 */
[----:B------:R-:W-:Y:S01]  /*8b60*/  BPT.TRAP 0x1 ;  /* 0x000000040000795c */ /* 0x000fe20000300000 */
.L_x_1027:
        /* <DEDUP_REMOVED lines=38> */
[----:B------:R-:W1:Y:S01]  /*8dd0*/  MUFU.TANH R140, R140 ;  /* 0x0000008c008c7308 */ /* 0x000e620000002400 */
        /* <DEDUP_REMOVED lines=19> */
[----:B--2---:R-:W-:Y:S01]  /*8f10*/  FMUL.FTZ R0, R134, UR5 ;  /* 0x0000000586007c20 */ /* 0x004fe20008410000 */
[----:B------:R-:W-:Y:S01]  /*8f20*/  FMUL.FTZ R134, R135, UR5 ;  /* 0x0000000587867c20 */ /* 0x000fe20008410000 */
[----:B------:R-:W1:Y:S01]  /*8f30*/  S2UR UR10, SR_CgaCtaId ;  /* 0x00000000000a79c3 */ /* 0x000e620000008800 */
[----:B------:R-:W-:Y:S01]  /*8f40*/  ULEA UR7, UR4, UR58, 0x3 ;  /* 0x0000003a04077291 */ /* 0x000fe2000f8e183f */
[----:B------:R-:W2:Y:S01]  /*8f50*/  MUFU.TANH R94, R94 ;  /* 0x0000005e005e7308 */ /* 0x000ea20000002400 */
[----:B---3--:R-:W-:-:S02]  /*8f60*/  FMNMX.FTZ R11, R142, R11, !PT ;  /* 0x0000000b8e0b7209 */ /* 0x008fc40007810000 */
[----:B------:R-:W-:-:S05]  /*8f70*/  UIADD3 UR7, UR7, 0x2a840, URZ ;  /* 0x0002a84007077890 */ /* 0x000fca000fffe03f */
[----:B------:R-:W3:Y:S01]  /*8f80*/  MUFU.TANH R144, R144 ;  /* 0x0000009000907308 */ /* 0x000ee20000002400 */
[----:B0-----:R-:W-:-:S07]  /*8f90*/  FMNMX.FTZ R89, R92, R89, !PT ;  /* 0x000000595c597209 */ /* 0x001fce0007810000 */
[----:B------:R-:W0:Y:S01]  /*8fa0*/  MUFU.TANH R146, R146 ;  /* 0x0000009200927308 */ /* 0x000e220000002400 */
[----:B--2---:R-:W-:Y:S01]  /*8fb0*/  FMNMX.FTZ R89, R94, R89, !PT ;  /* 0x000000595e597209 */ /* 0x004fe20007810000 */
[----:B-1----:R-:W-:-:S06]  /*8fc0*/  UPRMT UR7, UR10, 0x654, UR7 ;  /* 0x000006540a077896 */ /* 0x002fcc0008000007 */
[----:B------:R-:W1:Y:S01]  /*8fd0*/  MUFU.TANH R96, R96 ;  /* 0x0000006000607308 */ /* 0x000e620000002400 */
[----:B---3--:R-:W-:Y:S02]  /*8fe0*/  FMNMX.FTZ R11, R144, R11, !PT ;  /* 0x0000000b900b7209 */ /* 0x008fe40007810000 */
[----:B------:R-:W-:Y:S05]  /*8ff0*/  SYNCS.ARRIVE.TRANS64.RED.A1T0 RZ, [UR7], RZ ;  /* 0x000000ffffff79a7 */ /* 0x000fea0008100407 */
        /* <DEDUP_REMOVED lines=70> */
[----:B------:R0:W1:Y:S01]  /*9460*/  MUFU.TANH R132, R0 ;  /* 0x0000000000847308 */ /* 0x0000620000002400 */
[----:B--2---:R-:W-:-:S07]  /*9470*/  FMNMX.FTZ R11, R180, R11, !PT ;  /* 0x0000000bb40b7209 */ /* 0x004fce0007810000 */
[----:B------:R-:W2:Y:S01]  /*9480*/  MUFU.TANH R134, R134 ;  /* 0x0000008600867308 */ /* 0x000ea20000002400 */
[----:B0-----:R-:W-:-:S05]  /*9490*/  FMNMX.FTZ R0, R182, R11, !PT ;  /* 0x0000000bb6007209 */ /* 0x001fca0007810000 */
[----:B------:R-:W0:Y:S01]  /*94a0*/  SHFL.BFLY PT, R11, R0, 0x2, 0x1f ;  /* 0x0c401f00000b7f89 */ /* 0x000e2200000e0000 */
[----:B-1----:R-:W-:-:S04]  /*94b0*/  FMNMX.FTZ R89, R132, R89, !PT ;  /* 0x0000005984597209 */ /* 0x002fc80007810000 */
[----:B--2---:R-:W-:-:S05]  /*94c0*/  FMNMX.FTZ R89, R134, R89, !PT ;  /* 0x0000005986597209 */ /* 0x004fca0007810000 */
[----:B------:R-:W1:Y:S01]  /*94d0*/  SHFL.BFLY PT, R12, R89, 0x2, 0x1f ;  /* 0x0c401f00590c7f89 */ /* 0x000e6200000e0000 */
[----:B0-----:R-:W-:Y:S02]  /*94e0*/  FMNMX.FTZ R2, R0, R11, !PT ;  /* 0x0000000b00027209 */ /* 0x001fe40007810000 */
[----:B------:R-:W0:Y:S03]  /*94f0*/  LDC R11, c[0x0][0x988] ;  /* 0x00026200ff0b7b82 */ /* 0x000e260000000800 */
[----:B------:R-:W2:Y:S01]  /*9500*/  SHFL.BFLY PT, R91, R2, 0x1, 0x1f ;  /* 0x0c201f00025b7f89 */ /* 0x000ea200000e0000 */
[----:B-1----:R-:W-:-:S05]  /*9510*/  FMNMX.FTZ R93, R89, R12, !PT ;  /* 0x0000000c595d7209 */ /* 0x002fca0007810000 */
[----:B------:R-:W1:Y:S01]  /*9520*/  SHFL.BFLY PT, R88, R93, 0x1, 0x1f ;  /* 0x0c201f005d587f89 */ /* 0x000e6200000e0000 */
[----:B--2---:R-:W-:-:S05]  /*9530*/  FMNMX.FTZ R12, R2, R91, !PT ;  /* 0x0000005b020c7209 */ /* 0x004fca0007810000 */
[C---:B0-----:R-:W-:Y:S01]  /*9540*/  FMUL.FTZ R109, R12.reuse, R11 ;  /* 0x0000000b0c6d7220 */ /* 0x041fe20000410000 */
[----:B------:R-:W-:-:S03]  /*9550*/  FADD.FTZ R184, -R12, R15 ;  /* 0x0000000f0cb87221 */ /* 0x000fc60000010100 */
        /* <DEDUP_REMOVED lines=11> */
[-C--:B------:R-:W-:Y:S01]  /*9610*/  FFMA.FTZ R93, R154, R11.reuse, -R109 ;  /* 0x0000000b9a5d7223 */ /* 0x080fe2000001086d */
[----:B------:R-:W-:Y:S01]  /*9620*/  FADD.FTZ R186, -R88, R21 ;  /* 0x0000001558ba7221 */ /* 0x000fe20000010100 */
        /* <DEDUP_REMOVED lines=13> */
[-C--:B------:R-:W-:Y:S01]  /*9700*/  FMUL.FTZ R109, R88, R11.reuse ;  /* 0x0000000b586d7220 */ /* 0x080fe20000410000 */
[-C--:B------:R-:W-:Y:S01]  /*9710*/  FMUL.FTZ R184, R184, R11.reuse ;  /* 0x0000000bb8b87220 */ /* 0x080fe20000410000 */
[-C--:B------:R-:W-:Y:S01]  /*9720*/  FMUL.FTZ R186, R186, R11.reuse ;  /* 0x0000000bbaba7220 */ /* 0x080fe20000410000 */
        /* <DEDUP_REMOVED lines=23> */
[----:B------:R-:W-:Y:S01]  /*98a0*/  FFMA.FTZ R130, R130, R11, -R109 ;  /* 0x0000000b82827223 */ /* 0x000fe2000001086d */
[----:B------:R-:W1:Y:S01]  /*98b0*/  MUFU.EX2 R157, R14 ;  /* 0x0000000e009d7308 */ /* 0x000e620000000800 */
[----:B0-----:R-:W-:Y:S01]  /*98c0*/  FFMA.FTZ R7, R0, R7, R15 ;  /* 0x0000000700077223 */ /* 0x001fe2000001000f */
[-CC-:B------:R-:W-:Y:S01]  /*98d0*/  FFMA.FTZ R178, R178, R11.reuse, -R109.reuse ;  /* 0x0000000bb2b27223 */ /* 0x180fe2000001086d */
[-CC-:B------:R-:W-:Y:S01]  /*98e0*/  FFMA.FTZ R132, R132, R11.reuse, -R109.reuse ;  /* 0x0000000b84847223 */ /* 0x180fe2000001086d */
[----:B------:R-:W-:-:S04]  /*98f0*/  FFMA.FTZ R109, R134, R11, -R109 ;  /* 0x0000000b866d7223 */ /* 0x000fc8000001086d */
[----:B------:R-:W0:Y:S08]  /*9900*/  MUFU.EX2 R136, R136 ;  /* 0x0000008800887308 */ /* 0x000e300000000800 */
[----:B------:R-:W2:Y:S01]  /*9910*/  MUFU.EX2 R90, R90 ;  /* 0x0000005a005a7308 */ /* 0x000ea20000000800 */
[----:B-1----:R-:W-:-:S07]  /*9920*/  FFMA.FTZ R6, R2, R6, R157 ;  /* 0x0000000602067223 */ /* 0x002fce000001009d */
        /* <DEDUP_REMOVED lines=92> */
.L_x_1028:
        /* <DEDUP_REMOVED lines=35> */
.L_x_1018:
[----:B------:R-:W-:-:S13]  /*a120*/  ISETP.GE.AND P1, PT, R20, R17, PT ;  /* 0x000000111400720c */ /* 0x000fda0003f26270 */
[----:B------:R-:W-:Y:S05]  /*a130*/  @!P1 BRA `(.L_x_1030) ;  /* 0x0000003000ec9947 */ /* 0x000fea0003800000 */
[----:B------:R-:W-:Y:S01]  /*a140*/  IMAD.MOV.U32 R14, RZ, RZ, R88 ;  /* 0x000000ffff0e7224 */ /* 0x000fe200078e0058 */
[----:B------:R-:W-:Y:S01]  /*a150*/  UMOV UR7, UR4 ;  /* 0x0000000400077c82 */ /* 0x000fe20008000000 */
[----:B------:R-:W-:Y:S01]  /*a160*/  IMAD.MOV.U32 R13, RZ, RZ, R12 ;  /* 0x000000ffff0d7224 */ /* 0x000fe200078e000c */
[----:B------:R-:W-:Y:S01]  /*a170*/  ULDC UR61, c[0x0][0x9e4] ;  /* 0x00027900003d7ab9 */ /* 0x000fe20000000800 */
[----:B------:R-:W-:Y:S01]  /*a180*/  IMAD.MOV.U32 R15, RZ, RZ, R3 ;  /* 0x000000ffff0f7224 */ /* 0x000fe200078e0003 */
[----:B------:R-:W-:-:S06]  /*a190*/  ULDC UR5, c[0x0][0x9d8] ;  /* 0x0002760000057ab9 */ /* 0x000fcc0000000800 */
.L_x_1049:
[----:B------:R-:W-:-:S04]  /*a1a0*/  UIADD3 UR4, UR7, 0x1, URZ ;  /* 0x0000000107047890 */ /* 0x000fc8000fffe03f */
[----:B------:R-:W-:-:S04]  /*a1b0*/  UISETP.NE.AND UP0, UPT, UR4, 0x2, UPT ;  /* 0x000000020400788c */ /* 0x000fc8000bf05270 */
[----:B------:R-:W-:Y:S02]  /*a1c0*/  USEL UR6, URZ, 0x1, UP0 ;  /* 0x000000013f067887 */ /* 0x000fe40008000000 */
[----:B------:R-:W-:-:S04]  /*a1d0*/  USEL UR4, UR4, URZ, UP0 ;  /* 0x0000003f04047287 */ /* 0x000fc80008000000 */
[----:B------:R-:W-:Y:S01]  /*a1e0*/  LOP3.LUT R3, R15, UR6, RZ, 0x3c, !PT ;  /* 0x000000060f037c12 */ /* 0x000fe2000f8e3cff */
[----:B------:R-:W-:Y:S07]  /*a1f0*/  @!P0 BRA `(.L_x_1031) ;  /* 0x0000000000048947 */ /* 0x000fee0003800000 */
[----:B------:R-:W-:Y:S01]  /*a200*/  BPT.TRAP 0x1 ;  /* 0x000000040000795c */ /* 0x000fe20000300000 */
.L_x_1031:
[----:B------:R-:W-:Y:S01]  /*a210*/  ULEA UR59, UR4, UR58, 0x3 ;  /* 0x0000003a043b7291 */ /* 0x000fe2000f8e183f */
[----:B------:R-:W-:-:S08]  /*a220*/  SHF.L.U32 R11, R3, 0x1f, RZ ;  /* 0x0000001f030b7819 */ /* 0x000fd000000006ff */
[----:B------:R0:W1:Y:S01]  /*a230*/  SYNCS.PHASECHK.TRANS64.TRYWAIT P1, [UR59+0x2a830], R11 ;  /* 0x02a8300bff0075a7 */ /* 0x000062000802017b */
[----:B------:R-:W-:Y:S05]  /*a240*/  @!P0 BRA `(.L_x_1032) ;  /* 0x0000000000048947 */ /* 0x000fea0003800000 */
[----:B------:R-:W-:Y:S01]  /*a250*/  BPT.TRAP 0x1 ;  /* 0x000000040000795c */ /* 0x000fe20000300000 */
.L_x_1032:
[----:B-1----:R-:W-:Y:S05]  /*a260*/  @P1 BRA `(.L_x_1033) ;  /* 0x0000000000081947 */ /* 0x002fea0003800000 */
[----:B------:R-:W1:Y:S02]  /*a270*/  SYNCS.PHASECHK.TRANS64.TRYWAIT P1, [UR59+0x2a830], R11 ;  /* 0x02a8300bff0075a7 */ /* 0x000e64000802017b */
[----:B-1----:R-:W-:Y:S05]  /*a280*/  @!P1 BRA `(.L_x_1034) ;  /* 0x0000009800009947 */ /* 0x002fea0003800000 */
.L_x_1033:
        /* <DEDUP_REMOVED lines=129> */
.L_x_1035:
[----:B------:R-:W-:Y:S01]  /*aaa0*/  ULEA UR10, UR7, UR58, 0x3 ;  /* 0x0000003a070a7291 */ /* 0x000fe2000f8e183f */
[----:B------:R-:W-:-:S08]  /*aab0*/  SHF.L.U32 R0, R15, 0x1f, RZ ;  /* 0x0000001f0f007819 */ /* 0x000fd000000006ff */
[----:B------:R2:W3:Y:S01]  /*aac0*/  SYNCS.PHASECHK.TRANS64.TRYWAIT P1, [UR10+0x2a850], R0 ;  /* 0x02a85000ff0075a7 */ /* 0x0004e2000802014a */
[----:B------:R-:W-:Y:S05]  /*aad0*/  @!P0 BRA `(.L_x_1036) ;  /* 0x0000000000048947 */ /* 0x000fea0003800000 */
[----:B------:R-:W-:Y:S01]  /*aae0*/  BPT.TRAP 0x1 ;  /* 0x000000040000795c */ /* 0x000fe20000300000 */
.L_x_1036:
[----:B---3--:R-:W-:Y:S05]  /*aaf0*/  @P1 BRA `(.L_x_1037) ;  /* 0x0000000000081947 */ /* 0x008fea0003800000 */
[----:B------:R-:W3:Y:S02]  /*ab00*/  SYNCS.PHASECHK.TRANS64.TRYWAIT P1, [UR10+0x2a850], R0 ;  /* 0x02a85000ff0075a7 */ /* 0x000ee4000802014a */
[----:B---3--:R-:W-:Y:S05]  /*ab10*/  @!P1 BRA `(.L_x_1038) ;  /* 0x0000008c00f49947 */ /* 0x008fea0003800000 */
.L_x_1037:
[----:B------:R-:W-:Y:S01]  /*ab20*/  UIADD3 UR6, UR58, 0x400, URZ ;  /* 0x000004003a067890 */ /* 0x000fe2000fffe03f */
[----:B------:R-:W-:-:S03]  /*ab30*/  WARPGROUP.ARRIVE ;  /* 0x00000000000079c5 */ /* 0x000fc60000000000 */
[----:B------:R-:W-:-:S04]  /*ab40*/  USHF.R.U32.HI UR6, URZ, 0x4, UR6 ;  /* 0x000000043f067899 */ /* 0x000fc80008011606 */
[----:B------:R-:W-:-:S04]  /*ab50*/  ULOP3.LUT UR6, UR6, 0x3fff, URZ, 0xc0, !UPT ;  /* 0x00003fff06067892 */ /* 0x000fc8000f8ec03f */
[----:B------:R-:W-:-:S04]  /*ab60*/  ULOP3.LUT UR6, UR6, 0x3000000, URZ, 0xfc, !UPT ;  /* 0x0300000006067892 */ /* 0x000fc8000f8efc3f */
[----:B------:R-:W-:-:S03]  /*ab70*/  UIMAD UR11, UR7, 0x600, UR6 ;  /* 0x00000600070b78a4 */ /* 0x000fc6000f8e0206 */
[----:B------:R-:W-:-:S04]  /*ab80*/  UMOV UR7, 0x40000040 ;  /* 0x4000004000077882 */ /* 0x000fc80000000000 */
        /* <DEDUP_REMOVED lines=30> */
.L_x_1039:
[----:B------:R-:W-:Y:S01]  /*ad70*/  ISETP.NE.AND P2, PT, R23, 0x1, PT ;  /* 0x000000011700780c */ /* 0x000fe20003f45270 */
[----:B------:R-:W-:Y:S01]  /*ad80*/  FMUL.FTZ R164, R93, UR5 ;  /* 0x000000055da47c20 */ /* 0x000fe20008410000 */
[----:B------:R-:W-:Y:S01]  /*ad90*/  FMUL.FTZ R139, R92, UR5 ;  /* 0x000000055c8b7c20 */ /* 0x000fe20008410000 */
[----:B------:R-:W3:Y:S01]  /*ada0*/  S2UR UR7, SR_CgaCtaId ;  /* 0x00000000000779c3 */ /* 0x000ee20000008800 */
[----:B------:R-:W-:Y:S01]  /*adb0*/  FMUL.FTZ R158, R105, UR5 ;  /* 0x00000005699e7c20 */ /* 0x000fe20008410000 */
[----:B------:R-:W-:Y:S02]  /*adc0*/  IMAD.MOV.U32 R105, RZ, RZ, R8 ;  /* 0x000000ffff697224 */ /* 0x000fe400078e0008 */
[----:B0-2---:R-:W-:Y:S01]  /*add0*/  FMUL.FTZ R0, R90, UR5 ;  /* 0x000000055a007c20 */ /* 0x005fe20008410000 */
[----:B------:R-:W-:Y:S01]  /*ade0*/  FMUL.FTZ R138, R114, UR5 ;  /* 0x00000005728a7c20 */ /* 0x000fe20008410000 */
[----:B------:R-:W-:Y:S01]  /*adf0*/  FMUL.FTZ R90, R103, UR5 ;  /* 0x00000005675a7c20 */ /* 0x000fe20008410000 */
[----:B------:R-:W-:Y:S01]  /*ae00*/  FMUL.FTZ R103, R111, UR5 ;  /* 0x000000056f677c20 */ /* 0x000fe20008410000 */
[----:B------:R-:W-:-:S02]  /*ae10*/  IMAD R111, R20, -0x60, RZ ;  /* 0xffffffa0146f7824 */ /* 0x000fc400078e02ff */
[----:B-1----:R-:W-:Y:S01]  /*ae20*/  FMUL.FTZ R11, R88, UR5 ;  /* 0x00000005580b7c20 */ /* 0x002fe20008410000 */
[----:B------:R-:W-:Y:S01]  /*ae30*/  FMUL.FTZ R137, R89, UR5 ;  /* 0x0000000559897c20 */ /* 0x000fe20008410000 */
[----:B------:R-:W0:Y:S01]  /*ae40*/  @P2 LDC R93, c[0x0][0x44c] ;  /* 0x00011300ff5d2b82 */ /* 0x000e220000000800 */
[----:B------:R-:W-:Y:S01]  /*ae50*/  FMUL.FTZ R2, R91, UR5 ;  /* 0x000000055b027c20 */ /* 0x000fe20008410000 */
[----:B------:R-:W-:Y:S01]  /*ae60*/  FMUL.FTZ R12, R94, UR5 ;  /* 0x000000055e0c7c20 */ /* 0x000fe20008410000 */
[----:B------:R-:W-:Y:S01]  /*ae70*/  FMUL.FTZ R88, R99, UR5 ;  /* 0x0000000563587c20 */ /* 0x000fe20008410000 */
[----:B------:R-:W-:Y:S01]  /*ae80*/  FMUL.FTZ R168, R101, UR5 ;  /* 0x0000000565a87c20 */ /* 0x000fe20008410000 */
[----:B------:R-:W-:Y:S01]  /*ae90*/  R2UR UR6, R10 ;  /* 0x000000000a0672ca */ /* 0x000fe200000e0000 */
[----:B------:R-:W-:Y:S01]  /*aea0*/  FMUL.FTZ R15, R95, UR5 ;  /* 0x000000055f0f7c20 */ /* 0x000fe20008410000 */
[----:B------:R-:W-:Y:S01]  /*aeb0*/  FMUL.FTZ R172, R96, UR5 ;  /* 0x0000000560ac7c20 */ /* 0x000fe20008410000 */
[----:B------:R-:W1:Y:S01]  /*aec0*/  @P2 LDC R92, c[0x0][0x450] ;  /* 0x00011400ff5c2b82 */ /* 0x000e620000000800 */
        /* <DEDUP_REMOVED lines=15> */
[----:B0-----:R-:W-:-:S04]  /*afc0*/  @P2 IMAD.HI.U32 R93, R8, R93, RZ ;  /* 0x0000005d085d2227 */ /* 0x001fc800078e00ff */
[----:B------:R-:W-:Y:S01]  /*afd0*/  FMUL.FTZ R146, R122, UR5 ;  /* 0x000000057a927c20 */ /* 0x000fe20008410000 */
[----:B------:R-:W-:Y:S01]  /*afe0*/  FMUL.FTZ R148, R123, UR5 ;  /* 0x000000057b947c20 */ /* 0x000fe20008410000 */
[----:B------:R-:W-:Y:S01]  /*aff0*/  FMUL.FTZ R152, R126, UR5 ;  /* 0x000000057e987c20 */ /* 0x000fe20008410000 */
[----:B------:R-:W-:Y:S01]  /*b000*/  FMUL.FTZ R154, R127, UR5 ;  /* 0x000000057f9a7c20 */ /* 0x000fe20008410000 */
[----:B------:R-:W-:Y:S01]  /*b010*/  FMUL.FTZ R129, R129, UR5 ;  /* 0x0000000581817c20 */ /* 0x000fe20008410000 */
[----:B------:R-:W-:Y:S01]  /*b020*/  FMUL.FTZ R156, R130, UR5 ;  /* 0x00000005829c7c20 */ /* 0x000fe20008410000 */
[----:B------:R-:W-:Y:S01]  /*b030*/  FMUL.FTZ R91, R131, UR5 ;  /* 0x00000005835b7c20 */ /* 0x000fe20008410000 */
[----:B-1----:R-:W-:Y:S01]  /*b040*/  @P2 SHF.R.U32.HI R105, RZ, R92, R93 ;  /* 0x0000005cff692219 */ /* 0x002fe2000001165d */
[----:B------:R-:W-:Y:S01]  /*b050*/  FMUL.FTZ R132, R132, UR5 ;  /* 0x0000000584847c20 */ /* 0x000fe20008410000 */
[----:B------:R-:W-:Y:S01]  /*b060*/  FMUL.FTZ R133, R133, UR5 ;  /* 0x0000000585857c20 */ /* 0x000fe20008410000 */
[----:B------:R-:W-:Y:S01]  /*b070*/  FMUL.FTZ R92, R134, UR5 ;  /* 0x00000005865c7c20 */ /* 0x000fe20008410000 */
[----:B------:R-:W-:Y:S01]  /*b080*/  VIADD R94, R111, 0x1 ;  /* 0x000000016f5e7836 */ /* 0x000fe20000000000 */
[----:B------:R-:W0:Y:S01]  /*b090*/  SHFL.IDX PT, R114, R105, RZ, 0x1c1f ;  /* 0x001c1fff69727589 */ /* 0x000e2200000e0000 */
[----:B------:R-:W-:Y:S01]  /*b0a0*/  FMUL.FTZ R93, R135, UR5 ;  /* 0x00000005875d7c20 */ /* 0x000fe20008410000 */
[----:B------:R-:W-:Y:S01]  /*b0b0*/  FMUL.FTZ R116, R116, UR5 ;  /* 0x0000000574747c20 */ /* 0x000fe20008410000 */
[----:B------:R-:W-:Y:S01]  /*b0c0*/  FMUL.FTZ R120, R120, UR5 ;  /* 0x0000000578787c20 */ /* 0x000fe20008410000 */
[----:B------:R-:W-:Y:S01]  /*b0d0*/  FMUL.FTZ R121, R121, UR5 ;  /* 0x0000000579797c20 */ /* 0x000fe20008410000 */
[----:B------:R-:W-:Y:S01]  /*b0e0*/  FMUL.FTZ R124, R124, UR5 ;  /* 0x000000057c7c7c20 */ /* 0x000fe20008410000 */
[----:B------:R-:W-:Y:S01]  /*b0f0*/  FMUL.FTZ R125, R125, UR5 ;  /* 0x000000057d7d7c20 */ /* 0x000fe20008410000 */
[----:B------:R-:W-:Y:S01]  /*b100*/  FMUL.FTZ R128, R128, UR5 ;  /* 0x0000000580807c20 */ /* 0x000fe20008410000 */
[----:B------:R-:W-:Y:S01]  /*b110*/  UIADD3 UR59, UR59, 0x2a840, URZ ;  /* 0x0002a8403b3b7890 */ /* 0x000fe2000fffe03f */
[----:B------:R-:W-:Y:S01]  /*b120*/  LOP3.LUT P1, RZ, R18, 0x80000, RZ, 0xc0, !PT ;  /* 0x0008000012ff7812 */ /* 0x000fe2000782c0ff */
[----:B------:R-:W-:Y:S01]  /*b130*/  IMAD R95, R9, -0x2, R94 ;  /* 0xfffffffe095f7824 */ /* 0x000fe200078e025e */
[----:B------:R-:W1:Y:S01]  /*b140*/  MUFU.TANH R11, R11 ;  /* 0x0000000b000b7308 */ /* 0x000e620000002400 */
[----:B---3--:R-:W-:Y:S01]  /*b150*/  UPRMT UR59, UR7, 0x654, UR59 ;  /* 0x00000654073b7896 */ /* 0x008fe2000800003b */
[----:B------:R-:W-:Y:S01]  /*b160*/  FMUL.FTZ R117, R117, UR5 ;  /* 0x0000000575757c20 */ /* 0x000fe20008410000 */
[----:B------:R-:W-:Y:S01]  /*b170*/  ULDC UR11, c[0x0][0x288] ;  /* 0x0000a200000b7ab9 */ /* 0x000fe20000000800 */
[----:B------:R-:W-:Y:S01]  /*b180*/  ULDC UR7, c[0x0][0x9e0] ;  /* 0x0002780000077ab9 */ /* 0x000fe20000000800 */
[C---:B------:R-:W-:Y:S01]  /*b190*/  IADD3 R94, R95.reuse, -UR11, R22 ;  /* 0x8000000b5f5e7c10 */ /* 0x040fe2000fffe016 */
[----:B------:R-:W-:-:S02]  /*b1a0*/  VIADD R122, R95, 0xffffffff ;  /* 0xffffffff5f7a7836 */ /* 0x000fc40000000000 */
[----:B------:R-:W2:Y:S02]  /*b1b0*/  MUFU.TANH R137, R137 ;  /* 0x0000008900897308 */ /* 0x000ea40000002400 */
[C---:B------:R-:W-:Y:S01]  /*b1c0*/  VIADD R115, R94.reuse, UR7 ;  /* 0x000000075e737c36 */ /* 0x040fe20008000000 */
[----:B------:R-:W-:Y:S03]  /*b1d0*/  SYNCS.ARRIVE.TRANS64.RED.A1T0 RZ, [UR59], RZ ;  /* 0x000000ffffff79a7 */ /* 0x000fe6000810043b */
[----:B0-----:R-:W-:Y:S02]  /*b1e0*/  IMAD.IADD R95, R115, 0x1, R114 ;  /* 0x00000001735f7824 */ /* 0x001fe400078e0272 */
[----:B------:R-:W0:Y:S08]  /*b1f0*/  MUFU.TANH R0, R0 ;  /* 0x0000000000007308 */ /* 0x000e300000002400 */
[----:B------:R-:W3:Y:S08]  /*b200*/  MUFU.TANH R2, R2 ;  /* 0x0000000200027308 */ /* 0x000ef00000002400 */
[----:B------:R-:W4:Y:S08]  /*b210*/  MUFU.TANH R139, R139 ;  /* 0x0000008b008b7308 */ /* 0x000f300000002400 */
        /* <DEDUP_REMOVED lines=42> */
[----:B------:R5:W0:Y:S02]  /*b4c0*/  MUFU.TANH R110, R117 ;  /* 0x00000075006e7308 */ /* 0x000a240000002400 */
[----:B-----5:R-:W-:-:S05]  /*b4d0*/  IADD3 R117, R94, UR6, RZ ;  /* 0x000000065e757c10 */ /* 0x020fca000fffe0ff */
[----:B------:R-:W-:Y:S01]  /*b4e0*/  IMAD.IADD R97, R117, 0x1, R114 ;  /* 0x0000000175617824 */ /* 0x000fe200078e0272 */
[----:B-1234-:R-:W-:Y:S06]  /*b4f0*/  @!P1 BRA `(.L_x_1040) ;  /* 0x0000000000609947 */ /* 0x01efec0003800000 */
[----:B------:R-:W-:Y:S01]  /*b500*/  ULDC UR7, c[0x0][0x2f0] ;  /* 0x0000bc0000077ab9 */ /* 0x000fe20000000800 */
[----:B------:R-:W-:Y:S01]  /*b510*/  ULDC UR6, c[0x0][0x288] ;  /* 0x0000a20000067ab9 */ /* 0x000fe20000000800 */
        /* <DEDUP_REMOVED lines=8> */
[----:B------:R-:W1:Y:S02]  /*b5a0*/  @P1 LDC.64 R118, c[0x0][0x9e8] ;  /* 0x00027a00ff761b82 */ /* 0x000e640000000a00 */
[----:B-1----:R-:W-:-:S05]  /*b5b0*/  @P1 IMAD.HI.U32 R94, R107, R118, RZ ;  /* 0x000000766b5e1227 */ /* 0x002fca00078e00ff */
[----:B------:R-:W-:-:S04]  /*b5c0*/  @P1 SHF.R.U32.HI R107, RZ, R119, R94 ;  /* 0x00000077ff6b1219 */ /* 0x000fc8000001165e */
[----:B------:R-:W-:Y:S01]  /*b5d0*/  LOP3.LUT R107, RZ, R107, RZ, 0x33, !PT ;  /* 0x0000006bff6b7212 */ /* 0x000fe200078e33ff */
[----:B------:R-:W-:Y:S06]  /*b5e0*/  BRA `(.L_x_1043) ;  /* 0x0000000000147947 */ /* 0x000fec0003800000 */
.L_x_1042:
[----:B------:R-:W-:-:S05]  /*b5f0*/  IMAD.U32 R114, RZ, RZ, UR61 ;  /* 0x0000003dff727e24 */ /* 0x000fca000f8e00ff */
[----:B------:R-:W-:-:S13]  /*b600*/  ISETP.NE.AND P1, PT, R114, 0x1, PT ;  /* 0x000000017200780c */ /* 0x000fda0003f25270 */
[----:B------:R-:W1:Y:S02]  /*b610*/  @P1 LDC.64 R118, c[0x0][0x9e8] ;  /* 0x00027a00ff761b82 */ /* 0x000e640000000a00 */
[----:B-1----:R-:W-:-:S05]  /*b620*/  @P1 IMAD.HI.U32 R94, R107, R118, RZ ;  /* 0x000000766b5e1227 */ /* 0x002fca00078e00ff */
[----:B------:R-:W-:-:S07]  /*b630*/  @P1 SHF.R.U32.HI R107, RZ, R119, R94 ;  /* 0x00000077ff6b1219 */ /* 0x000fce000001165e */
.L_x_1043:
[----:B------:R-:W-:Y:S05]  /*b640*/  BSYNC B0 ;  /* 0x0000000000007941 */ /* 0x000fea0003800000 */
.L_x_1041:
[----:B------:R-:W-:-:S05]  /*b650*/  IMAD R94, R107, R114, R122 ;  /* 0x000000726b5e7224 */ /* 0x000fca00078e027a */
[----:B------:R-:W-:Y:S02]  /*b660*/  VIADDMNMX R95, R94, R114, R95, PT ;  /* 0x000000725e5f7246 */ /* 0x000fe4000380015f */
[----:B------:R-:W-:-:S07]  /*b670*/  VIMNMX R97, R97, R94, !PT ;  /* 0x0000005e61617248 */ /* 0x000fce0007fe0100 */
.L_x_1040:
        /* <DEDUP_REMOVED lines=13> */
[----:B0-----:R-:W-:Y:S02]  /*b750*/  FSEL R164, R164, -INF , !P3 ;  /* 0xff800000a4a47808 */ /* 0x001fe40005800000 */
        /* <DEDUP_REMOVED lines=100> */
[----:B-1----:R-:W-:-:S03]  /*bda0*/  IMAD.IADD R97, R117, 0x1, R118 ;  /* 0x0000000175617824 */ /* 0x002fc600078e0276 */
[----:B------:R-:W-:Y:S01]  /*bdb0*/  ISETP.LT.OR P6, PT, R95, 0x5a, P6 ;  /* 0x0000005a5f00780c */ /* 0x000fe200037c1670 */
[----:B------:R-:W-:-:S03]  /*bdc0*/  IMAD.IADD R95, R115, 0x1, R118 ;  /* 0x00000001735f7824 */ /* 0x000fc600078e0276 */
[----:B------:R-:W-:Y:S02]  /*bdd0*/  FSEL R98, R133, -INF , !P6 ;  /* 0xff80000085627808 */ /* 0x000fe40007000000 */
[----:B------:R-:W-:-:S13]  /*bde0*/  LOP3.LUT P6, RZ, R18, 0x80000, RZ, 0xc0, !PT ;  /* 0x0008000012ff7812 */ /* 0x000fda00078cc0ff */
[----:B------:R-:W-:Y:S05]  /*bdf0*/  @!P6 BRA `(.L_x_1044) ;  /* 0x000000000060e947 */ /* 0x000fea0003800000 */
        /* <DEDUP_REMOVED lines=15> */
.L_x_1046:
[----:B------:R-:W-:-:S05]  /*bef0*/  IMAD.U32 R105, RZ, RZ, UR61 ;  /* 0x0000003dff697e24 */ /* 0x000fca000f8e00ff */
[----:B------:R-:W-:-:S13]  /*bf00*/  ISETP.NE.AND P6, PT, R105, 0x1, PT ;  /* 0x000000016900780c */ /* 0x000fda0003fc5270 */
[----:B------:R-:W0:Y:S02]  /*bf10*/  @P6 LDC.64 R118, c[0x0][0x9e8] ;  /* 0x00027a00ff766b82 */ /* 0x000e240000000a00 */
[----:B0-----:R-:W-:-:S05]  /*bf20*/  @P6 IMAD.HI.U32 R118, R11, R118, RZ ;  /* 0x000000760b766227 */ /* 0x001fca00078e00ff */
[----:B------:R-:W-:-:S07]  /*bf30*/  @P6 SHF.R.U32.HI R11, RZ, R119, R118 ;  /* 0x00000077ff0b6219 */ /* 0x000fce0000011676 */
.L_x_1047:
[----:B------:R-:W-:Y:S05]  /*bf40*/  BSYNC B0 ;  /* 0x0000000000007941 */ /* 0x000fea0003800000 */
.L_x_1045:
[----:B------:R-:W-:-:S05]  /*bf50*/  IMAD R118, R11, R105, R122 ;  /* 0x000000690b767224 */ /* 0x000fca00078e027a */
[----:B------:R-:W-:Y:S02]  /*bf60*/  VIADDMNMX R95, R118, R105, R95, PT ;  /* 0x00000069765f7246 */ /* 0x000fe4000380015f */
[----:B------:R-:W-:-:S07]  /*bf70*/  VIMNMX R97, R97, R118, !PT ;  /* 0x0000007661617248 */ /* 0x000fce0007fe0100 */
.L_x_1044:
        /* <DEDUP_REMOVED lines=34> */
[----:B------:R-:W-:Y:S02]  /*c1a0*/  ISETP.NE.AND P2, PT, R130, RZ, PT ;  /* 0x000000ff8200720c */ /* 0x000fe40003f45270 */
        /* <DEDUP_REMOVED lines=35> */
[----:B------:R-:W-:Y:S01]  /*c3e0*/  FSEL R138, R138, -INF , !P1 ;  /* 0xff8000008a8a7808 */ /* 0x000fe20004800000 */
[----:B------:R-:W0:Y:S01]  /*c3f0*/  LDC R11, c[0x0][0x988] ;  /* 0x00026200ff0b7b82 */ /* 0x000e220000000800 */
[----:B------:R-:W-:Y:S01]  /*c400*/  ISETP.NE.AND P1, PT, R137, RZ, PT ;  /* 0x000000ff8900720c */ /* 0x000fe20003f25270 */
[----:B------:R-:W1:Y:S01]  /*c410*/  SHFL.BFLY PT, R12, R15, 0x2, 0x1f ;  /* 0x0c401f000f0c7f89 */ /* 0x000e6200000e0000 */
[----:B------:R-:W-:-:S02]  /*c420*/  ISETP.NE.AND P6, PT, R145, RZ, PT ;  /* 0x000000ff9100720c */ /* 0x000fc40003fc5270 */
[C---:B------:R-:W-:Y:S02]  /*c430*/  ISETP.GT.AND P1, PT, R97.reuse, 0x31, !P1 ;  /* 0x000000316100780c */ /* 0x040fe40004f24270 */
[----:B------:R-:W-:Y:S02]  /*c440*/  ISETP.GT.AND P3, PT, R97, 0x50, !P3 ;  /* 0x000000506100780c */ /* 0x000fe40005f64270 */
[C---:B------:R-:W-:Y:S02]  /*c450*/  ISETP.LT.OR P1, PT, R95.reuse, 0x32, P1 ;  /* 0x000000325f00780c */ /* 0x040fe40000f21670 */
[----:B------:R-:W-:Y:S02]  /*c460*/  ISETP.LT.OR P3, PT, R95, 0x51, P3 ;  /* 0x000000515f00780c */ /* 0x000fe40001f61670 */
[----:B------:R-:W-:Y:S02]  /*c470*/  FSEL R140, R140, -INF , !P1 ;  /* 0xff8000008c8c7808 */ /* 0x000fe40004800000 */
[----:B------:R-:W-:-:S02]  /*c480*/  ISETP.NE.AND P1, PT, R113, RZ, PT ;  /* 0x000000ff7100720c */ /* 0x000fc40003f25270 */
[C---:B------:R-:W-:Y:S02]  /*c490*/  ISETP.GT.AND P4, PT, R97.reuse, 0x51, !P4 ;  /* 0x000000516100780c */ /* 0x040fe40006784270 */
[----:B------:R-:W-:Y:S02]  /*c4a0*/  ISETP.GT.AND P1, PT, R97, 0x38, !P1 ;  /* 0x000000386100780c */ /* 0x000fe40004f24270 */
[----:B------:R-:W-:Y:S02]  /*c4b0*/  FSEL R156, R156, -INF , !P3 ;  /* 0xff8000009c9c7808 */ /* 0x000fe40005800000 */
[----:B------:R-:W-:Y:S02]  /*c4c0*/  ISETP.LT.OR P1, PT, R95, 0x39, P1 ;  /* 0x000000395f00780c */ /* 0x000fe40000f21670 */
[----:B------:R-:W-:Y:S02]  /*c4d0*/  ISETP.GT.AND P5, PT, R97, 0x58, !P5 ;  /* 0x000000586100780c */ /* 0x000fe40006fa4270 */
[----:B------:R-:W-:-:S02]  /*c4e0*/  FSEL R142, R142, -INF , !P1 ;  /* 0xff8000008e8e7808 */ /* 0x000fc40004800000 */
[----:B------:R-:W-:Y:S02]  /*c4f0*/  ISETP.NE.AND P1, PT, R139, RZ, PT ;  /* 0x000000ff8b00720c */ /* 0x000fe40003f25270 */
[----:B-1----:R-:W-:Y:S02]  /*c500*/  FMNMX.FTZ R21, R15, R12, !PT ;  /* 0x0000000c0f157209 */ /* 0x002fe40007810000 */
[----:B------:R-:W-:Y:S02]  /*c510*/  ISETP.GT.AND P1, PT, R97, 0x39, !P1 ;  /* 0x000000396100780c */ /* 0x000fe40004f24270 */
[C---:B------:R-:W-:Y:S01]  /*c520*/  ISETP.LT.OR P4, PT, R95.reuse, 0x52, P4 ;  /* 0x000000525f00780c */ /* 0x040fe20002781670 */
[----:B------:R-:W1:Y:S01]  /*c530*/  SHFL.BFLY PT, R12, R21, 0x1, 0x1f ;  /* 0x0c201f00150c7f89 */ /* 0x000e6200000e0000 */
[C---:B------:R-:W-:Y:S02]  /*c540*/  ISETP.LT.OR P1, PT, R95.reuse, 0x3a, P1 ;  /* 0x0000003a5f00780c */ /* 0x040fe40000f21670 */
[----:B------:R-:W-:-:S02]  /*c550*/  ISETP.LT.OR P5, PT, R95, 0x59, P5 ;  /* 0x000000595f00780c */ /* 0x000fc40002fa1670 */
[----:B------:R-:W-:Y:S02]  /*c560*/  FSEL R144, R144, -INF , !P1 ;  /* 0xff80000090907808 */ /* 0x000fe40004800000 */
[----:B------:R-:W-:-:S04]  /*c570*/  ISETP.NE.AND P1, PT, R141, RZ, PT ;  /* 0x000000ff8d00720c */ /* 0x000fc80003f25270 */
[----:B------:R-:W-:-:S04]  /*c580*/  ISETP.GT.AND P1, PT, R97, 0x40, !P1 ;  /* 0x000000406100780c */ /* 0x000fc80004f24270 */
[----:B------:R-:W-:-:S04]  /*c590*/  ISETP.LT.OR P1, PT, R95, 0x41, P1 ;  /* 0x000000415f00780c */ /* 0x000fc80000f21670 */
[----:B------:R-:W-:Y:S02]  /*c5a0*/  FSEL R146, R146, -INF , !P1 ;  /* 0xff80000092927808 */ /* 0x000fe40004800000 */
[----:B------:R-:W-:Y:S02]  /*c5b0*/  ISETP.NE.AND P1, PT, R143, RZ, PT ;  /* 0x000000ff8f00720c */ /* 0x000fe40003f25270 */
[----:B-1----:R-:W-:Y:S02]  /*c5c0*/  FMNMX.FTZ R12, R21, R12, !PT ;  /* 0x0000000c150c7209 */ /* 0x002fe40007810000 */
        /* <DEDUP_REMOVED lines=40> */
[-C--:B------:R-:W-:Y:S01]  /*c850*/  FMUL.FTZ R96, R96, R11.reuse ;  /* 0x0000000b60607220 */ /* 0x080fe20000410000 */
[----:B------:R-:W-:Y:S01]  /*c860*/  MUFU.EX2 R162, R162 ;  /* 0x000000a200a27308 */ /* 0x000fe20000000800 */
[--C-:B------:R-:W-:Y:S01]  /*c870*/  FFMA.FTZ R166, R166, R11, -R111.reuse ;  /* 0x0000000ba6a67223 */ /* 0x100fe2000001086f */
[----:B------:R-:W-:Y:S01]  /*c880*/  FMNMX.FTZ R89, R90, R89, !PT ;  /* 0x000000595a597209 */ /* 0x000fe20007810000 */
[-CC-:B------:R-:W-:Y:S01]  /*c890*/  FFMA.FTZ R168, R168, R11.reuse, -R111.reuse ;  /* 0x0000000ba8a87223 */ /* 0x180fe2000001086f */
[-CC-:B------:R-:W-:Y:S01]  /*c8a0*/  FFMA.FTZ R150, R150, R11.reuse, -R111.reuse ;  /* 0x0000000b96967223 */ /* 0x180fe2000001086f */
[--C-:B------:R-:W-:Y:S01]  /*c8b0*/  FFMA.FTZ R91, R120, R11, -R111.reuse ;  /* 0x0000000b785b7223 */ /* 0x100fe2000001086f */
[----:B------:R-:W-:Y:S01]  /*c8c0*/  FMNMX.FTZ R89, R130, R89, !PT ;  /* 0x0000005982597209 */ /* 0x000fe20007810000 */
[-CC-:B------:R-:W-:Y:S01]  /*c8d0*/  FFMA.FTZ R95, R112, R11.reuse, -R111.reuse ;  /* 0x0000000b705f7223 */ /* 0x180fe2000001086f */
        /* <DEDUP_REMOVED lines=8> */
[----:B------:R0:W-:Y:S01]  /*c960*/  MUFU.EX2 R89, R172 ;  /* 0x000000ac00597308 */ /* 0x0001e20000000800 */
[----:B------:R-:W-:Y:S01]  /*c970*/  FFMA.FTZ R94, R94, R11, -R111 ;  /* 0x0000000b5e5e7223 */ /* 0x000fe2000001086f */
[----:B------:R-:W-:-:S04]  /*c980*/  FMNMX.FTZ R99, R134, R99, !PT ;  /* 0x0000006386637209 */ /* 0x000fc80007810000 */
[----:B------:R-:W-:Y:S02]  /*c990*/  FMNMX.FTZ R99, R138, R99, !PT ;  /* 0x000000638a637209 */ /* 0x000fe40007810000 */
[----:B------:R-:W-:Y:S01]  /*c9a0*/  MUFU.EX2 R164, R164 ;  /* 0x000000a400a47308 */ /* 0x000fe20000000800 */
[----:B0-----:R-:W-:Y:S01]  /*c9b0*/  FSEL R172, R93, -INF , !P2 ;  /* 0xff8000005dac7808 */ /* 0x001fe20005000000 */
[----:B------:R-:W-:Y:S01]  /*c9c0*/  FFMA.FTZ R93, R114, R11, -R111 ;  /* 0x0000000b725d7223 */ /* 0x000fe2000001086f */
[----:B------:R-:W-:-:S04]  /*c9d0*/  FMNMX.FTZ R101, R140, R99, !PT ;  /* 0x000000638c657209 */ /* 0x000fc80007810000 */
[----:B------:R-:W-:Y:S01]  /*c9e0*/  FMNMX.FTZ R101, R142, R101, !PT ;  /* 0x000000658e657209 */ /* 0x000fe20007810000 */
[----:B------:R0:W-:Y:S03]  /*c9f0*/  MUFU.EX2 R99, R170 ;  /* 0x000000aa00637308 */ /* 0x0001e60000000800 */
[----:B------:R-:W-:-:S04]  /*ca00*/  FMNMX.FTZ R101, R144, R101, !PT ;  /* 0x0000006590657209 */ /* 0x000fc80007810000 */
[----:B------:R-:W-:Y:S01]  /*ca10*/  FMNMX.FTZ R101, R146, R101, !PT ;  /* 0x0000006592657209 */ /* 0x000fe20007810000 */
        /* <DEDUP_REMOVED lines=8> */
[----:B------:R-:W-:Y:S03]  /*caa0*/  MUFU.EX2 R168, R168 ;  /* 0x000000a800a87308 */ /* 0x000fe60000000800 */
[----:B------:R-:W-:-:S04]  /*cab0*/  FMNMX.FTZ R103, R158, R103, !PT ;  /* 0x000000679e677209 */ /* 0x000fc80007810000 */
[----:B------:R-:W-:Y:S01]  /*cac0*/  FMNMX.FTZ R103, R170, R103, !PT ;  /* 0x00000067aa677209 */ /* 0x000fe20007810000 */
[----:B------:R-:W-:Y:S03]  /*cad0*/  MUFU.EX2 R160, R160 ;  /* 0x000000a000a07308 */ /* 0x000fe60000000800 */
[----:B------:R-:W-:-:S05]  /*cae0*/  FMNMX.FTZ R103, R172, R103, !PT ;  /* 0x00000067ac677209 */ /* 0x000fca0007810000 */
[----:B0-----:R-:W0:Y:S01]  /*caf0*/  SHFL.BFLY PT, R0, R103, 0x2, 0x1f ;  /* 0x0c401f0067007f89 */ /* 0x001e2200000e0000 */
[----:B------:R-:W-:Y:S08]  /*cb00*/  MUFU.EX2 R150, R150 ;  /* 0x0000009600967308 */ /* 0x000ff00000000800 */
[----:B------:R-:W-:Y:S08]  /*cb10*/  MUFU.EX2 R91, R91 ;  /* 0x0000005b005b7308 */ /* 0x000ff00000000800 */
[----:B------:R-:W-:Y:S01]  /*cb20*/  MUFU.EX2 R92, R92 ;  /* 0x0000005c005c7308 */ /* 0x000fe20000000800 */
[----:B0-----:R-:W-:-:S07]  /*cb30*/  FMNMX.FTZ R0, R103, R0, !PT ;  /* 0x0000000067007209 */ /* 0x001fce0007810000 */
[----:B------:R-:W-:Y:S01]  /*cb40*/  MUFU.EX2 R93, R93 ;  /* 0x0000005d005d7308 */ /* 0x000fe20000000800 */
[----:B------:R-:W-:Y:S01]  /*cb50*/  FFMA.FTZ R103, R104, R11, -R111 ;  /* 0x0000000b68677223 */ /* 0x000fe2000001086f */
[----:B------:R-:W0:Y:S06]  /*cb60*/  SHFL.BFLY PT, R109, R0, 0x1, 0x1f ;  /* 0x0c201f00006d7f89 */ /* 0x000e2c00000e0000 */
[----:B------:R-:W-:Y:S08]  /*cb70*/  MUFU.EX2 R95, R95 ;  /* 0x0000005f005f7308 */ /* 0x000ff00000000800 */
[----:B------:R-:W-:Y:S08]  /*cb80*/  MUFU.EX2 R110, R110 ;  /* 0x0000006e006e7308 */ /* 0x000ff00000000800 */
[----:B------:R-:W-:Y:S01]  /*cb90*/  MUFU.EX2 R97, R97 ;  /* 0x0000006100617308 */ /* 0x000fe20000000800 */
[----:B0-----:R-:W-:-:S04]  /*cba0*/  FMNMX.FTZ R88, R0, R109, !PT ;  /* 0x0000006d00587209 */ /* 0x001fc80007810000 */
[C---:B------:R-:W-:Y:S01]  /*cbb0*/  FSETP.NEU.FTZ.AND P1, PT, R88.reuse, -INF , PT ;  /* 0xff8000005800780b */ /* 0x040fe20003f3d000 */
[----:B------:R-:W-:Y:S02]  /*cbc0*/  FMUL.FTZ R0, R88, R11 ;  /* 0x0000000b58007220 */ /* 0x000fe40000410000 */
[----:B------:R-:W-:Y:S03]  /*cbd0*/  MUFU.EX2 R106, R106 ;  /* 0x0000006a006a7308 */ /* 0x000fe60000000800 */
[----:B------:R-:W-:-:S05]  /*cbe0*/  FSEL R109, R0, RZ, P1 ;  /* 0x000000ff006d7208 */ /* 0x000fca0000800000 */
[----:B------:R-:W0:Y:S01]  /*cbf0*/  MUFU.EX2 R0, R96 ;  /* 0x0000006000007308 */ /* 0x000e220000000800 */
[-CC-:B------:R-:W-:Y:S01]  /*cc00*/  FFMA.FTZ R157, R107, R11.reuse, -R109.reuse ;  /* 0x0000000b6b9d7223 */ /* 0x180fe2000001086d */
[-CC-:B------:R-:W-:Y:S01]  /*cc10*/  FFMA.FTZ R2, R2, R11.reuse, -R109.reuse ;  /* 0x0000000b02027223 */ /* 0x180fe2000001086d */
[----:B------:R-:W-:Y:S01]  /*cc20*/  FSEL R107, R88, RZ, P1 ;  /* 0x000000ff586b7208 */ /* 0x000fe20000800000 */
        /* <DEDUP_REMOVED lines=11> */
[----:B------:R-:W-:Y:S01]  /*cce0*/  FFMA.FTZ R138, R138, R11, -R109 ;  /* 0x0000000b8a8a7223 */ /* 0x000fe2000001086d */
[----:B------:R-:W-:Y:S01]  /*ccf0*/  MUFU.EX2 R157, R157 ;  /* 0x0000009d009d7308 */ /* 0x000fe20000000800 */
[----:B-1----:R-:W-:Y:S01]  /*cd00*/  FADD.FTZ R2, -R107, R14 ;  /* 0x0000000e6b027221 */ /* 0x002fe20000010100 */
[----:B0-----:R-:W-:Y:S01]  /*cd10*/  FFMA.FTZ R7, R0, R7, R15 ;  /* 0x0000000700077223 */ /* 0x001fe2000001000f */
[-CC-:B------:R-:W-:Y:S01]  /*cd20*/  FFMA.FTZ R140, R140, R11.reuse, -R109.reuse ;  /* 0x0000000b8c8c7223 */ /* 0x180fe2000001086d */
[-C--:B------:R-:W-:Y:S01]  /*cd30*/  FFMA.FTZ R142, R142, R11.reuse, -R109 ;  /* 0x0000000b8e8e7223 */ /* 0x080fe2000001086d */
[-C--:B------:R-:W-:Y:S01]  /*cd40*/  FMUL.FTZ R2, R2, R11.reuse ;  /* 0x0000000b02027220 */ /* 0x080fe20000410000 */
[----:B------:R-:W-:Y:S01]  /*cd50*/  FADD.FTZ R14, R162, R7 ;  /* 0x00000007a20e7221 */ /* 0x000fe20000010000 */
[-CC-:B------:R-:W-:Y:S01]  /*cd60*/  FFMA.FTZ R144, R144, R11.reuse, -R109.reuse ;  /* 0x0000000b90907223 */ /* 0x180fe2000001086d */
[----:B------:R-:W-:Y:S01]  /*cd70*/  MUFU.EX2 R159, R118 ;  /* 0x00000076009f7308 */ /* 0x000fe20000000800 */
[-CC-:B------:R-:W-:Y:S01]  /*cd80*/  FFMA.FTZ R146, R146, R11.reuse, -R109.reuse ;  /* 0x0000000b92927223 */ /* 0x180fe2000001086d */
[----:B------:R-:W-:Y:S01]  /*cd90*/  FADD.FTZ R7, R21, R14 ;  /* 0x0000000e15077221 */ /* 0x000fe20000010000 */
[-CC-:B------:R-:W-:Y:S01]  /*cda0*/  FFMA.FTZ R148, R148, R11.reuse, -R109.reuse ;  /* 0x0000000b94947223 */ /* 0x180fe2000001086d */
[-CC-:B------:R-:W-:Y:S01]  /*cdb0*/  FFMA.FTZ R152, R152, R11.reuse, -R109.reuse ;  /* 0x0000000b98987223 */ /* 0x180fe2000001086d */
[-C--:B------:R-:W-:Y:S01]  /*cdc0*/  FFMA.FTZ R154, R154, R11.reuse, -R109 ;  /* 0x0000000b9a9a7223 */ /* 0x080fe2000001086d */
[----:B------:R-:W-:Y:S01]  /*cdd0*/  FADD.FTZ R14, R164, R7 ;  /* 0x00000007a40e7221 */ /* 0x000fe20000010000 */
[-CC-:B------:R-:W-:Y:S01]  /*cde0*/  FFMA.FTZ R156, R156, R11.reuse, -R109.reuse ;  /* 0x0000000b9c9c7223 */ /* 0x180fe2000001086d */
[----:B------:R-:W0:Y:S01]  /*cdf0*/  MUFU.EX2 R2, R2 ;  /* 0x0000000200027308 */ /* 0x000e220000000800 */
[-CC-:B------:R-:W-:Y:S01]  /*ce00*/  FFMA.FTZ R158, R158, R11.reuse, -R109.reuse ;  /* 0x0000000b9e9e7223 */ /* 0x180fe2000001086d */
[----:B------:R-:W-:Y:S01]  /*ce10*/  FADD.FTZ R7, R89, R14 ;  /* 0x0000000e59077221 */ /* 0x000fe20000010000 */
[-CC-:B------:R-:W-:Y:S01]  /*ce20*/  FFMA.FTZ R170, R170, R11.reuse, -R109.reuse ;  /* 0x0000000baaaa7223 */ /* 0x180fe2000001086d */
[----:B------:R-:W-:-:S02]  /*ce30*/  FFMA.FTZ R109, R172, R11, -R109 ;  /* 0x0000000bac6d7223 */ /* 0x000fc4000001086d */
[----:B------:R-:W-:Y:S02]  /*ce40*/  FADD.FTZ R14, R166, R7 ;  /* 0x00000007a60e7221 */ /* 0x000fe40000010000 */
[----:B------:R-:W1:Y:S02]  /*ce50*/  MUFU.EX2 R122, R122 ;  /* 0x0000007a007a7308 */ /* 0x000e640000000800 */
[----:B------:R-:W-:-:S04]  /*ce60*/  FADD.FTZ R7, R99, R14 ;  /* 0x0000000e63077221 */ /* 0x000fc80000010000 */
[----:B------:R-:W-:Y:S02]  /*ce70*/  FADD.FTZ R14, R168, R7 ;  /* 0x00000007a80e7221 */ /* 0x000fe40000010000 */
[----:B------:R-:W2:Y:S01]  /*ce80*/  MUFU.EX2 R153, R124 ;  /* 0x0000007c00997308 */ /* 0x000ea20000000800 */
[----:B0-----:R-:W-:Y:S01]  /*ce90*/  FFMA.FTZ R6, R2, R6, R157 ;  /* 0x0000000602067223 */ /* 0x001fe2000001009d */
[----:B------:R-:W-:-:S03]  /*cea0*/  FADD.FTZ R7, R101, R14 ;  /* 0x0000000e65077221 */ /* 0x000fc60000010000 */
[----:B------:R-:W-:Y:S01]  /*ceb0*/  FADD.FTZ R6, R98, R6 ;  /* 0x0000000662067221 */ /* 0x000fe20000010000 */
[----:B------:R-:W-:Y:S02]  /*cec0*/  FADD.FTZ R7, R160, R7 ;  /* 0x00000007a0077221 */ /* 0x000fe40000010000 */
[----:B------:R-:W0:Y:S01]  /*ced0*/  MUFU.EX2 R126, R126 ;  /* 0x0000007e007e7308 */ /* 0x000e220000000800 */
[----:B------:R-:W-:Y:S01]  /*cee0*/  FADD.FTZ R6, R159, R6 ;  /* 0x000000069f067221 */ /* 0x000fe20000010000 */
[----:B------:R-:W-:-:S03]  /*cef0*/  FADD.FTZ R14, R150, R7 ;  /* 0x00000007960e7221 */ /* 0x000fc60000010000 */
[----:B-1----:R-:W-:Y:S01]  /*cf00*/  FADD.FTZ R6, R122, R6 ;  /* 0x000000067a067221 */ /* 0x002fe20000010000 */
        /* <DEDUP_REMOVED lines=54> */
[----:B-1----:R-:W-:Y:S01]  /*d270*/  FADD.FTZ R6, R139, R6 ;  /* 0x000000068b067221 */ /* 0x002fe20000010000 */
[----:B--2---:R-:W-:-:S03]  /*d280*/  FADD.FTZ R7, R13, R14 ;  /* 0x0000000e0d077221 */ /* 0x004fc60000010000 */
[----:B0-----:R-:W-:Y:S01]  /*d290*/  FADD.FTZ R6, R109, R6 ;  /* 0x000000066d067221 */ /* 0x001fe20000010000 */
[----:B------:R-:W-:Y:S06]  /*d2a0*/  @!P0 BRA `(.L_x_1048) ;  /* 0x0000000000048947 */ /* 0x000fec0003800000 */
[----:B------:R-:W-:Y:S01]  /*d2b0*/  BPT.TRAP 0x1 ;  /* 0x000000040000795c */ /* 0x000fe20000300000 */
.L_x_1048:
[----:B------:R-:W0:Y:S01]  /*d2c0*/  S2UR UR6, SR_CgaCtaId ;  /* 0x00000000000679c3 */ /* 0x000e220000008800 */
[----:B------:R-:W-:Y:S01]  /*d2d0*/  UIADD3 UR10, UR10, 0x2a860, URZ ;  /* 0x0002a8600a0a7890 */ /* 0x000fe2000fffe03f */
[----:B------:R-:W-:Y:S01]  /*d2e0*/  ISETP.GT.AND P1, PT, R20, R17, PT ;  /* 0x000000111400720c */ /* 0x000fe20003f24270 */
[----:B------:R-:W-:Y:S01]  /*d2f0*/  UMOV UR7, UR4 ;  /* 0x0000000400077c82 */ /* 0x000fe20008000000 */
[----:B------:R-:W-:Y:S01]  /*d300*/  F2FP.BF16.F32.PACK_AB R156, R162, R15 ;  /* 0x0000000fa29c723e */ /* 0x000fe200000010ff */
        /* <DEDUP_REMOVED lines=12> */
[----:B------:R-:W-:Y:S01]  /*d3d0*/  F2FP.BF16.F32.PACK_AB R155, R90, R155 ;  /* 0x0000009b5a9b723e */ /* 0x000fe200000010ff */
[----:B0-----:R-:W-:Y:S01]  /*d3e0*/  UPRMT UR10, UR6, 0x654, UR10 ;  /* 0x00000654060a7896 */ /* 0x001fe2000800000a */
[----:B------:R-:W-:-:S02]  /*d3f0*/  F2FP.BF16.F32.PACK_AB R148, R160, R101 ;  /* 0x00000065a094723e */ /* 0x000fc400000010ff */
[----:B------:R-:W-:Y:S02]  /*d400*/  F2FP.BF16.F32.PACK_AB R149, R132, R149 ;  /* 0x000000958495723e */ /* 0x000fe400000010ff */
[----:B------:R-:W-:Y:S02]  /*d410*/  F2FP.BF16.F32.PACK_AB R150, R91, R150 ;  /* 0x000000965b96723e */ /* 0x000fe400000010ff */
[----:B------:R-:W-:Y:S02]  /*d420*/  F2FP.BF16.F32.PACK_AB R151, R134, R151 ;  /* 0x000000978697723e */ /* 0x000fe400000010ff */
        /* <DEDUP_REMOVED lines=12> */
.L_x_1030:
        /* <DEDUP_REMOVED lines=67> */
.L_x_1050:
[----:B------:R-:W-:Y:S01]  /*d920*/  ULEA UR5, UR4, UR58, 0x3 ;  /* 0x0000003a04057291 */ /* 0x000fe2000f8e183f */
[----:B------:R-:W-:-:S08]  /*d930*/  SHF.L.U32 R3, R3, 0x1f, RZ ;  /* 0x0000001f03037819 */ /* 0x000fd000000006ff */
[----:B------:R0:W1:Y:S01]  /*d940*/  SYNCS.PHASECHK.TRANS64.TRYWAIT P1, [UR5+0x2a850], R3 ;  /* 0x02a85003ff0075a7 */ /* 0x0000620008020145 */
[----:B------:R-:W-:Y:S05]  /*d950*/  @!P0 BRA `(.L_x_1051) ;  /* 0x0000000000048947 */ /* 0x000fea0003800000 */
[----:B------:R-:W-:Y:S01]  /*d960*/  BPT.TRAP 0x1 ;  /* 0x000000040000795c */ /* 0x000fe20000300000 */
.L_x_1051:
[----:B-1----:R-:W-:Y:S05]  /*d970*/  @P1 BRA `(.L_x_1052) ;  /* 0x0000000000081947 */ /* 0x002fea0003800000 */
[----:B------:R-:W1:Y:S02]  /*d980*/  SYNCS.PHASECHK.TRANS64.TRYWAIT P1, [UR5+0x2a850], R3 ;  /* 0x02a85003ff0075a7 */ /* 0x000e640008020145 */
[----:B-1----:R-:W-:Y:S05]  /*d990*/  @!P1 BRA `(.L_x_1053) ;  /* 0x00000060006c9947 */ /* 0x002fea0003800000 */
.L_x_1052:
[----:B------:R-:W-:Y:S01]  /*d9a0*/  UIADD3 UR58, UR58, 0x400, URZ ;  /* 0x000004003a3a7890 */ /* 0x000fe2000fffe03f */
[----:B------:R-:W-:Y:S01]  /*d9b0*/  WARPGROUP.ARRIVE ;  /* 0x00000000000079c5 */ /* 0x000fe20000000000 */
[----:B------:R-:W-:Y:S01]  /*d9c0*/  UMOV UR7, 0x40000040 ;  /* 0x4000004000077882 */ /* 0x000fe20000000000 */
[----:B-1----:R-:W1:Y:S01]  /*d9d0*/  SHFL.BFLY PT, R0, R7, 0x2, 0x1f ;  /* 0x0c401f0007007f89 */ /* 0x002e6200000e0000 */
[----:B------:R-:W-:Y:S01]  /*d9e0*/  USHF.R.U32.HI UR58, URZ, 0x4, UR58 ;  /* 0x000000043f3a7899 */ /* 0x000fe2000801163a */
[----:B------:R-:W-:Y:S02]  /*d9f0*/  MOV R4, RZ ;  /* 0x000000ff00047202 */ /* 0x000fe40000000f00 */
[----:B0-----:R-:W0:Y:S01]  /*da00*/  SHFL.BFLY PT, R3, R6, 0x2, 0x1f ;  /* 0x0c401f0006037f89 */ /* 0x001e2200000e0000 */
[----:B------:R-:W-:-:S04]  /*da10*/  ULOP3.LUT UR58, UR58, 0x3fff, URZ, 0xc0, !UPT ;  /* 0x00003fff3a3a7892 */ /* 0x000fc8000f8ec03f */
[----:B------:R-:W-:-:S04]  /*da20*/  ULOP3.LUT UR58, UR58, 0x3000000, URZ, 0xfc, !UPT ;  /* 0x030000003a3a7892 */ /* 0x000fc8000f8efc3f */
[----:B------:R-:W-:-:S07]  /*da30*/  UIMAD UR4, UR4, 0x600, UR58 ;  /* 0x00000600040478a4 */ /* 0x000fce000f8e023a */
[----:B------:R-:W-:Y:S02]  /*da40*/  UMOV UR6, UR4 ;  /* 0x0000000400067c82 */ /* 0x000fe40008000000 */
[----:B------:R-:W-:Y:S01]  /*da50*/  HGMMA.64x128x16.F32.BF16 R24, R156, gdesc[UR4].tnspB, R24, gsb0 ;  /* 0x41e000049c187df0 */ /* 0x000fe20008001818 */
[----:B------:R-:W-:Y:S01]  /*da60*/  UIADD3 UR6, UR4, 0x80, URZ ;  /* 0x0000008004067890 */ /* 0x000fe2000fffe03f */
[----:B-1----:R-:W-:Y:S01]  /*da70*/  FADD.FTZ R0, R0, R7 ;  /* 0x0000000700007221 */ /* 0x002fe20000010000 */
[----:B------:R-:W-:Y:S01]  /*da80*/  UMOV UR7, 0x40000040 ;  /* 0x4000004000077882 */ /* 0x000fe20000000000 */
[----:B------:R-:W-:Y:S02]  /*da90*/  IMAD.MOV.U32 R7, RZ, RZ, RZ ;  /* 0x000000ffff077224 */ /* 0x000fe400078e00ff */
[----:B0-----:R-:W-:Y:S01]  /*daa0*/  FADD.FTZ R2, R3, R6 ;  /* 0x0000000603027221 */ /* 0x001fe20000010000 */
[----:B------:R-:W-:Y:S01]  /*dab0*/  IMAD.MOV.U32 R6, RZ, RZ, -0x800000 ;  /* 0xff800000ff067424 */ /* 0x000fe200078e00ff */
[----:B------:R-:W0:Y:S04]  /*dac0*/  SHFL.BFLY PT, R3, R0, 0x1, 0x1f ;  /* 0x0c201f0000037f89 */ /* 0x000e2800000e0000 */
[----:B------:R-:W1:Y:S01]  /*dad0*/  SHFL.BFLY PT, R5, R2, 0x1, 0x1f ;  /* 0x0c201f0002057f89 */ /* 0x000e6200000e0000 */
[----:B0-----:R-:W-:Y:S01]  /*dae0*/  FADD.FTZ R9, R0, R3 ;  /* 0x0000000300097221 */ /* 0x001fe20000010000 */
[----:B------:R-:W-:-:S02]  /*daf0*/  IMAD.MOV.U32 R0, RZ, RZ, -0x800000 ;  /* 0xff800000ff007424 */ /* 0x000fc400078e00ff */
        /* <DEDUP_REMOVED lines=40> */
.L_x_1054:
[----:B------:R-:W0:Y:S01]  /*dd80*/  S2UR UR6, SR_CgaCtaId ;  /* 0x00000000000679c3 */ /* 0x000e220000008800 */
[----:B------:R-:W-:Y:S01]  /*dd90*/  UIADD3 UR4, UR5, 0x2a860, URZ ;  /* 0x0002a86005047890 */ /* 0x000fe2000fffe03f */
        /* <DEDUP_REMOVED lines=22> */
[----:B0-----:R-:W-:Y:S01]  /*df00*/  UPRMT UR4, UR6, 0x654, UR4 ;  /* 0x0000065406047896 */ /* 0x001fe20008000004 */
        /* <DEDUP_REMOVED lines=44> */
.L_x_976:
[----:B------:R-:W-:Y:S05]  /*e1d0*/  @P0 BRA `(.L_x_1055) ;  /* 0x0000001400340947 */ /* 0x000fea0003800000 */
[----:B------:R-:W0:Y:S01]  /*e1e0*/  S2R R7, SR_TID.X ;  /* 0x0000000000077919 */ /* 0x000e220000002100 */
[----:B------:R-:W1:Y:S01]  /*e1f0*/  LDC R21, c[0x0][0xbe8] ;  /* 0x0002fa00ff157b82 */ /* 0x000e620000000800 */
[----:B------:R-:W-:Y:S01]  /*e200*/  ULDC.64 UR4, c[0x0][0xbd0] ;  /* 0x0002f40000047ab9 */ /* 0x000fe20000000a00 */
[----:B------:R-:W-:Y:S01]  /*e210*/  ULDC.64 UR6, c[0x0][0xb38] ;  /* 0x0002ce0000067ab9 */ /* 0x000fe20000000a00 */
[----:B------:R-:W2:Y:S01]  /*e220*/  S2R R20, SR_CTAID.X ;  /* 0x0000000000147919 */ /* 0x000ea20000002500 */
[----:B------:R-:W-:Y:S04]  /*e230*/  BSSY B0, `(.L_x_1056) ;  /* 0x00000e3000007945 */ /* 0x000fe80003800000 */
[----:B------:R-:W3:Y:S08]  /*e240*/  S2UR UR9, SR_CTAID.Z ;  /* 0x00000000000979c3 */ /* 0x000ef00000002700 */
[----:B------:R-:W4:Y:S08]  /*e250*/  LDC.64 R72, c[0x0][0xbd8] ;  /* 0x0002f600ff487b82 */ /* 0x000f300000000a00 */
[----:B------:R-:W-:Y:S01]  /*e260*/  BAR.SYNC.DEFER_BLOCKING 0x1, 0x100 ;  /* 0x0044000000007b1d */ /* 0x000fe20000010000 */
[----:B-1----:R-:W-:-:S07]  /*e270*/  ISETP.NE.AND P0, PT, R21, 0x1, PT ;  /* 0x000000011500780c */ /* 0x002fce0003f05270 */
[----:B------:R-:W1:Y:S01]  /*e280*/  S2UR UR8, SR_CTAID.Y ;  /* 0x00000000000879c3 */ /* 0x000e620000002600 */
[----:B0-----:R-:W-:-:S07]  /*e290*/  VIADD R7, R7, 0xffffff80 ;  /* 0xffffff8007077836 */ /* 0x001fce0000000000 */
[----:B------:R-:W1:Y:S01]  /*e2a0*/  LDC R18, c[0x0][0xc50] ;  /* 0x00031400ff127b82 */ /* 0x000e620000000800 */
[----:B------:R-:W-:-:S04]  /*e2b0*/  SHF.R.S32.HI R8, RZ, 0x1f, R7 ;  /* 0x0000001fff087819 */ /* 0x000fc80000011407 */
[----:B------:R-:W-:-:S03]  /*e2c0*/  LEA.HI R9, R8, R7, RZ, 0x7 ;  /* 0x0000000708097211 */ /* 0x000fc600078f38ff */
[----:B------:R-:W0:Y:S01]  /*e2d0*/  @P0 LDC R17, c[0x0][0xbec] ;  /* 0x0002fb00ff110b82 */ /* 0x000e220000000800 */
[----:B------:R-:W-:Y:S02]  /*e2e0*/  LEA.HI R8, R8, R7, RZ, 0x2 ;  /* 0x0000000708087211 */ /* 0x000fe400078f10ff */
[----:B------:R-:W-:Y:S02]  /*e2f0*/  LOP3.LUT R10, R9, 0xffffff80, RZ, 0xc0, !PT ;  /* 0xffffff80090a7812 */ /* 0x000fe400078ec0ff */
[----:B------:R-:W-:-:S03]  /*e300*/  LOP3.LUT R8, R8, 0xfffffffc, RZ, 0xc0, !PT ;  /* 0xfffffffc08087812 */ /* 0x000fc600078ec0ff */
[C---:B------:R-:W-:Y:S01]  /*e310*/  IMAD.IADD R22, R7.reuse, 0x1, -R10 ;  /* 0x0000000107167824 */ /* 0x040fe200078e0a0a */
[----:B------:R-:W-:Y:S01]  /*e320*/  SHF.R.S32.HI R10, RZ, 0x7, R9 ;  /* 0x00000007ff0a7819 */ /* 0x000fe20000011409 */
[----:B------:R-:W-:Y:S01]  /*e330*/  IMAD.IADD R14, R7, 0x1, -R8 ;  /* 0x00000001070e7824 */ /* 0x000fe200078e0a08 */
[----:B------:R-:W5:Y:S02]  /*e340*/  @P0 LDC R23, c[0x0][0xbf0] ;  /* 0x0002fc00ff170b82 */ /* 0x000f640000000800 */
[----:B------:R-:W-:Y:S02]  /*e350*/  SHF.R.S32.HI R11, RZ, 0x1f, R22 ;  /* 0x0000001fff0b7819 */ /* 0x000fe40000011416 */
[----:B------:R-:W-:Y:S02]  /*e360*/  LEA.HI R7, R9, R10, RZ, 0x1 ;  /* 0x0000000a09077211 */ /* 0x000fe400078f08ff */
[CC--:B------:R-:W-:Y:S02]  /*e370*/  LEA.HI R88, R11.reuse, R22.reuse, RZ, 0x2 ;  /* 0x000000160b587211 */ /* 0x0c0fe400078f10ff */
[----:B------:R-:W-:Y:S01]  /*e380*/  LEA.HI R11, R11, R22, RZ, 0x5 ;  /* 0x000000160b0b7211 */ /* 0x000fe200078f28ff */
[----:B------:R-:W1:Y:S01]  /*e390*/  LDC.64 R74, c[0x0][0xb40] ;  /* 0x0002d000ff4a7b82 */ /* 0x000e620000000a00 */
[----:B------:R-:W-:-:S02]  /*e3a0*/  SHF.R.S32.HI R12, RZ, 0x2, R88 ;  /* 0x00000002ff0c7819 */ /* 0x000fc40000011458 */
[----:B------:R-:W-:Y:S02]  /*e3b0*/  SHF.R.S32.HI R13, RZ, 0x1f, R88 ;  /* 0x0000001fff0d7819 */ /* 0x000fe40000011458 */
[----:B------:R-:W-:Y:S02]  /*e3c0*/  LOP3.LUT R7, R7, 0x3fffffe, RZ, 0xc0, !PT ;  /* 0x03fffffe07077812 */ /* 0x000fe400078ec0ff */
[----:B------:R-:W-:Y:S01]  /*e3d0*/  LEA.HI R13, R13, R12, RZ, 0x3 ;  /* 0x0000000c0d0d7211 */ /* 0x000fe200078f18ff */
[----:B------:R-:W1:Y:S01]  /*e3e0*/  @P0 LDC R89, c[0x0][0xbec] ;  /* 0x0002fb00ff590b82 */ /* 0x000e620000000800 */
[----:B------:R-:W-:Y:S01]  /*e3f0*/  LEA.HI R9, R14, R14, RZ, 0x1 ;  /* 0x0000000e0e097211 */ /* 0x000fe200078f08ff */
[----:B------:R-:W-:Y:S01]  /*e400*/  IMAD.IADD R7, R10, 0x1, -R7 ;  /* 0x000000010a077824 */ /* 0x000fe200078e0a07 */
[----:B------:R-:W-:Y:S02]  /*e410*/  LOP3.LUT R13, R13, 0xfffffff8, RZ, 0xc0, !PT ;  /* 0xfffffff80d0d7812 */ /* 0x000fe400078ec0ff */
[----:B------:R-:W-:-:S02]  /*e420*/  SHF.R.S32.HI R11, RZ, 0x5, R11 ;  /* 0x00000005ff0b7819 */ /* 0x000fc4000001140b */
[----:B------:R-:W-:Y:S01]  /*e430*/  LOP3.LUT R9, R9, 0x1ffffffe, RZ, 0xc0, !PT ;  /* 0x1ffffffe09097812 */ /* 0x000fe200078ec0ff */
[----:B------:R-:W-:Y:S01]  /*e440*/  IMAD.IADD R8, R12, 0x1, -R13 ;  /* 0x000000010c087824 */ /* 0x000fe200078e0a0d */
[----:B------:R-:W-:Y:S01]  /*e450*/  SHF.R.S32.HI R12, RZ, 0x1f, R19 ;  /* 0x0000001fff0c7819 */ /* 0x000fe20000011413 */
[----:B------:R-:W1:Y:S02]  /*e460*/  @P0 LDC R90, c[0x0][0xbf0] ;  /* 0x0002fc00ff5a0b82 */ /* 0x000e640000000800 */
[----:B------:R-:W-:Y:S02]  /*e470*/  IMAD R8, R11, 0x10, R8 ;  /* 0x000000100b087824 */ /* 0x000fe400078e0208 */
[----:B------:R-:W-:Y:S02]  /*e480*/  IMAD R10, R12, UR4, RZ ;  /* 0x000000040c0a7c24 */ /* 0x000fe4000f8e02ff */
[----:B------:R-:W-:Y:S02]  /*e490*/  IMAD.IADD R14, R14, 0x1, -R9 ;  /* 0x000000010e0e7824 */ /* 0x000fe400078e0a09 */
[----:B------:R-:W-:-:S02]  /*e4a0*/  IMAD R7, R7, 0x40, R8 ;  /* 0x0000004007077824 */ /* 0x000fc400078e0208 */
[----:B------:R-:W-:Y:S01]  /*e4b0*/  IMAD.WIDE.U32 R8, R19, UR4, RZ ;  /* 0x0000000413087c25 */ /* 0x000fe2000f8e00ff */
[----:B---3--:R-:W-:-:S03]  /*e4c0*/  USHF.R.S32.HI UR4, URZ, 0x1f, UR9 ;  /* 0x0000001f3f047899 */ /* 0x008fc60008011409 */
[----:B------:R-:W-:Y:S02]  /*e4d0*/  IMAD R13, R19, UR5, R10 ;  /* 0x00000005130d7c24 */ /* 0x000fe4000f8e020a */
[----:B------:R-:W-:Y:S02]  /*e4e0*/  IMAD R12, R12, UR6, RZ ;  /* 0x000000060c0c7c24 */ /* 0x000fe4000f8e02ff */
[----:B------:R-:W-:Y:S02]  /*e4f0*/  IMAD.IADD R9, R9, 0x1, R13 ;  /* 0x0000000109097824 */ /* 0x000fe400078e020d */
[----:B------:R-:W-:Y:S02]  /*e500*/  IMAD R13, R19, UR7, R12 ;  /* 0x00000007130d7c24 */ /* 0x000fe4000f8e020c */
[----:B------:R-:W-:Y:S02]  /*e510*/  IMAD R12, R14, 0x8, R7 ;  /* 0x000000080e0c7824 */ /* 0x000fe400078e0207 */
[----:B----4-:R-:W-:-:S02]  /*e520*/  IMAD R14, R72, UR4, RZ ;  /* 0x00000004480e7c24 */ /* 0x010fc4000f8e02ff */
[----:B--2---:R-:W-:Y:S02]  /*e530*/  IMAD R12, R20, 0x80, R12 ;  /* 0x00000080140c7824 */ /* 0x004fe400078e020c */
[C---:B------:R-:W-:Y:S01]  /*e540*/  IMAD.WIDE.U32 R10, R19.reuse, UR6, RZ ;  /* 0x00000006130a7c25 */ /* 0x040fe2000f8e00ff */
[----:B------:R-:W-:Y:S01]  /*e550*/  IADD3 R19, -R19, RZ, RZ ;  /* 0x000000ff13137210 */ /* 0x000fe20007ffe1ff */
[----:B------:R-:W-:Y:S02]  /*e560*/  ULDC.64 UR6, c[0x0][0xb48] ;  /* 0x0002d20000067ab9 */ /* 0x000fe40000000a00 */
[----:B------:R-:W-:Y:S02]  /*e570*/  IMAD R15, R73, UR9, R14 ;  /* 0x00000009490f7c24 */ /* 0x000fe4000f8e020e */
[----:B0-----:R-:W-:-:S04]  /*e580*/  @P0 IMAD.HI.U32 R14, R12, R17, RZ ;  /* 0x000000110c0e0227 */ /* 0x001fc800078e00ff */
[----:B------:R-:W-:Y:S02]  /*e590*/  IMAD.IADD R11, R11, 0x1, R13 ;  /* 0x000000010b0b7824 */ /* 0x000fe400078e020d */
[----:B------:R-:W-:Y:S01]  /*e5a0*/  IMAD.MOV.U32 R13, RZ, RZ, R12 ;  /* 0x000000ffff0d7224 */ /* 0x000fe200078e000c */
[----:B-----5:R-:W-:Y:S01]  /*e5b0*/  @P0 SHF.R.U32.HI R13, RZ, R23, R14 ;  /* 0x00000017ff0d0219 */ /* 0x020fe2000001160e */
[----:B-1----:R-:W-:Y:S01]  /*e5c0*/  IMAD R16, R74, UR4, RZ ;  /* 0x000000044a107c24 */ /* 0x002fe2000f8e02ff */
[----:B------:R-:W-:Y:S01]  /*e5d0*/  ULDC.64 UR4, c[0x0][0xbe0] ;  /* 0x0002f80000047ab9 */ /* 0x000fe20000000a00 */
[----:B------:R-:W-:Y:S02]  /*e5e0*/  IMAD R23, R18, R19, UR8 ;  /* 0x0000000812177e24 */ /* 0x000fe4000f8e0213 */
[----:B------:R-:W-:-:S04]  /*e5f0*/  IMAD.WIDE.U32 R8, R72, UR9, R8 ;  /* 0x0000000948087c25 */ /* 0x000fc8000f8e0008 */
[----:B------:R-:W-:Y:S01]  /*e600*/  IMAD R17, R75, UR9, R16 ;  /* 0x000000094b117c24 */ /* 0x000fe2000f8e0210 */
[----:B------:R-:W-:Y:S01]  /*e610*/  SHF.R.S32.HI R16, RZ, 0x1f, R23 ;  /* 0x0000001fff107819 */ /* 0x000fe20000011417 */
[----:B------:R-:W-:Y:S01]  /*e620*/  IMAD.WIDE.U32 R10, R74, UR9, R10 ;  /* 0x000000094a0a7c25 */ /* 0x000fe2000f8e000a */
[----:B------:R-:W-:-:S03]  /*e630*/  ULDC.64 UR8, c[0x0][0xb28] ;  /* 0x0002ca0000087ab9 */ /* 0x000fc60000000a00 */
[----:B------:R-:W-:Y:S02]  /*e640*/  IMAD.IADD R9, R9, 0x1, R15 ;  /* 0x0000000109097824 */ /* 0x000fe400078e020f */
[----:B------:R-:W-:-:S04]  /*e650*/  @P0 IMAD.HI.U32 R89, R12, R89, RZ ;  /* 0x000000590c590227 */ /* 0x000fc800078e00ff */
[----:B------:R-:W-:Y:S02]  /*e660*/  IMAD.IADD R11, R11, 0x1, R17 ;  /* 0x000000010b0b7824 */ /* 0x000fe400078e0211 */
[----:B------:R-:W-:Y:S02]  /*e670*/  IMAD R17, R16, UR6, RZ ;  /* 0x0000000610117c24 */ /* 0x000fe4000f8e02ff */
[----:B------:R-:W-:-:S04]  /*e680*/  IMAD.WIDE.U32 R8, R23, UR4, R8 ;  /* 0x0000000417087c25 */ /* 0x000fc8000f8e0008 */
[----:B------:R-:W-:Y:S01]  /*e690*/  IMAD.MOV.U32 R15, RZ, RZ, R12 ;  /* 0x000000ffff0f7224 */ /* 0x000fe200078e000c */
[----:B------:R-:W-:Y:S01]  /*e6a0*/  @P0 SHF.R.U32.HI R15, RZ, R90, R89 ;  /* 0x0000005aff0f0219 */ /* 0x000fe20000011659 */
[----:B------:R-:W-:Y:S01]  /*e6b0*/  IMAD R14, R16, UR4, RZ ;  /* 0x00000004100e7c24 */ /* 0x000fe2000f8e02ff */
[----:B------:R-:W-:Y:S01]  /*e6c0*/  IADD3 R8, P0, R13, R8, RZ ;  /* 0x000000080d087210 */ /* 0x000fe20007f1e0ff */
[C---:B------:R-:W-:Y:S01]  /*e6d0*/  IMAD R19, R23.reuse, UR7, R17 ;  /* 0x0000000717137c24 */ /* 0x040fe2000f8e0211 */
[--C-:B------:R-:W-:Y:S01]  /*e6e0*/  SHF.R.S32.HI R17, RZ, 0x1f, R13.reuse ;  /* 0x0000001fff117819 */ /* 0x100fe2000001140d */
[----:B------:R-:W-:Y:S02]  /*e6f0*/  IMAD.MOV R13, RZ, RZ, -R13 ;  /* 0x000000ffff0d7224 */ /* 0x000fe400078e0a0d */
[----:B------:R-:W-:Y:S01]  /*e700*/  IMAD R16, R23, UR5, R14 ;  /* 0x0000000517107c24 */ /* 0x000fe2000f8e020e */
[--C-:B------:R-:W-:Y:S01]  /*e710*/  SHF.R.S32.HI R14, RZ, 0x1f, R15.reuse ;  /* 0x0000001fff0e7819 */ /* 0x100fe2000001140f */
[----:B------:R-:W-:Y:S01]  /*e720*/  IMAD.MOV R18, RZ, RZ, -R15 ;  /* 0x000000ffff127224 */ /* 0x000fe200078e0a0f */
[----:B------:R-:W-:Y:S01]  /*e730*/  ULDC.64 UR4, c[0x0][0xb30] ;  /* 0x0002cc0000047ab9 */ /* 0x000fe20000000a00 */
[----:B------:R-:W-:Y:S01]  /*e740*/  IMAD R13, R21, R13, R12 ;  /* 0x0000000d150d7224 */ /* 0x000fe200078e020c */
[----:B------:R-:W-:Y:S01]  /*e750*/  IADD3.X R9, R17, R9, R16, P0, !PT ;  /* 0x0000000911097210 */ /* 0x000fe200007fe410 */
[----:B------:R-:W-:Y:S01]  /*e760*/  IMAD.WIDE.U32 R10, R23, UR6, R10 ;  /* 0x00000006170a7c25 */ /* 0x000fe2000f8e000a */
[----:B------:R-:W-:-:S03]  /*e770*/  ULDC.64 UR6, c[0x0][0xbc8] ;  /* 0x0002f20000067ab9 */ /* 0x000fc60000000a00 */
[----:B------:R-:W-:Y:S02]  /*e780*/  IMAD R14, R14, UR4, RZ ;  /* 0x000000040e0e7c24 */ /* 0x000fe4000f8e02ff */
[----:B------:R-:W-:Y:S01]  /*e790*/  IMAD R17, R21, R18, R12 ;  /* 0x0000001215117224 */ /* 0x000fe200078e020c */
[----:B------:R-:W-:Y:S01]  /*e7a0*/  SHF.R.S32.HI R12, RZ, 0x1f, R13 ;  /* 0x0000001fff0c7819 */ /* 0x000fe2000001140d */
[----:B------:R-:W-:Y:S02]  /*e7b0*/  IMAD.IADD R11, R11, 0x1, R19 ;  /* 0x000000010b0b7824 */ /* 0x000fe400078e0213 */
[C---:B------:R-:W-:Y:S01]  /*e7c0*/  IMAD R19, R15.reuse, UR5, R14 ;  /* 0x000000050f137c24 */ /* 0x040fe2000f8e020e */
[----:B------:R-:W-:Y:S01]  /*e7d0*/  SHF.R.S32.HI R14, RZ, 0x1f, R17 ;  /* 0x0000001fff0e7819 */ /* 0x000fe20000011411 */
[----:B------:R-:W-:Y:S01]  /*e7e0*/  IMAD.WIDE.U32 R10, R15, UR4, R10 ;  /* 0x000000040f0a7c25 */ /* 0x000fe2000f8e000a */
[----:B------:R-:W0:Y:S01]  /*e7f0*/  S2UR UR5, SR_CgaCtaId ;  /* 0x00000000000579c3 */ /* 0x000e220000008800 */
[----:B------:R-:W-:-:S02]  /*e800*/  UMOV UR4, 0x400 ;  /* 0x0000040000047882 */ /* 0x000fc40000000000 */
[----:B------:R-:W-:Y:S02]  /*e810*/  IMAD R12, R12, UR6, RZ ;  /* 0x000000060c0c7c24 */ /* 0x000fe4000f8e02ff */
[----:B------:R-:W-:Y:S02]  /*e820*/  IMAD.IADD R11, R11, 0x1, R19 ;  /* 0x000000010b0b7824 */ /* 0x000fe400078e0213 */
[----:B------:R-:W-:Y:S02]  /*e830*/  IMAD R14, R14, UR8, RZ ;  /* 0x000000080e0e7c24 */ /* 0x000fe4000f8e02ff */
[C---:B------:R-:W-:Y:S02]  /*e840*/  IMAD R15, R13.reuse, UR7, R12 ;  /* 0x000000070d0f7c24 */ /* 0x040fe4000f8e020c */
[----:B------:R-:W-:Y:S01]  /*e850*/  IMAD.WIDE.U32 R8, R13, UR6, R8 ;  /* 0x000000060d087c25 */ /* 0x000fe2000f8e0008 */
[----:B------:R-:W-:-:S03]  /*e860*/  ULDC.64 UR6, c[0x0][0xba8] ;  /* 0x0002ea0000067ab9 */ /* 0x000fc60000000a00 */
[C---:B------:R-:W-:Y:S01]  /*e870*/  IMAD R19, R17.reuse, UR9, R14 ;  /* 0x0000000911137c24 */ /* 0x040fe2000f8e020e */
[----:B------:R-:W-:Y:S01]  /*e880*/  LEA R12, P0, R8, UR6, 0x2 ;  /* 0x00000006080c7c11 */ /* 0x000fe2000f8010ff */
[----:B------:R-:W-:Y:S01]  /*e890*/  IMAD.WIDE.U32 R10, R17, UR8, R10 ;  /* 0x00000008110a7c25 */ /* 0x000fe2000f8e000a */
[----:B------:R-:W-:Y:S01]  /*e8a0*/  ULDC.64 UR8, c[0x0][0xb00] ;  /* 0x0002c00000087ab9 */ /* 0x000fe20000000a00 */
[----:B------:R-:W-:Y:S02]  /*e8b0*/  ULDC UR6, c[0x0][0xa88] ;  /* 0x0002a20000067ab9 */ /* 0x000fe40000000800 */
[----:B------:R-:W-:Y:S01]  /*e8c0*/  IMAD.IADD R13, R9, 0x1, R15 ;  /* 0x00000001090d7824 */ /* 0x000fe200078e020f */
[----:B------:R-:W-:Y:S01]  /*e8d0*/  LEA R72, P1, R10, UR8, 0x2 ;  /* 0x000000080a487c11 */ /* 0x000fe2000f8210ff */
[----:B------:R-:W-:Y:S01]  /*e8e0*/  IMAD.IADD R9, R11, 0x1, R19 ;  /* 0x000000010b097824 */ /* 0x000fe200078e0213 */
[----:B0-----:R-:W-:Y:S01]  /*e8f0*/  ULEA UR4, UR5, UR4, 0x18 ;  /* 0x0000000405047291 */ /* 0x001fe2000f8ec03f */
[----:B------:R-:W-:Y:S01]  /*e900*/  IMAD R7, R20, 0x80, R7 ;  /* 0x0000008014077824 */ /* 0x000fe200078e0207 */
[----:B------:R-:W-:Y:S01]  /*e910*/  LEA.HI.X R13, R8, UR7, R13, 0x2, P0 ;  /* 0x00000007080d7c11 */ /* 0x000fe200080f140d */
[----:B------:R-:W-:Y:S01]  /*e920*/  IMAD R20, R21, UR6, RZ ;  /* 0x0000000615147c24 */ /* 0x000fe2000f8e02ff */
[----:B------:R-:W-:Y:S01]  /*e930*/  LEA.HI.X R73, R10, UR9, R9, 0x2, P1 ;  /* 0x000000090a497c11 */ /* 0x000fe200088f1409 */
[----:B------:R-:W-:Y:S01]  /*e940*/  SHFL.IDX PT, R8, R12, RZ, 0x1c1f ;  /* 0x001c1fff0c087589 */ /* 0x000fe200000e0000 */
[----:B------:R-:W-:Y:S01]  /*e950*/  LOP3.LUT P0, RZ, R22, 0x3, RZ, 0xc0, !PT ;  /* 0x0000000316ff7812 */ /* 0x000fe2000780c0ff */
[C---:B------:R-:W-:Y:S01]  /*e960*/  VIADD R21, R7.reuse, 0x8 ;  /* 0x0000000807157836 */ /* 0x040fe20000000000 */
[----:B------:R-:W-:Y:S01]  /*e970*/  UIADD3 UR4, UR4, 0x2a820, URZ ;  /* 0x0002a82004047890 */ /* 0x000fe2000fffe03f */
[----:B------:R-:W0:Y:S01]  /*e980*/  SHFL.IDX PT, R9, R13, RZ, 0x1c1f ;  /* 0x001c1fff0d097589 */ /* 0x000e2200000e0000 */
[----:B------:R-:W-:-:S02]  /*e990*/  ISETP.GE.OR P1, PT, R7, R20, P0 ;  /* 0x000000140700720c */ /* 0x000fc40000726670 */
[-C--:B------:R-:W-:Y:S01]  /*e9a0*/  ISETP.GE.OR P0, PT, R21, R20.reuse, P0 ;  /* 0x000000141500720c */ /* 0x080fe20000706670 */
[----:B------:R-:W-:Y:S01]  /*e9b0*/  SHFL.IDX PT, R10, R12, 0x1, 0x1c1f ;  /* 0x003c1f000c0a7f89 */ /* 0x000fe200000e0000 */
[----:B------:R-:W-:Y:S01]  /*e9c0*/  UPRMT UR4, URZ, 0x654, UR4 ;  /* 0x000006543f047896 */ /* 0x000fe20008000004 */
[----:B------:R-:W-:Y:S02]  /*e9d0*/  ISETP.GE.AND P2, PT, R7, R20, PT ;  /* 0x000000140700720c */ /* 0x000fe40003f46270 */
[----:B------:R1:W2:Y:S04]  /*e9e0*/  SHFL.IDX PT, R11, R13, 0x1, 0x1c1f ;  /* 0x003c1f000d0b7f89 */ /* 0x0002a800000e0000 */
[----:B------:R3:W4:Y:S02]  /*e9f0*/  SHFL.IDX PT, R18, R72, RZ, 0x1c1f ;  /* 0x001c1fff48127589 */ /* 0x00072400000e0000 */
[----:B------:R-:W-:Y:S01]  /*ea00*/  SYNCS.ARRIVE.TRANS64.RED.A1T0 RZ, [UR4], RZ ;  /* 0x000000ffffff79a7 */ /* 0x000fe20008100404 */
[----:B-1----:R-:W-:Y:S01]  /*ea10*/  LOP3.LUT R13, R88, 0x7ffffffc, RZ, 0xc0, !PT ;  /* 0x7ffffffc580d7812 */ /* 0x002fe200078ec0ff */
[----:B------:R3:W1:Y:S04]  /*ea20*/  SHFL.IDX PT, R19, R73, RZ, 0x1c1f ;  /* 0x001c1fff49137589 */ /* 0x00066800000e0000 */
[----:B------:R-:W-:Y:S01]  /*ea30*/  IMAD.IADD R13, R22, 0x1, -R13 ;  /* 0x00000001160d7824 */ /* 0x000fe200078e0a0d */
[----:B0-----:R3:W-:Y:S03]  /*ea40*/  @!P1 ST.E desc[UR56][R8.64], R6 ;  /* 0x0000000608009985 */ /* 0x0017e6000c101938 */
[----:B------:R-:W-:Y:S01]  /*ea50*/  IMAD.SHL.U32 R23, R13, 0x2, RZ ;  /* 0x000000020d177824 */ /* 0x000fe200078e00ff */
[----:B--2---:R3:W-:Y:S01]  /*ea60*/  @!P0 ST.E desc[UR56][R10.64], R0 ;  /* 0x000000000a008985 */ /* 0x0047e2000c101938 */
[----:B------:R-:W-:Y:S05]  /*ea70*/  @P2 BRA `(.L_x_1057) ;  /* 0x0000000400782947 */ /* 0x000fea0003800000 */
[C---:B---3--:R-:W-:Y:S01]  /*ea80*/  VIADD R0, R23.reuse, 0x8 ;  /* 0x0000000817007836 */ /* 0x048fe20000000000 */
[----:B------:R-:W-:Y:S01]  /*ea90*/  ULDC UR4, c[0x0][0xac8] ;  /* 0x0002b20000047ab9 */ /* 0x000fe20000000800 */
[C---:B------:R-:W-:Y:S01]  /*eaa0*/  IADD3 R10, R23.reuse, 0x10, RZ ;  /* 0x00000010170a7810 */ /* 0x040fe20007ffe0ff */
        /* <DEDUP_REMOVED lines=8> */
[----:B------:R-:W-:Y:S01]  /*eb30*/  VIADD R15, R23, 0x40 ;  /* 0x00000040170f7836 */ /* 0x000fe20000000000 */
[----:B------:R-:W-:Y:S01]  /*eb40*/  ISETP.GE.AND P4, PT, R13, UR4, PT ;  /* 0x000000040d007c0c */ /* 0x000fe2000bf86270 */
[C---:B------:R-:W-:Y:S01]  /*eb50*/  VIADD R16, R23.reuse, 0x50 ;  /* 0x0000005017107836 */ /* 0x040fe20000000000 */
[----:B------:R-:W-:Y:S01]  /*eb60*/  ISETP.GE.AND P5, PT, R14, UR4, PT ;  /* 0x000000040e007c0c */ /* 0x000fe2000bfa6270 */
[----:B------:R-:W-:Y:S01]  /*eb70*/  VIADD R22, R23, 0x60 ;  /* 0x0000006017167836 */ /* 0x000fe20000000000 */
[----:B------:R-:W-:Y:S01]  /*eb80*/  ISETP.GE.AND P6, PT, R15, UR4, PT ;  /* 0x000000040f007c0c */ /* 0x000fe2000bfc6270 */
[----:B-1--4-:R-:W-:-:S02]  /*eb90*/  @!P2 IMAD.WIDE R6, R23, 0x4, R18 ;  /* 0x000000041706a825 */ /* 0x012fc400078e0212 */
[----:B------:R-:W-:Y:S02]  /*eba0*/  @!P3 LEA.HI R0, R0, R0, RZ, 0x1 ;  /* 0x000000000000b211 */ /* 0x000fe400078f08ff */
[----:B------:R-:W-:Y:S01]  /*ebb0*/  @!P0 LEA.HI R10, R10, R10, RZ, 0x1 ;  /* 0x0000000a0a0a8211 */ /* 0x000fe200078f08ff */
[----:B------:R0:W-:Y:S01]  /*ebc0*/  @!P2 ST.E.64 desc[UR56][R6.64], R24 ;  /* 0x000000180600a985 */ /* 0x0001e2000c101b38 */
[----:B------:R-:W-:Y:S01]  /*ebd0*/  @!P3 LOP3.LUT R9, R0, 0xfffffffe, RZ, 0xc0, !PT ;  /* 0xfffffffe0009b812 */ /* 0x000fe200078ec0ff */
[----:B------:R-:W-:Y:S01]  /*ebe0*/  VIADD R0, R23, 0x20 ;  /* 0x0000002017007836 */ /* 0x000fe20000000000 */
[----:B------:R-:W-:Y:S02]  /*ebf0*/  @!P1 LEA.HI R11, R11, R11, RZ, 0x1 ;  /* 0x0000000b0b0b9211 */ /* 0x000fe400078f08ff */
[----:B------:R-:W-:Y:S01]  /*ec00*/  @!P5 LEA.HI R14, R14, R14, RZ, 0x1 ;  /* 0x0000000e0e0ed211 */ /* 0x000fe200078f08ff */
[----:B------:R-:W-:Y:S01]  /*ec10*/  @!P3 IMAD.WIDE R8, R9, 0x4, R18 ;  /* 0x000000040908b825 */ /* 0x000fe200078e0212 */
[----:B------:R-:W-:-:S02]  /*ec20*/  ISETP.GE.AND P2, PT, R0, UR4, PT ;  /* 0x0000000400007c0c */ /* 0x000fc4000bf46270 */
[----:B------:R-:W-:Y:S02]  /*ec30*/  @!P5 LOP3.LUT R17, R14, 0xfffffffe, RZ, 0xc0, !PT ;  /* 0xfffffffe0e11d812 */ /* 0x000fe400078ec0ff */
[----:B------:R1:W-:Y:S01]  /*ec40*/  @!P3 ST.E.64 desc[UR56][R8.64], R28 ;  /* 0x0000001c0800b985 */ /* 0x0003e2000c101b38 */
[----:B------:R-:W-:Y:S02]  /*ec50*/  ISETP.GE.AND P3, PT, R12, UR4, PT ;  /* 0x000000040c007c0c */ /* 0x000fe4000bf66270 */
[----:B0-----:R-:W-:Y:S02]  /*ec60*/  @!P0 LOP3.LUT R7, R10, 0xfffffffe, RZ, 0xc0, !PT ;  /* 0xfffffffe0a078812 */ /* 0x001fe400078ec0ff */
[----:B------:R-:W-:-:S03]  /*ec70*/  @!P4 LEA.HI R10, R13, R13, RZ, 0x1 ;  /* 0x0000000d0d0ac211 */ /* 0x000fc600078f08ff */
[----:B------:R-:W-:Y:S01]  /*ec80*/  @!P0 IMAD.WIDE R6, R7, 0x4, R18 ;  /* 0x0000000407068825 */ /* 0x000fe200078e0212 */
[----:B------:R-:W-:-:S04]  /*ec90*/  @!P2 LEA.HI R0, R0, R0, RZ, 0x1 ;  /* 0x000000000000a211 */ /* 0x000fc800078f08ff */
[----:B------:R0:W-:Y:S01]  /*eca0*/  @!P0 ST.E.64 desc[UR56][R6.64], R32 ;  /* 0x0000002006008985 */ /* 0x0001e2000c101b38 */
[----:B------:R-:W-:Y:S02]  /*ecb0*/  @!P3 LEA.HI R12, R12, R12, RZ, 0x1 ;  /* 0x0000000c0c0cb211 */ /* 0x000fe400078f08ff */
[----:B-1----:R-:W-:Y:S02]  /*ecc0*/  @!P1 LOP3.LUT R9, R11, 0xfffffffe, RZ, 0xc0, !PT ;  /* 0xfffffffe0b099812 */ /* 0x002fe400078ec0ff */
[----:B------:R-:W-:Y:S02]  /*ecd0*/  @!P2 LOP3.LUT R11, R0, 0xfffffffe, RZ, 0xc0, !PT ;  /* 0xfffffffe000ba812 */ /* 0x000fe400078ec0ff */
        /* <DEDUP_REMOVED lines=8> */
[----:B0-----:R-:W-:-:S02]  /*ed60*/  @!P3 IMAD.WIDE R6, R13, 0x4, R18 ;  /* 0x000000040d06b825 */ /* 0x001fc400078e0212 */
[----:B------:R0:W-:Y:S02]  /*ed70*/  @!P2 ST.E.64 desc[UR56][R10.64], R40 ;  /* 0x000000280a00a985 */ /* 0x0001e4000c101b38 */
[----:B------:R-:W-:Y:S02]  /*ed80*/  VIADD R0, R23, 0x48 ;  /* 0x0000004817007836 */ /* 0x000fe40000000000 */
[--C-:B------:R-:W-:Y:S01]  /*ed90*/  @!P5 IMAD.WIDE R12, R17, 0x4, R18.reuse ;  /* 0x00000004110cd825 */ /* 0x100fe200078e0212 */
[----:B------:R2:W-:Y:S01]  /*eda0*/  @!P3 ST.E.64 desc[UR56][R6.64], R44 ;  /* 0x0000002c0600b985 */ /* 0x0005e2000c101b38 */
[----:B------:R-:W-:Y:S02]  /*edb0*/  ISETP.GE.AND P3, PT, R22, UR4, PT ;  /* 0x0000000416007c0c */ /* 0x000fe4000bf66270 */
[----:B------:R-:W-:Y:S01]  /*edc0*/  VIADD R17, R23, 0x58 ;  /* 0x0000005817117836 */ /* 0x000fe20000000000 */
[----:B------:R-:W-:Y:S01]  /*edd0*/  ISETP.GE.AND P0, PT, R0, UR4, PT ;  /* 0x0000000400007c0c */ /* 0x000fe2000bf06270 */
[----:B-1----:R-:W-:Y:S01]  /*ede0*/  @!P4 IMAD.WIDE R8, R15, 0x4, R18 ;  /* 0x000000040f08c825 */ /* 0x002fe200078e0212 */
[----:B------:R-:W-:-:S02]  /*edf0*/  @!P1 LEA.HI R16, R16, R16, RZ, 0x1 ;  /* 0x0000001010109211 */ /* 0x000fc400078f08ff */
[----:B------:R-:W-:Y:S01]  /*ee00*/  ISETP.GE.AND P2, PT, R17, UR4, PT ;  /* 0x0000000411007c0c */ /* 0x000fe2000bf46270 */
[----:B------:R-:W-:Y:S01]  /*ee10*/  @!P6 IMAD.WIDE R14, R25, 0x4, R18 ;  /* 0x00000004190ee825 */ /* 0x000fe200078e0212 */
[----:B------:R1:W-:Y:S03]  /*ee20*/  @!P4 ST.E.64 desc[UR56][R8.64], R48 ;  /* 0x000000300800c985 */ /* 0x0003e6000c101b38 */
[C---:B0-----:R-:W-:Y:S01]  /*ee30*/  VIADD R10, R23.reuse, 0x68 ;  /* 0x00000068170a7836 */ /* 0x041fe20000000000 */
[----:B------:R0:W-:Y:S01]  /*ee40*/  @!P5 ST.E.64 desc[UR56][R12.64], R52 ;  /* 0x000000340c00d985 */ /* 0x0001e2000c101b38 */
[C---:B--2---:R-:W-:Y:S01]  /*ee50*/  VIADD R7, R23.reuse, 0x78 ;  /* 0x0000007817077836 */ /* 0x044fe20000000000 */
[----:B------:R-:W-:Y:S01]  /*ee60*/  @!P3 LEA.HI R22, R22, R22, RZ, 0x1 ;  /* 0x000000161616b211 */ /* 0x000fe200078f08ff */
[----:B------:R-:W-:Y:S01]  /*ee70*/  VIADD R11, R23, 0x70 ;  /* 0x00000070170b7836 */ /* 0x000fe20000000000 */
[----:B------:R2:W-:Y:S01]  /*ee80*/  @!P6 ST.E.64 desc[UR56][R14.64], R56 ;  /* 0x000000380e00e985 */ /* 0x0005e2000c101b38 */
[----:B------:R-:W-:-:S02]  /*ee90*/  ISETP.GE.AND P4, PT, R10, UR4, PT ;  /* 0x000000040a007c0c */ /* 0x000fc4000bf86270 */
[----:B------:R-:W-:Y:S02]  /*eea0*/  ISETP.GE.AND P6, PT, R7, UR4, PT ;  /* 0x0000000407007c0c */ /* 0x000fe4000bfc6270 */
[----:B------:R-:W-:Y:S02]  /*eeb0*/  ISETP.GE.AND P5, PT, R11, UR4, PT ;  /* 0x000000040b007c0c */ /* 0x000fe4000bfa6270 */
[----:B------:R-:W-:Y:S02]  /*eec0*/  @!P0 LEA.HI R0, R0, R0, RZ, 0x1 ;  /* 0x0000000000008211 */ /* 0x000fe400078f08ff */
[----:B------:R-:W-:Y:S02]  /*eed0*/  @!P2 LEA.HI R17, R17, R17, RZ, 0x1 ;  /* 0x000000111111a211 */ /* 0x000fe400078f08ff */
[----:B-1----:R-:W-:Y:S02]  /*eee0*/  @!P1 LOP3.LUT R9, R16, 0xfffffffe, RZ, 0xc0, !PT ;  /* 0xfffffffe10099812 */ /* 0x002fe400078ec0ff */
[----:B0-----:R-:W-:-:S02]  /*eef0*/  @!P3 LOP3.LUT R13, R22, 0xfffffffe, RZ, 0xc0, !PT ;  /* 0xfffffffe160db812 */ /* 0x001fc400078ec0ff */
[----:B------:R-:W-:Y:S02]  /*ef00*/  @!P4 LEA.HI R10, R10, R10, RZ, 0x1 ;  /* 0x0000000a0a0ac211 */ /* 0x000fe400078f08ff */
[----:B------:R-:W-:Y:S01]  /*ef10*/  @!P6 LEA.HI R8, R7, R7, RZ, 0x1 ;  /* 0x000000070708e211 */ /* 0x000fe200078f08ff */
[----:B------:R-:W-:Y:S01]  /*ef20*/  @!P3 IMAD.WIDE R12, R13, 0x4, R18 ;  /* 0x000000040d0cb825 */ /* 0x000fe200078e0212 */
[----:B------:R-:W-:Y:S02]  /*ef30*/  @!P5 LEA.HI R6, R11, R11, RZ, 0x1 ;  /* 0x0000000b0b06d211 */ /* 0x000fe400078f08ff */
[----:B------:R-:W-:Y:S02]  /*ef40*/  @!P0 LOP3.LUT R7, R0, 0xfffffffe, RZ, 0xc0, !PT ;  /* 0xfffffffe00078812 */ /* 0x000fe400078ec0ff */
[----:B------:R-:W-:Y:S02]  /*ef50*/  @!P2 LOP3.LUT R11, R17, 0xfffffffe, RZ, 0xc0, !PT ;  /* 0xfffffffe110ba812 */ /* 0x000fe400078ec0ff */
[----:B--2---:R-:W-:-:S02]  /*ef60*/  @!P4 LOP3.LUT R15, R10, 0xfffffffe, RZ, 0xc0, !PT ;  /* 0xfffffffe0a0fc812 */ /* 0x004fc400078ec0ff */
[----:B------:R-:W-:Y:S01]  /*ef70*/  @!P5 LOP3.LUT R17, R6, 0xfffffffe, RZ, 0xc0, !PT ;  /* 0xfffffffe0611d812 */ /* 0x000fe200078ec0ff */
[----:B------:R-:W-:Y:S01]  /*ef80*/  @!P0 IMAD.WIDE R6, R7, 0x4, R18 ;  /* 0x0000000407068825 */ /* 0x000fe200078e0212 */
[----:B------:R-:W-:-:S03]  /*ef90*/  @!P6 LOP3.LUT R25, R8, 0xfffffffe, RZ, 0xc0, !PT ;  /* 0xfffffffe0819e812 */ /* 0x000fc600078ec0ff */
        /* <DEDUP_REMOVED lines=12> */
.L_x_1057:
[----:B------:R-:W-:Y:S05]  /*f060*/  BSYNC B0 ;  /* 0x0000000000007941 */ /* 0x000fea0003800000 */
.L_x_1056:
[----:B------:R-:W-:Y:S01]  /*f070*/  ISETP.GE.AND P0, PT, R21, R20, PT ;  /* 0x000000141500720c */ /* 0x000fe20003f06270 */
[----:B0-----:R0:W2:Y:S04]  /*f080*/  SHFL.IDX PT, R15, R73, 0x1, 0x1c1f ;  /* 0x003c1f00490f7f89 */ /* 0x0010a800000e0000 */
[----:B------:R0:W0:Y:S08]  /*f090*/  SHFL.IDX PT, R14, R72, 0x1, 0x1c1f ;  /* 0x003c1f00480e7f89 */ /* 0x00003000000e0000 */
[----:B------:R-:W-:Y:S05]  /*f0a0*/  @P0 BRA `(.L_x_968) ;  /* 0x0000004400e00947 */ /* 0x000fea0003800000 */
[----:B------:R-:W-:Y:S01]  /*f0b0*/  ULDC UR4, c[0x0][0xac8] ;  /* 0x0002b20000047ab9 */ /* 0x000fe20000000800 */
[C---:B---3--:R-:W-:Y:S01]  /*f0c0*/  VIADD R0, R23.reuse, 0x8 ;  /* 0x0000000817007836 */ /* 0x048fe20000000000 */
[C---:B------:R-:W-:Y:S01]  /*f0d0*/  ISETP.GE.AND P0, PT, R23.reuse, UR4, PT ;  /* 0x0000000417007c0c */ /* 0x040fe2000bf06270 */
[C---:B------:R-:W-:Y:S01]  /*f0e0*/  VIADD R6, R23.reuse, 0x10 ;  /* 0x0000001017067836 */ /* 0x040fe20000000000 */
[C---:B------:R-:W-:Y:S01]  /*f0f0*/  IADD3 R8, R23.reuse, 0x18, RZ ;  /* 0x0000001817087810 */ /* 0x040fe20007ffe0ff */
[C---:B------:R-:W-:Y:S01]  /*f100*/  VIADD R10, R23.reuse, 0x20 ;  /* 0x00000020170a7836 */ /* 0x040fe20000000000 */
[----:B------:R-:W-:Y:S01]  /*f110*/  ISETP.GE.AND P5, PT, R0, UR4, PT ;  /* 0x0000000400007c0c */ /* 0x000fe2000bfa6270 */
[C---:B------:R-:W-:Y:S01]  /*f120*/  VIADD R11, R23.reuse, 0x28 ;  /* 0x00000028170b7836 */ /* 0x040fe20000000000 */
[----:B------:R-:W-:Y:S01]  /*f130*/  ISETP.GE.AND P6, PT, R6, UR4, PT ;  /* 0x0000000406007c0c */ /* 0x000fe2000bfc6270 */
[C---:B------:R-:W-:Y:S01]  /*f140*/  VIADD R12, R23.reuse, 0x30 ;  /* 0x00000030170c7836 */ /* 0x040fe20000000000 */
[----:B------:R-:W-:Y:S01]  /*f150*/  ISETP.GE.AND P4, PT, R10, UR4, PT ;  /* 0x000000040a007c0c */ /* 0x000fe2000bf86270 */
[----:B------:R-:W-:Y:S01]  /*f160*/  VIADD R13, R23, 0x38 ;  /* 0x00000038170d7836 */ /* 0x000fe20000000000 */
[----:B------:R-:W-:Y:S01]  /*f170*/  ISETP.GE.AND P3, PT, R11, UR4, PT ;  /* 0x000000040b007c0c */ /* 0x000fe2000bf66270 */
[C---:B----4-:R-:W-:Y:S01]  /*f180*/  VIADD R18, R23.reuse, 0x40 ;  /* 0x0000004017127836 */ /* 0x050fe20000000000 */
[----:B------:R-:W-:Y:S01]  /*f190*/  ISETP.GE.AND P2, PT, R12, UR4, PT ;  /* 0x000000040c007c0c */ /* 0x000fe2000bf46270 */
[----:B0-2---:R-:W-:Y:S01]  /*f1a0*/  @!P0 IMAD.WIDE R2, R23, 0x4, R14 ;  /* 0x0000000417028825 */ /* 0x005fe200078e020e */
[----:B------:R-:W-:-:S03]  /*f1b0*/  ISETP.GE.AND P1, PT, R13, UR4, PT ;  /* 0x000000040d007c0c */ /* 0x000fc6000bf26270 */
[----:B------:R-:W-:Y:S01]  /*f1c0*/  @!P5 LEA.HI R0, R0, R0, RZ, 0x1 ;  /* 0x000000000000d211 */ /* 0x000fe200078f08ff */
[----:B------:R0:W-:Y:S01]  /*f1d0*/  @!P0 ST.E.64 desc[UR56][R2.64], R26 ;  /* 0x0000001a02008985 */ /* 0x0001e2000c101b38 */
[----:B------:R-:W-:Y:S01]  /*f1e0*/  ISETP.GE.AND P0, PT, R8, UR4, PT ;  /* 0x0000000408007c0c */ /* 0x000fe2000bf06270 */
[C---:B------:R-:W-:Y:S01]  /*f1f0*/  VIADD R20, R23.reuse, 0x48 ;  /* 0x0000004817147836 */ /* 0x040fe20000000000 */
[----:B------:R-:W-:Y:S01]  /*f200*/  @!P6 LEA.HI R6, R6, R6, RZ, 0x1 ;  /* 0x000000060606e211 */ /* 0x000fe200078f08ff */
[----:B------:R-:W-:Y:S01]  /*f210*/  VIADD R21, R23, 0x70 ;  /* 0x0000007017157836 */ /* 0x000fe20000000000 */
[----:B------:R-:W-:Y:S02]  /*f220*/  @!P5 LOP3.LUT R7, R0, 0xfffffffe, RZ, 0xc0, !PT ;  /* 0xfffffffe0007d812 */ /* 0x000fe400078ec0ff */
[----:B------:R-:W-:Y:S02]  /*f230*/  @!P6 LOP3.LUT R9, R6, 0xfffffffe, RZ, 0xc0, !PT ;  /* 0xfffffffe0609e812 */ /* 0x000fe400078ec0ff */
[----:B------:R-:W-:-:S02]  /*f240*/  @!P4 LEA.HI R10, R10, R10, RZ, 0x1 ;  /* 0x0000000a0a0ac211 */ /* 0x000fc400078f08ff */
[----:B------:R-:W-:Y:S02]  /*f250*/  @!P3 LEA.HI R0, R11, R11, RZ, 0x1 ;  /* 0x0000000b0b00b211 */ /* 0x000fe400078f08ff */
[----:B------:R-:W-:Y:S01]  /*f260*/  @!P2 LEA.HI R12, R12, R12, RZ, 0x1 ;  /* 0x0000000c0c0ca211 */ /* 0x000fe200078f08ff */
[--C-:B0-----:R-:W-:Y:S01]  /*f270*/  @!P5 IMAD.WIDE R2, R7, 0x4, R14.reuse ;  /* 0x000000040702d825 */ /* 0x101fe200078e020e */
[----:B------:R-:W-:Y:S02]  /*f280*/  @!P0 LEA.HI R8, R8, R8, RZ, 0x1 ;  /* 0x0000000808088211 */ /* 0x000fe400078f08ff */
[----:B------:R-:W-:Y:S01]  /*f290*/  @!P1 LEA.HI R16, R13, R13, RZ, 0x1 ;  /* 0x0000000d0d109211 */ /* 0x000fe200078f08ff */
[----:B------:R-:W-:Y:S01]  /*f2a0*/  @!P6 IMAD.WIDE R6, R9, 0x4, R14 ;  /* 0x000000040906e825 */ /* 0x000fe200078e020e */
[----:B------:R-:W-:Y:S01]  /*f2b0*/  @!P0 LOP3.LUT R9, R8, 0xfffffffe, RZ, 0xc0, !PT ;  /* 0xfffffffe08098812 */ /* 0x000fe200078ec0ff */
[----:B------:R0:W-:Y:S01]  /*f2c0*/  @!P5 ST.E.64 desc[UR56][R2.64], R30 ;  /* 0x0000001e0200d985 */ /* 0x0001e2000c101b38 */
[----:B------:R-:W-:-:S02]  /*f2d0*/  @!P4 LOP3.LUT R11, R10, 0xfffffffe, RZ, 0xc0, !PT ;  /* 0xfffffffe0a0bc812 */ /* 0x000fc400078ec0ff */
[----:B------:R-:W-:Y:S01]  /*f2e0*/  @!P3 LOP3.LUT R13, R0, 0xfffffffe, RZ, 0xc0, !PT ;  /* 0xfffffffe000db812 */ /* 0x000fe200078ec0ff */
[----:B------:R2:W-:Y:S01]  /*f2f0*/  @!P6 ST.E.64 desc[UR56][R6.64], R34 ;  /* 0x000000220600e985 */ /* 0x0005e2000c101b38 */
[----:B------:R-:W-:Y:S01]  /*f300*/  @!P2 LOP3.LUT R17, R12, 0xfffffffe, RZ, 0xc0, !PT ;  /* 0xfffffffe0c11a812 */ /* 0x000fe200078ec0ff */
[C---:B------:R-:W-:Y:S01]  /*f310*/  VIADD R0, R23.reuse, 0x50 ;  /* 0x0000005017007836 */ /* 0x040fe20000000000 */
[----:B-1----:R-:W-:Y:S01]  /*f320*/  @!P1 LOP3.LUT R19, R16, 0xfffffffe, RZ, 0xc0, !PT ;  /* 0xfffffffe10139812 */ /* 0x002fe200078ec0ff */
[----:B------:R-:W-:Y:S01]  /*f330*/  VIADD R16, R23, 0x58 ;  /* 0x0000005817107836 */ /* 0x000fe20000000000 */
[----:B------:R-:W-:Y:S02]  /*f340*/  ISETP.GE.AND P5, PT, R18, UR4, PT ;  /* 0x0000000412007c0c */ /* 0x000fe4000bfa6270 */
[----:B------:R-:W-:Y:S01]  /*f350*/  ISETP.GE.AND P6, PT, R20, UR4, PT ;  /* 0x0000000414007c0c */ /* 0x000fe2000bfc6270 */
[----:B0-----:R-:W-:-:S04]  /*f360*/  @!P0 IMAD.WIDE R2, R9, 0x4, R14 ;  /* 0x0000000409028825 */ /* 0x001fc800078e020e */
[--C-:B--2---:R-:W-:Y:S01]  /*f370*/  @!P4 IMAD.WIDE R6, R11, 0x4, R14.reuse ;  /* 0x000000040b06c825 */ /* 0x104fe200078e020e */
        /* <DEDUP_REMOVED lines=10> */
[----:B------:R-:W-:Y:S02]  /*f420*/  @!P6 LEA.HI R20, R20, R20, RZ, 0x1 ;  /* 0x000000141414e211 */ /* 0x000fe400078f08ff */
[C---:B------:R-:W-:Y:S01]  /*f430*/  VIADD R17, R23.reuse, 0x60 ;  /* 0x0000006017117836 */ /* 0x040fe20000000000 */
[----:B------:R4:W-:Y:S01]  /*f440*/  @!P1 ST.E.64 desc[UR56][R12.64], R54 ;  /* 0x000000360c009985 */ /* 0x0009e2000c101b38 */
[C---:B------:R-:W-:Y:S01]  /*f450*/  VIADD R19, R23.reuse, 0x68 ;  /* 0x0000006817137836 */ /* 0x040fe20000000000 */
[----:B------:R-:W-:Y:S01]  /*f460*/  ISETP.GE.AND P1, PT, R16, UR4, PT ;  /* 0x0000000410007c0c */ /* 0x000fe2000bf26270 */
[----:B------:R-:W-:Y:S01]  /*f470*/  VIADD R23, R23, 0x78 ;  /* 0x0000007817177836 */ /* 0x000fe20000000000 */
[----:B------:R-:W-:Y:S02]  /*f480*/  ISETP.GE.AND P2, PT, R17, UR4, PT ;  /* 0x0000000411007c0c */ /* 0x000fe4000bf46270 */
[----:B------:R-:W-:-:S02]  /*f490*/  ISETP.GE.AND P3, PT, R19, UR4, PT ;  /* 0x0000000413007c0c */ /* 0x000fc4000bf66270 */
        /* <DEDUP_REMOVED lines=33> */
.L_x_1055:
[----:B------:R-:W0:Y:S02]  /*f6b0*/  S2R R0, SR_TID.X ;  /* 0x0000000000007919 */ /* 0x000e240000002100 */
[----:B0-----:R-:W-:-:S05]  /*f6c0*/  VIADD R2, R0, 0xffffff80 ;  /* 0xffffff8000027836 */ /* 0x001fca0000000000 */
        /* <DEDUP_REMOVED lines=13> */
[----:B------:R-:W-:Y:S02]  /*f7a0*/  ULDC.64 UR6, c[0x0][0xbd0] ;  /* 0x0002f40000067ab9 */ /* 0x000fe40000000a00 */
[----:B------:R-:W-:-:S04]  /*f7b0*/  IMAD.WIDE.U32 R2, R19, UR6, RZ ;  /* 0x0000000613027c25 */ /* 0x000fc8000f8e00ff */
[----:B------:R-:W1:Y:S01]  /*f7c0*/  LDC.64 R10, c[0x0][0xbd8] ;  /* 0x0002f600ff0a7b82 */ /* 0x000e620000000a00 */
[----:B------:R-:W-:-:S04]  /*f7d0*/  IMAD R4, R4, UR6, RZ ;  /* 0x0000000604047c24 */ /* 0x000fc8000f8e02ff */
[C---:B------:R-:W-:Y:S01]  /*f7e0*/  IMAD R5, R19.reuse, UR7, R4 ;  /* 0x0000000713057c24 */ /* 0x040fe2000f8e0204 */
[----:B------:R-:W-:Y:S02]  /*f7f0*/  IADD3 R19, -R19, RZ, RZ ;  /* 0x000000ff13137210 */ /* 0x000fe40007ffe1ff */
        /* <DEDUP_REMOVED lines=15> */
[----:B0-----:R-:W-:Y:S02]  /*f8f0*/  @P0 SHF.R.U32.HI R5, RZ, R9, R4 ;  /* 0x00000009ff050219 */ /* 0x001fe40000011604 */
[----:B------:R-:W-:Y:S02]  /*f900*/  SHF.R.S32.HI R4, RZ, 0x1f, R19 ;  /* 0x0000001fff047819 */ /* 0x000fe40000011413 */
[--C-:B------:R-:W-:Y:S01]  /*f910*/  SHF.R.S32.HI R9, RZ, 0x1f, R5.reuse ;  /* 0x0000001fff097819 */ /* 0x100fe20000011405 */
[----:B------:R-:W-:Y:S01]  /*f920*/  IMAD.MOV R7, RZ, RZ, -R5 ;  /* 0x000000ffff077224 */ /* 0x000fe200078e0a05 */
[----:B------:R-:W-:Y:S01]  /*f930*/  IADD3 R2, P0, R5, R2, RZ ;  /* 0x0000000205027210 */ /* 0x000fe20007f1e0ff */
[----:B------:R-:W-:Y:S02]  /*f940*/  IMAD R4, R4, UR4, RZ ;  /* 0x0000000404047c24 */ /* 0x000fe4000f8e02ff */
[----:B------:R-:W-:-:S02]  /*f950*/  IMAD R7, R6, R7, R0 ;  /* 0x0000000706077224 */ /* 0x000fc400078e0200 */
[----:B------:R-:W-:Y:S01]  /*f960*/  IMAD R4, R19, UR5, R4 ;  /* 0x0000000513047c24 */ /* 0x000fe2000f8e0204 */
[----:B------:R-:W-:Y:S02]  /*f970*/  ULDC.64 UR4, c[0x0][0xbc8] ;  /* 0x0002f20000047ab9 */ /* 0x000fe40000000a00 */
[----:B------:R-:W-:Y:S02]  /*f980*/  SHF.R.S32.HI R0, RZ, 0x1f, R7 ;  /* 0x0000001fff007819 */ /* 0x000fe40000011407 */
[----:B------:R-:W-:-:S03]  /*f990*/  IADD3.X R3, R9, R3, R4, P0, !PT ;  /* 0x0000000309037210 */ /* 0x000fc600007fe404 */
[----:B------:R-:W-:Y:S02]  /*f9a0*/  IMAD R0, R0, UR4, RZ ;  /* 0x0000000400007c24 */ /* 0x000fe4000f8e02ff */
[----:B------:R-:W-:-:S04]  /*f9b0*/  IMAD.WIDE.U32 R2, R7, UR4, R2 ;  /* 0x0000000407027c25 */ /* 0x000fc8000f8e0002 */
[----:B------:R-:W-:Y:S01]  /*f9c0*/  IMAD R5, R7, UR5, R0 ;  /* 0x0000000507057c24 */ /* 0x000fe2000f8e0200 */
[----:B------:R-:W-:Y:S02]  /*f9d0*/  ULDC.64 UR4, c[0x0][0xba8] ;  /* 0x0002ea0000047ab9 */ /* 0x000fe40000000a00 */
[----:B------:R-:W-:Y:S01]  /*f9e0*/  LEA R4, P0, R2, UR4, 0x2 ;  /* 0x0000000402047c11 */ /* 0x000fe2000f8010ff */
[----:B------:R-:W-:-:S05]  /*f9f0*/  IMAD.IADD R3, R3, 0x1, R5 ;  /* 0x0000000103037824 */ /* 0x000fca00078e0205 */
[----:B------:R-:W-:Y:S01]  /*fa00*/  LEA.HI.X R5, R2, UR5, R3, 0x2, P0 ;  /* 0x0000000502057c11 */ /* 0x000fe200080f1403 */
[----:B------:R-:W-:-:S05]  /*fa10*/  IMAD.MOV.U32 R3, RZ, RZ, -0x800000 ;  /* 0xff800000ff037424 */ /* 0x000fca00078e00ff */
[----:B------:R0:W-:Y:S01]  /*fa20*/  STG.E desc[UR56][R4.64], R3 ;  /* 0x0000000304007986 */ /* 0x0001e2000c101938 */
[----:B------:R-:W-:Y:S05]  /*fa30*/  BRA `(.L_x_968) ;  /* 0x0000003c007c7947 */ /* 0x000fea0003800000 */
.L_x_966:
[----:B------:R-:W-:-:S08]  /*fa40*/  NOP ;  /* 0x0000000000007918 */ /* 0x000fd00000000000 */
[----:B0-----:R-:W0:-:S00]  /*fa50*/  USETMAXREG.DEALLOC.CTAPOOL 0x28 ;  /* 0x00000028000079c8 */ /* 0x001e0000080e0500 */
        /* <DEDUP_REMOVED lines=16> */
.L_x_1058:
[----:B------:R-:W-:Y:S01]  /*fb60*/  ULDC UR7, c[0x0][0xc50] ;  /* 0x0003140000077ab9 */ /* 0x000fe20000000800 */
[----:B------:R-:W-:Y:S01]  /*fb70*/  UMOV UR39, UR6 ;  /* 0x0000000600277c82 */ /* 0x000fe20008000000 */
[----:B------:R-:W-:-:S11]  /*fb80*/  UISETP.NE.AND UP0, UPT, UR7, 0x1, UPT ;  /* 0x000000010700788c */ /* 0x000fd6000bf05270 */
[----:B------:R-:W-:Y:S01]  /*fb90*/  @UP0 ULDC UR4, c[0x0][0xc54] ;  /* 0x0003150000040ab9 */ /* 0x000fe20000000800 */
[----:B------:R-:W-:Y:S01]  /*fba0*/  @UP0 ULDC UR8, c[0x0][0xc58] ;  /* 0x0003160000080ab9 */ /* 0x000fe20000000800 */
[----:B------:R-:W-:-:S04]  /*fbb0*/  UIMAD.WIDE.U32 UR4, UR6, UR4, URZ ;  /* 0x00000004060472a5 */ /* 0x000fc8000f8e003f */
[----:B------:R-:W-:-:S12]  /*fbc0*/  @UP0 USHF.R.U32.HI UR39, URZ, UR8, UR5 ;  /* 0x000000083f270299 */ /* 0x000fd80008011605 */
.L_x_1059:
[----:B------:R-:W-:Y:S01]  /*fbd0*/  ISETP.GE.AND P0, PT, R28, RZ, PT ;  /* 0x000000ff1c00720c */ /* 0x000fe20003f06270 */
[----:B------:R-:W-:Y:S01]  /*fbe0*/  UIADD3 UR45, -UR39, URZ, URZ ;  /* 0x0000003f272d7290 */ /* 0x000fe2000fffe13f */
[----:B------:R-:W-:Y:S02]  /*fbf0*/  IMAD.MOV.U32 R24, RZ, RZ, 0x1 ;  /* 0x00000001ff187424 */ /* 0x000fe400078e00ff */
[----:B------:R-:W-:Y:S01]  /*fc00*/  IMAD.MOV.U32 R0, RZ, RZ, RZ ;  /* 0x000000ffff007224 */ /* 0x000fe200078e00ff */
[----:B------:R-:W-:Y:S01]  /*fc10*/  UIMAD UR45, UR7, UR45, UR6 ;  /* 0x0000002d072d72a4 */ /* 0x000fe2000f8e0206 */
[----:B------:R-:W-:-:S07]  /*fc20*/  IMAD.MOV.U32 R8, RZ, RZ, 0x1 ;  /* 0x00000001ff087424 */ /* 0x000fce00078e00ff */
[----:B------:R-:W-:Y:S05]  /*fc30*/  @!P0 BRA `(.L_x_1060) ;  /* 0x0000003800348947 */ /* 0x000fea0003800000 */
[----:B------:R-:W0:Y:S01]  /*fc40*/  LDC.64 R2, c[0x0][0xa28] ;  /* 0x00028a00ff027b82 */ /* 0x000e220000000a00 */
[----:B------:R-:W-:Y:S01]  /*fc50*/  IMAD.MOV.U32 R23, RZ, RZ, RZ ;  /* 0x000000ffff177224 */ /* 0x000fe200078e00ff */
[----:B------:R-:W-:Y:S01]  /*fc60*/  ULDC UR4, c[0x0][0x448] ;  /* 0x0001120000047ab9 */ /* 0x000fe20000000800 */
[----:B------:R-:W-:Y:S01]  /*fc70*/  ULDC UR6, c[0x0][0x2f0] ;  /* 0x0000bc0000067ab9 */ /* 0x000fe20000000800 */
[----:B------:R-:W-:Y:S01]  /*fc80*/  ULDC UR10, c[0x0][0x288] ;  /* 0x0000a200000a7ab9 */ /* 0x000fe20000000800 */
[----:B0-----:R-:W-:-:S04]  /*fc90*/  ISETP.NE.U32.AND P0, PT, R2, RZ, PT ;  /* 0x000000ff0200720c */ /* 0x001fc80003f05070 */
[----:B------:R-:W-:-:S13]  /*fca0*/  ISETP.NE.AND.EX P0, PT, R3, RZ, PT, P0 ;  /* 0x000000ff0300720c */ /* 0x000fda0003f05300 */
[----:B------:R-:W0:Y:S02]  /*fcb0*/  @P0 LDC.64 R2, c[0x0][0xa28] ;  /* 0x00028a00ff020b82 */ /* 0x000e240000000a00 */
[----:B0-----:R-:W-:-:S05]  /*fcc0*/  @P0 IMAD.WIDE R2, R28, 0x4, R2 ;  /* 0x000000041c020825 */ /* 0x001fca00078e0202 */
[----:B------:R0:W5:Y:S01]  /*fcd0*/  @P0 LDG.E R23, desc[UR56][R2.64] ;  /* 0x0000003802170981 */ /* 0x000162000c1e1900 */
[----:B------:R-:W1:Y:S01]  /*fce0*/  S2UR UR40, SR_CTAID.X ;  /* 0x00000000002879c3 */ /* 0x000e620000002500 */
[----:B------:R-:W-:-:S03]  /*fcf0*/  UISETP.NE.AND UP1, UPT, UR4, 0x1, UPT ;  /* 0x000000010400788c */ /* 0x000fc6000bf25270 */
[----:B------:R-:W-:Y:S01]  /*fd00*/  ULDC.64 UR4, c[0x0][0x418] ;  /* 0x0001060000047ab9 */ /* 0x000fe20000000a00 */
[----:B------:R-:W-:Y:S02]  /*fd10*/  UP2UR UR48, UPR, URZ, 0x2 ;  /* 0x000000023f307883 */ /* 0x000fe40008000000 */
[----:B------:R-:W-:-:S03]  /*fd20*/  UISETP.NE.U32.AND UP0, UPT, UR4, URZ, UPT ;  /* 0x0000003f0400728c */ /* 0x000fc6000bf05070 */
[----:B------:R-:W-:Y:S01]  /*fd30*/  ULDC UR4, c[0x0][0x424] ;  /* 0x0001090000047ab9 */ /* 0x000fe20000000800 */
[----:B------:R-:W-:Y:S01]  /*fd40*/  UISETP.NE.AND.EX UP0, UPT, UR5, URZ, UPT, UP0 ;  /* 0x0000003f0500728c */ /* 0x000fe2000bf05300 */
[----:B------:R-:W-:Y:S02]  /*fd50*/  @UP1 ULDC UR9, c[0x0][0x450] ;  /* 0x0001140000091ab9 */ /* 0x000fe40000000800 */
[----:B------:R-:W-:Y:S01]  /*fd60*/  @UP1 ULDC UR5, c[0x0][0x44c] ;  /* 0x0001130000051ab9 */ /* 0x000fe20000000800 */
[----:B------:R-:W-:-:S04]  /*fd70*/  USEL UR41, UR4, 0x1, UP0 ;  /* 0x0000000104297887 */ /* 0x000fc80008000000 */
[----:B------:R-:W-:Y:S02]  /*fd80*/  UIMAD UR7, UR41, UR6, 0x5f ;  /* 0x0000005f290774a4 */ /* 0x000fe4000f8e0206 */
[----:B------:R-:W-:Y:S02]  /*fd90*/  UIMAD UR41, UR41, UR6, URZ ;  /* 0x00000006292972a4 */ /* 0x000fe4000f8e023f */
[----:B------:R-:W-:Y:S02]  /*fda0*/  UIMAD.WIDE UR6, UR7, 0x2aaaaaab, URZ ;  /* 0x2aaaaaab070678a5 */ /* 0x000fe4000f8e023f */
[----:B-1----:R-:W-:Y:S02]  /*fdb0*/  USHF.L.U32 UR40, UR40, 0x7, URZ ;  /* 0x0000000728287899 */ /* 0x002fe4000800063f */
[----:B------:R-:W-:Y:S02]  /*fdc0*/  USHF.R.U32.HI UR42, URZ, 0x1f, UR7 ;  /* 0x0000001f3f2a7899 */ /* 0x000fe40008011607 */
[----:B------:R-:W-:-:S02]  /*fdd0*/  UIADD3 UR8, UR40, 0x7f, URZ ;  /* 0x0000007f28087890 */ /* 0x000fc4000fffe03f */
[----:B------:R-:W-:Y:S02]  /*fde0*/  ULEA.HI.SX32 UR42, UR7, UR42, 0x1c ;  /* 0x0000002a072a7291 */ /* 0x000fe4000f8fe23f */
[----:B------:R-:W-:-:S04]  /*fdf0*/  UIMAD.WIDE.U32 UR4, UR8, UR5, URZ ;  /* 0x00000005080472a5 */ /* 0x000fc8000f8e003f */
[----:B------:R-:W-:Y:S02]  /*fe00*/  @UP1 USHF.R.U32.HI UR8, URZ, UR9, UR5 ;  /* 0x000000093f081299 */ /* 0x000fe40008011605 */
[----:B------:R-:W-:Y:S01]  /*fe10*/  UIADD3 UR9, UR41, 0x1, -UR10 ;  /* 0x0000000129097890 */ /* 0x000fe2000fffe80a */
[----:B------:R-:W-:Y:S02]  /*fe20*/  ULDC.64 UR4, c[0x0][0x9e0] ;  /* 0x0002780000047ab9 */ /* 0x000fe40000000a00 */
[----:B------:R-:W-:Y:S02]  /*fe30*/  UISETP.GE.AND UP0, UPT, UR5, 0x1, UPT ;  /* 0x000000010500788c */ /* 0x000fe4000bf06270 */
[----:B------:R-:W-:-:S04]  /*fe40*/  UIADD3 UR9, UR9, UR8, URZ ;  /* 0x0000000809097290 */ /* 0x000fc8000fffe03f */
[----:B------:R-:W-:Y:S01]  /*fe50*/  PLOP3.LUT P1, PT, PT, PT, UP0, 0x80, 0x0 ;  /* 0x000000000000781c */ /* 0x000fe20003f2f008 */
[----:B------:R-:W-:-:S12]  /*fe60*/  UIADD3 UR4, UR9, UR4, URZ ;  /* 0x0000000409047290 */ /* 0x000fd8000fffe03f */
[----:B0-----:R-:W-:Y:S05]  /*fe70*/  @!P1 BRA `(.L_x_1061) ;  /* 0x0000000000449947 */ /* 0x001fea0003800000 */
[----:B------:R-:W-:Y:S01]  /*fe80*/  ISETP.LT.AND P0, PT, RZ, UR9, PT ;  /* 0x00000009ff007c0c */ /* 0x000fe2000bf01270 */
[----:B------:R-:W-:-:S12]  /*fe90*/  UIADD3 UR8, UR9, -0x1, URZ ;  /* 0xffffffff09087890 */ /* 0x000fd8000fffe03f */
[----:B------:R-:W-:Y:S05]  /*fea0*/  @P0 BRA `(.L_x_1062) ;  /* 0x00000000001c0947 */ /* 0x000fea0003800000 */
[----:B------:R-:W-:Y:S02]  /*feb0*/  UISETP.NE.AND UP0, UPT, UR5, 0x1, UPT ;  /* 0x000000010500788c */ /* 0x000fe4000bf05270 */
[----:B------:R-:W-:-:S09]  /*fec0*/  UIADD3 UR8, -UR9, URZ, URZ ;  /* 0x0000003f09087290 */ /* 0x000fd2000fffe13f */
[----:B------:R-:W-:Y:S02]  /*fed0*/  @UP0 ULDC.64 UR12, c[0x0][0x9e8] ;  /* 0x00027a00000c0ab9 */ /* 0x000fe40000000a00 */
[----:B------:R-:W-:-:S04]  /*fee0*/  UIMAD.WIDE.U32 UR6, UR8, UR12, URZ ;  /* 0x0000000c080672a5 */ /* 0x000fc8000f8e003f */
[----:B------:R-:W-:-:S04]  /*fef0*/  @UP0 USHF.R.U32.HI UR8, URZ, UR13, UR7 ;  /* 0x0000000d3f080299 */ /* 0x000fc80008011607 */
[----:B------:R-:W-:Y:S01]  /*ff00*/  ULOP3.LUT UR8, URZ, UR8, URZ, 0x33, !UPT ;  /* 0x000000083f087292 */ /* 0x000fe2000f8e333f */
[----:B------:R-:W-:Y:S11]  /*ff10*/  BRA `(.L_x_1063) ;  /* 0x0000000000107947 */ /* 0x000ff60003800000 */
.L_x_1062:
[----:B------:R-:W-:-:S11]  /*ff20*/  UISETP.NE.AND UP0, UPT, UR5, 0x1, UPT ;  /* 0x000000010500788c */ /* 0x000fd6000bf05270 */
[----:B------:R-:W-:Y:S02]  /*ff30*/  @UP0 ULDC.64 UR12, c[0x0][0x9e8] ;  /* 0x00027a00000c0ab9 */ /* 0x000fe40000000a00 */
[----:B------:R-:W-:-:S04]  /*ff40*/  UIMAD.WIDE.U32 UR6, UR8, UR12, URZ ;  /* 0x0000000c080672a5 */ /* 0x000fc8000f8e003f */
[----:B------:R-:W-:-:S12]  /*ff50*/  @UP0 USHF.R.U32.HI UR8, URZ, UR13, UR7 ;  /* 0x0000000d3f080299 */ /* 0x000fd80008011607 */
.L_x_1063:
[----:B------:R-:W-:-:S04]  /*ff60*/  UIMAD UR8, UR8, UR5, UR5 ;  /* 0x00000005080872a4 */ /* 0x000fc8000f8e0205 */
[----:B------:R-:W-:-:S04]  /*ff70*/  UISETP.LT.AND UP0, UPT, UR4, UR8, UPT ;  /* 0x000000080400728c */ /* 0x000fc8000bf01270 */
[----:B------:R-:W-:-:S12]  /*ff80*/  USEL UR4, UR4, UR8, UP0 ;  /* 0x0000000804047287 */ /* 0x000fd80008000000 */
.L_x_1061:
[----:B------:R-:W-:Y:S02]  /*ff90*/  UISETP.NE.AND UP0, UPT, UR48, URZ, UPT ;  /* 0x0000003f3000728c */ /* 0x000fe4000bf05270 */
[----:B------:R-:W-:-:S03]  /*ffa0*/  UIADD3 UR6, UR4, 0x5f, URZ ;  /* 0x0000005f04067890 */ /* 0x000fc6000fffe03f */
[----:B------:R-:W-:Y:S01]  /*ffb0*/  UMOV UR4, UR40 ;  /* 0x0000002800047c82 */ /* 0x000fe20008000000 */
[----:B------:R-:W-:-:S04]  /*ffc0*/  UIMAD.WIDE UR6, UR6, 0x2aaaaaab, URZ ;  /* 0x2aaaaaab060678a5 */ /* 0x000fc8000f8e023f */
[----:B------:R-:W-:Y:S01]  /*ffd0*/  USHF.R.U32.HI UR43, URZ, 0x1f, UR7 ;  /* 0x0000001f3f2b7899 */ /* 0x000fe20008011607 */
[----:B------:R-:W-:Y:S02]  /*ffe0*/  @UP0 ULDC UR8, c[0x0][0x44c] ;  /* 0x0001130000080ab9 */ /* 0x000fe40000000800 */
[----:B------:R-:W-:Y:S01]  /*fff0*/  @UP0 ULDC UR6, c[0x0][0x450] ;  /* 0x0001140000060ab9 */ /* 0x000fe20000000800 */
[----:B------:R-:W-:Y:S02]  /*10000*/  UIMAD.WIDE.U32 UR8, UR40, UR8, URZ ;  /* 0x00000008280872a5 */ /* 0x000fe4000f8e003f */
[----:B------:R-:W-:Y:S02]  /*10010*/  ULEA.HI.SX32 UR43, UR7, UR43, 0x1c ;  /* 0x0000002b072b7291 */ /* 0x000fe4000f8fe23f */
[----:B------:R-:W-:Y:S02]  /*10020*/  @UP0 USHF.R.U32.HI UR4, URZ, UR6, UR9 ;  /* 0x000000063f040299 */ /* 0x000fe40008011609 */
[----:B------:R-:W-:-:S02]  /*10030*/  UISETP.LT.AND UP0, UPT, UR42, UR43, UPT ;  /* 0x0000002b2a00728c */ /* 0x000fc4000bf01270 */
[----:B------:R-:W-:Y:S01]  /*10040*/  UIADD3 UR4, UR4, -UR10, UR41 ;  /* 0x8000000a04047290 */ /* 0x000fe2000fffe029 */
[----:B------:R-:W-:Y:S01]  /*10050*/  ULDC UR8, c[0x0][0x9dc] ;  /* 0x0002770000087ab9 */ /* 0x000fe20000000800 */
[----:B------:R-:W-:Y:S02]  /*10060*/  USEL UR12, UR42, UR43, UP0 ;  /* 0x0000002b2a0c7287 */ /* 0x000fe40008000000 */
[----:B------:R-:W-:Y:S01]  /*10070*/  UIADD3 UR8, UR4, -UR8, URZ ;  /* 0x8000000804087290 */ /* 0x000fe2000fffe03f */
[----:B------:R-:W-:Y:S11]  /*10080*/  @!P1 BRA `(.L_x_1064) ;  /* 0x0000000000449947 */ /* 0x000ff60003800000 */
[----:B------:R-:W-:-:S06]  /*10090*/  UISETP.GT.AND UP0, UPT, UR4, -0x1, UPT ;  /* 0xffffffff0400788c */ /* 0x000fcc000bf04270 */
[----:B------:R-:W-:-:S13]  /*100a0*/  PLOP3.LUT P0, PT, PT, PT, UP0, 0x80, 0x0 ;  /* 0x000000000000781c */ /* 0x000fda0003f0f008 */
[----:B------:R-:W-:Y:S05]  /*100b0*/  @P0 BRA `(.L_x_1065) ;  /* 0x00000000001c0947 */ /* 0x000fea0003800000 */
[----:B------:R-:W-:Y:S02]  /*100c0*/  UISETP.NE.AND UP0, UPT, UR5, 0x1, UPT ;  /* 0x000000010500788c */ /* 0x000fe4000bf05270 */
[----:B------:R-:W-:-:S09]  /*100d0*/  ULOP3.LUT UR4, URZ, UR4, URZ, 0x33, !UPT ;  /* 0x000000043f047292 */ /* 0x000fd2000f8e333f */
[----:B------:R-:W-:Y:S02]  /*100e0*/  @UP0 ULDC.64 UR10, c[0x0][0x9e8] ;  /* 0x00027a00000a0ab9 */ /* 0x000fe40000000a00 */
[----:B------:R-:W-:-:S04]  /*100f0*/  UIMAD.WIDE.U32 UR6, UR4, UR10, URZ ;  /* 0x0000000a040672a5 */ /* 0x000fc8000f8e003f */
[----:B------:R-:W-:-:S04]  /*10100*/  @UP0 USHF.R.U32.HI UR4, URZ, UR11, UR7 ;  /* 0x0000000b3f040299 */ /* 0x000fc80008011607 */
[----:B------:R-:W-:Y:S01]  /*10110*/  ULOP3.LUT UR4, URZ, UR4, URZ, 0x33, !UPT ;  /* 0x000000043f047292 */ /* 0x000fe2000f8e333f */
[----:B------:R-:W-:Y:S11]  /*10120*/  BRA `(.L_x_1066) ;  /* 0x0000000000107947 */ /* 0x000ff60003800000 */
.L_x_1065:
[----:B------:R-:W-:-:S11]  /*10130*/  UISETP.NE.AND UP0, UPT, UR5, 0x1, UPT ;  /* 0x000000010500788c */ /* 0x000fd6000bf05270 */
[----:B------:R-:W-:Y:S02]  /*10140*/  @UP0 ULDC.64 UR10, c[0x0][0x9e8] ;  /* 0x00027a00000a0ab9 */ /* 0x000fe40000000a00 */
[----:B------:R-:W-:-:S04]  /*10150*/  UIMAD.WIDE.U32 UR6, UR4, UR10, URZ ;  /* 0x0000000a040672a5 */ /* 0x000fc8000f8e003f */
[----:B------:R-:W-:-:S12]  /*10160*/  @UP0 USHF.R.U32.HI UR4, URZ, UR11, UR7 ;  /* 0x0000000b3f040299 */ /* 0x000fd80008011607 */
.L_x_1066:
[----:B------:R-:W-:-:S04]  /*10170*/  UIMAD UR4, UR4, UR5, URZ ;  /* 0x00000005040472a4 */ /* 0x000fc8000f8e023f */
[----:B------:R-:W-:-:S04]  /*10180*/  UISETP.LT.AND UP0, UPT, UR8, UR4, UPT ;  /* 0x000000040800728c */ /* 0x000fc8000bf01270 */
[----:B------:R-:W-:-:S12]  /*10190*/  USEL UR8, UR8, UR4, !UP0 ;  /* 0x0000000408087287 */ /* 0x000fd8000c000000 */
.L_x_1064:
[----:B------:R-:W-:Y:S02]  /*101a0*/  UIMAD.WIDE UR4, UR8, 0x2aaaaaab, URZ ;  /* 0x2aaaaaab080478a5 */ /* 0x000fe4000f8e023f */
[----:B------:R-:W-:Y:S02]  /*101b0*/  USHF.R.U32.HI UR9, URZ, 0x10, UR45 ;  /* 0x000000103f097899 */ /* 0x000fe4000801162d */
[----:B------:R-:W-:Y:S02]  /*101c0*/  USHF.R.U32.HI UR4, URZ, 0x1f, UR5 ;  /* 0x0000001f3f047899 */ /* 0x000fe40008011605 */
[----:B------:R-:W-:Y:S02]  /*101d0*/  ULOP3.LUT UR45, UR45, 0xffff, URZ, 0xc0, !UPT ;  /* 0x0000ffff2d2d7892 */ /* 0x000fe4000f8ec03f */
[----:B------:R-:W-:Y:S01]  /*101e0*/  ULEA.HI.SX32 UR4, UR5, UR4, 0x1c ;  /* 0x0000000405047291 */ /* 0x000fe2000f8fe23f */
[----:B------:R-:W-:-:S03]  /*101f0*/  UMOV UR38, URZ ;  /* 0x0000003f00267c82 */ /* 0x000fc60008000000 */
[----:B------:R-:W-:-:S04]  /*10200*/  UISETP.LT.AND UP0, UPT, URZ, UR4, UPT ;  /* 0x000000043f00728c */ /* 0x000fc8000bf01270 */
[----:B------:R-:W-:Y:S02]  /*10210*/  USEL UR44, URZ, UR4, !UP0 ;  /* 0x000000043f2c7287 */ /* 0x000fe4000c000000 */
[----:B------:R-:W-:Y:S02]  /*10220*/  UISETP.NE.AND UP0, UPT, UR9, URZ, UPT ;  /* 0x0000003f0900728c */ /* 0x000fe4000bf05270 */
[----:B------:R-:W-:-:S06]  /*10230*/  UISETP.GT.AND UP1, UPT, UR12, UR44, UPT ;  /* 0x0000002c0c00728c */ /* 0x000fcc000bf24270 */
[----:B------:R-:W-:-:S03]  /*10240*/  PLOP3.LUT P0, PT, PT, PT, UP1, 0x80, 0x0 ;  /* 0x000000000000781c */ /* 0x000fc60003f0f018 */
[----:B------:R-:W-:-:S10]  /*10250*/  @!UP0 ULDC UR9, c[0x0][0x9f0] ;  /* 0x00027c0000098ab9 */ /* 0x000fd40000000800 */
[----:B------:R-:W-:Y:S05]  /*10260*/  @!P0 BRA `(.L_x_1067) ;  /* 0x00000000007c8947 */ /* 0x000fea0003800000 */
[----:B------:R-:W-:Y:S01]  /*10270*/  IABS R0, UR9 ;  /* 0x0000000900007c13 */ /* 0x000fe20008000000 */
[----:B------:R-:W-:Y:S02]  /*10280*/  UIADD3 UR4, UR9, -0x1, UR12 ;  /* 0xffffffff09047890 */ /* 0x000fe4000fffe00c */
[----:B------:R-:W-:Y:S02]  /*10290*/  IABS R4, UR9 ;  /* 0x0000000900047c13 */ /* 0x000fe40008000000 */
[----:B------:R-:W-:Y:S01]  /*102a0*/  R2UR UR10, R0 ;  /* 0x00000000000a72ca */ /* 0x000fe200000e0000 */
[----:B------:R-:W-:-:S03]  /*102b0*/  UIADD3 UR6, -UR44, UR4, URZ ;  /* 0x000000042c067290 */ /* 0x000fc6000fffe13f */
[----:B------:R-:W-:-:S03]  /*102c0*/  UMOV UR4, URZ ;  /* 0x0000003f00047c82 */ /* 0x000fc60008000000 */
[----:B------:R-:W-:Y:S01]  /*102d0*/  IABS R3, UR6 ;  /* 0x0000000600037c13 */ /* 0x000fe20008000000 */
[----:B------:R-:W-:-:S03]  /*102e0*/  ULOP3.LUT UR6, UR6, UR9, URZ, 0x3c, !UPT ;  /* 0x0000000906067292 */ /* 0x000fc6000f8e3c3f */
[----:B------:R-:W-:Y:S02]  /*102f0*/  R2UR UR8, R3 ;  /* 0x00000000030872ca */ /* 0x000fe400000e0000 */
        /* <DEDUP_REMOVED lines=22> */
.L_x_1067:
[----:B------:R-:W-:Y:S02]  /*10460*/  UIMAD UR49, UR45, UR38, UR44 ;  /* 0x000000262d3172a4 */ /* 0x000fe4000f8e022c */
[----:B------:R-:W-:Y:S01]  /*10470*/  IMAD.U32 R0, RZ, RZ, UR38 ;  /* 0x00000026ff007e24 */ /* 0x000fe2000f8e00ff */
[----:B------:R-:W-:Y:S01]  /*10480*/  MOV R24, 0x1 ;  /* 0x0000000100187802 */ /* 0x000fe20000000f00 */
[----:B------:R-:W-:Y:S02]  /*10490*/  IMAD.MOV.U32 R8, RZ, RZ, 0x1 ;  /* 0x00000001ff087424 */ /* 0x000fe400078e00ff */
[----:B------:R-:W-:-:S05]  /*104a0*/  IMAD.U32 R19, RZ, RZ, UR49 ;  /* 0x00000031ff137e24 */ /* 0x000fca000f8e00ff */
[----:B------:R-:W-:Y:S01]  /*104b0*/  VIADDMNMX R19, R19, R0, UR12, PT ;  /* 0x0000000c13137e46 */ /* 0x000fe2000b800100 */
[----:B------:R-:W-:-:S03]  /*104c0*/  IMAD.MOV.U32 R0, RZ, RZ, RZ ;  /* 0x000000ffff007224 */ /* 0x000fc600078e00ff */
[----:B------:R-:W-:-:S13]  /*104d0*/  ISETP.GT.AND P0, PT, R19, UR49, PT ;  /* 0x0000003113007c0c */ /* 0x000fda000bf04270 */
        /* <DEDUP_REMOVED lines=11> */
[----:B------:R-:W-:Y:S02]  /*10590*/  IMAD.U32 R4, RZ, RZ, UR4 ;  /* 0x00000004ff047e24 */ /* 0x000fe4000f8e00ff */
[----:B------:R-:W-:Y:S01]  /*105a0*/  IMAD.U32 R5, RZ, RZ, UR5 ;  /* 0x00000005ff057e24 */ /* 0x000fe2000f8e00ff */
[----:B------:R-:W0:Y:S01]  /*105b0*/  LDC.64 R2, c[0x4][R2] ;  /* 0x0100000002027b82 */ /* 0x000e220000000a00 */
[----:B------:R-:W-:Y:S01]  /*105c0*/  ULDC.64 UR4, c[0x4][0x70] ;  /* 0x01001c0000047ab9 */ /* 0x000fe20000000a00 */
[----:B------:R-:W-:Y:S02]  /*105d0*/  IMAD.U32 R6, RZ, RZ, UR6 ;  /* 0x00000006ff067e24 */ /* 0x000fe4000f8e00ff */
[----:B------:R-:W-:-:S02]  /*105e0*/  IMAD.U32 R7, RZ, RZ, UR7 ;  /* 0x00000007ff077e24 */ /* 0x000fc4000f8e00ff */
[----:B------:R-:W-:Y:S02]  /*105f0*/  IMAD.U32 R10, RZ, RZ, UR4 ;  /* 0x00000004ff0a7e24 */ /* 0x000fe4000f8e00ff */
[----:B------:R-:W-:Y:S02]  /*10600*/  IMAD.U32 R11, RZ, RZ, UR5 ;  /* 0x00000005ff0b7e24 */ /* 0x000fe4000f8e00ff */
[----:B------:R-:W-:Y:S02]  /*10610*/  IMAD.MOV.U32 R8, RZ, RZ, 0x70 ;  /* 0x00000070ff087424 */ /* 0x000fe400078e00ff */
[----:B------:R-:W-:Y:S02]  /*10620*/  IMAD.MOV.U32 R12, RZ, RZ, 0x1 ;  /* 0x00000001ff0c7424 */ /* 0x000fe400078e00ff */
[----:B------:R-:W-:-:S07]  /*10630*/  IMAD.MOV.U32 R13, RZ, RZ, RZ ;  /* 0x000000ffff0d7224 */ /* 0x000fce00078e00ff */
[----:B------:R-:W-:-:S07]  /*10640*/  LEPC R20, `(.L_x_1068) ;  /* 0x000000001014794e */ /* 0x000fce0000000000 */
[----:B0----5:R-:W-:Y:S05]  /*10650*/  CALL.ABS.NOINC R2 ;  /* 0x0000000002007343 */ /* 0x021fea0003c00000 */
.L_x_1068:
[----:B------:R-:W-:-:S04]  /*10660*/  UIADD3 UR4, UR46, 0x400, URZ ;  /* 0x000004002e047890 */ /* 0x000fc8000fffe03f */
[----:B------:R-:W-:-:S06]  /*10670*/  ULOP3.LUT UP0, URZ, UR4, 0x3ff, URZ, 0xc0, !UPT ;  /* 0x000003ff043f7892 */ /* 0x000fcc000f80c03f */
[----:B------:R-:W-:-:S13]  /*10680*/  PLOP3.LUT P0, PT, PT, PT, UP0, 0x80, 0x0 ;  /* 0x000000000000781c */ /* 0x000fda0003f0f008 */
[----:B------:R-:W-:Y:S05]  /*10690*/  @!P0 BRA `(.L_x_1069) ;  /* 0x00000000007c8947 */ /* 0x000fea0003800000 */
        /* <DEDUP_REMOVED lines=15> */
[----:B-1---5:R-:W-:Y:S05]  /*10790*/  CALL.ABS.NOINC R2 ;  /* 0x0000000002007343 */ /* 0x022fea0003c00000 */
.L_x_1070:
[----:B------:R0:W1:Y:S01]  /*107a0*/  LDC.64 R2, c[0x4][R16] ;  /* 0x0100000010027b82 */ /* 0x0000620000000a00 */
[----:B------:R-:W-:Y:S01]  /*107b0*/  ULDC.64 UR4, c[0x4][0xf0] ;  /* 0x01003c0000047ab9 */ /* 0x000fe20000000a00 */
[----:B------:R-:W-:Y:S01]  /*107c0*/  ULDC.64 UR6, c[0x4][0xf8] ;  /* 0x01003e0000067ab9 */ /* 0x000fe20000000a00 */
[----:B------:R-:W-:Y:S02]  /*107d0*/  IMAD.U32 R4, RZ, RZ, UR4 ;  /* 0x00000004ff047e24 */ /* 0x000fe4000f8e00ff */
[----:B------:R-:W-:Y:S01]  /*107e0*/  IMAD.U32 R5, RZ, RZ, UR5 ;  /* 0x00000005ff057e24 */ /* 0x000fe2000f8e00ff */
[----:B------:R-:W-:Y:S01]  /*107f0*/  ULDC.64 UR4, c[0x4][0x80] ;  /* 0x0100200000047ab9 */ /* 0x000fe20000000a00 */
        /* <DEDUP_REMOVED lines=9> */
.L_x_1069:
[----:B------:R-:W0:Y:S01]  /*10890*/  LDC.64 R2, c[0x0][0x9f8] ;  /* 0x00027e00ff027b82 */ /* 0x000e220000000a00 */
[----:B------:R-:W-:-:S07]  /*108a0*/  IMAD.MOV.U32 R32, RZ, RZ, R28 ;  /* 0x000000ffff207224 */ /* 0x000fce00078e001c */
[----:B------:R-:W1:Y:S01]  /*108b0*/  LDC R37, c[0x0][0x430] ;  /* 0x00010c00ff257b82 */ /* 0x000e620000000800 */
[C---:B------:R-:W-:Y:S01]  /*108c0*/  IMAD.SHL.U32 R26, R25.reuse, 0x10, RZ ;  /* 0x00000010191a7824 */ /* 0x040fe200078e00ff */
[----:B------:R-:W-:Y:S01]  /*108d0*/  LOP3.LUT R8, R25, 0x7f, RZ, 0xc0, !PT ;  /* 0x0000007f19087812 */ /* 0x000fe200078ec0ff */
[----:B------:R-:W-:Y:S01]  /*108e0*/  VIADD R27, R19, 0xffffffff ;  /* 0xffffffff131b7836 */ /* 0x000fe20000000000 */
[----:B------:R-:W-:Y:S01]  /*108f0*/  LOP3.LUT R18, R18, 0xffffffdf, RZ, 0xc0, !PT ;  /* 0xffffffdf12127812 */ /* 0x000fe200078ec0ff */
[----:B------:R-:W-:Y:S01]  /*10900*/  ULDC UR4, c[0x0][0x2f4] ;  /* 0x0000bd0000047ab9 */ /* 0x000fe20000000800 */
[----:B------:R-:W-:Y:S01]  /*10910*/  ULDC UR5, c[0x0][0x320] ;  /* 0x0000c80000057ab9 */ /* 0x000fe20000000800 */
[----:B0-----:R-:W-:-:S04]  /*10920*/  ISETP.NE.U32.AND P0, PT, R2, RZ, PT ;  /* 0x000000ff0200720c */ /* 0x001fc80003f05070 */
[----:B------:R-:W-:-:S13]  /*10930*/  ISETP.NE.AND.EX P0, PT, R3, RZ, PT, P0 ;  /* 0x000000ff0300720c */ /* 0x000fda0003f05300 */
[----:B------:R-:W0:Y:S02]  /*10940*/  @P0 LDC.64 R2, c[0x0][0x9f8] ;  /* 0x00027e00ff020b82 */ /* 0x000e240000000a00 */
[----:B0-----:R-:W-:-:S05]  /*10950*/  @P0 IMAD.WIDE R2, R28, 0x4, R2 ;  /* 0x000000041c020825 */ /* 0x001fca00078e0202 */
[----:B------:R0:W2:Y:S01]  /*10960*/  @P0 LDG.E R32, desc[UR56][R2.64] ;  /* 0x0000003802200981 */ /* 0x0000a2000c1e1900 */
[----:B------:R-:W-:Y:S02]  /*10970*/  LOP3.LUT R26, R26, 0x70, RZ, 0xc0, !PT ;  /* 0x000000701a1a7812 */ /* 0x000fe400078ec0ff */
[----:B------:R-:W-:Y:S02]  /*10980*/  SHF.R.U32.HI R36, RZ, 0x3, R8 ;  /* 0x00000003ff247819 */ /* 0x000fe40000011608 */
[----:B-1----:R-:W-:Y:S02]  /*10990*/  ISETP.NE.AND P1, PT, R37, 0x1, PT ;  /* 0x000000012500780c */ /* 0x002fe40003f25270 */
[----:B------:R-:W-:-:S05]  /*109a0*/  LOP3.LUT R33, R26, R36, RZ, 0xfc, !PT ;  /* 0x000000241a217212 */ /* 0x000fca00078efcff */
[----:B------:R-:W-:-:S05]  /*109b0*/  IMAD R10, R27, 0x60, R33 ;  /* 0x000000601b0a7824 */ /* 0x000fca00078e0221 */
[C---:B------:R-:W-:Y:S01]  /*109c0*/  ISETP.GE.AND P0, PT, R10.reuse, UR41, PT ;  /* 0x000000290a007c0c */ /* 0x040fe2000bf06270 */
[----:B0-----:R-:W0:Y:S01]  /*109d0*/  @P1 LDC R3, c[0x0][0x434] ;  /* 0x00010d00ff031b82 */ /* 0x001e220000000800 */
[----:B-----5:R-:W-:Y:S02]  /*109e0*/  IADD3 R10, R10, R23, RZ ;  /* 0x000000170a0a7210 */ /* 0x020fe40007ffe0ff */
[----:B------:R-:W-:Y:S02]  /*109f0*/  ISETP.GT.U32.OR P0, PT, R33, 0x5f, P0 ;  /* 0x0000005f2100780c */ /* 0x000fe40000704470 */
[----:B------:R-:W-:Y:S01]  /*10a00*/  @P1 LOP3.LUT R18, R18, 0x20, RZ, 0xfc, !PT ;  /* 0x0000002012121812 */ /* 0x000fe200078efcff */
[----:B------:R-:W-:Y:S02]  /*10a10*/  IMAD.MOV.U32 R9, RZ, RZ, R10 ;  /* 0x000000ffff097224 */ /* 0x000fe400078e000a */
[----:B------:R-:W1:Y:S08]  /*10a20*/  @P1 LDC R11, c[0x0][0x438] ;  /* 0x00010e00ff0b1b82 */ /* 0x000e700000000800 */
[----:B------:R-:W3:Y:S08]  /*10a30*/  @!P0 LDC.64 R6, c[0x0][0x428] ;  /* 0x00010a00ff068b82 */ /* 0x000ef00000000a00 */
[----:B------:R-:W4:Y:S01]  /*10a40*/  @!P0 LDC.64 R4, c[0x0][0x418] ;  /* 0x00010600ff048b82 */ /* 0x000f220000000a00 */
[----:B0-----:R-:W-:-:S05]  /*10a50*/  @P1 IMAD.HI.U32 R0, R10, R3, RZ ;  /* 0x000000030a001227 */ /* 0x001fca00078e00ff */
[----:B-1----:R-:W-:-:S04]  /*10a60*/  @P1 SHF.R.U32.HI R9, RZ, R11, R0 ;  /* 0x0000000bff091219 */ /* 0x002fc80000011600 */
[--C-:B------:R-:W-:Y:S01]  /*10a70*/  @!P0 SHF.R.S32.HI R3, RZ, 0x1f, R9.reuse ;  /* 0x0000001fff038819 */ /* 0x100fe20000011409 */
[----:B------:R-:W-:Y:S01]  /*10a80*/  @!P0 IMAD.MOV.U32 R2, RZ, RZ, R9 ;  /* 0x000000ffff028224 */ /* 0x000fe200078e0009 */
[----:B------:R-:W-:Y:S01]  /*10a90*/  LOP3.LUT R18, R18, 0xfffffffb, RZ, 0xc0, !PT ;  /* 0xfffffffb12127812 */ /* 0x000fe200078ec0ff */
[----:B------:R-:W-:Y:S01]  /*10aa0*/  UMOV UR6, 0xffffffff ;  /* 0xffffffff00067882 */ /* 0x000fe20000000000 */
[----:B--2---:R-:W-:Y:S01]  /*10ab0*/  SHF.R.S32.HI R34, RZ, 0x1f, R32 ;  /* 0x0000001fff227819 */ /* 0x004fe20000011420 */
[----:B---3--:R-:W-:-:S04]  /*10ac0*/  @!P0 IMAD.WIDE.U32 R2, R32, R6, R2 ;  /* 0x0000000620028225 */ /* 0x008fc800078e0002 */
[----:B------:R-:W-:Y:S01]  /*10ad0*/  @!P0 IMAD R0, R34, R6, RZ ;  /* 0x0000000622008224 */ /* 0x000fe200078e02ff */
[----:B----4-:R-:W-:-:S03]  /*10ae0*/  @!P0 LEA R4, P1, R2, R4, 0x2 ;  /* 0x0000000402048211 */ /* 0x010fc600078210ff */
[----:B------:R-:W-:-:S04]  /*10af0*/  @!P0 IMAD R7, R32, R7, R0 ;  /* 0x0000000720078224 */ /* 0x000fc800078e0200 */
[----:B------:R-:W-:-:S05]  /*10b00*/  @!P0 IMAD.IADD R0, R3, 0x1, R7 ;  /* 0x0000000103008824 */ /* 0x000fca00078e0207 */
[----:B------:R-:W-:Y:S01]  /*10b10*/  @!P0 LEA.HI.X R5, R2, R5, R0, 0x2, P1 ;  /* 0x0000000502058211 */ /* 0x000fe200008f1400 */
[----:B------:R-:W-:-:S06]  /*10b20*/  IMAD.MOV.U32 R0, RZ, RZ, RZ ;  /* 0x000000ffff007224 */ /* 0x000fcc00078e00ff */
[----:B------:R0:W5:Y:S02]  /*10b30*/  @!P0 LDG.E R0, desc[UR56][R4.64] ;  /* 0x0000003804008981 */ /* 0x000164000c1e1900 */
[----:B0-----:R-:W-:-:S05]  /*10b40*/  IMAD.SHL.U32 R4, R25, 0x8, RZ ;  /* 0x0000000819047824 */ /* 0x001fca00078e00ff */
[----:B------:R-:W-:-:S04]  /*10b50*/  LOP3.LUT R30, R4, 0x38, RZ, 0xc0, !PT ;  /* 0x00000038041e7812 */ /* 0x000fc800078ec0ff */
[C---:B------:R-:W-:Y:S02]  /*10b60*/  ISETP.GE.AND P1, PT, R30.reuse, UR4, PT ;  /* 0x000000041e007c0c */ /* 0x040fe4000bf26270 */
[C---:B------:R-:W-:Y:S02]  /*10b70*/  LOP3.LUT R22, R30.reuse, 0x40, RZ, 0xfc, !PT ;  /* 0x000000401e167812 */ /* 0x040fe400078efcff */
[----:B------:R-:W-:Y:S02]  /*10b80*/  LOP3.LUT R24, R30, 0x80, RZ, 0xfc, !PT ;  /* 0x000000801e187812 */ /* 0x000fe400078efcff */
[----:B------:R-:W-:Y:S02]  /*10b90*/  ISETP.GE.AND P3, PT, R22, UR4, PT ;  /* 0x0000000416007c0c */ /* 0x000fe4000bf66270 */
[----:B------:R-:W-:Y:S02]  /*10ba0*/  ISETP.GE.AND P2, PT, R24, UR4, PT ;  /* 0x0000000418007c0c */ /* 0x000fe4000bf46270 */
[----:B------:R-:W-:-:S03]  /*10bb0*/  ISETP.GE.AND P0, PT, R30, UR5, PT ;  /* 0x000000051e007c0c */ /* 0x000fc6000bf06270 */
[----:B------:R-:W-:Y:S02]  /*10bc0*/  @P1 LOP3.LUT R18, R18, 0x4, RZ, 0xfc, !PT ;  /* 0x0000000412121812 */ /* 0x000fe400078efcff */
[----:B------:R-:W-:Y:S02]  /*10bd0*/  ISETP.GE.AND P1, PT, R22, UR5, PT ;  /* 0x0000000516007c0c */ /* 0x000fe4000bf26270 */
[----:B------:R-:W-:-:S04]  /*10be0*/  LOP3.LUT R18, R18, 0xfffffffd, RZ, 0xc0, !PT ;  /* 0xfffffffd12127812 */ /* 0x000fc800078ec0ff */
[----:B------:R-:W-:-:S04]  /*10bf0*/  @P3 LOP3.LUT R18, R18, 0x2, RZ, 0xfc, !PT ;  /* 0x0000000212123812 */ /* 0x000fc800078efcff */
[----:B------:R-:W-:-:S04]  /*10c00*/  LOP3.LUT R18, R18, 0xfffffffe, RZ, 0xc0, !PT ;  /* 0xfffffffe12127812 */ /* 0x000fc800078ec0ff */
[----:B------:R-:W-:Y:S01]  /*10c10*/  @P2 LOP3.LUT R18, R18, 0x1, RZ, 0xfc, !PT ;  /* 0x0000000112122812 */ /* 0x000fe200078efcff */
[----:B------:R-:W-:Y:S06]  /*10c20*/  BRA.DIV UR6, `(.L_x_1071) ;  /* 0x0000002e06e07947 */ /* 0x000fec000b800000 */
.L_x_1113:
[----:B------:R-:W2:Y:S01]  /*10c30*/  LDL R2, [R1] ;  /* 0x0000000001027983 */ /* 0x000ea20000100800 */
[----:B------:R-:W-:Y:S01]  /*10c40*/  SEL R29, RZ, 0x1, P0 ;  /* 0x00000001ff1d7807 */ /* 0x000fe20000000000 */
[----:B------:R-:W-:Y:S01]  /*10c50*/  IMAD.U32 R31, RZ, RZ, UR39 ;  /* 0x00000027ff1f7e24 */ /* 0x000fe2000f8e00ff */
[----:B------:R-:W-:Y:S01]  /*10c60*/  ISETP.GT.U32.AND P0, PT, R33, 0x5f, PT ;  /* 0x0000005f2100780c */ /* 0x000fe20003f04070 */
[----:B------:R-:W-:Y:S01]  /*10c70*/  IMAD.MOV R6, RZ, RZ, -R9 ;  /* 0x000000ffff067224 */ /* 0x000fe200078e0a09 */
[----:B------:R-:W-:Y:S02]  /*10c80*/  LOP3.LUT R18, R18, 0xffffffef, RZ, 0xc0, !PT ;  /* 0xffffffef12127812 */ /* 0x000fe400078ec0ff */
[----:B------:R-:W-:Y:S01]  /*10c90*/  SHF.R.S32.HI R31, RZ, 0x1f, R31 ;  /* 0x0000001fff1f7819 */ /* 0x000fe2000001141f */
[----:B------:R-:W-:Y:S01]  /*10ca0*/  IMAD R6, R37, R6, R10 ;  /* 0x0000000625067224 */ /* 0x000fe200078e020a */
[----:B------:R-:W-:-:S07]  /*10cb0*/  LOP3.LUT R18, R18, 0xfffffff7, RZ, 0xc0, !PT ;  /* 0xfffffff712127812 */ /* 0x000fce00078ec0ff */
[----:B------:R-:W-:Y:S02]  /*10cc0*/  @P0 LOP3.LUT R18, R18, 0x8, RZ, 0xfc, !PT ;  /* 0x0000000812120812 */ /* 0x000fe400078efcff */
[----:B--2---:R-:W-:Y:S02]  /*10cd0*/  R2UR UR4, R2 ;  /* 0x00000000020472ca */ /* 0x004fe400000e0000 */
[----:B------:R-:W-:-:S05]  /*10ce0*/  SEL R2, RZ, 0xffffffff, P1 ;  /* 0xffffffffff027807 */ /* 0x000fca0000800000 */
[----:B------:R-:W-:-:S05]  /*10cf0*/  IMAD.SHL.U32 R2, R2, 0x2, RZ ;  /* 0x0000000202027824 */ /* 0x000fca00078e00ff */
[----:B------:R-:W-:Y:S01]  /*10d00*/  LOP3.LUT R29, R2, 0x2, R29, 0xe2, !PT ;  /* 0x00000002021d7812 */ /* 0x000fe200078ee21d */
[----:B------:R-:W-:-:S06]  /*10d10*/  ULOP3.LUT UR4, UR4, 0x2, URZ, 0xfc, !UPT ;  /* 0x0000000204047892 */ /* 0x000fcc000f8efc3f */
[----:B------:R-:W-:-:S05]  /*10d20*/  IMAD.U32 R3, RZ, RZ, UR4 ;  /* 0x00000004ff037e24 */ /* 0x000fca000f8e00ff */
[----:B------:R-:W-:-:S13]  /*10d30*/  ISETP.NE.AND P2, PT, R3, 0x3, PT ;  /* 0x000000030300780c */ /* 0x000fda0003f45270 */
[----:B------:R-:W-:Y:S01]  /*10d40*/  @P2 LOP3.LUT R18, R18, 0x10, RZ, 0xfc, !PT ;  /* 0x0000001012122812 */ /* 0x000fe200078efcff */
[----:B------:R-:W-:Y:S06]  /*10d50*/  @!P2 BRA `(.L_x_1072) ;  /* 0x000000000004a947 */ /* 0x000fec0003800000 */
[----:B------:R-:W-:Y:S01]  /*10d60*/  BPT.TRAP 0x1 ;  /* 0x000000040000795c */ /* 0x000fe20000300000 */
.L_x_1072:
[----:B------:R-:W-:Y:S01]  /*10d70*/  SHF.R.S32.HI R7, RZ, 0x1f, R6 ;  /* 0x0000001fff077819 */ /* 0x000fe20000011406 */
[----:B------:R-:W-:Y:S01]  /*10d80*/  ULDC.64 UR4, c[0x0][0x328] ;  /* 0x0000ca0000047ab9 */ /* 0x000fe20000000a00 */
[----:B------:R-:W-:-:S03]  /*10d90*/  R2UR UR6, R31 ;  /* 0x000000001f0672ca */ /* 0x000fc600000e0000 */
        /* <DEDUP_REMOVED lines=11> */
[----:B------:R-:W-:Y:S01]  /*10e50*/  IMAD.U32 R9, RZ, RZ, UR4 ;  /* 0x00000004ff097e24 */ /* 0x000fe2000f8e00ff */
[----:B------:R-:W-:-:S03]  /*10e60*/  UIMAD UR4, UR6, UR4, URZ ;  /* 0x00000004060472a4 */ /* 0x000fc6000f8e023f */
[----:B------:R-:W-:Y:S01]  /*10e70*/  IMAD.WIDE.U32 R2, R9, UR39, R2 ;  /* 0x0000002709027c25 */ /* 0x000fe2000f8e0002 */
[----:B------:R-:W-:Y:S01]  /*10e80*/  UIMAD UR4, UR39, UR5, UR4 ;  /* 0x00000005270472a4 */ /* 0x000fe2000f8e0204 */
[----:B------:R-:W-:Y:S02]  /*10e90*/  ULDC.64 UR6, c[0x0][0x318] ;  /* 0x0000c60000067ab9 */ /* 0x000fe40000000a00 */
[----:B------:R-:W-:-:S03]  /*10ea0*/  LEA R16, P0, R2, UR6, 0x1 ;  /* 0x0000000602107c11 */ /* 0x000fc6000f8008ff */
[----:B------:R-:W-:-:S05]  /*10eb0*/  VIADD R17, R3, UR4 ;  /* 0x0000000403117c36 */ /* 0x000fca0008000000 */
[----:B------:R-:W-:Y:S01]  /*10ec0*/  LEA.HI.X R17, R2, UR7, R17, 0x1, P0 ;  /* 0x0000000702117c11 */ /* 0x000fe200080f0c11 */
[----:B------:R-:W-:-:S05]  /*10ed0*/  IMAD.MOV.U32 R2, RZ, RZ, 0x1 ;  /* 0x00000001ff027424 */ /* 0x000fca00078e00ff */
[----:B------:R-:W-:-:S04]  /*10ee0*/  SHF.L.U32 R2, R2, 0x1f, RZ ;  /* 0x0000001f02027819 */ /* 0x000fc800000006ff */
[----:B------:R-:W0:Y:S02]  /*10ef0*/  SYNCS.PHASECHK.TRANS64.TRYWAIT P0, [UR46+0x2a840], R2 ;  /* 0x02a84002ff0075a7 */ /* 0x000e24000800016e */
[----:B0-----:R-:W-:Y:S05]  /*10f00*/  @!P0 BRA `(.L_x_1073) ;  /* 0x0000002c00488947 */ /* 0x001fea0003800000 */
.L_x_1114:
[----:B------:R-:W-:Y:S01]  /*10f10*/  ULDC.64 UR4, c[0x0][0x300] ;  /* 0x0000c00000047ab9 */ /* 0x000fe20000000a00 */
[----:B------:R-:W-:Y:S01]  /*10f20*/  R2UR UR6, R31 ;  /* 0x000000001f0672ca */ /* 0x000fe200000e0000 */
[----:B------:R-:W-:Y:S01]  /*10f30*/  IMAD R7, R7, UR4, RZ ;  /* 0x0000000407077c24 */ /* 0x000fe2000f8e02ff */
[----:B------:R-:W-:Y:S01]  /*10f40*/  LOP3.LUT P3, RZ, R18, 0x4, RZ, 0xc0, !PT ;  /* 0x0000000412ff7812 */ /* 0x000fe2000786c0ff */
[----:B0-----:R-:W-:Y:S01]  /*10f50*/  IMAD.WIDE.U32 R2, R6, UR4, RZ ;  /* 0x0000000406027c25 */ /* 0x001fe2000f8e00ff */
[C---:B------:R-:W-:Y:S02]  /*10f60*/  LOP3.LUT P2, RZ, R18.reuse, 0x2, RZ, 0xc0, !PT ;  /* 0x0000000212ff7812 */ /* 0x040fe4000784c0ff */
[----:B------:R-:W-:Y:S01]  /*10f70*/  LOP3.LUT P1, RZ, R18, 0x1, RZ, 0xc0, !PT ;  /* 0x0000000112ff7812 */ /* 0x000fe2000782c0ff */
[----:B------:R-:W-:Y:S01]  /*10f80*/  IMAD R7, R6, UR5, R7 ;  /* 0x0000000506077c24 */ /* 0x000fe2000f8e0207 */
[----:B------:R-:W-:Y:S02]  /*10f90*/  ULDC.64 UR4, c[0x0][0x310] ;  /* 0x0000c40000047ab9 */ /* 0x000fe40000000a00 */
[----:B------:R-:W-:-:S02]  /*10fa0*/  IMAD R5, R5, UR4, RZ ;  /* 0x0000000405057c24 */ /* 0x000fc4000f8e02ff */
[----:B------:R-:W-:Y:S02]  /*10fb0*/  IMAD.IADD R3, R3, 0x1, R7 ;  /* 0x0000000103037824 */ /* 0x000fe400078e0207 */
[C---:B------:R-:W-:Y:S02]  /*10fc0*/  IMAD R5, R0.reuse, UR5, R5 ;  /* 0x0000000500057c24 */ /* 0x040fe4000f8e0205 */
[----:B------:R-:W-:Y:S01]  /*10fd0*/  IMAD.WIDE.U32 R2, R0, UR4, R2 ;  /* 0x0000000400027c25 */ /* 0x000fe2000f8e0002 */
        /* <DEDUP_REMOVED lines=8> */
[----:B------:R-:W-:Y:S01]  /*11060*/  VIADD R7, R3, UR4 ;  /* 0x0000000403077c36 */ /* 0x000fe20008000000 */
[----:B------:R-:W-:Y:S01]  /*11070*/  LOP3.LUT R3, R4, 0x1c0, RZ, 0xc0, !PT ;  /* 0x000001c004037812 */ /* 0x000fe200078ec0ff */
[----:B------:R-:W-:-:S03]  /*11080*/  UMOV UR4, 0xffffffff ;  /* 0xffffffff00047882 */ /* 0x000fc60000000000 */
[----:B------:R-:W-:Y:S01]  /*11090*/  LEA.HI.X R7, R2, UR7, R7, 0x1, P0 ;  /* 0x0000000702077c11 */ /* 0x000fe200080f0c07 */
[----:B------:R-:W-:Y:S01]  /*110a0*/  IMAD.MOV.U32 R2, RZ, RZ, -0x60 ;  /* 0xffffffa0ff027424 */ /* 0x000fe200078e00ff */
[----:B------:R-:W-:-:S03]  /*110b0*/  LOP3.LUT R4, R3, 0x38, R4, 0xf8, !PT ;  /* 0x0000003803047812 */ /* 0x000fc600078ef804 */
[----:B------:R-:W-:Y:S01]  /*110c0*/  IMAD R5, R27, R2, UR41 ;  /* 0x000000291b057e24 */ /* 0x000fe2000f8e0202 */
[----:B------:R-:W-:Y:S01]  /*110d0*/  LOP3.LUT R4, R4, 0x38, R25, 0x78, !PT ;  /* 0x0000003804047812 */ /* 0x000fe200078e7819 */
[----:B------:R-:W-:Y:S02]  /*110e0*/  IMAD.SHL.U32 R25, R8, 0x8, RZ ;  /* 0x0000000808197824 */ /* 0x000fe400078e00ff */
[----:B------:R-:W-:-:S03]  /*110f0*/  IMAD.IADD R6, R5, 0x1, -R36 ;  /* 0x0000000105067824 */ /* 0x000fc600078e0a24 */
[----:B------:R-:W-:Y:S02]  /*11100*/  LOP3.LUT R25, R4, 0x200, R25, 0xf8, !PT ;  /* 0x0000020004197812 */ /* 0x000fe400078ef819 */
[----:B------:R-:W-:Y:S01]  /*11110*/  ISETP.GE.AND P0, PT, R6, 0x1, PT ;  /* 0x000000010600780c */ /* 0x000fe20003f06270 */
[----:B------:R-:W-:-:S12]  /*11120*/  BRA.DIV UR4, `(.L_x_1074) ;  /* 0x0000002a04d87947 */ /* 0x000fd8000b800000 */
[----:B------:R-:W-:Y:S01]  /*11130*/  SHFL.IDX PT, R3, R7, RZ, 0x181f ;  /* 0x00181fff07037589 */ /* 0x000fe200000e0000 */
[----:B------:R-:W-:-:S03]  /*11140*/  @P0 LEA R9, R25, UR46, 0x1 ;  /* 0x0000002e19090c11 */ /* 0x000fc6000f8e08ff */
[----:B------:R-:W0:Y:S04]  /*11150*/  SHFL.IDX PT, R2, R0, RZ, 0x181f ;  /* 0x00181fff00027589 */ /* 0x000e2800000e0000 */
[----:B------:R-:W-:Y:S04]  /*11160*/  SHFL.IDX PT, R5, R7, 0x1, 0x181f ;  /* 0x00381f0007057f89 */ /* 0x000fe800000e0000 */
[----:B------:R-:W-:Y:S04]  /*11170*/  SHFL.IDX PT, R4, R0, 0x1, 0x181f ;  /* 0x00381f0000047f89 */ /* 0x000fe800000e0000 */
[----:B------:R-:W-:Y:S04]  /*11180*/  SHFL.IDX PT, R8, R7, 0x2, 0x181f ;  /* 0x00581f0007087f89 */ /* 0x000fe800000e0000 */
[----:B------:R-:W1:Y:S04]  /*11190*/  SHFL.IDX PT, R14, R0, 0x2, 0x181f ;  /* 0x00581f00000e7f89 */ /* 0x000e6800000e0000 */
[----:B------:R-:W2:Y:S01]  /*111a0*/  SHFL.IDX PT, R10, R0, 0x3, 0x181f ;  /* 0x00781f00000a7f89 */ /* 0x000ea200000e0000 */
[----:B0-----:R-:W-:-:S05]  /*111b0*/  @P0 IMAD.WIDE.U32 R2, R30, 0x2, R2 ;  /* 0x000000021e020825 */ /* 0x001fca00078e0002 */
[----:B------:R-:W-:Y:S04]  /*111c0*/  @P0 LDGSTS.E.BYPASS.LTC128B.128 [R9+0x18400], desc[UR56][R2.64], !P3 ;  /* 0x1840000002090fae */ /* 0x000fe8000d901d78 */
[----:B------:R-:W-:Y:S04]  /*111d0*/  @P0 LDGSTS.E.BYPASS.LTC128B.128 [R9+0x1b400], desc[UR56][R2.64+0x80], !P2 ;  /* 0x1b40008002090fae */ /* 0x000fe8000d101d78 */
[----:B------:R0:W-:Y:S01]  /*111e0*/  @P0 LDGSTS.E.BYPASS.LTC128B.128 [R9+0x1e400], desc[UR56][R2.64+0x100], !P1 ;  /* 0x1e40010002090fae */ /* 0x0001e2000c901d78 */
[----:B------:R-:W-:-:S03]  /*111f0*/  ISETP.GE.AND P0, PT, R6, 0x11, PT ;  /* 0x000000110600780c */ /* 0x000fc60003f06270 */
[----:B0-----:R-:W0:Y:S01]  /*11200*/  SHFL.IDX PT, R9, R7, 0x3, 0x181f ;  /* 0x00781f0007097f89 */ /* 0x001e2200000e0000 */
[----:B-1----:R-:W-:-:S09]  /*11210*/  IMAD.MOV.U32 R2, RZ, RZ, R14 ;  /* 0x000000ffff027224 */ /* 0x002fd200078e000e */
[----:B------:R-:W-:Y:S01]  /*11220*/  @P0 LEA R21, R25, UR46, 0x1 ;  /* 0x0000002e19150c11 */ /* 0x000fe2000f8e08ff */
[----:B------:R-:W-:Y:S01]  /*11230*/  @P0 IMAD.WIDE.U32 R4, R30, 0x2, R4 ;  /* 0x000000021e040825 */ /* 0x000fe200078e0004 */
[----:B------:R-:W1:Y:S03]  /*11240*/  SHFL.IDX PT, R14, R0, 0x4, 0x181f ;  /* 0x00981f00000e7f89 */ /* 0x000e6600000e0000 */
[----:B------:R-:W-:Y:S01]  /*11250*/  IMAD.MOV.U32 R3, RZ, RZ, R8 ;  /* 0x000000ffff037224 */ /* 0x000fe200078e0008 */
[----:B------:R-:W-:Y:S04]  /*11260*/  @P0 LDGSTS.E.BYPASS.LTC128B.128 [R21+0x18c00], desc[UR56][R4.64], !P3 ;  /* 0x18c0000004150fae */ /* 0x000fe8000d901d78 */
[----:B------:R-:W-:Y:S04]  /*11270*/  @P0 LDGSTS.E.BYPASS.LTC128B.128 [R21+0x1bc00], desc[UR56][R4.64+0x80], !P2 ;  /* 0x1bc0008004150fae */ /* 0x000fe8000d101d78 */
[----:B------:R2:W-:Y:S01]  /*11280*/  @P0 LDGSTS.E.BYPASS.LTC128B.128 [R21+0x1ec00], desc[UR56][R4.64+0x100], !P1 ;  /* 0x1ec0010004150fae */ /* 0x0005e2000c901d78 */
[----:B------:R-:W-:-:S03]  /*11290*/  ISETP.GE.AND P0, PT, R6, 0x21, PT ;  /* 0x000000210600780c */ /* 0x000fc60003f06270 */
[----:B------:R-:W3:Y:S04]  /*112a0*/  SHFL.IDX PT, R8, R7, 0x4, 0x181f ;  /* 0x00981f0007087f89 */ /* 0x000ee800000e0000 */
[----:B------:R-:W4:Y:S01]  /*112b0*/  SHFL.IDX PT, R7, R7, 0x5, 0x181f ;  /* 0x00b81f0007077f89 */ /* 0x000f2200000e0000 */
[----:B--2---:R-:W-:-:S05]  /*112c0*/  IMAD.MOV.U32 R4, RZ, RZ, R10 ;  /* 0x000000ffff047224 */ /* 0x004fca00078e000a */
[----:B------:R-:W-:Y:S01]  /*112d0*/  @P0 IMAD.WIDE.U32 R2, R30, 0x2, R2 ;  /* 0x000000021e020825 */ /* 0x000fe200078e0002 */
[----:B------:R-:W-:-:S03]  /*112e0*/  @P0 LEA R35, R25, UR46, 0x1 ;  /* 0x0000002e19230c11 */ /* 0x000fc6000f8e08ff */
[----:B0-----:R-:W-:Y:S02]  /*112f0*/  IMAD.MOV.U32 R5, RZ, RZ, R9 ;  /* 0x000000ffff057224 */ /* 0x001fe400078e0009 */
[----:B------:R-:W-:Y:S04]  /*11300*/  @P0 LDGSTS.E.BYPASS.LTC128B.128 [R35+0x19400], desc[UR56][R2.64], !P3 ;  /* 0x1940000002230fae */ /* 0x000fe8000d901d78 */
[----:B------:R-:W-:Y:S04]  /*11310*/  @P0 LDGSTS.E.BYPASS.LTC128B.128 [R35+0x1c400], desc[UR56][R2.64+0x80], !P2 ;  /* 0x1c40008002230fae */ /* 0x000fe8000d101d78 */
[----:B------:R1:W-:Y:S01]  /*11320*/  @P0 LDGSTS.E.BYPASS.LTC128B.128 [R35+0x1f400], desc[UR56][R2.64+0x100], !P1 ;  /* 0x1f40010002230fae */ /* 0x0003e2000c901d78 */
[----:B------:R-:W-:Y:S01]  /*11330*/  ISETP.GE.AND P0, PT, R6, 0x31, PT ;  /* 0x000000310600780c */ /* 0x000fe20003f06270 */
[----:B-1----:R-:W-:-:S12]  /*11340*/  IMAD.MOV.U32 R2, RZ, RZ, R14 ;  /* 0x000000ffff027224 */ /* 0x002fd800078e000e */
[----:B------:R-:W-:Y:S01]  /*11350*/  @P0 IMAD.WIDE.U32 R4, R30, 0x2, R4 ;  /* 0x000000021e040825 */ /* 0x000fe200078e0004 */
[----:B------:R-:W-:Y:S01]  /*11360*/  @P0 LEA R9, R25, UR46, 0x1 ;  /* 0x0000002e19090c11 */ /* 0x000fe2000f8e08ff */
[----:B------:R0:W1:Y:S02]  /*11370*/  SHFL.IDX PT, R14, R0, 0x5, 0x181f ;  /* 0x00b81f00000e7f89 */ /* 0x00006400000e0000 */
[----:B---3--:R-:W-:Y:S02]  /*11380*/  IMAD.MOV.U32 R3, RZ, RZ, R8 ;  /* 0x000000ffff037224 */ /* 0x008fe400078e0008 */
        /* <DEDUP_REMOVED lines=8> */
[----:B-1--4-:R0:W-:Y:S02]  /*11410*/  @P0 LDGSTS.E.BYPASS.LTC128B.128 [R21+0x20400], desc[UR56][R2.64+0x100], !P1 ;  /* 0x2040010002150fae */ /* 0x0121e4000c901d78 */
.L_x_1128:
[----:B------:R-:W-:Y:S01]  /*11420*/  ISETP.GE.AND P0, PT, R6, 0x51, PT ;  /* 0x000000510600780c */ /* 0x000fe20003f06270 */
[----:B0-----:R-:W-:Y:S02]  /*11430*/  IMAD.MOV.U32 R2, RZ, RZ, R14 ;  /* 0x000000ffff027224 */ /* 0x001fe400078e000e */
[----:B------:R-:W-:-:S10]  /*11440*/  IMAD.MOV.U32 R3, RZ, RZ, R7 ;  /* 0x000000ffff037224 */ /* 0x000fd400078e0007 */
        /* <DEDUP_REMOVED lines=12> */
[----:B------:R-:W-:-:S13]  /*11510*/  LOP3.LUT P1, RZ, R18, 0x10, RZ, 0xc0, !PT ;  /* 0x0000001012ff7812 */ /* 0x000fda000782c0ff */
[----:B0-----:R-:W-:Y:S05]  /*11520*/  @!P1 BRA `(.L_x_1075) ;  /* 0x0000000000049947 */ /* 0x001fea0003800000 */
[----:B------:R-:W-:Y:S01]  /*11530*/  BPT.TRAP 0x1 ;  /* 0x000000040000795c */ /* 0x000fe20000300000 */
.L_x_1075:
        /* <DEDUP_REMOVED lines=23> */
[----:B------:R-:W-:-:S02]  /*116b0*/  IMAD.U32 R10, RZ, RZ, UR4 ;  /* 0x00000004ff0a7e24 */ /* 0x000fc4000f8e00ff */
[----:B------:R-:W-:Y:S02]  /*116c0*/  IMAD.U32 R11, RZ, RZ, UR5 ;  /* 0x00000005ff0b7e24 */ /* 0x000fe4000f8e00ff */
[----:B------:R-:W-:Y:S02]  /*116d0*/  IMAD.MOV.U32 R8, RZ, RZ, 0x70 ;  /* 0x00000070ff087424 */ /* 0x000fe400078e00ff */
[----:B------:R-:W-:Y:S02]  /*116e0*/  IMAD.MOV.U32 R12, RZ, RZ, 0x1 ;  /* 0x00000001ff0c7424 */ /* 0x000fe400078e00ff */
[----:B------:R-:W-:-:S07]  /*116f0*/  IMAD.MOV.U32 R13, RZ, RZ, RZ ;  /* 0x000000ffff0d7224 */ /* 0x000fce00078e00ff */
[----:B------:R-:W-:-:S07]  /*11700*/  LEPC R20, `(.L_x_1076) ;  /* 0x000000001014794e */ /* 0x000fce0000000000 */
[----:B0-----:R-:W-:Y:S05]  /*11710*/  CALL.ABS.NOINC R2 ;  /* 0x0000000002007343 */ /* 0x001fea0003c00000 */
.L_x_1076:
[----:B------:R-:W-:Y:S01]  /*11720*/  UISETP.NE.AND UP0, UPT, UR48, URZ, UPT ;  /* 0x0000003f3000728c */ /* 0x000fe2000bf05270 */
[----:B------:R-:W-:Y:S01]  /*11730*/  VIADD R7, R33, UR40 ;  /* 0x0000002821077c36 */ /* 0x000fe20008000000 */
[----:B------:R-:W0:Y:S01]  /*11740*/  LDC R6, c[0x0][0x448] ;  /* 0x00011200ff067b82 */ /* 0x000e220000000800 */
[----:B------:R-:W-:Y:S01]  /*11750*/  IMAD.U32 R4, RZ, RZ, UR36 ;  /* 0x00000024ff047e24 */ /* 0x000fe2000f8e00ff */
[----:B------:R-:W-:Y:S01]  /*11760*/  ULDC.64 UR4, c[0x0][0x2e0] ;  /* 0x0000b80000047ab9 */ /* 0x000fe20000000a00 */
[----:B------:R-:W-:Y:S01]  /*11770*/  IMAD.U32 R3, RZ, RZ, UR47 ;  /* 0x0000002fff037e24 */ /* 0x000fe2000f8e00ff */
[----:B------:R-:W-:Y:S01]  /*11780*/  PLOP3.LUT P0, PT, PT, PT, UP0, 0x80, 0x0 ;  /* 0x000000000000781c */ /* 0x000fe20003f0f008 */
[----:B------:R-:W-:Y:S02]  /*11790*/  IMAD.MOV.U32 R2, RZ, RZ, R4 ;  /* 0x000000ffff027224 */ /* 0x000fe400078e0004 */
[----:B------:R-:W-:Y:S02]  /*117a0*/  IMAD R35, R35, UR4, RZ ;  /* 0x0000000423237c24 */ /* 0x000fe4000f8e02ff */
[----:B------:R-:W-:Y:S01]  /*117b0*/  @UP0 ULDC UR6, c[0x0][0x44c] ;  /* 0x0001130000060ab9 */ /* 0x000fe20000000800 */
[----:B------:R-:W-:Y:S01]  /*117c0*/  IMAD.WIDE.U32 R2, R28, UR4, R2 ;  /* 0x000000041c027c25 */ /* 0x000fe2000f8e0002 */
[----:B------:R-:W-:-:S03]  /*117d0*/  @UP0 ULDC UR4, c[0x0][0x450] ;  /* 0x0001140000040ab9 */ /* 0x000fc60000000800 */
[----:B------:R-:W-:Y:S02]  /*117e0*/  IMAD.U32 R5, RZ, RZ, UR37 ;  /* 0x00000025ff057e24 */ /* 0x000fe4000f8e00ff */
[----:B------:R-:W-:Y:S02]  /*117f0*/  IMAD.MOV.U32 R5, RZ, RZ, R7 ;  /* 0x000000ffff057224 */ /* 0x000fe400078e0007 */
[----:B------:R-:W-:Y:S01]  /*11800*/  @P0 IMAD.HI.U32 R0, R7, UR6, RZ ;  /* 0x0000000607000c27 */ /* 0x000fe2000f8e00ff */
[----:B------:R-:W-:-:S03]  /*11810*/  PLOP3.LUT P0, PT, PT, PT, UP0, 0x80, 0x0 ;  /* 0x000000000000781c */ /* 0x000fc60003f0f008 */
[----:B------:R-:W-:-:S04]  /*11820*/  IMAD R35, R28, UR5, R35 ;  /* 0x000000051c237c24 */ /* 0x000fc8000f8e0223 */
[----:B------:R-:W-:-:S06]  /*11830*/  IMAD.IADD R3, R3, 0x1, R35 ;  /* 0x0000000103037824 */ /* 0x000fcc00078e0223 */
[----:B------:R-:W-:Y:S01]  /*11840*/  @P0 SHF.R.U32.HI R5, RZ, UR4, R0 ;  /* 0x00000004ff050c19 */ /* 0x000fe20008011600 */
[----:B------:R-:W-:-:S04]  /*11850*/  ULDC.64 UR4, c[0x0][0x2d0] ;  /* 0x0000b40000047ab9 */ /* 0x000fc80000000a00 */
[----:B------:R-:W-:Y:S02]  /*11860*/  IMAD.MOV R0, RZ, RZ, -R5 ;  /* 0x000000ffff007224 */ /* 0x000fe400078e0a05 */
[----:B------:R-:W-:-:S04]  /*11870*/  IMAD.WIDE.U32 R2, R5, UR4, R2 ;  /* 0x0000000405027c25 */ /* 0x000fc8000f8e0002 */
[----:B0-----:R-:W-:Y:S01]  /*11880*/  IMAD R7, R6, R0, R7 ;  /* 0x0000000006077224 */ /* 0x001fe200078e0207 */
[----:B------:R-:W-:-:S05]  /*11890*/  SHF.R.S32.HI R0, RZ, 0x1f, R5 ;  /* 0x0000001fff007819 */ /* 0x000fca0000011405 */
[----:B------:R-:W-:-:S04]  /*118a0*/  IMAD R0, R0, UR4, RZ ;  /* 0x0000000400007c24 */ /* 0x000fc8000f8e02ff */
[----:B------:R-:W-:Y:S01]  /*118b0*/  IMAD R5, R5, UR5, R0 ;  /* 0x0000000505057c24 */ /* 0x000fe2000f8e0200 */
[----:B------:R-:W-:Y:S01]  /*118c0*/  SHF.R.S32.HI R0, RZ, 0x1f, R7 ;  /* 0x0000001fff007819 */ /* 0x000fe20000011407 */
[----:B------:R-:W-:Y:S02]  /*118d0*/  ULDC.64 UR4, c[0x0][0x2c8] ;  /* 0x0000b20000047ab9 */ /* 0x000fe40000000a00 */
[----:B------:R-:W-:Y:S02]  /*118e0*/  IMAD.IADD R3, R3, 0x1, R5 ;  /* 0x0000000103037824 */ /* 0x000fe400078e0205 */
[----:B------:R-:W-:Y:S02]  /*118f0*/  IMAD R0, R0, UR4, RZ ;  /* 0x0000000400007c24 */ /* 0x000fe4000f8e02ff */
[----:B------:R-:W-:-:S04]  /*11900*/  IMAD.WIDE.U32 R2, R7, UR4, R2 ;  /* 0x0000000407027c25 */ /* 0x000fc8000f8e0002 */
[----:B------:R-:W-:Y:S01]  /*11910*/  IMAD R5, R7, UR5, R0 ;  /* 0x0000000507057c24 */ /* 0x000fe2000f8e0200 */
[----:B------:R-:W-:Y:S02]  /*11920*/  ULDC.64 UR4, c[0x0][0x280] ;  /* 0x0000a00000047ab9 */ /* 0x000fe40000000a00 */
[----:B------:R-:W-:Y:S01]  /*11930*/  LEA R0, P0, R2, UR4, 0x1 ;  /* 0x0000000402007c11 */ /* 0x000fe2000f8008ff */
[----:B------:R-:W-:Y:S01]  /*11940*/  ULDC UR4, c[0x0][0x2b8] ;  /* 0x0000ae0000047ab9 */ /* 0x000fe20000000800 */
[----:B------:R-:W-:Y:S02]  /*11950*/  IADD3 R3, R3, R5, RZ ;  /* 0x0000000503037210 */ /* 0x000fe40007ffe0ff */
[----:B------:R-:W-:Y:S02]  /*11960*/  ISETP.GE.AND P2, PT, R22, UR4, PT ;  /* 0x0000000416007c0c */ /* 0x000fe4000bf46270 */
[----:B------:R-:W-:Y:S01]  /*11970*/  LEA.HI.X R8, R2, UR5, R3, 0x1, P0 ;  /* 0x0000000502087c11 */ /* 0x000fe200080f0c03 */
[----:B------:R-:W-:Y:S01]  /*11980*/  UMOV UR5, 0xffffffff ;  /* 0xffffffff00057882 */ /* 0x000fe20000000000 */
[----:B------:R-:W-:-:S02]  /*11990*/  ISETP.GE.AND P0, PT, R24, UR4, PT ;  /* 0x0000000418007c0c */ /* 0x000fc4000bf06270 */
[----:B------:R-:W-:Y:S01]  /*119a0*/  ISETP.GE.AND P3, PT, R30, UR4, PT ;  /* 0x000000041e007c0c */ /* 0x000fe2000bf66270 */
[----:B------:R-:W-:-:S12]  /*119b0*/  BRA.DIV UR5, `(.L_x_1077) ;  /* 0x0000002a05987947 */ /* 0x000fd8000b800000 */
[----:B------:R-:W-:Y:S01]  /*119c0*/  SHFL.IDX PT, R3, R8, RZ, 0x181f ;  /* 0x00181fff08037589 */ /* 0x000fe200000e0000 */
[----:B------:R-:W-:Y:S01]  /*119d0*/  ULDC UR4, c[0x0][0x288] ;  /* 0x0000a20000047ab9 */ /* 0x000fe20000000800 */
[----:B------:R-:W-:Y:S02]  /*119e0*/  VIADD R7, R36, UR40 ;  /* 0x0000002824077c36 */ /* 0x000fe40008000000 */
[----:B------:R-:W0:Y:S01]  /*119f0*/  SHFL.IDX PT, R2, R0, RZ, 0x181f ;  /* 0x00181fff00027589 */ /* 0x000e2200000e0000 */
[----:B------:R-:W-:Y:S02]  /*11a00*/  IMAD R6, R6, UR4, RZ ;  /* 0x0000000406067c24 */ /* 0x000fe4000f8e02ff */
[C---:B------:R-:W-:Y:S01]  /*11a10*/  VIADD R11, R7.reuse, 0x10 ;  /* 0x00000010070b7836 */ /* 0x040fe20000000000 */
        /* <DEDUP_REMOVED lines=61> */
.L_x_1145:
[----:B------:R-:W-:Y:S01]  /*11df0*/  VIADD R7, R7, 0x70 ;  /* 0x0000007007077836 */ /* 0x000fe20000000000 */
[----:B------:R-:W-:Y:S01]  /*11e00*/  BSSY B0, `(.L_x_1078) ;  /* 0x000000d000007945 */ /* 0x000fe20003800000 */
[----:B-1----:R-:W-:Y:S02]  /*11e10*/  IMAD.MOV.U32 R2, RZ, RZ, R14 ;  /* 0x000000ffff027224 */ /* 0x002fe400078e000e */
[----:B--2---:R-:W-:Y:S01]  /*11e20*/  IMAD.MOV.U32 R3, RZ, RZ, R4 ;  /* 0x000000ffff037224 */ /* 0x004fe200078e0004 */
[----:B------:R-:W-:-:S13]  /*11e30*/  ISETP.GE.AND P1, PT, R7, R6, PT ;  /* 0x000000060700720c */ /* 0x000fda0003f26270 */
        /* <DEDUP_REMOVED lines=9> */
.L_x_1079:
[----:B------:R-:W-:Y:S05]  /*11ed0*/  BSYNC B0 ;  /* 0x0000000000007941 */ /* 0x000fea0003800000 */
.L_x_1078:
[----:B------:R-:W-:Y:S01]  /*11ee0*/  NOP ;  /* 0x0000000000007918 */ /* 0x000fe20000000000 */
[----:B------:R-:W-:Y:S01]  /*11ef0*/  SYNCS.ARRIVE.TRANS64.RED.A0T1 RZ, [UR46+0x2a800], RZ ;  /* 0x02a800ffffff79a7 */ /* 0x000fe2000820042e */
[----:B------:R-:W-:Y:S01]  /*11f00*/  IMAD.MOV.U32 R0, RZ, RZ, 0x1 ;  /* 0x00000001ff007424 */ /* 0x000fe200078e00ff */
[----:B------:R-:W-:Y:S04]  /*11f10*/  ARRIVES.LDGSTSBAR.64.TRANSCNT [UR46+0x2a800] ;  /* 0x02a80000ff0079b0 */ /* 0x000fe80008000aae */
[----:B------:R-:W-:Y:S01]  /*11f20*/  SHF.L.U32 R0, R0, 0x1f, RZ ;  /* 0x0000001f00007819 */ /* 0x000fe200000006ff */
[----:B------:R-:W-:Y:S01]  /*11f30*/  NOP ;  /* 0x0000000000007918 */ /* 0x000fe20000000000 */
[----:B------:R-:W-:Y:S01]  /*11f40*/  SYNCS.ARRIVE.TRANS64.A1T0 RZ, [UR46+0x2a800], RZ ;  /* 0x02a800ffffff79a7 */ /* 0x000fe2000810002e */
[----:B------:R-:W-:Y:S01]  /*11f50*/  VIADD R19, R19, 0xfffffffe ;  /* 0xfffffffe13137836 */ /* 0x000fe20000000000 */
[----:B------:R-:W1:Y:S02]  /*11f60*/  SYNCS.PHASECHK.TRANS64.TRYWAIT P0, [UR46+0x2a820], R0 ;  /* 0x02a82000ff0075a7 */ /* 0x000e64000800016e */
[----:B-1----:R-:W-:Y:S05]  /*11f70*/  @!P0 BRA `(.L_x_1080) ;  /* 0x0000002c00b08947 */ /* 0x002fea0003800000 */
.L_x_1146:
[----:B------:R-:W-:Y:S01]  /*11f80*/  ISETP.GE.AND P0, PT, R19, UR49, PT ;  /* 0x0000003113007c0c */ /* 0x000fe2000bf06270 */
[----:B------:R-:W-:Y:S02]  /*11f90*/  IMAD.MOV.U32 R24, RZ, RZ, 0x1 ;  /* 0x00000001ff187424 */ /* 0x000fe400078e00ff */
[----:B------:R-:W-:-:S10]  /*11fa0*/  IMAD.MOV.U32 R22, RZ, RZ, RZ ;  /* 0x000000ffff167224 */ /* 0x000fd400078e00ff */
[----:B------:R-:W-:Y:S05]  /*11fb0*/  @!P0 BRA `(.L_x_1081) ;  /* 0x0000000c00e08947 */ /* 0x000fea0003800000 */
[----:B------:R-:W-:Y:S01]  /*11fc0*/  UIADD3 UR4, UR45, 0x1, URZ ;  /* 0x000000012d047890 */ /* 0x000fe2000fffe03f */
[----:B0-----:R-:W-:Y:S01]  /*11fd0*/  LOP3.LUT R3, RZ, UR43, RZ, 0x33, !PT ;  /* 0x0000002bff037c12 */ /* 0x001fe2000f8e33ff */
[----:B------:R-:W-:Y:S01]  /*11fe0*/  BSSY B0, `(.L_x_1081) ;  /* 0x00000f5000007945 */ /* 0x000fe20003800000 */
[----:B------:R-:W-:Y:S01]  /*11ff0*/  LOP3.LUT R5, RZ, UR42, RZ, 0x33, !PT ;  /* 0x0000002aff057c12 */ /* 0x000fe2000f8e33ff */
[----:B------:R-:W-:Y:S01]  /*12000*/  UIMAD UR4, UR4, UR38, URZ ;  /* 0x00000026040472a4 */ /* 0x000fe2000f8e023f */
[----:B------:R-:W-:Y:S01]  /*12010*/  IADD3 R23, R26, R23, R36 ;  /* 0x000000171a177210 */ /* 0x000fe20007ffe024 */
[----:B------:R-:W-:Y:S01]  /*12020*/  IMAD.MOV.U32 R20, RZ, RZ, RZ ;  /* 0x000000ffff147224 */ /* 0x000fe200078e00ff */
[----:B------:R-:W-:-:S03]  /*12030*/  SHF.L.U32 R35, R30, 0x1, RZ ;  /* 0x000000011e237819 */ /* 0x000fc600000006ff */
[----:B------:R-:W-:Y:S01]  /*12040*/  LOP3.LUT R0, RZ, UR4, RZ, 0x33, !PT ;  /* 0x00000004ff007c12 */ /* 0x000fe2000f8e33ff */
[----:B------:R-:W-:Y:S02]  /*12050*/  VIADD R9, R23, 0xfffffee0 ;  /* 0xfffffee017097836 */ /* 0x000fe40000000000 */
[----:B------:R-:W-:Y:S01]  /*12060*/  IMAD.MOV.U32 R23, RZ, RZ, 0x1 ;  /* 0x00000001ff177424 */ /* 0x000fe200078e00ff */
[----:B------:R-:W-:Y:S02]  /*12070*/  VIADDMNMX R0, R0, -UR44, R3, !PT ;  /* 0x8000002c00007c46 */ /* 0x000fe4000f800103 */
[----:B------:R-:W-:Y:S02]  /*12080*/  IADD3 R3, -R36, UR41, RZ ;  /* 0x0000002924037c10 */ /* 0x000fe4000fffe1ff */
[----:B------:R-:W-:-:S04]  /*12090*/  VIMNMX R0, R0, R5, !PT ;  /* 0x0000000500007248 */ /* 0x000fc80007fe0100 */
[C---:B------:R-:W-:Y:S01]  /*120a0*/  IADD3 R27, -R0.reuse, -0x2, RZ ;  /* 0xfffffffe001b7810 */ /* 0x040fe20007ffe1ff */
[C---:B------:R-:W-:Y:S02]  /*120b0*/  IMAD R3, R0.reuse, 0x60, R3 ;  /* 0x0000006000037824 */ /* 0x040fe400078e0203 */
[----:B------:R-:W-:Y:S02]  /*120c0*/  IMAD R9, R0, -0x60, R9 ;  /* 0xffffffa000097824 */ /* 0x000fe400078e0209 */
[----:B------:R-:W-:-:S07]  /*120d0*/  VIADD R0, R3, 0xc0 ;  /* 0x000000c003007836 */ /* 0x000fce0000000000 */
.L_x_1094:
[----:B------:R-:W-:Y:S01]  /*120e0*/  ISETP.NE.AND P0, PT, R37, 0x1, PT ;  /* 0x000000012500780c */ /* 0x000fe20003f05270 */
[----:B------:R-:W-:Y:S01]  /*120f0*/  IMAD.MOV.U32 R10, RZ, RZ, R9 ;  /* 0x000000ffff0a7224 */ /* 0x000fe200078e0009 */
[----:B------:R-:W-:Y:S02]  /*12100*/  ISETP.GT.U32.AND P2, PT, R33, 0x5f, PT ;  /* 0x0000005f2100780c */ /* 0x000fe40003f44070 */
[----:B------:R-:W-:-:S09]  /*12110*/  LOP3.LUT P1, RZ, R18, 0x10, RZ, 0xc0, !PT ;  /* 0x0000001012ff7812 */ /* 0x000fd2000782c0ff */
[----:B------:R-:W0:Y:S08]  /*12120*/  @P0 LDC R2, c[0x0][0x434] ;  /* 0x00010d00ff020b82 */ /* 0x000e300000000800 */
[----:B------:R-:W1:Y:S08]  /*12130*/  @P0 LDC R3, c[0x0][0x438] ;  /* 0x00010e00ff030b82 */ /* 0x000e700000000800 */
[----:B------:R-:W2:Y:S08]  /*12140*/  @!P2 LDC.64 R6, c[0x0][0x428] ;  /* 0x00010a00ff06ab82 */ /* 0x000eb00000000a00 */
[----:B------:R-:W3:Y:S01]  /*12150*/  @!P2 LDC.64 R4, c[0x0][0x418] ;  /* 0x00010600ff04ab82 */ /* 0x000ee20000000a00 */
[----:B0-----:R-:W-:-:S05]  /*12160*/  @P0 IMAD.HI.U32 R2, R9, R2, RZ ;  /* 0x0000000209020227 */ /* 0x001fca00078e00ff */
[----:B-1----:R-:W-:-:S04]  /*12170*/  @P0 SHF.R.U32.HI R10, RZ, R3, R2 ;  /* 0x00000003ff0a0219 */ /* 0x002fc80000011602 */
[----:B------:R-:W-:Y:S01]  /*12180*/  @!P2 SHF.R.S32.HI R3, RZ, 0x1f, R10 ;  /* 0x0000001fff03a819 */ /* 0x000fe2000001140a */
[----:B--2---:R-:W-:-:S04]  /*12190*/  @!P2 IMAD R2, R34, R6, RZ ;  /* 0x000000062202a224 */ /* 0x004fc800078e02ff */
[----:B------:R-:W-:Y:S02]  /*121a0*/  @!P2 IMAD R7, R32, R7, R2 ;  /* 0x000000072007a224 */ /* 0x000fe400078e0202 */
[----:B------:R-:W-:-:S04]  /*121b0*/  @!P2 IMAD.MOV.U32 R2, RZ, RZ, R10 ;  /* 0x000000ffff02a224 */ /* 0x000fc800078e000a */
[----:B------:R-:W-:-:S04]  /*121c0*/  @!P2 IMAD.WIDE.U32 R2, R32, R6, R2 ;  /* 0x000000062002a225 */ /* 0x000fc800078e0002 */
[----:B------:R-:W-:Y:S01]  /*121d0*/  @!P2 IMAD.IADD R3, R7, 0x1, R3 ;  /* 0x000000010703a824 */ /* 0x000fe200078e0203 */
[----:B---3--:R-:W-:Y:S01]  /*121e0*/  @!P2 LEA R4, P0, R2, R4, 0x2 ;  /* 0x000000040204a211 */ /* 0x008fe200078010ff */
[----:B------:R-:W-:-:S03]  /*121f0*/  IMAD.MOV.U32 R6, RZ, RZ, RZ ;  /* 0x000000ffff067224 */ /* 0x000fc600078e00ff */
[----:B------:R-:W-:-:S05]  /*12200*/  @!P2 LEA.HI.X R5, R2, R5, R3, 0x2, P0 ;  /* 0x000000050205a211 */ /* 0x000fca00000f1403 */
[----:B------:R0:W5:Y:S01]  /*12210*/  @!P2 LDG.E R6, desc[UR56][R4.64] ;  /* 0x000000380406a981 */ /* 0x000162000c1e1900 */
[----:B------:R-:W-:-:S05]  /*12220*/  VIADD R22, R20, 0x1 ;  /* 0x0000000114167836 */ /* 0x000fca0000000000 */
[----:B------:R-:W-:-:S04]  /*12230*/  ISETP.NE.AND P0, PT, R22, 0x2, PT ;  /* 0x000000021600780c */ /* 0x000fc80003f05270 */
[----:B------:R-:W-:Y:S02]  /*12240*/  SEL R24, RZ, 0x1, P0 ;  /* 0x00000001ff187807 */ /* 0x000fe40000000000 */
[----:B------:R-:W-:Y:S02]  /*12250*/  SEL R22, R22, RZ, P0 ;  /* 0x000000ff16167207 */ /* 0x000fe40000000000 */
[----:B------:R-:W-:Y:S01]  /*12260*/  LOP3.LUT R24, R23, R24, RZ, 0x3c, !PT ;  /* 0x0000001817187212 */ /* 0x000fe200078e3cff */
[----:B0-----:R-:W-:Y:S06]  /*12270*/  @!P1 BRA `(.L_x_1082) ;  /* 0x0000000000049947 */ /* 0x001fec0003800000 */
[----:B------:R-:W-:Y:S01]  /*12280*/  BPT.TRAP 0x1 ;  /* 0x000000040000795c */ /* 0x000fe20000300000 */
.L_x_1082:
[----:B------:R-:W-:Y:S01]  /*12290*/  LEA R8, R22, UR46, 0x3 ;  /* 0x0000002e16087c11 */ /* 0x000fe2000f8e18ff */
[----:B------:R-:W-:Y:S01]  /*122a0*/  BSSY B1, `(.L_x_1083) ;  /* 0x0000004000017945 */ /* 0x000fe20003800000 */
[----:B------:R-:W-:-:S04]  /*122b0*/  SHF.L.U32 R3, R24, 0x1f, RZ ;  /* 0x0000001f18037819 */ /* 0x000fc800000006ff */
[----:B------:R-:W0:Y:S02]  /*122c0*/  SYNCS.PHASECHK.TRANS64.TRYWAIT P0, [R8+URZ+0x2a840], R3 ;  /* 0x02a84003080075a7 */ /* 0x000e24000800017f */
[----:B0-----:R-:W-:Y:S05]  /*122d0*/  @!P0 BRA `(.L_x_1084) ;  /* 0x0000002800f08947 */ /* 0x001fea0003800000 */
.L_x_1147:
[----:B------:R-:W-:Y:S05]  /*122e0*/  BSYNC B1 ;  /* 0x0000000000017941 */ /* 0x000fea0003800000 */
.L_x_1083:
[----:B------:R-:W-:Y:S01]  /*122f0*/  ULDC UR4, c[0x0][0x430] ;  /* 0x00010c0000047ab9 */ /* 0x000fe20000000800 */
[----:B-----5:R-:W-:Y:S01]  /*12300*/  SHF.R.S32.HI R28, RZ, 0x1f, R6 ;  /* 0x0000001fff1c7819 */ /* 0x020fe20000011406 */
[----:B------:R-:W-:Y:S01]  /*12310*/  UIADD3 UR4, -UR4, URZ, URZ ;  /* 0x0000003f04047290 */ /* 0x000fe2000fffe13f */
[----:B------:R-:W-:Y:S01]  /*12320*/  R2UR UR6, R31 ;  /* 0x000000001f0672ca */ /* 0x000fe200000e0000 */
[----:B------:R-:W-:Y:S01]  /*12330*/  IMAD R19, R22, 0x4800, R25 ;  /* 0x0000480016137824 */ /* 0x000fe200078e0219 */
[C---:B------:R-:W-:Y:S02]  /*12340*/  LOP3.LUT P3, RZ, R18.reuse, 0x4, RZ, 0xc0, !PT ;  /* 0x0000000412ff7812 */ /* 0x040fe4000786c0ff */
[----:B------:R-:W-:Y:S01]  /*12350*/  LOP3.LUT P2, RZ, R18, 0x2, RZ, 0xc0, !PT ;  /* 0x0000000212ff7812 */ /* 0x000fe2000784c0ff */
        /* <DEDUP_REMOVED lines=20> */
[----:B------:R-:W-:Y:S01]  /*124a0*/  VIADD R21, R3, UR4 ;  /* 0x0000000403157c36 */ /* 0x000fe20008000000 */
[----:B------:R-:W-:-:S04]  /*124b0*/  UMOV UR4, 0xffffffff ;  /* 0xffffffff00047882 */ /* 0x000fc80000000000 */
[----:B------:R-:W-:Y:S01]  /*124c0*/  LEA.HI.X R21, R2, UR7, R21, 0x1, P0 ;  /* 0x0000000702157c11 */ /* 0x000fe200080f0c15 */
[----:B------:R-:W-:Y:S06]  /*124d0*/  BRA.DIV UR4, `(.L_x_1085) ;  /* 0x0000002a04847947 */ /* 0x000fec000b800000 */
        /* <DEDUP_REMOVED lines=13> */
[----:B------:R-:W0:Y:S03]  /*125b0*/  SHFL.IDX PT, R14, R10, 0x3, 0x181f ;  /* 0x00781f000a0e7f89 */ /* 0x000e2600000e0000 */
[----:B------:R-:W-:Y:S01]  /*125c0*/  IMAD.X R3, RZ, RZ, R4, P0 ;  /* 0x000000ffff037224 */ /* 0x000fe200000e0604 */
        /* <DEDUP_REMOVED lines=14> */
[----:B-1----:R-:W-:-:S05]  /*126b0*/  IADD3.X R3, RZ, R3, RZ, P0, !PT ;  /* 0x00000003ff037210 */ /* 0x002fca00007fe4ff */
[----:B------:R-:W-:Y:S04]  /*126c0*/  LDGSTS.E.BYPASS.LTC128B.128 [R19+0x19c00], desc[UR56][R2.64], !P3 ;  /* 0x19c0000002137fae */ /* 0x000fe8000d901d78 */
[----:B------:R-:W-:Y:S04]  /*126d0*/  LDGSTS.E.BYPASS.LTC128B.128 [R19+0x1cc00], desc[UR56][R2.64+0x80], !P2 ;  /* 0x1cc0008002137fae */ /* 0x000fe8000d101d78 */
[----:B------:R1:W-:Y:S02]  /*126e0*/  LDGSTS.E.BYPASS.LTC128B.128 [R19+0x1fc00], desc[UR56][R2.64+0x100], !P1 ;  /* 0x1fc0010002137fae */ /* 0x0003e4000c901d78 */
[----:B-1----:R-:W-:-:S05]  /*126f0*/  IADD3 R2, P0, R12, R35, RZ ;  /* 0x000000230c027210 */ /* 0x002fca0007f1e0ff */
[----:B0-----:R-:W-:-:S05]  /*12700*/  IMAD.X R3, RZ, RZ, R4, P0 ;  /* 0x000000ffff037224 */ /* 0x001fca00000e0604 */
[----:B------:R0:W-:Y:S04]  /*12710*/  LDGSTS.E.BYPASS.LTC128B.128 [R19+0x1a400], desc[UR56][R2.64], !P3 ;  /* 0x1a40000002137fae */ /* 0x0001e8000d901d78 */
[----:B------:R0:W-:Y:S04]  /*12720*/  LDGSTS.E.BYPASS.LTC128B.128 [R19+0x1d400], desc[UR56][R2.64+0x80], !P2 ;  /* 0x1d40008002137fae */ /* 0x0001e8000d101d78 */
[----:B--2---:R0:W-:Y:S02]  /*12730*/  LDGSTS.E.BYPASS.LTC128B.128 [R19+0x20400], desc[UR56][R2.64+0x100], !P1 ;  /* 0x2040010002137fae */ /* 0x0041e4000c901d78 */
.L_x_1161:
        /* <DEDUP_REMOVED lines=10> */
.L_x_1086:
        /* <DEDUP_REMOVED lines=10> */
.L_x_1087:
[----:B------:R1:W-:Y:S01]  /*12880*/  SYNCS.ARRIVE.TRANS64.A1T0 RZ, [R8+URZ+0x2a830], RZ ;  /* 0x02a830ff08ff79a7 */ /* 0x0003e2000810003f */
[----:B------:R-:W-:Y:S05]  /*12890*/  @!P2 BRA `(.L_x_1088) ;  /* 0x000000000004a947 */ /* 0x000fea0003800000 */
[----:B------:R-:W-:Y:S01]  /*128a0*/  BPT.TRAP 0x1 ;  /* 0x000000040000795c */ /* 0x000fe20000300000 */
.L_x_1088:
[----:B0-----:R-:W-:Y:S01]  /*128b0*/  SHF.L.U32 R3, R23, 0x1f, RZ ;  /* 0x0000001f17037819 */ /* 0x001fe200000006ff */
[----:B------:R-:W-:Y:S01]  /*128c0*/  BSSY B1, `(.L_x_1089) ;  /* 0x0000004000017945 */ /* 0x000fe20003800000 */
[----:B------:R-:W-:-:S04]  /*128d0*/  LEA R4, R20, UR46, 0x3 ;  /* 0x0000002e14047c11 */ /* 0x000fc8000f8e18ff */
[----:B------:R-:W0:Y:S02]  /*128e0*/  SYNCS.PHASECHK.TRANS64.TRYWAIT P0, [R4+URZ+0x2a860], R3 ;  /* 0x02a86003040075a7 */ /* 0x000e24000800017f */
[----:B0-----:R-:W-:Y:S05]  /*128f0*/  @!P0 BRA `(.L_x_1090) ;  /* 0x0000002c00388947 */ /* 0x001fea0003800000 */
.L_x_1162:
[----:B------:R-:W-:Y:S05]  /*12900*/  BSYNC B1 ;  /* 0x0000000000017941 */ /* 0x000fea0003800000 */
.L_x_1089:
        /* <DEDUP_REMOVED lines=17> */
[----:B------:R-:W0:Y:S03]  /*12a20*/  SHFL.IDX PT, R14, R16, 0x2, 0x181f ;  /* 0x00581f00100e7f89 */ /* 0x000e2600000e0000 */
[----:B------:R-:W-:Y:S01]  /*12a30*/  IMAD.X R3, RZ, RZ, R8, P2 ;  /* 0x000000ffff037224 */ /* 0x000fe200010e0608 */
        /* <DEDUP_REMOVED lines=22> */
[----:B------:R2:W3:Y:S03]  /*12ba0*/  SHFL.IDX PT, R14, R16, 0x5, 0x181f ;  /* 0x00b81f00100e7f89 */ /* 0x0004e600000e0000 */
[----:B-1----:R-:W-:Y:S01]  /*12bb0*/  IMAD.X R3, RZ, RZ, R8, P2 ;  /* 0x000000ffff037224 */ /* 0x002fe200010e0608 */
[----:B------:R-:W-:Y:S01]  /*12bc0*/  ISETP.LT.OR P2, PT, R0, 0x41, !P1 ;  /* 0x000000410000780c */ /* 0x000fe20004f41670 */
[----:B------:R2:W1:-:S12]  /*12bd0*/  SHFL.IDX PT, R8, R17, 0x5, 0x181f ;  /* 0x00b81f0011087f89 */ /* 0x00045800000e0000 */
[----:B------:R2:W-:Y:S01]  /*12be0*/  LDGSTS.E.BYPASS.LTC128B.128 [R5+0x2400], desc[UR56][R2.64], !P2 ;  /* 0x0240000002057fae */ /* 0x0005e2000d101d78 */
[----:B------:R-:W-:-:S13]  /*12bf0*/  ISETP.LT.OR P2, PT, R0, 0x41, !P0 ;  /* 0x000000410000780c */ /* 0x000fda0004741670 */
[----:B-1-3--:R2:W-:Y:S02]  /*12c00*/  LDGSTS.E.BYPASS.LTC128B.128 [R5+0x5400], desc[UR56][R2.64+0x80], !P2 ;  /* 0x0540008002057fae */ /* 0x00a5e4000d101d78 */
.L_x_1176:
[C---:B------:R-:W-:Y:S01]  /*12c10*/  ISETP.LT.OR P1, PT, R0.reuse, 0x51, !P1 ;  /* 0x000000510000780c */ /* 0x040fe20004f21670 */
[----:B------:R-:W-:Y:S01]  /*12c20*/  ULDC.64 UR4, c[0x0][0x328] ;  /* 0x0000ca0000047ab9 */ /* 0x000fe20000000a00 */
[----:B------:R-:W-:Y:S01]  /*12c30*/  ISETP.LT.OR P0, PT, R0, 0x51, !P0 ;  /* 0x000000510000780c */ /* 0x000fe20004701670 */
[----:B------:R-:W-:Y:S01]  /*12c40*/  IMAD R26, R26, UR4, RZ ;  /* 0x000000041a1a7c24 */ /* 0x000fe2000f8e02ff */
[----:B0-2---:R-:W-:-:S03]  /*12c50*/  IADD3 R2, P2, R14, R35, RZ ;  /* 0x000000230e027210 */ /* 0x005fc60007f5e0ff */
        /* <DEDUP_REMOVED lines=16> */
.L_x_1092:
        /* <DEDUP_REMOVED lines=10> */
.L_x_1093:
        /* <DEDUP_REMOVED lines=14> */
[----:B------:R-:W-:Y:S01]  /*12ee0*/  LEA R16, P0, R2, UR6, 0x1 ;  /* 0x0000000602107c11 */ /* 0x000fe2000f8008ff */
[----:B------:R-:W-:-:S05]  /*12ef0*/  VIADD R17, R3, UR4 ;  /* 0x0000000403117c36 */ /* 0x000fca0008000000 */
[----:B------:R-:W-:Y:S02]  /*12f00*/  LEA.HI.X R17, R2, UR7, R17, 0x1, P0 ;  /* 0x0000000702117c11 */ /* 0x000fe400080f0c11 */
[----:B------:R-:W-:-:S13]  /*12f10*/  ISETP.GT.AND P0, PT, R27, UR49, PT ;  /* 0x000000311b007c0c */ /* 0x000fda000bf04270 */
[----:B0-----:R-:W-:Y:S05]  /*12f20*/  @P0 BRA `(.L_x_1094) ;  /* 0xfffffff0006c0947 */ /* 0x001fea000383ffff */
[----:B------:R-:W-:Y:S05]  /*12f30*/  BSYNC B0 ;  /* 0x0000000000007941 */ /* 0x000fea0003800000 */
.L_x_1081:
[----:B------:R-:W-:-:S13]  /*12f40*/  LOP3.LUT P0, RZ, R18, 0x10, RZ, 0xc0, !PT ;  /* 0x0000001012ff7812 */ /* 0x000fda000780c0ff */
[----:B------:R-:W-:Y:S05]  /*12f50*/  @!P0 BRA `(.L_x_1095) ;  /* 0x0000000000048947 */ /* 0x000fea0003800000 */
[----:B------:R-:W-:Y:S01]  /*12f60*/  BPT.TRAP 0x1 ;  /* 0x000000040000795c */ /* 0x000fe20000300000 */
.L_x_1095:
[----:B0-----:R-:W-:Y:S01]  /*12f70*/  LEA R0, R22, UR46, 0x3 ;  /* 0x0000002e16007c11 */ /* 0x001fe2000f8e18ff */
[----:B------:R-:W-:Y:S01]  /*12f80*/  IMAD.MOV.U32 R2, RZ, RZ, -0x60 ;  /* 0xffffffa0ff027424 */ /* 0x000fe200078e00ff */
[----:B------:R-:W-:Y:S01]  /*12f90*/  SHF.L.U32 R3, R24, 0x1f, RZ ;  /* 0x0000001f18037819 */ /* 0x000fe200000006ff */
[----:B------:R-:W-:Y:S01]  /*12fa0*/  BSSY B0, `(.L_x_1096) ;  /* 0x0000006000007945 */ /* 0x000fe20003800000 */
[----:B------:R-:W-:Y:S02]  /*12fb0*/  IMAD R25, R22, 0x3000, R25 ;  /* 0x0000300016197824 */ /* 0x000fe400078e0219 */
[----:B------:R-:W0:Y:S01]  /*12fc0*/  SYNCS.PHASECHK.TRANS64.TRYWAIT P0, [R0+URZ+0x2a860], R3 ;  /* 0x02a86003000075a7 */ /* 0x000e22000800017f */
[----:B------:R-:W-:-:S04]  /*12fd0*/  IMAD R5, R27, R2, UR41 ;  /* 0x000000291b057e24 */ /* 0x000fc8000f8e0202 */
[----:B------:R-:W-:Y:S01]  /*12fe0*/  IMAD.IADD R5, R5, 0x1, -R36 ;  /* 0x0000000105057824 */ /* 0x000fe200078e0a24 */
[----:B0-----:R-:W-:Y:S06]  /*12ff0*/  @!P0 BRA `(.L_x_1097) ;  /* 0x0000002c00948947 */ /* 0x001fec0003800000 */
.L_x_1177:
[----:B------:R-:W-:Y:S05]  /*13000*/  BSYNC B0 ;  /* 0x0000000000007941 */ /* 0x000fea0003800000 */
.L_x_1096:
        /* <DEDUP_REMOVED lines=8> */
[----:B------:R-:W-:Y:S01]  /*13090*/  SHFL.IDX PT, R6, R17, 0x1, 0x181f ;  /* 0x00381f0011067f89 */ /* 0x000fe200000e0000 */
[----:B------:R-:W-:Y:S02]  /*130a0*/  ISETP.LT.OR P2, PT, R5, 0x1, P1 ;  /* 0x000000010500780c */ /* 0x000fe40000f41670 */
[----:B------:R-:W-:Y:S01]  /*130b0*/  LEA R4, R25, UR46, 0x1 ;  /* 0x0000002e19047c11 */ /* 0x000fe2000f8e08ff */
[----:B------:R-:W1:Y:S01]  /*130c0*/  SHFL.IDX PT, R14, R16, 0x1, 0x181f ;  /* 0x00381f00100e7f89 */ /* 0x000e6200000e0000 */
[----:B------:R-:W-:-:S02]  /*130d0*/  ISETP.LT.OR P4, PT, R5, 0x11, P1 ;  /* 0x000000110500780c */ /* 0x000fc40000f81670 */
[----:B------:R-:W-:Y:S01]  /*130e0*/  ISETP.LT.OR P5, PT, R5, 0x11, !P0 ;  /* 0x000000110500780c */ /* 0x000fe200047a1670 */
[----:B------:R-:W-:Y:S04]  /*130f0*/  SHFL.IDX PT, R10, R17, 0x2, 0x181f ;  /* 0x00581f00110a7f89 */ /* 0x000fe800000e0000 */
[----:B------:R-:W2:Y:S04]  /*13100*/  SHFL.IDX PT, R19, R16, 0x2, 0x181f ;  /* 0x00581f0010137f89 */ /* 0x000ea800000e0000 */
[----:B------:R-:W-:Y:S04]  /*13110*/  SHFL.IDX PT, R9, R17, 0x3, 0x181f ;  /* 0x00781f0011097f89 */ /* 0x000fe800000e0000 */
[----:B------:R-:W3:Y:S01]  /*13120*/  SHFL.IDX PT, R20, R16, 0x3, 0x181f ;  /* 0x00781f0010147f89 */ /* 0x000ee200000e0000 */
[----:B0-----:R-:W-:-:S03]  /*13130*/  IMAD.WIDE.U32 R2, R30, 0x2, R2 ;  /* 0x000000021e027825 */ /* 0x001fc600078e0002 */
[----:B------:R-:W-:Y:S04]  /*13140*/  SHFL.IDX PT, R8, R17, 0x4, 0x181f ;  /* 0x00981f0011087f89 */ /* 0x000fe800000e0000 */
[----:B------:R-:W0:Y:S04]  /*13150*/  SHFL.IDX PT, R21, R16, 0x4, 0x181f ;  /* 0x00981f0010157f89 */ /* 0x000e2800000e0000 */
[----:B------:R-:W-:Y:S01]  /*13160*/  LDGSTS.E.BYPASS.LTC128B.128 [R4+0x400], desc[UR56][R2.64], !P2 ;  /* 0x0040000002047fae */ /* 0x000fe2000d101d78 */
[----:B------:R-:W-:-:S03]  /*13170*/  ISETP.LT.OR P2, PT, R5, 0x21, P1 ;  /* 0x000000210500780c */ /* 0x000fc60000f41670 */
[----:B------:R1:W-:Y:S01]  /*13180*/  LDGSTS.E.BYPASS.LTC128B.128 [R4+0x3400], desc[UR56][R2.64+0x80], !P3 ;  /* 0x0340008002047fae */ /* 0x0003e2000d901d78 */
[----:B------:R-:W-:-:S03]  /*13190*/  ISETP.LT.OR P3, PT, R5, 0x21, !P0 ;  /* 0x000000210500780c */ /* 0x000fc60004761670 */
[----:B------:R-:W4:Y:S01]  /*131a0*/  SHFL.IDX PT, R17, R17, 0x5, 0x181f ;  /* 0x00b81f0011117f89 */ /* 0x000f2200000e0000 */
[----:B-1----:R-:W-:Y:S02]  /*131b0*/  IMAD.MOV.U32 R2, RZ, RZ, R14 ;  /* 0x000000ffff027224 */ /* 0x002fe400078e000e */
[----:B------:R-:W-:Y:S01]  /*131c0*/  IMAD.MOV.U32 R3, RZ, RZ, R6 ;  /* 0x000000ffff037224 */ /* 0x000fe200078e0006 */
[----:B------:R1:W0:Y:S01]  /*131d0*/  SHFL.IDX PT, R14, R16, 0x5, 0x181f ;  /* 0x00b81f00100e7f89 */ /* 0x00022200000e0000 */
[----:B------:R-:W-:-:S04]  /*131e0*/  IMAD.WIDE.U32 R6, R30, 0x2, R2 ;  /* 0x000000021e067825 */ /* 0x000fc800078e0002 */
[----:B--2---:R-:W-:Y:S01]  /*131f0*/  IMAD.MOV.U32 R2, RZ, RZ, R19 ;  /* 0x000000ffff027224 */ /* 0x004fe200078e0013 */
[----:B------:R-:W-:Y:S01]  /*13200*/  LDGSTS.E.BYPASS.LTC128B.128 [R4+0xc00], desc[UR56][R6.64], !P4 ;  /* 0x00c0000006047fae */ /* 0x000fe2000e101d78 */
[----:B------:R-:W-:Y:S01]  /*13210*/  IMAD.MOV.U32 R3, RZ, RZ, R10 ;  /* 0x000000ffff037224 */ /* 0x000fe200078e000a */
[C---:B------:R-:W-:Y:S02]  /*13220*/  ISETP.LT.OR P4, PT, R5.reuse, 0x31, P1 ;  /* 0x000000310500780c */ /* 0x040fe40000f81670 */
[----:B------:R-:W-:Y:S01]  /*13230*/  LDGSTS.E.BYPASS.LTC128B.128 [R4+0x3c00], desc[UR56][R6.64+0x80], !P5 ;  /* 0x03c0008006047fae */ /* 0x000fe2000e901d78 */
[----:B------:R-:W-:Y:S01]  /*13240*/  IMAD.WIDE.U32 R2, R30, 0x2, R2 ;  /* 0x000000021e027825 */ /* 0x000fe200078e0002 */
[----:B------:R-:W-:-:S04]  /*13250*/  ISETP.LT.OR P5, PT, R5, 0x31, !P0 ;  /* 0x000000310500780c */ /* 0x000fc800047a1670 */
[----:B------:R-:W-:Y:S01]  /*13260*/  LDGSTS.E.BYPASS.LTC128B.128 [R4+0x1400], desc[UR56][R2.64], !P2 ;  /* 0x0140000002047fae */ /* 0x000fe2000d101d78 */
[----:B------:R-:W-:-:S03]  /*13270*/  ISETP.LT.OR P2, PT, R5, 0x41, P1 ;  /* 0x000000410500780c */ /* 0x000fc60000f41670 */
[----:B------:R3:W-:Y:S01]  /*13280*/  LDGSTS.E.BYPASS.LTC128B.128 [R4+0x4400], desc[UR56][R2.64+0x80], !P3 ;  /* 0x0440008002047fae */ /* 0x0007e2000d901d78 */
[----:B------:R-:W-:Y:S01]  /*13290*/  ISETP.LT.OR P3, PT, R5, 0x41, !P0 ;  /* 0x000000410500780c */ /* 0x000fe20004761670 */
[----:B---3--:R-:W-:Y:S02]  /*132a0*/  IMAD.MOV.U32 R2, RZ, RZ, R20 ;  /* 0x000000ffff027224 */ /* 0x008fe400078e0014 */
[----:B------:R-:W-:Y:S02]  /*132b0*/  IMAD.MOV.U32 R3, RZ, RZ, R9 ;  /* 0x000000ffff037224 */ /* 0x000fe400078e0009 */
[----:B------:R-:W-:-:S04]  /*132c0*/  IMAD.WIDE.U32 R6, R30, 0x2, R2 ;  /* 0x000000021e067825 */ /* 0x000fc800078e0002 */
[----:B0-----:R-:W-:Y:S01]  /*132d0*/  IMAD.MOV.U32 R2, RZ, RZ, R21 ;  /* 0x000000ffff027224 */ /* 0x001fe200078e0015 */
[----:B------:R1:W-:Y:S01]  /*132e0*/  LDGSTS.E.BYPASS.LTC128B.128 [R4+0x1c00], desc[UR56][R6.64], !P4 ;  /* 0x01c0000006047fae */ /* 0x0003e2000e101d78 */
[----:B------:R-:W-:Y:S02]  /*132f0*/  IMAD.MOV.U32 R3, RZ, RZ, R8 ;  /* 0x000000ffff037224 */ /* 0x000fe400078e0008 */
[----:B------:R-:W-:Y:S01]  /*13300*/  IMAD.MOV.U32 R8, RZ, RZ, RZ ;  /* 0x000000ffff087224 */ /* 0x000fe200078e00ff */
[----:B------:R1:W-:Y:S01]  /*13310*/  LDGSTS.E.BYPASS.LTC128B.128 [R4+0x4c00], desc[UR56][R6.64+0x80], !P5 ;  /* 0x04c0008006047fae */ /* 0x0003e2000e901d78 */
[----:B------:R-:W-:-:S05]  /*13320*/  IMAD.WIDE.U32 R2, R30, 0x2, R2 ;  /* 0x000000021e027825 */ /* 0x000fca00078e0002 */
[----:B------:R1:W-:Y:S04]  /*13330*/  LDGSTS.E.BYPASS.LTC128B.128 [R4+0x2400], desc[UR56][R2.64], !P2 ;  /* 0x0240000002047fae */ /* 0x0003e8000d101d78 */
[----:B----4-:R1:W-:Y:S02]  /*13340*/  LDGSTS.E.BYPASS.LTC128B.128 [R4+0x5400], desc[UR56][R2.64+0x80], !P3 ;  /* 0x0540008002047fae */ /* 0x0103e4000d901d78 */
.L_x_1191:
[C---:B------:R-:W-:Y:S01]  /*13350*/  ISETP.LT.OR P1, PT, R5.reuse, 0x51, P1 ;  /* 0x000000510500780c */ /* 0x040fe20000f21670 */
[----:B-1----:R-:W-:Y:S01]  /*13360*/  IMAD.MOV.U32 R2, RZ, RZ, R14 ;  /* 0x000000ffff027224 */ /* 0x002fe200078e000e */
[----:B------:R-:W-:Y:S01]  /*13370*/  ISETP.LT.OR P0, PT, R5, 0x51, !P0 ;  /* 0x000000510500780c */ /* 0x000fe20004701670 */
[----:B------:R-:W-:Y:S02]  /*13380*/  IMAD.MOV.U32 R3, RZ, RZ, R17 ;  /* 0x000000ffff037224 */ /* 0x000fe400078e0011 */
[----:B------:R-:W-:-:S08]  /*13390*/  IMAD.WIDE.U32 R2, R30, 0x2, R2 ;  /* 0x000000021e027825 */ /* 0x000fd000078e0002 */
[----:B------:R-:W-:Y:S01]  /*133a0*/  @!PT LDS RZ, [RZ] ;  /* 0x00000000fffff984 */ /* 0x000fe20000000800 */
[----:B------:R-:W-:Y:S01]  /*133b0*/  @!PT LDS RZ, [RZ] ;  /* 0x00000000fffff984 */ /* 0x000fe20000000800 */
[----:B------:R-:W-:Y:S01]  /*133c0*/  @!PT LDS RZ, [RZ] ;  /* 0x00000000fffff984 */ /* 0x000fe20000000800 */
[----:B------:R0:W-:Y:S04]  /*133d0*/  LDGSTS.E.BYPASS.LTC128B.128 [R4+0x2c00], desc[UR56][R2.64], !P1 ;  /* 0x02c0000002047fae */ /* 0x0001e8000c901d78 */
[----:B------:R0:W-:Y:S01]  /*133e0*/  LDGSTS.E.BYPASS.LTC128B.128 [R4+0x5c00], desc[UR56][R2.64+0x80], !P0 ;  /* 0x05c0008002047fae */ /* 0x0001e2000c101d78 */
[----:B------:R-:W-:Y:S01]  /*133f0*/  PLOP3.LUT P0, PT, PT, PT, PT, 0x80, 0x0 ;  /* 0x000000000000781c */ /* 0x000fe20003f0f070 */
[----:B------:R-:W-:-:S12]  /*13400*/  NOP ;  /* 0x0000000000007918 */ /* 0x000fd80000000000 */
.L_x_1099:
        /* <DEDUP_REMOVED lines=10> */
.L_x_1100:
[----:B------:R1:W-:Y:S02]  /*134b0*/  SYNCS.ARRIVE.TRANS64.A1T0 RZ, [R0+URZ+0x2a850], RZ ;  /* 0x02a850ff00ff79a7 */ /* 0x0003e4000810003f */
[----:B-1----:R-:W-:-:S04]  /*134c0*/  IADD3 R0, R22, 0x1, RZ ;  /* 0x0000000116007810 */ /* 0x002fc80007ffe0ff */
[----:B------:R-:W-:-:S04]  /*134d0*/  ISETP.NE.AND P0, PT, R0, 0x2, PT ;  /* 0x000000020000780c */ /* 0x000fc80003f05270 */
[----:B0-----:R-:W-:Y:S02]  /*134e0*/  SEL R3, RZ, 0x1, P0 ;  /* 0x00000001ff037807 */ /* 0x001fe40000000000 */
[----:B------:R-:W-:Y:S02]  /*134f0*/  SEL R0, R0, RZ, P0 ;  /* 0x000000ff00007207 */ /* 0x000fe40000000000 */
[----:B------:R-:W-:-:S07]  /*13500*/  LOP3.LUT R24, R24, R3, RZ, 0x3c, !PT ;  /* 0x0000000318187212 */ /* 0x000fce00078e3cff */
.L_x_1060:
[----:B------:R-:W0:Y:S01]  /*13510*/  S2R R3, SR_CgaCtaId ;  /* 0x0000000000037919 */ /* 0x000e220000008800 */
[----:B------:R-:W-:Y:S02]  /*13520*/  MOV R2, 0x400 ;  /* 0x0000040000027802 */ /* 0x000fe40000000f00 */
[----:B------:R-:W-:Y:S02]  /*13530*/  SHF.L.U32 R8, R8, 0x1f, RZ ;  /* 0x0000001f08087819 */ /* 0x000fe400000006ff */
[----:B0-----:R-:W-:-:S04]  /*13540*/  LEA R7, R3, R2, 0x18 ;  /* 0x0000000203077211 */ /* 0x001fc800078ec0ff */
[----:B------:R-:W0:Y:S02]  /*13550*/  SYNCS.PHASECHK.TRANS64.TRYWAIT P0, [R7+URZ+0x2a820], R8 ;  /* 0x02a82008070075a7 */ /* 0x000e24000800017f */
[----:B0-----:R-:W-:Y:S05]  /*13560*/  @!P0 BRA `(.L_x_1101) ;  /* 0x0000003000408947 */ /* 0x001fea0003800000 */
.L_x_1192:
[----:B------:R-:W-:-:S03]  /*13570*/  UMOV UR4, 0xffffffff ;  /* 0xffffffff00047882 */ /* 0x000fc60000000000 */
[----:B------:R-:W-:Y:S05]  /*13580*/  BRA.DIV UR4, `(.L_x_1102) ;  /* 0x00000032044c7947 */ /* 0x000fea000b800000 */
[----:B------:R-:W1:Y:S02]  /*13590*/  S2R R2, SR_TID.X ;  /* 0x0000000000027919 */ /* 0x000e640000002100 */
[----:B-1----:R-:W-:-:S04]  /*135a0*/  SHF.R.U32.HI R2, RZ, 0x5, R2 ;  /* 0x00000005ff027819 */ /* 0x002fc80000011602 */
[----:B------:R-:W-:-:S05]  /*135b0*/  LOP3.LUT R2, R2, 0x3, RZ, 0xc0, !PT ;  /* 0x0000000302027812 */ /* 0x000fca00078ec0ff */
[----:B------:R1:W2:Y:S02]  /*135c0*/  SHFL.IDX PT, R14, R2, RZ, 0x1f ;  /* 0x00001fff020e7589 */ /* 0x0002a400000e0000 */
.L_x_1195:
[----:B--2---:R-:W-:-:S13]  /*135d0*/  ISETP.NE.AND P0, PT, R14, RZ, PT ;  /* 0x000000ff0e00720c */ /* 0x004fda0003f05270 */
[----:B------:R-:W-:Y:S05]  /*135e0*/  @P0 BRA `(.L_x_968) ;  /* 0x0000000000900947 */ /* 0x000fea0003800000 */
[----:B------:R-:W-:-:S03]  /*135f0*/  UMOV UR4, 0xffffffff ;  /* 0xffffffff00047882 */ /* 0x000fc60000000000 */
[----:B------:R-:W-:Y:S05]  /*13600*/  BRA.DIV UR4, `(.L_x_1103) ;  /* 0x0000003204607947 */ /* 0x000fea000b800000 */
[----:B------:R-:W-:-:S13]  /*13610*/  ELECT P6, URZ, PT ;  /* 0x00000000003f782f */ /* 0x000fda00038c0000 */
.L_x_1198:
[----:B------:R-:W-:Y:S05]  /*13620*/  @!P6 BRA `(.L_x_968) ;  /* 0x000000000080e947 */ /* 0x000fea0003800000 */
[----:B-1----:R-:W2:Y:S02]  /*13630*/  LDL R2, [R1] ;  /* 0x0000000001027983 */ /* 0x002ea40000100800 */
[----:B--2---:R-:W-:-:S13]  /*13640*/  R2UR UR4, R2 ;  /* 0x00000000020472ca */ /* 0x004fda00000e0000 */
[----:B------:R-:W-:-:S06]  /*13650*/  ULOP3.LUT UR4, UR4, 0x2, URZ, 0xfc, !UPT ;  /* 0x0000000204047892 */ /* 0x000fcc000f8efc3f */
[----:B------:R-:W-:-:S05]  /*13660*/  IMAD.U32 R2, RZ, RZ, UR4 ;  /* 0x00000004ff027e24 */ /* 0x000fca000f8e00ff */
[----:B------:R-:W-:-:S13]  /*13670*/  ISETP.NE.AND P0, PT, R2, 0x3, PT ;  /* 0x000000030200780c */ /* 0x000fda0003f05270 */
[----:B------:R-:W-:Y:S05]  /*13680*/  @!P0 BRA `(.L_x_1104) ;  /* 0x0000000000048947 */ /* 0x000fea0003800000 */
[----:B------:R-:W-:Y:S01]  /*13690*/  BPT.TRAP 0x1 ;  /* 0x000000040000795c */ /* 0x000fe20000300000 */
.L_x_1104:
[----:B------:R-:W-:Y:S01]  /*136a0*/  IMAD R5, R0, 0x8, R7 ;  /* 0x0000000800057824 */ /* 0x000fe200078e0207 */
[----:B------:R-:W-:Y:S01]  /*136b0*/  SHF.L.U32 R2, R24, 0x1f, RZ ;  /* 0x0000001f18027819 */ /* 0x000fe200000006ff */
[----:B------:R-:W-:-:S03]  /*136c0*/  VIADD R0, R0, 0x1 ;  /* 0x0000000100007836 */ /* 0x000fc60000000000 */
[----:B------:R-:W1:Y:S02]  /*136d0*/  SYNCS.PHASECHK.TRANS64.TRYWAIT P1, [R5+URZ+0x2a840], R2 ;  /* 0x02a84002050075a7 */ /* 0x000e64000802017f */
[----:B------:R-:W-:-:S04]  /*136e0*/  ISETP.NE.AND P2, PT, R0, 0x2, PT ;  /* 0x000000020000780c */ /* 0x000fc80003f45270 */
[----:B------:R-:W-:Y:S01]  /*136f0*/  SEL R3, RZ, 0x1, P2 ;  /* 0x00000001ff037807 */ /* 0x000fe20001000000 */
[----:B-1----:R-:W-:Y:S08]  /*13700*/  @!P1 BRA `(.L_x_1105) ;  /* 0x0000003000409947 */ /* 0x002ff00003800000 */
.L_x_1199:
[----:B------:R-:W-:Y:S02]  /*13710*/  SEL R0, R0, RZ, P2 ;  /* 0x000000ff00007207 */ /* 0x000fe40001000000 */
[----:B------:R-:W-:Y:S01]  /*13720*/  LOP3.LUT R3, R24, R3, RZ, 0x3c, !PT ;  /* 0x0000000318037212 */ /* 0x000fe200078e3cff */
[----:B------:R-:W-:Y:S06]  /*13730*/  @!P0 BRA `(.L_x_1106) ;  /* 0x0000000000048947 */ /* 0x000fec0003800000 */
[----:B------:R-:W-:Y:S01]  /*13740*/  BPT.TRAP 0x1 ;  /* 0x000000040000795c */ /* 0x000fe20000300000 */
.L_x_1106:
[----:B0-----:R-:W-:Y:S01]  /*13750*/  IMAD R7, R0, 0x8, R7 ;  /* 0x0000000800077824 */ /* 0x001fe200078e0207 */
[----:B------:R-:W-:-:S04]  /*13760*/  SHF.L.U32 R0, R3, 0x1f, RZ ;  /* 0x0000001f03007819 */ /* 0x000fc800000006ff */
[----:B------:R-:W0:Y:S02]  /*13770*/  SYNCS.PHASECHK.TRANS64.TRYWAIT P1, [R7+URZ+0x2a840], R0 ;  /* 0x02a84000070075a7 */ /* 0x000e24000802017f */
[----:B0-----:R-:W-:Y:S05]  /*13780*/  @!P1 BRA `(.L_x_1107) ;  /* 0x0000003000349947 */ /* 0x001fea0003800000 */
.L_x_1200:
[----:B------:R-:W-:Y:S05]  /*13790*/  @!P0 BRA `(.L_x_1108) ;  /* 0x0000000000048947 */ /* 0x000fea0003800000 */
[----:B------:R-:W-:Y:S01]  /*137a0*/  BPT.TRAP 0x1 ;  /* 0x000000040000795c */ /* 0x000fe20000300000 */
.L_x_1108:
[----:B------:R-:W2:Y:S02]  /*137b0*/  SYNCS.PHASECHK.TRANS64.TRYWAIT P1, [R5+URZ+0x2a860], R2 ;  /* 0x02a86002050075a7 */ /* 0x000ea4000802017f */
[----:B--2---:R-:W-:Y:S05]  /*137c0*/  @!P1 BRA `(.L_x_1109) ;  /* 0x0000003000389947 */ /* 0x004fea0003800000 */
.L_x_1201:
[----:B------:R-:W-:Y:S05]  /*137d0*/  @!P0 BRA `(.L_x_1110) ;  /* 0x0000000000048947 */ /* 0x000fea0003800000 */
[----:B------:R-:W-:Y:S01]  /*137e0*/  BPT.TRAP 0x1 ;  /* 0x000000040000795c */ /* 0x000fe20000300000 */
.L_x_1110:
[----:B---3--:R3:W4:Y:S02]  /*137f0*/  SYNCS.PHASECHK.TRANS64.TRYWAIT P0, [R7+URZ+0x2a860], R0 ;  /* 0x02a86000070075a7 */ /* 0x008724000800017f */
[----:B----4-:R-:W-:Y:S05]  /*13800*/  @!P0 NANOSLEEP.SYNCS 0x989680 ;  /* 0x009896800000895d */ /* 0x010fea0003900000 */
[----:B------:R-:W4:Y:S02]  /*13810*/  @!P0 SYNCS.PHASECHK.TRANS64 P0, [R7+URZ+0x2a860], R0 ;  /* 0x02a86000070085a7 */ /* 0x000f24000800007f */
[----:B----4-:R-:W-:Y:S05]  /*13820*/  @!P0 BRA `(.L_x_1110) ;  /* 0xfffffffc00f08947 */ /* 0x010fea000383ffff */
.L_x_968:
[----:B------:R-:W-:Y:S05]  /*13830*/  BSYNC B6 ;  /* 0x0000000000067941 */ /* 0x000fea0003800000 */
.L_x_965:
[----:B------:R-:W-:Y:S05]  /*13840*/  EXIT ;  /* 0x000000000000794d */ /* 0x000fea0003800000 */
.L_x_978:
[----:B0-----:R-:W-:-:S04]  /*13850*/  IMAD.U32 R3, RZ, RZ, UR58 ;  /* 0x0000003aff037e24 */ /* 0x001fc8000f8e00ff */
[----:B------:R0:W1:Y:S03]  /*13860*/  SYNCS.PHASECHK.TRANS64.TRYWAIT P0, [R3+URZ+0x2a800], R0 ;  /* 0x02a80000030075a7 */ /* 0x000066000800017f */
[----:B-1----:R-:W-:Y:S05]  /*13870*/  @!P0 NANOSLEEP.SYNCS 0x989680 ;  /* 0x009896800000895d */ /* 0x002fea0003900000 */
[----:B------:R-:W1:Y:S02]  /*13880*/  @!P0 SYNCS.PHASECHK.TRANS64 P0, [R3+URZ+0x2a800], R0 ;  /* 0x02a80000030085a7 */ /* 0x000e64000800007f */
[----:B-1----:R-:W-:Y:S05]  /*13890*/  @!P0 BRA `(.L_x_978) ;  /* 0xfffffffc00ec8947 */ /* 0x002fea000383ffff */
[----:B------:R-:W-:Y:S05]  /*138a0*/  BRA `(.L_x_1111) ;  /* 0xfffffedc00587947 */ /* 0x000fea000383ffff */
.L_x_982:
[----:B0-----:R-:W-:-:S04]  /*138b0*/  IMAD.U32 R3, RZ, RZ, UR58 ;  /* 0x0000003aff037e24 */ /* 0x001fc8000f8e00ff */
[----:B------:R0:W2:Y:S03]  /*138c0*/  SYNCS.PHASECHK.TRANS64.TRYWAIT P1, [R3+URZ+0x2a830], R0 ;  /* 0x02a83000030075a7 */ /* 0x0000a6000802017f */
[----:B--2---:R-:W-:Y:S05]  /*138d0*/  @!P1 NANOSLEEP.SYNCS 0x989680 ;  /* 0x009896800000995d */ /* 0x004fea0003900000 */
[----:B------:R-:W2:Y:S02]  /*138e0*/  @!P1 SYNCS.PHASECHK.TRANS64 P1, [R3+URZ+0x2a830], R0 ;  /* 0x02a83000030095a7 */ /* 0x000ea4000802007f */
[----:B--2---:R-:W-:Y:S05]  /*138f0*/  @!P1 BRA `(.L_x_982) ;  /* 0xfffffffc00ec9947 */ /* 0x004fea000383ffff */
[----:B------:R-:W-:Y:S05]  /*13900*/  BRA `(.L_x_981) ;  /* 0xfffffedc007c7947 */ /* 0x000fea000383ffff */
.L_x_999:
[----:B-1----:R-:W-:-:S04]  /*13910*/  IMAD.U32 R12, RZ, RZ, UR61 ;  /* 0x0000003dff0c7e24 */ /* 0x002fc8000f8e00ff */
[----:B------:R1:W2:Y:S03]  /*13920*/  SYNCS.PHASECHK.TRANS64.TRYWAIT P1, [R12+URZ+0x2a830], R11 ;  /* 0x02a8300b0c0075a7 */ /* 0x0002a6000802017f */
[----:B--2---:R-:W-:Y:S05]  /*13930*/  @!P1 NANOSLEEP.SYNCS 0x989680 ;  /* 0x009896800000995d */ /* 0x004fea0003900000 */
[----:B------:R-:W2:Y:S02]  /*13940*/  @!P1 SYNCS.PHASECHK.TRANS64 P1, [R12+URZ+0x2a830], R11 ;  /* 0x02a8300b0c0095a7 */ /* 0x000ea4000802007f */
[----:B--2---:R-:W-:Y:S05]  /*13950*/  @!P1 BRA `(.L_x_999) ;  /* 0xfffffffc00ec9947 */ /* 0x004fea000383ffff */
[----:B------:R-:W-:Y:S05]  /*13960*/  BRA `(.L_x_998) ;  /* 0xffffff1000547947 */ /* 0x000fea000383ffff */
.L_x_1003:
[----:B01----:R-:W-:-:S04]  /*13970*/  IMAD.U32 R11, RZ, RZ, UR14 ;  /* 0x0000000eff0b7e24 */ /* 0x003fc8000f8e00ff */
[----:B------:R0:W1:Y:S03]  /*13980*/  SYNCS.PHASECHK.TRANS64.TRYWAIT P1, [R11+URZ+0x2a850], R0 ;  /* 0x02a850000b0075a7 */ /* 0x000066000802017f */
[----:B-1----:R-:W-:Y:S05]  /*13990*/  @!P1 NANOSLEEP.SYNCS 0x989680 ;  /* 0x009896800000995d */ /* 0x002fea0003900000 */
[----:B------:R-:W1:Y:S02]  /*139a0*/  @!P1 SYNCS.PHASECHK.TRANS64 P1, [R11+URZ+0x2a850], R0 ;  /* 0x02a850000b0095a7 */ /* 0x000e64000802007f */
[----:B-1----:R-:W-:Y:S05]  /*139b0*/  @!P1 BRA `(.L_x_1003) ;  /* 0xfffffffc00ec9947 */ /* 0x002fea000383ffff */
[----:B------:R-:W-:Y:S05]  /*139c0*/  BRA `(.L_x_1002) ;  /* 0xffffff1800607947 */ /* 0x000fea000383ffff */
.L_x_1022:
[----:B-1----:R-:W-:-:S04]  /*139d0*/  IMAD.U32 R12, RZ, RZ, UR6 ;  /* 0x00000006ff0c7e24 */ /* 0x002fc8000f8e00ff */
[----:B------:R1:W2:Y:S03]  /*139e0*/  SYNCS.PHASECHK.TRANS64.TRYWAIT P1, [R12+URZ+0x2a830], R11 ;  /* 0x02a8300b0c0075a7 */ /* 0x0002a6000802017f */
[----:B--2---:R-:W-:Y:S05]  /*139f0*/  @!P1 NANOSLEEP.SYNCS 0x989680 ;  /* 0x009896800000995d */ /* 0x004fea0003900000 */
[----:B------:R-:W2:Y:S02]  /*13a00*/  @!P1 SYNCS.PHASECHK.TRANS64 P1, [R12+URZ+0x2a830], R11 ;  /* 0x02a8300b0c0095a7 */ /* 0x000ea4000802007f */
[----:B--2---:R-:W-:Y:S05]  /*13a10*/  @!P1 BRA `(.L_x_1022) ;  /* 0xfffffffc00ec9947 */ /* 0x004fea000383ffff */
[----:B------:R-:W-:Y:S05]  /*13a20*/  BRA `(.L_x_1021) ;  /* 0xffffff44009c7947 */ /* 0x000fea000383ffff */
.L_x_1026:
[----:B01----:R-:W-:-:S04]  /*13a30*/  IMAD.U32 R11, RZ, RZ, UR6 ;  /* 0x00000006ff0b7e24 */ /* 0x003fc8000f8e00ff */
[----:B------:R0:W1:Y:S03]  /*13a40*/  SYNCS.PHASECHK.TRANS64.TRYWAIT P1, [R11+URZ+0x2a850], R0 ;  /* 0x02a850000b0075a7 */ /* 0x000066000802017f */
[----:B-1----:R-:W-:Y:S05]  /*13a50*/  @!P1 NANOSLEEP.SYNCS 0x989680 ;  /* 0x009896800000995d */ /* 0x002fea0003900000 */
[----:B------:R-:W1:Y:S02]  /*13a60*/  @!P1 SYNCS.PHASECHK.TRANS64 P1, [R11+URZ+0x2a850], R0 ;  /* 0x02a850000b0095a7 */ /* 0x000e64000802007f */
[----:B-1----:R-:W-:Y:S05]  /*13a70*/  @!P1 BRA `(.L_x_1026) ;  /* 0xfffffffc00ec9947 */ /* 0x002fea000383ffff */
[----:B------:R-:W-:Y:S05]  /*13a80*/  BRA `(.L_x_1025) ;  /* 0xffffff4c00a87947 */ /* 0x000fea000383ffff */
.L_x_1034:
[----:B-1----:R-:W-:-:S04]  /*13a90*/  IMAD.U32 R12, RZ, RZ, UR59 ;  /* 0x0000003bff0c7e24 */ /* 0x002fc8000f8e00ff */
[----:B------:R1:W2:Y:S03]  /*13aa0*/  SYNCS.PHASECHK.TRANS64.TRYWAIT P1, [R12+URZ+0x2a830], R11 ;  /* 0x02a8300b0c0075a7 */ /* 0x0002a6000802017f */
[----:B--2---:R-:W-:Y:S05]  /*13ab0*/  @!P1 NANOSLEEP.SYNCS 0x989680 ;  /* 0x009896800000995d */ /* 0x004fea0003900000 */
[----:B------:R-:W2:Y:S02]  /*13ac0*/  @!P1 SYNCS.PHASECHK.TRANS64 P1, [R12+URZ+0x2a830], R11 ;  /* 0x02a8300b0c0095a7 */ /* 0x000ea4000802007f */
[----:B--2---:R-:W-:Y:S05]  /*13ad0*/  @!P1 BRA `(.L_x_1034) ;  /* 0xfffffffc00ec9947 */ /* 0x004fea000383ffff */
[----:B------:R-:W-:Y:S05]  /*13ae0*/  BRA `(.L_x_1033) ;  /* 0xffffff6400e87947 */ /* 0x000fea000383ffff */
.L_x_1038:
[----:B01----:R-:W-:-:S04]  /*13af0*/  IMAD.U32 R11, RZ, RZ, UR10 ;  /* 0x0000000aff0b7e24 */ /* 0x003fc8000f8e00ff */
[----:B------:R0:W1:Y:S03]  /*13b00*/  SYNCS.PHASECHK.TRANS64.TRYWAIT P1, [R11+URZ+0x2a850], R0 ;  /* 0x02a850000b0075a7 */ /* 0x000066000802017f */
[----:B-1----:R-:W-:Y:S05]  /*13b10*/  @!P1 NANOSLEEP.SYNCS 0x989680 ;  /* 0x009896800000995d */ /* 0x002fea0003900000 */
[----:B------:R-:W1:Y:S02]  /*13b20*/  @!P1 SYNCS.PHASECHK.TRANS64 P1, [R11+URZ+0x2a850], R0 ;  /* 0x02a850000b0095a7 */ /* 0x000e64000802007f */
[----:B-1----:R-:W-:Y:S05]  /*13b30*/  @!P1 BRA `(.L_x_1038) ;  /* 0xfffffffc00ec9947 */ /* 0x002fea000383ffff */
[----:B------:R-:W-:Y:S05]  /*13b40*/  BRA `(.L_x_1037) ;  /* 0xffffff6c00f47947 */ /* 0x000fea000383ffff */
.L_x_1053:
[----:B-1----:R-:W-:-:S04]  /*13b50*/  IMAD.U32 R0, RZ, RZ, UR5 ;  /* 0x00000005ff007e24 */ /* 0x002fc8000f8e00ff */
[----:B------:R1:W2:Y:S03]  /*13b60*/  SYNCS.PHASECHK.TRANS64.TRYWAIT P1, [R0+URZ+0x2a850], R3 ;  /* 0x02a85003000075a7 */ /* 0x0002a6000802017f */
[----:B--2---:R-:W-:Y:S05]  /*13b70*/  @!P1 NANOSLEEP.SYNCS 0x989680 ;  /* 0x009896800000995d */ /* 0x004fea0003900000 */
[----:B------:R-:W2:Y:S02]  /*13b80*/  @!P1 SYNCS.PHASECHK.TRANS64 P1, [R0+URZ+0x2a850], R3 ;  /* 0x02a85003000095a7 */ /* 0x000ea4000802007f */
[----:B--2---:R-:W-:Y:S05]  /*13b90*/  @!P1 BRA `(.L_x_1053) ;  /* 0xfffffffc00ec9947 */ /* 0x004fea000383ffff */
[----:B------:R-:W-:Y:S05]  /*13ba0*/  BRA `(.L_x_1052) ;  /* 0xffffff9c007c7947 */ /* 0x000fea000383ffff */
.L_x_1071:
[----:B------:R-:W-:Y:S01]  /*13bb0*/  IMAD.MOV.U32 R13, RZ, RZ, R17 ;  /* 0x000000ffff0d7224 */ /* 0x000fe200078e0011 */
[----:B------:R-:W-:Y:S01]  /*13bc0*/  MOV R11, 0x1f ;  /* 0x0000001f000b7802 */ /* 0x000fe20000000f00 */
[----:B------:R-:W-:Y:S02]  /*13bd0*/  IMAD.MOV.U32 R12, RZ, RZ, RZ ;  /* 0x000000ffff0c7224 */ /* 0x000fe400078e00ff */
[----:B------:R-:W-:-:S07]  /*13be0*/  IMAD.MOV.U32 R15, RZ, RZ, -0x1 ;  /* 0xffffffffff0f7424 */ /* 0x000fce00078e00ff */
[----:B-----5:R-:W-:Y:S05]  /*13bf0*/  WARPSYNC.COLLECTIVE R15, `(.L_x_1112) ;  /* 0x000000000f087348 */ /* 0x020fea0003c00000 */
[----:B------:R0:W1:Y:S02]  /*13c00*/  SHFL.IDX P6, R14, R13, R12, R11 ;  /* 0x0000000c0d0e7389 */ /* 0x00006400000c000b */
[----:B01---5:R-:W-:Y:S01]  /*13c10*/  ENDCOLLECTIVE ;  /* 0x000000000000791b */ /* 0x023fe20003800000 */
.L_x_1112:
[----:B------:R-:W-:Y:S05]  /*13c20*/  BRA `(.L_x_1113) ;  /* 0xffffffd000007947 */ /* 0x000fea000383ffff */
.L_x_1073:
[----:B0-----:R-:W-:-:S04]  /*13c30*/  IMAD.U32 R3, RZ, RZ, UR46 ;  /* 0x0000002eff037e24 */ /* 0x001fc8000f8e00ff */
[----:B------:R0:W1:Y:S03]  /*13c40*/  SYNCS.PHASECHK.TRANS64.TRYWAIT P0, [R3+URZ+0x2a840], R2 ;  /* 0x02a84002030075a7 */ /* 0x000066000800017f */
[----:B-1----:R-:W-:Y:S05]  /*13c50*/  @!P0 NANOSLEEP.SYNCS 0x989680 ;  /* 0x009896800000895d */ /* 0x002fea0003900000 */
[----:B------:R-:W1:Y:S02]  /*13c60*/  @!P0 SYNCS.PHASECHK.TRANS64 P0, [R3+URZ+0x2a840], R2 ;  /* 0x02a84002030085a7 */ /* 0x000e64000800007f */
[----:B-1----:R-:W-:Y:S05]  /*13c70*/  @!P0 BRA `(.L_x_1073) ;  /* 0xfffffffc00ec8947 */ /* 0x002fea000383ffff */
[----:B------:R-:W-:Y:S05]  /*13c80*/  BRA `(.L_x_1114) ;  /* 0xffffffd000a07947 */ /* 0x000fea000383ffff */
.L_x_1074:
        /* <DEDUP_REMOVED lines=8> */
.L_x_1116:
[----:B------:R-:W-:Y:S05]  /*13d10*/  BSYNC B0 ;  /* 0x0000000000007941 */ /* 0x000fea0003800000 */
.L_x_1115:
[----:B------:R-:W-:Y:S01]  /*13d20*/  IMAD.MOV.U32 R13, RZ, RZ, R0 ;  /* 0x000000ffff0d7224 */ /* 0x000fe200078e0000 */
[----:B------:R-:W-:Y:S01]  /*13d30*/  @P0 LEA R9, R25, UR46, 0x1 ;  /* 0x0000002e19090c11 */ /* 0x000fe2000f8e08ff */
[----:B------:R-:W-:Y:S02]  /*13d40*/  IMAD.MOV.U32 R12, RZ, RZ, RZ ;  /* 0x000000ffff0c7224 */ /* 0x000fe400078e00ff */
[----:B------:R-:W-:Y:S02]  /*13d50*/  IMAD.MOV.U32 R11, RZ, RZ, 0x181f ;  /* 0x0000181fff0b7424 */ /* 0x000fe400078e00ff */
[----:B------:R-:W-:Y:S02]  /*13d60*/  IMAD.MOV.U32 R15, RZ, RZ, -0x1 ;  /* 0xffffffffff0f7424 */ /* 0x000fe400078e00ff */
[----:B------:R-:W-:-:S07]  /*13d70*/  IMAD.MOV.U32 R3, RZ, RZ, R14 ;  /* 0x000000ffff037224 */ /* 0x000fce00078e000e */
[----:B------:R-:W-:Y:S05]  /*13d80*/  WARPSYNC.COLLECTIVE R15, `(.L_x_1117) ;  /* 0x000000000f087348 */ /* 0x000fea0003c00000 */
[----:B------:R0:W1:Y:S02]  /*13d90*/  SHFL.IDX P6, R14, R13, R12, R11 ;  /* 0x0000000c0d0e7389 */ /* 0x00006400000c000b */
[----:B01----:R-:W-:Y:S01]  /*13da0*/  ENDCOLLECTIVE ;  /* 0x000000000000791b */ /* 0x003fe20003800000 */
.L_x_1117:
[----:B------:R-:W-:Y:S02]  /*13db0*/  IMAD.MOV.U32 R13, RZ, RZ, R7 ;  /* 0x000000ffff0d7224 */ /* 0x000fe400078e0007 */
[----:B------:R-:W-:Y:S02]  /*13dc0*/  IMAD.MOV.U32 R12, RZ, RZ, 0x1 ;  /* 0x00000001ff0c7424 */ /* 0x000fe400078e00ff */
[----:B------:R-:W-:-:S07]  /*13dd0*/  IMAD.MOV.U32 R2, RZ, RZ, R14 ;  /* 0x000000ffff027224 */ /* 0x000fce00078e000e */
[----:B------:R-:W-:Y:S05]  /*13de0*/  WARPSYNC.COLLECTIVE R15, `(.L_x_1118) ;  /* 0x000000000f087348 */ /* 0x000fea0003c00000 */
[----:B------:R0:W1:Y:S02]  /*13df0*/  SHFL.IDX P6, R14, R13, R12, R11 ;  /* 0x0000000c0d0e7389 */ /* 0x00006400000c000b */
[----:B01----:R-:W-:Y:S01]  /*13e00*/  ENDCOLLECTIVE ;  /* 0x000000000000791b */ /* 0x003fe20003800000 */
.L_x_1118:
        /* <DEDUP_REMOVED lines=13> */
.L_x_1119:
[----:B------:R-:W-:Y:S01]  /*13ee0*/  @P0 LEA R21, R25, UR46, 0x1 ;  /* 0x0000002e19150c11 */ /* 0x000fe2000f8e08ff */
[----:B------:R-:W-:Y:S02]  /*13ef0*/  IMAD.MOV.U32 R13, RZ, RZ, R7 ;  /* 0x000000ffff0d7224 */ /* 0x000fe400078e0007 */
[----:B------:R-:W-:Y:S02]  /*13f00*/  IMAD.MOV.U32 R12, RZ, RZ, 0x2 ;  /* 0x00000002ff0c7424 */ /* 0x000fe400078e00ff */
[----:B------:R-:W-:-:S07]  /*13f10*/  IMAD.MOV.U32 R4, RZ, RZ, R14 ;  /* 0x000000ffff047224 */ /* 0x000fce00078e000e */
[----:B------:R-:W-:Y:S05]  /*13f20*/  WARPSYNC.COLLECTIVE R15, `(.L_x_1120) ;  /* 0x000000000f087348 */ /* 0x000fea0003c00000 */
[----:B------:R0:W1:Y:S02]  /*13f30*/  SHFL.IDX P6, R14, R13, R12, R11 ;  /* 0x0000000c0d0e7389 */ /* 0x00006400000c000b */
[----:B01----:R-:W-:Y:S01]  /*13f40*/  ENDCOLLECTIVE ;  /* 0x000000000000791b */ /* 0x003fe20003800000 */
.L_x_1120:
        /* <DEDUP_REMOVED lines=8> */
[----:B------:R-:W-:Y:S01]  /*13fd0*/  ISETP.GE.AND P0, PT, R6, 0x21, PT ;  /* 0x000000210600780c */ /* 0x000fe20003f06270 */
[----:B------:R-:W-:-:S12]  /*13fe0*/  IMAD.MOV.U32 R8, RZ, RZ, R14 ;  /* 0x000000ffff087224 */ /* 0x000fd800078e000e */
[----:B0-----:R-:W-:Y:S05]  /*13ff0*/  WARPSYNC.COLLECTIVE R15, `(.L_x_1121) ;  /* 0x000000000f087348 */ /* 0x001fea0003c00000 */
[----:B------:R1:W2:Y:S02]  /*14000*/  SHFL.IDX P6, R14, R13, R12, R11 ;  /* 0x0000000c0d0e7389 */ /* 0x0002a400000c000b */
[----:B012---:R-:W-:Y:S01]  /*14010*/  ENDCOLLECTIVE ;  /* 0x000000000000791b */ /* 0x007fe20003800000 */
.L_x_1121:
[----:B------:R-:W-:Y:S01]  /*14020*/  IMAD.MOV.U32 R3, RZ, RZ, R8 ;  /* 0x000000ffff037224 */ /* 0x000fe200078e0008 */
[----:B------:R-:W-:Y:S01]  /*14030*/  @P0 LEA R35, R25, UR46, 0x1 ;  /* 0x0000002e19230c11 */ /* 0x000fe2000f8e08ff */
[----:B------:R-:W-:Y:S02]  /*14040*/  IMAD.MOV.U32 R13, RZ, RZ, R7 ;  /* 0x000000ffff0d7224 */ /* 0x000fe400078e0007 */
[----:B------:R-:W-:Y:S02]  /*14050*/  IMAD.MOV.U32 R12, RZ, RZ, 0x3 ;  /* 0x00000003ff0c7424 */ /* 0x000fe400078e00ff */
[----:B------:R-:W-:-:S07]  /*14060*/  IMAD.MOV.U32 R2, RZ, RZ, R14 ;  /* 0x000000ffff027224 */ /* 0x000fce00078e000e */
[----:B------:R-:W-:Y:S05]  /*14070*/  WARPSYNC.COLLECTIVE R15, `(.L_x_1122) ;  /* 0x000000000f087348 */ /* 0x000fea0003c00000 */
[----:B------:R0:W1:Y:S02]  /*14080*/  SHFL.IDX P6, R14, R13, R12, R11 ;  /* 0x0000000c0d0e7389 */ /* 0x00006400000c000b */
[----:B01----:R-:W-:Y:S01]  /*14090*/  ENDCOLLECTIVE ;  /* 0x000000000000791b */ /* 0x003fe20003800000 */
.L_x_1122:
        /* <DEDUP_REMOVED lines=13> */
.L_x_1123:
[----:B------:R-:W-:Y:S01]  /*14170*/  IMAD.MOV.U32 R5, RZ, RZ, R9 ;  /* 0x000000ffff057224 */ /* 0x000fe200078e0009 */
[----:B------:R-:W-:Y:S01]  /*14180*/  @P0 LEA R9, R25, UR46, 0x1 ;  /* 0x0000002e19090c11 */ /* 0x000fe2000f8e08ff */
[----:B------:R-:W-:Y:S01]  /*14190*/  IMAD.MOV.U32 R13, RZ, RZ, R7 ;  /* 0x000000ffff0d7224 */ /* 0x000fe200078e0007 */
[----:B------:R-:W-:Y:S01]  /*141a0*/  MOV R12, 0x4 ;  /* 0x00000004000c7802 */ /* 0x000fe20000000f00 */
[----:B------:R-:W-:-:S07]  /*141b0*/  IMAD.MOV.U32 R10, RZ, RZ, R14 ;  /* 0x000000ffff0a7224 */ /* 0x000fce00078e000e */
[----:B------:R-:W-:Y:S05]  /*141c0*/  WARPSYNC.COLLECTIVE R15, `(.L_x_1124) ;  /* 0x000000000f087348 */ /* 0x000fea0003c00000 */
[----:B------:R0:W1:Y:S02]  /*141d0*/  SHFL.IDX P6, R14, R13, R12, R11 ;  /* 0x0000000c0d0e7389 */ /* 0x00006400000c000b */
[----:B01----:R-:W-:Y:S01]  /*141e0*/  ENDCOLLECTIVE ;  /* 0x000000000000791b */ /* 0x003fe20003800000 */
.L_x_1124:
[----:B------:R-:W-:-:S04]  /*141f0*/  IMAD.MOV.U32 R4, RZ, RZ, R10 ;  /* 0x000000ffff047224 */ /* 0x000fc800078e000a */
[----:B------:R-:W-:-:S05]  /*14200*/  @P0 IMAD.WIDE.U32 R4, R30, 0x2, R4 ;  /* 0x000000021e040825 */ /* 0x000fca00078e0004 */
[----:B------:R-:W-:Y:S01]  /*14210*/  @!PT LDS RZ, [RZ] ;  /* 0x00000000fffff984 */ /* 0x000fe20000000800 */
[----:B------:R-:W-:Y:S01]  /*14220*/  @!PT LDS RZ, [RZ] ;  /* 0x00000000fffff984 */ /* 0x000fe20000000800 */
[----:B------:R-:W-:Y:S01]  /*14230*/  @!PT LDS RZ, [RZ] ;  /* 0x00000000fffff984 */ /* 0x000fe20000000800 */
[----:B------:R0:W-:Y:S01]  /*14240*/  @P0 LDGSTS.E.BYPASS.LTC128B.128 [R9+0x19c00], desc[UR56][R4.64], !P3 ;  /* 0x19c0000004090fae */ /* 0x0001e2000d901d78 */
[----:B------:R-:W-:-:S03]  /*14250*/  IMAD.MOV.U32 R13, RZ, RZ, R0 ;  /* 0x000000ffff0d7224 */ /* 0x000fc600078e0000 */
[----:B------:R0:W-:Y:S04]  /*14260*/  @P0 LDGSTS.E.BYPASS.LTC128B.128 [R9+0x1cc00], desc[UR56][R4.64+0x80], !P2 ;  /* 0x1cc0008004090fae */ /* 0x0001e8000d101d78 */
[----:B------:R0:W-:Y:S01]  /*14270*/  @P0 LDGSTS.E.BYPASS.LTC128B.128 [R9+0x1fc00], desc[UR56][R4.64+0x100], !P1 ;  /* 0x1fc0010004090fae */ /* 0x0001e2000c901d78 */
[----:B------:R-:W-:Y:S01]  /*14280*/  ISETP.GE.AND P0, PT, R6, 0x41, PT ;  /* 0x000000410600780c */ /* 0x000fe20003f06270 */
[----:B------:R-:W-:-:S12]  /*14290*/  IMAD.MOV.U32 R8, RZ, RZ, R14 ;  /* 0x000000ffff087224 */ /* 0x000fd800078e000e */
[----:B0-----:R-:W-:Y:S05]  /*142a0*/  WARPSYNC.COLLECTIVE R15, `(.L_x_1125) ;  /* 0x000000000f087348 */ /* 0x001fea0003c00000 */
[----:B------:R1:W2:Y:S02]  /*142b0*/  SHFL.IDX P6, R14, R13, R12, R11 ;  /* 0x0000000c0d0e7389 */ /* 0x0002a400000c000b */
[----:B012---:R-:W-:Y:S01]  /*142c0*/  ENDCOLLECTIVE ;  /* 0x000000000000791b */ /* 0x007fe20003800000 */
.L_x_1125:
        /* <DEDUP_REMOVED lines=8> */
.L_x_1126:
        /* <DEDUP_REMOVED lines=8> */
[----:B------:R-:W-:-:S07]  /*143d0*/  IMAD.MOV.U32 R7, RZ, RZ, R14 ;  /* 0x000000ffff077224 */ /* 0x000fce00078e000e */
[----:B0-----:R-:W-:Y:S05]  /*143e0*/  WARPSYNC.COLLECTIVE R15, `(.L_x_1127) ;  /* 0x000000000f087348 */ /* 0x001fea0003c00000 */
[----:B------:R1:W2:Y:S02]  /*143f0*/  SHFL.IDX P6, R14, R13, R12, R11 ;  /* 0x0000000c0d0e7389 */ /* 0x0002a400000c000b */
[----:B012---:R-:W-:Y:S01]  /*14400*/  ENDCOLLECTIVE ;  /* 0x000000000000791b */ /* 0x007fe20003800000 */
.L_x_1127:
[----:B------:R-:W-:Y:S05]  /*14410*/  BRA `(.L_x_1128) ;  /* 0xffffffd000007947 */ /* 0x000fea000383ffff */
.L_x_1077:
[----:B------:R-:W-:Y:S01]  /*14420*/  IMAD.MOV.U32 R13, RZ, RZ, R8 ;  /* 0x000000ffff0d7224 */ /* 0x000fe200078e0008 */
[----:B------:R-:W-:Y:S01]  /*14430*/  IADD3 R7, R36, UR40, RZ ;  /* 0x0000002824077c10 */ /* 0x000fe2000fffe0ff */
[----:B------:R-:W-:Y:S02]  /*14440*/  IMAD.MOV.U32 R12, RZ, RZ, RZ ;  /* 0x000000ffff0c7224 */ /* 0x000fe400078e00ff */
[----:B------:R-:W-:Y:S02]  /*14450*/  IMAD.MOV.U32 R11, RZ, RZ, 0x181f ;  /* 0x0000181fff0b7424 */ /* 0x000fe400078e00ff */
[----:B------:R-:W-:Y:S02]  /*14460*/  IMAD.MOV.U32 R15, RZ, RZ, -0x1 ;  /* 0xffffffffff0f7424 */ /* 0x000fe400078e00ff */
[----:B------:R-:W-:-:S07]  /*14470*/  VIADD R5, R7, 0x10 ;  /* 0x0000001007057836 */ /* 0x000fce0000000000 */
[----:B------:R-:W-:Y:S05]  /*14480*/  WARPSYNC.COLLECTIVE R15, `(.L_x_1129) ;  /* 0x000000000f087348 */ /* 0x000fea0003c00000 */
[----:B------:R0:W1:Y:S02]  /*14490*/  SHFL.IDX P6, R14, R13, R12, R11 ;  /* 0x0000000c0d0e7389 */ /* 0x00006400000c000b */
[----:B01----:R-:W-:Y:S01]  /*144a0*/  ENDCOLLECTIVE ;  /* 0x000000000000791b */ /* 0x003fe20003800000 */
.L_x_1129:
[----:B------:R-:W-:Y:S02]  /*144b0*/  IMAD.MOV.U32 R13, RZ, RZ, R0 ;  /* 0x000000ffff0d7224 */ /* 0x000fe400078e0000 */
[----:B------:R-:W-:-:S07]  /*144c0*/  IMAD.MOV.U32 R3, RZ, RZ, R14 ;  /* 0x000000ffff037224 */ /* 0x000fce00078e000e */
[----:B------:R-:W-:Y:S05]  /*144d0*/  WARPSYNC.COLLECTIVE R15, `(.L_x_1130) ;  /* 0x000000000f087348 */ /* 0x000fea0003c00000 */
[----:B------:R0:W1:Y:S02]  /*144e0*/  SHFL.IDX P6, R14, R13, R12, R11 ;  /* 0x0000000c0d0e7389 */ /* 0x00006400000c000b */
[----:B01----:R-:W-:Y:S01]  /*144f0*/  ENDCOLLECTIVE ;  /* 0x000000000000791b */ /* 0x003fe20003800000 */
.L_x_1130:
[----:B------:R-:W-:Y:S02]  /*14500*/  ULDC UR4, c[0x0][0x288] ;  /* 0x0000a20000047ab9 */ /* 0x000fe40000000800 */
[----:B------:R-:W-:-:S05]  /*14510*/  IMAD R6, R6, UR4, RZ ;  /* 0x0000000406067c24 */ /* 0x000fca000f8e02ff */
[----:B------:R-:W-:Y:S01]  /*14520*/  ISETP.GE.AND P1, PT, R7, R6, PT ;  /* 0x000000060700720c */ /* 0x000fe20003f26270 */
[----:B------:R-:W-:Y:S02]  /*14530*/  IMAD.MOV.U32 R13, RZ, RZ, R8 ;  /* 0x000000ffff0d7224 */ /* 0x000fe400078e0008 */
[----:B------:R-:W-:-:S10]  /*14540*/  IMAD.MOV.U32 R12, RZ, RZ, 0x1 ;  /* 0x00000001ff0c7424 */ /* 0x000fd400078e00ff */
[----:B------:R-:W-:Y:S01]  /*14550*/  @!P1 LEA R9, R25, UR46, 0x1 ;  /* 0x0000002e19099c11 */ /* 0x000fe2000f8e08ff */
[----:B------:R-:W-:-:S07]  /*14560*/  IMAD.MOV.U32 R2, RZ, RZ, R14 ;  /* 0x000000ffff027224 */ /* 0x000fce00078e000e */
[----:B------:R-:W-:Y:S05]  /*14570*/  WARPSYNC.COLLECTIVE R15, `(.L_x_1131) ;  /* 0x000000000f087348 */ /* 0x000fea0003c00000 */
[----:B------:R0:W1:Y:S02]  /*14580*/  SHFL.IDX P6, R14, R13, R12, R11 ;  /* 0x0000000c0d0e7389 */ /* 0x00006400000c000b */
[----:B01----:R-:W-:Y:S01]  /*14590*/  ENDCOLLECTIVE ;  /* 0x000000000000791b */ /* 0x003fe20003800000 */
.L_x_1131:
        /* <DEDUP_REMOVED lines=8> */
[----:B------:R-:W-:Y:S01]  /*14620*/  ISETP.GE.AND P1, PT, R5, R6, PT ;  /* 0x000000060500720c */ /* 0x000fe20003f26270 */
[----:B------:R-:W-:-:S12]  /*14630*/  IMAD.MOV.U32 R5, RZ, RZ, R14 ;  /* 0x000000ffff057224 */ /* 0x000fd800078e000e */
[----:B0-----:R-:W-:Y:S05]  /*14640*/  WARPSYNC.COLLECTIVE R15, `(.L_x_1132) ;  /* 0x000000000f087348 */ /* 0x001fea0003c00000 */
[----:B------:R1:W2:Y:S02]  /*14650*/  SHFL.IDX P6, R14, R13, R12, R11 ;  /* 0x0000000c0d0e7389 */ /* 0x0002a400000c000b */
[----:B012---:R-:W-:Y:S01]  /*14660*/  ENDCOLLECTIVE ;  /* 0x000000000000791b */ /* 0x007fe20003800000 */
.L_x_1132:
[----:B------:R-:W-:Y:S01]  /*14670*/  VIADD R3, R7, 0x20 ;  /* 0x0000002007037836 */ /* 0x000fe20000000000 */
[----:B------:R-:W-:Y:S01]  /*14680*/  @!P1 LEA R21, R25, UR46, 0x1 ;  /* 0x0000002e19159c11 */ /* 0x000fe2000f8e08ff */
[----:B------:R-:W-:Y:S02]  /*14690*/  IMAD.MOV.U32 R13, RZ, RZ, R8 ;  /* 0x000000ffff0d7224 */ /* 0x000fe400078e0008 */
[----:B------:R-:W-:Y:S02]  /*146a0*/  IMAD.MOV.U32 R12, RZ, RZ, 0x2 ;  /* 0x00000002ff0c7424 */ /* 0x000fe400078e00ff */
[----:B------:R-:W-:-:S07]  /*146b0*/  IMAD.MOV.U32 R4, RZ, RZ, R14 ;  /* 0x000000ffff047224 */ /* 0x000fce00078e000e */
[----:B------:R-:W-:Y:S05]  /*146c0*/  WARPSYNC.COLLECTIVE R15, `(.L_x_1133) ;  /* 0x000000000f087348 */ /* 0x000fea0003c00000 */
[----:B------:R0:W1:Y:S02]  /*146d0*/  SHFL.IDX P6, R14, R13, R12, R11 ;  /* 0x0000000c0d0e7389 */ /* 0x00006400000c000b */
[----:B01----:R-:W-:Y:S01]  /*146e0*/  ENDCOLLECTIVE ;  /* 0x000000000000791b */ /* 0x003fe20003800000 */
.L_x_1133:
        /* <DEDUP_REMOVED lines=13> */
.L_x_1134:
        /* <DEDUP_REMOVED lines=8> */
.L_x_1135:
        /* <DEDUP_REMOVED lines=13> */
.L_x_1136:
        /* <DEDUP_REMOVED lines=8> */
.L_x_1137:
        /* <DEDUP_REMOVED lines=13> */
.L_x_1138:
        /* <DEDUP_REMOVED lines=8> */
.L_x_1139:
        /* <DEDUP_REMOVED lines=13> */
.L_x_1140:
[----:B------:R-:W-:Y:S01]  /*14bb0*/  VIADD R3, R7, 0x60 ;  /* 0x0000006007037836 */ /* 0x000fe20000000000 */
[----:B------:R-:W-:Y:S02]  /*14bc0*/  @!P1 LEA R21, R25, UR46, 0x1 ;  /* 0x0000002e19159c11 */ /* 0x000fe4000f8e08ff */
[----:B------:R-:W-:Y:S01]  /*14bd0*/  MOV R13, R8 ;  /* 0x00000008000d7202 */ /* 0x000fe20000000f00 */
[----:B------:R-:W-:Y:S02]  /*14be0*/  IMAD.MOV.U32 R12, RZ, RZ, 0x6 ;  /* 0x00000006ff0c7424 */ /* 0x000fe400078e00ff */
[----:B------:R-:W-:-:S07]  /*14bf0*/  IMAD.MOV.U32 R4, RZ, RZ, R14 ;  /* 0x000000ffff047224 */ /* 0x000fce00078e000e */
[----:B------:R-:W-:Y:S05]  /*14c00*/  WARPSYNC.COLLECTIVE R15, `(.L_x_1141) ;  /* 0x000000000f087348 */ /* 0x000fea0003c00000 */
[----:B------:R0:W1:Y:S02]  /*14c10*/  SHFL.IDX P6, R14, R13, R12, R11 ;  /* 0x0000000c0d0e7389 */ /* 0x00006400000c000b */
[----:B01----:R-:W-:Y:S01]  /*14c20*/  ENDCOLLECTIVE ;  /* 0x000000000000791b */ /* 0x003fe20003800000 */
.L_x_1141:
        /* <DEDUP_REMOVED lines=13> */
.L_x_1142:
[----:B------:R-:W-:Y:S01]  /*14d00*/  @!P1 LEA R9, R25, UR46, 0x1 ;  /* 0x0000002e19099c11 */ /* 0x000fe2000f8e08ff */
[----:B------:R-:W-:Y:S02]  /*14d10*/  IMAD.MOV.U32 R13, RZ, RZ, R8 ;  /* 0x000000ffff0d7224 */ /* 0x000fe400078e0008 */
[----:B------:R-:W-:Y:S02]  /*14d20*/  IMAD.MOV.U32 R12, RZ, RZ, 0x7 ;  /* 0x00000007ff0c7424 */ /* 0x000fe400078e00ff */
[----:B------:R-:W-:-:S07]  /*14d30*/  IMAD.MOV.U32 R2, RZ, RZ, R14 ;  /* 0x000000ffff027224 */ /* 0x000fce00078e000e */
[----:B------:R-:W-:Y:S05]  /*14d40*/  WARPSYNC.COLLECTIVE R15, `(.L_x_1143) ;  /* 0x000000000f087348 */ /* 0x000fea0003c00000 */
[----:B------:R0:W1:Y:S02]  /*14d50*/  SHFL.IDX P6, R14, R13, R12, R11 ;  /* 0x0000000c0d0e7389 */ /* 0x00006400000c000b */
[----:B01----:R-:W-:Y:S01]  /*14d60*/  ENDCOLLECTIVE ;  /* 0x000000000000791b */ /* 0x003fe20003800000 */
.L_x_1143:
        /* <DEDUP_REMOVED lines=12> */
.L_x_1144:
[----:B------:R-:W-:Y:S05]  /*14e30*/  BRA `(.L_x_1145) ;  /* 0xffffffcc00ec7947 */ /* 0x000fea000383ffff */
.L_x_1080:
[----:B0-----:R-:W-:-:S04]  /*14e40*/  IMAD.U32 R3, RZ, RZ, UR46 ;  /* 0x0000002eff037e24 */ /* 0x001fc8000f8e00ff */
[----:B------:R0:W1:Y:S03]  /*14e50*/  SYNCS.PHASECHK.TRANS64.TRYWAIT P0, [R3+URZ+0x2a820], R0 ;  /* 0x02a82000030075a7 */ /* 0x000066000800017f */
[----:B-1----:R-:W-:Y:S05]  /*14e60*/  @!P0 NANOSLEEP.SYNCS 0x989680 ;  /* 0x009896800000895d */ /* 0x002fea0003900000 */
[----:B------:R-:W1:Y:S02]  /*14e70*/  @!P0 SYNCS.PHASECHK.TRANS64 P0, [R3+URZ+0x2a820], R0 ;  /* 0x02a82000030085a7 */ /* 0x000e64000800007f */
[----:B-1----:R-:W-:Y:S05]  /*14e80*/  @!P0 BRA `(.L_x_1080) ;  /* 0xfffffffc00ec8947 */ /* 0x002fea000383ffff */
[----:B------:R-:W-:Y:S05]  /*14e90*/  BRA `(.L_x_1146) ;  /* 0xffffffd000387947 */ /* 0x000fea000383ffff */
.L_x_1084:
[----:B0-----:R0:W1:Y:S02]  /*14ea0*/  SYNCS.PHASECHK.TRANS64.TRYWAIT P0, [R8+URZ+0x2a840], R3 ;  /* 0x02a84003080075a7 */ /* 0x001064000800017f */
[----:B-1----:R-:W-:Y:S05]  /*14eb0*/  @!P0 NANOSLEEP.SYNCS 0x989680 ;  /* 0x009896800000895d */ /* 0x002fea0003900000 */
[----:B------:R-:W1:Y:S02]  /*14ec0*/  @!P0 SYNCS.PHASECHK.TRANS64 P0, [R8+URZ+0x2a840], R3 ;  /* 0x02a84003080085a7 */ /* 0x000e64000800007f */
[----:B-1----:R-:W-:Y:S05]  /*14ed0*/  @!P0 BRA `(.L_x_1084) ;  /* 0xfffffffc00f08947 */ /* 0x002fea000383ffff */
[----:B------:R-:W-:Y:S05]  /*14ee0*/  BRA `(.L_x_1147) ;  /* 0xffffffd000fc7947 */ /* 0x000fea000383ffff */
.L_x_1085:
        /* <DEDUP_REMOVED lines=8> */
.L_x_1149:
[----:B------:R-:W-:Y:S05]  /*14f70*/  BSYNC B1 ;  /* 0x0000000000017941 */ /* 0x000fea0003800000 */
.L_x_1148:
[----:B------:R-:W-:Y:S01]  /*14f80*/  IMAD.MOV.U32 R13, RZ, RZ, R10 ;  /* 0x000000ffff0d7224 */ /* 0x000fe200078e000a */
[----:B------:R-:W-:Y:S01]  /*14f90*/  MOV R12, RZ ;  /* 0x000000ff000c7202 */ /* 0x000fe20000000f00 */
[----:B------:R-:W-:Y:S01]  /*14fa0*/  IMAD.MOV.U32 R11, RZ, RZ, 0x181f ;  /* 0x0000181fff0b7424 */ /* 0x000fe200078e00ff */
[----:B------:R-:W-:Y:S01]  /*14fb0*/  LEA R19, R19, UR46, 0x1 ;  /* 0x0000002e13137c11 */ /* 0x000fe2000f8e08ff */
[----:B------:R-:W-:Y:S02]  /*14fc0*/  IMAD.MOV.U32 R15, RZ, RZ, -0x1 ;  /* 0xffffffffff0f7424 */ /* 0x000fe400078e00ff */
[----:B------:R-:W-:-:S07]  /*14fd0*/  IMAD.MOV.U32 R3, RZ, RZ, R14 ;  /* 0x000000ffff037224 */ /* 0x000fce00078e000e */
[----:B------:R-:W-:Y:S05]  /*14fe0*/  WARPSYNC.COLLECTIVE R15, `(.L_x_1150) ;  /* 0x000000000f087348 */ /* 0x000fea0003c00000 */
[----:B------:R0:W1:Y:S02]  /*14ff0*/  SHFL.IDX P6, R14, R13, R12, R11 ;  /* 0x0000000c0d0e7389 */ /* 0x00006400000c000b */
[----:B01----:R-:W-:Y:S01]  /*15000*/  ENDCOLLECTIVE ;  /* 0x000000000000791b */ /* 0x003fe20003800000 */
.L_x_1150:
[----:B------:R-:W-:Y:S02]  /*15010*/  IMAD.MOV.U32 R13, RZ, RZ, R21 ;  /* 0x000000ffff0d7224 */ /* 0x000fe400078e0015 */
[----:B------:R-:W-:Y:S01]  /*15020*/  IMAD.MOV.U32 R12, RZ, RZ, 0x1 ;  /* 0x00000001ff0c7424 */ /* 0x000fe200078e00ff */
[----:B------:R-:W-:-:S13]  /*15030*/  IADD3 R2, P0, R14, R35, RZ ;  /* 0x000000230e027210 */ /* 0x000fda0007f1e0ff */
[----:B------:R-:W-:Y:S05]  /*15040*/  WARPSYNC.COLLECTIVE R15, `(.L_x_1151) ;  /* 0x000000000f087348 */ /* 0x000fea0003c00000 */
[----:B------:R0:W1:Y:S02]  /*15050*/  SHFL.IDX P6, R14, R13, R12, R11 ;  /* 0x0000000c0d0e7389 */ /* 0x00006400000c000b */
[----:B01----:R-:W-:Y:S01]  /*15060*/  ENDCOLLECTIVE ;  /* 0x000000000000791b */ /* 0x003fe20003800000 */
.L_x_1151:
        /* <DEDUP_REMOVED lines=8> */
[----:B------:R-:W-:-:S07]  /*150f0*/  IMAD.MOV.U32 R4, RZ, RZ, R14 ;  /* 0x000000ffff047224 */ /* 0x000fce00078e000e */
[----:B0-----:R-:W-:Y:S05]  /*15100*/  WARPSYNC.COLLECTIVE R15, `(.L_x_1152) ;  /* 0x000000000f087348 */ /* 0x001fea0003c00000 */
[----:B------:R1:W2:Y:S02]  /*15110*/  SHFL.IDX P6, R14, R13, R12, R11 ;  /* 0x0000000c0d0e7389 */ /* 0x0002a400000c000b */
[----:B012---:R-:W-:Y:S01]  /*15120*/  ENDCOLLECTIVE ;  /* 0x000000000000791b */ /* 0x007fe20003800000 */
.L_x_1152:
[----:B------:R-:W-:Y:S02]  /*15130*/  IMAD.MOV.U32 R13, RZ, RZ, R21 ;  /* 0x000000ffff0d7224 */ /* 0x000fe400078e0015 */
[----:B------:R-:W-:Y:S01]  /*15140*/  IMAD.MOV.U32 R12, RZ, RZ, 0x2 ;  /* 0x00000002ff0c7424 */ /* 0x000fe200078e00ff */
[----:B------:R-:W-:-:S13]  /*15150*/  IADD3 R2, P0, R14, R35, RZ ;  /* 0x000000230e027210 */ /* 0x000fda0007f1e0ff */
[----:B------:R-:W-:Y:S05]  /*15160*/  WARPSYNC.COLLECTIVE R15, `(.L_x_1153) ;  /* 0x000000000f087348 */ /* 0x000fea0003c00000 */
[----:B------:R0:W1:Y:S02]  /*15170*/  SHFL.IDX P6, R14, R13, R12, R11 ;  /* 0x0000000c0d0e7389 */ /* 0x00006400000c000b */
[----:B01----:R-:W-:Y:S01]  /*15180*/  ENDCOLLECTIVE ;  /* 0x000000000000791b */ /* 0x003fe20003800000 */
.L_x_1153:
        /* <DEDUP_REMOVED lines=12> */
.L_x_1154:
[----:B------:R-:W-:Y:S02]  /*15250*/  IMAD.MOV.U32 R13, RZ, RZ, R21 ;  /* 0x000000ffff0d7224 */ /* 0x000fe400078e0015 */
[----:B------:R-:W-:-:S05]  /*15260*/  IMAD.MOV.U32 R12, RZ, RZ, R14 ;  /* 0x000000ffff0c7224 */ /* 0x000fca00078e000e */
[----:B------:R-:W-:Y:S02]  /*15270*/  IADD3 R2, P0, R12, R35, RZ ;  /* 0x000000230c027210 */ /* 0x000fe40007f1e0ff */
[----:B------:R-:W-:-:S03]  /*15280*/  MOV R12, 0x3 ;  /* 0x00000003000c7802 */ /* 0x000fc60000000f00 */
[----:B------:R-:W-:-:S08]  /*15290*/  IMAD.X R3, RZ, RZ, R5, P0 ;  /* 0x000000ffff037224 */ /* 0x000fd000000e0605 */
[----:B------:R-:W-:Y:S05]  /*152a0*/  WARPSYNC.COLLECTIVE R15, `(.L_x_1155) ;  /* 0x000000000f087348 */ /* 0x000fea0003c00000 */
[----:B------:R0:W1:Y:S02]  /*152b0*/  SHFL.IDX P6, R14, R13, R12, R11 ;  /* 0x0000000c0d0e7389 */ /* 0x00006400000c000b */
[----:B01----:R-:W-:Y:S01]  /*152c0*/  ENDCOLLECTIVE ;  /* 0x000000000000791b */ /* 0x003fe20003800000 */
.L_x_1155:
[----:B------:R-:W-:Y:S01]  /*152d0*/  @!PT LDS RZ, [RZ] ;  /* 0x00000000fffff984 */ /* 0x000fe20000000800 */
[----:B------:R-:W-:Y:S01]  /*152e0*/  @!PT LDS RZ, [RZ] ;  /* 0x00000000fffff984 */ /* 0x000fe20000000800 */
[----:B------:R-:W-:Y:S01]  /*152f0*/  @!PT LDS RZ, [RZ] ;  /* 0x00000000fffff984 */ /* 0x000fe20000000800 */
[----:B------:R-:W-:Y:S04]  /*15300*/  LDGSTS.E.BYPASS.LTC128B.128 [R19+0x19400], desc[UR56][R2.64], !P3 ;  /* 0x1940000002137fae */ /* 0x000fe8000d901d78 */
[----:B------:R-:W-:Y:S04]  /*15310*/  LDGSTS.E.BYPASS.LTC128B.128 [R19+0x1c400], desc[UR56][R2.64+0x80], !P2 ;  /* 0x1c40008002137fae */ /* 0x000fe8000d101d78 */
[----:B------:R0:W-:Y:S01]  /*15320*/  LDGSTS.E.BYPASS.LTC128B.128 [R19+0x1f400], desc[UR56][R2.64+0x100], !P1 ;  /* 0x1f40010002137fae */ /* 0x0001e2000c901d78 */
[----:B------:R-:W-:Y:S02]  /*15330*/  IMAD.MOV.U32 R13, RZ, RZ, R10 ;  /* 0x000000ffff0d7224 */ /* 0x000fe400078e000a */
[----:B0-----:R-:W-:-:S07]  /*15340*/  IMAD.MOV.U32 R3, RZ, RZ, R14 ;  /* 0x000000ffff037224 */ /* 0x001fce00078e000e */
[----:B------:R-:W-:Y:S05]  /*15350*/  WARPSYNC.COLLECTIVE R15, `(.L_x_1156) ;  /* 0x000000000f087348 */ /* 0x000fea0003c00000 */
[----:B------:R0:W1:Y:S02]  /*15360*/  SHFL.IDX P6, R14, R13, R12, R11 ;  /* 0x0000000c0d0e7389 */ /* 0x00006400000c000b */
[----:B01----:R-:W-:Y:S01]  /*15370*/  ENDCOLLECTIVE ;  /* 0x000000000000791b */ /* 0x003fe20003800000 */
.L_x_1156:
[----:B------:R-:W-:Y:S02]  /*15380*/  IMAD.MOV.U32 R13, RZ, RZ, R21 ;  /* 0x000000ffff0d7224 */ /* 0x000fe400078e0015 */
[----:B------:R-:W-:Y:S01]  /*15390*/  IMAD.MOV.U32 R12, RZ, RZ, 0x4 ;  /* 0x00000004ff0c7424 */ /* 0x000fe200078e00ff */
[----:B------:R-:W-:-:S13]  /*153a0*/  IADD3 R2, P0, R14, R35, RZ ;  /* 0x000000230e027210 */ /* 0x000fda0007f1e0ff */
[----:B------:R-:W-:Y:S05]  /*153b0*/  WARPSYNC.COLLECTIVE R15, `(.L_x_1157) ;  /* 0x000000000f087348 */ /* 0x000fea0003c00000 */
[----:B------:R0:W1:Y:S02]  /*153c0*/  SHFL.IDX P6, R14, R13, R12, R11 ;  /* 0x0000000c0d0e7389 */ /* 0x00006400000c000b */
[----:B01----:R-:W-:Y:S01]  /*153d0*/  ENDCOLLECTIVE ;  /* 0x000000000000791b */ /* 0x003fe20003800000 */
.L_x_1157:
        /* <DEDUP_REMOVED lines=12> */
.L_x_1158:
[----:B------:R-:W-:Y:S02]  /*154a0*/  IMAD.MOV.U32 R13, RZ, RZ, R21 ;  /* 0x000000ffff0d7224 */ /* 0x000fe400078e0015 */
[----:B------:R-:W-:-:S05]  /*154b0*/  IMAD.MOV.U32 R12, RZ, RZ, R14 ;  /* 0x000000ffff0c7224 */ /* 0x000fca00078e000e */
[----:B------:R-:W-:Y:S01]  /*154c0*/  IADD3 R2, P0, R12, R35, RZ ;  /* 0x000000230c027210 */ /* 0x000fe20007f1e0ff */
[----:B------:R-:W-:-:S04]  /*154d0*/  IMAD.MOV.U32 R12, RZ, RZ, 0x5 ;  /* 0x00000005ff0c7424 */ /* 0x000fc800078e00ff */
[----:B------:R-:W-:-:S08]  /*154e0*/  IMAD.X R3, RZ, RZ, R4, P0 ;  /* 0x000000ffff037224 */ /* 0x000fd000000e0604 */
[----:B------:R-:W-:Y:S05]  /*154f0*/  WARPSYNC.COLLECTIVE R15, `(.L_x_1159) ;  /* 0x000000000f087348 */ /* 0x000fea0003c00000 */
[----:B------:R0:W1:Y:S02]  /*15500*/  SHFL.IDX P6, R14, R13, R12, R11 ;  /* 0x0000000c0d0e7389 */ /* 0x00006400000c000b */
[----:B01----:R-:W-:Y:S01]  /*15510*/  ENDCOLLECTIVE ;  /* 0x000000000000791b */ /* 0x003fe20003800000 */
.L_x_1159:
[----:B------:R-:W-:Y:S01]  /*15520*/  @!PT LDS RZ, [RZ] ;  /* 0x00000000fffff984 */ /* 0x000fe20000000800 */
[----:B------:R-:W-:Y:S01]  /*15530*/  @!PT LDS RZ, [RZ] ;  /* 0x00000000fffff984 */ /* 0x000fe20000000800 */
[----:B------:R-:W-:Y:S01]  /*15540*/  @!PT LDS RZ, [RZ] ;  /* 0x00000000fffff984 */ /* 0x000fe20000000800 */
[----:B------:R0:W-:Y:S04]  /*15550*/  LDGSTS.E.BYPASS.LTC128B.128 [R19+0x1a400], desc[UR56][R2.64], !P3 ;  /* 0x1a40000002137fae */ /* 0x0001e8000d901d78 */
[----:B------:R0:W-:Y:S04]  /*15560*/  LDGSTS.E.BYPASS.LTC128B.128 [R19+0x1d400], desc[UR56][R2.64+0x80], !P2 ;  /* 0x1d40008002137fae */ /* 0x0001e8000d101d78 */
[----:B------:R0:W-:Y:S01]  /*15570*/  LDGSTS.E.BYPASS.LTC128B.128 [R19+0x20400], desc[UR56][R2.64+0x100], !P1 ;  /* 0x2040010002137fae */ /* 0x0001e2000c901d78 */
[----:B------:R-:W-:Y:S02]  /*15580*/  IMAD.MOV.U32 R13, RZ, RZ, R10 ;  /* 0x000000ffff0d7224 */ /* 0x000fe400078e000a */
[----:B------:R-:W-:-:S07]  /*15590*/  IMAD.MOV.U32 R21, RZ, RZ, R14 ;  /* 0x000000ffff157224 */ /* 0x000fce00078e000e */
[----:B0-----:R-:W-:Y:S05]  /*155a0*/  WARPSYNC.COLLECTIVE R15, `(.L_x_1160) ;  /* 0x000000000f087348 */ /* 0x001fea0003c00000 */
[----:B------:R1:W2:Y:S02]  /*155b0*/  SHFL.IDX P6, R14, R13, R12, R11 ;  /* 0x0000000c0d0e7389 */ /* 0x0002a400000c000b */
[----:B012---:R-:W-:Y:S01]  /*155c0*/  ENDCOLLECTIVE ;  /* 0x000000000000791b */ /* 0x007fe20003800000 */
.L_x_1160:
[----:B------:R-:W-:Y:S05]  /*155d0*/  BRA `(.L_x_1161) ;  /* 0xffffffd000587947 */ /* 0x000fea000383ffff */
.L_x_1090:
[----:B0-----:R0:W2:Y:S02]  /*155e0*/  SYNCS.PHASECHK.TRANS64.TRYWAIT P0, [R4+URZ+0x2a860], R3 ;  /* 0x02a86003040075a7 */ /* 0x0010a4000800017f */
[----:B--2---:R-:W-:Y:S05]  /*155f0*/  @!P0 NANOSLEEP.SYNCS 0x989680 ;  /* 0x009896800000895d */ /* 0x004fea0003900000 */
[----:B------:R-:W2:Y:S02]  /*15600*/  @!P0 SYNCS.PHASECHK.TRANS64 P0, [R4+URZ+0x2a860], R3 ;  /* 0x02a86003040085a7 */ /* 0x000ea4000800007f */
[----:B--2---:R-:W-:Y:S05]  /*15610*/  @!P0 BRA `(.L_x_1090) ;  /* 0xfffffffc00f08947 */ /* 0x004fea000383ffff */
[----:B------:R-:W-:Y:S05]  /*15620*/  BRA `(.L_x_1162) ;  /* 0xffffffd000b47947 */ /* 0x000fea000383ffff */
.L_x_1091:
[----:B------:R-:W-:Y:S01]  /*15630*/  BSSY B1, `(.L_x_1163) ;  /* 0x0000008000017945 */ /* 0x000fe20003800000 */
[----:B------:R-:W-:Y:S01]  /*15640*/  IMAD.MOV.U32 R13, RZ, RZ, R17 ;  /* 0x000000ffff0d7224 */ /* 0x000fe200078e0011 */
[----:B------:R-:W-:Y:S01]  /*15650*/  MOV R11, 0x181f ;  /* 0x0000181f000b7802 */ /* 0x000fe20000000f00 */
[----:B------:R-:W-:Y:S02]  /*15660*/  IMAD.MOV.U32 R12, RZ, RZ, RZ ;  /* 0x000000ffff0c7224 */ /* 0x000fe400078e00ff */
[----:B------:R-:W-:-:S07]  /*15670*/  IMAD.MOV.U32 R15, RZ, RZ, -0x1 ;  /* 0xffffffffff0f7424 */ /* 0x000fce00078e00ff */
[----:B01----:R-:W-:Y:S05]  /*15680*/  WARPSYNC.COLLECTIVE R15, `(.L_x_1164) ;  /* 0x000000000f087348 */ /* 0x003fea0003c00000 */
[----:B------:R2:W3:Y:S02]  /*15690*/  SHFL.IDX P6, R14, R13, R12, R11 ;  /* 0x0000000c0d0e7389 */ /* 0x0004e400000c000b */
[----:B0123--:R-:W-:Y:S01]  /*156a0*/  ENDCOLLECTIVE ;  /* 0x000000000000791b */ /* 0x00ffe20003800000 */
.L_x_1164:
[----:B------:R-:W-:Y:S05]  /*156b0*/  BSYNC B1 ;  /* 0x0000000000017941 */ /* 0x000fea0003800000 */
.L_x_1163:
[----:B------:R-:W-:Y:S01]  /*156c0*/  IMAD.MOV.U32 R13, RZ, RZ, R16 ;  /* 0x000000ffff0d7224 */ /* 0x000fe200078e0010 */
[----:B------:R-:W-:Y:S01]  /*156d0*/  LEA R5, R5, UR46, 0x1 ;  /* 0x0000002e05057c11 */ /* 0x000fe2000f8e08ff */
[----:B------:R-:W-:Y:S02]  /*156e0*/  IMAD.MOV.U32 R12, RZ, RZ, RZ ;  /* 0x000000ffff0c7224 */ /* 0x000fe400078e00ff */
[----:B------:R-:W-:Y:S02]  /*156f0*/  IMAD.MOV.U32 R11, RZ, RZ, 0x181f ;  /* 0x0000181fff0b7424 */ /* 0x000fe400078e00ff */
[----:B------:R-:W-:Y:S02]  /*15700*/  IMAD.MOV.U32 R15, RZ, RZ, -0x1 ;  /* 0xffffffffff0f7424 */ /* 0x000fe400078e00ff */
[----:B------:R-:W-:-:S07]  /*15710*/  IMAD.MOV.U32 R3, RZ, RZ, R14 ;  /* 0x000000ffff037224 */ /* 0x000fce00078e000e */
[----:B------:R-:W-:Y:S05]  /*15720*/  WARPSYNC.COLLECTIVE R15, `(.L_x_1165) ;  /* 0x000000000f087348 */ /* 0x000fea0003c00000 */
[----:B------:R0:W1:Y:S02]  /*15730*/  SHFL.IDX P6, R14, R13, R12, R11 ;  /* 0x0000000c0d0e7389 */ /* 0x00006400000c000b */
[----:B01----:R-:W-:Y:S01]  /*15740*/  ENDCOLLECTIVE ;  /* 0x000000000000791b */ /* 0x003fe20003800000 */
.L_x_1165:
[----:B------:R-:W-:Y:S02]  /*15750*/  IMAD.MOV.U32 R13, RZ, RZ, R17 ;  /* 0x000000ffff0d7224 */ /* 0x000fe400078e0011 */
[----:B------:R-:W-:Y:S01]  /*15760*/  IMAD.MOV.U32 R12, RZ, RZ, 0x1 ;  /* 0x00000001ff0c7424 */ /* 0x000fe200078e00ff */
[----:B------:R-:W-:-:S13]  /*15770*/  IADD3 R2, P1, R14, R35, RZ ;  /* 0x000000230e027210 */ /* 0x000fda0007f3e0ff */
[----:B------:R-:W-:Y:S05]  /*15780*/  WARPSYNC.COLLECTIVE R15, `(.L_x_1166) ;  /* 0x000000000f087348 */ /* 0x000fea0003c00000 */
[----:B------:R0:W1:Y:S02]  /*15790*/  SHFL.IDX P6, R14, R13, R12, R11 ;  /* 0x0000000c0d0e7389 */ /* 0x00006400000c000b */
[----:B01----:R-:W-:Y:S01]  /*157a0*/  ENDCOLLECTIVE ;  /* 0x000000000000791b */ /* 0x003fe20003800000 */
.L_x_1166:
        /* <DEDUP_REMOVED lines=13> */
.L_x_1167:
[----:B------:R-:W-:Y:S01]  /*15880*/  @!PT LDS RZ, [RZ] ;  /* 0x00000000fffff984 */ /* 0x000fe20000000800 */
[----:B------:R-:W-:Y:S01]  /*15890*/  @!PT LDS RZ, [RZ] ;  /* 0x00000000fffff984 */ /* 0x000fe20000000800 */
[----:B------:R-:W-:Y:S01]  /*158a0*/  @!PT LDS RZ, [RZ] ;  /* 0x00000000fffff984 */ /* 0x000fe20000000800 */
[----:B------:R0:W-:Y:S01]  /*158b0*/  LDGSTS.E.BYPASS.LTC128B.128 [R5+0x3400], desc[UR56][R2.64+0x80], !P2 ;  /* 0x0340008002057fae */ /* 0x0001e2000d101d78 */
[----:B------:R-:W-:Y:S02]  /*158c0*/  IMAD.MOV.U32 R13, RZ, RZ, R17 ;  /* 0x000000ffff0d7224 */ /* 0x000fe400078e0011 */
[----:B------:R-:W-:Y:S01]  /*158d0*/  IMAD.MOV.U32 R12, RZ, RZ, 0x2 ;  /* 0x00000002ff0c7424 */ /* 0x000fe200078e00ff */
[----:B0-----:R-:W-:-:S13]  /*158e0*/  IADD3 R2, P2, R14, R35, RZ ;  /* 0x000000230e027210 */ /* 0x001fda0007f5e0ff */
[----:B------:R-:W-:Y:S05]  /*158f0*/  WARPSYNC.COLLECTIVE R15, `(.L_x_1168) ;  /* 0x000000000f087348 */ /* 0x000fea0003c00000 */
[----:B------:R0:W1:Y:S02]  /*15900*/  SHFL.IDX P6, R14, R13, R12, R11 ;  /* 0x0000000c0d0e7389 */ /* 0x00006400000c000b */
[----:B01----:R-:W-:Y:S01]  /*15910*/  ENDCOLLECTIVE ;  /* 0x000000000000791b */ /* 0x003fe20003800000 */
.L_x_1168:
[----:B------:R-:W-:Y:S01]  /*15920*/  IMAD.X R3, RZ, RZ, R8, P2 ;  /* 0x000000ffff037224 */ /* 0x000fe200010e0608 */
        /* <DEDUP_REMOVED lines=11> */
.L_x_1169:
        /* <DEDUP_REMOVED lines=10> */
.L_x_1170:
        /* <DEDUP_REMOVED lines=12> */
.L_x_1171:
        /* <DEDUP_REMOVED lines=10> */
.L_x_1172:
        /* <DEDUP_REMOVED lines=12> */
.L_x_1173:
        /* <DEDUP_REMOVED lines=10> */
.L_x_1174:
        /* <DEDUP_REMOVED lines=12> */
.L_x_1175:
[----:B------:R-:W-:Y:S01]  /*15e00*/  @!PT LDS RZ, [RZ] ;  /* 0x00000000fffff984 */ /* 0x000fe20000000800 */
[----:B------:R-:W-:Y:S01]  /*15e10*/  @!PT LDS RZ, [RZ] ;  /* 0x00000000fffff984 */ /* 0x000fe20000000800 */
[----:B------:R-:W-:Y:S01]  /*15e20*/  @!PT LDS RZ, [RZ] ;  /* 0x00000000fffff984 */ /* 0x000fe20000000800 */
[----:B------:R0:W-:Y:S01]  /*15e30*/  LDGSTS.E.BYPASS.LTC128B.128 [R5+0x5400], desc[UR56][R2.64+0x80], !P2 ;  /* 0x0540008002057fae */ /* 0x0001e2000d101d78 */
[----:B------:R-:W-:Y:S05]  /*15e40*/  BRA `(.L_x_1176) ;  /* 0xffffffcc00707947 */ /* 0x000fea000383ffff */
.L_x_1097:
[----:B0-----:R0:W1:Y:S02]  /*15e50*/  SYNCS.PHASECHK.TRANS64.TRYWAIT P0, [R0+URZ+0x2a860], R3 ;  /* 0x02a86003000075a7 */ /* 0x001064000800017f */
[----:B-1----:R-:W-:Y:S05]  /*15e60*/  @!P0 NANOSLEEP.SYNCS 0x989680 ;  /* 0x009896800000895d */ /* 0x002fea0003900000 */
[----:B------:R-:W1:Y:S02]  /*15e70*/  @!P0 SYNCS.PHASECHK.TRANS64 P0, [R0+URZ+0x2a860], R3 ;  /* 0x02a86003000085a7 */ /* 0x000e64000800007f */
[----:B-1----:R-:W-:Y:S05]  /*15e80*/  @!P0 BRA `(.L_x_1097) ;  /* 0xfffffffc00f08947 */ /* 0x002fea000383ffff */
[----:B------:R-:W-:Y:S05]  /*15e90*/  BRA `(.L_x_1177) ;  /* 0xffffffd000587947 */ /* 0x000fea000383ffff */
.L_x_1098:
        /* <DEDUP_REMOVED lines=8> */
.L_x_1179:
[----:B------:R-:W-:Y:S05]  /*15f20*/  BSYNC B0 ;  /* 0x0000000000007941 */ /* 0x000fea0003800000 */
.L_x_1178:
        /* <DEDUP_REMOVED lines=9> */
[----:B------:R-:W-:-:S13]  /*15fc0*/  ISETP.LT.OR P2, PT, R5, 0x1, P1 ;  /* 0x000000010500780c */ /* 0x000fda0000f41670 */
[----:B------:R-:W-:Y:S05]  /*15fd0*/  WARPSYNC.COLLECTIVE R15, `(.L_x_1180) ;  /* 0x000000000f087348 */ /* 0x000fea0003c00000 */
[----:B------:R0:W1:Y:S02]  /*15fe0*/  SHFL.IDX P6, R14, R13, R12, R11 ;  /* 0x0000000c0d0e7389 */ /* 0x00006400000c000b */
[----:B01----:R-:W-:Y:S01]  /*15ff0*/  ENDCOLLECTIVE ;  /* 0x000000000000791b */ /* 0x003fe20003800000 */
.L_x_1180:
[----:B------:R-:W-:Y:S01]  /*16000*/  LEA R4, R25, UR46, 0x1 ;  /* 0x0000002e19047c11 */ /* 0x000fe2000f8e08ff */
[----:B------:R-:W-:Y:S02]  /*16010*/  IMAD.MOV.U32 R13, RZ, RZ, R17 ;  /* 0x000000ffff0d7224 */ /* 0x000fe400078e0011 */
[----:B------:R-:W-:Y:S02]  /*16020*/  IMAD.MOV.U32 R12, RZ, RZ, 0x1 ;  /* 0x00000001ff0c7424 */ /* 0x000fe400078e00ff */
[----:B------:R-:W-:-:S07]  /*16030*/  IMAD.MOV.U32 R2, RZ, RZ, R14 ;  /* 0x000000ffff027224 */ /* 0x000fce00078e000e */
[----:B------:R-:W-:Y:S05]  /*16040*/  WARPSYNC.COLLECTIVE R15, `(.L_x_1181) ;  /* 0x000000000f087348 */ /* 0x000fea0003c00000 */
[----:B------:R0:W1:Y:S02]  /*16050*/  SHFL.IDX P6, R14, R13, R12, R11 ;  /* 0x0000000c0d0e7389 */ /* 0x00006400000c000b */
[----:B01----:R-:W-:Y:S01]  /*16060*/  ENDCOLLECTIVE ;  /* 0x000000000000791b */ /* 0x003fe20003800000 */
.L_x_1181:
        /* <DEDUP_REMOVED lines=13> */
.L_x_1182:
[----:B------:R-:W-:Y:S01]  /*16140*/  IMAD.MOV.U32 R3, RZ, RZ, R6 ;  /* 0x000000ffff037224 */ /* 0x000fe200078e0006 */
[----:B------:R-:W-:Y:S01]  /*16150*/  MOV R13, R17 ;  /* 0x00000011000d7202 */ /* 0x000fe20000000f00 */
[----:B------:R-:W-:Y:S02]  /*16160*/  IMAD.MOV.U32 R12, RZ, RZ, 0x2 ;  /* 0x00000002ff0c7424 */ /* 0x000fe400078e00ff */
[----:B------:R-:W-:-:S07]  /*16170*/  IMAD.MOV.U32 R2, RZ, RZ, R14 ;  /* 0x000000ffff027224 */ /* 0x000fce00078e000e */
[----:B------:R-:W-:Y:S05]  /*16180*/  WARPSYNC.COLLECTIVE R15, `(.L_x_1183) ;  /* 0x000000000f087348 */ /* 0x000fea0003c00000 */
[----:B------:R0:W1:Y:S02]  /*16190*/  SHFL.IDX P6, R14, R13, R12, R11 ;  /* 0x0000000c0d0e7389 */ /* 0x00006400000c000b */
[----:B01----:R-:W-:Y:S01]  /*161a0*/  ENDCOLLECTIVE ;  /* 0x000000000000791b */ /* 0x003fe20003800000 */
.L_x_1183:
        /* <DEDUP_REMOVED lines=13> */
.L_x_1184:
[----:B------:R-:W-:Y:S02]  /*16280*/  IMAD.MOV.U32 R3, RZ, RZ, R10 ;  /* 0x000000ffff037224 */ /* 0x000fe400078e000a */
[----:B------:R-:W-:Y:S02]  /*16290*/  IMAD.MOV.U32 R13, RZ, RZ, R17 ;  /* 0x000000ffff0d7224 */ /* 0x000fe400078e0011 */
[----:B------:R-:W-:Y:S02]  /*162a0*/  IMAD.MOV.U32 R12, RZ, RZ, 0x3 ;  /* 0x00000003ff0c7424 */ /* 0x000fe400078e00ff */
[----:B------:R-:W-:-:S07]  /*162b0*/  IMAD.MOV.U32 R19, RZ, RZ, R14 ;  /* 0x000000ffff137224 */ /* 0x000fce00078e000e */
[----:B------:R-:W-:Y:S05]  /*162c0*/  WARPSYNC.COLLECTIVE R15, `(.L_x_1185) ;  /* 0x000000000f087348 */ /* 0x000fea0003c00000 */
[----:B------:R0:W1:Y:S02]  /*162d0*/  SHFL.IDX P6, R14, R13, R12, R11 ;  /* 0x0000000c0d0e7389 */ /* 0x00006400000c000b */
[----:B01----:R-:W-:Y:S01]  /*162e0*/  ENDCOLLECTIVE ;  /* 0x000000000000791b */ /* 0x003fe20003800000 */
.L_x_1185:
[----:B------:R-:W-:-:S04]  /*162f0*/  IMAD.MOV.U32 R2, RZ, RZ, R19 ;  /* 0x000000ffff027224 */ /* 0x000fc800078e0013 */
[----:B------:R-:W-:-:S05]  /*16300*/  IMAD.WIDE.U32 R2, R30, 0x2, R2 ;  /* 0x000000021e027825 */ /* 0x000fca00078e0002 */
[----:B------:R-:W-:Y:S01]  /*16310*/  @!PT LDS RZ, [RZ] ;  /* 0x00000000fffff984 */ /* 0x000fe20000000800 */
[----:B------:R-:W-:Y:S01]  /*16320*/  @!PT LDS RZ, [RZ] ;  /* 0x00000000fffff984 */ /* 0x000fe20000000800 */
[----:B------:R-:W-:Y:S01]  /*16330*/  @!PT LDS RZ, [RZ] ;  /* 0x00000000fffff984 */ /* 0x000fe20000000800 */
[----:B------:R0:W-:Y:S01]  /*16340*/  LDGSTS.E.BYPASS.LTC128B.128 [R4+0x1400], desc[UR56][R2.64], !P2 ;  /* 0x0140000002047fae */ /* 0x0001e2000d101d78 */
[C---:B------:R-:W-:Y:S01]  /*16350*/  ISETP.LT.OR P2, PT, R5.reuse, 0x31, P1 ;  /* 0x000000310500780c */ /* 0x040fe20000f41670 */
[----:B------:R-:W-:Y:S02]  /*16360*/  IMAD.MOV.U32 R13, RZ, RZ, R16 ;  /* 0x000000ffff0d7224 */ /* 0x000fe400078e0010 */
[----:B------:R0:W-:Y:S01]  /*16370*/  LDGSTS.E.BYPASS.LTC128B.128 [R4+0x4400], desc[UR56][R2.64+0x80], !P3 ;  /* 0x0440008002047fae */ /* 0x0001e2000d901d78 */
[----:B------:R-:W-:Y:S01]  /*16380*/  ISETP.LT.OR P3, PT, R5, 0x31, !P0 ;  /* 0x000000310500780c */ /* 0x000fe20004761670 */
[----:B------:R-:W-:-:S12]  /*16390*/  IMAD.MOV.U32 R9, RZ, RZ, R14 ;  /* 0x000000ffff097224 */ /* 0x000fd800078e000e */
[----:B0-----:R-:W-:Y:S05]  /*163a0*/  WARPSYNC.COLLECTIVE R15, `(.L_x_1186) ;  /* 0x000000000f087348 */ /* 0x001fea0003c00000 */
[----:B------:R1:W2:Y:S02]  /*163b0*/  SHFL.IDX P6, R14, R13, R12, R11 ;  /* 0x0000000c0d0e7389 */ /* 0x0002a400000c000b */
[----:B012---:R-:W-:Y:S01]  /*163c0*/  ENDCOLLECTIVE ;  /* 0x000000000000791b */ /* 0x007fe20003800000 */
.L_x_1186:
[----:B------:R-:W-:Y:S02]  /*163d0*/  IMAD.MOV.U32 R3, RZ, RZ, R9 ;  /* 0x000000ffff037224 */ /* 0x000fe400078e0009 */
[----:B------:R-:W-:Y:S02]  /*163e0*/  IMAD.MOV.U32 R13, RZ, RZ, R17 ;  /* 0x000000ffff0d7224 */ /* 0x000fe400078e0011 */
[----:B------:R-:W-:Y:S02]  /*163f0*/  IMAD.MOV.U32 R12, RZ, RZ, 0x4 ;  /* 0x00000004ff0c7424 */ /* 0x000fe400078e00ff */
[----:B------:R-:W-:-:S07]  /*16400*/  IMAD.MOV.U32 R20, RZ, RZ, R14 ;  /* 0x000000ffff147224 */ /* 0x000fce00078e000e */
[----:B------:R-:W-:Y:S05]  /*16410*/  WARPSYNC.COLLECTIVE R15, `(.L_x_1187) ;  /* 0x000000000f087348 */ /* 0x000fea0003c00000 */
[----:B------:R0:W1:Y:S02]  /*16420*/  SHFL.IDX P6, R14, R13, R12, R11 ;  /* 0x0000000c0d0e7389 */ /* 0x00006400000c000b */
[----:B01----:R-:W-:Y:S01]  /*16430*/  ENDCOLLECTIVE ;  /* 0x000000000000791b */ /* 0x003fe20003800000 */
.L_x_1187:
        /* <DEDUP_REMOVED lines=9> */
[----:B------:R-:W-:Y:S02]  /*164d0*/  ISETP.LT.OR P3, PT, R5, 0x41, !P0 ;  /* 0x000000410500780c */ /* 0x000fe40004761670 */
[----:B------:R-:W-:-:S11]  /*164e0*/  MOV R8, R14 ;  /* 0x0000000e00087202 */ /* 0x000fd60000000f00 */
[----:B0-----:R-:W-:Y:S05]  /*164f0*/  WARPSYNC.COLLECTIVE R15, `(.L_x_1188) ;  /* 0x000000000f087348 */ /* 0x001fea0003c00000 */
[----:B------:R1:W2:Y:S02]  /*16500*/  SHFL.IDX P6, R14, R13, R12, R11 ;  /* 0x0000000c0d0e7389 */ /* 0x0002a400000c000b */
[----:B012---:R-:W-:Y:S01]  /*16510*/  ENDCOLLECTIVE ;  /* 0x000000000000791b */ /* 0x007fe20003800000 */
.L_x_1188:
[----:B------:R-:W-:Y:S02]  /*16520*/  IMAD.MOV.U32 R3, RZ, RZ, R8 ;  /* 0x000000ffff037224 */ /* 0x000fe400078e0008 */
[----:B------:R-:W-:Y:S02]  /*16530*/  IMAD.MOV.U32 R8, RZ, RZ, RZ ;  /* 0x000000ffff087224 */ /* 0x000fe400078e00ff */
[----:B------:R-:W-:Y:S02]  /*16540*/  IMAD.MOV.U32 R13, RZ, RZ, R17 ;  /* 0x000000ffff0d7224 */ /* 0x000fe400078e0011 */
[----:B------:R-:W-:Y:S02]  /*16550*/  IMAD.MOV.U32 R12, RZ, RZ, 0x5 ;  /* 0x00000005ff0c7424 */ /* 0x000fe400078e00ff */
[----:B------:R-:W-:-:S07]  /*16560*/  IMAD.MOV.U32 R21, RZ, RZ, R14 ;  /* 0x000000ffff157224 */ /* 0x000fce00078e000e */
[----:B------:R-:W-:Y:S05]  /*16570*/  WARPSYNC.COLLECTIVE R15, `(.L_x_1189) ;  /* 0x000000000f087348 */ /* 0x000fea0003c00000 */
[----:B------:R0:W1:Y:S02]  /*16580*/  SHFL.IDX P6, R14, R13, R12, R11 ;  /* 0x0000000c0d0e7389 */ /* 0x00006400000c000b */
[----:B01----:R-:W-:Y:S01]  /*16590*/  ENDCOLLECTIVE ;  /* 0x000000000000791b */ /* 0x003fe20003800000 */
.L_x_1189:
[----:B------:R-:W-:-:S04]  /*165a0*/  IMAD.MOV.U32 R2, RZ, RZ, R21 ;  /* 0x000000ffff027224 */ /* 0x000fc800078e0015 */
[----:B------:R-:W-:-:S05]  /*165b0*/  IMAD.WIDE.U32 R2, R30, 0x2, R2 ;  /* 0x000000021e027825 */ /* 0x000fca00078e0002 */
        /* <DEDUP_REMOVED lines=10> */
.L_x_1190:
[----:B------:R-:W-:Y:S05]  /*16660*/  BRA `(.L_x_1191) ;  /* 0xffffffcc00387947 */ /* 0x000fea000383ffff */
.L_x_1101:
[----:B0-----:R0:W1:Y:S02]  /*16670*/  SYNCS.PHASECHK.TRANS64.TRYWAIT P0, [R7+URZ+0x2a820], R8 ;  /* 0x02a82008070075a7 */ /* 0x001064000800017f */
[----:B-1----:R-:W-:Y:S05]  /*16680*/  @!P0 NANOSLEEP.SYNCS 0x989680 ;  /* 0x009896800000895d */ /* 0x002fea0003900000 */
[----:B------:R-:W1:Y:S02]  /*16690*/  @!P0 SYNCS.PHASECHK.TRANS64 P0, [R7+URZ+0x2a820], R8 ;  /* 0x02a82008070085a7 */ /* 0x000e64000800007f */
[----:B-1----:R-:W-:Y:S05]  /*166a0*/  @!P0 BRA `(.L_x_1101) ;  /* 0xfffffffc00f08947 */ /* 0x002fea000383ffff */
[----:B------:R-:W-:Y:S05]  /*166b0*/  BRA `(.L_x_1192) ;  /* 0xffffffcc00ac7947 */ /* 0x000fea000383ffff */
.L_x_1102:
[----:B------:R-:W1:Y:S01]  /*166c0*/  S2R R2, SR_TID.X ;  /* 0x0000000000027919 */ /* 0x000e620000002100 */
[----:B------:R-:W-:Y:S01]  /*166d0*/  BSSY B0, `(.L_x_1193) ;  /* 0x000000a000007945 */ /* 0x000fe20003800000 */
[----:B------:R-:W-:Y:S02]  /*166e0*/  IMAD.MOV.U32 R12, RZ, RZ, RZ ;  /* 0x000000ffff0c7224 */ /* 0x000fe400078e00ff */
[----:B------:R-:W-:Y:S02]  /*166f0*/  IMAD.MOV.U32 R11, RZ, RZ, 0x1f ;  /* 0x0000001fff0b7424 */ /* 0x000fe400078e00ff */
[----:B------:R-:W-:Y:S01]  /*16700*/  IMAD.MOV.U32 R15, RZ, RZ, -0x1 ;  /* 0xffffffffff0f7424 */ /* 0x000fe200078e00ff */
[----:B-1----:R-:W-:-:S04]  /*16710*/  SHF.R.U32.HI R2, RZ, 0x5, R2 ;  /* 0x00000005ff027819 */ /* 0x002fc80000011602 */
[----:B------:R-:W-:-:S05]  /*16720*/  LOP3.LUT R2, R2, 0x3, RZ, 0xc0, !PT ;  /* 0x0000000302027812 */ /* 0x000fca00078ec0ff */
[----:B------:R-:W-:-:S07]  /*16730*/  IMAD.MOV.U32 R13, RZ, RZ, R2 ;  /* 0x000000ffff0d7224 */ /* 0x000fce00078e0002 */
[----:B0----5:R-:W-:Y:S05]  /*16740*/  WARPSYNC.COLLECTIVE R15, `(.L_x_1194) ;  /* 0x000000000f087348 */ /* 0x021fea0003c00000 */
[----:B------:R1:W2:Y:S02]  /*16750*/  SHFL.IDX P6, R14, R13, R12, R11 ;  /* 0x0000000c0d0e7389 */ /* 0x0002a400000c000b */
[----:B012--5:R-:W-:Y:S01]  /*16760*/  ENDCOLLECTIVE ;  /* 0x000000000000791b */ /* 0x027fe20003800000 */
.L_x_1194:
[----:B------:R-:W-:Y:S05]  /*16770*/  BSYNC B0 ;  /* 0x0000000000007941 */ /* 0x000fea0003800000 */
.L_x_1193:
[----:B------:R-:W-:Y:S05]  /*16780*/  BRA `(.L_x_1195) ;  /* 0xffffffcc00907947 */ /* 0x000fea000383ffff */
.L_x_1103:
[----:B------:R-:W-:Y:S01]  /*16790*/  BSSY B0, `(.L_x_1196) ;  /* 0x0000006000007945 */ /* 0x000fe20003800000 */
[----:B------:R-:W-:-:S07]  /*167a0*/  IMAD.MOV.U32 R15, RZ, RZ, -0x1 ;  /* 0xffffffffff0f7424 */ /* 0x000fce00078e00ff */
[----:B01---5:R-:W-:Y:S05]  /*167b0*/  WARPSYNC.COLLECTIVE R15, `(.L_x_1197) ;  /* 0x000000000f0c7348 */ /* 0x023fea0003c00000 */
[----:B------:R-:W-:Y:S02]  /*167c0*/  ELECT P6, UR62, PT ;  /* 0x00000000003e782f */ /* 0x000fe400038c0000 */
[----:B------:R-:W-:Y:S01]  /*167d0*/  MOV R14, UR62 ;  /* 0x0000003e000e7c02 */ /* 0x000fe20008000f00 */
[----:B01---5:R-:W-:Y:S10]  /*167e0*/  ENDCOLLECTIVE ;  /* 0x000000000000791b */ /* 0x023ff40003800000 */
.L_x_1197:
[----:B------:R-:W-:Y:S05]  /*167f0*/  BSYNC B0 ;  /* 0x0000000000007941 */ /* 0x000fea0003800000 */
.L_x_1196:
[----:B------:R-:W-:Y:S05]  /*16800*/  BRA `(.L_x_1198) ;  /* 0xffffffcc00847947 */ /* 0x000fea000383ffff */
.L_x_1105:
[----:B-1----:R1:W2:Y:S02]  /*16810*/  SYNCS.PHASECHK.TRANS64.TRYWAIT P1, [R5+URZ+0x2a840], R2 ;  /* 0x02a84002050075a7 */ /* 0x0022a4000802017f */
[----:B--2---:R-:W-:Y:S05]  /*16820*/  @!P1 NANOSLEEP.SYNCS 0x989680 ;  /* 0x009896800000995d */ /* 0x004fea0003900000 */
[----:B------:R-:W2:Y:S02]  /*16830*/  @!P1 SYNCS.PHASECHK.TRANS64 P1, [R5+URZ+0x2a840], R2 ;  /* 0x02a84002050095a7 */ /* 0x000ea4000802007f */
[----:B--2---:R-:W-:Y:S05]  /*16840*/  @!P1 BRA `(.L_x_1105) ;  /* 0xfffffffc00f09947 */ /* 0x004fea000383ffff */
[----:B------:R-:W-:Y:S05]  /*16850*/  BRA `(.L_x_1199) ;  /* 0xffffffcc00ac7947 */ /* 0x000fea000383ffff */
.L_x_1107:
[----:B0-----:R0:W2:Y:S02]  /*16860*/  SYNCS.PHASECHK.TRANS64.TRYWAIT P1, [R7+URZ+0x2a840], R0 ;  /* 0x02a84000070075a7 */ /* 0x0010a4000802017f */
[----:B--2---:R-:W-:Y:S05]  /*16870*/  @!P1 NANOSLEEP.SYNCS 0x989680 ;  /* 0x009896800000995d */ /* 0x004fea0003900000 */
[----:B------:R-:W2:Y:S02]  /*16880*/  @!P1 SYNCS.PHASECHK.TRANS64 P1, [R7+URZ+0x2a840], R0 ;  /* 0x02a84000070095a7 */ /* 0x000ea4000802007f */
[----:B--2---:R-:W-:Y:S05]  /*16890*/  @!P1 BRA `(.L_x_1107) ;  /* 0xfffffffc00f09947 */ /* 0x004fea000383ffff */
[----:B------:R-:W-:Y:S05]  /*168a0*/  BRA `(.L_x_1200) ;  /* 0xffffffcc00b87947 */ /* 0x000fea000383ffff */
.L_x_1109:
[----:B--2---:R2:W3:Y:S02]  /*168b0*/  SYNCS.PHASECHK.TRANS64.TRYWAIT P1, [R5+URZ+0x2a860], R2 ;  /* 0x02a86002050075a7 */ /* 0x0044e4000802017f */
[----:B---3--:R-:W-:Y:S05]  /*168c0*/  @!P1 NANOSLEEP.SYNCS 0x989680 ;  /* 0x009896800000995d */ /* 0x008fea0003900000 */
[----:B------:R-:W3:Y:S02]  /*168d0*/  @!P1 SYNCS.PHASECHK.TRANS64 P1, [R5+URZ+0x2a860], R2 ;  /* 0x02a86002050095a7 */ /* 0x000ee4000802007f */
[----:B---3--:R-:W-:Y:S05]  /*168e0*/  @!P1 BRA `(.L_x_1109) ;  /* 0xfffffffc00f09947 */ /* 0x008fea000383ffff */
[----:B------:R-:W-:Y:S05]  /*168f0*/  BRA `(.L_x_1201) ;  /* 0xffffffcc00b47947 */ /* 0x000fea000383ffff */
.L_x_1202:
        /* <DEDUP_REMOVED lines=16> */
.L_x_15736:


//--------------------- .text._ZN7cutlass13device_kernelIN5flash11enable_sm90INS1_16FlashAttnFwdSm90INS1_25CollectiveMainloopFwdSm90ILi2EN4cute5tupleIJNS5_1CILi1EEES8_S8_EEENS6_IJNS7_ILi128EEENS7_ILi96EEENS7_ILi192EEEEEELi128ENS_10bfloat16_tEfNS_4arch4Sm90ELb0ELb1ELb1ELb1ELb1ELb0ELb0ELb1ELb1ELb1ELb1ELb0EEENS1_21CollectiveEpilogueFwdINS6_IJSA_SA_SB_EEES9_SE_SG_Li256ELb1ELb1ELb1ELb0EEENS1_36VarlenDynamicPersistentTileSchedulerILi128ELi96ELi256ELi128ELb1ELb1ELb1ELb1ELb0ELb1EEEEEEEEEvNT_6ParamsE --------------------------
	.section	.text._ZN7cutlass13device_kernelIN5flash11enable_sm90INS1_16FlashAttnFwdSm90INS1_25CollectiveMainloopFwdSm90ILi2EN4cute5tupleIJNS5_1CILi1EEES8_S8_EEENS6_IJNS7_ILi128EEENS7_ILi96EEENS7_ILi192EEEEEELi128ENS_10bfloat16_tEfNS_4arch4Sm90ELb0ELb1ELb1ELb1ELb1ELb0ELb0ELb1ELb1ELb1ELb1ELb0EEENS1_21CollectiveEpilogueFwdINS6_IJSA_SA_SB_EEES9_SE_SG_Li256ELb1ELb1ELb1ELb0EEENS1_36VarlenDynamicPersistentTileSchedulerILi128ELi96ELi256ELi128ELb1ELb1ELb1ELb1ELb0ELb1EEEEEEEEEvNT_6ParamsE,"ax",@progbits
	.align	128
.text._ZN7cutlass13device_kernelIN5flash11enable_sm90INS1_16FlashAttnFwdSm90INS1_25CollectiveMainloopFwdSm90ILi2EN4cute5tupleIJNS5_1CILi1EEES8_S8_EEENS6_IJNS7_ILi128EEENS7_ILi96EEENS7_ILi192EEEEEELi128ENS_10bfloat16_tEfNS_4arch4Sm90ELb0ELb1ELb1ELb1ELb1ELb0ELb0ELb1ELb1ELb1ELb1ELb0EEENS1_21CollectiveEpilogueFwdINS6_IJSA_SA_SB_EEES9_SE_SG_Li256ELb1ELb1ELb1ELb0EEENS1_36VarlenDynamicPersistentTileSchedulerILi128ELi96ELi256ELi128ELb1ELb1ELb1ELb1ELb0ELb1EEEEEEEEEvNT_6ParamsE:
        .type           _ZN7cutlass13device_kernelIN5flash11enable_sm90INS1_16FlashAttnFwdSm90INS1_25CollectiveMainloopFwdSm90ILi2EN4cute5tupleIJNS5_1CILi1EEES8_S8_EEENS6_IJNS7_ILi128EEENS7_ILi96EEENS7_ILi192EEEEEELi128ENS_10bfloat16_tEfNS_4arch4Sm90ELb0ELb1ELb1ELb1ELb1ELb0ELb0ELb1ELb1ELb1ELb1ELb0EEENS1_21CollectiveEpilogueFwdINS6_IJSA_SA_SB_EEES9_SE_SG_Li256ELb1ELb1ELb1ELb0EEENS1_36VarlenDynamicPersistentTileSchedulerILi128ELi96ELi256ELi128ELb1ELb1ELb1ELb1ELb0ELb1EEEEEEEEEvNT_6ParamsE,@function
        .size           _ZN7cutlass13device_kernelIN5flash11enable_sm90INS1_16FlashAttnFwdSm90INS1_25CollectiveMainloopFwdSm90ILi2EN4cute5tupleIJNS5_1CILi1EEES8_S8_EEENS6_IJNS7_ILi128EEENS7_ILi96EEENS7_ILi192EEEEEELi128ENS_10bfloat16_tEfNS_4arch4Sm90ELb0ELb1ELb1ELb1ELb1ELb0ELb0ELb1ELb1ELb1ELb1ELb0EEENS1_21CollectiveEpilogueFwdINS6_IJSA_SA_SB_EEES9_SE_SG_Li256ELb1ELb1ELb1ELb0EEENS1_36VarlenDynamicPersistentTileSchedulerILi128ELi96ELi256ELi128ELb1ELb1ELb1ELb1ELb0ELb1EEEEEEEEEvNT_6ParamsE,(.L_x_15737 - _ZN7cutlass13device_kernelIN5flash11enable_sm90INS1_16FlashAttnFwdSm90INS1_25CollectiveMainloopFwdSm90ILi2EN4cute5tupleIJNS5_1CILi1EEES8_S8_EEENS6_IJNS7_ILi128EEENS7_ILi96EEENS7_ILi192EEEEEELi128ENS_10bfloat16_tEfNS_4arch4Sm90ELb0ELb1ELb1ELb1ELb1ELb0ELb0ELb1ELb1ELb1ELb1ELb0EEENS1_21CollectiveEpilogueFwdINS6_IJSA_SA_SB_EEES9_SE_SG_Li256ELb1ELb1ELb1ELb0EEENS1_36VarlenDynamicPersistentTileSchedulerILi128ELi96ELi256ELi128ELb1ELb1ELb1ELb1ELb0ELb1EEEEEEEEEvNT_6ParamsE)
        .other          _ZN7cutlass13device_kernelIN5flash11enable_sm90INS1_16FlashAttnFwdSm90INS1_25CollectiveMainloopFwdSm90ILi2EN4cute5tupleIJNS5_1CILi1EEES8_S8_EEENS6_IJNS7_ILi128EEENS7_ILi96EEENS7_ILi192EEEEEELi128ENS_10bfloat16_tEfNS_4arch4Sm90ELb0ELb1ELb1ELb1ELb1ELb0ELb0ELb1ELb1ELb1ELb1ELb0EEENS1_21CollectiveEpilogueFwdINS6_IJSA_SA_SB_EEES9_SE_SG_Li256ELb1ELb1ELb1ELb0EEENS1_36VarlenDynamicPersistentTileSchedulerILi128ELi96ELi256ELi128ELb1ELb1ELb1ELb1ELb0ELb1EEEEEEEEEvNT_6ParamsE,@"STO_CUDA_ENTRY STV_DEFAULT"
_ZN7cutlass13device_kernelIN5flash11enable_sm90INS1_16FlashAttnFwdSm90INS1_25CollectiveMainloopFwdSm90ILi2EN4cute5tupleIJNS5_1CILi1EEES8_S8_EEENS6_IJNS7_ILi128EEENS7_ILi96EEENS7_ILi192EEEEEELi128ENS_10bfloat16_tEfNS_4arch4Sm90ELb0ELb1ELb1ELb1ELb1ELb0ELb0ELb1ELb1ELb1ELb1ELb0EEENS1_21CollectiveEpilogueFwdINS6_IJSA_SA_SB_EEES9_SE_SG_Li256ELb1ELb1ELb1ELb0EEENS1_36VarlenDynamicPersistentTileSchedulerILi128ELi96ELi256ELi128ELb1ELb1ELb1ELb1ELb0ELb1EEEEEEEEEvNT_6ParamsE:
        /* <DEDUP_REMOVED lines=45> */
.L_x_1203:
        /* <DEDUP_REMOVED lines=22> */
.L_x_1204:
        /* <DEDUP_REMOVED lines=18> */
.L_x_1205:
        /* <DEDUP_REMOVED lines=22> */
.L_x_1206:
        /* <DEDUP_REMOVED lines=23> */
.L_x_1207:
        /* <DEDUP_REMOVED lines=10> */
.L_x_1209:
        /* <DEDUP_REMOVED lines=14> */
[----:B------:R-:W2:Y:S01]  /*09a0*/  LDL R2, [R1+0x14] ;  /* 0x0000140001027983 */ /* 0x000ea20000100800 */
[----:B------:R-:W-:Y:S01]  /*09b0*/  VIADD R207, R0, 0xffffff80 ;  /* 0xffffff8000cf7836 */ /* 0x000fe20000000000 */
[----:B------:R-:W-:Y:S01]  /*09c0*/  R2UR UR6, R13 ;  /* 0x000000000d0672ca */ /* 0x000fe200000e0000 */
[----:B------:R-:W-:Y:S01]  /*09d0*/  UMOV UR39, URZ ;  /* 0x0000003f00277c82 */ /* 0x000fe20008000000 */
[----:B------:R-:W-:Y:S01]  /*09e0*/  R2UR UR5, R14 ;  /* 0x000000000e0572ca */ /* 0x000fe200000e0000 */
[----:B------:R-:W-:Y:S01]  /*09f0*/  UMOV UR38, URZ ;  /* 0x0000003f00267c82 */ /* 0x000fe20008000000 */
[----:B------:R-:W-:Y:S02]  /*0a00*/  SHF.R.S32.HI R0, RZ, 0x1f, R207 ;  /* 0x0000001fff007819 */ /* 0x000fe400000114cf */
[----:B------:R-:W-:Y:S02]  /*0a10*/  R2UR UR7, R15 ;  /* 0x000000000f0772ca */ /* 0x000fe400000e0000 */
[----:B0-----:R-:W-:-:S04]  /*0a20*/  LEA.HI R3, R0, R207, RZ, 0x4 ;  /* 0x000000cf00037211 */ /* 0x001fc800078f20ff */
[----:B------:R-:W-:Y:S02]  /*0a30*/  SHF.R.S32.HI R6, RZ, 0x4, R3 ;  /* 0x00000004ff067819 */ /* 0x000fe40000011403 */
[----:B--2---:R-:W-:Y:S02]  /*0a40*/  R2UR UR4, R2 ;  /* 0x00000000020472ca */ /* 0x004fe400000e0000 */
[----:B------:R-:W-:-:S04]  /*0a50*/  LEA.HI R2, R0, R207, RZ, 0x7 ;  /* 0x000000cf00027211 */ /* 0x000fc800078f38ff */
[----:B------:R-:W-:Y:S02]  /*0a60*/  LOP3.LUT R4, R2, 0xffffff80, RZ, 0xc0, !PT ;  /* 0xffffff8002047812 */ /* 0x000fe400078ec0ff */
[----:B------:R-:W-:-:S03]  /*0a70*/  SHF.R.S32.HI R201, RZ, 0x7, R2 ;  /* 0x00000007ffc97819 */ /* 0x000fc60000011402 */
[----:B------:R-:W-:Y:S01]  /*0a80*/  IMAD.IADD R185, R207, 0x1, -R4 ;  /* 0x00000001cfb97824 */ /* 0x000fe200078e0a04 */
[----:B------:R-:W-:Y:S01]  /*0a90*/  LEA.HI R4, R0, R207, RZ, 0x5 ;  /* 0x000000cf00047211 */ /* 0x000fe200078f28ff */
[----:B------:R-:W-:Y:S01]  /*0aa0*/  ULOP3.LUT UR8, UR4, 0x1, URZ, 0xfc, !UPT ;  /* 0x0000000104087892 */ /* 0x000fe2000f8efc3f */
[----:B------:R-:W-:Y:S02]  /*0ab0*/  LEA.HI R2, R2, R201, RZ, 0x1 ;  /* 0x000000c902027211 */ /* 0x000fe400078f08ff */
[----:B------:R-:W-:Y:S01]  /*0ac0*/  SHF.R.S32.HI R8, RZ, 0x1f, R185 ;  /* 0x0000001fff087819 */ /* 0x000fe200000114b9 */
[----:B------:R-:W-:Y:S01]  /*0ad0*/  IMAD.SHL.U32 R5, R4, 0x20, RZ ;  /* 0x0000002004057824 */ /* 0x000fe200078e00ff */
[C---:B------:R-:W-:Y:S01]  /*0ae0*/  LOP3.LUT R4, R3.reuse, 0x3fffff0, RZ, 0xc0, !PT ;  /* 0x03fffff003047812 */ /* 0x040fe200078ec0ff */
[----:B------:R-:W-:Y:S01]  /*0af0*/  UMOV UR4, URZ ;  /* 0x0000003f00047c82 */ /* 0x000fe20008000000 */
[----:B------:R-:W-:Y:S01]  /*0b00*/  LEA.HI R3, R3, R6, RZ, 0x1 ;  /* 0x0000000603037211 */ /* 0x000fe200078f08ff */
[----:B------:R-:W-:Y:S01]  /*0b10*/  IMAD.U32 R204, RZ, RZ, UR8 ;  /* 0x00000008ffcc7e24 */ /* 0x000fe2000f8e00ff */
[----:B------:R-:W-:Y:S01]  /*0b20*/  LOP3.LUT R5, R5, 0xfffffc00, RZ, 0xc0, !PT ;  /* 0xfffffc0005057812 */ /* 0x000fe200078ec0ff */
[----:B------:R-:W-:Y:S01]  /*0b30*/  IMAD.IADD R4, R207, 0x1, -R4 ;  /* 0x00000001cf047824 */ /* 0x000fe200078e0a04 */
[----:B------:R-:W-:Y:S01]  /*0b40*/  LOP3.LUT R3, R3, 0x1ffffffe, RZ, 0xc0, !PT ;  /* 0x1ffffffe03037812 */ /* 0x000fe200078ec0ff */
[----:B------:R-:W-:Y:S01]  /*0b50*/  IMAD.U32 R184, RZ, RZ, UR4 ;  /* 0x00000004ffb87e24 */ /* 0x000fe2000f8e00ff */
[----:B------:R-:W-:Y:S01]  /*0b60*/  LEA.HI R7, R8, R185, RZ, 0x2 ;  /* 0x000000b908077211 */ /* 0x000fe200078f10ff */
[----:B------:R-:W-:Y:S01]  /*0b70*/  IMAD R4, R4, 0x40, R5 ;  /* 0x0000004004047824 */ /* 0x000fe200078e0205 */
[-C--:B------:R-:W-:Y:S01]  /*0b80*/  LEA.HI R5, R0, R207.reuse, RZ, 0x2 ;  /* 0x000000cf00057211 */ /* 0x080fe200078f10ff */
[----:B------:R-:W-:Y:S01]  /*0b90*/  IMAD.IADD R3, R6, 0x1, -R3 ;  /* 0x0000000106037824 */ /* 0x000fe200078e0a03 */
[----:B------:R-:W-:-:S02]  /*0ba0*/  LEA.HI R0, R0, R207, RZ, 0x3 ;  /* 0x000000cf00007211 */ /* 0x000fc400078f18ff */
[--C-:B------:R-:W-:Y:S01]  /*0bb0*/  SHF.R.S32.HI R9, RZ, 0x2, R7.reuse ;  /* 0x00000002ff097819 */ /* 0x100fe20000011407 */
[----:B------:R-:W-:Y:S01]  /*0bc0*/  IMAD R203, R3, 0x8, R4 ;  /* 0x0000000803cb7824 */ /* 0x000fe200078e0204 */
[----:B------:R-:W-:Y:S02]  /*0bd0*/  LOP3.LUT R4, R5, 0xfffffffc, RZ, 0xc0, !PT ;  /* 0xfffffffc05047812 */ /* 0x000fe400078ec0ff */
[----:B------:R-:W-:Y:S02]  /*0be0*/  SHF.R.S32.HI R10, RZ, 0x1f, R7 ;  /* 0x0000001fff0a7819 */ /* 0x000fe40000011407 */
[----:B------:R-:W-:Y:S01]  /*0bf0*/  LEA.HI R8, R8, R185, RZ, 0x5 ;  /* 0x000000b908087211 */ /* 0x000fe200078f28ff */
[----:B------:R-:W-:Y:S01]  /*0c00*/  IMAD.IADD R3, R207, 0x1, -R4 ;  /* 0x00000001cf037824 */ /* 0x000fe200078e0a04 */
[----:B------:R-:W-:Y:S02]  /*0c10*/  LOP3.LUT R4, R2, 0x3fffffe, RZ, 0xc0, !PT ;  /* 0x03fffffe02047812 */ /* 0x000fe400078ec0ff */
[----:B------:R-:W-:-:S02]  /*0c20*/  LOP3.LUT R2, R0, 0xfffffff8, RZ, 0xc0, !PT ;  /* 0xfffffff800027812 */ /* 0x000fc400078ec0ff */
[----:B------:R-:W-:Y:S01]  /*0c30*/  LEA.HI R10, R10, R9, RZ, 0x3 ;  /* 0x000000090a0a7211 */ /* 0x000fe200078f18ff */
[----:B------:R-:W-:Y:S01]  /*0c40*/  IMAD.IADD R4, R201, 0x1, -R4 ;  /* 0x00000001c9047824 */ /* 0x000fe200078e0a04 */
[----:B------:R-:W-:Y:S01]  /*0c50*/  SHF.R.S32.HI R8, RZ, 0x5, R8 ;  /* 0x00000005ff087819 */ /* 0x000fe20000011408 */
[----:B------:R-:W-:Y:S01]  /*0c60*/  IMAD.IADD R163, R207, 0x1, -R2 ;  /* 0x00000001cfa37824 */ /* 0x000fe200078e0a02 */
[----:B------:R-:W-:Y:S02]  /*0c70*/  LOP3.LUT R2, R7, 0x7ffffffc, RZ, 0xc0, !PT ;  /* 0x7ffffffc07027812 */ /* 0x000fe400078ec0ff */
[----:B------:R-:W-:Y:S01]  /*0c80*/  LOP3.LUT R10, R10, 0xfffffff8, RZ, 0xc0, !PT ;  /* 0xfffffff80a0a7812 */ /* 0x000fe200078ec0ff */
[----:B------:R-:W-:Y:S01]  /*0c90*/  IMAD.SHL.U32 R160, R163, 0x8, RZ ;  /* 0x00000008a3a07824 */ /* 0x000fe200078e00ff */
[----:B------:R-:W-:Y:S01]  /*0ca0*/  LEA.HI R5, R3, R3, RZ, 0x1 ;  /* 0x0000000303057211 */ /* 0x000fe200078f08ff */
[----:B------:R-:W-:Y:S01]  /*0cb0*/  IMAD.IADD R2, R185, 0x1, -R2 ;  /* 0x00000001b9027824 */ /* 0x000fe200078e0a02 */
[----:B------:R-:W-:Y:S01]  /*0cc0*/  SHF.R.S32.HI R182, RZ, 0x3, R0 ;  /* 0x00000003ffb67819 */ /* 0x000fe20000011400 */
[----:B------:R-:W-:Y:S01]  /*0cd0*/  IMAD.IADD R9, R9, 0x1, -R10 ;  /* 0x0000000109097824 */ /* 0x000fe200078e0a0a */
[----:B------:R-:W-:Y:S01]  /*0ce0*/  LOP3.LUT R6, R5, 0x1ffffffe, RZ, 0xc0, !PT ;  /* 0x1ffffffe05067812 */ /* 0x000fe200078ec0ff */
[----:B------:R-:W-:Y:S01]  /*0cf0*/  IMAD.SHL.U32 R18, R2, 0x2, RZ ;  /* 0x0000000202127824 */ /* 0x000fe200078e00ff */
[----:B------:R-:W-:Y:S01]  /*0d00*/  SHF.R.S32.HI R206, RZ, 0x1f, R160 ;  /* 0x0000001fffce7819 */ /* 0x000fe200000114a0 */
[----:B------:R-:W-:-:S02]  /*0d10*/  IMAD R9, R8, 0x10, R9 ;  /* 0x0000001008097824 */ /* 0x000fc400078e0209 */
[----:B------:R-:W-:Y:S02]  /*0d20*/  VIADD R162, R160, 0x40 ;  /* 0x00000040a0a27836 */ /* 0x000fe40000000000 */
[C---:B------:R-:W-:Y:S02]  /*0d30*/  VIADD R181, R18.reuse, 0x8 ;  /* 0x0000000812b57836 */ /* 0x040fe40000000000 */
        /* <DEDUP_REMOVED lines=28> */
[----:B------:R-:W-:Y:S01]  /*0f00*/  IMAD.IADD R23, R3, 0x1, -R6 ;  /* 0x0000000103177824 */ /* 0x000fe200078e0a06 */
[----:B------:R-:W-:Y:S01]  /*0f10*/  SHF.R.S32.HI R187, RZ, 0x1f, R168 ;  /* 0x0000001fffbb7819 */ /* 0x000fe200000114a8 */
[----:B------:R-:W-:Y:S01]  /*0f20*/  IMAD R202, R4, 0x40, R9 ;  /* 0x0000004004ca7824 */ /* 0x000fe200078e0209 */
[----:B------:R-:W-:-:S03]  /*0f30*/  SHF.R.S32.HI R186, RZ, 0x1f, R167 ;  /* 0x0000001fffba7819 */ /* 0x000fc600000114a7 */
[----:B------:R-:W-:-:S07]  /*0f40*/  IMAD R23, R23, 0x8, R202 ;  /* 0x0000000817177824 */ /* 0x000fce00078e02ca */
.L_x_1321:
[----:B0--34-:R-:W0:Y:S01]  /*0f50*/  LDC.64 R4, c[0x0][0xa18] ;  /* 0x00028600ff047b82 */ /* 0x019e220000000a00 */
[----:B------:R-:W-:Y:S01]  /*0f60*/  IMAD.U32 R9, RZ, RZ, UR7 ;  /* 0x00000007ff097e24 */ /* 0x000fe2000f8e00ff */
[----:B------:R-:W-:Y:S01]  /*0f70*/  ULDC.64 UR8, c[0x0][0xa20] ;  /* 0x0002880000087ab9 */ /* 0x000fe20000000a00 */
[----:B------:R-:W-:-:S05]  /*0f80*/  IMAD.MOV.U32 R7, RZ, RZ, RZ ;  /* 0x000000ffff077224 */ /* 0x000fca00078e00ff */
[----:B-12---:R-:W1:Y:S08]  /*0f90*/  LDC.64 R2, c[0x0][0xa28] ;  /* 0x00028a00ff027b82 */ /* 0x006e700000000a00 */
[----:B------:R-:W2:Y:S01]  /*0fa0*/  LDC R0, c[0x0][0x424] ;  /* 0x00010900ff007b82 */ /* 0x000ea20000000800 */
[----:B0-----:R-:W-:-:S07]  /*0fb0*/  ISETP.NE.U32.AND P1, PT, R4, RZ, PT ;  /* 0x000000ff0400720c */ /* 0x001fce0003f25070 */
[----:B------:R-:W0:Y:S01]  /*0fc0*/  LDC R11, c[0x0][0x2f0] ;  /* 0x0000bc00ff0b7b82 */ /* 0x000e220000000800 */
[----:B------:R-:W-:Y:S02]  /*0fd0*/  ISETP.NE.AND.EX P1, PT, R5, RZ, PT, P1 ;  /* 0x000000ff0500720c */ /* 0x000fe40003f25310 */
[----:B-1----:R-:W-:-:S04]  /*0fe0*/  ISETP.NE.U32.AND P0, PT, R2, RZ, PT ;  /* 0x000000ff0200720c */ /* 0x002fc80003f05070 */
[----:B------:R-:W-:-:S07]  /*0ff0*/  ISETP.NE.AND.EX P0, PT, R3, RZ, PT, P0 ;  /* 0x000000ff0300720c */ /* 0x000fce0003f05300 */
[----:B------:R-:W1:Y:S08]  /*1000*/  @P1 LDC.64 R4, c[0x0][0xa18] ;  /* 0x00028600ff041b82 */ /* 0x000e700000000a00 */
[----:B------:R-:W3:Y:S01]  /*1010*/  @P0 LDC.64 R2, c[0x0][0xa28] ;  /* 0x00028a00ff020b82 */ /* 0x000ee20000000a00 */
[----:B-1----:R-:W-:-:S05]  /*1020*/  @P1 IMAD.WIDE R4, R9, 0x4, R4 ;  /* 0x0000000409041825 */ /* 0x002fca00078e0204 */
[----:B------:R1:W5:Y:S01]  /*1030*/  @P1 LDG.E R17, desc[UR36][R4.64] ;  /* 0x0000002404111981 */ /* 0x000362000c1e1900 */
[----:B---3--:R-:W-:Y:S02]  /*1040*/  @P0 IMAD.WIDE R2, R9, 0x4, R2 ;  /* 0x0000000409020825 */ /* 0x008fe400078e0202 */
[----:B------:R-:W3:Y:S01]  /*1050*/  LDC.64 R8, c[0x0][0x418] ;  /* 0x00010600ff087b82 */ /* 0x000ee20000000a00 */
[----:B------:R-:W-:Y:S02]  /*1060*/  ULOP3.LUT UR4, UR5, 0xffff, URZ, 0xc0, !UPT ;  /* 0x0000ffff05047892 */ /* 0x000fe4000f8ec03f */
[----:B------:R1:W5:Y:S01]  /*1070*/  @P0 LDG.E R7, desc[UR36][R2.64] ;  /* 0x0000002402070981 */ /* 0x000362000c1e1900 */
[----:B------:R-:W-:-:S03]  /*1080*/  ISETP.NE.U32.AND P2, PT, RZ, UR8, PT ;  /* 0x00000008ff007c0c */ /* 0x000fc6000bf45070 */
[----:B------:R-:W-:Y:S01]  /*1090*/  IMAD.U32 R166, RZ, RZ, UR4 ;  /* 0x00000004ffa67e24 */ /* 0x000fe2000f8e00ff */
[----:B------:R-:W-:Y:S02]  /*10a0*/  ISETP.NE.AND.EX P2, PT, RZ, UR9, PT, P2 ;  /* 0x00000009ff007c0c */ /* 0x000fe4000bf45320 */
[----:B---3--:R-:W-:-:S04]  /*10b0*/  ISETP.NE.U32.AND P0, PT, R8, RZ, PT ;  /* 0x000000ff0800720c */ /* 0x008fc80003f05070 */
[----:B------:R-:W-:-:S04]  /*10c0*/  ISETP.NE.AND.EX P0, PT, R9, RZ, PT, P0 ;  /* 0x000000ff0900720c */ /* 0x000fc80003f05300 */
[----:B--2---:R-:W-:Y:S01]  /*10d0*/  SEL R0, R0, 0x1, P0 ;  /* 0x0000000100007807 */ /* 0x004fe20000000000 */
[----:B01----:R-:W-:Y:S08]  /*10e0*/  @P1 BRA `(.L_x_1210) ;  /* 0x00000000002c1947 */ /* 0x003ff00003800000 */
[----:B------:R-:W-:Y:S01]  /*10f0*/  ULDC.64 UR8, c[0x0][0xa00] ;  /* 0x0002800000087ab9 */ /* 0x000fe20000000a00 */
[----:B-----5:R-:W0:Y:S01]  /*1100*/  LDC R17, c[0x0][0x288] ;  /* 0x0000a200ff117b82 */ /* 0x020e220000000800 */
[----:B------:R-:W-:-:S04]  /*1110*/  ISETP.NE.U32.AND P0, PT, RZ, UR8, PT ;  /* 0x00000008ff007c0c */ /* 0x000fc8000bf05070 */
[----:B------:R-:W-:-:S13]  /*1120*/  ISETP.NE.AND.EX P0, PT, RZ, UR9, PT, P0 ;  /* 0x00000009ff007c0c */ /* 0x000fda000bf05300 */
[----:B------:R-:W-:Y:S05]  /*1130*/  @!P0 BRA `(.L_x_1210) ;  /* 0x0000000000188947 */ /* 0x000fea0003800000 */
[----:B------:R-:W1:Y:S01]  /*1140*/  LDC.64 R2, c[0x0][0xa00] ;  /* 0x00028000ff027b82 */ /* 0x000e620000000a00 */
[----:B------:R-:W-:-:S04]  /*1150*/  IMAD.U32 R5, RZ, RZ, UR7 ;  /* 0x00000007ff057e24 */ /* 0x000fc8000f8e00ff */
[----:B-1----:R-:W-:-:S05]  /*1160*/  IMAD.WIDE R2, R5, 0x4, R2 ;  /* 0x0000000405027825 */ /* 0x002fca00078e0202 */
[----:B0-----:R-:W2:Y:S04]  /*1170*/  LDG.E R17, desc[UR36][R2.64] ;  /* 0x0000002402117981 */ /* 0x001ea8000c1e1900 */
[----:B------:R-:W2:Y:S02]  /*1180*/  LDG.E R4, desc[UR36][R2.64+0x4] ;  /* 0x0000042402047981 */ /* 0x000ea4000c1e1900 */
[----:B--2---:R-:W-:-:S07]  /*1190*/  IMAD.IADD R17, R4, 0x1, -R17 ;  /* 0x0000000104117824 */ /* 0x004fce00078e0a11 */
.L_x_1210:
[----:B------:R-:W-:Y:S02]  /*11a0*/  IMAD R16, R0, R11, RZ ;  /* 0x0000000b00107224 */ /* 0x000fe400078e02ff */
[----:B------:R-:W-:Y:S01]  /*11b0*/  IMAD.U32 R183, RZ, RZ, UR7 ;  /* 0x00000007ffb77e24 */ /* 0x000fe2000f8e00ff */
[----:B------:R-:W-:Y:S06]  /*11c0*/  @!P2 BRA `(.L_x_1211) ;  /* 0x000000000018a947 */ /* 0x000fec0003800000 */
[----:B------:R-:W-:Y:S02]  /*11d0*/  ULDC.64 UR8, c[0x0][0xa20] ;  /* 0x0002880000087ab9 */ /* 0x000fe40000000a00 */
[----:B------:R-:W-:-:S06]  /*11e0*/  UIMAD.WIDE UR8, UR7, 0x4, UR8 ;  /* 0x00000004070878a5 */ /* 0x000fcc000f8e0208 */
[----:B------:R-:W-:Y:S02]  /*11f0*/  IMAD.U32 R2, RZ, RZ, UR8 ;  /* 0x00000008ff027e24 */ /* 0x000fe4000f8e00ff */
[----:B------:R-:W-:-:S05]  /*1200*/  IMAD.U32 R3, RZ, RZ, UR9 ;  /* 0x00000009ff037e24 */ /* 0x000fca000f8e00ff */
[----:B------:R1:W5:Y:S01]  /*1210*/  LDG.E R16, desc[UR36][R2.64] ;  /* 0x0000002402107981 */ /* 0x000362000c1e1900 */
[----:B------:R-:W-:Y:S05]  /*1220*/  BRA `(.L_x_1212) ;  /* 0x0000000000287947 */ /* 0x000fea0003800000 */
.L_x_1211:
[----:B------:R-:W-:Y:S02]  /*1230*/  ULDC.64 UR8, c[0x0][0xa08] ;  /* 0x0002820000087ab9 */ /* 0x000fe40000000a00 */
[----:B------:R-:W-:-:S04]  /*1240*/  ISETP.NE.U32.AND P0, PT, RZ, UR8, PT ;  /* 0x00000008ff007c0c */ /* 0x000fc8000bf05070 */
[----:B------:R-:W-:-:S13]  /*1250*/  ISETP.NE.AND.EX P0, PT, RZ, UR9, PT, P0 ;  /* 0x00000009ff007c0c */ /* 0x000fda000bf05300 */
[----:B------:R-:W-:Y:S05]  /*1260*/  @!P0 BRA `(.L_x_1212) ;  /* 0x0000000000188947 */ /* 0x000fea0003800000 */
[----:B------:R-:W1:Y:S01]  /*1270*/  LDC.64 R2, c[0x0][0xa08] ;  /* 0x00028200ff027b82 */ /* 0x000e620000000a00 */
[----:B------:R-:W-:-:S04]  /*1280*/  IMAD.U32 R5, RZ, RZ, UR7 ;  /* 0x00000007ff057e24 */ /* 0x000fc8000f8e00ff */
[----:B-1----:R-:W-:-:S05]  /*1290*/  IMAD.WIDE R2, R5, 0x4, R2 ;  /* 0x0000000405027825 */ /* 0x002fca00078e0202 */
[----:B------:R-:W2:Y:S04]  /*12a0*/  LDG.E R16, desc[UR36][R2.64] ;  /* 0x0000002402107981 */ /* 0x000ea8000c1e1900 */
[----:B------:R-:W2:Y:S02]  /*12b0*/  LDG.E R5, desc[UR36][R2.64+0x4] ;  /* 0x0000042402057981 */ /* 0x000ea4000c1e1900 */
[----:B--2---:R-:W-:-:S07]  /*12c0*/  IMAD.IADD R16, R5, 0x1, -R16 ;  /* 0x0000000105107824 */ /* 0x004fce00078e0a10 */
.L_x_1212:
[----:B------:R-:W-:Y:S01]  /*12d0*/  ULDC UR4, c[0x0][0x448] ;  /* 0x0001120000047ab9 */ /* 0x000fe20000000800 */
[----:B-----5:R-:W-:Y:S01]  /*12e0*/  IMAD.IADD R16, R16, 0x1, -R7 ;  /* 0x0000000110107824 */ /* 0x020fe200078e0a07 */
[----:B------:R-:W-:Y:S02]  /*12f0*/  UISETP.NE.AND UP0, UPT, UR4, 0x1, UPT ;  /* 0x000000010400788c */ /* 0x000fe4000bf05270 */
[----:B------:R-:W-:Y:S02]  /*1300*/  USHF.L.U32 UR6, UR6, 0x7, URZ ;  /* 0x0000000706067899 */ /* 0x000fe4000800063f */
[----:B0-----:R-:W-:Y:S01]  /*1310*/  IADD3 R0, R16, 0x1, -R17 ;  /* 0x0000000110007810 */ /* 0x001fe20007ffe811 */
[----:B------:R-:W-:Y:S02]  /*1320*/  UP2UR UR7, UPR, URZ, 0x1 ;  /* 0x000000013f077883 */ /* 0x000fe40008000000 */
[----:B------:R-:W-:Y:S01]  /*1330*/  UIADD3 UR4, UR6, 0x7f, URZ ;  /* 0x0000007f06047890 */ /* 0x000fe2000fffe03f */
[----:B------:R-:W-:Y:S01]  /*1340*/  R2UR UR10, R0 ;  /* 0x00000000000a72ca */ /* 0x000fe200000e0000 */
[----:B------:R-:W-:-:S02]  /*1350*/  IMAD.U32 R22, RZ, RZ, UR6 ;  /* 0x00000006ff167e24 */ /* 0x000fc4000f8e00ff */
[----:B------:R-:W-:Y:S01]  /*1360*/  @UP0 ULDC UR8, c[0x0][0x44c] ;  /* 0x0001130000080ab9 */ /* 0x000fe20000000800 */
[----:B------:R-:W-:Y:S01]  /*1370*/  IMAD.U32 R19, RZ, RZ, UR7 ;  /* 0x00000007ff137e24 */ /* 0x000fe2000f8e00ff */
[----:B------:R-:W-:Y:S01]  /*1380*/  UIMAD.WIDE.U32 UR8, UR4, UR8, URZ ;  /* 0x00000008040872a5 */ /* 0x000fe2000f8e003f */
[----:B------:R-:W-:Y:S01]  /*1390*/  @UP0 ULDC UR11, c[0x0][0x450] ;  /* 0x00011400000b0ab9 */ /* 0x000fe20000000800 */
[----:B------:R-:W-:Y:S02]  /*13a0*/  ULDC.64 UR6, c[0x0][0x9e0] ;  /* 0x0002780000067ab9 */ /* 0x000fe40000000a00 */
[----:B------:R-:W-:Y:S02]  /*13b0*/  @UP0 USHF.R.U32.HI UR4, URZ, UR11, UR9 ;  /* 0x0000000b3f040299 */ /* 0x000fe40008011609 */
[----:B------:R-:W-:Y:S02]  /*13c0*/  UISETP.GE.AND UP0, UPT, UR7, 0x1, UPT ;  /* 0x000000010700788c */ /* 0x000fe4000bf06270 */
[----:B------:R-:W-:-:S02]  /*13d0*/  UIADD3 UR8, UR10, UR4, URZ ;  /* 0x000000040a087290 */ /* 0x000fc4000fffe03f */
[----:B------:R-:W-:Y:S02]  /*13e0*/  UP2UR UR61, UPR, URZ, 0x1 ;  /* 0x000000013f3d7883 */ /* 0x000fe40008000000 */
[----:B------:R-:W-:Y:S01]  /*13f0*/  PLOP3.LUT P0, PT, PT, PT, UP0, 0x40, 0x0 ;  /* 0x000000000000781c */ /* 0x000fe20003f0e808 */
[----:B------:R-:W-:-:S06]  /*1400*/  UIADD3 UR6, UR8, UR6, URZ ;  /* 0x0000000608067290 */ /* 0x000fcc000fffe03f */
[----:B------:R-:W-:-:S06]  /*1410*/  IMAD.U32 R0, RZ, RZ, UR6 ;  /* 0x00000006ff007e24 */ /* 0x000fcc000f8e00ff */
[----:B------:R-:W-:Y:S05]  /*1420*/  @P0 BRA `(.L_x_1213) ;  /* 0x0000000000400947 */ /* 0x000fea0003800000 */
        /* <DEDUP_REMOVED lines=10> */
.L_x_1214:
[----:B------:R-:W-:-:S11]  /*14d0*/  UISETP.NE.AND UP0, UPT, UR7, 0x1, UPT ;  /* 0x000000010700788c */ /* 0x000fd6000bf05270 */
[----:B------:R-:W-:Y:S02]  /*14e0*/  @UP0 ULDC.64 UR10, c[0x0][0x9e8] ;  /* 0x00027a00000a0ab9 */ /* 0x000fe40000000a00 */
[----:B------:R-:W-:-:S04]  /*14f0*/  UIMAD.WIDE.U32 UR8, UR4, UR10, URZ ;  /* 0x0000000a040872a5 */ /* 0x000fc8000f8e003f */
[----:B------:R-:W-:-:S12]  /*1500*/  @UP0 USHF.R.U32.HI UR4, URZ, UR11, UR9 ;  /* 0x0000000b3f040299 */ /* 0x000fd80008011609 */
.L_x_1215:
[----:B------:R-:W-:-:S06]  /*1510*/  UIMAD UR4, UR4, UR7, UR7 ;  /* 0x00000007040472a4 */ /* 0x000fcc000f8e0207 */
[----:B------:R-:W-:-:S07]  /*1520*/  VIMNMX R0, R0, UR4, PT ;  /* 0x0000000400007c48 */ /* 0x000fce000bfe0100 */
.L_x_1213:
[----:B------:R-:W-:Y:S01]  /*1530*/  R2UR UR6, R19 ;  /* 0x00000000130672ca */ /* 0x000fe200000e0000 */
[----:B------:R-:W-:Y:S01]  /*1540*/  IMAD.IADD R74, R16, 0x1, -R17 ;  /* 0x00000001104a7824 */ /* 0x000fe200078e0a11 */
[----:B------:R-:W-:Y:S01]  /*1550*/  R2UR UR4, R22 ;  /* 0x00000000160472ca */ /* 0x000fe200000e0000 */
[----:B-1----:R-:W-:Y:S02]  /*1560*/  VIADD R2, R0, 0x5f ;  /* 0x0000005f00027836 */ /* 0x002fe40000000000 */
[----:B------:R-:W-:Y:S02]  /*1570*/  VIADD R0, R16, 0x5f ;  /* 0x0000005f10007836 */ /* 0x000fe40000000000 */
[----:B------:R-:W-:-:S04]  /*1580*/  IMAD.HI R2, R2, 0x2aaaaaab, RZ ;  /* 0x2aaaaaab02027827 */ /* 0x000fc800078e02ff */
[----:B------:R-:W-:Y:S01]  /*1590*/  IMAD.HI R0, R0, 0x2aaaaaab, RZ ;  /* 0x2aaaaaab00007827 */ /* 0x000fe200078e02ff */
[----:B------:R-:W-:Y:S01]  /*15a0*/  SHF.R.U32.HI R5, RZ, 0x1f, R2 ;  /* 0x0000001fff057819 */ /* 0x000fe20000011602 */
[----:B------:R-:W-:Y:S01]  /*15b0*/  UISETP.NE.AND UP0, UPT, UR6, URZ, UPT ;  /* 0x0000003f0600728c */ /* 0x000fe2000bf05270 */
[----:B------:R-:W-:Y:S02]  /*15c0*/  R2UR UR6, R74 ;  /* 0x000000004a0672ca */ /* 0x000fe400000e0000 */
[----:B------:R-:W-:Y:S02]  /*15d0*/  SHF.R.U32.HI R3, RZ, 0x1f, R0 ;  /* 0x0000001fff037819 */ /* 0x000fe40000011600 */
[----:B------:R-:W-:Y:S02]  /*15e0*/  LEA.HI.SX32 R2, R2, R5, 0x1c ;  /* 0x0000000502027211 */ /* 0x000fe400078fe2ff */
[----:B------:R-:W-:-:S04]  /*15f0*/  LEA.HI.SX32 R3, R0, R3, 0x1c ;  /* 0x0000000300037211 */ /* 0x000fc800078fe2ff */
[----:B------:R-:W-:Y:S01]  /*1600*/  @UP0 ULDC UR8, c[0x0][0x44c] ;  /* 0x0001130000080ab9 */ /* 0x000fe20000000800 */
[----:B------:R-:W-:Y:S01]  /*1610*/  @UP0 ULDC UR10, c[0x0][0x450] ;  /* 0x00011400000a0ab9 */ /* 0x000fe20000000800 */
[----:B------:R-:W-:Y:S01]  /*1620*/  UIMAD.WIDE.U32 UR8, UR4, UR8, URZ ;  /* 0x00000008040872a5 */ /* 0x000fe2000f8e003f */
[----:B------:R-:W-:-:S03]  /*1630*/  VIMNMX R75, R3, R2, PT ;  /* 0x00000002034b7248 */ /* 0x000fc60003fe0100 */
[----:B------:R-:W-:Y:S02]  /*1640*/  @UP0 USHF.R.U32.HI UR4, URZ, UR10, UR9 ;  /* 0x0000000a3f040299 */ /* 0x000fe40008011609 */
[----:B------:R-:W-:Y:S02]  /*1650*/  UISETP.GE.AND UP0, UPT, UR7, 0x1, UPT ;  /* 0x000000010700788c */ /* 0x000fe4000bf06270 */
[----:B------:R-:W-:-:S03]  /*1660*/  UIADD3 UR4, UR6, UR4, URZ ;  /* 0x0000000406047290 */ /* 0x000fc6000fffe03f */
[----:B------:R-:W-:Y:S01]  /*1670*/  ULDC UR6, c[0x0][0x9dc] ;  /* 0x0002770000067ab9 */ /* 0x000fe20000000800 */
[----:B------:R-:W-:Y:S01]  /*1680*/  PLOP3.LUT P0, PT, PT, PT, UP0, 0x40, 0x0 ;  /* 0x000000000000781c */ /* 0x000fe20003f0e808 */
[----:B------:R-:W-:-:S12]  /*1690*/  UIADD3 UR6, UR4, -UR6, URZ ;  /* 0x8000000604067290 */ /* 0x000fd8000fffe03f */
[----:B------:R-:W-:Y:S05]  /*16a0*/  @P0 BRA `(.L_x_1216) ;  /* 0x0000000000440947 */ /* 0x000fea0003800000 */
        /* <DEDUP_REMOVED lines=10> */
.L_x_1217:
[----:B------:R-:W-:-:S11]  /*1750*/  UISETP.NE.AND UP0, UPT, UR7, 0x1, UPT ;  /* 0x000000010700788c */ /* 0x000fd6000bf05270 */
[----:B------:R-:W-:Y:S02]  /*1760*/  @UP0 ULDC.64 UR10, c[0x0][0x9e8] ;  /* 0x00027a00000a0ab9 */ /* 0x000fe40000000a00 */
[----:B------:R-:W-:-:S04]  /*1770*/  UIMAD.WIDE.U32 UR8, UR4, UR10, URZ ;  /* 0x0000000a040872a5 */ /* 0x000fc8000f8e003f */
[----:B------:R-:W-:-:S12]  /*1780*/  @UP0 USHF.R.U32.HI UR4, URZ, UR11, UR9 ;  /* 0x0000000b3f040299 */ /* 0x000fd80008011609 */
.L_x_1218:
[----:B------:R-:W-:-:S04]  /*1790*/  UIMAD UR4, UR4, UR7, URZ ;  /* 0x00000007040472a4 */ /* 0x000fc8000f8e023f */
[----:B------:R-:W-:-:S04]  /*17a0*/  UISETP.LT.AND UP0, UPT, UR6, UR4, UPT ;  /* 0x000000040600728c */ /* 0x000fc8000bf01270 */
[----:B------:R-:W-:-:S12]  /*17b0*/  USEL UR6, UR6, UR4, !UP0 ;  /* 0x0000000406067287 */ /* 0x000fd8000c000000 */
.L_x_1216:
[----:B------:R-:W-:-:S04]  /*17c0*/  UIMAD.WIDE UR6, UR6, 0x2aaaaaab, URZ ;  /* 0x2aaaaaab060678a5 */ /* 0x000fc8000f8e023f */
[----:B------:R-:W-:-:S04]  /*17d0*/  USHF.R.U32.HI UR4, URZ, 0x1f, UR7 ;  /* 0x0000001f3f047899 */ /* 0x000fc80008011607 */
[----:B------:R-:W-:Y:S02]  /*17e0*/  ULEA.HI.SX32 UR7, UR7, UR4, 0x1c ;  /* 0x0000000407077291 */ /* 0x000fe4000f8fe23f */
[----:B------:R-:W-:Y:S02]  /*17f0*/  ULOP3.LUT UR4, UR5, 0xff000000, URZ, 0xc0, !UPT ;  /* 0xff00000005047892 */ /* 0x000fe4000f8ec03f */
[----:B------:R-:W-:Y:S02]  /*1800*/  UISETP.LT.AND UP0, UPT, URZ, UR7, UPT ;  /* 0x000000073f00728c */ /* 0x000fe4000bf01270 */
[----:B------:R-:W-:Y:S02]  /*1810*/  ULOP3.LUT UR5, UR5, 0xff0000, URZ, 0xc0, !UPT ;  /* 0x00ff000005057892 */ /* 0x000fe4000f8ec03f */
[----:B------:R-:W-:Y:S02]  /*1820*/  USEL UR9, URZ, UR7, !UP0 ;  /* 0x000000073f097287 */ /* 0x000fe4000c000000 */
[----:B------:R-:W-:-:S04]  /*1830*/  USHF.R.U32.HI UR4, URZ, 0x8, UR4 ;  /* 0x000000083f047899 */ /* 0x000fc80008011604 */
[----:B------:R-:W-:Y:S01]  /*1840*/  ISETP.GT.AND P0, PT, R75, UR9, PT ;  /* 0x000000094b007c0c */ /* 0x000fe2000bf04270 */
[----:B------:R-:W-:-:S03]  /*1850*/  ULEA.HI UR5, UR5, UR4, URZ, 0x10 ;  /* 0x0000000405057291 */ /* 0x000fc6000f8f803f */
[----:B------:R-:W-:Y:S01]  /*1860*/  UMOV UR4, URZ ;  /* 0x0000003f00047c82 */ /* 0x000fe20008000000 */
[----:B------:R-:W-:Y:S02]  /*1870*/  ULOP3.LUT UR6, UR5, 0xff, URZ, 0xc0, !UPT ;  /* 0x000000ff05067892 */ /* 0x000fe4000f8ec03f */
[----:B------:R-:W-:-:S04]  /*1880*/  USHF.R.U32.HI UR5, URZ, 0x10, UR5 ;  /* 0x000000103f057899 */ /* 0x000fc80008011605 */
[----:B------:R-:W-:Y:S02]  /*1890*/  IMAD.U32 R165, RZ, RZ, UR6 ;  /* 0x00000006ffa57e24 */ /* 0x000fe4000f8e00ff */
[----:B------:R-:W-:Y:S01]  /*18a0*/  IMAD.U32 R164, RZ, RZ, UR5 ;  /* 0x00000005ffa47e24 */ /* 0x000fe2000f8e00ff */
[----:B------:R-:W-:Y:S06]  /*18b0*/  @!P0 BRA `(.L_x_1219) ;  /* 0x00000000009c8947 */ /* 0x000fec0003800000 */
[----:B------:R-:W-:Y:S01]  /*18c0*/  R2UR UR5, R164 ;  /* 0x00000000a40572ca */ /* 0x000fe200000e0000 */
[----:B------:R-:W-:-:S12]  /*18d0*/  ULDC UR4, c[0x0][0x9f0] ;  /* 0x00027c0000047ab9 */ /* 0x000fd80000000800 */
[----:B------:R-:W-:-:S04]  /*18e0*/  UISETP.NE.AND UP0, UPT, UR5, URZ, UPT ;  /* 0x0000003f0500728c */ /* 0x000fc8000bf05270 */
[----:B------:R-:W-:-:S03]  /*18f0*/  USEL UR10, UR5, UR4, UP0 ;  /* 0x00000004050a7287 */ /* 0x000fc60008000000 */
[----:B------:R-:W-:-:S03]  /*1900*/  UMOV UR4, URZ ;  /* 0x0000003f00047c82 */ /* 0x000fc60008000000 */
[----:B------:R-:W-:-:S05]  /*1910*/  IMAD.U32 R4, RZ, RZ, UR10 ;  /* 0x0000000aff047e24 */ /* 0x000fca000f8e00ff */
[----:B------:R-:W-:-:S04]  /*1920*/  IABS R0, R4 ;  /* 0x0000000400007213 */ /* 0x000fc80000000000 */
[----:B------:R-:W-:Y:S02]  /*1930*/  R2UR UR11, R0 ;  /* 0x00000000000b72ca */ /* 0x000fe400000e0000 */
[----:B------:R-:W-:Y:S02]  /*1940*/  IADD3 R0, R4, -0x1, R75 ;  /* 0xffffffff04007810 */ /* 0x000fe40007ffe04b */
[----:B------:R-:W-:Y:S02]  /*1950*/  IABS R4, R4 ;  /* 0x0000000400047213 */ /* 0x000fe40000000000 */
[----:B------:R-:W-:-:S03]  /*1960*/  R2UR UR6, R0 ;  /* 0x00000000000672ca */ /* 0x000fc600000e0000 */
[----:B------:R-:W-:-:S04]  /*1970*/  IMAD.MOV R4, RZ, RZ, -R4 ;  /* 0x000000ffff047224 */ /* 0x000fc800078e0a04 */
[----:B------:R-:W0:Y:S06]  /*1980*/  I2F.RP R2, UR11 ;  /* 0x0000000b00027d06 */ /* 0x000e2c0008209400 */
[----:B------:R-:W-:-:S06]  /*1990*/  UIADD3 UR6, -UR9, UR6, URZ ;  /* 0x0000000609067290 */ /* 0x000fcc000fffe13f */
[----:B------:R-:W-:Y:S01]  /*19a0*/  IMAD.U32 R0, RZ, RZ, UR6 ;  /* 0x00000006ff007e24 */ /* 0x000fe2000f8e00ff */
[----:B------:R-:W-:Y:S01]  /*19b0*/  ULOP3.LUT UR6, UR6, UR10, URZ, 0x3c, !UPT ;  /* 0x0000000a06067292 */ /* 0x000fe2000f8e3c3f */
[----:B0-----:R-:W0:Y:S03]  /*19c0*/  MUFU.RCP R2, R2 ;  /* 0x0000000200027308 */ /* 0x001e260000001000 */
[----:B------:R-:W-:-:S04]  /*19d0*/  IABS R0, R0 ;  /* 0x0000000000007213 */ /* 0x000fc80000000000 */
[----:B------:R-:W-:Y:S01]  /*19e0*/  R2UR UR8, R0 ;  /* 0x00000000000872ca */ /* 0x000fe200000e0000 */
[----:B------:R-:W-:Y:S02]  /*19f0*/  IMAD.MOV.U32 R0, RZ, RZ, R4 ;  /* 0x000000ffff007224 */ /* 0x000fe400078e0004 */
[----:B0-----:R-:W-:-:S06]  /*1a00*/  VIADD R3, R2, 0xffffffe ;  /* 0x0ffffffe02037836 */ /* 0x001fcc0000000000 */
        /* <DEDUP_REMOVED lines=18> */
.L_x_1219:
[----:B------:R-:W-:Y:S01]  /*1b30*/  R2UR UR5, R165 ;  /* 0x00000000a50572ca */ /* 0x000fe200000e0000 */
[----:B------:R-:W-:Y:S01]  /*1b40*/  IMAD.U32 R0, RZ, RZ, UR4 ;  /* 0x00000004ff007e24 */ /* 0x000fe2000f8e00ff */
[----:B------:R-:W-:Y:S01]  /*1b50*/  PLOP3.LUT P0, PT, PT, PT, PT, 0x80, 0x0 ;  /* 0x000000000000781c */ /* 0x000fe20003f0f070 */
        /* <DEDUP_REMOVED lines=10> */
[----:B------:R-:W-:Y:S01]  /*1c00*/  UIMAD UR5, UR5, UR4, UR9 ;  /* 0x00000004050572a4 */ /* 0x000fe2000f8e0209 */
[----:B------:R-:W-:-:S02]  /*1c10*/  CS2R R68, SRZ ;  /* 0x0000000000447805 */ /* 0x000fc4000001ff00 */
[----:B------:R-:W-:Y:S02]  /*1c20*/  CS2R R66, SRZ ;  /* 0x0000000000427805 */ /* 0x000fe4000001ff00 */
[----:B------:R-:W-:Y:S02]  /*1c30*/  CS2R R64, SRZ ;  /* 0x0000000000407805 */ /* 0x000fe4000001ff00 */
[----:B------:R-:W-:Y:S02]  /*1c40*/  CS2R R62, SRZ ;  /* 0x00000000003e7805 */ /* 0x000fe4000001ff00 */
[----:B------:R-:W-:Y:S02]  /*1c50*/  CS2R R60, SRZ ;  /* 0x00000000003c7805 */ /* 0x000fe4000001ff00 */
[----:B------:R-:W-:Y:S01]  /*1c60*/  VIADDMNMX R75, R0, UR5, R75, PT ;  /* 0x00000005004b7c46 */ /* 0x000fe2000b80014b */
[----:B------:R-:W-:Y:S01]  /*1c70*/  IMAD.U32 R161, RZ, RZ, UR5 ;  /* 0x00000005ffa17e24 */ /* 0x000fe2000f8e00ff */
[----:B------:R-:W-:Y:S01]  /*1c80*/  CS2R R58, SRZ ;  /* 0x00000000003a7805 */ /* 0x000fe2000001ff00 */
[----:B------:R-:W-:Y:S01]  /*1c90*/  IMAD.MOV.U32 R0, RZ, RZ, RZ ;  /* 0x000000ffff007224 */ /* 0x000fe200078e00ff */
[----:B------:R-:W-:-:S02]  /*1ca0*/  ISETP.GT.AND P1, PT, R75, UR5, PT ;  /* 0x000000054b007c0c */ /* 0x000fc4000bf24270 */
        /* <DEDUP_REMOVED lines=49> */
.L_x_1221:
[----:B------:R-:W-:Y:S02]  /*1fc0*/  R2UR UR6, R184 ;  /* 0x00000000b80672ca */ /* 0x000fe400000e0000 */
[----:B------:R-:W-:-:S11]  /*1fd0*/  R2UR UR5, R204 ;  /* 0x00000000cc0572ca */ /* 0x000fd600000e0000 */
[----:B------:R-:W-:Y:S02]  /*1fe0*/  ULEA.HI UR4, UR6, UR6, URZ, 0x1 ;  /* 0x0000000606047291 */ /* 0x000fe4000f8f083f */
[----:B------:R-:W-:Y:S02]  /*1ff0*/  IMAD.U32 R2, RZ, RZ, UR5 ;  /* 0x00000005ff027e24 */ /* 0x000fe4000f8e00ff */
[----:B------:R-:W-:-:S03]  /*2000*/  ULOP3.LUT UR4, UR4, 0xfffffffe, URZ, 0xc0, !UPT ;  /* 0xfffffffe04047892 */ /* 0x000fc6000f8ec03f */
[----:B------:R-:W-:Y:S01]  /*2010*/  ISETP.NE.AND P0, PT, R2, 0x3, PT ;  /* 0x000000030200780c */ /* 0x000fe20003f05270 */
[----:B------:R-:W-:-:S06]  /*2020*/  UIADD3 UR4, UR6, -UR4, URZ ;  /* 0x8000000406047290 */ /* 0x000fcc000fffe03f */
[----:B------:R-:W-:-:S05]  /*2030*/  IMAD.U32 R0, RZ, RZ, UR4 ;  /* 0x00000004ff007e24 */ /* 0x000fca000f8e00ff */
[----:B------:R-:W-:-:S04]  /*2040*/  SHF.L.U32 R0, R0, 0x1f, RZ ;  /* 0x0000001f00007819 */ /* 0x000fc800000006ff */
[----:B------:R-:W0:Y:S02]  /*2050*/  SYNCS.PHASECHK.TRANS64.TRYWAIT P1, [UR60+0x2a800], R0 ;  /* 0x02a80000ff0075a7 */ /* 0x000e24000802017c */
[----:B0-----:R-:W-:Y:S05]  /*2060*/  @!P1 BRA `(.L_x_1222) ;  /* 0x0000016400209947 */ /* 0x001fea0003800000 */
.L_x_1418:
[----:B------:R-:W-:Y:S05]  /*2070*/  @!P0 BRA `(.L_x_1223) ;  /* 0x0000000000048947 */ /* 0x000fea0003800000 */
[----:B------:R-:W-:Y:S01]  /*2080*/  BPT.TRAP 0x1 ;  /* 0x000000040000795c */ /* 0x000fe20000300000 */
.L_x_1223:
[----:B------:R-:W-:Y:S02]  /*2090*/  IMAD.U32 R21, RZ, RZ, UR38 ;  /* 0x00000026ff157e24 */ /* 0x000fe4000f8e00ff */
[----:B0-----:R-:W-:-:S03]  /*20a0*/  IMAD.U32 R0, RZ, RZ, UR39 ;  /* 0x00000027ff007e24 */ /* 0x001fc6000f8e00ff */
[----:B------:R-:W-:Y:S02]  /*20b0*/  LEA R21, R21, UR60, 0x3 ;  /* 0x0000003c15157c11 */ /* 0x000fe4000f8e18ff */
[----:B------:R-:W-:-:S04]  /*20c0*/  SHF.L.U32 R0, R0, 0x1f, RZ ;  /* 0x0000001f00007819 */ /* 0x000fc800000006ff */
[----:B------:R0:W1:Y:S01]  /*20d0*/  SYNCS.PHASECHK.TRANS64.TRYWAIT P1, [R21+URZ+0x2a830], R0 ;  /* 0x02a83000150075a7 */ /* 0x000062000802017f */
[----:B------:R-:W-:Y:S05]  /*20e0*/  @!P0 BRA `(.L_x_1224) ;  /* 0x0000000000048947 */ /* 0x000fea0003800000 */
[----:B------:R-:W-:Y:S01]  /*20f0*/  BPT.TRAP 0x1 ;  /* 0x000000040000795c */ /* 0x000fe20000300000 */
.L_x_1224:
[----:B-1----:R-:W-:Y:S05]  /*2100*/  @P1 BRA `(.L_x_1225) ;  /* 0x0000000000081947 */ /* 0x002fea0003800000 */
[----:B------:R-:W1:Y:S02]  /*2110*/  SYNCS.PHASECHK.TRANS64.TRYWAIT P1, [R21+URZ+0x2a830], R0 ;  /* 0x02a83000150075a7 */ /* 0x000e64000802017f */
[----:B-1----:R-:W-:Y:S05]  /*2120*/  @!P1 BRA `(.L_x_1226) ;  /* 0x0000016400089947 */ /* 0x002fea0003800000 */
.L_x_1225:
[----:B------:R-:W-:Y:S05]  /*2130*/  WARPSYNC.ALL ;  /* 0x0000000000007948 */ /* 0x000fea0003800000 */
[----:B------:R-:W-:Y:S01]  /*2140*/  UIADD3 UR4, UR60, 0x18400, URZ ;  /* 0x000184003c047890 */ /* 0x000fe2000fffe03f */
[----:B------:R-:W-:Y:S01]  /*2150*/  WARPGROUP.ARRIVE ;  /* 0x00000000000079c5 */ /* 0x000fe20000000000 */
[----:B------:R-:W-:Y:S01]  /*2160*/  UMOV UR9, 0x40000040 ;  /* 0x4000004000097882 */ /* 0x000fe20000000000 */
[----:B------:R-:W-:Y:S01]  /*2170*/  UMOV UR11, 0x40000040 ;  /* 0x40000040000b7882 */ /* 0x000fe20000000000 */
[----:B------:R-:W-:Y:S01]  /*2180*/  USHF.R.U32.HI UR4, URZ, 0x4, UR4 ;  /* 0x000000043f047899 */ /* 0x000fe20008011604 */
[----:B------:R-:W-:Y:S01]  /*2190*/  IMAD.U32 R5, RZ, RZ, UR9 ;  /* 0x00000009ff057e24 */ /* 0x000fe2000f8e00ff */
[----:B------:R-:W-:Y:S01]  /*21a0*/  UMOV UR57, 0x40000040 ;  /* 0x4000004000397882 */ /* 0x000fe20000000000 */
[----:B------:R-:W-:Y:S01]  /*21b0*/  UMOV UR59, 0x40000040 ;  /* 0x40000040003b7882 */ /* 0x000fe20000000000 */
[----:B------:R-:W-:Y:S01]  /*21c0*/  ULOP3.LUT UR4, UR4, 0x3fff, URZ, 0xc0, !UPT ;  /* 0x00003fff04047892 */ /* 0x000fe2000f8ec03f */
[----:B------:R-:W-:Y:S01]  /*21d0*/  UMOV UR53, 0x40000040 ;  /* 0x4000004000357882 */ /* 0x000fe20000000000 */
[----:B------:R-:W-:-:S02]  /*21e0*/  UMOV UR55, 0x40000040 ;  /* 0x4000004000377882 */ /* 0x000fc40000000000 */
[----:B------:R-:W-:Y:S02]  /*21f0*/  ULOP3.LUT UR5, UR4, 0x10000, URZ, 0xfc, !UPT ;  /* 0x0001000004057892 */ /* 0x000fe4000f8efc3f */
[----:B------:R-:W-:Y:S01]  /*2200*/  ULOP3.LUT UR4, UR40, 0x10000, URZ, 0xfc, !UPT ;  /* 0x0001000028047892 */ /* 0x000fe2000f8efc3f */
[----:B------:R-:W-:Y:S01]  /*2210*/  UMOV UR49, 0x40000040 ;  /* 0x4000004000317882 */ /* 0x000fe20000000000 */
[----:B------:R-:W-:Y:S02]  /*2220*/  UMOV UR51, 0x40000040 ;  /* 0x4000004000337882 */ /* 0x000fe40000000000 */
[----:B------:R-:W-:Y:S01]  /*2230*/  IMAD.U32 R7, RZ, RZ, UR5 ;  /* 0x00000005ff077e24 */ /* 0x000fe2000f8e00ff */
[----:B------:R-:W-:Y:S02]  /*2240*/  UIMAD UR5, UR38, 0x900, UR5 ;  /* 0x00000900260578a4 */ /* 0x000fe4000f8e0205 */
[----:B------:R-:W-:Y:S01]  /*2250*/  UMOV UR8, UR4 ;  /* 0x0000000400087c82 */ /* 0x000fe20008000000 */
[----:B------:R-:W-:Y:S01]  /*2260*/  UIADD3 UR56, UR4, 0x2, URZ ;  /* 0x0000000204387890 */ /* 0x000fe2000fffe03f */
[----:B------:R-:W-:Y:S01]  /*2270*/  IMAD.U32 R4, RZ, RZ, UR8 ;  /* 0x00000008ff047e24 */ /* 0x000fe2000f8e00ff */
[----:B------:R-:W-:-:S02]  /*2280*/  UIADD3 UR58, UR5, 0x2, URZ ;  /* 0x00000002053a7890 */ /* 0x000fc4000fffe03f */
[----:B------:R-:W-:Y:S01]  /*2290*/  UMOV UR10, UR5 ;  /* 0x00000005000a7c82 */ /* 0x000fe20008000000 */
[----:B------:R-:W-:Y:S01]  /*22a0*/  UIADD3 UR52, UR4, 0x4, URZ ;  /* 0x0000000404347890 */ /* 0x000fe2000fffe03f */
[----:B------:R-:W-:Y:S01]  /*22b0*/  HGMMA.64x96x16.F32.BF16 R24, gdesc[UR8], RZ, !UPT, gsb0 ;  /* 0x01600000081879f0 */ /* 0x000fe2000c0018ff */
[----:B------:R-:W-:Y:S02]  /*22c0*/  UIADD3 UR54, UR5, 0x4, URZ ;  /* 0x0000000405367890 */ /* 0x000fe4000fffe03f */
[----:B------:R-:W-:Y:S02]  /*22d0*/  UIADD3 UR48, UR4, 0x6, URZ ;  /* 0x0000000604307890 */ /* 0x000fe4000fffe03f */
[----:B------:R-:W-:Y:S02]  /*22e0*/  UIADD3 UR50, UR5, 0x6, URZ ;  /* 0x0000000605327890 */ /* 0x000fe4000fffe03f */
        /* <DEDUP_REMOVED lines=68> */
.L_x_1227:
[----:B------:R-:W-:Y:S01]  /*2730*/  R2UR UR4, R19 ;  /* 0x00000000130472ca */ /* 0x000fe200000e0000 */
[----:B------:R-:W2:Y:S01]  /*2740*/  S2UR UR7, SR_CgaCtaId ;  /* 0x00000000000779c3 */ /* 0x000ea20000008800 */
[----:B------:R-:W-:Y:S01]  /*2750*/  R2UR UR6, R22 ;  /* 0x00000000160672ca */ /* 0x000fe200000e0000 */
[----:B------:R-:W-:Y:S01]  /*2760*/  ULDC UR5, c[0x0][0x9d8] ;  /* 0x0002760000057ab9 */ /* 0x000fe20000000800 */
[----:B------:R-:W-:Y:S01]  /*2770*/  UISETP.NE.AND UP0, UPT, UR61, URZ, UPT ;  /* 0x0000003f3d00728c */ /* 0x000fe2000bf05270 */
[----:B------:R-:W-:Y:S01]  /*2780*/  FMUL.FTZ R36, R36, UR5 ;  /* 0x0000000524247c20 */ /* 0x000fe20008410000 */
[----:B------:R-:W-:Y:S01]  /*2790*/  FMUL.FTZ R33, R33, UR5 ;  /* 0x0000000521217c20 */ /* 0x000fe20008410000 */
[----:B------:R-:W-:Y:S01]  /*27a0*/  FMUL.FTZ R2, R37, UR5 ;  /* 0x0000000525027c20 */ /* 0x000fe20008410000 */
[----:B------:R-:W-:Y:S01]  /*27b0*/  FMUL.FTZ R3, R41, UR5 ;  /* 0x0000000529037c20 */ /* 0x000fe20008410000 */
[----:B------:R3:W4:Y:S01]  /*27c0*/  MUFU.TANH R86, R36 ;  /* 0x0000002400567308 */ /* 0x0007220000002400 */
[----:B------:R-:W-:Y:S01]  /*27d0*/  FMUL.FTZ R6, R67, UR5 ;  /* 0x0000000543067c20 */ /* 0x000fe20008410000 */
[----:B------:R-:W-:Y:S01]  /*27e0*/  FMUL.FTZ R53, R53, UR5 ;  /* 0x0000000535357c20 */ /* 0x000fe20008410000 */
[----:B------:R-:W-:Y:S01]  /*27f0*/  FMUL.FTZ R25, R25, UR5 ;  /* 0x0000000519197c20 */ /* 0x000fe20008410000 */
[----:B------:R-:W-:Y:S01]  /*2800*/  UISETP.NE.AND UP1, UPT, UR4, URZ, UPT ;  /* 0x0000003f0400728c */ /* 0x000fe2000bf25270 */
[----:B------:R-:W-:Y:S01]  /*2810*/  R2UR UR4, R21 ;  /* 0x00000000150472ca */ /* 0x000fe200000e0000 */
[----:B------:R-:W-:-:S02]  /*2820*/  VIADD R10, R23, UR6 ;  /* 0x00000006170a7c36 */ /* 0x000fc40008000000 */
[----:B------:R-:W-:Y:S01]  /*2830*/  FMUL.FTZ R29, R29, UR5 ;  /* 0x000000051d1d7c20 */ /* 0x000fe20008410000 */
[----:B------:R5:W4:Y:S01]  /*2840*/  MUFU.TANH R88, R33 ;  /* 0x0000002100587308 */ /* 0x000b220000002400 */
[----:B01----:R-:W-:Y:S01]  /*2850*/  FMUL.FTZ R0, R26, UR5 ;  /* 0x000000051a007c20 */ /* 0x003fe20008410000 */
[----:B------:R-:W-:Y:S01]  /*2860*/  PLOP3.LUT P1, PT, PT, PT, UP1, 0x80, 0x0 ;  /* 0x000000000000781c */ /* 0x000fe20003f2f018 */
[----:B---3--:R-:W-:Y:S01]  /*2870*/  IMAD.MOV.U32 R36, RZ, RZ, R10 ;  /* 0x000000ffff247224 */ /* 0x008fe200078e000a */
[----:B------:R-:W-:Y:S01]  /*2880*/  PLOP3.LUT P2, PT, PT, PT, UP1, 0x80, 0x0 ;  /* 0x000000000000781c */ /* 0x000fe20003f4f018 */
[----:B------:R-:W-:Y:S01]  /*2890*/  FMUL.FTZ R13, R24, UR5 ;  /* 0x00000005180d7c20 */ /* 0x000fe20008410000 */
[----:B------:R-:W-:Y:S01]  /*28a0*/  FMUL.FTZ R9, R27, UR5 ;  /* 0x000000051b097c20 */ /* 0x000fe20008410000 */
[----:B------:R-:W-:Y:S01]  /*28b0*/  @UP1 ULDC UR6, c[0x0][0x44c] ;  /* 0x0001130000061ab9 */ /* 0x000fe20000000800 */
[----:B------:R0:W1:Y:S01]  /*28c0*/  MUFU.TANH R84, R2 ;  /* 0x0000000200547308 */ /* 0x0000620000002400 */
[----:B-----5:R-:W-:Y:S01]  /*28d0*/  FMUL.FTZ R33, R39, UR5 ;  /* 0x0000000527217c20 */ /* 0x020fe20008410000 */
[----:B------:R-:W-:Y:S01]  /*28e0*/  UIADD3 UR4, UR4, 0x2a840, URZ ;  /* 0x0002a84004047890 */ /* 0x000fe2000fffe03f */
[----:B------:R-:W-:Y:S01]  /*28f0*/  FMUL.FTZ R39, R43, UR5 ;  /* 0x000000052b277c20 */ /* 0x000fe20008410000 */
[----:B------:R-:W-:Y:S01]  /*2900*/  FMUL.FTZ R43, R47, UR5 ;  /* 0x000000052f2b7c20 */ /* 0x000fe20008410000 */
[----:B------:R-:W-:Y:S01]  /*2910*/  FMUL.FTZ R47, R51, UR5 ;  /* 0x00000005332f7c20 */ /* 0x000fe20008410000 */
[----:B--2---:R-:W-:Y:S01]  /*2920*/  UPRMT UR4, UR7, 0x654, UR4 ;  /* 0x0000065407047896 */ /* 0x004fe20008000004 */
[----:B------:R-:W-:Y:S01]  /*2930*/  @P1 IMAD.HI.U32 R14, R10, UR6, RZ ;  /* 0x000000060a0e1c27 */ /* 0x000fe2000f8e00ff */
[----:B------:R-:W-:Y:S01]  /*2940*/  @UP1 ULDC UR6, c[0x0][0x450] ;  /* 0x0001140000061ab9 */ /* 0x000fe20000000800 */
[----:B------:R2:W3:Y:S02]  /*2950*/  MUFU.TANH R80, R3 ;  /* 0x0000000300507308 */ /* 0x0004e40000002400 */
[----:B0-----:R-:W-:Y:S01]  /*2960*/  FMUL.FTZ R2, R45, UR5 ;  /* 0x000000052d027c20 */ /* 0x001fe20008410000 */
[----:B------:R-:W-:Y:S01]  /*2970*/  IMAD.MOV.U32 R10, RZ, RZ, -0x60 ;  /* 0xffffffa0ff0a7424 */ /* 0x000fe200078e00ff */
[----:B------:R-:W-:Y:S01]  /*2980*/  @P2 SHF.R.U32.HI R36, RZ, UR6, R14 ;  /* 0x00000006ff242c19 */ /* 0x000fe2000801160e */
[----:B------:R-:W-:Y:S01]  /*2990*/  FMUL.FTZ R12, R31, UR5 ;  /* 0x000000051f0c7c20 */ /* 0x000fe20008410000 */
[----:B------:R-:W-:Y:S01]  /*29a0*/  FMUL.FTZ R51, R55, UR5 ;  /* 0x0000000537337c20 */ /* 0x000fe20008410000 */
[----:B------:R-:W-:Y:S01]  /*29b0*/  FMUL.FTZ R28, R28, UR5 ;  /* 0x000000051c1c7c20 */ /* 0x000fe20008410000 */
[----:B------:R-:W-:Y:S01]  /*29c0*/  FMUL.FTZ R11, R30, UR5 ;  /* 0x000000051e0b7c20 */ /* 0x000fe20008410000 */
[----:B------:R-:W0:Y:S01]  /*29d0*/  SHFL.IDX PT, R67, R36, RZ, 0x1c1f ;  /* 0x001c1fff24437589 */ /* 0x000e2200000e0000 */
[----:B--2---:R-:W-:Y:S01]  /*29e0*/  FMUL.FTZ R3, R49, UR5 ;  /* 0x0000000531037c20 */ /* 0x004fe20008410000 */
[----:B------:R2:W0:Y:S01]  /*29f0*/  MUFU.TANH R26, R53 ;  /* 0x00000035001a7308 */ /* 0x0004220000002400 */
[----:B------:R-:W-:Y:S01]  /*2a00*/  FMUL.FTZ R32, R32, UR5 ;  /* 0x0000000520207c20 */ /* 0x000fe20008410000 */
[----:B------:R-:W-:Y:S01]  /*2a10*/  FMUL.FTZ R15, R34, UR5 ;  /* 0x00000005220f7c20 */ /* 0x000fe20008410000 */
[----:B------:R-:W-:Y:S01]  /*2a20*/  FMUL.FTZ R27, R35, UR5 ;  /* 0x00000005231b7c20 */ /* 0x000fe20008410000 */
[----:B------:R-:W-:Y:S01]  /*2a30*/  FMUL.FTZ R31, R38, UR5 ;  /* 0x00000005261f7c20 */ /* 0x000fe20008410000 */
[----:B------:R-:W-:Y:S01]  /*2a40*/  FMUL.FTZ R40, R40, UR5 ;  /* 0x0000000528287c20 */ /* 0x000fe20008410000 */
[----:B------:R-:W-:Y:S01]  /*2a50*/  FMUL.FTZ R37, R42, UR5 ;  /* 0x000000052a257c20 */ /* 0x000fe20008410000 */
[----:B------:R-:W-:Y:S01]  /*2a60*/  FMUL.FTZ R44, R44, UR5 ;  /* 0x000000052c2c7c20 */ /* 0x000fe20008410000 */
[----:B------:R-:W0:Y:S01]  /*2a70*/  MUFU.TANH R20, R25 ;  /* 0x0000001900147308 */ /* 0x000e220000002400 */
[----:B--2---:R-:W-:-:S02]  /*2a80*/  IMAD R53, R75, R10, 0x61 ;  /* 0x000000614b357424 */ /* 0x004fc400078e020a */
[----:B------:R-:W-:Y:S01]  /*2a90*/  FMUL.FTZ R41, R46, UR5 ;  /* 0x000000052e297c20 */ /* 0x000fe20008410000 */
[----:B------:R-:W-:Y:S01]  /*2aa0*/  FMUL.FTZ R48, R48, UR5 ;  /* 0x0000000530307c20 */ /* 0x000fe20008410000 */
[----:B------:R-:W-:Y:S01]  /*2ab0*/  FMUL.FTZ R45, R50, UR5 ;  /* 0x00000005322d7c20 */ /* 0x000fe20008410000 */
[----:B------:R-:W-:Y:S01]  /*2ac0*/  FMUL.FTZ R52, R52, UR5 ;  /* 0x0000000534347c20 */ /* 0x000fe20008410000 */
[----:B------:R-:W-:Y:S01]  /*2ad0*/  FMUL.FTZ R49, R54, UR5 ;  /* 0x0000000536317c20 */ /* 0x000fe20008410000 */
[----:B------:R-:W-:Y:S01]  /*2ae0*/  FMUL.FTZ R56, R56, UR5 ;  /* 0x0000000538387c20 */ /* 0x000fe20008410000 */
        /* <DEDUP_REMOVED lines=8> */
[----:B------:R5:W0:Y:S01]  /*2b70*/  MUFU.TANH R76, R2 ;  /* 0x00000002004c7308 */ /* 0x000a220000002400 */
[----:B--2---:R-:W-:Y:S01]  /*2b80*/  FMUL.FTZ R29, R59, UR5 ;  /* 0x000000053b1d7c20 */ /* 0x004fe20008410000 */
[----:B------:R-:W-:Y:S01]  /*2b90*/  FMUL.FTZ R69, R69, UR5 ;  /* 0x0000000545457c20 */ /* 0x000fe20008410000 */
[----:B------:R-:W-:Y:S01]  /*2ba0*/  FMUL.FTZ R25, R70, UR5 ;  /* 0x0000000546197c20 */ /* 0x000fe20008410000 */
[----:B------:R-:W-:Y:S01]  /*2bb0*/  FMUL.FTZ R21, R71, UR5 ;  /* 0x0000000547157c20 */ /* 0x000fe20008410000 */
[----:B------:R-:W-:Y:S01]  /*2bc0*/  FMUL.FTZ R68, R68, UR5 ;  /* 0x0000000544447c20 */ /* 0x000fe20008410000 */
[----:B------:R-:W-:Y:S01]  /*2bd0*/  PLOP3.LUT P1, PT, PT, PT, UP0, 0x40, 0x0 ;  /* 0x000000000000781c */ /* 0x000fe20003f2e808 */
[----:B------:R-:W-:Y:S01]  /*2be0*/  ULDC UR10, c[0x0][0x9dc] ;  /* 0x00027700000a7ab9 */ /* 0x000fe20000000800 */
[----:B------:R2:W0:Y:S01]  /*2bf0*/  MUFU.TANH R24, R3 ;  /* 0x0000000300187308 */ /* 0x0004220000002400 */
[----:B-----5:R-:W-:Y:S01]  /*2c00*/  FMUL.FTZ R2, R63, UR5 ;  /* 0x000000053f027c20 */ /* 0x020fe20008410000 */
[----:B------:R-:W-:Y:S01]  /*2c10*/  IADD3 R10, R16, R53, -R18 ;  /* 0x00000035100a7210 */ /* 0x000fe20007ffe812 */
[----:B------:R-:W-:Y:S01]  /*2c20*/  SYNCS.ARRIVE.TRANS64.RED.A1T0 RZ, [UR4], RZ ;  /* 0x000000ffffff79a7 */ /* 0x000fe20008100404 */
[----:B------:R-:W-:Y:S01]  /*2c30*/  ULOP3.LUT UR4, URZ, UR10, URZ, 0x33, !UPT ;  /* 0x0000000a3f047292 */ /* 0x000fe2000f8e333f */
[----:B------:R-:W-:Y:S01]  /*2c40*/  IMAD R35, R75, -0x60, R16 ;  /* 0xffffffa04b237824 */ /* 0x000fe200078e0210 */
[----:B------:R-:W-:Y:S01]  /*2c50*/  ULDC UR11, c[0x0][0x9e0] ;  /* 0x00027800000b7ab9 */ /* 0x000fe20000000800 */
[----:B------:R-:W-:Y:S01]  /*2c60*/  IMAD.IADD R10, R10, 0x1, -R17 ;  /* 0x000000010a0a7824 */ /* 0x000fe200078e0a11 */
[----:B------:R-:W1:Y:S01]  /*2c70*/  MUFU.TANH R13, R13 ;  /* 0x0000000d000d7308 */ /* 0x000e620000002400 */
[----:B--2---:R-:W-:Y:S01]  /*2c80*/  FMUL.FTZ R3, R62, UR5 ;  /* 0x000000053e037c20 */ /* 0x004fe20008410000 */
[----:B------:R-:W-:Y:S01]  /*2c90*/  IADD3 R46, -R18, 0x60, R35 ;  /* 0x00000060122e7810 */ /* 0x000fe20007ffe123 */
[----:B------:R-:W-:-:S02]  /*2ca0*/  VIADD R59, R10, UR11 ;  /* 0x0000000b0a3b7c36 */ /* 0x000fc40008000000 */
[----:B------:R-:W-:Y:S02]  /*2cb0*/  VIADD R63, R53, 0xffffffff ;  /* 0xffffffff353f7836 */ /* 0x000fe40000000000 */
[----:B------:R-:W-:Y:S01]  /*2cc0*/  VIADD R50, R10, UR4 ;  /* 0x000000040a327c36 */ /* 0x000fe20008000000 */
[----:B------:R-:W2:Y:S01]  /*2cd0*/  MUFU.TANH R0, R0 ;  /* 0x0000000000007308 */ /* 0x000ea20000002400 */
[----:B------:R-:W-:Y:S01]  /*2ce0*/  IMAD.IADD R54, R63, 0x1, -R18 ;  /* 0x000000013f367824 */ /* 0x000fe200078e0a12 */
[----:B0-----:R-:W-:Y:S01]  /*2cf0*/  VIADDMNMX R30, R67, R59, R46, PT ;  /* 0x0000003b431e7246 */ /* 0x001fe2000380012e */
[----:B------:R-:W-:-:S05]  /*2d00*/  IMAD.IADD R38, R50, 0x1, R67 ;  /* 0x0000000132267824 */ /* 0x000fca00078e0243 */
        /* <DEDUP_REMOVED lines=36> */
[----:B------:R-:W0:Y:S01]  /*2f50*/  MUFU.TANH R21, R21 ;  /* 0x0000001500157308 */ /* 0x000e220000002400 */
[----:B-1234-:R-:W-:Y:S05]  /*2f60*/  @P1 BRA `(.L_x_1228) ;  /* 0x00000000005c1947 */ /* 0x01efea0003800000 */
[----:B------:R-:W-:Y:S01]  /*2f70*/  IADD3 R53, -R17, R16, R67 ;  /* 0x0000001011357210 */ /* 0x000fe20007ffe143 */
        /* <DEDUP_REMOVED lines=12> */
.L_x_1230:
[----:B------:R-:W-:Y:S02]  /*3040*/  ULDC UR4, c[0x0][0x9e4] ;  /* 0x0002790000047ab9 */ /* 0x000fe40000000800 */
[----:B------:R-:W-:-:S05]  /*3050*/  IMAD.U32 R10, RZ, RZ, UR4 ;  /* 0x00000004ff0a7e24 */ /* 0x000fca000f8e00ff */
[----:B------:R-:W-:-:S13]  /*3060*/  ISETP.NE.AND P1, PT, R10, 0x1, PT ;  /* 0x000000010a00780c */ /* 0x000fda0003f25270 */
[----:B------:R-:W1:Y:S02]  /*3070*/  @P1 LDC.64 R34, c[0x0][0x9e8] ;  /* 0x00027a00ff221b82 */ /* 0x000e640000000a00 */
[----:B-1----:R-:W-:-:S05]  /*3080*/  @P1 IMAD.HI.U32 R34, R53, R34, RZ ;  /* 0x0000002235221227 */ /* 0x002fca00078e00ff */
[----:B------:R-:W-:-:S07]  /*3090*/  @P1 SHF.R.U32.HI R53, RZ, R35, R34 ;  /* 0x00000023ff351219 */ /* 0x000fce0000011622 */
.L_x_1231:
[----:B------:R-:W-:Y:S05]  /*30a0*/  BSYNC B0 ;  /* 0x0000000000007941 */ /* 0x000fea0003800000 */
.L_x_1229:
[----:B------:R-:W-:-:S05]  /*30b0*/  IMAD R53, R53, R10, R54 ;  /* 0x0000000a35357224 */ /* 0x000fca00078e0236 */
[----:B------:R-:W-:Y:S02]  /*30c0*/  VIADDMNMX R30, R53, R10, R30, PT ;  /* 0x0000000a351e7246 */ /* 0x000fe4000380011e */
[----:B------:R-:W-:-:S07]  /*30d0*/  VIMNMX R38, R38, R53, !PT ;  /* 0x0000003526267248 */ /* 0x000fce0007fe0100 */
.L_x_1228:
[C---:B------:R-:W-:Y:S01]  /*30e0*/  ISETP.GE.AND P2, PT, R63.reuse, 0x9, PT ;  /* 0x000000093f00780c */ /* 0x040fe20003f46270 */
[----:B------:R-:W-:Y:S01]  /*30f0*/  UISETP.NE.AND UP0, UPT, UR61, URZ, UPT ;  /* 0x0000003f3d00728c */ /* 0x000fe2000bf05270 */
[C---:B------:R-:W-:Y:S02]  /*3100*/  ISETP.GE.AND P1, PT, R63.reuse, 0x2, PT ;  /* 0x000000023f00780c */ /* 0x040fe40003f26270 */
[C---:B------:R-:W-:Y:S02]  /*3110*/  ISETP.GT.AND P3, PT, R38.reuse, 0x8, !P2 ;  /* 0x000000082600780c */ /* 0x040fe40005764270 */
[----:B------:R-:W-:Y:S02]  /*3120*/  ISETP.GT.AND P4, PT, R38, 0x1, !P1 ;  /* 0x000000012600780c */ /* 0x000fe40004f84270 */
[----:B------:R-:W-:Y:S02]  /*3130*/  ISETP.LT.OR P3, PT, R30, 0x9, P3 ;  /* 0x000000091e00780c */ /* 0x000fe40001f61670 */
[----:B------:R-:W-:-:S02]  /*3140*/  ISETP.GE.AND P5, PT, R63, 0x11, PT ;  /* 0x000000113f00780c */ /* 0x000fc40003fa6270 */
[----:B0-----:R-:W-:Y:S02]  /*3150*/  FSEL R158, R28, -INF , !P3 ;  /* 0xff8000001c9e7808 */ /* 0x001fe40005800000 */
[----:B------:R-:W-:Y:S02]  /*3160*/  ISETP.LT.OR P4, PT, R30, 0x2, P4 ;  /* 0x000000021e00780c */ /* 0x000fe40002781670 */
[----:B------:R-:W-:Y:S02]  /*3170*/  ISETP.GT.AND P3, PT, R38, 0x10, !P5 ;  /* 0x000000102600780c */ /* 0x000fe40006f64270 */
[----:B------:R-:W-:Y:S02]  /*3180*/  ISETP.GE.AND P6, PT, R63, 0xa, PT ;  /* 0x0000000a3f00780c */ /* 0x000fe40003fc6270 */
[----:B------:R-:W-:Y:S02]  /*3190*/  FSEL R94, R20, -INF , !P4 ;  /* 0xff800000145e7808 */ /* 0x000fe40006000000 */
[----:B------:R-:W-:-:S02]  /*31a0*/  P2R R62, PR, RZ, 0x20 ;  /* 0x00000020ff3e7803 */ /* 0x000fc40000000000 */
[----:B------:R-:W-:Y:S02]  /*31b0*/  ISETP.LT.OR P3, PT, R30, 0x11, P3 ;  /* 0x000000111e00780c */ /* 0x000fe40001f61670 */
[----:B------:R-:W-:Y:S02]  /*31c0*/  ISETP.GT.AND P4, PT, R38, 0x9, !P6 ;  /* 0x000000092600780c */ /* 0x000fe40007784270 */
[----:B------:R-:W-:Y:S02]  /*31d0*/  ISETP.GE.AND P5, PT, R63, 0x12, PT ;  /* 0x000000123f00780c */ /* 0x000fe40003fa6270 */
[----:B------:R-:W-:Y:S02]  /*31e0*/  FSEL R90, R32, -INF , !P3 ;  /* 0xff800000205a7808 */ /* 0x000fe40005800000 */
[----:B------:R-:W-:Y:S02]  /*31f0*/  ISETP.LT.OR P4, PT, R30, 0xa, P4 ;  /* 0x0000000a1e00780c */ /* 0x000fe40002781670 */
[----:B------:R-:W-:-:S02]  /*3200*/  ISETP.GT.AND P3, PT, R38, 0x11, !P5 ;  /* 0x000000112600780c */ /* 0x000fc40006f64270 */
[----:B------:R-:W-:Y:S02]  /*3210*/  FSEL R92, R92, -INF , !P4 ;  /* 0xff8000005c5c7808 */ /* 0x000fe40006000000 */
        /* <DEDUP_REMOVED lines=11> */
[C---:B------:R-:W-:Y:S02]  /*32d0*/  ISETP.GE.AND P4, PT, R63.reuse, 0x21, PT ;  /* 0x000000213f00780c */ /* 0x040fe40003f86270 */
        /* <DEDUP_REMOVED lines=61> */
[----:B------:R-:W-:Y:S02]  /*36b0*/  ISETP.GE.AND P3, PT, R63, 0x51, PT ;  /* 0x000000513f00780c */ /* 0x000fe40003f66270 */
[----:B------:R-:W-:Y:S02]  /*36c0*/  P2R R58, PR, RZ, 0x40 ;  /* 0x00000040ff3a7803 */ /* 0x000fe40000000000 */
        /* <DEDUP_REMOVED lines=16> */
[----:B------:R-:W-:Y:S01]  /*37d0*/  ISETP.GE.AND P6, PT, R63, 0x5a, PT ;  /* 0x0000005a3f00780c */ /* 0x000fe20003fc6270 */
[----:B------:R-:W0:Y:S03]  /*37e0*/  SHFL.IDX PT, R13, R36, 0x1, 0x1c1f ;  /* 0x003c1f00240d7f89 */ /* 0x000e2600000e0000 */
[----:B------:R-:W-:Y:S02]  /*37f0*/  P2R R61, PR, RZ, 0x40 ;  /* 0x00000040ff3d7803 */ /* 0x000fe40000000000 */
[----:B------:R-:W-:-:S04]  /*3800*/  ISETP.GT.AND P6, PT, R38, 0x59, !P6 ;  /* 0x000000592600780c */ /* 0x000fc800077c4270 */
[----:B------:R-:W-:-:S04]  /*3810*/  ISETP.LT.OR P6, PT, R30, 0x5a, P6 ;  /* 0x0000005a1e00780c */ /* 0x000fc800037c1670 */
[----:B------:R-:W-:Y:S02]  /*3820*/  FSEL R30, R69, -INF , !P6 ;  /* 0xff800000451e7808 */ /* 0x000fe40007000000 */
[----:B------:R-:W-:Y:S02]  /*3830*/  PLOP3.LUT P6, PT, PT, PT, UP0, 0x40, 0x0 ;  /* 0x000000000000781c */ /* 0x000fe40003fce808 */
[----:B0-----:R-:W-:Y:S01]  /*3840*/  VIADDMNMX R53, R13, R59, R46, PT ;  /* 0x0000003b0d357246 */ /* 0x001fe2000380012e */
[----:B------:R-:W-:-:S10]  /*3850*/  IMAD.IADD R57, R50, 0x1, R13 ;  /* 0x0000000132397824 */ /* 0x000fd400078e020d */
[----:B------:R-:W-:Y:S05]  /*3860*/  @P6 BRA `(.L_x_1232) ;  /* 0x00000000005c6947 */ /* 0x000fea0003800000 */
        /* <DEDUP_REMOVED lines=13> */
.L_x_1234:
[----:B------:R-:W-:Y:S02]  /*3940*/  ULDC UR4, c[0x0][0x9e4] ;  /* 0x0002790000047ab9 */ /* 0x000fe40000000800 */
[----:B------:R-:W-:-:S05]  /*3950*/  IMAD.U32 R36, RZ, RZ, UR4 ;  /* 0x00000004ff247e24 */ /* 0x000fca000f8e00ff */
[----:B------:R-:W-:-:S13]  /*3960*/  ISETP.NE.AND P6, PT, R36, 0x1, PT ;  /* 0x000000012400780c */ /* 0x000fda0003fc5270 */
[----:B------:R-:W0:Y:S02]  /*3970*/  @P6 LDC.64 R34, c[0x0][0x9e8] ;  /* 0x00027a00ff226b82 */ /* 0x000e240000000a00 */
[----:B0-----:R-:W-:-:S05]  /*3980*/  @P6 IMAD.HI.U32 R34, R13, R34, RZ ;  /* 0x000000220d226227 */ /* 0x001fca00078e00ff */
[----:B------:R-:W-:-:S07]  /*3990*/  @P6 SHF.R.U32.HI R13, RZ, R35, R34 ;  /* 0x00000023ff0d6219 */ /* 0x000fce0000011622 */
.L_x_1235:
[----:B------:R-:W-:Y:S05]  /*39a0*/  BSYNC B0 ;  /* 0x0000000000007941 */ /* 0x000fea0003800000 */
.L_x_1233:
[----:B------:R-:W-:-:S05]  /*39b0*/  IMAD R34, R13, R36, R54 ;  /* 0x000000240d227224 */ /* 0x000fca00078e0236 */
[----:B------:R-:W-:Y:S02]  /*39c0*/  VIADDMNMX R53, R34, R36, R53, PT ;  /* 0x0000002422357246 */ /* 0x000fe40003800135 */
[----:B------:R-:W-:-:S07]  /*39d0*/  VIMNMX R57, R57, R34, !PT ;  /* 0x0000002239397248 */ /* 0x000fce0007fe0100 */
.L_x_1232:
[C---:B------:R-:W-:Y:S01]  /*39e0*/  ISETP.GT.AND P1, PT, R57.reuse, 0x1, !P1 ;  /* 0x000000013900780c */ /* 0x040fe20004f24270 */
[----:B------:R-:W-:Y:S01]  /*39f0*/  UISETP.NE.AND UP0, UPT, UR61, URZ, UPT ;  /* 0x0000003f3d00728c */ /* 0x000fe2000bf05270 */
        /* <DEDUP_REMOVED lines=12> */
[----:B------:R-:W-:Y:S02]  /*3ac0*/  R2UR UR4, R19 ;  /* 0x00000000130472ca */ /* 0x000fe400000e0000 */
[C---:B------:R-:W-:Y:S02]  /*3ad0*/  ISETP.GT.AND P1, PT, R57.reuse, 0x10, !P1 ;  /* 0x000000103900780c */ /* 0x040fe40004f24270 */
[----:B------:R-:W-:Y:S02]  /*3ae0*/  ISETP.GT.AND P3, PT, R57, 0x50, !P3 ;  /* 0x000000503900780c */ /* 0x000fe40005f64270 */
[----:B------:R-:W-:Y:S02]  /*3af0*/  ISETP.LT.OR P1, PT, R53, 0x11, P1 ;  /* 0x000000113500780c */ /* 0x000fe40000f21670 */
[----:B------:R-:W-:-:S02]  /*3b00*/  ISETP.GT.AND P4, PT, R57, 0x51, !P4 ;  /* 0x000000513900780c */ /* 0x000fc40006784270 */
[----:B------:R-:W-:Y:S02]  /*3b10*/  FSEL R40, R15, -INF , !P1 ;  /* 0xff8000000f287808 */ /* 0x000fe40004800000 */
[----:B------:R-:W-:Y:S01]  /*3b20*/  ISETP.GT.AND P1, PT, R57, 0x11, !P2 ;  /* 0x000000113900780c */ /* 0x000fe20005724270 */
[----:B------:R-:W-:Y:S01]  /*3b30*/  UISETP.NE.AND UP1, UPT, UR4, URZ, UPT ;  /* 0x0000003f0400728c */ /* 0x000fe2000bf25270 */
[----:B------:R-:W-:Y:S02]  /*3b40*/  ISETP.NE.AND P2, PT, R48, RZ, PT ;  /* 0x000000ff3000720c */ /* 0x000fe40003f45270 */
[C---:B------:R-:W-:Y:S01]  /*3b50*/  ISETP.LT.OR P1, PT, R53.reuse, 0x12, P1 ;  /* 0x000000123500780c */ /* 0x040fe20000f21670 */
[----:B------:R-:W-:Y:S01]  /*3b60*/  ULDC UR4, c[0x0][0x988] ;  /* 0x0002620000047ab9 */ /* 0x000fe20000000800 */
[----:B------:R-:W-:Y:S01]  /*3b70*/  ISETP.LT.OR P3, PT, R53, 0x51, P3 ;  /* 0x000000513500780c */ /* 0x000fe20001f61670 */
[----:B------:R-:W-:Y:S01]  /*3b80*/  IMAD.U32 R11, RZ, RZ, UR4 ;  /* 0x00000004ff0b7e24 */ /* 0x000fe2000f8e00ff */
[----:B------:R-:W-:-:S02]  /*3b90*/  FSEL R42, R27, -INF , !P1 ;  /* 0xff8000001b2a7808 */ /* 0x000fc40004800000 */
[----:B------:R-:W-:Y:S02]  /*3ba0*/  ISETP.GT.AND P1, PT, R57, 0x18, !P6 ;  /* 0x000000183900780c */ /* 0x000fe40007724270 */
[----:B------:R-:W-:Y:S01]  /*3bb0*/  ISETP.NE.AND P6, PT, R44, RZ, PT ;  /* 0x000000ff2c00720c */ /* 0x000fe20003fc5270 */
[----:B------:R-:W-:Y:S01]  /*3bc0*/  @UP1 ULDC UR4, c[0x0][0x44c] ;  /* 0x0001130000041ab9 */ /* 0x000fe20000000800 */
[----:B------:R-:W-:Y:S01]  /*3bd0*/  ISETP.LT.OR P1, PT, R53, 0x19, P1 ;  /* 0x000000193500780c */ /* 0x000fe20000f21670 */
[----:B------:R-:W-:Y:S01]  /*3be0*/  @UP1 ULDC UR14, c[0x0][0x450] ;  /* 0x00011400000e1ab9 */ /* 0x000fe20000000800 */
[----:B------:R-:W-:Y:S02]  /*3bf0*/  ISETP.GT.AND P5, PT, R57, 0x58, !P5 ;  /* 0x000000583900780c */ /* 0x000fe40006fa4270 */
[----:B------:R-:W-:Y:S02]  /*3c00*/  FSEL R44, R31, -INF , !P1 ;  /* 0xff8000001f2c7808 */ /* 0x000fe40004800000 */
[----:B------:R-:W-:-:S02]  /*3c10*/  ISETP.NE.AND P1, PT, R73, RZ, PT ;  /* 0x000000ff4900720c */ /* 0x000fc40003f25270 */
[----:B------:R-:W-:Y:S02]  /*3c20*/  ISETP.LT.OR P4, PT, R53, 0x52, P4 ;  /* 0x000000523500780c */ /* 0x000fe40002781670 */
[----:B------:R-:W-:Y:S02]  /*3c30*/  ISETP.GT.AND P1, PT, R57, 0x19, !P1 ;  /* 0x000000193900780c */ /* 0x000fe40004f24270 */
[----:B------:R-:W-:Y:S02]  /*3c40*/  FSEL R8, R8, -INF , !P3 ;  /* 0xff80000008087808 */ /* 0x000fe40005800000 */
[C---:B------:R-:W-:Y:S02]  /*3c50*/  ISETP.LT.OR P1, PT, R53.reuse, 0x1a, P1 ;  /* 0x0000001a3500780c */ /* 0x040fe40000f21670 */
[----:B------:R-:W-:Y:S02]  /*3c60*/  ISETP.LT.OR P5, PT, R53, 0x59, P5 ;  /* 0x000000593500780c */ /* 0x000fe40002fa1670 */
[----:B------:R-:W-:-:S02]  /*3c70*/  FSEL R46, R33, -INF , !P1 ;  /* 0xff800000212e7808 */ /* 0x000fc40004800000 */
[----:B------:R-:W-:Y:S02]  /*3c80*/  ISETP.NE.AND P1, PT, R77, RZ, PT ;  /* 0x000000ff4d00720c */ /* 0x000fe40003f25270 */
[----:B------:R-:W-:Y:S02]  /*3c90*/  FSEL R6, R6, -INF , !P4 ;  /* 0xff80000006067808 */ /* 0x000fe40006000000 */
[----:B------:R-:W-:Y:S02]  /*3ca0*/  ISETP.GT.AND P1, PT, R57, 0x20, !P1 ;  /* 0x000000203900780c */ /* 0x000fe40004f24270 */
[----:B------:R-:W-:Y:S02]  /*3cb0*/  R2UR UR6, R22 ;  /* 0x00000000160672ca */ /* 0x000fe400000e0000 */
[----:B------:R-:W-:Y:S02]  /*3cc0*/  ISETP.LT.OR P1, PT, R53, 0x21, P1 ;  /* 0x000000213500780c */ /* 0x000fe40000f21670 */
[----:B------:R-:W-:-:S02]  /*3cd0*/  R2UR UR7, R74 ;  /* 0x000000004a0772ca */ /* 0x000fc400000e0000 */
[----:B------:R-:W-:Y:S02]  /*3ce0*/  FSEL R48, R37, -INF , !P1 ;  /* 0xff80000025307808 */ /* 0x000fe40004800000 */
[----:B------:R-:W-:-:S04]  /*3cf0*/  ISETP.NE.AND P1, PT, R79, RZ, PT ;  /* 0x000000ff4f00720c */ /* 0x000fc80003f25270 */
[----:B------:R-:W-:Y:S01]  /*3d00*/  ISETP.GT.AND P1, PT, R57, 0x21, !P1 ;  /* 0x000000213900780c */ /* 0x000fe20004f24270 */
[----:B------:R-:W-:-:S03]  /*3d10*/  UIMAD.WIDE.U32 UR4, UR6, UR4, URZ ;  /* 0x00000004060472a5 */ /* 0x000fc6000f8e003f */
[----:B------:R-:W-:Y:S01]  /*3d20*/  ISETP.LT.OR P1, PT, R53, 0x22, P1 ;  /* 0x000000223500780c */ /* 0x000fe20000f21670 */
[----:B------:R-:W-:-:S03]  /*3d30*/  @UP1 USHF.R.U32.HI UR6, URZ, UR14, UR5 ;  /* 0x0000000e3f061299 */ /* 0x000fc60008011605 */
[----:B------:R-:W-:Y:S01]  /*3d40*/  FSEL R50, R39, -INF , !P1 ;  /* 0xff80000027327808 */ /* 0x000fe20004800000 */
[----:B------:R-:W-:Y:S01]  /*3d50*/  UIADD3 UR4, UR7, UR6, URZ ;  /* 0x0000000607047290 */ /* 0x000fe2000fffe03f */
[----:B------:R-:W-:-:S03]  /*3d60*/  ISETP.NE.AND P1, PT, R81, RZ, PT ;  /* 0x000000ff5100720c */ /* 0x000fc60003f25270 */
[----:B------:R-:W-:Y:S01]  /*3d70*/  UIADD3 UR11, UR4, UR11, URZ ;  /* 0x0000000b040b7290 */ /* 0x000fe2000fffe03f */
[----:B------:R-:W-:-:S04]  /*3d80*/  ISETP.GT.AND P1, PT, R57, 0x28, !P1 ;  /* 0x000000283900780c */ /* 0x000fc80004f24270 */
[----:B------:R-:W-:-:S04]  /*3d90*/  ISETP.LT.OR P1, PT, R53, 0x29, P1 ;  /* 0x000000293500780c */ /* 0x000fc80000f21670 */
[----:B------:R-:W-:Y:S02]  /*3da0*/  FSEL R52, R41, -INF , !P1 ;  /* 0xff80000029347808 */ /* 0x000fe40004800000 */
[----:B------:R-:W-:-:S04]  /*3db0*/  ISETP.NE.AND P1, PT, R83, RZ, PT ;  /* 0x000000ff5300720c */ /* 0x000fc80003f25270 */
        /* <DEDUP_REMOVED lines=19> */
[----:B------:R-:W-:Y:S02]  /*3ef0*/  ISETP.GT.AND P1, PT, R57, 0x40, !P2 ;  /* 0x000000403900780c */ /* 0x000fe40005724270 */
[----:B------:R-:W-:Y:S02]  /*3f00*/  ISETP.NE.AND P2, PT, R96, RZ, PT ;  /* 0x000000ff6000720c */ /* 0x000fe40003f45270 */
[----:B------:R-:W-:Y:S02]  /*3f10*/  ISETP.LT.OR P1, PT, R53, 0x41, P1 ;  /* 0x000000413500780c */ /* 0x000fe40000f21670 */
[----:B------:R-:W-:Y:S02]  /*3f20*/  ISETP.GT.AND P2, PT, R57, 0x49, !P2 ;  /* 0x000000493900780c */ /* 0x000fe40005744270 */
[----:B------:R-:W-:-:S02]  /*3f30*/  FSEL R64, R55, -INF , !P1 ;  /* 0xff80000037407808 */ /* 0x000fc40004800000 */
[----:B------:R-:W-:Y:S02]  /*3f40*/  ISETP.GT.AND P1, PT, R57, RZ, !P6 ;  /* 0x000000ff3900720c */ /* 0x000fe40007724270 */
[----:B------:R-:W-:Y:S02]  /*3f50*/  ISETP.NE.AND P6, PT, R93, RZ, PT ;  /* 0x000000ff5d00720c */ /* 0x000fe40003fc5270 */
[C---:B------:R-:W-:Y:S02]  /*3f60*/  ISETP.LT.OR P1, PT, R53.reuse, 0x1, P1 ;  /* 0x000000013500780c */ /* 0x040fe40000f21670 */
[----:B------:R-:W-:Y:S02]  /*3f70*/  ISETP.LT.OR P2, PT, R53, 0x4a, P2 ;  /* 0x0000004a3500780c */ /* 0x000fe40001741670 */
[----:B------:R-:W-:Y:S02]  /*3f80*/  FSEL R27, R0, -INF , !P1 ;  /* 0xff800000001b7808 */ /* 0x000fe40004800000 */
[----:B------:R-:W-:-:S02]  /*3f90*/  FMNMX.FTZ R0, R156, R94, !PT ;  /* 0x0000005e9c007209 */ /* 0x000fc40007810000 */
[----:B------:R-:W-:Y:S02]  /*3fa0*/  FSEL R2, R2, -INF , !P2 ;  /* 0xff80000002027808 */ /* 0x000fe40005000000 */
[----:B------:R-:W-:-:S04]  /*3fb0*/  FMNMX.FTZ R9, R158, R0, !PT ;  /* 0x000000009e097209 */ /* 0x000fc80007810000 */
        /* <DEDUP_REMOVED lines=20> */
[----:B------:R-:W-:-:S05]  /*4100*/  FMNMX.FTZ R9, R30, R9, !PT ;  /* 0x000000091e097209 */ /* 0x000fca0007810000 */
[----:B------:R-:W0:Y:S02]  /*4110*/  SHFL.BFLY PT, R0, R9, 0x2, 0x1f ;  /* 0x0c401f0009007f89 */ /* 0x000e2400000e0000 */
[----:B0-----:R-:W-:Y:S02]  /*4120*/  FMNMX.FTZ R13, R9, R0, !PT ;  /* 0x00000000090d7209 */ /* 0x001fe40007810000 */
[----:B------:R-:W-:-:S03]  /*4130*/  FMNMX.FTZ R9, R27, R34, !PT ;  /* 0x000000221b097209 */ /* 0x000fc60007810000 */
[----:B------:R-:W0:Y:S01]  /*4140*/  SHFL.BFLY PT, R12, R13, 0x1, 0x1f ;  /* 0x0c201f000d0c7f89 */ /* 0x000e2200000e0000 */
        /* <DEDUP_REMOVED lines=10> */
[----:B------:R-:W-:Y:S01]  /*41f0*/  ISETP.GT.AND P1, PT, R57, 0x41, !P6 ;  /* 0x000000413900780c */ /* 0x000fe20007724270 */
[--C-:B------:R-:W-:Y:S01]  /*4200*/  FFMA.FTZ R33, R84, R11, -R31.reuse ;  /* 0x0000000b54217223 */ /* 0x100fe2000001081f */
[----:B------:R-:W-:Y:S01]  /*4210*/  FMNMX.FTZ R15, R48, R13, !PT ;  /* 0x0000000d300f7209 */ /* 0x000fe20007810000 */
[-CC-:B------:R-:W-:Y:S01]  /*4220*/  FFMA.FTZ R148, R82, R11.reuse, -R31.reuse ;  /* 0x0000000b52947223 */ /* 0x180fe2000001081f */
[----:B------:R-:W-:Y:S01]  /*4230*/  ISETP.LT.OR P1, PT, R53, 0x42, P1 ;  /* 0x000000423500780c */ /* 0x000fe20000f21670 */
[--C-:B------:R-:W-:Y:S01]  /*4240*/  FFMA.FTZ R156, R156, R11, -R31.reuse ;  /* 0x0000000b9c9c7223 */ /* 0x100fe2000001081f */
[----:B------:R-:W-:Y:S01]  /*4250*/  FMNMX.FTZ R15, R50, R15, !PT ;  /* 0x0000000f320f7209 */ /* 0x000fe20007810000 */
[-CC-:B------:R-:W-:Y:S01]  /*4260*/  FFMA.FTZ R158, R158, R11.reuse, -R31.reuse ;  /* 0x0000000b9e9e7223 */ /* 0x180fe2000001081f */
[----:B------:R-:W-:Y:S01]  /*4270*/  FSEL R0, R29, -INF , !P1 ;  /* 0xff8000001d007808 */ /* 0x000fe20004800000 */
[--C-:B------:R-:W-:Y:S01]  /*4280*/  FFMA.FTZ R29, R94, R11, -R31.reuse ;  /* 0x0000000b5e1d7223 */ /* 0x100fe2000001081f */
[----:B------:R-:W-:Y:S01]  /*4290*/  FMNMX.FTZ R15, R52, R15, !PT ;  /* 0x0000000f340f7209 */ /* 0x000fe20007810000 */
[----:B------:R-:W-:Y:S01]  /*42a0*/  MUFU.EX2 R156, R156 ;  /* 0x0000009c009c7308 */ /* 0x000fe20000000800 */
[----:B------:R-:W-:Y:S01]  /*42b0*/  ISETP.NE.AND P1, PT, R95, RZ, PT ;  /* 0x000000ff5f00720c */ /* 0x000fe20003f25270 */
[--C-:B------:R-:W-:Y:S01]  /*42c0*/  FFMA.FTZ R92, R92, R11, -R31.reuse ;  /* 0x0000000b5c5c7223 */ /* 0x100fe2000001081f */
[----:B------:R-:W-:Y:S01]  /*42d0*/  FMNMX.FTZ R15, R54, R15, !PT ;  /* 0x0000000f360f7209 */ /* 0x000fe20007810000 */
[-CC-:B------:R-:W-:Y:S01]  /*42e0*/  FFMA.FTZ R152, R90, R11.reuse, -R31.reuse ;  /* 0x0000000b5a987223 */ /* 0x180fe2000001081f */
[----:B------:R-:W-:Y:S01]  /*42f0*/  ISETP.GT.AND P1, PT, R57, 0x48, !P1 ;  /* 0x000000483900780c */ /* 0x000fe20004f24270 */
[-CC-:B------:R-:W-:Y:S01]  /*4300*/  FFMA.FTZ R41, R14, R11.reuse, -R31.reuse ;  /* 0x0000000b0e297223 */ /* 0x180fe2000001081f */
[----:B------:R-:W-:Y:S01]  /*4310*/  ISETP.NE.AND P6, PT, R61, RZ, PT ;  /* 0x000000ff3d00720c */ /* 0x000fe20003fc5270 */
[----:B------:R0:W1:Y:S01]  /*4320*/  MUFU.EX2 R9, R29 ;  /* 0x0000001d00097308 */ /* 0x0000620000000800 */
[----:B------:R-:W-:Y:S01]  /*4330*/  ISETP.LT.OR P1, PT, R53, 0x49, P1 ;  /* 0x000000493500780c */ /* 0x000fe20000f21670 */
[-CC-:B------:R-:W-:Y:S01]  /*4340*/  FFMA.FTZ R88, R88, R11.reuse, -R31.reuse ;  /* 0x0000000b58587223 */ /* 0x180fe2000001081f */
[----:B------:R-:W-:Y:S01]  /*4350*/  ISETP.GT.AND P6, PT, R57, 0x59, !P6 ;  /* 0x000000593900780c */ /* 0x000fe200077c4270 */
[-CC-:B------:R-:W-:Y:S01]  /*4360*/  FFMA.FTZ R154, R86, R11.reuse, -R31.reuse ;  /* 0x0000000b569a7223 */ /* 0x180fe2000001081f */
[----:B------:R-:W-:Y:S01]  /*4370*/  FSEL R84, R3, -INF , !P1 ;  /* 0xff80000003547808 */ /* 0x000fe20004800000 */
[--C-:B------:R-:W-:Y:S01]  /*4380*/  FFMA.FTZ R26, R26, R11, -R31.reuse ;  /* 0x0000000b1a1a7223 */ /* 0x100fe2000001081f */
[----:B------:R-:W-:Y:S01]  /*4390*/  ISETP.LT.OR P6, PT, R53, 0x5a, P6 ;  /* 0x0000005a3500780c */ /* 0x000fe200037c1670 */
[----:B------:R2:W-:Y:S01]  /*43a0*/  MUFU.EX2 R3, R33 ;  /* 0x0000002100037308 */ /* 0x0005e20000000800 */
[----:B0-----:R-:W-:Y:S01]  /*43b0*/  FMNMX.FTZ R29, R56, R15, !PT ;  /* 0x0000000f381d7209 */ /* 0x001fe20007810000 */
[-CC-:B------:R-:W-:Y:S01]  /*43c0*/  FFMA.FTZ R78, R78, R11.reuse, -R31.reuse ;  /* 0x0000000b4e4e7223 */ /* 0x180fe2000001081f */
[----:B------:R-:W-:Y:S01]  /*43d0*/  FSEL R82, R21, -INF , !P6 ;  /* 0xff80000015527808 */ /* 0x000fe20007000000 */
[--C-:B------:R-:W-:Y:S01]  /*43e0*/  FFMA.FTZ R21, R76, R11, -R31.reuse ;  /* 0x0000000b4c157223 */ /* 0x100fe2000001081f */
[----:B------:R-:W-:Y:S01]  /*43f0*/  FMNMX.FTZ R29, R58, R29, !PT ;  /* 0x0000001d3a1d7209 */ /* 0x000fe20007810000 */
[-CC-:B------:R-:W-:Y:S01]  /*4400*/  FFMA.FTZ R72, R72, R11.reuse, -R31.reuse ;  /* 0x0000000b48487223 */ /* 0x180fe2000001081f */
[--C-:B------:R-:W-:Y:S01]  /*4410*/  FFMA.FTZ R70, R70, R11, -R31.reuse ;  /* 0x0000000b46467223 */ /* 0x100fe2000001081f */
[----:B------:R-:W0:Y:S01]  /*4420*/  MUFU.EX2 R158, R158 ;  /* 0x0000009e009e7308 */ /* 0x000e220000000800 */
[----:B------:R-:W-:Y:S01]  /*4430*/  FMNMX.FTZ R29, R60, R29, !PT ;  /* 0x0000001d3c1d7209 */ /* 0x000fe20007810000 */
[-CC-:B--2---:R-:W-:Y:S01]  /*4440*/  FFMA.FTZ R33, R80, R11.reuse, -R31.reuse ;  /* 0x0000000b50217223 */ /* 0x184fe2000001081f */
[----:B------:R-:W-:Y:S01]  /*4450*/  FSEL R80, R25, -INF , !P5 ;  /* 0xff80000019507808 */ /* 0x000fe20006800000 */
        /* <DEDUP_REMOVED lines=11> */
[----:B------:R-:W-:Y:S01]  /*4510*/  FFMA.FTZ R30, R30, R11, -R31 ;  /* 0x0000000b1e1e7223 */ /* 0x000fe2000001081f */
[----:B------:R-:W2:Y:S01]  /*4520*/  MUFU.EX2 R13, R92 ;  /* 0x0000005c000d7308 */ /* 0x000ea20000000800 */
[----:B------:R-:W-:Y:S01]  /*4530*/  FMNMX.FTZ R29, R84, R29, !PT ;  /* 0x0000001d541d7209 */ /* 0x000fe20007810000 */
[----:B-1----:R-:W-:Y:S01]  /*4540*/  FADD.FTZ R43, R156, R9 ;  /* 0x000000099c2b7221 */ /* 0x002fe20000010000 */
[----:B------:R-:W-:-:S02]  /*4550*/  F2FP.BF16.F32.PACK_AB R156, R9, R156 ;  /* 0x0000009c099c723e */ /* 0x000fc400000010ff */
[----:B------:R-:W-:-:S03]  /*4560*/  FMNMX.FTZ R29, R2, R29, !PT ;  /* 0x0000001d021d7209 */ /* 0x000fc60007810000 */
[----:B------:R-:W1:Y:S01]  /*4570*/  MUFU.EX2 R152, R152 ;  /* 0x0000009800987308 */ /* 0x000e620000000800 */
[----:B------:R-:W-:-:S04]  /*4580*/  FMNMX.FTZ R29, R8, R29, !PT ;  /* 0x0000001d081d7209 */ /* 0x000fc80007810000 */
[----:B------:R-:W-:-:S03]  /*4590*/  FMNMX.FTZ R29, R6, R29, !PT ;  /* 0x0000001d061d7209 */ /* 0x000fc60007810000 */
[----:B------:R-:W3:Y:S01]  /*45a0*/  MUFU.EX2 R15, R88 ;  /* 0x00000058000f7308 */ /* 0x000ee20000000800 */
[----:B------:R-:W-:-:S04]  /*45b0*/  FMNMX.FTZ R29, R80, R29, !PT ;  /* 0x0000001d501d7209 */ /* 0x000fc80007810000 */
[----:B------:R-:W-:-:S03]  /*45c0*/  FMNMX.FTZ R29, R82, R29, !PT ;  /* 0x0000001d521d7209 */ /* 0x000fc60007810000 */
[----:B------:R-:W4:Y:S02]  /*45d0*/  MUFU.EX2 R154, R154 ;  /* 0x0000009a009a7308 */ /* 0x000f240000000800 */
[----:B------:R-:W5:Y:S06]  /*45e0*/  SHFL.BFLY PT, R76, R29, 0x2, 0x1f ;  /* 0x0c401f001d4c7f89 */ /* 0x000f6c00000e0000 */
[----:B------:R0:W-:Y:S08]  /*45f0*/  MUFU.EX2 R39, R26 ;  /* 0x0000001a00277308 */ /* 0x0001f00000000800 */
[----:B------:R-:W4:Y:S01]  /*4600*/  MUFU.EX2 R148, R148 ;  /* 0x0000009400947308 */ /* 0x000f220000000800 */
[----:B0-----:R-:W-:Y:S01]  /*4610*/  FADD.FTZ R26, R158, R43 ;  /* 0x0000002b9e1a7221 */ /* 0x001fe20000010000 */
[----:B--2---:R-:W-:-:S03]  /*4620*/  F2FP.BF16.F32.PACK_AB R158, R13, R158 ;  /* 0x0000009e0d9e723e */ /* 0x004fc600000010ff */
[----:B------:R-:W-:-:S03]  /*4630*/  FADD.FTZ R43, R13, R26 ;  /* 0x0000001a0d2b7221 */ /* 0x000fc60000010000 */
[----:B------:R-:W0:Y:S01]  /*4640*/  MUFU.EX2 R33, R33 ;  /* 0x0000002100217308 */ /* 0x000e220000000800 */
[----:B-1----:R-:W-:Y:S01]  /*4650*/  FADD.FTZ R26, R152, R43 ;  /* 0x0000002b981a7221 */ /* 0x002fe20000010000 */
[----:B-----5:R-:W-:Y:S02]  /*4660*/  FMNMX.FTZ R76, R29, R76, !PT ;  /* 0x0000004c1d4c7209 */ /* 0x020fe40007810000 */
[C---:B---3--:R-:W-:Y:S01]  /*4670*/  F2FP.BF16.F32.PACK_AB R152, R15.reuse, R152 ;  /* 0x000000980f98723e */ /* 0x048fe200000010ff */
[----:B------:R-:W-:Y:S02]  /*4680*/  FADD.FTZ R43, R15, R26 ;  /* 0x0000001a0f2b7221 */ /* 0x000fe40000010000 */
[----:B------:R-:W1:Y:S01]  /*4690*/  SHFL.BFLY PT, R21, R76, 0x1, 0x1f ;  /* 0x0c201f004c157f89 */ /* 0x000e6200000e0000 */
[----:B------:R-:W2:Y:S01]  /*46a0*/  MUFU.EX2 R78, R78 ;  /* 0x0000004e004e7308 */ /* 0x000ea20000000800 */
[----:B----4-:R-:W-:Y:S01]  /*46b0*/  FADD.FTZ R26, R154, R43 ;  /* 0x0000002b9a1a7221 */ /* 0x010fe20000010000 */
[----:B------:R-:W-:-:S03]  /*46c0*/  F2FP.BF16.F32.PACK_AB R154, R3, R154 ;  /* 0x0000009a039a723e */ /* 0x000fc600000010ff */
[----:B------:R-:W-:-:S03]  /*46d0*/  FADD.FTZ R43, R3, R26 ;  /* 0x0000001a032b7221 */ /* 0x000fc60000010000 */
[----:B------:R-:W-:Y:S01]  /*46e0*/  MUFU.EX2 R72, R72 ;  /* 0x0000004800487308 */ /* 0x000fe20000000800 */
[----:B------:R-:W-:Y:S01]  /*46f0*/  FADD.FTZ R26, R148, R43 ;  /* 0x0000002b941a7221 */ /* 0x000fe20000010000 */
[----:B0-----:R-:W-:-:S03]  /*4700*/  F2FP.BF16.F32.PACK_AB R148, R33, R148 ;  /* 0x000000942194723e */ /* 0x001fc600000010ff */
[----:B------:R-:W-:-:S03]  /*4710*/  FADD.FTZ R45, R33, R26 ;  /* 0x0000001a212d7221 */ /* 0x000fc60000010000 */
[----:B------:R-:W0:Y:S01]  /*4720*/  MUFU.EX2 R35, R70 ;  /* 0x0000004600237308 */ /* 0x000e220000000800 */
[----:B--2---:R-:W-:Y:S02]  /*4730*/  F2FP.BF16.F32.PACK_AB R150, R25, R78 ;  /* 0x0000004e1996723e */ /* 0x004fe400000010ff */
[----:B-1----:R-:W-:-:S05]  /*4740*/  FMNMX.FTZ R14, R76, R21, !PT ;  /* 0x000000154c0e7209 */ /* 0x002fca0007810000 */
[----:B------:R-:W-:Y:S01]  /*4750*/  MUFU.EX2 R68, R68 ;  /* 0x0000004400447308 */ /* 0x000fe20000000800 */
[C---:B------:R-:W-:Y:S01]  /*4760*/  FSETP.NEU.FTZ.AND P1, PT, R14.reuse, -INF , PT ;  /* 0xff8000000e00780b */ /* 0x040fe20003f3d000 */
[----:B------:R-:W-:-:S06]  /*4770*/  FMUL.FTZ R21, R14, R11 ;  /* 0x0000000b0e157220 */ /* 0x000fcc0000410000 */
[----:B------:R1:W-:Y:S01]  /*4780*/  MUFU.EX2 R29, R28 ;  /* 0x0000001c001d7308 */ /* 0x0003e20000000800 */
[----:B------:R-:W-:Y:S02]  /*4790*/  FSEL R31, R21, RZ, P1 ;  /* 0x000000ff151f7208 */ /* 0x000fe40000800000 */
[----:B------:R-:W-:Y:S02]  /*47a0*/  PLOP3.LUT P1, PT, PT, PT, UP0, 0x40, 0x0 ;  /* 0x000000000000781c */ /* 0x000fe40003f2e808 */
[----:B0-----:R-:W-:Y:S01]  /*47b0*/  F2FP.BF16.F32.PACK_AB R144, R35, R72 ;  /* 0x000000482390723e */ /* 0x001fe200000010ff */
        /* <DEDUP_REMOVED lines=18> */
[-C--:B------:R-:W-:Y:S01]  /*48e0*/  FFMA.FTZ R62, R62, R11.reuse, -R31 ;  /* 0x0000000b3e3e7223 */ /* 0x080fe2000001081f */
[----:B-1----:R-:W-:Y:S01]  /*48f0*/  FADD.FTZ R28, R78, R45 ;  /* 0x0000002d4e1c7221 */ /* 0x002fe20000010000 */
[-CC-:B------:R-:W-:Y:S01]  /*4900*/  FFMA.FTZ R64, R64, R11.reuse, -R31.reuse ;  /* 0x0000000b40407223 */ /* 0x180fe2000001081f */
[-CC-:B------:R-:W-:Y:S01]  /*4910*/  FFMA.FTZ R84, R84, R11.reuse, -R31.reuse ;  /* 0x0000000b54547223 */ /* 0x180fe2000001081f */
[----:B------:R-:W1:Y:S01]  /*4920*/  MUFU.EX2 R36, R36 ;  /* 0x0000002400247308 */ /* 0x000e620000000800 */
[----:B------:R-:W-:Y:S01]  /*4930*/  FADD.FTZ R45, R25, R28 ;  /* 0x0000001c192d7221 */ /* 0x000fe20000010000 */
[-CC-:B------:R-:W-:Y:S01]  /*4940*/  FFMA.FTZ R2, R2, R11.reuse, -R31.reuse ;  /* 0x0000000b02027223 */ /* 0x180fe2000001081f */
[-CC-:B------:R-:W-:Y:S01]  /*4950*/  FFMA.FTZ R8, R8, R11.reuse, -R31.reuse ;  /* 0x0000000b08087223 */ /* 0x180fe2000001081f */
[----:B------:R-:W-:Y:S01]  /*4960*/  FFMA.FTZ R80, R80, R11, -R31 ;  /* 0x0000000b50507223 */ /* 0x000fe2000001081f */
[----:B------:R-:W-:-:S03]  /*4970*/  FADD.FTZ R28, R72, R45 ;  /* 0x0000002d481c7221 */ /* 0x000fc60000010000 */
[----:B------:R-:W2:Y:S01]  /*4980*/  MUFU.EX2 R159, R38 ;  /* 0x00000026009f7308 */ /* 0x000ea20000000800 */
[----:B0-----:R-:W-:Y:S01]  /*4990*/  FADD.FTZ R43, R27, R34 ;  /* 0x000000221b2b7221 */ /* 0x001fe20000010000 */
[----:B------:R-:W-:Y:S01]  /*49a0*/  FADD.FTZ R45, R35, R28 ;  /* 0x0000001c232d7221 */ /* 0x000fe20000010000 */
[----:B------:R-:W-:-:S03]  /*49b0*/  F2FP.BF16.F32.PACK_AB R157, R34, R27 ;  /* 0x0000001b229d723e */ /* 0x000fc600000010ff */
[----:B------:R-:W-:Y:S02]  /*49c0*/  FADD.FTZ R28, R68, R45 ;  /* 0x0000002d441c7221 */ /* 0x000fe40000010000 */
[----:B------:R-:W0:Y:S01]  /*49d0*/  MUFU.EX2 R40, R40 ;  /* 0x0000002800287308 */ /* 0x000e220000000800 */
[----:B-1----:R-:W-:-:S07]  /*49e0*/  FADD.FTZ R26, R36, R43 ;  /* 0x0000002b241a7221 */ /* 0x002fce0000010000 */
[----:B------:R-:W1:Y:S01]  /*49f0*/  MUFU.EX2 R153, R42 ;  /* 0x0000002a00997308 */ /* 0x000e620000000800 */
[C---:B--2---:R-:W-:Y:S01]  /*4a00*/  FADD.FTZ R43, R159.reuse, R26 ;  /* 0x0000001a9f2b7221 */ /* 0x044fe20000010000 */
[----:B------:R-:W-:-:S06]  /*4a10*/  F2FP.BF16.F32.PACK_AB R159, R159, R36 ;  /* 0x000000249f9f723e */ /* 0x000fcc00000010ff */
[----:B------:R-:W2:Y:S01]  /*4a20*/  MUFU.EX2 R44, R44 ;  /* 0x0000002c002c7308 */ /* 0x000ea20000000800 */
[----:B0-----:R-:W-:-:S07]  /*4a30*/  FADD.FTZ R26, R40, R43 ;  /* 0x0000002b281a7221 */ /* 0x001fce0000010000 */
[----:B------:R-:W0:Y:S01]  /*4a40*/  MUFU.EX2 R155, R46 ;  /* 0x0000002e009b7308 */ /* 0x000e220000000800 */
[C---:B-1----:R-:W-:Y:S01]  /*4a50*/  FADD.FTZ R43, R153.reuse, R26 ;  /* 0x0000001a992b7221 */ /* 0x042fe20000010000 */
[-CC-:B------:R-:W-:Y:S01]  /*4a60*/  FFMA.FTZ R26, R6, R11.reuse, -R31.reuse ;  /* 0x0000000b061a7223 */ /* 0x180fe2000001081f */
[----:B------:R-:W-:Y:S01]  /*4a70*/  FFMA.FTZ R31, R82, R11, -R31 ;  /* 0x0000000b521f7223 */ /* 0x000fe2000001081f */
[----:B------:R-:W-:-:S04]  /*4a80*/  F2FP.BF16.F32.PACK_AB R153, R153, R40 ;  /* 0x000000289999723e */ /* 0x000fc800000010ff */
[----:B------:R-:W1:Y:S01]  /*4a90*/  MUFU.EX2 R48, R48 ;  /* 0x0000003000307308 */ /* 0x000e620000000800 */
[----:B--2---:R-:W-:-:S07]  /*4aa0*/  FADD.FTZ R6, R44, R43 ;  /* 0x0000002b2c067221 */ /* 0x004fce0000010000 */
[----:B------:R-:W2:Y:S01]  /*4ab0*/  MUFU.EX2 R149, R50 ;  /* 0x0000003200957308 */ /* 0x000ea20000000800 */
[C---:B0-----:R-:W-:Y:S01]  /*4ac0*/  FADD.FTZ R43, R155.reuse, R6 ;  /* 0x000000069b2b7221 */ /* 0x041fe20000010000 */
[----:B------:R-:W-:-:S06]  /*4ad0*/  F2FP.BF16.F32.PACK_AB R155, R155, R44 ;  /* 0x0000002c9b9b723e */ /* 0x000fcc00000010ff */
[----:B------:R-:W0:Y:S01]  /*4ae0*/  MUFU.EX2 R52, R52 ;  /* 0x0000003400347308 */ /* 0x000e220000000800 */
[----:B-1----:R-:W-:-:S07]  /*4af0*/  FADD.FTZ R6, R48, R43 ;  /* 0x0000002b30067221 */ /* 0x002fce0000010000 */
[----:B------:R-:W1:Y:S01]  /*4b00*/  MUFU.EX2 R151, R54 ;  /* 0x0000003600977308 */ /* 0x000e620000000800 */
[C---:B--2---:R-:W-:Y:S01]  /*4b10*/  FADD.FTZ R9, R149.reuse, R6 ;  /* 0x0000000695097221 */ /* 0x044fe20000010000 */
[----:B------:R-:W-:-:S06]  /*4b20*/  F2FP.BF16.F32.PACK_AB R149, R149, R48 ;  /* 0x000000309595723e */ /* 0x000fcc00000010ff */
[----:B------:R-:W2:Y:S08]  /*4b30*/  MUFU.EX2 R56, R56 ;  /* 0x0000003800387308 */ /* 0x000eb00000000800 */
[----:B------:R-:W3:Y:S08]  /*4b40*/  MUFU.EX2 R145, R58 ;  /* 0x0000003a00917308 */ /* 0x000ef00000000800 */
[----:B------:R-:W4:Y:S08]  /*4b50*/  MUFU.EX2 R60, R60 ;  /* 0x0000003c003c7308 */ /* 0x000f300000000800 */
[----:B------:R0:W-:Y:S08]  /*4b60*/  MUFU.EX2 R141, R0 ;  /* 0x00000000008d7308 */ /* 0x0001f00000000800 */
[----:B------:R-:W5:Y:S01]  /*4b70*/  MUFU.EX2 R37, R66 ;  /* 0x0000004200257308 */ /* 0x000f620000000800 */
[----:B0-----:R-:W-:-:S04]  /*4b80*/  FADD.FTZ R0, R52, R9 ;  /* 0x0000000934007221 */ /* 0x001fc80000010000 */
[C---:B-1----:R-:W-:Y:S01]  /*4b90*/  FADD.FTZ R3, R151.reuse, R0 ;  /* 0x0000000097037221 */ /* 0x042fe20000010000 */
[----:B------:R-:W-:Y:S02]  /*4ba0*/  F2FP.BF16.F32.PACK_AB R151, R151, R52 ;  /* 0x000000349797723e */ /* 0x000fe400000010ff */
[----:B------:R-:W0:Y:S01]  /*4bb0*/  MUFU.EX2 R147, R62 ;  /* 0x0000003e00937308 */ /* 0x000e220000000800 */
[----:B--2---:R-:W-:-:S04]  /*4bc0*/  FADD.FTZ R0, R56, R3 ;  /* 0x0000000338007221 */ /* 0x004fc80000010000 */
[C---:B---3--:R-:W-:Y:S01]  /*4bd0*/  FADD.FTZ R3, R145.reuse, R0 ;  /* 0x0000000091037221 */ /* 0x048fe20000010000 */
[----:B------:R-:W-:Y:S02]  /*4be0*/  F2FP.BF16.F32.PACK_AB R145, R145, R56 ;  /* 0x000000389191723e */ /* 0x000fe400000010ff */
[----:B------:R-:W1:Y:S01]  /*4bf0*/  MUFU.EX2 R32, R32 ;  /* 0x0000002000207308 */ /* 0x000e620000000800 */
[----:B----4-:R-:W-:Y:S01]  /*4c00*/  FADD.FTZ R0, R60, R3 ;  /* 0x000000033c007221 */ /* 0x010fe20000010000 */
[C---:B-----5:R-:W-:Y:S01]  /*4c10*/  FADD.FTZ R45, R37.reuse, R28 ;  /* 0x0000001c252d7221 */ /* 0x060fe20000010000 */
[----:B------:R-:W-:-:S05]  /*4c20*/  F2FP.BF16.F32.PACK_AB R146, R37, R68 ;  /* 0x000000442592723e */ /* 0x000fca00000010ff */
[----:B------:R-:W2:Y:S01]  /*4c30*/  MUFU.EX2 R64, R64 ;  /* 0x0000004000407308 */ /* 0x000ea20000000800 */
[C---:B0-----:R-:W-:Y:S01]  /*4c40*/  FADD.FTZ R3, R147.reuse, R0 ;  /* 0x0000000093037221 */ /* 0x041fe20000010000 */
[----:B------:R-:W-:-:S06]  /*4c50*/  F2FP.BF16.F32.PACK_AB R147, R147, R60 ;  /* 0x0000003c9393723e */ /* 0x000fcc00000010ff */
[----:B------:R-:W0:Y:S01]  /*4c60*/  MUFU.EX2 R20, R20 ;  /* 0x0000001400147308 */ /* 0x000e220000000800 */
[----:B-1----:R-:W-:Y:S01]  /*4c70*/  FADD.FTZ R28, R32, R45 ;  /* 0x0000002d201c7221 */ /* 0x002fe20000010000 */
[----:B------:R-:W-:-:S03]  /*4c80*/  F2FP.BF16.F32.PACK_AB R140, R29, R32 ;  /* 0x000000201d8c723e */ /* 0x000fc600000010ff */
[----:B------:R-:W-:-:S03]  /*4c90*/  FADD.FTZ R13, R29, R28 ;  /* 0x0000001c1d0d7221 */ /* 0x000fc60000010000 */
[----:B------:R-:W1:Y:S01]  /*4ca0*/  MUFU.EX2 R84, R84 ;  /* 0x0000005400547308 */ /* 0x000e620000000800 */
[----:B--2---:R-:W-:-:S04]  /*4cb0*/  FADD.FTZ R0, R64, R3 ;  /* 0x0000000340007221 */ /* 0x004fc80000010000 */
[C---:B------:R-:W-:Y:S01]  /*4cc0*/  FADD.FTZ R3, R141.reuse, R0 ;  /* 0x000000008d037221 */ /* 0x040fe20000010000 */
[----:B------:R-:W-:Y:S02]  /*4cd0*/  F2FP.BF16.F32.PACK_AB R141, R141, R64 ;  /* 0x000000408d8d723e */ /* 0x000fe400000010ff */
[----:B------:R-:W2:Y:S01]  /*4ce0*/  MUFU.EX2 R143, R2 ;  /* 0x00000002008f7308 */ /* 0x000ea20000000800 */
[----:B0-----:R-:W-:Y:S01]  /*4cf0*/  FADD.FTZ R6, R20, R13 ;  /* 0x0000000d14067221 */ /* 0x001fe20000010000 */
[----:B------:R-:W-:-:S03]  /*4d00*/  F2FP.BF16.F32.PACK_AB R142, R39, R20 ;  /* 0x00000014278e723e */ /* 0x000fc600000010ff */
[----:B------:R-:W-:-:S03]  /*4d10*/  FADD.FTZ R6, R39, R6 ;  /* 0x0000000627067221 */ /* 0x000fc60000010000 */
        /* <DEDUP_REMOVED lines=8> */
[----:B-1----:R-:W-:-:S07]  /*4da0*/  FADD.FTZ R0, R8, R3 ;  /* 0x0000000308007221 */ /* 0x002fce0000010000 */
[----:B------:R-:W1:Y:S01]  /*4db0*/  MUFU.EX2 R10, R10 ;  /* 0x0000000a000a7308 */ /* 0x000e620000000800 */
[C---:B--2---:R-:W-:Y:S01]  /*4dc0*/  FADD.FTZ R9, R24.reuse, R9 ;  /* 0x0000000918097221 */ /* 0x044fe20000010000 */
[----:B------:R-:W-:-:S06]  /*4dd0*/  F2FP.BF16.F32.PACK_AB R136, R24, R41 ;  /* 0x000000291888723e */ /* 0x000fcc00000010ff */
[----:B------:R-:W2:Y:S01]  /*4de0*/  MUFU.EX2 R80, R80 ;  /* 0x0000005000507308 */ /* 0x000ea20000000800 */
[C---:B0-----:R-:W-:Y:S01]  /*4df0*/  FADD.FTZ R3, R137.reuse, R0 ;  /* 0x0000000089037221 */ /* 0x041fe20000010000 */
[----:B------:R-:W-:-:S06]  /*4e00*/  F2FP.BF16.F32.PACK_AB R137, R137, R8 ;  /* 0x000000088989723e */ /* 0x000fcc00000010ff */
[----:B------:R-:W0:Y:S01]  /*4e10*/  MUFU.EX2 R21, R30 ;  /* 0x0000001e00157308 */ /* 0x000e220000000800 */
[----:B-1----:R-:W-:-:S07]  /*4e20*/  FADD.FTZ R6, R10, R9 ;  /* 0x000000090a067221 */ /* 0x002fce0000010000 */
[----:B------:R-:W1:Y:S01]  /*4e30*/  MUFU.EX2 R31, R31 ;  /* 0x0000001f001f7308 */ /* 0x000e620000000800 */
[----:B--2---:R-:W-:Y:S01]  /*4e40*/  FADD.FTZ R0, R80, R3 ;  /* 0x0000000350007221 */ /* 0x004fe20000010000 */
[C---:B0-----:R-:W-:Y:S01]  /*4e50*/  F2FP.BF16.F32.PACK_AB R138, R21.reuse, R10 ;  /* 0x0000000a158a723e */ /* 0x041fe200000010ff */
[----:B------:R-:W-:Y:S01]  /*4e60*/  FADD.FTZ R6, R21, R6 ;  /* 0x0000000615067221 */ /* 0x000fe20000010000 */
[----:B------:R-:W-:Y:S02]  /*4e70*/  VIADD R10, R75, 0xfffffffe ;  /* 0xfffffffe4b0a7836 */ /* 0x000fe40000000000 */
[C---:B-1----:R-:W-:Y:S01]  /*4e80*/  FADD.FTZ R3, R31.reuse, R0 ;  /* 0x000000001f037221 */ /* 0x042fe20000010000 */
[----:B------:R-:W-:Y:S01]  /*4e90*/  F2FP.BF16.F32.PACK_AB R139, R31, R80 ;  /* 0x000000501f8b723e */ /* 0x000fe200000010ff */
[----:B------:R-:W-:Y:S06]  /*4ea0*/  @P1 BRA `(.L_x_1236) ;  /* 0x00000000004c1947 */ /* 0x000fec0003800000 */
[----:B------:R-:W-:Y:S01]  /*4eb0*/  ISETP.LT.AND P1, PT, RZ, UR4, PT ;  /* 0x00000004ff007c0c */ /* 0x000fe2000bf21270 */
[----:B------:R-:W-:-:S12]  /*4ec0*/  UIADD3 UR14, UR4, -0x1, URZ ;  /* 0xffffffff040e7890 */ /* 0x000fd8000fffe03f */
[----:B------:R-:W-:Y:S05]  /*4ed0*/  @P1 BRA `(.L_x_1237) ;  /* 0x0000000000201947 */ /* 0x000fea0003800000 */
[----:B------:R-:W-:Y:S01]  /*4ee0*/  ULDC UR15, c[0x0][0x9e4] ;  /* 0x00027900000f7ab9 */ /* 0x000fe20000000800 */
[----:B------:R-:W-:Y:S02]  /*4ef0*/  UIADD3 UR14, -UR4, URZ, URZ ;  /* 0x0000003f040e7290 */ /* 0x000fe4000fffe13f */
[----:B------:R-:W-:-:S11]  /*4f00*/  UISETP.NE.AND UP0, UPT, UR15, 0x1, UPT ;  /* 0x000000010f00788c */ /* 0x000fd6000bf05270 */
[----:B------:R-:W-:Y:S02]  /*4f10*/  @UP0 ULDC.64 UR4, c[0x0][0x9e8] ;  /* 0x00027a0000040ab9 */ /* 0x000fe40000000a00 */
[----:B------:R-:W-:-:S04]  /*4f20*/  UIMAD.WIDE.U32 UR6, UR14, UR4, URZ ;  /* 0x000000040e0672a5 */ /* 0x000fc8000f8e003f */
[----:B------:R-:W-:-:S04]  /*4f30*/  @UP0 USHF.R.U32.HI UR14, URZ, UR5, UR7 ;  /* 0x000000053f0e0299 */ /* 0x000fc80008011607 */
[----:B------:R-:W-:Y:S01]  /*4f40*/  ULOP3.LUT UR14, URZ, UR14, URZ, 0x33, !UPT ;  /* 0x0000000e3f0e7292 */ /* 0x000fe2000f8e333f */
[----:B------:R-:W-:Y:S11]  /*4f50*/  BRA `(.L_x_1238) ;  /* 0x0000000000147947 */ /* 0x000ff60003800000 */
.L_x_1237:
[----:B------:R-:W-:Y:S02]  /*4f60*/  ULDC UR15, c[0x0][0x9e4] ;  /* 0x00027900000f7ab9 */ /* 0x000fe40000000800 */
[----:B------:R-:W-:-:S11]  /*4f70*/  UISETP.NE.AND UP0, UPT, UR15, 0x1, UPT ;  /* 0x000000010f00788c */ /* 0x000fd6000bf05270 */
[----:B------:R-:W-:Y:S02]  /*4f80*/  @UP0 ULDC.64 UR4, c[0x0][0x9e8] ;  /* 0x00027a0000040ab9 */ /* 0x000fe40000000a00 */
[----:B------:R-:W-:-:S04]  /*4f90*/  UIMAD.WIDE.U32 UR6, UR14, UR4, URZ ;  /* 0x000000040e0672a5 */ /* 0x000fc8000f8e003f */
[----:B------:R-:W-:-:S12]  /*4fa0*/  @UP0 USHF.R.U32.HI UR14, URZ, UR5, UR7 ;  /* 0x000000053f0e0299 */ /* 0x000fd80008011607 */
.L_x_1238:
[----:B------:R-:W-:-:S04]  /*4fb0*/  UIMAD UR14, UR14, UR15, UR15 ;  /* 0x0000000f0e0e72a4 */ /* 0x000fc8000f8e020f */
[----:B------:R-:W-:-:S04]  /*4fc0*/  UISETP.LT.AND UP0, UPT, UR11, UR14, UPT ;  /* 0x0000000e0b00728c */ /* 0x000fc8000bf01270 */
[----:B------:R-:W-:-:S12]  /*4fd0*/  USEL UR11, UR11, UR14, UP0 ;  /* 0x0000000e0b0b7287 */ /* 0x000fd80008000000 */
.L_x_1236:
[----:B------:R-:W-:Y:S01]  /*4fe0*/  R2UR UR6, R161 ;  /* 0x00000000a10672ca */ /* 0x000fe200000e0000 */
[----:B------:R-:W-:Y:S01]  /*4ff0*/  UIMAD.WIDE UR4, UR11, 0x2aaaaaab, URZ ;  /* 0x2aaaaaab0b0478a5 */ /* 0x000fe2000f8e023f */
[----:B------:R-:W-:Y:S01]  /*5000*/  IMAD.MOV.U32 R2, RZ, RZ, 0x3f800000 ;  /* 0x3f800000ff027424 */ /* 0x000fe200078e00ff */
[----:B------:R-:W-:Y:S01]  /*5010*/  CS2R R86, SRZ ;  /* 0x0000000000567805 */ /* 0x000fe2000001ff00 */
[----:B------:R-:W-:Y:S01]  /*5020*/  IMAD.MOV.U32 R0, RZ, RZ, 0x3f800000 ;  /* 0x3f800000ff007424 */ /* 0x000fe200078e00ff */
[----:B------:R-:W-:Y:S01]  /*5030*/  USHF.R.U32.HI UR4, URZ, 0x1f, UR5 ;  /* 0x0000001f3f047899 */ /* 0x000fe20008011605 */
[----:B------:R-:W-:Y:S02]  /*5040*/  CS2R R84, SRZ ;  /* 0x0000000000547805 */ /* 0x000fe4000001ff00 */
[----:B------:R-:W-:Y:S02]  /*5050*/  CS2R R82, SRZ ;  /* 0x0000000000527805 */ /* 0x000fe4000001ff00 */
[----:B------:R-:W-:Y:S01]  /*5060*/  CS2R R80, SRZ ;  /* 0x0000000000507805 */ /* 0x000fe2000001ff00 */
[----:B------:R-:W-:Y:S01]  /*5070*/  ULEA.HI.SX32 UR4, UR5, UR4, 0x1c ;  /* 0x0000000405047291 */ /* 0x000fe2000f8fe23f */
[----:B------:R-:W-:-:S02]  /*5080*/  CS2R R78, SRZ ;  /* 0x00000000004e7805 */ /* 0x000fc4000001ff00 */
[----:B------:R-:W-:Y:S02]  /*5090*/  CS2R R76, SRZ ;  /* 0x00000000004c7805 */ /* 0x000fe4000001ff00 */
[----:B------:R-:W-:Y:S01]  /*50a0*/  CS2R R74, SRZ ;  /* 0x00000000004a7805 */ /* 0x000fe2000001ff00 */
[----:B------:R-:W-:Y:S01]  /*50b0*/  UISETP.LT.AND UP0, UPT, UR6, UR4, UPT ;  /* 0x000000040600728c */ /* 0x000fe2000bf01270 */
[----:B------:R-:W-:Y:S02]  /*50c0*/  CS2R R72, SRZ ;  /* 0x0000000000487805 */ /* 0x000fe4000001ff00 */
[----:B------:R-:W-:Y:S02]  /*50d0*/  CS2R R70, SRZ ;  /* 0x0000000000467805 */ /* 0x000fe4000001ff00 */
[----:B------:R-:W-:Y:S01]  /*50e0*/  CS2R R68, SRZ ;  /* 0x0000000000447805 */ /* 0x000fe2000001ff00 */
[----:B------:R-:W-:Y:S01]  /*50f0*/  USEL UR47, UR6, UR4, !UP0 ;  /* 0x00000004062f7287 */ /* 0x000fe2000c000000 */
[----:B------:R-:W-:-:S02]  /*5100*/  CS2R R66, SRZ ;  /* 0x0000000000427805 */ /* 0x000fc4000001ff00 */
[----:B------:R-:W-:Y:S02]  /*5110*/  CS2R R64, SRZ ;  /* 0x0000000000407805 */ /* 0x000fe4000001ff00 */
[----:B------:R-:W-:Y:S02]  /*5120*/  CS2R R62, SRZ ;  /* 0x00000000003e7805 */ /* 0x000fe4000001ff00 */
[----:B------:R-:W-:Y:S02]  /*5130*/  CS2R R60, SRZ ;  /* 0x00000000003c7805 */ /* 0x000fe4000001ff00 */
[----:B------:R-:W-:Y:S02]  /*5140*/  CS2R R58, SRZ ;  /* 0x00000000003a7805 */ /* 0x000fe4000001ff00 */
[----:B------:R-:W-:Y:S02]  /*5150*/  ISETP.GE.AND P1, PT, R10, UR47, PT ;  /* 0x0000002f0a007c0c */ /* 0x000fe4000bf26270 */
        /* <DEDUP_REMOVED lines=16> */
[----:B------:R-:W-:Y:S01]  /*5260*/  CS2R R24, SRZ ;  /* 0x0000000000187805 */ /* 0x000fe2000001ff00 */
[----:B------:R-:W-:Y:S06]  /*5270*/  @!P1 BRA `(.L_x_1239) ;  /* 0x0000003400249947 */ /* 0x000fec0003800000 */
[----:B------:R-:W-:Y:S01]  /*5280*/  IMAD.MOV.U32 R9, RZ, RZ, R14 ;  /* 0x000000ffff097224 */ /* 0x000fe200078e000e */
[----:B------:R-:W-:Y:S01]  /*5290*/  UMOV UR46, UR39 ;  /* 0x00000027002e7c82 */ /* 0x000fe20008000000 */
[----:B------:R-:W-:Y:S01]  /*52a0*/  IMAD.MOV.U32 R8, RZ, RZ, R12 ;  /* 0x000000ffff087224 */ /* 0x000fe200078e000c */
[----:B------:R-:W-:Y:S01]  /*52b0*/  UMOV UR4, UR38 ;  /* 0x0000002600047c82 */ /* 0x000fe20008000000 */
[----:B------:R-:W-:Y:S01]  /*52c0*/  IMAD.MOV.U32 R2, RZ, RZ, 0x3f800000 ;  /* 0x3f800000ff027424 */ /* 0x000fe200078e00ff */
[----:B------:R-:W-:Y:S01]  /*52d0*/  ULDC UR50, c[0x0][0x9e4] ;  /* 0x0002790000327ab9 */ /* 0x000fe20000000800 */
[----:B------:R-:W-:Y:S01]  /*52e0*/  IMAD.MOV.U32 R87, RZ, RZ, RZ ;  /* 0x000000ffff577224 */ /* 0x000fe200078e00ff */
[----:B------:R-:W-:Y:S01]  /*52f0*/  ULDC UR51, c[0x0][0x9dc] ;  /* 0x0002770000337ab9 */ /* 0x000fe20000000800 */
[----:B------:R-:W-:Y:S01]  /*5300*/  ULDC UR5, c[0x0][0x9d8] ;  /* 0x0002760000057ab9 */ /* 0x000fe20000000800 */
[----:B------:R-:W-:-:S05]  /*5310*/  ULDC UR54, c[0x0][0x9e0] ;  /* 0x0002780000367ab9 */ /* 0x000fca0000000800 */
.L_x_1258:
[----:B------:R-:W-:-:S04]  /*5320*/  UISETP.NE.AND UP0, UPT, UR4, 0x1, UPT ;  /* 0x000000010400788c */ /* 0x000fc8000bf05270 */
[----:B------:R-:W-:-:S04]  /*5330*/  USEL UR39, URZ, 0x1, UP0 ;  /* 0x000000013f277887 */ /* 0x000fc80008000000 */
[----:B------:R-:W-:Y:S01]  /*5340*/  ULOP3.LUT UR39, UR46, UR39, URZ, 0x3c, !UPT ;  /* 0x000000272e277292 */ /* 0x000fe2000f8e3c3f */
[----:B------:R-:W-:Y:S11]  /*5350*/  @!P0 BRA `(.L_x_1240) ;  /* 0x0000000000048947 */ /* 0x000ff60003800000 */
[----:B------:R-:W-:Y:S01]  /*5360*/  BPT.TRAP 0x1 ;  /* 0x000000040000795c */ /* 0x000fe20000300000 */
.L_x_1240:
[----:B------:R-:W-:Y:S01]  /*5370*/  UIADD3 UR38, UR4, 0x1, URZ ;  /* 0x0000000104267890 */ /* 0x000fe2000fffe03f */
[----:B------:R-:W-:-:S03]  /*5380*/  IMAD.U32 R11, RZ, RZ, UR39 ;  /* 0x00000027ff0b7e24 */ /* 0x000fc6000f8e00ff */
[----:B------:R-:W-:Y:S02]  /*5390*/  UISETP.NE.AND UP0, UPT, UR38, 0x2, UPT ;  /* 0x000000022600788c */ /* 0x000fe4000bf05270 */
[----:B------:R-:W-:Y:S02]  /*53a0*/  SHF.L.U32 R11, R11, 0x1f, RZ ;  /* 0x0000001f0b0b7819 */ /* 0x000fe400000006ff */
[----:B------:R-:W-:-:S04]  /*53b0*/  USEL UR38, UR38, URZ, UP0 ;  /* 0x0000003f26267287 */ /* 0x000fc80008000000 */
[----:B------:R-:W-:-:S09]  /*53c0*/  ULEA UR6, UR38, UR60, 0x3 ;  /* 0x0000003c26067291 */ /* 0x000fd2000f8e183f */
[----:B------:R0:W1:Y:S01]  /*53d0*/  SYNCS.PHASECHK.TRANS64.TRYWAIT P1, [UR6+0x2a830], R11 ;  /* 0x02a8300bff0075a7 */ /* 0x0000620008020146 */
[----:B------:R-:W-:Y:S05]  /*53e0*/  @!P0 BRA `(.L_x_1241) ;  /* 0x0000000000048947 */ /* 0x000fea0003800000 */
[----:B------:R-:W-:Y:S01]  /*53f0*/  BPT.TRAP 0x1 ;  /* 0x000000040000795c */ /* 0x000fe20000300000 */
.L_x_1241:
[----:B-1----:R-:W-:Y:S05]  /*5400*/  @P1 BRA `(.L_x_1242) ;  /* 0x0000000000081947 */ /* 0x002fea0003800000 */
[----:B------:R-:W1:Y:S02]  /*5410*/  SYNCS.PHASECHK.TRANS64.TRYWAIT P1, [UR6+0x2a830], R11 ;  /* 0x02a8300bff0075a7 */ /* 0x000e640008020146 */
[----:B-1----:R-:W-:Y:S05]  /*5420*/  @!P1 BRA `(.L_x_1243) ;  /* 0x00000130005c9947 */ /* 0x002fea0003800000 */
.L_x_1242:
        /* <DEDUP_REMOVED lines=12> */
[-C--:B------:R-:W-:Y:S01]  /*54f0*/  FMUL.FTZ R24, R24, R0.reuse ;  /* 0x0000000018187220 */ /* 0x080fe20000410000 */
[----:B------:R-:W-:Y:S01]  /*5500*/  UIMAD UR7, UR38, 0x900, UR7 ;  /* 0x00000900260778a4 */ /* 0x000fe2000f8e0207 */
[-C--:B------:R-:W-:Y:S01]  /*5510*/  FMUL.FTZ R25, R25, R0.reuse ;  /* 0x0000000019197220 */ /* 0x080fe20000410000 */
[-C--:B------:R-:W-:Y:S01]  /*5520*/  FMUL.FTZ R28, R28, R0.reuse ;  /* 0x000000001c1c7220 */ /* 0x080fe20000410000 */
[-C--:B------:R-:W-:Y:S01]  /*5530*/  FMUL.FTZ R29, R29, R0.reuse ;  /* 0x000000001d1d7220 */ /* 0x080fe20000410000 */
[----:B------:R-:W-:Y:S01]  /*5540*/  UIADD3 UR10, UR7, 0x300, URZ ;  /* 0x00000300070a7890 */ /* 0x000fe2000fffe03f */
[-C--:B------:R-:W-:Y:S01]  /*5550*/  FMUL.FTZ R32, R32, R0.reuse ;  /* 0x0000000020207220 */ /* 0x080fe20000410000 */
[----:B------:R-:W-:Y:S01]  /*5560*/  UIADD3 UR14, UR7, 0x302, URZ ;  /* 0x00000302070e7890 */ /* 0x000fe2000fffe03f */
[-C--:B------:R-:W-:Y:S01]  /*5570*/  FMUL.FTZ R33, R33, R0.reuse ;  /* 0x0000000021217220 */ /* 0x080fe20000410000 */
[----:B------:R-:W-:Y:S01]  /*5580*/  UMOV UR42, UR7 ;  /* 0x00000007002a7c82 */ /* 0x000fe20008000000 */
[----:B------:R-:W-:Y:S01]  /*5590*/  UIADD3 UR18, UR7, 0x304, URZ ;  /* 0x0000030407127890 */ /* 0x000fe2000fffe03f */
[----:B------:R-:W-:Y:S01]  /*55a0*/  HGMMA.64x96x16.F32.BF16 R88, gdesc[UR40], RZ, !UPT, gsb0 ;  /* 0x01600000285879f0 */ /* 0x000fe2000c0018ff */
[----:B------:R-:W-:Y:S01]  /*55b0*/  UIADD3 UR42, UR7, 0x2, URZ ;  /* 0x00000002072a7890 */ /* 0x000fe2000fffe03f */
[-C--:B------:R-:W-:Y:S01]  /*55c0*/  FMUL.FTZ R36, R36, R0.reuse ;  /* 0x0000000024247220 */ /* 0x080fe20000410000 */
[----:B------:R-:W-:Y:S01]  /*55d0*/  UMOV UR40, UR56 ;  /* 0x0000003800287c82 */ /* 0x000fe20008000000 */
[----:B------:R-:W-:Y:S01]  /*55e0*/  UMOV UR41, UR57 ;  /* 0x0000003900297c82 */ /* 0x000fe20008000000 */
[----:B------:R-:W-:Y:S01]  /*55f0*/  UMOV UR43, 0x40000040 ;  /* 0x40000040002b7882 */ /* 0x000fe20000000000 */
        /* <DEDUP_REMOVED lines=109> */
.L_x_1244:
[----:B------:R-:W-:Y:S01]  /*5cd0*/  ULEA UR7, UR4, UR60, 0x3 ;  /* 0x0000003c04077291 */ /* 0x000fe2000f8e183f */
[----:B------:R-:W-:-:S05]  /*5ce0*/  IMAD.U32 R0, RZ, RZ, UR46 ;  /* 0x0000002eff007e24 */ /* 0x000fca000f8e00ff */
[----:B------:R-:W-:-:S04]  /*5cf0*/  SHF.L.U32 R0, R0, 0x1f, RZ ;  /* 0x0000001f00007819 */ /* 0x000fc800000006ff */
[----:B------:R2:W3:Y:S01]  /*5d00*/  SYNCS.PHASECHK.TRANS64.TRYWAIT P1, [UR7+0x2a850], R0 ;  /* 0x02a85000ff0075a7 */ /* 0x0004e20008020147 */
[----:B------:R-:W-:Y:S05]  /*5d10*/  @!P0 BRA `(.L_x_1245) ;  /* 0x0000000000048947 */ /* 0x000fea0003800000 */
[----:B------:R-:W-:Y:S01]  /*5d20*/  BPT.TRAP 0x1 ;  /* 0x000000040000795c */ /* 0x000fe20000300000 */
.L_x_1245:
[----:B---3--:R-:W-:Y:S05]  /*5d30*/  @P1 BRA `(.L_x_1246) ;  /* 0x0000000000081947 */ /* 0x008fea0003800000 */
[----:B------:R-:W3:Y:S02]  /*5d40*/  SYNCS.PHASECHK.TRANS64.TRYWAIT P1, [UR7+0x2a850], R0 ;  /* 0x02a85000ff0075a7 */ /* 0x000ee40008020147 */
[----:B---3--:R-:W-:Y:S05]  /*5d50*/  @!P1 BRA `(.L_x_1247) ;  /* 0x0000012800289947 */ /* 0x008fea0003800000 */
.L_x_1246:
        /* <DEDUP_REMOVED lines=37> */
.L_x_1248:
[----:B------:R-:W-:Y:S01]  /*5fb0*/  R2UR UR4, R19 ;  /* 0x00000000130472ca */ /* 0x000fe200000e0000 */
[----:B------:R-:W-:Y:S01]  /*5fc0*/  FMUL.FTZ R139, R96, UR5 ;  /* 0x00000005608b7c20 */ /* 0x000fe20008410000 */
[----:B------:R-:W-:Y:S01]  /*5fd0*/  FMUL.FTZ R96, R131, UR5 ;  /* 0x0000000583607c20 */ /* 0x000fe20008410000 */
[----:B------:R-:W3:Y:S01]  /*5fe0*/  S2UR UR10, SR_CgaCtaId ;  /* 0x00000000000a79c3 */ /* 0x000ee20000008800 */
[----:B------:R-:W-:Y:S01]  /*5ff0*/  FMUL.FTZ R2, R91, UR5 ;  /* 0x000000055b027c20 */ /* 0x000fe20008410000 */
[----:B------:R-:W-:Y:S01]  /*6000*/  FMUL.FTZ R91, R106, UR5 ;  /* 0x000000056a5b7c20 */ /* 0x000fe20008410000 */
[----:B------:R-:W-:Y:S01]  /*6010*/  UISETP.NE.AND UP0, UPT, UR61, URZ, UPT ;  /* 0x0000003f3d00728c */ /* 0x000fe2000bf05270 */
[----:B------:R-:W-:Y:S01]  /*6020*/  FMUL.FTZ R15, R88, UR5 ;  /* 0x00000005580f7c20 */ /* 0x000fe20008410000 */
[----:B------:R-:W-:Y:S01]  /*6030*/  FMUL.FTZ R136, R89, UR5 ;  /* 0x0000000559887c20 */ /* 0x000fe20008410000 */
[----:B0-2---:R-:W-:Y:S01]  /*6040*/  FMUL.FTZ R0, R90, UR5 ;  /* 0x000000055a007c20 */ /* 0x005fe20008410000 */
[----:B------:R-:W-:Y:S01]  /*6050*/  FMUL.FTZ R138, R92, UR5 ;  /* 0x000000055c8a7c20 */ /* 0x000fe20008410000 */
[----:B------:R-:W-:Y:S01]  /*6060*/  FMUL.FTZ R137, R93, UR5 ;  /* 0x000000055d897c20 */ /* 0x000fe20008410000 */
[----:B------:R-:W-:Y:S01]  /*6070*/  FMUL.FTZ R140, R97, UR5 ;  /* 0x00000005618c7c20 */ /* 0x000fe20008410000 */
[----:B------:R-:W-:Y:S01]  /*6080*/  UISETP.NE.AND UP1, UPT, UR4, URZ, UPT ;  /* 0x0000003f0400728c */ /* 0x000fe2000bf25270 */
[----:B------:R-:W-:Y:S01]  /*6090*/  R2UR UR4, R22 ;  /* 0x00000000160472ca */ /* 0x000fe200000e0000 */
[----:B------:R-:W-:Y:S01]  /*60a0*/  FMUL.FTZ R20, R99, UR5 ;  /* 0x0000000563147c20 */ /* 0x000fe20008410000 */
[----:B------:R-:W-:Y:S01]  /*60b0*/  FMUL.FTZ R88, R103, UR5 ;  /* 0x0000000567587c20 */ /* 0x000fe20008410000 */
[----:B------:R-:W-:Y:S01]  /*60c0*/  FMUL.FTZ R14, R94, UR5 ;  /* 0x000000055e0e7c20 */ /* 0x000fe20008410000 */
[----:B-1----:R-:W-:Y:S01]  /*60d0*/  FMUL.FTZ R11, R95, UR5 ;  /* 0x000000055f0b7c20 */ /* 0x002fe20008410000 */
[----:B------:R-:W-:Y:S01]  /*60e0*/  PLOP3.LUT P1, PT, PT, PT, UP1, 0x80, 0x0 ;  /* 0x000000000000781c */ /* 0x000fe20003f2f018 */
[----:B------:R-:W-:Y:S01]  /*60f0*/  FMUL.FTZ R21, R98, UR5 ;  /* 0x0000000562157c20 */ /* 0x000fe20008410000 */
[----:B------:R-:W-:Y:S01]  /*6100*/  PLOP3.LUT P2, PT, PT, PT, UP1, 0x80, 0x0 ;  /* 0x000000000000781c */ /* 0x000fe20003f4f018 */
[----:B------:R-:W-:Y:S01]  /*6110*/  FMUL.FTZ R141, R100, UR5 ;  /* 0x00000005648d7c20 */ /* 0x000fe20008410000 */
[----:B------:R-:W-:Y:S01]  /*6120*/  FMUL.FTZ R142, R101, UR5 ;  /* 0x00000005658e7c20 */ /* 0x000fe20008410000 */
[----:B------:R-:W-:Y:S01]  /*6130*/  FMUL.FTZ R89, R102, UR5 ;  /* 0x0000000566597c20 */ /* 0x000fe20008410000 */
[----:B------:R-:W-:Y:S01]  /*6140*/  FMUL.FTZ R143, R104, UR5 ;  /* 0x00000005688f7c20 */ /* 0x000fe20008410000 */
[----:B------:R-:W-:Y:S01]  /*6150*/  FMUL.FTZ R144, R105, UR5 ;  /* 0x0000000569907c20 */ /* 0x000fe20008410000 */
[----:B------:R-:W-:Y:S01]  /*6160*/  VIADD R131, R23, UR4 ;  /* 0x0000000417837c36 */ /* 0x000fe20008000000 */
[----:B------:R-:W-:Y:S01]  /*6170*/  @UP1 ULDC UR4, c[0x0][0x44c] ;  /* 0x0001130000041ab9 */ /* 0x000fe20000000800 */
[----:B------:R-:W-:Y:S01]  /*6180*/  FMUL.FTZ R90, R107, UR5 ;  /* 0x000000056b5a7c20 */ /* 0x000fe20008410000 */
[----:B------:R-:W-:Y:S01]  /*6190*/  FMUL.FTZ R93, R111, UR5 ;  /* 0x000000056f5d7c20 */ /* 0x000fe20008410000 */
[----:B------:R-:W-:Y:S01]  /*61a0*/  FMUL.FTZ R97, R115, UR5 ;  /* 0x0000000573617c20 */ /* 0x000fe20008410000 */
[----:B------:R-:W-:Y:S01]  /*61b0*/  @P1 IMAD.HI.U32 R12, R131, UR4, RZ ;  /* 0x00000004830c1c27 */ /* 0x000fe2000f8e00ff */
[----:B------:R-:W-:-:S03]  /*61c0*/  @UP1 ULDC UR4, c[0x0][0x450] ;  /* 0x0001140000041ab9 */ /* 0x000fc60000000800 */
[----:B------:R-:W-:Y:S01]  /*61d0*/  FMUL.FTZ R99, R119, UR5 ;  /* 0x0000000577637c20 */ /* 0x000fe20008410000 */
[----:B------:R-:W-:Y:S01]  /*61e0*/  FMUL.FTZ R103, R123, UR5 ;  /* 0x000000057b677c20 */ /* 0x000fe20008410000 */
[----:B------:R-:W-:Y:S01]  /*61f0*/  FMUL.FTZ R92, R127, UR5 ;  /* 0x000000057f5c7c20 */ /* 0x000fe20008410000 */
[----:B------:R-:W-:Y:S01]  /*6200*/  @P2 SHF.R.U32.HI R131, RZ, UR4, R12 ;  /* 0x00000004ff832c19 */ /* 0x000fe2000801160c */
[----:B------:R-:W-:Y:S01]  /*6210*/  FMUL.FTZ R150, R133, UR5 ;  /* 0x0000000585967c20 */ /* 0x000fe20008410000 */
[----:B------:R-:W-:Y:S01]  /*6220*/  FMUL.FTZ R107, R108, UR5 ;  /* 0x000000056c6b7c20 */ /* 0x000fe20008410000 */
[----:B------:R-:W-:Y:S01]  /*6230*/  FMUL.FTZ R109, R109, UR5 ;  /* 0x000000056d6d7c20 */ /* 0x000fe20008410000 */
[----:B------:R-:W-:Y:S01]  /*6240*/  FMUL.FTZ R94, R110, UR5 ;  /* 0x000000056e5e7c20 */ /* 0x000fe20008410000 */
        /* <DEDUP_REMOVED lines=18> */
[----:B------:R-:W-:-:S02]  /*6370*/  IMAD R133, R10, -0x60, RZ ;  /* 0xffffffa00a857824 */ /* 0x000fc400078e02ff */
[----:B------:R-:W-:Y:S01]  /*6380*/  FMUL.FTZ R102, R135, UR5 ;  /* 0x0000000587667c20 */ /* 0x000fe20008410000 */
[----:B------:R-:W-:Y:S01]  /*6390*/  UIADD3 UR6, UR6, 0x2a840, URZ ;  /* 0x0002a84006067890 */ /* 0x000fe2000fffe03f */
[----:B------:R-:W-:Y:S01]  /*63a0*/  PLOP3.LUT P1, PT, PT, PT, UP0, 0x40, 0x0 ;  /* 0x000000000000781c */ /* 0x000fe20003f2e808 */
[----:B------:R-:W1:Y:S01]  /*63b0*/  MUFU.TANH R15, R15 ;  /* 0x0000000f000f7308 */ /* 0x000e620000002400 */
[----:B------:R-:W-:Y:S01]  /*63c0*/  IADD3 R12, -R18, 0x1, R133 ;  /* 0x00000001120c7810 */ /* 0x000fe20007ffe185 */
[----:B---3--:R-:W-:Y:S01]  /*63d0*/  UPRMT UR6, UR10, 0x654, UR6 ;  /* 0x000006540a067896 */ /* 0x008fe20008000006 */
[----:B------:R-:W-:Y:S02]  /*63e0*/  IMAD.IADD R129, R133, 0x1, -R18 ;  /* 0x0000000185817824 */ /* 0x000fe400078e0a12 */
[----:B------:R-:W-:Y:S01]  /*63f0*/  UMOV UR10, UR51 ;  /* 0x00000033000a7c82 */ /* 0x000fe20008000000 */
[----:B------:R-:W-:Y:S01]  /*6400*/  IADD3 R12, -R17, R12, R16 ;  /* 0x0000000c110c7210 */ /* 0x000fe20007ffe110 */
[----:B------:R-:W-:Y:S01]  /*6410*/  ULOP3.LUT UR4, URZ, UR10, URZ, 0x33, !UPT ;  /* 0x0000000a3f047292 */ /* 0x000fe2000f8e333f */
[----:B------:R-:W2:Y:S03]  /*6420*/  MUFU.TANH R136, R136 ;  /* 0x0000008800887308 */ /* 0x000ea60000002400 */
[C---:B------:R-:W-:Y:S01]  /*6430*/  VIADD R145, R12.reuse, UR54 ;  /* 0x000000360c917c36 */ /* 0x040fe20008000000 */
[----:B------:R-:W-:Y:S01]  /*6440*/  SYNCS.ARRIVE.TRANS64.RED.A1T0 RZ, [UR6], RZ ;  /* 0x000000ffffff79a7 */ /* 0x000fe20008100406 */
[----:B------:R-:W-:-:S02]  /*6450*/  VIADD R135, R12, UR4 ;  /* 0x000000040c877c36 */ /* 0x000fc40008000000 */
[--C-:B0-----:R-:W-:Y:S01]  /*6460*/  IMAD.IADD R149, R145, 0x1, R106.reuse ;  /* 0x0000000191957824 */ /* 0x101fe200078e026a */
[----:B------:R-:W0:Y:S01]  /*6470*/  MUFU.TANH R0, R0 ;  /* 0x0000000000007308 */ /* 0x000e220000002400 */
[----:B------:R-:W-:-:S07]  /*6480*/  IMAD.IADD R147, R135, 0x1, R106 ;  /* 0x0000000187937824 */ /* 0x000fce00078e026a */
        /* <DEDUP_REMOVED lines=58> */
.L_x_1251:
[----:B------:R-:W-:-:S05]  /*6830*/  IMAD.U32 R108, RZ, RZ, UR50 ;  /* 0x00000032ff6c7e24 */ /* 0x000fca000f8e00ff */
[----:B------:R-:W-:-:S13]  /*6840*/  ISETP.NE.AND P1, PT, R108, 0x1, PT ;  /* 0x000000016c00780c */ /* 0x000fda0003f25270 */
[----:B------:R-:W1:Y:S02]  /*6850*/  @P1 LDC.64 R12, c[0x0][0x9e8] ;  /* 0x00027a00ff0c1b82 */ /* 0x000e640000000a00 */
[----:B-1----:R-:W-:-:S05]  /*6860*/  @P1 IMAD.HI.U32 R12, R106, R12, RZ ;  /* 0x0000000c6a0c1227 */ /* 0x002fca00078e00ff */
[----:B------:R-:W-:-:S07]  /*6870*/  @P1 SHF.R.U32.HI R106, RZ, R13, R12 ;  /* 0x0000000dff6a1219 */ /* 0x000fce000001160c */
.L_x_1252:
[----:B------:R-:W-:Y:S05]  /*6880*/  BSYNC B0 ;  /* 0x0000000000007941 */ /* 0x000fea0003800000 */
.L_x_1250:
[----:B------:R-:W-:-:S05]  /*6890*/  IMAD R106, R106, R108, R129 ;  /* 0x0000006c6a6a7224 */ /* 0x000fca00078e0281 */
[----:B------:R-:W-:Y:S02]  /*68a0*/  VIADDMNMX R149, R106, R108, R149, PT ;  /* 0x0000006c6a957246 */ /* 0x000fe40003800195 */
[----:B------:R-:W-:-:S07]  /*68b0*/  VIMNMX R147, R147, R106, !PT ;  /* 0x0000006a93937248 */ /* 0x000fce0007fe0100 */
.L_x_1249:
[C---:B------:R-:W-:Y:S01]  /*68c0*/  ISETP.GE.AND P2, PT, R133.reuse, 0x9, PT ;  /* 0x000000098500780c */ /* 0x040fe20003f46270 */
[----:B------:R-:W1:Y:S01]  /*68d0*/  SHFL.IDX PT, R12, R131, 0x1, 0x1c1f ;  /* 0x003c1f00830c7f89 */ /* 0x000e6200000e0000 */
[----:B------:R-:W-:Y:S01]  /*68e0*/  ISETP.GE.AND P1, PT, R133, 0x2, PT ;  /* 0x000000028500780c */ /* 0x000fe20003f26270 */
[----:B------:R-:W-:Y:S01]  /*68f0*/  UISETP.NE.AND UP0, UPT, UR61, URZ, UPT ;  /* 0x0000003f3d00728c */ /* 0x000fe2000bf05270 */
[C---:B------:R-:W-:Y:S02]  /*6900*/  ISETP.GT.AND P3, PT, R147.reuse, 0x8, !P2 ;  /* 0x000000089300780c */ /* 0x040fe40005764270 */
[----:B------:R-:W-:Y:S02]  /*6910*/  ISETP.GT.AND P4, PT, R147, 0x1, !P1 ;  /* 0x000000019300780c */ /* 0x000fe40004f84270 */
[----:B------:R-:W-:Y:S02]  /*6920*/  ISETP.LT.OR P3, PT, R149, 0x9, P3 ;  /* 0x000000099500780c */ /* 0x000fe40001f61670 */
[----:B------:R-:W-:-:S02]  /*6930*/  ISETP.GE.AND P5, PT, R133, 0x11, PT ;  /* 0x000000118500780c */ /* 0x000fc40003fa6270 */
[----:B------:R-:W-:Y:S02]  /*6940*/  FSEL R106, R138, -INF , !P3 ;  /* 0xff8000008a6a7808 */ /* 0x000fe40005800000 */
        /* <DEDUP_REMOVED lines=8> */
[----:B0-----:R-:W-:Y:S02]  /*69d0*/  FSEL R110, R139, -INF , !P3 ;  /* 0xff8000008b6e7808 */ /* 0x001fe40005800000 */
        /* <DEDUP_REMOVED lines=30> */
[----:B------:R-:W-:Y:S01]  /*6bc0*/  FSEL R122, R107, -INF , !P3 ;  /* 0xff8000006b7a7808 */ /* 0x000fe20005800000 */
[----:B-1----:R-:W-:Y:S01]  /*6bd0*/  IMAD.IADD R107, R145, 0x1, R12 ;  /* 0x00000001916b7824 */ /* 0x002fe200078e020c */
[----:B------:R-:W-:-:S02]  /*6be0*/  ISETP.GT.AND P3, PT, R147, 0x29, !P4 ;  /* 0x000000299300780c */ /* 0x000fc40006764270 */
[----:B------:R-:W-:Y:S02]  /*6bf0*/  P2R R153, PR, RZ, 0x10 ;  /* 0x00000010ff997803 */ /* 0x000fe40000000000 */
[----:B------:R-:W-:Y:S02]  /*6c00*/  ISETP.LT.OR P3, PT, R149, 0x2a, P3 ;  /* 0x0000002a9500780c */ /* 0x000fe40001f61670 */
[----:B------:R-:W-:Y:S02]  /*6c10*/  ISETP.GE.AND P4, PT, R133, 0x31, PT ;  /* 0x000000318500780c */ /* 0x000fe40003f86270 */
[----:B------:R-:W-:Y:S01]  /*6c20*/  FSEL R124, R109, -INF , !P3 ;  /* 0xff8000006d7c7808 */ /* 0x000fe20005800000 */
[----:B------:R-:W-:Y:S01]  /*6c30*/  IMAD.IADD R109, R135, 0x1, R12 ;  /* 0x00000001876d7824 */ /* 0x000fe200078e020c */
        /* <DEDUP_REMOVED lines=60> */
[----:B------:R-:W-:-:S04]  /*7000*/  ISETP.GT.AND P6, PT, R147, 0x59, !P6 ;  /* 0x000000599300780c */ /* 0x000fc800077c4270 */
[----:B------:R-:W-:-:S04]  /*7010*/  ISETP.LT.OR P6, PT, R149, 0x5a, P6 ;  /* 0x0000005a9500780c */ /* 0x000fc800037c1670 */
[----:B------:R-:W-:Y:S02]  /*7020*/  FSEL R150, R150, -INF , !P6 ;  /* 0xff80000096967808 */ /* 0x000fe40007000000 */
[----:B------:R-:W-:-:S13]  /*7030*/  PLOP3.LUT P6, PT, PT, PT, UP0, 0x40, 0x0 ;  /* 0x000000000000781c */ /* 0x000fda0003fce808 */
[----:B------:R-:W-:Y:S05]  /*7040*/  @P6 BRA `(.L_x_1253) ;  /* 0x0000000000546947 */ /* 0x000fea0003800000 */
[----:B------:R-:W-:Y:S01]  /*7050*/  IADD3 R111, -R17, R16, R12 ;  /* 0x00000010116f7210 */ /* 0x000fe20007ffe10c */
[----:B------:R-:W-:Y:S03]  /*7060*/  BSSY B0, `(.L_x_1254) ;  /* 0x0000010000007945 */ /* 0x000fe60003800000 */
        /* <DEDUP_REMOVED lines=10> */
.L_x_1255:
[----:B------:R-:W-:-:S05]  /*7110*/  IMAD.U32 R158, RZ, RZ, UR50 ;  /* 0x00000032ff9e7e24 */ /* 0x000fca000f8e00ff */
[----:B------:R-:W-:-:S13]  /*7120*/  ISETP.NE.AND P6, PT, R158, 0x1, PT ;  /* 0x000000019e00780c */ /* 0x000fda0003fc5270 */
[----:B------:R-:W0:Y:S02]  /*7130*/  @P6 LDC.64 R12, c[0x0][0x9e8] ;  /* 0x00027a00ff0c6b82 */ /* 0x000e240000000a00 */
[----:B0-----:R-:W-:-:S05]  /*7140*/  @P6 IMAD.HI.U32 R12, R111, R12, RZ ;  /* 0x0000000c6f0c6227 */ /* 0x001fca00078e00ff */
[----:B------:R-:W-:-:S07]  /*7150*/  @P6 SHF.R.U32.HI R111, RZ, R13, R12 ;  /* 0x0000000dff6f6219 */ /* 0x000fce000001160c */
.L_x_1256:
[----:B------:R-:W-:Y:S05]  /*7160*/  BSYNC B0 ;  /* 0x0000000000007941 */ /* 0x000fea0003800000 */
.L_x_1254:
[----:B------:R-:W-:-:S05]  /*7170*/  IMAD R12, R111, R158, R129 ;  /* 0x0000009e6f0c7224 */ /* 0x000fca00078e0281 */
[----:B------:R-:W-:Y:S02]  /*7180*/  VIADDMNMX R107, R12, R158, R107, PT ;  /* 0x0000009e0c6b7246 */ /* 0x000fe4000380016b */
[----:B------:R-:W-:-:S07]  /*7190*/  VIMNMX R109, R109, R12, !PT ;  /* 0x0000000c6d6d7248 */ /* 0x000fce0007fe0100 */
.L_x_1253:
        /* <DEDUP_REMOVED lines=27> */
[----:B------:R-:W-:Y:S02]  /*7350*/  ISETP.NE.AND P2, PT, R208, RZ, PT ;  /* 0x000000ffd000720c */ /* 0x000fe40003f45270 */
        /* <DEDUP_REMOVED lines=49> */
[----:B------:R-:W-:Y:S02]  /*7670*/  ISETP.LT.OR P1, PT, R107, 0x32, P1 ;  /* 0x000000326b00780c */ /* 0x000fe40000f21670 */
[----:B------:R-:W-:Y:S02]  /*7680*/  ISETP.GT.AND P4, PT, R109, 0x51, !P4 ;  /* 0x000000516d00780c */ /* 0x000fe40006784270 */
[----:B------:R-:W-:Y:S02]  /*7690*/  FSEL R212, R97, -INF , !P1 ;  /* 0xff80000061d47808 */ /* 0x000fe40004800000 */
[----:B------:R-:W-:-:S02]  /*76a0*/  ISETP.NE.AND P1, PT, R159, RZ, PT ;  /* 0x000000ff9f00720c */ /* 0x000fc40003f25270 */
[----:B------:R-:W-:Y:S02]  /*76b0*/  ISETP.LT.OR P3, PT, R107, 0x51, P3 ;  /* 0x000000516b00780c */ /* 0x000fe40001f61670 */
[C---:B------:R-:W-:Y:S02]  /*76c0*/  ISETP.GT.AND P1, PT, R109.reuse, 0x38, !P1 ;  /* 0x000000386d00780c */ /* 0x040fe40004f24270 */
[----:B------:R-:W-:Y:S02]  /*76d0*/  ISETP.GT.AND P5, PT, R109, 0x58, !P5 ;  /* 0x000000586d00780c */ /* 0x000fe40006fa4270 */
[C---:B------:R-:W-:Y:S02]  /*76e0*/  ISETP.LT.OR P1, PT, R107.reuse, 0x39, P1 ;  /* 0x000000396b00780c */ /* 0x040fe40000f21670 */
[----:B------:R-:W-:Y:S02]  /*76f0*/  ISETP.LT.OR P4, PT, R107, 0x52, P4 ;  /* 0x000000526b00780c */ /* 0x000fe40002781670 */
[----:B------:R-:W-:-:S02]  /*7700*/  FSEL R100, R100, -INF , !P1 ;  /* 0xff80000064647808 */ /* 0x000fc40004800000 */
[----:B------:R-:W-:Y:S02]  /*7710*/  ISETP.NE.AND P1, PT, R115, RZ, PT ;  /* 0x000000ff7300720c */ /* 0x000fe40003f25270 */
[----:B-1----:R-:W-:Y:S02]  /*7720*/  FMNMX.FTZ R14, R13, R12, !PT ;  /* 0x0000000c0d0e7209 */ /* 0x002fe40007810000 */
[----:B------:R-:W-:Y:S02]  /*7730*/  ISETP.GT.AND P1, PT, R109, 0x39, !P1 ;  /* 0x000000396d00780c */ /* 0x000fe40004f24270 */
[C---:B------:R-:W-:Y:S01]  /*7740*/  ISETP.LT.OR P5, PT, R107.reuse, 0x59, P5 ;  /* 0x000000596b00780c */ /* 0x040fe20002fa1670 */
[----:B------:R-:W1:Y:S01]  /*7750*/  SHFL.BFLY PT, R21, R14, 0x1, 0x1f ;  /* 0x0c201f000e157f89 */ /* 0x000e6200000e0000 */
[----:B------:R-:W-:Y:S02]  /*7760*/  ISETP.LT.OR P1, PT, R107, 0x3a, P1 ;  /* 0x0000003a6b00780c */ /* 0x000fe40000f21670 */
[----:B------:R-:W-:-:S02]  /*7770*/  FSEL R224, R101, -INF , !P5 ;  /* 0xff80000065e07808 */ /* 0x000fc40006800000 */
        /* <DEDUP_REMOVED lines=8> */
[----:B-1----:R-:W-:Y:S02]  /*7800*/  FMNMX.FTZ R12, R14, R21, !PT ;  /* 0x000000150e0c7209 */ /* 0x002fe40007810000 */
[----:B------:R-:W-:-:S02]  /*7810*/  FSEL R216, R103, -INF , !P1 ;  /* 0xff80000067d87808 */ /* 0x000fc40004800000 */
[----:B------:R-:W-:Y:S01]  /*7820*/  ISETP.GT.AND P1, PT, R109, 0x48, !P6 ;  /* 0x000000486d00780c */ /* 0x000fe20007724270 */
[----:B0-----:R-:W-:Y:S01]  /*7830*/  FMUL.FTZ R93, R12, R11 ;  /* 0x0000000b0c5d7220 */ /* 0x001fe20000410000 */
[----:B------:R-:W-:Y:S02]  /*7840*/  ISETP.NE.AND P6, PT, R121, RZ, PT ;  /* 0x000000ff7900720c */ /* 0x000fe40003fc5270 */
[----:B------:R-:W-:Y:S02]  /*7850*/  ISETP.LT.OR P1, PT, R107, 0x49, P1 ;  /* 0x000000496b00780c */ /* 0x000fe40000f21670 */
[----:B------:R-:W-:Y:S02]  /*7860*/  ISETP.GT.AND P2, PT, R109, 0x49, !P2 ;  /* 0x000000496d00780c */ /* 0x000fe40005744270 */
[----:B------:R-:W-:Y:S02]  /*7870*/  FSEL R218, R105, -INF , !P1 ;  /* 0xff80000069da7808 */ /* 0x000fe40004800000 */
[----:B------:R-:W-:-:S02]  /*7880*/  ISETP.GT.AND P1, PT, R109, RZ, !P6 ;  /* 0x000000ff6d00720c */ /* 0x000fc40007724270 */
[C---:B------:R-:W-:Y:S02]  /*7890*/  ISETP.LT.OR P2, PT, R107.reuse, 0x4a, P2 ;  /* 0x0000004a6b00780c */ /* 0x040fe40001741670 */
[----:B------:R-:W-:Y:S02]  /*78a0*/  ISETP.LT.OR P1, PT, R107, 0x1, P1 ;  /* 0x000000016b00780c */ /* 0x000fe40000f21670 */
[----:B------:R-:W-:Y:S02]  /*78b0*/  ISETP.NE.AND P6, PT, R119, RZ, PT ;  /* 0x000000ff7700720c */ /* 0x000fe40003fc5270 */
[----:B------:R-:W-:Y:S02]  /*78c0*/  FSEL R222, R0, -INF , !P1 ;  /* 0xff80000000de7808 */ /* 0x000fe40004800000 */
[----:B------:R-:W-:Y:S02]  /*78d0*/  FSETP.NEU.FTZ.AND P1, PT, R12, -INF , PT ;  /* 0xff8000000c00780b */ /* 0x000fe40003f3d000 */
[----:B------:R-:W-:-:S02]  /*78e0*/  FMNMX.FTZ R13, R222, R9, !PT ;  /* 0x00000009de0d7209 */ /* 0x000fc40007810000 */
[----:B------:R-:W-:Y:S02]  /*78f0*/  FSEL R93, R93, RZ, P1 ;  /* 0x000000ff5d5d7208 */ /* 0x000fe40000800000 */
[----:B------:R-:W-:Y:S02]  /*7900*/  FMNMX.FTZ R13, R2, R13, !PT ;  /* 0x0000000d020d7209 */ /* 0x000fe40007810000 */
[----:B------:R-:W-:Y:S01]  /*7910*/  ISETP.GT.AND P6, PT, R109, 0x59, !P6 ;  /* 0x000000596d00780c */ /* 0x000fe200077c4270 */
[--C-:B------:R-:W-:Y:S01]  /*7920*/  FFMA.FTZ R89, R15, R11, -R93.reuse ;  /* 0x0000000b0f597223 */ /* 0x100fe2000001085d */
[----:B------:R-:W-:Y:S01]  /*7930*/  FMNMX.FTZ R13, R152, R13, !PT ;  /* 0x0000000d980d7209 */ /* 0x000fe20007810000 */
[-CC-:B------:R-:W-:Y:S01]  /*7940*/  FFMA.FTZ R15, R110, R11.reuse, -R93.reuse ;  /* 0x0000000b6e0f7223 */ /* 0x180fe2000001085d */
[----:B------:R-:W-:Y:S01]  /*7950*/  FSEL R110, R92, -INF , !P2 ;  /* 0xff8000005c6e7808 */ /* 0x000fe20005000000 */
[--C-:B------:R-:W-:Y:S01]  /*7960*/  FFMA.FTZ R220, R136, R11, -R93.reuse ;  /* 0x0000000b88dc7223 */ /* 0x100fe2000001085d */
[----:B------:R-:W-:Y:S01]  /*7970*/  FMNMX.FTZ R13, R154, R13, !PT ;  /* 0x0000000d9a0d7209 */ /* 0x000fe20007810000 */
[-CC-:B------:R-:W-:Y:S01]  /*7980*/  FFMA.FTZ R136, R108, R11.reuse, -R93.reuse ;  /* 0x0000000b6c887223 */ /* 0x180fe2000001085d */
[-CC-:B------:R-:W-:Y:S01]  /*7990*/  FFMA.FTZ R108, R112, R11.reuse, -R93.reuse ;  /* 0x0000000b706c7223 */ /* 0x180fe2000001085d */
[----:B------:R-:W-:Y:S01]  /*79a0*/  FSEL R112, R95, -INF , !P3 ;  /* 0xff8000005f707808 */ /* 0x000fe20005800000 */
[--C-:B------:R-:W-:Y:S01]  /*79b0*/  FFMA.FTZ R21, R106, R11, -R93.reuse ;  /* 0x0000000b6a157223 */ /* 0x100fe2000001085d */
[----:B------:R-:W-:Y:S01]  /*79c0*/  FMNMX.FTZ R13, R156, R13, !PT ;  /* 0x0000000d9c0d7209 */ /* 0x000fe20007810000 */
[-CC-:B------:R-:W-:Y:S01]  /*79d0*/  FFMA.FTZ R106, R116, R11.reuse, -R93.reuse ;  /* 0x0000000b746a7223 */ /* 0x180fe2000001085d */
[----:B------:R-:W-:Y:S01]  /*79e0*/  FSEL R116, R96, -INF , !P4 ;  /* 0xff80000060747808 */ /* 0x000fe20006000000 */
[--C-:B------:R-:W-:Y:S01]  /*79f0*/  FFMA.FTZ R95, R122, R11, -R93.reuse ;  /* 0x0000000b7a5f7223 */ /* 0x100fe2000001085d */
[----:B------:R-:W-:Y:S01]  /*7a00*/  FMNMX.FTZ R13, R20, R13, !PT ;  /* 0x0000000d140d7209 */ /* 0x000fe20007810000 */
[----:B------:R-:W-:Y:S01]  /*7a10*/  MUFU.EX2 R89, R89 ;  /* 0x0000005900597308 */ /* 0x000fe20000000800 */
        /* <DEDUP_REMOVED lines=8> */
[----:B------:R-:W-:Y:S01]  /*7aa0*/  FSEL R109, R12, RZ, P1 ;  /* 0x000000ff0c6d7208 */ /* 0x000fe20000800000 */
[--C-:B------:R-:W-:Y:S01]  /*7ab0*/  FFMA.FTZ R118, R118, R11, -R93.reuse ;  /* 0x0000000b76767223 */ /* 0x100fe2000001085d */
[----:B------:R-:W-:Y:S01]  /*7ac0*/  FMNMX.FTZ R13, R208, R13, !PT ;  /* 0x0000000dd00d7209 */ /* 0x000fe20007810000 */
[-CC-:B------:R-:W-:Y:S01]  /*7ad0*/  FFMA.FTZ R92, R120, R11.reuse, -R93.reuse ;  /* 0x0000000b785c7223 */ /* 0x180fe2000001085d */
[-CC-:B------:R-:W-:Y:S01]  /*7ae0*/  FFMA.FTZ R101, R128, R11.reuse, -R93.reuse ;  /* 0x0000000b80657223 */ /* 0x180fe2000001085d */
[--C-:B------:R-:W-:Y:S01]  /*7af0*/  FFMA.FTZ R99, R134, R11, -R93.reuse ;  /* 0x0000000b86637223 */ /* 0x100fe2000001085d */
[----:B------:R-:W-:Y:S01]  /*7b00*/  FMNMX.FTZ R13, R90, R13, !PT ;  /* 0x0000000d5a0d7209 */ /* 0x000fe20007810000 */
[----:B------:R-:W-:Y:S01]  /*7b10*/  MUFU.EX2 R21, R21 ;  /* 0x0000001500157308 */ /* 0x000fe20000000800 */
[-CC-:B------:R-:W-:Y:S01]  /*7b20*/  FFMA.FTZ R142, R142, R11.reuse, -R93.reuse ;  /* 0x0000000b8e8e7223 */ /* 0x180fe2000001085d */
[--C-:B------:R-:W-:Y:S01]  /*7b30*/  FFMA.FTZ R105, R144, R11, -R93.reuse ;  /* 0x0000000b90697223 */ /* 0x100fe2000001085d */
[----:B------:R-:W-:Y:S01]  /*7b40*/  FMNMX.FTZ R13, R94, R13, !PT ;  /* 0x0000000d5e0d7209 */ /* 0x000fe20007810000 */
[----:B------:R-:W-:-:S03]  /*7b50*/  FFMA.FTZ R120, R146, R11, -R93 ;  /* 0x0000000b92787223 */ /* 0x000fc6000001085d */
[----:B------:R-:W-:Y:S01]  /*7b60*/  FMNMX.FTZ R13, R210, R13, !PT ;  /* 0x0000000dd20d7209 */ /* 0x000fe20007810000 */
[----:B------:R-:W-:Y:S03]  /*7b70*/  MUFU.EX2 R136, R136 ;  /* 0x0000008800887308 */ /* 0x000fe60000000800 */
[----:B------:R-:W-:-:S04]  /*7b80*/  FMNMX.FTZ R13, R98, R13, !PT ;  /* 0x0000000d620d7209 */ /* 0x000fc80007810000 */
[----:B------:R-:W-:Y:S01]  /*7b90*/  FMNMX.FTZ R91, R212, R13, !PT ;  /* 0x0000000dd45b7209 */ /* 0x000fe20007810000 */
[----:B------:R-:W-:Y:S03]  /*7ba0*/  MUFU.EX2 R15, R15 ;  /* 0x0000000f000f7308 */ /* 0x000fe60000000800 */
[----:B------:R-:W-:-:S04]  /*7bb0*/  FMNMX.FTZ R91, R100, R91, !PT ;  /* 0x0000005b645b7209 */ /* 0x000fc80007810000 */
[----:B------:R-:W-:Y:S01]  /*7bc0*/  FMNMX.FTZ R91, R214, R91, !PT ;  /* 0x0000005bd65b7209 */ /* 0x000fe20007810000 */
[----:B------:R-:W-:Y:S03]  /*7bd0*/  MUFU.EX2 R108, R108 ;  /* 0x0000006c006c7308 */ /* 0x000fe60000000800 */
[----:B------:R-:W-:-:S04]  /*7be0*/  FMNMX.FTZ R91, R104, R91, !PT ;  /* 0x0000005b685b7209 */ /* 0x000fc80007810000 */
[----:B------:R-:W-:Y:S01]  /*7bf0*/  FMNMX.FTZ R97, R216, R91, !PT ;  /* 0x0000005bd8617209 */ /* 0x000fe20007810000 */
[----:B------:R0:W-:Y:S03]  /*7c00*/  MUFU.EX2 R13, R114 ;  /* 0x00000072000d7308 */ /* 0x0001e60000000800 */
[----:B------:R-:W-:-:S04]  /*7c10*/  FMNMX.FTZ R97, R218, R97, !PT ;  /* 0x00000061da617209 */ /* 0x000fc80007810000 */
[----:B------:R-:W-:Y:S01]  /*7c20*/  FMNMX.FTZ R97, R110, R97, !PT ;  /* 0x000000616e617209 */ /* 0x000fe20007810000 */
[----:B------:R-:W-:Y:S01]  /*7c30*/  MUFU.EX2 R106, R106 ;  /* 0x0000006a006a7308 */ /* 0x000fe20000000800 */
[----:B0-----:R-:W-:Y:S02]  /*7c40*/  FFMA.FTZ R114, R132, R11, -R93 ;  /* 0x0000000b84727223 */ /* 0x001fe4000001085d */
[----:B------:R-:W-:-:S04]  /*7c50*/  FMNMX.FTZ R97, R112, R97, !PT ;  /* 0x0000006170617209 */ /* 0x000fc80007810000 */
[----:B------:R-:W-:Y:S01]  /*7c60*/  FMNMX.FTZ R97, R116, R97, !PT ;  /* 0x0000006174617209 */ /* 0x000fe20007810000 */
[----:B------:R0:W-:Y:S03]  /*7c70*/  MUFU.EX2 R91, R118 ;  /* 0x00000076005b7308 */ /* 0x0001e60000000800 */
[----:B------:R-:W-:-:S04]  /*7c80*/  FMNMX.FTZ R97, R224, R97, !PT ;  /* 0x00000061e0617209 */ /* 0x000fc80007810000 */
[----:B------:R-:W-:Y:S01]  /*7c90*/  FMNMX.FTZ R0, R122, R97, !PT ;  /* 0x000000617a007209 */ /* 0x000fe20007810000 */
[----:B------:R-:W-:Y:S01]  /*7ca0*/  MUFU.EX2 R92, R92 ;  /* 0x0000005c005c7308 */ /* 0x000fe20000000800 */
[-CC-:B------:R-:W-:Y:S01]  /*7cb0*/  FFMA.FTZ R97, R130, R11.reuse, -R93.reuse ;  /* 0x0000000b82617223 */ /* 0x180fe2000001085d */
[-CC-:B0-----:R-:W-:Y:S01]  /*7cc0*/  FFMA.FTZ R118, R138, R11.reuse, -R93.reuse ;  /* 0x0000000b8a767223 */ /* 0x181fe2000001085d */
[--C-:B------:R-:W-:Y:S01]  /*7cd0*/  FFMA.FTZ R138, R148, R11, -R93.reuse ;  /* 0x0000000b948a7223 */ /* 0x100fe2000001085d */
[----:B------:R-:W0:Y:S04]  /*7ce0*/  SHFL.BFLY PT, R103, R0, 0x2, 0x1f ;  /* 0x0c401f0000677f89 */ /* 0x000e2800000e0000 */
[----:B------:R-:W-:Y:S08]  /*7cf0*/  MUFU.EX2 R95, R95 ;  /* 0x0000005f005f7308 */ /* 0x000ff00000000800 */
[----:B------:R-:W-:Y:S08]  /*7d00*/  MUFU.EX2 R102, R102 ;  /* 0x0000006600667308 */ /* 0x000ff00000000800 */
[----:B------:R-:W-:Y:S01]  /*7d10*/  MUFU.EX2 R96, R96 ;  /* 0x0000006000607308 */ /* 0x000fe20000000800 */
[----:B0-----:R-:W-:Y:S01]  /*7d20*/  FMNMX.FTZ R14, R0, R103, !PT ;  /* 0x00000067000e7209 */ /* 0x001fe20007810000 */
[----:B------:R-:W-:Y:S01]  /*7d30*/  FADD.FTZ R0, -R109, R8 ;  /* 0x000000086d007221 */ /* 0x000fe20000010100 */
[-CC-:B------:R-:W-:Y:S01]  /*7d40*/  FFMA.FTZ R103, R140, R11.reuse, -R93.reuse ;  /* 0x0000000b8c677223 */ /* 0x180fe2000001085d */
[----:B------:R-:W-:-:S04]  /*7d50*/  FFMA.FTZ R93, R150, R11, -R93 ;  /* 0x0000000b965d7223 */ /* 0x000fc8000001085d */
[----:B------:R-:W-:Y:S01]  /*7d60*/  MUFU.EX2 R101, R101 ;  /* 0x0000006500657308 */ /* 0x000fe20000000800 */
[----:B------:R-:W0:Y:S01]  /*7d70*/  SHFL.BFLY PT, R107, R14, 0x1, 0x1f ;  /* 0x0c201f000e6b7f89 */ /* 0x000e2200000e0000 */
[----:B------:R-:W-:-:S06]  /*7d80*/  FMUL.FTZ R0, R0, R11 ;  /* 0x0000000b00007220 */ /* 0x000fcc0000410000 */
[----:B------:R-:W1:Y:S08]  /*7d90*/  MUFU.EX2 R0, R0 ;  /* 0x0000000000007308 */ /* 0x000e700000000800 */
[----:B------:R-:W-:Y:S08]  /*7da0*/  MUFU.EX2 R97, R97 ;  /* 0x0000006100617308 */ /* 0x000ff00000000800 */
[----:B------:R-:W-:Y:S01]  /*7db0*/  MUFU.EX2 R114, R114 ;  /* 0x0000007200727308 */ /* 0x000fe20000000800 */
[----:B0-----:R-:W-:-:S04]  /*7dc0*/  FMNMX.FTZ R14, R14, R107, !PT ;  /* 0x0000006b0e0e7209 */ /* 0x001fc80007810000 */
[C---:B------:R-:W-:Y:S01]  /*7dd0*/  FSETP.NEU.FTZ.AND P1, PT, R14.reuse, -INF , PT ;  /* 0xff8000000e00780b */ /* 0x040fe20003f3d000 */
[----:B------:R-:W-:Y:S02]  /*7de0*/  FMUL.FTZ R107, R14, R11 ;  /* 0x0000000b0e6b7220 */ /* 0x000fe40000410000 */
[----:B------:R-:W-:Y:S03]  /*7df0*/  MUFU.EX2 R99, R99 ;  /* 0x0000006300637308 */ /* 0x000fe60000000800 */
[----:B------:R-:W-:-:S05]  /*7e00*/  FSEL R107, R107, RZ, P1 ;  /* 0x000000ff6b6b7208 */ /* 0x000fca0000800000 */
[-CC-:B------:R-:W-:Y:S01]  /*7e10*/  FFMA.FTZ R8, R2, R11.reuse, -R107.reuse ;  /* 0x0000000b02087223 */ /* 0x180fe2000001086b */
[----:B------:R-:W-:Y:S01]  /*7e20*/  FSEL R2, R14, RZ, P1 ;  /* 0x000000ff0e027208 */ /* 0x000fe20000800000 */
[-CC-:B------:R-:W-:Y:S01]  /*7e30*/  FFMA.FTZ R157, R222, R11.reuse, -R107.reuse ;  /* 0x0000000bde9d7223 */ /* 0x180fe2000001086b */
[-CC-:B------:R-:W-:Y:S01]  /*7e40*/  FFMA.FTZ R159, R152, R11.reuse, -R107.reuse ;  /* 0x0000000b989f7223 */ /* 0x180fe2000001086b */
[-CC-:B------:R-:W-:Y:S01]  /*7e50*/  FFMA.FTZ R124, R154, R11.reuse, -R107.reuse ;  /* 0x0000000b9a7c7223 */ /* 0x180fe2000001086b */
[-C--:B------:R-:W-:Y:S01]  /*7e60*/  FFMA.FTZ R153, R156, R11.reuse, -R107 ;  /* 0x0000000b9c997223 */ /* 0x080fe2000001086b */
[----:B------:R-:W-:Y:S01]  /*7e70*/  FADD.FTZ R2, -R2, R9 ;  /* 0x0000000902027221 */ /* 0x000fe20000010100 */
[----:B------:R-:W-:Y:S01]  /*7e80*/  MUFU.EX2 R8, R8 ;  /* 0x0000000800087308 */ /* 0x000fe20000000800 */
[-C--:B------:R-:W-:Y:S01]  /*7e90*/  FFMA.FTZ R20, R20, R11.reuse, -R107 ;  /* 0x0000000b14147223 */ /* 0x080fe2000001086b */
[----:B-1----:R-:W-:Y:S01]  /*7ea0*/  FFMA.FTZ R9, R0, R6, R89 ;  /* 0x0000000600097223 */ /* 0x002fe20000010059 */
[-C--:B------:R-:W-:Y:S01]  /*7eb0*/  FMUL.FTZ R2, R2, R11.reuse ;  /* 0x0000000b02027220 */ /* 0x080fe20000410000 */
[-CC-:B------:R-:W-:Y:S01]  /*7ec0*/  FFMA.FTZ R155, R158, R11.reuse, -R107.reuse ;  /* 0x0000000b9e9b7223 */ /* 0x180fe2000001086b */
[-C--:B------:R-:W-:Y:S01]  /*7ed0*/  FFMA.FTZ R88, R88, R11.reuse, -R107 ;  /* 0x0000000b58587223 */ /* 0x080fe2000001086b */
[----:B------:R-:W-:Y:S01]  /*7ee0*/  FADD.FTZ R6, R220, R9 ;  /* 0x00000009dc067221 */ /* 0x000fe20000010000 */
        /* <DEDUP_REMOVED lines=18> */
[----:B------:R-:W-:-:S07]  /*8010*/  FFMA.FTZ R107, R122, R11, -R107 ;  /* 0x0000000b7a6b7223 */ /* 0x000fce000001086b */
[----:B------:R-:W2:Y:S01]  /*8020*/  MUFU.EX2 R124, R124 ;  /* 0x0000007c007c7308 */ /* 0x000ea20000000800 */
[----:B0-----:R-:W-:-:S04]  /*8030*/  FFMA.FTZ R3, R2, R3, R157 ;  /* 0x0000000302037223 */ /* 0x001fc8000001009d */
        /* <DEDUP_REMOVED lines=29> */
[----:B------:R-:W-:-:S04]  /*8210*/  FADD.FTZ R126, R96, R3 ;  /* 0x00000003607e7221 */ /* 0x000fc80000010000 */
[----:B------:R-:W-:Y:S02]  /*8220*/  FADD.FTZ R126, R101, R126 ;  /* 0x0000007e657e7221 */ /* 0x000fe40000010000 */
[----:B------:R-:W0:Y:S01]  /*8230*/  MUFU.EX2 R98, R98 ;  /* 0x0000006200627308 */ /* 0x000e220000000800 */
[----:B-1----:R-:W-:-:S07]  /*8240*/  FADD.FTZ R6, R94, R9 ;  /* 0x000000095e067221 */ /* 0x002fce0000010000 */
[----:B------:R-:W1:Y:S01]  /*8250*/  MUFU.EX2 R147, R147 ;  /* 0x0000009300937308 */ /* 0x000e620000000800 */
[----:B--2---:R-:W-:-:S07]  /*8260*/  FADD.FTZ R3, R145, R6 ;  /* 0x0000000691037221 */ /* 0x004fce0000010000 */
[----:B------:R-:W2:Y:S01]  /*8270*/  MUFU.EX2 R100, R100 ;  /* 0x0000006400647308 */ /* 0x000ea20000000800 */
[----:B0-----:R-:W-:Y:S01]  /*8280*/  FADD.FTZ R6, R98, R3 ;  /* 0x0000000362067221 */ /* 0x001fe20000010000 */
[----:B------:R-:W-:-:S06]  /*8290*/  FADD.FTZ R3, R97, R126 ;  /* 0x0000007e61037221 */ /* 0x000fcc0000010000 */
[----:B------:R-:W0:Y:S01]  /*82a0*/  MUFU.EX2 R141, R141 ;  /* 0x0000008d008d7308 */ /* 0x000e220000000800 */
[----:B-1----:R-:W-:Y:S01]  /*82b0*/  FADD.FTZ R9, R147, R6 ;  /* 0x0000000693097221 */ /* 0x002fe20000010000 */
[----:B------:R-:W-:-:S04]  /*82c0*/  FADD.FTZ R6, R114, R3 ;  /* 0x0000000372067221 */ /* 0x000fc80000010000 */
[----:B------:R-:W-:Y:S02]  /*82d0*/  FADD.FTZ R3, R99, R6 ;  /* 0x0000000663037221 */ /* 0x000fe40000010000 */
[----:B------:R-:W1:Y:S01]  /*82e0*/  MUFU.EX2 R118, R118 ;  /* 0x0000007600767308 */ /* 0x000e620000000800 */
[----:B--2---:R-:W-:-:S07]  /*82f0*/  FADD.FTZ R126, R100, R9 ;  /* 0x00000009647e7221 */ /* 0x004fce0000010000 */
[----:B------:R-:W-:Y:S01]  /*8300*/  MUFU.EX2 R104, R104 ;  /* 0x0000006800687308 */ /* 0x000fe20000000800 */
[----:B0-----:R-:W-:-:S07]  /*8310*/  FADD.FTZ R9, R141, R126 ;  /* 0x0000007e8d097221 */ /* 0x001fce0000010000 */
[----:B------:R-:W0:Y:S01]  /*8320*/  MUFU.EX2 R103, R103 ;  /* 0x0000006700677308 */ /* 0x000e220000000800 */
[----:B-1----:R-:W-:-:S07]  /*8330*/  FADD.FTZ R6, R118, R3 ;  /* 0x0000000376067221 */ /* 0x002fce0000010000 */
[----:B------:R-:W-:Y:S08]  /*8340*/  MUFU.EX2 R143, R143 ;  /* 0x0000008f008f7308 */ /* 0x000ff00000000800 */
[----:B------:R-:W1:Y:S01]  /*8350*/  MUFU.EX2 R142, R142 ;  /* 0x0000008e008e7308 */ /* 0x000e620000000800 */
[----:B0-----:R-:W-:-:S07]  /*8360*/  FADD.FTZ R3, R103, R6 ;  /* 0x0000000667037221 */ /* 0x001fce0000010000 */
[----:B------:R-:W-:Y:S08]  /*8370*/  MUFU.EX2 R110, R110 ;  /* 0x0000006e006e7308 */ /* 0x000ff00000000800 */
[----:B------:R-:W0:Y:S01]  /*8380*/  MUFU.EX2 R105, R105 ;  /* 0x0000006900697308 */ /* 0x000e220000000800 */
[----:B-1----:R-:W-:-:S07]  /*8390*/  FADD.FTZ R6, R142, R3 ;  /* 0x000000038e067221 */ /* 0x002fce0000010000 */
[----:B------:R1:W2:Y:S08]  /*83a0*/  MUFU.EX2 R128, R112 ;  /* 0x0000007000807308 */ /* 0x0002b00000000800 */
[----:B------:R-:W3:Y:S01]  /*83b0*/  MUFU.EX2 R120, R120 ;  /* 0x0000007800787308 */ /* 0x000ee20000000800 */
[----:B-1----:R-:W-:Y:S01]  /*83c0*/  FADD.FTZ R112, R104, R9 ;  /* 0x0000000968707221 */ /* 0x002fe20000010000 */
[----:B0-----:R-:W-:-:S03]  /*83d0*/  FADD.FTZ R3, R105, R6 ;  /* 0x0000000669037221 */ /* 0x001fc60000010000 */
[----:B------:R-:W-:-:S03]  /*83e0*/  FADD.FTZ R9, R143, R112 ;  /* 0x000000708f097221 */ /* 0x000fc60000010000 */
[----:B------:R-:W0:Y:S01]  /*83f0*/  MUFU.EX2 R116, R116 ;  /* 0x0000007400747308 */ /* 0x000e220000000800 */
[----:B------:R-:W-:-:S04]  /*8400*/  FADD.FTZ R9, R110, R9 ;  /* 0x000000096e097221 */ /* 0x000fc80000010000 */
[----:B--2---:R-:W-:-:S03]  /*8410*/  FADD.FTZ R9, R128, R9 ;  /* 0x0000000980097221 */ /* 0x004fc60000010000 */
[----:B------:R-:W1:Y:S01]  /*8420*/  MUFU.EX2 R138, R138 ;  /* 0x0000008a008a7308 */ /* 0x000e620000000800 */
[----:B---3--:R-:W-:-:S07]  /*8430*/  FADD.FTZ R3, R120, R3 ;  /* 0x0000000378037221 */ /* 0x008fce0000010000 */
        /* <DEDUP_REMOVED lines=10> */
.L_x_1257:
[----:B------:R-:W0:Y:S01]  /*84e0*/  S2UR UR4, SR_CgaCtaId ;  /* 0x00000000000479c3 */ /* 0x000e220000008800 */
[----:B------:R-:W-:Y:S01]  /*84f0*/  UIADD3 UR7, UR7, 0x2a860, URZ ;  /* 0x0002a86007077890 */ /* 0x000fe2000fffe03f */
[----:B------:R-:W-:Y:S01]  /*8500*/  ISETP.GT.AND P1, PT, R10, UR47, PT ;  /* 0x0000002f0a007c0c */ /* 0x000fe2000bf24270 */
[----:B------:R-:W-:Y:S01]  /*8510*/  UMOV UR46, UR39 ;  /* 0x00000027002e7c82 */ /* 0x000fe20008000000 */
[----:B------:R-:W-:Y:S01]  /*8520*/  F2FP.BF16.F32.PACK_AB R157, R8, R157 ;  /* 0x0000009d089d723e */ /* 0x000fe200000010ff */
[----:B------:R-:W-:Y:S01]  /*8530*/  VIADD R10, R10, 0xffffffff ;  /* 0xffffffff0a0a7836 */ /* 0x000fe20000000000 */
        /* <DEDUP_REMOVED lines=29> */
.L_x_1239:
[----:B------:R-:W-:Y:S01]  /*8710*/  R2UR UR5, R19 ;  /* 0x00000000130572ca */ /* 0x000fe200000e0000 */
[----:B------:R-:W-:Y:S01]  /*8720*/  UISETP.NE.AND UP0, UPT, UR61, URZ, UPT ;  /* 0x0000003f3d00728c */ /* 0x000fe2000bf05270 */
[----:B------:R-:W-:Y:S02]  /*8730*/  R2UR UR4, R22 ;  /* 0x00000000160472ca */ /* 0x000fe400000e0000 */
[----:B------:R-:W-:-:S03]  /*8740*/  IADD3 R8, R16, 0x1, -R17 ;  /* 0x0000000110087810 */ /* 0x000fc60007ffe811 */
[----:B------:R-:W-:Y:S02]  /*8750*/  PLOP3.LUT P1, PT, PT, PT, UP0, 0x40, 0x0 ;  /* 0x000000000000781c */ /* 0x000fe40003f2e808 */
[----:B------:R-:W-:-:S04]  /*8760*/  R2UR UR7, R8 ;  /* 0x00000000080772ca */ /* 0x000fc800000e0000 */
[----:B------:R-:W-:Y:S02]  /*8770*/  UISETP.NE.AND UP1, UPT, UR5, URZ, UPT ;  /* 0x0000003f0500728c */ /* 0x000fe4000bf25270 */
[----:B------:R-:W-:-:S09]  /*8780*/  UIADD3 UR6, UR4, 0x7f, URZ ;  /* 0x0000007f04067890 */ /* 0x000fd2000fffe03f */
[----:B------:R-:W-:Y:S01]  /*8790*/  @UP1 ULDC UR4, c[0x0][0x44c] ;  /* 0x0001130000041ab9 */ /* 0x000fe20000000800 */
[----:B------:R-:W-:Y:S01]  /*87a0*/  @UP1 ULDC UR11, c[0x0][0x450] ;  /* 0x00011400000b1ab9 */ /* 0x000fe20000000800 */
[----:B------:R-:W-:-:S04]  /*87b0*/  UIMAD.WIDE.U32 UR4, UR6, UR4, URZ ;  /* 0x00000004060472a5 */ /* 0x000fc8000f8e003f */
[----:B------:R-:W-:-:S04]  /*87c0*/  @UP1 USHF.R.U32.HI UR6, URZ, UR11, UR5 ;  /* 0x0000000b3f061299 */ /* 0x000fc80008011605 */
[----:B------:R-:W-:-:S04]  /*87d0*/  UIADD3 UR6, UR7, UR6, URZ ;  /* 0x0000000607067290 */ /* 0x000fc8000fffe03f */
[----:B------:R-:W-:Y:S01]  /*87e0*/  UIADD3 UR11, UR6, -UR10, URZ ;  /* 0x8000000a060b7290 */ /* 0x000fe2000fffe03f */
[----:B------:R-:W-:Y:S11]  /*87f0*/  @P1 BRA `(.L_x_1259) ;  /* 0x0000000000501947 */ /* 0x000ff60003800000 */
[----:B------:R-:W-:Y:S02]  /*8800*/  UMOV UR10, UR6 ;  /* 0x00000006000a7c82 */ /* 0x000fe40008000000 */
[----:B------:R-:W-:-:S06]  /*8810*/  UISETP.GT.AND UP0, UPT, UR10, -0x1, UPT ;  /* 0xffffffff0a00788c */ /* 0x000fcc000bf04270 */
[----:B------:R-:W-:-:S13]  /*8820*/  PLOP3.LUT P1, PT, PT, PT, UP0, 0x80, 0x0 ;  /* 0x000000000000781c */ /* 0x000fda0003f2f008 */
[----:B------:R-:W-:Y:S05]  /*8830*/  @P1 BRA `(.L_x_1260) ;  /* 0x0000000000201947 */ /* 0x000fea0003800000 */
[----:B------:R-:W-:Y:S01]  /*8840*/  ULDC UR14, c[0x0][0x9e4] ;  /* 0x00027900000e7ab9 */ /* 0x000fe20000000800 */
[----:B------:R-:W-:Y:S02]  /*8850*/  ULOP3.LUT UR10, URZ, UR10, URZ, 0x33, !UPT ;  /* 0x0000000a3f0a7292 */ /* 0x000fe4000f8e333f */
[----:B------:R-:W-:-:S11]  /*8860*/  UISETP.NE.AND UP0, UPT, UR14, 0x1, UPT ;  /* 0x000000010e00788c */ /* 0x000fd6000bf05270 */
[----:B------:R-:W-:Y:S02]  /*8870*/  @UP0 ULDC.64 UR4, c[0x0][0x9e8] ;  /* 0x00027a0000040ab9 */ /* 0x000fe40000000a00 */
[----:B------:R-:W-:-:S04]  /*8880*/  UIMAD.WIDE.U32 UR6, UR10, UR4, URZ ;  /* 0x000000040a0672a5 */ /* 0x000fc8000f8e003f */
[----:B------:R-:W-:-:S04]  /*8890*/  @UP0 USHF.R.U32.HI UR10, URZ, UR5, UR7 ;  /* 0x000000053f0a0299 */ /* 0x000fc80008011607 */
[----:B------:R-:W-:Y:S01]  /*88a0*/  ULOP3.LUT UR10, URZ, UR10, URZ, 0x33, !UPT ;  /* 0x0000000a3f0a7292 */ /* 0x000fe2000f8e333f */
[----:B------:R-:W-:Y:S11]  /*88b0*/  BRA `(.L_x_1261) ;  /* 0x0000000000147947 */ /* 0x000ff60003800000 */
.L_x_1260:
[----:B------:R-:W-:Y:S02]  /*88c0*/  ULDC UR14, c[0x0][0x9e4] ;  /* 0x00027900000e7ab9 */ /* 0x000fe40000000800 */
[----:B------:R-:W-:-:S11]  /*88d0*/  UISETP.NE.AND UP0, UPT, UR14, 0x1, UPT ;  /* 0x000000010e00788c */ /* 0x000fd6000bf05270 */
[----:B------:R-:W-:Y:S02]  /*88e0*/  @UP0 ULDC.64 UR4, c[0x0][0x9e8] ;  /* 0x00027a0000040ab9 */ /* 0x000fe40000000a00 */
[----:B------:R-:W-:-:S04]  /*88f0*/  UIMAD.WIDE.U32 UR6, UR10, UR4, URZ ;  /* 0x000000040a0672a5 */ /* 0x000fc8000f8e003f */
[----:B------:R-:W-:-:S12]  /*8900*/  @UP0 USHF.R.U32.HI UR10, URZ, UR5, UR7 ;  /* 0x000000053f0a0299 */ /* 0x000fd80008011607 */
.L_x_1261:
[----:B------:R-:W-:-:S04]  /*8910*/  UIMAD UR10, UR10, UR14, URZ ;  /* 0x0000000e0a0a72a4 */ /* 0x000fc8000f8e023f */
[----:B------:R-:W-:-:S04]  /*8920*/  UISETP.LT.AND UP0, UPT, UR11, UR10, UPT ;  /* 0x0000000a0b00728c */ /* 0x000fc8000bf01270 */
[----:B------:R-:W-:-:S12]  /*8930*/  USEL UR11, UR11, UR10, !UP0 ;  /* 0x0000000a0b0b7287 */ /* 0x000fd8000c000000 */
.L_x_1259:
[----:B------:R-:W-:Y:S01]  /*8940*/  UIADD3 UR4, UR11, 0x5f, URZ ;  /* 0x0000005f0b047890 */ /* 0x000fe2000fffe03f */
[----:B------:R-:W-:-:S03]  /*8950*/  R2UR UR6, R161 ;  /* 0x00000000a10672ca */ /* 0x000fc600000e0000 */
[----:B------:R-:W-:-:S04]  /*8960*/  UIMAD.WIDE UR4, UR4, 0x2aaaaaab, URZ ;  /* 0x2aaaaaab040478a5 */ /* 0x000fc8000f8e023f */
[----:B------:R-:W-:-:S04]  /*8970*/  USHF.R.U32.HI UR4, URZ, 0x1f, UR5 ;  /* 0x0000001f3f047899 */ /* 0x000fc80008011605 */
[----:B------:R-:W-:-:S04]  /*8980*/  ULEA.HI.SX32 UR4, UR5, UR4, 0x1c ;  /* 0x0000000405047291 */ /* 0x000fc8000f8fe23f */
[----:B------:R-:W-:-:S04]  /*8990*/  UISETP.LT.AND UP0, UPT, UR6, UR4, UPT ;  /* 0x000000040600728c */ /* 0x000fc8000bf01270 */
[----:B------:R-:W-:-:S06]  /*89a0*/  USEL UR47, UR6, UR4, !UP0 ;  /* 0x00000004062f7287 */ /* 0x000fcc000c000000 */
[----:B------:R-:W-:-:S13]  /*89b0*/  ISETP.GE.AND P1, PT, R10, UR47, PT ;  /* 0x0000002f0a007c0c */ /* 0x000fda000bf26270 */
[----:B------:R-:W-:Y:S05]  /*89c0*/  @!P1 BRA `(.L_x_1262) ;  /* 0x0000002000a09947 */ /* 0x000fea0003800000 */
[----:B------:R-:W-:Y:S01]  /*89d0*/  IMAD.MOV.U32 R13, RZ, RZ, R14 ;  /* 0x000000ffff0d7224 */ /* 0x000fe200078e000e */
[----:B------:R-:W-:Y:S01]  /*89e0*/  UMOV UR46, UR39 ;  /* 0x00000027002e7c82 */ /* 0x000fe20008000000 */
[----:B------:R-:W-:Y:S01]  /*89f0*/  IMAD.MOV.U32 R9, RZ, RZ, R12 ;  /* 0x000000ffff097224 */ /* 0x000fe200078e000c */
[----:B------:R-:W-:Y:S01]  /*8a00*/  UMOV UR4, UR38 ;  /* 0x0000002600047c82 */ /* 0x000fe20008000000 */
[----:B------:R-:W-:-:S05]  /*8a10*/  ULDC UR5, c[0x0][0x9d8] ;  /* 0x0002760000057ab9 */ /* 0x000fca0000000800 */
.L_x_1273:
[----:B------:R-:W-:-:S04]  /*8a20*/  UISETP.NE.AND UP0, UPT, UR4, 0x1, UPT ;  /* 0x000000010400788c */ /* 0x000fc8000bf05270 */
[----:B------:R-:W-:-:S04]  /*8a30*/  USEL UR39, URZ, 0x1, UP0 ;  /* 0x000000013f277887 */ /* 0x000fc80008000000 */
[----:B------:R-:W-:Y:S01]  /*8a40*/  ULOP3.LUT UR39, UR46, UR39, URZ, 0x3c, !UPT ;  /* 0x000000272e277292 */ /* 0x000fe2000f8e3c3f */
[----:B------:R-:W-:Y:S11]  /*8a50*/  @!P0 BRA `(.L_x_1263) ;  /* 0x0000000000048947 */ /* 0x000ff60003800000 */
[----:B------:R-:W-:Y:S01]  /*8a60*/  BPT.TRAP 0x1 ;  /* 0x000000040000795c */ /* 0x000fe20000300000 */
.L_x_1263:
        /* <DEDUP_REMOVED lines=9> */
.L_x_1264:
[----:B-1----:R-:W-:Y:S05]  /*8b00*/  @P1 BRA `(.L_x_1265) ;  /* 0x0000000000081947 */ /* 0x002fea0003800000 */
[----:B------:R-:W1:Y:S02]  /*8b10*/  SYNCS.PHASECHK.TRANS64.TRYWAIT P1, [UR6+0x2a830], R8 ;  /* 0x02a83008ff0075a7 */ /* 0x000e640008020146 */
[----:B-1----:R-:W-:Y:S05]  /*8b20*/  @!P1 BRA `(.L_x_1266) ;  /* 0x000000f800cc9947 */ /* 0x002fea0003800000 */
.L_x_1265:
        /* <DEDUP_REMOVED lines=138> */
.L_x_1267:
[----:B------:R-:W-:Y:S01]  /*93d0*/  ULEA UR7, UR4, UR60, 0x3 ;  /* 0x0000003c04077291 */ /* 0x000fe2000f8e183f */
[----:B------:R-:W-:-:S05]  /*93e0*/  IMAD.U32 R0, RZ, RZ, UR46 ;  /* 0x0000002eff007e24 */ /* 0x000fca000f8e00ff */
[----:B------:R-:W-:-:S04]  /*93f0*/  SHF.L.U32 R0, R0, 0x1f, RZ ;  /* 0x0000001f00007819 */ /* 0x000fc800000006ff */
[----:B------:R2:W3:Y:S01]  /*9400*/  SYNCS.PHASECHK.TRANS64.TRYWAIT P1, [UR7+0x2a850], R0 ;  /* 0x02a85000ff0075a7 */ /* 0x0004e20008020147 */
[----:B------:R-:W-:Y:S05]  /*9410*/  @!P0 BRA `(.L_x_1268) ;  /* 0x0000000000048947 */ /* 0x000fea0003800000 */
[----:B------:R-:W-:Y:S01]  /*9420*/  BPT.TRAP 0x1 ;  /* 0x000000040000795c */ /* 0x000fe20000300000 */
.L_x_1268:
[----:B---3--:R-:W-:Y:S05]  /*9430*/  @P1 BRA `(.L_x_1269) ;  /* 0x0000000000081947 */ /* 0x008fea0003800000 */
[----:B------:R-:W3:Y:S02]  /*9440*/  SYNCS.PHASECHK.TRANS64.TRYWAIT P1, [UR7+0x2a850], R0 ;  /* 0x02a85000ff0075a7 */ /* 0x000ee40008020147 */
[----:B---3--:R-:W-:Y:S05]  /*9450*/  @!P1 BRA `(.L_x_1270) ;  /* 0x000000f000989947 */ /* 0x008fea0003800000 */
.L_x_1269:
        /* <DEDUP_REMOVED lines=37> */
.L_x_1271:
[----:B------:R-:W-:Y:S01]  /*96b0*/  FMUL.FTZ R136, R88, UR5 ;  /* 0x0000000558887c20 */ /* 0x000fe20008410000 */
[----:B------:R-:W-:Y:S01]  /*96c0*/  FMUL.FTZ R138, R89, UR5 ;  /* 0x00000005598a7c20 */ /* 0x000fe20008410000 */
[----:B01----:R-:W-:Y:S01]  /*96d0*/  FMUL.FTZ R8, R90, UR5 ;  /* 0x000000055a087c20 */ /* 0x003fe20008410000 */
        /* <DEDUP_REMOVED lines=36> */
[----:B---3--:R-:W-:Y:S01]  /*9920*/  FMNMX.FTZ R15, R8, R13, !PT ;  /* 0x0000000d080f7209 */ /* 0x008fe20007810000 */
        /* <DEDUP_REMOVED lines=20> */
[----:B------:R-:W1:Y:S01]  /*9a70*/  S2UR UR4, SR_CgaCtaId ;  /* 0x00000000000479c3 */ /* 0x000e620000008800 */
[----:B------:R-:W-:Y:S01]  /*9a80*/  UIADD3 UR6, UR6, 0x2a840, URZ ;  /* 0x0002a84006067890 */ /* 0x000fe2000fffe03f */
[----:B------:R-:W4:Y:S01]  /*9a90*/  MUFU.TANH R144, R144 ;  /* 0x0000009000907308 */ /* 0x000f220000002400 */
[----:B---3--:R-:W-:-:S07]  /*9aa0*/  FMNMX.FTZ R11, R142, R11, !PT ;  /* 0x0000000b8e0b7209 */ /* 0x008fce0007810000 */
[----:B------:R-:W3:Y:S01]  /*9ab0*/  MUFU.TANH R90, R90 ;  /* 0x0000005a005a7308 */ /* 0x000ee20000002400 */
[----:B0-----:R-:W-:-:S07]  /*9ac0*/  FMNMX.FTZ R15, R88, R15, !PT ;  /* 0x0000000f580f7209 */ /* 0x001fce0007810000 */
[----:B------:R-:W0:Y:S01]  /*9ad0*/  MUFU.TANH R146, R146 ;  /* 0x0000009200927308 */ /* 0x000e220000002400 */
[----:B----4-:R-:W-:Y:S01]  /*9ae0*/  FMNMX.FTZ R11, R144, R11, !PT ;  /* 0x0000000b900b7209 */ /* 0x010fe20007810000 */
[----:B-1----:R-:W-:-:S06]  /*9af0*/  UPRMT UR6, UR4, 0x654, UR6 ;  /* 0x0000065404067896 */ /* 0x002fcc0008000006 */
[----:B------:R-:W1:Y:S01]  /*9b00*/  MUFU.TANH R92, R92 ;  /* 0x0000005c005c7308 */ /* 0x000e620000002400 */
[----:B---3--:R-:W-:Y:S02]  /*9b10*/  FMNMX.FTZ R15, R90, R15, !PT ;  /* 0x0000000f5a0f7209 */ /* 0x008fe40007810000 */
[----:B------:R-:W-:Y:S05]  /*9b20*/  SYNCS.ARRIVE.TRANS64.RED.A1T0 RZ, [UR6], RZ ;  /* 0x000000ffffff79a7 */ /* 0x000fea0008100406 */
[----:B------:R-:W3:Y:S01]  /*9b30*/  MUFU.TANH R148, R148 ;  /* 0x0000009400947308 */ /* 0x000ee20000002400 */
[----:B0-----:R-:W-:-:S07]  /*9b40*/  FMNMX.FTZ R11, R146, R11, !PT ;  /* 0x0000000b920b7209 */ /* 0x001fce0007810000 */
[----:B------:R-:W0:Y:S01]  /*9b50*/  MUFU.TANH R94, R94 ;  /* 0x0000005e005e7308 */ /* 0x000e220000002400 */
[----:B-1----:R-:W-:-:S07]  /*9b60*/  FMNMX.FTZ R15, R92, R15, !PT ;  /* 0x0000000f5c0f7209 */ /* 0x002fce0007810000 */
[----:B------:R-:W1:Y:S01]  /*9b70*/  MUFU.TANH R150, R150 ;  /* 0x0000009600967308 */ /* 0x000e620000002400 */
[----:B---3--:R-:W-:-:S07]  /*9b80*/  FMNMX.FTZ R11, R148, R11, !PT ;  /* 0x0000000b940b7209 */ /* 0x008fce0007810000 */
        /* <DEDUP_REMOVED lines=62> */
[----:B------:R-:W2:Y:S01]  /*9f70*/  MUFU.TANH R228, R228 ;  /* 0x000000e400e47308 */ /* 0x000ea20000002400 */
[----:B-1----:R-:W-:-:S07]  /*9f80*/  FMNMX.FTZ R11, R226, R11, !PT ;  /* 0x0000000be20b7209 */ /* 0x002fce0007810000 */
[----:B------:R-:W0:Y:S01]  /*9f90*/  MUFU.TANH R130, R130 ;  /* 0x0000008200827308 */ /* 0x000e220000002400 */
[----:B---3--:R-:W-:-:S07]  /*9fa0*/  FMNMX.FTZ R15, R126, R15, !PT ;  /* 0x0000000f7e0f7209 */ /* 0x008fce0007810000 */
[----:B------:R-:W1:Y:S01]  /*9fb0*/  MUFU.TANH R132, R132 ;  /* 0x0000008400847308 */ /* 0x000e620000002400 */
[----:B--2---:R-:W-:-:S05]  /*9fc0*/  FMNMX.FTZ R0, R228, R11, !PT ;  /* 0x0000000be4007209 */ /* 0x004fca0007810000 */
[----:B------:R-:W2:Y:S01]  /*9fd0*/  SHFL.BFLY PT, R11, R0, 0x2, 0x1f ;  /* 0x0c401f00000b7f89 */ /* 0x000ea200000e0000 */
[----:B0-----:R-:W-:-:S04]  /*9fe0*/  FMNMX.FTZ R15, R130, R15, !PT ;  /* 0x0000000f820f7209 */ /* 0x001fc80007810000 */
[----:B-1----:R-:W-:-:S05]  /*9ff0*/  FMNMX.FTZ R15, R132, R15, !PT ;  /* 0x0000000f840f7209 */ /* 0x002fca0007810000 */
[----:B------:R-:W0:Y:S01]  /*a000*/  SHFL.BFLY PT, R12, R15, 0x2, 0x1f ;  /* 0x0c401f000f0c7f89 */ /* 0x000e2200000e0000 */
[----:B--2---:R-:W-:Y:S02]  /*a010*/  FMNMX.FTZ R2, R0, R11, !PT ;  /* 0x0000000b00027209 */ /* 0x004fe40007810000 */
[----:B------:R-:W1:Y:S03]  /*a020*/  LDC R11, c[0x0][0x988] ;  /* 0x00026200ff0b7b82 */ /* 0x000e660000000800 */
[----:B------:R-:W2:Y:S01]  /*a030*/  SHFL.BFLY PT, R21, R2, 0x1, 0x1f ;  /* 0x0c201f0002157f89 */ /* 0x000ea200000e0000 */
[----:B0-----:R-:W-:-:S05]  /*a040*/  FMNMX.FTZ R89, R15, R12, !PT ;  /* 0x0000000c0f597209 */ /* 0x001fca0007810000 */
[----:B------:R-:W0:Y:S01]  /*a050*/  SHFL.BFLY PT, R14, R89, 0x1, 0x1f ;  /* 0x0c201f00590e7f89 */ /* 0x000e2200000e0000 */
[----:B--2---:R-:W-:-:S05]  /*a060*/  FMNMX.FTZ R12, R2, R21, !PT ;  /* 0x00000015020c7209 */ /* 0x004fca0007810000 */
[C---:B------:R-:W-:Y:S01]  /*a070*/  FADD.FTZ R134, -R12.reuse, R9 ;  /* 0x000000090c867221 */ /* 0x040fe20000010100 */
[----:B-1----:R-:W-:-:S03]  /*a080*/  FMUL.FTZ R105, R12, R11 ;  /* 0x0000000b0c697220 */ /* 0x002fc60000410000 */
[-C--:B------:R-:W-:Y:S01]  /*a090*/  FMUL.FTZ R21, R134, R11.reuse ;  /* 0x0000000b86157220 */ /* 0x080fe20000410000 */
[-CC-:B------:R-:W-:Y:S01]  /*a0a0*/  FFMA.FTZ R9, R136, R11.reuse, -R105.reuse ;  /* 0x0000000b88097223 */ /* 0x180fe20000010869 */
[-CC-:B------:R-:W-:Y:S01]  /*a0b0*/  FFMA.FTZ R15, R144, R11.reuse, -R105.reuse ;  /* 0x0000000b900f7223 */ /* 0x180fe20000010869 */
[-CC-:B------:R-:W-:Y:S01]  /*a0c0*/  FFMA.FTZ R136, R142, R11.reuse, -R105.reuse ;  /* 0x0000000b8e887223 */ /* 0x180fe20000010869 */
[----:B------:R1:W-:Y:S01]  /*a0d0*/  MUFU.EX2 R0, R21 ;  /* 0x0000001500007308 */ /* 0x0003e20000000800 */
[-CC-:B------:R-:W-:Y:S01]  /*a0e0*/  FFMA.FTZ R144, R208, R11.reuse, -R105.reuse ;  /* 0x0000000bd0907223 */ /* 0x180fe20000010869 */
[-CC-:B------:R-:W-:Y:S01]  /*a0f0*/  FFMA.FTZ R93, R210, R11.reuse, -R105.reuse ;  /* 0x0000000bd25d7223 */ /* 0x180fe20000010869 */
[----:B0-----:R-:W-:Y:S01]  /*a100*/  FMNMX.FTZ R14, R89, R14, !PT ;  /* 0x0000000e590e7209 */ /* 0x001fe20007810000 */
[-CC-:B------:R-:W-:Y:S01]  /*a110*/  FFMA.FTZ R101, R128, R11.reuse, -R105.reuse ;  /* 0x0000000b80657223 */ /* 0x180fe20000010869 */
[-CC-:B------:R-:W-:Y:S01]  /*a120*/  FFMA.FTZ R89, R154, R11.reuse, -R105.reuse ;  /* 0x0000000b9a597223 */ /* 0x180fe20000010869 */
[-CC-:B------:R-:W-:Y:S01]  /*a130*/  FFMA.FTZ R95, R214, R11.reuse, -R105.reuse ;  /* 0x0000000bd65f7223 */ /* 0x180fe20000010869 */
[-C--:B------:R-:W-:Y:S01]  /*a140*/  FFMA.FTZ R97, R216, R11.reuse, -R105 ;  /* 0x0000000bd8617223 */ /* 0x080fe20000010869 */
[----:B------:R-:W-:Y:S01]  /*a150*/  FADD.FTZ R134, -R14, R13 ;  /* 0x0000000d0e867221 */ /* 0x000fe20000010100 */
[-CC-:B------:R-:W-:Y:S01]  /*a160*/  FFMA.FTZ R13, R140, R11.reuse, -R105.reuse ;  /* 0x0000000b8c0d7223 */ /* 0x180fe20000010869 */
[-CC-:B-1----:R-:W-:Y:S01]  /*a170*/  FFMA.FTZ R21, R148, R11.reuse, -R105.reuse ;  /* 0x0000000b94157223 */ /* 0x182fe20000010869 */
[-CC-:B------:R-:W-:Y:S01]  /*a180*/  FFMA.FTZ R140, R150, R11.reuse, -R105.reuse ;  /* 0x0000000b968c7223 */ /* 0x180fe20000010869 */
[-C--:B------:R-:W-:Y:S01]  /*a190*/  FMUL.FTZ R91, R134, R11.reuse ;  /* 0x0000000b865b7220 */ /* 0x080fe20000410000 */
        /* <DEDUP_REMOVED lines=12> */
[-C--:B0-----:R-:W-:Y:S01]  /*a260*/  FFMA.FTZ R91, R158, R11.reuse, -R105 ;  /* 0x0000000b9e5b7223 */ /* 0x081fe20000010869 */
[-C--:B------:R-:W-:Y:S01]  /*a270*/  FMUL.FTZ R105, R14, R11.reuse ;  /* 0x0000000b0e697220 */ /* 0x080fe20000410000 */
[----:B------:R-:W0:Y:S03]  /*a280*/  MUFU.EX2 R9, R9 ;  /* 0x0000000900097308 */ /* 0x000e260000000800 */
        /* <DEDUP_REMOVED lines=10> */
[-CC-:B------:R-:W-:Y:S01]  /*a330*/  FFMA.FTZ R92, R102, R11.reuse, -R105.reuse ;  /* 0x0000000b665c7223 */ /* 0x180fe20000010869 */
[-CC-:B------:R-:W-:Y:S01]  /*a340*/  FFMA.FTZ R151, R104, R11.reuse, -R105.reuse ;  /* 0x0000000b68977223 */ /* 0x180fe20000010869 */
[-C--:B------:R-:W-:Y:S01]  /*a350*/  FFMA.FTZ R94, R106, R11.reuse, -R105 ;  /* 0x0000000b6a5e7223 */ /* 0x080fe20000010869 */
[----:B------:R-:W2:Y:S01]  /*a360*/  MUFU.EX2 R157, R157 ;  /* 0x0000009d009d7308 */ /* 0x000ea20000000800 */
[----:B0-----:R-:W-:Y:S01]  /*a370*/  FFMA.FTZ R107, R0, R6, R9 ;  /* 0x00000006006b7223 */ /* 0x001fe20000010009 */
[-CC-:B------:R-:W-:Y:S01]  /*a380*/  FFMA.FTZ R145, R108, R11.reuse, -R105.reuse ;  /* 0x0000000b6c917223 */ /* 0x180fe20000010869 */
[-CC-:B------:R-:W-:Y:S01]  /*a390*/  FFMA.FTZ R96, R110, R11.reuse, -R105.reuse ;  /* 0x0000000b6e607223 */ /* 0x180fe20000010869 */
[-CC-:B------:R-:W-:Y:S01]  /*a3a0*/  FFMA.FTZ R147, R112, R11.reuse, -R105.reuse ;  /* 0x0000000b70937223 */ /* 0x180fe20000010869 */
[-CC-:B------:R-:W-:Y:S01]  /*a3b0*/  FFMA.FTZ R98, R114, R11.reuse, -R105.reuse ;  /* 0x0000000b72627223 */ /* 0x180fe20000010869 */
[-CC-:B------:R-:W-:Y:S01]  /*a3c0*/  FFMA.FTZ R141, R116, R11.reuse, -R105.reuse ;  /* 0x0000000b748d7223 */ /* 0x180fe20000010869 */
[-C--:B------:R-:W-:Y:S01]  /*a3d0*/  FFMA.FTZ R143, R120, R11.reuse, -R105 ;  /* 0x0000000b788f7223 */ /* 0x080fe20000010869 */
[----:B------:R-:W0:Y:S01]  /*a3e0*/  MUFU.EX2 R8, R8 ;  /* 0x0000000800087308 */ /* 0x000e220000000800 */
[----:B-1----:R-:W-:Y:S01]  /*a3f0*/  FADD.FTZ R6, R134, R107 ;  /* 0x0000006b86067221 */ /* 0x002fe20000010000 */
[-CC-:B------:R-:W-:Y:S01]  /*a400*/  FFMA.FTZ R124, R124, R11.reuse, -R105.reuse ;  /* 0x0000000b7c7c7223 */ /* 0x180fe20000010869 */
[-CC-:B------:R-:W-:Y:S01]  /*a410*/  FFMA.FTZ R126, R126, R11.reuse, -R105.reuse ;  /* 0x0000000b7e7e7223 */ /* 0x180fe20000010869 */
[----:B------:R-:W-:-:S04]  /*a420*/  FFMA.FTZ R130, R130, R11, -R105 ;  /* 0x0000000b82827223 */ /* 0x000fc80000010869 */
[----:B------:R-:W1:Y:S01]  /*a430*/  MUFU.EX2 R13, R13 ;  /* 0x0000000d000d7308 */ /* 0x000e620000000800 */
[----:B--2---:R-:W-:-:S07]  /*a440*/  FFMA.FTZ R3, R2, R3, R157 ;  /* 0x0000000302037223 */ /* 0x004fce000001009d */
        /* <DEDUP_REMOVED lines=14> */
[----:B------:R-:W-:-:S06]  /*a530*/  FFMA.FTZ R100, R118, R11, -R105 ;  /* 0x0000000b76647223 */ /* 0x000fcc0000010869 */
        /* <DEDUP_REMOVED lines=18> */
[-CC-:B------:R-:W-:Y:S01]  /*a660*/  FFMA.FTZ R102, R122, R11.reuse, -R105.reuse ;  /* 0x0000000b7a667223 */ /* 0x180fe20000010869 */
[----:B------:R-:W-:-:S05]  /*a670*/  FFMA.FTZ R105, R132, R11, -R105 ;  /* 0x0000000b84697223 */ /* 0x000fca0000010869 */
        /* <DEDUP_REMOVED lines=58> */
.L_x_1272:
        /* <DEDUP_REMOVED lines=35> */
.L_x_1262:
[----:B------:R-:W-:-:S13]  /*ac50*/  R2UR UR4, R161 ;  /* 0x00000000a10472ca */ /* 0x000fda00000e0000 */
[----:B------:R-:W-:-:S13]  /*ac60*/  ISETP.GE.AND P1, PT, R10, UR4, PT ;  /* 0x000000040a007c0c */ /* 0x000fda000bf26270 */
[----:B------:R-:W-:Y:S05]  /*ac70*/  @!P1 BRA `(.L_x_1274) ;  /* 0x00000034001c9947 */ /* 0x000fea0003800000 */
[----:B------:R-:W-:Y:S01]  /*ac80*/  IMAD.MOV.U32 R9, RZ, RZ, R14 ;  /* 0x000000ffff097224 */ /* 0x000fe200078e000e */
[----:B------:R-:W-:Y:S01]  /*ac90*/  UMOV UR46, UR39 ;  /* 0x00000027002e7c82 */ /* 0x000fe20008000000 */
[----:B------:R-:W-:Y:S01]  /*aca0*/  IMAD.MOV.U32 R8, RZ, RZ, R12 ;  /* 0x000000ffff087224 */ /* 0x000fe200078e000c */
[----:B------:R-:W-:Y:S01]  /*acb0*/  UMOV UR4, UR38 ;  /* 0x0000002600047c82 */ /* 0x000fe20008000000 */
[----:B------:R-:W-:Y:S01]  /*acc0*/  ULDC UR47, c[0x0][0x9e4] ;  /* 0x00027900002f7ab9 */ /* 0x000fe20000000800 */
[----:B------:R-:W-:Y:S01]  /*acd0*/  ULDC UR50, c[0x0][0x9dc] ;  /* 0x0002770000327ab9 */ /* 0x000fe20000000800 */
[----:B------:R-:W-:Y:S01]  /*ace0*/  ULDC UR5, c[0x0][0x9d8] ;  /* 0x0002760000057ab9 */ /* 0x000fe20000000800 */
[----:B------:R-:W-:-:S05]  /*acf0*/  ULDC UR51, c[0x0][0x9e0] ;  /* 0x0002780000337ab9 */ /* 0x000fca0000000800 */
.L_x_1293:
[----:B------:R-:W-:-:S04]  /*ad00*/  UISETP.NE.AND UP0, UPT, UR4, 0x1, UPT ;  /* 0x000000010400788c */ /* 0x000fc8000bf05270 */
[----:B------:R-:W-:-:S04]  /*ad10*/  USEL UR39, URZ, 0x1, UP0 ;  /* 0x000000013f277887 */ /* 0x000fc80008000000 */
[----:B------:R-:W-:Y:S01]  /*ad20*/  ULOP3.LUT UR39, UR46, UR39, URZ, 0x3c, !UPT ;  /* 0x000000272e277292 */ /* 0x000fe2000f8e3c3f */
[----:B------:R-:W-:Y:S11]  /*ad30*/  @!P0 BRA `(.L_x_1275) ;  /* 0x0000000000048947 */ /* 0x000ff60003800000 */
[----:B------:R-:W-:Y:S01]  /*ad40*/  BPT.TRAP 0x1 ;  /* 0x000000040000795c */ /* 0x000fe20000300000 */
.L_x_1275:
        /* <DEDUP_REMOVED lines=9> */
.L_x_1276:
[----:B-1----:R-:W-:Y:S05]  /*ade0*/  @P1 BRA `(.L_x_1277) ;  /* 0x0000000000081947 */ /* 0x002fea0003800000 */
[----:B------:R-:W1:Y:S02]  /*adf0*/  SYNCS.PHASECHK.TRANS64.TRYWAIT P1, [UR6+0x2a830], R11 ;  /* 0x02a8300bff0075a7 */ /* 0x000e640008020146 */
[----:B-1----:R-:W-:Y:S05]  /*ae00*/  @!P1 BRA `(.L_x_1278) ;  /* 0x000000d800449947 */ /* 0x002fea0003800000 */
.L_x_1277:
        /* <DEDUP_REMOVED lines=138> */
.L_x_1279:
[----:B------:R-:W-:Y:S01]  /*b6b0*/  ULEA UR7, UR4, UR60, 0x3 ;  /* 0x0000003c04077291 */ /* 0x000fe2000f8e183f */
[----:B------:R-:W-:-:S05]  /*b6c0*/  IMAD.U32 R0, RZ, RZ, UR46 ;  /* 0x0000002eff007e24 */ /* 0x000fca000f8e00ff */
[----:B------:R-:W-:-:S04]  /*b6d0*/  SHF.L.U32 R0, R0, 0x1f, RZ ;  /* 0x0000001f00007819 */ /* 0x000fc800000006ff */
[----:B------:R2:W3:Y:S01]  /*b6e0*/  SYNCS.PHASECHK.TRANS64.TRYWAIT P1, [UR7+0x2a850], R0 ;  /* 0x02a85000ff0075a7 */ /* 0x0004e20008020147 */
[----:B------:R-:W-:Y:S05]  /*b6f0*/  @!P0 BRA `(.L_x_1280) ;  /* 0x0000000000048947 */ /* 0x000fea0003800000 */
[----:B------:R-:W-:Y:S01]  /*b700*/  BPT.TRAP 0x1 ;  /* 0x000000040000795c */ /* 0x000fe20000300000 */
.L_x_1280:
[----:B---3--:R-:W-:Y:S05]  /*b710*/  @P1 BRA `(.L_x_1281) ;  /* 0x0000000000081947 */ /* 0x008fea0003800000 */
[----:B------:R-:W3:Y:S02]  /*b720*/  SYNCS.PHASECHK.TRANS64.TRYWAIT P1, [UR7+0x2a850], R0 ;  /* 0x02a85000ff0075a7 */ /* 0x000ee40008020147 */
[----:B---3--:R-:W-:Y:S05]  /*b730*/  @!P1 BRA `(.L_x_1282) ;  /* 0x000000d000109947 */ /* 0x008fea0003800000 */
.L_x_1281:
        /* <DEDUP_REMOVED lines=37> */
.L_x_1283:
        /* <DEDUP_REMOVED lines=67> */
[----:B------:R-:W-:Y:S01]  /*bdc0*/  IMAD.IADD R129, R133, 0x1, -R18 ;  /* 0x0000000185817824 */ /* 0x000fe200078e0a12 */
[----:B------:R-:W-:Y:S01]  /*bdd0*/  ULOP3.LUT UR4, URZ, UR50, URZ, 0x33, !UPT ;  /* 0x000000323f047292 */ /* 0x000fe2000f8e333f */
[----:B------:R-:W-:-:S03]  /*bde0*/  IADD3 R12, -R17, R12, R16 ;  /* 0x0000000c110c7210 */ /* 0x000fc60007ffe110 */
[----:B------:R-:W2:Y:S02]  /*bdf0*/  MUFU.TANH R136, R136 ;  /* 0x0000008800887308 */ /* 0x000ea40000002400 */
[C---:B------:R-:W-:Y:S01]  /*be00*/  VIADD R145, R12.reuse, UR51 ;  /* 0x000000330c917c36 */ /* 0x040fe20008000000 */
[----:B------:R-:W-:Y:S01]  /*be10*/  SYNCS.ARRIVE.TRANS64.RED.A1T0 RZ, [UR6], RZ ;  /* 0x000000ffffff79a7 */ /* 0x000fe20008100406 */
[----:B------:R-:W-:Y:S02]  /*be20*/  VIADD R135, R12, UR4 ;  /* 0x000000040c877c36 */ /* 0x000fe40008000000 */
[--C-:B0-----:R-:W-:Y:S02]  /*be30*/  IMAD.IADD R149, R145, 0x1, R106.reuse ;  /* 0x0000000191957824 */ /* 0x101fe400078e026a */
        /* <DEDUP_REMOVED lines=60> */
.L_x_1286:
[----:B------:R-:W-:-:S05]  /*c200*/  IMAD.U32 R108, RZ, RZ, UR47 ;  /* 0x0000002fff6c7e24 */ /* 0x000fca000f8e00ff */
[----:B------:R-:W-:-:S13]  /*c210*/  ISETP.NE.AND P1, PT, R108, 0x1, PT ;  /* 0x000000016c00780c */ /* 0x000fda0003f25270 */
[----:B------:R-:W1:Y:S02]  /*c220*/  @P1 LDC.64 R12, c[0x0][0x9e8] ;  /* 0x00027a00ff0c1b82 */ /* 0x000e640000000a00 */
[----:B-1----:R-:W-:-:S05]  /*c230*/  @P1 IMAD.HI.U32 R12, R106, R12, RZ ;  /* 0x0000000c6a0c1227 */ /* 0x002fca00078e00ff */
[----:B------:R-:W-:-:S07]  /*c240*/  @P1 SHF.R.U32.HI R106, RZ, R13, R12 ;  /* 0x0000000dff6a1219 */ /* 0x000fce000001160c */
.L_x_1287:
[----:B------:R-:W-:Y:S05]  /*c250*/  BSYNC B0 ;  /* 0x0000000000007941 */ /* 0x000fea0003800000 */
.L_x_1285:
[----:B------:R-:W-:-:S05]  /*c260*/  IMAD R106, R106, R108, R129 ;  /* 0x0000006c6a6a7224 */ /* 0x000fca00078e0281 */
[----:B------:R-:W-:Y:S02]  /*c270*/  VIADDMNMX R149, R106, R108, R149, PT ;  /* 0x0000006c6a957246 */ /* 0x000fe40003800195 */
[----:B------:R-:W-:-:S07]  /*c280*/  VIMNMX R147, R147, R106, !PT ;  /* 0x0000006a93937248 */ /* 0x000fce0007fe0100 */
.L_x_1284:
        /* <DEDUP_REMOVED lines=133> */
.L_x_1290:
[----:B------:R-:W-:-:S05]  /*cae0*/  IMAD.U32 R158, RZ, RZ, UR47 ;  /* 0x0000002fff9e7e24 */ /* 0x000fca000f8e00ff */
[----:B------:R-:W-:-:S13]  /*caf0*/  ISETP.NE.AND P6, PT, R158, 0x1, PT ;  /* 0x000000019e00780c */ /* 0x000fda0003fc5270 */
[----:B------:R-:W0:Y:S02]  /*cb00*/  @P6 LDC.64 R12, c[0x0][0x9e8] ;  /* 0x00027a00ff0c6b82 */ /* 0x000e240000000a00 */
[----:B0-----:R-:W-:-:S05]  /*cb10*/  @P6 IMAD.HI.U32 R12, R111, R12, RZ ;  /* 0x0000000c6f0c6227 */ /* 0x001fca00078e00ff */
[----:B------:R-:W-:-:S07]  /*cb20*/  @P6 SHF.R.U32.HI R111, RZ, R13, R12 ;  /* 0x0000000dff6f6219 */ /* 0x000fce000001160c */
.L_x_1291:
[----:B------:R-:W-:Y:S05]  /*cb30*/  BSYNC B0 ;  /* 0x0000000000007941 */ /* 0x000fea0003800000 */
.L_x_1289:
[----:B------:R-:W-:-:S05]  /*cb40*/  IMAD R12, R111, R158, R129 ;  /* 0x0000009e6f0c7224 */ /* 0x000fca00078e0281 */
[----:B------:R-:W-:Y:S02]  /*cb50*/  VIADDMNMX R107, R12, R158, R107, PT ;  /* 0x0000009e0c6b7246 */ /* 0x000fe4000380016b */
[----:B------:R-:W-:-:S07]  /*cb60*/  VIMNMX R109, R109, R12, !PT ;  /* 0x0000000c6d6d7248 */ /* 0x000fce0007fe0100 */
.L_x_1288:
        /* <DEDUP_REMOVED lines=308> */
.L_x_1292:
[----:B------:R-:W0:Y:S01]  /*deb0*/  S2UR UR6, SR_CgaCtaId ;  /* 0x00000000000679c3 */ /* 0x000e220000008800 */
[----:B------:R-:W-:Y:S01]  /*dec0*/  R2UR UR4, R161 ;  /* 0x00000000a10472ca */ /* 0x000fe200000e0000 */
[----:B------:R-:W-:Y:S01]  /*ded0*/  UIADD3 UR7, UR7, 0x2a860, URZ ;  /* 0x0002a86007077890 */ /* 0x000fe2000fffe03f */
[----:B------:R-:W-:Y:S01]  /*dee0*/  F2FP.BF16.F32.PACK_AB R157, R8, R157 ;  /* 0x0000009d089d723e */ /* 0x000fe200000010ff */
[----:B------:R-:W-:Y:S01]  /*def0*/  UMOV UR46, UR39 ;  /* 0x00000027002e7c82 */ /* 0x000fe20008000000 */
[----:B------:R-:W-:Y:S01]  /*df00*/  F2FP.BF16.F32.PACK_AB R158, R136, R21 ;  /* 0x00000015889e723e */ /* 0x000fe200000010ff */
[----:B------:R-:W-:Y:S01]  /*df10*/  IMAD.MOV.U32 R9, RZ, RZ, R14 ;  /* 0x000000ffff097224 */ /* 0x000fe200078e000e */
[----:B------:R-:W-:Y:S01]  /*df20*/  F2FP.BF16.F32.PACK_AB R156, R220, R89 ;  /* 0x00000059dc9c723e */ /* 0x000fe200000010ff */
[----:B------:R-:W-:Y:S01]  /*df30*/  IMAD.MOV.U32 R8, RZ, RZ, R12 ;  /* 0x000000ffff087224 */ /* 0x000fe200078e000c */
[----:B------:R-:W-:Y:S02]  /*df40*/  F2FP.BF16.F32.PACK_AB R159, R124, R159 ;  /* 0x0000009f7c9f723e */ /* 0x000fe400000010ff */
[----:B------:R-:W-:-:S02]  /*df50*/  F2FP.BF16.F32.PACK_AB R152, R108, R15 ;  /* 0x0000000f6c98723e */ /* 0x000fc400000010ff */
[----:B------:R-:W-:Y:S02]  /*df60*/  F2FP.BF16.F32.PACK_AB R153, R20, R153 ;  /* 0x000000991499723e */ /* 0x000fe400000010ff */
[----:B------:R-:W-:Y:S01]  /*df70*/  ISETP.GT.AND P1, PT, R10, UR4, PT ;  /* 0x000000040a007c0c */ /* 0x000fe2000bf24270 */
[----:B------:R-:W-:Y:S01]  /*df80*/  UMOV UR4, UR38 ;  /* 0x0000002600047c82 */ /* 0x000fe20008000000 */
[----:B------:R-:W-:Y:S01]  /*df90*/  F2FP.BF16.F32.PACK_AB R154, R106, R13 ;  /* 0x0000000d6a9a723e */ /* 0x000fe200000010ff */
[----:B------:R-:W-:Y:S01]  /*dfa0*/  VIADD R10, R10, 0xffffffff ;  /* 0xffffffff0a0a7836 */ /* 0x000fe20000000000 */
        /* <DEDUP_REMOVED lines=20> */
.L_x_1274:
        /* <DEDUP_REMOVED lines=67> */
.L_x_1294:
[----:B------:R-:W-:Y:S01]  /*e520*/  ULEA UR5, UR38, UR60, 0x3 ;  /* 0x0000003c26057291 */ /* 0x000fe2000f8e183f */
[----:B------:R-:W-:-:S05]  /*e530*/  IMAD.U32 R0, RZ, RZ, UR39 ;  /* 0x00000027ff007e24 */ /* 0x000fca000f8e00ff */
[----:B------:R-:W-:-:S04]  /*e540*/  SHF.L.U32 R0, R0, 0x1f, RZ ;  /* 0x0000001f00007819 */ /* 0x000fc800000006ff */
[----:B------:R0:W1:Y:S01]  /*e550*/  SYNCS.PHASECHK.TRANS64.TRYWAIT P1, [UR5+0x2a850], R0 ;  /* 0x02a85000ff0075a7 */ /* 0x0000620008020145 */
[----:B------:R-:W-:Y:S05]  /*e560*/  @!P0 BRA `(.L_x_1295) ;  /* 0x0000000000048947 */ /* 0x000fea0003800000 */
[----:B------:R-:W-:Y:S01]  /*e570*/  BPT.TRAP 0x1 ;  /* 0x000000040000795c */ /* 0x000fe20000300000 */
.L_x_1295:
[----:B-1----:R-:W-:Y:S05]  /*e580*/  @P1 BRA `(.L_x_1296) ;  /* 0x0000000000081947 */ /* 0x002fea0003800000 */
[----:B------:R-:W1:Y:S02]  /*e590*/  SYNCS.PHASECHK.TRANS64.TRYWAIT P1, [UR5+0x2a850], R0 ;  /* 0x02a85000ff0075a7 */ /* 0x000e640008020145 */
[----:B-1----:R-:W-:Y:S05]  /*e5a0*/  @!P1 BRA `(.L_x_1297) ;  /* 0x000000a0008c9947 */ /* 0x002fea0003800000 */
.L_x_1296:
[----:B------:R-:W-:Y:S01]  /*e5b0*/  UIADD3 UR60, UR60, 0x400, URZ ;  /* 0x000004003c3c7890 */ /* 0x000fe2000fffe03f */
[----:B------:R-:W-:Y:S01]  /*e5c0*/  WARPGROUP.ARRIVE ;  /* 0x00000000000079c5 */ /* 0x000fe20000000000 */
[----:B------:R-:W-:Y:S01]  /*e5d0*/  UMOV UR7, 0x40000040 ;  /* 0x4000004000077882 */ /* 0x000fe20000000000 */
[----:B-1----:R-:W1:Y:S01]  /*e5e0*/  SHFL.BFLY PT, R5, R6, 0x2, 0x1f ;  /* 0x0c401f0006057f89 */ /* 0x002e6200000e0000 */
[----:B------:R-:W-:Y:S01]  /*e5f0*/  USHF.R.U32.HI UR60, URZ, 0x4, UR60 ;  /* 0x000000043f3c7899 */ /* 0x000fe2000801163c */
[----:B------:R-:W-:Y:S02]  /*e600*/  IMAD.MOV.U32 R4, RZ, RZ, RZ ;  /* 0x000000ffff047224 */ /* 0x000fe400078e00ff */
[----:B0-----:R-:W0:Y:S01]  /*e610*/  SHFL.BFLY PT, R0, R3, 0x2, 0x1f ;  /* 0x0c401f0003007f89 */ /* 0x001e2200000e0000 */
[----:B------:R-:W-:Y:S01]  /*e620*/  ULOP3.LUT UR60, UR60, 0x3fff, URZ, 0xc0, !UPT ;  /* 0x00003fff3c3c7892 */ /* 0x000fe2000f8ec03f */
[----:B------:R-:W-:-:S03]  /*e630*/  IMAD.MOV.U32 R94, RZ, RZ, -0x800000 ;  /* 0xff800000ff5e7424 */ /* 0x000fc600078e00ff */
[----:B------:R-:W-:-:S04]  /*e640*/  ULOP3.LUT UR4, UR60, 0x3000000, URZ, 0xfc, !UPT ;  /* 0x030000003c047892 */ /* 0x000fc8000f8efc3f */
[----:B------:R-:W-:-:S07]  /*e650*/  UIMAD UR4, UR38, 0x600, UR4 ;  /* 0x00000600260478a4 */ /* 0x000fce000f8e0204 */
[----:B------:R-:W-:Y:S02]  /*e660*/  UMOV UR6, UR4 ;  /* 0x0000000400067c82 */ /* 0x000fe40008000000 */
[----:B------:R-:W-:Y:S01]  /*e670*/  HGMMA.64x128x16.F32.BF16 R24, R156, gdesc[UR4].tnspB, R24, gsb0 ;  /* 0x41e000049c187df0 */ /* 0x000fe20008001818 */
[----:B------:R-:W-:Y:S01]  /*e680*/  UIADD3 UR6, UR4, 0x80, URZ ;  /* 0x0000008004067890 */ /* 0x000fe2000fffe03f */
[----:B-1----:R-:W-:Y:S01]  /*e690*/  FADD.FTZ R5, R5, R6 ;  /* 0x0000000605057221 */ /* 0x002fe20000010000 */
[----:B------:R-:W-:Y:S01]  /*e6a0*/  UMOV UR7, 0x40000040 ;  /* 0x4000004000077882 */ /* 0x000fe20000000000 */
[----:B0-----:R-:W-:-:S03]  /*e6b0*/  FADD.FTZ R2, R0, R3 ;  /* 0x0000000300027221 */ /* 0x001fc60000010000 */
[----:B------:R-:W0:Y:S04]  /*e6c0*/  SHFL.BFLY PT, R0, R5, 0x1, 0x1f ;  /* 0x0c201f0005007f89 */ /* 0x000e2800000e0000 */
[----:B------:R-:W1:Y:S01]  /*e6d0*/  SHFL.BFLY PT, R7, R2, 0x1, 0x1f ;  /* 0x0c201f0002077f89 */ /* 0x000e6200000e0000 */
[----:B0-----:R-:W-:Y:S01]  /*e6e0*/  FADD.FTZ R9, R5, R0 ;  /* 0x0000000005097221 */ /* 0x001fe20000010000 */
[----:B------:R-:W-:Y:S02]  /*e6f0*/  IMAD.MOV.U32 R0, RZ, RZ, -0x800000 ;  /* 0xff800000ff007424 */ /* 0x000fe400078e00ff */
[----:B-1----:R-:W-:Y:S02]  /*e700*/  FADD.FTZ R10, R2, R7 ;  /* 0x00000007020a7221 */ /* 0x002fe40000010000 */
[----:B------:R-:W-:Y:S01]  /*e710*/  FSETP.NE.FTZ.AND P1, PT, R9, RZ, PT ;  /* 0x000000ff0900720b */ /* 0x000fe20003f35000 */
[----:B------:R-:W-:-:S02]  /*e720*/  IMAD.MOV.U32 R7, RZ, RZ, RZ ;  /* 0x000000ffff077224 */ /* 0x000fc400078e00ff */
        /* <DEDUP_REMOVED lines=38> */
.L_x_1298:
[----:B------:R-:W-:Y:S01]  /*e990*/  R2UR UR6, R184 ;  /* 0x00000000b80672ca */ /* 0x000fe200000e0000 */
[----:B------:R-:W-:Y:S01]  /*e9a0*/  UIADD3 UR4, UR5, 0x2a860, URZ ;  /* 0x0002a86005047890 */ /* 0x000fe2000fffe03f */
[-C--:B------:R-:W-:Y:S01]  /*e9b0*/  FMUL.FTZ R2, R24, R4.reuse ;  /* 0x0000000418027220 */ /* 0x080fe20000410000 */
[----:B------:R-:W-:Y:S01]  /*e9c0*/  UIADD3 UR38, UR38, 0x1, URZ ;  /* 0x0000000126267890 */ /* 0x000fe2000fffe03f */
[-C--:B------:R-:W-:Y:S01]  /*e9d0*/  FMUL.FTZ R3, R25, R4.reuse ;  /* 0x0000000419037220 */ /* 0x080fe20000410000 */
[-C--:B------:R-:W-:Y:S01]  /*e9e0*/  FMUL.FTZ R20, R28, R4.reuse ;  /* 0x000000041c147220 */ /* 0x080fe20000410000 */
        /* <DEDUP_REMOVED lines=8> */
[-C--:B------:R-:W-:Y:S01]  /*ea70*/  FMUL.FTZ R41, R41, R4.reuse ;  /* 0x0000000429297220 */ /* 0x080fe20000410000 */
[-C--:B------:R-:W-:Y:S01]  /*ea80*/  FMUL.FTZ R44, R44, R4.reuse ;  /* 0x000000042c2c7220 */ /* 0x080fe20000410000 */
[-C--:B------:R-:W-:Y:S01]  /*ea90*/  FMUL.FTZ R45, R45, R4.reuse ;  /* 0x000000042d2d7220 */ /* 0x080fe20000410000 */
[-C--:B------:R-:W-:Y:S01]  /*eaa0*/  FMUL.FTZ R48, R48, R4.reuse ;  /* 0x0000000430307220 */ /* 0x080fe20000410000 */
[----:B------:R-:W-:Y:S01]  /*eab0*/  FMUL.FTZ R49, R49, R4 ;  /* 0x0000000431317220 */ /* 0x000fe20000410000 */
[----:B------:R-:W-:-:S02]  /*eac0*/  IMAD.U32 R184, RZ, RZ, UR6 ;  /* 0x00000006ffb87e24 */ /* 0x000fc4000f8e00ff */
[-C--:B------:R-:W-:Y:S01]  /*ead0*/  FMUL.FTZ R52, R52, R4.reuse ;  /* 0x0000000434347220 */ /* 0x080fe20000410000 */
[-C--:B------:R-:W-:Y:S01]  /*eae0*/  FMUL.FTZ R53, R53, R4.reuse ;  /* 0x0000000435357220 */ /* 0x080fe20000410000 */
[-C--:B------:R-:W-:Y:S01]  /*eaf0*/  FMUL.FTZ R56, R56, R4.reuse ;  /* 0x0000000438387220 */ /* 0x080fe20000410000 */
[-C--:B------:R-:W-:Y:S01]  /*eb00*/  FMUL.FTZ R57, R57, R4.reuse ;  /* 0x0000000439397220 */ /* 0x080fe20000410000 */
[----:B------:R-:W0:Y:S01]  /*eb10*/  S2UR UR6, SR_CgaCtaId ;  /* 0x00000000000679c3 */ /* 0x000e220000008800 */
        /* <DEDUP_REMOVED lines=52> */
.L_x_1220:
[----:B------:R-:W0:Y:S01]  /*ee60*/  S2R R4, SR_CgaCtaId ;  /* 0x0000000000047919 */ /* 0x000e220000008800 */
[----:B------:R-:W-:Y:S01]  /*ee70*/  MOV R19, 0x400 ;  /* 0x0000040000137802 */ /* 0x000fe20000000f00 */
[----:B------:R-:W-:Y:S01]  /*ee80*/  BSSY B0, `(.L_x_1299) ;  /* 0x0000304000007945 */ /* 0x000fe20003800000 */
[----:B------:R-:W-:Y:S02]  /*ee90*/  BAR.SYNC.DEFER_BLOCKING 0x5, 0x180 ;  /* 0x0146000000007b1d */ /* 0x000fe40000010000 */
[----:B0-----:R-:W-:-:S05]  /*eea0*/  LEA R19, R4, R19, 0x18 ;  /* 0x0000001304137211 */ /* 0x001fca00078ec0ff */
[----:B------:R-:W0:Y:S02]  /*eeb0*/  LDS.128 R4, [R19+0x2a8d0] ;  /* 0x02a8d00013047984 */ /* 0x000e240000000c00 */
[----:B0-----:R-:W-:Y:S02]  /*eec0*/  R2UR UR6, R5 ;  /* 0x00000000050672ca */ /* 0x001fe400000e0000 */
[----:B------:R-:W-:Y:S02]  /*eed0*/  R2UR UR5, R6 ;  /* 0x00000000060572ca */ /* 0x000fe400000e0000 */
[----:B------:R-:W-:Y:S01]  /*eee0*/  R2UR UR7, R7 ;  /* 0x00000000070772ca */ /* 0x000fe200000e0000 */
[----:B------:R-:W-:Y:S06]  /*eef0*/  BAR.ARV 0x4, 0x180 ;  /* 0x0106000000007b1d */ /* 0x000fec0000002000 */
[----:B------:R-:W-:Y:S08]  /*ef00*/  @P0 BRA `(.L_x_1300) ;  /* 0x0000002000880947 */ /* 0x000ff00003800000 */
[----:B------:R-:W0:Y:S01]  /*ef10*/  S2R R4, SR_SWINHI ;  /* 0x0000000000047919 */ /* 0x000e220000002f00 */
[----:B------:R-:W-:Y:S01]  /*ef20*/  R2UR UR13, R183 ;  /* 0x00000000b70d72ca */ /* 0x000fe200000e0000 */
[----:B------:R-:W-:Y:S01]  /*ef30*/  ULDC.64 UR10, c[0x0][0xc00] ;  /* 0x00030000000a7ab9 */ /* 0x000fe20000000a00 */
[----:B------:R-:W-:Y:S01]  /*ef40*/  ULDC.64 UR8, c[0x0][0xc00] ;  /* 0x0003000000087ab9 */ /* 0x000fe20000000a00 */
[----:B------:R-:W-:Y:S02]  /*ef50*/  R2UR UR15, R164 ;  /* 0x00000000a40f72ca */ /* 0x000fe400000e0000 */
[----:B------:R-:W-:Y:S02]  /*ef60*/  R2UR UR12, R22 ;  /* 0x00000000160c72ca */ /* 0x000fe400000e0000 */
[----:B------:R-:W-:Y:S02]  /*ef70*/  R2UR UR14, R165 ;  /* 0x00000000a50e72ca */ /* 0x000fe400000e0000 */
[----:B------:R-:W-:-:S04]  /*ef80*/  R2UR UR20, R166 ;  /* 0x00000000a61472ca */ /* 0x000fc800000e0000 */
[----:B------:R-:W-:Y:S01]  /*ef90*/  UIMAD.WIDE UR8, UR13, 0x4, UR8 ;  /* 0x000000040d0878a5 */ /* 0x000fe2000f8e0208 */
[----:B------:R-:W-:Y:S02]  /*efa0*/  MOV R16, R19 ;  /* 0x0000001300107202 */ /* 0x000fe40000000f00 */
[----:B0-----:R-:W-:-:S03]  /*efb0*/  MOV R17, R4 ;  /* 0x0000000400117202 */ /* 0x001fc60000000f00 */
[----:B------:R-:W-:-:S03]  /*efc0*/  IMAD.WIDE R4, R203, 0x2, R16 ;  /* 0x00000002cb047825 */ /* 0x000fc600078e0210 */
[C---:B------:R-:W-:Y:S02]  /*efd0*/  LOP3.LUT R7, R4.reuse, 0x380, RZ, 0xc0, !PT ;  /* 0x0000038004077812 */ /* 0x040fe400078ec0ff */
[C---:B------:R-:W-:Y:S02]  /*efe0*/  IADD3 R8, P5, R4.reuse, 0x40, RZ ;  /* 0x0000004004087810 */ /* 0x040fe40007fbe0ff */
[----:B------:R-:W-:Y:S02]  /*eff0*/  SHF.R.U64 R7, R7, 0x3, RZ ;  /* 0x0000000307077819 */ /* 0x000fe400000012ff */
[C---:B------:R-:W-:Y:S01]  /*f000*/  IADD3 R31, P6, R4.reuse, 0x20, RZ ;  /* 0x00000020041f7810 */ /* 0x040fe20007fde0ff */
[--C-:B------:R-:W-:Y:S01]  /*f010*/  IMAD.X R27, RZ, RZ, R5.reuse, P5 ;  /* 0x000000ffff1b7224 */ /* 0x100fe200028e0605 */
[C---:B------:R-:W-:Y:S02]  /*f020*/  IADD3 R75, P4, R4.reuse, 0x60, RZ ;  /* 0x00000060044b7810 */ /* 0x040fe40007f9e0ff */
[C---:B------:R-:W-:Y:S01]  /*f030*/  IADD3 R95, P3, R4.reuse, 0x4000, RZ ;  /* 0x00004000045f7810 */ /* 0x040fe20007f7e0ff */
[--C-:B------:R-:W-:Y:S01]  /*f040*/  IMAD.X R29, RZ, RZ, R5.reuse, P6 ;  /* 0x000000ffff1d7224 */ /* 0x100fe200030e0605 */
[C---:B------:R-:W-:Y:S01]  /*f050*/  IADD3 R97, P2, R4.reuse, 0x4020, RZ ;  /* 0x0000402004617810 */ /* 0x040fe20007f5e0ff */
[--C-:B------:R-:W-:Y:S01]  /*f060*/  IMAD.X R15, RZ, RZ, R5.reuse, P4 ;  /* 0x000000ffff0f7224 */ /* 0x100fe200020e0605 */
[C---:B------:R-:W-:Y:S01]  /*f070*/  IADD3 R99, P1, R4.reuse, 0x4040, RZ ;  /* 0x0000404004637810 */ /* 0x040fe20007f3e0ff */
[--C-:B------:R-:W-:Y:S01]  /*f080*/  IMAD.X R25, RZ, RZ, R5.reuse, P3 ;  /* 0x000000ffff197224 */ /* 0x100fe200018e0605 */
[----:B------:R-:W-:Y:S01]  /*f090*/  BAR.SYNC.DEFER_BLOCKING 0x1, 0x100 ;  /* 0x0044000000007b1d */ /* 0x000fe20000010000 */
        /* <DEDUP_REMOVED lines=9> */
[----:B------:R-:W-:Y:S02]  /*f130*/  LOP3.LUT R12, R95, 0x380, RZ, 0xc0, !PT ;  /* 0x000003805f0c7812 */ /* 0x000fe400078ec0ff */
[----:B------:R-:W-:Y:S02]  /*f140*/  SHF.R.U64 R10, R10, 0x3, RZ ;  /* 0x000000030a0a7819 */ /* 0x000fe400000012ff */
[----:B------:R-:W-:Y:S02]  /*f150*/  LOP3.LUT R26, R7, R8, RZ, 0x3c, !PT ;  /* 0x00000008071a7212 */ /* 0x000fe400078e3cff */
[----:B------:R-:W-:-:S02]  /*f160*/  SHF.R.U64 R6, R6, 0x3, RZ ;  /* 0x0000000306067819 */ /* 0x000fc400000012ff */
[----:B------:R-:W-:Y:S02]  /*f170*/  LOP3.LUT R8, R97, 0x380, RZ, 0xc0, !PT ;  /* 0x0000038061087812 */ /* 0x000fe400078ec0ff */
[----:B------:R-:W-:Y:S02]  /*f180*/  SHF.R.U64 R12, R12, 0x3, RZ ;  /* 0x000000030c0c7819 */ /* 0x000fe400000012ff */
[----:B------:R-:W-:Y:S02]  /*f190*/  LOP3.LUT R14, R10, R75, RZ, 0x3c, !PT ;  /* 0x0000004b0a0e7212 */ /* 0x000fe400078e3cff */
[----:B------:R-:W-:Y:S02]  /*f1a0*/  LOP3.LUT R28, R6, R31, RZ, 0x3c, !PT ;  /* 0x0000001f061c7212 */ /* 0x000fe400078e3cff */
[----:B------:R-:W-:Y:S02]  /*f1b0*/  LOP3.LUT R10, R99, 0x380, RZ, 0xc0, !PT ;  /* 0x00000380630a7812 */ /* 0x000fe400078ec0ff */
[----:B------:R-:W-:-:S02]  /*f1c0*/  SHF.R.U64 R8, R8, 0x3, RZ ;  /* 0x0000000308087819 */ /* 0x000fc400000012ff */
[----:B------:R-:W-:Y:S02]  /*f1d0*/  LOP3.LUT R31, R74, 0x380, RZ, 0xc0, !PT ;  /* 0x000003804a1f7812 */ /* 0x000fe400078ec0ff */
[----:B------:R-:W-:Y:S02]  /*f1e0*/  LOP3.LUT R24, R12, R95, RZ, 0x3c, !PT ;  /* 0x0000005f0c187212 */ /* 0x000fe400078e3cff */
[----:B------:R-:W-:Y:S02]  /*f1f0*/  SHF.R.U64 R10, R10, 0x3, RZ ;  /* 0x000000030a0a7819 */ /* 0x000fe400000012ff */
[----:B------:R-:W-:Y:S02]  /*f200*/  LOP3.LUT R12, R8, R97, RZ, 0x3c, !PT ;  /* 0x00000061080c7212 */ /* 0x000fe400078e3cff */
[----:B------:R-:W-:Y:S02]  /*f210*/  MOV R30, R4 ;  /* 0x00000004001e7202 */ /* 0x000fe40000000f00 */
[----:B------:R-:W-:-:S02]  /*f220*/  SHF.R.U64 R31, R31, 0x3, RZ ;  /* 0x000000031f1f7819 */ /* 0x000fc400000012ff */
[----:B------:R-:W-:Y:S02]  /*f230*/  F2FP.BF16.F32.PACK_AB R4, R3, R2 ;  /* 0x000000020304723e */ /* 0x000fe400000010ff */
[----:B------:R-:W-:Y:S02]  /*f240*/  F2FP.BF16.F32.PACK_AB R5, R89, R88 ;  /* 0x000000585905723e */ /* 0x000fe400000010ff */
[----:B------:R-:W-:Y:S02]  /*f250*/  F2FP.BF16.F32.PACK_AB R6, R21, R20 ;  /* 0x000000141506723e */ /* 0x000fe400000010ff */
[----:B------:R-:W-:Y:S02]  /*f260*/  F2FP.BF16.F32.PACK_AB R7, R91, R90 ;  /* 0x0000005a5b07723e */ /* 0x000fe400000010ff */
[----:B------:R-:W-:Y:S02]  /*f270*/  LOP3.LUT R10, R10, R99, RZ, 0x3c, !PT ;  /* 0x000000630a0a7212 */ /* 0x000fe400078e3cff */
[----:B------:R-:W-:Y:S01]  /*f280*/  MOV R97, R14 ;  /* 0x0000000e00617202 */ /* 0x000fe20000000f00 */
[----:B------:R0:W-:Y:S01]  /*f290*/  STSM.16.M88.4 [R30], R4 ;  /* 0x000000041e007844 */ /* 0x0001e20000000200 */
[----:B------:R-:W-:-:S02]  /*f2a0*/  MOV R95, R12 ;  /* 0x0000000c005f7202 */ /* 0x000fc40000000f00 */
[----:B------:R-:W-:Y:S02]  /*f2b0*/  LOP3.LUT R8, R31, R74, RZ, 0x3c, !PT ;  /* 0x0000004a1f087212 */ /* 0x000fe400078e3cff */
[----:B------:R-:W-:Y:S02]  /*f2c0*/  MOV R99, R28 ;  /* 0x0000001c00637202 */ /* 0x000fe40000000f00 */
[----:B------:R-:W-:Y:S02]  /*f2d0*/  MOV R98, R26 ;  /* 0x0000001a00627202 */ /* 0x000fe40000000f00 */
[----:B------:R-:W-:Y:S02]  /*f2e0*/  MOV R96, R24 ;  /* 0x0000001800607202 */ /* 0x000fe40000000f00 */
[----:B------:R-:W-:Y:S02]  /*f2f0*/  F2FP.BF16.F32.PACK_AB R12, R33, R32 ;  /* 0x00000020210c723e */ /* 0x000fe400000010ff */
[----:B------:R-:W-:-:S02]  /*f300*/  F2FP.BF16.F32.PACK_AB R13, R35, R34 ;  /* 0x00000022230d723e */ /* 0x000fc400000010ff */
[----:B------:R-:W-:Y:S02]  /*f310*/  F2FP.BF16.F32.PACK_AB R14, R37, R36 ;  /* 0x00000024250e723e */ /* 0x000fe400000010ff */
[----:B------:R-:W-:Y:S02]  /*f320*/  F2FP.BF16.F32.PACK_AB R15, R39, R38 ;  /* 0x00000026270f723e */ /* 0x000fe400000010ff */
[----:B------:R-:W-:Y:S02]  /*f330*/  F2FP.BF16.F32.PACK_AB R24, R41, R40 ;  /* 0x000000282918723e */ /* 0x000fe400000010ff */
[----:B------:R-:W-:Y:S01]  /*f340*/  F2FP.BF16.F32.PACK_AB R25, R43, R42 ;  /* 0x0000002a2b19723e */ /* 0x000fe200000010ff */
[----:B------:R-:W-:Y:S01]  /*f350*/  STSM.16.M88.4 [R99], R12 ;  /* 0x0000000c63007844 */ /* 0x000fe20000000200 */
[----:B------:R-:W-:Y:S02]  /*f360*/  F2FP.BF16.F32.PACK_AB R26, R45, R44 ;  /* 0x0000002c2d1a723e */ /* 0x000fe400000010ff */
[----:B------:R-:W-:-:S02]  /*f370*/  F2FP.BF16.F32.PACK_AB R27, R47, R46 ;  /* 0x0000002e2f1b723e */ /* 0x000fc400000010ff */
[----:B------:R-:W-:Y:S02]  /*f380*/  F2FP.BF16.F32.PACK_AB R28, R49, R48 ;  /* 0x00000030311c723e */ /* 0x000fe400000010ff */
[----:B------:R-:W-:Y:S01]  /*f390*/  F2FP.BF16.F32.PACK_AB R29, R51, R50 ;  /* 0x00000032331d723e */ /* 0x000fe200000010ff */
[----:B------:R1:W-:Y:S01]  /*f3a0*/  STSM.16.M88.4 [R98], R24 ;  /* 0x0000001862007844 */ /* 0x0003e20000000200 */
[----:B0-----:R-:W-:Y:S02]  /*f3b0*/  F2FP.BF16.F32.PACK_AB R30, R53, R52 ;  /* 0x00000034351e723e */ /* 0x001fe400000010ff */
[----:B------:R-:W-:Y:S02]  /*f3c0*/  F2FP.BF16.F32.PACK_AB R31, R55, R54 ;  /* 0x00000036371f723e */ /* 0x000fe400000010ff */
[----:B------:R-:W-:Y:S02]  /*f3d0*/  MOV R75, R10 ;  /* 0x0000000a004b7202 */ /* 0x000fe40000000f00 */
[----:B------:R-:W-:Y:S01]  /*f3e0*/  MOV R74, R8 ;  /* 0x00000008004a7202 */ /* 0x000fe20000000f00 */
[----:B------:R0:W-:Y:S01]  /*f3f0*/  STSM.16.M88.4 [R97], R28 ;  /* 0x0000001c61007844 */ /* 0x0001e20000000200 */
[----:B------:R-:W-:-:S02]  /*f400*/  F2FP.BF16.F32.PACK_AB R4, R57, R56 ;  /* 0x000000383904723e */ /* 0x000fc400000010ff */
[----:B------:R-:W-:Y:S02]  /*f410*/  F2FP.BF16.F32.PACK_AB R5, R59, R58 ;  /* 0x0000003a3b05723e */ /* 0x000fe400000010ff */
[----:B------:R-:W-:Y:S02]  /*f420*/  F2FP.BF16.F32.PACK_AB R6, R61, R60 ;  /* 0x0000003c3d06723e */ /* 0x000fe400000010ff */
[----:B------:R-:W-:Y:S01]  /*f430*/  F2FP.BF16.F32.PACK_AB R7, R63, R62 ;  /* 0x0000003e3f07723e */ /* 0x000fe200000010ff */
[----:B-1----:R-:W1:Y:S01]  /*f440*/  LDC.64 R98, c[0x0][0xc08] ;  /* 0x00030200ff627b82 */ /* 0x002e620000000a00 */
[----:B------:R-:W-:Y:S02]  /*f450*/  F2FP.BF16.F32.PACK_AB R8, R65, R64 ;  /* 0x000000404108723e */ /* 0x000fe400000010ff */
[----:B------:R-:W-:Y:S01]  /*f460*/  F2FP.BF16.F32.PACK_AB R9, R67, R66 ;  /* 0x000000424309723e */ /* 0x000fe200000010ff */
[----:B------:R-:W-:Y:S01]  /*f470*/  STSM.16.M88.4 [R96], R4 ;  /* 0x0000000460007844 */ /* 0x000fe20000000200 */
[----:B------:R-:W-:-:S02]  /*f480*/  F2FP.BF16.F32.PACK_AB R10, R69, R68 ;  /* 0x00000044450a723e */ /* 0x000fc400000010ff */
[----:B------:R-:W-:Y:S01]  /*f490*/  F2FP.BF16.F32.PACK_AB R11, R71, R70 ;  /* 0x00000046470b723e */ /* 0x000fe200000010ff */
[----:B0-----:R-:W-:Y:S01]  /*f4a0*/  IMAD.U32 R28, RZ, RZ, UR8 ;  /* 0x00000008ff1c7e24 */ /* 0x001fe2000f8e00ff */
[----:B------:R-:W-:Y:S01]  /*f4b0*/  F2FP.BF16.F32.PACK_AB R12, R73, R72 ;  /* 0x00000048490c723e */ /* 0x000fe200000010ff */
[----:B------:R-:W-:Y:S01]  /*f4c0*/  IMAD.U32 R29, RZ, RZ, UR9 ;  /* 0x00000009ff1d7e24 */ /* 0x000fe2000f8e00ff */
[----:B------:R-:W-:Y:S01]  /*f4d0*/  F2FP.BF16.F32.PACK_AB R13, R93, R92 ;  /* 0x0000005c5d0d723e */ /* 0x000fe200000010ff */
[----:B------:R-:W-:Y:S01]  /*f4e0*/  STSM.16.M88.4 [R95], R8 ;  /* 0x000000085f007844 */ /* 0x000fe20000000200 */
[----:B------:R-:W-:Y:S02]  /*f4f0*/  F2FP.BF16.F32.PACK_AB R14, R77, R76 ;  /* 0x0000004c4d0e723e */ /* 0x000fe400000010ff */
[----:B------:R-:W-:Y:S02]  /*f500*/  F2FP.BF16.F32.PACK_AB R15, R79, R78 ;  /* 0x0000004e4f0f723e */ /* 0x000fe400000010ff */
[----:B------:R-:W-:-:S02]  /*f510*/  F2FP.BF16.F32.PACK_AB R24, R81, R80 ;  /* 0x000000505118723e */ /* 0x000fc400000010ff */
[----:B------:R-:W-:Y:S01]  /*f520*/  F2FP.BF16.F32.PACK_AB R25, R83, R82 ;  /* 0x000000525319723e */ /* 0x000fe200000010ff */
[----:B------:R0:W-:Y:S01]  /*f530*/  STSM.16.M88.4 [R75], R12 ;  /* 0x0000000c4b007844 */ /* 0x0001e20000000200 */
[----:B------:R-:W-:Y:S02]  /*f540*/  F2FP.BF16.F32.PACK_AB R26, R85, R84 ;  /* 0x00000054551a723e */ /* 0x000fe400000010ff */
[----:B------:R-:W-:Y:S02]  /*f550*/  F2FP.BF16.F32.PACK_AB R27, R87, R86 ;  /* 0x00000056571b723e */ /* 0x000fe400000010ff */
[----:B------:R-:W-:-:S03]  /*f560*/  ISETP.NE.U32.AND P0, PT, RZ, UR10, PT ;  /* 0x0000000aff007c0c */ /* 0x000fc6000bf05070 */
[----:B------:R2:W-:Y:S01]  /*f570*/  STSM.16.M88.4 [R74], R24 ;  /* 0x000000184a007844 */ /* 0x0005e20000000200 */
[----:B------:R-:W-:Y:S01]  /*f580*/  BAR.SYNC.DEFER_BLOCKING 0x1, 0x100 ;  /* 0x0044000000007b1d */ /* 0x000fe20000010000 */
[----:B------:R-:W-:-:S07]  /*f590*/  ISETP.NE.AND.EX P0, PT, RZ, UR11, PT, P0 ;  /* 0x0000000bff007c0c */ /* 0x000fce000bf05300 */
[----:B0-----:R-:W0:Y:S06]  /*f5a0*/  LDC R75, c[0x0][0xbe8] ;  /* 0x0002fa00ff4b7b82 */ /* 0x001e2c0000000800 */
[----:B------:R-:W3:Y:S01]  /*f5b0*/  @P0 LDG.E R30, desc[UR36][R28.64] ;  /* 0x000000241c1e0981 */ /* 0x000ee2000c1e1900 */
[----:B-1----:R-:W-:Y:S02]  /*f5c0*/  ISETP.NE.U32.AND P1, PT, R98, RZ, PT ;  /* 0x000000ff6200720c */ /* 0x002fe40003f25070 */
[----:B------:R-:W-:-:S11]  /*f5d0*/  R2UR UR4, R99 ;  /* 0x00000000630472ca */ /* 0x000fd600000e0000 */
[----:B------:R-:W-:Y:S02]  /*f5e0*/  VOTEU.ANY UP0, P1 ;  /* 0x00000000003f7886 */ /* 0x000fe40000800100 */
[----:B------:R-:W-:Y:S01]  /*f5f0*/  UISETP.NE.AND.EX UP0, UPT, UR4, URZ, UPT, UP0 ;  /* 0x0000003f0400728c */ /* 0x000fe2000bf05300 */
[----:B0-----:R-:W-:Y:S02]  /*f600*/  ISETP.NE.AND P1, PT, R75, 0x1, PT ;  /* 0x000000014b00780c */ /* 0x001fe40003f25270 */
[----:B------:R-:W-:Y:S02]  /*f610*/  ULDC UR4, c[0x0][0xa88] ;  /* 0x0002a20000047ab9 */ /* 0x000fe40000000800 */
[----:B--2---:R-:W-:Y:S01]  /*f620*/  IMAD.U32 R74, RZ, RZ, UR4 ;  /* 0x00000004ff4a7e24 */ /* 0x004fe2000f8e00ff */
[----:B------:R-:W-:Y:S01]  /*f630*/  PLOP3.LUT P4, PT, PT, PT, UP0, 0x80, 0x0 ;  /* 0x000000000000781c */ /* 0x000fe20003f8f008 */
[----:B------:R-:W-:-:S04]  /*f640*/  ULDC UR4, c[0x0][0xad4] ;  /* 0x0002b50000047ab9 */ /* 0x000fc80000000800 */
[----:B------:R-:W-:Y:S02]  /*f650*/  @UP0 ULDC.64 UR8, c[0x0][0xc08] ;  /* 0x0003020000080ab9 */ /* 0x000fe40000000a00 */
[----:B------:R-:W-:Y:S01]  /*f660*/  @UP0 UIMAD.WIDE UR8, UR13, 0x4, UR8 ;  /* 0x000000040d0808a5 */ /* 0x000fe2000f8e0208 */
[----:B------:R-:W0:Y:S01]  /*f670*/  @P1 LDC R6, c[0x0][0xbec] ;  /* 0x0002fb00ff061b82 */ /* 0x000e220000000800 */
[----:B------:R-:W-:-:S04]  /*f680*/  UISETP.NE.AND UP0, UPT, UR15, URZ, UPT ;  /* 0x0000003f0f00728c */ /* 0x000fc8000bf05270 */
[----:B------:R-:W-:Y:S01]  /*f690*/  USEL UR4, UR15, UR4, UP0 ;  /* 0x000000040f047287 */ /* 0x000fe20008000000 */
[----:B------:R-:W-:Y:S02]  /*f6a0*/  IMAD.U32 R4, RZ, RZ, UR8 ;  /* 0x00000008ff047e24 */ /* 0x000fe4000f8e00ff */
[----:B------:R-:W1:Y:S01]  /*f6b0*/  @P1 LDC R9, c[0x0][0xbf0] ;  /* 0x0002fc00ff091b82 */ /* 0x000e620000000800 */
[----:B------:R-:W-:Y:S01]  /*f6c0*/  UISETP.GT.AND UP1, UPT, UR4, 0x1, UPT ;  /* 0x000000010400788c */ /* 0x000fe2000bf24270 */
[----:B------:R-:W-:Y:S01]  /*f6d0*/  IMAD.U32 R5, RZ, RZ, UR9 ;  /* 0x00000009ff057e24 */ /* 0x000fe2000f8e00ff */
[----:B------:R-:W-:Y:S02]  /*f6e0*/  UMOV UR19, 0x9b8 ;  /* 0x000009b800137882 */ /* 0x000fe40000000000 */
[----:B------:R-:W-:Y:S02]  /*f6f0*/  USEL UR19, UR19, 0x978, UP1 ;  /* 0x0000097813137887 */ /* 0x000fe40008800000 */
[----:B------:R-:W-:Y:S01]  /*f700*/  UISETP.NE.U32.AND UP0, UPT, UR10, URZ, UPT ;  /* 0x0000003f0a00728c */ /* 0x000fe2000bf05070 */
[----:B------:R-:W-:Y:S01]  /*f710*/  VIADD R13, R23, UR12 ;  /* 0x0000000c170d7c36 */ /* 0x000fe20008000000 */
[----:B------:R-:W-:Y:S01]  /*f720*/  USHF.R.S32.HI UR10, URZ, 0x1f, UR13 ;  /* 0x0000001f3f0a7899 */ /* 0x000fe2000801140d */
[----:B------:R0:W5:Y:S01]  /*f730*/  @P4 LDG.E R74, desc[UR36][R4.64] ;  /* 0x00000024044a4981 */ /* 0x000162000c1e1900 */
[----:B------:R-:W-:Y:S01]  /*f740*/  UISETP.NE.AND.EX UP0, UPT, UR11, URZ, UPT, UP0 ;  /* 0x0000003f0b00728c */ /* 0x000fe2000bf05300 */
[----:B------:R-:W-:Y:S01]  /*f750*/  IMAD.MOV.U32 R7, RZ, RZ, R13 ;  /* 0x000000ffff077224 */ /* 0x000fe200078e000d */
[----:B------:R-:W-:Y:S01]  /*f760*/  UMOV UR4, URZ ;  /* 0x0000003f00047c82 */ /* 0x000fe20008000000 */
[----:B------:R-:W-:-:S02]  /*f770*/  USEL UR9, UR14, URZ, UP1 ;  /* 0x0000003f0e097287 */ /* 0x000fc40008800000 */
[----:B------:R-:W-:Y:S02]  /*f780*/  USEL UR8, UR13, URZ, !UP0 ;  /* 0x0000003f0d087287 */ /* 0x000fe4000c000000 */
[----:B------:R-:W-:Y:S01]  /*f790*/  USEL UR18, UR10, URZ, !UP0 ;  /* 0x0000003f0a127287 */ /* 0x000fe2000c000000 */
[----:B------:R-:W-:Y:S02]  /*f7a0*/  ULDC.64 UR12, c[0x0][UR19+0x220] ;  /* 0x00008800130c7abb */ /* 0x000fe40008000a00 */
[----:B------:R-:W-:Y:S01]  /*f7b0*/  ULDC.64 UR10, c[0x0][UR19+0x218] ;  /* 0x00008600130a7abb */ /* 0x000fe20008000a00 */
[----:B0-----:R-:W-:Y:S01]  /*f7c0*/  @P1 IMAD.HI.U32 R4, R13, R6, RZ ;  /* 0x000000060d041227 */ /* 0x001fe200078e00ff */
[----:B------:R-:W-:Y:S01]  /*f7d0*/  ULDC.64 UR14, c[0x0][UR19+0x228] ;  /* 0x00008a00130e7abb */ /* 0x000fe20008000a00 */
[----:B------:R-:W-:Y:S02]  /*f7e0*/  UIMAD.WIDE.U32 UR16, UR10, UR20, URZ ;  /* 0x000000140a1072a5 */ /* 0x000fe4000f8e003f */
[----:B------:R-:W-:Y:S01]  /*f7f0*/  UIMAD UR13, UR13, UR8, URZ ;  /* 0x000000080d0d72a4 */ /* 0x000fe2000f8e023f */
[----:B-1----:R-:W-:Y:S01]  /*f800*/  @P1 SHF.R.U32.HI R7, RZ, R9, R4 ;  /* 0x00000009ff071219 */ /* 0x002fe20000011604 */
[----:B------:R-:W-:-:S02]  /*f810*/  UIMAD UR20, UR11, UR20, URZ ;  /* 0x000000140b1472a4 */ /* 0x000fc4000f8e023f */
[----:B------:R-:W-:Y:S02]  /*f820*/  UIMAD.WIDE.U32 UR10, UR12, UR8, URZ ;  /* 0x000000080c0a72a5 */ /* 0x000fe4000f8e003f */
[----:B------:R-:W-:Y:S01]  /*f830*/  UIMAD.WIDE.U32 UR22, UR14, UR9, URZ ;  /* 0x000000090e1672a5 */ /* 0x000fe2000f8e003f */
[----:B------:R-:W-:Y:S01]  /*f840*/  IMAD.MOV R6, RZ, RZ, -R7 ;  /* 0x000000ffff067224 */ /* 0x000fe200078e0a07 */
[----:B------:R-:W-:Y:S02]  /*f850*/  UIMAD UR9, UR15, UR9, URZ ;  /* 0x000000090f0972a4 */ /* 0x000fe4000f8e023f */
[----:B------:R-:W-:Y:S01]  /*f860*/  UIMAD UR13, UR12, UR18, UR13 ;  /* 0x000000120c0d72a4 */ /* 0x000fe2000f8e020d */
[----:B------:R-:W-:Y:S01]  /*f870*/  IMAD R9, R75, R6, R13 ;  /* 0x000000064b097224 */ /* 0x000fe200078e020d */
[----:B------:R-:W-:Y:S01]  /*f880*/  UIADD3 UR20, UR17, UR20, URZ ;  /* 0x0000001411147290 */ /* 0x000fe2000fffe03f */
[----:B------:R-:W-:Y:S02]  /*f890*/  IMAD.U32 R4, RZ, RZ, UR22 ;  /* 0x00000016ff047e24 */ /* 0x000fe4000f8e00ff */
[----:B------:R-:W-:Y:S01]  /*f8a0*/  IMAD.U32 R5, RZ, RZ, UR23 ;  /* 0x00000017ff057e24 */ /* 0x000fe2000f8e00ff */
[----:B------:R-:W-:-:S02]  /*f8b0*/  SHF.R.S32.HI R5, RZ, 0x1f, R7 ;  /* 0x0000001fff057819 */ /* 0x000fc40000011407 */
[----:B------:R-:W-:Y:S02]  /*f8c0*/  SHF.R.S32.HI R6, RZ, 0x1f, R9 ;  /* 0x0000001fff067819 */ /* 0x000fe40000011409 */
[----:B---3--:R-:W-:-:S13]  /*f8d0*/  @P0 R2UR UR4, R30 ;  /* 0x000000001e0402ca */ /* 0x008fda00000e0000 */
        /* <DEDUP_REMOVED lines=23> */
.L_x_1301:
[----:B------:R-:W-:Y:S01]  /*fa50*/  R2UR UR9, R22 ;  /* 0x00000000160972ca */ /* 0x000fe200000e0000 */
[----:B------:R-:W-:Y:S01]  /*fa60*/  SHFL.IDX PT, R4, R8, RZ, 0x1c1f ;  /* 0x001c1fff08047589 */ /* 0x000fe200000e0000 */
[----:B-----5:R-:W-:Y:S01]  /*fa70*/  IMAD R74, R74, R75, RZ ;  /* 0x0000004b4a4a7224 */ /* 0x020fe200078e02ff */
[----:B------:R-:W-:Y:S02]  /*fa80*/  LOP3.LUT P0, RZ, R185, 0x3, RZ, 0xc0, !PT ;  /* 0x00000003b9ff7812 */ /* 0x000fe4000780c0ff */
[----:B------:R-:W0:Y:S01]  /*fa90*/  SHFL.IDX PT, R5, R10, RZ, 0x1c1f ;  /* 0x001c1fff0a057589 */ /* 0x000e2200000e0000 */
[----:B------:R-:W-:-:S03]  /*faa0*/  PLOP3.LUT P3, PT, PT, PT, UP1, 0x80, 0x0 ;  /* 0x000000000000781c */ /* 0x000fc60003f6f018 */
[----:B------:R-:W-:Y:S04]  /*fab0*/  SHFL.IDX PT, R6, R8, 0x1, 0x1c1f ;  /* 0x003c1f0008067f89 */ /* 0x000fe800000e0000 */
[----:B------:R-:W1:Y:S01]  /*fac0*/  SHFL.IDX PT, R7, R10, 0x1, 0x1c1f ;  /* 0x003c1f000a077f89 */ /* 0x000e6200000e0000 */
[----:B------:R-:W-:-:S04]  /*fad0*/  VIADD R11, R202, UR9 ;  /* 0x00000009ca0b7c36 */ /* 0x000fc80008000000 */
[C---:B------:R-:W-:Y:S01]  /*fae0*/  VIADD R9, R11.reuse, 0x8 ;  /* 0x000000080b097836 */ /* 0x040fe20000000000 */
[----:B------:R-:W-:-:S04]  /*faf0*/  ISETP.GE.OR P2, PT, R11, R74, P0 ;  /* 0x0000004a0b00720c */ /* 0x000fc80000746670 */
[----:B------:R-:W-:-:S09]  /*fb00*/  ISETP.GE.OR P0, PT, R9, R74, P0 ;  /* 0x0000004a0900720c */ /* 0x000fd20000706670 */
[----:B0-----:R0:W-:Y:S01]  /*fb10*/  @!P2 ST.E desc[UR36][R4.64], R0 ;  /* 0x000000000400a985 */ /* 0x0011e2000c101924 */
[----:B------:R-:W-:-:S03]  /*fb20*/  ISETP.GE.AND P2, PT, R11, R74, PT ;  /* 0x0000004a0b00720c */ /* 0x000fc60003f46270 */
[----:B-1----:R0:W-:Y:S01]  /*fb30*/  @!P0 ST.E desc[UR36][R6.64], R94 ;  /* 0x0000005e06008985 */ /* 0x0021e2000c101924 */
[----:B------:R-:W-:Y:S01]  /*fb40*/  ISETP.GE.AND P0, PT, R9, R74, PT ;  /* 0x0000004a0900720c */ /* 0x000fe20003f06270 */
[----:B------:R-:W-:-:S12]  /*fb50*/  @P3 BRA `(.L_x_1302) ;  /* 0x0000000800903947 */ /* 0x000fd80003800000 */
[----:B------:R-:W-:Y:S01]  /*fb60*/  IMAD R3, R182, 0x40, R160 ;  /* 0x00000040b6037824 */ /* 0x000fe200078e02a0 */
[----:B------:R-:W-:Y:S01]  /*fb70*/  ULDC.64 UR12, c[0x0][0xaa0] ;  /* 0x0002a800000c7ab9 */ /* 0x000fe20000000a00 */
[----:B------:R-:W-:Y:S01]  /*fb80*/  R2UR UR16, R166 ;  /* 0x00000000a61072ca */ /* 0x000fe200000e0000 */
[----:B------:R-:W1:Y:S01]  /*fb90*/  @P1 LDC R21, c[0x0][0xbf0] ;  /* 0x0002fc00ff151b82 */ /* 0x000e620000000800 */
[----:B------:R-:W-:Y:S01]  /*fba0*/  IMAD.WIDE R16, R3, 0x2, R16 ;  /* 0x0000000203107825 */ /* 0x000fe200078e0210 */
[----:B------:R-:W-:Y:S02]  /*fbb0*/  R2UR UR15, R22 ;  /* 0x00000000160f72ca */ /* 0x000fe400000e0000 */
[C---:B------:R-:W-:Y:S01]  /*fbc0*/  IADD3 R9, P6, R16.reuse, 0x1000, RZ ;  /* 0x0000100010097810 */ /* 0x040fe20007fde0ff */
[----:B------:R-:W-:Y:S01]  /*fbd0*/  UIMAD UR9, UR14, UR12, URZ ;  /* 0x0000000c0e0972a4 */ /* 0x000fe2000f8e023f */
[C---:B------:R-:W-:Y:S02]  /*fbe0*/  IADD3 R13, P5, R16.reuse, 0x2000, RZ ;  /* 0x00002000100d7810 */ /* 0x040fe40007fbe0ff */
[----:B------:R-:W-:Y:S01]  /*fbf0*/  LOP3.LUT R8, R9, 0x380, RZ, 0xc0, !PT ;  /* 0x0000038009087812 */ /* 0x000fe200078ec0ff */
[----:B------:R-:W-:Y:S01]  /*fc00*/  UIMAD.WIDE.U32 UR10, UR4, UR12, URZ ;  /* 0x0000000c040a72a5 */ /* 0x000fe2000f8e003f */
[----:B------:R-:W-:-:S02]  /*fc10*/  IADD3 R25, P4, R16, 0x3000, RZ ;  /* 0x0000300010197810 */ /* 0x000fc40007f9e0ff */
[----:B------:R-:W-:Y:S01]  /*fc20*/  SHF.R.U64 R8, R8, 0x3, RZ ;  /* 0x0000000308087819 */ /* 0x000fe200000012ff */
[----:B------:R-:W-:Y:S01]  /*fc30*/  UIMAD UR9, UR4, UR13, UR9 ;  /* 0x0000000d040972a4 */ /* 0x000fe2000f8e0209 */
[----:B------:R-:W-:Y:S02]  /*fc40*/  IADD3 R29, P3, R16, 0x4000, RZ ;  /* 0x00004000101d7810 */ /* 0x000fe40007f7e0ff */
[----:B------:R-:W-:Y:S01]  /*fc50*/  LOP3.LUT R8, R8, R9, RZ, 0x3c, !PT ;  /* 0x0000000908087212 */ /* 0x000fe200078e3cff */
[----:B------:R-:W-:Y:S01]  /*fc60*/  IMAD.X R9, RZ, RZ, R17, P6 ;  /* 0x000000ffff097224 */ /* 0x000fe200030e0611 */
[C---:B------:R-:W-:Y:S01]  /*fc70*/  IADD3 R3, P6, R16.reuse, 0x7000, RZ ;  /* 0x0000700010037810 */ /* 0x040fe20007fde0ff */
[----:B------:R-:W-:Y:S01]  /*fc80*/  UIADD3 UR11, UR11, UR9, URZ ;  /* 0x000000090b0b7290 */ /* 0x000fe2000fffe03f */
[----:B------:R-:W-:Y:S01]  /*fc90*/  IADD3 R33, P2, R16, 0x5000, RZ ;  /* 0x0000500010217810 */ /* 0x000fe20007f5e0ff */
[----:B------:R-:W-:Y:S01]  /*fca0*/  ULDC.64 UR12, c[0x0][0xae8] ;  /* 0x0002ba00000c7ab9 */ /* 0x000fe20000000a00 */
[----:B0-----:R-:W-:-:S02]  /*fcb0*/  LOP3.LUT R0, R3, 0x380, RZ, 0xc0, !PT ;  /* 0x0000038003007812 */ /* 0x001fc400078ec0ff */
[C---:B------:R-:W-:Y:S02]  /*fcc0*/  IADD3 R37, P0, R16.reuse, 0x6000, RZ ;  /* 0x0000600010257810 */ /* 0x040fe40007f1e0ff */
[----:B------:R-:W-:Y:S02]  /*fcd0*/  LOP3.LUT R5, R16, 0x380, RZ, 0xc0, !PT ;  /* 0x0000038010057812 */ /* 0x000fe400078ec0ff */
[----:B------:R-:W-:Y:S02]  /*fce0*/  LOP3.LUT R12, R13, 0x380, RZ, 0xc0, !PT ;  /* 0x000003800d0c7812 */ /* 0x000fe400078ec0ff */
[----:B------:R-:W-:Y:S01]  /*fcf0*/  LOP3.LUT R24, R25, 0x380, RZ, 0xc0, !PT ;  /* 0x0000038019187812 */ /* 0x000fe200078ec0ff */
[----:B------:R-:W-:Y:S01]  /*fd00*/  USHF.R.S32.HI UR4, URZ, 0x1f, UR8 ;  /* 0x0000001f3f047899 */ /* 0x000fe20008011408 */
[----:B------:R-:W-:Y:S01]  /*fd10*/  SHF.R.U64 R0, R0, 0x3, RZ ;  /* 0x0000000300007819 */ /* 0x000fe200000012ff */
[----:B------:R-:W-:Y:S01]  /*fd20*/  UIMAD.WIDE.U32 UR10, UR16, UR12, UR10 ;  /* 0x0000000c100a72a5 */ /* 0x000fe2000f8e000a */
[----:B------:R-:W-:Y:S01]  /*fd30*/  LOP3.LUT R28, R29, 0x380, RZ, 0xc0, !PT ;  /* 0x000003801d1c7812 */ /* 0x000fe200078ec0ff */
[----:B------:R-:W-:Y:S01]  /*fd40*/  IMAD.X R41, RZ, RZ, R17, P6 ;  /* 0x000000ffff297224 */ /* 0x000fe200030e0611 */
[----:B------:R-:W-:Y:S01]  /*fd50*/  LOP3.LUT R40, R0, R3, RZ, 0x3c, !PT ;  /* 0x0000000300287212 */ /* 0x000fe200078e3cff */
[----:B------:R-:W5:Y:S01]  /*fd60*/  LD.E.128 R8, desc[UR36][R8.64] ;  /* 0x0000002408087980 */ /* 0x000f62000c101d00 */
[----:B------:R-:W0:Y:S01]  /*fd70*/  @P1 LDC R3, c[0x0][0xbec] ;  /* 0x0002fb00ff031b82 */ /* 0x000e220000000800 */
[----:B------:R-:W-:Y:S01]  /*fd80*/  IMAD R0, R163, 0x20, R182 ;  /* 0x00000020a3007824 */ /* 0x000fe200078e02b6 */
[----:B------:R-:W-:-:S02]  /*fd90*/  LOP3.LUT R32, R33, 0x380, RZ, 0xc0, !PT ;  /* 0x0000038021207812 */ /* 0x000fc400078ec0ff */
[----:B------:R-:W-:Y:S02]  /*fda0*/  LOP3.LUT R36, R37, 0x380, RZ, 0xc0, !PT ;  /* 0x0000038025247812 */ /* 0x000fe400078ec0ff */
[----:B------:R-:W-:Y:S01]  /*fdb0*/  SHF.R.U64 R5, R5, 0x3, RZ ;  /* 0x0000000305057819 */ /* 0x000fe200000012ff */
[----:B------:R-:W-:Y:S01]  /*fdc0*/  VIADD R20, R0, UR15 ;  /* 0x0000000f00147c36 */ /* 0x000fe20008000000 */
[----:B------:R-:W-:Y:S01]  /*fdd0*/  SHF.R.U64 R12, R12, 0x3, RZ ;  /* 0x000000030c0c7819 */ /* 0x000fe200000012ff */
[----:B------:R-:W-:Y:S01]  /*fde0*/  UIMAD UR11, UR16, UR13, UR11 ;  /* 0x0000000d100b72a4 */ /* 0x000fe2000f8e020b */
[----:B------:R-:W-:Y:S01]  /*fdf0*/  SHF.R.U64 R24, R24, 0x3, RZ ;  /* 0x0000000318187819 */ /* 0x000fe200000012ff */
[----:B------:R-:W5:Y:S01]  /*fe00*/  LD.E.128 R40, desc[UR36][R40.64] ;  /* 0x0000002428287980 */ /* 0x000f62000c101d00 */
[----:B------:R-:W-:Y:S01]  /*fe10*/  SHF.R.U64 R28, R28, 0x3, RZ ;  /* 0x000000031c1c7819 */ /* 0x000fe200000012ff */
[----:B------:R-:W-:Y:S01]  /*fe20*/  ULDC.64 UR12, c[0x0][0xaf0] ;  /* 0x0002bc00000c7ab9 */ /* 0x000fe20000000a00 */
[----:B------:R-:W-:-:S02]  /*fe30*/  SHF.R.U64 R32, R32, 0x3, RZ ;  /* 0x0000000320207819 */ /* 0x000fc400000012ff */
[----:B------:R-:W-:Y:S02]  /*fe40*/  SHF.R.U64 R36, R36, 0x3, RZ ;  /* 0x0000000324247819 */ /* 0x000fe400000012ff */
[----:B------:R-:W-:Y:S01]  /*fe50*/  LOP3.LUT R16, R5, R16, RZ, 0x3c, !PT ;  /* 0x0000001005107212 */ /* 0x000fe200078e3cff */
[----:B------:R-:W-:Y:S01]  /*fe60*/  UIMAD UR4, UR4, UR12, URZ ;  /* 0x0000000c040472a4 */ /* 0x000fe2000f8e023f */
[----:B------:R-:W-:Y:S01]  /*fe70*/  LOP3.LUT R12, R12, R13, RZ, 0x3c, !PT ;  /* 0x0000000d0c0c7212 */ /* 0x000fe200078e3cff */
[--C-:B------:R-:W-:Y:S01]  /*fe80*/  IMAD.X R13, RZ, RZ, R17.reuse, P5 ;  /* 0x000000ffff0d7224 */ /* 0x100fe200028e0611 */
[----:B------:R-:W-:Y:S01]  /*fe90*/  LOP3.LUT R24, R24, R25, RZ, 0x3c, !PT ;  /* 0x0000001918187212 */ /* 0x000fe200078e3cff */
[--C-:B------:R-:W-:Y:S01]  /*fea0*/  IMAD.X R25, RZ, RZ, R17.reuse, P4 ;  /* 0x000000ffff197224 */ /* 0x100fe200020e0611 */
[----:B------:R-:W-:Y:S01]  /*feb0*/  LOP3.LUT R28, R28, R29, RZ, 0x3c, !PT ;  /* 0x0000001d1c1c7212 */ /* 0x000fe200078e3cff */
[----:B0-----:R-:W-:Y:S01]  /*fec0*/  @P1 IMAD.HI.U32 R0, R20, R3, RZ ;  /* 0x0000000314001227 */ /* 0x001fe200078e00ff */
[----:B------:R-:W-:Y:S01]  /*fed0*/  LOP3.LUT R32, R32, R33, RZ, 0x3c, !PT ;  /* 0x0000002120207212 */ /* 0x000fe200078e3cff */
[----:B------:R0:W5:Y:S01]  /*fee0*/  LD.E.128 R4, desc[UR36][R16.64] ;  /* 0x0000002410047980 */ /* 0x000162000c101d00 */
[----:B------:R-:W-:Y:S01]  /*fef0*/  LOP3.LUT R36, R36, R37, RZ, 0x3c, !PT ;  /* 0x0000002524247212 */ /* 0x000fe200078e3cff */
[----:B------:R-:W-:-:S02]  /*ff00*/  IMAD.X R29, RZ, RZ, R17, P3 ;  /* 0x000000ffff1d7224 */ /* 0x000fc400018e0611 */
[--C-:B------:R-:W-:Y:S01]  /*ff10*/  IMAD.X R33, RZ, RZ, R17.reuse, P2 ;  /* 0x000000ffff217224 */ /* 0x100fe200010e0611 */
[----:B------:R-:W-:Y:S01]  /*ff20*/  UIMAD UR4, UR8, UR13, UR4 ;  /* 0x0000000d080472a4 */ /* 0x000fe2000f8e0204 */
[----:B------:R-:W-:Y:S01]  /*ff30*/  IMAD.X R37, RZ, RZ, R17, P0 ;  /* 0x000000ffff257224 */ /* 0x000fe200000e0611 */
[----:B------:R-:W-:Y:S01]  /*ff40*/  UIMAD.WIDE.U32 UR8, UR8, UR12, UR10 ;  /* 0x0000000c080872a5 */ /* 0x000fe2000f8e000a */
[----:B------:R-:W5:Y:S01]  /*ff50*/  LD.E.128 R12, desc[UR36][R12.64] ;  /* 0x000000240c0c7980 */ /* 0x000f62000c101d00 */
[----:B0-----:R-:W-:Y:S01]  /*ff60*/  IMAD.MOV.U32 R17, RZ, RZ, R20 ;  /* 0x000000ffff117224 */ /* 0x001fe200078e0014 */
[----:B-1----:R-:W-:Y:S01]  /*ff70*/  @P1 SHF.R.U32.HI R17, RZ, R21, R0 ;  /* 0x00000015ff111219 */ /* 0x002fe20000011600 */
[----:B------:R-:W-:Y:S01]  /*ff80*/  UIADD3 UR4, UR9, UR4, URZ ;  /* 0x0000000409047290 */ /* 0x000fe2000fffe03f */
[----:B------:R-:W5:Y:S01]  /*ff90*/  LD.E.128 R24, desc[UR36][R24.64] ;  /* 0x0000002418187980 */ /* 0x000f62000c101d00 */
[----:B------:R-:W-:Y:S01]  /*ffa0*/  ULDC.64 UR10, c[0x0][0xae0] ;  /* 0x0002b800000a7ab9 */ /* 0x000fe20000000a00 */
[--C-:B------:R-:W-:Y:S01]  /*ffb0*/  SHF.R.S32.HI R0, RZ, 0x1f, R17.reuse ;  /* 0x0000001fff007819 */ /* 0x100fe20000011411 */
[----:B------:R-:W-:Y:S01]  /*ffc0*/  IMAD.MOV R16, RZ, RZ, -R17 ;  /* 0x000000ffff107224 */ /* 0x000fe200078e0a11 */
[----:B------:R-:W5:Y:S01]  /*ffd0*/  LD.E.128 R28, desc[UR36][R28.64] ;  /* 0x000000241c1c7980 */ /* 0x000f62000c101d00 */
[----:B------:R-:W-:-:S02]  /*ffe0*/  IMAD.U32 R3, RZ, RZ, UR9 ;  /* 0x00000009ff037e24 */ /* 0x000fc4000f8e00ff */
[----:B------:R-:W-:Y:S01]  /*fff0*/  IMAD R0, R0, UR10, RZ ;  /* 0x0000000a00007c24 */ /* 0x000fe2000f8e02ff */
[----:B------:R-:W5:Y:S01]  /*10000*/  LD.E.128 R32, desc[UR36][R32.64] ;  /* 0x0000002420207980 */ /* 0x000f62000c101d00 */
[----:B------:R-:W-:Y:S02]  /*10010*/  IMAD R75, R75, R16, R20 ;  /* 0x000000104b4b7224 */ /* 0x000fe400078e0214 */
[----:B------:R-:W-:Y:S01]  /*10020*/  IMAD.U32 R2, RZ, RZ, UR8 ;  /* 0x00000008ff027e24 */ /* 0x000fe2000f8e00ff */
[----:B------:R-:W5:Y:S01]  /*10030*/  LD.E.128 R36, desc[UR36][R36.64] ;  /* 0x0000002424247980 */ /* 0x000f62000c101d00 */
[----:B------:R-:W-:Y:S01]  /*10040*/  IMAD.U32 R3, RZ, RZ, UR4 ;  /* 0x00000004ff037e24 */ /* 0x000fe2000f8e00ff */
[----:B------:R-:W-:Y:S01]  /*10050*/  ULDC.64 UR8, c[0x0][0xad8] ;  /* 0x0002b60000087ab9 */ /* 0x000fe20000000a00 */
[C---:B------:R-:W-:Y:S01]  /*10060*/  IMAD R21, R17.reuse, UR11, R0 ;  /* 0x0000000b11157c24 */ /* 0x040fe2000f8e0200 */
[----:B------:R-:W-:Y:S01]  /*10070*/  @!PT LDS RZ, [RZ] ;  /* 0x00000000fffff984 */ /* 0x000fe20000000800 */
[----:B------:R-:W-:Y:S01]  /*10080*/  @!PT LDS RZ, [RZ] ;  /* 0x00000000fffff984 */ /* 0x000fe20000000800 */
[----:B------:R-:W-:Y:S01]  /*10090*/  @!PT LDS RZ, [RZ] ;  /* 0x00000000fffff984 */ /* 0x000fe20000000800 */
[----:B------:R-:W-:Y:S01]  /*100a0*/  @!PT LDS RZ, [RZ] ;  /* 0x00000000fffff984 */ /* 0x000fe20000000800 */
[----:B------:R0:W-:Y:S06]  /*100b0*/  MEMBAR.ALL.CTA ;  /* 0x0000000000007992 */ /* 0x0001ec0000008000 */
[----:B0-----:R-:W0:Y:S01]  /*100c0*/  FENCE.VIEW.ASYNC.S ;  /* 0x00000000000073c6 */ /* 0x001e220000000000 */
[----:B------:R-:W-:Y:S01]  /*100d0*/  SHF.R.S32.HI R0, RZ, 0x1f, R75 ;  /* 0x0000001fff007819 */ /* 0x000fe2000001144b */
[----:B------:R-:W-:-:S04]  /*100e0*/  IMAD.WIDE.U32 R2, R17, UR10, R2 ;  /* 0x0000000a11027c25 */ /* 0x000fc8000f8e0002 */
[----:B------:R-:W-:Y:S02]  /*100f0*/  IMAD.IADD R3, R3, 0x1, R21 ;  /* 0x0000000103037824 */ /* 0x000fe400078e0215 */
[----:B------:R-:W-:Y:S02]  /*10100*/  IMAD R0, R0, UR8, RZ ;  /* 0x0000000800007c24 */ /* 0x000fe4000f8e02ff */
[----:B------:R-:W-:Y:S02]  /*10110*/  VIADD R45, R182, UR15 ;  /* 0x0000000fb62d7c36 */ /* 0x000fe40008000000 */
[C---:B------:R-:W-:Y:S02]  /*10120*/  IMAD R21, R75.reuse, UR9, R0 ;  /* 0x000000094b157c24 */ /* 0x040fe4000f8e0200 */
[----:B------:R-:W-:Y:S01]  /*10130*/  IMAD.WIDE.U32 R2, R75, UR8, R2 ;  /* 0x000000084b027c25 */ /* 0x000fe2000f8e0002 */
[----:B------:R-:W-:Y:S01]  /*10140*/  ISETP.GE.AND P2, PT, R45, R74, PT ;  /* 0x0000004a2d00720c */ /* 0x000fe20003f46270 */
[----:B------:R-:W-:-:S02]  /*10150*/  ULDC.64 UR8, c[0x0][0xa80] ;  /* 0x0002a00000087ab9 */ /* 0x000fc40000000a00 */
[----:B------:R-:W-:Y:S01]  /*10160*/  VIADD R17, R45, 0x20 ;  /* 0x000000202d117836 */ /* 0x000fe20000000000 */
[C---:B------:R-:W-:Y:S01]  /*10170*/  LEA R0, P3, R2.reuse, UR8, 0x1 ;  /* 0x0000000802007c11 */ /* 0x040fe2000f8608ff */
[----:B------:R-:W-:Y:S02]  /*10180*/  IMAD.IADD R3, R3, 0x1, R21 ;  /* 0x0000000103037824 */ /* 0x000fe400078e0215 */
[----:B------:R-:W-:Y:S01]  /*10190*/  VIADD R19, R19, 0x2a820 ;  /* 0x0002a82013137836 */ /* 0x000fe20000000000 */
[-C--:B------:R-:W-:Y:S01]  /*101a0*/  ISETP.GE.AND P0, PT, R17, R74.reuse, PT ;  /* 0x0000004a1100720c */ /* 0x080fe20003f06270 */
[----:B------:R-:W-:Y:S01]  /*101b0*/  VIADD R17, R45, 0x40 ;  /* 0x000000402d117836 */ /* 0x000fe20000000000 */
[----:B------:R-:W-:Y:S02]  /*101c0*/  LEA.HI.X R20, R2, UR9, R3, 0x1, P3 ;  /* 0x0000000902147c11 */ /* 0x000fe400098f0c03 */
        /* <DEDUP_REMOVED lines=16> */
.L_x_1304:
[----:B------:R-:W-:Y:S05]  /*102d0*/  BSYNC B1 ;  /* 0x0000000000017941 */ /* 0x000fea0003800000 */
.L_x_1303:
[----:B---3-5:R3:W4:Y:S01]  /*102e0*/  SHFL.IDX PT, R5, R20, 0x1, 0x181f ;  /* 0x00381f0014057f89 */ /* 0x02872200000e0000 */
        /* <DEDUP_REMOVED lines=10> */
[----:B------:R1:W-:Y:S04]  /*10390*/  @!P3 ST.E.128 desc[UR36][R2.64], R8 ;  /* 0x000000080200b985 */ /* 0x0003e8000c101d24 */
[----:B------:R1:W-:Y:S02]  /*103a0*/  @!P4 ST.E.128 desc[UR36][R4.64], R32 ;  /* 0x000000200400c985 */ /* 0x0003e4000c101d24 */
.L_x_1306:
[----:B------:R-:W-:Y:S05]  /*103b0*/  BSYNC B1 ;  /* 0x0000000000017941 */ /* 0x000fea0003800000 */
.L_x_1305:
[----:B-1--4-:R1:W4:Y:S01]  /*103c0*/  SHFL.IDX PT, R5, R20, 0x2, 0x181f ;  /* 0x00581f0014057f89 */ /* 0x01232200000e0000 */
[----:B------:R-:W-:Y:S03]  /*103d0*/  BSSY B1, `(.L_x_1307) ;  /* 0x000000c000017945 */ /* 0x000fe60003800000 */
[----:B------:R1:W0:Y:S01]  /*103e0*/  SHFL.IDX PT, R3, R0, 0x2, 0x181f ;  /* 0x00581f0000037f89 */ /* 0x00022200000e0000 */
[----:B------:R-:W-:Y:S05]  /*103f0*/  @P1 BRA `(.L_x_1308) ;  /* 0x0000000000241947 */ /* 0x000fea0003800000 */
[----:B------:R-:W-:Y:S02]  /*10400*/  ULDC UR4, c[0x0][0xac8] ;  /* 0x0002b20000047ab9 */ /* 0x000fe40000000800 */
[----:B------:R-:W-:Y:S02]  /*10410*/  ISETP.GE.AND P2, PT, R160, UR4, PT ;  /* 0x00000004a0007c0c */ /* 0x000fe4000bf46270 */
[----:B------:R-:W-:-:S11]  /*10420*/  ISETP.GE.AND P3, PT, R162, UR4, PT ;  /* 0x00000004a2007c0c */ /* 0x000fd6000bf66270 */
[-C--:B0-----:R-:W-:Y:S02]  /*10430*/  @!P2 LEA R2, P0, R160, R3.reuse, 0x1 ;  /* 0x00000003a002a211 */ /* 0x081fe400078008ff */
[----:B------:R-:W-:Y:S02]  /*10440*/  @!P3 LEA R4, P1, R162, R3, 0x1 ;  /* 0x00000003a204b211 */ /* 0x000fe400078208ff */
[-C--:B----4-:R-:W-:Y:S02]  /*10450*/  @!P2 LEA.HI.X R3, R160, R5.reuse, R206, 0x1, P0 ;  /* 0x00000005a003a211 */ /* 0x090fe400000f0cce */
[----:B------:R-:W-:-:S03]  /*10460*/  @!P3 LEA.HI.X R5, R162, R5, R205, 0x1, P1 ;  /* 0x00000005a205b211 */ /* 0x000fc600008f0ccd */
[----:B------:R0:W-:Y:S04]  /*10470*/  @!P2 ST.E.128 desc[UR36][R2.64], R12 ;  /* 0x0000000c0200a985 */ /* 0x0001e8000c101d24 */
[----:B------:R0:W-:Y:S02]  /*10480*/  @!P3 ST.E.128 desc[UR36][R4.64], R36 ;  /* 0x000000240400b985 */ /* 0x0001e4000c101d24 */
.L_x_1308:
[----:B------:R-:W-:Y:S05]  /*10490*/  BSYNC B1 ;  /* 0x0000000000017941 */ /* 0x000fea0003800000 */
.L_x_1307:
[----:B0-----:R-:W-:Y:S01]  /*104a0*/  VIADD R3, R45, 0x60 ;  /* 0x000000602d037836 */ /* 0x001fe20000000000 */
[----:B----4-:R0:W4:Y:S04]  /*104b0*/  SHFL.IDX PT, R5, R20, 0x3, 0x181f ;  /* 0x00781f0014057f89 */ /* 0x01012800000e0000 */
[----:B------:R-:W-:Y:S01]  /*104c0*/  ISETP.GE.AND P0, PT, R3, R74, PT ;  /* 0x0000004a0300720c */ /* 0x000fe20003f06270 */
[----:B------:R0:W0:-:S12]  /*104d0*/  SHFL.IDX PT, R7, R0, 0x3, 0x181f ;  /* 0x00781f0000077f89 */ /* 0x00001800000e0000 */
[----:B------:R-:W-:Y:S05]  /*104e0*/  @P0 BRA `(.L_x_1309) ;  /* 0x0000001800740947 */ /* 0x000fea0003800000 */
[----:B------:R-:W-:Y:S02]  /*104f0*/  ULDC UR4, c[0x0][0xac8] ;  /* 0x0002b20000047ab9 */ /* 0x000fe40000000800 */
[----:B------:R-:W-:-:S13]  /*10500*/  ISETP.GE.AND P1, PT, R160, UR4, PT ;  /* 0x00000004a0007c0c */ /* 0x000fda000bf26270 */
[----:B0-----:R-:W-:-:S04]  /*10510*/  @!P1 LEA R2, P0, R160, R7, 0x1 ;  /* 0x00000007a0029211 */ /* 0x001fc800078008ff */
[----:B----4-:R-:W-:Y:S02]  /*10520*/  @!P1 LEA.HI.X R3, R160, R5, R206, 0x1, P0 ;  /* 0x00000005a0039211 */ /* 0x010fe400000f0cce */
[----:B------:R-:W-:-:S03]  /*10530*/  ISETP.GE.AND P0, PT, R162, UR4, PT ;  /* 0x00000004a2007c0c */ /* 0x000fc6000bf06270 */
[----:B------:R0:W-:Y:S10]  /*10540*/  @!P1 ST.E.128 desc[UR36][R2.64], R24 ;  /* 0x0000001802009985 */ /* 0x0001f4000c101d24 */
[----:B------:R-:W-:Y:S05]  /*10550*/  @P0 BRA `(.L_x_1309) ;  /* 0x0000001800580947 */ /* 0x000fea0003800000 */
[----:B0-----:R-:W-:-:S04]  /*10560*/  LEA R2, P0, R162, R7, 0x1 ;  /* 0x00000007a2027211 */ /* 0x001fc800078008ff */
[----:B------:R-:W-:-:S05]  /*10570*/  LEA.HI.X R3, R162, R5, R205, 0x1, P0 ;  /* 0x00000005a2037211 */ /* 0x000fca00000f0ccd */
[----:B------:R0:W-:Y:S01]  /*10580*/  ST.E.128 desc[UR36][R2.64], R40 ;  /* 0x0000002802007985 */ /* 0x0001e2000c101d24 */
[----:B------:R-:W-:Y:S05]  /*10590*/  BRA `(.L_x_1309) ;  /* 0x0000001800487947 */ /* 0x000fea0003800000 */
.L_x_1302:
        /* <DEDUP_REMOVED lines=19> */
[----:B------:R-:W-:-:S04]  /*106d0*/  UIMAD UR4, UR4, UR12, URZ ;  /* 0x0000000c040472a4 */ /* 0x000fc8000f8e023f */
[----:B------:R-:W-:Y:S01]  /*106e0*/  UIMAD UR4, UR8, UR13, UR4 ;  /* 0x0000000d080472a4 */ /* 0x000fe2000f8e0204 */
[----:B0-----:R-:W-:Y:S01]  /*106f0*/  @P1 IMAD.HI.U32 R0, R13, R0, RZ ;  /* 0x000000000d001227 */ /* 0x001fe200078e00ff */
[----:B------:R-:W-:-:S03]  /*10700*/  UIMAD.WIDE.U32 UR8, UR8, UR12, UR10 ;  /* 0x0000000c080872a5 */ /* 0x000fc6000f8e000a */
[----:B------:R-:W-:Y:S01]  /*10710*/  ULDC.64 UR10, c[0x0][0xb48] ;  /* 0x0002d200000a7ab9 */ /* 0x000fe20000000a00 */
[----:B------:R-:W-:Y:S01]  /*10720*/  UIADD3 UR9, UR9, UR4, URZ ;  /* 0x0000000409097290 */ /* 0x000fe2000fffe03f */
[----:B-1----:R-:W-:-:S03]  /*10730*/  @P1 SHF.R.U32.HI R7, RZ, R5, R0 ;  /* 0x00000005ff071219 */ /* 0x002fc60000011600 */
[----:B------:R-:W-:Y:S01]  /*10740*/  UIMAD.WIDE.U32 UR8, UR15, UR10, UR8 ;  /* 0x0000000a0f0872a5 */ /* 0x000fe2000f8e0008 */
[--C-:B------:R-:W-:Y:S01]  /*10750*/  SHF.R.S32.HI R0, RZ, 0x1f, R7.reuse ;  /* 0x0000001fff007819 */ /* 0x100fe20000011407 */
[----:B------:R-:W-:Y:S02]  /*10760*/  IMAD.MOV R4, RZ, RZ, -R7 ;  /* 0x000000ffff047224 */ /* 0x000fe400078e0a07 */
[----:B------:R-:W-:Y:S02]  /*10770*/  UIMAD UR4, UR15, UR11, UR9 ;  /* 0x0000000b0f0472a4 */ /* 0x000fe4000f8e0209 */
[----:B------:R-:W-:Y:S01]  /*10780*/  IMAD.U32 R5, RZ, RZ, UR9 ;  /* 0x00000009ff057e24 */ /* 0x000fe2000f8e00ff */
[----:B------:R-:W-:Y:S01]  /*10790*/  ULDC.64 UR10, c[0x0][0xb30] ;  /* 0x0002cc00000a7ab9 */ /* 0x000fe20000000a00 */
[----:B------:R-:W-:Y:S02]  /*107a0*/  IMAD R75, R75, R4, R13 ;  /* 0x000000044b4b7224 */ /* 0x000fe400078e020d */
[----:B------:R-:W-:-:S02]  /*107b0*/  IMAD R0, R0, UR10, RZ ;  /* 0x0000000a00007c24 */ /* 0x000fc4000f8e02ff */
[----:B------:R-:W-:Y:S01]  /*107c0*/  IMAD.U32 R4, RZ, RZ, UR8 ;  /* 0x00000008ff047e24 */ /* 0x000fe2000f8e00ff */
[----:B------:R-:W-:Y:S01]  /*107d0*/  ULDC.64 UR8, c[0x0][0xb28] ;  /* 0x0002ca0000087ab9 */ /* 0x000fe20000000a00 */
        /* <DEDUP_REMOVED lines=40> */
[----:B------:R-:W-:Y:S01]  /*10a60*/  @!P1 ST.E.64 desc[UR36][R14.64], R40 ;  /* 0x000000280e009985 */ /* 0x000fe2000c101b24 */
[----:B------:R-:W-:-:S03]  /*10a70*/  @!P5 LEA R4, P1, R176, R6, 0x2 ;  /* 0x00000006b004d211 */ /* 0x000fc600078210ff */
[----:B------:R0:W-:Y:S01]  /*10a80*/  @!P3 ST.E.64 desc[UR36][R2.64], R44 ;  /* 0x0000002c0200b985 */ /* 0x0001e2000c101b24 */
[-C--:B-1----:R-:W-:Y:S02]  /*10a90*/  @!P2 LEA R8, P6, R175, R6.reuse, 0x2 ;  /* 0x00000006af08a211 */ /* 0x082fe400078c10ff */
[----:B------:R-:W-:Y:S02]  /*10aa0*/  ISETP.GE.AND P3, PT, R173, UR4, PT ;  /* 0x00000004ad007c0c */ /* 0x000fe4000bf66270 */
[-C--:B------:R-:W-:Y:S02]  /*10ab0*/  @!P5 LEA.HI.X R5, R176, R7.reuse, R195, 0x2, P1 ;  /* 0x00000007b005d211 */ /* 0x080fe400008f14c3 */
[----:B------:R-:W-:Y:S02]  /*10ac0*/  ISETP.GE.AND P1, PT, R172, UR4, PT ;  /* 0x00000004ac007c0c */ /* 0x000fe4000bf26270 */
[----:B------:R-:W-:Y:S01]  /*10ad0*/  @!P2 LEA.HI.X R9, R175, R7, R194, 0x2, P6 ;  /* 0x00000007af09a211 */ /* 0x000fe200030f14c2 */
[----:B------:R1:W-:Y:S01]  /*10ae0*/  @!P5 ST.E.64 desc[UR36][R4.64], R48 ;  /* 0x000000300400d985 */ /* 0x0003e2000c101b24 */
[----:B---3--:R-:W-:-:S03]  /*10af0*/  @!P4 LEA R10, P6, R174, R6, 0x2 ;  /* 0x00000006ae0ac211 */ /* 0x008fc600078c10ff */
[----:B------:R3:W-:Y:S01]  /*10b00*/  @!P2 ST.E.64 desc[UR36][R8.64], R52 ;  /* 0x000000340800a985 */ /* 0x0007e2000c101b24 */
[----:B------:R-:W-:Y:S02]  /*10b10*/  ISETP.GE.AND P2, PT, R171, UR4, PT ;  /* 0x00000004ab007c0c */ /* 0x000fe4000bf46270 */
[-C--:B------:R-:W-:Y:S02]  /*10b20*/  @!P4 LEA.HI.X R11, R174, R7.reuse, R193, 0x2, P6 ;  /* 0x00000007ae0bc211 */ /* 0x080fe400030f14c1 */
[CC--:B----4-:R-:W-:Y:S02]  /*10b30*/  @!P3 LEA R12, P5, R173.reuse, R6.reuse, 0x2 ;  /* 0x00000006ad0cb211 */ /* 0x0d0fe400078a10ff */
[----:B0-----:R-:W-:Y:S01]  /*10b40*/  @!P1 LEA R2, P6, R172, R6, 0x2 ;  /* 0x00000006ac029211 */ /* 0x001fe200078c10ff */
[----:B------:R0:W-:Y:S01]  /*10b50*/  @!P4 ST.E.64 desc[UR36][R10.64], R56 ;  /* 0x000000380a00c985 */ /* 0x0001e2000c101b24 */
[----:B------:R-:W-:Y:S02]  /*10b60*/  @!P3 LEA.HI.X R13, R173, R7, R192, 0x2, P5 ;  /* 0x00000007ad0db211 */ /* 0x000fe400028f14c0 */
[----:B------:R-:W-:-:S02]  /*10b70*/  ISETP.GE.AND P4, PT, R170, UR4, PT ;  /* 0x00000004aa007c0c */ /* 0x000fc4000bf86270 */
[-C--:B------:R-:W-:Y:S01]  /*10b80*/  @!P1 LEA.HI.X R3, R172, R7.reuse, R191, 0x2, P6 ;  /* 0x00000007ac039211 */ /* 0x080fe200030f14bf */
[----:B------:R4:W-:Y:S01]  /*10b90*/  @!P3 ST.E.64 desc[UR36][R12.64], R60 ;  /* 0x0000003c0c00b985 */ /* 0x0009e2000c101b24 */
[----:B------:R-:W-:Y:S02]  /*10ba0*/  ISETP.GE.AND P5, PT, R169, UR4, PT ;  /* 0x00000004a9007c0c */ /* 0x000fe4000bfa6270 */
[----:B-1----:R-:W-:Y:S01]  /*10bb0*/  @!P2 LEA R4, P6, R171, R6, 0x2 ;  /* 0x00000006ab04a211 */ /* 0x002fe200078c10ff */
[----:B------:R1:W-:Y:S01]  /*10bc0*/  @!P1 ST.E.64 desc[UR36][R2.64], R64 ;  /* 0x0000004002009985 */ /* 0x0003e2000c101b24 */
[----:B------:R-:W-:Y:S02]  /*10bd0*/  ISETP.GE.AND P3, PT, R168, UR4, PT ;  /* 0x00000004a8007c0c */ /* 0x000fe4000bf66270 */
[----:B------:R-:W-:Y:S02]  /*10be0*/  ISETP.GE.AND P1, PT, R167, UR4, PT ;  /* 0x00000004a7007c0c */ /* 0x000fe4000bf26270 */
[----:B------:R-:W-:-:S02]  /*10bf0*/  @!P2 LEA.HI.X R5, R171, R7, R190, 0x2, P6 ;  /* 0x00000007ab05a211 */ /* 0x000fc400030f14be */
[----:B---3--:R-:W-:-:S03]  /*10c00*/  @!P4 LEA R8, P6, R170, R6, 0x2 ;  /* 0x00000006aa08c211 */ /* 0x008fc600078c10ff */
[----:B------:R1:W-:Y:S01]  /*10c10*/  @!P2 ST.E.64 desc[UR36][R4.64], R68 ;  /* 0x000000440400a985 */ /* 0x0003e2000c101b24 */
[CC--:B0-----:R-:W-:Y:S02]  /*10c20*/  @!P5 LEA R10, P2, R169.reuse, R6.reuse, 0x2 ;  /* 0x00000006a90ad211 */ /* 0x0c1fe400078410ff */
[-C--:B------:R-:W-:Y:S02]  /*10c30*/  @!P4 LEA.HI.X R9, R170, R7.reuse, R189, 0x2, P6 ;  /* 0x00000007aa09c211 */ /* 0x080fe400030f14bd */
[CC--:B----4-:R-:W-:Y:S02]  /*10c40*/  @!P3 LEA R12, P6, R168.reuse, R6.reuse, 0x2 ;  /* 0x00000006a80cb211 */ /* 0x0d0fe400078c10ff */
        /* <DEDUP_REMOVED lines=8> */
.L_x_1311:
[----:B------:R-:W-:Y:S05]  /*10cd0*/  BSYNC B1 ;  /* 0x0000000000017941 */ /* 0x000fea0003800000 */
.L_x_1310:
[----:B-1----:R1:W3:Y:S04]  /*10ce0*/  SHFL.IDX PT, R5, R16, 0x1, 0x1c1f ;  /* 0x003c1f0010057f89 */ /* 0x0022e800000e0000 */
[----:B------:R1:W4:Y:S01]  /*10cf0*/  SHFL.IDX PT, R4, R0, 0x1, 0x1c1f ;  /* 0x003c1f0000047f89 */ /* 0x00032200000e0000 */
[----:B------:R-:W-:Y:S05]  /*10d00*/  @P0 BRA `(.L_x_1309) ;  /* 0x00000010006c0947 */ /* 0x000fea0003800000 */
[----:B------:R-:W-:Y:S02]  /*10d10*/  ULDC UR4, c[0x0][0xac8] ;  /* 0x0002b20000047ab9 */ /* 0x000fe40000000800 */
[----:B------:R-:W-:Y:S02]  /*10d20*/  ISETP.GE.AND P1, PT, R181, UR4, PT ;  /* 0x00000004b5007c0c */ /* 0x000fe4000bf26270 */
[----:B------:R-:W-:Y:S02]  /*10d30*/  ISETP.GE.AND P0, PT, R180, UR4, PT ;  /* 0x00000004b4007c0c */ /* 0x000fe4000bf06270 */
[----:B------:R-:W-:Y:S02]  /*10d40*/  ISETP.GE.AND P2, PT, R18, UR4, PT ;  /* 0x0000000412007c0c */ /* 0x000fe4000bf46270 */
[----:B------:R-:W-:Y:S02]  /*10d50*/  ISETP.GE.AND P4, PT, R178, UR4, PT ;  /* 0x00000004b2007c0c */ /* 0x000fe4000bf86270 */
[----:B------:R-:W-:-:S05]  /*10d60*/  ISETP.GE.AND P3, PT, R179, UR4, PT ;  /* 0x00000004b3007c0c */ /* 0x000fca000bf66270 */
[CC--:B0---4-:R-:W-:Y:S02]  /*10d70*/  @!P1 LEA R6, P5, R181.reuse, R4.reuse, 0x2 ;  /* 0x00000004b5069211 */ /* 0x0d1fe400078a10ff */
        /* <DEDUP_REMOVED lines=59> */
.L_x_1300:
[----:B------:R-:W0:Y:S01]  /*11130*/  LDC.64 R2, c[0x0][0xc00] ;  /* 0x00030000ff027b82 */ /* 0x000e220000000a00 */
[----:B------:R-:W-:Y:S01]  /*11140*/  R2UR UR11, R183 ;  /* 0x00000000b70b72ca */ /* 0x000fe200000e0000 */
[----:B------:R-:W-:Y:S01]  /*11150*/  ULDC.64 UR8, c[0x0][0xc00] ;  /* 0x0003000000087ab9 */ /* 0x000fe20000000a00 */
[----:B------:R-:W-:Y:S01]  /*11160*/  IMAD.MOV.U32 R7, RZ, RZ, RZ ;  /* 0x000000ffff077224 */ /* 0x000fe200078e00ff */
[----:B------:R-:W-:-:S04]  /*11170*/  R2UR UR10, R164 ;  /* 0x00000000a40a72ca */ /* 0x000fc800000e0000 */
[----:B------:R-:W1:Y:S06]  /*11180*/  LDC.64 R4, c[0x0][0xc08] ;  /* 0x00030200ff047b82 */ /* 0x000e6c0000000a00 */
[----:B------:R-:W-:Y:S01]  /*11190*/  UIMAD.WIDE UR8, UR11, 0x4, UR8 ;  /* 0x000000040b0878a5 */ /* 0x000fe2000f8e0208 */
[----:B0-----:R-:W-:-:S05]  /*111a0*/  ISETP.NE.U32.AND P0, PT, R2, RZ, PT ;  /* 0x000000ff0200720c */ /* 0x001fca0003f05070 */
[----:B------:R-:W-:Y:S01]  /*111b0*/  IMAD.U32 R2, RZ, RZ, UR8 ;  /* 0x00000008ff027e24 */ /* 0x000fe2000f8e00ff */
[----:B------:R-:W-:Y:S01]  /*111c0*/  R2UR UR4, R3 ;  /* 0x00000000030472ca */ /* 0x000fe200000e0000 */
[----:B------:R-:W-:Y:S01]  /*111d0*/  IMAD.U32 R3, RZ, RZ, UR9 ;  /* 0x00000009ff037e24 */ /* 0x000fe2000f8e00ff */
[----:B-1----:R-:W-:-:S05]  /*111e0*/  ISETP.NE.U32.AND P1, PT, R4, RZ, PT ;  /* 0x000000ff0400720c */ /* 0x002fca0003f25070 */
[----:B------:R-:W-:-:S06]  /*111f0*/  VOTEU.ANY UP0, P0 ;  /* 0x00000000003f7886 */ /* 0x000fcc0000000100 */
[----:B------:R-:W-:Y:S01]  /*11200*/  UISETP.NE.AND.EX UP0, UPT, UR4, URZ, UPT, UP0 ;  /* 0x0000003f0400728c */ /* 0x000fe2000bf05300 */
[----:B------:R-:W-:Y:S01]  /*11210*/  R2UR UR4, R5 ;  /* 0x00000000050472ca */ /* 0x000fe200000e0000 */
[----:B------:R-:W-:-:S04]  /*11220*/  VOTEU.ANY UP1, P1 ;  /* 0x00000000003f7886 */ /* 0x000fc80000820100 */
[----:B------:R-:W-:-:S08]  /*11230*/  PLOP3.LUT P0, PT, PT, PT, UP0, 0x80, 0x0 ;  /* 0x000000000000781c */ /* 0x000fd00003f0f008 */
[----:B------:R-:W-:-:S06]  /*11240*/  UISETP.NE.AND.EX UP1, UPT, UR4, URZ, UPT, UP1 ;  /* 0x0000003f0400728c */ /* 0x000fcc000bf25310 */
[----:B------:R-:W-:Y:S01]  /*11250*/  PLOP3.LUT P1, PT, PT, PT, UP1, 0x80, 0x0 ;  /* 0x000000000000781c */ /* 0x000fe20003f2f018 */
[----:B------:R0:W5:Y:S01]  /*11260*/  @P0 LDG.E R7, desc[UR36][R2.64] ;  /* 0x0000002402070981 */ /* 0x000162000c1e1900 */
[----:B------:R-:W-:Y:S02]  /*11270*/  ULDC UR4, c[0x0][0xa88] ;  /* 0x0002a20000047ab9 */ /* 0x000fe40000000800 */
[----:B------:R-:W-:Y:S01]  /*11280*/  IMAD.U32 R0, RZ, RZ, UR4 ;  /* 0x00000004ff007e24 */ /* 0x000fe2000f8e00ff */
[----:B------:R-:W-:Y:S02]  /*11290*/  @UP1 ULDC.64 UR8, c[0x0][0xc08] ;  /* 0x0003020000081ab9 */ /* 0x000fe40000000a00 */
[----:B------:R-:W-:-:S06]  /*112a0*/  @UP1 UIMAD.WIDE UR8, UR11, 0x4, UR8 ;  /* 0x000000040b0818a5 */ /* 0x000fcc000f8e0208 */
[----:B------:R-:W-:Y:S02]  /*112b0*/  IMAD.U32 R4, RZ, RZ, UR8 ;  /* 0x00000008ff047e24 */ /* 0x000fe4000f8e00ff */
[----:B------:R-:W-:-:S05]  /*112c0*/  IMAD.U32 R5, RZ, RZ, UR9 ;  /* 0x00000009ff057e24 */ /* 0x000fca000f8e00ff */
[----:B------:R0:W5:Y:S01]  /*112d0*/  @P1 LDG.E R0, desc[UR36][R4.64] ;  /* 0x0000002404001981 */ /* 0x000162000c1e1900 */
[----:B------:R-:W-:-:S11]  /*112e0*/  UISETP.NE.AND UP1, UPT, UR10, URZ, UPT ;  /* 0x0000003f0a00728c */ /* 0x000fd6000bf25270 */
[----:B------:R-:W-:Y:S02]  /*112f0*/  @!UP1 ULDC UR10, c[0x0][0xad4] ;  /* 0x0002b500000a9ab9 */ /* 0x000fe40000000800 */
[----:B------:R-:W-:Y:S01]  /*11300*/  IMAD.U32 R164, RZ, RZ, UR10 ;  /* 0x0000000affa47e24 */ /* 0x000fe2000f8e00ff */
[----:B0-----:R-:W-:Y:S06]  /*11310*/  @P1 BRA `(.L_x_1312) ;  /* 0x0000000000101947 */ /* 0x001fec0003800000 */
[----:B------:R-:W-:Y:S05]  /*11320*/  @!P0 BRA `(.L_x_1312) ;  /* 0x00000000000c8947 */ /* 0x000fea0003800000 */
[----:B------:R-:W2:Y:S04]  /*11330*/  LDG.E R5, desc[UR36][R2.64] ;  /* 0x0000002402057981 */ /* 0x000ea8000c1e1900 */
[----:B-----5:R-:W2:Y:S02]  /*11340*/  LDG.E R0, desc[UR36][R2.64+0x4] ;  /* 0x0000042402007981 */ /* 0x020ea4000c1e1900 */
[----:B--2---:R-:W-:-:S07]  /*11350*/  IMAD.IADD R0, R0, 0x1, -R5 ;  /* 0x0000000100007824 */ /* 0x004fce00078e0a05 */
.L_x_1312:
[----:B------:R-:W-:Y:S01]  /*11360*/  R2UR UR4, R183 ;  /* 0x00000000b70472ca */ /* 0x000fe200000e0000 */
[----:B------:R-:W-:Y:S01]  /*11370*/  BSSY B1, `(.L_x_1313) ;  /* 0x0000042000017945 */ /* 0x000fe20003800000 */
[----:B-----5:R-:W-:Y:S02]  /*11380*/  R2UR UR20, R7 ;  /* 0x00000000071472ca */ /* 0x020fe400000e0000 */
[----:B------:R-:W-:-:S09]  /*11390*/  ISETP.GT.AND P0, PT, R207, 0x7f, PT ;  /* 0x0000007fcf00780c */ /* 0x000fd20003f04270 */
[----:B------:R-:W-:Y:S02]  /*113a0*/  USHF.R.S32.HI UR8, URZ, 0x1f, UR4 ;  /* 0x0000001f3f087899 */ /* 0x000fe40008011404 */
[----:B------:R-:W-:Y:S02]  /*113b0*/  USEL UR4, UR4, URZ, !UP0 ;  /* 0x0000003f04047287 */ /* 0x000fe4000c000000 */
[----:B------:R-:W-:Y:S02]  /*113c0*/  USEL UR8, UR8, URZ, !UP0 ;  /* 0x0000003f08087287 */ /* 0x000fe4000c000000 */
[----:B------:R-:W-:Y:S01]  /*113d0*/  USHF.R.S32.HI UR20, URZ, 0x1f, UR20 ;  /* 0x0000001f3f147899 */ /* 0x000fe20008011414 */
[----:B------:R-:W-:Y:S11]  /*113e0*/  @P0 BRA `(.L_x_1314) ;  /* 0x0000000000e80947 */ /* 0x000ff60003800000 */
[----:B------:R-:W0:Y:S01]  /*113f0*/  S2R R6, SR_TID.X ;  /* 0x0000000000067919 */ /* 0x000e220000002100 */
[----:B------:R-:W1:Y:S01]  /*11400*/  LDC R9, c[0x0][0xbe8] ;  /* 0x0002fa00ff097b82 */ /* 0x000e620000000800 */
[----:B------:R-:W-:-:S13]  /*11410*/  R2UR UR9, R22 ;  /* 0x00000000160972ca */ /* 0x000fda00000e0000 */
[----:B------:R-:W-:Y:S02]  /*11420*/  IMAD.U32 R3, RZ, RZ, UR9 ;  /* 0x00000009ff037e24 */ /* 0x000fe4000f8e00ff */
[----:B-1----:R-:W-:-:S03]  /*11430*/  IMAD R2, R0, R9, RZ ;  /* 0x0000000900027224 */ /* 0x002fc600078e02ff */
[----:B0-----:R-:W-:-:S04]  /*11440*/  IADD3 R6, R3, -0x80, R6 ;  /* 0xffffff8003067810 */ /* 0x001fc80007ffe006 */
[----:B------:R-:W-:-:S13]  /*11450*/  ISETP.GE.AND P0, PT, R6, R2, PT ;  /* 0x000000020600720c */ /* 0x000fda0003f06270 */
[----:B------:R-:W-:Y:S05]  /*11460*/  @P0 BRA `(.L_x_1314) ;  /* 0x0000000000c80947 */ /* 0x000fea0003800000 */
[----:B------:R-:W-:Y:S01]  /*11470*/  ISETP.NE.AND P0, PT, R9, 0x1, PT ;  /* 0x000000010900780c */ /* 0x000fe20003f05270 */
[----:B------:R-:W-:Y:S01]  /*11480*/  UMOV UR18, 0x9b8 ;  /* 0x000009b800127882 */ /* 0x000fe20000000000 */
[----:B------:R-:W-:Y:S01]  /*11490*/  R2UR UR10, R164 ;  /* 0x00000000a40a72ca */ /* 0x000fe200000e0000 */
[----:B------:R-:W-:Y:S01]  /*114a0*/  IMAD.MOV.U32 R4, RZ, RZ, R6 ;  /* 0x000000ffff047224 */ /* 0x000fe200078e0006 */
        /* <DEDUP_REMOVED lines=9> */
[----:B------:R-:W-:Y:S02]  /*11540*/  UIMAD.WIDE.U32 UR16, UR10, UR19, URZ ;  /* 0x000000130a1072a5 */ /* 0x000fe4000f8e003f */
[----:B------:R-:W-:Y:S01]  /*11550*/  UIMAD UR19, UR11, UR19, URZ ;  /* 0x000000130b1372a4 */ /* 0x000fe2000f8e023f */
[----:B0-----:R-:W-:Y:S01]  /*11560*/  @P0 IMAD.HI.U32 R5, R6, R5, RZ ;  /* 0x0000000506050227 */ /* 0x001fe200078e00ff */
[----:B------:R-:W-:Y:S02]  /*11570*/  UIMAD UR13, UR13, UR4, URZ ;  /* 0x000000040d0d72a4 */ /* 0x000fe4000f8e023f */
[----:B------:R-:W-:Y:S01]  /*11580*/  UIMAD.WIDE.U32 UR10, UR12, UR4, URZ ;  /* 0x000000040c0a72a5 */ /* 0x000fe2000f8e003f */
[----:B------:R-:W-:Y:S01]  /*11590*/  IMAD.U32 R2, RZ, RZ, UR16 ;  /* 0x00000010ff027e24 */ /* 0x000fe2000f8e00ff */
[----:B------:R-:W-:-:S02]  /*115a0*/  UIADD3 UR19, UR17, UR19, URZ ;  /* 0x0000001311137290 */ /* 0x000fc4000fffe03f */
[----:B------:R-:W-:Y:S01]  /*115b0*/  IMAD.U32 R3, RZ, RZ, UR17 ;  /* 0x00000011ff037e24 */ /* 0x000fe2000f8e00ff */
[----:B------:R-:W-:Y:S01]  /*115c0*/  UIMAD UR13, UR12, UR8, UR13 ;  /* 0x000000080c0d72a4 */ /* 0x000fe2000f8e020d */
[----:B-1----:R-:W-:Y:S01]  /*115d0*/  @P0 SHF.R.U32.HI R4, RZ, R8, R5 ;  /* 0x00000008ff040219 */ /* 0x002fe20000011605 */
[----:B------:R-:W-:Y:S01]  /*115e0*/  ULDC.64 UR14, c[0x0][UR18+0x228] ;  /* 0x00008a00120e7abb */ /* 0x000fe20008000a00 */
[----:B------:R-:W-:Y:S01]  /*115f0*/  IADD3 R3, P0, P1, R2, UR10, R7 ;  /* 0x0000000a02037c10 */ /* 0x000fe2000f91e007 */
[----:B------:R-:W-:Y:S01]  /*11600*/  UIADD3 UR13, UR11, UR13, URZ ;  /* 0x0000000d0b0d7290 */ /* 0x000fe2000fffe03f */
[----:B------:R-:W-:Y:S01]  /*11610*/  IMAD.U32 R2, RZ, RZ, UR20 ;  /* 0x00000014ff027e24 */ /* 0x000fe2000f8e00ff */
[----:B------:R-:W-:Y:S01]  /*11620*/  UIMAD.WIDE.U32 UR16, UR14, UR9, URZ ;  /* 0x000000090e1072a5 */ /* 0x000fe2000f8e003f */
[----:B------:R-:W-:Y:S01]  /*11630*/  IMAD.MOV R5, RZ, RZ, -R4 ;  /* 0x000000ffff057224 */ /* 0x000fe200078e0a04 */
[----:B------:R-:W-:Y:S01]  /*11640*/  UIMAD UR9, UR15, UR9, URZ ;  /* 0x000000090f0972a4 */ /* 0x000fe2000f8e023f */
[----:B------:R-:W-:Y:S01]  /*11650*/  IMAD.U32 R11, RZ, RZ, UR19 ;  /* 0x00000013ff0b7e24 */ /* 0x000fe2000f8e00ff */
[----:B------:R-:W-:Y:S01]  /*11660*/  ULDC.64 UR10, c[0x0][UR18+0x210] ;  /* 0x00008400120a7abb */ /* 0x000fe20008000a00 */
[----:B------:R-:W-:Y:S01]  /*11670*/  IMAD R5, R9, R5, R6 ;  /* 0x0000000509057224 */ /* 0x000fe200078e0206 */
[----:B------:R-:W-:-:S02]  /*11680*/  UIADD3 UR9, UR17, UR9, URZ ;  /* 0x0000000911097290 */ /* 0x000fc4000fffe03f */
[----:B------:R-:W-:Y:S01]  /*11690*/  IADD3.X R6, R11, UR13, R2, P0, P1 ;  /* 0x0000000d0b067c10 */ /* 0x000fe200087e2402 */
[----:B------:R-:W-:Y:S01]  /*116a0*/  IMAD R9, R5, UR11, RZ ;  /* 0x0000000b05097c24 */ /* 0x000fe2000f8e02ff */
[----:B------:R-:W-:Y:S01]  /*116b0*/  IADD3 R2, P0, P1, R4, UR16, R3 ;  /* 0x0000001004027c10 */ /* 0x000fe2000f91e003 */
[----:B------:R-:W-:Y:S01]  /*116c0*/  ULDC.64 UR12, c[0x0][0xba8] ;  /* 0x0002ea00000c7ab9 */ /* 0x000fe20000000a00 */
[----:B------:R-:W-:Y:S01]  /*116d0*/  SHF.R.S32.HI R3, RZ, 0x1f, R4 ;  /* 0x0000001fff037819 */ /* 0x000fe20000011404 */
[----:B------:R-:W-:Y:S01]  /*116e0*/  @!UP0 ULDC UR12, c[0x0][0xb50] ;  /* 0x0002d400000c8ab9 */ /* 0x000fe20000000800 */
[----:B------:R-:W-:Y:S01]  /*116f0*/  SHF.R.S32.HI R4, RZ, 0x1f, R5 ;  /* 0x0000001fff047819 */ /* 0x000fe20000011405 */
[----:B------:R-:W-:Y:S01]  /*11700*/  @!UP0 ULDC UR13, c[0x0][0xb54] ;  /* 0x0002d500000d8ab9 */ /* 0x000fe20000000800 */
[----:B------:R-:W-:-:S03]  /*11710*/  IADD3.X R3, R3, UR9, R6, P0, P1 ;  /* 0x0000000903037c10 */ /* 0x000fc600087e2406 */
[----:B------:R-:W-:Y:S02]  /*11720*/  IMAD R9, R4, UR10, R9 ;  /* 0x0000000a04097c24 */ /* 0x000fe4000f8e0209 */
[----:B------:R-:W-:-:S04]  /*11730*/  IMAD.WIDE.U32 R2, R5, UR10, R2 ;  /* 0x0000000a05027c25 */ /* 0x000fc8000f8e0002 */
[----:B------:R-:W-:Y:S01]  /*11740*/  IMAD.IADD R3, R3, 0x1, R9 ;  /* 0x0000000103037824 */ /* 0x000fe200078e0209 */
[----:B------:R-:W-:-:S04]  /*11750*/  LEA R4, P0, R2, UR12, 0x2 ;  /* 0x0000000c02047c11 */ /* 0x000fc8000f8010ff */
[----:B------:R-:W-:Y:S01]  /*11760*/  LEA.HI.X R5, R2, UR13, R3, 0x2, P0 ;  /* 0x0000000d02057c11 */ /* 0x000fe200080f1403 */
[----:B------:R-:W-:-:S05]  /*11770*/  IMAD.MOV.U32 R3, RZ, RZ, -0x800000 ;  /* 0xff800000ff037424 */ /* 0x000fca00078e00ff */
[----:B------:R0:W-:Y:S03]  /*11780*/  STG.E desc[UR36][R4.64], R3 ;  /* 0x0000000304007986 */ /* 0x0001e6000c101924 */
.L_x_1314:
[----:B------:R-:W-:Y:S05]  /*11790*/  BSYNC B1 ;  /* 0x0000000000017941 */ /* 0x000fea0003800000 */
.L_x_1313:
[----:B------:R-:W-:-:S13]  /*117a0*/  R2UR UR9, R164 ;  /* 0x00000000a40972ca */ /* 0x000fda00000e0000 */
[----:B------:R-:W-:-:S06]  /*117b0*/  UISETP.GT.AND UP0, UPT, UR9, 0x1, UPT ;  /* 0x000000010900788c */ /* 0x000fcc000bf04270 */
[----:B------:R-:W-:-:S13]  /*117c0*/  PLOP3.LUT P0, PT, PT, PT, UP0, 0x80, 0x0 ;  /* 0x000000000000781c */ /* 0x000fda0003f0f008 */
[----:B------:R-:W-:Y:S05]  /*117d0*/  @P0 BRA `(.L_x_1309) ;  /* 0x0000000400b80947 */ /* 0x000fea0003800000 */
[----:B------:R-:W1:Y:S01]  /*117e0*/  LDC R11, c[0x0][0xbe8] ;  /* 0x0002fa00ff0b7b82 */ /* 0x000e620000000800 */
[C---:B------:R-:W-:Y:S01]  /*117f0*/  R2UR UR10, R7.reuse ;  /* 0x00000000070a72ca */ /* 0x040fe200000e0000 */
[----:B------:R-:W-:Y:S01]  /*11800*/  ULDC.64 UR12, c[0x0][0xaa0] ;  /* 0x0002a800000c7ab9 */ /* 0x000fe20000000a00 */
[----:B------:R-:W-:Y:S01]  /*11810*/  R2UR UR14, R7 ;  /* 0x00000000070e72ca */ /* 0x000fe200000e0000 */
[----:B------:R-:W-:Y:S01]  /*11820*/  UIMAD UR9, UR20, UR12, URZ ;  /* 0x0000000c140972a4 */ /* 0x000fe2000f8e023f */
[----:B------:R-:W-:Y:S01]  /*11830*/  R2UR UR16, R166 ;  /* 0x00000000a61072ca */ /* 0x000fe200000e0000 */
[----:B------:R-:W-:Y:S01]  /*11840*/  IMAD R2, R163, 0x20, R182 ;  /* 0x00000020a3027824 */ /* 0x000fe200078e02b6 */
[----:B------:R-:W-:Y:S01]  /*11850*/  R2UR UR15, R22 ;  /* 0x00000000160f72ca */ /* 0x000fe200000e0000 */
[----:B------:R-:W-:Y:S06]  /*11860*/  BSSY B1, `(.L_x_1315) ;  /* 0x000003b000017945 */ /* 0x000fec0003800000 */
[----:B------:R-:W-:-:S02]  /*11870*/  UIMAD.WIDE.U32 UR10, UR10, UR12, URZ ;  /* 0x0000000c0a0a72a5 */ /* 0x000fc4000f8e003f */
[----:B------:R-:W-:-:S03]  /*11880*/  UIMAD UR9, UR14, UR13, UR9 ;  /* 0x0000000d0e0972a4 */ /* 0x000fc6000f8e0209 */
[----:B------:R-:W-:Y:S01]  /*11890*/  ULDC.64 UR12, c[0x0][0xae8] ;  /* 0x0002ba00000c7ab9 */ /* 0x000fe20000000a00 */
[----:B------:R-:W-:Y:S01]  /*118a0*/  UIADD3 UR11, UR11, UR9, URZ ;  /* 0x000000090b0b7290 */ /* 0x000fe2000fffe03f */
[----:B------:R-:W-:Y:S01]  /*118b0*/  VIADD R6, R2, UR15 ;  /* 0x0000000f02067c36 */ /* 0x000fe20008000000 */
[----:B-1----:R-:W-:Y:S02]  /*118c0*/  ISETP.NE.AND P0, PT, R11, 0x1, PT ;  /* 0x000000010b00780c */ /* 0x002fe40003f05270 */
[----:B------:R-:W-:Y:S01]  /*118d0*/  UIMAD.WIDE.U32 UR10, UR16, UR12, UR10 ;  /* 0x0000000c100a72a5 */ /* 0x000fe2000f8e000a */
[----:B0-----:R-:W-:-:S03]  /*118e0*/  IMAD.MOV.U32 R5, RZ, RZ, R6 ;  /* 0x000000ffff057224 */ /* 0x001fc600078e0006 */
[----:B------:R-:W-:-:S03]  /*118f0*/  UIMAD UR9, UR16, UR13, UR11 ;  /* 0x0000000d100972a4 */ /* 0x000fc6000f8e020b */
[----:B------:R-:W-:Y:S02]  /*11900*/  ULDC.64 UR12, c[0x0][0xaf0] ;  /* 0x0002bc00000c7ab9 */ /* 0x000fe40000000a00 */
[----:B------:R-:W-:Y:S02]  /*11910*/  UIMAD UR8, UR8, UR12, URZ ;  /* 0x0000000c080872a4 */ /* 0x000fe4000f8e023f */
[----:B------:R-:W0:Y:S02]  /*11920*/  @P0 LDC R3, c[0x0][0xbec] ;  /* 0x0002fb00ff030b82 */ /* 0x000e240000000800 */
[----:B------:R-:W-:-:S03]  /*11930*/  UIMAD UR11, UR4, UR13, UR8 ;  /* 0x0000000d040b72a4 */ /* 0x000fc6000f8e0208 */
[----:B------:R-:W-:Y:S02]  /*11940*/  UMOV UR8, UR10 ;  /* 0x0000000a00087c82 */ /* 0x000fe40008000000 */
[----:B------:R-:W-:Y:S01]  /*11950*/  UIMAD.WIDE.U32 UR8, UR4, UR12, UR8 ;  /* 0x0000000c040872a5 */ /* 0x000fe2000f8e0008 */
[----:B------:R-:W1:Y:S03]  /*11960*/  @P0 LDC R7, c[0x0][0xbf0] ;  /* 0x0002fc00ff070b82 */ /* 0x000e660000000800 */
[----:B------:R-:W-:-:S03]  /*11970*/  UIADD3 UR4, UR9, UR11, URZ ;  /* 0x0000000b09047290 */ /* 0x000fc6000fffe03f */
[----:B------:R-:W-:Y:S01]  /*11980*/  ULDC.64 UR10, c[0x0][0xae0] ;  /* 0x0002b800000a7ab9 */ /* 0x000fe20000000a00 */
[----:B0-----:R-:W-:-:S04]  /*11990*/  @P0 IMAD.HI.U32 R2, R6, R3, RZ ;  /* 0x0000000306020227 */ /* 0x001fc800078e00ff */
[----:B------:R-:W-:Y:S02]  /*119a0*/  IMAD.U32 R3, RZ, RZ, UR9 ;  /* 0x00000009ff037e24 */ /* 0x000fe4000f8e00ff */
[----:B------:R-:W-:Y:S01]  /*119b0*/  IMAD.U32 R3, RZ, RZ, UR4 ;  /* 0x00000004ff037e24 */ /* 0x000fe2000f8e00ff */
[----:B-1----:R-:W-:-:S04]  /*119c0*/  @P0 SHF.R.U32.HI R5, RZ, R7, R2 ;  /* 0x00000007ff050219 */ /* 0x002fc80000011602 */
[--C-:B------:R-:W-:Y:S01]  /*119d0*/  SHF.R.S32.HI R2, RZ, 0x1f, R5.reuse ;  /* 0x0000001fff027819 */ /* 0x100fe20000011405 */
[----:B------:R-:W-:-:S04]  /*119e0*/  IMAD.MOV R7, RZ, RZ, -R5 ;  /* 0x000000ffff077224 */ /* 0x000fc800078e0a05 */
[----:B------:R-:W-:Y:S02]  /*119f0*/  IMAD R4, R2, UR10, RZ ;  /* 0x0000000a02047c24 */ /* 0x000fe4000f8e02ff */
[----:B------:R-:W-:Y:S02]  /*11a00*/  IMAD R7, R11, R7, R6 ;  /* 0x000000070b077224 */ /* 0x000fe400078e0206 */
[----:B------:R-:W-:Y:S01]  /*11a10*/  IMAD.U32 R2, RZ, RZ, UR8 ;  /* 0x00000008ff027e24 */ /* 0x000fe2000f8e00ff */
[----:B------:R-:W-:Y:S01]  /*11a20*/  ULDC.64 UR8, c[0x0][0xad8] ;  /* 0x0002b60000087ab9 */ /* 0x000fe20000000a00 */
[C---:B------:R-:W-:Y:S01]  /*11a30*/  IMAD R9, R5.reuse, UR11, R4 ;  /* 0x0000000b05097c24 */ /* 0x040fe2000f8e0204 */
[----:B------:R-:W-:Y:S01]  /*11a40*/  SHF.R.S32.HI R4, RZ, 0x1f, R7 ;  /* 0x0000001fff047819 */ /* 0x000fe20000011407 */
[----:B------:R-:W-:-:S04]  /*11a50*/  IMAD.WIDE.U32 R2, R5, UR10, R2 ;  /* 0x0000000a05027c25 */ /* 0x000fc8000f8e0002 */
[----:B------:R-:W-:Y:S02]  /*11a60*/  IMAD.IADD R3, R3, 0x1, R9 ;  /* 0x0000000103037824 */ /* 0x000fe400078e0209 */
[----:B------:R-:W-:Y:S02]  /*11a70*/  IMAD R4, R4, UR8, RZ ;  /* 0x0000000804047c24 */ /* 0x000fe4000f8e02ff */
[----:B------:R-:W-:Y:S02]  /*11a80*/  VIADD R6, R182, UR15 ;  /* 0x0000000fb6067c36 */ /* 0x000fe40008000000 */
[----:B------:R-:W-:Y:S02]  /*11a90*/  IMAD R11, R0, R11, RZ ;  /* 0x0000000b000b7224 */ /* 0x000fe400078e02ff */
        /* <DEDUP_REMOVED lines=9> */
[-C--:B------:R-:W-:Y:S01]  /*11b30*/  ISETP.GE.AND P1, PT, R0, R11.reuse, PT ;  /* 0x0000000b0000720c */ /* 0x080fe20003f26270 */
[----:B------:R-:W-:Y:S02]  /*11b40*/  VIADD R0, R6, 0x40 ;  /* 0x0000004006007836 */ /* 0x000fe40000000000 */
        /* <DEDUP_REMOVED lines=12> */
.L_x_1316:
[----:B------:R-:W-:Y:S05]  /*11c10*/  BSYNC B1 ;  /* 0x0000000000017941 */ /* 0x000fea0003800000 */
.L_x_1315:
        /* <DEDUP_REMOVED lines=13> */
.L_x_1318:
[----:B------:R-:W-:Y:S05]  /*11cf0*/  BSYNC B1 ;  /* 0x0000000000017941 */ /* 0x000fea0003800000 */
.L_x_1317:
        /* <DEDUP_REMOVED lines=13> */
.L_x_1320:
[----:B------:R-:W-:Y:S05]  /*11dd0*/  BSYNC B1 ;  /* 0x0000000000017941 */ /* 0x000fea0003800000 */
.L_x_1319:
        /* <DEDUP_REMOVED lines=14> */
.L_x_1309:
[----:B------:R-:W-:Y:S05]  /*11ec0*/  BSYNC B0 ;  /* 0x0000000000007941 */ /* 0x000fea0003800000 */
.L_x_1299:
[----:B------:R-:W-:Y:S02]  /*11ed0*/  ULDC UR4, c[0x0][0xc3c] ;  /* 0x00030f0000047ab9 */ /* 0x000fe40000000800 */
[----:B------:R-:W-:-:S06]  /*11ee0*/  UISETP.GE.AND UP0, UPT, UR7, UR4, UPT ;  /* 0x000000040700728c */ /* 0x000fcc000bf06270 */
[----:B------:R-:W-:-:S13]  /*11ef0*/  PLOP3.LUT P0, PT, PT, PT, UP0, 0x80, 0x0 ;  /* 0x000000000000781c */ /* 0x000fda0003f0f008 */
[----:B------:R-:W-:Y:S05]  /*11f00*/  @!P0 BRA `(.L_x_1321) ;  /* 0xfffffef000108947 */ /* 0x000fea000383ffff */
[----:B------:R-:W-:Y:S05]  /*11f10*/  EXIT ;  /* 0x000000000000794d */ /* 0x000fea0003800000 */
.L_x_1208:
[----:B------:R-:W-:-:S08]  /*11f20*/  NOP ;  /* 0x0000000000007918 */ /* 0x000fd00000000000 */
[----:B0-----:R-:W0:-:S00]  /*11f30*/  USETMAXREG.DEALLOC.CTAPOOL 0x28 ;  /* 0x00000028000079c8 */ /* 0x001e0000080e0500 */
[----:B0-----:R-:W-:Y:S01]  /*11f40*/  LOP3.LUT R2, R2, 0x3, RZ, 0xc0, !PT ;  /* 0x0000000302027812 */ /* 0x001fe200078ec0ff */
[----:B------:R-:W-:Y:S01]  /*11f50*/  IMAD.MOV.U32 R6, RZ, RZ, RZ ;  /* 0x000000ffff067224 */ /* 0x000fe200078e00ff */
[----:B------:R-:W-:-:S04]  /*11f60*/  LOP3.LUT R23, R23, 0xfffffeff, RZ, 0xc0, !PT ;  /* 0xfffffeff17177812 */ /* 0x000fc800078ec0ff */
[----:B------:R-:W0:Y:S02]  /*11f70*/  SHFL.IDX PT, R2, R2, RZ, 0x1f ;  /* 0x00001fff02027589 */ /* 0x000e2400000e0000 */
[----:B0-----:R-:W-:-:S13]  /*11f80*/  ISETP.NE.AND P0, PT, R2, RZ, PT ;  /* 0x000000ff0200720c */ /* 0x001fda0003f05270 */
[----:B------:R-:W-:Y:S01]  /*11f90*/  @P0 LOP3.LUT R23, R23, 0x100, RZ, 0xfc, !PT ;  /* 0x0000010017170812 */ /* 0x000fe200078efcff */
[----:B------:R-:W-:Y:S06]  /*11fa0*/  @!P0 BRA `(.L_x_1322) ;  /* 0x00000000001c8947 */ /* 0x000fec0003800000 */
[----:B------:R-:W0:Y:S08]  /*11fb0*/  S2UR UR5, SR_CgaCtaId ;  /* 0x00000000000579c3 */ /* 0x000e300000008800 */
[----:B------:R-:W-:Y:S06]  /*11fc0*/  BAR.SYNC.DEFER_BLOCKING 0x5, 0x180 ;  /* 0x0146000000007b1d */ /* 0x000fec0000010000 */
[----:B------:R-:W-:-:S02]  /*11fd0*/  UMOV UR4, 0x400 ;  /* 0x0000040000047882 */ /* 0x000fc40000000000 */
[----:B0-----:R-:W-:-:S09]  /*11fe0*/  ULEA UR4, UR5, UR4, 0x18 ;  /* 0x0000000405047291 */ /* 0x001fd2000f8ec03f */
[----:B------:R-:W1:Y:S01]  /*11ff0*/  LDS.128 R16, [UR4+0x2a8d0] ;  /* 0x02a8d004ff107984 */ /* 0x000e620008000c00 */
[----:B------:R-:W-:Y:S06]  /*12000*/  BAR.ARV 0x4, 0x180 ;  /* 0x0106000000007b1d */ /* 0x000fec0000002000 */
[----:B------:R-:W-:Y:S05]  /*12010*/  BRA `(.L_x_1323) ;  /* 0x0000000c00907947 */ /* 0x000fea0003800000 */
.L_x_1322:
[----:B------:R-:W-:Y:S01]  /*12020*/  LOP3.LUT R7, R0, 0x1f, RZ, 0xc0, !PT ;  /* 0x0000001f00077812 */ /* 0x000fe200078ec0ff */
[----:B------:R-:W-:Y:S01]  /*12030*/  ULDC UR4, c[0x0][0xc3c] ;  /* 0x00030f0000047ab9 */ /* 0x000fe20000000800 */
[----:B------:R-:W-:Y:S01]  /*12040*/  IMAD.MOV.U32 R9, RZ, RZ, RZ ;  /* 0x000000ffff097224 */ /* 0x000fe200078e00ff */
[----:B------:R-:W0:Y:S01]  /*12050*/  S2UR UR6, SR_CTAID.X ;  /* 0x00000000000679c3 */ /* 0x000e220000002500 */
[----:B------:R-:W-:Y:S01]  /*12060*/  ISETP.NE.AND P0, PT, R7, 0x1f, PT ;  /* 0x0000001f0700780c */ /* 0x000fe20003f05270 */
[----:B------:R-:W-:-:S03]  /*12070*/  ULDC UR5, c[0x0][0xc38] ;  /* 0x00030e0000057ab9 */ /* 0x000fc60000000800 */
[----:B------:R-:W-:-:S13]  /*12080*/  ISETP.GE.OR P1, PT, R7, UR4, !P0 ;  /* 0x0000000407007c0c */ /* 0x000fda000c726670 */
[----:B------:R-:W1:Y:S08]  /*12090*/  @!P1 LDC.64 R4, c[0x0][0xc80] ;  /* 0x00032000ff049b82 */ /* 0x000e700000000a00 */
[----:B------:R-:W2:Y:S01]  /*120a0*/  @!P1 LDC.64 R2, c[0x0][0xc78] ;  /* 0x00031e00ff029b82 */ /* 0x000ea20000000a00 */
[----:B-1----:R-:W-:-:S05]  /*120b0*/  @!P1 IMAD.WIDE.U32 R4, R7, 0x4, R4 ;  /* 0x0000000407049825 */ /* 0x002fca00078e0004 */
        /* <DEDUP_REMOVED lines=10> */
[----:B------:R-:W1:Y:S02]  /*12160*/  SHFL.UP PT, R10, R8, 0x1, RZ ;  /* 0x04200000080a7989 */ /* 0x000e6400000e00ff */
[----:B-1----:R-:W-:-:S05]  /*12170*/  SEL R11, R10, RZ, P1 ;  /* 0x000000ff0a0b7207 */ /* 0x002fca0000800000 */
[----:B------:R-:W-:-:S05]  /*12180*/  IMAD.IADD R11, R8, 0x1, R11 ;  /* 0x00000001080b7824 */ /* 0x000fca00078e020b */
        /* <DEDUP_REMOVED lines=12> */
[----:B------:R-:W1:Y:S02]  /*12250*/  SHFL.IDX PT, R8, R5, 0x1f, 0x1f ;  /* 0x03e01f0005087f89 */ /* 0x000e6400000e0000 */
[----:B-1----:R-:W-:-:S05]  /*12260*/  IMAD R8, R8, UR5, RZ ;  /* 0x0000000508087c24 */ /* 0x002fca000f8e02ff */
[----:B0-----:R-:W-:Y:S01]  /*12270*/  ISETP.GT.AND P6, PT, R8, UR6, PT ;  /* 0x0000000608007c0c */ /* 0x001fe2000bfc4270 */
[----:B------:R-:W-:-:S12]  /*12280*/  IMAD.MOV.U32 R3, RZ, RZ, R8 ;  /* 0x000000ffff037224 */ /* 0x000fd800078e0008 */
[----:B------:R-:W-:Y:S05]  /*12290*/  @P6 BRA `(.L_x_1324) ;  /* 0x0000000000986947 */ /* 0x000fea0003800000 */
[----:B------:R-:W-:Y:S01]  /*122a0*/  IMAD.MOV.U32 R8, RZ, RZ, R3 ;  /* 0x000000ffff087224 */ /* 0x000fe200078e0003 */
[----:B------:R-:W-:Y:S01]  /*122b0*/  UMOV UR4, URZ ;  /* 0x0000003f00047c82 */ /* 0x000fe20008000000 */
[----:B------:R-:W-:-:S05]  /*122c0*/  ULDC UR5, c[0x0][0xc38] ;  /* 0x00030e0000057ab9 */ /* 0x000fca0000000800 */
.L_x_1326:
[----:B------:R-:W0:Y:S01]  /*122d0*/  LDC R2, c[0x0][0xc3c] ;  /* 0x00030f00ff027b82 */ /* 0x000e220000000800 */
[----:B------:R-:W-:-:S06]  /*122e0*/  UIADD3 UR4, UR4, 0x1f, URZ ;  /* 0x0000001f04047890 */ /* 0x000fcc000fffe03f */
        /* <DEDUP_REMOVED lines=33> */
.L_x_1324:
        /* <DEDUP_REMOVED lines=9> */
[----:B0-----:R-:W-:-:S07]  /*12590*/  ISETP.NE.AND P1, PT, R9, 0x1, PT ;  /* 0x000000010900780c */ /* 0x001fce0003f25270 */
[----:B-1----:R-:W-:Y:S06]  /*125a0*/  @!P0 BRA `(.L_x_1327) ;  /* 0x0000000000088947 */ /* 0x002fec0003800000 */
[----:B------:R-:W-:-:S06]  /*125b0*/  VIADD R16, R19, 0xffffffff ;  /* 0xffffffff13107836 */ /* 0x000fcc0000000000 */
[----:B------:R0:W1:Y:S02]  /*125c0*/  SHFL.IDX PT, R16, R5, R16, 0x1f ;  /* 0x00001f1005107589 */ /* 0x00006400000e0000 */
.L_x_1327:
[----:B-1----:R-:W-:Y:S02]  /*125d0*/  IMAD R16, R16, UR5, R3 ;  /* 0x0000000510107c24 */ /* 0x002fe4000f8e0203 */
[----:B------:R-:W-:-:S03]  /*125e0*/  VIADD R19, R19, UR4 ;  /* 0x0000000413137c36 */ /* 0x000fc60008000000 */
[----:B0-----:R-:W-:Y:S01]  /*125f0*/  IADD3 R5, -R16, UR6, RZ ;  /* 0x0000000610057c10 */ /* 0x001fe2000fffe1ff */
[----:B------:R-:W-:Y:S06]  /*12600*/  @!P1 BRA `(.L_x_1328) ;  /* 0x0000000000e89947 */ /* 0x000fec0003800000 */
[-C--:B--2---:R-:W-:Y:S02]  /*12610*/  IABS R12, R6.reuse ;  /* 0x00000006000c7213 */ /* 0x084fe40000000000 */
[----:B------:R-:W-:Y:S02]  /*12620*/  IABS R4, R9 ;  /* 0x0000000900047213 */ /* 0x000fe40000000000 */
[----:B------:R-:W0:Y:S01]  /*12630*/  I2F.RP R8, R12 ;  /* 0x0000000c00087306 */ /* 0x000e220000209400 */
[----:B------:R-:W-:-:S07]  /*12640*/  IABS R13, R6 ;  /* 0x00000006000d7213 */ /* 0x000fce0000000000 */
[----:B------:R-:W1:Y:S08]  /*12650*/  I2F.RP R10, R4 ;  /* 0x00000004000a7306 */ /* 0x000e700000209400 */
[----:B0-----:R-:W0:Y:S08]  /*12660*/  MUFU.RCP R8, R8 ;  /* 0x0000000800087308 */ /* 0x001e300000001000 */
[----:B-1----:R-:W-:Y:S01]  /*12670*/  MUFU.RCP R10, R10 ;  /* 0x0000000a000a7308 */ /* 0x002fe20000001000 */
[----:B0-----:R-:W-:Y:S01]  /*12680*/  VIADD R2, R8, 0xffffffe ;  /* 0x0ffffffe08027836 */ /* 0x001fe20000000000 */
[----:B------:R-:W-:-:S06]  /*12690*/  IABS R8, R5 ;  /* 0x0000000500087213 */ /* 0x000fcc0000000000 */
[----:B------:R0:W1:Y:S02]  /*126a0*/  F2I.FTZ.U32.TRUNC.NTZ R3, R2 ;  /* 0x0000000200037305 */ /* 0x000064000021f000 */
[----:B0-----:R-:W-:Y:S02]  /*126b0*/  IMAD.MOV.U32 R2, RZ, RZ, RZ ;  /* 0x000000ffff027224 */ /* 0x001fe400078e00ff */
[----:B-1----:R-:W-:-:S04]  /*126c0*/  IMAD.MOV R11, RZ, RZ, -R3 ;  /* 0x000000ffff0b7224 */ /* 0x002fc800078e0a03 */
[----:B------:R-:W-:-:S04]  /*126d0*/  IMAD R11, R11, R12, RZ ;  /* 0x0000000c0b0b7224 */ /* 0x000fc800078e02ff */
[----:B------:R-:W-:-:S04]  /*126e0*/  IMAD.HI.U32 R3, R3, R11, R2 ;  /* 0x0000000b03037227 */ /* 0x000fc800078e0002 */
[----:B------:R-:W-:Y:S02]  /*126f0*/  IMAD.MOV R11, RZ, RZ, -R13 ;  /* 0x000000ffff0b7224 */ /* 0x000fe400078e0a0d */
[----:B------:R-:W-:-:S04]  /*12700*/  IMAD.HI.U32 R2, R3, R8, RZ ;  /* 0x0000000803027227 */ /* 0x000fc800078e00ff */
[----:B------:R-:W-:Y:S01]  /*12710*/  IMAD R3, R2, R11, R8 ;  /* 0x0000000b02037224 */ /* 0x000fe200078e0208 */
[----:B------:R-:W-:Y:S01]  /*12720*/  LOP3.LUT R8, R5, R6, RZ, 0x3c, !PT ;  /* 0x0000000605087212 */ /* 0x000fe200078e3cff */
[----:B------:R-:W-:-:S03]  /*12730*/  VIADD R11, R10, 0xffffffe ;  /* 0x0ffffffe0a0b7836 */ /* 0x000fc60000000000 */
[----:B------:R-:W-:Y:S02]  /*12740*/  ISETP.GT.U32.AND P1, PT, R12, R3, PT ;  /* 0x000000030c00720c */ /* 0x000fe40003f24070 */
[----:B------:R-:W-:-:S11]  /*12750*/  ISETP.GE.AND P2, PT, R8, RZ, PT ;  /* 0x000000ff0800720c */ /* 0x000fd60003f46270 */
[----:B------:R-:W-:Y:S02]  /*12760*/  @!P1 IMAD.IADD R3, R3, 0x1, -R12 ;  /* 0x0000000103039824 */ /* 0x000fe400078e0a0c */
[----:B------:R-:W-:Y:S01]  /*12770*/  @!P1 VIADD R2, R2, 0x1 ;  /* 0x0000000102029836 */ /* 0x000fe20000000000 */
[----:B------:R-:W-:Y:S02]  /*12780*/  ISETP.NE.AND P1, PT, R6, RZ, PT ;  /* 0x000000ff0600720c */ /* 0x000fe40003f25270 */
[----:B------:R-:W-:Y:S02]  /*12790*/  ISETP.GE.U32.AND P0, PT, R3, R12, PT ;  /* 0x0000000c0300720c */ /* 0x000fe40003f06070 */
[----:B------:R-:W0:Y:S11]  /*127a0*/  F2I.FTZ.U32.TRUNC.NTZ R3, R11 ;  /* 0x0000000b00037305 */ /* 0x000e36000021f000 */
[----:B------:R-:W-:-:S04]  /*127b0*/  @P0 VIADD R2, R2, 0x1 ;  /* 0x0000000102020836 */ /* 0x000fc80000000000 */
[----:B------:R-:W-:Y:S01]  /*127c0*/  IMAD.MOV.U32 R10, RZ, RZ, R2 ;  /* 0x000000ffff0a7224 */ /* 0x000fe200078e0002 */
[----:B------:R-:W-:Y:S01]  /*127d0*/  IABS R2, R9 ;  /* 0x0000000900027213 */ /* 0x000fe20000000000 */
[----:B0-----:R-:W-:Y:S02]  /*127e0*/  IMAD.MOV R13, RZ, RZ, -R3 ;  /* 0x000000ffff0d7224 */ /* 0x001fe400078e0a03 */
[----:B------:R-:W-:Y:S01]  /*127f0*/  @!P2 IMAD.MOV R10, RZ, RZ, -R10 ;  /* 0x000000ffff0aa224 */ /* 0x000fe200078e0a0a */
[----:B------:R-:W-:Y:S01]  /*12800*/  @!P1 LOP3.LUT R10, RZ, R6, RZ, 0x33, !PT ;  /* 0x00000006ff0a9212 */ /* 0x000fe200078e33ff */
[----:B------:R-:W-:Y:S02]  /*12810*/  IMAD.MOV R12, RZ, RZ, -R2 ;  /* 0x000000ffff0c7224 */ /* 0x000fe400078e0a02 */
[----:B------:R-:W-:Y:S01]  /*12820*/  IMAD R11, R13, R4, RZ ;  /* 0x000000040d0b7224 */ /* 0x000fe200078e02ff */
[----:B------:R-:W-:Y:S01]  /*12830*/  IABS R8, R10 ;  /* 0x0000000a00087213 */ /* 0x000fe20000000000 */
[----:B------:R-:W-:-:S04]  /*12840*/  IMAD.MOV.U32 R2, RZ, RZ, RZ ;  /* 0x000000ffff027224 */ /* 0x000fc800078e00ff */
[----:B------:R-:W-:-:S04]  /*12850*/  IMAD.HI.U32 R2, R3, R11, R2 ;  /* 0x0000000b03027227 */ /* 0x000fc800078e0002 */
[----:B------:R-:W-:Y:S02]  /*12860*/  IMAD.MOV.U32 R3, RZ, RZ, R8 ;  /* 0x000000ffff037224 */ /* 0x000fe400078e0008 */
[----:B------:R-:W-:Y:S02]  /*12870*/  IMAD.MOV.U32 R8, RZ, RZ, R12 ;  /* 0x000000ffff087224 */ /* 0x000fe400078e000c */
[----:B------:R-:W-:-:S04]  /*12880*/  IMAD.HI.U32 R2, R2, R3, RZ ;  /* 0x0000000302027227 */ /* 0x000fc800078e00ff */
[----:B------:R-:W-:-:S05]  /*12890*/  IMAD R3, R2, R8, R3 ;  /* 0x0000000802037224 */ /* 0x000fca00078e0203 */
[----:B------:R-:W-:-:S13]  /*128a0*/  ISETP.GT.U32.AND P1, PT, R4, R3, PT ;  /* 0x000000030400720c */ /* 0x000fda0003f24070 */
[----:B------:R-:W-:Y:S02]  /*128b0*/  @!P1 IMAD.IADD R3, R3, 0x1, -R4 ;  /* 0x0000000103039824 */ /* 0x000fe400078e0a04 */
[----:B------:R-:W-:Y:S01]  /*128c0*/  @!P1 VIADD R2, R2, 0x1 ;  /* 0x0000000102029836 */ /* 0x000fe20000000000 */
[----:B------:R-:W-:Y:S02]  /*128d0*/  ISETP.NE.AND P1, PT, R9, RZ, PT ;  /* 0x000000ff0900720c */ /* 0x000fe40003f25270 */
[----:B------:R-:W-:Y:S02]  /*128e0*/  ISETP.GE.U32.AND P0, PT, R3, R4, PT ;  /* 0x000000040300720c */ /* 0x000fe40003f06070 */
[----:B------:R-:W-:-:S04]  /*128f0*/  LOP3.LUT R3, R10, R9, RZ, 0x3c, !PT ;  /* 0x000000090a037212 */ /* 0x000fc800078e3cff */
[----:B------:R-:W-:Y:S01]  /*12900*/  ISETP.GE.AND P2, PT, R3, RZ, PT ;  /* 0x000000ff0300720c */ /* 0x000fe20003f46270 */
[----:B------:R-:W-:-:S06]  /*12910*/  IMAD.MOV R3, RZ, RZ, -R10 ;  /* 0x000000ffff037224 */ /* 0x000fcc00078e0a0a */
[----:B------:R-:W-:-:S06]  /*12920*/  @P0 VIADD R2, R2, 0x1 ;  /* 0x0000000102020836 */ /* 0x000fcc0000000000 */
[----:B------:R-:W-:Y:S01]  /*12930*/  @!P2 IMAD.MOV R2, RZ, RZ, -R2 ;  /* 0x000000ffff02a224 */ /* 0x000fe200078e0a02 */
[----:B------:R-:W-:-:S05]  /*12940*/  @!P1 LOP3.LUT R2, RZ, R9, RZ, 0x33, !PT ;  /* 0x00000009ff029212 */ /* 0x000fca00078e33ff */
[----:B------:R-:W-:-:S04]  /*12950*/  IMAD.MOV R18, RZ, RZ, -R2 ;  /* 0x000000ffff127224 */ /* 0x000fc800078e0a02 */
[C---:B------:R-:W-:Y:S02]  /*12960*/  IMAD R18, R9.reuse, R18, R10 ;  /* 0x0000001209127224 */ /* 0x040fe400078e020a */
[----:B------:R-:W-:Y:S02]  /*12970*/  IMAD R9, R9, 0x1000000, R2 ;  /* 0x0100000009097824 */ /* 0x000fe400078e0202 */
[----:B------:R-:W-:Y:S02]  /*12980*/  IMAD R2, R6, R3, R5 ;  /* 0x0000000306027224 */ /* 0x000fe400078e0205 */
[----:B------:R-:W-:Y:S01]  /*12990*/  IMAD R18, R18, 0x10000, R9 ;  /* 0x0001000012127824 */ /* 0x000fe200078e0209 */
[----:B------:R-:W-:Y:S06]  /*129a0*/  BRA `(.L_x_1329) ;  /* 0x0000000000f47947 */ /* 0x000fec0003800000 */
.L_x_1328:
[----:B------:R-:W0:Y:S02]  /*129b0*/  LDC.64 R2, c[0x0][0xc90] ;  /* 0x00032400ff027b82 */ /* 0x000e240000000a00 */
[----:B0-----:R-:W-:-:S05]  /*129c0*/  IMAD.WIDE R2, R19, 0x4, R2 ;  /* 0x0000000413027825 */ /* 0x001fca00078e0202 */
[----:B------:R0:W2:Y:S01]  /*129d0*/  LDG.E R13, desc[UR36][R2.64] ;  /* 0x00000024020d7981 */ /* 0x0000a2000c1e1900 */
[----:B------:R-:W-:Y:S01]  /*129e0*/  IABS R15, R5 ;  /* 0x00000005000f7213 */ /* 0x000fe20000000000 */
[----:B0-----:R-:W-:Y:S02]  /*129f0*/  IMAD.MOV.U32 R2, RZ, RZ, RZ ;  /* 0x000000ffff027224 */ /* 0x001fe400078e00ff */
[----:B--2---:R-:W-:-:S05]  /*12a00*/  IMAD R4, R6, R13, RZ ;  /* 0x0000000d06047224 */ /* 0x004fca00078e02ff */
[-C--:B------:R-:W-:Y:S02]  /*12a10*/  IABS R10, R4.reuse ;  /* 0x00000004000a7213 */ /* 0x080fe40000000000 */
[----:B------:R-:W-:Y:S02]  /*12a20*/  IABS R12, R4 ;  /* 0x00000004000c7213 */ /* 0x000fe40000000000 */
[----:B------:R-:W0:Y:S08]  /*12a30*/  I2F.RP R8, R10 ;  /* 0x0000000a00087306 */ /* 0x000e300000209400 */
[----:B0-----:R-:W0:Y:S02]  /*12a40*/  MUFU.RCP R8, R8 ;  /* 0x0000000800087308 */ /* 0x001e240000001000 */
[----:B0-----:R-:W-:-:S06]  /*12a50*/  VIADD R9, R8, 0xffffffe ;  /* 0x0ffffffe08097836 */ /* 0x001fcc0000000000 */
[----:B------:R-:W0:Y:S02]  /*12a60*/  F2I.FTZ.U32.TRUNC.NTZ R3, R9 ;  /* 0x0000000900037305 */ /* 0x000e24000021f000 */
[----:B0-----:R-:W-:-:S04]  /*12a70*/  IMAD.MOV R11, RZ, RZ, -R3 ;  /* 0x000000ffff0b7224 */ /* 0x001fc800078e0a03 */
[----:B------:R-:W-:-:S04]  /*12a80*/  IMAD R11, R11, R10, RZ ;  /* 0x0000000a0b0b7224 */ /* 0x000fc800078e02ff */
[----:B------:R-:W-:-:S04]  /*12a90*/  IMAD.HI.U32 R2, R3, R11, R2 ;  /* 0x0000000b03027227 */ /* 0x000fc800078e0002 */
[----:B------:R-:W-:Y:S02]  /*12aa0*/  IMAD.MOV R3, RZ, RZ, -R12 ;  /* 0x000000ffff037224 */ /* 0x000fe400078e0a0c */
        /* <DEDUP_REMOVED lines=11> */
[----:B------:R-:W-:-:S05]  /*12b60*/  @!P1 LOP3.LUT R2, RZ, R4, RZ, 0x33, !PT ;  /* 0x00000004ff029212 */ /* 0x000fca00078e33ff */
[----:B------:R-:W-:Y:S02]  /*12b70*/  IMAD R11, R13, R2, RZ ;  /* 0x000000020d0b7224 */ /* 0x000fe400078e02ff */
[----:B------:R-:W-:Y:S02]  /*12b80*/  IMAD.MOV R2, RZ, RZ, -R2 ;  /* 0x000000ffff027224 */ /* 0x000fe400078e0a02 */
[----:B------:R-:W-:Y:S02]  /*12b90*/  IMAD.MOV R3, RZ, RZ, -R11 ;  /* 0x000000ffff037224 */ /* 0x000fe400078e0a0b */
[----:B------:R-:W-:Y:S02]  /*12ba0*/  IMAD R4, R4, R2, R5 ;  /* 0x0000000204047224 */ /* 0x000fe400078e0205 */
[----:B------:R-:W-:Y:S01]  /*12bb0*/  IMAD.MOV.U32 R2, RZ, RZ, RZ ;  /* 0x000000ffff027224 */ /* 0x000fe200078e00ff */
[----:B------:R-:W-:-:S04]  /*12bc0*/  VIADDMNMX R13, R3, UR5, R13, PT ;  /* 0x00000005030d7c46 */ /* 0x000fc8000b80010d */
[-C--:B------:R-:W-:Y:S01]  /*12bd0*/  IABS R10, R13.reuse ;  /* 0x0000000d000a7213 */ /* 0x080fe20000000000 */
[----:B------:R-:W-:Y:S01]  /*12be0*/  IMAD.MOV R18, RZ, RZ, -R13 ;  /* 0x000000ffff127224 */ /* 0x000fe200078e0a0d */
[----:B------:R-:W-:Y:S02]  /*12bf0*/  IABS R12, R13 ;  /* 0x0000000d000c7213 */ /* 0x000fe40000000000 */
[----:B------:R-:W0:Y:S08]  /*12c00*/  I2F.RP R8, R10 ;  /* 0x0000000a00087306 */ /* 0x000e300000209400 */
[----:B0-----:R-:W0:Y:S02]  /*12c10*/  MUFU.RCP R8, R8 ;  /* 0x0000000800087308 */ /* 0x001e240000001000 */
[----:B0-----:R-:W-:-:S06]  /*12c20*/  VIADD R3, R8, 0xffffffe ;  /* 0x0ffffffe08037836 */ /* 0x001fcc0000000000 */
[----:B------:R-:W0:Y:S02]  /*12c30*/  F2I.FTZ.U32.TRUNC.NTZ R3, R3 ;  /* 0x0000000300037305 */ /* 0x000e24000021f000 */
[----:B0-----:R-:W-:-:S04]  /*12c40*/  IMAD.MOV R9, RZ, RZ, -R3 ;  /* 0x000000ffff097224 */ /* 0x001fc800078e0a03 */
[----:B------:R-:W-:Y:S01]  /*12c50*/  IMAD.MOV.U32 R5, RZ, RZ, R9 ;  /* 0x000000ffff057224 */ /* 0x000fe200078e0009 */
[----:B------:R-:W-:-:S03]  /*12c60*/  IABS R9, R4 ;  /* 0x0000000400097213 */ /* 0x000fc60000000000 */
        /* <DEDUP_REMOVED lines=11> */
[----:B------:R-:W-:Y:S02]  /*12d20*/  ISETP.GE.AND P2, PT, R3, RZ, PT ;  /* 0x000000ff0300720c */ /* 0x000fe40003f46270 */
[----:B------:R-:W-:-:S05]  /*12d30*/  IADD3 R3, R11, 0x1000000, R4 ;  /* 0x010000000b037810 */ /* 0x000fca0007ffe004 */
[----:B------:R-:W-:-:S06]  /*12d40*/  @P0 VIADD R2, R2, 0x1 ;  /* 0x0000000102020836 */ /* 0x000fcc0000000000 */
[----:B------:R-:W-:Y:S01]  /*12d50*/  @!P2 IMAD.MOV R2, RZ, RZ, -R2 ;  /* 0x000000ffff02a224 */ /* 0x000fe200078e0a02 */
[----:B------:R-:W-:-:S05]  /*12d60*/  @!P1 LOP3.LUT R2, RZ, R13, RZ, 0x33, !PT ;  /* 0x0000000dff029212 */ /* 0x000fca00078e33ff */
[----:B------:R-:W-:-:S07]  /*12d70*/  IMAD R18, R2, R18, R3 ;  /* 0x0000001202127224 */ /* 0x000fce00078e0203 */
.L_x_1329:
[----:B------:R-:W-:-:S05]  /*12d80*/  LOP3.LUT R17, RZ, R2, RZ, 0x33, !PT ;  /* 0x00000002ff117212 */ /* 0x000fca00078e33ff */
[----:B------:R-:W-:Y:S01]  /*12d90*/  IMAD.IADD R17, R6, 0x1, R17 ;  /* 0x0000000106117824 */ /* 0x000fe200078e0211 */
[----:B------:R-:W-:Y:S06]  /*12da0*/  BRA `(.L_x_1330) ;  /* 0x0000000000147947 */ /* 0x000fec0003800000 */
.L_x_1325:
[----:B------:R-:W-:Y:S01]  /*12db0*/  ULDC UR4, c[0x0][0xc3c] ;  /* 0x00030f0000047ab9 */ /* 0x000fe20000000800 */
[----:B------:R-:W-:Y:S02]  /*12dc0*/  IMAD.MOV.U32 R17, RZ, RZ, RZ ;  /* 0x000000ffff117224 */ /* 0x000fe400078e00ff */
[----:B------:R-:W-:Y:S02]  /*12dd0*/  IMAD.U32 R16, RZ, RZ, UR6 ;  /* 0x00000006ff107e24 */ /* 0x000fe4000f8e00ff */
[----:B------:R-:W-:Y:S02]  /*12de0*/  IMAD.MOV.U32 R18, RZ, RZ, RZ ;  /* 0x000000ffff127224 */ /* 0x000fe400078e00ff */
[----:B------:R-:W-:-:S07]  /*12df0*/  IMAD.U32 R19, RZ, RZ, UR4 ;  /* 0x00000004ff137e24 */ /* 0x000fce000f8e00ff */
.L_x_1330:
[----:B------:R-:W-:-:S13]  /*12e00*/  ISETP.NE.AND P0, PT, R7, RZ, PT ;  /* 0x000000ff0700720c */ /* 0x000fda0003f05270 */
[----:B------:R-:W0:Y:S01]  /*12e10*/  @!P0 S2R R3, SR_CgaCtaId ;  /* 0x0000000000038919 */ /* 0x000e220000008800 */
[----:B------:R-:W-:-:S04]  /*12e20*/  @!P0 MOV R2, 0x400 ;  /* 0x0000040000028802 */ /* 0x000fc80000000f00 */
[----:B0-----:R-:W-:-:S05]  /*12e30*/  @!P0 LEA R2, R3, R2, 0x18 ;  /* 0x0000000203028211 */ /* 0x001fca00078ec0ff */
[----:B------:R0:W-:Y:S01]  /*12e40*/  @!P0 STS.128 [R2+0x2a8d0], R16 ;  /* 0x02a8d01002008388 */ /* 0x0001e20000000c00 */
[----:B------:R-:W-:Y:S06]  /*12e50*/  BAR.ARV 0x5, 0x180 ;  /* 0x0146000000007b1d */ /* 0x000fec0000002000 */
.L_x_1323:
[----:B------:R2:W-:Y:S01]  /*12e60*/  STL [R1+0x10], RZ ;  /* 0x000010ff01007387 */ /* 0x0005e20000100800 */
[----:B------:R-:W-:Y:S01]  /*12e70*/  ULDC UR4, c[0x0][0xc3c] ;  /* 0x00030f0000047ab9 */ /* 0x000fe20000000800 */
[----:B------:R-:W-:Y:S01]  /*12e80*/  IMAD.MOV.U32 R28, RZ, RZ, 0x1 ;  /* 0x00000001ff1c7424 */ /* 0x000fe200078e00ff */
[----:B-1----:R-:W-:Y:S01]  /*12e90*/  ISETP.GE.AND P0, PT, R19, UR4, PT ;  /* 0x0000000413007c0c */ /* 0x002fe2000bf06270 */
[----:B------:R-:W-:-:S12]  /*12ea0*/  IMAD.MOV.U32 R26, RZ, RZ, RZ ;  /* 0x000000ffff1a7224 */ /* 0x000fd800078e00ff */
[----:B--2---:R-:W-:Y:S05]  /*12eb0*/  @P0 BRA `(.L_x_1331) ;  /* 0x00000050009c0947 */ /* 0x004fea0003800000 */
[----:B0-----:R-:W2:Y:S01]  /*12ec0*/  LDL R2, [R1+0x14] ;  /* 0x0000140001027983 */ /* 0x001ea20000100800 */
[----:B------:R-:W0:Y:S01]  /*12ed0*/  S2UR UR5, SR_CgaCtaId ;  /* 0x00000000000579c3 */ /* 0x000e220000008800 */
[----:B------:R-:W-:Y:S01]  /*12ee0*/  LOP3.LUT R4, R0, 0x7f, RZ, 0xc0, !PT ;  /* 0x0000007f00047812 */ /* 0x000fe200078ec0ff */
[----:B------:R-:W-:Y:S01]  /*12ef0*/  BSSY B8, `(.L_x_1331) ;  /* 0x0000523000087945 */ /* 0x000fe20003800000 */
[----:B------:R1:W-:Y:S01]  /*12f00*/  STL [R1+0x10], RZ ;  /* 0x000010ff01007387 */ /* 0x0003e20000100800 */
[----:B------:R-:W-:Y:S01]  /*12f10*/  IMAD.MOV.U32 R28, RZ, RZ, 0x1 ;  /* 0x00000001ff1c7424 */ /* 0x000fe200078e00ff */
[----:B------:R-:W-:Y:S01]  /*12f20*/  SHF.R.U32.HI R5, RZ, 0x3, R4 ;  /* 0x00000003ff057819 */ /* 0x000fe20000011604 */
[----:B------:R-:W-:Y:S01]  /*12f30*/  IMAD.MOV.U32 R26, RZ, RZ, RZ ;  /* 0x000000ffff1a7224 */ /* 0x000fe200078e00ff */
[----:B------:R-:W-:Y:S01]  /*12f40*/  ULDC UR39, c[0x0][0xc] ;  /* 0x0000030000277ab9 */ /* 0x000fe20000000800 */
[----:B--2---:R-:W-:Y:S01]  /*12f50*/  R2UR UR4, R2 ;  /* 0x00000000020472ca */ /* 0x004fe200000e0000 */
[----:B------:R-:W-:-:S05]  /*12f60*/  IMAD.SHL.U32 R2, R0, 0x8, RZ ;  /* 0x0000000800027824 */ /* 0x000fca00078e00ff */
[C---:B------:R-:W-:Y:S02]  /*12f70*/  LOP3.LUT R3, R2.reuse, 0x1f8, RZ, 0xc0, !PT ;  /* 0x000001f802037812 */ /* 0x040fe400078ec0ff */
[----:B------:R-:W-:Y:S02]  /*12f80*/  LOP3.LUT R4, R2, 0x38, RZ, 0xc0, !PT ;  /* 0x0000003802047812 */ /* 0x000fe400078ec0ff */
[----:B------:R-:W-:Y:S01]  /*12f90*/  LOP3.LUT R3, R3, 0x38, R0, 0x78, !PT ;  /* 0x0000003803037812 */ /* 0x000fe200078e7800 */
[----:B------:R-:W-:Y:S02]  /*12fa0*/  IMAD.SHL.U32 R0, R0, 0x10, RZ ;  /* 0x0000001000007824 */ /* 0x000fe400078e00ff */
[----:B------:R-:W-:Y:S01]  /*12fb0*/  ULOP3.LUT UR38, UR4, 0x2, URZ, 0xfc, !UPT ;  /* 0x0000000204267892 */ /* 0x000fe2000f8efc3f */
[----:B------:R-:W-:Y:S02]  /*12fc0*/  LOP3.LUT R32, R3, 0x200, R2, 0xf8, !PT ;  /* 0x0000020003207812 */ /* 0x000fe400078ef802 */
[----:B------:R-:W-:Y:S01]  /*12fd0*/  UMOV UR4, 0x400 ;  /* 0x0000040000047882 */ /* 0x000fe20000000000 */
[----:B------:R-:W-:Y:S01]  /*12fe0*/  LOP3.LUT R3, R5, 0x70, R0, 0xf8, !PT ;  /* 0x0000007005037812 */ /* 0x000fe200078ef800 */
[----:B0-----:R-:W-:Y:S01]  /*12ff0*/  ULEA UR4, UR5, UR4, 0x18 ;  /* 0x0000000405047291 */ /* 0x001fe2000f8ec03f */
[----:B------:R-:W-:-:S02]  /*13000*/  LOP3.LUT R2, R4, 0x40, RZ, 0xfc, !PT ;  /* 0x0000004004027812 */ /* 0x000fc400078efcff */
[----:B------:R-:W-:-:S03]  /*13010*/  LOP3.LUT R0, R4, 0x80, RZ, 0xfc, !PT ;  /* 0x0000008004007812 */ /* 0x000fc600078efcff */
[----:B------:R-:W-:-:S04]  /*13020*/  IMAD.U32 R22, RZ, RZ, UR4 ;  /* 0x00000004ff167e24 */ /* 0x000fc8000f8e00ff */
[----:B-1----:R-:W-:-:S07]  /*13030*/  IMAD R33, R32, 0x2, R22 ;  /* 0x0000000220217824 */ /* 0x002fce00078e0216 */
.L_x_1404:
[----:B------:R-:W-:Y:S05]  /*13040*/  YIELD ;  /* 0x0000000000007946 */ /* 0x000fea0003800000 */
[----:B------:R-:W-:Y:S01]  /*13050*/  ULDC.64 UR4, c[0x0][0xa28] ;  /* 0x00028a0000047ab9 */ /* 0x000fe20000000a00 */
[----:B------:R-:W-:Y:S01]  /*13060*/  IMAD.MOV.U32 R37, RZ, RZ, RZ ;  /* 0x000000ffff257224 */ /* 0x000fe200078e00ff */
[----:B------:R-:W-:-:S04]  /*13070*/  ISETP.NE.U32.AND P0, PT, RZ, UR4, PT ;  /* 0x00000004ff007c0c */ /* 0x000fc8000bf05070 */
[----:B------:R-:W-:Y:S01]  /*13080*/  ISETP.NE.AND.EX P0, PT, RZ, UR5, PT, P0 ;  /* 0x00000005ff007c0c */ /* 0x000fe2000bf05300 */
[----:B------:R-:W-:-:S12]  /*13090*/  ULDC.64 UR4, c[0x0][0xa18] ;  /* 0x0002860000047ab9 */ /* 0x000fd80000000a00 */
[----:B0-----:R-:W0:Y:S02]  /*130a0*/  @P0 LDC.64 R2, c[0x0][0xa28] ;  /* 0x00028a00ff020b82 */ /* 0x001e240000000a00 */
[----:B0-----:R-:W-:-:S05]  /*130b0*/  @P0 IMAD.WIDE R2, R19, 0x4, R2 ;  /* 0x0000000413020825 */ /* 0x001fca00078e0202 */
[----:B------:R0:W5:Y:S01]  /*130c0*/  @P0 LDG.E R37, desc[UR36][R2.64] ;  /* 0x0000002402250981 */ /* 0x000162000c1e1900 */
[----:B------:R-:W-:Y:S01]  /*130d0*/  ISETP.NE.U32.AND P0, PT, RZ, UR4, PT ;  /* 0x00000004ff007c0c */ /* 0x000fe2000bf05070 */
[----:B------:R-:W-:Y:S01]  /*130e0*/  IMAD.MOV.U32 R35, RZ, RZ, RZ ;  /* 0x000000ffff237224 */ /* 0x000fe200078e00ff */
[----:B------:R-:W-:Y:S02]  /*130f0*/  LOP3.LUT R23, R23, 0xffffff7f, RZ, 0xc0, !PT ;  /* 0xffffff7f17177812 */ /* 0x000fe400078ec0ff */
[----:B------:R-:W-:Y:S01]  /*13100*/  ISETP.NE.AND.EX P1, PT, RZ, UR5, PT, P0 ;  /* 0x00000005ff007c0c */ /* 0x000fe2000bf25300 */
[----:B------:R-:W-:Y:S02]  /*13110*/  ULDC.64 UR4, c[0x0][0xa00] ;  /* 0x0002800000047ab9 */ /* 0x000fe40000000a00 */
[----:B------:R-:W-:Y:S01]  /*13120*/  ISETP.NE.U32.AND P0, PT, RZ, UR4, PT ;  /* 0x00000004ff007c0c */ /* 0x000fe2000bf05070 */
[----:B0-----:R-:W0:Y:S03]  /*13130*/  LDC.64 R2, c[0x0][0xa00] ;  /* 0x00028000ff027b82 */ /* 0x001e260000000a00 */
[----:B------:R-:W-:Y:S01]  /*13140*/  ISETP.NE.AND.EX P2, PT, RZ, UR5, PT, P0 ;  /* 0x00000005ff007c0c */ /* 0x000fe2000bf45300 */
[----:B------:R-:W-:-:S05]  /*13150*/  ULDC.64 UR4, c[0x0][0x418] ;  /* 0x0001060000047ab9 */ /* 0x000fca0000000a00 */
[----:B------:R-:W1:Y:S07]  /*13160*/  @P1 LDC.64 R30, c[0x0][0xa18] ;  /* 0x00028600ff1e1b82 */ /* 0x000e6e0000000a00 */
[----:B------:R-:W-:Y:S01]  /*13170*/  @P2 LOP3.LUT R23, R23, 0x80, RZ, 0xfc, !PT ;  /* 0x0000008017172812 */ /* 0x000fe200078efcff */
[----:B0-----:R-:W-:-:S05]  /*13180*/  IMAD.WIDE R2, R19, 0x4, R2 ;  /* 0x0000000413027825 */ /* 0x001fca00078e0202 */
[----:B------:R0:W5:Y:S01]  /*13190*/  @P2 LDG.E R35, desc[UR36][R2.64] ;  /* 0x0000002402232981 */ /* 0x000162000c1e1900 */
[----:B-1----:R-:W-:-:S06]  /*131a0*/  @P1 IMAD.WIDE R30, R19, 0x4, R30 ;  /* 0x00000004131e1825 */ /* 0x002fcc00078e021e */
[----:B------:R0:W5:Y:S01]  /*131b0*/  @P1 LDG.E R30, desc[UR36][R30.64] ;  /* 0x000000241e1e1981 */ /* 0x000162000c1e1900 */
[----:B------:R-:W-:-:S03]  /*131c0*/  UISETP.NE.U32.AND UP0, UPT, UR4, URZ, UPT ;  /* 0x0000003f0400728c */ /* 0x000fc6000bf05070 */
[----:B------:R-:W-:Y:S01]  /*131d0*/  ULDC UR4, c[0x0][0x424] ;  /* 0x0001090000047ab9 */ /* 0x000fe20000000800 */
[----:B------:R-:W-:-:S03]  /*131e0*/  UISETP.NE.AND.EX UP0, UPT, UR5, URZ, UPT, UP0 ;  /* 0x0000003f0500728c */ /* 0x000fc6000bf05300 */
[----:B------:R-:W-:Y:S01]  /*131f0*/  ULDC UR5, c[0x0][0x2f0] ;  /* 0x0000bc0000057ab9 */ /* 0x000fe20000000800 */
[----:B------:R-:W-:-:S04]  /*13200*/  USEL UR4, UR4, 0x1, UP0 ;  /* 0x0000000104047887 */ /* 0x000fc80008000000 */
[----:B------:R-:W-:-:S06]  /*13210*/  UIMAD UR4, UR4, UR5, URZ ;  /* 0x00000005040472a4 */ /* 0x000fcc000f8e023f */
[----:B------:R-:W-:Y:S01]  /*13220*/  IMAD.U32 R34, RZ, RZ, UR4 ;  /* 0x00000004ff227e24 */ /* 0x000fe2000f8e00ff */
[----:B0-2---:R-:W-:Y:S06]  /*13230*/  @P1 BRA `(.L_x_1332) ;  /* 0x0000000000181947 */ /* 0x005fec0003800000 */
[----:B------:R-:W-:Y:S02]  /*13240*/  ULDC UR4, c[0x0][0x288] ;  /* 0x0000a20000047ab9 */ /* 0x000fe40000000800 */
[----:B-----5:R-:W-:Y:S01]  /*13250*/  IMAD.U32 R30, RZ, RZ, UR4 ;  /* 0x00000004ff1e7e24 */ /* 0x020fe2000f8e00ff */
[----:B------:R-:W-:Y:S06]  /*13260*/  @!P2 BRA `(.L_x_1332) ;  /* 0x00000000000ca947 */ /* 0x000fec0003800000 */
[----:B------:R-:W2:Y:S04]  /*13270*/  LDG.E R5, desc[UR36][R2.64] ;  /* 0x0000002402057981 */ /* 0x000ea8000c1e1900 */
[----:B------:R-:W2:Y:S02]  /*13280*/  LDG.E R30, desc[UR36][R2.64+0x4] ;  /* 0x00000424021e7981 */ /* 0x000ea4000c1e1900 */
[----:B--2---:R-:W-:-:S07]  /*13290*/  IMAD.IADD R30, R30, 0x1, -R5 ;  /* 0x000000011e1e7824 */ /* 0x004fce00078e0a05 */
.L_x_1332:
[----:B------:R-:W-:Y:S02]  /*132a0*/  ULDC.64 UR4, c[0x0][0xa20] ;  /* 0x0002880000047ab9 */ /* 0x000fe40000000a00 */
[----:B------:R-:W-:-:S04]  /*132b0*/  ISETP.NE.U32.AND P0, PT, RZ, UR4, PT ;  /* 0x00000004ff007c0c */ /* 0x000fc8000bf05070 */
[----:B------:R-:W-:-:S13]  /*132c0*/  ISETP.NE.AND.EX P0, PT, RZ, UR5, PT, P0 ;  /* 0x00000005ff007c0c */ /* 0x000fda000bf05300 */
[----:B------:R-:W-:Y:S05]  /*132d0*/  @!P0 BRA `(.L_x_1333) ;  /* 0x0000000000108947 */ /* 0x000fea0003800000 */
[----:B------:R-:W0:Y:S02]  /*132e0*/  LDC.64 R2, c[0x0][0xa20] ;  /* 0x00028800ff027b82 */ /* 0x000e240000000a00 */
[----:B0-----:R-:W-:-:S05]  /*132f0*/  IMAD.WIDE R2, R19, 0x4, R2 ;  /* 0x0000000413027825 */ /* 0x001fca00078e0202 */
[----:B------:R0:W5:Y:S01]  /*13300*/  LDG.E R34, desc[UR36][R2.64] ;  /* 0x0000002402227981 */ /* 0x000162000c1e1900 */
[----:B------:R-:W-:Y:S05]  /*13310*/  BRA `(.L_x_1334) ;  /* 0x0000000000247947 */ /* 0x000fea0003800000 */
.L_x_1333:
        /* <DEDUP_REMOVED lines=9> */
.L_x_1334:
[----:B------:R-:W1:Y:S01]  /*133b0*/  LDC R0, c[0x0][0x448] ;  /* 0x00011200ff007b82 */ /* 0x000e620000000800 */
[----:B------:R-:W-:Y:S01]  /*133c0*/  IMAD.SHL.U32 R27, R17, 0x80, RZ ;  /* 0x00000080111b7824 */ /* 0x000fe200078e00ff */
[----:B------:R-:W-:Y:S01]  /*133d0*/  LOP3.LUT R23, R23, 0xffffffbf, RZ, 0xc0, !PT ;  /* 0xffffffbf17177812 */ /* 0x000fe200078ec0ff */
[----:B-----5:R-:W-:-:S05]  /*133e0*/  IMAD.IADD R34, R34, 0x1, -R37 ;  /* 0x0000000122227824 */ /* 0x020fca00078e0a25 */
[----:B0-----:R-:W0:Y:S01]  /*133f0*/  LDC.64 R2, c[0x0][0x9e0] ;  /* 0x00027800ff027b82 */ /* 0x001e220000000a00 */
[----:B-1----:R-:W-:Y:S01]  /*13400*/  ISETP.NE.AND P2, PT, R0, 0x1, PT ;  /* 0x000000010000780c */ /* 0x002fe20003f45270 */
[----:B------:R-:W-:Y:S01]  /*13410*/  VIADD R0, R27, 0x7f ;  /* 0x0000007f1b007836 */ /* 0x000fe20000000000 */
[----:B0-----:R-:W-:-:S11]  /*13420*/  ISETP.GE.AND P1, PT, R3, 0x1, PT ;  /* 0x000000010300780c */ /* 0x001fd60003f26270 */
[----:B------:R-:W0:Y:S01]  /*13430*/  @P2 LDC R5, c[0x0][0x44c] ;  /* 0x00011300ff052b82 */ /* 0x000e220000000800 */
[----:B------:R-:W-:-:S07]  /*13440*/  @P2 LOP3.LUT R23, R23, 0x40, RZ, 0xfc, !PT ;  /* 0x0000004017172812 */ /* 0x000fce00078efcff */
[----:B------:R-:W1:Y:S01]  /*13450*/  @P2 LDC R7, c[0x0][0x450] ;  /* 0x00011400ff072b82 */ /* 0x000e620000000800 */
[----:B0-----:R-:W-:Y:S01]  /*13460*/  @P2 IMAD.HI.U32 R4, R0, R5, RZ ;  /* 0x0000000500042227 */ /* 0x001fe200078e00ff */
[----:B------:R-:W-:-:S04]  /*13470*/  IADD3 R5, R34, 0x1, -R30 ;  /* 0x0000000122057810 */ /* 0x000fc80007ffe81e */
[----:B-1----:R-:W-:-:S05]  /*13480*/  @P2 SHF.R.U32.HI R0, RZ, R7, R4 ;  /* 0x00000007ff002219 */ /* 0x002fca0000011604 */
[----:B------:R-:W-:-:S04]  /*13490*/  IMAD.IADD R7, R5, 0x1, R0 ;  /* 0x0000000105077824 */ /* 0x000fc800078e0200 */
[----:B------:R-:W-:Y:S01]  /*134a0*/  IMAD.IADD R2, R7, 0x1, R2 ;  /* 0x0000000107027824 */ /* 0x000fe200078e0202 */
[----:B------:R-:W-:Y:S06]  /*134b0*/  @!P1 BRA `(.L_x_1335) ;  /* 0x0000000000489947 */ /* 0x000fec0003800000 */
[C---:B------:R-:W-:Y:S01]  /*134c0*/  ISETP.GT.AND P0, PT, R7.reuse, RZ, PT ;  /* 0x000000ff0700720c */ /* 0x040fe20003f04270 */
[----:B------:R-:W-:Y:S01]  /*134d0*/  BSSY B0, `(.L_x_1336) ;  /* 0x000000e000007945 */ /* 0x000fe20003800000 */
[----:B------:R-:W-:-:S11]  /*134e0*/  VIADD R0, R7, 0xffffffff ;  /* 0xffffffff07007836 */ /* 0x000fd60000000000 */
        /* <DEDUP_REMOVED lines=8> */
.L_x_1337:
[----:B------:R-:W-:-:S13]  /*13570*/  ISETP.NE.AND P0, PT, R3, 0x1, PT ;  /* 0x000000010300780c */ /* 0x000fda0003f05270 */
[----:B------:R-:W0:Y:S02]  /*13580*/  @P0 LDC.64 R4, c[0x0][0x9e8] ;  /* 0x00027a00ff040b82 */ /* 0x000e240000000a00 */
[----:B0-----:R-:W-:-:S05]  /*13590*/  @P0 IMAD.HI.U32 R4, R0, R4, RZ ;  /* 0x0000000400040227 */ /* 0x001fca00078e00ff */
[----:B------:R-:W-:-:S07]  /*135a0*/  @P0 SHF.R.U32.HI R0, RZ, R5, R4 ;  /* 0x00000005ff000219 */ /* 0x000fce0000011604 */
.L_x_1338:
[----:B------:R-:W-:Y:S05]  /*135b0*/  BSYNC B0 ;  /* 0x0000000000007941 */ /* 0x000fea0003800000 */
.L_x_1336:
[----:B------:R-:W-:-:S05]  /*135c0*/  IMAD R5, R0, R3, R3 ;  /* 0x0000000300057224 */ /* 0x000fca00078e0203 */
[----:B------:R-:W-:-:S07]  /*135d0*/  VIMNMX R2, R2, R5, PT ;  /* 0x0000000502027248 */ /* 0x000fce0003fe0100 */
.L_x_1335:
[----:B------:R-:W0:Y:S01]  /*135e0*/  @P2 LDC R0, c[0x0][0x44c] ;  /* 0x00011300ff002b82 */ /* 0x000e220000000800 */
[----:B------:R-:W-:Y:S01]  /*135f0*/  VIADD R2, R2, 0x5f ;  /* 0x0000005f02027836 */ /* 0x000fe20000000000 */
[----:B------:R-:W-:Y:S01]  /*13600*/  ULDC UR4, c[0x0][0x9dc] ;  /* 0x0002770000047ab9 */ /* 0x000fe20000000800 */
[----:B------:R-:W-:Y:S02]  /*13610*/  IMAD.MOV.U32 R5, RZ, RZ, R27 ;  /* 0x000000ffff057224 */ /* 0x000fe400078e001b */
[----:B------:R-:W-:-:S03]  /*13620*/  IMAD.HI R2, R2, 0x2aaaaaab, RZ ;  /* 0x2aaaaaab02027827 */ /* 0x000fc600078e02ff */
[----:B------:R-:W1:Y:S01]  /*13630*/  @P2 LDC R7, c[0x0][0x450] ;  /* 0x00011400ff072b82 */ /* 0x000e620000000800 */
[----:B0-----:R-:W-:-:S05]  /*13640*/  @P2 IMAD.HI.U32 R0, R27, R0, RZ ;  /* 0x000000001b002227 */ /* 0x001fca00078e00ff */
[----:B-1----:R-:W-:Y:S01]  /*13650*/  @P2 SHF.R.U32.HI R5, RZ, R7, R0 ;  /* 0x00000007ff052219 */ /* 0x002fe20000011600 */
[----:B------:R-:W-:Y:S01]  /*13660*/  VIADD R0, R34, 0x5f ;  /* 0x0000005f22007836 */ /* 0x000fe20000000000 */
[----:B------:R-:W-:-:S03]  /*13670*/  SHF.R.U32.HI R7, RZ, 0x1f, R2 ;  /* 0x0000001fff077819 */ /* 0x000fc60000011602 */
[----:B------:R-:W-:Y:S01]  /*13680*/  IMAD.HI R0, R0, 0x2aaaaaab, RZ ;  /* 0x2aaaaaab00007827 */ /* 0x000fe200078e02ff */
[----:B------:R-:W-:-:S04]  /*13690*/  LEA.HI.SX32 R2, R2, R7, 0x1c ;  /* 0x0000000702027211 */ /* 0x000fc800078fe2ff */
[----:B------:R-:W-:-:S04]  /*136a0*/  SHF.R.U32.HI R7, RZ, 0x1f, R0 ;  /* 0x0000001fff077819 */ /* 0x000fc80000011600 */
[----:B------:R-:W-:-:S04]  /*136b0*/  LEA.HI.SX32 R7, R0, R7, 0x1c ;  /* 0x0000000700077211 */ /* 0x000fc800078fe2ff */
[----:B------:R-:W-:Y:S02]  /*136c0*/  VIMNMX R7, R7, R2, PT ;  /* 0x0000000207077248 */ /* 0x000fe40003fe0100 */
[----:B------:R-:W-:-:S05]  /*136d0*/  IADD3 R2, R5, R34, -R30 ;  /* 0x0000002205027210 */ /* 0x000fca0007ffe81e */
[----:B------:R-:W-:Y:S01]  /*136e0*/  VIADD R0, R2, -UR4 ;  /* 0x8000000402007c36 */ /* 0x000fe20008000000 */
[----:B------:R-:W-:Y:S06]  /*136f0*/  @!P1 BRA `(.L_x_1339) ;  /* 0x0000000000449947 */ /* 0x000fec0003800000 */
[----:B------:R-:W-:Y:S01]  /*13700*/  ISETP.GT.AND P0, PT, R2, -0x1, PT ;  /* 0xffffffff0200780c */ /* 0x000fe20003f04270 */
[----:B------:R-:W-:-:S12]  /*13710*/  BSSY B0, `(.L_x_1340) ;  /* 0x000000d000007945 */ /* 0x000fd80003800000 */
        /* <DEDUP_REMOVED lines=8> */
.L_x_1341:
[----:B------:R-:W-:-:S13]  /*137a0*/  ISETP.NE.AND P0, PT, R3, 0x1, PT ;  /* 0x000000010300780c */ /* 0x000fda0003f05270 */
[----:B------:R-:W0:Y:S02]  /*137b0*/  @P0 LDC.64 R4, c[0x0][0x9e8] ;  /* 0x00027a00ff040b82 */ /* 0x000e240000000a00 */
[----:B0-----:R-:W-:-:S05]  /*137c0*/  @P0 IMAD.HI.U32 R4, R2, R4, RZ ;  /* 0x0000000402040227 */ /* 0x001fca00078e00ff */
[----:B------:R-:W-:-:S07]  /*137d0*/  @P0 SHF.R.U32.HI R2, RZ, R5, R4 ;  /* 0x00000005ff020219 */ /* 0x000fce0000011604 */
.L_x_1342:
[----:B------:R-:W-:Y:S05]  /*137e0*/  BSYNC B0 ;  /* 0x0000000000007941 */ /* 0x000fea0003800000 */
.L_x_1340:
[----:B------:R-:W-:-:S05]  /*137f0*/  IMAD R3, R2, R3, RZ ;  /* 0x0000000302037224 */ /* 0x000fca00078e02ff */
[----:B------:R-:W-:-:S07]  /*13800*/  VIMNMX R0, R0, R3, !PT ;  /* 0x0000000300007248 */ /* 0x000fce0007fe0100 */
.L_x_1339:
[----:B------:R-:W-:Y:S01]  /*13810*/  IMAD.HI R0, R0, 0x2aaaaaab, RZ ;  /* 0x2aaaaaab00007827 */ /* 0x000fe200078e02ff */
[----:B------:R-:W-:Y:S04]  /*13820*/  BSSY B0, `(.L_x_1343) ;  /* 0x000002a000007945 */ /* 0x000fe80003800000 */
[----:B------:R-:W-:-:S04]  /*13830*/  SHF.R.U32.HI R3, RZ, 0x1f, R0 ;  /* 0x0000001fff037819 */ /* 0x000fc80000011600 */
[----:B------:R-:W-:Y:S02]  /*13840*/  LEA.HI.SX32 R3, R0, R3, 0x1c ;  /* 0x0000000300037211 */ /* 0x000fe400078fe2ff */
[C---:B------:R-:W-:Y:S02]  /*13850*/  LOP3.LUT R0, R18.reuse, 0xff000000, RZ, 0xc0, !PT ;  /* 0xff00000012007812 */ /* 0x040fe400078ec0ff */
[----:B------:R-:W-:Y:S02]  /*13860*/  VIMNMX R36, RZ, R3, !PT ;  /* 0x00000003ff247248 */ /* 0x000fe40007fe0100 */
[----:B------:R-:W-:Y:S02]  /*13870*/  SHF.R.U32.HI R3, RZ, 0x8, R0 ;  /* 0x00000008ff037819 */ /* 0x000fe40000011600 */
[----:B------:R-:W-:Y:S02]  /*13880*/  ISETP.GT.AND P0, PT, R7, R36, PT ;  /* 0x000000240700720c */ /* 0x000fe40003f04270 */
[----:B------:R-:W-:-:S04]  /*13890*/  LOP3.LUT R0, R18, 0xff0000, RZ, 0xc0, !PT ;  /* 0x00ff000012007812 */ /* 0x000fc800078ec0ff */
[----:B------:R-:W-:Y:S01]  /*138a0*/  LEA.HI R3, R0, R3, RZ, 0x10 ;  /* 0x0000000300037211 */ /* 0x000fe200078f80ff */
[----:B------:R-:W-:-:S03]  /*138b0*/  IMAD.MOV.U32 R0, RZ, RZ, RZ ;  /* 0x000000ffff007224 */ /* 0x000fc600078e00ff */
[----:B------:R-:W-:-:S03]  /*138c0*/  LOP3.LUT R5, R3, 0xff, RZ, 0xc0, !PT ;  /* 0x000000ff03057812 */ /* 0x000fc600078ec0ff */
[----:B------:R-:W-:Y:S05]  /*138d0*/  @!P0 BRA `(.L_x_1344) ;  /* 0x0000000000788947 */ /* 0x000fea0003800000 */
[----:B------:R-:W-:Y:S01]  /*138e0*/  SHF.R.U32.HI R0, RZ, 0x10, R3 ;  /* 0x00000010ff007819 */ /* 0x000fe20000011603 */
[----:B------:R-:W-:-:S03]  /*138f0*/  IMAD.MOV.U32 R2, RZ, RZ, RZ ;  /* 0x000000ffff027224 */ /* 0x000fc600078e00ff */
[----:B------:R-:W-:-:S13]  /*13900*/  ISETP.NE.AND P0, PT, R0, RZ, PT ;  /* 0x000000ff0000720c */ /* 0x000fda0003f05270 */
[----:B------:R-:W0:Y:S02]  /*13910*/  @!P0 LDC R0, c[0x0][0x9f0] ;  /* 0x00027c00ff008b82 */ /* 0x000e240000000800 */
[-C--:B0-----:R-:W-:Y:S02]  /*13920*/  IABS R4, R0.reuse ;  /* 0x0000000000047213 */ /* 0x081fe40000000000 */
[----:B------:R-:W-:Y:S02]  /*13930*/  IABS R10, R0 ;  /* 0x00000000000a7213 */ /* 0x000fe40000000000 */
[----:B------:R-:W0:Y:S08]  /*13940*/  I2F.RP R6, R4 ;  /* 0x0000000400067306 */ /* 0x000e300000209400 */
[----:B0-----:R-:W0:Y:S02]  /*13950*/  MUFU.RCP R6, R6 ;  /* 0x0000000600067308 */ /* 0x001e240000001000 */
[----:B0-----:R-:W-:-:S02]  /*13960*/  VIADD R8, R6, 0xffffffe ;  /* 0x0ffffffe06087836 */ /* 0x001fc40000000000 */
[----:B------:R-:W-:-:S04]  /*13970*/  IMAD.MOV R6, RZ, RZ, -R10 ;  /* 0x000000ffff067224 */ /* 0x000fc800078e0a0a */
[----:B------:R-:W0:Y:S02]  /*13980*/  F2I.FTZ.U32.TRUNC.NTZ R3, R8 ;  /* 0x0000000800037305 */ /* 0x000e24000021f000 */
[----:B0-----:R-:W-:-:S04]  /*13990*/  IMAD.MOV R9, RZ, RZ, -R3 ;  /* 0x000000ffff097224 */ /* 0x001fc800078e0a03 */
[----:B------:R-:W-:-:S04]  /*139a0*/  IMAD R9, R9, R4, RZ ;  /* 0x0000000409097224 */ /* 0x000fc800078e02ff */
[----:B------:R-:W-:Y:S01]  /*139b0*/  IMAD.HI.U32 R2, R3, R9, R2 ;  /* 0x0000000903027227 */ /* 0x000fe200078e0002 */
[----:B------:R-:W-:-:S05]  /*139c0*/  IADD3 R3, R0, -0x1, R7 ;  /* 0xffffffff00037810 */ /* 0x000fca0007ffe007 */
[----:B------:R-:W-:-:S05]  /*139d0*/  IMAD.IADD R3, R3, 0x1, -R36 ;  /* 0x0000000103037824 */ /* 0x000fca00078e0a24 */
[----:B------:R-:W-:Y:S02]  /*139e0*/  IABS R9, R3 ;  /* 0x0000000300097213 */ /* 0x000fe40000000000 */
[----:B------:R-:W-:-:S03]  /*139f0*/  LOP3.LUT R3, R3, R0, RZ, 0x3c, !PT ;  /* 0x0000000003037212 */ /* 0x000fc600078e3cff */
        /* <DEDUP_REMOVED lines=10> */
[----:B------:R-:W-:-:S05]  /*13aa0*/  @!P1 LOP3.LUT R2, RZ, R0, RZ, 0x33, !PT ;  /* 0x00000000ff029212 */ /* 0x000fca00078e33ff */
[----:B------:R-:W-:-:S07]  /*13ab0*/  IMAD.MOV.U32 R0, RZ, RZ, R2 ;  /* 0x000000ffff007224 */ /* 0x000fce00078e0002 */
.L_x_1344:
[----:B------:R-:W-:Y:S05]  /*13ac0*/  BSYNC B0 ;  /* 0x0000000000007941 */ /* 0x000fea0003800000 */
.L_x_1343:
[-C--:B------:R-:W-:Y:S01]  /*13ad0*/  IMAD R36, R5, R0.reuse, R36 ;  /* 0x0000000005247224 */ /* 0x080fe200078e0224 */
        /* <DEDUP_REMOVED lines=22> */
.L_x_1346:
        /* <DEDUP_REMOVED lines=8> */
[----:B------:R-:W-:Y:S02]  /*13cc0*/  IMAD.U32 R4, RZ, RZ, UR6 ;  /* 0x00000006ff047e24 */ /* 0x000fe4000f8e00ff */
[----:B------:R-:W0:Y:S01]  /*13cd0*/  LDC.64 R2, c[0x4][R2] ;  /* 0x0100000002027b82 */ /* 0x000e220000000a00 */
[----:B------:R-:W-:Y:S02]  /*13ce0*/  IMAD.U32 R5, RZ, RZ, UR7 ;  /* 0x00000007ff057e24 */ /* 0x000fe4000f8e00ff */
        /* <DEDUP_REMOVED lines=8> */
[----:B0-----:R-:W-:Y:S05]  /*13d70*/  CALL.ABS.NOINC R2 ;  /* 0x0000000002007343 */ /* 0x001fea0003c00000 */
.L_x_1349:
[----:B------:R-:W-:Y:S05]  /*13d80*/  BSYNC B6 ;  /* 0x0000000000067941 */ /* 0x000fea0003800000 */
.L_x_1348:
        /* <DEDUP_REMOVED lines=9> */
[----:B------:R-:W-:Y:S02]  /*13e20*/  IMAD.U32 R4, RZ, RZ, UR6 ;  /* 0x00000006ff047e24 */ /* 0x000fe4000f8e00ff */
[----:B------:R-:W-:Y:S02]  /*13e30*/  IMAD.U32 R5, RZ, RZ, UR7 ;  /* 0x00000007ff057e24 */ /* 0x000fe4000f8e00ff */
[----:B------:R-:W-:Y:S02]  /*13e40*/  IMAD.U32 R6, RZ, RZ, UR8 ;  /* 0x00000008ff067e24 */ /* 0x000fe4000f8e00ff */
[----:B------:R-:W-:-:S02]  /*13e50*/  IMAD.U32 R7, RZ, RZ, UR9 ;  /* 0x00000009ff077e24 */ /* 0x000fc4000f8e00ff */
[----:B------:R-:W-:Y:S02]  /*13e60*/  IMAD.U32 R10, RZ, RZ, UR4 ;  /* 0x00000004ff0a7e24 */ /* 0x000fe4000f8e00ff */
[----:B------:R-:W-:Y:S02]  /*13e70*/  IMAD.U32 R11, RZ, RZ, UR5 ;  /* 0x00000005ff0b7e24 */ /* 0x000fe4000f8e00ff */
[----:B------:R-:W-:Y:S02]  /*13e80*/  IMAD.MOV.U32 R8, RZ, RZ, 0x70 ;  /* 0x00000070ff087424 */ /* 0x000fe400078e00ff */
[----:B------:R-:W-:Y:S02]  /*13e90*/  IMAD.MOV.U32 R12, RZ, RZ, 0x1 ;  /* 0x00000001ff0c7424 */ /* 0x000fe400078e00ff */
[----:B0-----:R-:W-:-:S07]  /*13ea0*/  IMAD.MOV.U32 R13, RZ, RZ, RZ ;  /* 0x000000ffff0d7224 */ /* 0x001fce00078e00ff */
[----:B------:R-:W-:-:S07]  /*13eb0*/  LEPC R20, `(.L_x_1352) ;  /* 0x000000001014794e */ /* 0x000fce0000000000 */
[----:B-1----:R-:W-:Y:S05]  /*13ec0*/  CALL.ABS.NOINC R2 ;  /* 0x0000000002007343 */ /* 0x002fea0003c00000 */
.L_x_1352:
[----:B------:R0:W1:Y:S01]  /*13ed0*/  LDC.64 R2, c[0x4][R17] ;  /* 0x0100000011027b82 */ /* 0x0000620000000a00 */
[----:B------:R-:W-:Y:S01]  /*13ee0*/  ULDC.64 UR6, c[0x4][0xf0] ;  /* 0x01003c0000067ab9 */ /* 0x000fe20000000a00 */
[----:B------:R-:W-:Y:S01]  /*13ef0*/  ULDC.64 UR8, c[0x4][0xf8] ;  /* 0x01003e0000087ab9 */ /* 0x000fe20000000a00 */
[----:B------:R-:W-:Y:S01]  /*13f00*/  ULDC.64 UR4, c[0x4][0x80] ;  /* 0x0100200000047ab9 */ /* 0x000fe20000000a00 */
        /* <DEDUP_REMOVED lines=11> */
.L_x_1351:
[----:B------:R-:W-:Y:S05]  /*13fc0*/  BSYNC B6 ;  /* 0x0000000000067941 */ /* 0x000fea0003800000 */
.L_x_1350:
[----:B------:R-:W-:Y:S01]  /*13fd0*/  ULDC.64 UR4, c[0x0][0x9f8] ;  /* 0x00027e0000047ab9 */ /* 0x000fe20000000a00 */
[----:B------:R-:W-:Y:S01]  /*13fe0*/  IMAD.MOV.U32 R31, RZ, RZ, R19 ;  /* 0x000000ffff1f7224 */ /* 0x000fe200078e0013 */
[----:B------:R-:W-:Y:S01]  /*13ff0*/  ISETP.NE.U32.AND P0, PT, RZ, UR4, PT ;  /* 0x00000004ff007c0c */ /* 0x000fe2000bf05070 */
[----:B------:R-:W0:Y:S01]  /*14000*/  S2R R17, SR_TID.X ;  /* 0x0000000000117919 */ /* 0x000e220000002100 */
[----:B------:R-:W1:Y:S01]  /*14010*/  LDC R8, c[0x0][0x430] ;  /* 0x00010c00ff087b82 */ /* 0x000e620000000800 */
[----:B------:R-:W-:Y:S01]  /*14020*/  VIADD R25, R24, 0xffffffff ;  /* 0xffffffff18197836 */ /* 0x000fe20000000000 */
[----:B------:R-:W-:Y:S01]  /*14030*/  ISETP.NE.AND.EX P0, PT, RZ, UR5, PT, P0 ;  /* 0x00000005ff007c0c */ /* 0x000fe2000bf05300 */
[----:B------:R-:W2:Y:S01]  /*14040*/  S2R R21, SR_TID.X ;  /* 0x0000000000157919 */ /* 0x000ea20000002100 */
[----:B------:R-:W-:-:S11]  /*14050*/  ULDC UR4, c[0x0][0x320] ;  /* 0x0000c80000047ab9 */ /* 0x000fd60000000800 */
[----:B------:R-:W3:Y:S01]  /*14060*/  @P0 LDC.64 R2, c[0x0][0x9f8] ;  /* 0x00027e00ff020b82 */ /* 0x000ee20000000a00 */
[----:B0-----:R-:W-:-:S04]  /*14070*/  LOP3.LUT R17, R17, 0x7f, RZ, 0xc0, !PT ;  /* 0x0000007f11117812 */ /* 0x001fc800078ec0ff */
[----:B------:R-:W-:Y:S01]  /*14080*/  SHF.R.U32.HI R20, RZ, 0x3, R17 ;  /* 0x00000003ff147819 */ /* 0x000fe20000011611 */
[----:B---3--:R-:W-:-:S05]  /*14090*/  @P0 IMAD.WIDE R2, R19, 0x4, R2 ;  /* 0x0000000413020825 */ /* 0x008fca00078e0202 */
[----:B------:R0:W3:Y:S01]  /*140a0*/  @P0 LDG.E R31, desc[UR36][R2.64] ;  /* 0x00000024021f0981 */ /* 0x0000e2000c1e1900 */
[----:B-1----:R-:W-:Y:S01]  /*140b0*/  ISETP.NE.AND P1, PT, R8, 0x1, PT ;  /* 0x000000010800780c */ /* 0x002fe20003f25270 */
[----:B--2---:R-:W-:Y:S01]  /*140c0*/  IMAD.SHL.U32 R21, R21, 0x8, RZ ;  /* 0x0000000815157824 */ /* 0x004fe200078e00ff */
[----:B------:R-:W-:Y:S01]  /*140d0*/  LOP3.LUT R23, R23, 0xffffffdf, RZ, 0xc0, !PT ;  /* 0xffffffdf17177812 */ /* 0x000fe200078ec0ff */
[----:B------:R-:W1:Y:S03]  /*140e0*/  S2R R17, SR_TID.X ;  /* 0x0000000000117919 */ /* 0x000e660000002100 */
[----:B------:R-:W-:-:S07]  /*140f0*/  LOP3.LUT R21, R21, 0x38, RZ, 0xc0, !PT ;  /* 0x0000003815157812 */ /* 0x000fce00078ec0ff */
[----:B------:R-:W2:Y:S01]  /*14100*/  @P1 LDC R7, c[0x0][0x434] ;  /* 0x00010d00ff071b82 */ /* 0x000ea20000000800 */
[----:B------:R-:W-:-:S07]  /*14110*/  @P1 LOP3.LUT R23, R23, 0x20, RZ, 0xfc, !PT ;  /* 0x0000002017171812 */ /* 0x000fce00078efcff */
[----:B------:R-:W4:Y:S01]  /*14120*/  @P1 LDC R5, c[0x0][0x438] ;  /* 0x00010e00ff051b82 */ /* 0x000f220000000800 */
[----:B-1----:R-:W-:-:S05]  /*14130*/  IMAD.SHL.U32 R17, R17, 0x10, RZ ;  /* 0x0000001011117824 */ /* 0x002fca00078e00ff */
[----:B------:R-:W-:Y:S02]  /*14140*/  LOP3.LUT R17, R20, 0x70, R17, 0xf8, !PT ;  /* 0x0000007014117812 */ /* 0x000fe400078ef811 */
[----:B------:R-:W-:-:S03]  /*14150*/  LOP3.LUT R20, R21, 0x40, RZ, 0xfc, !PT ;  /* 0x0000004015147812 */ /* 0x000fc600078efcff */
[----:B------:R-:W-:Y:S01]  /*14160*/  IMAD R0, R25, 0x60, R17 ;  /* 0x0000006019007824 */ /* 0x000fe200078e0211 */
[----:B------:R-:W-:-:S04]  /*14170*/  ISETP.GE.AND P2, PT, R20, UR4, PT ;  /* 0x0000000414007c0c */ /* 0x000fc8000bf46270 */
[C---:B------:R-:W-:Y:S01]  /*14180*/  ISETP.GE.AND P0, PT, R0.reuse, R34, PT ;  /* 0x000000220000720c */ /* 0x040fe20003f06270 */
[----:B------:R-:W-:-:S03]  /*14190*/  IMAD.IADD R0, R0, 0x1, R37 ;  /* 0x0000000100007824 */ /* 0x000fc600078e0225 */
[----:B------:R-:W-:Y:S01]  /*141a0*/  ISETP.GT.U32.OR P0, PT, R17, 0x5f, P0 ;  /* 0x0000005f1100780c */ /* 0x000fe20000704470 */
[----:B--2---:R-:W-:-:S04]  /*141b0*/  @P1 IMAD.HI.U32 R6, R0, R7, RZ ;  /* 0x0000000700061227 */ /* 0x004fc800078e00ff */
[----:B------:R-:W-:Y:S01]  /*141c0*/  IMAD.MOV.U32 R4, RZ, RZ, R0 ;  /* 0x000000ffff047224 */ /* 0x000fe200078e0000 */
[----:B----4-:R-:W-:Y:S02]  /*141d0*/  @P1 SHF.R.U32.HI R4, RZ, R5, R6 ;  /* 0x00000005ff041219 */ /* 0x010fe40000011606 */
[----:B------:R-:W-:Y:S01]  /*141e0*/  ISETP.GE.AND P1, PT, R21, UR4, PT ;  /* 0x0000000415007c0c */ /* 0x000fe2000bf26270 */
[----:B------:R-:W-:Y:S02]  /*141f0*/  ULDC UR4, c[0x0][0x2f4] ;  /* 0x0000bd0000047ab9 */ /* 0x000fe40000000800 */
[----:B------:R-:W-:Y:S01]  /*14200*/  IMAD.MOV R5, RZ, RZ, -R4 ;  /* 0x000000ffff057224 */ /* 0x000fe200078e0a04 */
[----:B------:R-:W-:Y:S01]  /*14210*/  SEL R29, RZ, 0x1, P1 ;  /* 0x00000001ff1d7807 */ /* 0x000fe20000800000 */
[----:B0-----:R-:W0:Y:S02]  /*14220*/  @!P0 LDC.64 R2, c[0x0][0x428] ;  /* 0x00010a00ff028b82 */ /* 0x001e240000000a00 */
[----:B------:R-:W-:Y:S01]  /*14230*/  IMAD R0, R8, R5, R0 ;  /* 0x0000000508007224 */ /* 0x000fe200078e0200 */
[----:B------:R-:W-:-:S02]  /*14240*/  @!P0 SHF.R.S32.HI R5, RZ, 0x1f, R4 ;  /* 0x0000001fff058819 */ /* 0x000fc40000011404 */
[----:B------:R-:W-:Y:S02]  /*14250*/  LOP3.LUT R23, R23, 0xfffffffb, RZ, 0xc0, !PT ;  /* 0xfffffffb17177812 */ /* 0x000fe400078ec0ff */
[----:B------:R-:W-:Y:S01]  /*14260*/  LOP3.LUT R8, R21, 0x80, RZ, 0xfc, !PT ;  /* 0x0000008015087812 */ /* 0x000fe200078efcff */
[----:B------:R-:W-:Y:S01]  /*14270*/  UMOV UR5, 0xffffffff ;  /* 0xffffffff00057882 */ /* 0x000fe20000000000 */
[----:B------:R-:W-:Y:S02]  /*14280*/  LOP3.LUT R24, R18, 0xffff, RZ, 0xc0, !PT ;  /* 0x0000ffff12187812 */ /* 0x000fe400078ec0ff */
[----:B---3--:R-:W-:Y:S01]  /*14290*/  SHF.R.S32.HI R6, RZ, 0x1f, R31 ;  /* 0x0000001fff067819 */ /* 0x008fe2000001141f */
[----:B0-----:R-:W-:-:S04]  /*142a0*/  @!P0 IMAD.WIDE.U32 R4, R31, R2, R4 ;  /* 0x000000021f048225 */ /* 0x001fc800078e0004 */
[----:B------:R0:W-:Y:S02]  /*142b0*/  STL [R1], R6 ;  /* 0x0000000601007387 */ /* 0x0001e40000100800 */
[----:B0-----:R-:W-:Y:S01]  /*142c0*/  @!P0 IMAD R6, R6, R2, RZ ;  /* 0x0000000206068224 */ /* 0x001fe200078e02ff */
[----:B------:R-:W-:-:S03]  /*142d0*/  SEL R2, RZ, 0xffffffff, P2 ;  /* 0xffffffffff027807 */ /* 0x000fc60001000000 */
[----:B------:R-:W-:Y:S02]  /*142e0*/  @!P0 IMAD R6, R31, R3, R6 ;  /* 0x000000031f068224 */ /* 0x000fe400078e0206 */
[----:B------:R-:W-:Y:S01]  /*142f0*/  IMAD.SHL.U32 R2, R2, 0x2, RZ ;  /* 0x0000000202027824 */ /* 0x000fe200078e00ff */
[----:B------:R-:W-:Y:S01]  /*14300*/  ISETP.GE.AND P2, PT, R21, UR4, PT ;  /* 0x0000000415007c0c */ /* 0x000fe2000bf46270 */
[----:B------:R-:W-:-:S03]  /*14310*/  @!P0 IMAD.IADD R6, R5, 0x1, R6 ;  /* 0x0000000105068824 */ /* 0x000fc600078e0206 */
[----:B------:R-:W-:Y:S02]  /*14320*/  LOP3.LUT R29, R2, 0x2, R29, 0xe2, !PT ;  /* 0x00000002021d7812 */ /* 0x000fe400078ee21d */
[----:B------:R-:W0:Y:S07]  /*14330*/  @!P0 LDC.64 R2, c[0x0][0x418] ;  /* 0x00010600ff028b82 */ /* 0x000e2e0000000a00 */
[----:B------:R-:W-:Y:S02]  /*14340*/  @P2 LOP3.LUT R23, R23, 0x4, RZ, 0xfc, !PT ;  /* 0x0000000417172812 */ /* 0x000fe400078efcff */
[----:B0-----:R-:W-:-:S04]  /*14350*/  @!P0 LEA R2, P1, R4, R2, 0x2 ;  /* 0x0000000204028211 */ /* 0x001fc800078210ff */
[----:B------:R-:W-:Y:S01]  /*14360*/  @!P0 LEA.HI.X R3, R4, R3, R6, 0x2, P1 ;  /* 0x0000000304038211 */ /* 0x000fe200008f1406 */
[----:B------:R-:W-:Y:S01]  /*14370*/  IMAD.MOV.U32 R4, RZ, RZ, RZ ;  /* 0x000000ffff047224 */ /* 0x000fe200078e00ff */
[----:B------:R-:W-:Y:S02]  /*14380*/  ISETP.GE.AND P1, PT, R20, UR4, PT ;  /* 0x0000000414007c0c */ /* 0x000fe4000bf26270 */
[----:B------:R-:W-:-:S03]  /*14390*/  LOP3.LUT R23, R23, 0xfffffffd, RZ, 0xc0, !PT ;  /* 0xfffffffd17177812 */ /* 0x000fc600078ec0ff */
[----:B------:R0:W5:Y:S01]  /*143a0*/  @!P0 LDG.E R4, desc[UR36][R2.64] ;  /* 0x0000002402048981 */ /* 0x000162000c1e1900 */
[----:B------:R-:W-:-:S07]  /*143b0*/  ISETP.GE.AND P0, PT, R8, UR4, PT ;  /* 0x0000000408007c0c */ /* 0x000fce000bf06270 */
[----:B------:R-:W-:Y:S01]  /*143c0*/  @P1 LOP3.LUT R23, R23, 0x2, RZ, 0xfc, !PT ;  /* 0x0000000217171812 */ /* 0x000fe200078efcff */
[----:B0-----:R-:W-:-:S03]  /*143d0*/  IMAD.U32 R2, RZ, RZ, UR38 ;  /* 0x00000026ff027e24 */ /* 0x001fc6000f8e00ff */
[----:B------:R-:W-:-:S04]  /*143e0*/  LOP3.LUT R23, R23, 0xfffffffe, RZ, 0xc0, !PT ;  /* 0xfffffffe17177812 */ /* 0x000fc800078ec0ff */
[----:B------:R-:W-:Y:S01]  /*143f0*/  @P0 LOP3.LUT R23, R23, 0x1, RZ, 0xfc, !PT ;  /* 0x0000000117170812 */ /* 0x000fe200078efcff */
[----:B------:R-:W-:Y:S06]  /*14400*/  BRA.DIV UR5, `(.L_x_1353) ;  /* 0x00000046050c7947 */ /* 0x000fec000b800000 */
.L_x_1421:
[----:B------:R-:W-:Y:S02]  /*14410*/  ISETP.NE.AND P0, PT, R2, 0x3, PT ;  /* 0x000000030200780c */ /* 0x000fe40003f05270 */
[----:B------:R-:W-:Y:S02]  /*14420*/  ISETP.GT.U32.AND P1, PT, R17, 0x5f, PT ;  /* 0x0000005f1100780c */ /* 0x000fe40003f24070 */
[----:B------:R-:W-:-:S09]  /*14430*/  LOP3.LUT R23, R23, 0xffffffef, RZ, 0xc0, !PT ;  /* 0xffffffef17177812 */ /* 0x000fd200078ec0ff */
[----:B------:R-:W-:-:S04]  /*14440*/  @P0 LOP3.LUT R23, R23, 0x10, RZ, 0xfc, !PT ;  /* 0x0000001017170812 */ /* 0x000fc800078efcff */
[----:B------:R-:W-:-:S04]  /*14450*/  LOP3.LUT R23, R23, 0xfffffff7, RZ, 0xc0, !PT ;  /* 0xfffffff717177812 */ /* 0x000fc800078ec0ff */
[----:B------:R-:W-:Y:S01]  /*14460*/  @P1 LOP3.LUT R23, R23, 0x8, RZ, 0xfc, !PT ;  /* 0x0000000817171812 */ /* 0x000fe200078efcff */
[----:B------:R-:W-:Y:S06]  /*14470*/  @!P0 BRA `(.L_x_1354) ;  /* 0x0000000000048947 */ /* 0x000fec0003800000 */
[----:B------:R-:W-:Y:S01]  /*14480*/  BPT.TRAP 0x1 ;  /* 0x000000040000795c */ /* 0x000fe20000300000 */
.L_x_1354:
        /* <DEDUP_REMOVED lines=23> */
.L_x_1422:
[----:B------:R-:W-:Y:S05]  /*14600*/  BSYNC B0 ;  /* 0x0000000000007941 */ /* 0x000fea0003800000 */
.L_x_1355:
[----:B------:R-:W1:Y:S01]  /*14610*/  S2R R8, SR_TID.X ;  /* 0x0000000000087919 */ /* 0x000e620000002100 */
[----:B------:R-:W-:Y:S01]  /*14620*/  ULDC.64 UR4, c[0x0][0x300] ;  /* 0x0000c00000047ab9 */ /* 0x000fe20000000a00 */
[----:B------:R-:W-:Y:S01]  /*14630*/  ULDC.64 UR6, c[0x0][0x2e8] ;  /* 0x0000ba0000067ab9 */ /* 0x000fe20000000a00 */
[----:B------:R-:W-:Y:S01]  /*14640*/  IMAD R5, R5, UR4, RZ ;  /* 0x0000000405057c24 */ /* 0x000fe2000f8e02ff */
[----:B------:R-:W2:Y:S01]  /*14650*/  S2R R9, SR_TID.X ;  /* 0x0000000000097919 */ /* 0x000ea20000002100 */
[C---:B0-----:R-:W-:Y:S01]  /*14660*/  IMAD.WIDE.U32 R2, R0.reuse, UR4, RZ ;  /* 0x0000000400027c25 */ /* 0x041fe2000f8e00ff */
[C---:B------:R-:W-:Y:S02]  /*14670*/  LOP3.LUT P4, RZ, R23.reuse, 0x4, RZ, 0xc0, !PT ;  /* 0x0000000417ff7812 */ /* 0x040fe4000788c0ff */
[C---:B------:R-:W-:Y:S01]  /*14680*/  LOP3.LUT P3, RZ, R23.reuse, 0x2, RZ, 0xc0, !PT ;  /* 0x0000000217ff7812 */ /* 0x040fe2000786c0ff */
[----:B------:R-:W-:Y:S01]  /*14690*/  IMAD R5, R0, UR5, R5 ;  /* 0x0000000500057c24 */ /* 0x000fe2000f8e0205 */
[----:B------:R-:W-:Y:S01]  /*146a0*/  ULDC.64 UR4, c[0x0][0x310] ;  /* 0x0000c40000047ab9 */ /* 0x000fe20000000a00 */
[----:B------:R-:W-:Y:S01]  /*146b0*/  LOP3.LUT P2, RZ, R23, 0x1, RZ, 0xc0, !PT ;  /* 0x0000000117ff7812 */ /* 0x000fe2000784c0ff */
[----:B------:R-:W-:-:S02]  /*146c0*/  IMAD R6, R6, UR4, RZ ;  /* 0x0000000406067c24 */ /* 0x000fc4000f8e02ff */
        /* <DEDUP_REMOVED lines=12> */
[----:B------:R-:W-:Y:S01]  /*14790*/  LEA.HI.X R0, R2, UR7, R0, 0x1, P0 ;  /* 0x0000000702007c11 */ /* 0x000fe200080f0c00 */
[----:B--2---:R-:W-:Y:S01]  /*147a0*/  IMAD.SHL.U32 R9, R9, 0x8, RZ ;  /* 0x0000000809097824 */ /* 0x004fe200078e00ff */
[----:B------:R-:W-:-:S04]  /*147b0*/  SHF.R.U32.HI R8, RZ, 0x3, R8 ;  /* 0x00000003ff087819 */ /* 0x000fc80000011608 */
[----:B------:R-:W-:Y:S01]  /*147c0*/  LOP3.LUT R9, R9, 0x38, RZ, 0xc0, !PT ;  /* 0x0000003809097812 */ /* 0x000fe200078ec0ff */
[----:B------:R-:W-:-:S05]  /*147d0*/  IMAD.IADD R6, R6, 0x1, -R8 ;  /* 0x0000000106067824 */ /* 0x000fca00078e0a08 */
        /* <DEDUP_REMOVED lines=64> */
.L_x_1436:
        /* <DEDUP_REMOVED lines=12> */
.L_x_1358:
        /* <DEDUP_REMOVED lines=10> */
.L_x_1359:
[----:B------:R2:W-:Y:S02]  /*14d40*/  SYNCS.ARRIVE.TRANS64.A1T0 RZ, [R7+URZ+0x2a830], RZ ;  /* 0x02a830ff07ff79a7 */ /* 0x0005e4000810003f */
[----:B------:R-:W-:Y:S05]  /*14d50*/  WARPSYNC.ALL ;  /* 0x0000000000007948 */ /* 0x000fea0003800000 */
[----:B------:R-:W-:Y:S01]  /*14d60*/  ULDC.64 UR4, c[0x0][0x298] ;  /* 0x0000a60000047ab9 */ /* 0x000fe20000000a00 */
[----:B-1----:R-:W-:Y:S01]  /*14d70*/  VIADD R2, R22, 0xc400 ;  /* 0x0000c40016027836 */ /* 0x002fe20000000000 */
[----:B------:R-:W-:Y:S01]  /*14d80*/  SHF.R.S32.HI R0, RZ, 0x1f, R35 ;  /* 0x0000001fff007819 */ /* 0x000fe20000011423 */
[----:B0-----:R-:W-:Y:S01]  /*14d90*/  IMAD.WIDE.U32 R4, R35, UR4, RZ ;  /* 0x0000000423047c25 */ /* 0x001fe2000f8e00ff */
[----:B------:R-:W-:Y:S01]  /*14da0*/  BSSY B6, `(.L_x_1360) ;  /* 0x0000018000067945 */ /* 0x000fe20003800000 */
[----:B------:R-:W-:Y:S01]  /*14db0*/  BAR.SYNC.DEFER_BLOCKING 0x8, 0x180 ;  /* 0x0206000000007b1d */ /* 0x000fe20000010000 */
[----:B------:R-:W-:Y:S01]  /*14dc0*/  LOP3.LUT P0, RZ, R2, 0x3ff, RZ, 0xc0, !PT ;  /* 0x000003ff02ff7812 */ /* 0x000fe2000780c0ff */
[----:B------:R-:W-:-:S04]  /*14dd0*/  IMAD R0, R0, UR4, RZ ;  /* 0x0000000400007c24 */ /* 0x000fc8000f8e02ff */
[----:B------:R-:W-:Y:S01]  /*14de0*/  IMAD R0, R35, UR5, R0 ;  /* 0x0000000523007c24 */ /* 0x000fe2000f8e0200 */
[----:B------:R0:W-:Y:S03]  /*14df0*/  STL.64 [R1+0x8], R4 ;  /* 0x0000080401007387 */ /* 0x0001e60000100a00 */
[----:B------:R-:W-:-:S04]  /*14e00*/  IMAD.IADD R35, R5, 0x1, R0 ;  /* 0x0000000105237824 */ /* 0x000fc800078e0200 */
[----:B------:R-:W-:Y:S05]  /*14e10*/  @!P0 BRA `(.L_x_1361) ;  /* 0x0000000000408947 */ /* 0x000fea0003800000 */
[----:B------:R-:W-:Y:S01]  /*14e20*/  MOV R2, 0x0 ;  /* 0x0000000000027802 */ /* 0x000fe20000000f00 */
[----:B------:R-:W-:Y:S01]  /*14e30*/  ULDC.64 UR6, c[0x4][0xf0] ;  /* 0x01003c0000067ab9 */ /* 0x000fe20000000a00 */
[----:B------:R-:W-:Y:S01]  /*14e40*/  ULDC.64 UR8, c[0x4][0xf8] ;  /* 0x01003e0000087ab9 */ /* 0x000fe20000000a00 */
[----:B------:R-:W-:Y:S01]  /*14e50*/  ULDC.64 UR4, c[0x4][0x88] ;  /* 0x0100220000047ab9 */ /* 0x000fe20000000a00 */
[----:B0-----:R-:W-:Y:S02]  /*14e60*/  IMAD.U32 R4, RZ, RZ, UR6 ;  /* 0x00000006ff047e24 */ /* 0x001fe4000f8e00ff */
[----:B------:R-:W0:Y:S01]  /*14e70*/  LDC.64 R2, c[0x4][R2] ;  /* 0x0100000002027b82 */ /* 0x000e220000000a00 */
[----:B------:R-:W-:Y:S02]  /*14e80*/  IMAD.U32 R5, RZ, RZ, UR7 ;  /* 0x00000007ff057e24 */ /* 0x000fe4000f8e00ff */
[----:B------:R-:W-:Y:S02]  /*14e90*/  IMAD.U32 R6, RZ, RZ, UR8 ;  /* 0x00000008ff067e24 */ /* 0x000fe4000f8e00ff */
[----:B--2---:R-:W-:-:S02]  /*14ea0*/  IMAD.U32 R7, RZ, RZ, UR9 ;  /* 0x00000009ff077e24 */ /* 0x004fc4000f8e00ff */
[----:B------:R-:W-:Y:S02]  /*14eb0*/  IMAD.U32 R10, RZ, RZ, UR4 ;  /* 0x00000004ff0a7e24 */ /* 0x000fe4000f8e00ff */
[----:B------:R-:W-:Y:S02]  /*14ec0*/  IMAD.U32 R11, RZ, RZ, UR5 ;  /* 0x00000005ff0b7e24 */ /* 0x000fe4000f8e00ff */
[----:B------:R-:W-:Y:S02]  /*14ed0*/  IMAD.MOV.U32 R8, RZ, RZ, 0x70 ;  /* 0x00000070ff087424 */ /* 0x000fe400078e00ff */
[----:B------:R-:W-:Y:S02]  /*14ee0*/  IMAD.MOV.U32 R12, RZ, RZ, 0x1 ;  /* 0x00000001ff0c7424 */ /* 0x000fe400078e00ff */
[----:B------:R-:W-:-:S07]  /*14ef0*/  IMAD.MOV.U32 R13, RZ, RZ, RZ ;  /* 0x000000ffff0d7224 */ /* 0x000fce00078e00ff */
[----:B------:R-:W-:-:S07]  /*14f00*/  LEPC R20, `(.L_x_1361) ;  /* 0x000000001014794e */ /* 0x000fce0000000000 */
[----:B0-----:R-:W-:Y:S05]  /*14f10*/  CALL.ABS.NOINC R2 ;  /* 0x0000000002007343 */ /* 0x001fea0003c00000 */
.L_x_1361:
[----:B------:R-:W-:Y:S05]  /*14f20*/  BSYNC B6 ;  /* 0x0000000000067941 */ /* 0x000fea0003800000 */
.L_x_1360:
[----:B------:R-:W3:Y:S01]  /*14f30*/  LDL.LU.64 R20, [R1+0x8] ;  /* 0x0000080001147983 */ /* 0x000ee20000300a00 */
[----:B------:R-:W-:Y:S01]  /*14f40*/  LOP3.LUT P6, RZ, R23, 0x80, RZ, 0xc0, !PT ;  /* 0x0000008017ff7812 */ /* 0x000fe200078cc0ff */
[----:B------:R-:W-:Y:S01]  /*14f50*/  IMAD.MOV.U32 R3, RZ, RZ, R35 ;  /* 0x000000ffff037224 */ /* 0x000fe200078e0023 */
[----:B------:R-:W-:Y:S01]  /*14f60*/  SHF.R.S32.HI R0, RZ, 0x1f, R19 ;  /* 0x0000001fff007819 */ /* 0x000fe20000011413 */
[----:B------:R-:W-:Y:S01]  /*14f70*/  ULDC.64 UR4, c[0x0][0x2d8] ;  /* 0x0000b60000047ab9 */ /* 0x000fe20000000a00 */
[----:B0-----:R-:W-:Y:S01]  /*14f80*/  SEL R4, R19, RZ, !P6 ;  /* 0x000000ff13047207 */ /* 0x001fe20007000000 */
[----:B------:R-:W-:Y:S01]  /*14f90*/  ULDC.64 UR6, c[0x0][0x2e0] ;  /* 0x0000b80000067ab9 */ /* 0x000fe20000000a00 */
[----:B------:R-:W-:Y:S01]  /*14fa0*/  SEL R0, R0, RZ, !P6 ;  /* 0x000000ff00007207 */ /* 0x000fe20007000000 */
[----:B------:R-:W0:Y:S04]  /*14fb0*/  S2R R8, SR_TID.X ;  /* 0x0000000000087919 */ /* 0x000e280000002100 */
[----:B------:R-:W-:-:S04]  /*14fc0*/  IMAD R0, R0, UR6, RZ ;  /* 0x0000000600007c24 */ /* 0x000fc8000f8e02ff */
[----:B------:R-:W-:Y:S02]  /*14fd0*/  IMAD R5, R4, UR7, R0 ;  /* 0x0000000704057c24 */ /* 0x000fe4000f8e0200 */
[----:B0-----:R-:W-:-:S05]  /*14fe0*/  IMAD.SHL.U32 R8, R8, 0x8, RZ ;  /* 0x0000000808087824 */ /* 0x001fca00078e00ff */
[----:B------:R-:W-:Y:S01]  /*14ff0*/  LOP3.LUT R8, R8, 0x38, RZ, 0xc0, !PT ;  /* 0x0000003808087812 */ /* 0x000fe200078ec0ff */
[----:B---3--:R-:W-:Y:S01]  /*15000*/  IMAD.MOV.U32 R2, RZ, RZ, R20 ;  /* 0x000000ffff027224 */ /* 0x008fe200078e0014 */
[----:B------:R-:W0:Y:S01]  /*15010*/  LDC R21, c[0x0][0x448] ;  /* 0x00011200ff157b82 */ /* 0x000e220000000800 */
[----:B------:R-:W1:Y:S02]  /*15020*/  S2R R20, SR_TID.X ;  /* 0x0000000000147919 */ /* 0x000e640000002100 */
[----:B------:R-:W-:-:S04]  /*15030*/  IMAD.WIDE.U32 R2, R24, UR4, R2 ;  /* 0x0000000418027c25 */ /* 0x000fc8000f8e0002 */
[----:B------:R-:W-:Y:S01]  /*15040*/  IMAD R3, R24, UR5, R3 ;  /* 0x0000000518037c24 */ /* 0x000fe2000f8e0203 */
[----:B------:R-:W-:Y:S01]  /*15050*/  ULDC.64 UR4, c[0x0][0x2d0] ;  /* 0x0000b40000047ab9 */ /* 0x000fe20000000a00 */
[----:B------:R-:W-:-:S04]  /*15060*/  IMAD.WIDE.U32 R2, R4, UR6, R2 ;  /* 0x0000000604027c25 */ /* 0x000fc8000f8e0002 */
[----:B------:R-:W-:Y:S01]  /*15070*/  IMAD.IADD R3, R3, 0x1, R5 ;  /* 0x0000000103037824 */ /* 0x000fe200078e0205 */
[----:B0-----:R-:W-:Y:S02]  /*15080*/  ISETP.NE.AND P6, PT, R21, 0x1, PT ;  /* 0x000000011500780c */ /* 0x001fe40003fc5270 */
[----:B-1----:R-:W-:-:S04]  /*15090*/  LOP3.LUT R20, R20, 0x7f, RZ, 0xc0, !PT ;  /* 0x0000007f14147812 */ /* 0x002fc800078ec0ff */
[----:B------:R-:W-:-:S07]  /*150a0*/  SHF.R.U32.HI R21, RZ, 0x3, R20 ;  /* 0x00000003ff157819 */ /* 0x000fce0000011614 */
[----:B--2---:R-:W0:Y:S01]  /*150b0*/  @P6 LDC R7, c[0x0][0x44c] ;  /* 0x00011300ff076b82 */ /* 0x004e220000000800 */
[----:B------:R-:W1:Y:S07]  /*150c0*/  S2R R20, SR_TID.X ;  /* 0x0000000000147919 */ /* 0x000e6e0000002100 */
[----:B------:R-:W2:Y:S01]  /*150d0*/  @P6 LDC R6, c[0x0][0x450] ;  /* 0x00011400ff066b82 */ /* 0x000ea20000000800 */
[----:B-1----:R-:W-:-:S05]  /*150e0*/  IMAD.SHL.U32 R20, R20, 0x10, RZ ;  /* 0x0000001014147824 */ /* 0x002fca00078e00ff */
[----:B------:R-:W-:Y:S02]  /*150f0*/  LOP3.LUT R20, R21, 0x70, R20, 0xf8, !PT ;  /* 0x0000007015147812 */ /* 0x000fe400078ef814 */
[----:B------:R-:W1:Y:S03]  /*15100*/  S2R R21, SR_TID.X ;  /* 0x0000000000157919 */ /* 0x000e660000002100 */
[----:B------:R-:W-:Y:S02]  /*15110*/  IMAD.IADD R4, R20, 0x1, R27 ;  /* 0x0000000114047824 */ /* 0x000fe400078e021b */
[----:B------:R-:W3:Y:S02]  /*15120*/  S2R R20, SR_TID.X ;  /* 0x0000000000147919 */ /* 0x000ee40000002100 */
[----:B0-----:R-:W-:-:S04]  /*15130*/  @P6 IMAD.HI.U32 R7, R4, R7, RZ ;  /* 0x0000000704076227 */ /* 0x001fc800078e00ff */
[----:B------:R-:W-:Y:S01]  /*15140*/  IMAD.MOV.U32 R0, RZ, RZ, R4 ;  /* 0x000000ffff007224 */ /* 0x000fe200078e0004 */
[----:B--2---:R-:W-:Y:S02]  /*15150*/  @P6 SHF.R.U32.HI R0, RZ, R6, R7 ;  /* 0x00000006ff006219 */ /* 0x004fe40000011607 */
[----:B------:R-:W0:Y:S03]  /*15160*/  LDC R6, c[0x0][0x448] ;  /* 0x00011200ff067b82 */ /* 0x000e260000000800 */
[----:B------:R-:W-:Y:S02]  /*15170*/  IMAD.MOV R5, RZ, RZ, -R0 ;  /* 0x000000ffff057224 */ /* 0x000fe400078e0a00 */
[----:B------:R-:W-:-:S04]  /*15180*/  IMAD.WIDE.U32 R2, R0, UR4, R2 ;  /* 0x0000000400027c25 */ /* 0x000fc8000f8e0002 */
[----:B-1----:R-:W-:-:S05]  /*15190*/  IMAD.SHL.U32 R21, R21, 0x8, RZ ;  /* 0x0000000815157824 */ /* 0x002fca00078e00ff */
[----:B------:R-:W-:Y:S01]  /*151a0*/  LOP3.LUT R21, R21, 0x38, RZ, 0xc0, !PT ;  /* 0x0000003815157812 */ /* 0x000fe200078ec0ff */
[----:B0-----:R-:W-:Y:S01]  /*151b0*/  IMAD R4, R6, R5, R4 ;  /* 0x0000000506047224 */ /* 0x001fe200078e0204 */
[----:B------:R-:W-:Y:S02]  /*151c0*/  SHF.R.S32.HI R5, RZ, 0x1f, R0 ;  /* 0x0000001fff057819 */ /* 0x000fe40000011400 */
[C---:B------:R-:W-:Y:S02]  /*151d0*/  LOP3.LUT R9, R21.reuse, 0x40, RZ, 0xfc, !PT ;  /* 0x0000004015097812 */ /* 0x040fe400078efcff */
[----:B------:R-:W-:Y:S01]  /*151e0*/  LOP3.LUT R10, R21, 0x80, RZ, 0xfc, !PT ;  /* 0x00000080150a7812 */ /* 0x000fe200078efcff */
[----:B------:R-:W-:Y:S01]  /*151f0*/  IMAD R5, R5, UR4, RZ ;  /* 0x0000000405057c24 */ /* 0x000fe2000f8e02ff */
[----:B---3--:R-:W-:-:S03]  /*15200*/  LOP3.LUT R20, R20, 0x7f, RZ, 0xc0, !PT ;  /* 0x0000007f14147812 */ /* 0x008fc600078ec0ff */
[----:B------:R-:W-:Y:S01]  /*15210*/  IMAD R5, R0, UR5, R5 ;  /* 0x0000000500057c24 */ /* 0x000fe2000f8e0205 */
[----:B------:R-:W-:Y:S01]  /*15220*/  SHF.R.S32.HI R0, RZ, 0x1f, R4 ;  /* 0x0000001fff007819 */ /* 0x000fe20000011404 */
[----:B------:R-:W-:Y:S02]  /*15230*/  ULDC.64 UR4, c[0x0][0x2c8] ;  /* 0x0000b20000047ab9 */ /* 0x000fe40000000a00 */
[----:B------:R-:W-:Y:S02]  /*15240*/  IMAD.IADD R3, R3, 0x1, R5 ;  /* 0x0000000103037824 */ /* 0x000fe400078e0205 */
[----:B------:R-:W-:Y:S02]  /*15250*/  IMAD R5, R0, UR4, RZ ;  /* 0x0000000400057c24 */ /* 0x000fe4000f8e02ff */
[----:B------:R-:W-:-:S04]  /*15260*/  IMAD.WIDE.U32 R2, R4, UR4, R2 ;  /* 0x0000000404027c25 */ /* 0x000fc8000f8e0002 */
[----:B------:R-:W-:Y:S01]  /*15270*/  IMAD R0, R4, UR5, R5 ;  /* 0x0000000504007c24 */ /* 0x000fe2000f8e0205 */
[----:B------:R-:W-:-:S03]  /*15280*/  ULDC.64 UR4, c[0x0][0x280] ;  /* 0x0000a00000047ab9 */ /* 0x000fc60000000a00 */
[----:B------:R-:W-:Y:S01]  /*15290*/  IMAD.IADD R3, R3, 0x1, R0 ;  /* 0x0000000103037824 */ /* 0x000fe200078e0200 */
[----:B------:R-:W-:Y:S01]  /*152a0*/  LEA R0, P0, R2, UR4, 0x1 ;  /* 0x0000000402007c11 */ /* 0x000fe2000f8008ff */
[----:B------:R-:W-:Y:S02]  /*152b0*/  ULDC UR4, c[0x0][0x2b8] ;  /* 0x0000ae0000047ab9 */ /* 0x000fe40000000800 */
[----:B------:R-:W-:Y:S02]  /*152c0*/  ISETP.GE.AND P3, PT, R8, UR4, PT ;  /* 0x0000000408007c0c */ /* 0x000fe4000bf66270 */
[----:B------:R-:W-:Y:S01]  /*152d0*/  LEA.HI.X R4, R2, UR5, R3, 0x1, P0 ;  /* 0x0000000502047c11 */ /* 0x000fe200080f0c03 */
[----:B------:R-:W-:Y:S01]  /*152e0*/  UMOV UR5, 0xffffffff ;  /* 0xffffffff00057882 */ /* 0x000fe20000000000 */
[----:B------:R-:W-:Y:S02]  /*152f0*/  ISETP.GE.AND P2, PT, R9, UR4, PT ;  /* 0x0000000409007c0c */ /* 0x000fe4000bf46270 */
[----:B------:R-:W-:-:S02]  /*15300*/  ISETP.GE.AND P0, PT, R10, UR4, PT ;  /* 0x000000040a007c0c */ /* 0x000fc4000bf06270 */
[----:B------:R-:W-:Y:S01]  /*15310*/  SHF.R.U32.HI R9, RZ, 0x3, R20 ;  /* 0x00000003ff097819 */ /* 0x000fe20000011614 */
[----:B------:R-:W-:Y:S10]  /*15320*/  BRA.DIV UR5, `(.L_x_1362) ;  /* 0x0000003e05b47947 */ /* 0x000ff4000b800000 */
[----:B------:R-:W0:Y:S01]  /*15330*/  SHFL.IDX PT, R14, R0, RZ, 0x181f ;  /* 0x00181fff000e7589 */ /* 0x000e2200000e0000 */
[----:B------:R-:W-:Y:S02]  /*15340*/  IMAD R30, R30, R6, RZ ;  /* 0x000000061e1e7224 */ /* 0x000fe400078e02ff */
        /* <DEDUP_REMOVED lines=77> */
.L_x_1453:
[----:B------:R-:W-:Y:S01]  /*15820*/  VIADD R27, R27, 0x70 ;  /* 0x000000701b1b7836 */ /* 0x000fe20000000000 */
[----:B------:R-:W-:Y:S04]  /*15830*/  BSSY B0, `(.L_x_1363) ;  /* 0x000000b000007945 */ /* 0x000fe80003800000 */
[----:B------:R-:W-:-:S13]  /*15840*/  ISETP.GE.AND P1, PT, R27, R30, PT ;  /* 0x0000001e1b00720c */ /* 0x000fda0003f26270 */
[----:B------:R-:W-:Y:S05]  /*15850*/  @P1 BRA `(.L_x_1364) ;  /* 0x0000000000201947 */ /* 0x000fea0003800000 */
[----:B-12---:R-:W-:-:S05]  /*15860*/  LEA R2, P1, R8, R14, 0x1 ;  /* 0x0000000e08027211 */ /* 0x006fca00078208ff */
[----:B------:R-:W-:-:S05]  /*15870*/  IMAD.X R3, RZ, RZ, R4, P1 ;  /* 0x000000ffff037224 */ /* 0x000fca00008e0604 */
[----:B------:R-:W-:Y:S01]  /*15880*/  @!PT LDS RZ, [RZ] ;  /* 0x00000000fffff984 */ /* 0x000fe20000000800 */
[----:B------:R-:W-:Y:S01]  /*15890*/  @!PT LDS RZ, [RZ] ;  /* 0x00000000fffff984 */ /* 0x000fe20000000800 */
[----:B------:R-:W-:Y:S01]  /*158a0*/  @!PT LDS RZ, [RZ] ;  /* 0x00000000fffff984 */ /* 0x000fe20000000800 */
[----:B------:R0:W-:Y:S04]  /*158b0*/  LDGSTS.E.BYPASS.LTC128B.128 [R33+0xfc00], desc[UR36][R2.64], !P3 ;  /* 0x0fc0000002217fae */ /* 0x0001e8000d901d64 */
[----:B------:R0:W-:Y:S04]  /*158c0*/  LDGSTS.E.BYPASS.LTC128B.128 [R33+0x13c00], desc[UR36][R2.64+0x80], !P2 ;  /* 0x13c0008002217fae */ /* 0x0001e8000d101d64 */
[----:B------:R0:W-:Y:S02]  /*158d0*/  LDGSTS.E.BYPASS.LTC128B.128 [R33+0x17c00], desc[UR36][R2.64+0x100], !P0 ;  /* 0x17c0010002217fae */ /* 0x0001e4000c101d64 */
.L_x_1364:
[----:B------:R-:W-:Y:S05]  /*158e0*/  BSYNC B0 ;  /* 0x0000000000007941 */ /* 0x000fea0003800000 */
.L_x_1363:
[----:B------:R-:W-:Y:S01]  /*158f0*/  NOP ;  /* 0x0000000000007918 */ /* 0x000fe20000000000 */
[----:B------:R-:W-:-:S13]  /*15900*/  PLOP3.LUT P0, PT, PT, PT, PT, 0x80, 0x0 ;  /* 0x000000000000781c */ /* 0x000fda0003f0f070 */
.L_x_1365:
[----:B------:R-:W-:Y:S02]  /*15910*/  PLOP3.LUT P1, PT, P1, P0, PT, 0xa2, 0x0 ;  /* 0x000000000000781c */ /* 0x000fe40000f21472 */
[----:B------:R-:W-:-:S08]  /*15920*/  @P0 R2UR P1, UR4, R22 ;  /* 0x00000000160402ca */ /* 0x000fd00000020000 */
[----:B------:R-:W-:-:S05]  /*15930*/  @P0 PLOP3.LUT P0, PT, P1, PT, PT, 0x80, 0x0 ;  /* 0x000000000000081c */ /* 0x000fca0000f0f070 */
[----:B------:R-:W-:Y:S01]  /*15940*/  @!P1 SYNCS.ARRIVE.TRANS64.RED.A0T1 RZ, [UR4+0x2a800], RZ ;  /* 0x02a800ffffff99a7 */ /* 0x000fe20008200404 */
[----:B------:R-:W-:Y:S07]  /*15950*/  @!P1 ARRIVES.LDGSTSBAR.64.TRANSCNT [UR4+0x2a800] ;  /* 0x02a80000ff0099b0 */ /* 0x000fee0008000a84 */
[----:B------:R-:W-:Y:S05]  /*15960*/  @P0 BRA.U.ANY `(.L_x_1365) ;  /* 0xfffffffd00e80947 */ /* 0x000fea000393ffff */
[----:B01----:R-:W3:Y:S04]  /*15970*/  LDL.LU R3, [R1+0x10] ;  /* 0x0000100001037983 */ /* 0x003ee80000300800 */
        /* <DEDUP_REMOVED lines=13> */
.L_x_1454:
[----:B------:R-:W-:Y:S05]  /*15a50*/  BSYNC B0 ;  /* 0x0000000000007941 */ /* 0x000fea0003800000 */
.L_x_1366:
[----:B------:R-:W-:Y:S01]  /*15a60*/  ISETP.GE.AND P0, PT, R0, R36, PT ;  /* 0x000000240000720c */ /* 0x000fe20003f06270 */
[----:B------:R-:W-:-:S12]  /*15a70*/  BSSY B0, `(.L_x_1368) ;  /* 0x00000f6000007945 */ /* 0x000fd80003800000 */
[----:B------:R-:W-:Y:S05]  /*15a80*/  @!P0 BRA `(.L_x_1369) ;  /* 0x0000000c00d08947 */ /* 0x000fea0003800000 */
[----:B------:R-:W-:Y:S02]  /*15a90*/  IMAD.MOV.U32 R10, RZ, RZ, R26 ;  /* 0x000000ffff0a7224 */ /* 0x000fe400078e001a */
[----:B------:R-:W-:Y:S02]  /*15aa0*/  IMAD.MOV.U32 R20, RZ, RZ, R28 ;  /* 0x000000ffff147224 */ /* 0x000fe400078e001c */
[----:B------:R-:W-:-:S07]  /*15ab0*/  IMAD.MOV.U32 R30, RZ, RZ, R25 ;  /* 0x000000ffff1e7224 */ /* 0x000fce00078e0019 */
.L_x_1382:
        /* <DEDUP_REMOVED lines=26> */
[----:B------:R-:W-:Y:S01]  /*15c60*/  @!P2 LEA.HI.X R5, R2, R5, R8, 0x2, P0 ;  /* 0x000000050205a211 */ /* 0x000fe200000f1408 */
[----:B------:R-:W-:-:S06]  /*15c70*/  IMAD.MOV.U32 R8, RZ, RZ, RZ ;  /* 0x000000ffff087224 */ /* 0x000fcc00078e00ff */
        /* <DEDUP_REMOVED lines=14> */
.L_x_1370:
[----:B------:R-:W-:Y:S01]  /*15d60*/  IMAD R6, R26, 0x8, R22 ;  /* 0x000000081a067824 */ /* 0x000fe200078e0216 */
[----:B------:R-:W-:Y:S01]  /*15d70*/  SHF.L.U32 R3, R28, 0x1f, RZ ;  /* 0x0000001f1c037819 */ /* 0x000fe200000006ff */
[----:B------:R-:W-:Y:S03]  /*15d80*/  BSSY B1, `(.L_x_1371) ;  /* 0x0000003000017945 */ /* 0x000fe60003800000 */
[----:B------:R-:W0:Y:S02]  /*15d90*/  SYNCS.PHASECHK.TRANS64.TRYWAIT P0, [R6+URZ+0x2a840], R3 ;  /* 0x02a84003060075a7 */ /* 0x000e24000800017f */
[----:B0-----:R-:W-:Y:S05]  /*15da0*/  @!P0 BRA `(.L_x_1372) ;  /* 0x0000003c00c48947 */ /* 0x001fea0003800000 */
.L_x_1455:
[----:B------:R-:W-:Y:S05]  /*15db0*/  BSYNC B1 ;  /* 0x0000000000017941 */ /* 0x000fea0003800000 */
.L_x_1371:
[----:B------:R-:W-:Y:S01]  /*15dc0*/  SHF.R.S32.HI R21, RZ, 0x1f, R7 ;  /* 0x0000001fff157819 */ /* 0x000fe20000011407 */
[----:B------:R-:W-:Y:S01]  /*15dd0*/  ULDC.64 UR4, c[0x0][0x300] ;  /* 0x0000c00000047ab9 */ /* 0x000fe20000000a00 */
[----:B-----5:R-:W-:Y:S01]  /*15de0*/  SHF.R.S32.HI R27, RZ, 0x1f, R8 ;  /* 0x0000001fff1b7819 */ /* 0x020fe20000011408 */
[----:B0-----:R-:W-:Y:S01]  /*15df0*/  IMAD.WIDE.U32 R2, R7, UR4, RZ ;  /* 0x0000000407027c25 */ /* 0x001fe2000f8e00ff */
[----:B------:R-:W-:Y:S01]  /*15e00*/  ULDC.64 UR6, c[0x0][0x2e8] ;  /* 0x0000ba0000067ab9 */ /* 0x000fe20000000a00 */
[----:B------:R-:W-:Y:S02]  /*15e10*/  LOP3.LUT P3, RZ, R23, 0x4, RZ, 0xc0, !PT ;  /* 0x0000000417ff7812 */ /* 0x000fe4000786c0ff */
[----:B------:R-:W-:Y:S01]  /*15e20*/  IMAD R0, R21, UR4, RZ ;  /* 0x0000000415007c24 */ /* 0x000fe2000f8e02ff */
[C---:B------:R-:W-:Y:S01]  /*15e30*/  LOP3.LUT P2, RZ, R23.reuse, 0x2, RZ, 0xc0, !PT ;  /* 0x0000000217ff7812 */ /* 0x040fe2000784c0ff */
        /* <DEDUP_REMOVED lines=19> */
[----:B------:R-:W3:Y:S04]  /*15f70*/  SHFL.IDX PT, R3, R5, RZ, 0x181f ;  /* 0x00181fff05037589 */ /* 0x000ee800000e0000 */
[----:B------:R-:W-:Y:S01]  /*15f80*/  SHFL.IDX PT, R35, R5, 0x2, 0x181f ;  /* 0x00581f0005237f89 */ /* 0x000fe200000e0000 */
[----:B0-----:R-:W-:-:S05]  /*15f90*/  IMAD.SHL.U32 R11, R11, 0x8, RZ ;  /* 0x000000080b0b7824 */ /* 0x001fca00078e00ff */
[----:B------:R-:W-:-:S05]  /*15fa0*/  LOP3.LUT R11, R11, 0x38, RZ, 0xc0, !PT ;  /* 0x000000380b0b7812 */ /* 0x000fca00078ec0ff */
[----:B------:R-:W-:-:S05]  /*15fb0*/  IMAD.SHL.U32 R0, R11, 0x2, RZ ;  /* 0x000000020b007824 */ /* 0x000fca00078e00ff */
[----:B-1----:R-:W-:-:S05]  /*15fc0*/  IADD3 R2, P0, R2, R0, RZ ;  /* 0x0000000002027210 */ /* 0x002fca0007f1e0ff */
[----:B---3--:R-:W-:-:S05]  /*15fd0*/  IMAD.X R3, RZ, RZ, R3, P0 ;  /* 0x000000ffff037224 */ /* 0x008fca00000e0603 */
        /* <DEDUP_REMOVED lines=32> */
.L_x_1469:
[----:B---3--:R-:W-:-:S05]  /*161e0*/  IADD3 R2, P0, R2, R0, RZ ;  /* 0x0000000002027210 */ /* 0x008fca0007f1e0ff */
        /* <DEDUP_REMOVED lines=9> */
.L_x_1374:
        /* <DEDUP_REMOVED lines=10> */
.L_x_1375:
[----:B------:R3:W-:Y:S01]  /*16320*/  SYNCS.ARRIVE.TRANS64.A1T0 RZ, [R6+URZ+0x2a830], RZ ;  /* 0x02a830ff06ff79a7 */ /* 0x0007e2000810003f */
[----:B------:R-:W-:Y:S05]  /*16330*/  @!P2 BRA `(.L_x_1376) ;  /* 0x000000000004a947 */ /* 0x000fea0003800000 */
[----:B------:R-:W-:Y:S01]  /*16340*/  BPT.TRAP 0x1 ;  /* 0x000000040000795c */ /* 0x000fe20000300000 */
.L_x_1376:
[----:B-1----:R-:W-:Y:S01]  /*16350*/  SHF.L.U32 R2, R20, 0x1f, RZ ;  /* 0x0000001f14027819 */ /* 0x002fe200000006ff */
[----:B------:R-:W-:Y:S01]  /*16360*/  IMAD R4, R10, 0x8, R22 ;  /* 0x000000080a047824 */ /* 0x000fe200078e0216 */
[----:B------:R-:W-:Y:S03]  /*16370*/  BSSY B1, `(.L_x_1377) ;  /* 0x0000003000017945 */ /* 0x000fe60003800000 */
[----:B------:R-:W1:Y:S02]  /*16380*/  SYNCS.PHASECHK.TRANS64.TRYWAIT P0, [R4+URZ+0x2a860], R2 ;  /* 0x02a86002040075a7 */ /* 0x000e64000800017f */
[----:B-1----:R-:W-:Y:S05]  /*16390*/  @!P0 BRA `(.L_x_1378) ;  /* 0x0000004000388947 */ /* 0x002fea0003800000 */
.L_x_1470:
[----:B------:R-:W-:Y:S05]  /*163a0*/  BSYNC B1 ;  /* 0x0000000000017941 */ /* 0x000fea0003800000 */
.L_x_1377:
        /* <DEDUP_REMOVED lines=53> */
.L_x_1484:
[C---:B------:R-:W-:Y:S01]  /*16700*/  ISETP.LT.OR P1, PT, R6.reuse, 0x51, !P1 ;  /* 0x000000510600780c */ /* 0x040fe20004f21670 */
[----:B------:R-:W-:Y:S01]  /*16710*/  ULDC.64 UR4, c[0x0][0x328] ;  /* 0x0000ca0000047ab9 */ /* 0x000fe20000000a00 */
[----:B------:R-:W-:Y:S02]  /*16720*/  ISETP.LT.OR P0, PT, R6, 0x51, !P0 ;  /* 0x000000510600780c */ /* 0x000fe40004701670 */
[----:B01----:R-:W-:Y:S01]  /*16730*/  IADD3 R2, P2, R14, R0, RZ ;  /* 0x000000000e027210 */ /* 0x003fe20007f5e0ff */
[----:B------:R-:W-:-:S04]  /*16740*/  IMAD R0, R21, UR4, RZ ;  /* 0x0000000415007c24 */ /* 0x000fc8000f8e02ff */
[----:B------:R-:W-:Y:S02]  /*16750*/  IMAD.X R3, RZ, RZ, R18, P2 ;  /* 0x000000ffff037224 */ /* 0x000fe400010e0612 */
[----:B------:R-:W-:-:S03]  /*16760*/  IMAD R9, R7, UR5, R0 ;  /* 0x0000000507097c24 */ /* 0x000fc6000f8e0200 */
        /* <DEDUP_REMOVED lines=14> */
.L_x_1380:
        /* <DEDUP_REMOVED lines=10> */
.L_x_1381:
[----:B------:R-:W-:Y:S01]  /*168f0*/  IMAD.MOV.U32 R3, RZ, RZ, R27 ;  /* 0x000000ffff037224 */ /* 0x000fe200078e001b */
[----:B------:R-:W-:Y:S01]  /*16900*/  ULDC.64 UR4, c[0x0][0x330] ;  /* 0x0000cc0000047ab9 */ /* 0x000fe20000000a00 */
[----:B------:R-:W-:Y:S01]  /*16910*/  ULDC.64 UR6, c[0x0][0x318] ;  /* 0x0000c60000067ab9 */ /* 0x000fe20000000a00 */
[----:B------:R1:W-:Y:S01]  /*16920*/  SYNCS.ARRIVE.TRANS64.A1T0 RZ, [R4+URZ+0x2a850], RZ ;  /* 0x02a850ff04ff79a7 */ /* 0x0003e2000810003f */
[----:B------:R-:W-:-:S04]  /*16930*/  IMAD.WIDE.U32 R2, R24, UR4, R2 ;  /* 0x0000000418027c25 */ /* 0x000fc8000f8e0002 */
[----:B------:R-:W-:Y:S01]  /*16940*/  IMAD R3, R24, UR5, R3 ;  /* 0x0000000518037c24 */ /* 0x000fe2000f8e0203 */
[C---:B------:R-:W-:Y:S01]  /*16950*/  LEA R17, P0, R2.reuse, UR6, 0x1 ;  /* 0x0000000602117c11 */ /* 0x040fe2000f8008ff */
[C---:B------:R-:W-:Y:S02]  /*16960*/  VIADD R0, R25.reuse, 0xffffffff ;  /* 0xffffffff19007836 */ /* 0x040fe40000000000 */
[----:B------:R-:W-:Y:S01]  /*16970*/  IMAD.MOV.U32 R10, RZ, RZ, R26 ;  /* 0x000000ffff0a7224 */ /* 0x000fe200078e001a */
[----:B------:R-:W-:Y:S01]  /*16980*/  LEA.HI.X R18, R2, UR7, R3, 0x1, P0 ;  /* 0x0000000702127c11 */ /* 0x000fe200080f0c03 */
[----:B------:R-:W-:Y:S01]  /*16990*/  IMAD.MOV.U32 R20, RZ, RZ, R28 ;  /* 0x000000ffff147224 */ /* 0x000fe200078e001c */
[----:B------:R-:W-:Y:S01]  /*169a0*/  ISETP.GT.AND P0, PT, R25, R36, PT ;  /* 0x000000241900720c */ /* 0x000fe20003f04270 */
[----:B------:R-:W-:-:S12]  /*169b0*/  IMAD.MOV.U32 R30, RZ, RZ, R25 ;  /* 0x000000ffff1e7224 */ /* 0x000fd800078e0019 */
[----:B-1----:R-:W-:Y:S05]  /*169c0*/  @P0 BRA `(.L_x_1382) ;  /* 0xfffffff0003c0947 */ /* 0x002fea000383ffff */
.L_x_1369:
[----:B------:R-:W-:Y:S05]  /*169d0*/  BSYNC B0 ;  /* 0x0000000000007941 */ /* 0x000fea0003800000 */
.L_x_1368:
        /* <DEDUP_REMOVED lines=17> */
.L_x_1384:
[----:B------:R-:W-:Y:S05]  /*16af0*/  BSYNC B0 ;  /* 0x0000000000007941 */ /* 0x000fea0003800000 */
.L_x_1383:
[----:B------:R-:W-:-:S13]  /*16b00*/  LOP3.LUT P0, RZ, R23, 0x10, RZ, 0xc0, !PT ;  /* 0x0000001017ff7812 */ /* 0x000fda000780c0ff */
[----:B------:R-:W-:Y:S05]  /*16b10*/  @!P0 BRA `(.L_x_1385) ;  /* 0x0000000000048947 */ /* 0x000fea0003800000 */
[----:B------:R-:W-:Y:S01]  /*16b20*/  BPT.TRAP 0x1 ;  /* 0x000000040000795c */ /* 0x000fe20000300000 */
.L_x_1385:
[----:B------:R-:W-:Y:S01]  /*16b30*/  IMAD R0, R26, 0x8, R22 ;  /* 0x000000081a007824 */ /* 0x000fe200078e0216 */
[----:B0-----:R-:W-:Y:S01]  /*16b40*/  SHF.L.U32 R3, R28, 0x1f, RZ ;  /* 0x0000001f1c037819 */ /* 0x001fe200000006ff */
[----:B------:R-:W-:Y:S01]  /*16b50*/  BSSY B0, `(.L_x_1386) ;  /* 0x0000004000007945 */ /* 0x000fe20003800000 */
[----:B------:R-:W-:Y:S02]  /*16b60*/  IMAD R6, R25, -0x60, R34 ;  /* 0xffffffa019067824 */ /* 0x000fe400078e0222 */
[----:B------:R-:W0:Y:S02]  /*16b70*/  SYNCS.PHASECHK.TRANS64.TRYWAIT P0, [R0+URZ+0x2a860], R3 ;  /* 0x02a86003000075a7 */ /* 0x000e24000800017f */
[----:B0-----:R-:W-:Y:S05]  /*16b80*/  @!P0 BRA `(.L_x_1387) ;  /* 0x00000040003c8947 */ /* 0x001fea0003800000 */
.L_x_1485:
[----:B------:R-:W-:Y:S05]  /*16b90*/  BSYNC B0 ;  /* 0x0000000000007941 */ /* 0x000fea0003800000 */
.L_x_1386:
        /* <DEDUP_REMOVED lines=8> */
[----:B------:R-:W-:Y:S01]  /*16c20*/  LOP3.LUT R2, R29, 0x1, RZ, 0xc0, !PT ;  /* 0x000000011d027812 */ /* 0x000fe200078ec0ff */
[----:B------:R-:W-:Y:S01]  /*16c30*/  IMAD R4, R7, 0x2, R22 ;  /* 0x0000000207047824 */ /* 0x000fe200078e0216 */
[----:B------:R-:W-:Y:S01]  /*16c40*/  LOP3.LUT P0, RZ, R29, 0x2, RZ, 0xc0, !PT ;  /* 0x000000021dff7812 */ /* 0x000fe2000780c0ff */
[----:B--2---:R-:W2:Y:S01]  /*16c50*/  SHFL.IDX PT, R14, R17, RZ, 0x181f ;  /* 0x00181fff110e7589 */ /* 0x004ea200000e0000 */
        /* <DEDUP_REMOVED lines=45> */
.L_x_1499:
        /* <DEDUP_REMOVED lines=11> */
.L_x_1389:
        /* <DEDUP_REMOVED lines=10> */
.L_x_1390:
[----:B------:R1:W-:Y:S01]  /*17080*/  SYNCS.ARRIVE.TRANS64.A1T0 RZ, [R0+URZ+0x2a850], RZ ;  /* 0x02a850ff00ff79a7 */ /* 0x0003e2000810003f */
[----:B------:R-:W-:-:S05]  /*17090*/  VIADD R26, R26, 0x1 ;  /* 0x000000011a1a7836 */ /* 0x000fca0000000000 */
[----:B------:R-:W-:-:S04]  /*170a0*/  ISETP.NE.AND P0, PT, R26, 0x2, PT ;  /* 0x000000021a00780c */ /* 0x000fc80003f05270 */
[----:B0-----:R-:W-:Y:S02]  /*170b0*/  SEL R3, RZ, 0x1, P0 ;  /* 0x00000001ff037807 */ /* 0x001fe40000000000 */
[----:B------:R-:W-:Y:S02]  /*170c0*/  SEL R26, R26, RZ, P0 ;  /* 0x000000ff1a1a7207 */ /* 0x000fe40000000000 */
[----:B-1----:R-:W-:-:S07]  /*170d0*/  LOP3.LUT R28, R28, R3, RZ, 0x3c, !PT ;  /* 0x000000031c1c7212 */ /* 0x002fce00078e3cff */
.L_x_1347:
[----:B------:R-:W-:Y:S05]  /*170e0*/  BSYNC B7 ;  /* 0x0000000000077941 */ /* 0x000fea0003800000 */
.L_x_1345:
        /* <DEDUP_REMOVED lines=11> */
.L_x_1391:
        /* <DEDUP_REMOVED lines=43> */
.L_x_1509:
[----:B------:R-:W-:Y:S02]  /*17450*/  ULDC UR4, c[0x0][0xc38] ;  /* 0x00030e0000047ab9 */ /* 0x000fe40000000800 */
[----:B------:R-:W-:-:S04]  /*17460*/  IMAD.U32 R5, RZ, RZ, UR4 ;  /* 0x00000004ff057e24 */ /* 0x000fc8000f8e00ff */
[----:B-1----:R-:W-:-:S04]  /*17470*/  IMAD R14, R14, R5, RZ ;  /* 0x000000050e0e7224 */ /* 0x002fc800078e02ff */
[----:B------:R-:W-:-:S05]  /*17480*/  IMAD.IADD R7, R7, 0x1, R14 ;  /* 0x0000000107077824 */ /* 0x000fca00078e020e */
[----:B------:R-:W-:-:S13]  /*17490*/  ISETP.GT.AND P6, PT, R7, R0, PT ;  /* 0x000000000700720c */ /* 0x000fda0003fc4270 */
[----:B------:R-:W-:Y:S05]  /*174a0*/  @P6 BRA `(.L_x_1394) ;  /* 0x0000000000a46947 */ /* 0x000fea0003800000 */
.L_x_1397:
        /* <DEDUP_REMOVED lines=34> */
[----:B------:R0:W1:Y:S02]  /*176d0*/  SHFL.IDX PT, R14, R2, 0x1f, 0x1f ;  /* 0x03e01f00020e7f89 */ /* 0x00006400000e0000 */
.L_x_1517:
[----:B------:R-:W-:Y:S02]  /*176e0*/  ULDC UR4, c[0x0][0xc38] ;  /* 0x00030e0000047ab9 */ /* 0x000fe40000000800 */
[----:B------:R-:W-:-:S04]  /*176f0*/  IMAD.U32 R5, RZ, RZ, UR4 ;  /* 0x00000004ff057e24 */ /* 0x000fc8000f8e00ff */
[----:B-1----:R-:W-:-:S04]  /*17700*/  IMAD R14, R14, R5, RZ ;  /* 0x000000050e0e7224 */ /* 0x002fc800078e02ff */
[----:B------:R-:W-:-:S05]  /*17710*/  IMAD.IADD R7, R14, 0x1, R7 ;  /* 0x000000010e077824 */ /* 0x000fca00078e0207 */
[----:B------:R-:W-:-:S13]  /*17720*/  ISETP.GT.AND P6, PT, R7, R0, PT ;  /* 0x000000000700720c */ /* 0x000fda0003fc4270 */
[----:B------:R-:W-:Y:S05]  /*17730*/  @!P6 BRA `(.L_x_1397) ;  /* 0xfffffffc005ce947 */ /* 0x000fea000383ffff */
.L_x_1394:
[----:B------:R-:W-:Y:S01]  /*17740*/  IMAD.IADD R7, R7, 0x1, -R14 ;  /* 0x0000000107077824 */ /* 0x000fe200078e0a0e */
[----:B------:R-:W-:-:S03]  /*17750*/  UMOV UR4, 0xffffffff ;  /* 0xffffffff00047882 */ /* 0x000fc60000000000 */
[----:B------:R-:W-:-:S05]  /*17760*/  IMAD R3, R2, R5, R7 ;  /* 0x0000000502037224 */ /* 0x000fca00078e0207 */
[----:B------:R-:W-:Y:S01]  /*17770*/  ISETP.GT.AND P6, PT, R3, R0, PT ;  /* 0x000000000300720c */ /* 0x000fe20003fc4270 */
[----:B------:R-:W-:-:S12]  /*17780*/  BRA.DIV UR4, `(.L_x_1398) ;  /* 0x0000004604307947 */ /* 0x000fd8000b800000 */
[----:B------:R-:W-:-:S04]  /*17790*/  VOTE.ANY R3, PT, !P6 ;  /* 0x0000000000037806 */ /* 0x000fc800070e0100 */
[----:B------:R-:W1:Y:S02]  /*177a0*/  POPC R12, R3 ;  /* 0x00000003000c7309 */ /* 0x000e640000000000 */
[----:B-1----:R1:W2:Y:S01]  /*177b0*/  SHFL.IDX PT, R17, R17, R12, 0x1f ;  /* 0x00001f0c11117589 */ /* 0x0022a200000e0000 */
[----:B------:R-:W-:-:S03]  /*177c0*/  IMAD.IADD R19, R12, 0x1, R19 ;  /* 0x000000010c137824 */ /* 0x000fc600078e0213 */
[----:B------:R1:W3:Y:S04]  /*177d0*/  SHFL.IDX PT, R8, R8, R12, 0x1f ;  /* 0x00001f0c08087589 */ /* 0x0002e800000e0000 */
.L_x_1522:
[----:B------:R-:W-:-:S13]  /*177e0*/  ISETP.NE.AND P0, PT, R3, RZ, PT ;  /* 0x000000ff0300720c */ /* 0x000fda0003f05270 */
[----:B------:R-:W-:Y:S05]  /*177f0*/  @!P0 BRA `(.L_x_1399) ;  /* 0x0000000000108947 */ /* 0x000fea0003800000 */
[----:B------:R-:W-:Y:S01]  /*17800*/  UMOV UR4, 0xffffffff ;  /* 0xffffffff00047882 */ /* 0x000fe20000000000 */
[----:B-1----:R-:W-:Y:S02]  /*17810*/  VIADD R12, R12, 0xffffffff ;  /* 0xffffffff0c0c7836 */ /* 0x002fe40000000000 */
[----:B------:R-:W-:Y:S05]  /*17820*/  BRA.DIV UR4, `(.L_x_1400) ;  /* 0x0000004604647947 */ /* 0x000fea000b800000 */
[----:B------:R4:W1:Y:S02]  /*17830*/  SHFL.IDX PT, R6, R2, R12, 0x1f ;  /* 0x00001f0c02067589 */ /* 0x00086400000e0000 */
.L_x_1399:
[----:B---3--:R-:W-:Y:S01]  /*17840*/  ISETP.NE.AND P0, PT, R8, 0x1, PT ;  /* 0x000000010800780c */ /* 0x008fe20003f05270 */
[----:B-1----:R-:W-:-:S04]  /*17850*/  IMAD R16, R6, R5, R7 ;  /* 0x0000000506107224 */ /* 0x002fc800078e0207 */
[----:B------:R-:W-:-:S08]  /*17860*/  IMAD.IADD R0, R0, 0x1, -R16 ;  /* 0x0000000100007824 */ /* 0x000fd000078e0a10 */
[----:B------:R-:W-:Y:S05]  /*17870*/  @!P0 BRA `(.L_x_1401) ;  /* 0x0000000000dc8947 */ /* 0x000fea0003800000 */
[-C--:B--2---:R-:W-:Y:S02]  /*17880*/  IABS R5, R17.reuse ;  /* 0x0000001100057213 */ /* 0x084fe40000000000 */
[----:B------:R-:W-:Y:S02]  /*17890*/  IABS R4, R8 ;  /* 0x0000000800047213 */ /* 0x000fe40000000000 */
[----:B------:R-:W1:Y:S08]  /*178a0*/  I2F.RP R6, R5 ;  /* 0x0000000500067306 */ /* 0x000e700000209400 */
[----:B------:R-:W2:Y:S08]  /*178b0*/  I2F.RP R7, R4 ;  /* 0x0000000400077306 */ /* 0x000eb00000209400 */
[----:B-1----:R-:W0:Y:S08]  /*178c0*/  MUFU.RCP R6, R6 ;  /* 0x0000000600067308 */ /* 0x002e300000001000 */
[----:B--2---:R-:W-:Y:S01]  /*178d0*/  MUFU.RCP R7, R7 ;  /* 0x0000000700077308 */ /* 0x004fe20000001000 */
[----:B0---4-:R-:W-:Y:S01]  /*178e0*/  VIADD R2, R6, 0xffffffe ;  /* 0x0ffffffe06027836 */ /* 0x011fe20000000000 */
[----:B------:R-:W-:-:S06]  /*178f0*/  IABS R6, R17 ;  /* 0x0000001100067213 */ /* 0x000fcc0000000000 */
[----:B------:R0:W1:Y:S02]  /*17900*/  F2I.FTZ.U32.TRUNC.NTZ R3, R2 ;  /* 0x0000000200037305 */ /* 0x000064000021f000 */
[----:B0-----:R-:W-:Y:S02]  /*17910*/  IMAD.MOV.U32 R2, RZ, RZ, RZ ;  /* 0x000000ffff027224 */ /* 0x001fe400078e00ff */
[----:B-1----:R-:W-:-:S04]  /*17920*/  IMAD.MOV R10, RZ, RZ, -R3 ;  /* 0x000000ffff0a7224 */ /* 0x002fc800078e0a03 */
[----:B------:R-:W-:-:S04]  /*17930*/  IMAD R9, R10, R5, RZ ;  /* 0x000000050a097224 */ /* 0x000fc800078e02ff */
[----:B------:R-:W-:Y:S01]  /*17940*/  IMAD.HI.U32 R3, R3, R9, R2 ;  /* 0x0000000903037227 */ /* 0x000fe200078e0002 */
[----:B------:R-:W-:-:S03]  /*17950*/  IABS R2, R0 ;  /* 0x0000000000027213 */ /* 0x000fc60000000000 */
[----:B------:R-:W-:Y:S02]  /*17960*/  IMAD.MOV R9, RZ, RZ, -R6 ;  /* 0x000000ffff097224 */ /* 0x000fe400078e0a06 */
[----:B------:R-:W-:-:S04]  /*17970*/  IMAD.HI.U32 R6, R3, R2, RZ ;  /* 0x0000000203067227 */ /* 0x000fc800078e00ff */
[----:B------:R-:W-:Y:S02]  /*17980*/  IMAD R2, R6, R9, R2 ;  /* 0x0000000906027224 */ /* 0x000fe400078e0202 */
[----:B------:R-:W-:-:S03]  /*17990*/  VIADD R3, R7, 0xffffffe ;  /* 0x0ffffffe07037836 */ /* 0x000fc60000000000 */
[----:B------:R-:W-:-:S03]  /*179a0*/  ISETP.GT.U32.AND P1, PT, R5, R2, PT ;  /* 0x000000020500720c */ /* 0x000fc60003f24070 */
[----:B------:R-:W0:Y:S10]  /*179b0*/  F2I.FTZ.U32.TRUNC.NTZ R3, R3 ;  /* 0x0000000300037305 */ /* 0x000e34000021f000 */
[----:B------:R-:W-:-:S02]  /*179c0*/  @!P1 IMAD.IADD R2, R2, 0x1, -R5 ;  /* 0x0000000102029824 */ /* 0x000fc400078e0a05 */
[----:B------:R-:W-:Y:S01]  /*179d0*/  @!P1 VIADD R6, R6, 0x1 ;  /* 0x0000000106069836 */ /* 0x000fe20000000000 */
[----:B------:R-:W-:Y:S02]  /*179e0*/  ISETP.NE.AND P1, PT, R17, RZ, PT ;  /* 0x000000ff1100720c */ /* 0x000fe40003f25270 */
[----:B------:R-:W-:Y:S01]  /*179f0*/  ISETP.GE.U32.AND P0, PT, R2, R5, PT ;  /* 0x000000050200720c */ /* 0x000fe20003f06070 */
[----:B0-----:R-:W-:Y:S02]  /*17a00*/  IMAD.MOV R5, RZ, RZ, -R3 ;  /* 0x000000ffff057224 */ /* 0x001fe400078e0a03 */
[----:B------:R-:W-:Y:S02]  /*17a10*/  IMAD.MOV.U32 R2, RZ, RZ, RZ ;  /* 0x000000ffff027224 */ /* 0x000fe400078e00ff */
[----:B------:R-:W-:-:S04]  /*17a20*/  IMAD R5, R5, R4, RZ ;  /* 0x0000000405057224 */ /* 0x000fc800078e02ff */
[----:B------:R-:W-:Y:S01]  /*17a30*/  IMAD.HI.U32 R5, R3, R5, R2 ;  /* 0x0000000503057227 */ /* 0x000fe200078e0002 */
[----:B------:R-:W-:Y:S02]  /*17a40*/  LOP3.LUT R2, R0, R17, RZ, 0x3c, !PT ;  /* 0x0000001100027212 */ /* 0x000fe400078e3cff */
[----:B------:R-:W-:Y:S01]  /*17a50*/  IABS R3, R8 ;  /* 0x0000000800037213 */ /* 0x000fe20000000000 */
[----:B------:R-:W-:Y:S01]  /*17a60*/  @P0 VIADD R6, R6, 0x1 ;  /* 0x0000000106060836 */ /* 0x000fe20000000000 */
[----:B------:R-:W-:-:S03]  /*17a70*/  ISETP.GE.AND P2, PT, R2, RZ, PT ;  /* 0x000000ff0200720c */ /* 0x000fc60003f46270 */
[----:B------:R-:W-:-:S10]  /*17a80*/  IMAD.MOV R3, RZ, RZ, -R3 ;  /* 0x000000ffff037224 */ /* 0x000fd400078e0a03 */
[----:B------:R-:W-:Y:S01]  /*17a90*/  @!P2 IMAD.MOV R6, RZ, RZ, -R6 ;  /* 0x000000ffff06a224 */ /* 0x000fe200078e0a06 */
[----:B------:R-:W-:-:S04]  /*17aa0*/  @!P1 LOP3.LUT R6, RZ, R17, RZ, 0x33, !PT ;  /* 0x00000011ff069212 */ /* 0x000fc800078e33ff */
[----:B------:R-:W-:-:S05]  /*17ab0*/  IABS R2, R6 ;  /* 0x0000000600027213 */ /* 0x000fca0000000000 */
[----:B------:R-:W-:-:S04]  /*17ac0*/  IMAD.HI.U32 R5, R5, R2, RZ ;  /* 0x0000000205057227 */ /* 0x000fc800078e00ff */
[----:B------:R-:W-:Y:S01]  /*17ad0*/  IMAD R3, R5, R3, R2 ;  /* 0x0000000305037224 */ /* 0x000fe200078e0202 */
[----:B------:R-:W-:-:S04]  /*17ae0*/  LOP3.LUT R2, R6, R8, RZ, 0x3c, !PT ;  /* 0x0000000806027212 */ /* 0x000fc800078e3cff */
[----:B------:R-:W-:Y:S02]  /*17af0*/  ISETP.GT.U32.AND P1, PT, R4, R3, PT ;  /* 0x000000030400720c */ /* 0x000fe40003f24070 */
[----:B------:R-:W-:Y:S01]  /*17b00*/  ISETP.GE.AND P2, PT, R2, RZ, PT ;  /* 0x000000ff0200720c */ /* 0x000fe20003f46270 */
[----:B------:R-:W-:-:S04]  /*17b10*/  IMAD.MOV R2, RZ, RZ, -R6 ;  /* 0x000000ffff027224 */ /* 0x000fc800078e0a06 */
[----:B------:R-:W-:-:S06]  /*17b20*/  IMAD R2, R17, R2, R0 ;  /* 0x0000000211027224 */ /* 0x000fcc00078e0200 */
[----:B------:R-:W-:Y:S02]  /*17b30*/  @!P1 IMAD.IADD R3, R3, 0x1, -R4 ;  /* 0x0000000103039824 */ /* 0x000fe400078e0a04 */
[----:B------:R-:W-:Y:S01]  /*17b40*/  @!P1 VIADD R5, R5, 0x1 ;  /* 0x0000000105059836 */ /* 0x000fe20000000000 */
[----:B------:R-:W-:Y:S02]  /*17b50*/  ISETP.NE.AND P1, PT, R8, RZ, PT ;  /* 0x000000ff0800720c */ /* 0x000fe40003f25270 */
[----:B------:R-:W-:-:S13]  /*17b60*/  ISETP.GE.U32.AND P0, PT, R3, R4, PT ;  /* 0x000000040300720c */ /* 0x000fda0003f06070 */
[----:B------:R-:W-:-:S04]  /*17b70*/  @P0 VIADD R5, R5, 0x1 ;  /* 0x0000000105050836 */ /* 0x000fc80000000000 */
[----:B------:R-:W-:Y:S01]  /*17b80*/  @!P2 IMAD.MOV R5, RZ, RZ, -R5 ;  /* 0x000000ffff05a224 */ /* 0x000fe200078e0a05 */
[----:B------:R-:W-:-:S05]  /*17b90*/  @!P1 LOP3.LUT R5, RZ, R8, RZ, 0x33, !PT ;  /* 0x00000008ff059212 */ /* 0x000fca00078e33ff */
[--C-:B------:R-:W-:Y:S02]  /*17ba0*/  IMAD.MOV R3, RZ, RZ, -R5.reuse ;  /* 0x000000ffff037224 */ /* 0x100fe400078e0a05 */
[C---:B------:R-:W-:Y:S02]  /*17bb0*/  IMAD R5, R8.reuse, 0x1000000, R5 ;  /* 0x0100000008057824 */ /* 0x040fe400078e0205 */
[----:B------:R-:W-:-:S04]  /*17bc0*/  IMAD R8, R8, R3, R6 ;  /* 0x0000000308087224 */ /* 0x000fc800078e0206 */
[----:B------:R-:W-:Y:S01]  /*17bd0*/  IMAD R18, R8, 0x10000, R5 ;  /* 0x0001000008127824 */ /* 0x000fe200078e0205 */
[----:B------:R-:W-:Y:S06]  /*17be0*/  BRA `(.L_x_1402) ;  /* 0x0000000000f07947 */ /* 0x000fec0003800000 */
.L_x_1401:
[----:B0---4-:R-:W0:Y:S02]  /*17bf0*/  LDC.64 R2, c[0x0][0xc90] ;  /* 0x00032400ff027b82 */ /* 0x011e240000000a00 */
[----:B0-----:R-:W-:-:S05]  /*17c00*/  IMAD.WIDE R2, R19, 0x4, R2 ;  /* 0x0000000413027825 */ /* 0x001fca00078e0202 */
[----:B------:R0:W2:Y:S02]  /*17c10*/  LDG.E R6, desc[UR36][R2.64] ;  /* 0x0000002402067981 */ /* 0x0000a4000c1e1900 */
[----:B0-----:R-:W-:Y:S02]  /*17c20*/  IMAD.MOV.U32 R2, RZ, RZ, RZ ;  /* 0x000000ffff027224 */ /* 0x001fe400078e00ff */
[----:B--2---:R-:W-:-:S05]  /*17c30*/  IMAD R7, R17, R6, RZ ;  /* 0x0000000611077224 */ /* 0x004fca00078e02ff */
[----:B------:R-:W-:-:S04]  /*17c40*/  IABS R4, R7 ;  /* 0x0000000700047213 */ /* 0x000fc80000000000 */
[----:B------:R-:W0:Y:S08]  /*17c50*/  I2F.RP R8, R4 ;  /* 0x0000000400087306 */ /* 0x000e300000209400 */
[----:B0-----:R-:W0:Y:S02]  /*17c60*/  MUFU.RCP R8, R8 ;  /* 0x0000000800087308 */ /* 0x001e240000001000 */
[----:B0-----:R-:W-:-:S06]  /*17c70*/  VIADD R9, R8, 0xffffffe ;  /* 0x0ffffffe08097836 */ /* 0x001fcc0000000000 */
[----:B------:R-:W0:Y:S02]  /*17c80*/  F2I.FTZ.U32.TRUNC.NTZ R3, R9 ;  /* 0x0000000900037305 */ /* 0x000e24000021f000 */
[----:B0-----:R-:W-:-:S04]  /*17c90*/  IMAD.MOV R11, RZ, RZ, -R3 ;  /* 0x000000ffff0b7224 */ /* 0x001fc800078e0a03 */
[----:B------:R-:W-:-:S04]  /*17ca0*/  IMAD R11, R11, R4, RZ ;  /* 0x000000040b0b7224 */ /* 0x000fc800078e02ff */
        /* <DEDUP_REMOVED lines=21> */
[----:B------:R-:W-:-:S04]  /*17e00*/  VIADDMNMX R5, R3, R5, R6, PT ;  /* 0x0000000503057246 */ /* 0x000fc80003800106 */
[----:B------:R-:W-:-:S04]  /*17e10*/  IABS R6, R5 ;  /* 0x0000000500067213 */ /* 0x000fc80000000000 */
[----:B------:R-:W0:Y:S08]  /*17e20*/  I2F.RP R8, R6 ;  /* 0x0000000600087306 */ /* 0x000e300000209400 */
[----:B0-----:R-:W0:Y:S02]  /*17e30*/  MUFU.RCP R8, R8 ;  /* 0x0000000800087308 */ /* 0x001e240000001000 */
[----:B0-----:R-:W-:Y:S01]  /*17e40*/  VIADD R3, R8, 0xffffffe ;  /* 0x0ffffffe08037836 */ /* 0x001fe20000000000 */
[----:B------:R-:W-:-:S05]  /*17e50*/  IABS R8, R5 ;  /* 0x0000000500087213 */ /* 0x000fca0000000000 */
[----:B------:R-:W0:Y:S02]  /*17e60*/  F2I.FTZ.U32.TRUNC.NTZ R3, R3 ;  /* 0x0000000300037305 */ /* 0x000e24000021f000 */
[----:B0-----:R-:W-:-:S04]  /*17e70*/  IMAD.MOV R7, RZ, RZ, -R3 ;  /* 0x000000ffff077224 */ /* 0x001fc800078e0a03 */
[----:B------:R-:W-:-:S04]  /*17e80*/  IMAD R7, R7, R6, RZ ;  /* 0x0000000607077224 */ /* 0x000fc800078e02ff */
[----:B------:R-:W-:Y:S01]  /*17e90*/  IMAD.HI.U32 R2, R3, R7, R2 ;  /* 0x0000000703027227 */ /* 0x000fe200078e0002 */
[----:B------:R-:W-:-:S03]  /*17ea0*/  IABS R7, R0 ;  /* 0x0000000000077213 */ /* 0x000fc60000000000 */
        /* <DEDUP_REMOVED lines=13> */
[----:B------:R-:W-:Y:S01]  /*17f80*/  @!P1 LOP3.LUT R2, RZ, R5, RZ, 0x33, !PT ;  /* 0x00000005ff029212 */ /* 0x000fe200078e33ff */
[----:B------:R-:W-:-:S04]  /*17f90*/  IMAD.MOV R5, RZ, RZ, -R5 ;  /* 0x000000ffff057224 */ /* 0x000fc800078e0a05 */
[----:B------:R-:W-:-:S07]  /*17fa0*/  IMAD R18, R2, R5, R3 ;  /* 0x0000000502127224 */ /* 0x000fce00078e0203 */
.L_x_1402:
[----:B------:R-:W-:-:S05]  /*17fb0*/  LOP3.LUT R2, RZ, R2, RZ, 0x33, !PT ;  /* 0x00000002ff027212 */ /* 0x000fca00078e33ff */
[----:B------:R-:W-:Y:S01]  /*17fc0*/  IMAD.IADD R17, R17, 0x1, R2 ;  /* 0x0000000111117824 */ /* 0x000fe200078e0202 */
[----:B------:R-:W-:Y:S06]  /*17fd0*/  BRA `(.L_x_1403) ;  /* 0x00000000001c7947 */ /* 0x000fec0003800000 */
.L_x_1395:
[----:B------:R-:W-:Y:S01]  /*17fe0*/  UMOV UR4, URZ ;  /* 0x0000003f00047c82 */ /* 0x000fe20008000000 */
[----:B------:R-:W-:Y:S01]  /*17ff0*/  UMOV UR5, URZ ;  /* 0x0000003f00057c82 */ /* 0x000fe20008000000 */
[----:B------:R-:W-:Y:S01]  /*18000*/  ULDC UR6, c[0x0][0xc3c] ;  /* 0x00030f0000067ab9 */ /* 0x000fe20000000800 */
[----:B------:R-:W-:Y:S02]  /*18010*/  IMAD.MOV.U32 R16, RZ, RZ, R0 ;  /* 0x000000ffff107224 */ /* 0x000fe400078e0000 */
[----:B------:R-:W-:Y:S02]  /*18020*/  IMAD.U32 R17, RZ, RZ, UR4 ;  /* 0x00000004ff117e24 */ /* 0x000fe4000f8e00ff */
[----:B------:R-:W-:Y:S02]  /*18030*/  IMAD.U32 R18, RZ, RZ, UR5 ;  /* 0x00000005ff127e24 */ /* 0x000fe4000f8e00ff */
[----:B------:R-:W-:-:S07]  /*18040*/  IMAD.U32 R19, RZ, RZ, UR6 ;  /* 0x00000006ff137e24 */ /* 0x000fce000f8e00ff */
.L_x_1403:
        /* <DEDUP_REMOVED lines=10> */
.L_x_1392:
[----:B------:R-:W-:Y:S02]  /*180f0*/  ULDC UR4, c[0x0][0xc3c] ;  /* 0x00030f0000047ab9 */ /* 0x000fe40000000800 */
[----:B-1----:R-:W-:-:S13]  /*18100*/  ISETP.GE.AND P0, PT, R19, UR4, PT ;  /* 0x0000000413007c0c */ /* 0x002fda000bf06270 */
[----:B------:R-:W-:Y:S05]  /*18110*/  @!P0 BRA `(.L_x_1404) ;  /* 0xffffffac00c88947 */ /* 0x000fea000383ffff */
[----:B------:R-:W-:Y:S05]  /*18120*/  BSYNC B8 ;  /* 0x0000000000087941 */ /* 0x000fea0003800000 */
.L_x_1331:
[----:B------:R-:W3:Y:S01]  /*18130*/  LDL.LU R0, [R1+0x10] ;  /* 0x0000100001007983 */ /* 0x000ee20000300800 */
[----:B------:R-:W-:Y:S01]  /*18140*/  BSSY B0, `(.L_x_1405) ;  /* 0x000000b000007945 */ /* 0x000fe20003800000 */
[----:B------:R-:W1:Y:S01]  /*18150*/  S2R R5, SR_CgaCtaId ;  /* 0x0000000000057919 */ /* 0x000e620000008800 */
[----:B---3--:R-:W-:-:S05]  /*18160*/  VIADD R0, R0, 0x1 ;  /* 0x0000000100007836 */ /* 0x008fca0000000000 */
[----:B0-----:R-:W-:-:S04]  /*18170*/  LEA.HI R2, R0, R0, RZ, 0x1 ;  /* 0x0000000000027211 */ /* 0x001fc800078f08ff */
[----:B------:R-:W-:Y:S02]  /*18180*/  LOP3.LUT R3, R2, 0xfffffffe, RZ, 0xc0, !PT ;  /* 0xfffffffe02037812 */ /* 0x000fe400078ec0ff */
[----:B------:R-:W-:-:S03]  /*18190*/  MOV R2, 0x400 ;  /* 0x0000040000027802 */ /* 0x000fc60000000f00 */
[----:B------:R-:W-:Y:S01]  /*181a0*/  IMAD.IADD R0, R0, 0x1, -R3 ;  /* 0x0000000100007824 */ /* 0x000fe200078e0a03 */
[----:B-1----:R-:W-:-:S04]  /*181b0*/  LEA R7, R5, R2, 0x18 ;  /* 0x0000000205077211 */ /* 0x002fc800078ec0ff */
[----:B------:R-:W-:-:S04]  /*181c0*/  SHF.L.U32 R0, R0, 0x1f, RZ ;  /* 0x0000001f00007819 */ /* 0x000fc800000006ff */
[----:B------:R-:W0:Y:S02]  /*181d0*/  SYNCS.PHASECHK.TRANS64.TRYWAIT P0, [R7+URZ+0x2a820], R0 ;  /* 0x02a82000070075a7 */ /* 0x000e24000800017f */
[----:B0-----:R-:W-:Y:S05]  /*181e0*/  @!P0 BRA `(.L_x_1406) ;  /* 0x0000003c001c8947 */ /* 0x001fea0003800000 */
.L_x_1525:
[----:B------:R-:W-:Y:S05]  /*181f0*/  BSYNC B0 ;  /* 0x0000000000007941 */ /* 0x000fea0003800000 */
.L_x_1405:
[----:B------:R-:W-:-:S03]  /*18200*/  UMOV UR4, 0xffffffff ;  /* 0xffffffff00047882 */ /* 0x000fc60000000000 */
[----:B------:R-:W-:Y:S05]  /*18210*/  BRA.DIV UR4, `(.L_x_1407) ;  /* 0x0000003e04247947 */ /* 0x000fea000b800000 */
[----:B0-----:R-:W0:Y:S02]  /*18220*/  S2R R0, SR_TID.X ;  /* 0x0000000000007919 */ /* 0x001e240000002100 */
[----:B0-----:R-:W-:-:S04]  /*18230*/  SHF.R.U32.HI R0, RZ, 0x5, R0 ;  /* 0x00000005ff007819 */ /* 0x001fc80000011600 */
[----:B------:R-:W-:-:S05]  /*18240*/  LOP3.LUT R0, R0, 0x3, RZ, 0xc0, !PT ;  /* 0x0000000300007812 */ /* 0x000fca00078ec0ff */
[----:B------:R0:W1:Y:S02]  /*18250*/  SHFL.IDX PT, R14, R0, RZ, 0x1f ;  /* 0x00001fff000e7589 */ /* 0x00006400000e0000 */
.L_x_1528:
[----:B-1----:R-:W-:Y:S01]  /*18260*/  ISETP.NE.AND P0, PT, R14, RZ, PT ;  /* 0x000000ff0e00720c */ /* 0x002fe20003f05270 */
[----:B------:R-:W-:-:S12]  /*18270*/  BSSY B0, `(.L_x_1408) ;  /* 0x0000026000007945 */ /* 0x000fd80003800000 */
[----:B------:R-:W-:Y:S05]  /*18280*/  @P0 BRA `(.L_x_1409) ;  /* 0x0000000000900947 */ /* 0x000fea0003800000 */
[----:B------:R-:W-:-:S03]  /*18290*/  UMOV UR4, 0xffffffff ;  /* 0xffffffff00047882 */ /* 0x000fc60000000000 */
[----:B------:R-:W-:Y:S05]  /*182a0*/  BRA.DIV UR4, `(.L_x_1410) ;  /* 0x0000003e04347947 */ /* 0x000fea000b800000 */
[----:B------:R-:W-:-:S13]  /*182b0*/  ELECT P6, URZ, PT ;  /* 0x00000000003f782f */ /* 0x000fda00038c0000 */
.L_x_1531:
[----:B------:R-:W-:Y:S05]  /*182c0*/  @!P6 BRA `(.L_x_1409) ;  /* 0x000000000080e947 */ /* 0x000fea0003800000 */
[----:B0-----:R-:W3:Y:S02]  /*182d0*/  LDL R0, [R1+0x14] ;  /* 0x0000140001007983 */ /* 0x001ee40000100800 */
[----:B---3--:R-:W-:-:S13]  /*182e0*/  R2UR UR4, R0 ;  /* 0x00000000000472ca */ /* 0x008fda00000e0000 */
[----:B------:R-:W-:-:S06]  /*182f0*/  ULOP3.LUT UR4, UR4, 0x2, URZ, 0xfc, !UPT ;  /* 0x0000000204047892 */ /* 0x000fcc000f8efc3f */
[----:B------:R-:W-:-:S05]  /*18300*/  IMAD.U32 R0, RZ, RZ, UR4 ;  /* 0x00000004ff007e24 */ /* 0x000fca000f8e00ff */
[----:B------:R-:W-:-:S13]  /*18310*/  ISETP.NE.AND P0, PT, R0, 0x3, PT ;  /* 0x000000030000780c */ /* 0x000fda0003f05270 */
[----:B------:R-:W-:Y:S05]  /*18320*/  @!P0 BRA `(.L_x_1411) ;  /* 0x0000000000048947 */ /* 0x000fea0003800000 */
[----:B------:R-:W-:Y:S01]  /*18330*/  BPT.TRAP 0x1 ;  /* 0x000000040000795c */ /* 0x000fe20000300000 */
.L_x_1411:
[----:B------:R-:W-:Y:S01]  /*18340*/  IMAD R5, R26, 0x8, R7 ;  /* 0x000000081a057824 */ /* 0x000fe200078e0207 */
[----:B------:R-:W-:Y:S01]  /*18350*/  SHF.L.U32 R0, R28, 0x1f, RZ ;  /* 0x0000001f1c007819 */ /* 0x000fe200000006ff */
[----:B------:R-:W-:-:S03]  /*18360*/  VIADD R26, R26, 0x1 ;  /* 0x000000011a1a7836 */ /* 0x000fc60000000000 */
[----:B------:R-:W0:Y:S02]  /*18370*/  SYNCS.PHASECHK.TRANS64.TRYWAIT P1, [R5+URZ+0x2a840], R0 ;  /* 0x02a84000050075a7 */ /* 0x000e24000802017f */
[----:B------:R-:W-:-:S04]  /*18380*/  ISETP.NE.AND P2, PT, R26, 0x2, PT ;  /* 0x000000021a00780c */ /* 0x000fc80003f45270 */
[----:B------:R-:W-:Y:S01]  /*18390*/  SEL R3, RZ, 0x1, P2 ;  /* 0x00000001ff037807 */ /* 0x000fe20001000000 */
[----:B0-----:R-:W-:Y:S08]  /*183a0*/  @!P1 BRA `(.L_x_1412) ;  /* 0x0000003c00149947 */ /* 0x001ff00003800000 */
.L_x_1532:
[----:B------:R-:W-:Y:S02]  /*183b0*/  SEL R26, R26, RZ, P2 ;  /* 0x000000ff1a1a7207 */ /* 0x000fe40001000000 */
[----:B------:R-:W-:Y:S01]  /*183c0*/  LOP3.LUT R2, R28, R3, RZ, 0x3c, !PT ;  /* 0x000000031c027212 */ /* 0x000fe200078e3cff */
[----:B------:R-:W-:Y:S06]  /*183d0*/  @!P0 BRA `(.L_x_1413) ;  /* 0x0000000000048947 */ /* 0x000fec0003800000 */
[----:B------:R-:W-:Y:S01]  /*183e0*/  BPT.TRAP 0x1 ;  /* 0x000000040000795c */ /* 0x000fe20000300000 */
.L_x_1413:
[----:B------:R-:W-:Y:S01]  /*183f0*/  IMAD R3, R26, 0x8, R7 ;  /* 0x000000081a037824 */ /* 0x000fe200078e0207 */
[----:B------:R-:W-:-:S04]  /*18400*/  SHF.L.U32 R2, R2, 0x1f, RZ ;  /* 0x0000001f02027819 */ /* 0x000fc800000006ff */
[----:B------:R-:W1:Y:S02]  /*18410*/  SYNCS.PHASECHK.TRANS64.TRYWAIT P1, [R3+URZ+0x2a840], R2 ;  /* 0x02a84002030075a7 */ /* 0x000e64000802017f */
[----:B-1----:R-:W-:Y:S05]  /*18420*/  @!P1 BRA `(.L_x_1414) ;  /* 0x0000003c00089947 */ /* 0x002fea0003800000 */
.L_x_1533:
[----:B------:R-:W-:Y:S05]  /*18430*/  @!P0 BRA `(.L_x_1415) ;  /* 0x0000000000048947 */ /* 0x000fea0003800000 */
[----:B------:R-:W-:Y:S01]  /*18440*/  BPT.TRAP 0x1 ;  /* 0x000000040000795c */ /* 0x000fe20000300000 */
.L_x_1415:
[----:B------:R-:W3:Y:S02]  /*18450*/  SYNCS.PHASECHK.TRANS64.TRYWAIT P1, [R5+URZ+0x2a860], R0 ;  /* 0x02a86000050075a7 */ /* 0x000ee4000802017f */
[----:B---3--:R-:W-:Y:S05]  /*18460*/  @!P1 BRA `(.L_x_1416) ;  /* 0x0000003c000c9947 */ /* 0x008fea0003800000 */
.L_x_1534:
[----:B------:R-:W-:Y:S05]  /*18470*/  @!P0 BRA `(.L_x_1417) ;  /* 0x0000000000048947 */ /* 0x000fea0003800000 */
[----:B------:R-:W-:Y:S01]  /*18480*/  BPT.TRAP 0x1 ;  /* 0x000000040000795c */ /* 0x000fe20000300000 */
.L_x_1417:
[----:B----4-:R4:W0:Y:S02]  /*18490*/  SYNCS.PHASECHK.TRANS64.TRYWAIT P0, [R3+URZ+0x2a860], R2 ;  /* 0x02a86002030075a7 */ /* 0x010824000800017f */
[----:B0-----:R-:W-:Y:S05]  /*184a0*/  @!P0 NANOSLEEP.SYNCS 0x989680 ;  /* 0x009896800000895d */ /* 0x001fea0003900000 */
[----:B------:R-:W0:Y:S02]  /*184b0*/  @!P0 SYNCS.PHASECHK.TRANS64 P0, [R3+URZ+0x2a860], R2 ;  /* 0x02a86002030085a7 */ /* 0x000e24000800007f */
[----:B0-----:R-:W-:Y:S05]  /*184c0*/  @!P0 BRA `(.L_x_1417) ;  /* 0xfffffffc00f08947 */ /* 0x001fea000383ffff */
.L_x_1409:
[----:B------:R-:W-:Y:S05]  /*184d0*/  BSYNC B0 ;  /* 0x0000000000007941 */ /* 0x000fea0003800000 */
.L_x_1408:
[----:B------:R-:W-:Y:S05]  /*184e0*/  EXIT ;  /* 0x000000000000794d */ /* 0x000fea0003800000 */
.L_x_1222:
[----:B0-----:R-:W-:-:S04]  /*184f0*/  IMAD.U32 R3, RZ, RZ, UR60 ;  /* 0x0000003cff037e24 */ /* 0x001fc8000f8e00ff */
[----:B------:R0:W1:Y:S03]  /*18500*/  SYNCS.PHASECHK.TRANS64.TRYWAIT P1, [R3+URZ+0x2a800], R0 ;  /* 0x02a80000030075a7 */ /* 0x000066000802017f */
[----:B-1----:R-:W-:Y:S05]  /*18510*/  @!P1 NANOSLEEP.SYNCS 0x989680 ;  /* 0x009896800000995d */ /* 0x002fea0003900000 */
[----:B------:R-:W1:Y:S02]  /*18520*/  @!P1 SYNCS.PHASECHK.TRANS64 P1, [R3+URZ+0x2a800], R0 ;  /* 0x02a80000030095a7 */ /* 0x000e64000802007f */
[----:B-1----:R-:W-:Y:S05]  /*18530*/  @!P1 BRA `(.L_x_1222) ;  /* 0xfffffffc00ec9947 */ /* 0x002fea000383ffff */
[----:B------:R-:W-:Y:S05]  /*18540*/  BRA `(.L_x_1418) ;  /* 0xfffffe9800c87947 */ /* 0x000fea000383ffff */
.L_x_1226:
[----:B-1----:R1:W2:Y:S02]  /*18550*/  SYNCS.PHASECHK.TRANS64.TRYWAIT P1, [R21+URZ+0x2a830], R0 ;  /* 0x02a83000150075a7 */ /* 0x0022a4000802017f */
[----:B--2---:R-:W-:Y:S05]  /*18560*/  @!P1 NANOSLEEP.SYNCS 0x989680 ;  /* 0x009896800000995d */ /* 0x004fea0003900000 */
[----:B------:R-:W2:Y:S02]  /*18570*/  @!P1 SYNCS.PHASECHK.TRANS64 P1, [R21+URZ+0x2a830], R0 ;  /* 0x02a83000150095a7 */ /* 0x000ea4000802007f */
[----:B--2---:R-:W-:Y:S05]  /*18580*/  @!P1 BRA `(.L_x_1226) ;  /* 0xfffffffc00f09947 */ /* 0x004fea000383ffff */
[----:B------:R-:W-:Y:S05]  /*18590*/  BRA `(.L_x_1225) ;  /* 0xfffffe9800e47947 */ /* 0x000fea000383ffff */
.L_x_1243:
[----:B-1----:R-:W-:-:S04]  /*185a0*/  IMAD.U32 R12, RZ, RZ, UR6 ;  /* 0x00000006ff0c7e24 */ /* 0x002fc8000f8e00ff */
[----:B------:R1:W2:Y:S03]  /*185b0*/  SYNCS.PHASECHK.TRANS64.TRYWAIT P1, [R12+URZ+0x2a830], R11 ;  /* 0x02a8300b0c0075a7 */ /* 0x0002a6000802017f */
[----:B--2---:R-:W-:Y:S05]  /*185c0*/  @!P1 NANOSLEEP.SYNCS 0x989680 ;  /* 0x009896800000995d */ /* 0x004fea0003900000 */
[----:B------:R-:W2:Y:S02]  /*185d0*/  @!P1 SYNCS.PHASECHK.TRANS64 P1, [R12+URZ+0x2a830], R11 ;  /* 0x02a8300b0c0095a7 */ /* 0x000ea4000802007f */
[----:B--2---:R-:W-:Y:S05]  /*185e0*/  @!P1 BRA `(.L_x_1243) ;  /* 0xfffffffc00ec9947 */ /* 0x004fea000383ffff */
[----:B------:R-:W-:Y:S05]  /*185f0*/  BRA `(.L_x_1242) ;  /* 0xfffffecc008c7947 */ /* 0x000fea000383ffff */
.L_x_1247:
[----:B01----:R-:W-:-:S04]  /*18600*/  IMAD.U32 R11, RZ, RZ, UR7 ;  /* 0x00000007ff0b7e24 */ /* 0x003fc8000f8e00ff */
[----:B------:R0:W1:Y:S03]  /*18610*/  SYNCS.PHASECHK.TRANS64.TRYWAIT P1, [R11+URZ+0x2a850], R0 ;  /* 0x02a850000b0075a7 */ /* 0x000066000802017f */
[----:B-1----:R-:W-:Y:S05]  /*18620*/  @!P1 NANOSLEEP.SYNCS 0x989680 ;  /* 0x009896800000995d */ /* 0x002fea0003900000 */
[----:B------:R-:W1:Y:S02]  /*18630*/  @!P1 SYNCS.PHASECHK.TRANS64 P1, [R11+URZ+0x2a850], R0 ;  /* 0x02a850000b0095a7 */ /* 0x000e64000802007f */
[----:B-1----:R-:W-:Y:S05]  /*18640*/  @!P1 BRA `(.L_x_1247) ;  /* 0xfffffffc00ec9947 */ /* 0x002fea000383ffff */
[----:B------:R-:W-:Y:S05]  /*18650*/  BRA `(.L_x_1246) ;  /* 0xfffffed400c07947 */ /* 0x000fea000383ffff */
.L_x_1266:
[----:B-1----:R-:W-:-:S04]  /*18660*/  IMAD.U32 R11, RZ, RZ, UR6 ;  /* 0x00000006ff0b7e24 */ /* 0x002fc8000f8e00ff */
[----:B------:R1:W2:Y:S03]  /*18670*/  SYNCS.PHASECHK.TRANS64.TRYWAIT P1, [R11+URZ+0x2a830], R8 ;  /* 0x02a830080b0075a7 */ /* 0x0002a6000802017f */
[----:B--2---:R-:W-:Y:S05]  /*18680*/  @!P1 NANOSLEEP.SYNCS 0x989680 ;  /* 0x009896800000995d */ /* 0x004fea0003900000 */
[----:B------:R-:W2:Y:S02]  /*18690*/  @!P1 SYNCS.PHASECHK.TRANS64 P1, [R11+URZ+0x2a830], R8 ;  /* 0x02a830080b0095a7 */ /* 0x000ea4000802007f */
[----:B--2---:R-:W-:Y:S05]  /*186a0*/  @!P1 BRA `(.L_x_1266) ;  /* 0xfffffffc00ec9947 */ /* 0x004fea000383ffff */
[----:B------:R-:W-:Y:S05]  /*186b0*/  BRA `(.L_x_1265) ;  /* 0xffffff04001c7947 */ /* 0x000fea000383ffff */
.L_x_1270:
[----:B-1----:R-:W-:-:S04]  /*186c0*/  IMAD.U32 R11, RZ, RZ, UR7 ;  /* 0x00000007ff0b7e24 */ /* 0x002fc8000f8e00ff */
[----:B------:R1:W3:Y:S03]  /*186d0*/  SYNCS.PHASECHK.TRANS64.TRYWAIT P1, [R11+URZ+0x2a850], R0 ;  /* 0x02a850000b0075a7 */ /* 0x0002e6000802017f */
[----:B---3--:R-:W-:Y:S05]  /*186e0*/  @!P1 NANOSLEEP.SYNCS 0x989680 ;  /* 0x009896800000995d */ /* 0x008fea0003900000 */
[----:B------:R-:W3:Y:S02]  /*186f0*/  @!P1 SYNCS.PHASECHK.TRANS64 P1, [R11+URZ+0x2a850], R0 ;  /* 0x02a850000b0095a7 */ /* 0x000ee4000802007f */
[----:B---3--:R-:W-:Y:S05]  /*18700*/  @!P1 BRA `(.L_x_1270) ;  /* 0xfffffffc00ec9947 */ /* 0x008fea000383ffff */
[----:B------:R-:W-:Y:S05]  /*18710*/  BRA `(.L_x_1269) ;  /* 0xffffff0c00507947 */ /* 0x000fea000383ffff */
.L_x_1278:
[----:B-1----:R-:W-:-:S04]  /*18720*/  IMAD.U32 R12, RZ, RZ, UR6 ;  /* 0x00000006ff0c7e24 */ /* 0x002fc8000f8e00ff */
[----:B------:R1:W2:Y:S03]  /*18730*/  SYNCS.PHASECHK.TRANS64.TRYWAIT P1, [R12+URZ+0x2a830], R11 ;  /* 0x02a8300b0c0075a7 */ /* 0x0002a6000802017f */
[----:B--2---:R-:W-:Y:S05]  /*18740*/  @!P1 NANOSLEEP.SYNCS 0x989680 ;  /* 0x009896800000995d */ /* 0x004fea0003900000 */
[----:B------:R-:W2:Y:S02]  /*18750*/  @!P1 SYNCS.PHASECHK.TRANS64 P1, [R12+URZ+0x2a830], R11 ;  /* 0x02a8300b0c0095a7 */ /* 0x000ea4000802007f */
[----:B--2---:R-:W-:Y:S05]  /*18760*/  @!P1 BRA `(.L_x_1278) ;  /* 0xfffffffc00ec9947 */ /* 0x004fea000383ffff */
[----:B------:R-:W-:Y:S05]  /*18770*/  BRA `(.L_x_1277) ;  /* 0xffffff2400a47947 */ /* 0x000fea000383ffff */
.L_x_1282:
[----:B01----:R-:W-:-:S04]  /*18780*/  IMAD.U32 R11, RZ, RZ, UR7 ;  /* 0x00000007ff0b7e24 */ /* 0x003fc8000f8e00ff */
[----:B------:R0:W1:Y:S03]  /*18790*/  SYNCS.PHASECHK.TRANS64.TRYWAIT P1, [R11+URZ+0x2a850], R0 ;  /* 0x02a850000b0075a7 */ /* 0x000066000802017f */
[----:B-1----:R-:W-:Y:S05]  /*187a0*/  @!P1 NANOSLEEP.SYNCS 0x989680 ;  /* 0x009896800000995d */ /* 0x002fea0003900000 */
[----:B------:R-:W1:Y:S02]  /*187b0*/  @!P1 SYNCS.PHASECHK.TRANS64 P1, [R11+URZ+0x2a850], R0 ;  /* 0x02a850000b0095a7 */ /* 0x000e64000802007f */
[----:B-1----:R-:W-:Y:S05]  /*187c0*/  @!P1 BRA `(.L_x_1282) ;  /* 0xfffffffc00ec9947 */ /* 0x002fea000383ffff */
[----:B------:R-:W-:Y:S05]  /*187d0*/  BRA `(.L_x_1281) ;  /* 0xffffff2c00d87947 */ /* 0x000fea000383ffff */
.L_x_1297:
[----:B-1----:R-:W-:-:S04]  /*187e0*/  IMAD.U32 R5, RZ, RZ, UR5 ;  /* 0x00000005ff057e24 */ /* 0x002fc8000f8e00ff */
[----:B------:R1:W2:Y:S03]  /*187f0*/  SYNCS.PHASECHK.TRANS64.TRYWAIT P1, [R5+URZ+0x2a850], R0 ;  /* 0x02a85000050075a7 */ /* 0x0002a6000802017f */
[----:B--2---:R-:W-:Y:S05]  /*18800*/  @!P1 NANOSLEEP.SYNCS 0x989680 ;  /* 0x009896800000995d */ /* 0x004fea0003900000 */
[----:B------:R-:W2:Y:S02]  /*18810*/  @!P1 SYNCS.PHASECHK.TRANS64 P1, [R5+URZ+0x2a850], R0 ;  /* 0x02a85000050095a7 */ /* 0x000ea4000802007f */
[----:B--2---:R-:W-:Y:S05]  /*18820*/  @!P1 BRA `(.L_x_1297) ;  /* 0xfffffffc00ec9947 */ /* 0x004fea000383ffff */
[----:B------:R-:W-:Y:S05]  /*18830*/  BRA `(.L_x_1296) ;  /* 0xffffff5c005c7947 */ /* 0x000fea000383ffff */
.L_x_1353:
        /* <DEDUP_REMOVED lines=8> */
[----:B-----5:R-:W-:Y:S05]  /*188c0*/  WARPSYNC.COLLECTIVE R15, `(.L_x_1420) ;  /* 0x000000000f087348 */ /* 0x020fea0003c00000 */
[----:B------:R0:W1:Y:S02]  /*188d0*/  SHFL.IDX P6, R14, R13, R12, R11 ;  /* 0x0000000c0d0e7389 */ /* 0x00006400000c000b */
[----:B01---5:R-:W-:Y:S01]  /*188e0*/  ENDCOLLECTIVE ;  /* 0x000000000000791b */ /* 0x023fe20003800000 */
.L_x_1420:
[----:B------:R-:W-:Y:S05]  /*188f0*/  BSYNC B0 ;  /* 0x0000000000007941 */ /* 0x000fea0003800000 */
.L_x_1419:
[----:B------:R-:W-:Y:S05]  /*18900*/  BRA `(.L_x_1421) ;  /* 0xffffffb800c07947 */ /* 0x000fea000383ffff */
.L_x_1356:
[----:B0-----:R0:W1:Y:S02]  /*18910*/  SYNCS.PHASECHK.TRANS64.TRYWAIT P0, [R7+URZ+0x2a840], R2 ;  /* 0x02a84002070075a7 */ /* 0x001064000800017f */
[----:B-1----:R-:W-:Y:S05]  /*18920*/  @!P0 NANOSLEEP.SYNCS 0x989680 ;  /* 0x009896800000895d */ /* 0x002fea0003900000 */
[----:B------:R-:W1:Y:S02]  /*18930*/  @!P0 SYNCS.PHASECHK.TRANS64 P0, [R7+URZ+0x2a840], R2 ;  /* 0x02a84002070085a7 */ /* 0x000e64000800007f */
[----:B-1----:R-:W-:Y:S05]  /*18940*/  @!P0 BRA `(.L_x_1356) ;  /* 0xfffffffc00f08947 */ /* 0x002fea000383ffff */
[----:B------:R-:W-:Y:S05]  /*18950*/  BRA `(.L_x_1422) ;  /* 0xffffffbc00287947 */ /* 0x000fea000383ffff */
.L_x_1357:
        /* <DEDUP_REMOVED lines=8> */
.L_x_1424:
[----:B------:R-:W-:Y:S05]  /*189e0*/  BSYNC B0 ;  /* 0x0000000000007941 */ /* 0x000fea0003800000 */
.L_x_1423:
        /* <DEDUP_REMOVED lines=9> */
.L_x_1425:
[----:B------:R-:W-:Y:S02]  /*18a80*/  IMAD.MOV.U32 R13, RZ, RZ, R0 ;  /* 0x000000ffff0d7224 */ /* 0x000fe400078e0000 */
[----:B------:R-:W-:Y:S02]  /*18a90*/  IMAD.MOV.U32 R12, RZ, RZ, 0x1 ;  /* 0x00000001ff0c7424 */ /* 0x000fe400078e00ff */
[----:B------:R-:W-:-:S07]  /*18aa0*/  IMAD.MOV.U32 R3, RZ, RZ, R14 ;  /* 0x000000ffff037224 */ /* 0x000fce00078e000e */
[----:B------:R-:W-:Y:S05]  /*18ab0*/  WARPSYNC.COLLECTIVE R15, `(.L_x_1426) ;  /* 0x000000000f087348 */ /* 0x000fea0003c00000 */
[----:B------:R0:W1:Y:S02]  /*18ac0*/  SHFL.IDX P6, R14, R13, R12, R11 ;  /* 0x0000000c0d0e7389 */ /* 0x00006400000c000b */
[----:B01----:R-:W-:Y:S01]  /*18ad0*/  ENDCOLLECTIVE ;  /* 0x000000000000791b */ /* 0x003fe20003800000 */
.L_x_1426:
        /* <DEDUP_REMOVED lines=17> */
.L_x_1427:
[----:B------:R-:W-:Y:S02]  /*18bf0*/  @P1 IMAD R8, R5, 0x2, R22 ;  /* 0x0000000205081824 */ /* 0x000fe400078e0216 */
[----:B------:R-:W-:Y:S02]  /*18c00*/  IMAD.MOV.U32 R13, RZ, RZ, R0 ;  /* 0x000000ffff0d7224 */ /* 0x000fe400078e0000 */
[----:B------:R-:W-:Y:S02]  /*18c10*/  IMAD.MOV.U32 R12, RZ, RZ, 0x2 ;  /* 0x00000002ff0c7424 */ /* 0x000fe400078e00ff */
[----:B------:R-:W-:-:S07]  /*18c20*/  IMAD.MOV.U32 R3, RZ, RZ, R14 ;  /* 0x000000ffff037224 */ /* 0x000fce00078e000e */
[----:B------:R-:W-:Y:S05]  /*18c30*/  WARPSYNC.COLLECTIVE R15, `(.L_x_1428) ;  /* 0x000000000f087348 */ /* 0x000fea0003c00000 */
[----:B------:R0:W1:Y:S02]  /*18c40*/  SHFL.IDX P6, R14, R13, R12, R11 ;  /* 0x0000000c0d0e7389 */ /* 0x00006400000c000b */
[----:B01----:R-:W-:Y:S01]  /*18c50*/  ENDCOLLECTIVE ;  /* 0x000000000000791b */ /* 0x003fe20003800000 */
.L_x_1428:
        /* <DEDUP_REMOVED lines=17> */
.L_x_1429:
[----:B------:R-:W-:Y:S02]  /*18d70*/  @P1 IMAD R8, R5, 0x2, R22 ;  /* 0x0000000205081824 */ /* 0x000fe400078e0216 */
[----:B------:R-:W-:Y:S02]  /*18d80*/  IMAD.MOV.U32 R13, RZ, RZ, R0 ;  /* 0x000000ffff0d7224 */ /* 0x000fe400078e0000 */
[----:B------:R-:W-:Y:S02]  /*18d90*/  IMAD.MOV.U32 R12, RZ, RZ, 0x3 ;  /* 0x00000003ff0c7424 */ /* 0x000fe400078e00ff */
[----:B------:R-:W-:-:S07]  /*18da0*/  IMAD.MOV.U32 R3, RZ, RZ, R14 ;  /* 0x000000ffff037224 */ /* 0x000fce00078e000e */
[----:B------:R-:W-:Y:S05]  /*18db0*/  WARPSYNC.COLLECTIVE R15, `(.L_x_1430) ;  /* 0x000000000f087348 */ /* 0x000fea0003c00000 */
[----:B------:R0:W1:Y:S02]  /*18dc0*/  SHFL.IDX P6, R14, R13, R12, R11 ;  /* 0x0000000c0d0e7389 */ /* 0x00006400000c000b */
[----:B01----:R-:W-:Y:S01]  /*18dd0*/  ENDCOLLECTIVE ;  /* 0x000000000000791b */ /* 0x003fe20003800000 */
.L_x_1430:
        /* <DEDUP_REMOVED lines=17> */
.L_x_1431:
[----:B------:R-:W-:Y:S02]  /*18ef0*/  @P1 IMAD R8, R5, 0x2, R22 ;  /* 0x0000000205081824 */ /* 0x000fe400078e0216 */
[----:B------:R-:W-:Y:S02]  /*18f00*/  IMAD.MOV.U32 R13, RZ, RZ, R0 ;  /* 0x000000ffff0d7224 */ /* 0x000fe400078e0000 */
[----:B------:R-:W-:Y:S02]  /*18f10*/  IMAD.MOV.U32 R12, RZ, RZ, 0x4 ;  /* 0x00000004ff0c7424 */ /* 0x000fe400078e00ff */
[----:B------:R-:W-:-:S07]  /*18f20*/  IMAD.MOV.U32 R3, RZ, RZ, R14 ;  /* 0x000000ffff037224 */ /* 0x000fce00078e000e */
[----:B------:R-:W-:Y:S05]  /*18f30*/  WARPSYNC.COLLECTIVE R15, `(.L_x_1432) ;  /* 0x000000000f087348 */ /* 0x000fea0003c00000 */
[----:B------:R0:W1:Y:S02]  /*18f40*/  SHFL.IDX P6, R14, R13, R12, R11 ;  /* 0x0000000c0d0e7389 */ /* 0x00006400000c000b */
[----:B01----:R-:W-:Y:S01]  /*18f50*/  ENDCOLLECTIVE ;  /* 0x000000000000791b */ /* 0x003fe20003800000 */
.L_x_1432:
        /* <DEDUP_REMOVED lines=17> */
.L_x_1433:
[----:B------:R-:W-:Y:S02]  /*19070*/  @P1 IMAD R8, R5, 0x2, R22 ;  /* 0x0000000205081824 */ /* 0x000fe400078e0216 */
[----:B------:R-:W-:Y:S02]  /*19080*/  IMAD.MOV.U32 R13, RZ, RZ, R0 ;  /* 0x000000ffff0d7224 */ /* 0x000fe400078e0000 */
[----:B------:R-:W-:Y:S02]  /*19090*/  IMAD.MOV.U32 R12, RZ, RZ, 0x5 ;  /* 0x00000005ff0c7424 */ /* 0x000fe400078e00ff */
[----:B------:R-:W-:-:S07]  /*190a0*/  IMAD.MOV.U32 R3, RZ, RZ, R14 ;  /* 0x000000ffff037224 */ /* 0x000fce00078e000e */
[----:B------:R-:W-:Y:S05]  /*190b0*/  WARPSYNC.COLLECTIVE R15, `(.L_x_1434) ;  /* 0x000000000f087348 */ /* 0x000fea0003c00000 */
[----:B------:R0:W1:Y:S02]  /*190c0*/  SHFL.IDX P6, R14, R13, R12, R11 ;  /* 0x0000000c0d0e7389 */ /* 0x00006400000c000b */
[----:B01----:R-:W-:Y:S01]  /*190d0*/  ENDCOLLECTIVE ;  /* 0x000000000000791b */ /* 0x003fe20003800000 */
.L_x_1434:
        /* <DEDUP_REMOVED lines=10> */
.L_x_1435:
        /* <DEDUP_REMOVED lines=8> */
.L_x_1362:
[----:B------:R-:W-:Y:S02]  /*19200*/  IMAD.MOV.U32 R13, RZ, RZ, R4 ;  /* 0x000000ffff0d7224 */ /* 0x000fe400078e0004 */
[----:B------:R-:W-:Y:S02]  /*19210*/  IMAD.MOV.U32 R12, RZ, RZ, RZ ;  /* 0x000000ffff0c7224 */ /* 0x000fe400078e00ff */
[----:B------:R-:W-:Y:S02]  /*19220*/  IMAD.MOV.U32 R11, RZ, RZ, 0x181f ;  /* 0x0000181fff0b7424 */ /* 0x000fe400078e00ff */
[----:B------:R-:W-:Y:S02]  /*19230*/  IMAD.MOV.U32 R15, RZ, RZ, -0x1 ;  /* 0xffffffffff0f7424 */ /* 0x000fe400078e00ff */
[----:B------:R-:W-:Y:S02]  /*19240*/  IMAD R30, R30, R6, RZ ;  /* 0x000000061e1e7224 */ /* 0x000fe400078e02ff */
[----:B------:R-:W-:-:S07]  /*19250*/  IMAD.IADD R27, R9, 0x1, R27 ;  /* 0x00000001091b7824 */ /* 0x000fce00078e021b */
[----:B------:R-:W-:Y:S05]  /*19260*/  WARPSYNC.COLLECTIVE R15, `(.L_x_1437) ;  /* 0x000000000f087348 */ /* 0x000fea0003c00000 */
[----:B------:R0:W1:Y:S02]  /*19270*/  SHFL.IDX P6, R14, R13, R12, R11 ;  /* 0x0000000c0d0e7389 */ /* 0x00006400000c000b */
[----:B01----:R-:W-:Y:S01]  /*19280*/  ENDCOLLECTIVE ;  /* 0x000000000000791b */ /* 0x003fe20003800000 */
.L_x_1437:
[C---:B------:R-:W-:Y:S01]  /*19290*/  VIADD R5, R27.reuse, 0x10 ;  /* 0x000000101b057836 */ /* 0x040fe20000000000 */
[----:B------:R-:W-:Y:S01]  /*192a0*/  ISETP.GE.AND P1, PT, R27, R30, PT ;  /* 0x0000001e1b00720c */ /* 0x000fe20003f26270 */
[----:B------:R-:W-:Y:S02]  /*192b0*/  IMAD.MOV.U32 R13, RZ, RZ, R0 ;  /* 0x000000ffff0d7224 */ /* 0x000fe400078e0000 */
[----:B------:R-:W-:-:S10]  /*192c0*/  IMAD.MOV.U32 R2, RZ, RZ, R14 ;  /* 0x000000ffff027224 */ /* 0x000fd400078e000e */
[----:B------:R-:W-:Y:S05]  /*192d0*/  WARPSYNC.COLLECTIVE R15, `(.L_x_1438) ;  /* 0x000000000f087348 */ /* 0x000fea0003c00000 */
[----:B------:R0:W1:Y:S02]  /*192e0*/  SHFL.IDX P6, R14, R13, R12, R11 ;  /* 0x0000000c0d0e7389 */ /* 0x00006400000c000b */
[----:B01----:R-:W-:Y:S01]  /*192f0*/  ENDCOLLECTIVE ;  /* 0x000000000000791b */ /* 0x003fe20003800000 */
.L_x_1438:
        /* <DEDUP_REMOVED lines=8> */
.L_x_1439:
[----:B------:R-:W-:Y:S01]  /*19380*/  @!PT LDS RZ, [RZ] ;  /* 0x00000000fffff984 */ /* 0x000fe20000000800 */
[----:B------:R-:W-:Y:S01]  /*19390*/  @!PT LDS RZ, [RZ] ;  /* 0x00000000fffff984 */ /* 0x000fe20000000800 */
[----:B------:R-:W-:Y:S01]  /*193a0*/  @!PT LDS RZ, [RZ] ;  /* 0x00000000fffff984 */ /* 0x000fe20000000800 */
[----:B------:R-:W-:Y:S04]  /*193b0*/  @!P1 LDGSTS.E.BYPASS.LTC128B.128 [R33+0xc400], desc[UR36][R2.64], !P3 ;  /* 0x0c40000002219fae */ /* 0x000fe8000d901d64 */
[----:B------:R-:W-:Y:S04]  /*193c0*/  @!P1 LDGSTS.E.BYPASS.LTC128B.128 [R33+0x10400], desc[UR36][R2.64+0x80], !P2 ;  /* 0x1040008002219fae */ /* 0x000fe8000d101d64 */
[----:B------:R0:W-:Y:S01]  /*193d0*/  @!P1 LDGSTS.E.BYPASS.LTC128B.128 [R33+0x14400], desc[UR36][R2.64+0x100], !P0 ;  /* 0x1440010002219fae */ /* 0x0001e2000c101d64 */
[----:B------:R-:W-:Y:S01]  /*193e0*/  ISETP.GE.AND P1, PT, R5, R30, PT ;  /* 0x0000001e0500720c */ /* 0x000fe20003f26270 */
[----:B------:R-:W-:-:S02]  /*193f0*/  IMAD.MOV.U32 R13, RZ, RZ, R0 ;  /* 0x000000ffff0d7224 */ /* 0x000fc400078e0000 */
[----:B0-----:R-:W-:-:S10]  /*19400*/  IMAD.MOV.U32 R2, RZ, RZ, R14 ;  /* 0x000000ffff027224 */ /* 0x001fd400078e000e */
[----:B------:R-:W-:Y:S05]  /*19410*/  WARPSYNC.COLLECTIVE R15, `(.L_x_1440) ;  /* 0x000000000f087348 */ /* 0x000fea0003c00000 */
[----:B------:R0:W1:Y:S02]  /*19420*/  SHFL.IDX P6, R14, R13, R12, R11 ;  /* 0x0000000c0d0e7389 */ /* 0x00006400000c000b */
[----:B01----:R-:W-:Y:S01]  /*19430*/  ENDCOLLECTIVE ;  /* 0x000000000000791b */ /* 0x003fe20003800000 */
.L_x_1440:
        /* <DEDUP_REMOVED lines=8> */
.L_x_1441:
        /* <DEDUP_REMOVED lines=14> */
.L_x_1442:
        /* <DEDUP_REMOVED lines=8> */
.L_x_1443:
        /* <DEDUP_REMOVED lines=14> */
.L_x_1444:
        /* <DEDUP_REMOVED lines=8> */
.L_x_1445:
        /* <DEDUP_REMOVED lines=14> */
.L_x_1446:
        /* <DEDUP_REMOVED lines=8> */
.L_x_1447:
        /* <DEDUP_REMOVED lines=14> */
.L_x_1448:
        /* <DEDUP_REMOVED lines=8> */
.L_x_1449:
        /* <DEDUP_REMOVED lines=14> */
.L_x_1450:
        /* <DEDUP_REMOVED lines=8> */
.L_x_1451:
        /* <DEDUP_REMOVED lines=12> */
.L_x_1452:
[----:B------:R-:W-:Y:S05]  /*19c60*/  BRA `(.L_x_1453) ;  /* 0xffffffb800ec7947 */ /* 0x000fea000383ffff */
.L_x_1367:
[----:B0-----:R0:W1:Y:S02]  /*19c70*/  SYNCS.PHASECHK.TRANS64.TRYWAIT P0, [R22+URZ+0x2a820], R3 ;  /* 0x02a82003160075a7 */ /* 0x001064000800017f */
[----:B-1----:R-:W-:Y:S05]  /*19c80*/  @!P0 NANOSLEEP.SYNCS 0x989680 ;  /* 0x009896800000895d */ /* 0x002fea0003900000 */
[----:B------:R-:W1:Y:S02]  /*19c90*/  @!P0 SYNCS.PHASECHK.TRANS64 P0, [R22+URZ+0x2a820], R3 ;  /* 0x02a82003160085a7 */ /* 0x000e64000800007f */
[----:B-1----:R-:W-:Y:S05]  /*19ca0*/  @!P0 BRA `(.L_x_1367) ;  /* 0xfffffffc00f08947 */ /* 0x002fea000383ffff */
[----:B------:R-:W-:Y:S05]  /*19cb0*/  BRA `(.L_x_1454) ;  /* 0xffffffbc00647947 */ /* 0x000fea000383ffff */
.L_x_1372:
[----:B0-----:R0:W1:Y:S02]  /*19cc0*/  SYNCS.PHASECHK.TRANS64.TRYWAIT P0, [R6+URZ+0x2a840], R3 ;  /* 0x02a84003060075a7 */ /* 0x001064000800017f */
[----:B-1----:R-:W-:Y:S05]  /*19cd0*/  @!P0 NANOSLEEP.SYNCS 0x989680 ;  /* 0x009896800000895d */ /* 0x002fea0003900000 */
[----:B------:R-:W1:Y:S02]  /*19ce0*/  @!P0 SYNCS.PHASECHK.TRANS64 P0, [R6+URZ+0x2a840], R3 ;  /* 0x02a84003060085a7 */ /* 0x000e64000800007f */
[----:B-1----:R-:W-:Y:S05]  /*19cf0*/  @!P0 BRA `(.L_x_1372) ;  /* 0xfffffffc00f08947 */ /* 0x002fea000383ffff */
[----:B------:R-:W-:Y:S05]  /*19d00*/  BRA `(.L_x_1455) ;  /* 0xffffffc000287947 */ /* 0x000fea000383ffff */
.L_x_1373:
[----:B------:R-:W-:Y:S01]  /*19d10*/  BSSY B1, `(.L_x_1456) ;  /* 0x0000008000017945 */ /* 0x000fe20003800000 */
[----:B------:R-:W-:Y:S02]  /*19d20*/  IMAD.MOV.U32 R13, RZ, RZ, R5 ;  /* 0x000000ffff0d7224 */ /* 0x000fe400078e0005 */
[----:B------:R-:W-:Y:S02]  /*19d30*/  IMAD.MOV.U32 R12, RZ, RZ, RZ ;  /* 0x000000ffff0c7224 */ /* 0x000fe400078e00ff */
[----:B------:R-:W-:Y:S02]  /*19d40*/  IMAD.MOV.U32 R11, RZ, RZ, 0x181f ;  /* 0x0000181fff0b7424 */ /* 0x000fe400078e00ff */
[----:B------:R-:W-:-:S07]  /*19d50*/  IMAD.MOV.U32 R15, RZ, RZ, -0x1 ;  /* 0xffffffffff0f7424 */ /* 0x000fce00078e00ff */
[----:B--2---:R-:W-:Y:S05]  /*19d60*/  WARPSYNC.COLLECTIVE R15, `(.L_x_1457) ;  /* 0x000000000f087348 */ /* 0x004fea0003c00000 */
[----:B--2---:R0:W1:Y:S02]  /*19d70*/  SHFL.IDX P6, R14, R13, R12, R11 ;  /* 0x0000000c0d0e7389 */ /* 0x00406400000c000b */
[----:B01----:R-:W-:Y:S01]  /*19d80*/  ENDCOLLECTIVE ;  /* 0x000000000000791b */ /* 0x003fe20003800000 */
.L_x_1457:
[----:B------:R-:W-:Y:S05]  /*19d90*/  BSYNC B1 ;  /* 0x0000000000017941 */ /* 0x000fea0003800000 */
.L_x_1456:
        /* <DEDUP_REMOVED lines=10> */
.L_x_1458:
[----:B------:R-:W-:Y:S02]  /*19e40*/  IMAD.MOV.U32 R13, RZ, RZ, R5 ;  /* 0x000000ffff0d7224 */ /* 0x000fe400078e0005 */
[----:B------:R-:W-:Y:S02]  /*19e50*/  IMAD.MOV.U32 R12, RZ, RZ, 0x1 ;  /* 0x00000001ff0c7424 */ /* 0x000fe400078e00ff */
[----:B------:R-:W-:Y:S02]  /*19e60*/  IMAD.SHL.U32 R35, R35, 0x8, RZ ;  /* 0x0000000823237824 */ /* 0x000fe400078e00ff */
[----:B------:R-:W-:-:S03]  /*19e70*/  IMAD.MOV.U32 R2, RZ, RZ, R14 ;  /* 0x000000ffff027224 */ /* 0x000fc600078e000e */
[----:B------:R-:W-:-:S07]  /*19e80*/  LOP3.LUT R35, R35, 0x38, RZ, 0xc0, !PT ;  /* 0x0000003823237812 */ /* 0x000fce00078ec0ff */
[----:B------:R-:W-:Y:S05]  /*19e90*/  WARPSYNC.COLLECTIVE R15, `(.L_x_1459) ;  /* 0x000000000f087348 */ /* 0x000fea0003c00000 */
[----:B------:R0:W1:Y:S02]  /*19ea0*/  SHFL.IDX P6, R14, R13, R12, R11 ;  /* 0x0000000c0d0e7389 */ /* 0x00006400000c000b */
[----:B01----:R-:W-:Y:S01]  /*19eb0*/  ENDCOLLECTIVE ;  /* 0x000000000000791b */ /* 0x003fe20003800000 */
.L_x_1459:
        /* <DEDUP_REMOVED lines=14> */
.L_x_1460:
[----:B------:R-:W-:Y:S02]  /*19fa0*/  IMAD.MOV.U32 R13, RZ, RZ, R5 ;  /* 0x000000ffff0d7224 */ /* 0x000fe400078e0005 */
[----:B------:R-:W-:Y:S02]  /*19fb0*/  IMAD.MOV.U32 R12, RZ, RZ, 0x2 ;  /* 0x00000002ff0c7424 */ /* 0x000fe400078e00ff */
[----:B------:R-:W-:-:S07]  /*19fc0*/  IMAD.MOV.U32 R2, RZ, RZ, R14 ;  /* 0x000000ffff027224 */ /* 0x000fce00078e000e */
[----:B------:R-:W-:Y:S05]  /*19fd0*/  WARPSYNC.COLLECTIVE R15, `(.L_x_1461) ;  /* 0x000000000f087348 */ /* 0x000fea0003c00000 */
[----:B------:R0:W1:Y:S02]  /*19fe0*/  SHFL.IDX P6, R14, R13, R12, R11 ;  /* 0x0000000c0d0e7389 */ /* 0x00006400000c000b */
[----:B01----:R-:W-:Y:S01]  /*19ff0*/  ENDCOLLECTIVE ;  /* 0x000000000000791b */ /* 0x003fe20003800000 */
.L_x_1461:
        /* <DEDUP_REMOVED lines=13> */
.L_x_1462:
[----:B------:R-:W-:Y:S02]  /*1a0d0*/  IMAD.MOV.U32 R13, RZ, RZ, R5 ;  /* 0x000000ffff0d7224 */ /* 0x000fe400078e0005 */
[----:B------:R-:W-:Y:S02]  /*1a0e0*/  IMAD.MOV.U32 R12, RZ, RZ, 0x3 ;  /* 0x00000003ff0c7424 */ /* 0x000fe400078e00ff */
[----:B------:R-:W-:-:S07]  /*1a0f0*/  IMAD.MOV.U32 R2, RZ, RZ, R14 ;  /* 0x000000ffff027224 */ /* 0x000fce00078e000e */
[----:B------:R-:W-:Y:S05]  /*1a100*/  WARPSYNC.COLLECTIVE R15, `(.L_x_1463) ;  /* 0x000000000f087348 */ /* 0x000fea0003c00000 */
[----:B------:R0:W1:Y:S02]  /*1a110*/  SHFL.IDX P6, R14, R13, R12, R11 ;  /* 0x0000000c0d0e7389 */ /* 0x00006400000c000b */
[----:B01----:R-:W-:Y:S01]  /*1a120*/  ENDCOLLECTIVE ;  /* 0x000000000000791b */ /* 0x003fe20003800000 */
.L_x_1463:
        /* <DEDUP_REMOVED lines=13> */
.L_x_1464:
[----:B------:R-:W-:Y:S02]  /*1a200*/  IMAD.MOV.U32 R13, RZ, RZ, R5 ;  /* 0x000000ffff0d7224 */ /* 0x000fe400078e0005 */
[----:B------:R-:W-:Y:S02]  /*1a210*/  IMAD.MOV.U32 R12, RZ, RZ, 0x4 ;  /* 0x00000004ff0c7424 */ /* 0x000fe400078e00ff */
[----:B------:R-:W-:-:S07]  /*1a220*/  IMAD.MOV.U32 R2, RZ, RZ, R14 ;  /* 0x000000ffff027224 */ /* 0x000fce00078e000e */
[----:B------:R-:W-:Y:S05]  /*1a230*/  WARPSYNC.COLLECTIVE R15, `(.L_x_1465) ;  /* 0x000000000f087348 */ /* 0x000fea0003c00000 */
[----:B------:R0:W1:Y:S02]  /*1a240*/  SHFL.IDX P6, R14, R13, R12, R11 ;  /* 0x0000000c0d0e7389 */ /* 0x00006400000c000b */
[----:B01----:R-:W-:Y:S01]  /*1a250*/  ENDCOLLECTIVE ;  /* 0x000000000000791b */ /* 0x003fe20003800000 */
.L_x_1465:
        /* <DEDUP_REMOVED lines=13> */
.L_x_1466:
[----:B------:R-:W-:Y:S02]  /*1a330*/  IMAD.MOV.U32 R13, RZ, RZ, R5 ;  /* 0x000000ffff0d7224 */ /* 0x000fe400078e0005 */
[----:B------:R-:W-:Y:S02]  /*1a340*/  IMAD.MOV.U32 R12, RZ, RZ, 0x5 ;  /* 0x00000005ff0c7424 */ /* 0x000fe400078e00ff */
[----:B------:R-:W-:-:S07]  /*1a350*/  IMAD.MOV.U32 R2, RZ, RZ, R14 ;  /* 0x000000ffff027224 */ /* 0x000fce00078e000e */
[----:B------:R-:W-:Y:S05]  /*1a360*/  WARPSYNC.COLLECTIVE R15, `(.L_x_1467) ;  /* 0x000000000f087348 */ /* 0x000fea0003c00000 */
[----:B------:R0:W1:Y:S02]  /*1a370*/  SHFL.IDX P6, R14, R13, R12, R11 ;  /* 0x0000000c0d0e7389 */ /* 0x00006400000c000b */
[----:B01----:R-:W-:Y:S01]  /*1a380*/  ENDCOLLECTIVE ;  /* 0x000000000000791b */ /* 0x003fe20003800000 */
.L_x_1467:
        /* <DEDUP_REMOVED lines=13> */
.L_x_1468:
[----:B------:R-:W-:Y:S01]  /*1a460*/  IMAD.MOV.U32 R2, RZ, RZ, R14 ;  /* 0x000000ffff027224 */ /* 0x000fe200078e000e */
[----:B------:R-:W-:Y:S06]  /*1a470*/  BRA `(.L_x_1469) ;  /* 0xffffffbc00587947 */ /* 0x000fec000383ffff */
.L_x_1378:
[----:B-1----:R1:W4:Y:S02]  /*1a480*/  SYNCS.PHASECHK.TRANS64.TRYWAIT P0, [R4+URZ+0x2a860], R2 ;  /* 0x02a86002040075a7 */ /* 0x002324000800017f */
[----:B----4-:R-:W-:Y:S05]  /*1a490*/  @!P0 NANOSLEEP.SYNCS 0x989680 ;  /* 0x009896800000895d */ /* 0x010fea0003900000 */
[----:B------:R-:W4:Y:S02]  /*1a4a0*/  @!P0 SYNCS.PHASECHK.TRANS64 P0, [R4+URZ+0x2a860], R2 ;  /* 0x02a86002040085a7 */ /* 0x000f24000800007f */
[----:B----4-:R-:W-:Y:S05]  /*1a4b0*/  @!P0 BRA `(.L_x_1378) ;  /* 0xfffffffc00f08947 */ /* 0x010fea000383ffff */
[----:B------:R-:W-:Y:S05]  /*1a4c0*/  BRA `(.L_x_1470) ;  /* 0xffffffbc00b47947 */ /* 0x000fea000383ffff */
.L_x_1379:
        /* <DEDUP_REMOVED lines=8> */
.L_x_1472:
[----:B------:R-:W-:Y:S05]  /*1a550*/  BSYNC B1 ;  /* 0x0000000000017941 */ /* 0x000fea0003800000 */
.L_x_1471:
[----:B------:R-:W-:Y:S02]  /*1a560*/  IMAD.MOV.U32 R13, RZ, RZ, R17 ;  /* 0x000000ffff0d7224 */ /* 0x000fe400078e0011 */
[----:B------:R-:W-:Y:S02]  /*1a570*/  IMAD.MOV.U32 R12, RZ, RZ, RZ ;  /* 0x000000ffff0c7224 */ /* 0x000fe400078e00ff */
[----:B------:R-:W-:Y:S02]  /*1a580*/  IMAD.MOV.U32 R11, RZ, RZ, 0x181f ;  /* 0x0000181fff0b7424 */ /* 0x000fe400078e00ff */
[----:B------:R-:W-:Y:S02]  /*1a590*/  IMAD.MOV.U32 R15, RZ, RZ, -0x1 ;  /* 0xffffffffff0f7424 */ /* 0x000fe400078e00ff */
[----:B------:R-:W-:Y:S02]  /*1a5a0*/  IMAD.MOV.U32 R3, RZ, RZ, R14 ;  /* 0x000000ffff037224 */ /* 0x000fe400078e000e */
[----:B------:R-:W-:-:S07]  /*1a5b0*/  IMAD R5, R5, 0x2, R22 ;  /* 0x0000000205057824 */ /* 0x000fce00078e0216 */
[----:B------:R-:W-:Y:S05]  /*1a5c0*/  WARPSYNC.COLLECTIVE R15, `(.L_x_1473) ;  /* 0x000000000f087348 */ /* 0x000fea0003c00000 */
[----:B------:R0:W1:Y:S02]  /*1a5d0*/  SHFL.IDX P6, R14, R13, R12, R11 ;  /* 0x0000000c0d0e7389 */ /* 0x00006400000c000b */
[----:B01----:R-:W-:Y:S01]  /*1a5e0*/  ENDCOLLECTIVE ;  /* 0x000000000000791b */ /* 0x003fe20003800000 */
.L_x_1473:
[----:B------:R-:W-:Y:S02]  /*1a5f0*/  IMAD.MOV.U32 R13, RZ, RZ, R18 ;  /* 0x000000ffff0d7224 */ /* 0x000fe400078e0012 */
[----:B------:R-:W-:Y:S02]  /*1a600*/  IMAD.MOV.U32 R12, RZ, RZ, 0x1 ;  /* 0x00000001ff0c7424 */ /* 0x000fe400078e00ff */
[----:B------:R-:W-:-:S07]  /*1a610*/  IMAD.MOV.U32 R2, RZ, RZ, R14 ;  /* 0x000000ffff027224 */ /* 0x000fce00078e000e */
[----:B------:R-:W-:Y:S05]  /*1a620*/  WARPSYNC.COLLECTIVE R15, `(.L_x_1474) ;  /* 0x000000000f087348 */ /* 0x000fea0003c00000 */
[----:B------:R0:W1:Y:S02]  /*1a630*/  SHFL.IDX P6, R14, R13, R12, R11 ;  /* 0x0000000c0d0e7389 */ /* 0x00006400000c000b */
[----:B01----:R-:W-:Y:S01]  /*1a640*/  ENDCOLLECTIVE ;  /* 0x000000000000791b */ /* 0x003fe20003800000 */
.L_x_1474:
        /* <DEDUP_REMOVED lines=15> */
.L_x_1475:
[----:B------:R-:W-:Y:S02]  /*1a740*/  IMAD.MOV.U32 R13, RZ, RZ, R18 ;  /* 0x000000ffff0d7224 */ /* 0x000fe400078e0012 */
[----:B------:R-:W-:Y:S02]  /*1a750*/  IMAD.MOV.U32 R12, RZ, RZ, 0x2 ;  /* 0x00000002ff0c7424 */ /* 0x000fe400078e00ff */
[----:B------:R-:W-:-:S07]  /*1a760*/  IMAD.MOV.U32 R2, RZ, RZ, R14 ;  /* 0x000000ffff027224 */ /* 0x000fce00078e000e */
[----:B------:R-:W-:Y:S05]  /*1a770*/  WARPSYNC.COLLECTIVE R15, `(.L_x_1476) ;  /* 0x000000000f087348 */ /* 0x000fea0003c00000 */
[----:B------:R0:W1:Y:S02]  /*1a780*/  SHFL.IDX P6, R14, R13, R12, R11 ;  /* 0x0000000c0d0e7389 */ /* 0x00006400000c000b */
[----:B01----:R-:W-:Y:S01]  /*1a790*/  ENDCOLLECTIVE ;  /* 0x000000000000791b */ /* 0x003fe20003800000 */
.L_x_1476:
        /* <DEDUP_REMOVED lines=14> */
.L_x_1477:
[----:B------:R-:W-:Y:S02]  /*1a880*/  IMAD.MOV.U32 R13, RZ, RZ, R18 ;  /* 0x000000ffff0d7224 */ /* 0x000fe400078e0012 */
[----:B------:R-:W-:Y:S02]  /*1a890*/  IMAD.MOV.U32 R12, RZ, RZ, 0x3 ;  /* 0x00000003ff0c7424 */ /* 0x000fe400078e00ff */
[----:B------:R-:W-:-:S07]  /*1a8a0*/  IMAD.MOV.U32 R2, RZ, RZ, R14 ;  /* 0x000000ffff027224 */ /* 0x000fce00078e000e */
[----:B------:R-:W-:Y:S05]  /*1a8b0*/  WARPSYNC.COLLECTIVE R15, `(.L_x_1478) ;  /* 0x000000000f087348 */ /* 0x000fea0003c00000 */
[----:B------:R0:W1:Y:S02]  /*1a8c0*/  SHFL.IDX P6, R14, R13, R12, R11 ;  /* 0x0000000c0d0e7389 */ /* 0x00006400000c000b */
[----:B01----:R-:W-:Y:S01]  /*1a8d0*/  ENDCOLLECTIVE ;  /* 0x000000000000791b */ /* 0x003fe20003800000 */
.L_x_1478:
        /* <DEDUP_REMOVED lines=14> */
.L_x_1479:
[----:B------:R-:W-:Y:S02]  /*1a9c0*/  IMAD.MOV.U32 R13, RZ, RZ, R18 ;  /* 0x000000ffff0d7224 */ /* 0x000fe400078e0012 */
[----:B------:R-:W-:Y:S02]  /*1a9d0*/  IMAD.MOV.U32 R12, RZ, RZ, 0x4 ;  /* 0x00000004ff0c7424 */ /* 0x000fe400078e00ff */
[----:B------:R-:W-:-:S07]  /*1a9e0*/  IMAD.MOV.U32 R2, RZ, RZ, R14 ;  /* 0x000000ffff027224 */ /* 0x000fce00078e000e */
[----:B------:R-:W-:Y:S05]  /*1a9f0*/  WARPSYNC.COLLECTIVE R15, `(.L_x_1480) ;  /* 0x000000000f087348 */ /* 0x000fea0003c00000 */
[----:B------:R0:W1:Y:S02]  /*1aa00*/  SHFL.IDX P6, R14, R13, R12, R11 ;  /* 0x0000000c0d0e7389 */ /* 0x00006400000c000b */
[----:B01----:R-:W-:Y:S01]  /*1aa10*/  ENDCOLLECTIVE ;  /* 0x000000000000791b */ /* 0x003fe20003800000 */
.L_x_1480:
        /* <DEDUP_REMOVED lines=14> */
.L_x_1481:
[----:B------:R-:W-:Y:S02]  /*1ab00*/  IMAD.MOV.U32 R13, RZ, RZ, R18 ;  /* 0x000000ffff0d7224 */ /* 0x000fe400078e0012 */
[----:B------:R-:W-:Y:S02]  /*1ab10*/  IMAD.MOV.U32 R12, RZ, RZ, 0x5 ;  /* 0x00000005ff0c7424 */ /* 0x000fe400078e00ff */
[----:B------:R-:W-:-:S07]  /*1ab20*/  IMAD.MOV.U32 R2, RZ, RZ, R14 ;  /* 0x000000ffff027224 */ /* 0x000fce00078e000e */
[----:B------:R-:W-:Y:S05]  /*1ab30*/  WARPSYNC.COLLECTIVE R15, `(.L_x_1482) ;  /* 0x000000000f087348 */ /* 0x000fea0003c00000 */
[----:B------:R0:W1:Y:S02]  /*1ab40*/  SHFL.IDX P6, R14, R13, R12, R11 ;  /* 0x0000000c0d0e7389 */ /* 0x00006400000c000b */
[----:B01----:R-:W-:Y:S01]  /*1ab50*/  ENDCOLLECTIVE ;  /* 0x000000000000791b */ /* 0x003fe20003800000 */
.L_x_1482:
        /* <DEDUP_REMOVED lines=13> */
.L_x_1483:
[----:B------:R-:W-:Y:S01]  /*1ac30*/  @!PT LDS RZ, [RZ] ;  /* 0x00000000fffff984 */ /* 0x000fe20000000800 */
[----:B------:R-:W-:Y:S01]  /*1ac40*/  @!PT LDS RZ, [RZ] ;  /* 0x00000000fffff984 */ /* 0x000fe20000000800 */
[----:B------:R-:W-:Y:S01]  /*1ac50*/  @!PT LDS RZ, [RZ] ;  /* 0x00000000fffff984 */ /* 0x000fe20000000800 */
[----:B------:R1:W-:Y:S01]  /*1ac60*/  LDGSTS.E.BYPASS.LTC128B.128 [R5+0x5400], desc[UR36][R2.64+0x80], !P2 ;  /* 0x0540008002057fae */ /* 0x0003e2000d101d64 */
[----:B------:R-:W-:Y:S05]  /*1ac70*/  BRA `(.L_x_1484) ;  /* 0xffffffb800a07947 */ /* 0x000fea000383ffff */
.L_x_1387:
[----:B0-----:R0:W1:Y:S02]  /*1ac80*/  SYNCS.PHASECHK.TRANS64.TRYWAIT P0, [R0+URZ+0x2a860], R3 ;  /* 0x02a86003000075a7 */ /* 0x001064000800017f */
[----:B-1----:R-:W-:Y:S05]  /*1ac90*/  @!P0 NANOSLEEP.SYNCS 0x989680 ;  /* 0x009896800000895d */ /* 0x002fea0003900000 */
[----:B------:R-:W1:Y:S02]  /*1aca0*/  @!P0 SYNCS.PHASECHK.TRANS64 P0, [R0+URZ+0x2a860], R3 ;  /* 0x02a86003000085a7 */ /* 0x000e64000800007f */
[----:B-1----:R-:W-:Y:S05]  /*1acb0*/  @!P0 BRA `(.L_x_1387) ;  /* 0xfffffffc00f08947 */ /* 0x002fea000383ffff */
[----:B------:R-:W-:Y:S05]  /*1acc0*/  BRA `(.L_x_1485) ;  /* 0xffffffbc00b07947 */ /* 0x000fea000383ffff */
.L_x_1388:
[----:B------:R-:W-:Y:S01]  /*1acd0*/  BSSY B0, `(.L_x_1486) ;  /* 0x0000008000007945 */ /* 0x000fe20003800000 */
[----:B------:R-:W-:Y:S02]  /*1ace0*/  IMAD.MOV.U32 R13, RZ, RZ, R18 ;  /* 0x000000ffff0d7224 */ /* 0x000fe400078e0012 */
[----:B------:R-:W-:Y:S02]  /*1acf0*/  IMAD.MOV.U32 R12, RZ, RZ, RZ ;  /* 0x000000ffff0c7224 */ /* 0x000fe400078e00ff */
[----:B------:R-:W-:Y:S02]  /*1ad00*/  IMAD.MOV.U32 R11, RZ, RZ, 0x181f ;  /* 0x0000181fff0b7424 */ /* 0x000fe400078e00ff */
[----:B------:R-:W-:-:S07]  /*1ad10*/  IMAD.MOV.U32 R15, RZ, RZ, -0x1 ;  /* 0xffffffffff0f7424 */ /* 0x000fce00078e00ff */
[----:B0-2---:R-:W-:Y:S05]  /*1ad20*/  WARPSYNC.COLLECTIVE R15, `(.L_x_1487) ;  /* 0x000000000f087348 */ /* 0x005fea0003c00000 */
[----:B--2---:R1:W2:Y:S02]  /*1ad30*/  SHFL.IDX P6, R14, R13, R12, R11 ;  /* 0x0000000c0d0e7389 */ /* 0x0042a400000c000b */
[----:B012---:R-:W-:Y:S01]  /*1ad40*/  ENDCOLLECTIVE ;  /* 0x000000000000791b */ /* 0x007fe20003800000 */
.L_x_1487:
[----:B------:R-:W-:Y:S05]  /*1ad50*/  BSYNC B0 ;  /* 0x0000000000007941 */ /* 0x000fea0003800000 */
.L_x_1486:
        /* <DEDUP_REMOVED lines=11> */
[----:B0-----:R-:W-:Y:S05]  /*1ae10*/  WARPSYNC.COLLECTIVE R15, `(.L_x_1488) ;  /* 0x000000000f087348 */ /* 0x001fea0003c00000 */
[----:B------:R1:W2:Y:S02]  /*1ae20*/  SHFL.IDX P6, R14, R13, R12, R11 ;  /* 0x0000000c0d0e7389 */ /* 0x0002a400000c000b */
[----:B012---:R-:W-:Y:S01]  /*1ae30*/  ENDCOLLECTIVE ;  /* 0x000000000000791b */ /* 0x007fe20003800000 */
.L_x_1488:
[----:B------:R-:W-:Y:S02]  /*1ae40*/  IMAD.MOV.U32 R13, RZ, RZ, R18 ;  /* 0x000000ffff0d7224 */ /* 0x000fe400078e0012 */
        /* <DEDUP_REMOVED lines=9> */
.L_x_1489:
        /* <DEDUP_REMOVED lines=13> */
.L_x_1490:
[----:B------:R-:W-:Y:S02]  /*1afb0*/  IMAD.MOV.U32 R13, RZ, RZ, R18 ;  /* 0x000000ffff0d7224 */ /* 0x000fe400078e0012 */
[----:B------:R-:W-:Y:S01]  /*1afc0*/  IMAD.MOV.U32 R12, RZ, RZ, 0x2 ;  /* 0x00000002ff0c7424 */ /* 0x000fe200078e00ff */
[----:B------:R-:W-:-:S13]  /*1afd0*/  IADD3 R2, P2, R14, R5, RZ ;  /* 0x000000050e027210 */ /* 0x000fda0007f5e0ff */
[----:B------:R-:W-:Y:S05]  /*1afe0*/  WARPSYNC.COLLECTIVE R15, `(.L_x_1491) ;  /* 0x000000000f087348 */ /* 0x000fea0003c00000 */
[----:B------:R0:W1:Y:S02]  /*1aff0*/  SHFL.IDX P6, R14, R13, R12, R11 ;  /* 0x0000000c0d0e7389 */ /* 0x00006400000c000b */
[----:B01----:R-:W-:Y:S01]  /*1b000*/  ENDCOLLECTIVE ;  /* 0x000000000000791b */ /* 0x003fe20003800000 */
.L_x_1491:
        /* <DEDUP_REMOVED lines=13> */
.L_x_1492:
[----:B------:R-:W-:Y:S02]  /*1b0e0*/  IMAD.MOV.U32 R13, RZ, RZ, R18 ;  /* 0x000000ffff0d7224 */ /* 0x000fe400078e0012 */
[----:B------:R-:W-:Y:S02]  /*1b0f0*/  IMAD.MOV.U32 R12, RZ, RZ, 0x3 ;  /* 0x00000003ff0c7424 */ /* 0x000fe400078e00ff */
[----:B------:R-:W-:-:S07]  /*1b100*/  IMAD.MOV.U32 R10, RZ, RZ, R14 ;  /* 0x000000ffff0a7224 */ /* 0x000fce00078e000e */
[----:B------:R-:W-:Y:S05]  /*1b110*/  WARPSYNC.COLLECTIVE R15, `(.L_x_1493) ;  /* 0x000000000f087348 */ /* 0x000fea0003c00000 */
[----:B------:R0:W1:Y:S02]  /*1b120*/  SHFL.IDX P6, R14, R13, R12, R11 ;  /* 0x0000000c0d0e7389 */ /* 0x00006400000c000b */
[----:B01----:R-:W-:Y:S01]  /*1b130*/  ENDCOLLECTIVE ;  /* 0x000000000000791b */ /* 0x003fe20003800000 */
.L_x_1493:
        /* <DEDUP_REMOVED lines=14> */
.L_x_1494:
[----:B------:R-:W-:Y:S02]  /*1b220*/  IMAD.MOV.U32 R13, RZ, RZ, R18 ;  /* 0x000000ffff0d7224 */ /* 0x000fe400078e0012 */
[----:B------:R-:W-:Y:S01]  /*1b230*/  IMAD.MOV.U32 R12, RZ, RZ, 0x4 ;  /* 0x00000004ff0c7424 */ /* 0x000fe200078e00ff */
[----:B------:R-:W-:-:S13]  /*1b240*/  IADD3 R2, P2, R14, R5, RZ ;  /* 0x000000050e027210 */ /* 0x000fda0007f5e0ff */
[----:B------:R-:W-:Y:S05]  /*1b250*/  WARPSYNC.COLLECTIVE R15, `(.L_x_1495) ;  /* 0x000000000f087348 */ /* 0x000fea0003c00000 */
[----:B------:R0:W1:Y:S02]  /*1b260*/  SHFL.IDX P6, R14, R13, R12, R11 ;  /* 0x0000000c0d0e7389 */ /* 0x00006400000c000b */
[----:B01----:R-:W-:Y:S01]  /*1b270*/  ENDCOLLECTIVE ;  /* 0x000000000000791b */ /* 0x003fe20003800000 */
.L_x_1495:
        /* <DEDUP_REMOVED lines=13> */
.L_x_1496:
[----:B------:R-:W-:Y:S02]  /*1b350*/  IMAD.MOV.U32 R13, RZ, RZ, R18 ;  /* 0x000000ffff0d7224 */ /* 0x000fe400078e0012 */
[----:B------:R-:W-:Y:S02]  /*1b360*/  IMAD.MOV.U32 R12, RZ, RZ, 0x5 ;  /* 0x00000005ff0c7424 */ /* 0x000fe400078e00ff */
[----:B------:R-:W-:-:S07]  /*1b370*/  IMAD.MOV.U32 R10, RZ, RZ, R14 ;  /* 0x000000ffff0a7224 */ /* 0x000fce00078e000e */
[----:B------:R-:W-:Y:S05]  /*1b380*/  WARPSYNC.COLLECTIVE R15, `(.L_x_1497) ;  /* 0x000000000f087348 */ /* 0x000fea0003c00000 */
[----:B------:R0:W1:Y:S02]  /*1b390*/  SHFL.IDX P6, R14, R13, R12, R11 ;  /* 0x0000000c0d0e7389 */ /* 0x00006400000c000b */
[----:B01----:R-:W-:Y:S01]  /*1b3a0*/  ENDCOLLECTIVE ;  /* 0x000000000000791b */ /* 0x003fe20003800000 */
.L_x_1497:
        /* <DEDUP_REMOVED lines=12> */
.L_x_1498:
[----:B------:R-:W-:Y:S05]  /*1b470*/  BRA `(.L_x_1499) ;  /* 0xffffffb800ac7947 */ /* 0x000fea000383ffff */
.L_x_1393:
        /* <DEDUP_REMOVED lines=8> */
.L_x_1501:
[----:B------:R-:W-:Y:S05]  /*1b500*/  BSYNC B0 ;  /* 0x0000000000007941 */ /* 0x000fea0003800000 */
.L_x_1500:
        /* <DEDUP_REMOVED lines=9> */
.L_x_1502:
[----:B------:R-:W-:Y:S02]  /*1b5a0*/  ULDC UR4, c[0x0][0xc3c] ;  /* 0x00030f0000047ab9 */ /* 0x000fe40000000800 */
[----:B------:R-:W-:-:S13]  /*1b5b0*/  ISETP.GE.OR P1, PT, R9, UR4, !P0 ;  /* 0x0000000409007c0c */ /* 0x000fda000c726670 */
[----:B------:R-:W0:Y:S08]  /*1b5c0*/  @!P1 LDC.64 R4, c[0x0][0xc80] ;  /* 0x00032000ff049b82 */ /* 0x000e300000000a00 */
[----:B------:R-:W1:Y:S01]  /*1b5d0*/  @!P1 LDC.64 R2, c[0x0][0xc78] ;  /* 0x00031e00ff029b82 */ /* 0x000e620000000a00 */
[----:B------:R-:W-:Y:S02]  /*1b5e0*/  IMAD.MOV.U32 R17, RZ, RZ, RZ ;  /* 0x000000ffff117224 */ /* 0x000fe400078e00ff */
[----:B------:R-:W-:-:S02]  /*1b5f0*/  IMAD.MOV.U32 R8, RZ, RZ, RZ ;  /* 0x000000ffff087224 */ /* 0x000fc400078e00ff */
[----:B------:R-:W-:Y:S02]  /*1b600*/  IMAD.MOV.U32 R11, RZ, RZ, RZ ;  /* 0x000000ffff0b7224 */ /* 0x000fe400078e00ff */
[----:B------:R-:W-:Y:S02]  /*1b610*/  IMAD.MOV.U32 R7, RZ, RZ, R14 ;  /* 0x000000ffff077224 */ /* 0x000fe400078e000e */
[----:B0-----:R-:W-:-:S06]  /*1b620*/  @!P1 IMAD.WIDE R4, R9, 0x4, R4 ;  /* 0x0000000409049825 */ /* 0x001fcc00078e0204 */
[----:B------:R-:W2:Y:S01]  /*1b630*/  @!P1 LDG.E R4, desc[UR36][R4.64] ;  /* 0x0000002404049981 */ /* 0x000ea2000c1e1900 */
[----:B-1----:R-:W-:-:S06]  /*1b640*/  @!P1 IMAD.WIDE R2, R9, 0x4, R2 ;  /* 0x0000000409029825 */ /* 0x002fcc00078e0202 */
[----:B------:R-:W3:Y:S01]  /*1b650*/  @!P1 LDG.E R2, desc[UR36][R2.64] ;  /* 0x0000002402029981 */ /* 0x000ee2000c1e1900 */
        /* <DEDUP_REMOVED lines=11> */
.L_x_1503:
[----:B------:R-:W-:Y:S01]  /*1b710*/  IMAD.MOV.U32 R12, RZ, RZ, 0x2 ;  /* 0x00000002ff0c7424 */ /* 0x000fe200078e00ff */
[----:B------:R-:W-:-:S05]  /*1b720*/  SEL R6, R14, RZ, P1 ;  /* 0x000000ff0e067207 */ /* 0x000fca0000800000 */
[----:B------:R-:W-:-:S04]  /*1b730*/  IMAD.IADD R6, R13, 0x1, R6 ;  /* 0x000000010d067824 */ /* 0x000fc800078e0206 */
[----:B------:R-:W-:-:S07]  /*1b740*/  IMAD.MOV.U32 R13, RZ, RZ, R6 ;  /* 0x000000ffff0d7224 */ /* 0x000fce00078e0006 */
[----:B------:R-:W-:Y:S05]  /*1b750*/  WARPSYNC.COLLECTIVE R15, `(.L_x_1504) ;  /* 0x000000000f087348 */ /* 0x000fea0003c00000 */
[----:B------:R0:W1:Y:S02]  /*1b760*/  SHFL.UP P6, R14, R13, R12, R11 ;  /* 0x0400000c0d0e7389 */ /* 0x00006400000c000b */
[----:B01----:R-:W-:Y:S01]  /*1b770*/  ENDCOLLECTIVE ;  /* 0x000000000000791b */ /* 0x003fe20003800000 */
.L_x_1504:
        /* <DEDUP_REMOVED lines=8> */
.L_x_1505:
[----:B------:R-:W-:Y:S01]  /*1b800*/  IMAD.MOV.U32 R12, RZ, RZ, 0x8 ;  /* 0x00000008ff0c7424 */ /* 0x000fe200078e00ff */
[----:B------:R-:W-:-:S05]  /*1b810*/  SEL R3, R14, RZ, P3 ;  /* 0x000000ff0e037207 */ /* 0x000fca0001800000 */
[----:B------:R-:W-:-:S04]  /*1b820*/  IMAD.IADD R3, R2, 0x1, R3 ;  /* 0x0000000102037824 */ /* 0x000fc800078e0203 */
[----:B------:R-:W-:-:S07]  /*1b830*/  IMAD.MOV.U32 R13, RZ, RZ, R3 ;  /* 0x000000ffff0d7224 */ /* 0x000fce00078e0003 */
[----:B------:R-:W-:Y:S05]  /*1b840*/  WARPSYNC.COLLECTIVE R15, `(.L_x_1506) ;  /* 0x000000000f087348 */ /* 0x000fea0003c00000 */
[----:B------:R0:W1:Y:S02]  /*1b850*/  SHFL.UP P6, R14, R13, R12, R11 ;  /* 0x0400000c0d0e7389 */ /* 0x00006400000c000b */
[----:B01----:R-:W-:Y:S01]  /*1b860*/  ENDCOLLECTIVE ;  /* 0x000000000000791b */ /* 0x003fe20003800000 */
.L_x_1506:
[----:B------:R-:W-:Y:S01]  /*1b870*/  IMAD.MOV.U32 R12, RZ, RZ, 0x10 ;  /* 0x00000010ff0c7424 */ /* 0x000fe200078e00ff */
[----:B------:R-:W-:-:S05]  /*1b880*/  SEL R4, R14, RZ, P4 ;  /* 0x000000ff0e047207 */ /* 0x000fca0002000000 */
[----:B------:R-:W-:-:S04]  /*1b890*/  IMAD.IADD R4, R3, 0x1, R4 ;  /* 0x0000000103047824 */ /* 0x000fc800078e0204 */
[----:B------:R-:W-:-:S07]  /*1b8a0*/  IMAD.MOV.U32 R13, RZ, RZ, R4 ;  /* 0x000000ffff0d7224 */ /* 0x000fce00078e0004 */
[----:B------:R-:W-:Y:S05]  /*1b8b0*/  WARPSYNC.COLLECTIVE R15, `(.L_x_1507) ;  /* 0x000000000f087348 */ /* 0x000fea0003c00000 */
[----:B------:R0:W1:Y:S02]  /*1b8c0*/  SHFL.UP P6, R14, R13, R12, R11 ;  /* 0x0400000c0d0e7389 */ /* 0x00006400000c000b */
[----:B01----:R-:W-:Y:S01]  /*1b8d0*/  ENDCOLLECTIVE ;  /* 0x000000000000791b */ /* 0x003fe20003800000 */
.L_x_1507:
        /* <DEDUP_REMOVED lines=8> */
.L_x_1508:
[----:B------:R-:W-:Y:S05]  /*1b960*/  BRA `(.L_x_1509) ;  /* 0xffffffb800b87947 */ /* 0x000fea000383ffff */
.L_x_1396:
[----:B------:R-:W-:Y:S01]  /*1b970*/  BSSY B0, `(.L_x_1510) ;  /* 0x0000007000007945 */ /* 0x000fe20003800000 */
[----:B------:R-:W-:Y:S02]  /*1b980*/  IMAD.MOV.U32 R12, RZ, RZ, 0x1 ;  /* 0x00000001ff0c7424 */ /* 0x000fe400078e00ff */
[----:B------:R-:W-:Y:S02]  /*1b990*/  IMAD.MOV.U32 R11, RZ, RZ, RZ ;  /* 0x000000ffff0b7224 */ /* 0x000fe400078e00ff */
[----:B------:R-:W-:-:S07]  /*1b9a0*/  IMAD.MOV.U32 R15, RZ, RZ, -0x1 ;  /* 0xffffffffff0f7424 */ /* 0x000fce00078e00ff */
[----:B------:R-:W-:Y:S05]  /*1b9b0*/  WARPSYNC.COLLECTIVE R15, `(.L_x_1511) ;  /* 0x000000000f087348 */ /* 0x000fea0003c00000 */
[----:B------:R0:W1:Y:S02]  /*1b9c0*/  SHFL.UP P6, R14, R13, R12, R11 ;  /* 0x0400000c0d0e7389 */ /* 0x00006400000c000b */
[----:B01----:R-:W-:Y:S01]  /*1b9d0*/  ENDCOLLECTIVE ;  /* 0x000000000000791b */ /* 0x003fe20003800000 */
.L_x_1511:
[----:B------:R-:W-:Y:S05]  /*1b9e0*/  BSYNC B0 ;  /* 0x0000000000007941 */ /* 0x000fea0003800000 */
.L_x_1510:
[----:B------:R-:W-:Y:S01]  /*1b9f0*/  SEL R14, R14, RZ, P1 ;  /* 0x000000ff0e0e7207 */ /* 0x000fe20000800000 */
[----:B------:R-:W-:Y:S02]  /*1ba00*/  IMAD.MOV.U32 R12, RZ, RZ, 0x2 ;  /* 0x00000002ff0c7424 */ /* 0x000fe400078e00ff */
[----:B------:R-:W-:Y:S02]  /*1ba10*/  IMAD.MOV.U32 R11, RZ, RZ, RZ ;  /* 0x000000ffff0b7224 */ /* 0x000fe400078e00ff */
[----:B------:R-:W-:Y:S02]  /*1ba20*/  IMAD.IADD R13, R13, 0x1, R14 ;  /* 0x000000010d0d7824 */ /* 0x000fe400078e020e */
[----:B------:R-:W-:-:S07]  /*1ba30*/  IMAD.MOV.U32 R15, RZ, RZ, -0x1 ;  /* 0xffffffffff0f7424 */ /* 0x000fce00078e00ff */
[----:B------:R-:W-:Y:S05]  /*1ba40*/  WARPSYNC.COLLECTIVE R15, `(.L_x_1512) ;  /* 0x000000000f087348 */ /* 0x000fea0003c00000 */
[----:B------:R0:W1:Y:S02]  /*1ba50*/  SHFL.UP P6, R14, R13, R12, R11 ;  /* 0x0400000c0d0e7389 */ /* 0x00006400000c000b */
[----:B01----:R-:W-:Y:S01]  /*1ba60*/  ENDCOLLECTIVE ;  /* 0x000000000000791b */ /* 0x003fe20003800000 */
.L_x_1512:
[----:B------:R-:W-:Y:S01]  /*1ba70*/  IMAD.MOV.U32 R12, RZ, RZ, 0x4 ;  /* 0x00000004ff0c7424 */ /* 0x000fe200078e00ff */
[----:B------:R-:W-:-:S05]  /*1ba80*/  SEL R2, R14, RZ, P2 ;  /* 0x000000ff0e027207 */ /* 0x000fca0001000000 */
[----:B------:R-:W-:-:S04]  /*1ba90*/  IMAD.IADD R2, R13, 0x1, R2 ;  /* 0x000000010d027824 */ /* 0x000fc800078e0202 */
[----:B------:R-:W-:-:S07]  /*1baa0*/  IMAD.MOV.U32 R13, RZ, RZ, R2 ;  /* 0x000000ffff0d7224 */ /* 0x000fce00078e0002 */
[----:B------:R-:W-:Y:S05]  /*1bab0*/  WARPSYNC.COLLECTIVE R15, `(.L_x_1513) ;  /* 0x000000000f087348 */ /* 0x000fea0003c00000 */
[----:B------:R0:W1:Y:S02]  /*1bac0*/  SHFL.UP P6, R14, R13, R12, R11 ;  /* 0x0400000c0d0e7389 */ /* 0x00006400000c000b */
[----:B01----:R-:W-:Y:S01]  /*1bad0*/  ENDCOLLECTIVE ;  /* 0x000000000000791b */ /* 0x003fe20003800000 */
.L_x_1513:
[----:B------:R-:W-:Y:S01]  /*1bae0*/  IMAD.MOV.U32 R12, RZ, RZ, 0x8 ;  /* 0x00000008ff0c7424 */ /* 0x000fe200078e00ff */
[----:B------:R-:W-:-:S05]  /*1baf0*/  SEL R3, R14, RZ, P3 ;  /* 0x000000ff0e037207 */ /* 0x000fca0001800000 */
[----:B------:R-:W-:-:S04]  /*1bb00*/  IMAD.IADD R3, R2, 0x1, R3 ;  /* 0x0000000102037824 */ /* 0x000fc800078e0203 */
[----:B------:R-:W-:-:S07]  /*1bb10*/  IMAD.MOV.U32 R13, RZ, RZ, R3 ;  /* 0x000000ffff0d7224 */ /* 0x000fce00078e0003 */
[----:B------:R-:W-:Y:S05]  /*1bb20*/  WARPSYNC.COLLECTIVE R15, `(.L_x_1514) ;  /* 0x000000000f087348 */ /* 0x000fea0003c00000 */
[----:B------:R0:W1:Y:S02]  /*1bb30*/  SHFL.UP P6, R14, R13, R12, R11 ;  /* 0x0400000c0d0e7389 */ /* 0x00006400000c000b */
[----:B01----:R-:W-:Y:S01]  /*1bb40*/  ENDCOLLECTIVE ;  /* 0x000000000000791b */ /* 0x003fe20003800000 */
.L_x_1514:
[----:B------:R-:W-:Y:S01]  /*1bb50*/  IMAD.MOV.U32 R12, RZ, RZ, 0x10 ;  /* 0x00000010ff0c7424 */ /* 0x000fe200078e00ff */
[----:B------:R-:W-:-:S05]  /*1bb60*/  SEL R4, R14, RZ, P4 ;  /* 0x000000ff0e047207 */ /* 0x000fca0002000000 */
[----:B------:R-:W-:-:S04]  /*1bb70*/  IMAD.IADD R4, R3, 0x1, R4 ;  /* 0x0000000103047824 */ /* 0x000fc800078e0204 */
[----:B------:R-:W-:-:S07]  /*1bb80*/  IMAD.MOV.U32 R13, RZ, RZ, R4 ;  /* 0x000000ffff0d7224 */ /* 0x000fce00078e0004 */
[----:B------:R-:W-:Y:S05]  /*1bb90*/  WARPSYNC.COLLECTIVE R15, `(.L_x_1515) ;  /* 0x000000000f087348 */ /* 0x000fea0003c00000 */
[----:B------:R0:W1:Y:S02]  /*1bba0*/  SHFL.UP P6, R14, R13, R12, R11 ;  /* 0x0400000c0d0e7389 */ /* 0x00006400000c000b */
[----:B01----:R-:W-:Y:S01]  /*1bbb0*/  ENDCOLLECTIVE ;  /* 0x000000000000791b */ /* 0x003fe20003800000 */
.L_x_1515:
        /* <DEDUP_REMOVED lines=8> */
.L_x_1516:
[----:B------:R-:W-:Y:S05]  /*1bc40*/  BRA `(.L_x_1517) ;  /* 0xffffffb800a47947 */ /* 0x000fea000383ffff */
.L_x_1398:
[----:B------:R-:W-:Y:S01]  /*1bc50*/  BSSY B0, `(.L_x_1518) ;  /* 0x0000006000007945 */ /* 0x000fe20003800000 */
[----:B------:R-:W-:Y:S01]  /*1bc60*/  PLOP3.LUT P6, PT, P6, PT, PT, 0x8, 0x0 ;  /* 0x000000000000781c */ /* 0x000fe200037ce170 */
[----:B------:R-:W-:-:S12]  /*1bc70*/  IMAD.MOV.U32 R15, RZ, RZ, -0x1 ;  /* 0xffffffffff0f7424 */ /* 0x000fd800078e00ff */
[----:B0-----:R-:W-:Y:S05]  /*1bc80*/  WARPSYNC.COLLECTIVE R15, `(.L_x_1519) ;  /* 0x000000000f087348 */ /* 0x001fea0003c00000 */
[----:B------:R-:W-:Y:S01]  /*1bc90*/  VOTE.ANY R14, PT, P6 ;  /* 0x00000000000e7806 */ /* 0x000fe200030e0100 */
[----:B0-----:R-:W-:Y:S06]  /*1bca0*/  ENDCOLLECTIVE ;  /* 0x000000000000791b */ /* 0x001fec0003800000 */
.L_x_1519:
[----:B------:R-:W-:Y:S05]  /*1bcb0*/  BSYNC B0 ;  /* 0x0000000000007941 */ /* 0x000fea0003800000 */
.L_x_1518:
[----:B------:R-:W-:Y:S02]  /*1bcc0*/  IMAD.MOV.U32 R3, RZ, RZ, R14 ;  /* 0x000000ffff037224 */ /* 0x000fe400078e000e */
[----:B------:R-:W-:Y:S02]  /*1bcd0*/  IMAD.MOV.U32 R13, RZ, RZ, R17 ;  /* 0x000000ffff0d7224 */ /* 0x000fe400078e0011 */
[----:B------:R0:W1:Y:S01]  /*1bce0*/  POPC R12, R3 ;  /* 0x00000003000c7309 */ /* 0x0000620000000000 */
[----:B------:R-:W-:Y:S02]  /*1bcf0*/  IMAD.MOV.U32 R11, RZ, RZ, 0x1f ;  /* 0x0000001fff0b7424 */ /* 0x000fe400078e00ff */
[----:B------:R-:W-:-:S07]  /*1bd00*/  IMAD.MOV.U32 R15, RZ, RZ, -0x1 ;  /* 0xffffffffff0f7424 */ /* 0x000fce00078e00ff */
[----:B01----:R-:W-:Y:S05]  /*1bd10*/  WARPSYNC.COLLECTIVE R15, `(.L_x_1520) ;  /* 0x000000000f087348 */ /* 0x003fea0003c00000 */
[----:B-1----:R1:W2:Y:S02]  /*1bd20*/  SHFL.IDX P6, R14, R13, R12, R11 ;  /* 0x0000000c0d0e7389 */ /* 0x0022a400000c000b */
[----:B012---:R-:W-:Y:S01]  /*1bd30*/  ENDCOLLECTIVE ;  /* 0x000000000000791b */ /* 0x007fe20003800000 */
.L_x_1520:
[----:B------:R-:W-:Y:S02]  /*1bd40*/  IMAD.IADD R19, R12, 0x1, R19 ;  /* 0x000000010c137824 */ /* 0x000fe400078e0213 */
[----:B------:R-:W-:Y:S02]  /*1bd50*/  IMAD.MOV.U32 R13, RZ, RZ, R8 ;  /* 0x000000ffff0d7224 */ /* 0x000fe400078e0008 */
[----:B------:R-:W-:-:S07]  /*1bd60*/  IMAD.MOV.U32 R17, RZ, RZ, R14 ;  /* 0x000000ffff117224 */ /* 0x000fce00078e000e */
[----:B------:R-:W-:Y:S05]  /*1bd70*/  WARPSYNC.COLLECTIVE R15, `(.L_x_1521) ;  /* 0x000000000f087348 */ /* 0x000fea0003c00000 */
[----:B------:R0:W1:Y:S02]  /*1bd80*/  SHFL.IDX P6, R14, R13, R12, R11 ;  /* 0x0000000c0d0e7389 */ /* 0x00006400000c000b */
[----:B01----:R-:W-:Y:S01]  /*1bd90*/  ENDCOLLECTIVE ;  /* 0x000000000000791b */ /* 0x003fe20003800000 */
.L_x_1521:
[----:B------:R-:W-:Y:S01]  /*1bda0*/  IMAD.MOV.U32 R8, RZ, RZ, R14 ;  /* 0x000000ffff087224 */ /* 0x000fe200078e000e */
[----:B------:R-:W-:Y:S06]  /*1bdb0*/  BRA `(.L_x_1522) ;  /* 0xffffffb800887947 */ /* 0x000fec000383ffff */
.L_x_1400:
[----:B------:R-:W-:Y:S01]  /*1bdc0*/  BSSY B0, `(.L_x_1523) ;  /* 0x0000007000007945 */ /* 0x000fe20003800000 */
[----:B------:R-:W-:Y:S02]  /*1bdd0*/  IMAD.MOV.U32 R13, RZ, RZ, R2 ;  /* 0x000000ffff0d7224 */ /* 0x000fe400078e0002 */
[----:B------:R-:W-:Y:S02]  /*1bde0*/  IMAD.MOV.U32 R11, RZ, RZ, 0x1f ;  /* 0x0000001fff0b7424 */ /* 0x000fe400078e00ff */
[----:B------:R-:W-:-:S07]  /*1bdf0*/  IMAD.MOV.U32 R15, RZ, RZ, -0x1 ;  /* 0xffffffffff0f7424 */ /* 0x000fce00078e00ff */
[----:B0-23--:R-:W-:Y:S05]  /*1be00*/  WARPSYNC.COLLECTIVE R15, `(.L_x_1524) ;  /* 0x000000000f087348 */ /* 0x00dfea0003c00000 */
[----:B------:R1:W4:Y:S02]  /*1be10*/  SHFL.IDX P6, R14, R13, R12, R11 ;  /* 0x0000000c0d0e7389 */ /* 0x00032400000c000b */
[----:B01234-:R-:W-:Y:S01]  /*1be20*/  ENDCOLLECTIVE ;  /* 0x000000000000791b */ /* 0x01ffe20003800000 */
.L_x_1524:
[----:B------:R-:W-:Y:S05]  /*1be30*/  BSYNC B0 ;  /* 0x0000000000007941 */ /* 0x000fea0003800000 */
.L_x_1523:
[----:B------:R-:W-:Y:S01]  /*1be40*/  IMAD.MOV.U32 R6, RZ, RZ, R14 ;  /* 0x000000ffff067224 */ /* 0x000fe200078e000e */
[----:B------:R-:W-:Y:S06]  /*1be50*/  BRA `(.L_x_1399) ;  /* 0xffffffb800787947 */ /* 0x000fec000383ffff */
.L_x_1406:
[----:B0-----:R0:W1:Y:S02]  /*1be60*/  SYNCS.PHASECHK.TRANS64.TRYWAIT P0, [R7+URZ+0x2a820], R0 ;  /* 0x02a82000070075a7 */ /* 0x001064000800017f */
[----:B-1----:R-:W-:Y:S05]  /*1be70*/  @!P0 NANOSLEEP.SYNCS 0x989680 ;  /* 0x009896800000895d */ /* 0x002fea0003900000 */
[----:B------:R-:W1:Y:S02]  /*1be80*/  @!P0 SYNCS.PHASECHK.TRANS64 P0, [R7+URZ+0x2a820], R0 ;  /* 0x02a82000070085a7 */ /* 0x000e64000800007f */
[----:B-1----:R-:W-:Y:S05]  /*1be90*/  @!P0 BRA `(.L_x_1406) ;  /* 0xfffffffc00f08947 */ /* 0x002fea000383ffff */
[----:B------:R-:W-:Y:S05]  /*1bea0*/  BRA `(.L_x_1525) ;  /* 0xffffffc000d07947 */ /* 0x000fea000383ffff */
.L_x_1407:
        /* <DEDUP_REMOVED lines=8> */
[----:B0-2---:R-:W-:Y:S05]  /*1bf30*/  WARPSYNC.COLLECTIVE R15, `(.L_x_1527) ;  /* 0x000000000f087348 */ /* 0x005fea0003c00000 */
[----:B------:R1:W3:Y:S02]  /*1bf40*/  SHFL.IDX P6, R14, R13, R12, R11 ;  /* 0x0000000c0d0e7389 */ /* 0x0002e400000c000b */
[----:B0123--:R-:W-:Y:S01]  /*1bf50*/  ENDCOLLECTIVE ;  /* 0x000000000000791b */ /* 0x00ffe20003800000 */
.L_x_1527:
[----:B------:R-:W-:Y:S05]  /*1bf60*/  BSYNC B0 ;  /* 0x0000000000007941 */ /* 0x000fea0003800000 */
.L_x_1526:
[----:B------:R-:W-:Y:S05]  /*1bf70*/  BRA `(.L_x_1528) ;  /* 0xffffffc000b87947 */ /* 0x000fea000383ffff */
.L_x_1410:
[----:B------:R-:W-:Y:S01]  /*1bf80*/  BSSY B1, `(.L_x_1529) ;  /* 0x0000006000017945 */ /* 0x000fe20003800000 */
[----:B------:R-:W-:-:S07]  /*1bf90*/  IMAD.MOV.U32 R15, RZ, RZ, -0x1 ;  /* 0xffffffffff0f7424 */ /* 0x000fce00078e00ff */
[----:B0-2---:R-:W-:Y:S05]  /*1bfa0*/  WARPSYNC.COLLECTIVE R15, `(.L_x_1530) ;  /* 0x000000000f0c7348 */ /* 0x005fea0003c00000 */
[----:B------:R-:W-:Y:S02]  /*1bfb0*/  ELECT P6, UR62, PT ;  /* 0x00000000003e782f */ /* 0x000fe400038c0000 */
[----:B------:R-:W-:Y:S01]  /*1bfc0*/  MOV R14, UR62 ;  /* 0x0000003e000e7c02 */ /* 0x000fe20008000f00 */
[----:B0-2---:R-:W-:Y:S10]  /*1bfd0*/  ENDCOLLECTIVE ;  /* 0x000000000000791b */ /* 0x005ff40003800000 */
.L_x_1530:
[----:B------:R-:W-:Y:S05]  /*1bfe0*/  BSYNC B1 ;  /* 0x0000000000017941 */ /* 0x000fea0003800000 */
.L_x_1529:
[----:B------:R-:W-:Y:S05]  /*1bff0*/  BRA `(.L_x_1531) ;  /* 0xffffffc000b07947 */ /* 0x000fea000383ffff */
.L_x_1412:
[----:B0-----:R0:W1:Y:S02]  /*1c000*/  SYNCS.PHASECHK.TRANS64.TRYWAIT P1, [R5+URZ+0x2a840], R0 ;  /* 0x02a84000050075a7 */ /* 0x001064000802017f */
[----:B-1----:R-:W-:Y:S05]  /*1c010*/  @!P1 NANOSLEEP.SYNCS 0x989680 ;  /* 0x009896800000995d */ /* 0x002fea0003900000 */
[----:B------:R-:W1:Y:S02]  /*1c020*/  @!P1 SYNCS.PHASECHK.TRANS64 P1, [R5+URZ+0x2a840], R0 ;  /* 0x02a84000050095a7 */ /* 0x000e64000802007f */
[----:B-1----:R-:W-:Y:S05]  /*1c030*/  @!P1 BRA `(.L_x_1412) ;  /* 0xfffffffc00f09947 */ /* 0x002fea000383ffff */
[----:B------:R-:W-:Y:S05]  /*1c040*/  BRA `(.L_x_1532) ;  /* 0xffffffc000d87947 */ /* 0x000fea000383ffff */
.L_x_1414:
[----:B-1----:R1:W3:Y:S02]  /*1c050*/  SYNCS.PHASECHK.TRANS64.TRYWAIT P1, [R3+URZ+0x2a840], R2 ;  /* 0x02a84002030075a7 */ /* 0x0022e4000802017f */
[----:B---3--:R-:W-:Y:S05]  /*1c060*/  @!P1 NANOSLEEP.SYNCS 0x989680 ;  /* 0x009896800000995d */ /* 0x008fea0003900000 */
[----:B------:R-:W3:Y:S02]  /*1c070*/  @!P1 SYNCS.PHASECHK.TRANS64 P1, [R3+URZ+0x2a840], R2 ;  /* 0x02a84002030095a7 */ /* 0x000ee4000802007f */
[----:B---3--:R-:W-:Y:S05]  /*1c080*/  @!P1 BRA `(.L_x_1414) ;  /* 0xfffffffc00f09947 */ /* 0x008fea000383ffff */
[----:B------:R-:W-:Y:S05]  /*1c090*/  BRA `(.L_x_1533) ;  /* 0xffffffc000e47947 */ /* 0x000fea000383ffff */
.L_x_1416:
[----:B---3--:R3:W4:Y:S02]  /*1c0a0*/  SYNCS.PHASECHK.TRANS64.TRYWAIT P1, [R5+URZ+0x2a860], R0 ;  /* 0x02a86000050075a7 */ /* 0x008724000802017f */
[----:B----4-:R-:W-:Y:S05]  /*1c0b0*/  @!P1 NANOSLEEP.SYNCS 0x989680 ;  /* 0x009896800000995d */ /* 0x010fea0003900000 */
[----:B------:R-:W4:Y:S02]  /*1c0c0*/  @!P1 SYNCS.PHASECHK.TRANS64 P1, [R5+URZ+0x2a860], R0 ;  /* 0x02a86000050095a7 */ /* 0x000f24000802007f */
[----:B----4-:R-:W-:Y:S05]  /*1c0d0*/  @!P1 BRA `(.L_x_1416) ;  /* 0xfffffffc00f09947 */ /* 0x010fea000383ffff */
[----:B------:R-:W-:Y:S05]  /*1c0e0*/  BRA `(.L_x_1534) ;  /* 0xffffffc000e07947 */ /* 0x000fea000383ffff */
.L_x_1535:
        /* <DEDUP_REMOVED lines=9> */
.L_x_15737:


//--------------------- .text._ZN7cutlass13device_kernelIN5flash11enable_sm90INS1_16FlashAttnFwdSm90INS1_25CollectiveMainloopFwdSm90ILi2EN4cute5tupleIJNS5_1CILi1EEES8_S8_EEENS6_IJNS7_ILi128EEENS7_ILi96EEENS7_ILi192EEEEEELi128ENS_10bfloat16_tEfNS_4arch4Sm90ELb0ELb1ELb1ELb1ELb1ELb1ELb0ELb1ELb1ELb1ELb1ELb0EEENS1_21CollectiveEpilogueFwdINS6_IJSA_SA_SB_EEES9_SE_SG_Li256ELb1ELb1ELb1ELb0EEENS1_36VarlenDynamicPersistentTileSchedulerILi128ELi96ELi256ELi128ELb1ELb1ELb1ELb1ELb0ELb1EEEEEEEEEvNT_6ParamsE --------------------------
	.section	.text._ZN7cutlass13device_kernelIN5flash11enable_sm90INS1_16FlashAttnFwdSm90INS1_25CollectiveMainloopFwdSm90ILi2EN4cute5tupleIJNS5_1CILi1EEES8_S8_EEENS6_IJNS7_ILi128EEENS7_ILi96EEENS7_ILi192EEEEEELi128ENS_10bfloat16_tEfNS_4arch4Sm90ELb0ELb1ELb1ELb1ELb1ELb1ELb0ELb1ELb1ELb1ELb1ELb0EEENS1_21CollectiveEpilogueFwdINS6_IJSA_SA_SB_EEES9_SE_SG_Li256ELb1ELb1ELb1ELb0EEENS1_36VarlenDynamicPersistentTileSchedulerILi128ELi96ELi256ELi128ELb1ELb1ELb1ELb1ELb0ELb1EEEEEEEEEvNT_6ParamsE,"ax",@progbits
	.align	128
.text._ZN7cutlass13device_kernelIN5flash11enable_sm90INS1_16FlashAttnFwdSm90INS1_25CollectiveMainloopFwdSm90ILi2EN4cute5tupleIJNS5_1CILi1EEES8_S8_EEENS6_IJNS7_ILi128EEENS7_ILi96EEENS7_ILi192EEEEEELi128ENS_10bfloat16_tEfNS_4arch4Sm90ELb0ELb1ELb1ELb1ELb1ELb1ELb0ELb1ELb1ELb1ELb1ELb0EEENS1_21CollectiveEpilogueFwdINS6_IJSA_SA_SB_EEES9_SE_SG_Li256ELb1ELb1ELb1ELb0EEENS1_36VarlenDynamicPersistentTileSchedulerILi128ELi96ELi256ELi128ELb1ELb1ELb1ELb1ELb0ELb1EEEEEEEEEvNT_6ParamsE:
        .type           _ZN7cutlass13device_kernelIN5flash11enable_sm90INS1_16FlashAttnFwdSm90INS1_25CollectiveMainloopFwdSm90ILi2EN4cute5tupleIJNS5_1CILi1EEES8_S8_EEENS6_IJNS7_ILi128EEENS7_ILi96EEENS7_ILi192EEEEEELi128ENS_10bfloat16_tEfNS_4arch4Sm90ELb0ELb1ELb1ELb1ELb1ELb1ELb0ELb1ELb1ELb1ELb1ELb0EEENS1_21CollectiveEpilogueFwdINS6_IJSA_SA_SB_EEES9_SE_SG_Li256ELb1ELb1ELb1ELb0EEENS1_36VarlenDynamicPersistentTileSchedulerILi128ELi96ELi256ELi128ELb1ELb1ELb1ELb1ELb0ELb1EEEEEEEEEvNT_6ParamsE,@function
        .size           _ZN7cutlass13device_kernelIN5flash11enable_sm90INS1_16FlashAttnFwdSm90INS1_25CollectiveMainloopFwdSm90ILi2EN4cute5tupleIJNS5_1CILi1EEES8_S8_EEENS6_IJNS7_ILi128EEENS7_ILi96EEENS7_ILi192EEEEEELi128ENS_10bfloat16_tEfNS_4arch4Sm90ELb0ELb1ELb1ELb1ELb1ELb1ELb0ELb1ELb1ELb1ELb1ELb0EEENS1_21CollectiveEpilogueFwdINS6_IJSA_SA_SB_EEES9_SE_SG_Li256ELb1ELb1ELb1ELb0EEENS1_36VarlenDynamicPersistentTileSchedulerILi128ELi96ELi256ELi128ELb1ELb1ELb1ELb1ELb0ELb1EEEEEEEEEvNT_6ParamsE,(.L_x_15738 - _ZN7cutlass13device_kernelIN5flash11enable_sm90INS1_16FlashAttnFwdSm90INS1_25CollectiveMainloopFwdSm90ILi2EN4cute5tupleIJNS5_1CILi1EEES8_S8_EEENS6_IJNS7_ILi128EEENS7_ILi96EEENS7_ILi192EEEEEELi128ENS_10bfloat16_tEfNS_4arch4Sm90ELb0ELb1ELb1ELb1ELb1ELb1ELb0ELb1ELb1ELb1ELb1ELb0EEENS1_21CollectiveEpilogueFwdINS6_IJSA_SA_SB_EEES9_SE_SG_Li256ELb1ELb1ELb1ELb0EEENS1_36VarlenDynamicPersistentTileSchedulerILi128ELi96ELi256ELi128ELb1ELb1ELb1ELb1ELb0ELb1EEEEEEEEEvNT_6ParamsE)
        .other          _ZN7cutlass13device_kernelIN5flash11enable_sm90INS1_16FlashAttnFwdSm90INS1_25CollectiveMainloopFwdSm90ILi2EN4cute5tupleIJNS5_1CILi1EEES8_S8_EEENS6_IJNS7_ILi128EEENS7_ILi96EEENS7_ILi192EEEEEELi128ENS_10bfloat16_tEfNS_4arch4Sm90ELb0ELb1ELb1ELb1ELb1ELb1ELb0ELb1ELb1ELb1ELb1ELb0EEENS1_21CollectiveEpilogueFwdINS6_IJSA_SA_SB_EEES9_SE_SG_Li256ELb1ELb1ELb1ELb0EEENS1_36VarlenDynamicPersistentTileSchedulerILi128ELi96ELi256ELi128ELb1ELb1ELb1ELb1ELb0ELb1EEEEEEEEEvNT_6ParamsE,@"STO_CUDA_ENTRY STV_DEFAULT"
_ZN7cutlass13device_kernelIN5flash11enable_sm90INS1_16FlashAttnFwdSm90INS1_25CollectiveMainloopFwdSm90ILi2EN4cute5tupleIJNS5_1CILi1EEES8_S8_EEENS6_IJNS7_ILi128EEENS7_ILi96EEENS7_ILi192EEEEEELi128ENS_10bfloat16_tEfNS_4arch4Sm90ELb0ELb1ELb1ELb1ELb1ELb1ELb0ELb1ELb1ELb1ELb1ELb0EEENS1_21CollectiveEpilogueFwdINS6_IJSA_SA_SB_EEES9_SE_SG_Li256ELb1ELb1ELb1ELb0EEENS1_36VarlenDynamicPersistentTileSchedulerILi128ELi96ELi256ELi128ELb1ELb1ELb1ELb1ELb0ELb1EEEEEEEEEvNT_6ParamsE:
        /* <DEDUP_REMOVED lines=18> */
.L_x_1537:
[----:B------:R-:W-:Y:S05]  /*0120*/  BSYNC B0 ;  /* 0x0000000000007941 */ /* 0x000fea0003800000 */
.L_x_1536:
        /* <DEDUP_REMOVED lines=41> */
.L_x_1538:
        /* <DEDUP_REMOVED lines=22> */
.L_x_1539:
        /* <DEDUP_REMOVED lines=18> */
.L_x_1540:
        /* <DEDUP_REMOVED lines=22> */
.L_x_1541:
        /* <DEDUP_REMOVED lines=22> */
.L_x_1542:
[----:B0-----:R-:W-:Y:S01]  /*0900*/  UMOV UR4, 0x1 ;  /* 0x0000000100047882 */ /* 0x001fe20000000000 */
[----:B------:R-:W-:Y:S01]  /*0910*/  PLOP3.LUT P0, PT, PT, PT, UP0, 0x80, 0x0 ;  /* 0x000000000000781c */ /* 0x000fe20003f0f008 */
[----:B------:R-:W-:Y:S01]  /*0920*/  USEL UR4, UR4, 0x2, !UP0 ;  /* 0x0000000204047887 */ /* 0x000fe2000c000000 */
[----:B------:R-:W-:Y:S01]  /*0930*/  NOP ;  /* 0x0000000000007918 */ /* 0x000fe20000000000 */
[----:B------:R-:W-:Y:S01]  /*0940*/  ULDC.64 UR60, c[0x0][0x208] ;  /* 0x00008200003c7ab9 */ /* 0x000fe20000000a00 */
[----:B------:R-:W-:Y:S03]  /*0950*/  BSSY B9, `(.L_x_1543) ;  /* 0x0002bd3000097945 */ /* 0x000fe60003800000 */
[----:B------:R-:W-:-:S05]  /*0960*/  IMAD.U32 R3, RZ, RZ, UR4 ;  /* 0x00000004ff037e24 */ /* 0x000fca000f8e00ff */
[----:B------:R0:W-:Y:S01]  /*0970*/  STL [R1+0x58], R3 ;  /* 0x0000580301007387 */ /* 0x0001e20000100800 */
[----:B-12-4-:R-:W-:Y:S06]  /*0980*/  BAR.SYNC.DEFER_BLOCKING 0x0 ;  /* 0x0000000000007b1d */ /* 0x016fec0000010000 */
[----:B------:R-:W-:Y:S05]  /*0990*/  @!P0 BRA `(.L_x_1544) ;  /* 0x0000023c00188947 */ /* 0x000fea0003800000 */
.L_x_1545:
[----:B------:R-:W-:-:S08]  /*09a0*/  NOP ;  /* 0x0000000000007918 */ /* 0x000fd00000000000 */
[----:B------:R-:W1:Y:S02]  /*09b0*/  USETMAXREG.TRY_ALLOC.CTAPOOL UP0, 0xe8 ;  /* 0x000000e8000079c8 */ /* 0x000e640008000600 */
[----:B-1----:R-:W-:-:S13]  /*09c0*/  PLOP3.LUT P0, PT, PT, PT, UP0, 0x80, 0x0 ;  /* 0x000000000000781c */ /* 0x002fda0003f0f008 */
[----:B------:R-:W-:Y:S05]  /*09d0*/  @!P0 BRA `(.L_x_1545) ;  /* 0xfffffffc00f08947 */ /* 0x000fea000383ffff */
[----:B------:R-:W1:Y:S08]  /*09e0*/  S2UR UR4, SR_CgaCtaId ;  /* 0x00000000000479c3 */ /* 0x000e700000008800 */
[----:B------:R-:W-:Y:S06]  /*09f0*/  BAR.ARV 0x8, 0x180 ;  /* 0x0206000000007b1d */ /* 0x000fec0000002000 */
[----:B0-----:R-:W-:-:S02]  /*0a00*/  MOV R3, 0x400 ;  /* 0x0000040000037802 */ /* 0x001fc40000000f00 */
[----:B------:R-:W-:Y:S01]  /*0a10*/  BAR.SYNC.DEFER_BLOCKING 0x5, 0x180 ;  /* 0x0146000000007b1d */ /* 0x000fe20000010000 */
[----:B-1----:R-:W-:-:S05]  /*0a20*/  IMAD.U32 R172, RZ, RZ, UR4 ;  /* 0x00000004ffac7e24 */ /* 0x002fca000f8e00ff */
[----:B------:R-:W-:Y:S01]  /*0a30*/  ULDC UR4, c[0x0][0xc3c] ;  /* 0x00030f0000047ab9 */ /* 0x000fe20000000800 */
[----:B------:R-:W-:-:S05]  /*0a40*/  LEA R2, R172, R3, 0x18 ;  /* 0x00000003ac027211 */ /* 0x000fca00078ec0ff */
[----:B------:R-:W0:Y:S01]  /*0a50*/  LDS.128 R28, [R2+0x2a8d0] ;  /* 0x02a8d000021c7984 */ /* 0x000e220000000c00 */
[----:B------:R-:W-:Y:S06]  /*0a60*/  BAR.ARV 0x4, 0x180 ;  /* 0x0106000000007b1d */ /* 0x000fec0000002000 */
[----:B0-----:R-:W-:-:S13]  /*0a70*/  ISETP.GE.AND P0, PT, R31, UR4, PT ;  /* 0x000000041f007c0c */ /* 0x001fda000bf06270 */
[----:B------:R-:W-:Y:S05]  /*0a80*/  @P0 BRA `(.L_x_1546) ;  /* 0x000002b800fc0947 */ /* 0x000fea0003800000 */
[----:B------:R-:W2:Y:S01]  /*0a90*/  LDL R4, [R1+0x58] ;  /* 0x0000580001047983 */ /* 0x000ea20000100800 */
[----:B------:R-:W-:Y:S01]  /*0aa0*/  VIADD R0, R0, 0xffffff80 ;  /* 0xffffff8000007836 */ /* 0x000fe20000000000 */
[----:B------:R-:W-:Y:S01]  /*0ab0*/  R2UR UR4, R2 ;  /* 0x00000000020472ca */ /* 0x000fe200000e0000 */
[----:B------:R-:W-:Y:S02]  /*0ac0*/  IMAD.MOV.U32 R208, RZ, RZ, RZ ;  /* 0x000000ffffd07224 */ /* 0x000fe400078e00ff */
[----:B------:R-:W-:Y:S01]  /*0ad0*/  IMAD.MOV.U32 R17, RZ, RZ, RZ ;  /* 0x000000ffff117224 */ /* 0x000fe200078e00ff */
[----:B------:R-:W-:Y:S01]  /*0ae0*/  SHF.R.S32.HI R3, RZ, 0x1f, R0 ;  /* 0x0000001fff037819 */ /* 0x000fe20000011400 */
[----:B------:R-:W-:Y:S02]  /*0af0*/  IMAD.MOV.U32 R175, RZ, RZ, RZ ;  /* 0x000000ffffaf7224 */ /* 0x000fe400078e00ff */
[----:B------:R-:W-:Y:S01]  /*0b00*/  IMAD.MOV.U32 R164, RZ, RZ, RZ ;  /* 0x000000ffffa47224 */ /* 0x000fe200078e00ff */
[----:B------:R-:W-:Y:S01]  /*0b10*/  LEA.HI R225, R3, R0, RZ, 0x3 ;  /* 0x0000000003e17211 */ /* 0x000fe200078f18ff */
[----:B------:R-:W-:-:S03]  /*0b20*/  IMAD.MOV.U32 R23, RZ, RZ, RZ ;  /* 0x000000ffff177224 */ /* 0x000fc600078e00ff */
[----:B------:R-:W-:Y:S01]  /*0b30*/  LOP3.LUT R205, R225, 0xfffffff8, RZ, 0xc0, !PT ;  /* 0xfffffff8e1cd7812 */ /* 0x000fe200078ec0ff */
[----:B------:R-:W-:Y:S01]  /*0b40*/  UIADD3 UR4, UR4, 0xc400, URZ ;  /* 0x0000c40004047890 */ /* 0x000fe2000fffe03f */
[----:B------:R-:W-:-:S03]  /*0b50*/  SHF.R.S32.HI R225, RZ, 0x3, R225 ;  /* 0x00000003ffe17819 */ /* 0x000fc600000114e1 */
[----:B------:R-:W-:-:S04]  /*0b60*/  IMAD.IADD R205, R0, 0x1, -R205 ;  /* 0x0000000100cd7824 */ /* 0x000fc800078e0acd */
[----:B------:R-:W-:-:S04]  /*0b70*/  IMAD.SHL.U32 R203, R205, 0x8, RZ ;  /* 0x00000008cdcb7824 */ /* 0x000fc800078e00ff */
[----:B------:R-:W-:Y:S01]  /*0b80*/  VIADD R204, R203, 0x40 ;  /* 0x00000040cbcc7836 */ /* 0x000fe20000000000 */
[----:B--2---:R-:W-:Y:S02]  /*0b90*/  R2UR UR5, R4 ;  /* 0x00000000040572ca */ /* 0x004fe400000e0000 */
[----:B------:R-:W-:-:S04]  /*0ba0*/  LEA.HI R4, R3, R0, RZ, 0x7 ;  /* 0x0000000003047211 */ /* 0x000fc800078f38ff */
[----:B------:R-:W-:Y:S02]  /*0bb0*/  LOP3.LUT R5, R4, 0xffffff80, RZ, 0xc0, !PT ;  /* 0xffffff8004057812 */ /* 0x000fe400078ec0ff */
[----:B------:R-:W-:-:S03]  /*0bc0*/  SHF.R.S32.HI R12, RZ, 0x7, R4 ;  /* 0x00000007ff0c7819 */ /* 0x000fc60000011404 */
[----:B------:R-:W-:Y:S01]  /*0bd0*/  IMAD.IADD R228, R0, 0x1, -R5 ;  /* 0x0000000100e47824 */ /* 0x000fe200078e0a05 */
[----:B------:R-:W-:Y:S01]  /*0be0*/  LEA.HI R5, R3, R0, RZ, 0x4 ;  /* 0x0000000003057211 */ /* 0x000fe200078f20ff */
[----:B------:R0:W-:Y:S01]  /*0bf0*/  STL [R1+0x4c], R12 ;  /* 0x00004c0c01007387 */ /* 0x0001e20000100800 */
[----:B------:R-:W-:Y:S01]  /*0c00*/  LEA.HI R4, R4, R12, RZ, 0x1 ;  /* 0x0000000c04047211 */ /* 0x000fe200078f08ff */
[----:B------:R-:W-:Y:S01]  /*0c10*/  ULOP3.LUT UR5, UR5, 0x1, URZ, 0xfc, !UPT ;  /* 0x0000000105057892 */ /* 0x000fe2000f8efc3f */
[----:B------:R-:W-:Y:S02]  /*0c20*/  SHF.R.S32.HI R9, RZ, 0x1f, R228 ;  /* 0x0000001fff097819 */ /* 0x000fe400000114e4 */
[----:B------:R-:W-:Y:S02]  /*0c30*/  SHF.R.S32.HI R6, RZ, 0x4, R5 ;  /* 0x00000004ff067819 */ /* 0x000fe40000011405 */
[CC--:B------:R-:W-:Y:S02]  /*0c40*/  LEA.HI R10, R9.reuse, R228.reuse, RZ, 0x2 ;  /* 0x000000e4090a7211 */ /* 0x0c0fe400078f10ff */
[----:B------:R-:W-:-:S02]  /*0c50*/  LEA.HI R9, R9, R228, RZ, 0x5 ;  /* 0x000000e409097211 */ /* 0x000fc400078f28ff */
[--C-:B------:R-:W-:Y:S02]  /*0c60*/  SHF.R.S32.HI R8, RZ, 0x2, R10.reuse ;  /* 0x00000002ff087819 */ /* 0x100fe4000001140a */
[----:B------:R-:W-:Y:S02]  /*0c70*/  SHF.R.S32.HI R7, RZ, 0x1f, R10 ;  /* 0x0000001fff077819 */ /* 0x000fe4000001140a */
[----:B------:R-:W-:Y:S02]  /*0c80*/  SHF.R.S32.HI R9, RZ, 0x5, R9 ;  /* 0x00000005ff097819 */ /* 0x000fe40000011409 */
[----:B------:R-:W-:Y:S02]  /*0c90*/  LEA.HI R11, R7, R8, RZ, 0x3 ;  /* 0x00000008070b7211 */ /* 0x000fe400078f18ff */
[----:B------:R-:W-:Y:S02]  /*0ca0*/  LEA.HI R7, R5, R6, RZ, 0x1 ;  /* 0x0000000605077211 */ /* 0x000fe400078f08ff */
[----:B------:R-:W-:-:S02]  /*0cb0*/  LOP3.LUT R11, R11, 0xfffffff8, RZ, 0xc0, !PT ;  /* 0xfffffff80b0b7812 */ /* 0x000fc400078ec0ff */
[----:B------:R-:W-:Y:S02]  /*0cc0*/  LOP3.LUT R7, R7, 0x1ffffffe, RZ, 0xc0, !PT ;  /* 0x1ffffffe07077812 */ /* 0x000fe400078ec0ff */
[----:B------:R-:W-:Y:S01]  /*0cd0*/  LOP3.LUT R5, R5, 0x3fffff0, RZ, 0xc0, !PT ;  /* 0x03fffff005057812 */ /* 0x000fe200078ec0ff */
[----:B------:R-:W-:Y:S01]  /*0ce0*/  IMAD.IADD R8, R8, 0x1, -R11 ;  /* 0x0000000108087824 */ /* 0x000fe200078e0a0b */
[----:B------:R-:W-:Y:S01]  /*0cf0*/  LOP3.LUT R4, R4, 0x3fffffe, RZ, 0xc0, !PT ;  /* 0x03fffffe04047812 */ /* 0x000fe200078ec0ff */
[----:B------:R-:W-:Y:S01]  /*0d00*/  IMAD.IADD R7, R6, 0x1, -R7 ;  /* 0x0000000106077824 */ /* 0x000fe200078e0a07 */
[-C--:B------:R-:W-:Y:S01]  /*0d10*/  LEA.HI R6, R3, R0.reuse, RZ, 0x5 ;  /* 0x0000000003067211 */ /* 0x080fe200078f28ff */
[----:B------:R-:W-:Y:S01]  /*0d20*/  IMAD R9, R9, 0x10, R8 ;  /* 0x0000001009097824 */ /* 0x000fe200078e0208 */
[----:B------:R-:W-:Y:S01]  /*0d30*/  LEA.HI R8, R3, R0, RZ, 0x2 ;  /* 0x0000000003087211 */ /* 0x000fe200078f10ff */
[----:B------:R-:W-:Y:S01]  /*0d40*/  IMAD.IADD R5, R0, 0x1, -R5 ;  /* 0x0000000100057824 */ /* 0x000fe200078e0a05 */
[----:B------:R-:W-:Y:S01]  /*0d50*/  SHF.R.S32.HI R6, RZ, 0x5, R6 ;  /* 0x00000005ff067819 */ /* 0x000fe20000011406 */
[----:B------:R-:W-:Y:S01]  /*0d60*/  IMAD.IADD R4, R12, 0x1, -R4 ;  /* 0x000000010c047824 */ /* 0x000fe200078e0a04 */
[----:B------:R-:W-:-:S02]  /*0d70*/  LOP3.LUT R209, R8, 0xfffffffc, RZ, 0xc0, !PT ;  /* 0xfffffffc08d17812 */ /* 0x000fc400078ec0ff */
[--C-:B------:R-:W-:Y:S01]  /*0d80*/  SHF.R.S32.HI R174, RZ, 0x2, R8.reuse ;  /* 0x00000002ffae7819 */ /* 0x100fe20000011408 */
[----:B------:R-:W-:Y:S01]  /*0d90*/  IMAD R13, R4, 0x40, R9 ;  /* 0x00000040040d7824 */ /* 0x000fe200078e0209 */
[----:B------:R-:W-:Y:S01]  /*0da0*/  SHF.R.S32.HI R3, RZ, 0x1f, R8 ;  /* 0x0000001fff037819 */ /* 0x000fe20000011408 */
[----:B------:R-:W-:Y:S02]  /*0db0*/  IMAD.IADD R209, R0, 0x1, -R209 ;  /* 0x0000000100d17824 */ /* 0x000fe400078e0ad1 */
[----:B------:R-:W-:Y:S01]  /*0dc0*/  IMAD R8, R6, 0x10, R5 ;  /* 0x0000001006087824 */ /* 0x000fe200078e0205 */
[----:B------:R-:W-:Y:S01]  /*0dd0*/  LEA.HI R3, R3, R174, RZ, 0x3 ;  /* 0x000000ae03037211 */ /* 0x000fe200078f18ff */
[----:B------:R-:W-:Y:S01]  /*0de0*/  VIADD R5, R174, 0x40 ;  /* 0x00000040ae057836 */ /* 0x000fe20000000000 */
[----:B------:R-:W-:Y:S01]  /*0df0*/  STL [R1+0x50], R13 ;  /* 0x0000500d01007387 */ /* 0x000fe20000100800 */
[----:B------:R-:W-:Y:S01]  /*0e00*/  IMAD.SHL.U32 R162, R209, 0x4, RZ ;  /* 0x00000004d1a27824 */ /* 0x000fe200078e00ff */
[----:B------:R-:W-:Y:S01]  /*0e10*/  LOP3.LUT R3, R3, 0xfffffff8, RZ, 0xc0, !PT ;  /* 0xfffffff803037812 */ /* 0x000fe200078ec0ff */
[----:B------:R-:W-:Y:S01]  /*0e20*/  IMAD.SHL.U32 R181, R5, 0x40, RZ ;  /* 0x0000004005b57824 */ /* 0x000fe200078e00ff */
[----:B------:R-:W-:Y:S01]  /*0e30*/  SHF.R.S32.HI R0, RZ, 0x1f, R5 ;  /* 0x0000001fff007819 */ /* 0x000fe20000011405 */
[----:B------:R-:W-:-:S02]  /*0e40*/  VIADD R177, R162, 0x20 ;  /* 0x00000020a2b17836 */ /* 0x000fc40000000000 */
[----:B------:R-:W-:Y:S01]  /*0e50*/  VIADD R176, R162, 0x40 ;  /* 0x00000040a2b07836 */ /* 0x000fe20000000000 */
[----:B------:R-:W-:Y:S01]  /*0e60*/  LEA.HI R0, R0, R5, RZ, 0x3 ;  /* 0x0000000500007211 */ /* 0x000fe200078f18ff */
[----:B------:R-:W-:Y:S01]  /*0e70*/  IMAD.IADD R167, R162, 0x1, R177 ;  /* 0x00000001a2a77824 */ /* 0x000fe200078e02b1 */
[----:B------:R-:W-:Y:S01]  /*0e80*/  LOP3.LUT R181, R181, 0x1c0, RZ, 0xc0, !PT ;  /* 0x000001c0b5b57812 */ /* 0x000fe200078ec0ff */
[----:B------:R-:W-:Y:S02]  /*0e90*/  IMAD.IADD R227, R174, 0x1, -R3 ;  /* 0x00000001aee37824 */ /* 0x000fe400078e0a03 */
[----:B------:R-:W-:Y:S01]  /*0ea0*/  IMAD.SHL.U32 R200, R0, 0x40, RZ ;  /* 0x0000004000c87824 */ /* 0x000fe200078e00ff */
[----:B------:R-:W-:Y:S01]  /*0eb0*/  SHF.R.S32.HI R0, RZ, 0x1f, R167 ;  /* 0x0000001fff007819 */ /* 0x000fe200000114a7 */
[----:B------:R-:W-:Y:S01]  /*0ec0*/  IMAD.IADD R168, R162, 0x1, R176 ;  /* 0x00000001a2a87824 */ /* 0x000fe200078e02b0 */
[----:B------:R-:W-:Y:S01]  /*0ed0*/  SHF.R.U32.HI R14, RZ, 0x3, R181 ;  /* 0x00000003ff0e7819 */ /* 0x000fe200000116b5 */
[----:B------:R-:W-:Y:S01]  /*0ee0*/  IMAD.SHL.U32 R185, R227, 0x40, RZ ;  /* 0x00000040e3b97824 */ /* 0x000fe200078e00ff */
[-C--:B------:R-:W-:Y:S01]  /*0ef0*/  LEA.HI R170, R0, R167.reuse, RZ, 0x3 ;  /* 0x000000a700aa7211 */ /* 0x080fe200078f18ff */
[----:B0-----:R-:W-:Y:S01]  /*0f00*/  IMAD R12, R8, 0x8, R7 ;  /* 0x00000008080c7824 */ /* 0x001fe200078e0207 */
[----:B------:R-:W-:Y:S01]  /*0f10*/  SHF.R.S32.HI R3, RZ, 0x1f, R168 ;  /* 0x0000001fff037819 */ /* 0x000fe200000114a8 */
[----:B------:R-:W-:Y:S01]  /*0f20*/  IMAD.SHL.U32 R187, R6, 0x200, RZ ;  /* 0x0000020006bb7824 */ /* 0x000fe200078e00ff */
[----:B------:R-:W-:Y:S01]  /*0f30*/  LEA.HI R0, R0, R167, RZ, 0x6 ;  /* 0x000000a700007211 */ /* 0x000fe200078f30ff */
[----:B------:R-:W-:Y:S01]  /*0f40*/  IMAD.SHL.U32 R18, R209, 0x8, RZ ;  /* 0x00000008d1127824 */ /* 0x000fe200078e00ff */
[----:B------:R-:W-:Y:S01]  /*0f50*/  LOP3.LUT R185, R185, 0x1c0, RZ, 0xc0, !PT ;  /* 0x000001c0b9b97812 */ /* 0x000fe200078ec0ff */
[----:B------:R-:W-:Y:S01]  /*0f60*/  VIADD R179, R162, 0x10 ;  /* 0x00000010a2b37836 */ /* 0x000fe20000000000 */
[CC--:B------:R-:W-:Y:S01]  /*0f70*/  LEA.HI R5, R3.reuse, R168.reuse, RZ, 0x6 ;  /* 0x000000a803057211 */ /* 0x0c0fe200078f30ff */
[----:B------:R-:W-:Y:S01]  /*0f80*/  IMAD.SHL.U32 R0, R0, 0x80, RZ ;  /* 0x0000008000007824 */ /* 0x000fe200078e00ff */
[----:B------:R-:W-:Y:S01]  /*0f90*/  LEA.HI R4, R3, R168, RZ, 0x3 ;  /* 0x000000a803047211 */ /* 0x000fe200078f18ff */
[C---:B------:R-:W-:Y:S01]  /*0fa0*/  VIADD R22, R18.reuse, 0x60 ;  /* 0x0000006012167836 */ /* 0x040fe20000000000 */
[----:B------:R-:W-:Y:S01]  /*0fb0*/  SHF.R.U32.HI R186, RZ, 0x3, R185 ;  /* 0x00000003ffba7819 */ /* 0x000fe200000116b9 */
[----:B------:R-:W-:Y:S01]  /*0fc0*/  IMAD.SHL.U32 R6, R5, 0x80, RZ ;  /* 0x0000008005067824 */ /* 0x000fe200078e00ff */
[--C-:B------:R-:W-:Y:S01]  /*0fd0*/  LOP3.LUT R3, R185, 0x38, R170.reuse, 0xf8, !PT ;  /* 0x00000038b9037812 */ /* 0x100fe200078ef8aa */
[C---:B------:R-:W-:Y:S01]  /*0fe0*/  VIADD R160, R18.reuse, 0x80 ;  /* 0x0000008012a07836 */ /* 0x040fe20000000000 */
[----:B------:R-:W-:Y:S01]  /*0ff0*/  LOP3.LUT R7, R181, 0x38, R170, 0xf8, !PT ;  /* 0x00000038b5077812 */ /* 0x000fe200078ef8aa */
[----:B------:R-:W-:Y:S01]  /*1000*/  VIADD R161, R18, 0xa0 ;  /* 0x000000a012a17836 */ /* 0x000fe20000000000 */
[----:B------:R-:W-:Y:S01]  /*1010*/  LOP3.LUT R5, R185, 0x38, R4, 0xf8, !PT ;  /* 0x00000038b9057812 */ /* 0x000fe200078ef804 */
[----:B------:R-:W-:Y:S01]  /*1020*/  VIADD R178, R162, 0x30 ;  /* 0x00000030a2b27836 */ /* 0x000fe20000000000 */
[----:B------:R-:W-:Y:S01]  /*1030*/  LOP3.LUT R200, R200, 0xfffffe00, RZ, 0xc0, !PT ;  /* 0xfffffe00c8c87812 */ /* 0x000fe200078ec0ff */
[----:B------:R-:W-:Y:S01]  /*1040*/  VIADD R180, R162, 0x50 ;  /* 0x00000050a2b47836 */ /* 0x000fe20000000000 */
[----:B------:R-:W-:-:S02]  /*1050*/  LOP3.LUT R0, R0, 0xffffe000, RZ, 0xc0, !PT ;  /* 0xffffe00000007812 */ /* 0x000fc400078ec0ff */
[----:B------:R-:W-:Y:S02]  /*1060*/  LOP3.LUT R3, R3, R186, RZ, 0x3c, !PT ;  /* 0x000000ba03037212 */ /* 0x000fe400078e3cff */
[----:B------:R-:W-:Y:S02]  /*1070*/  LOP3.LUT R9, R7, R14, RZ, 0x3c, !PT ;  /* 0x0000000e07097212 */ /* 0x000fe400078e3cff */
[----:B------:R-:W-:Y:S02]  /*1080*/  LOP3.LUT R7, R5, R186, RZ, 0x3c, !PT ;  /* 0x000000ba05077212 */ /* 0x000fe400078e3cff */
[-C--:B------:R-:W-:Y:S01]  /*1090*/  IADD3 R5, R3, R0.reuse, R187 ;  /* 0x0000000003057210 */ /* 0x080fe20007ffe0bb */
[----:B------:R-:W-:Y:S01]  /*10a0*/  IMAD.U32 R3, RZ, RZ, UR4 ;  /* 0x00000004ff037e24 */ /* 0x000fe2000f8e00ff */
[----:B------:R-:W-:Y:S01]  /*10b0*/  IADD3 R9, R9, R0, R200 ;  /* 0x0000000009097210 */ /* 0x000fe20007ffe0c8 */
[----:B------:R-:W-:Y:S01]  /*10c0*/  IMAD.U32 R0, RZ, RZ, UR5 ;  /* 0x00000005ff007e24 */ /* 0x000fe2000f8e00ff */
[----:B------:R-:W-:-:S02]  /*10d0*/  LOP3.LUT R8, R181, 0x38, R4, 0xf8, !PT ;  /* 0x00000038b5087812 */ /* 0x000fc400078ef804 */
[----:B------:R-:W-:Y:S02]  /*10e0*/  LOP3.LUT R6, R6, 0xffffe000, RZ, 0xc0, !PT ;  /* 0xffffe00006067812 */ /* 0x000fe400078ec0ff */
[----:B------:R-:W-:Y:S01]  /*10f0*/  STL [R1+0x30], R0 ;  /* 0x0000300001007387 */ /* 0x000fe20000100800 */
[----:B------:R-:W-:Y:S02]  /*1100*/  LOP3.LUT R11, R8, R14, RZ, 0x3c, !PT ;  /* 0x0000000e080b7212 */ /* 0x000fe400078e3cff */
[-C--:B------:R-:W-:Y:S01]  /*1110*/  IADD3 R8, R7, R6.reuse, R187 ;  /* 0x0000000607087210 */ /* 0x080fe20007ffe0bb */
[----:B------:R0:W-:Y:S01]  /*1120*/  STL [R1+0x48], R3 ;  /* 0x0000480301007387 */ /* 0x0001e20000100800 */
[----:B------:R-:W-:Y:S02]  /*1130*/  LOP3.LUT R7, R181, 0x38, R18, 0xf8, !PT ;  /* 0x00000038b5077812 */ /* 0x000fe400078ef812 */
[----:B------:R-:W-:Y:S01]  /*1140*/  IADD3 R11, R11, R6, R200 ;  /* 0x000000060b0b7210 */ /* 0x000fe20007ffe0c8 */
[----:B------:R-:W-:Y:S01]  /*1150*/  IMAD.SHL.U32 R6, R12, 0x8, RZ ;  /* 0x000000080c067824 */ /* 0x000fe200078e00ff */
[----:B------:R-:W-:-:S02]  /*1160*/  LOP3.LUT R7, R200, R7, R14, 0xf6, !PT ;  /* 0x00000007c8077212 */ /* 0x000fc400078ef60e */
[----:B------:R-:W-:Y:S02]  /*1170*/  SHF.R.S32.HI R171, RZ, 0x3, R4 ;  /* 0x00000003ffab7819 */ /* 0x000fe40000011404 */
[----:B------:R-:W-:Y:S01]  /*1180*/  STL [R1+0x54], R6 ;  /* 0x0000540601007387 */ /* 0x000fe20000100800 */
[----:B0-----:R-:W-:Y:S02]  /*1190*/  SHF.R.S32.HI R3, RZ, 0x1f, R203 ;  /* 0x0000001fff037819 */ /* 0x001fe400000114cb */
[----:B------:R-:W-:Y:S02]  /*11a0*/  LOP3.LUT R3, R10, 0x7ffffffc, RZ, 0xc0, !PT ;  /* 0x7ffffffc0a037812 */ /* 0x000fe400078ec0ff */
[----:B------:R-:W-:Y:S02]  /*11b0*/  LEA.HI R0, R209, R209, RZ, 0x1 ;  /* 0x000000d1d1007211 */ /* 0x000fe400078f08ff */
[----:B------:R-:W-:Y:S01]  /*11c0*/  SHF.R.S32.HI R19, RZ, 0x1f, R18 ;  /* 0x0000001fff137819 */ /* 0x000fe20000011412 */
[----:B------:R-:W-:Y:S01]  /*11d0*/  IMAD.IADD R3, R228, 0x1, -R3 ;  /* 0x00000001e4037824 */ /* 0x000fe200078e0a03 */
[----:B------:R-:W-:-:S02]  /*11e0*/  LOP3.LUT R0, R0, 0x1ffffffe, RZ, 0xc0, !PT ;  /* 0x1ffffffe00007812 */ /* 0x000fc400078ec0ff */
[----:B------:R-:W-:Y:S01]  /*11f0*/  SHF.R.S32.HI R173, RZ, 0x1f, R22 ;  /* 0x0000001fffad7819 */ /* 0x000fe20000011416 */
[----:B------:R-:W-:Y:S01]  /*1200*/  IMAD.SHL.U32 R182, R3, 0x2, RZ ;  /* 0x0000000203b67824 */ /* 0x000fe200078e00ff */
[----:B------:R-:W-:Y:S01]  /*1210*/  LEA R3, R7, UR4, 0x1 ;  /* 0x0000000407037c11 */ /* 0x000fe2000f8e08ff */
[----:B------:R-:W-:Y:S01]  /*1220*/  IMAD.IADD R0, R209, 0x1, -R0 ;  /* 0x00000001d1007824 */ /* 0x000fe200078e0a00 */
[----:B------:R-:W-:Y:S01]  /*1230*/  SHF.R.S32.HI R184, RZ, 0x1f, R160 ;  /* 0x0000001fffb87819 */ /* 0x000fe200000114a0 */
[C---:B------:R-:W-:Y:S01]  /*1240*/  VIADD R222, R182.reuse, 0x20 ;  /* 0x00000020b6de7836 */ /* 0x040fe20000000000 */
[----:B------:R-:W-:Y:S01]  /*1250*/  SHF.R.S32.HI R183, RZ, 0x1f, R161 ;  /* 0x0000001fffb77819 */ /* 0x000fe200000114a1 */
[C---:B------:R-:W-:Y:S01]  /*1260*/  VIADD R219, R182.reuse, 0x38 ;  /* 0x00000038b6db7836 */ /* 0x040fe20000000000 */
[----:B------:R0:W-:Y:S01]  /*1270*/  STL [R1+0x40], R3 ;  /* 0x0000400301007387 */ /* 0x0001e20000100800 */
[C---:B------:R-:W-:Y:S01]  /*1280*/  VIADD R216, R182.reuse, 0x50 ;  /* 0x00000050b6d87836 */ /* 0x040fe20000000000 */
[----:B------:R-:W-:Y:S01]  /*1290*/  SHF.R.S32.HI R10, RZ, 0x1f, R204 ;  /* 0x0000001fff0a7819 */ /* 0x000fe200000114cc */
[C---:B------:R-:W-:Y:S01]  /*12a0*/  VIADD R213, R182.reuse, 0x68 ;  /* 0x00000068b6d57836 */ /* 0x040fe20000000000 */
[----:B------:R-:W-:Y:S01]  /*12b0*/  SHF.R.S32.HI R170, RZ, 0x3, R170 ;  /* 0x00000003ffaa7819 */ /* 0x000fe200000114aa */
[----:B------:R-:W-:-:S02]  /*12c0*/  VIADD R221, R182, 0x28 ;  /* 0x00000028b6dd7836 */ /* 0x000fc40000000000 */
[C---:B------:R-:W-:Y:S02]  /*12d0*/  VIADD R218, R182.reuse, 0x40 ;  /* 0x00000040b6da7836 */ /* 0x040fe40000000000 */
[C---:B------:R-:W-:Y:S01]  /*12e0*/  VIADD R215, R182.reuse, 0x58 ;  /* 0x00000058b6d77836 */ /* 0x040fe20000000000 */
[----:B0-----:R-:W-:Y:S01]  /*12f0*/  SHF.R.S32.HI R3, RZ, 0x1f, R222 ;  /* 0x0000001fff037819 */ /* 0x001fe200000114de */
[C---:B------:R-:W-:Y:S01]  /*1300*/  VIADD R212, R182.reuse, 0x70 ;  /* 0x00000070b6d47836 */ /* 0x040fe20000000000 */
[----:B------:R-:W-:Y:S01]  /*1310*/  SHF.R.S32.HI R3, RZ, 0x1f, R219 ;  /* 0x0000001fff037819 */ /* 0x000fe200000114db */
[C---:B------:R-:W-:Y:S01]  /*1320*/  VIADD R223, R182.reuse, 0x18 ;  /* 0x00000018b6df7836 */ /* 0x040fe20000000000 */
[----:B------:R-:W-:Y:S01]  /*1330*/  SHF.R.S32.HI R3, RZ, 0x1f, R216 ;  /* 0x0000001fff037819 */ /* 0x000fe200000114d8 */
[C---:B------:R-:W-:Y:S01]  /*1340*/  VIADD R220, R182.reuse, 0x30 ;  /* 0x00000030b6dc7836 */ /* 0x040fe20000000000 */
[----:B------:R-:W-:Y:S01]  /*1350*/  SHF.R.S32.HI R3, RZ, 0x1f, R213 ;  /* 0x0000001fff037819 */ /* 0x000fe200000114d5 */
[C---:B------:R-:W-:Y:S01]  /*1360*/  VIADD R217, R182.reuse, 0x48 ;  /* 0x00000048b6d97836 */ /* 0x040fe20000000000 */
[----:B------:R-:W-:Y:S01]  /*1370*/  LEA R3, R5, UR4, 0x1 ;  /* 0x0000000405037c11 */ /* 0x000fe2000f8e08ff */
[C---:B------:R-:W-:Y:S01]  /*1380*/  VIADD R214, R182.reuse, 0x60 ;  /* 0x00000060b6d67836 */ /* 0x040fe20000000000 */
[----:B------:R-:W-:Y:S01]  /*1390*/  SHF.R.S32.HI R4, RZ, 0x1f, R221 ;  /* 0x0000001fff047819 */ /* 0x000fe200000114dd */
[----:B------:R-:W-:Y:S01]  /*13a0*/  VIADD R211, R182, 0x78 ;  /* 0x00000078b6d37836 */ /* 0x000fe20000000000 */
[----:B------:R-:W-:Y:S01]  /*13b0*/  SHF.R.S32.HI R4, RZ, 0x1f, R218 ;  /* 0x0000001fff047819 */ /* 0x000fe200000114da */
[----:B------:R0:W-:Y:S01]  /*13c0*/  STL [R1+0x44], R3 ;  /* 0x0000440301007387 */ /* 0x0001e20000100800 */
[----:B------:R-:W-:Y:S01]  /*13d0*/  SHF.R.S32.HI R4, RZ, 0x1f, R215 ;  /* 0x0000001fff047819 */ /* 0x000fe200000114d7 */
[----:B------:R-:W-:Y:S01]  /*13e0*/  IMAD R202, R0, 0x8, R13 ;  /* 0x0000000800ca7824 */ /* 0x000fe200078e020d */
[----:B------:R-:W-:-:S02]  /*13f0*/  SHF.R.S32.HI R4, RZ, 0x1f, R212 ;  /* 0x0000001fff047819 */ /* 0x000fc400000114d4 */
[----:B------:R-:W-:Y:S02]  /*1400*/  LEA R5, R9, UR4, 0x1 ;  /* 0x0000000409057c11 */ /* 0x000fe4000f8e08ff */
[----:B------:R-:W-:Y:S02]  /*1410*/  LEA R4, R8, UR4, 0x1 ;  /* 0x0000000408047c11 */ /* 0x000fe4000f8e08ff */
[----:B------:R-:W-:Y:S01]  /*1420*/  SHF.R.S32.HI R6, RZ, 0x1f, R223 ;  /* 0x0000001fff067819 */ /* 0x000fe200000114df */
[----:B------:R1:W-:Y:S01]  /*1430*/  STL [R1+0x38], R5 ;  /* 0x0000380501007387 */ /* 0x0003e20000100800 */
[----:B0-----:R-:W-:Y:S02]  /*1440*/  LEA R3, R11, UR4, 0x1 ;  /* 0x000000040b037c11 */ /* 0x001fe4000f8e08ff */
[----:B------:R-:W-:Y:S01]  /*1450*/  SHF.R.S32.HI R6, RZ, 0x1f, R220 ;  /* 0x0000001fff067819 */ /* 0x000fe200000114dc */
[----:B------:R1:W-:Y:S01]  /*1460*/  STL [R1+0x3c], R4 ;  /* 0x00003c0401007387 */ /* 0x0003e20000100800 */
[----:B------:R-:W-:-:S02]  /*1470*/  SHF.R.S32.HI R6, RZ, 0x1f, R217 ;  /* 0x0000001fff067819 */ /* 0x000fc400000114d9 */
[----:B------:R-:W-:Y:S01]  /*1480*/  SHF.R.S32.HI R6, RZ, 0x1f, R214 ;  /* 0x0000001fff067819 */ /* 0x000fe200000114d6 */
[----:B------:R1:W-:Y:S01]  /*1490*/  STL [R1+0x34], R3 ;  /* 0x0000340301007387 */ /* 0x0003e20000100800 */
[----:B------:R-:W-:-:S07]  /*14a0*/  SHF.R.S32.HI R229, RZ, 0x1f, R211 ;  /* 0x0000001fffe57819 */ /* 0x000fce00000114d3 */
.L_x_1853:
[----:B------:R-:W-:Y:S01]  /*14b0*/  ULDC.64 UR4, c[0x0][0xa28] ;  /* 0x00028a0000047ab9 */ /* 0x000fe20000000a00 */
[----:B0-23--:R-:W0:Y:S01]  /*14c0*/  LDC.64 R6, c[0x0][0xa08] ;  /* 0x00028200ff067b82 */ /* 0x00de220000000a00 */
[----:B------:R-:W-:Y:S01]  /*14d0*/  ISETP.NE.U32.AND P0, PT, RZ, UR4, PT ;  /* 0x00000004ff007c0c */ /* 0x000fe2000bf05070 */
[----:B------:R-:W-:Y:S01]  /*14e0*/  IMAD.MOV.U32 R13, RZ, RZ, RZ ;  /* 0x000000ffff0d7224 */ /* 0x000fe200078e00ff */
[----:B------:R-:W-:Y:S01]  /*14f0*/  ULDC.64 UR6, c[0x0][0xa20] ;  /* 0x0002880000067ab9 */ /* 0x000fe20000000a00 */
[----:B------:R-:W-:Y:S01]  /*1500*/  IMAD.MOV.U32 R129, RZ, RZ, RZ ;  /* 0x000000ffff817224 */ /* 0x000fe200078e00ff */
[----:B------:R-:W-:Y:S01]  /*1510*/  ISETP.NE.AND.EX P0, PT, RZ, UR5, PT, P0 ;  /* 0x00000005ff007c0c */ /* 0x000fe2000bf05300 */
[----:B------:R-:W-:Y:S02]  /*1520*/  ULDC.64 UR4, c[0x0][0xa18] ;  /* 0x0002860000047ab9 */ /* 0x000fe40000000a00 */
[----:B------:R-:W-:-:S04]  /*1530*/  ISETP.NE.U32.AND P1, PT, RZ, UR4, PT ;  /* 0x00000004ff007c0c */ /* 0x000fc8000bf25070 */
[----:B------:R-:W-:Y:S01]  /*1540*/  ISETP.NE.AND.EX P1, PT, RZ, UR5, PT, P1 ;  /* 0x00000005ff007c0c */ /* 0x000fe2000bf25310 */
[----:B------:R-:W-:Y:S02]  /*1550*/  ULDC.64 UR4, c[0x0][0xa08] ;  /* 0x0002820000047ab9 */ /* 0x000fe40000000a00 */
[----:B------:R-:W-:-:S03]  /*1560*/  ISETP.NE.U32.AND P3, PT, RZ, UR4, PT ;  /* 0x00000004ff007c0c */ /* 0x000fc6000bf65070 */
[----:B-1--4-:R-:W1:Y:S01]  /*1570*/  @P0 LDC.64 R4, c[0x0][0xa28] ;  /* 0x00028a00ff040b82 */ /* 0x012e620000000a00 */
[----:B------:R-:W-:Y:S01]  /*1580*/  ISETP.NE.AND.EX P3, PT, RZ, UR5, PT, P3 ;  /* 0x00000005ff007c0c */ /* 0x000fe2000bf65330 */
[----:B0-----:R-:W-:-:S06]  /*1590*/  IMAD.WIDE R10, R31, 0x4, R6 ;  /* 0x000000041f0a7825 */ /* 0x001fcc00078e0206 */
[----:B------:R-:W0:Y:S01]  /*15a0*/  @P1 LDC.64 R8, c[0x0][0xa18] ;  /* 0x00028600ff081b82 */ /* 0x000e220000000a00 */
[----:B------:R-:W-:Y:S02]  /*15b0*/  ULDC UR4, c[0x0][0x288] ;  /* 0x0000a20000047ab9 */ /* 0x000fe40000000800 */
[----:B------:R-:W-:Y:S01]  /*15c0*/  IMAD.U32 R165, RZ, RZ, UR4 ;  /* 0x00000004ffa57e24 */ /* 0x000fe2000f8e00ff */
[----:B------:R-:W-:Y:S02]  /*15d0*/  ULDC.64 UR4, c[0x0][0x418] ;  /* 0x0001060000047ab9 */ /* 0x000fe40000000a00 */
[----:B------:R2:W5:Y:S01]  /*15e0*/  @P3 LDG.E R129, desc[UR60][R10.64] ;  /* 0x0000003c0a813981 */ /* 0x000562000c1e1900 */
[----:B-1----:R-:W-:-:S05]  /*15f0*/  @P0 IMAD.WIDE R4, R31, 0x4, R4 ;  /* 0x000000041f040825 */ /* 0x002fca00078e0204 */
[----:B------:R2:W5:Y:S01]  /*1600*/  @P0 LDG.E R13, desc[UR60][R4.64] ;  /* 0x0000003c040d0981 */ /* 0x000562000c1e1900 */
[----:B0-----:R-:W-:-:S05]  /*1610*/  @P1 IMAD.WIDE R6, R31, 0x4, R8 ;  /* 0x000000041f061825 */ /* 0x001fca00078e0208 */
[----:B------:R2:W5:Y:S01]  /*1620*/  @P1 LDG.E R165, desc[UR60][R6.64] ;  /* 0x0000003c06a51981 */ /* 0x000562000c1e1900 */
[----:B------:R-:W-:Y:S01]  /*1630*/  UISETP.NE.U32.AND UP0, UPT, UR4, URZ, UPT ;  /* 0x0000003f0400728c */ /* 0x000fe2000bf05070 */
[C---:B------:R-:W-:Y:S02]  /*1640*/  LOP3.LUT R3, R30.reuse, 0xff000000, RZ, 0xc0, !PT ;  /* 0xff0000001e037812 */ /* 0x040fe400078ec0ff */
[----:B------:R-:W-:Y:S01]  /*1650*/  ULDC UR4, c[0x0][0x424] ;  /* 0x0001090000047ab9 */ /* 0x000fe20000000800 */
[----:B------:R-:W-:Y:S01]  /*1660*/  UISETP.NE.AND.EX UP0, UPT, UR5, URZ, UPT, UP0 ;  /* 0x0000003f0500728c */ /* 0x000fe2000bf05300 */
[----:B------:R-:W-:Y:S02]  /*1670*/  ISETP.NE.U32.AND P2, PT, RZ, UR6, PT ;  /* 0x00000006ff007c0c */ /* 0x000fe4000bf45070 */
[----:B------:R-:W-:Y:S01]  /*1680*/  ULDC UR5, c[0x0][0x2f0] ;  /* 0x0000bc0000057ab9 */ /* 0x000fe20000000800 */
[----:B------:R-:W-:Y:S01]  /*1690*/  USEL UR4, UR4, 0x1, UP0 ;  /* 0x0000000104047887 */ /* 0x000fe20008000000 */
[----:B------:R-:W-:-:S02]  /*16a0*/  LOP3.LUT R0, R30, 0xff0000, RZ, 0xc0, !PT ;  /* 0x00ff00001e007812 */ /* 0x000fc400078ec0ff */
[----:B------:R-:W-:Y:S01]  /*16b0*/  SHF.R.U32.HI R3, RZ, 0x8, R3 ;  /* 0x00000008ff037819 */ /* 0x000fe20000011603 */
[----:B------:R-:W-:Y:S01]  /*16c0*/  UIMAD UR4, UR4, UR5, URZ ;  /* 0x00000005040472a4 */ /* 0x000fe2000f8e023f */
[----:B------:R-:W-:Y:S02]  /*16d0*/  ISETP.NE.AND.EX P2, PT, RZ, UR7, PT, P2 ;  /* 0x00000007ff007c0c */ /* 0x000fe4000bf45320 */
[----:B------:R-:W-:Y:S01]  /*16e0*/  ULDC UR5, c[0x0][0x348] ;  /* 0x0000d20000057ab9 */ /* 0x000fe20000000800 */
[----:B------:R-:W-:Y:S01]  /*16f0*/  LEA.HI R206, R0, R3, RZ, 0x10 ;  /* 0x0000000300ce7211 */ /* 0x000fe200078f80ff */
[----:B------:R-:W-:Y:S01]  /*1700*/  IMAD.MOV.U32 R207, RZ, RZ, R31 ;  /* 0x000000ffffcf7224 */ /* 0x000fe200078e001f */
[----:B------:R-:W-:Y:S01]  /*1710*/  LOP3.LUT R169, R30, 0xffff, RZ, 0xc0, !PT ;  /* 0x0000ffff1ea97812 */ /* 0x000fe200078ec0ff */
[----:B--2---:R-:W-:Y:S07]  /*1720*/  @P1 BRA `(.L_x_1547) ;  /* 0x0000000000241947 */ /* 0x004fee0003800000 */
        /* <DEDUP_REMOVED lines=9> */
.L_x_1547:
[----:B------:R-:W-:Y:S02]  /*17c0*/  IMAD.U32 R25, RZ, RZ, UR5 ;  /* 0x00000005ff197e24 */ /* 0x000fe4000f8e00ff */
[----:B------:R-:W-:Y:S01]  /*17d0*/  IMAD.U32 R26, RZ, RZ, UR4 ;  /* 0x00000004ff1a7e24 */ /* 0x000fe2000f8e00ff */
[----:B------:R-:W-:Y:S06]  /*17e0*/  @!P2 BRA `(.L_x_1548) ;  /* 0x000000000010a947 */ /* 0x000fec0003800000 */
[----:B------:R-:W0:Y:S02]  /*17f0*/  LDC.64 R26, c[0x0][0xa20] ;  /* 0x00028800ff1a7b82 */ /* 0x000e240000000a00 */
[----:B0-----:R-:W-:-:S06]  /*1800*/  IMAD.WIDE R26, R31, 0x4, R26 ;  /* 0x000000041f1a7825 */ /* 0x001fcc00078e021a */
[----:B------:R0:W5:Y:S01]  /*1810*/  LDG.E R26, desc[UR60][R26.64] ;  /* 0x0000003c1a1a7981 */ /* 0x000162000c1e1900 */
[----:B------:R-:W-:Y:S05]  /*1820*/  BRA `(.L_x_1549) ;  /* 0x0000000000107947 */ /* 0x000fea0003800000 */
.L_x_1548:
[----:B------:R-:W-:Y:S05]  /*1830*/  @!P3 BRA `(.L_x_1549) ;  /* 0x00000000000cb947 */ /* 0x000fea0003800000 */
[----:B------:R-:W2:Y:S04]  /*1840*/  LDG.E R3, desc[UR60][R10.64] ;  /* 0x0000003c0a037981 */ /* 0x000ea8000c1e1900 */
[----:B------:R-:W2:Y:S02]  /*1850*/  LDG.E R26, desc[UR60][R10.64+0x4] ;  /* 0x0000043c0a1a7981 */ /* 0x000ea4000c1e1900 */
[----:B--2---:R-:W-:-:S07]  /*1860*/  IMAD.IADD R26, R26, 0x1, -R3 ;  /* 0x000000011a1a7824 */ /* 0x004fce00078e0a03 */
.L_x_1549:
[----:B------:R-:W-:Y:S01]  /*1870*/  ULDC.64 UR4, c[0x0][0xa10] ;  /* 0x0002840000047ab9 */ /* 0x000fe20000000a00 */
[----:B------:R-:W1:Y:S01]  /*1880*/  LDC R4, c[0x0][0x448] ;  /* 0x00011200ff047b82 */ /* 0x000e620000000800 */
[----:B------:R-:W-:-:S04]  /*1890*/  ISETP.NE.U32.AND P0, PT, RZ, UR4, PT ;  /* 0x00000004ff007c0c */ /* 0x000fc8000bf05070 */
[----:B------:R-:W-:Y:S01]  /*18a0*/  ISETP.NE.AND.EX P0, PT, RZ, UR5, PT, P0 ;  /* 0x00000005ff007c0c */ /* 0x000fe2000bf05300 */
[----:B------:R-:W-:Y:S02]  /*18b0*/  ULDC.64 UR4, c[0x0][0xa30] ;  /* 0x00028c0000047ab9 */ /* 0x000fe40000000a00 */
[----:B------:R-:W-:-:S04]  /*18c0*/  ISETP.NE.U32.AND P1, PT, RZ, UR4, PT ;  /* 0x00000004ff007c0c */ /* 0x000fc8000bf25070 */
[----:B------:R-:W-:-:S06]  /*18d0*/  ISETP.NE.AND.EX P1, PT, RZ, UR5, PT, P1 ;  /* 0x00000005ff007c0c */ /* 0x000fcc000bf25310 */
[----:B------:R-:W2:Y:S08]  /*18e0*/  @P0 LDC.64 R6, c[0x0][0xa10] ;  /* 0x00028400ff060b82 */ /* 0x000eb00000000a00 */
[----:B------:R-:W3:Y:S01]  /*18f0*/  @P1 LDC.64 R8, c[0x0][0xa30] ;  /* 0x00028c00ff081b82 */ /* 0x000ee20000000a00 */
[----:B--2---:R-:W-:-:S05]  /*1900*/  @P0 IMAD.WIDE R6, R31, 0x4, R6 ;  /* 0x000000041f060825 */ /* 0x004fca00078e0206 */
[----:B------:R-:W2:Y:S04]  /*1910*/  @P0 LDG.E R0, desc[UR60][R6.64] ;  /* 0x0000003c06000981 */ /* 0x000ea8000c1e1900 */
[----:B------:R-:W2:Y:S01]  /*1920*/  @P0 LDG.E R3, desc[UR60][R6.64+0x4] ;  /* 0x0000043c06030981 */ /* 0x000ea2000c1e1900 */
[----:B-----5:R-:W-:Y:S02]  /*1930*/  IMAD.MOV.U32 R140, RZ, RZ, R26 ;  /* 0x000000ffff8c7224 */ /* 0x020fe400078e001a */
[----:B---3--:R-:W-:-:S05]  /*1940*/  @P1 IMAD.WIDE R8, R31, 0x4, R8 ;  /* 0x000000041f081825 */ /* 0x008fca00078e0208 */
[----:B------:R3:W5:Y:S01]  /*1950*/  @P1 LDG.E R140, desc[UR60][R8.64] ;  /* 0x0000003c088c1981 */ /* 0x000762000c1e1900 */
[----:B-1----:R-:W-:Y:S01]  /*1960*/  ISETP.NE.AND P1, PT, R4, 0x1, PT ;  /* 0x000000010400780c */ /* 0x002fe20003f25270 */
[----:B------:R-:W-:Y:S01]  /*1970*/  IMAD.SHL.U32 R188, R29, 0x80, RZ ;  /* 0x000000801dbc7824 */ /* 0x000fe200078e00ff */
[----:B------:R-:W1:Y:S01]  /*1980*/  LDC.64 R4, c[0x0][0x9e0] ;  /* 0x00027800ff047b82 */ /* 0x000e620000000a00 */
[----:B------:R-:W-:-:S10]  /*1990*/  IMAD.IADD R12, R26, 0x1, -R13 ;  /* 0x000000011a0c7824 */ /* 0x000fd400078e0a0d */
[----:B------:R-:W4:Y:S08]  /*19a0*/  @P1 LDC R10, c[0x0][0x44c] ;  /* 0x00011300ff0a1b82 */ /* 0x000f300000000800 */
[----:B------:R-:W0:Y:S01]  /*19b0*/  @P1 LDC R11, c[0x0][0x450] ;  /* 0x00011400ff0b1b82 */ /* 0x000e220000000800 */
[----:B-1----:R-:W-:Y:S01]  /*19c0*/  ISETP.GE.AND P2, PT, R5, 0x1, PT ;  /* 0x000000010500780c */ /* 0x002fe20003f46270 */
[----:B--2---:R-:W-:-:S02]  /*19d0*/  @P0 IMAD.IADD R25, R3, 0x1, -R0 ;  /* 0x0000000103190824 */ /* 0x004fc400078e0a00 */
[----:B------:R-:W-:Y:S02]  /*19e0*/  VIADD R3, R188, 0x7f ;  /* 0x0000007fbc037836 */ /* 0x000fe40000000000 */
[----:B------:R-:W-:Y:S02]  /*19f0*/  IMAD.IADD R166, R12, 0x1, R25 ;  /* 0x000000010ca67824 */ /* 0x000fe400078e0219 */
[----:B----4-:R-:W-:-:S04]  /*1a00*/  @P1 IMAD.HI.U32 R6, R3, R10, RZ ;  /* 0x0000000a03061227 */ /* 0x010fc800078e00ff */
[C---:B------:R-:W-:Y:S01]  /*1a10*/  VIADD R0, R166.reuse, 0x5f ;  /* 0x0000005fa6007836 */ /* 0x040fe20000000000 */
[----:B0-----:R-:W-:Y:S02]  /*1a20*/  @P1 SHF.R.U32.HI R3, RZ, R11, R6 ;  /* 0x0000000bff031219 */ /* 0x001fe40000011606 */
[----:B------:R-:W-:Y:S01]  /*1a30*/  IADD3 R6, R166, 0x1, -R165 ;  /* 0x00000001a6067810 */ /* 0x000fe20007ffe8a5 */
[----:B------:R-:W-:-:S04]  /*1a40*/  IMAD.HI R0, R0, 0x2aaaaaab, RZ ;  /* 0x2aaaaaab00007827 */ /* 0x000fc800078e02ff */
[----:B------:R-:W-:Y:S01]  /*1a50*/  IMAD.IADD R3, R6, 0x1, R3 ;  /* 0x0000000106037824 */ /* 0x000fe200078e0203 */
[----:B------:R-:W-:-:S03]  /*1a60*/  SHF.R.U32.HI R141, RZ, 0x1f, R0 ;  /* 0x0000001fff8d7819 */ /* 0x000fc60000011600 */
[----:B------:R-:W-:Y:S01]  /*1a70*/  IMAD.IADD R4, R3, 0x1, R4 ;  /* 0x0000000103047824 */ /* 0x000fe200078e0204 */
[----:B------:R-:W-:Y:S01]  /*1a80*/  LEA.HI.SX32 R141, R0, R141, 0x1c ;  /* 0x0000008d008d7211 */ /* 0x000fe200078fe2ff */
[----:B---3--:R-:W-:Y:S06]  /*1a90*/  @!P2 BRA `(.L_x_1550) ;  /* 0x000000000048a947 */ /* 0x008fec0003800000 */
        /* <DEDUP_REMOVED lines=11> */
.L_x_1552:
[----:B------:R-:W-:-:S13]  /*1b50*/  ISETP.NE.AND P0, PT, R5, 0x1, PT ;  /* 0x000000010500780c */ /* 0x000fda0003f05270 */
[----:B------:R-:W0:Y:S02]  /*1b60*/  @P0 LDC.64 R6, c[0x0][0x9e8] ;  /* 0x00027a00ff060b82 */ /* 0x000e240000000a00 */
[----:B0-----:R-:W-:-:S05]  /*1b70*/  @P0 IMAD.HI.U32 R6, R0, R6, RZ ;  /* 0x0000000600060227 */ /* 0x001fca00078e00ff */
[----:B------:R-:W-:-:S07]  /*1b80*/  @P0 SHF.R.U32.HI R0, RZ, R7, R6 ;  /* 0x00000007ff000219 */ /* 0x000fce0000011606 */
.L_x_1553:
[----:B------:R-:W-:Y:S05]  /*1b90*/  BSYNC B0 ;  /* 0x0000000000007941 */ /* 0x000fea0003800000 */
.L_x_1551:
[----:B------:R-:W-:-:S05]  /*1ba0*/  IMAD R3, R0, R5, R5 ;  /* 0x0000000500037224 */ /* 0x000fca00078e0205 */
[----:B------:R-:W-:-:S07]  /*1bb0*/  VIMNMX R4, R4, R3, PT ;  /* 0x0000000304047248 */ /* 0x000fce0003fe0100 */
.L_x_1550:
[----:B------:R-:W0:Y:S01]  /*1bc0*/  @P1 LDC R3, c[0x0][0x44c] ;  /* 0x00011300ff031b82 */ /* 0x000e220000000800 */
[----:B------:R-:W-:Y:S01]  /*1bd0*/  VIADD R4, R4, 0x5f ;  /* 0x0000005f04047836 */ /* 0x000fe20000000000 */
[----:B------:R-:W-:Y:S01]  /*1be0*/  ULDC UR4, c[0x0][0x9dc] ;  /* 0x0002770000047ab9 */ /* 0x000fe20000000800 */
[----:B------:R-:W-:Y:S02]  /*1bf0*/  IMAD.MOV.U32 R0, RZ, RZ, R188 ;  /* 0x000000ffff007224 */ /* 0x000fe400078e00bc */
[----:B------:R-:W-:-:S03]  /*1c00*/  IMAD.HI R4, R4, 0x2aaaaaab, RZ ;  /* 0x2aaaaaab04047827 */ /* 0x000fc600078e02ff */
[----:B------:R-:W1:Y:S01]  /*1c10*/  @P1 LDC R7, c[0x0][0x450] ;  /* 0x00011400ff071b82 */ /* 0x000e620000000800 */
[----:B------:R-:W-:Y:S02]  /*1c20*/  IMAD.IADD R193, R166, 0x1, -R165 ;  /* 0x00000001a6c17824 */ /* 0x000fe400078e0aa5 */
        /* <DEDUP_REMOVED lines=18> */
.L_x_1556:
[----:B------:R-:W-:-:S13]  /*1d50*/  ISETP.NE.AND P0, PT, R5, 0x1, PT ;  /* 0x000000010500780c */ /* 0x000fda0003f05270 */
[----:B------:R-:W0:Y:S02]  /*1d60*/  @P0 LDC.64 R6, c[0x0][0x9e8] ;  /* 0x00027a00ff060b82 */ /* 0x000e240000000a00 */
[----:B0-----:R-:W-:-:S05]  /*1d70*/  @P0 IMAD.HI.U32 R4, R0, R6, RZ ;  /* 0x0000000600040227 */ /* 0x001fca00078e00ff */
[----:B------:R-:W-:-:S07]  /*1d80*/  @P0 SHF.R.U32.HI R0, RZ, R7, R4 ;  /* 0x00000007ff000219 */ /* 0x000fce0000011604 */
.L_x_1557:
[----:B------:R-:W-:Y:S05]  /*1d90*/  BSYNC B0 ;  /* 0x0000000000007941 */ /* 0x000fea0003800000 */
.L_x_1555:
[----:B------:R-:W-:-:S05]  /*1da0*/  IMAD R0, R0, R5, RZ ;  /* 0x0000000500007224 */ /* 0x000fca00078e02ff */
[----:B------:R-:W-:-:S07]  /*1db0*/  VIMNMX R3, R3, R0, !PT ;  /* 0x0000000003037248 */ /* 0x000fce0007fe0100 */
.L_x_1554:
[----:B------:R-:W-:Y:S01]  /*1dc0*/  IMAD.HI R3, R3, 0x2aaaaaab, RZ ;  /* 0x2aaaaaab03037827 */ /* 0x000fe200078e02ff */
[----:B------:R-:W-:Y:S01]  /*1dd0*/  BSSY B0, `(.L_x_1558) ;  /* 0x0000028000007945 */ /* 0x000fe20003800000 */
[----:B------:R-:W-:Y:S02]  /*1de0*/  LOP3.LUT R210, R206, 0xff, RZ, 0xc0, !PT ;  /* 0x000000ffced27812 */ /* 0x000fe400078ec0ff */
[----:B------:R-:W-:Y:S02]  /*1df0*/  SHF.R.U32.HI R206, RZ, 0x10, R206 ;  /* 0x00000010ffce7819 */ /* 0x000fe400000116ce */
[----:B------:R-:W-:-:S04]  /*1e00*/  SHF.R.U32.HI R0, RZ, 0x1f, R3 ;  /* 0x0000001fff007819 */ /* 0x000fc80000011603 */
[----:B------:R-:W-:Y:S01]  /*1e10*/  LEA.HI.SX32 R0, R3, R0, 0x1c ;  /* 0x0000000003007211 */ /* 0x000fe200078fe2ff */
[----:B------:R-:W-:-:S03]  /*1e20*/  IMAD.MOV.U32 R3, RZ, RZ, RZ ;  /* 0x000000ffff037224 */ /* 0x000fc600078e00ff */
[----:B------:R-:W-:-:S04]  /*1e30*/  VIMNMX R9, RZ, R0, !PT ;  /* 0x00000000ff097248 */ /* 0x000fc80007fe0100 */
[----:B------:R-:W-:-:S13]  /*1e40*/  ISETP.GT.AND P0, PT, R8, R9, PT ;  /* 0x000000090800720c */ /* 0x000fda0003f04270 */
[----:B------:R-:W-:Y:S05]  /*1e50*/  @!P0 BRA `(.L_x_1559) ;  /* 0x00000000007c8947 */ /* 0x000fea0003800000 */
[----:B------:R-:W-:Y:S01]  /*1e60*/  ISETP.NE.AND P0, PT, R206, RZ, PT ;  /* 0x000000ffce00720c */ /* 0x000fe20003f05270 */
[----:B------:R-:W-:-:S03]  /*1e70*/  ULDC UR4, c[0x0][0x9f0] ;  /* 0x00027c0000047ab9 */ /* 0x000fc60000000800 */
[----:B------:R-:W-:-:S04]  /*1e80*/  SEL R11, R206, UR4, P0 ;  /* 0x00000004ce0b7c07 */ /* 0x000fc80008000000 */
[-C--:B------:R-:W-:Y:S02]  /*1e90*/  IABS R6, R11.reuse ;  /* 0x0000000b00067213 */ /* 0x080fe40000000000 */
[----:B------:R-:W-:Y:S02]  /*1ea0*/  IADD3 R0, R11, -0x1, R8 ;  /* 0xffffffff0b007810 */ /* 0x000fe40007ffe008 */
[----:B------:R-:W0:Y:S01]  /*1eb0*/  I2F.RP R3, R6 ;  /* 0x0000000600037306 */ /* 0x000e220000209400 */
[----:B------:R-:W-:Y:S02]  /*1ec0*/  IABS R13, R11 ;  /* 0x0000000b000d7213 */ /* 0x000fe40000000000 */
[----:B------:R-:W-:-:S05]  /*1ed0*/  IMAD.IADD R0, R0, 0x1, -R9 ;  /* 0x0000000100007824 */ /* 0x000fca00078e0a09 */
        /* <DEDUP_REMOVED lines=23> */
.L_x_1559:
[----:B------:R-:W-:Y:S05]  /*2050*/  BSYNC B0 ;  /* 0x0000000000007941 */ /* 0x000fea0003800000 */
.L_x_1558:
[----:B------:R-:W-:-:S05]  /*2060*/  IMAD R0, R210, R3, R9 ;  /* 0x00000003d2007224 */ /* 0x000fca00078e0209 */
        /* <DEDUP_REMOVED lines=12> */
[----:B------:R-:W-:Y:S02]  /*2130*/  @P0 LEA.HI.SX32 R24, R0, R3, 0x1c ;  /* 0x0000000300180211 */ /* 0x000fe400078fe2ff */
[----:B------:R-:W-:Y:S02]  /*2140*/  PLOP3.LUT P0, PT, PT, PT, PT, 0x80, 0x0 ;  /* 0x000000000000781c */ /* 0x000fe40003f0f070 */
[----:B------:R-:W-:-:S13]  /*2150*/  ISETP.GT.AND P1, PT, R24, R125, PT ;  /* 0x0000007d1800720c */ /* 0x000fda0003f24270 */
[----:B------:R-:W-:Y:S05]  /*2160*/  @!P1 BRA `(.L_x_1560) ;  /* 0x0000009400149947 */ /* 0x000fea0003800000 */
[----:B------:R-:W-:Y:S01]  /*2170*/  VIADD R121, R2, 0x18400 ;  /* 0x0001840002797836 */ /* 0x000fe20000000000 */
[----:B------:R-:W-:Y:S04]  /*2180*/  BSSY B6, `(.L_x_1561) ;  /* 0x0000013000067945 */ /* 0x000fe80003800000 */
[----:B------:R-:W-:-:S13]  /*2190*/  LOP3.LUT P0, RZ, R121, 0x3ff, RZ, 0xc0, !PT ;  /* 0x000003ff79ff7812 */ /* 0x000fda000780c0ff */
        /* <DEDUP_REMOVED lines=17> */
.L_x_1562:
[----:B------:R-:W-:Y:S05]  /*22b0*/  BSYNC B6 ;  /* 0x0000000000067941 */ /* 0x000fea0003800000 */
.L_x_1561:
        /* <DEDUP_REMOVED lines=20> */
.L_x_1564:
[----:B------:R-:W-:Y:S05]  /*2400*/  BSYNC B6 ;  /* 0x0000000000067941 */ /* 0x000fea0003800000 */
.L_x_1563:
[----:B------:R-:W-:Y:S01]  /*2410*/  ULDC.64 UR4, c[0x0][0x9f8] ;  /* 0x00027e0000047ab9 */ /* 0x000fe20000000a00 */
[----:B------:R-:W-:Y:S01]  /*2420*/  IMAD.MOV.U32 R100, RZ, RZ, R31 ;  /* 0x000000ffff647224 */ /* 0x000fe200078e001f */
[----:B------:R-:W-:Y:S01]  /*2430*/  ISETP.NE.U32.AND P0, PT, RZ, UR4, PT ;  /* 0x00000004ff007c0c */ /* 0x000fe2000bf05070 */
[----:B------:R-:W-:Y:S01]  /*2440*/  ULDC UR4, c[0x0][0x2f4] ;  /* 0x0000bd0000047ab9 */ /* 0x000fe20000000800 */
[----:B------:R-:W0:Y:S02]  /*2450*/  LDC.64 R94, c[0x0][0x3f8] ;  /* 0x0000fe00ff5e7b82 */ /* 0x000e240000000a00 */
[----:B------:R-:W-:Y:S01]  /*2460*/  ISETP.NE.AND.EX P0, PT, RZ, UR5, PT, P0 ;  /* 0x00000005ff007c0c */ /* 0x000fe2000bf05300 */
[----:B------:R-:W-:-:S05]  /*2470*/  ULDC UR5, c[0x0][0x320] ;  /* 0x0000c80000057ab9 */ /* 0x000fca0000000800 */
[----:B------:R-:W1:Y:S08]  /*2480*/  LDC R13, c[0x0][0x3f4] ;  /* 0x0000fd00ff0d7b82 */ /* 0x000e700000000800 */
[----:B------:R-:W2:Y:S08]  /*2490*/  @P0 LDC.64 R4, c[0x0][0x9f8] ;  /* 0x00027e00ff040b82 */ /* 0x000eb00000000a00 */
[----:B------:R-:W3:Y:S01]  /*24a0*/  LDC.64 R88, c[0x0][0x408] ;  /* 0x00010200ff587b82 */ /* 0x000ee20000000a00 */
[----:B--2---:R-:W-:-:S05]  /*24b0*/  @P0 IMAD.WIDE R4, R31, 0x4, R4 ;  /* 0x000000041f040825 */ /* 0x004fca00078e0204 */
[----:B------:R2:W4:Y:S01]  /*24c0*/  @P0 LDG.E R100, desc[UR60][R4.64] ;  /* 0x0000003c04640981 */ /* 0x000522000c1e1900 */
[C---:B------:R-:W-:Y:S01]  /*24d0*/  ISETP.GE.AND P1, PT, R167.reuse, UR4, PT ;  /* 0x00000004a7007c0c */ /* 0x040fe2000bf26270 */
[--C-:B0-----:R-:W-:Y:S01]  /*24e0*/  IMAD.WIDE.U32 R96, R174, R94, R18.reuse ;  /* 0x0000005eae607225 */ /* 0x101fe200078e0012 */
[----:B------:R-:W-:Y:S01]  /*24f0*/  ISETP.GE.AND P0, PT, R18, UR4, PT ;  /* 0x0000000412007c0c */ /* 0x000fe2000bf06270 */
[----:B------:R-:W0:Y:S01]  /*2500*/  S2R R194, SR_TID.X ;  /* 0x0000000000c27919 */ /* 0x000e220000002100 */
[----:B------:R-:W-:Y:S01]  /*2510*/  SEL R3, RZ, 0xffffffff, P1 ;  /* 0xffffffffff037807 */ /* 0x000fe20000800000 */
[----:B---3--:R-:W-:Y:S01]  /*2520*/  IMAD.WIDE.U32 R90, R174, R88, R18 ;  /* 0x00000058ae5a7225 */ /* 0x008fe200078e0012 */
[----:B------:R-:W-:Y:S02]  /*2530*/  SEL R0, RZ, 0x1, P0 ;  /* 0x00000001ff007807 */ /* 0x000fe40000000000 */
[----:B------:R-:W-:Y:S01]  /*2540*/  ISETP.GE.AND P0, PT, R167, UR5, PT ;  /* 0x00000005a7007c0c */ /* 0x000fe2000bf06270 */
[----:B------:R-:W-:Y:S01]  /*2550*/  IMAD.SHL.U32 R3, R3, 0x2, RZ ;  /* 0x0000000203037824 */ /* 0x000fe200078e00ff */
[----:B------:R-:W-:Y:S01]  /*2560*/  ISETP.GE.AND P1, PT, R22, UR4, PT ;  /* 0x0000000416007c0c */ /* 0x000fe2000bf26270 */
[----:B------:R-:W-:Y:S01]  /*2570*/  IMAD.SHL.U32 R106, R94, 0x40, RZ ;  /* 0x000000405e6a7824 */ /* 0x000fe200078e00ff */
[----:B------:R-:W-:Y:S01]  /*2580*/  SHF.R.S32.HI R9, RZ, 0x1f, R174 ;  /* 0x0000001fff097819 */ /* 0x000fe200000114ae */
[----:B------:R-:W-:Y:S01]  /*2590*/  IMAD.MOV.U32 R126, RZ, RZ, 0x20 ;  /* 0x00000020ff7e7424 */ /* 0x000fe200078e00ff */
[----:B------:R-:W-:Y:S01]  /*25a0*/  LOP3.LUT R0, R3, 0x2, R0, 0xe2, !PT ;  /* 0x0000000203007812 */ /* 0x000fe200078ee200 */
[----:B------:R-:W-:Y:S01]  /*25b0*/  IMAD.SHL.U32 R108, R88, 0x40, RZ ;  /* 0x00000040586c7824 */ /* 0x000fe200078e00ff */
[----:B------:R-:W-:Y:S01]  /*25c0*/  SEL R3, RZ, 0xffffffff, P0 ;  /* 0xffffffffff037807 */ /* 0x000fe20000000000 */
[----:B------:R-:W-:Y:S01]  /*25d0*/  IMAD.IADD R129, R129, 0x1, R26 ;  /* 0x0000000181817824 */ /* 0x000fe200078e021a */
[----:B------:R-:W-:Y:S01]  /*25e0*/  ISETP.GE.AND P0, PT, R168, UR4, PT ;  /* 0x00000004a8007c0c */ /* 0x000fe2000bf06270 */
[----:B------:R-:W-:Y:S01]  /*25f0*/  IMAD R112, R209, 0x40, R174 ;  /* 0x00000040d1707824 */ /* 0x000fe200078e02ae */
[----:B--2---:R-:W-:Y:S01]  /*2600*/  SEL R4, RZ, 0x8, P1 ;  /* 0x00000008ff047807 */ /* 0x004fe20000800000 */
[----:B------:R-:W-:Y:S01]  /*2610*/  IMAD.SHL.U32 R6, R3, 0x2, RZ ;  /* 0x0000000203067824 */ /* 0x000fe200078e00ff */
[----:B------:R-:W-:Y:S01]  /*2620*/  SEL R3, RZ, 0x4, P0 ;  /* 0x00000004ff037807 */ /* 0x000fe20000000000 */
[----:B-1----:R-:W-:Y:S01]  /*2630*/  IMAD.SHL.U32 R124, R13, 0x2, RZ ;  /* 0x000000020d7c7824 */ /* 0x002fe200078e00ff */
[----:B------:R-:W-:-:S02]  /*2640*/  ISETP.GE.AND P2, PT, R18, UR5, PT ;  /* 0x0000000512007c0c */ /* 0x000fc4000bf46270 */
[--C-:B------:R-:W-:Y:S02]  /*2650*/  SHF.R.S32.HI R163, RZ, 0x1f, R162.reuse ;  /* 0x0000001fffa37819 */ /* 0x100fe400000114a2 */
[----:B------:R-:W-:Y:S01]  /*2660*/  LOP3.LUT R0, R4, R0, R3, 0xfe, !PT ;  /* 0x0000000004007212 */ /* 0x000fe200078efe03 */
[CC--:B------:R-:W-:Y:S01]  /*2670*/  IMAD R3, R9.reuse, R94.reuse, RZ ;  /* 0x0000005e09037224 */ /* 0x0c0fe200078e02ff */
[----:B------:R-:W-:Y:S01]  /*2680*/  SEL R5, RZ, 0x1, P2 ;  /* 0x00000001ff057807 */ /* 0x000fe20001000000 */
[----:B------:R-:W-:Y:S01]  /*2690*/  IMAD.WIDE.U32 R98, R174, R94, R162 ;  /* 0x0000005eae627225 */ /* 0x000fe200078e00a2 */
[----:B------:R-:W-:Y:S02]  /*26a0*/  ISETP.GE.AND P0, PT, R160, UR4, PT ;  /* 0x00000004a0007c0c */ /* 0x000fe4000bf06270 */
[----:B------:R-:W-:Y:S01]  /*26b0*/  ISETP.GE.AND P1, PT, R168, UR5, PT ;  /* 0x00000005a8007c0c */ /* 0x000fe2000bf26270 */
[----:B------:R-:W-:Y:S01]  /*26c0*/  IMAD R3, R174, R95, R3 ;  /* 0x0000005fae037224 */ /* 0x000fe200078e0203 */
[-C--:B------:R-:W-:Y:S01]  /*26d0*/  ISETP.GE.AND P3, PT, R18, R13.reuse, PT ;  /* 0x0000000d1200720c */ /* 0x080fe20003f66270 */
[-C--:B------:R-:W-:Y:S01]  /*26e0*/  IMAD R9, R9, R88.reuse, RZ ;  /* 0x0000005809097224 */ /* 0x080fe200078e02ff */
[----:B------:R-:W-:Y:S01]  /*26f0*/  LOP3.LUT R5, R6, 0x2, R5, 0xe2, !PT ;  /* 0x0000000206057812 */ /* 0x000fe200078ee205 */
[----:B------:R-:W-:Y:S01]  /*2700*/  IMAD.IADD R99, R99, 0x1, R3 ;  /* 0x0000000163637824 */ /* 0x000fe200078e0203 */
[----:B------:R-:W-:Y:S01]  /*2710*/  SEL R7, RZ, 0x10, P0 ;  /* 0x00000010ff077807 */ /* 0x000fe20000000000 */
[----:B------:R-:W-:Y:S01]  /*2720*/  IMAD.IADD R97, R3, 0x1, R97 ;  /* 0x0000000103617824 */ /* 0x000fe200078e0261 */
[----:B------:R-:W-:Y:S01]  /*2730*/  SEL R4, RZ, 0x4, P1 ;  /* 0x00000004ff047807 */ /* 0x000fe20000800000 */
[----:B------:R-:W-:Y:S01]  /*2740*/  IMAD.WIDE.U32 R92, R174, R88, R162 ;  /* 0x00000058ae5c7225 */ /* 0x000fe200078e00a2 */
[----:B------:R-:W-:-:S02]  /*2750*/  ISETP.GE.AND P2, PT, R167, R13, PT ;  /* 0x0000000da700720c */ /* 0x000fc40003f46270 */
[----:B------:R-:W-:Y:S01]  /*2760*/  SEL R3, R13, RZ, P3 ;  /* 0x000000ff0d037207 */ /* 0x000fe20001800000 */
[----:B-----5:R-:W-:Y:S01]  /*2770*/  IMAD.WIDE.U32 R98, R140, R94, R98 ;  /* 0x0000005e8c627225 */ /* 0x020fe200078e0062 */
[----:B------:R-:W-:Y:S02]  /*2780*/  LOP3.LUT R4, R5, R4, RZ, 0xfc, !PT ;  /* 0x0000000405047212 */ /* 0x000fe400078efcff */
[----:B------:R-:W-:Y:S01]  /*2790*/  LOP3.LUT R7, R0, R7, RZ, 0xfc, !PT ;  /* 0x0000000700077212 */ /* 0x000fe200078efcff */
[----:B------:R-:W-:Y:S01]  /*27a0*/  IMAD R5, R174, R89, R9 ;  /* 0x00000059ae057224 */ /* 0x000fe200078e0209 */
[----:B------:R-:W-:Y:S01]  /*27b0*/  SEL R0, R13, RZ, P2 ;  /* 0x000000ff0d007207 */ /* 0x000fe20001000000 */
[----:B------:R-:W-:Y:S01]  /*27c0*/  IMAD.IADD R3, R18, 0x1, R3 ;  /* 0x0000000112037824 */ /* 0x000fe200078e0203 */
[----:B------:R-:W-:Y:S01]  /*27d0*/  ISETP.GE.AND P1, PT, R168, R13, PT ;  /* 0x0000000da800720c */ /* 0x000fe20003f26270 */
[----:B------:R-:W-:Y:S01]  /*27e0*/  IMAD.IADD R93, R93, 0x1, R5 ;  /* 0x000000015d5d7824 */ /* 0x000fe200078e0205 */
[----:B------:R-:W-:Y:S01]  /*27f0*/  SHF.R.U32.HI R21, RZ, 0x3, R181 ;  /* 0x00000003ff157819 */ /* 0x000fe200000116b5 */
[----:B------:R-:W-:Y:S01]  /*2800*/  IMAD.IADD R91, R5, 0x1, R91 ;  /* 0x00000001055b7824 */ /* 0x000fe200078e025b */
[----:B------:R-:W-:Y:S01]  /*2810*/  SEL R9, R13, RZ, P1 ;  /* 0x000000ff0d097207 */ /* 0x000fe20000800000 */
[----:B------:R-:W-:Y:S01]  /*2820*/  IMAD.IADD R5, R167, 0x1, R0 ;  /* 0x00000001a7057824 */ /* 0x000fe200078e0200 */
[----:B------:R-:W-:Y:S01]  /*2830*/  SHF.R.S32.HI R0, RZ, 0x1f, R3 ;  /* 0x0000001fff007819 */ /* 0x000fe20000011403 */
[----:B------:R-:W-:Y:S01]  /*2840*/  IMAD.WIDE.U32 R96, R140, R94, R96 ;  /* 0x0000005e8c607225 */ /* 0x000fe200078e0060 */
[----:B------:R-:W-:-:S02]  /*2850*/  ISETP.GE.AND P4, PT, R22, UR5, PT ;  /* 0x0000000516007c0c */ /* 0x000fc4000bf86270 */
[----:B------:R-:W-:Y:S01]  /*2860*/  SHF.R.S32.HI R8, RZ, 0x1f, R5 ;  /* 0x0000001fff087819 */ /* 0x000fe20000011405 */
[----:B------:R-:W-:Y:S01]  /*2870*/  IMAD.IADD R11, R168, 0x1, R9 ;  /* 0x00000001a80b7824 */ /* 0x000fe200078e0209 */
[-C--:B------:R-:W-:Y:S01]  /*2880*/  LEA.HI R6, R0, R3.reuse, RZ, 0x3 ;  /* 0x0000000300067211 */ /* 0x080fe200078f18ff */
[-C--:B------:R-:W-:Y:S01]  /*2890*/  IMAD.WIDE.U32 R92, R140, R88.reuse, R92 ;  /* 0x000000588c5c7225 */ /* 0x080fe200078e005c */
[----:B------:R-:W-:Y:S02]  /*28a0*/  LEA.HI R0, R0, R3, RZ, 0x6 ;  /* 0x0000000300007211 */ /* 0x000fe400078f30ff */
[-C--:B------:R-:W-:Y:S01]  /*28b0*/  LEA.HI R3, R8, R5.reuse, RZ, 0x6 ;  /* 0x0000000508037211 */ /* 0x080fe200078f30ff */
[----:B------:R-:W-:Y:S01]  /*28c0*/  IMAD.WIDE.U32 R90, R140, R88, R90 ;  /* 0x000000588c5a7225 */ /* 0x000fe200078e005a */
[----:B------:R-:W-:Y:S02]  /*28d0*/  LEA.HI R12, R8, R5, RZ, 0x3 ;  /* 0x00000005080c7211 */ /* 0x000fe400078f18ff */
[----:B------:R-:W-:-:S02]  /*28e0*/  SHF.R.S32.HI R0, RZ, 0x6, R0 ;  /* 0x00000006ff007819 */ /* 0x000fc40000011400 */
[----:B------:R-:W-:Y:S02]  /*28f0*/  SHF.R.S32.HI R8, RZ, 0x6, R3 ;  /* 0x00000006ff087819 */ /* 0x000fe40000011403 */
[----:B------:R-:W-:Y:S01]  /*2900*/  LOP3.LUT R3, R185, 0x38, R6, 0xf8, !PT ;  /* 0x00000038b9037812 */ /* 0x000fe200078ef806 */
[C---:B------:R-:W-:Y:S01]  /*2910*/  IMAD R139, R0.reuse, 0x1800, R187 ;  /* 0x00001800008b7824 */ /* 0x040fe200078e02bb */
[----:B------:R-:W-:Y:S01]  /*2920*/  SHF.R.S32.HI R14, RZ, 0x1f, R11 ;  /* 0x0000001fff0e7819 */ /* 0x000fe2000001140b */
[--C-:B------:R-:W-:Y:S01]  /*2930*/  IMAD R137, R0, 0x1800, R200.reuse ;  /* 0x0000180000897824 */ /* 0x100fe200078e02c8 */
[----:B------:R-:W-:Y:S01]  /*2940*/  LOP3.LUT R0, R3, R186, RZ, 0x3c, !PT ;  /* 0x000000ba03007212 */ /* 0x000fe200078e3cff */
[C---:B------:R-:W-:Y:S01]  /*2950*/  IMAD R135, R8.reuse, 0x1800, R200 ;  /* 0x0000180008877824 */ /* 0x040fe200078e02c8 */
[----:B------:R-:W-:Y:S01]  /*2960*/  LOP3.LUT R9, R181, 0x38, R6, 0xf8, !PT ;  /* 0x00000038b5097812 */ /* 0x000fe200078ef806 */
[----:B------:R-:W-:Y:S01]  /*2970*/  IMAD R138, R8, 0x1800, R187 ;  /* 0x00001800088a7824 */ /* 0x000fe200078e02bb */
[----:B------:R-:W-:Y:S01]  /*2980*/  LEA.HI R20, R14, R11, RZ, 0x3 ;  /* 0x0000000b0e147211 */ /* 0x000fe200078f18ff */
[----:B------:R-:W-:Y:S01]  /*2990*/  IMAD.IADD R139, R139, 0x1, R0 ;  /* 0x000000018b8b7824 */ /* 0x000fe200078e0200 */
[----:B------:R-:W-:-:S02]  /*29a0*/  LOP3.LUT R0, R181, 0x38, R12, 0xf8, !PT ;  /* 0x00000038b5007812 */ /* 0x000fc400078ef80c */
[----:B------:R-:W-:Y:S02]  /*29b0*/  LOP3.LUT R5, R185, 0x38, R12, 0xf8, !PT ;  /* 0x00000038b9057812 */ /* 0x000fe400078ef80c */
[----:B------:R-:W-:Y:S02]  /*29c0*/  LEA.HI R11, R14, R11, RZ, 0x6 ;  /* 0x0000000b0e0b7211 */ /* 0x000fe400078f30ff */
[-C--:B------:R-:W-:Y:S02]  /*29d0*/  LOP3.LUT R10, R9, R21.reuse, RZ, 0x3c, !PT ;  /* 0x00000015090a7212 */ /* 0x080fe400078e3cff */
[-C--:B------:R-:W-:Y:S02]  /*29e0*/  LOP3.LUT R0, R0, R21.reuse, RZ, 0x3c, !PT ;  /* 0x0000001500007212 */ /* 0x080fe400078e3cff */
[----:B------:R-:W-:Y:S01]  /*29f0*/  SHF.R.S32.HI R9, RZ, 0x1f, R140 ;  /* 0x0000001fff097819 */ /* 0x000fe2000001148c */
[----:B------:R-:W-:Y:S01]  /*2a00*/  IMAD.IADD R137, R137, 0x1, R10 ;  /* 0x0000000189897824 */ /* 0x000fe200078e020a */
[----:B------:R-:W-:Y:S01]  /*2a10*/  LOP3.LUT R5, R5, R186, RZ, 0x3c, !PT ;  /* 0x000000ba05057212 */ /* 0x000fe200078e3cff */
[----:B------:R-:W-:Y:S01]  /*2a20*/  IMAD.IADD R135, R135, 0x1, R0 ;  /* 0x0000000187877824 */ /* 0x000fe200078e0200 */
[----:B------:R-:W-:Y:S01]  /*2a30*/  SHF.R.S32.HI R11, RZ, 0x6, R11 ;  /* 0x00000006ff0b7819 */ /* 0x000fe2000001140b */
[----:B------:R-:W-:Y:S01]  /*2a40*/  IMAD R0, R9, R94, RZ ;  /* 0x0000005e09007224 */ /* 0x000fe200078e02ff */
[--C-:B------:R-:W-:Y:S01]  /*2a50*/  LOP3.LUT R3, R185, 0x38, R20.reuse, 0xf8, !PT ;  /* 0x00000038b9037812 */ /* 0x100fe200078ef814 */
[----:B------:R-:W-:Y:S01]  /*2a60*/  IMAD.IADD R138, R138, 0x1, R5 ;  /* 0x000000018a8a7824 */ /* 0x000fe200078e0205 */
[----:B------:R-:W-:Y:S01]  /*2a70*/  LOP3.LUT R5, R181, 0x38, R20, 0xf8, !PT ;  /* 0x00000038b5057812 */ /* 0x000fe200078ef814 */
[----:B------:R-:W-:Y:S01]  /*2a80*/  IMAD R136, R11, 0x1800, R187 ;  /* 0x000018000b887824 */ /* 0x000fe200078e02bb */
[----:B------:R-:W-:Y:S01]  /*2a90*/  LOP3.LUT R3, R3, R186, RZ, 0x3c, !PT ;  /* 0x000000ba03037212 */ /* 0x000fe200078e3cff */
[----:B------:R-:W-:Y:S01]  /*2aa0*/  IMAD R134, R11, 0x1800, R200 ;  /* 0x000018000b867824 */ /* 0x000fe200078e02c8 */
[----:B------:R-:W-:Y:S01]  /*2ab0*/  LOP3.LUT R5, R5, R21, RZ, 0x3c, !PT ;  /* 0x0000001505057212 */ /* 0x000fe200078e3cff */
[----:B------:R-:W-:Y:S01]  /*2ac0*/  IMAD R11, R140, R95, R0 ;  /* 0x0000005f8c0b7224 */ /* 0x000fe200078e0200 */
[----:B------:R-:W-:Y:S01]  /*2ad0*/  ISETP.GE.AND P0, PT, R161, UR4, PT ;  /* 0x00000004a1007c0c */ /* 0x000fe2000bf06270 */
[----:B------:R-:W-:Y:S01]  /*2ae0*/  IMAD.IADD R136, R136, 0x1, R3 ;  /* 0x0000000188887824 */ /* 0x000fe200078e0203 */
[----:B------:R-:W-:Y:S01]  /*2af0*/  LOP3.LUT R3, R185, 0x18, R18, 0xf8, !PT ;  /* 0x00000018b9037812 */ /* 0x000fe200078ef812 */
[----:B------:R-:W-:Y:S01]  /*2b00*/  IMAD R0, R9, R88, RZ ;  /* 0x0000005809007224 */ /* 0x000fe200078e02ff */
[----:B------:R-:W-:Y:S01]  /*2b10*/  SHF.L.U64.HI R105, R94, 0x6, R95 ;  /* 0x000000065e697819 */ /* 0x000fe2000001025f */
[----:B------:R-:W-:Y:S01]  /*2b20*/  IMAD.IADD R134, R134, 0x1, R5 ;  /* 0x0000000186867824 */ /* 0x000fe200078e0205 */
[----:B------:R-:W-:Y:S01]  /*2b30*/  LOP3.LUT P5, RZ, R227, 0x4, RZ, 0xc0, !PT ;  /* 0x00000004e3ff7812 */ /* 0x000fe200078ac0ff */
[----:B------:R-:W-:Y:S01]  /*2b40*/  IMAD R101, R140, R89, R0 ;  /* 0x000000598c657224 */ /* 0x000fe200078e0200 */
[----:B------:R-:W-:Y:S01]  /*2b50*/  LOP3.LUT R0, R3, R186, RZ, 0x3c, !PT ;  /* 0x000000ba03007212 */ /* 0x000fe200078e3cff */
[----:B------:R-:W-:Y:S01]  /*2b60*/  IMAD R5, R95, 0x60, RZ ;  /* 0x000000605f057824 */ /* 0x000fe200078e02ff */
[----:B------:R-:W-:Y:S01]  /*2b70*/  SEL R3, RZ, 0x8, P4 ;  /* 0x00000008ff037807 */ /* 0x000fe20002000000 */
[----:B------:R-:W-:Y:S01]  /*2b80*/  IMAD.WIDE.U32 R94, R94, 0x60, RZ ;  /* 0x000000605e5e7825 */ /* 0x000fe200078e00ff */
[----:B------:R-:W-:-:S02]  /*2b90*/  SEL R8, RZ, 0x20, P0 ;  /* 0x00000020ff087807 */ /* 0x000fc40000000000 */
[----:B------:R-:W-:Y:S01]  /*2ba0*/  SHF.L.U64.HI R107, R88, 0x6, R89 ;  /* 0x00000006586b7819 */ /* 0x000fe20000010259 */
[----:B------:R-:W-:Y:S01]  /*2bb0*/  IMAD R9, R89, 0x60, RZ ;  /* 0x0000006059097824 */ /* 0x000fe200078e02ff */
[----:B------:R-:W-:Y:S01]  /*2bc0*/  LOP3.LUT R10, R4, R3, RZ, 0xfc, !PT ;  /* 0x00000003040a7212 */ /* 0x000fe200078efcff */
[----:B------:R-:W-:Y:S01]  /*2bd0*/  IMAD.WIDE.U32 R88, R88, 0x60, RZ ;  /* 0x0000006058587825 */ /* 0x000fe200078e00ff */
[----:B------:R-:W-:Y:S02]  /*2be0*/  LOP3.LUT R3, R4, 0x1, RZ, 0xc0, !PT ;  /* 0x0000000104037812 */ /* 0x000fe400078ec0ff */
[----:B------:R-:W-:Y:S01]  /*2bf0*/  SEL R126, R126, 0xffffffe0, !P5 ;  /* 0xffffffe07e7e7807 */ /* 0x000fe20006800000 */
[----:B------:R-:W-:Y:S01]  /*2c00*/  IMAD.IADD R130, R95, 0x1, R5 ;  /* 0x000000015f827824 */ /* 0x000fe200078e0205 */
[----:B------:R-:W-:Y:S01]  /*2c10*/  SHF.R.S32.HI R119, RZ, 0x3, R6 ;  /* 0x00000003ff777819 */ /* 0x000fe20000011406 */
[----:B------:R-:W-:Y:S01]  /*2c20*/  IMAD.IADD R0, R187, 0x1, R0 ;  /* 0x00000001bb007824 */ /* 0x000fe200078e0200 */
        /* <DEDUP_REMOVED lines=8> */
[----:B------:R-:W-:Y:S01]  /*2cb0*/  SHF.R.S32.HI R113, RZ, 0x3, R20 ;  /* 0x00000003ff717819 */ /* 0x000fe20000011414 */
[----:B------:R-:W-:Y:S01]  /*2cc0*/  IMAD.IADD R102, R11, 0x1, R97 ;  /* 0x000000010b667824 */ /* 0x000fe200078e0261 */
[C---:B------:R-:W-:Y:S01]  /*2cd0*/  LOP3.LUT R8, R10.reuse, 0x2, RZ, 0xc0, !PT ;  /* 0x000000020a087812 */ /* 0x040fe200078ec0ff */
[----:B------:R-:W-:Y:S01]  /*2ce0*/  IMAD.IADD R101, R101, 0x1, R91 ;  /* 0x0000000165657824 */ /* 0x000fe200078e025b */
[----:B------:R-:W-:-:S02]  /*2cf0*/  LOP3.LUT R9, R10, 0x4, RZ, 0xc0, !PT ;  /* 0x000000040a097812 */ /* 0x000fc400078ec0ff */
[C---:B------:R-:W-:Y:S02]  /*2d00*/  LOP3.LUT R20, R76.reuse, 0x2, RZ, 0xc0, !PT ;  /* 0x000000024c147812 */ /* 0x040fe400078ec0ff */
[C---:B------:R-:W-:Y:S02]  /*2d10*/  LOP3.LUT R21, R76.reuse, 0x4, RZ, 0xc0, !PT ;  /* 0x000000044c157812 */ /* 0x040fe400078ec0ff */
[C---:B------:R-:W-:Y:S02]  /*2d20*/  LOP3.LUT R26, R76.reuse, 0x8, RZ, 0xc0, !PT ;  /* 0x000000084c1a7812 */ /* 0x040fe400078ec0ff */
[----:B------:R-:W-:Y:S02]  /*2d30*/  LOP3.LUT R27, R76, 0x10, RZ, 0xc0, !PT ;  /* 0x000000104c1b7812 */ /* 0x000fe400078ec0ff */
[----:B0-----:R-:W-:Y:S02]  /*2d40*/  LEA.HI R194, R194, 0x8, RZ, 0x19 ;  /* 0x00000008c2c27811 */ /* 0x001fe400078fc8ff */
[----:B------:R-:W-:-:S02]  /*2d50*/  SHF.R.S32.HI R118, RZ, 0x3, R12 ;  /* 0x00000003ff767819 */ /* 0x000fc4000001140c */
[----:B------:R-:W-:Y:S02]  /*2d60*/  LOP3.LUT R7, R7, 0x1, RZ, 0xc0, !PT ;  /* 0x0000000107077812 */ /* 0x000fe400078ec0ff */
[----:B------:R-:W-:Y:S02]  /*2d70*/  LOP3.LUT R10, R10, 0x8, RZ, 0xc0, !PT ;  /* 0x000000080a0a7812 */ /* 0x000fe400078ec0ff */
[----:B------:R-:W-:Y:S02]  /*2d80*/  SHF.R.S32.HI R111, RZ, 0x1f, R4 ;  /* 0x0000001fff6f7819 */ /* 0x000fe40000011404 */
[----:B------:R-:W-:Y:S02]  /*2d90*/  SHF.R.S32.HI R110, RZ, 0x1f, R5 ;  /* 0x0000001fff6e7819 */ /* 0x000fe40000011405 */
[----:B------:R-:W-:Y:S02]  /*2da0*/  SHF.R.S32.HI R109, RZ, 0x1f, R6 ;  /* 0x0000001fff6d7819 */ /* 0x000fe40000011406 */
[----:B------:R-:W-:-:S02]  /*2db0*/  LOP3.LUT R76, R76, 0x20, RZ, 0xc0, !PT ;  /* 0x000000204c4c7812 */ /* 0x000fc400078ec0ff */
[----:B----4-:R-:W-:-:S07]  /*2dc0*/  SHF.R.S32.HI R128, RZ, 0x1f, R100 ;  /* 0x0000001fff807819 */ /* 0x010fce0000011464 */
.L_x_1670:
[----:B0-----:R-:W0:Y:S01]  /*2dd0*/  LDC R78, c[0x0][0x430] ;  /* 0x00010c00ff4e7b82 */ /* 0x001e220000000800 */
[----:B------:R-:W-:Y:S02]  /*2de0*/  VIADD R24, R24, 0xffffffff ;  /* 0xffffffff18187836 */ /* 0x000fe40000000000 */
[----:B------:R-:W-:Y:S02]  /*2df0*/  IMAD.MOV.U32 R77, RZ, RZ, RZ ;  /* 0x000000ffff4d7224 */ /* 0x000fe400078e00ff */
[----:B------:R-:W-:-:S03]  /*2e00*/  IMAD R12, R24, 0x60, R112 ;  /* 0x00000060180c7824 */ /* 0x000fc600078e0270 */
[----:B-1----:R-:W1:Y:S01]  /*2e10*/  LDC R123, c[0x0][0x3f4] ;  /* 0x0000fd00ff7b7b82 */ /* 0x002e620000000800 */
[----:B------:R-:W-:Y:S01]  /*2e20*/  IMAD.IADD R32, R129, 0x1, R12 ;  /* 0x0000000181207824 */ /* 0x000fe200078e020c */
[----:B------:R-:W-:-:S03]  /*2e30*/  ISETP.GE.AND P0, PT, R12, R25, PT ;  /* 0x000000190c00720c */ /* 0x000fc60003f06270 */
[----:B------:R-:W-:Y:S01]  /*2e40*/  IMAD.MOV.U32 R28, RZ, RZ, R32 ;  /* 0x000000ffff1c7224 */ /* 0x000fe200078e0020 */
[----:B------:R-:W-:Y:S02]  /*2e50*/  ISETP.GT.OR P0, PT, R112, 0x5f, P0 ;  /* 0x0000005f7000780c */ /* 0x000fe40000704670 */
[----:B0-----:R-:W-:-:S11]  /*2e60*/  ISETP.NE.AND P4, PT, R78, 0x1, PT ;  /* 0x000000014e00780c */ /* 0x001fd60003f85270 */
[----:B------:R-:W0:Y:S08]  /*2e70*/  @!P0 LDC.64 R14, c[0x0][0x428] ;  /* 0x00010a00ff0e8b82 */ /* 0x000e300000000a00 */
[----:B------:R-:W2:Y:S08]  /*2e80*/  @!P0 LDC.64 R12, c[0x0][0x418] ;  /* 0x00010600ff0c8b82 */ /* 0x000eb00000000a00 */
[----:B------:R-:W3:Y:S08]  /*2e90*/  @P4 LDC R11, c[0x0][0x434] ;  /* 0x00010d00ff0b4b82 */ /* 0x000ef00000000800 */
[----:B----4-:R-:W4:Y:S01]  /*2ea0*/  @P4 LDC R30, c[0x0][0x438] ;  /* 0x00010e00ff1e4b82 */ /* 0x010f220000000800 */
[----:B---3--:R-:W-:-:S05]  /*2eb0*/  @P4 IMAD.HI.U32 R11, R32, R11, RZ ;  /* 0x0000000b200b4227 */ /* 0x008fca00078e00ff */
[----:B----4-:R-:W-:Y:S01]  /*2ec0*/  @P4 SHF.R.U32.HI R28, RZ, R30, R11 ;  /* 0x0000001eff1c4219 */ /* 0x010fe2000001160b */
[----:B0-----:R-:W-:-:S03]  /*2ed0*/  @!P0 IMAD R11, R128, R14, RZ ;  /* 0x0000000e800b8224 */ /* 0x001fc600078e02ff */
[--C-:B------:R-:W-:Y:S01]  /*2ee0*/  @!P0 SHF.R.S32.HI R29, RZ, 0x1f, R28.reuse ;  /* 0x0000001fff1d8819 */ /* 0x100fe2000001141c */
[C---:B------:R-:W-:Y:S02]  /*2ef0*/  @!P0 IMAD R11, R100.reuse, R15, R11 ;  /* 0x0000000f640b8224 */ /* 0x040fe400078e020b */
[----:B------:R-:W-:-:S04]  /*2f00*/  @!P0 IMAD.WIDE.U32 R14, R100, R14, R28 ;  /* 0x0000000e640e8225 */ /* 0x000fc800078e001c */
[----:B------:R-:W-:Y:S01]  /*2f10*/  @!P0 IMAD.IADD R11, R15, 0x1, R11 ;  /* 0x000000010f0b8824 */ /* 0x000fe200078e020b */
[----:B--2---:R-:W-:-:S04]  /*2f20*/  @!P0 LEA R12, P4, R14, R12, 0x2 ;  /* 0x0000000c0e0c8211 */ /* 0x004fc800078810ff */
[----:B------:R-:W-:-:S05]  /*2f30*/  @!P0 LEA.HI.X R13, R14, R13, R11, 0x2, P4 ;  /* 0x0000000d0e0d8211 */ /* 0x000fca00020f140b */
[----:B------:R0:W5:Y:S01]  /*2f40*/  @!P0 LDG.E R77, desc[UR60][R12.64] ;  /* 0x0000003c0c4d8981 */ /* 0x000162000c1e1900 */
[----:B-1----:R-:W-:Y:S01]  /*2f50*/  ISETP.GE.AND P0, PT, R123, 0x1, PT ;  /* 0x000000017b00780c */ /* 0x002fe20003f06270 */
[----:B------:R-:W-:Y:S01]  /*2f60*/  IMAD.MOV R11, RZ, RZ, -R28 ;  /* 0x000000ffff0b7224 */ /* 0x000fe200078e0a1c */
[----:B------:R-:W-:Y:S01]  /*2f70*/  ISETP.GT.AND P4, PT, R24, R125, PT ;  /* 0x0000007d1800720c */ /* 0x000fe20003f84270 */
[C---:B------:R-:W-:Y:S01]  /*2f80*/  IMAD R14, R17.reuse, 0x4800, R0 ;  /* 0x00004800110e7824 */ /* 0x040fe200078e0200 */
[----:B------:R-:W-:Y:S05]  /*2f90*/  YIELD ;  /* 0x0000000000007946 */ /* 0x000fea0003800000 */
[----:B------:R-:W-:Y:S01]  /*2fa0*/  IMAD R28, R17, 0x4800, R133 ;  /* 0x00004800111c7824 */ /* 0x000fe200078e0285 */
[----:B------:R-:W-:Y:S01]  /*2fb0*/  BSSY B0, `(.L_x_1565) ;  /* 0x00007ef000007945 */ /* 0x000fe20003800000 */
[----:B------:R-:W-:Y:S01]  /*2fc0*/  IMAD R78, R78, R11, R32 ;  /* 0x0000000b4e4e7224 */ /* 0x000fe200078e0220 */
[----:B------:R-:W-:Y:S01]  /*2fd0*/  P2R R122, PR, RZ, 0x10 ;  /* 0x00000010ff7a7803 */ /* 0x000fe20000000000 */
[----:B------:R-:W-:-:S02]  /*2fe0*/  IMAD R29, R14, 0x2, R121 ;  /* 0x000000020e1d7824 */ /* 0x000fc400078e0279 */
[----:B------:R-:W-:Y:S01]  /*2ff0*/  IMAD R28, R28, 0x2, R121 ;  /* 0x000000021c1c7824 */ /* 0x000fe200078e0279 */
[----:B0-----:R-:W-:Y:S06]  /*3000*/  @!P0 BRA `(.L_x_1566) ;  /* 0x0000007400d08947 */ /* 0x001fec0003800000 */
[----:B------:R-:W-:Y:S01]  /*3010*/  SHF.R.S32.HI R79, RZ, 0x1f, R78 ;  /* 0x0000001fff4f7819 */ /* 0x000fe2000001144e */
[----:B------:R-:W-:Y:S01]  /*3020*/  ULDC.64 UR4, c[0x0][0x300] ;  /* 0x0000c00000047ab9 */ /* 0x000fe20000000a00 */
[----:B-----5:R-:W-:Y:S01]  /*3030*/  SHF.R.S32.HI R84, RZ, 0x1f, R77 ;  /* 0x0000001fff547819 */ /* 0x020fe2000001144d */
[----:B------:R-:W-:Y:S01]  /*3040*/  IMAD.WIDE.U32 R12, R78, UR4, RZ ;  /* 0x000000044e0c7c25 */ /* 0x000fe2000f8e00ff */
[----:B------:R-:W-:Y:S02]  /*3050*/  ULDC.U8 UR6, c[0x0][0x410] ;  /* 0x0001040000067ab9 */ /* 0x000fe40000000000 */
[----:B------:R-:W-:Y:S01]  /*3060*/  ISETP.NE.AND P0, PT, RZ, UR6, PT ;  /* 0x00000006ff007c0c */ /* 0x000fe2000bf05270 */
[----:B------:R-:W-:Y:S02]  /*3070*/  IMAD R11, R79, UR4, RZ ;  /* 0x000000044f0b7c24 */ /* 0x000fe4000f8e02ff */
[----:B------:R-:W-:Y:S02]  /*3080*/  IMAD R15, R132, R24, RZ ;  /* 0x00000018840f7224 */ /* 0x000fe400078e02ff */
[----:B------:R-:W-:Y:S01]  /*3090*/  IMAD R11, R78, UR5, R11 ;  /* 0x000000054e0b7c24 */ /* 0x000fe2000f8e020b */
[----:B------:R-:W-:Y:S01]  /*30a0*/  ULDC.64 UR4, c[0x0][0x310] ;  /* 0x0000c40000047ab9 */ /* 0x000fe20000000a00 */
[----:B------:R-:W-:-:S02]  /*30b0*/  IMAD R85, R24, -0x60, R25 ;  /* 0xffffffa018557824 */ /* 0x000fc400078e0219 */
[----:B------:R-:W-:Y:S02]  /*30c0*/  IMAD R14, R84, UR4, RZ ;  /* 0x00000004540e7c24 */ /* 0x000fe4000f8e02ff */
[----:B------:R-:W-:Y:S01]  /*30d0*/  IMAD.IADD R13, R13, 0x1, R11 ;  /* 0x000000010d0d7824 */ /* 0x000fe200078e020b */
[----:B------:R-:W-:Y:S01]  /*30e0*/  VIMNMX R85, R85, 0x60, PT ;  /* 0x0000006055557848 */ /* 0x000fe20003fe0100 */
[C---:B------:R-:W-:Y:S02]  /*30f0*/  IMAD R11, R77.reuse, UR5, R14 ;  /* 0x000000054d0b7c24 */ /* 0x040fe4000f8e020e */
[----:B------:R-:W-:Y:S01]  /*3100*/  IMAD.WIDE.U32 R12, R77, UR4, R12 ;  /* 0x000000044d0c7c25 */ /* 0x000fe2000f8e000c */
[----:B------:R-:W-:-:S03]  /*3110*/  ULDC.64 UR4, c[0x0][0x308] ;  /* 0x0000c20000047ab9 */ /* 0x000fc60000000a00 */
[----:B------:R-:W-:Y:S01]  /*3120*/  IMAD.IADD R13, R13, 0x1, R11 ;  /* 0x000000010d0d7824 */ /* 0x000fe200078e020b */
[----:B------:R-:W-:Y:S01]  /*3130*/  SHF.R.S32.HI R11, RZ, 0x1f, R24 ;  /* 0x0000001fff0b7819 */ /* 0x000fe20000011418 */
[----:B------:R-:W-:Y:S02]  /*3140*/  IMAD R14, R130, R24, RZ ;  /* 0x00000018820e7224 */ /* 0x000fe400078e02ff */
[----:B------:R-:W-:-:S04]  /*3150*/  IMAD.WIDE.U32 R116, R169, UR4, R12 ;  /* 0x00000004a9747c25 */ /* 0x000fc8000f8e000c */
[C---:B------:R-:W-:Y:S02]  /*3160*/  IMAD R31, R11.reuse, R94, R14 ;  /* 0x0000005e0b1f7224 */ /* 0x040fe400078e020e */
[----:B------:R-:W-:Y:S02]  /*3170*/  IMAD R33, R11, R88, R15 ;  /* 0x000000580b217224 */ /* 0x000fe400078e020f */
[----:B------:R-:W-:Y:S01]  /*3180*/  IMAD R11, R169, UR5, R117 ;  /* 0x00000005a90b7c24 */ /* 0x000fe2000f8e0275 */
[----:B------:R-:W-:Y:S01]  /*3190*/  ULDC.64 UR4, c[0x0][0x2e8] ;  /* 0x0000ba0000047ab9 */ /* 0x000fe20000000a00 */
[----:B------:R-:W-:Y:S01]  /*31a0*/  IMAD.WIDE.U32 R14, R94, R24, RZ ;  /* 0x000000185e0e7225 */ /* 0x000fe200078e00ff */
[----:B------:R-:W-:-:S03]  /*31b0*/  LEA R117, P4, R116, UR4, 0x1 ;  /* 0x0000000474757c11 */ /* 0x000fc6000f8808ff */
[----:B------:R-:W-:Y:S01]  /*31c0*/  IMAD.WIDE.U32 R12, R88, R24, RZ ;  /* 0x00000018580c7225 */ /* 0x000fe200078e00ff */
[----:B------:R-:W-:-:S03]  /*31d0*/  LEA.HI.X R116, R116, UR5, R11, 0x1, P4 ;  /* 0x0000000574747c11 */ /* 0x000fc6000a0f0c0b */
        /* <DEDUP_REMOVED lines=21> */
[----:B------:R-:W-:Y:S01]  /*3330*/  IADD3 R35, P0, R92, R12, RZ ;  /* 0x0000000c5c237210 */ /* 0x000fe20007f1e0ff */
[----:B------:R-:W-:Y:S01]  /*3340*/  ULDC.64 UR6, c[0x0][0x400] ;  /* 0x0001000000067ab9 */ /* 0x000fe20000000a00 */
[----:B------:R-:W-:Y:S01]  /*3350*/  CS2R R74, SRZ ;  /* 0x00000000004a7805 */ /* 0x000fe2000001ff00 */
[----:B------:R-:W-:Y:S01]  /*3360*/  IMAD.X R34, R11, 0x1, R104, P5 ;  /* 0x000000010b227824 */ /* 0x000fe200028e0668 */
[----:B------:R-:W-:Y:S01]  /*3370*/  LEA R32, P5, R33, UR4, 0x1 ;  /* 0x0000000421207c11 */ /* 0x000fe2000f8a08ff */
[----:B------:R-:W-:Y:S01]  /*3380*/  IMAD.X R36, R82, 0x1, R103, P0 ;  /* 0x0000000152247824 */ /* 0x000fe200000e0667 */
[----:B------:R-:W-:Y:S02]  /*3390*/  ISETP.GE.AND P0, PT, R162, R123, PT ;  /* 0x0000007ba200720c */ /* 0x000fe40003f06270 */
[----:B------:R-:W-:-:S02]  /*33a0*/  CS2R R70, SRZ ;  /* 0x0000000000467805 */ /* 0x000fc4000001ff00 */
[----:B------:R-:W-:Y:S02]  /*33b0*/  LEA.HI.X R33, R33, UR5, R34, 0x1, P5 ;  /* 0x0000000521217c11 */ /* 0x000fe4000a8f0c22 */
[----:B------:R-:W-:Y:S02]  /*33c0*/  CS2R R80, SRZ ;  /* 0x0000000000507805 */ /* 0x000fe4000001ff00 */
[C---:B------:R-:W-:Y:S02]  /*33d0*/  LEA R34, P5, R35.reuse, UR6, 0x1 ;  /* 0x0000000623227c11 */ /* 0x040fe4000f8a08ff */
[----:B------:R-:W-:Y:S02]  /*33e0*/  CS2R R72, SRZ ;  /* 0x0000000000487805 */ /* 0x000fe4000001ff00 */
[----:B------:R-:W-:Y:S02]  /*33f0*/  LEA.HI.X R35, R35, UR7, R36, 0x1, P5 ;  /* 0x0000000723237c11 */ /* 0x000fe4000a8f0c24 */
[-C--:B------:R-:W-:Y:S01]  /*3400*/  ISETP.GE.AND P5, PT, R179, R123.reuse, PT ;  /* 0x0000007bb300720c */ /* 0x080fe20003fa6270 */
[----:B------:R0:W5:Y:S04]  /*3410*/  @!P0 LDG.E.64 R74, desc[UR60][R32.64] ;  /* 0x0000003c204a8981 */ /* 0x000168000c1e1b00 */
[----:B------:R0:W5:Y:S01]  /*3420*/  @!P0 LDG.E.64 R80, desc[UR60][R34.64] ;  /* 0x0000003c22508981 */ /* 0x000162000c1e1b00 */
[----:B------:R-:W-:-:S07]  /*3430*/  ISETP.GE.AND P0, PT, R177, R123, PT ;  /* 0x0000007bb100720c */ /* 0x000fce0003f06270 */
[----:B------:R0:W5:Y:S04]  /*3440*/  @!P5 LDG.E.64 R70, desc[UR60][R32.64+0x20] ;  /* 0x0000203c2046d981 */ /* 0x000168000c1e1b00 */
[----:B------:R0:W5:Y:S01]  /*3450*/  @!P5 LDG.E.64 R72, desc[UR60][R34.64+0x20] ;  /* 0x0000203c2248d981 */ /* 0x000162000c1e1b00 */
[----:B------:R-:W-:Y:S02]  /*3460*/  ISETP.GE.AND P5, PT, R178, R123, PT ;  /* 0x0000007bb200720c */ /* 0x000fe40003fa6270 */
[----:B------:R-:W-:Y:S02]  /*3470*/  CS2R R66, SRZ ;  /* 0x0000000000427805 */ /* 0x000fe4000001ff00 */
[----:B------:R-:W-:Y:S02]  /*3480*/  CS2R R68, SRZ ;  /* 0x0000000000447805 */ /* 0x000fe4000001ff00 */
[----:B------:R-:W-:-:S02]  /*3490*/  CS2R R62, SRZ ;  /* 0x00000000003e7805 */ /* 0x000fc4000001ff00 */
[----:B------:R-:W-:Y:S01]  /*34a0*/  CS2R R64, SRZ ;  /* 0x0000000000407805 */ /* 0x000fe2000001ff00 */
[----:B------:R0:W5:Y:S04]  /*34b0*/  @!P0 LDG.E.64 R66, desc[UR60][R32.64+0x40] ;  /* 0x0000403c20428981 */ /* 0x000168000c1e1b00 */
[----:B------:R0:W5:Y:S01]  /*34c0*/  @!P0 LDG.E.64 R68, desc[UR60][R34.64+0x40] ;  /* 0x0000403c22448981 */ /* 0x000162000c1e1b00 */
[----:B------:R-:W-:-:S03]  /*34d0*/  ISETP.GE.AND P0, PT, R176, R123, PT ;  /* 0x0000007bb000720c */ /* 0x000fc60003f06270 */
        /* <DEDUP_REMOVED lines=8> */
[----:B------:R0:W5:Y:S04]  /*3560*/  @!P0 LDG.E.64 R60, desc[UR60][R34.64+0x80] ;  /* 0x0000803c223c8981 */ /* 0x000168000c1e1b00 */
[----:B------:R0:W5:Y:S04]  /*3570*/  @!P5 LDG.E.64 R54, desc[UR60][R32.64+0xa0] ;  /* 0x0000a03c2036d981 */ /* 0x000168000c1e1b00 */
[----:B------:R0:W5:Y:S02]  /*3580*/  @!P5 LDG.E.64 R56, desc[UR60][R34.64+0xa0] ;  /* 0x0000a03c2238d981 */ /* 0x000164000c1e1b00 */
.L_x_1569:
[----:B------:R-:W-:Y:S05]  /*3590*/  BSYNC B1 ;  /* 0x0000000000017941 */ /* 0x000fea0003800000 */
.L_x_1568:
        /* <DEDUP_REMOVED lines=12> */
[----:B------:R-:W-:Y:S01]  /*3660*/  CS2R R48, SRZ ;  /* 0x0000000000307805 */ /* 0x000fe2000001ff00 */
[----:B-----5:R-:W-:Y:S01]  /*3670*/  IMAD.MOV.U32 R83, RZ, RZ, R54 ;  /* 0x000000ffff537224 */ /* 0x020fe200078e0036 */
[----:B------:R-:W-:Y:S01]  /*3680*/  CS2R R52, SRZ ;  /* 0x0000000000347805 */ /* 0x000fe2000001ff00 */
[----:B------:R-:W-:Y:S06]  /*3690*/  @P5 BRA `(.L_x_1571) ;  /* 0x0000000000a05947 */ /* 0x000fec0003800000 */
[----:B------:R-:W-:Y:S01]  /*36a0*/  IADD3 R14, P0, P6, R98, R14, R106 ;  /* 0x0000000e620e7210 */ /* 0x000fe20007e1e06a */
[----:B------:R-:W-:Y:S01]  /*36b0*/  ULDC.64 UR4, c[0x0][0x3e8] ;  /* 0x0000fa0000047ab9 */ /* 0x000fe20000000a00 */
[----:B------:R-:W-:Y:S01]  /*36c0*/  ULDC.64 UR6, c[0x0][0x400] ;  /* 0x0001000000067ab9 */ /* 0x000fe20000000a00 */
[----:B------:R-:W-:Y:S02]  /*36d0*/  CS2R R50, SRZ ;  /* 0x0000000000327805 */ /* 0x000fe4000001ff00 */
[----:B------:R-:W-:Y:S02]  /*36e0*/  IADD3.X R13, R104, R11, R105, P0, P6 ;  /* 0x0000000b680d7210 */ /* 0x000fe400007ec469 */
[----:B------:R-:W-:Y:S02]  /*36f0*/  CS2R R52, SRZ ;  /* 0x0000000000347805 */ /* 0x000fe4000001ff00 */
[----:B------:R-:W-:-:S04]  /*3700*/  IADD3 R11, P0, P6, R92, R12, R108 ;  /* 0x0000000c5c0b7210 */ /* 0x000fc80007e1e06c */
[----:B------:R-:W-:Y:S02]  /*3710*/  IADD3.X R82, R103, R82, R107, P0, P6 ;  /* 0x0000005267527210 */ /* 0x000fe400007ec46b */
[----:B------:R-:W-:-:S04]  /*3720*/  LEA R12, P0, R14, UR4, 0x1 ;  /* 0x000000040e0c7c11 */ /* 0x000fc8000f8008ff */
[----:B------:R-:W-:Y:S02]  /*3730*/  LEA.HI.X R13, R14, UR5, R13, 0x1, P0 ;  /* 0x000000050e0d7c11 */ /* 0x000fe400080f0c0d */
        /* <DEDUP_REMOVED lines=30> */
.L_x_1571:
[----:B------:R-:W-:Y:S05]  /*3920*/  BSYNC B1 ;  /* 0x0000000000017941 */ /* 0x000fea0003800000 */
.L_x_1570:
[----:B------:R-:W2:Y:S01]  /*3930*/  LDL R11, [R1+0x30] ;  /* 0x00003000010b7983 */ /* 0x000ea20000100800 */
[----:B0-----:R-:W-:Y:S02]  /*3940*/  IMAD.MOV.U32 R12, RZ, RZ, R58 ;  /* 0x000000ffff0c7224 */ /* 0x001fe400078e003a */
[----:B------:R-:W-:Y:S02]  /*3950*/  IMAD.MOV.U32 R13, RZ, RZ, R55 ;  /* 0x000000ffff0d7224 */ /* 0x000fe400078e0037 */
        /* <DEDUP_REMOVED lines=10> */
[----:B------:R-:W-:-:S03]  /*3a00*/  IMAD.MOV.U32 R13, RZ, RZ, R74 ;  /* 0x000000ffff0d7224 */ /* 0x000fc600078e004a */
[----:B------:R-:W-:Y:S01]  /*3a10*/  PRMT R192, R192, 0x5410, R12 ;  /* 0x00005410c0c07816 */ /* 0x000fe2000000000c */
[----:B------:R-:W-:Y:S01]  /*3a20*/  IMAD.MOV.U32 R12, RZ, RZ, R56 ;  /* 0x000000ffff0c7224 */ /* 0x000fe200078e0038 */
[----:B------:R-:W-:Y:S02]  /*3a30*/  PRMT R144, R14, 0x5410, R13 ;  /* 0x000054100e907816 */ /* 0x000fe4000000000d */
[----:B--2---:R-:W-:Y:S01]  /*3a40*/  R2UR UR4, R11 ;  /* 0x000000000b0472ca */ /* 0x004fe200000e0000 */
[----:B------:R-:W-:-:S05]  /*3a50*/  IMAD.MOV.U32 R11, RZ, RZ, R59 ;  /* 0x000000ffff0b7224 */ /* 0x000fca00078e003b */
[----:B------:R-:W-:Y:S01]  /*3a60*/  PRMT R156, R11, 0x7610, R156 ;  /* 0x000076100b9c7816 */ /* 0x000fe2000000009c */
[----:B------:R-:W-:-:S05]  /*3a70*/  IMAD.MOV.U32 R11, RZ, RZ, R66 ;  /* 0x000000ffff0b7224 */ /* 0x000fca00078e0042 */
[----:B------:R-:W-:Y:S01]  /*3a80*/  PRMT R189, R189, 0x5410, R11 ;  /* 0x00005410bdbd7816 */ /* 0x000fe2000000000b */
[----:B------:R-:W-:Y:S01]  /*3a90*/  IMAD.MOV.U32 R11, RZ, RZ, R70 ;  /* 0x000000ffff0b7224 */ /* 0x000fe200078e0046 */
[----:B------:R-:W-:-:S04]  /*3aa0*/  UISETP.NE.AND UP0, UPT, UR4, 0x3, UPT ;  /* 0x000000030400788c */ /* 0x000fc8000bf05270 */
[----:B------:R-:W-:Y:S01]  /*3ab0*/  PRMT R191, R191, 0x5410, R11 ;  /* 0x00005410bfbf7816 */ /* 0x000fe2000000000b */
[----:B------:R-:W-:Y:S01]  /*3ac0*/  IMAD.MOV.U32 R11, RZ, RZ, R57 ;  /* 0x000000ffff0b7224 */ /* 0x000fe200078e0039 */
[----:B------:R-:W-:-:S04]  /*3ad0*/  PLOP3.LUT P0, PT, PT, PT, UP0, 0x80, 0x0 ;  /* 0x000000000000781c */ /* 0x000fc80003f0f008 */
        /* <DEDUP_REMOVED lines=20> */
[----:B-----5:R-:W-:Y:S02]  /*3c20*/  IMAD.MOV.U32 R12, RZ, RZ, R30 ;  /* 0x000000ffff0c7224 */ /* 0x020fe400078e001e */
        /* <DEDUP_REMOVED lines=40> */
.L_x_1572:
[----:B------:R-:W-:Y:S01]  /*3eb0*/  IMAD R86, R17, 0x8, R2 ;  /* 0x0000000811567824 */ /* 0x000fe200078e0202 */
[----:B------:R-:W-:Y:S01]  /*3ec0*/  SHF.L.U32 R87, R175, 0x1f, RZ ;  /* 0x0000001faf577819 */ /* 0x000fe200000006ff */
[----:B------:R-:W-:Y:S03]  /*3ed0*/  BSSY B1, `(.L_x_1573) ;  /* 0x0000003000017945 */ /* 0x000fe60003800000 */
[----:B------:R-:W0:Y:S02]  /*3ee0*/  SYNCS.PHASECHK.TRANS64.TRYWAIT P6, [R86+URZ+0x2a890], R87 ;  /* 0x02a89057560075a7 */ /* 0x000e2400080c017f */
[----:B0-----:R-:W-:Y:S05]  /*3ef0*/  @!P6 BRA `(.L_x_1574) ;  /* 0x0000028400e8e947 */ /* 0x001fea0003800000 */
.L_x_1996:
[----:B------:R-:W-:Y:S05]  /*3f00*/  BSYNC B1 ;  /* 0x0000000000017941 */ /* 0x000fea0003800000 */
.L_x_1573:
[----:B------:R-:W-:-:S03]  /*3f10*/  UMOV UR4, 0xffffffff ;  /* 0xffffffff00047882 */ /* 0x000fc60000000000 */
[----:B------:R-:W-:Y:S05]  /*3f20*/  BRA.DIV UR4, `(.L_x_1575) ;  /* 0x0000028604f07947 */ /* 0x000fea000b800000 */
[----:B------:R1:W2:Y:S04]  /*3f30*/  SHFL.IDX PT, R82, R116, RZ, 0x1c1f ;  /* 0x001c1fff74527589 */ /* 0x0002a800000e0000 */
[----:B------:R1:W3:Y:S02]  /*3f40*/  SHFL.IDX PT, R11, R117, RZ, 0x1c1f ;  /* 0x001c1fff750b7589 */ /* 0x0002e400000e0000 */
.L_x_2000:
        /* <DEDUP_REMOVED lines=13> */
[C---:B------:R-:W-:Y:S02]  /*4020*/  PRMT R81, R145.reuse, 0x5410, R75 ;  /* 0x0000541091517816 */ /* 0x040fe4000000004b */
[----:B------:R-:W-:-:S02]  /*4030*/  PRMT R75, R145, 0x5432, R80 ;  /* 0x00005432914b7816 */ /* 0x000fc40000000050 */
[C---:B------:R-:W-:Y:S02]  /*4040*/  PRMT R74, R144.reuse, 0x5432, R74 ;  /* 0x00005432904a7816 */ /* 0x040fe4000000004a */
[----:B0-----:R-:W-:Y:S02]  /*4050*/  LOP3.LUT R146, R13, 0xffff0000, RZ, 0xc0, !PT ;  /* 0xffff00000d927812 */ /* 0x001fe400078ec0ff */
[C---:B------:R-:W-:Y:S01]  /*4060*/  LOP3.LUT R145, R81.reuse, 0xffff0000, RZ, 0xc0, !PT ;  /* 0xffff000051917812 */ /* 0x040fe200078ec0ff */
[----:B------:R-:W-:Y:S01]  /*4070*/  IMAD.U32 R81, R81, 0x10000, RZ ;  /* 0x0001000051517824 */ /* 0x000fe200078e00ff */
[----:B------:R-:W-:Y:S01]  /*4080*/  PRMT R143, R144, 0x5410, R143 ;  /* 0x00005410908f7816 */ /* 0x000fe2000000008f */
[----:B------:R-:W-:Y:S01]  /*4090*/  IMAD.U32 R144, R13, 0x10000, RZ ;  /* 0x000100000d907824 */ /* 0x000fe200078e00ff */
[----:B------:R-:W-:Y:S01]  /*40a0*/  LOP3.LUT R13, R74, 0xffff0000, RZ, 0xc0, !PT ;  /* 0xffff00004a0d7812 */ /* 0x000fe200078ec0ff */
        /* <DEDUP_REMOVED lines=34> */
.L_x_1581:
[----:B------:R-:W-:Y:S05]  /*42d0*/  BSYNC B3 ;  /* 0x0000000000037941 */ /* 0x000fea0003800000 */
.L_x_1580:
[----:B---3--:R-:W-:-:S04]  /*42e0*/  LEA R74, P4, R18, R11, 0x1 ;  /* 0x0000000b124a7211 */ /* 0x008fc800078808ff */
[----:B--2---:R-:W-:-:S05]  /*42f0*/  LEA.HI.X R75, R18, R82, R19, 0x1, P4 ;  /* 0x00000052124b7211 */ /* 0x004fca00020f0c13 */
[----:B0-----:R4:W-:Y:S04]  /*4300*/  ST.E.128 desc[UR60][R74.64], R12 ;  /* 0x0000000c4a007985 */ /* 0x0019e8000c101d3c */
.L_x_1579:
[----:B------:R-:W-:Y:S05]  /*4310*/  BSYNC B2 ;  /* 0x0000000000027941 */ /* 0x000fea0003800000 */
.L_x_1578:
        /* <DEDUP_REMOVED lines=12> */
[----:B------:R-:W-:Y:S02]  /*43e0*/  PRMT R73, R190, 0x5410, R71 ;  /* 0x00005410be497816 */ /* 0x000fe40000000047 */
        /* <DEDUP_REMOVED lines=41> */
.L_x_1585:
[----:B------:R-:W-:Y:S05]  /*4680*/  BSYNC B3 ;  /* 0x0000000000037941 */ /* 0x000fea0003800000 */
.L_x_1584:
[----:B------:R-:W-:Y:S02]  /*4690*/  IMAD.SHL.U32 R72, R170, 0x8, RZ ;  /* 0x00000008aa487824 */ /* 0x000fe400078e00ff */
[----:B---3--:R-:W-:Y:S02]  /*46a0*/  IMAD.MOV.U32 R70, RZ, RZ, R11 ;  /* 0x000000ffff467224 */ /* 0x008fe400078e000b */
[----:B--2---:R-:W-:Y:S02]  /*46b0*/  IMAD.MOV.U32 R71, RZ, RZ, R82 ;  /* 0x000000ffff477224 */ /* 0x004fe400078e0052 */
[----:B------:R-:W-:-:S05]  /*46c0*/  IMAD.WIDE R70, R72, 0x2, R70 ;  /* 0x0000000248467825 */ /* 0x000fca00078e0246 */
[----:B0-----:R0:W-:Y:S02]  /*46d0*/  ST.E.128 desc[UR60][R70.64], R12 ;  /* 0x0000000c46007985 */ /* 0x0011e4000c101d3c */
.L_x_1583:
[----:B------:R-:W-:Y:S05]  /*46e0*/  BSYNC B2 ;  /* 0x0000000000027941 */ /* 0x000fea0003800000 */
.L_x_1582:
        /* <DEDUP_REMOVED lines=54> */
.L_x_1589:
[----:B------:R-:W-:Y:S05]  /*4a50*/  BSYNC B3 ;  /* 0x0000000000037941 */ /* 0x000fea0003800000 */
.L_x_1588:
[----:B------:R-:W-:Y:S02]  /*4a60*/  IMAD.SHL.U32 R68, R171, 0x8, RZ ;  /* 0x00000008ab447824 */ /* 0x000fe400078e00ff */
[----:B---3--:R-:W-:Y:S02]  /*4a70*/  IMAD.MOV.U32 R66, RZ, RZ, R11 ;  /* 0x000000ffff427224 */ /* 0x008fe400078e000b */
[----:B--2---:R-:W-:Y:S02]  /*4a80*/  IMAD.MOV.U32 R67, RZ, RZ, R82 ;  /* 0x000000ffff437224 */ /* 0x004fe400078e0052 */
[----:B------:R-:W-:-:S05]  /*4a90*/  IMAD.WIDE R66, R68, 0x2, R66 ;  /* 0x0000000244427825 */ /* 0x000fca00078e0242 */
[----:B----4-:R0:W-:Y:S02]  /*4aa0*/  ST.E.128 desc[UR60][R66.64], R12 ;  /* 0x0000000c42007985 */ /* 0x0101e4000c101d3c */
.L_x_1587:
[----:B------:R-:W-:Y:S05]  /*4ab0*/  BSYNC B2 ;  /* 0x0000000000027941 */ /* 0x000fea0003800000 */
.L_x_1586:
        /* <DEDUP_REMOVED lines=11> */
[----:B------:R-:W-:Y:S01]  /*4b70*/  PRMT R65, R159, 0x5432, R63 ;  /* 0x000054329f417816 */ /* 0x000fe2000000003f */
[----:B----4-:R-:W-:Y:S01]  /*4b80*/  IMAD.U32 R63, R13, 0x10000, RZ ;  /* 0x000100000d3f7824 */ /* 0x010fe200078e00ff */
[----:B------:R-:W-:-:S02]  /*4b90*/  PRMT R62, R159, 0x5410, R62 ;  /* 0x000054109f3e7816 */ /* 0x000fc4000000003e */
[----:B------:R-:W-:Y:S02]  /*4ba0*/  LOP3.LUT R70, R13, 0xffff0000, RZ, 0xc0, !PT ;  /* 0xffff00000d467812 */ /* 0x000fe400078ec0ff */
[C---:B------:R-:W-:Y:S01]  /*4bb0*/  LOP3.LUT R68, R65.reuse, 0xffff0000, RZ, 0xc0, !PT ;  /* 0xffff000041447812 */ /* 0x040fe200078ec0ff */
[----:B------:R-:W-:Y:S01]  /*4bc0*/  IMAD.U32 R65, R65, 0x10000, RZ ;  /* 0x0001000041417824 */ /* 0x000fe200078e00ff */
[C---:B------:R-:W-:Y:S01]  /*4bd0*/  LOP3.LUT R64, R62.reuse, 0xffff0000, RZ, 0xc0, !PT ;  /* 0xffff00003e407812 */ /* 0x040fe200078ec0ff */
[----:B------:R-:W-:Y:S02]  /*4be0*/  IMAD.U32 R62, R62, 0x10000, RZ ;  /* 0x000100003e3e7824 */ /* 0x000fe400078e00ff */
[C---:B------:R-:W-:Y:S02]  /*4bf0*/  FMUL.FTZ R69, R70.reuse, R68 ;  /* 0x0000004446457220 */ /* 0x040fe40000410000 */
[-C--:B------:R-:W-:Y:S02]  /*4c00*/  FMUL.FTZ R13, R70, R64.reuse ;  /* 0x00000040460d7220 */ /* 0x080fe40000410000 */
[----:B------:R-:W-:-:S02]  /*4c10*/  FFMA.FTZ R64, R63, R64, -R69 ;  /* 0x000000403f407223 */ /* 0x000fc40000010845 */
[----:B------:R-:W-:Y:S01]  /*4c20*/  FFMA.FTZ R63, R63, R68, R13 ;  /* 0x000000443f3f7223 */ /* 0x000fe2000001000d */
[C---:B------:R-:W-:Y:S02]  /*4c30*/  PRMT R13, R158.reuse, 0x5432, R66 ;  /* 0x000054329e0d7816 */ /* 0x040fe40000000042 */
[----:B------:R-:W-:Y:S02]  /*4c40*/  PRMT R66, R158, 0x5410, R67 ;  /* 0x000054109e427816 */ /* 0x000fe40000000043 */
[----:B------:R-:W-:Y:S01]  /*4c50*/  LOP3.LUT R68, R14, 0xffff0000, RZ, 0xc0, !PT ;  /* 0xffff00000e447812 */ /* 0x000fe200078ec0ff */
[C---:B------:R-:W-:Y:S01]  /*4c60*/  IMAD.U32 R69, R13.reuse, 0x10000, RZ ;  /* 0x000100000d457824 */ /* 0x040fe200078e00ff */
[----:B------:R-:W-:Y:S01]  /*4c70*/  LOP3.LUT R13, R13, 0xffff0000, RZ, 0xc0, !PT ;  /* 0xffff00000d0d7812 */ /* 0x000fe200078ec0ff */
        /* <DEDUP_REMOVED lines=14> */
[C---:B------:R-:W-:Y:S01]  /*4d60*/  LOP3.LUT R13, R12.reuse, 0xffff0000, RZ, 0xc0, !PT ;  /* 0xffff00000c0d7812 */ /* 0x040fe200078ec0ff */
[----:B------:R-:W-:Y:S01]  /*4d70*/  FFMA.FTZ R14, R15, R66, R14 ;  /* 0x000000420f0e7223 */ /* 0x000fe2000001000e */
[----:B------:R-:W-:-:S03]  /*4d80*/  IMAD.U32 R12, R12, 0x10000, RZ ;  /* 0x000100000c0c7824 */ /* 0x000fc600078e00ff */
[C---:B------:R-:W-:Y:S01]  /*4d90*/  FMUL.FTZ R15, R13.reuse, R65 ;  /* 0x000000410d0f7220 */ /* 0x040fe20000410000 */
[-C--:B------:R-:W-:Y:S01]  /*4da0*/  FMUL.FTZ R13, R13, R62.reuse ;  /* 0x0000003e0d0d7220 */ /* 0x080fe20000410000 */
[----:B------:R-:W-:Y:S02]  /*4db0*/  F2FP.BF16.F32.PACK_AB R14, R14, R67 ;  /* 0x000000430e0e723e */ /* 0x000fe400000010ff */
[C---:B------:R-:W-:Y:S01]  /*4dc0*/  FFMA.FTZ R15, R12.reuse, R62, -R15 ;  /* 0x0000003e0c0f7223 */ /* 0x040fe2000001080f */
[----:B------:R-:W-:-:S05]  /*4dd0*/  FFMA.FTZ R13, R12, R65, R13 ;  /* 0x000000410c0d7223 */ /* 0x000fca000001000d */
[----:B------:R-:W-:Y:S01]  /*4de0*/  F2FP.BF16.F32.PACK_AB R13, R13, R15 ;  /* 0x0000000f0d0d723e */ /* 0x000fe200000010ff */
[----:B------:R-:W-:Y:S02]  /*4df0*/  IMAD.MOV.U32 R15, RZ, RZ, R14 ;  /* 0x000000ffff0f7224 */ /* 0x000fe400078e000e */
[----:B------:R-:W-:Y:S02]  /*4e00*/  IMAD.MOV.U32 R14, RZ, RZ, R68 ;  /* 0x000000ffff0e7224 */ /* 0x000fe400078e0044 */
[----:B------:R-:W-:Y:S02]  /*4e10*/  IMAD.MOV.U32 R12, RZ, RZ, R13 ;  /* 0x000000ffff0c7224 */ /* 0x000fe400078e000d */
[----:B------:R-:W-:-:S07]  /*4e20*/  IMAD.MOV.U32 R13, RZ, RZ, R63 ;  /* 0x000000ffff0d7224 */ /* 0x000fce00078e003f */
.L_x_1593:
[----:B------:R-:W-:Y:S05]  /*4e30*/  BSYNC B3 ;  /* 0x0000000000037941 */ /* 0x000fea0003800000 */
.L_x_1592:
[----:B---3--:R-:W-:-:S04]  /*4e40*/  LEA R62, P4, R22, R11, 0x1 ;  /* 0x0000000b163e7211 */ /* 0x008fc800078808ff */
[----:B--2---:R-:W-:-:S05]  /*4e50*/  LEA.HI.X R63, R22, R82, R173, 0x1, P4 ;  /* 0x00000052163f7211 */ /* 0x004fca00020f0cad */
[----:B----4-:R0:W-:Y:S04]  /*4e60*/  ST.E.128 desc[UR60][R62.64], R12 ;  /* 0x0000000c3e007985 */ /* 0x0101e8000c101d3c */
.L_x_1591:
[----:B------:R-:W-:Y:S05]  /*4e70*/  BSYNC B2 ;  /* 0x0000000000027941 */ /* 0x000fea0003800000 */
.L_x_1590:
[----:B------:R-:W-:Y:S01]  /*4e80*/  ISETP.NE.AND P4, PT, R27, RZ, PT ;  /* 0x000000ff1b00720c */ /* 0x000fe20003f85270 */
[----:B------:R-:W-:-:S12]  /*4e90*/  BSSY B2, `(.L_x_1594) ;  /* 0x0000039000027945 */ /* 0x000fd80003800000 */
[----:B------:R-:W-:Y:S05]  /*4ea0*/  @!P4 BRA `(.L_x_1595) ;  /* 0x0000000000dcc947 */ /* 0x000fea0003800000 */
[----:B0---4-:R0:W4:Y:S01]  /*4eb0*/  LDS.128 R12, [R29+0x6000] ;  /* 0x006000001d0c7984 */ /* 0x0111220000000c00 */
[----:B------:R-:W-:Y:S01]  /*4ec0*/  ISETP.GE.AND P4, PT, R176, R123, PT ;  /* 0x0000007bb000720c */ /* 0x000fe20003f86270 */
[----:B------:R-:W-:-:S12]  /*4ed0*/  BSSY B3, `(.L_x_1596) ;  /* 0x0000031000037945 */ /* 0x000fd80003800000 */
[----:B0-----:R-:W-:Y:S05]  /*4ee0*/  @P4 BRA `(.L_x_1597) ;  /* 0x0000000000bc4947 */ /* 0x001fea0003800000 */
[----:B------:R-:W-:Y:S02]  /*4ef0*/  SHF.R.U64 R58, R58, 0x10, R59 ;  /* 0x000000103a3a7819 */ /* 0x000fe4000000123b */
[--C-:B------:R-:W-:Y:S02]  /*4f00*/  SHF.R.U64 R62, R60, 0x10, R61.reuse ;  /* 0x000000103c3e7819 */ /* 0x100fe4000000123d */
[C---:B------:R-:W-:Y:S02]  /*4f10*/  PRMT R58, R157.reuse, 0x5432, R58 ;  /* 0x000054329d3a7816 */ /* 0x040fe4000000003a */
[----:B------:R-:W-:Y:S02]  /*4f20*/  PRMT R157, R157, 0x5410, R62 ;  /* 0x000054109d9d7816 */ /* 0x000fe4000000003e */
[----:B------:R-:W-:Y:S02]  /*4f30*/  SHF.R.U32.HI R60, RZ, 0x10, R61 ;  /* 0x00000010ff3c7819 */ /* 0x000fe4000001163d */
[C---:B----4-:R-:W-:Y:S01]  /*4f40*/  LOP3.LUT R64, R13.reuse, 0xffff0000, RZ, 0xc0, !PT ;  /* 0xffff00000d407812 */ /* 0x050fe200078ec0ff */
[----:B------:R-:W-:Y:S01]  /*4f50*/  IMAD.U32 R13, R13, 0x10000, RZ ;  /* 0x000100000d0d7824 */ /* 0x000fe200078e00ff */
[C---:B------:R-:W-:Y:S01]  /*4f60*/  LOP3.LUT R61, R157.reuse, 0xffff0000, RZ, 0xc0, !PT ;  /* 0xffff00009d3d7812 */ /* 0x040fe200078ec0ff */
[----:B------:R-:W-:Y:S01]  /*4f70*/  IMAD.U32 R157, R157, 0x10000, RZ ;  /* 0x000100009d9d7824 */ /* 0x000fe200078e00ff */
[C---:B------:R-:W-:Y:S01]  /*4f80*/  LOP3.LUT R62, R58.reuse, 0xffff0000, RZ, 0xc0, !PT ;  /* 0xffff00003a3e7812 */ /* 0x040fe200078ec0ff */
[----:B------:R-:W-:Y:S01]  /*4f90*/  IMAD.U32 R58, R58, 0x10000, RZ ;  /* 0x000100003a3a7824 */ /* 0x000fe200078e00ff */
[----:B------:R-:W-:Y:S01]  /*4fa0*/  SHF.R.U32.HI R59, RZ, 0x10, R59 ;  /* 0x00000010ff3b7819 */ /* 0x000fe2000001163b */
[-C--:B------:R-:W-:Y:S01]  /*4fb0*/  FMUL.FTZ R63, R64, R61.reuse ;  /* 0x0000003d403f7220 */ /* 0x080fe20000410000 */
[----:B------:R-:W-:Y:S01]  /*4fc0*/  PRMT R60, R156, 0x5432, R60 ;  /* 0x000054329c3c7816 */ /* 0x000fe2000000003c */
[-C--:B------:R-:W-:Y:S01]  /*4fd0*/  FMUL.FTZ R64, R64, R62.reuse ;  /* 0x0000003e40407220 */ /* 0x080fe20000410000 */
[----:B------:R-:W-:Y:S01]  /*4fe0*/  PRMT R59, R156, 0x5410, R59 ;  /* 0x000054109c3b7816 */ /* 0x000fe2000000003b */
[C---:B------:R-:W-:Y:S01]  /*4ff0*/  FFMA.FTZ R63, R13.reuse, R62, -R63 ;  /* 0x0000003e0d3f7223 */ /* 0x040fe2000001083f */
[----:B------:R-:W-:Y:S01]  /*5000*/  LOP3.LUT R65, R14, 0xffff0000, RZ, 0xc0, !PT ;  /* 0xffff00000e417812 */ /* 0x000fe200078ec0ff */
        /* <DEDUP_REMOVED lines=29> */
.L_x_1597:
[----:B------:R-:W-:Y:S05]  /*51e0*/  BSYNC B3 ;  /* 0x0000000000037941 */ /* 0x000fea0003800000 */
.L_x_1596:
[----:B---3--:R-:W-:-:S04]  /*51f0*/  LEA R58, P4, R160, R11, 0x1 ;  /* 0x0000000ba03a7211 */ /* 0x008fc800078808ff */
[----:B--2---:R-:W-:-:S05]  /*5200*/  LEA.HI.X R59, R160, R82, R184, 0x1, P4 ;  /* 0x00000052a03b7211 */ /* 0x004fca00020f0cb8 */
[----:B----4-:R0:W-:Y:S04]  /*5210*/  ST.E.128 desc[UR60][R58.64], R12 ;  /* 0x0000000c3a007985 */ /* 0x0101e8000c101d3c */
.L_x_1595:
[----:B------:R-:W-:Y:S05]  /*5220*/  BSYNC B2 ;  /* 0x0000000000027941 */ /* 0x000fea0003800000 */
.L_x_1594:
        /* <DEDUP_REMOVED lines=9> */
[----:B------:R-:W-:Y:S02]  /*52c0*/  SHF.R.U64 R54, R54, 0x10, R55 ;  /* 0x0000001036367819 */ /* 0x000fe40000001237 */
[----:B------:R-:W-:Y:S02]  /*52d0*/  PRMT R11, R155, 0x5410, R11 ;  /* 0x000054109b0b7816 */ /* 0x000fe4000000000b */
        /* <DEDUP_REMOVED lines=9> */
[CC--:B------:R-:W-:Y:S01]  /*5370*/  FMUL.FTZ R61, R62.reuse, R57.reuse ;  /* 0x000000393e3d7220 */ /* 0x0c0fe20000410000 */
        /* <DEDUP_REMOVED lines=34> */
.L_x_1599:
[----:B------:R-:W-:Y:S05]  /*55a0*/  BSYNC B2 ;  /* 0x0000000000027941 */ /* 0x000fea0003800000 */
.L_x_1598:
[----:B----4-:R0:W-:Y:S02]  /*55b0*/  ST.E.128 desc[UR60][R58.64], R12 ;  /* 0x0000000c3a007985 */ /* 0x0101e4000c101d3c */
.L_x_1577:
[----:B------:R-:W-:Y:S05]  /*55c0*/  BSYNC B1 ;  /* 0x0000000000017941 */ /* 0x000fea0003800000 */
.L_x_1576:
[----:B------:R-:W-:-:S03]  /*55d0*/  UMOV UR4, 0xffffffff ;  /* 0xffffffff00047882 */ /* 0x000fc60000000000 */
[----:B------:R-:W-:Y:S05]  /*55e0*/  BRA.DIV UR4, `(.L_x_1600) ;  /* 0x00000272048c7947 */ /* 0x000fea000b800000 */
[----:B-1----:R-:W1:Y:S04]  /*55f0*/  SHFL.IDX PT, R116, R116, 0x1, 0x1c1f ;  /* 0x003c1f0074747f89 */ /* 0x002e6800000e0000 */
[----:B------:R-:W0:Y:S02]  /*5600*/  SHFL.IDX PT, R117, R117, 0x1, 0x1c1f ;  /* 0x003c1f0075757f89 */ /* 0x000e2400000e0000 */
.L_x_2004:
[----:B------:R-:W-:Y:S05]  /*5610*/  @P5 BRA `(.L_x_1601) ;  /* 0x0000005800205947 */ /* 0x000fea0003800000 */
[----:B------:R-:W-:Y:S01]  /*5620*/  ISETP.NE.AND P4, PT, R7, RZ, PT ;  /* 0x000000ff0700720c */ /* 0x000fe20003f85270 */
[----:B------:R-:W-:-:S12]  /*5630*/  BSSY B1, `(.L_x_1602) ;  /* 0x0000036000017945 */ /* 0x000fd80003800000 */
[----:B------:R-:W-:Y:S05]  /*5640*/  @!P4 BRA `(.L_x_1603) ;  /* 0x0000000000d0c947 */ /* 0x000fea0003800000 */
[----:B0---4-:R0:W4:Y:S01]  /*5650*/  LDS.128 R12, [R29+0x2000] ;  /* 0x002000001d0c7984 */ /* 0x0111220000000c00 */
[----:B------:R-:W-:Y:S01]  /*5660*/  ISETP.GE.AND P5, PT, R162, R123, PT ;  /* 0x0000007ba200720c */ /* 0x000fe20003fa6270 */
[----:B------:R-:W-:Y:S01]  /*5670*/  BSSY B2, `(.L_x_1604) ;  /* 0x0000030000027945 */ /* 0x000fe20003800000 */
[----:B------:R-:W-:-:S04]  /*5680*/  LEA R54, P4, R18, R117, 0x1 ;  /* 0x0000007512367211 */ /* 0x000fc800078808ff */
[----:B-1----:R-:W-:-:S07]  /*5690*/  LEA.HI.X R55, R18, R116, R19, 0x1, P4 ;  /* 0x0000007412377211 */ /* 0x002fce00020f0c13 */
[----:B0-----:R-:W-:Y:S05]  /*56a0*/  @P5 BRA `(.L_x_1605) ;  /* 0x0000000000b05947 */ /* 0x001fea0003800000 */
[----:B---3--:R-:W-:Y:S01]  /*56b0*/  SHF.R.U64 R11, R50, 0x10, R51 ;  /* 0x00000010320b7819 */ /* 0x008fe20000001233 */
[----:B----4-:R-:W-:Y:S01]  /*56c0*/  IMAD.U32 R58, R15, 0x10000, RZ ;  /* 0x000100000f3a7824 */ /* 0x010fe200078e00ff */
[--C-:B------:R-:W-:Y:S01]  /*56d0*/  SHF.R.U64 R50, R52, 0x10, R53.reuse ;  /* 0x0000001034327819 */ /* 0x100fe20000001235 */
[----:B------:R-:W-:Y:S01]  /*56e0*/  IMAD.U32 R56, R14, 0x10000, RZ ;  /* 0x000100000e387824 */ /* 0x000fe200078e00ff */
[----:B------:R-:W-:Y:S01]  /*56f0*/  SHF.R.U32.HI R53, RZ, 0x10, R53 ;  /* 0x00000010ff357819 */ /* 0x000fe20000011635 */
[----:B------:R-:W-:Y:S01]  /*5700*/  IMAD.U32 R57, R12, 0x10000, RZ ;  /* 0x000100000c397824 */ /* 0x000fe200078e00ff */
[----:B------:R-:W-:Y:S02]  /*5710*/  PRMT R50, R153, 0x5410, R50 ;  /* 0x0000541099327816 */ /* 0x000fe40000000032 */
[----:B------:R-:W-:Y:S02]  /*5720*/  SHF.R.U32.HI R51, RZ, 0x10, R51 ;  /* 0x00000010ff337819 */ /* 0x000fe40000011633 */
[----:B------:R-:W-:Y:S01]  /*5730*/  LOP3.LUT R52, R15, 0xffff0000, RZ, 0xc0, !PT ;  /* 0xffff00000f347812 */ /* 0x000fe200078ec0ff */
[C---:B------:R-:W-:Y:S01]  /*5740*/  IMAD.U32 R15, R13.reuse, 0x10000, RZ ;  /* 0x000100000d0f7824 */ /* 0x040fe200078e00ff */
[----:B------:R-:W-:-:S02]  /*5750*/  LOP3.LUT R13, R13, 0xffff0000, RZ, 0xc0, !PT ;  /* 0xffff00000d0d7812 */ /* 0x000fc400078ec0ff */
[C---:B------:R-:W-:Y:S01]  /*5760*/  LOP3.LUT R59, R50.reuse, 0xffff0000, RZ, 0xc0, !PT ;  /* 0xffff0000323b7812 */ /* 0x040fe200078ec0ff */
[----:B------:R-:W-:Y:S01]  /*5770*/  IMAD.U32 R50, R50, 0x10000, RZ ;  /* 0x0001000032327824 */ /* 0x000fe200078e00ff */
[C---:B------:R-:W-:Y:S02]  /*5780*/  PRMT R11, R152.reuse, 0x5410, R11 ;  /* 0x00005410980b7816 */ /* 0x040fe4000000000b */
[----:B------:R-:W-:Y:S01]  /*5790*/  PRMT R53, R153, 0x5432, R53 ;  /* 0x0000543299357816 */ /* 0x000fe20000000035 */
[----:B------:R-:W-:Y:S01]  /*57a0*/  FMUL.FTZ R60, R13, R59 ;  /* 0x0000003b0d3c7220 */ /* 0x000fe20000410000 */
[----:B------:R-:W-:Y:S02]  /*57b0*/  PRMT R51, R152, 0x5432, R51 ;  /* 0x0000543298337816 */ /* 0x000fe40000000033 */
[----:B------:R-:W-:Y:S01]  /*57c0*/  LOP3.LUT R62, R11, 0xffff0000, RZ, 0xc0, !PT ;  /* 0xffff00000b3e7812 */ /* 0x000fe200078ec0ff */
[----:B------:R-:W-:Y:S01]  /*57d0*/  IMAD.U32 R61, R53, 0x10000, RZ ;  /* 0x00010000353d7824 */ /* 0x000fe200078e00ff */
[----:B------:R-:W-:Y:S01]  /*57e0*/  LOP3.LUT R14, R14, 0xffff0000, RZ, 0xc0, !PT ;  /* 0xffff00000e0e7812 */ /* 0x000fe200078ec0ff */
[----:B------:R-:W-:Y:S01]  /*57f0*/  IMAD.U32 R63, R51, 0x10000, RZ ;  /* 0x00010000333f7824 */ /* 0x000fe200078e00ff */
[----:B------:R-:W-:Y:S01]  /*5800*/  LOP3.LUT R53, R53, 0xffff0000, RZ, 0xc0, !PT ;  /* 0xffff000035357812 */ /* 0x000fe200078ec0ff */
[-C--:B------:R-:W-:Y:S01]  /*5810*/  FMUL.FTZ R13, R13, R62.reuse ;  /* 0x0000003e0d0d7220 */ /* 0x080fe20000410000 */
[----:B------:R-:W-:Y:S01]  /*5820*/  FFMA.FTZ R60, R15, R62, -R60 ;  /* 0x0000003e0f3c7223 */ /* 0x000fe2000001083c */
[C---:B------:R-:W-:Y:S01]  /*5830*/  FMUL.FTZ R62, R14.reuse, R61 ;  /* 0x0000003d0e3e7220 */ /* 0x040fe20000410000 */
[----:B------:R-:W-:Y:S01]  /*5840*/  FMUL.FTZ R14, R14, R63 ;  /* 0x0000003f0e0e7220 */ /* 0x000fe20000410000 */
[----:B------:R-:W-:Y:S01]  /*5850*/  LOP3.LUT R51, R51, 0xffff0000, RZ, 0xc0, !PT ;  /* 0xffff000033337812 */ /* 0x000fe200078ec0ff */
[----:B------:R-:W-:Y:S01]  /*5860*/  IMAD.U32 R11, R11, 0x10000, RZ ;  /* 0x000100000b0b7824 */ /* 0x000fe200078e00ff */
[----:B------:R-:W-:Y:S01]  /*5870*/  LOP3.LUT R12, R12, 0xffff0000, RZ, 0xc0, !PT ;  /* 0xffff00000c0c7812 */ /* 0x000fe200078ec0ff */
[----:B------:R-:W-:Y:S01]  /*5880*/  FFMA.FTZ R13, R15, R59, R13 ;  /* 0x0000003b0f0d7223 */ /* 0x000fe2000001000d */
[C---:B------:R-:W-:Y:S01]  /*5890*/  FFMA.FTZ R62, R56.reuse, R63, -R62 ;  /* 0x0000003f383e7223 */ /* 0x040fe2000001083e */
[----:B------:R-:W-:Y:S01]  /*58a0*/  FFMA.FTZ R14, R56, R61, R14 ;  /* 0x0000003d380e7223 */ /* 0x000fe2000001000e */
[C---:B------:R-:W-:Y:S01]  /*58b0*/  FMUL.FTZ R15, R52.reuse, R53 ;  /* 0x00000035340f7220 */ /* 0x040fe20000410000 */
[----:B------:R-:W-:Y:S01]  /*58c0*/  FMUL.FTZ R56, R52, R51 ;  /* 0x0000003334387220 */ /* 0x000fe20000410000 */
[CC--:B------:R-:W-:Y:S01]  /*58d0*/  FMUL.FTZ R52, R12.reuse, R50.reuse ;  /* 0x000000320c347220 */ /* 0x0c0fe20000410000 */
[----:B------:R-:W-:Y:S01]  /*58e0*/  FMUL.FTZ R12, R12, R11 ;  /* 0x0000000b0c0c7220 */ /* 0x000fe20000410000 */
[C---:B------:R-:W-:Y:S01]  /*58f0*/  FFMA.FTZ R15, R58.reuse, R51, -R15 ;  /* 0x000000333a0f7223 */ /* 0x040fe2000001080f */
[----:B------:R-:W-:Y:S01]  /*5900*/  FFMA.FTZ R56, R58, R53, R56 ;  /* 0x000000353a387223 */ /* 0x000fe20000010038 */
[C---:B------:R-:W-:Y:S01]  /*5910*/  FFMA.FTZ R52, R57.reuse, R11, -R52 ;  /* 0x0000000b39347223 */ /* 0x040fe20000010834 */
[----:B------:R-:W-:Y:S01]  /*5920*/  FFMA.FTZ R12, R57, R50, R12 ;  /* 0x00000032390c7223 */ /* 0x000fe2000001000c */
[----:B------:R-:W-:-:S02]  /*5930*/  F2FP.BF16.F32.PACK_AB R13, R13, R60 ;  /* 0x0000003c0d0d723e */ /* 0x000fc400000010ff */
[----:B------:R-:W-:Y:S02]  /*5940*/  F2FP.BF16.F32.PACK_AB R15, R56, R15 ;  /* 0x0000000f380f723e */ /* 0x000fe400000010ff */
[----:B------:R-:W-:Y:S02]  /*5950*/  F2FP.BF16.F32.PACK_AB R14, R14, R62 ;  /* 0x0000003e0e0e723e */ /* 0x000fe400000010ff */
[----:B------:R-:W-:-:S07]  /*5960*/  F2FP.BF16.F32.PACK_AB R12, R12, R52 ;  /* 0x000000340c0c723e */ /* 0x000fce00000010ff */
.L_x_1605:
[----:B------:R-:W-:Y:S05]  /*5970*/  BSYNC B2 ;  /* 0x0000000000027941 */ /* 0x000fea0003800000 */
.L_x_1604:
[----:B----4-:R0:W-:Y:S02]  /*5980*/  ST.E.128 desc[UR60][R54.64], R12 ;  /* 0x0000000c36007985 */ /* 0x0101e4000c101d3c */
.L_x_1603:
[----:B------:R-:W-:Y:S05]  /*5990*/  BSYNC B1 ;  /* 0x0000000000017941 */ /* 0x000fea0003800000 */
.L_x_1602:
        /* <DEDUP_REMOVED lines=11> */
[----:B------:R-:W-:Y:S01]  /*5a50*/  SHF.R.U64 R11, R46, 0x10, R47 ;  /* 0x000000102e0b7819 */ /* 0x000fe2000000122f */
[----:B----4-:R-:W-:Y:S01]  /*5a60*/  IMAD.U32 R54, R12, 0x10000, RZ ;  /* 0x000100000c367824 */ /* 0x010fe200078e00ff */
[--C-:B------:R-:W-:Y:S02]  /*5a70*/  SHF.R.U64 R46, R48, 0x10, R49.reuse ;  /* 0x00000010302e7819 */ /* 0x100fe40000001231 */
[----:B------:R-:W-:Y:S01]  /*5a80*/  SHF.R.U32.HI R52, RZ, 0x10, R49 ;  /* 0x00000010ff347819 */ /* 0x000fe20000011631 */
[----:B------:R-:W-:Y:S01]  /*5a90*/  IMAD.U32 R49, R14, 0x10000, RZ ;  /* 0x000100000e317824 */ /* 0x000fe200078e00ff */
[----:B------:R-:W-:Y:S02]  /*5aa0*/  PRMT R46, R151, 0x5410, R46 ;  /* 0x00005410972e7816 */ /* 0x000fe4000000002e */
[----:B------:R-:W-:Y:S02]  /*5ab0*/  SHF.R.U32.HI R47, RZ, 0x10, R47 ;  /* 0x00000010ff2f7819 */ /* 0x000fe4000001162f */
[----:B------:R-:W-:-:S02]  /*5ac0*/  PRMT R11, R150, 0x5410, R11 ;  /* 0x00005410960b7816 */ /* 0x000fc4000000000b */
[----:B------:R-:W-:Y:S01]  /*5ad0*/  PRMT R151, R151, 0x5432, R52 ;  /* 0x0000543297977816 */ /* 0x000fe20000000034 */
[C---:B------:R-:W-:Y:S01]  /*5ae0*/  IMAD.U32 R52, R13.reuse, 0x10000, RZ ;  /* 0x000100000d347824 */ /* 0x040fe200078e00ff */
[----:B------:R-:W-:Y:S02]  /*5af0*/  LOP3.LUT R58, R13, 0xffff0000, RZ, 0xc0, !PT ;  /* 0xffff00000d3a7812 */ /* 0x000fe400078ec0ff */
[----:B------:R-:W-:Y:S01]  /*5b00*/  LOP3.LUT R13, R46, 0xffff0000, RZ, 0xc0, !PT ;  /* 0xffff00002e0d7812 */ /* 0x000fe200078ec0ff */
[----:B------:R-:W-:Y:S01]  /*5b10*/  IMAD.U32 R55, R151, 0x10000, RZ ;  /* 0x0001000097377824 */ /* 0x000fe200078e00ff */
[----:B------:R-:W-:Y:S02]  /*5b20*/  PRMT R47, R150, 0x5432, R47 ;  /* 0x00005432962f7816 */ /* 0x000fe4000000002f */
[----:B------:R-:W-:Y:S01]  /*5b30*/  LOP3.LUT R53, R11, 0xffff0000, RZ, 0xc0, !PT ;  /* 0xffff00000b357812 */ /* 0x000fe200078ec0ff */
[----:B------:R-:W-:Y:S01]  /*5b40*/  FMUL.FTZ R57, R58, R13 ;  /* 0x0000000d3a397220 */ /* 0x000fe20000410000 */
[----:B------:R-:W-:Y:S01]  /*5b50*/  LOP3.LUT R14, R14, 0xffff0000, RZ, 0xc0, !PT ;  /* 0xffff00000e0e7812 */ /* 0x000fe200078ec0ff */
[----:B------:R-:W-:Y:S01]  /*5b60*/  IMAD.U32 R56, R47, 0x10000, RZ ;  /* 0x000100002f387824 */ /* 0x000fe200078e00ff */
[----:B------:R-:W-:Y:S01]  /*5b70*/  LOP3.LUT R48, R15, 0xffff0000, RZ, 0xc0, !PT ;  /* 0xffff00000f307812 */ /* 0x000fe200078ec0ff */
[----:B------:R-:W-:Y:S01]  /*5b80*/  FMUL.FTZ R58, R58, R53 ;  /* 0x000000353a3a7220 */ /* 0x000fe20000410000 */
[----:B------:R-:W-:Y:S01]  /*5b90*/  LOP3.LUT R12, R12, 0xffff0000, RZ, 0xc0, !PT ;  /* 0xffff00000c0c7812 */ /* 0x000fe200078ec0ff */
[C---:B------:R-:W-:Y:S01]  /*5ba0*/  FMUL.FTZ R59, R14.reuse, R55 ;  /* 0x000000370e3b7220 */ /* 0x040fe20000410000 */
[----:B------:R-:W-:Y:S01]  /*5bb0*/  FMUL.FTZ R14, R14, R56 ;  /* 0x000000380e0e7220 */ /* 0x000fe20000410000 */
[----:B------:R-:W-:Y:S01]  /*5bc0*/  FFMA.FTZ R58, R52, R13, R58 ;  /* 0x0000000d343a7223 */ /* 0x000fe2000001003a */
[----:B------:R-:W-:Y:S01]  /*5bd0*/  LOP3.LUT R151, R151, 0xffff0000, RZ, 0xc0, !PT ;  /* 0xffff000097977812 */ /* 0x000fe200078ec0ff */
[----:B------:R-:W-:Y:S01]  /*5be0*/  IMAD.U32 R13, R46, 0x10000, RZ ;  /* 0x000100002e0d7824 */ /* 0x000fe200078e00ff */
[----:B------:R-:W-:Y:S01]  /*5bf0*/  LOP3.LUT R47, R47, 0xffff0000, RZ, 0xc0, !PT ;  /* 0xffff00002f2f7812 */ /* 0x000fe200078ec0ff */
[----:B------:R-:W-:-:S02]  /*5c00*/  IMAD.U32 R11, R11, 0x10000, RZ ;  /* 0x000100000b0b7824 */ /* 0x000fc400078e00ff */
[C---:B------:R-:W-:Y:S01]  /*5c10*/  FFMA.FTZ R59, R49.reuse, R56, -R59 ;  /* 0x00000038313b7223 */ /* 0x040fe2000001083b */
[----:B------:R-:W-:Y:S01]  /*5c20*/  FFMA.FTZ R14, R49, R55, R14 ;  /* 0x00000037310e7223 */ /* 0x000fe2000001000e */
[----:B------:R-:W-:Y:S02]  /*5c30*/  IMAD.U32 R15, R15, 0x10000, RZ ;  /* 0x000100000f0f7824 */ /* 0x000fe400078e00ff */
[----:B------:R-:W-:Y:S01]  /*5c40*/  FMUL.FTZ R46, R48, R151 ;  /* 0x00000097302e7220 */ /* 0x000fe20000410000 */
[----:B------:R-:W-:Y:S01]  /*5c50*/  FMUL.FTZ R49, R12, R13 ;  /* 0x0000000d0c317220 */ /* 0x000fe20000410000 */
[----:B------:R-:W-:Y:S01]  /*5c60*/  FMUL.FTZ R48, R48, R47 ;  /* 0x0000002f30307220 */ /* 0x000fe20000410000 */
[----:B------:R-:W-:Y:S01]  /*5c70*/  FMUL.FTZ R12, R12, R11 ;  /* 0x0000000b0c0c7220 */ /* 0x000fe20000410000 */
[C---:B------:R-:W-:Y:S01]  /*5c80*/  FFMA.FTZ R46, R15.reuse, R47, -R46 ;  /* 0x0000002f0f2e7223 */ /* 0x040fe2000001082e */
[----:B------:R-:W-:Y:S01]  /*5c90*/  FFMA.FTZ R57, R52, R53, -R57 ;  /* 0x0000003534397223 */ /* 0x000fe20000010839 */
[----:B------:R-:W-:Y:S01]  /*5ca0*/  FFMA.FTZ R15, R15, R151, R48 ;  /* 0x000000970f0f7223 */ /* 0x000fe20000010030 */
[C---:B------:R-:W-:Y:S01]  /*5cb0*/  FFMA.FTZ R49, R54.reuse, R11, -R49 ;  /* 0x0000000b36317223 */ /* 0x040fe20000010831 */
[----:B------:R-:W-:Y:S01]  /*5cc0*/  FFMA.FTZ R12, R54, R13, R12 ;  /* 0x0000000d360c7223 */ /* 0x000fe2000001000c */
[----:B------:R-:W-:-:S02]  /*5cd0*/  F2FP.BF16.F32.PACK_AB R14, R14, R59 ;  /* 0x0000003b0e0e723e */ /* 0x000fc400000010ff */
[----:B------:R-:W-:Y:S02]  /*5ce0*/  F2FP.BF16.F32.PACK_AB R13, R58, R57 ;  /* 0x000000393a0d723e */ /* 0x000fe400000010ff */
[----:B------:R-:W-:Y:S02]  /*5cf0*/  F2FP.BF16.F32.PACK_AB R15, R15, R46 ;  /* 0x0000002e0f0f723e */ /* 0x000fe400000010ff */
[----:B------:R-:W-:-:S07]  /*5d00*/  F2FP.BF16.F32.PACK_AB R12, R12, R49 ;  /* 0x000000310c0c723e */ /* 0x000fce00000010ff */
.L_x_1609:
[----:B------:R-:W-:Y:S05]  /*5d10*/  BSYNC B2 ;  /* 0x0000000000027941 */ /* 0x000fea0003800000 */
.L_x_1608:
[----:B----4-:R0:W-:Y:S02]  /*5d20*/  ST.E.128 desc[UR60][R50.64], R12 ;  /* 0x0000000c32007985 */ /* 0x0101e4000c101d3c */
.L_x_1607:
[----:B------:R-:W-:Y:S05]  /*5d30*/  BSYNC B1 ;  /* 0x0000000000017941 */ /* 0x000fea0003800000 */
.L_x_1606:
        /* <DEDUP_REMOVED lines=11> */
[----:B------:R-:W-:Y:S02]  /*5df0*/  SHF.R.U64 R44, R44, 0x10, R45 ;  /* 0x000000102c2c7819 */ /* 0x000fe4000000122d */
[----:B------:R-:W-:Y:S01]  /*5e00*/  SHF.R.U64 R51, R42, 0x10, R43 ;  /* 0x000000102a337819 */ /* 0x000fe2000000122b */
[----:B----4-:R-:W-:Y:S01]  /*5e10*/  IMAD.U32 R42, R14, 0x10000, RZ ;  /* 0x000100000e2a7824 */ /* 0x010fe200078e00ff */
[----:B------:R-:W-:Y:S02]  /*5e20*/  SHF.R.U32.HI R48, RZ, 0x10, R45 ;  /* 0x00000010ff307819 */ /* 0x000fe4000001162d */
[----:B------:R-:W-:Y:S02]  /*5e30*/  SHF.R.U32.HI R49, RZ, 0x10, R43 ;  /* 0x00000010ff317819 */ /* 0x000fe4000001162b */
[----:B------:R-:W-:Y:S02]  /*5e40*/  PRMT R44, R149, 0x5410, R44 ;  /* 0x00005410952c7816 */ /* 0x000fe4000000002c */
[----:B------:R-:W-:-:S02]  /*5e50*/  PRMT R43, R148, 0x5410, R51 ;  /* 0x00005410942b7816 */ /* 0x000fc40000000033 */
[----:B------:R-:W-:Y:S02]  /*5e60*/  PRMT R149, R149, 0x5432, R48 ;  /* 0x0000543295957816 */ /* 0x000fe40000000030 */
[----:B------:R-:W-:Y:S02]  /*5e70*/  LOP3.LUT R48, R13, 0xffff0000, RZ, 0xc0, !PT ;  /* 0xffff00000d307812 */ /* 0x000fe400078ec0ff */
[C---:B------:R-:W-:Y:S01]  /*5e80*/  LOP3.LUT R52, R44.reuse, 0xffff0000, RZ, 0xc0, !PT ;  /* 0xffff00002c347812 */ /* 0x040fe200078ec0ff */
[----:B------:R-:W-:Y:S01]  /*5e90*/  IMAD.U32 R45, R149, 0x10000, RZ ;  /* 0x00010000952d7824 */ /* 0x000fe200078e00ff */
[----:B------:R-:W-:Y:S01]  /*5ea0*/  LOP3.LUT R50, R43, 0xffff0000, RZ, 0xc0, !PT ;  /* 0xffff00002b327812 */ /* 0x000fe200078ec0ff */
[----:B------:R-:W-:Y:S01]  /*5eb0*/  IMAD.U32 R44, R44, 0x10000, RZ ;  /* 0x000100002c2c7824 */ /* 0x000fe200078e00ff */
[----:B------:R-:W-:Y:S01]  /*5ec0*/  PRMT R148, R148, 0x5432, R49 ;  /* 0x0000543294947816 */ /* 0x000fe20000000031 */
[----:B------:R-:W-:Y:S02]  /*5ed0*/  IMAD.U32 R49, R13, 0x10000, RZ ;  /* 0x000100000d317824 */ /* 0x000fe400078e00ff */
[----:B------:R-:W-:Y:S01]  /*5ee0*/  FMUL.FTZ R54, R48, R52 ;  /* 0x0000003430367220 */ /* 0x000fe20000410000 */
[----:B------:R-:W-:Y:S01]  /*5ef0*/  LOP3.LUT R14, R14, 0xffff0000, RZ, 0xc0, !PT ;  /* 0xffff00000e0e7812 */ /* 0x000fe200078ec0ff */
[----:B------:R-:W-:Y:S01]  /*5f00*/  FMUL.FTZ R53, R48, R50 ;  /* 0x0000003230357220 */ /* 0x000fe20000410000 */
[----:B------:R-:W-:Y:S01]  /*5f10*/  IMAD.U32 R51, R148, 0x10000, RZ ;  /* 0x0001000094337824 */ /* 0x000fe200078e00ff */
[C---:B------:R-:W-:Y:S01]  /*5f20*/  LOP3.LUT R48, R12.reuse, 0xffff0000, RZ, 0xc0, !PT ;  /* 0xffff00000c307812 */ /* 0x040fe200078ec0ff */
[----:B------:R-:W-:-:S02]  /*5f30*/  IMAD.U32 R13, R12, 0x10000, RZ ;  /* 0x000100000c0d7824 */ /* 0x000fc400078e00ff */
[C---:B------:R-:W-:Y:S01]  /*5f40*/  FFMA.FTZ R12, R49.reuse, R50, -R54 ;  /* 0x00000032310c7223 */ /* 0x040fe20000010836 */
[----:B------:R-:W-:Y:S01]  /*5f50*/  FFMA.FTZ R49, R49, R52, R53 ;  /* 0x0000003431317223 */ /* 0x000fe20000010035 */
[C---:B------:R-:W-:Y:S01]  /*5f60*/  FMUL.FTZ R55, R14.reuse, R45 ;  /* 0x0000002d0e377220 */ /* 0x040fe20000410000 */
[----:B------:R-:W-:Y:S01]  /*5f70*/  FMUL.FTZ R53, R14, R51 ;  /* 0x000000330e357220 */ /* 0x000fe20000410000 */
[----:B------:R-:W-:Y:S01]  /*5f80*/  LOP3.LUT R11, R15, 0xffff0000, RZ, 0xc0, !PT ;  /* 0xffff00000f0b7812 */ /* 0x000fe200078ec0ff */
[----:B------:R-:W-:Y:S01]  /*5f90*/  IMAD.U32 R43, R43, 0x10000, RZ ;  /* 0x000100002b2b7824 */ /* 0x000fe200078e00ff */
[----:B------:R-:W-:Y:S01]  /*5fa0*/  LOP3.LUT R14, R149, 0xffff0000, RZ, 0xc0, !PT ;  /* 0xffff0000950e7812 */ /* 0x000fe200078ec0ff */
[----:B------:R-:W-:Y:S01]  /*5fb0*/  FFMA.FTZ R50, R42, R45, R53 ;  /* 0x0000002d2a327223 */ /* 0x000fe20000010035 */
[----:B------:R-:W-:Y:S01]  /*5fc0*/  LOP3.LUT R148, R148, 0xffff0000, RZ, 0xc0, !PT ;  /* 0xffff000094947812 */ /* 0x000fe200078ec0ff */
[----:B------:R-:W-:Y:S01]  /*5fd0*/  FFMA.FTZ R51, R42, R51, -R55 ;  /* 0x000000332a337223 */ /* 0x000fe20000010837 */
[----:B------:R-:W-:-:S02]  /*5fe0*/  IMAD.U32 R15, R15, 0x10000, RZ ;  /* 0x000100000f0f7824 */ /* 0x000fc400078e00ff */
[C---:B------:R-:W-:Y:S01]  /*5ff0*/  FMUL.FTZ R52, R11.reuse, R14 ;  /* 0x0000000e0b347220 */ /* 0x040fe20000410000 */
[C---:B------:R-:W-:Y:S01]  /*6000*/  FMUL.FTZ R42, R48.reuse, R44 ;  /* 0x0000002c302a7220 */ /* 0x040fe20000410000 */
[-C--:B------:R-:W-:Y:S01]  /*6010*/  FMUL.FTZ R45, R11, R148.reuse ;  /* 0x000000940b2d7220 */ /* 0x080fe20000410000 */
[-C--:B------:R-:W-:Y:S01]  /*6020*/  FMUL.FTZ R11, R48, R43.reuse ;  /* 0x0000002b300b7220 */ /* 0x080fe20000410000 */
[----:B------:R-:W-:Y:S01]  /*6030*/  FFMA.FTZ R52, R15, R148, -R52 ;  /* 0x000000940f347223 */ /* 0x000fe20000010834 */
[----:B------:R-:W-:Y:S01]  /*6040*/  FFMA.FTZ R42, R13, R43, -R42 ;  /* 0x0000002b0d2a7223 */ /* 0x000fe2000001082a */
[----:B------:R-:W-:Y:S01]  /*6050*/  FFMA.FTZ R45, R15, R14, R45 ;  /* 0x0000000e0f2d7223 */ /* 0x000fe2000001002d */
[----:B------:R-:W-:Y:S01]  /*6060*/  FFMA.FTZ R11, R13, R44, R11 ;  /* 0x0000002c0d0b7223 */ /* 0x000fe2000001000b */
[----:B------:R-:W-:Y:S02]  /*6070*/  F2FP.BF16.F32.PACK_AB R13, R49, R12 ;  /* 0x0000000c310d723e */ /* 0x000fe400000010ff */
[----:B------:R-:W-:-:S02]  /*6080*/  F2FP.BF16.F32.PACK_AB R14, R50, R51 ;  /* 0x00000033320e723e */ /* 0x000fc400000010ff */
[----:B------:R-:W-:Y:S02]  /*6090*/  F2FP.BF16.F32.PACK_AB R15, R45, R52 ;  /* 0x000000342d0f723e */ /* 0x000fe400000010ff */
[----:B------:R-:W-:-:S07]  /*60a0*/  F2FP.BF16.F32.PACK_AB R12, R11, R42 ;  /* 0x0000002a0b0c723e */ /* 0x000fce00000010ff */
.L_x_1613:
[----:B------:R-:W-:Y:S05]  /*60b0*/  BSYNC B2 ;  /* 0x0000000000027941 */ /* 0x000fea0003800000 */
.L_x_1612:
[----:B----4-:R0:W-:Y:S02]  /*60c0*/  ST.E.128 desc[UR60][R46.64], R12 ;  /* 0x0000000c2e007985 */ /* 0x0101e4000c101d3c */
.L_x_1611:
[----:B------:R-:W-:Y:S05]  /*60d0*/  BSYNC B1 ;  /* 0x0000000000017941 */ /* 0x000fea0003800000 */
.L_x_1610:
        /* <DEDUP_REMOVED lines=9> */
[--C-:B------:R-:W-:Y:S01]  /*6170*/  SHF.R.U64 R46, R38, 0x10, R39.reuse ;  /* 0x00000010262e7819 */ /* 0x100fe20000001227 */
[----:B----4-:R-:W-:Y:S01]  /*6180*/  IMAD.U32 R38, R14, 0x10000, RZ ;  /* 0x000100000e267824 */ /* 0x010fe200078e00ff */
[----:B------:R-:W-:Y:S02]  /*6190*/  SHF.R.U32.HI R44, RZ, 0x10, R39 ;  /* 0x00000010ff2c7819 */ /* 0x000fe40000011627 */
[--C-:B------:R-:W-:Y:S02]  /*61a0*/  SHF.R.U64 R45, R40, 0x10, R41.reuse ;  /* 0x00000010282d7819 */ /* 0x100fe40000001229 */
[----:B------:R-:W-:Y:S02]  /*61b0*/  SHF.R.U32.HI R41, RZ, 0x10, R41 ;  /* 0x00000010ff297819 */ /* 0x000fe40000011629 */
[----:B------:R-:W-:Y:S01]  /*61c0*/  LOP3.LUT R39, R14, 0xffff0000, RZ, 0xc0, !PT ;  /* 0xffff00000e277812 */ /* 0x000fe200078ec0ff */
[C---:B------:R-:W-:Y:S01]  /*61d0*/  IMAD.U32 R14, R15.reuse, 0x10000, RZ ;  /* 0x000100000f0e7824 */ /* 0x040fe200078e00ff */
[----:B---3--:R-:W-:-:S02]  /*61e0*/  LOP3.LUT R11, R15, 0xffff0000, RZ, 0xc0, !PT ;  /* 0xffff00000f0b7812 */ /* 0x008fc400078ec0ff */
[----:B------:R-:W-:Y:S02]  /*61f0*/  PRMT R15, R131, 0x5410, R46 ;  /* 0x00005410830f7816 */ /* 0x000fe4000000002e */
[C---:B------:R-:W-:Y:S02]  /*6200*/  PRMT R46, R142.reuse, 0x5410, R45 ;  /* 0x000054108e2e7816 */ /* 0x040fe4000000002d */
[----:B------:R-:W-:Y:S01]  /*6210*/  PRMT R142, R142, 0x5432, R41 ;  /* 0x000054328e8e7816 */ /* 0x000fe20000000029 */
[----:B------:R-:W-:Y:S01]  /*6220*/  IMAD.U32 R41, R13, 0x10000, RZ ;  /* 0x000100000d297824 */ /* 0x000fe200078e00ff */
[----:B------:R-:W-:Y:S02]  /*6230*/  PRMT R131, R131, 0x5432, R44 ;  /* 0x0000543283837816 */ /* 0x000fe4000000002c */
[----:B------:R-:W-:Y:S01]  /*6240*/  LOP3.LUT R40, R13, 0xffff0000, RZ, 0xc0, !PT ;  /* 0xffff00000d287812 */ /* 0x000fe200078ec0ff */
[----:B------:R-:W-:Y:S01]  /*6250*/  IMAD.U32 R48, R142, 0x10000, RZ ;  /* 0x000100008e307824 */ /* 0x000fe200078e00ff */
[----:B------:R-:W-:Y:S01]  /*6260*/  LOP3.LUT R47, R46, 0xffff0000, RZ, 0xc0, !PT ;  /* 0xffff00002e2f7812 */ /* 0x000fe200078ec0ff */
[----:B------:R-:W-:Y:S01]  /*6270*/  IMAD.U32 R45, R131, 0x10000, RZ ;  /* 0x00010000832d7824 */ /* 0x000fe200078e00ff */
[----:B------:R-:W-:Y:S01]  /*6280*/  LOP3.LUT R44, R15, 0xffff0000, RZ, 0xc0, !PT ;  /* 0xffff00000f2c7812 */ /* 0x000fe200078ec0ff */
[C---:B------:R-:W-:Y:S01]  /*6290*/  FMUL.FTZ R49, R39.reuse, R48 ;  /* 0x0000003027317220 */ /* 0x040fe20000410000 */
[----:B------:R-:W-:Y:S01]  /*62a0*/  LOP3.LUT R142, R142, 0xffff0000, RZ, 0xc0, !PT ;  /* 0xffff00008e8e7812 */ /* 0x000fe200078ec0ff */
[----:B------:R-:W-:Y:S01]  /*62b0*/  FMUL.FTZ R39, R39, R45 ;  /* 0x0000002d27277220 */ /* 0x000fe20000410000 */
[C---:B------:R-:W-:Y:S01]  /*62c0*/  FMUL.FTZ R50, R40.reuse, R47 ;  /* 0x0000002f28327220 */ /* 0x040fe20000410000 */
[----:B------:R-:W-:Y:S01]  /*62d0*/  FMUL.FTZ R52, R40, R44 ;  /* 0x0000002c28347220 */ /* 0x000fe20000410000 */
[----:B------:R-:W-:Y:S01]  /*62e0*/  LOP3.LUT R131, R131, 0xffff0000, RZ, 0xc0, !PT ;  /* 0xffff000083837812 */ /* 0x000fe200078ec0ff */
[----:B------:R-:W-:Y:S01]  /*62f0*/  IMAD.U32 R46, R46, 0x10000, RZ ;  /* 0x000100002e2e7824 */ /* 0x000fe200078e00ff */
[----:B------:R-:W-:Y:S01]  /*6300*/  LOP3.LUT R40, R12, 0xffff0000, RZ, 0xc0, !PT ;  /* 0xffff00000c287812 */ /* 0x000fe200078ec0ff */
[----:B------:R-:W-:-:S02]  /*6310*/  IMAD.U32 R15, R15, 0x10000, RZ ;  /* 0x000100000f0f7824 */ /* 0x000fc400078e00ff */
[C---:B------:R-:W-:Y:S01]  /*6320*/  FFMA.FTZ R48, R38.reuse, R48, R39 ;  /* 0x0000003026307223 */ /* 0x040fe20000010027 */
[----:B------:R-:W-:Y:S01]  /*6330*/  FFMA.FTZ R49, R38, R45, -R49 ;  /* 0x0000002d26317223 */ /* 0x000fe20000010831 */
[C---:B------:R-:W-:Y:S01]  /*6340*/  FMUL.FTZ R39, R11.reuse, R142 ;  /* 0x0000008e0b277220 */ /* 0x040fe20000410000 */
[----:B------:R-:W-:Y:S01]  /*6350*/  FMUL.FTZ R45, R11, R131 ;  /* 0x000000830b2d7220 */ /* 0x000fe20000410000 */
[----:B------:R-:W-:Y:S02]  /*6360*/  IMAD.U32 R13, R12, 0x10000, RZ ;  /* 0x000100000c0d7824 */ /* 0x000fe400078e00ff */
[C---:B------:R-:W-:Y:S01]  /*6370*/  FMUL.FTZ R38, R40.reuse, R46 ;  /* 0x0000002e28267220 */ /* 0x040fe20000410000 */
[----:B------:R-:W-:Y:S01]  /*6380*/  FMUL.FTZ R11, R40, R15 ;  /* 0x0000000f280b7220 */ /* 0x000fe20000410000 */
[C---:B------:R-:W-:Y:S01]  /*6390*/  FFMA.FTZ R12, R41.reuse, R44, -R50 ;  /* 0x0000002c290c7223 */ /* 0x040fe20000010832 */
[C---:B------:R-:W-:Y:S01]  /*63a0*/  FFMA.FTZ R39, R14.reuse, R131, -R39 ;  /* 0x000000830e277223 */ /* 0x040fe20000010827 */
[----:B------:R-:W-:Y:S01]  /*63b0*/  FFMA.FTZ R41, R41, R47, R52 ;  /* 0x0000002f29297223 */ /* 0x000fe20000010034 */
[----:B------:R-:W-:Y:S01]  /*63c0*/  FFMA.FTZ R14, R14, R142, R45 ;  /* 0x0000008e0e0e7223 */ /* 0x000fe2000001002d */
[C---:B------:R-:W-:Y:S01]  /*63d0*/  FFMA.FTZ R38, R13.reuse, R15, -R38 ;  /* 0x0000000f0d267223 */ /* 0x040fe20000010826 */
[----:B------:R-:W-:-:S02]  /*63e0*/  FFMA.FTZ R11, R13, R46, R11 ;  /* 0x0000002e0d0b7223 */ /* 0x000fc4000001000b */
[----:B------:R-:W-:Y:S02]  /*63f0*/  F2FP.BF16.F32.PACK_AB R13, R41, R12 ;  /* 0x0000000c290d723e */ /* 0x000fe400000010ff */
[----:B------:R-:W-:Y:S02]  /*6400*/  F2FP.BF16.F32.PACK_AB R15, R14, R39 ;  /* 0x000000270e0f723e */ /* 0x000fe400000010ff */
[----:B------:R-:W-:Y:S02]  /*6410*/  F2FP.BF16.F32.PACK_AB R14, R48, R49 ;  /* 0x00000031300e723e */ /* 0x000fe400000010ff */
[----:B------:R-:W-:-:S07]  /*6420*/  F2FP.BF16.F32.PACK_AB R12, R11, R38 ;  /* 0x000000260b0c723e */ /* 0x000fce00000010ff */
.L_x_1617:
[----:B------:R-:W-:Y:S05]  /*6430*/  BSYNC B2 ;  /* 0x0000000000027941 */ /* 0x000fea0003800000 */
.L_x_1616:
[----:B----4-:R0:W-:Y:S02]  /*6440*/  ST.E.128 desc[UR60][R42.64], R12 ;  /* 0x0000000c2a007985 */ /* 0x0101e4000c101d3c */
.L_x_1615:
[----:B------:R-:W-:Y:S05]  /*6450*/  BSYNC B1 ;  /* 0x0000000000017941 */ /* 0x000fea0003800000 */
.L_x_1614:
        /* <DEDUP_REMOVED lines=17> */
[----:B------:R-:W-:Y:S02]  /*6570*/  PRMT R115, R115, 0x5432, R44 ;  /* 0x0000543273737816 */ /* 0x000fe4000000002c */
[----:B------:R-:W-:Y:S01]  /*6580*/  LOP3.LUT R35, R14, 0xffff0000, RZ, 0xc0, !PT ;  /* 0xffff00000e237812 */ /* 0x000fe200078ec0ff */
[----:B------:R-:W-:Y:S01]  /*6590*/  IMAD.U32 R43, R127, 0x10000, RZ ;  /* 0x000100007f2b7824 */ /* 0x000fe200078e00ff */
[----:B------:R-:W-:Y:S01]  /*65a0*/  LOP3.LUT R29, R13, 0xffff0000, RZ, 0xc0, !PT ;  /* 0xffff00000d1d7812 */ /* 0x000fe200078ec0ff */
[----:B------:R-:W-:Y:S01]  /*65b0*/  IMAD.U32 R37, R115, 0x10000, RZ ;  /* 0x0001000073257824 */ /* 0x000fe200078e00ff */
[----:B------:R-:W-:Y:S01]  /*65c0*/  LOP3.LUT R42, R41, 0xffff0000, RZ, 0xc0, !PT ;  /* 0xffff0000292a7812 */ /* 0x000fe200078ec0ff */
[C---:B------:R-:W-:Y:S01]  /*65d0*/  IMAD.U32 R14, R15.reuse, 0x10000, RZ ;  /* 0x000100000f0e7824 */ /* 0x040fe200078e00ff */
[----:B---3--:R-:W-:Y:S01]  /*65e0*/  LOP3.LUT R11, R15, 0xffff0000, RZ, 0xc0, !PT ;  /* 0xffff00000f0b7812 */ /* 0x008fe200078ec0ff */
[----:B------:R-:W-:Y:S01]  /*65f0*/  IMAD.U32 R15, R13, 0x10000, RZ ;  /* 0x000100000d0f7824 */ /* 0x000fe200078e00ff */
[----:B------:R-:W-:Y:S01]  /*6600*/  LOP3.LUT R40, R36, 0xffff0000, RZ, 0xc0, !PT ;  /* 0xffff000024287812 */ /* 0x000fe200078ec0ff */
[----:B------:R-:W-:-:S02]  /*6610*/  IMAD.U32 R13, R12, 0x10000, RZ ;  /* 0x000100000c0d7824 */ /* 0x000fc400078e00ff */
[----:B------:R-:W-:Y:S01]  /*6620*/  FMUL.FTZ R44, R29, R42 ;  /* 0x0000002a1d2c7220 */ /* 0x000fe20000410000 */
[C---:B------:R-:W-:Y:S01]  /*6630*/  FMUL.FTZ R45, R35.reuse, R43 ;  /* 0x0000002b232d7220 */ /* 0x040fe20000410000 */
[----:B------:R-:W-:Y:S01]  /*6640*/  LOP3.LUT R12, R12, 0xffff0000, RZ, 0xc0, !PT ;  /* 0xffff00000c0c7812 */ /* 0x000fe200078ec0ff */
[-C--:B------:R-:W-:Y:S01]  /*6650*/  FMUL.FTZ R35, R35, R37.reuse ;  /* 0x0000002523237220 */ /* 0x080fe20000410000 */
[----:B------:R-:W-:Y:S02]  /*6660*/  IMAD.U32 R41, R41, 0x10000, RZ ;  /* 0x0001000029297824 */ /* 0x000fe400078e00ff */
[-C--:B------:R-:W-:Y:S01]  /*6670*/  FMUL.FTZ R29, R29, R40.reuse ;  /* 0x000000281d1d7220 */ /* 0x080fe20000410000 */
[----:B------:R-:W-:Y:S01]  /*6680*/  LOP3.LUT R127, R127, 0xffff0000, RZ, 0xc0, !PT ;  /* 0xffff00007f7f7812 */ /* 0x000fe200078ec0ff */
[----:B------:R-:W-:Y:S01]  /*6690*/  IMAD.U32 R36, R36, 0x10000, RZ ;  /* 0x0001000024247824 */ /* 0x000fe200078e00ff */
[----:B------:R-:W-:Y:S01]  /*66a0*/  LOP3.LUT R115, R115, 0xffff0000, RZ, 0xc0, !PT ;  /* 0xffff000073737812 */ /* 0x000fe200078ec0ff */
[C---:B------:R-:W-:Y:S01]  /*66b0*/  FFMA.FTZ R44, R15.reuse, R40, -R44 ;  /* 0x000000280f2c7223 */ /* 0x040fe2000001082c */
[C---:B------:R-:W-:Y:S01]  /*66c0*/  FFMA.FTZ R45, R34.reuse, R37, -R45 ;  /* 0x00000025222d7223 */ /* 0x040fe2000001082d */
[----:B------:R-:W-:Y:S01]  /*66d0*/  FFMA.FTZ R40, R34, R43, R35 ;  /* 0x0000002b22287223 */ /* 0x000fe20000010023 */
[C---:B------:R-:W-:Y:S01]  /*66e0*/  FMUL.FTZ R34, R12.reuse, R41 ;  /* 0x000000290c227220 */ /* 0x040fe20000410000 */
[----:B------:R-:W-:Y:S01]  /*66f0*/  FFMA.FTZ R29, R15, R42, R29 ;  /* 0x0000002a0f1d7223 */ /* 0x000fe2000001001d */
[-C--:B------:R-:W-:Y:S01]  /*6700*/  FMUL.FTZ R12, R12, R36.reuse ;  /* 0x000000240c0c7220 */ /* 0x080fe20000410000 */
        /* <DEDUP_REMOVED lines=11> */
.L_x_1621:
[----:B------:R-:W-:Y:S05]  /*67c0*/  BSYNC B2 ;  /* 0x0000000000027941 */ /* 0x000fea0003800000 */
.L_x_1620:
[----:B----4-:R0:W-:Y:S02]  /*67d0*/  ST.E.128 desc[UR60][R38.64], R12 ;  /* 0x0000000c26007985 */ /* 0x0101e4000c101d3c */
.L_x_1619:
[----:B------:R-:W-:Y:S05]  /*67e0*/  BSYNC B1 ;  /* 0x0000000000017941 */ /* 0x000fea0003800000 */
.L_x_1618:
[----:B------:R-:W-:-:S13]  /*67f0*/  ISETP.NE.AND P4, PT, R76, RZ, PT ;  /* 0x000000ff4c00720c */ /* 0x000fda0003f85270 */
        /* <DEDUP_REMOVED lines=10> */
[--C-:B---3--:R-:W-:Y:S02]  /*68a0*/  SHF.R.U64 R11, R32, 0x10, R33.reuse ;  /* 0x00000010200b7819 */ /* 0x108fe40000001221 */
[----:B------:R-:W-:Y:S02]  /*68b0*/  SHF.R.U32.HI R33, RZ, 0x10, R33 ;  /* 0x00000010ff217819 */ /* 0x000fe40000011621 */
[C---:B------:R-:W-:Y:S02]  /*68c0*/  PRMT R31, R83.reuse, 0x5410, R38 ;  /* 0x00005410531f7816 */ /* 0x040fe40000000026 */
[----:B------:R-:W-:-:S02]  /*68d0*/  PRMT R83, R83, 0x5432, R36 ;  /* 0x0000543253537816 */ /* 0x000fc40000000024 */
[----:B------:R-:W-:Y:S01]  /*68e0*/  PRMT R36, R114, 0x5410, R11 ;  /* 0x0000541072247816 */ /* 0x000fe2000000000b */
[----:B------:R-:W-:Y:S01]  /*68f0*/  IMAD.U32 R11, R12, 0x10000, RZ ;  /* 0x000100000c0b7824 */ /* 0x000fe200078e00ff */
[----:B------:R-:W-:Y:S01]  /*6900*/  PRMT R114, R114, 0x5432, R33 ;  /* 0x0000543272727816 */ /* 0x000fe20000000021 */
[----:B------:R-:W-:Y:S01]  /*6910*/  IMAD.U32 R33, R83, 0x10000, RZ ;  /* 0x0001000053217824 */ /* 0x000fe200078e00ff */
[----:B------:R-:W-:Y:S01]  /*6920*/  LOP3.LUT R29, R14, 0xffff0000, RZ, 0xc0, !PT ;  /* 0xffff00000e1d7812 */ /* 0x000fe200078ec0ff */
[C---:B------:R-:W-:Y:S01]  /*6930*/  IMAD.U32 R14, R13.reuse, 0x10000, RZ ;  /* 0x000100000d0e7824 */ /* 0x040fe200078e00ff */
[----:B------:R-:W-:Y:S01]  /*6940*/  LOP3.LUT R13, R13, 0xffff0000, RZ, 0xc0, !PT ;  /* 0xffff00000d0d7812 */ /* 0x000fe200078ec0ff */
[----:B------:R-:W-:Y:S01]  /*6950*/  IMAD.U32 R38, R114, 0x10000, RZ ;  /* 0x0001000072267824 */ /* 0x000fe200078e00ff */
[C---:B------:R-:W-:Y:S01]  /*6960*/  LOP3.LUT R37, R36.reuse, 0xffff0000, RZ, 0xc0, !PT ;  /* 0xffff000024257812 */ /* 0x040fe200078ec0ff */
[----:B------:R-:W-:Y:S01]  /*6970*/  IMAD.U32 R36, R36, 0x10000, RZ ;  /* 0x0001000024247824 */ /* 0x000fe200078e00ff */
[C---:B------:R-:W-:Y:S01]  /*6980*/  LOP3.LUT R32, R31.reuse, 0xffff0000, RZ, 0xc0, !PT ;  /* 0xffff00001f207812 */ /* 0x040fe200078ec0ff */
[----:B------:R-:W-:Y:S01]  /*6990*/  IMAD.U32 R31, R31, 0x10000, RZ ;  /* 0x000100001f1f7824 */ /* 0x000fe200078e00ff */
[----:B------:R-:W-:Y:S01]  /*69a0*/  LOP3.LUT R12, R12, 0xffff0000, RZ, 0xc0, !PT ;  /* 0xffff00000c0c7812 */ /* 0x000fe200078ec0ff */
[----:B------:R-:W-:Y:S01]  /*69b0*/  FMUL.FTZ R39, R13, R37 ;  /* 0x000000250d277220 */ /* 0x000fe20000410000 */
[----:B------:R-:W-:Y:S01]  /*69c0*/  LOP3.LUT R30, R15, 0xffff0000, RZ, 0xc0, !PT ;  /* 0xffff00000f1e7812 */ /* 0x000fe200078ec0ff */
[----:B------:R-:W-:Y:S01]  /*69d0*/  FMUL.FTZ R40, R13, R32 ;  /* 0x000000200d287220 */ /* 0x000fe20000410000 */
[C---:B------:R-:W-:Y:S01]  /*69e0*/  FMUL.FTZ R13, R29.reuse, R38 ;  /* 0x000000261d0d7220 */ /* 0x040fe20000410000 */
[----:B------:R-:W-:Y:S01]  /*69f0*/  FMUL.FTZ R29, R29, R33 ;  /* 0x000000211d1d7220 */ /* 0x000fe20000410000 */
[----:B------:R-:W-:Y:S01]  /*6a00*/  LOP3.LUT R114, R114, 0xffff0000, RZ, 0xc0, !PT ;  /* 0xffff000072727812 */ /* 0x000fe200078ec0ff */
[C---:B------:R-:W-:Y:S01]  /*6a10*/  FFMA.FTZ R39, R14.reuse, R32, -R39 ;  /* 0x000000200e277223 */ /* 0x040fe20000010827 */
[----:B------:R-:W-:Y:S01]  /*6a20*/  LOP3.LUT R83, R83, 0xffff0000, RZ, 0xc0, !PT ;  /* 0xffff000053537812 */ /* 0x000fe200078ec0ff */
[----:B------:R-:W-:Y:S01]  /*6a30*/  FFMA.FTZ R40, R14, R37, R40 ;  /* 0x000000250e287223 */ /* 0x000fe20000010028 */
[C---:B------:R-:W-:Y:S01]  /*6a40*/  FFMA.FTZ R33, R28.reuse, R33, -R13 ;  /* 0x000000211c217223 */ /* 0x040fe2000001080d */
[----:B------:R-:W-:Y:S01]  /*6a50*/  FFMA.FTZ R28, R28, R38, R29 ;  /* 0x000000261c1c7223 */ /* 0x000fe2000001001d */
[C---:B------:R-:W-:Y:S01]  /*6a60*/  FMUL.FTZ R14, R12.reuse, R36 ;  /* 0x000000240c0e7220 */ /* 0x040fe20000410000 */
[----:B------:R-:W-:Y:S01]  /*6a70*/  FMUL.FTZ R13, R12, R31 ;  /* 0x0000001f0c0d7220 */ /* 0x000fe20000410000 */
[----:B------:R-:W-:-:S02]  /*6a80*/  IMAD.U32 R15, R15, 0x10000, RZ ;  /* 0x000100000f0f7824 */ /* 0x000fc400078e00ff */
[C---:B------:R-:W-:Y:S01]  /*6a90*/  FMUL.FTZ R32, R30.reuse, R114 ;  /* 0x000000721e207220 */ /* 0x040fe20000410000 */
[----:B------:R-:W-:Y:S01]  /*6aa0*/  FMUL.FTZ R29, R30, R83 ;  /* 0x000000531e1d7220 */ /* 0x000fe20000410000 */
[C---:B------:R-:W-:Y:S01]  /*6ab0*/  FFMA.FTZ R14, R11.reuse, R31, -R14 ;  /* 0x0000001f0b0e7223 */ /* 0x040fe2000001080e */
[----:B------:R-:W-:Y:S01]  /*6ac0*/  FFMA.FTZ R13, R11, R36, R13 ;  /* 0x000000240b0d7223 */ /* 0x000fe2000001000d */
[C---:B------:R-:W-:Y:S01]  /*6ad0*/  FFMA.FTZ R32, R15.reuse, R83, -R32 ;  /* 0x000000530f207223 */ /* 0x040fe20000010820 */
[----:B------:R-:W-:Y:S01]  /*6ae0*/  FFMA.FTZ R29, R15, R114, R29 ;  /* 0x000000720f1d7223 */ /* 0x000fe2000001001d */
[----:B------:R-:W-:Y:S02]  /*6af0*/  F2FP.BF16.F32.PACK_AB R39, R40, R39 ;  /* 0x000000272827723e */ /* 0x000fe400000010ff */
[----:B------:R-:W-:Y:S02]  /*6b00*/  F2FP.BF16.F32.PACK_AB R28, R28, R33 ;  /* 0x000000211c1c723e */ /* 0x000fe400000010ff */
[----:B------:R-:W-:Y:S01]  /*6b10*/  F2FP.BF16.F32.PACK_AB R12, R13, R14 ;  /* 0x0000000e0d0c723e */ /* 0x000fe200000010ff */
[----:B------:R-:W-:Y:S01]  /*6b20*/  IMAD.MOV.U32 R13, RZ, RZ, R39 ;  /* 0x000000ffff0d7224 */ /* 0x000fe200078e0027 */
[----:B------:R-:W-:Y:S01]  /*6b30*/  F2FP.BF16.F32.PACK_AB R15, R29, R32 ;  /* 0x000000201d0f723e */ /* 0x000fe200000010ff */
[----:B------:R-:W-:-:S07]  /*6b40*/  IMAD.MOV.U32 R14, RZ, RZ, R28 ;  /* 0x000000ffff0e7224 */ /* 0x000fce00078e001c */
.L_x_1623:
[----:B------:R-:W-:Y:S05]  /*6b50*/  BSYNC B1 ;  /* 0x0000000000017941 */ /* 0x000fea0003800000 */
.L_x_1622:
[----:B----4-:R0:W-:Y:S01]  /*6b60*/  ST.E.128 desc[UR60][R34.64], R12 ;  /* 0x0000000c22007985 */ /* 0x0101e2000c101d3c */
[----:B------:R-:W-:Y:S05]  /*6b70*/  BRA `(.L_x_1601) ;  /* 0x0000004000c87947 */ /* 0x000fea0003800000 */
.L_x_1567:
        /* <DEDUP_REMOVED lines=18> */
[----:B------:R-:W-:Y:S02]  /*6ca0*/  IADD3 R28, P5, R90, R12, RZ ;  /* 0x0000000c5a1c7210 */ /* 0x000fe40007fbe0ff */
[----:B------:R-:W-:Y:S02]  /*6cb0*/  CS2R R38, SRZ ;  /* 0x0000000000267805 */ /* 0x000fe4000001ff00 */
[----:B------:R-:W-:Y:S01]  /*6cc0*/  CS2R R36, SRZ ;  /* 0x0000000000247805 */ /* 0x000fe2000001ff00 */
[----:B------:R-:W-:Y:S01]  /*6cd0*/  IMAD.X R30, R11, 0x1, R102, P0 ;  /* 0x000000010b1e7824 */ /* 0x000fe200000e0666 */
[----:B------:R-:W-:Y:S02]  /*6ce0*/  LEA R52, P0, R29, UR4, 0x1 ;  /* 0x000000041d347c11 */ /* 0x000fe4000f8008ff */
[----:B------:R-:W-:-:S02]  /*6cf0*/  CS2R R50, SRZ ;  /* 0x0000000000327805 */ /* 0x000fc4000001ff00 */
[----:B------:R-:W-:Y:S02]  /*6d00*/  CS2R R48, SRZ ;  /* 0x0000000000307805 */ /* 0x000fe4000001ff00 */
[----:B------:R-:W-:Y:S01]  /*6d10*/  LEA.HI.X R53, R29, UR5, R30, 0x1, P0 ;  /* 0x000000051d357c11 */ /* 0x000fe200080f0c1e */
[----:B------:R-:W-:Y:S01]  /*6d20*/  ULDC.64 UR4, c[0x0][0x400] ;  /* 0x0001000000047ab9 */ /* 0x000fe20000000a00 */
[----:B------:R-:W-:Y:S01]  /*6d30*/  ISETP.GE.AND P0, PT, R18, R123, PT ;  /* 0x0000007b1200720c */ /* 0x000fe20003f06270 */
[----:B------:R-:W-:Y:S01]  /*6d40*/  IMAD.X R29, R82, 0x1, R101, P5 ;  /* 0x00000001521d7824 */ /* 0x000fe200028e0665 */
[----:B------:R-:W-:-:S04]  /*6d50*/  LEA R56, P5, R28, UR4, 0x1 ;  /* 0x000000041c387c11 */ /* 0x000fc8000f8a08ff */
[----:B------:R-:W-:Y:S02]  /*6d60*/  LEA.HI.X R57, R28, UR5, R29, 0x1, P5 ;  /* 0x000000051c397c11 */ /* 0x000fe4000a8f0c1d */
[----:B------:R-:W-:-:S05]  /*6d70*/  ISETP.GE.AND P5, PT, R167, R123, PT ;  /* 0x0000007ba700720c */ /* 0x000fca0003fa6270 */
[----:B------:R0:W5:Y:S04]  /*6d80*/  @!P0 LDG.E.128 R36, desc[UR60][R52.64] ;  /* 0x0000003c34248981 */ /* 0x000168000c1e1d00 */
[----:B------:R0:W5:Y:S01]  /*6d90*/  @!P0 LDG.E.128 R48, desc[UR60][R56.64] ;  /* 0x0000003c38308981 */ /* 0x000162000c1e1d00 */
[----:B------:R-:W-:Y:S02]  /*6da0*/  ISETP.GE.AND P0, PT, R168, R123, PT ;  /* 0x0000007ba800720c */ /* 0x000fe40003f06270 */
        /* <DEDUP_REMOVED lines=8> */
[----:B------:R0:W5:Y:S04]  /*6e30*/  @!P5 LDG.E.128 R32, desc[UR60][R52.64+0x40] ;  /* 0x0000403c3420d981 */ /* 0x000168000c1e1d00 */
[----:B------:R0:W5:Y:S04]  /*6e40*/  @!P0 LDG.E.128 R28, desc[UR60][R52.64+0x80] ;  /* 0x0000803c341c8981 */ /* 0x000168000c1e1d00 */
[----:B------:R0:W5:Y:S04]  /*6e50*/  @!P5 LDG.E.128 R44, desc[UR60][R56.64+0x40] ;  /* 0x0000403c382cd981 */ /* 0x000168000c1e1d00 */
[----:B------:R0:W5:Y:S02]  /*6e60*/  @!P0 LDG.E.128 R40, desc[UR60][R56.64+0x80] ;  /* 0x0000803c38288981 */ /* 0x000164000c1e1d00 */
.L_x_1625:
[----:B------:R-:W-:Y:S05]  /*6e70*/  BSYNC B1 ;  /* 0x0000000000017941 */ /* 0x000fea0003800000 */
.L_x_1624:
        /* <DEDUP_REMOVED lines=22> */
[----:B------:R-:W-:Y:S02]  /*6fe0*/  IADD3 R11, P0, P6, R90, R12, R108 ;  /* 0x0000000c5a0b7210 */ /* 0x000fe40007e1e06c */
[----:B------:R-:W-:-:S02]  /*6ff0*/  CS2R R74, SRZ ;  /* 0x00000000004a7805 */ /* 0x000fc4000001ff00 */
[----:B------:R-:W-:Y:S02]  /*7000*/  CS2R R72, SRZ ;  /* 0x0000000000487805 */ /* 0x000fe4000001ff00 */
[----:B------:R-:W-:Y:S02]  /*7010*/  IADD3.X R82, R101, R82, R107, P0, P6 ;  /* 0x0000005265527210 */ /* 0x000fe400007ec46b */
[----:B------:R-:W-:-:S04]  /*7020*/  LEA R12, P0, R14, UR4, 0x1 ;  /* 0x000000040e0c7c11 */ /* 0x000fc8000f8008ff */
[----:B------:R-:W-:Y:S02]  /*7030*/  LEA.HI.X R13, R14, UR5, R13, 0x1, P0 ;  /* 0x000000050e0d7c11 */ /* 0x000fe400080f0c0d */
        /* <DEDUP_REMOVED lines=19> */
.L_x_1627:
[----:B------:R-:W-:Y:S05]  /*7170*/  BSYNC B1 ;  /* 0x0000000000017941 */ /* 0x000fea0003800000 */
.L_x_1626:
[----:B------:R-:W2:Y:S01]  /*7180*/  LDL R11, [R1+0x30] ;  /* 0x00003000010b7983 */ /* 0x000ea20000100800 */
[----:B0-----:R-:W-:Y:S02]  /*7190*/  IMAD.MOV.U32 R12, RZ, RZ, R28 ;  /* 0x000000ffff0c7224 */ /* 0x001fe400078e001c */
[----:B------:R-:W-:Y:S02]  /*71a0*/  IMAD.MOV.U32 R13, RZ, RZ, R31 ;  /* 0x000000ffff0d7224 */ /* 0x000fe400078e001f */
[----:B------:R-:W-:-:S03]  /*71b0*/  IMAD.MOV.U32 R14, RZ, RZ, R34 ;  /* 0x000000ffff0e7224 */ /* 0x000fc600078e0022 */
[----:B------:R-:W-:Y:S01]  /*71c0*/  PRMT R189, R80, 0x5410, R13 ;  /* 0x0000541050bd7816 */ /* 0x000fe2000000000d */
[----:B------:R-:W-:-:S05]  /*71d0*/  IMAD.MOV.U32 R13, RZ, RZ, R35 ;  /* 0x000000ffff0d7224 */ /* 0x000fca00078e0023 */
[----:B------:R-:W-:Y:S01]  /*71e0*/  PRMT R195, R14, 0x5410, R13 ;  /* 0x000054100ec37816 */ /* 0x000fe2000000000d */
[----:B------:R-:W-:Y:S02]  /*71f0*/  IMAD.MOV.U32 R13, RZ, RZ, R36 ;  /* 0x000000ffff0d7224 */ /* 0x000fe400078e0024 */
[----:B------:R-:W-:-:S05]  /*7200*/  IMAD.MOV.U32 R14, RZ, RZ, R37 ;  /* 0x000000ffff0e7224 */ /* 0x000fca00078e0025 */
[----:B------:R-:W-:Y:S02]  /*7210*/  PRMT R151, R14, 0x5410, R13 ;  /* 0x000054100e977816 */ /* 0x000fe4000000000d */
[----:B--2---:R-:W-:Y:S01]  /*7220*/  R2UR UR4, R11 ;  /* 0x000000000b0472ca */ /* 0x004fe200000e0000 */
[----:B------:R-:W-:-:S05]  /*7230*/  IMAD.MOV.U32 R11, RZ, RZ, R29 ;  /* 0x000000ffff0b7224 */ /* 0x000fca00078e001d */
[----:B------:R-:W-:Y:S01]  /*7240*/  PRMT R190, R12, 0x5410, R11 ;  /* 0x000054100cbe7816 */ /* 0x000fe2000000000b */
[----:B------:R-:W-:Y:S02]  /*7250*/  IMAD.MOV.U32 R11, RZ, RZ, R32 ;  /* 0x000000ffff0b7224 */ /* 0x000fe400078e0020 */
[----:B------:R-:W-:-:S03]  /*7260*/  IMAD.MOV.U32 R12, RZ, RZ, R33 ;  /* 0x000000ffff0c7224 */ /* 0x000fc600078e0021 */
[----:B------:R-:W-:Y:S01]  /*7270*/  PRMT R198, R198, 0x5410, R11 ;  /* 0x00005410c6c67816 */ /* 0x000fe2000000000b */
[----:B------:R-:W-:Y:S01]  /*7280*/  IMAD.MOV.U32 R11, RZ, RZ, R38 ;  /* 0x000000ffff0b7224 */ /* 0x000fe200078e0026 */
[----:B------:R-:W-:Y:S01]  /*7290*/  PRMT R196, R12, 0x7610, R196 ;  /* 0x000076100cc47816 */ /* 0x000fe200000000c4 */
[----:B------:R-:W-:Y:S01]  /*72a0*/  IMAD.MOV.U32 R12, RZ, RZ, R39 ;  /* 0x000000ffff0c7224 */ /* 0x000fe200078e0027 */
[----:B------:R-:W-:-:S04]  /*72b0*/  UISETP.NE.AND UP0, UPT, UR4, 0x3, UPT ;  /* 0x000000030400788c */ /* 0x000fc8000bf05270 */
[----:B------:R-:W-:Y:S01]  /*72c0*/  PRMT R153, R12, 0x5410, R11 ;  /* 0x000054100c997816 */ /* 0x000fe2000000000b */
[----:B------:R-:W-:Y:S01]  /*72d0*/  IMAD.MOV.U32 R12, RZ, RZ, R42 ;  /* 0x000000ffff0c7224 */ /* 0x000fe200078e002a */
[----:B------:R-:W-:Y:S01]  /*72e0*/  PLOP3.LUT P0, PT, PT, PT, UP0, 0x80, 0x0 ;  /* 0x000000000000781c */ /* 0x000fe20003f0f008 */
        /* <DEDUP_REMOVED lines=20> */
[----:B-----5:R-:W-:Y:S01]  /*7430*/  IMAD.MOV.U32 R11, RZ, RZ, R55 ;  /* 0x000000ffff0b7224 */ /* 0x020fe200078e0037 */
        /* <DEDUP_REMOVED lines=41> */
.L_x_1628:
[----:B------:R-:W-:Y:S01]  /*76d0*/  IMAD R86, R17, 0x8, R2 ;  /* 0x0000000811567824 */ /* 0x000fe200078e0202 */
[----:B------:R-:W-:Y:S01]  /*76e0*/  SHF.L.U32 R87, R175, 0x1f, RZ ;  /* 0x0000001faf577819 */ /* 0x000fe200000006ff */
[----:B------:R-:W-:Y:S03]  /*76f0*/  BSSY B1, `(.L_x_1629) ;  /* 0x0000003000017945 */ /* 0x000fe60003800000 */
[----:B------:R-:W0:Y:S02]  /*7700*/  SYNCS.PHASECHK.TRANS64.TRYWAIT P6, [R86+URZ+0x2a890], R87 ;  /* 0x02a89057560075a7 */ /* 0x000e2400080c017f */
[----:B0-----:R-:W-:Y:S05]  /*7710*/  @!P6 BRA `(.L_x_1630) ;  /* 0x00000250008ce947 */ /* 0x001fea0003800000 */
.L_x_2005:
[----:B------:R-:W-:Y:S05]  /*7720*/  BSYNC B1 ;  /* 0x0000000000017941 */ /* 0x000fea0003800000 */
.L_x_1629:
[----:B------:R-:W1:Y:S01]  /*7730*/  LDC R127, c[0x0][0x2f4] ;  /* 0x0000bd00ff7f7b82 */ /* 0x000e620000000800 */
[----:B------:R-:W-:Y:S01]  /*7740*/  UMOV UR4, 0xffffffff ;  /* 0xffffffff00047882 */ /* 0x000fe20000000000 */
[----:B-1----:R-:W-:Y:S02]  /*7750*/  IMAD.IADD R131, R127, 0x1, -R124 ;  /* 0x000000017f837824 */ /* 0x002fe400078e0a7c */
[----:B------:R-:W-:Y:S05]  /*7760*/  BRA.DIV UR4, `(.L_x_1631) ;  /* 0x00000252048c7947 */ /* 0x000fea000b800000 */
[----:B------:R1:W2:Y:S04]  /*7770*/  SHFL.IDX PT, R115, R116, RZ, 0x1c1f ;  /* 0x001c1fff74737589 */ /* 0x0002a800000e0000 */
[----:B------:R1:W3:Y:S02]  /*7780*/  SHFL.IDX PT, R11, R117, RZ, 0x1c1f ;  /* 0x001c1fff750b7589 */ /* 0x0002e400000e0000 */
.L_x_2009:
        /* <DEDUP_REMOVED lines=29> */
[C---:B------:R-:W-:Y:S02]  /*7960*/  PRMT R36, R151.reuse, 0x5432, R36 ;  /* 0x0000543297247816 */ /* 0x040fe40000000024 */
[----:B------:R-:W-:Y:S02]  /*7970*/  PRMT R37, R151, 0x5410, R37 ;  /* 0x0000541097257816 */ /* 0x000fe40000000025 */
[----:B------:R-:W-:Y:S02]  /*7980*/  SHF.R.U32.HI R152, RZ, 0x10, R49 ;  /* 0x00000010ff987819 */ /* 0x000fe40000011631 */
[----:B------:R-:W-:-:S02]  /*7990*/  SHF.R.U64 R38, R38, 0x10, R39 ;  /* 0x0000001026267819 */ /* 0x000fc40000001227 */
[----:B------:R-:W-:Y:S02]  /*79a0*/  SHF.R.U32.HI R151, RZ, 0x10, R39 ;  /* 0x00000010ff977819 */ /* 0x000fe40000011627 */
[----:B------:R-:W-:Y:S02]  /*79b0*/  SHF.R.U64 R39, R48, 0x10, R49 ;  /* 0x0000001030277819 */ /* 0x000fe40000001231 */
[--C-:B------:R-:W-:Y:S02]  /*79c0*/  SHF.R.U64 R48, R50, 0x10, R51.reuse ;  /* 0x0000001032307819 */ /* 0x100fe40000001233 */
[----:B------:R-:W-:Y:S01]  /*79d0*/  SHF.R.U32.HI R50, RZ, 0x10, R51 ;  /* 0x00000010ff327819 */ /* 0x000fe20000011633 */
[----:B------:R-:W-:Y:S01]  /*79e0*/  IMAD.U32 R51, R37, 0x10000, RZ ;  /* 0x0001000025337824 */ /* 0x000fe200078e00ff */
[----:B------:R-:W-:Y:S02]  /*79f0*/  PRMT R152, R201, 0x5432, R152 ;  /* 0x00005432c9987816 */ /* 0x000fe40000000098 */
[----:B------:R-:W-:-:S02]  /*7a00*/  PRMT R39, R154, 0x5410, R39 ;  /* 0x000054109a277816 */ /* 0x000fc40000000027 */
[----:B------:R-:W-:Y:S01]  /*7a10*/  PRMT R48, R154, 0x5432, R48 ;  /* 0x000054329a307816 */ /* 0x000fe20000000030 */
[C---:B------:R-:W-:Y:S01]  /*7a20*/  IMAD.U32 R154, R152.reuse, 0x10000, RZ ;  /* 0x00010000989a7824 */ /* 0x040fe200078e00ff */
[----:B------:R-:W-:Y:S01]  /*7a30*/  PRMT R50, R155, 0x5432, R50 ;  /* 0x000054329b327816 */ /* 0x000fe20000000032 */
[----:B---3--:R-:W-:Y:S01]  /*7a40*/  IMAD.U32 R155, R81, 0x10000, RZ ;  /* 0x00010000519b7824 */ /* 0x008fe200078e00ff */
[C---:B------:R-:W-:Y:S02]  /*7a50*/  PRMT R49, R153.reuse, 0x5432, R38 ;  /* 0x0000543299317816 */ /* 0x040fe40000000026 */
[----:B------:R-:W-:Y:S01]  /*7a60*/  PRMT R38, R153, 0x5410, R151 ;  /* 0x0000541099267816 */ /* 0x000fe20000000097 */
[----:B----4-:R-:W-:Y:S02]  /*7a70*/  IMAD.U32 R153, R13, 0x10000, RZ ;  /* 0x000100000d997824 */ /* 0x010fe400078e00ff */
        /* <DEDUP_REMOVED lines=38> */
[-C--:B------:R-:W-:Y:S01]  /*7ce0*/  FMUL.FTZ R51, R51, R81.reuse ;  /* 0x0000005133337220 */ /* 0x080fe20000410000 */
        /* <DEDUP_REMOVED lines=23> */
[CC--:B------:R-:W-:Y:S01]  /*7e60*/  FMUL.FTZ R39, R36.reuse, R48.reuse ;  /* 0x0000003024277220 */ /* 0x0c0fe20000410000 */
[-C--:B------:R-:W-:Y:S01]  /*7e70*/  FMUL.FTZ R36, R36, R49.reuse ;  /* 0x0000003124247220 */ /* 0x080fe20000410000 */
[----:B------:R-:W-:Y:S02]  /*7e80*/  IMAD.MOV.U32 R83, RZ, RZ, R38 ;  /* 0x000000ffff537224 */ /* 0x000fe400078e0026 */
        /* <DEDUP_REMOVED lines=9> */
.L_x_1637:
[----:B------:R-:W-:Y:S05]  /*7f20*/  BSYNC B3 ;  /* 0x0000000000037941 */ /* 0x000fea0003800000 */
.L_x_1636:
[----:B------:R-:W-:-:S04]  /*7f30*/  LEA R36, P4, R4, R11, 0x1 ;  /* 0x0000000b04247211 */ /* 0x000fc800078808ff */
[----:B--2---:R-:W-:Y:S02]  /*7f40*/  LEA.HI.X R37, R4, R115, R111, 0x1, P4 ;  /* 0x0000007304257211 */ /* 0x004fe400020f0c6f */
[----:B------:R-:W-:-:S03]  /*7f50*/  ISETP.GE.AND P4, PT, R150, R127, PT ;  /* 0x0000007f9600720c */ /* 0x000fc60003f86270 */
[----:B----4-:R2:W-:Y:S10]  /*7f60*/  ST.E.128 desc[UR60][R36.64], R12 ;  /* 0x0000000c24007985 */ /* 0x0105f4000c101d3c */
[----:B--2---:R-:W-:-:S05]  /*7f70*/  @!P4 IMAD.WIDE R12, R150, 0x2, R114 ;  /* 0x00000002960cc825 */ /* 0x004fca00078e0272 */
[----:B---3--:R3:W-:Y:S02]  /*7f80*/  @!P4 ST.E.128 desc[UR60][R12.64], R80 ;  /* 0x000000500c00c985 */ /* 0x0087e4000c101d3c */
.L_x_1635:
[----:B------:R-:W-:Y:S05]  /*7f90*/  BSYNC B2 ;  /* 0x0000000000027941 */ /* 0x000fea0003800000 */
.L_x_1634:
        /* <DEDUP_REMOVED lines=24> */
[----:B------:R-:W-:Y:S01]  /*8120*/  SHF.R.U32.HI R50, RZ, 0x10, R45 ;  /* 0x00000010ff327819 */ /* 0x000fe2000001162d */
[----:B---3--:R-:W-:Y:S01]  /*8130*/  IMAD.U32 R81, R37, 0x10000, RZ ;  /* 0x0001000025517824 */ /* 0x008fe200078e00ff */
[--C-:B------:R-:W-:Y:S01]  /*8140*/  SHF.R.U64 R32, R32, 0x10, R33.reuse ;  /* 0x0000001020207819 */ /* 0x100fe20000001221 */
[----:B----4-:R-:W-:Y:S01]  /*8150*/  IMAD.U32 R51, R13, 0x10000, RZ ;  /* 0x000100000d337824 */ /* 0x010fe200078e00ff */
[----:B------:R-:W-:Y:S02]  /*8160*/  SHF.R.U32.HI R33, RZ, 0x10, R33 ;  /* 0x00000010ff217819 */ /* 0x000fe40000011621 */
[----:B------:R-:W-:Y:S02]  /*8170*/  PRMT R50, R199, 0x5432, R50 ;  /* 0x00005432c7327816 */ /* 0x000fe40000000032 */
[----:B------:R-:W-:Y:S02]  /*8180*/  SHF.R.U64 R34, R34, 0x10, R35 ;  /* 0x0000001022227819 */ /* 0x000fe40000001223 */
[----:B------:R-:W-:Y:S01]  /*8190*/  PRMT R33, R196, 0x5410, R33 ;  /* 0x00005410c4217816 */ /* 0x000fe20000000021 */
[----:B------:R-:W-:Y:S01]  /*81a0*/  IMAD.U32 R80, R50, 0x10000, RZ ;  /* 0x0001000032507824 */ /* 0x000fe200078e00ff */
[----:B------:R-:W-:-:S02]  /*81b0*/  SHF.R.U32.HI R49, RZ, 0x10, R35 ;  /* 0x00000010ff317819 */ /* 0x000fc40000011623 */
[----:B------:R-:W-:Y:S02]  /*81c0*/  SHF.R.U64 R35, R44, 0x10, R45 ;  /* 0x000000102c237819 */ /* 0x000fe4000000122d */
[--C-:B------:R-:W-:Y:S02]  /*81d0*/  SHF.R.U64 R44, R46, 0x10, R47.reuse ;  /* 0x000000102e2c7819 */ /* 0x100fe4000000122f */
[----:B------:R-:W-:Y:S02]  /*81e0*/  PRMT R45, R195, 0x5410, R34 ;  /* 0x00005410c32d7816 */ /* 0x000fe40000000022 */
[----:B------:R-:W-:Y:S01]  /*81f0*/  SHF.R.U32.HI R46, RZ, 0x10, R47 ;  /* 0x00000010ff2e7819 */ /* 0x000fe2000001162f */
[----:B------:R-:W-:Y:S01]  /*8200*/  IMAD.U32 R47, R33, 0x10000, RZ ;  /* 0x00010000212f7824 */ /* 0x000fe200078e00ff */
[----:B------:R-:W-:Y:S01]  /*8210*/  PRMT R34, R195, 0x5432, R49 ;  /* 0x00005432c3227816 */ /* 0x000fe20000000031 */
[----:B------:R-:W-:Y:S01]  /*8220*/  FMUL.FTZ R49, R81, R80 ;  /* 0x0000005051317220 */ /* 0x000fe20000410000 */
[----:B------:R-:W-:-:S02]  /*8230*/  LOP3.LUT R50, R50, 0xffff0000, RZ, 0xc0, !PT ;  /* 0xffff000032327812 */ /* 0x000fc400078ec0ff */
[----:B------:R-:W-:Y:S01]  /*8240*/  LOP3.LUT R37, R37, 0xffff0000, RZ, 0xc0, !PT ;  /* 0xffff000025257812 */ /* 0x000fe200078ec0ff */
[-C--:B------:R-:W-:Y:S01]  /*8250*/  FFMA.FTZ R49, R51, R47.reuse, -R49 ;  /* 0x0000002f33317223 */ /* 0x080fe20000010831 */
[----:B------:R-:W-:Y:S01]  /*8260*/  FMUL.FTZ R47, R81, R47 ;  /* 0x0000002f512f7220 */ /* 0x000fe20000410000 */
[----:B------:R-:W-:Y:S01]  /*8270*/  LOP3.LUT R33, R33, 0xffff0000, RZ, 0xc0, !PT ;  /* 0xffff000021217812 */ /* 0x000fe200078ec0ff */
[----:B------:R-:W-:Y:S01]  /*8280*/  IMAD.U32 R81, R39, 0x10000, RZ ;  /* 0x0001000027517824 */ /* 0x000fe200078e00ff */
[----:B------:R-:W-:Y:S01]  /*8290*/  PRMT R46, R197, 0x5432, R46 ;  /* 0x00005432c52e7816 */ /* 0x000fe2000000002e */
[----:B------:R-:W-:Y:S01]  /*82a0*/  FFMA.FTZ R47, R51, R80, R47 ;  /* 0x00000050332f7223 */ /* 0x000fe2000001002f */
[----:B------:R-:W-:Y:S01]  /*82b0*/  LOP3.LUT R51, R13, 0xffff0000, RZ, 0xc0, !PT ;  /* 0xffff00000d337812 */ /* 0x000fe200078ec0ff */
[----:B------:R-:W-:Y:S01]  /*82c0*/  FMUL.FTZ R13, R37, R50 ;  /* 0x00000032250d7220 */ /* 0x000fe20000410000 */
[----:B------:R-:W-:Y:S01]  /*82d0*/  LOP3.LUT R39, R39, 0xffff0000, RZ, 0xc0, !PT ;  /* 0xffff000027277812 */ /* 0x000fe200078ec0ff */
[C---:B------:R-:W-:Y:S01]  /*82e0*/  IMAD.U32 R80, R46.reuse, 0x10000, RZ ;  /* 0x000100002e507824 */ /* 0x040fe200078e00ff */
[----:B------:R-:W-:Y:S01]  /*82f0*/  LOP3.LUT R46, R46, 0xffff0000, RZ, 0xc0, !PT ;  /* 0xffff00002e2e7812 */ /* 0x000fe200078ec0ff */
[-C--:B------:R-:W-:Y:S01]  /*8300*/  FFMA.FTZ R13, R51, R33.reuse, -R13 ;  /* 0x00000021330d7223 */ /* 0x080fe2000001080d */
[----:B------:R-:W-:Y:S01]  /*8310*/  FMUL.FTZ R33, R37, R33 ;  /* 0x0000002125217220 */ /* 0x000fe20000410000 */
[----:B------:R-:W-:Y:S01]  /*8320*/  FMUL.FTZ R37, R81, R80 ;  /* 0x0000005051257220 */ /* 0x000fe20000410000 */
[----:B------:R-:W-:-:S02]  /*8330*/  PRMT R35, R197, 0x5410, R35 ;  /* 0x00005410c5237816 */ /* 0x000fc40000000023 */
[----:B------:R-:W-:Y:S01]  /*8340*/  FFMA.FTZ R33, R51, R50, R33 ;  /* 0x0000003233217223 */ /* 0x000fe20000010021 */
[C---:B------:R-:W-:Y:S01]  /*8350*/  IMAD.U32 R51, R15.reuse, 0x10000, RZ ;  /* 0x000100000f337824 */ /* 0x040fe200078e00ff */
[----:B------:R-:W-:Y:S01]  /*8360*/  LOP3.LUT R15, R15, 0xffff0000, RZ, 0xc0, !PT ;  /* 0xffff00000f0f7812 */ /* 0x000fe200078ec0ff */
[C---:B------:R-:W-:Y:S01]  /*8370*/  IMAD.U32 R50, R34.reuse, 0x10000, RZ ;  /* 0x0001000022327824 */ /* 0x040fe200078e00ff */
[----:B------:R-:W-:Y:S02]  /*8380*/  LOP3.LUT R34, R34, 0xffff0000, RZ, 0xc0, !PT ;  /* 0xffff000022227812 */ /* 0x000fe400078ec0ff */
[----:B------:R-:W-:Y:S01]  /*8390*/  PRMT R32, R198, 0x5432, R32 ;  /* 0x00005432c6207816 */ /* 0x000fe20000000020 */
[-C--:B------:R-:W-:Y:S01]  /*83a0*/  FFMA.FTZ R37, R51, R50.reuse, -R37 ;  /* 0x0000003233257223 */ /* 0x080fe20000010825 */
[----:B------:R-:W-:Y:S01]  /*83b0*/  FMUL.FTZ R50, R81, R50 ;  /* 0x0000003251327220 */ /* 0x000fe20000410000 */
[----:B------:R-:W-:Y:S02]  /*83c0*/  F2FP.BF16.F32.PACK_AB R33, R33, R47 ;  /* 0x0000002f2121723e */ /* 0x000fe400000010ff */
[----:B------:R-:W-:Y:S01]  /*83d0*/  PRMT R44, R196, 0x5432, R44 ;  /* 0x00005432c42c7816 */ /* 0x000fe2000000002c */
[----:B------:R-:W-:Y:S01]  /*83e0*/  FFMA.FTZ R50, R51, R80, R50 ;  /* 0x0000005033327223 */ /* 0x000fe20000010032 */
[----:B------:R-:W-:Y:S01]  /*83f0*/  FMUL.FTZ R51, R39, R46 ;  /* 0x0000002e27337220 */ /* 0x000fe20000410000 */
[----:B------:R-:W-:-:S03]  /*8400*/  F2FP.BF16.F32.PACK_AB R13, R13, R49 ;  /* 0x000000310d0d723e */ /* 0x000fc600000010ff */
        /* <DEDUP_REMOVED lines=26> */
[----:B------:R-:W-:Y:S01]  /*85b0*/  FMUL.FTZ R37, R46, R35 ;  /* 0x000000232e257220 */ /* 0x000fe20000410000 */
[----:B------:R-:W-:Y:S02]  /*85c0*/  IMAD.U32 R32, R14, 0x10000, RZ ;  /* 0x000100000e207824 */ /* 0x000fe400078e00ff */
[-C--:B------:R-:W-:Y:S01]  /*85d0*/  FMUL.FTZ R46, R46, R36.reuse ;  /* 0x000000242e2e7220 */ /* 0x080fe20000410000 */
[----:B------:R-:W-:Y:S01]  /*85e0*/  LOP3.LUT R14, R14, 0xffff0000, RZ, 0xc0, !PT ;  /* 0xffff00000e0e7812 */ /* 0x000fe200078ec0ff */
[----:B------:R-:W-:-:S02]  /*85f0*/  FFMA.FTZ R37, R32, R36, -R37 ;  /* 0x0000002420257223 */ /* 0x000fc40000010825 */
[----:B------:R-:W-:Y:S01]  /*8600*/  FFMA.FTZ R46, R32, R35, R46 ;  /* 0x00000023202e7223 */ /* 0x000fe2000001002e */
[----:B------:R-:W-:Y:S02]  /*8610*/  LOP3.LUT R32, R38, 0xffff0000, RZ, 0xc0, !PT ;  /* 0xffff000026207812 */ /* 0x000fe400078ec0ff */
        /* <DEDUP_REMOVED lines=14> */
.L_x_1641:
[----:B------:R-:W-:Y:S05]  /*8700*/  BSYNC B3 ;  /* 0x0000000000037941 */ /* 0x000fea0003800000 */
.L_x_1640:
[----:B------:R-:W-:-:S04]  /*8710*/  LEA R32, P4, R5, R11, 0x1 ;  /* 0x0000000b05207211 */ /* 0x000fc800078808ff */
[----:B--2---:R-:W-:Y:S02]  /*8720*/  LEA.HI.X R33, R5, R115, R110, 0x1, P4 ;  /* 0x0000007305217211 */ /* 0x004fe400020f0c6e */
[----:B------:R-:W-:-:S03]  /*8730*/  ISETP.GE.AND P4, PT, R48, R127, PT ;  /* 0x0000007f3000720c */ /* 0x000fc60003f86270 */
[----:B----4-:R2:W-:Y:S10]  /*8740*/  ST.E.128 desc[UR60][R32.64], R12 ;  /* 0x0000000c20007985 */ /* 0x0105f4000c101d3c */
[----:B--2---:R-:W-:-:S05]  /*8750*/  @!P4 IMAD.WIDE R12, R48, 0x2, R114 ;  /* 0x00000002300cc825 */ /* 0x004fca00078e0272 */
[----:B---3--:R4:W-:Y:S02]  /*8760*/  @!P4 ST.E.128 desc[UR60][R12.64], R36 ;  /* 0x000000240c00c985 */ /* 0x0089e4000c101d3c */
.L_x_1639:
[----:B------:R-:W-:Y:S05]  /*8770*/  BSYNC B2 ;  /* 0x0000000000027941 */ /* 0x000fea0003800000 */
.L_x_1638:
[----:B------:R-:W-:-:S13]  /*8780*/  ISETP.NE.AND P4, PT, R21, RZ, PT ;  /* 0x000000ff1500720c */ /* 0x000fda0003f85270 */
[----:B------:R-:W-:Y:S05]  /*8790*/  @!P4 BRA `(.L_x_1633) ;  /* 0x0000000400e4c947 */ /* 0x000fea0003800000 */
[----:B---34-:R-:W-:Y:S01]  /*87a0*/  SEL R12, R124, R131, !P1 ;  /* 0x000000837c0c7207 */ /* 0x018fe20004800000 */
        /* <DEDUP_REMOVED lines=20> */
[----:B------:R-:W-:Y:S01]  /*88f0*/  SHF.R.U64 R37, R40, 0x10, R41 ;  /* 0x0000001028257819 */ /* 0x000fe20000001229 */
[----:B----4-:R-:W-:Y:S01]  /*8900*/  IMAD.U32 R39, R13, 0x10000, RZ ;  /* 0x000100000d277824 */ /* 0x010fe200078e00ff */
[----:B------:R-:W-:Y:S02]  /*8910*/  SHF.R.U64 R28, R28, 0x10, R29 ;  /* 0x000000101c1c7819 */ /* 0x000fe4000000121d */
[----:B------:R-:W-:Y:S02]  /*8920*/  SHF.R.U32.HI R40, RZ, 0x10, R41 ;  /* 0x00000010ff287819 */ /* 0x000fe40000011629 */
[----:B------:R-:W-:Y:S02]  /*8930*/  SHF.R.U32.HI R29, RZ, 0x10, R29 ;  /* 0x00000010ff1d7819 */ /* 0x000fe4000001161d */
[----:B------:R-:W-:Y:S02]  /*8940*/  PRMT R40, R192, 0x5432, R40 ;  /* 0x00005432c0287816 */ /* 0x000fe40000000028 */
[----:B------:R-:W-:-:S02]  /*8950*/  PRMT R29, R190, 0x5432, R29 ;  /* 0x00005432be1d7816 */ /* 0x000fc4000000001d */
[--C-:B------:R-:W-:Y:S01]  /*8960*/  SHF.R.U64 R38, R42, 0x10, R43.reuse ;  /* 0x000000102a267819 */ /* 0x100fe2000000122b */
[C---:B------:R-:W-:Y:S01]  /*8970*/  IMAD.U32 R41, R40.reuse, 0x10000, RZ ;  /* 0x0001000028297824 */ /* 0x040fe200078e00ff */
[----:B------:R-:W-:Y:S01]  /*8980*/  SHF.R.U32.HI R42, RZ, 0x10, R43 ;  /* 0x00000010ff2a7819 */ /* 0x000fe2000001162b */
[----:B---3--:R-:W-:Y:S01]  /*8990*/  IMAD.U32 R43, R33, 0x10000, RZ ;  /* 0x00010000212b7824 */ /* 0x008fe200078e00ff */
[----:B------:R-:W-:Y:S01]  /*89a0*/  LOP3.LUT R40, R40, 0xffff0000, RZ, 0xc0, !PT ;  /* 0xffff000028287812 */ /* 0x000fe200078ec0ff */
[C---:B------:R-:W-:Y:S01]  /*89b0*/  IMAD.U32 R44, R29.reuse, 0x10000, RZ ;  /* 0x000100001d2c7824 */ /* 0x040fe200078e00ff */
[----:B------:R-:W-:Y:S01]  /*89c0*/  LOP3.LUT R29, R29, 0xffff0000, RZ, 0xc0, !PT ;  /* 0xffff00001d1d7812 */ /* 0x000fe200078ec0ff */
[CC--:B------:R-:W-:Y:S01]  /*89d0*/  FMUL.FTZ R45, R43.reuse, R41.reuse ;  /* 0x000000292b2d7220 */ /* 0x0c0fe20000410000 */
[--C-:B------:R-:W-:Y:S01]  /*89e0*/  SHF.R.U64 R30, R30, 0x10, R31.reuse ;  /* 0x000000101e1e7819 */ /* 0x100fe2000000121f */
[-C--:B------:R-:W-:Y:S01]  /*89f0*/  FMUL.FTZ R43, R43, R44.reuse ;  /* 0x0000002c2b2b7220 */ /* 0x080fe20000410000 */
[----:B------:R-:W-:Y:S01]  /*8a00*/  SHF.R.U32.HI R31, RZ, 0x10, R31 ;  /* 0x00000010ff1f7819 */ /* 0x000fe2000001161f */
[----:B------:R-:W-:Y:S01]  /*8a10*/  FFMA.FTZ R45, R39, R44, -R45 ;  /* 0x0000002c272d7223 */ /* 0x000fe2000001082d */
[----:B------:R-:W-:Y:S01]  /*8a20*/  LOP3.LUT R13, R13, 0xffff0000, RZ, 0xc0, !PT ;  /* 0xffff00000d0d7812 */ /* 0x000fe200078ec0ff */
[----:B------:R-:W-:Y:S01]  /*8a30*/  FFMA.FTZ R43, R39, R41, R43 ;  /* 0x00000029272b7223 */ /* 0x000fe2000001002b */
[----:B------:R-:W-:Y:S01]  /*8a40*/  LOP3.LUT R39, R33, 0xffff0000, RZ, 0xc0, !PT ;  /* 0xffff000021277812 */ /* 0x000fe200078ec0ff */
[----:B------:R-:W-:Y:S01]  /*8a50*/  IMAD.U32 R41, R35, 0x10000, RZ ;  /* 0x0001000023297824 */ /* 0x000fe200078e00ff */
[----:B------:R-:W-:-:S02]  /*8a60*/  PRMT R42, R191, 0x5432, R42 ;  /* 0x00005432bf2a7816 */ /* 0x000fc4000000002a */
[----:B------:R-:W-:Y:S01]  /*8a70*/  PRMT R31, R189, 0x5432, R31 ;  /* 0x00005432bd1f7816 */ /* 0x000fe2000000001f */
[CC--:B------:R-:W-:Y:S01]  /*8a80*/  FMUL.FTZ R33, R39.reuse, R40.reuse ;  /* 0x0000002827217220 */ /* 0x0c0fe20000410000 */
[-C--:B------:R-:W-:Y:S01]  /*8a90*/  FMUL.FTZ R39, R39, R29.reuse ;  /* 0x0000001d27277220 */ /* 0x080fe20000410000 */
[----:B------:R-:W-:Y:S02]  /*8aa0*/  LOP3.LUT R35, R35, 0xffff0000, RZ, 0xc0, !PT ;  /* 0xffff000023237812 */ /* 0x000fe400078ec0ff */
[C---:B------:R-:W-:Y:S01]  /*8ab0*/  FFMA.FTZ R33, R13.reuse, R29, -R33 ;  /* 0x0000001d0d217223 */ /* 0x040fe20000010821 */
[----:B------:R-:W-:Y:S01]  /*8ac0*/  FFMA.FTZ R39, R13, R40, R39 ;  /* 0x000000280d277223 */ /* 0x000fe20000010027 */
[----:B------:R-:W-:Y:S01]  /*8ad0*/  IMAD.U32 R40, R42, 0x10000, RZ ;  /* 0x000100002a287824 */ /* 0x000fe200078e00ff */
[----:B------:R-:W-:Y:S01]  /*8ae0*/  PRMT R37, R192, 0x5410, R37 ;  /* 0x00005410c0257816 */ /* 0x000fe20000000025 */
[C---:B------:R-:W-:Y:S01]  /*8af0*/  IMAD.U32 R29, R31.reuse, 0x10000, RZ ;  /* 0x000100001f1d7824 */ /* 0x040fe200078e00ff */
[----:B------:R-:W-:Y:S01]  /*8b00*/  LOP3.LUT R31, R31, 0xffff0000, RZ, 0xc0, !PT ;  /* 0xffff00001f1f7812 */ /* 0x000fe200078ec0ff */
[----:B------:R-:W-:-:S02]  /*8b10*/  IMAD.U32 R13, R15, 0x10000, RZ ;  /* 0x000100000f0d7824 */ /* 0x000fc400078e00ff */
[CC--:B------:R-:W-:Y:S01]  /*8b20*/  FMUL.FTZ R44, R41.reuse, R40.reuse ;  /* 0x00000028292c7220 */ /* 0x0c0fe20000410000 */
[-C--:B------:R-:W-:Y:S01]  /*8b30*/  FMUL.FTZ R41, R41, R29.reuse ;  /* 0x0000001d29297220 */ /* 0x080fe20000410000 */
[----:B------:R-:W-:Y:S02]  /*8b40*/  LOP3.LUT R15, R15, 0xffff0000, RZ, 0xc0, !PT ;  /* 0xffff00000f0f7812 */ /* 0x000fe400078ec0ff */
[C---:B------:R-:W-:Y:S01]  /*8b50*/  FFMA.FTZ R29, R13.reuse, R29, -R44 ;  /* 0x0000001d0d1d7223 */ /* 0x040fe2000001082c */
[----:B------:R-:W-:Y:S01]  /*8b60*/  FFMA.FTZ R13, R13, R40, R41 ;  /* 0x000000280d0d7223 */ /* 0x000fe20000010029 */
[----:B------:R-:W-:Y:S02]  /*8b70*/  LOP3.LUT R40, R42, 0xffff0000, RZ, 0xc0, !PT ;  /* 0xffff00002a287812 */ /* 0x000fe400078ec0ff */
[----:B------:R-:W-:Y:S02]  /*8b80*/  PRMT R28, R190, 0x5410, R28 ;  /* 0x00005410be1c7816 */ /* 0x000fe4000000001c */
[----:B------:R-:W-:Y:S01]  /*8b90*/  PRMT R38, R191, 0x5410, R38 ;  /* 0x00005410bf267816 */ /* 0x000fe20000000026 */
[CC--:B------:R-:W-:Y:S01]  /*8ba0*/  FMUL.FTZ R41, R35.reuse, R40.reuse ;  /* 0x0000002823297220 */ /* 0x0c0fe20000410000 */
[-C--:B------:R-:W-:Y:S01]  /*8bb0*/  FMUL.FTZ R35, R35, R31.reuse ;  /* 0x0000001f23237220 */ /* 0x080fe20000410000 */
[C---:B------:R-:W-:Y:S01]  /*8bc0*/  IMAD.U32 R42, R28.reuse, 0x10000, RZ ;  /* 0x000100001c2a7824 */ /* 0x040fe200078e00ff */
[----:B------:R-:W-:Y:S01]  /*8bd0*/  LOP3.LUT R28, R28, 0xffff0000, RZ, 0xc0, !PT ;  /* 0xffff00001c1c7812 */ /* 0x000fe200078ec0ff */
[C---:B------:R-:W-:Y:S01]  /*8be0*/  FFMA.FTZ R31, R15.reuse, R31, -R41 ;  /* 0x0000001f0f1f7223 */ /* 0x040fe20000010829 */
[----:B------:R-:W-:Y:S01]  /*8bf0*/  FFMA.FTZ R15, R15, R40, R35 ;  /* 0x000000280f0f7223 */ /* 0x000fe20000010023 */
[C---:B------:R-:W-:Y:S01]  /*8c00*/  IMAD.U32 R41, R32.reuse, 0x10000, RZ ;  /* 0x0001000020297824 */ /* 0x040fe200078e00ff */
[----:B------:R-:W-:Y:S01]  /*8c10*/  LOP3.LUT R32, R32, 0xffff0000, RZ, 0xc0, !PT ;  /* 0xffff000020207812 */ /* 0x000fe200078ec0ff */
[C---:B------:R-:W-:Y:S01]  /*8c20*/  IMAD.U32 R40, R37.reuse, 0x10000, RZ ;  /* 0x0001000025287824 */ /* 0x040fe200078e00ff */
[----:B------:R-:W-:Y:S01]  /*8c30*/  LOP3.LUT R37, R37, 0xffff0000, RZ, 0xc0, !PT ;  /* 0xffff000025257812 */ /* 0x000fe200078ec0ff */
[----:B------:R-:W-:Y:S01]  /*8c40*/  IMAD.U32 R35, R12, 0x10000, RZ ;  /* 0x000100000c237824 */ /* 0x000fe200078e00ff */
[----:B------:R-:W-:Y:S01]  /*8c50*/  PRMT R30, R189, 0x5410, R30 ;  /* 0x00005410bd1e7816 */ /* 0x000fe2000000001e */
[C---:B------:R-:W-:Y:S01]  /*8c60*/  FMUL.FTZ R44, R41.reuse, R40 ;  /* 0x00000028292c7220 */ /* 0x040fe20000410000 */
[----:B------:R-:W-:Y:S01]  /*8c70*/  FMUL.FTZ R41, R41, R42 ;  /* 0x0000002a29297220 */ /* 0x000fe20000410000 */
[----:B------:R-:W-:-:S02]  /*8c80*/  F2FP.BF16.F32.PACK_AB R33, R33, R45 ;  /* 0x0000002d2121723e */ /* 0x000fc400000010ff */
[C---:B------:R-:W-:Y:S01]  /*8c90*/  FFMA.FTZ R44, R35.reuse, R42, -R44 ;  /* 0x0000002a232c7223 */ /* 0x040fe2000001082c */
[----:B------:R-:W-:Y:S01]  /*8ca0*/  FFMA.FTZ R41, R35, R40, R41 ;  /* 0x0000002823297223 */ /* 0x000fe20000010029 */
[----:B------:R-:W-:Y:S01]  /*8cb0*/  LOP3.LUT R35, R12, 0xffff0000, RZ, 0xc0, !PT ;  /* 0xffff00000c237812 */ /* 0x000fe200078ec0ff */
        /* <DEDUP_REMOVED lines=13> */
[----:B------:R-:W-:Y:S01]  /*8d90*/  LOP3.LUT R14, R14, 0xffff0000, RZ, 0xc0, !PT ;  /* 0xffff00000e0e7812 */ /* 0x000fe200078ec0ff */
[C---:B------:R-:W-:Y:S02]  /*8da0*/  FFMA.FTZ R40, R32.reuse, R37, -R40 ;  /* 0x0000002520287223 */ /* 0x040fe40000010828 */
[----:B------:R-:W-:Y:S01]  /*8db0*/  FFMA.FTZ R42, R32, R35, R42 ;  /* 0x00000023202a7223 */ /* 0x000fe2000001002a */
[C---:B------:R-:W-:Y:S01]  /*8dc0*/  FMUL.FTZ R32, R34.reuse, R38 ;  /* 0x0000002622207220 */ /* 0x040fe20000410000 */
[-C--:B------:R-:W-:Y:S01]  /*8dd0*/  FMUL.FTZ R34, R34, R30.reuse ;  /* 0x0000001e22227220 */ /* 0x080fe20000410000 */
[----:B------:R-:W-:Y:S02]  /*8de0*/  F2FP.BF16.F32.PACK_AB R29, R31, R29 ;  /* 0x0000001d1f1d723e */ /* 0x000fe400000010ff */
[C---:B------:R-:W-:Y:S01]  /*8df0*/  FFMA.FTZ R32, R14.reuse, R30, -R32 ;  /* 0x0000001e0e207223 */ /* 0x040fe20000010820 */
[----:B------:R-:W-:Y:S01]  /*8e00*/  FFMA.FTZ R34, R14, R38, R34 ;  /* 0x000000260e227223 */ /* 0x000fe20000010022 */
[----:B------:R-:W-:-:S02]  /*8e10*/  F2FP.BF16.F32.PACK_AB R39, R39, R43 ;  /* 0x0000002b2727723e */ /* 0x000fc400000010ff */
[----:B------:R-:W-:Y:S02]  /*8e20*/  F2FP.BF16.F32.PACK_AB R28, R28, R41 ;  /* 0x000000291c1c723e */ /* 0x000fe400000010ff */
[----:B------:R-:W-:Y:S02]  /*8e30*/  F2FP.BF16.F32.PACK_AB R40, R32, R40 ;  /* 0x000000282028723e */ /* 0x000fe400000010ff */
[----:B------:R-:W-:Y:S01]  /*8e40*/  F2FP.BF16.F32.PACK_AB R35, R15, R13 ;  /* 0x0000000d0f23723e */ /* 0x000fe200000010ff */
[----:B------:R-:W-:Y:S01]  /*8e50*/  IMAD.MOV.U32 R13, RZ, RZ, R33 ;  /* 0x000000ffff0d7224 */ /* 0x000fe200078e0021 */
[----:B------:R-:W-:Y:S01]  /*8e60*/  F2FP.BF16.F32.PACK_AB R12, R12, R44 ;  /* 0x0000002c0c0c723e */ /* 0x000fe200000010ff */
[----:B------:R-:W-:Y:S01]  /*8e70*/  IMAD.MOV.U32 R32, RZ, RZ, R28 ;  /* 0x000000ffff207224 */ /* 0x000fe200078e001c */
[----:B------:R-:W-:Y:S01]  /*8e80*/  F2FP.BF16.F32.PACK_AB R34, R34, R42 ;  /* 0x0000002a2222723e */ /* 0x000fe200000010ff */
[----:B------:R-:W-:Y:S02]  /*8e90*/  IMAD.MOV.U32 R33, RZ, RZ, R39 ;  /* 0x000000ffff217224 */ /* 0x000fe400078e0027 */
[----:B------:R-:W-:-:S02]  /*8ea0*/  IMAD.MOV.U32 R14, RZ, RZ, R40 ;  /* 0x000000ffff0e7224 */ /* 0x000fc400078e0028 */
[----:B------:R-:W-:-:S07]  /*8eb0*/  IMAD.MOV.U32 R15, RZ, RZ, R29 ;  /* 0x000000ffff0f7224 */ /* 0x000fce00078e001d */
.L_x_1643:
[----:B------:R-:W-:Y:S05]  /*8ec0*/  BSYNC B2 ;  /* 0x0000000000027941 */ /* 0x000fea0003800000 */
.L_x_1642:
[----:B------:R-:W-:-:S04]  /*8ed0*/  LEA R28, P4, R6, R11, 0x1 ;  /* 0x0000000b061c7211 */ /* 0x000fc800078808ff */
[----:B--2---:R-:W-:Y:S02]  /*8ee0*/  LEA.HI.X R29, R6, R115, R109, 0x1, P4 ;  /* 0x00000073061d7211 */ /* 0x004fe400020f0c6d */
[----:B------:R-:W-:-:S03]  /*8ef0*/  ISETP.GE.AND P4, PT, R36, R127, PT ;  /* 0x0000007f2400720c */ /* 0x000fc60003f86270 */
[----:B----4-:R2:W-:Y:S10]  /*8f00*/  ST.E.128 desc[UR60][R28.64], R12 ;  /* 0x0000000c1c007985 */ /* 0x0105f4000c101d3c */
[----:B------:R-:W-:-:S05]  /*8f10*/  @!P4 IMAD.WIDE R114, R36, 0x2, R114 ;  /* 0x000000022472c825 */ /* 0x000fca00078e0272 */
[----:B---3--:R2:W-:Y:S02]  /*8f20*/  @!P4 ST.E.128 desc[UR60][R114.64], R32 ;  /* 0x000000207200c985 */ /* 0x0085e4000c101d3c */
.L_x_1633:
[----:B------:R-:W-:Y:S05]  /*8f30*/  BSYNC B1 ;  /* 0x0000000000017941 */ /* 0x000fea0003800000 */
.L_x_1632:
[----:B------:R-:W-:-:S03]  /*8f40*/  UMOV UR4, 0xffffffff ;  /* 0xffffffff00047882 */ /* 0x000fc60000000000 */
[----:B------:R-:W-:Y:S05]  /*8f50*/  BRA.DIV UR4, `(.L_x_1644) ;  /* 0x0000023a04dc7947 */ /* 0x000fea000b800000 */
[----:B-1----:R-:W1:Y:S04]  /*8f60*/  SHFL.IDX PT, R116, R116, 0x1, 0x1c1f ;  /* 0x003c1f0074747f89 */ /* 0x002e6800000e0000 */
[----:B------:R-:W0:Y:S02]  /*8f70*/  SHFL.IDX PT, R117, R117, 0x1, 0x1c1f ;  /* 0x003c1f0075757f89 */ /* 0x000e2400000e0000 */
.L_x_2013:
[----:B------:R-:W-:Y:S05]  /*8f80*/  @P5 BRA `(.L_x_1601) ;  /* 0x0000001c00c45947 */ /* 0x000fea0003800000 */
[----:B------:R-:W-:Y:S01]  /*8f90*/  ISETP.NE.AND P4, PT, R7, RZ, PT ;  /* 0x000000ff0700720c */ /* 0x000fe20003f85270 */
[----:B------:R-:W-:Y:S01]  /*8fa0*/  BSSY B1, `(.L_x_1645) ;  /* 0x000007e000017945 */ /* 0x000fe20003800000 */
[----:B0-2---:R-:W-:Y:S02]  /*8fb0*/  IMAD.MOV.U32 R32, RZ, RZ, R117 ;  /* 0x000000ffff207224 */ /* 0x005fe400078e0075 */
[----:B-1----:R-:W-:-:S09]  /*8fc0*/  IMAD.MOV.U32 R33, RZ, RZ, R116 ;  /* 0x000000ffff217224 */ /* 0x002fd200078e0074 */
[----:B------:R-:W-:Y:S05]  /*8fd0*/  @!P4 BRA `(.L_x_1646) ;  /* 0x0000000400e8c947 */ /* 0x000fea0003800000 */
[----:B---3--:R-:W-:Y:S01]  /*8fe0*/  SEL R11, R124, R131, !P3 ;  /* 0x000000837c0b7207 */ /* 0x008fe20005800000 */
[----:B------:R-:W-:Y:S01]  /*8ff0*/  BSSY B2, `(.L_x_1647) ;  /* 0x0000076000027945 */ /* 0x000fe20003800000 */
[----:B----4-:R-:W-:Y:S02]  /*9000*/  SHF.R.U32.HI R13, RZ, 0x3, R181 ;  /* 0x00000003ff0d7819 */ /* 0x010fe400000116b5 */
[----:B------:R-:W-:Y:S02]  /*9010*/  SHF.R.S32.HI R12, RZ, 0x1f, R11 ;  /* 0x0000001fff0c7819 */ /* 0x000fe4000001140b */
[----:B------:R-:W-:Y:S02]  /*9020*/  LEA R34, P5, R4, R117, 0x1 ;  /* 0x0000007504227211 */ /* 0x000fe400078a08ff */
[----:B------:R-:W-:Y:S02]  /*9030*/  LEA.HI R12, R12, R11, RZ, 0x4 ;  /* 0x0000000b0c0c7211 */ /* 0x000fe400078f20ff */
[----:B------:R-:W-:-:S02]  /*9040*/  LEA.HI.X R35, R4, R116, R111, 0x1, P5 ;  /* 0x0000007404237211 */ /* 0x000fc400028f0c6f */
[----:B------:R-:W-:Y:S02]  /*9050*/  LEA.HI.SX32 R36, R12, R119, 0x1c ;  /* 0x000000770c247211 */ /* 0x000fe400078fe2ff */
[----:B------:R-:W-:Y:S02]  /*9060*/  ISETP.GE.AND P5, PT, R18, R123, PT ;  /* 0x0000007b1200720c */ /* 0x000fe40003fa6270 */
[----:B------:R-:W-:-:S04]  /*9070*/  SHF.R.S32.HI R12, RZ, 0x1f, R36 ;  /* 0x0000001fff0c7819 */ /* 0x000fc80000011424 */
[----:B------:R-:W-:Y:S01]  /*9080*/  LEA.HI R12, R12, R36, RZ, 0x3 ;  /* 0x000000240c0c7211 */ /* 0x000fe200078f18ff */
[----:B------:R-:W-:-:S03]  /*9090*/  IMAD.SHL.U32 R36, R36, 0x8, RZ ;  /* 0x0000000824247824 */ /* 0x000fc600078e00ff */
[----:B------:R-:W-:Y:S02]  /*90a0*/  SHF.R.S32.HI R12, RZ, 0x3, R12 ;  /* 0x00000003ff0c7819 */ /* 0x000fe4000001140c */
[----:B------:R-:W-:Y:S02]  /*90b0*/  LOP3.LUT R11, R181, 0x38, R36, 0xf8, !PT ;  /* 0x00000038b50b7812 */ /* 0x000fe400078ef824 */
[----:B------:R-:W-:Y:S01]  /*90c0*/  ISETP.GE.AND P4, PT, R36, R127, PT ;  /* 0x0000007f2400720c */ /* 0x000fe20003f86270 */
[----:B------:R-:W-:Y:S01]  /*90d0*/  IMAD R12, R12, 0x1800, R200 ;  /* 0x000018000c0c7824 */ /* 0x000fe200078e02c8 */
[----:B------:R-:W-:-:S05]  /*90e0*/  LOP3.LUT R11, R11, R13, RZ, 0x3c, !PT ;  /* 0x0000000d0b0b7212 */ /* 0x000fca00078e3cff */
[----:B------:R-:W-:Y:S02]  /*90f0*/  IMAD.IADD R11, R12, 0x1, R11 ;  /* 0x000000010c0b7824 */ /* 0x000fe400078e020b */
[C---:B------:R-:W-:Y:S02]  /*9100*/  IMAD R12, R17.reuse, 0x4800, R137 ;  /* 0x00004800110c7824 */ /* 0x040fe400078e0289 */
[----:B------:R-:W-:Y:S02]  /*9110*/  IMAD R28, R17, 0x4800, R11 ;  /* 0x00004800111c7824 */ /* 0x000fe400078e020b */
[--C-:B------:R-:W-:Y:S02]  /*9120*/  IMAD R12, R12, 0x2, R2.reuse ;  /* 0x000000020c0c7824 */ /* 0x100fe400078e0202 */
[----:B------:R-:W-:Y:S02]  /*9130*/  IMAD R28, R28, 0x2, R2 ;  /* 0x000000021c1c7824 */ /* 0x000fe400078e0202 */
[----:B------:R-:W-:-:S02]  /*9140*/  @!P4 IMAD.WIDE R36, R36, 0x2, R32 ;  /* 0x000000022424c825 */ /* 0x000fc400078e0220 */
        /* <DEDUP_REMOVED lines=16> */
[----:B------:R-:W-:Y:S01]  /*9250*/  FMUL.FTZ R43, R42, R11 ;  /* 0x0000000b2a2b7220 */ /* 0x000fe20000410000 */
[----:B------:R-:W-:Y:S01]  /*9260*/  SHF.R.U64 R72, R72, 0x10, R73 ;  /* 0x0000001048487819 */ /* 0x000fe20000001249 */
[-C--:B------:R-:W-:Y:S01]  /*9270*/  FMUL.FTZ R42, R42, R39.reuse ;  /* 0x000000272a2a7220 */ /* 0x080fe20000410000 */
[----:B------:R-:W-:Y:S01]  /*9280*/  SHF.R.U64 R60, R60, 0x10, R61 ;  /* 0x000000103c3c7819 */ /* 0x000fe2000000123d */
[C---:B------:R-:W-:Y:S01]  /*9290*/  FFMA.FTZ R39, R38.reuse, R39, -R43 ;  /* 0x0000002726277223 */ /* 0x040fe2000001082b */
        /* <DEDUP_REMOVED lines=9> */
[C---:B------:R-:W-:Y:S01]  /*9330*/  IMAD.U32 R41, R15.reuse, 0x10000, RZ ;  /* 0x000100000f297824 */ /* 0x040fe200078e00ff */
[----:B------:R-:W-:Y:S02]  /*9340*/  SHF.R.U32.HI R29, RZ, 0x10, R63 ;  /* 0x00000010ff1d7819 */ /* 0x000fe4000001163f */
[----:B------:R-:W-:Y:S02]  /*9350*/  PRMT R40, R158, 0x5432, R40 ;  /* 0x000054329e287816 */ /* 0x000fe40000000028 */
[----:B------:R-:W-:Y:S02]  /*9360*/  PRMT R29, R156, 0x5432, R29 ;  /* 0x000054329c1d7816 */ /* 0x000fe4000000001d */
[----:B------:R-:W-:Y:S01]  /*9370*/  LOP3.LUT R15, R15, 0xffff0000, RZ, 0xc0, !PT ;  /* 0xffff00000f0f7812 */ /* 0x000fe200078ec0ff */
[C---:B------:R-:W-:Y:S01]  /*9380*/  IMAD.U32 R42, R40.reuse, 0x10000, RZ ;  /* 0x00010000282a7824 */ /* 0x040fe200078e00ff */
[----:B------:R-:W-:Y:S01]  /*9390*/  LOP3.LUT R40, R40, 0xffff0000, RZ, 0xc0, !PT ;  /* 0xffff000028287812 */ /* 0x000fe200078ec0ff */
[C---:B------:R-:W-:Y:S01]  /*93a0*/  IMAD.U32 R43, R29.reuse, 0x10000, RZ ;  /* 0x000100001d2b7824 */ /* 0x040fe200078e00ff */
[----:B------:R-:W-:Y:S01]  /*93b0*/  LOP3.LUT R29, R29, 0xffff0000, RZ, 0xc0, !PT ;  /* 0xffff00001d1d7812 */ /* 0x000fe200078ec0ff */
[C---:B------:R-:W-:Y:S01]  /*93c0*/  FMUL.FTZ R44, R45.reuse, R42 ;  /* 0x0000002a2d2c7220 */ /* 0x040fe20000410000 */
[----:B------:R-:W-:Y:S01]  /*93d0*/  SHF.R.U64 R74, R74, 0x10, R75 ;  /* 0x000000104a4a7819 */ /* 0x000fe2000000124b */
[-C--:B------:R-:W-:Y:S01]  /*93e0*/  FMUL.FTZ R45, R45, R43.reuse ;  /* 0x0000002b2d2d7220 */ /* 0x080fe20000410000 */
[----:B------:R-:W-:Y:S01]  /*93f0*/  SHF.R.U64 R62, R62, 0x10, R63 ;  /* 0x000000103e3e7819 */ /* 0x000fe2000000123f */
[----:B------:R-:W-:Y:S01]  /*9400*/  FFMA.FTZ R44, R41, R43, -R44 ;  /* 0x0000002b292c7223 */ /* 0x000fe2000001082c */
[----:B------:R-:W-:-:S02]  /*9410*/  IMAD.U32 R43, R28, 0x10000, RZ ;  /* 0x000100001c2b7824 */ /* 0x000fc400078e00ff */
        /* <DEDUP_REMOVED lines=21> */
[----:B------:R-:W-:Y:S01]  /*9570*/  IMAD.U32 R29, R74, 0x10000, RZ ;  /* 0x000100004a1d7824 */ /* 0x000fe200078e00ff */
[----:B------:R-:W-:Y:S01]  /*9580*/  LOP3.LUT R30, R30, 0xffff0000, RZ, 0xc0, !PT ;  /* 0xffff00001e1e7812 */ /* 0x000fe200078ec0ff */
[----:B------:R-:W-:Y:S02]  /*9590*/  IMAD.U32 R40, R62, 0x10000, RZ ;  /* 0x000100003e287824 */ /* 0x000fe400078e00ff */
[C---:B------:R-:W-:Y:S01]  /*95a0*/  FFMA.FTZ R15, R12.reuse, R60, -R15 ;  /* 0x0000003c0c0f7223 */ /* 0x040fe2000001080f */
[----:B------:R-:W-:Y:S01]  /*95b0*/  FFMA.FTZ R28, R12, R72, R28 ;  /* 0x000000480c1c7223 */ /* 0x000fe2000001001c */
[----:B------:R-:W-:Y:S01]  /*95c0*/  FMUL.FTZ R46, R47, R29 ;  /* 0x0000001d2f2e7220 */ /* 0x000fe20000410000 */
[----:B------:R-:W-:-:S02]  /*95d0*/  IMAD.U32 R12, R14, 0x10000, RZ ;  /* 0x000100000e0c7824 */ /* 0x000fc400078e00ff */
[-C--:B------:R-:W-:Y:S01]  /*95e0*/  FMUL.FTZ R47, R47, R40.reuse ;  /* 0x000000282f2f7220 */ /* 0x080fe20000410000 */
[----:B------:R-:W-:Y:S01]  /*95f0*/  LOP3.LUT R74, R74, 0xffff0000, RZ, 0xc0, !PT ;  /* 0xffff00004a4a7812 */ /* 0x000fe200078ec0ff */
[C---:B------:R-:W-:Y:S02]  /*9600*/  FFMA.FTZ R46, R12.reuse, R40, -R46 ;  /* 0x000000280c2e7223 */ /* 0x040fe4000001082e */
[----:B------:R-:W-:Y:S01]  /*9610*/  FFMA.FTZ R47, R12, R29, R47 ;  /* 0x0000001d0c2f7223 */ /* 0x000fe2000001002f */
[----:B------:R-:W-:Y:S01]  /*9620*/  LOP3.LUT R62, R62, 0xffff0000, RZ, 0xc0, !PT ;  /* 0xffff00003e3e7812 */ /* 0x000fe200078ec0ff */
[----:B------:R-:W-:Y:S01]  /*9630*/  FMUL.FTZ R12, R30, R74 ;  /* 0x0000004a1e0c7220 */ /* 0x000fe20000410000 */
[----:B------:R-:W-:Y:S02]  /*9640*/  LOP3.LUT R14, R14, 0xffff0000, RZ, 0xc0, !PT ;  /* 0xffff00000e0e7812 */ /* 0x000fe400078ec0ff */
[----:B------:R-:W-:Y:S01]  /*9650*/  F2FP.BF16.F32.PACK_AB R15, R15, R42 ;  /* 0x0000002a0f0f723e */ /* 0x000fe200000010ff */
[----:B------:R-:W-:Y:S01]  /*9660*/  FMUL.FTZ R30, R30, R62 ;  /* 0x0000003e1e1e7220 */ /* 0x000fe20000410000 */
[----:B------:R-:W-:Y:S01]  /*9670*/  F2FP.BF16.F32.PACK_AB R31, R31, R44 ;  /* 0x0000002c1f1f723e */ /* 0x000fe200000010ff */
[C---:B------:R-:W-:Y:S01]  /*9680*/  FFMA.FTZ R12, R14.reuse, R62, -R12 ;  /* 0x0000003e0e0c7223 */ /* 0x040fe2000001080c */
[----:B------:R-:W-:Y:S01]  /*9690*/  F2FP.BF16.F32.PACK_AB R11, R11, R38 ;  /* 0x000000260b0b723e */ /* 0x000fe200000010ff */
[----:B------:R-:W-:Y:S01]  /*96a0*/  FFMA.FTZ R30, R14, R74, R30 ;  /* 0x0000004a0e1e7223 */ /* 0x000fe2000001001e */
[----:B------:R-:W-:-:S02]  /*96b0*/  F2FP.BF16.F32.PACK_AB R41, R41, R45 ;  /* 0x0000002d2929723e */ /* 0x000fc400000010ff */
[----:B------:R-:W-:Y:S01]  /*96c0*/  F2FP.BF16.F32.PACK_AB R46, R12, R46 ;  /* 0x0000002e0c2e723e */ /* 0x000fe200000010ff */
[----:B------:R-:W-:Y:S01]  /*96d0*/  IMAD.MOV.U32 R12, RZ, RZ, R15 ;  /* 0x000000ffff0c7224 */ /* 0x000fe200078e000f */
[----:B------:R-:W-:Y:S01]  /*96e0*/  F2FP.BF16.F32.PACK_AB R13, R13, R39 ;  /* 0x000000270d0d723e */ /* 0x000fe200000010ff */
[----:B------:R-:W-:Y:S01]  /*96f0*/  IMAD.MOV.U32 R15, RZ, RZ, R31 ;  /* 0x000000ffff0f7224 */ /* 0x000fe200078e001f */
[----:B------:R-:W-:Y:S01]  /*9700*/  F2FP.BF16.F32.PACK_AB R28, R28, R43 ;  /* 0x0000002b1c1c723e */ /* 0x000fe200000010ff */
[----:B------:R-:W-:Y:S01]  /*9710*/  IMAD.MOV.U32 R29, RZ, RZ, R11 ;  /* 0x000000ffff1d7224 */ /* 0x000fe200078e000b */
[----:B------:R-:W-:Y:S01]  /*9720*/  F2FP.BF16.F32.PACK_AB R30, R30, R47 ;  /* 0x0000002f1e1e723e */ /* 0x000fe200000010ff */
[----:B------:R-:W-:Y:S02]  /*9730*/  IMAD.MOV.U32 R14, RZ, RZ, R46 ;  /* 0x000000ffff0e7224 */ /* 0x000fe400078e002e */
[----:B------:R-:W-:-:S07]  /*9740*/  IMAD.MOV.U32 R31, RZ, RZ, R41 ;  /* 0x000000ffff1f7224 */ /* 0x000fce00078e0029 */
.L_x_1648:
[----:B------:R-:W-:Y:S05]  /*9750*/  BSYNC B2 ;  /* 0x0000000000027941 */ /* 0x000fea0003800000 */
.L_x_1647:
[----:B0-----:R0:W-:Y:S04]  /*9760*/  ST.E.128 desc[UR60][R34.64], R12 ;  /* 0x0000000c22007985 */ /* 0x0011e8000c101d3c */
[----:B-1----:R0:W-:Y:S02]  /*9770*/  @!P4 ST.E.128 desc[UR60][R36.64], R28 ;  /* 0x0000001c2400c985 */ /* 0x0021e4000c101d3c */
.L_x_1646:
[----:B------:R-:W-:Y:S05]  /*9780*/  BSYNC B1 ;  /* 0x0000000000017941 */ /* 0x000fea0003800000 */
.L_x_1645:
[----:B------:R-:W-:Y:S01]  /*9790*/  ISETP.NE.AND P4, PT, R20, RZ, PT ;  /* 0x000000ff1400720c */ /* 0x000fe20003f85270 */
[----:B------:R-:W-:-:S12]  /*97a0*/  BSSY B1, `(.L_x_1649) ;  /* 0x000007c000017945 */ /* 0x000fd80003800000 */
[----:B------:R-:W-:Y:S05]  /*97b0*/  @!P4 BRA `(.L_x_1650) ;  /* 0x0000000400e8c947 */ /* 0x000fea0003800000 */
[----:B---3--:R-:W-:Y:S01]  /*97c0*/  SEL R11, R124, R131, !P2 ;  /* 0x000000837c0b7207 */ /* 0x008fe20005000000 */
[----:B------:R-:W-:Y:S01]  /*97d0*/  BSSY B2, `(.L_x_1651) ;  /* 0x0000076000027945 */ /* 0x000fe20003800000 */
[----:B0-----:R-:W-:Y:S02]  /*97e0*/  SHF.R.U32.HI R14, RZ, 0x3, R181 ;  /* 0x00000003ff0e7819 */ /* 0x001fe400000116b5 */
[----:B----4-:R-:W-:Y:S02]  /*97f0*/  SHF.R.S32.HI R12, RZ, 0x1f, R11 ;  /* 0x0000001fff0c7819 */ /* 0x010fe4000001140b */
[C---:B------:R-:W-:Y:S02]  /*9800*/  LEA R34, P5, R5.reuse, R117, 0x1 ;  /* 0x0000007505227211 */ /* 0x040fe400078a08ff */
[----:B------:R-:W-:Y:S02]  /*9810*/  LEA.HI R11, R12, R11, RZ, 0x4 ;  /* 0x0000000b0c0b7211 */ /* 0x000fe400078f20ff */
[----:B------:R-:W-:-:S02]  /*9820*/  LEA.HI.X R35, R5, R116, R110, 0x1, P5 ;  /* 0x0000007405237211 */ /* 0x000fc400028f0c6e */
[----:B------:R-:W-:Y:S02]  /*9830*/  LEA.HI.SX32 R11, R11, R118, 0x1c ;  /* 0x000000760b0b7211 */ /* 0x000fe400078fe2ff */
[----:B------:R-:W-:Y:S02]  /*9840*/  ISETP.GE.AND P5, PT, R167, R123, PT ;  /* 0x0000007ba700720c */ /* 0x000fe40003fa6270 */
        /* <DEDUP_REMOVED lines=12> */
[----:B------:R-:W-:Y:S02]  /*9910*/  IMAD R28, R13, 0x2, R2 ;  /* 0x000000020d1c7824 */ /* 0x000fe400078e0202 */
[----:B------:R-:W-:Y:S01]  /*9920*/  @!P4 IMAD.WIDE R36, R36, 0x2, R32 ;  /* 0x000000022424c825 */ /* 0x000fe200078e0220 */
[----:B------:R0:W1:Y:S04]  /*9930*/  LDS.128 R12, [R11+0x18400] ;  /* 0x018400000b0c7984 */ /* 0x0000680000000c00 */
[----:B------:R-:W2:Y:S01]  /*9940*/  LDS.128 R28, [R28+0x18400] ;  /* 0x018400001c1c7984 */ /* 0x000ea20000000c00 */
[----:B------:R-:W-:Y:S05]  /*9950*/  @P5 BRA `(.L_x_1652) ;  /* 0x0000000400745947 */ /* 0x000fea0003800000 */
[----:B------:R-:W-:Y:S01]  /*9960*/  SHF.R.U64 R39, R68, 0x10, R69 ;  /* 0x0000001044277819 */ /* 0x000fe20000001245 */
[----:B--2---:R-:W-:Y:S01]  /*9970*/  IMAD.U32 R43, R29, 0x10000, RZ ;  /* 0x000100001d2b7824 */ /* 0x004fe200078e00ff */
[----:B0-----:R-:W-:Y:S01]  /*9980*/  SHF.R.U64 R11, R56, 0x10, R57 ;  /* 0x00000010380b7819 */ /* 0x001fe20000001239 */
[----:B-1----:R-:W-:Y:S01]  /*9990*/  IMAD.U32 R41, R13, 0x10000, RZ ;  /* 0x000100000d297824 */ /* 0x002fe200078e00ff */
[----:B------:R-:W-:Y:S01]  /*99a0*/  SHF.R.U32.HI R68, RZ, 0x10, R69 ;  /* 0x00000010ff447819 */ /* 0x000fe20000011645 */
[----:B------:R-:W-:Y:S01]  /*99b0*/  IMAD.U32 R47, R31, 0x10000, RZ ;  /* 0x000100001f2f7824 */ /* 0x000fe200078e00ff */
[----:B------:R-:W-:Y:S01]  /*99c0*/  SHF.R.U32.HI R56, RZ, 0x10, R57 ;  /* 0x00000010ff387819 */ /* 0x000fe20000011639 */
[----:B------:R-:W-:Y:S01]  /*99d0*/  IMAD.U32 R46, R15, 0x10000, RZ ;  /* 0x000100000f2e7824 */ /* 0x000fe200078e00ff */
[----:B------:R-:W-:Y:S01]  /*99e0*/  PRMT R68, R149, 0x5432, R68 ;  /* 0x0000543295447816 */ /* 0x000fe20000000044 */
[----:B------:R-:W-:Y:S01]  /*99f0*/  IMAD.U32 R48, R30, 0x10000, RZ ;  /* 0x000100001e307824 */ /* 0x000fe200078e00ff */
[----:B------:R-:W-:Y:S01]  /*9a00*/  PRMT R56, R147, 0x5432, R56 ;  /* 0x0000543293387816 */ /* 0x000fe20000000038 */
[----:B------:R-:W-:Y:S01]  /*9a10*/  IMAD.U32 R45, R14, 0x10000, RZ ;  /* 0x000100000e2d7824 */ /* 0x000fe200078e00ff */
[----:B------:R-:W-:Y:S01]  /*9a20*/  SHF.R.U64 R40, R70, 0x10, R71 ;  /* 0x0000001046287819 */ /* 0x000fe20000001247 */
[----:B------:R-:W-:Y:S01]  /*9a30*/  IMAD.U32 R49, R68, 0x10000, RZ ;  /* 0x0001000044317824 */ /* 0x000fe200078e00ff */
[----:B------:R-:W-:Y:S01]  /*9a40*/  SHF.R.U64 R38, R58, 0x10, R59 ;  /* 0x000000103a267819 */ /* 0x000fe2000000123b */
[----:B------:R-:W-:Y:S01]  /*9a50*/  IMAD.U32 R50, R56, 0x10000, RZ ;  /* 0x0001000038327824 */ /* 0x000fe200078e00ff */
[----:B------:R-:W-:-:S02]  /*9a60*/  SHF.R.U32.HI R70, RZ, 0x10, R71 ;  /* 0x00000010ff467819 */ /* 0x000fc40000011647 */
[----:B------:R-:W-:Y:S02]  /*9a70*/  SHF.R.U32.HI R58, RZ, 0x10, R59 ;  /* 0x00000010ff3a7819 */ /* 0x000fe4000001163b */
[----:B------:R-:W-:Y:S01]  /*9a80*/  LOP3.LUT R44, R29, 0xffff0000, RZ, 0xc0, !PT ;  /* 0xffff00001d2c7812 */ /* 0x000fe200078ec0ff */
[----:B------:R-:W-:Y:S01]  /*9a90*/  IMAD.U32 R29, R28, 0x10000, RZ ;  /* 0x000100001c1d7824 */ /* 0x000fe200078e00ff */
[----:B------:R-:W-:Y:S01]  /*9aa0*/  PRMT R51, R148, 0x5410, R40 ;  /* 0x0000541094337816 */ /* 0x000fe20000000028 */
[CC--:B------:R-:W-:Y:S01]  /*9ab0*/  FMUL.FTZ R40, R43.reuse, R49.reuse ;  /* 0x000000312b287220 */ /* 0x0c0fe20000410000 */
[----:B------:R-:W-:Y:S01]  /*9ac0*/  LOP3.LUT R68, R68, 0xffff0000, RZ, 0xc0, !PT ;  /* 0xffff000044447812 */ /* 0x000fe200078ec0ff */
[-C--:B------:R-:W-:Y:S01]  /*9ad0*/  FMUL.FTZ R43, R43, R50.reuse ;  /* 0x000000322b2b7220 */ /* 0x080fe20000410000 */
[----:B------:R-:W-:Y:S01]  /*9ae0*/  PRMT R70, R148, 0x5432, R70 ;  /* 0x0000543294467816 */ /* 0x000fe20000000046 */
[----:B------:R-:W-:Y:S01]  /*9af0*/  FFMA.FTZ R40, R41, R50, -R40 ;  /* 0x0000003229287223 */ /* 0x000fe20000010828 */
[----:B------:R-:W-:Y:S01]  /*9b00*/  PRMT R58, R146, 0x5432, R58 ;  /* 0x00005432923a7816 */ /* 0x000fe2000000003a */
[----:B------:R-:W-:Y:S01]  /*9b10*/  FMUL.FTZ R57, R44, R68 ;  /* 0x000000442c397220 */ /* 0x000fe20000410000 */
[----:B------:R-:W-:Y:S01]  /*9b20*/  LOP3.LUT R42, R13, 0xffff0000, RZ, 0xc0, !PT ;  /* 0xffff00000d2a7812 */ /* 0x000fe200078ec0ff */
[----:B------:R-:W-:Y:S01]  /*9b30*/  IMAD.U32 R50, R70, 0x10000, RZ ;  /* 0x0001000046327824 */ /* 0x000fe200078e00ff */
[----:B------:R-:W-:Y:S01]  /*9b40*/  LOP3.LUT R56, R56, 0xffff0000, RZ, 0xc0, !PT ;  /* 0xffff000038387812 */ /* 0x000fe200078ec0ff */
[----:B------:R-:W-:Y:S01]  /*9b50*/  FFMA.FTZ R43, R41, R49, R43 ;  /* 0x00000031292b7223 */ /* 0x000fe2000001002b */
[----:B------:R-:W-:Y:S01]  /*9b60*/  IMAD.U32 R41, R58, 0x10000, RZ ;  /* 0x000100003a297824 */ /* 0x000fe200078e00ff */
[----:B------:R-:W-:Y:S01]  /*9b70*/  PRMT R39, R149, 0x5410, R39 ;  /* 0x0000541095277816 */ /* 0x000fe20000000027 */
[----:B------:R-:W-:-:S02]  /*9b80*/  IMAD.U32 R13, R12, 0x10000, RZ ;  /* 0x000100000c0d7824 */ /* 0x000fc400078e00ff */
[----:B------:R-:W-:Y:S01]  /*9b90*/  FFMA.FTZ R59, R42, R56, -R57 ;  /* 0x000000382a3b7223 */ /* 0x000fe20000010839 */
[C---:B------:R-:W-:Y:S01]  /*9ba0*/  FMUL.FTZ R57, R47.reuse, R50 ;  /* 0x000000322f397220 */ /* 0x040fe20000410000 */
[-C--:B------:R-:W-:Y:S01]  /*9bb0*/  FMUL.FTZ R47, R47, R41.reuse ;  /* 0x000000292f2f7220 */ /* 0x080fe20000410000 */
[----:B------:R-:W-:Y:S01]  /*9bc0*/  LOP3.LUT R31, R31, 0xffff0000, RZ, 0xc0, !PT ;  /* 0xffff00001f1f7812 */ /* 0x000fe200078ec0ff */
[----:B------:R-:W-:Y:S01]  /*9bd0*/  FMUL.FTZ R49, R44, R56 ;  /* 0x000000382c317220 */ /* 0x000fe20000410000 */
[----:B------:R-:W-:Y:S01]  /*9be0*/  LOP3.LUT R70, R70, 0xffff0000, RZ, 0xc0, !PT ;  /* 0xffff000046467812 */ /* 0x000fe200078ec0ff */
[----:B------:R-:W-:Y:S01]  /*9bf0*/  FFMA.FTZ R57, R46, R41, -R57 ;  /* 0x000000292e397223 */ /* 0x000fe20000010839 */
[----:B------:R-:W-:Y:S01]  /*9c00*/  LOP3.LUT R58, R58, 0xffff0000, RZ, 0xc0, !PT ;  /* 0xffff00003a3a7812 */ /* 0x000fe200078ec0ff */
[----:B------:R-:W-:Y:S01]  /*9c10*/  FFMA.FTZ R47, R46, R50, R47 ;  /* 0x000000322e2f7223 */ /* 0x000fe2000001002f */
[----:B------:R-:W-:Y:S01]  /*9c20*/  PRMT R11, R147, 0x5410, R11 ;  /* 0x00005410930b7816 */ /* 0x000fe2000000000b */
[----:B------:R-:W-:Y:S01]  /*9c30*/  IMAD.U32 R46, R39, 0x10000, RZ ;  /* 0x00010000272e7824 */ /* 0x000fe200078e00ff */
[----:B------:R-:W-:Y:S01]  /*9c40*/  LOP3.LUT R15, R15, 0xffff0000, RZ, 0xc0, !PT ;  /* 0xffff00000f0f7812 */ /* 0x000fe200078ec0ff */
[C---:B------:R-:W-:Y:S01]  /*9c50*/  FMUL.FTZ R56, R31.reuse, R70 ;  /* 0x000000461f387220 */ /* 0x040fe20000410000 */
[----:B------:R-:W-:Y:S01]  /*9c60*/  LOP3.LUT R28, R28, 0xffff0000, RZ, 0xc0, !PT ;  /* 0xffff00001c1c7812 */ /* 0x000fe200078ec0ff */
[-C--:B------:R-:W-:Y:S01]  /*9c70*/  FMUL.FTZ R50, R31, R58.reuse ;  /* 0x0000003a1f327220 */ /* 0x080fe20000410000 */
[----:B------:R-:W-:Y:S01]  /*9c80*/  LOP3.LUT R39, R39, 0xffff0000, RZ, 0xc0, !PT ;  /* 0xffff000027277812 */ /* 0x000fe200078ec0ff */
[C---:B------:R-:W-:Y:S01]  /*9c90*/  IMAD.U32 R44, R11.reuse, 0x10000, RZ ;  /* 0x000100000b2c7824 */ /* 0x040fe200078e00ff */
[----:B------:R-:W-:Y:S01]  /*9ca0*/  LOP3.LUT R11, R11, 0xffff0000, RZ, 0xc0, !PT ;  /* 0xffff00000b0b7812 */ /* 0x000fe200078ec0ff */
[C---:B------:R-:W-:Y:S01]  /*9cb0*/  FFMA.FTZ R58, R15.reuse, R58, -R56 ;  /* 0x0000003a0f3a7223 */ /* 0x040fe20000010838 */
[----:B------:R-:W-:Y:S01]  /*9cc0*/  LOP3.LUT R12, R12, 0xffff0000, RZ, 0xc0, !PT ;  /* 0xffff00000c0c7812 */ /* 0x000fe200078ec0ff */
[----:B------:R-:W-:Y:S01]  /*9cd0*/  FFMA.FTZ R50, R15, R70, R50 ;  /* 0x000000460f327223 */ /* 0x000fe20000010032 */
[----:B------:R-:W-:Y:S01]  /*9ce0*/  FMUL.FTZ R15, R28, R39 ;  /* 0x000000271c0f7220 */ /* 0x000fe20000410000 */
[C---:B------:R-:W-:Y:S01]  /*9cf0*/  FMUL.FTZ R56, R29.reuse, R46 ;  /* 0x0000002e1d387220 */ /* 0x040fe20000410000 */
[-C--:B------:R-:W-:Y:S01]  /*9d00*/  FMUL.FTZ R29, R29, R44.reuse ;  /* 0x0000002c1d1d7220 */ /* 0x080fe20000410000 */
[----:B------:R-:W-:Y:S01]  /*9d10*/  PRMT R38, R146, 0x5410, R38 ;  /* 0x0000541092267816 */ /* 0x000fe20000000026 */
[-C--:B------:R-:W-:Y:S01]  /*9d20*/  FMUL.FTZ R31, R28, R11.reuse ;  /* 0x0000000b1c1f7220 */ /* 0x080fe20000410000 */
[----:B------:R-:W-:Y:S01]  /*9d30*/  FFMA.FTZ R11, R12, R11, -R15 ;  /* 0x0000000b0c0b7223 */ /* 0x000fe2000001080f */
[----:B------:R-:W-:Y:S01]  /*9d40*/  FFMA.FTZ R44, R13, R44, -R56 ;  /* 0x0000002c0d2c7223 */ /* 0x000fe20000010838 */
[----:B------:R-:W-:Y:S01]  /*9d50*/  IMAD.U32 R15, R51, 0x10000, RZ ;  /* 0x00010000330f7824 */ /* 0x000fe200078e00ff */
[----:B------:R-:W-:Y:S01]  /*9d60*/  LOP3.LUT R30, R30, 0xffff0000, RZ, 0xc0, !PT ;  /* 0xffff00001e1e7812 */ /* 0x000fe200078ec0ff */
[----:B------:R-:W-:Y:S01]  /*9d70*/  FFMA.FTZ R13, R13, R46, R29 ;  /* 0x0000002e0d0d7223 */ /* 0x000fe2000001001d */
[----:B------:R-:W-:Y:S01]  /*9d80*/  LOP3.LUT R51, R51, 0xffff0000, RZ, 0xc0, !PT ;  /* 0xffff000033337812 */ /* 0x000fe200078ec0ff */
[C---:B------:R-:W-:Y:S01]  /*9d90*/  IMAD.U32 R28, R38.reuse, 0x10000, RZ ;  /* 0x00010000261c7824 */ /* 0x040fe200078e00ff */
[----:B------:R-:W-:Y:S01]  /*9da0*/  LOP3.LUT R29, R38, 0xffff0000, RZ, 0xc0, !PT ;  /* 0xffff0000261d7812 */ /* 0x000fe200078ec0ff */
[----:B------:R-:W-:Y:S01]  /*9db0*/  FFMA.FTZ R12, R12, R39, R31 ;  /* 0x000000270c0c7223 */ /* 0x000fe2000001001f */
[----:B------:R-:W-:Y:S01]  /*9dc0*/  LOP3.LUT R14, R14, 0xffff0000, RZ, 0xc0, !PT ;  /* 0xffff00000e0e7812 */ /* 0x000fe200078ec0ff */
[----:B------:R-:W-:Y:S01]  /*9dd0*/  FMUL.FTZ R38, R48, R15 ;  /* 0x0000000f30267220 */ /* 0x000fe20000410000 */
[----:B------:R-:W-:Y:S01]  /*9de0*/  FMUL.FTZ R31, R30, R51 ;  /* 0x000000331e1f7220 */ /* 0x000fe20000410000 */
[-C--:B------:R-:W-:Y:S01]  /*9df0*/  FMUL.FTZ R48, R48, R28.reuse ;  /* 0x0000001c30307220 */ /* 0x080fe20000410000 */
[-C--:B------:R-:W-:Y:S01]  /*9e00*/  FMUL.FTZ R30, R30, R29.reuse ;  /* 0x0000001d1e1e7220 */ /* 0x080fe20000410000 */
[C---:B------:R-:W-:Y:S01]  /*9e10*/  FFMA.FTZ R28, R45.reuse, R28, -R38 ;  /* 0x0000001c2d1c7223 */ /* 0x040fe20000010826 */
[C---:B------:R-:W-:Y:S01]  /*9e20*/  FFMA.FTZ R31, R14.reuse, R29, -R31 ;  /* 0x0000001d0e1f7223 */ /* 0x040fe2000001081f */
[----:B------:R-:W-:Y:S01]  /*9e30*/  FFMA.FTZ R15, R45, R15, R48 ;  /* 0x0000000f2d0f7223 */ /* 0x000fe20000010030 */
[----:B------:R-:W-:Y:S01]  /*9e40*/  FFMA.FTZ R30, R14, R51, R30 ;  /* 0x000000330e1e7223 */ /* 0x000fe2000001001e */
[----:B------:R-:W-:Y:S01]  /*9e50*/  FFMA.FTZ R42, R42, R68, R49 ;  /* 0x000000442a2a7223 */ /* 0x000fe20000010031 */
        /* <DEDUP_REMOVED lines=11> */
[----:B------:R-:W-:-:S02]  /*9f10*/  IMAD.MOV.U32 R15, RZ, RZ, R57 ;  /* 0x000000ffff0f7224 */ /* 0x000fc400078e0039 */
[----:B------:R-:W-:-:S07]  /*9f20*/  IMAD.MOV.U32 R31, RZ, RZ, R47 ;  /* 0x000000ffff1f7224 */ /* 0x000fce00078e002f */
.L_x_1652:
[----:B------:R-:W-:Y:S05]  /*9f30*/  BSYNC B2 ;  /* 0x0000000000027941 */ /* 0x000fea0003800000 */
.L_x_1651:
[----:B-1----:R1:W-:Y:S04]  /*9f40*/  ST.E.128 desc[UR60][R34.64], R12 ;  /* 0x0000000c22007985 */ /* 0x0023e8000c101d3c */
[----:B--2---:R1:W-:Y:S02]  /*9f50*/  @!P4 ST.E.128 desc[UR60][R36.64], R28 ;  /* 0x0000001c2400c985 */ /* 0x0043e4000c101d3c */
.L_x_1650:
[----:B------:R-:W-:Y:S05]  /*9f60*/  BSYNC B1 ;  /* 0x0000000000017941 */ /* 0x000fea0003800000 */
.L_x_1649:
[----:B------:R-:W-:-:S13]  /*9f70*/  ISETP.NE.AND P4, PT, R21, RZ, PT ;  /* 0x000000ff1500720c */ /* 0x000fda0003f85270 */
[----:B------:R-:W-:Y:S05]  /*9f80*/  @!P4 BRA `(.L_x_1601) ;  /* 0x0000000c00c4c947 */ /* 0x000fea0003800000 */
[----:B------:R-:W-:Y:S01]  /*9f90*/  SEL R131, R124, R131, !P1 ;  /* 0x000000837c837207 */ /* 0x000fe20004800000 */
[----:B------:R-:W-:Y:S01]  /*9fa0*/  BSSY B1, `(.L_x_1653) ;  /* 0x0000074000017945 */ /* 0x000fe20003800000 */
[----:B01----:R-:W-:Y:S02]  /*9fb0*/  SHF.R.U32.HI R14, RZ, 0x3, R181 ;  /* 0x00000003ff0e7819 */ /* 0x003fe400000116b5 */
[----:B---34-:R-:W-:Y:S02]  /*9fc0*/  SHF.R.S32.HI R12, RZ, 0x1f, R131 ;  /* 0x0000001fff0c7819 */ /* 0x018fe40000011483 */
[----:B------:R-:W-:Y:S02]  /*9fd0*/  ISETP.GE.AND P5, PT, R168, R123, PT ;  /* 0x0000007ba800720c */ /* 0x000fe40003fa6270 */
[----:B------:R-:W-:Y:S02]  /*9fe0*/  LEA.HI R12, R12, R131, RZ, 0x4 ;  /* 0x000000830c0c7211 */ /* 0x000fe400078f20ff */
[----:B------:R-:W-:-:S02]  /*9ff0*/  LEA R34, P4, R6, R117, 0x1 ;  /* 0x0000007506227211 */ /* 0x000fc400078808ff */
[----:B------:R-:W-:Y:S02]  /*a000*/  LEA.HI.SX32 R12, R12, R113, 0x1c ;  /* 0x000000710c0c7211 */ /* 0x000fe400078fe2ff */
[----:B------:R-:W-:Y:S02]  /*a010*/  LEA.HI.X R35, R6, R116, R109, 0x1, P4 ;  /* 0x0000007406237211 */ /* 0x000fe400020f0c6d */
[----:B------:R-:W-:Y:S01]  /*a020*/  SHF.R.S32.HI R11, RZ, 0x1f, R12 ;  /* 0x0000001fff0b7819 */ /* 0x000fe2000001140c */
[----:B------:R-:W-:-:S03]  /*a030*/  IMAD.SHL.U32 R36, R12, 0x8, RZ ;  /* 0x000000080c247824 */ /* 0x000fc600078e00ff */
[----:B------:R-:W-:-:S04]  /*a040*/  LEA.HI R11, R11, R12, RZ, 0x3 ;  /* 0x0000000c0b0b7211 */ /* 0x000fc800078f18ff */
        /* <DEDUP_REMOVED lines=8> */
[----:B------:R-:W-:-:S03]  /*a0d0*/  IMAD R28, R13, 0x2, R2 ;  /* 0x000000020d1c7824 */ /* 0x000fc600078e0202 */
[----:B------:R0:W1:Y:S04]  /*a0e0*/  LDS.128 R12, [R11+0x18400] ;  /* 0x018400000b0c7984 */ /* 0x0000680000000c00 */
[----:B------:R-:W2:Y:S01]  /*a0f0*/  LDS.128 R28, [R28+0x18400] ;  /* 0x018400001c1c7984 */ /* 0x000ea20000000c00 */
[----:B------:R-:W-:Y:S05]  /*a100*/  @P5 BRA `(.L_x_1654) ;  /* 0x0000000400745947 */ /* 0x000fea0003800000 */
[--C-:B------:R-:W-:Y:S01]  /*a110*/  SHF.R.U64 R44, R64, 0x10, R65.reuse ;  /* 0x00000010402c7819 */ /* 0x100fe20000001241 */
[----:B--2---:R-:W-:Y:S01]  /*a120*/  IMAD.U32 R47, R29, 0x10000, RZ ;  /* 0x000100001d2f7824 */ /* 0x004fe200078e00ff */
[----:B------:R-:W-:Y:S01]  /*a130*/  SHF.R.U32.HI R64, RZ, 0x10, R65 ;  /* 0x00000010ff407819 */ /* 0x000fe20000011641 */
[----:B-1----:R-:W-:Y:S01]  /*a140*/  IMAD.U32 R42, R13, 0x10000, RZ ;  /* 0x000100000d2a7824 */ /* 0x002fe200078e00ff */
[--C-:B------:R-:W-:Y:S01]  /*a150*/  SHF.R.U64 R40, R52, 0x10, R53.reuse ;  /* 0x0000001034287819 */ /* 0x100fe20000001235 */
[----:B------:R-:W-:Y:S01]  /*a160*/  IMAD.U32 R46, R31, 0x10000, RZ ;  /* 0x000100001f2e7824 */ /* 0x000fe200078e00ff */
[----:B------:R-:W-:Y:S01]  /*a170*/  SHF.R.U32.HI R52, RZ, 0x10, R53 ;  /* 0x00000010ff347819 */ /* 0x000fe20000011635 */
[----:B------:R-:W-:Y:S01]  /*a180*/  IMAD.U32 R39, R15, 0x10000, RZ ;  /* 0x000100000f277824 */ /* 0x000fe200078e00ff */
[----:B------:R-:W-:Y:S01]  /*a190*/  PRMT R49, R145, 0x5432, R64 ;  /* 0x0000543291317816 */ /* 0x000fe20000000040 */
[----:B0-----:R-:W-:Y:S01]  /*a1a0*/  IMAD.U32 R11, R12, 0x10000, RZ ;  /* 0x000100000c0b7824 */ /* 0x001fe200078e00ff */
[----:B------:R-:W-:-:S02]  /*a1b0*/  PRMT R40, R143, 0x5410, R40 ;  /* 0x000054108f287816 */ /* 0x000fc40000000028 */
[--C-:B------:R-:W-:Y:S01]  /*a1c0*/  SHF.R.U64 R45, R66, 0x10, R67.reuse ;  /* 0x00000010422d7819 */ /* 0x100fe20000001243 */
[----:B------:R-:W-:Y:S01]  /*a1d0*/  IMAD.U32 R50, R49, 0x10000, RZ ;  /* 0x0001000031327824 */ /* 0x000fe200078e00ff */
[----:B------:R-:W-:Y:S02]  /*a1e0*/  PRMT R143, R143, 0x5432, R52 ;  /* 0x000054328f8f7816 */ /* 0x000fe40000000034 */
[----:B------:R-:W-:Y:S02]  /*a1f0*/  SHF.R.U32.HI R67, RZ, 0x10, R67 ;  /* 0x00000010ff437819 */ /* 0x000fe40000011643 */
[----:B------:R-:W-:Y:S01]  /*a200*/  PRMT R145, R145, 0x5410, R44 ;  /* 0x0000541091917816 */ /* 0x000fe2000000002c */
[----:B------:R-:W-:Y:S01]  /*a210*/  IMAD.U32 R48, R143, 0x10000, RZ ;  /* 0x000100008f307824 */ /* 0x000fe200078e00ff */
[----:B------:R-:W-:Y:S01]  /*a220*/  PRMT R44, R144, 0x5410, R45 ;  /* 0x00005410902c7816 */ /* 0x000fe2000000002d */
[C---:B------:R-:W-:Y:S01]  /*a230*/  FMUL.FTZ R45, R47.reuse, R50 ;  /* 0x000000322f2d7220 */ /* 0x040fe20000410000 */
[--C-:B------:R-:W-:Y:S01]  /*a240*/  SHF.R.U64 R41, R54, 0x10, R55.reuse ;  /* 0x0000001036297819 */ /* 0x100fe20000001237 */
[-C--:B------:R-:W-:Y:S01]  /*a250*/  FMUL.FTZ R47, R47, R48.reuse ;  /* 0x000000302f2f7220 */ /* 0x080fe20000410000 */
[----:B------:R-:W-:Y:S01]  /*a260*/  SHF.R.U32.HI R55, RZ, 0x10, R55 ;  /* 0x00000010ff377819 */ /* 0x000fe20000011637 */
[----:B------:R-:W-:Y:S01]  /*a270*/  FFMA.FTZ R45, R42, R48, -R45 ;  /* 0x000000302a2d7223 */ /* 0x000fe2000001082d */
[----:B------:R-:W-:Y:S01]  /*a280*/  PRMT R67, R144, 0x5432, R67 ;  /* 0x0000543290437816 */ /* 0x000fe20000000043 */
[----:B------:R-:W-:Y:S01]  /*a290*/  FFMA.FTZ R42, R42, R50, R47 ;  /* 0x000000322a2a7223 */ /* 0x000fe2000001002f */
[----:B------:R-:W-:Y:S01]  /*a2a0*/  LOP3.LUT R43, R29, 0xffff0000, RZ, 0xc0, !PT ;  /* 0xffff00001d2b7812 */ /* 0x000fe200078ec0ff */
[----:B------:R-:W-:Y:S01]  /*a2b0*/  IMAD.U32 R52, R145, 0x10000, RZ ;  /* 0x0001000091347824 */ /* 0x000fe200078e00ff */
[----:B------:R-:W-:Y:S01]  /*a2c0*/  LOP3.LUT R49, R49, 0xffff0000, RZ, 0xc0, !PT ;  /* 0xffff000031317812 */ /* 0x000fe200078ec0ff */
[----:B------:R-:W-:Y:S01]  /*a2d0*/  IMAD.U32 R51, R67, 0x10000, RZ ;  /* 0x0001000043337824 */ /* 0x000fe200078e00ff */
[----:B------:R-:W-:-:S02]  /*a2e0*/  LOP3.LUT R48, R143, 0xffff0000, RZ, 0xc0, !PT ;  /* 0xffff00008f307812 */ /* 0x000fc400078ec0ff */
[----:B------:R-:W-:Y:S01]  /*a2f0*/  PRMT R55, R142, 0x5432, R55 ;  /* 0x000054328e377816 */ /* 0x000fe20000000037 */
[----:B------:R-:W-:Y:S01]  /*a300*/  FMUL.FTZ R53, R43, R49 ;  /* 0x000000312b357220 */ /* 0x000fe20000410000 */
[----:B------:R-:W-:Y:S01]  /*a310*/  LOP3.LUT R38, R13, 0xffff0000, RZ, 0xc0, !PT ;  /* 0xffff00000d267812 */ /* 0x000fe200078ec0ff */
[-C--:B------:R-:W-:Y:S01]  /*a320*/  FMUL.FTZ R43, R43, R48.reuse ;  /* 0x000000302b2b7220 */ /* 0x080fe20000410000 */
[----:B------:R-:W-:Y:S01]  /*a330*/  FMUL.FTZ R50, R46, R51 ;  /* 0x000000332e327220 */ /* 0x000fe20000410000 */
[----:B------:R-:W-:Y:S01]  /*a340*/  IMAD.U32 R47, R55, 0x10000, RZ ;  /* 0x00010000372f7824 */ /* 0x000fe200078e00ff */
[----:B------:R-:W-:Y:S01]  /*a350*/  LOP3.LUT R31, R31, 0xffff0000, RZ, 0xc0, !PT ;  /* 0xffff00001f1f7812 */ /* 0x000fe200078ec0ff */
[C---:B------:R-:W-:Y:S01]  /*a360*/  FFMA.FTZ R48, R38.reuse, R48, -R53 ;  /* 0x0000003026307223 */ /* 0x040fe20000010835 */
[----:B------:R-:W-:Y:S01]  /*a370*/  FFMA.FTZ R43, R38, R49, R43 ;  /* 0x00000031262b7223 */ /* 0x000fe2000001002b */
[-C--:B------:R-:W-:Y:S01]  /*a380*/  FMUL.FTZ R46, R46, R47.reuse ;  /* 0x0000002f2e2e7220 */ /* 0x080fe20000410000 */
[----:B------:R-:W-:Y:S01]  /*a390*/  FFMA.FTZ R38, R39, R47, -R50 ;  /* 0x0000002f27267223 */ /* 0x000fe20000010832 */
[----:B------:R-:W-:Y:S01]  /*a3a0*/  LOP3.LUT R54, R67, 0xffff0000, RZ, 0xc0, !PT ;  /* 0xffff000043367812 */ /* 0x000fe200078ec0ff */
[----:B------:R-:W-:Y:S01]  /*a3b0*/  IMAD.U32 R13, R28, 0x10000, RZ ;  /* 0x000100001c0d7824 */ /* 0x000fe200078e00ff */
[----:B------:R-:W-:Y:S01]  /*a3c0*/  LOP3.LUT R50, R55, 0xffff0000, RZ, 0xc0, !PT ;  /* 0xffff000037327812 */ /* 0x000fe200078ec0ff */
[----:B------:R-:W-:Y:S01]  /*a3d0*/  FFMA.FTZ R39, R39, R51, R46 ;  /* 0x0000003327277223 */ /* 0x000fe2000001002e */
[----:B------:R-:W-:-:S02]  /*a3e0*/  IMAD.U32 R46, R40, 0x10000, RZ ;  /* 0x00010000282e7824 */ /* 0x000fc400078e00ff */
[----:B------:R-:W-:Y:S01]  /*a3f0*/  FMUL.FTZ R56, R31, R54 ;  /* 0x000000361f387220 */ /* 0x000fe20000410000 */
[----:B------:R-:W-:Y:S01]  /*a400*/  LOP3.LUT R29, R15, 0xffff0000, RZ, 0xc0, !PT ;  /* 0xffff00000f1d7812 */ /* 0x000fe200078ec0ff */
[----:B------:R-:W-:Y:S01]  /*a410*/  FMUL.FTZ R58, R31, R50 ;  /* 0x000000321f3a7220 */ /* 0x000fe20000410000 */
[----:B------:R-:W-:Y:S01]  /*a420*/  LOP3.LUT R31, R40, 0xffff0000, RZ, 0xc0, !PT ;  /* 0xffff0000281f7812 */ /* 0x000fe200078ec0ff */
[C---:B------:R-:W-:Y:S01]  /*a430*/  FMUL.FTZ R40, R13.reuse, R52 ;  /* 0x000000340d287220 */ /* 0x040fe20000410000 */
[----:B------:R-:W-:Y:S01]  /*a440*/  FMUL.FTZ R13, R13, R46 ;  /* 0x0000002e0d0d7220 */ /* 0x000fe20000410000 */
[----:B------:R-:W-:Y:S01]  /*a450*/  LOP3.LUT R28, R28, 0xffff0000, RZ, 0xc0, !PT ;  /* 0xffff00001c1c7812 */ /* 0x000fe200078ec0ff */
[----:B------:R-:W-:Y:S01]  /*a460*/  IMAD.U32 R15, R14, 0x10000, RZ ;  /* 0x000100000e0f7824 */ /* 0x000fe200078e00ff */
[----:B------:R-:W-:Y:S01]  /*a470*/  PRMT R41, R142, 0x5410, R41 ;  /* 0x000054108e297816 */ /* 0x000fe20000000029 */
[----:B------:R-:W-:Y:S01]  /*a480*/  FFMA.FTZ R52, R11, R52, R13 ;  /* 0x000000340b347223 */ /* 0x000fe2000001000d */
[----:B------:R-:W-:Y:S01]  /*a490*/  LOP3.LUT R145, R145, 0xffff0000, RZ, 0xc0, !PT ;  /* 0xffff000091917812 */ /* 0x000fe200078ec0ff */
[C---:B------:R-:W-:Y:S01]  /*a4a0*/  FFMA.FTZ R49, R29.reuse, R50, -R56 ;  /* 0x000000321d317223 */ /* 0x040fe20000010838 */
[----:B------:R-:W-:Y:S01]  /*a4b0*/  LOP3.LUT R37, R14, 0xffff0000, RZ, 0xc0, !PT ;  /* 0xffff00000e257812 */ /* 0x000fe200078ec0ff */
[----:B------:R-:W-:Y:S01]  /*a4c0*/  IMAD.U32 R14, R30, 0x10000, RZ ;  /* 0x000100001e0e7824 */ /* 0x000fe200078e00ff */
[----:B------:R-:W-:Y:S01]  /*a4d0*/  LOP3.LUT R12, R12, 0xffff0000, RZ, 0xc0, !PT ;  /* 0xffff00000c0c7812 */ /* 0x000fe200078ec0ff */
[----:B------:R-:W-:Y:S01]  /*a4e0*/  FFMA.FTZ R58, R29, R54, R58 ;  /* 0x000000361d3a7223 */ /* 0x000fe2000001003a */
[----:B------:R-:W-:Y:S01]  /*a4f0*/  FFMA.FTZ R40, R11, R46, -R40 ;  /* 0x0000002e0b287223 */ /* 0x000fe20000010828 */
[----:B------:R-:W-:Y:S01]  /*a500*/  IMAD.U32 R13, R44, 0x10000, RZ ;  /* 0x000100002c0d7824 */ /* 0x000fe200078e00ff */
[----:B------:R-:W-:Y:S01]  /*a510*/  LOP3.LUT R30, R30, 0xffff0000, RZ, 0xc0, !PT ;  /* 0xffff00001e1e7812 */ /* 0x000fe200078ec0ff */
[C---:B------:R-:W-:Y:S01]  /*a520*/  FMUL.FTZ R29, R28.reuse, R145 ;  /* 0x000000911c1d7220 */ /* 0x040fe20000410000 */
[-C--:B------:R-:W-:Y:S01]  /*a530*/  FMUL.FTZ R47, R28, R31.reuse ;  /* 0x0000001f1c2f7220 */ /* 0x080fe20000410000 */
[C---:B------:R-:W-:Y:S01]  /*a540*/  IMAD.U32 R11, R41.reuse, 0x10000, RZ ;  /* 0x00010000290b7824 */ /* 0x040fe200078e00ff */
[----:B------:R-:W-:Y:S01]  /*a550*/  LOP3.LUT R44, R44, 0xffff0000, RZ, 0xc0, !PT ;  /* 0xffff00002c2c7812 */ /* 0x000fe200078ec0ff */
[C---:B------:R-:W-:Y:S01]  /*a560*/  FFMA.FTZ R29, R12.reuse, R31, -R29 ;  /* 0x0000001f0c1d7223 */ /* 0x040fe2000001081d */
[----:B------:R-:W-:Y:S01]  /*a570*/  LOP3.LUT R41, R41, 0xffff0000, RZ, 0xc0, !PT ;  /* 0xffff000029297812 */ /* 0x000fe200078ec0ff */
[----:B------:R-:W-:Y:S01]  /*a580*/  FFMA.FTZ R47, R12, R145, R47 ;  /* 0x000000910c2f7223 */ /* 0x000fe2000001002f */
[----:B------:R-:W-:Y:S01]  /*a590*/  FMUL.FTZ R12, R14, R13 ;  /* 0x0000000d0e0c7220 */ /* 0x000fe20000410000 */
        /* <DEDUP_REMOVED lines=20> */
.L_x_1654:
[----:B------:R-:W-:Y:S05]  /*a6e0*/  BSYNC B1 ;  /* 0x0000000000017941 */ /* 0x000fea0003800000 */
.L_x_1653:
[----:B-1----:R1:W-:Y:S01]  /*a6f0*/  ST.E.128 desc[UR60][R34.64], R12 ;  /* 0x0000000c22007985 */ /* 0x0023e2000c101d3c */
[----:B------:R-:W-:-:S13]  /*a700*/  ISETP.GE.AND P4, PT, R36, R127, PT ;  /* 0x0000007f2400720c */ /* 0x000fda0003f86270 */
[----:B------:R-:W-:Y:S05]  /*a710*/  @P4 BRA `(.L_x_1601) ;  /* 0x0000000400e04947 */ /* 0x000fea0003800000 */
[----:B------:R-:W-:-:S05]  /*a720*/  IMAD.WIDE R32, R36, 0x2, R32 ;  /* 0x0000000224207825 */ /* 0x000fca00078e0220 */
[----:B--2---:R2:W-:Y:S01]  /*a730*/  ST.E.128 desc[UR60][R32.64], R28 ;  /* 0x0000001c20007985 */ /* 0x0045e2000c101d3c */
[----:B------:R-:W-:Y:S05]  /*a740*/  BRA `(.L_x_1601) ;  /* 0x0000000400d47947 */ /* 0x000fea0003800000 */
.L_x_1566:
[----:B------:R-:W2:Y:S02]  /*a750*/  LDL R11, [R1+0x30] ;  /* 0x00003000010b7983 */ /* 0x000ea40000100800 */
[----:B--2---:R-:W-:-:S13]  /*a760*/  R2UR UR4, R11 ;  /* 0x000000000b0472ca */ /* 0x004fda00000e0000 */
[----:B------:R-:W-:-:S06]  /*a770*/  UISETP.NE.AND UP0, UPT, UR4, 0x3, UPT ;  /* 0x000000030400788c */ /* 0x000fcc000bf05270 */
[----:B------:R-:W-:-:S13]  /*a780*/  PLOP3.LUT P0, PT, PT, PT, UP0, 0x80, 0x0 ;  /* 0x000000000000781c */ /* 0x000fda0003f0f008 */
[----:B------:R-:W-:Y:S05]  /*a790*/  @!P0 BRA `(.L_x_1655) ;  /* 0x0000000000048947 */ /* 0x000fea0003800000 */
[----:B------:R-:W-:Y:S01]  /*a7a0*/  BPT.TRAP 0x1 ;  /* 0x000000040000795c */ /* 0x000fe20000300000 */
.L_x_1655:
[----:B------:R-:W-:Y:S01]  /*a7b0*/  IMAD R86, R17, 0x8, R2 ;  /* 0x0000000811567824 */ /* 0x000fe200078e0202 */
[----:B------:R-:W-:Y:S01]  /*a7c0*/  SHF.L.U32 R87, R175, 0x1f, RZ ;  /* 0x0000001faf577819 */ /* 0x000fe200000006ff */
[----:B------:R-:W-:Y:S01]  /*a7d0*/  BSSY B1, `(.L_x_1656) ;  /* 0x0000004000017945 */ /* 0x000fe20003800000 */
[----:B------:R-:W-:Y:S02]  /*a7e0*/  SHF.R.S32.HI R79, RZ, 0x1f, R78 ;  /* 0x0000001fff4f7819 */ /* 0x000fe4000001144e */
[----:B------:R-:W0:Y:S02]  /*a7f0*/  SYNCS.PHASECHK.TRANS64.TRYWAIT P4, [R86+URZ+0x2a890], R87 ;  /* 0x02a89057560075a7 */ /* 0x000e24000808017f */
[----:B0-----:R-:W-:Y:S05]  /*a800*/  @!P4 BRA `(.L_x_1657) ;  /* 0x0000022000fcc947 */ /* 0x001fea0003800000 */
.L_x_2014:
[----:B------:R-:W-:Y:S05]  /*a810*/  BSYNC B1 ;  /* 0x0000000000017941 */ /* 0x000fea0003800000 */
.L_x_1656:
[----:B------:R-:W-:Y:S01]  /*a820*/  ULDC.64 UR4, c[0x0][0x300] ;  /* 0x0000c00000047ab9 */ /* 0x000fe20000000a00 */
[----:B-----5:R-:W-:Y:S01]  /*a830*/  SHF.R.S32.HI R84, RZ, 0x1f, R77 ;  /* 0x0000001fff547819 */ /* 0x020fe2000001144d */
[----:B------:R-:W-:Y:S01]  /*a840*/  IMAD R11, R79, UR4, RZ ;  /* 0x000000044f0b7c24 */ /* 0x000fe2000f8e02ff */
[----:B------:R-:W-:Y:S01]  /*a850*/  ULDC.64 UR6, c[0x0][0x2e8] ;  /* 0x0000ba0000067ab9 */ /* 0x000fe20000000a00 */
[----:B------:R-:W-:-:S04]  /*a860*/  IMAD.WIDE.U32 R12, R78, UR4, RZ ;  /* 0x000000044e0c7c25 */ /* 0x000fc8000f8e00ff */
        /* <DEDUP_REMOVED lines=20> */
.L_x_2018:
[----:B------:R-:W-:Y:S04]  /*a9b0*/  BSSY B1, `(.L_x_1659) ;  /* 0x0000025000017945 */ /* 0x000fe80003800000 */
[----:B------:R-:W-:Y:S05]  /*a9c0*/  @!P4 BRA `(.L_x_1660) ;  /* 0x00000000008cc947 */ /* 0x000fea0003800000 */
[----:B------:R-:W-:Y:S02]  /*a9d0*/  ULDC UR4, c[0x0][0x2f4] ;  /* 0x0000bd0000047ab9 */ /* 0x000fe40000000800 */
[----:B------:R-:W-:-:S13]  /*a9e0*/  ISETP.GE.AND P4, PT, R18, UR4, PT ;  /* 0x0000000412007c0c */ /* 0x000fda000bf86270 */
[----:B------:R-:W4:Y:S01]  /*a9f0*/  @!P4 LDS.128 R12, [R29] ;  /* 0x000000001d0cc984 */ /* 0x000f220000000c00 */
[----:B---3--:R-:W-:-:S04]  /*aa00*/  @!P4 LEA R30, P5, R18, R34, 0x1 ;  /* 0x00000022121ec211 */ /* 0x008fc800078a08ff */
[----:B--2---:R-:W-:Y:S02]  /*aa10*/  @!P4 LEA.HI.X R31, R18, R35, R19, 0x1, P5 ;  /* 0x00000023121fc211 */ /* 0x004fe400028f0c13 */
[----:B------:R-:W-:-:S13]  /*aa20*/  ISETP.GE.AND P5, PT, R167, UR4, PT ;  /* 0x00000004a7007c0c */ /* 0x000fda000bfa6270 */
[----:B------:R-:W-:Y:S01]  /*aa30*/  @!P5 IMAD.SHL.U32 R11, R170, 0x8, RZ ;  /* 0x00000008aa0bd824 */ /* 0x000fe200078e00ff */
[----:B----4-:R2:W-:Y:S01]  /*aa40*/  @!P4 ST.E.128 desc[UR60][R30.64], R12 ;  /* 0x0000000c1e00c985 */ /* 0x0105e2000c101d3c */
[----:B------:R-:W-:-:S03]  /*aa50*/  ISETP.GE.AND P4, PT, R168, UR4, PT ;  /* 0x00000004a8007c0c */ /* 0x000fc6000bf86270 */
[----:B------:R-:W3:Y:S01]  /*aa60*/  @!P5 LDS.128 R12, [R28] ;  /* 0x000000001c0cd984 */ /* 0x000ee20000000c00 */
[----:B--2---:R-:W-:Y:S02]  /*aa70*/  @!P5 IMAD.MOV.U32 R30, RZ, RZ, R34 ;  /* 0x000000ffff1ed224 */ /* 0x004fe400078e0022 */
[----:B------:R-:W-:Y:S02]  /*aa80*/  @!P5 IMAD.MOV.U32 R31, RZ, RZ, R35 ;  /* 0x000000ffff1fd224 */ /* 0x000fe400078e0023 */
[----:B------:R-:W-:-:S05]  /*aa90*/  @!P5 IMAD.WIDE R30, R11, 0x2, R30 ;  /* 0x000000020b1ed825 */ /* 0x000fca00078e021e */
[----:B------:R-:W-:Y:S01]  /*aaa0*/  @!P4 IMAD.SHL.U32 R11, R171, 0x8, RZ ;  /* 0x00000008ab0bc824 */ /* 0x000fe200078e00ff */
[----:B---3--:R2:W-:Y:S01]  /*aab0*/  @!P5 ST.E.128 desc[UR60][R30.64], R12 ;  /* 0x0000000c1e00d985 */ /* 0x0085e2000c101d3c */
[----:B------:R-:W-:-:S03]  /*aac0*/  ISETP.GE.AND P5, PT, R22, UR4, PT ;  /* 0x0000000416007c0c */ /* 0x000fc6000bfa6270 */
[----:B------:R-:W3:Y:S01]  /*aad0*/  @!P4 LDS.128 R12, [R29+0x3000] ;  /* 0x003000001d0cc984 */ /* 0x000ee20000000c00 */
[----:B--2---:R-:W-:Y:S02]  /*aae0*/  @!P4 IMAD.MOV.U32 R30, RZ, RZ, R34 ;  /* 0x000000ffff1ec224 */ /* 0x004fe400078e0022 */
[----:B------:R-:W-:Y:S02]  /*aaf0*/  @!P4 IMAD.MOV.U32 R31, RZ, RZ, R35 ;  /* 0x000000ffff1fc224 */ /* 0x000fe400078e0023 */
[----:B------:R-:W-:-:S05]  /*ab00*/  @!P4 IMAD.WIDE R30, R11, 0x2, R30 ;  /* 0x000000020b1ec825 */ /* 0x000fca00078e021e */
[----:B---3--:R2:W-:Y:S04]  /*ab10*/  @!P4 ST.E.128 desc[UR60][R30.64], R12 ;  /* 0x0000000c1e00c985 */ /* 0x0085e8000c101d3c */
[----:B------:R-:W3:Y:S01]  /*ab20*/  @!P5 LDS.128 R12, [R28+0x3000] ;  /* 0x003000001c0cd984 */ /* 0x000ee20000000c00 */
[----:B--2---:R-:W-:-:S04]  /*ab30*/  @!P5 LEA R30, P4, R22, R34, 0x1 ;  /* 0x00000022161ed211 */ /* 0x004fc800078808ff */
[----:B------:R-:W-:Y:S02]  /*ab40*/  @!P5 LEA.HI.X R31, R22, R35, R173, 0x1, P4 ;  /* 0x00000023161fd211 */ /* 0x000fe400020f0cad */
[----:B------:R-:W-:-:S03]  /*ab50*/  ISETP.GE.AND P4, PT, R160, UR4, PT ;  /* 0x00000004a0007c0c */ /* 0x000fc6000bf86270 */
[----:B---3--:R2:W-:Y:S10]  /*ab60*/  @!P5 ST.E.128 desc[UR60][R30.64], R12 ;  /* 0x0000000c1e00d985 */ /* 0x0085f4000c101d3c */
[----:B------:R-:W3:Y:S01]  /*ab70*/  @!P4 LDS.128 R12, [R29+0x6000] ;  /* 0x006000001d0cc984 */ /* 0x000ee20000000c00 */
[----:B--2---:R-:W-:-:S04]  /*ab80*/  @!P4 LEA R30, P5, R160, R34, 0x1 ;  /* 0x00000022a01ec211 */ /* 0x004fc800078a08ff */
[----:B------:R-:W-:Y:S02]  /*ab90*/  @!P4 LEA.HI.X R31, R160, R35, R184, 0x1, P5 ;  /* 0x00000023a01fc211 */ /* 0x000fe400028f0cb8 */
[----:B------:R-:W-:-:S03]  /*aba0*/  ISETP.GE.AND P5, PT, R161, UR4, PT ;  /* 0x00000004a1007c0c */ /* 0x000fc6000bfa6270 */
[----:B---3--:R2:W-:Y:S10]  /*abb0*/  @!P4 ST.E.128 desc[UR60][R30.64], R12 ;  /* 0x0000000c1e00c985 */ /* 0x0085f4000c101d3c */
[----:B------:R-:W3:Y:S01]  /*abc0*/  @!P5 LDS.128 R12, [R28+0x6000] ;  /* 0x006000001c0cd984 */ /* 0x000ee20000000c00 */
[----:B--2---:R-:W-:-:S04]  /*abd0*/  @!P5 LEA R30, P4, R161, R34, 0x1 ;  /* 0x00000022a11ed211 */ /* 0x004fc800078808ff */
[----:B------:R-:W-:-:S05]  /*abe0*/  @!P5 LEA.HI.X R31, R161, R35, R183, 0x1, P4 ;  /* 0x00000023a11fd211 */ /* 0x000fca00020f0cb7 */
[----:B---3--:R4:W-:Y:S04]  /*abf0*/  @!P5 ST.E.128 desc[UR60][R30.64], R12 ;  /* 0x0000000c1e00d985 */ /* 0x0089e8000c101d3c */
.L_x_1660:
[----:B------:R-:W-:Y:S05]  /*ac00*/  BSYNC B1 ;  /* 0x0000000000017941 */ /* 0x000fea0003800000 */
.L_x_1659:
[----:B------:R-:W-:-:S03]  /*ac10*/  UMOV UR4, 0xffffffff ;  /* 0xffffffff00047882 */ /* 0x000fc60000000000 */
[----:B------:R-:W-:Y:S05]  /*ac20*/  BRA.DIV UR4, `(.L_x_1661) ;  /* 0x0000022204547947 */ /* 0x000fea000b800000 */
[----:B-1----:R-:W1:Y:S04]  /*ac30*/  SHFL.IDX PT, R33, R33, 0x1, 0x1c1f ;  /* 0x003c1f0021217f89 */ /* 0x002e6800000e0000 */
[----:B------:R-:W0:Y:S02]  /*ac40*/  SHFL.IDX PT, R32, R32, 0x1, 0x1c1f ;  /* 0x003c1f0020207f89 */ /* 0x000e2400000e0000 */
.L_x_2022:
[----:B------:R-:W-:-:S13]  /*ac50*/  ISETP.GE.AND P4, PT, R36, 0x41, PT ;  /* 0x000000412400780c */ /* 0x000fda0003f86270 */
[----:B------:R-:W-:Y:S05]  /*ac60*/  @!P4 BRA `(.L_x_1601) ;  /* 0x00000000008cc947 */ /* 0x000fea0003800000 */
[----:B------:R-:W-:Y:S02]  /*ac70*/  ULDC UR4, c[0x0][0x2f4] ;  /* 0x0000bd0000047ab9 */ /* 0x000fe40000000800 */
[----:B------:R-:W-:-:S13]  /*ac80*/  ISETP.GE.AND P4, PT, R18, UR4, PT ;  /* 0x0000000412007c0c */ /* 0x000fda000bf86270 */
[----:B----4-:R-:W4:Y:S01]  /*ac90*/  @!P4 LDS.128 R12, [R29+0x2000] ;  /* 0x002000001d0cc984 */ /* 0x010f220000000c00 */
[----:B0-----:R-:W-:-:S04]  /*aca0*/  @!P4 LEA R30, P5, R18, R32, 0x1 ;  /* 0x00000020121ec211 */ /* 0x001fc800078a08ff */
[----:B-1----:R-:W-:Y:S02]  /*acb0*/  @!P4 LEA.HI.X R31, R18, R33, R19, 0x1, P5 ;  /* 0x00000021121fc211 */ /* 0x002fe400028f0c13 */
[----:B------:R-:W-:-:S13]  /*acc0*/  ISETP.GE.AND P5, PT, R167, UR4, PT ;  /* 0x00000004a7007c0c */ /* 0x000fda000bfa6270 */
[----:B------:R-:W-:Y:S01]  /*acd0*/  @!P5 IMAD.SHL.U32 R11, R170, 0x8, RZ ;  /* 0x00000008aa0bd824 */ /* 0x000fe200078e00ff */
[----:B----4-:R0:W-:Y:S01]  /*ace0*/  @!P4 ST.E.128 desc[UR60][R30.64], R12 ;  /* 0x0000000c1e00c985 */ /* 0x0101e2000c101d3c */
[----:B------:R-:W-:-:S03]  /*acf0*/  ISETP.GE.AND P4, PT, R168, UR4, PT ;  /* 0x00000004a8007c0c */ /* 0x000fc6000bf86270 */
[----:B------:R-:W1:Y:S01]  /*ad00*/  @!P5 LDS.128 R12, [R28+0x2000] ;  /* 0x002000001c0cd984 */ /* 0x000e620000000c00 */
[----:B0-----:R-:W-:Y:S02]  /*ad10*/  @!P5 IMAD.MOV.U32 R30, RZ, RZ, R32 ;  /* 0x000000ffff1ed224 */ /* 0x001fe400078e0020 */
[----:B------:R-:W-:Y:S02]  /*ad20*/  @!P5 IMAD.MOV.U32 R31, RZ, RZ, R33 ;  /* 0x000000ffff1fd224 */ /* 0x000fe400078e0021 */
[----:B------:R-:W-:-:S05]  /*ad30*/  @!P5 IMAD.WIDE R30, R11, 0x2, R30 ;  /* 0x000000020b1ed825 */ /* 0x000fca00078e021e */
[----:B------:R-:W-:Y:S01]  /*ad40*/  @!P4 IMAD.SHL.U32 R11, R171, 0x8, RZ ;  /* 0x00000008ab0bc824 */ /* 0x000fe200078e00ff */
[----:B-1----:R0:W-:Y:S01]  /*ad50*/  @!P5 ST.E.128 desc[UR60][R30.64], R12 ;  /* 0x0000000c1e00d985 */ /* 0x0021e2000c101d3c */
[----:B------:R-:W-:-:S03]  /*ad60*/  ISETP.GE.AND P5, PT, R22, UR4, PT ;  /* 0x0000000416007c0c */ /* 0x000fc6000bfa6270 */
[----:B------:R-:W1:Y:S01]  /*ad70*/  @!P4 LDS.128 R12, [R29+0x5000] ;  /* 0x005000001d0cc984 */ /* 0x000e620000000c00 */
[----:B0-----:R-:W-:Y:S02]  /*ad80*/  @!P4 IMAD.MOV.U32 R30, RZ, RZ, R32 ;  /* 0x000000ffff1ec224 */ /* 0x001fe400078e0020 */
[----:B------:R-:W-:Y:S02]  /*ad90*/  @!P4 IMAD.MOV.U32 R31, RZ, RZ, R33 ;  /* 0x000000ffff1fc224 */ /* 0x000fe400078e0021 */
[----:B------:R-:W-:-:S05]  /*ada0*/  @!P4 IMAD.WIDE R30, R11, 0x2, R30 ;  /* 0x000000020b1ec825 */ /* 0x000fca00078e021e */
[----:B-1----:R0:W-:Y:S04]  /*adb0*/  @!P4 ST.E.128 desc[UR60][R30.64], R12 ;  /* 0x0000000c1e00c985 */ /* 0x0021e8000c101d3c */
[----:B------:R-:W1:Y:S01]  /*adc0*/  @!P5 LDS.128 R12, [R28+0x5000] ;  /* 0x005000001c0cd984 */ /* 0x000e620000000c00 */
[----:B0-----:R-:W-:-:S04]  /*add0*/  @!P5 LEA R30, P4, R22, R32, 0x1 ;  /* 0x00000020161ed211 */ /* 0x001fc800078808ff */
[----:B------:R-:W-:Y:S02]  /*ade0*/  @!P5 LEA.HI.X R31, R22, R33, R173, 0x1, P4 ;  /* 0x00000021161fd211 */ /* 0x000fe400020f0cad */
[----:B------:R-:W-:-:S03]  /*adf0*/  ISETP.GE.AND P4, PT, R160, UR4, PT ;  /* 0x00000004a0007c0c */ /* 0x000fc6000bf86270 */
[----:B-1----:R0:W-:Y:S10]  /*ae00*/  @!P5 ST.E.128 desc[UR60][R30.64], R12 ;  /* 0x0000000c1e00d985 */ /* 0x0021f4000c101d3c */
[----:B------:R-:W1:Y:S01]  /*ae10*/  @!P4 LDS.128 R12, [R29+0x8000] ;  /* 0x008000001d0cc984 */ /* 0x000e620000000c00 */
[----:B0-----:R-:W-:-:S04]  /*ae20*/  @!P4 LEA R30, P5, R160, R32, 0x1 ;  /* 0x00000020a01ec211 */ /* 0x001fc800078a08ff */
[----:B------:R-:W-:Y:S02]  /*ae30*/  @!P4 LEA.HI.X R31, R160, R33, R184, 0x1, P5 ;  /* 0x00000021a01fc211 */ /* 0x000fe400028f0cb8 */
[----:B------:R-:W-:-:S03]  /*ae40*/  ISETP.GE.AND P5, PT, R161, UR4, PT ;  /* 0x00000004a1007c0c */ /* 0x000fc6000bfa6270 */
[----:B-1----:R-:W-:Y:S10]  /*ae50*/  @!P4 ST.E.128 desc[UR60][R30.64], R12 ;  /* 0x0000000c1e00c985 */ /* 0x002ff4000c101d3c */
[----:B------:R0:W1:Y:S02]  /*ae60*/  @!P5 LDS.128 R12, [R28+0x8000] ;  /* 0x008000001c0cd984 */ /* 0x0000640000000c00 */
[----:B0-----:R-:W-:-:S04]  /*ae70*/  @!P5 LEA R28, P4, R161, R32, 0x1 ;  /* 0x00000020a11cd211 */ /* 0x001fc800078808ff */
[----:B------:R-:W-:-:S05]  /*ae80*/  @!P5 LEA.HI.X R29, R161, R33, R183, 0x1, P4 ;  /* 0x00000021a11dd211 */ /* 0x000fca00020f0cb7 */
[----:B-1----:R0:W-:Y:S04]  /*ae90*/  @!P5 ST.E.128 desc[UR60][R28.64], R12 ;  /* 0x0000000c1c00d985 */ /* 0x0021e8000c101d3c */
.L_x_1601:
[----:B------:R-:W-:Y:S05]  /*aea0*/  BSYNC B0 ;  /* 0x0000000000007941 */ /* 0x000fea0003800000 */
.L_x_1565:
[----:B0--3--:R-:W0:Y:S01]  /*aeb0*/  S2R R11, SR_TID.X ;  /* 0x00000000000b7919 */ /* 0x009e220000002100 */
[----:B------:R-:W-:Y:S01]  /*aec0*/  @!PT LDS RZ, [RZ] ;  /* 0x00000000fffff984 */ /* 0x000fe20000000800 */
[----:B------:R-:W-:Y:S01]  /*aed0*/  @!PT LDS RZ, [RZ] ;  /* 0x00000000fffff984 */ /* 0x000fe20000000800 */
[----:B------:R-:W-:Y:S01]  /*aee0*/  @!PT LDS RZ, [RZ] ;  /* 0x00000000fffff984 */ /* 0x000fe20000000800 */
[----:B------:R-:W-:Y:S01]  /*aef0*/  @!PT LDS RZ, [RZ] ;  /* 0x00000000fffff984 */ /* 0x000fe20000000800 */
[----:B------:R3:W-:Y:S06]  /*af00*/  MEMBAR.ALL.CTA ;  /* 0x0000000000007992 */ /* 0x0007ec0000008000 */
[----:B---3--:R-:W3:Y:S01]  /*af10*/  FENCE.VIEW.ASYNC.S ;  /* 0x00000000000073c6 */ /* 0x008ee20000000000 */
[----:B------:R-:W-:Y:S05]  /*af20*/  WARPSYNC.ALL ;  /* 0x0000000000007948 */ /* 0x000fea0003800000 */
[----:B------:R-:W-:Y:S01]  /*af30*/  BSSY B0, `(.L_x_1662) ;  /* 0x0000009000007945 */ /* 0x000fe20003800000 */
[----:B0-----:R-:W-:Y:S01]  /*af40*/  LOP3.LUT R11, R11, 0x7f, RZ, 0xc0, !PT ;  /* 0x0000007f0b0b7812 */ /* 0x001fe200078ec0ff */
[----:B---3--:R0:W-:Y:S03]  /*af50*/  BAR.SYNC.DEFER_BLOCKING R194, 0x80 ;  /* 0x000200c20000751d */ /* 0x0081e60000010000 */
[----:B------:R-:W-:-:S13]  /*af60*/  ISETP.NE.AND P4, PT, R11, RZ, PT ;  /* 0x000000ff0b00720c */ /* 0x000fda0003f85270 */
[----:B------:R-:W-:-:S05]  /*af70*/  @!P4 VIADD R11, R86, 0x2a8a0 ;  /* 0x0002a8a0560bc836 */ /* 0x000fca0000000000 */
[----:B------:R-:W-:-:S04]  /*af80*/  @!P4 PRMT R11, RZ, 0x654, R11 ;  /* 0x00000654ff0bc816 */ /* 0x000fc8000000000b */
[----:B------:R0:W-:Y:S01]  /*af90*/  @!P4 SYNCS.ARRIVE.TRANS64.RED.A1T0 RZ, [R11+URZ], RZ ;  /* 0x000000ff0bffc9a7 */ /* 0x0001e2000810043f */
[----:B------:R-:W-:Y:S05]  /*afa0*/  @!P0 BRA `(.L_x_1663) ;  /* 0x0000000000048947 */ /* 0x000fea0003800000 */
[----:B------:R-:W-:Y:S01]  /*afb0*/  BPT.TRAP 0x1 ;  /* 0x000000040000795c */ /* 0x000fe20000300000 */
.L_x_1663:
[----:B------:R-:W-:Y:S05]  /*afc0*/  BSYNC B0 ;  /* 0x0000000000007941 */ /* 0x000fea0003800000 */
.L_x_1662:
[----:B------:R-:W3:Y:S01]  /*afd0*/  SYNCS.PHASECHK.TRANS64.TRYWAIT P0, [R86+URZ+0x2a8b0], R87 ;  /* 0x02a8b057560075a7 */ /* 0x000ee2000800017f */
[----:B------:R-:W-:Y:S04]  /*afe0*/  BSSY B0, `(.L_x_1664) ;  /* 0x0000002000007945 */ /* 0x000fe80003800000 */
[----:B---3--:R-:W-:Y:S05]  /*aff0*/  @!P0 BRA `(.L_x_1665) ;  /* 0x0000021c00ac8947 */ /* 0x008fea0003800000 */
.L_x_2023:
[----:B------:R-:W-:Y:S05]  /*b000*/  BSYNC B0 ;  /* 0x0000000000007941 */ /* 0x000fea0003800000 */
.L_x_1664:
[----:B------:R-:W-:Y:S01]  /*b010*/  ULDC.64 UR4, c[0x0][0x328] ;  /* 0x0000ca0000047ab9 */ /* 0x000fe20000000a00 */
[----:B------:R-:W-:Y:S01]  /*b020*/  IMAD.IADD R85, R85, 0x1, -R174 ;  /* 0x0000000155557824 */ /* 0x000fe200078e0aae */
[----:B------:R-:W-:Y:S01]  /*b030*/  ULDC.64 UR6, c[0x0][0x318] ;  /* 0x0000c60000067ab9 */ /* 0x000fe20000000a00 */
[----:B------:R-:W-:Y:S01]  /*b040*/  IMAD R79, R79, UR4, RZ ;  /* 0x000000044f4f7c24 */ /* 0x000fe2000f8e02ff */
[----:B------:R-:W-:Y:S01]  /*b050*/  BSSY B0, `(.L_x_1666) ;  /* 0x000002a000007945 */ /* 0x000fe20003800000 */
[----:B-12-4-:R-:W-:Y:S01]  /*b060*/  IMAD.WIDE.U32 R12, R78, UR4, RZ ;  /* 0x000000044e0c7c25 */ /* 0x016fe2000f8e00ff */
[----:B------:R-:W-:-:S03]  /*b070*/  ISETP.GE.AND P0, PT, R85, 0x1, PT ;  /* 0x000000015500780c */ /* 0x000fc60003f06270 */
[----:B------:R-:W-:Y:S01]  /*b080*/  IMAD R79, R78, UR5, R79 ;  /* 0x000000054e4f7c24 */ /* 0x000fe2000f8e024f */
[----:B------:R-:W-:Y:S02]  /*b090*/  ULDC.64 UR4, c[0x0][0x338] ;  /* 0x0000ce0000047ab9 */ /* 0x000fe40000000a00 */
[----:B------:R-:W-:Y:S02]  /*b0a0*/  IMAD R84, R84, UR4, RZ ;  /* 0x0000000454547c24 */ /* 0x000fe4000f8e02ff */
[----:B------:R-:W-:Y:S02]  /*b0b0*/  IMAD.IADD R13, R13, 0x1, R79 ;  /* 0x000000010d0d7824 */ /* 0x000fe400078e024f */
[C---:B0-----:R-:W-:Y:S02]  /*b0c0*/  IMAD R11, R77.reuse, UR5, R84 ;  /* 0x000000054d0b7c24 */ /* 0x041fe4000f8e0254 */
[----:B------:R-:W-:Y:S01]  /*b0d0*/  IMAD.WIDE.U32 R12, R77, UR4, R12 ;  /* 0x000000044d0c7c25 */ /* 0x000fe2000f8e000c */
[----:B------:R-:W-:-:S03]  /*b0e0*/  ULDC.64 UR4, c[0x0][0x330] ;  /* 0x0000cc0000047ab9 */ /* 0x000fc60000000a00 */
[----:B------:R-:W-:Y:S02]  /*b0f0*/  IMAD.IADD R13, R13, 0x1, R11 ;  /* 0x000000010d0d7824 */ /* 0x000fe400078e020b */
[----:B------:R-:W-:Y:S02]  /*b100*/  IMAD R11, R17, 0x3000, R0 ;  /* 0x00003000110b7824 */ /* 0x000fe400078e0200 */
[----:B------:R-:W-:-:S04]  /*b110*/  IMAD.WIDE.U32 R12, R169, UR4, R12 ;  /* 0x00000004a90c7c25 */ /* 0x000fc8000f8e000c */
[----:B------:R-:W-:Y:S01]  /*b120*/  IMAD R15, R169, UR5, R13 ;  /* 0x00000005a90f7c24 */ /* 0x000fe2000f8e020d */
[----:B------:R-:W-:Y:S01]  /*b130*/  LEA R32, P5, R12, UR6, 0x1 ;  /* 0x000000060c207c11 */ /* 0x000fe2000f8a08ff */
[----:B------:R-:W-:Y:S02]  /*b140*/  IMAD.IADD R13, R126, 0x1, R11 ;  /* 0x000000017e0d7824 */ /* 0x000fe400078e020b */
[--C-:B------:R-:W-:Y:S01]  /*b150*/  IMAD R11, R11, 0x2, R120.reuse ;  /* 0x000000020b0b7824 */ /* 0x100fe200078e0278 */
[----:B------:R-:W-:Y:S01]  /*b160*/  LEA.HI.X R33, R12, UR7, R15, 0x1, P5 ;  /* 0x000000070c217c11 */ /* 0x000fe2000a8f0c0f */
[----:B------:R0:W1:Y:S01]  /*b170*/  SHFL.IDX PT, R28, R32, RZ, 0x1c1f ;  /* 0x001c1fff201c7589 */ /* 0x00006200000e0000 */
[----:B------:R-:W-:-:S03]  /*b180*/  IMAD R34, R13, 0x2, R120 ;  /* 0x000000020d227824 */ /* 0x000fc600078e0278 */
[----:B------:R0:W2:Y:S01]  /*b190*/  SHFL.IDX PT, R29, R33, RZ, 0x1c1f ;  /* 0x001c1fff211d7589 */ /* 0x0000a200000e0000 */
[----:B------:R-:W-:Y:S05]  /*b1a0*/  @!P0 BRA `(.L_x_1667) ;  /* 0x0000000000508947 */ /* 0x000fea0003800000 */
[----:B------:R-:W-:-:S13]  /*b1b0*/  ISETP.NE.AND P5, PT, R3, RZ, PT ;  /* 0x000000ff0300720c */ /* 0x000fda0003fa5270 */
[----:B------:R-:W4:Y:S01]  /*b1c0*/  @P5 LDS.128 R12, [R11] ;  /* 0x000000000b0c5984 */ /* 0x000f220000000c00 */
[----:B-1----:R-:W-:-:S04]  /*b1d0*/  @P5 LEA R30, P0, R18, R28, 0x1 ;  /* 0x0000001c121e5211 */ /* 0x002fc800078008ff */
[----:B--2---:R-:W-:Y:S02]  /*b1e0*/  @P5 LEA.HI.X R31, R18, R29, R19, 0x1, P0 ;  /* 0x0000001d121f5211 */ /* 0x004fe400000f0c13 */
[----:B------:R-:W-:-:S13]  /*b1f0*/  ISETP.NE.AND P0, PT, R8, RZ, PT ;  /* 0x000000ff0800720c */ /* 0x000fda0003f05270 */
[----:B------:R-:W-:Y:S01]  /*b200*/  @P0 IMAD.SHL.U32 R35, R170, 0x8, RZ ;  /* 0x00000008aa230824 */ /* 0x000fe200078e00ff */
[----:B----4-:R1:W-:Y:S01]  /*b210*/  @P5 ST.E.128 desc[UR60][R30.64], R12 ;  /* 0x0000000c1e005985 */ /* 0x0103e2000c101d3c */
[----:B------:R-:W-:-:S03]  /*b220*/  ISETP.NE.AND P5, PT, R9, RZ, PT ;  /* 0x000000ff0900720c */ /* 0x000fc60003fa5270 */
[----:B------:R-:W2:Y:S01]  /*b230*/  @P0 LDS.128 R12, [R34] ;  /* 0x00000000220c0984 */ /* 0x000ea20000000c00 */
[----:B-1----:R-:W-:-:S09]  /*b240*/  @P0 IMAD.WIDE R30, R35, 0x2, R28 ;  /* 0x00000002231e0825 */ /* 0x002fd200078e021c */
[----:B------:R-:W-:Y:S01]  /*b250*/  @P5 IMAD.SHL.U32 R35, R171, 0x8, RZ ;  /* 0x00000008ab235824 */ /* 0x000fe200078e00ff */
[----:B--2---:R1:W-:Y:S01]  /*b260*/  @P0 ST.E.128 desc[UR60][R30.64], R12 ;  /* 0x0000000c1e000985 */ /* 0x0043e2000c101d3c */
[----:B------:R-:W-:-:S03]  /*b270*/  ISETP.NE.AND P0, PT, R10, RZ, PT ;  /* 0x000000ff0a00720c */ /* 0x000fc60003f05270 */
[----:B------:R-:W2:Y:S01]  /*b280*/  @P5 LDS.128 R12, [R11+0x3000] ;  /* 0x003000000b0c5984 */ /* 0x000ea20000000c00 */
[----:B-1----:R-:W-:-:S05]  /*b290*/  @P5 IMAD.WIDE R30, R35, 0x2, R28 ;  /* 0x00000002231e5825 */ /* 0x002fca00078e021c */
[----:B--2---:R-:W-:Y:S04]  /*b2a0*/  @P5 ST.E.128 desc[UR60][R30.64], R12 ;  /* 0x0000000c1e005985 */ /* 0x004fe8000c101d3c */
[C---:B------:R-:W-:Y:S01]  /*b2b0*/  @P0 LEA R28, P5, R22.reuse, R28, 0x1 ;  /* 0x0000001c161c0211 */ /* 0x040fe200078a08ff */
[----:B------:R-:W1:Y:S03]  /*b2c0*/  @P0 LDS.128 R12, [R34+0x3000] ;  /* 0x00300000220c0984 */ /* 0x000e660000000c00 */
[----:B------:R-:W-:-:S05]  /*b2d0*/  @P0 LEA.HI.X R29, R22, R29, R173, 0x1, P5 ;  /* 0x0000001d161d0211 */ /* 0x000fca00028f0cad */
[----:B-1----:R4:W-:Y:S04]  /*b2e0*/  @P0 ST.E.128 desc[UR60][R28.64], R12 ;  /* 0x0000000c1c000985 */ /* 0x0029e8000c101d3c */
.L_x_1667:
[----:B------:R-:W-:Y:S05]  /*b2f0*/  BSYNC B0 ;  /* 0x0000000000007941 */ /* 0x000fea0003800000 */
.L_x_1666:
[----:B------:R-:W-:Y:S01]  /*b300*/  ISETP.GE.AND P0, PT, R85, 0x41, PT ;  /* 0x000000415500780c */ /* 0x000fe20003f06270 */
[----:B--2-4-:R2:W4:Y:S01]  /*b310*/  SHFL.IDX PT, R29, R33, 0x1, 0x1c1f ;  /* 0x003c1f00211d7f89 */ /* 0x01452200000e0000 */
[----:B------:R-:W-:Y:S03]  /*b320*/  BSSY B0, `(.L_x_1668) ;  /* 0x0000017000007945 */ /* 0x000fe60003800000 */
[----:B-1----:R2:W1:Y:S08]  /*b330*/  SHFL.IDX PT, R28, R32, 0x1, 0x1c1f ;  /* 0x003c1f00201c7f89 */ /* 0x00247000000e0000 */
[----:B--2---:R-:W-:Y:S05]  /*b340*/  @!P0 BRA `(.L_x_1669) ;  /* 0x0000000000508947 */ /* 0x004fea0003800000 */
[----:B------:R-:W-:-:S13]  /*b350*/  ISETP.NE.AND P5, PT, R3, RZ, PT ;  /* 0x000000ff0300720c */ /* 0x000fda0003fa5270 */
[----:B------:R-:W2:Y:S01]  /*b360*/  @P5 LDS.128 R12, [R11+0x2000] ;  /* 0x002000000b0c5984 */ /* 0x000ea20000000c00 */
[----:B-1----:R-:W-:-:S04]  /*b370*/  @P5 LEA R30, P0, R18, R28, 0x1 ;  /* 0x0000001c121e5211 */ /* 0x002fc800078008ff */
[----:B----4-:R-:W-:Y:S02]  /*b380*/  @P5 LEA.HI.X R31, R18, R29, R19, 0x1, P0 ;  /* 0x0000001d121f5211 */ /* 0x010fe400000f0c13 */
[----:B------:R-:W-:-:S13]  /*b390*/  ISETP.NE.AND P0, PT, R8, RZ, PT ;  /* 0x000000ff0800720c */ /* 0x000fda0003f05270 */
[----:B0-----:R-:W-:Y:S01]  /*b3a0*/  @P0 IMAD.SHL.U32 R33, R170, 0x8, RZ ;  /* 0x00000008aa210824 */ /* 0x001fe200078e00ff */
[----:B--2---:R0:W-:Y:S01]  /*b3b0*/  @P5 ST.E.128 desc[UR60][R30.64], R12 ;  /* 0x0000000c1e005985 */ /* 0x0041e2000c101d3c */
[----:B------:R-:W-:-:S03]  /*b3c0*/  ISETP.NE.AND P5, PT, R9, RZ, PT ;  /* 0x000000ff0900720c */ /* 0x000fc60003fa5270 */
[----:B------:R-:W1:Y:S01]  /*b3d0*/  @P0 LDS.128 R12, [R34+0x2000] ;  /* 0x00200000220c0984 */ /* 0x000e620000000c00 */
[----:B0-----:R-:W-:-:S09]  /*b3e0*/  @P0 IMAD.WIDE R30, R33, 0x2, R28 ;  /* 0x00000002211e0825 */ /* 0x001fd200078e021c */
[----:B------:R-:W-:Y:S01]  /*b3f0*/  @P5 IMAD.SHL.U32 R33, R171, 0x8, RZ ;  /* 0x00000008ab215824 */ /* 0x000fe200078e00ff */
[----:B-1----:R0:W-:Y:S01]  /*b400*/  @P0 ST.E.128 desc[UR60][R30.64], R12 ;  /* 0x0000000c1e000985 */ /* 0x0021e2000c101d3c */
[----:B------:R-:W-:-:S03]  /*b410*/  ISETP.NE.AND P0, PT, R10, RZ, PT ;  /* 0x000000ff0a00720c */ /* 0x000fc60003f05270 */
[----:B------:R-:W1:Y:S01]  /*b420*/  @P5 LDS.128 R12, [R11+0x5000] ;  /* 0x005000000b0c5984 */ /* 0x000e620000000c00 */
[----:B0-----:R-:W-:-:S05]  /*b430*/  @P5 IMAD.WIDE R30, R33, 0x2, R28 ;  /* 0x00000002211e5825 */ /* 0x001fca00078e021c */
[----:B-1----:R-:W-:Y:S04]  /*b440*/  @P5 ST.E.128 desc[UR60][R30.64], R12 ;  /* 0x0000000c1e005985 */ /* 0x002fe8000c101d3c */
[C---:B------:R-:W-:Y:S01]  /*b450*/  @P0 LEA R28, P5, R22.reuse, R28, 0x1 ;  /* 0x0000001c161c0211 */ /* 0x040fe200078a08ff */
[----:B------:R-:W0:Y:S03]  /*b460*/  @P0 LDS.128 R12, [R34+0x5000] ;  /* 0x00500000220c0984 */ /* 0x000e260000000c00 */
[----:B------:R-:W-:-:S05]  /*b470*/  @P0 LEA.HI.X R29, R22, R29, R173, 0x1, P5 ;  /* 0x0000001d161d0211 */ /* 0x000fca00028f0cad */
[----:B0-----:R2:W-:Y:S04]  /*b480*/  @P0 ST.E.128 desc[UR60][R28.64], R12 ;  /* 0x0000000c1c000985 */ /* 0x0015e8000c101d3c */
.L_x_1669:
[----:B------:R-:W-:Y:S05]  /*b490*/  BSYNC B0 ;  /* 0x0000000000007941 */ /* 0x000fea0003800000 */
.L_x_1668:
[----:B------:R-:W-:Y:S01]  /*b4a0*/  @!PT LDS RZ, [RZ] ;  /* 0x00000000fffff984 */ /* 0x000fe20000000800 */
[----:B------:R-:W-:Y:S01]  /*b4b0*/  @!PT LDS RZ, [RZ] ;  /* 0x00000000fffff984 */ /* 0x000fe20000000800 */
[----:B------:R-:W-:Y:S01]  /*b4c0*/  @!PT LDS RZ, [RZ] ;  /* 0x00000000fffff984 */ /* 0x000fe20000000800 */
[----:B------:R-:W-:Y:S01]  /*b4d0*/  @!PT LDS RZ, [RZ] ;  /* 0x00000000fffff984 */ /* 0x000fe20000000800 */
[----:B------:R5:W-:Y:S06]  /*b4e0*/  MEMBAR.ALL.CTA ;  /* 0x0000000000007992 */ /* 0x000bec0000008000 */
[----:B-----5:R-:W5:Y:S01]  /*b4f0*/  FENCE.VIEW.ASYNC.S ;  /* 0x00000000000073c6 */ /* 0x020f620000000000 */
[----:B---3--:R-:W-:Y:S01]  /*b500*/  @!P4 VIADD R86, R86, 0x2a8c0 ;  /* 0x0002a8c05656c836 */ /* 0x008fe20000000000 */
[----:B-----5:R3:W-:Y:S01]  /*b510*/  BAR.SYNC.DEFER_BLOCKING R194, 0x80 ;  /* 0x000200c20000751d */ /* 0x0207e20000010000 */
[----:B------:R-:W-:Y:S01]  /*b520*/  ISETP.NE.AND P5, PT, R122, RZ, PT ;  /* 0x000000ff7a00720c */ /* 0x000fe20003fa5270 */
[----:B------:R-:W-:-:S02]  /*b530*/  VIADD R17, R17, 0x1 ;  /* 0x0000000111117836 */ /* 0x000fc40000000000 */
[----:B------:R-:W-:Y:S02]  /*b540*/  @!P4 PRMT R86, RZ, 0x654, R86 ;  /* 0x00000654ff56c816 */ /* 0x000fe40000000056 */
[----:B------:R-:W-:Y:S02]  /*b550*/  PLOP3.LUT P0, PT, PT, PT, PT, 0x8, 0x0 ;  /* 0x000000000000781c */ /* 0x000fe40003f0e170 */
[----:B------:R3:W-:Y:S01]  /*b560*/  @!P4 SYNCS.ARRIVE.TRANS64.RED.A1T0 RZ, [R86+URZ], RZ ;  /* 0x000000ff56ffc9a7 */ /* 0x0007e2000810043f */
[----:B------:R-:W-:-:S04]  /*b570*/  ISETP.NE.AND P4, PT, R17, 0x2, PT ;  /* 0x000000021100780c */ /* 0x000fc80003f85270 */
[----:B--2---:R-:W-:Y:S02]  /*b580*/  SEL R12, RZ, 0x1, P4 ;  /* 0x00000001ff0c7807 */ /* 0x004fe40002000000 */
[----:B------:R-:W-:Y:S02]  /*b590*/  SEL R17, R17, RZ, P4 ;  /* 0x000000ff11117207 */ /* 0x000fe40002000000 */
[----:B------:R-:W-:Y:S01]  /*b5a0*/  LOP3.LUT R175, R175, R12, RZ, 0x3c, !PT ;  /* 0x0000000cafaf7212 */ /* 0x000fe200078e3cff */
[----:B---3--:R-:W-:Y:S06]  /*b5b0*/  @P5 BRA `(.L_x_1670) ;  /* 0xffffff7800045947 */ /* 0x008fec000383ffff */
.L_x_1560:
[----:B------:R-:W2:Y:S01]  /*b5c0*/  LDC R0, c[0x0][0x448] ;  /* 0x00011200ff007b82 */ /* 0x000ea20000000800 */
[----:B------:R-:W-:Y:S01]  /*b5d0*/  IADD3 R7, R166, 0x1, -R165 ;  /* 0x00000001a6077810 */ /* 0x000fe20007ffe8a5 */
[----:B------:R-:W-:Y:S06]  /*b5e0*/  BSSY B0, `(.L_x_1671) ;  /* 0x000000d000007945 */ /* 0x000fec0003800000 */
[----:B------:R-:W3:Y:S01]  /*b5f0*/  LDC.64 R4, c[0x0][0x9e0] ;  /* 0x00027800ff047b82 */ /* 0x000ee20000000a00 */
[----:B--2---:R-:W-:Y:S01]  /*b600*/  ISETP.NE.AND P1, PT, R0, 0x1, PT ;  /* 0x000000010000780c */ /* 0x004fe20003f25270 */
[----:B------:R-:W-:Y:S01]  /*b610*/  VIADD R0, R188, 0x7f ;  /* 0x0000007fbc007836 */ /* 0x000fe20000000000 */
[----:B---3--:R-:W-:-:S11]  /*b620*/  ISETP.GE.AND P2, PT, R5, 0x1, PT ;  /* 0x000000010500780c */ /* 0x008fd60003f46270 */
[----:B------:R-:W2:Y:S08]  /*b630*/  @P1 LDC R3, c[0x0][0x44c] ;  /* 0x00011300ff031b82 */ /* 0x000eb00000000800 */
[----:B------:R-:W3:Y:S01]  /*b640*/  @P1 LDC R6, c[0x0][0x450] ;  /* 0x00011400ff061b82 */ /* 0x000ee20000000800 */
[----:B--2---:R-:W-:-:S05]  /*b650*/  @P1 IMAD.HI.U32 R3, R0, R3, RZ ;  /* 0x0000000300031227 */ /* 0x004fca00078e00ff */
[----:B---3--:R-:W-:-:S05]  /*b660*/  @P1 SHF.R.U32.HI R0, RZ, R6, R3 ;  /* 0x00000006ff001219 */ /* 0x008fca0000011603 */
[----:B------:R-:W-:Y:S01]  /*b670*/  IMAD.IADD R3, R7, 0x1, R0 ;  /* 0x0000000107037824 */ /* 0x000fe200078e0200 */
[----:B------:R-:W-:Y:S06]  /*b680*/  @P0 BRA `(.L_x_1672) ;  /* 0x0000000000080947 */ /* 0x000fec0003800000 */
[----:B------:R-:W2:Y:S02]  /*b690*/  FENCE.VIEW.ASYNC.G ;  /* 0x00000000000073c6 */ /* 0x000ea40000000100 */
[----:B--2---:R-:W-:Y:S06]  /*b6a0*/  BAR.ARV 0xc, 0x180 ;  /* 0x0306000000007b1d */ /* 0x004fec0000002000 */
.L_x_1672:
[----:B------:R-:W-:Y:S05]  /*b6b0*/  BSYNC B0 ;  /* 0x0000000000007941 */ /* 0x000fea0003800000 */
.L_x_1671:
        /* <DEDUP_REMOVED lines=8> */
[----:B------:R-:W2:Y:S02]  /*b740*/  @P0 LDC.64 R6, c[0x0][0x9e8] ;  /* 0x00027a00ff060b82 */ /* 0x000ea40000000a00 */
[----:B--2---:R-:W-:-:S05]  /*b750*/  @P0 IMAD.HI.U32 R0, R3, R6, RZ ;  /* 0x0000000603000227 */ /* 0x004fca00078e00ff */
[----:B------:R-:W-:-:S04]  /*b760*/  @P0 SHF.R.U32.HI R3, RZ, R7, R0 ;  /* 0x00000007ff030219 */ /* 0x000fc80000011600 */
[----:B------:R-:W-:Y:S01]  /*b770*/  LOP3.LUT R0, RZ, R3, RZ, 0x33, !PT ;  /* 0x00000003ff007212 */ /* 0x000fe200078e33ff */
[----:B------:R-:W-:Y:S06]  /*b780*/  BRA `(.L_x_1676) ;  /* 0x0000000000107947 */ /* 0x000fec0003800000 */
.L_x_1675:
[----:B------:R-:W-:-:S13]  /*b790*/  ISETP.NE.AND P0, PT, R5, 0x1, PT ;  /* 0x000000010500780c */ /* 0x000fda0003f05270 */
[----:B------:R-:W2:Y:S02]  /*b7a0*/  @P0 LDC.64 R6, c[0x0][0x9e8] ;  /* 0x00027a00ff060b82 */ /* 0x000ea40000000a00 */
[----:B--2---:R-:W-:-:S05]  /*b7b0*/  @P0 IMAD.HI.U32 R6, R0, R6, RZ ;  /* 0x0000000600060227 */ /* 0x004fca00078e00ff */
[----:B------:R-:W-:-:S07]  /*b7c0*/  @P0 SHF.R.U32.HI R0, RZ, R7, R6 ;  /* 0x00000007ff000219 */ /* 0x000fce0000011606 */
.L_x_1676:
[----:B------:R-:W-:Y:S05]  /*b7d0*/  BSYNC B0 ;  /* 0x0000000000007941 */ /* 0x000fea0003800000 */
.L_x_1674:
[----:B------:R-:W-:-:S05]  /*b7e0*/  IMAD R3, R0, R5, R5 ;  /* 0x0000000500037224 */ /* 0x000fca00078e0205 */
[----:B------:R-:W-:-:S07]  /*b7f0*/  VIMNMX R4, R4, R3, PT ;  /* 0x0000000304047248 */ /* 0x000fce0003fe0100 */
.L_x_1673:
[----:B------:R-:W2:Y:S01]  /*b800*/  @P1 LDC R3, c[0x0][0x44c] ;  /* 0x00011300ff031b82 */ /* 0x000ea20000000800 */
[----:B------:R-:W-:Y:S01]  /*b810*/  VIADD R4, R4, 0x5f ;  /* 0x0000005f04047836 */ /* 0x000fe20000000000 */
[----:B------:R-:W-:Y:S01]  /*b820*/  ULDC UR4, c[0x0][0x9dc] ;  /* 0x0002770000047ab9 */ /* 0x000fe20000000800 */
[----:B------:R-:W-:Y:S02]  /*b830*/  IMAD.MOV.U32 R0, RZ, RZ, R188 ;  /* 0x000000ffff007224 */ /* 0x000fe400078e00bc */
[----:B------:R-:W-:-:S03]  /*b840*/  IMAD.HI R4, R4, 0x2aaaaaab, RZ ;  /* 0x2aaaaaab04047827 */ /* 0x000fc600078e02ff */
[----:B------:R-:W3:Y:S01]  /*b850*/  @P1 LDC R7, c[0x0][0x450] ;  /* 0x00011400ff071b82 */ /* 0x000ee20000000800 */
[----:B--2---:R-:W-:Y:S01]  /*b860*/  @P1 IMAD.HI.U32 R6, R188, R3, RZ ;  /* 0x00000003bc061227 */ /* 0x004fe200078e00ff */
[----:B------:R-:W-:-:S04]  /*b870*/  SHF.R.U32.HI R3, RZ, 0x1f, R4 ;  /* 0x0000001fff037819 */ /* 0x000fc80000011604 */
[----:B------:R-:W-:Y:S02]  /*b880*/  LEA.HI.SX32 R4, R4, R3, 0x1c ;  /* 0x0000000304047211 */ /* 0x000fe400078fe2ff */
[----:B---3--:R-:W-:Y:S02]  /*b890*/  @P1 SHF.R.U32.HI R0, RZ, R7, R6 ;  /* 0x00000007ff001219 */ /* 0x008fe40000011606 */
        /* <DEDUP_REMOVED lines=9> */
[----:B------:R-:W2:Y:S02]  /*b930*/  @P0 LDC.64 R8, c[0x0][0x9e8] ;  /* 0x00027a00ff080b82 */ /* 0x000ea40000000a00 */
[----:B--2---:R-:W-:-:S05]  /*b940*/  @P0 IMAD.HI.U32 R0, R7, R8, RZ ;  /* 0x0000000807000227 */ /* 0x004fca00078e00ff */
[----:B------:R-:W-:-:S04]  /*b950*/  @P0 SHF.R.U32.HI R7, RZ, R9, R0 ;  /* 0x00000009ff070219 */ /* 0x000fc80000011600 */
[----:B------:R-:W-:Y:S01]  /*b960*/  LOP3.LUT R0, RZ, R7, RZ, 0x33, !PT ;  /* 0x00000007ff007212 */ /* 0x000fe200078e33ff */
[----:B------:R-:W-:Y:S06]  /*b970*/  BRA `(.L_x_1680) ;  /* 0x0000000000107947 */ /* 0x000fec0003800000 */
.L_x_1679:
[----:B------:R-:W-:-:S13]  /*b980*/  ISETP.NE.AND P0, PT, R5, 0x1, PT ;  /* 0x000000010500780c */ /* 0x000fda0003f05270 */
[----:B------:R-:W2:Y:S02]  /*b990*/  @P0 LDC.64 R6, c[0x0][0x9e8] ;  /* 0x00027a00ff060b82 */ /* 0x000ea40000000a00 */
[----:B--2---:R-:W-:-:S05]  /*b9a0*/  @P0 IMAD.HI.U32 R4, R0, R6, RZ ;  /* 0x0000000600040227 */ /* 0x004fca00078e00ff */
[----:B------:R-:W-:-:S07]  /*b9b0*/  @P0 SHF.R.U32.HI R0, RZ, R7, R4 ;  /* 0x00000007ff000219 */ /* 0x000fce0000011604 */
.L_x_1680:
[----:B------:R-:W-:Y:S05]  /*b9c0*/  BSYNC B0 ;  /* 0x0000000000007941 */ /* 0x000fea0003800000 */
.L_x_1678:
[----:B------:R-:W-:-:S05]  /*b9d0*/  IMAD R0, R0, R5, RZ ;  /* 0x0000000500007224 */ /* 0x000fca00078e02ff */
[----:B------:R-:W-:-:S07]  /*b9e0*/  VIMNMX R3, R3, R0, !PT ;  /* 0x0000000003037248 */ /* 0x000fce0007fe0100 */
.L_x_1677:
[----:B------:R-:W-:Y:S01]  /*b9f0*/  IMAD.HI R3, R3, 0x2aaaaaab, RZ ;  /* 0x2aaaaaab03037827 */ /* 0x000fe200078e02ff */
[----:B------:R-:W-:Y:S03]  /*ba00*/  BSSY B0, `(.L_x_1681) ;  /* 0x0000026000007945 */ /* 0x000fe60003800000 */
[----:B------:R-:W-:Y:S01]  /*ba10*/  IMAD.MOV.U32 R72, RZ, RZ, RZ ;  /* 0x000000ffff487224 */ /* 0x000fe200078e00ff */
[----:B------:R-:W-:-:S04]  /*ba20*/  SHF.R.U32.HI R0, RZ, 0x1f, R3 ;  /* 0x0000001fff007819 */ /* 0x000fc80000011603 */
[----:B------:R-:W-:-:S04]  /*ba30*/  LEA.HI.SX32 R0, R3, R0, 0x1c ;  /* 0x0000000003007211 */ /* 0x000fc800078fe2ff */
        /* <DEDUP_REMOVED lines=8> */
[----:B------:R-:W2:Y:S01]  /*bac0*/  I2F.RP R3, R6 ;  /* 0x0000000600037306 */ /* 0x000ea20000209400 */
[----:B------:R-:W-:Y:S02]  /*bad0*/  IABS R10, R8 ;  /* 0x00000008000a7213 */ /* 0x000fe40000000000 */
[----:B------:R-:W-:-:S05]  /*bae0*/  IMAD.IADD R0, R0, 0x1, -R201 ;  /* 0x0000000100007824 */ /* 0x000fca00078e0ac9 */
[----:B------:R-:W-:Y:S02]  /*baf0*/  IABS R9, R0 ;  /* 0x0000000000097213 */ /* 0x000fe40000000000 */
[----:B------:R-:W-:-:S04]  /*bb00*/  LOP3.LUT R0, R0, R8, RZ, 0x3c, !PT ;  /* 0x0000000800007212 */ /* 0x000fc800078e3cff */
[----:B------:R-:W-:Y:S01]  /*bb10*/  ISETP.GE.AND P2, PT, R0, RZ, PT ;  /* 0x000000ff0000720c */ /* 0x000fe20003f46270 */
[----:B--2---:R-:W2:Y:S02]  /*bb20*/  MUFU.RCP R3, R3 ;  /* 0x0000000300037308 */ /* 0x004ea40000001000 */
[----:B--2---:R-:W-:Y:S02]  /*bb30*/  VIADD R4, R3, 0xffffffe ;  /* 0x0ffffffe03047836 */ /* 0x004fe40000000000 */
[----:B------:R-:W-:-:S04]  /*bb40*/  IMAD.MOV R3, RZ, RZ, -R10 ;  /* 0x000000ffff037224 */ /* 0x000fc800078e0a0a */
[----:B------:R2:W3:Y:S02]  /*bb50*/  F2I.FTZ.U32.TRUNC.NTZ R5, R4 ;  /* 0x0000000400057305 */ /* 0x0004e4000021f000 */
[----:B--2---:R-:W-:Y:S02]  /*bb60*/  IMAD.MOV.U32 R4, RZ, RZ, RZ ;  /* 0x000000ffff047224 */ /* 0x004fe400078e00ff */
[----:B---3--:R-:W-:-:S04]  /*bb70*/  IMAD.MOV R7, RZ, RZ, -R5 ;  /* 0x000000ffff077224 */ /* 0x008fc800078e0a05 */
        /* <DEDUP_REMOVED lines=14> */
.L_x_1682:
[----:B------:R-:W-:Y:S05]  /*bc60*/  BSYNC B0 ;  /* 0x0000000000007941 */ /* 0x000fea0003800000 */
.L_x_1681:
[-C--:B------:R-:W-:Y:S01]  /*bc70*/  IMAD R201, R210, R72.reuse, R201 ;  /* 0x00000048d2c97224 */ /* 0x080fe200078e02c9 */
[----:B------:R-:W-:Y:S01]  /*bc80*/  PLOP3.LUT P0, PT, PT, PT, PT, 0x80, 0x0 ;  /* 0x000000000000781c */ /* 0x000fe20003f0f070 */
[----:B------:R-:W-:Y:S01]  /*bc90*/  IMAD.MOV.U32 R20, RZ, RZ, RZ ;  /* 0x000000ffff147224 */ /* 0x000fe200078e00ff */
        /* <DEDUP_REMOVED lines=36> */
[----:B------:R-:W2:Y:S04]  /*bee0*/  LDL R3, [R1+0x4c] ;  /* 0x00004c0001037983 */ /* 0x000ea80000100800 */
[----:B------:R-:W3:Y:S04]  /*bef0*/  LDL R4, [R1+0x48] ;  /* 0x0000480001047983 */ /* 0x000ee80000100800 */
[----:B--2---:R-:W2:Y:S01]  /*bf00*/  SHFL.IDX PT, R0, R3, RZ, 0x1f ;  /* 0x00001fff03007589 */ /* 0x004ea200000e0000 */
[----:B---3--:R-:W-:-:S13]  /*bf10*/  R2UR UR4, R4 ;  /* 0x00000000040472ca */ /* 0x008fda00000e0000 */
[----:B------:R-:W-:Y:S01]  /*bf20*/  ULOP3.LUT UP0, URZ, UR4, 0x1bf, URZ, 0xc0, !UPT ;  /* 0x000001bf043f7892 */ /* 0x000fe2000f80c03f */
[----:B--2---:R-:W-:-:S04]  /*bf30*/  LEA.HI R3, R0, R0, RZ, 0x1 ;  /* 0x0000000000037211 */ /* 0x004fc800078f08ff */
[----:B------:R-:W-:Y:S02]  /*bf40*/  LOP3.LUT R3, R3, 0x1e, RZ, 0xc0, !PT ;  /* 0x0000001e03037812 */ /* 0x000fe400078ec0ff */
[----:B------:R-:W-:-:S03]  /*bf50*/  PLOP3.LUT P0, PT, PT, PT, UP0, 0x80, 0x0 ;  /* 0x000000000000781c */ /* 0x000fc60003f0f008 */
        /* <DEDUP_REMOVED lines=8> */
[----:B------:R-:W-:Y:S01]  /*bfe0*/  IMAD.U32 R4, RZ, RZ, UR4 ;  /* 0x00000004ff047e24 */ /* 0x000fe2000f8e00ff */
[----:B------:R2:W3:Y:S01]  /*bff0*/  LDC.64 R14, c[0x4][R0] ;  /* 0x01000000000e7b82 */ /* 0x0004e20000000a00 */
        /* <DEDUP_REMOVED lines=8> */
[----:B--2---:R-:W-:-:S07]  /*c080*/  IMAD.MOV.U32 R13, RZ, RZ, RZ ;  /* 0x000000ffff0d7224 */ /* 0x004fce00078e00ff */
[----:B------:R-:W-:-:S07]  /*c090*/  LEPC R20, `(.L_x_1684) ;  /* 0x000000001014794e */ /* 0x000fce0000000000 */
[----:B01-345:R-:W-:Y:S05]  /*c0a0*/  CALL.ABS.NOINC R14 ;  /* 0x000000000e007343 */ /* 0x03bfea0003c00000 */
.L_x_1684:
[----:B------:R-:W-:Y:S02]  /*c0b0*/  ULDC UR4, c[0x0][0x3f4] ;  /* 0x0000fd0000047ab9 */ /* 0x000fe40000000800 */
[----:B------:R-:W-:-:S13]  /*c0c0*/  ISETP.LT.AND P0, PT, RZ, UR4, PT ;  /* 0x00000004ff007c0c */ /* 0x000fda000bf01270 */
[----:B------:R-:W-:Y:S05]  /*c0d0*/  @P0 BRA `(.L_x_1685) ;  /* 0x00000000003c0947 */ /* 0x000fea0003800000 */
[----:B------:R-:W-:-:S04]  /*c0e0*/  LEA.HI R0, R208, R208, RZ, 0x1 ;  /* 0x000000d0d0007211 */ /* 0x000fc800078f08ff */
[----:B------:R-:W-:-:S05]  /*c0f0*/  LOP3.LUT R3, R0, 0xfffffffe, RZ, 0xc0, !PT ;  /* 0xfffffffe00037812 */ /* 0x000fca00078ec0ff */
[----:B------:R-:W-:-:S05]  /*c100*/  IMAD.IADD R3, R208, 0x1, -R3 ;  /* 0x00000001d0037824 */ /* 0x000fca00078e0a03 */
[----:B------:R-:W-:-:S04]  /*c110*/  SHF.L.U32 R3, R3, 0x1f, RZ ;  /* 0x0000001f03037819 */ /* 0x000fc800000006ff */
[----:B------:R2:W3:Y:S03]  /*c120*/  SYNCS.PHASECHK.TRANS64.TRYWAIT P0, [R2+URZ+0x2a800], R3 ;  /* 0x02a80003020075a7 */ /* 0x0004e6000800017f */
[----:B---3--:R-:W-:Y:S05]  /*c130*/  @!P0 NANOSLEEP.SYNCS 0x989680 ;  /* 0x009896800000895d */ /* 0x008fea0003900000 */
[----:B------:R-:W3:Y:S01]  /*c140*/  @!P0 SYNCS.PHASECHK.TRANS64 P0, [R2+URZ+0x2a800], R3 ;  /* 0x02a80003020085a7 */ /* 0x000ee2000800007f */
[----:B------:R-:W-:Y:S04]  /*c150*/  BSSY B0, `(.L_x_1686) ;  /* 0x0000006000007945 */ /* 0x000fe80003800000 */
[----:B---3--:R-:W-:Y:S05]  /*c160*/  @P0 BRA `(.L_x_1687) ;  /* 0x0000000000100947 */ /* 0x008fea0003800000 */
.L_x_1688:
[----:B---3--:R3:W0:Y:S02]  /*c170*/  SYNCS.PHASECHK.TRANS64.TRYWAIT P0, [R2+URZ+0x2a800], R3 ;  /* 0x02a80003020075a7 */ /* 0x008624000800017f */
[----:B0-----:R-:W-:Y:S05]  /*c180*/  @!P0 NANOSLEEP.SYNCS 0x989680 ;  /* 0x009896800000895d */ /* 0x001fea0003900000 */
[----:B------:R-:W0:Y:S02]  /*c190*/  @!P0 SYNCS.PHASECHK.TRANS64 P0, [R2+URZ+0x2a800], R3 ;  /* 0x02a80003020085a7 */ /* 0x000e24000800007f */
[----:B0-----:R-:W-:Y:S05]  /*c1a0*/  @!P0 BRA `(.L_x_1688) ;  /* 0xfffffffc00f08947 */ /* 0x001fea000383ffff */
.L_x_1687:
[----:B------:R-:W-:Y:S05]  /*c1b0*/  BSYNC B0 ;  /* 0x0000000000007941 */ /* 0x000fea0003800000 */
.L_x_1686:
[----:B------:R-:W-:Y:S05]  /*c1c0*/  BRA `(.L_x_1689) ;  /* 0x0000007400647947 */ /* 0x000fea0003800000 */
.L_x_1685:
[----:B------:R-:W2:Y:S01]  /*c1d0*/  LDL R0, [R1+0x48] ;  /* 0x0000480001007983 */ /* 0x000ea20000100800 */
[----:B------:R-:W-:Y:S01]  /*c1e0*/  ULDC.64 UR6, c[0x0][0x408] ;  /* 0x0001020000067ab9 */ /* 0x000fe20000000a00 */
[----:B--2---:R-:W-:Y:S02]  /*c1f0*/  R2UR UR4, R0 ;  /* 0x00000000000472ca */ /* 0x004fe400000e0000 */
[----:B-----5:R-:W-:-:S05]  /*c200*/  SHF.R.S32.HI R0, RZ, 0x1f, R140 ;  /* 0x0000001fff007819 */ /* 0x020fca000001148c */
[----:B------:R-:W-:-:S04]  /*c210*/  IMAD R5, R0, UR6, RZ ;  /* 0x0000000600057c24 */ /* 0x000fc8000f8e02ff */
[----:B------:R-:W-:Y:S02]  /*c220*/  IMAD R5, R140, UR7, R5 ;  /* 0x000000078c057c24 */ /* 0x000fe4000f8e0205 */
[----:B------:R-:W-:-:S03]  /*c230*/  ULOP3.LUT UP0, URZ, UR4, 0x3ff, URZ, 0xc0, !UPT ;  /* 0x000003ff043f7892 */ /* 0x000fc6000f80c03f */
[----:B------:R-:W-:Y:S02]  /*c240*/  ULDC.64 UR4, c[0x0][0x3f8] ;  /* 0x0000fe0000047ab9 */ /* 0x000fe40000000a00 */
[----:B------:R-:W-:Y:S01]  /*c250*/  IMAD R3, R0, UR4, RZ ;  /* 0x0000000400037c24 */ /* 0x000fe2000f8e02ff */
[----:B------:R-:W-:Y:S01]  /*c260*/  PLOP3.LUT P0, PT, PT, PT, UP0, 0x80, 0x0 ;  /* 0x000000000000781c */ /* 0x000fe20003f0f008 */
[----:B------:R-:W-:-:S04]  /*c270*/  IMAD.WIDE.U32 R24, R140, UR4, RZ ;  /* 0x000000048c187c25 */ /* 0x000fc8000f8e00ff */
[C---:B------:R-:W-:Y:S02]  /*c280*/  IMAD R3, R140.reuse, UR5, R3 ;  /* 0x000000058c037c24 */ /* 0x040fe4000f8e0203 */
[----:B------:R-:W-:-:S04]  /*c290*/  IMAD.WIDE.U32 R140, R140, UR6, RZ ;  /* 0x000000068c8c7c25 */ /* 0x000fc8000f8e00ff */
[----:B------:R-:W-:Y:S02]  /*c2a0*/  IMAD.IADD R27, R3, 0x1, R25 ;  /* 0x00000001031b7824 */ /* 0x000fe400078e0219 */
[----:B----4-:R-:W-:Y:S01]  /*c2b0*/  IMAD.IADD R29, R5, 0x1, R141 ;  /* 0x00000001051d7824 */ /* 0x010fe200078e028d */
[----:B------:R-:W-:Y:S06]  /*c2c0*/  @!P0 BRA `(.L_x_1690) ;  /* 0x0000000000408947 */ /* 0x000fec0003800000 */
[----:B------:R-:W-:Y:S01]  /*c2d0*/  MOV R14, 0x0 ;  /* 0x00000000000e7802 */ /* 0x000fe20000000f00 */
[----:B------:R-:W-:Y:S01]  /*c2e0*/  ULDC.64 UR4, c[0x4][0xf0] ;  /* 0x01003c0000047ab9 */ /* 0x000fe20000000a00 */
[----:B------:R-:W-:Y:S01]  /*c2f0*/  ULDC.64 UR6, c[0x4][0xf8] ;  /* 0x01003e0000067ab9 */ /* 0x000fe20000000a00 */
[----:B------:R-:W-:Y:S02]  /*c300*/  IMAD.U32 R4, RZ, RZ, UR4 ;  /* 0x00000004ff047e24 */ /* 0x000fe4000f8e00ff */
[----:B------:R-:W-:Y:S01]  /*c310*/  IMAD.U32 R5, RZ, RZ, UR5 ;  /* 0x00000005ff057e24 */ /* 0x000fe2000f8e00ff */
[----:B------:R-:W2:Y:S01]  /*c320*/  LDC.64 R14, c[0x4][R14] ;  /* 0x010000000e0e7b82 */ /* 0x000ea20000000a00 */
        /* <DEDUP_REMOVED lines=9> */
[----:B012---:R-:W-:Y:S05]  /*c3c0*/  CALL.ABS.NOINC R14 ;  /* 0x000000000e007343 */ /* 0x007fea0003c00000 */
.L_x_1690:
[----:B------:R-:W-:Y:S01]  /*c3d0*/  ULDC.U8 UR4, c[0x0][0x410] ;  /* 0x0001040000047ab9 */ /* 0x000fe20000000000 */
[----:B------:R-:W-:Y:S01]  /*c3e0*/  BSSY B0, `(.L_x_1691) ;  /* 0x000072f000007945 */ /* 0x000fe20003800000 */
[----:B------:R-:W-:Y:S01]  /*c3f0*/  ISETP.NE.AND P0, PT, RZ, UR4, PT ;  /* 0x00000004ff007c0c */ /* 0x000fe2000bf05270 */
[----:B------:R-:W-:-:S12]  /*c400*/  IMAD.IADD R64, R174, 0x1, R188 ;  /* 0x00000001ae407824 */ /* 0x000fd800078e02bc */
[----:B------:R-:W-:Y:S05]  /*c410*/  @!P0 BRA `(.L_x_1692) ;  /* 0x0000003800888947 */ /* 0x000fea0003800000 */
[----:B------:R-:W2:Y:S01]  /*c420*/  LDC R10, c[0x0][0x448] ;  /* 0x00011200ff0a7b82 */ /* 0x000ea20000000800 */
[----:B------:R-:W-:Y:S01]  /*c430*/  IMAD R3, R209, 0x40, R64 ;  /* 0x00000040d1037824 */ /* 0x000fe200078e0240 */
[----:B------:R-:W-:Y:S01]  /*c440*/  ULDC.64 UR4, c[0x0][0x3f8] ;  /* 0x0000fe0000047ab9 */ /* 0x000fe20000000a00 */
[----:B------:R-:W-:Y:S01]  /*c450*/  ULDC.64 UR6, c[0x0][0x408] ;  /* 0x0001020000067ab9 */ /* 0x000fe20000000a00 */
[----:B------:R-:W-:Y:S01]  /*c460*/  IMAD.MOV.U32 R4, RZ, RZ, R24 ;  /* 0x000000ffff047224 */ /* 0x000fe200078e0018 */
[----:B------:R-:W-:Y:S01]  /*c470*/  SHF.R.S32.HI R76, RZ, 0x1f, R179 ;  /* 0x0000001fff4c7819 */ /* 0x000fe200000114b3 */
[----:B------:R-:W-:Y:S01]  /*c480*/  IMAD.MOV.U32 R6, RZ, RZ, R140 ;  /* 0x000000ffff067224 */ /* 0x000fe200078e008c */
[----:B------:R-:W-:Y:S01]  /*c490*/  SHF.R.S32.HI R74, RZ, 0x1f, R177 ;  /* 0x0000001fff4a7819 */ /* 0x000fe200000114b1 */
[----:B------:R-:W-:Y:S01]  /*c4a0*/  IMAD.MOV.U32 R7, RZ, RZ, R29 ;  /* 0x000000ffff077224 */ /* 0x000fe200078e001d */
[----:B------:R-:W-:Y:S02]  /*c4b0*/  SHF.R.S32.HI R81, RZ, 0x1f, R178 ;  /* 0x0000001fff517819 */ /* 0x000fe400000114b2 */
[----:B------:R-:W-:-:S02]  /*c4c0*/  SHF.R.S32.HI R75, RZ, 0x1f, R176 ;  /* 0x0000001fff4b7819 */ /* 0x000fc400000114b0 */
[----:B------:R-:W-:Y:S02]  /*c4d0*/  SHF.R.S32.HI R69, RZ, 0x1f, R180 ;  /* 0x0000001fff457819 */ /* 0x000fe400000114b4 */
[----:B--2---:R-:W-:-:S13]  /*c4e0*/  ISETP.NE.AND P0, PT, R10, 0x1, PT ;  /* 0x000000010a00780c */ /* 0x004fda0003f05270 */
[----:B------:R-:W2:Y:S08]  /*c4f0*/  @P0 LDC R0, c[0x0][0x44c] ;  /* 0x00011300ff000b82 */ /* 0x000eb00000000800 */
[----:B------:R-:W3:Y:S01]  /*c500*/  @P0 LDC R5, c[0x0][0x450] ;  /* 0x00011400ff050b82 */ /* 0x000ee20000000800 */
[----:B--2---:R-:W-:-:S05]  /*c510*/  @P0 IMAD.HI.U32 R0, R3, R0, RZ ;  /* 0x0000000003000227 */ /* 0x004fca00078e00ff */
[----:B---3--:R-:W-:Y:S01]  /*c520*/  @P0 SHF.R.U32.HI R3, RZ, R5, R0 ;  /* 0x00000005ff030219 */ /* 0x008fe20000011600 */
[----:B------:R-:W-:-:S03]  /*c530*/  IMAD.MOV.U32 R5, RZ, RZ, R27 ;  /* 0x000000ffff057224 */ /* 0x000fc600078e001b */
[----:B------:R-:W-:Y:S01]  /*c540*/  SHF.R.S32.HI R0, RZ, 0x1f, R3 ;  /* 0x0000001fff007819 */ /* 0x000fe20000011403 */
[----:B------:R-:W-:-:S04]  /*c550*/  IMAD.WIDE.U32 R4, R3, UR4, R4 ;  /* 0x0000000403047c25 */ /* 0x000fc8000f8e0004 */
[C---:B------:R-:W-:Y:S02]  /*c560*/  IMAD R8, R0.reuse, UR4, RZ ;  /* 0x0000000400087c24 */ /* 0x040fe4000f8e02ff */
[----:B------:R-:W-:Y:S02]  /*c570*/  IMAD R0, R0, UR6, RZ ;  /* 0x0000000600007c24 */ /* 0x000fe4000f8e02ff */
[C---:B------:R-:W-:Y:S01]  /*c580*/  IMAD R9, R3.reuse, UR5, R8 ;  /* 0x0000000503097c24 */ /* 0x040fe2000f8e0208 */
[----:B------:R-:W-:Y:S01]  /*c590*/  ULDC.64 UR4, c[0x0][0x3e8] ;  /* 0x0000fa0000047ab9 */ /* 0x000fe20000000a00 */
[C---:B------:R-:W-:Y:S01]  /*c5a0*/  IMAD.WIDE.U32 R6, R3.reuse, UR6, R6 ;  /* 0x0000000603067c25 */ /* 0x040fe2000f8e0006 */
[----:B------:R-:W-:Y:S01]  /*c5b0*/  LEA R63, P0, R4, UR4, 0x1 ;  /* 0x00000004043f7c11 */ /* 0x000fe2000f8008ff */
[----:B------:R-:W-:Y:S02]  /*c5c0*/  UMOV UR4, 0xffffffff ;  /* 0xffffffff00047882 */ /* 0x000fe40000000000 */
[----:B------:R-:W-:Y:S01]  /*c5d0*/  IMAD R3, R3, UR7, R0 ;  /* 0x0000000703037c24 */ /* 0x000fe2000f8e0200 */
[----:B------:R-:W-:Y:S01]  /*c5e0*/  ULDC.64 UR6, c[0x0][0x400] ;  /* 0x0001000000067ab9 */ /* 0x000fe20000000a00 */
[----:B------:R-:W-:Y:S01]  /*c5f0*/  IMAD.IADD R5, R5, 0x1, R9 ;  /* 0x0000000105057824 */ /* 0x000fe200078e0209 */
[----:B------:R-:W-:Y:S01]  /*c600*/  LEA R65, P1, R6, UR6, 0x1 ;  /* 0x0000000606417c11 */ /* 0x000fe2000f8208ff */
[----:B------:R-:W-:-:S03]  /*c610*/  IMAD.IADD R3, R7, 0x1, R3 ;  /* 0x0000000107037824 */ /* 0x000fc600078e0203 */
[----:B------:R-:W-:Y:S02]  /*c620*/  LEA.HI.X R62, R4, UR5, R5, 0x1, P0 ;  /* 0x00000005043e7c11 */ /* 0x000fe400080f0c05 */
[----:B------:R-:W-:Y:S01]  /*c630*/  LEA.HI.X R0, R6, UR7, R3, 0x1, P1 ;  /* 0x0000000706007c11 */ /* 0x000fe200088f0c03 */
[----:B------:R-:W-:Y:S06]  /*c640*/  BRA.DIV UR4, `(.L_x_1693) ;  /* 0x0000020a042c7947 */ /* 0x000fec000b800000 */
[----:B------:R2:W3:Y:S04]  /*c650*/  SHFL.IDX PT, R3, R62, RZ, 0x1c1f ;  /* 0x001c1fff3e037589 */ /* 0x0004e800000e0000 */
[----:B------:R2:W4:Y:S04]  /*c660*/  SHFL.IDX PT, R6, R63, RZ, 0x1c1f ;  /* 0x001c1fff3f067589 */ /* 0x00052800000e0000 */
[----:B------:R2:W0:Y:S04]  /*c670*/  SHFL.IDX PT, R9, R0, RZ, 0x1c1f ;  /* 0x001c1fff00097589 */ /* 0x00042800000e0000 */
[----:B------:R2:W0:Y:S02]  /*c680*/  SHFL.IDX PT, R8, R65, RZ, 0x1c1f ;  /* 0x001c1fff41087589 */ /* 0x00042400000e0000 */
.L_x_2029:
[----:B------:R-:W-:Y:S01]  /*c690*/  IMAD R67, R165, R10, RZ ;  /* 0x0000000aa5437224 */ /* 0x000fe200078e02ff */
        /* <DEDUP_REMOVED lines=15> */
[----:B------:R-:W-:Y:S01]  /*c790*/  ULDC UR4, c[0x0][0x3f4] ;  /* 0x0000fd0000047ab9 */ /* 0x000fe20000000800 */
[----:B------:R-:W-:Y:S02]  /*c7a0*/  CS2R R60, SRZ ;  /* 0x00000000003c7805 */ /* 0x000fe4000001ff00 */
[----:B------:R-:W-:Y:S02]  /*c7b0*/  ISETP.GE.AND P3, PT, R179, UR4, PT ;  /* 0x00000004b3007c0c */ /* 0x000fe4000bf66270 */
[----:B------:R-:W-:Y:S02]  /*c7c0*/  CS2R R58, SRZ ;  /* 0x00000000003a7805 */ /* 0x000fe4000001ff00 */
[----:B------:R-:W-:Y:S02]  /*c7d0*/  ISETP.GE.AND P2, PT, R177, UR4, PT ;  /* 0x00000004b1007c0c */ /* 0x000fe4000bf46270 */
[----:B------:R-:W-:Y:S02]  /*c7e0*/  ISETP.GE.AND P1, PT, R178, UR4, PT ;  /* 0x00000004b2007c0c */ /* 0x000fe4000bf26270 */
[----:B------:R-:W-:-:S02]  /*c7f0*/  ISETP.GE.AND P0, PT, R176, UR4, PT ;  /* 0x00000004b0007c0c */ /* 0x000fc4000bf06270 */
[----:B------:R-:W-:-:S03]  /*c800*/  ISETP.GE.AND P4, PT, R162, UR4, PT ;  /* 0x00000004a2007c0c */ /* 0x000fc6000bf86270 */
[C---:B------:R-:W-:Y:S01]  /*c810*/  @!P3 IMAD.SHL.U32 R27, R179.reuse, 0x2, RZ ;  /* 0x00000002b31bb824 */ /* 0x040fe200078e00ff */
[----:B------:R-:W-:-:S03]  /*c820*/  @!P3 SHF.L.U64.HI R4, R179, 0x1, R76 ;  /* 0x00000001b304b819 */ /* 0x000fc6000001024c */
[C---:B------:R-:W-:Y:S01]  /*c830*/  @!P2 IMAD.SHL.U32 R21, R177.reuse, 0x2, RZ ;  /* 0x00000002b115a824 */ /* 0x040fe200078e00ff */
[----:B------:R-:W-:Y:S01]  /*c840*/  @!P2 SHF.L.U64.HI R10, R177, 0x1, R74 ;  /* 0x00000001b10aa819 */ /* 0x000fe2000001024a */
[----:B------:R-:W-:Y:S01]  /*c850*/  @!P1 IMAD.SHL.U32 R13, R178, 0x2, RZ ;  /* 0x00000002b20d9824 */ /* 0x000fe200078e00ff */
[-C--:B-1--4-:R-:W-:Y:S01]  /*c860*/  @!P3 IADD3 R28, P6, R6, R27.reuse, RZ ;  /* 0x0000001b061cb210 */ /* 0x092fe20007fde0ff */
[----:B------:R-:W-:Y:S01]  /*c870*/  @!P0 IMAD.SHL.U32 R35, R176, 0x2, RZ ;  /* 0x00000002b0238824 */ /* 0x000fe200078e00ff */
[----:B0-----:R-:W-:Y:S01]  /*c880*/  @!P3 IADD3 R26, P5, R8, R27, RZ ;  /* 0x0000001b081ab210 */ /* 0x001fe20007fbe0ff */
[----:B------:R-:W-:Y:S01]  /*c890*/  @!P4 IMAD.MOV.U32 R5, RZ, RZ, R9 ;  /* 0x000000ffff05c224 */ /* 0x000fe200078e0009 */
[----:B------:R-:W-:Y:S01]  /*c8a0*/  @!P0 SHF.L.U64.HI R36, R176, 0x1, R75 ;  /* 0x00000001b0248819 */ /* 0x000fe2000001024b */
[--C-:B---3--:R-:W-:Y:S01]  /*c8b0*/  @!P3 IMAD.X R29, R3, 0x1, R4.reuse, P6 ;  /* 0x00000001031db824 */ /* 0x108fe200030e0604 */
[-C--:B------:R-:W-:Y:S01]  /*c8c0*/  @!P2 IADD3 R24, P6, R6, R21.reuse, RZ ;  /* 0x000000150618a210 */ /* 0x080fe20007fde0ff */
[----:B------:R-:W-:Y:S01]  /*c8d0*/  @!P3 IMAD.X R27, R9, 0x1, R4, P5 ;  /* 0x00000001091bb824 */ /* 0x000fe200028e0604 */
[----:B------:R-:W-:Y:S01]  /*c8e0*/  @!P2 IADD3 R20, P5, R8, R21, RZ ;  /* 0x000000150814a210 */ /* 0x000fe20007fbe0ff */
[----:B------:R-:W-:Y:S01]  /*c8f0*/  @!P4 IMAD.MOV.U32 R7, RZ, RZ, R3 ;  /* 0x000000ffff07c224 */ /* 0x000fe200078e0003 */
[----:B------:R-:W-:Y:S01]  /*c900*/  @!P1 SHF.L.U64.HI R4, R178, 0x1, R81 ;  /* 0x00000001b2049819 */ /* 0x000fe20000010251 */
[--C-:B------:R-:W-:Y:S01]  /*c910*/  @!P2 IMAD.X R25, R3, 0x1, R10.reuse, P6 ;  /* 0x000000010319a824 */ /* 0x100fe200030e060a */
[----:B------:R-:W-:Y:S01]  /*c920*/  @!P1 IADD3 R14, P6, R6, R13, RZ ;  /* 0x0000000d060e9210 */ /* 0x000fe20007fde0ff */
[----:B------:R-:W-:Y:S01]  /*c930*/  @!P2 IMAD.X R21, R9, 0x1, R10, P5 ;  /* 0x000000010915a824 */ /* 0x000fe200028e060a */
[----:B------:R-:W-:Y:S01]  /*c940*/  ISETP.GE.AND P5, PT, R180, UR4, PT ;  /* 0x00000004b4007c0c */ /* 0x000fe2000bfa6270 */
[----:B------:R-:W-:-:S04]  /*c950*/  @!P4 IMAD.WIDE R32, R162, 0x2, R6 ;  /* 0x00000002a220c825 */ /* 0x000fc800078e0206 */
[--C-:B------:R-:W-:Y:S01]  /*c960*/  @!P1 IMAD.X R15, R3, 0x1, R4.reuse, P6 ;  /* 0x00000001030f9824 */ /* 0x100fe200030e0604 */
[----:B------:R-:W-:Y:S01]  /*c970*/  @!P1 IADD3 R12, P6, R8, R13, RZ ;  /* 0x0000000d080c9210 */ /* 0x000fe20007fde0ff */
[----:B------:R0:W5:Y:S04]  /*c980*/  @!P4 LD.E.64 R60, desc[UR60][R32.64] ;  /* 0x0000003c203cc980 */ /* 0x000168000c101b00 */
[----:B------:R-:W-:Y:S01]  /*c990*/  @!P1 IMAD.X R13, R9, 0x1, R4, P6 ;  /* 0x00000001090d9824 */ /* 0x000fe200030e0604 */
[----:B------:R-:W-:Y:S01]  /*c9a0*/  @!P0 IADD3 R10, P6, R6, R35, RZ ;  /* 0x00000023060a8210 */ /* 0x000fe20007fde0ff */
[----:B------:R-:W-:Y:S02]  /*c9b0*/  @!P4 IMAD.MOV.U32 R4, RZ, RZ, R8 ;  /* 0x000000ffff04c224 */ /* 0x000fe400078e0008 */
[----:B------:R-:W-:-:S02]  /*c9c0*/  @!P5 IMAD.SHL.U32 R7, R180, 0x2, RZ ;  /* 0x00000002b407d824 */ /* 0x000fc400078e00ff */
[----:B------:R-:W-:-:S04]  /*c9d0*/  @!P4 IMAD.WIDE R30, R162, 0x2, R4 ;  /* 0x00000002a21ec825 */ /* 0x000fc800078e0204 */
[--C-:B------:R-:W-:Y:S01]  /*c9e0*/  @!P0 IMAD.X R11, R3, 0x1, R36.reuse, P6 ;  /* 0x00000001030b8824 */ /* 0x100fe200030e0624 */
[----:B------:R-:W-:Y:S01]  /*c9f0*/  @!P0 IADD3 R4, P6, R8, R35, RZ ;  /* 0x0000002308048210 */ /* 0x000fe20007fde0ff */
[----:B------:R0:W5:Y:S01]  /*ca00*/  @!P4 LD.E.64 R58, desc[UR60][R30.64] ;  /* 0x0000003c1e3ac980 */ /* 0x000162000c101b00 */
[----:B------:R-:W-:Y:S02]  /*ca10*/  @!P5 SHF.L.U64.HI R34, R180, 0x1, R69 ;  /* 0x00000001b422d819 */ /* 0x000fe40000010245 */
[-C--:B------:R-:W-:Y:S01]  /*ca20*/  @!P5 IADD3 R6, P4, R6, R7.reuse, RZ ;  /* 0x000000070606d210 */ /* 0x080fe20007f9e0ff */
[----:B------:R-:W-:Y:S01]  /*ca30*/  @!P0 IMAD.X R5, R9, 0x1, R36, P6 ;  /* 0x0000000109058824 */ /* 0x000fe200030e0624 */
[----:B------:R-:W-:Y:S02]  /*ca40*/  @!P5 IADD3 R8, P6, R8, R7, RZ ;  /* 0x000000070808d210 */ /* 0x000fe40007fde0ff */
[----:B------:R-:W-:Y:S02]  /*ca50*/  CS2R R56, SRZ ;  /* 0x0000000000387805 */ /* 0x000fe4000001ff00 */
[----:B------:R-:W-:Y:S01]  /*ca60*/  CS2R R54, SRZ ;  /* 0x0000000000367805 */ /* 0x000fe2000001ff00 */
[--C-:B------:R-:W-:Y:S01]  /*ca70*/  @!P5 IMAD.X R7, R3, 0x1, R34.reuse, P4 ;  /* 0x000000010307d824 */ /* 0x100fe200020e0622 */
[----:B------:R-:W-:Y:S01]  /*ca80*/  CS2R R52, SRZ ;  /* 0x0000000000347805 */ /* 0x000fe2000001ff00 */
[----:B------:R-:W-:Y:S01]  /*ca90*/  @!P5 IMAD.X R9, R9, 0x1, R34, P6 ;  /* 0x000000010909d824 */ /* 0x000fe200030e0622 */
[----:B------:R-:W-:-:S02]  /*caa0*/  CS2R R50, SRZ ;  /* 0x0000000000327805 */ /* 0x000fc4000001ff00 */
[----:B------:R-:W-:Y:S02]  /*cab0*/  CS2R R48, SRZ ;  /* 0x0000000000307805 */ /* 0x000fe4000001ff00 */
[----:B------:R-:W-:Y:S02]  /*cac0*/  CS2R R46, SRZ ;  /* 0x00000000002e7805 */ /* 0x000fe4000001ff00 */
[----:B------:R-:W-:Y:S02]  /*cad0*/  CS2R R44, SRZ ;  /* 0x00000000002c7805 */ /* 0x000fe4000001ff00 */
[----:B------:R-:W-:Y:S02]  /*cae0*/  CS2R R42, SRZ ;  /* 0x00000000002a7805 */ /* 0x000fe4000001ff00 */
[----:B------:R-:W-:Y:S02]  /*caf0*/  CS2R R34, SRZ ;  /* 0x0000000000227805 */ /* 0x000fe4000001ff00 */
[----:B------:R-:W-:Y:S01]  /*cb00*/  CS2R R36, SRZ ;  /* 0x0000000000247805 */ /* 0x000fe2000001ff00 */
[----:B------:R0:W5:Y:S04]  /*cb10*/  @!P3 LD.E.64 R56, desc[UR60][R28.64] ;  /* 0x0000003c1c38b980 */ /* 0x000168000c101b00 */
        /* <DEDUP_REMOVED lines=8> */
[----:B------:R0:W5:Y:S02]  /*cba0*/  @!P5 LD.E.64 R36, desc[UR60][R8.64] ;  /* 0x0000003c0824d980 */ /* 0x000164000c101b00 */
.L_x_1695:
[----:B------:R-:W-:Y:S05]  /*cbb0*/  BSYNC B1 ;  /* 0x0000000000017941 */ /* 0x000fea0003800000 */
.L_x_1694:
[----:B---3-5:R-:W-:Y:S01]  /*cbc0*/  IMAD.MOV.U32 R3, RZ, RZ, R36 ;  /* 0x000000ffff037224 */ /* 0x028fe200078e0024 */
[----:B------:R-:W-:Y:S01]  /*cbd0*/  UMOV UR4, 0xffffffff ;  /* 0xffffffff00047882 */ /* 0x000fe20000000000 */
[----:B0-----:R-:W-:Y:S01]  /*cbe0*/  IMAD.MOV.U32 R4, RZ, RZ, R37 ;  /* 0x000000ffff047224 */ /* 0x001fe200078e0025 */
[----:B------:R-:W-:Y:S01]  /*cbf0*/  CS2R R20, SRZ ;  /* 0x0000000000147805 */ /* 0x000fe2000001ff00 */
[----:B------:R-:W-:Y:S01]  /*cc00*/  IMAD.MOV.U32 R5, RZ, RZ, R42 ;  /* 0x000000ffff057224 */ /* 0x000fe200078e002a */
[----:B------:R-:W-:Y:S01]  /*cc10*/  PRMT R73, R3, 0x7610, R73 ;  /* 0x0000761003497816 */ /* 0x000fe20000000049 */
[----:B----4-:R-:W-:Y:S01]  /*cc20*/  IMAD.MOV.U32 R6, RZ, RZ, R43 ;  /* 0x000000ffff067224 */ /* 0x010fe200078e002b */
        /* <DEDUP_REMOVED lines=41> */
[----:B------:R-:W-:Y:S02]  /*cec0*/  PRMT R70, R5, 0x7610, R70 ;  /* 0x0000761005467816 */ /* 0x000fe40000000046 */
[----:B------:R-:W-:Y:S01]  /*ced0*/  PRMT R66, R6, 0x7610, R66 ;  /* 0x0000761006427816 */ /* 0x000fe20000000042 */
[----:B------:R-:W-:Y:S06]  /*cee0*/  BRA.DIV UR4, `(.L_x_1696) ;  /* 0x0000020204787947 */ /* 0x000fec000b800000 */
[----:B--2---:R-:W0:Y:S04]  /*cef0*/  SHFL.IDX PT, R62, R62, 0x1, 0x1c1f ;  /* 0x003c1f003e3e7f89 */ /* 0x004e2800000e0000 */
[----:B------:R-:W2:Y:S04]  /*cf00*/  SHFL.IDX PT, R63, R63, 0x1, 0x1c1f ;  /* 0x003c1f003f3f7f89 */ /* 0x000ea800000e0000 */
[----:B------:R-:W3:Y:S04]  /*cf10*/  SHFL.IDX PT, R0, R0, 0x1, 0x1c1f ;  /* 0x003c1f0000007f89 */ /* 0x000ee800000e0000 */
[----:B------:R-:W4:Y:S02]  /*cf20*/  SHFL.IDX PT, R65, R65, 0x1, 0x1c1f ;  /* 0x003c1f0041417f89 */ /* 0x000f2400000e0000 */
.L_x_2035:
[----:B------:R-:W-:Y:S01]  /*cf30*/  VIADD R64, R64, 0x40 ;  /* 0x0000004040407836 */ /* 0x000fe20000000000 */
[----:B------:R-:W-:Y:S01]  /*cf40*/  LOP3.LUT R3, R185, 0x18, R18, 0xf8, !PT ;  /* 0x00000018b9037812 */ /* 0x000fe200078ef812 */
[----:B------:R-:W-:Y:S01]  /*cf50*/  BSSY B1, `(.L_x_1697) ;  /* 0x0000055000017945 */ /* 0x000fe20003800000 */
[----:B------:R-:W-:Y:S02]  /*cf60*/  LOP3.LUT P0, RZ, R227, 0x4, RZ, 0xc0, !PT ;  /* 0x00000004e3ff7812 */ /* 0x000fe4000780c0ff */
[----:B------:R-:W-:Y:S02]  /*cf70*/  CS2R R30, SRZ ;  /* 0x00000000001e7805 */ /* 0x000fe4000001ff00 */
[----:B------:R-:W-:Y:S02]  /*cf80*/  ISETP.GE.AND P1, PT, R64, R67, PT ;  /* 0x000000434000720c */ /* 0x000fe40003f26270 */
[----:B------:R-:W-:Y:S02]  /*cf90*/  CS2R R38, SRZ ;  /* 0x0000000000267805 */ /* 0x000fe4000001ff00 */
[----:B------:R-:W-:-:S02]  /*cfa0*/  LOP3.LUT R4, R3, R186, RZ, 0x3c, !PT ;  /* 0x000000ba03047212 */ /* 0x000fc400078e3cff */
[----:B------:R-:W-:Y:S02]  /*cfb0*/  CS2R R24, SRZ ;  /* 0x0000000000187805 */ /* 0x000fe4000001ff00 */
[----:B------:R-:W-:Y:S02]  /*cfc0*/  CS2R R12, SRZ ;  /* 0x00000000000c7805 */ /* 0x000fe4000001ff00 */
[----:B------:R-:W-:Y:S02]  /*cfd0*/  CS2R R8, SRZ ;  /* 0x0000000000087805 */ /* 0x000fe4000001ff00 */
[----:B------:R-:W-:Y:S01]  /*cfe0*/  CS2R R40, SRZ ;  /* 0x0000000000287805 */ /* 0x000fe2000001ff00 */
[----:B------:R-:W-:Y:S01]  /*cff0*/  IMAD.IADD R3, R187, 0x1, R4 ;  /* 0x00000001bb037824 */ /* 0x000fe200078e0204 */
[----:B------:R-:W-:Y:S02]  /*d000*/  CS2R R32, SRZ ;  /* 0x0000000000207805 */ /* 0x000fe4000001ff00 */
[----:B-1----:R-:W-:-:S02]  /*d010*/  CS2R R28, SRZ ;  /* 0x00000000001c7805 */ /* 0x002fc4000001ff00 */
[----:B------:R-:W-:Y:S02]  /*d020*/  CS2R R26, SRZ ;  /* 0x00000000001a7805 */ /* 0x000fe4000001ff00 */
[----:B------:R-:W-:Y:S01]  /*d030*/  CS2R R14, SRZ ;  /* 0x00000000000e7805 */ /* 0x000fe2000001ff00 */
[----:B------:R-:W-:Y:S01]  /*d040*/  IMAD R3, R3, 0x2, R2 ;  /* 0x0000000203037824 */ /* 0x000fe200078e0202 */
        /* <DEDUP_REMOVED lines=8> */
[----:B------:R-:W-:-:S05]  /*d0d0*/  ISETP.GE.AND P1, PT, R176, UR4, PT ;  /* 0x00000004b0007c0c */ /* 0x000fca000bf26270 */
[C---:B------:R-:W-:Y:S01]  /*d0e0*/  @!P4 IMAD.SHL.U32 R20, R179.reuse, 0x2, RZ ;  /* 0x00000002b314c824 */ /* 0x040fe200078e00ff */
[----:B------:R-:W-:-:S03]  /*d0f0*/  @!P4 SHF.L.U64.HI R5, R179, 0x1, R76 ;  /* 0x00000001b305c819 */ /* 0x000fc6000001024c */
[C---:B------:R-:W-:Y:S01]  /*d100*/  @!P3 IMAD.SHL.U32 R14, R177.reuse, 0x2, RZ ;  /* 0x00000002b10eb824 */ /* 0x040fe200078e00ff */
[----:B------:R-:W-:Y:S01]  /*d110*/  @!P3 SHF.L.U64.HI R7, R177, 0x1, R74 ;  /* 0x00000001b107b819 */ /* 0x000fe2000001024a */
[----:B------:R-:W-:Y:S01]  /*d120*/  @!P2 IMAD.SHL.U32 R10, R178, 0x2, RZ ;  /* 0x00000002b20aa824 */ /* 0x000fe200078e00ff */
[-C--:B--2---:R-:W-:Y:S01]  /*d130*/  @!P4 IADD3 R26, P5, R63, R20.reuse, RZ ;  /* 0x000000143f1ac210 */ /* 0x084fe20007fbe0ff */
[----:B------:R-:W-:Y:S01]  /*d140*/  @!P1 IMAD.SHL.U32 R4, R176, 0x2, RZ ;  /* 0x00000002b0049824 */ /* 0x000fe200078e00ff */
[----:B----4-:R-:W-:Y:S02]  /*d150*/  @!P4 IADD3 R20, P6, R65, R20, RZ ;  /* 0x000000144114c210 */ /* 0x010fe40007fde0ff */
[----:B------:R-:W-:Y:S01]  /*d160*/  @!P2 SHF.L.U64.HI R81, R178, 0x1, R81 ;  /* 0x00000001b251a819 */ /* 0x000fe20000010251 */
[--C-:B0-----:R-:W-:Y:S01]  /*d170*/  @!P4 IMAD.X R27, R62, 0x1, R5.reuse, P5 ;  /* 0x000000013e1bc824 */ /* 0x101fe200028e0605 */
[-C--:B------:R-:W-:Y:S01]  /*d180*/  @!P3 IADD3 R24, P5, R63, R14.reuse, RZ ;  /* 0x0000000e3f18b210 */ /* 0x080fe20007fbe0ff */
[----:B---3--:R-:W-:Y:S01]  /*d190*/  @!P4 IMAD.X R21, R0, 0x1, R5, P6 ;  /* 0x000000010015c824 */ /* 0x008fe200030e0605 */
[----:B------:R-:W-:-:S02]  /*d1a0*/  @!P3 IADD3 R14, P6, R65, R14, RZ ;  /* 0x0000000e410eb210 */ /* 0x000fc40007fde0ff */
[----:B------:R-:W-:Y:S01]  /*d1b0*/  @!P1 SHF.L.U64.HI R75, R176, 0x1, R75 ;  /* 0x00000001b04b9819 */ /* 0x000fe2000001024b */
[--C-:B------:R-:W-:Y:S01]  /*d1c0*/  @!P3 IMAD.X R25, R62, 0x1, R7.reuse, P5 ;  /* 0x000000013e19b824 */ /* 0x100fe200028e0607 */
[-C--:B------:R-:W-:Y:S01]  /*d1d0*/  @!P2 IADD3 R12, P5, R63, R10.reuse, RZ ;  /* 0x0000000a3f0ca210 */ /* 0x080fe20007fbe0ff */
[----:B------:R-:W-:Y:S01]  /*d1e0*/  @!P3 IMAD.X R15, R0, 0x1, R7, P6 ;  /* 0x00000001000fb824 */ /* 0x000fe200030e0607 */
[----:B------:R-:W-:-:S03]  /*d1f0*/  @!P2 IADD3 R10, P6, R65, R10, RZ ;  /* 0x0000000a410aa210 */ /* 0x000fc60007fde0ff */
[--C-:B------:R-:W-:Y:S01]  /*d200*/  @!P2 IMAD.X R13, R62, 0x1, R81.reuse, P5 ;  /* 0x000000013e0da824 */ /* 0x100fe200028e0651 */
[----:B------:R-:W-:Y:S01]  /*d210*/  @!P1 IADD3 R8, P5, R63, R4, RZ ;  /* 0x000000043f089210 */ /* 0x000fe20007fbe0ff */
[----:B------:R-:W-:Y:S01]  /*d220*/  @!P2 IMAD.X R11, R0, 0x1, R81, P6 ;  /* 0x00000001000ba824 */ /* 0x000fe200030e0651 */
[----:B------:R-:W-:-:S03]  /*d230*/  ISETP.GE.AND P6, PT, R162, UR4, PT ;  /* 0x00000004a2007c0c */ /* 0x000fc6000bfc6270 */
[----:B------:R-:W-:Y:S01]  /*d240*/  @!P1 IMAD.X R9, R62, 0x1, R75, P5 ;  /* 0x000000013e099824 */ /* 0x000fe200028e064b */
[----:B------:R-:W-:-:S05]  /*d250*/  @!P1 IADD3 R4, P5, R65, R4, RZ ;  /* 0x0000000441049210 */ /* 0x000fca0007fbe0ff */
[----:B------:R-:W-:Y:S01]  /*d260*/  @!P1 IMAD.X R5, R0, 0x1, R75, P5 ;  /* 0x0000000100059824 */ /* 0x000fe200028e064b */
[----:B------:R-:W-:-:S03]  /*d270*/  ISETP.GE.AND P5, PT, R180, UR4, PT ;  /* 0x00000004b4007c0c */ /* 0x000fc6000bfa6270 */
[----:B------:R-:W-:Y:S02]  /*d280*/  @!P6 IMAD.MOV.U32 R28, RZ, RZ, R63 ;  /* 0x000000ffff1ce224 */ /* 0x000fe400078e003f */
[----:B------:R-:W-:Y:S02]  /*d290*/  @!P6 IMAD.MOV.U32 R29, RZ, RZ, R62 ;  /* 0x000000ffff1de224 */ /* 0x000fe400078e003e */
[----:B------:R-:W-:Y:S02]  /*d2a0*/  @!P6 IMAD.MOV.U32 R6, RZ, RZ, R65 ;  /* 0x000000ffff06e224 */ /* 0x000fe400078e0041 */
[----:B------:R-:W-:Y:S02]  /*d2b0*/  @!P6 IMAD.MOV.U32 R7, RZ, RZ, R0 ;  /* 0x000000ffff07e224 */ /* 0x000fe400078e0000 */
[----:B------:R-:W-:-:S04]  /*d2c0*/  @!P6 IMAD.WIDE R28, R162, 0x2, R28 ;  /* 0x00000002a21ce825 */ /* 0x000fc800078e021c */
[----:B------:R-:W-:Y:S01]  /*d2d0*/  @!P6 IMAD.WIDE R6, R162, 0x2, R6 ;  /* 0x00000002a206e825 */ /* 0x000fe200078e0206 */
[----:B------:R-:W5:Y:S03]  /*d2e0*/  @!P6 LD.E.64 R40, desc[UR60][R28.64] ;  /* 0x0000003c1c28e980 */ /* 0x000f66000c101b00 */
[C---:B------:R-:W-:Y:S01]  /*d2f0*/  @!P5 IMAD.SHL.U32 R30, R180.reuse, 0x2, RZ ;  /* 0x00000002b41ed824 */ /* 0x040fe200078e00ff */
[----:B------:R0:W5:Y:S01]  /*d300*/  @!P6 LD.E.64 R38, desc[UR60][R6.64] ;  /* 0x0000003c0626e980 */ /* 0x000162000c101b00 */
[----:B------:R-:W-:-:S03]  /*d310*/  @!P5 SHF.L.U64.HI R69, R180, 0x1, R69 ;  /* 0x00000001b445d819 */ /* 0x000fc60000010245 */
[----:B0-----:R-:W-:-:S05]  /*d320*/  @!P5 IADD3 R6, P6, R63, R30, RZ ;  /* 0x0000001e3f06d210 */ /* 0x001fca0007fde0ff */
[----:B------:R-:W-:Y:S01]  /*d330*/  @!P5 IMAD.X R7, R62, 0x1, R69, P6 ;  /* 0x000000013e07d824 */ /* 0x000fe200030e0645 */
[----:B------:R-:W-:Y:S02]  /*d340*/  @!P5 IADD3 R62, P6, R65, R30, RZ ;  /* 0x0000001e413ed210 */ /* 0x000fe40007fde0ff */
[----:B------:R-:W-:Y:S02]  /*d350*/  CS2R R30, SRZ ;  /* 0x00000000001e7805 */ /* 0x000fe4000001ff00 */
[----:B------:R-:W-:Y:S02]  /*d360*/  CS2R R32, SRZ ;  /* 0x0000000000207805 */ /* 0x000fe4000001ff00 */
[----:B------:R-:W-:Y:S02]  /*d370*/  CS2R R28, SRZ ;  /* 0x00000000001c7805 */ /* 0x000fe4000001ff00 */
[----:B------:R0:W5:Y:S04]  /*d380*/  @!P4 LD.E.64 R30, desc[UR60][R20.64] ;  /* 0x0000003c141ec980 */ /* 0x000168000c101b00 */
[----:B------:R1:W5:Y:S04]  /*d390*/  @!P4 LD.E.64 R32, desc[UR60][R26.64] ;  /* 0x0000003c1a20c980 */ /* 0x000368000c101b00 */
[----:B------:R2:W5:Y:S01]  /*d3a0*/  @!P3 LD.E.64 R28, desc[UR60][R24.64] ;  /* 0x0000003c181cb980 */ /* 0x000562000c101b00 */
[----:B0-----:R-:W-:-:S02]  /*d3b0*/  CS2R R20, SRZ ;  /* 0x0000000000147805 */ /* 0x001fc4000001ff00 */
[----:B-1----:R-:W-:-:S04]  /*d3c0*/  CS2R R26, SRZ ;  /* 0x00000000001a7805 */ /* 0x002fc8000001ff00 */
[----:B------:R0:W5:Y:S01]  /*d3d0*/  @!P3 LD.E.64 R20, desc[UR60][R14.64] ;  /* 0x0000003c0e14b980 */ /* 0x000162000c101b00 */
[----:B--2---:R-:W-:-:S03]  /*d3e0*/  CS2R R24, SRZ ;  /* 0x0000000000187805 */ /* 0x004fc6000001ff00 */
[----:B------:R1:W5:Y:S01]  /*d3f0*/  @!P2 LD.E.64 R26, desc[UR60][R12.64] ;  /* 0x0000003c0c1aa980 */ /* 0x000362000c101b00 */
[----:B------:R-:W-:-:S03]  /*d400*/  @!P5 IMAD.X R63, R0, 0x1, R69, P6 ;  /* 0x00000001003fd824 */ /* 0x000fc600030e0645 */
[----:B------:R2:W5:Y:S01]  /*d410*/  @!P2 LD.E.64 R24, desc[UR60][R10.64] ;  /* 0x0000003c0a18a980 */ /* 0x000562000c101b00 */
[----:B0-----:R-:W-:Y:S02]  /*d420*/  CS2R R14, SRZ ;  /* 0x00000000000e7805 */ /* 0x001fe4000001ff00 */
[----:B-1----:R-:W-:-:S04]  /*d430*/  CS2R R12, SRZ ;  /* 0x00000000000c7805 */ /* 0x002fc8000001ff00 */
[----:B------:R0:W5:Y:S01]  /*d440*/  @!P1 LD.E.64 R14, desc[UR60][R8.64] ;  /* 0x0000003c080e9980 */ /* 0x000162000c101b00 */
[----:B--2---:R-:W-:-:S03]  /*d450*/  CS2R R10, SRZ ;  /* 0x00000000000a7805 */ /* 0x004fc6000001ff00 */
[----:B------:R1:W5:Y:S04]  /*d460*/  @!P1 LD.E.64 R12, desc[UR60][R4.64] ;  /* 0x0000003c040c9980 */ /* 0x000368000c101b00 */
[----:B------:R1:W5:Y:S01]  /*d470*/  @!P5 LD.E.64 R10, desc[UR60][R6.64] ;  /* 0x0000003c060ad980 */ /* 0x000362000c101b00 */
[----:B0-----:R-:W-:-:S06]  /*d480*/  CS2R R8, SRZ ;  /* 0x0000000000087805 */ /* 0x001fcc000001ff00 */
[----:B------:R1:W5:Y:S02]  /*d490*/  @!P5 LD.E.64 R8, desc[UR60][R62.64] ;  /* 0x0000003c3e08d980 */ /* 0x000364000c101b00 */
.L_x_1698:
[----:B------:R-:W-:Y:S05]  /*d4a0*/  BSYNC B1 ;  /* 0x0000000000017941 */ /* 0x000fea0003800000 */
.L_x_1697:
[----:B-1---5:R-:W-:Y:S01]  /*d4b0*/  IMAD.MOV.U32 R5, RZ, RZ, R20 ;  /* 0x000000ffff057224 */ /* 0x022fe200078e0014 */
[----:B------:R-:W-:Y:S01]  /*d4c0*/  LEA.HI R4, R208, R208, RZ, 0x1 ;  /* 0x000000d0d0047211 */ /* 0x000fe200078f08ff */
[----:B------:R-:W-:Y:S01]  /*d4d0*/  VIADD R6, R3, 0xc400 ;  /* 0x0000c40003067836 */ /* 0x000fe20000000000 */
[----:B------:R-:W-:Y:S01]  /*d4e0*/  VIADDMNMX R67, R67, -R188, 0x80, PT ;  /* 0x0000008043437446 */ /* 0x000fe200038009bc */
[----:B---3--:R-:W-:Y:S01]  /*d4f0*/  VIADD R0, R3, 0xc440 ;  /* 0x0000c44003007836 */ /* 0x008fe20000000000 */
[----:B------:R-:W-:Y:S01]  /*d500*/  PRMT R90, R5, 0x7610, R90 ;  /* 0x00007610055a7816 */ /* 0x000fe2000000005a */
[----:B------:R-:W-:Y:S01]  /*d510*/  @P0 VIADD R0, R6, 0xffffffc0 ;  /* 0xffffffc006000836 */ /* 0x000fe20000000000 */
[----:B------:R-:W-:Y:S01]  /*d520*/  LOP3.LUT R5, R4, 0xfffffffe, RZ, 0xc0, !PT ;  /* 0xfffffffe04057812 */ /* 0x000fe200078ec0ff */
[----:B------:R-:W-:Y:S01]  /*d530*/  IMAD.MOV.U32 R6, RZ, RZ, R21 ;  /* 0x000000ffff067224 */ /* 0x000fe200078e0015 */
[----:B------:R-:W-:Y:S01]  /*d540*/  BSSY B1, `(.L_x_1699) ;  /* 0x0000030000017945 */ /* 0x000fe20003800000 */
[----:B------:R-:W-:Y:S01]  /*d550*/  IMAD.MOV.U32 R7, RZ, RZ, R30 ;  /* 0x000000ffff077224 */ /* 0x000fe200078e001e */
[----:B------:R-:W-:Y:S01]  /*d560*/  ISETP.GE.AND P1, PT, R174, R67, PT ;  /* 0x00000043ae00720c */ /* 0x000fe20003f26270 */
[----:B------:R-:W-:Y:S01]  /*d570*/  IMAD.IADD R5, R208, 0x1, -R5 ;  /* 0x00000001d0057824 */ /* 0x000fe200078e0a05 */
[----:B------:R-:W-:Y:S01]  /*d580*/  PRMT R89, R6, 0x7610, R89 ;  /* 0x0000761006597816 */ /* 0x000fe20000000059 */
[----:B------:R-:W-:Y:S01]  /*d590*/  IMAD.MOV.U32 R4, RZ, RZ, R38 ;  /* 0x000000ffff047224 */ /* 0x000fe200078e0026 */
[----:B------:R-:W-:Y:S01]  /*d5a0*/  PRMT R97, R7, 0x7610, R97 ;  /* 0x0000761007617816 */ /* 0x000fe20000000061 */
[----:B------:R-:W-:Y:S01]  /*d5b0*/  IMAD.MOV.U32 R6, RZ, RZ, R39 ;  /* 0x000000ffff067224 */ /* 0x000fe200078e0027 */
[----:B------:R-:W-:Y:S01]  /*d5c0*/  SHF.L.U32 R5, R5, 0x1f, RZ ;  /* 0x0000001f05057819 */ /* 0x000fe200000006ff */
[----:B------:R-:W-:Y:S01]  /*d5d0*/  IMAD.MOV.U32 R7, RZ, RZ, R24 ;  /* 0x000000ffff077224 */ /* 0x000fe200078e0018 */
[----:B------:R-:W-:Y:S01]  /*d5e0*/  PRMT R105, R4, 0x7610, R105 ;  /* 0x0000761004697816 */ /* 0x000fe20000000069 */
[----:B------:R-:W-:Y:S01]  /*d5f0*/  IMAD.MOV.U32 R4, RZ, RZ, R25 ;  /* 0x000000ffff047224 */ /* 0x000fe200078e0019 */
[----:B------:R-:W1:Y:S01]  /*d600*/  SYNCS.PHASECHK.TRANS64.TRYWAIT P0, [R2+URZ+0x2a800], R5 ;  /* 0x02a80005020075a7 */ /* 0x000e62000800017f */
        /* <DEDUP_REMOVED lines=10> */
[----:B--2---:R-:W-:Y:S01]  /*d6b0*/  PRMT R63, R4, 0x7610, R63 ;  /* 0x00007610043f7816 */ /* 0x004fe2000000003f */
        /* <DEDUP_REMOVED lines=8> */
[----:B0-----:R-:W-:Y:S01]  /*d740*/  IMAD.MOV.U32 R62, RZ, RZ, R31 ;  /* 0x000000ffff3e7224 */ /* 0x001fe200078e001f */
        /* <DEDUP_REMOVED lines=14> */
[----:B-1----:R-:W-:Y:S06]  /*d830*/  @!P0 BRA `(.L_x_1700) ;  /* 0x000001f800988947 */ /* 0x002fec0003800000 */
.L_x_2036:
[----:B------:R-:W-:Y:S05]  /*d840*/  BSYNC B1 ;  /* 0x0000000000017941 */ /* 0x000fea0003800000 */
.L_x_1699:
[----:B------:R-:W-:Y:S01]  /*d850*/  BSSY B1, `(.L_x_1701) ;  /* 0x000012f000017945 */ /* 0x000fe20003800000 */
[----:B------:R-:W-:Y:S02]  /*d860*/  PRMT R64, R4, 0x7610, R64 ;  /* 0x0000761004407816 */ /* 0x000fe40000000040 */
[----:B----4-:R-:W-:Y:S01]  /*d870*/  PRMT R65, R6, 0x7610, R65 ;  /* 0x0000761006417816 */ /* 0x010fe20000000041 */
[----:B------:R-:W-:Y:S06]  /*d880*/  @P1 BRA `(.L_x_1702) ;  /* 0x0000001000ac1947 */ /* 0x000fec0003800000 */
[----:B0-----:R-:W0:Y:S01]  /*d890*/  LDC R5, c[0x0][0x3f4] ;  /* 0x0000fd00ff057b82 */ /* 0x001e220000000800 */
        /* <DEDUP_REMOVED lines=9> */
[----:B------:R-:W-:Y:S02]  /*d930*/  SHF.R.U64 R115, R60, 0x10, R61 ;  /* 0x000000103c737819 */ /* 0x000fe4000000123d */
[----:B------:R-:W-:Y:S02]  /*d940*/  SHF.R.U32.HI R112, RZ, 0x10, R59 ;  /* 0x00000010ff707819 */ /* 0x000fe4000001163b */
[----:B------:R-:W-:Y:S02]  /*d950*/  SHF.R.U32.HI R60, RZ, 0x10, R61 ;  /* 0x00000010ff3c7819 */ /* 0x000fe4000001163d */
[----:B------:R-:W-:Y:S02]  /*d960*/  PRMT R112, R109, 0x5410, R112 ;  /* 0x000054106d707816 */ /* 0x000fe40000000070 */
[----:B------:R-:W-:Y:S02]  /*d970*/  SHF.R.U64 R113, R58, 0x10, R59 ;  /* 0x000000103a717819 */ /* 0x000fe4000000123b */
[----:B------:R-:W-:Y:S01]  /*d980*/  PRMT R111, R111, 0x5410, R60 ;  /* 0x000054106f6f7816 */ /* 0x000fe2000000003c */
[----:B------:R-:W-:Y:S01]  /*d990*/  IMAD.U32 R114, R112, 0x10000, RZ ;  /* 0x0001000070727824 */ /* 0x000fe200078e00ff */
[----:B------:R-:W-:-:S02]  /*d9a0*/  PRMT R113, R110, 0x5410, R113 ;  /* 0x000054106e717816 */ /* 0x000fc40000000071 */
[----:B------:R-:W-:Y:S01]  /*d9b0*/  LOP3.LUT R116, R112, 0xffff0000, RZ, 0xc0, !PT ;  /* 0xffff000070747812 */ /* 0x000fe200078ec0ff */
[C---:B------:R-:W-:Y:S01]  /*d9c0*/  IMAD.U32 R110, R111.reuse, 0x10000, RZ ;  /* 0x000100006f6e7824 */ /* 0x040fe200078e00ff */
[----:B------:R-:W-:Y:S02]  /*d9d0*/  LOP3.LUT R112, R111, 0xffff0000, RZ, 0xc0, !PT ;  /* 0xffff00006f707812 */ /* 0x000fe400078ec0ff */
[----:B------:R-:W-:Y:S02]  /*d9e0*/  PRMT R58, R66, 0x5432, R115 ;  /* 0x00005432423a7816 */ /* 0x000fe40000000073 */
[C---:B0-----:R-:W-:Y:S01]  /*d9f0*/  LOP3.LUT R60, R6.reuse, 0xffff0000, RZ, 0xc0, !PT ;  /* 0xffff0000063c7812 */ /* 0x041fe200078ec0ff */
[----:B------:R-:W-:Y:S01]  /*da00*/  IMAD.U32 R59, R6, 0x10000, RZ ;  /* 0x00010000063b7824 */ /* 0x000fe200078e00ff */
[C---:B------:R-:W-:Y:S01]  /*da10*/  LOP3.LUT R109, R7.reuse, 0xffff0000, RZ, 0xc0, !PT ;  /* 0xffff0000076d7812 */ /* 0x040fe200078ec0ff */
[----:B------:R-:W-:Y:S01]  /*da20*/  IMAD.U32 R61, R7, 0x10000, RZ ;  /* 0x00010000073d7824 */ /* 0x000fe200078e00ff */
[----:B------:R-:W-:Y:S01]  /*da30*/  LOP3.LUT R7, R4, 0xffff0000, RZ, 0xc0, !PT ;  /* 0xffff000004077812 */ /* 0x000fe200078ec0ff */
[C---:B------:R-:W-:Y:S01]  /*da40*/  FMUL.FTZ R118, R60.reuse, R114 ;  /* 0x000000723c767220 */ /* 0x040fe20000410000 */
[----:B------:R-:W-:Y:S01]  /*da50*/  FMUL.FTZ R111, R60, R110 ;  /* 0x0000006e3c6f7220 */ /* 0x000fe20000410000 */
[----:B------:R-:W-:Y:S01]  /*da60*/  FMUL.FTZ R60, R109, R116 ;  /* 0x000000746d3c7220 */ /* 0x000fe20000410000 */
[----:B------:R-:W-:-:S02]  /*da70*/  IMAD.U32 R6, R4, 0x10000, RZ ;  /* 0x0001000004067824 */ /* 0x000fc400078e00ff */
[----:B------:R-:W-:Y:S01]  /*da80*/  FFMA.FTZ R118, R59, R110, -R118 ;  /* 0x0000006e3b767223 */ /* 0x000fe20000010876 */
[----:B------:R-:W-:Y:S01]  /*da90*/  FMUL.FTZ R110, R109, R112 ;  /* 0x000000706d6e7220 */ /* 0x000fe20000410000 */
[----:B------:R-:W-:Y:S01]  /*daa0*/  FFMA.FTZ R111, R59, R114, R111 ;  /* 0x000000723b6f7223 */ /* 0x000fe2000001006f */
[----:B------:R-:W-:Y:S01]  /*dab0*/  FFMA.FTZ R112, R61, R112, -R60 ;  /* 0x000000703d707223 */ /* 0x000fe2000001083c */
[C---:B------:R-:W-:Y:S01]  /*dac0*/  IMAD.U32 R4, R5.reuse, 0x10000, RZ ;  /* 0x0001000005047824 */ /* 0x040fe200078e00ff */
[----:B------:R-:W-:Y:S01]  /*dad0*/  LOP3.LUT R5, R5, 0xffff0000, RZ, 0xc0, !PT ;  /* 0xffff000005057812 */ /* 0x000fe200078ec0ff */
[C---:B------:R-:W-:Y:S01]  /*dae0*/  IMAD.U32 R60, R113.reuse, 0x10000, RZ ;  /* 0x00010000713c7824 */ /* 0x040fe200078e00ff */
[----:B------:R-:W-:Y:S01]  /*daf0*/  LOP3.LUT R113, R113, 0xffff0000, RZ, 0xc0, !PT ;  /* 0xffff000071717812 */ /* 0x000fe200078ec0ff */
[C---:B------:R-:W-:Y:S01]  /*db00*/  IMAD.U32 R59, R58.reuse, 0x10000, RZ ;  /* 0x000100003a3b7824 */ /* 0x040fe200078e00ff */
[----:B------:R-:W-:Y:S01]  /*db10*/  LOP3.LUT R58, R58, 0xffff0000, RZ, 0xc0, !PT ;  /* 0xffff00003a3a7812 */ /* 0x000fe200078ec0ff */
[----:B------:R-:W-:Y:S01]  /*db20*/  FFMA.FTZ R115, R61, R116, R110 ;  /* 0x000000743d737223 */ /* 0x000fe2000001006e */
[C---:B------:R-:W-:Y:S01]  /*db30*/  FMUL.FTZ R61, R7.reuse, R60 ;  /* 0x0000003c073d7220 */ /* 0x040fe20000410000 */
        /* <DEDUP_REMOVED lines=12> */
.L_x_1704:
[----:B------:R-:W-:Y:S05]  /*dc00*/  BSYNC B2 ;  /* 0x0000000000027941 */ /* 0x000fea0003800000 */
.L_x_1703:
[----:B------:R-:W-:Y:S04]  /*dc10*/  BSSY B2, `(.L_x_1705) ;  /* 0x0000030000027945 */ /* 0x000fe80003800000 */
[----:B------:R-:W-:Y:S05]  /*dc20*/  @P1 BRA `(.L_x_1706) ;  /* 0x0000000000b81947 */ /* 0x000fea0003800000 */
[----:B0-----:R-:W0:Y:S01]  /*dc30*/  LDS.128 R4, [R0] ;  /* 0x0000000000047984 */ /* 0x001e220000000c00 */
[--C-:B------:R-:W-:Y:S02]  /*dc40*/  SHF.R.U64 R59, R56, 0x10, R57.reuse ;  /* 0x00000010383b7819 */ /* 0x100fe40000001239 */
[----:B------:R-:W-:Y:S02]  /*dc50*/  SHF.R.U32.HI R56, RZ, 0x10, R57 ;  /* 0x00000010ff387819 */ /* 0x000fe40000011639 */
[--C-:B------:R-:W-:Y:S02]  /*dc60*/  SHF.R.U64 R57, R54, 0x10, R55.reuse ;  /* 0x0000001036397819 */ /* 0x100fe40000001237 */
[----:B------:R-:W-:Y:S02]  /*dc70*/  SHF.R.U32.HI R54, RZ, 0x10, R55 ;  /* 0x00000010ff367819 */ /* 0x000fe40000011637 */
[----:B------:R-:W-:Y:S02]  /*dc80*/  PRMT R103, R103, 0x5410, R56 ;  /* 0x0000541067677816 */ /* 0x000fe40000000038 */
[----:B------:R-:W-:-:S02]  /*dc90*/  PRMT R101, R101, 0x5410, R54 ;  /* 0x0000541065657816 */ /* 0x000fc40000000036 */
[----:B------:R-:W-:Y:S01]  /*dca0*/  PRMT R102, R102, 0x5410, R59 ;  /* 0x0000541066667816 */ /* 0x000fe2000000003b */
[----:B------:R-:W-:Y:S01]  /*dcb0*/  IMAD.U32 R58, R103, 0x10000, RZ ;  /* 0x00010000673a7824 */ /* 0x000fe200078e00ff */
[----:B------:R-:W-:Y:S01]  /*dcc0*/  PRMT R100, R100, 0x5410, R57 ;  /* 0x0000541064647816 */ /* 0x000fe20000000039 */
[C---:B------:R-:W-:Y:S01]  /*dcd0*/  IMAD.U32 R59, R101.reuse, 0x10000, RZ ;  /* 0x00010000653b7824 */ /* 0x040fe200078e00ff */
[----:B------:R-:W-:Y:S02]  /*dce0*/  LOP3.LUT R101, R101, 0xffff0000, RZ, 0xc0, !PT ;  /* 0xffff000065657812 */ /* 0x000fe400078ec0ff */
[----:B------:R-:W-:Y:S02]  /*dcf0*/  LOP3.LUT R103, R103, 0xffff0000, RZ, 0xc0, !PT ;  /* 0xffff000067677812 */ /* 0x000fe400078ec0ff */
[C---:B0-----:R-:W-:Y:S01]  /*dd00*/  LOP3.LUT R55, R6.reuse, 0xffff0000, RZ, 0xc0, !PT ;  /* 0xffff000006377812 */ /* 0x041fe200078ec0ff */
[----:B------:R-:W-:Y:S01]  /*dd10*/  IMAD.U32 R54, R6, 0x10000, RZ ;  /* 0x0001000006367824 */ /* 0x000fe200078e00ff */
[C---:B------:R-:W-:Y:S01]  /*dd20*/  LOP3.LUT R57, R7.reuse, 0xffff0000, RZ, 0xc0, !PT ;  /* 0xffff000007397812 */ /* 0x040fe200078ec0ff */
[----:B------:R-:W-:-:S02]  /*dd30*/  IMAD.U32 R56, R7, 0x10000, RZ ;  /* 0x0001000007387824 */ /* 0x000fc400078e00ff */
[CC--:B------:R-:W-:Y:S01]  /*dd40*/  FMUL.FTZ R60, R55.reuse, R58.reuse ;  /* 0x0000003a373c7220 */ /* 0x0c0fe20000410000 */
[----:B------:R-:W-:Y:S01]  /*dd50*/  FMUL.FTZ R61, R55, R59 ;  /* 0x0000003b373d7220 */ /* 0x000fe20000410000 */
[C---:B------:R-:W-:Y:S01]  /*dd60*/  FMUL.FTZ R55, R57.reuse, R101 ;  /* 0x0000006539377220 */ /* 0x040fe20000410000 */
[----:B------:R-:W-:Y:S02]  /*dd70*/  IMAD.U32 R6, R4, 0x10000, RZ ;  /* 0x0001000004067824 */ /* 0x000fe400078e00ff */
[----:B------:R-:W-:Y:S01]  /*dd80*/  FFMA.FTZ R109, R54, R59, R60 ;  /* 0x0000003b366d7223 */ /* 0x000fe2000001003c */
[-C--:B------:R-:W-:Y:S01]  /*dd90*/  FMUL.FTZ R59, R57, R103.reuse ;  /* 0x00000067393b7220 */ /* 0x080fe20000410000 */
[----:B------:R-:W-:Y:S01]  /*dda0*/  FFMA.FTZ R103, R56, R103, -R55 ;  /* 0x0000006738677223 */ /* 0x000fe20000010837 */
[C---:B------:R-:W-:Y:S01]  /*ddb0*/  IMAD.U32 R7, R5.reuse, 0x10000, RZ ;  /* 0x0001000005077824 */ /* 0x040fe200078e00ff */
[----:B------:R-:W-:Y:S01]  /*ddc0*/  LOP3.LUT R4, R4, 0xffff0000, RZ, 0xc0, !PT ;  /* 0xffff000004047812 */ /* 0x000fe200078ec0ff */
[----:B------:R-:W-:Y:S01]  /*ddd0*/  IMAD.U32 R57, R100, 0x10000, RZ ;  /* 0x0001000064397824 */ /* 0x000fe200078e00ff */
[----:B------:R-:W-:Y:S01]  /*dde0*/  LOP3.LUT R5, R5, 0xffff0000, RZ, 0xc0, !PT ;  /* 0xffff000005057812 */ /* 0x000fe200078ec0ff */
        /* <DEDUP_REMOVED lines=18> */
.L_x_1706:
[----:B------:R-:W-:Y:S05]  /*df10*/  BSYNC B2 ;  /* 0x0000000000027941 */ /* 0x000fea0003800000 */
.L_x_1705:
[----:B------:R-:W-:Y:S04]  /*df20*/  BSSY B2, `(.L_x_1707) ;  /* 0x0000030000027945 */ /* 0x000fe80003800000 */
[----:B------:R-:W-:Y:S05]  /*df30*/  @P2 BRA `(.L_x_1708) ;  /* 0x0000000000b82947 */ /* 0x000fea0003800000 */
[----:B01----:R-:W0:Y:S01]  /*df40*/  LDS.128 R4, [R3+0x10400] ;  /* 0x0104000003047984 */ /* 0x003e220000000c00 */
        /* <DEDUP_REMOVED lines=45> */
.L_x_1708:
[----:B------:R-:W-:Y:S05]  /*e220*/  BSYNC B2 ;  /* 0x0000000000027941 */ /* 0x000fea0003800000 */
.L_x_1707:
[----:B------:R-:W-:Y:S04]  /*e230*/  BSSY B2, `(.L_x_1709) ;  /* 0x0000030000027945 */ /* 0x000fe80003800000 */
[----:B------:R-:W-:Y:S05]  /*e240*/  @P3 BRA `(.L_x_1710) ;  /* 0x0000000000b83947 */ /* 0x000fea0003800000 */
[----:B012---:R-:W0:Y:S01]  /*e250*/  LDS.128 R4, [R0+0x4000] ;  /* 0x0040000000047984 */ /* 0x007e220000000c00 */
[--C-:B------:R-:W-:Y:S02]  /*e260*/  SHF.R.U64 R48, R48, 0x10, R49.reuse ;  /* 0x0000001030307819 */ /* 0x100fe40000001231 */
[----:B------:R-:W-:Y:S02]  /*e270*/  SHF.R.U32.HI R51, RZ, 0x10, R49 ;  /* 0x00000010ff337819 */ /* 0x000fe40000011631 */
[--C-:B------:R-:W-:Y:S02]  /*e280*/  SHF.R.U64 R49, R46, 0x10, R47.reuse ;  /* 0x000000102e317819 */ /* 0x100fe4000000122f */
[----:B------:R-:W-:Y:S02]  /*e290*/  SHF.R.U32.HI R46, RZ, 0x10, R47 ;  /* 0x00000010ff2e7819 */ /* 0x000fe4000001162f */
[----:B------:R-:W-:Y:S02]  /*e2a0*/  PRMT R86, R86, 0x5410, R51 ;  /* 0x0000541056567816 */ /* 0x000fe40000000033 */
[----:B------:R-:W-:-:S02]  /*e2b0*/  PRMT R83, R83, 0x5410, R46 ;  /* 0x0000541053537816 */ /* 0x000fc4000000002e */
[----:B------:R-:W-:Y:S01]  /*e2c0*/  PRMT R84, R84, 0x5410, R49 ;  /* 0x0000541054547816 */ /* 0x000fe20000000031 */
[C---:B------:R-:W-:Y:S01]  /*e2d0*/  IMAD.U32 R50, R86.reuse, 0x10000, RZ ;  /* 0x0001000056327824 */ /* 0x040fe200078e00ff */
[----:B------:R-:W-:Y:S01]  /*e2e0*/  LOP3.LUT R86, R86, 0xffff0000, RZ, 0xc0, !PT ;  /* 0xffff000056567812 */ /* 0x000fe200078ec0ff */
[C---:B------:R-:W-:Y:S01]  /*e2f0*/  IMAD.U32 R51, R83.reuse, 0x10000, RZ ;  /* 0x0001000053337824 */ /* 0x040fe200078e00ff */
[----:B------:R-:W-:Y:S02]  /*e300*/  LOP3.LUT R83, R83, 0xffff0000, RZ, 0xc0, !PT ;  /* 0xffff000053537812 */ /* 0x000fe400078ec0ff */
[----:B------:R-:W-:Y:S02]  /*e310*/  PRMT R85, R85, 0x5410, R48 ;  /* 0x0000541055557816 */ /* 0x000fe40000000030 */
[C---:B0-----:R-:W-:Y:S01]  /*e320*/  LOP3.LUT R47, R6.reuse, 0xffff0000, RZ, 0xc0, !PT ;  /* 0xffff0000062f7812 */ /* 0x041fe200078ec0ff */
[----:B------:R-:W-:Y:S01]  /*e330*/  IMAD.U32 R46, R6, 0x10000, RZ ;  /* 0x00010000062e7824 */ /* 0x000fe200078e00ff */
[C---:B------:R-:W-:Y:S01]  /*e340*/  LOP3.LUT R49, R7.reuse, 0xffff0000, RZ, 0xc0, !PT ;  /* 0xffff000007317812 */ /* 0x040fe200078ec0ff */
[----:B------:R-:W-:-:S02]  /*e350*/  IMAD.U32 R48, R7, 0x10000, RZ ;  /* 0x0001000007307824 */ /* 0x000fc400078e00ff */
[C---:B------:R-:W-:Y:S01]  /*e360*/  FMUL.FTZ R54, R47.reuse, R50 ;  /* 0x000000322f367220 */ /* 0x040fe20000410000 */
[----:B------:R-:W-:Y:S01]  /*e370*/  FMUL.FTZ R53, R47, R51 ;  /* 0x000000332f357220 */ /* 0x000fe20000410000 */
[C---:B------:R-:W-:Y:S01]  /*e380*/  FMUL.FTZ R47, R49.reuse, R83 ;  /* 0x00000053312f7220 */ /* 0x040fe20000410000 */
[----:B------:R-:W-:Y:S02]  /*e390*/  IMAD.U32 R6, R4, 0x10000, RZ ;  /* 0x0001000004067824 */ /* 0x000fe400078e00ff */
[C---:B------:R-:W-:Y:S01]  /*e3a0*/  FFMA.FTZ R55, R46.reuse, R51, R54 ;  /* 0x000000332e377223 */ /* 0x040fe20000010036 */
[----:B------:R-:W-:Y:S01]  /*e3b0*/  FMUL.FTZ R51, R49, R86 ;  /* 0x0000005631337220 */ /* 0x000fe20000410000 */
[C---:B------:R-:W-:Y:S02]  /*e3c0*/  IMAD.U32 R7, R5.reuse, 0x10000, RZ ;  /* 0x0001000005077824 */ /* 0x040fe400078e00ff */
[----:B------:R-:W-:Y:S01]  /*e3d0*/  FFMA.FTZ R52, R46, R50, -R53 ;  /* 0x000000322e347223 */ /* 0x000fe20000010835 */
[----:B------:R-:W-:Y:S01]  /*e3e0*/  IMAD.U32 R49, R84, 0x10000, RZ ;  /* 0x0001000054317824 */ /* 0x000fe200078e00ff */
[----:B------:R-:W-:Y:S01]  /*e3f0*/  LOP3.LUT R4, R4, 0xffff0000, RZ, 0xc0, !PT ;  /* 0xffff000004047812 */ /* 0x000fe200078ec0ff */
[----:B------:R-:W-:Y:S01]  /*e400*/  FFMA.FTZ R86, R48, R86, -R47 ;  /* 0x0000005630567223 */ /* 0x000fe2000001082f */
[----:B------:R-:W-:Y:S01]  /*e410*/  LOP3.LUT R5, R5, 0xffff0000, RZ, 0xc0, !PT ;  /* 0xffff000005057812 */ /* 0x000fe200078ec0ff */
[C---:B------:R-:W-:Y:S01]  /*e420*/  IMAD.U32 R47, R85.reuse, 0x10000, RZ ;  /* 0x00010000552f7824 */ /* 0x040fe200078e00ff */
[----:B------:R-:W-:Y:S01]  /*e430*/  LOP3.LUT R84, R84, 0xffff0000, RZ, 0xc0, !PT ;  /* 0xffff000054547812 */ /* 0x000fe200078ec0ff */
[----:B------:R-:W-:Y:S01]  /*e440*/  FFMA.FTZ R83, R48, R83, R51 ;  /* 0x0000005330537223 */ /* 0x000fe20000010033 */
[----:B------:R-:W-:Y:S01]  /*e450*/  LOP3.LUT R46, R85, 0xffff0000, RZ, 0xc0, !PT ;  /* 0xffff0000552e7812 */ /* 0x000fe200078ec0ff */
[C---:B------:R-:W-:Y:S01]  /*e460*/  FMUL.FTZ R51, R4.reuse, R49 ;  /* 0x0000003104337220 */ /* 0x040fe20000410000 */
[----:B------:R-:W-:Y:S01]  /*e470*/  FMUL.FTZ R48, R4, R47 ;  /* 0x0000002f04307220 */ /* 0x000fe20000410000 */
[----:B------:R-:W-:-:S02]  /*e480*/  FMUL.FTZ R50, R5, R84 ;  /* 0x0000005405327220 */ /* 0x000fc40000410000 */
[-C--:B------:R-:W-:Y:S01]  /*e490*/  FMUL.FTZ R53, R5, R46.reuse ;  /* 0x0000002e05357220 */ /* 0x080fe20000410000 */
[C---:B------:R-:W-:Y:S01]  /*e4a0*/  FFMA.FTZ R4, R6.reuse, R47, -R51 ;  /* 0x0000002f06047223 */ /* 0x040fe20000010833 */
[----:B------:R-:W-:Y:S01]  /*e4b0*/  FFMA.FTZ R49, R6, R49, R48 ;  /* 0x0000003106317223 */ /* 0x000fe20000010030 */
[C---:B------:R-:W-:Y:S01]  /*e4c0*/  FFMA.FTZ R5, R7.reuse, R46, -R50 ;  /* 0x0000002e07057223 */ /* 0x040fe20000010832 */
[----:B------:R-:W-:Y:S01]  /*e4d0*/  FFMA.FTZ R84, R7, R84, R53 ;  /* 0x0000005407547223 */ /* 0x000fe20000010035 */
[----:B------:R-:W-:Y:S02]  /*e4e0*/  F2FP.BF16.F32.PACK_AB R6, R55, R52 ;  /* 0x000000343706723e */ /* 0x000fe400000010ff */
[----:B------:R-:W-:Y:S02]  /*e4f0*/  F2FP.BF16.F32.PACK_AB R7, R83, R86 ;  /* 0x000000565307723e */ /* 0x000fe400000010ff */
[----:B------:R-:W-:Y:S02]  /*e500*/  F2FP.BF16.F32.PACK_AB R4, R49, R4 ;  /* 0x000000043104723e */ /* 0x000fe400000010ff */
[----:B------:R-:W-:-:S05]  /*e510*/  F2FP.BF16.F32.PACK_AB R5, R84, R5 ;  /* 0x000000055405723e */ /* 0x000fca00000010ff */
[----:B------:R3:W-:Y:S02]  /*e520*/  STS.128 [R0+0x4000], R4 ;  /* 0x0040000400007388 */ /* 0x0007e40000000c00 */
.L_x_1710:
[----:B------:R-:W-:Y:S05]  /*e530*/  BSYNC B2 ;  /* 0x0000000000027941 */ /* 0x000fea0003800000 */
.L_x_1709:
[----:B------:R-:W-:Y:S04]  /*e540*/  BSSY B2, `(.L_x_1711) ;  /* 0x0000030000027945 */ /* 0x000fe80003800000 */
[----:B------:R-:W-:Y:S05]  /*e550*/  @P4 BRA `(.L_x_1712) ;  /* 0x0000000000b84947 */ /* 0x000fea0003800000 */
[----:B0123--:R-:W0:Y:S01]  /*e560*/  LDS.128 R4, [R3+0x14400] ;  /* 0x0144000003047984 */ /* 0x00fe220000000c00 */
        /* <DEDUP_REMOVED lines=45> */
.L_x_1712:
[----:B------:R-:W-:Y:S05]  /*e840*/  BSYNC B2 ;  /* 0x0000000000027941 */ /* 0x000fea0003800000 */
.L_x_1711:
[----:B------:R-:W-:Y:S05]  /*e850*/  @P5 BRA `(.L_x_1702) ;  /* 0x0000000000b85947 */ /* 0x000fea0003800000 */
[----:B01234-:R-:W0:Y:S01]  /*e860*/  LDS.128 R4, [R0+0x8000] ;  /* 0x0080000000047984 */ /* 0x01fe220000000c00 */
[----:B------:R-:W-:Y:S02]  /*e870*/  SHF.R.U64 R43, R34, 0x10, R35 ;  /* 0x00000010222b7819 */ /* 0x000fe40000001223 */
[----:B------:R-:W-:Y:S02]  /*e880*/  SHF.R.U64 R34, R36, 0x10, R37 ;  /* 0x0000001024227819 */ /* 0x000fe40000001225 */
[----:B------:R-:W-:Y:S02]  /*e890*/  SHF.R.U32.HI R35, RZ, 0x10, R35 ;  /* 0x00000010ff237819 */ /* 0x000fe40000011623 */
[----:B------:R-:W-:Y:S02]  /*e8a0*/  SHF.R.U32.HI R36, RZ, 0x10, R37 ;  /* 0x00000010ff247819 */ /* 0x000fe40000011625 */
[----:B------:R-:W-:Y:S02]  /*e8b0*/  PRMT R66, R66, 0x5410, R35 ;  /* 0x0000541042427816 */ /* 0x000fe40000000023 */
[----:B------:R-:W-:-:S02]  /*e8c0*/  PRMT R71, R71, 0x5410, R36 ;  /* 0x0000541047477816 */ /* 0x000fc40000000024 */
[----:B------:R-:W-:Y:S01]  /*e8d0*/  PRMT R70, R70, 0x5410, R43 ;  /* 0x0000541046467816 */ /* 0x000fe2000000002b */
[C---:B------:R-:W-:Y:S01]  /*e8e0*/  IMAD.U32 R42, R66.reuse, 0x10000, RZ ;  /* 0x00010000422a7824 */ /* 0x040fe200078e00ff */
        /* <DEDUP_REMOVED lines=12> */
[----:B------:R-:W-:Y:S01]  /*e9b0*/  FFMA.FTZ R47, R34, R43, R46 ;  /* 0x0000002b222f7223 */ /* 0x000fe2000001002e */
[-C--:B------:R-:W-:Y:S01]  /*e9c0*/  FMUL.FTZ R43, R37, R66.reuse ;  /* 0x00000042252b7220 */ /* 0x080fe20000410000 */
[----:B------:R-:W-:Y:S01]  /*e9d0*/  FFMA.FTZ R66, R36, R66, -R35 ;  /* 0x0000004224427223 */ /* 0x000fe20000010823 */
[----:B------:R-:W-:Y:S02]  /*e9e0*/  IMAD.U32 R7, R5, 0x10000, RZ ;  /* 0x0001000005077824 */ /* 0x000fe400078e00ff */
[----:B------:R-:W-:Y:S01]  /*e9f0*/  FFMA.FTZ R44, R34, R42, -R45 ;  /* 0x0000002a222c7223 */ /* 0x000fe2000001082d */
[----:B------:R-:W-:Y:S01]  /*ea00*/  IMAD.U32 R35, R70, 0x10000, RZ ;  /* 0x0001000046237824 */ /* 0x000fe200078e00ff */
[----:B------:R-:W-:Y:S01]  /*ea10*/  LOP3.LUT R4, R4, 0xffff0000, RZ, 0xc0, !PT ;  /* 0xffff000004047812 */ /* 0x000fe200078ec0ff */
[----:B------:R-:W-:Y:S01]  /*ea20*/  IMAD.U32 R37, R73, 0x10000, RZ ;  /* 0x0001000049257824 */ /* 0x000fe200078e00ff */
[----:B------:R-:W-:Y:S01]  /*ea30*/  LOP3.LUT R5, R5, 0xffff0000, RZ, 0xc0, !PT ;  /* 0xffff000005057812 */ /* 0x000fe200078ec0ff */
[----:B------:R-:W-:Y:S01]  /*ea40*/  FFMA.FTZ R71, R36, R71, R43 ;  /* 0x0000004724477223 */ /* 0x000fe2000001002b */
[----:B------:R-:W-:Y:S01]  /*ea50*/  LOP3.LUT R34, R73, 0xffff0000, RZ, 0xc0, !PT ;  /* 0xffff000049227812 */ /* 0x000fe200078ec0ff */
[----:B------:R-:W-:Y:S01]  /*ea60*/  FMUL.FTZ R43, R4, R37 ;  /* 0x00000025042b7220 */ /* 0x000fe20000410000 */
[----:B------:R-:W-:Y:S01]  /*ea70*/  LOP3.LUT R70, R70, 0xffff0000, RZ, 0xc0, !PT ;  /* 0xffff000046467812 */ /* 0x000fe200078ec0ff */
[----:B------:R-:W-:-:S02]  /*ea80*/  FMUL.FTZ R36, R4, R35 ;  /* 0x0000002304247220 */ /* 0x000fc40000410000 */
[C---:B------:R-:W-:Y:S01]  /*ea90*/  FMUL.FTZ R42, R5.reuse, R34 ;  /* 0x00000022052a7220 */ /* 0x040fe20000410000 */
[C---:B------:R-:W-:Y:S01]  /*eaa0*/  FFMA.FTZ R4, R6.reuse, R35, -R43 ;  /* 0x0000002306047223 */ /* 0x040fe2000001082b */
[-C--:B------:R-:W-:Y:S01]  /*eab0*/  FMUL.FTZ R45, R5, R70.reuse ;  /* 0x00000046052d7220 */ /* 0x080fe20000410000 */
[----:B------:R-:W-:Y:S01]  /*eac0*/  FFMA.FTZ R37, R6, R37, R36 ;  /* 0x0000002506257223 */ /* 0x000fe20000010024 */
[----:B------:R-:W-:Y:S01]  /*ead0*/  FFMA.FTZ R5, R7, R70, -R42 ;  /* 0x0000004607057223 */ /* 0x000fe2000001082a */
[----:B------:R-:W-:Y:S01]  /*eae0*/  F2FP.BF16.F32.PACK_AB R6, R47, R44 ;  /* 0x0000002c2f06723e */ /* 0x000fe200000010ff */
[----:B------:R-:W-:Y:S01]  /*eaf0*/  FFMA.FTZ R34, R7, R34, R45 ;  /* 0x0000002207227223 */ /* 0x000fe2000001002d */
[----:B------:R-:W-:Y:S02]  /*eb00*/  F2FP.BF16.F32.PACK_AB R7, R71, R66 ;  /* 0x000000424707723e */ /* 0x000fe400000010ff */
[----:B------:R-:W-:Y:S02]  /*eb10*/  F2FP.BF16.F32.PACK_AB R4, R37, R4 ;  /* 0x000000042504723e */ /* 0x000fe400000010ff */
[----:B------:R-:W-:-:S05]  /*eb20*/  F2FP.BF16.F32.PACK_AB R5, R34, R5 ;  /* 0x000000052205723e */ /* 0x000fca00000010ff */
[----:B------:R0:W-:Y:S02]  /*eb30*/  STS.128 [R0+0x8000], R4 ;  /* 0x0080000400007388 */ /* 0x0001e40000000c00 */
.L_x_1702:
[----:B------:R-:W-:Y:S05]  /*eb40*/  BSYNC B1 ;  /* 0x0000000000017941 */ /* 0x000fea0003800000 */
.L_x_1701:
        /* <DEDUP_REMOVED lines=30> */
[-C--:B------:R-:W-:Y:S01]  /*ed30*/  FMUL.FTZ R41, R35, R39.reuse ;  /* 0x0000002723297220 */ /* 0x080fe20000410000 */
[----:B------:R-:W-:Y:S01]  /*ed40*/  FMUL.FTZ R35, R37, R106 ;  /* 0x0000006a25237220 */ /* 0x000fe20000410000 */
[----:B------:R-:W-:Y:S02]  /*ed50*/  IMAD.U32 R6, R4, 0x10000, RZ ;  /* 0x0001000004067824 */ /* 0x000fe400078e00ff */
[C---:B------:R-:W-:Y:S01]  /*ed60*/  FFMA.FTZ R43, R34.reuse, R39, R40 ;  /* 0x00000027222b7223 */ /* 0x040fe20000010028 */
[----:B------:R-:W-:Y:S02]  /*ed70*/  IMAD.U32 R7, R5, 0x10000, RZ ;  /* 0x0001000005077824 */ /* 0x000fe400078e00ff */
[----:B------:R-:W-:Y:S01]  /*ed80*/  FFMA.FTZ R42, R34, R38, -R41 ;  /* 0x00000026222a7223 */ /* 0x000fe20000010829 */
[-C--:B------:R-:W-:Y:S01]  /*ed90*/  FMUL.FTZ R39, R37, R108.reuse ;  /* 0x0000006c25277220 */ /* 0x080fe20000410000 */
[----:B------:R-:W-:Y:S01]  /*eda0*/  LOP3.LUT R4, R4, 0xffff0000, RZ, 0xc0, !PT ;  /* 0xffff000004047812 */ /* 0x000fe200078ec0ff */
[C---:B------:R-:W-:Y:S01]  /*edb0*/  FFMA.FTZ R108, R36.reuse, R108, -R35 ;  /* 0x0000006c246c7223 */ /* 0x040fe20000010823 */
[----:B------:R-:W-:Y:S01]  /*edc0*/  LOP3.LUT R5, R5, 0xffff0000, RZ, 0xc0, !PT ;  /* 0xffff000005057812 */ /* 0x000fe200078ec0ff */
[C---:B------:R-:W-:Y:S01]  /*edd0*/  IMAD.U32 R37, R105.reuse, 0x10000, RZ ;  /* 0x0001000069257824 */ /* 0x040fe200078e00ff */
[----:B------:R-:W-:Y:S01]  /*ede0*/  LOP3.LUT R38, R105, 0xffff0000, RZ, 0xc0, !PT ;  /* 0xffff000069267812 */ /* 0x000fe200078ec0ff */
[C---:B------:R-:W-:Y:S01]  /*edf0*/  IMAD.U32 R35, R107.reuse, 0x10000, RZ ;  /* 0x000100006b237824 */ /* 0x040fe200078e00ff */
        /* <DEDUP_REMOVED lines=15> */
.L_x_1715:
[----:B------:R-:W-:Y:S05]  /*eef0*/  BSYNC B1 ;  /* 0x0000000000017941 */ /* 0x000fea0003800000 */
.L_x_1714:
[----:B------:R-:W-:Y:S04]  /*ef00*/  BSSY B1, `(.L_x_1716) ;  /* 0x0000030000017945 */ /* 0x000fe80003800000 */
[----:B------:R-:W-:Y:S05]  /*ef10*/  @P1 BRA `(.L_x_1717) ;  /* 0x0000000000b81947 */ /* 0x000fea0003800000 */
[----:B0-----:R-:W0:Y:S01]  /*ef20*/  LDS.128 R4, [R0+0x2000] ;  /* 0x0020000000047984 */ /* 0x001e220000000c00 */
        /* <DEDUP_REMOVED lines=45> */
.L_x_1717:
[----:B------:R-:W-:Y:S05]  /*f200*/  BSYNC B1 ;  /* 0x0000000000017941 */ /* 0x000fea0003800000 */
.L_x_1716:
        /* <DEDUP_REMOVED lines=48> */
.L_x_1719:
[----:B------:R-:W-:Y:S05]  /*f510*/  BSYNC B1 ;  /* 0x0000000000017941 */ /* 0x000fea0003800000 */
.L_x_1718:
        /* <DEDUP_REMOVED lines=48> */
.L_x_1721:
[----:B------:R-:W-:Y:S05]  /*f820*/  BSYNC B1 ;  /* 0x0000000000017941 */ /* 0x000fea0003800000 */
.L_x_1720:
[----:B------:R-:W-:Y:S04]  /*f830*/  BSSY B1, `(.L_x_1722) ;  /* 0x0000030000017945 */ /* 0x000fe80003800000 */
[----:B------:R-:W-:Y:S05]  /*f840*/  @P4 BRA `(.L_x_1723) ;  /* 0x0000000000b84947 */ /* 0x000fea0003800000 */
[----:B0123--:R-:W0:Y:S01]  /*f850*/  LDS.128 R4, [R3+0x16400] ;  /* 0x0164000003047984 */ /* 0x00fe220000000c00 */
        /* <DEDUP_REMOVED lines=45> */
.L_x_1723:
[----:B------:R-:W-:Y:S05]  /*fb30*/  BSYNC B1 ;  /* 0x0000000000017941 */ /* 0x000fea0003800000 */
.L_x_1722:
        /* <DEDUP_REMOVED lines=15> */
[C---:B------:R-:W-:Y:S01]  /*fc30*/  IMAD.U32 R10, R7.reuse, 0x10000, RZ ;  /* 0x00010000070a7824 */ /* 0x040fe200078e00ff */
[----:B------:R-:W-:Y:S01]  /*fc40*/  LOP3.LUT R7, R7, 0xffff0000, RZ, 0xc0, !PT ;  /* 0xffff000007077812 */ /* 0x000fe200078ec0ff */
[----:B------:R-:W-:-:S02]  /*fc50*/  IMAD.U32 R8, R6, 0x10000, RZ ;  /* 0x0001000006087824 */ /* 0x000fc400078e00ff */
[CC--:B------:R-:W-:Y:S01]  /*fc60*/  FMUL.FTZ R13, R9.reuse, R12.reuse ;  /* 0x0000000c090d7220 */ /* 0x0c0fe20000410000 */
[----:B------:R-:W-:Y:S01]  /*fc70*/  FMUL.FTZ R9, R9, R11 ;  /* 0x0000000b09097220 */ /* 0x000fe20000410000 */
[C---:B------:R-:W-:Y:S01]  /*fc80*/  FMUL.FTZ R21, R7.reuse, R63 ;  /* 0x0000003f07157220 */ /* 0x040fe20000410000 */
[----:B------:R-:W-:Y:S02]  /*fc90*/  IMAD.U32 R3, R4, 0x10000, RZ ;  /* 0x0001000004037824 */ /* 0x000fe400078e00ff */
[C---:B------:R-:W-:Y:S01]  /*fca0*/  FFMA.FTZ R14, R8.reuse, R11, -R13 ;  /* 0x0000000b080e7223 */ /* 0x040fe2000001080d */
[----:B------:R-:W-:Y:S01]  /*fcb0*/  FFMA.FTZ R15, R8, R12, R9 ;  /* 0x0000000c080f7223 */ /* 0x000fe20000010009 */
[-C--:B------:R-:W-:Y:S01]  /*fcc0*/  FMUL.FTZ R9, R7, R65.reuse ;  /* 0x0000004107097220 */ /* 0x080fe20000410000 */
        /* <DEDUP_REMOVED lines=21> */
[----:B------:R0:W-:Y:S01]  /*fe20*/  STS.128 [R0+0xa000], R4 ;  /* 0x00a0000400007388 */ /* 0x0001e20000000c00 */
[----:B------:R-:W-:Y:S05]  /*fe30*/  BRA `(.L_x_1713) ;  /* 0x0000003800247947 */ /* 0x000fea0003800000 */
.L_x_1692:
[----:B------:R-:W2:Y:S01]  /*fe40*/  LDC R10, c[0x0][0x448] ;  /* 0x00011200ff0a7b82 */ /* 0x000ea20000000800 */
[----:B------:R-:W-:Y:S01]  /*fe50*/  IMAD R3, R209, 0x40, R64 ;  /* 0x00000040d1037824 */ /* 0x000fe200078e0240 */
[----:B------:R-:W-:Y:S01]  /*fe60*/  ULDC.64 UR4, c[0x0][0x3f8] ;  /* 0x0000fe0000047ab9 */ /* 0x000fe20000000a00 */
[----:B------:R-:W-:Y:S01]  /*fe70*/  ULDC.64 UR6, c[0x0][0x408] ;  /* 0x0001020000067ab9 */ /* 0x000fe20000000a00 */
[----:B------:R-:W-:Y:S02]  /*fe80*/  IMAD.MOV.U32 R4, RZ, RZ, R24 ;  /* 0x000000ffff047224 */ /* 0x000fe400078e0018 */
[----:B------:R-:W-:Y:S02]  /*fe90*/  IMAD.MOV.U32 R6, RZ, RZ, R140 ;  /* 0x000000ffff067224 */ /* 0x000fe400078e008c */
[----:B------:R-:W-:Y:S01]  /*fea0*/  IMAD.MOV.U32 R7, RZ, RZ, R29 ;  /* 0x000000ffff077224 */ /* 0x000fe200078e001d */
        /* <DEDUP_REMOVED lines=27> */
.L_x_2042:
        /* <DEDUP_REMOVED lines=9> */
[----:B0-----:R-:W-:Y:S02]  /*100f0*/  CS2R R32, SRZ ;  /* 0x0000000000207805 */ /* 0x001fe4000001ff00 */
[----:B------:R-:W-:Y:S02]  /*10100*/  CS2R R34, SRZ ;  /* 0x0000000000227805 */ /* 0x000fe4000001ff00 */
[----:B-1----:R-:W-:Y:S02]  /*10110*/  CS2R R28, SRZ ;  /* 0x00000000001c7805 */ /* 0x002fe4000001ff00 */
[----:B------:R-:W-:-:S02]  /*10120*/  CS2R R30, SRZ ;  /* 0x00000000001e7805 */ /* 0x000fc4000001ff00 */
[----:B------:R-:W-:Y:S02]  /*10130*/  CS2R R24, SRZ ;  /* 0x0000000000187805 */ /* 0x000fe4000001ff00 */
[----:B------:R-:W-:Y:S01]  /*10140*/  CS2R R26, SRZ ;  /* 0x00000000001a7805 */ /* 0x000fe2000001ff00 */
[----:B------:R-:W-:Y:S06]  /*10150*/  @P0 BRA `(.L_x_1726) ;  /* 0x0000000000980947 */ /* 0x000fec0003800000 */
[----:B------:R-:W-:Y:S01]  /*10160*/  ULDC UR4, c[0x0][0x3f4] ;  /* 0x0000fd0000047ab9 */ /* 0x000fe20000000800 */
[----:B----4-:R-:W-:Y:S01]  /*10170*/  IMAD.MOV.U32 R8, RZ, RZ, R0 ;  /* 0x000000ffff087224 */ /* 0x010fe200078e0000 */
[----:B------:R-:W-:Y:S01]  /*10180*/  ISETP.GE.AND P2, PT, R18, UR4, PT ;  /* 0x0000000412007c0c */ /* 0x000fe2000bf46270 */
[----:B---3--:R-:W-:Y:S01]  /*10190*/  IMAD.MOV.U32 R9, RZ, RZ, R3 ;  /* 0x000000ffff097224 */ /* 0x008fe200078e0003 */
[----:B------:R-:W-:Y:S01]  /*101a0*/  ISETP.GE.AND P3, PT, R167, UR4, PT ;  /* 0x00000004a7007c0c */ /* 0x000fe2000bf66270 */
[----:B------:R-:W-:Y:S01]  /*101b0*/  IMAD.MOV.U32 R24, RZ, RZ, R14 ;  /* 0x000000ffff187224 */ /* 0x000fe200078e000e */
[----:B------:R-:W-:Y:S01]  /*101c0*/  ISETP.GE.AND P4, PT, R168, UR4, PT ;  /* 0x00000004a8007c0c */ /* 0x000fe2000bf86270 */
[----:B------:R-:W-:Y:S01]  /*101d0*/  IMAD.MOV.U32 R25, RZ, RZ, R7 ;  /* 0x000000ffff197224 */ /* 0x000fe200078e0007 */
[----:B------:R-:W-:Y:S02]  /*101e0*/  CS2R R28, SRZ ;  /* 0x00000000001c7805 */ /* 0x000fe4000001ff00 */
[----:B------:R-:W-:-:S02]  /*101f0*/  CS2R R30, SRZ ;  /* 0x00000000001e7805 */ /* 0x000fc4000001ff00 */
[----:B------:R-:W-:Y:S02]  /*10200*/  CS2R R40, SRZ ;  /* 0x0000000000287805 */ /* 0x000fe4000001ff00 */
[----:B------:R-:W-:Y:S01]  /*10210*/  CS2R R42, SRZ ;  /* 0x00000000002a7805 */ /* 0x000fe2000001ff00 */
[----:B------:R-:W-:Y:S02]  /*10220*/  @!P2 IMAD.SHL.U32 R5, R18, 0x2, RZ ;  /* 0x000000021205a824 */ /* 0x000fe400078e00ff */
[----:B------:R-:W-:Y:S02]  /*10230*/  @!P3 IMAD.SHL.U32 R15, R170, 0x8, RZ ;  /* 0x00000008aa0fb824 */ /* 0x000fe400078e00ff */
[----:B------:R-:W-:Y:S01]  /*10240*/  @!P4 IMAD.SHL.U32 R27, R171, 0x8, RZ ;  /* 0x00000008ab1bc824 */ /* 0x000fe200078e00ff */
[-C--:B------:R-:W-:Y:S01]  /*10250*/  @!P2 IADD3 R4, P0, R0, R5.reuse, RZ ;  /* 0x000000050004a210 */ /* 0x080fe20007f1e0ff */
[----:B------:R-:W-:Y:S01]  /*10260*/  @!P3 IMAD.WIDE R10, R15, 0x2, R8 ;  /* 0x000000020f0ab825 */ /* 0x000fe200078e0208 */
[----:B------:R-:W-:-:S02]  /*10270*/  @!P2 IADD3 R6, P1, R14, R5, RZ ;  /* 0x000000050e06a210 */ /* 0x000fc40007f3e0ff */
[----:B------:R-:W-:Y:S01]  /*10280*/  @!P2 SHF.L.U64.HI R0, R18, 0x1, R19 ;  /* 0x000000011200a819 */ /* 0x000fe20000010213 */
[----:B------:R-:W-:Y:S01]  /*10290*/  @!P4 IMAD.WIDE R12, R27, 0x2, R8 ;  /* 0x000000021b0cc825 */ /* 0x000fe200078e0208 */
[----:B------:R-:W-:Y:S02]  /*102a0*/  CS2R R36, SRZ ;  /* 0x0000000000247805 */ /* 0x000fe4000001ff00 */
[----:B------:R-:W-:Y:S02]  /*102b0*/  CS2R R38, SRZ ;  /* 0x0000000000267805 */ /* 0x000fe4000001ff00 */
[----:B------:R-:W-:Y:S01]  /*102c0*/  CS2R R32, SRZ ;  /* 0x0000000000207805 */ /* 0x000fe2000001ff00 */
[----:B------:R-:W-:Y:S01]  /*102d0*/  @!P3 IMAD.WIDE R14, R15, 0x2, R24 ;  /* 0x000000020f0eb825 */ /* 0x000fe200078e0218 */
[----:B------:R-:W-:Y:S02]  /*102e0*/  CS2R R34, SRZ ;  /* 0x0000000000227805 */ /* 0x000fe4000001ff00 */
[----:B------:R-:W-:-:S02]  /*102f0*/  CS2R R44, SRZ ;  /* 0x00000000002c7805 */ /* 0x000fc4000001ff00 */
[----:B------:R-:W-:Y:S01]  /*10300*/  CS2R R46, SRZ ;  /* 0x00000000002e7805 */ /* 0x000fe2000001ff00 */
[----:B------:R-:W-:Y:S01]  /*10310*/  @!P4 IMAD.WIDE R8, R27, 0x2, R24 ;  /* 0x000000021b08c825 */ /* 0x000fe200078e0218 */
[----:B------:R-:W-:Y:S02]  /*10320*/  CS2R R24, SRZ ;  /* 0x0000000000187805 */ /* 0x000fe4000001ff00 */
[----:B------:R-:W-:Y:S01]  /*10330*/  CS2R R26, SRZ ;  /* 0x00000000001a7805 */ /* 0x000fe2000001ff00 */
[----:B------:R0:W5:Y:S01]  /*10340*/  @!P3 LD.E.128 R28, desc[UR60][R10.64] ;  /* 0x0000003c0a1cb980 */ /* 0x000162000c101d00 */
[--C-:B------:R-:W-:Y:S02]  /*10350*/  @!P2 IMAD.X R5, R3, 0x1, R0.reuse, P0 ;  /* 0x000000010305a824 */ /* 0x100fe400000e0600 */
[----:B------:R-:W-:Y:S01]  /*10360*/  @!P2 IMAD.X R7, R7, 0x1, R0, P1 ;  /* 0x000000010707a824 */ /* 0x000fe200008e0600 */
[----:B------:R0:W5:Y:S04]  /*10370*/  @!P3 LD.E.128 R40, desc[UR60][R14.64] ;  /* 0x0000003c0e28b980 */ /* 0x000168000c101d00 */
[----:B------:R0:W5:Y:S04]  /*10380*/  @!P4 LD.E.128 R24, desc[UR60][R12.64] ;  /* 0x0000003c0c18c980 */ /* 0x000168000c101d00 */
[----:B------:R0:W5:Y:S04]  /*10390*/  @!P4 LD.E.128 R36, desc[UR60][R8.64] ;  /* 0x0000003c0824c980 */ /* 0x000168000c101d00 */
[----:B------:R0:W5:Y:S04]  /*103a0*/  @!P2 LD.E.128 R32, desc[UR60][R4.64] ;  /* 0x0000003c0420a980 */ /* 0x000168000c101d00 */
[----:B------:R0:W5:Y:S02]  /*103b0*/  @!P2 LD.E.128 R44, desc[UR60][R6.64] ;  /* 0x0000003c062ca980 */ /* 0x000164000c101d00 */
.L_x_1726:
[----:B------:R-:W-:Y:S05]  /*103c0*/  BSYNC B1 ;  /* 0x0000000000017941 */ /* 0x000fea0003800000 */
.L_x_1725:
[----:B0----5:R-:W-:Y:S01]  /*103d0*/  IMAD.MOV.U32 R4, RZ, RZ, R46 ;  /* 0x000000ffff047224 */ /* 0x021fe200078e002e */
[----:B------:R-:W-:Y:S01]  /*103e0*/  UMOV UR4, 0xffffffff ;  /* 0xffffffff00047882 */ /* 0x000fe20000000000 */
[----:B------:R-:W-:Y:S02]  /*103f0*/  IMAD.MOV.U32 R5, RZ, RZ, R47 ;  /* 0x000000ffff057224 */ /* 0x000fe400078e002f */
[----:B----4-:R-:W-:Y:S01]  /*10400*/  IMAD.MOV.U32 R0, RZ, RZ, R44 ;  /* 0x000000ffff007224 */ /* 0x010fe200078e002c */
[----:B------:R-:W-:Y:S01]  /*10410*/  PRMT R71, R71, 0x5410, R4 ;  /* 0x0000541047477816 */ /* 0x000fe20000000004 */
[----:B---3--:R-:W-:Y:S01]  /*10420*/  IMAD.MOV.U32 R3, RZ, RZ, R45 ;  /* 0x000000ffff037224 */ /* 0x008fe200078e002d */
        /* <DEDUP_REMOVED lines=41> */
[----:B------:R-:W-:Y:S02]  /*106c0*/  CS2R R4, SRZ ;  /* 0x0000000000047805 */ /* 0x000fe4000001ff00 */
[----:B------:R-:W-:Y:S02]  /*106d0*/  PRMT R88, R0, 0x7610, R88 ;  /* 0x0000761000587816 */ /* 0x000fe40000000058 */
[----:B------:R-:W-:Y:S01]  /*106e0*/  PRMT R89, R3, 0x7610, R89 ;  /* 0x0000761003597816 */ /* 0x000fe20000000059 */
[----:B------:R-:W-:Y:S06]  /*106f0*/  BRA.DIV UR4, `(.L_x_1727) ;  /* 0x000001ce046c7947 */ /* 0x000fec000b800000 */
[----:B------:R0:W1:Y:S04]  /*10700*/  SHFL.IDX PT, R0, R21, 0x1, 0x1c1f ;  /* 0x003c1f0015007f89 */ /* 0x00006800000e0000 */
[----:B------:R0:W3:Y:S04]  /*10710*/  SHFL.IDX PT, R3, R20, 0x1, 0x1c1f ;  /* 0x003c1f0014037f89 */ /* 0x0000e800000e0000 */
[----:B--2---:R-:W2:Y:S04]  /*10720*/  SHFL.IDX PT, R61, R61, 0x1, 0x1c1f ;  /* 0x003c1f003d3d7f89 */ /* 0x004ea800000e0000 */
[----:B0-----:R-:W4:Y:S02]  /*10730*/  SHFL.IDX PT, R62, R62, 0x1, 0x1c1f ;  /* 0x003c1f003e3e7f89 */ /* 0x001f2400000e0000 */
.L_x_2048:
[----:B------:R-:W-:Y:S01]  /*10740*/  VIADD R64, R64, 0x40 ;  /* 0x0000004040407836 */ /* 0x000fe20000000000 */
        /* <DEDUP_REMOVED lines=14> */
[----:B------:R-:W-:Y:S01]  /*10830*/  ULDC UR4, c[0x0][0x3f4] ;  /* 0x0000fd0000047ab9 */ /* 0x000fe20000000800 */
[----:B---3--:R-:W-:Y:S01]  /*10840*/  IMAD.MOV.U32 R6, RZ, RZ, R3 ;  /* 0x000000ffff067224 */ /* 0x008fe200078e0003 */
[----:B------:R-:W-:Y:S01]  /*10850*/  ISETP.GE.AND P2, PT, R18, UR4, PT ;  /* 0x0000000412007c0c */ /* 0x000fe2000bf46270 */
[----:B-1----:R-:W-:Y:S01]  /*10860*/  IMAD.MOV.U32 R7, RZ, RZ, R0 ;  /* 0x000000ffff077224 */ /* 0x002fe200078e0000 */
[----:B------:R-:W-:Y:S01]  /*10870*/  ISETP.GE.AND P3, PT, R167, UR4, PT ;  /* 0x00000004a7007c0c */ /* 0x000fe2000bf66270 */
[----:B----4-:R-:W-:Y:S01]  /*10880*/  IMAD.MOV.U32 R8, RZ, RZ, R62 ;  /* 0x000000ffff087224 */ /* 0x010fe200078e003e */
[----:B------:R-:W-:Y:S01]  /*10890*/  ISETP.GE.AND P4, PT, R168, UR4, PT ;  /* 0x00000004a8007c0c */ /* 0x000fe2000bf86270 */
[----:B--2---:R-:W-:Y:S01]  /*108a0*/  IMAD.MOV.U32 R9, RZ, RZ, R61 ;  /* 0x000000ffff097224 */ /* 0x004fe200078e003d */
[----:B------:R-:W-:Y:S02]  /*108b0*/  CS2R R52, SRZ ;  /* 0x0000000000347805 */ /* 0x000fe4000001ff00 */
[----:B------:R-:W-:-:S02]  /*108c0*/  CS2R R54, SRZ ;  /* 0x0000000000367805 */ /* 0x000fc4000001ff00 */
[----:B------:R-:W-:Y:S02]  /*108d0*/  CS2R R10, SRZ ;  /* 0x00000000000a7805 */ /* 0x000fe4000001ff00 */
        /* <DEDUP_REMOVED lines=27> */
.L_x_1729:
[----:B------:R-:W-:Y:S05]  /*10a90*/  BSYNC B1 ;  /* 0x0000000000017941 */ /* 0x000fea0003800000 */
.L_x_1728:
[----:B---3-5:R-:W-:Y:S01]  /*10aa0*/  IMAD.MOV.U32 R3, RZ, RZ, R4 ;  /* 0x000000ffff037224 */ /* 0x028fe200078e0004 */
[----:B-1----:R-:W-:Y:S01]  /*10ab0*/  LEA.HI R0, R208, R208, RZ, 0x1 ;  /* 0x000000d0d0007211 */ /* 0x002fe200078f08ff */
[----:B------:R-:W-:Y:S01]  /*10ac0*/  IMAD.MOV.U32 R60, RZ, RZ, R7 ;  /* 0x000000ffff3c7224 */ /* 0x000fe200078e0007 */
[----:B------:R-:W-:Y:S01]  /*10ad0*/  VIADDMNMX R69, R69, -R188, 0x80, PT ;  /* 0x0000008045457446 */ /* 0x000fe200038009bc */
[----:B------:R-:W-:Y:S01]  /*10ae0*/  IMAD.MOV.U32 R20, RZ, RZ, R5 ;  /* 0x000000ffff147224 */ /* 0x000fe200078e0005 */
[----:B------:R-:W-:Y:S01]  /*10af0*/  PRMT R92, R3, 0x7610, R92 ;  /* 0x00007610035c7816 */ /* 0x000fe2000000005c */
[----:B------:R-:W-:Y:S01]  /*10b00*/  IMAD.MOV.U32 R21, RZ, RZ, R6 ;  /* 0x000000ffff157224 */ /* 0x000fe200078e0006 */
[----:B------:R-:W-:Y:S01]  /*10b10*/  LOP3.LUT R3, R0, 0xfffffffe, RZ, 0xc0, !PT ;  /* 0xfffffffe00037812 */ /* 0x000fe200078ec0ff */
[----:B----4-:R-:W-:Y:S01]  /*10b20*/  IMAD.MOV.U32 R62, RZ, RZ, R49 ;  /* 0x000000ffff3e7224 */ /* 0x010fe200078e0031 */
[----:B------:R-:W-:Y:S01]  /*10b30*/  PRMT R95, R60, 0x7610, R95 ;  /* 0x000076103c5f7816 */ /* 0x000fe2000000005f */
[----:B------:R-:W-:Y:S01]  /*10b40*/  IMAD.MOV.U32 R60, RZ, RZ, R48 ;  /* 0x000000ffff3c7224 */ /* 0x000fe200078e0030 */
[----:B------:R-:W-:Y:S01]  /*10b50*/  PRMT R93, R20, 0x7610, R93 ;  /* 0x00007610145d7816 */ /* 0x000fe2000000005d */
[----:B------:R-:W-:Y:S01]  /*10b60*/  IMAD.IADD R3, R208, 0x1, -R3 ;  /* 0x00000001d0037824 */ /* 0x000fe200078e0a03 */
[----:B------:R-:W-:Y:S01]  /*10b70*/  PRMT R94, R21, 0x7610, R94 ;  /* 0x00007610155e7816 */ /* 0x000fe2000000005e */
[----:B------:R-:W-:Y:S01]  /*10b80*/  IMAD.MOV.U32 R63, RZ, RZ, R50 ;  /* 0x000000ffff3f7224 */ /* 0x000fe200078e0032 */
[----:B------:R-:W-:Y:S01]  /*10b90*/  PRMT R96, R60, 0x7610, R96 ;  /* 0x000076103c607816 */ /* 0x000fe20000000060 */
[----:B------:R-:W-:Y:S01]  /*10ba0*/  IMAD.MOV.U32 R0, RZ, RZ, R8 ;  /* 0x000000ffff007224 */ /* 0x000fe200078e0008 */
[----:B--2---:R-:W-:Y:S01]  /*10bb0*/  SHF.L.U32 R61, R3, 0x1f, RZ ;  /* 0x0000001f033d7819 */ /* 0x004fe200000006ff */
[----:B------:R-:W-:Y:S01]  /*10bc0*/  IMAD.MOV.U32 R20, RZ, RZ, R9 ;  /* 0x000000ffff147224 */ /* 0x000fe200078e0009 */
[----:B------:R-:W-:Y:S01]  /*10bd0*/  PRMT R97, R62, 0x7610, R97 ;  /* 0x000076103e617816 */ /* 0x000fe20000000061 */
[----:B------:R-:W-:Y:S01]  /*10be0*/  IMAD.MOV.U32 R21, RZ, RZ, R10 ;  /* 0x000000ffff157224 */ /* 0x000fe200078e000a */
[----:B------:R-:W0:Y:S01]  /*10bf0*/  SYNCS.PHASECHK.TRANS64.TRYWAIT P0, [R2+URZ+0x2a800], R61 ;  /* 0x02a8003d020075a7 */ /* 0x000e22000800017f */
        /* <DEDUP_REMOVED lines=18> */
[----:B------:R-:W-:Y:S01]  /*10d20*/  BSSY B1, `(.L_x_1730) ;  /* 0x000000e000017945 */ /* 0x000fe20003800000 */
        /* <DEDUP_REMOVED lines=9> */
[----:B------:R-:W-:-:S02]  /*10dc0*/  ISETP.GE.AND P1, PT, R174, R69, PT ;  /* 0x00000045ae00720c */ /* 0x000fc40003f26270 */
[----:B------:R-:W-:Y:S02]  /*10dd0*/  PRMT R70, R63, 0x7610, R70 ;  /* 0x000076103f467816 */ /* 0x000fe40000000046 */
[----:B------:R-:W-:Y:S01]  /*10de0*/  PRMT R71, R64, 0x7610, R71 ;  /* 0x0000761040477816 */ /* 0x000fe20000000047 */
[----:B0-----:R-:W-:Y:S08]  /*10df0*/  @!P0 BRA `(.L_x_1731) ;  /* 0x000001c800208947 */ /* 0x001ff00003800000 */
.L_x_2049:
[----:B------:R-:W-:Y:S05]  /*10e00*/  BSYNC B1 ;  /* 0x0000000000017941 */ /* 0x000fea0003800000 */
.L_x_1730:
[----:B------:R-:W-:Y:S01]  /*10e10*/  BSSY B1, `(.L_x_1732) ;  /* 0x0000147000017945 */ /* 0x000fe20003800000 */
[----:B------:R-:W-:Y:S02]  /*10e20*/  PRMT R73, R60, 0x7610, R73 ;  /* 0x000076103c497816 */ /* 0x000fe40000000049 */
[----:B------:R-:W-:Y:S01]  /*10e30*/  PRMT R74, R62, 0x7610, R74 ;  /* 0x000076103e4a7816 */ /* 0x000fe2000000004a */
[----:B------:R-:W-:Y:S06]  /*10e40*/  @P1 BRA `(.L_x_1733) ;  /* 0x00000014000c1947 */ /* 0x000fec0003800000 */
[----:B------:R-:W1:Y:S01]  /*10e50*/  LDC R83, c[0x0][0x3f4] ;  /* 0x0000fd00ff537b82 */ /* 0x000e620000000800 */
[----:B------:R-:W-:Y:S01]  /*10e60*/  BSSY B2, `(.L_x_1734) ;  /* 0x000006f000027945 */ /* 0x000fe20003800000 */
[-C--:B-1----:R-:W-:Y:S02]  /*10e70*/  ISETP.GE.AND P0, PT, R18, R83.reuse, PT ;  /* 0x000000531200720c */ /* 0x082fe40003f06270 */
[-C--:B------:R-:W-:Y:S02]  /*10e80*/  ISETP.GE.AND P1, PT, R167, R83.reuse, PT ;  /* 0x00000053a700720c */ /* 0x080fe40003f26270 */
[----:B------:R-:W-:-:S09]  /*10e90*/  ISETP.GE.AND P2, PT, R168, R83, PT ;  /* 0x00000053a800720c */ /* 0x000fd20003f46270 */
[----:B------:R-:W-:Y:S05]  /*10ea0*/  @P0 BRA `(.L_x_1735) ;  /* 0x0000000400a80947 */ /* 0x000fea0003800000 */
[----:B------:R-:W-:Y:S02]  /*10eb0*/  LEA.HI R62, R83, R209, RZ, 0x1d ;  /* 0x000000d1533e7211 */ /* 0x000fe400078fe8ff */
[----:B0-----:R-:W-:Y:S02]  /*10ec0*/  LOP3.LUT R61, R185, 0x38, R18, 0xf8, !PT ;  /* 0x00000038b93d7812 */ /* 0x001fe400078ef812 */
[----:B------:R-:W-:Y:S01]  /*10ed0*/  SHF.R.S32.HI R63, RZ, 0x1f, R62 ;  /* 0x0000001fff3f7819 */ /* 0x000fe2000001143e */
[----:B------:R-:W-:Y:S01]  /*10ee0*/  IMAD.SHL.U32 R64, R62, 0x8, RZ ;  /* 0x000000083e407824 */ /* 0x000fe200078e00ff */
[----:B------:R-:W-:Y:S02]  /*10ef0*/  LOP3.LUT R60, R61, R186, RZ, 0x3c, !PT ;  /* 0x000000ba3d3c7212 */ /* 0x000fe400078e3cff */
[----:B------:R-:W-:Y:S02]  /*10f00*/  LEA.HI R62, R63, R62, RZ, 0x3 ;  /* 0x0000003e3f3e7211 */ /* 0x000fe400078f18ff */
[----:B------:R-:W-:Y:S01]  /*10f10*/  LOP3.LUT R63, R185, 0x38, R64, 0xf8, !PT ;  /* 0x00000038b93f7812 */ /* 0x000fe200078ef840 */
[----:B------:R-:W-:Y:S01]  /*10f20*/  IMAD.IADD R61, R187, 0x1, R60 ;  /* 0x00000001bb3d7824 */ /* 0x000fe200078e023c */
[----:B------:R-:W-:Y:S01]  /*10f30*/  SHF.R.U64 R116, R32, 0x10, R33 ;  /* 0x0000001020747819 */ /* 0x000fe20000001221 */
[----:B------:R-:W-:Y:S01]  /*10f40*/  IMAD.SHL.U32 R62, R62, 0x400, RZ ;  /* 0x000004003e3e7824 */ /* 0x000fe200078e00ff */
[----:B------:R-:W-:Y:S01]  /*10f50*/  LOP3.LUT R63, R63, R186, RZ, 0x3c, !PT ;  /* 0x000000ba3f3f7212 */ /* 0x000fe200078e3cff */
[----:B------:R-:W-:Y:S01]  /*10f60*/  IMAD R100, R61, 0x2, R2 ;  /* 0x000000023d647824 */ /* 0x000fe200078e0202 */
[----:B------:R-:W-:-:S02]  /*10f70*/  SHF.R.U64 R115, R44, 0x10, R45 ;  /* 0x000000102c737819 */ /* 0x000fc4000000122d */
[----:B------:R-:W-:Y:S02]  /*10f80*/  LOP3.LUT R62, R62, 0x7fffe000, RZ, 0xc0, !PT ;  /* 0x7fffe0003e3e7812 */ /* 0x000fe400078ec0ff */
[----:B------:R-:W-:Y:S02]  /*10f90*/  SHF.R.U32.HI R32, RZ, 0x10, R35 ;  /* 0x00000010ff207819 */ /* 0x000fe40000011623 */
[----:B------:R-:W-:Y:S02]  /*10fa0*/  IADD3 R101, R63, R62, R187 ;  /* 0x0000003e3f657210 */ /* 0x000fe40007ffe0bb */
[----:B------:R-:W0:Y:S01]  /*10fb0*/  LDS.128 R60, [R100+0xc400] ;  /* 0x00c40000643c7984 */ /* 0x000e220000000c00 */
[----:B------:R-:W-:Y:S02]  /*10fc0*/  SHF.R.U32.HI R113, RZ, 0x10, R45 ;  /* 0x00000010ff717819 */ /* 0x000fe4000001162d */
[----:B------:R-:W-:Y:S01]  /*10fd0*/  IMAD R101, R101, 0x2, R2 ;  /* 0x0000000265657824 */ /* 0x000fe200078e0202 */
[----:B------:R-:W-:-:S02]  /*10fe0*/  SHF.R.U32.HI R45, RZ, 0x10, R47 ;  /* 0x00000010ff2d7819 */ /* 0x000fc4000001162f */
[----:B------:R-:W-:Y:S02]  /*10ff0*/  PRMT R111, R111, 0x5410, R116 ;  /* 0x000054106f6f7816 */ /* 0x000fe40000000074 */
[----:B------:R-:W1:Y:S01]  /*11000*/  LDS.128 R64, [R101+0xc400] ;  /* 0x00c4000065407984 */ /* 0x000e620000000c00 */
[----:B------:R-:W-:Y:S02]  /*11010*/  SHF.R.U32.HI R114, RZ, 0x10, R33 ;  /* 0x00000010ff727819 */ /* 0x000fe40000011621 */
[----:B------:R-:W-:Y:S02]  /*11020*/  SHF.R.U64 R33, R34, 0x10, R35 ;  /* 0x0000001022217819 */ /* 0x000fe40000001223 */
[----:B------:R-:W-:Y:S02]  /*11030*/  PRMT R112, R112, 0x5410, R115 ;  /* 0x0000541070707816 */ /* 0x000fe40000000073 */
[----:B------:R-:W-:Y:S02]  /*11040*/  PRMT R35, R73, 0x5432, R32 ;  /* 0x0000543249237816 */ /* 0x000fe40000000020 */
[----:B------:R-:W-:Y:S01]  /*11050*/  PRMT R110, R110, 0x5410, R113 ;  /* 0x000054106e6e7816 */ /* 0x000fe20000000071 */
[----:B------:R-:W-:Y:S01]  /*11060*/  IMAD.U32 R122, R112, 0x10000, RZ ;  /* 0x00010000707a7824 */ /* 0x000fe200078e00ff */
[----:B------:R-:W-:-:S02]  /*11070*/  SHF.R.U64 R34, R46, 0x10, R47 ;  /* 0x000000102e227819 */ /* 0x000fc4000000122f */
[----:B------:R-:W-:Y:S01]  /*11080*/  PRMT R32, R70, 0x5432, R45 ;  /* 0x0000543246207816 */ /* 0x000fe2000000002d */
[----:B------:R-:W-:Y:S01]  /*11090*/  IMAD.U32 R121, R110, 0x10000, RZ ;  /* 0x000100006e797824 */ /* 0x000fe200078e00ff */
[----:B------:R-:W-:Y:S02]  /*110a0*/  PRMT R47, R75, 0x5432, R114 ;  /* 0x000054324b2f7816 */ /* 0x000fe40000000072 */
[----:B------:R-:W-:Y:S01]  /*110b0*/  PRMT R34, R71, 0x5432, R34 ;  /* 0x0000543247227816 */ /* 0x000fe20000000022 */
[----:B------:R-:W-:Y:S01]  /*110c0*/  IMAD.U32 R120, R32, 0x10000, RZ ;  /* 0x0001000020787824 */ /* 0x000fe200078e00ff */
[----:B------:R-:W-:Y:S01]  /*110d0*/  PRMT R33, R74, 0x5432, R33 ;  /* 0x000054324a217816 */ /* 0x000fe20000000021 */
        /* <DEDUP_REMOVED lines=10> */
[----:B------:R-:W-:Y:S01]  /*11180*/  IMAD.U32 R119, R64, 0x10000, RZ ;  /* 0x0001000040777824 */ /* 0x000fe200078e00ff */
[----:B------:R-:W-:Y:S01]  /*11190*/  LOP3.LUT R61, R66, 0xffff0000, RZ, 0xc0, !PT ;  /* 0xffff0000423d7812 */ /* 0x000fe200078ec0ff */
[----:B------:R-:W-:-:S02]  /*111a0*/  IMAD.U32 R65, R111, 0x10000, RZ ;  /* 0x000100006f417824 */ /* 0x000fc400078e00ff */
[----:B------:R-:W-:Y:S01]  /*111b0*/  FMUL.FTZ R124, R118, R121 ;  /* 0x00000079767c7220 */ /* 0x000fe20000410000 */
[----:B------:R-:W-:Y:S01]  /*111c0*/  IMAD.U32 R63, R66, 0x10000, RZ ;  /* 0x00010000423f7824 */ /* 0x000fe200078e00ff */
[C---:B------:R-:W-:Y:S01]  /*111d0*/  LOP3.LUT R66, R67.reuse, 0xffff0000, RZ, 0xc0, !PT ;  /* 0xffff000043427812 */ /* 0x040fe200078ec0ff */
[----:B------:R-:W-:Y:S02]  /*111e0*/  IMAD.U32 R117, R67, 0x10000, RZ ;  /* 0x0001000043757824 */ /* 0x000fe400078e00ff */
[C---:B------:R-:W-:Y:S01]  /*111f0*/  FMUL.FTZ R67, R119.reuse, R65 ;  /* 0x0000004177437220 */ /* 0x040fe20000410000 */
[-C--:B------:R-:W-:Y:S01]  /*11200*/  FMUL.FTZ R123, R119, R122.reuse ;  /* 0x0000007a777b7220 */ /* 0x080fe20000410000 */
[----:B------:R-:W-:Y:S01]  /*11210*/  IMAD.U32 R119, R47, 0x10000, RZ ;  /* 0x000100002f777824 */ /* 0x000fe200078e00ff */
[----:B------:R-:W-:Y:S01]  /*11220*/  LOP3.LUT R64, R64, 0xffff0000, RZ, 0xc0, !PT ;  /* 0xffff000040407812 */ /* 0x000fe200078ec0ff */
[----:B------:R-:W-:Y:S01]  /*11230*/  FFMA.FTZ R67, R116, R122, R67 ;  /* 0x0000007a74437223 */ /* 0x000fe20000010043 */
[----:B------:R-:W-:-:S02]  /*11240*/  IMAD.U32 R122, R35, 0x10000, RZ ;  /* 0x00010000237a7824 */ /* 0x000fc400078e00ff */
[----:B------:R-:W-:Y:S01]  /*11250*/  FFMA.FTZ R65, R116, R65, -R123 ;  /* 0x0000004174417223 */ /* 0x000fe2000001087b */
[-C--:B------:R-:W-:Y:S01]  /*11260*/  FMUL.FTZ R118, R118, R119.reuse ;  /* 0x0000007776767220 */ /* 0x080fe20000410000 */
[----:B------:R-:W-:Y:S01]  /*11270*/  FFMA.FTZ R116, R113, R119, -R124 ;  /* 0x0000007771747223 */ /* 0x000fe2000001087c */
[C---:B------:R-:W-:Y:S01]  /*11280*/  FMUL.FTZ R123, R117.reuse, R120 ;  /* 0x00000078757b7220 */ /* 0x040fe20000410000 */
[----:B------:R-:W-:Y:S01]  /*11290*/  LOP3.LUT R119, R112, 0xffff0000, RZ, 0xc0, !PT ;  /* 0xffff000070777812 */ /* 0x000fe200078ec0ff */
[-C--:B------:R-:W-:Y:S01]  /*112a0*/  FMUL.FTZ R117, R117, R122.reuse ;  /* 0x0000007a75757220 */ /* 0x080fe20000410000 */
[----:B------:R-:W-:Y:S01]  /*112b0*/  LOP3.LUT R111, R111, 0xffff0000, RZ, 0xc0, !PT ;  /* 0xffff00006f6f7812 */ /* 0x000fe200078ec0ff */
[----:B------:R-:W-:Y:S01]  /*112c0*/  FFMA.FTZ R113, R113, R121, R118 ;  /* 0x0000007971717223 */ /* 0x000fe20000010076 */
[C---:B------:R-:W-:Y:S01]  /*112d0*/  FFMA.FTZ R112, R114.reuse, R122, -R123 ;  /* 0x0000007a72707223 */ /* 0x040fe2000001087b */
[----:B------:R-:W-:Y:S01]  /*112e0*/  FFMA.FTZ R114, R114, R120, R117 ;  /* 0x0000007872727223 */ /* 0x000fe20000010075 */
[----:B------:R-:W-:Y:S01]  /*112f0*/  FMUL.FTZ R121, R64, R119 ;  /* 0x0000007740797220 */ /* 0x000fe20000410000 */
[----:B------:R-:W-:Y:S01]  /*11300*/  LOP3.LUT R117, R110, 0xffff0000, RZ, 0xc0, !PT ;  /* 0xffff00006e757812 */ /* 0x000fe200078ec0ff */
[-C--:B------:R-:W-:Y:S01]  /*11310*/  FMUL.FTZ R123, R64, R111.reuse ;  /* 0x0000006f407b7220 */ /* 0x080fe20000410000 */
[----:B------:R-:W-:Y:S01]  /*11320*/  LOP3.LUT R47, R47, 0xffff0000, RZ, 0xc0, !PT ;  /* 0xffff00002f2f7812 */ /* 0x000fe200078ec0ff */
[----:B------:R-:W-:Y:S01]  /*11330*/  FFMA.FTZ R64, R44, R111, -R121 ;  /* 0x0000006f2c407223 */ /* 0x000fe20000010879 */
[----:B------:R-:W-:-:S02]  /*11340*/  IMAD.U32 R111, R34, 0x10000, RZ ;  /* 0x00010000226f7824 */ /* 0x000fc400078e00ff */
[----:B------:R-:W-:Y:S01]  /*11350*/  FMUL.FTZ R121, R115, R117 ;  /* 0x0000007573797220 */ /* 0x000fe20000410000 */
[----:B------:R-:W-:Y:S02]  /*11360*/  IMAD.U32 R110, R33, 0x10000, RZ ;  /* 0x00010000216e7824 */ /* 0x000fe400078e00ff */
[----:B------:R-:W-:Y:S01]  /*11370*/  FMUL.FTZ R118, R115, R47 ;  /* 0x0000002f73767220 */ /* 0x000fe20000410000 */
[----:B------:R-:W-:Y:S01]  /*11380*/  FMUL.FTZ R115, R63, R111 ;  /* 0x0000006f3f737220 */ /* 0x000fe20000410000 */
[C---:B------:R-:W-:Y:S01]  /*11390*/  FFMA.FTZ R47, R60.reuse, R47, -R121 ;  /* 0x0000002f3c2f7223 */ /* 0x040fe20000010879 */
[----:B------:R-:W-:Y:S01]  /*113a0*/  LOP3.LUT R35, R35, 0xffff0000, RZ, 0xc0, !PT ;  /* 0xffff000023237812 */ /* 0x000fe200078ec0ff */
[----:B------:R-:W-:Y:S01]  /*113b0*/  FFMA.FTZ R60, R60, R117, R118 ;  /* 0x000000753c3c7223 */ /* 0x000fe20000010076 */
[-C--:B------:R-:W-:Y:S01]  /*113c0*/  FMUL.FTZ R117, R63, R110.reuse ;  /* 0x0000006e3f757220 */ /* 0x080fe20000410000 */
[----:B------:R-:W-:Y:S01]  /*113d0*/  FFMA.FTZ R63, R46, R110, -R115 ;  /* 0x0000006e2e3f7223 */ /* 0x000fe20000010873 */
[----:B------:R-:W-:Y:S01]  /*113e0*/  LOP3.LUT R110, R34, 0xffff0000, RZ, 0xc0, !PT ;  /* 0xffff0000226e7812 */ /* 0x000fe200078ec0ff */
[----:B------:R-:W-:Y:S01]  /*113f0*/  FFMA.FTZ R44, R44, R119, R123 ;  /* 0x000000772c2c7223 */ /* 0x000fe2000001007b */
[----:B------:R-:W-:Y:S01]  /*11400*/  LOP3.LUT R34, R33, 0xffff0000, RZ, 0xc0, !PT ;  /* 0xffff000021227812 */ /* 0x000fe200078ec0ff */
[----:B------:R-:W-:Y:S01]  /*11410*/  FFMA.FTZ R46, R46, R111, R117 ;  /* 0x0000006f2e2e7223 */ /* 0x000fe20000010075 */
[----:B------:R-:W-:Y:S01]  /*11420*/  LOP3.LUT R33, R32, 0xffff0000, RZ, 0xc0, !PT ;  /* 0xffff000020217812 */ /* 0x000fe200078ec0ff */
[C---:B------:R-:W-:Y:S01]  /*11430*/  FMUL.FTZ R32, R61.reuse, R110 ;  /* 0x0000006e3d207220 */ /* 0x040fe20000410000 */
[----:B------:R-:W-:Y:S01]  /*11440*/  F2FP.BF16.F32.PACK_AB R44, R44, R67 ;  /* 0x000000432c2c723e */ /* 0x000fe200000010ff */
[----:B------:R-:W-:-:S02]  /*11450*/  FMUL.FTZ R61, R61, R34 ;  /* 0x000000223d3d7220 */ /* 0x000fc40000410000 */
[C---:B------:R-:W-:Y:S01]  /*11460*/  FMUL.FTZ R111, R66.reuse, R33 ;  /* 0x00000021426f7220 */ /* 0x040fe20000410000 */
[-C--:B------:R-:W-:Y:S01]  /*11470*/  FMUL.FTZ R66, R66, R35.reuse ;  /* 0x0000002342427220 */ /* 0x080fe20000410000 */
[C---:B------:R-:W-:Y:S01]  /*11480*/  FFMA.FTZ R34, R45.reuse, R34, -R32 ;  /* 0x000000222d227223 */ /* 0x040fe20000010820 */
[----:B------:R-:W-:Y:S01]  /*11490*/  FFMA.FTZ R61, R45, R110, R61 ;  /* 0x0000006e2d3d7223 */ /* 0x000fe2000001003d */
[C---:B------:R-:W-:Y:S01]  /*114a0*/  FFMA.FTZ R35, R62.reuse, R35, -R111 ;  /* 0x000000233e237223 */ /* 0x040fe2000001086f */
[----:B------:R-:W-:Y:S01]  /*114b0*/  FFMA.FTZ R111, R62, R33, R66 ;  /* 0x000000213e6f7223 */ /* 0x000fe20000010042 */
[----:B------:R-:W-:Y:S02]  /*114c0*/  F2FP.BF16.F32.PACK_AB R32, R64, R65 ;  /* 0x000000414020723e */ /* 0x000fe400000010ff */
[----:B------:R-:W-:Y:S02]  /*114d0*/  F2FP.BF16.F32.PACK_AB R33, R47, R116 ;  /* 0x000000742f21723e */ /* 0x000fe400000010ff */
[----:B------:R-:W-:-:S02]  /*114e0*/  F2FP.BF16.F32.PACK_AB R34, R34, R63 ;  /* 0x0000003f2222723e */ /* 0x000fc400000010ff */
[----:B------:R-:W-:Y:S02]  /*114f0*/  F2FP.BF16.F32.PACK_AB R35, R35, R112 ;  /* 0x000000702323723e */ /* 0x000fe400000010ff */
[----:B------:R-:W-:Y:S02]  /*11500*/  F2FP.BF16.F32.PACK_AB R45, R60, R113 ;  /* 0x000000713c2d723e */ /* 0x000fe400000010ff */
[----:B------:R-:W-:Y:S01]  /*11510*/  F2FP.BF16.F32.PACK_AB R46, R61, R46 ;  /* 0x0000002e3d2e723e */ /* 0x000fe200000010ff */
[----:B------:R1:W-:Y:S01]  /*11520*/  STS.128 [R100+0xc400], R32 ;  /* 0x00c4002064007388 */ /* 0x0003e20000000c00 */
[----:B------:R-:W-:-:S05]  /*11530*/  F2FP.BF16.F32.PACK_AB R47, R111, R114 ;  /* 0x000000726f2f723e */ /* 0x000fca00000010ff */
[----:B------:R1:W-:Y:S02]  /*11540*/  STS.128 [R101+0xc400], R44 ;  /* 0x00c4002c65007388 */ /* 0x0003e40000000c00 */
.L_x_1735:
[----:B------:R-:W-:Y:S05]  /*11550*/  BSYNC B2 ;  /* 0x0000000000027941 */ /* 0x000fea0003800000 */
.L_x_1734:
[----:B------:R-:W-:Y:S04]  /*11560*/  BSSY B2, `(.L_x_1736) ;  /* 0x0000069000027945 */ /* 0x000fe80003800000 */
[----:B------:R-:W-:Y:S05]  /*11570*/  @P1 BRA `(.L_x_1737) ;  /* 0x00000004009c1947 */ /* 0x000fea0003800000 */
[----:B------:R-:W2:Y:S01]  /*11580*/  LDL R67, [R1+0x44] ;  /* 0x0000440001437983 */ /* 0x000ea20000100800 */
[----:B-1----:R-:W-:Y:S02]  /*11590*/  LEA.HI R32, R83, R170, RZ, 0x1d ;  /* 0x000000aa53207211 */ /* 0x002fe400078fe8ff */
[--C-:B0-----:R-:W-:Y:S02]  /*115a0*/  SHF.R.U64 R61, R30, 0x10, R31.reuse ;  /* 0x000000101e3d7819 */ /* 0x101fe4000000121f */
[----:B------:R-:W-:Y:S01]  /*115b0*/  SHF.R.S32.HI R33, RZ, 0x1f, R32 ;  /* 0x0000001fff217819 */ /* 0x000fe20000011420 */
[----:B------:R-:W-:Y:S01]  /*115c0*/  IMAD.SHL.U32 R34, R32, 0x8, RZ ;  /* 0x0000000820227824 */ /* 0x000fe200078e00ff */
[----:B------:R-:W-:Y:S02]  /*115d0*/  SHF.R.U32.HI R30, RZ, 0x10, R31 ;  /* 0x00000010ff1e7819 */ /* 0x000fe4000001161f */
[----:B------:R-:W-:Y:S02]  /*115e0*/  LEA.HI R32, R33, R32, RZ, 0x3 ;  /* 0x0000002021207211 */ /* 0x000fe400078f18ff */
[----:B------:R-:W-:-:S02]  /*115f0*/  LOP3.LUT R33, R185, 0x38, R34, 0xf8, !PT ;  /* 0x00000038b9217812 */ /* 0x000fc400078ef822 */
[----:B------:R-:W-:Y:S01]  /*11600*/  SHF.R.U64 R63, R28, 0x10, R29 ;  /* 0x000000101c3f7819 */ /* 0x000fe2000000121d */
[----:B------:R-:W-:Y:S01]  /*11610*/  IMAD.SHL.U32 R32, R32, 0x400, RZ ;  /* 0x0000040020207824 */ /* 0x000fe200078e00ff */
[----:B------:R-:W-:Y:S02]  /*11620*/  LOP3.LUT R33, R33, R186, RZ, 0x3c, !PT ;  /* 0x000000ba21217212 */ /* 0x000fe400078e3cff */
[----:B------:R-:W-:Y:S02]  /*11630*/  SHF.R.U64 R31, R40, 0x10, R41 ;  /* 0x00000010281f7819 */ /* 0x000fe40000001229 */
[----:B------:R-:W-:Y:S02]  /*11640*/  LOP3.LUT R32, R32, 0x7fffe000, RZ, 0xc0, !PT ;  /* 0x7fffe00020207812 */ /* 0x000fe400078ec0ff */
[----:B------:R-:W-:Y:S02]  /*11650*/  SHF.R.U32.HI R28, RZ, 0x10, R29 ;  /* 0x00000010ff1c7819 */ /* 0x000fe4000001161d */
[----:B------:R-:W-:-:S02]  /*11660*/  IADD3 R45, R33, R32, R187 ;  /* 0x00000020212d7210 */ /* 0x000fc40007ffe0bb */
[----:B------:R-:W-:Y:S02]  /*11670*/  SHF.R.U64 R29, R42, 0x10, R43 ;  /* 0x000000102a1d7819 */ /* 0x000fe4000000122b */
[----:B------:R-:W-:Y:S01]  /*11680*/  PRMT R102, R102, 0x5410, R31 ;  /* 0x0000541066667816 */ /* 0x000fe2000000001f */
[----:B------:R-:W-:Y:S01]  /*11690*/  IMAD R60, R45, 0x2, R2 ;  /* 0x000000022d3c7824 */ /* 0x000fe200078e0202 */
[----:B------:R-:W-:Y:S02]  /*116a0*/  SHF.R.U32.HI R40, RZ, 0x10, R41 ;  /* 0x00000010ff287819 */ /* 0x000fe40000011629 */
[----:B------:R-:W-:Y:S02]  /*116b0*/  PRMT R107, R107, 0x5410, R28 ;  /* 0x000054106b6b7816 */ /* 0x000fe4000000001c */
[----:B------:R-:W0:Y:S01]  /*116c0*/  LDS.128 R44, [R60+0xc400] ;  /* 0x00c400003c2c7984 */ /* 0x000e220000000c00 */
[----:B------:R-:W-:Y:S02]  /*116d0*/  PRMT R104, R104, 0x5410, R29 ;  /* 0x0000541068687816 */ /* 0x000fe4000000001d */
[----:B------:R-:W-:Y:S01]  /*116e0*/  PRMT R106, R106, 0x5410, R63 ;  /* 0x000054106a6a7816 */ /* 0x000fe2000000003f */
[----:B------:R-:W-:Y:S01]  /*116f0*/  IMAD.U32 R63, R102, 0x10000, RZ ;  /* 0x00010000663f7824 */ /* 0x000fe200078e00ff */
[----:B------:R-:W-:-:S02]  /*11700*/  PRMT R108, R108, 0x5410, R61 ;  /* 0x000054106c6c7816 */ /* 0x000fc4000000003d */
[----:B------:R-:W-:Y:S02]  /*11710*/  SHF.R.U32.HI R42, RZ, 0x10, R43 ;  /* 0x00000010ff2a7819 */ /* 0x000fe4000001162b */
[----:B------:R-:W-:Y:S02]  /*11720*/  PRMT R103, R103, 0x5410, R40 ;  /* 0x0000541067677816 */ /* 0x000fe40000000028 */
[----:B------:R-:W-:Y:S02]  /*11730*/  PRMT R109, R109, 0x5410, R30 ;  /* 0x000054106d6d7816 */ /* 0x000fe4000000001e */
[----:B------:R-:W-:Y:S01]  /*11740*/  PRMT R105, R105, 0x5410, R42 ;  /* 0x0000541069697816 */ /* 0x000fe2000000002a */
[C---:B------:R-:W-:Y:S01]  /*11750*/  IMAD.U32 R64, R103.reuse, 0x10000, RZ ;  /* 0x0001000067407824 */ /* 0x040fe200078e00ff */
[----:B------:R-:W-:Y:S02]  /*11760*/  LOP3.LUT R103, R103, 0xffff0000, RZ, 0xc0, !PT ;  /* 0xffff000067677812 */ /* 0x000fe400078ec0ff */
[----:B0-----:R-:W-:Y:S01]  /*11770*/  LOP3.LUT R62, R44, 0xffff0000, RZ, 0xc0, !PT ;  /* 0xffff00002c3e7812 */ /* 0x001fe200078ec0ff */
[----:B------:R-:W-:Y:S01]  /*11780*/  IMAD.U32 R41, R45, 0x10000, RZ ;  /* 0x000100002d297824 */ /* 0x000fe200078e00ff */
[----:B------:R-:W-:Y:S01]  /*11790*/  LOP3.LUT R31, R46, 0xffff0000, RZ, 0xc0, !PT ;  /* 0xffff00002e1f7812 */ /* 0x000fe200078ec0ff */
[----:B------:R-:W-:Y:S01]  /*117a0*/  IMAD.U32 R42, R47, 0x10000, RZ ;  /* 0x000100002f2a7824 */ /* 0x000fe200078e00ff */
[----:B------:R-:W-:Y:S01]  /*117b0*/  LOP3.LUT R45, R45, 0xffff0000, RZ, 0xc0, !PT ;  /* 0xffff00002d2d7812 */ /* 0x000fe200078ec0ff */
[----:B------:R-:W-:Y:S01]  /*117c0*/  FMUL.FTZ R66, R41, R64 ;  /* 0x0000004029427220 */ /* 0x000fe20000410000 */
[----:B--2---:R-:W0:Y:S02]  /*117d0*/  LDS.128 R32, [R67] ;  /* 0x0000000043207984 */ /* 0x004e240000000c00 */
[C---:B0-----:R-:W-:Y:S01]  /*117e0*/  IMAD.U32 R29, R34.reuse, 0x10000, RZ ;  /* 0x00010000221d7824 */ /* 0x041fe200078e00ff */
[----:B------:R-:W-:Y:S01]  /*117f0*/  LOP3.LUT R28, R34, 0xffff0000, RZ, 0xc0, !PT ;  /* 0xffff0000221c7812 */ /* 0x000fe200078ec0ff */
[C---:B------:R-:W-:Y:S01]  /*11800*/  IMAD.U32 R61, R35.reuse, 0x10000, RZ ;  /* 0x00010000233d7824 */ /* 0x040fe200078e00ff */
[----:B------:R-:W-:Y:S01]  /*11810*/  LOP3.LUT R34, R35, 0xffff0000, RZ, 0xc0, !PT ;  /* 0xffff000023227812 */ /* 0x000fe200078ec0ff */
[----:B------:R-:W-:Y:S01]  /*11820*/  IMAD.U32 R35, R44, 0x10000, RZ ;  /* 0x000100002c237824 */ /* 0x000fe200078e00ff */
[C---:B------:R-:W-:Y:S01]  /*11830*/  LOP3.LUT R30, R32.reuse, 0xffff0000, RZ, 0xc0, !PT ;  /* 0xffff0000201e7812 */ /* 0x040fe200078ec0ff */
[----:B------:R-:W-:Y:S01]  /*11840*/  IMAD.U32 R40, R32, 0x10000, RZ ;  /* 0x0001000020287824 */ /* 0x000fe200078e00ff */
[----:B------:R-:W-:Y:S01]  /*11850*/  LOP3.LUT R32, R33, 0xffff0000, RZ, 0xc0, !PT ;  /* 0xffff000021207812 */ /* 0x000fe200078ec0ff */
[----:B------:R-:W-:-:S02]  /*11860*/  IMAD.U32 R44, R106, 0x10000, RZ ;  /* 0x000100006a2c7824 */ /* 0x000fc400078e00ff */
[-C--:B------:R-:W-:Y:S01]  /*11870*/  FMUL.FTZ R65, R35, R63.reuse ;  /* 0x0000003f23417220 */ /* 0x080fe20000410000 */
[----:B------:R-:W-:Y:S02]  /*11880*/  IMAD.U32 R43, R33, 0x10000, RZ ;  /* 0x00010000212b7824 */ /* 0x000fe400078e00ff */
[----:B------:R-:W-:Y:S01]  /*11890*/  IMAD.U32 R33, R46, 0x10000, RZ ;  /* 0x000100002e217824 */ /* 0x000fe200078e00ff */
[----:B------:R-:W-:Y:S01]  /*118a0*/  LOP3.LUT R46, R47, 0xffff0000, RZ, 0xc0, !PT ;  /* 0xffff00002f2e7812 */ /* 0x000fe200078ec0ff */
[-C--:B------:R-:W-:Y:S01]  /*118b0*/  FMUL.FTZ R47, R35, R44.reuse ;  /* 0x0000002c232f7220 */ /* 0x080fe20000410000 */
[C---:B------:R-:W-:Y:S01]  /*118c0*/  FFMA.FTZ R35, R40.reuse, R44, -R65 ;  /* 0x0000002c28237223 */ /* 0x040fe20000010841 */
[C---:B------:R-:W-:Y:S01]  /*118d0*/  IMAD.U32 R44, R107.reuse, 0x10000, RZ ;  /* 0x000100006b2c7824 */ /* 0x040fe200078e00ff */
[----:B------:R-:W-:Y:S01]  /*118e0*/  LOP3.LUT R107, R107, 0xffff0000, RZ, 0xc0, !PT ;  /* 0xffff00006b6b7812 */ /* 0x000fe200078ec0ff */
[----:B------:R-:W-:Y:S02]  /*118f0*/  IMAD.U32 R65, R105, 0x10000, RZ ;  /* 0x0001000069417824 */ /* 0x000fe400078e00ff */
[----:B------:R-:W-:Y:S01]  /*11900*/  FFMA.FTZ R40, R40, R63, R47 ;  /* 0x0000003f28287223 */ /* 0x000fe2000001002f */
[----:B------:R-:W-:-:S02]  /*11910*/  IMAD.U32 R47, R109, 0x10000, RZ ;  /* 0x000100006d2f7824 */ /* 0x000fc400078e00ff */
[-C--:B------:R-:W-:Y:S01]  /*11920*/  FMUL.FTZ R100, R41, R44.reuse ;  /* 0x0000002c29647220 */ /* 0x080fe20000410000 */
[C---:B------:R-:W-:Y:S01]  /*11930*/  FFMA.FTZ R41, R43.reuse, R44, -R66 ;  /* 0x0000002c2b297223 */ /* 0x040fe20000010842 */
[----:B------:R-:W-:Y:S01]  /*11940*/  FMUL.FTZ R44, R42, R65 ;  /* 0x000000412a2c7220 */ /* 0x000fe20000410000 */
[----:B------:R-:W-:Y:S01]  /*11950*/  LOP3.LUT R63, R102, 0xffff0000, RZ, 0xc0, !PT ;  /* 0xffff0000663f7812 */ /* 0x000fe200078ec0ff */
[-C--:B------:R-:W-:Y:S01]  /*11960*/  FMUL.FTZ R66, R42, R47.reuse ;  /* 0x0000002f2a427220 */ /* 0x080fe20000410000 */
[----:B------:R-:W-:Y:S01]  /*11970*/  FFMA.FTZ R43, R43, R64, R100 ;  /* 0x000000402b2b7223 */ /* 0x000fe20000010064 */
[C---:B------:R-:W-:Y:S01]  /*11980*/  FFMA.FTZ R42, R61.reuse, R47, -R44 ;  /* 0x0000002f3d2a7223 */ /* 0x040fe2000001082c */
[----:B------:R-:W-:Y:S01]  /*11990*/  LOP3.LUT R47, R106, 0xffff0000, RZ, 0xc0, !PT ;  /* 0xffff00006a2f7812 */ /* 0x000fe200078ec0ff */
[----:B------:R-:W-:Y:S01]  /*119a0*/  FFMA.FTZ R44, R61, R65, R66 ;  /* 0x000000413d2c7223 */ /* 0x000fe20000010042 */
[----:B------:R-:W-:Y:S01]  /*119b0*/  FMUL.FTZ R61, R62, R63 ;  /* 0x0000003f3e3d7220 */ /* 0x000fe20000410000 */
[----:B------:R-:W-:Y:S01]  /*119c0*/  FMUL.FTZ R100, R45, R107 ;  /* 0x0000006b2d647220 */ /* 0x000fe20000410000 */
[----:B------:R-:W-:-:S02]  /*119d0*/  IMAD.U32 R64, R104, 0x10000, RZ ;  /* 0x0001000068407824 */ /* 0x000fc400078e00ff */
[-C--:B------:R-:W-:Y:S01]  /*119e0*/  FMUL.FTZ R65, R62, R47.reuse ;  /* 0x0000002f3e417220 */ /* 0x080fe20000410000 */
[----:B------:R-:W-:Y:S01]  /*119f0*/  FFMA.FTZ R66, R30, R47, -R61 ;  /* 0x0000002f1e427223 */ /* 0x000fe2000001083d */
[----:B------:R-:W-:Y:S01]  /*11a00*/  FMUL.FTZ R47, R45, R103 ;  /* 0x000000672d2f7220 */ /* 0x000fe20000410000 */
[----:B------:R-:W-:Y:S02]  /*11a10*/  IMAD.U32 R62, R108, 0x10000, RZ ;  /* 0x000100006c3e7824 */ /* 0x000fe400078e00ff */
[----:B------:R-:W-:Y:S01]  /*11a20*/  FFMA.FTZ R65, R30, R63, R65 ;  /* 0x0000003f1e417223 */ /* 0x000fe20000010041 */
[C---:B------:R-:W-:Y:S01]  /*11a30*/  FFMA.FTZ R100, R32.reuse, R103, R100 ;  /* 0x0000006720647223 */ /* 0x040fe20000010064 */
[----:B------:R-:W-:Y:S01]  /*11a40*/  FFMA.FTZ R30, R32, R107, -R47 ;  /* 0x0000006b201e7223 */ /* 0x000fe2000001082f */
[C---:B------:R-:W-:Y:S01]  /*11a50*/  FMUL.FTZ R102, R33.reuse, R64 ;  /* 0x0000004021667220 */ /* 0x040fe20000410000 */
[----:B------:R-:W-:Y:S01]  /*11a60*/  FMUL.FTZ R32, R33, R62 ;  /* 0x0000003e21207220 */ /* 0x000fe20000410000 */
[----:B------:R-:W-:-:S02]  /*11a70*/  LOP3.LUT R104, R104, 0xffff0000, RZ, 0xc0, !PT ;  /* 0xffff000068687812 */ /* 0x000fc400078ec0ff */
[----:B------:R-:W-:Y:S01]  /*11a80*/  LOP3.LUT R105, R105, 0xffff0000, RZ, 0xc0, !PT ;  /* 0xffff000069697812 */ /* 0x000fe200078ec0ff */
[C---:B------:R-:W-:Y:S01]  /*11a90*/  FFMA.FTZ R102, R29.reuse, R62, -R102 ;  /* 0x0000003e1d667223 */ /* 0x040fe20000010866 */
[----:B------:R-:W-:Y:S01]  /*11aa0*/  LOP3.LUT R108, R108, 0xffff0000, RZ, 0xc0, !PT ;  /* 0xffff00006c6c7812 */ /* 0x000fe200078ec0ff */
[----:B------:R-:W-:Y:S01]  /*11ab0*/  FFMA.FTZ R64, R29, R64, R32 ;  /* 0x000000401d407223 */ /* 0x000fe20000010020 */
[----:B------:R-:W-:Y:S01]  /*11ac0*/  LOP3.LUT R109, R109, 0xffff0000, RZ, 0xc0, !PT ;  /* 0xffff00006d6d7812 */ /* 0x000fe200078ec0ff */
[C---:B------:R-:W-:Y:S01]  /*11ad0*/  FMUL.FTZ R29, R31.reuse, R104 ;  /* 0x000000681f1d7220 */ /* 0x040fe20000410000 */
[C---:B------:R-:W-:Y:S01]  /*11ae0*/  FMUL.FTZ R47, R46.reuse, R105 ;  /* 0x000000692e2f7220 */ /* 0x040fe20000410000 */
[----:B------:R-:W-:Y:S01]  /*11af0*/  FMUL.FTZ R33, R31, R108 ;  /* 0x0000006c1f217220 */ /* 0x000fe20000410000 */
[----:B------:R-:W-:Y:S01]  /*11b00*/  F2FP.BF16.F32.PACK_AB R32, R65, R40 ;  /* 0x000000284120723e */ /* 0x000fe200000010ff */
[-C--:B------:R-:W-:Y:S01]  /*11b10*/  FMUL.FTZ R46, R46, R109.reuse ;  /* 0x0000006d2e2e7220 */ /* 0x080fe20000410000 */
        /* <DEDUP_REMOVED lines=13> */
.L_x_1737:
[----:B------:R-:W-:Y:S05]  /*11bf0*/  BSYNC B2 ;  /* 0x0000000000027941 */ /* 0x000fea0003800000 */
.L_x_1736:
[----:B------:R-:W-:Y:S05]  /*11c00*/  @P2 BRA `(.L_x_1733) ;  /* 0x00000004009c2947 */ /* 0x000fea0003800000 */
[----:B------:R-:W3:Y:S01]  /*11c10*/  LDL R43, [R1+0x3c] ;  /* 0x00003c00012b7983 */ /* 0x000ee20000100800 */
[----:B------:R-:W-:Y:S02]  /*11c20*/  LEA.HI R83, R83, R171, RZ, 0x1d ;  /* 0x000000ab53537211 */ /* 0x000fe400078fe8ff */
[----:B------:R-:W-:Y:S02]  /*11c30*/  SHF.R.U64 R41, R24, 0x10, R25 ;  /* 0x0000001018297819 */ /* 0x000fe40000001219 */
[----:B--2---:R-:W-:Y:S01]  /*11c40*/  SHF.R.S32.HI R30, RZ, 0x1f, R83 ;  /* 0x0000001fff1e7819 */ /* 0x004fe20000011453 */
[----:B------:R-:W-:Y:S01]  /*11c50*/  IMAD.SHL.U32 R28, R83, 0x8, RZ ;  /* 0x00000008531c7824 */ /* 0x000fe200078e00ff */
[----:B-1----:R-:W-:Y:S02]  /*11c60*/  SHF.R.U32.HI R44, RZ, 0x10, R25 ;  /* 0x00000010ff2c7819 */ /* 0x002fe40000011619 */
[----:B------:R-:W-:Y:S02]  /*11c70*/  LEA.HI R30, R30, R83, RZ, 0x3 ;  /* 0x000000531e1e7211 */ /* 0x000fe400078f18ff */
[----:B------:R-:W-:-:S02]  /*11c80*/  LOP3.LUT R29, R185, 0x38, R28, 0xf8, !PT ;  /* 0x00000038b91d7812 */ /* 0x000fc400078ef81c */
[----:B------:R-:W-:Y:S01]  /*11c90*/  SHF.R.U64 R25, R26, 0x10, R27 ;  /* 0x000000101a197819 */ /* 0x000fe2000000121b */
[----:B------:R-:W-:Y:S01]  /*11ca0*/  IMAD.SHL.U32 R30, R30, 0x400, RZ ;  /* 0x000004001e1e7824 */ /* 0x000fe200078e00ff */
[----:B------:R-:W-:Y:S02]  /*11cb0*/  LOP3.LUT R29, R29, R186, RZ, 0x3c, !PT ;  /* 0x000000ba1d1d7212 */ /* 0x000fe400078e3cff */
[----:B------:R-:W-:Y:S02]  /*11cc0*/  SHF.R.U64 R26, R36, 0x10, R37 ;  /* 0x00000010241a7819 */ /* 0x000fe40000001225 */
[----:B------:R-:W-:Y:S02]  /*11cd0*/  LOP3.LUT R30, R30, 0x7fffe000, RZ, 0xc0, !PT ;  /* 0x7fffe0001e1e7812 */ /* 0x000fe400078ec0ff */
[----:B------:R-:W-:Y:S02]  /*11ce0*/  SHF.R.U64 R24, R38, 0x10, R39 ;  /* 0x0000001026187819 */ /* 0x000fe40000001227 */
[----:B------:R-:W-:-:S02]  /*11cf0*/  IADD3 R33, R29, R30, R187 ;  /* 0x0000001e1d217210 */ /* 0x000fc40007ffe0bb */
[----:B------:R-:W-:Y:S02]  /*11d00*/  PRMT R90, R90, 0x5410, R25 ;  /* 0x000054105a5a7816 */ /* 0x000fe40000000019 */
[----:B------:R-:W-:Y:S01]  /*11d10*/  PRMT R87, R87, 0x5410, R26 ;  /* 0x0000541057577816 */ /* 0x000fe2000000001a */
[----:B------:R-:W-:Y:S01]  /*11d20*/  IMAD R40, R33, 0x2, R2 ;  /* 0x0000000221287824 */ /* 0x000fe200078e0202 */
[----:B------:R-:W-:Y:S02]  /*11d30*/  SHF.R.U32.HI R42, RZ, 0x10, R27 ;  /* 0x00000010ff2a7819 */ /* 0x000fe4000001161b */
[----:B------:R-:W-:Y:S02]  /*11d40*/  PRMT R85, R85, 0x5410, R24 ;  /* 0x0000541055557816 */ /* 0x000fe40000000018 */
[----:B------:R-:W1:Y:S01]  /*11d50*/  LDS.128 R32, [R40+0xc400] ;  /* 0x00c4000028207984 */ /* 0x000e620000000c00 */
[----:B------:R-:W-:Y:S02]  /*11d60*/  PRMT R88, R88, 0x5410, R41 ;  /* 0x0000541058587816 */ /* 0x000fe40000000029 */
[----:B------:R-:W-:Y:S01]  /*11d70*/  PRMT R89, R89, 0x5410, R44 ;  /* 0x0000541059597816 */ /* 0x000fe2000000002c */
[----:B------:R-:W-:Y:S01]  /*11d80*/  IMAD.U32 R44, R87, 0x10000, RZ ;  /* 0x00010000572c7824 */ /* 0x000fe200078e00ff */
[----:B------:R-:W-:-:S02]  /*11d90*/  SHF.R.U32.HI R37, RZ, 0x10, R37 ;  /* 0x00000010ff257819 */ /* 0x000fc40000011625 */
[----:B------:R-:W-:Y:S02]  /*11da0*/  SHF.R.U32.HI R39, RZ, 0x10, R39 ;  /* 0x00000010ff277819 */ /* 0x000fe40000011627 */
[----:B------:R-:W-:Y:S01]  /*11db0*/  PRMT R91, R91, 0x5410, R42 ;  /* 0x000054105b5b7816 */ /* 0x000fe2000000002a */
[----:B------:R-:W-:Y:S01]  /*11dc0*/  IMAD.U32 R42, R88, 0x10000, RZ ;  /* 0x00010000582a7824 */ /* 0x000fe200078e00ff */
[----:B------:R-:W-:Y:S02]  /*11dd0*/  PRMT R86, R86, 0x5410, R37 ;  /* 0x0000541056567816 */ /* 0x000fe40000000025 */
[----:B------:R-:W-:Y:S02]  /*11de0*/  PRMT R84, R84, 0x5410, R39 ;  /* 0x0000541054547816 */ /* 0x000fe40000000027 */
[----:B------:R-:W-:Y:S01]  /*11df0*/  LOP3.LUT R87, R87, 0xffff0000, RZ, 0xc0, !PT ;  /* 0xffff000057577812 */ /* 0x000fe200078ec0ff */
[C---:B------:R-:W-:Y:S01]  /*11e00*/  IMAD.U32 R46, R86.reuse, 0x10000, RZ ;  /* 0x00010000562e7824 */ /* 0x040fe200078e00ff */
[----:B------:R-:W-:Y:S01]  /*11e10*/  LOP3.LUT R86, R86, 0xffff0000, RZ, 0xc0, !PT ;  /* 0xffff000056567812 */ /* 0x000fe200078ec0ff */
[C---:B-1----:R-:W-:Y:S01]  /*11e20*/  IMAD.U32 R37, R33.reuse, 0x10000, RZ ;  /* 0x0001000021257824 */ /* 0x042fe200078e00ff */
[----:B------:R-:W-:Y:S01]  /*11e30*/  LOP3.LUT R33, R33, 0xffff0000, RZ, 0xc0, !PT ;  /* 0xffff000021217812 */ /* 0x000fe200078ec0ff */
[C---:B------:R-:W-:Y:S01]  /*11e40*/  IMAD.U32 R39, R35.reuse, 0x10000, RZ ;  /* 0x0001000023277824 */ /* 0x040fe200078e00ff */
[----:B------:R-:W-:Y:S01]  /*11e50*/  LOP3.LUT R35, R35, 0xffff0000, RZ, 0xc0, !PT ;  /* 0xffff000023237812 */ /* 0x000fe200078ec0ff */
[----:B------:R-:W-:Y:S01]  /*11e60*/  FMUL.FTZ R64, R37, R46 ;  /* 0x0000002e25407220 */ /* 0x000fe20000410000 */
[C---:B------:R-:W-:Y:S01]  /*11e70*/  IMAD.U32 R38, R34.reuse, 0x10000, RZ ;  /* 0x0001000022267824 */ /* 0x040fe200078e00ff */
[----:B------:R-:W-:Y:S01]  /*11e80*/  LOP3.LUT R34, R34, 0xffff0000, RZ, 0xc0, !PT ;  /* 0xffff000022227812 */ /* 0x000fe200078ec0ff */
[----:B---3--:R-:W1:Y:S02]  /*11e90*/  LDS.128 R28, [R43] ;  /* 0x000000002b1c7984 */ /* 0x008e640000000c00 */
[C---:B-1----:R-:W-:Y:S01]  /*11ea0*/  IMAD.U32 R25, R28.reuse, 0x10000, RZ ;  /* 0x000100001c197824 */ /* 0x042fe200078e00ff */
[----:B------:R-:W-:Y:S01]  /*11eb0*/  LOP3.LUT R26, R28, 0xffff0000, RZ, 0xc0, !PT ;  /* 0xffff00001c1a7812 */ /* 0x000fe200078ec0ff */
[C---:B------:R-:W-:Y:S01]  /*11ec0*/  IMAD.U32 R27, R29.reuse, 0x10000, RZ ;  /* 0x000100001d1b7824 */ /* 0x040fe200078e00ff */
[----:B------:R-:W-:Y:S01]  /*11ed0*/  LOP3.LUT R28, R29, 0xffff0000, RZ, 0xc0, !PT ;  /* 0xffff00001d1c7812 */ /* 0x000fe200078ec0ff */
[C---:B------:R-:W-:Y:S01]  /*11ee0*/  IMAD.U32 R29, R30.reuse, 0x10000, RZ ;  /* 0x000100001e1d7824 */ /* 0x040fe200078e00ff */
[----:B------:R-:W-:Y:S01]  /*11ef0*/  LOP3.LUT R24, R30, 0xffff0000, RZ, 0xc0, !PT ;  /* 0xffff00001e187812 */ /* 0x000fe200078ec0ff */
[C---:B------:R-:W-:Y:S01]  /*11f00*/  IMAD.U32 R36, R31.reuse, 0x10000, RZ ;  /* 0x000100001f247824 */ /* 0x040fe200078e00ff */
[----:B------:R-:W-:Y:S01]  /*11f10*/  LOP3.LUT R30, R31, 0xffff0000, RZ, 0xc0, !PT ;  /* 0xffff00001f1e7812 */ /* 0x000fe200078ec0ff */
[C---:B------:R-:W-:Y:S01]  /*11f20*/  IMAD.U32 R31, R32.reuse, 0x10000, RZ ;  /* 0x00010000201f7824 */ /* 0x040fe200078e00ff */
[----:B------:R-:W-:-:S03]  /*11f30*/  LOP3.LUT R32, R32, 0xffff0000, RZ, 0xc0, !PT ;  /* 0xffff000020207812 */ /* 0x000fc600078ec0ff */
[C---:B------:R-:W-:Y:S01]  /*11f40*/  FMUL.FTZ R60, R31.reuse, R44 ;  /* 0x0000002c1f3c7220 */ /* 0x040fe20000410000 */
[-C--:B------:R-:W-:Y:S01]  /*11f50*/  FMUL.FTZ R62, R31, R42.reuse ;  /* 0x0000002a1f3e7220 */ /* 0x080fe20000410000 */
[C---:B------:R-:W-:Y:S01]  /*11f60*/  IMAD.U32 R31, R84.reuse, 0x10000, RZ ;  /* 0x00010000541f7824 */ /* 0x040fe200078e00ff */
[----:B------:R-:W-:Y:S01]  /*11f70*/  LOP3.LUT R84, R84, 0xffff0000, RZ, 0xc0, !PT ;  /* 0xffff000054547812 */ /* 0x000fe200078ec0ff */
[----:B------:R-:W-:Y:S01]  /*11f80*/  FFMA.FTZ R60, R25, R42, -R60 ;  /* 0x0000002a193c7223 */ /* 0x000fe2000001083c */
[----:B------:R-:W-:Y:S02]  /*11f90*/  IMAD.U32 R42, R89, 0x10000, RZ ;  /* 0x00010000592a7824 */ /* 0x000fe400078e00ff */
[----:B------:R-:W-:Y:S01]  /*11fa0*/  FFMA.FTZ R62, R25, R44, R62 ;  /* 0x0000002c193e7223 */ /* 0x000fe2000001003e */
[----:B------:R-:W-:Y:S01]  /*11fb0*/  IMAD.U32 R25, R91, 0x10000, RZ ;  /* 0x000100005b197824 */ /* 0x000fe200078e00ff */
[----:B------:R-:W-:Y:S01]  /*11fc0*/  LOP3.LUT R89, R89, 0xffff0000, RZ, 0xc0, !PT ;  /* 0xffff000059597812 */ /* 0x000fe200078ec0ff */
[-C--:B------:R-:W-:Y:S01]  /*11fd0*/  FMUL.FTZ R44, R37, R42.reuse ;  /* 0x0000002a252c7220 */ /* 0x080fe20000410000 */
[----:B------:R-:W-:Y:S01]  /*11fe0*/  FMUL.FTZ R37, R39, R31 ;  /* 0x0000001f27257220 */ /* 0x000fe20000410000 */
[----:B------:R-:W-:Y:S01]  /*11ff0*/  FFMA.FTZ R64, R27, R42, -R64 ;  /* 0x0000002a1b407223 */ /* 0x000fe20000010840 */
[-C--:B------:R-:W-:Y:S01]  /*12000*/  FMUL.FTZ R42, R39, R25.reuse ;  /* 0x00000019272a7220 */ /* 0x080fe20000410000 */
[----:B------:R-:W-:Y:S01]  /*12010*/  FFMA.FTZ R44, R27, R46, R44 ;  /* 0x0000002e1b2c7223 */ /* 0x000fe2000001002c */
[----:B------:R-:W-:Y:S01]  /*12020*/  FFMA.FTZ R41, R36, R25, -R37 ;  /* 0x0000001924297223 */ /* 0x000fe20000010825 */
[----:B------:R-:W-:Y:S01]  /*12030*/  LOP3.LUT R25, R88, 0xffff0000, RZ, 0xc0, !PT ;  /* 0xffff000058197812 */ /* 0x000fe200078ec0ff */
[----:B------:R-:W-:Y:S01]  /*12040*/  FMUL.FTZ R27, R32, R87 ;  /* 0x00000057201b7220 */ /* 0x000fe20000410000 */
[----:B------:R-:W-:Y:S01]  /*12050*/  FFMA.FTZ R42, R36, R31, R42 ;  /* 0x0000001f242a7223 */ /* 0x000fe2000001002a */
[----:B------:R-:W-:Y:S01]  /*12060*/  LOP3.LUT R91, R91, 0xffff0000, RZ, 0xc0, !PT ;  /* 0xffff00005b5b7812 */ /* 0x000fe200078ec0ff */
[----:B------:R-:W-:Y:S01]  /*12070*/  FMUL.FTZ R39, R33, R86 ;  /* 0x0000005621277220 */ /* 0x000fe20000410000 */
[-C--:B------:R-:W-:Y:S01]  /*12080*/  FMUL.FTZ R37, R32, R25.reuse ;  /* 0x0000001920257220 */ /* 0x080fe20000410000 */
[----:B------:R-:W-:Y:S01]  /*12090*/  FFMA.FTZ R31, R26, R25, -R27 ;  /* 0x000000191a1f7223 */ /* 0x000fe2000001081b */
[C---:B------:R-:W-:Y:S01]  /*120a0*/  IMAD.U32 R27, R85.reuse, 0x10000, RZ ;  /* 0x00010000551b7824 */ /* 0x040fe200078e00ff */
[----:B------:R-:W-:Y:S01]  /*120b0*/  LOP3.LUT R85, R85, 0xffff0000, RZ, 0xc0, !PT ;  /* 0xffff000055557812 */ /* 0x000fe200078ec0ff */
[----:B------:R-:W-:-:S02]  /*120c0*/  IMAD.U32 R25, R90, 0x10000, RZ ;  /* 0x000100005a197824 */ /* 0x000fc400078e00ff */
[----:B------:R-:W-:Y:S01]  /*120d0*/  FFMA.FTZ R37, R26, R87, R37 ;  /* 0x000000571a257223 */ /* 0x000fe20000010025 */
[C---:B------:R-:W-:Y:S01]  /*120e0*/  FMUL.FTZ R26, R38.reuse, R27 ;  /* 0x0000001b261a7220 */ /* 0x040fe20000410000 */
[----:B------:R-:W-:Y:S01]  /*120f0*/  FMUL.FTZ R33, R33, R89 ;  /* 0x0000005921217220 */ /* 0x000fe20000410000 */
[----:B------:R-:W-:Y:S01]  /*12100*/  FMUL.FTZ R38, R38, R25 ;  /* 0x0000001926267220 */ /* 0x000fe20000410000 */
[----:B------:R-:W-:Y:S01]  /*12110*/  FFMA.FTZ R39, R28, R89, -R39 ;  /* 0x000000591c277223 */ /* 0x000fe20000010827 */
[C---:B------:R-:W-:Y:S01]  /*12120*/  FFMA.FTZ R26, R29.reuse, R25, -R26 ;  /* 0x000000191d1a7223 */ /* 0x040fe2000001081a */
[----:B------:R-:W-:Y:S01]  /*12130*/  LOP3.LUT R25, R90, 0xffff0000, RZ, 0xc0, !PT ;  /* 0xffff00005a197812 */ /* 0x000fe200078ec0ff */
[----:B------:R-:W-:Y:S01]  /*12140*/  FFMA.FTZ R38, R29, R27, R38 ;  /* 0x0000001b1d267223 */ /* 0x000fe20000010026 */
[C---:B------:R-:W-:Y:S01]  /*12150*/  FMUL.FTZ R27, R34.reuse, R85 ;  /* 0x00000055221b7220 */ /* 0x040fe20000410000 */
[C---:B------:R-:W-:Y:S01]  /*12160*/  FMUL.FTZ R29, R35.reuse, R84 ;  /* 0x00000054231d7220 */ /* 0x040fe20000410000 */
[----:B------:R-:W-:Y:S01]  /*12170*/  FMUL.FTZ R35, R35, R91 ;  /* 0x0000005b23237220 */ /* 0x000fe20000410000 */
[-C--:B------:R-:W-:Y:S01]  /*12180*/  FMUL.FTZ R34, R34, R25.reuse ;  /* 0x0000001922227220 */ /* 0x080fe20000410000 */
        /* <DEDUP_REMOVED lines=15> */
.L_x_1733:
[----:B------:R-:W-:Y:S05]  /*12280*/  BSYNC B1 ;  /* 0x0000000000017941 */ /* 0x000fea0003800000 */
.L_x_1732:
[----:B---3--:R-:W-:-:S05]  /*12290*/  VIADD R24, R174, 0x40 ;  /* 0x00000040ae187836 */ /* 0x008fca0000000000 */
[----:B------:R-:W-:-:S13]  /*122a0*/  ISETP.GE.AND P0, PT, R24, R69, PT ;  /* 0x000000451800720c */ /* 0x000fda0003f06270 */
[----:B------:R-:W-:Y:S05]  /*122b0*/  @P0 BRA `(.L_x_1713) ;  /* 0x0000001400040947 */ /* 0x000fea0003800000 */
[----:B-12---:R-:W1:Y:S01]  /*122c0*/  LDC R32, c[0x0][0x3f4] ;  /* 0x0000fd00ff207b82 */ /* 0x006e620000000800 */
[----:B------:R-:W-:Y:S01]  /*122d0*/  BSSY B1, `(.L_x_1738) ;  /* 0x000006d000017945 */ /* 0x000fe20003800000 */
[----:B------:R-:W-:Y:S02]  /*122e0*/  SHF.R.U32.HI R44, RZ, 0x3, R181 ;  /* 0x00000003ff2c7819 */ /* 0x000fe400000116b5 */
[-C--:B-1----:R-:W-:Y:S02]  /*122f0*/  ISETP.GE.AND P0, PT, R18, R32.reuse, PT ;  /* 0x000000201200720c */ /* 0x082fe40003f06270 */
[-C--:B------:R-:W-:Y:S02]  /*12300*/  ISETP.GE.AND P1, PT, R167, R32.reuse, PT ;  /* 0x00000020a700720c */ /* 0x080fe40003f26270 */
[----:B------:R-:W-:-:S09]  /*12310*/  ISETP.GE.AND P2, PT, R168, R32, PT ;  /* 0x00000020a800720c */ /* 0x000fd20003f46270 */
[----:B------:R-:W-:Y:S05]  /*12320*/  @P0 BRA `(.L_x_1739) ;  /* 0x00000004009c0947 */ /* 0x000fea0003800000 */
[----:B------:R-:W2:Y:S01]  /*12330*/  LDL R46, [R1+0x40] ;  /* 0x00004000012e7983 */ /* 0x000ea20000100800 */
[----:B------:R-:W-:Y:S02]  /*12340*/  LEA.HI R24, R32, R209, RZ, 0x1d ;  /* 0x000000d120187211 */ /* 0x000fe400078fe8ff */
[--C-:B------:R-:W-:Y:S02]  /*12350*/  SHF.R.U64 R35, R4, 0x10, R5.reuse ;  /* 0x0000001004237819 */ /* 0x100fe40000001205 */
[----:B------:R-:W-:Y:S01]  /*12360*/  SHF.R.S32.HI R25, RZ, 0x1f, R24 ;  /* 0x0000001fff197819 */ /* 0x000fe20000011418 */
[----:B------:R-:W-:Y:S01]  /*12370*/  IMAD.SHL.U32 R26, R24, 0x8, RZ ;  /* 0x00000008181a7824 */ /* 0x000fe200078e00ff */
[----:B------:R-:W-:Y:S02]  /*12380*/  SHF.R.U32.HI R4, RZ, 0x10, R5 ;  /* 0x00000010ff047819 */ /* 0x000fe40000011605 */
[----:B------:R-:W-:Y:S02]  /*12390*/  LEA.HI R25, R25, R24, RZ, 0x3 ;  /* 0x0000001819197211 */ /* 0x000fe400078f18ff */
[----:B------:R-:W-:-:S02]  /*123a0*/  LOP3.LUT R24, R181, 0x38, R26, 0xf8, !PT ;  /* 0x00000038b5187812 */ /* 0x000fc400078ef81a */
[--C-:B------:R-:W-:Y:S01]  /*123b0*/  SHF.R.U64 R5, R6, 0x10, R7.reuse ;  /* 0x0000001006057819 */ /* 0x100fe20000001207 */
[----:B------:R-:W-:Y:S01]  /*123c0*/  IMAD.SHL.U32 R26, R25, 0x400, RZ ;  /* 0x00000400191a7824 */ /* 0x000fe200078e00ff */
[----:B------:R-:W-:Y:S02]  /*123d0*/  LOP3.LUT R25, R24, R44, RZ, 0x3c, !PT ;  /* 0x0000002c18197212 */ /* 0x000fe400078e3cff */
[----:B------:R-:W-:Y:S02]  /*123e0*/  SHF.R.U32.HI R6, RZ, 0x10, R7 ;  /* 0x00000010ff067819 */ /* 0x000fe40000011607 */
[----:B------:R-:W-:Y:S02]  /*123f0*/  LOP3.LUT R26, R26, 0x7fffe000, RZ, 0xc0, !PT ;  /* 0x7fffe0001a1a7812 */ /* 0x000fe400078ec0ff */
[----:B------:R-:W-:Y:S02]  /*12400*/  SHF.R.U64 R39, R48, 0x10, R49 ;  /* 0x0000001030277819 */ /* 0x000fe40000001231 */
[----:B------:R-:W-:-:S02]  /*12410*/  IADD3 R33, R25, R26, R200 ;  /* 0x0000001a19217210 */ /* 0x000fc40007ffe0c8 */
[----:B------:R-:W-:Y:S02]  /*12420*/  PRMT R92, R92, 0x5410, R35 ;  /* 0x000054105c5c7816 */ /* 0x000fe40000000023 */
[----:B------:R-:W-:Y:S01]  /*12430*/  PRMT R93, R93, 0x5410, R4 ;  /* 0x000054105d5d7816 */ /* 0x000fe20000000004 */
[----:B------:R-:W-:Y:S01]  /*12440*/  IMAD R33, R33, 0x2, R2 ;  /* 0x0000000221217824 */ /* 0x000fe200078e0202 */
[----:B------:R-:W-:Y:S02]  /*12450*/  PRMT R94, R94, 0x5410, R5 ;  /* 0x000054105e5e7816 */ /* 0x000fe40000000005 */
[----:B------:R-:W-:Y:S01]  /*12460*/  PRMT R95, R95, 0x5410, R6 ;  /* 0x000054105f5f7816 */ /* 0x000fe20000000006 */
[----:B------:R-:W-:Y:S01]  /*12470*/  IMAD.U32 R40, R93, 0x10000, RZ ;  /* 0x000100005d287824 */ /* 0x000fe200078e00ff */
[----:B------:R-:W1:Y:S01]  /*12480*/  LDS.128 R28, [R33+0xc400] ;  /* 0x00c40000211c7984 */ /* 0x000e620000000c00 */
[----:B------:R-:W-:Y:S01]  /*12490*/  PRMT R96, R96, 0x5410, R39 ;  /* 0x0000541060607816 */ /* 0x000fe20000000027 */
[----:B------:R-:W-:Y:S01]  /*124a0*/  IMAD.U32 R39, R92, 0x10000, RZ ;  /* 0x000100005c277824 */ /* 0x000fe200078e00ff */
[----:B------:R-:W-:-:S02]  /*124b0*/  SHF.R.U32.HI R48, RZ, 0x10, R49 ;  /* 0x00000010ff307819 */ /* 0x000fc40000011631 */
[--C-:B------:R-:W-:Y:S01]  /*124c0*/  SHF.R.U64 R37, R50, 0x10, R51.reuse ;  /* 0x0000001032257819 */ /* 0x100fe20000001233 */
[----:B------:R-:W-:Y:S01]  /*124d0*/  IMAD.U32 R38, R96, 0x10000, RZ ;  /* 0x0001000060267824 */ /* 0x000fe200078e00ff */
[----:B------:R-:W-:Y:S02]  /*124e0*/  SHF.R.U32.HI R50, RZ, 0x10, R51 ;  /* 0x00000010ff327819 */ /* 0x000fe40000011633 */
[----:B------:R-:W-:Y:S02]  /*124f0*/  PRMT R97, R97, 0x5410, R48 ;  /* 0x0000541061617816 */ /* 0x000fe40000000030 */
[----:B------:R-:W-:Y:S02]  /*12500*/  PRMT R99, R99, 0x5410, R50 ;  /* 0x0000541063637816 */ /* 0x000fe40000000032 */
[----:B------:R-:W-:Y:S02]  /*12510*/  PRMT R98, R98, 0x5410, R37 ;  /* 0x0000541062627816 */ /* 0x000fe40000000025 */
[----:B------:R-:W-:-:S02]  /*12520*/  LOP3.LUT R92, R92, 0xffff0000, RZ, 0xc0, !PT ;  /* 0xffff00005c5c7812 */ /* 0x000fc400078ec0ff */
[----:B------:R-:W-:Y:S02]  /*12530*/  LOP3.LUT R96, R96, 0xffff0000, RZ, 0xc0, !PT ;  /* 0xffff000060607812 */ /* 0x000fe400078ec0ff */
        /* <DEDUP_REMOVED lines=8> */
[----:B--2---:R-:W1:Y:S02]  /*125c0*/  LDS.128 R24, [R46] ;  /* 0x000000002e187984 */ /* 0x004e640000000c00 */
        /* <DEDUP_REMOVED lines=10> */
[CC--:B------:R-:W-:Y:S01]  /*12670*/  FMUL.FTZ R41, R27.reuse, R39.reuse ;  /* 0x000000271b297220 */ /* 0x0c0fe20000410000 */
[-C--:B------:R-:W-:Y:S01]  /*12680*/  FMUL.FTZ R43, R27, R38.reuse ;  /* 0x000000261b2b7220 */ /* 0x080fe20000410000 */
[C---:B------:R-:W-:Y:S01]  /*12690*/  IMAD.U32 R27, R97.reuse, 0x10000, RZ ;  /* 0x00010000611b7824 */ /* 0x040fe200078e00ff */
[----:B------:R-:W-:Y:S01]  /*126a0*/  LOP3.LUT R97, R97, 0xffff0000, RZ, 0xc0, !PT ;  /* 0xffff000061617812 */ /* 0x000fe200078ec0ff */
[C---:B------:R-:W-:Y:S01]  /*126b0*/  FFMA.FTZ R41, R4.reuse, R38, -R41 ;  /* 0x0000002604297223 */ /* 0x040fe20000010829 */
[----:B------:R-:W-:Y:S02]  /*126c0*/  IMAD.U32 R38, R95, 0x10000, RZ ;  /* 0x000100005f267824 */ /* 0x000fe400078e00ff */
[----:B------:R-:W-:Y:S01]  /*126d0*/  FFMA.FTZ R43, R4, R39, R43 ;  /* 0x00000027042b7223 */ /* 0x000fe2000001002b */
[----:B------:R-:W-:Y:S02]  /*126e0*/  IMAD.U32 R4, R99, 0x10000, RZ ;  /* 0x0001000063047824 */ /* 0x000fe400078e00ff */
[-C--:B------:R-:W-:Y:S01]  /*126f0*/  FMUL.FTZ R35, R35, R27.reuse ;  /* 0x0000001b23237220 */ /* 0x080fe20000410000 */
[C---:B------:R-:W-:Y:S01]  /*12700*/  FFMA.FTZ R45, R6.reuse, R27, -R45 ;  /* 0x0000001b062d7223 */ /* 0x040fe2000001082d */
[C---:B------:R-:W-:Y:S01]  /*12710*/  FMUL.FTZ R27, R37.reuse, R38 ;  /* 0x00000026251b7220 */ /* 0x040fe20000410000 */
[----:B------:R-:W-:Y:S01]  /*12720*/  FMUL.FTZ R39, R37, R4 ;  /* 0x0000000425277220 */ /* 0x000fe20000410000 */
[----:B------:R-:W-:Y:S01]  /*12730*/  FFMA.FTZ R35, R6, R40, R35 ;  /* 0x0000002806237223 */ /* 0x000fe20000010023 */
[----:B------:R-:W-:-:S02]  /*12740*/  IMAD.U32 R6, R94, 0x10000, RZ ;  /* 0x000100005e067824 */ /* 0x000fc400078e00ff */
[----:B------:R-:W-:Y:S01]  /*12750*/  FFMA.FTZ R37, R34, R4, -R27 ;  /* 0x0000000422257223 */ /* 0x000fe2000001081b */
[C---:B------:R-:W-:Y:S01]  /*12760*/  FMUL.FTZ R4, R28.reuse, R92 ;  /* 0x0000005c1c047220 */ /* 0x040fe20000410000 */
[----:B------:R-:W-:Y:S01]  /*12770*/  FMUL.FTZ R28, R28, R96 ;  /* 0x000000601c1c7220 */ /* 0x000fe20000410000 */
[----:B------:R-:W-:Y:S01]  /*12780*/  FMUL.FTZ R40, R36, R6 ;  /* 0x0000000624287220 */ /* 0x000fe20000410000 */
[----:B------:R-:W-:Y:S01]  /*12790*/  LOP3.LUT R94, R94, 0xffff0000, RZ, 0xc0, !PT ;  /* 0xffff00005e5e7812 */ /* 0x000fe200078ec0ff */
[----:B------:R-:W-:Y:S01]  /*127a0*/  FFMA.FTZ R96, R5, R96, -R4 ;  /* 0x0000006005607223 */ /* 0x000fe20000010804 */
[C---:B------:R-:W-:Y:S01]  /*127b0*/  IMAD.U32 R4, R98.reuse, 0x10000, RZ ;  /* 0x0001000062047824 */ /* 0x040fe200078e00ff */
[----:B------:R-:W-:Y:S01]  /*127c0*/  LOP3.LUT R98, R98, 0xffff0000, RZ, 0xc0, !PT ;  /* 0xffff000062627812 */ /* 0x000fe200078ec0ff */
[----:B------:R-:W-:Y:S01]  /*127d0*/  FFMA.FTZ R39, R34, R38, R39 ;  /* 0x0000002622277223 */ /* 0x000fe20000010027 */
[----:B------:R-:W-:Y:S01]  /*127e0*/  LOP3.LUT R95, R95, 0xffff0000, RZ, 0xc0, !PT ;  /* 0xffff00005f5f7812 */ /* 0x000fe200078ec0ff */
[-C--:B------:R-:W-:Y:S01]  /*127f0*/  FMUL.FTZ R36, R36, R4.reuse ;  /* 0x0000000424247220 */ /* 0x080fe20000410000 */
[----:B------:R-:W-:Y:S01]  /*12800*/  LOP3.LUT R99, R99, 0xffff0000, RZ, 0xc0, !PT ;  /* 0xffff000063637812 */ /* 0x000fe200078ec0ff */
[----:B------:R-:W-:Y:S01]  /*12810*/  FFMA.FTZ R40, R7, R4, -R40 ;  /* 0x0000000407287223 */ /* 0x000fe20000010828 */
[C---:B------:R-:W-:Y:S01]  /*12820*/  FMUL.FTZ R27, R29.reuse, R93 ;  /* 0x0000005d1d1b7220 */ /* 0x040fe20000410000 */
[----:B------:R-:W-:Y:S01]  /*12830*/  FMUL.FTZ R38, R29, R97 ;  /* 0x000000611d267220 */ /* 0x000fe20000410000 */
[----:B------:R-:W-:Y:S01]  /*12840*/  FFMA.FTZ R28, R5, R92, R28 ;  /* 0x0000005c051c7223 */ /* 0x000fe2000001001c */
[C---:B------:R-:W-:Y:S01]  /*12850*/  FMUL.FTZ R4, R30.reuse, R94 ;  /* 0x0000005e1e047220 */ /* 0x040fe20000410000 */
[----:B------:R-:W-:Y:S01]  /*12860*/  FFMA.FTZ R36, R7, R6, R36 ;  /* 0x0000000607247223 */ /* 0x000fe20000010024 */
[-C--:B------:R-:W-:Y:S01]  /*12870*/  FMUL.FTZ R5, R30, R98.reuse ;  /* 0x000000621e057220 */ /* 0x080fe20000410000 */
[C---:B------:R-:W-:Y:S01]  /*12880*/  FMUL.FTZ R29, R31.reuse, R95 ;  /* 0x0000005f1f1d7220 */ /* 0x040fe20000410000 */
[----:B------:R-:W-:Y:S01]  /*12890*/  FMUL.FTZ R6, R31, R99 ;  /* 0x000000631f067220 */ /* 0x000fe20000410000 */
[----:B------:R-:W-:Y:S01]  /*128a0*/  FFMA.FTZ R34, R24, R97, -R27 ;  /* 0x0000006118227223 */ /* 0x000fe2000001081b */
[C---:B------:R-:W-:Y:S01]  /*128b0*/  FFMA.FTZ R7, R25.reuse, R98, -R4 ;  /* 0x0000006219077223 */ /* 0x040fe20000010804 */
[----:B------:R-:W-:Y:S01]  /*128c0*/  FFMA.FTZ R27, R25, R94, R5 ;  /* 0x0000005e191b7223 */ /* 0x000fe20000010005 */
        /* <DEDUP_REMOVED lines=13> */
.L_x_1739:
[----:B------:R-:W-:Y:S05]  /*129a0*/  BSYNC B1 ;  /* 0x0000000000017941 */ /* 0x000fea0003800000 */
.L_x_1738:
[----:B------:R-:W-:Y:S04]  /*129b0*/  BSSY B1, `(.L_x_1740) ;  /* 0x0000069000017945 */ /* 0x000fe80003800000 */
[----:B------:R-:W-:Y:S05]  /*129c0*/  @P1 BRA `(.L_x_1741) ;  /* 0x00000004009c1947 */ /* 0x000fea0003800000 */
[----:B------:R-:W2:Y:S01]  /*129d0*/  LDL R41, [R1+0x38] ;  /* 0x0000380001297983 */ /* 0x000ea20000100800 */
[----:B-1----:R-:W-:Y:S02]  /*129e0*/  LEA.HI R4, R32, R170, RZ, 0x1d ;  /* 0x000000aa20047211 */ /* 0x002fe400078fe8ff */
[----:B------:R-:W-:Y:S02]  /*129f0*/  SHF.R.U64 R30, R8, 0x10, R9 ;  /* 0x00000010081e7819 */ /* 0x000fe40000001209 */
[----:B------:R-:W-:Y:S01]  /*12a00*/  SHF.R.S32.HI R5, RZ, 0x1f, R4 ;  /* 0x0000001fff057819 */ /* 0x000fe20000011404 */
[----:B------:R-:W-:Y:S01]  /*12a10*/  IMAD.SHL.U32 R6, R4, 0x8, RZ ;  /* 0x0000000804067824 */ /* 0x000fe200078e00ff */
[----:B------:R-:W-:Y:S02]  /*12a20*/  SHF.R.U64 R36, R52, 0x10, R53 ;  /* 0x0000001034247819 */ /* 0x000fe40000001235 */
[----:B------:R-:W-:Y:S02]  /*12a30*/  LEA.HI R5, R5, R4, RZ, 0x3 ;  /* 0x0000000405057211 */ /* 0x000fe400078f18ff */
[----:B------:R-:W-:-:S02]  /*12a40*/  LOP3.LUT R4, R181, 0x38, R6, 0xf8, !PT ;  /* 0x00000038b5047812 */ /* 0x000fc400078ef806 */
[----:B------:R-:W-:Y:S01]  /*12a50*/  PRMT R75, R75, 0x5410, R30 ;  /* 0x000054104b4b7816 */ /* 0x000fe2000000001e */
[----:B------:R-:W-:Y:S01]  /*12a60*/  IMAD.SHL.U32 R6, R5, 0x400, RZ ;  /* 0x0000040005067824 */ /* 0x000fe200078e00ff */
[----:B------:R-:W-:Y:S02]  /*12a70*/  LOP3.LUT R5, R4, R44, RZ, 0x3c, !PT ;  /* 0x0000002c04057212 */ /* 0x000fe400078e3cff */
[----:B------:R-:W-:Y:S01]  /*12a80*/  SHF.R.U64 R34, R54, 0x10, R55 ;  /* 0x0000001036227819 */ /* 0x000fe20000001237 */
[----:B------:R-:W-:Y:S01]  /*12a90*/  IMAD.U32 R35, R75, 0x10000, RZ ;  /* 0x000100004b237824 */ /* 0x000fe200078e00ff */
[----:B------:R-:W-:Y:S02]  /*12aa0*/  LOP3.LUT R6, R6, 0x7fffe000, RZ, 0xc0, !PT ;  /* 0x7fffe00006067812 */ /* 0x000fe400078ec0ff */
[----:B------:R-:W-:Y:S02]  /*12ab0*/  PRMT R79, R79, 0x5410, R36 ;  /* 0x000054104f4f7816 */ /* 0x000fe40000000024 */
[----:B------:R-:W-:-:S02]  /*12ac0*/  IADD3 R25, R5, R6, R200 ;  /* 0x0000000605197210 */ /* 0x000fc40007ffe0c8 */
[----:B------:R-:W-:Y:S02]  /*12ad0*/  SHF.R.U32.HI R9, RZ, 0x10, R9 ;  /* 0x00000010ff097819 */ /* 0x000fe40000011609 */
[----:B------:R-:W-:Y:S01]  /*12ae0*/  SHF.R.U32.HI R53, RZ, 0x10, R53 ;  /* 0x00000010ff357819 */ /* 0x000fe20000011635 */
[----:B------:R-:W-:Y:S01]  /*12af0*/  IMAD R28, R25, 0x2, R2 ;  /* 0x00000002191c7824 */ /* 0x000fe200078e0202 */
[--C-:B------:R-:W-:Y:S02]  /*12b00*/  SHF.R.U64 R8, R10, 0x10, R11.reuse ;  /* 0x000000100a087819 */ /* 0x100fe4000000120b */
[----:B------:R-:W-:Y:S02]  /*12b10*/  SHF.R.U32.HI R11, RZ, 0x10, R11 ;  /* 0x00000010ff0b7819 */ /* 0x000fe4000001160b */
[----:B------:R-:W1:Y:S01]  /*12b20*/  LDS.128 R24, [R28+0xc400] ;  /* 0x00c400001c187984 */ /* 0x000e620000000c00 */
[----:B------:R-:W-:Y:S01]  /*12b30*/  PRMT R81, R81, 0x5410, R34 ;  /* 0x0000541051517816 */ /* 0x000fe20000000022 */
[----:B------:R-:W-:Y:S01]  /*12b40*/  IMAD.U32 R34, R79, 0x10000, RZ ;  /* 0x000100004f227824 */ /* 0x000fe200078e00ff */
[----:B------:R-:W-:-:S02]  /*12b50*/  SHF.R.U32.HI R55, RZ, 0x10, R55 ;  /* 0x00000010ff377819 */ /* 0x000fc40000011637 */
[----:B------:R-:W-:Y:S02]  /*12b60*/  PRMT R76, R76, 0x5410, R9 ;  /* 0x000054104c4c7816 */ /* 0x000fe40000000009 */
[----:B------:R-:W-:Y:S02]  /*12b70*/  PRMT R80, R80, 0x5410, R53 ;  /* 0x0000541050507816 */ /* 0x000fe40000000035 */
[----:B------:R-:W-:Y:S01]  /*12b80*/  PRMT R77, R77, 0x5410, R8 ;  /* 0x000054104d4d7816 */ /* 0x000fe20000000008 */
[----:B------:R-:W-:Y:S01]  /*12b90*/  IMAD.U32 R36, R76, 0x10000, RZ ;  /* 0x000100004c247824 */ /* 0x000fe200078e00ff */
        /* <DEDUP_REMOVED lines=9> */
[C---:B------:R-:W-:Y:S01]  /*12c30*/  FMUL.FTZ R37, R29.reuse, R35 ;  /* 0x000000231d257220 */ /* 0x040fe20000410000 */
[----:B------:R-:W-:Y:S01]  /*12c40*/  FMUL.FTZ R39, R29, R34 ;  /* 0x000000221d277220 */ /* 0x000fe20000410000 */
[----:B------:R-:W-:Y:S02]  /*12c50*/  IMAD.U32 R29, R80, 0x10000, RZ ;  /* 0x00010000501d7824 */ /* 0x000fe400078e00ff */
[----:B------:R-:W-:Y:S01]  /*12c60*/  FMUL.FTZ R38, R30, R36 ;  /* 0x000000241e267220 */ /* 0x000fe20000410000 */
[----:B------:R-:W-:Y:S01]  /*12c70*/  IMAD.U32 R33, R27, 0x10000, RZ ;  /* 0x000100001b217824 */ /* 0x000fe200078e00ff */
[----:B------:R-:W-:Y:S01]  /*12c80*/  LOP3.LUT R80, R80, 0xffff0000, RZ, 0xc0, !PT ;  /* 0xffff000050507812 */ /* 0x000fe200078ec0ff */
[----:B------:R-:W-:Y:S01]  /*12c90*/  FMUL.FTZ R30, R30, R29 ;  /* 0x0000001d1e1e7220 */ /* 0x000fe20000410000 */
[C---:B------:R-:W-:Y:S01]  /*12ca0*/  IMAD.U32 R31, R26.reuse, 0x10000, RZ ;  /* 0x000100001a1f7824 */ /* 0x040fe200078e00ff */
[----:B------:R-:W-:-:S02]  /*12cb0*/  LOP3.LUT R26, R26, 0xffff0000, RZ, 0xc0, !PT ;  /* 0xffff00001a1a7812 */ /* 0x000fc400078ec0ff */
[----:B------:R-:W-:Y:S01]  /*12cc0*/  LOP3.LUT R27, R27, 0xffff0000, RZ, 0xc0, !PT ;  /* 0xffff00001b1b7812 */ /* 0x000fe200078ec0ff */
[----:B--2---:R-:W1:Y:S02]  /*12cd0*/  LDS.128 R4, [R41] ;  /* 0x0000000029047984 */ /* 0x004e640000000c00 */
[C---:B-1----:R-:W-:Y:S01]  /*12ce0*/  IMAD.U32 R8, R4.reuse, 0x10000, RZ ;  /* 0x0001000004087824 */ /* 0x042fe200078e00ff */
[----:B------:R-:W-:Y:S01]  /*12cf0*/  LOP3.LUT R4, R4, 0xffff0000, RZ, 0xc0, !PT ;  /* 0xffff000004047812 */ /* 0x000fe200078ec0ff */
[C---:B------:R-:W-:Y:S01]  /*12d00*/  IMAD.U32 R9, R5.reuse, 0x10000, RZ ;  /* 0x0001000005097824 */ /* 0x040fe200078e00ff */
[----:B------:R-:W-:Y:S01]  /*12d10*/  LOP3.LUT R5, R5, 0xffff0000, RZ, 0xc0, !PT ;  /* 0xffff000005057812 */ /* 0x000fe200078ec0ff */
[----:B------:R-:W-:Y:S01]  /*12d20*/  FFMA.FTZ R37, R8, R34, -R37 ;  /* 0x0000002208257223 */ /* 0x000fe20000010825 */
[----:B------:R-:W-:Y:S02]  /*12d30*/  IMAD.U32 R34, R78, 0x10000, RZ ;  /* 0x000100004e227824 */ /* 0x000fe400078e00ff */
[----:B------:R-:W-:Y:S01]  /*12d40*/  FFMA.FTZ R39, R8, R35, R39 ;  /* 0x0000002308277223 */ /* 0x000fe20000010027 */
[----:B------:R-:W-:-:S02]  /*12d50*/  IMAD.U32 R8, R82, 0x10000, RZ ;  /* 0x0001000052087824 */ /* 0x000fc400078e00ff */
[----:B------:R-:W-:Y:S01]  /*12d60*/  FFMA.FTZ R38, R9, R29, -R38 ;  /* 0x0000001d09267223 */ /* 0x000fe20000010826 */
[----:B------:R-:W-:Y:S01]  /*12d70*/  FMUL.FTZ R40, R33, R34 ;  /* 0x0000002221287220 */ /* 0x000fe20000410000 */
[----:B------:R-:W-:Y:S02]  /*12d80*/  IMAD.U32 R11, R7, 0x10000, RZ ;  /* 0x00010000070b7824 */ /* 0x000fe400078e00ff */
[----:B------:R-:W-:Y:S01]  /*12d90*/  FMUL.FTZ R33, R33, R8 ;  /* 0x0000000821217220 */ /* 0x000fe20000410000 */
[----:B------:R-:W-:Y:S01]  /*12da0*/  FFMA.FTZ R36, R9, R36, R30 ;  /* 0x0000002409247223 */ /* 0x000fe2000001001e */
[C---:B------:R-:W-:Y:S01]  /*12db0*/  FMUL.FTZ R9, R24.reuse, R75 ;  /* 0x0000004b18097220 */ /* 0x040fe20000410000 */
[C---:B------:R-:W-:Y:S01]  /*12dc0*/  FFMA.FTZ R40, R11.reuse, R8, -R40 ;  /* 0x000000080b287223 */ /* 0x040fe20000010828 */
[----:B------:R-:W-:Y:S01]  /*12dd0*/  FFMA.FTZ R33, R11, R34, R33 ;  /* 0x000000220b217223 */ /* 0x000fe20000010021 */
[-C--:B------:R-:W-:Y:S01]  /*12de0*/  FMUL.FTZ R11, R24, R79.reuse ;  /* 0x0000004f180b7220 */ /* 0x080fe20000410000 */
[----:B------:R-:W-:Y:S01]  /*12df0*/  FFMA.FTZ R24, R4, R79, -R9 ;  /* 0x0000004f04187223 */ /* 0x000fe20000010809 */
[----:B------:R-:W-:-:S02]  /*12e00*/  IMAD.U32 R9, R77, 0x10000, RZ ;  /* 0x000100004d097824 */ /* 0x000fc400078e00ff */
[----:B------:R-:W-:Y:S01]  /*12e10*/  FMUL.FTZ R34, R25, R76 ;  /* 0x0000004c19227220 */ /* 0x000fe20000410000 */
[----:B------:R-:W-:Y:S02]  /*12e20*/  IMAD.U32 R8, R81, 0x10000, RZ ;  /* 0x0001000051087824 */ /* 0x000fe400078e00ff */
[----:B------:R-:W-:Y:S01]  /*12e30*/  FMUL.FTZ R25, R25, R80 ;  /* 0x0000005019197220 */ /* 0x000fe20000410000 */
[----:B------:R-:W-:Y:S02]  /*12e40*/  IMAD.U32 R10, R6, 0x10000, RZ ;  /* 0x00010000060a7824 */ /* 0x000fe400078e00ff */
[----:B------:R-:W-:Y:S01]  /*12e50*/  FMUL.FTZ R29, R31, R9 ;  /* 0x000000091f1d7220 */ /* 0x000fe20000410000 */
[----:B------:R-:W-:Y:S01]  /*12e60*/  LOP3.LUT R77, R77, 0xffff0000, RZ, 0xc0, !PT ;  /* 0xffff00004d4d7812 */ /* 0x000fe200078ec0ff */
[----:B------:R-:W-:Y:S01]  /*12e70*/  FMUL.FTZ R31, R31, R8 ;  /* 0x000000081f1f7220 */ /* 0x000fe20000410000 */
[----:B------:R-:W-:Y:S01]  /*12e80*/  LOP3.LUT R78, R78, 0xffff0000, RZ, 0xc0, !PT ;  /* 0xffff00004e4e7812 */ /* 0x000fe200078ec0ff */
[----:B------:R-:W-:Y:S01]  /*12e90*/  FFMA.FTZ R30, R4, R75, R11 ;  /* 0x0000004b041e7223 */ /* 0x000fe2000001000b */
[----:B------:R-:W-:Y:S01]  /*12ea0*/  LOP3.LUT R81, R81, 0xffff0000, RZ, 0xc0, !PT ;  /* 0xffff000051517812 */ /* 0x000fe200078ec0ff */
[C---:B------:R-:W-:Y:S01]  /*12eb0*/  FFMA.FTZ R11, R5.reuse, R80, -R34 ;  /* 0x00000050050b7223 */ /* 0x040fe20000010822 */
[----:B------:R-:W-:Y:S01]  /*12ec0*/  LOP3.LUT R82, R82, 0xffff0000, RZ, 0xc0, !PT ;  /* 0xffff000052527812 */ /* 0x000fe200078ec0ff */
[----:B------:R-:W-:Y:S01]  /*12ed0*/  FFMA.FTZ R25, R5, R76, R25 ;  /* 0x0000004c05197223 */ /* 0x000fe20000010019 */
[----:B------:R-:W-:Y:S01]  /*12ee0*/  LOP3.LUT R6, R6, 0xffff0000, RZ, 0xc0, !PT ;  /* 0xffff000006067812 */ /* 0x000fe200078ec0ff */
[C---:B------:R-:W-:Y:S01]  /*12ef0*/  FFMA.FTZ R29, R10.reuse, R8, -R29 ;  /* 0x000000080a1d7223 */ /* 0x040fe2000001081d */
[----:B------:R-:W-:Y:S01]  /*12f00*/  LOP3.LUT R7, R7, 0xffff0000, RZ, 0xc0, !PT ;  /* 0xffff000007077812 */ /* 0x000fe200078ec0ff */
[----:B------:R-:W-:Y:S01]  /*12f10*/  FFMA.FTZ R10, R10, R9, R31 ;  /* 0x000000090a0a7223 */ /* 0x000fe2000001001f */
[C---:B------:R-:W-:Y:S01]  /*12f20*/  FMUL.FTZ R5, R26.reuse, R77 ;  /* 0x0000004d1a057220 */ /* 0x040fe20000410000 */
[C---:B------:R-:W-:Y:S01]  /*12f30*/  FMUL.FTZ R8, R27.reuse, R78 ;  /* 0x0000004e1b087220 */ /* 0x040fe20000410000 */
[-C--:B------:R-:W-:Y:S01]  /*12f40*/  FMUL.FTZ R4, R26, R81.reuse ;  /* 0x000000511a047220 */ /* 0x080fe20000410000 */
        /* <DEDUP_REMOVED lines=15> */
.L_x_1741:
[----:B------:R-:W-:Y:S05]  /*13040*/  BSYNC B1 ;  /* 0x0000000000017941 */ /* 0x000fea0003800000 */
.L_x_1740:
[----:B------:R-:W-:Y:S05]  /*13050*/  @P2 BRA `(.L_x_1713) ;  /* 0x00000004009c2947 */ /* 0x000fea0003800000 */
[----:B------:R-:W3:Y:S01]  /*13060*/  LDL R34, [R1+0x34] ;  /* 0x0000340001227983 */ /* 0x000ee20000100800 */
[----:B------:R-:W-:Y:S02]  /*13070*/  LEA.HI R32, R32, R171, RZ, 0x1d ;  /* 0x000000ab20207211 */ /* 0x000fe400078fe8ff */
[----:B-1----:R-:W-:Y:S02]  /*13080*/  SHF.R.U64 R26, R58, 0x10, R59 ;  /* 0x000000103a1a7819 */ /* 0x002fe4000000123b */
[----:B--2---:R-:W-:Y:S01]  /*13090*/  SHF.R.S32.HI R5, RZ, 0x1f, R32 ;  /* 0x0000001fff057819 */ /* 0x004fe20000011420 */
[----:B------:R-:W-:Y:S01]  /*130a0*/  IMAD.SHL.U32 R4, R32, 0x8, RZ ;  /* 0x0000000820047824 */ /* 0x000fe200078e00ff */
[----:B------:R-:W-:Y:S02]  /*130b0*/  SHF.R.U64 R25, R12, 0x10, R13 ;  /* 0x000000100c197819 */ /* 0x000fe4000000120d */
[----:B------:R-:W-:Y:S02]  /*130c0*/  LEA.HI R5, R5, R32, RZ, 0x3 ;  /* 0x0000002005057211 */ /* 0x000fe400078f18ff */
[----:B------:R-:W-:-:S02]  /*130d0*/  LOP3.LUT R4, R181, 0x38, R4, 0xf8, !PT ;  /* 0x00000038b5047812 */ /* 0x000fc400078ef804 */
[----:B------:R-:W-:Y:S01]  /*130e0*/  SHF.R.U32.HI R28, RZ, 0x10, R13 ;  /* 0x00000010ff1c7819 */ /* 0x000fe2000001160d */
[----:B------:R-:W-:Y:S01]  /*130f0*/  IMAD.SHL.U32 R6, R5, 0x400, RZ ;  /* 0x0000040005067824 */ /* 0x000fe200078e00ff */
[----:B------:R-:W-:Y:S02]  /*13100*/  LOP3.LUT R5, R4, R44, RZ, 0x3c, !PT ;  /* 0x0000002c04057212 */ /* 0x000fe400078e3cff */
[----:B------:R-:W-:Y:S02]  /*13110*/  SHF.R.U64 R13, R14, 0x10, R15 ;  /* 0x000000100e0d7819 */ /* 0x000fe4000000120f */
[----:B------:R-:W-:Y:S02]  /*13120*/  LOP3.LUT R6, R6, 0x7fffe000, RZ, 0xc0, !PT ;  /* 0x7fffe00006067812 */ /* 0x000fe400078ec0ff */
[----:B------:R-:W-:Y:S02]  /*13130*/  PRMT R73, R73, 0x5410, R26 ;  /* 0x0000541049497816 */ /* 0x000fe4000000001a */
[----:B------:R-:W-:-:S02]  /*13140*/  IADD3 R9, R5, R6, R200 ;  /* 0x0000000605097210 */ /* 0x000fc40007ffe0c8 */
[----:B------:R-:W-:Y:S02]  /*13150*/  SHF.R.U64 R27, R56, 0x10, R57 ;  /* 0x00000010381b7819 */ /* 0x000fe40000001239 */
[----:B------:R-:W-:Y:S01]  /*13160*/  SHF.R.U32.HI R14, RZ, 0x10, R15 ;  /* 0x00000010ff0e7819 */ /* 0x000fe2000001160f */
[----:B------:R-:W-:Y:S01]  /*13170*/  IMAD R24, R9, 0x2, R2 ;  /* 0x0000000209187824 */ /* 0x000fe200078e0202 */
[----:B------:R-:W-:Y:S02]  /*13180*/  PRMT R26, R0, 0x5410, R25 ;  /* 0x00005410001a7816 */ /* 0x000fe40000000019 */
[----:B------:R-:W-:Y:S02]  /*13190*/  PRMT R70, R70, 0x5410, R27 ;  /* 0x0000541046467816 */ /* 0x000fe4000000001b */
[----:B------:R-:W1:Y:S01]  /*131a0*/  LDS.128 R8, [R24+0xc400] ;  /* 0x00c4000018087984 */ /* 0x000e620000000c00 */
[----:B------:R-:W-:Y:S01]  /*131b0*/  PRMT R31, R21, 0x5410, R14 ;  /* 0x00005410151f7816 */ /* 0x000fe2000000000e */
[----:B------:R-:W-:Y:S01]  /*131c0*/  IMAD.U32 R27, R26, 0x10000, RZ ;  /* 0x000100001a1b7824 */ /* 0x000fe200078e00ff */
[----:B------:R-:W-:Y:S01]  /*131d0*/  SHF.R.U32.HI R56, RZ, 0x10, R57 ;  /* 0x00000010ff387819 */ /* 0x000fe20000011639 */
[----:B------:R-:W-:Y:S01]  /*131e0*/  IMAD.U32 R25, R70, 0x10000, RZ ;  /* 0x0001000046197824 */ /* 0x000fe200078e00ff */
[----:B------:R-:W-:Y:S01]  /*131f0*/  PRMT R28, R3, 0x5410, R28 ;  /* 0x00005410031c7816 */ /* 0x000fe2000000001c */
[----:B------:R-:W-:Y:S01]  /*13200*/  IMAD.U32 R32, R31, 0x10000, RZ ;  /* 0x000100001f207824 */ /* 0x000fe200078e00ff */
[----:B------:R-:W-:-:S02]  /*13210*/  SHF.R.U32.HI R59, RZ, 0x10, R59 ;  /* 0x00000010ff3b7819 */ /* 0x000fc4000001163b */
[----:B------:R-:W-:Y:S01]  /*13220*/  PRMT R71, R71, 0x5410, R56 ;  /* 0x0000541047477816 */ /* 0x000fe20000000038 */
[----:B------:R-:W-:Y:S01]  /*13230*/  IMAD.U32 R29, R28, 0x10000, RZ ;  /* 0x000100001c1d7824 */ /* 0x000fe200078e00ff */
[----:B------:R-:W-:Y:S02]  /*13240*/  PRMT R74, R74, 0x5410, R59 ;  /* 0x000054104a4a7816 */ /* 0x000fe4000000003b */
[----:B------:R-:W-:Y:S02]  /*13250*/  PRMT R30, R20, 0x5410, R13 ;  /* 0x00005410141e7816 */ /* 0x000fe4000000000d */
[----:B------:R-:W-:Y:S02]  /*13260*/  LOP3.LUT R26, R26, 0xffff0000, RZ, 0xc0, !PT ;  /* 0xffff00001a1a7812 */ /* 0x000fe400078ec0ff */
[----:B------:R-:W-:Y:S02]  /*13270*/  LOP3.LUT R70, R70, 0xffff0000, RZ, 0xc0, !PT ;  /* 0xffff000046467812 */ /* 0x000fe400078ec0ff */
[----:B------:R-:W-:Y:S01]  /*13280*/  LOP3.LUT R28, R28, 0xffff0000, RZ, 0xc0, !PT ;  /* 0xffff00001c1c7812 */ /* 0x000fe200078ec0ff */
[C---:B-1----:R-:W-:Y:S01]  /*13290*/  IMAD.U32 R14, R8.reuse, 0x10000, RZ ;  /* 0x00010000080e7824 */ /* 0x042fe200078e00ff */
[----:B------:R-:W-:Y:S01]  /*132a0*/  LOP3.LUT R8, R8, 0xffff0000, RZ, 0xc0, !PT ;  /* 0xffff000008087812 */ /* 0x000fe200078ec0ff */
[C---:B------:R-:W-:Y:S01]  /*132b0*/  IMAD.U32 R15, R9.reuse, 0x10000, RZ ;  /* 0x00010000090f7824 */ /* 0x040fe200078e00ff */
[----:B------:R-:W-:Y:S01]  /*132c0*/  LOP3.LUT R9, R9, 0xffff0000, RZ, 0xc0, !PT ;  /* 0xffff000009097812 */ /* 0x000fe200078ec0ff */
[C---:B------:R-:W-:Y:S01]  /*132d0*/  FMUL.FTZ R33, R14.reuse, R27 ;  /* 0x0000001b0e217220 */ /* 0x040fe20000410000 */
[-C--:B------:R-:W-:Y:S01]  /*132e0*/  FMUL.FTZ R35, R14, R25.reuse ;  /* 0x000000190e237220 */ /* 0x080fe20000410000 */
[C---:B------:R-:W-:Y:S01]  /*132f0*/  IMAD.U32 R14, R71.reuse, 0x10000, RZ ;  /* 0x00010000470e7824 */ /* 0x040fe200078e00ff */
[----:B------:R-:W-:Y:S01]  /*13300*/  LOP3.LUT R71, R71, 0xffff0000, RZ, 0xc0, !PT ;  /* 0xffff000047477812 */ /* 0x000fe200078ec0ff */
[C---:B------:R-:W-:Y:S01]  /*13310*/  IMAD.U32 R21, R11.reuse, 0x10000, RZ ;  /* 0x000100000b157824 */ /* 0x040fe200078e00ff */
[----:B------:R-:W-:Y:S01]  /*13320*/  LOP3.LUT R11, R11, 0xffff0000, RZ, 0xc0, !PT ;  /* 0xffff00000b0b7812 */ /* 0x000fe200078ec0ff */
[C---:B------:R-:W-:Y:S01]  /*13330*/  IMAD.U32 R20, R10.reuse, 0x10000, RZ ;  /* 0x000100000a147824 */ /* 0x040fe200078e00ff */
[----:B------:R-:W-:Y:S01]  /*13340*/  LOP3.LUT R10, R10, 0xffff0000, RZ, 0xc0, !PT ;  /* 0xffff00000a0a7812 */ /* 0x000fe200078ec0ff */
[----:B---3--:R-:W1:Y:S02]  /*13350*/  LDS.128 R4, [R34] ;  /* 0x0000000022047984 */ /* 0x008e640000000c00 */
[C---:B-1----:R-:W-:Y:S01]  /*13360*/  IMAD.U32 R0, R4.reuse, 0x10000, RZ ;  /* 0x0001000004007824 */ /* 0x042fe200078e00ff */
[----:B------:R-:W-:Y:S01]  /*13370*/  LOP3.LUT R3, R4, 0xffff0000, RZ, 0xc0, !PT ;  /* 0xffff000004037812 */ /* 0x000fe200078ec0ff */
[C---:B------:R-:W-:Y:S01]  /*13380*/  IMAD.U32 R12, R5.reuse, 0x10000, RZ ;  /* 0x00010000050c7824 */ /* 0x040fe200078e00ff */
[----:B------:R-:W-:Y:S01]  /*13390*/  LOP3.LUT R4, R5, 0xffff0000, RZ, 0xc0, !PT ;  /* 0xffff000005047812 */ /* 0x000fe200078ec0ff */
[C---:B------:R-:W-:Y:S01]  /*133a0*/  FFMA.FTZ R33, R0.reuse, R25, -R33 ;  /* 0x0000001900217223 */ /* 0x040fe20000010821 */
[----:B------:R-:W-:Y:S01]  /*133b0*/  FMUL.FTZ R25, R15, R29 ;  /* 0x0000001d0f197220 */ /* 0x000fe20000410000 */
[----:B------:R-:W-:Y:S01]  /*133c0*/  FFMA.FTZ R35, R0, R27, R35 ;  /* 0x0000001b00237223 */ /* 0x000fe20000010023 */
[----:B------:R-:W-:-:S02]  /*133d0*/  IMAD.U32 R0, R74, 0x10000, RZ ;  /* 0x000100004a007824 */ /* 0x000fc400078e00ff */
[-C--:B------:R-:W-:Y:S01]  /*133e0*/  FMUL.FTZ R15, R15, R14.reuse ;  /* 0x0000000e0f0f7220 */ /* 0x080fe20000410000 */
[C---:B------:R-:W-:Y:S01]  /*133f0*/  FFMA.FTZ R25, R12.reuse, R14, -R25 ;  /* 0x0000000e0c197223 */ /* 0x040fe20000010819 */
[----:B------:R-:W-:Y:S02]  /*13400*/  IMAD.U32 R13, R7, 0x10000, RZ ;  /* 0x00010000070d7824 */ /* 0x000fe400078e00ff */
[C---:B------:R-:W-:Y:S01]  /*13410*/  FMUL.FTZ R14, R21.reuse, R32 ;  /* 0x00000020150e7220 */ /* 0x040fe20000410000 */
[----:B------:R-:W-:Y:S01]  /*13420*/  FMUL.FTZ R27, R21, R0 ;  /* 0x00000000151b7220 */ /* 0x000fe20000410000 */
[----:B------:R-:W-:Y:S01]  /*13430*/  FFMA.FTZ R15, R12, R29, R15 ;  /* 0x0000001d0c0f7223 */ /* 0x000fe2000001000f */
[C---:B------:R-:W-:Y:S01]  /*13440*/  FMUL.FTZ R12, R8.reuse, R70 ;  /* 0x00000046080c7220 */ /* 0x040fe20000410000 */
[----:B------:R-:W-:Y:S01]  /*13450*/  FFMA.FTZ R21, R13, R0, -R14 ;  /* 0x000000000d157223 */ /* 0x000fe2000001080e */
[----:B------:R-:W-:Y:S01]  /*13460*/  FMUL.FTZ R0, R8, R26 ;  /* 0x0000001a08007220 */ /* 0x000fe20000410000 */
[----:B------:R-:W-:-:S02]  /*13470*/  IMAD.U32 R8, R30, 0x10000, RZ ;  /* 0x000100001e087824 */ /* 0x000fc400078e00ff */
[C---:B------:R-:W-:Y:S01]  /*13480*/  FFMA.FTZ R12, R3.reuse, R26, R12 ;  /* 0x0000001a030c7223 */ /* 0x040fe2000001000c */
[----:B------:R-:W-:Y:S02]  /*13490*/  IMAD.U32 R5, R6, 0x10000, RZ ;  /* 0x0001000006057824 */ /* 0x000fe400078e00ff */
[----:B------:R-:W-:Y:S01]  /*134a0*/  FFMA.FTZ R70, R3, R70, -R0 ;  /* 0x0000004603467223 */ /* 0x000fe20000010800 */
[----:B------:R-:W-:Y:S02]  /*134b0*/  IMAD.U32 R0, R73, 0x10000, RZ ;  /* 0x0001000049007824 */ /* 0x000fe400078e00ff */
[C---:B------:R-:W-:Y:S01]  /*134c0*/  FMUL.FTZ R26, R20.reuse, R8 ;  /* 0x00000008141a7220 */ /* 0x040fe20000410000 */
[----:B------:R-:W-:Y:S01]  /*134d0*/  FFMA.FTZ R27, R13, R32, R27 ;  /* 0x000000200d1b7223 */ /* 0x000fe2000001001b */
[----:B------:R-:W-:Y:S01]  /*134e0*/  FMUL.FTZ R13, R9, R28 ;  /* 0x0000001c090d7220 */ /* 0x000fe20000410000 */
[-C--:B------:R-:W-:Y:S01]  /*134f0*/  FMUL.FTZ R20, R20, R0.reuse ;  /* 0x0000000014147220 */ /* 0x080fe20000410000 */
[----:B------:R-:W-:Y:S01]  /*13500*/  FFMA.FTZ R26, R5, R0, -R26 ;  /* 0x00000000051a7223 */ /* 0x000fe2000001081a */
[-C--:B------:R-:W-:Y:S01]  /*13510*/  FMUL.FTZ R9, R9, R71.reuse ;  /* 0x0000004709097220 */ /* 0x080fe20000410000 */
[----:B------:R-:W-:Y:S01]  /*13520*/  LOP3.LUT R3, R30, 0xffff0000, RZ, 0xc0, !PT ;  /* 0xffff00001e037812 */ /* 0x000fe200078ec0ff */
[C---:B------:R-:W-:Y:S01]  /*13530*/  FFMA.FTZ R14, R4.reuse, R71, -R13 ;  /* 0x00000047040e7223 */ /* 0x040fe2000001080d */
[----:B------:R-:W-:Y:S01]  /*13540*/  LOP3.LUT R0, R31, 0xffff0000, RZ, 0xc0, !PT ;  /* 0xffff00001f007812 */ /* 0x000fe200078ec0ff */
[----:B------:R-:W-:Y:S01]  /*13550*/  FFMA.FTZ R28, R4, R28, R9 ;  /* 0x0000001c041c7223 */ /* 0x000fe20000010009 */
        /* <DEDUP_REMOVED lines=8> */
[-C--:B------:R-:W-:Y:S01]  /*135e0*/  FMUL.FTZ R11, R11, R74.reuse ;  /* 0x0000004a0b0b7220 */ /* 0x080fe20000410000 */
[----:B------:R-:W-:Y:S01]  /*135f0*/  FFMA.FTZ R73, R6, R73, -R5 ;  /* 0x0000004906497223 */ /* 0x000fe20000010805 */
[----:B------:R-:W-:Y:S01]  /*13600*/  F2FP.BF16.F32.PACK_AB R5, R14, R25 ;  /* 0x000000190e05723e */ /* 0x000fe200000010ff */
[C---:B------:R-:W-:Y:S01]  /*13610*/  FFMA.FTZ R74, R7.reuse, R74, -R4 ;  /* 0x0000004a074a7223 */ /* 0x040fe20000010804 */
        /* <DEDUP_REMOVED lines=11> */
.L_x_1713:
[----:B------:R-:W-:Y:S05]  /*136d0*/  BSYNC B0 ;  /* 0x0000000000007941 */ /* 0x000fea0003800000 */
.L_x_1691:
        /* <DEDUP_REMOVED lines=8> */
.L_x_1689:
[----:B01-3--:R-:W3:Y:S02]  /*13760*/  LDL R0, [R1+0x30] ;  /* 0x0000300001007983 */ /* 0x00bee40000100800 */
[----:B---3--:R-:W-:-:S13]  /*13770*/  R2UR UR4, R0 ;  /* 0x00000000000472ca */ /* 0x008fda00000e0000 */
[----:B------:R-:W-:-:S05]  /*13780*/  IMAD.U32 R0, RZ, RZ, UR4 ;  /* 0x00000004ff007e24 */ /* 0x000fca000f8e00ff */
[----:B------:R-:W-:-:S13]  /*13790*/  ISETP.NE.AND P0, PT, R0, 0x3, PT ;  /* 0x000000030000780c */ /* 0x000fda0003f05270 */
[----:B------:R-:W-:Y:S05]  /*137a0*/  @!P0 BRA `(.L_x_1742) ;  /* 0x0000000000048947 */ /* 0x000fea0003800000 */
[----:B------:R-:W-:Y:S01]  /*137b0*/  BPT.TRAP 0x1 ;  /* 0x000000040000795c */ /* 0x000fe20000300000 */
.L_x_1742:
[----:B------:R-:W-:Y:S01]  /*137c0*/  IMAD R21, R23, 0x8, R2 ;  /* 0x0000000817157824 */ /* 0x000fe200078e0202 */
[----:B------:R-:W-:-:S04]  /*137d0*/  SHF.L.U32 R0, R164, 0x1f, RZ ;  /* 0x0000001fa4007819 */ /* 0x000fc800000006ff */
[----:B------:R0:W1:Y:S01]  /*137e0*/  SYNCS.PHASECHK.TRANS64.TRYWAIT P1, [R21+URZ+0x2a830], R0 ;  /* 0x02a83000150075a7 */ /* 0x000062000802017f */
[----:B------:R-:W-:Y:S05]  /*137f0*/  @!P0 BRA `(.L_x_1743) ;  /* 0x0000000000048947 */ /* 0x000fea0003800000 */
[----:B------:R-:W-:Y:S01]  /*13800*/  BPT.TRAP 0x1 ;  /* 0x000000040000795c */ /* 0x000fe20000300000 */
.L_x_1743:
[----:B-1----:R-:W-:Y:S05]  /*13810*/  @P1 BRA `(.L_x_1744) ;  /* 0x0000000000081947 */ /* 0x002fea0003800000 */
[----:B------:R-:W1:Y:S02]  /*13820*/  SYNCS.PHASECHK.TRANS64.TRYWAIT P1, [R21+URZ+0x2a830], R0 ;  /* 0x02a83000150075a7 */ /* 0x000e64000802017f */
[----:B-1----:R-:W-:Y:S05]  /*13830*/  @!P1 BRA `(.L_x_1745) ;  /* 0x0000019c00a49947 */ /* 0x002fea0003800000 */
.L_x_1744:
[----:B------:R-:W-:Y:S05]  /*13840*/  WARPSYNC.ALL ;  /* 0x0000000000007948 */ /* 0x000fea0003800000 */
[----:B01----:R-:W-:Y:S01]  /*13850*/  VIADD R0, R2, 0x18400 ;  /* 0x0001840002007836 */ /* 0x003fe20000000000 */
[----:B------:R-:W-:Y:S01]  /*13860*/  R2UR UR4, R68 ;  /* 0x00000000440472ca */ /* 0x000fe200000e0000 */
[----:B--2-4-:R-:W-:Y:S01]  /*13870*/  IMAD.MOV.U32 R5, RZ, RZ, 0x40000040 ;  /* 0x40000040ff057424 */ /* 0x014fe200078e00ff */
[----:B------:R-:W-:Y:S01]  /*13880*/  WARPGROUP.ARRIVE ;  /* 0x00000000000079c5 */ /* 0x000fe20000000000 */
[----:B------:R-:W-:Y:S01]  /*13890*/  UMOV UR9, 0x40000040 ;  /* 0x4000004000097882 */ /* 0x000fe20000000000 */
        /* <DEDUP_REMOVED lines=10> */
[----:B------:R-:W-:Y:S01]  /*13940*/  IMAD.MOV.U32 R5, RZ, RZ, 0x40000040 ;  /* 0x40000040ff057424 */ /* 0x000fe200078e00ff */
        /* <DEDUP_REMOVED lines=22> */
[----:B------:R-:W-:Y:S01]  /*13ab0*/  IMAD.MOV.U32 R9, RZ, RZ, 0x40000040 ;  /* 0x40000040ff097424 */ /* 0x000fe200078e00ff */
[----:B------:R-:W-:Y:S01]  /*13ac0*/  UIADD3 UR36, UR4, 0x806, URZ ;  /* 0x0000080604247890 */ /* 0x000fe2000fffe03f */
[----:B0-----:R-:W-:Y:S01]  /*13ad0*/  IMAD.U32 R10, RZ, RZ, UR8 ;  /* 0x00000008ff0a7e24 */ /* 0x001fe2000f8e00ff */
[----:B------:R-:W-:Y:S01]  /*13ae0*/  UMOV UR37, 0x40000040 ;  /* 0x4000004000257882 */ /* 0x000fe20000000000 */
        /* <DEDUP_REMOVED lines=64> */
[----:B------:R-:W-:-:S03]  /*13ef0*/  IMAD.MOV.U32 R9, RZ, RZ, 0x40000040 ;  /* 0x40000040ff097424 */ /* 0x000fc600078e00ff */
[----:B------:R-:W-:Y:S01]  /*13f00*/  R2UR UR46, R8 ;  /* 0x00000000082e72ca */ /* 0x000fe200000e0000 */
[C---:B------:R-:W-:Y:S01]  /*13f10*/  VIADD R8, R4.reuse, 0x604 ;  /* 0x0000060404087836 */ /* 0x040fe20000000000 */
[----:B------:R-:W-:Y:S01]  /*13f20*/  R2UR UR47, R9 ;  /* 0x00000000092f72ca */ /* 0x000fe200000e0000 */
[----:B------:R-:W-:Y:S02]  /*13f30*/  IMAD.MOV.U32 R9, RZ, RZ, 0x40000040 ;  /* 0x40000040ff097424 */ /* 0x000fe400078e00ff */
[----:B------:R-:W-:Y:S01]  /*13f40*/  VIADD R4, R4, 0x606 ;  /* 0x0000060604047836 */ /* 0x000fe20000000000 */
[----:B------:R-:W-:Y:S02]  /*13f50*/  R2UR UR42, R8 ;  /* 0x00000000082a72ca */ /* 0x000fe400000e0000 */
[----:B------:R-:W-:Y:S02]  /*13f60*/  R2UR UR43, R9 ;  /* 0x00000000092b72ca */ /* 0x000fe400000e0000 */
[----:B------:R-:W-:Y:S01]  /*13f70*/  R2UR UR38, R4 ;  /* 0x00000000042672ca */ /* 0x000fe200000e0000 */
        /* <DEDUP_REMOVED lines=24> */
.L_x_1746:
[----:B------:R-:W0:Y:S01]  /*14100*/  LDC R224, c[0x0][0x448] ;  /* 0x00011200ffe07b82 */ /* 0x000e220000000800 */
[----:B------:R-:W-:Y:S01]  /*14110*/  ULDC UR4, c[0x0][0x9d8] ;  /* 0x0002760000047ab9 */ /* 0x000fe20000000800 */
[----:B------:R-:W-:Y:S02]  /*14120*/  VIADD R21, R21, 0x2a840 ;  /* 0x0002a84015157836 */ /* 0x000fe40000000000 */
[----:B------:R-:W-:Y:S01]  /*14130*/  FMUL.FTZ R15, R38, UR4 ;  /* 0x00000004260f7c20 */ /* 0x000fe20008410000 */
[----:B------:R-:W-:Y:S01]  /*14140*/  FMUL.FTZ R38, R58, UR4 ;  /* 0x000000043a267c20 */ /* 0x000fe20008410000 */
[----:B------:R-:W-:Y:S02]  /*14150*/  IMAD.IADD R58, R202, 0x1, R188 ;  /* 0x00000001ca3a7824 */ /* 0x000fe400078e02bc */
[----:B------:R-:W-:Y:S01]  /*14160*/  FMUL.FTZ R74, R28, UR4 ;  /* 0x000000041c4a7c20 */ /* 0x000fe20008410000 */
[----:B------:R-:W-:Y:S01]  /*14170*/  FMUL.FTZ R14, R39, UR4 ;  /* 0x00000004270e7c20 */ /* 0x000fe20008410000 */
[----:B------:R-:W-:Y:S01]  /*14180*/  FMUL.FTZ R28, R47, UR4 ;  /* 0x000000042f1c7c20 */ /* 0x000fe20008410000 */
[----:B------:R-:W-:Y:S01]  /*14190*/  FMUL.FTZ R39, R59, UR4 ;  /* 0x000000043b277c20 */ /* 0x000fe20008410000 */
[----:B------:R-:W-:Y:S01]  /*141a0*/  FMUL.FTZ R47, R49, UR4 ;  /* 0x00000004312f7c20 */ /* 0x000fe20008410000 */
[----:B------:R-:W-:Y:S01]  /*141b0*/  FMUL.FTZ R3, R27, UR4 ;  /* 0x000000041b037c20 */ /* 0x000fe20008410000 */
[----:B------:R-:W-:-:S02]  /*141c0*/  IMAD.MOV.U32 R49, RZ, RZ, -0x60 ;  /* 0xffffffa0ff317424 */ /* 0x000fc400078e00ff */
        /* <DEDUP_REMOVED lines=11> */
[----:B0-----:R-:W-:Y:S01]  /*14280*/  ISETP.NE.AND P1, PT, R224, 0x1, PT ;  /* 0x00000001e000780c */ /* 0x001fe20003f25270 */
[----:B------:R-:W-:Y:S01]  /*14290*/  FMUL.FTZ R13, R24, UR4 ;  /* 0x00000004180d7c20 */ /* 0x000fe20008410000 */
[----:B------:R-:W-:Y:S01]  /*142a0*/  LOP3.LUT R16, R16, 0xffefffff, RZ, 0xc0, !PT ;  /* 0xffefffff10107812 */ /* 0x000fe200078ec0ff */
        /* <DEDUP_REMOVED lines=8> */
[----:B------:R-:W-:-:S02]  /*14330*/  IMAD R49, R72, R49, 0x61 ;  /* 0x0000006148317424 */ /* 0x000fc400078e0231 */
[----:B------:R-:W-:Y:S01]  /*14340*/  FMUL.FTZ R29, R29, UR4 ;  /* 0x000000041d1d7c20 */ /* 0x000fe20008410000 */
[----:B------:R-:W0:Y:S01]  /*14350*/  @P1 LDC R5, c[0x0][0x44c] ;  /* 0x00011300ff051b82 */ /* 0x000e220000000800 */
[----:B------:R-:W-:Y:S01]  /*14360*/  FMUL.FTZ R32, R32, UR4 ;  /* 0x0000000420207c20 */ /* 0x000fe20008410000 */
[----:B------:R-:W-:Y:S01]  /*14370*/  FMUL.FTZ R33, R33, UR4 ;  /* 0x0000000421217c20 */ /* 0x000fe20008410000 */
[----:B------:R-:W-:Y:S01]  /*14380*/  FMUL.FTZ R36, R36, UR4 ;  /* 0x0000000424247c20 */ /* 0x000fe20008410000 */
[----:B------:R-:W-:Y:S01]  /*14390*/  FMUL.FTZ R37, R37, UR4 ;  /* 0x0000000425257c20 */ /* 0x000fe20008410000 */
[----:B------:R-:W-:Y:S01]  /*143a0*/  FMUL.FTZ R40, R40, UR4 ;  /* 0x0000000428287c20 */ /* 0x000fe20008410000 */
        /* <DEDUP_REMOVED lines=13> */
[----:B------:R-:W-:Y:S01]  /*14480*/  @P1 LOP3.LUT R16, R16, 0x100000, RZ, 0xfc, !PT ;  /* 0x0010000010101812 */ /* 0x000fe200078efcff */
[----:B------:R-:W-:Y:S01]  /*14490*/  FMUL.FTZ R69, R69, UR4 ;  /* 0x0000000445457c20 */ /* 0x000fe20008410000 */
[----:B------:R-:W2:Y:S01]  /*144a0*/  MUFU.TANH R13, R13 ;  /* 0x0000000d000d7308 */ /* 0x000ea20000002400 */
[----:B------:R-:W-:Y:S01]  /*144b0*/  ULDC UR38, c[0x0][0x9dc] ;  /* 0x0002770000267ab9 */ /* 0x000fe20000000800 */
[----:B------:R-:W-:Y:S01]  /*144c0*/  FMUL.FTZ R70, R70, UR4 ;  /* 0x0000000446467c20 */ /* 0x000fe20008410000 */
[----:B0-----:R-:W-:Y:S01]  /*144d0*/  @P1 IMAD.HI.U32 R4, R58, R5, RZ ;  /* 0x000000053a041227 */ /* 0x001fe200078e00ff */
[----:B------:R-:W-:Y:S01]  /*144e0*/  ULOP3.LUT UR38, URZ, UR38, URZ, 0x33, !UPT ;  /* 0x000000263f267292 */ /* 0x000fe2000f8e333f */
[----:B------:R-:W-:-:S02]  /*144f0*/  LOP3.LUT R16, R16, 0xfff7ffff, RZ, 0xc0, !PT ;  /* 0xfff7ffff10107812 */ /* 0x000fc400078ec0ff */
[----:B------:R-:W-:Y:S01]  /*14500*/  IMAD R5, R72, -0x60, R166 ;  /* 0xffffffa048057824 */ /* 0x000fe200078e02a6 */
[----:B------:R-:W0:Y:S01]  /*14510*/  MUFU.TANH R73, R73 ;  /* 0x0000004900497308 */ /* 0x000e220000002400 */
[----:B------:R-:W-:Y:S01]  /*14520*/  VIADD R83, R49, 0xffffffff ;  /* 0xffffffff31537836 */ /* 0x000fe20000000000 */
[----:B-1----:R-:W-:Y:S02]  /*14530*/  @P1 SHF.R.U32.HI R58, RZ, R9, R4 ;  /* 0x00000009ff3a1219 */ /* 0x002fe40000011604 */
[----:B------:R-:W1:Y:S01]  /*14540*/  LDC.64 R8, c[0x0][0x9e0] ;  /* 0x00027800ff087b82 */ /* 0x000e620000000a00 */
[----:B------:R-:W-:Y:S01]  /*14550*/  PRMT R4, R172, 0x654, R21 ;  /* 0x00000654ac047816 */ /* 0x000fe20000000015 */
[--C-:B------:R-:W-:Y:S01]  /*14560*/  IMAD.IADD R62, R83, 0x1, -R182.reuse ;  /* 0x00000001533e7824 */ /* 0x100fe200078e0ab6 */
[----:B------:R-:W3:Y:S01]  /*14570*/  SHFL.IDX PT, R59, R58, RZ, 0x1c1f ;  /* 0x001c1fff3a3b7589 */ /* 0x000ee200000e0000 */
[----:B------:R-:W4:Y:S01]  /*14580*/  MUFU.TANH R0, R0 ;  /* 0x0000000000007308 */ /* 0x000f220000002400 */
[----:B------:R-:W-:Y:S01]  /*14590*/  IADD3 R76, -R182, 0x60, R5 ;  /* 0x00000060b64c7810 */ /* 0x000fe20007ffe105 */
[----:B------:R2:W-:Y:S06]  /*145a0*/  SYNCS.ARRIVE.TRANS64.RED.A1T0 RZ, [R4+URZ], RZ ;  /* 0x000000ff04ff79a7 */ /* 0x0005ec000810043f */
[----:B------:R-:W0:Y:S01]  /*145b0*/  MUFU.TANH R3, R3 ;  /* 0x0000000300037308 */ /* 0x000e220000002400 */
[----:B--2---:R-:W-:-:S07]  /*145c0*/  IADD3 R4, R166, R49, -R182 ;  /* 0x00000031a6047210 */ /* 0x004fce0007ffe8b6 */
[----:B------:R-:W2:Y:S01]  /*145d0*/  MUFU.TANH R74, R74 ;  /* 0x0000004a004a7308 */ /* 0x000ea20000002400 */
[----:B------:R-:W-:Y:S01]  /*145e0*/  IMAD.IADD R57, R4, 0x1, -R165 ;  /* 0x0000000104397824 */ /* 0x000fe200078e0aa5 */
[----:B-1----:R-:W-:-:S03]  /*145f0*/  ISETP.GE.AND P1, PT, R9, 0x1, PT ;  /* 0x000000010900780c */ /* 0x002fc60003f26270 */
[----:B------:R-:W-:-:S03]  /*14600*/  IMAD.IADD R81, R57, 0x1, R8 ;  /* 0x0000000139517824 */ /* 0x000fc600078e0208 */
[----:B------:R-:W1:Y:S02]  /*14610*/  MUFU.TANH R29, R29 ;  /* 0x0000001d001d7308 */ /* 0x000e640000002400 */
[----:B---3--:R-:W-:-:S06]  /*14620*/  VIADDMNMX R64, R59, R81, R76, PT ;  /* 0x000000513b407246 */ /* 0x008fcc000380014c */
[----:B------:R-:W3:Y:S01]  /*14630*/  MUFU.TANH R10, R10 ;  /* 0x0000000a000a7308 */ /* 0x000ee20000002400 */
[----:B------:R-:W-:-:S07]  /*14640*/  @P1 LOP3.LUT R16, R16, 0x80000, RZ, 0xfc, !PT ;  /* 0x0008000010101812 */ /* 0x000fce00078efcff */
        /* <DEDUP_REMOVED lines=41> */
[----:B----4-:R-:W-:-:S04]  /*148e0*/  VIADD R70, R57, UR38 ;  /* 0x0000002639467c36 */ /* 0x010fc80008000000 */
[----:B------:R-:W-:Y:S01]  /*148f0*/  IMAD.IADD R66, R70, 0x1, R59 ;  /* 0x0000000146427824 */ /* 0x000fe200078e023b */
[----:B-123--:R-:W-:Y:S06]  /*14900*/  @!P1 BRA `(.L_x_1747) ;  /* 0x00000000004c9947 */ /* 0x00efec0003800000 */
[----:B------:R-:W-:Y:S01]  /*14910*/  IADD3 R49, -R165, R166, R59 ;  /* 0x000000a6a5317210 */ /* 0x000fe20007ffe13b */
[----:B------:R-:W-:Y:S03]  /*14920*/  BSSY B0, `(.L_x_1748) ;  /* 0x000000e000007945 */ /* 0x000fe60003800000 */
[----:B------:R-:W-:-:S13]  /*14930*/  ISETP.GT.AND P1, PT, R49, -0x1, PT ;  /* 0xffffffff3100780c */ /* 0x000fda0003f24270 */
[----:B------:R-:W-:Y:S05]  /*14940*/  @P1 BRA `(.L_x_1749) ;  /* 0x00000000001c1947 */ /* 0x000fea0003800000 */
[----:B------:R-:W-:Y:S02]  /*14950*/  ISETP.NE.AND P1, PT, R9, 0x1, PT ;  /* 0x000000010900780c */ /* 0x000fe40003f25270 */
[----:B------:R-:W-:-:S11]  /*14960*/  LOP3.LUT R49, RZ, R49, RZ, 0x33, !PT ;  /* 0x00000031ff317212 */ /* 0x000fd600078e33ff */
[----:B------:R-:W1:Y:S02]  /*14970*/  @P1 LDC.64 R4, c[0x0][0x9e8] ;  /* 0x00027a00ff041b82 */ /* 0x000e640000000a00 */
[----:B-1----:R-:W-:-:S05]  /*14980*/  @P1 IMAD.HI.U32 R4, R49, R4, RZ ;  /* 0x0000000431041227 */ /* 0x002fca00078e00ff */
[----:B------:R-:W-:-:S04]  /*14990*/  @P1 SHF.R.U32.HI R49, RZ, R5, R4 ;  /* 0x00000005ff311219 */ /* 0x000fc80000011604 */
[----:B------:R-:W-:Y:S01]  /*149a0*/  LOP3.LUT R49, RZ, R49, RZ, 0x33, !PT ;  /* 0x00000031ff317212 */ /* 0x000fe200078e33ff */
[----:B------:R-:W-:Y:S06]  /*149b0*/  BRA `(.L_x_1750) ;  /* 0x0000000000107947 */ /* 0x000fec0003800000 */
.L_x_1749:
[----:B------:R-:W-:-:S13]  /*149c0*/  ISETP.NE.AND P1, PT, R9, 0x1, PT ;  /* 0x000000010900780c */ /* 0x000fda0003f25270 */
[----:B------:R-:W1:Y:S02]  /*149d0*/  @P1 LDC.64 R4, c[0x0][0x9e8] ;  /* 0x00027a00ff041b82 */ /* 0x000e640000000a00 */
[----:B-1----:R-:W-:-:S05]  /*149e0*/  @P1 IMAD.HI.U32 R4, R49, R4, RZ ;  /* 0x0000000431041227 */ /* 0x002fca00078e00ff */
[----:B------:R-:W-:-:S07]  /*149f0*/  @P1 SHF.R.U32.HI R49, RZ, R5, R4 ;  /* 0x00000005ff311219 */ /* 0x000fce0000011604 */
.L_x_1750:
[----:B------:R-:W-:Y:S05]  /*14a00*/  BSYNC B0 ;  /* 0x0000000000007941 */ /* 0x000fea0003800000 */
.L_x_1748:
[----:B------:R-:W-:-:S05]  /*14a10*/  IMAD R49, R49, R9, R62 ;  /* 0x0000000931317224 */ /* 0x000fca00078e023e */
[----:B------:R-:W-:Y:S02]  /*14a20*/  VIMNMX R66, R66, R49, !PT ;  /* 0x0000003142427248 */ /* 0x000fe40007fe0100 */
[----:B------:R-:W-:-:S07]  /*14a30*/  VIADDMNMX R64, R49, R9, R64, PT ;  /* 0x0000000931407246 */ /* 0x000fce0003800140 */
.L_x_1747:
[C---:B------:R-:W-:Y:S01]  /*14a40*/  ISETP.GE.AND P6, PT, R83.reuse, 0x9, PT ;  /* 0x000000095300780c */ /* 0x040fe20003fc6270 */
[----:B------:R-:W1:Y:S01]  /*14a50*/  SHFL.IDX PT, R5, R58, 0x1, 0x1c1f ;  /* 0x003c1f003a057f89 */ /* 0x000e6200000e0000 */
[C---:B------:R-:W-:Y:S02]  /*14a60*/  ISETP.GE.AND P1, PT, R83.reuse, 0x2, PT ;  /* 0x000000025300780c */ /* 0x040fe40003f26270 */
[C---:B------:R-:W-:Y:S02]  /*14a70*/  ISETP.GT.AND P2, PT, R66.reuse, 0x8, !P6 ;  /* 0x000000084200780c */ /* 0x040fe40007744270 */
[----:B------:R-:W-:Y:S02]  /*14a80*/  ISETP.GT.AND P3, PT, R66, 0x1, !P1 ;  /* 0x000000014200780c */ /* 0x000fe40004f64270 */
[----:B------:R-:W-:Y:S02]  /*14a90*/  ISETP.LT.OR P2, PT, R64, 0x9, P2 ;  /* 0x000000094000780c */ /* 0x000fe40001741670 */
[----:B------:R-:W-:-:S02]  /*14aa0*/  ISETP.GE.AND P4, PT, R83, 0xa, PT ;  /* 0x0000000a5300780c */ /* 0x000fc40003f86270 */
[----:B------:R-:W-:Y:S02]  /*14ab0*/  FSEL R77, R74, -INF , !P2 ;  /* 0xff8000004a4d7808 */ /* 0x000fe40005000000 */
[----:B------:R-:W-:Y:S02]  /*14ac0*/  ISETP.LT.OR P3, PT, R64, 0x2, P3 ;  /* 0x000000024000780c */ /* 0x000fe40001f61670 */
[----:B------:R-:W-:Y:S02]  /*14ad0*/  ISETP.GT.AND P2, PT, R66, 0x9, !P4 ;  /* 0x000000094200780c */ /* 0x000fe40006744270 */
[----:B0-----:R-:W-:Y:S02]  /*14ae0*/  FSEL R79, R73, -INF , !P3 ;  /* 0xff800000494f7808 */ /* 0x001fe40005800000 */
        /* <DEDUP_REMOVED lines=17> */
[----:B------:R-:W-:Y:S01]  /*14c00*/  FSEL R71, R36, -INF , !P2 ;  /* 0xff80000024477808 */ /* 0x000fe20005000000 */
[----:B-1----:R-:W-:Y:S01]  /*14c10*/  IMAD.IADD R36, R70, 0x1, R5 ;  /* 0x0000000146247824 */ /* 0x002fe200078e0205 */
        /* <DEDUP_REMOVED lines=71> */
[----:B------:R-:W-:Y:S02]  /*15090*/  VIADDMNMX R32, R5, R81, R76, PT ;  /* 0x0000005105207246 */ /* 0x000fe4000380014c */
        /* <DEDUP_REMOVED lines=16> */
[----:B------:R-:W-:-:S13]  /*151a0*/  ISETP.GE.AND P5, PT, R9, 0x1, PT ;  /* 0x000000010900780c */ /* 0x000fda0003fa6270 */
[----:B------:R-:W-:Y:S05]  /*151b0*/  @!P5 BRA `(.L_x_1751) ;  /* 0x00000000004cd947 */ /* 0x000fea0003800000 */
[----:B------:R-:W-:Y:S01]  /*151c0*/  IADD3 R81, -R165, R166, R5 ;  /* 0x000000a6a5517210 */ /* 0x000fe20007ffe105 */
[----:B------:R-:W-:Y:S03]  /*151d0*/  BSSY B0, `(.L_x_1752) ;  /* 0x000000e000007945 */ /* 0x000fe60003800000 */
        /* <DEDUP_REMOVED lines=9> */
.L_x_1753:
[----:B------:R-:W-:-:S13]  /*15270*/  ISETP.NE.AND P5, PT, R9, 0x1, PT ;  /* 0x000000010900780c */ /* 0x000fda0003fa5270 */
[----:B------:R-:W0:Y:S02]  /*15280*/  @P5 LDC.64 R4, c[0x0][0x9e8] ;  /* 0x00027a00ff045b82 */ /* 0x000e240000000a00 */
[----:B0-----:R-:W-:-:S05]  /*15290*/  @P5 IMAD.HI.U32 R4, R81, R4, RZ ;  /* 0x0000000451045227 */ /* 0x001fca00078e00ff */
[----:B------:R-:W-:-:S07]  /*152a0*/  @P5 SHF.R.U32.HI R81, RZ, R5, R4 ;  /* 0x00000005ff515219 */ /* 0x000fce0000011604 */
.L_x_1754:
[----:B------:R-:W-:Y:S05]  /*152b0*/  BSYNC B0 ;  /* 0x0000000000007941 */ /* 0x000fea0003800000 */
.L_x_1752:
[----:B------:R-:W-:-:S05]  /*152c0*/  IMAD R81, R81, R9, R62 ;  /* 0x0000000951517224 */ /* 0x000fca00078e023e */
[----:B------:R-:W-:Y:S02]  /*152d0*/  VIMNMX R36, R36, R81, !PT ;  /* 0x0000005124247248 */ /* 0x000fe40007fe0100 */
[----:B------:R-:W-:-:S07]  /*152e0*/  VIADDMNMX R32, R81, R9, R32, PT ;  /* 0x0000000951207246 */ /* 0x000fce0003800120 */
.L_x_1751:
        /* <DEDUP_REMOVED lines=11> */
[----:B------:R-:W-:Y:S02]  /*153a0*/  FMNMX.FTZ R4, R99, R79, !PT ;  /* 0x0000004f63047209 */ /* 0x000fe40007810000 */
[----:B------:R-:W-:-:S02]  /*153b0*/  FSEL R93, R7, -INF , !P1 ;  /* 0xff800000075d7808 */ /* 0x000fc40004800000 */
[----:B------:R-:W-:Y:S02]  /*153c0*/  ISETP.NE.AND P1, PT, R78, RZ, PT ;  /* 0x000000ff4e00720c */ /* 0x000fe40003f25270 */
[----:B------:R-:W-:Y:S02]  /*153d0*/  ISETP.NE.AND P5, PT, R84, RZ, PT ;  /* 0x000000ff5400720c */ /* 0x000fe40003fa5270 */
        /* <DEDUP_REMOVED lines=18> */
[----:B------:R-:W-:Y:S02]  /*15500*/  ISETP.NE.AND P5, PT, R89, RZ, PT ;  /* 0x000000ff5900720c */ /* 0x000fe40003fa5270 */
[----:B------:R-:W-:Y:S02]  /*15510*/  ISETP.LT.OR P1, PT, R32, 0x1a, P1 ;  /* 0x0000001a2000780c */ /* 0x000fe40000f21670 */
[----:B------:R-:W-:Y:S02]  /*15520*/  FMNMX.FTZ R4, R61, R4, !PT ;  /* 0x000000043d047209 */ /* 0x000fe40007810000 */
[----:B------:R-:W-:Y:S01]  /*15530*/  FSEL R89, R14, -INF , !P1 ;  /* 0xff8000000e597808 */ /* 0x000fe20004800000 */
[----:B------:R-:W-:Y:S01]  /*15540*/  IMAD.U32 R14, RZ, RZ, UR4 ;  /* 0x00000004ff0e7e24 */ /* 0x000fe2000f8e00ff */
[----:B------:R-:W-:-:S02]  /*15550*/  ISETP.NE.AND P1, PT, R85, RZ, PT ;  /* 0x000000ff5500720c */ /* 0x000fc40003f25270 */
[----:B------:R-:W-:Y:S02]  /*15560*/  FMNMX.FTZ R4, R75, R4, !PT ;  /* 0x000000044b047209 */ /* 0x000fe40007810000 */
[----:B------:R-:W-:Y:S02]  /*15570*/  ISETP.GT.AND P1, PT, R36, 0x20, !P1 ;  /* 0x000000202400780c */ /* 0x000fe40004f24270 */
[----:B------:R-:W-:Y:S02]  /*15580*/  FMNMX.FTZ R4, R49, R4, !PT ;  /* 0x0000000431047209 */ /* 0x000fe40007810000 */
        /* <DEDUP_REMOVED lines=31> */
[----:B------:R-:W-:Y:S01]  /*15780*/  ISETP.NE.AND P1, PT, R94, RZ, PT ;  /* 0x000000ff5e00720c */ /* 0x000fe20003f25270 */
[----:B------:R-:W0:Y:S01]  /*15790*/  SHFL.BFLY PT, R4, R3, 0x2, 0x1f ;  /* 0x0c401f0003047f89 */ /* 0x000e2200000e0000 */
[----:B------:R-:W-:-:S02]  /*157a0*/  ISETP.GT.AND P4, PT, R36, RZ, !P4 ;  /* 0x000000ff2400720c */ /* 0x000fc40006784270 */
[----:B------:R-:W-:Y:S02]  /*157b0*/  ISETP.GT.AND P1, PT, R36, 0x31, !P1 ;  /* 0x000000312400780c */ /* 0x000fe40004f24270 */
[C---:B------:R-:W-:Y:S02]  /*157c0*/  ISETP.LT.OR P4, PT, R32.reuse, 0x1, P4 ;  /* 0x000000012000780c */ /* 0x040fe40002781670 */
[----:B------:R-:W-:Y:S02]  /*157d0*/  ISETP.LT.OR P1, PT, R32, 0x32, P1 ;  /* 0x000000322000780c */ /* 0x000fe40000f21670 */
[----:B------:R-:W-:Y:S02]  /*157e0*/  FSEL R0, R0, -INF , !P4 ;  /* 0xff80000000007808 */ /* 0x000fe40006000000 */
[----:B------:R-:W-:Y:S02]  /*157f0*/  FSEL R31, R31, -INF , !P1 ;  /* 0xff8000001f1f7808 */ /* 0x000fe40004800000 */
[----:B------:R-:W-:-:S02]  /*15800*/  ISETP.NE.AND P1, PT, R96, RZ, PT ;  /* 0x000000ff6000720c */ /* 0x000fc40003f25270 */
[----:B------:R-:W-:Y:S02]  /*15810*/  FMNMX.FTZ R12, R0, R95, !PT ;  /* 0x0000005f000c7209 */ /* 0x000fe40007810000 */
        /* <DEDUP_REMOVED lines=8> */
[----:B0-----:R-:W-:Y:S02]  /*158a0*/  FMNMX.FTZ R26, R3, R4, !PT ;  /* 0x00000004031a7209 */ /* 0x001fe40007810000 */
[----:B------:R-:W-:Y:S02]  /*158b0*/  ISETP.LT.OR P1, PT, R32, 0x3a, P1 ;  /* 0x0000003a2000780c */ /* 0x000fe40000f21670 */
[----:B------:R-:W-:Y:S01]  /*158c0*/  FMNMX.FTZ R12, R91, R12, !PT ;  /* 0x0000000c5b0c7209 */ /* 0x000fe20007810000 */
[----:B------:R-:W0:Y:S01]  /*158d0*/  SHFL.BFLY PT, R97, R26, 0x1, 0x1f ;  /* 0x0c201f001a617f89 */ /* 0x000e2200000e0000 */
        /* <DEDUP_REMOVED lines=13> */
[----:B------:R-:W-:Y:S02]  /*159b0*/  FMNMX.FTZ R12, R85, R12, !PT ;  /* 0x0000000c550c7209 */ /* 0x000fe40007810000 */
[----:B------:R-:W-:Y:S02]  /*159c0*/  ISETP.GT.AND P1, PT, R36, 0x48, !P5 ;  /* 0x000000482400780c */ /* 0x000fe40006f24270 */
[----:B0-----:R-:W-:Y:S02]  /*159d0*/  FMNMX.FTZ R4, R26, R97, !PT ;  /* 0x000000611a047209 */ /* 0x001fe40007810000 */
[----:B------:R-:W-:Y:S02]  /*159e0*/  FMNMX.FTZ R12, R25, R12, !PT ;  /* 0x0000000c190c7209 */ /* 0x000fe40007810000 */
[----:B------:R-:W-:Y:S01]  /*159f0*/  ISETP.LT.OR P1, PT, R32, 0x49, P1 ;  /* 0x000000492000780c */ /* 0x000fe20000f21670 */
[----:B------:R-:W-:Y:S01]  /*15a00*/  FMUL.FTZ R10, R4, R14 ;  /* 0x0000000e040a7220 */ /* 0x000fe20000410000 */
[----:B------:R-:W-:-:S02]  /*15a10*/  FMNMX.FTZ R12, R31, R12, !PT ;  /* 0x0000000c1f0c7209 */ /* 0x000fc40007810000 */
[----:B------:R-:W-:Y:S02]  /*15a20*/  FSEL R43, R43, -INF , !P1 ;  /* 0xff8000002b2b7808 */ /* 0x000fe40004800000 */
[----:B------:R-:W-:Y:S02]  /*15a30*/  FSETP.NEU.FTZ.AND P1, PT, R4, -INF , PT ;  /* 0xff8000000400780b */ /* 0x000fe40003f3d000 */
[----:B------:R-:W-:Y:S02]  /*15a40*/  ISETP.NE.AND P5, PT, R52, RZ, PT ;  /* 0x000000ff3400720c */ /* 0x000fe40003fa5270 */
[----:B------:R-:W-:Y:S02]  /*15a50*/  FMNMX.FTZ R12, R81, R12, !PT ;  /* 0x0000000c510c7209 */ /* 0x000fe40007810000 */
[----:B------:R-:W-:Y:S02]  /*15a60*/  FSEL R10, R10, RZ, P1 ;  /* 0x000000ff0a0a7208 */ /* 0x000fe40000800000 */
[----:B------:R-:W-:-:S02]  /*15a70*/  ISETP.GT.AND P1, PT, R36, 0x49, !P5 ;  /* 0x000000492400780c */ /* 0x000fc40006f24270 */
[----:B------:R-:W-:Y:S01]  /*15a80*/  FMNMX.FTZ R12, R35, R12, !PT ;  /* 0x0000000c230c7209 */ /* 0x000fe20007810000 */
[-CC-:B------:R-:W-:Y:S01]  /*15a90*/  FFMA.FTZ R148, R69, R14.reuse, -R10.reuse ;  /* 0x0000000e45947223 */ /* 0x180fe2000001080a */
[----:B------:R-:W-:Y:S01]  /*15aa0*/  ISETP.LT.OR P1, PT, R32, 0x4a, P1 ;  /* 0x0000004a2000780c */ /* 0x000fe20000f21670 */
[-CC-:B------:R-:W-:Y:S01]  /*15ab0*/  FFMA.FTZ R154, R71, R14.reuse, -R10.reuse ;  /* 0x0000000e479a7223 */ /* 0x180fe2000001080a */
[----:B------:R-:W-:Y:S01]  /*15ac0*/  ISETP.NE.AND P6, PT, R40, RZ, PT ;  /* 0x000000ff2800720c */ /* 0x000fe20003fc5270 */
[--C-:B------:R-:W-:Y:S01]  /*15ad0*/  FFMA.FTZ R152, R73, R14, -R10.reuse ;  /* 0x0000000e49987223 */ /* 0x100fe2000001080a */
[----:B------:R-:W-:Y:S01]  /*15ae0*/  FMNMX.FTZ R12, R83, R12, !PT ;  /* 0x0000000c530c7209 */ /* 0x000fe20007810000 */
[-CC-:B------:R-:W-:Y:S01]  /*15af0*/  FFMA.FTZ R156, R99, R14.reuse, -R10.reuse ;  /* 0x0000000e639c7223 */ /* 0x180fe2000001080a */
[----:B------:R-:W-:Y:S01]  /*15b00*/  FSEL R97, R42, -INF , !P1 ;  /* 0xff8000002a617808 */ /* 0x000fe20004800000 */
[-CC-:B------:R-:W-:Y:S01]  /*15b10*/  FFMA.FTZ R79, R79, R14.reuse, -R10.reuse ;  /* 0x0000000e4f4f7223 */ /* 0x180fe2000001080a */
[C---:B------:R-:W-:Y:S01]  /*15b20*/  ISETP.GT.AND P1, PT, R36.reuse, 0x50, !P6 ;  /* 0x000000502400780c */ /* 0x040fe20007724270 */
[--C-:B------:R-:W-:Y:S01]  /*15b30*/  FFMA.FTZ R158, R77, R14, -R10.reuse ;  /* 0x0000000e4d9e7223 */ /* 0x100fe2000001080a */
[----:B------:R-:W-:Y:S01]  /*15b40*/  FMNMX.FTZ R12, R39, R12, !PT ;  /* 0x0000000c270c7209 */ /* 0x000fe20007810000 */
[----:B------:R-:W-:Y:S01]  /*15b50*/  MUFU.EX2 R156, R156 ;  /* 0x0000009c009c7308 */ /* 0x000fe20000000800 */
[----:B------:R-:W-:Y:S01]  /*15b60*/  ISETP.GT.AND P2, PT, R36, 0x51, !P2 ;  /* 0x000000512400780c */ /* 0x000fe20005744270 */
[-CC-:B------:R-:W-:Y:S01]  /*15b70*/  FFMA.FTZ R65, R65, R14.reuse, -R10.reuse ;  /* 0x0000000e41417223 */ /* 0x180fe2000001080a */
[----:B------:R-:W-:Y:S01]  /*15b80*/  ISETP.LT.OR P1, PT, R32, 0x51, P1 ;  /* 0x000000512000780c */ /* 0x000fe20000f21670 */
[--C-:B------:R-:W-:Y:S01]  /*15b90*/  FFMA.FTZ R144, R45, R14, -R10.reuse ;  /* 0x0000000e2d907223 */ /* 0x100fe2000001080a */
[----:B------:R-:W-:Y:S01]  /*15ba0*/  FMNMX.FTZ R12, R43, R12, !PT ;  /* 0x0000000c2b0c7209 */ /* 0x000fe20007810000 */
[-CC-:B------:R-:W-:Y:S01]  /*15bb0*/  FFMA.FTZ R146, R33, R14.reuse, -R10.reuse ;  /* 0x0000000e21927223 */ /* 0x180fe2000001080a */
[----:B------:R-:W-:Y:S01]  /*15bc0*/  ISETP.NE.AND P5, PT, R46, RZ, PT ;  /* 0x000000ff2e00720c */ /* 0x000fe20003fa5270 */
[----:B------:R-:W0:Y:S01]  /*15bd0*/  MUFU.EX2 R79, R79 ;  /* 0x0000004f004f7308 */ /* 0x000e220000000800 */
[----:B------:R-:W-:Y:S01]  /*15be0*/  ISETP.GT.AND P3, PT, R36, 0x58, !P3 ;  /* 0x000000582400780c */ /* 0x000fe20005f64270 */
[-CC-:B-----5:R-:W-:Y:S01]  /*15bf0*/  FFMA.FTZ R140, R41, R14.reuse, -R10.reuse ;  /* 0x0000000e298c7223 */ /* 0x1a0fe2000001080a */
[----:B------:R-:W-:Y:S01]  /*15c00*/  ISETP.LT.OR P2, PT, R32, 0x52, P2 ;  /* 0x000000522000780c */ /* 0x000fe20001741670 */
[-CC-:B------:R-:W-:Y:S01]  /*15c10*/  FFMA.FTZ R142, R47, R14.reuse, -R10.reuse ;  /* 0x0000000e2f8e7223 */ /* 0x180fe2000001080a */
[----:B------:R-:W-:Y:S01]  /*15c20*/  FSEL R69, R24, -INF , !P1 ;  /* 0xff80000018457808 */ /* 0x000fe20004800000 */
[--C-:B------:R-:W-:Y:S01]  /*15c30*/  FFMA.FTZ R136, R37, R14, -R10.reuse ;  /* 0x0000000e25887223 */ /* 0x100fe2000001080a */
[----:B------:R-:W-:Y:S01]  /*15c40*/  FMNMX.FTZ R12, R97, R12, !PT ;  /* 0x0000000c610c7209 */ /* 0x000fe20007810000 */
[----:B------:R-:W1:Y:S01]  /*15c50*/  MUFU.EX2 R158, R158 ;  /* 0x0000009e009e7308 */ /* 0x000e620000000800 */
[----:B------:R-:W-:Y:S01]  /*15c60*/  ISETP.GT.AND P4, PT, R36, 0x59, !P5 ;  /* 0x000000592400780c */ /* 0x000fe20006f84270 */
[-CC-:B------:R-:W-:Y:S01]  /*15c70*/  FFMA.FTZ R67, R67, R14.reuse, -R10.reuse ;  /* 0x0000000e43437223 */ /* 0x180fe2000001080a */
[----:B------:R-:W-:Y:S01]  /*15c80*/  ISETP.LT.OR P3, PT, R32, 0x59, P3 ;  /* 0x000000592000780c */ /* 0x000fe20001f61670 */
[-CC-:B------:R-:W-:Y:S01]  /*15c90*/  FFMA.FTZ R63, R63, R14.reuse, -R10.reuse ;  /* 0x0000000e3f3f7223 */ /* 0x180fe2000001080a */
[----:B------:R-:W-:Y:S01]  /*15ca0*/  FSEL R71, R20, -INF , !P2 ;  /* 0xff80000014477808 */ /* 0x000fe20005000000 */
[--C-:B------:R-:W-:Y:S01]  /*15cb0*/  FFMA.FTZ R20, R61, R14, -R10.reuse ;  /* 0x0000000e3d147223 */ /* 0x100fe2000001080a */
[----:B------:R-:W-:Y:S01]  /*15cc0*/  FMNMX.FTZ R12, R69, R12, !PT ;  /* 0x0000000c450c7209 */ /* 0x000fe20007810000 */
[----:B------:R-:W2:Y:S01]  /*15cd0*/  MUFU.EX2 R65, R65 ;  /* 0x0000004100417308 */ /* 0x000ea20000000800 */
[----:B------:R-:W-:Y:S01]  /*15ce0*/  ISETP.LT.OR P4, PT, R32, 0x5a, P4 ;  /* 0x0000005a2000780c */ /* 0x000fe20002781670 */
[-CC-:B------:R-:W-:Y:S01]  /*15cf0*/  FFMA.FTZ R150, R75, R14.reuse, -R10.reuse ;  /* 0x0000000e4b967223 */ /* 0x180fe2000001080a */
[----:B------:R-:W-:Y:S01]  /*15d00*/  FSEL R61, R21, -INF , !P3 ;  /* 0xff800000153d7808 */ /* 0x000fe20005800000 */
[--C-:B------:R-:W-:Y:S01]  /*15d10*/  FFMA.FTZ R49, R49, R14, -R10.reuse ;  /* 0x0000000e31317223 */ /* 0x100fe2000001080a */
[----:B------:R-:W-:Y:S01]  /*15d20*/  FMNMX.FTZ R12, R71, R12, !PT ;  /* 0x0000000c470c7209 */ /* 0x000fe20007810000 */
[--C-:B------:R-:W-:Y:S01]  /*15d30*/  FFMA.FTZ R45, R59, R14, -R10.reuse ;  /* 0x0000000e3b2d7223 */ /* 0x100fe2000001080a */
[----:B------:R-:W-:Y:S01]  /*15d40*/  FSEL R73, R44, -INF , !P4 ;  /* 0xff8000002c497808 */ /* 0x000fe20006000000 */
[----:B------:R3:W-:Y:S01]  /*15d50*/  MUFU.EX2 R21, R20 ;  /* 0x0000001400157308 */ /* 0x0007e20000000800 */
[----:B------:R-:W-:Y:S01]  /*15d60*/  FMNMX.FTZ R12, R61, R12, !PT ;  /* 0x0000000c3d0c7209 */ /* 0x000fe20007810000 */
[-CC-:B------:R-:W-:Y:S01]  /*15d70*/  FFMA.FTZ R33, R57, R14.reuse, -R10.reuse ;  /* 0x0000000e39217223 */ /* 0x180fe2000001080a */
[-CC-:B------:R-:W-:Y:S01]  /*15d80*/  FFMA.FTZ R41, R55, R14.reuse, -R10.reuse ;  /* 0x0000000e37297223 */ /* 0x180fe2000001080a */
[--C-:B------:R-:W-:Y:S01]  /*15d90*/  FFMA.FTZ R47, R53, R14, -R10.reuse ;  /* 0x0000000e352f7223 */ /* 0x100fe2000001080a */
[----:B------:R-:W-:Y:S01]  /*15da0*/  FMNMX.FTZ R12, R73, R12, !PT ;  /* 0x0000000c490c7209 */ /* 0x000fe20007810000 */
[-CC-:B------:R-:W-:Y:S01]  /*15db0*/  FFMA.FTZ R37, R51, R14.reuse, -R10.reuse ;  /* 0x0000000e33257223 */ /* 0x180fe2000001080a */
[-CC-:B------:R-:W-:Y:S01]  /*15dc0*/  FFMA.FTZ R138, R29, R14.reuse, -R10.reuse ;  /* 0x0000000e1d8a7223 */ /* 0x180fe2000001080a */
[----:B------:R-:W-:Y:S01]  /*15dd0*/  FFMA.FTZ R13, R13, R14, -R10 ;  /* 0x0000000e0d0d7223 */ /* 0x000fe2000001080a */
[----:B------:R-:W4:Y:S01]  /*15de0*/  MUFU.EX2 R152, R152 ;  /* 0x0000009800987308 */ /* 0x000f220000000800 */
[----:B------:R-:W3:Y:S01]  /*15df0*/  SHFL.BFLY PT, R3, R12, 0x2, 0x1f ;  /* 0x0c401f000c037f89 */ /* 0x000ee200000e0000 */
[----:B------:R-:W-:Y:S01]  /*15e00*/  ISETP.NE.AND P5, PT, R224, 0x1, PT ;  /* 0x00000001e000780c */ /* 0x000fe20003fa5270 */
[----:B------:R-:W-:-:S05]  /*15e10*/  IMAD.MOV.U32 R40, RZ, RZ, R188 ;  /* 0x000000ffff287224 */ /* 0x000fca00078e00bc */
[----:B------:R-:W4:Y:S07]  /*15e20*/  MUFU.EX2 R67, R67 ;  /* 0x0000004300437308 */ /* 0x000f2e0000000800 */
[----:B------:R-:W4:Y:S01]  /*15e30*/  @P5 LDC R42, c[0x0][0x450] ;  /* 0x00011400ff2a5b82 */ /* 0x000f220000000800 */
[----:B------:R-:W4:Y:S08]  /*15e40*/  MUFU.EX2 R154, R154 ;  /* 0x0000009a009a7308 */ /* 0x000f300000000800 */
[----:B------:R-:W4:Y:S01]  /*15e50*/  MUFU.EX2 R63, R63 ;  /* 0x0000003f003f7308 */ /* 0x000f220000000800 */
[----:B---3--:R-:W-:-:S05]  /*15e60*/  FMNMX.FTZ R20, R12, R3, !PT ;  /* 0x000000030c147209 */ /* 0x008fca0007810000 */
[----:B------:R-:W3:Y:S02]  /*15e70*/  SHFL.BFLY PT, R3, R20, 0x1, 0x1f ;  /* 0x0c201f0014037f89 */ /* 0x000ee400000e0000 */
[----:B------:R-:W-:Y:S08]  /*15e80*/  MUFU.EX2 R148, R148 ;  /* 0x0000009400947308 */ /* 0x000ff00000000800 */
[----:B------:R-:W-:Y:S08]  /*15e90*/  MUFU.EX2 R150, R150 ;  /* 0x0000009600967308 */ /* 0x000ff00000000800 */
[----:B------:R-:W-:Y:S01]  /*15ea0*/  MUFU.EX2 R49, R49 ;  /* 0x0000003100317308 */ /* 0x000fe20000000800 */
[----:B---3--:R-:W-:-:S07]  /*15eb0*/  FMNMX.FTZ R3, R20, R3, !PT ;  /* 0x0000000314037209 */ /* 0x008fce0007810000 */
[----:B------:R-:W-:Y:S01]  /*15ec0*/  MUFU.EX2 R144, R144 ;  /* 0x0000009000907308 */ /* 0x000fe20000000800 */
[C---:B------:R-:W-:Y:S01]  /*15ed0*/  FSETP.NEU.FTZ.AND P1, PT, R3.reuse, -INF , PT ;  /* 0xff8000000300780b */ /* 0x040fe20003f3d000 */
[----:B------:R-:W-:-:S05]  /*15ee0*/  FMUL.FTZ R32, R3, R14 ;  /* 0x0000000e03207220 */ /* 0x000fca0000410000 */
[----:B------:R-:W-:Y:S01]  /*15ef0*/  FSEL R32, R32, RZ, P1 ;  /* 0x000000ff20207208 */ /* 0x000fe20000800000 */
[----:B------:R-:W-:Y:S04]  /*15f00*/  MUFU.EX2 R45, R45 ;  /* 0x0000002d002d7308 */ /* 0x000fe80000000800 */
[-CC-:B------:R-:W-:Y:S01]  /*15f10*/  FFMA.FTZ R157, R0, R14.reuse, -R32.reuse ;  /* 0x0000000e009d7223 */ /* 0x180fe20000010820 */
[-CC-:B------:R-:W-:Y:S01]  /*15f20*/  FFMA.FTZ R0, R95, R14.reuse, -R32.reuse ;  /* 0x0000000e5f007223 */ /* 0x180fe20000010820 */
[-CC-:B------:R-:W-:Y:S01]  /*15f30*/  FFMA.FTZ R159, R5, R14.reuse, -R32.reuse ;  /* 0x0000000e059f7223 */ /* 0x180fe20000010820 */
[-CC-:B------:R-:W-:Y:S01]  /*15f40*/  FFMA.FTZ R10, R93, R14.reuse, -R32.reuse ;  /* 0x0000000e5d0a7223 */ /* 0x180fe20000010820 */
[-CC-:B------:R-:W-:Y:S01]  /*15f50*/  FFMA.FTZ R153, R7, R14.reuse, -R32.reuse ;  /* 0x0000000e07997223 */ /* 0x180fe20000010820 */
[----:B0-----:R-:W-:Y:S01]  /*15f60*/  FADD.FTZ R5, R156, R79 ;  /* 0x0000004f9c057221 */ /* 0x001fe20000010000 */
[----:B------:R-:W-:Y:S01]  /*15f70*/  MUFU.EX2 R157, R157 ;  /* 0x0000009d009d7308 */ /* 0x000fe20000000800 */
[-CC-:B------:R-:W-:Y:S01]  /*15f80*/  FFMA.FTZ R12, R91, R14.reuse, -R32.reuse ;  /* 0x0000000e5b0c7223 */ /* 0x180fe20000010820 */
[-CC-:B------:R-:W-:Y:S01]  /*15f90*/  FFMA.FTZ R155, R15, R14.reuse, -R32.reuse ;  /* 0x0000000e0f9b7223 */ /* 0x180fe20000010820 */
[----:B-1----:R-:W-:Y:S01]  /*15fa0*/  FADD.FTZ R30, R158, R5 ;  /* 0x000000059e1e7221 */ /* 0x002fe20000010000 */
[-CC-:B------:R-:W-:Y:S01]  /*15fb0*/  FFMA.FTZ R20, R89, R14.reuse, -R32.reuse ;  /* 0x0000000e59147223 */ /* 0x180fe20000010820 */
[-CC-:B------:R-:W-:Y:S01]  /*15fc0*/  FFMA.FTZ R149, R11, R14.reuse, -R32.reuse ;  /* 0x0000000e0b957223 */ /* 0x180fe20000010820 */
[-C--:B------:R-:W-:Y:S01]  /*15fd0*/  FFMA.FTZ R24, R87, R14.reuse, -R32 ;  /* 0x0000000e57187223 */ /* 0x080fe20000010820 */
[----:B--2---:R-:W-:Y:S01]  /*15fe0*/  FADD.FTZ R5, R65, R30 ;  /* 0x0000001e41057221 */ /* 0x004fe20000010000 */
[----:B------:R-:W0:Y:S01]  /*15ff0*/  MUFU.EX2 R0, R0 ;  /* 0x0000000000007308 */ /* 0x000e220000000800 */
[-CC-:B------:R-:W-:Y:S01]  /*16000*/  FFMA.FTZ R151, R27, R14.reuse, -R32.reuse ;  /* 0x0000000e1b977223 */ /* 0x180fe20000010820 */
[-CC-:B------:R-:W-:Y:S01]  /*16010*/  FFMA.FTZ R26, R85, R14.reuse, -R32.reuse ;  /* 0x0000000e551a7223 */ /* 0x180fe20000010820 */
[----:B----4-:R-:W-:Y:S01]  /*16020*/  FADD.FTZ R30, R152, R5 ;  /* 0x00000005981e7221 */ /* 0x010fe20000010000 */
[-CC-:B------:R-:W-:Y:S01]  /*16030*/  FFMA.FTZ R145, R25, R14.reuse, -R32.reuse ;  /* 0x0000000e19917223 */ /* 0x180fe20000010820 */
[----:B------:R-:W1:Y:S01]  /*16040*/  @P5 LDC R11, c[0x0][0x44c] ;  /* 0x00011300ff0b5b82 */ /* 0x000e620000000800 */
[-C--:B------:R-:W-:Y:S01]  /*16050*/  FFMA.FTZ R28, R31, R14.reuse, -R32 ;  /* 0x0000000e1f1c7223 */ /* 0x080fe20000010820 */
[----:B------:R-:W-:Y:S01]  /*16060*/  FADD.FTZ R7, R67, R30 ;  /* 0x0000001e43077221 */ /* 0x000fe20000010000 */
[----:B------:R-:W2:Y:S01]  /*16070*/  MUFU.EX2 R159, R159 ;  /* 0x0000009f009f7308 */ /* 0x000ea20000000800 */
[-CC-:B------:R-:W-:Y:S01]  /*16080*/  FFMA.FTZ R147, R81, R14.reuse, -R32.reuse ;  /* 0x0000000e51937223 */ /* 0x180fe20000010820 */
[-CC-:B------:R-:W-:Y:S01]  /*16090*/  FFMA.FTZ R30, R35, R14.reuse, -R32.reuse ;  /* 0x0000000e231e7223 */ /* 0x180fe20000010820 */
[----:B------:R-:W-:Y:S01]  /*160a0*/  FADD.FTZ R36, R154, R7 ;  /* 0x000000079a247221 */ /* 0x000fe20000010000 */
[-CC-:B------:R-:W-:Y:S01]  /*160b0*/  FFMA.FTZ R141, R83, R14.reuse, -R32.reuse ;  /* 0x0000000e538d7223 */ /* 0x180fe20000010820 */
[-CC-:B------:R-:W-:Y:S01]  /*160c0*/  FFMA.FTZ R39, R39, R14.reuse, -R32.reuse ;  /* 0x0000000e27277223 */ /* 0x180fe20000010820 */
[-C--:B------:R-:W-:Y:S01]  /*160d0*/  FFMA.FTZ R43, R43, R14.reuse, -R32 ;  /* 0x0000000e2b2b7223 */ /* 0x080fe20000010820 */
[----:B------:R-:W-:Y:S01]  /*160e0*/  FADD.FTZ R7, R63, R36 ;  /* 0x000000243f077221 */ /* 0x000fe20000010000 */
[----:B------:R-:W3:Y:S01]  /*160f0*/  MUFU.EX2 R10, R10 ;  /* 0x0000000a000a7308 */ /* 0x000ee20000000800 */
[----:B0-----:R-:W-:Y:S01]  /*16100*/  FADD.FTZ R34, R157, R0 ;  /* 0x000000009d227221 */ /* 0x001fe20000010000 */
[-CC-:B------:R-:W-:Y:S01]  /*16110*/  FFMA.FTZ R97, R97, R14.reuse, -R32.reuse ;  /* 0x0000000e61617223 */ /* 0x180fe20000010820 */
[----:B------:R-:W-:Y:S01]  /*16120*/  FADD.FTZ R36, R148, R7 ;  /* 0x0000000794247221 */ /* 0x000fe20000010000 */
[-CC-:B------:R-:W-:Y:S01]  /*16130*/  FFMA.FTZ R69, R69, R14.reuse, -R32.reuse ;  /* 0x0000000e45457223 */ /* 0x180fe20000010820 */
[-CC-:B------:R-:W-:Y:S01]  /*16140*/  FFMA.FTZ R71, R71, R14.reuse, -R32.reuse ;  /* 0x0000000e47477223 */ /* 0x180fe20000010820 */
[-C--:B------:R-:W-:Y:S01]  /*16150*/  FFMA.FTZ R61, R61, R14.reuse, -R32 ;  /* 0x0000000e3d3d7223 */ /* 0x080fe20000010820 */
[----:B------:R-:W-:Y:S01]  /*16160*/  FADD.FTZ R7, R21, R36 ;  /* 0x0000002415077221 */ /* 0x000fe20000010000 */
[----:B------:R-:W0:Y:S01]  /*16170*/  MUFU.EX2 R153, R153 ;  /* 0x0000009900997308 */ /* 0x000e220000000800 */
[----:B--2---:R-:W-:Y:S01]  /*16180*/  FADD.FTZ R5, R159, R34 ;  /* 0x000000229f057221 */ /* 0x004fe20000010000 */
[----:B------:R-:W-:Y:S01]  /*16190*/  FFMA.FTZ R73, R73, R14, -R32 ;  /* 0x0000000e49497223 */ /* 0x000fe20000010820 */
[----:B------:R-:W-:Y:S01]  /*161a0*/  FADD.FTZ R38, R150, R7 ;  /* 0x0000000796267221 */ /* 0x000fe20000010000 */
[----:B------:R-:W-:Y:S01]  /*161b0*/  F2FP.BF16.F32.PACK_AB R157, R0, R157 ;  /* 0x0000009d009d723e */ /* 0x000fe200000010ff */
[----:B-1----:R-:W-:Y:S01]  /*161c0*/  @P5 IMAD.HI.U32 R11, R188, R11, RZ ;  /* 0x0000000bbc0b5227 */ /* 0x002fe200078e00ff */
[----:B------:R-:W-:-:S03]  /*161d0*/  F2FP.BF16.F32.PACK_AB R156, R79, R156 ;  /* 0x0000009c4f9c723e */ /* 0x000fc600000010ff */
[----:B------:R-:W-:Y:S01]  /*161e0*/  FADD.FTZ R7, R49, R38 ;  /* 0x0000002631077221 */ /* 0x000fe20000010000 */
[----:B------:R-:W1:Y:S01]  /*161f0*/  MUFU.EX2 R12, R12 ;  /* 0x0000000c000c7308 */ /* 0x000e620000000800 */
[----:B---3--:R-:W-:Y:S01]  /*16200*/  FADD.FTZ R34, R10, R5 ;  /* 0x000000050a227221 */ /* 0x008fe20000010000 */
[----:B------:R-:W-:Y:S01]  /*16210*/  @P5 SHF.R.U32.HI R40, RZ, R42, R11 ;  /* 0x0000002aff285219 */ /* 0x000fe2000001160b */
[----:B------:R-:W-:Y:S01]  /*16220*/  FADD.FTZ R38, R144, R7 ;  /* 0x0000000790267221 */ /* 0x000fe20000010000 */
[----:B------:R-:W-:Y:S02]  /*16230*/  ISETP.GE.AND P5, PT, R9, 0x1, PT ;  /* 0x000000010900780c */ /* 0x000fe40003fa6270 */
[----:B------:R-:W-:Y:S01]  /*16240*/  F2FP.BF16.F32.PACK_AB R158, R65, R158 ;  /* 0x0000009e419e723e */ /* 0x000fe200000010ff */
[----:B------:R-:W-:Y:S01]  /*16250*/  FADD.FTZ R7, R45, R38 ;  /* 0x000000262d077221 */ /* 0x000fe20000010000 */
[----:B------:R-:W2:Y:S01]  /*16260*/  MUFU.EX2 R155, R155 ;  /* 0x0000009b009b7308 */ /* 0x000ea20000000800 */
[----:B0-----:R-:W-:Y:S01]  /*16270*/  FADD.FTZ R5, R153, R34 ;  /* 0x0000002299057221 */ /* 0x001fe20000010000 */
[----:B------:R-:W-:Y:S01]  /*16280*/  IMAD.IADD R193, R193, 0x1, R40 ;  /* 0x00000001c1c17824 */ /* 0x000fe200078e0228 */
[----:B------:R-:W-:-:S02]  /*16290*/  F2FP.BF16.F32.PACK_AB R152, R67, R152 ;  /* 0x000000984398723e */ /* 0x000fc400000010ff */
[----:B------:R-:W-:Y:S01]  /*162a0*/  F2FP.BF16.F32.PACK_AB R154, R63, R154 ;  /* 0x0000009a3f9a723e */ /* 0x000fe200000010ff */
[----:B------:R-:W-:Y:S01]  /*162b0*/  IMAD.IADD R8, R193, 0x1, R8 ;  /* 0x00000001c1087824 */ /* 0x000fe200078e0208 */
[----:B------:R-:W-:Y:S01]  /*162c0*/  F2FP.BF16.F32.PACK_AB R148, R21, R148 ;  /* 0x000000941594723e */ /* 0x000fe200000010ff */
[----:B------:R-:W0:Y:S01]  /*162d0*/  MUFU.EX2 R20, R20 ;  /* 0x0000001400147308 */ /* 0x000e220000000800 */
[----:B-1----:R-:W-:Y:S01]  /*162e0*/  FADD.FTZ R34, R12, R5 ;  /* 0x000000050c227221 */ /* 0x002fe20000010000 */
[----:B------:R-:W-:Y:S02]  /*162f0*/  F2FP.BF16.F32.PACK_AB R150, R49, R150 ;  /* 0x000000963196723e */ /* 0x000fe400000010ff */
[----:B------:R-:W-:Y:S02]  /*16300*/  F2FP.BF16.F32.PACK_AB R144, R45, R144 ;  /* 0x000000902d90723e */ /* 0x000fe400000010ff */
[----:B------:R-:W-:Y:S02]  /*16310*/  F2FP.BF16.F32.PACK_AB R159, R10, R159 ;  /* 0x0000009f0a9f723e */ /* 0x000fe400000010ff */
[----:B------:R-:W1:Y:S01]  /*16320*/  MUFU.EX2 R149, R149 ;  /* 0x0000009500957308 */ /* 0x000e620000000800 */
[----:B--2---:R-:W-:Y:S01]  /*16330*/  FADD.FTZ R5, R155, R34 ;  /* 0x000000229b057221 */ /* 0x004fe20000010000 */
[----:B------:R-:W-:-:S06]  /*16340*/  F2FP.BF16.F32.PACK_AB R153, R12, R153 ;  /* 0x000000990c99723e */ /* 0x000fcc00000010ff */
        /* <DEDUP_REMOVED lines=12> */
[----:B------:R-:W-:-:S06]  /*16410*/  F2FP.BF16.F32.PACK_AB R151, R26, R151 ;  /* 0x000000971a97723e */ /* 0x000fcc00000010ff */
[----:B------:R-:W1:Y:S01]  /*16420*/  MUFU.EX2 R33, R33 ;  /* 0x0000002100217308 */ /* 0x000e620000000800 */
[----:B--2---:R-:W-:-:S07]  /*16430*/  FADD.FTZ R38, R146, R7 ;  /* 0x0000000792267221 */ /* 0x004fce0000010000 */
[----:B------:R-:W2:Y:S01]  /*16440*/  MUFU.EX2 R28, R28 ;  /* 0x0000001c001c7308 */ /* 0x000ea20000000800 */
[----:B0-----:R-:W-:-:S07]  /*16450*/  FADD.FTZ R5, R145, R36 ;  /* 0x0000002491057221 */ /* 0x001fce0000010000 */
[----:B------:R-:W0:Y:S01]  /*16460*/  MUFU.EX2 R140, R140 ;  /* 0x0000008c008c7308 */ /* 0x000e220000000800 */
[C---:B-1----:R-:W-:Y:S01]  /*16470*/  FADD.FTZ R7, R33.reuse, R38 ;  /* 0x0000002621077221 */ /* 0x042fe20000010000 */
[----:B------:R-:W-:-:S06]  /*16480*/  F2FP.BF16.F32.PACK_AB R146, R33, R146 ;  /* 0x000000922192723e */ /* 0x000fcc00000010ff */
        /* <DEDUP_REMOVED lines=16> */
[----:B--2---:R-:W-:-:S07]  /*16590*/  FADD.FTZ R5, R141, R38 ;  /* 0x000000268d057221 */ /* 0x004fce0000010000 */
[----:B------:R-:W2:Y:S01]  /*165a0*/  MUFU.EX2 R136, R136 ;  /* 0x0000008800887308 */ /* 0x000ea20000000800 */
[C---:B0-----:R-:W-:Y:S01]  /*165b0*/  FADD.FTZ R7, R47.reuse, R40 ;  /* 0x000000282f077221 */ /* 0x041fe20000010000 */
[----:B------:R-:W-:-:S06]  /*165c0*/  F2FP.BF16.F32.PACK_AB R142, R47, R142 ;  /* 0x0000008e2f8e723e */ /* 0x000fcc00000010ff */
        /* <DEDUP_REMOVED lines=21> */
[----:B0-----:R-:W-:-:S04]  /*16720*/  FADD.FTZ R7, R61, R0 ;  /* 0x000000003d077221 */ /* 0x001fc80000010000 */
[C---:B-1----:R-:W-:Y:S01]  /*16730*/  FADD.FTZ R0, R38.reuse, R7 ;  /* 0x0000000726007221 */ /* 0x042fe20000010000 */
[----:B------:R-:W-:Y:S01]  /*16740*/  F2FP.BF16.F32.PACK_AB R139, R38, R61 ;  /* 0x0000003d268b723e */ /* 0x000fe200000010ff */
[----:B------:R-:W-:Y:S02]  /*16750*/  VIADD R7, R72, 0xfffffffe ;  /* 0xfffffffe48077836 */ /* 0x000fe40000000000 */
[C---:B--2---:R-:W-:Y:S01]  /*16760*/  FADD.FTZ R5, R13.reuse, R42 ;  /* 0x0000002a0d057221 */ /* 0x044fe20000010000 */
[----:B------:R-:W-:Y:S01]  /*16770*/  F2FP.BF16.F32.PACK_AB R138, R13, R138 ;  /* 0x0000008a0d8a723e */ /* 0x000fe200000010ff */
        /* <DEDUP_REMOVED lines=12> */
.L_x_1757:
[----:B------:R-:W-:-:S13]  /*16840*/  ISETP.NE.AND P1, PT, R9, 0x1, PT ;  /* 0x000000010900780c */ /* 0x000fda0003f25270 */
[----:B------:R-:W0:Y:S02]  /*16850*/  @P1 LDC.64 R10, c[0x0][0x9e8] ;  /* 0x00027a00ff0a1b82 */ /* 0x000e240000000a00 */
[----:B0-----:R-:W-:-:S05]  /*16860*/  @P1 IMAD.HI.U32 R10, R12, R10, RZ ;  /* 0x0000000a0c0a1227 */ /* 0x001fca00078e00ff */
[----:B------:R-:W-:-:S07]  /*16870*/  @P1 SHF.R.U32.HI R12, RZ, R11, R10 ;  /* 0x0000000bff0c1219 */ /* 0x000fce000001160a */
.L_x_1758:
[----:B------:R-:W-:Y:S05]  /*16880*/  BSYNC B0 ;  /* 0x0000000000007941 */ /* 0x000fea0003800000 */
.L_x_1756:
[----:B------:R-:W-:-:S05]  /*16890*/  IMAD R9, R12, R9, R9 ;  /* 0x000000090c097224 */ /* 0x000fca00078e0209 */
[----:B------:R-:W-:-:S07]  /*168a0*/  VIMNMX R8, R8, R9, PT ;  /* 0x0000000908087248 */ /* 0x000fce0003fe0100 */
.L_x_1755:
[----:B------:R-:W-:Y:S01]  /*168b0*/  IMAD.HI R8, R8, 0x2aaaaaab, RZ ;  /* 0x2aaaaaab08087827 */ /* 0x000fe200078e02ff */
[----:B------:R-:W-:Y:S01]  /*168c0*/  ULDC UR47, c[0x0][0x9e4] ;  /* 0x00027900002f7ab9 */ /* 0x000fe20000000800 */
[----:B------:R-:W-:Y:S01]  /*168d0*/  ULDC UR46, c[0x0][0x9e4] ;  /* 0x00027900002e7ab9 */ /* 0x000fe20000000800 */
[----:B------:R-:W-:Y:S01]  /*168e0*/  ULDC UR39, c[0x0][0x9d8] ;  /* 0x0002760000277ab9 */ /* 0x000fe20000000800 */
[----:B------:R-:W-:Y:S01]  /*168f0*/  ULDC UR43, c[0x0][0x9d8] ;  /* 0x00027600002b7ab9 */ /* 0x000fe20000000800 */
[----:B------:R-:W-:Y:S01]  /*16900*/  SHF.R.U32.HI R9, RZ, 0x1f, R8 ;  /* 0x0000001fff097819 */ /* 0x000fe20000011608 */
[----:B------:R-:W-:Y:S01]  /*16910*/  ULDC UR42, c[0x0][0x9d8] ;  /* 0x00027600002a7ab9 */ /* 0x000fe20000000800 */
[----:B------:R-:W-:Y:S01]  /*16920*/  ULDC UR50, c[0x0][0x988] ;  /* 0x0002620000327ab9 */ /* 0x000fe20000000800 */
[----:B------:R-:W-:Y:S01]  /*16930*/  ULDC UR54, c[0x0][0x988] ;  /* 0x0002620000367ab9 */ /* 0x000fe20000000800 */
[----:B------:R-:W-:Y:S01]  /*16940*/  LEA.HI.SX32 R8, R8, R9, 0x1c ;  /* 0x0000000908087211 */ /* 0x000fe200078fe2ff */
[----:B------:R-:W-:Y:S01]  /*16950*/  ULDC UR51, c[0x0][0x988] ;  /* 0x0002620000337ab9 */ /* 0x000fe20000000800 */
[----:B------:R-:W-:Y:S01]  /*16960*/  ULDC UR58, c[0x0][0x9e0] ;  /* 0x00027800003a7ab9 */ /* 0x000fe20000000800 */
[----:B------:R-:W-:Y:S01]  /*16970*/  ULDC UR55, c[0x0][0x9e0] ;  /* 0x0002780000377ab9 */ /* 0x000fe20000000800 */
[----:B------:R-:W-:Y:S01]  /*16980*/  VIMNMX R8, R201, R8, !PT ;  /* 0x00000008c9087248 */ /* 0x000fe20007fe0100 */
[----:B------:R-:W-:Y:S01]  /*16990*/  BSSY B1, `(.L_x_1759) ;  /* 0x00003c3000017945 */ /* 0x000fe20003800000 */
[----:B------:R-:W-:Y:S01]  /*169a0*/  IMAD.MOV.U32 R9, RZ, RZ, 0x3f800000 ;  /* 0x3f800000ff097424 */ /* 0x000fe200078e00ff */
[----:B------:R-:W-:-:S02]  /*169b0*/  CS2R R86, SRZ ;  /* 0x0000000000567805 */ /* 0x000fc4000001ff00 */
[----:B------:R-:W-:Y:S01]  /*169c0*/  ISETP.GE.AND P1, PT, R7, R8, PT ;  /* 0x000000080700720c */ /* 0x000fe20003f26270 */
[----:B------:R-:W-:Y:S01]  /*169d0*/  IMAD.MOV.U32 R94, RZ, RZ, 0x3f800000 ;  /* 0x3f800000ff5e7424 */ /* 0x000fe200078e00ff */
        /* <DEDUP_REMOVED lines=31> */
[----:B------:R-:W-:Y:S06]  /*16bd0*/  @!P1 BRA `(.L_x_1760) ;  /* 0x0000003800789947 */ /* 0x000fec0003800000 */
[----:B------:R-:W-:Y:S01]  /*16be0*/  BSSY B0, `(.L_x_1761) ;  /* 0x0000399000007945 */ /* 0x000fe20003800000 */
[----:B------:R-:W-:Y:S02]  /*16bf0*/  IMAD.MOV.U32 R9, RZ, RZ, 0x3f800000 ;  /* 0x3f800000ff097424 */ /* 0x000fe400078e00ff */
[----:B------:R-:W-:-:S07]  /*16c00*/  IMAD.MOV.U32 R87, RZ, RZ, RZ ;  /* 0x000000ffff577224 */ /* 0x000fce00078e00ff */
.L_x_1782:
[----:B------:R-:W-:-:S05]  /*16c10*/  VIADD R12, R23, 0x1 ;  /* 0x00000001170c7836 */ /* 0x000fca0000000000 */
[----:B------:R-:W-:-:S04]  /*16c20*/  ISETP.NE.AND P1, PT, R12, 0x2, PT ;  /* 0x000000020c00780c */ /* 0x000fc80003f25270 */
[----:B------:R-:W-:Y:S02]  /*16c30*/  SEL R13, RZ, 0x1, P1 ;  /* 0x00000001ff0d7807 */ /* 0x000fe40000800000 */
[----:B------:R-:W-:Y:S02]  /*16c40*/  SEL R12, R12, RZ, P1 ;  /* 0x000000ff0c0c7207 */ /* 0x000fe40000800000 */
[----:B------:R-:W-:Y:S01]  /*16c50*/  LOP3.LUT R13, R164, R13, RZ, 0x3c, !PT ;  /* 0x0000000da40d7212 */ /* 0x000fe200078e3cff */
[----:B------:R-:W-:Y:S06]  /*16c60*/  @!P0 BRA `(.L_x_1762) ;  /* 0x0000000000048947 */ /* 0x000fec0003800000 */
[----:B------:R-:W-:Y:S01]  /*16c70*/  BPT.TRAP 0x1 ;  /* 0x000000040000795c */ /* 0x000fe20000300000 */
.L_x_1762:
[----:B------:R-:W-:Y:S01]  /*16c80*/  IMAD R20, R12, 0x8, R2 ;  /* 0x000000080c147824 */ /* 0x000fe200078e0202 */
[----:B------:R-:W-:-:S04]  /*16c90*/  SHF.L.U32 R11, R13, 0x1f, RZ ;  /* 0x0000001f0d0b7819 */ /* 0x000fc800000006ff */
[----:B------:R0:W1:Y:S01]  /*16ca0*/  SYNCS.PHASECHK.TRANS64.TRYWAIT P1, [R20+URZ+0x2a830], R11 ;  /* 0x02a8300b140075a7 */ /* 0x000062000802017f */
[----:B------:R-:W-:Y:S05]  /*16cb0*/  @!P0 BRA `(.L_x_1763) ;  /* 0x0000000000048947 */ /* 0x000fea0003800000 */
[----:B------:R-:W-:Y:S01]  /*16cc0*/  BPT.TRAP 0x1 ;  /* 0x000000040000795c */ /* 0x000fe20000300000 */
.L_x_1763:
[----:B------:R-:W-:Y:S01]  /*16cd0*/  IMAD R95, R12, 0x900, R6 ;  /* 0x000009000c5f7824 */ /* 0x000fe200078e0206 */
[----:B------:R-:W-:Y:S03]  /*16ce0*/  BSSY B2, `(.L_x_1764) ;  /* 0x0000006000027945 */ /* 0x000fe60003800000 */
[C---:B------:R-:W-:Y:S02]  /*16cf0*/  VIADD R90, R95.reuse, 0x2 ;  /* 0x000000025f5a7836 */ /* 0x040fe40000000000 */
[----:B------:R-:W-:Y:S01]  /*16d00*/  VIADD R92, R95, 0x4 ;  /* 0x000000045f5c7836 */ /* 0x000fe20000000000 */
[----:B-1----:R-:W-:Y:S06]  /*16d10*/  @P1 BRA `(.L_x_1765) ;  /* 0x0000000000081947 */ /* 0x002fec0003800000 */
[----:B------:R-:W1:Y:S02]  /*16d20*/  SYNCS.PHASECHK.TRANS64.TRYWAIT P1, [R20+URZ+0x2a830], R11 ;  /* 0x02a8300b140075a7 */ /* 0x000e64000802017f */
[----:B-1----:R-:W-:Y:S05]  /*16d30*/  @!P1 BRA `(.L_x_1766) ;  /* 0x0000016800789947 */ /* 0x002fea0003800000 */
.L_x_1765:
[----:B------:R-:W-:Y:S05]  /*16d40*/  BSYNC B2 ;  /* 0x0000000000027941 */ /* 0x000fea0003800000 */
.L_x_1764:
[----:B------:R-:W2:Y:S01]  /*16d50*/  LDL.64 R96, [R1+0x28] ;  /* 0x0000280001607983 */ /* 0x000ea20000100a00 */
[----:B------:R-:W-:Y:S01]  /*16d60*/  IMAD.MOV.U32 R88, RZ, RZ, R95 ;  /* 0x000000ffff587224 */ /* 0x000fe200078e005f */
[----:B------:R-:W-:Y:S01]  /*16d70*/  MOV R197, UR50 ;  /* 0x0000003200c57c02 */ /* 0x000fe20008000f00 */
[----:B------:R-:W-:Y:S01]  /*16d80*/  IMAD.MOV.U32 R89, RZ, RZ, 0x40000040 ;  /* 0x40000040ff597424 */ /* 0x000fe200078e00ff */
[----:B------:R-:W-:Y:S01]  /*16d90*/  MOV R193, UR46 ;  /* 0x0000002e00c17c02 */ /* 0x000fe20008000f00 */
[----:B------:R-:W-:Y:S01]  /*16da0*/  IMAD.MOV.U32 R91, RZ, RZ, 0x40000040 ;  /* 0x40000040ff5b7424 */ /* 0x000fe200078e00ff */
[----:B------:R-:W-:Y:S01]  /*16db0*/  R2UR UR50, R88 ;  /* 0x00000000583272ca */ /* 0x000fe200000e0000 */
[C---:B------:R-:W-:Y:S01]  /*16dc0*/  VIADD R88, R95.reuse, 0x6 ;  /* 0x000000065f587836 */ /* 0x040fe20000000000 */
[----:B01----:R-:W-:Y:S01]  /*16dd0*/  MOV R11, UR38 ;  /* 0x00000026000b7c02 */ /* 0x003fe20008000f00 */
[----:B------:R-:W-:Y:S01]  /*16de0*/  IMAD.MOV.U32 R93, RZ, RZ, 0x40000040 ;  /* 0x40000040ff5d7424 */ /* 0x000fe200078e00ff */
[----:B------:R-:W-:Y:S01]  /*16df0*/  R2UR UR46, R90 ;  /* 0x000000005a2e72ca */ /* 0x000fe200000e0000 */
[C---:B------:R-:W-:Y:S01]  /*16e00*/  VIADD R90, R95.reuse, 0x300 ;  /* 0x000003005f5a7836 */ /* 0x040fe20000000000 */
[----:B------:R-:W-:Y:S01]  /*16e10*/  R2UR UR38, R88 ;  /* 0x00000000582672ca */ /* 0x000fe200000e0000 */
[C---:B------:R-:W-:Y:S01]  /*16e20*/  VIADD R88, R95.reuse, 0x302 ;  /* 0x000003025f587836 */ /* 0x040fe20000000000 */
[----:B------:R-:W-:Y:S01]  /*16e30*/  MOV R189, UR42 ;  /* 0x0000002a00bd7c02 */ /* 0x000fe20008000f00 */
[-C--:B------:R-:W-:Y:S01]  /*16e40*/  FMUL.FTZ R24, R24, R94.reuse ;  /* 0x0000005e18187220 */ /* 0x080fe20000410000 */
[----:B------:R-:W-:Y:S01]  /*16e50*/  R2UR UR42, R92 ;  /* 0x000000005c2a72ca */ /* 0x000fe200000e0000 */
[C---:B------:R-:W-:Y:S01]  /*16e60*/  VIADD R92, R95.reuse, 0x304 ;  /* 0x000003045f5c7836 */ /* 0x040fe20000000000 */
[----:B------:R-:W-:Y:S01]  /*16e70*/  R2UR UR34, R90 ;  /* 0x000000005a2272ca */ /* 0x000fe200000e0000 */
[C---:B------:R-:W-:Y:S01]  /*16e80*/  VIADD R90, R95.reuse, 0x306 ;  /* 0x000003065f5a7836 */ /* 0x040fe20000000000 */
[----:B------:R-:W-:Y:S01]  /*16e90*/  R2UR UR30, R88 ;  /* 0x00000000581e72ca */ /* 0x000fe200000e0000 */
[----:B------:R-:W-:Y:S01]  /*16ea0*/  VIADD R88, R95, 0x600 ;  /* 0x000006005f587836 */ /* 0x000fe20000000000 */
[----:B------:R-:W-:Y:S01]  /*16eb0*/  MOV R196, UR51 ;  /* 0x0000003300c47c02 */ /* 0x000fe20008000f00 */
[-C--:B------:R-:W-:Y:S01]  /*16ec0*/  FMUL.FTZ R25, R25, R94.reuse ;  /* 0x0000005e19197220 */ /* 0x080fe20000410000 */
[----:B------:R-:W-:Y:S01]  /*16ed0*/  MOV R198, UR49 ;  /* 0x0000003100c67c02 */ /* 0x000fe20008000f00 */
[-C--:B------:R-:W-:Y:S01]  /*16ee0*/  FMUL.FTZ R28, R28, R94.reuse ;  /* 0x0000005e1c1c7220 */ /* 0x080fe20000410000 */
[----:B------:R-:W-:Y:S01]  /*16ef0*/  MOV R199, UR48 ;  /* 0x0000003000c77c02 */ /* 0x000fe20008000f00 */
[-C--:B------:R-:W-:Y:S01]  /*16f00*/  FMUL.FTZ R29, R29, R94.reuse ;  /* 0x0000005e1d1d7220 */ /* 0x080fe20000410000 */
        /* <DEDUP_REMOVED lines=94> */
[----:B------:R-:W-:Y:S02]  /*174f0*/  R2UR UR51, R196 ;  /* 0x00000000c43372ca */ /* 0x000fe400000e0000 */
[----:B------:R-:W-:Y:S02]  /*17500*/  R2UR UR50, R197 ;  /* 0x00000000c53272ca */ /* 0x000fe400000e0000 */
[----:B------:R-:W2:Y:S01]  /*17510*/  LDL.64 R196, [R1+0x20] ;  /* 0x0000200001c47983 */ /* 0x000ea20000100a00 */
[----:B------:R-:W-:Y:S02]  /*17520*/  WARPGROUP.DEPBAR.LE gsb0, 0x0 ;  /* 0x00008000000079c5 */ /* 0x000fe40000010000 */
[----:B------:R-:W-:Y:S01]  /*17530*/  WARPGROUP.ARRIVE ;  /* 0x00000000000079c5 */ /* 0x000fe20000000000 */
[----:B--2---:R-:W-:Y:S02]  /*17540*/  R2UR UR44, R196 ;  /* 0x00000000c42c72ca */ /* 0x004fe400000e0000 */
[----:B------:R-:W-:-:S02]  /*17550*/  R2UR UR45, R197 ;  /* 0x00000000c52d72ca */ /* 0x000fc400000e0000 */
[----:B------:R-:W-:Y:S01]  /*17560*/  R2UR UR49, R198 ;  /* 0x00000000c63172ca */ /* 0x000fe200000e0000 */
[----:B------:R-:W2:Y:S10]  /*17570*/  LDL.64 R196, [R1] ;  /* 0x0000000001c47983 */ /* 0x000eb40000100a00 */
[----:B------:R-:W-:Y:S01]  /*17580*/  HGMMA.64x96x16.F32.BF16 R88, gdesc[UR44], R88, gsb0 ;  /* 0x016000002c5879f0 */ /* 0x000fe20008001858 */
[----:B------:R-:W-:-:S02]  /*17590*/  R2UR UR45, R194 ;  /* 0x00000000c22d72ca */ /* 0x000fc400000e0000 */
[----:B------:R-:W-:Y:S02]  /*175a0*/  R2UR UR44, R195 ;  /* 0x00000000c32c72ca */ /* 0x000fe400000e0000 */
[----:B------:R-:W3:Y:S01]  /*175b0*/  LDL.64 R194, [R1+0x18] ;  /* 0x0000180001c27983 */ /* 0x000ee20000100a00 */
[----:B------:R-:W-:Y:S02]  /*175c0*/  R2UR UR47, R192 ;  /* 0x00000000c02f72ca */ /* 0x000fe400000e0000 */
[----:B------:R-:W-:Y:S02]  /*175d0*/  R2UR UR46, R193 ;  /* 0x00000000c12e72ca */ /* 0x000fe400000e0000 */
[----:B------:R-:W4:Y:S01]  /*175e0*/  LDL.64 R192, [R1+0x10] ;  /* 0x0000100001c07983 */ /* 0x000f220000100a00 */
[----:B------:R-:W-:-:S03]  /*175f0*/  R2UR UR48, R199 ;  /* 0x00000000c73072ca */ /* 0x000fc600000e0000 */
[----:B------:R-:W5:Y:S01]  /*17600*/  LDL.64 R198, [R1+0x8] ;  /* 0x0000080001c67983 */ /* 0x000f620000100a00 */
[----:B------:R-:W-:Y:S02]  /*17610*/  WARPGROUP.DEPBAR.LE gsb0, 0x0 ;  /* 0x00008000000079c5 */ /* 0x000fe40000010000 */
[----:B------:R-:W-:Y:S01]  /*17620*/  WARPGROUP.ARRIVE ;  /* 0x00000000000079c5 */ /* 0x000fe20000000000 */
[----:B---3--:R-:W-:Y:S02]  /*17630*/  R2UR UR40, R194 ;  /* 0x00000000c22872ca */ /* 0x008fe400000e0000 */
[----:B------:R-:W-:-:S13]  /*17640*/  R2UR UR41, R195 ;  /* 0x00000000c32972ca */ /* 0x000fda00000e0000 */
[----:B------:R-:W-:Y:S01]  /*17650*/  HGMMA.64x96x16.F32.BF16 R88, gdesc[UR40], R88, gsb0 ;  /* 0x01600000285879f0 */ /* 0x000fe20008001858 */
[----:B----4-:R-:W-:Y:S02]  /*17660*/  R2UR UR36, R192 ;  /* 0x00000000c02472ca */ /* 0x010fe400000e0000 */
[----:B------:R-:W-:Y:S02]  /*17670*/  R2UR UR37, R193 ;  /* 0x00000000c12572ca */ /* 0x000fe400000e0000 */
[----:B-----5:R-:W-:Y:S02]  /*17680*/  R2UR UR32, R198 ;  /* 0x00000000c62072ca */ /* 0x020fe400000e0000 */
[----:B------:R-:W-:Y:S01]  /*17690*/  R2UR UR33, R199 ;  /* 0x00000000c72172ca */ /* 0x000fe200000e0000 */
[----:B------:R-:W-:Y:S02]  /*176a0*/  WARPGROUP.DEPBAR.LE gsb0, 0x0 ;  /* 0x00008000000079c5 */ /* 0x000fe40000010000 */
[----:B------:R-:W-:-:S06]  /*176b0*/  WARPGROUP.ARRIVE ;  /* 0x00000000000079c5 */ /* 0x000fcc0000000000 */
        /* <DEDUP_REMOVED lines=47> */
[----:B------:R-:W-:Y:S02]  /*179b0*/  WARPGROUP.DEPBAR.LE gsb0, 0x0 ;  /* 0x00008000000079c5 */ /* 0x000fe40000010000 */
[----:B------:R-:W-:-:S12]  /*179c0*/  @!P0 BRA `(.L_x_1767) ;  /* 0x0000000000048947 */ /* 0x000fd80003800000 */
[----:B------:R-:W-:Y:S01]  /*179d0*/  BPT.TRAP 0x1 ;  /* 0x000000040000795c */ /* 0x000fe20000300000 */
.L_x_1767:
[----:B------:R-:W-:Y:S01]  /*179e0*/  SHF.L.U32 R9, R164, 0x1f, RZ ;  /* 0x0000001fa4097819 */ /* 0x000fe200000006ff */
[----:B------:R-:W-:-:S04]  /*179f0*/  IMAD R21, R23, 0x8, R2 ;  /* 0x0000000817157824 */ /* 0x000fc800078e0202 */
[----:B------:R0:W1:Y:S01]  /*17a00*/  SYNCS.PHASECHK.TRANS64.TRYWAIT P1, [R21+URZ+0x2a850], R9 ;  /* 0x02a85009150075a7 */ /* 0x000062000802017f */
[----:B------:R-:W-:Y:S05]  /*17a10*/  @!P0 BRA `(.L_x_1768) ;  /* 0x0000000000048947 */ /* 0x000fea0003800000 */
[----:B------:R-:W-:Y:S01]  /*17a20*/  BPT.TRAP 0x1 ;  /* 0x000000040000795c */ /* 0x000fe20000300000 */
.L_x_1768:
[----:B------:R-:W-:Y:S04]  /*17a30*/  BSSY B2, `(.L_x_1769) ;  /* 0x0000004000027945 */ /* 0x000fe80003800000 */
[----:B-1----:R-:W-:Y:S05]  /*17a40*/  @P1 BRA `(.L_x_1770) ;  /* 0x0000000000081947 */ /* 0x002fea0003800000 */
[----:B------:R-:W1:Y:S02]  /*17a50*/  SYNCS.PHASECHK.TRANS64.TRYWAIT P1, [R21+URZ+0x2a850], R9 ;  /* 0x02a85009150075a7 */ /* 0x000e64000802017f */
[----:B-1----:R-:W-:Y:S05]  /*17a60*/  @!P1 BRA `(.L_x_1771) ;  /* 0x0000015c00409947 */ /* 0x002fea0003800000 */
.L_x_1770:
[----:B------:R-:W-:Y:S05]  /*17a70*/  BSYNC B2 ;  /* 0x0000000000027941 */ /* 0x000fea0003800000 */
.L_x_1769:
        /* <DEDUP_REMOVED lines=9> */
[----:B------:R-:W-:-:S04]  /*17b10*/  IMAD R10, R23, 0x600, R9 ;  /* 0x00000600170a7824 */ /* 0x000fc800078e0209 */
[C---:B------:R-:W-:Y:S01]  /*17b20*/  VIADD R14, R10.reuse, 0x80 ;  /* 0x000000800a0e7836 */ /* 0x040fe20000000000 */
[----:B------:R-:W-:-:S13]  /*17b30*/  R2UR UR6, R10 ;  /* 0x000000000a0672ca */ /* 0x000fda00000e0000 */
        /* <DEDUP_REMOVED lines=36> */
.L_x_1772:
[----:B------:R-:W-:Y:S01]  /*17d80*/  ISETP.NE.AND P2, PT, R224, 0x1, PT ;  /* 0x00000001e000780c */ /* 0x000fe20003f45270 */
        /* <DEDUP_REMOVED lines=11> */
[----:B------:R-:W-:Y:S01]  /*17e40*/  IMAD.IADD R131, R202, 0x1, R188 ;  /* 0x00000001ca837824 */ /* 0x000fe200078e02bc */
        /* <DEDUP_REMOVED lines=36> */
[----:B------:R-:W-:Y:S01]  /*18090*/  FMUL.FTZ R121, R127, UR43 ;  /* 0x0000002b7f797c20 */ /* 0x000fe20008410000 */
[----:B------:R-:W0:Y:S01]  /*180a0*/  SHFL.IDX PT, R138, R131, RZ, 0x1c1f ;  /* 0x001c1fff838a7589 */ /* 0x000e2200000e0000 */
[----:B------:R-:W-:Y:S01]  /*180b0*/  FMUL.FTZ R126, R128, UR43 ;  /* 0x0000002b807e7c20 */ /* 0x000fe20008410000 */
[----:B------:R-:W-:-:S02]  /*180c0*/  VIADD R11, R20, 0x2a840 ;  /* 0x0002a840140b7836 */ /* 0x000fc40000000000 */
[----:B------:R-:W-:Y:S01]  /*180d0*/  FMUL.FTZ R127, R129, UR43 ;  /* 0x0000002b817f7c20 */ /* 0x000fe20008410000 */
[----:B------:R-:W-:Y:S02]  /*180e0*/  IMAD R133, R7, -0x60, RZ ;  /* 0xffffffa007857824 */ /* 0x000fe400078e02ff */
[----:B------:R-:W-:Y:S01]  /*180f0*/  FMUL.FTZ R20, R134, UR43 ;  /* 0x0000002b86147c20 */ /* 0x000fe20008410000 */
[----:B------:R-:W-:Y:S01]  /*18100*/  FMUL.FTZ R128, R135, UR43 ;  /* 0x0000002b87807c20 */ /* 0x000fe20008410000 */
[----:B------:R-:W-:Y:S01]  /*18110*/  LOP3.LUT P1, RZ, R16, 0x80000, RZ, 0xc0, !PT ;  /* 0x0008000010ff7812 */ /* 0x000fe2000782c0ff */
[----:B------:R-:W1:Y:S01]  /*18120*/  MUFU.TANH R15, R15 ;  /* 0x0000000f000f7308 */ /* 0x000e620000002400 */
[----:B------:R-:W-:Y:S01]  /*18130*/  IADD3 R136, -R182, 0x1, R133 ;  /* 0x00000001b6887810 */ /* 0x000fe20007ffe185 */
[----:B------:R-:W-:Y:S01]  /*18140*/  IMAD.IADD R129, R133, 0x1, -R182 ;  /* 0x0000000185817824 */ /* 0x000fe200078e0ab6 */
[----:B------:R-:W-:Y:S02]  /*18150*/  PRMT R10, R172, 0x654, R11 ;  /* 0x00000654ac0a7816 */ /* 0x000fe4000000000b */
[----:B------:R-:W-:-:S02]  /*18160*/  IADD3 R136, -R165, R136, R166 ;  /* 0x00000088a5887210 */ /* 0x000fc40007ffe1a6 */
[----:B------:R2:W-:Y:S01]  /*18170*/  SYNCS.ARRIVE.TRANS64.RED.A1T0 RZ, [R10+URZ], RZ ;  /* 0x000000ff0aff79a7 */ /* 0x0005e2000810043f */
[----:B------:R-:W3:Y:S02]  /*18180*/  MUFU.TANH R23, R23 ;  /* 0x0000001700177308 */ /* 0x000ee40000002400 */
[C---:B------:R-:W-:Y:S02]  /*18190*/  VIADD R137, R136.reuse, UR58 ;  /* 0x0000003a88897c36 */ /* 0x040fe40008000000 */
[----:B------:R-:W-:-:S04]  /*181a0*/  VIADD R136, R136, UR38 ;  /* 0x0000002688887c36 */ /* 0x000fc80008000000 */
[----:B------:R-:W4:Y:S01]  /*181b0*/  MUFU.TANH R9, R9 ;  /* 0x0000000900097308 */ /* 0x000f220000002400 */
[--C-:B0-----:R-:W-:Y:S02]  /*181c0*/  IMAD.IADD R135, R137, 0x1, R138.reuse ;  /* 0x0000000189877824 */ /* 0x101fe400078e028a */
        /* <DEDUP_REMOVED lines=59> */
.L_x_1775:
[----:B------:R-:W-:-:S05]  /*18580*/  IMAD.U32 R139, RZ, RZ, UR47 ;  /* 0x0000002fff8b7e24 */ /* 0x000fca000f8e00ff */
[----:B------:R-:W-:-:S13]  /*18590*/  ISETP.NE.AND P1, PT, R139, 0x1, PT ;  /* 0x000000018b00780c */ /* 0x000fda0003f25270 */
[----:B------:R-:W1:Y:S02]  /*185a0*/  @P1 LDC.64 R10, c[0x0][0x9e8] ;  /* 0x00027a00ff0a1b82 */ /* 0x000e640000000a00 */
[----:B-1----:R-:W-:-:S05]  /*185b0*/  @P1 IMAD.HI.U32 R10, R138, R10, RZ ;  /* 0x0000000a8a0a1227 */ /* 0x002fca00078e00ff */
[----:B------:R-:W-:-:S07]  /*185c0*/  @P1 SHF.R.U32.HI R138, RZ, R11, R10 ;  /* 0x0000000bff8a1219 */ /* 0x000fce000001160a */
.L_x_1776:
[----:B------:R-:W-:Y:S05]  /*185d0*/  BSYNC B2 ;  /* 0x0000000000027941 */ /* 0x000fea0003800000 */
.L_x_1774:
[----:B------:R-:W-:-:S05]  /*185e0*/  IMAD R138, R138, R139, R129 ;  /* 0x0000008b8a8a7224 */ /* 0x000fca00078e0281 */
[----:B------:R-:W-:Y:S02]  /*185f0*/  VIADDMNMX R135, R138, R139, R135, PT ;  /* 0x0000008b8a877246 */ /* 0x000fe40003800187 */
[----:B------:R-:W-:-:S07]  /*18600*/  VIMNMX R134, R134, R138, !PT ;  /* 0x0000008a86867248 */ /* 0x000fce0007fe0100 */
.L_x_1773:
[C---:B------:R-:W-:Y:S01]  /*18610*/  ISETP.GE.AND P1, PT, R133.reuse, 0x2, PT ;  /* 0x000000028500780c */ /* 0x040fe20003f26270 */
[----:B------:R-:W1:Y:S01]  /*18620*/  SHFL.IDX PT, R131, R131, 0x1, 0x1c1f ;  /* 0x003c1f0083837f89 */ /* 0x000e6200000e0000 */
[C---:B------:R-:W-:Y:S02]  /*18630*/  ISETP.GE.AND P2, PT, R133.reuse, 0x9, PT ;  /* 0x000000098500780c */ /* 0x040fe40003f46270 */
[C---:B------:R-:W-:Y:S02]  /*18640*/  ISETP.GT.AND P4, PT, R134.reuse, 0x1, !P1 ;  /* 0x000000018600780c */ /* 0x040fe40004f84270 */
[----:B------:R-:W-:Y:S02]  /*18650*/  ISETP.GE.AND P5, PT, R133, 0xa, PT ;  /* 0x0000000a8500780c */ /* 0x000fe40003fa6270 */
[----:B------:R-:W-:Y:S02]  /*18660*/  ISETP.GT.AND P3, PT, R134, 0x8, !P2 ;  /* 0x000000088600780c */ /* 0x000fe40005764270 */
[----:B------:R-:W-:-:S02]  /*18670*/  ISETP.LT.OR P4, PT, R135, 0x2, P4 ;  /* 0x000000028700780c */ /* 0x000fc40002781670 */
[----:B------:R-:W-:Y:S02]  /*18680*/  ISETP.LT.OR P3, PT, R135, 0x9, P3 ;  /* 0x000000098700780c */ /* 0x000fe40001f61670 */
[----:B------:R-:W-:Y:S02]  /*18690*/  FSEL R23, R23, -INF , !P4 ;  /* 0xff80000017177808 */ /* 0x000fe40006000000 */
[----:B------:R-:W-:Y:S02]  /*186a0*/  ISETP.GE.AND P4, PT, R133, 0x11, PT ;  /* 0x000000118500780c */ /* 0x000fe40003f86270 */
[----:B------:R-:W-:Y:S02]  /*186b0*/  LOP3.LUT R16, R16, 0xfffffffb, RZ, 0xc0, !PT ;  /* 0xfffffffb10107812 */ /* 0x000fe400078ec0ff */
[----:B0-----:R-:W-:Y:S02]  /*186c0*/  FSEL R90, R90, -INF , !P3 ;  /* 0xff8000005a5a7808 */ /* 0x001fe40005800000 */
[----:B------:R-:W-:-:S02]  /*186d0*/  ISETP.GT.AND P3, PT, R134, 0x9, !P5 ;  /* 0x000000098600780c */ /* 0x000fc40006f64270 */
[----:B------:R-:W-:Y:S01]  /*186e0*/  @P5 LOP3.LUT R16, R16, 0x4, RZ, 0xfc, !PT ;  /* 0x0000000410105812 */ /* 0x000fe200078efcff */
[--C-:B-1----:R-:W-:Y:S01]  /*186f0*/  IMAD.IADD R137, R137, 0x1, R131.reuse ;  /* 0x0000000189897824 */ /* 0x102fe200078e0283 */
[----:B------:R-:W-:Y:S01]  /*18700*/  ISETP.LT.OR P3, PT, R135, 0xa, P3 ;  /* 0x0000000a8700780c */ /* 0x000fe20001f61670 */
[----:B------:R-:W-:Y:S01]  /*18710*/  IMAD.IADD R136, R136, 0x1, R131 ;  /* 0x0000000188887824 */ /* 0x000fe200078e0283 */
[----:B------:R-:W-:Y:S02]  /*18720*/  LOP3.LUT R16, R16, 0xfffffff7, RZ, 0xc0, !PT ;  /* 0xfffffff710107812 */ /* 0x000fe400078ec0ff */
[----:B------:R-:W-:Y:S02]  /*18730*/  FSEL R91, R91, -INF , !P3 ;  /* 0xff8000005b5b7808 */ /* 0x000fe40005800000 */
[----:B------:R-:W-:Y:S02]  /*18740*/  @P4 LOP3.LUT R16, R16, 0x8, RZ, 0xfc, !PT ;  /* 0x0000000810104812 */ /* 0x000fe400078efcff */
[----:B------:R-:W-:-:S02]  /*18750*/  ISETP.GT.AND P3, PT, R134, 0x10, !P4 ;  /* 0x000000108600780c */ /* 0x000fc40006764270 */
[----:B------:R-:W-:Y:S02]  /*18760*/  ISETP.GE.AND P4, PT, R133, 0x12, PT ;  /* 0x000000128500780c */ /* 0x000fe40003f86270 */
[----:B------:R-:W-:Y:S02]  /*18770*/  ISETP.LT.OR P3, PT, R135, 0x11, P3 ;  /* 0x000000118700780c */ /* 0x000fe40001f61670 */
[----:B------:R-:W-:Y:S02]  /*18780*/  LOP3.LUT R16, R16, 0xffffffef, RZ, 0xc0, !PT ;  /* 0xffffffef10107812 */ /* 0x000fe400078ec0ff */
[----:B------:R-:W-:Y:S02]  /*18790*/  FSEL R94, R94, -INF , !P3 ;  /* 0xff8000005e5e7808 */ /* 0x000fe40005800000 */
[----:B------:R-:W-:-:S04]  /*187a0*/  ISETP.GT.AND P3, PT, R134, 0x11, !P4 ;  /* 0x000000118600780c */ /* 0x000fc80006764270 */
[----:B------:R-:W-:Y:S02]  /*187b0*/  ISETP.LT.OR P3, PT, R135, 0x12, P3 ;  /* 0x000000128700780c */ /* 0x000fe40001f61670 */
[----:B------:R-:W-:Y:S02]  /*187c0*/  @P4 LOP3.LUT R16, R16, 0x10, RZ, 0xfc, !PT ;  /* 0x0000001010104812 */ /* 0x000fe400078efcff */
[----:B------:R-:W-:Y:S02]  /*187d0*/  ISETP.GE.AND P4, PT, R133, 0x19, PT ;  /* 0x000000198500780c */ /* 0x000fe40003f86270 */
[----:B------:R-:W-:Y:S02]  /*187e0*/  LOP3.LUT R16, R16, 0xfffbffff, RZ, 0xc0, !PT ;  /* 0xfffbffff10107812 */ /* 0x000fe400078ec0ff */
[----:B------:R-:W-:Y:S02]  /*187f0*/  FSEL R95, R95, -INF , !P3 ;  /* 0xff8000005f5f7808 */ /* 0x000fe40005800000 */
[----:B------:R-:W-:-:S04]  /*18800*/  ISETP.GT.AND P3, PT, R134, 0x18, !P4 ;  /* 0x000000188600780c */ /* 0x000fc80006764270 */
[----:B------:R-:W-:-:S03]  /*18810*/  ISETP.LT.OR P3, PT, R135, 0x19, P3 ;  /* 0x000000198700780c */ /* 0x000fc60001f61670 */
        /* <DEDUP_REMOVED lines=68> */
[----:B------:R-:W-:Y:S02]  /*18c60*/  FSEL R119, R119, -INF , !P3 ;  /* 0xff80000077777808 */ /* 0x000fe40005800000 */
[----:B------:R-:W-:Y:S02]  /*18c70*/  LOP3.LUT R16, R16, 0xffffffbf, RZ, 0xc0, !PT ;  /* 0xffffffbf10107812 */ /* 0x000fe400078ec0ff */
[----:B------:R-:W-:-:S04]  /*18c80*/  ISETP.GT.AND P3, PT, R134, 0x48, !P4 ;  /* 0x000000488600780c */ /* 0x000fc80006764270 */
[----:B------:R-:W-:-:S03]  /*18c90*/  ISETP.LT.OR P3, PT, R135, 0x49, P3 ;  /* 0x000000498700780c */ /* 0x000fc60001f61670 */
[----:B------:R-:W-:Y:S02]  /*18ca0*/  @P4 LOP3.LUT R16, R16, 0x40, RZ, 0xfc, !PT ;  /* 0x0000004010104812 */ /* 0x000fe400078efcff */
[----:B------:R-:W-:Y:S02]  /*18cb0*/  ISETP.GE.AND P4, PT, R133, 0x4a, PT ;  /* 0x0000004a8500780c */ /* 0x000fe40003f86270 */
[----:B------:R-:W-:Y:S02]  /*18cc0*/  FSEL R122, R122, -INF , !P3 ;  /* 0xff8000007a7a7808 */ /* 0x000fe40005800000 */
[----:B------:R-:W-:Y:S02]  /*18cd0*/  ISETP.GT.AND P3, PT, R134, 0x49, !P4 ;  /* 0x000000498600780c */ /* 0x000fe40006764270 */
[----:B------:R-:W-:Y:S02]  /*18ce0*/  LOP3.LUT R16, R16, 0xffffffdf, RZ, 0xc0, !PT ;  /* 0xffffffdf10107812 */ /* 0x000fe400078ec0ff */
[----:B------:R-:W-:-:S04]  /*18cf0*/  ISETP.LT.OR P3, PT, R135, 0x4a, P3 ;  /* 0x0000004a8700780c */ /* 0x000fc80001f61670 */
[----:B------:R-:W-:Y:S02]  /*18d00*/  FSEL R123, R123, -INF , !P3 ;  /* 0xff8000007b7b7808 */ /* 0x000fe40005800000 */
[----:B------:R-:W-:Y:S02]  /*18d10*/  ISETP.GE.AND P3, PT, R133, 0x51, PT ;  /* 0x000000518500780c */ /* 0x000fe40003f66270 */
[----:B------:R-:W-:Y:S02]  /*18d20*/  @P4 LOP3.LUT R16, R16, 0x20, RZ, 0xfc, !PT ;  /* 0x0000002010104812 */ /* 0x000fe400078efcff */
[----:B------:R-:W-:Y:S02]  /*18d30*/  ISETP.GT.AND P4, PT, R134, 0x50, !P3 ;  /* 0x000000508600780c */ /* 0x000fe40005f84270 */
[----:B------:R-:W-:Y:S02]  /*18d40*/  LOP3.LUT R16, R16, 0xfffffffd, RZ, 0xc0, !PT ;  /* 0xfffffffd10107812 */ /* 0x000fe400078ec0ff */
        /* <DEDUP_REMOVED lines=10> */
[----:B------:R-:W-:-:S13]  /*18df0*/  ISETP.GE.AND P6, PT, R133, 0x1, PT ;  /* 0x000000018500780c */ /* 0x000fda0003fc6270 */
[----:B------:R-:W-:Y:S02]  /*18e00*/  @P6 LOP3.LUT R16, R16, 0x2, RZ, 0xfc, !PT ;  /* 0x0000000210106812 */ /* 0x000fe400078efcff */
[----:B------:R-:W-:Y:S02]  /*18e10*/  ISETP.GT.AND P6, PT, R134, RZ, !P6 ;  /* 0x000000ff8600720c */ /* 0x000fe400077c4270 */
[----:B------:R-:W-:Y:S02]  /*18e20*/  LOP3.LUT R16, R16, 0xfffffffe, RZ, 0xc0, !PT ;  /* 0xfffffffe10107812 */ /* 0x000fe400078ec0ff */
[----:B------:R-:W-:-:S04]  /*18e30*/  ISETP.LT.OR P6, PT, R135, 0x1, P6 ;  /* 0x000000018700780c */ /* 0x000fc800037c1670 */
[----:B------:R-:W-:Y:S02]  /*18e40*/  FSEL R15, R15, -INF , !P6 ;  /* 0xff8000000f0f7808 */ /* 0x000fe40007000000 */
[----:B------:R-:W-:-:S13]  /*18e50*/  ISETP.GE.AND P6, PT, R133, 0x5a, PT ;  /* 0x0000005a8500780c */ /* 0x000fda0003fc6270 */
[----:B------:R-:W-:Y:S02]  /*18e60*/  @P6 LOP3.LUT R16, R16, 0x1, RZ, 0xfc, !PT ;  /* 0x0000000110106812 */ /* 0x000fe400078efcff */
[----:B------:R-:W-:-:S04]  /*18e70*/  ISETP.GT.AND P6, PT, R134, 0x59, !P6 ;  /* 0x000000598600780c */ /* 0x000fc800077c4270 */
[----:B------:R-:W-:-:S04]  /*18e80*/  ISETP.LT.OR P6, PT, R135, 0x5a, P6 ;  /* 0x0000005a8700780c */ /* 0x000fc800037c1670 */
[----:B------:R-:W-:Y:S02]  /*18e90*/  FSEL R132, R132, -INF , !P6 ;  /* 0xff80000084847808 */ /* 0x000fe40007000000 */
[----:B------:R-:W-:-:S13]  /*18ea0*/  LOP3.LUT P6, RZ, R16, 0x80000, RZ, 0xc0, !PT ;  /* 0x0008000010ff7812 */ /* 0x000fda00078cc0ff */
[----:B------:R-:W-:Y:S05]  /*18eb0*/  @!P6 BRA `(.L_x_1777) ;  /* 0x000000000054e947 */ /* 0x000fea0003800000 */
        /* <DEDUP_REMOVED lines=12> */
.L_x_1779:
[----:B------:R-:W-:-:S05]  /*18f80*/  IMAD.U32 R133, RZ, RZ, UR47 ;  /* 0x0000002fff857e24 */ /* 0x000fca000f8e00ff */
[----:B------:R-:W-:-:S13]  /*18f90*/  ISETP.NE.AND P6, PT, R133, 0x1, PT ;  /* 0x000000018500780c */ /* 0x000fda0003fc5270 */
[----:B------:R-:W0:Y:S02]  /*18fa0*/  @P6 LDC.64 R10, c[0x0][0x9e8] ;  /* 0x00027a00ff0a6b82 */ /* 0x000e240000000a00 */
[----:B0-----:R-:W-:-:S05]  /*18fb0*/  @P6 IMAD.HI.U32 R10, R131, R10, RZ ;  /* 0x0000000a830a6227 */ /* 0x001fca00078e00ff */
[----:B------:R-:W-:-:S07]  /*18fc0*/  @P6 SHF.R.U32.HI R131, RZ, R11, R10 ;  /* 0x0000000bff836219 */ /* 0x000fce000001160a */
.L_x_1780:
[----:B------:R-:W-:Y:S05]  /*18fd0*/  BSYNC B2 ;  /* 0x0000000000027941 */ /* 0x000fea0003800000 */
.L_x_1778:
[----:B------:R-:W-:-:S05]  /*18fe0*/  IMAD R10, R131, R133, R129 ;  /* 0x00000085830a7224 */ /* 0x000fca00078e0281 */
[----:B------:R-:W-:Y:S02]  /*18ff0*/  VIADDMNMX R137, R10, R133, R137, PT ;  /* 0x000000850a897246 */ /* 0x000fe40003800189 */
[----:B------:R-:W-:-:S07]  /*19000*/  VIMNMX R136, R136, R10, !PT ;  /* 0x0000000a88887248 */ /* 0x000fce0007fe0100 */
.L_x_1777:
[C---:B------:R-:W-:Y:S02]  /*19010*/  ISETP.GT.AND P1, PT, R136.reuse, 0x1, !P1 ;  /* 0x000000018800780c */ /* 0x040fe40004f24270 */
[----:B------:R-:W-:Y:S02]  /*19020*/  ISETP.GT.AND P2, PT, R136, 0x8, !P2 ;  /* 0x000000088800780c */ /* 0x000fe40005744270 */
[C---:B------:R-:W-:Y:S02]  /*19030*/  ISETP.LT.OR P1, PT, R137.reuse, 0x2, P1 ;  /* 0x000000028900780c */ /* 0x040fe40000f21670 */
[----:B------:R-:W-:Y:S02]  /*19040*/  ISETP.LT.OR P2, PT, R137, 0x9, P2 ;  /* 0x000000098900780c */ /* 0x000fe40001741670 */
[----:B------:R-:W-:Y:S01]  /*19050*/  FSEL R11, R14, -INF , !P1 ;  /* 0xff8000000e0b7808 */ /* 0x000fe20004800000 */
[----:B------:R-:W-:Y:S01]  /*19060*/  IMAD.U32 R14, RZ, RZ, UR54 ;  /* 0x00000036ff0e7e24 */ /* 0x000fe2000f8e00ff */
[----:B------:R-:W-:-:S02]  /*19070*/  LOP3.LUT P1, RZ, R16, 0x4, RZ, 0xc0, !PT ;  /* 0x0000000410ff7812 */ /* 0x000fc4000782c0ff */
[----:B------:R-:W-:Y:S02]  /*19080*/  FSEL R88, R88, -INF , !P2 ;  /* 0xff80000058587808 */ /* 0x000fe40005000000 */
[----:B------:R-:W-:Y:S02]  /*19090*/  ISETP.GT.AND P1, PT, R136, 0x9, !P1 ;  /* 0x000000098800780c */ /* 0x000fe40004f24270 */
[C---:B------:R-:W-:Y:S02]  /*190a0*/  LOP3.LUT P2, RZ, R16.reuse, 0x20000, RZ, 0xc0, !PT ;  /* 0x0002000010ff7812 */ /* 0x040fe4000784c0ff */
[----:B------:R-:W-:Y:S02]  /*190b0*/  ISETP.LT.OR P1, PT, R137, 0xa, P1 ;  /* 0x0000000a8900780c */ /* 0x000fe40000f21670 */
[----:B------:R-:W-:Y:S02]  /*190c0*/  LOP3.LUT P6, RZ, R16, 0x10000, RZ, 0xc0, !PT ;  /* 0x0001000010ff7812 */ /* 0x000fe400078cc0ff */
[----:B------:R-:W-:-:S02]  /*190d0*/  FSEL R89, R89, -INF , !P1 ;  /* 0xff80000059597808 */ /* 0x000fc40004800000 */
[----:B------:R-:W-:Y:S02]  /*190e0*/  LOP3.LUT P1, RZ, R16, 0x8, RZ, 0xc0, !PT ;  /* 0x0000000810ff7812 */ /* 0x000fe4000782c0ff */
[----:B------:R-:W-:Y:S02]  /*190f0*/  FMNMX.FTZ R10, R15, R4, !PT ;  /* 0x000000040f0a7209 */ /* 0x000fe40007810000 */
[----:B------:R-:W-:Y:S02]  /*19100*/  ISETP.GT.AND P1, PT, R136, 0x10, !P1 ;  /* 0x000000108800780c */ /* 0x000fe40004f24270 */
[----:B------:R-:W-:Y:S02]  /*19110*/  FMNMX.FTZ R129, R23, R10, !PT ;  /* 0x0000000a17817209 */ /* 0x000fe40007810000 */
[----:B------:R-:W-:Y:S02]  /*19120*/  ISETP.LT.OR P1, PT, R137, 0x11, P1 ;  /* 0x000000118900780c */ /* 0x000fe40000f21670 */
[----:B------:R-:W-:-:S02]  /*19130*/  FMNMX.FTZ R10, R90, R129, !PT ;  /* 0x000000815a0a7209 */ /* 0x000fc40007810000 */
[----:B------:R-:W-:Y:S02]  /*19140*/  FSEL R92, R92, -INF , !P1 ;  /* 0xff8000005c5c7808 */ /* 0x000fe40004800000 */
[----:B------:R-:W-:Y:S02]  /*19150*/  LOP3.LUT P1, RZ, R16, 0x10, RZ, 0xc0, !PT ;  /* 0x0000001010ff7812 */ /* 0x000fe4000782c0ff */
[----:B------:R-:W-:Y:S02]  /*19160*/  FMNMX.FTZ R129, R91, R10, !PT ;  /* 0x0000000a5b817209 */ /* 0x000fe40007810000 */
[----:B------:R-:W-:Y:S02]  /*19170*/  ISETP.GT.AND P1, PT, R136, 0x11, !P1 ;  /* 0x000000118800780c */ /* 0x000fe40004f24270 */
[----:B------:R-:W-:Y:S02]  /*19180*/  FMNMX.FTZ R10, R94, R129, !PT ;  /* 0x000000815e0a7209 */ /* 0x000fe40007810000 */
[----:B------:R-:W-:-:S02]  /*19190*/  ISETP.LT.OR P1, PT, R137, 0x12, P1 ;  /* 0x000000128900780c */ /* 0x000fc40000f21670 */
[----:B------:R-:W-:Y:S02]  /*191a0*/  FMNMX.FTZ R129, R95, R10, !PT ;  /* 0x0000000a5f817209 */ /* 0x000fe40007810000 */
[----:B------:R-:W-:Y:S02]  /*191b0*/  FSEL R93, R93, -INF , !P1 ;  /* 0xff8000005d5d7808 */ /* 0x000fe40004800000 */
[----:B------:R-:W-:Y:S02]  /*191c0*/  LOP3.LUT P1, RZ, R16, 0x40000, RZ, 0xc0, !PT ;  /* 0x0004000010ff7812 */ /* 0x000fe4000782c0ff */
        /* <DEDUP_REMOVED lines=30> */
[----:B------:R-:W-:Y:S02]  /*193b0*/  LOP3.LUT P1, RZ, R16, 0x2000, RZ, 0xc0, !PT ;  /* 0x0000200010ff7812 */ /* 0x000fe4000782c0ff */
[----:B------:R-:W-:Y:S02]  /*193c0*/  FMNMX.FTZ R129, R123, R10, !PT ;  /* 0x0000000a7b817209 */ /* 0x000fe40007810000 */
[----:B------:R-:W-:-:S02]  /*193d0*/  ISETP.GT.AND P1, PT, R136, 0x29, !P1 ;  /* 0x000000298800780c */ /* 0x000fc40004f24270 */
[----:B------:R-:W-:Y:S02]  /*193e0*/  FMNMX.FTZ R10, R126, R129, !PT ;  /* 0x000000817e0a7209 */ /* 0x000fe40007810000 */
[----:B------:R-:W-:Y:S02]  /*193f0*/  ISETP.LT.OR P1, PT, R137, 0x2a, P1 ;  /* 0x0000002a8900780c */ /* 0x000fe40000f21670 */
[----:B------:R-:W-:Y:S02]  /*19400*/  FMNMX.FTZ R129, R127, R10, !PT ;  /* 0x0000000a7f817209 */ /* 0x000fe40007810000 */
[----:B------:R-:W-:Y:S02]  /*19410*/  FSEL R105, R105, -INF , !P1 ;  /* 0xff80000069697808 */ /* 0x000fe40004800000 */
[----:B------:R-:W-:Y:S02]  /*19420*/  LOP3.LUT P1, RZ, R16, 0x1000, RZ, 0xc0, !PT ;  /* 0x0000100010ff7812 */ /* 0x000fe4000782c0ff */
[----:B------:R-:W-:-:S02]  /*19430*/  FMNMX.FTZ R129, R130, R129, !PT ;  /* 0x0000008182817209 */ /* 0x000fc40007810000 */
[----:B------:R-:W-:Y:S02]  /*19440*/  ISETP.GT.AND P1, PT, R136, 0x30, !P1 ;  /* 0x000000308800780c */ /* 0x000fe40004f24270 */
[----:B------:R-:W-:Y:S02]  /*19450*/  FMNMX.FTZ R131, R132, R129, !PT ;  /* 0x0000008184837209 */ /* 0x000fe40007810000 */
[----:B------:R-:W-:Y:S02]  /*19460*/  ISETP.LT.OR P1, PT, R137, 0x31, P1 ;  /* 0x000000318900780c */ /* 0x000fe40000f21670 */
[----:B------:R-:W-:Y:S01]  /*19470*/  LOP3.LUT P2, RZ, R16, 0x40, RZ, 0xc0, !PT ;  /* 0x0000004010ff7812 */ /* 0x000fe2000784c0ff */
[----:B------:R-:W0:Y:S01]  /*19480*/  SHFL.BFLY PT, R10, R131, 0x2, 0x1f ;  /* 0x0c401f00830a7f89 */ /* 0x000e2200000e0000 */
[----:B------:R-:W-:Y:S02]  /*19490*/  FSEL R108, R108, -INF , !P1 ;  /* 0xff8000006c6c7808 */ /* 0x000fe40004800000 */
[----:B------:R-:W-:-:S02]  /*194a0*/  LOP3.LUT P1, RZ, R16, 0x800, RZ, 0xc0, !PT ;  /* 0x0000080010ff7812 */ /* 0x000fc4000782c0ff */
[----:B------:R-:W-:Y:S02]  /*194b0*/  LOP3.LUT P6, RZ, R16, 0x20, RZ, 0xc0, !PT ;  /* 0x0000002010ff7812 */ /* 0x000fe400078cc0ff */
[C---:B------:R-:W-:Y:S02]  /*194c0*/  ISETP.GT.AND P1, PT, R136.reuse, 0x31, !P1 ;  /* 0x000000318800780c */ /* 0x040fe40004f24270 */
[----:B------:R-:W-:Y:S02]  /*194d0*/  ISETP.GT.AND P3, PT, R136, 0x50, !P3 ;  /* 0x000000508800780c */ /* 0x000fe40005f64270 */
[C---:B------:R-:W-:Y:S02]  /*194e0*/  ISETP.LT.OR P1, PT, R137.reuse, 0x32, P1 ;  /* 0x000000328900780c */ /* 0x040fe40000f21670 */
[----:B------:R-:W-:Y:S02]  /*194f0*/  ISETP.LT.OR P3, PT, R137, 0x51, P3 ;  /* 0x000000518900780c */ /* 0x000fe40001f61670 */
[----:B------:R-:W-:-:S02]  /*19500*/  FSEL R109, R109, -INF , !P1 ;  /* 0xff8000006d6d7808 */ /* 0x000fc40004800000 */
[----:B------:R-:W-:Y:S02]  /*19510*/  LOP3.LUT P1, RZ, R16, 0x400, RZ, 0xc0, !PT ;  /* 0x0000040010ff7812 */ /* 0x000fe4000782c0ff */
[C---:B------:R-:W-:Y:S02]  /*19520*/  ISETP.GT.AND P4, PT, R136.reuse, 0x51, !P4 ;  /* 0x000000518800780c */ /* 0x040fe40006784270 */
[----:B------:R-:W-:Y:S02]  /*19530*/  ISETP.GT.AND P1, PT, R136, 0x38, !P1 ;  /* 0x000000388800780c */ /* 0x000fe40004f24270 */
[----:B------:R-:W-:Y:S02]  /*19540*/  FSEL R125, R125, -INF , !P3 ;  /* 0xff8000007d7d7808 */ /* 0x000fe40005800000 */
[----:B------:R-:W-:Y:S02]  /*19550*/  ISETP.LT.OR P1, PT, R137, 0x39, P1 ;  /* 0x000000398900780c */ /* 0x000fe40000f21670 */
[----:B0-----:R-:W-:-:S02]  /*19560*/  FMNMX.FTZ R133, R131, R10, !PT ;  /* 0x0000000a83857209 */ /* 0x001fc40007810000 */
[----:B------:R-:W-:Y:S02]  /*19570*/  FSEL R112, R112, -INF , !P1 ;  /* 0xff80000070707808 */ /* 0x000fe40004800000 */
[----:B------:R-:W-:Y:S01]  /*19580*/  LOP3.LUT P1, RZ, R16, 0x200, RZ, 0xc0, !PT ;  /* 0x0000020010ff7812 */ /* 0x000fe2000782c0ff */
[----:B------:R-:W0:Y:S01]  /*19590*/  SHFL.BFLY PT, R10, R133, 0x1, 0x1f ;  /* 0x0c201f00850a7f89 */ /* 0x000e2200000e0000 */
[C---:B------:R-:W-:Y:S02]  /*195a0*/  ISETP.GT.AND P5, PT, R136.reuse, 0x58, !P5 ;  /* 0x000000588800780c */ /* 0x040fe40006fa4270 */
[----:B------:R-:W-:Y:S02]  /*195b0*/  ISETP.GT.AND P1, PT, R136, 0x39, !P1 ;  /* 0x000000398800780c */ /* 0x000fe40004f24270 */
[C---:B------:R-:W-:Y:S02]  /*195c0*/  ISETP.LT.OR P4, PT, R137.reuse, 0x52, P4 ;  /* 0x000000528900780c */ /* 0x040fe40002781670 */
[----:B------:R-:W-:-:S02]  /*195d0*/  ISETP.LT.OR P1, PT, R137, 0x3a, P1 ;  /* 0x0000003a8900780c */ /* 0x000fc40000f21670 */
[----:B------:R-:W-:Y:S02]  /*195e0*/  ISETP.LT.OR P5, PT, R137, 0x59, P5 ;  /* 0x000000598900780c */ /* 0x000fe40002fa1670 */
[----:B------:R-:W-:Y:S02]  /*195f0*/  FSEL R113, R113, -INF , !P1 ;  /* 0xff80000071717808 */ /* 0x000fe40004800000 */
[----:B------:R-:W-:Y:S02]  /*19600*/  LOP3.LUT P1, RZ, R16, 0x100, RZ, 0xc0, !PT ;  /* 0x0000010010ff7812 */ /* 0x000fe4000782c0ff */
[----:B------:R-:W-:Y:S02]  /*19610*/  FSEL R124, R124, -INF , !P4 ;  /* 0xff8000007c7c7808 */ /* 0x000fe40006000000 */
[----:B------:R-:W-:-:S04]  /*19620*/  ISETP.GT.AND P1, PT, R136, 0x40, !P1 ;  /* 0x000000408800780c */ /* 0x000fc80004f24270 */
[----:B------:R-:W-:Y:S02]  /*19630*/  ISETP.LT.OR P1, PT, R137, 0x41, P1 ;  /* 0x000000418900780c */ /* 0x000fe40000f21670 */
[----:B0-----:R-:W-:Y:S02]  /*19640*/  FMNMX.FTZ R10, R133, R10, !PT ;  /* 0x0000000a850a7209 */ /* 0x001fe40007810000 */
[----:B------:R-:W-:Y:S02]  /*19650*/  FSEL R116, R116, -INF , !P1 ;  /* 0xff80000074747808 */ /* 0x000fe40004800000 */
[----:B------:R-:W-:Y:S01]  /*19660*/  LOP3.LUT P1, RZ, R16, 0x80, RZ, 0xc0, !PT ;  /* 0x0000008010ff7812 */ /* 0x000fe2000782c0ff */
[----:B------:R-:W-:-:S03]  /*19670*/  FMUL.FTZ R129, R10, R14 ;  /* 0x0000000e0a817220 */ /* 0x000fc60000410000 */
[----:B------:R-:W-:-:S04]  /*19680*/  ISETP.GT.AND P1, PT, R136, 0x41, !P1 ;  /* 0x000000418800780c */ /* 0x000fc80004f24270 */
[----:B------:R-:W-:-:S04]  /*19690*/  ISETP.LT.OR P1, PT, R137, 0x42, P1 ;  /* 0x000000428900780c */ /* 0x000fc80000f21670 */
[----:B------:R-:W-:Y:S02]  /*196a0*/  FSEL R117, R117, -INF , !P1 ;  /* 0xff80000075757808 */ /* 0x000fe40004800000 */
[----:B------:R-:W-:Y:S02]  /*196b0*/  ISETP.GT.AND P1, PT, R136, 0x48, !P2 ;  /* 0x000000488800780c */ /* 0x000fe40005724270 */
[----:B------:R-:W-:Y:S02]  /*196c0*/  LOP3.LUT P2, RZ, R16, 0x2, RZ, 0xc0, !PT ;  /* 0x0000000210ff7812 */ /* 0x000fe4000784c0ff */
[----:B------:R-:W-:-:S04]  /*196d0*/  ISETP.LT.OR P1, PT, R137, 0x49, P1 ;  /* 0x000000498900780c */ /* 0x000fc80000f21670 */
[----:B------:R-:W-:Y:S02]  /*196e0*/  FSEL R120, R120, -INF , !P1 ;  /* 0xff80000078787808 */ /* 0x000fe40004800000 */
[----:B------:R-:W-:Y:S02]  /*196f0*/  ISETP.GT.AND P1, PT, R136, 0x49, !P6 ;  /* 0x000000498800780c */ /* 0x000fe40007724270 */
[----:B------:R-:W-:Y:S02]  /*19700*/  LOP3.LUT P6, RZ, R16, 0x1, RZ, 0xc0, !PT ;  /* 0x0000000110ff7812 */ /* 0x000fe400078cc0ff */
[----:B------:R-:W-:-:S04]  /*19710*/  ISETP.LT.OR P1, PT, R137, 0x4a, P1 ;  /* 0x0000004a8900780c */ /* 0x000fc80000f21670 */
[----:B------:R-:W-:Y:S02]  /*19720*/  FSEL R121, R121, -INF , !P1 ;  /* 0xff80000079797808 */ /* 0x000fe40004800000 */
[C---:B------:R-:W-:Y:S02]  /*19730*/  ISETP.GT.AND P1, PT, R136.reuse, RZ, !P2 ;  /* 0x000000ff8800720c */ /* 0x040fe40005724270 */
[----:B------:R-:W-:Y:S02]  /*19740*/  ISETP.GT.AND P2, PT, R136, 0x59, !P6 ;  /* 0x000000598800780c */ /* 0x000fe40007744270 */
[C---:B------:R-:W-:Y:S02]  /*19750*/  ISETP.LT.OR P1, PT, R137.reuse, 0x1, P1 ;  /* 0x000000018900780c */ /* 0x040fe40000f21670 */
[----:B------:R-:W-:Y:S02]  /*19760*/  ISETP.LT.OR P2, PT, R137, 0x5a, P2 ;  /* 0x0000005a8900780c */ /* 0x000fe40001741670 */
[----:B------:R-:W-:-:S02]  /*19770*/  FSEL R9, R9, -INF , !P1 ;  /* 0xff80000009097808 */ /* 0x000fc40004800000 */
[----:B------:R-:W-:Y:S02]  /*19780*/  FSETP.NEU.FTZ.AND P1, PT, R10, -INF , PT ;  /* 0xff8000000a00780b */ /* 0x000fe40003f3d000 */
[----:B------:R-:W-:Y:S02]  /*19790*/  FSEL R128, R128, -INF , !P2 ;  /* 0xff80000080807808 */ /* 0x000fe40005000000 */
[----:B------:R-:W-:-:S05]  /*197a0*/  FSEL R129, R129, RZ, P1 ;  /* 0x000000ff81817208 */ /* 0x000fca0000800000 */
[-CC-:B------:R-:W-:Y:S01]  /*197b0*/  FFMA.FTZ R156, R15, R14.reuse, -R129.reuse ;  /* 0x0000000e0f9c7223 */ /* 0x180fe20000010881 */
[----:B------:R-:W-:Y:S01]  /*197c0*/  FMNMX.FTZ R15, R9, R3, !PT ;  /* 0x00000003090f7209 */ /* 0x000fe20007810000 */
[-CC-:B------:R-:W-:Y:S01]  /*197d0*/  FFMA.FTZ R152, R94, R14.reuse, -R129.reuse ;  /* 0x0000000e5e987223 */ /* 0x180fe20000010881 */
[-CC-:B------:R-:W-:Y:S01]  /*197e0*/  FFMA.FTZ R158, R90, R14.reuse, -R129.reuse ;  /* 0x0000000e5a9e7223 */ /* 0x180fe20000010881 */
[-CC-:B------:R-:W-:Y:S01]  /*197f0*/  FFMA.FTZ R90, R95, R14.reuse, -R129.reuse ;  /* 0x0000000e5f5a7223 */ /* 0x180fe20000010881 */
[----:B------:R-:W-:Y:S01]  /*19800*/  FMNMX.FTZ R15, R11, R15, !PT ;  /* 0x0000000f0b0f7209 */ /* 0x000fe20007810000 */
[-CC-:B------:R-:W-:Y:S01]  /*19810*/  FFMA.FTZ R95, R107, R14.reuse, -R129.reuse ;  /* 0x0000000e6b5f7223 */ /* 0x180fe20000010881 */
[----:B------:R-:W-:Y:S01]  /*19820*/  FSEL R107, R20, -INF , !P5 ;  /* 0xff800000146b7808 */ /* 0x000fe20006800000 */
[-CC-:B------:R-:W-:Y:S01]  /*19830*/  FFMA.FTZ R150, R106, R14.reuse, -R129.reuse ;  /* 0x0000000e6a967223 */ /* 0x180fe20000010881 */
[----:B------:R-:W-:Y:S01]  /*19840*/  FMNMX.FTZ R15, R88, R15, !PT ;  /* 0x0000000f580f7209 */ /* 0x000fe20007810000 */
[-CC-:B------:R-:W-:Y:S01]  /*19850*/  FFMA.FTZ R144, R110, R14.reuse, -R129.reuse ;  /* 0x0000000e6e907223 */ /* 0x180fe20000010881 */
[-CC-:B------:R-:W-:Y:S01]  /*19860*/  FFMA.FTZ R106, R111, R14.reuse, -R129.reuse ;  /* 0x0000000e6f6a7223 */ /* 0x180fe20000010881 */
[----:B------:R-:W-:Y:S01]  /*19870*/  FSEL R110, R10, RZ, P1 ;  /* 0x000000ff0a6e7208 */ /* 0x000fe20000800000 */
[-CC-:B------:R-:W-:Y:S01]  /*19880*/  FFMA.FTZ R131, R23, R14.reuse, -R129.reuse ;  /* 0x0000000e17837223 */ /* 0x180fe20000010881 */
[----:B------:R-:W-:Y:S01]  /*19890*/  FMNMX.FTZ R15, R89, R15, !PT ;  /* 0x0000000f590f7209 */ /* 0x000fe20007810000 */
[-CC-:B------:R-:W-:Y:S01]  /*198a0*/  FFMA.FTZ R146, R114, R14.reuse, -R129.reuse ;  /* 0x0000000e72927223 */ /* 0x180fe20000010881 */
[----:B------:R-:W-:Y:S01]  /*198b0*/  MUFU.EX2 R156, R156 ;  /* 0x0000009c009c7308 */ /* 0x000fe20000000800 */
[----:B------:R-:W-:Y:S01]  /*198c0*/  FADD.FTZ R110, -R110, R4 ;  /* 0x000000046e6e7221 */ /* 0x000fe20000010100 */
[----:B------:R-:W-:Y:S01]  /*198d0*/  FMNMX.FTZ R15, R92, R15, !PT ;  /* 0x0000000f5c0f7209 */ /* 0x000fe20007810000 */
[-CC-:B------:R-:W-:Y:S01]  /*198e0*/  FFMA.FTZ R91, R91, R14.reuse, -R129.reuse ;  /* 0x0000000e5b5b7223 */ /* 0x180fe20000010881 */
[-CC-:B------:R-:W-:Y:S01]  /*198f0*/  FFMA.FTZ R154, R98, R14.reuse, -R129.reuse ;  /* 0x0000000e629a7223 */ /* 0x180fe20000010881 */
[-C--:B------:R-:W-:Y:S01]  /*19900*/  FMUL.FTZ R110, R110, R14.reuse ;  /* 0x0000000e6e6e7220 */ /* 0x080fe20000410000 */
[----:B------:R-:W-:Y:S01]  /*19910*/  FMNMX.FTZ R15, R93, R15, !PT ;  /* 0x0000000f5d0f7209 */ /* 0x000fe20007810000 */
[-CC-:B------:R-:W-:Y:S01]  /*19920*/  FFMA.FTZ R23, R99, R14.reuse, -R129.reuse ;  /* 0x0000000e63177223 */ /* 0x180fe20000010881 */
[----:B------:R-:W-:Y:S01]  /*19930*/  MUFU.EX2 R131, R131 ;  /* 0x0000008300837308 */ /* 0x000fe20000000800 */
[-CC-:B------:R-:W-:Y:S01]  /*19940*/  FFMA.FTZ R148, R102, R14.reuse, -R129.reuse ;  /* 0x0000000e66947223 */ /* 0x180fe20000010881 */
[----:B------:R-:W-:Y:S01]  /*19950*/  FMNMX.FTZ R15, R96, R15, !PT ;  /* 0x0000000f600f7209 */ /* 0x000fe20007810000 */
[-CC-:B------:R-:W-:Y:S01]  /*19960*/  FFMA.FTZ R103, R103, R14.reuse, -R129.reuse ;  /* 0x0000000e67677223 */ /* 0x180fe20000010881 */
[-CC-:B------:R-:W-:Y:S01]  /*19970*/  FFMA.FTZ R140, R118, R14.reuse, -R129.reuse ;  /* 0x0000000e768c7223 */ /* 0x180fe20000010881 */
[-CC-:B------:R-:W-:Y:S01]  /*19980*/  FFMA.FTZ R102, R119, R14.reuse, -R129.reuse ;  /* 0x0000000e77667223 */ /* 0x180fe20000010881 */
[----:B------:R-:W-:Y:S01]  /*19990*/  FMNMX.FTZ R15, R97, R15, !PT ;  /* 0x0000000f610f7209 */ /* 0x000fe20007810000 */
[-CC-:B------:R-:W-:Y:S01]  /*199a0*/  FFMA.FTZ R142, R122, R14.reuse, -R129.reuse ;  /* 0x0000000e7a8e7223 */ /* 0x180fe20000010881 */
[----:B------:R-:W-:Y:S01]  /*199b0*/  MUFU.EX2 R158, R158 ;  /* 0x0000009e009e7308 */ /* 0x000fe20000000800 */
[-CC-:B------:R-:W-:Y:S01]  /*199c0*/  FFMA.FTZ R99, R123, R14.reuse, -R129.reuse ;  /* 0x0000000e7b637223 */ /* 0x180fe20000010881 */
[----:B------:R-:W-:Y:S01]  /*199d0*/  FMNMX.FTZ R15, R100, R15, !PT ;  /* 0x0000000f640f7209 */ /* 0x000fe20007810000 */
[-CC-:B------:R-:W-:Y:S01]  /*199e0*/  FFMA.FTZ R136, R126, R14.reuse, -R129.reuse ;  /* 0x0000000e7e887223 */ /* 0x180fe20000010881 */
[-CC-:B------:R-:W-:Y:S01]  /*199f0*/  FFMA.FTZ R98, R127, R14.reuse, -R129.reuse ;  /* 0x0000000e7f627223 */ /* 0x180fe20000010881 */
[----:B------:R-:W-:Y:S01]  /*19a00*/  FFMA.FTZ R138, R130, R14, -R129 ;  /* 0x0000000e828a7223 */ /* 0x000fe20000010881 */
[----:B------:R-:W-:-:S02]  /*19a10*/  FMNMX.FTZ R15, R101, R15, !PT ;  /* 0x0000000f650f7209 */ /* 0x000fc40007810000 */
[----:B------:R-:W-:Y:S02]  /*19a20*/  MUFU.EX2 R91, R91 ;  /* 0x0000005b005b7308 */ /* 0x000fe40000000800 */
[----:B------:R-:W-:-:S04]  /*19a30*/  FMNMX.FTZ R15, R104, R15, !PT ;  /* 0x0000000f680f7209 */ /* 0x000fc80007810000 */
[----:B------:R-:W-:Y:S02]  /*19a40*/  FMNMX.FTZ R15, R105, R15, !PT ;  /* 0x0000000f690f7209 */ /* 0x000fe40007810000 */
        /* <DEDUP_REMOVED lines=15> */
[----:B------:R0:W-:Y:S02]  /*19b40*/  MUFU.EX2 R15, R103 ;  /* 0x00000067000f7308 */ /* 0x0001e40000000800 */
[----:B------:R-:W-:-:S04]  /*19b50*/  FMNMX.FTZ R20, R107, R94, !PT ;  /* 0x0000005e6b147209 */ /* 0x000fc80007810000 */
[----:B------:R-:W-:Y:S02]  /*19b60*/  FMNMX.FTZ R20, R128, R20, !PT ;  /* 0x0000001480147209 */ /* 0x000fe40007810000 */
[----:B------:R-:W-:Y:S01]  /*19b70*/  MUFU.EX2 R150, R150 ;  /* 0x0000009600967308 */ /* 0x000fe20000000800 */
[-CC-:B0-----:R-:W-:Y:S01]  /*19b80*/  FFMA.FTZ R103, R115, R14.reuse, -R129.reuse ;  /* 0x0000000e73677223 */ /* 0x181fe20000010881 */
[----:B------:R-:W-:Y:S01]  /*19b90*/  FFMA.FTZ R129, R132, R14, -R129 ;  /* 0x0000000e84817223 */ /* 0x000fe20000010881 */
[----:B------:R-:W0:Y:S05]  /*19ba0*/  SHFL.BFLY PT, R94, R20, 0x2, 0x1f ;  /* 0x0c401f00145e7f89 */ /* 0x000e2a00000e0000 */
[----:B------:R-:W-:Y:S08]  /*19bb0*/  MUFU.EX2 R95, R95 ;  /* 0x0000005f005f7308 */ /* 0x000ff00000000800 */
[----:B------:R-:W-:Y:S08]  /*19bc0*/  MUFU.EX2 R144, R144 ;  /* 0x0000009000907308 */ /* 0x000ff00000000800 */
[----:B------:R-:W-:Y:S01]  /*19bd0*/  MUFU.EX2 R106, R106 ;  /* 0x0000006a006a7308 */ /* 0x000fe20000000800 */
[----:B0-----:R-:W-:-:S05]  /*19be0*/  FMNMX.FTZ R20, R20, R94, !PT ;  /* 0x0000005e14147209 */ /* 0x001fca0007810000 */
[----:B------:R-:W0:Y:S02]  /*19bf0*/  SHFL.BFLY PT, R94, R20, 0x1, 0x1f ;  /* 0x0c201f00145e7f89 */ /* 0x000e2400000e0000 */
[----:B------:R-:W-:Y:S08]  /*19c00*/  MUFU.EX2 R146, R146 ;  /* 0x0000009200927308 */ /* 0x000ff00000000800 */
[----:B------:R-:W-:Y:S08]  /*19c10*/  MUFU.EX2 R103, R103 ;  /* 0x0000006700677308 */ /* 0x000ff00000000800 */
[----:B------:R-:W-:Y:S01]  /*19c20*/  MUFU.EX2 R140, R140 ;  /* 0x0000008c008c7308 */ /* 0x000fe20000000800 */
[----:B0-----:R-:W-:-:S07]  /*19c30*/  FMNMX.FTZ R20, R20, R94, !PT ;  /* 0x0000005e14147209 */ /* 0x001fce0007810000 */
[----:B------:R-:W-:Y:S01]  /*19c40*/  MUFU.EX2 R102, R102 ;  /* 0x0000006600667308 */ /* 0x000fe20000000800 */
[C---:B------:R-:W-:Y:S01]  /*19c50*/  FSETP.NEU.FTZ.AND P1, PT, R20.reuse, -INF , PT ;  /* 0xff8000001400780b */ /* 0x040fe20003f3d000 */
[----:B------:R-:W-:-:S06]  /*19c60*/  FMUL.FTZ R111, R20, R14 ;  /* 0x0000000e146f7220 */ /* 0x000fcc0000410000 */
[----:B------:R-:W0:Y:S01]  /*19c70*/  MUFU.EX2 R94, R110 ;  /* 0x0000006e005e7308 */ /* 0x000e220000000800 */
[----:B------:R-:W-:-:S05]  /*19c80*/  FSEL R111, R111, RZ, P1 ;  /* 0x000000ff6f6f7208 */ /* 0x000fca0000800000 */
        /* <DEDUP_REMOVED lines=11> */
[----:B0-----:R-:W-:Y:S01]  /*19d40*/  FFMA.FTZ R5, R94, R5, R156 ;  /* 0x000000055e057223 */ /* 0x001fe2000001009c */
[-C--:B------:R-:W-:Y:S01]  /*19d50*/  FFMA.FTZ R151, R104, R14.reuse, -R111 ;  /* 0x0000000e68977223 */ /* 0x080fe2000001086f */
[----:B------:R-:W-:Y:S01]  /*19d60*/  MUFU.EX2 R157, R157 ;  /* 0x0000009d009d7308 */ /* 0x000fe20000000800 */
[----:B-1----:R-:W-:Y:S01]  /*19d70*/  FSEL R9, R20, RZ, P1 ;  /* 0x000000ff14097208 */ /* 0x002fe20000800000 */
[----:B------:R-:W-:Y:S01]  /*19d80*/  FADD.FTZ R5, R131, R5 ;  /* 0x0000000583057221 */ /* 0x000fe20000010000 */
[-CC-:B------:R-:W-:Y:S01]  /*19d90*/  FFMA.FTZ R100, R105, R14.reuse, -R111.reuse ;  /* 0x0000000e69647223 */ /* 0x180fe2000001086f */
[-CC-:B------:R-:W-:Y:S01]  /*19da0*/  FFMA.FTZ R145, R108, R14.reuse, -R111.reuse ;  /* 0x0000000e6c917223 */ /* 0x180fe2000001086f */
[-C--:B------:R-:W-:Y:S01]  /*19db0*/  FFMA.FTZ R97, R109, R14.reuse, -R111 ;  /* 0x0000000e6d617223 */ /* 0x080fe2000001086f */
[----:B------:R-:W-:Y:S01]  /*19dc0*/  FADD.FTZ R9, -R9, R3 ;  /* 0x0000000309097221 */ /* 0x000fe20000010100 */
[----:B------:R-:W-:Y:S01]  /*19dd0*/  FADD.FTZ R5, R158, R5 ;  /* 0x000000059e057221 */ /* 0x000fe20000010000 */
[----:B------:R-:W-:Y:S01]  /*19de0*/  MUFU.EX2 R114, R114 ;  /* 0x0000007200727308 */ /* 0x000fe20000000800 */
[-C--:B------:R-:W-:Y:S01]  /*19df0*/  FFMA.FTZ R147, R112, R14.reuse, -R111 ;  /* 0x0000000e70937223 */ /* 0x080fe2000001086f */
[-C--:B------:R-:W-:Y:S01]  /*19e00*/  FMUL.FTZ R9, R9, R14.reuse ;  /* 0x0000000e09097220 */ /* 0x080fe20000410000 */
[----:B------:R-:W-:Y:S01]  /*19e10*/  FADD.FTZ R5, R91, R5 ;  /* 0x000000055b057221 */ /* 0x000fe20000010000 */
[-CC-:B------:R-:W-:Y:S01]  /*19e20*/  FFMA.FTZ R96, R113, R14.reuse, -R111.reuse ;  /* 0x0000000e71607223 */ /* 0x180fe2000001086f */
[-CC-:B------:R-:W-:Y:S01]  /*19e30*/  FFMA.FTZ R141, R116, R14.reuse, -R111.reuse ;  /* 0x0000000e748d7223 */ /* 0x180fe2000001086f */
[-C--:B------:R-:W-:Y:S01]  /*19e40*/  FFMA.FTZ R93, R117, R14.reuse, -R111 ;  /* 0x0000000e755d7223 */ /* 0x080fe2000001086f */
[----:B------:R-:W-:Y:S01]  /*19e50*/  FADD.FTZ R5, R152, R5 ;  /* 0x0000000598057221 */ /* 0x000fe20000010000 */
[----:B------:R-:W0:Y:S01]  /*19e60*/  MUFU.EX2 R9, R9 ;  /* 0x0000000900097308 */ /* 0x000e220000000800 */
[-CC-:B------:R-:W-:Y:S01]  /*19e70*/  FFMA.FTZ R143, R120, R14.reuse, -R111.reuse ;  /* 0x0000000e788f7223 */ /* 0x180fe2000001086f */
[-C--:B------:R-:W-:Y:S01]  /*19e80*/  FFMA.FTZ R92, R121, R14.reuse, -R111 ;  /* 0x0000000e795c7223 */ /* 0x080fe2000001086f */
[----:B------:R-:W-:Y:S01]  /*19e90*/  FADD.FTZ R5, R90, R5 ;  /* 0x000000055a057221 */ /* 0x000fe20000010000 */
[-CC-:B------:R-:W-:Y:S01]  /*19ea0*/  FFMA.FTZ R137, R125, R14.reuse, -R111.reuse ;  /* 0x0000000e7d897223 */ /* 0x180fe2000001086f */
[-CC-:B------:R-:W-:Y:S01]  /*19eb0*/  FFMA.FTZ R3, R124, R14.reuse, -R111.reuse ;  /* 0x0000000e7c037223 */ /* 0x180fe2000001086f */
[-C--:B------:R-:W-:Y:S01]  /*19ec0*/  FFMA.FTZ R139, R107, R14.reuse, -R111 ;  /* 0x0000000e6b8b7223 */ /* 0x080fe2000001086f */
[----:B------:R-:W-:Y:S01]  /*19ed0*/  FADD.FTZ R5, R154, R5 ;  /* 0x000000059a057221 */ /* 0x000fe20000010000 */
[----:B------:R-:W1:Y:S01]  /*19ee0*/  MUFU.EX2 R159, R159 ;  /* 0x0000009f009f7308 */ /* 0x000e620000000800 */
[----:B------:R-:W-:-:S02]  /*19ef0*/  FFMA.FTZ R101, R128, R14, -R111 ;  /* 0x0000000e80657223 */ /* 0x000fc4000001086f */
[----:B------:R-:W-:-:S04]  /*19f00*/  FADD.FTZ R5, R23, R5 ;  /* 0x0000000517057221 */ /* 0x000fc80000010000 */
[----:B------:R-:W-:Y:S01]  /*19f10*/  FADD.FTZ R5, R148, R5 ;  /* 0x0000000594057221 */ /* 0x000fe20000010000 */
[----:B------:R-:W2:Y:S01]  /*19f20*/  MUFU.EX2 R153, R153 ;  /* 0x0000009900997308 */ /* 0x000ea20000000800 */
[----:B0-----:R-:W-:Y:S02]  /*19f30*/  FFMA.FTZ R0, R9, R0, R157 ;  /* 0x0000000009007223 */ /* 0x001fe4000001009d */
[----:B------:R-:W-:Y:S02]  /*19f40*/  FADD.FTZ R5, R15, R5 ;  /* 0x000000050f057221 */ /* 0x000fe40000010000 */
[----:B------:R-:W-:Y:S02]  /*19f50*/  FADD.FTZ R0, R114, R0 ;  /* 0x0000000072007221 */ /* 0x000fe40000010000 */
[----:B------:R-:W-:Y:S01]  /*19f60*/  FADD.FTZ R5, R150, R5 ;  /* 0x0000000596057221 */ /* 0x000fe20000010000 */
[----:B------:R-:W0:Y:S01]  /*19f70*/  MUFU.EX2 R89, R89 ;  /* 0x0000005900597308 */ /* 0x000e220000000800 */
[----:B-1----:R-:W-:-:S02]  /*19f80*/  FADD.FTZ R0, R159, R0 ;  /* 0x000000009f007221 */ /* 0x002fc40000010000 */
[----:B------:R-:W-:Y:S02]  /*19f90*/  FADD.FTZ R5, R95, R5 ;  /* 0x000000055f057221 */ /* 0x000fe40000010000 */
[----:B------:R-:W-:Y:S02]  /*19fa0*/  FADD.FTZ R0, R110, R0 ;  /* 0x000000006e007221 */ /* 0x000fe40000010000 */
[----:B------:R-:W-:Y:S01]  /*19fb0*/  FADD.FTZ R5, R144, R5 ;  /* 0x0000000590057221 */ /* 0x000fe20000010000 */
[----:B------:R-:W1:Y:S01]  /*19fc0*/  MUFU.EX2 R155, R155 ;  /* 0x0000009b009b7308 */ /* 0x000e620000000800 */
[----:B--2---:R-:W-:Y:S02]  /*19fd0*/  FADD.FTZ R0, R153, R0 ;  /* 0x0000000099007221 */ /* 0x004fe40000010000 */
[----:B------:R-:W-:-:S04]  /*19fe0*/  FADD.FTZ R5, R106, R5 ;  /* 0x000000056a057221 */ /* 0x000fc80000010000 */
[----:B------:R-:W-:Y:S01]  /*19ff0*/  FADD.FTZ R5, R146, R5 ;  /* 0x0000000592057221 */ /* 0x000fe20000010000 */
[----:B------:R-:W2:Y:S01]  /*1a000*/  MUFU.EX2 R88, R88 ;  /* 0x0000005800587308 */ /* 0x000ea20000000800 */
[----:B0-----:R-:W-:Y:S02]  /*1a010*/  FADD.FTZ R0, R89, R0 ;  /* 0x0000000059007221 */ /* 0x001fe40000010000 */
[----:B------:R-:W-:-:S04]  /*1a020*/  FADD.FTZ R5, R103, R5 ;  /* 0x0000000567057221 */ /* 0x000fc80000010000 */
[----:B------:R-:W-:Y:S01]  /*1a030*/  FADD.FTZ R5, R140, R5 ;  /* 0x000000058c057221 */ /* 0x000fe20000010000 */
[----:B------:R-:W0:Y:S01]  /*1a040*/  MUFU.EX2 R149, R149 ;  /* 0x0000009500957308 */ /* 0x000e220000000800 */
[----:B-1----:R-:W-:Y:S02]  /*1a050*/  FADD.FTZ R0, R155, R0 ;  /* 0x000000009b007221 */ /* 0x002fe40000010000 */
[----:B------:R-:W-:-:S05]  /*1a060*/  FADD.FTZ R5, R102, R5 ;  /* 0x0000000566057221 */ /* 0x000fca0000010000 */
        /* <DEDUP_REMOVED lines=46> */
.L_x_1781:
[----:B------:R-:W-:Y:S01]  /*1a350*/  ISETP.GT.AND P1, PT, R7, R8, PT ;  /* 0x000000080700720c */ /* 0x000fe20003f24270 */
[----:B------:R-:W-:Y:S01]  /*1a360*/  VIADD R21, R21, 0x2a860 ;  /* 0x0002a86015157836 */ /* 0x000fe20000000000 */
[----:B------:R-:W-:Y:S01]  /*1a370*/  F2FP.BF16.F32.PACK_AB R154, R23, R154 ;  /* 0x0000009a179a723e */ /* 0x000fe200000010ff */
[----:B------:R-:W-:Y:S01]  /*1a380*/  VIADD R7, R7, 0xffffffff ;  /* 0xffffffff07077836 */ /* 0x000fe20000000000 */
[----:B------:R-:W-:Y:S01]  /*1a390*/  F2FP.BF16.F32.PACK_AB R137, R3, R137 ;  /* 0x000000890389723e */ /* 0x000fe200000010ff */
[----:B------:R-:W-:Y:S01]  /*1a3a0*/  IMAD.MOV.U32 R3, RZ, RZ, R20 ;  /* 0x000000ffff037224 */ /* 0x000fe200078e0014 */
[----:B------:R-:W-:Y:S01]  /*1a3b0*/  PRMT R21, R172, 0x654, R21 ;  /* 0x00000654ac157816 */ /* 0x000fe20000000015 */
[----:B------:R-:W-:Y:S01]  /*1a3c0*/  IMAD.MOV.U32 R164, RZ, RZ, R13 ;  /* 0x000000ffffa47224 */ /* 0x000fe200078e000d */
[----:B------:R-:W-:Y:S01]  /*1a3d0*/  F2FP.BF16.F32.PACK_AB R138, R4, R138 ;  /* 0x0000008a048a723e */ /* 0x000fe200000010ff */
[----:B------:R-:W-:Y:S01]  /*1a3e0*/  IMAD.MOV.U32 R4, RZ, RZ, R10 ;  /* 0x000000ffff047224 */ /* 0x000fe200078e000a */
[----:B------:R0:W-:Y:S01]  /*1a3f0*/  SYNCS.ARRIVE.TRANS64.RED.A1T0 RZ, [R21+URZ], RZ ;  /* 0x000000ff15ff79a7 */ /* 0x0001e2000810043f */
        /* <DEDUP_REMOVED lines=23> */
[----:B------:R-:W-:Y:S05]  /*1a570*/  BSYNC B0 ;  /* 0x0000000000007941 */ /* 0x000fea0003800000 */
.L_x_1761:
[----:B------:R-:W-:Y:S02]  /*1a580*/  IMAD.MOV.U32 R3, RZ, RZ, R20 ;  /* 0x000000ffff037224 */ /* 0x000fe400078e0014 */
[----:B------:R-:W-:Y:S02]  /*1a590*/  IMAD.MOV.U32 R4, RZ, RZ, R10 ;  /* 0x000000ffff047224 */ /* 0x000fe400078e000a */
[----:B------:R-:W-:Y:S02]  /*1a5a0*/  IMAD.MOV.U32 R23, RZ, RZ, R12 ;  /* 0x000000ffff177224 */ /* 0x000fe400078e000c */
[----:B------:R-:W-:-:S07]  /*1a5b0*/  IMAD.MOV.U32 R164, RZ, RZ, R13 ;  /* 0x000000ffffa47224 */ /* 0x000fce00078e000d */
.L_x_1760:
[----:B------:R-:W-:Y:S05]  /*1a5c0*/  BSYNC B1 ;  /* 0x0000000000017941 */ /* 0x000fea0003800000 */
.L_x_1759:
[----:B------:R-:W0:Y:S01]  /*1a5d0*/  LDC R226, c[0x0][0x448] ;  /* 0x00011200ffe27b82 */ /* 0x000e220000000800 */
[----:B------:R-:W-:Y:S01]  /*1a5e0*/  VIADD R8, R188, 0x7f ;  /* 0x0000007fbc087836 */ /* 0x000fe20000000000 */
[----:B------:R-:W-:Y:S01]  /*1a5f0*/  LOP3.LUT R16, R16, 0xfff7ffff, RZ, 0xc0, !PT ;  /* 0xfff7ffff10107812 */ /* 0x000fe200078ec0ff */
[----:B------:R-:W-:Y:S01]  /*1a600*/  ULDC UR4, c[0x0][0x9dc] ;  /* 0x0002770000047ab9 */ /* 0x000fe20000000800 */
[----:B------:R-:W-:-:S04]  /*1a610*/  IADD3 R13, R166, 0x1, -R165 ;  /* 0x00000001a60d7810 */ /* 0x000fc80007ffe8a5 */
[----:B------:R-:W1:Y:S01]  /*1a620*/  LDC R224, c[0x0][0x9e4] ;  /* 0x00027900ffe07b82 */ /* 0x000e620000000800 */
[----:B0-----:R-:W-:-:S13]  /*1a630*/  ISETP.NE.AND P1, PT, R226, 0x1, PT ;  /* 0x00000001e200780c */ /* 0x001fda0003f25270 */
[----:B------:R-:W0:Y:S01]  /*1a640*/  @P1 LDC R11, c[0x0][0x44c] ;  /* 0x00011300ff0b1b82 */ /* 0x000e220000000800 */
[----:B------:R-:W-:-:S04]  /*1a650*/  @P1 LOP3.LUT R16, R16, 0x80000, RZ, 0xfc, !PT ;  /* 0x0008000010101812 */ /* 0x000fc800078efcff */
[----:B------:R-:W-:-:S03]  /*1a660*/  LOP3.LUT R16, R16, 0xffefffff, RZ, 0xc0, !PT ;  /* 0xffefffff10107812 */ /* 0x000fc600078ec0ff */
[----:B------:R-:W2:Y:S01]  /*1a670*/  @P1 LDC R10, c[0x0][0x450] ;  /* 0x00011400ff0a1b82 */ /* 0x000ea20000000800 */
[----:B0-----:R-:W-:-:S05]  /*1a680*/  @P1 IMAD.HI.U32 R11, R8, R11, RZ ;  /* 0x0000000b080b1227 */ /* 0x001fca00078e00ff */
[----:B--2---:R-:W-:Y:S02]  /*1a690*/  @P1 SHF.R.U32.HI R8, RZ, R10, R11 ;  /* 0x0000000aff081219 */ /* 0x004fe4000001160b */
[----:B-1----:R-:W-:-:S03]  /*1a6a0*/  ISETP.GE.AND P1, PT, R224, 0x1, PT ;  /* 0x00000001e000780c */ /* 0x002fc60003f26270 */
[----:B------:R-:W-:-:S04]  /*1a6b0*/  IMAD.IADD R8, R13, 0x1, R8 ;  /* 0x000000010d087824 */ /* 0x000fc800078e0208 */
[----:B------:R-:W-:-:S06]  /*1a6c0*/  VIADD R12, R8, -UR4 ;  /* 0x80000004080c7c36 */ /* 0x000fcc0008000000 */
[----:B------:R-:W-:Y:S01]  /*1a6d0*/  @P1 LOP3.LUT R16, R16, 0x100000, RZ, 0xfc, !PT ;  /* 0x0010000010101812 */ /* 0x000fe200078efcff */
        /* <DEDUP_REMOVED lines=11> */
.L_x_1785:
[----:B------:R-:W-:-:S13]  /*1a790*/  ISETP.NE.AND P1, PT, R224, 0x1, PT ;  /* 0x00000001e000780c */ /* 0x000fda0003f25270 */
[----:B------:R-:W0:Y:S02]  /*1a7a0*/  @P1 LDC.64 R10, c[0x0][0x9e8] ;  /* 0x00027a00ff0a1b82 */ /* 0x000e240000000a00 */
[----:B0-----:R-:W-:-:S05]  /*1a7b0*/  @P1 IMAD.HI.U32 R10, R8, R10, RZ ;  /* 0x0000000a080a1227 */ /* 0x001fca00078e00ff */
[----:B------:R-:W-:-:S07]  /*1a7c0*/  @P1 SHF.R.U32.HI R8, RZ, R11, R10 ;  /* 0x0000000bff081219 */ /* 0x000fce000001160a */
.L_x_1786:
[----:B------:R-:W-:Y:S05]  /*1a7d0*/  BSYNC B0 ;  /* 0x0000000000007941 */ /* 0x000fea0003800000 */
.L_x_1784:
[----:B------:R-:W-:-:S05]  /*1a7e0*/  IMAD R11, R8, R224, RZ ;  /* 0x000000e0080b7224 */ /* 0x000fca00078e02ff */
[----:B------:R-:W-:-:S07]  /*1a7f0*/  VIMNMX R12, R12, R11, !PT ;  /* 0x0000000b0c0c7248 */ /* 0x000fce0007fe0100 */
.L_x_1783:
[----:B------:R-:W-:Y:S01]  /*1a800*/  VIADD R12, R12, 0x5f ;  /* 0x0000005f0c0c7836 */ /* 0x000fe20000000000 */
[----:B------:R-:W-:Y:S03]  /*1a810*/  BSSY B0, `(.L_x_1787) ;  /* 0x000027d000007945 */ /* 0x000fe60003800000 */
[----:B------:R-:W-:-:S05]  /*1a820*/  IMAD.HI R12, R12, 0x2aaaaaab, RZ ;  /* 0x2aaaaaab0c0c7827 */ /* 0x000fca00078e02ff */
[----:B------:R-:W-:-:S04]  /*1a830*/  SHF.R.U32.HI R11, RZ, 0x1f, R12 ;  /* 0x0000001fff0b7819 */ /* 0x000fc8000001160c */
[----:B------:R-:W-:-:S04]  /*1a840*/  LEA.HI.SX32 R8, R12, R11, 0x1c ;  /* 0x0000000b0c087211 */ /* 0x000fc800078fe2ff */
[----:B------:R-:W-:-:S04]  /*1a850*/  VIMNMX R8, R201, R8, !PT ;  /* 0x00000008c9087248 */ /* 0x000fc80007fe0100 */
[----:B------:R-:W-:-:S13]  /*1a860*/  ISETP.GE.AND P1, PT, R7, R8, PT ;  /* 0x000000080700720c */ /* 0x000fda0003f26270 */
[----:B------:R-:W-:Y:S05]  /*1a870*/  @!P1 BRA `(.L_x_1788) ;  /* 0x0000002400d89947 */ /* 0x000fea0003800000 */
[----:B------:R-:W-:Y:S01]  /*1a880*/  BSSY B1, `(.L_x_1788) ;  /* 0x0000275000017945 */ /* 0x000fe20003800000 */
[----:B------:R-:W-:Y:S02]  /*1a890*/  IMAD.MOV.U32 R10, RZ, RZ, R3 ;  /* 0x000000ffff0a7224 */ /* 0x000fe400078e0003 */
[----:B------:R-:W-:Y:S02]  /*1a8a0*/  IMAD.MOV.U32 R11, RZ, RZ, R4 ;  /* 0x000000ffff0b7224 */ /* 0x000fe400078e0004 */
[----:B------:R-:W-:Y:S02]  /*1a8b0*/  IMAD.MOV.U32 R12, RZ, RZ, R164 ;  /* 0x000000ffff0c7224 */ /* 0x000fe400078e00a4 */
[----:B------:R-:W-:-:S07]  /*1a8c0*/  IMAD.MOV.U32 R13, RZ, RZ, R23 ;  /* 0x000000ffff0d7224 */ /* 0x000fce00078e0017 */
.L_x_1801:
[----:B------:R-:W-:-:S04]  /*1a8d0*/  ISETP.NE.AND P1, PT, R13, 0x1, PT ;  /* 0x000000010d00780c */ /* 0x000fc80003f25270 */
[----:B------:R-:W-:-:S04]  /*1a8e0*/  SEL R3, RZ, 0x1, P1 ;  /* 0x00000001ff037807 */ /* 0x000fc80000800000 */
[----:B------:R-:W-:Y:S01]  /*1a8f0*/  LOP3.LUT R164, R12, R3, RZ, 0x3c, !PT ;  /* 0x000000030ca47212 */ /* 0x000fe200078e3cff */
[----:B------:R-:W-:Y:S06]  /*1a900*/  @!P0 BRA `(.L_x_1789) ;  /* 0x0000000000048947 */ /* 0x000fec0003800000 */
[----:B------:R-:W-:Y:S01]  /*1a910*/  BPT.TRAP 0x1 ;  /* 0x000000040000795c */ /* 0x000fe20000300000 */
.L_x_1789:
        /* <DEDUP_REMOVED lines=8> */
.L_x_1790:
[----:B------:R-:W-:Y:S01]  /*1a9a0*/  IMAD R95, R23, 0x900, R6 ;  /* 0x00000900175f7824 */ /* 0x000fe200078e0206 */
[----:B------:R-:W-:Y:S03]  /*1a9b0*/  BSSY B2, `(.L_x_1791) ;  /* 0x0000006000027945 */ /* 0x000fe60003800000 */
[C---:B------:R-:W-:Y:S02]  /*1a9c0*/  VIADD R90, R95.reuse, 0x2 ;  /* 0x000000025f5a7836 */ /* 0x040fe40000000000 */
[----:B------:R-:W-:Y:S01]  /*1a9d0*/  VIADD R92, R95, 0x4 ;  /* 0x000000045f5c7836 */ /* 0x000fe20000000000 */
[----:B-1----:R-:W-:Y:S06]  /*1a9e0*/  @P1 BRA `(.L_x_1792) ;  /* 0x0000000000081947 */ /* 0x002fec0003800000 */
[----:B------:R-:W1:Y:S02]  /*1a9f0*/  SYNCS.PHASECHK.TRANS64.TRYWAIT P1, [R20+URZ+0x2a830], R3 ;  /* 0x02a83003140075a7 */ /* 0x000e64000802017f */
[----:B-1----:R-:W-:Y:S05]  /*1aa00*/  @!P1 BRA `(.L_x_1793) ;  /* 0x0000012c006c9947 */ /* 0x002fea0003800000 */
.L_x_1792:
[----:B------:R-:W-:Y:S05]  /*1aa10*/  BSYNC B2 ;  /* 0x0000000000027941 */ /* 0x000fea0003800000 */
.L_x_1791:
        /* <DEDUP_REMOVED lines=8> */
[----:B------:R-:W-:Y:S01]  /*1aaa0*/  MOV R4, UR38 ;  /* 0x0000002600047c02 */ /* 0x000fe20008000f00 */
        /* <DEDUP_REMOVED lines=31> */
[----:B01----:R-:W-:Y:S01]  /*1aca0*/  MOV R3, UR39 ;  /* 0x0000002700037c02 */ /* 0x003fe20008000f00 */
        /* <DEDUP_REMOVED lines=160> */
.L_x_1794:
[----:B------:R-:W-:Y:S01]  /*1b6b0*/  SHF.L.U32 R3, R12, 0x1f, RZ ;  /* 0x0000001f0c037819 */ /* 0x000fe200000006ff */
[----:B------:R-:W-:-:S04]  /*1b6c0*/  IMAD R21, R13, 0x8, R2 ;  /* 0x000000080d157824 */ /* 0x000fc800078e0202 */
[----:B------:R0:W1:Y:S01]  /*1b6d0*/  SYNCS.PHASECHK.TRANS64.TRYWAIT P1, [R21+URZ+0x2a850], R3 ;  /* 0x02a85003150075a7 */ /* 0x000062000802017f */
[----:B------:R-:W-:Y:S05]  /*1b6e0*/  @!P0 BRA `(.L_x_1795) ;  /* 0x0000000000048947 */ /* 0x000fea0003800000 */
[----:B------:R-:W-:Y:S01]  /*1b6f0*/  BPT.TRAP 0x1 ;  /* 0x000000040000795c */ /* 0x000fe20000300000 */
.L_x_1795:
[----:B------:R-:W-:Y:S04]  /*1b700*/  BSSY B2, `(.L_x_1796) ;  /* 0x0000004000027945 */ /* 0x000fe80003800000 */
[----:B-1----:R-:W-:Y:S05]  /*1b710*/  @P1 BRA `(.L_x_1797) ;  /* 0x0000000000081947 */ /* 0x002fea0003800000 */
[----:B------:R-:W1:Y:S02]  /*1b720*/  SYNCS.PHASECHK.TRANS64.TRYWAIT P1, [R21+URZ+0x2a850], R3 ;  /* 0x02a85003150075a7 */ /* 0x000e64000802017f */
[----:B-1----:R-:W-:Y:S05]  /*1b730*/  @!P1 BRA `(.L_x_1798) ;  /* 0x0000012000349947 */ /* 0x002fea0003800000 */
.L_x_1797:
[----:B------:R-:W-:Y:S05]  /*1b740*/  BSYNC B2 ;  /* 0x0000000000027941 */ /* 0x000fea0003800000 */
.L_x_1796:
[----:B01----:R-:W-:Y:S01]  /*1b750*/  VIADD R3, R2, 0x400 ;  /* 0x0000040002037836 */ /* 0x003fe20000000000 */
[----:B------:R-:W-:Y:S01]  /*1b760*/  WARPGROUP.ARRIVE ;  /* 0x00000000000079c5 */ /* 0x000fe20000000000 */
[----:B------:R-:W-:-:S03]  /*1b770*/  IMAD.MOV.U32 R15, RZ, RZ, 0x40000040 ;  /* 0x40000040ff0f7424 */ /* 0x000fc600078e00ff */
[----:B------:R-:W-:-:S04]  /*1b780*/  SHF.R.U32.HI R3, RZ, 0x4, R3 ;  /* 0x00000004ff037819 */ /* 0x000fc80000011603 */
[----:B------:R-:W-:-:S04]  /*1b790*/  LOP3.LUT R3, R3, 0x3fff, RZ, 0xc0, !PT ;  /* 0x00003fff03037812 */ /* 0x000fc800078ec0ff */
[----:B------:R-:W-:-:S05]  /*1b7a0*/  LOP3.LUT R3, R3, 0x3000000, RZ, 0xfc, !PT ;  /* 0x0300000003037812 */ /* 0x000fca00078efcff */
[----:B------:R-:W-:Y:S02]  /*1b7b0*/  IMAD R12, R13, 0x600, R3 ;  /* 0x000006000d0c7824 */ /* 0x000fe400078e0203 */
[----:B------:R-:W-:Y:S02]  /*1b7c0*/  IMAD.MOV.U32 R13, RZ, RZ, 0x40000040 ;  /* 0x40000040ff0d7424 */ /* 0x000fe400078e00ff */
[C---:B------:R-:W-:Y:S01]  /*1b7d0*/  VIADD R14, R12.reuse, 0x80 ;  /* 0x000000800c0e7836 */ /* 0x040fe20000000000 */
[----:B------:R-:W-:Y:S02]  /*1b7e0*/  R2UR UR6, R12 ;  /* 0x000000000c0672ca */ /* 0x000fe400000e0000 */
[----:B------:R-:W-:Y:S01]  /*1b7f0*/  R2UR UR7, R13 ;  /* 0x000000000d0772ca */ /* 0x000fe200000e0000 */
[----:B------:R-:W-:-:S12]  /*1b800*/  IMAD.MOV.U32 R13, RZ, RZ, 0x40000040 ;  /* 0x40000040ff0d7424 */ /* 0x000fd800078e00ff */
        /* <DEDUP_REMOVED lines=36> */
.L_x_1799:
        /* <DEDUP_REMOVED lines=60> */
[----:B------:R-:W-:-:S02]  /*1be10*/  VIADD R20, R20, 0x2a840 ;  /* 0x0002a84014147836 */ /* 0x000fc40000000000 */
[----:B------:R-:W1:Y:S01]  /*1be20*/  MUFU.TANH R92, R92 ;  /* 0x0000005c005c7308 */ /* 0x000e620000002400 */
[----:B--2---:R-:W-:Y:S02]  /*1be30*/  FMNMX.FTZ R4, R91, R4, !PT ;  /* 0x000000045b047209 */ /* 0x004fe40007810000 */
[----:B------:R-:W-:-:S04]  /*1be40*/  PRMT R20, R172, 0x654, R20 ;  /* 0x00000654ac147816 */ /* 0x000fc80000000014 */
[----:B------:R2:W-:Y:S01]  /*1be50*/  SYNCS.ARRIVE.TRANS64.RED.A1T0 RZ, [R20+URZ], RZ ;  /* 0x000000ff14ff79a7 */ /* 0x0005e2000810043f */
        /* <DEDUP_REMOVED lines=79> */
[----:B0-----:R-:W-:Y:S02]  /*1c350*/  FMNMX.FTZ R9, R132, R4, !PT ;  /* 0x0000000484097209 */ /* 0x001fe40007810000 */
[----:B-1----:R-:W-:-:S05]  /*1c360*/  FMNMX.FTZ R4, R131, R3, !PT ;  /* 0x0000000383047209 */ /* 0x002fca0007810000 */
[----:B------:R-:W0:Y:S01]  /*1c370*/  SHFL.BFLY PT, R14, R4, 0x2, 0x1f ;  /* 0x0c401f00040e7f89 */ /* 0x000e2200000e0000 */
[----:B---3--:R-:W-:-:S05]  /*1c380*/  FMNMX.FTZ R3, R133, R9, !PT ;  /* 0x0000000985037209 */ /* 0x008fca0007810000 */
        /* <DEDUP_REMOVED lines=8> */
[-C--:B------:R-:W-:Y:S01]  /*1c410*/  FMUL.FTZ R11, R4, R14.reuse ;  /* 0x0000000e040b7220 */ /* 0x080fe20000410000 */
[----:B-1----:R-:W-:Y:S02]  /*1c420*/  FMNMX.FTZ R3, R3, R9, !PT ;  /* 0x0000000903037209 */ /* 0x002fe40007810000 */
[-C--:B------:R-:W-:Y:S01]  /*1c430*/  FMUL.FTZ R94, R94, R14.reuse ;  /* 0x0000000e5e5e7220 */ /* 0x080fe20000410000 */
[-CC-:B------:R-:W-:Y:S01]  /*1c440*/  FFMA.FTZ R154, R98, R14.reuse, -R11.reuse ;  /* 0x0000000e629a7223 */ /* 0x180fe2000001080b */
[-CC-:B------:R-:W-:Y:S01]  /*1c450*/  FFMA.FTZ R98, R99, R14.reuse, -R11.reuse ;  /* 0x0000000e63627223 */ /* 0x180fe2000001080b */
[-CC-:B------:R-:W-:Y:S01]  /*1c460*/  FFMA.FTZ R156, R12, R14.reuse, -R11.reuse ;  /* 0x0000000e0c9c7223 */ /* 0x180fe2000001080b */
[C---:B------:R-:W-:Y:S01]  /*1c470*/  FADD.FTZ R9, -R3.reuse, R10 ;  /* 0x0000000a03097221 */ /* 0x040fe20000010100 */
[-C--:B------:R-:W-:Y:S01]  /*1c480*/  FMUL.FTZ R99, R3, R14.reuse ;  /* 0x0000000e03637220 */ /* 0x080fe20000410000 */
[-CC-:B------:R-:W-:Y:S01]  /*1c490*/  FFMA.FTZ R152, R93, R14.reuse, -R11.reuse ;  /* 0x0000000e5d987223 */ /* 0x180fe2000001080b */
[-C--:B------:R-:W-:Y:S01]  /*1c4a0*/  FFMA.FTZ R93, R107, R14.reuse, -R11 ;  /* 0x0000000e6b5d7223 */ /* 0x080fe2000001080b */
[-C--:B------:R-:W-:Y:S01]  /*1c4b0*/  FMUL.FTZ R9, R9, R14.reuse ;  /* 0x0000000e09097220 */ /* 0x080fe20000410000 */
[-C--:B------:R-:W-:Y:S01]  /*1c4c0*/  FFMA.FTZ R157, R15, R14.reuse, -R99 ;  /* 0x0000000e0f9d7223 */ /* 0x080fe20000010863 */
[-C--:B------:R-:W-:Y:S01]  /*1c4d0*/  FFMA.FTZ R137, R13, R14.reuse, -R11 ;  /* 0x0000000e0d897223 */ /* 0x080fe2000001080b */
[-C--:B------:R-:W-:Y:S01]  /*1c4e0*/  FFMA.FTZ R107, R88, R14.reuse, -R99 ;  /* 0x0000000e586b7223 */ /* 0x080fe20000010863 */
[----:B------:R-:W-:Y:S01]  /*1c4f0*/  MUFU.EX2 R94, R94 ;  /* 0x0000005e005e7308 */ /* 0x000fe20000000800 */
[-C--:B------:R-:W-:Y:S01]  /*1c500*/  FFMA.FTZ R158, R89, R14.reuse, -R11 ;  /* 0x0000000e599e7223 */ /* 0x080fe2000001080b */
[-C--:B------:R-:W-:Y:S01]  /*1c510*/  FFMA.FTZ R159, R91, R14.reuse, -R99 ;  /* 0x0000000e5b9f7223 */ /* 0x080fe20000010863 */
[-CC-:B------:R-:W-:Y:S01]  /*1c520*/  FFMA.FTZ R150, R106, R14.reuse, -R11.reuse ;  /* 0x0000000e6a967223 */ /* 0x180fe2000001080b */
[-C--:B------:R-:W-:Y:S01]  /*1c530*/  FFMA.FTZ R135, R90, R14.reuse, -R11 ;  /* 0x0000000e5a877223 */ /* 0x080fe2000001080b */
[-CC-:B------:R-:W-:Y:S01]  /*1c540*/  FFMA.FTZ R106, R92, R14.reuse, -R99.reuse ;  /* 0x0000000e5c6a7223 */ /* 0x180fe20000010863 */
[-C--:B------:R-:W-:Y:S01]  /*1c550*/  FFMA.FTZ R153, R96, R14.reuse, -R99 ;  /* 0x0000000e60997223 */ /* 0x080fe20000010863 */
[-CC-:B------:R-:W-:Y:S01]  /*1c560*/  FFMA.FTZ R134, R95, R14.reuse, -R11.reuse ;  /* 0x0000000e5f867223 */ /* 0x180fe2000001080b */
[----:B------:R-:W-:Y:S01]  /*1c570*/  MUFU.EX2 R9, R9 ;  /* 0x0000000900097308 */ /* 0x000fe20000000800 */
[-C--:B------:R-:W-:Y:S01]  /*1c580*/  FFMA.FTZ R95, R103, R14.reuse, -R11 ;  /* 0x0000000e675f7223 */ /* 0x080fe2000001080b */
[-CC-:B------:R-:W-:Y:S01]  /*1c590*/  FFMA.FTZ R103, R97, R14.reuse, -R99.reuse ;  /* 0x0000000e61677223 */ /* 0x180fe20000010863 */
[-C--:B------:R-:W-:Y:S01]  /*1c5a0*/  FFMA.FTZ R155, R100, R14.reuse, -R99 ;  /* 0x0000000e649b7223 */ /* 0x080fe20000010863 */
[-C--:B------:R-:W-:Y:S01]  /*1c5b0*/  FFMA.FTZ R148, R102, R14.reuse, -R11 ;  /* 0x0000000e66947223 */ /* 0x080fe2000001080b */
[-CC-:B------:R-:W-:Y:S01]  /*1c5c0*/  FFMA.FTZ R102, R101, R14.reuse, -R99.reuse ;  /* 0x0000000e65667223 */ /* 0x180fe20000010863 */
[-CC-:B------:R-:W-:Y:S01]  /*1c5d0*/  FFMA.FTZ R149, R104, R14.reuse, -R99.reuse ;  /* 0x0000000e68957223 */ /* 0x180fe20000010863 */
[-CC-:B------:R-:W-:Y:S01]  /*1c5e0*/  FFMA.FTZ R101, R105, R14.reuse, -R99.reuse ;  /* 0x0000000e69657223 */ /* 0x180fe20000010863 */
[----:B------:R-:W0:Y:S01]  /*1c5f0*/  MUFU.EX2 R156, R156 ;  /* 0x0000009c009c7308 */ /* 0x000e220000000800 */
[-CC-:B------:R-:W-:Y:S01]  /*1c600*/  FFMA.FTZ R151, R108, R14.reuse, -R99.reuse ;  /* 0x0000000e6c977223 */ /* 0x180fe20000010863 */
[-C--:B------:R-:W-:Y:S01]  /*1c610*/  FFMA.FTZ R100, R109, R14.reuse, -R99 ;  /* 0x0000000e6d647223 */ /* 0x080fe20000010863 */
[-C--:B------:R-:W-:Y:S01]  /*1c620*/  FFMA.FTZ R144, R110, R14.reuse, -R11 ;  /* 0x0000000e6e907223 */ /* 0x080fe2000001080b */
[-C--:B------:R-:W-:Y:S01]  /*1c630*/  FFMA.FTZ R145, R112, R14.reuse, -R99 ;  /* 0x0000000e70917223 */ /* 0x080fe20000010863 */
[-C--:B------:R-:W-:Y:S01]  /*1c640*/  FFMA.FTZ R90, R111, R14.reuse, -R11 ;  /* 0x0000000e6f5a7223 */ /* 0x080fe2000001080b */
[-C--:B------:R-:W-:Y:S01]  /*1c650*/  FFMA.FTZ R97, R113, R14.reuse, -R99 ;  /* 0x0000000e71617223 */ /* 0x080fe20000010863 */
[-C--:B------:R-:W-:Y:S01]  /*1c660*/  FFMA.FTZ R146, R114, R14.reuse, -R11 ;  /* 0x0000000e72927223 */ /* 0x080fe2000001080b */
[----:B------:R-:W1:Y:S01]  /*1c670*/  MUFU.EX2 R157, R157 ;  /* 0x0000009d009d7308 */ /* 0x000e620000000800 */
[-C--:B------:R-:W-:Y:S01]  /*1c680*/  FFMA.FTZ R147, R116, R14.reuse, -R99 ;  /* 0x0000000e74937223 */ /* 0x080fe20000010863 */
[-C--:B------:R-:W-:Y:S01]  /*1c690*/  FFMA.FTZ R89, R115, R14.reuse, -R11 ;  /* 0x0000000e73597223 */ /* 0x080fe2000001080b */
[-C--:B------:R-:W-:Y:S01]  /*1c6a0*/  FFMA.FTZ R96, R117, R14.reuse, -R99 ;  /* 0x0000000e75607223 */ /* 0x080fe20000010863 */
[-C--:B------:R-:W-:Y:S01]  /*1c6b0*/  FFMA.FTZ R140, R118, R14.reuse, -R11 ;  /* 0x0000000e768c7223 */ /* 0x080fe2000001080b */
[-C--:B------:R-:W-:Y:S01]  /*1c6c0*/  FFMA.FTZ R141, R120, R14.reuse, -R99 ;  /* 0x0000000e788d7223 */ /* 0x080fe20000010863 */
[-C--:B------:R-:W-:Y:S01]  /*1c6d0*/  FFMA.FTZ R13, R119, R14.reuse, -R11 ;  /* 0x0000000e770d7223 */ /* 0x080fe2000001080b */
[-C--:B------:R-:W-:Y:S01]  /*1c6e0*/  FFMA.FTZ R92, R121, R14.reuse, -R99 ;  /* 0x0000000e795c7223 */ /* 0x080fe20000010863 */
[----:B------:R-:W3:Y:S01]  /*1c6f0*/  MUFU.EX2 R137, R137 ;  /* 0x0000008900897308 */ /* 0x000ee20000000800 */
[----:B0-----:R-:W-:Y:S01]  /*1c700*/  FFMA.FTZ R5, R94, R5, R156 ;  /* 0x000000055e057223 */ /* 0x001fe2000001009c */
[-C--:B------:R-:W-:Y:S01]  /*1c710*/  FFMA.FTZ R142, R122, R14.reuse, -R11 ;  /* 0x0000000e7a8e7223 */ /* 0x080fe2000001080b */
[-C--:B------:R-:W-:Y:S01]  /*1c720*/  FFMA.FTZ R143, R124, R14.reuse, -R99 ;  /* 0x0000000e7c8f7223 */ /* 0x080fe20000010863 */
[-C--:B------:R-:W-:Y:S01]  /*1c730*/  FFMA.FTZ R12, R123, R14.reuse, -R11 ;  /* 0x0000000e7b0c7223 */ /* 0x080fe2000001080b */
[-C--:B------:R-:W-:Y:S01]  /*1c740*/  FFMA.FTZ R91, R125, R14.reuse, -R99 ;  /* 0x0000000e7d5b7223 */ /* 0x080fe20000010863 */
[-C--:B------:R-:W-:Y:S01]  /*1c750*/  FFMA.FTZ R136, R126, R14.reuse, -R11 ;  /* 0x0000000e7e887223 */ /* 0x080fe2000001080b */
[----:B------:R-:W-:Y:S01]  /*1c760*/  FFMA.FTZ R15, R128, R14, -R99 ;  /* 0x0000000e800f7223 */ /* 0x000fe20000010863 */
[----:B------:R-:W0:Y:S01]  /*1c770*/  MUFU.EX2 R107, R107 ;  /* 0x0000006b006b7308 */ /* 0x000e220000000800 */
[----:B-1----:R-:W-:Y:S01]  /*1c780*/  FFMA.FTZ R0, R9, R0, R157 ;  /* 0x0000000009007223 */ /* 0x002fe2000001009d */
[-C--:B------:R-:W-:Y:S01]  /*1c790*/  FFMA.FTZ R10, R127, R14.reuse, -R11 ;  /* 0x0000000e7f0a7223 */ /* 0x080fe2000001080b */
[-C--:B------:R-:W-:Y:S01]  /*1c7a0*/  FFMA.FTZ R88, R129, R14.reuse, -R99 ;  /* 0x0000000e81587223 */ /* 0x080fe20000010863 */
[-C--:B------:R-:W-:Y:S01]  /*1c7b0*/  FFMA.FTZ R138, R130, R14.reuse, -R11 ;  /* 0x0000000e828a7223 */ /* 0x080fe2000001080b */
[-C--:B------:R-:W-:Y:S01]  /*1c7c0*/  FFMA.FTZ R139, R132, R14.reuse, -R99 ;  /* 0x0000000e848b7223 */ /* 0x080fe20000010863 */
[-C--:B------:R-:W-:Y:S01]  /*1c7d0*/  FFMA.FTZ R11, R131, R14.reuse, -R11 ;  /* 0x0000000e830b7223 */ /* 0x080fe2000001080b */
[----:B------:R-:W-:Y:S01]  /*1c7e0*/  FFMA.FTZ R99, R133, R14, -R99 ;  /* 0x0000000e85637223 */ /* 0x000fe20000010863 */
[----:B------:R-:W1:Y:S01]  /*1c7f0*/  MUFU.EX2 R158, R158 ;  /* 0x0000009e009e7308 */ /* 0x000e620000000800 */
[----:B---3--:R-:W-:-:S07]  /*1c800*/  FADD.FTZ R5, R137, R5 ;  /* 0x0000000589057221 */ /* 0x008fce0000010000 */
[----:B------:R-:W3:Y:S01]  /*1c810*/  MUFU.EX2 R159, R159 ;  /* 0x0000009f009f7308 */ /* 0x000ee20000000800 */
[----:B0-----:R-:W-:-:S07]  /*1c820*/  FADD.FTZ R0, R107, R0 ;  /* 0x000000006b007221 */ /* 0x001fce0000010000 */
[----:B------:R-:W0:Y:S01]  /*1c830*/  MUFU.EX2 R135, R135 ;  /* 0x0000008700877308 */ /* 0x000e220000000800 */
[----:B-1----:R-:W-:-:S07]  /*1c840*/  FADD.FTZ R5, R158, R5 ;  /* 0x000000059e057221 */ /* 0x002fce0000010000 */
        /* <DEDUP_REMOVED lines=80> */
[----:B--2---:R-:W2:Y:S01]  /*1cd50*/  MUFU.EX2 R20, R99 ;  /* 0x0000006300147308 */ /* 0x004ea20000000800 */
[----:B0-----:R-:W-:Y:S01]  /*1cd60*/  FADD.FTZ R0, R139, R0 ;  /* 0x000000008b007221 */ /* 0x001fe20000010000 */
[----:B-1----:R-:W-:-:S03]  /*1cd70*/  FADD.FTZ R5, R11, R5 ;  /* 0x000000050b057221 */ /* 0x002fc60000010000 */
[----:B--2---:R-:W-:Y:S01]  /*1cd80*/  FADD.FTZ R0, R20, R0 ;  /* 0x0000000014007221 */ /* 0x004fe20000010000 */
[----:B------:R-:W-:Y:S06]  /*1cd90*/  @!P0 BRA `(.L_x_1800) ;  /* 0x0000000000048947 */ /* 0x000fec0003800000 */
[----:B------:R-:W-:Y:S01]  /*1cda0*/  BPT.TRAP 0x1 ;  /* 0x000000040000795c */ /* 0x000fe20000300000 */
.L_x_1800:
[----:B------:R-:W-:Y:S01]  /*1cdb0*/  ISETP.GT.AND P1, PT, R7, R8, PT ;  /* 0x000000080700720c */ /* 0x000fe20003f24270 */
[----:B------:R-:W-:Y:S01]  /*1cdc0*/  VIADD R21, R21, 0x2a860 ;  /* 0x0002a86015157836 */ /* 0x000fe20000000000 */
[----:B------:R-:W-:Y:S01]  /*1cdd0*/  F2FP.BF16.F32.PACK_AB R156, R137, R156 ;  /* 0x0000009c899c723e */ /* 0x000fe200000010ff */
[----:B------:R-:W-:Y:S01]  /*1cde0*/  VIADD R7, R7, 0xffffffff ;  /* 0xffffffff07077836 */ /* 0x000fe20000000000 */
        /* <DEDUP_REMOVED lines=29> */
[----:B0-----:R-:W-:Y:S06]  /*1cfc0*/  @P1 BRA `(.L_x_1801) ;  /* 0xffffffd800401947 */ /* 0x001fec000383ffff */
[----:B------:R-:W-:Y:S05]  /*1cfd0*/  BSYNC B1 ;  /* 0x0000000000017941 */ /* 0x000fea0003800000 */
.L_x_1788:
[----:B------:R-:W-:Y:S05]  /*1cfe0*/  BSYNC B0 ;  /* 0x0000000000007941 */ /* 0x000fea0003800000 */
.L_x_1787:
[----:B------:R-:W-:Y:S01]  /*1cff0*/  ISETP.GE.AND P1, PT, R7, R201, PT ;  /* 0x000000c90700720c */ /* 0x000fe20003f26270 */
[----:B------:R-:W-:-:S12]  /*1d000*/  BSSY B0, `(.L_x_1802) ;  /* 0x000039d000007945 */ /* 0x000fd80003800000 */
[----:B------:R-:W-:Y:S05]  /*1d010*/  @!P1 BRA `(.L_x_1803) ;  /* 0x00000038006c9947 */ /* 0x000fea0003800000 */
[----:B------:R-:W-:Y:S02]  /*1d020*/  IMAD.MOV.U32 R10, RZ, RZ, R3 ;  /* 0x000000ffff0a7224 */ /* 0x000fe400078e0003 */
[----:B------:R-:W-:Y:S02]  /*1d030*/  IMAD.MOV.U32 R11, RZ, RZ, R4 ;  /* 0x000000ffff0b7224 */ /* 0x000fe400078e0004 */
[----:B------:R-:W-:Y:S02]  /*1d040*/  IMAD.MOV.U32 R8, RZ, RZ, R164 ;  /* 0x000000ffff087224 */ /* 0x000fe400078e00a4 */
[----:B------:R-:W-:-:S07]  /*1d050*/  IMAD.MOV.U32 R12, RZ, RZ, R23 ;  /* 0x000000ffff0c7224 */ /* 0x000fce00078e0017 */
.L_x_1824:
[----:B------:R-:W-:-:S04]  /*1d060*/  ISETP.NE.AND P1, PT, R12, 0x1, PT ;  /* 0x000000010c00780c */ /* 0x000fc80003f25270 */
[----:B------:R-:W-:-:S04]  /*1d070*/  SEL R3, RZ, 0x1, P1 ;  /* 0x00000001ff037807 */ /* 0x000fc80000800000 */
[----:B------:R-:W-:Y:S01]  /*1d080*/  LOP3.LUT R164, R8, R3, RZ, 0x3c, !PT ;  /* 0x0000000308a47212 */ /* 0x000fe200078e3cff */
[----:B------:R-:W-:Y:S06]  /*1d090*/  @!P0 BRA `(.L_x_1804) ;  /* 0x0000000000048947 */ /* 0x000fec0003800000 */
[----:B------:R-:W-:Y:S01]  /*1d0a0*/  BPT.TRAP 0x1 ;  /* 0x000000040000795c */ /* 0x000fe20000300000 */
.L_x_1804:
        /* <DEDUP_REMOVED lines=8> */
.L_x_1805:
[----:B------:R-:W-:Y:S01]  /*1d130*/  IMAD R95, R23, 0x900, R6 ;  /* 0x00000900175f7824 */ /* 0x000fe200078e0206 */
[----:B------:R-:W-:Y:S03]  /*1d140*/  BSSY B1, `(.L_x_1806) ;  /* 0x0000006000017945 */ /* 0x000fe60003800000 */
[C---:B------:R-:W-:Y:S02]  /*1d150*/  VIADD R90, R95.reuse, 0x2 ;  /* 0x000000025f5a7836 */ /* 0x040fe40000000000 */
[----:B------:R-:W-:Y:S01]  /*1d160*/  VIADD R92, R95, 0x4 ;  /* 0x000000045f5c7836 */ /* 0x000fe20000000000 */
[----:B-1----:R-:W-:Y:S06]  /*1d170*/  @P1 BRA `(.L_x_1807) ;  /* 0x0000000000081947 */ /* 0x002fec0003800000 */
[----:B------:R-:W1:Y:S02]  /*1d180*/  SYNCS.PHASECHK.TRANS64.TRYWAIT P1, [R3+URZ+0x2a830], R4 ;  /* 0x02a83004030075a7 */ /* 0x000e64000802017f */
[----:B-1----:R-:W-:Y:S05]  /*1d190*/  @!P1 BRA `(.L_x_1808) ;  /* 0x0000010400b09947 */ /* 0x002fea0003800000 */
.L_x_1807:
[----:B------:R-:W-:Y:S05]  /*1d1a0*/  BSYNC B1 ;  /* 0x0000000000017941 */ /* 0x000fea0003800000 */
.L_x_1806:
        /* <DEDUP_REMOVED lines=125> */
[----:B------:R-:W-:Y:S01]  /*1d980*/  R2UR UR51, R195 ;  /* 0x00000000c33372ca */ /* 0x000fe200000e0000 */
[----:B------:R-:W-:Y:S02]  /*1d990*/  WARPGROUP.DEPBAR.LE gsb0, 0x0 ;  /* 0x00008000000079c5 */ /* 0x000fe40000010000 */
[----:B------:R-:W-:Y:S01]  /*1d9a0*/  WARPGROUP.ARRIVE ;  /* 0x00000000000079c5 */ /* 0x000fe20000000000 */
[----:B--2---:R-:W-:-:S02]  /*1d9b0*/  R2UR UR44, R196 ;  /* 0x00000000c42c72ca */ /* 0x004fc400000e0000 */
[----:B------:R-:W-:Y:S02]  /*1d9c0*/  R2UR UR45, R197 ;  /* 0x00000000c52d72ca */ /* 0x000fe400000e0000 */
[----:B------:R-:W-:Y:S01]  /*1d9d0*/  R2UR UR48, R198 ;  /* 0x00000000c63072ca */ /* 0x000fe200000e0000 */
[----:B------:R-:W2:Y:S04]  /*1d9e0*/  LDL.64 R196, [R1] ;  /* 0x0000000001c47983 */ /* 0x000ea80000100a00 */
[----:B------:R-:W3:Y:S06]  /*1d9f0*/  LDL.64 R198, [R1+0x8] ;  /* 0x0000080001c67983 */ /* 0x000eec0000100a00 */
[----:B------:R-:W-:Y:S01]  /*1da00*/  HGMMA.64x96x16.F32.BF16 R88, gdesc[UR44], R88, gsb0 ;  /* 0x016000002c5879f0 */ /* 0x000fe20008001858 */
[----:B------:R-:W-:-:S02]  /*1da10*/  R2UR UR44, R194 ;  /* 0x00000000c22c72ca */ /* 0x000fc400000e0000 */
[----:B------:R-:W4:Y:S01]  /*1da20*/  LDL.64 R194, [R1+0x18] ;  /* 0x0000180001c27983 */ /* 0x000f220000100a00 */
[----:B------:R-:W-:Y:S02]  /*1da30*/  R2UR UR46, R192 ;  /* 0x00000000c02e72ca */ /* 0x000fe400000e0000 */
[----:B------:R-:W-:Y:S02]  /*1da40*/  R2UR UR45, R193 ;  /* 0x00000000c12d72ca */ /* 0x000fe400000e0000 */
[----:B------:R-:W5:Y:S01]  /*1da50*/  LDL.64 R192, [R1+0x10] ;  /* 0x0000100001c07983 */ /* 0x000f620000100a00 */
[----:B------:R-:W-:Y:S02]  /*1da60*/  WARPGROUP.DEPBAR.LE gsb0, 0x0 ;  /* 0x00008000000079c5 */ /* 0x000fe40000010000 */
[----:B------:R-:W-:Y:S01]  /*1da70*/  WARPGROUP.ARRIVE ;  /* 0x00000000000079c5 */ /* 0x000fe20000000000 */
[----:B----4-:R-:W-:Y:S02]  /*1da80*/  R2UR UR40, R194 ;  /* 0x00000000c22872ca */ /* 0x010fe400000e0000 */
[----:B------:R-:W-:-:S13]  /*1da90*/  R2UR UR41, R195 ;  /* 0x00000000c32972ca */ /* 0x000fda00000e0000 */
[----:B------:R-:W-:Y:S01]  /*1daa0*/  HGMMA.64x96x16.F32.BF16 R88, gdesc[UR40], R88, gsb0 ;  /* 0x01600000285879f0 */ /* 0x000fe20008001858 */
[----:B-----5:R-:W-:Y:S02]  /*1dab0*/  R2UR UR36, R192 ;  /* 0x00000000c02472ca */ /* 0x020fe400000e0000 */
[----:B------:R-:W-:Y:S02]  /*1dac0*/  R2UR UR37, R193 ;  /* 0x00000000c12572ca */ /* 0x000fe400000e0000 */
[----:B---3--:R-:W-:Y:S02]  /*1dad0*/  R2UR UR32, R198 ;  /* 0x00000000c62072ca */ /* 0x008fe400000e0000 */
        /* <DEDUP_REMOVED lines=49> */
[----:B------:R-:W-:Y:S02]  /*1ddf0*/  R2UR UR39, R4 ;  /* 0x00000000042772ca */ /* 0x000fe400000e0000 */
[----:B------:R-:W-:Y:S01]  /*1de00*/  R2UR UR38, R13 ;  /* 0x000000000d2672ca */ /* 0x000fe200000e0000 */
[----:B------:R-:W-:Y:S02]  /*1de10*/  WARPGROUP.DEPBAR.LE gsb0, 0x0 ;  /* 0x00008000000079c5 */ /* 0x000fe40000010000 */
[----:B------:R-:W-:-:S12]  /*1de20*/  @!P0 BRA `(.L_x_1809) ;  /* 0x0000000000048947 */ /* 0x000fd80003800000 */
[----:B------:R-:W-:Y:S01]  /*1de30*/  BPT.TRAP 0x1 ;  /* 0x000000040000795c */ /* 0x000fe20000300000 */
.L_x_1809:
[----:B------:R-:W-:Y:S01]  /*1de40*/  SHF.L.U32 R4, R8, 0x1f, RZ ;  /* 0x0000001f08047819 */ /* 0x000fe200000006ff */
[----:B------:R-:W-:-:S04]  /*1de50*/  IMAD R15, R12, 0x8, R2 ;  /* 0x000000080c0f7824 */ /* 0x000fc800078e0202 */
[----:B------:R0:W1:Y:S01]  /*1de60*/  SYNCS.PHASECHK.TRANS64.TRYWAIT P1, [R15+URZ+0x2a850], R4 ;  /* 0x02a850040f0075a7 */ /* 0x000062000802017f */
[----:B------:R-:W-:Y:S05]  /*1de70*/  @!P0 BRA `(.L_x_1810) ;  /* 0x0000000000048947 */ /* 0x000fea0003800000 */
[----:B------:R-:W-:Y:S01]  /*1de80*/  BPT.TRAP 0x1 ;  /* 0x000000040000795c */ /* 0x000fe20000300000 */
.L_x_1810:
[----:B------:R-:W-:Y:S04]  /*1de90*/  BSSY B1, `(.L_x_1811) ;  /* 0x0000004000017945 */ /* 0x000fe80003800000 */
[----:B-1----:R-:W-:Y:S05]  /*1dea0*/  @P1 BRA `(.L_x_1812) ;  /* 0x0000000000081947 */ /* 0x002fea0003800000 */
[----:B------:R-:W1:Y:S02]  /*1deb0*/  SYNCS.PHASECHK.TRANS64.TRYWAIT P1, [R15+URZ+0x2a850], R4 ;  /* 0x02a850040f0075a7 */ /* 0x000e64000802017f */
[----:B-1----:R-:W-:Y:S05]  /*1dec0*/  @!P1 BRA `(.L_x_1813) ;  /* 0x000000f800789947 */ /* 0x002fea0003800000 */
.L_x_1812:
[----:B------:R-:W-:Y:S05]  /*1ded0*/  BSYNC B1 ;  /* 0x0000000000017941 */ /* 0x000fea0003800000 */
.L_x_1811:
        /* <DEDUP_REMOVED lines=48> */
.L_x_1814:
        /* <DEDUP_REMOVED lines=8> */
[----:B------:R-:W-:Y:S02]  /*1e260*/  IMAD.IADD R129, R202, 0x1, R188 ;  /* 0x00000001ca817824 */ /* 0x000fe400078e02bc */
[----:B------:R-:W-:Y:S01]  /*1e270*/  FMUL.FTZ R14, R89, UR39 ;  /* 0x00000027590e7c20 */ /* 0x000fe20008410000 */
[----:B------:R-:W-:Y:S01]  /*1e280*/  FMUL.FTZ R89, R93, UR39 ;  /* 0x000000275d597c20 */ /* 0x000fe20008410000 */
[----:B------:R-:W-:Y:S01]  /*1e290*/  FMUL.FTZ R93, R97, UR39 ;  /* 0x00000027615d7c20 */ /* 0x000fe20008410000 */
        /* <DEDUP_REMOVED lines=39> */
[----:B------:R-:W-:-:S02]  /*1e510*/  VIADD R9, R3, 0x2a840 ;  /* 0x0002a84003097836 */ /* 0x000fc40000000000 */
[----:B------:R-:W-:Y:S01]  /*1e520*/  FMUL.FTZ R119, R127, UR39 ;  /* 0x000000277f777c20 */ /* 0x000fe20008410000 */
[----:B------:R-:W-:Y:S02]  /*1e530*/  IMAD R132, R7, -0x60, RZ ;  /* 0xffffffa007847824 */ /* 0x000fe400078e02ff */
[----:B------:R-:W-:Y:S01]  /*1e540*/  FMUL.FTZ R130, R133, UR39 ;  /* 0x0000002785827c20 */ /* 0x000fe20008410000 */
[----:B------:R-:W-:Y:S01]  /*1e550*/  FMUL.FTZ R3, R134, UR39 ;  /* 0x0000002786037c20 */ /* 0x000fe20008410000 */
[----:B------:R-:W-:Y:S01]  /*1e560*/  FMUL.FTZ R126, R135, UR39 ;  /* 0x00000027877e7c20 */ /* 0x000fe20008410000 */
[----:B------:R-:W-:Y:S01]  /*1e570*/  ISETP.GE.AND P1, PT, R224, 0x1, PT ;  /* 0x00000001e000780c */ /* 0x000fe20003f26270 */
[----:B------:R-:W1:Y:S01]  /*1e580*/  MUFU.TANH R13, R13 ;  /* 0x0000000d000d7308 */ /* 0x000e620000002400 */
[----:B------:R-:W-:Y:S01]  /*1e590*/  IADD3 R135, -R182, 0x1, R132 ;  /* 0x00000001b6877810 */ /* 0x000fe20007ffe184 */
[----:B------:R-:W-:Y:S01]  /*1e5a0*/  IMAD.IADD R127, R132, 0x1, -R182 ;  /* 0x00000001847f7824 */ /* 0x000fe200078e0ab6 */
[----:B------:R-:W-:-:S02]  /*1e5b0*/  PRMT R8, R172, 0x654, R9 ;  /* 0x00000654ac087816 */ /* 0x000fc40000000009 */
[----:B------:R-:W-:Y:S02]  /*1e5c0*/  IADD3 R135, -R165, R135, R166 ;  /* 0x00000087a5877210 */ /* 0x000fe40007ffe1a6 */
        /* <DEDUP_REMOVED lines=65> */
.L_x_1817:
[----:B------:R-:W-:-:S05]  /*1e9e0*/  IMAD.U32 R137, RZ, RZ, UR46 ;  /* 0x0000002eff897e24 */ /* 0x000fca000f8e00ff */
[----:B------:R-:W-:-:S13]  /*1e9f0*/  ISETP.NE.AND P1, PT, R137, 0x1, PT ;  /* 0x000000018900780c */ /* 0x000fda0003f25270 */
[----:B------:R-:W1:Y:S02]  /*1ea00*/  @P1 LDC.64 R8, c[0x0][0x9e8] ;  /* 0x00027a00ff081b82 */ /* 0x000e640000000a00 */
[----:B-1----:R-:W-:-:S05]  /*1ea10*/  @P1 IMAD.HI.U32 R8, R131, R8, RZ ;  /* 0x0000000883081227 */ /* 0x002fca00078e00ff */
[----:B------:R-:W-:-:S07]  /*1ea20*/  @P1 SHF.R.U32.HI R131, RZ, R9, R8 ;  /* 0x00000009ff831219 */ /* 0x000fce0000011608 */
.L_x_1818:
[----:B------:R-:W-:Y:S05]  /*1ea30*/  BSYNC B1 ;  /* 0x0000000000017941 */ /* 0x000fea0003800000 */
.L_x_1816:
[----:B------:R-:W-:-:S05]  /*1ea40*/  IMAD R131, R131, R137, R127 ;  /* 0x0000008983837224 */ /* 0x000fca00078e027f */
[----:B------:R-:W-:Y:S02]  /*1ea50*/  VIADDMNMX R134, R131, R137, R134, PT ;  /* 0x0000008983867246 */ /* 0x000fe40003800186 */
[----:B------:R-:W-:-:S07]  /*1ea60*/  VIMNMX R133, R133, R131, !PT ;  /* 0x0000008385857248 */ /* 0x000fce0007fe0100 */
.L_x_1815:
[C---:B------:R-:W-:Y:S02]  /*1ea70*/  ISETP.GE.AND P1, PT, R132.reuse, 0x2, PT ;  /* 0x000000028400780c */ /* 0x040fe40003f26270 */
[C---:B------:R-:W-:Y:S02]  /*1ea80*/  ISETP.GE.AND P2, PT, R132.reuse, 0x9, PT ;  /* 0x000000098400780c */ /* 0x040fe40003f46270 */
[C---:B------:R-:W-:Y:S02]  /*1ea90*/  ISETP.GT.AND P4, PT, R133.reuse, 0x1, !P1 ;  /* 0x000000018500780c */ /* 0x040fe40004f84270 */
[----:B------:R-:W-:Y:S02]  /*1eaa0*/  ISETP.GE.AND P5, PT, R132, 0xa, PT ;  /* 0x0000000a8400780c */ /* 0x000fe40003fa6270 */
[----:B------:R-:W-:Y:S02]  /*1eab0*/  ISETP.GT.AND P3, PT, R133, 0x8, !P2 ;  /* 0x000000088500780c */ /* 0x000fe40005764270 */
[----:B------:R-:W-:-:S02]  /*1eac0*/  ISETP.LT.OR P4, PT, R134, 0x2, P4 ;  /* 0x000000028600780c */ /* 0x000fc40002781670 */
[----:B------:R-:W-:Y:S02]  /*1ead0*/  ISETP.LT.OR P3, PT, R134, 0x9, P3 ;  /* 0x000000098600780c */ /* 0x000fe40001f61670 */
[----:B------:R-:W-:Y:S02]  /*1eae0*/  FSEL R131, R14, -INF , !P4 ;  /* 0xff8000000e837808 */ /* 0x000fe40006000000 */
[----:B------:R-:W-:Y:S01]  /*1eaf0*/  ISETP.GE.AND P4, PT, R132, 0x11, PT ;  /* 0x000000118400780c */ /* 0x000fe20003f86270 */
[----:B------:R-:W1:Y:S01]  /*1eb00*/  SHFL.IDX PT, R14, R129, 0x1, 0x1c1f ;  /* 0x003c1f00810e7f89 */ /* 0x000e6200000e0000 */
[----:B------:R-:W-:Y:S02]  /*1eb10*/  LOP3.LUT R16, R16, 0xfffffffb, RZ, 0xc0, !PT ;  /* 0xfffffffb10107812 */ /* 0x000fe400078ec0ff */
[----:B0-----:R-:W-:Y:S02]  /*1eb20*/  FSEL R88, R88, -INF , !P3 ;  /* 0xff80000058587808 */ /* 0x001fe40005800000 */
[----:B------:R-:W-:-:S02]  /*1eb30*/  ISETP.GT.AND P3, PT, R133, 0x9, !P5 ;  /* 0x000000098500780c */ /* 0x000fc40006f64270 */
[----:B------:R-:W-:Y:S02]  /*1eb40*/  @P5 LOP3.LUT R16, R16, 0x4, RZ, 0xfc, !PT ;  /* 0x0000000410105812 */ /* 0x000fe400078efcff */
[----:B------:R-:W-:Y:S02]  /*1eb50*/  ISETP.LT.OR P3, PT, R134, 0xa, P3 ;  /* 0x0000000a8600780c */ /* 0x000fe40001f61670 */
[----:B------:R-:W-:Y:S02]  /*1eb60*/  LOP3.LUT R16, R16, 0xfffffff7, RZ, 0xc0, !PT ;  /* 0xfffffff710107812 */ /* 0x000fe400078ec0ff */
[----:B------:R-:W-:Y:S02]  /*1eb70*/  FSEL R89, R89, -INF , !P3 ;  /* 0xff80000059597808 */ /* 0x000fe40005800000 */
[----:B------:R-:W-:Y:S02]  /*1eb80*/  @P4 LOP3.LUT R16, R16, 0x8, RZ, 0xfc, !PT ;  /* 0x0000000810104812 */ /* 0x000fe400078efcff */
[----:B------:R-:W-:-:S02]  /*1eb90*/  ISETP.GT.AND P3, PT, R133, 0x10, !P4 ;  /* 0x000000108500780c */ /* 0x000fc40006764270 */
[----:B------:R-:W-:Y:S02]  /*1eba0*/  ISETP.GE.AND P4, PT, R132, 0x12, PT ;  /* 0x000000128400780c */ /* 0x000fe40003f86270 */
[----:B------:R-:W-:Y:S02]  /*1ebb0*/  ISETP.LT.OR P3, PT, R134, 0x11, P3 ;  /* 0x000000118600780c */ /* 0x000fe40001f61670 */
[----:B------:R-:W-:Y:S01]  /*1ebc0*/  LOP3.LUT R16, R16, 0xffffffef, RZ, 0xc0, !PT ;  /* 0xffffffef10107812 */ /* 0x000fe200078ec0ff */
[--C-:B-1----:R-:W-:Y:S01]  /*1ebd0*/  IMAD.IADD R136, R136, 0x1, R14.reuse ;  /* 0x0000000188887824 */ /* 0x102fe200078e020e */
[----:B------:R-:W-:Y:S01]  /*1ebe0*/  FSEL R92, R92, -INF , !P3 ;  /* 0xff8000005c5c7808 */ /* 0x000fe20005800000 */
[----:B------:R-:W-:Y:S01]  /*1ebf0*/  IMAD.IADD R135, R135, 0x1, R14 ;  /* 0x0000000187877824 */ /* 0x000fe200078e020e */
        /* <DEDUP_REMOVED lines=126> */
.L_x_1821:
[----:B------:R-:W-:-:S05]  /*1f3e0*/  IMAD.U32 R129, RZ, RZ, UR46 ;  /* 0x0000002eff817e24 */ /* 0x000fca000f8e00ff */
[----:B------:R-:W-:-:S13]  /*1f3f0*/  ISETP.NE.AND P6, PT, R129, 0x1, PT ;  /* 0x000000018100780c */ /* 0x000fda0003fc5270 */
[----:B------:R-:W0:Y:S02]  /*1f400*/  @P6 LDC.64 R8, c[0x0][0x9e8] ;  /* 0x00027a00ff086b82 */ /* 0x000e240000000a00 */
[----:B0-----:R-:W-:-:S05]  /*1f410*/  @P6 IMAD.HI.U32 R8, R14, R8, RZ ;  /* 0x000000080e086227 */ /* 0x001fca00078e00ff */
[----:B------:R-:W-:-:S07]  /*1f420*/  @P6 SHF.R.U32.HI R14, RZ, R9, R8 ;  /* 0x00000009ff0e6219 */ /* 0x000fce0000011608 */
.L_x_1822:
[----:B------:R-:W-:Y:S05]  /*1f430*/  BSYNC B1 ;  /* 0x0000000000017941 */ /* 0x000fea0003800000 */
.L_x_1820:
[----:B------:R-:W-:-:S05]  /*1f440*/  IMAD R14, R14, R129, R127 ;  /* 0x000000810e0e7224 */ /* 0x000fca00078e027f */
[----:B------:R-:W-:Y:S02]  /*1f450*/  VIADDMNMX R136, R14, R129, R136, PT ;  /* 0x000000810e887246 */ /* 0x000fe40003800188 */
[----:B------:R-:W-:-:S07]  /*1f460*/  VIMNMX R135, R135, R14, !PT ;  /* 0x0000000e87877248 */ /* 0x000fce0007fe0100 */
.L_x_1819:
[C---:B------:R-:W-:Y:S01]  /*1f470*/  ISETP.GT.AND P1, PT, R135.reuse, 0x1, !P1 ;  /* 0x000000018700780c */ /* 0x040fe20004f24270 */
[----:B------:R-:W-:Y:S01]  /*1f480*/  IMAD.U32 R14, RZ, RZ, UR50 ;  /* 0x00000032ff0e7e24 */ /* 0x000fe2000f8e00ff */
[----:B------:R-:W-:Y:S02]  /*1f490*/  ISETP.GT.AND P2, PT, R135, 0x8, !P2 ;  /* 0x000000088700780c */ /* 0x000fe40005744270 */
[C---:B------:R-:W-:Y:S02]  /*1f4a0*/  ISETP.LT.OR P1, PT, R136.reuse, 0x2, P1 ;  /* 0x000000028800780c */ /* 0x040fe40000f21670 */
[----:B------:R-:W-:Y:S02]  /*1f4b0*/  ISETP.LT.OR P2, PT, R136, 0x9, P2 ;  /* 0x000000098800780c */ /* 0x000fe40001741670 */
[----:B------:R-:W-:Y:S02]  /*1f4c0*/  FSEL R8, R4, -INF , !P1 ;  /* 0xff80000004087808 */ /* 0x000fe40004800000 */
[----:B------:R-:W-:-:S02]  /*1f4d0*/  LOP3.LUT P1, RZ, R16, 0x4, RZ, 0xc0, !PT ;  /* 0x0000000410ff7812 */ /* 0x000fc4000782c0ff */
[----:B------:R-:W-:Y:S02]  /*1f4e0*/  FSEL R20, R20, -INF , !P2 ;  /* 0xff80000014147808 */ /* 0x000fe40005000000 */
[----:B------:R-:W-:Y:S02]  /*1f4f0*/  ISETP.GT.AND P1, PT, R135, 0x9, !P1 ;  /* 0x000000098700780c */ /* 0x000fe40004f24270 */
[----:B------:R-:W-:Y:S02]  /*1f500*/  LOP3.LUT P2, RZ, R16, 0x20000, RZ, 0xc0, !PT ;  /* 0x0002000010ff7812 */ /* 0x000fe4000784c0ff */
        /* <DEDUP_REMOVED lines=96> */
[----:B------:R-:W-:-:S04]  /*1fb10*/  ISETP.GT.AND P1, PT, R135, 0x48, !P2 ;  /* 0x000000488700780c */ /* 0x000fc80005724270 */
[----:B------:R-:W-:-:S04]  /*1fb20*/  ISETP.LT.OR P1, PT, R136, 0x49, P1 ;  /* 0x000000498800780c */ /* 0x000fc80000f21670 */
[----:B------:R-:W-:Y:S02]  /*1fb30*/  FSEL R118, R118, -INF , !P1 ;  /* 0xff80000076767808 */ /* 0x000fe40004800000 */
[----:B------:R-:W-:Y:S02]  /*1fb40*/  ISETP.GT.AND P1, PT, R135, 0x49, !P6 ;  /* 0x000000498700780c */ /* 0x000fe40007724270 */
[----:B------:R-:W-:Y:S02]  /*1fb50*/  LOP3.LUT P6, RZ, R16, 0x2, RZ, 0xc0, !PT ;  /* 0x0000000210ff7812 */ /* 0x000fe400078cc0ff */
[----:B------:R-:W-:-:S04]  /*1fb60*/  ISETP.LT.OR P1, PT, R136, 0x4a, P1 ;  /* 0x0000004a8800780c */ /* 0x000fc80000f21670 */
[----:B------:R-:W-:Y:S02]  /*1fb70*/  FSEL R119, R119, -INF , !P1 ;  /* 0xff80000077777808 */ /* 0x000fe40004800000 */
[C---:B------:R-:W-:Y:S02]  /*1fb80*/  ISETP.GT.AND P1, PT, R135.reuse, RZ, !P6 ;  /* 0x000000ff8700720c */ /* 0x040fe40007724270 */
[----:B------:R-:W-:Y:S02]  /*1fb90*/  LOP3.LUT P6, RZ, R16, 0x1, RZ, 0xc0, !PT ;  /* 0x0000000110ff7812 */ /* 0x000fe400078cc0ff */
[----:B------:R-:W-:Y:S02]  /*1fba0*/  ISETP.LT.OR P1, PT, R136, 0x1, P1 ;  /* 0x000000018800780c */ /* 0x000fe40000f21670 */
[----:B------:R-:W-:Y:S02]  /*1fbb0*/  ISETP.GT.AND P2, PT, R135, 0x59, !P6 ;  /* 0x000000598700780c */ /* 0x000fe40007744270 */
[----:B------:R-:W-:-:S02]  /*1fbc0*/  FSEL R12, R12, -INF , !P1 ;  /* 0xff8000000c0c7808 */ /* 0x000fc40004800000 */
[----:B------:R-:W-:Y:S02]  /*1fbd0*/  FSETP.NEU.FTZ.AND P1, PT, R4, -INF , PT ;  /* 0xff8000000400780b */ /* 0x000fe40003f3d000 */
[----:B------:R-:W-:Y:S02]  /*1fbe0*/  ISETP.LT.OR P2, PT, R136, 0x5a, P2 ;  /* 0x0000005a8800780c */ /* 0x000fe40001741670 */
[----:B------:R-:W-:Y:S02]  /*1fbf0*/  FSEL R129, R129, RZ, P1 ;  /* 0x000000ff81817208 */ /* 0x000fe40000800000 */
[----:B------:R-:W-:-:S03]  /*1fc00*/  FSEL R126, R126, -INF , !P2 ;  /* 0xff8000007e7e7808 */ /* 0x000fc60005000000 */
[--C-:B------:R-:W-:Y:S01]  /*1fc10*/  FFMA.FTZ R156, R13, R14, -R129.reuse ;  /* 0x0000000e0d9c7223 */ /* 0x100fe20000010881 */
        /* <DEDUP_REMOVED lines=10> */
[----:B------:R-:W-:Y:S01]  /*1fcc0*/  FSEL R105, R4, RZ, P1 ;  /* 0x000000ff04697208 */ /* 0x000fe20000800000 */
[-CC-:B------:R-:W-:Y:S01]  /*1fcd0*/  FFMA.FTZ R144, R108, R14.reuse, -R129.reuse ;  /* 0x0000000e6c907223 */ /* 0x180fe20000010881 */
[----:B------:R-:W-:Y:S01]  /*1fce0*/  FMNMX.FTZ R13, R21, R13, !PT ;  /* 0x0000000d150d7209 */ /* 0x000fe20007810000 */
[----:B------:R-:W-:Y:S01]  /*1fcf0*/  MUFU.EX2 R156, R156 ;  /* 0x0000009c009c7308 */ /* 0x000fe20000000800 */
[-C--:B------:R-:W-:Y:S01]  /*1fd00*/  FFMA.FTZ R89, R89, R14.reuse, -R129 ;  /* 0x0000000e59597223 */ /* 0x080fe20000010881 */
[----:B------:R-:W-:Y:S01]  /*1fd10*/  FADD.FTZ R105, -R105, R11 ;  /* 0x0000000b69697221 */ /* 0x000fe20000010100 */
[----:B------:R-:W-:Y:S01]  /*1fd20*/  FMNMX.FTZ R13, R90, R13, !PT ;  /* 0x0000000d5a0d7209 */ /* 0x000fe20007810000 */
[-CC-:B------:R-:W-:Y:S01]  /*1fd30*/  FFMA.FTZ R154, R96, R14.reuse, -R129.reuse ;  /* 0x0000000e609a7223 */ /* 0x180fe20000010881 */
[-CC-:B------:R-:W-:Y:S01]  /*1fd40*/  FFMA.FTZ R97, R97, R14.reuse, -R129.reuse ;  /* 0x0000000e61617223 */ /* 0x180fe20000010881 */
[-C--:B------:R-:W-:Y:S01]  /*1fd50*/  FMUL.FTZ R108, R105, R14.reuse ;  /* 0x0000000e696c7220 */ /* 0x080fe20000410000 */
[----:B------:R-:W-:Y:S01]  /*1fd60*/  FMNMX.FTZ R13, R91, R13, !PT ;  /* 0x0000000d5b0d7209 */ /* 0x000fe20007810000 */
[----:B------:R-:W-:Y:S01]  /*1fd70*/  MUFU.EX2 R127, R127 ;  /* 0x0000007f007f7308 */ /* 0x000fe20000000800 */
[-CC-:B------:R-:W-:Y:S01]  /*1fd80*/  FFMA.FTZ R148, R100, R14.reuse, -R129.reuse ;  /* 0x0000000e64947223 */ /* 0x180fe20000010881 */
[-CC-:B------:R-:W-:Y:S01]  /*1fd90*/  FFMA.FTZ R101, R101, R14.reuse, -R129.reuse ;  /* 0x0000000e65657223 */ /* 0x180fe20000010881 */
[----:B------:R-:W-:Y:S01]  /*1fda0*/  FMNMX.FTZ R13, R9, R13, !PT ;  /* 0x0000000d090d7209 */ /* 0x000fe20007810000 */
[-CC-:B------:R-:W-:Y:S01]  /*1fdb0*/  FFMA.FTZ R146, R112, R14.reuse, -R129.reuse ;  /* 0x0000000e70927223 */ /* 0x180fe20000010881 */
[-CC-:B------:R-:W-:Y:S01]  /*1fdc0*/  FFMA.FTZ R100, R113, R14.reuse, -R129.reuse ;  /* 0x0000000e71647223 */ /* 0x180fe20000010881 */
[-CC-:B------:R-:W-:Y:S01]  /*1fdd0*/  FFMA.FTZ R140, R116, R14.reuse, -R129.reuse ;  /* 0x0000000e748c7223 */ /* 0x180fe20000010881 */
[----:B------:R-:W-:Y:S01]  /*1fde0*/  FMNMX.FTZ R13, R95, R13, !PT ;  /* 0x0000000d5f0d7209 */ /* 0x000fe20007810000 */
[----:B------:R-:W-:Y:S01]  /*1fdf0*/  MUFU.EX2 R158, R158 ;  /* 0x0000009e009e7308 */ /* 0x000fe20000000800 */
[-CC-:B------:R-:W-:Y:S01]  /*1fe00*/  FFMA.FTZ R142, R120, R14.reuse, -R129.reuse ;  /* 0x0000000e788e7223 */ /* 0x180fe20000010881 */
[-CC-:B------:R-:W-:Y:S01]  /*1fe10*/  FFMA.FTZ R96, R122, R14.reuse, -R129.reuse ;  /* 0x0000000e7a607223 */ /* 0x180fe20000010881 */
[----:B------:R-:W-:Y:S01]  /*1fe20*/  FMNMX.FTZ R13, R98, R13, !PT ;  /* 0x0000000d620d7209 */ /* 0x000fe20007810000 */
[-CC-:B------:R-:W-:Y:S01]  /*1fe30*/  FFMA.FTZ R136, R124, R14.reuse, -R129.reuse ;  /* 0x0000000e7c887223 */ /* 0x180fe20000010881 */
[----:B------:R-:W-:-:S02]  /*1fe40*/  FFMA.FTZ R138, R128, R14, -R129 ;  /* 0x0000000e808a7223 */ /* 0x000fc40000010881 */
        /* <DEDUP_REMOVED lines=24> */
[----:B0-----:R-:W-:-:S03]  /*1ffd0*/  FFMA.FTZ R101, R109, R14, -R129 ;  /* 0x0000000e6d657223 */ /* 0x001fc60000010881 */
[----:B------:R-:W0:Y:S04]  /*1ffe0*/  SHFL.BFLY PT, R93, R3, 0x2, 0x1f ;  /* 0x0c401f00035d7f89 */ /* 0x000e2800000e0000 */
[----:B------:R-:W-:Y:S08]  /*1fff0*/  MUFU.EX2 R104, R104 ;  /* 0x0000006800687308 */ /* 0x000ff00000000800 */
[----:B------:R-:W-:Y:S08]  /*20000*/  MUFU.EX2 R144, R144 ;  /* 0x0000009000907308 */ /* 0x000ff00000000800 */
[----:B------:R-:W-:Y:S01]  /*20010*/  MUFU.EX2 R101, R101 ;  /* 0x0000006500657308 */ /* 0x000fe20000000800 */
[----:B0-----:R-:W-:Y:S01]  /*20020*/  FMNMX.FTZ R3, R3, R93, !PT ;  /* 0x0000005d03037209 */ /* 0x001fe20007810000 */
[-CC-:B------:R-:W-:Y:S01]  /*20030*/  FFMA.FTZ R93, R125, R14.reuse, -R129.reuse ;  /* 0x0000000e7d5d7223 */ /* 0x180fe20000010881 */
[----:B------:R-:W-:-:S05]  /*20040*/  FFMA.FTZ R129, R130, R14, -R129 ;  /* 0x0000000e82817223 */ /* 0x000fca0000010881 */
[----:B------:R-:W-:Y:S01]  /*20050*/  MUFU.EX2 R146, R146 ;  /* 0x0000009200927308 */ /* 0x000fe20000000800 */
[----:B------:R-:W0:Y:S07]  /*20060*/  SHFL.BFLY PT, R94, R3, 0x1, 0x1f ;  /* 0x0c201f00035e7f89 */ /* 0x000e2e00000e0000 */
        /* <DEDUP_REMOVED lines=11> */
[----:B------:R-:W0:Y:S01]  /*20120*/  MUFU.EX2 R94, R108 ;  /* 0x0000006c005e7308 */ /* 0x000e220000000800 */
[-CC-:B------:R-:W-:Y:S01]  /*20130*/  FFMA.FTZ R8, R8, R14.reuse, -R105.reuse ;  /* 0x0000000e08087223 */ /* 0x180fe20000010869 */
[-CC-:B------:R-:W-:Y:S01]  /*20140*/  FFMA.FTZ R159, R20, R14.reuse, -R105.reuse ;  /* 0x0000000e149f7223 */ /* 0x180fe20000010869 */
[----:B------:R-:W-:Y:S01]  /*20150*/  FADD.FTZ R9, -R9, R10 ;  /* 0x0000000a09097221 */ /* 0x000fe20000010100 */
[-CC-:B------:R-:W-:Y:S01]  /*20160*/  FFMA.FTZ R21, R21, R14.reuse, -R105.reuse ;  /* 0x0000000e15157223 */ /* 0x180fe20000010869 */
[-CC-:B------:R-:W-:Y:S01]  /*20170*/  FFMA.FTZ R153, R90, R14.reuse, -R105.reuse ;  /* 0x0000000e5a997223 */ /* 0x180fe20000010869 */
[-CC-:B------:R-:W-:Y:S01]  /*20180*/  FFMA.FTZ R20, R91, R14.reuse, -R105.reuse ;  /* 0x0000000e5b147223 */ /* 0x180fe20000010869 */
        /* <DEDUP_REMOVED lines=13> */
[-C--:B------:R-:W-:Y:S01]  /*20260*/  FFMA.FTZ R143, R118, R14.reuse, -R105 ;  /* 0x0000000e768f7223 */ /* 0x080fe20000010869 */
[----:B------:R-:W-:Y:S01]  /*20270*/  FADD.FTZ R5, R127, R5 ;  /* 0x000000057f057221 */ /* 0x000fe20000010000 */
[-CC-:B------:R-:W-:Y:S01]  /*20280*/  FFMA.FTZ R90, R119, R14.reuse, -R105.reuse ;  /* 0x0000000e775a7223 */ /* 0x180fe20000010869 */
[-C--:B------:R-:W-:Y:S01]  /*20290*/  FFMA.FTZ R137, R123, R14.reuse, -R105 ;  /* 0x0000000e7b897223 */ /* 0x080fe20000010869 */
[----:B------:R0:W2:Y:S01]  /*202a0*/  MUFU.EX2 R108, R8 ;  /* 0x00000008006c7308 */ /* 0x0000a20000000800 */
[----:B------:R-:W-:Y:S01]  /*202b0*/  FADD.FTZ R5, R158, R5 ;  /* 0x000000059e057221 */ /* 0x000fe20000010000 */
[-CC-:B------:R-:W-:Y:S01]  /*202c0*/  FFMA.FTZ R10, R121, R14.reuse, -R105.reuse ;  /* 0x0000000e790a7223 */ /* 0x180fe20000010869 */
[-CC-:B------:R-:W-:Y:S01]  /*202d0*/  FFMA.FTZ R139, R131, R14.reuse, -R105.reuse ;  /* 0x0000000e838b7223 */ /* 0x180fe20000010869 */
[----:B------:R-:W-:Y:S01]  /*202e0*/  FFMA.FTZ R102, R126, R14, -R105 ;  /* 0x0000000e7e667223 */ /* 0x000fe20000010869 */
[----:B------:R-:W-:-:S03]  /*202f0*/  FADD.FTZ R5, R89, R5 ;  /* 0x0000000559057221 */ /* 0x000fc60000010000 */
[----:B------:R-:W3:Y:S01]  /*20300*/  MUFU.EX2 R159, R159 ;  /* 0x0000009f009f7308 */ /* 0x000ee20000000800 */
[----:B-1----:R-:W-:Y:S01]  /*20310*/  FFMA.FTZ R0, R9, R0, R157 ;  /* 0x0000000009007223 */ /* 0x002fe2000001009d */
[-C--:B0-----:R-:W-:Y:S01]  /*20320*/  FFMA.FTZ R8, R99, R14.reuse, -R105 ;  /* 0x0000000e63087223 */ /* 0x081fe20000010869 */
[----:B------:R-:W-:Y:S01]  /*20330*/  FADD.FTZ R5, R152, R5 ;  /* 0x0000000598057221 */ /* 0x000fe20000010000 */
[----:B------:R-:W-:-:S03]  /*20340*/  FFMA.FTZ R99, R103, R14, -R105 ;  /* 0x0000000e67637223 */ /* 0x000fc60000010869 */
[----:B------:R-:W-:Y:S01]  /*20350*/  FADD.FTZ R5, R88, R5 ;  /* 0x0000000558057221 */ /* 0x000fe20000010000 */
[----:B------:R-:W0:Y:S01]  /*20360*/  MUFU.EX2 R21, R21 ;  /* 0x0000001500157308 */ /* 0x000e220000000800 */
[----:B--2---:R-:W-:Y:S02]  /*20370*/  FADD.FTZ R0, R108, R0 ;  /* 0x000000006c007221 */ /* 0x004fe40000010000 */
[----:B------:R-:W-:-:S04]  /*20380*/  FADD.FTZ R5, R154, R5 ;  /* 0x000000059a057221 */ /* 0x000fc80000010000 */
[----:B------:R-:W-:Y:S01]  /*20390*/  FADD.FTZ R5, R13, R5 ;  /* 0x000000050d057221 */ /* 0x000fe20000010000 */
[----:B------:R-:W1:Y:S01]  /*203a0*/  MUFU.EX2 R153, R153 ;  /* 0x0000009900997308 */ /* 0x000e620000000800 */
[----:B---3--:R-:W-:Y:S02]  /*203b0*/  FADD.FTZ R0, R159, R0 ;  /* 0x000000009f007221 */ /* 0x008fe40000010000 */
        /* <DEDUP_REMOVED lines=8> */
[----:B------:R-:W-:-:S04]  /*20440*/  FADD.FTZ R5, R144, R5 ;  /* 0x0000000590057221 */ /* 0x000fc80000010000 */
        /* <DEDUP_REMOVED lines=54> */
.L_x_1823:
        /* <DEDUP_REMOVED lines=34> */
.L_x_1803:
[----:B------:R-:W-:Y:S05]  /*209d0*/  BSYNC B0 ;  /* 0x0000000000007941 */ /* 0x000fea0003800000 */
.L_x_1802:
        /* <DEDUP_REMOVED lines=67> */
.L_x_1825:
[----:B------:R-:W-:Y:S01]  /*20e10*/  IMAD R8, R23, 0x8, R2 ;  /* 0x0000000817087824 */ /* 0x000fe200078e0202 */
[----:B------:R-:W-:-:S04]  /*20e20*/  SHF.L.U32 R7, R164, 0x1f, RZ ;  /* 0x0000001fa4077819 */ /* 0x000fc800000006ff */
[----:B------:R0:W1:Y:S01]  /*20e30*/  SYNCS.PHASECHK.TRANS64.TRYWAIT P1, [R8+URZ+0x2a850], R7 ;  /* 0x02a85007080075a7 */ /* 0x000062000802017f */
[----:B------:R-:W-:Y:S05]  /*20e40*/  @!P0 BRA `(.L_x_1826) ;  /* 0x0000000000048947 */ /* 0x000fea0003800000 */
[----:B------:R-:W-:Y:S01]  /*20e50*/  BPT.TRAP 0x1 ;  /* 0x000000040000795c */ /* 0x000fe20000300000 */
.L_x_1826:
        /* <DEDUP_REMOVED lines=9> */
.L_x_1828:
[----:B------:R-:W-:Y:S05]  /*20ef0*/  BSYNC B0 ;  /* 0x0000000000007941 */ /* 0x000fea0003800000 */
.L_x_1827:
[----:B------:R-:W-:Y:S01]  /*20f00*/  IMAD.MOV.U32 R6, RZ, RZ, R2 ;  /* 0x000000ffff067224 */ /* 0x000fe200078e0002 */
[----:B------:R-:W-:Y:S01]  /*20f10*/  WARPGROUP.ARRIVE ;  /* 0x00000000000079c5 */ /* 0x000fe20000000000 */
[----:B01----:R-:W-:Y:S02]  /*20f20*/  IMAD.MOV.U32 R7, RZ, RZ, 0x40000040 ;  /* 0x40000040ff077424 */ /* 0x003fe400078e00ff */
[----:B------:R-:W-:Y:S01]  /*20f30*/  IMAD.MOV.U32 R20, RZ, RZ, -0x800000 ;  /* 0xff800000ff147424 */ /* 0x000fe200078e00ff */
[----:B------:R-:W-:Y:S01]  /*20f40*/  R2UR UR6, R6 ;  /* 0x00000000060672ca */ /* 0x000fe200000e0000 */
[----:B------:R-:W-:Y:S01]  /*20f50*/  VIADD R6, R2, 0x80 ;  /* 0x0000008002067836 */ /* 0x000fe20000000000 */
        /* <DEDUP_REMOVED lines=36> */
[----:B------:R-:W0:Y:S02]  /*211a0*/  SHFL.BFLY PT, R7, R0, 0x2, 0x1f ;  /* 0x0c401f0000077f89 */ /* 0x000e2400000e0000 */
[----:B0-----:R-:W-:Y:S01]  /*211b0*/  FADD.FTZ R9, R7, R0 ;  /* 0x0000000007097221 */ /* 0x001fe20000010000 */
[----:B------:R-:W-:Y:S01]  /*211c0*/  IMAD.MOV.U32 R0, RZ, RZ, -0x800000 ;  /* 0xff800000ff007424 */ /* 0x000fe200078e00ff */
[----:B------:R-:W0:Y:S04]  /*211d0*/  SHFL.BFLY PT, R7, R6, 0x1, 0x1f ;  /* 0x0c201f0006077f89 */ /* 0x000e2800000e0000 */
[----:B------:R-:W1:Y:S01]  /*211e0*/  SHFL.BFLY PT, R2, R9, 0x1, 0x1f ;  /* 0x0c201f0009027f89 */ /* 0x000e6200000e0000 */
[----:B0-----:R-:W-:Y:S01]  /*211f0*/  FADD.FTZ R12, R6, R7 ;  /* 0x00000007060c7221 */ /* 0x001fe20000010000 */
[----:B-1----:R-:W-:-:S04]  /*21200*/  FADD.FTZ R13, R9, R2 ;  /* 0x00000002090d7221 */ /* 0x002fc80000010000 */
[----:B------:R-:W-:Y:S01]  /*21210*/  FSETP.NE.FTZ.AND P1, PT, R12, RZ, PT ;  /* 0x000000ff0c00720b */ /* 0x000fe20003f35000 */
[----:B------:R-:W-:Y:S01]  /*21220*/  IMAD.MOV.U32 R2, RZ, RZ, RZ ;  /* 0x000000ffff027224 */ /* 0x000fe200078e00ff */
[----:B------:R-:W-:-:S11]  /*21230*/  FSETP.NE.FTZ.AND P2, PT, R13, RZ, PT ;  /* 0x000000ff0d00720b */ /* 0x000fd60003f55000 */
[----:B------:R-:W0:Y:S01]  /*21240*/  @P1 MUFU.LG2 R10, R12 ;  /* 0x0000000c000a1308 */ /* 0x000e220000000c00 */
[C---:B------:R-:W-:Y:S01]  /*21250*/  @P1 FMUL.FTZ R7, R14.reuse, 0.69314718246459960938 ;  /* 0x3f3172180e071820 */ /* 0x040fe20000410000 */
[----:B------:R-:W-:-:S06]  /*21260*/  @P2 FMUL.FTZ R9, R14, 0.69314718246459960938 ;  /* 0x3f3172180e092820 */ /* 0x000fcc0000410000 */
        /* <DEDUP_REMOVED lines=13> */
.L_x_1830:
[----:B------:R-:W-:Y:S02]  /*21340*/  VIADD R3, R8, 0x2a860 ;  /* 0x0002a86008037836 */ /* 0x000fe40000000000 */
[-C--:B------:R-:W-:Y:S01]  /*21350*/  FMUL.FTZ R88, R24, R5.reuse ;  /* 0x0000000518587220 */ /* 0x080fe20000410000 */
        /* <DEDUP_REMOVED lines=72> */
.L_x_1683:
[----:B------:R-:W2:Y:S08]  /*217e0*/  S2UR UR4, SR_CgaCtaId ;  /* 0x00000000000479c3 */ /* 0x000eb00000008800 */
[----:B------:R-:W-:Y:S01]  /*217f0*/  BAR.SYNC.DEFER_BLOCKING 0x5, 0x180 ;  /* 0x0146000000007b1d */ /* 0x000fe20000010000 */
[----:B------:R-:W-:-:S05]  /*21800*/  MOV R3, 0x400 ;  /* 0x0000040000037802 */ /* 0x000fca0000000f00 */
[----:B------:R-:W-:Y:S01]  /*21810*/  BSSY B0, `(.L_x_1831) ;  /* 0x00002da000007945 */ /* 0x000fe20003800000 */
[----:B--2---:R-:W-:-:S05]  /*21820*/  IMAD.U32 R172, RZ, RZ, UR4 ;  /* 0x00000004ffac7e24 */ /* 0x004fca000f8e00ff */
[----:B------:R-:W-:-:S05]  /*21830*/  LEA R2, R172, R3, 0x18 ;  /* 0x00000003ac027211 */ /* 0x000fca00078ec0ff */
[----:B-1--4-:R1:W2:Y:S01]  /*21840*/  LDS.128 R28, [R2+0x2a8d0] ;  /* 0x02a8d000021c7984 */ /* 0x0122a20000000c00 */
[----:B------:R-:W-:Y:S06]  /*21850*/  BAR.ARV 0x4, 0x180 ;  /* 0x0106000000007b1d */ /* 0x000fec0000002000 */
[----:B------:R-:W-:Y:S05]  /*21860*/  @P0 BRA `(.L_x_1832) ;  /* 0x0000002000680947 */ /* 0x000fea0003800000 */
[----:B------:R-:W3:Y:S01]  /*21870*/  LDL R4, [R1+0x54] ;  /* 0x0000540001047983 */ /* 0x000ee20000100800 */
[----:B------:R-:W-:Y:S01]  /*21880*/  F2FP.BF16.F32.PACK_AB R34, R69, R68 ;  /* 0x000000444522723e */ /* 0x000fe200000010ff */
[----:B------:R-:W-:Y:S01]  /*21890*/  ULDC.64 UR4, c[0x0][0xc00] ;  /* 0x0003000000047ab9 */ /* 0x000fe20000000a00 */
[----:B------:R-:W-:Y:S01]  /*218a0*/  ULDC.64 UR6, c[0x0][0xc08] ;  /* 0x0003020000067ab9 */ /* 0x000fe20000000a00 */
[----:B------:R-:W4:Y:S01]  /*218b0*/  S2R R3, SR_SWINHI ;  /* 0x0000000000037919 */ /* 0x000f220000002f00 */
[----:B------:R-:W-:Y:S02]  /*218c0*/  MOV R72, R2 ;  /* 0x0000000200487202 */ /* 0x000fe40000000f00 */
[----:B----4-:R-:W-:Y:S01]  /*218d0*/  MOV R73, R3 ;  /* 0x0000000300497202 */ /* 0x010fe20000000f00 */
[----:B------:R-:W-:Y:S02]  /*218e0*/  BAR.SYNC.DEFER_BLOCKING 0x1, 0x100 ;  /* 0x0044000000007b1d */ /* 0x000fe40000010000 */
[----:B---3--:R-:W-:-:S03]  /*218f0*/  IMAD.WIDE R4, R4, 0x2, R72 ;  /* 0x0000000204047825 */ /* 0x008fc600078e0248 */
        /* <DEDUP_REMOVED lines=17> */
[----:B0-----:R-:W-:Y:S01]  /*21a10*/  IMAD.X R33, RZ, RZ, R5, P0 ;  /* 0x000000ffff217224 */ /* 0x001fe200000e0605 */
[----:B------:R-:W-:-:S02]  /*21a20*/  LOP3.LUT R12, R21, 0x380, RZ, 0xc0, !PT ;  /* 0x00000380150c7812 */ /* 0x000fc400078ec0ff */
[----:B------:R-:W-:Y:S02]  /*21a30*/  LOP3.LUT R7, R10, 0x380, RZ, 0xc0, !PT ;  /* 0x000003800a077812 */ /* 0x000fe400078ec0ff */
[----:B------:R-:W-:Y:S02]  /*21a40*/  SHF.R.U64 R3, R3, 0x3, RZ ;  /* 0x0000000303037819 */ /* 0x000fe400000012ff */
[----:B------:R-:W-:Y:S02]  /*21a50*/  SHF.R.U64 R12, R12, 0x3, RZ ;  /* 0x000000030c0c7819 */ /* 0x000fe400000012ff */
[----:B------:R-:W-:Y:S02]  /*21a60*/  SHF.R.U64 R7, R7, 0x3, RZ ;  /* 0x0000000307077819 */ /* 0x000fe400000012ff */
[----:B------:R-:W-:Y:S02]  /*21a70*/  LOP3.LUT R14, R35, 0x380, RZ, 0xc0, !PT ;  /* 0x00000380230e7812 */ /* 0x000fe400078ec0ff */
[----:B------:R-:W-:-:S02]  /*21a80*/  LOP3.LUT R8, R3, R6, RZ, 0x3c, !PT ;  /* 0x0000000603087212 */ /* 0x000fc400078e3cff */
[----:B------:R-:W-:Y:S02]  /*21a90*/  LOP3.LUT R3, R24, 0x380, RZ, 0xc0, !PT ;  /* 0x0000038018037812 */ /* 0x000fe400078ec0ff */
[----:B------:R-:W-:Y:S02]  /*21aa0*/  LOP3.LUT R26, R103, 0x380, RZ, 0xc0, !PT ;  /* 0x00000380671a7812 */ /* 0x000fe400078ec0ff */
[----:B------:R-:W-:Y:S02]  /*21ab0*/  LOP3.LUT R12, R12, R21, RZ, 0x3c, !PT ;  /* 0x000000150c0c7212 */ /* 0x000fe400078e3cff */
[----:B--2---:R-:W-:Y:S02]  /*21ac0*/  LOP3.LUT R28, R105, 0x380, RZ, 0xc0, !PT ;  /* 0x00000380691c7812 */ /* 0x004fe400078ec0ff */
[----:B------:R-:W-:Y:S02]  /*21ad0*/  LOP3.LUT R10, R7, R10, RZ, 0x3c, !PT ;  /* 0x0000000a070a7212 */ /* 0x000fe400078e3cff */
[----:B------:R-:W-:-:S02]  /*21ae0*/  MOV R21, R4 ;  /* 0x0000000400157202 */ /* 0x000fc40000000f00 */
[----:B------:R-:W-:Y:S02]  /*21af0*/  SHF.R.U64 R14, R14, 0x3, RZ ;  /* 0x000000030e0e7819 */ /* 0x000fe400000012ff */
[----:B------:R-:W-:Y:S02]  /*21b00*/  F2FP.BF16.F32.PACK_AB R4, R89, R88 ;  /* 0x000000585904723e */ /* 0x000fe400000010ff */
[----:B------:R-:W-:Y:S02]  /*21b10*/  F2FP.BF16.F32.PACK_AB R5, R97, R96 ;  /* 0x000000606105723e */ /* 0x000fe400000010ff */
[----:B------:R-:W-:Y:S02]  /*21b20*/  F2FP.BF16.F32.PACK_AB R6, R91, R90 ;  /* 0x0000005a5b06723e */ /* 0x000fe400000010ff */
[----:B------:R-:W-:Y:S02]  /*21b30*/  F2FP.BF16.F32.PACK_AB R7, R99, R98 ;  /* 0x000000626307723e */ /* 0x000fe400000010ff */
[----:B------:R-:W-:-:S02]  /*21b40*/  SHF.R.U64 R3, R3, 0x3, RZ ;  /* 0x0000000303037819 */ /* 0x000fc400000012ff */
[----:B------:R-:W-:Y:S01]  /*21b50*/  SHF.R.U64 R26, R26, 0x3, RZ ;  /* 0x000000031a1a7819 */ /* 0x000fe200000012ff */
[----:B------:R0:W-:Y:S01]  /*21b60*/  STSM.16.M88.4 [R21], R4 ;  /* 0x0000000415007844 */ /* 0x0001e20000000200 */
[----:B------:R-:W-:Y:S02]  /*21b70*/  SHF.R.U64 R28, R28, 0x3, RZ ;  /* 0x000000031c1c7819 */ /* 0x000fe400000012ff */
[----:B------:R-:W-:Y:S02]  /*21b80*/  LOP3.LUT R14, R14, R35, RZ, 0x3c, !PT ;  /* 0x000000230e0e7212 */ /* 0x000fe400078e3cff */
[----:B------:R-:W-:Y:S02]  /*21b90*/  LOP3.LUT R24, R3, R24, RZ, 0x3c, !PT ;  /* 0x0000001803187212 */ /* 0x000fe400078e3cff */
[----:B------:R-:W-:Y:S02]  /*21ba0*/  LOP3.LUT R26, R26, R103, RZ, 0x3c, !PT ;  /* 0x000000671a1a7212 */ /* 0x000fe400078e3cff */
[----:B------:R-:W-:Y:S01]  /*21bb0*/  LOP3.LUT R32, R28, R105, RZ, 0x3c, !PT ;  /* 0x000000691c207212 */ /* 0x000fe200078e3cff */
[----:B------:R-:W2:Y:S01]  /*21bc0*/  LDC.64 R102, c[0x0][0xc00] ;  /* 0x00030000ff667b82 */ /* 0x000ea20000000a00 */
[----:B------:R-:W-:-:S02]  /*21bd0*/  MOV R107, R8 ;  /* 0x00000008006b7202 */ /* 0x000fc40000000f00 */
[----:B------:R-:W-:Y:S02]  /*21be0*/  MOV R106, R10 ;  /* 0x0000000a006a7202 */ /* 0x000fe40000000f00 */
[----:B------:R-:W-:Y:S02]  /*21bf0*/  F2FP.BF16.F32.PACK_AB R8, R41, R40 ;  /* 0x000000282908723e */ /* 0x000fe400000010ff */
[----:B0-----:R-:W-:Y:S02]  /*21c00*/  F2FP.BF16.F32.PACK_AB R4, R93, R92 ;  /* 0x0000005c5d04723e */ /* 0x001fe400000010ff */
[----:B------:R-:W-:Y:S02]  /*21c10*/  F2FP.BF16.F32.PACK_AB R5, R101, R100 ;  /* 0x000000646505723e */ /* 0x000fe400000010ff */
[----:B------:R-:W-:Y:S02]  /*21c20*/  F2FP.BF16.F32.PACK_AB R6, R37, R36 ;  /* 0x000000242506723e */ /* 0x000fe400000010ff */
[----:B------:R-:W-:-:S02]  /*21c30*/  F2FP.BF16.F32.PACK_AB R7, R39, R38 ;  /* 0x000000262707723e */ /* 0x000fc400000010ff */
[----:B------:R-:W-:Y:S02]  /*21c40*/  F2FP.BF16.F32.PACK_AB R9, R43, R42 ;  /* 0x0000002a2b09723e */ /* 0x000fe400000010ff */
[----:B------:R-:W-:Y:S01]  /*21c50*/  F2FP.BF16.F32.PACK_AB R10, R45, R44 ;  /* 0x0000002c2d0a723e */ /* 0x000fe200000010ff */
[----:B------:R0:W-:Y:S01]  /*21c60*/  STSM.16.M88.4 [R107], R4 ;  /* 0x000000046b007844 */ /* 0x0001e20000000200 */
[----:B------:R-:W-:Y:S02]  /*21c70*/  F2FP.BF16.F32.PACK_AB R11, R47, R46 ;  /* 0x0000002e2f0b723e */ /* 0x000fe400000010ff */
[----:B------:R-:W-:Y:S02]  /*21c80*/  MOV R105, R12 ;  /* 0x0000000c00697202 */ /* 0x000fe40000000f00 */
[----:B------:R-:W-:Y:S01]  /*21c90*/  MOV R3, R14 ;  /* 0x0000000e00037202 */ /* 0x000fe20000000f00 */
[----:B------:R-:W-:Y:S01]  /*21ca0*/  STSM.16.M88.4 [R106], R8 ;  /* 0x000000086a007844 */ /* 0x000fe20000000200 */
[----:B------:R-:W-:-:S02]  /*21cb0*/  MOV R104, R24 ;  /* 0x0000001800687202 */ /* 0x000fc40000000f00 */
[----:B------:R-:W-:Y:S02]  /*21cc0*/  MOV R28, R26 ;  /* 0x0000001a001c7202 */ /* 0x000fe40000000f00 */
[----:B------:R-:W-:Y:S02]  /*21cd0*/  F2FP.BF16.F32.PACK_AB R12, R49, R48 ;  /* 0x00000030310c723e */ /* 0x000fe400000010ff */
[----:B------:R-:W-:Y:S02]  /*21ce0*/  F2FP.BF16.F32.PACK_AB R13, R51, R50 ;  /* 0x00000032330d723e */ /* 0x000fe400000010ff */
[----:B------:R-:W-:Y:S02]  /*21cf0*/  F2FP.BF16.F32.PACK_AB R14, R53, R52 ;  /* 0x00000034350e723e */ /* 0x000fe400000010ff */
[----:B------:R-:W-:Y:S02]  /*21d00*/  F2FP.BF16.F32.PACK_AB R15, R55, R54 ;  /* 0x00000036370f723e */ /* 0x000fe400000010ff */
[----:B------:R-:W-:-:S02]  /*21d10*/  F2FP.BF16.F32.PACK_AB R24, R57, R56 ;  /* 0x000000383918723e */ /* 0x000fc400000010ff */
[----:B------:R-:W-:Y:S01]  /*21d20*/  F2FP.BF16.F32.PACK_AB R25, R59, R58 ;  /* 0x0000003a3b19723e */ /* 0x000fe200000010ff */
[----:B------:R2:W-:Y:S01]  /*21d30*/  STSM.16.M88.4 [R105], R12 ;  /* 0x0000000c69007844 */ /* 0x0005e20000000200 */
[----:B------:R-:W-:Y:S02]  /*21d40*/  F2FP.BF16.F32.PACK_AB R26, R61, R60 ;  /* 0x0000003c3d1a723e */ /* 0x000fe400000010ff */
[----:B------:R-:W-:Y:S02]  /*21d50*/  F2FP.BF16.F32.PACK_AB R27, R63, R62 ;  /* 0x0000003e3f1b723e */ /* 0x000fe400000010ff */
[----:B------:R-:W-:Y:S02]  /*21d60*/  MOV R21, R32 ;  /* 0x0000002000157202 */ /* 0x000fe40000000f00 */
[----:B------:R-:W-:Y:S01]  /*21d70*/  F2FP.BF16.F32.PACK_AB R32, R65, R64 ;  /* 0x000000404120723e */ /* 0x000fe200000010ff */
[----:B------:R3:W-:Y:S01]  /*21d80*/  STSM.16.M88.4 [R3], R24 ;  /* 0x0000001803007844 */ /* 0x0007e20000000200 */
[----:B------:R-:W-:-:S02]  /*21d90*/  F2FP.BF16.F32.PACK_AB R33, R67, R66 ;  /* 0x000000424321723e */ /* 0x000fc400000010ff */
[----:B------:R-:W-:Y:S02]  /*21da0*/  F2FP.BF16.F32.PACK_AB R35, R71, R70 ;  /* 0x000000464723723e */ /* 0x000fe400000010ff */
[----:B0-----:R-:W-:Y:S02]  /*21db0*/  F2FP.BF16.F32.PACK_AB R4, R95, R94 ;  /* 0x0000005e5f04723e */ /* 0x001fe400000010ff */
[----:B------:R-:W-:Y:S01]  /*21dc0*/  F2FP.BF16.F32.PACK_AB R5, R75, R74 ;  /* 0x0000004a4b05723e */ /* 0x000fe200000010ff */
[----:B------:R-:W-:Y:S01]  /*21dd0*/  STSM.16.M88.4 [R104], R32 ;  /* 0x0000002068007844 */ /* 0x000fe20000000200 */
[----:B------:R-:W-:Y:S01]  /*21de0*/  F2FP.BF16.F32.PACK_AB R6, R77, R76 ;  /* 0x0000004c4d06723e */ /* 0x000fe200000010ff */
[----:B--2---:R-:W-:Y:S01]  /*21df0*/  IMAD.WIDE R12, R207, 0x4, R102 ;  /* 0x00000004cf0c7825 */ /* 0x004fe200078e0266 */
[----:B------:R-:W-:Y:S01]  /*21e00*/  F2FP.BF16.F32.PACK_AB R7, R79, R78 ;  /* 0x0000004e4f07723e */ /* 0x000fe200000010ff */
[----:B------:R-:W0:Y:S01]  /*21e10*/  LDC.64 R14, c[0x0][0xba8] ;  /* 0x0002ea00ff0e7b82 */ /* 0x000e220000000a00 */
[----:B------:R-:W-:-:S02]  /*21e20*/  F2FP.BF16.F32.PACK_AB R8, R81, R80 ;  /* 0x000000505108723e */ /* 0x000fc400000010ff */
[----:B------:R-:W-:Y:S01]  /*21e30*/  F2FP.BF16.F32.PACK_AB R9, R83, R82 ;  /* 0x000000525309723e */ /* 0x000fe200000010ff */
[----:B------:R-:W-:Y:S01]  /*21e40*/  STSM.16.M88.4 [R28], R4 ;  /* 0x000000041c007844 */ /* 0x000fe20000000200 */
[----:B------:R-:W-:Y:S01]  /*21e50*/  F2FP.BF16.F32.PACK_AB R10, R85, R84 ;  /* 0x00000054550a723e */ /* 0x000fe200000010ff */
[----:B---3--:R-:W-:Y:S01]  /*21e60*/  IMAD.MOV.U32 R3, RZ, RZ, RZ ;  /* 0x000000ffff037224 */ /* 0x008fe200078e00ff */
[----:B------:R-:W-:Y:S02]  /*21e70*/  F2FP.BF16.F32.PACK_AB R11, R87, R86 ;  /* 0x00000056570b723e */ /* 0x000fe400000010ff */
[----:B------:R-:W-:-:S03]  /*21e80*/  ISETP.NE.U32.AND P0, PT, RZ, UR4, PT ;  /* 0x00000004ff007c0c */ /* 0x000fc6000bf05070 */
[----:B------:R2:W-:Y:S01]  /*21e90*/  STSM.16.M88.4 [R21], R8 ;  /* 0x0000000815007844 */ /* 0x0005e20000000200 */
[----:B------:R-:W-:Y:S01]  /*21ea0*/  BAR.SYNC.DEFER_BLOCKING 0x1, 0x100 ;  /* 0x0044000000007b1d */ /* 0x000fe20000010000 */
[----:B------:R-:W-:Y:S02]  /*21eb0*/  ISETP.NE.AND.EX P0, PT, RZ, UR5, PT, P0 ;  /* 0x00000005ff007c0c */ /* 0x000fe4000bf05300 */
[----:B------:R-:W-:Y:S02]  /*21ec0*/  ISETP.NE.U32.AND P1, PT, RZ, UR6, PT ;  /* 0x00000006ff007c0c */ /* 0x000fe4000bf25070 */
[----:B------:R-:W-:Y:S01]  /*21ed0*/  ISETP.NE.AND P2, PT, R206, RZ, PT ;  /* 0x000000ffce00720c */ /* 0x000fe20003f45270 */
[----:B------:R-:W-:Y:S02]  /*21ee0*/  IMAD.MOV.U32 R26, RZ, RZ, 0x9b8 ;  /* 0x000009b8ff1a7424 */ /* 0x000fe400078e00ff */
[----:B--2---:R-:W2:Y:S06]  /*21ef0*/  LDC R21, c[0x0][0xbe8] ;  /* 0x0002fa00ff157b82 */ /* 0x004eac0000000800 */
[----:B------:R-:W3:Y:S01]  /*21f00*/  @P0 LDG.E R3, desc[UR60][R12.64] ;  /* 0x0000003c0c030981 */ /* 0x000ee2000c1e1900 */
[----:B------:R-:W-:Y:S01]  /*21f10*/  ULDC UR6, c[0x0][0xa88] ;  /* 0x0002a20000067ab9 */ /* 0x000fe20000000800 */
[----:B------:R-:W-:Y:S01]  /*21f20*/  ISETP.NE.AND.EX P1, PT, RZ, UR7, PT, P1 ;  /* 0x00000007ff007c0c */ /* 0x000fe2000bf25310 */
[----:B------:R-:W-:Y:S01]  /*21f30*/  IMAD.U32 R102, RZ, RZ, UR6 ;  /* 0x00000006ff667e24 */ /* 0x000fe2000f8e00ff */
[----:B------:R-:W-:-:S02]  /*21f40*/  ULDC UR6, c[0x0][0xad4] ;  /* 0x0002b50000067ab9 */ /* 0x000fc40000000800 */
[----:B------:R-:W-:-:S04]  /*21f50*/  SEL R206, R206, UR6, P2 ;  /* 0x00000006cece7c07 */ /* 0x000fc80009000000 */
[----:B------:R-:W-:-:S04]  /*21f60*/  ISETP.GT.AND P3, PT, R206, 0x1, PT ;  /* 0x00000001ce00780c */ /* 0x000fc80003f64270 */
[----:B------:R-:W-:Y:S01]  /*21f70*/  SEL R26, R26, 0x978, P3 ;  /* 0x000009781a1a7807 */ /* 0x000fe20001800000 */
[----:B------:R-:W4:Y:S08]  /*21f80*/  @P1 LDC.64 R4, c[0x0][0xc08] ;  /* 0x00030200ff041b82 */ /* 0x000f300000000a00 */
[----:B------:R-:W1:Y:S08]  /*21f90*/  LDC.64 R6, c[0x0][R26+0x220] ;  /* 0x000088001a067b82 */ /* 0x000e700000000a00 */
[----:B------:R-:W0:Y:S01]  /*21fa0*/  LDC.64 R8, c[0x0][R26+0x218] ;  /* 0x000086001a087b82 */ /* 0x000e220000000a00 */
[----:B--2---:R-:W-:-:S07]  /*21fb0*/  ISETP.NE.AND P4, PT, R21, 0x1, PT ;  /* 0x000000011500780c */ /* 0x004fce0003f85270 */
[----:B------:R-:W2:Y:S01]  /*21fc0*/  LDC.64 R10, c[0x0][R26+0x228] ;  /* 0x00008a001a0a7b82 */ /* 0x000ea20000000a00 */
[----:B----4-:R-:W-:-:S05]  /*21fd0*/  @P1 IMAD.WIDE R4, R207, 0x4, R4 ;  /* 0x00000004cf041825 */ /* 0x010fca00078e0204 */
[----:B------:R4:W5:Y:S01]  /*21fe0*/  @P1 LDG.E R102, desc[UR60][R4.64] ;  /* 0x0000003c04661981 */ /* 0x000962000c1e1900 */
[----:B------:R-:W-:Y:S01]  /*21ff0*/  ISETP.NE.U32.AND P2, PT, RZ, UR4, PT ;  /* 0x00000004ff007c0c */ /* 0x000fe2000bf45070 */
[----:B------:R-:W3:Y:S01]  /*22000*/  @P4 LDC R35, c[0x0][0xbec] ;  /* 0x0002fb00ff234b82 */ /* 0x000ee20000000800 */
[----:B------:R-:W-:Y:S02]  /*22010*/  SHF.R.S32.HI R24, RZ, 0x1f, R207 ;  /* 0x0000001fff187819 */ /* 0x000fe400000114cf */
[----:B------:R-:W-:-:S04]  /*22020*/  ISETP.NE.AND.EX P2, PT, RZ, UR5, PT, P2 ;  /* 0x00000005ff007c0c */ /* 0x000fc8000bf45320 */
[----:B------:R-:W-:Y:S01]  /*22030*/  SEL R28, R207, RZ, !P2 ;  /* 0x000000ffcf1c7207 */ /* 0x000fe20005000000 */
[----:B----4-:R-:W4:Y:S01]  /*22040*/  LDC.64 R4, c[0x0][R26+0x210] ;  /* 0x000084001a047b82 */ /* 0x010f220000000a00 */
[----:B------:R-:W-:Y:S01]  /*22050*/  SEL R25, R24, RZ, !P2 ;  /* 0x000000ff18197207 */ /* 0x000fe20005000000 */
[----:B------:R-:W-:-:S06]  /*22060*/  IMAD.IADD R24, R202, 0x1, R188 ;  /* 0x00000001ca187824 */ /* 0x000fcc00078e02bc */
[----:B------:R-:W4:Y:S01]  /*22070*/  @P4 LDC R105, c[0x0][0xbf0] ;  /* 0x0002fc00ff694b82 */ /* 0x000f220000000800 */
[----:B-1----:R-:W-:-:S07]  /*22080*/  IMAD R7, R7, R28, RZ ;  /* 0x0000001c07077224 */ /* 0x002fce00078e02ff */
[----:B0-----:R-:W0:Y:S01]  /*22090*/  @!P3 LDC R14, c[0x0][0xb50] ;  /* 0x0002d400ff0ebb82 */ /* 0x001e220000000800 */
[----:B------:R-:W-:Y:S01]  /*220a0*/  IMAD R33, R6, R25, R7 ;  /* 0x0000001906217224 */ /* 0x000fe200078e0207 */
[----:B------:R-:W-:Y:S01]  /*220b0*/  SEL R25, R210, RZ, P3 ;  /* 0x000000ffd2197207 */ /* 0x000fe20001800000 */
[----:B------:R-:W-:-:S05]  /*220c0*/  IMAD.WIDE.U32 R6, R6, R28, RZ ;  /* 0x0000001c06067225 */ /* 0x000fca00078e00ff */
[----:B------:R-:W1:Y:S01]  /*220d0*/  @!P3 LDC R15, c[0x0][0xb54] ;  /* 0x0002d500ff0fbb82 */ /* 0x000e620000000800 */
[-C--:B------:R-:W-:Y:S02]  /*220e0*/  IMAD R27, R9, R169.reuse, RZ ;  /* 0x000000a9091b7224 */ /* 0x080fe400078e02ff */
[----:B------:R-:W-:-:S04]  /*220f0*/  IMAD.WIDE.U32 R8, R8, R169, RZ ;  /* 0x000000a908087225 */ /* 0x000fc800078e00ff */
[----:B------:R-:W-:Y:S02]  /*22100*/  IMAD.IADD R32, R9, 0x1, R27 ;  /* 0x0000000109207824 */ /* 0x000fe400078e021b */
[----:B------:R-:W-:Y:S02]  /*22110*/  IMAD.IADD R9, R7, 0x1, R33 ;  /* 0x0000000107097824 */ /* 0x000fe400078e0221 */
[----:B------:R-:W-:Y:S02]  /*22120*/  IMAD.MOV.U32 R7, RZ, RZ, R24 ;  /* 0x000000ffff077224 */ /* 0x000fe400078e0018 */
[-C--:B--2---:R-:W-:Y:S02]  /*22130*/  IMAD R27, R11, R25.reuse, RZ ;  /* 0x000000190b1b7224 */ /* 0x084fe400078e02ff */
[----:B------:R-:W-:-:S04]  /*22140*/  IMAD.WIDE.U32 R10, R10, R25, RZ ;  /* 0x000000190a0a7225 */ /* 0x000fc800078e00ff */
[----:B------:R-:W-:Y:S01]  /*22150*/  IMAD.IADD R27, R11, 0x1, R27 ;  /* 0x000000010b1b7824 */ /* 0x000fe200078e021b */
[--C-:B---3--:R-:W-:Y:S01]  /*22160*/  IADD3 R8, P2, P5, R6, R8, R3.reuse ;  /* 0x0000000806087210 */ /* 0x108fe20007d5e003 */
[----:B------:R-:W-:Y:S01]  /*22170*/  @P4 IMAD.HI.U32 R6, R24, R35, RZ ;  /* 0x0000002318064227 */ /* 0x000fe200078e00ff */
[----:B------:R-:W-:-:S04]  /*22180*/  SHF.R.S32.HI R103, RZ, 0x1f, R3 ;  /* 0x0000001fff677819 */ /* 0x000fc80000011403 */
[----:B----4-:R-:W-:Y:S02]  /*22190*/  @P4 SHF.R.U32.HI R7, RZ, R105, R6 ;  /* 0x00000069ff074219 */ /* 0x010fe40000011606 */
[----:B------:R-:W-:Y:S02]  /*221a0*/  IADD3.X R9, R9, R32, R103, P2, P5 ;  /* 0x0000002009097210 */ /* 0x000fe400017ea467 */
[----:B------:R-:W-:Y:S01]  /*221b0*/  IADD3 R10, P2, P5, R7, R8, R10 ;  /* 0x00000008070a7210 */ /* 0x000fe20007d5e00a */
[--C-:B------:R-:W-:Y:S01]  /*221c0*/  IMAD.MOV R25, RZ, RZ, -R7.reuse ;  /* 0x000000ffff197224 */ /* 0x100fe200078e0a07 */
[----:B------:R-:W-:-:S03]  /*221d0*/  SHF.R.S32.HI R6, RZ, 0x1f, R7 ;  /* 0x0000001fff067819 */ /* 0x000fc60000011407 */
[----:B------:R-:W-:Y:S01]  /*221e0*/  IMAD R7, R21, R25, R24 ;  /* 0x0000001915077224 */ /* 0x000fe200078e0218 */
[----:B------:R-:W-:-:S03]  /*221f0*/  IADD3.X R11, R6, R9, R27, P2, P5 ;  /* 0x00000009060b7210 */ /* 0x000fc600017ea41b */
        /* <DEDUP_REMOVED lines=12> */
.L_x_1833:
[----:B------:R-:W2:Y:S01]  /*222c0*/  LDL R8, [R1+0x50] ;  /* 0x0000500001087983 */ /* 0x000ea20000100800 */
[----:B-----5:R-:W-:Y:S01]  /*222d0*/  IMAD R102, R102, R21, RZ ;  /* 0x0000001566667224 */ /* 0x020fe200078e02ff */
[----:B------:R-:W-:Y:S02]  /*222e0*/  LOP3.LUT P0, RZ, R228, 0x3, RZ, 0xc0, !PT ;  /* 0x00000003e4ff7812 */ /* 0x000fe4000780c0ff */
[----:B------:R-:W-:Y:S04]  /*222f0*/  SHFL.IDX PT, R4, R14, RZ, 0x1c1f ;  /* 0x001c1fff0e047589 */ /* 0x000fe800000e0000 */
[----:B------:R-:W0:Y:S04]  /*22300*/  SHFL.IDX PT, R5, R15, RZ, 0x1c1f ;  /* 0x001c1fff0f057589 */ /* 0x000e2800000e0000 */
[----:B------:R-:W-:Y:S04]  /*22310*/  SHFL.IDX PT, R6, R14, 0x1, 0x1c1f ;  /* 0x003c1f000e067f89 */ /* 0x000fe800000e0000 */
[----:B------:R-:W1:Y:S01]  /*22320*/  SHFL.IDX PT, R7, R15, 0x1, 0x1c1f ;  /* 0x003c1f000f077f89 */ /* 0x000e6200000e0000 */
[----:B--2---:R-:W-:-:S04]  /*22330*/  IMAD.IADD R9, R8, 0x1, R188 ;  /* 0x0000000108097824 */ /* 0x004fc800078e02bc */
[C---:B------:R-:W-:Y:S01]  /*22340*/  VIADD R12, R9.reuse, 0x8 ;  /* 0x00000008090c7836 */ /* 0x040fe20000000000 */
[----:B------:R-:W-:-:S04]  /*22350*/  ISETP.GE.OR P1, PT, R9, R102, P0 ;  /* 0x000000660900720c */ /* 0x000fc80000726670 */
[----:B------:R-:W-:-:S09]  /*22360*/  ISETP.GE.OR P0, PT, R12, R102, P0 ;  /* 0x000000660c00720c */ /* 0x000fd20000706670 */
[----:B0-----:R0:W-:Y:S04]  /*22370*/  @!P1 ST.E desc[UR60][R4.64], R0 ;  /* 0x0000000004009985 */ /* 0x0011e8000c10193c */
[----:B-1----:R0:W-:Y:S01]  /*22380*/  @!P0 ST.E desc[UR60][R6.64], R20 ;  /* 0x0000001406008985 */ /* 0x0021e2000c10193c */
[----:B------:R-:W-:Y:S05]  /*22390*/  @P3 BRA `(.L_x_1834) ;  /* 0x0000000800843947 */ /* 0x000fea0003800000 */
[----:B0-----:R-:W-:Y:S01]  /*223a0*/  IMAD R5, R225, 0x40, R203 ;  /* 0x00000040e1057824 */ /* 0x001fe200078e02cb */
[----:B------:R-:W0:Y:S01]  /*223b0*/  @P4 LDC R53, c[0x0][0xbec] ;  /* 0x0002fb00ff354b82 */ /* 0x000e220000000800 */
[----:B------:R-:W-:Y:S02]  /*223c0*/  ULDC.64 UR4, c[0x0][0xaa0] ;  /* 0x0002a80000047ab9 */ /* 0x000fe40000000a00 */
[----:B------:R-:W-:-:S03]  /*223d0*/  IMAD.WIDE R72, R5, 0x2, R72 ;  /* 0x0000000205487825 */ /* 0x000fc600078e0248 */
[C---:B------:R-:W-:Y:S02]  /*223e0*/  IADD3 R9, P6, R72.reuse, 0x1000, RZ ;  /* 0x0000100048097810 */ /* 0x040fe40007fde0ff */
[----:B------:R-:W1:Y:S01]  /*223f0*/  @P4 LDC R55, c[0x0][0xbf0] ;  /* 0x0002fc00ff374b82 */ /* 0x000e620000000800 */
[----:B------:R-:W-:Y:S01]  /*22400*/  IMAD.WIDE.U32 R48, R3, UR4, RZ ;  /* 0x0000000403307c25 */ /* 0x000fe2000f8e00ff */
[C---:B------:R-:W-:Y:S02]  /*22410*/  IADD3 R13, P5, R72.reuse, 0x2000, RZ ;  /* 0x00002000480d7810 */ /* 0x040fe40007fbe0ff */
[----:B------:R-:W-:Y:S02]  /*22420*/  LOP3.LUT R8, R9, 0x380, RZ, 0xc0, !PT ;  /* 0x0000038009087812 */ /* 0x000fe400078ec0ff */
[----:B------:R-:W-:Y:S02]  /*22430*/  IADD3 R25, P3, R72, 0x3000, RZ ;  /* 0x0000300048197810 */ /* 0x000fe40007f7e0ff */
[----:B------:R-:W-:-:S02]  /*22440*/  SHF.R.U64 R8, R8, 0x3, RZ ;  /* 0x0000000308087819 */ /* 0x000fc400000012ff */
[----:B------:R-:W-:Y:S02]  /*22450*/  IADD3 R33, P2, R72, 0x4000, RZ ;  /* 0x0000400048217810 */ /* 0x000fe40007f5e0ff */
[----:B------:R-:W-:Y:S01]  /*22460*/  LOP3.LUT R8, R8, R9, RZ, 0x3c, !PT ;  /* 0x0000000908087212 */ /* 0x000fe200078e3cff */
[--C-:B------:R-:W-:Y:S01]  /*22470*/  IMAD.X R9, RZ, RZ, R73.reuse, P6 ;  /* 0x000000ffff097224 */ /* 0x100fe200030e0649 */
[C---:B------:R-:W-:Y:S02]  /*22480*/  IADD3 R5, P6, R72.reuse, 0x7000, RZ ;  /* 0x0000700048057810 */ /* 0x040fe40007fde0ff */
[C---:B------:R-:W-:Y:S02]  /*22490*/  IADD3 R37, P1, R72.reuse, 0x5000, RZ ;  /* 0x0000500048257810 */ /* 0x040fe40007f3e0ff */
[----:B------:R-:W-:Y:S01]  /*224a0*/  LOP3.LUT R0, R5, 0x380, RZ, 0xc0, !PT ;  /* 0x0000038005007812 */ /* 0x000fe200078ec0ff */
[----:B------:R-:W-:Y:S01]  /*224b0*/  IMAD.X R45, RZ, RZ, R73, P6 ;  /* 0x000000ffff2d7224 */ /* 0x000fe200030e0649 */
[----:B------:R-:W-:Y:S01]  /*224c0*/  IADD3 R41, P0, R72, 0x6000, RZ ;  /* 0x0000600048297810 */ /* 0x000fe20007f1e0ff */
[----:B------:R-:W5:Y:S01]  /*224d0*/  LD.E.128 R8, desc[UR60][R8.64] ;  /* 0x0000003c08087980 */ /* 0x000f62000c101d00 */
[----:B------:R-:W-:-:S02]  /*224e0*/  SHF.R.U64 R0, R0, 0x3, RZ ;  /* 0x0000000300007819 */ /* 0x000fc400000012ff */
[----:B------:R-:W-:Y:S02]  /*224f0*/  LOP3.LUT R12, R13, 0x380, RZ, 0xc0, !PT ;  /* 0x000003800d0c7812 */ /* 0x000fe400078ec0ff */
[----:B------:R-:W-:Y:S01]  /*22500*/  LOP3.LUT R44, R0, R5, RZ, 0x3c, !PT ;  /* 0x00000005002c7212 */ /* 0x000fe200078e3cff */
[----:B------:R-:W-:Y:S01]  /*22510*/  IMAD R0, R103, UR4, RZ ;  /* 0x0000000467007c24 */ /* 0x000fe2000f8e02ff */
[----:B------:R-:W-:Y:S02]  /*22520*/  LOP3.LUT R24, R25, 0x380, RZ, 0xc0, !PT ;  /* 0x0000038019187812 */ /* 0x000fe400078ec0ff */
[----:B------:R-:W-:Y:S01]  /*22530*/  LOP3.LUT R32, R33, 0x380, RZ, 0xc0, !PT ;  /* 0x0000038021207812 */ /* 0x000fe200078ec0ff */
[----:B------:R-:W-:Y:S01]  /*22540*/  IMAD R51, R3, UR5, R0 ;  /* 0x0000000503337c24 */ /* 0x000fe2000f8e0200 */
[----:B------:R-:W-:Y:S01]  /*22550*/  ULDC.64 UR4, c[0x0][0xae8] ;  /* 0x0002ba0000047ab9 */ /* 0x000fe20000000a00 */
[----:B------:R-:W-:Y:S01]  /*22560*/  IMAD R3, R205, 0x20, R225 ;  /* 0x00000020cd037824 */ /* 0x000fe200078e02e1 */
[----:B------:R-:W-:Y:S01]  /*22570*/  LOP3.LUT R36, R37, 0x380, RZ, 0xc0, !PT ;  /* 0x0000038025247812 */ /* 0x000fe200078ec0ff */
[----:B------:R-:W-:Y:S01]  /*22580*/  IMAD.IADD R49, R49, 0x1, R51 ;  /* 0x0000000131317824 */ /* 0x000fe200078e0233 */
[----:B------:R-:W-:Y:S01]  /*22590*/  LOP3.LUT R40, R41, 0x380, RZ, 0xc0, !PT ;  /* 0x0000038029287812 */ /* 0x000fe200078ec0ff */
[----:B------:R-:W-:Y:S01]  /*225a0*/  IMAD.IADD R50, R188, 0x1, R3 ;  /* 0x00000001bc327824 */ /* 0x000fe200078e0203 */
[----:B------:R-:W-:Y:S01]  /*225b0*/  LOP3.LUT R7, R72, 0x380, RZ, 0xc0, !PT ;  /* 0x0000038048077812 */ /* 0x000fe200078ec0ff */
[----:B------:R-:W-:Y:S01]  /*225c0*/  IMAD.WIDE.U32 R48, R169, UR4, R48 ;  /* 0x00000004a9307c25 */ /* 0x000fe2000f8e0030 */
[----:B------:R-:W-:Y:S01]  /*225d0*/  SHF.R.S32.HI R51, RZ, 0x1f, R28 ;  /* 0x0000001fff337819 */ /* 0x000fe2000001141c */
[----:B------:R-:W5:Y:S01]  /*225e0*/  LD.E.128 R44, desc[UR60][R44.64] ;  /* 0x0000003c2c2c7980 */ /* 0x000f62000c101d00 */
[----:B------:R-:W-:Y:S01]  /*225f0*/  SHF.R.U64 R12, R12, 0x3, RZ ;  /* 0x000000030c0c7819 */ /* 0x000fe200000012ff */
[----:B0-----:R-:W-:Y:S01]  /*22600*/  @P4 IMAD.HI.U32 R0, R50, R53, RZ ;  /* 0x0000003532004227 */ /* 0x001fe200078e00ff */
[----:B------:R-:W-:-:S02]  /*22610*/  SHF.R.U64 R24, R24, 0x3, RZ ;  /* 0x0000000318187819 */ /* 0x000fc400000012ff */
[----:B------:R-:W-:Y:S01]  /*22620*/  SHF.R.U64 R32, R32, 0x3, RZ ;  /* 0x0000000320207819 */ /* 0x000fe200000012ff */
[----:B------:R-:W-:Y:S01]  /*22630*/  IMAD R49, R169, UR5, R49 ;  /* 0x00000005a9317c24 */ /* 0x000fe2000f8e0231 */
[----:B------:R-:W-:Y:S01]  /*22640*/  ULDC.64 UR4, c[0x0][0xaf0] ;  /* 0x0002bc0000047ab9 */ /* 0x000fe20000000a00 */
[----:B------:R-:W-:Y:S01]  /*22650*/  IMAD.MOV.U32 R3, RZ, RZ, R50 ;  /* 0x000000ffff037224 */ /* 0x000fe200078e0032 */
[----:B-1----:R-:W-:Y:S01]  /*22660*/  @P4 SHF.R.U32.HI R3, RZ, R55, R0 ;  /* 0x00000037ff034219 */ /* 0x002fe20000011600 */
[----:B------:R-:W-:Y:S01]  /*22670*/  IMAD R51, R51, UR4, RZ ;  /* 0x0000000433337c24 */ /* 0x000fe2000f8e02ff */
[----:B------:R-:W-:Y:S02]  /*22680*/  SHF.R.U64 R36, R36, 0x3, RZ ;  /* 0x0000000324247819 */ /* 0x000fe400000012ff */
[----:B------:R-:W-:Y:S02]  /*22690*/  SHF.R.U64 R40, R40, 0x3, RZ ;  /* 0x0000000328287819 */ /* 0x000fe400000012ff */
[----:B------:R-:W-:Y:S01]  /*226a0*/  SHF.R.U64 R7, R7, 0x3, RZ ;  /* 0x0000000307077819 */ /* 0x000fe200000012ff */
[--C-:B------:R-:W-:Y:S01]  /*226b0*/  IMAD.MOV R20, RZ, RZ, -R3.reuse ;  /* 0x000000ffff147224 */ /* 0x100fe200078e0a03 */
[----:B------:R-:W-:Y:S01]  /*226c0*/  SHF.R.S32.HI R0, RZ, 0x1f, R3 ;  /* 0x0000001fff007819 */ /* 0x000fe20000011403 */
[----:B------:R-:W-:Y:S01]  /*226d0*/  IMAD R51, R28, UR5, R51 ;  /* 0x000000051c337c24 */ /* 0x000fe2000f8e0233 */
[----:B------:R-:W-:Y:S01]  /*226e0*/  LOP3.LUT R12, R12, R13, RZ, 0x3c, !PT ;  /* 0x0000000d0c0c7212 */ /* 0x000fe200078e3cff */
[--C-:B------:R-:W-:Y:S01]  /*226f0*/  IMAD.X R13, RZ, RZ, R73.reuse, P5 ;  /* 0x000000ffff0d7224 */ /* 0x100fe200028e0649 */
[----:B------:R-:W-:Y:S01]  /*22700*/  LOP3.LUT R24, R24, R25, RZ, 0x3c, !PT ;  /* 0x0000001918187212 */ /* 0x000fe200078e3cff */
[--C-:B------:R-:W-:Y:S01]  /*22710*/  IMAD.X R25, RZ, RZ, R73.reuse, P3 ;  /* 0x000000ffff197224 */ /* 0x100fe200018e0649 */
[----:B------:R-:W-:Y:S01]  /*22720*/  LOP3.LUT R32, R32, R33, RZ, 0x3c, !PT ;  /* 0x0000002120207212 */ /* 0x000fe200078e3cff */
[--C-:B------:R-:W-:Y:S01]  /*22730*/  IMAD.X R33, RZ, RZ, R73.reuse, P2 ;  /* 0x000000ffff217224 */ /* 0x100fe200010e0649 */
[----:B------:R-:W-:Y:S01]  /*22740*/  LOP3.LUT R36, R36, R37, RZ, 0x3c, !PT ;  /* 0x0000002524247212 */ /* 0x000fe200078e3cff */
[--C-:B------:R-:W-:Y:S01]  /*22750*/  IMAD.X R37, RZ, RZ, R73.reuse, P1 ;  /* 0x000000ffff257224 */ /* 0x100fe200008e0649 */
[----:B------:R-:W-:Y:S01]  /*22760*/  LOP3.LUT R40, R40, R41, RZ, 0x3c, !PT ;  /* 0x0000002928287212 */ /* 0x000fe200078e3cff */
[----:B------:R-:W-:Y:S01]  /*22770*/  IMAD.X R41, RZ, RZ, R73, P0 ;  /* 0x000000ffff297224 */ /* 0x000fe200000e0649 */
[----:B------:R-:W-:Y:S01]  /*22780*/  LOP3.LUT R72, R7, R72, RZ, 0x3c, !PT ;  /* 0x0000004807487212 */ /* 0x000fe200078e3cff */
[----:B------:R-:W-:Y:S01]  /*22790*/  IMAD.WIDE.U32 R48, R28, UR4, R48 ;  /* 0x000000041c307c25 */ /* 0x000fe2000f8e0030 */
[----:B------:R-:W-:Y:S01]  /*227a0*/  ULDC.64 UR4, c[0x0][0xae0] ;  /* 0x0002b80000047ab9 */ /* 0x000fe20000000a00 */
[----:B------:R-:W5:Y:S02]  /*227b0*/  LD.E.128 R12, desc[UR60][R12.64] ;  /* 0x0000003c0c0c7980 */ /* 0x000f64000c101d00 */
[----:B------:R-:W-:-:S02]  /*227c0*/  IMAD R0, R0, UR4, RZ ;  /* 0x0000000400007c24 */ /* 0x000fc4000f8e02ff */
[----:B------:R-:W-:Y:S01]  /*227d0*/  IMAD R21, R21, R20, R50 ;  /* 0x0000001415157224 */ /* 0x000fe200078e0232 */
[----:B------:R0:W5:Y:S01]  /*227e0*/  LD.E.128 R4, desc[UR60][R72.64] ;  /* 0x0000003c48047980 */ /* 0x000162000c101d00 */
[----:B------:R-:W-:Y:S02]  /*227f0*/  IMAD.IADD R49, R49, 0x1, R51 ;  /* 0x0000000131317824 */ /* 0x000fe400078e0233 */
[----:B------:R-:W-:Y:S01]  /*22800*/  IMAD R51, R3, UR5, R0 ;  /* 0x0000000503337c24 */ /* 0x000fe2000f8e0200 */
        /* <DEDUP_REMOVED lines=13> */
[----:B------:R-:W-:-:S02]  /*228e0*/  IMAD R0, R0, UR4, RZ ;  /* 0x0000000400007c24 */ /* 0x000fc4000f8e02ff */
[----:B------:R-:W-:Y:S02]  /*228f0*/  IMAD.IADD R49, R49, 0x1, R51 ;  /* 0x0000000131317824 */ /* 0x000fe400078e0233 */
[----:B------:R-:W-:Y:S02]  /*22900*/  IMAD.IADD R53, R225, 0x1, R188 ;  /* 0x00000001e1357824 */ /* 0x000fe400078e02bc */
[C---:B------:R-:W-:Y:S02]  /*22910*/  IMAD R51, R21.reuse, UR5, R0 ;  /* 0x0000000515337c24 */ /* 0x040fe4000f8e0200 */
[----:B------:R-:W-:Y:S01]  /*22920*/  IMAD.WIDE.U32 R20, R21, UR4, R48 ;  /* 0x0000000415147c25 */ /* 0x000fe2000f8e0030 */
[----:B------:R-:W-:Y:S01]  /*22930*/  ISETP.GE.AND P2, PT, R53, R102, PT ;  /* 0x000000663500720c */ /* 0x000fe20003f46270 */
[----:B------:R-:W-:Y:S02]  /*22940*/  ULDC.64 UR4, c[0x0][0xa80] ;  /* 0x0002a00000047ab9 */ /* 0x000fe40000000a00 */
[----:B------:R-:W-:Y:S01]  /*22950*/  VIADD R0, R2, 0x2a820 ;  /* 0x0002a82002007836 */ /* 0x000fe20000000000 */
[----:B------:R-:W-:Y:S01]  /*22960*/  LEA R28, P3, R20, UR4, 0x1 ;  /* 0x00000004141c7c11 */ /* 0x000fe2000f8608ff */
[----:B------:R-:W-:-:S02]  /*22970*/  IMAD.IADD R21, R21, 0x1, R51 ;  /* 0x0000000115157824 */ /* 0x000fc400078e0233 */
[----:B------:R-:W-:Y:S01]  /*22980*/  VIADD R3, R53, 0x20 ;  /* 0x0000002035037836 */ /* 0x000fe20000000000 */
[----:B------:R-:W-:Y:S02]  /*22990*/  PRMT R0, RZ, 0x654, R0 ;  /* 0x00000654ff007816 */ /* 0x000fe40000000000 */
[----:B------:R-:W-:Y:S02]  /*229a0*/  LEA.HI.X R50, R20, UR5, R21, 0x1, P3 ;  /* 0x0000000514327c11 */ /* 0x000fe400098f0c15 */
[----:B------:R-:W-:Y:S01]  /*229b0*/  ISETP.GE.AND P0, PT, R3, R102, PT ;  /* 0x000000660300720c */ /* 0x000fe20003f06270 */
[----:B------:R-:W-:Y:S01]  /*229c0*/  VIADD R3, R53, 0x40 ;  /* 0x0000004035037836 */ /* 0x000fe20000000000 */
[----:B-1----:R1:W-:Y:S01]  /*229d0*/  SYNCS.ARRIVE.TRANS64.RED.A1T0 RZ, [R0+URZ], RZ ;  /* 0x000000ff00ff79a7 */ /* 0x0023e2000810043f */
[----:B------:R0:W2:Y:S01]  /*229e0*/  SHFL.IDX PT, R48, R28, RZ, 0x181f ;  /* 0x00181fff1c307589 */ /* 0x0000a200000e0000 */
[----:B------:R-:W-:Y:S01]  /*229f0*/  BSSY B1, `(.L_x_1835) ;  /* 0x000000f000017945 */ /* 0x000fe20003800000 */
[----:B------:R-:W-:-:S02]  /*22a00*/  SHF.R.S32.HI R104, RZ, 0x1f, R204 ;  /* 0x0000001fff687819 */ /* 0x000fc400000114cc */
[----:B------:R-:W-:Y:S01]  /*22a10*/  ISETP.GE.AND P1, PT, R3, R102, PT ;  /* 0x000000660300720c */ /* 0x000fe20003f26270 */
[----:B-1----:R0:W1:Y:S01]  /*22a20*/  SHFL.IDX PT, R0, R50, RZ, 0x181f ;  /* 0x00181fff32007589 */ /* 0x00206200000e0000 */
[----:B------:R-:W-:Y:S01]  /*22a30*/  SHF.R.S32.HI R105, RZ, 0x1f, R203 ;  /* 0x0000001fff697819 */ /* 0x000fe200000114cb */
[----:B------:R-:W-:Y:S10]  /*22a40*/  @P2 BRA `(.L_x_1836) ;  /* 0x0000000000242947 */ /* 0x000ff40003800000 */
        /* <DEDUP_REMOVED lines=9> */
.L_x_1836:
[----:B------:R-:W-:Y:S05]  /*22ae0*/  BSYNC B1 ;  /* 0x0000000000017941 */ /* 0x000fea0003800000 */
.L_x_1835:
        /* <DEDUP_REMOVED lines=13> */
.L_x_1838:
[----:B------:R-:W-:Y:S05]  /*22bc0*/  BSYNC B1 ;  /* 0x0000000000017941 */ /* 0x000fea0003800000 */
.L_x_1837:
        /* <DEDUP_REMOVED lines=13> */
.L_x_1840:
[----:B------:R-:W-:Y:S05]  /*22ca0*/  BSYNC B1 ;  /* 0x0000000000017941 */ /* 0x000fea0003800000 */
.L_x_1839:
[----:B------:R-:W-:Y:S01]  /*22cb0*/  VIADD R3, R53, 0x60 ;  /* 0x0000006035037836 */ /* 0x000fe20000000000 */
[----:B01--4-:R-:W0:Y:S04]  /*22cc0*/  SHFL.IDX PT, R50, R50, 0x3, 0x181f ;  /* 0x00781f0032327f89 */ /* 0x013e2800000e0000 */
        /* <DEDUP_REMOVED lines=14> */
.L_x_1834:
[----:B------:R-:W-:Y:S01]  /*22db0*/  ULDC.64 UR4, c[0x0][0xb08] ;  /* 0x0002c20000047ab9 */ /* 0x000fe20000000a00 */
[----:B------:R-:W1:Y:S01]  /*22dc0*/  @P4 LDC R11, c[0x0][0xbec] ;  /* 0x0002fb00ff0b4b82 */ /* 0x000e620000000800 */
[----:B0-----:R-:W-:Y:S01]  /*22dd0*/  IMAD R0, R103, UR4, RZ ;  /* 0x0000000467007c24 */ /* 0x001fe2000f8e02ff */
[----:B------:R-:W-:Y:S01]  /*22de0*/  ULDC.64 UR6, c[0x0][0xb30] ;  /* 0x0002cc0000067ab9 */ /* 0x000fe20000000a00 */
[----:B------:R-:W-:Y:S01]  /*22df0*/  IMAD.WIDE.U32 R4, R3, UR4, RZ ;  /* 0x0000000403047c25 */ /* 0x000fe2000f8e00ff */
[----:B------:R-:W-:Y:S01]  /*22e00*/  ISETP.GE.AND P0, PT, R9, R102, PT ;  /* 0x000000660900720c */ /* 0x000fe20003f06270 */
[----:B------:R-:W-:Y:S01]  /*22e10*/  BSSY B1, `(.L_x_1842) ;  /* 0x0000079000017945 */ /* 0x000fe20003800000 */
[----:B------:R-:W-:Y:S01]  /*22e20*/  SHF.R.S32.HI R25, RZ, 0x1f, R212 ;  /* 0x0000001fff197819 */ /* 0x000fe200000114d4 */
[----:B------:R-:W-:Y:S01]  /*22e30*/  IMAD R3, R3, UR5, R0 ;  /* 0x0000000503037c24 */ /* 0x000fe2000f8e0200 */
[----:B------:R-:W-:Y:S01]  /*22e40*/  ULDC.64 UR4, c[0x0][0xb38] ;  /* 0x0002ce0000047ab9 */ /* 0x000fe20000000a00 */
[----:B------:R-:W0:Y:S01]  /*22e50*/  @P4 LDC R0, c[0x0][0xbf0] ;  /* 0x0002fc00ff004b82 */ /* 0x000e220000000800 */
[C---:B------:R-:W-:Y:S01]  /*22e60*/  VIADD R13, R182.reuse, 0x8 ;  /* 0x00000008b60d7836 */ /* 0x040fe20000000000 */
[----:B------:R-:W-:Y:S01]  /*22e70*/  SHF.R.S32.HI R26, RZ, 0x1f, R213 ;  /* 0x0000001fff1a7819 */ /* 0x000fe200000114d5 */
[----:B------:R-:W-:Y:S01]  /*22e80*/  IMAD.IADD R5, R5, 0x1, R3 ;  /* 0x0000000105057824 */ /* 0x000fe200078e0203 */
[----:B------:R-:W-:Y:S01]  /*22e90*/  SHF.R.S32.HI R3, RZ, 0x1f, R28 ;  /* 0x0000001fff037819 */ /* 0x000fe2000001141c */
[----:B------:R-:W-:Y:S01]  /*22ea0*/  VIADD R15, R182, 0x10 ;  /* 0x00000010b60f7836 */ /* 0x000fe20000000000 */
[----:B------:R-:W-:Y:S01]  /*22eb0*/  SHF.R.S32.HI R14, RZ, 0x1f, R13 ;  /* 0x0000001fff0e7819 */ /* 0x000fe2000001140d */
[----:B------:R-:W-:Y:S01]  /*22ec0*/  IMAD.WIDE.U32 R4, R169, UR4, R4 ;  /* 0x00000004a9047c25 */ /* 0x000fe2000f8e0004 */
[----:B------:R-:W-:-:S02]  /*22ed0*/  SHF.R.S32.HI R27, RZ, 0x1f, R214 ;  /* 0x0000001fff1b7819 */ /* 0x000fc400000114d6 */
[----:B------:R-:W-:Y:S01]  /*22ee0*/  SHF.R.S32.HI R20, RZ, 0x1f, R15 ;  /* 0x0000001fff147819 */ /* 0x000fe2000001140f */
[----:B------:R-:W-:Y:S01]  /*22ef0*/  IMAD R5, R169, UR5, R5 ;  /* 0x00000005a9057c24 */ /* 0x000fe2000f8e0205 */
[----:B------:R-:W-:Y:S01]  /*22f00*/  ULDC.64 UR4, c[0x0][0xb40] ;  /* 0x0002d00000047ab9 */ /* 0x000fe20000000a00 */
[----:B------:R-:W-:Y:S01]  /*22f10*/  SHF.R.S32.HI R32, RZ, 0x1f, R215 ;  /* 0x0000001fff207819 */ /* 0x000fe200000114d7 */
[----:B------:R-:W-:Y:S01]  /*22f20*/  IMAD R3, R3, UR4, RZ ;  /* 0x0000000403037c24 */ /* 0x000fe2000f8e02ff */
[----:B------:R-:W-:Y:S01]  /*22f30*/  SHF.R.S32.HI R33, RZ, 0x1f, R216 ;  /* 0x0000001fff217819 */ /* 0x000fe200000114d8 */
[----:B-1----:R-:W-:Y:S01]  /*22f40*/  @P4 IMAD.HI.U32 R11, R24, R11, RZ ;  /* 0x0000000b180b4227 */ /* 0x002fe200078e00ff */
        /* <DEDUP_REMOVED lines=8> */
[----:B0-----:R-:W-:Y:S01]  /*22fd0*/  @P4 SHF.R.U32.HI R3, RZ, R0, R11 ;  /* 0x00000000ff034219 */ /* 0x001fe2000001160b */
[----:B------:R-:W-:Y:S01]  /*22fe0*/  IMAD.IADD R5, R5, 0x1, R7 ;  /* 0x0000000105057824 */ /* 0x000fe200078e0207 */
[----:B------:R-:W-:Y:S02]  /*22ff0*/  SHF.R.S32.HI R104, RZ, 0x1f, R221 ;  /* 0x0000001fff687819 */ /* 0x000fe400000114dd */
[--C-:B------:R-:W-:Y:S01]  /*23000*/  SHF.R.S32.HI R0, RZ, 0x1f, R3.reuse ;  /* 0x0000001fff007819 */ /* 0x100fe20000011403 */
[----:B------:R-:W-:Y:S01]  /*23010*/  IMAD.MOV R6, RZ, RZ, -R3 ;  /* 0x000000ffff067224 */ /* 0x000fe200078e0a03 */
[----:B------:R-:W-:Y:S01]  /*23020*/  SHF.R.S32.HI R105, RZ, 0x1f, R222 ;  /* 0x0000001fff697819 */ /* 0x000fe200000114de */
[----:B------:R-:W-:Y:S01]  /*23030*/  IMAD.WIDE.U32 R4, R210, UR4, R4 ;  /* 0x00000004d2047c25 */ /* 0x000fe2000f8e0004 */
[----:B------:R-:W-:-:S03]  /*23040*/  SHF.R.S32.HI R106, RZ, 0x1f, R223 ;  /* 0x0000001fff6a7819 */ /* 0x000fc600000114df */
[----:B------:R-:W-:Y:S02]  /*23050*/  IMAD R21, R21, R6, R24 ;  /* 0x0000000615157224 */ /* 0x000fe400078e0218 */
[----:B------:R-:W-:Y:S02]  /*23060*/  IMAD R0, R0, UR6, RZ ;  /* 0x0000000600007c24 */ /* 0x000fe4000f8e02ff */
[----:B------:R-:W-:Y:S01]  /*23070*/  IMAD R5, R210, UR5, R5 ;  /* 0x00000005d2057c24 */ /* 0x000fe2000f8e0205 */
[----:B------:R-:W-:Y:S01]  /*23080*/  ULDC.64 UR4, c[0x0][0xb28] ;  /* 0x0002ca0000047ab9 */ /* 0x000fe20000000a00 */
        /* <DEDUP_REMOVED lines=9> */
[----:B------:R-:W-:Y:S01]  /*23120*/  LEA R0, P1, R4, UR4, 0x2 ;  /* 0x0000000404007c11 */ /* 0x000fe2000f8210ff */
[----:B------:R-:W-:-:S03]  /*23130*/  VIADD R6, R2, 0x2a820 ;  /* 0x0002a82002067836 */ /* 0x000fc60000000000 */
[----:B------:R-:W-:Y:S02]  /*23140*/  LEA.HI.X R3, R4, UR5, R3, 0x2, P1 ;  /* 0x0000000504037c11 */ /* 0x000fe400088f1403 */
[----:B------:R-:W-:Y:S01]  /*23150*/  PRMT R6, RZ, 0x654, R6 ;  /* 0x00000654ff067816 */ /* 0x000fe20000000006 */
[----:B------:R0:W1:Y:S03]  /*23160*/  SHFL.IDX PT, R4, R0, RZ, 0x1c1f ;  /* 0x001c1fff00047589 */ /* 0x00006600000e0000 */
[----:B------:R0:W-:Y:S01]  /*23170*/  SYNCS.ARRIVE.TRANS64.RED.A1T0 RZ, [R6+URZ], RZ ;  /* 0x000000ff06ff79a7 */ /* 0x0001e2000810043f */
[----:B------:R0:W2:Y:S01]  /*23180*/  SHFL.IDX PT, R5, R3, RZ, 0x1c1f ;  /* 0x001c1fff03057589 */ /* 0x0000a200000e0000 */
        /* <DEDUP_REMOVED lines=65> */
.L_x_1843:
[----:B------:R-:W-:Y:S05]  /*235a0*/  BSYNC B1 ;  /* 0x0000000000017941 */ /* 0x000fea0003800000 */
.L_x_1842:
[----:B------:R-:W-:Y:S01]  /*235b0*/  ISETP.GE.AND P0, PT, R12, R102, PT ;  /* 0x000000660c00720c */ /* 0x000fe20003f06270 */
[----:B--23--:R2:W3:Y:S04]  /*235c0*/  SHFL.IDX PT, R5, R3, 0x1, 0x1c1f ;  /* 0x003c1f0003057f89 */ /* 0x00c4e800000e0000 */
[----:B-1----:R2:W1:Y:S08]  /*235d0*/  SHFL.IDX PT, R4, R0, 0x1, 0x1c1f ;  /* 0x003c1f0000047f89 */ /* 0x00247000000e0000 */
[----:B--2---:R-:W-:Y:S05]  /*235e0*/  @P0 BRA `(.L_x_1841) ;  /* 0x0000000c00f00947 */ /* 0x004fea0003800000 */
[----:B------:R-:W-:Y:S02]  /*235f0*/  ULDC UR4, c[0x0][0xac8] ;  /* 0x0002b20000047ab9 */ /* 0x000fe40000000800 */
[----:B------:R-:W-:Y:S02]  /*23600*/  ISETP.GE.AND P1, PT, R13, UR4, PT ;  /* 0x000000040d007c0c */ /* 0x000fe4000bf26270 */
[----:B------:R-:W-:Y:S02]  /*23610*/  ISETP.GE.AND P0, PT, R15, UR4, PT ;  /* 0x000000040f007c0c */ /* 0x000fe4000bf06270 */
[----:B------:R-:W-:Y:S02]  /*23620*/  ISETP.GE.AND P2, PT, R182, UR4, PT ;  /* 0x00000004b6007c0c */ /* 0x000fe4000bf46270 */
[----:B------:R-:W-:Y:S02]  /*23630*/  ISETP.GE.AND P4, PT, R222, UR4, PT ;  /* 0x00000004de007c0c */ /* 0x000fe4000bf86270 */
[----:B------:R-:W-:-:S05]  /*23640*/  ISETP.GE.AND P3, PT, R223, UR4, PT ;  /* 0x00000004df007c0c */ /* 0x000fca000bf66270 */
[-C--:B-1----:R-:W-:Y:S02]  /*23650*/  @!P1 LEA R8, P5, R13, R4.reuse, 0x2 ;  /* 0x000000040d089211 */ /* 0x082fe400078a10ff */
[-C--:B------:R-:W-:Y:S02]  /*23660*/  @!P0 LEA R10, P6, R15, R4.reuse, 0x2 ;  /* 0x000000040f0a8211 */ /* 0x080fe400078c10ff */
[-C--:B---3--:R-:W-:Y:S01]  /*23670*/  @!P1 LEA.HI.X R9, R13, R5.reuse, R14, 0x2, P5 ;  /* 0x000000050d099211 */ /* 0x088fe200028f140e */
[----:B0-----:R-:W-:Y:S01]  /*23680*/  @!P2 IMAD.WIDE R6, R182, 0x4, R4 ;  /* 0x00000004b606a825 */ /* 0x001fe200078e0204 */
        /* <DEDUP_REMOVED lines=18> */
[-C--:B-1----:R-:W-:Y:S01]  /*237b0*/  @!P2 LEA R10, P6, R218, R4.reuse, 0x2 ;  /* 0x00000004da0aa211 */ /* 0x082fe200078c10ff */
[----:B------:R-:W-:Y:S01]  /*237c0*/  @!P5 ST.E.64 desc[UR60][R20.64], R46 ;  /* 0x0000002e1400d985 */ /* 0x000fe2000c101b3c */
[----:B------:R-:W-:Y:S02]  /*237d0*/  @!P1 LEA R8, P5, R219, R4, 0x2 ;  /* 0x00000004db089211 */ /* 0x000fe400078a10ff */
        /* <DEDUP_REMOVED lines=35> */
.L_x_1832:
[----:B------:R-:W-:Y:S01]  /*23a10*/  ULDC.64 UR4, c[0x0][0xc08] ;  /* 0x0003020000047ab9 */ /* 0x000fe20000000a00 */
[----:B------:R-:W3:Y:S01]  /*23a20*/  LDC.64 R4, c[0x0][0xc00] ;  /* 0x00030000ff047b82 */ /* 0x000ee20000000a00 */
[----:B------:R-:W-:Y:S01]  /*23a30*/  ISETP.NE.U32.AND P0, PT, RZ, UR4, PT ;  /* 0x00000004ff007c0c */ /* 0x000fe2000bf05070 */
[----:B------:R-:W-:-:S03]  /*23a40*/  IMAD.MOV.U32 R3, RZ, RZ, RZ ;  /* 0x000000ffff037224 */ /* 0x000fc600078e00ff */
[----:B------:R-:W-:Y:S01]  /*23a50*/  ISETP.NE.AND.EX P1, PT, RZ, UR5, PT, P0 ;  /* 0x00000005ff007c0c */ /* 0x000fe2000bf25300 */
[----:B------:R-:W-:Y:S02]  /*23a60*/  ULDC.64 UR4, c[0x0][0xc00] ;  /* 0x0003000000047ab9 */ /* 0x000fe40000000a00 */
[----:B------:R-:W-:-:S04]  /*23a70*/  ISETP.NE.U32.AND P0, PT, RZ, UR4, PT ;  /* 0x00000004ff007c0c */ /* 0x000fc8000bf05070 */
[----:B------:R-:W-:-:S06]  /*23a80*/  ISETP.NE.AND.EX P0, PT, RZ, UR5, PT, P0 ;  /* 0x00000005ff007c0c */ /* 0x000fcc000bf05300 */
[----:B------:R-:W4:Y:S01]  /*23a90*/  @P1 LDC.64 R6, c[0x0][0xc08] ;  /* 0x00030200ff061b82 */ /* 0x000f220000000a00 */
[----:B------:R-:W-:Y:S02]  /*23aa0*/  ULDC UR4, c[0x0][0xa88] ;  /* 0x0002a20000047ab9 */ /* 0x000fe40000000800 */
[----:B------:R-:W-:Y:S02]  /*23ab0*/  IMAD.U32 R0, RZ, RZ, UR4 ;  /* 0x00000004ff007e24 */ /* 0x000fe4000f8e00ff */
[----:B---3--:R-:W-:-:S05]  /*23ac0*/  IMAD.WIDE R4, R207, 0x4, R4 ;  /* 0x00000004cf047825 */ /* 0x008fca00078e0204 */
[----:B------:R3:W5:Y:S01]  /*23ad0*/  @P0 LDG.E R3, desc[UR60][R4.64] ;  /* 0x0000003c04030981 */ /* 0x000762000c1e1900 */
[----:B----4-:R-:W-:-:S05]  /*23ae0*/  @P1 IMAD.WIDE R6, R207, 0x4, R6 ;  /* 0x00000004cf061825 */ /* 0x010fca00078e0206 */
[----:B------:R3:W5:Y:S01]  /*23af0*/  @P1 LDG.E R0, desc[UR60][R6.64] ;  /* 0x0000003c06001981 */ /* 0x000762000c1e1900 */
[----:B------:R-:W-:Y:S02]  /*23b00*/  ISETP.NE.AND P2, PT, R206, RZ, PT ;  /* 0x000000ffce00720c */ /* 0x000fe40003f45270 */
[----:B--2---:R-:W-:Y:S01]  /*23b10*/  SHF.R.S32.HI R28, RZ, 0x1f, R207 ;  /* 0x0000001fff1c7819 */ /* 0x004fe200000114cf */
[----:B------:R-:W2:Y:S10]  /*23b20*/  S2R R35, SR_TID.X ;  /* 0x0000000000237919 */ /* 0x000eb40000002100 */
[----:B------:R-:W4:Y:S01]  /*23b30*/  @!P2 LDC R206, c[0x0][0xad4] ;  /* 0x0002b500ffceab82 */ /* 0x000f220000000800 */
[----:B--2---:R-:W-:Y:S01]  /*23b40*/  VIADD R8, R35, 0xffffff80 ;  /* 0xffffff8023087836 */ /* 0x004fe20000000000 */
[----:B----4-:R-:W-:-:S04]  /*23b50*/  ISETP.GT.AND P2, PT, R206, 0x1, PT ;  /* 0x00000001ce00780c */ /* 0x010fc80003f44270 */
[----:B------:R-:W-:Y:S01]  /*23b60*/  ISETP.GT.AND P3, PT, R8, 0x7f, PT ;  /* 0x0000007f0800780c */ /* 0x000fe20003f64270 */
[----:B---3--:R-:W-:-:S12]  /*23b70*/  @P1 BRA `(.L_x_1844) ;  /* 0x0000000000101947 */ /* 0x008fd80003800000 */
[----:B------:R-:W-:Y:S05]  /*23b80*/  @!P0 BRA `(.L_x_1844) ;  /* 0x00000000000c8947 */ /* 0x000fea0003800000 */
[----:B------:R-:W2:Y:S04]  /*23b90*/  LDG.E R7, desc[UR60][R4.64] ;  /* 0x0000003c04077981 */ /* 0x000ea8000c1e1900 */
[----:B-----5:R-:W2:Y:S02]  /*23ba0*/  LDG.E R0, desc[UR60][R4.64+0x4] ;  /* 0x0000043c04007981 */ /* 0x020ea4000c1e1900 */
[----:B--2---:R-:W-:-:S07]  /*23bb0*/  IMAD.IADD R0, R0, 0x1, -R7 ;  /* 0x0000000100007824 */ /* 0x004fce00078e0a07 */
.L_x_1844:
[----:B------:R-:W-:Y:S01]  /*23bc0*/  BSSY B1, `(.L_x_1845) ;  /* 0x0000035000017945 */ /* 0x000fe20003800000 */
[----:B0-----:R-:W-:Y:S02]  /*23bd0*/  SEL R33, R207, RZ, !P0 ;  /* 0x000000ffcf217207 */ /* 0x001fe40004000000 */
[----:B------:R-:W-:Y:S02]  /*23be0*/  SEL R28, R28, RZ, !P0 ;  /* 0x000000ff1c1c7207 */ /* 0x000fe40004000000 */
[----:B-----5:R-:W-:Y:S01]  /*23bf0*/  SHF.R.S32.HI R26, RZ, 0x1f, R3 ;  /* 0x0000001fff1a7819 */ /* 0x020fe20000011403 */
[----:B------:R-:W-:Y:S06]  /*23c00*/  @P3 BRA `(.L_x_1846) ;  /* 0x0000000000c03947 */ /* 0x000fec0003800000 */
[----:B------:R-:W0:Y:S01]  /*23c10*/  LDC R37, c[0x0][0xbe8] ;  /* 0x0002fa00ff257b82 */ /* 0x000e220000000800 */
[----:B------:R-:W-:Y:S01]  /*23c20*/  IADD3 R35, R188, -0x80, R35 ;  /* 0xffffff80bc237810 */ /* 0x000fe20007ffe023 */
[----:B0-----:R-:W-:-:S05]  /*23c30*/  IMAD R4, R0, R37, RZ ;  /* 0x0000002500047224 */ /* 0x001fca00078e02ff */
[----:B------:R-:W-:-:S13]  /*23c40*/  ISETP.GE.AND P0, PT, R35, R4, PT ;  /* 0x000000042300720c */ /* 0x000fda0003f06270 */
[----:B------:R-:W-:Y:S05]  /*23c50*/  @P0 BRA `(.L_x_1846) ;  /* 0x0000000000ac0947 */ /* 0x000fea0003800000 */
[----:B------:R-:W-:Y:S01]  /*23c60*/  IMAD.MOV.U32 R24, RZ, RZ, 0x9b8 ;  /* 0x000009b8ff187424 */ /* 0x000fe200078e00ff */
[----:B------:R-:W-:Y:S01]  /*23c70*/  ISETP.GT.AND P0, PT, R206, 0x1, PT ;  /* 0x00000001ce00780c */ /* 0x000fe20003f04270 */
[----:B------:R-:W0:Y:S01]  /*23c80*/  LDC.64 R4, c[0x0][0xba8] ;  /* 0x0002ea00ff047b82 */ /* 0x000e220000000a00 */
[----:B------:R-:W-:Y:S01]  /*23c90*/  ISETP.NE.AND P1, PT, R37, 0x1, PT ;  /* 0x000000012500780c */ /* 0x000fe20003f25270 */
[----:B------:R-:W-:Y:S01]  /*23ca0*/  IMAD.MOV.U32 R21, RZ, RZ, R35 ;  /* 0x000000ffff157224 */ /* 0x000fe200078e0023 */
[----:B------:R-:W-:-:S05]  /*23cb0*/  SEL R24, R24, 0x978, P0 ;  /* 0x0000097818187807 */ /* 0x000fca0000000000 */
[----:B------:R-:W2:Y:S08]  /*23cc0*/  LDC.64 R12, c[0x0][R24+0x220] ;  /* 0x00008800180c7b82 */ /* 0x000eb00000000a00 */
[----:B------:R-:W3:Y:S08]  /*23cd0*/  LDC.64 R10, c[0x0][R24+0x218] ;  /* 0x00008600180a7b82 */ /* 0x000ef00000000a00 */
[----:B------:R-:W4:Y:S08]  /*23ce0*/  LDC.64 R8, c[0x0][R24+0x228] ;  /* 0x00008a0018087b82 */ /* 0x000f300000000a00 */
[----:B------:R-:W5:Y:S08]  /*23cf0*/  LDC.64 R6, c[0x0][R24+0x210] ;  /* 0x0000840018067b82 */ /* 0x000f700000000a00 */
[----:B------:R-:W1:Y:S08]  /*23d00*/  @P1 LDC R20, c[0x0][0xbec] ;  /* 0x0002fb00ff141b82 */ /* 0x000e700000000800 */
[----:B------:R-:W4:Y:S01]  /*23d10*/  @P1 LDC R27, c[0x0][0xbf0] ;  /* 0x0002fc00ff1b1b82 */ /* 0x000f220000000800 */
[----:B--2---:R-:W-:-:S07]  /*23d20*/  IMAD R13, R13, R33, RZ ;  /* 0x000000210d0d7224 */ /* 0x004fce00078e02ff */
[----:B0-----:R-:W0:Y:S01]  /*23d30*/  @!P0 LDC R4, c[0x0][0xb50] ;  /* 0x0002d400ff048b82 */ /* 0x001e220000000800 */
[----:B-1----:R-:W-:-:S07]  /*23d40*/  @P1 IMAD.HI.U32 R20, R35, R20, RZ ;  /* 0x0000001423141227 */ /* 0x002fce00078e00ff */
[----:B------:R-:W1:Y:S01]  /*23d50*/  @!P0 LDC R5, c[0x0][0xb54] ;  /* 0x0002d500ff058b82 */ /* 0x000e620000000800 */
[-C--:B---3--:R-:W-:Y:S02]  /*23d60*/  IMAD R25, R11, R169.reuse, RZ ;  /* 0x000000a90b197224 */ /* 0x088fe400078e02ff */
[----:B------:R-:W-:Y:S01]  /*23d70*/  IMAD.WIDE.U32 R14, R10, R169, RZ ;  /* 0x000000a90a0e7225 */ /* 0x000fe200078e00ff */
[----:B----4-:R-:W-:-:S03]  /*23d80*/  @P1 SHF.R.U32.HI R21, RZ, R27, R20 ;  /* 0x0000001bff151219 */ /* 0x010fc60000011614 */
        /* <DEDUP_REMOVED lines=13> */
[----:B-----5:R-:W-:Y:S01]  /*23e60*/  IMAD R7, R7, R11, RZ ;  /* 0x0000000b07077224 */ /* 0x020fe200078e02ff */
[----:B------:R-:W-:Y:S02]  /*23e70*/  SHF.R.S32.HI R21, RZ, 0x1f, R21 ;  /* 0x0000001fff157819 */ /* 0x000fe40000011415 */
[----:B------:R-:W-:Y:S02]  /*23e80*/  SHF.R.S32.HI R13, RZ, 0x1f, R11 ;  /* 0x0000001fff0d7819 */ /* 0x000fe4000001140b */
[----:B------:R-:W-:-:S03]  /*23e90*/  IADD3.X R9, R21, R10, R15, P0, P1 ;  /* 0x0000000a15097210 */ /* 0x000fc600007e240f */
[C---:B------:R-:W-:Y:S02]  /*23ea0*/  IMAD R13, R6.reuse, R13, R7 ;  /* 0x0000000d060d7224 */ /* 0x040fe400078e0207 */
[----:B------:R-:W-:-:S04]  /*23eb0*/  IMAD.WIDE.U32 R6, R6, R11, R8 ;  /* 0x0000000b06067225 */ /* 0x000fc800078e0008 */
[----:B------:R-:W-:Y:S01]  /*23ec0*/  IMAD.IADD R7, R7, 0x1, R13 ;  /* 0x0000000107077824 */ /* 0x000fe200078e020d */
[----:B0-----:R-:W-:-:S04]  /*23ed0*/  LEA R4, P0, R6, R4, 0x2 ;  /* 0x0000000406047211 */ /* 0x001fc800078010ff */
[----:B-1----:R-:W-:Y:S01]  /*23ee0*/  LEA.HI.X R5, R6, R5, R7, 0x2, P0 ;  /* 0x0000000506057211 */ /* 0x002fe200000f1407 */
[----:B------:R-:W-:-:S05]  /*23ef0*/  IMAD.MOV.U32 R7, RZ, RZ, -0x800000 ;  /* 0xff800000ff077424 */ /* 0x000fca00078e00ff */
[----:B------:R0:W-:Y:S03]  /*23f00*/  STG.E desc[UR60][R4.64], R7 ;  /* 0x0000000704007986 */ /* 0x0001e6000c10193c */
.L_x_1846:
[----:B------:R-:W-:Y:S05]  /*23f10*/  BSYNC B1 ;  /* 0x0000000000017941 */ /* 0x000fea0003800000 */
.L_x_1845:
[----:B------:R-:W-:Y:S05]  /*23f20*/  @P2 BRA `(.L_x_1841) ;  /* 0x0000000400a02947 */ /* 0x000fea0003800000 */
[----:B------:R-:W2:Y:S01]  /*23f30*/  LDC R11, c[0x0][0xbe8] ;  /* 0x0002fa00ff0b7b82 */ /* 0x000ea20000000800 */
        /* <DEDUP_REMOVED lines=11> */
[----:B------:R-:W-:Y:S02]  /*23ff0*/  IMAD.IADD R9, R188, 0x1, R3 ;  /* 0x00000001bc097824 */ /* 0x000fe400078e0203 */
[----:B------:R-:W-:-:S04]  /*24000*/  IMAD.WIDE.U32 R4, R169, UR4, R4 ;  /* 0x00000004a9047c25 */ /* 0x000fc8000f8e0004 */
[----:B------:R-:W-:Y:S01]  /*24010*/  IMAD.MOV.U32 R3, RZ, RZ, R9 ;  /* 0x000000ffff037224 */ /* 0x000fe200078e0009 */
[----:B--2---:R-:W-:Y:S01]  /*24020*/  ISETP.NE.AND P0, PT, R11, 0x1, PT ;  /* 0x000000010b00780c */ /* 0x004fe20003f05270 */
[----:B------:R-:W-:Y:S02]  /*24030*/  IMAD R7, R28, UR6, RZ ;  /* 0x000000061c077c24 */ /* 0x000fe4000f8e02ff */
[----:B------:R-:W-:Y:S01]  /*24040*/  IMAD R5, R169, UR5, R5 ;  /* 0x00000005a9057c24 */ /* 0x000fe2000f8e0205 */
[----:B------:R-:W-:Y:S01]  /*24050*/  ULDC.64 UR4, c[0x0][0xae0] ;  /* 0x0002b80000047ab9 */ /* 0x000fe20000000a00 */
[C---:B------:R-:W-:Y:S02]  /*24060*/  IMAD R7, R33.reuse, UR7, R7 ;  /* 0x0000000721077c24 */ /* 0x040fe4000f8e0207 */
[----:B------:R-:W-:-:S04]  /*24070*/  IMAD.WIDE.U32 R4, R33, UR6, R4 ;  /* 0x0000000621047c25 */ /* 0x000fc8000f8e0004 */
[----:B------:R-:W-:Y:S02]  /*24080*/  IMAD.IADD R5, R5, 0x1, R7 ;  /* 0x0000000105057824 */ /* 0x000fe400078e0207 */
[----:B------:R-:W0:Y:S01]  /*24090*/  @P0 LDC R6, c[0x0][0xbec] ;  /* 0x0002fb00ff060b82 */ /* 0x000e220000000800 */
[----:B------:R-:W-:-:S07]  /*240a0*/  IMAD.IADD R188, R225, 0x1, R188 ;  /* 0x00000001e1bc7824 */ /* 0x000fce00078e02bc */
[----:B------:R-:W2:Y:S01]  /*240b0*/  @P0 LDC R13, c[0x0][0xbf0] ;  /* 0x0002fc00ff0d0b82 */ /* 0x000ea20000000800 */
[----:B0-----:R-:W-:-:S05]  /*240c0*/  @P0 IMAD.HI.U32 R6, R9, R6, RZ ;  /* 0x0000000609060227 */ /* 0x001fca00078e00ff */
[----:B--2---:R-:W-:-:S04]  /*240d0*/  @P0 SHF.R.U32.HI R3, RZ, R13, R6 ;  /* 0x0000000dff030219 */ /* 0x004fc80000011606 */
[--C-:B------:R-:W-:Y:S01]  /*240e0*/  SHF.R.S32.HI R6, RZ, 0x1f, R3.reuse ;  /* 0x0000001fff067819 */ /* 0x100fe20000011403 */
[----:B------:R-:W-:Y:S02]  /*240f0*/  IMAD.MOV R8, RZ, RZ, -R3 ;  /* 0x000000ffff087224 */ /* 0x000fe400078e0a03 */
[----:B------:R-:W-:-:S04]  /*24100*/  IMAD.WIDE.U32 R4, R3, UR4, R4 ;  /* 0x0000000403047c25 */ /* 0x000fc8000f8e0004 */
[----:B------:R-:W-:Y:S02]  /*24110*/  IMAD R6, R6, UR4, RZ ;  /* 0x0000000406067c24 */ /* 0x000fe4000f8e02ff */
[----:B------:R-:W-:Y:S02]  /*24120*/  IMAD R7, R11, R8, R9 ;  /* 0x000000080b077224 */ /* 0x000fe400078e0209 */
[----:B------:R-:W-:Y:S01]  /*24130*/  IMAD R9, R3, UR5, R6 ;  /* 0x0000000503097c24 */ /* 0x000fe2000f8e0206 */
[----:B------:R-:W-:Y:S01]  /*24140*/  ULDC.64 UR4, c[0x0][0xad8] ;  /* 0x0002b60000047ab9 */ /* 0x000fe20000000a00 */
[----:B------:R-:W-:Y:S01]  /*24150*/  IMAD R11, R0, R11, RZ ;  /* 0x0000000b000b7224 */ /* 0x000fe200078e02ff */
[----:B------:R-:W-:Y:S01]  /*24160*/  SHF.R.S32.HI R3, RZ, 0x1f, R7 ;  /* 0x0000001fff037819 */ /* 0x000fe20000011407 */
[----:B------:R-:W-:Y:S02]  /*24170*/  IMAD.IADD R5, R5, 0x1, R9 ;  /* 0x0000000105057824 */ /* 0x000fe400078e0209 */
[C---:B------:R-:W-:Y:S01]  /*24180*/  VIADD R0, R188.reuse, 0x20 ;  /* 0x00000020bc007836 */ /* 0x040fe20000000000 */
[----:B------:R-:W-:Y:S01]  /*24190*/  ISETP.GE.AND P2, PT, R188, R11, PT ;  /* 0x0000000bbc00720c */ /* 0x000fe20003f46270 */
[----:B------:R-:W-:-:S02]  /*241a0*/  IMAD R6, R3, UR4, RZ ;  /* 0x0000000403067c24 */ /* 0x000fc4000f8e02ff */
[----:B------:R-:W-:Y:S01]  /*241b0*/  IMAD.WIDE.U32 R4, R7, UR4, R4 ;  /* 0x0000000407047c25 */ /* 0x000fe2000f8e0004 */
[----:B------:R-:W-:-:S03]  /*241c0*/  ISETP.GE.AND P1, PT, R0, R11, PT ;  /* 0x0000000b0000720c */ /* 0x000fc60003f26270 */
[----:B------:R-:W-:Y:S01]  /*241d0*/  IMAD R3, R7, UR5, R6 ;  /* 0x0000000507037c24 */ /* 0x000fe2000f8e0206 */
[----:B------:R-:W-:Y:S01]  /*241e0*/  ULDC.64 UR4, c[0x0][0xa80] ;  /* 0x0002a00000047ab9 */ /* 0x000fe20000000a00 */
[----:B------:R-:W-:Y:S01]  /*241f0*/  VIADD R0, R188, 0x40 ;  /* 0x00000040bc007836 */ /* 0x000fe20000000000 */
[----:B------:R-:W-:Y:S01]  /*24200*/  LEA R6, P3, R4, UR4, 0x1 ;  /* 0x0000000404067c11 */ /* 0x000fe2000f8608ff */
[----:B------:R-:W-:-:S03]  /*24210*/  IMAD.IADD R3, R5, 0x1, R3 ;  /* 0x0000000105037824 */ /* 0x000fc600078e0203 */
[----:B------:R-:W-:Y:S02]  /*24220*/  ISETP.GE.AND P0, PT, R0, R11, PT ;  /* 0x0000000b0000720c */ /* 0x000fe40003f06270 */
[----:B------:R-:W-:Y:S02]  /*24230*/  LEA.HI.X R3, R4, UR5, R3, 0x1, P3 ;  /* 0x0000000504037c11 */ /* 0x000fe400098f0c03 */
[----:B------:R0:W2:Y:S04]  /*24240*/  SHFL.IDX PT, R4, R6, RZ, 0x181f ;  /* 0x00181fff06047589 */ /* 0x0000a800000e0000 */
[----:B------:R0:W3:Y:S01]  /*24250*/  SHFL.IDX PT, R0, R3, RZ, 0x181f ;  /* 0x00181fff03007589 */ /* 0x0000e200000e0000 */
[----:B------:R-:W-:Y:S05]  /*24260*/  @P2 BRA `(.L_x_1848) ;  /* 0x0000000000242947 */ /* 0x000fea0003800000 */
[----:B------:R-:W-:Y:S02]  /*24270*/  ULDC UR4, c[0x0][0xac8] ;  /* 0x0002b20000047ab9 */ /* 0x000fe40000000800 */
[----:B------:R-:W-:Y:S02]  /*24280*/  ISETP.GE.AND P4, PT, R203, UR4, PT ;  /* 0x00000004cb007c0c */ /* 0x000fe4000bf86270 */
[----:B------:R-:W-:-:S11]  /*24290*/  ISETP.GE.AND P5, PT, R204, UR4, PT ;  /* 0x00000004cc007c0c */ /* 0x000fd6000bfa6270 */
[CC--:B--2---:R-:W-:Y:S02]  /*242a0*/  @!P4 LEA R8, P2, R203.reuse, R4.reuse, 0x1 ;  /* 0x00000004cb08c211 */ /* 0x0c4fe400078408ff */
[C---:B------:R-:W-:Y:S02]  /*242b0*/  @!P5 LEA R4, P3, R204.reuse, R4, 0x1 ;  /* 0x00000004cc04d211 */ /* 0x040fe400078608ff */
[-C--:B---3--:R-:W-:Y:S02]  /*242c0*/  @!P4 LEA.HI.X R9, R203, R0.reuse, R12, 0x1, P2 ;  /* 0x00000000cb09c211 */ /* 0x088fe400010f0c0c */
[----:B------:R-:W-:-:S03]  /*242d0*/  @!P5 LEA.HI.X R5, R204, R0, R10, 0x1, P3 ;  /* 0x00000000cc05d211 */ /* 0x000fc600018f0c0a */
[----:B------:R4:W-:Y:S04]  /*242e0*/  @!P4 ST.E.128 desc[UR60][R8.64], RZ ;  /* 0x000000ff0800c985 */ /* 0x0009e8000c101d3c */
[----:B------:R4:W-:Y:S02]  /*242f0*/  @!P5 ST.E.128 desc[UR60][R4.64], RZ ;  /* 0x000000ff0400d985 */ /* 0x0009e4000c101d3c */
.L_x_1848:
[----:B------:R-:W-:Y:S05]  /*24300*/  BSYNC B1 ;  /* 0x0000000000017941 */ /* 0x000fea0003800000 */
.L_x_1847:
[----:B---3--:R3:W0:Y:S01]  /*24310*/  SHFL.IDX PT, R0, R3, 0x1, 0x181f ;  /* 0x00381f0003007f89 */ /* 0x00862200000e0000 */
[----:B------:R-:W-:Y:S03]  /*24320*/  BSSY B1, `(.L_x_1849) ;  /* 0x000000c000017945 */ /* 0x000fe60003800000 */
[----:B--2-4-:R3:W2:Y:S01]  /*24330*/  SHFL.IDX PT, R4, R6, 0x1, 0x181f ;  /* 0x00381f0006047f89 */ /* 0x0146a200000e0000 */
[----:B------:R-:W-:Y:S05]  /*24340*/  @P1 BRA `(.L_x_1850) ;  /* 0x0000000000241947 */ /* 0x000fea0003800000 */
[----:B------:R-:W-:Y:S02]  /*24350*/  ULDC UR4, c[0x0][0xac8] ;  /* 0x0002b20000047ab9 */ /* 0x000fe40000000800 */
[----:B------:R-:W-:Y:S02]  /*24360*/  ISETP.GE.AND P3, PT, R203, UR4, PT ;  /* 0x00000004cb007c0c */ /* 0x000fe4000bf66270 */
[----:B------:R-:W-:-:S11]  /*24370*/  ISETP.GE.AND P4, PT, R204, UR4, PT ;  /* 0x00000004cc007c0c */ /* 0x000fd6000bf86270 */
[CC--:B--2---:R-:W-:Y:S02]  /*24380*/  @!P3 LEA R8, P1, R203.reuse, R4.reuse, 0x1 ;  /* 0x00000004cb08b211 */ /* 0x0c4fe400078208ff */
[C---:B------:R-:W-:Y:S02]  /*24390*/  @!P4 LEA R4, P2, R204.reuse, R4, 0x1 ;  /* 0x00000004cc04c211 */ /* 0x040fe400078408ff */
[-C--:B0-----:R-:W-:Y:S02]  /*243a0*/  @!P3 LEA.HI.X R9, R203, R0.reuse, R12, 0x1, P1 ;  /* 0x00000000cb09b211 */ /* 0x081fe400008f0c0c */
[----:B------:R-:W-:-:S03]  /*243b0*/  @!P4 LEA.HI.X R5, R204, R0, R10, 0x1, P2 ;  /* 0x00000000cc05c211 */ /* 0x000fc600010f0c0a */
[----:B------:R4:W-:Y:S04]  /*243c0*/  @!P3 ST.E.128 desc[UR60][R8.64], RZ ;  /* 0x000000ff0800b985 */ /* 0x0009e8000c101d3c */
[----:B------:R4:W-:Y:S02]  /*243d0*/  @!P4 ST.E.128 desc[UR60][R4.64], RZ ;  /* 0x000000ff0400c985 */ /* 0x0009e4000c101d3c */
.L_x_1850:
[----:B------:R-:W-:Y:S05]  /*243e0*/  BSYNC B1 ;  /* 0x0000000000017941 */ /* 0x000fea0003800000 */
.L_x_1849:
[----:B0-----:R0:W0:Y:S01]  /*243f0*/  SHFL.IDX PT, R0, R3, 0x2, 0x181f ;  /* 0x00581f0003007f89 */ /* 0x00102200000e0000 */
[----:B------:R-:W-:Y:S03]  /*24400*/  BSSY B1, `(.L_x_1851) ;  /* 0x000000c000017945 */ /* 0x000fe60003800000 */
[----:B--2-4-:R2:W4:Y:S01]  /*24410*/  SHFL.IDX PT, R4, R6, 0x2, 0x181f ;  /* 0x00581f0006047f89 */ /* 0x01452200000e0000 */
[----:B------:R-:W-:Y:S05]  /*24420*/  @P0 BRA `(.L_x_1852) ;  /* 0x0000000000240947 */ /* 0x000fea0003800000 */
[----:B------:R-:W-:Y:S02]  /*24430*/  ULDC UR4, c[0x0][0xac8] ;  /* 0x0002b20000047ab9 */ /* 0x000fe40000000800 */
[----:B------:R-:W-:Y:S02]  /*24440*/  ISETP.GE.AND P2, PT, R203, UR4, PT ;  /* 0x00000004cb007c0c */ /* 0x000fe4000bf46270 */
[----:B------:R-:W-:-:S11]  /*24450*/  ISETP.GE.AND P3, PT, R204, UR4, PT ;  /* 0x00000004cc007c0c */ /* 0x000fd6000bf66270 */
[CC--:B----4-:R-:W-:Y:S02]  /*24460*/  @!P2 LEA R8, P0, R203.reuse, R4.reuse, 0x1 ;  /* 0x00000004cb08a211 */ /* 0x0d0fe400078008ff */
[C---:B------:R-:W-:Y:S02]  /*24470*/  @!P3 LEA R4, P1, R204.reuse, R4, 0x1 ;  /* 0x00000004cc04b211 */ /* 0x040fe400078208ff */
[-C--:B0-----:R-:W-:Y:S02]  /*24480*/  @!P2 LEA.HI.X R9, R203, R0.reuse, R12, 0x1, P0 ;  /* 0x00000000cb09a211 */ /* 0x081fe400000f0c0c */
[----:B------:R-:W-:-:S03]  /*24490*/  @!P3 LEA.HI.X R5, R204, R0, R10, 0x1, P1 ;  /* 0x00000000cc05b211 */ /* 0x000fc600008f0c0a */
[----:B------:R0:W-:Y:S04]  /*244a0*/  @!P2 ST.E.128 desc[UR60][R8.64], RZ ;  /* 0x000000ff0800a985 */ /* 0x0001e8000c101d3c */
[----:B------:R0:W-:Y:S02]  /*244b0*/  @!P3 ST.E.128 desc[UR60][R4.64], RZ ;  /* 0x000000ff0400b985 */ /* 0x0001e4000c101d3c */
.L_x_1852:
[----:B------:R-:W-:Y:S05]  /*244c0*/  BSYNC B1 ;  /* 0x0000000000017941 */ /* 0x000fea0003800000 */
.L_x_1851:
[----:B0-----:R-:W-:Y:S01]  /*244d0*/  VIADD R0, R188, 0x60 ;  /* 0x00000060bc007836 */ /* 0x001fe20000000000 */
[----:B---3--:R-:W0:Y:S04]  /*244e0*/  SHFL.IDX PT, R3, R3, 0x3, 0x181f ;  /* 0x00781f0003037f89 */ /* 0x008e2800000e0000 */
[----:B------:R-:W-:Y:S01]  /*244f0*/  ISETP.GE.AND P0, PT, R0, R11, PT ;  /* 0x0000000b0000720c */ /* 0x000fe20003f06270 */
[----:B----4-:R3:W4:-:S12]  /*24500*/  SHFL.IDX PT, R4, R6, 0x3, 0x181f ;  /* 0x00781f0006047f89 */ /* 0x01071800000e0000 */
[----:B---3--:R-:W-:Y:S05]  /*24510*/  @P0 BRA `(.L_x_1841) ;  /* 0x0000000000240947 */ /* 0x008fea0003800000 */
[----:B------:R-:W-:Y:S02]  /*24520*/  ULDC UR4, c[0x0][0xac8] ;  /* 0x0002b20000047ab9 */ /* 0x000fe40000000800 */
[----:B------:R-:W-:Y:S02]  /*24530*/  ISETP.GE.AND P2, PT, R203, UR4, PT ;  /* 0x00000004cb007c0c */ /* 0x000fe4000bf46270 */
[----:B------:R-:W-:-:S11]  /*24540*/  ISETP.GE.AND P3, PT, R204, UR4, PT ;  /* 0x00000004cc007c0c */ /* 0x000fd6000bf66270 */
[CC--:B--2-4-:R-:W-:Y:S02]  /*24550*/  @!P2 LEA R6, P0, R203.reuse, R4.reuse, 0x1 ;  /* 0x00000004cb06a211 */ /* 0x0d4fe400078008ff */
[C---:B------:R-:W-:Y:S02]  /*24560*/  @!P3 LEA R4, P1, R204.reuse, R4, 0x1 ;  /* 0x00000004cc04b211 */ /* 0x040fe400078208ff */
[-C--:B0-----:R-:W-:Y:S02]  /*24570*/  @!P2 LEA.HI.X R7, R203, R3.reuse, R12, 0x1, P0 ;  /* 0x00000003cb07a211 */ /* 0x081fe400000f0c0c */
[----:B------:R-:W-:-:S03]  /*24580*/  @!P3 LEA.HI.X R5, R204, R3, R10, 0x1, P1 ;  /* 0x00000003cc05b211 */ /* 0x000fc600008f0c0a */
[----:B------:R0:W-:Y:S04]  /*24590*/  @!P2 ST.E.128 desc[UR60][R6.64], RZ ;  /* 0x000000ff0600a985 */ /* 0x0001e8000c101d3c */
[----:B------:R0:W-:Y:S02]  /*245a0*/  @!P3 ST.E.128 desc[UR60][R4.64], RZ ;  /* 0x000000ff0400b985 */ /* 0x0001e4000c101d3c */
.L_x_1841:
[----:B------:R-:W-:Y:S05]  /*245b0*/  BSYNC B0 ;  /* 0x0000000000007941 */ /* 0x000fea0003800000 */
.L_x_1831:
[----:B------:R-:W-:Y:S02]  /*245c0*/  ULDC UR4, c[0x0][0xc3c] ;  /* 0x00030f0000047ab9 */ /* 0x000fe40000000800 */
[----:B------:R-:W-:-:S13]  /*245d0*/  ISETP.GE.AND P0, PT, R31, UR4, PT ;  /* 0x000000041f007c0c */ /* 0x000fda000bf06270 */
[----:B------:R-:W-:Y:S05]  /*245e0*/  @!P0 BRA `(.L_x_1853) ;  /* 0xfffffdcc00b08947 */ /* 0x000fea000383ffff */
[----:B------:R-:W-:Y:S05]  /*245f0*/  BRA `(.L_x_1546) ;  /* 0x0000008000207947 */ /* 0x000fea0003800000 */
.L_x_1544:
        /* <DEDUP_REMOVED lines=16> */
.L_x_1854:
        /* <DEDUP_REMOVED lines=43> */
.L_x_1858:
[----:B------:R-:W0:Y:S01]  /*249b0*/  LDC R2, c[0x0][0xc3c] ;  /* 0x00030f00ff027b82 */ /* 0x000e220000000800 */
[----:B------:R-:W-:Y:S01]  /*249c0*/  UIADD3 UR4, UR4, 0x1f, URZ ;  /* 0x0000001f04047890 */ /* 0x000fe2000fffe03f */
[----:B------:R-:W-:Y:S02]  /*249d0*/  ULDC UR7, c[0x0][0xc3c] ;  /* 0x00030f0000077ab9 */ /* 0x000fe40000000800 */
[----:B------:R-:W-:-:S03]  /*249e0*/  IMAD.U32 R27, RZ, RZ, UR7 ;  /* 0x00000007ff1b7e24 */ /* 0x000fc6000f8e00ff */
[----:B0-----:R-:W-:-:S13]  /*249f0*/  ISETP.LE.AND P6, PT, R2, UR4, PT ;  /* 0x0000000402007c0c */ /* 0x001fda000bfc3270 */
[----:B------:R-:W-:Y:S05]  /*24a00*/  @P6 BRA `(.L_x_1857) ;  /* 0x0000000800a86947 */ /* 0x000fea0003800000 */
[----:B------:R-:W-:Y:S02]  /*24a10*/  VIADD R11, R6, UR4 ;  /* 0x00000004060b7c36 */ /* 0x000fe40008000000 */
[----:B------:R-:W-:Y:S02]  /*24a20*/  IMAD.MOV.U32 R7, RZ, RZ, RZ ;  /* 0x000000ffff077224 */ /* 0x000fe400078e00ff */
[----:B------:R-:W-:Y:S01]  /*24a30*/  IMAD.MOV.U32 R8, RZ, RZ, RZ ;  /* 0x000000ffff087224 */ /* 0x000fe200078e00ff */
[----:B------:R-:W-:-:S13]  /*24a40*/  ISETP.GE.OR P6, PT, R11, R2, !P0 ;  /* 0x000000020b00720c */ /* 0x000fda00047c6670 */
[----:B------:R-:W0:Y:S08]  /*24a50*/  @!P6 LDC.64 R4, c[0x0][0xc80] ;  /* 0x00032000ff04eb82 */ /* 0x000e300000000a00 */
[----:B------:R-:W1:Y:S01]  /*24a60*/  @!P6 LDC.64 R2, c[0x0][0xc78] ;  /* 0x00031e00ff02eb82 */ /* 0x000e620000000a00 */
[----:B0-----:R-:W-:-:S05]  /*24a70*/  @!P6 IMAD.WIDE R4, R11, 0x4, R4 ;  /* 0x000000040b04e825 */ /* 0x001fca00078e0204 */
[----:B------:R-:W2:Y:S01]  /*24a80*/  @!P6 LDG.E R7, desc[UR60][R4.64] ;  /* 0x0000003c0407e981 */ /* 0x000ea2000c1e1900 */
[----:B-1----:R-:W-:-:S05]  /*24a90*/  @!P6 IMAD.WIDE R2, R11, 0x4, R2 ;  /* 0x000000040b02e825 */ /* 0x002fca00078e0202 */
        /* <DEDUP_REMOVED lines=22> */
.L_x_1856:
        /* <DEDUP_REMOVED lines=11> */
[----:B------:R-:W-:-:S05]  /*24cb0*/  VIADD R3, R27, 0xffffffff ;  /* 0xffffffff1b037836 */ /* 0x000fca0000000000 */
[----:B------:R0:W1:Y:S02]  /*24cc0*/  SHFL.IDX PT, R24, R2, R3, 0x1f ;  /* 0x00001f0302187589 */ /* 0x00006400000e0000 */
.L_x_1859:
[----:B-1----:R-:W-:Y:S02]  /*24cd0*/  IMAD R24, R24, UR5, R5 ;  /* 0x0000000518187c24 */ /* 0x002fe4000f8e0205 */
[----:B------:R-:W-:-:S03]  /*24ce0*/  VIADD R27, R27, UR4 ;  /* 0x000000041b1b7c36 */ /* 0x000fc60008000000 */
[----:B------:R-:W-:Y:S01]  /*24cf0*/  IADD3 R4, -R24, UR6, RZ ;  /* 0x0000000618047c10 */ /* 0x000fe2000fffe1ff */
[----:B------:R-:W-:Y:S06]  /*24d00*/  @!P1 BRA `(.L_x_1860) ;  /* 0x0000000000e89947 */ /* 0x000fec0003800000 */
[-C--:B--2---:R-:W-:Y:S02]  /*24d10*/  IABS R12, R7.reuse ;  /* 0x00000007000c7213 */ /* 0x084fe40000000000 */
[----:B------:R-:W-:Y:S02]  /*24d20*/  IABS R5, R8 ;  /* 0x0000000800057213 */ /* 0x000fe40000000000 */
[----:B------:R-:W1:Y:S01]  /*24d30*/  I2F.RP R9, R12 ;  /* 0x0000000c00097306 */ /* 0x000e620000209400 */
[----:B------:R-:W-:-:S07]  /*24d40*/  IABS R13, R7 ;  /* 0x00000007000d7213 */ /* 0x000fce0000000000 */
[----:B------:R-:W2:Y:S08]  /*24d50*/  I2F.RP R10, R5 ;  /* 0x00000005000a7306 */ /* 0x000eb00000209400 */
[----:B-1----:R-:W0:Y:S08]  /*24d60*/  MUFU.RCP R9, R9 ;  /* 0x0000000900097308 */ /* 0x002e300000001000 */
[----:B--2---:R-:W-:Y:S01]  /*24d70*/  MUFU.RCP R10, R10 ;  /* 0x0000000a000a7308 */ /* 0x004fe20000001000 */
        /* <DEDUP_REMOVED lines=18> */
[----:B------:R-:W0:Y:S01]  /*24ea0*/  F2I.FTZ.U32.TRUNC.NTZ R3, R11 ;  /* 0x0000000b00037305 */ /* 0x000e22000021f000 */
[----:B------:R-:W-:-:S05]  /*24eb0*/  IABS R12, R8 ;  /* 0x00000008000c7213 */ /* 0x000fca0000000000 */
[----:B------:R-:W-:-:S05]  /*24ec0*/  IMAD.MOV R12, RZ, RZ, -R12 ;  /* 0x000000ffff0c7224 */ /* 0x000fca00078e0a0c */
[----:B------:R-:W-:-:S04]  /*24ed0*/  @P0 VIADD R2, R2, 0x1 ;  /* 0x0000000102020836 */ /* 0x000fc80000000000 */
[----:B------:R-:W-:Y:S02]  /*24ee0*/  IMAD.MOV.U32 R13, RZ, RZ, R2 ;  /* 0x000000ffff0d7224 */ /* 0x000fe400078e0002 */
[----:B0-----:R-:W-:Y:S02]  /*24ef0*/  IMAD.MOV R2, RZ, RZ, -R3 ;  /* 0x000000ffff027224 */ /* 0x001fe400078e0a03 */
[----:B------:R-:W-:Y:S01]  /*24f00*/  @!P2 IMAD.MOV R13, RZ, RZ, -R13 ;  /* 0x000000ffff0da224 */ /* 0x000fe200078e0a0d */
[----:B------:R-:W-:Y:S01]  /*24f10*/  @!P1 LOP3.LUT R13, RZ, R7, RZ, 0x33, !PT ;  /* 0x00000007ff0d9212 */ /* 0x000fe200078e33ff */
[----:B------:R-:W-:Y:S02]  /*24f20*/  IMAD R9, R2, R5, RZ ;  /* 0x0000000502097224 */ /* 0x000fe400078e02ff */
[----:B------:R-:W-:Y:S01]  /*24f30*/  IMAD.MOV.U32 R2, RZ, RZ, RZ ;  /* 0x000000ffff027224 */ /* 0x000fe200078e00ff */
[----:B------:R-:W-:-:S03]  /*24f40*/  IABS R10, R13 ;  /* 0x0000000d000a7213 */ /* 0x000fc60000000000 */
[----:B------:R-:W-:-:S04]  /*24f50*/  IMAD.HI.U32 R2, R3, R9, R2 ;  /* 0x0000000903027227 */ /* 0x000fc800078e0002 */
[----:B------:R-:W-:Y:S02]  /*24f60*/  IMAD.MOV.U32 R3, RZ, RZ, R10 ;  /* 0x000000ffff037224 */ /* 0x000fe400078e000a */
[----:B------:R-:W-:Y:S02]  /*24f70*/  IMAD.MOV.U32 R10, RZ, RZ, R12 ;  /* 0x000000ffff0a7224 */ /* 0x000fe400078e000c */
[----:B------:R-:W-:-:S04]  /*24f80*/  IMAD.HI.U32 R2, R2, R3, RZ ;  /* 0x0000000302027227 */ /* 0x000fc800078e00ff */
[----:B------:R-:W-:Y:S01]  /*24f90*/  IMAD R10, R2, R10, R3 ;  /* 0x0000000a020a7224 */ /* 0x000fe200078e0203 */
[----:B------:R-:W-:-:S04]  /*24fa0*/  LOP3.LUT R3, R13, R8, RZ, 0x3c, !PT ;  /* 0x000000080d037212 */ /* 0x000fc800078e3cff */
[----:B------:R-:W-:Y:S02]  /*24fb0*/  ISETP.GT.U32.AND P1, PT, R5, R10, PT ;  /* 0x0000000a0500720c */ /* 0x000fe40003f24070 */
[----:B------:R-:W-:-:S11]  /*24fc0*/  ISETP.GE.AND P2, PT, R3, RZ, PT ;  /* 0x000000ff0300720c */ /* 0x000fd60003f46270 */
[----:B------:R-:W-:Y:S02]  /*24fd0*/  @!P1 IMAD.IADD R10, R10, 0x1, -R5 ;  /* 0x000000010a0a9824 */ /* 0x000fe400078e0a05 */
[----:B------:R-:W-:Y:S01]  /*24fe0*/  @!P1 VIADD R2, R2, 0x1 ;  /* 0x0000000102029836 */ /* 0x000fe20000000000 */
[----:B------:R-:W-:Y:S02]  /*24ff0*/  ISETP.NE.AND P1, PT, R8, RZ, PT ;  /* 0x000000ff0800720c */ /* 0x000fe40003f25270 */
[----:B------:R-:W-:Y:S01]  /*25000*/  ISETP.GE.U32.AND P0, PT, R10, R5, PT ;  /* 0x000000050a00720c */ /* 0x000fe20003f06070 */
[----:B------:R-:W-:-:S12]  /*25010*/  IMAD.MOV R5, RZ, RZ, -R13 ;  /* 0x000000ffff057224 */ /* 0x000fd800078e0a0d */
[----:B------:R-:W-:-:S04]  /*25020*/  @P0 VIADD R2, R2, 0x1 ;  /* 0x0000000102020836 */ /* 0x000fc80000000000 */
        /* <DEDUP_REMOVED lines=8> */
.L_x_1860:
[----:B0-----:R-:W0:Y:S02]  /*250b0*/  LDC.64 R2, c[0x0][0xc90] ;  /* 0x00032400ff027b82 */ /* 0x001e240000000a00 */
        /* <DEDUP_REMOVED lines=32> */
[----:B------:R-:W-:Y:S02]  /*252c0*/  VIADDMNMX R8, R8, UR5, R13, PT ;  /* 0x0000000508087c46 */ /* 0x000fe4000b80010d */
[----:B------:R-:W-:-:S02]  /*252d0*/  IADD3 R9, R9, 0x1000000, R4 ;  /* 0x0100000009097810 */ /* 0x000fc40007ffe004 */
        /* <DEDUP_REMOVED lines=25> */
[----:B------:R-:W-:-:S07]  /*25470*/  IMAD R26, R2, R26, R9 ;  /* 0x0000001a021a7224 */ /* 0x000fce00078e0209 */
.L_x_1861:
[----:B------:R-:W-:-:S05]  /*25480*/  LOP3.LUT R2, RZ, R2, RZ, 0x33, !PT ;  /* 0x00000002ff027212 */ /* 0x000fca00078e33ff */
[----:B------:R-:W-:Y:S01]  /*25490*/  IMAD.IADD R25, R7, 0x1, R2 ;  /* 0x0000000107197824 */ /* 0x000fe200078e0202 */
[----:B------:R-:W-:Y:S06]  /*254a0*/  BRA `(.L_x_1862) ;  /* 0x00000000000c7947 */ /* 0x000fec0003800000 */
.L_x_1857:
[----:B------:R-:W-:Y:S02]  /*254b0*/  IMAD.MOV.U32 R25, RZ, RZ, RZ ;  /* 0x000000ffff197224 */ /* 0x000fe400078e00ff */
[----:B------:R-:W-:Y:S02]  /*254c0*/  IMAD.U32 R24, RZ, RZ, UR6 ;  /* 0x00000006ff187e24 */ /* 0x000fe4000f8e00ff */
[----:B------:R-:W-:-:S07]  /*254d0*/  IMAD.MOV.U32 R26, RZ, RZ, RZ ;  /* 0x000000ffff1a7224 */ /* 0x000fce00078e00ff */
.L_x_1862:
[----:B------:R-:W-:-:S13]  /*254e0*/  ISETP.NE.AND P0, PT, R6, RZ, PT ;  /* 0x000000ff0600720c */ /* 0x000fda0003f05270 */
[----:B------:R-:W0:Y:S01]  /*254f0*/  @!P0 S2R R3, SR_CgaCtaId ;  /* 0x0000000000038919 */ /* 0x000e220000008800 */
[----:B------:R-:W-:-:S04]  /*25500*/  @!P0 MOV R2, 0x400 ;  /* 0x0000040000028802 */ /* 0x000fc80000000f00 */
[----:B0-----:R-:W-:-:S05]  /*25510*/  @!P0 LEA R2, R3, R2, 0x18 ;  /* 0x0000000203028211 */ /* 0x001fca00078ec0ff */
[----:B------:R0:W-:Y:S01]  /*25520*/  @!P0 STS.128 [R2+0x2a8d0], R24 ;  /* 0x02a8d01802008388 */ /* 0x0001e20000000c00 */
[----:B------:R-:W-:Y:S06]  /*25530*/  BAR.ARV 0x5, 0x180 ;  /* 0x0146000000007b1d */ /* 0x000fec0000002000 */
.L_x_1855:
        /* <DEDUP_REMOVED lines=12> */
[----:B------:R-:W-:Y:S01]  /*25600*/  ULDC.64 UR36, c[0x0][0x198] ;  /* 0x0000660000247ab9 */ /* 0x000fe20000000a00 */
[----:B------:R-:W-:Y:S01]  /*25610*/  IMAD.SHL.U32 R34, R4, 0x8, RZ ;  /* 0x0000000804227824 */ /* 0x000fe200078e00ff */
[----:B------:R-:W-:Y:S01]  /*25620*/  ULDC UR38, c[0x0][0xc] ;  /* 0x0000030000267ab9 */ /* 0x000fe20000000800 */
[----:B------:R-:W-:Y:S02]  /*25630*/  IMAD.MOV.U32 R22, RZ, RZ, RZ ;  /* 0x000000ffff167224 */ /* 0x000fe400078e00ff */
[----:B------:R-:W-:-:S02]  /*25640*/  IMAD.MOV.U32 R28, RZ, RZ, RZ ;  /* 0x000000ffff1c7224 */ /* 0x000fc400078e00ff */
[----:B------:R-:W-:Y:S01]  /*25650*/  IMAD.MOV.U32 R30, RZ, RZ, 0x1 ;  /* 0x00000001ff1e7424 */ /* 0x000fe200078e00ff */
        /* <DEDUP_REMOVED lines=9> */
[----:B------:R-:W-:Y:S01]  /*256f0*/  SHF.R.U32.HI R3, RZ, 0x3, R4 ;  /* 0x00000003ff037819 */ /* 0x000fe20000011604 */
[----:B0-----:R-:W-:-:S03]  /*25700*/  ULEA UR4, UR5, UR4, 0x18 ;  /* 0x0000000405047291 */ /* 0x001fc6000f8ec03f */
[----:B------:R-:W-:Y:S02]  /*25710*/  LOP3.LUT R4, R3, 0x70, R0, 0xf8, !PT ;  /* 0x0000007003047812 */ /* 0x000fe400078ef800 */
[C---:B------:R-:W-:Y:S01]  /*25720*/  LOP3.LUT R3, R2.reuse, 0x40, RZ, 0xfc, !PT ;  /* 0x0000004002037812 */ /* 0x040fe200078efcff */
[----:B------:R-:W-:Y:S01]  /*25730*/  IMAD.U32 R17, RZ, RZ, UR4 ;  /* 0x00000004ff117e24 */ /* 0x000fe2000f8e00ff */
[----:B------:R-:W-:-:S03]  /*25740*/  LOP3.LUT R0, R2, 0x80, RZ, 0xfc, !PT ;  /* 0x0000008002007812 */ /* 0x000fc600078efcff */
[----:B-1----:R-:W-:-:S07]  /*25750*/  IMAD R36, R34, 0x2, R17 ;  /* 0x0000000222247824 */ /* 0x002fce00078e0211 */
.L_x_1984:
[----:B------:R-:W-:Y:S05]  /*25760*/  YIELD ;  /* 0x0000000000007946 */ /* 0x000fea0003800000 */
[----:B------:R-:W-:Y:S01]  /*25770*/  ULDC.64 UR4, c[0x0][0xa28] ;  /* 0x00028a0000047ab9 */ /* 0x000fe20000000a00 */
[----:B------:R-:W-:Y:S01]  /*25780*/  IMAD.MOV.U32 R11, RZ, RZ, RZ ;  /* 0x000000ffff0b7224 */ /* 0x000fe200078e00ff */
[----:B------:R-:W-:Y:S01]  /*25790*/  ISETP.NE.U32.AND P0, PT, RZ, UR4, PT ;  /* 0x00000004ff007c0c */ /* 0x000fe2000bf05070 */
[----:B0-----:R-:W0:Y:S01]  /*257a0*/  LDC.64 R4, c[0x0][0xa00] ;  /* 0x00028000ff047b82 */ /* 0x001e220000000a00 */
[----:B------:R-:W-:Y:S02]  /*257b0*/  ULDC.64 UR6, c[0x0][0xa10] ;  /* 0x0002840000067ab9 */ /* 0x000fe40000000a00 */
[----:B------:R-:W-:Y:S01]  /*257c0*/  ISETP.NE.AND.EX P0, PT, RZ, UR5, PT, P0 ;  /* 0x00000005ff007c0c */ /* 0x000fe2000bf05300 */
[----:B------:R-:W-:-:S12]  /*257d0*/  ULDC.64 UR4, c[0x0][0xa18] ;  /* 0x0002860000047ab9 */ /* 0x000fd80000000a00 */
[----:B-1----:R-:W1:Y:S01]  /*257e0*/  @P0 LDC.64 R2, c[0x0][0xa28] ;  /* 0x00028a00ff020b82 */ /* 0x002e620000000a00 */
[----:B------:R-:W-:Y:S01]  /*257f0*/  ISETP.NE.U32.AND P1, PT, RZ, UR6, PT ;  /* 0x00000006ff007c0c */ /* 0x000fe2000bf25070 */
[----:B-1----:R-:W-:-:S05]  /*25800*/  @P0 IMAD.WIDE R2, R27, 0x4, R2 ;  /* 0x000000041b020825 */ /* 0x002fca00078e0202 */
[----:B------:R1:W2:Y:S01]  /*25810*/  @P0 LDG.E R11, desc[UR60][R2.64] ;  /* 0x0000003c020b0981 */ /* 0x0002a2000c1e1900 */
[----:B------:R-:W-:Y:S01]  /*25820*/  ISETP.NE.U32.AND P0, PT, RZ, UR4, PT ;  /* 0x00000004ff007c0c */ /* 0x000fe2000bf05070 */
[----:B------:R-:W-:Y:S01]  /*25830*/  IMAD.MOV.U32 R35, RZ, RZ, RZ ;  /* 0x000000ffff237224 */ /* 0x000fe200078e00ff */
[----:B------:R-:W-:Y:S01]  /*25840*/  ISETP.NE.AND.EX P1, PT, RZ, UR7, PT, P1 ;  /* 0x00000007ff007c0c */ /* 0x000fe2000bf25310 */
[----:B------:R-:W-:Y:S01]  /*25850*/  IMAD.MOV.U32 R0, RZ, RZ, RZ ;  /* 0x000000ffff007224 */ /* 0x000fe200078e00ff */
[----:B------:R-:W-:Y:S01]  /*25860*/  ISETP.NE.AND.EX P2, PT, RZ, UR5, PT, P0 ;  /* 0x00000005ff007c0c */ /* 0x000fe2000bf45300 */
[----:B------:R-:W-:Y:S01]  /*25870*/  ULDC.64 UR4, c[0x0][0xa00] ;  /* 0x0002800000047ab9 */ /* 0x000fe20000000a00 */
[----:B0-----:R-:W-:Y:S01]  /*25880*/  IMAD.WIDE R4, R27, 0x4, R4 ;  /* 0x000000041b047825 */ /* 0x001fe200078e0204 */
[----:B------:R-:W-:Y:S01]  /*25890*/  ISETP.NE.U32.AND P0, PT, RZ, UR4, PT ;  /* 0x00000004ff007c0c */ /* 0x000fe2000bf05070 */
[----:B-1----:R-:W0:Y:S03]  /*258a0*/  LDC.64 R2, c[0x0][0xa10] ;  /* 0x00028400ff027b82 */ /* 0x002e260000000a00 */
[----:B------:R-:W-:-:S06]  /*258b0*/  ISETP.NE.AND.EX P0, PT, RZ, UR5, PT, P0 ;  /* 0x00000005ff007c0c */ /* 0x000fcc000bf05300 */
[----:B------:R-:W1:Y:S07]  /*258c0*/  @P2 LDC.64 R6, c[0x0][0xa18] ;  /* 0x00028600ff062b82 */ /* 0x000e6e0000000a00 */
[----:B------:R-:W5:Y:S01]  /*258d0*/  @P0 LDG.E R35, desc[UR60][R4.64] ;  /* 0x0000003c04230981 */ /* 0x000f62000c1e1900 */
[----:B0-----:R-:W-:-:S05]  /*258e0*/  IMAD.WIDE R2, R27, 0x4, R2 ;  /* 0x000000041b027825 */ /* 0x001fca00078e0202 */
[----:B------:R-:W5:Y:S01]  /*258f0*/  @P1 LDG.E R0, desc[UR60][R2.64] ;  /* 0x0000003c02001981 */ /* 0x000f62000c1e1900 */
[----:B------:R-:W-:Y:S02]  /*25900*/  ULDC UR4, c[0x0][0x288] ;  /* 0x0000a20000047ab9 */ /* 0x000fe40000000800 */
[----:B------:R-:W-:Y:S01]  /*25910*/  IMAD.U32 R32, RZ, RZ, UR4 ;  /* 0x00000004ff207e24 */ /* 0x000fe2000f8e00ff */
[----:B------:R-:W-:Y:S02]  /*25920*/  ULDC.64 UR4, c[0x0][0x418] ;  /* 0x0001060000047ab9 */ /* 0x000fe40000000a00 */
[----:B------:R-:W-:-:S03]  /*25930*/  UISETP.NE.U32.AND UP0, UPT, UR4, URZ, UPT ;  /* 0x0000003f0400728c */ /* 0x000fc6000bf05070 */
[----:B------:R-:W-:Y:S01]  /*25940*/  ULDC UR4, c[0x0][0x424] ;  /* 0x0001090000047ab9 */ /* 0x000fe20000000800 */
[----:B------:R-:W-:Y:S01]  /*25950*/  UISETP.NE.AND.EX UP0, UPT, UR5, URZ, UPT, UP0 ;  /* 0x0000003f0500728c */ /* 0x000fe2000bf05300 */
[----:B-1----:R-:W-:Y:S02]  /*25960*/  @P2 IMAD.WIDE R6, R27, 0x4, R6 ;  /* 0x000000041b062825 */ /* 0x002fe400078e0206 */
[----:B------:R-:W-:Y:S01]  /*25970*/  ULDC UR5, c[0x0][0x2f0] ;  /* 0x0000bc0000057ab9 */ /* 0x000fe20000000800 */
[----:B------:R-:W-:Y:S02]  /*25980*/  USEL UR4, UR4, 0x1, UP0 ;  /* 0x0000000104047887 */ /* 0x000fe40008000000 */
[----:B------:R0:W5:Y:S02]  /*25990*/  @P2 LDG.E R32, desc[UR60][R6.64] ;  /* 0x0000003c06202981 */ /* 0x000164000c1e1900 */
[----:B------:R-:W-:-:S03]  /*259a0*/  UIMAD UR4, UR4, UR5, URZ ;  /* 0x00000005040472a4 */ /* 0x000fc6000f8e023f */
[----:B------:R-:W-:-:S03]  /*259b0*/  ULDC UR5, c[0x0][0x348] ;  /* 0x0000d20000057ab9 */ /* 0x000fc60000000800 */
[----:B------:R-:W-:Y:S02]  /*259c0*/  IMAD.U32 R10, RZ, RZ, UR4 ;  /* 0x00000004ff0a7e24 */ /* 0x000fe4000f8e00ff */
[----:B0-----:R-:W-:Y:S01]  /*259d0*/  IMAD.U32 R7, RZ, RZ, UR5 ;  /* 0x00000005ff077e24 */ /* 0x001fe2000f8e00ff */
[----:B--2---:R0:W-:Y:S01]  /*259e0*/  STL [R1+0x4], R11 ;  /* 0x0000040b01007387 */ /* 0x0041e20000100800 */
[----:B---3--:R-:W-:Y:S05]  /*259f0*/  @P2 BRA `(.L_x_1864) ;  /* 0x0000000000102947 */ /* 0x008fea0003800000 */
[----:B------:R-:W-:Y:S05]  /*25a00*/  @!P0 BRA `(.L_x_1864) ;  /* 0x00000000000c8947 */ /* 0x000fea0003800000 */
[----:B------:R-:W2:Y:S04]  /*25a10*/  LDG.E R9, desc[UR60][R4.64] ;  /* 0x0000003c04097981 */ /* 0x000ea8000c1e1900 */
[----:B-----5:R-:W2:Y:S02]  /*25a20*/  LDG.E R32, desc[UR60][R4.64+0x4] ;  /* 0x0000043c04207981 */ /* 0x020ea4000c1e1900 */
[----:B--2---:R-:W-:-:S07]  /*25a30*/  IMAD.IADD R32, R32, 0x1, -R9 ;  /* 0x0000000120207824 */ /* 0x004fce00078e0a09 */
.L_x_1864:
[----:B------:R-:W-:Y:S01]  /*25a40*/  ULDC.64 UR4, c[0x0][0xa20] ;  /* 0x0002880000047ab9 */ /* 0x000fe20000000a00 */
[C---:B------:R-:W-:Y:S02]  /*25a50*/  LOP3.LUT R4, R26.reuse, 0xff000000, RZ, 0xc0, !PT ;  /* 0xff0000001a047812 */ /* 0x040fe400078ec0ff */
[----:B------:R-:W-:Y:S02]  /*25a60*/  ISETP.NE.U32.AND P0, PT, RZ, UR4, PT ;  /* 0x00000004ff007c0c */ /* 0x000fe4000bf05070 */
[----:B------:R-:W-:Y:S02]  /*25a70*/  SHF.R.U32.HI R5, RZ, 0x8, R4 ;  /* 0x00000008ff057819 */ /* 0x000fe40000011604 */
[----:B------:R-:W-:Y:S02]  /*25a80*/  ISETP.NE.AND.EX P0, PT, RZ, UR5, PT, P0 ;  /* 0x00000005ff007c0c */ /* 0x000fe4000bf05300 */
[C---:B------:R-:W-:Y:S02]  /*25a90*/  LOP3.LUT R6, R26.reuse, 0xff0000, RZ, 0xc0, !PT ;  /* 0x00ff00001a067812 */ /* 0x040fe400078ec0ff */
[----:B------:R-:W-:-:S02]  /*25aa0*/  LOP3.LUT R26, R26, 0xffff, RZ, 0xc0, !PT ;  /* 0x0000ffff1a1a7812 */ /* 0x000fc400078ec0ff */
[----:B------:R-:W-:-:S07]  /*25ab0*/  LEA.HI R6, R6, R5, RZ, 0x10 ;  /* 0x0000000506067211 */ /* 0x000fce00078f80ff */
[----:B------:R-:W-:Y:S05]  /*25ac0*/  @!P0 BRA `(.L_x_1865) ;  /* 0x0000000000108947 */ /* 0x000fea0003800000 */
[----:B------:R-:W1:Y:S02]  /*25ad0*/  LDC.64 R4, c[0x0][0xa20] ;  /* 0x00028800ff047b82 */ /* 0x000e640000000a00 */
[----:B-1----:R-:W-:-:S05]  /*25ae0*/  IMAD.WIDE R4, R27, 0x4, R4 ;  /* 0x000000041b047825 */ /* 0x002fca00078e0204 */
[----:B------:R1:W5:Y:S01]  /*25af0*/  LDG.E R10, desc[UR60][R4.64] ;  /* 0x0000003c040a7981 */ /* 0x000362000c1e1900 */
[----:B------:R-:W-:Y:S05]  /*25b00*/  BRA `(.L_x_1866) ;  /* 0x0000000000247947 */ /* 0x000fea0003800000 */
.L_x_1865:
[----:B------:R-:W-:Y:S02]  /*25b10*/  ULDC.64 UR4, c[0x0][0xa08] ;  /* 0x0002820000047ab9 */ /* 0x000fe40000000a00 */
[----:B------:R-:W-:-:S04]  /*25b20*/  ISETP.NE.U32.AND P0, PT, RZ, UR4, PT ;  /* 0x00000004ff007c0c */ /* 0x000fc8000bf05070 */
[----:B------:R-:W-:-:S13]  /*25b30*/  ISETP.NE.AND.EX P0, PT, RZ, UR5, PT, P0 ;  /* 0x00000005ff007c0c */ /* 0x000fda000bf05300 */
[----:B------:R-:W-:Y:S05]  /*25b40*/  @!P0 BRA `(.L_x_1866) ;  /* 0x0000000000148947 */ /* 0x000fea0003800000 */
[----:B------:R-:W1:Y:S02]  /*25b50*/  LDC.64 R4, c[0x0][0xa08] ;  /* 0x00028200ff047b82 */ /* 0x000e640000000a00 */
[----:B-1----:R-:W-:-:S05]  /*25b60*/  IMAD.WIDE R4, R27, 0x4, R4 ;  /* 0x000000041b047825 */ /* 0x002fca00078e0204 */
[----:B------:R-:W2:Y:S04]  /*25b70*/  LDG.E R10, desc[UR60][R4.64] ;  /* 0x0000003c040a7981 */ /* 0x000ea8000c1e1900 */
[----:B------:R-:W2:Y:S02]  /*25b80*/  LDG.E R9, desc[UR60][R4.64+0x4] ;  /* 0x0000043c04097981 */ /* 0x000ea4000c1e1900 */
[----:B--2---:R-:W-:-:S07]  /*25b90*/  IMAD.IADD R10, R9, 0x1, -R10 ;  /* 0x00000001090a7824 */ /* 0x004fce00078e0a0a */
.L_x_1866:
[----:B-1----:R-:W2:Y:S01]  /*25ba0*/  @P1 LDG.E R5, desc[UR60][R2.64] ;  /* 0x0000003c02051981 */ /* 0x002ea2000c1e1900 */
[----:B------:R-:W1:Y:S03]  /*25bb0*/  LDC R8, c[0x0][0x448] ;  /* 0x00011200ff087b82 */ /* 0x000e660000000800 */
[----:B------:R3:W2:Y:S01]  /*25bc0*/  @P1 LDG.E R4, desc[UR60][R2.64+0x4] ;  /* 0x0000043c02041981 */ /* 0x0006a2000c1e1900 */
[----:B------:R-:W-:Y:S02]  /*25bd0*/  IMAD.SHL.U32 R25, R25, 0x80, RZ ;  /* 0x0000008019197824 */ /* 0x000fe400078e00ff */
[----:B-----5:R-:W-:Y:S02]  /*25be0*/  IMAD.IADD R10, R10, 0x1, -R11 ;  /* 0x000000010a0a7824 */ /* 0x020fe400078e0a0b */
[----:B---3--:R-:W3:Y:S01]  /*25bf0*/  LDC.64 R2, c[0x0][0x9e0] ;  /* 0x00027800ff027b82 */ /* 0x008ee20000000a00 */
[----:B-1----:R-:W-:-:S13]  /*25c00*/  ISETP.NE.AND P2, PT, R8, 0x1, PT ;  /* 0x000000010800780c */ /* 0x002fda0003f45270 */
[----:B------:R-:W1:Y:S01]  /*25c10*/  @P2 LDC R8, c[0x0][0x44c] ;  /* 0x00011300ff082b82 */ /* 0x000e620000000800 */
[----:B---3--:R-:W-:-:S07]  /*25c20*/  ISETP.GE.AND P3, PT, R3, 0x1, PT ;  /* 0x000000010300780c */ /* 0x008fce0003f66270 */
[----:B------:R-:W3:Y:S01]  /*25c30*/  @P2 LDC R9, c[0x0][0x450] ;  /* 0x00011400ff092b82 */ /* 0x000ee20000000800 */
[----:B--2---:R-:W-:Y:S02]  /*25c40*/  @P1 IMAD.IADD R7, R4, 0x1, -R5 ;  /* 0x0000000104071824 */ /* 0x004fe400078e0a05 */
[----:B------:R-:W-:Y:S02]  /*25c50*/  VIADD R5, R25, 0x7f ;  /* 0x0000007f19057836 */ /* 0x000fe40000000000 */
[----:B------:R-:W-:Y:S02]  /*25c60*/  IMAD.IADD R37, R10, 0x1, R7 ;  /* 0x000000010a257824 */ /* 0x000fe400078e0207 */
[----:B-1----:R-:W-:-:S03]  /*25c70*/  @P2 IMAD.HI.U32 R4, R5, R8, RZ ;  /* 0x0000000805042227 */ /* 0x002fc600078e00ff */
[C---:B------:R-:W-:Y:S02]  /*25c80*/  IADD3 R18, R37.reuse, 0x1, -R32 ;  /* 0x0000000125127810 */ /* 0x040fe40007ffe820 */
[----:B---3--:R-:W-:Y:S01]  /*25c90*/  @P2 SHF.R.U32.HI R5, RZ, R9, R4 ;  /* 0x00000009ff052219 */ /* 0x008fe20000011604 */
[----:B------:R-:W-:-:S04]  /*25ca0*/  VIADD R4, R37, 0x5f ;  /* 0x0000005f25047836 */ /* 0x000fc80000000000 */
[----:B------:R-:W-:-:S04]  /*25cb0*/  IMAD.HI R4, R4, 0x2aaaaaab, RZ ;  /* 0x2aaaaaab04047827 */ /* 0x000fc800078e02ff */
[----:B------:R-:W-:Y:S01]  /*25cc0*/  IMAD.IADD R8, R18, 0x1, R5 ;  /* 0x0000000112087824 */ /* 0x000fe200078e0205 */
[----:B------:R-:W-:-:S03]  /*25cd0*/  SHF.R.U32.HI R19, RZ, 0x1f, R4 ;  /* 0x0000001fff137819 */ /* 0x000fc60000011604 */
[----:B------:R-:W-:Y:S01]  /*25ce0*/  IMAD.IADD R2, R8, 0x1, R2 ;  /* 0x0000000108027824 */ /* 0x000fe200078e0202 */
[----:B------:R-:W-:Y:S01]  /*25cf0*/  LEA.HI.SX32 R19, R4, R19, 0x1c ;  /* 0x0000001304137211 */ /* 0x000fe200078fe2ff */
[----:B------:R-:W-:Y:S06]  /*25d00*/  @!P3 BRA `(.L_x_1867) ;  /* 0x000000000048b947 */ /* 0x000fec0003800000 */
[C---:B------:R-:W-:Y:S01]  /*25d10*/  ISETP.GT.AND P0, PT, R8.reuse, RZ, PT ;  /* 0x000000ff0800720c */ /* 0x040fe20003f04270 */
[----:B------:R-:W-:Y:S01]  /*25d20*/  BSSY B0, `(.L_x_1868) ;  /* 0x000000e000007945 */ /* 0x000fe20003800000 */
[----:B------:R-:W-:-:S11]  /*25d30*/  VIADD R9, R8, 0xffffffff ;  /* 0xffffffff08097836 */ /* 0x000fd60000000000 */
[----:B------:R-:W-:Y:S05]  /*25d40*/  @P0 BRA `(.L_x_1869) ;  /* 0x00000000001c0947 */ /* 0x000fea0003800000 */
[----:B------:R-:W-:Y:S01]  /*25d50*/  ISETP.NE.AND P0, PT, R3, 0x1, PT ;  /* 0x000000010300780c */ /* 0x000fe20003f05270 */
[----:B------:R-:W-:-:S12]  /*25d60*/  IMAD.MOV R9, RZ, RZ, -R8 ;  /* 0x000000ffff097224 */ /* 0x000fd800078e0a08 */
[----:B------:R-:W1:Y:S02]  /*25d70*/  @P0 LDC.64 R4, c[0x0][0x9e8] ;  /* 0x00027a00ff040b82 */ /* 0x000e640000000a00 */
[----:B-1----:R-:W-:-:S05]  /*25d80*/  @P0 IMAD.HI.U32 R4, R9, R4, RZ ;  /* 0x0000000409040227 */ /* 0x002fca00078e00ff */
[----:B------:R-:W-:-:S04]  /*25d90*/  @P0 SHF.R.U32.HI R9, RZ, R5, R4 ;  /* 0x00000005ff090219 */ /* 0x000fc80000011604 */
[----:B------:R-:W-:Y:S01]  /*25da0*/  LOP3.LUT R9, RZ, R9, RZ, 0x33, !PT ;  /* 0x00000009ff097212 */ /* 0x000fe200078e33ff */
[----:B------:R-:W-:Y:S06]  /*25db0*/  BRA `(.L_x_1870) ;  /* 0x0000000000107947 */ /* 0x000fec0003800000 */
.L_x_1869:
[----:B------:R-:W-:-:S13]  /*25dc0*/  ISETP.NE.AND P0, PT, R3, 0x1, PT ;  /* 0x000000010300780c */ /* 0x000fda0003f05270 */
[----:B------:R-:W1:Y:S02]  /*25dd0*/  @P0 LDC.64 R4, c[0x0][0x9e8] ;  /* 0x00027a00ff040b82 */ /* 0x000e640000000a00 */
[----:B-1----:R-:W-:-:S05]  /*25de0*/  @P0 IMAD.HI.U32 R4, R9, R4, RZ ;  /* 0x0000000409040227 */ /* 0x002fca00078e00ff */
[----:B------:R-:W-:-:S07]  /*25df0*/  @P0 SHF.R.U32.HI R9, RZ, R5, R4 ;  /* 0x00000005ff090219 */ /* 0x000fce0000011604 */
.L_x_1870:
[----:B------:R-:W-:Y:S05]  /*25e00*/  BSYNC B0 ;  /* 0x0000000000007941 */ /* 0x000fea0003800000 */
.L_x_1868:
[----:B------:R-:W-:-:S05]  /*25e10*/  IMAD R9, R9, R3, R3 ;  /* 0x0000000309097224 */ /* 0x000fca00078e0203 */
[----:B------:R-:W-:-:S07]  /*25e20*/  VIMNMX R2, R2, R9, PT ;  /* 0x0000000902027248 */ /* 0x000fce0003fe0100 */
.L_x_1867:
[----:B------:R-:W1:Y:S01]  /*25e30*/  @P2 LDC R8, c[0x0][0x44c] ;  /* 0x00011300ff082b82 */ /* 0x000e620000000800 */
[----:B------:R-:W-:Y:S01]  /*25e40*/  VIADD R2, R2, 0x5f ;  /* 0x0000005f02027836 */ /* 0x000fe20000000000 */
[----:B------:R-:W-:Y:S01]  /*25e50*/  ULDC UR4, c[0x0][0x9dc] ;  /* 0x0002770000047ab9 */ /* 0x000fe20000000800 */
[----:B------:R-:W-:Y:S02]  /*25e60*/  IMAD.MOV.U32 R5, RZ, RZ, R25 ;  /* 0x000000ffff057224 */ /* 0x000fe400078e0019 */
[----:B------:R-:W-:-:S03]  /*25e70*/  IMAD.HI R2, R2, 0x2aaaaaab, RZ ;  /* 0x2aaaaaab02027827 */ /* 0x000fc600078e02ff */
[----:B------:R-:W2:Y:S01]  /*25e80*/  @P2 LDC R4, c[0x0][0x450] ;  /* 0x00011400ff042b82 */ /* 0x000ea20000000800 */
[----:B-1----:R-:W-:-:S04]  /*25e90*/  @P2 IMAD.HI.U32 R9, R25, R8, RZ ;  /* 0x0000000819092227 */ /* 0x002fc800078e00ff */
[----:B------:R-:W-:Y:S01]  /*25ea0*/  IMAD.IADD R8, R37, 0x1, -R32 ;  /* 0x0000000125087824 */ /* 0x000fe200078e0a20 */
[----:B--2---:R-:W-:Y:S02]  /*25eb0*/  @P2 SHF.R.U32.HI R5, RZ, R4, R9 ;  /* 0x00000004ff052219 */ /* 0x004fe40000011609 */
[----:B------:R-:W-:-:S04]  /*25ec0*/  SHF.R.U32.HI R9, RZ, 0x1f, R2 ;  /* 0x0000001fff097819 */ /* 0x000fc80000011602 */
[----:B------:R-:W-:Y:S01]  /*25ed0*/  LEA.HI.SX32 R2, R2, R9, 0x1c ;  /* 0x0000000902027211 */ /* 0x000fe200078fe2ff */
[----:B------:R-:W-:-:S03]  /*25ee0*/  IMAD.IADD R9, R8, 0x1, R5 ;  /* 0x0000000108097824 */ /* 0x000fc600078e0205 */
[----:B0-----:R-:W-:Y:S01]  /*25ef0*/  VIMNMX R11, R19, R2, PT ;  /* 0x00000002130b7248 */ /* 0x001fe20003fe0100 */
        /* <DEDUP_REMOVED lines=12> */
.L_x_1873:
[----:B------:R-:W-:-:S13]  /*25fc0*/  ISETP.NE.AND P0, PT, R3, 0x1, PT ;  /* 0x000000010300780c */ /* 0x000fda0003f05270 */
[----:B------:R-:W0:Y:S02]  /*25fd0*/  @P0 LDC.64 R4, c[0x0][0x9e8] ;  /* 0x00027a00ff040b82 */ /* 0x000e240000000a00 */
[----:B0-----:R-:W-:-:S05]  /*25fe0*/  @P0 IMAD.HI.U32 R4, R9, R4, RZ ;  /* 0x0000000409040227 */ /* 0x001fca00078e00ff */
[----:B------:R-:W-:-:S07]  /*25ff0*/  @P0 SHF.R.U32.HI R9, RZ, R5, R4 ;  /* 0x00000005ff090219 */ /* 0x000fce0000011604 */
.L_x_1874:
[----:B------:R-:W-:Y:S05]  /*26000*/  BSYNC B0 ;  /* 0x0000000000007941 */ /* 0x000fea0003800000 */
.L_x_1872:
[----:B------:R-:W-:-:S05]  /*26010*/  IMAD R3, R9, R3, RZ ;  /* 0x0000000309037224 */ /* 0x000fca00078e02ff */
[----:B------:R-:W-:-:S07]  /*26020*/  VIMNMX R2, R2, R3, !PT ;  /* 0x0000000302027248 */ /* 0x000fce0007fe0100 */
.L_x_1871:
[----:B------:R-:W-:Y:S01]  /*26030*/  IMAD.HI R2, R2, 0x2aaaaaab, RZ ;  /* 0x2aaaaaab02027827 */ /* 0x000fe200078e02ff */
[----:B------:R-:W-:Y:S01]  /*26040*/  BSSY B0, `(.L_x_1875) ;  /* 0x0000026000007945 */ /* 0x000fe20003800000 */
[----:B------:R-:W-:Y:S02]  /*26050*/  LOP3.LUT R9, R6, 0xff, RZ, 0xc0, !PT ;  /* 0x000000ff06097812 */ /* 0x000fe400078ec0ff */
[----:B------:R-:W-:Y:S01]  /*26060*/  SHF.R.U32.HI R6, RZ, 0x10, R6 ;  /* 0x00000010ff067819 */ /* 0x000fe20000011606 */
        /* <DEDUP_REMOVED lines=9> */
[----:B------:R-:W-:Y:S02]  /*26100*/  IABS R13, R5 ;  /* 0x00000005000d7213 */ /* 0x000fe40000000000 */
[----:B------:R-:W-:Y:S02]  /*26110*/  IADD3 R12, R5, -0x1, R11 ;  /* 0xffffffff050c7810 */ /* 0x000fe40007ffe00b */
[----:B------:R-:W0:Y:S03]  /*26120*/  I2F.RP R2, R13 ;  /* 0x0000000d00027306 */ /* 0x000e260000209400 */
[----:B------:R-:W-:-:S05]  /*26130*/  IMAD.IADD R12, R12, 0x1, -R4 ;  /* 0x000000010c0c7824 */ /* 0x000fca00078e0a04 */
        /* <DEDUP_REMOVED lines=22> */
.L_x_1876:
[----:B------:R-:W-:Y:S05]  /*262a0*/  BSYNC B0 ;  /* 0x0000000000007941 */ /* 0x000fea0003800000 */
.L_x_1875:
[-C--:B------:R-:W-:Y:S01]  /*262b0*/  IMAD R3, R9, R14.reuse, R4 ;  /* 0x0000000e09037224 */ /* 0x080fe200078e0204 */
        /* <DEDUP_REMOVED lines=11> */
[----:B------:R-:W-:Y:S01]  /*26370*/  @P0 SHF.R.U32.HI R3, RZ, 0x1f, R4 ;  /* 0x0000001fff030819 */ /* 0x000fe20000011604 */
[----:B------:R-:W-:-:S03]  /*26380*/  IMAD.MOV.U32 R2, RZ, RZ, R5 ;  /* 0x000000ffff027224 */ /* 0x000fc600078e0005 */
        /* <DEDUP_REMOVED lines=11> */
.L_x_2052:
[----:B-1----:R-:W-:Y:S02]  /*26440*/  ISETP.NE.AND P0, PT, R14, RZ, PT ;  /* 0x000000ff0e00720c */ /* 0x002fe40003f05270 */
[----:B------:R-:W-:-:S11]  /*26450*/  PLOP3.LUT P6, PT, PT, PT, PT, 0x8, 0x0 ;  /* 0x000000000000781c */ /* 0x000fd60003fce170 */
[----:B------:R-:W-:Y:S05]  /*26460*/  @P0 BRA `(.L_x_1880) ;  /* 0x00000000000c0947 */ /* 0x000fea0003800000 */
[----:B------:R-:W-:-:S03]  /*26470*/  UMOV UR4, 0xffffffff ;  /* 0xffffffff00047882 */ /* 0x000fc60000000000 */
[----:B------:R-:W-:Y:S05]  /*26480*/  BRA.DIV UR4, `(.L_x_1881) ;  /* 0x0000007604647947 */ /* 0x000fea000b800000 */
[----:B------:R-:W-:-:S13]  /*26490*/  ELECT P6, URZ, PT ;  /* 0x00000000003f782f */ /* 0x000fda00038c0000 */
.L_x_1880:
        /* <DEDUP_REMOVED lines=9> */
.L_x_2055:
[----:B------:R-:W-:Y:S05]  /*26530*/  BSYNC B1 ;  /* 0x0000000000017941 */ /* 0x000fea0003800000 */
.L_x_1882:
        /* <DEDUP_REMOVED lines=10> */
.L_x_2056:
[----:B------:R-:W-:Y:S05]  /*265e0*/  BSYNC B2 ;  /* 0x0000000000027941 */ /* 0x000fea0003800000 */
.L_x_1886:
[----:B------:R-:W-:Y:S04]  /*265f0*/  BSSY B2, `(.L_x_1888) ;  /* 0x0000009000027945 */ /* 0x000fe80003800000 */
        /* <DEDUP_REMOVED lines=8> */
.L_x_1889:
[----:B------:R-:W-:Y:S05]  /*26680*/  BSYNC B2 ;  /* 0x0000000000027941 */ /* 0x000fea0003800000 */
.L_x_1888:
[----:B------:R-:W-:Y:S01]  /*26690*/  IMAD.MOV.U32 R20, RZ, RZ, RZ ;  /* 0x000000ffff147224 */ /* 0x000fe200078e00ff */
[----:B------:R-:W-:Y:S01]  /*266a0*/  UIADD3 UR4, UP0, UR36, 0x570, URZ ;  /* 0x0000057024047890 */ /* 0x000fe2000ff1e03f */
[----:B------:R-:W-:Y:S01]  /*266b0*/  IMAD R7, R2, 0x60, R0 ;  /* 0x0000006002077824 */ /* 0x000fe200078e0200 */
[----:B------:R-:W-:Y:S01]  /*266c0*/  PLOP3.LUT P0, PT, PT, PT, PT, 0x80, 0x0 ;  /* 0x000000000000781c */ /* 0x000fe20003f0f070 */
[----:B0-----:R-:W-:Y:S01]  /*266d0*/  IMAD R10, R22, 0x9000, R17 ;  /* 0x00009000160a7824 */ /* 0x001fe200078e0211 */
[----:B------:R-:W-:Y:S01]  /*266e0*/  R2UR UR10, R20 ;  /* 0x00000000140a72ca */ /* 0x000fe200000e0000 */
[----:B------:R-:W-:Y:S01]  /*266f0*/  VIADD R7, R7, 0xffffffa0 ;  /* 0xffffffa007077836 */ /* 0x000fe20000000000 */
[----:B------:R-:W-:Y:S01]  /*26700*/  UIADD3.X UR5, URZ, UR37, URZ, UP0, !UPT ;  /* 0x000000253f057290 */ /* 0x000fe200087fe43f */
[----:B------:R-:W-:Y:S01]  /*26710*/  VIADD R3, R12, 0x2a890 ;  /* 0x0002a8900c037836 */ /* 0x000fe20000000000 */
[----:B------:R-:W-:Y:S01]  /*26720*/  UMOV UR6, 0x0 ;  /* 0x0000000000067882 */ /* 0x000fe20000000000 */
[----:B------:R-:W-:Y:S01]  /*26730*/  VIADD R13, R10, 0x18400 ;  /* 0x000184000a0d7836 */ /* 0x000fe20000000000 */
[----:B------:R-:W-:-:S09]  /*26740*/  UMOV UR7, 0x12f00000 ;  /* 0x12f0000000077882 */ /* 0x000fd20000000000 */
.L_x_1890:
        /* <DEDUP_REMOVED lines=16> */
.L_x_1891:
        /* <DEDUP_REMOVED lines=15> */
.L_x_1892:
        /* <DEDUP_REMOVED lines=13> */
.L_x_2057:
[----:B------:R-:W-:Y:S05]  /*26a10*/  BSYNC B2 ;  /* 0x0000000000027941 */ /* 0x000fea0003800000 */
.L_x_1893:
        /* <DEDUP_REMOVED lines=11> */
.L_x_1896:
[----:B------:R-:W-:Y:S05]  /*26ad0*/  BSYNC B2 ;  /* 0x0000000000027941 */ /* 0x000fea0003800000 */
.L_x_1895:
        /* <DEDUP_REMOVED lines=9> */
.L_x_1897:
        /* <DEDUP_REMOVED lines=15> */
.L_x_1898:
        /* <DEDUP_REMOVED lines=10> */
.L_x_1885:
[----:B------:R-:W-:Y:S05]  /*26d00*/  BSYNC B1 ;  /* 0x0000000000017941 */ /* 0x000fea0003800000 */
.L_x_1884:
        /* <DEDUP_REMOVED lines=9> */
.L_x_1914:
[----:B------:R-:W-:Y:S05]  /*26da0*/  YIELD ;  /* 0x0000000000007946 */ /* 0x000fea0003800000 */
[----:B------:R-:W-:Y:S04]  /*26db0*/  BSSY B1, `(.L_x_1899) ;  /* 0x000007b000017945 */ /* 0x000fe80003800000 */
[----:B------:R-:W-:Y:S05]  /*26dc0*/  @!P6 BRA `(.L_x_1900) ;  /* 0x0000000400e4e947 */ /* 0x000fea0003800000 */
[----:B0-----:R-:W-:Y:S01]  /*26dd0*/  IMAD R10, R22, 0x8, R17 ;  /* 0x00000008160a7824 */ /* 0x001fe200078e0211 */
[----:B------:R-:W-:Y:S01]  /*26de0*/  SHF.L.U32 R2, R31, 0x1f, RZ ;  /* 0x0000001f1f027819 */ /* 0x000fe200000006ff */
[----:B------:R-:W0:Y:S01]  /*26df0*/  S2R R3, SR_TID.X ;  /* 0x0000000000037919 */ /* 0x000e220000002100 */
[----:B------:R-:W-:Y:S02]  /*26e00*/  BSSY B2, `(.L_x_1901) ;  /* 0x0000005000027945 */ /* 0x000fe40003800000 */
[----:B------:R-:W1:Y:S01]  /*26e10*/  SYNCS.PHASECHK.TRANS64.TRYWAIT P1, [R10+URZ+0x2a8a0], R2 ;  /* 0x02a8a0020a0075a7 */ /* 0x000e62000802017f */
[----:B0-----:R-:W-:-:S04]  /*26e20*/  LOP3.LUT R3, R3, 0x7f, RZ, 0xc0, !PT ;  /* 0x0000007f03037812 */ /* 0x001fc800078ec0ff */
[----:B------:R-:W-:Y:S01]  /*26e30*/  ISETP.NE.AND P2, PT, R3, RZ, PT ;  /* 0x000000ff0300720c */ /* 0x000fe20003f45270 */
[----:B-1----:R-:W-:-:S12]  /*26e40*/  @!P1 BRA `(.L_x_1902) ;  /* 0x0000006c00509947 */ /* 0x002fd80003800000 */
.L_x_2058:
[----:B------:R-:W-:Y:S05]  /*26e50*/  BSYNC B2 ;  /* 0x0000000000027941 */ /* 0x000fea0003800000 */
.L_x_1901:
[----:B------:R-:W-:Y:S04]  /*26e60*/  BSSY B2, `(.L_x_1903) ;  /* 0x0000009000027945 */ /* 0x000fe80003800000 */
[----:B------:R-:W-:Y:S05]  /*26e70*/  @P2 BRA `(.L_x_1904) ;  /* 0x00000000001c2947 */ /* 0x000fea0003800000 */
[----:B------:R-:W1:Y:S01]  /*26e80*/  S2R R7, SR_TID.X ;  /* 0x0000000000077919 */ /* 0x000e620000002100 */
[----:B------:R-:W-:-:S04]  /*26e90*/  IMAD.MOV.U32 R3, RZ, RZ, 0x9000 ;  /* 0x00009000ff037424 */ /* 0x000fc800078e00ff */
[----:B------:R2:W-:Y:S01]  /*26ea0*/  SYNCS.ARRIVE.TRANS64 RZ, [R10+URZ+0x2a890], R3 ;  /* 0x02a890030aff79a7 */ /* 0x0005e2000800003f */
[----:B-1----:R-:W-:-:S04]  /*26eb0*/  LOP3.LUT R7, R7, 0x1f, RZ, 0xc0, !PT ;  /* 0x0000001f07077812 */ /* 0x002fc800078ec0ff */
[----:B------:R-:W-:-:S13]  /*26ec0*/  ISETP.NE.AND P1, PT, R7, RZ, PT ;  /* 0x000000ff0700720c */ /* 0x000fda0003f25270 */
[----:B--2---:R-:W-:Y:S05]  /*26ed0*/  @!P1 BRA `(.L_x_1904) ;  /* 0x0000000000049947 */ /* 0x004fea0003800000 */
[----:B------:R-:W-:Y:S01]  /*26ee0*/  BPT.TRAP 0x1 ;  /* 0x000000040000795c */ /* 0x000fe20000300000 */
.L_x_1904:
[----:B------:R-:W-:Y:S05]  /*26ef0*/  BSYNC B2 ;  /* 0x0000000000027941 */ /* 0x000fea0003800000 */
.L_x_1903:
        /* <DEDUP_REMOVED lines=8> */
[----:B------:R-:W-:Y:S01]  /*26f80*/  VIADD R12, R3, 0x18400 ;  /* 0x00018400030c7836 */ /* 0x000fe20000000000 */
[----:B------:R-:W-:Y:S01]  /*26f90*/  UMOV UR6, 0x0 ;  /* 0x0000000000067882 */ /* 0x000fe20000000000 */
[----:B------:R-:W-:-:S10]  /*26fa0*/  UMOV UR7, 0x12f00000 ;  /* 0x12f0000000077882 */ /* 0x000fd40000000000 */
.L_x_1905:
        /* <DEDUP_REMOVED lines=10> */
[----:B------:R-:W-:Y:S01]  /*27050*/  IMAD.MOV.U32 R12, RZ, RZ, 0x40 ;  /* 0x00000040ff0c7424 */ /* 0x000fe200078e00ff */
[----:B------:R-:W-:Y:S01]  /*27060*/  PLOP3.LUT P1, PT, PT, PT, PT, 0x80, 0x0 ;  /* 0x000000000000781c */ /* 0x000fe20003f2f070 */
[----:B------:R-:W-:Y:S01]  /*27070*/  VIADD R14, R3, 0x1b400 ;  /* 0x0001b400030e7836 */ /* 0x000fe20000000000 */
[----:B------:R-:W-:Y:S01]  /*27080*/  UMOV UR6, 0x0 ;  /* 0x0000000000067882 */ /* 0x000fe20000000000 */
[----:B------:R-:W-:Y:S01]  /*27090*/  UMOV UR7, 0x12f00000 ;  /* 0x12f0000000077882 */ /* 0x000fe20000000000 */
[----:B------:R-:W-:-:S15]  /*270a0*/  R2UR UR10, R12 ;  /* 0x000000000c0a72ca */ /* 0x000fde00000e0000 */
.L_x_1906:
        /* <DEDUP_REMOVED lines=10> */
[----:B------:R-:W-:Y:S01]  /*27150*/  PLOP3.LUT P1, PT, PT, PT, PT, 0x80, 0x0 ;  /* 0x000000000000781c */ /* 0x000fe20003f2f070 */
[----:B------:R-:W-:Y:S01]  /*27160*/  VIADD R3, R3, 0x1e400 ;  /* 0x0001e40003037836 */ /* 0x000fe20000000000 */
[----:B------:R-:W-:Y:S01]  /*27170*/  UMOV UR6, 0x0 ;  /* 0x0000000000067882 */ /* 0x000fe20000000000 */
[----:B------:R-:W-:Y:S01]  /*27180*/  UMOV UR7, 0x12f00000 ;  /* 0x12f0000000077882 */ /* 0x000fe20000000000 */
[----:B------:R-:W-:-:S09]  /*27190*/  UMOV UR10, 0x80 ;  /* 0x00000080000a7882 */ /* 0x000fd20000000000 */
.L_x_1907:
        /* <DEDUP_REMOVED lines=10> */
[----:B------:R-:W1:Y:S01]  /*27240*/  SYNCS.PHASECHK.TRANS64.TRYWAIT P1, [R10+URZ+0x2a8c0], R2 ;  /* 0x02a8c0020a0075a7 */ /* 0x000e62000802017f */
[----:B------:R-:W-:Y:S04]  /*27250*/  BSSY B2, `(.L_x_1908) ;  /* 0x0000002000027945 */ /* 0x000fe80003800000 */
[----:B-1----:R-:W-:Y:S05]  /*27260*/  @!P1 BRA `(.L_x_1909) ;  /* 0x00000068005c9947 */ /* 0x002fea0003800000 */
.L_x_2059:
[----:B------:R-:W-:Y:S05]  /*27270*/  BSYNC B2 ;  /* 0x0000000000027941 */ /* 0x000fea0003800000 */
.L_x_1908:
[----:B------:R-:W-:Y:S01]  /*27280*/  BSSY B2, `(.L_x_1910) ;  /* 0x000000b000027945 */ /* 0x000fe20003800000 */
[----:B01----:R-:W-:Y:S02]  /*27290*/  IMAD.MOV.U32 R2, RZ, RZ, 0x0 ;  /* 0x00000000ff027424 */ /* 0x003fe400078e00ff */
[----:B------:R-:W-:Y:S01]  /*272a0*/  IMAD.MOV.U32 R3, RZ, RZ, 0x12f00000 ;  /* 0x12f00000ff037424 */ /* 0x000fe200078e00ff */
[----:B------:R-:W-:Y:S06]  /*272b0*/  @P2 BRA `(.L_x_1911) ;  /* 0x00000000001c2947 */ /* 0x000fec0003800000 */
[----:B------:R-:W0:Y:S01]  /*272c0*/  S2R R14, SR_TID.X ;  /* 0x00000000000e7919 */ /* 0x000e220000002100 */
[----:B------:R-:W-:-:S04]  /*272d0*/  IMAD.MOV.U32 R13, RZ, RZ, 0x6000 ;  /* 0x00006000ff0d7424 */ /* 0x000fc800078e00ff */
[----:B------:R1:W-:Y:S01]  /*272e0*/  SYNCS.ARRIVE.TRANS64 RZ, [R10+URZ+0x2a8b0], R13 ;  /* 0x02a8b00d0aff79a7 */ /* 0x0003e2000800003f */
[----:B0-----:R-:W-:-:S04]  /*272f0*/  LOP3.LUT R14, R14, 0x1f, RZ, 0xc0, !PT ;  /* 0x0000001f0e0e7812 */ /* 0x001fc800078ec0ff */
[----:B------:R-:W-:-:S13]  /*27300*/  ISETP.NE.AND P1, PT, R14, RZ, PT ;  /* 0x000000ff0e00720c */ /* 0x000fda0003f25270 */
[----:B-1----:R-:W-:Y:S05]  /*27310*/  @!P1 BRA `(.L_x_1911) ;  /* 0x0000000000049947 */ /* 0x002fea0003800000 */
[----:B------:R-:W-:Y:S01]  /*27320*/  BPT.TRAP 0x1 ;  /* 0x000000040000795c */ /* 0x000fe20000300000 */
.L_x_1911:
[----:B------:R-:W-:Y:S05]  /*27330*/  BSYNC B2 ;  /* 0x0000000000027941 */ /* 0x000fea0003800000 */
.L_x_1910:
[----:B------:R-:W-:Y:S01]  /*27340*/  R2UR UR10, R15 ;  /* 0x000000000f0a72ca */ /* 0x000fe200000e0000 */
[----:B------:R-:W-:Y:S01]  /*27350*/  IMAD R13, R22, 0x6000, R17 ;  /* 0x00006000160d7824 */ /* 0x000fe200078e0211 */
[----:B------:R-:W-:Y:S01]  /*27360*/  R2UR UR6, R2 ;  /* 0x00000000020672ca */ /* 0x000fe200000e0000 */
[----:B------:R-:W-:Y:S01]  /*27370*/  UIADD3 UR4, UP0, UR36, 0x670, URZ ;  /* 0x0000067024047890 */ /* 0x000fe2000ff1e03f */
[----:B------:R-:W-:Y:S01]  /*27380*/  R2UR UR7, R3 ;  /* 0x00000000030772ca */ /* 0x000fe200000e0000 */
[----:B------:R-:W-:Y:S01]  /*27390*/  VIADD R10, R10, 0x2a8b0 ;  /* 0x0002a8b00a0a7836 */ /* 0x000fe20000000000 */
[----:B------:R-:W-:Y:S01]  /*273a0*/  PLOP3.LUT P1, PT, PT, PT, PT, 0x80, 0x0 ;  /* 0x000000000000781c */ /* 0x000fe20003f2f070 */
[----:B------:R-:W-:Y:S01]  /*273b0*/  VIADD R14, R13, 0x400 ;  /* 0x000004000d0e7836 */ /* 0x000fe20000000000 */
[----:B------:R-:W-:-:S12]  /*273c0*/  UIADD3.X UR5, URZ, UR37, URZ, UP0, !UPT ;  /* 0x000000253f057290 */ /* 0x000fd800087fe43f */
.L_x_1912:
        /* <DEDUP_REMOVED lines=15> */
.L_x_1913:
        /* <DEDUP_REMOVED lines=10> */
.L_x_1900:
[----:B------:R-:W-:Y:S05]  /*27560*/  BSYNC B1 ;  /* 0x0000000000017941 */ /* 0x000fea0003800000 */
.L_x_1899:
[C---:B------:R-:W-:Y:S01]  /*27570*/  ISETP.GT.AND P2, PT, R11.reuse, R5, PT ;  /* 0x000000050b00720c */ /* 0x040fe20003f44270 */
[----:B------:R-:W-:Y:S02]  /*27580*/  VIADD R22, R22, 0x1 ;  /* 0x0000000116167836 */ /* 0x000fe40000000000 */
[----:B------:R-:W-:-:S03]  /*27590*/  VIADD R11, R11, 0xffffffff ;  /* 0xffffffff0b0b7836 */ /* 0x000fc60000000000 */
[----:B------:R-:W-:-:S04]  /*275a0*/  ISETP.NE.AND P1, PT, R22, 0x2, PT ;  /* 0x000000021600780c */ /* 0x000fc80003f25270 */
[----:B------:R-:W-:Y:S02]  /*275b0*/  SEL R2, RZ, 0x1, P1 ;  /* 0x00000001ff027807 */ /* 0x000fe40000800000 */
[----:B------:R-:W-:Y:S02]  /*275c0*/  SEL R22, R22, RZ, P1 ;  /* 0x000000ff16167207 */ /* 0x000fe40000800000 */
[----:B------:R-:W-:Y:S01]  /*275d0*/  LOP3.LUT R31, R31, R2, RZ, 0x3c, !PT ;  /* 0x000000021f1f7212 */ /* 0x000fe200078e3cff */
[----:B------:R-:W-:Y:S06]  /*275e0*/  @P2 BRA `(.L_x_1914) ;  /* 0xfffffff400ec2947 */ /* 0x000fec000383ffff */
.L_x_1878:
[----:B------:R-:W-:Y:S05]  /*275f0*/  BSYNC B0 ;  /* 0x0000000000007941 */ /* 0x000fea0003800000 */
.L_x_1877:
[----:B------:R-:W1:Y:S01]  /*27600*/  LDC R0, c[0x0][0x448] ;  /* 0x00011200ff007b82 */ /* 0x000e620000000800 */
[----:B------:R-:W-:Y:S01]  /*27610*/  VIADD R5, R25, 0x7f ;  /* 0x0000007f19057836 */ /* 0x000fe20000000000 */
[----:B------:R-:W-:Y:S06]  /*27620*/  @!P0 WARPSYNC.ALL ;  /* 0x0000000000008948 */ /* 0x000fec0003800000 */
[----:B------:R-:W2:Y:S08]  /*27630*/  LDC.64 R2, c[0x0][0x9e0] ;  /* 0x00027800ff027b82 */ /* 0x000eb00000000a00 */
[----:B------:R-:W-:Y:S01]  /*27640*/  @!P0 BAR.SYNC.DEFER_BLOCKING 0xc, 0x180 ;  /* 0x0306000000008b1d */ /* 0x000fe20000010000 */
[----:B-1----:R-:W-:-:S02]  /*27650*/  ISETP.NE.AND P1, PT, R0, 0x1, PT ;  /* 0x000000010000780c */ /* 0x002fc40003f25270 */
[----:B--2---:R-:W-:-:S11]  /*27660*/  ISETP.GE.AND P2, PT, R3, 0x1, PT ;  /* 0x000000010300780c */ /* 0x004fd60003f46270 */
[----:B------:R-:W1:Y:S08]  /*27670*/  @P1 LDC R4, c[0x0][0x44c] ;  /* 0x00011300ff041b82 */ /* 0x000e700000000800 */
[----:B------:R-:W2:Y:S01]  /*27680*/  @P1 LDC R0, c[0x0][0x450] ;  /* 0x00011400ff001b82 */ /* 0x000ea20000000800 */
[----:B-1----:R-:W-:-:S05]  /*27690*/  @P1 IMAD.HI.U32 R7, R5, R4, RZ ;  /* 0x0000000405071227 */ /* 0x002fca00078e00ff */
[----:B--2---:R-:W-:-:S05]  /*276a0*/  @P1 SHF.R.U32.HI R5, RZ, R0, R7 ;  /* 0x00000000ff051219 */ /* 0x004fca0000011607 */
        /* <DEDUP_REMOVED lines=14> */
.L_x_1917:
[----:B------:R-:W-:-:S13]  /*27790*/  ISETP.NE.AND P0, PT, R3, 0x1, PT ;  /* 0x000000010300780c */ /* 0x000fda0003f05270 */
[----:B------:R-:W1:Y:S02]  /*277a0*/  @P0 LDC.64 R4, c[0x0][0x9e8] ;  /* 0x00027a00ff040b82 */ /* 0x000e640000000a00 */
[----:B-1----:R-:W-:-:S05]  /*277b0*/  @P0 IMAD.HI.U32 R4, R0, R4, RZ ;  /* 0x0000000400040227 */ /* 0x002fca00078e00ff */
[----:B------:R-:W-:-:S07]  /*277c0*/  @P0 SHF.R.U32.HI R0, RZ, R5, R4 ;  /* 0x00000005ff000219 */ /* 0x000fce0000011604 */
.L_x_1918:
[----:B------:R-:W-:Y:S05]  /*277d0*/  BSYNC B0 ;  /* 0x0000000000007941 */ /* 0x000fea0003800000 */
.L_x_1916:
[----:B------:R-:W-:-:S05]  /*277e0*/  IMAD R5, R0, R3, R3 ;  /* 0x0000000300057224 */ /* 0x000fca00078e0203 */
[----:B------:R-:W-:-:S07]  /*277f0*/  VIMNMX R2, R2, R5, PT ;  /* 0x0000000502027248 */ /* 0x000fce0003fe0100 */
.L_x_1915:
[----:B------:R-:W1:Y:S01]  /*27800*/  @P1 LDC R0, c[0x0][0x44c] ;  /* 0x00011300ff001b82 */ /* 0x000e620000000800 */
[----:B------:R-:W-:Y:S01]  /*27810*/  VIADD R2, R2, 0x5f ;  /* 0x0000005f02027836 */ /* 0x000fe20000000000 */
[----:B------:R-:W-:Y:S01]  /*27820*/  ULDC UR4, c[0x0][0x9dc] ;  /* 0x0002770000047ab9 */ /* 0x000fe20000000800 */
[----:B------:R-:W-:Y:S02]  /*27830*/  IMAD.MOV.U32 R5, RZ, RZ, R25 ;  /* 0x000000ffff057224 */ /* 0x000fe400078e0019 */
[----:B------:R-:W-:-:S03]  /*27840*/  IMAD.HI R2, R2, 0x2aaaaaab, RZ ;  /* 0x2aaaaaab02027827 */ /* 0x000fc600078e02ff */
[----:B------:R-:W2:Y:S01]  /*27850*/  @P1 LDC R7, c[0x0][0x450] ;  /* 0x00011400ff071b82 */ /* 0x000ea20000000800 */
[----:B-1----:R-:W-:-:S05]  /*27860*/  @P1 IMAD.HI.U32 R0, R25, R0, RZ ;  /* 0x0000000019001227 */ /* 0x002fca00078e00ff */
[----:B--2---:R-:W-:Y:S02]  /*27870*/  @P1 SHF.R.U32.HI R5, RZ, R7, R0 ;  /* 0x00000007ff051219 */ /* 0x004fe40000011600 */
[----:B------:R-:W-:-:S03]  /*27880*/  SHF.R.U32.HI R7, RZ, 0x1f, R2 ;  /* 0x0000001fff077819 */ /* 0x000fc60000011602 */
[----:B------:R-:W-:Y:S01]  /*27890*/  IMAD.IADD R8, R8, 0x1, R5 ;  /* 0x0000000108087824 */ /* 0x000fe200078e0205 */
[----:B------:R-:W-:-:S03]  /*278a0*/  LEA.HI.SX32 R2, R2, R7, 0x1c ;  /* 0x0000000702027211 */ /* 0x000fc600078fe2ff */
[----:B------:R-:W-:Y:S01]  /*278b0*/  VIADD R0, R8, -UR4 ;  /* 0x8000000408007c36 */ /* 0x000fe20008000000 */
[----:B------:R-:W-:Y:S01]  /*278c0*/  VIMNMX R19, R19, R2, PT ;  /* 0x0000000213137248 */ /* 0x000fe20003fe0100 */
[----:B------:R-:W-:Y:S06]  /*278d0*/  @!P2 BRA `(.L_x_1919) ;  /* 0x000000000044a947 */ /* 0x000fec0003800000 */
[----:B------:R-:W-:Y:S01]  /*278e0*/  ISETP.GT.AND P0, PT, R8, -0x1, PT ;  /* 0xffffffff0800780c */ /* 0x000fe20003f04270 */
[----:B------:R-:W-:-:S12]  /*278f0*/  BSSY B0, `(.L_x_1920) ;  /* 0x000000d000007945 */ /* 0x000fd80003800000 */
        /* <DEDUP_REMOVED lines=8> */
.L_x_1921:
[----:B------:R-:W-:-:S13]  /*27980*/  ISETP.NE.AND P0, PT, R3, 0x1, PT ;  /* 0x000000010300780c */ /* 0x000fda0003f05270 */
[----:B------:R-:W1:Y:S02]  /*27990*/  @P0 LDC.64 R4, c[0x0][0x9e8] ;  /* 0x00027a00ff040b82 */ /* 0x000e640000000a00 */
[----:B-1----:R-:W-:-:S05]  /*279a0*/  @P0 IMAD.HI.U32 R4, R8, R4, RZ ;  /* 0x0000000408040227 */ /* 0x002fca00078e00ff */
[----:B------:R-:W-:-:S07]  /*279b0*/  @P0 SHF.R.U32.HI R8, RZ, R5, R4 ;  /* 0x00000005ff080219 */ /* 0x000fce0000011604 */
.L_x_1922:
[----:B------:R-:W-:Y:S05]  /*279c0*/  BSYNC B0 ;  /* 0x0000000000007941 */ /* 0x000fea0003800000 */
.L_x_1920:
[----:B------:R-:W-:-:S05]  /*279d0*/  IMAD R3, R8, R3, RZ ;  /* 0x0000000308037224 */ /* 0x000fca00078e02ff */
[----:B------:R-:W-:-:S07]  /*279e0*/  VIMNMX R0, R0, R3, !PT ;  /* 0x0000000300007248 */ /* 0x000fce0007fe0100 */
.L_x_1919:
[----:B------:R-:W-:Y:S01]  /*279f0*/  ISETP.NE.AND P1, PT, R6, RZ, PT ;  /* 0x000000ff0600720c */ /* 0x000fe20003f25270 */
[----:B------:R-:W-:Y:S01]  /*27a00*/  IMAD.HI R0, R0, 0x2aaaaaab, RZ ;  /* 0x2aaaaaab00007827 */ /* 0x000fe200078e02ff */
[----:B------:R-:W-:Y:S03]  /*27a10*/  BSSY B0, `(.L_x_1923) ;  /* 0x0000022000007945 */ /* 0x000fe60003800000 */
[----:B------:R-:W-:Y:S01]  /*27a20*/  IMAD.MOV.U32 R2, RZ, RZ, RZ ;  /* 0x000000ffff027224 */ /* 0x000fe200078e00ff */
[----:B------:R-:W-:-:S04]  /*27a30*/  SHF.R.U32.HI R3, RZ, 0x1f, R0 ;  /* 0x0000001fff037819 */ /* 0x000fc80000011600 */
[----:B------:R-:W-:-:S03]  /*27a40*/  LEA.HI.SX32 R0, R0, R3, 0x1c ;  /* 0x0000000300007211 */ /* 0x000fc600078fe2ff */
[----:B------:R-:W1:Y:S01]  /*27a50*/  @!P1 LDC R6, c[0x0][0x9f0] ;  /* 0x00027c00ff069b82 */ /* 0x000e620000000800 */
[----:B------:R-:W-:-:S04]  /*27a60*/  VIMNMX R0, RZ, R0, !PT ;  /* 0x00000000ff007248 */ /* 0x000fc80007fe0100 */
[----:B------:R-:W-:-:S13]  /*27a70*/  ISETP.GT.AND P0, PT, R19, R0, PT ;  /* 0x000000001300720c */ /* 0x000fda0003f04270 */
[----:B------:R-:W-:Y:S05]  /*27a80*/  @!P0 BRA `(.L_x_1924) ;  /* 0x0000000000688947 */ /* 0x000fea0003800000 */
[-C--:B-1----:R-:W-:Y:S01]  /*27a90*/  IABS R4, R6.reuse ;  /* 0x0000000600047213 */ /* 0x082fe20000000000 */
[----:B------:R-:W-:Y:S01]  /*27aa0*/  IMAD.MOV.U32 R2, RZ, RZ, RZ ;  /* 0x000000ffff027224 */ /* 0x000fe200078e00ff */
[----:B------:R-:W-:Y:S02]  /*27ab0*/  IABS R8, R6 ;  /* 0x0000000600087213 */ /* 0x000fe40000000000 */
[----:B------:R-:W1:Y:S08]  /*27ac0*/  I2F.RP R5, R4 ;  /* 0x0000000400057306 */ /* 0x000e700000209400 */
[----:B-1----:R-:W1:Y:S02]  /*27ad0*/  MUFU.RCP R5, R5 ;  /* 0x0000000500057308 */ /* 0x002e640000001000 */
[----:B-1----:R-:W-:-:S06]  /*27ae0*/  VIADD R7, R5, 0xffffffe ;  /* 0x0ffffffe05077836 */ /* 0x002fcc0000000000 */
[----:B------:R1:W2:Y:S02]  /*27af0*/  F2I.FTZ.U32.TRUNC.NTZ R3, R7 ;  /* 0x0000000700037305 */ /* 0x0002a4000021f000 */
[----:B-1----:R-:W-:Y:S02]  /*27b00*/  IMAD.MOV R7, RZ, RZ, -R8 ;  /* 0x000000ffff077224 */ /* 0x002fe400078e0a08 */
[----:B--2---:R-:W-:-:S04]  /*27b10*/  IMAD.MOV R11, RZ, RZ, -R3 ;  /* 0x000000ffff0b7224 */ /* 0x004fc800078e0a03 */
        /* <DEDUP_REMOVED lines=17> */
.L_x_1924:
[----:B------:R-:W-:Y:S05]  /*27c30*/  BSYNC B0 ;  /* 0x0000000000007941 */ /* 0x000fea0003800000 */
.L_x_1923:
[-C--:B------:R-:W-:Y:S01]  /*27c40*/  IMAD R0, R9, R2.reuse, R0 ;  /* 0x0000000209007224 */ /* 0x080fe200078e0200 */
[----:B------:R-:W-:Y:S04]  /*27c50*/  BSSY B7, `(.L_x_1925) ;  /* 0x0000365000077945 */ /* 0x000fe80003800000 */
[----:B------:R-:W-:Y:S01]  /*27c60*/  VIADDMNMX R19, R0, R2, R19, PT ;  /* 0x0000000200137246 */ /* 0x000fe20003800113 */
[----:B------:R2:W-:Y:S03]  /*27c70*/  STL [R1], R0 ;  /* 0x0000000001007387 */ /* 0x0005e60000100800 */
[----:B------:R-:W-:Y:S01]  /*27c80*/  ISETP.GT.AND P0, PT, R19, R0, PT ;  /* 0x000000001300720c */ /* 0x000fe20003f04270 */
[----:B------:R2:W-:-:S12]  /*27c90*/  STL [R1+0x20], R19 ;  /* 0x0000201301007387 */ /* 0x0005d80000100800 */
[----:B--2---:R-:W-:Y:S05]  /*27ca0*/  @P0 BRA `(.L_x_1926) ;  /* 0x0000000000440947 */ /* 0x004fea0003800000 */
[----:B------:R-:W2:Y:S02]  /*27cb0*/  S2R R3, SR_TID.X ;  /* 0x0000000000037919 */ /* 0x000ea40000002100 */
[----:B--2---:R-:W-:-:S04]  /*27cc0*/  LOP3.LUT R3, R3, 0x7f, RZ, 0xc0, !PT ;  /* 0x0000007f03037812 */ /* 0x004fc800078ec0ff */
[----:B------:R-:W-:-:S13]  /*27cd0*/  ISETP.NE.AND P0, PT, R3, RZ, PT ;  /* 0x000000ff0300720c */ /* 0x000fda0003f05270 */
[----:B------:R-:W-:Y:S05]  /*27ce0*/  @P0 BRA `(.L_x_1927) ;  /* 0x00000034006c0947 */ /* 0x000fea0003800000 */
[----:B------:R-:W2:Y:S01]  /*27cf0*/  S2R R5, SR_LANEID ;  /* 0x0000000000057919 */ /* 0x000ea20000000000 */
[----:B------:R-:W-:Y:S01]  /*27d00*/  VOTEU.ANY UR4, UPT, PT ;  /* 0x0000000000047886 */ /* 0x000fe200038e0100 */
[----:B------:R-:W3:Y:S01]  /*27d10*/  LDC.64 R2, c[0x0][0xc60] ;  /* 0x00031800ff027b82 */ /* 0x000ee20000000a00 */
[----:B------:R-:W2:Y:S02]  /*27d20*/  FLO.U32 R0, UR4 ;  /* 0x0000000400007d00 */ /* 0x000ea400080e0000 */
[----:B--2---:R-:W-:-:S06]  /*27d30*/  ISETP.EQ.U32.AND P0, PT, R0, R5, PT ;  /* 0x000000050000720c */ /* 0x004fcc0003f02070 */
[----:B------:R-:W3:Y:S07]  /*27d40*/  POPC R5, UR4 ;  /* 0x0000000400057d09 */ /* 0x000eee0008000000 */
[----:B---3--:R-:W2:Y:S01]  /*27d50*/  @P0 ATOMG.E.ADD.STRONG.GPU PT, R3, desc[UR60][R2.64], R5 ;  /* 0x00000005020309a8 */ /* 0x008ea200081ee1fc */
[----:B------:R-:W3:Y:S02]  /*27d60*/  S2R R4, SR_LTMASK ;  /* 0x0000000000047919 */ /* 0x000ee40000003900 */
[----:B---3--:R-:W-:-:S04]  /*27d70*/  LOP3.LUT R4, R4, UR4, RZ, 0xc0, !PT ;  /* 0x0000000404047c12 */ /* 0x008fc8000f8ec0ff */
[----:B------:R-:W3:Y:S01]  /*27d80*/  POPC R7, R4 ;  /* 0x0000000400077309 */ /* 0x000ee20000000000 */
[----:B--2---:R-:W3:Y:S02]  /*27d90*/  SHFL.IDX PT, R0, R3, R0, 0x1f ;  /* 0x00001f0003007589 */ /* 0x004ee400000e0000 */
[----:B---3--:R-:W-:Y:S01]  /*27da0*/  IADD3 R24, R0, UR38, R7 ;  /* 0x0000002600187c10 */ /* 0x008fe2000fffe007 */
[----:B------:R-:W-:Y:S06]  /*27db0*/  BRA `(.L_x_1927) ;  /* 0x0000003400387947 */ /* 0x000fec0003800000 */
.L_x_1926:
        /* <DEDUP_REMOVED lines=9> */
[----:B------:R-:W2:Y:S01]  /*27e50*/  LDC.64 R2, c[0x4][R2] ;  /* 0x0100000002027b82 */ /* 0x000ea20000000a00 */
[----:B------:R-:W-:Y:S02]  /*27e60*/  IMAD.U32 R5, RZ, RZ, UR7 ;  /* 0x00000007ff057e24 */ /* 0x000fe4000f8e00ff */
[----:B-1----:R-:W-:Y:S02]  /*27e70*/  IMAD.U32 R6, RZ, RZ, UR8 ;  /* 0x00000008ff067e24 */ /* 0x002fe4000f8e00ff */
[----:B------:R-:W-:-:S02]  /*27e80*/  IMAD.U32 R7, RZ, RZ, UR9 ;  /* 0x00000009ff077e24 */ /* 0x000fc4000f8e00ff */
[----:B0-----:R-:W-:Y:S02]  /*27e90*/  IMAD.U32 R10, RZ, RZ, UR4 ;  /* 0x00000004ff0a7e24 */ /* 0x001fe4000f8e00ff */
[----:B------:R-:W-:Y:S02]  /*27ea0*/  IMAD.U32 R11, RZ, RZ, UR5 ;  /* 0x00000005ff0b7e24 */ /* 0x000fe4000f8e00ff */
[----:B------:R-:W-:Y:S02]  /*27eb0*/  IMAD.MOV.U32 R8, RZ, RZ, 0x70 ;  /* 0x00000070ff087424 */ /* 0x000fe400078e00ff */
[----:B------:R-:W-:Y:S02]  /*27ec0*/  IMAD.MOV.U32 R12, RZ, RZ, 0x1 ;  /* 0x00000001ff0c7424 */ /* 0x000fe400078e00ff */
[----:B------:R-:W-:-:S07]  /*27ed0*/  IMAD.MOV.U32 R13, RZ, RZ, RZ ;  /* 0x000000ffff0d7224 */ /* 0x000fce00078e00ff */
[----:B------:R-:W-:-:S07]  /*27ee0*/  LEPC R20, `(.L_x_1929) ;  /* 0x000000001014794e */ /* 0x000fce0000000000 */
[----:B--2---:R-:W-:Y:S05]  /*27ef0*/  CALL.ABS.NOINC R2 ;  /* 0x0000000002007343 */ /* 0x004fea0003c00000 */
.L_x_1929:
[----:B------:R-:W-:Y:S05]  /*27f00*/  BSYNC B6 ;  /* 0x0000000000067941 */ /* 0x000fea0003800000 */
.L_x_1928:
        /* <DEDUP_REMOVED lines=8> */
[----:B------:R2:W3:Y:S01]  /*27f90*/  LDC.64 R2, c[0x4][R18] ;  /* 0x0100000012027b82 */ /* 0x0004e20000000a00 */
[----:B------:R-:W-:Y:S02]  /*27fa0*/  IMAD.U32 R4, RZ, RZ, UR6 ;  /* 0x00000006ff047e24 */ /* 0x000fe4000f8e00ff */
[----:B------:R-:W-:Y:S02]  /*27fb0*/  IMAD.U32 R5, RZ, RZ, UR7 ;  /* 0x00000007ff057e24 */ /* 0x000fe4000f8e00ff */
[----:B-1----:R-:W-:Y:S02]  /*27fc0*/  IMAD.U32 R6, RZ, RZ, UR8 ;  /* 0x00000008ff067e24 */ /* 0x002fe4000f8e00ff */
[----:B------:R-:W-:-:S02]  /*27fd0*/  IMAD.U32 R7, RZ, RZ, UR9 ;  /* 0x00000009ff077e24 */ /* 0x000fc4000f8e00ff */
[----:B0-----:R-:W-:Y:S02]  /*27fe0*/  IMAD.U32 R10, RZ, RZ, UR4 ;  /* 0x00000004ff0a7e24 */ /* 0x001fe4000f8e00ff */
[----:B------:R-:W-:Y:S02]  /*27ff0*/  IMAD.U32 R11, RZ, RZ, UR5 ;  /* 0x00000005ff0b7e24 */ /* 0x000fe4000f8e00ff */
[----:B------:R-:W-:Y:S02]  /*28000*/  IMAD.MOV.U32 R8, RZ, RZ, 0x70 ;  /* 0x00000070ff087424 */ /* 0x000fe400078e00ff */
[----:B------:R-:W-:Y:S02]  /*28010*/  IMAD.MOV.U32 R12, RZ, RZ, 0x1 ;  /* 0x00000001ff0c7424 */ /* 0x000fe400078e00ff */
[----:B--2---:R-:W-:-:S07]  /*28020*/  IMAD.MOV.U32 R13, RZ, RZ, RZ ;  /* 0x000000ffff0d7224 */ /* 0x004fce00078e00ff */
[----:B------:R-:W-:-:S07]  /*28030*/  LEPC R20, `(.L_x_1932) ;  /* 0x000000001014794e */ /* 0x000fce0000000000 */
[----:B---3--:R-:W-:Y:S05]  /*28040*/  CALL.ABS.NOINC R2 ;  /* 0x0000000002007343 */ /* 0x008fea0003c00000 */
.L_x_1932:
        /* <DEDUP_REMOVED lines=15> */
.L_x_1931:
[----:B------:R-:W-:Y:S05]  /*28140*/  BSYNC B6 ;  /* 0x0000000000067941 */ /* 0x000fea0003800000 */
.L_x_1930:
[----:B------:R-:W-:Y:S01]  /*28150*/  ULDC.64 UR4, c[0x0][0x9f8] ;  /* 0x00027e0000047ab9 */ /* 0x000fe20000000a00 */
[----:B------:R-:W2:Y:S01]  /*28160*/  LDL R18, [R1+0x4] ;  /* 0x0000040001127983 */ /* 0x000ea20000100800 */
[----:B------:R-:W-:Y:S01]  /*28170*/  ISETP.NE.U32.AND P0, PT, RZ, UR4, PT ;  /* 0x00000004ff007c0c */ /* 0x000fe2000bf05070 */
[----:B------:R-:W-:Y:S01]  /*28180*/  IMAD.MOV.U32 R33, RZ, RZ, R27 ;  /* 0x000000ffff217224 */ /* 0x000fe200078e001b */
[----:B------:R-:W3:Y:S01]  /*28190*/  LDC R0, c[0x0][0x430] ;  /* 0x00010c00ff007b82 */ /* 0x000ee20000000800 */
[----:B------:R-:W4:Y:S01]  /*281a0*/  S2R R20, SR_TID.X ;  /* 0x0000000000147919 */ /* 0x000f220000002100 */
[----:B------:R-:W-:Y:S01]  /*281b0*/  ISETP.NE.AND.EX P0, PT, RZ, UR5, PT, P0 ;  /* 0x00000005ff007c0c */ /* 0x000fe2000bf05300 */
[----:B------:R-:W-:Y:S01]  /*281c0*/  VIADD R23, R19, 0xffffffff ;  /* 0xffffffff13177836 */ /* 0x000fe20000000000 */
[----:B------:R-:W-:-:S11]  /*281d0*/  ULDC UR4, c[0x0][0x320] ;  /* 0x0000c80000047ab9 */ /* 0x000fd60000000800 */
[----:B------:R-:W0:Y:S01]  /*281e0*/  @P0 LDC.64 R2, c[0x0][0x9f8] ;  /* 0x00027e00ff020b82 */ /* 0x000e220000000a00 */
[----:B----4-:R-:W-:Y:S01]  /*281f0*/  LOP3.LUT R20, R20, 0x7f, RZ, 0xc0, !PT ;  /* 0x0000007f14147812 */ /* 0x010fe200078ec0ff */
[----:B0-----:R-:W-:-:S05]  /*28200*/  @P0 IMAD.WIDE R2, R27, 0x4, R2 ;  /* 0x000000041b020825 */ /* 0x001fca00078e0202 */
[----:B------:R0:W4:Y:S01]  /*28210*/  @P0 LDG.E R33, desc[UR60][R2.64] ;  /* 0x0000003c02210981 */ /* 0x000122000c1e1900 */
[----:B------:R-:W-:Y:S02]  /*28220*/  SHF.R.U32.HI R21, RZ, 0x3, R20 ;  /* 0x00000003ff157819 */ /* 0x000fe40000011614 */
[----:B---3--:R-:W-:Y:S01]  /*28230*/  ISETP.NE.AND P1, PT, R0, 0x1, PT ;  /* 0x000000010000780c */ /* 0x008fe20003f25270 */
[----:B------:R-:W3:Y:S01]  /*28240*/  S2R R20, SR_TID.X ;  /* 0x0000000000147919 */ /* 0x000ee20000002100 */
[----:B------:R-:W0:Y:S11]  /*28250*/  S2R R19, SR_TID.X ;  /* 0x0000000000137919 */ /* 0x000e360000002100 */
[----:B-1----:R-:W1:Y:S08]  /*28260*/  @P1 LDC R6, c[0x0][0x434] ;  /* 0x00010d00ff061b82 */ /* 0x002e700000000800 */
[----:B------:R-:W1:Y:S01]  /*28270*/  @P1 LDC R7, c[0x0][0x438] ;  /* 0x00010e00ff071b82 */ /* 0x000e620000000800 */
[----:B---3--:R-:W-:-:S02]  /*28280*/  IMAD.SHL.U32 R20, R20, 0x10, RZ ;  /* 0x0000001014147824 */ /* 0x008fc400078e00ff */
[----:B0-----:R-:W-:-:S03]  /*28290*/  IMAD.SHL.U32 R19, R19, 0x8, RZ ;  /* 0x0000000813137824 */ /* 0x001fc600078e00ff */
[----:B------:R-:W-:Y:S02]  /*282a0*/  LOP3.LUT R20, R21, 0x70, R20, 0xf8, !PT ;  /* 0x0000007015147812 */ /* 0x000fe400078ef814 */
[----:B------:R-:W-:-:S03]  /*282b0*/  LOP3.LUT R19, R19, 0x38, RZ, 0xc0, !PT ;  /* 0x0000003813137812 */ /* 0x000fc600078ec0ff */
[----:B------:R-:W-:-:S05]  /*282c0*/  IMAD R4, R23, 0x60, R20 ;  /* 0x0000006017047824 */ /* 0x000fca00078e0214 */
[----:B------:R-:W-:-:S04]  /*282d0*/  ISETP.GE.AND P0, PT, R4, R37, PT ;  /* 0x000000250400720c */ /* 0x000fc80003f06270 */
[----:B------:R-:W-:Y:S02]  /*282e0*/  ISETP.GT.U32.OR P0, PT, R20, 0x5f, P0 ;  /* 0x0000005f1400780c */ /* 0x000fe40000704470 */
[----:B------:R-:W-:Y:S01]  /*282f0*/  LOP3.LUT R16, R16, 0xfffffff7, RZ, 0xc0, !PT ;  /* 0xfffffff710107812 */ /* 0x000fe200078ec0ff */
[----:B------:R-:W-:Y:S01]  /*28300*/  UMOV UR5, 0xffffffff ;  /* 0xffffffff00057882 */ /* 0x000fe20000000000 */
[----:B--2---:R-:W-:Y:S01]  /*28310*/  IMAD.IADD R5, R4, 0x1, R18 ;  /* 0x0000000104057824 */ /* 0x004fe200078e0212 */
[----:B------:R-:W-:-:S03]  /*28320*/  LOP3.LUT R18, R19, 0x40, RZ, 0xfc, !PT ;  /* 0x0000004013127812 */ /* 0x000fc600078efcff */
[----:B-1----:R-:W-:Y:S01]  /*28330*/  @P1 IMAD.HI.U32 R6, R5, R6, RZ ;  /* 0x0000000605061227 */ /* 0x002fe200078e00ff */
[----:B------:R-:W-:-:S03]  /*28340*/  ISETP.GE.AND P2, PT, R18, UR4, PT ;  /* 0x0000000412007c0c */ /* 0x000fc6000bf46270 */
[----:B------:R-:W-:Y:S01]  /*28350*/  IMAD.MOV.U32 R4, RZ, RZ, R5 ;  /* 0x000000ffff047224 */ /* 0x000fe200078e0005 */
[----:B------:R-:W-:Y:S02]  /*28360*/  @P1 SHF.R.U32.HI R4, RZ, R7, R6 ;  /* 0x00000007ff041219 */ /* 0x000fe40000011606 */
[----:B------:R-:W-:Y:S01]  /*28370*/  ISETP.GE.AND P1, PT, R19, UR4, PT ;  /* 0x0000000413007c0c */ /* 0x000fe2000bf26270 */
[----:B------:R-:W-:Y:S02]  /*28380*/  ULDC UR4, c[0x0][0x2f4] ;  /* 0x0000bd0000047ab9 */ /* 0x000fe40000000800 */
[----:B------:R-:W-:Y:S01]  /*28390*/  IMAD.MOV R2, RZ, RZ, -R4 ;  /* 0x000000ffff027224 */ /* 0x000fe200078e0a04 */
[----:B------:R-:W-:-:S03]  /*283a0*/  SEL R29, RZ, 0x1, P1 ;  /* 0x00000001ff1d7807 */ /* 0x000fc60000800000 */
[----:B------:R-:W-:Y:S01]  /*283b0*/  IMAD R0, R0, R2, R5 ;  /* 0x0000000200007224 */ /* 0x000fe200078e0205 */
[----:B------:R-:W-:Y:S01]  /*283c0*/  SEL R5, RZ, 0xffffffff, P2 ;  /* 0xffffffffff057807 */ /* 0x000fe20001000000 */
[----:B------:R-:W0:Y:S04]  /*283d0*/  @!P0 LDC.64 R2, c[0x0][0x428] ;  /* 0x00010a00ff028b82 */ /* 0x000e280000000a00 */
[----:B------:R-:W-:Y:S01]  /*283e0*/  IMAD.SHL.U32 R6, R5, 0x2, RZ ;  /* 0x0000000205067824 */ /* 0x000fe200078e00ff */
[----:B------:R-:W-:-:S04]  /*283f0*/  @!P0 SHF.R.S32.HI R5, RZ, 0x1f, R4 ;  /* 0x0000001fff058819 */ /* 0x000fc80000011404 */
[----:B------:R-:W-:Y:S02]  /*28400*/  LOP3.LUT R29, R6, 0x2, R29, 0xe2, !PT ;  /* 0x00000002061d7812 */ /* 0x000fe400078ee21d */
[----:B----4-:R-:W-:Y:S01]  /*28410*/  SHF.R.S32.HI R8, RZ, 0x1f, R33 ;  /* 0x0000001fff087819 */ /* 0x010fe20000011421 */
[----:B0-----:R-:W-:-:S04]  /*28420*/  @!P0 IMAD.WIDE.U32 R4, R33, R2, R4 ;  /* 0x0000000221048225 */ /* 0x001fc800078e0004 */
[----:B------:R-:W-:Y:S01]  /*28430*/  @!P0 IMAD R6, R8, R2, RZ ;  /* 0x0000000208068224 */ /* 0x000fe200078e02ff */
[----:B------:R-:W-:Y:S01]  /*28440*/  ISETP.GE.AND P2, PT, R19, UR4, PT ;  /* 0x0000000413007c0c */ /* 0x000fe2000bf46270 */
[----:B------:R0:W-:Y:S02]  /*28450*/  STL [R1+0x8], R8 ;  /* 0x0000080801007387 */ /* 0x0001e40000100800 */
[----:B------:R-:W-:Y:S02]  /*28460*/  @!P0 IMAD R6, R33, R3, R6 ;  /* 0x0000000321068224 */ /* 0x000fe400078e0206 */
[----:B------:R-:W1:Y:S02]  /*28470*/  @!P0 LDC.64 R2, c[0x0][0x418] ;  /* 0x00010600ff028b82 */ /* 0x000e640000000a00 */
[----:B------:R-:W-:Y:S02]  /*28480*/  @!P0 IMAD.IADD R6, R5, 0x1, R6 ;  /* 0x0000000105068824 */ /* 0x000fe400078e0206 */
[----:B------:R-:W-:Y:S01]  /*28490*/  IMAD.U32 R5, RZ, RZ, UR39 ;  /* 0x00000027ff057e24 */ /* 0x000fe2000f8e00ff */
[----:B-1----:R-:W-:-:S04]  /*284a0*/  @!P0 LEA R2, P1, R4, R2, 0x2 ;  /* 0x0000000204028211 */ /* 0x002fc800078210ff */
[----:B------:R-:W-:Y:S01]  /*284b0*/  @!P0 LEA.HI.X R3, R4, R3, R6, 0x2, P1 ;  /* 0x0000000304038211 */ /* 0x000fe200008f1406 */
[----:B------:R-:W-:-:S06]  /*284c0*/  IMAD.MOV.U32 R4, RZ, RZ, RZ ;  /* 0x000000ffff047224 */ /* 0x000fcc00078e00ff */
[----:B------:R1:W5:Y:S01]  /*284d0*/  @!P0 LDG.E R4, desc[UR60][R2.64] ;  /* 0x0000003c02048981 */ /* 0x000362000c1e1900 */
[----:B------:R-:W-:Y:S02]  /*284e0*/  ISETP.GT.U32.AND P0, PT, R20, 0x5f, PT ;  /* 0x0000005f1400780c */ /* 0x000fe40003f04070 */
[----:B------:R-:W-:Y:S02]  /*284f0*/  ISETP.NE.AND P3, PT, R5, 0x3, PT ;  /* 0x000000030500780c */ /* 0x000fe40003f65270 */
[----:B0-----:R-:W-:Y:S02]  /*28500*/  LOP3.LUT R8, R19, 0x80, RZ, 0xfc, !PT ;  /* 0x0000008013087812 */ /* 0x001fe400078efcff */
[----:B------:R-:W-:-:S07]  /*28510*/  ISETP.GE.AND P1, PT, R18, UR4, PT ;  /* 0x0000000412007c0c */ /* 0x000fce000bf26270 */
[----:B------:R-:W-:Y:S02]  /*28520*/  @P0 LOP3.LUT R16, R16, 0x8, RZ, 0xfc, !PT ;  /* 0x0000000810100812 */ /* 0x000fe400078efcff */
[----:B------:R-:W-:Y:S02]  /*28530*/  ISETP.GE.AND P0, PT, R8, UR4, PT ;  /* 0x0000000408007c0c */ /* 0x000fe4000bf06270 */
[----:B------:R-:W-:-:S04]  /*28540*/  LOP3.LUT R16, R16, 0xffffffef, RZ, 0xc0, !PT ;  /* 0xffffffef10107812 */ /* 0x000fc800078ec0ff */
[----:B------:R-:W-:-:S04]  /*28550*/  @P3 LOP3.LUT R16, R16, 0x10, RZ, 0xfc, !PT ;  /* 0x0000001010103812 */ /* 0x000fc800078efcff */
[----:B------:R-:W-:-:S04]  /*28560*/  LOP3.LUT R16, R16, 0xfffffffb, RZ, 0xc0, !PT ;  /* 0xfffffffb10107812 */ /* 0x000fc800078ec0ff */
[----:B------:R-:W-:-:S04]  /*28570*/  @P2 LOP3.LUT R16, R16, 0x4, RZ, 0xfc, !PT ;  /* 0x0000000410102812 */ /* 0x000fc800078efcff */
[----:B------:R-:W-:-:S04]  /*28580*/  LOP3.LUT R16, R16, 0xfffffffe, RZ, 0xc0, !PT ;  /* 0xfffffffe10107812 */ /* 0x000fc800078ec0ff */
[----:B------:R-:W-:-:S04]  /*28590*/  LOP3.LUT R16, R16, 0xfffffffd, RZ, 0xc0, !PT ;  /* 0xfffffffd10107812 */ /* 0x000fc800078ec0ff */
[----:B------:R-:W-:-:S04]  /*285a0*/  @P1 LOP3.LUT R16, R16, 0x2, RZ, 0xfc, !PT ;  /* 0x0000000210101812 */ /* 0x000fc800078efcff */
[----:B------:R-:W-:Y:S01]  /*285b0*/  @P0 LOP3.LUT R16, R16, 0x1, RZ, 0xfc, !PT ;  /* 0x0000000110100812 */ /* 0x000fe200078efcff */
[----:B-1----:R-:W-:Y:S06]  /*285c0*/  BRA.DIV UR5, `(.L_x_1933) ;  /* 0x0000005605987947 */ /* 0x002fec000b800000 */
.L_x_2062:
[----:B------:R-:W-:Y:S05]  /*285d0*/  @!P3 BRA `(.L_x_1934) ;  /* 0x000000000004b947 */ /* 0x000fea0003800000 */
[----:B------:R-:W-:Y:S01]  /*285e0*/  BPT.TRAP 0x1 ;  /* 0x000000040000795c */ /* 0x000fe20000300000 */
.L_x_1934:
        /* <DEDUP_REMOVED lines=23> */
.L_x_2063:
[----:B------:R-:W-:Y:S05]  /*28760*/  BSYNC B0 ;  /* 0x0000000000007941 */ /* 0x000fea0003800000 */
.L_x_1935:
[----:B------:R-:W1:Y:S01]  /*28770*/  S2R R8, SR_TID.X ;  /* 0x0000000000087919 */ /* 0x000e620000002100 */
[----:B------:R-:W-:Y:S01]  /*28780*/  ULDC.64 UR4, c[0x0][0x300] ;  /* 0x0000c00000047ab9 */ /* 0x000fe20000000a00 */
[----:B------:R-:W-:Y:S01]  /*28790*/  ULDC.64 UR6, c[0x0][0x2e8] ;  /* 0x0000ba0000067ab9 */ /* 0x000fe20000000a00 */
[----:B------:R-:W-:Y:S01]  /*287a0*/  IMAD R5, R5, UR4, RZ ;  /* 0x0000000405057c24 */ /* 0x000fe2000f8e02ff */
[----:B------:R-:W2:Y:S01]  /*287b0*/  S2R R9, SR_TID.X ;  /* 0x0000000000097919 */ /* 0x000ea20000002100 */
[----:B0-----:R-:W-:Y:S01]  /*287c0*/  IMAD.WIDE.U32 R2, R0, UR4, RZ ;  /* 0x0000000400027c25 */ /* 0x001fe2000f8e00ff */
[C---:B------:R-:W-:Y:S02]  /*287d0*/  LOP3.LUT P4, RZ, R16.reuse, 0x4, RZ, 0xc0, !PT ;  /* 0x0000000410ff7812 */ /* 0x040fe4000788c0ff */
[----:B------:R-:W-:Y:S01]  /*287e0*/  LOP3.LUT P3, RZ, R16, 0x2, RZ, 0xc0, !PT ;  /* 0x0000000210ff7812 */ /* 0x000fe2000786c0ff */
        /* <DEDUP_REMOVED lines=85> */
.L_x_2077:
        /* <DEDUP_REMOVED lines=12> */
.L_x_1938:
        /* <DEDUP_REMOVED lines=10> */
.L_x_1939:
[----:B------:R2:W-:Y:S02]  /*28ea0*/  SYNCS.ARRIVE.TRANS64.A1T0 RZ, [R7+URZ+0x2a830], RZ ;  /* 0x02a830ff07ff79a7 */ /* 0x0005e4000810003f */
[----:B------:R-:W-:Y:S05]  /*28eb0*/  WARPSYNC.ALL ;  /* 0x0000000000007948 */ /* 0x000fea0003800000 */
[----:B------:R-:W-:Y:S01]  /*28ec0*/  ULDC.64 UR4, c[0x0][0xa00] ;  /* 0x0002800000047ab9 */ /* 0x000fe20000000a00 */
[----:B-1----:R-:W-:Y:S01]  /*28ed0*/  VIADD R2, R17, 0xc400 ;  /* 0x0000c40011027836 */ /* 0x002fe20000000000 */
[----:B------:R-:W-:Y:S01]  /*28ee0*/  BAR.SYNC.DEFER_BLOCKING 0x8, 0x180 ;  /* 0x0206000000007b1d */ /* 0x000fe20000010000 */
[----:B------:R-:W-:Y:S02]  /*28ef0*/  ISETP.NE.U32.AND P0, PT, RZ, UR4, PT ;  /* 0x00000004ff007c0c */ /* 0x000fe4000bf05070 */
[----:B------:R-:W-:-:S02]  /*28f00*/  SHF.R.S32.HI R0, RZ, 0x1f, R27 ;  /* 0x0000001fff007819 */ /* 0x000fc4000001141b */
[----:B------:R-:W-:Y:S01]  /*28f10*/  ISETP.NE.AND.EX P0, PT, RZ, UR5, PT, P0 ;  /* 0x00000005ff007c0c */ /* 0x000fe2000bf05300 */
[----:B------:R-:W-:Y:S01]  /*28f20*/  ULDC.64 UR4, c[0x0][0x298] ;  /* 0x0000a60000047ab9 */ /* 0x000fe20000000a00 */
[----:B------:R-:W-:Y:S01]  /*28f30*/  LOP3.LUT P1, RZ, R2, 0x3ff, RZ, 0xc0, !PT ;  /* 0x000003ff02ff7812 */ /* 0x000fe2000782c0ff */
[----:B------:R-:W-:Y:S01]  /*28f40*/  BSSY B6, `(.L_x_1940) ;  /* 0x000001c000067945 */ /* 0x000fe20003800000 */
[----:B------:R-:W-:Y:S02]  /*28f50*/  SEL R0, R0, RZ, !P0 ;  /* 0x000000ff00007207 */ /* 0x000fe40004000000 */
[----:B------:R-:W-:-:S03]  /*28f60*/  SEL R2, R27, RZ, !P0 ;  /* 0x000000ff1b027207 */ /* 0x000fc60004000000 */
[----:B------:R1:W-:Y:S04]  /*28f70*/  STL [R1+0x28], R0 ;  /* 0x0000280001007387 */ /* 0x0003e80000100800 */
[----:B------:R3:W-:Y:S01]  /*28f80*/  STL [R1+0x14], R2 ;  /* 0x0000140201007387 */ /* 0x0007e20000100800 */
[----:B-1----:R-:W-:Y:S01]  /*28f90*/  SHF.R.S32.HI R0, RZ, 0x1f, R35 ;  /* 0x0000001fff007819 */ /* 0x002fe20000011423 */
[----:B---3--:R-:W-:-:S04]  /*28fa0*/  IMAD.WIDE.U32 R2, R35, UR4, RZ ;  /* 0x0000000423027c25 */ /* 0x008fc8000f8e00ff */
[----:B------:R-:W-:Y:S01]  /*28fb0*/  IMAD R0, R0, UR4, RZ ;  /* 0x0000000400007c24 */ /* 0x000fe2000f8e02ff */
[----:B------:R1:W-:Y:S03]  /*28fc0*/  STL.64 [R1+0x18], R2 ;  /* 0x0000180201007387 */ /* 0x0003e60000100a00 */
[----:B------:R-:W-:-:S04]  /*28fd0*/  IMAD R0, R35, UR5, R0 ;  /* 0x0000000523007c24 */ /* 0x000fc8000f8e0200 */
[----:B------:R-:W-:Y:S01]  /*28fe0*/  IMAD.IADD R35, R3, 0x1, R0 ;  /* 0x0000000103237824 */ /* 0x000fe200078e0200 */
[----:B------:R-:W-:Y:S06]  /*28ff0*/  @!P1 BRA `(.L_x_1941) ;  /* 0x0000000000409947 */ /* 0x000fec0003800000 */
[----:B-1----:R-:W-:Y:S01]  /*29000*/  MOV R2, 0x0 ;  /* 0x0000000000027802 */ /* 0x002fe20000000f00 */
        /* <DEDUP_REMOVED lines=15> */
.L_x_1941:
[----:B------:R-:W-:Y:S05]  /*29100*/  BSYNC B6 ;  /* 0x0000000000067941 */ /* 0x000fea0003800000 */
.L_x_1940:
[----:B------:R-:W3:Y:S01]  /*29110*/  LDL.LU R20, [R1+0x28] ;  /* 0x0000280001147983 */ /* 0x000ee20000300800 */
[----:B------:R-:W-:Y:S01]  /*29120*/  ULDC.64 UR4, c[0x0][0x2d8] ;  /* 0x0000b60000047ab9 */ /* 0x000fe20000000a00 */
[----:B--2---:R-:W2:Y:S02]  /*29130*/  LDC R7, c[0x0][0x448] ;  /* 0x00011200ff077b82 */ /* 0x004ea40000000800 */
[----:B------:R-:W4:Y:S04]  /*29140*/  LDL.LU R21, [R1+0x14] ;  /* 0x0000140001157983 */ /* 0x000f280000300800 */
[----:B-1----:R-:W5:Y:S01]  /*29150*/  LDL.LU.64 R2, [R1+0x18] ;  /* 0x0000180001027983 */ /* 0x002f620000300a00 */
[----:B------:R-:W1:Y:S01]  /*29160*/  S2R R8, SR_TID.X ;  /* 0x0000000000087919 */ /* 0x000e620000002100 */
[----:B--2---:R-:W-:-:S13]  /*29170*/  ISETP.NE.AND P0, PT, R7, 0x1, PT ;  /* 0x000000010700780c */ /* 0x004fda0003f05270 */
[----:B------:R-:W2:Y:S01]  /*29180*/  @P0 LDC R6, c[0x0][0x44c] ;  /* 0x00011300ff060b82 */ /* 0x000ea20000000800 */
[----:B-1----:R-:W-:-:S05]  /*29190*/  IMAD.SHL.U32 R8, R8, 0x8, RZ ;  /* 0x0000000808087824 */ /* 0x002fca00078e00ff */
[----:B------:R-:W-:Y:S01]  /*291a0*/  LOP3.LUT R8, R8, 0x38, RZ, 0xc0, !PT ;  /* 0x0000003808087812 */ /* 0x000fe200078ec0ff */
[----:B-----5:R-:W-:Y:S02]  /*291b0*/  IMAD.MOV.U32 R3, RZ, RZ, R35 ;  /* 0x000000ffff037224 */ /* 0x020fe400078e0023 */
[----:B------:R-:W-:-:S04]  /*291c0*/  IMAD.WIDE.U32 R2, R26, UR4, R2 ;  /* 0x000000041a027c25 */ /* 0x000fc8000f8e0002 */
[----:B------:R-:W-:Y:S01]  /*291d0*/  IMAD R3, R26, UR5, R3 ;  /* 0x000000051a037c24 */ /* 0x000fe2000f8e0203 */
[----:B------:R-:W-:Y:S02]  /*291e0*/  ULDC.64 UR4, c[0x0][0x2e0] ;  /* 0x0000b80000047ab9 */ /* 0x000fe40000000a00 */
[----:B---3--:R-:W-:Y:S02]  /*291f0*/  IMAD R0, R20, UR4, RZ ;  /* 0x0000000414007c24 */ /* 0x008fe4000f8e02ff */
[----:B------:R-:W1:Y:S01]  /*29200*/  S2R R20, SR_TID.X ;  /* 0x0000000000147919 */ /* 0x000e620000002100 */
[----:B----4-:R-:W-:-:S04]  /*29210*/  IMAD.WIDE.U32 R2, R21, UR4, R2 ;  /* 0x0000000415027c25 */ /* 0x010fc8000f8e0002 */
[----:B------:R-:W-:Y:S01]  /*29220*/  IMAD R0, R21, UR5, R0 ;  /* 0x0000000515007c24 */ /* 0x000fe2000f8e0200 */
[----:B------:R-:W-:-:S03]  /*29230*/  ULDC.64 UR4, c[0x0][0x2d0] ;  /* 0x0000b40000047ab9 */ /* 0x000fc60000000a00 */
[----:B------:R-:W-:Y:S02]  /*29240*/  IMAD.IADD R3, R3, 0x1, R0 ;  /* 0x0000000103037824 */ /* 0x000fe400078e0200 */
[----:B------:R-:W3:Y:S01]  /*29250*/  @P0 LDC R0, c[0x0][0x450] ;  /* 0x00011400ff000b82 */ /* 0x000ee20000000800 */
[----:B-1----:R-:W-:-:S04]  /*29260*/  LOP3.LUT R20, R20, 0x7f, RZ, 0xc0, !PT ;  /* 0x0000007f14147812 */ /* 0x002fc800078ec0ff */
[----:B------:R-:W-:Y:S02]  /*29270*/  SHF.R.U32.HI R21, RZ, 0x3, R20 ;  /* 0x00000003ff157819 */ /* 0x000fe40000011614 */
[----:B------:R-:W1:Y:S02]  /*29280*/  S2R R20, SR_TID.X ;  /* 0x0000000000147919 */ /* 0x000e640000002100 */
[----:B-1----:R-:W-:-:S05]  /*29290*/  IMAD.SHL.U32 R20, R20, 0x10, RZ ;  /* 0x0000001014147824 */ /* 0x002fca00078e00ff */
[----:B------:R-:W-:Y:S02]  /*292a0*/  LOP3.LUT R20, R21, 0x70, R20, 0xf8, !PT ;  /* 0x0000007015147812 */ /* 0x000fe400078ef814 */
[----:B------:R-:W1:Y:S03]  /*292b0*/  S2R R21, SR_TID.X ;  /* 0x0000000000157919 */ /* 0x000e660000002100 */
[----:B------:R-:W-:Y:S02]  /*292c0*/  IMAD.IADD R5, R20, 0x1, R25 ;  /* 0x0000000114057824 */ /* 0x000fe400078e0219 */
[----:B------:R-:W4:Y:S02]  /*292d0*/  S2R R20, SR_TID.X ;  /* 0x0000000000147919 */ /* 0x000f240000002100 */
[----:B--2---:R-:W-:-:S04]  /*292e0*/  @P0 IMAD.HI.U32 R6, R5, R6, RZ ;  /* 0x0000000605060227 */ /* 0x004fc800078e00ff */
[----:B0-----:R-:W-:Y:S01]  /*292f0*/  IMAD.MOV.U32 R4, RZ, RZ, R5 ;  /* 0x000000ffff047224 */ /* 0x001fe200078e0005 */
[----:B---3--:R-:W-:-:S05]  /*29300*/  @P0 SHF.R.U32.HI R4, RZ, R0, R6 ;  /* 0x00000000ff040219 */ /* 0x008fca0000011606 */
[----:B------:R-:W-:Y:S02]  /*29310*/  IMAD.MOV R0, RZ, RZ, -R4 ;  /* 0x000000ffff007224 */ /* 0x000fe400078e0a04 */
[----:B------:R-:W-:-:S04]  /*29320*/  IMAD.WIDE.U32 R2, R4, UR4, R2 ;  /* 0x0000000404027c25 */ /* 0x000fc8000f8e0002 */
[----:B------:R-:W-:Y:S01]  /*29330*/  IMAD R0, R7, R0, R5 ;  /* 0x0000000007007224 */ /* 0x000fe200078e0205 */
[----:B------:R-:W-:-:S05]  /*29340*/  SHF.R.S32.HI R5, RZ, 0x1f, R4 ;  /* 0x0000001fff057819 */ /* 0x000fca0000011404 */
[----:B------:R-:W-:Y:S02]  /*29350*/  IMAD R5, R5, UR4, RZ ;  /* 0x0000000405057c24 */ /* 0x000fe4000f8e02ff */
[----:B-1----:R-:W-:Y:S02]  /*29360*/  IMAD.SHL.U32 R21, R21, 0x8, RZ ;  /* 0x0000000815157824 */ /* 0x002fe400078e00ff */
[----:B------:R-:W-:Y:S01]  /*29370*/  IMAD R5, R4, UR5, R5 ;  /* 0x0000000504057c24 */ /* 0x000fe2000f8e0205 */
[----:B------:R-:W-:Y:S01]  /*29380*/  SHF.R.S32.HI R4, RZ, 0x1f, R0 ;  /* 0x0000001fff047819 */ /* 0x000fe20000011400 */
[----:B------:R-:W-:Y:S01]  /*29390*/  ULDC.64 UR4, c[0x0][0x2c8] ;  /* 0x0000b20000047ab9 */ /* 0x000fe20000000a00 */
[----:B------:R-:W-:Y:S01]  /*293a0*/  LOP3.LUT R21, R21, 0x38, RZ, 0xc0, !PT ;  /* 0x0000003815157812 */ /* 0x000fe200078ec0ff */
[----:B------:R-:W-:Y:S01]  /*293b0*/  IMAD.IADD R3, R3, 0x1, R5 ;  /* 0x0000000103037824 */ /* 0x000fe200078e0205 */
[----:B----4-:R-:W-:Y:S01]  /*293c0*/  LOP3.LUT R20, R20, 0x7f, RZ, 0xc0, !PT ;  /* 0x0000007f14147812 */ /* 0x010fe200078ec0ff */
[----:B------:R-:W-:Y:S01]  /*293d0*/  IMAD R4, R4, UR4, RZ ;  /* 0x0000000404047c24 */ /* 0x000fe2000f8e02ff */
[C---:B------:R-:W-:Y:S01]  /*293e0*/  LOP3.LUT R9, R21.reuse, 0x40, RZ, 0xfc, !PT ;  /* 0x0000004015097812 */ /* 0x040fe200078efcff */
[----:B------:R-:W-:Y:S01]  /*293f0*/  IMAD.WIDE.U32 R2, R0, UR4, R2 ;  /* 0x0000000400027c25 */ /* 0x000fe2000f8e0002 */
[----:B------:R-:W-:-:S03]  /*29400*/  LOP3.LUT R10, R21, 0x80, RZ, 0xfc, !PT ;  /* 0x00000080150a7812 */ /* 0x000fc600078efcff */
[----:B------:R-:W-:Y:S01]  /*29410*/  IMAD R5, R0, UR5, R4 ;  /* 0x0000000500057c24 */ /* 0x000fe2000f8e0204 */
[----:B------:R-:W-:Y:S02]  /*29420*/  ULDC.64 UR4, c[0x0][0x280] ;  /* 0x0000a00000047ab9 */ /* 0x000fe40000000a00 */
[----:B------:R-:W-:Y:S01]  /*29430*/  LEA R0, P0, R2, UR4, 0x1 ;  /* 0x0000000402007c11 */ /* 0x000fe2000f8008ff */
[----:B------:R-:W-:Y:S01]  /*29440*/  IMAD.IADD R4, R3, 0x1, R5 ;  /* 0x0000000103047824 */ /* 0x000fe200078e0205 */
[----:B------:R-:W-:Y:S02]  /*29450*/  ULDC UR4, c[0x0][0x2b8] ;  /* 0x0000ae0000047ab9 */ /* 0x000fe40000000800 */
[----:B------:R-:W-:Y:S02]  /*29460*/  ISETP.GE.AND P3, PT, R8, UR4, PT ;  /* 0x0000000408007c0c */ /* 0x000fe4000bf66270 */
[----:B------:R-:W-:Y:S01]  /*29470*/  LEA.HI.X R4, R2, UR5, R4, 0x1, P0 ;  /* 0x0000000502047c11 */ /* 0x000fe200080f0c04 */
[----:B------:R-:W-:Y:S01]  /*29480*/  UMOV UR5, 0xffffffff ;  /* 0xffffffff00057882 */ /* 0x000fe20000000000 */
[----:B------:R-:W-:-:S02]  /*29490*/  ISETP.GE.AND P2, PT, R9, UR4, PT ;  /* 0x0000000409007c0c */ /* 0x000fc4000bf46270 */
[----:B------:R-:W-:Y:S02]  /*294a0*/  ISETP.GE.AND P0, PT, R10, UR4, PT ;  /* 0x000000040a007c0c */ /* 0x000fe4000bf06270 */
[----:B------:R-:W-:Y:S01]  /*294b0*/  SHF.R.U32.HI R9, RZ, 0x3, R20 ;  /* 0x00000003ff097819 */ /* 0x000fe20000011614 */
[----:B------:R-:W-:Y:S10]  /*294c0*/  BRA.DIV UR5, `(.L_x_1942) ;  /* 0x0000005205487947 */ /* 0x000ff4000b800000 */
[----:B------:R-:W0:Y:S01]  /*294d0*/  SHFL.IDX PT, R3, R0, RZ, 0x181f ;  /* 0x00181fff00037589 */ /* 0x000e2200000e0000 */
[----:B------:R-:W-:Y:S02]  /*294e0*/  IMAD R32, R32, R7, RZ ;  /* 0x0000000720207224 */ /* 0x000fe400078e02ff */
        /* <DEDUP_REMOVED lines=77> */
.L_x_2094:
[----:B------:R-:W-:Y:S01]  /*299c0*/  VIADD R25, R25, 0x70 ;  /* 0x0000007019197836 */ /* 0x000fe20000000000 */
[----:B------:R-:W-:Y:S04]  /*299d0*/  BSSY B0, `(.L_x_1943) ;  /* 0x000000b000007945 */ /* 0x000fe80003800000 */
[----:B------:R-:W-:-:S13]  /*299e0*/  ISETP.GE.AND P1, PT, R25, R32, PT ;  /* 0x000000201900720c */ /* 0x000fda0003f26270 */
[----:B------:R-:W-:Y:S05]  /*299f0*/  @P1 BRA `(.L_x_1944) ;  /* 0x0000000000201947 */ /* 0x000fea0003800000 */
[----:B0-----:R-:W-:-:S05]  /*29a00*/  LEA R2, P1, R8, R14, 0x1 ;  /* 0x0000000e08027211 */ /* 0x001fca00078208ff */
[----:B------:R-:W-:-:S05]  /*29a10*/  IMAD.X R3, RZ, RZ, R4, P1 ;  /* 0x000000ffff037224 */ /* 0x000fca00008e0604 */
[----:B------:R-:W-:Y:S01]  /*29a20*/  @!PT LDS RZ, [RZ] ;  /* 0x00000000fffff984 */ /* 0x000fe20000000800 */
[----:B------:R-:W-:Y:S01]  /*29a30*/  @!PT LDS RZ, [RZ] ;  /* 0x00000000fffff984 */ /* 0x000fe20000000800 */
[----:B------:R-:W-:Y:S01]  /*29a40*/  @!PT LDS RZ, [RZ] ;  /* 0x00000000fffff984 */ /* 0x000fe20000000800 */
[----:B------:R1:W-:Y:S04]  /*29a50*/  LDGSTS.E.BYPASS.LTC128B.128 [R36+0xfc00], desc[UR60][R2.64], !P3 ;  /* 0x0fc0000002247fae */ /* 0x0003e8000d901d7c */
[----:B------:R1:W-:Y:S04]  /*29a60*/  LDGSTS.E.BYPASS.LTC128B.128 [R36+0x13c00], desc[UR60][R2.64+0x80], !P2 ;  /* 0x13c0008002247fae */ /* 0x0003e8000d101d7c */
[----:B------:R1:W-:Y:S02]  /*29a70*/  LDGSTS.E.BYPASS.LTC128B.128 [R36+0x17c00], desc[UR60][R2.64+0x100], !P0 ;  /* 0x17c0010002247fae */ /* 0x0003e4000c101d7c */
.L_x_1944:
[----:B------:R-:W-:Y:S05]  /*29a80*/  BSYNC B0 ;  /* 0x0000000000007941 */ /* 0x000fea0003800000 */
.L_x_1943:
[----:B------:R-:W-:Y:S01]  /*29a90*/  NOP ;  /* 0x0000000000007918 */ /* 0x000fe20000000000 */
[----:B------:R-:W-:-:S13]  /*29aa0*/  PLOP3.LUT P0, PT, PT, PT, PT, 0x80, 0x0 ;  /* 0x000000000000781c */ /* 0x000fda0003f0f070 */
.L_x_1945:
[----:B------:R-:W-:Y:S02]  /*29ab0*/  PLOP3.LUT P1, PT, P1, P0, PT, 0xa2, 0x0 ;  /* 0x000000000000781c */ /* 0x000fe40000f21472 */
[----:B------:R-:W-:-:S08]  /*29ac0*/  @P0 R2UR P1, UR4, R17 ;  /* 0x00000000110402ca */ /* 0x000fd00000020000 */
[----:B------:R-:W-:-:S05]  /*29ad0*/  @P0 PLOP3.LUT P0, PT, P1, PT, PT, 0x80, 0x0 ;  /* 0x000000000000081c */ /* 0x000fca0000f0f070 */
[----:B------:R-:W-:Y:S01]  /*29ae0*/  @!P1 SYNCS.ARRIVE.TRANS64.RED.A0T1 RZ, [UR4+0x2a800], RZ ;  /* 0x02a800ffffff99a7 */ /* 0x000fe20008200404 */
[----:B------:R-:W-:Y:S07]  /*29af0*/  @!P1 ARRIVES.LDGSTSBAR.64.TRANSCNT [UR4+0x2a800] ;  /* 0x02a80000ff0099b0 */ /* 0x000fee0008000a84 */
[----:B------:R-:W-:Y:S05]  /*29b00*/  @P0 BRA.U.ANY `(.L_x_1945) ;  /* 0xfffffffd00e80947 */ /* 0x000fea000393ffff */
[----:B01----:R-:W2:Y:S02]  /*29b10*/  LDL.LU R2, [R1+0x24] ;  /* 0x0000240001027983 */ /* 0x003ea40000300800 */
[----:B--2---:R-:W-:-:S05]  /*29b20*/  VIADD R2, R2, 0x1 ;  /* 0x0000000102027836 */ /* 0x004fca0000000000 */
[----:B------:R-:W-:Y:S01]  /*29b30*/  LEA.HI R0, R2, R2, RZ, 0x1 ;  /* 0x0000000202007211 */ /* 0x000fe200078f08ff */
[----:B------:R0:W-:Y:S03]  /*29b40*/  STL [R1+0x24], R2 ;  /* 0x0000240201007387 */ /* 0x0001e60000100800 */
[----:B------:R-:W-:-:S05]  /*29b50*/  LOP3.LUT R0, R0, 0xfffffffe, RZ, 0xc0, !PT ;  /* 0xfffffffe00007812 */ /* 0x000fca00078ec0ff */
[----:B------:R-:W-:-:S05]  /*29b60*/  IMAD.IADD R0, R2, 0x1, -R0 ;  /* 0x0000000102007824 */ /* 0x000fca00078e0a00 */
[----:B0-----:R-:W-:Y:S01]  /*29b70*/  SHF.L.U32 R2, R0, 0x1f, RZ ;  /* 0x0000001f00027819 */ /* 0x001fe200000006ff */
[----:B------:R-:W-:Y:S01]  /*29b80*/  NOP ;  /* 0x0000000000007918 */ /* 0x000fe20000000000 */
[----:B------:R-:W2:Y:S01]  /*29b90*/  LDL.LU R3, [R1+0x20] ;  /* 0x0000200001037983 */ /* 0x000ea20000300800 */
[----:B------:R0:W-:Y:S01]  /*29ba0*/  SYNCS.ARRIVE.TRANS64.A1T0 RZ, [R17+URZ+0x2a800], RZ ;  /* 0x02a800ff11ff79a7 */ /* 0x0001e2000810003f */
[----:B------:R-:W-:Y:S01]  /*29bb0*/  BSSY B0, `(.L_x_1946) ;  /* 0x0000004000007945 */ /* 0x000fe20003800000 */
[----:B------:R-:W1:Y:S01]  /*29bc0*/  SYNCS.PHASECHK.TRANS64.TRYWAIT P0, [R17+URZ+0x2a820], R2 ;  /* 0x02a82002110075a7 */ /* 0x000e62000800017f */
[----:B--2---:R-:W-:Y:S02]  /*29bd0*/  VIADD R0, R3, 0xfffffffe ;  /* 0xfffffffe03007836 */ /* 0x004fe40000000000 */
[----:B01----:R-:W-:Y:S05]  /*29be0*/  @!P0 BRA `(.L_x_1947) ;  /* 0x0000005400388947 */ /* 0x003fea0003800000 */
.L_x_2095:
[----:B------:R-:W-:Y:S05]  /*29bf0*/  BSYNC B0 ;  /* 0x0000000000007941 */ /* 0x000fea0003800000 */
.L_x_1946:
[----:B------:R-:W2:Y:S01]  /*29c00*/  LDL R3, [R1] ;  /* 0x0000000001037983 */ /* 0x000ea20000100800 */
[----:B------:R-:W-:Y:S01]  /*29c10*/  BSSY B0, `(.L_x_1948) ;  /* 0x00000f8000007945 */ /* 0x000fe20003800000 */
[----:B--2---:R-:W-:-:S13]  /*29c20*/  ISETP.GE.AND P0, PT, R0, R3, PT ;  /* 0x000000030000720c */ /* 0x004fda0003f06270 */
[----:B------:R-:W-:Y:S05]  /*29c30*/  @!P0 BRA `(.L_x_1949) ;  /* 0x0000000c00d48947 */ /* 0x000fea0003800000 */
[----:B------:R-:W-:Y:S02]  /*29c40*/  IMAD.MOV.U32 R10, RZ, RZ, R28 ;  /* 0x000000ffff0a7224 */ /* 0x000fe400078e001c */
[----:B------:R-:W-:Y:S02]  /*29c50*/  IMAD.MOV.U32 R20, RZ, RZ, R30 ;  /* 0x000000ffff147224 */ /* 0x000fe400078e001e */
[----:B------:R-:W-:-:S07]  /*29c60*/  IMAD.MOV.U32 R32, RZ, RZ, R23 ;  /* 0x000000ffff207224 */ /* 0x000fce00078e0017 */
.L_x_1962:
[----:B0-----:R-:W2:Y:S01]  /*29c70*/  LDL R2, [R1+0x4] ;  /* 0x0000040001027983 */ /* 0x001ea20000100800 */
[----:B------:R-:W0:Y:S03]  /*29c80*/  LDC R7, c[0x0][0x430] ;  /* 0x00010c00ff077b82 */ /* 0x000e260000000800 */
[----:B------:R-:W3:Y:S01]  /*29c90*/  LDL R8, [R1+0x8] ;  /* 0x0000080001087983 */ /* 0x000ee20000100800 */
[----:B------:R-:W1:Y:S01]  /*29ca0*/  S2R R3, SR_TID.X ;  /* 0x0000000000037919 */ /* 0x000e620000002100 */
[----:B------:R-:W4:Y:S01]  /*29cb0*/  S2R R9, SR_TID.X ;  /* 0x0000000000097919 */ /* 0x000f220000002100 */
[----:B0-----:R-:W-:-:S13]  /*29cc0*/  ISETP.NE.AND P0, PT, R7, 0x1, PT ;  /* 0x000000010700780c */ /* 0x001fda0003f05270 */
[----:B------:R-:W0:Y:S01]  /*29cd0*/  @P0 LDC R5, c[0x0][0x434] ;  /* 0x00010d00ff050b82 */ /* 0x000e220000000800 */
[----:B-1----:R-:W-:-:S04]  /*29ce0*/  LOP3.LUT R3, R3, 0x7f, RZ, 0xc0, !PT ;  /* 0x0000007f03037812 */ /* 0x002fc800078ec0ff */
[----:B------:R-:W-:Y:S01]  /*29cf0*/  SHF.R.U32.HI R3, RZ, 0x3, R3 ;  /* 0x00000003ff037819 */ /* 0x000fe20000011603 */
[----:B----4-:R-:W-:-:S05]  /*29d00*/  IMAD.SHL.U32 R9, R9, 0x10, RZ ;  /* 0x0000001009097824 */ /* 0x010fca00078e00ff */
[----:B------:R-:W-:Y:S02]  /*29d10*/  LOP3.LUT R9, R3, 0x70, R9, 0xf8, !PT ;  /* 0x0000007003097812 */ /* 0x000fe400078ef809 */
[----:B------:R-:W1:Y:S02]  /*29d20*/  @P0 LDC R3, c[0x0][0x438] ;  /* 0x00010e00ff030b82 */ /* 0x000e640000000800 */
[----:B------:R-:W-:Y:S01]  /*29d30*/  ISETP.GT.U32.AND P2, PT, R9, 0x5f, PT ;  /* 0x0000005f0900780c */ /* 0x000fe20003f44070 */
[----:B--2---:R-:W-:-:S04]  /*29d40*/  IMAD R4, R0, 0x60, R2 ;  /* 0x0000006000047824 */ /* 0x004fc800078e0202 */
[----:B------:R-:W-:-:S04]  /*29d50*/  IMAD.IADD R4, R9, 0x1, R4 ;  /* 0x0000000109047824 */ /* 0x000fc800078e0204 */
[----:B0-----:R-:W-:-:S04]  /*29d60*/  @P0 IMAD.HI.U32 R6, R4, R5, RZ ;  /* 0x0000000504060227 */ /* 0x001fc800078e00ff */
[----:B------:R-:W-:Y:S01]  /*29d70*/  IMAD.MOV.U32 R2, RZ, RZ, R4 ;  /* 0x000000ffff027224 */ /* 0x000fe200078e0004 */
[----:B-1----:R-:W-:-:S05]  /*29d80*/  @P0 SHF.R.U32.HI R2, RZ, R3, R6 ;  /* 0x00000003ff020219 */ /* 0x002fca0000011606 */
        /* <DEDUP_REMOVED lines=13> */
[----:B------:R-:W-:Y:S01]  /*29e60*/  LOP3.LUT P1, RZ, R16, 0x10, RZ, 0xc0, !PT ;  /* 0x0000001010ff7812 */ /* 0x000fe2000782c0ff */
[----:B------:R-:W-:-:S05]  /*29e70*/  VIADD R28, R10, 0x1 ;  /* 0x000000010a1c7836 */ /* 0x000fca0000000000 */
[C---:B------:R-:W-:Y:S01]  /*29e80*/  ISETP.NE.AND P0, PT, R28.reuse, 0x2, PT ;  /* 0x000000021c00780c */ /* 0x040fe20003f05270 */
[----:B------:R-:W-:Y:S05]  /*29e90*/  YIELD ;  /* 0x0000000000007946 */ /* 0x000fea0003800000 */
[----:B------:R-:W-:Y:S01]  /*29ea0*/  SEL R3, RZ, 0x1, P0 ;  /* 0x00000001ff037807 */ /* 0x000fe20000000000 */
[----:B------:R-:W-:Y:S01]  /*29eb0*/  IMAD.MOV.U32 R23, RZ, RZ, R0 ;  /* 0x000000ffff177224 */ /* 0x000fe200078e0000 */
[----:B------:R-:W-:Y:S02]  /*29ec0*/  SEL R28, R28, RZ, P0 ;  /* 0x000000ff1c1c7207 */ /* 0x000fe40000000000 */
[----:B------:R-:W-:Y:S01]  /*29ed0*/  LOP3.LUT R30, R20, R3, RZ, 0x3c, !PT ;  /* 0x00000003141e7212 */ /* 0x000fe200078e3cff */
[----:B0-----:R-:W-:Y:S06]  /*29ee0*/  @!P1 BRA `(.L_x_1950) ;  /* 0x0000000000049947 */ /* 0x001fec0003800000 */
[----:B------:R-:W-:Y:S01]  /*29ef0*/  BPT.TRAP 0x1 ;  /* 0x000000040000795c */ /* 0x000fe20000300000 */
.L_x_1950:
[----:B------:R-:W-:Y:S01]  /*29f00*/  IMAD R5, R28, 0x8, R17 ;  /* 0x000000081c057824 */ /* 0x000fe200078e0211 */
[----:B------:R-:W-:Y:S01]  /*29f10*/  SHF.L.U32 R0, R30, 0x1f, RZ ;  /* 0x0000001f1e007819 */ /* 0x000fe200000006ff */
[----:B------:R-:W-:Y:S03]  /*29f20*/  BSSY B1, `(.L_x_1951) ;  /* 0x0000003000017945 */ /* 0x000fe60003800000 */
[----:B------:R-:W0:Y:S02]  /*29f30*/  SYNCS.PHASECHK.TRANS64.TRYWAIT P0, [R5+URZ+0x2a840], R0 ;  /* 0x02a84000050075a7 */ /* 0x000e24000800017f */
[----:B0-----:R-:W-:Y:S05]  /*29f40*/  @!P0 BRA `(.L_x_1952) ;  /* 0x0000005000748947 */ /* 0x001fea0003800000 */
.L_x_2096:
[----:B------:R-:W-:Y:S05]  /*29f50*/  BSYNC B1 ;  /* 0x0000000000017941 */ /* 0x000fea0003800000 */
.L_x_1951:
[----:B------:R-:W-:Y:S01]  /*29f60*/  SHF.R.S32.HI R21, RZ, 0x1f, R7 ;  /* 0x0000001fff157819 */ /* 0x000fe20000011407 */
[----:B------:R-:W-:Y:S01]  /*29f70*/  ULDC.64 UR4, c[0x0][0x300] ;  /* 0x0000c00000047ab9 */ /* 0x000fe20000000a00 */
[----:B-----5:R-:W-:Y:S01]  /*29f80*/  SHF.R.S32.HI R25, RZ, 0x1f, R6 ;  /* 0x0000001fff197819 */ /* 0x020fe20000011406 */
[----:B------:R-:W-:Y:S01]  /*29f90*/  IMAD.WIDE.U32 R2, R7, UR4, RZ ;  /* 0x0000000407027c25 */ /* 0x000fe2000f8e00ff */
[----:B------:R-:W-:Y:S01]  /*29fa0*/  ULDC.64 UR6, c[0x0][0x2e8] ;  /* 0x0000ba0000067ab9 */ /* 0x000fe20000000a00 */
[C---:B------:R-:W-:Y:S02]  /*29fb0*/  LOP3.LUT P3, RZ, R16.reuse, 0x4, RZ, 0xc0, !PT ;  /* 0x0000000410ff7812 */ /* 0x040fe4000786c0ff */
[----:B0-----:R-:W-:Y:S01]  /*29fc0*/  IMAD R0, R21, UR4, RZ ;  /* 0x0000000415007c24 */ /* 0x001fe2000f8e02ff */
        /* <DEDUP_REMOVED lines=59> */
.L_x_2110:
        /* <DEDUP_REMOVED lines=10> */
.L_x_1954:
        /* <DEDUP_REMOVED lines=10> */
.L_x_1955:
[----:B------:R2:W-:Y:S01]  /*2a4c0*/  SYNCS.ARRIVE.TRANS64.A1T0 RZ, [R5+URZ+0x2a830], RZ ;  /* 0x02a830ff05ff79a7 */ /* 0x0005e2000810003f */
[----:B------:R-:W-:Y:S05]  /*2a4d0*/  @!P2 BRA `(.L_x_1956) ;  /* 0x000000000004a947 */ /* 0x000fea0003800000 */
[----:B------:R-:W-:Y:S01]  /*2a4e0*/  BPT.TRAP 0x1 ;  /* 0x000000040000795c */ /* 0x000fe20000300000 */
.L_x_1956:
[----:B-1----:R-:W-:Y:S01]  /*2a4f0*/  SHF.L.U32 R2, R20, 0x1f, RZ ;  /* 0x0000001f14027819 */ /* 0x002fe200000006ff */
[----:B--2---:R-:W-:Y:S01]  /*2a500*/  IMAD R5, R10, 0x8, R17 ;  /* 0x000000080a057824 */ /* 0x004fe200078e0211 */
[----:B------:R-:W-:Y:S03]  /*2a510*/  BSSY B1, `(.L_x_1957) ;  /* 0x0000003000017945 */ /* 0x000fe60003800000 */
[----:B------:R-:W1:Y:S02]  /*2a520*/  SYNCS.PHASECHK.TRANS64.TRYWAIT P0, [R5+URZ+0x2a860], R2 ;  /* 0x02a86002050075a7 */ /* 0x000e64000800017f */
[----:B-1----:R-:W-:Y:S05]  /*2a530*/  @!P0 BRA `(.L_x_1958) ;  /* 0x0000005000e88947 */ /* 0x002fea0003800000 */
.L_x_2111:
[----:B------:R-:W-:Y:S05]  /*2a540*/  BSYNC B1 ;  /* 0x0000000000017941 */ /* 0x000fea0003800000 */
.L_x_1957:
[----:B------:R-:W2:Y:S01]  /*2a550*/  S2R R3, SR_TID.X ;  /* 0x0000000000037919 */ /* 0x000ea20000002100 */
[----:B------:R-:W-:Y:S01]  /*2a560*/  UMOV UR4, 0xffffffff ;  /* 0xffffffff00047882 */ /* 0x000fe20000000000 */
[----:B0-----:R-:W-:Y:S01]  /*2a570*/  IMAD R8, R32, -0x60, R37 ;  /* 0xffffffa020087824 */ /* 0x001fe200078e0225 */
[----:B------:R-:W-:Y:S01]  /*2a580*/  LOP3.LUT P0, RZ, R29, 0x2, RZ, 0xc0, !PT ;  /* 0x000000021dff7812 */ /* 0x000fe2000780c0ff */
[----:B------:R-:W-:Y:S01]  /*2a590*/  IMAD R4, R10, 0x3000, R34 ;  /* 0x000030000a047824 */ /* 0x000fe200078e0222 */
[----:B--2---:R-:W-:-:S04]  /*2a5a0*/  LOP3.LUT R3, R3, 0x7f, RZ, 0xc0, !PT ;  /* 0x0000007f03037812 */ /* 0x004fc800078ec0ff */
[----:B------:R-:W-:-:S05]  /*2a5b0*/  SHF.R.U32.HI R3, RZ, 0x3, R3 ;  /* 0x00000003ff037819 */ /* 0x000fca0000011603 */
[----:B------:R-:W-:Y:S01]  /*2a5c0*/  IMAD.IADD R8, R8, 0x1, -R3 ;  /* 0x0000000108087824 */ /* 0x000fe200078e0a03 */
[----:B------:R-:W-:Y:S06]  /*2a5d0*/  BRA.DIV UR4, `(.L_x_1959) ;  /* 0x0000005204d47947 */ /* 0x000fec000b800000 */
[----:B-1----:R-:W0:Y:S01]  /*2a5e0*/  SHFL.IDX PT, R2, R18, RZ, 0x181f ;  /* 0x00181fff12027589 */ /* 0x002e2200000e0000 */
        /* <DEDUP_REMOVED lines=44> */
.L_x_2125:
[C---:B------:R-:W-:Y:S01]  /*2a8b0*/  ISETP.LT.OR P1, PT, R8.reuse, 0x51, !P1 ;  /* 0x000000510800780c */ /* 0x040fe20004f21670 */
[----:B------:R-:W-:Y:S01]  /*2a8c0*/  ULDC.64 UR4, c[0x0][0x328] ;  /* 0x0000ca0000047ab9 */ /* 0x000fe20000000a00 */
[----:B------:R-:W-:Y:S02]  /*2a8d0*/  ISETP.LT.OR P0, PT, R8, 0x51, !P0 ;  /* 0x000000510800780c */ /* 0x000fe40004701670 */
[----:B-1----:R-:W-:Y:S01]  /*2a8e0*/  IADD3 R2, P2, R2, R0, RZ ;  /* 0x0000000002027210 */ /* 0x002fe20007f5e0ff */
        /* <DEDUP_REMOVED lines=17> */
.L_x_1960:
        /* <DEDUP_REMOVED lines=10> */
.L_x_1961:
[----:B------:R-:W2:Y:S01]  /*2aaa0*/  LDL R0, [R1] ;  /* 0x0000000001007983 */ /* 0x000ea20000100800 */
[----:B------:R-:W-:Y:S01]  /*2aab0*/  IMAD.MOV.U32 R3, RZ, RZ, R25 ;  /* 0x000000ffff037224 */ /* 0x000fe200078e0019 */
[----:B------:R-:W-:Y:S01]  /*2aac0*/  ULDC.64 UR4, c[0x0][0x330] ;  /* 0x0000cc0000047ab9 */ /* 0x000fe20000000a00 */
[----:B------:R-:W-:Y:S01]  /*2aad0*/  ULDC.64 UR6, c[0x0][0x318] ;  /* 0x0000c60000067ab9 */ /* 0x000fe20000000a00 */
[----:B------:R1:W-:Y:S01]  /*2aae0*/  SYNCS.ARRIVE.TRANS64.A1T0 RZ, [R5+URZ+0x2a850], RZ ;  /* 0x02a850ff05ff79a7 */ /* 0x0003e2000810003f */
[----:B------:R-:W-:-:S04]  /*2aaf0*/  IMAD.WIDE.U32 R2, R26, UR4, R2 ;  /* 0x000000041a027c25 */ /* 0x000fc8000f8e0002 */
[----:B------:R-:W-:Y:S01]  /*2ab00*/  IMAD R19, R26, UR5, R3 ;  /* 0x000000051a137c24 */ /* 0x000fe2000f8e0203 */
[C---:B0-----:R-:W-:Y:S01]  /*2ab10*/  LEA R18, P0, R2.reuse, UR6, 0x1 ;  /* 0x0000000602127c11 */ /* 0x041fe2000f8008ff */
[----:B------:R-:W-:Y:S02]  /*2ab20*/  IMAD.MOV.U32 R10, RZ, RZ, R28 ;  /* 0x000000ffff0a7224 */ /* 0x000fe400078e001c */
[----:B------:R-:W-:Y:S01]  /*2ab30*/  IMAD.MOV.U32 R20, RZ, RZ, R30 ;  /* 0x000000ffff147224 */ /* 0x000fe200078e001e */
[----:B------:R-:W-:Y:S01]  /*2ab40*/  LEA.HI.X R19, R2, UR7, R19, 0x1, P0 ;  /* 0x0000000702137c11 */ /* 0x000fe200080f0c13 */
[----:B------:R-:W-:Y:S01]  /*2ab50*/  IMAD.MOV.U32 R32, RZ, RZ, R23 ;  /* 0x000000ffff207224 */ /* 0x000fe200078e0017 */
[C---:B--2---:R-:W-:Y:S01]  /*2ab60*/  ISETP.GT.AND P0, PT, R23.reuse, R0, PT ;  /* 0x000000001700720c */ /* 0x044fe20003f04270 */
[----:B------:R-:W-:-:S12]  /*2ab70*/  VIADD R0, R23, 0xffffffff ;  /* 0xffffffff17007836 */ /* 0x000fd80000000000 */
[----:B-1----:R-:W-:Y:S05]  /*2ab80*/  @P0 BRA `(.L_x_1962) ;  /* 0xfffffff000380947 */ /* 0x002fea000383ffff */
.L_x_1949:
[----:B------:R-:W-:Y:S05]  /*2ab90*/  BSYNC B0 ;  /* 0x0000000000007941 */ /* 0x000fea0003800000 */
.L_x_1948:
[----:B0-----:R-:W0:Y:S01]  /*2aba0*/  S2R R2, SR_TID.X ;  /* 0x0000000000027919 */ /* 0x001e220000002100 */
[----:B------:R-:W-:Y:S01]  /*2abb0*/  BSSY B0, `(.L_x_1963) ;  /* 0x0000010000007945 */ /* 0x000fe20003800000 */
[----:B0-----:R-:W-:-:S04]  /*2abc0*/  LOP3.LUT R2, R2, 0x7f, RZ, 0xc0, !PT ;  /* 0x0000007f02027812 */ /* 0x001fc800078ec0ff */
[----:B------:R-:W-:-:S13]  /*2abd0*/  ISETP.NE.AND P0, PT, R2, RZ, PT ;  /* 0x000000ff0200720c */ /* 0x000fda0003f05270 */
[----:B------:R-:W-:Y:S05]  /*2abe0*/  @P0 BRA `(.L_x_1964) ;  /* 0x0000000000300947 */ /* 0x000fea0003800000 */
[----:B------:R-:W0:Y:S01]  /*2abf0*/  S2R R5, SR_LANEID ;  /* 0x0000000000057919 */ /* 0x000e220000000000 */
[----:B------:R-:W-:Y:S01]  /*2ac00*/  VOTEU.ANY UR4, UPT, PT ;  /* 0x0000000000047886 */ /* 0x000fe200038e0100 */
[----:B------:R-:W1:Y:S01]  /*2ac10*/  LDC.64 R2, c[0x0][0xc60] ;  /* 0x00031800ff027b82 */ /* 0x000e620000000a00 */
[----:B------:R-:W0:Y:S02]  /*2ac20*/  FLO.U32 R0, UR4 ;  /* 0x0000000400007d00 */ /* 0x000e2400080e0000 */
[----:B0-----:R-:W-:-:S06]  /*2ac30*/  ISETP.EQ.U32.AND P0, PT, R0, R5, PT ;  /* 0x000000050000720c */ /* 0x001fcc0003f02070 */
[----:B------:R-:W1:Y:S07]  /*2ac40*/  POPC R5, UR4 ;  /* 0x0000000400057d09 */ /* 0x000e6e0008000000 */
[----:B-1----:R-:W2:Y:S01]  /*2ac50*/  @P0 ATOMG.E.ADD.STRONG.GPU PT, R3, desc[UR60][R2.64], R5 ;  /* 0x00000005020309a8 */ /* 0x002ea200081ee1fc */
[----:B------:R-:W0:Y:S02]  /*2ac60*/  S2R R4, SR_LTMASK ;  /* 0x0000000000047919 */ /* 0x000e240000003900 */
[----:B0-----:R-:W-:-:S04]  /*2ac70*/  LOP3.LUT R4, R4, UR4, RZ, 0xc0, !PT ;  /* 0x0000000404047c12 */ /* 0x001fc8000f8ec0ff */
[----:B------:R-:W0:Y:S01]  /*2ac80*/  POPC R7, R4 ;  /* 0x0000000400077309 */ /* 0x000e220000000000 */
[----:B--2---:R-:W0:Y:S02]  /*2ac90*/  SHFL.IDX PT, R0, R3, R0, 0x1f ;  /* 0x00001f0003007589 */ /* 0x004e2400000e0000 */
[----:B0-----:R-:W-:-:S07]  /*2aca0*/  IADD3 R24, R0, UR38, R7 ;  /* 0x0000002600187c10 */ /* 0x001fce000fffe007 */
.L_x_1964:
[----:B------:R-:W-:Y:S05]  /*2acb0*/  BSYNC B0 ;  /* 0x0000000000007941 */ /* 0x000fea0003800000 */
.L_x_1963:
[----:B------:R-:W-:-:S13]  /*2acc0*/  LOP3.LUT P0, RZ, R16, 0x10, RZ, 0xc0, !PT ;  /* 0x0000001010ff7812 */ /* 0x000fda000780c0ff */
[----:B------:R-:W-:Y:S05]  /*2acd0*/  @!P0 BRA `(.L_x_1965) ;  /* 0x0000000000048947 */ /* 0x000fea0003800000 */
[----:B------:R-:W-:Y:S01]  /*2ace0*/  BPT.TRAP 0x1 ;  /* 0x000000040000795c */ /* 0x000fe20000300000 */
.L_x_1965:
[----:B------:R-:W-:Y:S01]  /*2acf0*/  IMAD R0, R28, 0x8, R17 ;  /* 0x000000081c007824 */ /* 0x000fe200078e0211 */
[----:B------:R-:W-:Y:S01]  /*2ad00*/  SHF.L.U32 R3, R30, 0x1f, RZ ;  /* 0x0000001f1e037819 */ /* 0x000fe200000006ff */
[----:B------:R-:W-:Y:S01]  /*2ad10*/  BSSY B0, `(.L_x_1966) ;  /* 0x0000004000007945 */ /* 0x000fe20003800000 */
[----:B------:R-:W-:Y:S02]  /*2ad20*/  IMAD R6, R23, -0x60, R37 ;  /* 0xffffffa017067824 */ /* 0x000fe400078e0225 */
[----:B------:R-:W0:Y:S02]  /*2ad30*/  SYNCS.PHASECHK.TRANS64.TRYWAIT P0, [R0+URZ+0x2a860], R3 ;  /* 0x02a86003000075a7 */ /* 0x000e24000800017f */
[----:B0-----:R-:W-:Y:S05]  /*2ad40*/  @!P0 BRA `(.L_x_1967) ;  /* 0x0000005000e88947 */ /* 0x001fea0003800000 */
.L_x_2126:
[----:B------:R-:W-:Y:S05]  /*2ad50*/  BSYNC B0 ;  /* 0x0000000000007941 */ /* 0x000fea0003800000 */
.L_x_1966:
        /* <DEDUP_REMOVED lines=57> */
.L_x_2140:
        /* <DEDUP_REMOVED lines=11> */
.L_x_1969:
        /* <DEDUP_REMOVED lines=10> */
.L_x_1970:
[----:B------:R2:W-:Y:S01]  /*2b240*/  SYNCS.ARRIVE.TRANS64.A1T0 RZ, [R0+URZ+0x2a850], RZ ;  /* 0x02a850ff00ff79a7 */ /* 0x0005e2000810003f */
[----:B------:R-:W-:-:S05]  /*2b250*/  VIADD R28, R28, 0x1 ;  /* 0x000000011c1c7836 */ /* 0x000fca0000000000 */
[----:B------:R-:W-:-:S04]  /*2b260*/  ISETP.NE.AND P0, PT, R28, 0x2, PT ;  /* 0x000000021c00780c */ /* 0x000fc80003f05270 */
[----:B0-----:R-:W-:Y:S02]  /*2b270*/  SEL R3, RZ, 0x1, P0 ;  /* 0x00000001ff037807 */ /* 0x001fe40000000000 */
[----:B------:R-:W-:Y:S02]  /*2b280*/  SEL R28, R28, RZ, P0 ;  /* 0x000000ff1c1c7207 */ /* 0x000fe40000000000 */
[----:B--2---:R-:W-:-:S07]  /*2b290*/  LOP3.LUT R30, R30, R3, RZ, 0x3c, !PT ;  /* 0x000000031e1e7212 */ /* 0x004fce00078e3cff */
.L_x_1927:
[----:B------:R-:W-:Y:S05]  /*2b2a0*/  BSYNC B7 ;  /* 0x0000000000077941 */ /* 0x000fea0003800000 */
.L_x_1925:
[----:B------:R-:W-:-:S13]  /*2b2b0*/  LOP3.LUT P0, RZ, R16, 0x20, RZ, 0xc0, !PT ;  /* 0x0000002010ff7812 */ /* 0x000fda000780c0ff */
[----:B------:R-:W-:Y:S05]  /*2b2c0*/  @!P0 BRA `(.L_x_1971) ;  /* 0x0000000000248947 */ /* 0x000fea0003800000 */
[----:B------:R-:W-:Y:S05]  /*2b2d0*/  WARPSYNC.ALL ;  /* 0x0000000000007948 */ /* 0x000fea0003800000 */
[----:B------:R-:W2:Y:S08]  /*2b2e0*/  S2UR UR5, SR_CgaCtaId ;  /* 0x00000000000579c3 */ /* 0x000eb00000008800 */
[----:B------:R-:W-:Y:S06]  /*2b2f0*/  BAR.SYNC.DEFER_BLOCKING 0x5, 0x180 ;  /* 0x0146000000007b1d */ /* 0x000fec0000010000 */
[----:B------:R-:W-:-:S02]  /*2b300*/  UMOV UR4, 0x400 ;  /* 0x0000040000047882 */ /* 0x000fc40000000000 */
[----:B--2---:R-:W-:-:S06]  /*2b310*/  ULEA UR4, UR5, UR4, 0x18 ;  /* 0x0000000405047291 */ /* 0x004fcc000f8ec03f */
[----:B0-----:R-:W-:-:S05]  /*2b320*/  IMAD.U32 R17, RZ, RZ, UR4 ;  /* 0x00000004ff117e24 */ /* 0x001fca000f8e00ff */
[----:B------:R0:W2:Y:S01]  /*2b330*/  LDS.128 R24, [R17+0x2a8d0] ;  /* 0x02a8d00011187984 */ /* 0x0000a20000000c00 */
[----:B------:R-:W-:Y:S06]  /*2b340*/  BAR.ARV 0x4, 0x180 ;  /* 0x0106000000007b1d */ /* 0x000fec0000002000 */
[----:B------:R-:W-:Y:S05]  /*2b350*/  BRA `(.L_x_1972) ;  /* 0x0000000c00d47947 */ /* 0x000fea0003800000 */
.L_x_1971:
[----:B------:R-:W2:Y:S01]  /*2b360*/  S2R R8, SR_TID.X ;  /* 0x0000000000087919 */ /* 0x000ea20000002100 */
[----:B------:R-:W-:Y:S01]  /*2b370*/  UMOV UR4, 0xffffffff ;  /* 0xffffffff00047882 */ /* 0x000fe20000000000 */
[----:B--2---:R-:W-:-:S04]  /*2b380*/  LOP3.LUT R8, R8, 0x1f, RZ, 0xc0, !PT ;  /* 0x0000001f08087812 */ /* 0x004fc800078ec0ff */
[----:B------:R-:W-:Y:S01]  /*2b390*/  ISETP.NE.AND P0, PT, R8, 0x1f, PT ;  /* 0x0000001f0800780c */ /* 0x000fe20003f05270 */
[----:B------:R-:W-:-:S12]  /*2b3a0*/  BRA.DIV UR4, `(.L_x_1973) ;  /* 0x0000005604507947 */ /* 0x000fd8000b800000 */
[----:B------:R-:W-:Y:S01]  /*2b3b0*/  IMAD.IADD R7, R27, 0x1, R8 ;  /* 0x000000011b077824 */ /* 0x000fe200078e0208 */
[----:B------:R-:W-:-:S04]  /*2b3c0*/  ULDC UR4, c[0x0][0xc3c] ;  /* 0x00030f0000047ab9 */ /* 0x000fc80000000800 */
[----:B------:R-:W-:-:S13]  /*2b3d0*/  ISETP.GE.OR P1, PT, R7, UR4, !P0 ;  /* 0x0000000407007c0c */ /* 0x000fda000c726670 */
[----:B------:R-:W2:Y:S08]  /*2b3e0*/  @!P1 LDC.64 R2, c[0x0][0xc80] ;  /* 0x00032000ff029b82 */ /* 0x000eb00000000a00 */
[----:B------:R-:W3:Y:S01]  /*2b3f0*/  @!P1 LDC.64 R4, c[0x0][0xc78] ;  /* 0x00031e00ff049b82 */ /* 0x000ee20000000a00 */
[----:B--2---:R-:W-:-:S05]  /*2b400*/  @!P1 IMAD.WIDE R2, R7, 0x4, R2 ;  /* 0x0000000407029825 */ /* 0x004fca00078e0202 */
[----:B-1----:R3:W2:Y:S02]  /*2b410*/  @!P1 LDG.E R6, desc[UR60][R2.64] ;  /* 0x0000003c02069981 */ /* 0x0026a4000c1e1900 */
[----:B---3--:R-:W-:-:S05]  /*2b420*/  @!P1 IMAD.WIDE R2, R7, 0x4, R4 ;  /* 0x0000000407029825 */ /* 0x008fca00078e0204 */
        /* <DEDUP_REMOVED lines=29> */
[----:B------:R1:W2:Y:S02]  /*2b600*/  SHFL.IDX PT, R14, R2, 0x1f, 0x1f ;  /* 0x03e01f00020e7f89 */ /* 0x0002a400000e0000 */
.L_x_2150:
[----:B------:R-:W-:Y:S02]  /*2b610*/  ULDC UR4, c[0x0][0xc38] ;  /* 0x00030e0000047ab9 */ /* 0x000fe40000000800 */
[----:B------:R-:W-:-:S04]  /*2b620*/  IMAD.U32 R5, RZ, RZ, UR4 ;  /* 0x00000004ff057e24 */ /* 0x000fc8000f8e00ff */
[----:B--2---:R-:W-:-:S04]  /*2b630*/  IMAD R14, R14, R5, RZ ;  /* 0x000000050e0e7224 */ /* 0x004fc800078e02ff */
[----:B------:R-:W-:-:S05]  /*2b640*/  IMAD.IADD R7, R7, 0x1, R14 ;  /* 0x0000000107077824 */ /* 0x000fca00078e020e */
[----:B------:R-:W-:-:S13]  /*2b650*/  ISETP.GT.AND P6, PT, R7, R0, PT ;  /* 0x000000000700720c */ /* 0x000fda0003fc4270 */
[----:B------:R-:W-:Y:S05]  /*2b660*/  @P6 BRA `(.L_x_1974) ;  /* 0x0000000000a46947 */ /* 0x000fea0003800000 */
.L_x_1977:
[----:B-1----:R-:W1:Y:S01]  /*2b670*/  LDC R2, c[0x0][0xc3c] ;  /* 0x00030f00ff027b82 */ /* 0x002e620000000800 */
[----:B------:R-:W-:-:S05]  /*2b680*/  VIADD R27, R27, 0x1f ;  /* 0x0000001f1b1b7836 */ /* 0x000fca0000000000 */
[----:B-1----:R-:W-:-:S13]  /*2b690*/  ISETP.GE.AND P6, PT, R27, R2, PT ;  /* 0x000000021b00720c */ /* 0x002fda0003fc6270 */
[----:B------:R-:W-:Y:S05]  /*2b6a0*/  @P6 BRA `(.L_x_1975) ;  /* 0x0000000800bc6947 */ /* 0x000fea0003800000 */
[----:B------:R-:W1:Y:S01]  /*2b6b0*/  S2R R3, SR_TID.X ;  /* 0x0000000000037919 */ /* 0x000e620000002100 */
[----:B------:R-:W-:Y:S01]  /*2b6c0*/  IMAD.MOV.U32 R25, RZ, RZ, RZ ;  /* 0x000000ffff197224 */ /* 0x000fe200078e00ff */
[----:B-1----:R-:W-:-:S05]  /*2b6d0*/  LOP3.LUT R3, R3, 0x1f, RZ, 0xc0, !PT ;  /* 0x0000001f03037812 */ /* 0x002fca00078ec0ff */
[----:B------:R-:W-:-:S05]  /*2b6e0*/  IMAD.IADD R9, R27, 0x1, R3 ;  /* 0x000000011b097824 */ /* 0x000fca00078e0203 */
[----:B------:R-:W-:-:S13]  /*2b6f0*/  ISETP.GE.OR P6, PT, R9, R2, !P0 ;  /* 0x000000020900720c */ /* 0x000fda00047c6670 */
[----:B------:R-:W1:Y:S08]  /*2b700*/  @!P6 LDC.64 R2, c[0x0][0xc80] ;  /* 0x00032000ff02eb82 */ /* 0x000e700000000a00 */
[----:B------:R-:W2:Y:S01]  /*2b710*/  @!P6 LDC.64 R4, c[0x0][0xc78] ;  /* 0x00031e00ff04eb82 */ /* 0x000ea20000000a00 */
[----:B-1----:R-:W-:-:S05]  /*2b720*/  @!P6 IMAD.WIDE R2, R9, 0x4, R2 ;  /* 0x000000040902e825 */ /* 0x002fca00078e0202 */
[----:B------:R2:W3:Y:S02]  /*2b730*/  @!P6 LDG.E R25, desc[UR60][R2.64] ;  /* 0x0000003c0219e981 */ /* 0x0004e4000c1e1900 */
[----:B--2---:R-:W-:-:S04]  /*2b740*/  @!P6 IMAD.WIDE R2, R9, 0x4, R4 ;  /* 0x000000040902e825 */ /* 0x004fc800078e0204 */
[----:B------:R-:W-:-:S06]  /*2b750*/  IMAD.MOV.U32 R4, RZ, RZ, RZ ;  /* 0x000000ffff047224 */ /* 0x000fcc00078e00ff */
[----:B------:R-:W3:Y:S01]  /*2b760*/  @!P6 LDG.E R4, desc[UR60][R2.64] ;  /* 0x0000003c0204e981 */ /* 0x000ee2000c1e1900 */
[----:B------:R-:W-:Y:S01]  /*2b770*/  UMOV UR4, 0xffffffff ;  /* 0xffffffff00047882 */ /* 0x000fe20000000000 */
[----:B---3--:R-:W-:Y:S02]  /*2b780*/  IMAD R13, R4, R25, RZ ;  /* 0x00000019040d7224 */ /* 0x008fe400078e02ff */
[----:B------:R-:W-:Y:S05]  /*2b790*/  BRA.DIV UR4, `(.L_x_1976) ;  /* 0x0000005604907947 */ /* 0x000fea000b800000 */
        /* <DEDUP_REMOVED lines=16> */
.L_x_2158:
[----:B------:R-:W-:Y:S02]  /*2b8a0*/  ULDC UR4, c[0x0][0xc38] ;  /* 0x00030e0000047ab9 */ /* 0x000fe40000000800 */
[----:B------:R-:W-:-:S04]  /*2b8b0*/  IMAD.U32 R5, RZ, RZ, UR4 ;  /* 0x00000004ff057e24 */ /* 0x000fc8000f8e00ff */
[----:B--2---:R-:W-:-:S04]  /*2b8c0*/  IMAD R14, R14, R5, RZ ;  /* 0x000000050e0e7224 */ /* 0x004fc800078e02ff */
[----:B------:R-:W-:-:S05]  /*2b8d0*/  IMAD.IADD R7, R14, 0x1, R7 ;  /* 0x000000010e077824 */ /* 0x000fca00078e0207 */
[----:B------:R-:W-:-:S13]  /*2b8e0*/  ISETP.GT.AND P6, PT, R7, R0, PT ;  /* 0x000000000700720c */ /* 0x000fda0003fc4270 */
[----:B------:R-:W-:Y:S05]  /*2b8f0*/  @!P6 BRA `(.L_x_1977) ;  /* 0xfffffffc005ce947 */ /* 0x000fea000383ffff */
.L_x_1974:
[----:B------:R-:W-:Y:S01]  /*2b900*/  IMAD.IADD R7, R7, 0x1, -R14 ;  /* 0x0000000107077824 */ /* 0x000fe200078e0a0e */
[----:B------:R-:W-:-:S03]  /*2b910*/  UMOV UR4, 0xffffffff ;  /* 0xffffffff00047882 */ /* 0x000fc60000000000 */
[----:B------:R-:W-:-:S05]  /*2b920*/  IMAD R3, R2, R5, R7 ;  /* 0x0000000502037224 */ /* 0x000fca00078e0207 */
[----:B------:R-:W-:Y:S01]  /*2b930*/  ISETP.GT.AND P6, PT, R3, R0, PT ;  /* 0x000000000300720c */ /* 0x000fe20003fc4270 */
[----:B------:R-:W-:-:S12]  /*2b940*/  BRA.DIV UR4, `(.L_x_1978) ;  /* 0x0000005604dc7947 */ /* 0x000fd8000b800000 */
[----:B------:R-:W-:-:S04]  /*2b950*/  VOTE.ANY R3, PT, !P6 ;  /* 0x0000000000037806 */ /* 0x000fc800070e0100 */
[----:B------:R-:W2:Y:S02]  /*2b960*/  POPC R12, R3 ;  /* 0x00000003000c7309 */ /* 0x000ea40000000000 */
[----:B--2---:R2:W3:Y:S01]  /*2b970*/  SHFL.IDX PT, R25, R25, R12, 0x1f ;  /* 0x00001f0c19197589 */ /* 0x0044e200000e0000 */
[----:B------:R-:W-:-:S03]  /*2b980*/  IMAD.IADD R27, R12, 0x1, R27 ;  /* 0x000000010c1b7824 */ /* 0x000fc600078e021b */
[----:B------:R2:W4:Y:S04]  /*2b990*/  SHFL.IDX PT, R4, R4, R12, 0x1f ;  /* 0x00001f0c04047589 */ /* 0x00052800000e0000 */
.L_x_2163:
[----:B------:R-:W-:-:S13]  /*2b9a0*/  ISETP.NE.AND P0, PT, R3, RZ, PT ;  /* 0x000000ff0300720c */ /* 0x000fda0003f05270 */
[----:B------:R-:W-:Y:S05]  /*2b9b0*/  @!P0 BRA `(.L_x_1979) ;  /* 0x0000000000108947 */ /* 0x000fea0003800000 */
[----:B------:R-:W-:Y:S01]  /*2b9c0*/  UMOV UR4, 0xffffffff ;  /* 0xffffffff00047882 */ /* 0x000fe20000000000 */
[----:B--2---:R-:W-:Y:S02]  /*2b9d0*/  VIADD R12, R12, 0xffffffff ;  /* 0xffffffff0c0c7836 */ /* 0x004fe40000000000 */
[----:B------:R-:W-:Y:S05]  /*2b9e0*/  BRA.DIV UR4, `(.L_x_1980) ;  /* 0x0000005a04107947 */ /* 0x000fea000b800000 */
[----:B------:R2:W0:Y:S02]  /*2b9f0*/  SHFL.IDX PT, R6, R2, R12, 0x1f ;  /* 0x00001f0c02067589 */ /* 0x00042400000e0000 */
.L_x_1979:
[----:B----4-:R-:W-:Y:S01]  /*2ba00*/  ISETP.NE.AND P0, PT, R4, 0x1, PT ;  /* 0x000000010400780c */ /* 0x010fe20003f05270 */
[----:B0-----:R-:W-:-:S04]  /*2ba10*/  IMAD R24, R6, R5, R7 ;  /* 0x0000000506187224 */ /* 0x001fc800078e0207 */
[----:B------:R-:W-:-:S08]  /*2ba20*/  IMAD.IADD R0, R0, 0x1, -R24 ;  /* 0x0000000100007824 */ /* 0x000fd000078e0a18 */
[----:B------:R-:W-:Y:S05]  /*2ba30*/  @!P0 BRA `(.L_x_1981) ;  /* 0x0000000000dc8947 */ /* 0x000fea0003800000 */
[-C--:B---3--:R-:W-:Y:S02]  /*2ba40*/  IABS R5, R25.reuse ;  /* 0x0000001900057213 */ /* 0x088fe40000000000 */
[----:B------:R-:W-:Y:S02]  /*2ba50*/  IABS R6, R4 ;  /* 0x0000000400067213 */ /* 0x000fe40000000000 */
[----:B------:R-:W0:Y:S08]  /*2ba60*/  I2F.RP R7, R5 ;  /* 0x0000000500077306 */ /* 0x000e300000209400 */
[----:B------:R-:W3:Y:S08]  /*2ba70*/  I2F.RP R8, R6 ;  /* 0x0000000600087306 */ /* 0x000ef00000209400 */
[----:B0-----:R-:W1:Y:S08]  /*2ba80*/  MUFU.RCP R7, R7 ;  /* 0x0000000700077308 */ /* 0x001e700000001000 */
[----:B---3--:R-:W-:Y:S01]  /*2ba90*/  MUFU.RCP R8, R8 ;  /* 0x0000000800087308 */ /* 0x008fe20000001000 */
[----:B-12---:R-:W-:Y:S01]  /*2baa0*/  VIADD R2, R7, 0xffffffe ;  /* 0x0ffffffe07027836 */ /* 0x006fe20000000000 */
        /* <DEDUP_REMOVED lines=43> */
[--C-:B------:R-:W-:Y:S02]  /*2bd60*/  IMAD R4, R4, R2, R7.reuse ;  /* 0x0000000204047224 */ /* 0x100fe400078e0207 */
[----:B------:R-:W-:Y:S02]  /*2bd70*/  IMAD.MOV R2, RZ, RZ, -R7 ;  /* 0x000000ffff027224 */ /* 0x000fe400078e0a07 */
[----:B------:R-:W-:Y:S02]  /*2bd80*/  IMAD R26, R4, 0x10000, R5 ;  /* 0x00010000041a7824 */ /* 0x000fe400078e0205 */
[----:B------:R-:W-:Y:S01]  /*2bd90*/  IMAD R2, R25, R2, R0 ;  /* 0x0000000219027224 */ /* 0x000fe200078e0200 */
[----:B------:R-:W-:Y:S06]  /*2bda0*/  BRA `(.L_x_1982) ;  /* 0x0000000000f07947 */ /* 0x000fec0003800000 */
.L_x_1981:
[----:B-12---:R-:W0:Y:S02]  /*2bdb0*/  LDC.64 R2, c[0x0][0xc90] ;  /* 0x00032400ff027b82 */ /* 0x006e240000000a00 */
[----:B0-----:R-:W-:-:S05]  /*2bdc0*/  IMAD.WIDE R2, R27, 0x4, R2 ;  /* 0x000000041b027825 */ /* 0x001fca00078e0202 */
[----:B------:R0:W3:Y:S02]  /*2bdd0*/  LDG.E R6, desc[UR60][R2.64] ;  /* 0x0000003c02067981 */ /* 0x0000e4000c1e1900 */
[----:B0-----:R-:W-:Y:S02]  /*2bde0*/  IMAD.MOV.U32 R2, RZ, RZ, RZ ;  /* 0x000000ffff027224 */ /* 0x001fe400078e00ff */
[----:B---3--:R-:W-:-:S05]  /*2bdf0*/  IMAD R7, R25, R6, RZ ;  /* 0x0000000619077224 */ /* 0x008fca00078e02ff */
        /* <DEDUP_REMOVED lines=55> */
.L_x_1982:
[----:B------:R-:W-:-:S05]  /*2c170*/  LOP3.LUT R2, RZ, R2, RZ, 0x33, !PT ;  /* 0x00000002ff027212 */ /* 0x000fca00078e33ff */
[----:B------:R-:W-:Y:S01]  /*2c180*/  IMAD.IADD R25, R25, 0x1, R2 ;  /* 0x0000000119197824 */ /* 0x000fe200078e0202 */
[----:B------:R-:W-:Y:S06]  /*2c190*/  BRA `(.L_x_1983) ;  /* 0x00000000001c7947 */ /* 0x000fec0003800000 */
.L_x_1975:
[----:B------:R-:W-:Y:S01]  /*2c1a0*/  UMOV UR4, URZ ;  /* 0x0000003f00047c82 */ /* 0x000fe20008000000 */
[----:B------:R-:W-:Y:S01]  /*2c1b0*/  UMOV UR5, URZ ;  /* 0x0000003f00057c82 */ /* 0x000fe20008000000 */
[----:B------:R-:W-:Y:S01]  /*2c1c0*/  ULDC UR6, c[0x0][0xc3c] ;  /* 0x00030f0000067ab9 */ /* 0x000fe20000000800 */
[----:B------:R-:W-:Y:S02]  /*2c1d0*/  IMAD.MOV.U32 R24, RZ, RZ, R0 ;  /* 0x000000ffff187224 */ /* 0x000fe400078e0000 */
[----:B------:R-:W-:Y:S02]  /*2c1e0*/  IMAD.U32 R25, RZ, RZ, UR4 ;  /* 0x00000004ff197e24 */ /* 0x000fe4000f8e00ff */
[----:B------:R-:W-:Y:S02]  /*2c1f0*/  IMAD.U32 R26, RZ, RZ, UR5 ;  /* 0x00000005ff1a7e24 */ /* 0x000fe4000f8e00ff */
[----:B------:R-:W-:-:S07]  /*2c200*/  IMAD.U32 R27, RZ, RZ, UR6 ;  /* 0x00000006ff1b7e24 */ /* 0x000fce000f8e00ff */
.L_x_1983:
[----:B------:R-:W1:Y:S01]  /*2c210*/  S2R R0, SR_TID.X ;  /* 0x0000000000007919 */ /* 0x000e620000002100 */
[----:B------:R-:W-:Y:S05]  /*2c220*/  WARPSYNC.ALL ;  /* 0x0000000000007948 */ /* 0x000fea0003800000 */
[----:B------:R-:W-:Y:S01]  /*2c230*/  BAR.SYNC.DEFER_BLOCKING 0x4, 0x180 ;  /* 0x0106000000007b1d */ /* 0x000fe20000010000 */
[----:B-1----:R-:W-:-:S04]  /*2c240*/  LOP3.LUT R0, R0, 0x1f, RZ, 0xc0, !PT ;  /* 0x0000001f00007812 */ /* 0x002fc800078ec0ff */
[----:B------:R-:W-:-:S13]  /*2c250*/  ISETP.NE.AND P0, PT, R0, RZ, PT ;  /* 0x000000ff0000720c */ /* 0x000fda0003f05270 */
[----:B------:R-:W0:Y:S01]  /*2c260*/  @!P0 S2R R3, SR_CgaCtaId ;  /* 0x0000000000038919 */ /* 0x000e220000008800 */
[----:B------:R-:W-:-:S04]  /*2c270*/  @!P0 MOV R0, 0x400 ;  /* 0x0000040000008802 */ /* 0x000fc80000000f00 */
[----:B0-----:R-:W-:-:S05]  /*2c280*/  @!P0 LEA R17, R3, R0, 0x18 ;  /* 0x0000000003118211 */ /* 0x001fca00078ec0ff */
[----:B------:R3:W-:Y:S01]  /*2c290*/  @!P0 STS.128 [R17+0x2a8d0], R24 ;  /* 0x02a8d01811008388 */ /* 0x0007e20000000c00 */
[----:B------:R-:W-:Y:S06]  /*2c2a0*/  BAR.ARV 0x5, 0x180 ;  /* 0x0146000000007b1d */ /* 0x000fec0000002000 */
.L_x_1972:
[----:B------:R-:W-:Y:S02]  /*2c2b0*/  ULDC UR4, c[0x0][0xc3c] ;  /* 0x00030f0000047ab9 */ /* 0x000fe40000000800 */
[----:B--2---:R-:W-:-:S13]  /*2c2c0*/  ISETP.GE.AND P0, PT, R27, UR4, PT ;  /* 0x000000041b007c0c */ /* 0x004fda000bf06270 */
[----:B------:R-:W-:Y:S05]  /*2c2d0*/  @!P0 BRA `(.L_x_1984) ;  /* 0xffffff9400208947 */ /* 0x000fea000383ffff */
[----:B------:R-:W-:Y:S05]  /*2c2e0*/  BSYNC B8 ;  /* 0x0000000000087941 */ /* 0x000fea0003800000 */
.L_x_1863:
[----:B------:R-:W2:Y:S01]  /*2c2f0*/  LDL.LU R0, [R1+0x24] ;  /* 0x0000240001007983 */ /* 0x000ea20000300800 */
[----:B------:R-:W-:Y:S01]  /*2c300*/  BSSY B0, `(.L_x_1985) ;  /* 0x000000b000007945 */ /* 0x000fe20003800000 */
[----:B------:R-:W4:Y:S01]  /*2c310*/  S2R R5, SR_CgaCtaId ;  /* 0x0000000000057919 */ /* 0x000f220000008800 */
[----:B--2---:R-:W-:-:S05]  /*2c320*/  VIADD R0, R0, 0x1 ;  /* 0x0000000100007836 */ /* 0x004fca0000000000 */
        /* <DEDUP_REMOVED lines=8> */
.L_x_2166:
[----:B------:R-:W-:Y:S05]  /*2c3b0*/  BSYNC B0 ;  /* 0x0000000000007941 */ /* 0x000fea0003800000 */
.L_x_1985:
[----:B------:R-:W-:-:S03]  /*2c3c0*/  UMOV UR4, 0xffffffff ;  /* 0xffffffff00047882 */ /* 0x000fc60000000000 */
[----:B------:R-:W-:Y:S05]  /*2c3d0*/  BRA.DIV UR4, `(.L_x_1987) ;  /* 0x0000004e04d07947 */ /* 0x000fea000b800000 */
[----:B0-----:R-:W0:Y:S02]  /*2c3e0*/  S2R R0, SR_TID.X ;  /* 0x0000000000007919 */ /* 0x001e240000002100 */
[----:B0-----:R-:W-:-:S04]  /*2c3f0*/  SHF.R.U32.HI R0, RZ, 0x5, R0 ;  /* 0x00000005ff007819 */ /* 0x001fc80000011600 */
[----:B------:R-:W-:-:S05]  /*2c400*/  LOP3.LUT R0, R0, 0x3, RZ, 0xc0, !PT ;  /* 0x0000000300007812 */ /* 0x000fca00078ec0ff */
[----:B------:R0:W2:Y:S02]  /*2c410*/  SHFL.IDX PT, R14, R0, RZ, 0x1f ;  /* 0x00001fff000e7589 */ /* 0x0000a400000e0000 */
.L_x_2169:
[----:B--2---:R-:W-:-:S13]  /*2c420*/  ISETP.NE.AND P0, PT, R14, RZ, PT ;  /* 0x000000ff0e00720c */ /* 0x004fda0003f05270 */
[----:B------:R-:W-:Y:S05]  /*2c430*/  @P0 BRA `(.L_x_1546) ;  /* 0x0000000000900947 */ /* 0x000fea0003800000 */
[----:B------:R-:W-:-:S03]  /*2c440*/  UMOV UR4, 0xffffffff ;  /* 0xffffffff00047882 */ /* 0x000fc60000000000 */
[----:B------:R-:W-:Y:S05]  /*2c450*/  BRA.DIV UR4, `(.L_x_1988) ;  /* 0x0000004e04e47947 */ /* 0x000fea000b800000 */
[----:B------:R-:W-:-:S13]  /*2c460*/  ELECT P6, URZ, PT ;  /* 0x00000000003f782f */ /* 0x000fda00038c0000 */
.L_x_2172:
[----:B------:R-:W-:Y:S05]  /*2c470*/  @!P6 BRA `(.L_x_1546) ;  /* 0x000000000080e947 */ /* 0x000fea0003800000 */
[----:B0-----:R-:W2:Y:S02]  /*2c480*/  LDL R0, [R1+0x58] ;  /* 0x0000580001007983 */ /* 0x001ea40000100800 */
[----:B--2---:R-:W-:-:S13]  /*2c490*/  R2UR UR4, R0 ;  /* 0x00000000000472ca */ /* 0x004fda00000e0000 */
[----:B------:R-:W-:-:S06]  /*2c4a0*/  ULOP3.LUT UR4, UR4, 0x2, URZ, 0xfc, !UPT ;  /* 0x0000000204047892 */ /* 0x000fcc000f8efc3f */
[----:B------:R-:W-:-:S05]  /*2c4b0*/  IMAD.U32 R0, RZ, RZ, UR4 ;  /* 0x00000004ff007e24 */ /* 0x000fca000f8e00ff */
[----:B------:R-:W-:-:S13]  /*2c4c0*/  ISETP.NE.AND P0, PT, R0, 0x3, PT ;  /* 0x000000030000780c */ /* 0x000fda0003f05270 */
[----:B------:R-:W-:Y:S05]  /*2c4d0*/  @!P0 BRA `(.L_x_1989) ;  /* 0x0000000000048947 */ /* 0x000fea0003800000 */
[----:B------:R-:W-:Y:S01]  /*2c4e0*/  BPT.TRAP 0x1 ;  /* 0x000000040000795c */ /* 0x000fe20000300000 */
.L_x_1989:
[----:B------:R-:W-:Y:S01]  /*2c4f0*/  IMAD R5, R28, 0x8, R7 ;  /* 0x000000081c057824 */ /* 0x000fe200078e0207 */
[----:B------:R-:W-:Y:S01]  /*2c500*/  SHF.L.U32 R0, R30, 0x1f, RZ ;  /* 0x0000001f1e007819 */ /* 0x000fe200000006ff */
[----:B------:R-:W-:-:S03]  /*2c510*/  VIADD R28, R28, 0x1 ;  /* 0x000000011c1c7836 */ /* 0x000fc60000000000 */
[----:B------:R-:W0:Y:S02]  /*2c520*/  SYNCS.PHASECHK.TRANS64.TRYWAIT P1, [R5+URZ+0x2a840], R0 ;  /* 0x02a84000050075a7 */ /* 0x000e24000802017f */
[----:B------:R-:W-:-:S04]  /*2c530*/  ISETP.NE.AND P2, PT, R28, 0x2, PT ;  /* 0x000000021c00780c */ /* 0x000fc80003f45270 */
[----:B------:R-:W-:Y:S01]  /*2c540*/  SEL R3, RZ, 0x1, P2 ;  /* 0x00000001ff037807 */ /* 0x000fe20001000000 */
[----:B0-----:R-:W-:Y:S08]  /*2c550*/  @!P1 BRA `(.L_x_1990) ;  /* 0x0000004c00c49947 */ /* 0x001ff00003800000 */
.L_x_2173:
[----:B------:R-:W-:Y:S02]  /*2c560*/  SEL R28, R28, RZ, P2 ;  /* 0x000000ff1c1c7207 */ /* 0x000fe40001000000 */
[----:B------:R-:W-:Y:S01]  /*2c570*/  LOP3.LUT R2, R30, R3, RZ, 0x3c, !PT ;  /* 0x000000031e027212 */ /* 0x000fe200078e3cff */
[----:B------:R-:W-:Y:S06]  /*2c580*/  @!P0 BRA `(.L_x_1991) ;  /* 0x0000000000048947 */ /* 0x000fec0003800000 */
[----:B------:R-:W-:Y:S01]  /*2c590*/  BPT.TRAP 0x1 ;  /* 0x000000040000795c */ /* 0x000fe20000300000 */
.L_x_1991:
[----:B------:R-:W-:Y:S01]  /*2c5a0*/  IMAD R3, R28, 0x8, R7 ;  /* 0x000000081c037824 */ /* 0x000fe200078e0207 */
[----:B------:R-:W-:-:S04]  /*2c5b0*/  SHF.L.U32 R2, R2, 0x1f, RZ ;  /* 0x0000001f02027819 */ /* 0x000fc800000006ff */
[----:B------:R-:W2:Y:S02]  /*2c5c0*/  SYNCS.PHASECHK.TRANS64.TRYWAIT P1, [R3+URZ+0x2a840], R2 ;  /* 0x02a84002030075a7 */ /* 0x000ea4000802017f */
[----:B--2---:R-:W-:Y:S05]  /*2c5d0*/  @!P1 BRA `(.L_x_1992) ;  /* 0x0000004c00b89947 */ /* 0x004fea0003800000 */
.L_x_2174:
[----:B------:R-:W-:Y:S05]  /*2c5e0*/  @!P0 BRA `(.L_x_1993) ;  /* 0x0000000000048947 */ /* 0x000fea0003800000 */
[----:B------:R-:W-:Y:S01]  /*2c5f0*/  BPT.TRAP 0x1 ;  /* 0x000000040000795c */ /* 0x000fe20000300000 */
.L_x_1993:
[----:B------:R-:W4:Y:S02]  /*2c600*/  SYNCS.PHASECHK.TRANS64.TRYWAIT P1, [R5+URZ+0x2a860], R0 ;  /* 0x02a86000050075a7 */ /* 0x000f24000802017f */
[----:B----4-:R-:W-:Y:S05]  /*2c610*/  @!P1 BRA `(.L_x_1994) ;  /* 0x0000004c00bc9947 */ /* 0x010fea0003800000 */
.L_x_2175:
[----:B------:R-:W-:Y:S05]  /*2c620*/  @!P0 BRA `(.L_x_1995) ;  /* 0x0000000000048947 */ /* 0x000fea0003800000 */
[----:B------:R-:W-:Y:S01]  /*2c630*/  BPT.TRAP 0x1 ;  /* 0x000000040000795c */ /* 0x000fe20000300000 */
.L_x_1995:
[----:B------:R0:W0:Y:S02]  /*2c640*/  SYNCS.PHASECHK.TRANS64.TRYWAIT P0, [R3+URZ+0x2a860], R2 ;  /* 0x02a86002030075a7 */ /* 0x000024000800017f */
[----:B0-----:R-:W-:Y:S05]  /*2c650*/  @!P0 NANOSLEEP.SYNCS 0x989680 ;  /* 0x009896800000895d */ /* 0x001fea0003900000 */
[----:B------:R-:W0:Y:S02]  /*2c660*/  @!P0 SYNCS.PHASECHK.TRANS64 P0, [R3+URZ+0x2a860], R2 ;  /* 0x02a86002030085a7 */ /* 0x000e24000800007f */
[----:B0-----:R-:W-:Y:S05]  /*2c670*/  @!P0 BRA `(.L_x_1995) ;  /* 0xfffffffc00f08947 */ /* 0x001fea000383ffff */
.L_x_1546:
[----:B------:R-:W-:Y:S05]  /*2c680*/  BSYNC B9 ;  /* 0x0000000000097941 */ /* 0x000fea0003800000 */
.L_x_1543:
[----:B------:R-:W-:Y:S05]  /*2c690*/  EXIT ;  /* 0x000000000000794d */ /* 0x000fea0003800000 */
.L_x_1574:
[----:B0-----:R0:W1:Y:S02]  /*2c6a0*/  SYNCS.PHASECHK.TRANS64.TRYWAIT P6, [R86+URZ+0x2a890], R87 ;  /* 0x02a89057560075a7 */ /* 0x00106400080c017f */
[----:B-1----:R-:W-:Y:S05]  /*2c6b0*/  @!P6 NANOSLEEP.SYNCS 0x989680 ;  /* 0x009896800000e95d */ /* 0x002fea0003900000 */
[----:B------:R-:W1:Y:S02]  /*2c6c0*/  @!P6 SYNCS.PHASECHK.TRANS64 P6, [R86+URZ+0x2a890], R87 ;  /* 0x02a890575600e5a7 */ /* 0x000e6400080c007f */
[----:B-1----:R-:W-:Y:S05]  /*2c6d0*/  @!P6 BRA `(.L_x_1574) ;  /* 0xfffffffc00f0e947 */ /* 0x002fea000383ffff */
[----:B------:R-:W-:Y:S05]  /*2c6e0*/  BRA `(.L_x_1996) ;  /* 0xfffffd7800047947 */ /* 0x000fea000383ffff */
.L_x_1575:
        /* <DEDUP_REMOVED lines=8> */
.L_x_1998:
[----:B------:R-:W-:Y:S05]  /*2c770*/  BSYNC B1 ;  /* 0x0000000000017941 */ /* 0x000fea0003800000 */
.L_x_1997:
        /* <DEDUP_REMOVED lines=8> */
.L_x_1999:
[----:B------:R-:W-:Y:S01]  /*2c800*/  IMAD.MOV.U32 R11, RZ, RZ, R14 ;  /* 0x000000ffff0b7224 */ /* 0x000fe200078e000e */
[----:B------:R-:W-:Y:S06]  /*2c810*/  BRA `(.L_x_2000) ;  /* 0xfffffd7400cc7947 */ /* 0x000fec000383ffff */
.L_x_1600:
        /* <DEDUP_REMOVED lines=8> */
.L_x_2002:
[----:B------:R-:W-:Y:S05]  /*2c8a0*/  BSYNC B1 ;  /* 0x0000000000017941 */ /* 0x000fea0003800000 */
.L_x_2001:
        /* <DEDUP_REMOVED lines=8> */
.L_x_2003:
[----:B------:R-:W-:Y:S01]  /*2c930*/  IMAD.MOV.U32 R117, RZ, RZ, R14 ;  /* 0x000000ffff757224 */ /* 0x000fe200078e000e */
[----:B------:R-:W-:Y:S06]  /*2c940*/  BRA `(.L_x_2004) ;  /* 0xfffffd8c00307947 */ /* 0x000fec000383ffff */
.L_x_1630:
[----:B0-----:R0:W1:Y:S02]  /*2c950*/  SYNCS.PHASECHK.TRANS64.TRYWAIT P6, [R86+URZ+0x2a890], R87 ;  /* 0x02a89057560075a7 */ /* 0x00106400080c017f */
[----:B-1----:R-:W-:Y:S05]  /*2c960*/  @!P6 NANOSLEEP.SYNCS 0x989680 ;  /* 0x009896800000e95d */ /* 0x002fea0003900000 */
[----:B------:R-:W1:Y:S02]  /*2c970*/  @!P6 SYNCS.PHASECHK.TRANS64 P6, [R86+URZ+0x2a890], R87 ;  /* 0x02a890575600e5a7 */ /* 0x000e6400080c007f */
[----:B-1----:R-:W-:Y:S05]  /*2c980*/  @!P6 BRA `(.L_x_1630) ;  /* 0xfffffffc00f0e947 */ /* 0x002fea000383ffff */
[----:B------:R-:W-:Y:S05]  /*2c990*/  BRA `(.L_x_2005) ;  /* 0xfffffdac00607947 */ /* 0x000fea000383ffff */
.L_x_1631:
        /* <DEDUP_REMOVED lines=8> */
.L_x_2007:
[----:B------:R-:W-:Y:S05]  /*2ca20*/  BSYNC B1 ;  /* 0x0000000000017941 */ /* 0x000fea0003800000 */
.L_x_2006:
        /* <DEDUP_REMOVED lines=8> */
.L_x_2008:
[----:B------:R-:W-:Y:S01]  /*2cab0*/  IMAD.MOV.U32 R11, RZ, RZ, R14 ;  /* 0x000000ffff0b7224 */ /* 0x000fe200078e000e */
[----:B------:R-:W-:Y:S06]  /*2cac0*/  BRA `(.L_x_2009) ;  /* 0xfffffdac00307947 */ /* 0x000fec000383ffff */
.L_x_1644:
[----:B------:R-:W-:Y:S01]  /*2cad0*/  BSSY B1, `(.L_x_2010) ;  /* 0x0000008000017945 */ /* 0x000fe20003800000 */
[----:B--234-:R-:W-:Y:S02]  /*2cae0*/  IMAD.MOV.U32 R13, RZ, RZ, R116 ;  /* 0x000000ffff0d7224 */ /* 0x01cfe400078e0074 */
[----:B------:R-:W-:Y:S02]  /*2caf0*/  IMAD.MOV.U32 R12, RZ, RZ, 0x1 ;  /* 0x00000001ff0c7424 */ /* 0x000fe400078e00ff */
[----:B------:R-:W-:Y:S02]  /*2cb00*/  IMAD.MOV.U32 R11, RZ, RZ, 0x1c1f ;  /* 0x00001c1fff0b7424 */ /* 0x000fe400078e00ff */
[----:B------:R-:W-:-:S07]  /*2cb10*/  IMAD.MOV.U32 R15, RZ, RZ, -0x1 ;  /* 0xffffffffff0f7424 */ /* 0x000fce00078e00ff */
[----:B01----:R-:W-:Y:S05]  /*2cb20*/  WARPSYNC.COLLECTIVE R15, `(.L_x_2011) ;  /* 0x000000000f087348 */ /* 0x003fea0003c00000 */
[----:B------:R2:W3:Y:S02]  /*2cb30*/  SHFL.IDX P6, R14, R13, R12, R11 ;  /* 0x0000000c0d0e7389 */ /* 0x0004e400000c000b */
[----:B0123--:R-:W-:Y:S01]  /*2cb40*/  ENDCOLLECTIVE ;  /* 0x000000000000791b */ /* 0x00ffe20003800000 */
.L_x_2011:
[----:B------:R-:W-:Y:S05]  /*2cb50*/  BSYNC B1 ;  /* 0x0000000000017941 */ /* 0x000fea0003800000 */
.L_x_2010:
        /* <DEDUP_REMOVED lines=8> */
.L_x_2012:
[----:B------:R-:W-:Y:S01]  /*2cbe0*/  IMAD.MOV.U32 R117, RZ, RZ, R14 ;  /* 0x000000ffff757224 */ /* 0x000fe200078e000e */
[----:B------:R-:W-:Y:S06]  /*2cbf0*/  BRA `(.L_x_2013) ;  /* 0xfffffdc000e07947 */ /* 0x000fec000383ffff */
.L_x_1657:
[----:B0-----:R0:W1:Y:S02]  /*2cc00*/  SYNCS.PHASECHK.TRANS64.TRYWAIT P4, [R86+URZ+0x2a890], R87 ;  /* 0x02a89057560075a7 */ /* 0x001064000808017f */
[----:B-1----:R-:W-:Y:S05]  /*2cc10*/  @!P4 NANOSLEEP.SYNCS 0x989680 ;  /* 0x009896800000c95d */ /* 0x002fea0003900000 */
[----:B------:R-:W1:Y:S02]  /*2cc20*/  @!P4 SYNCS.PHASECHK.TRANS64 P4, [R86+URZ+0x2a890], R87 ;  /* 0x02a890575600c5a7 */ /* 0x000e64000808007f */
[----:B-1----:R-:W-:Y:S05]  /*2cc30*/  @!P4 BRA `(.L_x_1657) ;  /* 0xfffffffc00f0c947 */ /* 0x002fea000383ffff */
[----:B------:R-:W-:Y:S05]  /*2cc40*/  BRA `(.L_x_2014) ;  /* 0xfffffdd800f07947 */ /* 0x000fea000383ffff */
.L_x_1658:
        /* <DEDUP_REMOVED lines=8> */
.L_x_2016:
[----:B------:R-:W-:Y:S05]  /*2ccd0*/  BSYNC B1 ;  /* 0x0000000000017941 */ /* 0x000fea0003800000 */
.L_x_2015:
        /* <DEDUP_REMOVED lines=8> */
.L_x_2017:
[----:B------:R-:W-:Y:S01]  /*2cd60*/  IMAD.MOV.U32 R34, RZ, RZ, R14 ;  /* 0x000000ffff227224 */ /* 0x000fe200078e000e */
[----:B------:R-:W-:Y:S06]  /*2cd70*/  BRA `(.L_x_2018) ;  /* 0xfffffddc000c7947 */ /* 0x000fec000383ffff */
.L_x_1661:
        /* <DEDUP_REMOVED lines=8> */
.L_x_2020:
[----:B------:R-:W-:Y:S05]  /*2ce00*/  BSYNC B1 ;  /* 0x0000000000017941 */ /* 0x000fea0003800000 */
.L_x_2019:
        /* <DEDUP_REMOVED lines=8> */
.L_x_2021:
[----:B------:R-:W-:Y:S01]  /*2ce90*/  IMAD.MOV.U32 R32, RZ, RZ, R14 ;  /* 0x000000ffff207224 */ /* 0x000fe200078e000e */
[----:B------:R-:W-:Y:S06]  /*2cea0*/  BRA `(.L_x_2022) ;  /* 0xfffffddc00687947 */ /* 0x000fec000383ffff */
.L_x_1665:
[----:B---3--:R3:W0:Y:S02]  /*2ceb0*/  SYNCS.PHASECHK.TRANS64.TRYWAIT P0, [R86+URZ+0x2a8b0], R87 ;  /* 0x02a8b057560075a7 */ /* 0x008624000800017f */
[----:B0-----:R-:W-:Y:S05]  /*2cec0*/  @!P0 NANOSLEEP.SYNCS 0x989680 ;  /* 0x009896800000895d */ /* 0x001fea0003900000 */
[----:B------:R-:W0:Y:S02]  /*2ced0*/  @!P0 SYNCS.PHASECHK.TRANS64 P0, [R86+URZ+0x2a8b0], R87 ;  /* 0x02a8b057560085a7 */ /* 0x000e24000800007f */
[----:B0-----:R-:W-:Y:S05]  /*2cee0*/  @!P0 BRA `(.L_x_1665) ;  /* 0xfffffffc00f08947 */ /* 0x001fea000383ffff */
[----:B------:R-:W-:Y:S05]  /*2cef0*/  BRA `(.L_x_2023) ;  /* 0xfffffde000407947 */ /* 0x000fea000383ffff */
.L_x_1693:
[----:B------:R-:W-:Y:S01]  /*2cf00*/  BSSY B1, `(.L_x_2024) ;  /* 0x0000008000017945 */ /* 0x000fe20003800000 */
[----:B------:R-:W-:Y:S02]  /*2cf10*/  IMAD.MOV.U32 R13, RZ, RZ, R62 ;  /* 0x000000ffff0d7224 */ /* 0x000fe400078e003e */
[----:B------:R-:W-:Y:S02]  /*2cf20*/  IMAD.MOV.U32 R12, RZ, RZ, RZ ;  /* 0x000000ffff0c7224 */ /* 0x000fe400078e00ff */
[----:B------:R-:W-:Y:S02]  /*2cf30*/  IMAD.MOV.U32 R11, RZ, RZ, 0x1c1f ;  /* 0x00001c1fff0b7424 */ /* 0x000fe400078e00ff */
[----:B------:R-:W-:-:S07]  /*2cf40*/  IMAD.MOV.U32 R15, RZ, RZ, -0x1 ;  /* 0xffffffffff0f7424 */ /* 0x000fce00078e00ff */
[----:B01----:R-:W-:Y:S05]  /*2cf50*/  WARPSYNC.COLLECTIVE R15, `(.L_x_2025) ;  /* 0x000000000f087348 */ /* 0x003fea0003c00000 */
[----:B------:R2:W3:Y:S02]  /*2cf60*/  SHFL.IDX P6, R14, R13, R12, R11 ;  /* 0x0000000c0d0e7389 */ /* 0x0004e400000c000b */
[----:B0123--:R-:W-:Y:S01]  /*2cf70*/  ENDCOLLECTIVE ;  /* 0x000000000000791b */ /* 0x00ffe20003800000 */
.L_x_2025:
[----:B------:R-:W-:Y:S05]  /*2cf80*/  BSYNC B1 ;  /* 0x0000000000017941 */ /* 0x000fea0003800000 */
.L_x_2024:
        /* <DEDUP_REMOVED lines=8> */
.L_x_2026:
[----:B------:R-:W-:Y:S02]  /*2d010*/  IMAD.MOV.U32 R13, RZ, RZ, R0 ;  /* 0x000000ffff0d7224 */ /* 0x000fe400078e0000 */
[----:B------:R-:W-:-:S07]  /*2d020*/  IMAD.MOV.U32 R6, RZ, RZ, R14 ;  /* 0x000000ffff067224 */ /* 0x000fce00078e000e */
[----:B------:R-:W-:Y:S05]  /*2d030*/  WARPSYNC.COLLECTIVE R15, `(.L_x_2027) ;  /* 0x000000000f087348 */ /* 0x000fea0003c00000 */
[----:B------:R0:W1:Y:S02]  /*2d040*/  SHFL.IDX P6, R14, R13, R12, R11 ;  /* 0x0000000c0d0e7389 */ /* 0x00006400000c000b */
[----:B01----:R-:W-:Y:S01]  /*2d050*/  ENDCOLLECTIVE ;  /* 0x000000000000791b */ /* 0x003fe20003800000 */
.L_x_2027:
[----:B------:R-:W-:Y:S02]  /*2d060*/  IMAD.MOV.U32 R13, RZ, RZ, R65 ;  /* 0x000000ffff0d7224 */ /* 0x000fe400078e0041 */
[----:B------:R-:W-:-:S07]  /*2d070*/  IMAD.MOV.U32 R9, RZ, RZ, R14 ;  /* 0x000000ffff097224 */ /* 0x000fce00078e000e */
[----:B------:R-:W-:Y:S05]  /*2d080*/  WARPSYNC.COLLECTIVE R15, `(.L_x_2028) ;  /* 0x000000000f087348 */ /* 0x000fea0003c00000 */
[----:B------:R0:W1:Y:S02]  /*2d090*/  SHFL.IDX P6, R14, R13, R12, R11 ;  /* 0x0000000c0d0e7389 */ /* 0x00006400000c000b */
[----:B01----:R-:W-:Y:S01]  /*2d0a0*/  ENDCOLLECTIVE ;  /* 0x000000000000791b */ /* 0x003fe20003800000 */
.L_x_2028:
[----:B------:R-:W-:Y:S01]  /*2d0b0*/  IMAD.MOV.U32 R8, RZ, RZ, R14 ;  /* 0x000000ffff087224 */ /* 0x000fe200078e000e */
[----:B------:R-:W-:Y:S06]  /*2d0c0*/  BRA `(.L_x_2029) ;  /* 0xfffffdf400707947 */ /* 0x000fec000383ffff */
.L_x_1696:
[----:B------:R-:W-:Y:S01]  /*2d0d0*/  BSSY B1, `(.L_x_2030) ;  /* 0x0000008000017945 */ /* 0x000fe20003800000 */
[----:B------:R-:W-:Y:S02]  /*2d0e0*/  IMAD.MOV.U32 R13, RZ, RZ, R62 ;  /* 0x000000ffff0d7224 */ /* 0x000fe400078e003e */
[----:B------:R-:W-:Y:S02]  /*2d0f0*/  IMAD.MOV.U32 R12, RZ, RZ, 0x1 ;  /* 0x00000001ff0c7424 */ /* 0x000fe400078e00ff */
[----:B------:R-:W-:Y:S02]  /*2d100*/  IMAD.MOV.U32 R11, RZ, RZ, 0x1c1f ;  /* 0x00001c1fff0b7424 */ /* 0x000fe400078e00ff */
[----:B------:R-:W-:-:S07]  /*2d110*/  IMAD.MOV.U32 R15, RZ, RZ, -0x1 ;  /* 0xffffffffff0f7424 */ /* 0x000fce00078e00ff */
[----:B-12---:R-:W-:Y:S05]  /*2d120*/  WARPSYNC.COLLECTIVE R15, `(.L_x_2031) ;  /* 0x000000000f087348 */ /* 0x006fea0003c00000 */
[----:B------:R0:W3:Y:S02]  /*2d130*/  SHFL.IDX P6, R14, R13, R12, R11 ;  /* 0x0000000c0d0e7389 */ /* 0x0000e400000c000b */
[----:B0123--:R-:W-:Y:S01]  /*2d140*/  ENDCOLLECTIVE ;  /* 0x000000000000791b */ /* 0x00ffe20003800000 */
.L_x_2031:
[----:B------:R-:W-:Y:S05]  /*2d150*/  BSYNC B1 ;  /* 0x0000000000017941 */ /* 0x000fea0003800000 */
.L_x_2030:
        /* <DEDUP_REMOVED lines=8> */
.L_x_2032:
[----:B------:R-:W-:Y:S02]  /*2d1e0*/  IMAD.MOV.U32 R13, RZ, RZ, R0 ;  /* 0x000000ffff0d7224 */ /* 0x000fe400078e0000 */
[----:B------:R-:W-:-:S07]  /*2d1f0*/  IMAD.MOV.U32 R63, RZ, RZ, R14 ;  /* 0x000000ffff3f7224 */ /* 0x000fce00078e000e */
[----:B------:R-:W-:Y:S05]  /*2d200*/  WARPSYNC.COLLECTIVE R15, `(.L_x_2033) ;  /* 0x000000000f087348 */ /* 0x000fea0003c00000 */
[----:B------:R0:W1:Y:S02]  /*2d210*/  SHFL.IDX P6, R14, R13, R12, R11 ;  /* 0x0000000c0d0e7389 */ /* 0x00006400000c000b */
[----:B01----:R-:W-:Y:S01]  /*2d220*/  ENDCOLLECTIVE ;  /* 0x000000000000791b */ /* 0x003fe20003800000 */
.L_x_2033:
[----:B------:R-:W-:Y:S02]  /*2d230*/  IMAD.MOV.U32 R13, RZ, RZ, R65 ;  /* 0x000000ffff0d7224 */ /* 0x000fe400078e0041 */
[----:B------:R-:W-:-:S07]  /*2d240*/  IMAD.MOV.U32 R0, RZ, RZ, R14 ;  /* 0x000000ffff007224 */ /* 0x000fce00078e000e */
[----:B------:R-:W-:Y:S05]  /*2d250*/  WARPSYNC.COLLECTIVE R15, `(.L_x_2034) ;  /* 0x000000000f087348 */ /* 0x000fea0003c00000 */
[----:B------:R0:W1:Y:S02]  /*2d260*/  SHFL.IDX P6, R14, R13, R12, R11 ;  /* 0x0000000c0d0e7389 */ /* 0x00006400000c000b */
[----:B01----:R-:W-:Y:S01]  /*2d270*/  ENDCOLLECTIVE ;  /* 0x000000000000791b */ /* 0x003fe20003800000 */
.L_x_2034:
[----:B------:R-:W-:Y:S01]  /*2d280*/  IMAD.MOV.U32 R65, RZ, RZ, R14 ;  /* 0x000000ffff417224 */ /* 0x000fe200078e000e */
[----:B------:R-:W-:Y:S06]  /*2d290*/  BRA `(.L_x_2035) ;  /* 0xfffffdfc00247947 */ /* 0x000fec000383ffff */
.L_x_1700:
[----:B0-----:R0:W1:Y:S02]  /*2d2a0*/  SYNCS.PHASECHK.TRANS64.TRYWAIT P0, [R2+URZ+0x2a800], R5 ;  /* 0x02a80005020075a7 */ /* 0x001064000800017f */
[----:B-1----:R-:W-:Y:S05]  /*2d2b0*/  @!P0 NANOSLEEP.SYNCS 0x989680 ;  /* 0x009896800000895d */ /* 0x002fea0003900000 */
[----:B------:R-:W1:Y:S02]  /*2d2c0*/  @!P0 SYNCS.PHASECHK.TRANS64 P0, [R2+URZ+0x2a800], R5 ;  /* 0x02a80005020085a7 */ /* 0x000e64000800007f */
[----:B-1----:R-:W-:Y:S05]  /*2d2d0*/  @!P0 BRA `(.L_x_1700) ;  /* 0xfffffffc00f08947 */ /* 0x002fea000383ffff */
[----:B------:R-:W-:Y:S05]  /*2d2e0*/  BRA `(.L_x_2036) ;  /* 0xfffffe0400547947 */ /* 0x000fea000383ffff */
.L_x_1724:
        /* <DEDUP_REMOVED lines=8> */
.L_x_2038:
[----:B------:R-:W-:Y:S05]  /*2d370*/  BSYNC B1 ;  /* 0x0000000000017941 */ /* 0x000fea0003800000 */
.L_x_2037:
        /* <DEDUP_REMOVED lines=8> */
.L_x_2039:
[----:B------:R-:W-:Y:S02]  /*2d400*/  IMAD.MOV.U32 R13, RZ, RZ, R61 ;  /* 0x000000ffff0d7224 */ /* 0x000fe400078e003d */
[----:B------:R-:W-:-:S07]  /*2d410*/  IMAD.MOV.U32 R0, RZ, RZ, R14 ;  /* 0x000000ffff007224 */ /* 0x000fce00078e000e */
[----:B------:R-:W-:Y:S05]  /*2d420*/  WARPSYNC.COLLECTIVE R15, `(.L_x_2040) ;  /* 0x000000000f087348 */ /* 0x000fea0003c00000 */
[----:B------:R0:W1:Y:S02]  /*2d430*/  SHFL.IDX P6, R14, R13, R12, R11 ;  /* 0x0000000c0d0e7389 */ /* 0x00006400000c000b */
[----:B01----:R-:W-:Y:S01]  /*2d440*/  ENDCOLLECTIVE ;  /* 0x000000000000791b */ /* 0x003fe20003800000 */
.L_x_2040:
[----:B------:R-:W-:Y:S02]  /*2d450*/  IMAD.MOV.U32 R13, RZ, RZ, R62 ;  /* 0x000000ffff0d7224 */ /* 0x000fe400078e003e */
[----:B------:R-:W-:-:S07]  /*2d460*/  IMAD.MOV.U32 R7, RZ, RZ, R14 ;  /* 0x000000ffff077224 */ /* 0x000fce00078e000e */
[----:B------:R-:W-:Y:S05]  /*2d470*/  WARPSYNC.COLLECTIVE R15, `(.L_x_2041) ;  /* 0x000000000f087348 */ /* 0x000fea0003c00000 */
[----:B------:R0:W1:Y:S02]  /*2d480*/  SHFL.IDX P6, R14, R13, R12, R11 ;  /* 0x0000000c0d0e7389 */ /* 0x00006400000c000b */
[----:B01----:R-:W-:Y:S01]  /*2d490*/  ENDCOLLECTIVE ;  /* 0x000000000000791b */ /* 0x003fe20003800000 */
.L_x_2041:
[----:B------:R-:W-:Y:S05]  /*2d4a0*/  BRA `(.L_x_2042) ;  /* 0xfffffe2800ec7947 */ /* 0x000fea000383ffff */
.L_x_1727:
[----:B------:R-:W-:Y:S01]  /*2d4b0*/  BSSY B1, `(.L_x_2043) ;  /* 0x0000008000017945 */ /* 0x000fe20003800000 */
[----:B------:R-:W-:Y:S02]  /*2d4c0*/  IMAD.MOV.U32 R13, RZ, RZ, R21 ;  /* 0x000000ffff0d7224 */ /* 0x000fe400078e0015 */
[----:B------:R-:W-:Y:S02]  /*2d4d0*/  IMAD.MOV.U32 R12, RZ, RZ, 0x1 ;  /* 0x00000001ff0c7424 */ /* 0x000fe400078e00ff */
[----:B------:R-:W-:Y:S02]  /*2d4e0*/  IMAD.MOV.U32 R11, RZ, RZ, 0x1c1f ;  /* 0x00001c1fff0b7424 */ /* 0x000fe400078e00ff */
[----:B------:R-:W-:-:S07]  /*2d4f0*/  IMAD.MOV.U32 R15, RZ, RZ, -0x1 ;  /* 0xffffffffff0f7424 */ /* 0x000fce00078e00ff */
[----:B--2---:R-:W-:Y:S05]  /*2d500*/  WARPSYNC.COLLECTIVE R15, `(.L_x_2044) ;  /* 0x000000000f087348 */ /* 0x004fea0003c00000 */
[----:B------:R0:W1:Y:S02]  /*2d510*/  SHFL.IDX P6, R14, R13, R12, R11 ;  /* 0x0000000c0d0e7389 */ /* 0x00006400000c000b */
[----:B012---:R-:W-:Y:S01]  /*2d520*/  ENDCOLLECTIVE ;  /* 0x000000000000791b */ /* 0x007fe20003800000 */
.L_x_2044:
[----:B------:R-:W-:Y:S05]  /*2d530*/  BSYNC B1 ;  /* 0x0000000000017941 */ /* 0x000fea0003800000 */
.L_x_2043:
        /* <DEDUP_REMOVED lines=8> */
.L_x_2045:
[----:B------:R-:W-:Y:S02]  /*2d5c0*/  IMAD.MOV.U32 R13, RZ, RZ, R61 ;  /* 0x000000ffff0d7224 */ /* 0x000fe400078e003d */
[----:B------:R-:W-:-:S07]  /*2d5d0*/  IMAD.MOV.U32 R3, RZ, RZ, R14 ;  /* 0x000000ffff037224 */ /* 0x000fce00078e000e */
[----:B------:R-:W-:Y:S05]  /*2d5e0*/  WARPSYNC.COLLECTIVE R15, `(.L_x_2046) ;  /* 0x000000000f087348 */ /* 0x000fea0003c00000 */
[----:B------:R0:W1:Y:S02]  /*2d5f0*/  SHFL.IDX P6, R14, R13, R12, R11 ;  /* 0x0000000c0d0e7389 */ /* 0x00006400000c000b */
[----:B01----:R-:W-:Y:S01]  /*2d600*/  ENDCOLLECTIVE ;  /* 0x000000000000791b */ /* 0x003fe20003800000 */
.L_x_2046:
[----:B------:R-:W-:Y:S02]  /*2d610*/  IMAD.MOV.U32 R13, RZ, RZ, R62 ;  /* 0x000000ffff0d7224 */ /* 0x000fe400078e003e */
[----:B------:R-:W-:-:S07]  /*2d620*/  IMAD.MOV.U32 R61, RZ, RZ, R14 ;  /* 0x000000ffff3d7224 */ /* 0x000fce00078e000e */
[----:B------:R-:W-:Y:S05]  /*2d630*/  WARPSYNC.COLLECTIVE R15, `(.L_x_2047) ;  /* 0x000000000f087348 */ /* 0x000fea0003c00000 */
[----:B------:R0:W1:Y:S02]  /*2d640*/  SHFL.IDX P6, R14, R13, R12, R11 ;  /* 0x0000000c0d0e7389 */ /* 0x00006400000c000b */
[----:B01----:R-:W-:Y:S01]  /*2d650*/  ENDCOLLECTIVE ;  /* 0x000000000000791b */ /* 0x003fe20003800000 */
.L_x_2047:
[----:B------:R-:W-:Y:S01]  /*2d660*/  IMAD.MOV.U32 R62, RZ, RZ, R14 ;  /* 0x000000ffff3e7224 */ /* 0x000fe200078e000e */
[----:B------:R-:W-:Y:S06]  /*2d670*/  BRA `(.L_x_2048) ;  /* 0xfffffe3000307947 */ /* 0x000fec000383ffff */
.L_x_1731:
[----:B0-----:R0:W1:Y:S02]  /*2d680*/  SYNCS.PHASECHK.TRANS64.TRYWAIT P0, [R2+URZ+0x2a800], R61 ;  /* 0x02a8003d020075a7 */ /* 0x001064000800017f */
[----:B-1----:R-:W-:Y:S05]  /*2d690*/  @!P0 NANOSLEEP.SYNCS 0x989680 ;  /* 0x009896800000895d */ /* 0x002fea0003900000 */
[----:B------:R-:W1:Y:S02]  /*2d6a0*/  @!P0 SYNCS.PHASECHK.TRANS64 P0, [R2+URZ+0x2a800], R61 ;  /* 0x02a8003d020085a7 */ /* 0x000e64000800007f */
[----:B-1----:R-:W-:Y:S05]  /*2d6b0*/  @!P0 BRA `(.L_x_1731) ;  /* 0xfffffffc00f08947 */ /* 0x002fea000383ffff */
[----:B------:R-:W-:Y:S05]  /*2d6c0*/  BRA `(.L_x_2049) ;  /* 0xfffffe3400cc7947 */ /* 0x000fea000383ffff */
.L_x_1745:
[----:B-1----:R1:W3:Y:S02]  /*2d6d0*/  SYNCS.PHASECHK.TRANS64.TRYWAIT P1, [R21+URZ+0x2a830], R0 ;  /* 0x02a83000150075a7 */ /* 0x0022e4000802017f */
[----:B---3--:R-:W-:Y:S05]  /*2d6e0*/  @!P1 NANOSLEEP.SYNCS 0x989680 ;  /* 0x009896800000995d */ /* 0x008fea0003900000 */
[----:B------:R-:W3:Y:S02]  /*2d6f0*/  @!P1 SYNCS.PHASECHK.TRANS64 P1, [R21+URZ+0x2a830], R0 ;  /* 0x02a83000150095a7 */ /* 0x000ee4000802007f */
[----:B---3--:R-:W-:Y:S05]  /*2d700*/  @!P1 BRA `(.L_x_1745) ;  /* 0xfffffffc00f09947 */ /* 0x008fea000383ffff */
[----:B------:R-:W-:Y:S05]  /*2d710*/  BRA `(.L_x_1744) ;  /* 0xfffffe6000487947 */ /* 0x000fea000383ffff */
.L_x_1766:
[----:B-1----:R1:W2:Y:S02]  /*2d720*/  SYNCS.PHASECHK.TRANS64.TRYWAIT P1, [R20+URZ+0x2a830], R11 ;  /* 0x02a8300b140075a7 */ /* 0x0022a4000802017f */
[----:B--2---:R-:W-:Y:S05]  /*2d730*/  @!P1 NANOSLEEP.SYNCS 0x989680 ;  /* 0x009896800000995d */ /* 0x004fea0003900000 */
[----:B------:R-:W2:Y:S02]  /*2d740*/  @!P1 SYNCS.PHASECHK.TRANS64 P1, [R20+URZ+0x2a830], R11 ;  /* 0x02a8300b140095a7 */ /* 0x000ea4000802007f */
[----:B--2---:R-:W-:Y:S05]  /*2d750*/  @!P1 BRA `(.L_x_1766) ;  /* 0xfffffffc00f09947 */ /* 0x004fea000383ffff */
[----:B------:R-:W-:Y:S05]  /*2d760*/  BRA `(.L_x_1765) ;  /* 0xfffffe9400747947 */ /* 0x000fea000383ffff */
.L_x_1771:
[----:B-1----:R1:W2:Y:S02]  /*2d770*/  SYNCS.PHASECHK.TRANS64.TRYWAIT P1, [R21+URZ+0x2a850], R9 ;  /* 0x02a85009150075a7 */ /* 0x0022a4000802017f */
[----:B--2---:R-:W-:Y:S05]  /*2d780*/  @!P1 NANOSLEEP.SYNCS 0x989680 ;  /* 0x009896800000995d */ /* 0x004fea0003900000 */
[----:B------:R-:W2:Y:S02]  /*2d790*/  @!P1 SYNCS.PHASECHK.TRANS64 P1, [R21+URZ+0x2a850], R9 ;  /* 0x02a85009150095a7 */ /* 0x000ea4000802007f */
[----:B--2---:R-:W-:Y:S05]  /*2d7a0*/  @!P1 BRA `(.L_x_1771) ;  /* 0xfffffffc00f09947 */ /* 0x004fea000383ffff */
[----:B------:R-:W-:Y:S05]  /*2d7b0*/  BRA `(.L_x_1770) ;  /* 0xfffffea000ac7947 */ /* 0x000fea000383ffff */
.L_x_1793:
[----:B-1----:R1:W2:Y:S02]  /*2d7c0*/  SYNCS.PHASECHK.TRANS64.TRYWAIT P1, [R20+URZ+0x2a830], R3 ;  /* 0x02a83003140075a7 */ /* 0x0022a4000802017f */
[----:B--2---:R-:W-:Y:S05]  /*2d7d0*/  @!P1 NANOSLEEP.SYNCS 0x989680 ;  /* 0x009896800000995d */ /* 0x004fea0003900000 */
[----:B------:R-:W2:Y:S02]  /*2d7e0*/  @!P1 SYNCS.PHASECHK.TRANS64 P1, [R20+URZ+0x2a830], R3 ;  /* 0x02a83003140095a7 */ /* 0x000ea4000802007f */
[----:B--2---:R-:W-:Y:S05]  /*2d7f0*/  @!P1 BRA `(.L_x_1793) ;  /* 0xfffffffc00f09947 */ /* 0x004fea000383ffff */
[----:B------:R-:W-:Y:S05]  /*2d800*/  BRA `(.L_x_1792) ;  /* 0xfffffed000807947 */ /* 0x000fea000383ffff */
.L_x_1798:
[----:B-1----:R1:W2:Y:S02]  /*2d810*/  SYNCS.PHASECHK.TRANS64.TRYWAIT P1, [R21+URZ+0x2a850], R3 ;  /* 0x02a85003150075a7 */ /* 0x0022a4000802017f */
[----:B--2---:R-:W-:Y:S05]  /*2d820*/  @!P1 NANOSLEEP.SYNCS 0x989680 ;  /* 0x009896800000995d */ /* 0x004fea0003900000 */
[----:B------:R-:W2:Y:S02]  /*2d830*/  @!P1 SYNCS.PHASECHK.TRANS64 P1, [R21+URZ+0x2a850], R3 ;  /* 0x02a85003150095a7 */ /* 0x000ea4000802007f */
[----:B--2---:R-:W-:Y:S05]  /*2d840*/  @!P1 BRA `(.L_x_1798) ;  /* 0xfffffffc00f09947 */ /* 0x004fea000383ffff */
[----:B------:R-:W-:Y:S05]  /*2d850*/  BRA `(.L_x_1797) ;  /* 0xfffffedc00b87947 */ /* 0x000fea000383ffff */
.L_x_1808:
[----:B-1----:R1:W2:Y:S02]  /*2d860*/  SYNCS.PHASECHK.TRANS64.TRYWAIT P1, [R3+URZ+0x2a830], R4 ;  /* 0x02a83004030075a7 */ /* 0x0022a4000802017f */
[----:B--2---:R-:W-:Y:S05]  /*2d870*/  @!P1 NANOSLEEP.SYNCS 0x989680 ;  /* 0x009896800000995d */ /* 0x004fea0003900000 */
[----:B------:R-:W2:Y:S02]  /*2d880*/  @!P1 SYNCS.PHASECHK.TRANS64 P1, [R3+URZ+0x2a830], R4 ;  /* 0x02a83004030095a7 */ /* 0x000ea4000802007f */
[----:B--2---:R-:W-:Y:S05]  /*2d890*/  @!P1 BRA `(.L_x_1808) ;  /* 0xfffffffc00f09947 */ /* 0x004fea000383ffff */
[----:B------:R-:W-:Y:S05]  /*2d8a0*/  BRA `(.L_x_1807) ;  /* 0xfffffef8003c7947 */ /* 0x000fea000383ffff */
.L_x_1813:
[----:B-1----:R1:W2:Y:S02]  /*2d8b0*/  SYNCS.PHASECHK.TRANS64.TRYWAIT P1, [R15+URZ+0x2a850], R4 ;  /* 0x02a850040f0075a7 */ /* 0x0022a4000802017f */
[----:B--2---:R-:W-:Y:S05]  /*2d8c0*/  @!P1 NANOSLEEP.SYNCS 0x989680 ;  /* 0x009896800000995d */ /* 0x004fea0003900000 */
[----:B------:R-:W2:Y:S02]  /*2d8d0*/  @!P1 SYNCS.PHASECHK.TRANS64 P1, [R15+URZ+0x2a850], R4 ;  /* 0x02a850040f0095a7 */ /* 0x000ea4000802007f */
[----:B--2---:R-:W-:Y:S05]  /*2d8e0*/  @!P1 BRA `(.L_x_1813) ;  /* 0xfffffffc00f09947 */ /* 0x004fea000383ffff */
[----:B------:R-:W-:Y:S05]  /*2d8f0*/  BRA `(.L_x_1812) ;  /* 0xffffff0400747947 */ /* 0x000fea000383ffff */
.L_x_1829:
[----:B-1----:R1:W2:Y:S02]  /*2d900*/  SYNCS.PHASECHK.TRANS64.TRYWAIT P1, [R8+URZ+0x2a850], R7 ;  /* 0x02a85007080075a7 */ /* 0x0022a4000802017f */
[----:B--2---:R-:W-:Y:S05]  /*2d910*/  @!P1 NANOSLEEP.SYNCS 0x989680 ;  /* 0x009896800000995d */ /* 0x004fea0003900000 */
[----:B------:R-:W2:Y:S02]  /*2d920*/  @!P1 SYNCS.PHASECHK.TRANS64 P1, [R8+URZ+0x2a850], R7 ;  /* 0x02a85007080095a7 */ /* 0x000ea4000802007f */
[----:B--2---:R-:W-:Y:S05]  /*2d930*/  @!P1 BRA `(.L_x_1829) ;  /* 0xfffffffc00f09947 */ /* 0x004fea000383ffff */
[----:B------:R-:W-:Y:S05]  /*2d940*/  BRA `(.L_x_1828) ;  /* 0xffffff3400687947 */ /* 0x000fea000383ffff */
.L_x_1879:
[----:B------:R-:W0:Y:S01]  /*2d950*/  S2R R12, SR_TID.X ;  /* 0x00000000000c7919 */ /* 0x000e220000002100 */
[----:B------:R-:W-:Y:S01]  /*2d960*/  BSSY B1, `(.L_x_2050) ;  /* 0x000000a000017945 */ /* 0x000fe20003800000 */
[----:B------:R-:W-:Y:S02]  /*2d970*/  IMAD.MOV.U32 R11, RZ, RZ, 0x1f ;  /* 0x0000001fff0b7424 */ /* 0x000fe400078e00ff */
[----:B------:R-:W-:Y:S01]  /*2d980*/  IMAD.MOV.U32 R15, RZ, RZ, -0x1 ;  /* 0xffffffffff0f7424 */ /* 0x000fe200078e00ff */
[----:B0-----:R-:W-:-:S04]  /*2d990*/  SHF.R.U32.HI R12, RZ, 0x5, R12 ;  /* 0x00000005ff0c7819 */ /* 0x001fc8000001160c */
[----:B------:R-:W-:-:S05]  /*2d9a0*/  LOP3.LUT R12, R12, 0x3, RZ, 0xc0, !PT ;  /* 0x000000030c0c7812 */ /* 0x000fca00078ec0ff */
[----:B------:R-:W-:Y:S02]  /*2d9b0*/  IMAD.MOV.U32 R13, RZ, RZ, R12 ;  /* 0x000000ffff0d7224 */ /* 0x000fe400078e000c */
[----:B------:R-:W-:-:S07]  /*2d9c0*/  IMAD.MOV.U32 R12, RZ, RZ, RZ ;  /* 0x000000ffff0c7224 */ /* 0x000fce00078e00ff */
[----:B------:R-:W-:Y:S05]  /*2d9d0*/  WARPSYNC.COLLECTIVE R15, `(.L_x_2051) ;  /* 0x000000000f087348 */ /* 0x000fea0003c00000 */
[----:B------:R0:W1:Y:S02]  /*2d9e0*/  SHFL.IDX P6, R14, R13, R12, R11 ;  /* 0x0000000c0d0e7389 */ /* 0x00006400000c000b */
[----:B01----:R-:W-:Y:S01]  /*2d9f0*/  ENDCOLLECTIVE ;  /* 0x000000000000791b */ /* 0x003fe20003800000 */
.L_x_2051:
[----:B------:R-:W-:Y:S05]  /*2da00*/  BSYNC B1 ;  /* 0x0000000000017941 */ /* 0x000fea0003800000 */
.L_x_2050:
[----:B------:R-:W-:Y:S05]  /*2da10*/  BRA `(.L_x_2052) ;  /* 0xffffff8800887947 */ /* 0x000fea000383ffff */
.L_x_1881:
[----:B------:R-:W-:Y:S01]  /*2da20*/  BSSY B1, `(.L_x_2053) ;  /* 0x0000006000017945 */ /* 0x000fe20003800000 */
[----:B------:R-:W-:-:S07]  /*2da30*/  IMAD.MOV.U32 R15, RZ, RZ, -0x1 ;  /* 0xffffffffff0f7424 */ /* 0x000fce00078e00ff */
[----:B0-----:R-:W-:Y:S05]  /*2da40*/  WARPSYNC.COLLECTIVE R15, `(.L_x_2054) ;  /* 0x000000000f0c7348 */ /* 0x001fea0003c00000 */
[----:B------:R-:W-:Y:S02]  /*2da50*/  ELECT P6, UR62, PT ;  /* 0x00000000003e782f */ /* 0x000fe400038c0000 */
[----:B------:R-:W-:Y:S01]  /*2da60*/  MOV R14, UR62 ;  /* 0x0000003e000e7c02 */ /* 0x000fe20008000f00 */
[----:B0-----:R-:W-:Y:S10]  /*2da70*/  ENDCOLLECTIVE ;  /* 0x000000000000791b */ /* 0x001ff40003800000 */
.L_x_2054:
[----:B------:R-:W-:Y:S05]  /*2da80*/  BSYNC B1 ;  /* 0x0000000000017941 */ /* 0x000fea0003800000 */
.L_x_2053:
[----:B------:R-:W-:Y:S05]  /*2da90*/  BRA `(.L_x_1880) ;  /* 0xffffff8800807947 */ /* 0x000fea000383ffff */
.L_x_1883:
[----:B0-----:R0:W1:Y:S02]  /*2daa0*/  SYNCS.PHASECHK.TRANS64.TRYWAIT P0, [R17+URZ+0x2a820], R10 ;  /* 0x02a8200a110075a7 */ /* 0x001064000800017f */
[----:B-1----:R-:W-:Y:S05]  /*2dab0*/  @!P0 NANOSLEEP.SYNCS 0x989680 ;  /* 0x009896800000895d */ /* 0x002fea0003900000 */
[----:B------:R-:W1:Y:S02]  /*2dac0*/  @!P0 SYNCS.PHASECHK.TRANS64 P0, [R17+URZ+0x2a820], R10 ;  /* 0x02a8200a110085a7 */ /* 0x000e64000800007f */
[----:B-1----:R-:W-:Y:S05]  /*2dad0*/  @!P0 BRA `(.L_x_1883) ;  /* 0xfffffffc00f08947 */ /* 0x002fea000383ffff */
[----:B------:R-:W-:Y:S05]  /*2dae0*/  BRA `(.L_x_2055) ;  /* 0xffffff8800907947 */ /* 0x000fea000383ffff */
.L_x_1887:
[----:B-1----:R1:W2:Y:S02]  /*2daf0*/  SYNCS.PHASECHK.TRANS64.TRYWAIT P0, [R12+URZ+0x2a8a0], R11 ;  /* 0x02a8a00b0c0075a7 */ /* 0x0022a4000800017f */
[----:B--2---:R-:W-:Y:S05]  /*2db00*/  @!P0 NANOSLEEP.SYNCS 0x989680 ;  /* 0x009896800000895d */ /* 0x004fea0003900000 */
[----:B------:R-:W2:Y:S02]  /*2db10*/  @!P0 SYNCS.PHASECHK.TRANS64 P0, [R12+URZ+0x2a8a0], R11 ;  /* 0x02a8a00b0c0085a7 */ /* 0x000ea4000800007f */
[----:B--2---:R-:W-:Y:S05]  /*2db20*/  @!P0 BRA `(.L_x_1887) ;  /* 0xfffffffc00f08947 */ /* 0x004fea000383ffff */
[----:B------:R-:W-:Y:S05]  /*2db30*/  BRA `(.L_x_2056) ;  /* 0xffffff8800a87947 */ /* 0x000fea000383ffff */
.L_x_1894:
[----:B0-----:R0:W2:Y:S02]  /*2db40*/  SYNCS.PHASECHK.TRANS64.TRYWAIT P0, [R12+URZ+0x2a8c0], R11 ;  /* 0x02a8c00b0c0075a7 */ /* 0x0010a4000800017f */
[----:B--2---:R-:W-:Y:S05]  /*2db50*/  @!P0 NANOSLEEP.SYNCS 0x989680 ;  /* 0x009896800000895d */ /* 0x004fea0003900000 */
[----:B------:R-:W2:Y:S02]  /*2db60*/  @!P0 SYNCS.PHASECHK.TRANS64 P0, [R12+URZ+0x2a8c0], R11 ;  /* 0x02a8c00b0c0085a7 */ /* 0x000ea4000800007f */
[----:B--2---:R-:W-:Y:S05]  /*2db70*/  @!P0 BRA `(.L_x_1894) ;  /* 0xfffffffc00f08947 */ /* 0x004fea000383ffff */
[----:B------:R-:W-:Y:S05]  /*2db80*/  BRA `(.L_x_2057) ;  /* 0xffffff8c00a07947 */ /* 0x000fea000383ffff */
.L_x_1902:
[----:B0-----:R0:W1:Y:S02]  /*2db90*/  SYNCS.PHASECHK.TRANS64.TRYWAIT P1, [R10+URZ+0x2a8a0], R2 ;  /* 0x02a8a0020a0075a7 */ /* 0x001064000802017f */
[----:B-1----:R-:W-:Y:S05]  /*2dba0*/  @!P1 NANOSLEEP.SYNCS 0x989680 ;  /* 0x009896800000995d */ /* 0x002fea0003900000 */
[----:B------:R-:W1:Y:S02]  /*2dbb0*/  @!P1 SYNCS.PHASECHK.TRANS64 P1, [R10+URZ+0x2a8a0], R2 ;  /* 0x02a8a0020a0095a7 */ /* 0x000e64000802007f */
[----:B-1----:R-:W-:Y:S05]  /*2dbc0*/  @!P1 BRA `(.L_x_1902) ;  /* 0xfffffffc00f09947 */ /* 0x002fea000383ffff */
[----:B------:R-:W-:Y:S05]  /*2dbd0*/  BRA `(.L_x_2058) ;  /* 0xffffff90009c7947 */ /* 0x000fea000383ffff */
.L_x_1909:
[----:B-1----:R1:W2:Y:S02]  /*2dbe0*/  SYNCS.PHASECHK.TRANS64.TRYWAIT P1, [R10+URZ+0x2a8c0], R2 ;  /* 0x02a8c0020a0075a7 */ /* 0x0022a4000802017f */
[----:B--2---:R-:W-:Y:S05]  /*2dbf0*/  @!P1 NANOSLEEP.SYNCS 0x989680 ;  /* 0x009896800000995d */ /* 0x004fea0003900000 */
[----:B------:R-:W2:Y:S02]  /*2dc00*/  @!P1 SYNCS.PHASECHK.TRANS64 P1, [R10+URZ+0x2a8c0], R2 ;  /* 0x02a8c0020a0095a7 */ /* 0x000ea4000802007f */
[----:B--2---:R-:W-:Y:S05]  /*2dc10*/  @!P1 BRA `(.L_x_1909) ;  /* 0xfffffffc00f09947 */ /* 0x004fea000383ffff */
[----:B------:R-:W-:Y:S05]  /*2dc20*/  BRA `(.L_x_2059) ;  /* 0xffffff9400907947 */ /* 0x000fea000383ffff */
.L_x_1933:
        /* <DEDUP_REMOVED lines=11> */
.L_x_2061:
[----:B------:R-:W-:Y:S05]  /*2dce0*/  BSYNC B0 ;  /* 0x0000000000007941 */ /* 0x000fea0003800000 */
.L_x_2060:
[----:B------:R-:W-:Y:S05]  /*2dcf0*/  BRA `(.L_x_2062) ;  /* 0xffffffa800347947 */ /* 0x000fea000383ffff */
.L_x_1936:
[----:B0-----:R0:W1:Y:S02]  /*2dd00*/  SYNCS.PHASECHK.TRANS64.TRYWAIT P0, [R7+URZ+0x2a840], R2 ;  /* 0x02a84002070075a7 */ /* 0x001064000800017f */
[----:B-1----:R-:W-:Y:S05]  /*2dd10*/  @!P0 NANOSLEEP.SYNCS 0x989680 ;  /* 0x009896800000895d */ /* 0x002fea0003900000 */
[----:B------:R-:W1:Y:S02]  /*2dd20*/  @!P0 SYNCS.PHASECHK.TRANS64 P0, [R7+URZ+0x2a840], R2 ;  /* 0x02a84002070085a7 */ /* 0x000e64000800007f */
[----:B-1----:R-:W-:Y:S05]  /*2dd30*/  @!P0 BRA `(.L_x_1936) ;  /* 0xfffffffc00f08947 */ /* 0x002fea000383ffff */
[----:B------:R-:W-:Y:S05]  /*2dd40*/  BRA `(.L_x_2063) ;  /* 0xffffffa800847947 */ /* 0x000fea000383ffff */
.L_x_1937:
        /* <DEDUP_REMOVED lines=8> */
.L_x_2065:
[----:B------:R-:W-:Y:S05]  /*2ddd0*/  BSYNC B0 ;  /* 0x0000000000007941 */ /* 0x000fea0003800000 */
.L_x_2064:
        /* <DEDUP_REMOVED lines=9> */
.L_x_2066:
[----:B------:R-:W-:Y:S02]  /*2de70*/  IMAD.MOV.U32 R13, RZ, RZ, R0 ;  /* 0x000000ffff0d7224 */ /* 0x000fe400078e0000 */
[----:B------:R-:W-:Y:S02]  /*2de80*/  IMAD.MOV.U32 R12, RZ, RZ, 0x1 ;  /* 0x00000001ff0c7424 */ /* 0x000fe400078e00ff */
[----:B------:R-:W-:-:S07]  /*2de90*/  IMAD.MOV.U32 R3, RZ, RZ, R14 ;  /* 0x000000ffff037224 */ /* 0x000fce00078e000e */
[----:B------:R-:W-:Y:S05]  /*2dea0*/  WARPSYNC.COLLECTIVE R15, `(.L_x_2067) ;  /* 0x000000000f087348 */ /* 0x000fea0003c00000 */
[----:B------:R0:W1:Y:S02]  /*2deb0*/  SHFL.IDX P6, R14, R13, R12, R11 ;  /* 0x0000000c0d0e7389 */ /* 0x00006400000c000b */
[----:B01----:R-:W-:Y:S01]  /*2dec0*/  ENDCOLLECTIVE ;  /* 0x000000000000791b */ /* 0x003fe20003800000 */
.L_x_2067:
        /* <DEDUP_REMOVED lines=17> */
.L_x_2068:
[----:B------:R-:W-:Y:S02]  /*2dfe0*/  @P1 IMAD R8, R5, 0x2, R17 ;  /* 0x0000000205081824 */ /* 0x000fe400078e0211 */
[----:B------:R-:W-:Y:S02]  /*2dff0*/  IMAD.MOV.U32 R13, RZ, RZ, R0 ;  /* 0x000000ffff0d7224 */ /* 0x000fe400078e0000 */
[----:B------:R-:W-:Y:S02]  /*2e000*/  IMAD.MOV.U32 R12, RZ, RZ, 0x2 ;  /* 0x00000002ff0c7424 */ /* 0x000fe400078e00ff */
[----:B------:R-:W-:-:S07]  /*2e010*/  IMAD.MOV.U32 R3, RZ, RZ, R14 ;  /* 0x000000ffff037224 */ /* 0x000fce00078e000e */
[----:B------:R-:W-:Y:S05]  /*2e020*/  WARPSYNC.COLLECTIVE R15, `(.L_x_2069) ;  /* 0x000000000f087348 */ /* 0x000fea0003c00000 */
[----:B------:R0:W1:Y:S02]  /*2e030*/  SHFL.IDX P6, R14, R13, R12, R11 ;  /* 0x0000000c0d0e7389 */ /* 0x00006400000c000b */
[----:B01----:R-:W-:Y:S01]  /*2e040*/  ENDCOLLECTIVE ;  /* 0x000000000000791b */ /* 0x003fe20003800000 */
.L_x_2069:
        /* <DEDUP_REMOVED lines=17> */
.L_x_2070:
[----:B------:R-:W-:Y:S02]  /*2e160*/  @P1 IMAD R8, R5, 0x2, R17 ;  /* 0x0000000205081824 */ /* 0x000fe400078e0211 */
[----:B------:R-:W-:Y:S02]  /*2e170*/  IMAD.MOV.U32 R13, RZ, RZ, R0 ;  /* 0x000000ffff0d7224 */ /* 0x000fe400078e0000 */
[----:B------:R-:W-:Y:S02]  /*2e180*/  IMAD.MOV.U32 R12, RZ, RZ, 0x3 ;  /* 0x00000003ff0c7424 */ /* 0x000fe400078e00ff */
[----:B------:R-:W-:-:S07]  /*2e190*/  IMAD.MOV.U32 R3, RZ, RZ, R14 ;  /* 0x000000ffff037224 */ /* 0x000fce00078e000e */
[----:B------:R-:W-:Y:S05]  /*2e1a0*/  WARPSYNC.COLLECTIVE R15, `(.L_x_2071) ;  /* 0x000000000f087348 */ /* 0x000fea0003c00000 */
[----:B------:R0:W1:Y:S02]  /*2e1b0*/  SHFL.IDX P6, R14, R13, R12, R11 ;  /* 0x0000000c0d0e7389 */ /* 0x00006400000c000b */
[----:B01----:R-:W-:Y:S01]  /*2e1c0*/  ENDCOLLECTIVE ;  /* 0x000000000000791b */ /* 0x003fe20003800000 */
.L_x_2071:
        /* <DEDUP_REMOVED lines=17> */
.L_x_2072:
[----:B------:R-:W-:Y:S02]  /*2e2e0*/  @P1 IMAD R8, R5, 0x2, R17 ;  /* 0x0000000205081824 */ /* 0x000fe400078e0211 */
[----:B------:R-:W-:Y:S02]  /*2e2f0*/  IMAD.MOV.U32 R13, RZ, RZ, R0 ;  /* 0x000000ffff0d7224 */ /* 0x000fe400078e0000 */
[----:B------:R-:W-:Y:S02]  /*2e300*/  IMAD.MOV.U32 R12, RZ, RZ, 0x4 ;  /* 0x00000004ff0c7424 */ /* 0x000fe400078e00ff */
[----:B------:R-:W-:-:S07]  /*2e310*/  IMAD.MOV.U32 R3, RZ, RZ, R14 ;  /* 0x000000ffff037224 */ /* 0x000fce00078e000e */
[----:B------:R-:W-:Y:S05]  /*2e320*/  WARPSYNC.COLLECTIVE R15, `(.L_x_2073) ;  /* 0x000000000f087348 */ /* 0x000fea0003c00000 */
[----:B------:R0:W1:Y:S02]  /*2e330*/  SHFL.IDX P6, R14, R13, R12, R11 ;  /* 0x0000000c0d0e7389 */ /* 0x00006400000c000b */
[----:B01----:R-:W-:Y:S01]  /*2e340*/  ENDCOLLECTIVE ;  /* 0x000000000000791b */ /* 0x003fe20003800000 */
.L_x_2073:
        /* <DEDUP_REMOVED lines=17> */
.L_x_2074:
[----:B------:R-:W-:Y:S02]  /*2e460*/  @P1 IMAD R8, R5, 0x2, R17 ;  /* 0x0000000205081824 */ /* 0x000fe400078e0211 */
[----:B------:R-:W-:Y:S02]  /*2e470*/  IMAD.MOV.U32 R13, RZ, RZ, R0 ;  /* 0x000000ffff0d7224 */ /* 0x000fe400078e0000 */
[----:B------:R-:W-:Y:S02]  /*2e480*/  IMAD.MOV.U32 R12, RZ, RZ, 0x5 ;  /* 0x00000005ff0c7424 */ /* 0x000fe400078e00ff */
[----:B------:R-:W-:-:S07]  /*2e490*/  IMAD.MOV.U32 R3, RZ, RZ, R14 ;  /* 0x000000ffff037224 */ /* 0x000fce00078e000e */
[----:B------:R-:W-:Y:S05]  /*2e4a0*/  WARPSYNC.COLLECTIVE R15, `(.L_x_2075) ;  /* 0x000000000f087348 */ /* 0x000fea0003c00000 */
[----:B------:R0:W1:Y:S02]  /*2e4b0*/  SHFL.IDX P6, R14, R13, R12, R11 ;  /* 0x0000000c0d0e7389 */ /* 0x00006400000c000b */
[----:B01----:R-:W-:Y:S01]  /*2e4c0*/  ENDCOLLECTIVE ;  /* 0x000000000000791b */ /* 0x003fe20003800000 */
.L_x_2075:
        /* <DEDUP_REMOVED lines=10> */
.L_x_2076:
        /* <DEDUP_REMOVED lines=8> */
.L_x_1942:
        /* <DEDUP_REMOVED lines=9> */
.L_x_2078:
[----:B------:R-:W-:Y:S01]  /*2e680*/  ISETP.GE.AND P1, PT, R25, R32, PT ;  /* 0x000000201900720c */ /* 0x000fe20003f26270 */
[----:B------:R-:W-:Y:S02]  /*2e690*/  IMAD.MOV.U32 R13, RZ, RZ, R0 ;  /* 0x000000ffff0d7224 */ /* 0x000fe400078e0000 */
[----:B------:R-:W-:-:S10]  /*2e6a0*/  IMAD.MOV.U32 R2, RZ, RZ, R14 ;  /* 0x000000ffff027224 */ /* 0x000fd400078e000e */
[----:B------:R-:W-:Y:S05]  /*2e6b0*/  WARPSYNC.COLLECTIVE R15, `(.L_x_2079) ;  /* 0x000000000f087348 */ /* 0x000fea0003c00000 */
[----:B------:R0:W1:Y:S02]  /*2e6c0*/  SHFL.IDX P6, R14, R13, R12, R11 ;  /* 0x0000000c0d0e7389 */ /* 0x00006400000c000b */
[----:B01----:R-:W-:Y:S01]  /*2e6d0*/  ENDCOLLECTIVE ;  /* 0x000000000000791b */ /* 0x003fe20003800000 */
.L_x_2079:
[----:B------:R-:W-:Y:S02]  /*2e6e0*/  IMAD.MOV.U32 R13, RZ, RZ, R4 ;  /* 0x000000ffff0d7224 */ /* 0x000fe400078e0004 */
[----:B------:R-:W-:Y:S02]  /*2e6f0*/  IMAD.MOV.U32 R12, RZ, RZ, 0x1 ;  /* 0x00000001ff0c7424 */ /* 0x000fe400078e00ff */
[----:B------:R-:W-:-:S07]  /*2e700*/  IMAD.MOV.U32 R3, RZ, RZ, R14 ;  /* 0x000000ffff037224 */ /* 0x000fce00078e000e */
[----:B------:R-:W-:Y:S05]  /*2e710*/  WARPSYNC.COLLECTIVE R15, `(.L_x_2080) ;  /* 0x000000000f087348 */ /* 0x000fea0003c00000 */
[----:B------:R0:W1:Y:S02]  /*2e720*/  SHFL.IDX P6, R14, R13, R12, R11 ;  /* 0x0000000c0d0e7389 */ /* 0x00006400000c000b */
[----:B01----:R-:W-:Y:S01]  /*2e730*/  ENDCOLLECTIVE ;  /* 0x000000000000791b */ /* 0x003fe20003800000 */
.L_x_2080:
        /* <DEDUP_REMOVED lines=16> */
.L_x_2081:
[----:B------:R-:W-:Y:S02]  /*2e840*/  IMAD.MOV.U32 R13, RZ, RZ, R4 ;  /* 0x000000ffff0d7224 */ /* 0x000fe400078e0004 */
[----:B------:R-:W-:Y:S02]  /*2e850*/  IMAD.MOV.U32 R12, RZ, RZ, 0x2 ;  /* 0x00000002ff0c7424 */ /* 0x000fe400078e00ff */
[----:B------:R-:W-:-:S07]  /*2e860*/  IMAD.MOV.U32 R3, RZ, RZ, R14 ;  /* 0x000000ffff037224 */ /* 0x000fce00078e000e */
[----:B------:R-:W-:Y:S05]  /*2e870*/  WARPSYNC.COLLECTIVE R15, `(.L_x_2082) ;  /* 0x000000000f087348 */ /* 0x000fea0003c00000 */
[----:B------:R0:W1:Y:S02]  /*2e880*/  SHFL.IDX P6, R14, R13, R12, R11 ;  /* 0x0000000c0d0e7389 */ /* 0x00006400000c000b */
[----:B01----:R-:W-:Y:S01]  /*2e890*/  ENDCOLLECTIVE ;  /* 0x000000000000791b */ /* 0x003fe20003800000 */
.L_x_2082:
        /* <DEDUP_REMOVED lines=17> */
.L_x_2083:
[----:B------:R-:W-:Y:S02]  /*2e9b0*/  IMAD.MOV.U32 R13, RZ, RZ, R4 ;  /* 0x000000ffff0d7224 */ /* 0x000fe400078e0004 */
[----:B------:R-:W-:Y:S02]  /*2e9c0*/  IMAD.MOV.U32 R12, RZ, RZ, 0x3 ;  /* 0x00000003ff0c7424 */ /* 0x000fe400078e00ff */
[----:B------:R-:W-:-:S07]  /*2e9d0*/  IMAD.MOV.U32 R3, RZ, RZ, R14 ;  /* 0x000000ffff037224 */ /* 0x000fce00078e000e */
[----:B------:R-:W-:Y:S05]  /*2e9e0*/  WARPSYNC.COLLECTIVE R15, `(.L_x_2084) ;  /* 0x000000000f087348 */ /* 0x000fea0003c00000 */
[----:B------:R0:W1:Y:S02]  /*2e9f0*/  SHFL.IDX P6, R14, R13, R12, R11 ;  /* 0x0000000c0d0e7389 */ /* 0x00006400000c000b */
[----:B01----:R-:W-:Y:S01]  /*2ea00*/  ENDCOLLECTIVE ;  /* 0x000000000000791b */ /* 0x003fe20003800000 */
.L_x_2084:
        /* <DEDUP_REMOVED lines=17> */
.L_x_2085:
[----:B------:R-:W-:Y:S02]  /*2eb20*/  IMAD.MOV.U32 R13, RZ, RZ, R4 ;  /* 0x000000ffff0d7224 */ /* 0x000fe400078e0004 */
[----:B------:R-:W-:Y:S02]  /*2eb30*/  IMAD.MOV.U32 R12, RZ, RZ, 0x4 ;  /* 0x00000004ff0c7424 */ /* 0x000fe400078e00ff */
[----:B------:R-:W-:-:S07]  /*2eb40*/  IMAD.MOV.U32 R3, RZ, RZ, R14 ;  /* 0x000000ffff037224 */ /* 0x000fce00078e000e */
[----:B------:R-:W-:Y:S05]  /*2eb50*/  WARPSYNC.COLLECTIVE R15, `(.L_x_2086) ;  /* 0x000000000f087348 */ /* 0x000fea0003c00000 */
[----:B------:R0:W1:Y:S02]  /*2eb60*/  SHFL.IDX P6, R14, R13, R12, R11 ;  /* 0x0000000c0d0e7389 */ /* 0x00006400000c000b */
[----:B01----:R-:W-:Y:S01]  /*2eb70*/  ENDCOLLECTIVE ;  /* 0x000000000000791b */ /* 0x003fe20003800000 */
.L_x_2086:
        /* <DEDUP_REMOVED lines=17> */
.L_x_2087:
[----:B------:R-:W-:Y:S02]  /*2ec90*/  IMAD.MOV.U32 R13, RZ, RZ, R4 ;  /* 0x000000ffff0d7224 */ /* 0x000fe400078e0004 */
[----:B------:R-:W-:Y:S02]  /*2eca0*/  IMAD.MOV.U32 R12, RZ, RZ, 0x5 ;  /* 0x00000005ff0c7424 */ /* 0x000fe400078e00ff */
[----:B------:R-:W-:-:S07]  /*2ecb0*/  IMAD.MOV.U32 R3, RZ, RZ, R14 ;  /* 0x000000ffff037224 */ /* 0x000fce00078e000e */
[----:B------:R-:W-:Y:S05]  /*2ecc0*/  WARPSYNC.COLLECTIVE R15, `(.L_x_2088) ;  /* 0x000000000f087348 */ /* 0x000fea0003c00000 */
[----:B------:R0:W1:Y:S02]  /*2ecd0*/  SHFL.IDX P6, R14, R13, R12, R11 ;  /* 0x0000000c0d0e7389 */ /* 0x00006400000c000b */
[----:B01----:R-:W-:Y:S01]  /*2ece0*/  ENDCOLLECTIVE ;  /* 0x000000000000791b */ /* 0x003fe20003800000 */
.L_x_2088:
        /* <DEDUP_REMOVED lines=17> */
.L_x_2089:
[----:B------:R-:W-:Y:S02]  /*2ee00*/  IMAD.MOV.U32 R13, RZ, RZ, R4 ;  /* 0x000000ffff0d7224 */ /* 0x000fe400078e0004 */
[----:B------:R-:W-:Y:S02]  /*2ee10*/  IMAD.MOV.U32 R12, RZ, RZ, 0x6 ;  /* 0x00000006ff0c7424 */ /* 0x000fe400078e00ff */
[----:B------:R-:W-:-:S07]  /*2ee20*/  IMAD.MOV.U32 R3, RZ, RZ, R14 ;  /* 0x000000ffff037224 */ /* 0x000fce00078e000e */
[----:B------:R-:W-:Y:S05]  /*2ee30*/  WARPSYNC.COLLECTIVE R15, `(.L_x_2090) ;  /* 0x000000000f087348 */ /* 0x000fea0003c00000 */
[----:B------:R0:W1:Y:S02]  /*2ee40*/  SHFL.IDX P6, R14, R13, R12, R11 ;  /* 0x0000000c0d0e7389 */ /* 0x00006400000c000b */
[----:B01----:R-:W-:Y:S01]  /*2ee50*/  ENDCOLLECTIVE ;  /* 0x000000000000791b */ /* 0x003fe20003800000 */
.L_x_2090:
        /* <DEDUP_REMOVED lines=17> */
.L_x_2091:
[----:B------:R-:W-:Y:S02]  /*2ef70*/  IMAD.MOV.U32 R13, RZ, RZ, R4 ;  /* 0x000000ffff0d7224 */ /* 0x000fe400078e0004 */
[----:B------:R-:W-:Y:S02]  /*2ef80*/  IMAD.MOV.U32 R12, RZ, RZ, 0x7 ;  /* 0x00000007ff0c7424 */ /* 0x000fe400078e00ff */
[----:B------:R-:W-:-:S07]  /*2ef90*/  IMAD.MOV.U32 R3, RZ, RZ, R14 ;  /* 0x000000ffff037224 */ /* 0x000fce00078e000e */
[----:B------:R-:W-:Y:S05]  /*2efa0*/  WARPSYNC.COLLECTIVE R15, `(.L_x_2092) ;  /* 0x000000000f087348 */ /* 0x000fea0003c00000 */
[----:B------:R0:W1:Y:S02]  /*2efb0*/  SHFL.IDX P6, R14, R13, R12, R11 ;  /* 0x0000000c0d0e7389 */ /* 0x00006400000c000b */
[----:B01----:R-:W-:Y:S01]  /*2efc0*/  ENDCOLLECTIVE ;  /* 0x000000000000791b */ /* 0x003fe20003800000 */
.L_x_2092:
        /* <DEDUP_REMOVED lines=15> */
.L_x_2093:
[----:B------:R-:W-:Y:S05]  /*2f0c0*/  BRA `(.L_x_2094) ;  /* 0xffffffa8003c7947 */ /* 0x000fea000383ffff */
.L_x_1947:
[----:B0-----:R0:W1:Y:S02]  /*2f0d0*/  SYNCS.PHASECHK.TRANS64.TRYWAIT P0, [R17+URZ+0x2a820], R2 ;  /* 0x02a82002110075a7 */ /* 0x001064000800017f */
[----:B-1----:R-:W-:Y:S05]  /*2f0e0*/  @!P0 NANOSLEEP.SYNCS 0x989680 ;  /* 0x009896800000895d */ /* 0x002fea0003900000 */
[----:B------:R-:W1:Y:S02]  /*2f0f0*/  @!P0 SYNCS.PHASECHK.TRANS64 P0, [R17+URZ+0x2a820], R2 ;  /* 0x02a82002110085a7 */ /* 0x000e64000800007f */
[----:B-1----:R-:W-:Y:S05]  /*2f100*/  @!P0 BRA `(.L_x_1947) ;  /* 0xfffffffc00f08947 */ /* 0x002fea000383ffff */
[----:B------:R-:W-:Y:S05]  /*2f110*/  BRA `(.L_x_2095) ;  /* 0xffffffa800b47947 */ /* 0x000fea000383ffff */
.L_x_1952:
[----:B0-----:R0:W1:Y:S02]  /*2f120*/  SYNCS.PHASECHK.TRANS64.TRYWAIT P0, [R5+URZ+0x2a840], R0 ;  /* 0x02a84000050075a7 */ /* 0x001064000800017f */
[----:B-1----:R-:W-:Y:S05]  /*2f130*/  @!P0 NANOSLEEP.SYNCS 0x989680 ;  /* 0x009896800000895d */ /* 0x002fea0003900000 */
[----:B------:R-:W1:Y:S02]  /*2f140*/  @!P0 SYNCS.PHASECHK.TRANS64 P0, [R5+URZ+0x2a840], R0 ;  /* 0x02a84000050085a7 */ /* 0x000e64000800007f */
[----:B-1----:R-:W-:Y:S05]  /*2f150*/  @!P0 BRA `(.L_x_1952) ;  /* 0xfffffffc00f08947 */ /* 0x002fea000383ffff */
[----:B------:R-:W-:Y:S05]  /*2f160*/  BRA `(.L_x_2096) ;  /* 0xffffffac00787947 */ /* 0x000fea000383ffff */
.L_x_1953:
        /* <DEDUP_REMOVED lines=8> */
.L_x_2098:
[----:B------:R-:W-:Y:S05]  /*2f1f0*/  BSYNC B1 ;  /* 0x0000000000017941 */ /* 0x000fea0003800000 */
.L_x_2097:
        /* <DEDUP_REMOVED lines=10> */
.L_x_2099:
        /* <DEDUP_REMOVED lines=8> */
.L_x_2100:
        /* <DEDUP_REMOVED lines=14> */
.L_x_2101:
[----:B------:R-:W-:Y:S02]  /*2f400*/  IMAD.MOV.U32 R13, RZ, RZ, R8 ;  /* 0x000000ffff0d7224 */ /* 0x000fe400078e0008 */
[----:B------:R-:W-:Y:S02]  /*2f410*/  IMAD.MOV.U32 R12, RZ, RZ, 0x2 ;  /* 0x00000002ff0c7424 */ /* 0x000fe400078e00ff */
[----:B------:R-:W-:-:S07]  /*2f420*/  IMAD.MOV.U32 R2, RZ, RZ, R14 ;  /* 0x000000ffff027224 */ /* 0x000fce00078e000e */
[----:B------:R-:W-:Y:S05]  /*2f430*/  WARPSYNC.COLLECTIVE R15, `(.L_x_2102) ;  /* 0x000000000f087348 */ /* 0x000fea0003c00000 */
[----:B------:R0:W1:Y:S02]  /*2f440*/  SHFL.IDX P6, R14, R13, R12, R11 ;  /* 0x0000000c0d0e7389 */ /* 0x00006400000c000b */
[----:B01----:R-:W-:Y:S01]  /*2f450*/  ENDCOLLECTIVE ;  /* 0x000000000000791b */ /* 0x003fe20003800000 */
.L_x_2102:
        /* <DEDUP_REMOVED lines=13> */
.L_x_2103:
[----:B------:R-:W-:Y:S02]  /*2f530*/  IMAD.MOV.U32 R13, RZ, RZ, R8 ;  /* 0x000000ffff0d7224 */ /* 0x000fe400078e0008 */
[----:B------:R-:W-:Y:S02]  /*2f540*/  IMAD.MOV.U32 R12, RZ, RZ, 0x3 ;  /* 0x00000003ff0c7424 */ /* 0x000fe400078e00ff */
[----:B------:R-:W-:-:S07]  /*2f550*/  IMAD.MOV.U32 R2, RZ, RZ, R14 ;  /* 0x000000ffff027224 */ /* 0x000fce00078e000e */
[----:B------:R-:W-:Y:S05]  /*2f560*/  WARPSYNC.COLLECTIVE R15, `(.L_x_2104) ;  /* 0x000000000f087348 */ /* 0x000fea0003c00000 */
[----:B------:R0:W1:Y:S02]  /*2f570*/  SHFL.IDX P6, R14, R13, R12, R11 ;  /* 0x0000000c0d0e7389 */ /* 0x00006400000c000b */
[----:B01----:R-:W-:Y:S01]  /*2f580*/  ENDCOLLECTIVE ;  /* 0x000000000000791b */ /* 0x003fe20003800000 */
.L_x_2104:
        /* <DEDUP_REMOVED lines=13> */
.L_x_2105:
[----:B------:R-:W-:Y:S02]  /*2f660*/  IMAD.MOV.U32 R13, RZ, RZ, R8 ;  /* 0x000000ffff0d7224 */ /* 0x000fe400078e0008 */
[----:B------:R-:W-:Y:S02]  /*2f670*/  IMAD.MOV.U32 R12, RZ, RZ, 0x4 ;  /* 0x00000004ff0c7424 */ /* 0x000fe400078e00ff */
[----:B------:R-:W-:-:S07]  /*2f680*/  IMAD.MOV.U32 R2, RZ, RZ, R14 ;  /* 0x000000ffff027224 */ /* 0x000fce00078e000e */
[----:B------:R-:W-:Y:S05]  /*2f690*/  WARPSYNC.COLLECTIVE R15, `(.L_x_2106) ;  /* 0x000000000f087348 */ /* 0x000fea0003c00000 */
[----:B------:R0:W1:Y:S02]  /*2f6a0*/  SHFL.IDX P6, R14, R13, R12, R11 ;  /* 0x0000000c0d0e7389 */ /* 0x00006400000c000b */
[----:B01----:R-:W-:Y:S01]  /*2f6b0*/  ENDCOLLECTIVE ;  /* 0x000000000000791b */ /* 0x003fe20003800000 */
.L_x_2106:
        /* <DEDUP_REMOVED lines=13> */
.L_x_2107:
[----:B------:R-:W-:Y:S02]  /*2f790*/  IMAD.MOV.U32 R13, RZ, RZ, R8 ;  /* 0x000000ffff0d7224 */ /* 0x000fe400078e0008 */
[----:B------:R-:W-:Y:S02]  /*2f7a0*/  IMAD.MOV.U32 R12, RZ, RZ, 0x5 ;  /* 0x00000005ff0c7424 */ /* 0x000fe400078e00ff */
[----:B------:R-:W-:-:S07]  /*2f7b0*/  IMAD.MOV.U32 R2, RZ, RZ, R14 ;  /* 0x000000ffff027224 */ /* 0x000fce00078e000e */
[----:B------:R-:W-:Y:S05]  /*2f7c0*/  WARPSYNC.COLLECTIVE R15, `(.L_x_2108) ;  /* 0x000000000f087348 */ /* 0x000fea0003c00000 */
[----:B------:R0:W1:Y:S02]  /*2f7d0*/  SHFL.IDX P6, R14, R13, R12, R11 ;  /* 0x0000000c0d0e7389 */ /* 0x00006400000c000b */
[----:B01----:R-:W-:Y:S01]  /*2f7e0*/  ENDCOLLECTIVE ;  /* 0x000000000000791b */ /* 0x003fe20003800000 */
.L_x_2108:
        /* <DEDUP_REMOVED lines=13> */
.L_x_2109:
[----:B------:R-:W-:Y:S01]  /*2f8c0*/  IMAD.MOV.U32 R2, RZ, RZ, R14 ;  /* 0x000000ffff027224 */ /* 0x000fe200078e000e */
[----:B------:R-:W-:Y:S06]  /*2f8d0*/  BRA `(.L_x_2110) ;  /* 0xffffffa800a87947 */ /* 0x000fec000383ffff */
.L_x_1958:
[----:B-1----:R1:W2:Y:S02]  /*2f8e0*/  SYNCS.PHASECHK.TRANS64.TRYWAIT P0, [R5+URZ+0x2a860], R2 ;  /* 0x02a86002050075a7 */ /* 0x0022a4000800017f */
[----:B--2---:R-:W-:Y:S05]  /*2f8f0*/  @!P0 NANOSLEEP.SYNCS 0x989680 ;  /* 0x009896800000895d */ /* 0x004fea0003900000 */
[----:B------:R-:W2:Y:S02]  /*2f900*/  @!P0 SYNCS.PHASECHK.TRANS64 P0, [R5+URZ+0x2a860], R2 ;  /* 0x02a86002050085a7 */ /* 0x000ea4000800007f */
[----:B--2---:R-:W-:Y:S05]  /*2f910*/  @!P0 BRA `(.L_x_1958) ;  /* 0xfffffffc00f08947 */ /* 0x004fea000383ffff */
[----:B------:R-:W-:Y:S05]  /*2f920*/  BRA `(.L_x_2111) ;  /* 0xffffffac00047947 */ /* 0x000fea000383ffff */
.L_x_1959:
        /* <DEDUP_REMOVED lines=8> */
.L_x_2113:
[----:B------:R-:W-:Y:S05]  /*2f9b0*/  BSYNC B1 ;  /* 0x0000000000017941 */ /* 0x000fea0003800000 */
.L_x_2112:
        /* <DEDUP_REMOVED lines=9> */
.L_x_2114:
[----:B------:R-:W-:Y:S02]  /*2fa50*/  IMAD.MOV.U32 R13, RZ, RZ, R19 ;  /* 0x000000ffff0d7224 */ /* 0x000fe400078e0013 */
[----:B------:R-:W-:Y:S02]  /*2fa60*/  IMAD.MOV.U32 R12, RZ, RZ, 0x1 ;  /* 0x00000001ff0c7424 */ /* 0x000fe400078e00ff */
[----:B------:R-:W-:-:S07]  /*2fa70*/  IMAD.MOV.U32 R2, RZ, RZ, R14 ;  /* 0x000000ffff027224 */ /* 0x000fce00078e000e */
[----:B------:R-:W-:Y:S05]  /*2fa80*/  WARPSYNC.COLLECTIVE R15, `(.L_x_2115) ;  /* 0x000000000f087348 */ /* 0x000fea0003c00000 */
[----:B------:R0:W1:Y:S02]  /*2fa90*/  SHFL.IDX P6, R14, R13, R12, R11 ;  /* 0x0000000c0d0e7389 */ /* 0x00006400000c000b */
[----:B01----:R-:W-:Y:S01]  /*2faa0*/  ENDCOLLECTIVE ;  /* 0x000000000000791b */ /* 0x003fe20003800000 */
.L_x_2115:
        /* <DEDUP_REMOVED lines=15> */
.L_x_2116:
[----:B------:R-:W-:Y:S02]  /*2fba0*/  IMAD.MOV.U32 R13, RZ, RZ, R19 ;  /* 0x000000ffff0d7224 */ /* 0x000fe400078e0013 */
[----:B------:R-:W-:Y:S02]  /*2fbb0*/  IMAD.MOV.U32 R12, RZ, RZ, 0x2 ;  /* 0x00000002ff0c7424 */ /* 0x000fe400078e00ff */
[----:B------:R-:W-:-:S07]  /*2fbc0*/  IMAD.MOV.U32 R2, RZ, RZ, R14 ;  /* 0x000000ffff027224 */ /* 0x000fce00078e000e */
[----:B------:R-:W-:Y:S05]  /*2fbd0*/  WARPSYNC.COLLECTIVE R15, `(.L_x_2117) ;  /* 0x000000000f087348 */ /* 0x000fea0003c00000 */
[----:B------:R0:W1:Y:S02]  /*2fbe0*/  SHFL.IDX P6, R14, R13, R12, R11 ;  /* 0x0000000c0d0e7389 */ /* 0x00006400000c000b */
[----:B01----:R-:W-:Y:S01]  /*2fbf0*/  ENDCOLLECTIVE ;  /* 0x000000000000791b */ /* 0x003fe20003800000 */
.L_x_2117:
        /* <DEDUP_REMOVED lines=14> */
.L_x_2118:
[----:B------:R-:W-:Y:S02]  /*2fce0*/  IMAD.MOV.U32 R13, RZ, RZ, R19 ;  /* 0x000000ffff0d7224 */ /* 0x000fe400078e0013 */
[----:B------:R-:W-:Y:S02]  /*2fcf0*/  IMAD.MOV.U32 R12, RZ, RZ, 0x3 ;  /* 0x00000003ff0c7424 */ /* 0x000fe400078e00ff */
[----:B------:R-:W-:-:S07]  /*2fd00*/  IMAD.MOV.U32 R2, RZ, RZ, R14 ;  /* 0x000000ffff027224 */ /* 0x000fce00078e000e */
[----:B------:R-:W-:Y:S05]  /*2fd10*/  WARPSYNC.COLLECTIVE R15, `(.L_x_2119) ;  /* 0x000000000f087348 */ /* 0x000fea0003c00000 */
[----:B------:R0:W1:Y:S02]  /*2fd20*/  SHFL.IDX P6, R14, R13, R12, R11 ;  /* 0x0000000c0d0e7389 */ /* 0x00006400000c000b */
[----:B01----:R-:W-:Y:S01]  /*2fd30*/  ENDCOLLECTIVE ;  /* 0x000000000000791b */ /* 0x003fe20003800000 */
.L_x_2119:
        /* <DEDUP_REMOVED lines=14> */
.L_x_2120:
[----:B------:R-:W-:Y:S02]  /*2fe20*/  IMAD.MOV.U32 R13, RZ, RZ, R19 ;  /* 0x000000ffff0d7224 */ /* 0x000fe400078e0013 */
[----:B------:R-:W-:Y:S02]  /*2fe30*/  IMAD.MOV.U32 R12, RZ, RZ, 0x4 ;  /* 0x00000004ff0c7424 */ /* 0x000fe400078e00ff */
[----:B------:R-:W-:-:S07]  /*2fe40*/  IMAD.MOV.U32 R2, RZ, RZ, R14 ;  /* 0x000000ffff027224 */ /* 0x000fce00078e000e */
[----:B------:R-:W-:Y:S05]  /*2fe50*/  WARPSYNC.COLLECTIVE R15, `(.L_x_2121) ;  /* 0x000000000f087348 */ /* 0x000fea0003c00000 */
[----:B------:R0:W1:Y:S02]  /*2fe60*/  SHFL.IDX P6, R14, R13, R12, R11 ;  /* 0x0000000c0d0e7389 */ /* 0x00006400000c000b */
[----:B01----:R-:W-:Y:S01]  /*2fe70*/  ENDCOLLECTIVE ;  /* 0x000000000000791b */ /* 0x003fe20003800000 */
.L_x_2121:
        /* <DEDUP_REMOVED lines=14> */
.L_x_2122:
[----:B------:R-:W-:Y:S02]  /*2ff60*/  IMAD.MOV.U32 R13, RZ, RZ, R19 ;  /* 0x000000ffff0d7224 */ /* 0x000fe400078e0013 */
[----:B------:R-:W-:Y:S02]  /*2ff70*/  IMAD.MOV.U32 R12, RZ, RZ, 0x5 ;  /* 0x00000005ff0c7424 */ /* 0x000fe400078e00ff */
[----:B------:R-:W-:-:S07]  /*2ff80*/  IMAD.MOV.U32 R2, RZ, RZ, R14 ;  /* 0x000000ffff027224 */ /* 0x000fce00078e000e */
[----:B------:R-:W-:Y:S05]  /*2ff90*/  WARPSYNC.COLLECTIVE R15, `(.L_x_2123) ;  /* 0x000000000f087348 */ /* 0x000fea0003c00000 */
[----:B------:R0:W1:Y:S02]  /*2ffa0*/  SHFL.IDX P6, R14, R13, R12, R11 ;  /* 0x0000000c0d0e7389 */ /* 0x00006400000c000b */
[----:B01----:R-:W-:Y:S01]  /*2ffb0*/  ENDCOLLECTIVE ;  /* 0x000000000000791b */ /* 0x003fe20003800000 */
.L_x_2123:
        /* <DEDUP_REMOVED lines=13> */
.L_x_2124:
[----:B------:R-:W-:Y:S01]  /*30090*/  @!PT LDS RZ, [RZ] ;  /* 0x00000000fffff984 */ /* 0x000fe20000000800 */
[----:B------:R-:W-:Y:S01]  /*300a0*/  @!PT LDS RZ, [RZ] ;  /* 0x00000000fffff984 */ /* 0x000fe20000000800 */
[----:B------:R-:W-:Y:S01]  /*300b0*/  @!PT LDS RZ, [RZ] ;  /* 0x00000000fffff984 */ /* 0x000fe20000000800 */
[----:B------:R0:W-:Y:S02]  /*300c0*/  LDGSTS.E.BYPASS.LTC128B.128 [R4+0x5400], desc[UR60][R2.64+0x80], !P2 ;  /* 0x0540008002047fae */ /* 0x0001e4000d101d7c */
[----:B0-----:R-:W-:Y:S01]  /*300d0*/  IMAD.MOV.U32 R2, RZ, RZ, R14 ;  /* 0x000000ffff027224 */ /* 0x001fe200078e000e */
[----:B------:R-:W-:Y:S06]  /*300e0*/  BRA `(.L_x_2125) ;  /* 0xffffffa400f07947 */ /* 0x000fec000383ffff */
.L_x_1967:
[----:B0-----:R0:W1:Y:S02]  /*300f0*/  SYNCS.PHASECHK.TRANS64.TRYWAIT P0, [R0+URZ+0x2a860], R3 ;  /* 0x02a86003000075a7 */ /* 0x001064000800017f */
[----:B-1----:R-:W-:Y:S05]  /*30100*/  @!P0 NANOSLEEP.SYNCS 0x989680 ;  /* 0x009896800000895d */ /* 0x002fea0003900000 */
[----:B------:R-:W1:Y:S02]  /*30110*/  @!P0 SYNCS.PHASECHK.TRANS64 P0, [R0+URZ+0x2a860], R3 ;  /* 0x02a86003000085a7 */ /* 0x000e64000800007f */
[----:B-1----:R-:W-:Y:S05]  /*30120*/  @!P0 BRA `(.L_x_1967) ;  /* 0xfffffffc00f08947 */ /* 0x002fea000383ffff */
[----:B------:R-:W-:Y:S05]  /*30130*/  BRA `(.L_x_2126) ;  /* 0xffffffac00047947 */ /* 0x000fea000383ffff */
.L_x_1968:
        /* <DEDUP_REMOVED lines=8> */
.L_x_2128:
[----:B------:R-:W-:Y:S05]  /*301c0*/  BSYNC B0 ;  /* 0x0000000000007941 */ /* 0x000fea0003800000 */
.L_x_2127:
        /* <DEDUP_REMOVED lines=15> */
.L_x_2129:
        /* <DEDUP_REMOVED lines=9> */
.L_x_2130:
        /* <DEDUP_REMOVED lines=13> */
.L_x_2131:
[----:B------:R-:W-:Y:S02]  /*30420*/  IMAD.MOV.U32 R13, RZ, RZ, R19 ;  /* 0x000000ffff0d7224 */ /* 0x000fe400078e0013 */
[----:B------:R-:W-:Y:S01]  /*30430*/  IMAD.MOV.U32 R12, RZ, RZ, 0x2 ;  /* 0x00000002ff0c7424 */ /* 0x000fe200078e00ff */
[----:B------:R-:W-:-:S13]  /*30440*/  IADD3 R2, P2, R14, R5, RZ ;  /* 0x000000050e027210 */ /* 0x000fda0007f5e0ff */
[----:B------:R-:W-:Y:S05]  /*30450*/  WARPSYNC.COLLECTIVE R15, `(.L_x_2132) ;  /* 0x000000000f087348 */ /* 0x000fea0003c00000 */
[----:B------:R0:W1:Y:S02]  /*30460*/  SHFL.IDX P6, R14, R13, R12, R11 ;  /* 0x0000000c0d0e7389 */ /* 0x00006400000c000b */
[----:B01----:R-:W-:Y:S01]  /*30470*/  ENDCOLLECTIVE ;  /* 0x000000000000791b */ /* 0x003fe20003800000 */
.L_x_2132:
        /* <DEDUP_REMOVED lines=13> */
.L_x_2133:
[----:B------:R-:W-:Y:S02]  /*30550*/  IMAD.MOV.U32 R13, RZ, RZ, R19 ;  /* 0x000000ffff0d7224 */ /* 0x000fe400078e0013 */
[----:B------:R-:W-:Y:S02]  /*30560*/  IMAD.MOV.U32 R12, RZ, RZ, 0x3 ;  /* 0x00000003ff0c7424 */ /* 0x000fe400078e00ff */
[----:B------:R-:W-:-:S07]  /*30570*/  IMAD.MOV.U32 R10, RZ, RZ, R14 ;  /* 0x000000ffff0a7224 */ /* 0x000fce00078e000e */
[----:B------:R-:W-:Y:S05]  /*30580*/  WARPSYNC.COLLECTIVE R15, `(.L_x_2134) ;  /* 0x000000000f087348 */ /* 0x000fea0003c00000 */
[----:B------:R0:W1:Y:S02]  /*30590*/  SHFL.IDX P6, R14, R13, R12, R11 ;  /* 0x0000000c0d0e7389 */ /* 0x00006400000c000b */
[----:B01----:R-:W-:Y:S01]  /*305a0*/  ENDCOLLECTIVE ;  /* 0x000000000000791b */ /* 0x003fe20003800000 */
.L_x_2134:
        /* <DEDUP_REMOVED lines=14> */
.L_x_2135:
[----:B------:R-:W-:Y:S02]  /*30690*/  IMAD.MOV.U32 R13, RZ, RZ, R19 ;  /* 0x000000ffff0d7224 */ /* 0x000fe400078e0013 */
[----:B------:R-:W-:Y:S01]  /*306a0*/  IMAD.MOV.U32 R12, RZ, RZ, 0x4 ;  /* 0x00000004ff0c7424 */ /* 0x000fe200078e00ff */
[----:B------:R-:W-:-:S13]  /*306b0*/  IADD3 R2, P2, R14, R5, RZ ;  /* 0x000000050e027210 */ /* 0x000fda0007f5e0ff */
[----:B------:R-:W-:Y:S05]  /*306c0*/  WARPSYNC.COLLECTIVE R15, `(.L_x_2136) ;  /* 0x000000000f087348 */ /* 0x000fea0003c00000 */
[----:B------:R0:W1:Y:S02]  /*306d0*/  SHFL.IDX P6, R14, R13, R12, R11 ;  /* 0x0000000c0d0e7389 */ /* 0x00006400000c000b */
[----:B01----:R-:W-:Y:S01]  /*306e0*/  ENDCOLLECTIVE ;  /* 0x000000000000791b */ /* 0x003fe20003800000 */
.L_x_2136:
        /* <DEDUP_REMOVED lines=13> */
.L_x_2137:
[----:B------:R-:W-:Y:S02]  /*307c0*/  IMAD.MOV.U32 R13, RZ, RZ, R19 ;  /* 0x000000ffff0d7224 */ /* 0x000fe400078e0013 */
[----:B------:R-:W-:Y:S02]  /*307d0*/  IMAD.MOV.U32 R12, RZ, RZ, 0x5 ;  /* 0x00000005ff0c7424 */ /* 0x000fe400078e00ff */
[----:B------:R-:W-:-:S07]  /*307e0*/  IMAD.MOV.U32 R10, RZ, RZ, R14 ;  /* 0x000000ffff0a7224 */ /* 0x000fce00078e000e */
[----:B------:R-:W-:Y:S05]  /*307f0*/  WARPSYNC.COLLECTIVE R15, `(.L_x_2138) ;  /* 0x000000000f087348 */ /* 0x000fea0003c00000 */
[----:B------:R0:W1:Y:S02]  /*30800*/  SHFL.IDX P6, R14, R13, R12, R11 ;  /* 0x0000000c0d0e7389 */ /* 0x00006400000c000b */
[----:B01----:R-:W-:Y:S01]  /*30810*/  ENDCOLLECTIVE ;  /* 0x000000000000791b */ /* 0x003fe20003800000 */
.L_x_2138:
        /* <DEDUP_REMOVED lines=12> */
.L_x_2139:
[----:B------:R-:W-:Y:S05]  /*308e0*/  BRA `(.L_x_2140) ;  /* 0xffffffa800007947 */ /* 0x000fea000383ffff */
.L_x_1973:
        /* <DEDUP_REMOVED lines=8> */
.L_x_2142:
[----:B------:R-:W-:Y:S05]  /*30970*/  BSYNC B0 ;  /* 0x0000000000007941 */ /* 0x000fea0003800000 */
.L_x_2141:
        /* <DEDUP_REMOVED lines=9> */
.L_x_2143:
[----:B------:R-:W-:Y:S02]  /*30a10*/  ULDC UR4, c[0x0][0xc3c] ;  /* 0x00030f0000047ab9 */ /* 0x000fe40000000800 */
[----:B------:R-:W-:-:S13]  /*30a20*/  ISETP.GE.OR P1, PT, R9, UR4, !P0 ;  /* 0x0000000409007c0c */ /* 0x000fda000c726670 */
[----:B------:R-:W0:Y:S08]  /*30a30*/  @!P1 LDC.64 R2, c[0x0][0xc80] ;  /* 0x00032000ff029b82 */ /* 0x000e300000000a00 */
[----:B------:R-:W1:Y:S01]  /*30a40*/  @!P1 LDC.64 R4, c[0x0][0xc78] ;  /* 0x00031e00ff049b82 */ /* 0x000e620000000a00 */
[----:B------:R-:W-:Y:S02]  /*30a50*/  IMAD.MOV.U32 R25, RZ, RZ, RZ ;  /* 0x000000ffff197224 */ /* 0x000fe400078e00ff */
[----:B------:R-:W-:-:S02]  /*30a60*/  IMAD.MOV.U32 R11, RZ, RZ, RZ ;  /* 0x000000ffff0b7224 */ /* 0x000fc400078e00ff */
[----:B------:R-:W-:Y:S02]  /*30a70*/  IMAD.MOV.U32 R7, RZ, RZ, R14 ;  /* 0x000000ffff077224 */ /* 0x000fe400078e000e */
[----:B0-----:R-:W-:-:S05]  /*30a80*/  @!P1 IMAD.WIDE R2, R9, 0x4, R2 ;  /* 0x0000000409029825 */ /* 0x001fca00078e0202 */
[----:B------:R1:W2:Y:S02]  /*30a90*/  @!P1 LDG.E R6, desc[UR60][R2.64] ;  /* 0x0000003c02069981 */ /* 0x0002a4000c1e1900 */
[----:B-1----:R-:W-:-:S05]  /*30aa0*/  @!P1 IMAD.WIDE R2, R9, 0x4, R4 ;  /* 0x0000000409029825 */ /* 0x002fca00078e0204 */
[----:B------:R-:W3:Y:S01]  /*30ab0*/  @!P1 LDG.E R5, desc[UR60][R2.64] ;  /* 0x0000003c02059981 */ /* 0x000ee2000c1e1900 */
[----:B------:R-:W-:Y:S01]  /*30ac0*/  IMAD.MOV.U32 R4, RZ, RZ, RZ ;  /* 0x000000ffff047224 */ /* 0x000fe200078e00ff */
[C---:B------:R-:W-:Y:S02]  /*30ad0*/  ISETP.GE.U32.AND P2, PT, R8.reuse, 0x2, PT ;  /* 0x000000020800780c */ /* 0x040fe40003f46070 */
[C---:B------:R-:W-:Y:S02]  /*30ae0*/  ISETP.GE.U32.AND P3, PT, R8.reuse, 0x4, PT ;  /* 0x000000040800780c */ /* 0x040fe40003f66070 */
[C---:B------:R-:W-:Y:S02]  /*30af0*/  ISETP.GE.U32.AND P4, PT, R8.reuse, 0x8, PT ;  /* 0x000000080800780c */ /* 0x040fe40003f86070 */
[----:B------:R-:W-:Y:S01]  /*30b00*/  ISETP.GE.U32.AND P5, PT, R8, 0x10, PT ;  /* 0x000000100800780c */ /* 0x000fe20003fa6070 */
[----:B--2---:R-:W-:Y:S02]  /*30b10*/  @!P1 IMAD.MOV.U32 R25, RZ, RZ, R6 ;  /* 0x000000ffff199224 */ /* 0x004fe400078e0006 */
[----:B------:R-:W-:-:S02]  /*30b20*/  IMAD.MOV.U32 R6, RZ, RZ, RZ ;  /* 0x000000ffff067224 */ /* 0x000fc400078e00ff */
[----:B---3--:R-:W-:Y:S01]  /*30b30*/  @!P1 IMAD.MOV.U32 R4, RZ, RZ, R5 ;  /* 0x000000ffff049224 */ /* 0x008fe200078e0005 */
[----:B------:R-:W-:-:S03]  /*30b40*/  ISETP.NE.AND P1, PT, R8, RZ, PT ;  /* 0x000000ff0800720c */ /* 0x000fc60003f25270 */
[----:B------:R-:W-:-:S10]  /*30b50*/  IMAD R13, R4, R25, RZ ;  /* 0x00000019040d7224 */ /* 0x000fd400078e02ff */
[----:B------:R-:W-:Y:S05]  /*30b60*/  WARPSYNC.COLLECTIVE R15, `(.L_x_2144) ;  /* 0x000000000f087348 */ /* 0x000fea0003c00000 */
[----:B------:R0:W1:Y:S02]  /*30b70*/  SHFL.UP P6, R14, R13, R12, R11 ;  /* 0x0400000c0d0e7389 */ /* 0x00006400000c000b */
[----:B01----:R-:W-:Y:S01]  /*30b80*/  ENDCOLLECTIVE ;  /* 0x000000000000791b */ /* 0x003fe20003800000 */
.L_x_2144:
[----:B------:R-:W-:Y:S01]  /*30b90*/  IMAD.MOV.U32 R12, RZ, RZ, 0x2 ;  /* 0x00000002ff0c7424 */ /* 0x000fe200078e00ff */
[----:B------:R-:W-:-:S05]  /*30ba0*/  SEL R14, R14, RZ, P1 ;  /* 0x000000ff0e0e7207 */ /* 0x000fca0000800000 */
[----:B------:R-:W-:-:S04]  /*30bb0*/  IMAD.IADD R5, R13, 0x1, R14 ;  /* 0x000000010d057824 */ /* 0x000fc800078e020e */
[----:B------:R-:W-:-:S07]  /*30bc0*/  IMAD.MOV.U32 R13, RZ, RZ, R5 ;  /* 0x000000ffff0d7224 */ /* 0x000fce00078e0005 */
[----:B------:R-:W-:Y:S05]  /*30bd0*/  WARPSYNC.COLLECTIVE R15, `(.L_x_2145) ;  /* 0x000000000f087348 */ /* 0x000fea0003c00000 */
[----:B------:R0:W1:Y:S02]  /*30be0*/  SHFL.UP P6, R14, R13, R12, R11 ;  /* 0x0400000c0d0e7389 */ /* 0x00006400000c000b */
[----:B01----:R-:W-:Y:S01]  /*30bf0*/  ENDCOLLECTIVE ;  /* 0x000000000000791b */ /* 0x003fe20003800000 */
.L_x_2145:
[----:B------:R-:W-:Y:S01]  /*30c00*/  IMAD.MOV.U32 R12, RZ, RZ, 0x4 ;  /* 0x00000004ff0c7424 */ /* 0x000fe200078e00ff */
[----:B------:R-:W-:-:S05]  /*30c10*/  SEL R2, R14, RZ, P2 ;  /* 0x000000ff0e027207 */ /* 0x000fca0001000000 */
[----:B------:R-:W-:-:S04]  /*30c20*/  IMAD.IADD R2, R5, 0x1, R2 ;  /* 0x0000000105027824 */ /* 0x000fc800078e0202 */
[----:B------:R-:W-:-:S07]  /*30c30*/  IMAD.MOV.U32 R13, RZ, RZ, R2 ;  /* 0x000000ffff0d7224 */ /* 0x000fce00078e0002 */
[----:B------:R-:W-:Y:S05]  /*30c40*/  WARPSYNC.COLLECTIVE R15, `(.L_x_2146) ;  /* 0x000000000f087348 */ /* 0x000fea0003c00000 */
[----:B------:R0:W1:Y:S02]  /*30c50*/  SHFL.UP P6, R14, R13, R12, R11 ;  /* 0x0400000c0d0e7389 */ /* 0x00006400000c000b */
[----:B01----:R-:W-:Y:S01]  /*30c60*/  ENDCOLLECTIVE ;  /* 0x000000000000791b */ /* 0x003fe20003800000 */
.L_x_2146:
[----:B------:R-:W-:Y:S01]  /*30c70*/  IMAD.MOV.U32 R12, RZ, RZ, 0x8 ;  /* 0x00000008ff0c7424 */ /* 0x000fe200078e00ff */
[----:B------:R-:W-:-:S05]  /*30c80*/  SEL R3, R14, RZ, P3 ;  /* 0x000000ff0e037207 */ /* 0x000fca0001800000 */
[----:B------:R-:W-:-:S04]  /*30c90*/  IMAD.IADD R3, R2, 0x1, R3 ;  /* 0x0000000102037824 */ /* 0x000fc800078e0203 */
[----:B------:R-:W-:-:S07]  /*30ca0*/  IMAD.MOV.U32 R13, RZ, RZ, R3 ;  /* 0x000000ffff0d7224 */ /* 0x000fce00078e0003 */
[----:B------:R-:W-:Y:S05]  /*30cb0*/  WARPSYNC.COLLECTIVE R15, `(.L_x_2147) ;  /* 0x000000000f087348 */ /* 0x000fea0003c00000 */
[----:B------:R0:W1:Y:S02]  /*30cc0*/  SHFL.UP P6, R14, R13, R12, R11 ;  /* 0x0400000c0d0e7389 */ /* 0x00006400000c000b */
[----:B01----:R-:W-:Y:S01]  /*30cd0*/  ENDCOLLECTIVE ;  /* 0x000000000000791b */ /* 0x003fe20003800000 */
.L_x_2147:
[----:B------:R-:W-:Y:S01]  /*30ce0*/  IMAD.MOV.U32 R12, RZ, RZ, 0x10 ;  /* 0x00000010ff0c7424 */ /* 0x000fe200078e00ff */
[----:B------:R-:W-:-:S05]  /*30cf0*/  SEL R14, R14, RZ, P4 ;  /* 0x000000ff0e0e7207 */ /* 0x000fca0002000000 */
[----:B------:R-:W-:-:S04]  /*30d00*/  IMAD.IADD R5, R3, 0x1, R14 ;  /* 0x0000000103057824 */ /* 0x000fc800078e020e */
[----:B------:R-:W-:-:S07]  /*30d10*/  IMAD.MOV.U32 R13, RZ, RZ, R5 ;  /* 0x000000ffff0d7224 */ /* 0x000fce00078e0005 */
[----:B------:R-:W-:Y:S05]  /*30d20*/  WARPSYNC.COLLECTIVE R15, `(.L_x_2148) ;  /* 0x000000000f087348 */ /* 0x000fea0003c00000 */
[----:B------:R0:W1:Y:S02]  /*30d30*/  SHFL.UP P6, R14, R13, R12, R11 ;  /* 0x0400000c0d0e7389 */ /* 0x00006400000c000b */
[----:B01----:R-:W-:Y:S01]  /*30d40*/  ENDCOLLECTIVE ;  /* 0x000000000000791b */ /* 0x003fe20003800000 */
.L_x_2148:
        /* <DEDUP_REMOVED lines=8> */
.L_x_2149:
[----:B------:R-:W-:Y:S05]  /*30dd0*/  BRA `(.L_x_2150) ;  /* 0xffffffa8000c7947 */ /* 0x000fea000383ffff */
.L_x_1976:
[----:B------:R-:W-:Y:S01]  /*30de0*/  BSSY B0, `(.L_x_2151) ;  /* 0x0000007000007945 */ /* 0x000fe20003800000 */
[----:B------:R-:W-:Y:S02]  /*30df0*/  IMAD.MOV.U32 R12, RZ, RZ, 0x1 ;  /* 0x00000001ff0c7424 */ /* 0x000fe400078e00ff */
[----:B------:R-:W-:Y:S02]  /*30e00*/  IMAD.MOV.U32 R11, RZ, RZ, RZ ;  /* 0x000000ffff0b7224 */ /* 0x000fe400078e00ff */
[----:B------:R-:W-:-:S07]  /*30e10*/  IMAD.MOV.U32 R15, RZ, RZ, -0x1 ;  /* 0xffffffffff0f7424 */ /* 0x000fce00078e00ff */
[----:B0-----:R-:W-:Y:S05]  /*30e20*/  WARPSYNC.COLLECTIVE R15, `(.L_x_2152) ;  /* 0x000000000f087348 */ /* 0x001fea0003c00000 */
[----:B------:R1:W2:Y:S02]  /*30e30*/  SHFL.UP P6, R14, R13, R12, R11 ;  /* 0x0400000c0d0e7389 */ /* 0x0002a400000c000b */
[----:B012---:R-:W-:Y:S01]  /*30e40*/  ENDCOLLECTIVE ;  /* 0x000000000000791b */ /* 0x007fe20003800000 */
.L_x_2152:
[----:B------:R-:W-:Y:S05]  /*30e50*/  BSYNC B0 ;  /* 0x0000000000007941 */ /* 0x000fea0003800000 */
.L_x_2151:
        /* <DEDUP_REMOVED lines=8> */
.L_x_2153:
[----:B------:R-:W-:Y:S01]  /*30ee0*/  IMAD.MOV.U32 R12, RZ, RZ, 0x4 ;  /* 0x00000004ff0c7424 */ /* 0x000fe200078e00ff */
[----:B------:R-:W-:-:S05]  /*30ef0*/  SEL R2, R14, RZ, P2 ;  /* 0x000000ff0e027207 */ /* 0x000fca0001000000 */
[----:B------:R-:W-:-:S04]  /*30f00*/  IMAD.IADD R2, R13, 0x1, R2 ;  /* 0x000000010d027824 */ /* 0x000fc800078e0202 */
[----:B------:R-:W-:-:S07]  /*30f10*/  IMAD.MOV.U32 R13, RZ, RZ, R2 ;  /* 0x000000ffff0d7224 */ /* 0x000fce00078e0002 */
[----:B------:R-:W-:Y:S05]  /*30f20*/  WARPSYNC.COLLECTIVE R15, `(.L_x_2154) ;  /* 0x000000000f087348 */ /* 0x000fea0003c00000 */
[----:B------:R0:W1:Y:S02]  /*30f30*/  SHFL.UP P6, R14, R13, R12, R11 ;  /* 0x0400000c0d0e7389 */ /* 0x00006400000c000b */
[----:B01----:R-:W-:Y:S01]  /*30f40*/  ENDCOLLECTIVE ;  /* 0x000000000000791b */ /* 0x003fe20003800000 */
.L_x_2154:
[----:B------:R-:W-:Y:S01]  /*30f50*/  IMAD.MOV.U32 R12, RZ, RZ, 0x8 ;  /* 0x00000008ff0c7424 */ /* 0x000fe200078e00ff */
[----:B------:R-:W-:-:S05]  /*30f60*/  SEL R3, R14, RZ, P3 ;  /* 0x000000ff0e037207 */ /* 0x000fca0001800000 */
[----:B------:R-:W-:-:S04]  /*30f70*/  IMAD.IADD R3, R2, 0x1, R3 ;  /* 0x0000000102037824 */ /* 0x000fc800078e0203 */
[----:B------:R-:W-:-:S07]  /*30f80*/  IMAD.MOV.U32 R13, RZ, RZ, R3 ;  /* 0x000000ffff0d7224 */ /* 0x000fce00078e0003 */
[----:B------:R-:W-:Y:S05]  /*30f90*/  WARPSYNC.COLLECTIVE R15, `(.L_x_2155) ;  /* 0x000000000f087348 */ /* 0x000fea0003c00000 */
[----:B------:R0:W1:Y:S02]  /*30fa0*/  SHFL.UP P6, R14, R13, R12, R11 ;  /* 0x0400000c0d0e7389 */ /* 0x00006400000c000b */
[----:B01----:R-:W-:Y:S01]  /*30fb0*/  ENDCOLLECTIVE ;  /* 0x000000000000791b */ /* 0x003fe20003800000 */
.L_x_2155:
[----:B------:R-:W-:Y:S01]  /*30fc0*/  IMAD.MOV.U32 R12, RZ, RZ, 0x10 ;  /* 0x00000010ff0c7424 */ /* 0x000fe200078e00ff */
[----:B------:R-:W-:-:S05]  /*30fd0*/  SEL R14, R14, RZ, P4 ;  /* 0x000000ff0e0e7207 */ /* 0x000fca0002000000 */
[----:B------:R-:W-:-:S04]  /*30fe0*/  IMAD.IADD R5, R3, 0x1, R14 ;  /* 0x0000000103057824 */ /* 0x000fc800078e020e */
[----:B------:R-:W-:-:S07]  /*30ff0*/  IMAD.MOV.U32 R13, RZ, RZ, R5 ;  /* 0x000000ffff0d7224 */ /* 0x000fce00078e0005 */
[----:B------:R-:W-:Y:S05]  /*31000*/  WARPSYNC.COLLECTIVE R15, `(.L_x_2156) ;  /* 0x000000000f087348 */ /* 0x000fea0003c00000 */
[----:B------:R0:W1:Y:S02]  /*31010*/  SHFL.UP P6, R14, R13, R12, R11 ;  /* 0x0400000c0d0e7389 */ /* 0x00006400000c000b */
[----:B01----:R-:W-:Y:S01]  /*31020*/  ENDCOLLECTIVE ;  /* 0x000000000000791b */ /* 0x003fe20003800000 */
.L_x_2156:
        /* <DEDUP_REMOVED lines=8> */
.L_x_2157:
[----:B------:R-:W-:Y:S05]  /*310b0*/  BRA `(.L_x_2158) ;  /* 0xffffffa400f87947 */ /* 0x000fea000383ffff */
.L_x_1978:
[----:B------:R-:W-:Y:S01]  /*310c0*/  BSSY B0, `(.L_x_2159) ;  /* 0x0000006000007945 */ /* 0x000fe20003800000 */
[----:B------:R-:W-:Y:S01]  /*310d0*/  PLOP3.LUT P6, PT, P6, PT, PT, 0x8, 0x0 ;  /* 0x000000000000781c */ /* 0x000fe200037ce170 */
[----:B------:R-:W-:-:S12]  /*310e0*/  IMAD.MOV.U32 R15, RZ, RZ, -0x1 ;  /* 0xffffffffff0f7424 */ /* 0x000fd800078e00ff */
[----:B01----:R-:W-:Y:S05]  /*310f0*/  WARPSYNC.COLLECTIVE R15, `(.L_x_2160) ;  /* 0x000000000f087348 */ /* 0x003fea0003c00000 */
[----:B------:R-:W-:Y:S01]  /*31100*/  VOTE.ANY R14, PT, P6 ;  /* 0x00000000000e7806 */ /* 0x000fe200030e0100 */
[----:B01----:R-:W-:Y:S06]  /*31110*/  ENDCOLLECTIVE ;  /* 0x000000000000791b */ /* 0x003fec0003800000 */
.L_x_2160:
[----:B------:R-:W-:Y:S05]  /*31120*/  BSYNC B0 ;  /* 0x0000000000007941 */ /* 0x000fea0003800000 */
.L_x_2159:
        /* <DEDUP_REMOVED lines=8> */
.L_x_2161:
[----:B------:R-:W-:Y:S02]  /*311b0*/  IMAD.IADD R27, R12, 0x1, R27 ;  /* 0x000000010c1b7824 */ /* 0x000fe400078e021b */
[----:B------:R-:W-:Y:S02]  /*311c0*/  IMAD.MOV.U32 R13, RZ, RZ, R4 ;  /* 0x000000ffff0d7224 */ /* 0x000fe400078e0004 */
[----:B------:R-:W-:-:S07]  /*311d0*/  IMAD.MOV.U32 R25, RZ, RZ, R14 ;  /* 0x000000ffff197224 */ /* 0x000fce00078e000e */
[----:B------:R-:W-:Y:S05]  /*311e0*/  WARPSYNC.COLLECTIVE R15, `(.L_x_2162) ;  /* 0x000000000f087348 */ /* 0x000fea0003c00000 */
[----:B------:R0:W1:Y:S02]  /*311f0*/  SHFL.IDX P6, R14, R13, R12, R11 ;  /* 0x0000000c0d0e7389 */ /* 0x00006400000c000b */
[----:B01----:R-:W-:Y:S01]  /*31200*/  ENDCOLLECTIVE ;  /* 0x000000000000791b */ /* 0x003fe20003800000 */
.L_x_2162:
[----:B------:R-:W-:Y:S01]  /*31210*/  IMAD.MOV.U32 R4, RZ, RZ, R14 ;  /* 0x000000ffff047224 */ /* 0x000fe200078e000e */
[----:B------:R-:W-:Y:S06]  /*31220*/  BRA `(.L_x_2163) ;  /* 0xffffffa400dc7947 */ /* 0x000fec000383ffff */
.L_x_1980:
[----:B------:R-:W-:Y:S01]  /*31230*/  BSSY B0, `(.L_x_2164) ;  /* 0x0000007000007945 */ /* 0x000fe20003800000 */
[----:B------:R-:W-:Y:S02]  /*31240*/  IMAD.MOV.U32 R13, RZ, RZ, R2 ;  /* 0x000000ffff0d7224 */ /* 0x000fe400078e0002 */
[----:B------:R-:W-:Y:S02]  /*31250*/  IMAD.MOV.U32 R11, RZ, RZ, 0x1f ;  /* 0x0000001fff0b7424 */ /* 0x000fe400078e00ff */
[----:B------:R-:W-:-:S07]  /*31260*/  IMAD.MOV.U32 R15, RZ, RZ, -0x1 ;  /* 0xffffffffff0f7424 */ /* 0x000fce00078e00ff */
[----:B01-34-:R-:W-:Y:S05]  /*31270*/  WARPSYNC.COLLECTIVE R15, `(.L_x_2165) ;  /* 0x000000000f087348 */ /* 0x01bfea0003c00000 */
[----:B------:R2:W0:Y:S02]  /*31280*/  SHFL.IDX P6, R14, R13, R12, R11 ;  /* 0x0000000c0d0e7389 */ /* 0x00042400000c000b */
[----:B01234-:R-:W-:Y:S01]  /*31290*/  ENDCOLLECTIVE ;  /* 0x000000000000791b */ /* 0x01ffe20003800000 */
.L_x_2165:
[----:B------:R-:W-:Y:S05]  /*312a0*/  BSYNC B0 ;  /* 0x0000000000007941 */ /* 0x000fea0003800000 */
.L_x_2164:
[----:B------:R-:W-:Y:S01]  /*312b0*/  IMAD.MOV.U32 R6, RZ, RZ, R14 ;  /* 0x000000ffff067224 */ /* 0x000fe200078e000e */
[----:B------:R-:W-:Y:S06]  /*312c0*/  BRA `(.L_x_1979) ;  /* 0xffffffa400cc7947 */ /* 0x000fec000383ffff */
.L_x_1986:
[----:B0-----:R0:W2:Y:S02]  /*312d0*/  SYNCS.PHASECHK.TRANS64.TRYWAIT P0, [R7+URZ+0x2a820], R0 ;  /* 0x02a82000070075a7 */ /* 0x0010a4000800017f */
[----:B--2---:R-:W-:Y:S05]  /*312e0*/  @!P0 NANOSLEEP.SYNCS 0x989680 ;  /* 0x009896800000895d */ /* 0x004fea0003900000 */
[----:B------:R-:W2:Y:S02]  /*312f0*/  @!P0 SYNCS.PHASECHK.TRANS64 P0, [R7+URZ+0x2a820], R0 ;  /* 0x02a82000070085a7 */ /* 0x000ea4000800007f */
[----:B--2---:R-:W-:Y:S05]  /*31300*/  @!P0 BRA `(.L_x_1986) ;  /* 0xfffffffc00f08947 */ /* 0x004fea000383ffff */
[----:B------:R-:W-:Y:S05]  /*31310*/  BRA `(.L_x_2166) ;  /* 0xffffffb000247947 */ /* 0x000fea000383ffff */
.L_x_1987:
[----:B------:R-:W2:Y:S01]  /*31320*/  S2R R2, SR_TID.X ;  /* 0x0000000000027919 */ /* 0x000ea20000002100 */
[----:B------:R-:W-:Y:S01]  /*31330*/  BSSY B0, `(.L_x_2167) ;  /* 0x000000a000007945 */ /* 0x000fe20003800000 */
[----:B------:R-:W-:Y:S02]  /*31340*/  IMAD.MOV.U32 R12, RZ, RZ, RZ ;  /* 0x000000ffff0c7224 */ /* 0x000fe400078e00ff */
[----:B------:R-:W-:Y:S02]  /*31350*/  IMAD.MOV.U32 R11, RZ, RZ, 0x1f ;  /* 0x0000001fff0b7424 */ /* 0x000fe400078e00ff */
[----:B------:R-:W-:Y:S01]  /*31360*/  IMAD.MOV.U32 R15, RZ, RZ, -0x1 ;  /* 0xffffffffff0f7424 */ /* 0x000fe200078e00ff */
[----:B--2---:R-:W-:-:S04]  /*31370*/  SHF.R.U32.HI R2, RZ, 0x5, R2 ;  /* 0x00000005ff027819 */ /* 0x004fc80000011602 */
[----:B------:R-:W-:-:S05]  /*31380*/  LOP3.LUT R2, R2, 0x3, RZ, 0xc0, !PT ;  /* 0x0000000302027812 */ /* 0x000fca00078ec0ff */
[----:B------:R-:W-:-:S07]  /*31390*/  IMAD.MOV.U32 R13, RZ, RZ, R2 ;  /* 0x000000ffff0d7224 */ /* 0x000fce00078e0002 */
[----:B01-3--:R-:W-:Y:S05]  /*313a0*/  WARPSYNC.COLLECTIVE R15, `(.L_x_2168) ;  /* 0x000000000f087348 */ /* 0x00bfea0003c00000 */
[----:B------:R2:W4:Y:S02]  /*313b0*/  SHFL.IDX P6, R14, R13, R12, R11 ;  /* 0x0000000c0d0e7389 */ /* 0x00052400000c000b */
[----:B01234-:R-:W-:Y:S01]  /*313c0*/  ENDCOLLECTIVE ;  /* 0x000000000000791b */ /* 0x01ffe20003800000 */
.L_x_2168:
[----:B------:R-:W-:Y:S05]  /*313d0*/  BSYNC B0 ;  /* 0x0000000000007941 */ /* 0x000fea0003800000 */
.L_x_2167:
[----:B------:R-:W-:Y:S05]  /*313e0*/  BRA `(.L_x_2169) ;  /* 0xffffffb0000c7947 */ /* 0x000fea000383ffff */
.L_x_1988:
[----:B------:R-:W-:Y:S01]  /*313f0*/  BSSY B0, `(.L_x_2170) ;  /* 0x0000006000007945 */ /* 0x000fe20003800000 */
[----:B------:R-:W-:-:S07]  /*31400*/  IMAD.MOV.U32 R15, RZ, RZ, -0x1 ;  /* 0xffffffffff0f7424 */ /* 0x000fce00078e00ff */
[----:B01-3--:R-:W-:Y:S05]  /*31410*/  WARPSYNC.COLLECTIVE R15, `(.L_x_2171) ;  /* 0x000000000f0c7348 */ /* 0x00bfea0003c00000 */
[----:B------:R-:W-:Y:S02]  /*31420*/  ELECT P6, UR62, PT ;  /* 0x00000000003e782f */ /* 0x000fe400038c0000 */
[----:B------:R-:W-:Y:S01]  /*31430*/  MOV R14, UR62 ;  /* 0x0000003e000e7c02 */ /* 0x000fe20008000f00 */
[----:B01-3--:R-:W-:Y:S10]  /*31440*/  ENDCOLLECTIVE ;  /* 0x000000000000791b */ /* 0x00bff40003800000 */
.L_x_2171:
[----:B------:R-:W-:Y:S05]  /*31450*/  BSYNC B0 ;  /* 0x0000000000007941 */ /* 0x000fea0003800000 */
.L_x_2170:
[----:B------:R-:W-:Y:S05]  /*31460*/  BRA `(.L_x_2172) ;  /* 0xffffffb000007947 */ /* 0x000fea000383ffff */
.L_x_1990:
[----:B0-----:R0:W2:Y:S02]  /*31470*/  SYNCS.PHASECHK.TRANS64.TRYWAIT P1, [R5+URZ+0x2a840], R0 ;  /* 0x02a84000050075a7 */ /* 0x0010a4000802017f */
[----:B--2---:R-:W-:Y:S05]  /*31480*/  @!P1 NANOSLEEP.SYNCS 0x989680 ;  /* 0x009896800000995d */ /* 0x004fea0003900000 */
[----:B------:R-:W2:Y:S02]  /*31490*/  @!P1 SYNCS.PHASECHK.TRANS64 P1, [R5+URZ+0x2a840], R0 ;  /* 0x02a84000050095a7 */ /* 0x000ea4000802007f */
[----:B--2---:R-:W-:Y:S05]  /*314a0*/  @!P1 BRA `(.L_x_1990) ;  /* 0xfffffffc00f09947 */ /* 0x004fea000383ffff */
[----:B------:R-:W-:Y:S05]  /*314b0*/  BRA `(.L_x_2173) ;  /* 0xffffffb000287947 */ /* 0x000fea000383ffff */
.L_x_1992:
[----:B--2---:R2:W4:Y:S02]  /*314c0*/  SYNCS.PHASECHK.TRANS64.TRYWAIT P1, [R3+URZ+0x2a840], R2 ;  /* 0x02a84002030075a7 */ /* 0x004524000802017f */
[----:B----4-:R-:W-:Y:S05]  /*314d0*/  @!P1 NANOSLEEP.SYNCS 0x989680 ;  /* 0x009896800000995d */ /* 0x010fea0003900000 */
[----:B------:R-:W4:Y:S02]  /*314e0*/  @!P1 SYNCS.PHASECHK.TRANS64 P1, [R3+URZ+0x2a840], R2 ;  /* 0x02a84002030095a7 */ /* 0x000f24000802007f */
[----:B----4-:R-:W-:Y:S05]  /*314f0*/  @!P1 BRA `(.L_x_1992) ;  /* 0xfffffffc00f09947 */ /* 0x010fea000383ffff */
[----:B------:R-:W-:Y:S05]  /*31500*/  BRA `(.L_x_2174) ;  /* 0xffffffb000347947 */ /* 0x000fea000383ffff */
.L_x_1994:
[----:B----4-:R4:W0:Y:S02]  /*31510*/  SYNCS.PHASECHK.TRANS64.TRYWAIT P1, [R5+URZ+0x2a860], R0 ;  /* 0x02a86000050075a7 */ /* 0x010824000802017f */
[----:B0-----:R-:W-:Y:S05]  /*31520*/  @!P1 NANOSLEEP.SYNCS 0x989680 ;  /* 0x009896800000995d */ /* 0x001fea0003900000 */
[----:B------:R-:W0:Y:S02]  /*31530*/  @!P1 SYNCS.PHASECHK.TRANS64 P1, [R5+URZ+0x2a860], R0 ;  /* 0x02a86000050095a7 */ /* 0x000e24000802007f */
[----:B0-----:R-:W-:Y:S05]  /*31540*/  @!P1 BRA `(.L_x_1994) ;  /* 0xfffffffc00f09947 */ /* 0x001fea000383ffff */
[----:B------:R-:W-:Y:S05]  /*31550*/  BRA `(.L_x_2175) ;  /* 0xffffffb000307947 */ /* 0x000fea000383ffff */
.L_x_2176:
        /* <DEDUP_REMOVED lines=10> */
.L_x_15738:


//--------------------- .text._ZN7cutlass13device_kernelIN5flash11enable_sm90INS1_16FlashAttnFwdSm90INS1_25CollectiveMainloopFwdSm90ILi2EN4cute5tupleIJNS5_1CILi1EEES8_S8_EEENS6_IJNS7_ILi128EEENS7_ILi96EEENS7_ILi192EEEEEELi128ENS_10bfloat16_tEfNS_4arch4Sm90ELb1ELb0ELb1ELb0ELb1ELb0ELb0ELb1ELb1ELb1ELb1ELb0EEENS1_21CollectiveEpilogueFwdINS6_IJSA_SA_SB_EEES9_SE_SG_Li256ELb0ELb1ELb1ELb0EEENS1_19SingleTileSchedulerILb0ELb1ELb1ELi128EEEEEEEEEvNT_6ParamsE --------------------------
	.section	.text._ZN7cutlass13device_kernelIN5flash11enable_sm90INS1_16FlashAttnFwdSm90INS1_25CollectiveMainloopFwdSm90ILi2EN4cute5tupleIJNS5_1CILi1EEES8_S8_EEENS6_IJNS7_ILi128EEENS7_ILi96EEENS7_ILi192EEEEEELi128ENS_10bfloat16_tEfNS_4arch4Sm90ELb1ELb0ELb1ELb0ELb1ELb0ELb0ELb1ELb1ELb1ELb1ELb0EEENS1_21CollectiveEpilogueFwdINS6_IJSA_SA_SB_EEES9_SE_SG_Li256ELb0ELb1ELb1ELb0EEENS1_19SingleTileSchedulerILb0ELb1ELb1ELi128EEEEEEEEEvNT_6ParamsE,"ax",@progbits
	.align	128
.text._ZN7cutlass13device_kernelIN5flash11enable_sm90INS1_16FlashAttnFwdSm90INS1_25CollectiveMainloopFwdSm90ILi2EN4cute5tupleIJNS5_1CILi1EEES8_S8_EEENS6_IJNS7_ILi128EEENS7_ILi96EEENS7_ILi192EEEEEELi128ENS_10bfloat16_tEfNS_4arch4Sm90ELb1ELb0ELb1ELb0ELb1ELb0ELb0ELb1ELb1ELb1ELb1ELb0EEENS1_21CollectiveEpilogueFwdINS6_IJSA_SA_SB_EEES9_SE_SG_Li256ELb0ELb1ELb1ELb0EEENS1_19SingleTileSchedulerILb0ELb1ELb1ELi128EEEEEEEEEvNT_6ParamsE:
        .type           _ZN7cutlass13device_kernelIN5flash11enable_sm90INS1_16FlashAttnFwdSm90INS1_25CollectiveMainloopFwdSm90ILi2EN4cute5tupleIJNS5_1CILi1EEES8_S8_EEENS6_IJNS7_ILi128EEENS7_ILi96EEENS7_ILi192EEEEEELi128ENS_10bfloat16_tEfNS_4arch4Sm90ELb1ELb0ELb1ELb0ELb1ELb0ELb0ELb1ELb1ELb1ELb1ELb0EEENS1_21CollectiveEpilogueFwdINS6_IJSA_SA_SB_EEES9_SE_SG_Li256ELb0ELb1ELb1ELb0EEENS1_19SingleTileSchedulerILb0ELb1ELb1ELi128EEEEEEEEEvNT_6ParamsE,@function
        .size           _ZN7cutlass13device_kernelIN5flash11enable_sm90INS1_16FlashAttnFwdSm90INS1_25CollectiveMainloopFwdSm90ILi2EN4cute5tupleIJNS5_1CILi1EEES8_S8_EEENS6_IJNS7_ILi128EEENS7_ILi96EEENS7_ILi192EEEEEELi128ENS_10bfloat16_tEfNS_4arch4Sm90ELb1ELb0ELb1ELb0ELb1ELb0ELb0ELb1ELb1ELb1ELb1ELb0EEENS1_21CollectiveEpilogueFwdINS6_IJSA_SA_SB_EEES9_SE_SG_Li256ELb0ELb1ELb1ELb0EEENS1_19SingleTileSchedulerILb0ELb1ELb1ELi128EEEEEEEEEvNT_6ParamsE,(.L_x_15739 - _ZN7cutlass13device_kernelIN5flash11enable_sm90INS1_16FlashAttnFwdSm90INS1_25CollectiveMainloopFwdSm90ILi2EN4cute5tupleIJNS5_1CILi1EEES8_S8_EEENS6_IJNS7_ILi128EEENS7_ILi96EEENS7_ILi192EEEEEELi128ENS_10bfloat16_tEfNS_4arch4Sm90ELb1ELb0ELb1ELb0ELb1ELb0ELb0ELb1ELb1ELb1ELb1ELb0EEENS1_21CollectiveEpilogueFwdINS6_IJSA_SA_SB_EEES9_SE_SG_Li256ELb0ELb1ELb1ELb0EEENS1_19SingleTileSchedulerILb0ELb1ELb1ELi128EEEEEEEEEvNT_6ParamsE)
        .other          _ZN7cutlass13device_kernelIN5flash11enable_sm90INS1_16FlashAttnFwdSm90INS1_25CollectiveMainloopFwdSm90ILi2EN4cute5tupleIJNS5_1CILi1EEES8_S8_EEENS6_IJNS7_ILi128EEENS7_ILi96EEENS7_ILi192EEEEEELi128ENS_10bfloat16_tEfNS_4arch4Sm90ELb1ELb0ELb1ELb0ELb1ELb0ELb0ELb1ELb1ELb1ELb1ELb0EEENS1_21CollectiveEpilogueFwdINS6_IJSA_SA_SB_EEES9_SE_SG_Li256ELb0ELb1ELb1ELb0EEENS1_19SingleTileSchedulerILb0ELb1ELb1ELi128EEEEEEEEEvNT_6ParamsE,@"STO_CUDA_ENTRY STV_DEFAULT"
_ZN7cutlass13device_kernelIN5flash11enable_sm90INS1_16FlashAttnFwdSm90INS1_25CollectiveMainloopFwdSm90ILi2EN4cute5tupleIJNS5_1CILi1EEES8_S8_EEENS6_IJNS7_ILi128EEENS7_ILi96EEENS7_ILi192EEEEEELi128ENS_10bfloat16_tEfNS_4arch4Sm90ELb1ELb0ELb1ELb0ELb1ELb0ELb0ELb1ELb1ELb1ELb1ELb0EEENS1_21CollectiveEpilogueFwdINS6_IJSA_SA_SB_EEES9_SE_SG_Li256ELb0ELb1ELb1ELb0EEENS1_19SingleTileSchedulerILb0ELb1ELb1ELi128EEEEEEEEEvNT_6ParamsE:
        /* <DEDUP_REMOVED lines=44> */
.L_x_2177:
        /* <DEDUP_REMOVED lines=22> */
.L_x_2178:
        /* <DEDUP_REMOVED lines=18> */
.L_x_2179:
        /* <DEDUP_REMOVED lines=22> */
.L_x_2180:
        /* <DEDUP_REMOVED lines=23> */
.L_x_2181:
        /* <DEDUP_REMOVED lines=8> */
[----:B------:R-:W-:-:S10]  /*0890*/  IMAD.U32 R2, RZ, RZ, UR4 ;  /* 0x00000004ff027e24 */ /* 0x000fd4000f8e00ff */
[----:B------:R-:W-:Y:S05]  /*08a0*/  @!P0 BRA `(.L_x_2183) ;  /* 0x000000a000748947 */ /* 0x000fea0003800000 */
.L_x_2184:
        /* <DEDUP_REMOVED lines=14> */
[----:B--2---:R-:W-:Y:S02]  /*0990*/  ISETP.LE.AND P0, PT, RZ, UR5, PT ;  /* 0x00000005ff007c0c */ /* 0x004fe4000bf03270 */
[----:B------:R-:W-:-:S05]  /*09a0*/  IADD3 R0, -R16, RZ, RZ ;  /* 0x000000ff10007210 */ /* 0x000fca0007ffe1ff */
[----:B------:R-:W-:-:S06]  /*09b0*/  IMAD R17, R3, R0, UR4 ;  /* 0x0000000403117e24 */ /* 0x000fcc000f8e0200 */
[----:B------:R-:W-:Y:S05]  /*09c0*/  @!P0 BRA `(.L_x_2185) ;  /* 0x000000d800d88947 */ /* 0x000fea0003800000 */
[----:B------:R-:W0:Y:S01]  /*09d0*/  S2UR UR42, SR_CTAID.X ;  /* 0x00000000002a79c3 */ /* 0x000e220000002500 */
[----:B------:R-:W-:Y:S01]  /*09e0*/  ULDC UR4, c[0x0][0x448] ;  /* 0x0001120000047ab9 */ /* 0x000fe20000000800 */
[----:B------:R-:W-:Y:S01]  /*09f0*/  SHF.R.U32.HI R6, RZ, 0x10, R17 ;  /* 0x00000010ff067819 */ /* 0x000fe20000011611 */
[----:B------:R-:W-:Y:S01]  /*0a00*/  UISETP.NE.AND UP0, UPT, UR4, 0x1, UPT ;  /* 0x000000010400788c */ /* 0x000fe2000bf05270 */
[----:B------:R-:W-:Y:S01]  /*0a10*/  LOP3.LUT R17, R17, 0xffff, RZ, 0xc0, !PT ;  /* 0x0000ffff11117812 */ /* 0x000fe200078ec0ff */
[----:B------:R-:W-:Y:S02]  /*0a20*/  IMAD.MOV.U32 R22, RZ, RZ, RZ ;  /* 0x000000ffff167224 */ /* 0x000fe400078e00ff */
[----:B------:R-:W-:Y:S01]  /*0a30*/  UP2UR UR38, UPR, URZ, 0x1 ;  /* 0x000000013f267883 */ /* 0x000fe20008000000 */
[----:B------:R-:W1:Y:S06]  /*0a40*/  LDC.64 R4, c[0x0][0x418] ;  /* 0x00010600ff047b82 */ /* 0x000e6c0000000a00 */
[----:B------:R-:W-:Y:S01]  /*0a50*/  @UP0 ULDC UR5, c[0x0][0x44c] ;  /* 0x0001130000050ab9 */ /* 0x000fe20000000800 */
[----:B------:R-:W-:Y:S01]  /*0a60*/  @UP0 ULDC UR7, c[0x0][0x450] ;  /* 0x0001140000070ab9 */ /* 0x000fe20000000800 */
[----:B------:R-:W2:Y:S08]  /*0a70*/  LDC R3, c[0x0][0x288] ;  /* 0x0000a200ff037b82 */ /* 0x000eb00000000800 */
[----:B------:R-:W3:Y:S01]  /*0a80*/  LDC R18, c[0x0][0x424] ;  /* 0x00010900ff127b82 */ /* 0x000ee20000000800 */
[----:B0-----:R-:W-:-:S04]  /*0a90*/  USHF.L.U32 UR42, UR42, 0x7, URZ ;  /* 0x000000072a2a7899 */ /* 0x001fc8000800063f */
[----:B------:R-:W-:Y:S02]  /*0aa0*/  @UP0 UIADD3 UR4, UR42, 0x7f, URZ ;  /* 0x0000007f2a040890 */ /* 0x000fe4000fffe03f */
[----:B------:R-:W-:Y:S01]  /*0ab0*/  UIADD3 UR6, UR42, 0x7f, URZ ;  /* 0x0000007f2a067890 */ /* 0x000fe2000fffe03f */
[----:B------:R-:W0:Y:S01]  /*0ac0*/  LDC R7, c[0x0][0x2f0] ;  /* 0x0000bc00ff077b82 */ /* 0x000e220000000800 */
[----:B-1----:R-:W-:Y:S01]  /*0ad0*/  ISETP.NE.U32.AND P0, PT, R4, RZ, PT ;  /* 0x000000ff0400720c */ /* 0x002fe20003f05070 */
[----:B------:R-:W-:-:S03]  /*0ae0*/  UIMAD.WIDE.U32 UR4, UR4, UR5, URZ ;  /* 0x00000005040472a5 */ /* 0x000fc6000f8e003f */
[----:B------:R-:W-:Y:S01]  /*0af0*/  ISETP.NE.AND.EX P0, PT, R5, RZ, PT, P0 ;  /* 0x000000ff0500720c */ /* 0x000fe20003f05300 */
[----:B------:R-:W-:Y:S01]  /*0b00*/  @UP0 USHF.R.U32.HI UR6, URZ, UR7, UR5 ;  /* 0x000000073f060299 */ /* 0x000fe20008011605 */
[----:B--2---:R-:W-:Y:S02]  /*0b10*/  IADD3 R3, -R3, 0x60, RZ ;  /* 0x0000006003037810 */ /* 0x004fe40007ffe1ff */
[----:B---3--:R-:W-:Y:S02]  /*0b20*/  SEL R18, R18, 0x1, P0 ;  /* 0x0000000112127807 */ /* 0x008fe40000000000 */
[----:B------:R-:W-:-:S03]  /*0b30*/  ISETP.NE.AND P0, PT, R6, RZ, PT ;  /* 0x000000ff0600720c */ /* 0x000fc60003f05270 */
[CC--:B0-----:R-:W-:Y:S02]  /*0b40*/  IMAD R3, R18.reuse, R7.reuse, R3 ;  /* 0x0000000712037224 */ /* 0x0c1fe400078e0203 */
[----:B------:R-:W-:Y:S02]  /*0b50*/  IMAD R0, R18, R7, 0x5f ;  /* 0x0000005f12007424 */ /* 0x000fe400078e0207 */
[----:B------:R-:W-:Y:S02]  /*0b60*/  VIADD R3, R3, UR6 ;  /* 0x0000000603037c36 */ /* 0x000fe40008000000 */
[----:B------:R-:W-:-:S04]  /*0b70*/  IMAD.HI R0, R0, 0x2aaaaaab, RZ ;  /* 0x2aaaaaab00007827 */ /* 0x000fc800078e02ff */
[----:B------:R-:W0:Y:S01]  /*0b80*/  @!P0 LDC R6, c[0x0][0x9f0] ;  /* 0x00027c00ff068b82 */ /* 0x000e220000000800 */
[----:B------:R-:W-:Y:S01]  /*0b90*/  IMAD.HI R4, R3, 0x2aaaaaab, RZ ;  /* 0x2aaaaaab03047827 */ /* 0x000fe200078e02ff */
[----:B------:R-:W-:-:S04]  /*0ba0*/  SHF.R.U32.HI R3, RZ, 0x1f, R0 ;  /* 0x0000001fff037819 */ /* 0x000fc80000011600 */
[----:B------:R-:W-:Y:S02]  /*0bb0*/  SHF.R.U32.HI R5, RZ, 0x1f, R4 ;  /* 0x0000001fff057819 */ /* 0x000fe40000011604 */
[----:B------:R-:W-:Y:S02]  /*0bc0*/  LEA.HI.SX32 R3, R0, R3, 0x1c ;  /* 0x0000000300037211 */ /* 0x000fe400078fe2ff */
[----:B------:R-:W-:-:S04]  /*0bd0*/  LEA.HI.SX32 R4, R4, R5, 0x1c ;  /* 0x0000000504047211 */ /* 0x000fc800078fe2ff */
[----:B------:R-:W-:-:S04]  /*0be0*/  VIMNMX R13, R3, R4, PT ;  /* 0x00000004030d7248 */ /* 0x000fc80003fe0100 */
[----:B------:R-:W-:-:S13]  /*0bf0*/  ISETP.GE.AND P1, PT, R13, 0x1, PT ;  /* 0x000000010d00780c */ /* 0x000fda0003f26270 */
[----:B------:R-:W-:Y:S05]  /*0c00*/  @!P1 BRA `(.L_x_2186) ;  /* 0x00000000006c9947 */ /* 0x000fea0003800000 */
[-C--:B0-----:R-:W-:Y:S02]  /*0c10*/  IABS R9, R6.reuse ;  /* 0x0000000600097213 */ /* 0x081fe40000000000 */
[----:B------:R-:W-:Y:S02]  /*0c20*/  IADD3 R3, R6, -0x1, R13 ;  /* 0xffffffff06037810 */ /* 0x000fe40007ffe00d */
[----:B------:R-:W0:Y:S01]  /*0c30*/  I2F.RP R0, R9 ;  /* 0x0000000900007306 */ /* 0x000e220000209400 */
[----:B------:R-:W-:-:S05]  /*0c40*/  IABS R10, R6 ;  /* 0x00000006000a7213 */ /* 0x000fca0000000000 */
[----:B------:R-:W-:Y:S02]  /*0c50*/  IMAD.MOV R10, RZ, RZ, -R10 ;  /* 0x000000ffff0a7224 */ /* 0x000fe400078e0a0a */
[----:B0-----:R-:W0:Y:S02]  /*0c60*/  MUFU.RCP R0, R0 ;  /* 0x0000000000007308 */ /* 0x001e240000001000 */
[----:B0-----:R-:W-:Y:S02]  /*0c70*/  IADD3 R4, R0, 0xffffffe, RZ ;  /* 0x0ffffffe00047810 */ /* 0x001fe40007ffe0ff */
[----:B------:R-:W-:-:S04]  /*0c80*/  IABS R0, R3 ;  /* 0x0000000300007213 */ /* 0x000fc80000000000 */
[----:B------:R0:W1:Y:S01]  /*0c90*/  F2I.FTZ.U32.TRUNC.NTZ R5, R4 ;  /* 0x0000000400057305 */ /* 0x000062000021f000 */
[----:B------:R-:W-:-:S04]  /*0ca0*/  LOP3.LUT R3, R3, R6, RZ, 0x3c, !PT ;  /* 0x0000000603037212 */ /* 0x000fc800078e3cff */
[----:B------:R-:W-:Y:S02]  /*0cb0*/  ISETP.GE.AND P2, PT, R3, RZ, PT ;  /* 0x000000ff0300720c */ /* 0x000fe40003f46270 */
[----:B0-----:R-:W-:Y:S01]  /*0cc0*/  MOV R4, RZ ;  /* 0x000000ff00047202 */ /* 0x001fe20000000f00 */
[----:B-1----:R-:W-:-:S04]  /*0cd0*/  IMAD.MOV R8, RZ, RZ, -R5 ;  /* 0x000000ffff087224 */ /* 0x002fc800078e0a05 */
[----:B------:R-:W-:-:S04]  /*0ce0*/  IMAD R11, R8, R9, RZ ;  /* 0x00000009080b7224 */ /* 0x000fc800078e02ff */
[----:B------:R-:W-:-:S04]  /*0cf0*/  IMAD.HI.U32 R5, R5, R11, R4 ;  /* 0x0000000b05057227 */ /* 0x000fc800078e0004 */
[----:B------:R-:W-:Y:S02]  /*0d00*/  IMAD.MOV.U32 R4, RZ, RZ, R10 ;  /* 0x000000ffff047224 */ /* 0x000fe400078e000a */
[----:B------:R-:W-:-:S04]  /*0d10*/  IMAD.HI.U32 R5, R5, R0, RZ ;  /* 0x0000000005057227 */ /* 0x000fc800078e00ff */
[----:B------:R-:W-:-:S05]  /*0d20*/  IMAD R0, R5, R4, R0 ;  /* 0x0000000405007224 */ /* 0x000fca00078e0200 */
[----:B------:R-:W-:-:S13]  /*0d30*/  ISETP.GT.U32.AND P1, PT, R9, R0, PT ;  /* 0x000000000900720c */ /* 0x000fda0003f24070 */
[----:B------:R-:W-:Y:S01]  /*0d40*/  @!P1 IMAD.IADD R0, R0, 0x1, -R9 ;  /* 0x0000000100009824 */ /* 0x000fe200078e0a09 */
[----:B------:R-:W-:Y:S02]  /*0d50*/  @!P1 IADD3 R5, R5, 0x1, RZ ;  /* 0x0000000105059810 */ /* 0x000fe40007ffe0ff */
[----:B------:R-:W-:Y:S02]  /*0d60*/  ISETP.NE.AND P1, PT, R6, RZ, PT ;  /* 0x000000ff0600720c */ /* 0x000fe40003f25270 */
[----:B------:R-:W-:-:S13]  /*0d70*/  ISETP.GE.U32.AND P0, PT, R0, R9, PT ;  /* 0x000000090000720c */ /* 0x000fda0003f06070 */
[----:B------:R-:W-:-:S04]  /*0d80*/  @P0 VIADD R5, R5, 0x1 ;  /* 0x0000000105050836 */ /* 0x000fc80000000000 */
[----:B------:R-:W-:Y:S01]  /*0d90*/  @!P2 IMAD.MOV R5, RZ, RZ, -R5 ;  /* 0x000000ffff05a224 */ /* 0x000fe200078e0a05 */
[----:B------:R-:W-:-:S04]  /*0da0*/  @!P1 LOP3.LUT R5, RZ, R6, RZ, 0x33, !PT ;  /* 0x00000006ff059212 */ /* 0x000fc800078e33ff */
[----:B------:R-:W-:-:S07]  /*0db0*/  MOV R22, R5 ;  /* 0x0000000500167202 */ /* 0x000fce0000000f00 */
.L_x_2186:
[-C--:B------:R-:W-:Y:S01]  /*0dc0*/  IMAD R17, R17, R22.reuse, RZ ;  /* 0x0000001611117224 */ /* 0x080fe200078e02ff */
[----:B------:R-:W-:Y:S01]  /*0dd0*/  PLOP3.LUT P0, PT, PT, PT, PT, 0x80, 0x0 ;  /* 0x000000000000781c */ /* 0x000fe20003f0f070 */
[----:B------:R-:W-:Y:S01]  /*0de0*/  VIADD R23, R19, 0xffffff80 ;  /* 0xffffff8013177836 */ /* 0x000fe20000000000 */
[----:B------:R-:W-:Y:S01]  /*0df0*/  MOV R3, RZ ;  /* 0x000000ff00037202 */ /* 0x000fe20000000f00 */
        /* <DEDUP_REMOVED lines=35> */
[----:B------:R-:W-:Y:S01]  /*1030*/  IMAD R19, R18, R7, RZ ;  /* 0x0000000712137224 */ /* 0x000fe200078e02ff */
[----:B------:R-:W-:Y:S06]  /*1040*/  @!P1 BRA `(.L_x_2187) ;  /* 0x0000008000709947 */ /* 0x000fec0003800000 */
[----:B------:R-:W-:Y:S01]  /*1050*/  SHF.R.S32.HI R72, RZ, 0x1f, R23 ;  /* 0x0000001fff487819 */ /* 0x000fe20000011417 */
[----:B------:R-:W1:Y:S01]  /*1060*/  S2UR UR6, SR_CgaCtaId ;  /* 0x00000000000679c3 */ /* 0x000e620000008800 */
[----:B------:R-:W-:Y:S02]  /*1070*/  UMOV UR39, 0x400 ;  /* 0x0000040000277882 */ /* 0x000fe40000000000 */
[----:B------:R-:W-:-:S04]  /*1080*/  LEA.HI R73, R72, R23, RZ, 0x7 ;  /* 0x0000001748497211 */ /* 0x000fc800078f38ff */
[----:B------:R-:W-:-:S05]  /*1090*/  SHF.R.S32.HI R74, RZ, 0x7, R73 ;  /* 0x00000007ff4a7819 */ /* 0x000fca0000011449 */
[----:B------:R-:W2:Y:S01]  /*10a0*/  SHFL.IDX PT, R0, R74, RZ, 0x1f ;  /* 0x00001fff4a007589 */ /* 0x000ea200000e0000 */
[----:B-1----:R-:W-:-:S04]  /*10b0*/  ULEA UR39, UR6, UR39, 0x18 ;  /* 0x0000002706277291 */ /* 0x002fc8000f8ec03f */
[----:B------:R-:W-:-:S04]  /*10c0*/  UIADD3 UR6, UR39, 0xc400, URZ ;  /* 0x0000c40027067890 */ /* 0x000fc8000fffe03f */
[----:B------:R-:W-:Y:S01]  /*10d0*/  ULOP3.LUT UP0, URZ, UR6, 0x1bf, URZ, 0xc0, !UPT ;  /* 0x000001bf063f7892 */ /* 0x000fe2000f80c03f */
[----:B--2---:R-:W-:-:S05]  /*10e0*/  R2UR UR4, R0 ;  /* 0x00000000000472ca */ /* 0x004fca00000e0000 */
        /* <DEDUP_REMOVED lines=12> */
[----:B------:R1:W2:Y:S01]  /*11b0*/  LDC.64 R14, c[0x4][R0] ;  /* 0x01000000000e7b82 */ /* 0x0002a20000000a00 */
[----:B------:R-:W-:Y:S01]  /*11c0*/  IMAD.U32 R5, RZ, RZ, UR5 ;  /* 0x00000005ff057e24 */ /* 0x000fe2000f8e00ff */
[----:B------:R-:W-:Y:S01]  /*11d0*/  ULDC.64 UR4, c[0x4][0xf8] ;  /* 0x01003e0000047ab9 */ /* 0x000fe20000000a00 */
[----:B------:R-:W-:Y:S01]  /*11e0*/  IMAD.U32 R10, RZ, RZ, UR6 ;  /* 0x00000006ff0a7e24 */ /* 0x000fe2000f8e00ff */
[----:B0-----:R-:W-:Y:S01]  /*11f0*/  MOV R6, UR4 ;  /* 0x0000000400067c02 */ /* 0x001fe20008000f00 */
[----:B------:R-:W-:Y:S01]  /*1200*/  IMAD.U32 R7, RZ, RZ, UR5 ;  /* 0x00000005ff077e24 */ /* 0x000fe2000f8e00ff */
[----:B------:R-:W-:Y:S01]  /*1210*/  MOV R11, UR7 ;  /* 0x00000007000b7c02 */ /* 0x000fe20008000f00 */
[----:B------:R-:W-:Y:S01]  /*1220*/  IMAD.MOV.U32 R8, RZ, RZ, 0x70 ;  /* 0x00000070ff087424 */ /* 0x000fe200078e00ff */
[----:B------:R-:W-:Y:S01]  /*1230*/  MOV R13, RZ ;  /* 0x000000ff000d7202 */ /* 0x000fe20000000f00 */
[----:B-1----:R-:W-:-:S07]  /*1240*/  IMAD.MOV.U32 R12, RZ, RZ, 0x1 ;  /* 0x00000001ff0c7424 */ /* 0x002fce00078e00ff */
[----:B------:R-:W-:-:S07]  /*1250*/  LEPC R20, `(.L_x_2188) ;  /* 0x000000001014794e */ /* 0x000fce0000000000 */
[----:B--2---:R-:W-:Y:S05]  /*1260*/  CALL.ABS.NOINC R14 ;  /* 0x000000000e007343 */ /* 0x004fea0003c00000 */
.L_x_2188:
[----:B------:R-:W-:-:S04]  /*1270*/  SHF.L.U32 R0, RZ, 0x1f, RZ ;  /* 0x0000001fff007819 */ /* 0x000fc800000006ff */
[----:B------:R-:W1:Y:S02]  /*1280*/  SYNCS.PHASECHK.TRANS64.TRYWAIT P0, [UR39+0x2a800], R0 ;  /* 0x02a80000ff0075a7 */ /* 0x000e640008000167 */
[----:B-1----:R-:W-:Y:S05]  /*1290*/  @!P0 BRA `(.L_x_2189) ;  /* 0x000000d000ac8947 */ /* 0x002fea0003800000 */
.L_x_2274:
[----:B------:R-:W-:-:S13]  /*12a0*/  R2UR UR4, R2 ;  /* 0x00000000020472ca */ /* 0x000fda00000e0000 */
[----:B------:R-:W-:-:S06]  /*12b0*/  ULOP3.LUT UR4, UR4, 0x1, URZ, 0xfc, !UPT ;  /* 0x0000000104047892 */ /* 0x000fcc000f8efc3f */
[----:B-1----:R-:W-:-:S05]  /*12c0*/  IMAD.U32 R3, RZ, RZ, UR4 ;  /* 0x00000004ff037e24 */ /* 0x002fca000f8e00ff */
[----:B------:R-:W-:-:S13]  /*12d0*/  ISETP.NE.AND P0, PT, R3, 0x3, PT ;  /* 0x000000030300780c */ /* 0x000fda0003f05270 */
[----:B------:R-:W-:Y:S05]  /*12e0*/  @!P0 BRA `(.L_x_2190) ;  /* 0x0000000000048947 */ /* 0x000fea0003800000 */
[----:B------:R-:W-:Y:S01]  /*12f0*/  BPT.TRAP 0x1 ;  /* 0x000000040000795c */ /* 0x000fe20000300000 */
.L_x_2190:
[----:B------:R1:W2:Y:S01]  /*1300*/  SYNCS.PHASECHK.TRANS64.TRYWAIT P1, [UR39+0x2a830], R0 ;  /* 0x02a83000ff0075a7 */ /* 0x0002a20008020167 */
[----:B------:R-:W-:Y:S05]  /*1310*/  @!P0 BRA `(.L_x_2191) ;  /* 0x0000000000048947 */ /* 0x000fea0003800000 */
[----:B------:R-:W-:Y:S01]  /*1320*/  BPT.TRAP 0x1 ;  /* 0x000000040000795c */ /* 0x000fe20000300000 */
.L_x_2191:
[----:B------:R-:W-:-:S05]  /*1330*/  IMAD.U32 R8, RZ, RZ, UR40 ;  /* 0x00000028ff087e24 */ /* 0x000fca000f8e00ff */
[----:B------:R-:W-:Y:S01]  /*1340*/  LOP3.LUT R8, R8, 0x10000, RZ, 0xfc, !PT ;  /* 0x0001000008087812 */ /* 0x000fe200078efcff */
[----:B--2---:R-:W-:Y:S06]  /*1350*/  @P1 BRA `(.L_x_2192) ;  /* 0x0000000000081947 */ /* 0x004fec0003800000 */
[----:B------:R-:W2:Y:S02]  /*1360*/  SYNCS.PHASECHK.TRANS64.TRYWAIT P1, [UR39+0x2a830], R0 ;  /* 0x02a83000ff0075a7 */ /* 0x000ea40008020167 */
[----:B--2---:R-:W-:Y:S05]  /*1370*/  @!P1 BRA `(.L_x_2193) ;  /* 0x000000d0008c9947 */ /* 0x004fea0003800000 */
.L_x_2192:
[----:B------:R-:W-:Y:S05]  /*1380*/  WARPSYNC.ALL ;  /* 0x0000000000007948 */ /* 0x000fea0003800000 */
[----:B------:R-:W-:Y:S01]  /*1390*/  MOV R9, 0x40000040 ;  /* 0x4000004000097802 */ /* 0x000fe20000000f00 */
[----:B------:R-:W-:Y:S01]  /*13a0*/  UIADD3 UR4, UR39, 0x18400, URZ ;  /* 0x0001840027047890 */ /* 0x000fe2000fffe03f */
[----:B------:R-:W-:Y:S01]  /*13b0*/  R2UR UR8, R8 ;  /* 0x00000000080872ca */ /* 0x000fe200000e0000 */
[----:B------:R-:W-:Y:S01]  /*13c0*/  WARPGROUP.ARRIVE ;  /* 0x00000000000079c5 */ /* 0x000fe20000000000 */
[----:B------:R-:W-:Y:S01]  /*13d0*/  R2UR UR9, R9 ;  /* 0x00000000090972ca */ /* 0x000fe200000e0000 */
[----:B------:R-:W-:-:S04]  /*13e0*/  USHF.R.U32.HI UR4, URZ, 0x4, UR4 ;  /* 0x000000043f047899 */ /* 0x000fc80008011604 */
[----:B------:R-:W3:Y:S01]  /*13f0*/  S2UR UR61, SR_CgaCtaId ;  /* 0x00000000003d79c3 */ /* 0x000ee20000008800 */
[----:B------:R-:W-:Y:S01]  /*1400*/  UMOV UR11, 0x40000040 ;  /* 0x40000040000b7882 */ /* 0x000fe20000000000 */
[----:B------:R-:W-:Y:S01]  /*1410*/  UMOV UR7, 0x40000040 ;  /* 0x4000004000077882 */ /* 0x000fe20000000000 */
[----:B------:R-:W-:Y:S01]  /*1420*/  ULOP3.LUT UR4, UR4, 0x3fff, URZ, 0xc0, !UPT ;  /* 0x00003fff04047892 */ /* 0x000fe2000f8ec03f */
[----:B------:R-:W-:Y:S01]  /*1430*/  UMOV UR13, 0x40000040 ;  /* 0x40000040000d7882 */ /* 0x000fe20000000000 */
[----:B------:R-:W-:Y:S02]  /*1440*/  UMOV UR15, 0x40000040 ;  /* 0x40000040000f7882 */ /* 0x000fe40000000000 */
[----:B------:R-:W-:Y:S01]  /*1450*/  ULOP3.LUT UR60, UR4, 0x10000, URZ, 0xfc, !UPT ;  /* 0x00010000043c7892 */ /* 0x000fe2000f8efc3f */
[----:B------:R-:W-:Y:S01]  /*1460*/  UMOV UR17, 0x40000040 ;  /* 0x4000004000117882 */ /* 0x000fe20000000000 */
[----:B------:R-:W-:Y:S02]  /*1470*/  UMOV UR19, 0x40000040 ;  /* 0x4000004000137882 */ /* 0x000fe40000000000 */
[----:B------:R-:W-:-:S02]  /*1480*/  UIADD3 UR6, UR60, 0x2, URZ ;  /* 0x000000023c067890 */ /* 0x000fc4000fffe03f */
[----:B------:R-:W-:Y:S02]  /*1490*/  UIADD3 UR14, UR60, 0x4, URZ ;  /* 0x000000043c0e7890 */ /* 0x000fe4000fffe03f */
[----:B------:R-:W-:Y:S01]  /*14a0*/  UMOV UR10, UR60 ;  /* 0x0000003c000a7c82 */ /* 0x000fe20008000000 */
[----:B------:R-:W-:Y:S01]  /*14b0*/  UIADD3 UR18, UR60, 0x6, URZ ;  /* 0x000000063c127890 */ /* 0x000fe2000fffe03f */
[----:B------:R-:W-:Y:S01]  /*14c0*/  HGMMA.64x96x16.F32.BF16 R24, gdesc[UR8], RZ, !UPT, gsb0 ;  /* 0x01600000081879f0 */ /* 0x000fe2000c0018ff */
[----:B------:R-:W-:Y:S01]  /*14d0*/  R2UR UR10, R8 ;  /* 0x00000000080a72ca */ /* 0x000fe200000e0000 */
[----:B------:R-:W-:Y:S01]  /*14e0*/  UMOV UR9, 0x40000040 ;  /* 0x4000004000097882 */ /* 0x000fe20000000000 */
[----:B------:R-:W-:Y:S01]  /*14f0*/  UIADD3 UR22, UR60, 0x300, URZ ;  /* 0x000003003c167890 */ /* 0x000fe2000fffe03f */
[----:B------:R-:W-:Y:S01]  /*1500*/  UMOV UR5, UR9 ;  /* 0x0000000900057c82 */ /* 0x000fe20008000000 */
[----:B------:R-:W-:Y:S01]  /*1510*/  UMOV UR21, 0x40000040 ;  /* 0x4000004000157882 */ /* 0x000fe20000000000 */
[----:B------:R-:W-:Y:S01]  /*1520*/  UMOV UR23, 0x40000040 ;  /* 0x4000004000177882 */ /* 0x000fe20000000000 */
[----:B------:R-:W-:Y:S01]  /*1530*/  UIADD3 UR26, UR60, 0x302, URZ ;  /* 0x000003023c1a7890 */ /* 0x000fe2000fffe03f */
[----:B------:R-:W-:Y:S01]  /*1540*/  UMOV UR25, 0x40000040 ;  /* 0x4000004000197882 */ /* 0x000fe20000000000 */
[----:B------:R-:W-:Y:S01]  /*1550*/  UMOV UR27, 0x40000040 ;  /* 0x40000040001b7882 */ /* 0x000fe20000000000 */
[----:B------:R-:W-:-:S04]  /*1560*/  UIADD3 UR30, UR60, 0x304, URZ ;  /* 0x000003043c1e7890 */ /* 0x000fc8000fffe03f */
[----:B------:R-:W-:Y:S02]  /*1570*/  UIADD3 UR8, UR10, 0x2, URZ ;  /* 0x000000020a087890 */ /* 0x000fe4000fffe03f */
[----:B------:R-:W-:Y:S02]  /*1580*/  UIADD3 UR12, UR10, 0x4, URZ ;  /* 0x000000040a0c7890 */ /* 0x000fe4000fffe03f */
[----:B------:R-:W-:Y:S02]  /*1590*/  UIADD3 UR16, UR10, 0x6, URZ ;  /* 0x000000060a107890 */ /* 0x000fe4000fffe03f */
[----:B------:R-:W-:Y:S01]  /*15a0*/  UIADD3 UR20, UR10, 0x400, URZ ;  /* 0x000004000a147890 */ /* 0x000fe2000fffe03f */
[----:B------:R-:W-:Y:S01]  /*15b0*/  UMOV UR4, UR8 ;  /* 0x0000000800047c82 */ /* 0x000fe20008000000 */
        /* <DEDUP_REMOVED lines=8> */
[----:B------:R-:W-:Y:S01]  /*1640*/  UIADD3 UR40, UR10, 0x800, URZ ;  /* 0x000008000a287890 */ /* 0x000fe2000fffe03f */
[----:B------:R-:W-:Y:S01]  /*1650*/  UMOV UR41, 0x40000040 ;  /* 0x4000004000297882 */ /* 0x000fe20000000000 */
[----:B------:R-:W-:Y:S01]  /*1660*/  UIADD3 UR44, UR10, 0x802, URZ ;  /* 0x000008020a2c7890 */ /* 0x000fe2000fffe03f */
[----:B------:R-:W-:Y:S01]  /*1670*/  UMOV UR45, 0x40000040 ;  /* 0x40000040002d7882 */ /* 0x000fe20000000000 */
[----:B------:R-:W-:Y:S01]  /*1680*/  UIADD3 UR48, UR10, 0x804, URZ ;  /* 0x000008040a307890 */ /* 0x000fe2000fffe03f */
[----:B------:R-:W-:Y:S01]  /*1690*/  UMOV UR49, 0x40000040 ;  /* 0x4000004000317882 */ /* 0x000fe20000000000 */
[----:B------:R-:W-:Y:S01]  /*16a0*/  UIADD3 UR52, UR10, 0x806, URZ ;  /* 0x000008060a347890 */ /* 0x000fe2000fffe03f */
[----:B------:R-:W-:Y:S01]  /*16b0*/  UMOV UR53, 0x40000040 ;  /* 0x4000004000357882 */ /* 0x000fe20000000000 */
        /* <DEDUP_REMOVED lines=50> */
[----:B---3--:R-:W-:Y:S05]  /*19e0*/  @!P0 BRA `(.L_x_2194) ;  /* 0x0000000000048947 */ /* 0x008fea0003800000 */
[----:B------:R-:W-:Y:S01]  /*19f0*/  BPT.TRAP 0x1 ;  /* 0x000000040000795c */ /* 0x000fe20000300000 */
.L_x_2194:
[----:B-12---:R-:W-:Y:S01]  /*1a00*/  LOP3.LUT R0, R73, 0xffffff80, RZ, 0xc0, !PT ;  /* 0xffffff8049007812 */ /* 0x006fe200078ec0ff */
[----:B------:R-:W-:Y:S01]  /*1a10*/  UISETP.NE.AND UP0, UPT, UR38, URZ, UPT ;  /* 0x0000003f2600728c */ /* 0x000fe2000bf05270 */
[----:B------:R-:W-:Y:S01]  /*1a20*/  LEA.HI R72, R72, R23, RZ, 0x2 ;  /* 0x0000001748487211 */ /* 0x000fe200078f10ff */
[----:B------:R-:W-:Y:S01]  /*1a30*/  ULDC UR4, c[0x0][0x9d8] ;  /* 0x0002760000047ab9 */ /* 0x000fe20000000800 */
[----:B------:R-:W-:Y:S01]  /*1a40*/  LEA.HI R14, R74, R74, RZ, 0x1 ;  /* 0x0000004a4a0e7211 */ /* 0x000fe200078f08ff */
[----:B------:R-:W-:Y:S01]  /*1a50*/  IMAD.IADD R10, R23, 0x1, -R0 ;  /* 0x00000001170a7824 */ /* 0x000fe200078e0a00 */
[----:B------:R-:W-:Y:S01]  /*1a60*/  LOP3.LUT R72, R72, 0xfffffffc, RZ, 0xc0, !PT ;  /* 0xfffffffc48487812 */ /* 0x000fe200078ec0ff */
[----:B------:R-:W-:Y:S01]  /*1a70*/  FMUL.FTZ R5, R25, UR4 ;  /* 0x0000000419057c20 */ /* 0x000fe20008410000 */
[----:B------:R-:W-:Y:S01]  /*1a80*/  PLOP3.LUT P1, PT, PT, PT, UP0, 0x80, 0x0 ;  /* 0x000000000000781c */ /* 0x000fe20003f2f008 */
[----:B------:R-:W-:Y:S01]  /*1a90*/  FMUL.FTZ R26, R26, UR4 ;  /* 0x000000041a1a7c20 */ /* 0x000fe20008410000 */
[----:B------:R-:W-:Y:S01]  /*1aa0*/  SHF.R.S32.HI R7, RZ, 0x1f, R10 ;  /* 0x0000001fff077819 */ /* 0x000fe2000001140a */
[----:B------:R-:W-:Y:S01]  /*1ab0*/  IMAD.IADD R72, R23, 0x1, -R72 ;  /* 0x0000000117487824 */ /* 0x000fe200078e0a48 */
[----:B------:R-:W-:Y:S01]  /*1ac0*/  LOP3.LUT R23, R14, 0x3fffffe, RZ, 0xc0, !PT ;  /* 0x03fffffe0e177812 */ /* 0x000fe200078ec0ff */
[----:B------:R-:W-:Y:S01]  /*1ad0*/  @UP0 ULDC UR5, c[0x0][0x44c] ;  /* 0x0001130000050ab9 */ /* 0x000fe20000000800 */
[-C--:B------:R-:W-:Y:S01]  /*1ae0*/  LEA.HI R4, R7, R10.reuse, RZ, 0x2 ;  /* 0x0000000a07047211 */ /* 0x080fe200078f10ff */
[----:B------:R-:W-:Y:S01]  /*1af0*/  FMUL.FTZ R27, R27, UR4 ;  /* 0x000000041b1b7c20 */ /* 0x000fe20008410000 */
[----:B------:R-:W-:Y:S01]  /*1b00*/  LEA.HI R7, R7, R10, RZ, 0x5 ;  /* 0x0000000a07077211 */ /* 0x000fe200078f28ff */
[----:B------:R-:W-:Y:S01]  /*1b10*/  FMUL.FTZ R30, R30, UR4 ;  /* 0x000000041e1e7c20 */ /* 0x000fe20008410000 */
[--C-:B------:R-:W-:Y:S01]  /*1b20*/  SHF.R.S32.HI R0, RZ, 0x2, R4.reuse ;  /* 0x00000002ff007819 */ /* 0x100fe20000011404 */
[----:B------:R-:W1:Y:S01]  /*1b30*/  MUFU.TANH R26, R26 ;  /* 0x0000001a001a7308 */ /* 0x000e620000002400 */
[----:B------:R-:W-:Y:S01]  /*1b40*/  SHF.R.S32.HI R11, RZ, 0x1f, R4 ;  /* 0x0000001fff0b7819 */ /* 0x000fe20000011404 */
[----:B------:R-:W-:Y:S01]  /*1b50*/  FMUL.FTZ R31, R31, UR4 ;  /* 0x000000041f1f7c20 */ /* 0x000fe20008410000 */
[----:B------:R-:W-:Y:S01]  /*1b60*/  SHF.R.S32.HI R7, RZ, 0x5, R7 ;  /* 0x00000005ff077819 */ /* 0x000fe20000011407 */
[----:B------:R-:W-:Y:S01]  /*1b70*/  FMUL.FTZ R3, R24, UR4 ;  /* 0x0000000418037c20 */ /* 0x000fe20008410000 */
[----:B------:R-:W-:Y:S01]  /*1b80*/  LEA.HI R11, R11, R0, RZ, 0x3 ;  /* 0x000000000b0b7211 */ /* 0x000fe200078f18ff */
[----:B------:R-:W-:Y:S01]  /*1b90*/  FMUL.FTZ R34, R34, UR4 ;  /* 0x0000000422227c20 */ /* 0x000fe20008410000 */
[----:B------:R-:W-:Y:S01]  /*1ba0*/  LEA R14, R7, UR42, 0x4 ;  /* 0x0000002a070e7c11 */ /* 0x000fe2000f8e20ff */
[----:B------:R-:W2:Y:S01]  /*1bb0*/  MUFU.TANH R27, R27 ;  /* 0x0000001b001b7308 */ /* 0x000ea20000002400 */
[----:B------:R-:W-:Y:S01]  /*1bc0*/  LOP3.LUT R11, R11, 0xfffffff8, RZ, 0xc0, !PT ;  /* 0xfffffff80b0b7812 */ /* 0x000fe200078ec0ff */
[----:B------:R-:W-:Y:S01]  /*1bd0*/  FMUL.FTZ R35, R35, UR4 ;  /* 0x0000000423237c20 */ /* 0x000fe20008410000 */
[----:B------:R-:W-:Y:S01]  /*1be0*/  LEA.HI R7, R72, R72, RZ, 0x1 ;  /* 0x0000004848077211 */ /* 0x000fe200078f08ff */
[----:B------:R-:W-:Y:S01]  /*1bf0*/  FMUL.FTZ R38, R38, UR4 ;  /* 0x0000000426267c20 */ /* 0x000fe20008410000 */
[----:B------:R-:W-:Y:S01]  /*1c00*/  IADD3 R23, R74, -R23, RZ ;  /* 0x800000174a177210 */ /* 0x000fe20007ffe0ff */
[----:B------:R-:W-:Y:S01]  /*1c10*/  FMUL.FTZ R21, R36, UR4 ;  /* 0x0000000424157c20 */ /* 0x000fe20008410000 */
[----:B------:R-:W-:Y:S01]  /*1c20*/  IADD3 R14, R14, R0, -R11 ;  /* 0x000000000e0e7210 */ /* 0x000fe20007ffe80b */
[----:B------:R-:W3:Y:S01]  /*1c30*/  MUFU.TANH R30, R30 ;  /* 0x0000001e001e7308 */ /* 0x000ee20000002400 */
[----:B------:R-:W-:Y:S01]  /*1c40*/  LOP3.LUT R7, R7, 0x1ffffffe, RZ, 0xc0, !PT ;  /* 0x1ffffffe07077812 */ /* 0x000fe200078ec0ff */
[----:B------:R-:W-:Y:S01]  /*1c50*/  FMUL.FTZ R46, R46, UR4 ;  /* 0x000000042e2e7c20 */ /* 0x000fe20008410000 */
[----:B------:R-:W-:Y:S01]  /*1c60*/  PLOP3.LUT P2, PT, PT, PT, UP0, 0x80, 0x0 ;  /* 0x000000000000781c */ /* 0x000fe20003f4f008 */
[----:B------:R-:W-:Y:S01]  /*1c70*/  IMAD R14, R23, 0x40, R14 ;  /* 0x00000040170e7824 */ /* 0x000fe200078e020e */
[----:B------:R-:W-:Y:S01]  /*1c80*/  LOP3.LUT R11, R4, 0x7ffffffc, RZ, 0xc0, !PT ;  /* 0x7ffffffc040b7812 */ /* 0x000fe200078ec0ff */
[----:B------:R-:W-:-:S02]  /*1c90*/  IMAD.IADD R7, R72, 0x1, -R7 ;  /* 0x0000000148077824 */ /* 0x000fc400078e0a07 */
[----:B------:R-:W-:Y:S01]  /*1ca0*/  FMUL.FTZ R39, R39, UR4 ;  /* 0x0000000427277c20 */ /* 0x000fe20008410000 */
[----:B------:R-:W-:Y:S01]  /*1cb0*/  IMAD.MOV.U32 R23, RZ, RZ, -0x60 ;  /* 0xffffffa0ff177424 */ /* 0x000fe200078e00ff */
[----:B------:R-:W-:Y:S01]  /*1cc0*/  IADD3 R10, R10, -R11, RZ ;  /* 0x8000000b0a0a7210 */ /* 0x000fe20007ffe0ff */
[C---:B------:R-:W-:Y:S01]  /*1cd0*/  IMAD R4, R22.reuse, -0x60, R19 ;  /* 0xffffffa016047824 */ /* 0x040fe200078e0213 */
[----:B------:R-:W-:Y:S01]  /*1ce0*/  LEA R7, R7, R14, 0x3 ;  /* 0x0000000e07077211 */ /* 0x000fe200078e18ff */
[----:B------:R-:W-:Y:S01]  /*1cf0*/  IMAD R23, R22, R23, 0x61 ;  /* 0x0000006116177424 */ /* 0x000fe200078e0217 */
[----:B------:R-:W4:Y:S01]  /*1d00*/  MUFU.TANH R31, R31 ;  /* 0x0000001f001f7308 */ /* 0x000f220000002400 */
[----:B------:R-:W-:Y:S02]  /*1d10*/  VIADD R11, R4, 0x60 ;  /* 0x00000060040b7836 */ /* 0x000fe40000000000 */
[----:B------:R-:W-:Y:S01]  /*1d20*/  FMUL.FTZ R50, R50, UR4 ;  /* 0x0000000432327c20 */ /* 0x000fe20008410000 */
[----:B------:R-:W-:Y:S01]  /*1d30*/  @P1 IMAD.HI.U32 R0, R7, UR5, RZ ;  /* 0x0000000507001c27 */ /* 0x000fe2000f8e00ff */
[----:B------:R-:W-:-:S03]  /*1d40*/  @UP0 ULDC UR5, c[0x0][0x450] ;  /* 0x0001140000050ab9 */ /* 0x000fc60000000800 */
[----:B------:R-:W-:Y:S01]  /*1d50*/  FMUL.FTZ R42, R42, UR4 ;  /* 0x000000042a2a7c20 */ /* 0x000fe20008410000 */
[----:B------:R-:W-:Y:S01]  /*1d60*/  FMUL.FTZ R54, R54, UR4 ;  /* 0x0000000436367c20 */ /* 0x000fe20008410000 */
[----:B------:R-:W-:Y:S01]  /*1d70*/  IMAD.MOV.U32 R14, RZ, RZ, R7 ;  /* 0x000000ffff0e7224 */ /* 0x000fe200078e0007 */
[----:B------:R-:W-:Y:S01]  /*1d80*/  @P2 SHF.R.U32.HI R14, RZ, UR5, R0 ;  /* 0x00000005ff0e2c19 */ /* 0x000fe20008011600 */
[C---:B------:R-:W-:Y:S01]  /*1d90*/  IMAD R23, R10.reuse, -0x2, R23 ;  /* 0xfffffffe0a177824 */ /* 0x040fe200078e0217 */
[----:B------:R-:W5:Y:S01]  /*1da0*/  LDC R0, c[0x0][0x288] ;  /* 0x0000a200ff007b82 */ /* 0x000f620000000800 */
[----:B------:R-:W-:Y:S01]  /*1db0*/  IMAD R11, R10, -0x2, R11 ;  /* 0xfffffffe0a0b7824 */ /* 0x000fe200078e020b */
[----:B------:R-:W-:Y:S01]  /*1dc0*/  MUFU.TANH R34, R34 ;  /* 0x0000002200227308 */ /* 0x000fe20000002400 */
[----:B------:R-:W1:Y:S01]  /*1dd0*/  SHFL.IDX PT, R25, R14, 0x1, 0x1c1f ;  /* 0x003c1f000e197f89 */ /* 0x000e6200000e0000 */
        /* <DEDUP_REMOVED lines=13> */
[----:B------:R-:W4:Y:S01]  /*1eb0*/  SHFL.IDX PT, R14, R14, RZ, 0x1c1f ;  /* 0x001c1fff0e0e7589 */ /* 0x000f2200000e0000 */
[----:B------:R-:W-:Y:S01]  /*1ec0*/  MUFU.TANH R38, R38 ;  /* 0x0000002600267308 */ /* 0x000fe20000002400 */
[----:B0-----:R-:W-:Y:S01]  /*1ed0*/  FMUL.FTZ R6, R28, UR4 ;  /* 0x000000041c067c20 */ /* 0x001fe20008410000 */
[----:B------:R-:W-:Y:S01]  /*1ee0*/  FMUL.FTZ R12, R29, UR4 ;  /* 0x000000041d0c7c20 */ /* 0x000fe20008410000 */
[----:B------:R-:W-:Y:S01]  /*1ef0*/  FMUL.FTZ R15, R32, UR4 ;  /* 0x00000004200f7c20 */ /* 0x000fe20008410000 */
[----:B------:R-:W-:Y:S01]  /*1f00*/  FMUL.FTZ R13, R33, UR4 ;  /* 0x00000004210d7c20 */ /* 0x000fe20008410000 */
[----:B------:R-:W-:Y:S01]  /*1f10*/  FMUL.FTZ R20, R37, UR4 ;  /* 0x0000000425147c20 */ /* 0x000fe20008410000 */
[----:B-----5:R-:W-:Y:S01]  /*1f20*/  IADD3 R24, R23, -R0, R19 ;  /* 0x8000000017187210 */ /* 0x020fe20007ffe013 */
[----:B------:R-:W-:Y:S01]  /*1f30*/  FMUL.FTZ R40, R40, UR4 ;  /* 0x0000000428287c20 */ /* 0x000fe20008410000 */
[----:B------:R3:W-:Y:S01]  /*1f40*/  MUFU.TANH R82, R46 ;  /* 0x0000002e00527308 */ /* 0x0007e20000002400 */
[----:B------:R-:W-:Y:S01]  /*1f50*/  FMUL.FTZ R41, R41, UR4 ;  /* 0x0000000429297c20 */ /* 0x000fe20008410000 */
[-CC-:B-1----:R-:W-:Y:S01]  /*1f60*/  VIADDMNMX R25, R25, R24.reuse, R11.reuse, PT ;  /* 0x0000001819197246 */ /* 0x182fe2000380010b */
[----:B------:R-:W-:Y:S01]  /*1f70*/  FMUL.FTZ R44, R44, UR4 ;  /* 0x000000042c2c7c20 */ /* 0x000fe20008410000 */
[----:B------:R-:W-:Y:S01]  /*1f80*/  FMUL.FTZ R45, R45, UR4 ;  /* 0x000000042d2d7c20 */ /* 0x000fe20008410000 */
[----:B------:R-:W-:Y:S01]  /*1f90*/  FMUL.FTZ R48, R48, UR4 ;  /* 0x0000000430307c20 */ /* 0x000fe20008410000 */
[----:B------:R-:W-:Y:S01]  /*1fa0*/  ISETP.GT.AND P1, PT, R25, RZ, PT ;  /* 0x000000ff1900720c */ /* 0x000fe20003f24270 */
[----:B------:R-:W-:Y:S01]  /*1fb0*/  FMUL.FTZ R49, R49, UR4 ;  /* 0x0000000431317c20 */ /* 0x000fe20008410000 */
[C---:B------:R-:W-:Y:S01]  /*1fc0*/  ISETP.GT.AND P2, PT, R25.reuse, 0x1, PT ;  /* 0x000000011900780c */ /* 0x040fe20003f44270 */
[----:B------:R-:W0:Y:S01]  /*1fd0*/  MUFU.TANH R39, R39 ;  /* 0x0000002700277308 */ /* 0x000e220000002400 */
[----:B------:R-:W-:Y:S01]  /*1fe0*/  ISETP.GT.AND P3, PT, R25, 0x8, PT ;  /* 0x000000081900780c */ /* 0x000fe20003f64270 */
[----:B------:R-:W-:Y:S01]  /*1ff0*/  FMUL.FTZ R52, R52, UR4 ;  /* 0x0000000434347c20 */ /* 0x000fe20008410000 */
[----:B------:R-:W-:Y:S01]  /*2000*/  FSEL R36, R26, -INF , P1 ;  /* 0xff8000001a247808 */ /* 0x000fe20000800000 */
[----:B------:R-:W-:Y:S01]  /*2010*/  FMUL.FTZ R53, R53, UR4 ;  /* 0x0000000435357c20 */ /* 0x000fe20008410000 */
[----:B--2---:R-:W-:Y:S01]  /*2020*/  FSEL R23, R27, -INF , P2 ;  /* 0xff8000001b177808 */ /* 0x004fe20001000000 */
[----:B------:R-:W-:Y:S01]  /*2030*/  FMUL.FTZ R56, R56, UR4 ;  /* 0x0000000438387c20 */ /* 0x000fe20008410000 */
[----:B------:R-:W-:Y:S01]  /*2040*/  ISETP.GT.AND P1, PT, R25, 0x9, PT ;  /* 0x000000091900780c */ /* 0x000fe20003f24270 */
[----:B------:R4:W-:Y:S01]  /*2050*/  MUFU.TANH R86, R50 ;  /* 0x0000003200567308 */ /* 0x0009e20000002400 */
[----:B---3--:R-:W-:Y:S01]  /*2060*/  FSEL R46, R30, -INF , P3 ;  /* 0xff8000001e2e7808 */ /* 0x008fe20001800000 */
[----:B------:R-:W-:Y:S01]  /*2070*/  FMUL.FTZ R57, R57, UR4 ;  /* 0x0000000439397c20 */ /* 0x000fe20008410000 */
[----:B------:R-:W-:Y:S01]  /*2080*/  FMNMX.FTZ R27, R36, R23, !PT ;  /* 0x00000017241b7209 */ /* 0x000fe20007810000 */
[----:B------:R-:W-:Y:S01]  /*2090*/  FMUL.FTZ R60, R60, UR4 ;  /* 0x000000043c3c7c20 */ /* 0x000fe20008410000 */
[----:B------:R-:W-:Y:S01]  /*20a0*/  ISETP.GT.AND P2, PT, R25, 0x10, PT ;  /* 0x000000101900780c */ /* 0x000fe20003f44270 */
[----:B------:R-:W-:Y:S01]  /*20b0*/  FMUL.FTZ R61, R61, UR4 ;  /* 0x000000043d3d7c20 */ /* 0x000fe20008410000 */
[----:B------:R-:W-:Y:S01]  /*20c0*/  FMNMX.FTZ R27, R46, R27, !PT ;  /* 0x0000001b2e1b7209 */ /* 0x000fe20007810000 */
[----:B------:R-:W1:Y:S01]  /*20d0*/  MUFU.TANH R42, R42 ;  /* 0x0000002a002a7308 */ /* 0x000e620000002400 */
[----:B----4-:R-:W-:Y:S01]  /*20e0*/  FSEL R50, R31, -INF , P1 ;  /* 0xff8000001f327808 */ /* 0x010fe20000800000 */
[----:B------:R-:W-:Y:S01]  /*20f0*/  FMUL.FTZ R64, R64, UR4 ;  /* 0x0000000440407c20 */ /* 0x000fe20008410000 */
[----:B------:R-:W-:Y:S01]  /*2100*/  ISETP.GT.AND P1, PT, R25, 0x11, PT ;  /* 0x000000111900780c */ /* 0x000fe20003f24270 */
[----:B------:R-:W-:Y:S01]  /*2110*/  FMUL.FTZ R65, R65, UR4 ;  /* 0x0000000441417c20 */ /* 0x000fe20008410000 */
[----:B------:R-:W-:Y:S01]  /*2120*/  FMNMX.FTZ R27, R50, R27, !PT ;  /* 0x0000001b321b7209 */ /* 0x000fe20007810000 */
[----:B------:R-:W-:Y:S01]  /*2130*/  FMUL.FTZ R68, R68, UR4 ;  /* 0x0000000444447c20 */ /* 0x000fe20008410000 */
[----:B------:R-:W-:Y:S01]  /*2140*/  FSEL R72, R35, -INF , P1 ;  /* 0xff80000023487808 */ /* 0x000fe20000800000 */
[----:B------:R2:W-:Y:S01]  /*2150*/  MUFU.TANH R90, R54 ;  /* 0x00000036005a7308 */ /* 0x0005e20000002400 */
[----:B------:R-:W-:Y:S01]  /*2160*/  ISETP.GT.AND P1, PT, R25, 0x19, PT ;  /* 0x000000191900780c */ /* 0x000fe20003f24270 */
[----:B------:R-:W-:Y:S01]  /*2170*/  FMUL.FTZ R69, R69, UR4 ;  /* 0x0000000445457c20 */ /* 0x000fe20008410000 */
[----:B------:R-:W-:Y:S01]  /*2180*/  VIADDMNMX R24, R14, R24, R11, PT ;  /* 0x000000180e187246 */ /* 0x000fe2000380010b */
[----:B------:R-:W-:Y:S01]  /*2190*/  ULDC UR4, c[0x0][0x988] ;  /* 0x0002620000047ab9 */ /* 0x000fe20000000800 */
[----:B0-----:R-:W-:Y:S01]  /*21a0*/  FSEL R76, R39, -INF , P1 ;  /* 0xff800000274c7808 */ /* 0x001fe20000800000 */
[----:B------:R-:W-:Y:S01]  /*21b0*/  IMAD.U32 R11, RZ, RZ, UR4 ;  /* 0x00000004ff0b7e24 */ /* 0x000fe2000f8e00ff */
[C---:B------:R-:W-:Y:S01]  /*21c0*/  ISETP.GT.AND P1, PT, R25.reuse, 0x21, PT ;  /* 0x000000211900780c */ /* 0x040fe20003f24270 */
[----:B------:R-:W0:Y:S01]  /*21d0*/  MUFU.TANH R43, R43 ;  /* 0x0000002b002b7308 */ /* 0x000e220000002400 */
[----:B--2---:R-:W-:Y:S01]  /*21e0*/  FSEL R54, R34, -INF , P2 ;  /* 0xff80000022367808 */ /* 0x004fe20001000000 */
[----:B------:R-:W-:Y:S01]  /*21f0*/  @UP0 ULDC UR4, c[0x0][0x44c] ;  /* 0x0001130000040ab9 */ /* 0x000fe20000000800 */
[C---:B------:R-:W-:Y:S01]  /*2200*/  ISETP.GT.AND P2, PT, R25.reuse, 0x18, PT ;  /* 0x000000181900780c */ /* 0x040fe20003f44270 */
[----:B------:R-:W-:Y:S01]  /*2210*/  UIMAD.WIDE.U32 UR4, UR42, UR4, URZ ;  /* 0x000000042a0472a5 */ /* 0x000fe2000f8e003f */
[----:B------:R-:W-:Y:S01]  /*2220*/  FMNMX.FTZ R27, R54, R27, !PT ;  /* 0x0000001b361b7209 */ /* 0x000fe20007810000 */
[----:B------:R-:W-:Y:S01]  /*2230*/  @UP0 ULDC UR6, c[0x0][0x450] ;  /* 0x0001140000060ab9 */ /* 0x000fe20000000800 */
[----:B------:R-:W-:Y:S01]  /*2240*/  FSEL R74, R38, -INF , P2 ;  /* 0xff800000264a7808 */ /* 0x000fe20001000000 */
[----:B------:R-:W2:Y:S01]  /*2250*/  MUFU.TANH R47, R47 ;  /* 0x0000002f002f7308 */ /* 0x000ea20000002400 */
[----:B------:R-:W-:Y:S01]  /*2260*/  FMNMX.FTZ R27, R72, R27, !PT ;  /* 0x0000001b481b7209 */ /* 0x000fe20007810000 */
[----:B------:R-:W-:Y:S01]  /*2270*/  @UP0 USHF.R.U32.HI UR42, URZ, UR6, UR5 ;  /* 0x000000063f2a0299 */ /* 0x000fe20008011605 */
[----:B------:R-:W-:Y:S01]  /*2280*/  ISETP.GT.AND P2, PT, R25, 0x20, PT ;  /* 0x000000201900780c */ /* 0x000fe20003f44270 */
[----:B------:R-:W-:Y:S01]  /*2290*/  UIADD3 UR4, UR39, 0x2a840, URZ ;  /* 0x0002a84027047890 */ /* 0x000fe2000fffe03f */
[----:B------:R-:W-:-:S02]  /*22a0*/  FMNMX.FTZ R27, R74, R27, !PT ;  /* 0x0000001b4a1b7209 */ /* 0x000fc40007810000 */
[----:B-1----:R-:W-:Y:S01]  /*22b0*/  FSEL R78, R42, -INF , P2 ;  /* 0xff8000002a4e7808 */ /* 0x002fe20001000000 */
[----:B------:R-:W1:Y:S01]  /*22c0*/  MUFU.TANH R51, R51 ;  /* 0x0000003300337308 */ /* 0x000e620000002400 */
[----:B------:R-:W-:Y:S01]  /*22d0*/  FMNMX.FTZ R27, R76, R27, !PT ;  /* 0x0000001b4c1b7209 */ /* 0x000fe20007810000 */
[----:B------:R-:W-:Y:S01]  /*22e0*/  UPRMT UR4, UR61, 0x654, UR4 ;  /* 0x000006543d047896 */ /* 0x000fe20008000004 */
[----:B------:R-:W-:Y:S02]  /*22f0*/  ISETP.GT.AND P2, PT, R25, 0x28, PT ;  /* 0x000000281900780c */ /* 0x000fe40003f44270 */
[----:B0-----:R-:W-:Y:S02]  /*2300*/  FSEL R80, R43, -INF , P1 ;  /* 0xff8000002b507808 */ /* 0x001fe40000800000 */
[----:B------:R-:W-:Y:S01]  /*2310*/  FMNMX.FTZ R27, R78, R27, !PT ;  /* 0x0000001b4e1b7209 */ /* 0x000fe20007810000 */
[----:B------:R-:W0:Y:S01]  /*2320*/  MUFU.TANH R55, R55 ;  /* 0x0000003700377308 */ /* 0x000e220000002400 */
[----:B------:R-:W-:-:S02]  /*2330*/  ISETP.GT.AND P1, PT, R25, 0x29, PT ;  /* 0x000000291900780c */ /* 0x000fc40003f24270 */
[----:B------:R-:W-:Y:S01]  /*2340*/  FSEL R82, R82, -INF , P2 ;  /* 0xff80000052527808 */ /* 0x000fe20001000000 */
[----:B------:R-:W-:Y:S01]  /*2350*/  SYNCS.ARRIVE.TRANS64.RED.A1T0 RZ, [UR4], RZ ;  /* 0x000000ffffff79a7 */ /* 0x000fe20008100404 */
[----:B------:R-:W-:Y:S01]  /*2360*/  FMNMX.FTZ R27, R80, R27, !PT ;  /* 0x0000001b501b7209 */ /* 0x000fe20007810000 */
[----:B------:R-:W-:Y:S01]  /*2370*/  UMOV UR4, URZ ;  /* 0x0000003f00047c82 */ /* 0x000fe20008000000 */
[----:B------:R-:W-:Y:S01]  /*2380*/  ISETP.GT.AND P2, PT, R25, 0x30, PT ;  /* 0x000000301900780c */ /* 0x000fe20003f44270 */
[----:B------:R-:W-:Y:S01]  /*2390*/  MUFU.TANH R58, R58 ;  /* 0x0000003a003a7308 */ /* 0x000fe20000002400 */
[----:B--2---:R-:W-:Y:S02]  /*23a0*/  FSEL R84, R47, -INF , P1 ;  /* 0xff8000002f547808 */ /* 0x004fe40000800000 */
[----:B------:R-:W-:Y:S02]  /*23b0*/  FMNMX.FTZ R27, R82, R27, !PT ;  /* 0x0000001b521b7209 */ /* 0x000fe40007810000 */
[----:B------:R-:W-:-:S02]  /*23c0*/  ISETP.GT.AND P1, PT, R25, 0x31, PT ;  /* 0x000000311900780c */ /* 0x000fc40003f24270 */
[----:B------:R-:W-:Y:S01]  /*23d0*/  FSEL R86, R86, -INF , P2 ;  /* 0xff80000056567808 */ /* 0x000fe20001000000 */
[----:B------:R-:W2:Y:S01]  /*23e0*/  MUFU.TANH R59, R59 ;  /* 0x0000003b003b7308 */ /* 0x000ea20000002400 */
[----:B------:R-:W-:Y:S02]  /*23f0*/  FMNMX.FTZ R27, R84, R27, !PT ;  /* 0x0000001b541b7209 */ /* 0x000fe40007810000 */
[----:B------:R-:W-:Y:S02]  /*2400*/  ISETP.GT.AND P2, PT, R25, 0x38, PT ;  /* 0x000000381900780c */ /* 0x000fe40003f44270 */
[----:B-1----:R-:W-:Y:S02]  /*2410*/  FSEL R88, R51, -INF , P1 ;  /* 0xff80000033587808 */ /* 0x002fe40000800000 */
[----:B------:R-:W-:Y:S01]  /*2420*/  FMNMX.FTZ R27, R86, R27, !PT ;  /* 0x0000001b561b7209 */ /* 0x000fe20007810000 */
[----:B------:R-:W1:Y:S01]  /*2430*/  MUFU.TANH R62, R62 ;  /* 0x0000003e003e7308 */ /* 0x000e620000002400 */
[----:B------:R-:W-:-:S02]  /*2440*/  ISETP.GT.AND P1, PT, R25, 0x39, PT ;  /* 0x000000391900780c */ /* 0x000fc40003f24270 */
[----:B------:R-:W-:Y:S02]  /*2450*/  FSEL R90, R90, -INF , P2 ;  /* 0xff8000005a5a7808 */ /* 0x000fe40001000000 */
[----:B------:R-:W-:Y:S02]  /*2460*/  FMNMX.FTZ R27, R88, R27, !PT ;  /* 0x0000001b581b7209 */ /* 0x000fe40007810000 */
[----:B------:R-:W-:Y:S01]  /*2470*/  ISETP.GT.AND P2, PT, R25, 0x40, PT ;  /* 0x000000401900780c */ /* 0x000fe20003f44270 */
[----:B------:R-:W3:Y:S01]  /*2480*/  MUFU.TANH R63, R63 ;  /* 0x0000003f003f7308 */ /* 0x000ee20000002400 */
[----:B0-----:R-:W-:Y:S02]  /*2490*/  FSEL R92, R55, -INF , P1 ;  /* 0xff800000375c7808 */ /* 0x001fe40000800000 */
[----:B------:R-:W-:Y:S02]  /*24a0*/  FMNMX.FTZ R27, R90, R27, !PT ;  /* 0x0000001b5a1b7209 */ /* 0x000fe40007810000 */
[----:B------:R-:W-:-:S02]  /*24b0*/  ISETP.GT.AND P1, PT, R25, 0x41, PT ;  /* 0x000000411900780c */ /* 0x000fc40003f24270 */
[----:B------:R-:W-:Y:S01]  /*24c0*/  FMNMX.FTZ R27, R92, R27, !PT ;  /* 0x0000001b5c1b7209 */ /* 0x000fe20007810000 */
[----:B------:R0:W4:Y:S01]  /*24d0*/  MUFU.TANH R4, R66 ;  /* 0x0000004200047308 */ /* 0x0001220000002400 */
[----:B--2---:R-:W-:Y:S02]  /*24e0*/  FSEL R94, R59, -INF , P1 ;  /* 0xff8000003b5e7808 */ /* 0x004fe40000800000 */
[----:B------:R-:W-:Y:S02]  /*24f0*/  ISETP.GT.AND P1, PT, R25, 0x49, PT ;  /* 0x000000491900780c */ /* 0x000fe40003f24270 */
[----:B------:R-:W-:Y:S02]  /*2500*/  ISETP.GT.AND P3, PT, R24, 0x8, PT ;  /* 0x000000081800780c */ /* 0x000fe40003f64270 */
[----:B------:R-:W-:Y:S01]  /*2510*/  IADD3 R0, -R0, UR42, R19 ;  /* 0x0000002a00007c10 */ /* 0x000fe2000fffe113 */
[----:B------:R-:W2:Y:S01]  /*2520*/  MUFU.TANH R67, R67 ;  /* 0x0000004300437308 */ /* 0x000ea20000002400 */
[----:B0-----:R-:W-:-:S02]  /*2530*/  FSEL R66, R58, -INF , P2 ;  /* 0xff8000003a427808 */ /* 0x001fc40001000000 */
[C---:B------:R-:W-:Y:S02]  /*2540*/  ISETP.GT.AND P2, PT, R25.reuse, 0x48, PT ;  /* 0x000000481900780c */ /* 0x040fe40003f44270 */
[----:B------:R-:W-:Y:S02]  /*2550*/  FMNMX.FTZ R27, R66, R27, !PT ;  /* 0x0000001b421b7209 */ /* 0x000fe40007810000 */
[----:B-1----:R-:W-:Y:S01]  /*2560*/  FSEL R96, R62, -INF , P2 ;  /* 0xff8000003e607808 */ /* 0x002fe20001000000 */
[----:B------:R4:W0:Y:S01]  /*2570*/  MUFU.TANH R102, R70 ;  /* 0x0000004600667308 */ /* 0x0008220000002400 */
[----:B------:R-:W-:Y:S02]  /*2580*/  FMNMX.FTZ R27, R94, R27, !PT ;  /* 0x0000001b5e1b7209 */ /* 0x000fe40007810000 */
[----:B------:R-:W-:Y:S02]  /*2590*/  ISETP.GT.AND P2, PT, R25, 0x50, PT ;  /* 0x000000501900780c */ /* 0x000fe40003f44270 */
[----:B---3--:R-:W-:-:S02]  /*25a0*/  FSEL R98, R63, -INF , P1 ;  /* 0xff8000003f627808 */ /* 0x008fc40000800000 */
[----:B------:R-:W-:Y:S01]  /*25b0*/  FMNMX.FTZ R27, R96, R27, !PT ;  /* 0x0000001b601b7209 */ /* 0x000fe20007810000 */
[----:B------:R-:W1:Y:S01]  /*25c0*/  MUFU.TANH R71, R71 ;  /* 0x0000004700477308 */ /* 0x000e620000002400 */
[C---:B------:R-:W-:Y:S02]  /*25d0*/  ISETP.GT.AND P1, PT, R25.reuse, 0x51, PT ;  /* 0x000000511900780c */ /* 0x040fe40003f24270 */
[----:B----4-:R-:W-:Y:S02]  /*25e0*/  FSEL R70, R4, -INF , P2 ;  /* 0xff80000004467808 */ /* 0x010fe40001000000 */
[----:B------:R-:W-:Y:S02]  /*25f0*/  FMNMX.FTZ R27, R98, R27, !PT ;  /* 0x0000001b621b7209 */ /* 0x000fe40007810000 */
[----:B------:R-:W-:Y:S01]  /*2600*/  ISETP.GT.AND P2, PT, R25, 0x58, PT ;  /* 0x000000581900780c */ /* 0x000fe20003f44270 */
[----:B------:R-:W-:Y:S01]  /*2610*/  MUFU.TANH R3, R3 ;  /* 0x0000000300037308 */ /* 0x000fe20000002400 */
[----:B--2---:R-:W-:-:S02]  /*2620*/  FSEL R100, R67, -INF , P1 ;  /* 0xff80000043647808 */ /* 0x004fc40000800000 */
[----:B------:R-:W-:Y:S02]  /*2630*/  FMNMX.FTZ R27, R70, R27, !PT ;  /* 0x0000001b461b7209 */ /* 0x000fe40007810000 */
[----:B------:R-:W-:Y:S02]  /*2640*/  ISETP.GT.AND P1, PT, R25, 0x59, PT ;  /* 0x000000591900780c */ /* 0x000fe40003f24270 */
[----:B0-----:R-:W-:Y:S01]  /*2650*/  FSEL R102, R102, -INF , P2 ;  /* 0xff80000066667808 */ /* 0x001fe20001000000 */
[----:B------:R-:W0:Y:S01]  /*2660*/  MUFU.TANH R5, R5 ;  /* 0x0000000500057308 */ /* 0x000e220000002400 */
[----:B------:R-:W-:Y:S02]  /*2670*/  FMNMX.FTZ R27, R100, R27, !PT ;  /* 0x0000001b641b7209 */ /* 0x000fe40007810000 */
[----:B-1----:R-:W-:Y:S02]  /*2680*/  FSEL R4, R71, -INF , P1 ;  /* 0xff80000047047808 */ /* 0x002fe40000800000 */
[----:B------:R-:W-:-:S02]  /*2690*/  FMNMX.FTZ R27, R102, R27, !PT ;  /* 0x0000001b661b7209 */ /* 0x000fc40007810000 */
[----:B------:R-:W-:Y:S01]  /*26a0*/  ISETP.GT.AND P1, PT, R24, RZ, PT ;  /* 0x000000ff1800720c */ /* 0x000fe20003f24270 */
[----:B------:R-:W1:Y:S01]  /*26b0*/  MUFU.TANH R6, R6 ;  /* 0x0000000600067308 */ /* 0x000e620000002400 */
[----:B------:R-:W-:Y:S02]  /*26c0*/  FMNMX.FTZ R27, R4, R27, !PT ;  /* 0x0000001b041b7209 */ /* 0x000fe40007810000 */
[----:B------:R-:W-:-:S03]  /*26d0*/  ISETP.GT.AND P2, PT, R24, 0x1, PT ;  /* 0x000000011800780c */ /* 0x000fc60003f44270 */
[----:B------:R-:W2:Y:S02]  /*26e0*/  SHFL.BFLY PT, R26, R27, 0x2, 0x1f ;  /* 0x0c401f001b1a7f89 */ /* 0x000ea400000e0000 */
[----:B------:R-:W-:Y:S01]  /*26f0*/  MUFU.TANH R12, R12 ;  /* 0x0000000c000c7308 */ /* 0x000fe20000002400 */
[----:B0-----:R-:W-:Y:S02]  /*2700*/  FSEL R5, R5, -INF , P2 ;  /* 0xff80000005057808 */ /* 0x001fe40001000000 */
[----:B------:R-:W-:-:S05]  /*2710*/  ISETP.GT.AND P2, PT, R24, 0x10, PT ;  /* 0x000000101800780c */ /* 0x000fca0003f44270 */
[----:B------:R-:W0:Y:S01]  /*2720*/  MUFU.TANH R15, R15 ;  /* 0x0000000f000f7308 */ /* 0x000e220000002400 */
[----:B-1----:R-:W-:Y:S02]  /*2730*/  FSEL R6, R6, -INF , P3 ;  /* 0xff80000006067808 */ /* 0x002fe40001800000 */
[----:B------:R-:W-:-:S05]  /*2740*/  ISETP.GT.AND P3, PT, R24, 0x18, PT ;  /* 0x000000181800780c */ /* 0x000fca0003f64270 */
[----:B------:R-:W-:Y:S01]  /*2750*/  MUFU.TANH R13, R13 ;  /* 0x0000000d000d7308 */ /* 0x000fe20000002400 */
[----:B--2---:R-:W-:-:S07]  /*2760*/  FMNMX.FTZ R26, R27, R26, !PT ;  /* 0x0000001a1b1a7209 */ /* 0x004fce0007810000 */
[----:B------:R-:W1:Y:S01]  /*2770*/  MUFU.TANH R21, R21 ;  /* 0x0000001500157308 */ /* 0x000e620000002400 */
[----:B0-----:R-:W-:Y:S01]  /*2780*/  FSEL R30, R15, -INF , P2 ;  /* 0xff8000000f1e7808 */ /* 0x001fe20001000000 */
[----:B------:R-:W0:Y:S06]  /*2790*/  SHFL.BFLY PT, R25, R26, 0x1, 0x1f ;  /* 0x0c201f001a197f89 */ /* 0x000e2c00000e0000 */
[----:B------:R-:W2:Y:S08]  /*27a0*/  MUFU.TANH R20, R20 ;  /* 0x0000001400147308 */ /* 0x000eb00000002400 */
[----:B------:R-:W3:Y:S01]  /*27b0*/  MUFU.TANH R40, R40 ;  /* 0x0000002800287308 */ /* 0x000ee20000002400 */
[----:B-1----:R-:W-:-:S07]  /*27c0*/  FSEL R34, R21, -INF , P3 ;  /* 0xff80000015227808 */ /* 0x002fce0001800000 */
[----:B------:R-:W1:Y:S01]  /*27d0*/  MUFU.TANH R41, R41 ;  /* 0x0000002900297308 */ /* 0x000e620000002400 */
[----:B0-----:R-:W-:Y:S02]  /*27e0*/  FMNMX.FTZ R14, R26, R25, !PT ;  /* 0x000000191a0e7209 */ /* 0x001fe40007810000 */
[----:B------:R-:W-:Y:S02]  /*27f0*/  FSEL R26, R3, -INF , P1 ;  /* 0xff800000031a7808 */ /* 0x000fe40000800000 */
[----:B------:R-:W-:-:S03]  /*2800*/  ISETP.GT.AND P1, PT, R24, 0x9, PT ;  /* 0x000000091800780c */ /* 0x000fc60003f24270 */
[----:B------:R-:W0:Y:S01]  /*2810*/  MUFU.TANH R44, R44 ;  /* 0x0000002c002c7308 */ /* 0x000e220000002400 */
[----:B------:R-:W-:Y:S02]  /*2820*/  FMNMX.FTZ R3, R26, R5, !PT ;  /* 0x000000051a037209 */ /* 0x000fe40007810000 */
[----:B------:R-:W-:Y:S01]  /*2830*/  FSEL R28, R12, -INF , P1 ;  /* 0xff8000000c1c7808 */ /* 0x000fe20000800000 */
[----:B------:R-:W-:Y:S01]  /*2840*/  FMUL.FTZ R12, R14, R11 ;  /* 0x0000000b0e0c7220 */ /* 0x000fe20000410000 */
[----:B------:R-:W-:Y:S02]  /*2850*/  FMNMX.FTZ R3, R6, R3, !PT ;  /* 0x0000000306037209 */ /* 0x000fe40007810000 */
[----:B------:R-:W-:Y:S01]  /*2860*/  ISETP.GT.AND P1, PT, R24, 0x11, PT ;  /* 0x000000111800780c */ /* 0x000fe20003f24270 */
[----:B------:R-:W4:Y:S01]  /*2870*/  MUFU.TANH R42, R45 ;  /* 0x0000002d002a7308 */ /* 0x000f220000002400 */
[----:B------:R-:W-:Y:S02]  /*2880*/  FMNMX.FTZ R3, R28, R3, !PT ;  /* 0x000000031c037209 */ /* 0x000fe40007810000 */
[----:B------:R-:W-:-:S02]  /*2890*/  FSEL R32, R13, -INF , P1 ;  /* 0xff8000000d207808 */ /* 0x000fc40000800000 */
[----:B------:R-:W-:Y:S02]  /*28a0*/  FMNMX.FTZ R3, R30, R3, !PT ;  /* 0x000000031e037209 */ /* 0x000fe40007810000 */
[----:B------:R-:W-:Y:S01]  /*28b0*/  FSETP.NEU.FTZ.AND P2, PT, R14, -INF , PT ;  /* 0xff8000000e00780b */ /* 0x000fe20003f5d000 */
[----:B------:R-:W5:Y:S01]  /*28c0*/  MUFU.TANH R48, R48 ;  /* 0x0000003000307308 */ /* 0x000f620000002400 */
[----:B------:R-:W-:Y:S02]  /*28d0*/  ISETP.GT.AND P1, PT, R24, 0x19, PT ;  /* 0x000000191800780c */ /* 0x000fe40003f24270 */
[----:B------:R-:W-:Y:S02]  /*28e0*/  FMNMX.FTZ R3, R32, R3, !PT ;  /* 0x0000000320037209 */ /* 0x000fe40007810000 */
[----:B------:R-:W-:Y:S02]  /*28f0*/  FSEL R29, R12, RZ, P2 ;  /* 0x000000ff0c1d7208 */ /* 0x000fe40001000000 */
[----:B------:R-:W-:Y:S01]  /*2900*/  ISETP.GT.AND P2, PT, R24, 0x20, PT ;  /* 0x000000201800780c */ /* 0x000fe20003f44270 */
[----:B------:R-:W-:Y:S01]  /*2910*/  MUFU.TANH R49, R49 ;  /* 0x0000003100317308 */ /* 0x000fe20000002400 */
[----:B--2---:R-:W-:Y:S01]  /*2920*/  FSEL R20, R20, -INF , P1 ;  /* 0xff80000014147808 */ /* 0x004fe20000800000 */
[--C-:B------:R-:W-:Y:S01]  /*2930*/  FFMA.FTZ R12, R36, R11, -R29.reuse ;  /* 0x0000000b240c7223 */ /* 0x100fe2000001081d */
[----:B------:R-:W-:Y:S01]  /*2940*/  FMNMX.FTZ R3, R34, R3, !PT ;  /* 0x0000000322037209 */ /* 0x000fe20007810000 */
[-CC-:B------:R-:W-:Y:S01]  /*2950*/  FFMA.FTZ R13, R50, R11.reuse, -R29.reuse ;  /* 0x0000000b320d7223 */ /* 0x180fe2000001081d */
[----:B------:R-:W-:Y:S01]  /*2960*/  ISETP.GT.AND P1, PT, R24, 0x21, PT ;  /* 0x000000211800780c */ /* 0x000fe20003f24270 */
[--C-:B------:R-:W-:Y:S01]  /*2970*/  FFMA.FTZ R23, R23, R11, -R29.reuse ;  /* 0x0000000b17177223 */ /* 0x100fe2000001081d */
[----:B---3--:R-:W-:Y:S01]  /*2980*/  FSEL R36, R40, -INF , P2 ;  /* 0xff80000028247808 */ /* 0x008fe20001000000 */
[----:B------:R-:W2:Y:S01]  /*2990*/  MUFU.TANH R52, R52 ;  /* 0x0000003400347308 */ /* 0x000ea20000002400 */
[----:B------:R-:W-:Y:S01]  /*29a0*/  FMNMX.FTZ R3, R20, R3, !PT ;  /* 0x0000000314037209 */ /* 0x000fe20007810000 */
[-CC-:B------:R-:W-:Y:S01]  /*29b0*/  FFMA.FTZ R72, R72, R11.reuse, -R29.reuse ;  /* 0x0000000b48487223 */ /* 0x180fe2000001081d */
[----:B------:R-:W-:Y:S01]  /*29c0*/  ISETP.GT.AND P2, PT, R24, 0x28, PT ;  /* 0x000000281800780c */ /* 0x000fe20003f44270 */
[-CC-:B------:R-:W-:Y:S01]  /*29d0*/  FFMA.FTZ R74, R74, R11.reuse, -R29.reuse ;  /* 0x0000000b4a4a7223 */ /* 0x180fe2000001081d */
[----:B-1----:R-:W-:Y:S01]  /*29e0*/  FSEL R38, R41, -INF , P1 ;  /* 0xff80000029267808 */ /* 0x002fe20000800000 */
[--C-:B------:R-:W-:Y:S01]  /*29f0*/  FFMA.FTZ R76, R76, R11, -R29.reuse ;  /* 0x0000000b4c4c7223 */ /* 0x100fe2000001081d */
[----:B------:R-:W-:Y:S01]  /*2a00*/  FMNMX.FTZ R3, R36, R3, !PT ;  /* 0x0000000324037209 */ /* 0x000fe20007810000 */
[----:B------:R-:W1:Y:S01]  /*2a10*/  MUFU.TANH R53, R53 ;  /* 0x0000003500357308 */ /* 0x000e620000002400 */
[----:B------:R-:W-:Y:S01]  /*2a20*/  ISETP.GT.AND P1, PT, R24, 0x29, PT ;  /* 0x000000291800780c */ /* 0x000fe20003f24270 */
[-CC-:B------:R-:W-:Y:S01]  /*2a30*/  FFMA.FTZ R78, R78, R11.reuse, -R29.reuse ;  /* 0x0000000b4e4e7223 */ /* 0x180fe2000001081d */
[----:B0-----:R-:W-:Y:S01]  /*2a40*/  FSEL R40, R44, -INF , P2 ;  /* 0xff8000002c287808 */ /* 0x001fe20001000000 */
[--C-:B------:R-:W-:Y:S01]  /*2a50*/  FFMA.FTZ R80, R80, R11, -R29.reuse ;  /* 0x0000000b50507223 */ /* 0x100fe2000001081d */
[----:B------:R-:W-:Y:S01]  /*2a60*/  FMNMX.FTZ R3, R38, R3, !PT ;  /* 0x0000000326037209 */ /* 0x000fe20007810000 */
[-CC-:B------:R-:W-:Y:S01]  /*2a70*/  FFMA.FTZ R82, R82, R11.reuse, -R29.reuse ;  /* 0x0000000b52527223 */ /* 0x180fe2000001081d */
[----:B------:R-:W-:Y:S01]  /*2a80*/  ISETP.GT.AND P2, PT, R24, 0x30, PT ;  /* 0x000000301800780c */ /* 0x000fe20003f44270 */
[----:B------:R-:W0:Y:S01]  /*2a90*/  MUFU.TANH R56, R56 ;  /* 0x0000003800387308 */ /* 0x000e220000002400 */
[----:B----4-:R-:W-:Y:S01]  /*2aa0*/  FSEL R42, R42, -INF , P1 ;  /* 0xff8000002a2a7808 */ /* 0x010fe20000800000 */
[--C-:B------:R-:W-:Y:S01]  /*2ab0*/  FFMA.FTZ R84, R84, R11, -R29.reuse ;  /* 0x0000000b54547223 */ /* 0x100fe2000001081d */
[----:B------:R-:W-:Y:S01]  /*2ac0*/  FMNMX.FTZ R3, R40, R3, !PT ;  /* 0x0000000328037209 */ /* 0x000fe20007810000 */
[-CC-:B------:R-:W-:Y:S01]  /*2ad0*/  FFMA.FTZ R86, R86, R11.reuse, -R29.reuse ;  /* 0x0000000b56567223 */ /* 0x180fe2000001081d */
[----:B------:R-:W-:Y:S01]  /*2ae0*/  ISETP.GT.AND P1, PT, R24, 0x31, PT ;  /* 0x000000311800780c */ /* 0x000fe20003f24270 */
[--C-:B------:R-:W-:Y:S01]  /*2af0*/  FFMA.FTZ R88, R88, R11, -R29.reuse ;  /* 0x0000000b58587223 */ /* 0x100fe2000001081d */
[----:B-----5:R-:W-:Y:S01]  /*2b00*/  FSEL R44, R48, -INF , P2 ;  /* 0xff800000302c7808 */ /* 0x020fe20001000000 */
[----:B------:R3:W-:Y:S01]  /*2b10*/  MUFU.EX2 R157, R12 ;  /* 0x0000000c009d7308 */ /* 0x0007e20000000800 */
[----:B------:R-:W-:Y:S01]  /*2b20*/  FMNMX.FTZ R3, R42, R3, !PT ;  /* 0x000000032a037209 */ /* 0x000fe20007810000 */
[-CC-:B------:R-:W-:Y:S01]  /*2b30*/  FFMA.FTZ R90, R90, R11.reuse, -R29.reuse ;  /* 0x0000000b5a5a7223 */ /* 0x180fe2000001081d */
[----:B------:R-:W-:Y:S01]  /*2b40*/  ISETP.GT.AND P2, PT, R24, 0x38, PT ;  /* 0x000000381800780c */ /* 0x000fe20003f44270 */
[--C-:B------:R-:W-:Y:S01]  /*2b50*/  FFMA.FTZ R92, R92, R11, -R29.reuse ;  /* 0x0000000b5c5c7223 */ /* 0x100fe2000001081d */
[----:B------:R-:W-:Y:S01]  /*2b60*/  FMNMX.FTZ R3, R44, R3, !PT ;  /* 0x000000032c037209 */ /* 0x000fe20007810000 */
[-CC-:B------:R-:W-:Y:S01]  /*2b70*/  FFMA.FTZ R66, R66, R11.reuse, -R29.reuse ;  /* 0x0000000b42427223 */ /* 0x180fe2000001081d */
[----:B--2---:R-:W-:Y:S01]  /*2b80*/  FSEL R48, R52, -INF , P2 ;  /* 0xff80000034307808 */ /* 0x004fe20001000000 */
[----:B------:R-:W-:Y:S01]  /*2b90*/  MUFU.TANH R57, R57 ;  /* 0x0000003900397308 */ /* 0x000fe20000002400 */
[-CC-:B---3--:R-:W-:Y:S01]  /*2ba0*/  FFMA.FTZ R12, R46, R11.reuse, -R29.reuse ;  /* 0x0000000b2e0c7223 */ /* 0x188fe2000001081d */
[----:B------:R-:W-:Y:S01]  /*2bb0*/  FSEL R46, R49, -INF , P1 ;  /* 0xff800000312e7808 */ /* 0x000fe20000800000 */
[-CC-:B------:R-:W-:Y:S01]  /*2bc0*/  FFMA.FTZ R94, R94, R11.reuse, -R29.reuse ;  /* 0x0000000b5e5e7223 */ /* 0x180fe2000001081d */
[----:B------:R-:W-:Y:S01]  /*2bd0*/  ISETP.GT.AND P1, PT, R24, 0x39, PT ;  /* 0x000000391800780c */ /* 0x000fe20003f24270 */
[--C-:B------:R-:W-:Y:S01]  /*2be0*/  FFMA.FTZ R96, R96, R11, -R29.reuse ;  /* 0x0000000b60607223 */ /* 0x100fe2000001081d */
[----:B------:R-:W-:Y:S01]  /*2bf0*/  FMNMX.FTZ R3, R46, R3, !PT ;  /* 0x000000032e037209 */ /* 0x000fe20007810000 */
[-CC-:B------:R-:W-:Y:S01]  /*2c00*/  FFMA.FTZ R98, R98, R11.reuse, -R29.reuse ;  /* 0x0000000b62627223 */ /* 0x180fe2000001081d */
[----:B------:R-:W2:Y:S01]  /*2c10*/  MUFU.TANH R60, R60 ;  /* 0x0000003c003c7308 */ /* 0x000ea20000002400 */
[----:B------:R-:W-:Y:S01]  /*2c20*/  ISETP.GT.AND P2, PT, R24, 0x40, PT ;  /* 0x000000401800780c */ /* 0x000fe20003f44270 */
[-CC-:B------:R-:W-:Y:S01]  /*2c30*/  FFMA.FTZ R70, R70, R11.reuse, -R29.reuse ;  /* 0x0000000b46467223 */ /* 0x180fe2000001081d */
[----:B-1----:R-:W-:Y:S01]  /*2c40*/  FSEL R50, R53, -INF , P1 ;  /* 0xff80000035327808 */ /* 0x002fe20000800000 */
[--C-:B------:R-:W-:Y:S01]  /*2c50*/  FFMA.FTZ R100, R100, R11, -R29.reuse ;  /* 0x0000000b64647223 */ /* 0x100fe2000001081d */
[----:B------:R-:W-:Y:S01]  /*2c60*/  FMNMX.FTZ R3, R48, R3, !PT ;  /* 0x0000000330037209 */ /* 0x000fe20007810000 */
[-CC-:B------:R-:W-:Y:S01]  /*2c70*/  FFMA.FTZ R102, R102, R11.reuse, -R29.reuse ;  /* 0x0000000b66667223 */ /* 0x180fe2000001081d */
[----:B------:R-:W-:Y:S01]  /*2c80*/  ISETP.GT.AND P1, PT, R24, 0x41, PT ;  /* 0x000000411800780c */ /* 0x000fe20003f24270 */
[----:B------:R-:W1:Y:S01]  /*2c90*/  MUFU.TANH R58, R61 ;  /* 0x0000003d003a7308 */ /* 0x000e620000002400 */
[----:B0-----:R-:W-:Y:S01]  /*2ca0*/  FSEL R52, R56, -INF , P2 ;  /* 0xff80000038347808 */ /* 0x001fe20001000000 */
[----:B------:R-:W-:Y:S01]  /*2cb0*/  FFMA.FTZ R4, R4, R11, -R29 ;  /* 0x0000000b04047223 */ /* 0x000fe2000001081d */
[----:B------:R-:W-:-:S02]  /*2cc0*/  FMNMX.FTZ R3, R50, R3, !PT ;  /* 0x0000000332037209 */ /* 0x000fc40007810000 */
[----:B------:R-:W-:Y:S02]  /*2cd0*/  ISETP.GT.AND P2, PT, R24, 0x48, PT ;  /* 0x000000481800780c */ /* 0x000fe40003f44270 */
[----:B------:R-:W-:Y:S01]  /*2ce0*/  FMNMX.FTZ R3, R52, R3, !PT ;  /* 0x0000000334037209 */ /* 0x000fe20007810000 */
[----:B------:R-:W0:Y:S01]  /*2cf0*/  MUFU.TANH R64, R64 ;  /* 0x0000004000407308 */ /* 0x000e220000002400 */
[----:B--2---:R-:W-:Y:S02]  /*2d00*/  FSEL R56, R60, -INF , P2 ;  /* 0xff8000003c387808 */ /* 0x004fe40001000000 */
[----:B------:R-:W-:-:S05]  /*2d10*/  ISETP.GT.AND P2, PT, R24, 0x50, PT ;  /* 0x000000501800780c */ /* 0x000fca0003f44270 */
[----:B------:R2:W-:Y:S08]  /*2d20*/  MUFU.EX2 R159, R12 ;  /* 0x0000000c009f7308 */ /* 0x0005f00000000800 */
[----:B------:R-:W3:Y:S01]  /*2d30*/  MUFU.TANH R62, R65 ;  /* 0x00000041003e7308 */ /* 0x000ee20000002400 */
[----:B--2---:R-:W-:Y:S01]  /*2d40*/  FFMA.FTZ R12, R54, R11, -R29 ;  /* 0x0000000b360c7223 */ /* 0x004fe2000001081d */
[----:B------:R-:W-:-:S02]  /*2d50*/  FSEL R54, R57, -INF , P1 ;  /* 0xff80000039367808 */ /* 0x000fc40000800000 */
[----:B------:R-:W-:Y:S02]  /*2d60*/  ISETP.GT.AND P1, PT, R24, 0x49, PT ;  /* 0x000000491800780c */ /* 0x000fe40003f24270 */
[----:B------:R-:W-:Y:S02]  /*2d70*/  FMNMX.FTZ R3, R54, R3, !PT ;  /* 0x0000000336037209 */ /* 0x000fe40007810000 */
[----:B------:R-:W2:Y:S01]  /*2d80*/  MUFU.TANH R25, R68 ;  /* 0x0000004400197308 */ /* 0x000ea20000002400 */
[----:B-1----:R-:W-:Y:S02]  /*2d90*/  FSEL R58, R58, -INF , P1 ;  /* 0xff8000003a3a7808 */ /* 0x002fe40000800000 */
[----:B------:R-:W-:Y:S02]  /*2da0*/  FMNMX.FTZ R3, R56, R3, !PT ;  /* 0x0000000338037209 */ /* 0x000fe40007810000 */
[----:B------:R-:W-:Y:S02]  /*2db0*/  ISETP.GT.AND P1, PT, R24, 0x51, PT ;  /* 0x000000511800780c */ /* 0x000fe40003f24270 */
[----:B0-----:R-:W-:Y:S01]  /*2dc0*/  FSEL R60, R64, -INF , P2 ;  /* 0xff800000403c7808 */ /* 0x001fe20001000000 */
[----:B------:R-:W0:Y:S01]  /*2dd0*/  MUFU.TANH R69, R69 ;  /* 0x0000004500457308 */ /* 0x000e220000002400 */
[----:B------:R-:W-:-:S02]  /*2de0*/  FMNMX.FTZ R3, R58, R3, !PT ;  /* 0x000000033a037209 */ /* 0x000fc40007810000 */
[----:B------:R-:W-:Y:S02]  /*2df0*/  ISETP.GT.AND P2, PT, R24, 0x58, PT ;  /* 0x000000581800780c */ /* 0x000fe40003f44270 */
[----:B---3--:R-:W-:Y:S02]  /*2e00*/  FSEL R62, R62, -INF , P1 ;  /* 0xff8000003e3e7808 */ /* 0x008fe40000800000 */
[----:B------:R-:W-:Y:S01]  /*2e10*/  FMNMX.FTZ R3, R60, R3, !PT ;  /* 0x000000033c037209 */ /* 0x000fe20007810000 */
[----:B------:R1:W-:Y:S01]  /*2e20*/  MUFU.EX2 R153, R12 ;  /* 0x0000000c00997308 */ /* 0x0003e20000000800 */
[----:B------:R-:W-:Y:S02]  /*2e30*/  ISETP.GT.AND P1, PT, R24, 0x59, PT ;  /* 0x000000591800780c */ /* 0x000fe40003f24270 */
[----:B--2---:R-:W-:Y:S02]  /*2e40*/  FSEL R24, R25, -INF , P2 ;  /* 0xff80000019187808 */ /* 0x004fe40001000000 */
[----:B------:R-:W-:-:S03]  /*2e50*/  FMNMX.FTZ R3, R62, R3, !PT ;  /* 0x000000033e037209 */ /* 0x000fc60007810000 */
[----:B------:R2:W-:Y:S01]  /*2e60*/  MUFU.EX2 R104, R13 ;  /* 0x0000000d00687308 */ /* 0x0005e20000000800 */
[----:B0-----:R-:W-:Y:S02]  /*2e70*/  FSEL R64, R69, -INF , P1 ;  /* 0xff80000045407808 */ /* 0x001fe40000800000 */
[----:B------:R-:W-:-:S04]  /*2e80*/  FMNMX.FTZ R3, R24, R3, !PT ;  /* 0x0000000318037209 */ /* 0x000fc80007810000 */
[----:B------:R-:W-:Y:S01]  /*2e90*/  FMNMX.FTZ R3, R64, R3, !PT ;  /* 0x0000000340037209 */ /* 0x000fe20007810000 */
[----:B------:R-:W-:Y:S04]  /*2ea0*/  MUFU.EX2 R68, R23 ;  /* 0x0000001700447308 */ /* 0x000fe80000000800 */
[----:B-1----:R-:W2:Y:S04]  /*2eb0*/  SHFL.BFLY PT, R12, R3, 0x2, 0x1f ;  /* 0x0c401f00030c7f89 */ /* 0x002ea800000e0000 */
[----:B------:R-:W-:Y:S08]  /*2ec0*/  MUFU.EX2 R72, R72 ;  /* 0x0000004800487308 */ /* 0x000ff00000000800 */
[----:B------:R-:W-:Y:S08]  /*2ed0*/  MUFU.EX2 R74, R74 ;  /* 0x0000004a004a7308 */ /* 0x000ff00000000800 */
[----:B------:R0:W-:Y:S01]  /*2ee0*/  MUFU.EX2 R155, R76 ;  /* 0x0000004c009b7308 */ /* 0x0001e20000000800 */
[----:B--2---:R-:W-:-:S07]  /*2ef0*/  FMNMX.FTZ R13, R3, R12, !PT ;  /* 0x0000000c030d7209 */ /* 0x004fce0007810000 */
[----:B------:R-:W-:Y:S01]  /*2f00*/  MUFU.EX2 R78, R78 ;  /* 0x0000004e004e7308 */ /* 0x000fe20000000800 */
[----:B------:R-:W1:Y:S01]  /*2f10*/  SHFL.BFLY PT, R12, R13, 0x1, 0x1f ;  /* 0x0c201f000d0c7f89 */ /* 0x000e6200000e0000 */
[----:B0-----:R-:W-:-:S06]  /*2f20*/  CS2R R76, SRZ ;  /* 0x00000000004c7805 */ /* 0x001fcc000001ff00 */
[----:B------:R0:W-:Y:S08]  /*2f30*/  MUFU.EX2 R149, R80 ;  /* 0x0000005000957308 */ /* 0x0001f00000000800 */
[----:B------:R-:W-:Y:S01]  /*2f40*/  MUFU.EX2 R82, R82 ;  /* 0x0000005200527308 */ /* 0x000fe20000000800 */
[----:B0-----:R-:W-:-:S07]  /*2f50*/  CS2R R80, SRZ ;  /* 0x0000000000507805 */ /* 0x001fce000001ff00 */
[----:B------:R0:W-:Y:S01]  /*2f60*/  MUFU.EX2 R151, R84 ;  /* 0x0000005400977308 */ /* 0x0001e20000000800 */
[----:B-1----:R-:W-:-:S04]  /*2f70*/  FMNMX.FTZ R12, R13, R12, !PT ;  /* 0x0000000c0d0c7209 */ /* 0x002fc80007810000 */
[C---:B------:R-:W-:Y:S01]  /*2f80*/  FSETP.NEU.FTZ.AND P1, PT, R12.reuse, -INF , PT ;  /* 0xff8000000c00780b */ /* 0x040fe20003f3d000 */
[----:B------:R-:W-:Y:S02]  /*2f90*/  FMUL.FTZ R3, R12, R11 ;  /* 0x0000000b0c037220 */ /* 0x000fe40000410000 */
[----:B------:R-:W-:Y:S01]  /*2fa0*/  MUFU.EX2 R86, R86 ;  /* 0x0000005600567308 */ /* 0x000fe20000000800 */
[----:B0-----:R-:W-:Y:S02]  /*2fb0*/  CS2R R84, SRZ ;  /* 0x0000000000547805 */ /* 0x001fe4000001ff00 */
[----:B------:R-:W-:-:S05]  /*2fc0*/  FSEL R3, R3, RZ, P1 ;  /* 0x000000ff03037208 */ /* 0x000fca0000800000 */
        /* <DEDUP_REMOVED lines=26> */
[----:B------:R-:W-:-:S04]  /*3170*/  FFMA.FTZ R64, R64, R11, -R3 ;  /* 0x0000000b40407223 */ /* 0x000fc80000010803 */
[----:B------:R1:W2:Y:S01]  /*3180*/  MUFU.EX2 R13, R28 ;  /* 0x0000001c000d7308 */ /* 0x0002a20000000800 */
[----:B0-----:R-:W-:Y:S01]  /*3190*/  FADD.FTZ R31, R26, R5 ;  /* 0x000000051a1f7221 */ /* 0x001fe20000010000 */
[----:B------:R-:W-:-:S06]  /*31a0*/  F2FP.BF16.F32.PACK_AB R156, R5, R26 ;  /* 0x0000001a059c723e */ /* 0x000fcc00000010ff */
[----:B------:R-:W-:Y:S01]  /*31b0*/  MUFU.EX2 R30, R30 ;  /* 0x0000001e001e7308 */ /* 0x000fe20000000800 */
[----:B-1----:R-:W-:-:S04]  /*31c0*/  IMAD.HI R28, R0, 0x2aaaaaab, RZ ;  /* 0x2aaaaaab001c7827 */ /* 0x002fc800078e02ff */
[----:B------:R-:W-:Y:S01]  /*31d0*/  FADD.FTZ R0, R157, R68 ;  /* 0x000000449d007221 */ /* 0x000fe20000010000 */
[----:B------:R-:W-:Y:S02]  /*31e0*/  F2FP.BF16.F32.PACK_AB R157, R68, R157 ;  /* 0x0000009d449d723e */ /* 0x000fe400000010ff */
[----:B------:R-:W-:Y:S02]  /*31f0*/  CS2R R68, SRZ ;  /* 0x0000000000447805 */ /* 0x000fe4000001ff00 */
[----:B------:R-:W-:Y:S01]  /*3200*/  SHF.R.U32.HI R35, RZ, 0x1f, R28 ;  /* 0x0000001fff237819 */ /* 0x000fe2000001161c */
[----:B------:R-:W0:Y:S01]  /*3210*/  MUFU.EX2 R15, R32 ;  /* 0x00000020000f7308 */ /* 0x000e220000000800 */
[----:B--2---:R-:W-:Y:S02]  /*3220*/  F2FP.BF16.F32.PACK_AB R158, R13, R6 ;  /* 0x000000060d9e723e */ /* 0x004fe400000010ff */
[----:B------:R-:W-:-:S05]  /*3230*/  LEA.HI.SX32 R28, R28, R35, 0x1c ;  /* 0x000000231c1c7211 */ /* 0x000fca00078fe2ff */
[----:B------:R1:W-:Y:S08]  /*3240*/  MUFU.EX2 R21, R20 ;  /* 0x0000001400157308 */ /* 0x0003f00000000800 */
[----:B------:R-:W2:Y:S01]  /*3250*/  MUFU.EX2 R34, R34 ;  /* 0x0000002200227308 */ /* 0x000ea20000000800 */
[----:B-1----:R-:W-:Y:S01]  /*3260*/  FADD.FTZ R20, R6, R31 ;  /* 0x0000001f06147221 */ /* 0x002fe20000010000 */
[----:B------:R-:W-:Y:S01]  /*3270*/  FADD.FTZ R31, R159, R0 ;  /* 0x000000009f1f7221 */ /* 0x000fe20000010000 */
[----:B0-----:R-:W-:-:S02]  /*3280*/  F2FP.BF16.F32.PACK_AB R152, R15, R30 ;  /* 0x0000001e0f98723e */ /* 0x001fc400000010ff */
[----:B------:R-:W-:Y:S01]  /*3290*/  FADD.FTZ R33, R13, R20 ;  /* 0x000000140d217221 */ /* 0x000fe20000010000 */
[C---:B------:R-:W-:Y:S01]  /*32a0*/  FADD.FTZ R0, R104.reuse, R31 ;  /* 0x0000001f68007221 */ /* 0x040fe20000010000 */
[----:B------:R-:W-:Y:S01]  /*32b0*/  F2FP.BF16.F32.PACK_AB R159, R104, R159 ;  /* 0x0000009f689f723e */ /* 0x000fe200000010ff */
[----:B------:R-:W0:Y:S01]  /*32c0*/  MUFU.EX2 R36, R36 ;  /* 0x0000002400247308 */ /* 0x000e220000000800 */
[----:B------:R-:W-:Y:S01]  /*32d0*/  FADD.FTZ R20, R30, R33 ;  /* 0x000000211e147221 */ /* 0x000fe20000010000 */
[----:B------:R-:W-:Y:S01]  /*32e0*/  FADD.FTZ R31, R153, R0 ;  /* 0x00000000991f7221 */ /* 0x000fe20000010000 */
[C---:B------:R-:W-:Y:S02]  /*32f0*/  F2FP.BF16.F32.PACK_AB R153, R72.reuse, R153 ;  /* 0x000000994899723e */ /* 0x040fe400000010ff */
[----:B------:R-:W-:Y:S01]  /*3300*/  FADD.FTZ R33, R15, R20 ;  /* 0x000000140f217221 */ /* 0x000fe20000010000 */
[----:B------:R-:W-:Y:S01]  /*3310*/  FADD.FTZ R31, R72, R31 ;  /* 0x0000001f481f7221 */ /* 0x000fe20000010000 */
[----:B------:R-:W-:Y:S01]  /*3320*/  CS2R R72, SRZ ;  /* 0x0000000000487805 */ /* 0x000fe2000001ff00 */
[----:B------:R1:W3:Y:S01]  /*3330*/  MUFU.EX2 R23, R38 ;  /* 0x0000002600177308 */ /* 0x0002e20000000800 */
[----:B--2---:R-:W-:Y:S01]  /*3340*/  FADD.FTZ R0, R34, R33 ;  /* 0x0000002122007221 */ /* 0x004fe20000010000 */
[----:B------:R-:W-:Y:S01]  /*3350*/  FADD.FTZ R20, R74, R31 ;  /* 0x0000001f4a147221 */ /* 0x000fe20000010000 */
[----:B------:R-:W-:-:S02]  /*3360*/  F2FP.BF16.F32.PACK_AB R154, R21, R34 ;  /* 0x00000022159a723e */ /* 0x000fc400000010ff */
[----:B------:R-:W-:Y:S01]  /*3370*/  FADD.FTZ R31, R21, R0 ;  /* 0x00000000151f7221 */ /* 0x000fe20000010000 */
[C---:B------:R-:W-:Y:S01]  /*3380*/  FADD.FTZ R33, R155.reuse, R20 ;  /* 0x000000149b217221 */ /* 0x040fe20000010000 */
[----:B------:R-:W-:Y:S01]  /*3390*/  F2FP.BF16.F32.PACK_AB R155, R155, R74 ;  /* 0x0000004a9b9b723e */ /* 0x000fe200000010ff */
[----:B------:R-:W2:Y:S01]  /*33a0*/  MUFU.EX2 R40, R40 ;  /* 0x0000002800287308 */ /* 0x000ea20000000800 */
[----:B0-----:R-:W-:Y:S01]  /*33b0*/  FADD.FTZ R0, R36, R31 ;  /* 0x0000001f24007221 */ /* 0x001fe20000010000 */
[----:B------:R-:W-:Y:S01]  /*33c0*/  FADD.FTZ R20, R78, R33 ;  /* 0x000000214e147221 */ /* 0x000fe20000010000 */
[----:B------:R-:W-:Y:S02]  /*33d0*/  CS2R R74, SRZ ;  /* 0x00000000004a7805 */ /* 0x000fe4000001ff00 */
[----:B-1----:R-:W-:Y:S01]  /*33e0*/  CS2R R38, SRZ ;  /* 0x0000000000267805 */ /* 0x002fe2000001ff00 */
[C---:B------:R-:W-:Y:S01]  /*33f0*/  FADD.FTZ R33, R149.reuse, R20 ;  /* 0x0000001495217221 */ /* 0x040fe20000010000 */
[----:B------:R-:W-:Y:S01]  /*3400*/  F2FP.BF16.F32.PACK_AB R149, R149, R78 ;  /* 0x0000004e9595723e */ /* 0x000fe200000010ff */
[----:B------:R0:W1:Y:S01]  /*3410*/  MUFU.EX2 R25, R42 ;  /* 0x0000002a00197308 */ /* 0x0000620000000800 */
[C---:B---3--:R-:W-:Y:S01]  /*3420*/  FADD.FTZ R31, R23.reuse, R0 ;  /* 0x00000000171f7221 */ /* 0x048fe20000010000 */
[----:B------:R-:W-:Y:S01]  /*3430*/  FADD.FTZ R20, R82, R33 ;  /* 0x0000002152147221 */ /* 0x000fe20000010000 */
[----:B------:R-:W-:-:S02]  /*3440*/  F2FP.BF16.F32.PACK_AB R148, R23, R36 ;  /* 0x000000241794723e */ /* 0x000fc400000010ff */
[----:B------:R-:W-:Y:S02]  /*3450*/  CS2R R78, SRZ ;  /* 0x00000000004e7805 */ /* 0x000fe4000001ff00 */
[----:B------:R-:W-:Y:S01]  /*3460*/  CS2R R36, SRZ ;  /* 0x0000000000247805 */ /* 0x000fe2000001ff00 */
[C---:B------:R-:W-:Y:S01]  /*3470*/  FADD.FTZ R33, R151.reuse, R20 ;  /* 0x0000001497217221 */ /* 0x040fe20000010000 */
[----:B------:R-:W-:Y:S01]  /*3480*/  F2FP.BF16.F32.PACK_AB R151, R151, R82 ;  /* 0x000000529797723e */ /* 0x000fe200000010ff */
[----:B------:R-:W3:Y:S01]  /*3490*/  MUFU.EX2 R145, R88 ;  /* 0x0000005800917308 */ /* 0x000ee20000000800 */
[----:B--2---:R-:W-:Y:S01]  /*34a0*/  FADD.FTZ R0, R40, R31 ;  /* 0x0000001f28007221 */ /* 0x004fe20000010000 */
[----:B------:R-:W-:Y:S01]  /*34b0*/  FADD.FTZ R20, R86, R33 ;  /* 0x0000002156147221 */ /* 0x000fe20000010000 */
[----:B------:R-:W-:Y:S02]  /*34c0*/  CS2R R82, SRZ ;  /* 0x0000000000527805 */ /* 0x000fe4000001ff00 */
[----:B0-----:R-:W-:-:S03]  /*34d0*/  CS2R R42, SRZ ;  /* 0x00000000002a7805 */ /* 0x001fc6000001ff00 */
[----:B------:R-:W0:Y:S01]  /*34e0*/  MUFU.EX2 R44, R44 ;  /* 0x0000002c002c7308 */ /* 0x000e220000000800 */
[C---:B-1----:R-:W-:Y:S01]  /*34f0*/  FADD.FTZ R31, R25.reuse, R0 ;  /* 0x00000000191f7221 */ /* 0x042fe20000010000 */
[----:B------:R-:W-:Y:S02]  /*3500*/  F2FP.BF16.F32.PACK_AB R150, R25, R40 ;  /* 0x000000281996723e */ /* 0x000fe400000010ff */
[----:B------:R-:W-:-:S04]  /*3510*/  CS2R R40, SRZ ;  /* 0x0000000000287805 */ /* 0x000fc8000001ff00 */
[----:B------:R-:W1:Y:S01]  /*3520*/  MUFU.EX2 R90, R90 ;  /* 0x0000005a005a7308 */ /* 0x000e620000000800 */
[C---:B---3--:R-:W-:Y:S01]  /*3530*/  FADD.FTZ R35, R145.reuse, R20 ;  /* 0x0000001491237221 */ /* 0x048fe20000010000 */
[----:B------:R-:W-:Y:S02]  /*3540*/  IADD3 R20, R22, -0x2, RZ ;  /* 0xfffffffe16147810 */ /* 0x000fe40007ffe0ff */
[----:B------:R-:W-:Y:S02]  /*3550*/  F2FP.BF16.F32.PACK_AB R145, R145, R86 ;  /* 0x000000569191723e */ /* 0x000fe400000010ff */
[----:B------:R-:W-:Y:S02]  /*3560*/  CS2R R86, SRZ ;  /* 0x0000000000567805 */ /* 0x000fe4000001ff00 */
[----:B------:R2:W3:Y:S01]  /*3570*/  MUFU.EX2 R27, R46 ;  /* 0x0000002e001b7308 */ /* 0x0004e20000000800 */
[----:B0-----:R-:W-:-:S07]  /*3580*/  FADD.FTZ R0, R44, R31 ;  /* 0x0000001f2c007221 */ /* 0x001fce0000010000 */
[----:B------:R-:W0:Y:S01]  /*3590*/  MUFU.EX2 R147, R92 ;  /* 0x0000005c00937308 */ /* 0x000e220000000800 */
[----:B-1----:R-:W-:Y:S01]  /*35a0*/  FADD.FTZ R6, R90, R35 ;  /* 0x000000235a067221 */ /* 0x002fe20000010000 */
[----:B--2---:R-:W-:Y:S02]  /*35b0*/  CS2R R46, SRZ ;  /* 0x00000000002e7805 */ /* 0x004fe4000001ff00 */
[----:B------:R-:W-:-:S04]  /*35c0*/  CS2R R34, SRZ ;  /* 0x0000000000227805 */ /* 0x000fc8000001ff00 */
[----:B------:R-:W1:Y:S01]  /*35d0*/  MUFU.EX2 R48, R48 ;  /* 0x0000003000307308 */ /* 0x000e620000000800 */
[C---:B---3--:R-:W-:Y:S01]  /*35e0*/  FADD.FTZ R33, R27.reuse, R0 ;  /* 0x000000001b217221 */ /* 0x048fe20000010000 */
[----:B------:R-:W-:Y:S02]  /*35f0*/  F2FP.BF16.F32.PACK_AB R144, R27, R44 ;  /* 0x0000002c1b90723e */ /* 0x000fe400000010ff */
[----:B------:R-:W-:Y:S02]  /*3600*/  CS2R R44, SRZ ;  /* 0x00000000002c7805 */ /* 0x000fe4000001ff00 */
[----:B------:R-:W-:Y:S02]  /*3610*/  CS2R R26, SRZ ;  /* 0x00000000001a7805 */ /* 0x000fe4000001ff00 */
[----:B------:R-:W2:Y:S01]  /*3620*/  MUFU.EX2 R66, R66 ;  /* 0x0000004200427308 */ /* 0x000ea20000000800 */
[C---:B0-----:R-:W-:Y:S01]  /*3630*/  FADD.FTZ R13, R147.reuse, R6 ;  /* 0x00000006930d7221 */ /* 0x041fe20000010000 */
[----:B------:R-:W-:-:S06]  /*3640*/  F2FP.BF16.F32.PACK_AB R147, R147, R90 ;  /* 0x0000005a9393723e */ /* 0x000fcc00000010ff */
[----:B------:R0:W3:Y:S01]  /*3650*/  MUFU.EX2 R19, R50 ;  /* 0x0000003200137308 */ /* 0x0000e20000000800 */
[----:B-1----:R-:W-:Y:S01]  /*3660*/  FADD.FTZ R0, R48, R33 ;  /* 0x0000002130007221 */ /* 0x002fe20000010000 */
[----:B------:R-:W-:-:S06]  /*3670*/  CS2R R32, SRZ ;  /* 0x0000000000207805 */ /* 0x000fcc000001ff00 */
[----:B------:R-:W1:Y:S01]  /*3680*/  MUFU.EX2 R141, R94 ;  /* 0x0000005e008d7308 */ /* 0x000e620000000800 */
[----:B--2---:R-:W-:Y:S01]  /*3690*/  FADD.FTZ R6, R66, R13 ;  /* 0x0000000d42067221 */ /* 0x004fe20000010000 */
[----:B0-----:R-:W-:-:S06]  /*36a0*/  CS2R R50, SRZ ;  /* 0x0000000000327805 */ /* 0x001fcc000001ff00 */
[----:B------:R-:W0:Y:S01]  /*36b0*/  MUFU.EX2 R52, R52 ;  /* 0x0000003400347308 */ /* 0x000e220000000800 */
[C---:B---3--:R-:W-:Y:S01]  /*36c0*/  FADD.FTZ R5, R19.reuse, R0 ;  /* 0x0000000013057221 */ /* 0x048fe20000010000 */
[----:B------:R-:W-:Y:S02]  /*36d0*/  F2FP.BF16.F32.PACK_AB R146, R19, R48 ;  /* 0x000000301392723e */ /* 0x000fe400000010ff */
[----:B------:R-:W-:-:S04]  /*36e0*/  CS2R R48, SRZ ;  /* 0x0000000000307805 */ /* 0x000fc8000001ff00 */
[----:B------:R-:W2:Y:S01]  /*36f0*/  MUFU.EX2 R96, R96 ;  /* 0x0000006000607308 */ /* 0x000ea20000000800 */
[C---:B-1----:R-:W-:Y:S01]  /*3700*/  FADD.FTZ R15, R141.reuse, R6 ;  /* 0x000000068d0f7221 */ /* 0x042fe20000010000 */
[----:B------:R-:W-:Y:S02]  /*3710*/  F2FP.BF16.F32.PACK_AB R141, R141, R66 ;  /* 0x000000428d8d723e */ /* 0x000fe400000010ff */
[----:B------:R-:W-:-:S04]  /*3720*/  CS2R R66, SRZ ;  /* 0x0000000000427805 */ /* 0x000fc8000001ff00 */
[----:B------:R1:W3:Y:S01]  /*3730*/  MUFU.EX2 R29, R54 ;  /* 0x00000036001d7308 */ /* 0x0002e20000000800 */
[----:B0-----:R-:W-:-:S07]  /*3740*/  FADD.FTZ R0, R52, R5 ;  /* 0x0000000534007221 */ /* 0x001fce0000010000 */
[----:B------:R-:W0:Y:S01]  /*3750*/  MUFU.EX2 R143, R98 ;  /* 0x00000062008f7308 */ /* 0x000e220000000800 */
[----:B--2---:R-:W-:Y:S01]  /*3760*/  FADD.FTZ R6, R96, R15 ;  /* 0x0000000f60067221 */ /* 0x004fe20000010000 */
[----:B-1----:R-:W-:-:S06]  /*3770*/  CS2R R54, SRZ ;  /* 0x0000000000367805 */ /* 0x002fcc000001ff00 */
[----:B------:R-:W1:Y:S01]  /*3780*/  MUFU.EX2 R56, R56 ;  /* 0x0000003800387308 */ /* 0x000e620000000800 */
[C---:B---3--:R-:W-:Y:S01]  /*3790*/  FADD.FTZ R13, R29.reuse, R0 ;  /* 0x000000001d0d7221 */ /* 0x048fe20000010000 */
[----:B------:R-:W-:Y:S02]  /*37a0*/  F2FP.BF16.F32.PACK_AB R140, R29, R52 ;  /* 0x000000341d8c723e */ /* 0x000fe400000010ff */
[----:B------:R-:W-:-:S04]  /*37b0*/  CS2R R52, SRZ ;  /* 0x0000000000347805 */ /* 0x000fc8000001ff00 */
[----:B------:R-:W2:Y:S01]  /*37c0*/  MUFU.EX2 R70, R70 ;  /* 0x0000004600467308 */ /* 0x000ea20000000800 */
[C---:B0-----:R-:W-:Y:S01]  /*37d0*/  FADD.FTZ R15, R143.reuse, R6 ;  /* 0x000000068f0f7221 */ /* 0x041fe20000010000 */
[----:B------:R-:W-:-:S06]  /*37e0*/  F2FP.BF16.F32.PACK_AB R143, R143, R96 ;  /* 0x000000608f8f723e */ /* 0x000fcc00000010ff */
[----:B------:R0:W3:Y:S01]  /*37f0*/  MUFU.EX2 R3, R58 ;  /* 0x0000003a00037308 */ /* 0x0000e20000000800 */
[----:B-1----:R-:W-:-:S07]  /*3800*/  FADD.FTZ R0, R56, R13 ;  /* 0x0000000d38007221 */ /* 0x002fce0000010000 */
[----:B------:R-:W1:Y:S01]  /*3810*/  MUFU.EX2 R60, R60 ;  /* 0x0000003c003c7308 */ /* 0x000e620000000800 */
[----:B--2---:R-:W-:Y:S01]  /*3820*/  FADD.FTZ R6, R70, R15 ;  /* 0x0000000f46067221 */ /* 0x004fe20000010000 */
[----:B------:R-:W-:Y:S02]  /*3830*/  VIMNMX R15, R17, R28, !PT ;  /* 0x0000001c110f7248 */ /* 0x000fe40007fe0100 */
[----:B0-----:R-:W-:Y:S02]  /*3840*/  CS2R R58, SRZ ;  /* 0x00000000003a7805 */ /* 0x001fe4000001ff00 */
[----:B------:R-:W-:Y:S02]  /*3850*/  CS2R R28, SRZ ;  /* 0x00000000001c7805 */ /* 0x000fe4000001ff00 */
[----:B------:R-:W-:Y:S01]  /*3860*/  ISETP.GE.AND P1, PT, R20, R15, PT ;  /* 0x0000000f1400720c */ /* 0x000fe20003f26270 */
[----:B------:R-:W0:Y:S01]  /*3870*/  MUFU.EX2 R137, R100 ;  /* 0x0000006400897308 */ /* 0x000e220000000800 */
[C---:B---3--:R-:W-:Y:S01]  /*3880*/  FADD.FTZ R13, R3.reuse, R0 ;  /* 0x00000000030d7221 */ /* 0x048fe20000010000 */
[----:B------:R-:W-:-:S02]  /*3890*/  F2FP.BF16.F32.PACK_AB R142, R3, R56 ;  /* 0x00000038038e723e */ /* 0x000fc400000010ff */
[----:B------:R-:W-:-:S04]  /*38a0*/  CS2R R56, SRZ ;  /* 0x0000000000387805 */ /* 0x000fc8000001ff00 */
[----:B------:R2:W3:Y:S01]  /*38b0*/  MUFU.EX2 R31, R62 ;  /* 0x0000003e001f7308 */ /* 0x0004e20000000800 */
[----:B-1----:R-:W-:-:S07]  /*38c0*/  FADD.FTZ R0, R60, R13 ;  /* 0x0000000d3c007221 */ /* 0x002fce0000010000 */
[----:B------:R-:W1:Y:S01]  /*38d0*/  MUFU.EX2 R102, R102 ;  /* 0x0000006600667308 */ /* 0x000e620000000800 */
[C---:B0-----:R-:W-:Y:S01]  /*38e0*/  FADD.FTZ R3, R137.reuse, R6 ;  /* 0x0000000689037221 */ /* 0x041fe20000010000 */
[----:B------:R-:W-:Y:S01]  /*38f0*/  F2FP.BF16.F32.PACK_AB R137, R137, R70 ;  /* 0x000000468989723e */ /* 0x000fe200000010ff */
[----:B------:R-:W-:Y:S01]  /*3900*/  IMAD.MOV.U32 R6, RZ, RZ, 0x3f800000 ;  /* 0x3f800000ff067424 */ /* 0x000fe200078e00ff */
[----:B------:R-:W-:Y:S02]  /*3910*/  CS2R R70, SRZ ;  /* 0x0000000000467805 */ /* 0x000fe4000001ff00 */
[----:B--2---:R-:W-:Y:S02]  /*3920*/  CS2R R62, SRZ ;  /* 0x00000000003e7805 */ /* 0x004fe4000001ff00 */
[----:B------:R-:W0:Y:S01]  /*3930*/  MUFU.EX2 R24, R24 ;  /* 0x0000001800187308 */ /* 0x000e220000000800 */
[C---:B---3--:R-:W-:Y:S01]  /*3940*/  FADD.FTZ R13, R31.reuse, R0 ;  /* 0x000000001f0d7221 */ /* 0x048fe20000010000 */
[----:B------:R-:W-:-:S02]  /*3950*/  F2FP.BF16.F32.PACK_AB R136, R31, R60 ;  /* 0x0000003c1f88723e */ /* 0x000fc400000010ff */
[----:B------:R-:W-:Y:S02]  /*3960*/  CS2R R60, SRZ ;  /* 0x00000000003c7805 */ /* 0x000fe4000001ff00 */
[----:B------:R-:W-:Y:S02]  /*3970*/  CS2R R30, SRZ ;  /* 0x00000000001e7805 */ /* 0x000fe4000001ff00 */
[----:B------:R2:W3:Y:S01]  /*3980*/  MUFU.EX2 R5, R64 ;  /* 0x0000004000057308 */ /* 0x0004e20000000800 */
[----:B-1----:R-:W-:-:S07]  /*3990*/  FADD.FTZ R0, R102, R3 ;  /* 0x0000000366007221 */ /* 0x002fce0000010000 */
[----:B------:R0:W1:Y:S01]  /*39a0*/  MUFU.EX2 R139, R4 ;  /* 0x00000004008b7308 */ /* 0x0000620000000800 */
[----:B--2---:R-:W-:Y:S01]  /*39b0*/  CS2R R64, SRZ ;  /* 0x0000000000407805 */ /* 0x004fe2000001ff00 */
[----:B0-----:R-:W-:Y:S01]  /*39c0*/  FADD.FTZ R4, R24, R13 ;  /* 0x0000000d18047221 */ /* 0x001fe20000010000 */
[C---:B---3--:R-:W-:Y:S02]  /*39d0*/  F2FP.BF16.F32.PACK_AB R138, R5.reuse, R24 ;  /* 0x00000018058a723e */ /* 0x048fe400000010ff */
[----:B------:R-:W-:Y:S01]  /*39e0*/  CS2R R24, SRZ ;  /* 0x0000000000187805 */ /* 0x000fe2000001ff00 */
[----:B------:R-:W-:Y:S01]  /*39f0*/  FADD.FTZ R4, R5, R4 ;  /* 0x0000000405047221 */ /* 0x000fe20000010000 */
[----:B------:R-:W-:Y:S02]  /*3a00*/  IMAD.MOV.U32 R5, RZ, RZ, 0x3f800000 ;  /* 0x3f800000ff057424 */ /* 0x000fe400078e00ff */
[C---:B-1----:R-:W-:Y:S01]  /*3a10*/  FADD.FTZ R3, R139.reuse, R0 ;  /* 0x000000008b037221 */ /* 0x042fe20000010000 */
[----:B------:R-:W-:-:S02]  /*3a20*/  F2FP.BF16.F32.PACK_AB R139, R139, R102 ;  /* 0x000000668b8b723e */ /* 0x000fc400000010ff */
[----:B------:R-:W-:Y:S01]  /*3a30*/  MOV R0, RZ ;  /* 0x000000ff00007202 */ /* 0x000fe20000000f00 */
[----:B------:R-:W-:Y:S06]  /*3a40*/  @!P1 BRA `(.L_x_2195) ;  /* 0x0000002800509947 */ /* 0x000fec0003800000 */
[----:B------:R-:W-:Y:S01]  /*3a50*/  IMAD.MOV.U32 R13, RZ, RZ, R14 ;  /* 0x000000ffff0d7224 */ /* 0x000fe200078e000e */
[----:B------:R-:W-:Y:S01]  /*3a60*/  MOV R21, RZ ;  /* 0x000000ff00157202 */ /* 0x000fe20000000f00 */
[----:B------:R-:W-:Y:S01]  /*3a70*/  IMAD.MOV.U32 R19, RZ, RZ, R12 ;  /* 0x000000ffff137224 */ /* 0x000fe200078e000c */
[----:B------:R-:W-:Y:S01]  /*3a80*/  UMOV UR5, URZ ;  /* 0x0000003f00057c82 */ /* 0x000fe20008000000 */
[----:B------:R-:W-:Y:S01]  /*3a90*/  IMAD.MOV.U32 R6, RZ, RZ, 0x3f800000 ;  /* 0x3f800000ff067424 */ /* 0x000fe200078e00ff */
[----:B------:R-:W-:Y:S01]  /*3aa0*/  ULDC UR6, c[0x0][0x9d8] ;  /* 0x0002760000067ab9 */ /* 0x000fe20000000800 */
[----:B------:R-:W-:-:S07]  /*3ab0*/  IMAD.MOV.U32 R87, RZ, RZ, RZ ;  /* 0x000000ffff577224 */ /* 0x000fce00078e00ff */
.L_x_2206:
[----:B------:R-:W-:-:S04]  /*3ac0*/  UISETP.NE.AND UP0, UPT, UR5, 0x1, UPT ;  /* 0x000000010500788c */ /* 0x000fc8000bf05270 */
[----:B------:R-:W-:-:S06]  /*3ad0*/  USEL UR4, URZ, 0x1, UP0 ;  /* 0x000000013f047887 */ /* 0x000fcc0008000000 */
[----:B------:R-:W-:Y:S01]  /*3ae0*/  LOP3.LUT R0, R21, UR4, RZ, 0x3c, !PT ;  /* 0x0000000415007c12 */ /* 0x000fe2000f8e3cff */
[----:B------:R-:W-:Y:S06]  /*3af0*/  @!P0 BRA `(.L_x_2196) ;  /* 0x0000000000048947 */ /* 0x000fec0003800000 */
[----:B------:R-:W-:Y:S01]  /*3b00*/  BPT.TRAP 0x1 ;  /* 0x000000040000795c */ /* 0x000fe20000300000 */
.L_x_2196:
        /* <DEDUP_REMOVED lines=8> */
.L_x_2197:
[----:B-1----:R-:W-:Y:S05]  /*3b90*/  @P1 BRA `(.L_x_2198) ;  /* 0x0000000000081947 */ /* 0x002fea0003800000 */
[----:B------:R-:W1:Y:S02]  /*3ba0*/  SYNCS.PHASECHK.TRANS64.TRYWAIT P1, [UR7+0x2a830], R11 ;  /* 0x02a8300bff0075a7 */ /* 0x000e640008020147 */
[----:B-1----:R-:W-:Y:S05]  /*3bb0*/  @!P1 BRA `(.L_x_2199) ;  /* 0x000000a800949947 */ /* 0x002fea0003800000 */
.L_x_2198:
        /* <DEDUP_REMOVED lines=129> */
.L_x_2200:
[----:B------:R-:W-:Y:S01]  /*43d0*/  ULEA UR10, UR5, UR39, 0x3 ;  /* 0x00000027050a7291 */ /* 0x000fe2000f8e183f */
[----:B------:R-:W-:-:S08]  /*43e0*/  SHF.L.U32 R5, R21, 0x1f, RZ ;  /* 0x0000001f15057819 */ /* 0x000fd000000006ff */
[----:B------:R2:W3:Y:S01]  /*43f0*/  SYNCS.PHASECHK.TRANS64.TRYWAIT P1, [UR10+0x2a850], R5 ;  /* 0x02a85005ff0075a7 */ /* 0x0004e2000802014a */
[----:B------:R-:W-:Y:S05]  /*4400*/  @!P0 BRA `(.L_x_2201) ;  /* 0x0000000000048947 */ /* 0x000fea0003800000 */
[----:B------:R-:W-:Y:S01]  /*4410*/  BPT.TRAP 0x1 ;  /* 0x000000040000795c */ /* 0x000fe20000300000 */
.L_x_2201:
[----:B---3--:R-:W-:Y:S05]  /*4420*/  @P1 BRA `(.L_x_2202) ;  /* 0x0000000000081947 */ /* 0x008fea0003800000 */
[----:B------:R-:W3:Y:S02]  /*4430*/  SYNCS.PHASECHK.TRANS64.TRYWAIT P1, [UR10+0x2a850], R5 ;  /* 0x02a85005ff0075a7 */ /* 0x000ee4000802014a */
[----:B---3--:R-:W-:Y:S05]  /*4440*/  @!P1 BRA `(.L_x_2203) ;  /* 0x000000a000889947 */ /* 0x008fea0003800000 */
.L_x_2202:
        /* <DEDUP_REMOVED lines=36> */
.L_x_2204:
[----:B------:R-:W-:Y:S01]  /*4690*/  UISETP.NE.AND UP0, UPT, UR38, URZ, UPT ;  /* 0x0000003f2600728c */ /* 0x000fe2000bf05270 */
[----:B------:R-:W-:Y:S01]  /*46a0*/  FMUL.FTZ R88, R88, UR6 ;  /* 0x0000000658587c20 */ /* 0x000fe20008410000 */
[----:B-1----:R-:W-:Y:S01]  /*46b0*/  MOV R12, R7 ;  /* 0x00000007000c7202 */ /* 0x002fe20000000f00 */
[----:B------:R-:W-:Y:S01]  /*46c0*/  FMUL.FTZ R101, R101, UR6 ;  /* 0x0000000665657c20 */ /* 0x000fe20008410000 */
[----:B------:R-:W-:Y:S01]  /*46d0*/  FMUL.FTZ R89, R89, UR6 ;  /* 0x0000000659597c20 */ /* 0x000fe20008410000 */
[----:B------:R1:W4:Y:S01]  /*46e0*/  MUFU.TANH R148, R88 ;  /* 0x0000005800947308 */ /* 0x0003220000002400 */
[----:B------:R-:W-:Y:S01]  /*46f0*/  PLOP3.LUT P1, PT, PT, PT, UP0, 0x80, 0x0 ;  /* 0x000000000000781c */ /* 0x000fe20003f2f008 */
[----:B--23--:R-:W-:Y:S01]  /*4700*/  FMUL.FTZ R5, R90, UR6 ;  /* 0x000000065a057c20 */ /* 0x00cfe20008410000 */
[----:B------:R-:W-:Y:S01]  /*4710*/  PLOP3.LUT P2, PT, PT, PT, UP0, 0x80, 0x0 ;  /* 0x000000000000781c */ /* 0x000fe20003f4f008 */
[----:B------:R-:W-:Y:S01]  /*4720*/  FMUL.FTZ R92, R92, UR6 ;  /* 0x000000065c5c7c20 */ /* 0x000fe20008410000 */
[----:B------:R-:W-:Y:S01]  /*4730*/  ULDC UR14, c[0x0][0x2f0] ;  /* 0x0000bc00000e7ab9 */ /* 0x000fe20000000800 */
[----:B------:R-:W-:Y:S01]  /*4740*/  @UP0 ULDC UR5, c[0x0][0x44c] ;  /* 0x0001130000050ab9 */ /* 0x000fe20000000800 */
[----:B------:R-:W-:Y:S01]  /*4750*/  ULDC UR11, c[0x0][0x288] ;  /* 0x0000a200000b7ab9 */ /* 0x000fe20000000800 */
[----:B------:R-:W-:Y:S01]  /*4760*/  MUFU.TANH R90, R101 ;  /* 0x00000065005a7308 */ /* 0x000fe20000002400 */
[----:B------:R-:W-:Y:S01]  /*4770*/  FMUL.FTZ R93, R93, UR6 ;  /* 0x000000065d5d7c20 */ /* 0x000fe20008410000 */
[----:B------:R-:W-:Y:S01]  /*4780*/  FMUL.FTZ R96, R96, UR6 ;  /* 0x0000000660607c20 */ /* 0x000fe20008410000 */
[----:B------:R-:W-:Y:S01]  /*4790*/  FMUL.FTZ R97, R97, UR6 ;  /* 0x0000000661617c20 */ /* 0x000fe20008410000 */
[----:B------:R-:W-:Y:S01]  /*47a0*/  FMUL.FTZ R100, R100, UR6 ;  /* 0x0000000664647c20 */ /* 0x000fe20008410000 */
[----:B------:R-:W-:Y:S01]  /*47b0*/  FMUL.FTZ R105, R105, UR6 ;  /* 0x0000000669697c20 */ /* 0x000fe20008410000 */
[----:B0-----:R-:W-:Y:S01]  /*47c0*/  @P1 IMAD.HI.U32 R11, R7, UR5, RZ ;  /* 0x00000005070b1c27 */ /* 0x001fe2000f8e00ff */
[----:B------:R-:W-:Y:S01]  /*47d0*/  @UP0 ULDC UR5, c[0x0][0x450] ;  /* 0x0001140000050ab9 */ /* 0x000fe20000000800 */
[----:B------:R0:W2:Y:S02]  /*47e0*/  MUFU.TANH R146, R89 ;  /* 0x0000005900927308 */ /* 0x0000a40000002400 */
[----:B------:R-:W-:Y:S01]  /*47f0*/  FMUL.FTZ R104, R104, UR6 ;  /* 0x0000000668687c20 */ /* 0x000fe20008410000 */
[----:B------:R-:W-:Y:S01]  /*4800*/  FMUL.FTZ R23, R98, UR6 ;  /* 0x0000000662177c20 */ /* 0x000fe20008410000 */
[----:B------:R-:W-:Y:S01]  /*4810*/  @P2 SHF.R.U32.HI R12, RZ, UR5, R11 ;  /* 0x00000005ff0c2c19 */ /* 0x000fe2000801160b */
[----:B------:R-:W-:-:S02]  /*4820*/  IMAD.MOV.U32 R11, RZ, RZ, -0x60 ;  /* 0xffffffa0ff0b7424 */ /* 0x000fc400078e00ff */
[----:B------:R-:W-:Y:S01]  /*4830*/  FMUL.FTZ R108, R108, UR6 ;  /* 0x000000066c6c7c20 */ /* 0x000fe20008410000 */
[----:B------:R-:W-:Y:S01]  /*4840*/  FMUL.FTZ R109, R109, UR6 ;  /* 0x000000066d6d7c20 */ /* 0x000fe20008410000 */
[----:B------:R-:W-:Y:S01]  /*4850*/  FMUL.FTZ R112, R112, UR6 ;  /* 0x0000000670707c20 */ /* 0x000fe20008410000 */
[----:B-1----:R-:W1:Y:S01]  /*4860*/  SHFL.IDX PT, R88, R12, RZ, 0x1c1f ;  /* 0x001c1fff0c587589 */ /* 0x002e6200000e0000 */
[----:B------:R-:W-:Y:S01]  /*4870*/  IMAD R11, R20, R11, 0x1 ;  /* 0x00000001140b7424 */ /* 0x000fe200078e020b */
[----:B------:R-:W3:Y:S01]  /*4880*/  MUFU.TANH R92, R92 ;  /* 0x0000005c005c7308 */ /* 0x000ee20000002400 */
[----:B0-----:R-:W-:Y:S01]  /*4890*/  FMUL.FTZ R89, R103, UR6 ;  /* 0x0000000667597c20 */ /* 0x001fe20008410000 */
[----:B------:R-:W-:Y:S01]  /*48a0*/  FMUL.FTZ R22, R99, UR6 ;  /* 0x0000000663167c20 */ /* 0x000fe20008410000 */
[----:B------:R-:W-:Y:S02]  /*48b0*/  IMAD R11, R10, -0x2, R11 ;  /* 0xfffffffe0a0b7824 */ /* 0x000fe400078e020b */
[----:B------:R-:W-:Y:S01]  /*48c0*/  FMUL.FTZ R99, R110, UR6 ;  /* 0x000000066e637c20 */ /* 0x000fe20008410000 */
[----:B------:R-:W-:Y:S01]  /*48d0*/  FMUL.FTZ R113, R113, UR6 ;  /* 0x0000000671717c20 */ /* 0x000fe20008410000 */
[----:B------:R-:W-:Y:S01]  /*48e0*/  FMUL.FTZ R116, R116, UR6 ;  /* 0x0000000674747c20 */ /* 0x000fe20008410000 */
[----:B------:R-:W-:Y:S01]  /*48f0*/  IMAD R101, R18, UR14, R11 ;  /* 0x0000000e12657c24 */ /* 0x000fe2000f8e020b */
[----:B------:R0:W5:Y:S01]  /*4900*/  MUFU.TANH R142, R93 ;  /* 0x0000005d008e7308 */ /* 0x0001620000002400 */
        /* <DEDUP_REMOVED lines=8> */
[----:B------:R-:W-:Y:S01]  /*4990*/  FMUL.FTZ R95, R106, UR6 ;  /* 0x000000066a5f7c20 */ /* 0x000fe20008410000 */
[----:B------:R-:W-:Y:S01]  /*49a0*/  FMUL.FTZ R125, R125, UR6 ;  /* 0x000000067d7d7c20 */ /* 0x000fe20008410000 */
[----:B------:R-:W-:Y:S01]  /*49b0*/  FMUL.FTZ R128, R128, UR6 ;  /* 0x0000000680807c20 */ /* 0x000fe20008410000 */
[----:B------:R-:W-:Y:S01]  /*49c0*/  FMUL.FTZ R129, R129, UR6 ;  /* 0x0000000681817c20 */ /* 0x000fe20008410000 */
[----:B------:R-:W-:Y:S01]  /*49d0*/  FMUL.FTZ R132, R132, UR6 ;  /* 0x0000000684847c20 */ /* 0x000fe20008410000 */
[----:B-1----:R-:W-:Y:S01]  /*49e0*/  IADD3 R103, R88, -UR11, R101 ;  /* 0x8000000b58677c10 */ /* 0x002fe2000fffe065 */
[----:B------:R-:W-:Y:S01]  /*49f0*/  FMUL.FTZ R133, R133, UR6 ;  /* 0x0000000685857c20 */ /* 0x000fe20008410000 */
[----:B------:R1:W5:Y:S01]  /*4a00*/  MUFU.TANH R138, R97 ;  /* 0x00000061008a7308 */ /* 0x0003620000002400 */
[----:B------:R-:W5:Y:S01]  /*4a10*/  SHFL.IDX PT, R12, R12, 0x1, 0x1c1f ;  /* 0x003c1f000c0c7f89 */ /* 0x000f6200000e0000 */
[C---:B------:R-:W-:Y:S01]  /*4a20*/  ISETP.GT.AND P1, PT, R103.reuse, RZ, PT ;  /* 0x000000ff6700720c */ /* 0x040fe20003f24270 */
[----:B------:R-:W-:Y:S01]  /*4a30*/  FMUL.FTZ R122, R122, UR6 ;  /* 0x000000067a7a7c20 */ /* 0x000fe20008410000 */
[C---:B------:R-:W-:Y:S01]  /*4a40*/  ISETP.GT.AND P2, PT, R103.reuse, 0x1, PT ;  /* 0x000000016700780c */ /* 0x040fe20003f44270 */
[----:B------:R-:W-:Y:S01]  /*4a50*/  FMUL.FTZ R126, R126, UR6 ;  /* 0x000000067e7e7c20 */ /* 0x000fe20008410000 */
[----:B----4-:R-:W-:Y:S01]  /*4a60*/  FSEL R148, R148, -INF , P1 ;  /* 0xff80000094947808 */ /* 0x010fe20000800000 */
[----:B------:R-:W-:Y:S01]  /*4a70*/  FMUL.FTZ R130, R130, UR6 ;  /* 0x0000000682827c20 */ /* 0x000fe20008410000 */
[----:B------:R-:W-:Y:S01]  /*4a80*/  ISETP.GT.AND P1, PT, R103, 0x8, PT ;  /* 0x000000086700780c */ /* 0x000fe20003f24270 */
[----:B------:R-:W4:Y:S01]  /*4a90*/  MUFU.TANH R100, R100 ;  /* 0x0000006400647308 */ /* 0x000f220000002400 */
[----:B--2---:R-:W-:Y:S01]  /*4aa0*/  FSEL R146, R146, -INF , P2 ;  /* 0xff80000092927808 */ /* 0x004fe20001000000 */
[----:B0-----:R-:W-:Y:S01]  /*4ab0*/  FMUL.FTZ R93, R107, UR6 ;  /* 0x000000066b5d7c20 */ /* 0x001fe20008410000 */
[----:B------:R-:W-:Y:S01]  /*4ac0*/  FMNMX.FTZ R11, R148, R19, !PT ;  /* 0x00000013940b7209 */ /* 0x000fe20007810000 */
[----:B------:R-:W-:Y:S01]  /*4ad0*/  FMUL.FTZ R134, R134, UR6 ;  /* 0x0000000686867c20 */ /* 0x000fe20008410000 */
[----:B------:R-:W-:Y:S01]  /*4ae0*/  ISETP.GT.AND P2, PT, R103, 0x9, PT ;  /* 0x000000096700780c */ /* 0x000fe20003f44270 */
[----:B-1----:R-:W-:Y:S01]  /*4af0*/  FMUL.FTZ R97, R111, UR6 ;  /* 0x000000066f617c20 */ /* 0x002fe20008410000 */
[----:B---3--:R-:W-:Y:S01]  /*4b00*/  FSEL R144, R92, -INF , P1 ;  /* 0xff8000005c907808 */ /* 0x008fe20000800000 */
[----:B------:R0:W-:Y:S01]  /*4b10*/  MUFU.TANH R98, R105 ;  /* 0x0000006900627308 */ /* 0x0001e20000002400 */
[----:B------:R-:W-:Y:S01]  /*4b20*/  FMNMX.FTZ R11, R146, R11, !PT ;  /* 0x0000000b920b7209 */ /* 0x000fe20007810000 */
[----:B------:R-:W-:Y:S01]  /*4b30*/  FMUL.FTZ R115, R115, UR6 ;  /* 0x0000000673737c20 */ /* 0x000fe20008410000 */
[----:B------:R-:W-:Y:S01]  /*4b40*/  ISETP.GT.AND P1, PT, R103, 0x10, PT ;  /* 0x000000106700780c */ /* 0x000fe20003f24270 */
[----:B------:R-:W-:Y:S01]  /*4b50*/  FMUL.FTZ R118, R118, UR6 ;  /* 0x0000000676767c20 */ /* 0x000fe20008410000 */
[----:B-----5:R-:W-:Y:S01]  /*4b60*/  FSEL R142, R142, -INF , P2 ;  /* 0xff8000008e8e7808 */ /* 0x020fe20001000000 */
[----:B------:R-:W-:Y:S01]  /*4b70*/  FMUL.FTZ R119, R119, UR6 ;  /* 0x0000000677777c20 */ /* 0x000fe20008410000 */
[----:B------:R-:W-:Y:S01]  /*4b80*/  ISETP.GT.AND P2, PT, R103, 0x11, PT ;  /* 0x000000116700780c */ /* 0x000fe20003f44270 */
[----:B------:R-:W1:Y:S01]  /*4b90*/  MUFU.TANH R104, R104 ;  /* 0x0000006800687308 */ /* 0x000e620000002400 */
[----:B0-----:R-:W-:Y:S01]  /*4ba0*/  FMNMX.FTZ R105, R144, R11, !PT ;  /* 0x0000000b90697209 */ /* 0x001fe20007810000 */
[----:B------:R-:W-:Y:S01]  /*4bb0*/  FMUL.FTZ R11, R120, UR6 ;  /* 0x00000006780b7c20 */ /* 0x000fe20008410000 */
[----:B------:R-:W-:Y:S01]  /*4bc0*/  FSEL R140, R96, -INF , P1 ;  /* 0xff800000608c7808 */ /* 0x000fe20000800000 */
[----:B------:R-:W-:Y:S01]  /*4bd0*/  FMUL.FTZ R123, R123, UR6 ;  /* 0x000000067b7b7c20 */ /* 0x000fe20008410000 */
[----:B------:R-:W-:Y:S01]  /*4be0*/  FMNMX.FTZ R105, R142, R105, !PT ;  /* 0x000000698e697209 */ /* 0x000fe20007810000 */
[----:B------:R-:W-:Y:S01]  /*4bf0*/  FMUL.FTZ R127, R127, UR6 ;  /* 0x000000067f7f7c20 */ /* 0x000fe20008410000 */
[----:B------:R-:W-:Y:S01]  /*4c00*/  ISETP.GT.AND P1, PT, R103, 0x18, PT ;  /* 0x000000186700780c */ /* 0x000fe20003f24270 */
[----:B------:R-:W0:Y:S01]  /*4c10*/  MUFU.TANH R108, R108 ;  /* 0x0000006c006c7308 */ /* 0x000e220000002400 */
[----:B------:R-:W-:Y:S01]  /*4c20*/  FSEL R138, R138, -INF , P2 ;  /* 0xff8000008a8a7808 */ /* 0x000fe20001000000 */
[----:B------:R-:W-:Y:S01]  /*4c30*/  FMUL.FTZ R131, R131, UR6 ;  /* 0x0000000683837c20 */ /* 0x000fe20008410000 */
[----:B------:R-:W-:Y:S01]  /*4c40*/  FMNMX.FTZ R105, R140, R105, !PT ;  /* 0x000000698c697209 */ /* 0x000fe20007810000 */
[----:B------:R-:W-:Y:S01]  /*4c50*/  FMUL.FTZ R135, R135, UR6 ;  /* 0x0000000687877c20 */ /* 0x000fe20008410000 */
[C---:B------:R-:W-:Y:S01]  /*4c60*/  ISETP.GT.AND P2, PT, R103.reuse, 0x19, PT ;  /* 0x000000196700780c */ /* 0x040fe20003f44270 */
[----:B------:R-:W-:Y:S01]  /*4c70*/  UIADD3 UR7, UR7, 0x2a840, URZ ;  /* 0x0002a84007077890 */ /* 0x000fe2000fffe03f */
[----:B----4-:R-:W-:Y:S01]  /*4c80*/  FSEL R136, R100, -INF , P1 ;  /* 0xff80000064887808 */ /* 0x010fe20000800000 */
[----:B------:R-:W2:Y:S01]  /*4c90*/  MUFU.TANH R109, R109 ;  /* 0x0000006d006d7308 */ /* 0x000ea20000002400 */
[----:B------:R-:W-:Y:S01]  /*4ca0*/  FMNMX.FTZ R105, R138, R105, !PT ;  /* 0x000000698a697209 */ /* 0x000fe20007810000 */
[----:B------:R-:W-:Y:S01]  /*4cb0*/  UPRMT UR7, UR61, 0x654, UR7 ;  /* 0x000006543d077896 */ /* 0x000fe20008000007 */
[----:B------:R-:W-:-:S02]  /*4cc0*/  ISETP.GT.AND P1, PT, R103, 0x20, PT ;  /* 0x000000206700780c */ /* 0x000fc40003f24270 */
[----:B------:R-:W-:Y:S02]  /*4cd0*/  FSEL R120, R90, -INF , P2 ;  /* 0xff8000005a787808 */ /* 0x000fe40001000000 */
[----:B------:R-:W-:Y:S01]  /*4ce0*/  FMNMX.FTZ R105, R136, R105, !PT ;  /* 0x0000006988697209 */ /* 0x000fe20007810000 */
[----:B------:R-:W3:Y:S01]  /*4cf0*/  MUFU.TANH R112, R112 ;  /* 0x0000007000707308 */ /* 0x000ee20000002400 */
[C---:B------:R-:W-:Y:S02]  /*4d00*/  ISETP.GT.AND P2, PT, R103.reuse, 0x21, PT ;  /* 0x000000216700780c */ /* 0x040fe40003f44270 */
[----:B-1----:R-:W-:Y:S01]  /*4d10*/  FSEL R110, R104, -INF , P1 ;  /* 0xff800000686e7808 */ /* 0x002fe20000800000 */
[----:B------:R-:W-:Y:S01]  /*4d20*/  SYNCS.ARRIVE.TRANS64.RED.A1T0 RZ, [UR7], RZ ;  /* 0x000000ffffff79a7 */ /* 0x000fe20008100407 */
[----:B------:R-:W-:Y:S02]  /*4d30*/  FMNMX.FTZ R105, R120, R105, !PT ;  /* 0x0000006978697209 */ /* 0x000fe40007810000 */
[----:B------:R-:W-:Y:S01]  /*4d40*/  ISETP.GT.AND P1, PT, R103, 0x28, PT ;  /* 0x000000286700780c */ /* 0x000fe20003f24270 */
[----:B------:R-:W1:Y:S01]  /*4d50*/  MUFU.TANH R94, R113 ;  /* 0x00000071005e7308 */ /* 0x000e620000002400 */
[----:B------:R-:W-:-:S02]  /*4d60*/  FSEL R98, R98, -INF , P2 ;  /* 0xff80000062627808 */ /* 0x000fc40001000000 */
[----:B------:R-:W-:Y:S02]  /*4d70*/  FMNMX.FTZ R105, R110, R105, !PT ;  /* 0x000000696e697209 */ /* 0x000fe40007810000 */
[C---:B------:R-:W-:Y:S02]  /*4d80*/  ISETP.GT.AND P2, PT, R103.reuse, 0x29, PT ;  /* 0x000000296700780c */ /* 0x040fe40003f44270 */
[----:B0-----:R-:W-:Y:S01]  /*4d90*/  FSEL R90, R108, -INF , P1 ;  /* 0xff8000006c5a7808 */ /* 0x001fe20000800000 */
[----:B------:R-:W0:Y:S01]  /*4da0*/  MUFU.TANH R116, R116 ;  /* 0x0000007400747308 */ /* 0x000e220000002400 */
[----:B------:R-:W-:Y:S02]  /*4db0*/  FMNMX.FTZ R105, R98, R105, !PT ;  /* 0x0000006962697209 */ /* 0x000fe40007810000 */
[----:B------:R-:W-:Y:S02]  /*4dc0*/  ISETP.GT.AND P1, PT, R103, 0x30, PT ;  /* 0x000000306700780c */ /* 0x000fe40003f24270 */
[----:B--2---:R-:W-:-:S02]  /*4dd0*/  FSEL R88, R109, -INF , P2 ;  /* 0xff8000006d587808 */ /* 0x004fc40001000000 */
[----:B------:R-:W-:Y:S01]  /*4de0*/  FMNMX.FTZ R105, R90, R105, !PT ;  /* 0x000000695a697209 */ /* 0x000fe20007810000 */
[----:B------:R-:W2:Y:S01]  /*4df0*/  MUFU.TANH R102, R117 ;  /* 0x0000007500667308 */ /* 0x000ea20000002400 */
[C---:B------:R-:W-:Y:S02]  /*4e00*/  ISETP.GT.AND P2, PT, R103.reuse, 0x31, PT ;  /* 0x000000316700780c */ /* 0x040fe40003f44270 */
[----:B---3--:R-:W-:Y:S02]  /*4e10*/  FSEL R92, R112, -INF , P1 ;  /* 0xff800000705c7808 */ /* 0x008fe40000800000 */
[----:B------:R-:W-:Y:S02]  /*4e20*/  FMNMX.FTZ R105, R88, R105, !PT ;  /* 0x0000006958697209 */ /* 0x000fe40007810000 */
[----:B------:R-:W-:Y:S01]  /*4e30*/  ISETP.GT.AND P1, PT, R103, 0x38, PT ;  /* 0x000000386700780c */ /* 0x000fe20003f24270 */
[----:B------:R-:W3:Y:S01]  /*4e40*/  MUFU.TANH R11, R11 ;  /* 0x0000000b000b7308 */ /* 0x000ee20000002400 */
[----:B-1----:R-:W-:-:S02]  /*4e50*/  FSEL R94, R94, -INF , P2 ;  /* 0xff8000005e5e7808 */ /* 0x002fc40001000000 */
        /* <DEDUP_REMOVED lines=8> */
[----:B------:R-:W1:Y:S01]  /*4ee0*/  MUFU.TANH R106, R124 ;  /* 0x0000007c006a7308 */ /* 0x000e620000002400 */
[----:B------:R-:W-:Y:S02]  /*4ef0*/  ISETP.GT.AND P2, PT, R103, 0x41, PT ;  /* 0x000000416700780c */ /* 0x000fe40003f44270 */
[----:B---3--:R-:W-:Y:S01]  /*4f00*/  FSEL R104, R11, -INF , P1 ;  /* 0xff8000000b687808 */ /* 0x008fe20000800000 */
[----:B------:R-:W-:Y:S01]  /*4f10*/  FMUL.FTZ R11, R114, UR6 ;  /* 0x00000006720b7c20 */ /* 0x000fe20008410000 */
[----:B------:R-:W-:Y:S02]  /*4f20*/  FMNMX.FTZ R105, R102, R105, !PT ;  /* 0x0000006966697209 */ /* 0x000fe40007810000 */
[----:B------:R-:W-:Y:S01]  /*4f30*/  ISETP.GT.AND P1, PT, R103, 0x48, PT ;  /* 0x000000486700780c */ /* 0x000fe20003f24270 */
[----:B------:R-:W2:Y:S01]  /*4f40*/  MUFU.TANH R108, R125 ;  /* 0x0000007d006c7308 */ /* 0x000ea20000002400 */
[----:B0-----:R-:W-:-:S02]  /*4f50*/  FSEL R100, R100, -INF , P2 ;  /* 0xff80000064647808 */ /* 0x001fc40001000000 */
[----:B------:R-:W-:Y:S02]  /*4f60*/  FMNMX.FTZ R105, R104, R105, !PT ;  /* 0x0000006968697209 */ /* 0x000fe40007810000 */
[C---:B------:R-:W-:Y:S02]  /*4f70*/  ISETP.GT.AND P2, PT, R103.reuse, 0x49, PT ;  /* 0x000000496700780c */ /* 0x040fe40003f44270 */
[----:B------:R-:W-:Y:S01]  /*4f80*/  FMNMX.FTZ R105, R100, R105, !PT ;  /* 0x0000006964697209 */ /* 0x000fe20007810000 */
[----:B------:R-:W0:Y:S01]  /*4f90*/  MUFU.TANH R112, R128 ;  /* 0x0000008000707308 */ /* 0x000e220000002400 */
[----:B-1----:R-:W-:Y:S02]  /*4fa0*/  FSEL R106, R106, -INF , P1 ;  /* 0xff8000006a6a7808 */ /* 0x002fe40000800000 */
[----:B------:R-:W-:Y:S02]  /*4fb0*/  ISETP.GT.AND P1, PT, R103, 0x50, PT ;  /* 0x000000506700780c */ /* 0x000fe40003f24270 */
[----:B------:R-:W-:-:S02]  /*4fc0*/  FMNMX.FTZ R105, R106, R105, !PT ;  /* 0x000000696a697209 */ /* 0x000fc40007810000 */
[----:B------:R-:W-:Y:S01]  /*4fd0*/  IADD3 R101, R12, -UR11, R101 ;  /* 0x8000000b0c657c10 */ /* 0x000fe2000fffe065 */
[----:B------:R-:W1:Y:S01]  /*4fe0*/  MUFU.TANH R129, R129 ;  /* 0x0000008100817308 */ /* 0x000e620000002400 */
[----:B--2---:R-:W-:Y:S02]  /*4ff0*/  FSEL R108, R108, -INF , P2 ;  /* 0xff8000006c6c7808 */ /* 0x004fe40001000000 */
[----:B------:R-:W-:Y:S02]  /*5000*/  ISETP.GT.AND P2, PT, R103, 0x51, PT ;  /* 0x000000516700780c */ /* 0x000fe40003f44270 */
[----:B------:R-:W-:Y:S02]  /*5010*/  FMNMX.FTZ R105, R108, R105, !PT ;  /* 0x000000696c697209 */ /* 0x000fe40007810000 */
[----:B------:R-:W-:Y:S01]  /*5020*/  ISETP.GT.AND P3, PT, R101, 0x8, PT ;  /* 0x000000086500780c */ /* 0x000fe20003f64270 */
[----:B------:R-:W2:Y:S01]  /*5030*/  MUFU.TANH R116, R132 ;  /* 0x0000008400747308 */ /* 0x000ea20000002400 */
[----:B0-----:R-:W-:-:S02]  /*5040*/  FSEL R112, R112, -INF , P1 ;  /* 0xff80000070707808 */ /* 0x001fc40000800000 */
[----:B------:R-:W-:Y:S02]  /*5050*/  ISETP.GT.AND P1, PT, R103, 0x58, PT ;  /* 0x000000586700780c */ /* 0x000fe40003f24270 */
[----:B------:R-:W-:Y:S02]  /*5060*/  FMNMX.FTZ R105, R112, R105, !PT ;  /* 0x0000006970697209 */ /* 0x000fe40007810000 */
[----:B------:R-:W-:Y:S01]  /*5070*/  ISETP.GT.AND P4, PT, R101, 0x9, PT ;  /* 0x000000096500780c */ /* 0x000fe20003f84270 */
[----:B------:R-:W0:Y:S01]  /*5080*/  MUFU.TANH R124, R133 ;  /* 0x00000085007c7308 */ /* 0x000e220000002400 */
[----:B-1----:R-:W-:Y:S02]  /*5090*/  FSEL R114, R129, -INF , P2 ;  /* 0xff80000081727808 */ /* 0x002fe40001000000 */
[----:B------:R-:W-:Y:S02]  /*50a0*/  ISETP.GT.AND P2, PT, R103, 0x59, PT ;  /* 0x000000596700780c */ /* 0x000fe40003f44270 */
[----:B------:R-:W-:-:S03]  /*50b0*/  FMNMX.FTZ R105, R114, R105, !PT ;  /* 0x0000006972697209 */ /* 0x000fc60007810000 */
[----:B------:R-:W-:Y:S01]  /*50c0*/  MUFU.TANH R5, R5 ;  /* 0x0000000500057308 */ /* 0x000fe20000002400 */
[----:B--2---:R-:W-:Y:S02]  /*50d0*/  FSEL R116, R116, -INF , P1 ;  /* 0xff80000074747808 */ /* 0x004fe40000800000 */
[----:B------:R-:W-:Y:S02]  /*50e0*/  ISETP.GT.AND P1, PT, R101, RZ, PT ;  /* 0x000000ff6500720c */ /* 0x000fe40003f24270 */
[----:B------:R-:W-:-:S03]  /*50f0*/  FMNMX.FTZ R105, R116, R105, !PT ;  /* 0x0000006974697209 */ /* 0x000fc60007810000 */
[----:B------:R-:W1:Y:S01]  /*5100*/  MUFU.TANH R6, R6 ;  /* 0x0000000600067308 */ /* 0x000e620000002400 */
[----:B0-----:R-:W-:Y:S02]  /*5110*/  FSEL R124, R124, -INF , P2 ;  /* 0xff8000007c7c7808 */ /* 0x001fe40001000000 */
[----:B------:R-:W-:Y:S02]  /*5120*/  ISETP.GT.AND P2, PT, R101, 0x1, PT ;  /* 0x000000016500780c */ /* 0x000fe40003f44270 */
[----:B------:R-:W-:-:S03]  /*5130*/  FMNMX.FTZ R105, R124, R105, !PT ;  /* 0x000000697c697209 */ /* 0x000fc60007810000 */
[----:B------:R-:W0:Y:S02]  /*5140*/  MUFU.TANH R21, R21 ;  /* 0x0000001500157308 */ /* 0x000e240000002400 */
[----:B------:R-:W2:Y:S06]  /*5150*/  SHFL.BFLY PT, R128, R105, 0x2, 0x1f ;  /* 0x0c401f0069807f89 */ /* 0x000eac00000e0000 */
[----:B------:R-:W-:Y:S08]  /*5160*/  MUFU.TANH R14, R14 ;  /* 0x0000000e000e7308 */ /* 0x000ff00000002400 */
[----:B------:R-:W-:Y:S08]  /*5170*/  MUFU.TANH R23, R23 ;  /* 0x0000001700177308 */ /* 0x000ff00000002400 */
[----:B------:R-:W3:Y:S01]  /*5180*/  MUFU.TANH R22, R22 ;  /* 0x0000001600167308 */ /* 0x000ee20000002400 */
[----:B--2---:R-:W-:-:S05]  /*5190*/  FMNMX.FTZ R128, R105, R128, !PT ;  /* 0x0000008069807209 */ /* 0x004fca0007810000 */
[----:B------:R-:W2:Y:S02]  /*51a0*/  SHFL.BFLY PT, R103, R128, 0x1, 0x1f ;  /* 0x0c201f0080677f89 */ /* 0x000ea400000e0000 */
[----:B------:R1:W-:Y:S08]  /*51b0*/  MUFU.TANH R172, R122 ;  /* 0x0000007a00ac7308 */ /* 0x0003f00000002400 */
[----:B------:R-:W-:Y:S01]  /*51c0*/  MUFU.TANH R91, R91 ;  /* 0x0000005b005b7308 */ /* 0x000fe20000002400 */
[----:B-1----:R-:W-:-:S02]  /*51d0*/  FSEL R122, R6, -INF , P2 ;  /* 0xff800000067a7808 */ /* 0x002fc40001000000 */
[----:B0-----:R-:W-:Y:S02]  /*51e0*/  FSEL R6, R21, -INF , P3 ;  /* 0xff80000015067808 */ /* 0x001fe40001800000 */
[C---:B------:R-:W-:Y:S02]  /*51f0*/  ISETP.GT.AND P2, PT, R101.reuse, 0x10, PT ;  /* 0x000000106500780c */ /* 0x040fe40003f44270 */
[C---:B------:R-:W-:Y:S01]  /*5200*/  ISETP.GT.AND P3, PT, R101.reuse, 0x11, PT ;  /* 0x000000116500780c */ /* 0x040fe20003f64270 */
[----:B------:R-:W0:Y:S03]  /*5210*/  MUFU.TANH R89, R89 ;  /* 0x0000005900597308 */ /* 0x000e260000002400 */
[----:B---3--:R-:W-:Y:S02]  /*5220*/  FSEL R132, R22, -INF , P3 ;  /* 0xff80000016847808 */ /* 0x008fe40001800000 */
[----:B------:R-:W-:-:S02]  /*5230*/  ISETP.GT.AND P3, PT, R101, 0x19, PT ;  /* 0x000000196500780c */ /* 0x000fc40003f64270 */
[----:B--2---:R-:W-:Y:S01]  /*5240*/  FMNMX.FTZ R12, R128, R103, !PT ;  /* 0x00000067800c7209 */ /* 0x004fe20007810000 */
[----:B------:R1:W-:Y:S01]  /*5250*/  MUFU.TANH R160, R126 ;  /* 0x0000007e00a07308 */ /* 0x0003e20000002400 */
[----:B------:R-:W-:Y:S02]  /*5260*/  FSEL R128, R5, -INF , P1 ;  /* 0xff80000005807808 */ /* 0x000fe40000800000 */
[----:B------:R-:W-:Y:S02]  /*5270*/  FSETP.NEU.FTZ.AND P1, PT, R12, -INF , PT ;  /* 0xff8000000c00780b */ /* 0x000fe40003f3d000 */
[----:B------:R-:W-:-:S03]  /*5280*/  FMNMX.FTZ R5, R128, R13, !PT ;  /* 0x0000000d80057209 */ /* 0x000fc60007810000 */
[----:B------:R-:W-:Y:S01]  /*5290*/  MUFU.TANH R95, R95 ;  /* 0x0000005f005f7308 */ /* 0x000fe20000002400 */
[----:B------:R-:W-:Y:S02]  /*52a0*/  FMNMX.FTZ R5, R122, R5, !PT ;  /* 0x000000057a057209 */ /* 0x000fe40007810000 */
[----:B-1----:R-:W-:Y:S02]  /*52b0*/  FSEL R126, R14, -INF , P4 ;  /* 0xff8000000e7e7808 */ /* 0x002fe40002000000 */
[----:B------:R-:W-:Y:S02]  /*52c0*/  FMNMX.FTZ R5, R6, R5, !PT ;  /* 0x0000000506057209 */ /* 0x000fe40007810000 */
[----:B0-----:R-:W-:Y:S01]  /*52d0*/  FSEL R162, R89, -INF , P3 ;  /* 0xff80000059a27808 */ /* 0x001fe20001800000 */
[----:B------:R0:W-:Y:S01]  /*52e0*/  MUFU.TANH R105, R130 ;  /* 0x0000008200697308 */ /* 0x0001e20000002400 */
[----:B------:R-:W-:Y:S02]  /*52f0*/  FMNMX.FTZ R5, R126, R5, !PT ;  /* 0x000000057e057209 */ /* 0x000fe40007810000 */
[----:B------:R-:W-:-:S05]  /*5300*/  ISETP.GT.AND P3, PT, R101, 0x21, PT ;  /* 0x000000216500780c */ /* 0x000fca0003f64270 */
[----:B------:R-:W1:Y:S01]  /*5310*/  MUFU.TANH R93, R93 ;  /* 0x0000005d005d7308 */ /* 0x000e620000002400 */
[----:B0-----:R-:W-:Y:S02]  /*5320*/  FSEL R130, R23, -INF , P2 ;  /* 0xff80000017827808 */ /* 0x001fe40001000000 */
[----:B------:R-:W-:Y:S02]  /*5330*/  ISETP.GT.AND P2, PT, R101, 0x18, PT ;  /* 0x000000186500780c */ /* 0x000fe40003f44270 */
[----:B------:R-:W-:-:S03]  /*5340*/  FMNMX.FTZ R5, R130, R5, !PT ;  /* 0x0000000582057209 */ /* 0x000fc60007810000 */
[----:B------:R-:W0:Y:S01]  /*5350*/  MUFU.TANH R99, R99 ;  /* 0x0000006300637308 */ /* 0x000e220000002400 */
[----:B------:R-:W-:-:S07]  /*5360*/  FMNMX.FTZ R5, R132, R5, !PT ;  /* 0x0000000584057209 */ /* 0x000fce0007810000 */
[----:B------:R2:W-:Y:S01]  /*5370*/  MUFU.TANH R109, R134 ;  /* 0x00000086006d7308 */ /* 0x0005e20000002400 */
[----:B-1----:R-:W-:Y:S02]  /*5380*/  FSEL R174, R93, -INF , P3 ;  /* 0xff8000005dae7808 */ /* 0x002fe40001800000 */
[----:B------:R-:W-:-:S05]  /*5390*/  ISETP.GT.AND P3, PT, R101, 0x29, PT ;  /* 0x000000296500780c */ /* 0x000fca0003f64270 */
[----:B------:R-:W1:Y:S01]  /*53a0*/  MUFU.TANH R97, R97 ;  /* 0x0000006100617308 */ /* 0x000e620000002400 */
[----:B--2---:R-:W-:Y:S02]  /*53b0*/  FSEL R134, R91, -INF , P2 ;  /* 0xff8000005b867808 */ /* 0x004fe40001000000 */
[----:B------:R-:W-:Y:S02]  /*53c0*/  ISETP.GT.AND P2, PT, R101, 0x20, PT ;  /* 0x000000206500780c */ /* 0x000fe40003f44270 */
[----:B------:R-:W-:Y:S02]  /*53d0*/  FMNMX.FTZ R5, R134, R5, !PT ;  /* 0x0000000586057209 */ /* 0x000fe40007810000 */
[----:B------:R-:W-:Y:S01]  /*53e0*/  FSEL R168, R95, -INF , P2 ;  /* 0xff8000005fa87808 */ /* 0x000fe20001000000 */
[----:B------:R2:W3:Y:S01]  /*53f0*/  MUFU.TANH R170, R11 ;  /* 0x0000000b00aa7308 */ /* 0x0004e20000002400 */
[----:B------:R-:W-:Y:S02]  /*5400*/  FMNMX.FTZ R5, R162, R5, !PT ;  /* 0x00000005a2057209 */ /* 0x000fe40007810000 */
[----:B------:R-:W-:-:S02]  /*5410*/  ISETP.GT.AND P2, PT, R101, 0x28, PT ;  /* 0x000000286500780c */ /* 0x000fc40003f44270 */
[----:B------:R-:W-:Y:S02]  /*5420*/  FMNMX.FTZ R5, R168, R5, !PT ;  /* 0x00000005a8057209 */ /* 0x000fe40007810000 */
[----:B0-----:R-:W-:Y:S01]  /*5430*/  FSEL R176, R99, -INF , P2 ;  /* 0xff80000063b07808 */ /* 0x001fe20001000000 */
[----:B------:R-:W0:Y:S01]  /*5440*/  MUFU.TANH R115, R115 ;  /* 0x0000007300737308 */ /* 0x000e220000002400 */
[----:B------:R-:W-:Y:S01]  /*5450*/  FMNMX.FTZ R5, R174, R5, !PT ;  /* 0x00000005ae057209 */ /* 0x000fe20007810000 */
[----:B--2---:R-:W2:Y:S01]  /*5460*/  LDC R11, c[0x0][0x988] ;  /* 0x00026200ff0b7b82 */ /* 0x004ea20000000800 */
[----:B------:R-:W-:Y:S02]  /*5470*/  ISETP.GT.AND P2, PT, R101, 0x30, PT ;  /* 0x000000306500780c */ /* 0x000fe40003f44270 */
[----:B-1----:R-:W-:Y:S02]  /*5480*/  FSEL R164, R97, -INF , P3 ;  /* 0xff80000061a47808 */ /* 0x002fe40001800000 */
[----:B------:R-:W-:Y:S01]  /*5490*/  FMNMX.FTZ R5, R176, R5, !PT ;  /* 0x00000005b0057209 */ /* 0x000fe20007810000 */
[----:B------:R-:W1:Y:S01]  /*54a0*/  MUFU.TANH R118, R118 ;  /* 0x0000007600767308 */ /* 0x000e620000002400 */
[----:B------:R-:W-:-:S02]  /*54b0*/  ISETP.GT.AND P3, PT, R101, 0x31, PT ;  /* 0x000000316500780c */ /* 0x000fc40003f64270 */
[----:B---3--:R-:W-:Y:S02]  /*54c0*/  FSEL R170, R170, -INF , P2 ;  /* 0xff800000aaaa7808 */ /* 0x008fe40001000000 */
[----:B------:R-:W-:Y:S02]  /*54d0*/  FMNMX.FTZ R5, R164, R5, !PT ;  /* 0x00000005a4057209 */ /* 0x000fe40007810000 */
[----:B------:R-:W-:Y:S01]  /*54e0*/  ISETP.GT.AND P2, PT, R101, 0x38, PT ;  /* 0x000000386500780c */ /* 0x000fe20003f44270 */
[----:B------:R-:W3:Y:S01]  /*54f0*/  MUFU.TANH R119, R119 ;  /* 0x0000007700777308 */ /* 0x000ee20000002400 */
[----:B0-----:R-:W-:Y:S02]  /*5500*/  FSEL R178, R115, -INF , P3 ;  /* 0xff80000073b27808 */ /* 0x001fe40001800000 */
[----:B------:R-:W-:Y:S02]  /*5510*/  FMNMX.FTZ R5, R170, R5, !PT ;  /* 0x00000005aa057209 */ /* 0x000fe40007810000 */
[----:B------:R-:W-:-:S02]  /*5520*/  ISETP.GT.AND P3, PT, R101, 0x39, PT ;  /* 0x000000396500780c */ /* 0x000fc40003f64270 */
[----:B------:R-:W-:Y:S01]  /*5530*/  FMNMX.FTZ R5, R178, R5, !PT ;  /* 0x00000005b2057209 */ /* 0x000fe20007810000 */
[----:B------:R-:W0:Y:S01]  /*5540*/  MUFU.TANH R123, R123 ;  /* 0x0000007b007b7308 */ /* 0x000e220000002400 */
[----:B-1----:R-:W-:Y:S01]  /*5550*/  FSEL R182, R118, -INF , P2 ;  /* 0xff80000076b67808 */ /* 0x002fe20001000000 */
[----:B--2---:R-:W-:Y:S01]  /*5560*/  FMUL.FTZ R103, R12, R11 ;  /* 0x0000000b0c677220 */ /* 0x004fe20000410000 */
[----:B------:R-:W-:Y:S02]  /*5570*/  ISETP.GT.AND P2, PT, R101, 0x40, PT ;  /* 0x000000406500780c */ /* 0x000fe40003f44270 */
[----:B------:R-:W-:Y:S02]  /*5580*/  FMNMX.FTZ R5, R182, R5, !PT ;  /* 0x00000005b6057209 */ /* 0x000fe40007810000 */
[----:B------:R-:W-:Y:S01]  /*5590*/  FSEL R172, R172, -INF , P2 ;  /* 0xff800000acac7808 */ /* 0x000fe20001000000 */
[----:B------:R-:W1:Y:S01]  /*55a0*/  MUFU.TANH R127, R127 ;  /* 0x0000007f007f7308 */ /* 0x000e620000002400 */
[----:B---3--:R-:W-:-:S02]  /*55b0*/  FSEL R180, R119, -INF , P3 ;  /* 0xff80000077b47808 */ /* 0x008fc40001800000 */
[C---:B------:R-:W-:Y:S02]  /*55c0*/  ISETP.GT.AND P3, PT, R101.reuse, 0x41, PT ;  /* 0x000000416500780c */ /* 0x040fe40003f64270 */
[----:B------:R-:W-:Y:S02]  /*55d0*/  FMNMX.FTZ R5, R180, R5, !PT ;  /* 0x00000005b4057209 */ /* 0x000fe40007810000 */
[----:B------:R-:W-:Y:S01]  /*55e0*/  ISETP.GT.AND P2, PT, R101, 0x48, PT ;  /* 0x000000486500780c */ /* 0x000fe20003f44270 */
[----:B------:R-:W2:Y:S01]  /*55f0*/  MUFU.TANH R131, R131 ;  /* 0x0000008300837308 */ /* 0x000ea20000002400 */
[----:B0-----:R-:W-:Y:S02]  /*5600*/  FSEL R166, R123, -INF , P3 ;  /* 0xff8000007ba67808 */ /* 0x001fe40001800000 */
[----:B------:R-:W-:Y:S02]  /*5610*/  FMNMX.FTZ R5, R172, R5, !PT ;  /* 0x00000005ac057209 */ /* 0x000fe40007810000 */
[----:B------:R-:W-:-:S02]  /*5620*/  FSEL R107, R103, RZ, P1 ;  /* 0x000000ff676b7208 */ /* 0x000fc40000800000 */
[C---:B------:R-:W-:Y:S01]  /*5630*/  ISETP.GT.AND P3, PT, R101.reuse, 0x49, PT ;  /* 0x000000496500780c */ /* 0x040fe20003f64270 */
[----:B------:R-:W0:Y:S01]  /*5640*/  MUFU.TANH R135, R135 ;  /* 0x0000008700877308 */ /* 0x000e220000002400 */
[----:B------:R-:W-:Y:S01]  /*5650*/  FSEL R160, R160, -INF , P2 ;  /* 0xff800000a0a07808 */ /* 0x000fe20001000000 */
[--C-:B------:R-:W-:Y:S01]  /*5660*/  FFMA.FTZ R91, R120, R11, -R107.reuse ;  /* 0x0000000b785b7223 */ /* 0x100fe2000001086b */
[----:B------:R-:W-:Y:S01]  /*5670*/  FMNMX.FTZ R5, R166, R5, !PT ;  /* 0x00000005a6057209 */ /* 0x000fe20007810000 */
[-CC-:B------:R-:W-:Y:S01]  /*5680*/  FFMA.FTZ R156, R148, R11.reuse, -R107.reuse ;  /* 0x0000000b949c7223 */ /* 0x180fe2000001086b */
[----:B------:R-:W-:Y:S01]  /*5690*/  ISETP.GT.AND P2, PT, R101, 0x50, PT ;  /* 0x000000506500780c */ /* 0x000fe20003f44270 */
[-CC-:B------:R-:W-:Y:S01]  /*56a0*/  FFMA.FTZ R148, R110, R11.reuse, -R107.reuse ;  /* 0x0000000b6e947223 */ /* 0x180fe2000001086b */
[----:B-1----:R-:W-:Y:S01]  /*56b0*/  FSEL R120, R127, -INF , P3 ;  /* 0xff8000007f787808 */ /* 0x002fe20001800000 */
[--C-:B------:R-:W-:Y:S01]  /*56c0*/  FFMA.FTZ R93, R98, R11, -R107.reuse ;  /* 0x0000000b625d7223 */ /* 0x100fe2000001086b */
[----:B------:R-:W-:Y:S01]  /*56d0*/  FMNMX.FTZ R5, R160, R5, !PT ;  /* 0x00000005a0057209 */ /* 0x000fe20007810000 */
[-CC-:B------:R-:W-:Y:S01]  /*56e0*/  FFMA.FTZ R95, R88, R11.reuse, -R107.reuse ;  /* 0x0000000b585f7223 */ /* 0x180fe2000001086b */
[----:B------:R-:W-:Y:S01]  /*56f0*/  ISETP.GT.AND P3, PT, R101, 0x51, PT ;  /* 0x000000516500780c */ /* 0x000fe20003f64270 */
[-CC-:B------:R-:W-:Y:S01]  /*5700*/  FFMA.FTZ R150, R90, R11.reuse, -R107.reuse ;  /* 0x0000000b5a967223 */ /* 0x180fe2000001086b */
[----:B------:R-:W-:Y:S01]  /*5710*/  FSEL R22, R105, -INF , P2 ;  /* 0xff80000069167808 */ /* 0x000fe20001000000 */
[--C-:B------:R-:W-:Y:S01]  /*5720*/  FFMA.FTZ R21, R146, R11, -R107.reuse ;  /* 0x0000000b92157223 */ /* 0x100fe2000001086b */
[----:B------:R-:W-:Y:S01]  /*5730*/  FMNMX.FTZ R5, R120, R5, !PT ;  /* 0x0000000578057209 */ /* 0x000fe20007810000 */
[----:B------:R-:W-:Y:S01]  /*5740*/  MUFU.EX2 R156, R156 ;  /* 0x0000009c009c7308 */ /* 0x000fe20000000800 */
[----:B------:R-:W-:Y:S01]  /*5750*/  ISETP.GT.AND P2, PT, R101, 0x58, PT ;  /* 0x000000586500780c */ /* 0x000fe20003f44270 */
[-CC-:B------:R-:W-:Y:S01]  /*5760*/  FFMA.FTZ R158, R144, R11.reuse, -R107.reuse ;  /* 0x0000000b909e7223 */ /* 0x180fe2000001086b */
[----:B--2---:R-:W-:Y:S01]  /*5770*/  FSEL R110, R131, -INF , P3 ;  /* 0xff800000836e7808 */ /* 0x004fe20001800000 */
[--C-:B------:R-:W-:Y:S01]  /*5780*/  FFMA.FTZ R23, R142, R11, -R107.reuse ;  /* 0x0000000b8e177223 */ /* 0x100fe2000001086b */
[----:B------:R-:W-:Y:S01]  /*5790*/  FMNMX.FTZ R5, R22, R5, !PT ;  /* 0x0000000516057209 */ /* 0x000fe20007810000 */
[-CC-:B------:R-:W-:Y:S01]  /*57a0*/  FFMA.FTZ R152, R140, R11.reuse, -R107.reuse ;  /* 0x0000000b8c987223 */ /* 0x180fe2000001086b */
[----:B------:R-:W-:Y:S01]  /*57b0*/  ISETP.GT.AND P3, PT, R101, 0x59, PT ;  /* 0x000000596500780c */ /* 0x000fe20003f64270 */
[----:B------:R-:W-:Y:S01]  /*57c0*/  MUFU.EX2 R21, R21 ;  /* 0x0000001500157308 */ /* 0x000fe20000000800 */
[----:B------:R-:W-:Y:S01]  /*57d0*/  FSEL R118, R109, -INF , P2 ;  /* 0xff8000006d767808 */ /* 0x000fe20001000000 */
[--C-:B------:R-:W-:Y:S01]  /*57e0*/  FFMA.FTZ R89, R138, R11, -R107.reuse ;  /* 0x0000000b8a597223 */ /* 0x100fe2000001086b */
[----:B------:R-:W-:Y:S01]  /*57f0*/  FMNMX.FTZ R5, R110, R5, !PT ;  /* 0x000000056e057209 */ /* 0x000fe20007810000 */
[-CC-:B------:R-:W-:Y:S01]  /*5800*/  FFMA.FTZ R154, R136, R11.reuse, -R107.reuse ;  /* 0x0000000b889a7223 */ /* 0x180fe2000001086b */
[----:B0-----:R-:W-:Y:S01]  /*5810*/  FSEL R98, R135, -INF , P3 ;  /* 0xff80000087627808 */ /* 0x001fe20001800000 */
[--C-:B------:R-:W-:Y:S01]  /*5820*/  FFMA.FTZ R144, R92, R11, -R107.reuse ;  /* 0x0000000b5c907223 */ /* 0x100fe2000001086b */
[----:B------:R-:W-:Y:S01]  /*5830*/  FMNMX.FTZ R5, R118, R5, !PT ;  /* 0x0000000576057209 */ /* 0x000fe20007810000 */
[----:B------:R-:W-:Y:S01]  /*5840*/  MUFU.EX2 R158, R158 ;  /* 0x0000009e009e7308 */ /* 0x000fe20000000800 */
[-CC-:B------:R-:W-:Y:S01]  /*5850*/  FFMA.FTZ R97, R94, R11.reuse, -R107.reuse ;  /* 0x0000000b5e617223 */ /* 0x180fe2000001086b */
[--C-:B------:R-:W-:Y:S01]  /*5860*/  FFMA.FTZ R146, R96, R11, -R107.reuse ;  /* 0x0000000b60927223 */ /* 0x100fe2000001086b */
[----:B------:R-:W-:Y:S01]  /*5870*/  FMNMX.FTZ R5, R98, R5, !PT ;  /* 0x0000000562057209 */ /* 0x000fe20007810000 */
[-CC-:B------:R-:W-:Y:S01]  /*5880*/  FFMA.FTZ R99, R102, R11.reuse, -R107.reuse ;  /* 0x0000000b66637223 */ /* 0x180fe2000001086b */
[-CC-:B------:R-:W-:Y:S01]  /*5890*/  FFMA.FTZ R140, R104, R11.reuse, -R107.reuse ;  /* 0x0000000b688c7223 */ /* 0x180fe2000001086b */
[-CC-:B------:R-:W-:Y:S01]  /*58a0*/  FFMA.FTZ R101, R100, R11.reuse, -R107.reuse ;  /* 0x0000000b64657223 */ /* 0x180fe2000001086b */
[-CC-:B------:R-:W-:Y:S01]  /*58b0*/  FFMA.FTZ R142, R106, R11.reuse, -R107.reuse ;  /* 0x0000000b6a8e7223 */ /* 0x180fe2000001086b */
[----:B------:R-:W0:Y:S01]  /*58c0*/  SHFL.BFLY PT, R14, R5, 0x2, 0x1f ;  /* 0x0c401f00050e7f89 */ /* 0x000e2200000e0000 */
[----:B------:R-:W-:Y:S01]  /*58d0*/  MUFU.EX2 R23, R23 ;  /* 0x0000001700177308 */ /* 0x000fe20000000800 */
[-CC-:B------:R-:W-:Y:S01]  /*58e0*/  FFMA.FTZ R103, R108, R11.reuse, -R107.reuse ;  /* 0x0000000b6c677223 */ /* 0x180fe2000001086b */
[-CC-:B------:R-:W-:Y:S01]  /*58f0*/  FFMA.FTZ R136, R112, R11.reuse, -R107.reuse ;  /* 0x0000000b70887223 */ /* 0x180fe2000001086b */
[-CC-:B------:R-:W-:Y:S01]  /*5900*/  FFMA.FTZ R105, R114, R11.reuse, -R107.reuse ;  /* 0x0000000b72697223 */ /* 0x180fe2000001086b */
[-CC-:B------:R-:W-:Y:S01]  /*5910*/  FFMA.FTZ R138, R116, R11.reuse, -R107.reuse ;  /* 0x0000000b748a7223 */ /* 0x180fe2000001086b */
[----:B------:R-:W-:-:S03]  /*5920*/  FFMA.FTZ R107, R124, R11, -R107 ;  /* 0x0000000b7c6b7223 */ /* 0x000fc6000001086b */
[----:B------:R-:W-:Y:S08]  /*5930*/  MUFU.EX2 R152, R152 ;  /* 0x0000009800987308 */ /* 0x000ff00000000800 */
[----:B------:R-:W-:Y:S01]  /*5940*/  MUFU.EX2 R89, R89 ;  /* 0x0000005900597308 */ /* 0x000fe20000000800 */
[----:B0-----:R-:W-:-:S07]  /*5950*/  FMNMX.FTZ R88, R5, R14, !PT ;  /* 0x0000000e05587209 */ /* 0x001fce0007810000 */
[----:B------:R-:W-:Y:S01]  /*5960*/  MUFU.EX2 R154, R154 ;  /* 0x0000009a009a7308 */ /* 0x000fe20000000800 */
[----:B------:R-:W0:Y:S07]  /*5970*/  SHFL.BFLY PT, R5, R88, 0x1, 0x1f ;  /* 0x0c201f0058057f89 */ /* 0x000e2e00000e0000 */
[----:B------:R-:W-:Y:S08]  /*5980*/  MUFU.EX2 R91, R91 ;  /* 0x0000005b005b7308 */ /* 0x000ff00000000800 */
[----:B------:R-:W-:Y:S08]  /*5990*/  MUFU.EX2 R148, R148 ;  /* 0x0000009400947308 */ /* 0x000ff00000000800 */
[----:B------:R-:W-:Y:S01]  /*59a0*/  MUFU.EX2 R93, R93 ;  /* 0x0000005d005d7308 */ /* 0x000fe20000000800 */
[----:B0-----:R-:W-:-:S04]  /*59b0*/  FMNMX.FTZ R14, R88, R5, !PT ;  /* 0x00000005580e7209 */ /* 0x001fc80007810000 */
[C---:B------:R-:W-:Y:S01]  /*59c0*/  FSETP.NEU.FTZ.AND P2, PT, R14.reuse, -INF , PT ;  /* 0xff8000000e00780b */ /* 0x040fe20003f5d000 */
[C---:B------:R-:W-:Y:S02]  /*59d0*/  FMUL.FTZ R5, R14.reuse, R11 ;  /* 0x0000000b0e057220 */ /* 0x040fe40000410000 */
[----:B------:R-:W-:Y:S01]  /*59e0*/  MUFU.EX2 R150, R150 ;  /* 0x0000009600967308 */ /* 0x000fe20000000800 */
[----:B------:R-:W-:Y:S02]  /*59f0*/  FSEL R90, R14, RZ, P2 ;  /* 0x000000ff0e5a7208 */ /* 0x000fe40001000000 */
[----:B------:R-:W-:-:S03]  /*5a00*/  FSEL R109, R5, RZ, P2 ;  /* 0x000000ff056d7208 */ /* 0x000fc60001000000 */
[----:B------:R-:W-:Y:S02]  /*5a10*/  FADD.FTZ R90, -R90, R13 ;  /* 0x0000000d5a5a7221 */ /* 0x000fe40000010100 */
[----:B------:R-:W-:Y:S01]  /*5a20*/  MUFU.EX2 R95, R95 ;  /* 0x0000005f005f7308 */ /* 0x000fe20000000800 */
[-CC-:B------:R-:W-:Y:S01]  /*5a30*/  FFMA.FTZ R159, R6, R11.reuse, -R109.reuse ;  /* 0x0000000b069f7223 */ /* 0x180fe2000001086d */
[----:B------:R-:W-:Y:S01]  /*5a40*/  FSEL R6, R12, RZ, P1 ;  /* 0x000000ff0c067208 */ /* 0x000fe20000800000 */
[-CC-:B------:R-:W-:Y:S01]  /*5a50*/  FFMA.FTZ R157, R128, R11.reuse, -R109.reuse ;  /* 0x0000000b809d7223 */ /* 0x180fe2000001086d */
[-C--:B------:R-:W-:Y:S01]  /*5a60*/  FMUL.FTZ R90, R90, R11.reuse ;  /* 0x0000000b5a5a7220 */ /* 0x080fe20000410000 */
[-CC-:B------:R-:W-:Y:S01]  /*5a70*/  FFMA.FTZ R88, R122, R11.reuse, -R109.reuse ;  /* 0x0000000b7a587223 */ /* 0x180fe2000001086d */
[-C--:B------:R-:W-:Y:S01]  /*5a80*/  FFMA.FTZ R126, R126, R11.reuse, -R109 ;  /* 0x0000000b7e7e7223 */ /* 0x080fe2000001086d */
        /* <DEDUP_REMOVED lines=27> */
[----:B0-----:R-:W-:-:S04]  /*5c40*/  FFMA.FTZ R4, R5, R4, R156 ;  /* 0x0000000405047223 */ /* 0x001fc8000001009c */
[----:B------:R-:W-:-:S03]  /*5c50*/  FADD.FTZ R13, R21, R4 ;  /* 0x00000004150d7221 */ /* 0x000fc60000010000 */
[----:B------:R-:W0:Y:S01]  /*5c60*/  MUFU.EX2 R126, R126 ;  /* 0x0000007e007e7308 */ /* 0x000e220000000800 */
[----:B-1----:R-:W-:Y:S01]  /*5c70*/  FFMA.FTZ R3, R6, R3, R157 ;  /* 0x0000000306037223 */ /* 0x002fe2000001009d */
[----:B------:R-:W-:-:S06]  /*5c80*/  FADD.FTZ R90, R158, R13 ;  /* 0x0000000d9e5a7221 */ /* 0x000fcc0000010000 */
[----:B------:R-:W1:Y:S01]  /*5c90*/  MUFU.EX2 R153, R130 ;  /* 0x0000008200997308 */ /* 0x000e620000000800 */
[----:B--2---:R-:W-:Y:S01]  /*5ca0*/  FADD.FTZ R4, R88, R3 ;  /* 0x0000000358047221 */ /* 0x004fe20000010000 */
[----:B------:R-:W-:-:S03]  /*5cb0*/  FADD.FTZ R3, R23, R90 ;  /* 0x0000005a17037221 */ /* 0x000fc60000010000 */
[----:B------:R-:W-:Y:S01]  /*5cc0*/  FADD.FTZ R4, R159, R4 ;  /* 0x000000049f047221 */ /* 0x000fe20000010000 */
        /* <DEDUP_REMOVED lines=15> */
[----:B------:R-:W-:-:S06]  /*5dc0*/  FADD.FTZ R3, R95, R90 ;  /* 0x0000005a5f037221 */ /* 0x000fcc0000010000 */
        /* <DEDUP_REMOVED lines=32> */
[----:B------:R-:W-:Y:S08]  /*5fd0*/  MUFU.EX2 R103, R103 ;  /* 0x0000006700677308 */ /* 0x000ff00000000800 */
[----:B------:R-:W1:Y:S01]  /*5fe0*/  MUFU.EX2 R120, R120 ;  /* 0x0000007800787308 */ /* 0x000e620000000800 */
[----:B0-----:R-:W-:-:S07]  /*5ff0*/  FADD.FTZ R4, R143, R4 ;  /* 0x000000048f047221 */ /* 0x001fce0000010000 */
[----:B------:R-:W-:Y:S08]  /*6000*/  MUFU.EX2 R136, R136 ;  /* 0x0000008800887308 */ /* 0x000ff00000000800 */
[----:B------:R0:W2:Y:S01]  /*6010*/  MUFU.EX2 R137, R22 ;  /* 0x0000001600897308 */ /* 0x0000a20000000800 */
[----:B-1----:R-:W-:-:S07]  /*6020*/  FADD.FTZ R4, R120, R4 ;  /* 0x0000000478047221 */ /* 0x002fce0000010000 */
[----:B------:R-:W1:Y:S01]  /*6030*/  MUFU.EX2 R105, R105 ;  /* 0x0000006900697308 */ /* 0x000e620000000800 */
[----:B0-----:R-:W-:-:S04]  /*6040*/  FADD.FTZ R22, R140, R3 ;  /* 0x000000038c167221 */ /* 0x001fc80000010000 */
[----:B------:R-:W-:-:S03]  /*6050*/  FADD.FTZ R3, R101, R22 ;  /* 0x0000001665037221 */ /* 0x000fc60000010000 */
[----:B------:R-:W0:Y:S01]  /*6060*/  MUFU.EX2 R110, R110 ;  /* 0x0000006e006e7308 */ /* 0x000e220000000800 */
[----:B------:R-:W-:Y:S01]  /*6070*/  FADD.FTZ R22, R142, R3 ;  /* 0x000000038e167221 */ /* 0x000fe20000010000 */
[----:B--2---:R-:W-:-:S03]  /*6080*/  FADD.FTZ R4, R137, R4 ;  /* 0x0000000489047221 */ /* 0x004fc60000010000 */
[----:B------:R-:W-:-:S03]  /*6090*/  FADD.FTZ R3, R103, R22 ;  /* 0x0000001667037221 */ /* 0x000fc60000010000 */
[----:B------:R-:W2:Y:S01]  /*60a0*/  MUFU.EX2 R138, R138 ;  /* 0x0000008a008a7308 */ /* 0x000ea20000000800 */
[----:B------:R-:W-:-:S04]  /*60b0*/  FADD.FTZ R22, R136, R3 ;  /* 0x0000000388167221 */ /* 0x000fc80000010000 */
[----:B-1----:R-:W-:-:S03]  /*60c0*/  FADD.FTZ R3, R105, R22 ;  /* 0x0000001669037221 */ /* 0x002fc60000010000 */
[----:B------:R-:W1:Y:S01]  /*60d0*/  MUFU.EX2 R139, R118 ;  /* 0x00000076008b7308 */ /* 0x000e620000000800 */
[----:B0-----:R-:W-:-:S07]  /*60e0*/  FADD.FTZ R4, R110, R4 ;  /* 0x000000046e047221 */ /* 0x001fce0000010000 */
[----:B------:R-:W0:Y:S01]  /*60f0*/  MUFU.EX2 R107, R107 ;  /* 0x0000006b006b7308 */ /* 0x000e220000000800 */
[----:B--2---:R-:W-:-:S07]  /*6100*/  FADD.FTZ R22, R138, R3 ;  /* 0x000000038a167221 */ /* 0x004fce0000010000 */
[----:B------:R-:W2:Y:S01]  /*6110*/  MUFU.EX2 R98, R98 ;  /* 0x0000006200627308 */ /* 0x000ea20000000800 */
[----:B-1----:R-:W-:Y:S01]  /*6120*/  FADD.FTZ R3, R139, R4 ;  /* 0x000000048b037221 */ /* 0x002fe20000010000 */
[----:B0-----:R-:W-:-:S03]  /*6130*/  FADD.FTZ R4, R107, R22 ;  /* 0x000000166b047221 */ /* 0x001fc60000010000 */
[----:B--2---:R-:W-:Y:S01]  /*6140*/  FADD.FTZ R3, R98, R3 ;  /* 0x0000000362037221 */ /* 0x004fe20000010000 */
[----:B------:R-:W-:Y:S06]  /*6150*/  @!P0 BRA `(.L_x_2205) ;  /* 0x0000000000048947 */ /* 0x000fec0003800000 */
[----:B------:R-:W-:Y:S01]  /*6160*/  BPT.TRAP 0x1 ;  /* 0x000000040000795c */ /* 0x000fe20000300000 */
.L_x_2205:
[----:B------:R-:W-:Y:S01]  /*6170*/  UIADD3 UR10, UR10, 0x2a860, URZ ;  /* 0x0002a8600a0a7890 */ /* 0x000fe2000fffe03f */
[----:B------:R-:W-:Y:S01]  /*6180*/  ISETP.GT.AND P1, PT, R20, R15, PT ;  /* 0x0000000f1400720c */ /* 0x000fe20003f24270 */
[----:B------:R-:W-:Y:S01]  /*6190*/  UMOV UR5, UR4 ;  /* 0x0000000400057c82 */ /* 0x000fe20008000000 */
[----:B------:R-:W-:Y:S01]  /*61a0*/  F2FP.BF16.F32.PACK_AB R156, R21, R156 ;  /* 0x0000009c159c723e */ /* 0x000fe200000010ff */
[----:B------:R-:W-:Y:S01]  /*61b0*/  UPRMT UR10, UR61, 0x654, UR10 ;  /* 0x000006543d0a7896 */ /* 0x000fe2000800000a */
[----:B------:R-:W-:Y:S01]  /*61c0*/  F2FP.BF16.F32.PACK_AB R157, R88, R157 ;  /* 0x0000009d589d723e */ /* 0x000fe200000010ff */
[----:B------:R-:W-:Y:S01]  /*61d0*/  VIADD R20, R20, 0xffffffff ;  /* 0xffffffff14147836 */ /* 0x000fe20000000000 */
[----:B------:R-:W-:Y:S01]  /*61e0*/  F2FP.BF16.F32.PACK_AB R158, R23, R158 ;  /* 0x0000009e179e723e */ /* 0x000fe200000010ff */
[----:B------:R-:W-:Y:S01]  /*61f0*/  IMAD.MOV.U32 R19, RZ, RZ, R12 ;  /* 0x000000ffff137224 */ /* 0x000fe200078e000c */
[----:B------:R-:W-:Y:S01]  /*6200*/  F2FP.BF16.F32.PACK_AB R159, R126, R159 ;  /* 0x0000009f7e9f723e */ /* 0x000fe200000010ff */
[----:B------:R-:W-:Y:S01]  /*6210*/  IMAD.MOV.U32 R21, RZ, RZ, R0 ;  /* 0x000000ffff157224 */ /* 0x000fe200078e0000 */
        /* <DEDUP_REMOVED lines=21> */
[----:B------:R-:W-:Y:S01]  /*6370*/  MOV R13, R14 ;  /* 0x0000000e000d7202 */ /* 0x000fe20000000f00 */
[----:B------:R-:W-:Y:S06]  /*6380*/  @P1 BRA `(.L_x_2206) ;  /* 0xffffffd400cc1947 */ /* 0x000fec000383ffff */
.L_x_2195:
[----:B------:R-:W-:-:S13]  /*6390*/  ISETP.GE.AND P1, PT, R20, R17, PT ;  /* 0x000000111400720c */ /* 0x000fda0003f26270 */
[----:B------:R-:W-:Y:S05]  /*63a0*/  @!P1 BRA `(.L_x_2207) ;  /* 0x0000002000649947 */ /* 0x000fea0003800000 */
[----:B------:R-:W-:Y:S01]  /*63b0*/  MOV R13, R14 ;  /* 0x0000000e000d7202 */ /* 0x000fe20000000f00 */
[----:B------:R-:W-:Y:S01]  /*63c0*/  IMAD.MOV.U32 R7, RZ, RZ, R12 ;  /* 0x000000ffff077224 */ /* 0x000fe200078e000c */
[----:B------:R-:W-:Y:S01]  /*63d0*/  UMOV UR7, UR4 ;  /* 0x0000000400077c82 */ /* 0x000fe20008000000 */
[----:B------:R-:W-:Y:S01]  /*63e0*/  IMAD.MOV.U32 R10, RZ, RZ, R0 ;  /* 0x000000ffff0a7224 */ /* 0x000fe200078e0000 */
[----:B------:R-:W-:-:S06]  /*63f0*/  ULDC UR6, c[0x0][0x9d8] ;  /* 0x0002760000067ab9 */ /* 0x000fcc0000000800 */
.L_x_2218:
[----:B------:R-:W-:-:S04]  /*6400*/  UIADD3 UR4, UR7, 0x1, URZ ;  /* 0x0000000107047890 */ /* 0x000fc8000fffe03f */
[----:B------:R-:W-:-:S04]  /*6410*/  UISETP.NE.AND UP0, UPT, UR4, 0x2, UPT ;  /* 0x000000020400788c */ /* 0x000fc8000bf05270 */
[----:B------:R-:W-:Y:S02]  /*6420*/  USEL UR5, URZ, 0x1, UP0 ;  /* 0x000000013f057887 */ /* 0x000fe40008000000 */
[----:B------:R-:W-:-:S04]  /*6430*/  USEL UR4, UR4, URZ, UP0 ;  /* 0x0000003f04047287 */ /* 0x000fc80008000000 */
[----:B------:R-:W-:Y:S01]  /*6440*/  LOP3.LUT R0, R10, UR5, RZ, 0x3c, !PT ;  /* 0x000000050a007c12 */ /* 0x000fe2000f8e3cff */
[----:B------:R-:W-:Y:S07]  /*6450*/  @!P0 BRA `(.L_x_2208) ;  /* 0x0000000000048947 */ /* 0x000fee0003800000 */
[----:B------:R-:W-:Y:S01]  /*6460*/  BPT.TRAP 0x1 ;  /* 0x000000040000795c */ /* 0x000fe20000300000 */
.L_x_2208:
[----:B------:R-:W-:Y:S01]  /*6470*/  ULEA UR38, UR4, UR39, 0x3 ;  /* 0x0000002704267291 */ /* 0x000fe2000f8e183f */
[----:B------:R-:W-:-:S08]  /*6480*/  SHF.L.U32 R11, R0, 0x1f, RZ ;  /* 0x0000001f000b7819 */ /* 0x000fd000000006ff */
[----:B------:R0:W1:Y:S01]  /*6490*/  SYNCS.PHASECHK.TRANS64.TRYWAIT P1, [UR38+0x2a830], R11 ;  /* 0x02a8300bff0075a7 */ /* 0x0000620008020166 */
[----:B------:R-:W-:Y:S05]  /*64a0*/  @!P0 BRA `(.L_x_2209) ;  /* 0x0000000000048947 */ /* 0x000fea0003800000 */
[----:B------:R-:W-:Y:S01]  /*64b0*/  BPT.TRAP 0x1 ;  /* 0x000000040000795c */ /* 0x000fe20000300000 */
.L_x_2209:
[----:B-1----:R-:W-:Y:S05]  /*64c0*/  @P1 BRA `(.L_x_2210) ;  /* 0x0000000000081947 */ /* 0x002fea0003800000 */
[----:B------:R-:W1:Y:S02]  /*64d0*/  SYNCS.PHASECHK.TRANS64.TRYWAIT P1, [UR38+0x2a830], R11 ;  /* 0x02a8300bff0075a7 */ /* 0x000e640008020166 */
[----:B-1----:R-:W-:Y:S05]  /*64e0*/  @!P1 BRA `(.L_x_2211) ;  /* 0x0000008000789947 */ /* 0x002fea0003800000 */
.L_x_2210:
        /* <DEDUP_REMOVED lines=129> */
.L_x_2212:
[----:B------:R-:W-:Y:S01]  /*6d00*/  ULEA UR5, UR7, UR39, 0x3 ;  /* 0x0000002707057291 */ /* 0x000fe2000f8e183f */
[----:B------:R-:W-:-:S08]  /*6d10*/  SHF.L.U32 R5, R10, 0x1f, RZ ;  /* 0x0000001f0a057819 */ /* 0x000fd000000006ff */
[----:B------:R2:W3:Y:S01]  /*6d20*/  SYNCS.PHASECHK.TRANS64.TRYWAIT P1, [UR5+0x2a850], R5 ;  /* 0x02a85005ff0075a7 */ /* 0x0004e20008020145 */
[----:B------:R-:W-:Y:S05]  /*6d30*/  @!P0 BRA `(.L_x_2213) ;  /* 0x0000000000048947 */ /* 0x000fea0003800000 */
[----:B------:R-:W-:Y:S01]  /*6d40*/  BPT.TRAP 0x1 ;  /* 0x000000040000795c */ /* 0x000fe20000300000 */
.L_x_2213:
[----:B---3--:R-:W-:Y:S05]  /*6d50*/  @P1 BRA `(.L_x_2214) ;  /* 0x0000000000081947 */ /* 0x008fea0003800000 */
[----:B------:R-:W3:Y:S02]  /*6d60*/  SYNCS.PHASECHK.TRANS64.TRYWAIT P1, [UR5+0x2a850], R5 ;  /* 0x02a85005ff0075a7 */ /* 0x000ee40008020145 */
[----:B---3--:R-:W-:Y:S05]  /*6d70*/  @!P1 BRA `(.L_x_2215) ;  /* 0x00000078006c9947 */ /* 0x008fea0003800000 */
.L_x_2214:
        /* <DEDUP_REMOVED lines=36> */
.L_x_2216:
        /* <DEDUP_REMOVED lines=23> */
[----:B--23--:R-:W-:Y:S01]  /*7130*/  FMNMX.FTZ R5, R136, R7, !PT ;  /* 0x0000000788057209 */ /* 0x00cfe20007810000 */
        /* <DEDUP_REMOVED lines=34> */
[----:B------:R-:W-:-:S04]  /*7360*/  UIADD3 UR38, UR38, 0x2a840, URZ ;  /* 0x0002a84026267890 */ /* 0x000fc8000fffe03f */
[----:B------:R-:W2:Y:S01]  /*7370*/  MUFU.TANH R144, R144 ;  /* 0x0000009000907308 */ /* 0x000ea20000002400 */
[----:B0-----:R-:W-:Y:S01]  /*7380*/  FMNMX.FTZ R5, R142, R5, !PT ;  /* 0x000000058e057209 */ /* 0x001fe20007810000 */
[----:B------:R-:W-:-:S06]  /*7390*/  UPRMT UR38, UR61, 0x654, UR38 ;  /* 0x000006543d267896 */ /* 0x000fcc0008000026 */
[----:B------:R-:W0:Y:S01]  /*73a0*/  MUFU.TANH R88, R88 ;  /* 0x0000005800587308 */ /* 0x000e220000002400 */
[----:B-1----:R-:W-:Y:S02]  /*73b0*/  FMNMX.FTZ R11, R22, R11, !PT ;  /* 0x0000000b160b7209 */ /* 0x002fe40007810000 */
[----:B------:R-:W-:Y:S05]  /*73c0*/  SYNCS.ARRIVE.TRANS64.RED.A1T0 RZ, [UR38], RZ ;  /* 0x000000ffffff79a7 */ /* 0x000fea0008100426 */
        /* <DEDUP_REMOVED lines=49> */
[----:B--2---:R-:W-:Y:S01]  /*76e0*/  FMNMX.FTZ R15, R164, R5, !PT ;  /* 0x00000005a40f7209 */ /* 0x004fe20007810000 */
[----:B------:R-:W-:Y:S01]  /*76f0*/  FMUL.FTZ R5, R134, UR6 ;  /* 0x0000000686057c20 */ /* 0x000fe20008410000 */
[----:B------:R-:W-:-:S05]  /*7700*/  FMUL.FTZ R134, R135, UR6 ;  /* 0x0000000687867c20 */ /* 0x000fca0008410000 */
        /* <DEDUP_REMOVED lines=27> */
[----:B-1----:R-:W-:-:S05]  /*78c0*/  FMNMX.FTZ R15, R176, R15, !PT ;  /* 0x0000000fb00f7209 */ /* 0x002fca0007810000 */
[----:B------:R-:W1:Y:S01]  /*78d0*/  SHFL.BFLY PT, R6, R15, 0x2, 0x1f ;  /* 0x0c401f000f067f89 */ /* 0x000e6200000e0000 */
[----:B--2---:R-:W-:-:S04]  /*78e0*/  FMNMX.FTZ R11, R132, R11, !PT ;  /* 0x0000000b840b7209 */ /* 0x004fc80007810000 */
[----:B0-----:R-:W-:Y:S02]  /*78f0*/  FMNMX.FTZ R5, R134, R11, !PT ;  /* 0x0000000b86057209 */ /* 0x001fe40007810000 */
[----:B------:R-:W0:Y:S03]  /*7900*/  LDC R11, c[0x0][0x988] ;  /* 0x00026200ff0b7b82 */ /* 0x000e260000000800 */
[----:B------:R-:W2:Y:S01]  /*7910*/  SHFL.BFLY PT, R12, R5, 0x2, 0x1f ;  /* 0x0c401f00050c7f89 */ /* 0x000ea200000e0000 */
[----:B-1----:R-:W-:-:S05]  /*7920*/  FMNMX.FTZ R6, R15, R6, !PT ;  /* 0x000000060f067209 */ /* 0x002fca0007810000 */
[----:B------:R-:W1:Y:S01]  /*7930*/  SHFL.BFLY PT, R19, R6, 0x1, 0x1f ;  /* 0x0c201f0006137f89 */ /* 0x000e6200000e0000 */
[----:B--2---:R-:W-:-:S05]  /*7940*/  FMNMX.FTZ R21, R5, R12, !PT ;  /* 0x0000000c05157209 */ /* 0x004fca0007810000 */
[----:B------:R-:W2:Y:S01]  /*7950*/  SHFL.BFLY PT, R14, R21, 0x1, 0x1f ;  /* 0x0c201f00150e7f89 */ /* 0x000ea200000e0000 */
[----:B-1----:R-:W-:-:S05]  /*7960*/  FMNMX.FTZ R12, R6, R19, !PT ;  /* 0x00000013060c7209 */ /* 0x002fca0007810000 */
        /* <DEDUP_REMOVED lines=9> */
[----:B--2---:R-:W-:Y:S01]  /*7a00*/  FMNMX.FTZ R14, R21, R14, !PT ;  /* 0x0000000e150e7209 */ /* 0x004fe20007810000 */
        /* <DEDUP_REMOVED lines=145> */
.L_x_2217:
[----:B------:R-:W-:Y:S01]  /*8320*/  UIADD3 UR5, UR5, 0x2a860, URZ ;  /* 0x0002a86005057890 */ /* 0x000fe2000fffe03f */
[----:B------:R-:W-:Y:S01]  /*8330*/  ISETP.GT.AND P1, PT, R20, R17, PT ;  /* 0x000000111400720c */ /* 0x000fe20003f24270 */
[----:B------:R-:W-:Y:S01]  /*8340*/  UMOV UR7, UR4 ;  /* 0x0000000400077c82 */ /* 0x000fe20008000000 */
[----:B------:R-:W-:Y:S01]  /*8350*/  F2FP.BF16.F32.PACK_AB R156, R7, R136 ;  /* 0x00000088079c723e */ /* 0x000fe200000010ff */
        /* <DEDUP_REMOVED lines=27> */
[----:B------:R-:W-:Y:S02]  /*8510*/  IADD3 R20, R20, -0x1, RZ ;  /* 0xffffffff14147810 */ /* 0x000fe40007ffe0ff */
[----:B------:R-:W-:Y:S01]  /*8520*/  MOV R10, R0 ;  /* 0x00000000000a7202 */ /* 0x000fe20000000f00 */
[----:B------:R-:W-:Y:S06]  /*8530*/  @P1 BRA `(.L_x_2218) ;  /* 0xffffffdc00b01947 */ /* 0x000fec000383ffff */
.L_x_2207:
        /* <DEDUP_REMOVED lines=67> */
.L_x_2219:
[----:B------:R-:W-:Y:S01]  /*8970*/  ULEA UR5, UR4, UR39, 0x3 ;  /* 0x0000002704057291 */ /* 0x000fe2000f8e183f */
[----:B------:R-:W-:-:S08]  /*8980*/  SHF.L.U32 R0, R0, 0x1f, RZ ;  /* 0x0000001f00007819 */ /* 0x000fd000000006ff */
[----:B------:R0:W1:Y:S01]  /*8990*/  SYNCS.PHASECHK.TRANS64.TRYWAIT P1, [UR5+0x2a850], R0 ;  /* 0x02a85000ff0075a7 */ /* 0x0000620008020145 */
[----:B------:R-:W-:Y:S05]  /*89a0*/  @!P0 BRA `(.L_x_2220) ;  /* 0x0000000000048947 */ /* 0x000fea0003800000 */
[----:B------:R-:W-:Y:S01]  /*89b0*/  BPT.TRAP 0x1 ;  /* 0x000000040000795c */ /* 0x000fe20000300000 */
.L_x_2220:
[----:B-1----:R-:W-:Y:S05]  /*89c0*/  @P1 BRA `(.L_x_2221) ;  /* 0x0000000000081947 */ /* 0x002fea0003800000 */
[----:B------:R-:W1:Y:S02]  /*89d0*/  SYNCS.PHASECHK.TRANS64.TRYWAIT P1, [UR5+0x2a850], R0 ;  /* 0x02a85000ff0075a7 */ /* 0x000e640008020145 */
[----:B-1----:R-:W-:Y:S05]  /*89e0*/  @!P1 BRA `(.L_x_2222) ;  /* 0x0000005c00689947 */ /* 0x002fea0003800000 */
.L_x_2221:
[----:B------:R-:W-:Y:S01]  /*89f0*/  UIADD3 UR39, UR39, 0x400, URZ ;  /* 0x0000040027277890 */ /* 0x000fe2000fffe03f */
[----:B------:R-:W-:Y:S01]  /*8a00*/  WARPGROUP.ARRIVE ;  /* 0x00000000000079c5 */ /* 0x000fe20000000000 */
[----:B------:R-:W-:Y:S01]  /*8a10*/  UMOV UR7, 0x40000040 ;  /* 0x4000004000077882 */ /* 0x000fe20000000000 */
[----:B-1----:R-:W1:Y:S01]  /*8a20*/  SHFL.BFLY PT, R5, R4, 0x2, 0x1f ;  /* 0x0c401f0004057f89 */ /* 0x002e6200000e0000 */
[----:B------:R-:W-:Y:S01]  /*8a30*/  USHF.R.U32.HI UR39, URZ, 0x4, UR39 ;  /* 0x000000043f277899 */ /* 0x000fe20008011627 */
[----:B------:R-:W-:Y:S02]  /*8a40*/  IMAD.MOV.U32 R8, RZ, RZ, RZ ;  /* 0x000000ffff087224 */ /* 0x000fe400078e00ff */
        /* <DEDUP_REMOVED lines=11> */
[----:B------:R-:W-:Y:S01]  /*8b00*/  MOV R3, 0xff800000 ;  /* 0xff80000000037802 */ /* 0x000fe20000000f00 */
        /* <DEDUP_REMOVED lines=44> */
.L_x_2223:
        /* <DEDUP_REMOVED lines=68> */
.L_x_2187:
[----:B------:R-:W-:Y:S05]  /*9210*/  @P0 BRA `(.L_x_2224) ;  /* 0x0000001400340947 */ /* 0x000fea0003800000 */
[----:B------:R-:W1:Y:S01]  /*9220*/  S2R R4, SR_TID.X ;  /* 0x0000000000047919 */ /* 0x000e620000002100 */
[----:B------:R-:W2:Y:S01]  /*9230*/  LDC R18, c[0x0][0xbe8] ;  /* 0x0002fa00ff127b82 */ /* 0x000ea20000000800 */
[----:B------:R-:W-:Y:S01]  /*9240*/  ULDC.64 UR4, c[0x0][0xbd0] ;  /* 0x0002f40000047ab9 */ /* 0x000fe20000000a00 */
[----:B------:R-:W-:Y:S01]  /*9250*/  ULDC.64 UR6, c[0x0][0xb38] ;  /* 0x0002ce0000067ab9 */ /* 0x000fe20000000a00 */
[----:B------:R-:W3:Y:S01]  /*9260*/  S2R R19, SR_CTAID.X ;  /* 0x0000000000137919 */ /* 0x000ee20000002500 */
[----:B------:R-:W-:Y:S04]  /*9270*/  BSSY B0, `(.L_x_2225) ;  /* 0x00000e3000007945 */ /* 0x000fe80003800000 */
[----:B------:R-:W4:Y:S08]  /*9280*/  S2UR UR9, SR_CTAID.Z ;  /* 0x00000000000979c3 */ /* 0x000f300000002700 */
[----:B------:R-:W5:Y:S08]  /*9290*/  LDC.64 R20, c[0x0][0xbd8] ;  /* 0x0002f600ff147b82 */ /* 0x000f700000000a00 */
[----:B------:R-:W-:Y:S01]  /*92a0*/  BAR.SYNC.DEFER_BLOCKING 0x1, 0x100 ;  /* 0x0044000000007b1d */ /* 0x000fe20000010000 */
[----:B--2---:R-:W-:-:S07]  /*92b0*/  ISETP.NE.AND P0, PT, R18, 0x1, PT ;  /* 0x000000011200780c */ /* 0x004fce0003f05270 */
[----:B------:R-:W2:Y:S01]  /*92c0*/  S2UR UR8, SR_CTAID.Y ;  /* 0x00000000000879c3 */ /* 0x000ea20000002600 */
[----:B-1----:R-:W-:-:S07]  /*92d0*/  VIADD R4, R4, 0xffffff80 ;  /* 0xffffff8004047836 */ /* 0x002fce0000000000 */
[----:B------:R-:W2:Y:S01]  /*92e0*/  LDC R17, c[0x0][0xc50] ;  /* 0x00031400ff117b82 */ /* 0x000ea20000000800 */
[----:B------:R-:W-:-:S04]  /*92f0*/  SHF.R.S32.HI R5, RZ, 0x1f, R4 ;  /* 0x0000001fff057819 */ /* 0x000fc80000011404 */
[----:B0-----:R-:W-:-:S03]  /*9300*/  LEA.HI R6, R5, R4, RZ, 0x7 ;  /* 0x0000000405067211 */ /* 0x001fc600078f38ff */
[----:B------:R-:W0:Y:S01]  /*9310*/  @P0 LDC R12, c[0x0][0xbec] ;  /* 0x0002fb00ff0c0b82 */ /* 0x000e220000000800 */
[----:B------:R-:W-:Y:S02]  /*9320*/  LEA.HI R5, R5, R4, RZ, 0x2 ;  /* 0x0000000405057211 */ /* 0x000fe400078f10ff */
[----:B------:R-:W-:Y:S02]  /*9330*/  LOP3.LUT R7, R6, 0xffffff80, RZ, 0xc0, !PT ;  /* 0xffffff8006077812 */ /* 0x000fe400078ec0ff */
[----:B------:R-:W-:Y:S02]  /*9340*/  LOP3.LUT R11, R5, 0xfffffffc, RZ, 0xc0, !PT ;  /* 0xfffffffc050b7812 */ /* 0x000fe400078ec0ff */
[C---:B------:R-:W-:Y:S01]  /*9350*/  IADD3 R88, R4.reuse, -R7, RZ ;  /* 0x8000000704587210 */ /* 0x040fe20007ffe0ff */
[----:B------:R-:W1:Y:S02]  /*9360*/  LDC.64 R22, c[0x0][0xb40] ;  /* 0x0002d000ff167b82 */ /* 0x000e640000000a00 */
[----:B------:R-:W-:Y:S01]  /*9370*/  IMAD.IADD R11, R4, 0x1, -R11 ;  /* 0x00000001040b7824 */ /* 0x000fe200078e0a0b */
[----:B------:R-:W-:-:S04]  /*9380*/  SHF.R.S32.HI R9, RZ, 0x1f, R88 ;  /* 0x0000001fff097819 */ /* 0x000fc80000011458 */
[CC--:B------:R-:W-:Y:S01]  /*9390*/  LEA.HI R89, R9.reuse, R88.reuse, RZ, 0x2 ;  /* 0x0000005809597211 */ /* 0x0c0fe200078f10ff */
[----:B------:R-:W1:Y:S01]  /*93a0*/  @P0 LDC R90, c[0x0][0xbec] ;  /* 0x0002fb00ff5a0b82 */ /* 0x000e620000000800 */
[----:B------:R-:W-:Y:S02]  /*93b0*/  LEA.HI R9, R9, R88, RZ, 0x5 ;  /* 0x0000005809097211 */ /* 0x000fe400078f28ff */
[--C-:B------:R-:W-:Y:S02]  /*93c0*/  SHF.R.S32.HI R8, RZ, 0x2, R89.reuse ;  /* 0x00000002ff087819 */ /* 0x100fe40000011459 */
[----:B------:R-:W-:Y:S02]  /*93d0*/  SHF.R.S32.HI R7, RZ, 0x1f, R89 ;  /* 0x0000001fff077819 */ /* 0x000fe40000011459 */
[----:B------:R-:W-:Y:S01]  /*93e0*/  LOP3.LUT R89, R89, 0x7ffffffc, RZ, 0xc0, !PT ;  /* 0x7ffffffc59597812 */ /* 0x000fe200078ec0ff */
[----:B------:R-:W1:Y:S01]  /*93f0*/  @P0 LDC R15, c[0x0][0xbf0] ;  /* 0x0002fc00ff0f0b82 */ /* 0x000e620000000800 */
[----:B------:R-:W-:-:S04]  /*9400*/  LEA.HI R7, R7, R8, RZ, 0x3 ;  /* 0x0000000807077211 */ /* 0x000fc800078f18ff */
[----:B------:R-:W-:Y:S02]  /*9410*/  LOP3.LUT R5, R7, 0xfffffff8, RZ, 0xc0, !PT ;  /* 0xfffffff807057812 */ /* 0x000fe400078ec0ff */
[----:B------:R-:W-:Y:S01]  /*9420*/  SHF.R.S32.HI R7, RZ, 0x7, R6 ;  /* 0x00000007ff077819 */ /* 0x000fe20000011406 */
[----:B------:R-:W1:Y:S02]  /*9430*/  @P0 LDC R91, c[0x0][0xbf0] ;  /* 0x0002fc00ff5b0b82 */ /* 0x000e640000000800 */
[----:B------:R-:W-:Y:S01]  /*9440*/  IMAD.IADD R5, R8, 0x1, -R5 ;  /* 0x0000000108057824 */ /* 0x000fe200078e0a05 */
[----:B------:R-:W-:Y:S02]  /*9450*/  LEA.HI R8, R11, R11, RZ, 0x1 ;  /* 0x0000000b0b087211 */ /* 0x000fe400078f08ff */
[----:B------:R-:W-:Y:S02]  /*9460*/  LEA.HI R4, R6, R7, RZ, 0x1 ;  /* 0x0000000706047211 */ /* 0x000fe400078f08ff */
[----:B------:R-:W-:-:S02]  /*9470*/  LOP3.LUT R8, R8, 0x1ffffffe, RZ, 0xc0, !PT ;  /* 0x1ffffffe08087812 */ /* 0x000fc400078ec0ff */
[----:B------:R-:W-:Y:S02]  /*9480*/  SHF.R.S32.HI R6, RZ, 0x5, R9 ;  /* 0x00000005ff067819 */ /* 0x000fe40000011409 */
[----:B------:R-:W-:Y:S01]  /*9490*/  LOP3.LUT R4, R4, 0x3fffffe, RZ, 0xc0, !PT ;  /* 0x03fffffe04047812 */ /* 0x000fe200078ec0ff */
[----:B------:R-:W-:Y:S01]  /*94a0*/  IMAD.IADD R13, R11, 0x1, -R8 ;  /* 0x000000010b0d7824 */ /* 0x000fe200078e0a08 */
[----:B------:R-:W-:Y:S01]  /*94b0*/  SHF.R.S32.HI R11, RZ, 0x1f, R16 ;  /* 0x0000001fff0b7819 */ /* 0x000fe20000011410 */
[----:B------:R-:W-:Y:S01]  /*94c0*/  IMAD R5, R6, 0x10, R5 ;  /* 0x0000001006057824 */ /* 0x000fe200078e0205 */
[----:B------:R-:W-:-:S03]  /*94d0*/  IADD3 R4, R7, -R4, RZ ;  /* 0x8000000407047210 */ /* 0x000fc60007ffe0ff */
[----:B------:R-:W-:Y:S01]  /*94e0*/  IMAD R7, R11, UR4, RZ ;  /* 0x000000040b077c24 */ /* 0x000fe2000f8e02ff */
[----:B------:R-:W-:Y:S01]  /*94f0*/  LEA R8, R4, R5, 0x6 ;  /* 0x0000000504087211 */ /* 0x000fe200078e30ff */
[----:B------:R-:W-:Y:S01]  /*9500*/  IMAD.WIDE.U32 R4, R16, UR4, RZ ;  /* 0x0000000410047c25 */ /* 0x000fe2000f8e00ff */
[----:B----4-:R-:W-:-:S03]  /*9510*/  USHF.R.S32.HI UR4, URZ, 0x1f, UR9 ;  /* 0x0000001f3f047899 */ /* 0x010fc60008011409 */
[C---:B------:R-:W-:Y:S02]  /*9520*/  IMAD R9, R16.reuse, UR5, R7 ;  /* 0x0000000510097c24 */ /* 0x040fe4000f8e0207 */
[----:B------:R-:W-:Y:S02]  /*9530*/  IMAD R11, R11, UR6, RZ ;  /* 0x000000060b0b7c24 */ /* 0x000fe4000f8e02ff */
[----:B------:R-:W-:Y:S02]  /*9540*/  IMAD.IADD R5, R5, 0x1, R9 ;  /* 0x0000000105057824 */ /* 0x000fe400078e0209 */
[----:B------:R-:W-:Y:S02]  /*9550*/  IMAD R9, R13, 0x8, R8 ;  /* 0x000000080d097824 */ /* 0x000fe400078e0208 */
[----:B------:R-:W-:-:S03]  /*9560*/  IMAD.WIDE.U32 R6, R16, UR6, RZ ;  /* 0x0000000610067c25 */ /* 0x000fc6000f8e00ff */
[----:B---3--:R-:W-:Y:S01]  /*9570*/  LEA R9, R19, R9, 0x7 ;  /* 0x0000000913097211 */ /* 0x008fe200078e38ff */
[----:B------:R-:W-:Y:S01]  /*9580*/  IMAD R11, R16, UR7, R11 ;  /* 0x00000007100b7c24 */ /* 0x000fe2000f8e020b */
[----:B------:R-:W-:Y:S01]  /*9590*/  ULDC.64 UR6, c[0x0][0xb48] ;  /* 0x0002d20000067ab9 */ /* 0x000fe20000000a00 */
[C---:B-----5:R-:W-:Y:S02]  /*95a0*/  IMAD R10, R20.reuse, UR4, RZ ;  /* 0x00000004140a7c24 */ /* 0x060fe4000f8e02ff */
[----:B------:R-:W-:Y:S02]  /*95b0*/  IMAD.MOV R16, RZ, RZ, -R16 ;  /* 0x000000ffff107224 */ /* 0x000fe400078e0a10 */
[----:B------:R-:W-:Y:S02]  /*95c0*/  IMAD R13, R21, UR9, R10 ;  /* 0x00000009150d7c24 */ /* 0x000fe4000f8e020a */
[----:B--2---:R-:W-:Y:S02]  /*95d0*/  IMAD R21, R17, R16, UR8 ;  /* 0x0000000811157e24 */ /* 0x004fe4000f8e0210 */
[----:B------:R-:W-:-:S03]  /*95e0*/  IMAD.WIDE.U32 R4, R20, UR9, R4 ;  /* 0x0000000914047c25 */ /* 0x000fc6000f8e0004 */
[----:B------:R-:W-:Y:S01]  /*95f0*/  SHF.R.S32.HI R14, RZ, 0x1f, R21 ;  /* 0x0000001fff0e7819 */ /* 0x000fe20000011415 */
[----:B0-----:R-:W-:-:S04]  /*9600*/  @P0 IMAD.HI.U32 R10, R9, R12, RZ ;  /* 0x0000000c090a0227 */ /* 0x001fc800078e00ff */
[----:B------:R-:W-:Y:S01]  /*9610*/  IMAD.IADD R7, R7, 0x1, R11 ;  /* 0x0000000107077824 */ /* 0x000fe200078e020b */
[----:B------:R-:W-:Y:S01]  /*9620*/  MOV R11, R9 ;  /* 0x00000009000b7202 */ /* 0x000fe20000000f00 */
[----:B-1----:R-:W-:Y:S01]  /*9630*/  IMAD R12, R22, UR4, RZ ;  /* 0x00000004160c7c24 */ /* 0x002fe2000f8e02ff */
[----:B------:R-:W-:Y:S01]  /*9640*/  @P0 SHF.R.U32.HI R11, RZ, R15, R10 ;  /* 0x0000000fff0b0219 */ /* 0x000fe2000001160a */
[----:B------:R-:W-:Y:S01]  /*9650*/  IMAD.IADD R5, R5, 0x1, R13 ;  /* 0x0000000105057824 */ /* 0x000fe200078e020d */
[----:B------:R-:W-:Y:S01]  /*9660*/  ULDC.64 UR4, c[0x0][0xbe0] ;  /* 0x0002f80000047ab9 */ /* 0x000fe20000000a00 */
[----:B------:R-:W-:-:S04]  /*9670*/  @P0 IMAD.HI.U32 R90, R9, R90, RZ ;  /* 0x0000005a095a0227 */ /* 0x000fc800078e00ff */
[----:B------:R-:W-:Y:S02]  /*9680*/  IMAD R15, R23, UR9, R12 ;  /* 0x00000009170f7c24 */ /* 0x000fe4000f8e020c */
[----:B------:R-:W-:Y:S01]  /*9690*/  IMAD.WIDE.U32 R6, R22, UR9, R6 ;  /* 0x0000000916067c25 */ /* 0x000fe2000f8e0006 */
[----:B------:R-:W-:-:S03]  /*96a0*/  ULDC.64 UR8, c[0x0][0xb28] ;  /* 0x0002ca0000087ab9 */ /* 0x000fc60000000a00 */
[----:B------:R-:W-:Y:S01]  /*96b0*/  IMAD.MOV.U32 R13, RZ, RZ, R9 ;  /* 0x000000ffff0d7224 */ /* 0x000fe200078e0009 */
[----:B------:R-:W-:Y:S01]  /*96c0*/  @P0 SHF.R.U32.HI R13, RZ, R91, R90 ;  /* 0x0000005bff0d0219 */ /* 0x000fe2000001165a */
[----:B------:R-:W-:Y:S01]  /*96d0*/  IMAD R10, R14, UR4, RZ ;  /* 0x000000040e0a7c24 */ /* 0x000fe2000f8e02ff */
[----:B------:R-:W-:Y:S01]  /*96e0*/  IADD3 R7, R7, R15, RZ ;  /* 0x0000000f07077210 */ /* 0x000fe20007ffe0ff */
[----:B------:R-:W-:Y:S01]  /*96f0*/  IMAD.WIDE.U32 R4, R21, UR4, R4 ;  /* 0x0000000415047c25 */ /* 0x000fe2000f8e0004 */
[----:B------:R-:W-:-:S03]  /*9700*/  SHF.R.S32.HI R15, RZ, 0x1f, R11 ;  /* 0x0000001fff0f7819 */ /* 0x000fc6000001140b */
[----:B------:R-:W-:Y:S01]  /*9710*/  IMAD R14, R14, UR6, RZ ;  /* 0x000000060e0e7c24 */ /* 0x000fe2000f8e02ff */
[----:B------:R-:W-:Y:S01]  /*9720*/  IADD3 R4, P0, R11, R4, RZ ;  /* 0x000000040b047210 */ /* 0x000fe20007f1e0ff */
[C---:B------:R-:W-:Y:S01]  /*9730*/  IMAD R12, R21.reuse, UR5, R10 ;  /* 0x00000005150c7c24 */ /* 0x040fe2000f8e020a */
[----:B------:R-:W-:Y:S01]  /*9740*/  SHF.R.S32.HI R10, RZ, 0x1f, R13 ;  /* 0x0000001fff0a7819 */ /* 0x000fe2000001140d */
[----:B------:R-:W-:Y:S01]  /*9750*/  IMAD.MOV R11, RZ, RZ, -R11 ;  /* 0x000000ffff0b7224 */ /* 0x000fe200078e0a0b */
[----:B------:R-:W-:Y:S01]  /*9760*/  ULDC.64 UR4, c[0x0][0xb30] ;  /* 0x0002cc0000047ab9 */ /* 0x000fe20000000a00 */
[----:B------:R-:W-:Y:S01]  /*9770*/  IMAD R17, R21, UR7, R14 ;  /* 0x0000000715117c24 */ /* 0x000fe2000f8e020e */
[----:B------:R-:W-:Y:S01]  /*9780*/  IADD3.X R5, R15, R5, R12, P0, !PT ;  /* 0x000000050f057210 */ /* 0x000fe200007fe40c */
[----:B------:R-:W-:Y:S01]  /*9790*/  IMAD.WIDE.U32 R6, R21, UR6, R6 ;  /* 0x0000000615067c25 */ /* 0x000fe2000f8e0006 */
[----:B------:R-:W-:Y:S01]  /*97a0*/  ULDC.64 UR6, c[0x0][0xbc8] ;  /* 0x0002f20000067ab9 */ /* 0x000fe20000000a00 */
[----:B------:R-:W-:-:S02]  /*97b0*/  IADD3 R21, R88, -R89, RZ ;  /* 0x8000005958157210 */ /* 0x000fc40007ffe0ff */
[----:B------:R-:W-:Y:S01]  /*97c0*/  IMAD.MOV R14, RZ, RZ, -R13 ;  /* 0x000000ffff0e7224 */ /* 0x000fe200078e0a0d */
[----:B------:R-:W-:Y:S01]  /*97d0*/  IADD3 R7, R7, R17, RZ ;  /* 0x0000001107077210 */ /* 0x000fe20007ffe0ff */
[----:B------:R-:W-:Y:S02]  /*97e0*/  IMAD R10, R10, UR4, RZ ;  /* 0x000000040a0a7c24 */ /* 0x000fe4000f8e02ff */
[C-C-:B------:R-:W-:Y:S02]  /*97f0*/  IMAD R11, R18.reuse, R11, R9.reuse ;  /* 0x0000000b120b7224 */ /* 0x140fe400078e0209 */
[----:B------:R-:W-:Y:S02]  /*9800*/  IMAD R9, R18, R14, R9 ;  /* 0x0000000e12097224 */ /* 0x000fe400078e0209 */
[C---:B------:R-:W-:Y:S01]  /*9810*/  IMAD R15, R13.reuse, UR5, R10 ;  /* 0x000000050d0f7c24 */ /* 0x040fe2000f8e020a */
[----:B------:R-:W-:Y:S01]  /*9820*/  SHF.R.S32.HI R10, RZ, 0x1f, R11 ;  /* 0x0000001fff0a7819 */ /* 0x000fe2000001140b */
[----:B------:R-:W-:Y:S01]  /*9830*/  IMAD.WIDE.U32 R6, R13, UR4, R6 ;  /* 0x000000040d067c25 */ /* 0x000fe2000f8e0006 */
[----:B------:R-:W-:Y:S01]  /*9840*/  SHF.R.S32.HI R12, RZ, 0x1f, R9 ;  /* 0x0000001fff0c7819 */ /* 0x000fe20000011409 */
[----:B------:R-:W0:Y:S01]  /*9850*/  S2UR UR5, SR_CgaCtaId ;  /* 0x00000000000579c3 */ /* 0x000e220000008800 */
[----:B------:R-:W-:Y:S01]  /*9860*/  UMOV UR4, 0x400 ;  /* 0x0000040000047882 */ /* 0x000fe20000000000 */
[----:B------:R-:W-:-:S02]  /*9870*/  IMAD R10, R10, UR6, RZ ;  /* 0x000000060a0a7c24 */ /* 0x000fc4000f8e02ff */
        /* <DEDUP_REMOVED lines=11> */
[----:B------:R-:W-:Y:S01]  /*9930*/  IADD3 R5, R7, R11, RZ ;  /* 0x0000000b07057210 */ /* 0x000fe20007ffe0ff */
[----:B------:R-:W-:Y:S01]  /*9940*/  IMAD R8, R19, 0x80, R8 ;  /* 0x0000008013087824 */ /* 0x000fe200078e0208 */
[----:B------:R-:W-:Y:S01]  /*9950*/  LEA R20, P1, R6, UR8, 0x2 ;  /* 0x0000000806147c11 */ /* 0x000fe2000f8210ff */
[----:B0-----:R-:W-:Y:S01]  /*9960*/  ULEA UR4, UR5, UR4, 0x18 ;  /* 0x0000000405047291 */ /* 0x001fe2000f8ec03f */
        /* <DEDUP_REMOVED lines=8> */
[-C--:B------:R-:W-:Y:S01]  /*99f0*/  ISETP.GE.OR P1, PT, R8, R19.reuse, P0 ;  /* 0x000000130800720c */ /* 0x080fe20000726670 */
[----:B------:R-:W-:Y:S01]  /*9a00*/  IMAD.SHL.U32 R21, R21, 0x2, RZ ;  /* 0x0000000215157824 */ /* 0x000fe200078e00ff */
[-C--:B------:R-:W-:Y:S01]  /*9a10*/  ISETP.GE.OR P0, PT, R18, R19.reuse, P0 ;  /* 0x000000131200720c */ /* 0x080fe20000706670 */
[----:B------:R-:W-:Y:S01]  /*9a20*/  SHFL.IDX PT, R6, R10, 0x1, 0x1c1f ;  /* 0x003c1f000a067f89 */ /* 0x000fe200000e0000 */
[----:B------:R-:W-:Y:S01]  /*9a30*/  UPRMT UR4, URZ, 0x654, UR4 ;  /* 0x000006543f047896 */ /* 0x000fe20008000004 */
[----:B------:R-:W-:-:S02]  /*9a40*/  ISETP.GE.AND P2, PT, R8, R19, PT ;  /* 0x000000130800720c */ /* 0x000fc40003f46270 */
[----:B------:R-:W1:Y:S04]  /*9a50*/  SHFL.IDX PT, R7, R9, 0x1, 0x1c1f ;  /* 0x003c1f0009077f89 */ /* 0x000e6800000e0000 */
[----:B------:R2:W3:Y:S02]  /*9a60*/  SHFL.IDX PT, R16, R20, RZ, 0x1c1f ;  /* 0x001c1fff14107589 */ /* 0x0004e400000e0000 */
[----:B------:R-:W-:Y:S02]  /*9a70*/  SYNCS.ARRIVE.TRANS64.RED.A1T0 RZ, [UR4], RZ ;  /* 0x000000ffffff79a7 */ /* 0x000fe40008100404 */
[----:B------:R2:W4:Y:S04]  /*9a80*/  SHFL.IDX PT, R17, R22, RZ, 0x1c1f ;  /* 0x001c1fff16117589 */ /* 0x00052800000e0000 */
[----:B0-----:R2:W-:Y:S04]  /*9a90*/  @!P1 ST.E desc[UR36][R4.64], R3 ;  /* 0x0000000304009985 */ /* 0x0015e8000c101924 */
[----:B-1----:R2:W-:Y:S01]  /*9aa0*/  @!P0 ST.E desc[UR36][R6.64], R0 ;  /* 0x0000000006008985 */ /* 0x0025e2000c101924 */
[----:B------:R-:W-:Y:S05]  /*9ab0*/  @P2 BRA `(.L_x_2226) ;  /* 0x0000000400782947 */ /* 0x000fea0003800000 */
[C---:B--2---:R-:W-:Y:S01]  /*9ac0*/  VIADD R0, R21.reuse, 0x8 ;  /* 0x0000000815007836 */ /* 0x044fe20000000000 */
[----:B------:R-:W-:Y:S01]  /*9ad0*/  ULDC UR4, c[0x0][0xac8] ;  /* 0x0002b20000047ab9 */ /* 0x000fe20000000800 */
[C---:B------:R-:W-:Y:S01]  /*9ae0*/  IADD3 R3, R21.reuse, 0x10, RZ ;  /* 0x0000001015037810 */ /* 0x040fe20007ffe0ff */
[C---:B------:R-:W-:Y:S01]  /*9af0*/  VIADD R8, R21.reuse, 0x18 ;  /* 0x0000001815087836 */ /* 0x040fe20000000000 */
[C---:B------:R-:W-:Y:S01]  /*9b00*/  ISETP.GE.AND P2, PT, R21.reuse, UR4, PT ;  /* 0x0000000415007c0c */ /* 0x040fe2000bf46270 */
[C---:B------:R-:W-:Y:S01]  /*9b10*/  VIADD R10, R21.reuse, 0x30 ;  /* 0x00000030150a7836 */ /* 0x040fe20000000000 */
[----:B------:R-:W-:Y:S01]  /*9b20*/  ISETP.GE.AND P3, PT, R0, UR4, PT ;  /* 0x0000000400007c0c */ /* 0x000fe2000bf66270 */
[----:B------:R-:W-:Y:S01]  /*9b30*/  VIADD R11, R21, 0x38 ;  /* 0x00000038150b7836 */ /* 0x000fe20000000000 */
[----:B------:R-:W-:Y:S01]  /*9b40*/  ISETP.GE.AND P0, PT, R3, UR4, PT ;  /* 0x0000000403007c0c */ /* 0x000fe2000bf06270 */
[C---:B------:R-:W-:Y:S01]  /*9b50*/  VIADD R15, R21.reuse, 0x60 ;  /* 0x00000060150f7836 */ /* 0x040fe20000000000 */
[----:B------:R-:W-:-:S02]  /*9b60*/  IADD3 R9, R21, 0x28, RZ ;  /* 0x0000002815097810 */ /* 0x000fc40007ffe0ff */
[----:B------:R-:W-:Y:S02]  /*9b70*/  ISETP.GE.AND P1, PT, R8, UR4, PT ;  /* 0x0000000408007c0c */ /* 0x000fe4000bf26270 */
[C---:B------:R-:W-:Y:S02]  /*9b80*/  IADD3 R12, R21.reuse, 0x40, RZ ;  /* 0x00000040150c7810 */ /* 0x040fe40007ffe0ff */
[----:B------:R-:W-:Y:S01]  /*9b90*/  ISETP.GE.AND P4, PT, R10, UR4, PT ;  /* 0x000000040a007c0c */ /* 0x000fe2000bf86270 */
[----:B---34-:R-:W-:Y:S01]  /*9ba0*/  @!P2 IMAD.WIDE R4, R21, 0x4, R16 ;  /* 0x000000041504a825 */ /* 0x018fe200078e0210 */
[----:B------:R-:W-:Y:S02]  /*9bb0*/  ISETP.GE.AND P5, PT, R11, UR4, PT ;  /* 0x000000040b007c0c */ /* 0x000fe4000bfa6270 */
[----:B------:R-:W-:Y:S02]  /*9bc0*/  @!P3 LEA.HI R0, R0, R0, RZ, 0x1 ;  /* 0x000000000000b211 */ /* 0x000fe400078f08ff */
[----:B------:R0:W-:Y:S01]  /*9bd0*/  @!P2 ST.E.64 desc[UR36][R4.64], R24 ;  /* 0x000000180400a985 */ /* 0x0001e2000c101b24 */
[----:B------:R-:W-:-:S02]  /*9be0*/  @!P0 LEA.HI R3, R3, R3, RZ, 0x1 ;  /* 0x0000000303038211 */ /* 0x000fc400078f08ff */
[----:B------:R-:W-:Y:S01]  /*9bf0*/  @!P3 LOP3.LUT R7, R0, 0xfffffffe, RZ, 0xc0, !PT ;  /* 0xfffffffe0007b812 */ /* 0x000fe200078ec0ff */
[----:B------:R-:W-:Y:S01]  /*9c00*/  VIADD R0, R21, 0x20 ;  /* 0x0000002015007836 */ /* 0x000fe20000000000 */
[----:B------:R-:W-:Y:S02]  /*9c10*/  ISETP.GE.AND P6, PT, R12, UR4, PT ;  /* 0x000000040c007c0c */ /* 0x000fe4000bfc6270 */
[----:B------:R-:W-:Y:S01]  /*9c20*/  @!P0 LOP3.LUT R3, R3, 0xfffffffe, RZ, 0xc0, !PT ;  /* 0xfffffffe03038812 */ /* 0x000fe200078ec0ff */
[--C-:B------:R-:W-:Y:S01]  /*9c30*/  @!P3 IMAD.WIDE R6, R7, 0x4, R16.reuse ;  /* 0x000000040706b825 */ /* 0x100fe200078e0210 */
[----:B------:R-:W-:Y:S02]  /*9c40*/  ISETP.GE.AND P2, PT, R0, UR4, PT ;  /* 0x0000000400007c0c */ /* 0x000fe4000bf46270 */
[----:B------:R-:W-:Y:S02]  /*9c50*/  @!P1 LEA.HI R8, R8, R8, RZ, 0x1 ;  /* 0x0000000808089211 */ /* 0x000fe400078f08ff */
[----:B------:R1:W-:Y:S01]  /*9c60*/  @!P3 ST.E.64 desc[UR36][R6.64], R28 ;  /* 0x0000001c0600b985 */ /* 0x0003e2000c101b24 */
[----:B------:R-:W-:Y:S01]  /*9c70*/  ISETP.GE.AND P3, PT, R9, UR4, PT ;  /* 0x0000000409007c0c */ /* 0x000fe2000bf66270 */
[----:B0-----:R-:W-:Y:S01]  /*9c80*/  @!P0 IMAD.WIDE R4, R3, 0x4, R16 ;  /* 0x0000000403048825 */ /* 0x001fe200078e0210 */
[----:B------:R-:W-:-:S02]  /*9c90*/  @!P4 LEA.HI R10, R10, R10, RZ, 0x1 ;  /* 0x0000000a0a0ac211 */ /* 0x000fc400078f08ff */
[----:B------:R-:W-:Y:S02]  /*9ca0*/  @!P6 LEA.HI R12, R12, R12, RZ, 0x1 ;  /* 0x0000000c0c0ce211 */ /* 0x000fe400078f08ff */
[----:B------:R0:W-:Y:S01]  /*9cb0*/  @!P0 ST.E.64 desc[UR36][R4.64], R32 ;  /* 0x0000002004008985 */ /* 0x0001e2000c101b24 */
[----:B------:R-:W-:Y:S02]  /*9cc0*/  IADD3 R14, R21, 0x58, RZ ;  /* 0x00000058150e7810 */ /* 0x000fe40007ffe0ff */
[----:B------:R-:W-:-:S04]  /*9cd0*/  @!P2 LEA.HI R0, R0, R0, RZ, 0x1 ;  /* 0x000000000000a211 */ /* 0x000fc800078f08ff */
[----:B------:R-:W-:Y:S02]  /*9ce0*/  @!P3 LEA.HI R3, R9, R9, RZ, 0x1 ;  /* 0x000000090903b211 */ /* 0x000fe400078f08ff */
[----:B-1----:R-:W-:Y:S02]  /*9cf0*/  @!P1 LOP3.LUT R7, R8, 0xfffffffe, RZ, 0xc0, !PT ;  /* 0xfffffffe08079812 */ /* 0x002fe400078ec0ff */
[----:B------:R-:W-:Y:S02]  /*9d00*/  @!P2 LOP3.LUT R9, R0, 0xfffffffe, RZ, 0xc0, !PT ;  /* 0xfffffffe0009a812 */ /* 0x000fe400078ec0ff */
[----:B------:R-:W-:Y:S01]  /*9d10*/  @!P3 LOP3.LUT R3, R3, 0xfffffffe, RZ, 0xc0, !PT ;  /* 0xfffffffe0303b812 */ /* 0x000fe200078ec0ff */
[--C-:B------:R-:W-:Y:S01]  /*9d20*/  @!P1 IMAD.WIDE R6, R7, 0x4, R16.reuse ;  /* 0x0000000407069825 */ /* 0x100fe200078e0210 */
[----:B------:R-:W-:Y:S02]  /*9d30*/  @!P5 LEA.HI R0, R11, R11, RZ, 0x1 ;  /* 0x0000000b0b00d211 */ /* 0x000fe400078f08ff */
[----:B------:R-:W-:Y:S01]  /*9d40*/  @!P4 LOP3.LUT R11, R10, 0xfffffffe, RZ, 0xc0, !PT ;  /* 0xfffffffe0a0bc812 */ /* 0x000fe200078ec0ff */
[--C-:B0-----:R-:W-:Y:S01]  /*9d50*/  @!P3 IMAD.WIDE R4, R3, 0x4, R16.reuse ;  /* 0x000000040304b825 */ /* 0x101fe200078e0210 */
[----:B------:R-:W-:Y:S01]  /*9d60*/  @!P5 LOP3.LUT R13, R0, 0xfffffffe, RZ, 0xc0, !PT ;  /* 0xfffffffe000dd812 */ /* 0x000fe200078ec0ff */
[----:B------:R0:W-:Y:S01]  /*9d70*/  @!P1 ST.E.64 desc[UR36][R6.64], R36 ;  /* 0x0000002406009985 */ /* 0x0001e2000c101b24 */
[----:B------:R-:W-:Y:S01]  /*9d80*/  @!P6 LOP3.LUT R3, R12, 0xfffffffe, RZ, 0xc0, !PT ;  /* 0xfffffffe0c03e812 */ /* 0x000fe200078ec0ff */
[----:B------:R-:W-:-:S04]  /*9d90*/  @!P2 IMAD.WIDE R8, R9, 0x4, R16 ;  /* 0x000000040908a825 */ /* 0x000fc800078e0210 */
[----:B------:R-:W-:Y:S01]  /*9da0*/  VIADD R0, R21, 0x48 ;  /* 0x0000004815007836 */ /* 0x000fe20000000000 */
[----:B------:R1:W-:Y:S01]  /*9db0*/  @!P2 ST.E.64 desc[UR36][R8.64], R40 ;  /* 0x000000280800a985 */ /* 0x0003e2000c101b24 */
[----:B------:R-:W-:-:S03]  /*9dc0*/  ISETP.GE.AND P2, PT, R14, UR4, PT ;  /* 0x000000040e007c0c */ /* 0x000fc6000bf46270 */
[----:B------:R2:W-:Y:S01]  /*9dd0*/  @!P3 ST.E.64 desc[UR36][R4.64], R44 ;  /* 0x0000002c0400b985 */ /* 0x0005e2000c101b24 */
[----:B------:R-:W-:Y:S01]  /*9de0*/  ISETP.GE.AND P0, PT, R0, UR4, PT ;  /* 0x0000000400007c0c */ /* 0x000fe2000bf06270 */
[----:B0-----:R-:W-:Y:S01]  /*9df0*/  @!P4 IMAD.WIDE R6, R11, 0x4, R16 ;  /* 0x000000040b06c825 */ /* 0x001fe200078e0210 */
[----:B------:R-:W-:-:S03]  /*9e00*/  ISETP.GE.AND P3, PT, R15, UR4, PT ;  /* 0x000000040f007c0c */ /* 0x000fc6000bf66270 */
[--C-:B------:R-:W-:Y:S01]  /*9e10*/  @!P5 IMAD.WIDE R10, R13, 0x4, R16.reuse ;  /* 0x000000040d0ad825 */ /* 0x100fe200078e0210 */
[----:B------:R0:W-:Y:S01]  /*9e20*/  @!P4 ST.E.64 desc[UR36][R6.64], R48 ;  /* 0x000000300600c985 */ /* 0x0001e2000c101b24 */
[----:B-1----:R-:W-:Y:S02]  /*9e30*/  IADD3 R9, R21, 0x70, RZ ;  /* 0x0000007015097810 */ /* 0x002fe40007ffe0ff */
[----:B------:R-:W-:Y:S01]  /*9e40*/  @!P6 IMAD.WIDE R12, R3, 0x4, R16 ;  /* 0x00000004030ce825 */ /* 0x000fe200078e0210 */
[----:B------:R1:W-:Y:S01]  /*9e50*/  @!P5 ST.E.64 desc[UR36][R10.64], R52 ;  /* 0x000000340a00d985 */ /* 0x0003e2000c101b24 */
[----:B------:R-:W-:Y:S02]  /*9e60*/  @!P2 LEA.HI R14, R14, R14, RZ, 0x1 ;  /* 0x0000000e0e0ea211 */ /* 0x000fe400078f08ff */
[C---:B------:R-:W-:Y:S01]  /*9e70*/  VIADD R3, R21.reuse, 0x50 ;  /* 0x0000005015037836 */ /* 0x040fe20000000000 */
[----:B------:R3:W-:Y:S01]  /*9e80*/  @!P6 ST.E.64 desc[UR36][R12.64], R56 ;  /* 0x000000380c00e985 */ /* 0x0007e2000c101b24 */
[----:B--2---:R-:W-:Y:S01]  /*9e90*/  VIADD R5, R21, 0x78 ;  /* 0x0000007815057836 */ /* 0x004fe20000000000 */
[----:B------:R-:W-:Y:S01]  /*9ea0*/  ISETP.GE.AND P5, PT, R9, UR4, PT ;  /* 0x0000000409007c0c */ /* 0x000fe2000bfa6270 */
[----:B------:R-:W-:Y:S01]  /*9eb0*/  VIADD R8, R21, 0x68 ;  /* 0x0000006815087836 */ /* 0x000fe20000000000 */
[----:B------:R-:W-:-:S02]  /*9ec0*/  ISETP.GE.AND P1, PT, R3, UR4, PT ;  /* 0x0000000403007c0c */ /* 0x000fc4000bf26270 */
[----:B------:R-:W-:Y:S02]  /*9ed0*/  ISETP.GE.AND P6, PT, R5, UR4, PT ;  /* 0x0000000405007c0c */ /* 0x000fe4000bfc6270 */
[----:B------:R-:W-:Y:S02]  /*9ee0*/  ISETP.GE.AND P4, PT, R8, UR4, PT ;  /* 0x0000000408007c0c */ /* 0x000fe4000bf86270 */
[----:B------:R-:W-:Y:S02]  /*9ef0*/  @!P0 LEA.HI R0, R0, R0, RZ, 0x1 ;  /* 0x0000000000008211 */ /* 0x000fe400078f08ff */
[----:B------:R-:W-:-:S03]  /*9f00*/  @!P3 LEA.HI R15, R15, R15, RZ, 0x1 ;  /* 0x0000000f0f0fb211 */ /* 0x000fc600078f08ff */
[----:B------:R-:W-:Y:S02]  /*9f10*/  @!P5 LEA.HI R4, R9, R9, RZ, 0x1 ;  /* 0x000000090904d211 */ /* 0x000fe400078f08ff */
[----:B------:R-:W-:Y:S02]  /*9f20*/  @!P1 LEA.HI R3, R3, R3, RZ, 0x1 ;  /* 0x0000000303039211 */ /* 0x000fe400078f08ff */
[----:B0-----:R-:W-:Y:S02]  /*9f30*/  @!P6 LEA.HI R6, R5, R5, RZ, 0x1 ;  /* 0x000000050506e211 */ /* 0x001fe400078f08ff */
[----:B------:R-:W-:Y:S02]  /*9f40*/  @!P4 LEA.HI R8, R8, R8, RZ, 0x1 ;  /* 0x000000080808c211 */ /* 0x000fe400078f08ff */
[----:B------:R-:W-:Y:S02]  /*9f50*/  @!P0 LOP3.LUT R5, R0, 0xfffffffe, RZ, 0xc0, !PT ;  /* 0xfffffffe00058812 */ /* 0x000fe400078ec0ff */
[----:B------:R-:W-:-:S02]  /*9f60*/  @!P1 LOP3.LUT R3, R3, 0xfffffffe, RZ, 0xc0, !PT ;  /* 0xfffffffe03039812 */ /* 0x000fc400078ec0ff */
[----:B------:R-:W-:Y:S02]  /*9f70*/  @!P2 LOP3.LUT R9, R14, 0xfffffffe, RZ, 0xc0, !PT ;  /* 0xfffffffe0e09a812 */ /* 0x000fe400078ec0ff */
[----:B-1----:R-:W-:Y:S02]  /*9f80*/  @!P3 LOP3.LUT R11, R15, 0xfffffffe, RZ, 0xc0, !PT ;  /* 0xfffffffe0f0bb812 */ /* 0x002fe400078ec0ff */
[----:B---3--:R-:W-:Y:S01]  /*9f90*/  @!P4 LOP3.LUT R13, R8, 0xfffffffe, RZ, 0xc0, !PT ;  /* 0xfffffffe080dc812 */ /* 0x008fe200078ec0ff */
        /* <DEDUP_REMOVED lines=16> */
.L_x_2226:
[----:B------:R-:W-:Y:S05]  /*a0a0*/  BSYNC B0 ;  /* 0x0000000000007941 */ /* 0x000fea0003800000 */
.L_x_2225:
[----:B------:R-:W-:Y:S01]  /*a0b0*/  ISETP.GE.AND P0, PT, R18, R19, PT ;  /* 0x000000131200720c */ /* 0x000fe20003f06270 */
[----:B0-----:R0:W1:Y:S04]  /*a0c0*/  SHFL.IDX PT, R15, R22, 0x1, 0x1c1f ;  /* 0x003c1f00160f7f89 */ /* 0x00106800000e0000 */
[----:B------:R0:W0:Y:S08]  /*a0d0*/  SHFL.IDX PT, R14, R20, 0x1, 0x1c1f ;  /* 0x003c1f00140e7f89 */ /* 0x00003000000e0000 */
[----:B------:R-:W-:Y:S05]  /*a0e0*/  @P0 BRA `(.L_x_2185) ;  /* 0x0000004400100947 */ /* 0x000fea0003800000 */
[----:B------:R-:W-:Y:S01]  /*a0f0*/  ULDC UR4, c[0x0][0xac8] ;  /* 0x0002b20000047ab9 */ /* 0x000fe20000000800 */
[C---:B--2---:R-:W-:Y:S01]  /*a100*/  VIADD R0, R21.reuse, 0x8 ;  /* 0x0000000815007836 */ /* 0x044fe20000000000 */
[C---:B------:R-:W-:Y:S01]  /*a110*/  ISETP.GE.AND P0, PT, R21.reuse, UR4, PT ;  /* 0x0000000415007c0c */ /* 0x040fe2000bf06270 */
[C---:B------:R-:W-:Y:S01]  /*a120*/  VIADD R8, R21.reuse, 0x18 ;  /* 0x0000001815087836 */ /* 0x040fe20000000000 */
[C---:B------:R-:W-:Y:S01]  /*a130*/  IADD3 R3, R21.reuse, 0x10, RZ ;  /* 0x0000001015037810 */ /* 0x040fe20007ffe0ff */
[C---:B------:R-:W-:Y:S01]  /*a140*/  VIADD R9, R21.reuse, 0x20 ;  /* 0x0000002015097836 */ /* 0x040fe20000000000 */
[----:B------:R-:W-:Y:S01]  /*a150*/  ISETP.GE.AND P5, PT, R0, UR4, PT ;  /* 0x0000000400007c0c */ /* 0x000fe2000bfa6270 */
[----:B------:R-:W-:Y:S01]  /*a160*/  VIADD R11, R21, 0x30 ;  /* 0x00000030150b7836 */ /* 0x000fe20000000000 */
[----:B------:R-:W-:Y:S01]  /*a170*/  ISETP.GE.AND P6, PT, R3, UR4, PT ;  /* 0x0000000403007c0c */ /* 0x000fe2000bfc6270 */
[C---:B------:R-:W-:Y:S01]  /*a180*/  VIADD R12, R21.reuse, 0x38 ;  /* 0x00000038150c7836 */ /* 0x040fe20000000000 */
[C---:B------:R-:W-:Y:S01]  /*a190*/  IADD3 R10, R21.reuse, 0x28, RZ ;  /* 0x00000028150a7810 */ /* 0x040fe20007ffe0ff */
[----:B------:R-:W-:Y:S01]  /*a1a0*/  VIADD R18, R21, 0x48 ;  /* 0x0000004815127836 */ /* 0x000fe20000000000 */
[----:B------:R-:W-:Y:S01]  /*a1b0*/  ISETP.GE.AND P4, PT, R9, UR4, PT ;  /* 0x0000000409007c0c */ /* 0x000fe2000bf86270 */
[C---:B------:R-:W-:Y:S01]  /*a1c0*/  VIADD R19, R21.reuse, 0x68 ;  /* 0x0000006815137836 */ /* 0x040fe20000000000 */
[----:B------:R-:W-:Y:S01]  /*a1d0*/  ISETP.GE.AND P3, PT, R10, UR4, PT ;  /* 0x000000040a007c0c */ /* 0x000fe2000bf66270 */
[----:B01----:R-:W-:Y:S01]  /*a1e0*/  @!P0 IMAD.WIDE R4, R21, 0x4, R14 ;  /* 0x0000000415048825 */ /* 0x003fe200078e020e */
        /* <DEDUP_REMOVED lines=14> */
[----:B------:R-:W-:Y:S01]  /*a2d0*/  @!P1 LEA.HI R12, R12, R12, RZ, 0x1 ;  /* 0x0000000c0c0c9211 */ /* 0x000fe200078f08ff */
[----:B------:R0:W-:Y:S01]  /*a2e0*/  @!P5 ST.E.64 desc[UR36][R4.64], R30 ;  /* 0x0000001e0400d985 */ /* 0x0001e2000c101b24 */
[----:B------:R-:W-:-:S02]  /*a2f0*/  @!P0 LOP3.LUT R3, R8, 0xfffffffe, RZ, 0xc0, !PT ;  /* 0xfffffffe08038812 */ /* 0x000fc400078ec0ff */
[----:B------:R-:W-:Y:S01]  /*a300*/  @!P4 LOP3.LUT R9, R9, 0xfffffffe, RZ, 0xc0, !PT ;  /* 0xfffffffe0909c812 */ /* 0x000fe200078ec0ff */
[----:B------:R1:W-:Y:S01]  /*a310*/  @!P6 ST.E.64 desc[UR36][R6.64], R34 ;  /* 0x000000220600e985 */ /* 0x0003e2000c101b24 */
[----:B------:R-:W-:Y:S02]  /*a320*/  @!P3 LOP3.LUT R11, R10, 0xfffffffe, RZ, 0xc0, !PT ;  /* 0xfffffffe0a0bb812 */ /* 0x000fe400078ec0ff */
[----:B------:R-:W-:Y:S01]  /*a330*/  @!P2 LOP3.LUT R13, R0, 0xfffffffe, RZ, 0xc0, !PT ;  /* 0xfffffffe000da812 */ /* 0x000fe200078ec0ff */
[C---:B------:R-:W-:Y:S01]  /*a340*/  VIADD R0, R21.reuse, 0x50 ;  /* 0x0000005015007836 */ /* 0x040fe20000000000 */
[----:B---3--:R-:W-:Y:S02]  /*a350*/  IADD3 R16, R21, 0x40, RZ ;  /* 0x0000004015107810 */ /* 0x008fe40007ffe0ff */
[----:B----4-:R-:W-:Y:S02]  /*a360*/  @!P1 LOP3.LUT R17, R12, 0xfffffffe, RZ, 0xc0, !PT ;  /* 0xfffffffe0c119812 */ /* 0x010fe400078ec0ff */
[----:B------:R-:W-:Y:S01]  /*a370*/  ISETP.GE.AND P5, PT, R16, UR4, PT ;  /* 0x0000000410007c0c */ /* 0x000fe2000bfa6270 */
[----:B0-----:R-:W-:Y:S01]  /*a380*/  @!P0 IMAD.WIDE R4, R3, 0x4, R14 ;  /* 0x0000000403048825 */ /* 0x001fe200078e020e */
[----:B------:R-:W-:-:S02]  /*a390*/  ISETP.GE.AND P6, PT, R18, UR4, PT ;  /* 0x0000000412007c0c */ /* 0x000fc4000bfc6270 */
[----:B------:R-:W-:Y:S01]  /*a3a0*/  IADD3 R3, R21, 0x58, RZ ;  /* 0x0000005815037810 */ /* 0x000fe20007ffe0ff */
[--C-:B-1----:R-:W-:Y:S01]  /*a3b0*/  @!P4 IMAD.WIDE R6, R9, 0x4, R14.reuse ;  /* 0x000000040906c825 */ /* 0x102fe200078e020e */
[----:B------:R0:W-:Y:S01]  /*a3c0*/  @!P0 ST.E.64 desc[UR36][R4.64], R38 ;  /* 0x0000002604008985 */ /* 0x0001e2000c101b24 */
[----:B------:R-:W-:Y:S02]  /*a3d0*/  IADD3 R20, R21, 0x70, RZ ;  /* 0x0000007015147810 */ /* 0x000fe40007ffe0ff */
[--C-:B------:R-:W-:Y:S01]  /*a3e0*/  @!P3 IMAD.WIDE R8, R11, 0x4, R14.reuse ;  /* 0x000000040b08b825 */ /* 0x100fe200078e020e */
[----:B------:R1:W-:Y:S01]  /*a3f0*/  @!P4 ST.E.64 desc[UR36][R6.64], R42 ;  /* 0x0000002a0600c985 */ /* 0x0003e2000c101b24 */
[----:B------:R-:W-:Y:S02]  /*a400*/  ISETP.GE.AND P0, PT, R0, UR4, PT ;  /* 0x0000000400007c0c */ /* 0x000fe4000bf06270 */
[----:B------:R-:W-:Y:S01]  /*a410*/  @!P2 IMAD.WIDE R10, R13, 0x4, R14 ;  /* 0x000000040d0aa825 */ /* 0x000fe200078e020e */
[----:B------:R2:W-:Y:S01]  /*a420*/  @!P3 ST.E.64 desc[UR36][R8.64], R46 ;  /* 0x0000002e0800b985 */ /* 0x0005e2000c101b24 */
[----:B------:R-:W-:-:S02]  /*a430*/  ISETP.GE.AND P3, PT, R19, UR4, PT ;  /* 0x0000000413007c0c */ /* 0x000fc4000bf66270 */
[----:B------:R-:W-:Y:S01]  /*a440*/  @!P1 IMAD.WIDE R12, R17, 0x4, R14 ;  /* 0x00000004110c9825 */ /* 0x000fe200078e020e */
[----:B------:R3:W-:Y:S01]  /*a450*/  @!P2 ST.E.64 desc[UR36][R10.64], R50 ;  /* 0x000000320a00a985 */ /* 0x0007e2000c101b24 */
[----:B------:R-:W-:Y:S02]  /*a460*/  ISETP.GE.AND P4, PT, R20, UR4, PT ;  /* 0x0000000414007c0c */ /* 0x000fe4000bf86270 */
[----:B------:R-:W-:Y:S01]  /*a470*/  VIADD R17, R21, 0x60 ;  /* 0x0000006015117836 */ /* 0x000fe20000000000 */
[----:B------:R4:W-:Y:S01]  /*a480*/  @!P1 ST.E.64 desc[UR36][R12.64], R54 ;  /* 0x000000360c009985 */ /* 0x0009e2000c101b24 */
[----:B------:R-:W-:Y:S01]  /*a490*/  ISETP.GE.AND P1, PT, R3, UR4, PT ;  /* 0x0000000403007c0c */ /* 0x000fe2000bf26270 */
[----:B------:R-:W-:Y:S01]  /*a4a0*/  VIADD R21, R21, 0x78 ;  /* 0x0000007815157836 */ /* 0x000fe20000000000 */
[----:B------:R-:W-:Y:S02]  /*a4b0*/  @!P5 LEA.HI R16, R16, R16, RZ, 0x1 ;  /* 0x000000101010d211 */ /* 0x000fe400078f08ff */
[----:B------:R-:W-:-:S02]  /*a4c0*/  ISETP.GE.AND P2, PT, R17, UR4, PT ;  /* 0x0000000411007c0c */ /* 0x000fc4000bf46270 */
[----:B------:R-:W-:Y:S02]  /*a4d0*/  @!P6 LEA.HI R18, R18, R18, RZ, 0x1 ;  /* 0x000000121212e211 */ /* 0x000fe400078f08ff */
[----:B0-----:R-:W-:Y:S02]  /*a4e0*/  @!P5 LOP3.LUT R5, R16, 0xfffffffe, RZ, 0xc0, !PT ;  /* 0xfffffffe1005d812 */ /* 0x001fe400078ec0ff */
[----:B-1----:R-:W-:Y:S02]  /*a4f0*/  @!P6 LOP3.LUT R7, R18, 0xfffffffe, RZ, 0xc0, !PT ;  /* 0xfffffffe1207e812 */ /* 0x002fe400078ec0ff */
[----:B------:R-:W-:Y:S01]  /*a500*/  @!P0 LEA.HI R0, R0, R0, RZ, 0x1 ;  /* 0x0000000000008211 */ /* 0x000fe200078f08ff */
[--C-:B------:R-:W-:Y:S01]  /*a510*/  @!P5 IMAD.WIDE R4, R5, 0x4, R14.reuse ;  /* 0x000000040504d825 */ /* 0x100fe200078e020e */
[----:B--2---:R-:W-:Y:S02]  /*a520*/  @!P1 LEA.HI R8, R3, R3, RZ, 0x1 ;  /* 0x0000000303089211 */ /* 0x004fe400078f08ff */
[----:B------:R-:W-:Y:S01]  /*a530*/  @!P3 LEA.HI R19, R19, R19, RZ, 0x1 ;  /* 0x000000131313b211 */ /* 0x000fe200078f08ff */
[----:B------:R-:W-:Y:S01]  /*a540*/  @!P6 IMAD.WIDE R6, R7, 0x4, R14 ;  /* 0x000000040706e825 */ /* 0x000fe200078e020e */
[----:B------:R-:W-:Y:S01]  /*a550*/  @!P2 LEA.HI R17, R17, R17, RZ, 0x1 ;  /* 0x000000111111a211 */ /* 0x000fe200078f08ff */
[----:B------:R0:W-:Y:S01]  /*a560*/  @!P5 ST.E.64 desc[UR36][R4.64], R58 ;  /* 0x0000003a0400d985 */ /* 0x0001e2000c101b24 */
[----:B------:R-:W-:-:S02]  /*a570*/  @!P4 LEA.HI R20, R20, R20, RZ, 0x1 ;  /* 0x000000141414c211 */ /* 0x000fc400078f08ff */
[----:B------:R-:W-:Y:S01]  /*a580*/  @!P0 LOP3.LUT R3, R0, 0xfffffffe, RZ, 0xc0, !PT ;  /* 0xfffffffe00038812 */ /* 0x000fe200078ec0ff */
[----:B------:R1:W-:Y:S01]  /*a590*/  @!P6 ST.E.64 desc[UR36][R6.64], R62 ;  /* 0x0000003e0600e985 */ /* 0x0003e2000c101b24 */
[----:B------:R-:W-:Y:S02]  /*a5a0*/  @!P1 LOP3.LUT R9, R8, 0xfffffffe, RZ, 0xc0, !PT ;  /* 0xfffffffe08099812 */ /* 0x000fe400078ec0ff */
[----:B------:R-:W-:Y:S02]  /*a5b0*/  @!P2 LOP3.LUT R17, R17, 0xfffffffe, RZ, 0xc0, !PT ;  /* 0xfffffffe1111a812 */ /* 0x000fe400078ec0ff */
[----:B---3--:R-:W-:Y:S02]  /*a5c0*/  @!P3 LOP3.LUT R11, R19, 0xfffffffe, RZ, 0xc0, !PT ;  /* 0xfffffffe130bb812 */ /* 0x008fe400078ec0ff */
        /* <DEDUP_REMOVED lines=18> */
.L_x_2224:
[----:B------:R-:W1:Y:S02]  /*a6f0*/  S2R R0, SR_TID.X ;  /* 0x0000000000007919 */ /* 0x000e640000002100 */
[----:B-1----:R-:W-:-:S05]  /*a700*/  VIADD R3, R0, 0xffffff80 ;  /* 0xffffff8000037836 */ /* 0x002fca0000000000 */
[----:B------:R-:W-:-:S13]  /*a710*/  ISETP.GT.AND P0, PT, R3, 0x7f, PT ;  /* 0x0000007f0300780c */ /* 0x000fda0003f04270 */
[----:B------:R-:W-:Y:S05]  /*a720*/  @P0 BRA `(.L_x_2185) ;  /* 0x0000003c00800947 */ /* 0x000fea0003800000 */
[----:B------:R-:W1:Y:S01]  /*a730*/  S2R R3, SR_CTAID.X ;  /* 0x0000000000037919 */ /* 0x000e620000002500 */
[----:B------:R-:W2:Y:S01]  /*a740*/  LDC R8, c[0x0][0xbe8] ;  /* 0x0002fa00ff087b82 */ /* 0x000ea20000000800 */
[----:B------:R-:W-:Y:S01]  /*a750*/  ULDC UR4, c[0x0][0xa88] ;  /* 0x0002a20000047ab9 */ /* 0x000fe20000000800 */
[----:B-1----:R-:W-:Y:S01]  /*a760*/  LEA R0, R3, R0, 0x7 ;  /* 0x0000000003007211 */ /* 0x002fe200078e38ff */
[----:B--2---:R-:W-:-:S04]  /*a770*/  IMAD R3, R8, UR4, RZ ;  /* 0x0000000408037c24 */ /* 0x004fc8000f8e02ff */
[----:B------:R-:W-:-:S05]  /*a780*/  VIADD R0, R0, 0xffffff80 ;  /* 0xffffff8000007836 */ /* 0x000fca0000000000 */
[----:B------:R-:W-:-:S13]  /*a790*/  ISETP.GE.AND P0, PT, R0, R3, PT ;  /* 0x000000030000720c */ /* 0x000fda0003f06270 */
[----:B------:R-:W-:Y:S05]  /*a7a0*/  @P0 BRA `(.L_x_2185) ;  /* 0x0000003c00600947 */ /* 0x000fea0003800000 */
[----:B------:R-:W-:Y:S01]  /*a7b0*/  ISETP.NE.AND P0, PT, R8, 0x1, PT ;  /* 0x000000010800780c */ /* 0x000fe20003f05270 */
[----:B------:R-:W1:Y:S01]  /*a7c0*/  S2UR UR4, SR_CTAID.Z ;  /* 0x00000000000479c3 */ /* 0x000e620000002700 */
[----:B------:R-:W-:Y:S01]  /*a7d0*/  SHF.R.S32.HI R3, RZ, 0x1f, R16 ;  /* 0x0000001fff037819 */ /* 0x000fe20000011410 */
[----:B------:R-:W-:Y:S02]  /*a7e0*/  ULDC.64 UR6, c[0x0][0xbd0] ;  /* 0x0002f40000067ab9 */ /* 0x000fe40000000a00 */
[----:B------:R-:W-:-:S04]  /*a7f0*/  IMAD.WIDE.U32 R4, R16, UR6, RZ ;  /* 0x0000000610047c25 */ /* 0x000fc8000f8e00ff */
[----:B------:R-:W2:Y:S01]  /*a800*/  LDC.64 R12, c[0x0][0xbd8] ;  /* 0x0002f600ff0c7b82 */ /* 0x000ea20000000a00 */
[----:B------:R-:W-:-:S04]  /*a810*/  IMAD R3, R3, UR6, RZ ;  /* 0x0000000603037c24 */ /* 0x000fc8000f8e02ff */
[----:B------:R-:W-:Y:S02]  /*a820*/  IMAD R3, R16, UR7, R3 ;  /* 0x0000000710037c24 */ /* 0x000fe4000f8e0203 */
[----:B------:R-:W-:Y:S01]  /*a830*/  IMAD.MOV R16, RZ, RZ, -R16 ;  /* 0x000000ffff107224 */ /* 0x000fe200078e0a10 */
[----:B------:R-:W0:Y:S02]  /*a840*/  @P0 LDC R9, c[0x0][0xbec] ;  /* 0x0002fb00ff090b82 */ /* 0x000e240000000800 */
[----:B------:R-:W-:Y:S01]  /*a850*/  IADD3 R5, R5, R3, RZ ;  /* 0x0000000305057210 */ /* 0x000fe20007ffe0ff */
[----:B------:R-:W-:-:S05]  /*a860*/  IMAD.MOV.U32 R3, RZ, RZ, R0 ;  /* 0x000000ffff037224 */ /* 0x000fca00078e0000 */
[----:B------:R-:W3:Y:S01]  /*a870*/  S2UR UR8, SR_CTAID.Y ;  /* 0x00000000000879c3 */ /* 0x000ee20000002600 */
[----:B-1----:R-:W-:-:S07]  /*a880*/  USHF.R.S32.HI UR5, URZ, 0x1f, UR4 ;  /* 0x0000001f3f057899 */ /* 0x002fce0008011404 */
[----:B------:R-:W3:Y:S01]  /*a890*/  LDC R7, c[0x0][0xc50] ;  /* 0x00031400ff077b82 */ /* 0x000ee20000000800 */
[C---:B--2---:R-:W-:Y:S02]  /*a8a0*/  IMAD R10, R12.reuse, UR5, RZ ;  /* 0x000000050c0a7c24 */ /* 0x044fe4000f8e02ff */
[----:B------:R-:W-:-:S04]  /*a8b0*/  IMAD.WIDE.U32 R4, R12, UR4, R4 ;  /* 0x000000040c047c25 */ /* 0x000fc8000f8e0004 */
[----:B------:R-:W-:Y:S01]  /*a8c0*/  IMAD R13, R13, UR4, R10 ;  /* 0x000000040d0d7c24 */ /* 0x000fe2000f8e020a */
[----:B------:R-:W1:Y:S01]  /*a8d0*/  @P0 LDC R11, c[0x0][0xbf0] ;  /* 0x0002fc00ff0b0b82 */ /* 0x000e620000000800 */
[----:B0-----:R-:W-:Y:S01]  /*a8e0*/  @P0 IMAD.HI.U32 R6, R0, R9, RZ ;  /* 0x0000000900060227 */ /* 0x001fe200078e00ff */
[----:B------:R-:W-:Y:S02]  /*a8f0*/  ULDC.64 UR4, c[0x0][0xbe0] ;  /* 0x0002f80000047ab9 */ /* 0x000fe40000000a00 */
[----:B------:R-:W-:Y:S01]  /*a900*/  IADD3 R5, R13, R5, RZ ;  /* 0x000000050d057210 */ /* 0x000fe20007ffe0ff */
[----:B---3--:R-:W-:-:S04]  /*a910*/  IMAD R9, R7, R16, UR8 ;  /* 0x0000000807097e24 */ /* 0x008fc8000f8e0210 */
[----:B------:R-:W-:Y:S01]  /*a920*/  IMAD.WIDE.U32 R4, R9, UR4, R4 ;  /* 0x0000000409047c25 */ /* 0x000fe2000f8e0004 */
[----:B-1----:R-:W-:Y:S02]  /*a930*/  @P0 SHF.R.U32.HI R3, RZ, R11, R6 ;  /* 0x0000000bff030219 */ /* 0x002fe40000011606 */
[----:B------:R-:W-:Y:S02]  /*a940*/  SHF.R.S32.HI R6, RZ, 0x1f, R9 ;  /* 0x0000001fff067819 */ /* 0x000fe40000011409 */
[----:B------:R-:W-:Y:S01]  /*a950*/  IADD3 R4, P0, R3, R4, RZ ;  /* 0x0000000403047210 */ /* 0x000fe20007f1e0ff */
[----:B------:R-:W-:Y:S02]  /*a960*/  IMAD.MOV R7, RZ, RZ, -R3 ;  /* 0x000000ffff077224 */ /* 0x000fe400078e0a03 */
[----:B------:R-:W-:Y:S02]  /*a970*/  IMAD R6, R6, UR4, RZ ;  /* 0x0000000406067c24 */ /* 0x000fe4000f8e02ff */
[----:B------:R-:W-:-:S02]  /*a980*/  IMAD R7, R8, R7, R0 ;  /* 0x0000000708077224 */ /* 0x000fc400078e0200 */
[----:B------:R-:W-:Y:S01]  /*a990*/  IMAD R6, R9, UR5, R6 ;  /* 0x0000000509067c24 */ /* 0x000fe2000f8e0206 */
[----:B------:R-:W-:Y:S01]  /*a9a0*/  SHF.R.S32.HI R9, RZ, 0x1f, R3 ;  /* 0x0000001fff097819 */ /* 0x000fe20000011403 */
[----:B------:R-:W-:Y:S01]  /*a9b0*/  ULDC.64 UR4, c[0x0][0xbc8] ;  /* 0x0002f20000047ab9 */ /* 0x000fe20000000a00 */
        /* <DEDUP_REMOVED lines=12> */
.L_x_2183:
        /* <DEDUP_REMOVED lines=18> */
.L_x_2227:
[----:B------:R-:W-:Y:S01]  /*aba0*/  ULDC UR44, c[0x0][0xc50] ;  /* 0x00031400002c7ab9 */ /* 0x000fe20000000800 */
[----:B------:R-:W-:Y:S01]  /*abb0*/  UMOV UR41, UR6 ;  /* 0x0000000600297c82 */ /* 0x000fe20008000000 */
[----:B------:R-:W-:-:S11]  /*abc0*/  UISETP.NE.AND UP0, UPT, UR44, 0x1, UPT ;  /* 0x000000012c00788c */ /* 0x000fd6000bf05270 */
[----:B------:R-:W-:Y:S01]  /*abd0*/  @UP0 ULDC UR4, c[0x0][0xc54] ;  /* 0x0003150000040ab9 */ /* 0x000fe20000000800 */
[----:B------:R-:W-:Y:S01]  /*abe0*/  @UP0 ULDC UR7, c[0x0][0xc58] ;  /* 0x0003160000070ab9 */ /* 0x000fe20000000800 */
[----:B------:R-:W-:-:S04]  /*abf0*/  UIMAD.WIDE.U32 UR4, UR6, UR4, URZ ;  /* 0x00000004060472a5 */ /* 0x000fc8000f8e003f */
[----:B------:R-:W-:-:S12]  /*ac00*/  @UP0 USHF.R.U32.HI UR41, URZ, UR7, UR5 ;  /* 0x000000073f290299 */ /* 0x000fd80008011605 */
.L_x_2228:
[----:B------:R-:W-:Y:S01]  /*ac10*/  ISETP.GE.AND P0, PT, R31, RZ, PT ;  /* 0x000000ff1f00720c */ /* 0x000fe20003f06270 */
[----:B------:R-:W-:Y:S01]  /*ac20*/  UIADD3 UR4, -UR41, URZ, URZ ;  /* 0x0000003f29047290 */ /* 0x000fe2000fffe13f */
[----:B------:R-:W-:Y:S01]  /*ac30*/  MOV R9, 0x1 ;  /* 0x0000000100097802 */ /* 0x000fe20000000f00 */
[----:B------:R-:W-:Y:S02]  /*ac40*/  IMAD.MOV.U32 R0, RZ, RZ, RZ ;  /* 0x000000ffff007224 */ /* 0x000fe400078e00ff */
[----:B------:R-:W-:Y:S01]  /*ac50*/  UIMAD UR44, UR44, UR4, UR6 ;  /* 0x000000042c2c72a4 */ /* 0x000fe2000f8e0206 */
[----:B------:R-:W-:-:S07]  /*ac60*/  IMAD.MOV.U32 R10, RZ, RZ, 0x1 ;  /* 0x00000001ff0a7424 */ /* 0x000fce00078e00ff */
[----:B------:R-:W-:Y:S05]  /*ac70*/  @!P0 BRA `(.L_x_2229) ;  /* 0x0000003400748947 */ /* 0x000fea0003800000 */
[----:B------:R-:W0:Y:S01]  /*ac80*/  LDC.64 R4, c[0x0][0xa28] ;  /* 0x00028a00ff047b82 */ /* 0x000e220000000a00 */
[----:B------:R-:W-:Y:S01]  /*ac90*/  ULDC UR4, c[0x0][0x448] ;  /* 0x0001120000047ab9 */ /* 0x000fe20000000800 */
[----:B------:R-:W-:Y:S01]  /*aca0*/  ULDC UR7, c[0x0][0x2f0] ;  /* 0x0000bc0000077ab9 */ /* 0x000fe20000000800 */
[----:B------:R-:W-:-:S05]  /*acb0*/  MOV R30, RZ ;  /* 0x000000ff001e7202 */ /* 0x000fca0000000f00 */
[----:B------:R-:W1:Y:S01]  /*acc0*/  S2UR UR48, SR_CTAID.X ;  /* 0x00000000003079c3 */ /* 0x000e620000002500 */
[----:B------:R-:W-:Y:S01]  /*acd0*/  UISETP.NE.AND UP1, UPT, UR4, 0x1, UPT ;  /* 0x000000010400788c */ /* 0x000fe2000bf25270 */
[----:B------:R-:W-:Y:S02]  /*ace0*/  ULDC UR8, c[0x0][0x288] ;  /* 0x0000a20000087ab9 */ /* 0x000fe40000000800 */
[----:B------:R-:W-:Y:S02]  /*acf0*/  ULDC.64 UR4, c[0x0][0x418] ;  /* 0x0001060000047ab9 */ /* 0x000fe40000000a00 */
[----:B------:R-:W-:-:S03]  /*ad00*/  UISETP.NE.U32.AND UP0, UPT, UR4, URZ, UPT ;  /* 0x0000003f0400728c */ /* 0x000fc6000bf05070 */
[----:B------:R-:W-:Y:S01]  /*ad10*/  ULDC UR4, c[0x0][0x424] ;  /* 0x0001090000047ab9 */ /* 0x000fe20000000800 */
[----:B------:R-:W-:-:S03]  /*ad20*/  UISETP.NE.AND.EX UP0, UPT, UR5, URZ, UPT, UP0 ;  /* 0x0000003f0500728c */ /* 0x000fc6000bf05300 */
[----:B------:R-:W-:Y:S01]  /*ad30*/  @UP1 ULDC UR5, c[0x0][0x44c] ;  /* 0x0001130000051ab9 */ /* 0x000fe20000000800 */
[----:B0-----:R-:W-:Y:S01]  /*ad40*/  ISETP.NE.U32.AND P0, PT, R4, RZ, PT ;  /* 0x000000ff0400720c */ /* 0x001fe20003f05070 */
[----:B------:R-:W-:-:S03]  /*ad50*/  USEL UR42, UR4, 0x1, UP0 ;  /* 0x00000001042a7887 */ /* 0x000fc60008000000 */
[----:B------:R-:W-:Y:S01]  /*ad60*/  ISETP.NE.AND.EX P0, PT, R5, RZ, PT, P0 ;  /* 0x000000ff0500720c */ /* 0x000fe20003f05300 */
[----:B-1----:R-:W-:Y:S02]  /*ad70*/  ULEA UR6, UR48, 0x7f, 0x7 ;  /* 0x0000007f30067891 */ /* 0x002fe4000f8e383f */
[----:B------:R-:W-:Y:S02]  /*ad80*/  UIMAD UR42, UR42, UR7, URZ ;  /* 0x000000072a2a72a4 */ /* 0x000fe4000f8e023f */
[----:B------:R-:W-:Y:S01]  /*ad90*/  UIMAD.WIDE.U32 UR4, UR6, UR5, URZ ;  /* 0x00000005060472a5 */ /* 0x000fe2000f8e003f */
[----:B------:R-:W-:-:S03]  /*ada0*/  @UP1 ULDC UR7, c[0x0][0x450] ;  /* 0x0001140000071ab9 */ /* 0x000fc60000000800 */
[----:B------:R-:W-:-:S04]  /*adb0*/  @UP1 USHF.R.U32.HI UR6, URZ, UR7, UR5 ;  /* 0x000000073f061299 */ /* 0x000fc80008011605 */
[----:B------:R-:W0:Y:S01]  /*adc0*/  @P0 LDC.64 R4, c[0x0][0xa28] ;  /* 0x00028a00ff040b82 */ /* 0x000e220000000a00 */
[----:B------:R-:W-:Y:S02]  /*add0*/  UIADD3 UR5, UR42, 0x60, -UR8 ;  /* 0x000000602a057890 */ /* 0x000fe4000fffe808 */
[----:B------:R-:W-:Y:S02]  /*ade0*/  UIADD3 UR4, UR42, 0x5f, URZ ;  /* 0x0000005f2a047890 */ /* 0x000fe4000fffe03f */
[----:B------:R-:W-:Y:S02]  /*adf0*/  UIADD3 UR6, UR5, UR6, URZ ;  /* 0x0000000605067290 */ /* 0x000fe4000fffe03f */
[----:B------:R-:W-:Y:S02]  /*ae00*/  UIMAD.WIDE UR4, UR4, 0x2aaaaaab, URZ ;  /* 0x2aaaaaab040478a5 */ /* 0x000fe4000f8e023f */
[----:B------:R-:W-:Y:S02]  /*ae10*/  UIMAD.WIDE UR6, UR6, 0x2aaaaaab, URZ ;  /* 0x2aaaaaab060678a5 */ /* 0x000fe4000f8e023f */
[----:B------:R-:W-:-:S02]  /*ae20*/  USHF.R.U32.HI UR43, URZ, 0x1f, UR5 ;  /* 0x0000001f3f2b7899 */ /* 0x000fc40008011605 */
[----:B------:R-:W-:Y:S02]  /*ae30*/  USHF.R.U32.HI UR45, URZ, 0x1f, UR7 ;  /* 0x0000001f3f2d7899 */ /* 0x000fe40008011607 */
[----:B------:R-:W-:Y:S02]  /*ae40*/  ULEA.HI.SX32 UR43, UR5, UR43, 0x1c ;  /* 0x0000002b052b7291 */ /* 0x000fe4000f8fe23f */
[----:B------:R-:W-:-:S04]  /*ae50*/  ULEA.HI.SX32 UR45, UR7, UR45, 0x1c ;  /* 0x0000002d072d7291 */ /* 0x000fc8000f8fe23f */
[----:B------:R-:W-:Y:S02]  /*ae60*/  UISETP.LT.AND UP0, UPT, UR43, UR45, UPT ;  /* 0x0000002d2b00728c */ /* 0x000fe4000bf01270 */
[----:B------:R-:W-:Y:S01]  /*ae70*/  UP2UR UR49, UPR, URZ, 0x2 ;  /* 0x000000023f317883 */ /* 0x000fe20008000000 */
[----:B0-----:R-:W-:Y:S01]  /*ae80*/  @P0 IMAD.WIDE R4, R31, 0x4, R4 ;  /* 0x000000041f040825 */ /* 0x001fe200078e0204 */
[----:B------:R-:W-:-:S04]  /*ae90*/  USEL UR11, UR43, UR45, UP0 ;  /* 0x0000002d2b0b7287 */ /* 0x000fc80008000000 */
[----:B------:R-:W-:Y:S01]  /*aea0*/  UISETP.GE.AND UP1, UPT, UR11, 0x1, UPT ;  /* 0x000000010b00788c */ /* 0x000fe2000bf26270 */
[----:B------:R0:W5:Y:S01]  /*aeb0*/  @P0 LDG.E R30, desc[UR36][R4.64] ;  /* 0x00000024041e0981 */ /* 0x000162000c1e1900 */
[----:B------:R-:W-:Y:S02]  /*aec0*/  USHF.R.U32.HI UR9, URZ, 0x10, UR44 ;  /* 0x000000103f097899 */ /* 0x000fe4000801162c */
[----:B------:R-:W-:Y:S02]  /*aed0*/  ULOP3.LUT UR44, UR44, 0xffff, URZ, 0xc0, !UPT ;  /* 0x0000ffff2c2c7892 */ /* 0x000fe4000f8ec03f */
[----:B------:R-:W-:Y:S01]  /*aee0*/  PLOP3.LUT P0, PT, PT, PT, UP1, 0x80, 0x0 ;  /* 0x000000000000781c */ /* 0x000fe20003f0f018 */
[----:B------:R-:W-:Y:S01]  /*aef0*/  UISETP.NE.AND UP0, UPT, UR9, URZ, UPT ;  /* 0x0000003f0900728c */ /* 0x000fe2000bf05270 */
[----:B------:R-:W-:-:S10]  /*af00*/  UMOV UR40, URZ ;  /* 0x0000003f00287c82 */ /* 0x000fd40008000000 */
[----:B------:R-:W-:Y:S01]  /*af10*/  @!UP0 ULDC UR9, c[0x0][0x9f0] ;  /* 0x00027c0000098ab9 */ /* 0x000fe20000000800 */
[----:B0-----:R-:W-:Y:S05]  /*af20*/  @!P0 BRA `(.L_x_2230) ;  /* 0x0000000000788947 */ /* 0x001fea0003800000 */
[----:B------:R-:W-:Y:S01]  /*af30*/  IABS R0, UR9 ;  /* 0x0000000900007c13 */ /* 0x000fe20008000000 */
[----:B------:R-:W-:Y:S02]  /*af40*/  UIADD3 UR6, UR9, -0x1, UR11 ;  /* 0xffffffff09067890 */ /* 0x000fe4000fffe00b */
[----:B------:R-:W-:Y:S01]  /*af50*/  IABS R5, UR9 ;  /* 0x0000000900057c13 */ /* 0x000fe20008000000 */
[----:B------:R-:W-:Y:S01]  /*af60*/  UMOV UR4, URZ ;  /* 0x0000003f00047c82 */ /* 0x000fe20008000000 */
[----:B------:R-:W-:Y:S02]  /*af70*/  R2UR UR10, R0 ;  /* 0x00000000000a72ca */ /* 0x000fe400000e0000 */
[----:B------:R-:W-:Y:S01]  /*af80*/  IABS R4, UR6 ;  /* 0x0000000600047c13 */ /* 0x000fe20008000000 */
[----:B------:R-:W-:-:S03]  /*af90*/  ULOP3.LUT UR6, UR6, UR9, URZ, 0x3c, !UPT ;  /* 0x0000000906067292 */ /* 0x000fc6000f8e3c3f */
[----:B------:R-:W-:-:S07]  /*afa0*/  R2UR UR8, R4 ;  /* 0x00000000040872ca */ /* 0x000fce00000e0000 */
        /* <DEDUP_REMOVED lines=22> */
.L_x_2230:
[----:B------:R-:W-:Y:S02]  /*b110*/  UIMAD UR50, UR44, UR40, URZ ;  /* 0x000000282c3272a4 */ /* 0x000fe4000f8e023f */
[----:B------:R-:W-:Y:S02]  /*b120*/  MOV R3, UR40 ;  /* 0x0000002800037c02 */ /* 0x000fe40008000f00 */
[----:B------:R-:W-:Y:S02]  /*b130*/  MOV R10, 0x1 ;  /* 0x00000001000a7802 */ /* 0x000fe40000000f00 */
[----:B------:R-:W-:-:S05]  /*b140*/  IMAD.U32 R0, RZ, RZ, UR50 ;  /* 0x00000032ff007e24 */ /* 0x000fca000f8e00ff */
        /* <DEDUP_REMOVED lines=17> */
[----:B------:R-:W-:Y:S01]  /*b260*/  MOV R6, UR6 ;  /* 0x0000000600067c02 */ /* 0x000fe20008000f00 */
[----:B------:R-:W-:Y:S01]  /*b270*/  IMAD.U32 R5, RZ, RZ, UR5 ;  /* 0x00000005ff057e24 */ /* 0x000fe2000f8e00ff */
[----:B------:R-:W0:Y:S01]  /*b280*/  LDC.64 R14, c[0x4][R14] ;  /* 0x010000000e0e7b82 */ /* 0x000e220000000a00 */
[----:B------:R-:W-:Y:S01]  /*b290*/  ULDC.64 UR4, c[0x4][0x70] ;  /* 0x01001c0000047ab9 */ /* 0x000fe20000000a00 */
[----:B------:R-:W-:Y:S01]  /*b2a0*/  IMAD.U32 R7, RZ, RZ, UR7 ;  /* 0x00000007ff077e24 */ /* 0x000fe2000f8e00ff */
[----:B------:R-:W-:Y:S01]  /*b2b0*/  MOV R11, UR5 ;  /* 0x00000005000b7c02 */ /* 0x000fe20008000f00 */
[----:B------:R-:W-:Y:S01]  /*b2c0*/  IMAD.U32 R10, RZ, RZ, UR4 ;  /* 0x00000004ff0a7e24 */ /* 0x000fe2000f8e00ff */
[----:B------:R-:W-:Y:S01]  /*b2d0*/  MOV R13, RZ ;  /* 0x000000ff000d7202 */ /* 0x000fe20000000f00 */
[----:B------:R-:W-:-:S02]  /*b2e0*/  IMAD.MOV.U32 R8, RZ, RZ, 0x70 ;  /* 0x00000070ff087424 */ /* 0x000fc400078e00ff */
[----:B------:R-:W-:-:S07]  /*b2f0*/  IMAD.MOV.U32 R12, RZ, RZ, 0x1 ;  /* 0x00000001ff0c7424 */ /* 0x000fce00078e00ff */
[----:B------:R-:W-:-:S07]  /*b300*/  LEPC R20, `(.L_x_2231) ;  /* 0x000000001014794e */ /* 0x000fce0000000000 */
[----:B0----5:R-:W-:Y:S05]  /*b310*/  CALL.ABS.NOINC R14 ;  /* 0x000000000e007343 */ /* 0x021fea0003c00000 */
.L_x_2231:
        /* <DEDUP_REMOVED lines=12> */
[----:B------:R-:W-:Y:S01]  /*b3e0*/  IMAD.U32 R7, RZ, RZ, UR7 ;  /* 0x00000007ff077e24 */ /* 0x000fe2000f8e00ff */
[----:B------:R-:W-:Y:S01]  /*b3f0*/  MOV R11, UR5 ;  /* 0x00000005000b7c02 */ /* 0x000fe20008000f00 */
[----:B------:R-:W-:Y:S01]  /*b400*/  IMAD.U32 R10, RZ, RZ, UR4 ;  /* 0x00000004ff0a7e24 */ /* 0x000fe2000f8e00ff */
[----:B------:R-:W-:Y:S01]  /*b410*/  MOV R13, RZ ;  /* 0x000000ff000d7202 */ /* 0x000fe20000000f00 */
[----:B------:R-:W-:-:S02]  /*b420*/  IMAD.MOV.U32 R8, RZ, RZ, 0x70 ;  /* 0x00000070ff087424 */ /* 0x000fc400078e00ff */
[----:B0-----:R-:W-:-:S07]  /*b430*/  IMAD.MOV.U32 R12, RZ, RZ, 0x1 ;  /* 0x00000001ff0c7424 */ /* 0x001fce00078e00ff */
[----:B------:R-:W-:-:S07]  /*b440*/  LEPC R20, `(.L_x_2233) ;  /* 0x000000001014794e */ /* 0x000fce0000000000 */
[----:B-1---5:R-:W-:Y:S05]  /*b450*/  CALL.ABS.NOINC R14 ;  /* 0x000000000e007343 */ /* 0x022fea0003c00000 */
.L_x_2233:
[----:B------:R0:W1:Y:S01]  /*b460*/  LDC.64 R14, c[0x4][R17] ;  /* 0x01000000110e7b82 */ /* 0x0000620000000a00 */
[----:B------:R-:W-:Y:S01]  /*b470*/  ULDC.64 UR4, c[0x4][0xf0] ;  /* 0x01003c0000047ab9 */ /* 0x000fe20000000a00 */
[----:B------:R-:W-:Y:S01]  /*b480*/  ULDC.64 UR6, c[0x4][0xf8] ;  /* 0x01003e0000067ab9 */ /* 0x000fe20000000a00 */
[----:B------:R-:W-:Y:S01]  /*b490*/  IMAD.U32 R4, RZ, RZ, UR4 ;  /* 0x00000004ff047e24 */ /* 0x000fe2000f8e00ff */
[----:B------:R-:W-:Y:S01]  /*b4a0*/  MOV R6, UR6 ;  /* 0x0000000600067c02 */ /* 0x000fe20008000f00 */
[----:B------:R-:W-:Y:S01]  /*b4b0*/  IMAD.U32 R5, RZ, RZ, UR5 ;  /* 0x00000005ff057e24 */ /* 0x000fe2000f8e00ff */
[----:B------:R-:W-:Y:S01]  /*b4c0*/  ULDC.64 UR4, c[0x4][0x80] ;  /* 0x0100200000047ab9 */ /* 0x000fe20000000a00 */
[----:B------:R-:W-:Y:S01]  /*b4d0*/  IMAD.U32 R7, RZ, RZ, UR7 ;  /* 0x00000007ff077e24 */ /* 0x000fe2000f8e00ff */
[----:B------:R-:W-:Y:S01]  /*b4e0*/  MOV R11, UR5 ;  /* 0x00000005000b7c02 */ /* 0x000fe20008000f00 */
[----:B------:R-:W-:Y:S01]  /*b4f0*/  IMAD.U32 R10, RZ, RZ, UR4 ;  /* 0x00000004ff0a7e24 */ /* 0x000fe2000f8e00ff */
[----:B------:R-:W-:Y:S01]  /*b500*/  MOV R13, RZ ;  /* 0x000000ff000d7202 */ /* 0x000fe20000000f00 */
[----:B------:R-:W-:-:S02]  /*b510*/  IMAD.MOV.U32 R8, RZ, RZ, 0x70 ;  /* 0x00000070ff087424 */ /* 0x000fc400078e00ff */
[----:B0-----:R-:W-:-:S07]  /*b520*/  IMAD.MOV.U32 R12, RZ, RZ, 0x1 ;  /* 0x00000001ff0c7424 */ /* 0x001fce00078e00ff */
[----:B------:R-:W-:-:S07]  /*b530*/  LEPC R20, `(.L_x_2232) ;  /* 0x000000001014794e */ /* 0x000fce0000000000 */
[----:B-1----:R-:W-:Y:S05]  /*b540*/  CALL.ABS.NOINC R14 ;  /* 0x000000000e007343 */ /* 0x002fea0003c00000 */
.L_x_2232:
[----:B------:R-:W0:Y:S01]  /*b550*/  LDC.64 R4, c[0x0][0x9f8] ;  /* 0x00027e00ff047b82 */ /* 0x000e220000000a00 */
[----:B------:R-:W-:Y:S01]  /*b560*/  IMAD.SHL.U32 R6, R19, 0x8, RZ ;  /* 0x0000000813067824 */ /* 0x000fe200078e00ff */
[----:B------:R-:W-:Y:S01]  /*b570*/  ULDC UR4, c[0x0][0x2f4] ;  /* 0x0000bd0000047ab9 */ /* 0x000fe20000000800 */
[----:B------:R-:W-:Y:S01]  /*b580*/  IMAD.MOV.U32 R29, RZ, RZ, R31 ;  /* 0x000000ffff1d7224 */ /* 0x000fe200078e001f */
        /* <DEDUP_REMOVED lines=12> */
[----:B------:R-:W-:Y:S01]  /*b650*/  UMOV UR6, 0xffffffff ;  /* 0xffffffff00067882 */ /* 0x000fe20000000000 */
[----:B------:R-:W-:Y:S02]  /*b660*/  LOP3.LUT R24, R27, 0x80, RZ, 0xfc, !PT ;  /* 0x000000801b187812 */ /* 0x000fe400078efcff */
[----:B------:R-:W-:Y:S02]  /*b670*/  SHF.L.U32 R26, R19, 0x4, RZ ;  /* 0x00000004131a7819 */ /* 0x000fe400000006ff */
[----:B------:R-:W-:Y:S02]  /*b680*/  ISETP.GE.AND P1, PT, R24, UR4, PT ;  /* 0x0000000418007c0c */ /* 0x000fe4000bf26270 */
[----:B------:R-:W-:Y:S02]  /*b690*/  ISETP.GE.AND P3, PT, R27, UR5, PT ;  /* 0x000000051b007c0c */ /* 0x000fe4000bf66270 */
[----:B------:R-:W-:-:S02]  /*b6a0*/  LOP3.LUT R7, R19, 0x7f, RZ, 0xc0, !PT ;  /* 0x0000007f13077812 */ /* 0x000fc400078ec0ff */
[----:B------:R-:W-:Y:S02]  /*b6b0*/  LOP3.LUT R26, R26, 0x70, RZ, 0xc0, !PT ;  /* 0x000000701a1a7812 */ /* 0x000fe400078ec0ff */
[----:B------:R-:W-:Y:S02]  /*b6c0*/  @P0 LOP3.LUT R36, R36, 0x4, RZ, 0xfc, !PT ;  /* 0x0000000424240812 */ /* 0x000fe400078efcff */
[----:B------:R-:W-:Y:S02]  /*b6d0*/  ISETP.GE.AND P0, PT, R25, UR5, PT ;  /* 0x0000000519007c0c */ /* 0x000fe4000bf06270 */
[----:B------:R-:W-:-:S04]  /*b6e0*/  LOP3.LUT R36, R36, 0xfffffffd, RZ, 0xc0, !PT ;  /* 0xfffffffd24247812 */ /* 0x000fc800078ec0ff */
[----:B------:R-:W-:-:S04]  /*b6f0*/  @P2 LOP3.LUT R36, R36, 0x2, RZ, 0xfc, !PT ;  /* 0x0000000224242812 */ /* 0x000fc800078efcff */
[----:B------:R-:W-:-:S04]  /*b700*/  LOP3.LUT R36, R36, 0xfffffffe, RZ, 0xc0, !PT ;  /* 0xfffffffe24247812 */ /* 0x000fc800078ec0ff */
[----:B------:R-:W-:Y:S01]  /*b710*/  @P1 LOP3.LUT R36, R36, 0x1, RZ, 0xfc, !PT ;  /* 0x0000000124241812 */ /* 0x000fe200078efcff */
[----:B01----:R-:W-:Y:S06]  /*b720*/  BRA.DIV UR6, `(.L_x_2234) ;  /* 0x0000003206307947 */ /* 0x003fec000b800000 */
.L_x_2276:
[----:B------:R-:W-:Y:S01]  /*b730*/  UIADD3 UR4, UR51, -0x1, URZ ;  /* 0xffffffff33047890 */ /* 0x000fe2000fffe03f */
[----:B------:R-:W-:Y:S02]  /*b740*/  SHF.R.U32.HI R23, RZ, 0x3, R7 ;  /* 0x00000003ff177819 */ /* 0x000fe40000011607 */
[----:B------:R-:W-:Y:S02]  /*b750*/  ISETP.NE.AND P2, PT, R28, 0x1, PT ;  /* 0x000000011c00780c */ /* 0x000fe40003f45270 */
[----:B------:R-:W-:Y:S01]  /*b760*/  LOP3.LUT R22, R26, R23, RZ, 0xfc, !PT ;  /* 0x000000171a167212 */ /* 0x000fe200078efcff */
[----:B------:R-:W-:Y:S01]  /*b770*/  IMAD.U32 R13, RZ, RZ, UR4 ;  /* 0x00000004ff0d7e24 */ /* 0x000fe2000f8e00ff */
[----:B-----5:R-:W-:Y:S02]  /*b780*/  SHF.R.S32.HI R33, RZ, 0x1f, R29 ;  /* 0x0000001fff217819 */ /* 0x020fe4000001141d */
[----:B------:R-:W-:Y:S01]  /*b790*/  LOP3.LUT R36, R36, 0xffffffdf, RZ, 0xc0, !PT ;  /* 0xffffffdf24247812 */ /* 0x000fe200078ec0ff */
[----:B------:R-:W-:Y:S01]  /*b7a0*/  IMAD R13, R13, 0x60, R22 ;  /* 0x000000600d0d7824 */ /* 0x000fe200078e0216 */
[----:B------:R-:W-:-:S04]  /*b7b0*/  R2UR UR5, R2 ;  /* 0x00000000020572ca */ /* 0x000fc800000e0000 */
[C---:B------:R-:W-:Y:S01]  /*b7c0*/  ISETP.GE.AND P1, PT, R13.reuse, UR42, PT ;  /* 0x0000002a0d007c0c */ /* 0x040fe2000bf26270 */
[----:B------:R-:W0:Y:S01]  /*b7d0*/  @P2 LDC R0, c[0x0][0x434] ;  /* 0x00010d00ff002b82 */ /* 0x000e220000000800 */
[----:B------:R-:W-:Y:S01]  /*b7e0*/  IMAD.IADD R13, R13, 0x1, R30 ;  /* 0x000000010d0d7824 */ /* 0x000fe200078e021e */
[----:B------:R-:W-:Y:S02]  /*b7f0*/  @P2 LOP3.LUT R36, R36, 0x20, RZ, 0xfc, !PT ;  /* 0x0000002024242812 */ /* 0x000fe400078efcff */
[----:B------:R-:W-:Y:S02]  /*b800*/  ISETP.GT.U32.OR P1, PT, R22, 0x5f, P1 ;  /* 0x0000005f1600780c */ /* 0x000fe40000f24470 */
[----:B------:R-:W-:Y:S02]  /*b810*/  MOV R10, R13 ;  /* 0x0000000d000a7202 */ /* 0x000fe40000000f00 */
[----:B------:R-:W1:Y:S09]  /*b820*/  @P2 LDC R3, c[0x0][0x438] ;  /* 0x00010e00ff032b82 */ /* 0x000e720000000800 */
[----:B------:R-:W2:Y:S01]  /*b830*/  @!P1 LDC.64 R4, c[0x0][0x428] ;  /* 0x00010a00ff049b82 */ /* 0x000ea20000000a00 */
[----:B0-----:R-:W-:-:S07]  /*b840*/  @P2 IMAD.HI.U32 R0, R13, R0, RZ ;  /* 0x000000000d002227 */ /* 0x001fce00078e00ff */
[----:B------:R-:W0:Y:S01]  /*b850*/  @!P1 LDC.64 R8, c[0x0][0x418] ;  /* 0x00010600ff089b82 */ /* 0x000e220000000a00 */
[----:B-1----:R-:W-:-:S04]  /*b860*/  @P2 SHF.R.U32.HI R10, RZ, R3, R0 ;  /* 0x00000003ff0a2219 */ /* 0x002fc80000011600 */
[----:B------:R-:W-:Y:S01]  /*b870*/  @!P1 SHF.R.S32.HI R11, RZ, 0x1f, R10 ;  /* 0x0000001fff0b9819 */ /* 0x000fe2000001140a */
[----:B--2---:R-:W-:-:S04]  /*b880*/  @!P1 IMAD R0, R33, R4, RZ ;  /* 0x0000000421009224 */ /* 0x004fc800078e02ff */
[C---:B------:R-:W-:Y:S02]  /*b890*/  @!P1 IMAD R3, R29.reuse, R5, R0 ;  /* 0x000000051d039224 */ /* 0x040fe400078e0200 */
[----:B------:R-:W-:-:S04]  /*b8a0*/  @!P1 IMAD.WIDE.U32 R4, R29, R4, R10 ;  /* 0x000000041d049225 */ /* 0x000fc800078e000a */
[----:B------:R-:W-:Y:S01]  /*b8b0*/  @!P1 IMAD.IADD R0, R5, 0x1, R3 ;  /* 0x0000000105009824 */ /* 0x000fe200078e0203 */
[----:B0-----:R-:W-:Y:S01]  /*b8c0*/  @!P1 LEA R8, P2, R4, R8, 0x2 ;  /* 0x0000000804089211 */ /* 0x001fe200078410ff */
[----:B------:R-:W-:-:S03]  /*b8d0*/  IMAD.MOV.U32 R3, RZ, RZ, RZ ;  /* 0x000000ffff037224 */ /* 0x000fc600078e00ff */
[----:B------:R-:W-:-:S05]  /*b8e0*/  @!P1 LEA.HI.X R9, R4, R9, R0, 0x2, P2 ;  /* 0x0000000904099211 */ /* 0x000fca00010f1400 */
[----:B------:R0:W5:Y:S01]  /*b8f0*/  @!P1 LDG.E R3, desc[UR36][R8.64] ;  /* 0x0000002408039981 */ /* 0x000162000c1e1900 */
[----:B------:R-:W-:Y:S01]  /*b900*/  ULOP3.LUT UR5, UR5, 0x2, URZ, 0xfc, !UPT ;  /* 0x0000000205057892 */ /* 0x000fe2000f8efc3f */
[----:B------:R-:W-:Y:S01]  /*b910*/  SEL R0, RZ, 0xffffffff, P0 ;  /* 0xffffffffff007807 */ /* 0x000fe20000000000 */
[----:B------:R-:W-:Y:S01]  /*b920*/  IMAD.MOV R10, RZ, RZ, -R10 ;  /* 0x000000ffff0a7224 */ /* 0x000fe200078e0a0a */
[----:B------:R-:W-:Y:S01]  /*b930*/  ISETP.GT.U32.AND P0, PT, R22, 0x5f, PT ;  /* 0x0000005f1600780c */ /* 0x000fe20003f04070 */
[----:B------:R-:W-:Y:S01]  /*b940*/  IMAD.U32 R35, RZ, RZ, UR4 ;  /* 0x00000004ff237e24 */ /* 0x000fe2000f8e00ff */
[----:B------:R-:W-:Y:S01]  /*b950*/  LOP3.LUT R36, R36, 0xffffffef, RZ, 0xc0, !PT ;  /* 0xffffffef24247812 */ /* 0x000fe200078ec0ff */
[----:B------:R-:W-:Y:S01]  /*b960*/  IMAD.SHL.U32 R5, R0, 0x2, RZ ;  /* 0x0000000200057824 */ /* 0x000fe200078e00ff */
[----:B------:R-:W-:Y:S01]  /*b970*/  MOV R4, UR5 ;  /* 0x0000000500047c02 */ /* 0x000fe20008000f00 */
[----:B------:R-:W-:Y:S01]  /*b980*/  IMAD R10, R28, R10, R13 ;  /* 0x0000000a1c0a7224 */ /* 0x000fe200078e020d */
[----:B------:R-:W-:-:S02]  /*b990*/  SEL R32, RZ, 0x1, P3 ;  /* 0x00000001ff207807 */ /* 0x000fc40001800000 */
[----:B------:R-:W-:Y:S02]  /*b9a0*/  ISETP.NE.AND P4, PT, R4, 0x3, PT ;  /* 0x000000030400780c */ /* 0x000fe40003f85270 */
[----:B------:R-:W-:Y:S02]  /*b9b0*/  MOV R34, UR41 ;  /* 0x0000002900227c02 */ /* 0x000fe40008000f00 */
[----:B------:R-:W-:Y:S02]  /*b9c0*/  LOP3.LUT R32, R5, 0x2, R32, 0xe2, !PT ;  /* 0x0000000205207812 */ /* 0x000fe400078ee220 */
[----:B------:R-:W-:-:S07]  /*b9d0*/  SHF.R.S32.HI R34, RZ, 0x1f, R34 ;  /* 0x0000001fff227819 */ /* 0x000fce0000011422 */
[----:B------:R-:W-:-:S04]  /*b9e0*/  @P4 LOP3.LUT R36, R36, 0x10, RZ, 0xfc, !PT ;  /* 0x0000001024244812 */ /* 0x000fc800078efcff */
[----:B------:R-:W-:-:S04]  /*b9f0*/  LOP3.LUT R36, R36, 0xfffffff7, RZ, 0xc0, !PT ;  /* 0xfffffff724247812 */ /* 0x000fc800078ec0ff */
[----:B------:R-:W-:Y:S01]  /*ba00*/  @P0 LOP3.LUT R36, R36, 0x8, RZ, 0xfc, !PT ;  /* 0x0000000824240812 */ /* 0x000fe200078efcff */
[----:B0-----:R-:W-:Y:S06]  /*ba10*/  @!P4 BRA `(.L_x_2235) ;  /* 0x000000000004c947 */ /* 0x001fec0003800000 */
[----:B------:R-:W-:Y:S01]  /*ba20*/  BPT.TRAP 0x1 ;  /* 0x000000040000795c */ /* 0x000fe20000300000 */
.L_x_2235:
        /* <DEDUP_REMOVED lines=26> */
.L_x_2277:
[----:B------:R-:W-:Y:S01]  /*bbd0*/  ULDC.64 UR4, c[0x0][0x300] ;  /* 0x0000c00000047ab9 */ /* 0x000fe20000000a00 */
[----:B------:R-:W-:Y:S01]  /*bbe0*/  R2UR UR6, R34 ;  /* 0x00000000220672ca */ /* 0x000fe200000e0000 */
[----:B0-----:R-:W-:Y:S01]  /*bbf0*/  IMAD R5, R8, UR4, RZ ;  /* 0x0000000408057c24 */ /* 0x001fe2000f8e02ff */
[C---:B------:R-:W-:Y:S01]  /*bc00*/  LOP3.LUT P3, RZ, R36.reuse, 0x4, RZ, 0xc0, !PT ;  /* 0x0000000424ff7812 */ /* 0x040fe2000786c0ff */
[----:B------:R-:W-:Y:S01]  /*bc10*/  IMAD.MOV.U32 R8, RZ, RZ, -0x60 ;  /* 0xffffffa0ff087424 */ /* 0x000fe200078e00ff */
[----:B------:R-:W-:Y:S01]  /*bc20*/  LOP3.LUT P2, RZ, R36, 0x2, RZ, 0xc0, !PT ;  /* 0x0000000224ff7812 */ /* 0x000fe2000784c0ff */
[----:B------:R-:W-:Y:S01]  /*bc30*/  IMAD R9, R10, UR5, R5 ;  /* 0x000000050a097c24 */ /* 0x000fe2000f8e0205 */
[----:B------:R-:W-:Y:S01]  /*bc40*/  LOP3.LUT P1, RZ, R36, 0x1, RZ, 0xc0, !PT ;  /* 0x0000000124ff7812 */ /* 0x000fe2000782c0ff */
[----:B------:R-:W-:Y:S01]  /*bc50*/  IMAD.WIDE.U32 R4, R10, UR4, RZ ;  /* 0x000000040a047c25 */ /* 0x000fe2000f8e00ff */
[----:B------:R-:W-:-:S03]  /*bc60*/  ULDC.64 UR4, c[0x0][0x310] ;  /* 0x0000c40000047ab9 */ /* 0x000fc60000000a00 */
[----:B------:R-:W-:Y:S02]  /*bc70*/  IMAD.IADD R5, R5, 0x1, R9 ;  /* 0x0000000105057824 */ /* 0x000fe400078e0209 */
[----:B------:R-:W-:Y:S02]  /*bc80*/  IMAD R0, R0, UR4, RZ ;  /* 0x0000000400007c24 */ /* 0x000fe4000f8e02ff */
[----:B------:R-:W-:-:S04]  /*bc90*/  IMAD.WIDE.U32 R4, R3, UR4, R4 ;  /* 0x0000000403047c25 */ /* 0x000fc8000f8e0004 */
[----:B------:R-:W-:Y:S01]  /*bca0*/  IMAD R9, R3, UR5, R0 ;  /* 0x0000000503097c24 */ /* 0x000fe2000f8e0200 */
[----:B------:R-:W-:Y:S01]  /*bcb0*/  ULDC.64 UR4, c[0x0][0x308] ;  /* 0x0000c20000047ab9 */ /* 0x000fe20000000a00 */
[----:B------:R-:W-:Y:S01]  /*bcc0*/  IMAD R8, R35, R8, UR42 ;  /* 0x0000002a23087e24 */ /* 0x000fe2000f8e0208 */
[----:B------:R-:W-:Y:S01]  /*bcd0*/  MOV R3, UR4 ;  /* 0x0000000400037c02 */ /* 0x000fe20008000f00 */
[----:B------:R-:W-:Y:S01]  /*bce0*/  UIMAD UR4, UR6, UR4, URZ ;  /* 0x00000004060472a4 */ /* 0x000fe2000f8e023f */
[----:B------:R-:W-:Y:S02]  /*bcf0*/  IMAD.IADD R5, R5, 0x1, R9 ;  /* 0x0000000105057824 */ /* 0x000fe400078e0209 */
[----:B------:R-:W-:Y:S01]  /*bd00*/  ULDC.64 UR6, c[0x0][0x2e8] ;  /* 0x0000ba0000067ab9 */ /* 0x000fe20000000a00 */
[----:B------:R-:W-:Y:S02]  /*bd10*/  UIMAD UR4, UR41, UR5, UR4 ;  /* 0x00000005290472a4 */ /* 0x000fe4000f8e0204 */
[----:B------:R-:W-:-:S04]  /*bd20*/  IMAD.WIDE.U32 R4, R3, UR41, R4 ;  /* 0x0000002903047c25 */ /* 0x000fc8000f8e0004 */
[----:B------:R-:W-:Y:S01]  /*bd30*/  IMAD.SHL.U32 R37, R7, 0x8, RZ ;  /* 0x0000000807257824 */ /* 0x000fe200078e00ff */
[----:B------:R-:W-:Y:S01]  /*bd40*/  LEA R0, P0, R4, UR6, 0x1 ;  /* 0x0000000604007c11 */ /* 0x000fe2000f8008ff */
[----:B------:R-:W-:Y:S01]  /*bd50*/  VIADD R3, R5, UR4 ;  /* 0x0000000405037c36 */ /* 0x000fe20008000000 */
[----:B------:R-:W-:Y:S01]  /*bd60*/  LOP3.LUT R5, R6, 0x1c0, RZ, 0xc0, !PT ;  /* 0x000001c006057812 */ /* 0x000fe200078ec0ff */
[----:B------:R-:W-:-:S03]  /*bd70*/  UMOV UR4, 0xffffffff ;  /* 0xffffffff00047882 */ /* 0x000fc60000000000 */
[----:B------:R-:W-:Y:S02]  /*bd80*/  LEA.HI.X R3, R4, UR7, R3, 0x1, P0 ;  /* 0x0000000704037c11 */ /* 0x000fe400080f0c03 */
[----:B------:R-:W-:Y:S02]  /*bd90*/  LOP3.LUT R4, R5, 0x38, R6, 0xf8, !PT ;  /* 0x0000003805047812 */ /* 0x000fe400078ef806 */
[----:B------:R-:W-:Y:S02]  /*bda0*/  IADD3 R6, -R23, R8, RZ ;  /* 0x0000000817067210 */ /* 0x000fe40007ffe1ff */
[----:B------:R-:W-:Y:S02]  /*bdb0*/  LOP3.LUT R4, R4, 0x38, R19, 0x78, !PT ;  /* 0x0000003804047812 */ /* 0x000fe400078e7813 */
[----:B------:R-:W-:Y:S02]  /*bdc0*/  ISETP.GE.AND P0, PT, R6, 0x1, PT ;  /* 0x000000010600780c */ /* 0x000fe40003f06270 */
[----:B------:R-:W-:Y:S01]  /*bdd0*/  LOP3.LUT R37, R4, 0x200, R37, 0xf8, !PT ;  /* 0x0000020004257812 */ /* 0x000fe200078ef825 */
[----:B------:R-:W-:Y:S10]  /*bde0*/  BRA.DIV UR4, `(.L_x_2237) ;  /* 0x0000002a04b87947 */ /* 0x000ff4000b800000 */
[----:B------:R-:W-:Y:S01]  /*bdf0*/  SHFL.IDX PT, R5, R3, RZ, 0x181f ;  /* 0x00181fff03057589 */ /* 0x000fe200000e0000 */
[----:B------:R-:W-:-:S03]  /*be00*/  @P0 LEA R19, R37, UR46, 0x1 ;  /* 0x0000002e25130c11 */ /* 0x000fc6000f8e08ff */
[----:B------:R-:W0:Y:S04]  /*be10*/  SHFL.IDX PT, R4, R0, RZ, 0x181f ;  /* 0x00181fff00047589 */ /* 0x000e2800000e0000 */
[----:B------:R-:W1:Y:S04]  /*be20*/  SHFL.IDX PT, R7, R3, 0x1, 0x181f ;  /* 0x00381f0003077f89 */ /* 0x000e6800000e0000 */
[----:B------:R-:W2:Y:S04]  /*be30*/  SHFL.IDX PT, R14, R0, 0x1, 0x181f ;  /* 0x00381f00000e7f89 */ /* 0x000ea800000e0000 */
[----:B------:R-:W-:Y:S04]  /*be40*/  SHFL.IDX PT, R10, R3, 0x2, 0x181f ;  /* 0x00581f00030a7f89 */ /* 0x000fe800000e0000 */
[----:B------:R-:W3:Y:S01]  /*be50*/  SHFL.IDX PT, R21, R0, 0x2, 0x181f ;  /* 0x00581f0000157f89 */ /* 0x000ee200000e0000 */
[----:B0-----:R-:W-:-:S05]  /*be60*/  @P0 IMAD.WIDE.U32 R4, R27, 0x2, R4 ;  /* 0x000000021b040825 */ /* 0x001fca00078e0004 */
[----:B------:R-:W-:Y:S04]  /*be70*/  @P0 LDGSTS.E.BYPASS.LTC128B.128 [R19+0x18400], desc[UR36][R4.64], !P3 ;  /* 0x1840000004130fae */ /* 0x000fe8000d901d64 */
[----:B------:R-:W-:Y:S04]  /*be80*/  @P0 LDGSTS.E.BYPASS.LTC128B.128 [R19+0x1b400], desc[UR36][R4.64+0x80], !P2 ;  /* 0x1b40008004130fae */ /* 0x000fe8000d101d64 */
[----:B------:R1:W-:Y:S01]  /*be90*/  @P0 LDGSTS.E.BYPASS.LTC128B.128 [R19+0x1e400], desc[UR36][R4.64+0x100], !P1 ;  /* 0x1e40010004130fae */ /* 0x0003e2000c901d64 */
[----:B------:R-:W-:Y:S02]  /*bea0*/  ISETP.GE.AND P0, PT, R6, 0x11, PT ;  /* 0x000000110600780c */ /* 0x000fe40003f06270 */
[----:B-1----:R-:W-:Y:S01]  /*beb0*/  MOV R5, R7 ;  /* 0x0000000700057202 */ /* 0x002fe20000000f00 */
[----:B--2---:R-:W-:-:S10]  /*bec0*/  IMAD.MOV.U32 R4, RZ, RZ, R14 ;  /* 0x000000ffff047224 */ /* 0x004fd400078e000e */
[----:B------:R-:W-:Y:S01]  /*bed0*/  @P0 LEA R20, R37, UR46, 0x1 ;  /* 0x0000002e25140c11 */ /* 0x000fe2000f8e08ff */
[----:B------:R-:W0:Y:S01]  /*bee0*/  SHFL.IDX PT, R14, R0, 0x3, 0x181f ;  /* 0x00781f00000e7f89 */ /* 0x000e2200000e0000 */
[----:B------:R-:W-:-:S03]  /*bef0*/  @P0 IMAD.WIDE.U32 R8, R27, 0x2, R4 ;  /* 0x000000021b080825 */ /* 0x000fc600078e0004 */
[----:B------:R-:W1:Y:S01]  /*bf00*/  SHFL.IDX PT, R7, R3, 0x3, 0x181f ;  /* 0x00781f0003077f89 */ /* 0x000e6200000e0000 */
[----:B---3--:R-:W-:-:S03]  /*bf10*/  IMAD.MOV.U32 R4, RZ, RZ, R21 ;  /* 0x000000ffff047224 */ /* 0x008fc600078e0015 */
[----:B------:R-:W-:Y:S01]  /*bf20*/  @P0 LDGSTS.E.BYPASS.LTC128B.128 [R20+0x18c00], desc[UR36][R8.64], !P3 ;  /* 0x18c0000008140fae */ /* 0x000fe2000d901d64 */
[----:B------:R-:W-:-:S03]  /*bf30*/  IMAD.MOV.U32 R5, RZ, RZ, R10 ;  /* 0x000000ffff057224 */ /* 0x000fc600078e000a */
[----:B------:R-:W-:Y:S04]  /*bf40*/  @P0 LDGSTS.E.BYPASS.LTC128B.128 [R20+0x1bc00], desc[UR36][R8.64+0x80], !P2 ;  /* 0x1bc0008008140fae */ /* 0x000fe8000d101d64 */
[----:B------:R-:W-:Y:S01]  /*bf50*/  @P0 LDGSTS.E.BYPASS.LTC128B.128 [R20+0x1ec00], desc[UR36][R8.64+0x100], !P1 ;  /* 0x1ec0010008140fae */ /* 0x000fe2000c901d64 */
[----:B------:R-:W-:-:S03]  /*bf60*/  ISETP.GE.AND P0, PT, R6, 0x21, PT ;  /* 0x000000210600780c */ /* 0x000fc60003f06270 */
[----:B------:R-:W2:Y:S04]  /*bf70*/  SHFL.IDX PT, R10, R3, 0x4, 0x181f ;  /* 0x00981f00030a7f89 */ /* 0x000ea800000e0000 */
[----:B------:R-:W3:Y:S04]  /*bf80*/  SHFL.IDX PT, R19, R0, 0x4, 0x181f ;  /* 0x00981f0000137f89 */ /* 0x000ee800000e0000 */
[----:B------:R-:W4:Y:S02]  /*bf90*/  SHFL.IDX PT, R3, R3, 0x5, 0x181f ;  /* 0x00b81f0003037f89 */ /* 0x000f2400000e0000 */
[----:B------:R-:W-:Y:S01]  /*bfa0*/  @P0 IMAD.WIDE.U32 R4, R27, 0x2, R4 ;  /* 0x000000021b040825 */ /* 0x000fe200078e0004 */
[----:B------:R-:W-:-:S05]  /*bfb0*/  @P0 LEA R21, R37, UR46, 0x1 ;  /* 0x0000002e25150c11 */ /* 0x000fca000f8e08ff */
[----:B------:R-:W-:Y:S04]  /*bfc0*/  @P0 LDGSTS.E.BYPASS.LTC128B.128 [R21+0x19400], desc[UR36][R4.64], !P3 ;  /* 0x1940000004150fae */ /* 0x000fe8000d901d64 */
[----:B------:R-:W-:Y:S04]  /*bfd0*/  @P0 LDGSTS.E.BYPASS.LTC128B.128 [R21+0x1c400], desc[UR36][R4.64+0x80], !P2 ;  /* 0x1c40008004150fae */ /* 0x000fe8000d101d64 */
[----:B------:R0:W-:Y:S01]  /*bfe0*/  @P0 LDGSTS.E.BYPASS.LTC128B.128 [R21+0x1f400], desc[UR36][R4.64+0x100], !P1 ;  /* 0x1f40010004150fae */ /* 0x0001e2000c901d64 */
[----:B------:R-:W-:Y:S02]  /*bff0*/  ISETP.GE.AND P0, PT, R6, 0x31, PT ;  /* 0x000000310600780c */ /* 0x000fe40003f06270 */
[----:B0-----:R-:W-:Y:S01]  /*c000*/  MOV R4, R14 ;  /* 0x0000000e00047202 */ /* 0x001fe20000000f00 */
[----:B-1----:R-:W-:-:S10]  /*c010*/  IMAD.MOV.U32 R5, RZ, RZ, R7 ;  /* 0x000000ffff057224 */ /* 0x002fd400078e0007 */
[----:B------:R-:W-:Y:S01]  /*c020*/  @P0 LEA R7, R37, UR46, 0x1 ;  /* 0x0000002e25070c11 */ /* 0x000fe2000f8e08ff */
[----:B------:R0:W1:Y:S01]  /*c030*/  SHFL.IDX PT, R14, R0, 0x5, 0x181f ;  /* 0x00b81f00000e7f89 */ /* 0x00006200000e0000 */
[----:B------:R-:W-:Y:S01]  /*c040*/  @P0 IMAD.WIDE.U32 R8, R27, 0x2, R4 ;  /* 0x000000021b080825 */ /* 0x000fe200078e0004 */
[----:B--2---:R-:W-:-:S03]  /*c050*/  MOV R5, R10 ;  /* 0x0000000a00057202 */ /* 0x004fc60000000f00 */
[----:B---3--:R-:W-:Y:S01]  /*c060*/  IMAD.MOV.U32 R4, RZ, RZ, R19 ;  /* 0x000000ffff047224 */ /* 0x008fe200078e0013 */
        /* <DEDUP_REMOVED lines=9> */
.L_x_2291:
        /* <DEDUP_REMOVED lines=18> */
.L_x_2238:
        /* <DEDUP_REMOVED lines=18> */
[----:B------:R-:W-:Y:S01]  /*c340*/  MOV R4, UR6 ;  /* 0x0000000600047c02 */ /* 0x000fe20008000f00 */
[----:B------:R-:W-:Y:S01]  /*c350*/  IMAD.U32 R5, RZ, RZ, UR7 ;  /* 0x00000007ff057e24 */ /* 0x000fe2000f8e00ff */
        /* <DEDUP_REMOVED lines=9> */
[----:B0-----:R-:W-:Y:S05]  /*c3f0*/  CALL.ABS.NOINC R14 ;  /* 0x000000000e007343 */ /* 0x001fea0003c00000 */
.L_x_2239:
[----:B------:R-:W-:Y:S01]  /*c400*/  UISETP.NE.AND UP0, UPT, UR49, URZ, UPT ;  /* 0x0000003f3100728c */ /* 0x000fe2000bf05270 */
[----:B------:R-:W-:Y:S01]  /*c410*/  MOV R3, UR48 ;  /* 0x0000003000037c02 */ /* 0x000fe20008000f00 */
[----:B------:R-:W0:Y:S01]  /*c420*/  LDC R8, c[0x0][0x448] ;  /* 0x00011200ff087b82 */ /* 0x000e220000000800 */
[----:B------:R-:W-:Y:S01]  /*c430*/  MOV R4, UR38 ;  /* 0x0000002600047c02 */ /* 0x000fe20008000f00 */
[----:B------:R-:W-:Y:S01]  /*c440*/  IMAD.U32 R7, RZ, RZ, UR47 ;  /* 0x0000002fff077e24 */ /* 0x000fe2000f8e00ff */
[----:B------:R-:W-:Y:S01]  /*c450*/  ULDC.64 UR4, c[0x0][0x2e0] ;  /* 0x0000b80000047ab9 */ /* 0x000fe20000000a00 */
[----:B------:R-:W-:Y:S01]  /*c460*/  PLOP3.LUT P0, PT, PT, PT, UP0, 0x80, 0x0 ;  /* 0x000000000000781c */ /* 0x000fe20003f0f008 */
[----:B------:R-:W-:Y:S02]  /*c470*/  IMAD R3, R3, 0x80, R22 ;  /* 0x0000008003037824 */ /* 0x000fe400078e0216 */
[----:B------:R-:W-:Y:S02]  /*c480*/  IMAD.MOV.U32 R6, RZ, RZ, R4 ;  /* 0x000000ffff067224 */ /* 0x000fe400078e0004 */
[----:B------:R-:W-:Y:S01]  /*c490*/  @UP0 ULDC UR6, c[0x0][0x44c] ;  /* 0x0001130000060ab9 */ /* 0x000fe20000000800 */
[----:B------:R-:W-:Y:S01]  /*c4a0*/  IMAD R0, R19, UR4, RZ ;  /* 0x0000000413007c24 */ /* 0x000fe2000f8e02ff */
[----:B------:R-:W-:Y:S01]  /*c4b0*/  MOV R9, R3 ;  /* 0x0000000300097202 */ /* 0x000fe20000000f00 */
[----:B------:R-:W-:Y:S01]  /*c4c0*/  IMAD.WIDE.U32 R6, R31, UR4, R6 ;  /* 0x000000041f067c25 */ /* 0x000fe2000f8e0006 */
[----:B------:R-:W-:-:S03]  /*c4d0*/  @UP0 ULDC UR4, c[0x0][0x450] ;  /* 0x0001140000040ab9 */ /* 0x000fc60000000800 */
[----:B------:R-:W-:Y:S02]  /*c4e0*/  IMAD.U32 R5, RZ, RZ, UR39 ;  /* 0x00000027ff057e24 */ /* 0x000fe4000f8e00ff */
        /* <DEDUP_REMOVED lines=29> */
[----:B------:R-:W-:Y:S01]  /*c6c0*/  IMAD.U32 R10, RZ, RZ, UR48 ;  /* 0x00000030ff0a7e24 */ /* 0x000fe2000f8e00ff */
[----:B------:R-:W-:Y:S02]  /*c6d0*/  ULDC UR4, c[0x0][0x288] ;  /* 0x0000a20000047ab9 */ /* 0x000fe40000000800 */
[----:B------:R-:W0:Y:S01]  /*c6e0*/  SHFL.IDX PT, R4, R3, RZ, 0x181f ;  /* 0x00181fff03047589 */ /* 0x000e2200000e0000 */
[----:B------:R-:W-:Y:S01]  /*c6f0*/  IMAD R6, R8, UR4, RZ ;  /* 0x0000000408067c24 */ /* 0x000fe2000f8e02ff */
[----:B------:R-:W-:Y:S02]  /*c700*/  LEA R7, R10, R23, 0x7 ;  /* 0x000000170a077211 */ /* 0x000fe400078e38ff */
[----:B------:R-:W-:Y:S02]  /*c710*/  SHFL.IDX PT, R8, R0, 0x1, 0x181f ;  /* 0x00381f0000087f89 */ /* 0x000fe400000e0000 */
[C---:B------:R-:W-:Y:S01]  /*c720*/  ISETP.GE.AND P1, PT, R7.reuse, R6, PT ;  /* 0x000000060700720c */ /* 0x040fe20003f26270 */
[C---:B------:R-:W-:Y:S01]  /*c730*/  VIADD R9, R7.reuse, 0x10 ;  /* 0x0000001007097836 */ /* 0x040fe20000000000 */
[----:B------:R-:W1:Y:S01]  /*c740*/  SHFL.IDX PT, R14, R3, 0x1, 0x181f ;  /* 0x00381f00030e7f89 */ /* 0x000e6200000e0000 */
[----:B------:R-:W-:-:S10]  /*c750*/  VIADD R11, R7, 0x20 ;  /* 0x00000020070b7836 */ /* 0x000fd40000000000 */
[----:B------:R-:W-:Y:S01]  /*c760*/  @!P1 LEA R19, R37, UR46, 0x1 ;  /* 0x0000002e25139c11 */ /* 0x000fe2000f8e08ff */
[----:B0-----:R-:W-:-:S05]  /*c770*/  @!P1 IMAD.WIDE.U32 R4, R27, 0x2, R4 ;  /* 0x000000021b049825 */ /* 0x001fca00078e0004 */
[----:B------:R-:W-:Y:S04]  /*c780*/  @!P1 LDGSTS.E.BYPASS.LTC128B.128 [R19+0xc400], desc[UR36][R4.64], !P3 ;  /* 0x0c40000004139fae */ /* 0x000fe8000d901d64 */
[----:B------:R-:W-:Y:S04]  /*c790*/  @!P1 LDGSTS.E.BYPASS.LTC128B.128 [R19+0x10400], desc[UR36][R4.64+0x80], !P2 ;  /* 0x1040008004139fae */ /* 0x000fe8000d101d64 */
[----:B------:R1:W-:Y:S01]  /*c7a0*/  @!P1 LDGSTS.E.BYPASS.LTC128B.128 [R19+0x14400], desc[UR36][R4.64+0x100], !P0 ;  /* 0x1440010004139fae */ /* 0x0003e2000c101d64 */
[----:B------:R-:W-:Y:S01]  /*c7b0*/  ISETP.GE.AND P1, PT, R9, R6, PT ;  /* 0x000000060900720c */ /* 0x000fe20003f26270 */
[----:B-1----:R-:W-:Y:S01]  /*c7c0*/  IMAD.MOV.U32 R4, RZ, RZ, R14 ;  /* 0x000000ffff047224 */ /* 0x002fe200078e000e */
[----:B------:R-:W-:Y:S01]  /*c7d0*/  MOV R5, R8 ;  /* 0x0000000800057202 */ /* 0x000fe20000000f00 */
[----:B------:R-:W-:Y:S10]  /*c7e0*/  SHFL.IDX PT, R14, R3, 0x3, 0x181f ;  /* 0x00781f00030e7f89 */ /* 0x000ff400000e0000 */
[----:B------:R-:W-:Y:S01]  /*c7f0*/  @!P1 LEA R21, R37, UR46, 0x1 ;  /* 0x0000002e25159c11 */ /* 0x000fe2000f8e08ff */
[----:B------:R-:W-:-:S02]  /*c800*/  @!P1 IMAD.WIDE.U32 R8, R27, 0x2, R4 ;  /* 0x000000021b089825 */ /* 0x000fc400078e0004 */
[----:B------:R-:W-:Y:S04]  /*c810*/  SHFL.IDX PT, R5, R0, 0x2, 0x181f ;  /* 0x00581f0000057f89 */ /* 0x000fe800000e0000 */
[----:B------:R-:W0:Y:S04]  /*c820*/  SHFL.IDX PT, R4, R3, 0x2, 0x181f ;  /* 0x00581f0003047f89 */ /* 0x000e2800000e0000 */
[----:B------:R-:W-:Y:S04]  /*c830*/  @!P1 LDGSTS.E.BYPASS.LTC128B.128 [R21+0xcc00], desc[UR36][R8.64], !P3 ;  /* 0x0cc0000008159fae */ /* 0x000fe8000d901d64 */
[----:B------:R-:W-:Y:S04]  /*c840*/  @!P1 LDGSTS.E.BYPASS.LTC128B.128 [R21+0x10c00], desc[UR36][R8.64+0x80], !P2 ;  /* 0x10c0008008159fae */ /* 0x000fe8000d101d64 */
[----:B------:R1:W-:Y:S01]  /*c850*/  @!P1 LDGSTS.E.BYPASS.LTC128B.128 [R21+0x14c00], desc[UR36][R8.64+0x100], !P0 ;  /* 0x14c0010008159fae */ /* 0x0003e2000c101d64 */
[----:B------:R-:W-:Y:S01]  /*c860*/  ISETP.GE.AND P1, PT, R11, R6, PT ;  /* 0x000000060b00720c */ /* 0x000fe20003f26270 */
[----:B------:R-:W-:-:S02]  /*c870*/  VIADD R11, R7, 0x40 ;  /* 0x00000040070b7836 */ /* 0x000fc40000000000 */
[----:B-1----:R-:W1:Y:S01]  /*c880*/  SHFL.IDX PT, R8, R0, 0x3, 0x181f ;  /* 0x00781f0000087f89 */ /* 0x002e6200000e0000 */
[----:B------:R-:W-:-:S09]  /*c890*/  VIADD R9, R7, 0x30 ;  /* 0x0000003007097836 */ /* 0x000fd20000000000 */
[----:B------:R-:W-:Y:S01]  /*c8a0*/  @!P1 LEA R19, R37, UR46, 0x1 ;  /* 0x0000002e25139c11 */ /* 0x000fe2000f8e08ff */
[----:B0-----:R-:W-:-:S05]  /*c8b0*/  @!P1 IMAD.WIDE.U32 R4, R27, 0x2, R4 ;  /* 0x000000021b049825 */ /* 0x001fca00078e0004 */
[----:B------:R-:W-:Y:S04]  /*c8c0*/  @!P1 LDGSTS.E.BYPASS.LTC128B.128 [R19+0xd400], desc[UR36][R4.64], !P3 ;  /* 0x0d40000004139fae */ /* 0x000fe8000d901d64 */
[----:B------:R-:W-:Y:S04]  /*c8d0*/  @!P1 LDGSTS.E.BYPASS.LTC128B.128 [R19+0x11400], desc[UR36][R4.64+0x80], !P2 ;  /* 0x1140008004139fae */ /* 0x000fe8000d101d64 */
[----:B------:R0:W-:Y:S01]  /*c8e0*/  @!P1 LDGSTS.E.BYPASS.LTC128B.128 [R19+0x15400], desc[UR36][R4.64+0x100], !P0 ;  /* 0x1540010004139fae */ /* 0x0001e2000c101d64 */
[----:B------:R-:W-:Y:S02]  /*c8f0*/  ISETP.GE.AND P1, PT, R9, R6, PT ;  /* 0x000000060900720c */ /* 0x000fe40003f26270 */
[----:B0-----:R-:W-:Y:S01]  /*c900*/  MOV R4, R14 ;  /* 0x0000000e00047202 */ /* 0x001fe20000000f00 */
[----:B-1----:R-:W-:-:S10]  /*c910*/  IMAD.MOV.U32 R5, RZ, RZ, R8 ;  /* 0x000000ffff057224 */ /* 0x002fd400078e0008 */
[----:B------:R-:W-:Y:S01]  /*c920*/  @!P1 LEA R21, R37, UR46, 0x1 ;  /* 0x0000002e25159c11 */ /* 0x000fe2000f8e08ff */
[----:B------:R-:W-:Y:S01]  /*c930*/  SHFL.IDX PT, R14, R3, 0x5, 0x181f ;  /* 0x00b81f00030e7f89 */ /* 0x000fe200000e0000 */
[----:B------:R-:W-:-:S03]  /*c940*/  @!P1 IMAD.WIDE.U32 R8, R27, 0x2, R4 ;  /* 0x000000021b089825 */ /* 0x000fc600078e0004 */
[----:B------:R-:W-:Y:S04]  /*c950*/  SHFL.IDX PT, R5, R0, 0x4, 0x181f ;  /* 0x00981f0000057f89 */ /* 0x000fe800000e0000 */
[----:B------:R-:W0:Y:S04]  /*c960*/  SHFL.IDX PT, R4, R3, 0x4, 0x181f ;  /* 0x00981f0003047f89 */ /* 0x000e2800000e0000 */
[----:B------:R-:W-:Y:S04]  /*c970*/  @!P1 LDGSTS.E.BYPASS.LTC128B.128 [R21+0xdc00], desc[UR36][R8.64], !P3 ;  /* 0x0dc0000008159fae */ /* 0x000fe8000d901d64 */
[----:B------:R-:W-:Y:S04]  /*c980*/  @!P1 LDGSTS.E.BYPASS.LTC128B.128 [R21+0x11c00], desc[UR36][R8.64+0x80], !P2 ;  /* 0x11c0008008159fae */ /* 0x000fe8000d101d64 */
[----:B------:R1:W-:Y:S01]  /*c990*/  @!P1 LDGSTS.E.BYPASS.LTC128B.128 [R21+0x15c00], desc[UR36][R8.64+0x100], !P0 ;  /* 0x15c0010008159fae */ /* 0x0003e2000c101d64 */
[----:B------:R-:W-:-:S02]  /*c9a0*/  ISETP.GE.AND P1, PT, R11, R6, PT ;  /* 0x000000060b00720c */ /* 0x000fc40003f26270 */
[C---:B------:R-:W-:Y:S01]  /*c9b0*/  IADD3 R11, R7.reuse, 0x60, RZ ;  /* 0x00000060070b7810 */ /* 0x040fe20007ffe0ff */
[----:B-1----:R-:W1:Y:S01]  /*c9c0*/  SHFL.IDX PT, R8, R0, 0x5, 0x181f ;  /* 0x00b81f0000087f89 */ /* 0x002e6200000e0000 */
[----:B------:R-:W-:-:S09]  /*c9d0*/  IADD3 R9, R7, 0x50, RZ ;  /* 0x0000005007097810 */ /* 0x000fd20007ffe0ff */
[----:B0-----:R-:W-:Y:S01]  /*c9e0*/  @!P1 IMAD.WIDE.U32 R4, R27, 0x2, R4 ;  /* 0x000000021b049825 */ /* 0x001fe200078e0004 */
[----:B------:R-:W-:-:S05]  /*c9f0*/  @!P1 LEA R19, R37, UR46, 0x1 ;  /* 0x0000002e25139c11 */ /* 0x000fca000f8e08ff */
[----:B------:R-:W-:Y:S04]  /*ca00*/  @!P1 LDGSTS.E.BYPASS.LTC128B.128 [R19+0xe400], desc[UR36][R4.64], !P3 ;  /* 0x0e40000004139fae */ /* 0x000fe8000d901d64 */
[----:B------:R-:W-:Y:S04]  /*ca10*/  @!P1 LDGSTS.E.BYPASS.LTC128B.128 [R19+0x12400], desc[UR36][R4.64+0x80], !P2 ;  /* 0x1240008004139fae */ /* 0x000fe8000d101d64 */
[----:B------:R0:W-:Y:S01]  /*ca20*/  @!P1 LDGSTS.E.BYPASS.LTC128B.128 [R19+0x16400], desc[UR36][R4.64+0x100], !P0 ;  /* 0x1640010004139fae */ /* 0x0001e2000c101d64 */
[----:B------:R-:W-:Y:S01]  /*ca30*/  ISETP.GE.AND P1, PT, R9, R6, PT ;  /* 0x000000060900720c */ /* 0x000fe20003f26270 */
[----:B0-----:R-:W-:-:S02]  /*ca40*/  IMAD.MOV.U32 R4, RZ, RZ, R14 ;  /* 0x000000ffff047224 */ /* 0x001fc400078e000e */
        /* <DEDUP_REMOVED lines=16> */
.L_x_2308:
[----:B------:R-:W-:Y:S01]  /*cb50*/  VIADD R7, R7, 0x70 ;  /* 0x0000007007077836 */ /* 0x000fe20000000000 */
[----:B------:R-:W-:Y:S01]  /*cb60*/  BSSY B0, `(.L_x_2241) ;  /* 0x000000d000007945 */ /* 0x000fe20003800000 */
[----:B-1----:R-:W-:Y:S01]  /*cb70*/  IMAD.MOV.U32 R4, RZ, RZ, R14 ;  /* 0x000000ffff047224 */ /* 0x002fe200078e000e */
[----:B--2---:R-:W-:Y:S02]  /*cb80*/  MOV R5, R8 ;  /* 0x0000000800057202 */ /* 0x004fe40000000f00 */
        /* <DEDUP_REMOVED lines=10> */
.L_x_2242:
[----:B------:R-:W-:Y:S05]  /*cc30*/  BSYNC B0 ;  /* 0x0000000000007941 */ /* 0x000fea0003800000 */
.L_x_2241:
[----:B------:R-:W-:Y:S01]  /*cc40*/  NOP ;  /* 0x0000000000007918 */ /* 0x000fe20000000000 */
[----:B------:R-:W-:Y:S01]  /*cc50*/  SYNCS.ARRIVE.TRANS64.RED.A0T1 RZ, [UR46+0x2a800], RZ ;  /* 0x02a800ffffff79a7 */ /* 0x000fe2000820042e */
[----:B------:R-:W-:Y:S01]  /*cc60*/  IMAD.MOV.U32 R0, RZ, RZ, 0x1 ;  /* 0x00000001ff007424 */ /* 0x000fe200078e00ff */
[----:B------:R-:W-:Y:S04]  /*cc70*/  ARRIVES.LDGSTSBAR.64.TRANSCNT [UR46+0x2a800] ;  /* 0x02a80000ff0079b0 */ /* 0x000fe80008000aae */
[----:B------:R-:W-:Y:S01]  /*cc80*/  SHF.L.U32 R0, R0, 0x1f, RZ ;  /* 0x0000001f00007819 */ /* 0x000fe200000006ff */
[----:B------:R-:W-:Y:S01]  /*cc90*/  NOP ;  /* 0x0000000000007918 */ /* 0x000fe20000000000 */
[----:B------:R-:W-:Y:S02]  /*cca0*/  SYNCS.ARRIVE.TRANS64.A1T0 RZ, [UR46+0x2a800], RZ ;  /* 0x02a800ffffff79a7 */ /* 0x000fe4000810002e */
[----:B------:R-:W1:Y:S02]  /*ccb0*/  SYNCS.PHASECHK.TRANS64.TRYWAIT P0, [UR46+0x2a820], R0 ;  /* 0x02a82000ff0075a7 */ /* 0x000e64000800016e */
[----:B-1----:R-:W-:Y:S05]  /*ccc0*/  @!P0 BRA `(.L_x_2243) ;  /* 0x0000002c00848947 */ /* 0x002fea0003800000 */
.L_x_2309:
[----:B------:R-:W-:Y:S01]  /*ccd0*/  UIADD3 UR4, UR51, -0x2, URZ ;  /* 0xfffffffe33047890 */ /* 0x000fe2000fffe03f */
[----:B------:R-:W-:Y:S01]  /*cce0*/  IMAD.MOV.U32 R9, RZ, RZ, 0x1 ;  /* 0x00000001ff097424 */ /* 0x000fe200078e00ff */
[----:B------:R-:W-:Y:S02]  /*ccf0*/  MOV R8, RZ ;  /* 0x000000ff00087202 */ /* 0x000fe40000000f00 */
[----:B------:R-:W-:-:S06]  /*cd00*/  UISETP.GE.AND UP0, UPT, UR4, UR50, UPT ;  /* 0x000000320400728c */ /* 0x000fcc000bf06270 */
[----:B------:R-:W-:-:S13]  /*cd10*/  PLOP3.LUT P0, PT, PT, PT, UP0, 0x80, 0x0 ;  /* 0x000000000000781c */ /* 0x000fda0003f0f008 */
[----:B------:R-:W-:Y:S05]  /*cd20*/  @!P0 BRA `(.L_x_2244) ;  /* 0x0000000c00dc8947 */ /* 0x000fea0003800000 */
[----:B------:R-:W-:Y:S01]  /*cd30*/  UIADD3 UR4, UR44, 0x1, URZ ;  /* 0x000000012c047890 */ /* 0x000fe2000fffe03f */
[----:B0-----:R-:W-:Y:S01]  /*cd40*/  LOP3.LUT R0, RZ, UR43, RZ, 0x33, !PT ;  /* 0x0000002bff007c12 */ /* 0x001fe2000f8e33ff */
[----:B------:R-:W-:Y:S01]  /*cd50*/  ULOP3.LUT UR5, URZ, UR45, URZ, 0x33, !UPT ;  /* 0x0000002d3f057292 */ /* 0x000fe2000f8e333f */
[----:B------:R-:W-:Y:S01]  /*cd60*/  IADD3 R26, R26, R30, R23 ;  /* 0x0000001e1a1a7210 */ /* 0x000fe20007ffe017 */
[----:B------:R-:W-:Y:S01]  /*cd70*/  UIMAD UR4, UR4, UR40, URZ ;  /* 0x00000028040472a4 */ /* 0x000fe2000f8e023f */
[----:B------:R-:W-:Y:S01]  /*cd80*/  IADD3 R5, -R23, UR42, RZ ;  /* 0x0000002a17057c10 */ /* 0x000fe2000fffe1ff */
[----:B------:R-:W-:Y:S01]  /*cd90*/  BSSY B0, `(.L_x_2244) ;  /* 0x00000f0000007945 */ /* 0x000fe20003800000 */
[----:B------:R-:W-:Y:S01]  /*cda0*/  IMAD.SHL.U32 R20, R27, 0x2, RZ ;  /* 0x000000021b147824 */ /* 0x000fe200078e00ff */
[----:B------:R-:W-:Y:S01]  /*cdb0*/  MOV R19, 0x1 ;  /* 0x0000000100137802 */ /* 0x000fe20000000f00 */
[----:B------:R-:W-:Y:S01]  /*cdc0*/  VIADD R7, R26, 0xfffffee0 ;  /* 0xfffffee01a077836 */ /* 0x000fe20000000000 */
[----:B------:R-:W-:Y:S01]  /*cdd0*/  LOP3.LUT R3, RZ, UR4, RZ, 0x33, !PT ;  /* 0x00000004ff037c12 */ /* 0x000fe2000f8e33ff */
[----:B------:R-:W-:-:S03]  /*cde0*/  IMAD.MOV.U32 R10, RZ, RZ, RZ ;  /* 0x000000ffff0a7224 */ /* 0x000fc600078e00ff */
[----:B------:R-:W-:-:S04]  /*cdf0*/  VIMNMX3 R0, R0, UR5, R3, !PT ;  /* 0x0000000500007c0f */ /* 0x000fc8000f800103 */
[C---:B------:R-:W-:Y:S01]  /*ce00*/  IADD3 R35, -R0.reuse, -0x2, RZ ;  /* 0xfffffffe00237810 */ /* 0x040fe20007ffe1ff */
[C---:B------:R-:W-:Y:S02]  /*ce10*/  IMAD R5, R0.reuse, 0x60, R5 ;  /* 0x0000006000057824 */ /* 0x040fe400078e0205 */
[----:B------:R-:W-:Y:S02]  /*ce20*/  IMAD R7, R0, -0x60, R7 ;  /* 0xffffffa000077824 */ /* 0x000fe400078e0207 */
[----:B------:R-:W-:-:S07]  /*ce30*/  VIADD R6, R5, 0xc0 ;  /* 0x000000c005067836 */ /* 0x000fce0000000000 */
.L_x_2257:
[----:B------:R-:W-:Y:S02]  /*ce40*/  ISETP.NE.AND P0, PT, R28, 0x1, PT ;  /* 0x000000011c00780c */ /* 0x000fe40003f05270 */
[----:B------:R-:W-:Y:S02]  /*ce50*/  ISETP.GT.U32.AND P2, PT, R22, 0x5f, PT ;  /* 0x0000005f1600780c */ /* 0x000fe40003f44070 */
[----:B------:R-:W-:Y:S02]  /*ce60*/  MOV R30, RZ ;  /* 0x000000ff001e7202 */ /* 0x000fe40000000f00 */
[----:B------:R-:W-:-:S07]  /*ce70*/  LOP3.LUT P1, RZ, R36, 0x10, RZ, 0xc0, !PT ;  /* 0x0000001024ff7812 */ /* 0x000fce000782c0ff */
[----:B------:R-:W0:Y:S08]  /*ce80*/  @P0 LDC R0, c[0x0][0x434] ;  /* 0x00010d00ff000b82 */ /* 0x000e300000000800 */
[----:B-1----:R-:W1:Y:S08]  /*ce90*/  @P0 LDC R12, c[0x0][0x438] ;  /* 0x00010e00ff0c0b82 */ /* 0x002e700000000800 */
[----:B------:R-:W2:Y:S08]  /*cea0*/  @!P2 LDC.64 R4, c[0x0][0x428] ;  /* 0x00010a00ff04ab82 */ /* 0x000eb00000000a00 */
[----:B------:R-:W3:Y:S01]  /*ceb0*/  @!P2 LDC.64 R8, c[0x0][0x418] ;  /* 0x00010600ff08ab82 */ /* 0x000ee20000000a00 */
[----:B0-----:R-:W-:Y:S01]  /*cec0*/  @P0 IMAD.HI.U32 R3, R7, R0, RZ ;  /* 0x0000000007030227 */ /* 0x001fe200078e00ff */
[----:B------:R-:W-:-:S04]  /*ced0*/  MOV R0, R7 ;  /* 0x0000000700007202 */ /* 0x000fc80000000f00 */
[----:B-1----:R-:W-:-:S04]  /*cee0*/  @P0 SHF.R.U32.HI R0, RZ, R12, R3 ;  /* 0x0000000cff000219 */ /* 0x002fc80000011603 */
[----:B------:R-:W-:Y:S01]  /*cef0*/  @!P2 SHF.R.S32.HI R13, RZ, 0x1f, R0 ;  /* 0x0000001fff0da819 */ /* 0x000fe20000011400 */
[----:B--2---:R-:W-:-:S04]  /*cf00*/  @!P2 IMAD R12, R33, R4, RZ ;  /* 0x00000004210ca224 */ /* 0x004fc800078e02ff */
[----:B------:R-:W-:Y:S02]  /*cf10*/  @!P2 IMAD R3, R29, R5, R12 ;  /* 0x000000051d03a224 */ /* 0x000fe400078e020c */
[----:B------:R-:W-:-:S04]  /*cf20*/  @!P2 IMAD.MOV.U32 R12, RZ, RZ, R0 ;  /* 0x000000ffff0ca224 */ /* 0x000fc800078e0000 */
[----:B------:R-:W-:-:S04]  /*cf30*/  @!P2 IMAD.WIDE.U32 R12, R29, R4, R12 ;  /* 0x000000041d0ca225 */ /* 0x000fc800078e000c */
[----:B------:R-:W-:Y:S01]  /*cf40*/  @!P2 IMAD.IADD R3, R3, 0x1, R13 ;  /* 0x000000010303a824 */ /* 0x000fe200078e020d */
[----:B---3--:R-:W-:-:S04]  /*cf50*/  @!P2 LEA R4, P0, R12, R8, 0x2 ;  /* 0x000000080c04a211 */ /* 0x008fc800078010ff */
        /* <DEDUP_REMOVED lines=9> */
.L_x_2245:
[----:B------:R-:W-:Y:S01]  /*cff0*/  LEA R26, R8, UR46, 0x3 ;  /* 0x0000002e081a7c11 */ /* 0x000fe2000f8e18ff */
[----:B------:R-:W-:Y:S01]  /*d000*/  BSSY B1, `(.L_x_2246) ;  /* 0x0000004000017945 */ /* 0x000fe20003800000 */
[----:B------:R-:W-:-:S04]  /*d010*/  SHF.L.U32 R3, R9, 0x1f, RZ ;  /* 0x0000001f09037819 */ /* 0x000fc800000006ff */
[----:B------:R-:W0:Y:S02]  /*d020*/  SYNCS.PHASECHK.TRANS64.TRYWAIT P0, [R26+URZ+0x2a840], R3 ;  /* 0x02a840031a0075a7 */ /* 0x000e24000800017f */
[----:B0-----:R-:W-:Y:S05]  /*d030*/  @!P0 BRA `(.L_x_2247) ;  /* 0x0000002800c08947 */ /* 0x001fea0003800000 */
.L_x_2310:
[----:B------:R-:W-:Y:S05]  /*d040*/  BSYNC B1 ;  /* 0x0000000000017941 */ /* 0x000fea0003800000 */
.L_x_2246:
[----:B------:R-:W-:Y:S01]  /*d050*/  ULDC UR4, c[0x0][0x430] ;  /* 0x00010c0000047ab9 */ /* 0x000fe20000000800 */
[----:B-----5:R-:W-:Y:S01]  /*d060*/  SHF.R.S32.HI R21, RZ, 0x1f, R30 ;  /* 0x0000001fff157819 */ /* 0x020fe2000001141e */
[----:B------:R-:W-:Y:S01]  /*d070*/  UIADD3 UR4, -UR4, URZ, URZ ;  /* 0x0000003f04047290 */ /* 0x000fe2000fffe13f */
[----:B------:R-:W-:Y:S02]  /*d080*/  R2UR UR6, R34 ;  /* 0x00000000220672ca */ /* 0x000fe400000e0000 */
[C---:B------:R-:W-:Y:S02]  /*d090*/  LOP3.LUT P3, RZ, R36.reuse, 0x4, RZ, 0xc0, !PT ;  /* 0x0000000424ff7812 */ /* 0x040fe4000786c0ff */
[----:B------:R-:W-:Y:S01]  /*d0a0*/  LOP3.LUT P2, RZ, R36, 0x2, RZ, 0xc0, !PT ;  /* 0x0000000224ff7812 */ /* 0x000fe2000784c0ff */
[----:B------:R-:W-:Y:S01]  /*d0b0*/  IMAD R25, R0, UR4, R7 ;  /* 0x0000000400197c24 */ /* 0x000fe2000f8e0207 */
[----:B------:R-:W-:Y:S01]  /*d0c0*/  ULDC.64 UR4, c[0x0][0x300] ;  /* 0x0000c00000047ab9 */ /* 0x000fe20000000a00 */
[----:B------:R-:W-:-:S02]  /*d0d0*/  LOP3.LUT P1, RZ, R36, 0x1, RZ, 0xc0, !PT ;  /* 0x0000000124ff7812 */ /* 0x000fc4000782c0ff */
[----:B------:R-:W-:Y:S01]  /*d0e0*/  IMAD.WIDE.U32 R4, R25, UR4, RZ ;  /* 0x0000000419047c25 */ /* 0x000fe2000f8e00ff */
[----:B------:R-:W-:-:S05]  /*d0f0*/  SHF.R.S32.HI R24, RZ, 0x1f, R25 ;  /* 0x0000001fff187819 */ /* 0x000fca0000011419 */
[----:B------:R-:W-:-:S04]  /*d100*/  IMAD R0, R24, UR4, RZ ;  /* 0x0000000418007c24 */ /* 0x000fc8000f8e02ff */
[----:B0-----:R-:W-:Y:S01]  /*d110*/  IMAD R3, R25, UR5, R0 ;  /* 0x0000000519037c24 */ /* 0x001fe2000f8e0200 */
        /* <DEDUP_REMOVED lines=16> */
[----:B------:R-:W-:Y:S01]  /*d220*/  IMAD R5, R8, 0x4800, R37 ;  /* 0x0000480008057824 */ /* 0x000fe200078e0225 */
[----:B------:R-:W-:Y:S06]  /*d230*/  BRA.DIV UR4, `(.L_x_2248) ;  /* 0x0000002a04547947 */ /* 0x000fec000b800000 */
[----:B------:R-:W0:Y:S01]  /*d240*/  SHFL.IDX PT, R14, R3, RZ, 0x181f ;  /* 0x00181fff030e7589 */ /* 0x000e2200000e0000 */
[----:B------:R-:W-:-:S03]  /*d250*/  LEA R5, R5, UR46, 0x1 ;  /* 0x0000002e05057c11 */ /* 0x000fc6000f8e08ff */
[----:B------:R-:W1:Y:S04]  /*d260*/  SHFL.IDX PT, R4, R0, RZ, 0x181f ;  /* 0x00181fff00047589 */ /* 0x000e6800000e0000 */
[----:B------:R-:W-:Y:S04]  /*d270*/  SHFL.IDX PT, R11, R3, 0x2, 0x181f ;  /* 0x00581f00030b7f89 */ /* 0x000fe800000e0000 */
[----:B------:R-:W-:Y:S01]  /*d280*/  SHFL.IDX PT, R31, R0, 0x2, 0x181f ;  /* 0x00581f00001f7f89 */ /* 0x000fe200000e0000 */
[----:B0-----:R-:W-:-:S03]  /*d290*/  IADD3 R12, P0, R14, R20, RZ ;  /* 0x000000140e0c7210 */ /* 0x001fc60007f1e0ff */
[----:B------:R-:W0:Y:S01]  /*d2a0*/  SHFL.IDX PT, R14, R3, 0x1, 0x181f ;  /* 0x00381f00030e7f89 */ /* 0x000e2200000e0000 */
[----:B-1----:R-:W-:-:S03]  /*d2b0*/  IADD3.X R13, RZ, R4, RZ, P0, !PT ;  /* 0x00000004ff0d7210 */ /* 0x002fc600007fe4ff */
[----:B------:R-:W1:Y:S04]  /*d2c0*/  SHFL.IDX PT, R4, R0, 0x1, 0x181f ;  /* 0x00381f0000047f89 */ /* 0x000e6800000e0000 */
[----:B------:R-:W-:Y:S04]  /*d2d0*/  LDGSTS.E.BYPASS.LTC128B.128 [R5+0x18400], desc[UR36][R12.64], !P3 ;  /* 0x184000000c057fae */ /* 0x000fe8000d901d64 */
[----:B------:R-:W-:Y:S04]  /*d2e0*/  LDGSTS.E.BYPASS.LTC128B.128 [R5+0x1b400], desc[UR36][R12.64+0x80], !P2 ;  /* 0x1b4000800c057fae */ /* 0x000fe8000d101d64 */
[----:B------:R-:W-:Y:S01]  /*d2f0*/  LDGSTS.E.BYPASS.LTC128B.128 [R5+0x1e400], desc[UR36][R12.64+0x100], !P1 ;  /* 0x1e4001000c057fae */ /* 0x000fe2000c901d64 */
[----:B0-----:R-:W-:-:S05]  /*d300*/  IADD3 R14, P0, R14, R20, RZ ;  /* 0x000000140e0e7210 */ /* 0x001fca0007f1e0ff */
[----:B-1----:R-:W-:Y:S02]  /*d310*/  IMAD.X R15, RZ, RZ, R4, P0 ;  /* 0x000000ffff0f7224 */ /* 0x002fe400000e0604 */
[----:B------:R-:W-:Y:S04]  /*d320*/  SHFL.IDX PT, R4, R0, 0x4, 0x181f ;  /* 0x00981f0000047f89 */ /* 0x000fe800000e0000 */
[----:B------:R-:W-:Y:S04]  /*d330*/  LDGSTS.E.BYPASS.LTC128B.128 [R5+0x18c00], desc[UR36][R14.64], !P3 ;  /* 0x18c000000e057fae */ /* 0x000fe8000d901d64 */
[----:B------:R-:W-:Y:S04]  /*d340*/  LDGSTS.E.BYPASS.LTC128B.128 [R5+0x1bc00], desc[UR36][R14.64+0x80], !P2 ;  /* 0x1bc000800e057fae */ /* 0x000fe8000d101d64 */
[----:B------:R0:W-:Y:S02]  /*d350*/  LDGSTS.E.BYPASS.LTC128B.128 [R5+0x1ec00], desc[UR36][R14.64+0x100], !P1 ;  /* 0x1ec001000e057fae */ /* 0x0001e4000c901d64 */
[----:B0-----:R-:W-:-:S02]  /*d360*/  IADD3 R14, P0, R11, R20, RZ ;  /* 0x000000140b0e7210 */ /* 0x001fc40007f1e0ff */
[----:B------:R-:W0:Y:S03]  /*d370*/  SHFL.IDX PT, R11, R3, 0x3, 0x181f ;  /* 0x00781f00030b7f89 */ /* 0x000e2600000e0000 */
[----:B------:R-:W-:Y:S02]  /*d380*/  IMAD.X R15, RZ, RZ, R31, P0 ;  /* 0x000000ffff0f7224 */ /* 0x000fe400000e061f */
[----:B------:R-:W1:Y:S04]  /*d390*/  SHFL.IDX PT, R31, R0, 0x3, 0x181f ;  /* 0x00781f00001f7f89 */ /* 0x000e6800000e0000 */
[----:B------:R-:W-:Y:S04]  /*d3a0*/  LDGSTS.E.BYPASS.LTC128B.128 [R5+0x19400], desc[UR36][R14.64], !P3 ;  /* 0x194000000e057fae */ /* 0x000fe8000d901d64 */
[----:B------:R-:W-:Y:S04]  /*d3b0*/  LDGSTS.E.BYPASS.LTC128B.128 [R5+0x1c400], desc[UR36][R14.64+0x80], !P2 ;  /* 0x1c4000800e057fae */ /* 0x000fe8000d101d64 */
[----:B------:R2:W-:Y:S04]  /*d3c0*/  LDGSTS.E.BYPASS.LTC128B.128 [R5+0x1f400], desc[UR36][R14.64+0x100], !P1 ;  /* 0x1f4001000e057fae */ /* 0x0005e8000c901d64 */
[----:B------:R-:W-:Y:S01]  /*d3d0*/  SHFL.IDX PT, R0, R0, 0x5, 0x181f ;  /* 0x00b81f0000007f89 */ /* 0x000fe200000e0000 */
[----:B0-----:R-:W-:-:S03]  /*d3e0*/  IADD3 R12, P0, R11, R20, RZ ;  /* 0x000000140b0c7210 */ /* 0x001fc60007f1e0ff */
[----:B--2---:R-:W0:Y:S01]  /*d3f0*/  SHFL.IDX PT, R14, R3, 0x4, 0x181f ;  /* 0x00981f00030e7f89 */ /* 0x004e2200000e0000 */
[----:B-1----:R-:W-:-:S03]  /*d400*/  IADD3.X R13, RZ, R31, RZ, P0, !PT ;  /* 0x0000001fff0d7210 */ /* 0x002fc600007fe4ff */
[----:B------:R-:W1:Y:S04]  /*d410*/  SHFL.IDX PT, R3, R3, 0x5, 0x181f ;  /* 0x00b81f0003037f89 */ /* 0x000e6800000e0000 */
[----:B------:R2:W-:Y:S04]  /*d420*/  LDGSTS.E.BYPASS.LTC128B.128 [R5+0x19c00], desc[UR36][R12.64], !P3 ;  /* 0x19c000000c057fae */ /* 0x0005e8000d901d64 */
[----:B------:R2:W-:Y:S04]  /*d430*/  LDGSTS.E.BYPASS.LTC128B.128 [R5+0x1cc00], desc[UR36][R12.64+0x80], !P2 ;  /* 0x1cc000800c057fae */ /* 0x0005e8000d101d64 */
[----:B------:R2:W-:Y:S01]  /*d440*/  LDGSTS.E.BYPASS.LTC128B.128 [R5+0x1fc00], desc[UR36][R12.64+0x100], !P1 ;  /* 0x1fc001000c057fae */ /* 0x0005e2000c901d64 */
[----:B0-----:R-:W-:-:S05]  /*d450*/  IADD3 R14, P0, R14, R20, RZ ;  /* 0x000000140e0e7210 */ /* 0x001fca0007f1e0ff */
[----:B------:R-:W-:-:S05]  /*d460*/  IMAD.X R15, RZ, RZ, R4, P0 ;  /* 0x000000ffff0f7224 */ /* 0x000fca00000e0604 */
[----:B------:R2:W-:Y:S04]  /*d470*/  LDGSTS.E.BYPASS.LTC128B.128 [R5+0x1a400], desc[UR36][R14.64], !P3 ;  /* 0x1a4000000e057fae */ /* 0x0005e8000d901d64 */
[----:B------:R2:W-:Y:S04]  /*d480*/  LDGSTS.E.BYPASS.LTC128B.128 [R5+0x1d400], desc[UR36][R14.64+0x80], !P2 ;  /* 0x1d4000800e057fae */ /* 0x0005e8000d101d64 */
[----:B-1----:R2:W-:Y:S02]  /*d490*/  LDGSTS.E.BYPASS.LTC128B.128 [R5+0x20400], desc[UR36][R14.64+0x100], !P1 ;  /* 0x204001000e057fae */ /* 0x0025e4000c901d64 */
.L_x_2324:
        /* <DEDUP_REMOVED lines=10> */
.L_x_2249:
        /* <DEDUP_REMOVED lines=10> */
.L_x_2250:
[----:B------:R1:W-:Y:S01]  /*d5e0*/  SYNCS.ARRIVE.TRANS64.A1T0 RZ, [R26+URZ+0x2a830], RZ ;  /* 0x02a830ff1aff79a7 */ /* 0x0003e2000810003f */
[----:B------:R-:W-:Y:S05]  /*d5f0*/  @!P2 BRA `(.L_x_2251) ;  /* 0x000000000004a947 */ /* 0x000fea0003800000 */
[----:B------:R-:W-:Y:S01]  /*d600*/  BPT.TRAP 0x1 ;  /* 0x000000040000795c */ /* 0x000fe20000300000 */
.L_x_2251:
[----:B------:R-:W-:Y:S01]  /*d610*/  SHF.L.U32 R3, R19, 0x1f, RZ ;  /* 0x0000001f13037819 */ /* 0x000fe200000006ff */
[----:B------:R-:W-:Y:S01]  /*d620*/  BSSY B1, `(.L_x_2252) ;  /* 0x0000004000017945 */ /* 0x000fe20003800000 */
[----:B------:R-:W-:-:S04]  /*d630*/  LEA R0, R10, UR46, 0x3 ;  /* 0x0000002e0a007c11 */ /* 0x000fc8000f8e18ff */
[----:B------:R-:W2:Y:S02]  /*d640*/  SYNCS.PHASECHK.TRANS64.TRYWAIT P0, [R0+URZ+0x2a860], R3 ;  /* 0x02a86003000075a7 */ /* 0x000ea4000800017f */
[----:B--2---:R-:W-:Y:S05]  /*d650*/  @!P0 BRA `(.L_x_2253) ;  /* 0x0000002c00288947 */ /* 0x004fea0003800000 */
.L_x_2325:
[----:B------:R-:W-:Y:S05]  /*d660*/  BSYNC B1 ;  /* 0x0000000000017941 */ /* 0x000fea0003800000 */
.L_x_2252:
[----:B------:R-:W-:Y:S01]  /*d670*/  UMOV UR4, 0xffffffff ;  /* 0xffffffff00047882 */ /* 0x000fe20000000000 */
[----:B------:R-:W-:Y:S01]  /*d680*/  LOP3.LUT P0, RZ, R32, 0x2, RZ, 0xc0, !PT ;  /* 0x0000000220ff7812 */ /* 0x000fe2000780c0ff */
[----:B------:R-:W-:Y:S01]  /*d690*/  IMAD R10, R10, 0x3000, R37 ;  /* 0x000030000a0a7824 */ /* 0x000fe200078e0225 */
[----:B------:R-:W-:Y:S11]  /*d6a0*/  BRA.DIV UR4, `(.L_x_2254) ;  /* 0x0000002e04287947 */ /* 0x000ff6000b800000 */
[----:B------:R-:W3:Y:S04]  /*d6b0*/  SHFL.IDX PT, R14, R17, RZ, 0x181f ;  /* 0x00181fff110e7589 */ /* 0x000ee800000e0000 */
[----:B--2---:R-:W0:Y:S04]  /*d6c0*/  SHFL.IDX PT, R3, R18, RZ, 0x181f ;  /* 0x00181fff12037589 */ /* 0x004e2800000e0000 */
[----:B------:R-:W-:Y:S01]  /*d6d0*/  SHFL.IDX PT, R19, R18, 0x1, 0x181f ;  /* 0x00381f0012137f89 */ /* 0x000fe200000e0000 */
[----:B---3--:R-:W-:-:S03]  /*d6e0*/  IADD3 R4, P1, R14, R20, RZ ;  /* 0x000000140e047210 */ /* 0x008fc60007f3e0ff */
[----:B------:R-:W2:Y:S01]  /*d6f0*/  SHFL.IDX PT, R14, R17, 0x1, 0x181f ;  /* 0x00381f00110e7f89 */ /* 0x000ea200000e0000 */
[----:B0-----:R-:W-:Y:S02]  /*d700*/  IADD3.X R5, RZ, R3, RZ, P1, !PT ;  /* 0x00000003ff057210 */ /* 0x001fe40000ffe4ff */
[----:B------:R-:W-:Y:S02]  /*d710*/  LOP3.LUT P1, RZ, R32, 0x1, RZ, 0xc0, !PT ;  /* 0x0000000120ff7812 */ /* 0x000fe4000782c0ff */
[----:B------:R-:W-:Y:S02]  /*d720*/  LEA R3, R10, UR46, 0x1 ;  /* 0x0000002e0a037c11 */ /* 0x000fe4000f8e08ff */
[----:B------:R-:W-:-:S13]  /*d730*/  ISETP.LT.OR P2, PT, R6, 0x1, !P1 ;  /* 0x000000010600780c */ /* 0x000fda0004f41670 */
[----:B------:R-:W-:Y:S01]  /*d740*/  LDGSTS.E.BYPASS.LTC128B.128 [R3+0x400], desc[UR36][R4.64], !P2 ;  /* 0x0040000004037fae */ /* 0x000fe2000d101d64 */
[----:B------:R-:W-:-:S13]  /*d750*/  ISETP.LT.OR P2, PT, R6, 0x1, !P0 ;  /* 0x000000010600780c */ /* 0x000fda0004741670 */
[----:B------:R0:W-:Y:S01]  /*d760*/  LDGSTS.E.BYPASS.LTC128B.128 [R3+0x3400], desc[UR36][R4.64+0x80], !P2 ;  /* 0x0340008004037fae */ /* 0x0001e2000d101d64 */
[----:B--2---:R-:W-:-:S03]  /*d770*/  IADD3 R10, P2, R14, R20, RZ ;  /* 0x000000140e0a7210 */ /* 0x004fc60007f5e0ff */
[----:B------:R-:W0:Y:S02]  /*d780*/  SHFL.IDX PT, R14, R17, 0x2, 0x181f ;  /* 0x00581f00110e7f89 */ /* 0x000e2400000e0000 */
[----:B------:R-:W-:Y:S01]  /*d790*/  IMAD.X R11, RZ, RZ, R19, P2 ;  /* 0x000000ffff0b7224 */ /* 0x000fe200010e0613 */
[----:B------:R-:W-:Y:S01]  /*d7a0*/  ISETP.LT.OR P2, PT, R6, 0x11, !P1 ;  /* 0x000000110600780c */ /* 0x000fe20004f41670 */
[----:B------:R-:W2:-:S12]  /*d7b0*/  SHFL.IDX PT, R19, R18, 0x2, 0x181f ;  /* 0x00581f0012137f89 */ /* 0x000e9800000e0000 */
[----:B------:R-:W-:Y:S01]  /*d7c0*/  LDGSTS.E.BYPASS.LTC128B.128 [R3+0xc00], desc[UR36][R10.64], !P2 ;  /* 0x00c000000a037fae */ /* 0x000fe2000d101d64 */
[----:B------:R-:W-:-:S13]  /*d7d0*/  ISETP.LT.OR P2, PT, R6, 0x11, !P0 ;  /* 0x000000110600780c */ /* 0x000fda0004741670 */
[----:B------:R3:W-:Y:S01]  /*d7e0*/  LDGSTS.E.BYPASS.LTC128B.128 [R3+0x3c00], desc[UR36][R10.64+0x80], !P2 ;  /* 0x03c000800a037fae */ /* 0x0007e2000d101d64 */
[----:B0-----:R-:W-:-:S03]  /*d7f0*/  IADD3 R4, P2, R14, R20, RZ ;  /* 0x000000140e047210 */ /* 0x001fc60007f5e0ff */
[----:B------:R-:W3:Y:S02]  /*d800*/  SHFL.IDX PT, R14, R17, 0x3, 0x181f ;  /* 0x00781f00110e7f89 */ /* 0x000ee400000e0000 */
[----:B--2---:R-:W-:Y:S01]  /*d810*/  IMAD.X R5, RZ, RZ, R19, P2 ;  /* 0x000000ffff057224 */ /* 0x004fe200010e0613 */
[----:B------:R-:W-:Y:S01]  /*d820*/  ISETP.LT.OR P2, PT, R6, 0x21, !P1 ;  /* 0x000000210600780c */ /* 0x000fe20004f41670 */
[----:B------:R-:W0:-:S12]  /*d830*/  SHFL.IDX PT, R19, R18, 0x3, 0x181f ;  /* 0x00781f0012137f89 */ /* 0x000e1800000e0000 */
[----:B------:R-:W-:Y:S01]  /*d840*/  LDGSTS.E.BYPASS.LTC128B.128 [R3+0x1400], desc[UR36][R4.64], !P2 ;  /* 0x0140000004037fae */ /* 0x000fe2000d101d64 */
[----:B------:R-:W-:-:S13]  /*d850*/  ISETP.LT.OR P2, PT, R6, 0x21, !P0 ;  /* 0x000000210600780c */ /* 0x000fda0004741670 */
[----:B------:R2:W-:Y:S01]  /*d860*/  LDGSTS.E.BYPASS.LTC128B.128 [R3+0x4400], desc[UR36][R4.64+0x80], !P2 ;  /* 0x0440008004037fae */ /* 0x0005e2000d101d64 */
[----:B---3--:R-:W-:-:S03]  /*d870*/  IADD3 R10, P2, R14, R20, RZ ;  /* 0x000000140e0a7210 */ /* 0x008fc60007f5e0ff */
[----:B------:R-:W2:Y:S01]  /*d880*/  SHFL.IDX PT, R14, R17, 0x4, 0x181f ;  /* 0x00981f00110e7f89 */ /* 0x000ea200000e0000 */
[----:B0-----:R-:W-:Y:S02]  /*d890*/  IADD3.X R11, RZ, R19, RZ, P2, !PT ;  /* 0x00000013ff0b7210 */ /* 0x001fe400017fe4ff */
[----:B------:R-:W-:Y:S01]  /*d8a0*/  ISETP.LT.OR P2, PT, R6, 0x31, !P1 ;  /* 0x000000310600780c */ /* 0x000fe20004f41670 */
[----:B------:R-:W0:-:S12]  /*d8b0*/  SHFL.IDX PT, R19, R18, 0x4, 0x181f ;  /* 0x00981f0012137f89 */ /* 0x000e1800000e0000 */
[----:B------:R3:W-:Y:S01]  /*d8c0*/  LDGSTS.E.BYPASS.LTC128B.128 [R3+0x1c00], desc[UR36][R10.64], !P2 ;  /* 0x01c000000a037fae */ /* 0x0007e2000d101d64 */
[----:B------:R-:W-:-:S13]  /*d8d0*/  ISETP.LT.OR P2, PT, R6, 0x31, !P0 ;  /* 0x000000310600780c */ /* 0x000fda0004741670 */
[----:B------:R3:W-:Y:S01]  /*d8e0*/  LDGSTS.E.BYPASS.LTC128B.128 [R3+0x4c00], desc[UR36][R10.64+0x80], !P2 ;  /* 0x04c000800a037fae */ /* 0x0007e2000d101d64 */
[----:B--2---:R-:W-:-:S03]  /*d8f0*/  IADD3 R4, P2, R14, R20, RZ ;  /* 0x000000140e047210 */ /* 0x004fc60007f5e0ff */
[----:B------:R3:W2:Y:S02]  /*d900*/  SHFL.IDX PT, R14, R17, 0x5, 0x181f ;  /* 0x00b81f00110e7f89 */ /* 0x0006a400000e0000 */
[----:B0-----:R-:W-:Y:S01]  /*d910*/  IMAD.X R5, RZ, RZ, R19, P2 ;  /* 0x000000ffff057224 */ /* 0x001fe200010e0613 */
[----:B------:R-:W-:Y:S01]  /*d920*/  ISETP.LT.OR P2, PT, R6, 0x41, !P1 ;  /* 0x000000410600780c */ /* 0x000fe20004f41670 */
[----:B------:R3:W4:-:S12]  /*d930*/  SHFL.IDX PT, R19, R18, 0x5, 0x181f ;  /* 0x00b81f0012137f89 */ /* 0x00071800000e0000 */
[----:B------:R3:W-:Y:S01]  /*d940*/  LDGSTS.E.BYPASS.LTC128B.128 [R3+0x2400], desc[UR36][R4.64], !P2 ;  /* 0x0240000004037fae */ /* 0x0007e2000d101d64 */
[----:B------:R-:W-:-:S13]  /*d950*/  ISETP.LT.OR P2, PT, R6, 0x41, !P0 ;  /* 0x000000410600780c */ /* 0x000fda0004741670 */
[----:B--2-4-:R3:W-:Y:S02]  /*d960*/  LDGSTS.E.BYPASS.LTC128B.128 [R3+0x5400], desc[UR36][R4.64+0x80], !P2 ;  /* 0x0540008004037fae */ /* 0x0147e4000d101d64 */
.L_x_2339:
[C---:B------:R-:W-:Y:S01]  /*d970*/  ISETP.LT.OR P1, PT, R6.reuse, 0x51, !P1 ;  /* 0x000000510600780c */ /* 0x040fe20004f21670 */
[----:B------:R-:W-:Y:S01]  /*d980*/  ULDC.64 UR4, c[0x0][0x328] ;  /* 0x0000ca0000047ab9 */ /* 0x000fe20000000a00 */
[----:B------:R-:W-:Y:S01]  /*d990*/  ISETP.LT.OR P0, PT, R6, 0x51, !P0 ;  /* 0x000000510600780c */ /* 0x000fe20004701670 */
[----:B------:R-:W-:Y:S01]  /*d9a0*/  IMAD R24, R24, UR4, RZ ;  /* 0x0000000418187c24 */ /* 0x000fe2000f8e02ff */
[----:B0--3--:R-:W-:Y:S01]  /*d9b0*/  IADD3 R4, P2, R14, R20, RZ ;  /* 0x000000140e047210 */ /* 0x009fe20007f5e0ff */
[----:B------:R-:W-:-:S04]  /*d9c0*/  IMAD.WIDE.U32 R10, R25, UR4, RZ ;  /* 0x00000004190a7c25 */ /* 0x000fc8000f8e00ff */
[----:B------:R-:W-:Y:S02]  /*d9d0*/  IMAD.X R5, RZ, RZ, R19, P2 ;  /* 0x000000ffff057224 */ /* 0x000fe400010e0613 */
[----:B------:R-:W-:Y:S01]  /*d9e0*/  IMAD R13, R25, UR5, R24 ;  /* 0x00000005190d7c24 */ /* 0x000fe2000f8e0218 */
[----:B------:R-:W-:Y:S02]  /*d9f0*/  ULDC.64 UR4, c[0x0][0x338] ;  /* 0x0000ce0000047ab9 */ /* 0x000fe40000000a00 */
[----:B------:R-:W-:Y:S01]  /*da00*/  @!PT LDS RZ, [RZ] ;  /* 0x00000000fffff984 */ /* 0x000fe20000000800 */
[----:B------:R-:W-:Y:S01]  /*da10*/  @!PT LDS RZ, [RZ] ;  /* 0x00000000fffff984 */ /* 0x000fe20000000800 */
[----:B------:R-:W-:Y:S01]  /*da20*/  @!PT LDS RZ, [RZ] ;  /* 0x00000000fffff984 */ /* 0x000fe20000000800 */
[----:B------:R0:W-:Y:S01]  /*da30*/  LDGSTS.E.BYPASS.LTC128B.128 [R3+0x2c00], desc[UR36][R4.64], !P1 ;  /* 0x02c0000004037fae */ /* 0x0001e2000c901d64 */
[----:B------:R-:W-:Y:S01]  /*da40*/  IMAD R21, R21, UR4, RZ ;  /* 0x0000000415157c24 */ /* 0x000fe2000f8e02ff */
[----:B------:R-:W-:Y:S02]  /*da50*/  IADD3 R11, R11, R13, RZ ;  /* 0x0000000d0b0b7210 */ /* 0x000fe40007ffe0ff */
[----:B------:R0:W-:Y:S01]  /*da60*/  LDGSTS.E.BYPASS.LTC128B.128 [R3+0x5c00], desc[UR36][R4.64+0x80], !P0 ;  /* 0x05c0008004037fae */ /* 0x0001e2000c101d64 */
[C---:B------:R-:W-:Y:S01]  /*da70*/  IMAD R21, R30.reuse, UR5, R21 ;  /* 0x000000051e157c24 */ /* 0x040fe2000f8e0215 */
[----:B------:R-:W-:Y:S01]  /*da80*/  PLOP3.LUT P0, PT, PT, PT, PT, 0x80, 0x0 ;  /* 0x000000000000781c */ /* 0x000fe20003f0f070 */
[----:B------:R-:W-:Y:S01]  /*da90*/  IMAD.WIDE.U32 R10, R30, UR4, R10 ;  /* 0x000000041e0a7c25 */ /* 0x000fe2000f8e000a */
[----:B------:R-:W-:-:S03]  /*daa0*/  NOP ;  /* 0x0000000000007918 */ /* 0x000fc60000000000 */
[----:B------:R-:W-:-:S08]  /*dab0*/  IMAD.IADD R21, R11, 0x1, R21 ;  /* 0x000000010b157824 */ /* 0x000fd000078e0215 */
.L_x_2255:
        /* <DEDUP_REMOVED lines=10> */
.L_x_2256:
[----:B------:R-:W-:Y:S01]  /*db60*/  R2UR UR4, R34 ;  /* 0x00000000220472ca */ /* 0x000fe200000e0000 */
[----:B------:R-:W-:Y:S01]  /*db70*/  ULDC.64 UR6, c[0x0][0x330] ;  /* 0x0000cc0000067ab9 */ /* 0x000fe20000000a00 */
[----:B------:R-:W-:Y:S01]  /*db80*/  MOV R11, R21 ;  /* 0x00000015000b7202 */ /* 0x000fe20000000f00 */
[----:B0-----:R-:W-:Y:S01]  /*db90*/  IMAD.U32 R3, RZ, RZ, UR6 ;  /* 0x00000006ff037e24 */ /* 0x001fe2000f8e00ff */
[----:B------:R0:W-:Y:S01]  /*dba0*/  SYNCS.ARRIVE.TRANS64.A1T0 RZ, [R0+URZ+0x2a850], RZ ;  /* 0x02a850ff00ff79a7 */ /* 0x0001e2000810003f */
[----:B------:R-:W-:Y:S01]  /*dbb0*/  VIADD R35, R35, 0xffffffff ;  /* 0xffffffff23237836 */ /* 0x000fe20000000000 */
[----:B------:R-:W-:Y:S01]  /*dbc0*/  IADD3 R6, R6, 0x60, RZ ;  /* 0x0000006006067810 */ /* 0x000fe20007ffe0ff */
[----:B------:R-:W-:-:S04]  /*dbd0*/  IMAD.WIDE.U32 R10, R3, UR41, R10 ;  /* 0x00000029030a7c25 */ /* 0x000fc8000f8e000a */
[----:B------:R-:W-:Y:S02]  /*dbe0*/  VIADD R7, R7, 0xffffffa0 ;  /* 0xffffffa007077836 */ /* 0x000fe40000000000 */
[----:B------:R-:W-:Y:S01]  /*dbf0*/  UIMAD UR4, UR4, UR6, URZ ;  /* 0x00000006040472a4 */ /* 0x000fe2000f8e023f */
[----:B------:R-:W-:-:S03]  /*dc00*/  IMAD.MOV.U32 R19, RZ, RZ, R9 ;  /* 0x000000ffff137224 */ /* 0x000fc600078e0009 */
[----:B------:R-:W-:-:S03]  /*dc10*/  UIMAD UR4, UR41, UR7, UR4 ;  /* 0x00000007290472a4 */ /* 0x000fc6000f8e0204 */
[----:B------:R-:W-:Y:S02]  /*dc20*/  ULDC.64 UR6, c[0x0][0x318] ;  /* 0x0000c60000067ab9 */ /* 0x000fe40000000a00 */
[----:B------:R-:W-:Y:S01]  /*dc30*/  LEA R17, P0, R10, UR6, 0x1 ;  /* 0x000000060a117c11 */ /* 0x000fe2000f8008ff */
[----:B------:R-:W-:-:S05]  /*dc40*/  VIADD R3, R11, UR4 ;  /* 0x000000040b037c36 */ /* 0x000fca0008000000 */
[----:B------:R-:W-:Y:S02]  /*dc50*/  LEA.HI.X R18, R10, UR7, R3, 0x1, P0 ;  /* 0x000000070a127c11 */ /* 0x000fe400080f0c03 */
[----:B------:R-:W-:Y:S02]  /*dc60*/  ISETP.GT.AND P0, PT, R35, UR50, PT ;  /* 0x0000003223007c0c */ /* 0x000fe4000bf04270 */
[----:B------:R-:W-:-:S11]  /*dc70*/  MOV R10, R8 ;  /* 0x00000008000a7202 */ /* 0x000fd60000000f00 */
[----:B0-----:R-:W-:Y:S05]  /*dc80*/  @P0 BRA `(.L_x_2257) ;  /* 0xfffffff0006c0947 */ /* 0x001fea000383ffff */
[----:B------:R-:W-:Y:S05]  /*dc90*/  BSYNC B0 ;  /* 0x0000000000007941 */ /* 0x000fea0003800000 */
.L_x_2244:
[----:B------:R-:W-:-:S13]  /*dca0*/  LOP3.LUT P0, RZ, R36, 0x10, RZ, 0xc0, !PT ;  /* 0x0000001024ff7812 */ /* 0x000fda000780c0ff */
[----:B------:R-:W-:Y:S05]  /*dcb0*/  @!P0 BRA `(.L_x_2258) ;  /* 0x0000000000048947 */ /* 0x000fea0003800000 */
[----:B------:R-:W-:Y:S01]  /*dcc0*/  BPT.TRAP 0x1 ;  /* 0x000000040000795c */ /* 0x000fe20000300000 */
.L_x_2258:
[C---:B0-----:R-:W-:Y:S01]  /*dcd0*/  LEA R0, R8.reuse, UR46, 0x3 ;  /* 0x0000002e08007c11 */ /* 0x041fe2000f8e18ff */
        /* <DEDUP_REMOVED lines=8> */
.L_x_2340:
[----:B------:R-:W-:Y:S05]  /*dd60*/  BSYNC B0 ;  /* 0x0000000000007941 */ /* 0x000fea0003800000 */
.L_x_2259:
[----:B------:R-:W-:-:S03]  /*dd70*/  UMOV UR4, 0xffffffff ;  /* 0xffffffff00047882 */ /* 0x000fc60000000000 */
[----:B------:R-:W-:Y:S05]  /*dd80*/  BRA.DIV UR4, `(.L_x_2261) ;  /* 0x0000002e048c7947 */ /* 0x000fea000b800000 */
[----:B------:R-:W-:Y:S01]  /*dd90*/  SHFL.IDX PT, R5, R18, RZ, 0x181f ;  /* 0x00181fff12057589 */ /* 0x000fe200000e0000 */
[C---:B0-----:R-:W-:Y:S02]  /*dda0*/  LOP3.LUT R3, R32.reuse, 0x1, RZ, 0xc0, !PT ;  /* 0x0000000120037812 */ /* 0x041fe400078ec0ff */
[----:B------:R-:W-:Y:S01]  /*ddb0*/  LOP3.LUT P0, RZ, R32, 0x2, RZ, 0xc0, !PT ;  /* 0x0000000220ff7812 */ /* 0x000fe2000780c0ff */
[----:B------:R-:W0:Y:S01]  /*ddc0*/  SHFL.IDX PT, R4, R17, RZ, 0x181f ;  /* 0x00181fff11047589 */ /* 0x000e2200000e0000 */
[----:B------:R-:W-:Y:S02]  /*ddd0*/  ISETP.NE.U32.AND P1, PT, R3, 0x1, PT ;  /* 0x000000010300780c */ /* 0x000fe40003f25070 */
[C---:B------:R-:W-:Y:S01]  /*dde0*/  ISETP.LT.OR P3, PT, R23.reuse, 0x1, !P0 ;  /* 0x000000011700780c */ /* 0x040fe20004761670 */
[----:B------:R-:W2:Y:S01]  /*ddf0*/  SHFL.IDX PT, R14, R17, 0x1, 0x181f ;  /* 0x00381f00110e7f89 */ /* 0x000ea200000e0000 */
[----:B------:R-:W-:Y:S02]  /*de00*/  ISETP.LT.OR P2, PT, R23, 0x1, P1 ;  /* 0x000000011700780c */ /* 0x000fe40000f41670 */
[----:B------:R-:W-:Y:S01]  /*de10*/  LEA R3, R37, UR46, 0x1 ;  /* 0x0000002e25037c11 */ /* 0x000fe2000f8e08ff */
[----:B------:R-:W3:Y:S01]  /*de20*/  SHFL.IDX PT, R6, R18, 0x1, 0x181f ;  /* 0x00381f0012067f89 */ /* 0x000ee200000e0000 */
[----:B------:R-:W-:-:S02]  /*de30*/  ISETP.LT.OR P4, PT, R23, 0x11, P1 ;  /* 0x000000111700780c */ /* 0x000fc40000f81670 */
[----:B------:R-:W-:Y:S01]  /*de40*/  ISETP.LT.OR P5, PT, R23, 0x11, !P0 ;  /* 0x000000111700780c */ /* 0x000fe200047a1670 */
[----:B------:R-:W4:Y:S04]  /*de50*/  SHFL.IDX PT, R20, R18, 0x2, 0x181f ;  /* 0x00581f0012147f89 */ /* 0x000f2800000e0000 */
[----:B------:R-:W5:Y:S04]  /*de60*/  SHFL.IDX PT, R10, R17, 0x2, 0x181f ;  /* 0x00581f00110a7f89 */ /* 0x000f6800000e0000 */
[----:B------:R-:W1:Y:S01]  /*de70*/  SHFL.IDX PT, R22, R17, 0x3, 0x181f ;  /* 0x00781f0011167f89 */ /* 0x000e6200000e0000 */
[----:B0-----:R-:W-:-:S03]  /*de80*/  IMAD.WIDE.U32 R4, R27, 0x2, R4 ;  /* 0x000000021b047825 */ /* 0x001fc600078e0004 */
[----:B------:R-:W-:Y:S01]  /*de90*/  SHFL.IDX PT, R19, R18, 0x4, 0x181f ;  /* 0x00981f0012137f89 */ /* 0x000fe200000e0000 */
[----:B--2---:R-:W-:-:S03]  /*dea0*/  MOV R12, R14 ;  /* 0x0000000e000c7202 */ /* 0x004fc60000000f00 */
[----:B------:R-:W0:Y:S01]  /*deb0*/  SHFL.IDX PT, R24, R17, 0x4, 0x181f ;  /* 0x00981f0011187f89 */ /* 0x000e2200000e0000 */
[----:B---3--:R-:W-:-:S03]  /*dec0*/  IMAD.MOV.U32 R13, RZ, RZ, R6 ;  /* 0x000000ffff0d7224 */ /* 0x008fc600078e0006 */
[----:B------:R-:W2:Y:S01]  /*ded0*/  SHFL.IDX PT, R7, R18, 0x3, 0x181f ;  /* 0x00781f0012077f89 */ /* 0x000ea200000e0000 */
[----:B----4-:R-:W-:-:S03]  /*dee0*/  IMAD.MOV.U32 R11, RZ, RZ, R20 ;  /* 0x000000ffff0b7224 */ /* 0x010fc600078e0014 */
[----:B------:R-:W-:Y:S01]  /*def0*/  LDGSTS.E.BYPASS.LTC128B.128 [R3+0x400], desc[UR36][R4.64], !P2 ;  /* 0x0040000004037fae */ /* 0x000fe2000d101d64 */
[----:B------:R-:W-:Y:S01]  /*df00*/  ISETP.LT.OR P2, PT, R23, 0x21, P1 ;  /* 0x000000211700780c */ /* 0x000fe20000f41670 */
[----:B------:R-:W-:Y:S02]  /*df10*/  IMAD.WIDE.U32 R12, R27, 0x2, R12 ;  /* 0x000000021b0c7825 */ /* 0x000fe400078e000c */
[----:B------:R0:W-:Y:S01]  /*df20*/  LDGSTS.E.BYPASS.LTC128B.128 [R3+0x3400], desc[UR36][R4.64+0x80], !P3 ;  /* 0x0340008004037fae */ /* 0x0001e2000d901d64 */
[----:B------:R-:W-:Y:S01]  /*df30*/  ISETP.LT.OR P3, PT, R23, 0x21, !P0 ;  /* 0x000000211700780c */ /* 0x000fe20004761670 */
[----:B-----5:R-:W-:Y:S01]  /*df40*/  IMAD.WIDE.U32 R10, R27, 0x2, R10 ;  /* 0x000000021b0a7825 */ /* 0x020fe200078e000a */
[----:B-1----:R-:W-:Y:S01]  /*df50*/  MOV R6, R22 ;  /* 0x0000001600067202 */ /* 0x002fe20000000f00 */
[----:B------:R-:W-:Y:S01]  /*df60*/  LDGSTS.E.BYPASS.LTC128B.128 [R3+0xc00], desc[UR36][R12.64], !P4 ;  /* 0x00c000000c037fae */ /* 0x000fe2000e101d64 */
[----:B------:R-:W-:-:S03]  /*df70*/  ISETP.LT.OR P4, PT, R23, 0x31, P1 ;  /* 0x000000311700780c */ /* 0x000fc60000f81670 */
[----:B------:R-:W-:Y:S01]  /*df80*/  LDGSTS.E.BYPASS.LTC128B.128 [R3+0x3c00], desc[UR36][R12.64+0x80], !P5 ;  /* 0x03c000800c037fae */ /* 0x000fe2000e901d64 */
[----:B------:R-:W-:-:S03]  /*df90*/  ISETP.LT.OR P5, PT, R23, 0x31, !P0 ;  /* 0x000000311700780c */ /* 0x000fc600047a1670 */
[----:B------:R-:W-:Y:S01]  /*dfa0*/  LDGSTS.E.BYPASS.LTC128B.128 [R3+0x1400], desc[UR36][R10.64], !P2 ;  /* 0x014000000a037fae */ /* 0x000fe2000d101d64 */
[C---:B------:R-:W-:Y:S01]  /*dfb0*/  ISETP.LT.OR P2, PT, R23.reuse, 0x41, P1 ;  /* 0x000000411700780c */ /* 0x040fe20000f41670 */
[----:B0-----:R-:W-:Y:S02]  /*dfc0*/  IMAD.MOV.U32 R4, RZ, RZ, R24 ;  /* 0x000000ffff047224 */ /* 0x001fe400078e0018 */
[----:B------:R0:W-:Y:S01]  /*dfd0*/  LDGSTS.E.BYPASS.LTC128B.128 [R3+0x4400], desc[UR36][R10.64+0x80], !P3 ;  /* 0x044000800a037fae */ /* 0x0001e2000d901d64 */
[----:B------:R-:W-:Y:S01]  /*dfe0*/  ISETP.LT.OR P3, PT, R23, 0x41, !P0 ;  /* 0x000000411700780c */ /* 0x000fe20004761670 */
[----:B------:R-:W-:Y:S02]  /*dff0*/  IMAD.MOV.U32 R5, RZ, RZ, R19 ;  /* 0x000000ffff057224 */ /* 0x000fe400078e0013 */
[C---:B--2---:R-:W-:Y:S01]  /*e000*/  IMAD.WIDE.U32 R6, R27.reuse, 0x2, R6 ;  /* 0x000000021b067825 */ /* 0x044fe200078e0006 */
[----:B------:R-:W1:Y:S03]  /*e010*/  SHFL.IDX PT, R18, R18, 0x5, 0x181f ;  /* 0x00b81f0012127f89 */ /* 0x000e6600000e0000 */
[----:B------:R-:W-:Y:S01]  /*e020*/  IMAD.WIDE.U32 R4, R27, 0x2, R4 ;  /* 0x000000021b047825 */ /* 0x000fe200078e0004 */
[----:B------:R2:W-:Y:S01]  /*e030*/  LDGSTS.E.BYPASS.LTC128B.128 [R3+0x1c00], desc[UR36][R6.64], !P4 ;  /* 0x01c0000006037fae */ /* 0x0005e2000e101d64 */
[----:B0-----:R-:W-:-:S03]  /*e040*/  MOV R10, RZ ;  /* 0x000000ff000a7202 */ /* 0x001fc60000000f00 */
[----:B------:R2:W-:Y:S04]  /*e050*/  LDGSTS.E.BYPASS.LTC128B.128 [R3+0x4c00], desc[UR36][R6.64+0x80], !P5 ;  /* 0x04c0008006037fae */ /* 0x0005e8000e901d64 */
[----:B------:R2:W-:Y:S04]  /*e060*/  LDGSTS.E.BYPASS.LTC128B.128 [R3+0x2400], desc[UR36][R4.64], !P2 ;  /* 0x0240000004037fae */ /* 0x0005e8000d101d64 */
[----:B------:R2:W0:Y:S04]  /*e070*/  SHFL.IDX PT, R14, R17, 0x5, 0x181f ;  /* 0x00b81f00110e7f89 */ /* 0x00042800000e0000 */
[----:B------:R2:W-:Y:S02]  /*e080*/  LDGSTS.E.BYPASS.LTC128B.128 [R3+0x5400], desc[UR36][R4.64+0x80], !P3 ;  /* 0x0540008004037fae */ /* 0x0005e4000d901d64 */
.L_x_2354:
[C---:B------:R-:W-:Y:S01]  /*e090*/  ISETP.LT.OR P1, PT, R23.reuse, 0x51, P1 ;  /* 0x000000511700780c */ /* 0x040fe20000f21670 */
[----:B0-2---:R-:W-:Y:S01]  /*e0a0*/  IMAD.MOV.U32 R4, RZ, RZ, R14 ;  /* 0x000000ffff047224 */ /* 0x005fe200078e000e */
[----:B------:R-:W-:Y:S01]  /*e0b0*/  ISETP.LT.OR P0, PT, R23, 0x51, !P0 ;  /* 0x000000511700780c */ /* 0x000fe20004701670 */
[----:B-1----:R-:W-:Y:S02]  /*e0c0*/  IMAD.MOV.U32 R5, RZ, RZ, R18 ;  /* 0x000000ffff057224 */ /* 0x002fe400078e0012 */
        /* <DEDUP_REMOVED lines=8> */
.L_x_2262:
        /* <DEDUP_REMOVED lines=10> */
.L_x_2263:
[----:B------:R1:W-:Y:S02]  /*e1f0*/  SYNCS.ARRIVE.TRANS64.A1T0 RZ, [R0+URZ+0x2a850], RZ ;  /* 0x02a850ff00ff79a7 */ /* 0x0003e4000810003f */
[----:B-1----:R-:W-:-:S04]  /*e200*/  IADD3 R0, R8, 0x1, RZ ;  /* 0x0000000108007810 */ /* 0x002fc80007ffe0ff */
[----:B------:R-:W-:-:S04]  /*e210*/  ISETP.NE.AND P0, PT, R0, 0x2, PT ;  /* 0x000000020000780c */ /* 0x000fc80003f05270 */
[----:B0-----:R-:W-:Y:S02]  /*e220*/  SEL R4, RZ, 0x1, P0 ;  /* 0x00000001ff047807 */ /* 0x001fe40000000000 */
[----:B------:R-:W-:Y:S02]  /*e230*/  SEL R0, R0, RZ, P0 ;  /* 0x000000ff00007207 */ /* 0x000fe40000000000 */
[----:B------:R-:W-:-:S07]  /*e240*/  LOP3.LUT R9, R9, R4, RZ, 0x3c, !PT ;  /* 0x0000000409097212 */ /* 0x000fce00078e3cff */
.L_x_2229:
[----:B------:R-:W0:Y:S01]  /*e250*/  S2R R4, SR_CgaCtaId ;  /* 0x0000000000047919 */ /* 0x000e220000008800 */
[----:B------:R-:W-:Y:S02]  /*e260*/  MOV R3, 0x400 ;  /* 0x0000040000037802 */ /* 0x000fe40000000f00 */
[----:B------:R-:W-:Y:S02]  /*e270*/  SHF.L.U32 R10, R10, 0x1f, RZ ;  /* 0x0000001f0a0a7819 */ /* 0x000fe400000006ff */
[----:B0-----:R-:W-:-:S04]  /*e280*/  LEA R5, R4, R3, 0x18 ;  /* 0x0000000304057211 */ /* 0x001fc800078ec0ff */
[----:B------:R-:W0:Y:S02]  /*e290*/  SYNCS.PHASECHK.TRANS64.TRYWAIT P0, [R5+URZ+0x2a820], R10 ;  /* 0x02a8200a050075a7 */ /* 0x000e24000800017f */
[----:B0-----:R-:W-:Y:S05]  /*e2a0*/  @!P0 BRA `(.L_x_2264) ;  /* 0x0000003000388947 */ /* 0x001fea0003800000 */
.L_x_2355:
[----:B------:R-:W-:-:S03]  /*e2b0*/  UMOV UR4, 0xffffffff ;  /* 0xffffffff00047882 */ /* 0x000fc60000000000 */
[----:B------:R-:W-:Y:S05]  /*e2c0*/  BRA.DIV UR4, `(.L_x_2265) ;  /* 0x0000003204447947 */ /* 0x000fea000b800000 */
[----:B------:R1:W2:Y:S02]  /*e2d0*/  SHFL.IDX PT, R14, R16, RZ, 0x1f ;  /* 0x00001fff100e7589 */ /* 0x0002a400000e0000 */
.L_x_2358:
[----:B--2---:R-:W-:-:S13]  /*e2e0*/  ISETP.NE.AND P0, PT, R14, RZ, PT ;  /* 0x000000ff0e00720c */ /* 0x004fda0003f05270 */
[----:B------:R-:W-:Y:S05]  /*e2f0*/  @P0 BRA `(.L_x_2185) ;  /* 0x00000000008c0947 */ /* 0x000fea0003800000 */
[----:B------:R-:W-:-:S03]  /*e300*/  UMOV UR4, 0xffffffff ;  /* 0xffffffff00047882 */ /* 0x000fc60000000000 */
[----:B------:R-:W-:Y:S05]  /*e310*/  BRA.DIV UR4, `(.L_x_2266) ;  /* 0x0000003204587947 */ /* 0x000fea000b800000 */
[----:B------:R-:W-:-:S13]  /*e320*/  ELECT P6, URZ, PT ;  /* 0x00000000003f782f */ /* 0x000fda00038c0000 */
.L_x_2361:
[----:B------:R-:W-:Y:S05]  /*e330*/  @!P6 BRA `(.L_x_2185) ;  /* 0x00000000007ce947 */ /* 0x000fea0003800000 */
[----:B------:R-:W-:-:S13]  /*e340*/  R2UR UR4, R2 ;  /* 0x00000000020472ca */ /* 0x000fda00000e0000 */
[----:B------:R-:W-:-:S06]  /*e350*/  ULOP3.LUT UR4, UR4, 0x2, URZ, 0xfc, !UPT ;  /* 0x0000000204047892 */ /* 0x000fcc000f8efc3f */
[----:B------:R-:W-:-:S05]  /*e360*/  IMAD.U32 R3, RZ, RZ, UR4 ;  /* 0x00000004ff037e24 */ /* 0x000fca000f8e00ff */
[----:B------:R-:W-:-:S13]  /*e370*/  ISETP.NE.AND P0, PT, R3, 0x3, PT ;  /* 0x000000030300780c */ /* 0x000fda0003f05270 */
[----:B------:R-:W-:Y:S05]  /*e380*/  @!P0 BRA `(.L_x_2267) ;  /* 0x0000000000048947 */ /* 0x000fea0003800000 */
[----:B------:R-:W-:Y:S01]  /*e390*/  BPT.TRAP 0x1 ;  /* 0x000000040000795c */ /* 0x000fe20000300000 */
.L_x_2267:
[C---:B------:R-:W-:Y:S01]  /*e3a0*/  IMAD R6, R0.reuse, 0x8, R5 ;  /* 0x0000000800067824 */ /* 0x040fe200078e0205 */
[----:B------:R-:W-:Y:S02]  /*e3b0*/  SHF.L.U32 R3, R9, 0x1f, RZ ;  /* 0x0000001f09037819 */ /* 0x000fe400000006ff */
[----:B------:R-:W-:Y:S02]  /*e3c0*/  IADD3 R0, R0, 0x1, RZ ;  /* 0x0000000100007810 */ /* 0x000fe40007ffe0ff */
[----:B------:R-:W2:Y:S02]  /*e3d0*/  SYNCS.PHASECHK.TRANS64.TRYWAIT P1, [R6+URZ+0x2a840], R3 ;  /* 0x02a84003060075a7 */ /* 0x000ea4000802017f */
[----:B------:R-:W-:-:S04]  /*e3e0*/  ISETP.NE.AND P2, PT, R0, 0x2, PT ;  /* 0x000000020000780c */ /* 0x000fc80003f45270 */
[----:B------:R-:W-:Y:S01]  /*e3f0*/  SEL R4, RZ, 0x1, P2 ;  /* 0x00000001ff047807 */ /* 0x000fe20001000000 */
[----:B--2---:R-:W-:Y:S08]  /*e400*/  @!P1 BRA `(.L_x_2268) ;  /* 0x00000030003c9947 */ /* 0x004ff00003800000 */
.L_x_2362:
[----:B------:R-:W-:Y:S02]  /*e410*/  SEL R0, R0, RZ, P2 ;  /* 0x000000ff00007207 */ /* 0x000fe40001000000 */
[----:B------:R-:W-:Y:S01]  /*e420*/  LOP3.LUT R4, R9, R4, RZ, 0x3c, !PT ;  /* 0x0000000409047212 */ /* 0x000fe200078e3cff */
[----:B------:R-:W-:Y:S06]  /*e430*/  @!P0 BRA `(.L_x_2269) ;  /* 0x0000000000048947 */ /* 0x000fec0003800000 */
[----:B------:R-:W-:Y:S01]  /*e440*/  BPT.TRAP 0x1 ;  /* 0x000000040000795c */ /* 0x000fe20000300000 */
.L_x_2269:
[----:B0-----:R-:W-:Y:S01]  /*e450*/  IMAD R5, R0, 0x8, R5 ;  /* 0x0000000800057824 */ /* 0x001fe200078e0205 */
[----:B------:R-:W-:-:S04]  /*e460*/  SHF.L.U32 R0, R4, 0x1f, RZ ;  /* 0x0000001f04007819 */ /* 0x000fc800000006ff */
[----:B------:R-:W0:Y:S02]  /*e470*/  SYNCS.PHASECHK.TRANS64.TRYWAIT P1, [R5+URZ+0x2a840], R0 ;  /* 0x02a84000050075a7 */ /* 0x000e24000802017f */
[----:B0-----:R-:W-:Y:S05]  /*e480*/  @!P1 BRA `(.L_x_2270) ;  /* 0x0000003000309947 */ /* 0x001fea0003800000 */
.L_x_2363:
[----:B------:R-:W-:Y:S05]  /*e490*/  @!P0 BRA `(.L_x_2271) ;  /* 0x0000000000048947 */ /* 0x000fea0003800000 */
[----:B------:R-:W-:Y:S01]  /*e4a0*/  BPT.TRAP 0x1 ;  /* 0x000000040000795c */ /* 0x000fe20000300000 */
.L_x_2271:
[----:B------:R-:W3:Y:S02]  /*e4b0*/  SYNCS.PHASECHK.TRANS64.TRYWAIT P1, [R6+URZ+0x2a860], R3 ;  /* 0x02a86003060075a7 */ /* 0x000ee4000802017f */
[----:B---3--:R-:W-:Y:S05]  /*e4c0*/  @!P1 BRA `(.L_x_2272) ;  /* 0x0000003000349947 */ /* 0x008fea0003800000 */
.L_x_2364:
[----:B------:R-:W-:Y:S05]  /*e4d0*/  @!P0 BRA `(.L_x_2273) ;  /* 0x0000000000048947 */ /* 0x000fea0003800000 */
[----:B------:R-:W-:Y:S01]  /*e4e0*/  BPT.TRAP 0x1 ;  /* 0x000000040000795c */ /* 0x000fe20000300000 */
.L_x_2273:
[----:B----4-:R4:W0:Y:S02]  /*e4f0*/  SYNCS.PHASECHK.TRANS64.TRYWAIT P0, [R5+URZ+0x2a860], R0 ;  /* 0x02a86000050075a7 */ /* 0x010824000800017f */
[----:B0-----:R-:W-:Y:S05]  /*e500*/  @!P0 NANOSLEEP.SYNCS 0x989680 ;  /* 0x009896800000895d */ /* 0x001fea0003900000 */
[----:B------:R-:W0:Y:S02]  /*e510*/  @!P0 SYNCS.PHASECHK.TRANS64 P0, [R5+URZ+0x2a860], R0 ;  /* 0x02a86000050085a7 */ /* 0x000e24000800007f */
[----:B0-----:R-:W-:Y:S05]  /*e520*/  @!P0 BRA `(.L_x_2273) ;  /* 0xfffffffc00f08947 */ /* 0x001fea000383ffff */
.L_x_2185:
[----:B------:R-:W-:Y:S05]  /*e530*/  BSYNC B6 ;  /* 0x0000000000067941 */ /* 0x000fea0003800000 */
.L_x_2182:
[----:B------:R-:W-:Y:S05]  /*e540*/  EXIT ;  /* 0x000000000000794d */ /* 0x000fea0003800000 */
.L_x_2189:
[----:B-1----:R-:W-:-:S04]  /*e550*/  IMAD.U32 R3, RZ, RZ, UR39 ;  /* 0x00000027ff037e24 */ /* 0x002fc8000f8e00ff */
[----:B------:R1:W2:Y:S03]  /*e560*/  SYNCS.PHASECHK.TRANS64.TRYWAIT P0, [R3+URZ+0x2a800], R0 ;  /* 0x02a80000030075a7 */ /* 0x0002a6000800017f */
[----:B--2---:R-:W-:Y:S05]  /*e570*/  @!P0 NANOSLEEP.SYNCS 0x989680 ;  /* 0x009896800000895d */ /* 0x004fea0003900000 */
[----:B------:R-:W2:Y:S02]  /*e580*/  @!P0 SYNCS.PHASECHK.TRANS64 P0, [R3+URZ+0x2a800], R0 ;  /* 0x02a80000030085a7 */ /* 0x000ea4000800007f */
[----:B--2---:R-:W-:Y:S05]  /*e590*/  @!P0 BRA `(.L_x_2189) ;  /* 0xfffffffc00ec8947 */ /* 0x004fea000383ffff */
[----:B------:R-:W-:Y:S05]  /*e5a0*/  BRA `(.L_x_2274) ;  /* 0xffffff2c003c7947 */ /* 0x000fea000383ffff */
.L_x_2193:
[----:B--2---:R-:W-:-:S04]  /*e5b0*/  MOV R3, UR39 ;  /* 0x0000002700037c02 */ /* 0x004fc80008000f00 */
[----:B------:R2:W3:Y:S03]  /*e5c0*/  SYNCS.PHASECHK.TRANS64.TRYWAIT P1, [R3+URZ+0x2a830], R0 ;  /* 0x02a83000030075a7 */ /* 0x0004e6000802017f */
[----:B---3--:R-:W-:Y:S05]  /*e5d0*/  @!P1 NANOSLEEP.SYNCS 0x989680 ;  /* 0x009896800000995d */ /* 0x008fea0003900000 */
[----:B------:R-:W3:Y:S02]  /*e5e0*/  @!P1 SYNCS.PHASECHK.TRANS64 P1, [R3+URZ+0x2a830], R0 ;  /* 0x02a83000030095a7 */ /* 0x000ee4000802007f */
[----:B---3--:R-:W-:Y:S05]  /*e5f0*/  @!P1 BRA `(.L_x_2193) ;  /* 0xfffffffc00ec9947 */ /* 0x008fea000383ffff */
[----:B------:R-:W-:Y:S05]  /*e600*/  BRA `(.L_x_2192) ;  /* 0xffffff2c005c7947 */ /* 0x000fea000383ffff */
.L_x_2199:
[----:B-1----:R-:W-:-:S04]  /*e610*/  IMAD.U32 R12, RZ, RZ, UR7 ;  /* 0x00000007ff0c7e24 */ /* 0x002fc8000f8e00ff */
[----:B------:R1:W2:Y:S03]  /*e620*/  SYNCS.PHASECHK.TRANS64.TRYWAIT P1, [R12+URZ+0x2a830], R11 ;  /* 0x02a8300b0c0075a7 */ /* 0x0002a6000802017f */
[----:B--2---:R-:W-:Y:S05]  /*e630*/  @!P1 NANOSLEEP.SYNCS 0x989680 ;  /* 0x009896800000995d */ /* 0x004fea0003900000 */
[----:B------:R-:W2:Y:S02]  /*e640*/  @!P1 SYNCS.PHASECHK.TRANS64 P1, [R12+URZ+0x2a830], R11 ;  /* 0x02a8300b0c0095a7 */ /* 0x000ea4000802007f */
[----:B--2---:R-:W-:Y:S05]  /*e650*/  @!P1 BRA `(.L_x_2199) ;  /* 0xfffffffc00ec9947 */ /* 0x004fea000383ffff */
[----:B------:R-:W-:Y:S05]  /*e660*/  BRA `(.L_x_2198) ;  /* 0xffffff5400547947 */ /* 0x000fea000383ffff */
.L_x_2203:
[----:B---3--:R-:W-:-:S04]  /*e670*/  IMAD.U32 R6, RZ, RZ, UR10 ;  /* 0x0000000aff067e24 */ /* 0x008fc8000f8e00ff */
[----:B------:R3:W4:Y:S03]  /*e680*/  SYNCS.PHASECHK.TRANS64.TRYWAIT P1, [R6+URZ+0x2a850], R5 ;  /* 0x02a85005060075a7 */ /* 0x000726000802017f */
[----:B----4-:R-:W-:Y:S05]  /*e690*/  @!P1 NANOSLEEP.SYNCS 0x989680 ;  /* 0x009896800000995d */ /* 0x010fea0003900000 */
[----:B------:R-:W4:Y:S02]  /*e6a0*/  @!P1 SYNCS.PHASECHK.TRANS64 P1, [R6+URZ+0x2a850], R5 ;  /* 0x02a85005060095a7 */ /* 0x000f24000802007f */
[----:B----4-:R-:W-:Y:S05]  /*e6b0*/  @!P1 BRA `(.L_x_2203) ;  /* 0xfffffffc00ec9947 */ /* 0x010fea000383ffff */
[----:B------:R-:W-:Y:S05]  /*e6c0*/  BRA `(.L_x_2202) ;  /* 0xffffff5c00607947 */ /* 0x000fea000383ffff */
.L_x_2211:
[----:B-1----:R-:W-:-:S04]  /*e6d0*/  MOV R12, UR38 ;  /* 0x00000026000c7c02 */ /* 0x002fc80008000f00 */
[----:B------:R1:W2:Y:S03]  /*e6e0*/  SYNCS.PHASECHK.TRANS64.TRYWAIT P1, [R12+URZ+0x2a830], R11 ;  /* 0x02a8300b0c0075a7 */ /* 0x0002a6000802017f */
[----:B--2---:R-:W-:Y:S05]  /*e6f0*/  @!P1 NANOSLEEP.SYNCS 0x989680 ;  /* 0x009896800000995d */ /* 0x004fea0003900000 */
[----:B------:R-:W2:Y:S02]  /*e700*/  @!P1 SYNCS.PHASECHK.TRANS64 P1, [R12+URZ+0x2a830], R11 ;  /* 0x02a8300b0c0095a7 */ /* 0x000ea4000802007f */
[----:B--2---:R-:W-:Y:S05]  /*e710*/  @!P1 BRA `(.L_x_2211) ;  /* 0xfffffffc00ec9947 */ /* 0x004fea000383ffff */
[----:B------:R-:W-:Y:S05]  /*e720*/  BRA `(.L_x_2210) ;  /* 0xffffff7c00707947 */ /* 0x000fea000383ffff */
.L_x_2215:
[----:B---3--:R-:W-:-:S04]  /*e730*/  IMAD.U32 R6, RZ, RZ, UR5 ;  /* 0x00000005ff067e24 */ /* 0x008fc8000f8e00ff */
[----:B------:R3:W4:Y:S03]  /*e740*/  SYNCS.PHASECHK.TRANS64.TRYWAIT P1, [R6+URZ+0x2a850], R5 ;  /* 0x02a85005060075a7 */ /* 0x000726000802017f */
[----:B----4-:R-:W-:Y:S05]  /*e750*/  @!P1 NANOSLEEP.SYNCS 0x989680 ;  /* 0x009896800000995d */ /* 0x010fea0003900000 */
[----:B------:R-:W4:Y:S02]  /*e760*/  @!P1 SYNCS.PHASECHK.TRANS64 P1, [R6+URZ+0x2a850], R5 ;  /* 0x02a85005060095a7 */ /* 0x000f24000802007f */
[----:B----4-:R-:W-:Y:S05]  /*e770*/  @!P1 BRA `(.L_x_2215) ;  /* 0xfffffffc00ec9947 */ /* 0x010fea000383ffff */
[----:B------:R-:W-:Y:S05]  /*e780*/  BRA `(.L_x_2214) ;  /* 0xffffff84007c7947 */ /* 0x000fea000383ffff */
.L_x_2222:
[----:B-1----:R-:W-:-:S04]  /*e790*/  IMAD.U32 R5, RZ, RZ, UR5 ;  /* 0x00000005ff057e24 */ /* 0x002fc8000f8e00ff */
[----:B------:R1:W2:Y:S03]  /*e7a0*/  SYNCS.PHASECHK.TRANS64.TRYWAIT P1, [R5+URZ+0x2a850], R0 ;  /* 0x02a85000050075a7 */ /* 0x0002a6000802017f */
[----:B--2---:R-:W-:Y:S05]  /*e7b0*/  @!P1 NANOSLEEP.SYNCS 0x989680 ;  /* 0x009896800000995d */ /* 0x004fea0003900000 */
[----:B------:R-:W2:Y:S02]  /*e7c0*/  @!P1 SYNCS.PHASECHK.TRANS64 P1, [R5+URZ+0x2a850], R0 ;  /* 0x02a85000050095a7 */ /* 0x000ea4000802007f */
[----:B--2---:R-:W-:Y:S05]  /*e7d0*/  @!P1 BRA `(.L_x_2222) ;  /* 0xfffffffc00ec9947 */ /* 0x004fea000383ffff */
[----:B------:R-:W-:Y:S05]  /*e7e0*/  BRA `(.L_x_2221) ;  /* 0xffffffa000807947 */ /* 0x000fea000383ffff */
.L_x_2234:
[----:B------:R-:W-:Y:S01]  /*e7f0*/  MOV R13, R16 ;  /* 0x00000010000d7202 */ /* 0x000fe20000000f00 */
[----:B------:R-:W-:Y:S01]  /*e800*/  IMAD.MOV.U32 R12, RZ, RZ, RZ ;  /* 0x000000ffff0c7224 */ /* 0x000fe200078e00ff */
[----:B------:R-:W-:Y:S01]  /*e810*/  MOV R15, 0xffffffff ;  /* 0xffffffff000f7802 */ /* 0x000fe20000000f00 */
[----:B------:R-:W-:-:S07]  /*e820*/  IMAD.MOV.U32 R11, RZ, RZ, 0x1f ;  /* 0x0000001fff0b7424 */ /* 0x000fce00078e00ff */
[----:B-----5:R-:W-:Y:S05]  /*e830*/  WARPSYNC.COLLECTIVE R15, `(.L_x_2275) ;  /* 0x000000000f087348 */ /* 0x020fea0003c00000 */
[----:B------:R0:W1:Y:S02]  /*e840*/  SHFL.IDX P6, R14, R13, R12, R11 ;  /* 0x0000000c0d0e7389 */ /* 0x00006400000c000b */
[----:B01---5:R-:W-:Y:S01]  /*e850*/  ENDCOLLECTIVE ;  /* 0x000000000000791b */ /* 0x023fe20003800000 */
.L_x_2275:
[----:B------:R-:W-:Y:S05]  /*e860*/  BRA `(.L_x_2276) ;  /* 0xffffffcc00b07947 */ /* 0x000fea000383ffff */
.L_x_2236:
[----:B0-----:R-:W-:-:S04]  /*e870*/  IMAD.U32 R5, RZ, RZ, UR46 ;  /* 0x0000002eff057e24 */ /* 0x001fc8000f8e00ff */
[----:B------:R0:W1:Y:S03]  /*e880*/  SYNCS.PHASECHK.TRANS64.TRYWAIT P0, [R5+URZ+0x2a840], R4 ;  /* 0x02a84004050075a7 */ /* 0x000066000800017f */
[----:B-1----:R-:W-:Y:S05]  /*e890*/  @!P0 NANOSLEEP.SYNCS 0x989680 ;  /* 0x009896800000895d */ /* 0x002fea0003900000 */
[----:B------:R-:W1:Y:S02]  /*e8a0*/  @!P0 SYNCS.PHASECHK.TRANS64 P0, [R5+URZ+0x2a840], R4 ;  /* 0x02a84004050085a7 */ /* 0x000e64000800007f */
[----:B-1----:R-:W-:Y:S05]  /*e8b0*/  @!P0 BRA `(.L_x_2236) ;  /* 0xfffffffc00ec8947 */ /* 0x002fea000383ffff */
[----:B------:R-:W-:Y:S05]  /*e8c0*/  BRA `(.L_x_2277) ;  /* 0xffffffd000c07947 */ /* 0x000fea000383ffff */
.L_x_2237:
[----:B------:R-:W-:Y:S01]  /*e8d0*/  BSSY B0, `(.L_x_2278) ;  /* 0x0000008000007945 */ /* 0x000fe20003800000 */
[----:B------:R-:W-:Y:S01]  /*e8e0*/  IMAD.MOV.U32 R13, RZ, RZ, R3 ;  /* 0x000000ffff0d7224 */ /* 0x000fe200078e0003 */
[----:B------:R-:W-:Y:S01]  /*e8f0*/  MOV R12, RZ ;  /* 0x000000ff000c7202 */ /* 0x000fe20000000f00 */
[----:B------:R-:W-:Y:S02]  /*e900*/  IMAD.MOV.U32 R11, RZ, RZ, 0x181f ;  /* 0x0000181fff0b7424 */ /* 0x000fe400078e00ff */
[----:B------:R-:W-:-:S07]  /*e910*/  IMAD.MOV.U32 R15, RZ, RZ, -0x1 ;  /* 0xffffffffff0f7424 */ /* 0x000fce00078e00ff */
[----:B------:R-:W-:Y:S05]  /*e920*/  WARPSYNC.COLLECTIVE R15, `(.L_x_2279) ;  /* 0x000000000f087348 */ /* 0x000fea0003c00000 */
[----:B------:R0:W1:Y:S02]  /*e930*/  SHFL.IDX P6, R14, R13, R12, R11 ;  /* 0x0000000c0d0e7389 */ /* 0x00006400000c000b */
[----:B01----:R-:W-:Y:S01]  /*e940*/  ENDCOLLECTIVE ;  /* 0x000000000000791b */ /* 0x003fe20003800000 */
.L_x_2279:
[----:B------:R-:W-:Y:S05]  /*e950*/  BSYNC B0 ;  /* 0x0000000000007941 */ /* 0x000fea0003800000 */
.L_x_2278:
[----:B------:R-:W-:Y:S01]  /*e960*/  IMAD.MOV.U32 R13, RZ, RZ, R0 ;  /* 0x000000ffff0d7224 */ /* 0x000fe200078e0000 */
[----:B------:R-:W-:Y:S01]  /*e970*/  MOV R11, 0x181f ;  /* 0x0000181f000b7802 */ /* 0x000fe20000000f00 */
[----:B------:R-:W-:Y:S01]  /*e980*/  IMAD.MOV.U32 R12, RZ, RZ, RZ ;  /* 0x000000ffff0c7224 */ /* 0x000fe200078e00ff */
[----:B------:R-:W-:Y:S01]  /*e990*/  MOV R5, R14 ;  /* 0x0000000e00057202 */ /* 0x000fe20000000f00 */
[----:B------:R-:W-:Y:S01]  /*e9a0*/  IMAD.MOV.U32 R15, RZ, RZ, -0x1 ;  /* 0xffffffffff0f7424 */ /* 0x000fe200078e00ff */
[----:B------:R-:W-:-:S07]  /*e9b0*/  @P0 LEA R19, R37, UR46, 0x1 ;  /* 0x0000002e25130c11 */ /* 0x000fce000f8e08ff */
[----:B------:R-:W-:Y:S05]  /*e9c0*/  WARPSYNC.COLLECTIVE R15, `(.L_x_2280) ;  /* 0x000000000f087348 */ /* 0x000fea0003c00000 */
[----:B------:R0:W1:Y:S02]  /*e9d0*/  SHFL.IDX P6, R14, R13, R12, R11 ;  /* 0x0000000c0d0e7389 */ /* 0x00006400000c000b */
[----:B01----:R-:W-:Y:S01]  /*e9e0*/  ENDCOLLECTIVE ;  /* 0x000000000000791b */ /* 0x003fe20003800000 */
.L_x_2280:
[----:B------:R-:W-:Y:S01]  /*e9f0*/  MOV R13, R3 ;  /* 0x00000003000d7202 */ /* 0x000fe20000000f00 */
[----:B------:R-:W-:Y:S02]  /*ea00*/  IMAD.MOV.U32 R12, RZ, RZ, 0x1 ;  /* 0x00000001ff0c7424 */ /* 0x000fe400078e00ff */
[----:B------:R-:W-:-:S07]  /*ea10*/  IMAD.MOV.U32 R4, RZ, RZ, R14 ;  /* 0x000000ffff047224 */ /* 0x000fce00078e000e */
[----:B------:R-:W-:Y:S05]  /*ea20*/  WARPSYNC.COLLECTIVE R15, `(.L_x_2281) ;  /* 0x000000000f087348 */ /* 0x000fea0003c00000 */
[----:B------:R0:W1:Y:S02]  /*ea30*/  SHFL.IDX P6, R14, R13, R12, R11 ;  /* 0x0000000c0d0e7389 */ /* 0x00006400000c000b */
[----:B01----:R-:W-:Y:S01]  /*ea40*/  ENDCOLLECTIVE ;  /* 0x000000000000791b */ /* 0x003fe20003800000 */
.L_x_2281:
        /* <DEDUP_REMOVED lines=13> */
.L_x_2282:
[----:B------:R-:W-:Y:S01]  /*eb20*/  IMAD.MOV.U32 R5, RZ, RZ, R7 ;  /* 0x000000ffff057224 */ /* 0x000fe200078e0007 */
[----:B------:R-:W-:Y:S02]  /*eb30*/  @P0 LEA R20, R37, UR46, 0x1 ;  /* 0x0000002e25140c11 */ /* 0x000fe4000f8e08ff */
[----:B------:R-:W-:Y:S01]  /*eb40*/  MOV R13, R3 ;  /* 0x00000003000d7202 */ /* 0x000fe20000000f00 */
[----:B------:R-:W-:Y:S02]  /*eb50*/  IMAD.MOV.U32 R12, RZ, RZ, 0x2 ;  /* 0x00000002ff0c7424 */ /* 0x000fe400078e00ff */
[----:B------:R-:W-:-:S07]  /*eb60*/  IMAD.MOV.U32 R4, RZ, RZ, R14 ;  /* 0x000000ffff047224 */ /* 0x000fce00078e000e */
[----:B------:R-:W-:Y:S05]  /*eb70*/  WARPSYNC.COLLECTIVE R15, `(.L_x_2283) ;  /* 0x000000000f087348 */ /* 0x000fea0003c00000 */
[----:B------:R0:W1:Y:S02]  /*eb80*/  SHFL.IDX P6, R14, R13, R12, R11 ;  /* 0x0000000c0d0e7389 */ /* 0x00006400000c000b */
[----:B01----:R-:W-:Y:S01]  /*eb90*/  ENDCOLLECTIVE ;  /* 0x000000000000791b */ /* 0x003fe20003800000 */
.L_x_2283:
        /* <DEDUP_REMOVED lines=13> */
.L_x_2284:
[----:B------:R-:W-:Y:S01]  /*ec70*/  MOV R5, R10 ;  /* 0x0000000a00057202 */ /* 0x000fe20000000f00 */
[----:B------:R-:W-:Y:S02]  /*ec80*/  IMAD.MOV.U32 R13, RZ, RZ, R3 ;  /* 0x000000ffff0d7224 */ /* 0x000fe400078e0003 */
[----:B------:R-:W-:Y:S02]  /*ec90*/  IMAD.MOV.U32 R12, RZ, RZ, 0x3 ;  /* 0x00000003ff0c7424 */ /* 0x000fe400078e00ff */
[----:B------:R-:W-:-:S07]  /*eca0*/  IMAD.MOV.U32 R21, RZ, RZ, R14 ;  /* 0x000000ffff157224 */ /* 0x000fce00078e000e */
[----:B------:R-:W-:Y:S05]  /*ecb0*/  WARPSYNC.COLLECTIVE R15, `(.L_x_2285) ;  /* 0x000000000f087348 */ /* 0x000fea0003c00000 */
[----:B------:R0:W1:Y:S02]  /*ecc0*/  SHFL.IDX P6, R14, R13, R12, R11 ;  /* 0x0000000c0d0e7389 */ /* 0x00006400000c000b */
[----:B01----:R-:W-:Y:S01]  /*ecd0*/  ENDCOLLECTIVE ;  /* 0x000000000000791b */ /* 0x003fe20003800000 */
.L_x_2285:
[----:B------:R-:W-:Y:S01]  /*ece0*/  IMAD.MOV.U32 R4, RZ, RZ, R21 ;  /* 0x000000ffff047224 */ /* 0x000fe200078e0015 */
[----:B------:R-:W-:-:S03]  /*ecf0*/  @P0 LEA R21, R37, UR46, 0x1 ;  /* 0x0000002e25150c11 */ /* 0x000fc6000f8e08ff */
        /* <DEDUP_REMOVED lines=8> */
[----:B------:R-:W-:Y:S02]  /*ed80*/  ISETP.GE.AND P0, PT, R6, 0x31, PT ;  /* 0x000000310600780c */ /* 0x000fe40003f06270 */
[----:B------:R-:W-:-:S11]  /*ed90*/  MOV R7, R14 ;  /* 0x0000000e00077202 */ /* 0x000fd60000000f00 */
[----:B0-----:R-:W-:Y:S05]  /*eda0*/  WARPSYNC.COLLECTIVE R15, `(.L_x_2286) ;  /* 0x000000000f087348 */ /* 0x001fea0003c00000 */
[----:B------:R1:W2:Y:S02]  /*edb0*/  SHFL.IDX P6, R14, R13, R12, R11 ;  /* 0x0000000c0d0e7389 */ /* 0x0002a400000c000b */
[----:B012---:R-:W-:Y:S01]  /*edc0*/  ENDCOLLECTIVE ;  /* 0x000000000000791b */ /* 0x007fe20003800000 */
.L_x_2286:
[----:B------:R-:W-:Y:S02]  /*edd0*/  MOV R5, R7 ;  /* 0x0000000700057202 */ /* 0x000fe40000000f00 */
[----:B------:R-:W-:Y:S01]  /*ede0*/  @P0 LEA R7, R37, UR46, 0x1 ;  /* 0x0000002e25070c11 */ /* 0x000fe2000f8e08ff */
[----:B------:R-:W-:Y:S02]  /*edf0*/  IMAD.MOV.U32 R13, RZ, RZ, R3 ;  /* 0x000000ffff0d7224 */ /* 0x000fe400078e0003 */
[----:B------:R-:W-:Y:S02]  /*ee00*/  IMAD.MOV.U32 R12, RZ, RZ, 0x4 ;  /* 0x00000004ff0c7424 */ /* 0x000fe400078e00ff */
[----:B------:R-:W-:-:S07]  /*ee10*/  IMAD.MOV.U32 R4, RZ, RZ, R14 ;  /* 0x000000ffff047224 */ /* 0x000fce00078e000e */
[----:B------:R-:W-:Y:S05]  /*ee20*/  WARPSYNC.COLLECTIVE R15, `(.L_x_2287) ;  /* 0x000000000f087348 */ /* 0x000fea0003c00000 */
[----:B------:R0:W1:Y:S02]  /*ee30*/  SHFL.IDX P6, R14, R13, R12, R11 ;  /* 0x0000000c0d0e7389 */ /* 0x00006400000c000b */
[----:B01----:R-:W-:Y:S01]  /*ee40*/  ENDCOLLECTIVE ;  /* 0x000000000000791b */ /* 0x003fe20003800000 */
.L_x_2287:
        /* <DEDUP_REMOVED lines=13> */
.L_x_2288:
[----:B------:R-:W-:Y:S02]  /*ef20*/  IMAD.MOV.U32 R5, RZ, RZ, R10 ;  /* 0x000000ffff057224 */ /* 0x000fe400078e000a */
[----:B------:R-:W-:Y:S01]  /*ef30*/  IMAD.MOV.U32 R13, RZ, RZ, R3 ;  /* 0x000000ffff0d7224 */ /* 0x000fe200078e0003 */
[----:B------:R-:W-:Y:S01]  /*ef40*/  MOV R12, 0x5 ;  /* 0x00000005000c7802 */ /* 0x000fe20000000f00 */
[----:B------:R-:W-:-:S07]  /*ef50*/  IMAD.MOV.U32 R19, RZ, RZ, R14 ;  /* 0x000000ffff137224 */ /* 0x000fce00078e000e */
[----:B------:R-:W-:Y:S05]  /*ef60*/  WARPSYNC.COLLECTIVE R15, `(.L_x_2289) ;  /* 0x000000000f087348 */ /* 0x000fea0003c00000 */
[----:B------:R0:W1:Y:S02]  /*ef70*/  SHFL.IDX P6, R14, R13, R12, R11 ;  /* 0x0000000c0d0e7389 */ /* 0x00006400000c000b */
[----:B01----:R-:W-:Y:S01]  /*ef80*/  ENDCOLLECTIVE ;  /* 0x000000000000791b */ /* 0x003fe20003800000 */
.L_x_2289:
[----:B------:R-:W-:Y:S02]  /*ef90*/  MOV R4, R19 ;  /* 0x0000001300047202 */ /* 0x000fe40000000f00 */
        /* <DEDUP_REMOVED lines=9> */
[----:B------:R-:W-:-:S07]  /*f030*/  IMAD.MOV.U32 R3, RZ, RZ, R14 ;  /* 0x000000ffff037224 */ /* 0x000fce00078e000e */
[----:B0-----:R-:W-:Y:S05]  /*f040*/  WARPSYNC.COLLECTIVE R15, `(.L_x_2290) ;  /* 0x000000000f087348 */ /* 0x001fea0003c00000 */
[----:B------:R1:W2:Y:S02]  /*f050*/  SHFL.IDX P6, R14, R13, R12, R11 ;  /* 0x0000000c0d0e7389 */ /* 0x0002a400000c000b */
[----:B012---:R-:W-:Y:S01]  /*f060*/  ENDCOLLECTIVE ;  /* 0x000000000000791b */ /* 0x007fe20003800000 */
.L_x_2290:
[----:B------:R-:W-:Y:S05]  /*f070*/  BRA `(.L_x_2291) ;  /* 0xffffffd000207947 */ /* 0x000fea000383ffff */
.L_x_2240:
[----:B------:R-:W-:Y:S01]  /*f080*/  MOV R13, R0 ;  /* 0x00000000000d7202 */ /* 0x000fe20000000f00 */
[----:B------:R-:W-:Y:S01]  /*f090*/  IMAD.MOV.U32 R12, RZ, RZ, RZ ;  /* 0x000000ffff0c7224 */ /* 0x000fe200078e00ff */
[----:B------:R-:W-:Y:S01]  /*f0a0*/  MOV R15, 0xffffffff ;  /* 0xffffffff000f7802 */ /* 0x000fe20000000f00 */
[----:B------:R-:W-:Y:S02]  /*f0b0*/  IMAD.MOV.U32 R11, RZ, RZ, 0x181f ;  /* 0x0000181fff0b7424 */ /* 0x000fe400078e00ff */
[----:B------:R-:W-:-:S07]  /*f0c0*/  IMAD.U32 R10, RZ, RZ, UR48 ;  /* 0x00000030ff0a7e24 */ /* 0x000fce000f8e00ff */
[----:B------:R-:W-:Y:S05]  /*f0d0*/  WARPSYNC.COLLECTIVE R15, `(.L_x_2292) ;  /* 0x000000000f087348 */ /* 0x000fea0003c00000 */
[----:B------:R0:W1:Y:S02]  /*f0e0*/  SHFL.IDX P6, R14, R13, R12, R11 ;  /* 0x0000000c0d0e7389 */ /* 0x00006400000c000b */
[----:B01----:R-:W-:Y:S01]  /*f0f0*/  ENDCOLLECTIVE ;  /* 0x000000000000791b */ /* 0x003fe20003800000 */
.L_x_2292:
[----:B------:R-:W-:-:S05]  /*f100*/  IMAD R7, R10, 0x80, R23 ;  /* 0x000000800a077824 */ /* 0x000fca00078e0217 */
[----:B------:R-:W-:Y:S01]  /*f110*/  IADD3 R9, R7, 0x10, RZ ;  /* 0x0000001007097810 */ /* 0x000fe20007ffe0ff */
[----:B------:R-:W-:Y:S02]  /*f120*/  IMAD.MOV.U32 R13, RZ, RZ, R3 ;  /* 0x000000ffff0d7224 */ /* 0x000fe400078e0003 */
[----:B------:R-:W-:-:S07]  /*f130*/  IMAD.MOV.U32 R5, RZ, RZ, R14 ;  /* 0x000000ffff057224 */ /* 0x000fce00078e000e */
[----:B------:R-:W-:Y:S05]  /*f140*/  WARPSYNC.COLLECTIVE R15, `(.L_x_2293) ;  /* 0x000000000f087348 */ /* 0x000fea0003c00000 */
[----:B------:R0:W1:Y:S02]  /*f150*/  SHFL.IDX P6, R14, R13, R12, R11 ;  /* 0x0000000c0d0e7389 */ /* 0x00006400000c000b */
[----:B01----:R-:W-:Y:S01]  /*f160*/  ENDCOLLECTIVE ;  /* 0x000000000000791b */ /* 0x003fe20003800000 */
.L_x_2293:
[----:B------:R-:W-:Y:S02]  /*f170*/  ULDC UR4, c[0x0][0x288] ;  /* 0x0000a20000047ab9 */ /* 0x000fe40000000800 */
[----:B------:R-:W-:-:S05]  /*f180*/  IMAD R6, R8, UR4, RZ ;  /* 0x0000000408067c24 */ /* 0x000fca000f8e02ff */
[----:B------:R-:W-:Y:S01]  /*f190*/  ISETP.GE.AND P1, PT, R7, R6, PT ;  /* 0x000000060700720c */ /* 0x000fe20003f26270 */
[----:B------:R-:W-:Y:S02]  /*f1a0*/  IMAD.MOV.U32 R13, RZ, RZ, R0 ;  /* 0x000000ffff0d7224 */ /* 0x000fe400078e0000 */
[----:B------:R-:W-:-:S10]  /*f1b0*/  IMAD.MOV.U32 R12, RZ, RZ, 0x1 ;  /* 0x00000001ff0c7424 */ /* 0x000fd400078e00ff */
[----:B------:R-:W-:Y:S02]  /*f1c0*/  @!P1 LEA R19, R37, UR46, 0x1 ;  /* 0x0000002e25139c11 */ /* 0x000fe4000f8e08ff */
[----:B------:R-:W-:-:S07]  /*f1d0*/  MOV R4, R14 ;  /* 0x0000000e00047202 */ /* 0x000fce0000000f00 */
[----:B------:R-:W-:Y:S05]  /*f1e0*/  WARPSYNC.COLLECTIVE R15, `(.L_x_2294) ;  /* 0x000000000f087348 */ /* 0x000fea0003c00000 */
[----:B------:R0:W1:Y:S02]  /*f1f0*/  SHFL.IDX P6, R14, R13, R12, R11 ;  /* 0x0000000c0d0e7389 */ /* 0x00006400000c000b */
[----:B01----:R-:W-:Y:S01]  /*f200*/  ENDCOLLECTIVE ;  /* 0x000000000000791b */ /* 0x003fe20003800000 */
.L_x_2294:
        /* <DEDUP_REMOVED lines=13> */
.L_x_2295:
[----:B------:R-:W-:Y:S02]  /*f2e0*/  MOV R5, R8 ;  /* 0x0000000800057202 */ /* 0x000fe40000000f00 */
[----:B------:R-:W-:Y:S01]  /*f2f0*/  @!P1 LEA R21, R37, UR46, 0x1 ;  /* 0x0000002e25159c11 */ /* 0x000fe2000f8e08ff */
[----:B------:R-:W-:Y:S01]  /*f300*/  IMAD.MOV.U32 R13, RZ, RZ, R0 ;  /* 0x000000ffff0d7224 */ /* 0x000fe200078e0000 */
[----:B------:R-:W-:Y:S01]  /*f310*/  MOV R12, 0x2 ;  /* 0x00000002000c7802 */ /* 0x000fe20000000f00 */
[----:B------:R-:W-:-:S07]  /*f320*/  IMAD.MOV.U32 R4, RZ, RZ, R14 ;  /* 0x000000ffff047224 */ /* 0x000fce00078e000e */
[----:B------:R-:W-:Y:S05]  /*f330*/  WARPSYNC.COLLECTIVE R15, `(.L_x_2296) ;  /* 0x000000000f087348 */ /* 0x000fea0003c00000 */
[----:B------:R0:W1:Y:S02]  /*f340*/  SHFL.IDX P6, R14, R13, R12, R11 ;  /* 0x0000000c0d0e7389 */ /* 0x00006400000c000b */
[----:B01----:R-:W-:Y:S01]  /*f350*/  ENDCOLLECTIVE ;  /* 0x000000000000791b */ /* 0x003fe20003800000 */
.L_x_2296:
[----:B------:R-:W-:-:S04]  /*f360*/  @!P1 IMAD.WIDE.U32 R8, R27, 0x2, R4 ;  /* 0x000000021b089825 */ /* 0x000fc800078e0004 */
[----:B------:R-:W-:Y:S01]  /*f370*/  VIADD R5, R7, 0x20 ;  /* 0x0000002007057836 */ /* 0x000fe20000000000 */
        /* <DEDUP_REMOVED lines=12> */
.L_x_2297:
[----:B------:R-:W-:Y:S01]  /*f440*/  VIADD R9, R7, 0x30 ;  /* 0x0000003007097836 */ /* 0x000fe20000000000 */
[----:B------:R-:W-:Y:S01]  /*f450*/  @!P1 LEA R19, R37, UR46, 0x1 ;  /* 0x0000002e25139c11 */ /* 0x000fe2000f8e08ff */
[----:B------:R-:W-:Y:S01]  /*f460*/  IMAD.MOV.U32 R13, RZ, RZ, R0 ;  /* 0x000000ffff0d7224 */ /* 0x000fe200078e0000 */
[----:B------:R-:W-:Y:S02]  /*f470*/  MOV R12, 0x3 ;  /* 0x00000003000c7802 */ /* 0x000fe40000000f00 */
[----:B------:R-:W-:-:S07]  /*f480*/  MOV R4, R14 ;  /* 0x0000000e00047202 */ /* 0x000fce0000000f00 */
[----:B------:R-:W-:Y:S05]  /*f490*/  WARPSYNC.COLLECTIVE R15, `(.L_x_2298) ;  /* 0x000000000f087348 */ /* 0x000fea0003c00000 */
[----:B------:R0:W1:Y:S02]  /*f4a0*/  SHFL.IDX P6, R14, R13, R12, R11 ;  /* 0x0000000c0d0e7389 */ /* 0x00006400000c000b */
[----:B01----:R-:W-:Y:S01]  /*f4b0*/  ENDCOLLECTIVE ;  /* 0x000000000000791b */ /* 0x003fe20003800000 */
.L_x_2298:
        /* <DEDUP_REMOVED lines=13> */
.L_x_2299:
[----:B------:R-:W-:Y:S01]  /*f590*/  IMAD.MOV.U32 R5, RZ, RZ, R8 ;  /* 0x000000ffff057224 */ /* 0x000fe200078e0008 */
[----:B------:R-:W-:Y:S02]  /*f5a0*/  @!P1 LEA R21, R37, UR46, 0x1 ;  /* 0x0000002e25159c11 */ /* 0x000fe4000f8e08ff */
[----:B------:R-:W-:Y:S01]  /*f5b0*/  MOV R13, R0 ;  /* 0x00000000000d7202 */ /* 0x000fe20000000f00 */
[----:B------:R-:W-:Y:S01]  /*f5c0*/  IMAD.MOV.U32 R12, RZ, RZ, 0x4 ;  /* 0x00000004ff0c7424 */ /* 0x000fe200078e00ff */
[----:B------:R-:W-:-:S07]  /*f5d0*/  MOV R4, R14 ;  /* 0x0000000e00047202 */ /* 0x000fce0000000f00 */
[----:B------:R-:W-:Y:S05]  /*f5e0*/  WARPSYNC.COLLECTIVE R15, `(.L_x_2300) ;  /* 0x000000000f087348 */ /* 0x000fea0003c00000 */
[----:B------:R0:W1:Y:S02]  /*f5f0*/  SHFL.IDX P6, R14, R13, R12, R11 ;  /* 0x0000000c0d0e7389 */ /* 0x00006400000c000b */
[----:B01----:R-:W-:Y:S01]  /*f600*/  ENDCOLLECTIVE ;  /* 0x000000000000791b */ /* 0x003fe20003800000 */
.L_x_2300:
[----:B------:R-:W-:-:S04]  /*f610*/  @!P1 IMAD.WIDE.U32 R8, R27, 0x2, R4 ;  /* 0x000000021b089825 */ /* 0x000fc800078e0004 */
[----:B------:R-:W-:Y:S01]  /*f620*/  VIADD R5, R7, 0x40 ;  /* 0x0000004007057836 */ /* 0x000fe20000000000 */
[----:B------:R-:W-:Y:S01]  /*f630*/  @!PT LDS RZ, [RZ] ;  /* 0x00000000fffff984 */ /* 0x000fe20000000800 */
[----:B------:R-:W-:Y:S01]  /*f640*/  @!PT LDS RZ, [RZ] ;  /* 0x00000000fffff984 */ /* 0x000fe20000000800 */
[----:B------:R-:W-:Y:S01]  /*f650*/  @!PT LDS RZ, [RZ] ;  /* 0x00000000fffff984 */ /* 0x000fe20000000800 */
[----:B------:R0:W-:Y:S04]  /*f660*/  @!P1 LDGSTS.E.BYPASS.LTC128B.128 [R21+0xdc00], desc[UR36][R8.64], !P3 ;  /* 0x0dc0000008159fae */ /* 0x0001e8000d901d64 */
[----:B------:R0:W-:Y:S01]  /*f670*/  @!P1 LDGSTS.E.BYPASS.LTC128B.128 [R21+0x11c00], desc[UR36][R8.64+0x80], !P2 ;  /* 0x11c0008008159fae */ /* 0x0001e2000d101d64 */
[----:B------:R-:W-:-:S03]  /*f680*/  MOV R13, R3 ;  /* 0x00000003000d7202 */ /* 0x000fc60000000f00 */
[----:B------:R0:W-:Y:S01]  /*f690*/  @!P1 LDGSTS.E.BYPASS.LTC128B.128 [R21+0x15c00], desc[UR36][R8.64+0x100], !P0 ;  /* 0x15c0010008159fae */ /* 0x0001e2000c101d64 */
[----:B------:R-:W-:Y:S01]  /*f6a0*/  ISETP.GE.AND P1, PT, R5, R6, PT ;  /* 0x000000060500720c */ /* 0x000fe20003f26270 */
[----:B------:R-:W-:-:S12]  /*f6b0*/  IMAD.MOV.U32 R5, RZ, RZ, R14 ;  /* 0x000000ffff057224 */ /* 0x000fd800078e000e */
[----:B0-----:R-:W-:Y:S05]  /*f6c0*/  WARPSYNC.COLLECTIVE R15, `(.L_x_2301) ;  /* 0x000000000f087348 */ /* 0x001fea0003c00000 */
[----:B------:R1:W2:Y:S02]  /*f6d0*/  SHFL.IDX P6, R14, R13, R12, R11 ;  /* 0x0000000c0d0e7389 */ /* 0x0002a400000c000b */
[----:B012---:R-:W-:Y:S01]  /*f6e0*/  ENDCOLLECTIVE ;  /* 0x000000000000791b */ /* 0x007fe20003800000 */
.L_x_2301:
        /* <DEDUP_REMOVED lines=8> */
.L_x_2302:
        /* <DEDUP_REMOVED lines=13> */
.L_x_2303:
[----:B------:R-:W-:Y:S02]  /*f840*/  MOV R5, R8 ;  /* 0x0000000800057202 */ /* 0x000fe40000000f00 */
[----:B------:R-:W-:Y:S02]  /*f850*/  @!P1 LEA R21, R37, UR46, 0x1 ;  /* 0x0000002e25159c11 */ /* 0x000fe4000f8e08ff */
[----:B------:R-:W-:Y:S01]  /*f860*/  MOV R13, R0 ;  /* 0x00000000000d7202 */ /* 0x000fe20000000f00 */
[----:B------:R-:W-:Y:S02]  /*f870*/  IMAD.MOV.U32 R12, RZ, RZ, 0x6 ;  /* 0x00000006ff0c7424 */ /* 0x000fe400078e00ff */
[----:B------:R-:W-:-:S07]  /*f880*/  IMAD.MOV.U32 R4, RZ, RZ, R14 ;  /* 0x000000ffff047224 */ /* 0x000fce00078e000e */
[----:B------:R-:W-:Y:S05]  /*f890*/  WARPSYNC.COLLECTIVE R15, `(.L_x_2304) ;  /* 0x000000000f087348 */ /* 0x000fea0003c00000 */
[----:B------:R0:W1:Y:S02]  /*f8a0*/  SHFL.IDX P6, R14, R13, R12, R11 ;  /* 0x0000000c0d0e7389 */ /* 0x00006400000c000b */
[----:B01----:R-:W-:Y:S01]  /*f8b0*/  ENDCOLLECTIVE ;  /* 0x000000000000791b */ /* 0x003fe20003800000 */
.L_x_2304:
        /* <DEDUP_REMOVED lines=14> */
.L_x_2305:
[----:B------:R-:W-:Y:S01]  /*f9a0*/  @!P1 LEA R19, R37, UR46, 0x1 ;  /* 0x0000002e25139c11 */ /* 0x000fe2000f8e08ff */
[----:B------:R-:W-:Y:S01]  /*f9b0*/  IMAD.MOV.U32 R13, RZ, RZ, R0 ;  /* 0x000000ffff0d7224 */ /* 0x000fe200078e0000 */
[----:B------:R-:W-:Y:S02]  /*f9c0*/  MOV R12, 0x7 ;  /* 0x00000007000c7802 */ /* 0x000fe40000000f00 */
[----:B------:R-:W-:-:S07]  /*f9d0*/  MOV R4, R14 ;  /* 0x0000000e00047202 */ /* 0x000fce0000000f00 */
[----:B------:R-:W-:Y:S05]  /*f9e0*/  WARPSYNC.COLLECTIVE R15, `(.L_x_2306) ;  /* 0x000000000f087348 */ /* 0x000fea0003c00000 */
[----:B------:R0:W1:Y:S02]  /*f9f0*/  SHFL.IDX P6, R14, R13, R12, R11 ;  /* 0x0000000c0d0e7389 */ /* 0x00006400000c000b */
[----:B01----:R-:W-:Y:S01]  /*fa00*/  ENDCOLLECTIVE ;  /* 0x000000000000791b */ /* 0x003fe20003800000 */
.L_x_2306:
        /* <DEDUP_REMOVED lines=12> */
.L_x_2307:
[----:B------:R-:W-:Y:S05]  /*fad0*/  BRA `(.L_x_2308) ;  /* 0xffffffd0001c7947 */ /* 0x000fea000383ffff */
.L_x_2243:
[----:B0-----:R-:W-:-:S04]  /*fae0*/  IMAD.U32 R3, RZ, RZ, UR46 ;  /* 0x0000002eff037e24 */ /* 0x001fc8000f8e00ff */
[----:B------:R0:W1:Y:S03]  /*faf0*/  SYNCS.PHASECHK.TRANS64.TRYWAIT P0, [R3+URZ+0x2a820], R0 ;  /* 0x02a82000030075a7 */ /* 0x000066000800017f */
[----:B-1----:R-:W-:Y:S05]  /*fb00*/  @!P0 NANOSLEEP.SYNCS 0x989680 ;  /* 0x009896800000895d */ /* 0x002fea0003900000 */
[----:B------:R-:W1:Y:S02]  /*fb10*/  @!P0 SYNCS.PHASECHK.TRANS64 P0, [R3+URZ+0x2a820], R0 ;  /* 0x02a82000030085a7 */ /* 0x000e64000800007f */
[----:B-1----:R-:W-:Y:S05]  /*fb20*/  @!P0 BRA `(.L_x_2243) ;  /* 0xfffffffc00ec8947 */ /* 0x002fea000383ffff */
[----:B------:R-:W-:Y:S05]  /*fb30*/  BRA `(.L_x_2309) ;  /* 0xffffffd000647947 */ /* 0x000fea000383ffff */
.L_x_2247:
[----:B0-----:R0:W1:Y:S02]  /*fb40*/  SYNCS.PHASECHK.TRANS64.TRYWAIT P0, [R26+URZ+0x2a840], R3 ;  /* 0x02a840031a0075a7 */ /* 0x001064000800017f */
[----:B-1----:R-:W-:Y:S05]  /*fb50*/  @!P0 NANOSLEEP.SYNCS 0x989680 ;  /* 0x009896800000895d */ /* 0x002fea0003900000 */
[----:B------:R-:W1:Y:S02]  /*fb60*/  @!P0 SYNCS.PHASECHK.TRANS64 P0, [R26+URZ+0x2a840], R3 ;  /* 0x02a840031a0085a7 */ /* 0x000e64000800007f */
[----:B-1----:R-:W-:Y:S05]  /*fb70*/  @!P0 BRA `(.L_x_2247) ;  /* 0xfffffffc00f08947 */ /* 0x002fea000383ffff */
[----:B------:R-:W-:Y:S05]  /*fb80*/  BRA `(.L_x_2310) ;  /* 0xffffffd4002c7947 */ /* 0x000fea000383ffff */
.L_x_2248:
        /* <DEDUP_REMOVED lines=8> */
.L_x_2312:
[----:B------:R-:W-:Y:S05]  /*fc10*/  BSYNC B1 ;  /* 0x0000000000017941 */ /* 0x000fea0003800000 */
.L_x_2311:
        /* <DEDUP_REMOVED lines=9> */
.L_x_2313:
[----:B------:R-:W-:Y:S01]  /*fcb0*/  MOV R13, R0 ;  /* 0x00000000000d7202 */ /* 0x000fe20000000f00 */
[----:B------:R-:W-:Y:S01]  /*fcc0*/  IMAD.MOV.U32 R12, RZ, RZ, 0x1 ;  /* 0x00000001ff0c7424 */ /* 0x000fe200078e00ff */
[----:B------:R-:W-:-:S05]  /*fcd0*/  IADD3 R14, P0, R14, R20, RZ ;  /* 0x000000140e0e7210 */ /* 0x000fca0007f1e0ff */
[----:B------:R-:W-:-:S05]  /*fce0*/  IMAD.X R15, RZ, RZ, R4, P0 ;  /* 0x000000ffff0f7224 */ /* 0x000fca00000e0604 */
[----:B------:R-:W-:Y:S01]  /*fcf0*/  @!PT LDS RZ, [RZ] ;  /* 0x00000000fffff984 */ /* 0x000fe20000000800 */
[----:B------:R-:W-:Y:S01]  /*fd00*/  @!PT LDS RZ, [RZ] ;  /* 0x00000000fffff984 */ /* 0x000fe20000000800 */
[----:B------:R-:W-:Y:S01]  /*fd10*/  @!PT LDS RZ, [RZ] ;  /* 0x00000000fffff984 */ /* 0x000fe20000000800 */
[----:B------:R-:W-:Y:S04]  /*fd20*/  LDGSTS.E.BYPASS.LTC128B.128 [R5+0x18400], desc[UR36][R14.64], !P3 ;  /* 0x184000000e057fae */ /* 0x000fe8000d901d64 */
[----:B------:R-:W-:Y:S04]  /*fd30*/  LDGSTS.E.BYPASS.LTC128B.128 [R5+0x1b400], desc[UR36][R14.64+0x80], !P2 ;  /* 0x1b4000800e057fae */ /* 0x000fe8000d101d64 */
[----:B------:R0:W-:Y:S02]  /*fd40*/  LDGSTS.E.BYPASS.LTC128B.128 [R5+0x1e400], desc[UR36][R14.64+0x100], !P1 ;  /* 0x1e4001000e057fae */ /* 0x0001e4000c901d64 */
[----:B0-----:R-:W-:-:S07]  /*fd50*/  MOV R15, 0xffffffff ;  /* 0xffffffff000f7802 */ /* 0x001fce0000000f00 */
[----:B------:R-:W-:Y:S05]  /*fd60*/  WARPSYNC.COLLECTIVE R15, `(.L_x_2314) ;  /* 0x000000000f087348 */ /* 0x000fea0003c00000 */
[----:B------:R0:W1:Y:S02]  /*fd70*/  SHFL.IDX P6, R14, R13, R12, R11 ;  /* 0x0000000c0d0e7389 */ /* 0x00006400000c000b */
[----:B01----:R-:W-:Y:S01]  /*fd80*/  ENDCOLLECTIVE ;  /* 0x000000000000791b */ /* 0x003fe20003800000 */
.L_x_2314:
[----:B------:R-:W-:Y:S01]  /*fd90*/  MOV R13, R3 ;  /* 0x00000003000d7202 */ /* 0x000fe20000000f00 */
[----:B------:R-:W-:-:S07]  /*fda0*/  IMAD.MOV.U32 R4, RZ, RZ, R14 ;  /* 0x000000ffff047224 */ /* 0x000fce00078e000e */
[----:B------:R-:W-:Y:S05]  /*fdb0*/  WARPSYNC.COLLECTIVE R15, `(.L_x_2315) ;  /* 0x000000000f087348 */ /* 0x000fea0003c00000 */
[----:B------:R0:W1:Y:S02]  /*fdc0*/  SHFL.IDX P6, R14, R13, R12, R11 ;  /* 0x0000000c0d0e7389 */ /* 0x00006400000c000b */
[----:B01----:R-:W-:Y:S01]  /*fdd0*/  ENDCOLLECTIVE ;  /* 0x000000000000791b */ /* 0x003fe20003800000 */
.L_x_2315:
        /* <DEDUP_REMOVED lines=14> */
.L_x_2316:
[----:B------:R-:W-:Y:S01]  /*fec0*/  MOV R13, R3 ;  /* 0x00000003000d7202 */ /* 0x000fe20000000f00 */
[----:B------:R-:W-:-:S07]  /*fed0*/  IMAD.MOV.U32 R31, RZ, RZ, R14 ;  /* 0x000000ffff1f7224 */ /* 0x000fce00078e000e */
[----:B------:R-:W-:Y:S05]  /*fee0*/  WARPSYNC.COLLECTIVE R15, `(.L_x_2317) ;  /* 0x000000000f087348 */ /* 0x000fea0003c00000 */
[----:B------:R0:W1:Y:S02]  /*fef0*/  SHFL.IDX P6, R14, R13, R12, R11 ;  /* 0x0000000c0d0e7389 */ /* 0x00006400000c000b */
[----:B01----:R-:W-:Y:S01]  /*ff00*/  ENDCOLLECTIVE ;  /* 0x000000000000791b */ /* 0x003fe20003800000 */
.L_x_2317:
[----:B------:R-:W-:Y:S01]  /*ff10*/  IMAD.MOV.U32 R13, RZ, RZ, R0 ;  /* 0x000000ffff0d7224 */ /* 0x000fe200078e0000 */
[----:B------:R-:W-:Y:S01]  /*ff20*/  MOV R12, 0x3 ;  /* 0x00000003000c7802 */ /* 0x000fe20000000f00 */
[----:B------:R-:W-:-:S05]  /*ff30*/  IMAD.MOV.U32 R11, RZ, RZ, R14 ;  /* 0x000000ffff0b7224 */ /* 0x000fca00078e000e */
[----:B------:R-:W-:Y:S01]  /*ff40*/  IADD3 R14, P0, R11, R20, RZ ;  /* 0x000000140b0e7210 */ /* 0x000fe20007f1e0ff */
[----:B------:R-:W-:-:S03]  /*ff50*/  IMAD.MOV.U32 R11, RZ, RZ, 0x181f ;  /* 0x0000181fff0b7424 */ /* 0x000fc600078e00ff */
[----:B------:R-:W-:-:S05]  /*ff60*/  IADD3.X R15, RZ, R31, RZ, P0, !PT ;  /* 0x0000001fff0f7210 */ /* 0x000fca00007fe4ff */
        /* <DEDUP_REMOVED lines=10> */
.L_x_2318:
[----:B------:R-:W-:Y:S01]  /*10010*/  MOV R13, R3 ;  /* 0x00000003000d7202 */ /* 0x000fe20000000f00 */
[----:B------:R-:W-:-:S07]  /*10020*/  IMAD.MOV.U32 R31, RZ, RZ, R14 ;  /* 0x000000ffff1f7224 */ /* 0x000fce00078e000e */
[----:B------:R-:W-:Y:S05]  /*10030*/  WARPSYNC.COLLECTIVE R15, `(.L_x_2319) ;  /* 0x000000000f087348 */ /* 0x000fea0003c00000 */
[----:B------:R0:W1:Y:S02]  /*10040*/  SHFL.IDX P6, R14, R13, R12, R11 ;  /* 0x0000000c0d0e7389 */ /* 0x00006400000c000b */
[----:B01----:R-:W-:Y:S01]  /*10050*/  ENDCOLLECTIVE ;  /* 0x000000000000791b */ /* 0x003fe20003800000 */
.L_x_2319:
        /* <DEDUP_REMOVED lines=16> */
.L_x_2320:
[----:B------:R-:W-:Y:S01]  /*10160*/  MOV R13, R3 ;  /* 0x00000003000d7202 */ /* 0x000fe20000000f00 */
[----:B------:R-:W-:-:S07]  /*10170*/  IMAD.MOV.U32 R4, RZ, RZ, R14 ;  /* 0x000000ffff047224 */ /* 0x000fce00078e000e */
[----:B------:R-:W-:Y:S05]  /*10180*/  WARPSYNC.COLLECTIVE R15, `(.L_x_2321) ;  /* 0x000000000f087348 */ /* 0x000fea0003c00000 */
[----:B------:R0:W1:Y:S02]  /*10190*/  SHFL.IDX P6, R14, R13, R12, R11 ;  /* 0x0000000c0d0e7389 */ /* 0x00006400000c000b */
[----:B01----:R-:W-:Y:S01]  /*101a0*/  ENDCOLLECTIVE ;  /* 0x000000000000791b */ /* 0x003fe20003800000 */
.L_x_2321:
        /* <DEDUP_REMOVED lines=14> */
.L_x_2322:
[----:B------:R-:W-:Y:S01]  /*10290*/  MOV R13, R3 ;  /* 0x00000003000d7202 */ /* 0x000fe20000000f00 */
[----:B------:R-:W-:-:S07]  /*102a0*/  IMAD.MOV.U32 R0, RZ, RZ, R14 ;  /* 0x000000ffff007224 */ /* 0x000fce00078e000e */
[----:B------:R-:W-:Y:S05]  /*102b0*/  WARPSYNC.COLLECTIVE R15, `(.L_x_2323) ;  /* 0x000000000f087348 */ /* 0x000fea0003c00000 */
[----:B------:R0:W1:Y:S02]  /*102c0*/  SHFL.IDX P6, R14, R13, R12, R11 ;  /* 0x0000000c0d0e7389 */ /* 0x00006400000c000b */
[----:B01----:R-:W-:Y:S01]  /*102d0*/  ENDCOLLECTIVE ;  /* 0x000000000000791b */ /* 0x003fe20003800000 */
.L_x_2323:
[----:B------:R-:W-:Y:S01]  /*102e0*/  IMAD.MOV.U32 R3, RZ, RZ, R14 ;  /* 0x000000ffff037224 */ /* 0x000fe200078e000e */
[----:B------:R-:W-:Y:S06]  /*102f0*/  BRA `(.L_x_2324) ;  /* 0xffffffd000687947 */ /* 0x000fec000383ffff */
.L_x_2253:
[----:B--2---:R2:W3:Y:S02]  /*10300*/  SYNCS.PHASECHK.TRANS64.TRYWAIT P0, [R0+URZ+0x2a860], R3 ;  /* 0x02a86003000075a7 */ /* 0x0044e4000800017f */
[----:B---3--:R-:W-:Y:S05]  /*10310*/  @!P0 NANOSLEEP.SYNCS 0x989680 ;  /* 0x009896800000895d */ /* 0x008fea0003900000 */
[----:B------:R-:W3:Y:S02]  /*10320*/  @!P0 SYNCS.PHASECHK.TRANS64 P0, [R0+URZ+0x2a860], R3 ;  /* 0x02a86003000085a7 */ /* 0x000ee4000800007f */
[----:B---3--:R-:W-:Y:S05]  /*10330*/  @!P0 BRA `(.L_x_2253) ;  /* 0xfffffffc00f08947 */ /* 0x008fea000383ffff */
[----:B------:R-:W-:Y:S05]  /*10340*/  BRA `(.L_x_2325) ;  /* 0xffffffd000c47947 */ /* 0x000fea000383ffff */
.L_x_2254:
[----:B------:R-:W-:Y:S01]  /*10350*/  BSSY B1, `(.L_x_2326) ;  /* 0x0000008000017945 */ /* 0x000fe20003800000 */
[----:B0-----:R-:W-:Y:S01]  /*10360*/  MOV R13, R18 ;  /* 0x00000012000d7202 */ /* 0x001fe20000000f00 */
[----:B------:R-:W-:Y:S01]  /*10370*/  IMAD.MOV.U32 R12, RZ, RZ, RZ ;  /* 0x000000ffff0c7224 */ /* 0x000fe200078e00ff */
[----:B------:R-:W-:Y:S01]  /*10380*/  MOV R11, 0x181f ;  /* 0x0000181f000b7802 */ /* 0x000fe20000000f00 */
[----:B------:R-:W-:-:S07]  /*10390*/  IMAD.MOV.U32 R15, RZ, RZ, -0x1 ;  /* 0xffffffffff0f7424 */ /* 0x000fce00078e00ff */
[----:B-12---:R-:W-:Y:S05]  /*103a0*/  WARPSYNC.COLLECTIVE R15, `(.L_x_2327) ;  /* 0x000000000f087348 */ /* 0x006fea0003c00000 */
[----:B------:R0:W3:Y:S02]  /*103b0*/  SHFL.IDX P6, R14, R13, R12, R11 ;  /* 0x0000000c0d0e7389 */ /* 0x0000e400000c000b */
[----:B0123--:R-:W-:Y:S01]  /*103c0*/  ENDCOLLECTIVE ;  /* 0x000000000000791b */ /* 0x00ffe20003800000 */
.L_x_2327:
[----:B------:R-:W-:Y:S05]  /*103d0*/  BSYNC B1 ;  /* 0x0000000000017941 */ /* 0x000fea0003800000 */
.L_x_2326:
[----:B------:R-:W-:Y:S01]  /*103e0*/  IMAD.MOV.U32 R13, RZ, RZ, R17 ;  /* 0x000000ffff0d7224 */ /* 0x000fe200078e0011 */
[----:B------:R-:W-:Y:S01]  /*103f0*/  MOV R12, RZ ;  /* 0x000000ff000c7202 */ /* 0x000fe20000000f00 */
[----:B------:R-:W-:Y:S01]  /*10400*/  IMAD.MOV.U32 R11, RZ, RZ, 0x181f ;  /* 0x0000181fff0b7424 */ /* 0x000fe200078e00ff */
[----:B------:R-:W-:Y:S02]  /*10410*/  MOV R15, 0xffffffff ;  /* 0xffffffff000f7802 */ /* 0x000fe40000000f00 */
[----:B------:R-:W-:-:S07]  /*10420*/  MOV R3, R14 ;  /* 0x0000000e00037202 */ /* 0x000fce0000000f00 */
[----:B------:R-:W-:Y:S05]  /*10430*/  WARPSYNC.COLLECTIVE R15, `(.L_x_2328) ;  /* 0x000000000f087348 */ /* 0x000fea0003c00000 */
[----:B------:R0:W1:Y:S02]  /*10440*/  SHFL.IDX P6, R14, R13, R12, R11 ;  /* 0x0000000c0d0e7389 */ /* 0x00006400000c000b */
[----:B01----:R-:W-:Y:S01]  /*10450*/  ENDCOLLECTIVE ;  /* 0x000000000000791b */ /* 0x003fe20003800000 */
.L_x_2328:
[----:B------:R-:W-:Y:S01]  /*10460*/  MOV R13, R18 ;  /* 0x00000012000d7202 */ /* 0x000fe20000000f00 */
[----:B------:R-:W-:Y:S01]  /*10470*/  IMAD.MOV.U32 R12, RZ, RZ, 0x1 ;  /* 0x00000001ff0c7424 */ /* 0x000fe200078e00ff */
[----:B------:R-:W-:-:S13]  /*10480*/  IADD3 R4, P1, R14, R20, RZ ;  /* 0x000000140e047210 */ /* 0x000fda0007f3e0ff */
[----:B------:R-:W-:Y:S05]  /*10490*/  WARPSYNC.COLLECTIVE R15, `(.L_x_2329) ;  /* 0x000000000f087348 */ /* 0x000fea0003c00000 */
[----:B------:R0:W1:Y:S02]  /*104a0*/  SHFL.IDX P6, R14, R13, R12, R11 ;  /* 0x0000000c0d0e7389 */ /* 0x00006400000c000b */
[----:B01----:R-:W-:Y:S01]  /*104b0*/  ENDCOLLECTIVE ;  /* 0x000000000000791b */ /* 0x003fe20003800000 */
.L_x_2329:
[----:B------:R-:W-:Y:S01]  /*104c0*/  IMAD.X R5, RZ, RZ, R3, P1 ;  /* 0x000000ffff057224 */ /* 0x000fe200008e0603 */
[----:B------:R-:W-:Y:S02]  /*104d0*/  LOP3.LUT P1, RZ, R32, 0x1, RZ, 0xc0, !PT ;  /* 0x0000000120ff7812 */ /* 0x000fe4000782c0ff */
[----:B------:R-:W-:Y:S02]  /*104e0*/  LEA R3, R10, UR46, 0x1 ;  /* 0x0000002e0a037c11 */ /* 0x000fe4000f8e08ff */
        /* <DEDUP_REMOVED lines=11> */
.L_x_2330:
        /* <DEDUP_REMOVED lines=10> */
.L_x_2331:
        /* <DEDUP_REMOVED lines=12> */
.L_x_2332:
        /* <DEDUP_REMOVED lines=10> */
.L_x_2333:
        /* <DEDUP_REMOVED lines=12> */
.L_x_2334:
        /* <DEDUP_REMOVED lines=10> */
.L_x_2335:
        /* <DEDUP_REMOVED lines=12> */
.L_x_2336:
        /* <DEDUP_REMOVED lines=10> */
.L_x_2337:
        /* <DEDUP_REMOVED lines=12> */
.L_x_2338:
[----:B------:R-:W-:Y:S01]  /*10b20*/  @!PT LDS RZ, [RZ] ;  /* 0x00000000fffff984 */ /* 0x000fe20000000800 */
[----:B------:R-:W-:Y:S01]  /*10b30*/  @!PT LDS RZ, [RZ] ;  /* 0x00000000fffff984 */ /* 0x000fe20000000800 */
[----:B------:R-:W-:Y:S01]  /*10b40*/  @!PT LDS RZ, [RZ] ;  /* 0x00000000fffff984 */ /* 0x000fe20000000800 */
[----:B------:R0:W-:Y:S01]  /*10b50*/  LDGSTS.E.BYPASS.LTC128B.128 [R3+0x5400], desc[UR36][R4.64+0x80], !P2 ;  /* 0x0540008004037fae */ /* 0x0001e2000d101d64 */
[----:B------:R-:W-:Y:S05]  /*10b60*/  BRA `(.L_x_2339) ;  /* 0xffffffcc00807947 */ /* 0x000fea000383ffff */
.L_x_2260:
[----:B0-----:R0:W2:Y:S02]  /*10b70*/  SYNCS.PHASECHK.TRANS64.TRYWAIT P0, [R0+URZ+0x2a860], R3 ;  /* 0x02a86003000075a7 */ /* 0x0010a4000800017f */
[----:B--2---:R-:W-:Y:S05]  /*10b80*/  @!P0 NANOSLEEP.SYNCS 0x989680 ;  /* 0x009896800000895d */ /* 0x004fea0003900000 */
[----:B------:R-:W2:Y:S02]  /*10b90*/  @!P0 SYNCS.PHASECHK.TRANS64 P0, [R0+URZ+0x2a860], R3 ;  /* 0x02a86003000085a7 */ /* 0x000ea4000800007f */
[----:B--2---:R-:W-:Y:S05]  /*10ba0*/  @!P0 BRA `(.L_x_2260) ;  /* 0xfffffffc00f08947 */ /* 0x004fea000383ffff */
[----:B------:R-:W-:Y:S05]  /*10bb0*/  BRA `(.L_x_2340) ;  /* 0xffffffd000687947 */ /* 0x000fea000383ffff */
.L_x_2261:
        /* <DEDUP_REMOVED lines=8> */
.L_x_2342:
[----:B------:R-:W-:Y:S05]  /*10c40*/  BSYNC B0 ;  /* 0x0000000000007941 */ /* 0x000fea0003800000 */
.L_x_2341:
        /* <DEDUP_REMOVED lines=9> */
.L_x_2343:
        /* <DEDUP_REMOVED lines=11> */
.L_x_2344:
        /* <DEDUP_REMOVED lines=13> */
.L_x_2345:
[----:B------:R-:W-:Y:S01]  /*10e60*/  IMAD.MOV.U32 R5, RZ, RZ, R6 ;  /* 0x000000ffff057224 */ /* 0x000fe200078e0006 */
[----:B------:R-:W-:Y:S01]  /*10e70*/  MOV R13, R18 ;  /* 0x00000012000d7202 */ /* 0x000fe20000000f00 */
[----:B------:R-:W-:Y:S01]  /*10e80*/  IMAD.MOV.U32 R12, RZ, RZ, 0x2 ;  /* 0x00000002ff0c7424 */ /* 0x000fe200078e00ff */
[----:B------:R-:W-:-:S07]  /*10e90*/  MOV R4, R14 ;  /* 0x0000000e00047202 */ /* 0x000fce0000000f00 */
[----:B------:R-:W-:Y:S05]  /*10ea0*/  WARPSYNC.COLLECTIVE R15, `(.L_x_2346) ;  /* 0x000000000f087348 */ /* 0x000fea0003c00000 */
[----:B------:R0:W1:Y:S02]  /*10eb0*/  SHFL.IDX P6, R14, R13, R12, R11 ;  /* 0x0000000c0d0e7389 */ /* 0x00006400000c000b */
[----:B01----:R-:W-:Y:S01]  /*10ec0*/  ENDCOLLECTIVE ;  /* 0x000000000000791b */ /* 0x003fe20003800000 */
.L_x_2346:
        /* <DEDUP_REMOVED lines=13> */
.L_x_2347:
[----:B------:R-:W-:Y:S01]  /*10fa0*/  MOV R5, R20 ;  /* 0x0000001400057202 */ /* 0x000fe20000000f00 */
[----:B------:R-:W-:Y:S01]  /*10fb0*/  IMAD.MOV.U32 R13, RZ, RZ, R18 ;  /* 0x000000ffff0d7224 */ /* 0x000fe200078e0012 */
[----:B------:R-:W-:Y:S02]  /*10fc0*/  MOV R12, 0x3 ;  /* 0x00000003000c7802 */ /* 0x000fe40000000f00 */
[----:B------:R-:W-:-:S07]  /*10fd0*/  MOV R10, R14 ;  /* 0x0000000e000a7202 */ /* 0x000fce0000000f00 */
[----:B------:R-:W-:Y:S05]  /*10fe0*/  WARPSYNC.COLLECTIVE R15, `(.L_x_2348) ;  /* 0x000000000f087348 */ /* 0x000fea0003c00000 */
[----:B------:R0:W1:Y:S02]  /*10ff0*/  SHFL.IDX P6, R14, R13, R12, R11 ;  /* 0x0000000c0d0e7389 */ /* 0x00006400000c000b */
[----:B01----:R-:W-:Y:S01]  /*11000*/  ENDCOLLECTIVE ;  /* 0x000000000000791b */ /* 0x003fe20003800000 */
.L_x_2348:
[----:B------:R-:W-:Y:S02]  /*11010*/  IMAD.MOV.U32 R4, RZ, RZ, R10 ;  /* 0x000000ffff047224 */ /* 0x000fe400078e000a */
[----:B------:R-:W-:Y:S02]  /*11020*/  IMAD.MOV.U32 R10, RZ, RZ, RZ ;  /* 0x000000ffff0a7224 */ /* 0x000fe400078e00ff */
        /* <DEDUP_REMOVED lines=13> */
.L_x_2349:
[----:B------:R-:W-:Y:S01]  /*11100*/  IMAD.MOV.U32 R5, RZ, RZ, R7 ;  /* 0x000000ffff057224 */ /* 0x000fe200078e0007 */
[----:B------:R-:W-:Y:S01]  /*11110*/  MOV R13, R18 ;  /* 0x00000012000d7202 */ /* 0x000fe20000000f00 */
[----:B------:R-:W-:Y:S02]  /*11120*/  IMAD.MOV.U32 R12, RZ, RZ, 0x4 ;  /* 0x00000004ff0c7424 */ /* 0x000fe400078e00ff */
[----:B------:R-:W-:-:S07]  /*11130*/  IMAD.MOV.U32 R22, RZ, RZ, R14 ;  /* 0x000000ffff167224 */ /* 0x000fce00078e000e */
[----:B------:R-:W-:Y:S05]  /*11140*/  WARPSYNC.COLLECTIVE R15, `(.L_x_2350) ;  /* 0x000000000f087348 */ /* 0x000fea0003c00000 */
[----:B------:R0:W1:Y:S02]  /*11150*/  SHFL.IDX P6, R14, R13, R12, R11 ;  /* 0x0000000c0d0e7389 */ /* 0x00006400000c000b */
[----:B01----:R-:W-:Y:S01]  /*11160*/  ENDCOLLECTIVE ;  /* 0x000000000000791b */ /* 0x003fe20003800000 */
.L_x_2350:
        /* <DEDUP_REMOVED lines=14> */
.L_x_2351:
[----:B------:R-:W-:Y:S01]  /*11250*/  MOV R5, R19 ;  /* 0x0000001300057202 */ /* 0x000fe20000000f00 */
[----:B------:R-:W-:Y:S01]  /*11260*/  IMAD.MOV.U32 R13, RZ, RZ, R18 ;  /* 0x000000ffff0d7224 */ /* 0x000fe200078e0012 */
[----:B------:R-:W-:Y:S02]  /*11270*/  MOV R12, 0x5 ;  /* 0x00000005000c7802 */ /* 0x000fe40000000f00 */
[----:B------:R-:W-:-:S07]  /*11280*/  MOV R24, R14 ;  /* 0x0000000e00187202 */ /* 0x000fce0000000f00 */
[----:B------:R-:W-:Y:S05]  /*11290*/  WARPSYNC.COLLECTIVE R15, `(.L_x_2352) ;  /* 0x000000000f087348 */ /* 0x000fea0003c00000 */
[----:B------:R0:W1:Y:S02]  /*112a0*/  SHFL.IDX P6, R14, R13, R12, R11 ;  /* 0x0000000c0d0e7389 */ /* 0x00006400000c000b */
[----:B01----:R-:W-:Y:S01]  /*112b0*/  ENDCOLLECTIVE ;  /* 0x000000000000791b */ /* 0x003fe20003800000 */
.L_x_2352:
        /* <DEDUP_REMOVED lines=12> */
.L_x_2353:
[----:B------:R-:W-:Y:S05]  /*11380*/  BRA `(.L_x_2354) ;  /* 0xffffffcc00407947 */ /* 0x000fea000383ffff */
.L_x_2264:
[----:B0-----:R0:W1:Y:S02]  /*11390*/  SYNCS.PHASECHK.TRANS64.TRYWAIT P0, [R5+URZ+0x2a820], R10 ;  /* 0x02a8200a050075a7 */ /* 0x001064000800017f */
[----:B-1----:R-:W-:Y:S05]  /*113a0*/  @!P0 NANOSLEEP.SYNCS 0x989680 ;  /* 0x009896800000895d */ /* 0x002fea0003900000 */
[----:B------:R-:W1:Y:S02]  /*113b0*/  @!P0 SYNCS.PHASECHK.TRANS64 P0, [R5+URZ+0x2a820], R10 ;  /* 0x02a8200a050085a7 */ /* 0x000e64000800007f */
[----:B-1----:R-:W-:Y:S05]  /*113c0*/  @!P0 BRA `(.L_x_2264) ;  /* 0xfffffffc00f08947 */ /* 0x002fea000383ffff */
[----:B------:R-:W-:Y:S05]  /*113d0*/  BRA `(.L_x_2355) ;  /* 0xffffffcc00b47947 */ /* 0x000fea000383ffff */
.L_x_2265:
[----:B------:R-:W-:Y:S01]  /*113e0*/  BSSY B0, `(.L_x_2356) ;  /* 0x0000008000007945 */ /* 0x000fe20003800000 */
[----:B------:R-:W-:Y:S01]  /*113f0*/  MOV R13, R16 ;  /* 0x00000010000d7202 */ /* 0x000fe20000000f00 */
[----:B------:R-:W-:Y:S01]  /*11400*/  IMAD.MOV.U32 R12, RZ, RZ, RZ ;  /* 0x000000ffff0c7224 */ /* 0x000fe200078e00ff */
[----:B------:R-:W-:Y:S01]  /*11410*/  MOV R11, 0x1f ;  /* 0x0000001f000b7802 */ /* 0x000fe20000000f00 */
[----:B------:R-:W-:-:S07]  /*11420*/  IMAD.MOV.U32 R15, RZ, RZ, -0x1 ;  /* 0xffffffffff0f7424 */ /* 0x000fce00078e00ff */
[----:B0----5:R-:W-:Y:S05]  /*11430*/  WARPSYNC.COLLECTIVE R15, `(.L_x_2357) ;  /* 0x000000000f087348 */ /* 0x021fea0003c00000 */
[----:B------:R1:W2:Y:S02]  /*11440*/  SHFL.IDX P6, R14, R13, R12, R11 ;  /* 0x0000000c0d0e7389 */ /* 0x0002a400000c000b */
[----:B012--5:R-:W-:Y:S01]  /*11450*/  ENDCOLLECTIVE ;  /* 0x000000000000791b */ /* 0x027fe20003800000 */
.L_x_2357:
[----:B------:R-:W-:Y:S05]  /*11460*/  BSYNC B0 ;  /* 0x0000000000007941 */ /* 0x000fea0003800000 */
.L_x_2356:
[----:B------:R-:W-:Y:S05]  /*11470*/  BRA `(.L_x_2358) ;  /* 0xffffffcc00987947 */ /* 0x000fea000383ffff */
.L_x_2266:
[----:B------:R-:W-:Y:S01]  /*11480*/  BSSY B0, `(.L_x_2359) ;  /* 0x0000006000007945 */ /* 0x000fe20003800000 */
[----:B------:R-:W-:-:S07]  /*11490*/  MOV R15, 0xffffffff ;  /* 0xffffffff000f7802 */ /* 0x000fce0000000f00 */
[----:B01---5:R-:W-:Y:S05]  /*114a0*/  WARPSYNC.COLLECTIVE R15, `(.L_x_2360) ;  /* 0x000000000f0c7348 */ /* 0x023fea0003c00000 */
[----:B------:R-:W-:Y:S02]  /*114b0*/  ELECT P6, UR62, PT ;  /* 0x00000000003e782f */ /* 0x000fe400038c0000 */
[----:B------:R-:W-:Y:S01]  /*114c0*/  MOV R14, UR62 ;  /* 0x0000003e000e7c02 */ /* 0x000fe20008000f00 */
[----:B01---5:R-:W-:Y:S10]  /*114d0*/  ENDCOLLECTIVE ;  /* 0x000000000000791b */ /* 0x023ff40003800000 */
.L_x_2360:
[----:B------:R-:W-:Y:S05]  /*114e0*/  BSYNC B0 ;  /* 0x0000000000007941 */ /* 0x000fea0003800000 */
.L_x_2359:
[----:B------:R-:W-:Y:S05]  /*114f0*/  BRA `(.L_x_2361) ;  /* 0xffffffcc008c7947 */ /* 0x000fea000383ffff */
.L_x_2268:
[----:B--2---:R2:W3:Y:S02]  /*11500*/  SYNCS.PHASECHK.TRANS64.TRYWAIT P1, [R6+URZ+0x2a840], R3 ;  /* 0x02a84003060075a7 */ /* 0x0044e4000802017f */
[----:B---3--:R-:W-:Y:S05]  /*11510*/  @!P1 NANOSLEEP.SYNCS 0x989680 ;  /* 0x009896800000995d */ /* 0x008fea0003900000 */
[----:B------:R-:W3:Y:S02]  /*11520*/  @!P1 SYNCS.PHASECHK.TRANS64 P1, [R6+URZ+0x2a840], R3 ;  /* 0x02a84003060095a7 */ /* 0x000ee4000802007f */
[----:B---3--:R-:W-:Y:S05]  /*11530*/  @!P1 BRA `(.L_x_2268) ;  /* 0xfffffffc00f09947 */ /* 0x008fea000383ffff */
[----:B------:R-:W-:Y:S05]  /*11540*/  BRA `(.L_x_2362) ;  /* 0xffffffcc00b07947 */ /* 0x000fea000383ffff */
.L_x_2270:
[----:B0-----:R0:W3:Y:S02]  /*11550*/  SYNCS.PHASECHK.TRANS64.TRYWAIT P1, [R5+URZ+0x2a840], R0 ;  /* 0x02a84000050075a7 */ /* 0x0010e4000802017f */
[----:B---3--:R-:W-:Y:S05]  /*11560*/  @!P1 NANOSLEEP.SYNCS 0x989680 ;  /* 0x009896800000995d */ /* 0x008fea0003900000 */
[----:B------:R-:W3:Y:S02]  /*11570*/  @!P1 SYNCS.PHASECHK.TRANS64 P1, [R5+URZ+0x2a840], R0 ;  /* 0x02a84000050095a7 */ /* 0x000ee4000802007f */
[----:B---3--:R-:W-:Y:S05]  /*11580*/  @!P1 BRA `(.L_x_2270) ;  /* 0xfffffffc00f09947 */ /* 0x008fea000383ffff */
[----:B------:R-:W-:Y:S05]  /*11590*/  BRA `(.L_x_2363) ;  /* 0xffffffcc00bc7947 */ /* 0x000fea000383ffff */
.L_x_2272:
[----:B---3--:R3:W4:Y:S02]  /*115a0*/  SYNCS.PHASECHK.TRANS64.TRYWAIT P1, [R6+URZ+0x2a860], R3 ;  /* 0x02a86003060075a7 */ /* 0x008724000802017f */
[----:B----4-:R-:W-:Y:S05]  /*115b0*/  @!P1 NANOSLEEP.SYNCS 0x989680 ;  /* 0x009896800000995d */ /* 0x010fea0003900000 */
[----:B------:R-:W4:Y:S02]  /*115c0*/  @!P1 SYNCS.PHASECHK.TRANS64 P1, [R6+URZ+0x2a860], R3 ;  /* 0x02a86003060095a7 */ /* 0x000f24000802007f */
[----:B----4-:R-:W-:Y:S05]  /*115d0*/  @!P1 BRA `(.L_x_2272) ;  /* 0xfffffffc00f09947 */ /* 0x010fea000383ffff */
[----:B------:R-:W-:Y:S05]  /*115e0*/  BRA `(.L_x_2364) ;  /* 0xffffffcc00b87947 */ /* 0x000fea000383ffff */
.L_x_2365:
        /* <DEDUP_REMOVED lines=9> */
.L_x_15739:


//--------------------- .text._ZN7cutlass13device_kernelIN5flash11enable_sm90INS1_16FlashAttnFwdSm90INS1_25CollectiveMainloopFwdSm90ILi2EN4cute5tupleIJNS5_1CILi1EEES8_S8_EEENS6_IJNS7_ILi128EEENS7_ILi96EEENS7_ILi192EEEEEELi128ENS_10bfloat16_tEfNS_4arch4Sm90ELb1ELb0ELb1ELb1ELb1ELb0ELb0ELb1ELb1ELb1ELb1ELb0EEENS1_21CollectiveEpilogueFwdINS6_IJSA_SA_SB_EEES9_SE_SG_Li256ELb1ELb1ELb1ELb0EEENS1_36VarlenDynamicPersistentTileSchedulerILi128ELi96ELi256ELi128ELb1ELb1ELb1ELb1ELb1ELb1EEEEEEEEEvNT_6ParamsE --------------------------
	.section	.text._ZN7cutlass13device_kernelIN5flash11enable_sm90INS1_16FlashAttnFwdSm90INS1_25CollectiveMainloopFwdSm90ILi2EN4cute5tupleIJNS5_1CILi1EEES8_S8_EEENS6_IJNS7_ILi128EEENS7_ILi96EEENS7_ILi192EEEEEELi128ENS_10bfloat16_tEfNS_4arch4Sm90ELb1ELb0ELb1ELb1ELb1ELb0ELb0ELb1ELb1ELb1ELb1ELb0EEENS1_21CollectiveEpilogueFwdINS6_IJSA_SA_SB_EEES9_SE_SG_Li256ELb1ELb1ELb1ELb0EEENS1_36VarlenDynamicPersistentTileSchedulerILi128ELi96ELi256ELi128ELb1ELb1ELb1ELb1ELb1ELb1EEEEEEEEEvNT_6ParamsE,"ax",@progbits
	.align	128
.text._ZN7cutlass13device_kernelIN5flash11enable_sm90INS1_16FlashAttnFwdSm90INS1_25CollectiveMainloopFwdSm90ILi2EN4cute5tupleIJNS5_1CILi1EEES8_S8_EEENS6_IJNS7_ILi128EEENS7_ILi96EEENS7_ILi192EEEEEELi128ENS_10bfloat16_tEfNS_4arch4Sm90ELb1ELb0ELb1ELb1ELb1ELb0ELb0ELb1ELb1ELb1ELb1ELb0EEENS1_21CollectiveEpilogueFwdINS6_IJSA_SA_SB_EEES9_SE_SG_Li256ELb1ELb1ELb1ELb0EEENS1_36VarlenDynamicPersistentTileSchedulerILi128ELi96ELi256ELi128ELb1ELb1ELb1ELb1ELb1ELb1EEEEEEEEEvNT_6ParamsE:
        .type           _ZN7cutlass13device_kernelIN5flash11enable_sm90INS1_16FlashAttnFwdSm90INS1_25CollectiveMainloopFwdSm90ILi2EN4cute5tupleIJNS5_1CILi1EEES8_S8_EEENS6_IJNS7_ILi128EEENS7_ILi96EEENS7_ILi192EEEEEELi128ENS_10bfloat16_tEfNS_4arch4Sm90ELb1ELb0ELb1ELb1ELb1ELb0ELb0ELb1ELb1ELb1ELb1ELb0EEENS1_21CollectiveEpilogueFwdINS6_IJSA_SA_SB_EEES9_SE_SG_Li256ELb1ELb1ELb1ELb0EEENS1_36VarlenDynamicPersistentTileSchedulerILi128ELi96ELi256ELi128ELb1ELb1ELb1ELb1ELb1ELb1EEEEEEEEEvNT_6ParamsE,@function
        .size           _ZN7cutlass13device_kernelIN5flash11enable_sm90INS1_16FlashAttnFwdSm90INS1_25CollectiveMainloopFwdSm90ILi2EN4cute5tupleIJNS5_1CILi1EEES8_S8_EEENS6_IJNS7_ILi128EEENS7_ILi96EEENS7_ILi192EEEEEELi128ENS_10bfloat16_tEfNS_4arch4Sm90ELb1ELb0ELb1ELb1ELb1ELb0ELb0ELb1ELb1ELb1ELb1ELb0EEENS1_21CollectiveEpilogueFwdINS6_IJSA_SA_SB_EEES9_SE_SG_Li256ELb1ELb1ELb1ELb0EEENS1_36VarlenDynamicPersistentTileSchedulerILi128ELi96ELi256ELi128ELb1ELb1ELb1ELb1ELb1ELb1EEEEEEEEEvNT_6ParamsE,(.L_x_15740 - _ZN7cutlass13device_kernelIN5flash11enable_sm90INS1_16FlashAttnFwdSm90INS1_25CollectiveMainloopFwdSm90ILi2EN4cute5tupleIJNS5_1CILi1EEES8_S8_EEENS6_IJNS7_ILi128EEENS7_ILi96EEENS7_ILi192EEEEEELi128ENS_10bfloat16_tEfNS_4arch4Sm90ELb1ELb0ELb1ELb1ELb1ELb0ELb0ELb1ELb1ELb1ELb1ELb0EEENS1_21CollectiveEpilogueFwdINS6_IJSA_SA_SB_EEES9_SE_SG_Li256ELb1ELb1ELb1ELb0EEENS1_36VarlenDynamicPersistentTileSchedulerILi128ELi96ELi256ELi128ELb1ELb1ELb1ELb1ELb1ELb1EEEEEEEEEvNT_6ParamsE)
        .other          _ZN7cutlass13device_kernelIN5flash11enable_sm90INS1_16FlashAttnFwdSm90INS1_25CollectiveMainloopFwdSm90ILi2EN4cute5tupleIJNS5_1CILi1EEES8_S8_EEENS6_IJNS7_ILi128EEENS7_ILi96EEENS7_ILi192EEEEEELi128ENS_10bfloat16_tEfNS_4arch4Sm90ELb1ELb0ELb1ELb1ELb1ELb0ELb0ELb1ELb1ELb1ELb1ELb0EEENS1_21CollectiveEpilogueFwdINS6_IJSA_SA_SB_EEES9_SE_SG_Li256ELb1ELb1ELb1ELb0EEENS1_36VarlenDynamicPersistentTileSchedulerILi128ELi96ELi256ELi128ELb1ELb1ELb1ELb1ELb1ELb1EEEEEEEEEvNT_6ParamsE,@"STO_CUDA_ENTRY STV_DEFAULT"
_ZN7cutlass13device_kernelIN5flash11enable_sm90INS1_16FlashAttnFwdSm90INS1_25CollectiveMainloopFwdSm90ILi2EN4cute5tupleIJNS5_1CILi1EEES8_S8_EEENS6_IJNS7_ILi128EEENS7_ILi96EEENS7_ILi192EEEEEELi128ENS_10bfloat16_tEfNS_4arch4Sm90ELb1ELb0ELb1ELb1ELb1ELb0ELb0ELb1ELb1ELb1ELb1ELb0EEENS1_21CollectiveEpilogueFwdINS6_IJSA_SA_SB_EEES9_SE_SG_Li256ELb1ELb1ELb1ELb0EEENS1_36VarlenDynamicPersistentTileSchedulerILi128ELi96ELi256ELi128ELb1ELb1ELb1ELb1ELb1ELb1EEEEEEEEEvNT_6ParamsE:
        /* <DEDUP_REMOVED lines=45> */
.L_x_2366:
        /* <DEDUP_REMOVED lines=22> */
.L_x_2367:
        /* <DEDUP_REMOVED lines=18> */
.L_x_2368:
        /* <DEDUP_REMOVED lines=22> */
.L_x_2369:
        /* <DEDUP_REMOVED lines=23> */
.L_x_2370:
        /* <DEDUP_REMOVED lines=10> */
.L_x_2372:
        /* <DEDUP_REMOVED lines=22> */
[----:B------:R-:W-:-:S04]  /*0a20*/  LEA.HI R3, R0, R203, RZ, 0x4 ;  /* 0x000000cb00037211 */ /* 0x000fc800078f20ff */
        /* <DEDUP_REMOVED lines=17> */
[----:B------:R-:W-:Y:S01]  /*0b40*/  LEA.HI R7, R8, R181, RZ, 0x2 ;  /* 0x000000b508077211 */ /* 0x000fe200078f10ff */
[----:B------:R-:W-:Y:S01]  /*0b50*/  IMAD.U32 R180, RZ, RZ, UR4 ;  /* 0x00000004ffb47e24 */ /* 0x000fe2000f8e00ff */
[----:B------:R-:W-:Y:S01]  /*0b60*/  LOP3.LUT R3, R3, 0x1ffffffe, RZ, 0xc0, !PT ;  /* 0x1ffffffe03037812 */ /* 0x000fe200078ec0ff */
[----:B------:R-:W-:Y:S01]  /*0b70*/  IMAD R4, R4, 0x40, R5 ;  /* 0x0000004004047824 */ /* 0x000fe200078e0205 */
[----:B------:R-:W-:-:S02]  /*0b80*/  LEA.HI R5, R0, R203, RZ, 0x2 ;  /* 0x000000cb00057211 */ /* 0x000fc400078f10ff */
[----:B------:R-:W-:Y:S01]  /*0b90*/  SHF.R.S32.HI R9, RZ, 0x2, R7 ;  /* 0x00000002ff097819 */ /* 0x000fe20000011407 */
[----:B------:R-:W-:Y:S01]  /*0ba0*/  IMAD.IADD R3, R6, 0x1, -R3 ;  /* 0x0000000106037824 */ /* 0x000fe200078e0a03 */
[----:B------:R-:W-:Y:S02]  /*0bb0*/  SHF.R.S32.HI R10, RZ, 0x1f, R7 ;  /* 0x0000001fff0a7819 */ /* 0x000fe40000011407 */
[----:B------:R-:W-:Y:S02]  /*0bc0*/  LOP3.LUT R6, R5, 0xfffffffc, RZ, 0xc0, !PT ;  /* 0xfffffffc05067812 */ /* 0x000fe400078ec0ff */
[----:B------:R-:W-:Y:S02]  /*0bd0*/  LEA.HI R0, R0, R203, RZ, 0x3 ;  /* 0x000000cb00007211 */ /* 0x000fe400078f18ff */
[----:B------:R-:W-:Y:S01]  /*0be0*/  LEA.HI R10, R10, R9, RZ, 0x3 ;  /* 0x000000090a0a7211 */ /* 0x000fe200078f18ff */
[----:B------:R-:W-:Y:S01]  /*0bf0*/  IMAD.IADD R6, R203, 0x1, -R6 ;  /* 0x00000001cb067824 */ /* 0x000fe200078e0a06 */
[----:B------:R-:W-:-:S02]  /*0c00*/  LEA R199, R3, R4, 0x3 ;  /* 0x0000000403c77211 */ /* 0x000fc400078e18ff */
[----:B------:R-:W-:Y:S02]  /*0c10*/  LOP3.LUT R22, R0, 0xfffffff8, RZ, 0xc0, !PT ;  /* 0xfffffff800167812 */ /* 0x000fe400078ec0ff */
[----:B------:R-:W-:Y:S02]  /*0c20*/  LOP3.LUT R4, R7, 0x7ffffffc, RZ, 0xc0, !PT ;  /* 0x7ffffffc07047812 */ /* 0x000fe400078ec0ff */
[----:B------:R-:W-:Y:S01]  /*0c30*/  LOP3.LUT R10, R10, 0xfffffff8, RZ, 0xc0, !PT ;  /* 0xfffffff80a0a7812 */ /* 0x000fe200078ec0ff */
[----:B------:R-:W-:Y:S01]  /*0c40*/  IMAD.IADD R22, R203, 0x1, -R22 ;  /* 0x00000001cb167824 */ /* 0x000fe200078e0a16 */
[----:B------:R-:W-:Y:S02]  /*0c50*/  LEA.HI R8, R8, R181, RZ, 0x5 ;  /* 0x000000b508087211 */ /* 0x000fe400078f28ff */
[----:B------:R-:W-:Y:S01]  /*0c60*/  IADD3 R4, R181, -R4, RZ ;  /* 0x80000004b5047210 */ /* 0x000fe20007ffe0ff */
[----:B------:R-:W-:Y:S01]  /*0c70*/  IMAD.IADD R9, R9, 0x1, -R10 ;  /* 0x0000000109097824 */ /* 0x000fe200078e0a0a */
[----:B------:R-:W-:Y:S01]  /*0c80*/  LEA.HI R3, R6, R6, RZ, 0x1 ;  /* 0x0000000606037211 */ /* 0x000fe200078f08ff */
[----:B------:R-:W-:Y:S01]  /*0c90*/  IMAD.SHL.U32 R16, R22, 0x8, RZ ;  /* 0x0000000816107824 */ /* 0x000fe200078e00ff */
[----:B------:R-:W-:Y:S01]  /*0ca0*/  SHF.R.S32.HI R8, RZ, 0x5, R8 ;  /* 0x00000005ff087819 */ /* 0x000fe20000011408 */
[----:B------:R-:W-:Y:S01]  /*0cb0*/  IMAD.SHL.U32 R17, R4, 0x2, RZ ;  /* 0x0000000204117824 */ /* 0x000fe200078e00ff */
[----:B------:R-:W-:Y:S01]  /*0cc0*/  LOP3.LUT R2, R2, 0x3fffffe, RZ, 0xc0, !PT ;  /* 0x03fffffe02027812 */ /* 0x000fe200078ec0ff */
[----:B------:R-:W-:Y:S01]  /*0cd0*/  VIADD R19, R16, 0x40 ;  /* 0x0000004010137836 */ /* 0x000fe20000000000 */
[----:B------:R-:W-:Y:S01]  /*0ce0*/  LOP3.LUT R3, R3, 0x1ffffffe, RZ, 0xc0, !PT ;  /* 0x1ffffffe03037812 */ /* 0x000fe200078ec0ff */
[----:B------:R-:W-:Y:S01]  /*0cf0*/  IMAD R9, R8, 0x10, R9 ;  /* 0x0000001008097824 */ /* 0x000fe200078e0209 */
[----:B------:R-:W-:Y:S01]  /*0d00*/  IADD3 R172, R17, 0x28, RZ ;  /* 0x0000002811ac7810 */ /* 0x000fe20007ffe0ff */
[----:B------:R-:W-:Y:S01]  /*0d10*/  IMAD.IADD R2, R197, 0x1, -R2 ;  /* 0x00000001c5027824 */ /* 0x000fe200078e0a02 */
        /* <DEDUP_REMOVED lines=30> */
[----:B------:R-:W-:-:S02]  /*0f00*/  SHF.R.S32.HI R185, RZ, 0x1f, R165 ;  /* 0x0000001fffb97819 */ /* 0x000fc400000114a5 */
[----:B------:R-:W-:Y:S01]  /*0f10*/  SHF.R.S32.HI R184, RZ, 0x1f, R164 ;  /* 0x0000001fffb87819 */ /* 0x000fe200000114a4 */
[----:B------:R-:W-:Y:S01]  /*0f20*/  IMAD R18, R3, 0x8, R198 ;  /* 0x0000000803127824 */ /* 0x000fe200078e02c6 */
[----:B------:R-:W-:Y:S02]  /*0f30*/  SHF.R.S32.HI R183, RZ, 0x1f, R163 ;  /* 0x0000001fffb77819 */ /* 0x000fe400000114a3 */
[----:B------:R-:W-:-:S07]  /*0f40*/  SHF.R.S32.HI R182, RZ, 0x1f, R162 ;  /* 0x0000001fffb67819 */ /* 0x000fce00000114a2 */
.L_x_2436:
[----:B01-34-:R-:W0:Y:S01]  /*0f50*/  LDC.64 R2, c[0x0][0xc88] ;  /* 0x00032200ff027b82 */ /* 0x01be220000000a00 */
[----:B------:R-:W-:Y:S01]  /*0f60*/  ULDC.64 UR8, c[0x0][0xa28] ;  /* 0x00028a0000087ab9 */ /* 0x000fe20000000a00 */
[----:B------:R-:W-:Y:S01]  /*0f70*/  ULDC.64 UR10, c[0x0][0xa18] ;  /* 0x00028600000a7ab9 */ /* 0x000fe20000000a00 */
[----:B0-----:R-:W-:-:S06]  /*0f80*/  IMAD.WIDE R2, R27, 0x4, R2 ;  /* 0x000000041b027825 */ /* 0x001fcc00078e0202 */
[----:B--2---:R-:W2:Y:S01]  /*0f90*/  LDG.E R2, desc[UR36][R2.64] ;  /* 0x0000002402027981 */ /* 0x004ea2000c1e1900 */
        /* <DEDUP_REMOVED lines=8> */
[----:B------:R-:W-:Y:S01]  /*1020*/  IMAD.U32 R161, RZ, RZ, UR4 ;  /* 0x00000004ffa17e24 */ /* 0x000fe2000f8e00ff */
[----:B------:R-:W-:-:S04]  /*1030*/  @UP0 ULEA UR8, UP2, UR4, UR8, 0x2 ;  /* 0x0000000804080291 */ /* 0x000fc8000f84103f */
[----:B------:R-:W-:Y:S02]  /*1040*/  @UP0 ULEA.HI.X UR9, UR4, UR9, UR7, 0x2, UP2 ;  /* 0x0000000904090291 */ /* 0x000fe400090f1407 */
[----:B------:R-:W-:Y:S01]  /*1050*/  IMAD.U32 R179, RZ, RZ, UR7 ;  /* 0x00000007ffb37e24 */ /* 0x000fe2000f8e00ff */
[----:B------:R-:W-:Y:S01]  /*1060*/  @UP1 ULEA UR10, UP0, UR4, UR10, 0x2 ;  /* 0x0000000a040a1291 */ /* 0x000fe2000f80103f */
[----:B------:R-:W-:-:S03]  /*1070*/  IMAD.U32 R2, RZ, RZ, UR8 ;  /* 0x00000008ff027e24 */ /* 0x000fc6000f8e00ff */
[----:B------:R-:W-:Y:S01]  /*1080*/  @UP1 ULEA.HI.X UR11, UR4, UR11, UR7, 0x2, UP0 ;  /* 0x0000000b040b1291 */ /* 0x000fe200080f1407 */
[----:B------:R-:W-:Y:S01]  /*1090*/  IMAD.U32 R3, RZ, RZ, UR9 ;  /* 0x00000009ff037e24 */ /* 0x000fe2000f8e00ff */
[----:B------:R-:W-:Y:S01]  /*10a0*/  ULDC.64 UR8, c[0x0][0x418] ;  /* 0x0001060000087ab9 */ /* 0x000fe20000000a00 */
[----:B------:R-:W-:Y:S01]  /*10b0*/  IMAD.U32 R4, RZ, RZ, UR10 ;  /* 0x0000000aff047e24 */ /* 0x000fe2000f8e00ff */
[----:B------:R-:W-:Y:S01]  /*10c0*/  ULDC UR4, c[0x0][0x424] ;  /* 0x0001090000047ab9 */ /* 0x000fe20000000800 */
[----:B------:R-:W-:Y:S01]  /*10d0*/  ULDC UR7, c[0x0][0x2f0] ;  /* 0x0000bc0000077ab9 */ /* 0x000fe20000000800 */
[----:B------:R-:W-:Y:S01]  /*10e0*/  IMAD.U32 R5, RZ, RZ, UR11 ;  /* 0x0000000bff057e24 */ /* 0x000fe2000f8e00ff */
[----:B------:R-:W2:Y:S01]  /*10f0*/  @P0 LDG.E R2, desc[UR36][R2.64] ;  /* 0x0000002402020981 */ /* 0x000ea2000c1e1900 */
[----:B------:R-:W-:Y:S01]  /*1100*/  UISETP.NE.U32.AND UP0, UPT, UR8, URZ, UPT ;  /* 0x0000003f0800728c */ /* 0x000fe2000bf05070 */
[----:B------:R-:W-:Y:S02]  /*1110*/  ULDC.64 UR10, c[0x0][0xa20] ;  /* 0x00028800000a7ab9 */ /* 0x000fe40000000a00 */
[----:B------:R-:W3:Y:S01]  /*1120*/  @P2 LDG.E R4, desc[UR36][R4.64] ;  /* 0x0000002404042981 */ /* 0x000ee2000c1e1900 */
[----:B------:R-:W-:Y:S01]  /*1130*/  UISETP.NE.AND.EX UP0, UPT, UR9, URZ, UPT, UP0 ;  /* 0x0000003f0900728c */ /* 0x000fe2000bf05300 */
[----:B------:R-:W-:Y:S01]  /*1140*/  ISETP.NE.U32.AND P1, PT, RZ, UR10, PT ;  /* 0x0000000aff007c0c */ /* 0x000fe2000bf25070 */
[----:B------:R-:W-:-:S02]  /*1150*/  ULOP3.LUT UR8, UR5, 0xffff, URZ, 0xc0, !UPT ;  /* 0x0000ffff05087892 */ /* 0x000fc4000f8ec03f */
[----:B------:R-:W-:Y:S01]  /*1160*/  USEL UR4, UR4, 0x1, UP0 ;  /* 0x0000000104047887 */ /* 0x000fe20008000000 */
[----:B------:R-:W-:Y:S01]  /*1170*/  ISETP.NE.AND.EX P1, PT, RZ, UR11, PT, P1 ;  /* 0x0000000bff007c0c */ /* 0x000fe2000bf25310 */
[----:B------:R-:W-:Y:S02]  /*1180*/  UMOV UR43, URZ ;  /* 0x0000003f002b7c82 */ /* 0x000fe40008000000 */
[----:B------:R-:W-:Y:S01]  /*1190*/  MOV R177, UR8 ;  /* 0x0000000800b17c02 */ /* 0x000fe20008000f00 */
[----:B------:R-:W-:Y:S01]  /*11a0*/  UIMAD UR4, UR4, UR7, URZ ;  /* 0x00000007040472a4 */ /* 0x000fe2000f8e023f */
[----:B--2---:R-:W-:Y:S02]  /*11b0*/  @P0 R2UR UR43, R2 ;  /* 0x00000000022b02ca */ /* 0x004fe400000e0000 */
[----:B---3--:R-:W-:Y:S01]  /*11c0*/  @P2 R2UR UR41, R4 ;  /* 0x00000000042922ca */ /* 0x008fe200000e0000 */
[----:B-----5:R-:W-:-:S14]  /*11d0*/  @P2 BRA `(.L_x_2373) ;  /* 0x00000000003c2947 */ /* 0x020fdc0003800000 */
[----:B------:R-:W-:Y:S01]  /*11e0*/  ULDC.64 UR8, c[0x0][0xa00] ;  /* 0x0002800000087ab9 */ /* 0x000fe20000000a00 */
[----:B------:R-:W-:Y:S01]  /*11f0*/  ULDC UR41, c[0x0][0x288] ;  /* 0x0000a20000297ab9 */ /* 0x000fe20000000800 */
[----:B------:R-:W-:-:S04]  /*1200*/  ISETP.NE.U32.AND P0, PT, RZ, UR8, PT ;  /* 0x00000008ff007c0c */ /* 0x000fc8000bf05070 */
[----:B------:R-:W-:-:S13]  /*1210*/  ISETP.NE.AND.EX P0, PT, RZ, UR9, PT, P0 ;  /* 0x00000009ff007c0c */ /* 0x000fda000bf05300 */
[----:B------:R-:W-:Y:S05]  /*1220*/  @!P0 BRA `(.L_x_2373) ;  /* 0x0000000000288947 */ /* 0x000fea0003800000 */
[----:B------:R-:W-:Y:S01]  /*1230*/  R2UR UR7, R161 ;  /* 0x00000000a10772ca */ /* 0x000fe200000e0000 */
[----:B------:R-:W-:-:S12]  /*1240*/  ULDC.64 UR8, c[0x0][0xa00] ;  /* 0x0002800000087ab9 */ /* 0x000fd80000000a00 */
        /* <DEDUP_REMOVED lines=8> */
.L_x_2373:
[----:B------:R-:W-:Y:S05]  /*12d0*/  @!P1 BRA `(.L_x_2374) ;  /* 0x0000000000249947 */ /* 0x000fea0003800000 */
[----:B------:R-:W-:Y:S02]  /*12e0*/  R2UR UR7, R161 ;  /* 0x00000000a10772ca */ /* 0x000fe400000e0000 */
[----:B------:R-:W-:-:S11]  /*12f0*/  R2UR UR8, R179 ;  /* 0x00000000b30872ca */ /* 0x000fd600000e0000 */
[----:B------:R-:W-:-:S04]  /*1300*/  ULEA UR4, UP0, UR7, UR10, 0x2 ;  /* 0x0000000a07047291 */ /* 0x000fc8000f80103f */
[----:B------:R-:W-:Y:S02]  /*1310*/  ULEA.HI.X UR7, UR7, UR11, UR8, 0x2, UP0 ;  /* 0x0000000b07077291 */ /* 0x000fe400080f1408 */
[----:B------:R-:W-:-:S04]  /*1320*/  IMAD.U32 R2, RZ, RZ, UR4 ;  /* 0x00000004ff027e24 */ /* 0x000fc8000f8e00ff */
[----:B------:R-:W-:-:S05]  /*1330*/  IMAD.U32 R3, RZ, RZ, UR7 ;  /* 0x00000007ff037e24 */ /* 0x000fca000f8e00ff */
[----:B------:R-:W2:Y:S02]  /*1340*/  LDG.E R2, desc[UR36][R2.64] ;  /* 0x0000002402027981 */ /* 0x000ea4000c1e1900 */
[----:B--2---:R-:W-:Y:S01]  /*1350*/  R2UR UR4, R2 ;  /* 0x00000000020472ca */ /* 0x004fe200000e0000 */
[----:B------:R-:W-:-:S14]  /*1360*/  BRA `(.L_x_2375) ;  /* 0x0000000000387947 */ /* 0x000fdc0003800000 */
.L_x_2374:
[----:B------:R-:W-:Y:S02]  /*1370*/  ULDC.64 UR8, c[0x0][0xa08] ;  /* 0x0002820000087ab9 */ /* 0x000fe40000000a00 */
        /* <DEDUP_REMOVED lines=13> */
.L_x_2375:
[----:B------:R-:W-:Y:S01]  /*1450*/  ULDC UR7, c[0x0][0x448] ;  /* 0x0001120000077ab9 */ /* 0x000fe20000000800 */
[----:B------:R-:W-:Y:S02]  /*1460*/  USHF.L.U32 UR42, UR6, 0x7, URZ ;  /* 0x00000007062a7899 */ /* 0x000fe4000800063f */
[----:B------:R-:W-:Y:S02]  /*1470*/  UISETP.NE.AND UP0, UPT, UR7, 0x1, UPT ;  /* 0x000000010700788c */ /* 0x000fe4000bf05270 */
[----:B------:R-:W-:Y:S02]  /*1480*/  UIADD3 UR8, UR42, 0x7f, URZ ;  /* 0x0000007f2a087890 */ /* 0x000fe4000fffe03f */
[----:B------:R-:W-:Y:S02]  /*1490*/  UIADD3 UR43, -UR43, UR4, URZ ;  /* 0x000000042b2b7290 */ /* 0x000fe4000fffe13f */
[----:B------:R-:W-:Y:S02]  /*14a0*/  UP2UR UR61, UPR, URZ, 0x1 ;  /* 0x000000013f3d7883 */ /* 0x000fe40008000000 */
[----:B------:R-:W-:-:S03]  /*14b0*/  UIADD3 UR4, UR43, 0x60, -UR41 ;  /* 0x000000602b047890 */ /* 0x000fc6000fffe829 */
[----:B------:R-:W-:Y:S01]  /*14c0*/  @UP0 ULDC UR6, c[0x0][0x44c] ;  /* 0x0001130000060ab9 */ /* 0x000fe20000000800 */
[----:B------:R-:W-:Y:S01]  /*14d0*/  @UP0 ULDC UR9, c[0x0][0x450] ;  /* 0x0001140000090ab9 */ /* 0x000fe20000000800 */
[----:B------:R-:W-:Y:S02]  /*14e0*/  UIMAD.WIDE.U32 UR6, UR8, UR6, URZ ;  /* 0x00000006080672a5 */ /* 0x000fe4000f8e003f */
[----:B------:R-:W-:Y:S02]  /*14f0*/  UIADD3 UR6, UR43, 0x5f, URZ ;  /* 0x0000005f2b067890 */ /* 0x000fe4000fffe03f */
[----:B------:R-:W-:Y:S02]  /*1500*/  @UP0 USHF.R.U32.HI UR8, URZ, UR9, UR7 ;  /* 0x000000093f080299 */ /* 0x000fe40008011607 */
[----:B------:R-:W-:Y:S02]  /*1510*/  UIMAD.WIDE UR6, UR6, 0x2aaaaaab, URZ ;  /* 0x2aaaaaab060678a5 */ /* 0x000fe4000f8e023f */
[----:B------:R-:W-:-:S02]  /*1520*/  UIADD3 UR8, UR4, UR8, URZ ;  /* 0x0000000804087290 */ /* 0x000fc4000fffe03f */
[----:B------:R-:W-:Y:S02]  /*1530*/  USHF.R.U32.HI UR4, URZ, 0x1f, UR7 ;  /* 0x0000001f3f047899 */ /* 0x000fe40008011607 */
[----:B------:R-:W-:Y:S02]  /*1540*/  UIMAD.WIDE UR8, UR8, 0x2aaaaaab, URZ ;  /* 0x2aaaaaab080878a5 */ /* 0x000fe4000f8e023f */
[----:B------:R-:W-:Y:S02]  /*1550*/  ULEA.HI.SX32 UR7, UR7, UR4, 0x1c ;  /* 0x0000000407077291 */ /* 0x000fe4000f8fe23f */
[----:B------:R-:W-:Y:S02]  /*1560*/  USHF.R.U32.HI UR6, URZ, 0x1f, UR9 ;  /* 0x0000001f3f067899 */ /* 0x000fe40008011609 */
[----:B------:R-:W-:Y:S02]  /*1570*/  ULOP3.LUT UR4, UR5, 0xff000000, URZ, 0xc0, !UPT ;  /* 0xff00000005047892 */ /* 0x000fe4000f8ec03f */
[----:B------:R-:W-:-:S02]  /*1580*/  ULEA.HI.SX32 UR6, UR9, UR6, 0x1c ;  /* 0x0000000609067291 */ /* 0x000fc4000f8fe23f */
[----:B------:R-:W-:Y:S02]  /*1590*/  ULOP3.LUT UR5, UR5, 0xff0000, URZ, 0xc0, !UPT ;  /* 0x00ff000005057892 */ /* 0x000fe4000f8ec03f */
[----:B------:R-:W-:Y:S02]  /*15a0*/  UISETP.LT.AND UP0, UPT, UR7, UR6, UPT ;  /* 0x000000060700728c */ /* 0x000fe4000bf01270 */
[----:B------:R-:W-:Y:S02]  /*15b0*/  USHF.R.U32.HI UR4, URZ, 0x8, UR4 ;  /* 0x000000083f047899 */ /* 0x000fe40008011604 */
[----:B------:R-:W-:Y:S02]  /*15c0*/  USEL UR9, UR7, UR6, UP0 ;  /* 0x0000000607097287 */ /* 0x000fe40008000000 */
[----:B------:R-:W-:Y:S02]  /*15d0*/  ULEA.HI UR5, UR5, UR4, URZ, 0x10 ;  /* 0x0000000405057291 */ /* 0x000fe4000f8f803f */
[----:B------:R-:W-:-:S02]  /*15e0*/  UISETP.GE.AND UP0, UPT, UR9, 0x1, UPT ;  /* 0x000000010900788c */ /* 0x000fc4000bf06270 */
[----:B------:R-:W-:Y:S02]  /*15f0*/  ULOP3.LUT UR6, UR5, 0xff, URZ, 0xc0, !UPT ;  /* 0x000000ff05067892 */ /* 0x000fe4000f8ec03f */
[----:B------:R-:W-:Y:S02]  /*1600*/  USHF.R.U32.HI UR5, URZ, 0x10, UR5 ;  /* 0x000000103f057899 */ /* 0x000fe40008011605 */
[----:B------:R-:W-:Y:S01]  /*1610*/  PLOP3.LUT P0, PT, PT, PT, UP0, 0x80, 0x0 ;  /* 0x000000000000781c */ /* 0x000fe20003f0f008 */
[----:B------:R-:W-:Y:S01]  /*1620*/  UMOV UR4, URZ ;  /* 0x0000003f00047c82 */ /* 0x000fe20008000000 */
[----:B------:R-:W-:Y:S02]  /*1630*/  IMAD.U32 R160, RZ, RZ, UR6 ;  /* 0x00000006ffa07e24 */ /* 0x000fe4000f8e00ff */
[----:B------:R-:W-:-:S09]  /*1640*/  IMAD.U32 R23, RZ, RZ, UR5 ;  /* 0x00000005ff177e24 */ /* 0x000fd2000f8e00ff */
[----:B------:R-:W-:Y:S05]  /*1650*/  @!P0 BRA `(.L_x_2376) ;  /* 0x0000000000948947 */ /* 0x000fea0003800000 */
[----:B------:R-:W-:Y:S01]  /*1660*/  R2UR UR5, R23 ;  /* 0x00000000170572ca */ /* 0x000fe200000e0000 */
[----:B------:R-:W-:-:S12]  /*1670*/  ULDC UR4, c[0x0][0x9f0] ;  /* 0x00027c0000047ab9 */ /* 0x000fd80000000800 */
[----:B------:R-:W-:-:S04]  /*1680*/  UISETP.NE.AND UP0, UPT, UR5, URZ, UPT ;  /* 0x0000003f0500728c */ /* 0x000fc8000bf05270 */
[----:B------:R-:W-:-:S03]  /*1690*/  USEL UR10, UR5, UR4, UP0 ;  /* 0x00000004050a7287 */ /* 0x000fc60008000000 */
[----:B------:R-:W-:Y:S01]  /*16a0*/  UMOV UR4, URZ ;  /* 0x0000003f00047c82 */ /* 0x000fe20008000000 */
[----:B------:R-:W-:Y:S02]  /*16b0*/  UIADD3 UR6, UR10, -0x1, UR9 ;  /* 0xffffffff0a067890 */ /* 0x000fe4000fffe009 */
[----:B------:R-:W-:-:S04]  /*16c0*/  MOV R3, UR10 ;  /* 0x0000000a00037c02 */ /* 0x000fc80008000f00 */
[-C--:B------:R-:W-:Y:S01]  /*16d0*/  IABS R0, R3.reuse ;  /* 0x0000000300007213 */ /* 0x080fe20000000000 */
[----:B------:R-:W-:Y:S01]  /*16e0*/  IMAD.U32 R4, RZ, RZ, UR6 ;  /* 0x00000006ff047e24 */ /* 0x000fe2000f8e00ff */
[----:B------:R-:W-:Y:S01]  /*16f0*/  IABS R5, R3 ;  /* 0x0000000300057213 */ /* 0x000fe20000000000 */
[----:B------:R-:W-:Y:S01]  /*1700*/  ULOP3.LUT UR6, UR6, UR10, URZ, 0x3c, !UPT ;  /* 0x0000000a06067292 */ /* 0x000fe2000f8e3c3f */
        /* <DEDUP_REMOVED lines=26> */
.L_x_2376:
[----:B------:R-:W-:Y:S01]  /*18b0*/  R2UR UR5, R160 ;  /* 0x00000000a00572ca */ /* 0x000fe200000e0000 */
[----:B------:R-:W-:Y:S01]  /*18c0*/  IMAD.U32 R0, RZ, RZ, UR9 ;  /* 0x00000009ff007e24 */ /* 0x000fe2000f8e00ff */
[----:B------:R-:W-:Y:S01]  /*18d0*/  PLOP3.LUT P0, PT, PT, PT, PT, 0x80, 0x0 ;  /* 0x000000000000781c */ /* 0x000fe20003f0f070 */
[----:B------:R-:W-:Y:S01]  /*18e0*/  IMAD.U32 R3, RZ, RZ, UR4 ;  /* 0x00000004ff037e24 */ /* 0x000fe2000f8e00ff */
[----:B------:R-:W-:Y:S01]  /*18f0*/  CS2R R86, SRZ ;  /* 0x0000000000567805 */ /* 0x000fe2000001ff00 */
[----:B------:R-:W-:Y:S01]  /*1900*/  IMAD.MOV.U32 R96, RZ, RZ, RZ ;  /* 0x000000ffff607224 */ /* 0x000fe200078e00ff */
[----:B------:R-:W-:Y:S02]  /*1910*/  CS2R R84, SRZ ;  /* 0x0000000000547805 */ /* 0x000fe4000001ff00 */
[----:B------:R-:W-:Y:S02]  /*1920*/  CS2R R82, SRZ ;  /* 0x0000000000527805 */ /* 0x000fe4000001ff00 */
[----:B------:R-:W-:-:S02]  /*1930*/  CS2R R80, SRZ ;  /* 0x0000000000507805 */ /* 0x000fc4000001ff00 */
[----:B------:R-:W-:Y:S02]  /*1940*/  CS2R R78, SRZ ;  /* 0x00000000004e7805 */ /* 0x000fe4000001ff00 */
[----:B------:R-:W-:Y:S02]  /*1950*/  CS2R R76, SRZ ;  /* 0x00000000004c7805 */ /* 0x000fe4000001ff00 */
[----:B------:R-:W-:Y:S02]  /*1960*/  CS2R R74, SRZ ;  /* 0x00000000004a7805 */ /* 0x000fe4000001ff00 */
[----:B------:R-:W-:Y:S01]  /*1970*/  CS2R R72, SRZ ;  /* 0x0000000000487805 */ /* 0x000fe2000001ff00 */
[----:B------:R-:W-:Y:S01]  /*1980*/  UIMAD UR60, UR5, UR4, URZ ;  /* 0x00000004053c72a4 */ /* 0x000fe2000f8e023f */
[----:B------:R-:W-:Y:S02]  /*1990*/  CS2R R70, SRZ ;  /* 0x0000000000467805 */ /* 0x000fe4000001ff00 */
[----:B------:R-:W-:-:S02]  /*19a0*/  CS2R R68, SRZ ;  /* 0x0000000000447805 */ /* 0x000fc4000001ff00 */
[----:B------:R-:W-:Y:S02]  /*19b0*/  CS2R R66, SRZ ;  /* 0x0000000000427805 */ /* 0x000fe4000001ff00 */
[----:B------:R-:W-:Y:S02]  /*19c0*/  CS2R R64, SRZ ;  /* 0x0000000000407805 */ /* 0x000fe4000001ff00 */
[----:B------:R-:W-:Y:S02]  /*19d0*/  CS2R R62, SRZ ;  /* 0x00000000003e7805 */ /* 0x000fe4000001ff00 */
[----:B------:R-:W-:Y:S01]  /*19e0*/  VIADDMNMX R3, R3, UR60, R0, PT ;  /* 0x0000003c03037c46 */ /* 0x000fe2000b800100 */
[----:B------:R-:W-:Y:S01]  /*19f0*/  IMAD.MOV.U32 R0, RZ, RZ, RZ ;  /* 0x000000ffff007224 */ /* 0x000fe200078e00ff */
[----:B------:R-:W-:Y:S02]  /*1a00*/  CS2R R60, SRZ ;  /* 0x00000000003c7805 */ /* 0x000fe4000001ff00 */
[----:B------:R-:W-:-:S02]  /*1a10*/  CS2R R58, SRZ ;  /* 0x00000000003a7805 */ /* 0x000fc4000001ff00 */
[----:B------:R-:W-:Y:S02]  /*1a20*/  R2UR UR5, R3 ;  /* 0x00000000030572ca */ /* 0x000fe400000e0000 */
        /* <DEDUP_REMOVED lines=13> */
[----:B------:R-:W-:Y:S02]  /*1b00*/  MOV R97, UR5 ;  /* 0x0000000500617c02 */ /* 0x000fe40008000f00 */
        /* <DEDUP_REMOVED lines=30> */
[----:B------:R-:W-:Y:S01]  /*1cf0*/  MOV R13, RZ ;  /* 0x000000ff000d7202 */ /* 0x000fe20000000f00 */
[----:B------:R-:W-:Y:S02]  /*1d00*/  IMAD.U32 R6, RZ, RZ, UR4 ;  /* 0x00000004ff067e24 */ /* 0x000fe4000f8e00ff */
[----:B------:R-:W-:-:S02]  /*1d10*/  IMAD.U32 R7, RZ, RZ, UR5 ;  /* 0x00000005ff077e24 */ /* 0x000fc4000f8e00ff */
[----:B------:R-:W-:Y:S02]  /*1d20*/  IMAD.U32 R11, RZ, RZ, UR7 ;  /* 0x00000007ff0b7e24 */ /* 0x000fe4000f8e00ff */
[----:B------:R-:W-:Y:S02]  /*1d30*/  IMAD.MOV.U32 R8, RZ, RZ, 0x70 ;  /* 0x00000070ff087424 */ /* 0x000fe400078e00ff */
[----:B0-----:R-:W-:-:S07]  /*1d40*/  IMAD.MOV.U32 R12, RZ, RZ, 0x1 ;  /* 0x00000001ff0c7424 */ /* 0x001fce00078e00ff */
[----:B------:R-:W-:-:S07]  /*1d50*/  LEPC R20, `(.L_x_2378) ;  /* 0x000000001014794e */ /* 0x000fce0000000000 */
[----:B-1----:R-:W-:Y:S05]  /*1d60*/  CALL.ABS.NOINC R2 ;  /* 0x0000000002007343 */ /* 0x002fea0003c00000 */
.L_x_2378:
        /* <DEDUP_REMOVED lines=11> */
.L_x_2525:
[----:B------:R-:W-:Y:S05]  /*1e20*/  @!P0 BRA `(.L_x_2380) ;  /* 0x0000000000048947 */ /* 0x000fea0003800000 */
[----:B------:R-:W-:Y:S01]  /*1e30*/  BPT.TRAP 0x1 ;  /* 0x000000040000795c */ /* 0x000fe20000300000 */
.L_x_2380:
[----:B0-----:R-:W-:Y:S02]  /*1e40*/  IMAD.U32 R0, RZ, RZ, UR39 ;  /* 0x00000027ff007e24 */ /* 0x001fe4000f8e00ff */
[----:B------:R-:W-:-:S03]  /*1e50*/  IMAD.U32 R3, RZ, RZ, UR38 ;  /* 0x00000026ff037e24 */ /* 0x000fc6000f8e00ff */
[----:B------:R-:W-:Y:S02]  /*1e60*/  LEA R0, R0, UR40, 0x3 ;  /* 0x0000002800007c11 */ /* 0x000fe4000f8e18ff */
[----:B------:R-:W-:-:S04]  /*1e70*/  SHF.L.U32 R3, R3, 0x1f, RZ ;  /* 0x0000001f03037819 */ /* 0x000fc800000006ff */
[----:B------:R0:W1:Y:S01]  /*1e80*/  SYNCS.PHASECHK.TRANS64.TRYWAIT P1, [R0+URZ+0x2a830], R3 ;  /* 0x02a83003000075a7 */ /* 0x000062000802017f */
[----:B------:R-:W-:Y:S05]  /*1e90*/  @!P0 BRA `(.L_x_2381) ;  /* 0x0000000000048947 */ /* 0x000fea0003800000 */
[----:B------:R-:W-:Y:S01]  /*1ea0*/  BPT.TRAP 0x1 ;  /* 0x000000040000795c */ /* 0x000fe20000300000 */
.L_x_2381:
[----:B-1----:R-:W-:Y:S05]  /*1eb0*/  @P1 BRA `(.L_x_2382) ;  /* 0x0000000000081947 */ /* 0x002fea0003800000 */
[----:B------:R-:W1:Y:S02]  /*1ec0*/  SYNCS.PHASECHK.TRANS64.TRYWAIT P1, [R0+URZ+0x2a830], R3 ;  /* 0x02a83003000075a7 */ /* 0x000e64000802017f */
[----:B-1----:R-:W-:Y:S05]  /*1ed0*/  @!P1 BRA `(.L_x_2383) ;  /* 0x0000011400009947 */ /* 0x002fea0003800000 */
.L_x_2382:
        /* <DEDUP_REMOVED lines=13> */
[----:B------:R-:W-:Y:S02]  /*1fb0*/  ULOP3.LUT UR4, UR44, 0x10000, URZ, 0xfc, !UPT ;  /* 0x000100002c047892 */ /* 0x000fe4000f8efc3f */
[----:B------:R-:W-:Y:S02]  /*1fc0*/  UIMAD UR5, UR39, 0x900, UR11 ;  /* 0x00000900270578a4 */ /* 0x000fe4000f8e020b */
[----:B------:R-:W-:Y:S02]  /*1fd0*/  UIADD3 UR6, UR4, 0x2, URZ ;  /* 0x0000000204067890 */ /* 0x000fe4000fffe03f */
[----:B------:R-:W-:Y:S01]  /*1fe0*/  UIADD3 UR7, UR5, 0x2, URZ ;  /* 0x0000000205077890 */ /* 0x000fe2000fffe03f */
[----:B------:R-:W-:Y:S02]  /*1ff0*/  UMOV UR12, UR4 ;  /* 0x00000004000c7c82 */ /* 0x000fe40008000000 */
[----:B------:R-:W-:Y:S01]  /*2000*/  UMOV UR14, UR5 ;  /* 0x00000005000e7c82 */ /* 0x000fe20008000000 */
[----:B------:R-:W-:Y:S01]  /*2010*/  IMAD.U32 R6, RZ, RZ, UR12 ;  /* 0x0000000cff067e24 */ /* 0x000fe2000f8e00ff */
[----:B------:R-:W-:Y:S01]  /*2020*/  HGMMA.64x96x16.F32.BF16 R24, gdesc[UR12], RZ, !UPT, gsb0 ;  /* 0x016000000c1879f0 */ /* 0x000fe2000c0018ff */
[----:B------:R-:W-:Y:S01]  /*2030*/  UMOV UR12, UR6 ;  /* 0x00000006000c7c82 */ /* 0x000fe20008000000 */
[----:B------:R-:W-:Y:S01]  /*2040*/  UMOV UR13, 0x40000040 ;  /* 0x40000040000d7882 */ /* 0x000fe20000000000 */
[----:B------:R-:W-:Y:S01]  /*2050*/  UMOV UR14, UR7 ;  /* 0x00000007000e7c82 */ /* 0x000fe20008000000 */
[----:B------:R-:W-:Y:S01]  /*2060*/  UMOV UR15, 0x40000040 ;  /* 0x40000040000f7882 */ /* 0x000fe20000000000 */
[----:B------:R-:W-:Y:S01]  /*2070*/  UIADD3 UR6, UR4, 0x4, URZ ;  /* 0x0000000404067890 */ /* 0x000fe2000fffe03f */
[----:B------:R-:W-:Y:S01]  /*2080*/  IMAD.U32 R4, RZ, RZ, UR12 ;  /* 0x0000000cff047e24 */ /* 0x000fe2000f8e00ff */
[----:B------:R-:W-:Y:S01]  /*2090*/  UIADD3 UR7, UR5, 0x4, URZ ;  /* 0x0000000405077890 */ /* 0x000fe2000fffe03f */
[----:B------:R-:W-:Y:S01]  /*20a0*/  IMAD.U32 R5, RZ, RZ, UR13 ;  /* 0x0000000dff057e24 */ /* 0x000fe2000f8e00ff */
[----:B------:R-:W-:-:S02]  /*20b0*/  UIADD3 UR56, UR4, 0x6, URZ ;  /* 0x0000000604387890 */ /* 0x000fc4000fffe03f */
        /* <DEDUP_REMOVED lines=29> */
[----:B------:R-:W-:Y:S01]  /*2290*/  HGMMA.64x96x16.F32.BF16 R24, gdesc[UR12], R24, gsb0 ;  /* 0x016000000c1879f0 */ /* 0x000fe20008001818 */
[----:B------:R-:W-:Y:S01]  /*22a0*/  UMOV UR12, UR6 ;  /* 0x00000006000c7c82 */ /* 0x000fe20008000000 */
[----:B------:R-:W-:Y:S01]  /*22b0*/  UMOV UR13, 0x40000040 ;  /* 0x40000040000d7882 */ /* 0x000fe20000000000 */
[----:B------:R-:W-:Y:S01]  /*22c0*/  UMOV UR14, UR7 ;  /* 0x00000007000e7c82 */ /* 0x000fe20008000000 */
[----:B------:R-:W-:Y:S01]  /*22d0*/  UMOV UR15, 0x40000040 ;  /* 0x40000040000f7882 */ /* 0x000fe20000000000 */
[----:B------:R-:W-:Y:S01]  /*22e0*/  MOV R2, UR12 ;  /* 0x0000000c00027c02 */ /* 0x000fe20008000f00 */
[----:B01----:R-:W-:Y:S01]  /*22f0*/  IMAD.U32 R3, RZ, RZ, UR13 ;  /* 0x0000000dff037e24 */ /* 0x003fe2000f8e00ff */
[----:B------:R-:W-:Y:S02]  /*2300*/  WARPGROUP.DEPBAR.LE gsb0, 0x0 ;  /* 0x00008000000079c5 */ /* 0x000fe40000010000 */
        /* <DEDUP_REMOVED lines=36> */
.L_x_2384:
[----:B------:R-:W-:Y:S01]  /*2550*/  UISETP.NE.AND UP0, UPT, UR61, URZ, UPT ;  /* 0x0000003f3d00728c */ /* 0x000fe2000bf05270 */
[----:B------:R-:W-:Y:S01]  /*2560*/  VIADD R12, R18, UR42 ;  /* 0x0000002a120c7c36 */ /* 0x000fe20008000000 */
[----:B------:R-:W-:Y:S01]  /*2570*/  R2UR UR7, R97 ;  /* 0x00000000610772ca */ /* 0x000fe200000e0000 */
[----:B------:R-:W-:Y:S01]  /*2580*/  ULDC UR6, c[0x0][0x9d8] ;  /* 0x0002760000067ab9 */ /* 0x000fe20000000800 */
[----:B------:R-:W-:Y:S02]  /*2590*/  IMAD.U32 R15, RZ, RZ, UR41 ;  /* 0x00000029ff0f7e24 */ /* 0x000fe4000f8e00ff */
[----:B------:R-:W-:Y:S01]  /*25a0*/  FMUL.FTZ R26, R26, UR6 ;  /* 0x000000061a1a7c20 */ /* 0x000fe20008410000 */
[----:B------:R-:W-:Y:S01]  /*25b0*/  PLOP3.LUT P1, PT, PT, PT, UP0, 0x80, 0x0 ;  /* 0x000000000000781c */ /* 0x000fe20003f2f008 */
[----:B------:R-:W-:Y:S01]  /*25c0*/  FMUL.FTZ R27, R27, UR6 ;  /* 0x000000061b1b7c20 */ /* 0x000fe20008410000 */
[----:B------:R-:W-:Y:S01]  /*25d0*/  PLOP3.LUT P2, PT, PT, PT, UP0, 0x80, 0x0 ;  /* 0x000000000000781c */ /* 0x000fe20003f4f008 */
[----:B------:R-:W-:Y:S01]  /*25e0*/  FMUL.FTZ R30, R30, UR6 ;  /* 0x000000061e1e7c20 */ /* 0x000fe20008410000 */
[----:B------:R-:W-:Y:S01]  /*25f0*/  FMUL.FTZ R35, R35, UR6 ;  /* 0x0000000623237c20 */ /* 0x000fe20008410000 */
[----:B------:R-:W-:Y:S01]  /*2600*/  @UP0 ULDC UR4, c[0x0][0x44c] ;  /* 0x0001130000040ab9 */ /* 0x000fe20000000800 */
[----:B------:R-:W0:Y:S01]  /*2610*/  MUFU.TANH R26, R26 ;  /* 0x0000001a001a7308 */ /* 0x000e220000002400 */
[----:B------:R-:W-:Y:S01]  /*2620*/  FMUL.FTZ R31, R31, UR6 ;  /* 0x000000061f1f7c20 */ /* 0x000fe20008410000 */
[----:B------:R-:W-:Y:S01]  /*2630*/  FMUL.FTZ R34, R34, UR6 ;  /* 0x0000000622227c20 */ /* 0x000fe20008410000 */
[----:B------:R-:W-:Y:S01]  /*2640*/  UIMAD UR5, UR7, -0x60, UR43 ;  /* 0xffffffa0070578a4 */ /* 0x000fe2000f8e022b */
[----:B------:R-:W-:Y:S01]  /*2650*/  FMUL.FTZ R38, R38, UR6 ;  /* 0x0000000626267c20 */ /* 0x000fe20008410000 */
[----:B------:R-:W-:Y:S01]  /*2660*/  FMUL.FTZ R39, R39, UR6 ;  /* 0x0000000627277c20 */ /* 0x000fe20008410000 */
[----:B------:R-:W-:Y:S01]  /*2670*/  FMUL.FTZ R42, R42, UR6 ;  /* 0x000000062a2a7c20 */ /* 0x000fe20008410000 */
[----:B------:R-:W-:Y:S01]  /*2680*/  @P1 IMAD.HI.U32 R8, R12, UR4, RZ ;  /* 0x000000040c081c27 */ /* 0x000fe2000f8e00ff */
[----:B------:R-:W-:Y:S01]  /*2690*/  @UP0 ULDC UR4, c[0x0][0x450] ;  /* 0x0001140000040ab9 */ /* 0x000fe20000000800 */
[----:B------:R-:W1:Y:S02]  /*26a0*/  MUFU.TANH R84, R27 ;  /* 0x0000001b00547308 */ /* 0x000e640000002400 */
[----:B------:R-:W-:Y:S01]  /*26b0*/  FMUL.FTZ R43, R43, UR6 ;  /* 0x000000062b2b7c20 */ /* 0x000fe20008410000 */
[----:B------:R-:W-:Y:S01]  /*26c0*/  IMAD.U32 R10, RZ, RZ, UR5 ;  /* 0x00000005ff0a7e24 */ /* 0x000fe2000f8e00ff */
[----:B------:R-:W-:Y:S01]  /*26d0*/  @P2 SHF.R.U32.HI R12, RZ, UR4, R8 ;  /* 0x00000004ff0c2c19 */ /* 0x000fe20008011608 */
[----:B------:R-:W-:Y:S01]  /*26e0*/  UIMAD UR4, UR7, -0x60, URZ ;  /* 0xffffffa0070478a4 */ /* 0x000fe2000f8e023f */
[----:B------:R-:W-:Y:S01]  /*26f0*/  FMUL.FTZ R46, R46, UR6 ;  /* 0x000000062e2e7c20 */ /* 0x000fe20008410000 */
[----:B------:R-:W-:Y:S01]  /*2700*/  FMUL.FTZ R11, R24, UR6 ;  /* 0x00000006180b7c20 */ /* 0x000fe20008410000 */
[----:B------:R-:W-:Y:S01]  /*2710*/  FMUL.FTZ R47, R47, UR6 ;  /* 0x000000062f2f7c20 */ /* 0x000fe20008410000 */
[----:B------:R-:W2:Y:S01]  /*2720*/  SHFL.IDX PT, R9, R12, 0x1, 0x1c1f ;  /* 0x003c1f000c097f89 */ /* 0x000ea200000e0000 */
[----:B------:R-:W3:Y:S01]  /*2730*/  MUFU.TANH R30, R30 ;  /* 0x0000001e001e7308 */ /* 0x000ee20000002400 */
[----:B------:R-:W-:-:S02]  /*2740*/  IMAD.U32 R8, RZ, RZ, UR4 ;  /* 0x00000004ff087e24 */ /* 0x000fc4000f8e00ff */
[----:B------:R-:W-:Y:S01]  /*2750*/  FMUL.FTZ R54, R54, UR6 ;  /* 0x0000000636367c20 */ /* 0x000fe20008410000 */
[----:B------:R-:W-:Y:S01]  /*2760*/  FMUL.FTZ R50, R50, UR6 ;  /* 0x0000000632327c20 */ /* 0x000fe20008410000 */
[----:B------:R-:W-:Y:S01]  /*2770*/  FMUL.FTZ R21, R33, UR6 ;  /* 0x0000000621157c20 */ /* 0x000fe20008410000 */
[----:B------:R-:W-:Y:S01]  /*2780*/  FMUL.FTZ R51, R51, UR6 ;  /* 0x0000000633337c20 */ /* 0x000fe20008410000 */
[----:B------:R-:W-:Y:S01]  /*2790*/  IADD3 R8, -R17, 0x61, R8 ;  /* 0x0000006111087810 */ /* 0x000fe20007ffe108 */
[----:B------:R-:W-:Y:S01]  /*27a0*/  FMUL.FTZ R33, R40, UR6 ;  /* 0x0000000628217c20 */ /* 0x000fe20008410000 */
[----:B------:R4:W-:Y:S01]  /*27b0*/  MUFU.TANH R72, R35 ;  /* 0x0000002300487308 */ /* 0x0009e20000002400 */
[----:B------:R-:W-:Y:S01]  /*27c0*/  FMUL.FTZ R55, R55, UR6 ;  /* 0x0000000637377c20 */ /* 0x000fe20008410000 */
[----:B------:R-:W-:Y:S01]  /*27d0*/  IADD3 R80, -R15, UR43, R8 ;  /* 0x0000002b0f507c10 */ /* 0x000fe2000fffe108 */
[----:B------:R-:W-:Y:S01]  /*27e0*/  FMUL.FTZ R8, R58, UR6 ;  /* 0x000000063a087c20 */ /* 0x000fe20008410000 */
[----:B------:R-:W-:Y:S01]  /*27f0*/  FMUL.FTZ R20, R29, UR6 ;  /* 0x000000061d147c20 */ /* 0x000fe20008410000 */
[----:B------:R-:W-:Y:S01]  /*2800*/  FMUL.FTZ R29, R36, UR6 ;  /* 0x00000006241d7c20 */ /* 0x000fe20008410000 */
[----:B------:R-:W-:Y:S01]  /*2810*/  FMUL.FTZ R59, R59, UR6 ;  /* 0x000000063b3b7c20 */ /* 0x000fe20008410000 */
[----:B------:R-:W-:Y:S01]  /*2820*/  FMUL.FTZ R62, R62, UR6 ;  /* 0x000000063e3e7c20 */ /* 0x000fe20008410000 */
[----:B------:R5:W5:Y:S01]  /*2830*/  MUFU.TANH R76, R31 ;  /* 0x0000001f004c7308 */ /* 0x000b620000002400 */
[----:B----4-:R-:W-:Y:S01]  /*2840*/  IADD3 R35, -R17, 0x60, R10 ;  /* 0x0000006011237810 */ /* 0x010fe20007ffe10a */
[----:B------:R-:W-:Y:S01]  /*2850*/  FMUL.FTZ R63, R63, UR6 ;  /* 0x000000063f3f7c20 */ /* 0x000fe20008410000 */
[----:B------:R-:W-:Y:S01]  /*2860*/  FMUL.FTZ R13, R25, UR6 ;  /* 0x00000006190d7c20 */ /* 0x000fe20008410000 */
[----:B------:R-:W-:Y:S01]  /*2870*/  FMUL.FTZ R66, R66, UR6 ;  /* 0x0000000642427c20 */ /* 0x000fe20008410000 */
[----:B------:R-:W-:Y:S01]  /*2880*/  FMUL.FTZ R25, R32, UR6 ;  /* 0x0000000620197c20 */ /* 0x000fe20008410000 */
[----:B------:R-:W-:Y:S01]  /*2890*/  FMUL.FTZ R67, R67, UR6 ;  /* 0x0000000643437c20 */ /* 0x000fe20008410000 */
[--C-:B--2---:R-:W-:Y:S01]  /*28a0*/  VIADDMNMX R10, R9, R80, R35.reuse, PT ;  /* 0x00000050090a7246 */ /* 0x104fe20003800123 */
[----:B------:R-:W2:Y:S01]  /*28b0*/  MUFU.TANH R34, R34 ;  /* 0x0000002200227308 */ /* 0x000ea20000002400 */
[----:B------:R-:W-:Y:S01]  /*28c0*/  FMUL.FTZ R14, R28, UR6 ;  /* 0x000000061c0e7c20 */ /* 0x000fe20008410000 */
[----:B------:R-:W-:Y:S01]  /*28d0*/  FMUL.FTZ R70, R70, UR6 ;  /* 0x0000000646467c20 */ /* 0x000fe20008410000 */
[C---:B------:R-:W-:Y:S01]  /*28e0*/  ISETP.GT.AND P1, PT, R10.reuse, RZ, PT ;  /* 0x000000ff0a00720c */ /* 0x040fe20003f24270 */
[----:B------:R-:W-:Y:S01]  /*28f0*/  FMUL.FTZ R71, R71, UR6 ;  /* 0x0000000647477c20 */ /* 0x000fe20008410000 */
[C---:B------:R-:W-:Y:S01]  /*2900*/  ISETP.GT.AND P2, PT, R10.reuse, 0x1, PT ;  /* 0x000000010a00780c */ /* 0x040fe20003f44270 */
[----:B------:R-:W-:Y:S01]  /*2910*/  FMUL.FTZ R27, R37, UR6 ;  /* 0x00000006251b7c20 */ /* 0x000fe20008410000 */
[----:B------:R-:W-:Y:S01]  /*2920*/  ISETP.GT.AND P3, PT, R10, 0x8, PT ;  /* 0x000000080a00780c */ /* 0x000fe20003f64270 */
[----:B------:R-:W4:Y:S01]  /*2930*/  MUFU.TANH R38, R38 ;  /* 0x0000002600267308 */ /* 0x000f220000002400 */
[----:B0-----:R-:W-:Y:S01]  /*2940*/  FSEL R82, R26, -INF , P1 ;  /* 0xff8000001a527808 */ /* 0x001fe20000800000 */
[----:B------:R-:W-:Y:S01]  /*2950*/  FMUL.FTZ R44, R44, UR6 ;  /* 0x000000062c2c7c20 */ /* 0x000fe20008410000 */
[----:B-1----:R-:W-:Y:S01]  /*2960*/  FSEL R84, R84, -INF , P2 ;  /* 0xff80000054547808 */ /* 0x002fe20001000000 */
[----:B------:R-:W0:Y:S01]  /*2970*/  SHFL.IDX PT, R12, R12, RZ, 0x1c1f ;  /* 0x001c1fff0c0c7589 */ /* 0x000e2200000e0000 */
[----:B------:R-:W-:Y:S01]  /*2980*/  ISETP.GT.AND P1, PT, R10, 0x9, PT ;  /* 0x000000090a00780c */ /* 0x000fe20003f24270 */
[----:B------:R-:W-:Y:S01]  /*2990*/  FMUL.FTZ R48, R48, UR6 ;  /* 0x0000000630307c20 */ /* 0x000fe20008410000 */
[----:B---3--:R-:W-:Y:S01]  /*29a0*/  FSEL R78, R30, -INF , P3 ;  /* 0xff8000001e4e7808 */ /* 0x008fe20001800000 */
[----:B------:R-:W-:Y:S01]  /*29b0*/  MUFU.TANH R39, R39 ;  /* 0x0000002700277308 */ /* 0x000fe20000002400 */
[----:B------:R-:W-:Y:S01]  /*29c0*/  FMNMX.FTZ R9, R82, R84, !PT ;  /* 0x0000005452097209 */ /* 0x000fe20007810000 */
[----:B-----5:R-:W-:Y:S01]  /*29d0*/  FMUL.FTZ R31, R41, UR6 ;  /* 0x00000006291f7c20 */ /* 0x020fe20008410000 */
[----:B------:R-:W-:Y:S01]  /*29e0*/  ISETP.GT.AND P2, PT, R10, 0x10, PT ;  /* 0x000000100a00780c */ /* 0x000fe20003f44270 */
[----:B------:R-:W-:Y:S01]  /*29f0*/  ULDC UR14, c[0x0][0x988] ;  /* 0x00026200000e7ab9 */ /* 0x000fe20000000800 */
[----:B------:R-:W-:Y:S01]  /*2a00*/  FSEL R76, R76, -INF , P1 ;  /* 0xff8000004c4c7808 */ /* 0x000fe20000800000 */
[----:B------:R-:W-:Y:S01]  /*2a10*/  FMUL.FTZ R45, R45, UR6 ;  /* 0x000000062d2d7c20 */ /* 0x000fe20008410000 */
[----:B------:R-:W-:Y:S01]  /*2a20*/  FMNMX.FTZ R9, R78, R9, !PT ;  /* 0x000000094e097209 */ /* 0x000fe20007810000 */
[----:B------:R-:W1:Y:S01]  /*2a30*/  MUFU.TANH R42, R42 ;  /* 0x0000002a002a7308 */ /* 0x000e620000002400 */
[----:B------:R-:W-:Y:S01]  /*2a40*/  ISETP.GT.AND P1, PT, R10, 0x11, PT ;  /* 0x000000110a00780c */ /* 0x000fe20003f24270 */
[----:B------:R-:W-:Y:S01]  /*2a50*/  FMUL.FTZ R49, R49, UR6 ;  /* 0x0000000631317c20 */ /* 0x000fe20008410000 */
[----:B--2---:R-:W-:Y:S01]  /*2a60*/  FSEL R74, R34, -INF , P2 ;  /* 0xff800000224a7808 */ /* 0x004fe20001000000 */
[----:B------:R-:W-:Y:S01]  /*2a70*/  FMUL.FTZ R52, R52, UR6 ;  /* 0x0000000634347c20 */ /* 0x000fe20008410000 */
[----:B------:R-:W-:Y:S01]  /*2a80*/  FMNMX.FTZ R9, R76, R9, !PT ;  /* 0x000000094c097209 */ /* 0x000fe20007810000 */
[----:B------:R-:W-:Y:S01]  /*2a90*/  FMUL.FTZ R53, R53, UR6 ;  /* 0x0000000635357c20 */ /* 0x000fe20008410000 */
[----:B------:R-:W-:Y:S01]  /*2aa0*/  ISETP.GT.AND P2, PT, R10, 0x18, PT ;  /* 0x000000180a00780c */ /* 0x000fe20003f44270 */
[----:B------:R-:W-:Y:S01]  /*2ab0*/  MUFU.TANH R24, R43 ;  /* 0x0000002b00187308 */ /* 0x000fe20000002400 */
[----:B------:R-:W-:Y:S01]  /*2ac0*/  FSEL R72, R72, -INF , P1 ;  /* 0xff80000048487808 */ /* 0x000fe20000800000 */
        /* <DEDUP_REMOVED lines=9> */
[----:B------:R-:W-:Y:S01]  /*2b60*/  ISETP.GT.AND P2, PT, R10, 0x20, PT ;  /* 0x000000200a00780c */ /* 0x000fe20003f44270 */
[----:B------:R-:W-:Y:S01]  /*2b70*/  FMUL.FTZ R64, R64, UR6 ;  /* 0x0000000640407c20 */ /* 0x000fe20008410000 */
[----:B------:R-:W-:Y:S01]  /*2b80*/  FMNMX.FTZ R9, R58, R9, !PT ;  /* 0x000000093a097209 */ /* 0x000fe20007810000 */
[----:B------:R-:W-:Y:S01]  /*2b90*/  FMUL.FTZ R65, R65, UR6 ;  /* 0x0000000641417c20 */ /* 0x000fe20008410000 */
[----:B-1----:R-:W-:Y:S01]  /*2ba0*/  FSEL R42, R42, -INF , P2 ;  /* 0xff8000002a2a7808 */ /* 0x002fe20001000000 */
[----:B------:R-:W1:Y:S01]  /*2bb0*/  MUFU.TANH R47, R47 ;  /* 0x0000002f002f7308 */ /* 0x000e620000002400 */
[----:B------:R-:W-:Y:S01]  /*2bc0*/  ISETP.GT.AND P2, PT, R10, 0x28, PT ;  /* 0x000000280a00780c */ /* 0x000fe20003f44270 */
[----:B------:R-:W-:Y:S01]  /*2bd0*/  FMUL.FTZ R68, R68, UR6 ;  /* 0x0000000644447c20 */ /* 0x000fe20008410000 */
[----:B0-----:R-:W-:Y:S01]  /*2be0*/  VIADDMNMX R35, R12, R80, R35, PT ;  /* 0x000000500c237246 */ /* 0x001fe20003800123 */
[----:B------:R-:W-:Y:S01]  /*2bf0*/  FMUL.FTZ R69, R69, UR6 ;  /* 0x0000000645457c20 */ /* 0x000fe20008410000 */
[----:B------:R-:W-:Y:S01]  /*2c00*/  R2UR UR8, R0 ;  /* 0x00000000000872ca */ /* 0x000fe200000e0000 */
[----:B------:R-:W-:Y:S01]  /*2c10*/  @UP0 ULDC UR6, c[0x0][0x44c] ;  /* 0x0001130000060ab9 */ /* 0x000fe20000000800 */
[----:B------:R-:W-:Y:S01]  /*2c20*/  ISETP.GT.AND P3, PT, R35, 0x8, PT ;  /* 0x000000082300780c */ /* 0x000fe20003f64270 */
[----:B------:R0:W-:Y:S01]  /*2c30*/  MUFU.TANH R15, R54 ;  /* 0x00000036000f7308 */ /* 0x0001e20000002400 */
[----:B--2---:R-:W-:Y:S01]  /*2c40*/  FSEL R26, R46, -INF , P2 ;  /* 0xff8000002e1a7808 */ /* 0x004fe20001000000 */
[----:B------:R-:W-:Y:S01]  /*2c50*/  UIADD3 UR4, UR7, -0x2, URZ ;  /* 0xfffffffe07047890 */ /* 0x000fe2000fffe03f */
[C---:B------:R-:W-:Y:S01]  /*2c60*/  ISETP.GT.AND P2, PT, R10.reuse, 0x30, PT ;  /* 0x000000300a00780c */ /* 0x040fe20003f44270 */
[----:B------:R-:W-:Y:S01]  /*2c70*/  UIMAD.WIDE.U32 UR6, UR42, UR6, URZ ;  /* 0x000000062a0672a5 */ /* 0x000fe2000f8e003f */
[----:B------:R-:W2:Y:S01]  /*2c80*/  S2UR UR10, SR_CgaCtaId ;  /* 0x00000000000a79c3 */ /* 0x000ea20000008800 */
[----:B------:R-:W-:Y:S01]  /*2c90*/  @UP0 ULDC UR9, c[0x0][0x450] ;  /* 0x0001140000090ab9 */ /* 0x000fe20000000800 */
[----:B------:R-:W-:Y:S01]  /*2ca0*/  UMOV UR5, UR42 ;  /* 0x0000002a00057c82 */ /* 0x000fe20008000000 */
[----:B------:R1:W3:Y:S01]  /*2cb0*/  MUFU.TANH R40, R50 ;  /* 0x0000003200287308 */ /* 0x0002e20000002400 */
[----:B0-----:R-:W-:Y:S01]  /*2cc0*/  FSEL R54, R39, -INF , P1 ;  /* 0xff80000027367808 */ /* 0x001fe20000800000 */
[----:B------:R-:W-:Y:S01]  /*2cd0*/  @UP0 USHF.R.U32.HI UR5, URZ, UR9, UR7 ;  /* 0x000000093f050299 */ /* 0x000fe20008011607 */
[----:B------:R-:W-:-:S02]  /*2ce0*/  ISETP.GT.AND P1, PT, R10, 0x21, PT ;  /* 0x000000210a00780c */ /* 0x000fc40003f24270 */
[----:B------:R-:W-:Y:S02]  /*2cf0*/  CS2R R86, SRZ ;  /* 0x0000000000567805 */ /* 0x000fe4000001ff00 */
[----:B------:R-:W-:Y:S01]  /*2d00*/  FMNMX.FTZ R9, R54, R9, !PT ;  /* 0x0000000936097209 */ /* 0x000fe20007810000 */
[----:B------:R-:W-:Y:S01]  /*2d10*/  UIADD3 UR6, UR5, UR43, -UR41 ;  /* 0x0000002b05067290 */ /* 0x000fe2000fffe829 */
[----:B------:R-:W-:Y:S01]  /*2d20*/  FSEL R24, R24, -INF , P1 ;  /* 0xff80000018187808 */ /* 0x000fe20000800000 */
[----:B------:R-:W0:Y:S01]  /*2d30*/  MUFU.TANH R51, R51 ;  /* 0x0000003300337308 */ /* 0x000e220000002400 */
[----:B------:R-:W-:Y:S01]  /*2d40*/  FMNMX.FTZ R9, R42, R9, !PT ;  /* 0x000000092a097209 */ /* 0x000fe20007810000 */
[----:B------:R-:W-:Y:S01]  /*2d50*/  UIMAD.WIDE UR6, UR6, 0x2aaaaaab, URZ ;  /* 0x2aaaaaab060678a5 */ /* 0x000fe2000f8e023f */
[----:B------:R-:W-:Y:S01]  /*2d60*/  ISETP.GT.AND P1, PT, R10, 0x29, PT ;  /* 0x000000290a00780c */ /* 0x000fe20003f24270 */
[----:B------:R-:W-:Y:S01]  /*2d70*/  UIADD3 UR5, UR8, 0x2a840, URZ ;  /* 0x0002a84008057890 */ /* 0x000fe2000fffe03f */
[----:B------:R-:W-:Y:S01]  /*2d80*/  FMNMX.FTZ R9, R24, R9, !PT ;  /* 0x0000000918097209 */ /* 0x000fe20007810000 */
[----:B------:R-:W-:Y:S01]  /*2d90*/  USHF.R.U32.HI UR6, URZ, 0x1f, UR7 ;  /* 0x0000001f3f067899 */ /* 0x000fe20008011607 */
[----:B-1----:R-:W-:Y:S01]  /*2da0*/  FSEL R50, R47, -INF , P1 ;  /* 0xff8000002f327808 */ /* 0x002fe20000800000 */
[----:B------:R-:W1:Y:S01]  /*2db0*/  MUFU.TANH R36, R55 ;  /* 0x0000003700247308 */ /* 0x000e620000002400 */
[----:B------:R-:W-:Y:S01]  /*2dc0*/  FMNMX.FTZ R9, R26, R9, !PT ;  /* 0x000000091a097209 */ /* 0x000fe20007810000 */
[----:B------:R-:W-:Y:S01]  /*2dd0*/  ULEA.HI.SX32 UR6, UR7, UR6, 0x1c ;  /* 0x0000000607067291 */ /* 0x000fe2000f8fe23f */
[----:B------:R-:W-:-:S02]  /*2de0*/  ISETP.GT.AND P1, PT, R10, 0x31, PT ;  /* 0x000000310a00780c */ /* 0x000fc40003f24270 */
[----:B------:R-:W-:Y:S02]  /*2df0*/  CS2R R80, SRZ ;  /* 0x0000000000507805 */ /* 0x000fe4000001ff00 */
[----:B---3--:R-:W-:Y:S01]  /*2e00*/  FSEL R40, R40, -INF , P2 ;  /* 0xff80000028287808 */ /* 0x008fe20001000000 */
[----:B------:R-:W-:Y:S01]  /*2e10*/  UISETP.LT.AND UP0, UPT, UR60, UR6, UPT ;  /* 0x000000063c00728c */ /* 0x000fe2000bf01270 */
[----:B------:R-:W-:Y:S01]  /*2e20*/  FMNMX.FTZ R9, R50, R9, !PT ;  /* 0x0000000932097209 */ /* 0x000fe20007810000 */
[----:B------:R-:W3:Y:S01]  /*2e30*/  MUFU.TANH R8, R8 ;  /* 0x0000000800087308 */ /* 0x000ee20000002400 */
[----:B------:R-:W-:Y:S01]  /*2e40*/  ISETP.GT.AND P2, PT, R10, 0x38, PT ;  /* 0x000000380a00780c */ /* 0x000fe20003f44270 */
[----:B--2---:R-:W-:Y:S01]  /*2e50*/  UPRMT UR5, UR10, 0x654, UR5 ;  /* 0x000006540a057896 */ /* 0x004fe20008000005 */
[----:B0-----:R-:W-:Y:S01]  /*2e60*/  FSEL R46, R51, -INF , P1 ;  /* 0xff800000332e7808 */ /* 0x001fe20000800000 */
[----:B------:R-:W-:Y:S01]  /*2e70*/  USEL UR10, UR60, UR6, !UP0 ;  /* 0x000000063c0a7287 */ /* 0x000fe2000c000000 */
[----:B------:R-:W-:-:S02]  /*2e80*/  FMNMX.FTZ R9, R40, R9, !PT ;  /* 0x0000000928097209 */ /* 0x000fc40007810000 */
[----:B------:R-:W-:Y:S01]  /*2e90*/  ISETP.GT.AND P1, PT, R10, 0x39, PT ;  /* 0x000000390a00780c */ /* 0x000fe20003f24270 */
[----:B------:R-:W0:Y:S01]  /*2ea0*/  MUFU.TANH R34, R59 ;  /* 0x0000003b00227308 */ /* 0x000e220000002400 */
[----:B------:R-:W-:Y:S01]  /*2eb0*/  FSEL R38, R15, -INF , P2 ;  /* 0xff8000000f267808 */ /* 0x000fe20001000000 */
[----:B------:R-:W-:Y:S01]  /*2ec0*/  UISETP.GE.AND UP0, UPT, UR4, UR10, UPT ;  /* 0x0000000a0400728c */ /* 0x000fe2000bf06270 */
[----:B------:R-:W-:Y:S01]  /*2ed0*/  FMNMX.FTZ R9, R46, R9, !PT ;  /* 0x000000092e097209 */ /* 0x000fe20007810000 */
[----:B------:R-:W-:Y:S01]  /*2ee0*/  SYNCS.ARRIVE.TRANS64.RED.A1T0 RZ, [UR5], RZ ;  /* 0x000000ffffff79a7 */ /* 0x000fe20008100405 */
[----:B------:R-:W-:Y:S02]  /*2ef0*/  ISETP.GT.AND P2, PT, R10, 0x40, PT ;  /* 0x000000400a00780c */ /* 0x000fe40003f44270 */
[----:B-1----:R-:W-:Y:S01]  /*2f00*/  FSEL R36, R36, -INF , P1 ;  /* 0xff80000024247808 */ /* 0x002fe20000800000 */
[----:B------:R-:W1:Y:S01]  /*2f10*/  MUFU.TANH R30, R62 ;  /* 0x0000003e001e7308 */ /* 0x000e620000002400 */
[----:B------:R-:W-:-:S02]  /*2f20*/  FMNMX.FTZ R9, R38, R9, !PT ;  /* 0x0000000926097209 */ /* 0x000fc40007810000 */
[----:B------:R-:W-:Y:S02]  /*2f30*/  ISETP.GT.AND P1, PT, R10, 0x41, PT ;  /* 0x000000410a00780c */ /* 0x000fe40003f24270 */
[----:B---3--:R-:W-:Y:S02]  /*2f40*/  FSEL R28, R8, -INF , P2 ;  /* 0xff800000081c7808 */ /* 0x008fe40001000000 */
[----:B------:R-:W-:Y:S01]  /*2f50*/  FMNMX.FTZ R9, R36, R9, !PT ;  /* 0x0000000924097209 */ /* 0x000fe20007810000 */
[----:B------:R-:W2:Y:S01]  /*2f60*/  MUFU.TANH R32, R63 ;  /* 0x0000003f00207308 */ /* 0x000ea20000002400 */
[----:B------:R-:W-:Y:S02]  /*2f70*/  ISETP.GT.AND P2, PT, R10, 0x48, PT ;  /* 0x000000480a00780c */ /* 0x000fe40003f44270 */
[----:B0-----:R-:W-:Y:S02]  /*2f80*/  FSEL R34, R34, -INF , P1 ;  /* 0xff80000022227808 */ /* 0x001fe40000800000 */
[----:B------:R-:W-:-:S02]  /*2f90*/  FMNMX.FTZ R9, R28, R9, !PT ;  /* 0x000000091c097209 */ /* 0x000fc40007810000 */
[----:B------:R-:W-:Y:S01]  /*2fa0*/  ISETP.GT.AND P1, PT, R10, 0x49, PT ;  /* 0x000000490a00780c */ /* 0x000fe20003f24270 */
[----:B------:R-:W0:Y:S01]  /*2fb0*/  MUFU.TANH R66, R66 ;  /* 0x0000004200427308 */ /* 0x000e220000002400 */
[----:B-1----:R-:W-:Y:S02]  /*2fc0*/  FSEL R30, R30, -INF , P2 ;  /* 0xff8000001e1e7808 */ /* 0x002fe40001000000 */
[----:B------:R-:W-:Y:S02]  /*2fd0*/  FMNMX.FTZ R9, R34, R9, !PT ;  /* 0x0000000922097209 */ /* 0x000fe40007810000 */
[----:B------:R-:W-:Y:S02]  /*2fe0*/  ISETP.GT.AND P2, PT, R10, 0x50, PT ;  /* 0x000000500a00780c */ /* 0x000fe40003f44270 */
[----:B------:R-:W-:Y:S01]  /*2ff0*/  FMNMX.FTZ R9, R30, R9, !PT ;  /* 0x000000091e097209 */ /* 0x000fe20007810000 */
[----:B------:R-:W1:Y:S01]  /*3000*/  MUFU.TANH R67, R67 ;  /* 0x0000004300437308 */ /* 0x000e620000002400 */
[----:B--2---:R-:W-:-:S02]  /*3010*/  FSEL R32, R32, -INF , P1 ;  /* 0xff80000020207808 */ /* 0x004fc40000800000 */
[----:B------:R-:W-:Y:S02]  /*3020*/  ISETP.GT.AND P1, PT, R10, 0x51, PT ;  /* 0x000000510a00780c */ /* 0x000fe40003f24270 */
[----:B------:R-:W-:-:S03]  /*3030*/  FMNMX.FTZ R8, R32, R9, !PT ;  /* 0x0000000920087209 */ /* 0x000fc60007810000 */
[----:B------:R-:W2:Y:S01]  /*3040*/  MUFU.TANH R70, R70 ;  /* 0x0000004600467308 */ /* 0x000ea20000002400 */
[----:B0-----:R-:W-:Y:S02]  /*3050*/  FSEL R15, R66, -INF , P2 ;  /* 0xff800000420f7808 */ /* 0x001fe40001000000 */
[----:B------:R-:W-:Y:S02]  /*3060*/  ISETP.GT.AND P2, PT, R10, 0x58, PT ;  /* 0x000000580a00780c */ /* 0x000fe40003f44270 */
[----:B------:R-:W-:-:S03]  /*3070*/  FMNMX.FTZ R8, R15, R8, !PT ;  /* 0x000000080f087209 */ /* 0x000fc60007810000 */
[----:B------:R-:W0:Y:S01]  /*3080*/  MUFU.TANH R71, R71 ;  /* 0x0000004700477308 */ /* 0x000e220000002400 */
[----:B-1----:R-:W-:Y:S02]  /*3090*/  FSEL R9, R67, -INF , P1 ;  /* 0xff80000043097808 */ /* 0x002fe40000800000 */
[----:B------:R-:W-:Y:S02]  /*30a0*/  CS2R R66, SRZ ;  /* 0x0000000000427805 */ /* 0x000fe4000001ff00 */
[----:B------:R-:W-:Y:S02]  /*30b0*/  ISETP.GT.AND P1, PT, R10, 0x59, PT ;  /* 0x000000590a00780c */ /* 0x000fe40003f24270 */
[----:B------:R-:W-:Y:S01]  /*30c0*/  FMNMX.FTZ R37, R9, R8, !PT ;  /* 0x0000000809257209 */ /* 0x000fe20007810000 */
[----:B------:R1:W-:Y:S01]  /*30d0*/  MUFU.TANH R43, R44 ;  /* 0x0000002c002b7308 */ /* 0x0003e20000002400 */
[----:B--2---:R-:W-:Y:S02]  /*30e0*/  FSEL R10, R70, -INF , P2 ;  /* 0xff800000460a7808 */ /* 0x004fe40001000000 */
[----:B------:R-:W-:-:S02]  /*30f0*/  ISETP.GT.AND P2, PT, R35, 0x1, PT ;  /* 0x000000012300780c */ /* 0x000fc40003f44270 */
[----:B------:R-:W-:-:S03]  /*3100*/  FMNMX.FTZ R37, R10, R37, !PT ;  /* 0x000000250a257209 */ /* 0x000fc60007810000 */
[----:B------:R-:W-:Y:S01]  /*3110*/  MUFU.TANH R11, R11 ;  /* 0x0000000b000b7308 */ /* 0x000fe20000002400 */
[----:B0-----:R-:W-:Y:S02]  /*3120*/  FSEL R8, R71, -INF , P1 ;  /* 0xff80000047087808 */ /* 0x001fe40000800000 */
[----:B------:R-:W-:Y:S02]  /*3130*/  CS2R R70, SRZ ;  /* 0x0000000000467805 */ /* 0x000fe4000001ff00 */
[----:B------:R-:W-:Y:S02]  /*3140*/  ISETP.GT.AND P1, PT, R35, RZ, PT ;  /* 0x000000ff2300720c */ /* 0x000fe40003f24270 */
[----:B------:R-:W-:Y:S01]  /*3150*/  FMNMX.FTZ R37, R8, R37, !PT ;  /* 0x0000002508257209 */ /* 0x000fe20007810000 */
[----:B------:R-:W-:Y:S04]  /*3160*/  MUFU.TANH R13, R13 ;  /* 0x0000000d000d7308 */ /* 0x000fe80000002400 */
[----:B-1----:R-:W0:Y:S04]  /*3170*/  SHFL.BFLY PT, R44, R37, 0x2, 0x1f ;  /* 0x0c401f00252c7f89 */ /* 0x002e2800000e0000 */
[----:B------:R-:W1:Y:S08]  /*3180*/  MUFU.TANH R14, R14 ;  /* 0x0000000e000e7308 */ /* 0x000e700000002400 */
[----:B------:R-:W2:Y:S08]  /*3190*/  MUFU.TANH R20, R20 ;  /* 0x0000001400147308 */ /* 0x000eb00000002400 */
[----:B------:R-:W3:Y:S01]  /*31a0*/  MUFU.TANH R25, R25 ;  /* 0x0000001900197308 */ /* 0x000ee20000002400 */
[----:B-1----:R-:W-:-:S02]  /*31b0*/  FSEL R39, R14, -INF , P3 ;  /* 0xff8000000e277808 */ /* 0x002fc40001800000 */
[----:B0-----:R-:W-:Y:S02]  /*31c0*/  FMNMX.FTZ R44, R37, R44, !PT ;  /* 0x0000002c252c7209 */ /* 0x001fe40007810000 */
[----:B------:R-:W-:-:S03]  /*31d0*/  ISETP.GT.AND P3, PT, R35, 0x18, PT ;  /* 0x000000182300780c */ /* 0x000fc60003f64270 */
[----:B------:R-:W0:Y:S01]  /*31e0*/  SHFL.BFLY PT, R37, R44, 0x1, 0x1f ;  /* 0x0c201f002c257f89 */ /* 0x000e2200000e0000 */
[----:B------:R-:W1:Y:S08]  /*31f0*/  MUFU.TANH R21, R21 ;  /* 0x0000001500157308 */ /* 0x000e700000002400 */
[----:B------:R4:W-:Y:S08]  /*3200*/  MUFU.TANH R47, R48 ;  /* 0x00000030002f7308 */ /* 0x0009f00000002400 */
[----:B------:R-:W5:Y:S01]  /*3210*/  MUFU.TANH R29, R29 ;  /* 0x0000001d001d7308 */ /* 0x000f620000002400 */
[----:B----4-:R-:W-:-:S02]  /*3220*/  FSEL R48, R13, -INF , P2 ;  /* 0xff8000000d307808 */ /* 0x010fc40001000000 */
[----:B------:R-:W-:Y:S02]  /*3230*/  ISETP.GT.AND P2, PT, R35, 0x10, PT ;  /* 0x000000102300780c */ /* 0x000fe40003f44270 */
[----:B0-----:R-:W-:-:S03]  /*3240*/  FMNMX.FTZ R12, R44, R37, !PT ;  /* 0x000000252c0c7209 */ /* 0x001fc60007810000 */
[----:B------:R-:W0:Y:S01]  /*3250*/  MUFU.TANH R27, R27 ;  /* 0x0000001b001b7308 */ /* 0x000e220000002400 */
[----:B------:R-:W-:Y:S02]  /*3260*/  FSEL R37, R11, -INF , P1 ;  /* 0xff8000000b257808 */ /* 0x000fe40000800000 */
[----:B------:R-:W-:Y:S01]  /*3270*/  ISETP.GT.AND P1, PT, R35, 0x9, PT ;  /* 0x000000092300780c */ /* 0x000fe20003f24270 */
[----:B------:R-:W-:Y:S01]  /*3280*/  FMUL.FTZ R13, R12, UR14 ;  /* 0x0000000e0c0d7c20 */ /* 0x000fe20008410000 */
[----:B------:R-:W-:Y:S02]  /*3290*/  FMNMX.FTZ R14, R37, R48, !PT ;  /* 0x00000030250e7209 */ /* 0x000fe40007810000 */
[----:B--2---:R-:W-:Y:S01]  /*32a0*/  FSEL R41, R20, -INF , P1 ;  /* 0xff80000014297808 */ /* 0x004fe20000800000 */
[----:B------:R-:W2:Y:S01]  /*32b0*/  MUFU.TANH R33, R33 ;  /* 0x0000002100217308 */ /* 0x000ea20000002400 */
[----:B------:R-:W-:Y:S02]  /*32c0*/  FMNMX.FTZ R14, R39, R14, !PT ;  /* 0x0000000e270e7209 */ /* 0x000fe40007810000 */
[----:B------:R-:W-:-:S02]  /*32d0*/  ISETP.GT.AND P1, PT, R35, 0x11, PT ;  /* 0x000000112300780c */ /* 0x000fc40003f24270 */
[----:B---3--:R-:W-:Y:S02]  /*32e0*/  FSEL R25, R25, -INF , P2 ;  /* 0xff80000019197808 */ /* 0x008fe40001000000 */
[----:B------:R-:W-:Y:S01]  /*32f0*/  FMNMX.FTZ R14, R41, R14, !PT ;  /* 0x0000000e290e7209 */ /* 0x000fe20007810000 */
[----:B------:R-:W3:Y:S01]  /*3300*/  MUFU.TANH R31, R31 ;  /* 0x0000001f001f7308 */ /* 0x000ee20000002400 */
[----:B-1----:R-:W-:Y:S02]  /*3310*/  FSEL R21, R21, -INF , P1 ;  /* 0xff80000015157808 */ /* 0x002fe40000800000 */
[----:B------:R-:W-:Y:S02]  /*3320*/  FMNMX.FTZ R14, R25, R14, !PT ;  /* 0x0000000e190e7209 */ /* 0x000fe40007810000 */
[----:B------:R-:W-:Y:S02]  /*3330*/  FSETP.NEU.FTZ.AND P2, PT, R12, -INF , PT ;  /* 0xff8000000c00780b */ /* 0x000fe40003f5d000 */
[----:B------:R-:W-:Y:S01]  /*3340*/  ISETP.GT.AND P1, PT, R35, 0x19, PT ;  /* 0x000000192300780c */ /* 0x000fe20003f24270 */
[----:B------:R-:W1:Y:S01]  /*3350*/  MUFU.TANH R45, R45 ;  /* 0x0000002d002d7308 */ /* 0x000e620000002400 */
[----:B-----5:R-:W-:-:S02]  /*3360*/  FSEL R29, R29, -INF , P3 ;  /* 0xff8000001d1d7808 */ /* 0x020fc40001800000 */
[----:B------:R-:W-:Y:S02]  /*3370*/  FMNMX.FTZ R14, R21, R14, !PT ;  /* 0x0000000e150e7209 */ /* 0x000fe40007810000 */
[----:B------:R-:W-:Y:S02]  /*3380*/  FSEL R13, R13, RZ, P2 ;  /* 0x000000ff0d0d7208 */ /* 0x000fe40001000000 */
[----:B------:R-:W-:Y:S01]  /*3390*/  ISETP.GT.AND P2, PT, R35, 0x20, PT ;  /* 0x000000202300780c */ /* 0x000fe20003f44270 */
[----:B------:R-:W4:Y:S01]  /*33a0*/  MUFU.TANH R49, R49 ;  /* 0x0000003100317308 */ /* 0x000f220000002400 */
[----:B0-----:R-:W-:Y:S01]  /*33b0*/  FSEL R27, R27, -INF , P1 ;  /* 0xff8000001b1b7808 */ /* 0x001fe20000800000 */
[--C-:B------:R-:W-:Y:S01]  /*33c0*/  FFMA.FTZ R62, R54, UR14, -R13.reuse ;  /* 0x0000000e363e7c23 */ /* 0x100fe2000801080d */
[----:B------:R-:W-:Y:S01]  /*33d0*/  FMNMX.FTZ R14, R29, R14, !PT ;  /* 0x0000000e1d0e7209 */ /* 0x000fe20007810000 */
[--C-:B------:R-:W-:Y:S01]  /*33e0*/  FFMA.FTZ R63, R42, UR14, -R13.reuse ;  /* 0x0000000e2a3f7c23 */ /* 0x100fe2000801080d */
[----:B------:R-:W-:Y:S01]  /*33f0*/  ISETP.GT.AND P1, PT, R35, 0x21, PT ;  /* 0x000000212300780c */ /* 0x000fe20003f24270 */
[--C-:B------:R-:W-:Y:S01]  /*3400*/  FFMA.FTZ R137, R15, UR14, -R13.reuse ;  /* 0x0000000e0f897c23 */ /* 0x100fe2000801080d */
[----:B--2---:R-:W-:Y:S01]  /*3410*/  FSEL R33, R33, -INF , P2 ;  /* 0xff80000021217808 */ /* 0x004fe20001000000 */
[----:B------:R-:W0:Y:S01]  /*3420*/  MUFU.TANH R51, R52 ;  /* 0x0000003400337308 */ /* 0x000e220000002400 */
[----:B------:R-:W-:Y:S01]  /*3430*/  FMNMX.FTZ R14, R27, R14, !PT ;  /* 0x0000000e1b0e7209 */ /* 0x000fe20007810000 */
[--C-:B------:R-:W-:Y:S01]  /*3440*/  FFMA.FTZ R143, R30, UR14, -R13.reuse ;  /* 0x0000000e1e8f7c23 */ /* 0x100fe2000801080d */
[----:B------:R-:W-:Y:S01]  /*3450*/  ISETP.GT.AND P2, PT, R35, 0x28, PT ;  /* 0x000000282300780c */ /* 0x000fe20003f44270 */
[--C-:B------:R-:W-:Y:S01]  /*3460*/  FFMA.FTZ R30, R32, UR14, -R13.reuse ;  /* 0x0000000e201e7c23 */ /* 0x100fe2000801080d */
[----:B---3--:R-:W-:Y:S01]  /*3470*/  FSEL R31, R31, -INF , P1 ;  /* 0xff8000001f1f7808 */ /* 0x008fe20000800000 */
[--C-:B------:R-:W-:Y:S01]  /*3480*/  FFMA.FTZ R157, R82, UR14, -R13.reuse ;  /* 0x0000000e529d7c23 */ /* 0x100fe2000801080d */
[----:B------:R-:W-:Y:S01]  /*3490*/  FMNMX.FTZ R20, R33, R14, !PT ;  /* 0x0000000e21147209 */ /* 0x000fe20007810000 */
[----:B------:R-:W2:Y:S01]  /*34a0*/  MUFU.TANH R53, R53 ;  /* 0x0000003500357308 */ /* 0x000ea20000002400 */
[----:B------:R-:W-:Y:S01]  /*34b0*/  ISETP.GT.AND P1, PT, R35, 0x29, PT ;  /* 0x000000292300780c */ /* 0x000fe20003f24270 */
[--C-:B------:R-:W-:Y:S01]  /*34c0*/  FFMA.FTZ R84, R84, UR14, -R13.reuse ;  /* 0x0000000e54547c23 */ /* 0x100fe2000801080d */
[----:B------:R-:W-:Y:S01]  /*34d0*/  FSEL R43, R43, -INF , P2 ;  /* 0xff8000002b2b7808 */ /* 0x000fe20001000000 */
[--C-:B------:R-:W-:Y:S01]  /*34e0*/  FFMA.FTZ R159, R78, UR14, -R13.reuse ;  /* 0x0000000e4e9f7c23 */ /* 0x100fe2000801080d */
[----:B------:R-:W-:Y:S01]  /*34f0*/  FMNMX.FTZ R20, R31, R20, !PT ;  /* 0x000000141f147209 */ /* 0x000fe20007810000 */
[--C-:B------:R-:W-:Y:S01]  /*3500*/  FFMA.FTZ R76, R76, UR14, -R13.reuse ;  /* 0x0000000e4c4c7c23 */ /* 0x100fe2000801080d */
[----:B------:R-:W-:Y:S01]  /*3510*/  ISETP.GT.AND P2, PT, R35, 0x30, PT ;  /* 0x000000302300780c */ /* 0x000fe20003f44270 */
[----:B------:R-:W3:Y:S01]  /*3520*/  MUFU.TANH R56, R56 ;  /* 0x0000003800387308 */ /* 0x000ee20000002400 */
[----:B-1----:R-:W-:Y:S01]  /*3530*/  FSEL R45, R45, -INF , P1 ;  /* 0xff8000002d2d7808 */ /* 0x002fe20000800000 */
[--C-:B------:R-:W-:Y:S01]  /*3540*/  FFMA.FTZ R153, R74, UR14, -R13.reuse ;  /* 0x0000000e4a997c23 */ /* 0x100fe2000801080d */
[----:B------:R-:W-:Y:S01]  /*3550*/  FMNMX.FTZ R20, R43, R20, !PT ;  /* 0x000000142b147209 */ /* 0x000fe20007810000 */
[--C-:B------:R-:W-:Y:S01]  /*3560*/  FFMA.FTZ R26, R26, UR14, -R13.reuse ;  /* 0x0000000e1a1a7c23 */ /* 0x100fe2000801080d */
[----:B------:R-:W-:Y:S01]  /*3570*/  ISETP.GT.AND P1, PT, R35, 0x31, PT ;  /* 0x000000312300780c */ /* 0x000fe20003f24270 */
[--C-:B------:R-:W-:Y:S01]  /*3580*/  FFMA.FTZ R72, R72, UR14, -R13.reuse ;  /* 0x0000000e48487c23 */ /* 0x100fe2000801080d */
[----:B------:R-:W-:Y:S01]  /*3590*/  FSEL R47, R47, -INF , P2 ;  /* 0xff8000002f2f7808 */ /* 0x000fe20001000000 */
[----:B------:R-:W1:Y:S01]  /*35a0*/  MUFU.TANH R55, R57 ;  /* 0x0000003900377308 */ /* 0x000e620000002400 */
[----:B------:R-:W-:Y:S01]  /*35b0*/  FMNMX.FTZ R20, R45, R20, !PT ;  /* 0x000000142d147209 */ /* 0x000fe20007810000 */
[--C-:B------:R-:W-:Y:S01]  /*35c0*/  FFMA.FTZ R36, R36, UR14, -R13.reuse ;  /* 0x0000000e24247c23 */ /* 0x100fe2000801080d */
[----:B------:R-:W-:Y:S01]  /*35d0*/  ISETP.GT.AND P2, PT, R35, 0x38, PT ;  /* 0x000000382300780c */ /* 0x000fe20003f44270 */
[--C-:B------:R-:W-:Y:S01]  /*35e0*/  FFMA.FTZ R9, R9, UR14, -R13.reuse ;  /* 0x0000000e09097c23 */ /* 0x100fe2000801080d */
[----:B----4-:R-:W-:Y:S01]  /*35f0*/  FSEL R49, R49, -INF , P1 ;  /* 0xff80000031317808 */ /* 0x010fe20000800000 */
[--C-:B------:R-:W-:Y:S01]  /*3600*/  FFMA.FTZ R139, R10, UR14, -R13.reuse ;  /* 0x0000000e0a8b7c23 */ /* 0x100fe2000801080d */
[----:B------:R-:W-:Y:S01]  /*3610*/  FMNMX.FTZ R44, R47, R20, !PT ;  /* 0x000000142f2c7209 */ /* 0x000fe20007810000 */
[----:B------:R4:W5:Y:S01]  /*3620*/  MUFU.TANH R59, R60 ;  /* 0x0000003c003b7308 */ /* 0x0009620000002400 */
[----:B------:R-:W-:Y:S01]  /*3630*/  ISETP.GT.AND P1, PT, R35, 0x39, PT ;  /* 0x000000392300780c */ /* 0x000fe20003f24270 */
[--C-:B------:R-:W-:Y:S01]  /*3640*/  FFMA.FTZ R141, R28, UR14, -R13.reuse ;  /* 0x0000000e1c8d7c23 */ /* 0x100fe2000801080d */
[----:B0-----:R-:W-:Y:S01]  /*3650*/  FSEL R51, R51, -INF , P2 ;  /* 0xff80000033337808 */ /* 0x001fe20001000000 */
[--C-:B------:R-:W-:Y:S01]  /*3660*/  FFMA.FTZ R28, R34, UR14, -R13.reuse ;  /* 0x0000000e221c7c23 */ /* 0x100fe2000801080d */
[----:B------:R-:W-:Y:S01]  /*3670*/  FMNMX.FTZ R44, R49, R44, !PT ;  /* 0x0000002c312c7209 */ /* 0x000fe20007810000 */
[--C-:B------:R-:W-:Y:S01]  /*3680*/  FFMA.FTZ R50, R50, UR14, -R13.reuse ;  /* 0x0000000e32327c23 */ /* 0x100fe2000801080d */
[----:B------:R-:W-:Y:S01]  /*3690*/  ISETP.GT.AND P2, PT, R35, 0x40, PT ;  /* 0x000000402300780c */ /* 0x000fe20003f44270 */
[----:B------:R-:W0:Y:S01]  /*36a0*/  MUFU.TANH R61, R61 ;  /* 0x0000003d003d7308 */ /* 0x000e220000002400 */
[----:B--2---:R-:W-:Y:S01]  /*36b0*/  FSEL R52, R53, -INF , P1 ;  /* 0xff80000035347808 */ /* 0x004fe20000800000 */
[--C-:B------:R-:W-:Y:S01]  /*36c0*/  FFMA.FTZ R145, R40, UR14, -R13.reuse ;  /* 0x0000000e28917c23 */ /* 0x100fe2000801080d */
[----:B------:R-:W-:Y:S01]  /*36d0*/  FMNMX.FTZ R11, R51, R44, !PT ;  /* 0x0000002c330b7209 */ /* 0x000fe20007810000 */
[--C-:B------:R-:W-:Y:S01]  /*36e0*/  FFMA.FTZ R147, R38, UR14, -R13.reuse ;  /* 0x0000000e26937c23 */ /* 0x100fe2000801080d */
[----:B------:R-:W-:Y:S01]  /*36f0*/  ISETP.GT.AND P1, PT, R35, 0x41, PT ;  /* 0x000000412300780c */ /* 0x000fe20003f24270 */
[----:B------:R-:W-:Y:S01]  /*3700*/  FFMA.FTZ R8, R8, UR14, -R13 ;  /* 0x0000000e08087c23 */ /* 0x000fe2000801080d */
[----:B---3--:R-:W-:Y:S01]  /*3710*/  FSEL R53, R56, -INF , P2 ;  /* 0xff80000038357808 */ /* 0x008fe20001000000 */
[----:B------:R-:W2:Y:S01]  /*3720*/  MUFU.TANH R64, R64 ;  /* 0x0000004000407308 */ /* 0x000ea20000002400 */
[----:B------:R-:W-:-:S02]  /*3730*/  FMNMX.FTZ R44, R52, R11, !PT ;  /* 0x0000000b342c7209 */ /* 0x000fc40007810000 */
[----:B------:R-:W-:Y:S02]  /*3740*/  CS2R R82, SRZ ;  /* 0x0000000000527805 */ /* 0x000fe4000001ff00 */
[----:B------:R-:W-:Y:S02]  /*3750*/  ISETP.GT.AND P2, PT, R35, 0x48, PT ;  /* 0x000000482300780c */ /* 0x000fe40003f44270 */
[----:B------:R-:W-:Y:S02]  /*3760*/  CS2R R78, SRZ ;  /* 0x00000000004e7805 */ /* 0x000fe4000001ff00 */
[----:B-1----:R-:W-:Y:S02]  /*3770*/  FSEL R55, R55, -INF , P1 ;  /* 0xff80000037377808 */ /* 0x002fe40000800000 */
[----:B------:R-:W-:Y:S02]  /*3780*/  CS2R R74, SRZ ;  /* 0x00000000004a7805 */ /* 0x000fe4000001ff00 */
[----:B----4-:R-:W-:Y:S01]  /*3790*/  FMNMX.FTZ R60, R53, R44, !PT ;  /* 0x0000002c353c7209 */ /* 0x010fe20007810000 */
[----:B------:R-:W1:Y:S01]  /*37a0*/  MUFU.TANH R65, R65 ;  /* 0x0000004100417308 */ /* 0x000e620000002400 */
[----:B------:R-:W-:-:S02]  /*37b0*/  ISETP.GT.AND P1, PT, R35, 0x49, PT ;  /* 0x000000492300780c */ /* 0x000fc40003f24270 */
[----:B-----5:R-:W-:Y:S02]  /*37c0*/  FSEL R56, R59, -INF , P2 ;  /* 0xff8000003b387808 */ /* 0x020fe40001000000 */
[----:B------:R-:W-:Y:S02]  /*37d0*/  FMNMX.FTZ R11, R55, R60, !PT ;  /* 0x0000003c370b7209 */ /* 0x000fe40007810000 */
[----:B------:R-:W-:Y:S01]  /*37e0*/  ISETP.GT.AND P2, PT, R35, 0x50, PT ;  /* 0x000000502300780c */ /* 0x000fe20003f44270 */
[----:B------:R-:W3:Y:S01]  /*37f0*/  MUFU.TANH R68, R68 ;  /* 0x0000004400447308 */ /* 0x000ee20000002400 */
[----:B0-----:R-:W-:Y:S01]  /*3800*/  FSEL R57, R61, -INF , P1 ;  /* 0xff8000003d397808 */ /* 0x001fe20000800000 */
[----:B------:R-:W-:Y:S01]  /*3810*/  FFMA.FTZ R61, R58, UR14, -R13 ;  /* 0x0000000e3a3d7c23 */ /* 0x000fe2000801080d */
[----:B------:R-:W-:Y:S02]  /*3820*/  FMNMX.FTZ R60, R56, R11, !PT ;  /* 0x0000000b383c7209 */ /* 0x000fe40007810000 */
[----:B------:R-:W-:-:S02]  /*3830*/  ISETP.GT.AND P1, PT, R35, 0x51, PT ;  /* 0x000000512300780c */ /* 0x000fc40003f24270 */
[----:B--2---:R-:W-:Y:S01]  /*3840*/  FSEL R58, R64, -INF , P2 ;  /* 0xff800000403a7808 */ /* 0x004fe20001000000 */
[----:B------:R-:W0:Y:S01]  /*3850*/  MUFU.TANH R69, R69 ;  /* 0x0000004500457308 */ /* 0x000e220000002400 */
[----:B------:R-:W-:Y:S02]  /*3860*/  FMNMX.FTZ R11, R57, R60, !PT ;  /* 0x0000003c390b7209 */ /* 0x000fe40007810000 */
[----:B------:R-:W-:Y:S02]  /*3870*/  ISETP.GT.AND P2, PT, R35, 0x58, PT ;  /* 0x000000582300780c */ /* 0x000fe40003f44270 */
[----:B-1----:R-:W-:Y:S02]  /*3880*/  FSEL R59, R65, -INF , P1 ;  /* 0xff800000413b7808 */ /* 0x002fe40000800000 */
[----:B------:R-:W-:Y:S02]  /*3890*/  CS2R R64, SRZ ;  /* 0x0000000000407805 */ /* 0x000fe4000001ff00 */
[----:B------:R-:W-:Y:S01]  /*38a0*/  FMNMX.FTZ R54, R58, R11, !PT ;  /* 0x0000000b3a367209 */ /* 0x000fe20007810000 */
[----:B------:R-:W-:Y:S01]  /*38b0*/  MUFU.EX2 R157, R157 ;  /* 0x0000009d009d7308 */ /* 0x000fe20000000800 */
[----:B------:R-:W-:-:S02]  /*38c0*/  ISETP.GT.AND P1, PT, R35, 0x59, PT ;  /* 0x000000592300780c */ /* 0x000fc40003f24270 */
[----:B---3--:R-:W-:Y:S02]  /*38d0*/  FSEL R35, R68, -INF , P2 ;  /* 0xff80000044237808 */ /* 0x008fe40001000000 */
[----:B------:R-:W-:-:S03]  /*38e0*/  FMNMX.FTZ R60, R59, R54, !PT ;  /* 0x000000363b3c7209 */ /* 0x000fc60007810000 */
[----:B------:R1:W2:Y:S01]  /*38f0*/  MUFU.EX2 R14, R84 ;  /* 0x00000054000e7308 */ /* 0x0002a20000000800 */
[----:B0-----:R-:W-:Y:S02]  /*3900*/  FSEL R54, R69, -INF , P1 ;  /* 0xff80000045367808 */ /* 0x001fe40000800000 */
[----:B------:R-:W-:Y:S02]  /*3910*/  CS2R R68, SRZ ;  /* 0x0000000000447805 */ /* 0x000fe4000001ff00 */
[----:B------:R-:W-:Y:S01]  /*3920*/  FMNMX.FTZ R11, R35, R60, !PT ;  /* 0x0000003c230b7209 */ /* 0x000fe20007810000 */
[--C-:B------:R-:W-:Y:S01]  /*3930*/  FFMA.FTZ R60, R24, UR14, -R13.reuse ;  /* 0x0000000e183c7c23 */ /* 0x100fe2000801080d */
[----:B------:R-:W-:Y:S02]  /*3940*/  FFMA.FTZ R24, R46, UR14, -R13 ;  /* 0x0000000e2e187c23 */ /* 0x000fe4000801080d */
[----:B------:R-:W-:Y:S01]  /*3950*/  FMNMX.FTZ R11, R54, R11, !PT ;  /* 0x0000000b360b7209 */ /* 0x000fe20007810000 */
[----:B------:R-:W0:Y:S01]  /*3960*/  MUFU.EX2 R159, R159 ;  /* 0x0000009f009f7308 */ /* 0x000e220000000800 */
[----:B-1----:R-:W-:-:S03]  /*3970*/  CS2R R84, SRZ ;  /* 0x0000000000547805 */ /* 0x002fc6000001ff00 */
[----:B------:R-:W1:Y:S04]  /*3980*/  SHFL.BFLY PT, R42, R11, 0x2, 0x1f ;  /* 0x0c401f000b2a7f89 */ /* 0x000e6800000e0000 */
[----:B------:R3:W4:Y:S08]  /*3990*/  MUFU.EX2 R20, R76 ;  /* 0x0000004c00147308 */ /* 0x0007300000000800 */
[----:B------:R-:W5:Y:S01]  /*39a0*/  MUFU.EX2 R153, R153 ;  /* 0x0000009900997308 */ /* 0x000f620000000800 */
[----:B---3--:R-:W-:-:S07]  /*39b0*/  CS2R R76, SRZ ;  /* 0x00000000004c7805 */ /* 0x008fce000001ff00 */
[----:B------:R-:W-:Y:S01]  /*39c0*/  MUFU.EX2 R151, R26 ;  /* 0x0000001a00977308 */ /* 0x000fe20000000800 */
[----:B-1----:R-:W-:-:S07]  /*39d0*/  FMNMX.FTZ R42, R11, R42, !PT ;  /* 0x0000002a0b2a7209 */ /* 0x002fce0007810000 */
[----:B------:R1:W3:Y:S01]  /*39e0*/  MUFU.EX2 R44, R72 ;  /* 0x00000048002c7308 */ /* 0x0002e20000000800 */
[----:B------:R-:W0:Y:S07]  /*39f0*/  SHFL.BFLY PT, R11, R42, 0x1, 0x1f ;  /* 0x0c201f002a0b7f89 */ /* 0x000e2e00000e0000 */
[----:B------:R2:W-:Y:S01]  /*3a00*/  MUFU.EX2 R26, R36 ;  /* 0x00000024001a7308 */ /* 0x0005e20000000800 */
[----:B-1----:R-:W-:-:S07]  /*3a10*/  CS2R R72, SRZ ;  /* 0x0000000000487805 */ /* 0x002fce000001ff00 */
[----:B------:R-:W-:Y:S01]  /*3a20*/  MUFU.EX2 R34, R9 ;  /* 0x0000000900227308 */ /* 0x000fe20000000800 */
[----:B--2---:R-:W-:Y:S01]  /*3a30*/  FADD.FTZ R36, R157, R14 ;  /* 0x0000000e9d247221 */ /* 0x004fe20000010000 */
[----:B------:R-:W-:-:S06]  /*3a40*/  F2FP.BF16.F32.PACK_AB R157, R14, R157 ;  /* 0x0000009d0e9d723e */ /* 0x000fcc00000010ff */
[----:B------:R-:W-:Y:S01]  /*3a50*/  MUFU.EX2 R61, R61 ;  /* 0x0000003d003d7308 */ /* 0x000fe20000000800 */
[----:B0-----:R-:W-:-:S04]  /*3a60*/  FMNMX.FTZ R11, R42, R11, !PT ;  /* 0x0000000b2a0b7209 */ /* 0x001fc80007810000 */
[C---:B------:R-:W-:Y:S01]  /*3a70*/  FSETP.NEU.FTZ.AND P1, PT, R11.reuse, -INF , PT ;  /* 0xff8000000b00780b */ /* 0x040fe20003f3d000 */
[----:B------:R-:W-:Y:S02]  /*3a80*/  FMUL.FTZ R15, R11, UR14 ;  /* 0x0000000e0b0f7c20 */ /* 0x000fe40008410000 */
[----:B------:R-:W-:Y:S03]  /*3a90*/  MUFU.EX2 R62, R62 ;  /* 0x0000003e003e7308 */ /* 0x000fe60000000800 */
[----:B------:R-:W-:Y:S01]  /*3aa0*/  FSEL R32, R15, RZ, P1 ;  /* 0x000000ff0f207208 */ /* 0x000fe20000800000 */
[----:B------:R-:W-:Y:S01]  /*3ab0*/  FADD.FTZ R15, R159, R36 ;  /* 0x000000249f0f7221 */ /* 0x000fe20000010000 */
[----:B------:R-:W-:Y:S02]  /*3ac0*/  PLOP3.LUT P1, PT, PT, PT, UP0, 0x80, 0x0 ;  /* 0x000000000000781c */ /* 0x000fe40003f2f008 */
[----:B----4-:R-:W-:Y:S01]  /*3ad0*/  F2FP.BF16.F32.PACK_AB R159, R20, R159 ;  /* 0x0000009f149f723e */ /* 0x010fe200000010ff */
[--C-:B------:R-:W-:Y:S01]  /*3ae0*/  FFMA.FTZ R37, R37, UR14, -R32.reuse ;  /* 0x0000000e25257c23 */ /* 0x100fe20008010820 */
[--C-:B------:R-:W-:Y:S01]  /*3af0*/  FFMA.FTZ R48, R48, UR14, -R32.reuse ;  /* 0x0000000e30307c23 */ /* 0x100fe20008010820 */
[--C-:B------:R-:W-:Y:S01]  /*3b00*/  FFMA.FTZ R39, R39, UR14, -R32.reuse ;  /* 0x0000000e27277c23 */ /* 0x100fe20008010820 */
[--C-:B------:R-:W-:Y:S01]  /*3b10*/  FFMA.FTZ R41, R41, UR14, -R32.reuse ;  /* 0x0000000e29297c23 */ /* 0x100fe20008010820 */
[--C-:B------:R-:W-:Y:S01]  /*3b20*/  FFMA.FTZ R25, R25, UR14, -R32.reuse ;  /* 0x0000000e19197c23 */ /* 0x100fe20008010820 */
[--C-:B------:R-:W-:Y:S01]  /*3b30*/  FFMA.FTZ R21, R21, UR14, -R32.reuse ;  /* 0x0000000e15157c23 */ /* 0x100fe20008010820 */
[----:B------:R-:W-:Y:S01]  /*3b40*/  MUFU.EX2 R37, R37 ;  /* 0x0000002500257308 */ /* 0x000fe20000000800 */
[--C-:B------:R-:W-:Y:S01]  /*3b50*/  FFMA.FTZ R29, R29, UR14, -R32.reuse ;  /* 0x0000000e1d1d7c23 */ /* 0x100fe20008010820 */
[--C-:B------:R-:W-:Y:S01]  /*3b60*/  FFMA.FTZ R27, R27, UR14, -R32.reuse ;  /* 0x0000000e1b1b7c23 */ /* 0x100fe20008010820 */
[--C-:B------:R-:W-:Y:S01]  /*3b70*/  FFMA.FTZ R33, R33, UR14, -R32.reuse ;  /* 0x0000000e21217c23 */ /* 0x100fe20008010820 */
[----:B------:R-:W-:Y:S01]  /*3b80*/  FADD.FTZ R36, R20, R15 ;  /* 0x0000000f14247221 */ /* 0x000fe20000010000 */
[--C-:B------:R-:W-:Y:S01]  /*3b90*/  FFMA.FTZ R31, R31, UR14, -R32.reuse ;  /* 0x0000000e1f1f7c23 */ /* 0x100fe20008010820 */
[--C-:B------:R-:W-:Y:S01]  /*3ba0*/  FFMA.FTZ R43, R43, UR14, -R32.reuse ;  /* 0x0000000e2b2b7c23 */ /* 0x100fe20008010820 */
[----:B------:R-:W-:Y:S01]  /*3bb0*/  FFMA.FTZ R45, R45, UR14, -R32 ;  /* 0x0000000e2d2d7c23 */ /* 0x000fe20008010820 */
[----:B------:R-:W0:Y:S01]  /*3bc0*/  MUFU.EX2 R48, R48 ;  /* 0x0000003000307308 */ /* 0x000e220000000800 */
[----:B-----5:R-:W-:Y:S01]  /*3bd0*/  FADD.FTZ R15, R153, R36 ;  /* 0x00000024990f7221 */ /* 0x020fe20000010000 */
[--C-:B------:R-:W-:Y:S01]  /*3be0*/  FFMA.FTZ R47, R47, UR14, -R32.reuse ;  /* 0x0000000e2f2f7c23 */ /* 0x100fe20008010820 */
[--C-:B------:R-:W-:Y:S01]  /*3bf0*/  FFMA.FTZ R49, R49, UR14, -R32.reuse ;  /* 0x0000000e31317c23 */ /* 0x100fe20008010820 */
[--C-:B------:R-:W-:Y:S01]  /*3c00*/  FFMA.FTZ R51, R51, UR14, -R32.reuse ;  /* 0x0000000e33337c23 */ /* 0x100fe20008010820 */
[--C-:B------:R-:W-:Y:S01]  /*3c10*/  FFMA.FTZ R52, R52, UR14, -R32.reuse ;  /* 0x0000000e34347c23 */ /* 0x100fe20008010820 */
[--C-:B------:R-:W-:Y:S01]  /*3c20*/  FFMA.FTZ R53, R53, UR14, -R32.reuse ;  /* 0x0000000e35357c23 */ /* 0x100fe20008010820 */
[--C-:B------:R-:W-:Y:S01]  /*3c30*/  FFMA.FTZ R55, R55, UR14, -R32.reuse ;  /* 0x0000000e37377c23 */ /* 0x100fe20008010820 */
[----:B------:R-:W1:Y:S01]  /*3c40*/  MUFU.EX2 R39, R39 ;  /* 0x0000002700277308 */ /* 0x000e620000000800 */
[--C-:B------:R-:W-:Y:S01]  /*3c50*/  FFMA.FTZ R56, R56, UR14, -R32.reuse ;  /* 0x0000000e38387c23 */ /* 0x100fe20008010820 */
[--C-:B------:R-:W-:Y:S01]  /*3c60*/  FFMA.FTZ R57, R57, UR14, -R32.reuse ;  /* 0x0000000e39397c23 */ /* 0x100fe20008010820 */
[--C-:B------:R-:W-:Y:S01]  /*3c70*/  FFMA.FTZ R58, R58, UR14, -R32.reuse ;  /* 0x0000000e3a3a7c23 */ /* 0x100fe20008010820 */
[--C-:B------:R-:W-:Y:S01]  /*3c80*/  FFMA.FTZ R59, R59, UR14, -R32.reuse ;  /* 0x0000000e3b3b7c23 */ /* 0x100fe20008010820 */
[--C-:B------:R-:W-:Y:S01]  /*3c90*/  FFMA.FTZ R35, R35, UR14, -R32.reuse ;  /* 0x0000000e23237c23 */ /* 0x100fe20008010820 */
[----:B------:R-:W-:Y:S01]  /*3ca0*/  FFMA.FTZ R32, R54, UR14, -R32 ;  /* 0x0000000e36207c23 */ /* 0x000fe20008010820 */
[----:B---3--:R-:W-:Y:S01]  /*3cb0*/  F2FP.BF16.F32.PACK_AB R153, R44, R153 ;  /* 0x000000992c99723e */ /* 0x008fe200000010ff */
[----:B------:R2:W3:Y:S01]  /*3cc0*/  MUFU.EX2 R158, R41 ;  /* 0x00000029009e7308 */ /* 0x0004e20000000800 */
[----:B0-----:R-:W-:Y:S01]  /*3cd0*/  FADD.FTZ R10, R37, R48 ;  /* 0x00000030250a7221 */ /* 0x001fe20000010000 */
[----:B------:R-:W-:-:S02]  /*3ce0*/  F2FP.BF16.F32.PACK_AB R155, R62, R61 ;  /* 0x0000003d3e9b723e */ /* 0x000fc400000010ff */
[----:B------:R-:W-:Y:S02]  /*3cf0*/  F2FP.BF16.F32.PACK_AB R156, R48, R37 ;  /* 0x00000025309c723e */ /* 0x000fe400000010ff */
[----:B------:R-:W-:Y:S02]  /*3d00*/  CS2R R36, SRZ ;  /* 0x0000000000247805 */ /* 0x000fe4000001ff00 */
[----:B------:R-:W0:Y:S01]  /*3d10*/  MUFU.EX2 R25, R25 ;  /* 0x0000001900197308 */ /* 0x000e220000000800 */
[----:B-1----:R-:W-:Y:S01]  /*3d20*/  FADD.FTZ R9, R39, R10 ;  /* 0x0000000a27097221 */ /* 0x002fe20000010000 */
[----:B--2---:R-:W-:-:S06]  /*3d30*/  CS2R R40, SRZ ;  /* 0x0000000000287805 */ /* 0x004fcc000001ff00 */
[----:B------:R-:W1:Y:S01]  /*3d40*/  MUFU.EX2 R152, R21 ;  /* 0x0000001500987308 */ /* 0x000e620000000800 */
[C---:B---3--:R-:W-:Y:S01]  /*3d50*/  FADD.FTZ R10, R158.reuse, R9 ;  /* 0x000000099e0a7221 */ /* 0x048fe20000010000 */
[----:B------:R-:W-:Y:S02]  /*3d60*/  F2FP.BF16.F32.PACK_AB R158, R158, R39 ;  /* 0x000000279e9e723e */ /* 0x000fe400000010ff */
[----:B------:R-:W-:-:S04]  /*3d70*/  CS2R R38, SRZ ;  /* 0x0000000000267805 */ /* 0x000fc8000001ff00 */
[----:B------:R-:W2:Y:S01]  /*3d80*/  MUFU.EX2 R29, R29 ;  /* 0x0000001d001d7308 */ /* 0x000ea20000000800 */
[----:B0-----:R-:W-:Y:S01]  /*3d90*/  FADD.FTZ R9, R25, R10 ;  /* 0x0000000a19097221 */ /* 0x001fe20000010000 */
[----:B------:R-:W-:-:S04]  /*3da0*/  FADD.FTZ R10, R44, R15 ;  /* 0x0000000f2c0a7221 */ /* 0x000fc80000010000 */
[----:B------:R-:W-:Y:S02]  /*3db0*/  FADD.FTZ R13, R61, R10 ;  /* 0x0000000a3d0d7221 */ /* 0x000fe40000010000 */
[----:B------:R-:W0:Y:S01]  /*3dc0*/  MUFU.EX2 R154, R27 ;  /* 0x0000001b009a7308 */ /* 0x000e220000000800 */
[----:B-1----:R-:W-:Y:S01]  /*3dd0*/  FADD.FTZ R0, R152, R9 ;  /* 0x0000000998007221 */ /* 0x002fe20000010000 */
[----:B------:R-:W-:Y:S01]  /*3de0*/  FADD.FTZ R10, R62, R13 ;  /* 0x0000000d3e0a7221 */ /* 0x000fe20000010000 */
[----:B------:R-:W-:-:S05]  /*3df0*/  F2FP.BF16.F32.PACK_AB R152, R152, R25 ;  /* 0x000000199898723e */ /* 0x000fca00000010ff */
        /* <DEDUP_REMOVED lines=12> */
[----:B------:R0:W3:Y:S01]  /*3ec0*/  MUFU.EX2 R150, R45 ;  /* 0x0000002d00967308 */ /* 0x0000e20000000800 */
[C---:B-1----:R-:W-:Y:S01]  /*3ed0*/  FADD.FTZ R10, R60.reuse, R13 ;  /* 0x0000000d3c0a7221 */ /* 0x042fe20000010000 */
[----:B------:R-:W-:Y:S02]  /*3ee0*/  F2FP.BF16.F32.PACK_AB R149, R60, R63 ;  /* 0x0000003f3c95723e */ /* 0x000fe400000010ff */
[----:B------:R-:W-:Y:S02]  /*3ef0*/  CS2R R62, SRZ ;  /* 0x00000000003e7805 */ /* 0x000fe4000001ff00 */
[----:B------:R-:W-:Y:S01]  /*3f00*/  CS2R R60, SRZ ;  /* 0x00000000003c7805 */ /* 0x000fe2000001ff00 */
[----:B------:R-:W-:Y:S01]  /*3f10*/  FADD.FTZ R13, R151, R10 ;  /* 0x0000000a970d7221 */ /* 0x000fe20000010000 */
        /* <DEDUP_REMOVED lines=9> */
[----:B------:R-:W-:-:S06]  /*3fb0*/  F2FP.BF16.F32.PACK_AB R151, R50, R151 ;  /* 0x000000973297723e */ /* 0x000fcc00000010ff */
        /* <DEDUP_REMOVED lines=11> */
[----:B------:R-:W-:Y:S02]  /*4070*/  F2FP.BF16.F32.PACK_AB R145, R24, R145 ;  /* 0x000000911891723e */ /* 0x000fe400000010ff */
[----:B------:R-:W-:-:S04]  /*4080*/  CS2R R24, SRZ ;  /* 0x0000000000187805 */ /* 0x000fc8000001ff00 */
[----:B------:R-:W0:Y:S01]  /*4090*/  MUFU.EX2 R52, R52 ;  /* 0x0000003400347308 */ /* 0x000e220000000800 */
[----:B-1----:R-:W-:-:S07]  /*40a0*/  FADD.FTZ R9, R51, R0 ;  /* 0x0000000033097221 */ /* 0x002fce0000010000 */
[----:B------:R-:W1:Y:S01]  /*40b0*/  MUFU.EX2 R53, R53 ;  /* 0x0000003500357308 */ /* 0x000e620000000800 */
[----:B--2---:R-:W-:Y:S01]  /*40c0*/  FADD.FTZ R13, R147, R10 ;  /* 0x0000000a930d7221 */ /* 0x004fe20000010000 */
[----:B------:R-:W-:-:S03]  /*40d0*/  F2FP.BF16.F32.PACK_AB R147, R26, R147 ;  /* 0x000000931a93723e */ /* 0x000fc600000010ff */
[----:B------:R-:W-:Y:S01]  /*40e0*/  FADD.FTZ R10, R26, R13 ;  /* 0x0000000d1a0a7221 */ /* 0x000fe20000010000 */
[----:B------:R-:W-:Y:S02]  /*40f0*/  CS2R R26, SRZ ;  /* 0x00000000001a7805 */ /* 0x000fe4000001ff00 */
[----:B------:R-:W2:Y:S01]  /*4100*/  MUFU.EX2 R141, R141 ;  /* 0x0000008d008d7308 */ /* 0x000ea20000000800 */
[C---:B0-----:R-:W-:Y:S01]  /*4110*/  FADD.FTZ R0, R52.reuse, R9 ;  /* 0x0000000934007221 */ /* 0x041fe20000010000 */
[----:B------:R-:W-:Y:S02]  /*4120*/  F2FP.BF16.F32.PACK_AB R146, R52, R51 ;  /* 0x000000333492723e */ /* 0x000fe400000010ff */
[----:B------:R-:W-:-:S04]  /*4130*/  CS2R R50, SRZ ;  /* 0x0000000000327805 */ /* 0x000fc8000001ff00 */
[----:B------:R0:W3:Y:S01]  /*4140*/  MUFU.EX2 R140, R55 ;  /* 0x00000037008c7308 */ /* 0x0000e20000000800 */
[----:B-1----:R-:W-:-:S07]  /*4150*/  FADD.FTZ R9, R53, R0 ;  /* 0x0000000035097221 */ /* 0x002fce0000010000 */
        /* <DEDUP_REMOVED lines=11> */
[----:B------:R-:W1:Y:S01]  /*4210*/  MUFU.EX2 R57, R57 ;  /* 0x0000003900397308 */ /* 0x000e620000000800 */
[----:B0-----:R-:W-:-:S07]  /*4220*/  FADD.FTZ R10, R56, R9 ;  /* 0x00000009380a7221 */ /* 0x001fce0000010000 */
[----:B------:R-:W0:Y:S01]  /*4230*/  MUFU.EX2 R30, R30 ;  /* 0x0000001e001e7308 */ /* 0x000e220000000800 */
[----:B--2---:R-:W-:-:S07]  /*4240*/  FADD.FTZ R9, R143, R0 ;  /* 0x000000008f097221 */ /* 0x004fce0000010000 */
[----:B------:R-:W2:Y:S01]  /*4250*/  MUFU.EX2 R137, R137 ;  /* 0x0000008900897308 */ /* 0x000ea20000000800 */
[C---:B-1----:R-:W-:Y:S01]  /*4260*/  FADD.FTZ R13, R57.reuse, R10 ;  /* 0x0000000a390d7221 */ /* 0x042fe20000010000 */
[----:B------:R-:W-:Y:S02]  /*4270*/  F2FP.BF16.F32.PACK_AB R142, R57, R56 ;  /* 0x00000038398e723e */ /* 0x000fe400000010ff */
[----:B------:R-:W-:-:S04]  /*4280*/  CS2R R56, SRZ ;  /* 0x0000000000387805 */ /* 0x000fc8000001ff00 */
[----:B------:R-:W1:Y:S01]  /*4290*/  MUFU.EX2 R58, R58 ;  /* 0x0000003a003a7308 */ /* 0x000e620000000800 */
[C---:B0-----:R-:W-:Y:S01]  /*42a0*/  FADD.FTZ R10, R30.reuse, R9 ;  /* 0x000000091e0a7221 */ /* 0x041fe20000010000 */
[----:B------:R-:W-:Y:S02]  /*42b0*/  F2FP.BF16.F32.PACK_AB R143, R30, R143 ;  /* 0x0000008f1e8f723e */ /* 0x000fe400000010ff */
[----:B------:R-:W-:-:S04]  /*42c0*/  CS2R R30, SRZ ;  /* 0x00000000001e7805 */ /* 0x000fc8000001ff00 */
[----:B------:R-:W0:Y:S01]  /*42d0*/  MUFU.EX2 R59, R59 ;  /* 0x0000003b003b7308 */ /* 0x000e220000000800 */
[----:B--2---:R-:W-:Y:S01]  /*42e0*/  FADD.FTZ R9, R137, R10 ;  /* 0x0000000a89097221 */ /* 0x004fe20000010000 */
[----:B------:R-:W-:-:S03]  /*42f0*/  F2FP.BF16.F32.PACK_AB R137, R34, R137 ;  /* 0x000000892289723e */ /* 0x000fc600000010ff */
[----:B------:R-:W-:-:S03]  /*4300*/  FADD.FTZ R10, R34, R9 ;  /* 0x00000009220a7221 */ /* 0x000fc60000010000 */
[----:B------:R-:W2:Y:S01]  /*4310*/  MUFU.EX2 R139, R139 ;  /* 0x0000008b008b7308 */ /* 0x000ea20000000800 */
[----:B-1----:R-:W-:-:S07]  /*4320*/  FADD.FTZ R14, R58, R13 ;  /* 0x0000000d3a0e7221 */ /* 0x002fce0000010000 */
[----:B------:R-:W1:Y:S01]  /*4330*/  MUFU.EX2 R35, R35 ;  /* 0x0000002300237308 */ /* 0x000e620000000800 */
[C---:B0-----:R-:W-:Y:S01]  /*4340*/  FADD.FTZ R14, R59.reuse, R14 ;  /* 0x0000000e3b0e7221 */ /* 0x041fe20000010000 */
[----:B------:R-:W-:Y:S02]  /*4350*/  F2FP.BF16.F32.PACK_AB R136, R59, R58 ;  /* 0x0000003a3b88723e */ /* 0x000fe400000010ff */
[----:B------:R-:W-:-:S04]  /*4360*/  CS2R R58, SRZ ;  /* 0x00000000003a7805 */ /* 0x000fc8000001ff00 */
[----:B------:R-:W0:Y:S01]  /*4370*/  MUFU.EX2 R32, R32 ;  /* 0x0000002000207308 */ /* 0x000e220000000800 */
[----:B--2---:R-:W-:Y:S01]  /*4380*/  FADD.FTZ R13, R139, R10 ;  /* 0x0000000a8b0d7221 */ /* 0x004fe20000010000 */
[----:B------:R-:W-:-:S06]  /*4390*/  IMAD.MOV.U32 R10, RZ, RZ, 0x3f800000 ;  /* 0x3f800000ff0a7424 */ /* 0x000fcc00078e00ff */
[----:B------:R-:W2:Y:S01]  /*43a0*/  MUFU.EX2 R0, R8 ;  /* 0x0000000800007308 */ /* 0x000ea20000000800 */
[----:B-1----:R-:W-:-:S04]  /*43b0*/  FADD.FTZ R9, R35, R14 ;  /* 0x0000000e23097221 */ /* 0x002fc80000010000 */
[C---:B0-----:R-:W-:Y:S01]  /*43c0*/  FADD.FTZ R9, R32.reuse, R9 ;  /* 0x0000000920097221 */ /* 0x041fe20000010000 */
[----:B------:R-:W-:Y:S02]  /*43d0*/  F2FP.BF16.F32.PACK_AB R138, R32, R35 ;  /* 0x00000023208a723e */ /* 0x000fe400000010ff */
[----:B------:R-:W-:Y:S02]  /*43e0*/  CS2R R34, SRZ ;  /* 0x0000000000227805 */ /* 0x000fe4000001ff00 */
[----:B------:R-:W-:Y:S01]  /*43f0*/  CS2R R32, SRZ ;  /* 0x0000000000207805 */ /* 0x000fe2000001ff00 */
[C---:B--2---:R-:W-:Y:S01]  /*4400*/  FADD.FTZ R8, R0.reuse, R13 ;  /* 0x0000000d00087221 */ /* 0x044fe20000010000 */
[----:B------:R-:W-:Y:S01]  /*4410*/  F2FP.BF16.F32.PACK_AB R139, R0, R139 ;  /* 0x0000008b008b723e */ /* 0x000fe200000010ff */
[----:B------:R-:W-:Y:S01]  /*4420*/  IMAD.MOV.U32 R0, RZ, RZ, 0x3f800000 ;  /* 0x3f800000ff007424 */ /* 0x000fe200078e00ff */
[----:B------:R-:W-:Y:S06]  /*4430*/  @!P1 BRA `(.L_x_2385) ;  /* 0x0000002800a09947 */ /* 0x000fec0003800000 */
[----:B------:R-:W-:Y:S01]  /*4440*/  MOV R13, R12 ;  /* 0x0000000c000d7202 */ /* 0x000fe20000000f00 */
[----:B------:R-:W-:Y:S01]  /*4450*/  IMAD.MOV.U32 R14, RZ, RZ, R11 ;  /* 0x000000ffff0e7224 */ /* 0x000fe200078e000b */
[----:B------:R-:W-:Y:S01]  /*4460*/  UMOV UR5, UR38 ;  /* 0x0000002600057c82 */ /* 0x000fe20008000000 */
[----:B------:R-:W-:Y:S01]  /*4470*/  IMAD.MOV.U32 R0, RZ, RZ, 0x3f800000 ;  /* 0x3f800000ff007424 */ /* 0x000fe200078e00ff */
[----:B------:R-:W-:Y:S01]  /*4480*/  UMOV UR6, UR39 ;  /* 0x0000002700067c82 */ /* 0x000fe20008000000 */
[----:B------:R-:W-:Y:S01]  /*4490*/  IMAD.MOV.U32 R87, RZ, RZ, RZ ;  /* 0x000000ffff577224 */ /* 0x000fe200078e00ff */
[----:B------:R-:W-:Y:S01]  /*44a0*/  ULDC UR7, c[0x0][0x9d8] ;  /* 0x0002760000077ab9 */ /* 0x000fe20000000800 */
[----:B------:R-:W-:-:S05]  /*44b0*/  ULDC UR34, c[0x0][0x988] ;  /* 0x0002620000227ab9 */ /* 0x000fca0000000800 */
.L_x_2396:
[----:B------:R-:W-:-:S04]  /*44c0*/  UISETP.NE.AND UP0, UPT, UR6, 0x1, UPT ;  /* 0x000000010600788c */ /* 0x000fc8000bf05270 */
[----:B------:R-:W-:-:S04]  /*44d0*/  USEL UR38, URZ, 0x1, UP0 ;  /* 0x000000013f267887 */ /* 0x000fc80008000000 */
[----:B------:R-:W-:Y:S01]  /*44e0*/  ULOP3.LUT UR38, UR5, UR38, URZ, 0x3c, !UPT ;  /* 0x0000002605267292 */ /* 0x000fe2000f8e3c3f */
[----:B------:R-:W-:Y:S11]  /*44f0*/  @!P0 BRA `(.L_x_2386) ;  /* 0x0000000000048947 */ /* 0x000ff60003800000 */
[----:B------:R-:W-:Y:S01]  /*4500*/  BPT.TRAP 0x1 ;  /* 0x000000040000795c */ /* 0x000fe20000300000 */
.L_x_2386:
        /* <DEDUP_REMOVED lines=9> */
.L_x_2387:
[----:B-1----:R-:W-:Y:S05]  /*45a0*/  @P1 BRA `(.L_x_2388) ;  /* 0x0000000000081947 */ /* 0x002fea0003800000 */
[----:B------:R-:W1:Y:S02]  /*45b0*/  SYNCS.PHASECHK.TRANS64.TRYWAIT P1, [UR8+0x2a830], R11 ;  /* 0x02a8300bff0075a7 */ /* 0x000e640008020148 */
[----:B-1----:R-:W-:Y:S05]  /*45c0*/  @!P1 BRA `(.L_x_2389) ;  /* 0x000000ec00589947 */ /* 0x002fea0003800000 */
.L_x_2388:
        /* <DEDUP_REMOVED lines=86> */
[----:B------:R-:W-:Y:S01]  /*4b30*/  R2UR UR28, R2 ;  /* 0x00000000021c72ca */ /* 0x000fe200000e0000 */
[----:B------:R-:W-:Y:S01]  /*4b40*/  UIADD3 UR30, UR9, 0x4, URZ ;  /* 0x00000004091e7890 */ /* 0x000fe2000fffe03f */
[----:B------:R-:W-:Y:S01]  /*4b50*/  R2UR UR29, R3 ;  /* 0x00000000031d72ca */ /* 0x000fe200000e0000 */
[----:B------:R-:W-:Y:S01]  /*4b60*/  UMOV UR31, 0x40000040 ;  /* 0x40000040001f7882 */ /* 0x000fe20000000000 */
[----:B------:R-:W-:Y:S02]  /*4b70*/  WARPGROUP.DEPBAR.LE gsb0, 0x0 ;  /* 0x00008000000079c5 */ /* 0x000fe40000010000 */
[----:B------:R-:W-:-:S09]  /*4b80*/  WARPGROUP.ARRIVE ;  /* 0x00000000000079c5 */ /* 0x000fd20000000000 */
        /* <DEDUP_REMOVED lines=51> */
.L_x_2390:
[----:B------:R-:W-:Y:S01]  /*4ec0*/  ULEA UR9, UR6, UR40, 0x3 ;  /* 0x0000002806097291 */ /* 0x000fe2000f8e183f */
[----:B------:R-:W-:-:S05]  /*4ed0*/  IMAD.U32 R0, RZ, RZ, UR5 ;  /* 0x00000005ff007e24 */ /* 0x000fca000f8e00ff */
[----:B------:R-:W-:-:S04]  /*4ee0*/  SHF.L.U32 R0, R0, 0x1f, RZ ;  /* 0x0000001f00007819 */ /* 0x000fc800000006ff */
[----:B------:R2:W3:Y:S01]  /*4ef0*/  SYNCS.PHASECHK.TRANS64.TRYWAIT P1, [UR9+0x2a850], R0 ;  /* 0x02a85000ff0075a7 */ /* 0x0004e20008020149 */
[----:B------:R-:W-:Y:S05]  /*4f00*/  @!P0 BRA `(.L_x_2391) ;  /* 0x0000000000048947 */ /* 0x000fea0003800000 */
[----:B------:R-:W-:Y:S01]  /*4f10*/  BPT.TRAP 0x1 ;  /* 0x000000040000795c */ /* 0x000fe20000300000 */
.L_x_2391:
[----:B---3--:R-:W-:Y:S05]  /*4f20*/  @P1 BRA `(.L_x_2392) ;  /* 0x0000000000081947 */ /* 0x008fea0003800000 */
[----:B------:R-:W3:Y:S02]  /*4f30*/  SYNCS.PHASECHK.TRANS64.TRYWAIT P1, [UR9+0x2a850], R0 ;  /* 0x02a85000ff0075a7 */ /* 0x000ee40008020149 */
[----:B---3--:R-:W-:Y:S05]  /*4f40*/  @!P1 BRA `(.L_x_2393) ;  /* 0x000000e400109947 */ /* 0x008fea0003800000 */
.L_x_2392:
        /* <DEDUP_REMOVED lines=37> */
.L_x_2394:
[----:B------:R-:W-:Y:S01]  /*51a0*/  UISETP.NE.AND UP0, UPT, UR61, URZ, UPT ;  /* 0x0000003f3d00728c */ /* 0x000fe2000bf05270 */
[----:B01----:R-:W-:Y:S01]  /*51b0*/  FMUL.FTZ R11, R97, UR7 ;  /* 0x00000007610b7c20 */ /* 0x003fe20008410000 */
[----:B------:R-:W-:Y:S01]  /*51c0*/  FMUL.FTZ R15, R100, UR7 ;  /* 0x00000007640f7c20 */ /* 0x000fe20008410000 */
[----:B------:R-:W-:Y:S01]  /*51d0*/  FMUL.FTZ R10, R88, UR7 ;  /* 0x00000007580a7c20 */ /* 0x000fe20008410000 */
[----:B------:R-:W-:Y:S01]  /*51e0*/  FMUL.FTZ R137, R91, UR7 ;  /* 0x000000075b897c20 */ /* 0x000fe20008410000 */
[----:B------:R0:W-:Y:S01]  /*51f0*/  MUFU.TANH R20, R11 ;  /* 0x0000000b00147308 */ /* 0x0001e20000002400 */
[----:B------:R-:W-:Y:S01]  /*5200*/  PLOP3.LUT P1, PT, PT, PT, UP0, 0x80, 0x0 ;  /* 0x000000000000781c */ /* 0x000fe20003f2f008 */
[----:B--2---:R-:W-:Y:S01]  /*5210*/  FMUL.FTZ R0, R89, UR7 ;  /* 0x0000000759007c20 */ /* 0x004fe20008410000 */
[----:B------:R-:W-:Y:S01]  /*5220*/  PLOP3.LUT P2, PT, PT, PT, UP0, 0x80, 0x0 ;  /* 0x000000000000781c */ /* 0x000fe20003f4f008 */
[----:B------:R-:W-:Y:S01]  /*5230*/  FMUL.FTZ R92, R92, UR7 ;  /* 0x000000075c5c7c20 */ /* 0x000fe20008410000 */
[----:B------:R-:W-:Y:S01]  /*5240*/  FMUL.FTZ R12, R93, UR7 ;  /* 0x000000075d0c7c20 */ /* 0x000fe20008410000 */
[----:B------:R-:W-:Y:S01]  /*5250*/  @UP0 ULDC UR5, c[0x0][0x44c] ;  /* 0x0001130000050ab9 */ /* 0x000fe20000000800 */
[----:B------:R-:W-:Y:S01]  /*5260*/  FMUL.FTZ R96, R96, UR7 ;  /* 0x0000000760607c20 */ /* 0x000fe20008410000 */
[----:B------:R1:W-:Y:S01]  /*5270*/  MUFU.TANH R88, R15 ;  /* 0x0000000f00587308 */ /* 0x0003e20000002400 */
[----:B0-----:R-:W-:-:S02]  /*5280*/  VIADD R11, R18, UR42 ;  /* 0x0000002a120b7c36 */ /* 0x001fc40008000000 */
[----:B------:R-:W-:Y:S01]  /*5290*/  FMUL.FTZ R112, R112, UR7 ;  /* 0x0000000770707c20 */ /* 0x000fe20008410000 */
[----:B------:R-:W-:Y:S01]  /*52a0*/  FMUL.FTZ R139, R94, UR7 ;  /* 0x000000075e8b7c20 */ /* 0x000fe20008410000 */
[----:B------:R-:W-:Y:S01]  /*52b0*/  FMUL.FTZ R104, R104, UR7 ;  /* 0x0000000768687c20 */ /* 0x000fe20008410000 */
[----:B------:R-:W-:Y:S01]  /*52c0*/  FMUL.FTZ R100, R103, UR7 ;  /* 0x0000000767647c20 */ /* 0x000fe20008410000 */
[----:B------:R-:W-:Y:S01]  /*52d0*/  FMUL.FTZ R101, R101, UR7 ;  /* 0x0000000765657c20 */ /* 0x000fe20008410000 */
[----:B------:R-:W-:Y:S01]  /*52e0*/  FMUL.FTZ R109, R109, UR7 ;  /* 0x000000076d6d7c20 */ /* 0x000fe20008410000 */
[----:B------:R-:W0:Y:S01]  /*52f0*/  MUFU.TANH R10, R10 ;  /* 0x0000000a000a7308 */ /* 0x000e220000002400 */
[----:B-1----:R-:W-:Y:S01]  /*5300*/  @P1 IMAD.HI.U32 R15, R11, UR5, RZ ;  /* 0x000000050b0f1c27 */ /* 0x002fe2000f8e00ff */
[----:B------:R-:W-:-:S03]  /*5310*/  @UP0 ULDC UR5, c[0x0][0x450] ;  /* 0x0001140000050ab9 */ /* 0x000fc60000000800 */
[----:B------:R-:W-:Y:S01]  /*5320*/  FMUL.FTZ R108, R108, UR7 ;  /* 0x000000076c6c7c20 */ /* 0x000fe20008410000 */
[----:B------:R-:W-:Y:S01]  /*5330*/  FMUL.FTZ R138, R95, UR7 ;  /* 0x000000075f8a7c20 */ /* 0x000fe20008410000 */
[----:B------:R-:W-:Y:S01]  /*5340*/  FMUL.FTZ R105, R105, UR7 ;  /* 0x0000000769697c20 */ /* 0x000fe20008410000 */
[----:B------:R-:W-:Y:S01]  /*5350*/  @P2 SHF.R.U32.HI R11, RZ, UR5, R15 ;  /* 0x00000005ff0b2c19 */ /* 0x000fe2000801160f */
[----:B------:R-:W-:Y:S01]  /*5360*/  UIMAD UR5, UR4, -0x60, URZ ;  /* 0xffffffa0040578a4 */ /* 0x000fe2000f8e023f */
[----:B------:R-:W-:Y:S01]  /*5370*/  MOV R15, UR41 ;  /* 0x00000029000f7c02 */ /* 0x000fe20008000f00 */
[----:B------:R-:W1:Y:S01]  /*5380*/  MUFU.TANH R0, R0 ;  /* 0x0000000000007308 */ /* 0x000e620000002400 */
[----:B------:R-:W-:Y:S01]  /*5390*/  FMUL.FTZ R97, R98, UR7 ;  /* 0x0000000762617c20 */ /* 0x000fe20008410000 */
[----:B------:R-:W2:Y:S01]  /*53a0*/  SHFL.IDX PT, R91, R11, RZ, 0x1c1f ;  /* 0x001c1fff0b5b7589 */ /* 0x000ea200000e0000 */
[----:B------:R-:W-:Y:S01]  /*53b0*/  FMUL.FTZ R98, R99, UR7 ;  /* 0x0000000763627c20 */ /* 0x000fe20008410000 */
[----:B------:R-:W-:-:S02]  /*53c0*/  IMAD.U32 R140, RZ, RZ, UR5 ;  /* 0x00000005ff8c7e24 */ /* 0x000fc4000f8e00ff */
[----:B------:R-:W-:Y:S01]  /*53d0*/  FMUL.FTZ R136, R90, UR7 ;  /* 0x000000075a887c20 */ /* 0x000fe20008410000 */
[----:B------:R-:W-:Y:S01]  /*53e0*/  FMUL.FTZ R99, R102, UR7 ;  /* 0x0000000766637c20 */ /* 0x000fe20008410000 */
[----:B------:R-:W-:Y:S01]  /*53f0*/  FMUL.FTZ R106, R106, UR7 ;  /* 0x000000076a6a7c20 */ /* 0x000fe20008410000 */
[----:B------:R-:W3:Y:S01]  /*5400*/  MUFU.TANH R92, R92 ;  /* 0x0000005c005c7308 */ /* 0x000ee20000002400 */
[----:B------:R-:W-:Y:S01]  /*5410*/  IADD3 R140, -R17, 0x1, R140 ;  /* 0x00000001118c7810 */ /* 0x000fe20007ffe18c */
[----:B------:R-:W-:Y:S01]  /*5420*/  FMUL.FTZ R102, R107, UR7 ;  /* 0x000000076b667c20 */ /* 0x000fe20008410000 */
[----:B------:R-:W-:Y:S01]  /*5430*/  FMUL.FTZ R116, R116, UR7 ;  /* 0x0000000774747c20 */ /* 0x000fe20008410000 */
[----:B------:R-:W-:Y:S01]  /*5440*/  FMUL.FTZ R117, R117, UR7 ;  /* 0x0000000775757c20 */ /* 0x000fe20008410000 */
[----:B------:R-:W-:Y:S01]  /*5450*/  IADD3 R140, -R15, UR43, R140 ;  /* 0x0000002b0f8c7c10 */ /* 0x000fe2000fffe18c */
        /* <DEDUP_REMOVED lines=11> */
[----:B------:R-:W4:Y:S01]  /*5510*/  SHFL.IDX PT, R11, R11, 0x1, 0x1c1f ;  /* 0x003c1f000b0b7f89 */ /* 0x000f2200000e0000 */
[----:B--2---:R-:W-:Y:S01]  /*5520*/  IMAD.IADD R91, R140, 0x1, R91 ;  /* 0x000000018c5b7824 */ /* 0x004fe200078e025b */
[----:B------:R-:W-:Y:S01]  /*5530*/  UMOV UR14, UR34 ;  /* 0x00000022000e7c82 */ /* 0x000fe20008000000 */
[----:B------:R-:W2:Y:S01]  /*5540*/  S2UR UR6, SR_CgaCtaId ;  /* 0x00000000000679c3 */ /* 0x000ea20000008800 */
[----:B------:R-:W-:-:S02]  /*5550*/  UIADD3 UR8, UR8, 0x2a840, URZ ;  /* 0x0002a84008087890 */ /* 0x000fc4000fffe03f */
[C---:B------:R-:W-:Y:S01]  /*5560*/  ISETP.GT.AND P1, PT, R91.reuse, RZ, PT ;  /* 0x000000ff5b00720c */ /* 0x040fe20003f24270 */
[----:B------:R1:W-:Y:S01]  /*5570*/  MUFU.TANH R94, R112 ;  /* 0x00000070005e7308 */ /* 0x0003e20000002400 */
[C---:B------:R-:W-:Y:S02]  /*5580*/  ISETP.GT.AND P2, PT, R91.reuse, 0x1, PT ;  /* 0x000000015b00780c */ /* 0x040fe40003f44270 */
[----:B0-----:R-:W-:Y:S02]  /*5590*/  FSEL R113, R10, -INF , P1 ;  /* 0xff8000000a717808 */ /* 0x001fe40000800000 */
[----:B------:R-:W-:Y:S02]  /*55a0*/  ISETP.GT.AND P1, PT, R91, 0x8, PT ;  /* 0x000000085b00780c */ /* 0x000fe40003f24270 */
[----:B------:R-:W-:Y:S01]  /*55b0*/  FMNMX.FTZ R21, R113, R14, !PT ;  /* 0x0000000e71157209 */ /* 0x000fe20007810000 */
[----:B------:R0:W-:Y:S01]  /*55c0*/  MUFU.TANH R103, R104 ;  /* 0x0000006800677308 */ /* 0x0001e20000002400 */
[----:B-1----:R-:W-:-:S02]  /*55d0*/  FSEL R112, R0, -INF , P2 ;  /* 0xff80000000707808 */ /* 0x002fc40001000000 */
[----:B------:R-:W-:Y:S02]  /*55e0*/  ISETP.GT.AND P2, PT, R91, 0x9, PT ;  /* 0x000000095b00780c */ /* 0x000fe40003f44270 */
[----:B------:R-:W-:-:S03]  /*55f0*/  FMNMX.FTZ R21, R112, R21, !PT ;  /* 0x0000001570157209 */ /* 0x000fc60007810000 */
[----:B------:R-:W1:Y:S01]  /*5600*/  MUFU.TANH R89, R101 ;  /* 0x0000006500597308 */ /* 0x000e620000002400 */
[----:B0-----:R-:W-:Y:S01]  /*5610*/  FMUL.FTZ R104, R110, UR7 ;  /* 0x000000076e687c20 */ /* 0x001fe20008410000 */
[----:B---3--:R-:W-:Y:S01]  /*5620*/  FSEL R110, R92, -INF , P1 ;  /* 0xff8000005c6e7808 */ /* 0x008fe20000800000 */
[----:B----4-:R-:W-:Y:S01]  /*5630*/  IMAD.IADD R140, R140, 0x1, R11 ;  /* 0x000000018c8c7824 */ /* 0x010fe200078e020b */
[----:B------:R-:W-:Y:S01]  /*5640*/  ISETP.GT.AND P1, PT, R91, 0x10, PT ;  /* 0x000000105b00780c */ /* 0x000fe20003f24270 */
[----:B--2---:R-:W-:Y:S01]  /*5650*/  UPRMT UR8, UR6, 0x654, UR8 ;  /* 0x0000065406087896 */ /* 0x004fe20008000008 */
[----:B------:R-:W-:Y:S02]  /*5660*/  FMNMX.FTZ R0, R110, R21, !PT ;  /* 0x000000156e007209 */ /* 0x000fe40007810000 */
[----:B------:R0:W-:Y:S01]  /*5670*/  MUFU.TANH R93, R109 ;  /* 0x0000006d005d7308 */ /* 0x0001e20000002400 */
[C---:B------:R-:W-:Y:S02]  /*5680*/  ISETP.GT.AND P3, PT, R140.reuse, 0x8, PT ;  /* 0x000000088c00780c */ /* 0x040fe40003f64270 */
[----:B------:R-:W-:-:S03]  /*5690*/  ISETP.GT.AND P4, PT, R140, 0x9, PT ;  /* 0x000000098c00780c */ /* 0x000fc60003f84270 */
[----:B------:R-:W-:Y:S02]  /*56a0*/  SYNCS.ARRIVE.TRANS64.RED.A1T0 RZ, [UR8], RZ ;  /* 0x000000ffffff79a7 */ /* 0x000fe40008100408 */
[----:B------:R5:W-:Y:S01]  /*56b0*/  MUFU.TANH R95, R108 ;  /* 0x0000006c005f7308 */ /* 0x000be20000002400 */
[----:B0-----:R-:W-:Y:S02]  /*56c0*/  FSEL R109, R12, -INF , P2 ;  /* 0xff8000000c6d7808 */ /* 0x001fe40001000000 */
[----:B------:R-:W-:-:S04]  /*56d0*/  ISETP.GT.AND P2, PT, R91, 0x11, PT ;  /* 0x000000115b00780c */ /* 0x000fc80003f44270 */
[----:B------:R-:W-:Y:S01]  /*56e0*/  FSEL R107, R20, -INF , P2 ;  /* 0xff800000146b7808 */ /* 0x000fe20001000000 */
[----:B------:R0:W-:Y:S01]  /*56f0*/  MUFU.TANH R141, R15 ;  /* 0x0000000f008d7308 */ /* 0x0001e20000002400 */
[----:B-----5:R-:W-:Y:S02]  /*5700*/  FSEL R108, R96, -INF , P1 ;  /* 0xff800000606c7808 */ /* 0x020fe40000800000 */
[C---:B------:R-:W-:Y:S02]  /*5710*/  ISETP.GT.AND P1, PT, R91.reuse, 0x18, PT ;  /* 0x000000185b00780c */ /* 0x040fe40003f24270 */
[----:B------:R-:W-:-:S03]  /*5720*/  ISETP.GT.AND P2, PT, R91, 0x19, PT ;  /* 0x000000195b00780c */ /* 0x000fc60003f44270 */
[----:B------:R1:W2:Y:S01]  /*5730*/  MUFU.TANH R90, R105 ;  /* 0x00000069005a7308 */ /* 0x0002a20000002400 */
[----:B0-----:R-:W-:-:S04]  /*5740*/  FMNMX.FTZ R15, R109, R0, !PT ;  /* 0x000000006d0f7209 */ /* 0x001fc80007810000 */
[----:B------:R-:W-:-:S03]  /*5750*/  FMNMX.FTZ R0, R108, R15, !PT ;  /* 0x0000000f6c007209 */ /* 0x000fc60007810000 */
[----:B------:R0:W-:Y:S01]  /*5760*/  MUFU.TANH R101, R106 ;  /* 0x0000006a00657308 */ /* 0x0001e20000002400 */
[----:B------:R-:W-:Y:S02]  /*5770*/  FMNMX.FTZ R15, R107, R0, !PT ;  /* 0x000000006b0f7209 */ /* 0x000fe40007810000 */
[----:B-1----:R-:W-:Y:S02]  /*5780*/  FSEL R105, R89, -INF , P2 ;  /* 0xff80000059697808 */ /* 0x002fe40001000000 */
[----:B------:R-:W-:-:S03]  /*5790*/  ISETP.GT.AND P2, PT, R91, 0x21, PT ;  /* 0x000000215b00780c */ /* 0x000fc60003f44270 */
[----:B------:R-:W1:Y:S01]  /*57a0*/  MUFU.TANH R116, R116 ;  /* 0x0000007400747308 */ /* 0x000e620000002400 */
[----:B0-----:R-:W-:Y:S02]  /*57b0*/  FSEL R106, R88, -INF , P1 ;  /* 0xff800000586a7808 */ /* 0x001fe40000800000 */
[----:B------:R-:W-:Y:S02]  /*57c0*/  ISETP.GT.AND P1, PT, R91, 0x20, PT ;  /* 0x000000205b00780c */ /* 0x000fe40003f24270 */
[----:B------:R-:W-:Y:S02]  /*57d0*/  FMNMX.FTZ R0, R106, R15, !PT ;  /* 0x0000000f6a007209 */ /* 0x000fe40007810000 */
[----:B------:R-:W-:Y:S01]  /*57e0*/  FSEL R103, R103, -INF , P1 ;  /* 0xff80000067677808 */ /* 0x000fe20000800000 */
[----:B------:R-:W0:Y:S01]  /*57f0*/  MUFU.TANH R117, R117 ;  /* 0x0000007500757308 */ /* 0x000e220000002400 */
[----:B------:R-:W-:Y:S02]  /*5800*/  FMNMX.FTZ R0, R105, R0, !PT ;  /* 0x0000000069007209 */ /* 0x000fe40007810000 */
[----:B------:R-:W-:-:S02]  /*5810*/  ISETP.GT.AND P1, PT, R91, 0x28, PT ;  /* 0x000000285b00780c */ /* 0x000fc40003f24270 */
[----:B--2---:R-:W-:Y:S02]  /*5820*/  FSEL R96, R90, -INF , P2 ;  /* 0xff8000005a607808 */ /* 0x004fe40001000000 */
[----:B------:R-:W-:Y:S01]  /*5830*/  FMNMX.FTZ R15, R103, R0, !PT ;  /* 0x00000000670f7209 */ /* 0x000fe20007810000 */
[----:B------:R-:W2:Y:S01]  /*5840*/  MUFU.TANH R10, R120 ;  /* 0x00000078000a7308 */ /* 0x000ea20000002400 */
[----:B------:R-:W-:Y:S02]  /*5850*/  ISETP.GT.AND P2, PT, R91, 0x29, PT ;  /* 0x000000295b00780c */ /* 0x000fe40003f44270 */
[----:B------:R-:W-:Y:S02]  /*5860*/  FSEL R95, R95, -INF , P1 ;  /* 0xff8000005f5f7808 */ /* 0x000fe40000800000 */
[----:B------:R-:W-:Y:S02]  /*5870*/  FMNMX.FTZ R0, R96, R15, !PT ;  /* 0x0000000f60007209 */ /* 0x000fe40007810000 */
[----:B------:R-:W-:Y:S01]  /*5880*/  ISETP.GT.AND P1, PT, R91, 0x30, PT ;  /* 0x000000305b00780c */ /* 0x000fe20003f24270 */
[----:B------:R3:W4:Y:S01]  /*5890*/  MUFU.TANH R12, R121 ;  /* 0x00000079000c7308 */ /* 0x0007220000002400 */
[----:B------:R-:W-:-:S02]  /*58a0*/  FSEL R93, R93, -INF , P2 ;  /* 0xff8000005d5d7808 */ /* 0x000fc40001000000 */
[----:B------:R-:W-:Y:S02]  /*58b0*/  FMNMX.FTZ R0, R95, R0, !PT ;  /* 0x000000005f007209 */ /* 0x000fe40007810000 */
[----:B------:R-:W-:Y:S02]  /*58c0*/  ISETP.GT.AND P2, PT, R91, 0x31, PT ;  /* 0x000000315b00780c */ /* 0x000fe40003f44270 */
[----:B------:R-:W-:Y:S01]  /*58d0*/  FSEL R94, R94, -INF , P1 ;  /* 0xff8000005e5e7808 */ /* 0x000fe20000800000 */
[----:B------:R-:W5:Y:S01]  /*58e0*/  MUFU.TANH R124, R124 ;  /* 0x0000007c007c7308 */ /* 0x000f620000002400 */
[----:B------:R-:W-:Y:S01]  /*58f0*/  FMNMX.FTZ R21, R93, R0, !PT ;  /* 0x000000005d157209 */ /* 0x000fe20007810000 */
[----:B---3--:R-:W-:Y:S01]  /*5900*/  FMUL.FTZ R121, R130, UR7 ;  /* 0x0000000782797c20 */ /* 0x008fe20008410000 */
[----:B------:R-:W-:Y:S02]  /*5910*/  ISETP.GT.AND P1, PT, R91, 0x38, PT ;  /* 0x000000385b00780c */ /* 0x000fe40003f24270 */
[----:B------:R-:W-:-:S02]  /*5920*/  FSEL R15, R141, -INF , P2 ;  /* 0xff8000008d0f7808 */ /* 0x000fc40001000000 */
[----:B------:R-:W-:Y:S01]  /*5930*/  FMNMX.FTZ R0, R94, R21, !PT ;  /* 0x000000155e007209 */ /* 0x000fe20007810000 */
[----:B------:R3:W5:Y:S01]  /*5940*/  MUFU.TANH R88, R125 ;  /* 0x0000007d00587308 */ /* 0x0007620000002400 */
[----:B------:R-:W-:Y:S02]  /*5950*/  ISETP.GT.AND P2, PT, R91, 0x39, PT ;  /* 0x000000395b00780c */ /* 0x000fe40003f44270 */
[----:B-1----:R-:W-:Y:S01]  /*5960*/  FSEL R20, R116, -INF , P1 ;  /* 0xff80000074147808 */ /* 0x002fe20000800000 */
[----:B------:R-:W-:Y:S01]  /*5970*/  FMUL.FTZ R116, R122, UR7 ;  /* 0x000000077a747c20 */ /* 0x000fe20008410000 */
[----:B------:R-:W-:Y:S01]  /*5980*/  FMNMX.FTZ R21, R15, R0, !PT ;  /* 0x000000000f157209 */ /* 0x000fe20007810000 */
[----:B------:R-:W-:Y:S01]  /*5990*/  FMUL.FTZ R122, R131, UR7 ;  /* 0x00000007837a7c20 */ /* 0x000fe20008410000 */
[----:B------:R-:W-:Y:S01]  /*59a0*/  ISETP.GT.AND P1, PT, R91, 0x40, PT ;  /* 0x000000405b00780c */ /* 0x000fe20003f24270 */
[----:B------:R-:W1:Y:S01]  /*59b0*/  MUFU.TANH R128, R128 ;  /* 0x0000008000807308 */ /* 0x000e620000002400 */
[----:B0-----:R-:W-:Y:S01]  /*59c0*/  FSEL R0, R117, -INF , P2 ;  /* 0xff80000075007808 */ /* 0x001fe20001000000 */
[----:B---3--:R-:W-:Y:S01]  /*59d0*/  FMUL.FTZ R125, R135, UR7 ;  /* 0x00000007877d7c20 */ /* 0x008fe20008410000 */
[----:B------:R-:W-:-:S02]  /*59e0*/  FMNMX.FTZ R21, R20, R21, !PT ;  /* 0x0000001514157209 */ /* 0x000fc40007810000 */
[C---:B------:R-:W-:Y:S02]  /*59f0*/  ISETP.GT.AND P2, PT, R91.reuse, 0x41, PT ;  /* 0x000000415b00780c */ /* 0x040fe40003f44270 */
[----:B--2---:R-:W-:Y:S01]  /*5a00*/  FSEL R10, R10, -INF , P1 ;  /* 0xff8000000a0a7808 */ /* 0x004fe20000800000 */
[----:B------:R-:W0:Y:S01]  /*5a10*/  MUFU.TANH R129, R129 ;  /* 0x0000008100817308 */ /* 0x000e220000002400 */
[----:B------:R-:W-:Y:S02]  /*5a20*/  FMNMX.FTZ R21, R0, R21, !PT ;  /* 0x0000001500157209 */ /* 0x000fe40007810000 */
[C---:B------:R-:W-:Y:S02]  /*5a30*/  ISETP.GT.AND P1, PT, R91.reuse, 0x48, PT ;  /* 0x000000485b00780c */ /* 0x040fe40003f24270 */
[----:B----4-:R-:W-:Y:S02]  /*5a40*/  FSEL R12, R12, -INF , P2 ;  /* 0xff8000000c0c7808 */ /* 0x010fe40001000000 */
[----:B------:R-:W-:Y:S01]  /*5a50*/  FMNMX.FTZ R89, R10, R21, !PT ;  /* 0x000000150a597209 */ /* 0x000fe20007810000 */
[----:B------:R-:W2:Y:S01]  /*5a60*/  MUFU.TANH R132, R132 ;  /* 0x0000008400847308 */ /* 0x000ea20000002400 */
[----:B------:R-:W-:-:S02]  /*5a70*/  ISETP.GT.AND P2, PT, R91, 0x49, PT ;  /* 0x000000495b00780c */ /* 0x000fc40003f44270 */
[----:B-----5:R-:W-:Y:S01]  /*5a80*/  FSEL R21, R124, -INF , P1 ;  /* 0xff8000007c157808 */ /* 0x020fe20000800000 */
[----:B------:R-:W-:Y:S01]  /*5a90*/  FMUL.FTZ R124, R111, UR7 ;  /* 0x000000076f7c7c20 */ /* 0x000fe20008410000 */
[----:B------:R-:W-:Y:S02]  /*5aa0*/  FMNMX.FTZ R90, R12, R89, !PT ;  /* 0x000000590c5a7209 */ /* 0x000fe40007810000 */
[----:B------:R-:W-:Y:S01]  /*5ab0*/  ISETP.GT.AND P1, PT, R91, 0x50, PT ;  /* 0x000000505b00780c */ /* 0x000fe20003f24270 */
[----:B------:R-:W3:Y:S01]  /*5ac0*/  MUFU.TANH R133, R133 ;  /* 0x0000008500857308 */ /* 0x000ee20000002400 */
[----:B------:R-:W-:Y:S02]  /*5ad0*/  FSEL R88, R88, -INF , P2 ;  /* 0xff80000058587808 */ /* 0x000fe40001000000 */
[----:B------:R-:W-:Y:S02]  /*5ae0*/  FMNMX.FTZ R117, R21, R90, !PT ;  /* 0x0000005a15757209 */ /* 0x000fe40007810000 */
[----:B------:R-:W-:-:S02]  /*5af0*/  ISETP.GT.AND P2, PT, R91, 0x51, PT ;  /* 0x000000515b00780c */ /* 0x000fc40003f44270 */
[----:B-1----:R-:W-:Y:S01]  /*5b00*/  FSEL R89, R128, -INF , P1 ;  /* 0xff80000080597808 */ /* 0x002fe20000800000 */
[----:B------:R-:W-:Y:S01]  /*5b10*/  FMUL.FTZ R128, R114, UR7 ;  /* 0x0000000772807c20 */ /* 0x000fe20008410000 */
[----:B------:R-:W-:Y:S01]  /*5b20*/  FMNMX.FTZ R92, R88, R117, !PT ;  /* 0x00000075585c7209 */ /* 0x000fe20007810000 */
[----:B------:R-:W-:Y:S01]  /*5b30*/  FMUL.FTZ R117, R119, UR7 ;  /* 0x0000000777757c20 */ /* 0x000fe20008410000 */
[----:B------:R-:W-:Y:S01]  /*5b40*/  ISETP.GT.AND P1, PT, R91, 0x58, PT ;  /* 0x000000585b00780c */ /* 0x000fe20003f24270 */
[----:B------:R-:W-:Y:S01]  /*5b50*/  FMUL.FTZ R119, R126, UR7 ;  /* 0x000000077e777c20 */ /* 0x000fe20008410000 */
[----:B0-----:R-:W-:Y:S01]  /*5b60*/  FSEL R90, R129, -INF , P2 ;  /* 0xff800000815a7808 */ /* 0x001fe20001000000 */
[----:B------:R-:W-:Y:S01]  /*5b70*/  FMUL.FTZ R129, R115, UR7 ;  /* 0x0000000773817c20 */ /* 0x000fe20008410000 */
[----:B------:R-:W-:Y:S01]  /*5b80*/  FMNMX.FTZ R111, R89, R92, !PT ;  /* 0x0000005c596f7209 */ /* 0x000fe20007810000 */
[----:B------:R-:W0:Y:S01]  /*5b90*/  MUFU.TANH R136, R136 ;  /* 0x0000008800887308 */ /* 0x000e220000002400 */
[----:B------:R-:W-:-:S02]  /*5ba0*/  ISETP.GT.AND P2, PT, R91, 0x59, PT ;  /* 0x000000595b00780c */ /* 0x000fc40003f44270 */
[----:B--2---:R-:W-:Y:S02]  /*5bb0*/  FSEL R91, R132, -INF , P1 ;  /* 0xff800000845b7808 */ /* 0x004fe40000800000 */
[----:B------:R-:W-:Y:S02]  /*5bc0*/  FMNMX.FTZ R114, R90, R111, !PT ;  /* 0x0000006f5a727209 */ /* 0x000fe40007810000 */
[----:B---3--:R-:W-:Y:S01]  /*5bd0*/  FSEL R92, R133, -INF , P2 ;  /* 0xff800000855c7808 */ /* 0x008fe20001000000 */
[----:B------:R-:W1:Y:S01]  /*5be0*/  MUFU.TANH R137, R137 ;  /* 0x0000008900897308 */ /* 0x000e620000002400 */
[----:B------:R-:W-:Y:S01]  /*5bf0*/  FMNMX.FTZ R111, R91, R114, !PT ;  /* 0x000000725b6f7209 */ /* 0x000fe20007810000 */
[----:B------:R-:W-:Y:S01]  /*5c00*/  FMUL.FTZ R114, R118, UR7 ;  /* 0x0000000776727c20 */ /* 0x000fe20008410000 */
[----:B------:R-:W-:Y:S01]  /*5c10*/  ISETP.GT.AND P1, PT, R140, RZ, PT ;  /* 0x000000ff8c00720c */ /* 0x000fe20003f24270 */
[----:B------:R-:W-:Y:S01]  /*5c20*/  FMUL.FTZ R118, R123, UR7 ;  /* 0x000000077b767c20 */ /* 0x000fe20008410000 */
[----:B------:R-:W-:Y:S01]  /*5c30*/  FMNMX.FTZ R111, R92, R111, !PT ;  /* 0x0000006f5c6f7209 */ /* 0x000fe20007810000 */
[----:B------:R-:W-:Y:S01]  /*5c40*/  FMUL.FTZ R123, R134, UR7 ;  /* 0x00000007867b7c20 */ /* 0x000fe20008410000 */
[----:B------:R-:W-:Y:S01]  /*5c50*/  ISETP.GT.AND P2, PT, R140, 0x1, PT ;  /* 0x000000018c00780c */ /* 0x000fe20003f44270 */
[----:B------:R-:W2:Y:S01]  /*5c60*/  MUFU.TANH R139, R139 ;  /* 0x0000008b008b7308 */ /* 0x000ea20000002400 */
[----:B0-----:R-:W-:Y:S01]  /*5c70*/  FSEL R136, R136, -INF , P1 ;  /* 0xff80000088887808 */ /* 0x001fe20000800000 */
[----:B------:R-:W0:Y:S06]  /*5c80*/  SHFL.BFLY PT, R120, R111, 0x2, 0x1f ;  /* 0x0c401f006f787f89 */ /* 0x000e2c00000e0000 */
[----:B------:R-:W3:Y:S01]  /*5c90*/  MUFU.TANH R138, R138 ;  /* 0x0000008a008a7308 */ /* 0x000ee20000002400 */
[----:B-1----:R-:W-:-:S02]  /*5ca0*/  FSEL R137, R137, -INF , P2 ;  /* 0xff80000089897808 */ /* 0x002fc40001000000 */
[----:B------:R-:W-:-:S05]  /*5cb0*/  ISETP.GT.AND P2, PT, R140, 0x10, PT ;  /* 0x000000108c00780c */ /* 0x000fca0003f44270 */
[----:B------:R-:W1:Y:S01]  /*5cc0*/  MUFU.TANH R97, R97 ;  /* 0x0000006100617308 */ /* 0x000e620000002400 */
[----:B--2---:R-:W-:Y:S02]  /*5cd0*/  FSEL R139, R139, -INF , P3 ;  /* 0xff8000008b8b7808 */ /* 0x004fe40001800000 */
[----:B------:R-:W-:-:S05]  /*5ce0*/  ISETP.GT.AND P3, PT, R140, 0x11, PT ;  /* 0x000000118c00780c */ /* 0x000fca0003f64270 */
[----:B------:R-:W2:Y:S01]  /*5cf0*/  MUFU.TANH R98, R98 ;  /* 0x0000006200627308 */ /* 0x000ea20000002400 */
[----:B---3--:R-:W-:Y:S02]  /*5d00*/  FSEL R138, R138, -INF , P4 ;  /* 0xff8000008a8a7808 */ /* 0x008fe40002000000 */
[----:B0-----:R-:W-:Y:S01]  /*5d10*/  FMNMX.FTZ R115, R111, R120, !PT ;  /* 0x000000786f737209 */ /* 0x001fe20007810000 */
[----:B------:R-:W-:-:S04]  /*5d20*/  FMUL.FTZ R120, R127, UR7 ;  /* 0x000000077f787c20 */ /* 0x000fc80008410000 */
[----:B------:R-:W0:Y:S01]  /*5d30*/  SHFL.BFLY PT, R126, R115, 0x1, 0x1f ;  /* 0x0c201f00737e7f89 */ /* 0x000e2200000e0000 */
[----:B------:R-:W-:Y:S01]  /*5d40*/  MUFU.TANH R99, R99 ;  /* 0x0000006300637308 */ /* 0x000fe20000002400 */
[----:B-1----:R-:W-:Y:S02]  /*5d50*/  FSEL R111, R97, -INF , P2 ;  /* 0xff800000616f7808 */ /* 0x002fe40001000000 */
[----:B------:R-:W-:-:S05]  /*5d60*/  ISETP.GT.AND P2, PT, R140, 0x18, PT ;  /* 0x000000188c00780c */ /* 0x000fca0003f44270 */
[----:B------:R-:W1:Y:S01]  /*5d70*/  MUFU.TANH R100, R100 ;  /* 0x0000006400647308 */ /* 0x000e620000002400 */
[----:B--2---:R-:W-:Y:S02]  /*5d80*/  FSEL R98, R98, -INF , P3 ;  /* 0xff80000062627808 */ /* 0x004fe40001800000 */
[----:B------:R-:W-:-:S05]  /*5d90*/  ISETP.GT.AND P3, PT, R140, 0x19, PT ;  /* 0x000000198c00780c */ /* 0x000fca0003f64270 */
[----:B------:R-:W2:Y:S01]  /*5da0*/  MUFU.TANH R102, R102 ;  /* 0x0000006600667308 */ /* 0x000ea20000002400 */
[----:B0-----:R-:W-:-:S07]  /*5db0*/  FMNMX.FTZ R11, R115, R126, !PT ;  /* 0x0000007e730b7209 */ /* 0x001fce0007810000 */
[----:B------:R-:W0:Y:S01]  /*5dc0*/  MUFU.TANH R104, R104 ;  /* 0x0000006800687308 */ /* 0x000e220000002400 */
[----:B------:R-:W-:Y:S02]  /*5dd0*/  FMNMX.FTZ R126, R136, R13, !PT ;  /* 0x0000000d887e7209 */ /* 0x000fe40007810000 */
[C---:B------:R-:W-:Y:S01]  /*5de0*/  FSETP.NEU.FTZ.AND P1, PT, R11.reuse, -INF , PT ;  /* 0xff8000000b00780b */ /* 0x040fe20003f3d000 */
[----:B------:R-:W-:Y:S01]  /*5df0*/  FMUL.FTZ R115, R11, UR14 ;  /* 0x0000000e0b737c20 */ /* 0x000fe20008410000 */
[----:B------:R-:W-:Y:S02]  /*5e00*/  FMNMX.FTZ R126, R137, R126, !PT ;  /* 0x0000007e897e7209 */ /* 0x000fe40007810000 */
[----:B-1----:R-:W-:Y:S01]  /*5e10*/  FSEL R100, R100, -INF , P3 ;  /* 0xff80000064647808 */ /* 0x002fe20001800000 */
[----:B------:R-:W1:Y:S01]  /*5e20*/  MUFU.TANH R124, R124 ;  /* 0x0000007c007c7308 */ /* 0x000e620000002400 */
[----:B------:R-:W-:Y:S02]  /*5e30*/  FMNMX.FTZ R127, R139, R126, !PT ;  /* 0x0000007e8b7f7209 */ /* 0x000fe40007810000 */
[----:B------:R-:W-:-:S02]  /*5e40*/  FSEL R115, R115, RZ, P1 ;  /* 0x000000ff73737208 */ /* 0x000fc40000800000 */
[----:B------:R-:W-:Y:S02]  /*5e50*/  FMNMX.FTZ R126, R138, R127, !PT ;  /* 0x0000007f8a7e7209 */ /* 0x000fe40007810000 */
[----:B------:R-:W-:Y:S01]  /*5e60*/  ISETP.GT.AND P3, PT, R140, 0x21, PT ;  /* 0x000000218c00780c */ /* 0x000fe20003f64270 */
[--C-:B------:R-:W-:Y:S01]  /*5e70*/  FFMA.FTZ R97, R113, UR14, -R115.reuse ;  /* 0x0000000e71617c23 */ /* 0x100fe20008010873 */
[----:B------:R-:W-:Y:S01]  /*5e80*/  FMNMX.FTZ R127, R111, R126, !PT ;  /* 0x0000007e6f7f7209 */ /* 0x000fe20007810000 */
[--C-:B------:R-:W-:Y:S01]  /*5e90*/  FFMA.FTZ R156, R112, UR14, -R115.reuse ;  /* 0x0000000e709c7c23 */ /* 0x100fe20008010873 */
[----:B------:R-:W-:Y:S01]  /*5ea0*/  FSEL R113, R99, -INF , P2 ;  /* 0xff80000063717808 */ /* 0x000fe20001000000 */
[----:B------:R-:W3:Y:S01]  /*5eb0*/  MUFU.TANH R128, R128 ;  /* 0x0000008000807308 */ /* 0x000ee20000002400 */
[----:B------:R-:W-:Y:S01]  /*5ec0*/  FMNMX.FTZ R112, R98, R127, !PT ;  /* 0x0000007f62707209 */ /* 0x000fe20007810000 */
[--C-:B------:R-:W-:Y:S01]  /*5ed0*/  FFMA.FTZ R158, R110, UR14, -R115.reuse ;  /* 0x0000000e6e9e7c23 */ /* 0x100fe20008010873 */
[----:B------:R-:W-:Y:S01]  /*5ee0*/  ISETP.GT.AND P2, PT, R140, 0x20, PT ;  /* 0x000000208c00780c */ /* 0x000fe20003f44270 */
[--C-:B------:R-:W-:Y:S01]  /*5ef0*/  FFMA.FTZ R126, R109, UR14, -R115.reuse ;  /* 0x0000000e6d7e7c23 */ /* 0x100fe20008010873 */
[----:B------:R-:W-:Y:S01]  /*5f00*/  FMNMX.FTZ R99, R113, R112, !PT ;  /* 0x0000007071637209 */ /* 0x000fe20007810000 */
[--C-:B------:R-:W-:Y:S01]  /*5f10*/  FFMA.FTZ R152, R108, UR14, -R115.reuse ;  /* 0x0000000e6c987c23 */ /* 0x100fe20008010873 */
[----:B------:R-:W-:Y:S01]  /*5f20*/  FSEL R112, R101, -INF , P2 ;  /* 0xff80000065707808 */ /* 0x000fe20001000000 */
[----:B------:R-:W4:Y:S01]  /*5f30*/  MUFU.TANH R129, R129 ;  /* 0x0000008100817308 */ /* 0x000f220000002400 */
[----:B------:R-:W-:Y:S01]  /*5f40*/  FMNMX.FTZ R99, R100, R99, !PT ;  /* 0x0000006364637209 */ /* 0x000fe20007810000 */
[--C-:B------:R-:W-:Y:S01]  /*5f50*/  FFMA.FTZ R154, R106, UR14, -R115.reuse ;  /* 0x0000000e6a9a7c23 */ /* 0x100fe20008010873 */
[----:B------:R-:W-:Y:S01]  /*5f60*/  ISETP.GT.AND P2, PT, R140, 0x28, PT ;  /* 0x000000288c00780c */ /* 0x000fe20003f44270 */
[--C-:B------:R-:W-:Y:S01]  /*5f70*/  FFMA.FTZ R148, R103, UR14, -R115.reuse ;  /* 0x0000000e67947c23 */ /* 0x100fe20008010873 */
[----:B--2---:R-:W-:Y:S01]  /*5f80*/  FSEL R102, R102, -INF , P3 ;  /* 0xff80000066667808 */ /* 0x004fe20001800000 */
[--C-:B------:R-:W-:Y:S01]  /*5f90*/  FFMA.FTZ R150, R95, UR14, -R115.reuse ;  /* 0x0000000e5f967c23 */ /* 0x100fe20008010873 */
[----:B------:R-:W-:Y:S01]  /*5fa0*/  FMNMX.FTZ R99, R112, R99, !PT ;  /* 0x0000006370637209 */ /* 0x000fe20007810000 */
[----:B------:R-:W2:Y:S01]  /*5fb0*/  MUFU.TANH R114, R114 ;  /* 0x0000007200727308 */ /* 0x000ea20000002400 */
        /* <DEDUP_REMOVED lines=8> */
[----:B-1----:R-:W-:Y:S01]  /*6040*/  FSEL R104, R124, -INF , P3 ;  /* 0xff8000007c687808 */ /* 0x002fe20001800000 */
[--C-:B------:R-:W-:Y:S01]  /*6050*/  FFMA.FTZ R21, R88, UR14, -R115.reuse ;  /* 0x0000000e58157c23 */ /* 0x100fe20008010873 */
[----:B------:R-:W-:Y:S01]  /*6060*/  FMNMX.FTZ R101, R110, R101, !PT ;  /* 0x000000656e657209 */ /* 0x000fe20007810000 */
[--C-:B------:R-:W-:Y:S01]  /*6070*/  FFMA.FTZ R20, R89, UR14, -R115.reuse ;  /* 0x0000000e59147c23 */ /* 0x100fe20008010873 */
[----:B------:R-:W-:Y:S01]  /*6080*/  ISETP.GT.AND P3, PT, R140, 0x31, PT ;  /* 0x000000318c00780c */ /* 0x000fe20003f64270 */
[--C-:B------:R-:W-:Y:S01]  /*6090*/  FFMA.FTZ R88, R91, UR14, -R115.reuse ;  /* 0x0000000e5b587c23 */ /* 0x100fe20008010873 */
[----:B---3--:R-:W-:Y:S01]  /*60a0*/  FSEL R109, R128, -INF , P2 ;  /* 0xff800000806d7808 */ /* 0x008fe20001000000 */
        /* <DEDUP_REMOVED lines=8> */
[----:B------:R-:W3:Y:S01]  /*6130*/  MUFU.TANH R118, R118 ;  /* 0x0000007600767308 */ /* 0x000ee20000002400 */
[----:B------:R-:W-:Y:S01]  /*6140*/  ISETP.GT.AND P3, PT, R140, 0x39, PT ;  /* 0x000000398c00780c */ /* 0x000fe20003f64270 */
[--C-:B------:R-:W-:Y:S01]  /*6150*/  FFMA.FTZ R15, R15, UR14, -R115.reuse ;  /* 0x0000000e0f0f7c23 */ /* 0x100fe20008010873 */
[----:B--2---:R-:W-:Y:S01]  /*6160*/  FSEL R114, R114, -INF , P2 ;  /* 0xff80000072727808 */ /* 0x004fe20001000000 */
[--C-:B------:R-:W-:Y:S01]  /*6170*/  FFMA.FTZ R89, R90, UR14, -R115.reuse ;  /* 0x0000000e5a597c23 */ /* 0x100fe20008010873 */
[----:B------:R-:W-:Y:S01]  /*6180*/  ISETP.GT.AND P2, PT, R140, 0x40, PT ;  /* 0x000000408c00780c */ /* 0x000fe20003f44270 */
[----:B------:R-:W-:Y:S01]  /*6190*/  FFMA.FTZ R91, R92, UR14, -R115 ;  /* 0x0000000e5c5b7c23 */ /* 0x000fe20008010873 */
[----:B0-----:R-:W-:Y:S01]  /*61a0*/  FSEL R117, R117, -INF , P3 ;  /* 0xff80000075757808 */ /* 0x001fe20001800000 */
[----:B------:R0:W-:Y:S01]  /*61b0*/  MUFU.EX2 R99, R126 ;  /* 0x0000007e00637308 */ /* 0x0001e20000000800 */
[----:B------:R-:W-:-:S02]  /*61c0*/  ISETP.GT.AND P3, PT, R140, 0x41, PT ;  /* 0x000000418c00780c */ /* 0x000fc40003f64270 */
[----:B-1----:R-:W-:Y:S02]  /*61d0*/  FSEL R116, R116, -INF , P2 ;  /* 0xff80000074747808 */ /* 0x002fe40001000000 */
[----:B------:R-:W-:-:S03]  /*61e0*/  ISETP.GT.AND P2, PT, R140, 0x48, PT ;  /* 0x000000488c00780c */ /* 0x000fc60003f44270 */
[----:B------:R-:W1:Y:S01]  /*61f0*/  MUFU.TANH R119, R119 ;  /* 0x0000007700777308 */ /* 0x000e620000002400 */
[----:B0-----:R-:W-:Y:S01]  /*6200*/  FFMA.FTZ R126, R107, UR14, -R115 ;  /* 0x0000000e6b7e7c23 */ /* 0x001fe20008010873 */
[----:B------:R-:W-:Y:S02]  /*6210*/  FMNMX.FTZ R107, R108, R101, !PT ;  /* 0x000000656c6b7209 */ /* 0x000fe40007810000 */
[----:B---3--:R-:W-:Y:S02]  /*6220*/  FSEL R118, R118, -INF , P3 ;  /* 0xff80000076767808 */ /* 0x008fe40001800000 */
[----:B------:R-:W-:Y:S02]  /*6230*/  FMNMX.FTZ R124, R114, R107, !PT ;  /* 0x0000006b727c7209 */ /* 0x000fe40007810000 */
[----:B------:R-:W0:Y:S01]  /*6240*/  MUFU.TANH R120, R120 ;  /* 0x0000007800787308 */ /* 0x000e220000002400 */
[----:B------:R-:W-:Y:S02]  /*6250*/  ISETP.GT.AND P3, PT, R140, 0x49, PT ;  /* 0x000000498c00780c */ /* 0x000fe40003f64270 */
[----:B------:R-:W-:-:S04]  /*6260*/  FMNMX.FTZ R107, R117, R124, !PT ;  /* 0x0000007c756b7209 */ /* 0x000fc80007810000 */
[----:B------:R-:W-:Y:S01]  /*6270*/  FMNMX.FTZ R107, R116, R107, !PT ;  /* 0x0000006b746b7209 */ /* 0x000fe20007810000 */
[----:B------:R-:W2:Y:S01]  /*6280*/  MUFU.TANH R121, R121 ;  /* 0x0000007900797308 */ /* 0x000ea20000002400 */
[----:B-1----:R-:W-:Y:S02]  /*6290*/  FSEL R119, R119, -INF , P2 ;  /* 0xff80000077777808 */ /* 0x002fe40001000000 */
[----:B------:R-:W-:Y:S02]  /*62a0*/  FMNMX.FTZ R106, R118, R107, !PT ;  /* 0x0000006b766a7209 */ /* 0x000fe40007810000 */
[----:B------:R-:W-:Y:S02]  /*62b0*/  ISETP.GT.AND P2, PT, R140, 0x50, PT ;  /* 0x000000508c00780c */ /* 0x000fe40003f44270 */
[----:B------:R-:W-:Y:S01]  /*62c0*/  FMNMX.FTZ R107, R119, R106, !PT ;  /* 0x0000006a776b7209 */ /* 0x000fe20007810000 */
[----:B------:R-:W1:Y:S01]  /*62d0*/  MUFU.TANH R122, R122 ;  /* 0x0000007a007a7308 */ /* 0x000e620000002400 */
[----:B0-----:R-:W-:-:S02]  /*62e0*/  FSEL R120, R120, -INF , P3 ;  /* 0xff80000078787808 */ /* 0x001fc40001800000 */
[----:B------:R-:W-:Y:S02]  /*62f0*/  ISETP.GT.AND P3, PT, R140, 0x51, PT ;  /* 0x000000518c00780c */ /* 0x000fe40003f64270 */
[----:B------:R-:W-:-:S03]  /*6300*/  FMNMX.FTZ R106, R120, R107, !PT ;  /* 0x0000006b786a7209 */ /* 0x000fc60007810000 */
[----:B------:R-:W0:Y:S01]  /*6310*/  MUFU.TANH R123, R123 ;  /* 0x0000007b007b7308 */ /* 0x000e220000002400 */
[----:B--2---:R-:W-:Y:S02]  /*6320*/  FSEL R121, R121, -INF , P2 ;  /* 0xff80000079797808 */ /* 0x004fe40001000000 */
[----:B------:R-:W-:Y:S02]  /*6330*/  ISETP.GT.AND P2, PT, R140, 0x58, PT ;  /* 0x000000588c00780c */ /* 0x000fe40003f44270 */
[----:B------:R-:W-:Y:S01]  /*6340*/  FMNMX.FTZ R103, R121, R106, !PT ;  /* 0x0000006a79677209 */ /* 0x000fe20007810000 */
[--C-:B------:R-:W-:Y:S02]  /*6350*/  FFMA.FTZ R106, R96, UR14, -R115.reuse ;  /* 0x0000000e606a7c23 */ /* 0x100fe40008010873 */
[----:B------:R-:W2:Y:S01]  /*6360*/  MUFU.TANH R125, R125 ;  /* 0x0000007d007d7308 */ /* 0x000ea20000002400 */
[----:B-1----:R-:W-:Y:S02]  /*6370*/  FSEL R122, R122, -INF , P3 ;  /* 0xff8000007a7a7808 */ /* 0x002fe40001800000 */
[----:B------:R-:W-:Y:S01]  /*6380*/  ISETP.GT.AND P3, PT, R140, 0x59, PT ;  /* 0x000000598c00780c */ /* 0x000fe20003f64270 */
[----:B------:R-:W-:Y:S01]  /*6390*/  FFMA.FTZ R140, R10, UR14, -R115 ;  /* 0x0000000e0a8c7c23 */ /* 0x000fe20008010873 */
[----:B------:R-:W-:-:S03]  /*63a0*/  FMNMX.FTZ R96, R122, R103, !PT ;  /* 0x000000677a607209 */ /* 0x000fc60007810000 */
[----:B------:R-:W-:Y:S01]  /*63b0*/  MUFU.EX2 R97, R97 ;  /* 0x0000006100617308 */ /* 0x000fe20000000800 */
[----:B0-----:R-:W-:-:S04]  /*63c0*/  FSEL R123, R123, -INF , P2 ;  /* 0xff8000007b7b7808 */ /* 0x001fc80001000000 */
[----:B------:R-:W-:-:S03]  /*63d0*/  FMNMX.FTZ R96, R123, R96, !PT ;  /* 0x000000607b607209 */ /* 0x000fc60007810000 */
[----:B------:R-:W-:Y:S01]  /*63e0*/  MUFU.EX2 R156, R156 ;  /* 0x0000009c009c7308 */ /* 0x000fe20000000800 */
[----:B--2---:R-:W-:-:S04]  /*63f0*/  FSEL R125, R125, -INF , P3 ;  /* 0xff8000007d7d7808 */ /* 0x004fc80001800000 */
[----:B------:R-:W-:-:S03]  /*6400*/  FMNMX.FTZ R96, R125, R96, !PT ;  /* 0x000000607d607209 */ /* 0x000fc60007810000 */
[----:B------:R-:W-:Y:S02]  /*6410*/  MUFU.EX2 R158, R158 ;  /* 0x0000009e009e7308 */ /* 0x000fe40000000800 */
[----:B------:R-:W0:Y:S06]  /*6420*/  SHFL.BFLY PT, R107, R96, 0x2, 0x1f ;  /* 0x0c401f00606b7f89 */ /* 0x000e2c00000e0000 */
[----:B------:R-:W-:Y:S08]  /*6430*/  MUFU.EX2 R152, R152 ;  /* 0x0000009800987308 */ /* 0x000ff00000000800 */
[----:B------:R-:W-:Y:S08]  /*6440*/  MUFU.EX2 R101, R126 ;  /* 0x0000007e00657308 */ /* 0x000ff00000000800 */
[----:B------:R-:W-:Y:S01]  /*6450*/  MUFU.EX2 R154, R154 ;  /* 0x0000009a009a7308 */ /* 0x000fe20000000800 */
[----:B0-----:R-:W-:Y:S01]  /*6460*/  FMNMX.FTZ R0, R96, R107, !PT ;  /* 0x0000006b60007209 */ /* 0x001fe20007810000 */
[----:B------:R-:W-:-:S04]  /*6470*/  FFMA.FTZ R107, R12, UR14, -R115 ;  /* 0x0000000e0c6b7c23 */ /* 0x000fc80008010873 */
[----:B------:R-:W0:Y:S02]  /*6480*/  SHFL.BFLY PT, R127, R0, 0x1, 0x1f ;  /* 0x0c201f00007f7f89 */ /* 0x000e2400000e0000 */
[----:B------:R-:W-:Y:S08]  /*6490*/  MUFU.EX2 R105, R105 ;  /* 0x0000006900697308 */ /* 0x000ff00000000800 */
[----:B------:R-:W-:Y:S08]  /*64a0*/  MUFU.EX2 R148, R148 ;  /* 0x0000009400947308 */ /* 0x000ff00000000800 */
[----:B------:R-:W-:Y:S01]  /*64b0*/  MUFU.EX2 R103, R106 ;  /* 0x0000006a00677308 */ /* 0x000fe20000000800 */
[----:B0-----:R-:W-:-:S07]  /*64c0*/  FMNMX.FTZ R12, R0, R127, !PT ;  /* 0x0000007f000c7209 */ /* 0x001fce0007810000 */
[----:B------:R-:W-:Y:S01]  /*64d0*/  MUFU.EX2 R150, R150 ;  /* 0x0000009600967308 */ /* 0x000fe20000000800 */
[C---:B------:R-:W-:Y:S01]  /*64e0*/  FSETP.NEU.FTZ.AND P2, PT, R12.reuse, -INF , PT ;  /* 0xff8000000c00780b */ /* 0x040fe20003f5d000 */
[----:B------:R-:W-:-:S06]  /*64f0*/  FMUL.FTZ R0, R12, UR14 ;  /* 0x0000000e0c007c20 */ /* 0x000fcc0008410000 */
[----:B------:R-:W-:Y:S01]  /*6500*/  MUFU.EX2 R93, R93 ;  /* 0x0000005d005d7308 */ /* 0x000fe20000000800 */
[----:B------:R-:W-:Y:S02]  /*6510*/  FSEL R115, R0, RZ, P2 ;  /* 0x000000ff00737208 */ /* 0x000fe40001000000 */
[----:B------:R-:W-:-:S03]  /*6520*/  FSEL R0, R12, RZ, P2 ;  /* 0x000000ff0c007208 */ /* 0x000fc60001000000 */
[----:B------:R-:W-:Y:S01]  /*6530*/  FFMA.FTZ R153, R111, UR14, -R115 ;  /* 0x0000000e6f997c23 */ /* 0x000fe20008010873 */
[----:B------:R-:W-:Y:S01]  /*6540*/  FSEL R111, R11, RZ, P1 ;  /* 0x000000ff0b6f7208 */ /* 0x000fe20000800000 */
[----:B------:R-:W-:Y:S01]  /*6550*/  FADD.FTZ R0, -R0, R13 ;  /* 0x0000000d00007221 */ /* 0x000fe20000010100 */
[--C-:B------:R-:W-:Y:S01]  /*6560*/  FFMA.FTZ R157, R136, UR14, -R115.reuse ;  /* 0x0000000e889d7c23 */ /* 0x100fe20008010873 */
[--C-:B------:R-:W-:Y:S01]  /*6570*/  FFMA.FTZ R90, R137, UR14, -R115.reuse ;  /* 0x0000000e895a7c23 */ /* 0x100fe20008010873 */
[--C-:B------:R-:W-:Y:S01]  /*6580*/  FFMA.FTZ R159, R139, UR14, -R115.reuse ;  /* 0x0000000e8b9f7c23 */ /* 0x100fe20008010873 */
[----:B------:R-:W-:Y:S01]  /*6590*/  FADD.FTZ R111, -R111, R14 ;  /* 0x0000000e6f6f7221 */ /* 0x000fe20000010100 */
[----:B------:R-:W-:Y:S01]  /*65a0*/  FMUL.FTZ R0, R0, UR14 ;  /* 0x0000000e00007c20 */ /* 0x000fe20008410000 */
[--C-:B------:R-:W-:Y:S01]  /*65b0*/  FFMA.FTZ R92, R138, UR14, -R115.reuse ;  /* 0x0000000e8a5c7c23 */ /* 0x100fe20008010873 */
[----:B------:R-:W-:Y:S01]  /*65c0*/  MUFU.EX2 R157, R157 ;  /* 0x0000009d009d7308 */ /* 0x000fe20000000800 */
[----:B------:R-:W-:Y:S01]  /*65d0*/  FMUL.FTZ R111, R111, UR14 ;  /* 0x0000000e6f6f7c20 */ /* 0x000fe20008410000 */
[--C-:B------:R-:W-:Y:S01]  /*65e0*/  FFMA.FTZ R94, R98, UR14, -R115.reuse ;  /* 0x0000000e625e7c23 */ /* 0x100fe20008010873 */
[--C-:B------:R-:W-:Y:S01]  /*65f0*/  FFMA.FTZ R155, R113, UR14, -R115.reuse ;  /* 0x0000000e719b7c23 */ /* 0x100fe20008010873 */
[--C-:B------:R-:W-:Y:S01]  /*6600*/  FFMA.FTZ R96, R100, UR14, -R115.reuse ;  /* 0x0000000e64607c23 */ /* 0x100fe20008010873 */
[--C-:B------:R-:W-:Y:S01]  /*6610*/  FFMA.FTZ R14, R104, UR14, -R115.reuse ;  /* 0x0000000e680e7c23 */ /* 0x100fe20008010873 */
[--C-:B------:R-:W-:Y:S01]  /*6620*/  FFMA.FTZ R149, R112, UR14, -R115.reuse ;  /* 0x0000000e70957c23 */ /* 0x100fe20008010873 */
[--C-:B------:R-:W-:Y:S01]  /*6630*/  FFMA.FTZ R98, R102, UR14, -R115.reuse ;  /* 0x0000000e66627c23 */ /* 0x100fe20008010873 */
[----:B------:R-:W0:Y:S01]  /*6640*/  MUFU.EX2 R10, R111 ;  /* 0x0000006f000a7308 */ /* 0x000e220000000800 */
[--C-:B------:R-:W-:Y:S01]  /*6650*/  FFMA.FTZ R151, R110, UR14, -R115.reuse ;  /* 0x0000000e6e977c23 */ /* 0x100fe20008010873 */
        /* <DEDUP_REMOVED lines=9> */
[----:B------:R-:W-:-:S05]  /*66f0*/  FFMA.FTZ R123, R123, UR14, -R115 ;  /* 0x0000000e7b7b7c23 */ /* 0x000fca0008010873 */
        /* <DEDUP_REMOVED lines=8> */
[----:B------:R-:W-:-:S04]  /*6780*/  FADD.FTZ R13, R99, R104 ;  /* 0x00000068630d7221 */ /* 0x000fc80000010000 */
[----:B------:R-:W-:Y:S02]  /*6790*/  FADD.FTZ R104, R152, R13 ;  /* 0x0000000d98687221 */ /* 0x000fe40000010000 */
[----:B------:R-:W2:Y:S01]  /*67a0*/  MUFU.EX2 R153, R153 ;  /* 0x0000009900997308 */ /* 0x000ea20000000800 */
[----:B0-----:R-:W-:Y:S01]  /*67b0*/  FADD.FTZ R9, R159, R8 ;  /* 0x000000089f097221 */ /* 0x001fe20000010000 */
[----:B------:R-:W-:Y:S01]  /*67c0*/  FADD.FTZ R13, R101, R104 ;  /* 0x00000068650d7221 */ /* 0x000fe20000010000 */
[----:B------:R-:W-:-:S03]  /*67d0*/  FFMA.FTZ R104, R118, UR14, -R115 ;  /* 0x0000000e76687c23 */ /* 0x000fc60008010873 */
[----:B------:R-:W-:Y:S02]  /*67e0*/  FADD.FTZ R106, R154, R13 ;  /* 0x0000000d9a6a7221 */ /* 0x000fe40000010000 */
[----:B------:R-:W0:Y:S01]  /*67f0*/  MUFU.EX2 R94, R94 ;  /* 0x0000005e005e7308 */ /* 0x000e220000000800 */
[----:B-1----:R-:W-:Y:S01]  /*6800*/  FADD.FTZ R8, R92, R9 ;  /* 0x000000095c087221 */ /* 0x002fe20000010000 */
[----:B------:R-:W-:-:S04]  /*6810*/  FADD.FTZ R13, R105, R106 ;  /* 0x0000006a690d7221 */ /* 0x000fc80000010000 */
[----:B------:R-:W-:Y:S02]  /*6820*/  FADD.FTZ R106, R148, R13 ;  /* 0x0000000d946a7221 */ /* 0x000fe40000010000 */
[----:B------:R-:W1:Y:S01]  /*6830*/  MUFU.EX2 R155, R155 ;  /* 0x0000009b009b7308 */ /* 0x000e620000000800 */
[----:B--2---:R-:W-:Y:S01]  /*6840*/  FADD.FTZ R9, R153, R8 ;  /* 0x0000000899097221 */ /* 0x004fe20000010000 */
[----:B------:R-:W-:Y:S01]  /*6850*/  FADD.FTZ R13, R103, R106 ;  /* 0x0000006a670d7221 */ /* 0x000fe20000010000 */
[--C-:B------:R-:W-:Y:S01]  /*6860*/  FFMA.FTZ R106, R120, UR14, -R115.reuse ;  /* 0x0000000e786a7c23 */ /* 0x100fe20008010873 */
[----:B------:R-:W-:Y:S02]  /*6870*/  FFMA.FTZ R115, R125, UR14, -R115 ;  /* 0x0000000e7d737c23 */ /* 0x000fe40008010873 */
        /* <DEDUP_REMOVED lines=64> */
.L_x_2395:
[----:B------:R-:W0:Y:S01]  /*6c80*/  S2UR UR5, SR_CgaCtaId ;  /* 0x00000000000579c3 */ /* 0x000e220000008800 */
[----:B------:R-:W-:Y:S01]  /*6c90*/  UISETP.GT.AND UP0, UPT, UR4, UR10, UPT ;  /* 0x0000000a0400728c */ /* 0x000fe2000bf04270 */
[----:B------:R-:W-:Y:S01]  /*6ca0*/  F2FP.BF16.F32.PACK_AB R151, R14, R151 ;  /* 0x000000970e97723e */ /* 0x000fe200000010ff */
[----:B------:R-:W-:Y:S01]  /*6cb0*/  UIADD3 UR9, UR9, 0x2a860, URZ ;  /* 0x0002a86009097890 */ /* 0x000fe2000fffe03f */
[----:B------:R-:W-:Y:S01]  /*6cc0*/  F2FP.BF16.F32.PACK_AB R156, R156, R97 ;  /* 0x000000619c9c723e */ /* 0x000fe200000010ff */
[----:B------:R-:W-:Y:S01]  /*6cd0*/  UIADD3 UR4, UR4, -0x1, URZ ;  /* 0xffffffff04047890 */ /* 0x000fe2000fffe03f */
[----:B------:R-:W-:Y:S01]  /*6ce0*/  F2FP.BF16.F32.PACK_AB R157, R90, R157 ;  /* 0x0000009d5a9d723e */ /* 0x000fe200000010ff */
[----:B------:R-:W-:Y:S01]  /*6cf0*/  UMOV UR6, UR39 ;  /* 0x0000002700067c82 */ /* 0x000fe20008000000 */
[----:B------:R-:W-:Y:S01]  /*6d00*/  PLOP3.LUT P1, PT, PT, PT, UP0, 0x80, 0x0 ;  /* 0x000000000000781c */ /* 0x000fe20003f2f008 */
        /* <DEDUP_REMOVED lines=27> */
.L_x_2385:
[----:B------:R-:W-:-:S06]  /*6ec0*/  UISETP.GE.AND UP0, UPT, UR4, UR60, UPT ;  /* 0x0000003c0400728c */ /* 0x000fcc000bf06270 */
[----:B------:R-:W-:-:S13]  /*6ed0*/  PLOP3.LUT P1, PT, PT, PT, UP0, 0x80, 0x0 ;  /* 0x000000000000781c */ /* 0x000fda0003f2f008 */
[----:B------:R-:W-:Y:S05]  /*6ee0*/  @!P1 BRA `(.L_x_2397) ;  /* 0x0000002000c09947 */ /* 0x000fea0003800000 */
[----:B------:R-:W-:Y:S01]  /*6ef0*/  IMAD.MOV.U32 R13, RZ, RZ, R12 ;  /* 0x000000ffff0d7224 */ /* 0x000fe200078e000c */
[----:B------:R-:W-:Y:S01]  /*6f00*/  UMOV UR5, UR38 ;  /* 0x0000002600057c82 */ /* 0x000fe20008000000 */
[----:B------:R-:W-:Y:S01]  /*6f10*/  IMAD.MOV.U32 R14, RZ, RZ, R11 ;  /* 0x000000ffff0e7224 */ /* 0x000fe200078e000b */
[----:B------:R-:W-:Y:S01]  /*6f20*/  UMOV UR6, UR39 ;  /* 0x0000002700067c82 */ /* 0x000fe20008000000 */
[----:B------:R-:W-:Y:S01]  /*6f30*/  ULDC UR7, c[0x0][0x9d8] ;  /* 0x0002760000077ab9 */ /* 0x000fe20000000800 */
[----:B------:R-:W-:-:S05]  /*6f40*/  ULDC UR10, c[0x0][0x988] ;  /* 0x00026200000a7ab9 */ /* 0x000fca0000000800 */
.L_x_2408:
[----:B------:R-:W-:-:S04]  /*6f50*/  UIADD3 UR9, UR6, 0x1, URZ ;  /* 0x0000000106097890 */ /* 0x000fc8000fffe03f */
[----:B------:R-:W-:-:S04]  /*6f60*/  UISETP.NE.AND UP0, UPT, UR9, 0x2, UPT ;  /* 0x000000020900788c */ /* 0x000fc8000bf05270 */
[----:B------:R-:W-:Y:S02]  /*6f70*/  USEL UR9, UR9, URZ, UP0 ;  /* 0x0000003f09097287 */ /* 0x000fe40008000000 */
[----:B------:R-:W-:-:S04]  /*6f80*/  USEL UR38, URZ, 0x1, UP0 ;  /* 0x000000013f267887 */ /* 0x000fc80008000000 */
[----:B------:R-:W-:Y:S01]  /*6f90*/  ULOP3.LUT UR38, UR5, UR38, URZ, 0x3c, !UPT ;  /* 0x0000002605267292 */ /* 0x000fe2000f8e3c3f */
[----:B------:R-:W-:Y:S01]  /*6fa0*/  UMOV UR39, UR9 ;  /* 0x0000000900277c82 */ /* 0x000fe20008000000 */
[----:B------:R-:W-:Y:S10]  /*6fb0*/  @!P0 BRA `(.L_x_2398) ;  /* 0x0000000000048947 */ /* 0x000ff40003800000 */
[----:B------:R-:W-:Y:S01]  /*6fc0*/  BPT.TRAP 0x1 ;  /* 0x000000040000795c */ /* 0x000fe20000300000 */
.L_x_2398:
[----:B------:R-:W-:Y:S01]  /*6fd0*/  ULEA UR8, UR39, UR40, 0x3 ;  /* 0x0000002827087291 */ /* 0x000fe2000f8e183f */
[----:B------:R-:W-:-:S05]  /*6fe0*/  IMAD.U32 R11, RZ, RZ, UR38 ;  /* 0x00000026ff0b7e24 */ /* 0x000fca000f8e00ff */
[----:B------:R-:W-:-:S04]  /*6ff0*/  SHF.L.U32 R11, R11, 0x1f, RZ ;  /* 0x0000001f0b0b7819 */ /* 0x000fc800000006ff */
[----:B------:R0:W1:Y:S01]  /*7000*/  SYNCS.PHASECHK.TRANS64.TRYWAIT P1, [UR8+0x2a830], R11 ;  /* 0x02a8300bff0075a7 */ /* 0x0000620008020148 */
[----:B------:R-:W-:Y:S05]  /*7010*/  @!P0 BRA `(.L_x_2399) ;  /* 0x0000000000048947 */ /* 0x000fea0003800000 */
[----:B------:R-:W-:Y:S01]  /*7020*/  BPT.TRAP 0x1 ;  /* 0x000000040000795c */ /* 0x000fe20000300000 */
.L_x_2399:
[----:B-1----:R-:W-:Y:S05]  /*7030*/  @P1 BRA `(.L_x_2400) ;  /* 0x0000000000081947 */ /* 0x002fea0003800000 */
[----:B------:R-:W1:Y:S02]  /*7040*/  SYNCS.PHASECHK.TRANS64.TRYWAIT P1, [UR8+0x2a830], R11 ;  /* 0x02a8300bff0075a7 */ /* 0x000e640008020148 */
[----:B-1----:R-:W-:Y:S05]  /*7050*/  @!P1 BRA `(.L_x_2401) ;  /* 0x000000c000e49947 */ /* 0x002fea0003800000 */
.L_x_2400:
        /* <DEDUP_REMOVED lines=143> */
.L_x_2402:
[----:B------:R-:W-:Y:S01]  /*7950*/  ULEA UR8, UR6, UR40, 0x3 ;  /* 0x0000002806087291 */ /* 0x000fe2000f8e183f */
[----:B------:R-:W-:-:S04]  /*7960*/  MOV R0, UR5 ;  /* 0x0000000500007c02 */ /* 0x000fc80008000f00 */
[----:B------:R-:W-:-:S04]  /*7970*/  SHF.L.U32 R0, R0, 0x1f, RZ ;  /* 0x0000001f00007819 */ /* 0x000fc800000006ff */
[----:B------:R2:W3:Y:S01]  /*7980*/  SYNCS.PHASECHK.TRANS64.TRYWAIT P1, [UR8+0x2a850], R0 ;  /* 0x02a85000ff0075a7 */ /* 0x0004e20008020148 */
[----:B------:R-:W-:Y:S05]  /*7990*/  @!P0 BRA `(.L_x_2403) ;  /* 0x0000000000048947 */ /* 0x000fea0003800000 */
[----:B------:R-:W-:Y:S01]  /*79a0*/  BPT.TRAP 0x1 ;  /* 0x000000040000795c */ /* 0x000fe20000300000 */
.L_x_2403:
[----:B---3--:R-:W-:Y:S05]  /*79b0*/  @P1 BRA `(.L_x_2404) ;  /* 0x0000000000081947 */ /* 0x008fea0003800000 */
[----:B------:R-:W3:Y:S02]  /*79c0*/  SYNCS.PHASECHK.TRANS64.TRYWAIT P1, [UR8+0x2a850], R0 ;  /* 0x02a85000ff0075a7 */ /* 0x000ee40008020148 */
[----:B---3--:R-:W-:Y:S05]  /*79d0*/  @!P1 BRA `(.L_x_2405) ;  /* 0x000000b8009c9947 */ /* 0x008fea0003800000 */
.L_x_2404:
        /* <DEDUP_REMOVED lines=37> */
.L_x_2406:
        /* <DEDUP_REMOVED lines=58> */
[----:B------:R-:W-:Y:S01]  /*7fd0*/  UMOV UR14, UR10 ;  /* 0x0000000a000e7c82 */ /* 0x000fe20008000000 */
[----:B------:R-:W1:Y:S01]  /*7fe0*/  S2UR UR6, SR_CgaCtaId ;  /* 0x00000000000679c3 */ /* 0x000e620000008800 */
[----:B------:R-:W-:-:S02]  /*7ff0*/  ULEA UR5, UR9, UR40, 0x3 ;  /* 0x0000002809057291 */ /* 0x000fc4000f8e183f */
[----:B------:R-:W3:Y:S01]  /*8000*/  MUFU.TANH R88, R88 ;  /* 0x0000005800587308 */ /* 0x000ee20000002400 */
[----:B--2---:R-:W-:Y:S01]  /*8010*/  FMNMX.FTZ R11, R21, R0, !PT ;  /* 0x00000000150b7209 */ /* 0x004fe20007810000 */
[----:B------:R-:W-:-:S06]  /*8020*/  UIADD3 UR5, UR5, 0x2a840, URZ ;  /* 0x0002a84005057890 */ /* 0x000fcc000fffe03f */
[----:B------:R-:W2:Y:S01]  /*8030*/  MUFU.TANH R140, R140 ;  /* 0x0000008c008c7308 */ /* 0x000ea20000002400 */
[----:B0-----:R-:W-:-:S07]  /*8040*/  FMNMX.FTZ R111, R139, R10, !PT ;  /* 0x0000000a8b6f7209 */ /* 0x001fce0007810000 */
[----:B------:R-:W0:Y:S01]  /*8050*/  MUFU.TANH R89, R89 ;  /* 0x0000005900597308 */ /* 0x000e220000002400 */
[----:B---3--:R-:W-:Y:S01]  /*8060*/  FMNMX.FTZ R0, R88, R11, !PT ;  /* 0x0000000b58007209 */ /* 0x008fe20007810000 */
[----:B-1----:R-:W-:-:S06]  /*8070*/  UPRMT UR5, UR6, 0x654, UR5 ;  /* 0x0000065406057896 */ /* 0x002fcc0008000005 */
[----:B------:R-:W1:Y:S01]  /*8080*/  MUFU.TANH R141, R141 ;  /* 0x0000008d008d7308 */ /* 0x000e620000002400 */
[----:B--2---:R-:W-:Y:S02]  /*8090*/  FMNMX.FTZ R10, R140, R111, !PT ;  /* 0x0000006f8c0a7209 */ /* 0x004fe40007810000 */
        /* <DEDUP_REMOVED lines=25> */
[----:B------:R-:W-:-:S06]  /*8230*/  FMUL.FTZ R111, R131, UR7 ;  /* 0x00000007836f7c20 */ /* 0x000fcc0008410000 */
        /* <DEDUP_REMOVED lines=31> */
[----:B0-----:R-:W-:Y:S01]  /*8430*/  FMNMX.FTZ R10, R116, R121, !PT ;  /* 0x00000079740a7209 */ /* 0x001fe20007810000 */
[----:B------:R-:W-:-:S06]  /*8440*/  FMUL.FTZ R121, R135, UR7 ;  /* 0x0000000787797c20 */ /* 0x000fcc0008410000 */
        /* <DEDUP_REMOVED lines=20> */
[----:B---3--:R-:W-:-:S05]  /*8590*/  FMNMX.FTZ R10, R121, R10, !PT ;  /* 0x0000000a790a7209 */ /* 0x008fca0007810000 */
[----:B------:R-:W0:Y:S01]  /*85a0*/  SHFL.BFLY PT, R125, R10, 0x2, 0x1f ;  /* 0x0c401f000a7d7f89 */ /* 0x000e2200000e0000 */
[----:B--2---:R-:W-:-:S05]  /*85b0*/  FMNMX.FTZ R124, R0, R11, !PT ;  /* 0x0000000b007c7209 */ /* 0x004fca0007810000 */
[----:B------:R-:W1:Y:S01]  /*85c0*/  SHFL.BFLY PT, R11, R124, 0x1, 0x1f ;  /* 0x0c201f007c0b7f89 */ /* 0x000e6200000e0000 */
[----:B0-----:R-:W-:-:S05]  /*85d0*/  FMNMX.FTZ R125, R10, R125, !PT ;  /* 0x0000007d0a7d7209 */ /* 0x001fca0007810000 */
[----:B------:R-:W0:Y:S01]  /*85e0*/  SHFL.BFLY PT, R12, R125, 0x1, 0x1f ;  /* 0x0c201f007d0c7f89 */ /* 0x000e2200000e0000 */
[----:B-1----:R-:W-:-:S05]  /*85f0*/  FMNMX.FTZ R11, R124, R11, !PT ;  /* 0x0000000b7c0b7209 */ /* 0x002fca0007810000 */
[C---:B------:R-:W-:Y:S01]  /*8600*/  FADD.FTZ R14, -R11.reuse, R14 ;  /* 0x0000000e0b0e7221 */ /* 0x040fe20000010100 */
[----:B------:R-:W-:-:S03]  /*8610*/  FMUL.FTZ R126, R11, UR14 ;  /* 0x0000000e0b7e7c20 */ /* 0x000fc60008410000 */
[----:B------:R-:W-:Y:S01]  /*8620*/  FMUL.FTZ R14, R14, UR14 ;  /* 0x0000000e0e0e7c20 */ /* 0x000fe20008410000 */
[--C-:B------:R-:W-:Y:S01]  /*8630*/  FFMA.FTZ R156, R136, UR14, -R126.reuse ;  /* 0x0000000e889c7c23 */ /* 0x100fe2000801087e */
[--C-:B------:R-:W-:Y:S01]  /*8640*/  FFMA.FTZ R158, R138, UR14, -R126.reuse ;  /* 0x0000000e8a9e7c23 */ /* 0x100fe2000801087e */
[--C-:B------:R-:W-:Y:S01]  /*8650*/  FFMA.FTZ R152, R140, UR14, -R126.reuse ;  /* 0x0000000e8c987c23 */ /* 0x100fe2000801087e */
[----:B------:R1:W-:Y:S01]  /*8660*/  MUFU.EX2 R10, R14 ;  /* 0x0000000e000a7308 */ /* 0x0003e20000000800 */
[--C-:B------:R-:W-:Y:S01]  /*8670*/  FFMA.FTZ R127, R141, UR14, -R126.reuse ;  /* 0x0000000e8d7f7c23 */ /* 0x100fe2000801087e */
        /* <DEDUP_REMOVED lines=8> */
[----:B0-----:R-:W-:Y:S01]  /*8700*/  FMNMX.FTZ R12, R125, R12, !PT ;  /* 0x0000000c7d0c7209 */ /* 0x001fe20007810000 */
[--C-:B------:R-:W-:Y:S01]  /*8710*/  FFMA.FTZ R125, R139, UR14, -R126.reuse ;  /* 0x0000000e8b7d7c23 */ /* 0x100fe2000801087e */
[--C-:B------:R-:W-:Y:S01]  /*8720*/  FFMA.FTZ R109, R109, UR14, -R126.reuse ;  /* 0x0000000e6d6d7c23 */ /* 0x100fe2000801087e */
[--C-:B------:R-:W-:Y:S01]  /*8730*/  FFMA.FTZ R146, R112, UR14, -R126.reuse ;  /* 0x0000000e70927c23 */ /* 0x100fe2000801087e */
[--C-:B------:R-:W-:Y:S01]  /*8740*/  FFMA.FTZ R113, R113, UR14, -R126.reuse ;  /* 0x0000000e71717c23 */ /* 0x100fe2000801087e */
[C---:B------:R-:W-:Y:S01]  /*8750*/  FADD.FTZ R0, -R12.reuse, R13 ;  /* 0x0000000d0c007221 */ /* 0x040fe20000010100 */
[----:B-1----:R-:W-:Y:S01]  /*8760*/  FMUL.FTZ R14, R12, UR14 ;  /* 0x0000000e0c0e7c20 */ /* 0x002fe20008410000 */
[----:B------:R-:W-:Y:S01]  /*8770*/  FFMA.FTZ R13, R137, UR14, -R126 ;  /* 0x0000000e890d7c23 */ /* 0x000fe2000801087e */
        /* <DEDUP_REMOVED lines=19> */
[----:B------:R-:W-:Y:S01]  /*88b0*/  FFMA.FTZ R100, R100, UR14, -R14 ;  /* 0x0000000e64647c23 */ /* 0x000fe2000801080e */
[----:B------:R-:W-:Y:S01]  /*88c0*/  FFMA.FTZ R140, R114, UR14, -R126 ;  /* 0x0000000e728c7c23 */ /* 0x000fe2000801087e */
[----:B------:R-:W-:Y:S01]  /*88d0*/  FFMA.FTZ R141, R101, UR14, -R14 ;  /* 0x0000000e658d7c23 */ /* 0x000fe2000801080e */
[----:B------:R-:W-:Y:S01]  /*88e0*/  FFMA.FTZ R115, R115, UR14, -R126 ;  /* 0x0000000e73737c23 */ /* 0x000fe2000801087e */
[----:B------:R-:W-:Y:S01]  /*88f0*/  FFMA.FTZ R102, R102, UR14, -R14 ;  /* 0x0000000e66667c23 */ /* 0x000fe2000801080e */
[----:B------:R-:W1:Y:S01]  /*8900*/  MUFU.EX2 R157, R157 ;  /* 0x0000009d009d7308 */ /* 0x000e620000000800 */
[----:B0-----:R-:W-:Y:S01]  /*8910*/  FFMA.FTZ R9, R10, R9, R13 ;  /* 0x000000090a097223 */ /* 0x001fe2000001000d */
[----:B------:R-:W-:Y:S01]  /*8920*/  FFMA.FTZ R142, R116, UR14, -R126 ;  /* 0x0000000e748e7c23 */ /* 0x000fe2000801087e */
[----:B------:R-:W-:Y:S01]  /*8930*/  FFMA.FTZ R143, R103, UR14, -R14 ;  /* 0x0000000e678f7c23 */ /* 0x000fe2000801080e */
[----:B------:R-:W-:Y:S01]  /*8940*/  FFMA.FTZ R117, R117, UR14, -R126 ;  /* 0x0000000e75757c23 */ /* 0x000fe2000801087e */
[----:B------:R-:W-:Y:S01]  /*8950*/  FADD.FTZ R9, R156, R9 ;  /* 0x000000099c097221 */ /* 0x000fe20000010000 */
[----:B------:R-:W-:Y:S01]  /*8960*/  FFMA.FTZ R104, R104, UR14, -R14 ;  /* 0x0000000e68687c23 */ /* 0x000fe2000801080e */
[----:B------:R-:W-:Y:S01]  /*8970*/  FFMA.FTZ R136, R118, UR14, -R126 ;  /* 0x0000000e76887c23 */ /* 0x000fe2000801087e */
[----:B------:R-:W0:Y:S01]  /*8980*/  MUFU.EX2 R20, R20 ;  /* 0x0000001400147308 */ /* 0x000e220000000800 */
[----:B------:R-:W-:Y:S01]  /*8990*/  FADD.FTZ R106, R158, R9 ;  /* 0x000000099e6a7221 */ /* 0x000fe20000010000 */
[----:B------:R-:W-:Y:S01]  /*89a0*/  FFMA.FTZ R110, R110, UR14, -R14 ;  /* 0x0000000e6e6e7c23 */ /* 0x000fe2000801080e */
[----:B------:R-:W-:Y:S01]  /*89b0*/  FFMA.FTZ R119, R119, UR14, -R126 ;  /* 0x0000000e77777c23 */ /* 0x000fe2000801087e */
[----:B------:R-:W-:Y:S01]  /*89c0*/  FFMA.FTZ R111, R111, UR14, -R14 ;  /* 0x0000000e6f6f7c23 */ /* 0x000fe2000801080e */
[----:B------:R-:W-:Y:S01]  /*89d0*/  FFMA.FTZ R138, R122, UR14, -R126 ;  /* 0x0000000e7a8a7c23 */ /* 0x000fe2000801087e */
[----:B------:R-:W-:Y:S01]  /*89e0*/  FFMA.FTZ R120, R120, UR14, -R14 ;  /* 0x0000000e78787c23 */ /* 0x000fe2000801080e */
[----:B------:R-:W-:Y:S01]  /*89f0*/  FFMA.FTZ R123, R123, UR14, -R126 ;  /* 0x0000000e7b7b7c23 */ /* 0x000fe2000801087e */
[----:B------:R-:W2:Y:S01]  /*8a00*/  MUFU.EX2 R159, R159 ;  /* 0x0000009f009f7308 */ /* 0x000ea20000000800 */
[----:B-1----:R-:W-:Y:S01]  /*8a10*/  FFMA.FTZ R15, R0, R8, R157 ;  /* 0x00000008000f7223 */ /* 0x002fe2000001009d */
[----:B------:R-:W-:-:S06]  /*8a20*/  FFMA.FTZ R14, R121, UR14, -R14 ;  /* 0x0000000e790e7c23 */ /* 0x000fcc000801080e */
        /* <DEDUP_REMOVED lines=88> */
.L_x_2407:
        /* <DEDUP_REMOVED lines=36> */
.L_x_2397:
        /* <DEDUP_REMOVED lines=67> */
.L_x_2409:
[----:B------:R-:W-:Y:S01]  /*9620*/  ULEA UR5, UR39, UR40, 0x3 ;  /* 0x0000002827057291 */ /* 0x000fe2000f8e183f */
[----:B------:R-:W-:-:S05]  /*9630*/  IMAD.U32 R0, RZ, RZ, UR38 ;  /* 0x00000026ff007e24 */ /* 0x000fca000f8e00ff */
[----:B------:R-:W-:-:S04]  /*9640*/  SHF.L.U32 R0, R0, 0x1f, RZ ;  /* 0x0000001f00007819 */ /* 0x000fc800000006ff */
[----:B------:R0:W1:Y:S01]  /*9650*/  SYNCS.PHASECHK.TRANS64.TRYWAIT P1, [UR5+0x2a850], R0 ;  /* 0x02a85000ff0075a7 */ /* 0x0000620008020145 */
[----:B------:R-:W-:Y:S05]  /*9660*/  @!P0 BRA `(.L_x_2410) ;  /* 0x0000000000048947 */ /* 0x000fea0003800000 */
[----:B------:R-:W-:Y:S01]  /*9670*/  BPT.TRAP 0x1 ;  /* 0x000000040000795c */ /* 0x000fe20000300000 */
.L_x_2410:
[----:B-1----:R-:W-:Y:S05]  /*9680*/  @P1 BRA `(.L_x_2411) ;  /* 0x0000000000081947 */ /* 0x002fea0003800000 */
[----:B------:R-:W1:Y:S02]  /*9690*/  SYNCS.PHASECHK.TRANS64.TRYWAIT P1, [UR5+0x2a850], R0 ;  /* 0x02a85000ff0075a7 */ /* 0x000e640008020145 */
[----:B-1----:R-:W-:Y:S05]  /*96a0*/  @!P1 BRA `(.L_x_2412) ;  /* 0x0000009c00809947 */ /* 0x002fea0003800000 */
.L_x_2411:
[----:B------:R-:W-:Y:S01]  /*96b0*/  UIADD3 UR40, UR40, 0x400, URZ ;  /* 0x0000040028287890 */ /* 0x000fe2000fffe03f */
[----:B------:R-:W-:Y:S01]  /*96c0*/  WARPGROUP.ARRIVE ;  /* 0x00000000000079c5 */ /* 0x000fe20000000000 */
[----:B------:R-:W-:Y:S01]  /*96d0*/  UMOV UR7, 0x40000040 ;  /* 0x4000004000077882 */ /* 0x000fe20000000000 */
[----:B01----:R-:W0:Y:S01]  /*96e0*/  SHFL.BFLY PT, R0, R9, 0x2, 0x1f ;  /* 0x0c401f0009007f89 */ /* 0x003e2200000e0000 */
[----:B------:R-:W-:Y:S01]  /*96f0*/  USHF.R.U32.HI UR40, URZ, 0x4, UR40 ;  /* 0x000000043f287899 */ /* 0x000fe20008011628 */
[----:B------:R-:W-:Y:S02]  /*9700*/  IMAD.U32 R7, RZ, RZ, UR14 ;  /* 0x0000000eff077e24 */ /* 0x000fe4000f8e00ff */
[----:B------:R-:W1:Y:S01]  /*9710*/  SHFL.BFLY PT, R3, R8, 0x2, 0x1f ;  /* 0x0c401f0008037f89 */ /* 0x000e6200000e0000 */
[----:B------:R-:W-:Y:S01]  /*9720*/  ULOP3.LUT UR40, UR40, 0x3fff, URZ, 0xc0, !UPT ;  /* 0x00003fff28287892 */ /* 0x000fe2000f8ec03f */
[----:B------:R-:W-:-:S03]  /*9730*/  IMAD.MOV.U32 R96, RZ, RZ, -0x800000 ;  /* 0xff800000ff607424 */ /* 0x000fc600078e00ff */
[----:B------:R-:W-:-:S04]  /*9740*/  ULOP3.LUT UR4, UR40, 0x3000000, URZ, 0xfc, !UPT ;  /* 0x0300000028047892 */ /* 0x000fc8000f8efc3f */
[----:B------:R-:W-:-:S07]  /*9750*/  UIMAD UR4, UR39, 0x600, UR4 ;  /* 0x00000600270478a4 */ /* 0x000fce000f8e0204 */
[----:B------:R-:W-:Y:S02]  /*9760*/  UMOV UR6, UR4 ;  /* 0x0000000400067c82 */ /* 0x000fe40008000000 */
[----:B------:R-:W-:Y:S01]  /*9770*/  HGMMA.64x128x16.F32.BF16 R24, R156, gdesc[UR4].tnspB, R24, gsb0 ;  /* 0x41e000049c187df0 */ /* 0x000fe20008001818 */
[----:B------:R-:W-:Y:S01]  /*9780*/  UIADD3 UR6, UR4, 0x80, URZ ;  /* 0x0000008004067890 */ /* 0x000fe2000fffe03f */
[----:B0-----:R-:W-:Y:S01]  /*9790*/  FADD.FTZ R0, R0, R9 ;  /* 0x0000000900007221 */ /* 0x001fe20000010000 */
[----:B------:R-:W-:Y:S01]  /*97a0*/  UMOV UR7, 0x40000040 ;  /* 0x4000004000077882 */ /* 0x000fe20000000000 */
[----:B-1----:R-:W-:Y:S01]  /*97b0*/  FADD.FTZ R2, R3, R8 ;  /* 0x0000000803027221 */ /* 0x002fe20000010000 */
[----:B------:R-:W-:Y:S02]  /*97c0*/  IMAD.U32 R8, RZ, RZ, UR14 ;  /* 0x0000000eff087e24 */ /* 0x000fe4000f8e00ff */
[----:B------:R-:W0:Y:S04]  /*97d0*/  SHFL.BFLY PT, R3, R0, 0x1, 0x1f ;  /* 0x0c201f0000037f89 */ /* 0x000e2800000e0000 */
[----:B------:R-:W1:Y:S01]  /*97e0*/  SHFL.BFLY PT, R5, R2, 0x1, 0x1f ;  /* 0x0c201f0002057f89 */ /* 0x000e6200000e0000 */
[----:B0-----:R-:W-:Y:S01]  /*97f0*/  FADD.FTZ R10, R0, R3 ;  /* 0x00000003000a7221 */ /* 0x001fe20000010000 */
[----:B------:R-:W-:-:S02]  /*9800*/  IMAD.MOV.U32 R0, RZ, RZ, -0x800000 ;  /* 0xff800000ff007424 */ /* 0x000fc400078e00ff */
[----:B-1----:R-:W-:Y:S02]  /*9810*/  FADD.FTZ R13, R2, R5 ;  /* 0x00000005020d7221 */ /* 0x002fe40000010000 */
[----:B------:R-:W-:Y:S02]  /*9820*/  FSETP.NE.FTZ.AND P1, PT, R10, RZ, PT ;  /* 0x000000ff0a00720b */ /* 0x000fe40003f35000 */
[----:B------:R-:W-:Y:S02]  /*9830*/  CS2R R4, SRZ ;  /* 0x0000000000047805 */ /* 0x000fe4000001ff00 */
        /* <DEDUP_REMOVED lines=35> */
[----:B0-23--:R-:W-:Y:S05]  /*9a70*/  @!P0 BRA `(.L_x_2413) ;  /* 0x0000000000048947 */ /* 0x00dfea0003800000 */
[----:B------:R-:W-:Y:S01]  /*9a80*/  BPT.TRAP 0x1 ;  /* 0x000000040000795c */ /* 0x000fe20000300000 */
.L_x_2413:
        /* <DEDUP_REMOVED lines=18> */
[-C--:B------:R-:W-:Y:S01]  /*9bb0*/  FMUL.FTZ R49, R49, R4.reuse ;  /* 0x0000000431317220 */ /* 0x080fe20000410000 */
[----:B------:R-:W-:Y:S01]  /*9bc0*/  MOV R180, UR6 ;  /* 0x0000000600b47c02 */ /* 0x000fe20008000f00 */
        /* <DEDUP_REMOVED lines=57> */
.L_x_2377:
        /* <DEDUP_REMOVED lines=12> */
[----:B------:R-:W-:Y:S01]  /*a020*/  ULDC.64 UR10, c[0x0][0xc00] ;  /* 0x00030000000a7ab9 */ /* 0x000fe20000000a00 */
[----:B------:R-:W-:Y:S01]  /*a030*/  R2UR UR7, R161 ;  /* 0x00000000a10772ca */ /* 0x000fe200000e0000 */
[----:B------:R-:W-:Y:S01]  /*a040*/  ULDC.64 UR8, c[0x0][0xc00] ;  /* 0x0003000000087ab9 */ /* 0x000fe20000000a00 */
[----:B------:R-:W-:Y:S02]  /*a050*/  R2UR UR12, R179 ;  /* 0x00000000b30c72ca */ /* 0x000fe400000e0000 */
[----:B------:R-:W-:Y:S02]  /*a060*/  R2UR UR13, R160 ;  /* 0x00000000a00d72ca */ /* 0x000fe400000e0000 */
[----:B------:R-:W-:-:S07]  /*a070*/  R2UR UR19, R177 ;  /* 0x00000000b11372ca */ /* 0x000fce00000e0000 */
        /* <DEDUP_REMOVED lines=26> */
[----:B------:R-:W-:Y:S02]  /*a220*/  LOP3.LUT R30, R7, R8, RZ, 0x3c, !PT ;  /* 0x00000008071e7212 */ /* 0x000fe400078e3cff */
[----:B------:R-:W-:Y:S02]  /*a230*/  SHF.R.U64 R6, R6, 0x3, RZ ;  /* 0x0000000306067819 */ /* 0x000fe400000012ff */
[----:B------:R-:W-:-:S02]  /*a240*/  SHF.R.U64 R10, R10, 0x3, RZ ;  /* 0x000000030a0a7819 */ /* 0x000fc400000012ff */
[----:B------:R-:W-:Y:S02]  /*a250*/  LOP3.LUT R8, R101, 0x380, RZ, 0xc0, !PT ;  /* 0x0000038065087812 */ /* 0x000fe400078ec0ff */
[----:B------:R-:W-:Y:S02]  /*a260*/  SHF.R.U64 R12, R12, 0x3, RZ ;  /* 0x000000030c0c7819 */ /* 0x000fe400000012ff */
[----:B------:R-:W-:Y:S02]  /*a270*/  LOP3.LUT R32, R6, R23, RZ, 0x3c, !PT ;  /* 0x0000001706207212 */ /* 0x000fe400078e3cff */
[----:B------:R-:W-:Y:S02]  /*a280*/  LOP3.LUT R28, R10, R35, RZ, 0x3c, !PT ;  /* 0x000000230a1c7212 */ /* 0x000fe400078e3cff */
[----:B------:R-:W-:Y:S02]  /*a290*/  SHF.R.U64 R8, R8, 0x3, RZ ;  /* 0x0000000308087819 */ /* 0x000fe400000012ff */
[----:B------:R-:W-:-:S02]  /*a2a0*/  LOP3.LUT R10, R103, 0x380, RZ, 0xc0, !PT ;  /* 0x00000380670a7812 */ /* 0x000fc400078ec0ff */
[----:B------:R-:W-:Y:S02]  /*a2b0*/  LOP3.LUT R23, R34, 0x380, RZ, 0xc0, !PT ;  /* 0x0000038022177812 */ /* 0x000fe400078ec0ff */
[----:B------:R-:W-:Y:S02]  /*a2c0*/  LOP3.LUT R14, R12, R99, RZ, 0x3c, !PT ;  /* 0x000000630c0e7212 */ /* 0x000fe400078e3cff */
[----:B------:R-:W-:Y:S02]  /*a2d0*/  LOP3.LUT R12, R8, R101, RZ, 0x3c, !PT ;  /* 0x00000065080c7212 */ /* 0x000fe400078e3cff */
[----:B------:R-:W-:Y:S02]  /*a2e0*/  SHF.R.U64 R10, R10, 0x3, RZ ;  /* 0x000000030a0a7819 */ /* 0x000fe400000012ff */
[----:B------:R-:W-:Y:S02]  /*a2f0*/  SHF.R.U64 R23, R23, 0x3, RZ ;  /* 0x0000000317177819 */ /* 0x000fe400000012ff */
[----:B------:R-:W-:-:S02]  /*a300*/  MOV R26, R4 ;  /* 0x00000004001a7202 */ /* 0x000fc40000000f00 */
[----:B------:R-:W-:Y:S02]  /*a310*/  F2FP.BF16.F32.PACK_AB R4, R3, R2 ;  /* 0x000000020304723e */ /* 0x000fe400000010ff */
[----:B------:R-:W-:Y:S02]  /*a320*/  F2FP.BF16.F32.PACK_AB R5, R91, R90 ;  /* 0x0000005a5b05723e */ /* 0x000fe400000010ff */
[----:B------:R-:W-:Y:S02]  /*a330*/  F2FP.BF16.F32.PACK_AB R6, R21, R20 ;  /* 0x000000141506723e */ /* 0x000fe400000010ff */
[----:B------:R-:W-:Y:S01]  /*a340*/  F2FP.BF16.F32.PACK_AB R7, R93, R92 ;  /* 0x0000005c5d07723e */ /* 0x000fe200000010ff */
[----:B------:R-:W-:Y:S01]  /*a350*/  BAR.SYNC.DEFER_BLOCKING 0x1, 0x100 ;  /* 0x0044000000007b1d */ /* 0x000fe20000010000 */
[----:B------:R-:W-:Y:S02]  /*a360*/  MOV R99, R14 ;  /* 0x0000000e00637202 */ /* 0x000fe40000000f00 */
[----:B------:R-:W-:-:S02]  /*a370*/  MOV R98, R12 ;  /* 0x0000000c00627202 */ /* 0x000fc40000000f00 */
[----:B------:R-:W-:Y:S02]  /*a380*/  LOP3.LUT R10, R10, R103, RZ, 0x3c, !PT ;  /* 0x000000670a0a7212 */ /* 0x000fe400078e3cff */
[----:B------:R-:W-:Y:S02]  /*a390*/  LOP3.LUT R8, R23, R34, RZ, 0x3c, !PT ;  /* 0x0000002217087212 */ /* 0x000fe400078e3cff */
[----:B------:R-:W-:Y:S02]  /*a3a0*/  MOV R102, R32 ;  /* 0x0000002000667202 */ /* 0x000fe40000000f00 */
[----:B------:R-:W-:Y:S02]  /*a3b0*/  MOV R101, R30 ;  /* 0x0000001e00657202 */ /* 0x000fe40000000f00 */
[----:B------:R-:W-:Y:S02]  /*a3c0*/  MOV R100, R28 ;  /* 0x0000001c00647202 */ /* 0x000fe40000000f00 */
[----:B------:R-:W-:-:S02]  /*a3d0*/  F2FP.BF16.F32.PACK_AB R12, R89, R88 ;  /* 0x00000058590c723e */ /* 0x000fc400000010ff */
[----:B------:R-:W-:Y:S02]  /*a3e0*/  F2FP.BF16.F32.PACK_AB R13, R95, R94 ;  /* 0x0000005e5f0d723e */ /* 0x000fe400000010ff */
[----:B------:R-:W-:Y:S02]  /*a3f0*/  F2FP.BF16.F32.PACK_AB R14, R37, R36 ;  /* 0x00000024250e723e */ /* 0x000fe400000010ff */
[----:B------:R-:W-:Y:S02]  /*a400*/  F2FP.BF16.F32.PACK_AB R15, R39, R38 ;  /* 0x00000026270f723e */ /* 0x000fe400000010ff */
[----:B------:R-:W-:Y:S01]  /*a410*/  F2FP.BF16.F32.PACK_AB R28, R41, R40 ;  /* 0x00000028291c723e */ /* 0x000fe200000010ff */
[----:B------:R0:W-:Y:S01]  /*a420*/  STSM.16.M88.4 [R26], R4 ;  /* 0x000000041a007844 */ /* 0x0001e20000000200 */
[----:B------:R-:W-:Y:S02]  /*a430*/  F2FP.BF16.F32.PACK_AB R29, R43, R42 ;  /* 0x0000002a2b1d723e */ /* 0x000fe400000010ff */
[----:B------:R-:W-:Y:S01]  /*a440*/  F2FP.BF16.F32.PACK_AB R30, R45, R44 ;  /* 0x0000002c2d1e723e */ /* 0x000fe200000010ff */
[----:B------:R-:W-:Y:S01]  /*a450*/  STSM.16.M88.4 [R102], R12 ;  /* 0x0000000c66007844 */ /* 0x000fe20000000200 */
[----:B------:R-:W-:-:S02]  /*a460*/  F2FP.BF16.F32.PACK_AB R31, R47, R46 ;  /* 0x0000002e2f1f723e */ /* 0x000fc400000010ff */
[----:B------:R-:W-:Y:S02]  /*a470*/  F2FP.BF16.F32.PACK_AB R32, R49, R48 ;  /* 0x000000303120723e */ /* 0x000fe400000010ff */
[----:B------:R-:W-:Y:S01]  /*a480*/  F2FP.BF16.F32.PACK_AB R33, R51, R50 ;  /* 0x000000323321723e */ /* 0x000fe200000010ff */
[----:B------:R-:W-:Y:S01]  /*a490*/  STSM.16.M88.4 [R101], R28 ;  /* 0x0000001c65007844 */ /* 0x000fe20000000200 */
[----:B------:R-:W-:Y:S02]  /*a4a0*/  F2FP.BF16.F32.PACK_AB R34, R53, R52 ;  /* 0x000000343522723e */ /* 0x000fe400000010ff */
        /* <DEDUP_REMOVED lines=32> */
[----:B------:R-:W-:Y:S01]  /*a6b0*/  UISETP.NE.U32.AND UP0, UPT, UR8, URZ, UPT ;  /* 0x0000003f0800728c */ /* 0x000fe2000bf05070 */
[----:B------:R-:W-:-:S03]  /*a6c0*/  ULDC UR4, c[0x0][0xa88] ;  /* 0x0002a20000047ab9 */ /* 0x000fc60000000800 */
[----:B------:R-:W-:Y:S01]  /*a6d0*/  UISETP.NE.AND.EX UP0, UPT, UR9, URZ, UPT, UP0 ;  /* 0x0000003f0900728c */ /* 0x000fe2000bf05300 */
[----:B------:R-:W-:Y:S01]  /*a6e0*/  IMAD.U32 R23, RZ, RZ, UR4 ;  /* 0x00000004ff177e24 */ /* 0x000fe2000f8e00ff */
[----:B------:R-:W-:-:S04]  /*a6f0*/  ULDC UR4, c[0x0][0xad4] ;  /* 0x0002b50000047ab9 */ /* 0x000fc80000000800 */
[----:B------:R-:W-:Y:S02]  /*a700*/  PLOP3.LUT P4, PT, PT, PT, UP0, 0x80, 0x0 ;  /* 0x000000000000781c */ /* 0x000fe40003f8f008 */
[----:B0-----:R-:W-:-:S03]  /*a710*/  ISETP.NE.AND P1, PT, R26, 0x1, PT ;  /* 0x000000011a00780c */ /* 0x001fc60003f25270 */
[----:B------:R-:W-:-:S04]  /*a720*/  @UP0 ULEA UR8, UP1, UR7, UR8, 0x2 ;  /* 0x0000000807080291 */ /* 0x000fc8000f82103f */
[----:B------:R-:W-:Y:S02]  /*a730*/  @UP0 ULEA.HI.X UR9, UR7, UR9, UR12, 0x2, UP1 ;  /* 0x0000000907090291 */ /* 0x000fe400088f140c */
[----:B------:R-:W-:Y:S01]  /*a740*/  UISETP.NE.AND UP0, UPT, UR14, URZ, UPT ;  /* 0x0000003f0e00728c */ /* 0x000fe2000bf05270 */
[----:B------:R-:W-:-:S03]  /*a750*/  IMAD.U32 R4, RZ, RZ, UR8 ;  /* 0x00000008ff047e24 */ /* 0x000fc6000f8e00ff */
[----:B------:R-:W0:Y:S01]  /*a760*/  @P1 LDC R6, c[0x0][0xbec] ;  /* 0x0002fb00ff061b82 */ /* 0x000e220000000800 */
[----:B------:R-:W-:Y:S01]  /*a770*/  USEL UR4, UR14, UR4, UP0 ;  /* 0x000000040e047287 */ /* 0x000fe20008000000 */
[----:B------:R-:W-:Y:S01]  /*a780*/  IMAD.U32 R5, RZ, RZ, UR9 ;  /* 0x00000009ff057e24 */ /* 0x000fe2000f8e00ff */
[----:B------:R-:W-:Y:S02]  /*a790*/  UMOV UR18, 0x9b8 ;  /* 0x000009b800127882 */ /* 0x000fe40000000000 */
[----:B------:R-:W-:-:S03]  /*a7a0*/  UISETP.GT.AND UP1, UPT, UR4, 0x1, UPT ;  /* 0x000000010400788c */ /* 0x000fc6000bf24270 */
[----:B------:R-:W1:Y:S01]  /*a7b0*/  @P1 LDC R9, c[0x0][0xbf0] ;  /* 0x0002fc00ff091b82 */ /* 0x000e620000000800 */
[----:B------:R-:W-:Y:S01]  /*a7c0*/  USEL UR18, UR18, 0x978, UP1 ;  /* 0x0000097812127887 */ /* 0x000fe20008800000 */
[----:B------:R-:W-:Y:S01]  /*a7d0*/  VIADD R11, R18, UR42 ;  /* 0x0000002a120b7c36 */ /* 0x000fe20008000000 */
[----:B------:R-:W-:Y:S01]  /*a7e0*/  UISETP.NE.U32.AND UP0, UPT, UR10, URZ, UPT ;  /* 0x0000003f0a00728c */ /* 0x000fe2000bf05070 */
[----:B------:R0:W5:Y:S01]  /*a7f0*/  @P4 LDG.E R23, desc[UR36][R4.64] ;  /* 0x0000002404174981 */ /* 0x000162000c1e1900 */
[----:B------:R-:W-:Y:S01]  /*a800*/  UMOV UR4, URZ ;  /* 0x0000003f00047c82 */ /* 0x000fe20008000000 */
[----:B------:R-:W-:Y:S01]  /*a810*/  USEL UR16, UR13, URZ, UP1 ;  /* 0x0000003f0d107287 */ /* 0x000fe20008800000 */
[----:B------:R-:W-:Y:S01]  /*a820*/  IMAD.MOV.U32 R7, RZ, RZ, R11 ;  /* 0x000000ffff077224 */ /* 0x000fe200078e000b */
[----:B------:R-:W-:-:S04]  /*a830*/  UISETP.NE.AND.EX UP0, UPT, UR11, URZ, UPT, UP0 ;  /* 0x0000003f0b00728c */ /* 0x000fc8000bf05300 */
[----:B------:R-:W-:Y:S01]  /*a840*/  USEL UR7, UR7, URZ, !UP0 ;  /* 0x0000003f07077287 */ /* 0x000fe2000c000000 */
[----:B------:R-:W-:Y:S01]  /*a850*/  ULDC.64 UR10, c[0x0][UR18+0x220] ;  /* 0x00008800120a7abb */ /* 0x000fe20008000a00 */
[----:B------:R-:W-:Y:S01]  /*a860*/  USEL UR17, UR12, URZ, !UP0 ;  /* 0x0000003f0c117287 */ /* 0x000fe2000c000000 */
[----:B0-----:R-:W-:Y:S01]  /*a870*/  @P1 IMAD.HI.U32 R4, R11, R6, RZ ;  /* 0x000000060b041227 */ /* 0x001fe200078e00ff */
[----:B------:R-:W-:Y:S01]  /*a880*/  ULDC.64 UR8, c[0x0][UR18+0x218] ;  /* 0x0000860012087abb */ /* 0x000fe20008000a00 */
[----:B------:R-:W-:Y:S01]  /*a890*/  UIMAD UR11, UR11, UR7, URZ ;  /* 0x000000070b0b72a4 */ /* 0x000fe2000f8e023f */
[----:B------:R-:W-:Y:S01]  /*a8a0*/  ULDC.64 UR12, c[0x0][UR18+0x228] ;  /* 0x00008a00120c7abb */ /* 0x000fe20008000a00 */
[----:B------:R-:W-:Y:S02]  /*a8b0*/  UIMAD.WIDE.U32 UR14, UR8, UR19, URZ ;  /* 0x00000013080e72a5 */ /* 0x000fe4000f8e003f */
[----:B------:R-:W-:Y:S01]  /*a8c0*/  UIMAD UR19, UR9, UR19, URZ ;  /* 0x00000013091372a4 */ /* 0x000fe2000f8e023f */
[----:B-1----:R-:W-:Y:S01]  /*a8d0*/  @P1 SHF.R.U32.HI R7, RZ, R9, R4 ;  /* 0x00000009ff071219 */ /* 0x002fe20000011604 */
[----:B------:R-:W-:-:S02]  /*a8e0*/  UIMAD.WIDE.U32 UR20, UR12, UR16, URZ ;  /* 0x000000100c1472a5 */ /* 0x000fc4000f8e003f */
[----:B------:R-:W-:Y:S02]  /*a8f0*/  UIMAD.WIDE.U32 UR8, UR10, UR7, URZ ;  /* 0x000000070a0872a5 */ /* 0x000fe4000f8e003f */
[----:B------:R-:W-:Y:S01]  /*a900*/  UIMAD UR12, UR13, UR16, URZ ;  /* 0x000000100d0c72a4 */ /* 0x000fe2000f8e023f */
[----:B------:R-:W-:Y:S01]  /*a910*/  IMAD.MOV R9, RZ, RZ, -R7 ;  /* 0x000000ffff097224 */ /* 0x000fe200078e0a07 */
[----:B------:R-:W-:Y:S01]  /*a920*/  UIMAD UR11, UR10, UR17, UR11 ;  /* 0x000000110a0b72a4 */ /* 0x000fe2000f8e020b */
[----:B------:R-:W-:Y:S01]  /*a930*/  MOV R4, UR20 ;  /* 0x0000001400047c02 */ /* 0x000fe20008000f00 */
[----:B------:R-:W-:Y:S02]  /*a940*/  UIADD3 UR12, UR21, UR12, URZ ;  /* 0x0000000c150c7290 */ /* 0x000fe4000fffe03f */
[----:B------:R-:W-:Y:S01]  /*a950*/  IMAD.U32 R5, RZ, RZ, UR21 ;  /* 0x00000015ff057e24 */ /* 0x000fe2000f8e00ff */
[----:B------:R-:W-:Y:S01]  /*a960*/  UIADD3 UR10, UR9, UR11, URZ ;  /* 0x0000000b090a7290 */ /* 0x000fe2000fffe03f */
[----:B------:R-:W-:Y:S01]  /*a970*/  IMAD R9, R26, R9, R11 ;  /* 0x000000091a097224 */ /* 0x000fe200078e020b */
[----:B------:R-:W-:Y:S01]  /*a980*/  UIADD3 UR19, UR15, UR19, URZ ;  /* 0x000000130f137290 */ /* 0x000fe2000fffe03f */
[----:B------:R-:W-:Y:S01]  /*a990*/  SHF.R.S32.HI R5, RZ, 0x1f, R7 ;  /* 0x0000001fff057819 */ /* 0x000fe20000011407 */
[----:B------:R-:W-:Y:S01]  /*a9a0*/  IMAD.U32 R8, RZ, RZ, UR12 ;  /* 0x0000000cff087e24 */ /* 0x000fe2000f8e00ff */
[----:B------:R-:W-:Y:S01]  /*a9b0*/  ULDC.64 UR12, c[0x0][0xba8] ;  /* 0x0002ea00000c7ab9 */ /* 0x000fe20000000a00 */
[----:B------:R-:W-:Y:S01]  /*a9c0*/  SHF.R.S32.HI R6, RZ, 0x1f, R9 ;  /* 0x0000001fff067819 */ /* 0x000fe20000011409 */
[----:B------:R-:W-:Y:S01]  /*a9d0*/  @!UP1 ULDC UR12, c[0x0][0xb50] ;  /* 0x0002d400000c9ab9 */ /* 0x000fe20000000800 */
[----:B------:R-:W-:Y:S01]  /*a9e0*/  @!UP1 ULDC UR13, c[0x0][0xb54] ;  /* 0x0002d500000d9ab9 */ /* 0x000fe20000000800 */
[----:B--2---:R-:W-:-:S13]  /*a9f0*/  @P0 R2UR UR4, R34 ;  /* 0x00000000220402ca */ /* 0x004fda00000e0000 */
[----:B------:R-:W-:Y:S02]  /*aa00*/  UIADD3 UR14, UP0, UP2, UR8, UR14, UR4 ;  /* 0x0000000e080e7290 */ /* 0x000fe4000fa1e004 */
[----:B------:R-:W-:Y:S01]  /*aa10*/  USHF.R.S32.HI UR11, URZ, 0x1f, UR4 ;  /* 0x0000001f3f0b7899 */ /* 0x000fe20008011404 */
[----:B------:R-:W-:-:S03]  /*aa20*/  ULDC.64 UR8, c[0x0][UR18+0x210] ;  /* 0x0000840012087abb */ /* 0x000fc60008000a00 */
[----:B------:R-:W-:Y:S01]  /*aa30*/  UIADD3.X UR10, UR10, UR19, UR11, UP0, UP2 ;  /* 0x000000130a0a7290 */ /* 0x000fe200087e440b */
[----:B------:R-:W-:Y:S01]  /*aa40*/  IADD3 R4, P2, P3, R7, UR14, R4 ;  /* 0x0000000e07047c10 */ /* 0x000fe2000fb5e004 */
[----:B------:R-:W-:-:S04]  /*aa50*/  IMAD R7, R9, UR9, RZ ;  /* 0x0000000909077c24 */ /* 0x000fc8000f8e02ff */
[----:B------:R-:W-:Y:S01]  /*aa60*/  IADD3.X R5, R5, UR10, R8, P2, P3 ;  /* 0x0000000a05057c10 */ /* 0x000fe200097e6408 */
[----:B------:R-:W-:Y:S02]  /*aa70*/  IMAD R7, R6, UR8, R7 ;  /* 0x0000000806077c24 */ /* 0x000fe4000f8e0207 */
        /* <DEDUP_REMOVED lines=9> */
.L_x_2416:
[----:B------:R-:W-:Y:S01]  /*ab10*/  SHFL.IDX PT, R4, R9, RZ, 0x1c1f ;  /* 0x001c1fff09047589 */ /* 0x000fe200000e0000 */
[----:B------:R-:W-:Y:S01]  /*ab20*/  VIADD R12, R198, UR42 ;  /* 0x0000002ac60c7c36 */ /* 0x000fe20008000000 */
[----:B------:R-:W-:Y:S01]  /*ab30*/  LOP3.LUT P0, RZ, R181, 0x3, RZ, 0xc0, !PT ;  /* 0x00000003b5ff7812 */ /* 0x000fe2000780c0ff */
[----:B-----5:R-:W-:Y:S01]  /*ab40*/  IMAD R23, R23, R26, RZ ;  /* 0x0000001a17177224 */ /* 0x020fe200078e02ff */
[----:B------:R-:W0:Y:S01]  /*ab50*/  SHFL.IDX PT, R5, R10, RZ, 0x1c1f ;  /* 0x001c1fff0a057589 */ /* 0x000e2200000e0000 */
[C---:B------:R-:W-:Y:S01]  /*ab60*/  VIADD R8, R12.reuse, 0x8 ;  /* 0x000000080c087836 */ /* 0x040fe20000000000 */
[----:B------:R-:W-:Y:S02]  /*ab70*/  PLOP3.LUT P3, PT, PT, PT, UP1, 0x80, 0x0 ;  /* 0x000000000000781c */ /* 0x000fe40003f6f018 */
[----:B------:R-:W-:Y:S01]  /*ab80*/  SHFL.IDX PT, R6, R9, 0x1, 0x1c1f ;  /* 0x003c1f0009067f89 */ /* 0x000fe200000e0000 */
[-C--:B------:R-:W-:Y:S02]  /*ab90*/  ISETP.GE.OR P2, PT, R12, R23.reuse, P0 ;  /* 0x000000170c00720c */ /* 0x080fe40000746670 */
[-C--:B------:R-:W-:Y:S01]  /*aba0*/  ISETP.GE.OR P0, PT, R8, R23.reuse, P0 ;  /* 0x000000170800720c */ /* 0x080fe20000706670 */
[----:B------:R-:W1:Y:S10]  /*abb0*/  SHFL.IDX PT, R7, R10, 0x1, 0x1c1f ;  /* 0x003c1f000a077f89 */ /* 0x000e7400000e0000 */
[----:B0-----:R0:W-:Y:S01]  /*abc0*/  @!P2 ST.E desc[UR36][R4.64], R96 ;  /* 0x000000600400a985 */ /* 0x0011e2000c101924 */
[----:B------:R-:W-:-:S03]  /*abd0*/  ISETP.GE.AND P2, PT, R12, R23, PT ;  /* 0x000000170c00720c */ /* 0x000fc60003f46270 */
[----:B-1----:R0:W-:Y:S01]  /*abe0*/  @!P0 ST.E desc[UR36][R6.64], R0 ;  /* 0x0000000006008985 */ /* 0x0021e2000c101924 */
[----:B------:R-:W-:Y:S01]  /*abf0*/  ISETP.GE.AND P0, PT, R8, R23, PT ;  /* 0x000000170800720c */ /* 0x000fe20003f06270 */
[----:B------:R-:W-:-:S12]  /*ac00*/  @P3 BRA `(.L_x_2417) ;  /* 0x00000008008c3947 */ /* 0x000fd80003800000 */
[----:B------:R-:W-:Y:S01]  /*ac10*/  IMAD R3, R178, 0x40, R16 ;  /* 0x00000040b2037824 */ /* 0x000fe200078e0210 */
[----:B------:R-:W-:Y:S01]  /*ac20*/  ULDC.64 UR12, c[0x0][0xaa0] ;  /* 0x0002a800000c7ab9 */ /* 0x000fe20000000a00 */
[----:B------:R-:W-:Y:S02]  /*ac30*/  R2UR UR14, R177 ;  /* 0x00000000b10e72ca */ /* 0x000fe400000e0000 */
[----:B------:R-:W-:-:S03]  /*ac40*/  IMAD.WIDE R24, R3, 0x2, R24 ;  /* 0x0000000203187825 */ /* 0x000fc600078e0218 */
[C---:B------:R-:W-:Y:S02]  /*ac50*/  IADD3 R9, P6, R24.reuse, 0x1000, RZ ;  /* 0x0000100018097810 */ /* 0x040fe40007fde0ff */
[C---:B------:R-:W-:Y:S02]  /*ac60*/  IADD3 R13, P5, R24.reuse, 0x2000, RZ ;  /* 0x00002000180d7810 */ /* 0x040fe40007fbe0ff */
[----:B------:R-:W-:Y:S02]  /*ac70*/  LOP3.LUT R8, R9, 0x380, RZ, 0xc0, !PT ;  /* 0x0000038009087812 */ /* 0x000fe400078ec0ff */
[----:B------:R-:W-:Y:S02]  /*ac80*/  IADD3 R29, P4, R24, 0x3000, RZ ;  /* 0x00003000181d7810 */ /* 0x000fe40007f9e0ff */
[----:B------:R-:W-:Y:S02]  /*ac90*/  SHF.R.U64 R8, R8, 0x3, RZ ;  /* 0x0000000308087819 */ /* 0x000fe400000012ff */
[----:B------:R-:W-:-:S02]  /*aca0*/  IADD3 R33, P3, R24, 0x4000, RZ ;  /* 0x0000400018217810 */ /* 0x000fc40007f7e0ff */
[----:B------:R-:W-:Y:S02]  /*acb0*/  LOP3.LUT R8, R8, R9, RZ, 0x3c, !PT ;  /* 0x0000000908087212 */ /* 0x000fe400078e3cff */
[----:B------:R-:W-:Y:S02]  /*acc0*/  IADD3.X R9, RZ, R25, RZ, P6, !PT ;  /* 0x00000019ff097210 */ /* 0x000fe400037fe4ff */
[C---:B------:R-:W-:Y:S02]  /*acd0*/  IADD3 R3, P6, R24.reuse, 0x7000, RZ ;  /* 0x0000700018037810 */ /* 0x040fe40007fde0ff */
[C---:B------:R-:W-:Y:S02]  /*ace0*/  IADD3 R37, P2, R24.reuse, 0x5000, RZ ;  /* 0x0000500018257810 */ /* 0x040fe40007f5e0ff */
[C---:B------:R-:W-:Y:S01]  /*acf0*/  IADD3 R41, P0, R24.reuse, 0x6000, RZ ;  /* 0x0000600018297810 */ /* 0x040fe20007f1e0ff */
[----:B------:R-:W-:Y:S01]  /*ad00*/  IMAD.X R45, RZ, RZ, R25, P6 ;  /* 0x000000ffff2d7224 */ /* 0x000fe200030e0619 */
[----:B0-----:R-:W-:Y:S01]  /*ad10*/  LOP3.LUT R5, R24, 0x380, RZ, 0xc0, !PT ;  /* 0x0000038018057812 */ /* 0x001fe200078ec0ff */
[----:B------:R-:W-:Y:S01]  /*ad20*/  UIMAD UR10, UR11, UR12, URZ ;  /* 0x0000000c0b0a72a4 */ /* 0x000fe2000f8e023f */
[----:B------:R-:W-:Y:S01]  /*ad30*/  LOP3.LUT R0, R3, 0x380, RZ, 0xc0, !PT ;  /* 0x0000038003007812 */ /* 0x000fe200078ec0ff */
[----:B------:R-:W-:Y:S01]  /*ad40*/  UIMAD.WIDE.U32 UR8, UR4, UR12, URZ ;  /* 0x0000000c040872a5 */ /* 0x000fe2000f8e003f */
[----:B------:R-:W-:Y:S01]  /*ad50*/  LOP3.LUT R12, R13, 0x380, RZ, 0xc0, !PT ;  /* 0x000003800d0c7812 */ /* 0x000fe200078ec0ff */
[----:B------:R-:W5:Y:S01]  /*ad60*/  LD.E.128 R8, desc[UR36][R8.64] ;  /* 0x0000002408087980 */ /* 0x000f62000c101d00 */
[----:B------:R-:W-:-:S02]  /*ad70*/  LOP3.LUT R28, R29, 0x380, RZ, 0xc0, !PT ;  /* 0x000003801d1c7812 */ /* 0x000fc400078ec0ff */
[----:B------:R-:W-:Y:S02]  /*ad80*/  LOP3.LUT R32, R33, 0x380, RZ, 0xc0, !PT ;  /* 0x0000038021207812 */ /* 0x000fe400078ec0ff */
[----:B------:R-:W-:Y:S02]  /*ad90*/  LOP3.LUT R36, R37, 0x380, RZ, 0xc0, !PT ;  /* 0x0000038025247812 */ /* 0x000fe400078ec0ff */
[----:B------:R-:W-:Y:S02]  /*ada0*/  LOP3.LUT R40, R41, 0x380, RZ, 0xc0, !PT ;  /* 0x0000038029287812 */ /* 0x000fe400078ec0ff */
[----:B------:R-:W-:Y:S02]  /*adb0*/  SHF.R.U64 R5, R5, 0x3, RZ ;  /* 0x0000000305057819 */ /* 0x000fe400000012ff */
[----:B------:R-:W-:Y:S02]  /*adc0*/  SHF.R.U64 R0, R0, 0x3, RZ ;  /* 0x0000000300007819 */ /* 0x000fe400000012ff */
[----:B------:R-:W-:-:S02]  /*add0*/  SHF.R.U64 R12, R12, 0x3, RZ ;  /* 0x000000030c0c7819 */ /* 0x000fc400000012ff */
[----:B------:R-:W-:Y:S02]  /*ade0*/  SHF.R.U64 R28, R28, 0x3, RZ ;  /* 0x000000031c1c7819 */ /* 0x000fe400000012ff */
[----:B------:R-:W-:Y:S02]  /*adf0*/  SHF.R.U64 R32, R32, 0x3, RZ ;  /* 0x0000000320207819 */ /* 0x000fe400000012ff */
[----:B------:R-:W-:Y:S02]  /*ae00*/  SHF.R.U64 R36, R36, 0x3, RZ ;  /* 0x0000000324247819 */ /* 0x000fe400000012ff */
[----:B------:R-:W-:Y:S02]  /*ae10*/  SHF.R.U64 R40, R40, 0x3, RZ ;  /* 0x0000000328287819 */ /* 0x000fe400000012ff */
[----:B------:R-:W-:Y:S02]  /*ae20*/  LOP3.LUT R24, R5, R24, RZ, 0x3c, !PT ;  /* 0x0000001805187212 */ /* 0x000fe400078e3cff */
[----:B------:R-:W-:-:S02]  /*ae30*/  LOP3.LUT R44, R0, R3, RZ, 0x3c, !PT ;  /* 0x00000003002c7212 */ /* 0x000fc400078e3cff */
[----:B------:R-:W0:Y:S01]  /*ae40*/  @P1 LDC R3, c[0x0][0xbec] ;  /* 0x0002fb00ff031b82 */ /* 0x000e220000000800 */
        /* <DEDUP_REMOVED lines=10> */
[----:B------:R1:W5:Y:S01]  /*aef0*/  LD.E.128 R4, desc[UR36][R24.64] ;  /* 0x0000002418047980 */ /* 0x000362000c101d00 */
[----:B------:R-:W-:Y:S01]  /*af00*/  UIMAD UR10, UR4, UR13, UR10 ;  /* 0x0000000d040a72a4 */ /* 0x000fe2000f8e020a */
[----:B------:R-:W-:-:S02]  /*af10*/  IMAD R0, R22, 0x20, R178 ;  /* 0x0000002016007824 */ /* 0x000fc400078e02b2 */
[----:B------:R-:W5:Y:S04]  /*af20*/  LD.E.128 R12, desc[UR36][R12.64] ;  /* 0x000000240c0c7980 */ /* 0x000f68000c101d00 */
[----:B------:R-:W5:Y:S01]  /*af30*/  LD.E.128 R28, desc[UR36][R28.64] ;  /* 0x000000241c1c7980 */ /* 0x000f62000c101d00 */
[----:B-1----:R-:W1:Y:S01]  /*af40*/  @P1 LDC R25, c[0x0][0xbf0] ;  /* 0x0002fc00ff191b82 */ /* 0x002e620000000800 */
[----:B------:R-:W-:Y:S01]  /*af50*/  UIADD3 UR9, UR9, UR10, URZ ;  /* 0x0000000a09097290 */ /* 0x000fe2000fffe03f */
[----:B------:R-:W-:Y:S01]  /*af60*/  IADD3 R20, R0, UR42, RZ ;  /* 0x0000002a00147c10 */ /* 0x000fe2000fffe0ff */
[----:B------:R-:W5:Y:S01]  /*af70*/  LD.E.128 R32, desc[UR36][R32.64] ;  /* 0x0000002420207980 */ /* 0x000f62000c101d00 */
[----:B------:R-:W-:Y:S02]  /*af80*/  ULDC.64 UR10, c[0x0][0xae8] ;  /* 0x0002ba00000a7ab9 */ /* 0x000fe40000000a00 */
[----:B------:R-:W-:Y:S01]  /*af90*/  UIMAD.WIDE.U32 UR8, UR14, UR10, UR8 ;  /* 0x0000000a0e0872a5 */ /* 0x000fe2000f8e0008 */
[----:B------:R-:W5:Y:S01]  /*afa0*/  LD.E.128 R36, desc[UR36][R36.64] ;  /* 0x0000002424247980 */ /* 0x000f62000c101d00 */
[----:B------:R-:W-:Y:S01]  /*afb0*/  USHF.R.S32.HI UR4, URZ, 0x1f, UR7 ;  /* 0x0000001f3f047899 */ /* 0x000fe20008011407 */
[----:B0-----:R-:W-:Y:S01]  /*afc0*/  @P1 IMAD.HI.U32 R0, R20, R3, RZ ;  /* 0x0000000314001227 */ /* 0x001fe200078e00ff */
[----:B------:R-:W-:Y:S01]  /*afd0*/  UIMAD UR9, UR14, UR11, UR9 ;  /* 0x0000000b0e0972a4 */ /* 0x000fe2000f8e0209 */
[----:B------:R-:W5:Y:S02]  /*afe0*/  LD.E.128 R40, desc[UR36][R40.64] ;  /* 0x0000002428287980 */ /* 0x000f64000c101d00 */
[----:B------:R-:W-:-:S02]  /*aff0*/  ULDC.64 UR10, c[0x0][0xaf0] ;  /* 0x0002bc00000a7ab9 */ /* 0x000fc40000000a00 */
[----:B------:R-:W-:Y:S01]  /*b000*/  UIMAD UR4, UR4, UR10, URZ ;  /* 0x0000000a040472a4 */ /* 0x000fe2000f8e023f */
[----:B------:R-:W-:Y:S01]  /*b010*/  IMAD.MOV.U32 R21, RZ, RZ, R20 ;  /* 0x000000ffff157224 */ /* 0x000fe200078e0014 */
[----:B------:R-:W-:Y:S01]  /*b020*/  UIMAD.WIDE.U32 UR8, UR7, UR10, UR8 ;  /* 0x0000000a070872a5 */ /* 0x000fe2000f8e0008 */
[----:B------:R-:W5:Y:S01]  /*b030*/  LD.E.128 R44, desc[UR36][R44.64] ;  /* 0x000000242c2c7980 */ /* 0x000f62000c101d00 */
[----:B------:R-:W-:-:S03]  /*b040*/  UIMAD UR4, UR7, UR11, UR4 ;  /* 0x0000000b070472a4 */ /* 0x000fc6000f8e0204 */
[----:B------:R-:W-:Y:S01]  /*b050*/  ULDC.64 UR10, c[0x0][0xae0] ;  /* 0x0002b800000a7ab9 */ /* 0x000fe20000000a00 */
[----:B-1----:R-:W-:Y:S01]  /*b060*/  @P1 SHF.R.U32.HI R21, RZ, R25, R0 ;  /* 0x00000019ff151219 */ /* 0x002fe20000011600 */
[----:B------:R-:W-:Y:S02]  /*b070*/  UIADD3 UR4, UR9, UR4, URZ ;  /* 0x0000000409047290 */ /* 0x000fe4000fffe03f */
[----:B------:R-:W-:Y:S01]  /*b080*/  IMAD.U32 R3, RZ, RZ, UR9 ;  /* 0x00000009ff037e24 */ /* 0x000fe2000f8e00ff */
[----:B------:R-:W-:Y:S01]  /*b090*/  @!PT LDS RZ, [RZ] ;  /* 0x00000000fffff984 */ /* 0x000fe20000000800 */
[----:B------:R-:W-:Y:S01]  /*b0a0*/  @!PT LDS RZ, [RZ] ;  /* 0x00000000fffff984 */ /* 0x000fe20000000800 */
[----:B------:R-:W-:Y:S01]  /*b0b0*/  @!PT LDS RZ, [RZ] ;  /* 0x00000000fffff984 */ /* 0x000fe20000000800 */
[----:B------:R-:W-:Y:S01]  /*b0c0*/  @!PT LDS RZ, [RZ] ;  /* 0x00000000fffff984 */ /* 0x000fe20000000800 */
[----:B------:R0:W-:Y:S06]  /*b0d0*/  MEMBAR.ALL.CTA ;  /* 0x0000000000007992 */ /* 0x0001ec0000008000 */
[----:B0-----:R-:W0:Y:S01]  /*b0e0*/  FENCE.VIEW.ASYNC.S ;  /* 0x00000000000073c6 */ /* 0x001e220000000000 */
[--C-:B------:R-:W-:Y:S01]  /*b0f0*/  SHF.R.S32.HI R0, RZ, 0x1f, R21.reuse ;  /* 0x0000001fff007819 */ /* 0x100fe20000011415 */
[----:B------:R-:W-:-:S02]  /*b100*/  IMAD.MOV R25, RZ, RZ, -R21 ;  /* 0x000000ffff197224 */ /* 0x000fc400078e0a15 */
[----:B------:R-:W-:Y:S01]  /*b110*/  IMAD.U32 R2, RZ, RZ, UR8 ;  /* 0x00000008ff027e24 */ /* 0x000fe2000f8e00ff */
[----:B------:R-:W-:Y:S01]  /*b120*/  ULDC.64 UR8, c[0x0][0xad8] ;  /* 0x0002b60000087ab9 */ /* 0x000fe20000000a00 */
[----:B------:R-:W-:Y:S02]  /*b130*/  IMAD R0, R0, UR10, RZ ;  /* 0x0000000a00007c24 */ /* 0x000fe4000f8e02ff */
[----:B------:R-:W-:Y:S02]  /*b140*/  IMAD R25, R26, R25, R20 ;  /* 0x000000191a197224 */ /* 0x000fe400078e0214 */
[----:B------:R-:W-:Y:S02]  /*b150*/  IMAD.U32 R3, RZ, RZ, UR4 ;  /* 0x00000004ff037e24 */ /* 0x000fe4000f8e00ff */
[C---:B------:R-:W-:Y:S01]  /*b160*/  IMAD R49, R21.reuse, UR11, R0 ;  /* 0x0000000b15317c24 */ /* 0x040fe2000f8e0200 */
[----:B------:R-:W-:Y:S01]  /*b170*/  SHF.R.S32.HI R0, RZ, 0x1f, R25 ;  /* 0x0000001fff007819 */ /* 0x000fe20000011419 */
[----:B------:R-:W-:-:S04]  /*b180*/  IMAD.WIDE.U32 R2, R21, UR10, R2 ;  /* 0x0000000a15027c25 */ /* 0x000fc8000f8e0002 */
[----:B------:R-:W-:Y:S02]  /*b190*/  IMAD.IADD R3, R3, 0x1, R49 ;  /* 0x0000000103037824 */ /* 0x000fe400078e0231 */
[----:B------:R-:W-:Y:S02]  /*b1a0*/  IMAD R20, R0, UR8, RZ ;  /* 0x0000000800147c24 */ /* 0x000fe4000f8e02ff */
[----:B------:R-:W-:Y:S02]  /*b1b0*/  VIADD R26, R178, UR42 ;  /* 0x0000002ab21a7c36 */ /* 0x000fe40008000000 */
        /* <DEDUP_REMOVED lines=21> */
[CC--:B-1----:R-:W-:Y:S02]  /*b310*/  @!P2 LEA R2, P4, R16.reuse, R20.reuse, 0x1 ;  /* 0x000000141002a211 */ /* 0x0c2fe400078808ff */
[C---:B------:R-:W-:Y:S02]  /*b320*/  @!P3 LEA R20, P5, R19.reuse, R20, 0x1 ;  /* 0x000000141314b211 */ /* 0x040fe400078a08ff */
[-C--:B--2---:R-:W-:Y:S02]  /*b330*/  @!P2 LEA.HI.X R3, R16, R0.reuse, R202, 0x1, P4 ;  /* 0x000000001003a211 */ /* 0x084fe400020f0cca */
[----:B------:R-:W-:-:S03]  /*b340*/  @!P3 LEA.HI.X R21, R19, R0, R201, 0x1, P5 ;  /* 0x000000001315b211 */ /* 0x000fc600028f0cc9 */
[----:B-----5:R3:W-:Y:S04]  /*b350*/  @!P2 ST.E.128 desc[UR36][R2.64], R4 ;  /* 0x000000040200a985 */ /* 0x0207e8000c101d24 */
[----:B------:R3:W-:Y:S02]  /*b360*/  @!P3 ST.E.128 desc[UR36][R20.64], R32 ;  /* 0x000000201400b985 */ /* 0x0007e4000c101d24 */
.L_x_2419:
[----:B------:R-:W-:Y:S05]  /*b370*/  BSYNC B1 ;  /* 0x0000000000017941 */ /* 0x000fea0003800000 */
.L_x_2418:
[----:B--2---:R2:W4:Y:S01]  /*b380*/  SHFL.IDX PT, R0, R25, 0x1, 0x181f ;  /* 0x00381f0019007f89 */ /* 0x00452200000e0000 */
        /* <DEDUP_REMOVED lines=12> */
.L_x_2421:
[----:B------:R-:W-:Y:S05]  /*b450*/  BSYNC B1 ;  /* 0x0000000000017941 */ /* 0x000fea0003800000 */
.L_x_2420:
        /* <DEDUP_REMOVED lines=13> */
.L_x_2423:
[----:B------:R-:W-:Y:S05]  /*b530*/  BSYNC B1 ;  /* 0x0000000000017941 */ /* 0x000fea0003800000 */
.L_x_2422:
[----:B0-----:R-:W-:Y:S01]  /*b540*/  VIADD R0, R26, 0x60 ;  /* 0x000000601a007836 */ /* 0x001fe20000000000 */
[----:B--2-4-:R-:W4:Y:S04]  /*b550*/  SHFL.IDX PT, R25, R25, 0x3, 0x181f ;  /* 0x00781f0019197f89 */ /* 0x014f2800000e0000 */
[----:B------:R-:W-:Y:S01]  /*b560*/  ISETP.GE.AND P0, PT, R0, R23, PT ;  /* 0x000000170000720c */ /* 0x000fe20003f06270 */
[----:B------:R-:W0:-:S12]  /*b570*/  SHFL.IDX PT, R24, R24, 0x3, 0x181f ;  /* 0x00781f0018187f89 */ /* 0x000e1800000e0000 */
        /* <DEDUP_REMOVED lines=12> */
.L_x_2417:
        /* <DEDUP_REMOVED lines=12> */
[----:B------:R-:W-:Y:S01]  /*b700*/  BSSY B1, `(.L_x_2425) ;  /* 0x0000067000017945 */ /* 0x000fe20003800000 */
[----:B------:R-:W-:Y:S01]  /*b710*/  ULDC.64 UR10, c[0x0][0xb38] ;  /* 0x0002ce00000a7ab9 */ /* 0x000fe20000000a00 */
[----:B------:R-:W-:Y:S01]  /*b720*/  PRMT R97, RZ, 0x654, R97 ;  /* 0x00000654ff617816 */ /* 0x000fe20000000061 */
[----:B------:R-:W-:-:S04]  /*b730*/  UIMAD.WIDE.U32 UR8, UR15, UR10, UR8 ;  /* 0x0000000a0f0872a5 */ /* 0x000fc8000f8e0008 */
[----:B------:R-:W-:Y:S01]  /*b740*/  UIMAD UR9, UR15, UR11, UR9 ;  /* 0x0000000b0f0972a4 */ /* 0x000fe2000f8e0209 */
[----:B------:R2:W-:Y:S02]  /*b750*/  SYNCS.ARRIVE.TRANS64.RED.A1T0 RZ, [R97+URZ], RZ ;  /* 0x000000ff61ff79a7 */ /* 0x0005e4000810043f */
[----:B------:R-:W-:Y:S02]  /*b760*/  ULDC.64 UR10, c[0x0][0xb40] ;  /* 0x0002d000000a7ab9 */ /* 0x000fe40000000a00 */
[----:B------:R-:W-:Y:S02]  /*b770*/  UIMAD UR4, UR4, UR10, URZ ;  /* 0x0000000a040472a4 */ /* 0x000fe4000f8e023f */
[----:B------:R-:W-:Y:S01]  /*b780*/  UIMAD.WIDE.U32 UR8, UR7, UR10, UR8 ;  /* 0x0000000a070872a5 */ /* 0x000fe2000f8e0008 */
[----:B0-----:R-:W-:Y:S01]  /*b790*/  @P1 IMAD.HI.U32 R0, R11, R0, RZ ;  /* 0x000000000b001227 */ /* 0x001fe200078e00ff */
[----:B------:R-:W-:-:S03]  /*b7a0*/  UIMAD UR4, UR7, UR11, UR4 ;  /* 0x0000000b070472a4 */ /* 0x000fc6000f8e0204 */
[----:B------:R-:W-:Y:S01]  /*b7b0*/  ULDC.64 UR10, c[0x0][0xb48] ;  /* 0x0002d200000a7ab9 */ /* 0x000fe20000000a00 */
[----:B------:R-:W-:Y:S01]  /*b7c0*/  UIADD3 UR9, UR9, UR4, URZ ;  /* 0x0000000409097290 */ /* 0x000fe2000fffe03f */
[----:B-1----:R-:W-:-:S03]  /*b7d0*/  @P1 SHF.R.U32.HI R7, RZ, R5, R0 ;  /* 0x00000005ff071219 */ /* 0x002fc60000011600 */
[----:B------:R-:W-:Y:S01]  /*b7e0*/  UIMAD.WIDE.U32 UR8, UR14, UR10, UR8 ;  /* 0x0000000a0e0872a5 */ /* 0x000fe2000f8e0008 */
[--C-:B------:R-:W-:Y:S01]  /*b7f0*/  SHF.R.S32.HI R0, RZ, 0x1f, R7.reuse ;  /* 0x0000001fff007819 */ /* 0x100fe20000011407 */
[----:B------:R-:W-:Y:S02]  /*b800*/  IMAD.MOV R9, RZ, RZ, -R7 ;  /* 0x000000ffff097224 */ /* 0x000fe400078e0a07 */
        /* <DEDUP_REMOVED lines=86> */
.L_x_2426:
[----:B------:R-:W-:Y:S05]  /*bd70*/  BSYNC B1 ;  /* 0x0000000000017941 */ /* 0x000fea0003800000 */
.L_x_2425:
        /* <DEDUP_REMOVED lines=69> */
.L_x_2415:
[----:B------:R-:W-:Y:S01]  /*c1d0*/  R2UR UR4, R161 ;  /* 0x00000000a10472ca */ /* 0x000fe200000e0000 */
[----:B------:R-:W-:Y:S01]  /*c1e0*/  ULDC.64 UR8, c[0x0][0xc00] ;  /* 0x0003000000087ab9 */ /* 0x000fe20000000a00 */
[----:B------:R-:W-:Y:S01]  /*c1f0*/  R2UR UR10, R179 ;  /* 0x00000000b30a72ca */ /* 0x000fe200000e0000 */
[----:B------:R-:W-:Y:S01]  /*c200*/  UISETP.NE.U32.AND UP0, UPT, UR8, URZ, UPT ;  /* 0x0000003f0800728c */ /* 0x000fe2000bf05070 */
[----:B------:R-:W-:-:S03]  /*c210*/  R2UR UR7, R23 ;  /* 0x00000000170772ca */ /* 0x000fc600000e0000 */
[----:B------:R-:W-:-:S03]  /*c220*/  UISETP.NE.AND.EX UP0, UPT, UR9, URZ, UPT, UP0 ;  /* 0x0000003f0900728c */ /* 0x000fc6000bf05300 */
[----:B------:R-:W-:-:S03]  /*c230*/  ULDC.64 UR8, c[0x0][0xc00] ;  /* 0x0003000000087ab9 */ /* 0x000fc60000000a00 */
[----:B------:R-:W-:Y:S01]  /*c240*/  UIMAD.WIDE UR8, UR4, 0x4, UR8 ;  /* 0x00000004040878a5 */ /* 0x000fe2000f8e0208 */
[----:B------:R-:W-:-:S05]  /*c250*/  PLOP3.LUT P1, PT, PT, PT, UP0, 0x80, 0x0 ;  /* 0x000000000000781c */ /* 0x000fca0003f2f008 */
[----:B------:R-:W-:Y:S02]  /*c260*/  IMAD.U32 R2, RZ, RZ, UR8 ;  /* 0x00000008ff027e24 */ /* 0x000fe4000f8e00ff */
[----:B------:R-:W-:Y:S01]  /*c270*/  IMAD.U32 R3, RZ, RZ, UR9 ;  /* 0x00000009ff037e24 */ /* 0x000fe2000f8e00ff */
[----:B------:R-:W-:Y:S02]  /*c280*/  ULDC.64 UR8, c[0x0][0xc08] ;  /* 0x0003020000087ab9 */ /* 0x000fe40000000a00 */
[----:B------:R-:W-:-:S03]  /*c290*/  UISETP.NE.U32.AND UP1, UPT, UR8, URZ, UPT ;  /* 0x0000003f0800728c */ /* 0x000fc6000bf25070 */
[----:B------:R-:W2:Y:S01]  /*c2a0*/  @P1 LDG.E R6, desc[UR36][R2.64] ;  /* 0x0000002402061981 */ /* 0x000ea2000c1e1900 */
[----:B------:R-:W-:-:S06]  /*c2b0*/  UISETP.NE.AND.EX UP1, UPT, UR9, URZ, UPT, UP1 ;  /* 0x0000003f0900728c */ /* 0x000fcc000bf25310 */
[----:B------:R-:W-:-:S05]  /*c2c0*/  PLOP3.LUT P2, PT, PT, PT, UP1, 0x80, 0x0 ;  /* 0x000000000000781c */ /* 0x000fca0003f4f018 */
[----:B------:R-:W-:-:S04]  /*c2d0*/  @UP1 ULEA UR8, UP2, UR4, UR8, 0x2 ;  /* 0x0000000804081291 */ /* 0x000fc8000f84103f */
[----:B------:R-:W-:Y:S02]  /*c2e0*/  @UP1 ULEA.HI.X UR9, UR4, UR9, UR10, 0x2, UP2 ;  /* 0x0000000904091291 */ /* 0x000fe400090f140a */
[----:B------:R-:W-:Y:S01]  /*c2f0*/  MOV R4, UR8 ;  /* 0x0000000800047c02 */ /* 0x000fe20008000f00 */
        /* <DEDUP_REMOVED lines=16> */
.L_x_2427:
[----:B------:R-:W-:Y:S01]  /*c400*/  R2UR UR7, R161 ;  /* 0x00000000a10772ca */ /* 0x000fe200000e0000 */
[----:B------:R-:W-:Y:S01]  /*c410*/  BSSY B1, `(.L_x_2428) ;  /* 0x000003d000017945 */ /* 0x000fe20003800000 */
[----:B------:R-:W-:-:S11]  /*c420*/  R2UR UR8, R179 ;  /* 0x00000000b30872ca */ /* 0x000fd600000e0000 */
[----:B------:R-:W-:Y:S02]  /*c430*/  USEL UR7, UR7, URZ, !UP0 ;  /* 0x0000003f07077287 */ /* 0x000fe4000c000000 */
[----:B------:R-:W-:Y:S01]  /*c440*/  USEL UR10, UR8, URZ, !UP0 ;  /* 0x0000003f080a7287 */ /* 0x000fe2000c000000 */
[----:B------:R-:W-:Y:S11]  /*c450*/  @P0 BRA `(.L_x_2429) ;  /* 0x0000000000e00947 */ /* 0x000ff60003800000 */
[----:B------:R-:W0:Y:S01]  /*c460*/  S2R R3, SR_TID.X ;  /* 0x0000000000037919 */ /* 0x000e220000002100 */
[----:B------:R-:W1:Y:S01]  /*c470*/  LDC R9, c[0x0][0xbe8] ;  /* 0x0002fa00ff097b82 */ /* 0x000e620000000800 */
[----:B------:R-:W-:Y:S02]  /*c480*/  IMAD.U32 R4, RZ, RZ, UR42 ;  /* 0x0000002aff047e24 */ /* 0x000fe4000f8e00ff */
[----:B-1---5:R-:W-:-:S03]  /*c490*/  IMAD R2, R0, R9, RZ ;  /* 0x0000000900027224 */ /* 0x022fc600078e02ff */
        /* <DEDUP_REMOVED lines=17> */
[----:B------:R-:W-:Y:S02]  /*c5b0*/  UIMAD.WIDE.U32 UR16, UR8, UR19, URZ ;  /* 0x00000013081072a5 */ /* 0x000fe4000f8e003f */
[----:B------:R-:W-:Y:S01]  /*c5c0*/  UIMAD UR13, UR13, UR7, URZ ;  /* 0x000000070d0d72a4 */ /* 0x000fe2000f8e023f */
[----:B0-----:R-:W-:Y:S01]  /*c5d0*/  @P0 IMAD.HI.U32 R2, R4, R3, RZ ;  /* 0x0000000304020227 */ /* 0x001fe200078e00ff */
[----:B------:R-:W-:Y:S02]  /*c5e0*/  UIMAD UR19, UR9, UR19, URZ ;  /* 0x00000013091372a4 */ /* 0x000fe4000f8e023f */
[----:B------:R-:W-:Y:S02]  /*c5f0*/  UIMAD.WIDE.U32 UR8, UR12, UR7, URZ ;  /* 0x000000070c0872a5 */ /* 0x000fe4000f8e003f */
[----:B------:R-:W-:-:S02]  /*c600*/  UIMAD.WIDE.U32 UR22, UR14, UR11, URZ ;  /* 0x0000000b0e1672a5 */ /* 0x000fc4000f8e003f */
[----:B------:R-:W-:Y:S01]  /*c610*/  UIMAD UR11, UR15, UR11, URZ ;  /* 0x0000000b0f0b72a4 */ /* 0x000fe2000f8e023f */
[----:B-1----:R-:W-:Y:S01]  /*c620*/  @P0 SHF.R.U32.HI R5, RZ, R7, R2 ;  /* 0x00000007ff050219 */ /* 0x002fe20000011602 */
[----:B------:R-:W-:Y:S02]  /*c630*/  UIMAD UR13, UR12, UR10, UR13 ;  /* 0x0000000a0c0d72a4 */ /* 0x000fe4000f8e020d */
[----:B------:R-:W-:Y:S01]  /*c640*/  UIADD3 UR16, UP1, UP2, UR8, UR16, UR4 ;  /* 0x0000001008107290 */ /* 0x000fe2000fa3e004 */
[----:B------:R-:W-:Y:S01]  /*c650*/  IMAD.U32 R2, RZ, RZ, UR22 ;  /* 0x00000016ff027e24 */ /* 0x000fe2000f8e00ff */
[----:B------:R-:W-:Y:S01]  /*c660*/  UIADD3 UR8, UR23, UR11, URZ ;  /* 0x0000000b17087290 */ /* 0x000fe2000fffe03f */
[--C-:B------:R-:W-:Y:S01]  /*c670*/  IMAD.MOV R7, RZ, RZ, -R5.reuse ;  /* 0x000000ffff077224 */ /* 0x100fe200078e0a05 */
[----:B------:R-:W-:Y:S01]  /*c680*/  UIADD3 UR19, UR17, UR19, URZ ;  /* 0x0000001311137290 */ /* 0x000fe2000fffe03f */
[----:B------:R-:W-:Y:S01]  /*c690*/  MOV R3, UR23 ;  /* 0x0000001700037c02 */ /* 0x000fe20008000f00 */
[----:B------:R-:W-:Y:S01]  /*c6a0*/  UIADD3 UR11, UR9, UR13, URZ ;  /* 0x0000000d090b7290 */ /* 0x000fe2000fffe03f */
[----:B------:R-:W-:Y:S01]  /*c6b0*/  IMAD R7, R9, R7, R4 ;  /* 0x0000000709077224 */ /* 0x000fe200078e0204 */
[----:B------:R-:W-:Y:S01]  /*c6c0*/  IADD3 R2, P0, P1, R5, UR16, R2 ;  /* 0x0000001005027c10 */ /* 0x000fe2000f91e002 */
[----:B------:R-:W-:Y:S01]  /*c6d0*/  IMAD.U32 R6, RZ, RZ, UR8 ;  /* 0x00000008ff067e24 */ /* 0x000fe2000f8e00ff */
[----:B------:R-:W-:Y:S01]  /*c6e0*/  UIADD3.X UR11, UR11, UR19, UR20, UP1, UP2 ;  /* 0x000000130b0b7290 */ /* 0x000fe20008fe4414 */
[----:B------:R-:W-:Y:S01]  /*c6f0*/  SHF.R.S32.HI R5, RZ, 0x1f, R5 ;  /* 0x0000001fff057819 */ /* 0x000fe20000011405 */
[----:B------:R-:W-:Y:S01]  /*c700*/  ULDC.64 UR8, c[0x0][UR18+0x210] ;  /* 0x0000840012087abb */ /* 0x000fe20008000a00 */
[----:B------:R-:W-:Y:S01]  /*c710*/  SHF.R.S32.HI R4, RZ, 0x1f, R7 ;  /* 0x0000001fff047819 */ /* 0x000fe20000011407 */
[----:B------:R-:W-:Y:S01]  /*c720*/  IMAD R9, R7, UR9, RZ ;  /* 0x0000000907097c24 */ /* 0x000fe2000f8e02ff */
[----:B------:R-:W-:Y:S01]  /*c730*/  ULDC.64 UR12, c[0x0][0xba8] ;  /* 0x0002ea00000c7ab9 */ /* 0x000fe20000000a00 */
[----:B------:R-:W-:Y:S01]  /*c740*/  IADD3.X R3, R5, UR11, R6, P0, P1 ;  /* 0x0000000b05037c10 */ /* 0x000fe200087e2406 */
[----:B------:R-:W-:Y:S01]  /*c750*/  @!UP0 ULDC UR12, c[0x0][0xb50] ;  /* 0x0002d400000c8ab9 */ /* 0x000fe20000000800 */
[----:B------:R-:W-:Y:S01]  /*c760*/  IMAD R9, R4, UR8, R9 ;  /* 0x0000000804097c24 */ /* 0x000fe2000f8e0209 */
[----:B------:R-:W-:Y:S01]  /*c770*/  @!UP0 ULDC UR13, c[0x0][0xb54] ;  /* 0x0002d500000d8ab9 */ /* 0x000fe20000000800 */
[----:B------:R-:W-:-:S04]  /*c780*/  IMAD.WIDE.U32 R2, R7, UR8, R2 ;  /* 0x0000000807027c25 */ /* 0x000fc8000f8e0002 */
[----:B------:R-:W-:Y:S01]  /*c790*/  IMAD.IADD R3, R3, 0x1, R9 ;  /* 0x0000000103037824 */ /* 0x000fe200078e0209 */
[----:B------:R-:W-:-:S04]  /*c7a0*/  LEA R4, P0, R2, UR12, 0x2 ;  /* 0x0000000c02047c11 */ /* 0x000fc8000f8010ff */
[----:B------:R-:W-:Y:S01]  /*c7b0*/  LEA.HI.X R5, R2, UR13, R3, 0x2, P0 ;  /* 0x0000000d02057c11 */ /* 0x000fe200080f1403 */
[----:B------:R-:W-:-:S05]  /*c7c0*/  IMAD.MOV.U32 R3, RZ, RZ, -0x800000 ;  /* 0xff800000ff037424 */ /* 0x000fca00078e00ff */
[----:B------:R0:W-:Y:S03]  /*c7d0*/  STG.E desc[UR36][R4.64], R3 ;  /* 0x0000000304007986 */ /* 0x0001e6000c101924 */
.L_x_2429:
[----:B------:R-:W-:Y:S05]  /*c7e0*/  BSYNC B1 ;  /* 0x0000000000017941 */ /* 0x000fea0003800000 */
.L_x_2428:
[----:B------:R-:W-:-:S13]  /*c7f0*/  R2UR UR8, R23 ;  /* 0x00000000170872ca */ /* 0x000fda00000e0000 */
[----:B------:R-:W-:-:S06]  /*c800*/  UISETP.GT.AND UP0, UPT, UR8, 0x1, UPT ;  /* 0x000000010800788c */ /* 0x000fcc000bf04270 */
[----:B------:R-:W-:-:S13]  /*c810*/  PLOP3.LUT P0, PT, PT, PT, UP0, 0x80, 0x0 ;  /* 0x000000000000781c */ /* 0x000fda0003f0f008 */
[----:B------:R-:W-:Y:S05]  /*c820*/  @P0 BRA `(.L_x_2424) ;  /* 0x0000000400a80947 */ /* 0x000fea0003800000 */
[----:B------:R-:W1:Y:S01]  /*c830*/  LDC R11, c[0x0][0xbe8] ;  /* 0x0002fa00ff0b7b82 */ /* 0x000e620000000800 */
[----:B------:R-:W-:Y:S01]  /*c840*/  ULDC.64 UR12, c[0x0][0xaa0] ;  /* 0x0002a800000c7ab9 */ /* 0x000fe20000000a00 */
[----:B------:R-:W-:Y:S01]  /*c850*/  R2UR UR14, R177 ;  /* 0x00000000b10e72ca */ /* 0x000fe200000e0000 */
[----:B------:R-:W-:Y:S01]  /*c860*/  UIMAD UR11, UR20, UR12, URZ ;  /* 0x0000000c140b72a4 */ /* 0x000fe2000f8e023f */
[----:B------:R-:W-:Y:S01]  /*c870*/  IMAD R2, R22, 0x20, R178 ;  /* 0x0000002016027824 */ /* 0x000fe200078e02b2 */
[----:B------:R-:W-:Y:S01]  /*c880*/  UIMAD.WIDE.U32 UR8, UR4, UR12, URZ ;  /* 0x0000000c040872a5 */ /* 0x000fe2000f8e003f */
[----:B------:R-:W-:Y:S01]  /*c890*/  BSSY B1, `(.L_x_2430) ;  /* 0x0000039000017945 */ /* 0x000fe20003800000 */
[----:B------:R-:W-:Y:S01]  /*c8a0*/  UIMAD UR11, UR4, UR13, UR11 ;  /* 0x0000000d040b72a4 */ /* 0x000fe2000f8e020b */
[----:B------:R-:W-:Y:S02]  /*c8b0*/  VIADD R6, R2, UR42 ;  /* 0x0000002a02067c36 */ /* 0x000fe40008000000 */
[----:B------:R-:W-:Y:S01]  /*c8c0*/  ULDC.64 UR12, c[0x0][0xae8] ;  /* 0x0002ba00000c7ab9 */ /* 0x000fe20000000a00 */
[----:B------:R-:W-:Y:S01]  /*c8d0*/  UIADD3 UR9, UR9, UR11, URZ ;  /* 0x0000000b09097290 */ /* 0x000fe2000fffe03f */
[----:B0-----:R-:W-:-:S03]  /*c8e0*/  IMAD.MOV.U32 R5, RZ, RZ, R6 ;  /* 0x000000ffff057224 */ /* 0x001fc600078e0006 */
[----:B------:R-:W-:-:S04]  /*c8f0*/  UIMAD.WIDE.U32 UR8, UR14, UR12, UR8 ;  /* 0x0000000c0e0872a5 */ /* 0x000fc8000f8e0008 */
[----:B------:R-:W-:-:S03]  /*c900*/  UIMAD UR9, UR14, UR13, UR9 ;  /* 0x0000000d0e0972a4 */ /* 0x000fc6000f8e0209 */
[----:B------:R-:W-:Y:S01]  /*c910*/  ULDC.64 UR12, c[0x0][0xaf0] ;  /* 0x0002bc00000c7ab9 */ /* 0x000fe20000000a00 */
[----:B-1----:R-:W-:Y:S01]  /*c920*/  ISETP.NE.AND P0, PT, R11, 0x1, PT ;  /* 0x000000010b00780c */ /* 0x002fe20003f05270 */
[----:B------:R-:W-:Y:S02]  /*c930*/  UIMAD UR10, UR10, UR12, URZ ;  /* 0x0000000c0a0a72a4 */ /* 0x000fe4000f8e023f */
[----:B------:R-:W-:Y:S02]  /*c940*/  UIMAD.WIDE.U32 UR8, UR7, UR12, UR8 ;  /* 0x0000000c070872a5 */ /* 0x000fe4000f8e0008 */
[----:B------:R-:W-:-:S03]  /*c950*/  UIMAD UR4, UR7, UR13, UR10 ;  /* 0x0000000d070472a4 */ /* 0x000fc6000f8e020a */
[----:B------:R-:W-:Y:S01]  /*c960*/  ULDC.64 UR10, c[0x0][0xae0] ;  /* 0x0002b800000a7ab9 */ /* 0x000fe20000000a00 */
[----:B------:R-:W-:-:S04]  /*c970*/  UIADD3 UR4, UR9, UR4, URZ ;  /* 0x0000000409047290 */ /* 0x000fc8000fffe03f */
        /* <DEDUP_REMOVED lines=17> */
[----:B------:R-:W-:Y:S02]  /*ca90*/  VIADD R6, R178, UR42 ;  /* 0x0000002ab2067c36 */ /* 0x000fe40008000000 */
[----:B-----5:R-:W-:Y:S02]  /*caa0*/  IMAD R11, R0, R11, RZ ;  /* 0x0000000b000b7224 */ /* 0x020fe400078e02ff */
[C---:B------:R-:W-:Y:S02]  /*cab0*/  IMAD R5, R7.reuse, UR9, R4 ;  /* 0x0000000907057c24 */ /* 0x040fe4000f8e0204 */
[----:B------:R-:W-:Y:S01]  /*cac0*/  IMAD.WIDE.U32 R2, R7, UR8, R2 ;  /* 0x0000000807027c25 */ /* 0x000fe2000f8e0002 */
[----:B------:R-:W-:Y:S01]  /*cad0*/  ISETP.GE.AND P2, PT, R6, R11, PT ;  /* 0x0000000b0600720c */ /* 0x000fe20003f46270 */
[----:B------:R-:W-:-:S02]  /*cae0*/  ULDC.64 UR8, c[0x0][0xa80] ;  /* 0x0002a00000087ab9 */ /* 0x000fc40000000a00 */
[----:B------:R-:W-:Y:S01]  /*caf0*/  VIADD R0, R6, 0x20 ;  /* 0x0000002006007836 */ /* 0x000fe20000000000 */
[----:B------:R-:W-:Y:S01]  /*cb00*/  LEA R4, P3, R2, UR8, 0x1 ;  /* 0x0000000802047c11 */ /* 0x000fe2000f8608ff */
[----:B------:R-:W-:-:S03]  /*cb10*/  IMAD.IADD R3, R3, 0x1, R5 ;  /* 0x0000000103037824 */ /* 0x000fc600078e0205 */
[-C--:B------:R-:W-:Y:S01]  /*cb20*/  ISETP.GE.AND P1, PT, R0, R11.reuse, PT ;  /* 0x0000000b0000720c */ /* 0x080fe20003f26270 */
[----:B------:R-:W-:Y:S01]  /*cb30*/  VIADD R0, R6, 0x40 ;  /* 0x0000004006007836 */ /* 0x000fe20000000000 */
[----:B------:R-:W-:Y:S02]  /*cb40*/  LEA.HI.X R5, R2, UR9, R3, 0x1, P3 ;  /* 0x0000000902057c11 */ /* 0x000fe400098f0c03 */
[----:B------:R0:W1:Y:S02]  /*cb50*/  SHFL.IDX PT, R2, R4, RZ, 0x181f ;  /* 0x00181fff04027589 */ /* 0x00006400000e0000 */
[----:B------:R-:W-:Y:S02]  /*cb60*/  ISETP.GE.AND P0, PT, R0, R11, PT ;  /* 0x0000000b0000720c */ /* 0x000fe40003f06270 */
[----:B------:R0:W2:Y:S01]  /*cb70*/  SHFL.IDX PT, R0, R5, RZ, 0x181f ;  /* 0x00181fff05007589 */ /* 0x0000a200000e0000 */
[----:B------:R-:W-:Y:S10]  /*cb80*/  @P2 BRA `(.L_x_2431) ;  /* 0x0000000000242947 */ /* 0x000ff40003800000 */
[----:B------:R-:W-:Y:S02]  /*cb90*/  ULDC UR4, c[0x0][0xac8] ;  /* 0x0002b20000047ab9 */ /* 0x000fe40000000800 */
[----:B------:R-:W-:Y:S02]  /*cba0*/  ISETP.GE.AND P4, PT, R16, UR4, PT ;  /* 0x0000000410007c0c */ /* 0x000fe4000bf86270 */
[----:B------:R-:W-:-:S11]  /*cbb0*/  ISETP.GE.AND P5, PT, R19, UR4, PT ;  /* 0x0000000413007c0c */ /* 0x000fd6000bfa6270 */
[CC--:B-1----:R-:W-:Y:S02]  /*cbc0*/  @!P4 LEA R8, P2, R16.reuse, R2.reuse, 0x1 ;  /* 0x000000021008c211 */ /* 0x0c2fe400078408ff */
[C---:B------:R-:W-:Y:S02]  /*cbd0*/  @!P5 LEA R2, P3, R19.reuse, R2, 0x1 ;  /* 0x000000021302d211 */ /* 0x040fe400078608ff */
[-C--:B--2---:R-:W-:Y:S02]  /*cbe0*/  @!P4 LEA.HI.X R9, R16, R0.reuse, R202, 0x1, P2 ;  /* 0x000000001009c211 */ /* 0x084fe400010f0cca */
[----:B------:R-:W-:-:S03]  /*cbf0*/  @!P5 LEA.HI.X R3, R19, R0, R201, 0x1, P3 ;  /* 0x000000001303d211 */ /* 0x000fc600018f0cc9 */
[----:B------:R3:W-:Y:S04]  /*cc00*/  @!P4 ST.E.128 desc[UR36][R8.64], RZ ;  /* 0x000000ff0800c985 */ /* 0x0007e8000c101d24 */
[----:B------:R3:W-:Y:S02]  /*cc10*/  @!P5 ST.E.128 desc[UR36][R2.64], RZ ;  /* 0x000000ff0200d985 */ /* 0x0007e4000c101d24 */
.L_x_2431:
[----:B------:R-:W-:Y:S05]  /*cc20*/  BSYNC B1 ;  /* 0x0000000000017941 */ /* 0x000fea0003800000 */
.L_x_2430:
[----:B--2---:R2:W4:Y:S01]  /*cc30*/  SHFL.IDX PT, R0, R5, 0x1, 0x181f ;  /* 0x00381f0005007f89 */ /* 0x00452200000e0000 */
[----:B------:R-:W-:Y:S03]  /*cc40*/  BSSY B1, `(.L_x_2432) ;  /* 0x000000c000017945 */ /* 0x000fe60003800000 */
[----:B-1-3--:R2:W1:Y:S01]  /*cc50*/  SHFL.IDX PT, R2, R4, 0x1, 0x181f ;  /* 0x00381f0004027f89 */ /* 0x00a46200000e0000 */
[----:B------:R-:W-:Y:S05]  /*cc60*/  @P1 BRA `(.L_x_2433) ;  /* 0x0000000000241947 */ /* 0x000fea0003800000 */
[----:B------:R-:W-:Y:S02]  /*cc70*/  ULDC UR4, c[0x0][0xac8] ;  /* 0x0002b20000047ab9 */ /* 0x000fe40000000800 */
[----:B------:R-:W-:Y:S02]  /*cc80*/  ISETP.GE.AND P3, PT, R16, UR4, PT ;  /* 0x0000000410007c0c */ /* 0x000fe4000bf66270 */
[----:B------:R-:W-:-:S11]  /*cc90*/  ISETP.GE.AND P4, PT, R19, UR4, PT ;  /* 0x0000000413007c0c */ /* 0x000fd6000bf86270 */
[CC--:B-1----:R-:W-:Y:S02]  /*cca0*/  @!P3 LEA R8, P1, R16.reuse, R2.reuse, 0x1 ;  /* 0x000000021008b211 */ /* 0x0c2fe400078208ff */
[C---:B------:R-:W-:Y:S02]  /*ccb0*/  @!P4 LEA R2, P2, R19.reuse, R2, 0x1 ;  /* 0x000000021302c211 */ /* 0x040fe400078408ff */
[-C--:B----4-:R-:W-:Y:S02]  /*ccc0*/  @!P3 LEA.HI.X R9, R16, R0.reuse, R202, 0x1, P1 ;  /* 0x000000001009b211 */ /* 0x090fe400008f0cca */
[----:B------:R-:W-:-:S03]  /*ccd0*/  @!P4 LEA.HI.X R3, R19, R0, R201, 0x1, P2 ;  /* 0x000000001303c211 */ /* 0x000fc600010f0cc9 */
[----:B------:R3:W-:Y:S04]  /*cce0*/  @!P3 ST.E.128 desc[UR36][R8.64], RZ ;  /* 0x000000ff0800b985 */ /* 0x0007e8000c101d24 */
[----:B------:R3:W-:Y:S02]  /*ccf0*/  @!P4 ST.E.128 desc[UR36][R2.64], RZ ;  /* 0x000000ff0200c985 */ /* 0x0007e4000c101d24 */
.L_x_2433:
[----:B------:R-:W-:Y:S05]  /*cd00*/  BSYNC B1 ;  /* 0x0000000000017941 */ /* 0x000fea0003800000 */
.L_x_2432:
[----:B----4-:R4:W0:Y:S01]  /*cd10*/  SHFL.IDX PT, R0, R5, 0x2, 0x181f ;  /* 0x00581f0005007f89 */ /* 0x01082200000e0000 */
        /* <DEDUP_REMOVED lines=8> */
[-C--:B0-----:R-:W-:Y:S02]  /*cda0*/  @!P2 LEA.HI.X R9, R16, R0.reuse, R202, 0x1, P0 ;  /* 0x000000001009a211 */ /* 0x081fe400000f0cca */
[----:B------:R-:W-:-:S03]  /*cdb0*/  @!P3 LEA.HI.X R3, R19, R0, R201, 0x1, P1 ;  /* 0x000000001303b211 */ /* 0x000fc600008f0cc9 */
[----:B------:R3:W-:Y:S04]  /*cdc0*/  @!P2 ST.E.128 desc[UR36][R8.64], RZ ;  /* 0x000000ff0800a985 */ /* 0x0007e8000c101d24 */
[----:B------:R3:W-:Y:S02]  /*cdd0*/  @!P3 ST.E.128 desc[UR36][R2.64], RZ ;  /* 0x000000ff0200b985 */ /* 0x0007e4000c101d24 */
.L_x_2435:
[----:B------:R-:W-:Y:S05]  /*cde0*/  BSYNC B1 ;  /* 0x0000000000017941 */ /* 0x000fea0003800000 */
.L_x_2434:
[----:B0-----:R-:W-:Y:S01]  /*cdf0*/  IADD3 R0, R6, 0x60, RZ ;  /* 0x0000006006007810 */ /* 0x001fe20007ffe0ff */
[----:B--2-4-:R-:W2:Y:S03]  /*ce00*/  SHFL.IDX PT, R5, R5, 0x3, 0x181f ;  /* 0x00781f0005057f89 */ /* 0x014ea600000e0000 */
[----:B------:R-:W-:Y:S01]  /*ce10*/  ISETP.GE.AND P0, PT, R0, R11, PT ;  /* 0x0000000b0000720c */ /* 0x000fe20003f06270 */
[----:B-1-3--:R1:W3:-:S12]  /*ce20*/  SHFL.IDX PT, R2, R4, 0x3, 0x181f ;  /* 0x00781f0004027f89 */ /* 0x00a2d800000e0000 */
[----:B-1----:R-:W-:Y:S05]  /*ce30*/  @P0 BRA `(.L_x_2424) ;  /* 0x0000000000240947 */ /* 0x002fea0003800000 */
[----:B------:R-:W-:Y:S02]  /*ce40*/  ULDC UR4, c[0x0][0xac8] ;  /* 0x0002b20000047ab9 */ /* 0x000fe40000000800 */
[----:B------:R-:W-:Y:S02]  /*ce50*/  ISETP.GE.AND P2, PT, R16, UR4, PT ;  /* 0x0000000410007c0c */ /* 0x000fe4000bf46270 */
[----:B------:R-:W-:-:S11]  /*ce60*/  ISETP.GE.AND P3, PT, R19, UR4, PT ;  /* 0x0000000413007c0c */ /* 0x000fd6000bf66270 */
[CC--:B---3--:R-:W-:Y:S02]  /*ce70*/  @!P2 LEA R6, P0, R16.reuse, R2.reuse, 0x1 ;  /* 0x000000021006a211 */ /* 0x0c8fe400078008ff */
[C---:B------:R-:W-:Y:S02]  /*ce80*/  @!P3 LEA R2, P1, R19.reuse, R2, 0x1 ;  /* 0x000000021302b211 */ /* 0x040fe400078208ff */
[-C--:B--2---:R-:W-:Y:S02]  /*ce90*/  @!P2 LEA.HI.X R7, R16, R5.reuse, R202, 0x1, P0 ;  /* 0x000000051007a211 */ /* 0x084fe400000f0cca */
[----:B------:R-:W-:-:S03]  /*cea0*/  @!P3 LEA.HI.X R3, R19, R5, R201, 0x1, P1 ;  /* 0x000000051303b211 */ /* 0x000fc600008f0cc9 */
[----:B------:R1:W-:Y:S04]  /*ceb0*/  @!P2 ST.E.128 desc[UR36][R6.64], RZ ;  /* 0x000000ff0600a985 */ /* 0x0003e8000c101d24 */
[----:B------:R1:W-:Y:S02]  /*cec0*/  @!P3 ST.E.128 desc[UR36][R2.64], RZ ;  /* 0x000000ff0200b985 */ /* 0x0003e4000c101d24 */
.L_x_2424:
[----:B------:R-:W-:Y:S05]  /*ced0*/  BSYNC B0 ;  /* 0x0000000000007941 */ /* 0x000fea0003800000 */
.L_x_2414:
[----:B------:R-:W-:Y:S02]  /*cee0*/  ULDC UR4, c[0x0][0xc3c] ;  /* 0x00030f0000047ab9 */ /* 0x000fe40000000800 */
[----:B------:R-:W-:-:S13]  /*cef0*/  ISETP.GE.AND P0, PT, R27, UR4, PT ;  /* 0x000000041b007c0c */ /* 0x000fda000bf06270 */
[----:B------:R-:W-:Y:S05]  /*cf00*/  @!P0 BRA `(.L_x_2436) ;  /* 0xffffff4000108947 */ /* 0x000fea000383ffff */
[----:B------:R-:W-:Y:S05]  /*cf10*/  EXIT ;  /* 0x000000000000794d */ /* 0x000fea0003800000 */
.L_x_2371:
        /* <DEDUP_REMOVED lines=16> */
.L_x_2437:
        /* <DEDUP_REMOVED lines=38> */
[----:B-1----:R-:W-:Y:S02]  /*d280*/  ISETP.GT.AND P6, PT, R6, UR6, PT ;  /* 0x0000000606007c0c */ /* 0x002fe4000bfc4270 */
[----:B------:R-:W-:-:S11]  /*d290*/  MOV R3, R6 ;  /* 0x0000000600037202 */ /* 0x000fd60000000f00 */
[----:B------:R-:W-:Y:S05]  /*d2a0*/  @P6 BRA `(.L_x_2439) ;  /* 0x0000000000986947 */ /* 0x000fea0003800000 */
[----:B------:R-:W-:Y:S01]  /*d2b0*/  IMAD.MOV.U32 R6, RZ, RZ, R3 ;  /* 0x000000ffff067224 */ /* 0x000fe200078e0003 */
[----:B------:R-:W-:Y:S01]  /*d2c0*/  UMOV UR4, URZ ;  /* 0x0000003f00047c82 */ /* 0x000fe20008000000 */
[----:B------:R-:W-:-:S05]  /*d2d0*/  ULDC UR5, c[0x0][0xc38] ;  /* 0x00030e0000057ab9 */ /* 0x000fca0000000800 */
.L_x_2441:
        /* <DEDUP_REMOVED lines=35> */
.L_x_2439:
        /* <DEDUP_REMOVED lines=13> */
.L_x_2442:
        /* <DEDUP_REMOVED lines=14> */
[----:B0-----:R-:W-:Y:S01]  /*d6c0*/  IMAD.MOV.U32 R2, RZ, RZ, RZ ;  /* 0x000000ffff027224 */ /* 0x001fe200078e00ff */
[----:B-1----:R-:W-:-:S05]  /*d6d0*/  IADD3 R11, RZ, -R3, RZ ;  /* 0x80000003ff0b7210 */ /* 0x002fca0007ffe0ff */
        /* <DEDUP_REMOVED lines=16> */
[----:B------:R-:W-:Y:S02]  /*d7e0*/  IABS R2, R9 ;  /* 0x0000000900027213 */ /* 0x000fe40000000000 */
[----:B0-----:R-:W-:Y:S01]  /*d7f0*/  IADD3 R11, RZ, -R3, RZ ;  /* 0x80000003ff0b7210 */ /* 0x001fe20007ffe0ff */
        /* <DEDUP_REMOVED lines=19> */
[----:B------:R-:W-:-:S06]  /*d930*/  @P0 IADD3 R2, R2, 0x1, RZ ;  /* 0x0000000102020810 */ /* 0x000fcc0007ffe0ff */
        /* <DEDUP_REMOVED lines=8> */
.L_x_2443:
[----:B------:R-:W0:Y:S02]  /*d9c0*/  LDC.64 R2, c[0x0][0xc90] ;  /* 0x00032400ff027b82 */ /* 0x000e240000000a00 */
[----:B0-----:R-:W-:-:S05]  /*d9d0*/  IMAD.WIDE R2, R19, 0x4, R2 ;  /* 0x0000000413027825 */ /* 0x001fca00078e0202 */
[----:B------:R0:W2:Y:S01]  /*d9e0*/  LDG.E R11, desc[UR36][R2.64] ;  /* 0x00000024020b7981 */ /* 0x0000a2000c1e1900 */
[----:B------:R-:W-:Y:S02]  /*d9f0*/  IABS R13, R5 ;  /* 0x00000005000d7213 */ /* 0x000fe40000000000 */
[----:B0-----:R-:W-:Y:S01]  /*da00*/  MOV R2, RZ ;  /* 0x000000ff00027202 */ /* 0x001fe20000000f00 */
        /* <DEDUP_REMOVED lines=23> */
[----:B------:R-:W-:Y:S01]  /*db80*/  IMAD R13, R11, R2, RZ ;  /* 0x000000020b0d7224 */ /* 0x000fe200078e02ff */
[----:B------:R-:W-:-:S03]  /*db90*/  IADD3 R2, -R2, RZ, RZ ;  /* 0x000000ff02027210 */ /* 0x000fc60007ffe1ff */
        /* <DEDUP_REMOVED lines=28> */
[----:B------:R-:W-:Y:S02]  /*dd60*/  @!P2 IADD3 R2, -R2, RZ, RZ ;  /* 0x000000ff0202a210 */ /* 0x000fe40007ffe1ff */
[----:B------:R-:W-:-:S05]  /*dd70*/  @!P1 LOP3.LUT R2, RZ, R11, RZ, 0x33, !PT ;  /* 0x0000000bff029212 */ /* 0x000fca00078e33ff */
[----:B------:R-:W-:-:S07]  /*dd80*/  IMAD R18, R2, R18, R3 ;  /* 0x0000001202127224 */ /* 0x000fce00078e0203 */
.L_x_2444:
[----:B------:R-:W-:-:S05]  /*dd90*/  LOP3.LUT R17, RZ, R2, RZ, 0x33, !PT ;  /* 0x00000002ff117212 */ /* 0x000fca00078e33ff */
[----:B------:R-:W-:Y:S01]  /*dda0*/  IMAD.IADD R17, R0, 0x1, R17 ;  /* 0x0000000100117824 */ /* 0x000fe200078e0211 */
[----:B------:R-:W-:Y:S06]  /*ddb0*/  BRA `(.L_x_2445) ;  /* 0x0000000000147947 */ /* 0x000fec0003800000 */
.L_x_2440:
[----:B------:R-:W-:Y:S01]  /*ddc0*/  ULDC UR4, c[0x0][0xc3c] ;  /* 0x00030f0000047ab9 */ /* 0x000fe20000000800 */
[----:B------:R-:W-:Y:S02]  /*ddd0*/  IMAD.MOV.U32 R17, RZ, RZ, RZ ;  /* 0x000000ffff117224 */ /* 0x000fe400078e00ff */
[----:B------:R-:W-:Y:S02]  /*dde0*/  IMAD.U32 R16, RZ, RZ, UR6 ;  /* 0x00000006ff107e24 */ /* 0x000fe4000f8e00ff */
[----:B------:R-:W-:Y:S02]  /*ddf0*/  IMAD.MOV.U32 R18, RZ, RZ, RZ ;  /* 0x000000ffff127224 */ /* 0x000fe400078e00ff */
[----:B------:R-:W-:-:S07]  /*de00*/  IMAD.U32 R19, RZ, RZ, UR4 ;  /* 0x00000004ff137e24 */ /* 0x000fce000f8e00ff */
.L_x_2445:
[----:B------:R-:W-:-:S13]  /*de10*/  ISETP.NE.AND P0, PT, R7, RZ, PT ;  /* 0x000000ff0700720c */ /* 0x000fda0003f05270 */
[----:B------:R-:W0:Y:S01]  /*de20*/  @!P0 S2R R3, SR_CgaCtaId ;  /* 0x0000000000038919 */ /* 0x000e220000008800 */
[----:B------:R-:W-:-:S04]  /*de30*/  @!P0 MOV R0, 0x400 ;  /* 0x0000040000008802 */ /* 0x000fc80000000f00 */
[----:B0-----:R-:W-:-:S05]  /*de40*/  @!P0 LEA R0, R3, R0, 0x18 ;  /* 0x0000000003008211 */ /* 0x001fca00078ec0ff */
[----:B------:R1:W-:Y:S01]  /*de50*/  @!P0 STS.128 [R0+0x2a8d0], R16 ;  /* 0x02a8d01000008388 */ /* 0x0003e20000000c00 */
[----:B------:R-:W-:Y:S06]  /*de60*/  BAR.ARV 0x5, 0x180 ;  /* 0x0146000000007b1d */ /* 0x000fec0000002000 */
.L_x_2438:
[----:B------:R2:W-:Y:S01]  /*de70*/  STL [R1+0x14], RZ ;  /* 0x000014ff01007387 */ /* 0x0005e20000100800 */
[----:B------:R-:W-:Y:S01]  /*de80*/  ULDC UR4, c[0x0][0xc3c] ;  /* 0x00030f0000047ab9 */ /* 0x000fe20000000800 */
[----:B------:R-:W-:Y:S01]  /*de90*/  IMAD.MOV.U32 R28, RZ, RZ, 0x1 ;  /* 0x00000001ff1c7424 */ /* 0x000fe200078e00ff */
[----:B0-----:R-:W-:Y:S02]  /*dea0*/  ISETP.GE.AND P0, PT, R19, UR4, PT ;  /* 0x0000000413007c0c */ /* 0x001fe4000bf06270 */
[----:B------:R-:W-:-:S11]  /*deb0*/  MOV R27, RZ ;  /* 0x000000ff001b7202 */ /* 0x000fd60000000f00 */
        /* <DEDUP_REMOVED lines=9> */
[C---:B-1----:R-:W-:Y:S02]  /*df50*/  LOP3.LUT R4, R5.reuse, 0x7f, RZ, 0xc0, !PT ;  /* 0x0000007f05047812 */ /* 0x042fe400078ec0ff */
[----:B--2---:R-:W-:Y:S01]  /*df60*/  R2UR UR4, R0 ;  /* 0x00000000000472ca */ /* 0x004fe200000e0000 */
[----:B------:R-:W-:-:S05]  /*df70*/  IMAD.SHL.U32 R0, R5, 0x8, RZ ;  /* 0x0000000805007824 */ /* 0x000fca00078e00ff */
        /* <DEDUP_REMOVED lines=14> */
.L_x_2511:
[----:B0-----:R-:W0:Y:S02]  /*e060*/  LDC.64 R30, c[0x0][0xc88] ;  /* 0x00032200ff1e7b82 */ /* 0x001e240000000a00 */
[----:B0-----:R-:W-:-:S06]  /*e070*/  IMAD.WIDE R30, R19, 0x4, R30 ;  /* 0x00000004131e7825 */ /* 0x001fcc00078e021e */
[----:B------:R-:W2:Y:S01]  /*e080*/  LDG.E R30, desc[UR36][R30.64] ;  /* 0x000000241e1e7981 */ /* 0x000ea2000c1e1900 */
        /* <DEDUP_REMOVED lines=13> */
[----:B-1----:R1:W5:Y:S01]  /*e160*/  @P0 LDG.E R37, desc[UR36][R2.64] ;  /* 0x0000002402250981 */ /* 0x002362000c1e1900 */
        /* <DEDUP_REMOVED lines=31> */
.L_x_2447:
        /* <DEDUP_REMOVED lines=9> */
.L_x_2448:
        /* <DEDUP_REMOVED lines=9> */
.L_x_2449:
[----:B------:R-:W4:Y:S01]  /*e480*/  LDL R4, [R1+0x4] ;  /* 0x0000040001047983 */ /* 0x000f220000100800 */
[----:B012---:R-:W0:Y:S01]  /*e490*/  LDC R0, c[0x0][0x448] ;  /* 0x00011200ff007b82 */ /* 0x007e220000000800 */
[----:B-----5:R-:W-:Y:S01]  /*e4a0*/  IMAD.IADD R34, R34, 0x1, -R37 ;  /* 0x0000000122227824 */ /* 0x020fe200078e0a25 */
[----:B------:R-:W-:Y:S01]  /*e4b0*/  LOP3.LUT R23, R23, 0xffffff7f, RZ, 0xc0, !PT ;  /* 0xffffff7f17177812 */ /* 0x000fe200078ec0ff */
[----:B------:R-:W-:Y:S01]  /*e4c0*/  BSSY B0, `(.L_x_2450) ;  /* 0x0000038000007945 */ /* 0x000fe20003800000 */
[----:B0-----:R-:W-:Y:S01]  /*e4d0*/  ISETP.NE.AND P0, PT, R0, 0x1, PT ;  /* 0x000000010000780c */ /* 0x001fe20003f05270 */
[----:B------:R-:W-:-:S05]  /*e4e0*/  IMAD.SHL.U32 R0, R17, 0x80, RZ ;  /* 0x0000008011007824 */ /* 0x000fca00078e00ff */
[----:B------:R-:W-:-:S07]  /*e4f0*/  IADD3 R0, R0, 0x7f, RZ ;  /* 0x0000007f00007810 */ /* 0x000fce0007ffe0ff */
[----:B---3--:R-:W0:Y:S01]  /*e500*/  @P0 LDC R3, c[0x0][0x44c] ;  /* 0x00011300ff030b82 */ /* 0x008e220000000800 */
[----:B------:R-:W-:-:S07]  /*e510*/  @P0 LOP3.LUT R23, R23, 0x80, RZ, 0xfc, !PT ;  /* 0x0000008017170812 */ /* 0x000fce00078efcff */
[----:B------:R-:W1:Y:S01]  /*e520*/  @P0 LDC R5, c[0x0][0x450] ;  /* 0x00011400ff050b82 */ /* 0x000e620000000800 */
[----:B0-----:R-:W-:-:S05]  /*e530*/  @P0 IMAD.HI.U32 R2, R0, R3, RZ ;  /* 0x0000000300020227 */ /* 0x001fca00078e00ff */
[----:B-1----:R-:W-:Y:S01]  /*e540*/  @P0 SHF.R.U32.HI R0, RZ, R5, R2 ;  /* 0x00000005ff000219 */ /* 0x002fe20000011602 */
[----:B------:R-:W-:-:S04]  /*e550*/  VIADD R2, R34, 0x5f ;  /* 0x0000005f22027836 */ /* 0x000fc80000000000 */
[----:B------:R-:W-:Y:S01]  /*e560*/  IMAD.HI R2, R2, 0x2aaaaaab, RZ ;  /* 0x2aaaaaab02027827 */ /* 0x000fe200078e02ff */
[----:B----4-:R-:W-:-:S05]  /*e570*/  IADD3 R3, R34, 0x60, -R4 ;  /* 0x0000006022037810 */ /* 0x010fca0007ffe804 */
[----:B------:R-:W-:Y:S01]  /*e580*/  IMAD.IADD R0, R3, 0x1, R0 ;  /* 0x0000000103007824 */ /* 0x000fe200078e0200 */
[----:B------:R-:W-:-:S03]  /*e590*/  SHF.R.U32.HI R3, RZ, 0x1f, R2 ;  /* 0x0000001fff037819 */ /* 0x000fc60000011602 */
[----:B------:R-:W-:Y:S01]  /*e5a0*/  IMAD.HI R4, R0, 0x2aaaaaab, RZ ;  /* 0x2aaaaaab00047827 */ /* 0x000fe200078e02ff */
[----:B------:R-:W-:Y:S02]  /*e5b0*/  LEA.HI.SX32 R0, R2, R3, 0x1c ;  /* 0x0000000302007211 */ /* 0x000fe400078fe2ff */
[----:B------:R-:W-:Y:S02]  /*e5c0*/  LOP3.LUT R2, R18, 0xff000000, RZ, 0xc0, !PT ;  /* 0xff00000012027812 */ /* 0x000fe400078ec0ff */
[----:B------:R-:W-:Y:S02]  /*e5d0*/  SHF.R.U32.HI R3, RZ, 0x1f, R4 ;  /* 0x0000001fff037819 */ /* 0x000fe40000011604 */
[----:B------:R-:W-:Y:S02]  /*e5e0*/  SHF.R.U32.HI R2, RZ, 0x8, R2 ;  /* 0x00000008ff027819 */ /* 0x000fe40000011602 */
[----:B------:R-:W-:-:S04]  /*e5f0*/  LEA.HI.SX32 R3, R4, R3, 0x1c ;  /* 0x0000000304037211 */ /* 0x000fc800078fe2ff */
[----:B------:R-:W-:Y:S02]  /*e600*/  VIMNMX R0, R0, R3, PT ;  /* 0x0000000300007248 */ /* 0x000fe40003fe0100 */
[----:B------:R-:W-:Y:S02]  /*e610*/  LOP3.LUT R3, R18, 0xff0000, RZ, 0xc0, !PT ;  /* 0x00ff000012037812 */ /* 0x000fe400078ec0ff */
[----:B------:R-:W-:Y:S02]  /*e620*/  ISETP.GE.AND P0, PT, R0, 0x1, PT ;  /* 0x000000010000780c */ /* 0x000fe40003f06270 */
[----:B------:R-:W-:Y:S01]  /*e630*/  LEA.HI R2, R3, R2, RZ, 0x10 ;  /* 0x0000000203027211 */ /* 0x000fe200078f80ff */
[----:B------:R-:W-:-:S03]  /*e640*/  IMAD.MOV.U32 R3, RZ, RZ, RZ ;  /* 0x000000ffff037224 */ /* 0x000fc600078e00ff */
[----:B------:R-:W-:-:S07]  /*e650*/  LOP3.LUT R36, R2, 0xff, RZ, 0xc0, !PT ;  /* 0x000000ff02247812 */ /* 0x000fce00078ec0ff */
[----:B------:R-:W-:Y:S05]  /*e660*/  @!P0 BRA `(.L_x_2451) ;  /* 0x0000000000748947 */ /* 0x000fea0003800000 */
[----:B------:R-:W-:-:S04]  /*e670*/  SHF.R.U32.HI R4, RZ, 0x10, R2 ;  /* 0x00000010ff047819 */ /* 0x000fc80000011602 */
[----:B------:R-:W-:-:S13]  /*e680*/  ISETP.NE.AND P0, PT, R4, RZ, PT ;  /* 0x000000ff0400720c */ /* 0x000fda0003f05270 */
[----:B------:R-:W0:Y:S02]  /*e690*/  @!P0 LDC R4, c[0x0][0x9f0] ;  /* 0x00027c00ff048b82 */ /* 0x000e240000000800 */
[-C--:B0-----:R-:W-:Y:S02]  /*e6a0*/  IABS R6, R4.reuse ;  /* 0x0000000400067213 */ /* 0x081fe40000000000 */
[----:B------:R-:W-:Y:S02]  /*e6b0*/  IADD3 R5, R4, -0x1, R0 ;  /* 0xffffffff04057810 */ /* 0x000fe40007ffe000 */
[----:B------:R-:W0:Y:S02]  /*e6c0*/  I2F.RP R8, R6 ;  /* 0x0000000600087306 */ /* 0x000e240000209400 */
[----:B------:R-:W-:-:S04]  /*e6d0*/  LOP3.LUT R2, R5, R4, RZ, 0x3c, !PT ;  /* 0x0000000405027212 */ /* 0x000fc800078e3cff */
[----:B------:R-:W-:Y:S02]  /*e6e0*/  ISETP.GE.AND P2, PT, R2, RZ, PT ;  /* 0x000000ff0200720c */ /* 0x000fe40003f46270 */
[----:B0-----:R-:W0:Y:S02]  /*e6f0*/  MUFU.RCP R8, R8 ;  /* 0x0000000800087308 */ /* 0x001e240000001000 */
[----:B0-----:R-:W-:-:S06]  /*e700*/  VIADD R3, R8, 0xffffffe ;  /* 0x0ffffffe08037836 */ /* 0x001fcc0000000000 */
[----:B------:R-:W0:Y:S02]  /*e710*/  F2I.FTZ.U32.TRUNC.NTZ R3, R3 ;  /* 0x0000000300037305 */ /* 0x000e24000021f000 */
[----:B0-----:R-:W-:-:S04]  /*e720*/  IMAD.MOV R2, RZ, RZ, -R3 ;  /* 0x000000ffff027224 */ /* 0x001fc800078e0a03 */
[----:B------:R-:W-:Y:S02]  /*e730*/  IMAD R7, R2, R6, RZ ;  /* 0x0000000602077224 */ /* 0x000fe400078e02ff */
[----:B------:R-:W-:-:S04]  /*e740*/  IMAD.MOV.U32 R2, RZ, RZ, RZ ;  /* 0x000000ffff027224 */ /* 0x000fc800078e00ff */
[----:B------:R-:W-:Y:S01]  /*e750*/  IMAD.HI.U32 R7, R3, R7, R2 ;  /* 0x0000000703077227 */ /* 0x000fe200078e0002 */
[----:B------:R-:W-:Y:S02]  /*e760*/  IABS R2, R5 ;  /* 0x0000000500027213 */ /* 0x000fe40000000000 */
[----:B------:R-:W-:-:S03]  /*e770*/  IABS R5, R4 ;  /* 0x0000000400057213 */ /* 0x000fc60000000000 */
[----:B------:R-:W-:Y:S01]  /*e780*/  IMAD.HI.U32 R7, R7, R2, RZ ;  /* 0x0000000207077227 */ /* 0x000fe200078e00ff */
[----:B------:R-:W-:-:S05]  /*e790*/  IADD3 R3, RZ, -R5, RZ ;  /* 0x80000005ff037210 */ /* 0x000fca0007ffe0ff */
        /* <DEDUP_REMOVED lines=10> */
.L_x_2451:
[----:B------:R-:W-:Y:S05]  /*e840*/  BSYNC B0 ;  /* 0x0000000000007941 */ /* 0x000fea0003800000 */
.L_x_2450:
        /* <DEDUP_REMOVED lines=23> */
.L_x_2453:
        /* <DEDUP_REMOVED lines=20> */
.L_x_2456:
[----:B------:R-:W-:Y:S05]  /*eb00*/  BSYNC B6 ;  /* 0x0000000000067941 */ /* 0x000fea0003800000 */
.L_x_2455:
[----:B------:R-:W-:Y:S01]  /*eb10*/  IADD3 R0, R22, 0x400, RZ ;  /* 0x0000040016007810 */ /* 0x000fe20007ffe0ff */
[----:B------:R-:W-:Y:S03]  /*eb20*/  BSSY B6, `(.L_x_2457) ;  /* 0x0000022000067945 */ /* 0x000fe60003800000 */
        /* <DEDUP_REMOVED lines=18> */
.L_x_2459:
        /* <DEDUP_REMOVED lines=15> */
.L_x_2458:
[----:B------:R-:W-:Y:S05]  /*ed40*/  BSYNC B6 ;  /* 0x0000000000067941 */ /* 0x000fea0003800000 */
.L_x_2457:
[----:B------:R-:W-:Y:S01]  /*ed50*/  ULDC.64 UR4, c[0x0][0x9f8] ;  /* 0x00027e0000047ab9 */ /* 0x000fe20000000a00 */
[----:B------:R-:W0:Y:S01]  /*ed60*/  S2R R2, SR_TID.X ;  /* 0x0000000000027919 */ /* 0x000e220000002100 */
[----:B------:R-:W-:Y:S01]  /*ed70*/  ISETP.NE.U32.AND P0, PT, RZ, UR4, PT ;  /* 0x00000004ff007c0c */ /* 0x000fe2000bf05070 */
[----:B------:R-:W1:Y:S03]  /*ed80*/  LDC R5, c[0x0][0x430] ;  /* 0x00010c00ff057b82 */ /* 0x000e660000000800 */
[----:B------:R-:W-:-:S13]  /*ed90*/  ISETP.NE.AND.EX P0, PT, RZ, UR5, PT, P0 ;  /* 0x00000005ff007c0c */ /* 0x000fda000bf05300 */
[----:B------:R-:W-:Y:S01]  /*eda0*/  @P0 IADD3 R24, P1, R24, UR4, RZ ;  /* 0x0000000418180c10 */ /* 0x000fe2000ff3e0ff */
[----:B------:R-:W2:Y:S01]  /*edb0*/  S2R R21, SR_TID.X ;  /* 0x0000000000157919 */ /* 0x000ea20000002100 */
[----:B------:R-:W-:Y:S01]  /*edc0*/  LOP3.LUT R23, R23, 0xffffffdf, RZ, 0xc0, !PT ;  /* 0xffffffdf17177812 */ /* 0x000fe200078ec0ff */
[----:B------:R-:W-:Y:S01]  /*edd0*/  ULDC UR4, c[0x0][0x320] ;  /* 0x0000c80000047ab9 */ /* 0x000fe20000000800 */
[----:B------:R-:W-:-:S05]  /*ede0*/  @P0 IADD3.X R25, R25, UR5, RZ, P1, !PT ;  /* 0x0000000519190c10 */ /* 0x000fca0008ffe4ff */
[----:B------:R3:W4:Y:S01]  /*edf0*/  @P0 LDG.E R31, desc[UR36][R24.64] ;  /* 0x00000024181f0981 */ /* 0x000722000c1e1900 */
[----:B-1----:R-:W-:Y:S01]  /*ee00*/  ISETP.NE.AND P2, PT, R5, 0x1, PT ;  /* 0x000000010500780c */ /* 0x002fe20003f45270 */
[----:B------:R-:W1:Y:S01]  /*ee10*/  S2R R26, SR_TID.X ;  /* 0x00000000001a7919 */ /* 0x000e620000002100 */
[----:B0-----:R-:W-:-:S04]  /*ee20*/  LOP3.LUT R2, R2, 0x7f, RZ, 0xc0, !PT ;  /* 0x0000007f02027812 */ /* 0x001fc800078ec0ff */
[----:B------:R-:W-:Y:S01]  /*ee30*/  SHF.R.U32.HI R2, RZ, 0x3, R2 ;  /* 0x00000003ff027819 */ /* 0x000fe20000011602 */
[----:B---3--:R-:W-:-:S06]  /*ee40*/  VIADD R25, R29, 0xffffffff ;  /* 0xffffffff1d197836 */ /* 0x008fcc0000000000 */
[----:B------:R-:W0:Y:S01]  /*ee50*/  @P2 LDC R3, c[0x0][0x434] ;  /* 0x00010d00ff032b82 */ /* 0x000e220000000800 */
[----:B------:R-:W-:Y:S01]  /*ee60*/  @P2 LOP3.LUT R23, R23, 0x20, RZ, 0xfc, !PT ;  /* 0x0000002017172812 */ /* 0x000fe200078efcff */
[----:B--2---:R-:W-:-:S05]  /*ee70*/  IMAD.SHL.U32 R20, R21, 0x10, RZ ;  /* 0x0000001015147824 */ /* 0x004fca00078e00ff */
[----:B------:R-:W-:Y:S02]  /*ee80*/  LOP3.LUT R20, R2, 0x70, R20, 0xf8, !PT ;  /* 0x0000007002147812 */ /* 0x000fe400078ef814 */
[----:B------:R-:W2:Y:S03]  /*ee90*/  @P2 LDC R2, c[0x0][0x438] ;  /* 0x00010e00ff022b82 */ /* 0x000ea60000000800 */
[----:B------:R-:W-:Y:S02]  /*eea0*/  IMAD R4, R25, 0x60, R20 ;  /* 0x0000006019047824 */ /* 0x000fe400078e0214 */
[----:B-1----:R-:W-:Y:S02]  /*eeb0*/  IMAD.SHL.U32 R9, R26, 0x8, RZ ;  /* 0x000000081a097824 */ /* 0x002fe400078e00ff */
[C---:B------:R-:W-:Y:S01]  /*eec0*/  IMAD.IADD R0, R4.reuse, 0x1, R37 ;  /* 0x0000000104007824 */ /* 0x040fe200078e0225 */
[----:B------:R-:W-:-:S02]  /*eed0*/  ISETP.GE.AND P0, PT, R4, R34, PT ;  /* 0x000000220400720c */ /* 0x000fc40003f06270 */
[----:B------:R-:W-:Y:S01]  /*eee0*/  LOP3.LUT R9, R9, 0x38, RZ, 0xc0, !PT ;  /* 0x0000003809097812 */ /* 0x000fe200078ec0ff */
[----:B0-----:R-:W-:Y:S01]  /*eef0*/  @P2 IMAD.HI.U32 R3, R0, R3, RZ ;  /* 0x0000000300032227 */ /* 0x001fe200078e00ff */
[----:B------:R-:W-:Y:S02]  /*ef00*/  ISETP.GT.U32.OR P0, PT, R20, 0x5f, P0 ;  /* 0x0000005f1400780c */ /* 0x000fe40000704470 */
[C---:B------:R-:W-:Y:S01]  /*ef10*/  LOP3.LUT R8, R9.reuse, 0x40, RZ, 0xfc, !PT ;  /* 0x0000004009087812 */ /* 0x040fe200078efcff */
[----:B------:R-:W-:Y:S01]  /*ef20*/  IMAD.MOV.U32 R4, RZ, RZ, R0 ;  /* 0x000000ffff047224 */ /* 0x000fe200078e0000 */
[----:B------:R-:W-:Y:S02]  /*ef30*/  ISETP.GE.AND P1, PT, R9, UR4, PT ;  /* 0x0000000409007c0c */ /* 0x000fe4000bf26270 */
[----:B--2---:R-:W-:Y:S02]  /*ef40*/  @P2 SHF.R.U32.HI R4, RZ, R2, R3 ;  /* 0x00000002ff042219 */ /* 0x004fe40000011603 */
[----:B------:R-:W-:Y:S01]  /*ef50*/  ISETP.GE.AND P2, PT, R8, UR4, PT ;  /* 0x0000000408007c0c */ /* 0x000fe2000bf46270 */
[----:B------:R-:W-:Y:S01]  /*ef60*/  ULDC UR4, c[0x0][0x2f4] ;  /* 0x0000bd0000047ab9 */ /* 0x000fe20000000800 */
[----:B------:R-:W-:-:S02]  /*ef70*/  IADD3 R3, -R4, RZ, RZ ;  /* 0x000000ff04037210 */ /* 0x000fc40007ffe1ff */
[----:B------:R-:W-:-:S03]  /*ef80*/  SEL R29, RZ, 0xffffffff, P2 ;  /* 0xffffffffff1d7807 */ /* 0x000fc60001000000 */
[----:B------:R-:W-:Y:S01]  /*ef90*/  IMAD R0, R5, R3, R0 ;  /* 0x0000000305007224 */ /* 0x000fe200078e0200 */
[----:B------:R-:W-:Y:S01]  /*efa0*/  SEL R5, RZ, 0x1, P1 ;  /* 0x00000001ff057807 */ /* 0x000fe20000800000 */
[----:B------:R-:W0:Y:S01]  /*efb0*/  @!P0 LDC.64 R2, c[0x0][0x428] ;  /* 0x00010a00ff028b82 */ /* 0x000e220000000a00 */
[----:B------:R-:W-:-:S05]  /*efc0*/  IMAD.SHL.U32 R29, R29, 0x2, RZ ;  /* 0x000000021d1d7824 */ /* 0x000fca00078e00ff */
[----:B------:R-:W-:Y:S02]  /*efd0*/  LOP3.LUT R29, R29, 0x2, R5, 0xe2, !PT ;  /* 0x000000021d1d7812 */ /* 0x000fe400078ee205 */
[----:B------:R-:W-:Y:S02]  /*efe0*/  @!P0 SHF.R.S32.HI R5, RZ, 0x1f, R4 ;  /* 0x0000001fff058819 */ /* 0x000fe40000011404 */
[----:B------:R-:W-:Y:S02]  /*eff0*/  ISETP.GE.AND P2, PT, R9, UR4, PT ;  /* 0x0000000409007c0c */ /* 0x000fe4000bf46270 */
[----:B------:R-:W-:Y:S02]  /*f000*/  LOP3.LUT R23, R23, 0xfffffffb, RZ, 0xc0, !PT ;  /* 0xfffffffb17177812 */ /* 0x000fe400078ec0ff */
[----:B------:R-:W-:-:S09]  /*f010*/  LOP3.LUT R7, R9, 0x80, RZ, 0xfc, !PT ;  /* 0x0000008009077812 */ /* 0x000fd200078efcff */
[----:B------:R-:W-:-:S04]  /*f020*/  @P2 LOP3.LUT R23, R23, 0x4, RZ, 0xfc, !PT ;  /* 0x0000000417172812 */ /* 0x000fc800078efcff */
[----:B------:R-:W-:Y:S01]  /*f030*/  LOP3.LUT R23, R23, 0xfffffffd, RZ, 0xc0, !PT ;  /* 0xfffffffd17177812 */ /* 0x000fe200078ec0ff */
[----:B------:R-:W-:Y:S01]  /*f040*/  UMOV UR5, 0xffffffff ;  /* 0xffffffff00057882 */ /* 0x000fe20000000000 */
[----:B------:R-:W-:Y:S02]  /*f050*/  LOP3.LUT R26, R18, 0xffff, RZ, 0xc0, !PT ;  /* 0x0000ffff121a7812 */ /* 0x000fe400078ec0ff */
[----:B----4-:R-:W-:Y:S01]  /*f060*/  SHF.R.S32.HI R6, RZ, 0x1f, R31 ;  /* 0x0000001fff067819 */ /* 0x010fe2000001141f */
[----:B0-----:R-:W-:-:S04]  /*f070*/  @!P0 IMAD.WIDE.U32 R4, R31, R2, R4 ;  /* 0x000000021f048225 */ /* 0x001fc800078e0004 */
[----:B------:R0:W-:Y:S02]  /*f080*/  STL [R1], R6 ;  /* 0x0000000601007387 */ /* 0x0001e40000100800 */
[----:B0-----:R-:W-:-:S04]  /*f090*/  @!P0 IMAD R6, R6, R2, RZ ;  /* 0x0000000206068224 */ /* 0x001fc800078e02ff */
[----:B------:R-:W-:Y:S02]  /*f0a0*/  @!P0 IMAD R6, R31, R3, R6 ;  /* 0x000000031f068224 */ /* 0x000fe400078e0206 */
[----:B------:R-:W0:Y:S02]  /*f0b0*/  @!P0 LDC.64 R2, c[0x0][0x418] ;  /* 0x00010600ff028b82 */ /* 0x000e240000000a00 */
[----:B------:R-:W-:Y:S01]  /*f0c0*/  @!P0 IMAD.IADD R6, R5, 0x1, R6 ;  /* 0x0000000105068824 */ /* 0x000fe200078e0206 */
[----:B0-----:R-:W-:-:S04]  /*f0d0*/  @!P0 LEA R2, P1, R4, R2, 0x2 ;  /* 0x0000000204028211 */ /* 0x001fc800078210ff */
[----:B------:R-:W-:Y:S01]  /*f0e0*/  @!P0 LEA.HI.X R3, R4, R3, R6, 0x2, P1 ;  /* 0x0000000304038211 */ /* 0x000fe200008f1406 */
[----:B------:R-:W-:Y:S01]  /*f0f0*/  IMAD.MOV.U32 R4, RZ, RZ, RZ ;  /* 0x000000ffff047224 */ /* 0x000fe200078e00ff */
[----:B------:R-:W-:-:S05]  /*f100*/  ISETP.GE.AND P1, PT, R8, UR4, PT ;  /* 0x0000000408007c0c */ /* 0x000fca000bf26270 */
[----:B------:R0:W5:Y:S01]  /*f110*/  @!P0 LDG.E R4, desc[UR36][R2.64] ;  /* 0x0000002402048981 */ /* 0x000162000c1e1900 */
[----:B------:R-:W-:-:S07]  /*f120*/  ISETP.GE.AND P0, PT, R7, UR4, PT ;  /* 0x0000000407007c0c */ /* 0x000fce000bf06270 */
[----:B------:R-:W-:Y:S01]  /*f130*/  @P1 LOP3.LUT R23, R23, 0x2, RZ, 0xfc, !PT ;  /* 0x0000000217171812 */ /* 0x000fe200078efcff */
[----:B0-----:R-:W-:-:S03]  /*f140*/  IMAD.U32 R2, RZ, RZ, UR38 ;  /* 0x00000026ff027e24 */ /* 0x001fc6000f8e00ff */
[----:B------:R-:W-:-:S04]  /*f150*/  LOP3.LUT R23, R23, 0xfffffffe, RZ, 0xc0, !PT ;  /* 0xfffffffe17177812 */ /* 0x000fc800078ec0ff */
[----:B------:R-:W-:Y:S01]  /*f160*/  @P0 LOP3.LUT R23, R23, 0x1, RZ, 0xfc, !PT ;  /* 0x0000000117170812 */ /* 0x000fe200078efcff */
[----:B------:R-:W-:Y:S06]  /*f170*/  BRA.DIV UR5, `(.L_x_2460) ;  /* 0x0000004205e47947 */ /* 0x000fec000b800000 */
.L_x_2528:
        /* <DEDUP_REMOVED lines=8> */
.L_x_2461:
[----:B------:R-:W-:Y:S01]  /*f200*/  SHF.R.S32.HI R5, RZ, 0x1f, R0 ;  /* 0x0000001fff057819 */ /* 0x000fe20000011400 */
[----:B------:R-:W-:Y:S01]  /*f210*/  ULDC.64 UR4, c[0x0][0x328] ;  /* 0x0000ca0000047ab9 */ /* 0x000fe20000000a00 */
[----:B------:R-:W-:Y:S01]  /*f220*/  ULDC.64 UR6, c[0x0][0x318] ;  /* 0x0000c60000067ab9 */ /* 0x000fe20000000a00 */
[----:B------:R-:W-:Y:S01]  /*f230*/  IMAD.WIDE.U32 R2, R0, UR4, RZ ;  /* 0x0000000400027c25 */ /* 0x000fe2000f8e00ff */
        /* <DEDUP_REMOVED lines=19> */
.L_x_2529:
[----:B------:R-:W-:Y:S05]  /*f370*/  BSYNC B0 ;  /* 0x0000000000007941 */ /* 0x000fea0003800000 */
.L_x_2462:
        /* <DEDUP_REMOVED lines=11> */
[----:B------:R-:W-:Y:S01]  /*f430*/  IADD3 R3, R3, R5, RZ ;  /* 0x0000000503037210 */ /* 0x000fe20007ffe0ff */
[----:B------:R-:W-:Y:S02]  /*f440*/  IMAD R5, R27, 0x4800, R32 ;  /* 0x000048001b057824 */ /* 0x000fe400078e0220 */
        /* <DEDUP_REMOVED lines=8> */
[----:B-1----:R-:W-:Y:S02]  /*f4d0*/  LOP3.LUT R8, R8, 0x7f, RZ, 0xc0, !PT ;  /* 0x0000007f08087812 */ /* 0x002fe400078ec0ff */
[C---:B------:R-:W-:Y:S02]  /*f4e0*/  LEA R4, P0, R2.reuse, UR6, 0x1 ;  /* 0x0000000602047c11 */ /* 0x040fe4000f8008ff */
[----:B------:R-:W-:Y:S02]  /*f4f0*/  SHF.R.U32.HI R9, RZ, 0x3, R8 ;  /* 0x00000003ff097819 */ /* 0x000fe40000011608 */
[----:B------:R-:W0:Y:S01]  /*f500*/  S2R R8, SR_TID.X ;  /* 0x0000000000087919 */ /* 0x000e220000002100 */
[----:B------:R-:W-:Y:S02]  /*f510*/  LEA.HI.X R0, R2, UR7, R0, 0x1, P0 ;  /* 0x0000000702007c11 */ /* 0x000fe400080f0c00 */
[----:B------:R-:W-:-:S05]  /*f520*/  IMAD.IADD R6, R6, 0x1, -R9 ;  /* 0x0000000106067824 */ /* 0x000fca00078e0a09 */
        /* <DEDUP_REMOVED lines=66> */
.L_x_2543:
        /* <DEDUP_REMOVED lines=12> */
.L_x_2465:
        /* <DEDUP_REMOVED lines=10> */
.L_x_2466:
        /* <DEDUP_REMOVED lines=24> */
[----:B------:R-:W-:Y:S01]  /*fc30*/  MOV R8, 0x70 ;  /* 0x0000007000087802 */ /* 0x000fe20000000f00 */
[----:B------:R-:W0:Y:S01]  /*fc40*/  LDC.64 R2, c[0x4][R2] ;  /* 0x0100000002027b82 */ /* 0x000e220000000a00 */
[----:B------:R-:W-:Y:S02]  /*fc50*/  IMAD.U32 R5, RZ, RZ, UR7 ;  /* 0x00000007ff057e24 */ /* 0x000fe4000f8e00ff */
[----:B------:R-:W-:Y:S02]  /*fc60*/  IMAD.U32 R6, RZ, RZ, UR8 ;  /* 0x00000008ff067e24 */ /* 0x000fe4000f8e00ff */
[----:B--2---:R-:W-:-:S02]  /*fc70*/  IMAD.U32 R7, RZ, RZ, UR9 ;  /* 0x00000009ff077e24 */ /* 0x004fc4000f8e00ff */
[----:B------:R-:W-:Y:S02]  /*fc80*/  IMAD.U32 R10, RZ, RZ, UR4 ;  /* 0x00000004ff0a7e24 */ /* 0x000fe4000f8e00ff */
[----:B------:R-:W-:Y:S02]  /*fc90*/  IMAD.U32 R11, RZ, RZ, UR5 ;  /* 0x00000005ff0b7e24 */ /* 0x000fe4000f8e00ff */
[----:B------:R-:W-:Y:S02]  /*fca0*/  IMAD.MOV.U32 R12, RZ, RZ, 0x1 ;  /* 0x00000001ff0c7424 */ /* 0x000fe400078e00ff */
[----:B------:R-:W-:-:S07]  /*fcb0*/  IMAD.MOV.U32 R13, RZ, RZ, RZ ;  /* 0x000000ffff0d7224 */ /* 0x000fce00078e00ff */
[----:B------:R-:W-:-:S07]  /*fcc0*/  LEPC R20, `(.L_x_2468) ;  /* 0x000000001014794e */ /* 0x000fce0000000000 */
[----:B0-----:R-:W-:Y:S05]  /*fcd0*/  CALL.ABS.NOINC R2 ;  /* 0x0000000002007343 */ /* 0x001fea0003c00000 */
.L_x_2468:
[----:B------:R-:W-:Y:S05]  /*fce0*/  BSYNC B6 ;  /* 0x0000000000067941 */ /* 0x000fea0003800000 */
.L_x_2467:
[----:B------:R-:W3:Y:S01]  /*fcf0*/  LDL.LU R2, [R1+0x18] ;  /* 0x0000180001027983 */ /* 0x000ee20000300800 */
[----:B------:R-:W-:Y:S01]  /*fd00*/  ULDC.64 UR6, c[0x0][0x2e0] ;  /* 0x0000b80000067ab9 */ /* 0x000fe20000000a00 */
[----:B------:R-:W-:Y:S01]  /*fd10*/  IMAD.MOV.U32 R3, RZ, RZ, R35 ;  /* 0x000000ffff037224 */ /* 0x000fe200078e0023 */
[----:B------:R-:W-:Y:S01]  /*fd20*/  ULDC.64 UR4, c[0x0][0x2d8] ;  /* 0x0000b60000047ab9 */ /* 0x000fe20000000a00 */
[----:B------:R-:W4:Y:S04]  /*fd30*/  LDL.LU.64 R20, [R1+0x8] ;  /* 0x0000080001147983 */ /* 0x000f280000300a00 */
[----:B------:R0:W5:Y:S01]  /*fd40*/  LDL R10, [R1+0x4] ;  /* 0x00000400010a7983 */ /* 0x0001620000100800 */
[----:B------:R-:W1:Y:S02]  /*fd50*/  S2R R11, SR_TID.X ;  /* 0x00000000000b7919 */ /* 0x000e640000002100 */
[----:B-1----:R-:W-:-:S05]  /*fd60*/  IMAD.SHL.U32 R8, R11, 0x8, RZ ;  /* 0x000000080b087824 */ /* 0x002fca00078e00ff */
[----:B------:R-:W-:Y:S01]  /*fd70*/  LOP3.LUT R8, R8, 0x38, RZ, 0xc0, !PT ;  /* 0x0000003808087812 */ /* 0x000fe200078ec0ff */
[----:B---3--:R-:W-:Y:S02]  /*fd80*/  IMAD.MOV.U32 R0, RZ, RZ, R2 ;  /* 0x000000ffff007224 */ /* 0x008fe400078e0002 */
[----:B----4-:R-:W-:Y:S01]  /*fd90*/  IMAD.MOV.U32 R2, RZ, RZ, R20 ;  /* 0x000000ffff027224 */ /* 0x010fe200078e0014 */
[----:B------:R-:W1:Y:S01]  /*fda0*/  S2R R21, SR_TID.X ;  /* 0x0000000000157919 */ /* 0x000e620000002100 */
[----:B------:R-:W3:Y:S01]  /*fdb0*/  LDC R20, c[0x0][0x448] ;  /* 0x00011200ff147b82 */ /* 0x000ee20000000800 */
[----:B------:R-:W-:Y:S02]  /*fdc0*/  IMAD R4, R0, UR6, RZ ;  /* 0x0000000600047c24 */ /* 0x000fe4000f8e02ff */
[----:B------:R-:W-:-:S04]  /*fdd0*/  IMAD.WIDE.U32 R2, R26, UR4, R2 ;  /* 0x000000041a027c25 */ /* 0x000fc8000f8e0002 */
[----:B------:R-:W-:Y:S01]  /*fde0*/  IMAD R3, R26, UR5, R3 ;  /* 0x000000051a037c24 */ /* 0x000fe2000f8e0203 */
[----:B------:R-:W-:Y:S01]  /*fdf0*/  ULDC.64 UR4, c[0x0][0x2d0] ;  /* 0x0000b40000047ab9 */ /* 0x000fe20000000a00 */
[C---:B------:R-:W-:Y:S02]  /*fe00*/  IMAD R4, R30.reuse, UR7, R4 ;  /* 0x000000071e047c24 */ /* 0x040fe4000f8e0204 */
[----:B------:R-:W-:Y:S01]  /*fe10*/  IMAD.WIDE.U32 R2, R30, UR6, R2 ;  /* 0x000000061e027c25 */ /* 0x000fe2000f8e0002 */
[----:B---3--:R-:W-:Y:S02]  /*fe20*/  ISETP.NE.AND P6, PT, R20, 0x1, PT ;  /* 0x000000011400780c */ /* 0x008fe40003fc5270 */
[----:B------:R-:W3:Y:S01]  /*fe30*/  S2R R20, SR_TID.X ;  /* 0x0000000000147919 */ /* 0x000ee20000002100 */
[----:B-1----:R-:W-:-:S04]  /*fe40*/  LOP3.LUT R21, R21, 0x7f, RZ, 0xc0, !PT ;  /* 0x0000007f15157812 */ /* 0x002fc800078ec0ff */
[----:B------:R-:W-:-:S06]  /*fe50*/  SHF.R.U32.HI R21, RZ, 0x3, R21 ;  /* 0x00000003ff157819 */ /* 0x000fcc0000011615 */
[----:B--2---:R-:W1:Y:S08]  /*fe60*/  @P6 LDC R7, c[0x0][0x44c] ;  /* 0x00011300ff076b82 */ /* 0x004e700000000800 */
[----:B------:R-:W2:Y:S01]  /*fe70*/  @P6 LDC R6, c[0x0][0x450] ;  /* 0x00011400ff066b82 */ /* 0x000ea20000000800 */
[----:B---3--:R-:W-:-:S05]  /*fe80*/  IMAD.SHL.U32 R20, R20, 0x10, RZ ;  /* 0x0000001014147824 */ /* 0x008fca00078e00ff */
[----:B------:R-:W-:-:S05]  /*fe90*/  LOP3.LUT R20, R21, 0x70, R20, 0xf8, !PT ;  /* 0x0000007015147812 */ /* 0x000fca00078ef814 */
[----:B------:R-:W-:-:S04]  /*fea0*/  IMAD R5, R17, 0x80, R20 ;  /* 0x0000008011057824 */ /* 0x000fc800078e0214 */
[----:B-1----:R-:W-:Y:S01]  /*feb0*/  @P6 IMAD.HI.U32 R7, R5, R7, RZ ;  /* 0x0000000705076227 */ /* 0x002fe200078e00ff */
[----:B------:R-:W-:-:S04]  /*fec0*/  MOV R0, R5 ;  /* 0x0000000500007202 */ /* 0x000fc80000000f00 */
[----:B--2---:R-:W-:Y:S02]  /*fed0*/  @P6 SHF.R.U32.HI R0, RZ, R6, R7 ;  /* 0x00000006ff006219 */ /* 0x004fe40000011607 */
[----:B------:R-:W1:Y:S01]  /*fee0*/  LDC R6, c[0x0][0x448] ;  /* 0x00011200ff067b82 */ /* 0x000e620000000800 */
[----:B------:R-:W-:Y:S02]  /*fef0*/  IMAD.IADD R3, R3, 0x1, R4 ;  /* 0x0000000103037824 */ /* 0x000fe400078e0204 */
[----:B------:R-:W-:Y:S02]  /*ff00*/  IMAD.MOV R4, RZ, RZ, -R0 ;  /* 0x000000ffff047224 */ /* 0x000fe400078e0a00 */
[----:B------:R-:W-:-:S04]  /*ff10*/  IMAD.WIDE.U32 R2, R0, UR4, R2 ;  /* 0x0000000400027c25 */ /* 0x000fc8000f8e0002 */
[----:B-1----:R-:W-:Y:S01]  /*ff20*/  IMAD R4, R6, R4, R5 ;  /* 0x0000000406047224 */ /* 0x002fe200078e0205 */
[----:B------:R-:W-:-:S05]  /*ff30*/  SHF.R.S32.HI R5, RZ, 0x1f, R0 ;  /* 0x0000001fff057819 */ /* 0x000fca0000011400 */
[----:B------:R-:W-:-:S04]  /*ff40*/  IMAD R5, R5, UR4, RZ ;  /* 0x0000000405057c24 */ /* 0x000fc8000f8e02ff */
[----:B------:R-:W-:Y:S01]  /*ff50*/  IMAD R5, R0, UR5, R5 ;  /* 0x0000000500057c24 */ /* 0x000fe2000f8e0205 */
[----:B------:R-:W-:Y:S01]  /*ff60*/  SHF.R.S32.HI R0, RZ, 0x1f, R4 ;  /* 0x0000001fff007819 */ /* 0x000fe20000011404 */
[----:B------:R-:W-:Y:S02]  /*ff70*/  ULDC.64 UR4, c[0x0][0x2c8] ;  /* 0x0000b20000047ab9 */ /* 0x000fe40000000a00 */
[----:B------:R-:W-:Y:S02]  /*ff80*/  IMAD.IADD R3, R3, 0x1, R5 ;  /* 0x0000000103037824 */ /* 0x000fe400078e0205 */
[----:B------:R-:W-:Y:S02]  /*ff90*/  IMAD R5, R0, UR4, RZ ;  /* 0x0000000400057c24 */ /* 0x000fe4000f8e02ff */
[----:B------:R-:W-:Y:S02]  /*ffa0*/  IMAD.SHL.U32 R21, R11, 0x8, RZ ;  /* 0x000000080b157824 */ /* 0x000fe400078e00ff */
[----:B------:R-:W-:-:S02]  /*ffb0*/  IMAD R0, R4, UR5, R5 ;  /* 0x0000000504007c24 */ /* 0x000fc4000f8e0205 */
[----:B------:R-:W-:Y:S01]  /*ffc0*/  IMAD.WIDE.U32 R2, R4, UR4, R2 ;  /* 0x0000000404027c25 */ /* 0x000fe2000f8e0002 */
        /* <DEDUP_REMOVED lines=14> */
[----:B0-----:R-:W-:Y:S10]  /*100b0*/  BRA.DIV UR5, `(.L_x_2469) ;  /* 0x0000003e05807947 */ /* 0x001ff4000b800000 */
[----:B------:R-:W0:Y:S01]  /*100c0*/  SHFL.IDX PT, R14, R0, RZ, 0x181f ;  /* 0x00181fff000e7589 */ /* 0x000e2200000e0000 */
[----:B-----5:R-:W-:Y:S02]  /*100d0*/  IMAD R5, R10, R6, RZ ;  /* 0x000000060a057224 */ /* 0x020fe400078e02ff */
[----:B------:R-:W-:Y:S01]  /*100e0*/  IMAD R17, R17, 0x80, R9 ;  /* 0x0000008011117824 */ /* 0x000fe200078e0209 */
[----:B------:R-:W1:Y:S03]  /*100f0*/  SHFL.IDX PT, R2, R4, RZ, 0x181f ;  /* 0x00181fff04027589 */ /* 0x000e6600000e0000 */
[C---:B------:R-:W-:Y:S01]  /*10100*/  VIADD R6, R17.reuse, 0x10 ;  /* 0x0000001011067836 */ /* 0x040fe20000000000 */
[----:B------:R-:W-:-:S13]  /*10110*/  ISETP.GE.AND P1, PT, R17, R5, PT ;  /* 0x000000051100720c */ /* 0x000fda0003f26270 */
[----:B0-----:R-:W-:-:S04]  /*10120*/  @!P1 LEA R14, P4, R8, R14, 0x1 ;  /* 0x0000000e080e9211 */ /* 0x001fc800078808ff */
[----:B-1----:R-:W-:Y:S01]  /*10130*/  @!P1 IADD3.X R3, RZ, R2, RZ, P4, !PT ;  /* 0x00000002ff039210 */ /* 0x002fe200027fe4ff */
[----:B------:R-:W-:Y:S02]  /*10140*/  @!P1 IMAD.MOV.U32 R2, RZ, RZ, R14 ;  /* 0x000000ffff029224 */ /* 0x000fe400078e000e */
[----:B------:R-:W0:Y:S04]  /*10150*/  SHFL.IDX PT, R14, R0, 0x1, 0x181f ;  /* 0x00381f00000e7f89 */ /* 0x000e2800000e0000 */
[----:B------:R-:W-:Y:S04]  /*10160*/  @!P1 LDGSTS.E.BYPASS.LTC128B.128 [R33+0xc400], desc[UR36][R2.64], !P3 ;  /* 0x0c40000002219fae */ /* 0x000fe8000d901d64 */
[----:B------:R-:W-:Y:S04]  /*10170*/  @!P1 LDGSTS.E.BYPASS.LTC128B.128 [R33+0x10400], desc[UR36][R2.64+0x80], !P2 ;  /* 0x1040008002219fae */ /* 0x000fe8000d101d64 */
[----:B------:R1:W-:Y:S01]  /*10180*/  @!P1 LDGSTS.E.BYPASS.LTC128B.128 [R33+0x14400], desc[UR36][R2.64+0x100], !P0 ;  /* 0x1440010002219fae */ /* 0x0003e2000c101d64 */
[----:B------:R-:W-:Y:S01]  /*10190*/  ISETP.GE.AND P1, PT, R6, R5, PT ;  /* 0x000000050600720c */ /* 0x000fe20003f26270 */
[----:B------:R-:W-:-:S02]  /*101a0*/  VIADD R6, R17, 0x20 ;  /* 0x0000002011067836 */ /* 0x000fc40000000000 */
[----:B-1----:R-:W1:Y:S10]  /*101b0*/  SHFL.IDX PT, R2, R4, 0x1, 0x181f ;  /* 0x00381f0004027f89 */ /* 0x002e7400000e0000 */
[----:B0-----:R-:W-:-:S05]  /*101c0*/  @!P1 LEA R14, P4, R8, R14, 0x1 ;  /* 0x0000000e080e9211 */ /* 0x001fca00078808ff */
[----:B-1----:R-:W-:Y:S02]  /*101d0*/  @!P1 IMAD.X R7, RZ, RZ, R2, P4 ;  /* 0x000000ffff079224 */ /* 0x002fe400020e0602 */
[----:B------:R-:W-:Y:S02]  /*101e0*/  @!P1 IMAD.MOV.U32 R2, RZ, RZ, R14 ;  /* 0x000000ffff029224 */ /* 0x000fe400078e000e */
[----:B------:R-:W-:Y:S01]  /*101f0*/  @!P1 IMAD.MOV.U32 R3, RZ, RZ, R7 ;  /* 0x000000ffff039224 */ /* 0x000fe200078e0007 */
        /* <DEDUP_REMOVED lines=8> */
[----:B-1----:R-:W-:Y:S01]  /*10280*/  @!P1 IMAD.X R7, RZ, RZ, R2, P4 ;  /* 0x000000ffff079224 */ /* 0x002fe200020e0602 */
[----:B------:R-:W-:Y:S02]  /*10290*/  @!P1 MOV R2, R14 ;  /* 0x0000000e00029202 */ /* 0x000fe40000000f00 */
[----:B------:R-:W0:Y:S01]  /*102a0*/  SHFL.IDX PT, R14, R0, 0x3, 0x181f ;  /* 0x00781f00000e7f89 */ /* 0x000e2200000e0000 */
[----:B------:R-:W-:-:S05]  /*102b0*/  @!P1 IMAD.MOV.U32 R3, RZ, RZ, R7 ;  /* 0x000000ffff039224 */ /* 0x000fca00078e0007 */
        /* <DEDUP_REMOVED lines=36> */
[----:B------:R-:W-:-:S03]  /*10500*/  ISETP.GE.AND P1, PT, R6, R5, PT ;  /* 0x000000050600720c */ /* 0x000fc60003f26270 */
[----:B-1----:R-:W1:Y:S10]  /*10510*/  SHFL.IDX PT, R2, R4, 0x6, 0x181f ;  /* 0x00d81f0004027f89 */ /* 0x002e7400000e0000 */
[----:B0-----:R-:W-:Y:S01]  /*10520*/  @!P1 LEA R14, P4, R8, R14, 0x1 ;  /* 0x0000000e080e9211 */ /* 0x001fe200078808ff */
[----:B------:R-:W0:Y:S04]  /*10530*/  SHFL.IDX PT, R4, R4, 0x7, 0x181f ;  /* 0x00f81f0004047f89 */ /* 0x000e2800000e0000 */
[----:B-1----:R-:W-:Y:S01]  /*10540*/  @!P1 IMAD.X R7, RZ, RZ, R2, P4 ;  /* 0x000000ffff079224 */ /* 0x002fe200020e0602 */
[----:B------:R-:W-:-:S02]  /*10550*/  @!P1 MOV R2, R14 ;  /* 0x0000000e00029202 */ /* 0x000fc40000000f00 */
[----:B------:R1:W2:Y:S01]  /*10560*/  SHFL.IDX PT, R14, R0, 0x7, 0x181f ;  /* 0x00f81f00000e7f89 */ /* 0x0002a200000e0000 */
[----:B------:R-:W-:-:S05]  /*10570*/  @!P1 IMAD.MOV.U32 R3, RZ, RZ, R7 ;  /* 0x000000ffff039224 */ /* 0x000fca00078e0007 */
[----:B------:R1:W-:Y:S04]  /*10580*/  @!P1 LDGSTS.E.BYPASS.LTC128B.128 [R33+0xf400], desc[UR36][R2.64], !P3 ;  /* 0x0f40000002219fae */ /* 0x0003e8000d901d64 */
[----:B------:R1:W-:Y:S04]  /*10590*/  @!P1 LDGSTS.E.BYPASS.LTC128B.128 [R33+0x13400], desc[UR36][R2.64+0x80], !P2 ;  /* 0x1340008002219fae */ /* 0x0003e8000d101d64 */
[----:B0-----:R1:W-:Y:S02]  /*105a0*/  @!P1 LDGSTS.E.BYPASS.LTC128B.128 [R33+0x17400], desc[UR36][R2.64+0x100], !P0 ;  /* 0x1740010002219fae */ /* 0x0013e4000c101d64 */
.L_x_2560:
[----:B-1----:R-:W-:Y:S01]  /*105b0*/  VIADD R0, R17, 0x70 ;  /* 0x0000007011007836 */ /* 0x002fe20000000000 */
[----:B------:R-:W-:Y:S04]  /*105c0*/  BSSY B0, `(.L_x_2470) ;  /* 0x000000b000007945 */ /* 0x000fe80003800000 */
        /* <DEDUP_REMOVED lines=10> */
.L_x_2471:
[----:B------:R-:W-:Y:S05]  /*10670*/  BSYNC B0 ;  /* 0x0000000000007941 */ /* 0x000fea0003800000 */
.L_x_2470:
[----:B------:R-:W-:Y:S01]  /*10680*/  NOP ;  /* 0x0000000000007918 */ /* 0x000fe20000000000 */
[----:B------:R-:W-:-:S13]  /*10690*/  PLOP3.LUT P0, PT, PT, PT, PT, 0x80, 0x0 ;  /* 0x000000000000781c */ /* 0x000fda0003f0f070 */
.L_x_2472:
        /* <DEDUP_REMOVED lines=20> */
.L_x_2561:
[----:B------:R-:W-:Y:S05]  /*107e0*/  BSYNC B0 ;  /* 0x0000000000007941 */ /* 0x000fea0003800000 */
.L_x_2473:
[----:B------:R-:W-:Y:S01]  /*107f0*/  ISETP.GE.AND P0, PT, R0, R36, PT ;  /* 0x000000240000720c */ /* 0x000fe20003f06270 */
[----:B------:R-:W-:-:S12]  /*10800*/  BSSY B0, `(.L_x_2475) ;  /* 0x00000f6000007945 */ /* 0x000fd80003800000 */
[----:B------:R-:W-:Y:S05]  /*10810*/  @!P0 BRA `(.L_x_2476) ;  /* 0x0000000c00d08947 */ /* 0x000fea0003800000 */
[----:B------:R-:W-:Y:S01]  /*10820*/  IMAD.MOV.U32 R10, RZ, RZ, R27 ;  /* 0x000000ffff0a7224 */ /* 0x000fe200078e001b */
[----:B------:R-:W-:Y:S01]  /*10830*/  MOV R17, R28 ;  /* 0x0000001c00117202 */ /* 0x000fe20000000f00 */
[----:B------:R-:W-:-:S07]  /*10840*/  IMAD.MOV.U32 R30, RZ, RZ, R25 ;  /* 0x000000ffff1e7224 */ /* 0x000fce00078e0019 */
.L_x_2489:
        /* <DEDUP_REMOVED lines=42> */
.L_x_2477:
[----:B------:R-:W-:Y:S01]  /*10af0*/  IMAD R6, R27, 0x8, R22 ;  /* 0x000000081b067824 */ /* 0x000fe200078e0216 */
[----:B------:R-:W-:Y:S01]  /*10b00*/  SHF.L.U32 R3, R28, 0x1f, RZ ;  /* 0x0000001f1c037819 */ /* 0x000fe200000006ff */
[----:B------:R-:W-:Y:S03]  /*10b10*/  BSSY B1, `(.L_x_2478) ;  /* 0x0000003000017945 */ /* 0x000fe60003800000 */
[----:B------:R-:W0:Y:S02]  /*10b20*/  SYNCS.PHASECHK.TRANS64.TRYWAIT P0, [R6+URZ+0x2a840], R3 ;  /* 0x02a84003060075a7 */ /* 0x000e24000800017f */
[----:B0-----:R-:W-:Y:S05]  /*10b30*/  @!P0 BRA `(.L_x_2479) ;  /* 0x0000003c00908947 */ /* 0x001fea0003800000 */
.L_x_2562:
[----:B------:R-:W-:Y:S05]  /*10b40*/  BSYNC B1 ;  /* 0x0000000000017941 */ /* 0x000fea0003800000 */
.L_x_2478:
        /* <DEDUP_REMOVED lines=30> */
[----:B------:R-:W-:-:S05]  /*10d30*/  LOP3.LUT R11, R11, 0x38, RZ, 0xc0, !PT ;  /* 0x000000380b0b7812 */ /* 0x000fca00078ec0ff */
[----:B------:R-:W-:-:S05]  /*10d40*/  IMAD.SHL.U32 R0, R11, 0x2, RZ ;  /* 0x000000020b007824 */ /* 0x000fca00078e00ff */
[----:B-1----:R-:W-:-:S04]  /*10d50*/  IADD3 R2, P0, R2, R0, RZ ;  /* 0x0000000002027210 */ /* 0x002fc80007f1e0ff */
[----:B0-----:R-:W-:-:S05]  /*10d60*/  IADD3.X R3, RZ, R3, RZ, P0, !PT ;  /* 0x00000003ff037210 */ /* 0x001fca00007fe4ff */
        /* <DEDUP_REMOVED lines=32> */
.L_x_2576:
        /* <DEDUP_REMOVED lines=10> */
.L_x_2481:
        /* <DEDUP_REMOVED lines=10> */
.L_x_2482:
[----:B------:R3:W-:Y:S01]  /*110b0*/  SYNCS.ARRIVE.TRANS64.A1T0 RZ, [R6+URZ+0x2a830], RZ ;  /* 0x02a830ff06ff79a7 */ /* 0x0007e2000810003f */
[----:B------:R-:W-:Y:S05]  /*110c0*/  @!P2 BRA `(.L_x_2483) ;  /* 0x000000000004a947 */ /* 0x000fea0003800000 */
[----:B------:R-:W-:Y:S01]  /*110d0*/  BPT.TRAP 0x1 ;  /* 0x000000040000795c */ /* 0x000fe20000300000 */
.L_x_2483:
[----:B-1----:R-:W-:Y:S01]  /*110e0*/  SHF.L.U32 R2, R17, 0x1f, RZ ;  /* 0x0000001f11027819 */ /* 0x002fe200000006ff */
[----:B------:R-:W-:Y:S01]  /*110f0*/  IMAD R4, R10, 0x8, R22 ;  /* 0x000000080a047824 */ /* 0x000fe200078e0216 */
[----:B------:R-:W-:Y:S03]  /*11100*/  BSSY B1, `(.L_x_2484) ;  /* 0x0000003000017945 */ /* 0x000fe60003800000 */
[----:B------:R-:W1:Y:S02]  /*11110*/  SYNCS.PHASECHK.TRANS64.TRYWAIT P0, [R4+URZ+0x2a860], R2 ;  /* 0x02a86002040075a7 */ /* 0x000e64000800017f */
[----:B-1----:R-:W-:Y:S05]  /*11120*/  @!P0 BRA `(.L_x_2485) ;  /* 0x0000004000048947 */ /* 0x002fea0003800000 */
.L_x_2577:
[----:B------:R-:W-:Y:S05]  /*11130*/  BSYNC B1 ;  /* 0x0000000000017941 */ /* 0x000fea0003800000 */
.L_x_2484:
[----:B------:R-:W4:Y:S01]  /*11140*/  S2R R3, SR_TID.X ;  /* 0x0000000000037919 */ /* 0x000f220000002100 */
[----:B---3--:R-:W-:Y:S01]  /*11150*/  IMAD R6, R30, -0x60, R34 ;  /* 0xffffffa01e067824 */ /* 0x008fe200078e0222 */
[----:B------:R-:W-:Y:S01]  /*11160*/  UMOV UR4, 0xffffffff ;  /* 0xffffffff00047882 */ /* 0x000fe20000000000 */
[----:B0-----:R-:W-:Y:S01]  /*11170*/  IMAD R5, R10, 0x3000, R32 ;  /* 0x000030000a057824 */ /* 0x001fe200078e0220 */
[----:B------:R-:W-:Y:S02]  /*11180*/  LOP3.LUT P0, RZ, R29, 0x2, RZ, 0xc0, !PT ;  /* 0x000000021dff7812 */ /* 0x000fe4000780c0ff */
[----:B----4-:R-:W-:-:S04]  /*11190*/  LOP3.LUT R3, R3, 0x7f, RZ, 0xc0, !PT ;  /* 0x0000007f03037812 */ /* 0x010fc800078ec0ff */
[----:B------:R-:W-:-:S04]  /*111a0*/  SHF.R.U32.HI R3, RZ, 0x3, R3 ;  /* 0x00000003ff037819 */ /* 0x000fc80000011603 */
[----:B------:R-:W-:Y:S01]  /*111b0*/  IADD3 R6, -R3, R6, RZ ;  /* 0x0000000603067210 */ /* 0x000fe20007ffe1ff */
        /* <DEDUP_REMOVED lines=45> */
.L_x_2591:
        /* <DEDUP_REMOVED lines=16> */
[----:B------:R-:W-:Y:S01]  /*11590*/  IMAD R21, R21, UR4, RZ ;  /* 0x0000000415157c24 */ /* 0x000fe2000f8e02ff */
[----:B------:R-:W-:-:S03]  /*115a0*/  IADD3 R3, R3, R9, RZ ;  /* 0x0000000903037210 */ /* 0x000fc60007ffe0ff */
[C---:B------:R-:W-:Y:S02]  /*115b0*/  IMAD R21, R8.reuse, UR5, R21 ;  /* 0x0000000508157c24 */ /* 0x040fe4000f8e0215 */
[----:B------:R-:W-:-:S04]  /*115c0*/  IMAD.WIDE.U32 R2, R8, UR4, R2 ;  /* 0x0000000408027c25 */ /* 0x000fc8000f8e0002 */
[----:B------:R-:W-:-:S07]  /*115d0*/  IMAD.IADD R21, R3, 0x1, R21 ;  /* 0x0000000103157824 */ /* 0x000fce00078e0215 */
.L_x_2487:
        /* <DEDUP_REMOVED lines=10> */
.L_x_2488:
        /* <DEDUP_REMOVED lines=14> */
.L_x_2476:
[----:B------:R-:W-:Y:S05]  /*11760*/  BSYNC B0 ;  /* 0x0000000000007941 */ /* 0x000fea0003800000 */
.L_x_2475:
        /* <DEDUP_REMOVED lines=17> */
.L_x_2491:
[----:B------:R-:W-:Y:S05]  /*11880*/  BSYNC B0 ;  /* 0x0000000000007941 */ /* 0x000fea0003800000 */
.L_x_2490:
[----:B------:R-:W-:-:S13]  /*11890*/  LOP3.LUT P0, RZ, R23, 0x10, RZ, 0xc0, !PT ;  /* 0x0000001017ff7812 */ /* 0x000fda000780c0ff */
[----:B------:R-:W-:Y:S05]  /*118a0*/  @!P0 BRA `(.L_x_2492) ;  /* 0x0000000000048947 */ /* 0x000fea0003800000 */
[----:B------:R-:W-:Y:S01]  /*118b0*/  BPT.TRAP 0x1 ;  /* 0x000000040000795c */ /* 0x000fe20000300000 */
.L_x_2492:
[----:B------:R-:W-:Y:S01]  /*118c0*/  IMAD R0, R27, 0x8, R22 ;  /* 0x000000081b007824 */ /* 0x000fe200078e0216 */
[----:B0-----:R-:W-:Y:S01]  /*118d0*/  SHF.L.U32 R3, R28, 0x1f, RZ ;  /* 0x0000001f1c037819 */ /* 0x001fe200000006ff */
[----:B------:R-:W-:Y:S01]  /*118e0*/  BSSY B0, `(.L_x_2493) ;  /* 0x0000004000007945 */ /* 0x000fe20003800000 */
[----:B------:R-:W-:Y:S02]  /*118f0*/  IMAD R6, R25, -0x60, R34 ;  /* 0xffffffa019067824 */ /* 0x000fe400078e0222 */
[----:B------:R-:W0:Y:S02]  /*11900*/  SYNCS.PHASECHK.TRANS64.TRYWAIT P0, [R0+URZ+0x2a860], R3 ;  /* 0x02a86003000075a7 */ /* 0x000e24000800017f */
[----:B0-----:R-:W-:Y:S05]  /*11910*/  @!P0 BRA `(.L_x_2494) ;  /* 0x0000004000088947 */ /* 0x001fea0003800000 */
.L_x_2592:
[----:B------:R-:W-:Y:S05]  /*11920*/  BSYNC B0 ;  /* 0x0000000000007941 */ /* 0x000fea0003800000 */
.L_x_2493:
[----:B------:R-:W1:Y:S01]  /*11930*/  S2R R2, SR_TID.X ;  /* 0x0000000000027919 */ /* 0x000e620000002100 */
[----:B------:R-:W-:Y:S01]  /*11940*/  UMOV UR4, 0xffffffff ;  /* 0xffffffff00047882 */ /* 0x000fe20000000000 */
[----:B------:R-:W-:Y:S01]  /*11950*/  IMAD R7, R27, 0x3000, R32 ;  /* 0x000030001b077824 */ /* 0x000fe200078e0220 */
[----:B-1----:R-:W-:-:S04]  /*11960*/  LOP3.LUT R2, R2, 0x7f, RZ, 0xc0, !PT ;  /* 0x0000007f02027812 */ /* 0x002fc800078ec0ff */
[----:B------:R-:W-:-:S04]  /*11970*/  SHF.R.U32.HI R2, RZ, 0x3, R2 ;  /* 0x00000003ff027819 */ /* 0x000fc80000011602 */
[----:B------:R-:W-:Y:S01]  /*11980*/  IADD3 R6, -R2, R6, RZ ;  /* 0x0000000602067210 */ /* 0x000fe20007ffe1ff */
        /* <DEDUP_REMOVED lines=47> */
[----:B--2---:R-:W-:-:S04]  /*11c80*/  IADD3 R2, P4, R10, R5, RZ ;  /* 0x000000050a027210 */ /* 0x004fc80007f9e0ff */
[----:B---3--:R-:W-:-:S05]  /*11c90*/  IADD3.X R3, RZ, R7, RZ, P4, !PT ;  /* 0x00000007ff037210 */ /* 0x008fca00027fe4ff */
[----:B------:R1:W-:Y:S04]  /*11ca0*/  LDGSTS.E.BYPASS.LTC128B.128 [R4+0x2400], desc[UR36][R2.64], !P2 ;  /* 0x0240000002047fae */ /* 0x0003e8000d101d64 */
[----:B0---4-:R1:W-:Y:S02]  /*11cb0*/  LDGSTS.E.BYPASS.LTC128B.128 [R4+0x5400], desc[UR36][R2.64+0x80], !P3 ;  /* 0x0540008002047fae */ /* 0x0113e4000d901d64 */
.L_x_2606:
        /* <DEDUP_REMOVED lines=11> */
.L_x_2496:
        /* <DEDUP_REMOVED lines=10> */
.L_x_2497:
[----:B------:R1:W-:Y:S01]  /*11e10*/  SYNCS.ARRIVE.TRANS64.A1T0 RZ, [R0+URZ+0x2a850], RZ ;  /* 0x02a850ff00ff79a7 */ /* 0x0003e2000810003f */
[----:B------:R-:W-:-:S05]  /*11e20*/  VIADD R27, R27, 0x1 ;  /* 0x000000011b1b7836 */ /* 0x000fca0000000000 */
[----:B------:R-:W-:-:S04]  /*11e30*/  ISETP.NE.AND P0, PT, R27, 0x2, PT ;  /* 0x000000021b00780c */ /* 0x000fc80003f05270 */
[----:B0-----:R-:W-:Y:S02]  /*11e40*/  SEL R3, RZ, 0x1, P0 ;  /* 0x00000001ff037807 */ /* 0x001fe40000000000 */
[----:B------:R-:W-:Y:S02]  /*11e50*/  SEL R27, R27, RZ, P0 ;  /* 0x000000ff1b1b7207 */ /* 0x000fe40000000000 */
[----:B-1----:R-:W-:-:S07]  /*11e60*/  LOP3.LUT R28, R28, R3, RZ, 0x3c, !PT ;  /* 0x000000031c1c7212 */ /* 0x002fce00078e3cff */
.L_x_2454:
[----:B------:R-:W-:Y:S05]  /*11e70*/  BSYNC B7 ;  /* 0x0000000000077941 */ /* 0x000fea0003800000 */
.L_x_2452:
        /* <DEDUP_REMOVED lines=8> */
[----:B------:R1:W2:Y:S01]  /*11f00*/  LDS.128 R16, [R22+0x2a8d0] ;  /* 0x02a8d00016107984 */ /* 0x0002a20000000c00 */
[----:B------:R-:W-:Y:S06]  /*11f10*/  BAR.ARV 0x4, 0x180 ;  /* 0x0106000000007b1d */ /* 0x000fec0000002000 */
[----:B------:R-:W-:Y:S05]  /*11f20*/  BRA `(.L_x_2499) ;  /* 0x0000000c00d47947 */ /* 0x000fea0003800000 */
.L_x_2498:
        /* <DEDUP_REMOVED lines=22> */
[----:B--2---:R-:W-:Y:S01]  /*12090*/  @!P1 MOV R8, R2 ;  /* 0x0000000200089202 */ /* 0x004fe20000000f00 */
        /* <DEDUP_REMOVED lines=20> */
.L_x_2616:
[----:B------:R-:W-:Y:S02]  /*121e0*/  ULDC UR4, c[0x0][0xc38] ;  /* 0x00030e0000047ab9 */ /* 0x000fe40000000800 */
[----:B------:R-:W-:-:S04]  /*121f0*/  IMAD.U32 R5, RZ, RZ, UR4 ;  /* 0x00000004ff057e24 */ /* 0x000fc8000f8e00ff */
[----:B-1----:R-:W-:-:S05]  /*12200*/  IMAD R14, R14, R5, RZ ;  /* 0x000000050e0e7224 */ /* 0x002fca00078e02ff */
[----:B------:R-:W-:-:S04]  /*12210*/  IADD3 R7, R7, R14, RZ ;  /* 0x0000000e07077210 */ /* 0x000fc80007ffe0ff */
[----:B------:R-:W-:-:S13]  /*12220*/  ISETP.GT.AND P6, PT, R7, R0, PT ;  /* 0x000000000700720c */ /* 0x000fda0003fc4270 */
[----:B------:R-:W-:Y:S05]  /*12230*/  @P6 BRA `(.L_x_2501) ;  /* 0x0000000000a46947 */ /* 0x000fea0003800000 */
.L_x_2504:
        /* <DEDUP_REMOVED lines=34> */
[----:B------:R0:W1:Y:S02]  /*12460*/  SHFL.IDX PT, R14, R2, 0x1f, 0x1f ;  /* 0x03e01f00020e7f89 */ /* 0x00006400000e0000 */
.L_x_2624:
[----:B------:R-:W-:Y:S02]  /*12470*/  ULDC UR4, c[0x0][0xc38] ;  /* 0x00030e0000047ab9 */ /* 0x000fe40000000800 */
[----:B------:R-:W-:-:S04]  /*12480*/  IMAD.U32 R5, RZ, RZ, UR4 ;  /* 0x00000004ff057e24 */ /* 0x000fc8000f8e00ff */
[----:B-1----:R-:W-:-:S04]  /*12490*/  IMAD R14, R14, R5, RZ ;  /* 0x000000050e0e7224 */ /* 0x002fc800078e02ff */
[----:B------:R-:W-:-:S05]  /*124a0*/  IMAD.IADD R7, R14, 0x1, R7 ;  /* 0x000000010e077824 */ /* 0x000fca00078e0207 */
[----:B------:R-:W-:-:S13]  /*124b0*/  ISETP.GT.AND P6, PT, R7, R0, PT ;  /* 0x000000000700720c */ /* 0x000fda0003fc4270 */
[----:B------:R-:W-:Y:S05]  /*124c0*/  @!P6 BRA `(.L_x_2504) ;  /* 0xfffffffc005ce947 */ /* 0x000fea000383ffff */
.L_x_2501:
        /* <DEDUP_REMOVED lines=10> */
.L_x_2629:
[----:B------:R-:W-:-:S13]  /*12570*/  ISETP.NE.AND P0, PT, R3, RZ, PT ;  /* 0x000000ff0300720c */ /* 0x000fda0003f05270 */
[----:B------:R-:W-:Y:S05]  /*12580*/  @!P0 BRA `(.L_x_2506) ;  /* 0x0000000000108947 */ /* 0x000fea0003800000 */
[----:B------:R-:W-:Y:S01]  /*12590*/  UMOV UR4, 0xffffffff ;  /* 0xffffffff00047882 */ /* 0x000fe20000000000 */
[----:B-1----:R-:W-:Y:S02]  /*125a0*/  VIADD R12, R12, 0xffffffff ;  /* 0xffffffff0c0c7836 */ /* 0x002fe40000000000 */
[----:B------:R-:W-:Y:S05]  /*125b0*/  BRA.DIV UR4, `(.L_x_2507) ;  /* 0x0000004604307947 */ /* 0x000fea000b800000 */
[----:B------:R4:W1:Y:S02]  /*125c0*/  SHFL.IDX PT, R6, R2, R12, 0x1f ;  /* 0x00001f0c02067589 */ /* 0x00086400000e0000 */
.L_x_2506:
[----:B---3--:R-:W-:Y:S01]  /*125d0*/  ISETP.NE.AND P0, PT, R8, 0x1, PT ;  /* 0x000000010800780c */ /* 0x008fe20003f05270 */
[----:B-1----:R-:W-:-:S04]  /*125e0*/  IMAD R16, R6, R5, R7 ;  /* 0x0000000506107224 */ /* 0x002fc800078e0207 */
[----:B------:R-:W-:-:S08]  /*125f0*/  IMAD.IADD R0, R0, 0x1, -R16 ;  /* 0x0000000100007824 */ /* 0x000fd000078e0a10 */
[----:B------:R-:W-:Y:S05]  /*12600*/  @!P0 BRA `(.L_x_2508) ;  /* 0x0000000000dc8947 */ /* 0x000fea0003800000 */
[----:B--2---:R-:W-:Y:S02]  /*12610*/  IABS R5, R17 ;  /* 0x0000001100057213 */ /* 0x004fe40000000000 */
[----:B------:R-:W-:Y:S02]  /*12620*/  IABS R4, R8 ;  /* 0x0000000800047213 */ /* 0x000fe40000000000 */
[----:B------:R-:W1:Y:S08]  /*12630*/  I2F.RP R6, R5 ;  /* 0x0000000500067306 */ /* 0x000e700000209400 */
[----:B------:R-:W2:Y:S08]  /*12640*/  I2F.RP R7, R4 ;  /* 0x0000000400077306 */ /* 0x000eb00000209400 */
[----:B-1----:R-:W0:Y:S08]  /*12650*/  MUFU.RCP R6, R6 ;  /* 0x0000000600067308 */ /* 0x002e300000001000 */
[----:B--2---:R-:W-:Y:S01]  /*12660*/  MUFU.RCP R7, R7 ;  /* 0x0000000700077308 */ /* 0x004fe20000001000 */
[----:B0---4-:R-:W-:-:S02]  /*12670*/  IADD3 R2, R6, 0xffffffe, RZ ;  /* 0x0ffffffe06027810 */ /* 0x011fc40007ffe0ff */
[----:B------:R-:W-:-:S05]  /*12680*/  IABS R6, R17 ;  /* 0x0000001100067213 */ /* 0x000fca0000000000 */
        /* <DEDUP_REMOVED lines=12> */
[----:B------:R-:W-:Y:S01]  /*12750*/  @!P1 IMAD.IADD R2, R2, 0x1, -R5 ;  /* 0x0000000102029824 */ /* 0x000fe200078e0a05 */
[----:B------:R-:W-:-:S02]  /*12760*/  @!P1 IADD3 R6, R6, 0x1, RZ ;  /* 0x0000000106069810 */ /* 0x000fc40007ffe0ff */
        /* <DEDUP_REMOVED lines=27> */
[----:B------:R-:W-:-:S04]  /*12920*/  @!P1 LOP3.LUT R5, RZ, R8, RZ, 0x33, !PT ;  /* 0x00000008ff059212 */ /* 0x000fc800078e33ff */
[----:B------:R-:W-:Y:S01]  /*12930*/  IADD3 R3, -R5, RZ, RZ ;  /* 0x000000ff05037210 */ /* 0x000fe20007ffe1ff */
[----:B------:R-:W-:-:S04]  /*12940*/  IMAD R5, R8, 0x1000000, R5 ;  /* 0x0100000008057824 */ /* 0x000fc800078e0205 */
[----:B------:R-:W-:-:S04]  /*12950*/  IMAD R8, R8, R3, R6 ;  /* 0x0000000308087224 */ /* 0x000fc800078e0206 */
[----:B------:R-:W-:Y:S01]  /*12960*/  IMAD R18, R8, 0x10000, R5 ;  /* 0x0001000008127824 */ /* 0x000fe200078e0205 */
[----:B------:R-:W-:Y:S06]  /*12970*/  BRA `(.L_x_2509) ;  /* 0x0000000000f07947 */ /* 0x000fec0003800000 */
.L_x_2508:
        /* <DEDUP_REMOVED lines=19> */
[-C--:B------:R-:W-:Y:S01]  /*12ab0*/  @!P1 IADD3 R3, R3, -R4.reuse, RZ ;  /* 0x8000000403039210 */ /* 0x080fe20007ffe0ff */
        /* <DEDUP_REMOVED lines=11> */
[----:B------:R-:W-:Y:S01]  /*12b70*/  IMAD R0, R7, R2, R0 ;  /* 0x0000000207007224 */ /* 0x000fe200078e0200 */
[----:B------:R-:W-:Y:S02]  /*12b80*/  MOV R2, RZ ;  /* 0x000000ff00027202 */ /* 0x000fe40000000f00 */
        /* <DEDUP_REMOVED lines=27> */
.L_x_2509:
[----:B------:R-:W-:-:S05]  /*12d40*/  LOP3.LUT R2, RZ, R2, RZ, 0x33, !PT ;  /* 0x00000002ff027212 */ /* 0x000fca00078e33ff */
[----:B------:R-:W-:Y:S01]  /*12d50*/  IMAD.IADD R17, R17, 0x1, R2 ;  /* 0x0000000111117824 */ /* 0x000fe200078e0202 */
[----:B------:R-:W-:Y:S06]  /*12d60*/  BRA `(.L_x_2510) ;  /* 0x00000000001c7947 */ /* 0x000fec0003800000 */
.L_x_2502:
[----:B------:R-:W-:Y:S01]  /*12d70*/  UMOV UR4, URZ ;  /* 0x0000003f00047c82 */ /* 0x000fe20008000000 */
[----:B------:R-:W-:Y:S01]  /*12d80*/  UMOV UR5, URZ ;  /* 0x0000003f00057c82 */ /* 0x000fe20008000000 */
[----:B------:R-:W-:Y:S01]  /*12d90*/  ULDC UR6, c[0x0][0xc3c] ;  /* 0x00030f0000067ab9 */ /* 0x000fe20000000800 */
[----:B------:R-:W-:Y:S01]  /*12da0*/  MOV R16, R0 ;  /* 0x0000000000107202 */ /* 0x000fe20000000f00 */
[----:B------:R-:W-:Y:S02]  /*12db0*/  IMAD.U32 R17, RZ, RZ, UR4 ;  /* 0x00000004ff117e24 */ /* 0x000fe4000f8e00ff */
[----:B------:R-:W-:Y:S02]  /*12dc0*/  IMAD.U32 R18, RZ, RZ, UR5 ;  /* 0x00000005ff127e24 */ /* 0x000fe4000f8e00ff */
[----:B------:R-:W-:-:S07]  /*12dd0*/  IMAD.U32 R19, RZ, RZ, UR6 ;  /* 0x00000006ff137e24 */ /* 0x000fce000f8e00ff */
.L_x_2510:
        /* <DEDUP_REMOVED lines=10> */
.L_x_2499:
[----:B------:R-:W-:Y:S02]  /*12e80*/  ULDC UR4, c[0x0][0xc3c] ;  /* 0x00030f0000047ab9 */ /* 0x000fe40000000800 */
[----:B--2---:R-:W-:-:S13]  /*12e90*/  ISETP.GE.AND P0, PT, R19, UR4, PT ;  /* 0x0000000413007c0c */ /* 0x004fda000bf06270 */
[----:B------:R-:W-:Y:S05]  /*12ea0*/  @!P0 BRA `(.L_x_2511) ;  /* 0xffffffb0006c8947 */ /* 0x000fea000383ffff */
[----:B------:R-:W-:Y:S05]  /*12eb0*/  BSYNC B8 ;  /* 0x0000000000087941 */ /* 0x000fea0003800000 */
.L_x_2446:
[----:B-1----:R-:W2:Y:S01]  /*12ec0*/  LDL.LU R0, [R1+0x14] ;  /* 0x0000140001007983 */ /* 0x002ea20000300800 */
[----:B------:R-:W-:Y:S01]  /*12ed0*/  BSSY B0, `(.L_x_2512) ;  /* 0x000000b000007945 */ /* 0x000fe20003800000 */
[----:B------:R-:W1:Y:S01]  /*12ee0*/  S2R R5, SR_CgaCtaId ;  /* 0x0000000000057919 */ /* 0x000e620000008800 */
[----:B--2---:R-:W-:-:S05]  /*12ef0*/  VIADD R0, R0, 0x1 ;  /* 0x0000000100007836 */ /* 0x004fca0000000000 */
        /* <DEDUP_REMOVED lines=8> */
.L_x_2632:
[----:B------:R-:W-:Y:S05]  /*12f80*/  BSYNC B0 ;  /* 0x0000000000007941 */ /* 0x000fea0003800000 */
.L_x_2512:
[----:B------:R-:W-:-:S03]  /*12f90*/  UMOV UR4, 0xffffffff ;  /* 0xffffffff00047882 */ /* 0x000fc60000000000 */
[----:B------:R-:W-:Y:S05]  /*12fa0*/  BRA.DIV UR4, `(.L_x_2514) ;  /* 0x0000003a04f07947 */ /* 0x000fea000b800000 */
[----:B-1----:R-:W1:Y:S02]  /*12fb0*/  S2R R0, SR_TID.X ;  /* 0x0000000000007919 */ /* 0x002e640000002100 */
[----:B-1----:R-:W-:-:S04]  /*12fc0*/  SHF.R.U32.HI R0, RZ, 0x5, R0 ;  /* 0x00000005ff007819 */ /* 0x002fc80000011600 */
[----:B------:R-:W-:-:S05]  /*12fd0*/  LOP3.LUT R0, R0, 0x3, RZ, 0xc0, !PT ;  /* 0x0000000300007812 */ /* 0x000fca00078ec0ff */
[----:B------:R1:W2:Y:S02]  /*12fe0*/  SHFL.IDX PT, R14, R0, RZ, 0x1f ;  /* 0x00001fff000e7589 */ /* 0x0002a400000e0000 */
.L_x_2635:
[----:B--2---:R-:W-:Y:S01]  /*12ff0*/  ISETP.NE.AND P0, PT, R14, RZ, PT ;  /* 0x000000ff0e00720c */ /* 0x004fe20003f05270 */
[----:B------:R-:W-:-:S12]  /*13000*/  BSSY B0, `(.L_x_2515) ;  /* 0x0000026000007945 */ /* 0x000fd80003800000 */
[----:B------:R-:W-:Y:S05]  /*13010*/  @P0 BRA `(.L_x_2516) ;  /* 0x0000000000900947 */ /* 0x000fea0003800000 */
[----:B------:R-:W-:-:S03]  /*13020*/  UMOV UR4, 0xffffffff ;  /* 0xffffffff00047882 */ /* 0x000fc60000000000 */
[----:B------:R-:W-:Y:S05]  /*13030*/  BRA.DIV UR4, `(.L_x_2517) ;  /* 0x0000003e04007947 */ /* 0x000fea000b800000 */
[----:B------:R-:W-:-:S13]  /*13040*/  ELECT P6, URZ, PT ;  /* 0x00000000003f782f */ /* 0x000fda00038c0000 */
.L_x_2638:
[----:B------:R-:W-:Y:S05]  /*13050*/  @!P6 BRA `(.L_x_2516) ;  /* 0x000000000080e947 */ /* 0x000fea0003800000 */
[----:B-1----:R-:W2:Y:S02]  /*13060*/  LDL R0, [R1+0x1c] ;  /* 0x00001c0001007983 */ /* 0x002ea40000100800 */
[----:B--2---:R-:W-:-:S13]  /*13070*/  R2UR UR4, R0 ;  /* 0x00000000000472ca */ /* 0x004fda00000e0000 */
[----:B------:R-:W-:-:S06]  /*13080*/  ULOP3.LUT UR4, UR4, 0x2, URZ, 0xfc, !UPT ;  /* 0x0000000204047892 */ /* 0x000fcc000f8efc3f */
[----:B------:R-:W-:-:S05]  /*13090*/  IMAD.U32 R0, RZ, RZ, UR4 ;  /* 0x00000004ff007e24 */ /* 0x000fca000f8e00ff */
[----:B------:R-:W-:-:S13]  /*130a0*/  ISETP.NE.AND P0, PT, R0, 0x3, PT ;  /* 0x000000030000780c */ /* 0x000fda0003f05270 */
[----:B------:R-:W-:Y:S05]  /*130b0*/  @!P0 BRA `(.L_x_2518) ;  /* 0x0000000000048947 */ /* 0x000fea0003800000 */
[----:B------:R-:W-:Y:S01]  /*130c0*/  BPT.TRAP 0x1 ;  /* 0x000000040000795c */ /* 0x000fe20000300000 */
.L_x_2518:
[C---:B------:R-:W-:Y:S01]  /*130d0*/  IMAD R5, R27.reuse, 0x8, R4 ;  /* 0x000000081b057824 */ /* 0x040fe200078e0204 */
[----:B------:R-:W-:Y:S02]  /*130e0*/  SHF.L.U32 R0, R28, 0x1f, RZ ;  /* 0x0000001f1c007819 */ /* 0x000fe400000006ff */
[----:B------:R-:W-:Y:S02]  /*130f0*/  IADD3 R27, R27, 0x1, RZ ;  /* 0x000000011b1b7810 */ /* 0x000fe40007ffe0ff */
[----:B------:R-:W1:Y:S02]  /*13100*/  SYNCS.PHASECHK.TRANS64.TRYWAIT P1, [R5+URZ+0x2a840], R0 ;  /* 0x02a84000050075a7 */ /* 0x000e64000802017f */
[----:B------:R-:W-:-:S04]  /*13110*/  ISETP.NE.AND P2, PT, R27, 0x2, PT ;  /* 0x000000021b00780c */ /* 0x000fc80003f45270 */
[----:B------:R-:W-:Y:S01]  /*13120*/  SEL R3, RZ, 0x1, P2 ;  /* 0x00000001ff037807 */ /* 0x000fe20001000000 */
[----:B-1----:R-:W-:Y:S08]  /*13130*/  @!P1 BRA `(.L_x_2519) ;  /* 0x0000003800e09947 */ /* 0x002ff00003800000 */
.L_x_2639:
[----:B------:R-:W-:Y:S02]  /*13140*/  SEL R27, R27, RZ, P2 ;  /* 0x000000ff1b1b7207 */ /* 0x000fe40001000000 */
[----:B------:R-:W-:Y:S01]  /*13150*/  LOP3.LUT R2, R28, R3, RZ, 0x3c, !PT ;  /* 0x000000031c027212 */ /* 0x000fe200078e3cff */
[----:B------:R-:W-:Y:S06]  /*13160*/  @!P0 BRA `(.L_x_2520) ;  /* 0x0000000000048947 */ /* 0x000fec0003800000 */
[----:B------:R-:W-:Y:S01]  /*13170*/  BPT.TRAP 0x1 ;  /* 0x000000040000795c */ /* 0x000fe20000300000 */
.L_x_2520:
[----:B------:R-:W-:Y:S01]  /*13180*/  IMAD R27, R27, 0x8, R4 ;  /* 0x000000081b1b7824 */ /* 0x000fe200078e0204 */
[----:B------:R-:W-:-:S04]  /*13190*/  SHF.L.U32 R2, R2, 0x1f, RZ ;  /* 0x0000001f02027819 */ /* 0x000fc800000006ff */
[----:B------:R-:W2:Y:S02]  /*131a0*/  SYNCS.PHASECHK.TRANS64.TRYWAIT P1, [R27+URZ+0x2a840], R2 ;  /* 0x02a840021b0075a7 */ /* 0x000ea4000802017f */
[----:B--2---:R-:W-:Y:S05]  /*131b0*/  @!P1 BRA `(.L_x_2521) ;  /* 0x0000003800d49947 */ /* 0x004fea0003800000 */
.L_x_2640:
[----:B------:R-:W-:Y:S05]  /*131c0*/  @!P0 BRA `(.L_x_2522) ;  /* 0x0000000000048947 */ /* 0x000fea0003800000 */
[----:B------:R-:W-:Y:S01]  /*131d0*/  BPT.TRAP 0x1 ;  /* 0x000000040000795c */ /* 0x000fe20000300000 */
.L_x_2522:
[----:B------:R-:W3:Y:S02]  /*131e0*/  SYNCS.PHASECHK.TRANS64.TRYWAIT P1, [R5+URZ+0x2a860], R0 ;  /* 0x02a86000050075a7 */ /* 0x000ee4000802017f */
[----:B---3--:R-:W-:Y:S05]  /*131f0*/  @!P1 BRA `(.L_x_2523) ;  /* 0x0000003800d89947 */ /* 0x008fea0003800000 */
.L_x_2641:
[----:B------:R-:W-:Y:S05]  /*13200*/  @!P0 BRA `(.L_x_2524) ;  /* 0x0000000000048947 */ /* 0x000fea0003800000 */
[----:B------:R-:W-:Y:S01]  /*13210*/  BPT.TRAP 0x1 ;  /* 0x000000040000795c */ /* 0x000fe20000300000 */
.L_x_2524:
[----:B----4-:R4:W0:Y:S02]  /*13220*/  SYNCS.PHASECHK.TRANS64.TRYWAIT P0, [R27+URZ+0x2a860], R2 ;  /* 0x02a860021b0075a7 */ /* 0x010824000800017f */
[----:B0-----:R-:W-:Y:S05]  /*13230*/  @!P0 NANOSLEEP.SYNCS 0x989680 ;  /* 0x009896800000895d */ /* 0x001fea0003900000 */
[----:B------:R-:W0:Y:S02]  /*13240*/  @!P0 SYNCS.PHASECHK.TRANS64 P0, [R27+URZ+0x2a860], R2 ;  /* 0x02a860021b0085a7 */ /* 0x000e24000800007f */
[----:B0-----:R-:W-:Y:S05]  /*13250*/  @!P0 BRA `(.L_x_2524) ;  /* 0xfffffffc00f08947 */ /* 0x001fea000383ffff */
.L_x_2516:
[----:B------:R-:W-:Y:S05]  /*13260*/  BSYNC B0 ;  /* 0x0000000000007941 */ /* 0x000fea0003800000 */
.L_x_2515:
[----:B------:R-:W-:Y:S05]  /*13270*/  EXIT ;  /* 0x000000000000794d */ /* 0x000fea0003800000 */
.L_x_2379:
[----:B0-----:R-:W-:-:S04]  /*13280*/  IMAD.U32 R3, RZ, RZ, UR40 ;  /* 0x00000028ff037e24 */ /* 0x001fc8000f8e00ff */
[----:B------:R0:W1:Y:S03]  /*13290*/  SYNCS.PHASECHK.TRANS64.TRYWAIT P1, [R3+URZ+0x2a800], R0 ;  /* 0x02a80000030075a7 */ /* 0x000066000802017f */
[----:B-1----:R-:W-:Y:S05]  /*132a0*/  @!P1 NANOSLEEP.SYNCS 0x989680 ;  /* 0x009896800000995d */ /* 0x002fea0003900000 */
[----:B------:R-:W1:Y:S02]  /*132b0*/  @!P1 SYNCS.PHASECHK.TRANS64 P1, [R3+URZ+0x2a800], R0 ;  /* 0x02a80000030095a7 */ /* 0x000e64000802007f */
[----:B-1----:R-:W-:Y:S05]  /*132c0*/  @!P1 BRA `(.L_x_2379) ;  /* 0xfffffffc00ec9947 */ /* 0x002fea000383ffff */
[----:B------:R-:W-:Y:S05]  /*132d0*/  BRA `(.L_x_2525) ;  /* 0xfffffee800d07947 */ /* 0x000fea000383ffff */
.L_x_2383:
[----:B-1----:R1:W2:Y:S02]  /*132e0*/  SYNCS.PHASECHK.TRANS64.TRYWAIT P1, [R0+URZ+0x2a830], R3 ;  /* 0x02a83003000075a7 */ /* 0x0022a4000802017f */
[----:B--2---:R-:W-:Y:S05]  /*132f0*/  @!P1 NANOSLEEP.SYNCS 0x989680 ;  /* 0x009896800000995d */ /* 0x004fea0003900000 */
[----:B------:R-:W2:Y:S02]  /*13300*/  @!P1 SYNCS.PHASECHK.TRANS64 P1, [R0+URZ+0x2a830], R3 ;  /* 0x02a83003000095a7 */ /* 0x000ea4000802007f */
[----:B--2---:R-:W-:Y:S05]  /*13310*/  @!P1 BRA `(.L_x_2383) ;  /* 0xfffffffc00f09947 */ /* 0x004fea000383ffff */
[----:B------:R-:W-:Y:S05]  /*13320*/  BRA `(.L_x_2382) ;  /* 0xfffffee800ec7947 */ /* 0x000fea000383ffff */
.L_x_2389:
[----:B-1----:R-:W-:-:S04]  /*13330*/  IMAD.U32 R12, RZ, RZ, UR8 ;  /* 0x00000008ff0c7e24 */ /* 0x002fc8000f8e00ff */
[----:B------:R1:W2:Y:S03]  /*13340*/  SYNCS.PHASECHK.TRANS64.TRYWAIT P1, [R12+URZ+0x2a830], R11 ;  /* 0x02a8300b0c0075a7 */ /* 0x0002a6000802017f */
[----:B--2---:R-:W-:Y:S05]  /*13350*/  @!P1 NANOSLEEP.SYNCS 0x989680 ;  /* 0x009896800000995d */ /* 0x004fea0003900000 */
[----:B------:R-:W2:Y:S02]  /*13360*/  @!P1 SYNCS.PHASECHK.TRANS64 P1, [R12+URZ+0x2a830], R11 ;  /* 0x02a8300b0c0095a7 */ /* 0x000ea4000802007f */
[----:B--2---:R-:W-:Y:S05]  /*13370*/  @!P1 BRA `(.L_x_2389) ;  /* 0xfffffffc00ec9947 */ /* 0x004fea000383ffff */
[----:B------:R-:W-:Y:S05]  /*13380*/  BRA `(.L_x_2388) ;  /* 0xffffff1000907947 */ /* 0x000fea000383ffff */
.L_x_2393:
[----:B01----:R-:W-:-:S04]  /*13390*/  IMAD.U32 R11, RZ, RZ, UR9 ;  /* 0x00000009ff0b7e24 */ /* 0x003fc8000f8e00ff */
[----:B------:R0:W1:Y:S03]  /*133a0*/  SYNCS.PHASECHK.TRANS64.TRYWAIT P1, [R11+URZ+0x2a850], R0 ;  /* 0x02a850000b0075a7 */ /* 0x000066000802017f */
[----:B-1----:R-:W-:Y:S05]  /*133b0*/  @!P1 NANOSLEEP.SYNCS 0x989680 ;  /* 0x009896800000995d */ /* 0x002fea0003900000 */
[----:B------:R-:W1:Y:S02]  /*133c0*/  @!P1 SYNCS.PHASECHK.TRANS64 P1, [R11+URZ+0x2a850], R0 ;  /* 0x02a850000b0095a7 */ /* 0x000e64000802007f */
[----:B-1----:R-:W-:Y:S05]  /*133d0*/  @!P1 BRA `(.L_x_2393) ;  /* 0xfffffffc00ec9947 */ /* 0x002fea000383ffff */
[----:B------:R-:W-:Y:S05]  /*133e0*/  BRA `(.L_x_2392) ;  /* 0xffffff1800d87947 */ /* 0x000fea000383ffff */
.L_x_2401:
[----:B-1----:R-:W-:-:S04]  /*133f0*/  IMAD.U32 R12, RZ, RZ, UR8 ;  /* 0x00000008ff0c7e24 */ /* 0x002fc8000f8e00ff */
[----:B------:R1:W2:Y:S03]  /*13400*/  SYNCS.PHASECHK.TRANS64.TRYWAIT P1, [R12+URZ+0x2a830], R11 ;  /* 0x02a8300b0c0075a7 */ /* 0x0002a6000802017f */
[----:B--2---:R-:W-:Y:S05]  /*13410*/  @!P1 NANOSLEEP.SYNCS 0x989680 ;  /* 0x009896800000995d */ /* 0x004fea0003900000 */
[----:B------:R-:W2:Y:S02]  /*13420*/  @!P1 SYNCS.PHASECHK.TRANS64 P1, [R12+URZ+0x2a830], R11 ;  /* 0x02a8300b0c0095a7 */ /* 0x000ea4000802007f */
[----:B--2---:R-:W-:Y:S05]  /*13430*/  @!P1 BRA `(.L_x_2401) ;  /* 0xfffffffc00ec9947 */ /* 0x004fea000383ffff */
[----:B------:R-:W-:Y:S05]  /*13440*/  BRA `(.L_x_2400) ;  /* 0xffffff3c00047947 */ /* 0x000fea000383ffff */
.L_x_2405:
[----:B01----:R-:W-:-:S04]  /*13450*/  IMAD.U32 R11, RZ, RZ, UR8 ;  /* 0x00000008ff0b7e24 */ /* 0x003fc8000f8e00ff */
[----:B------:R0:W1:Y:S03]  /*13460*/  SYNCS.PHASECHK.TRANS64.TRYWAIT P1, [R11+URZ+0x2a850], R0 ;  /* 0x02a850000b0075a7 */ /* 0x000066000802017f */
[----:B-1----:R-:W-:Y:S05]  /*13470*/  @!P1 NANOSLEEP.SYNCS 0x989680 ;  /* 0x009896800000995d */ /* 0x002fea0003900000 */
[----:B------:R-:W1:Y:S02]  /*13480*/  @!P1 SYNCS.PHASECHK.TRANS64 P1, [R11+URZ+0x2a850], R0 ;  /* 0x02a850000b0095a7 */ /* 0x000e64000802007f */
[----:B-1----:R-:W-:Y:S05]  /*13490*/  @!P1 BRA `(.L_x_2405) ;  /* 0xfffffffc00ec9947 */ /* 0x002fea000383ffff */
[----:B------:R-:W-:Y:S05]  /*134a0*/  BRA `(.L_x_2404) ;  /* 0xffffff44004c7947 */ /* 0x000fea000383ffff */
.L_x_2412:
[----:B-1----:R-:W-:-:S04]  /*134b0*/  IMAD.U32 R3, RZ, RZ, UR5 ;  /* 0x00000005ff037e24 */ /* 0x002fc8000f8e00ff */
[----:B------:R1:W2:Y:S03]  /*134c0*/  SYNCS.PHASECHK.TRANS64.TRYWAIT P1, [R3+URZ+0x2a850], R0 ;  /* 0x02a85000030075a7 */ /* 0x0002a6000802017f */
[----:B--2---:R-:W-:Y:S05]  /*134d0*/  @!P1 NANOSLEEP.SYNCS 0x989680 ;  /* 0x009896800000995d */ /* 0x004fea0003900000 */
[----:B------:R-:W2:Y:S02]  /*134e0*/  @!P1 SYNCS.PHASECHK.TRANS64 P1, [R3+URZ+0x2a850], R0 ;  /* 0x02a85000030095a7 */ /* 0x000ea4000802007f */
[----:B--2---:R-:W-:Y:S05]  /*134f0*/  @!P1 BRA `(.L_x_2412) ;  /* 0xfffffffc00ec9947 */ /* 0x004fea000383ffff */
[----:B------:R-:W-:Y:S05]  /*13500*/  BRA `(.L_x_2411) ;  /* 0xffffff6000687947 */ /* 0x000fea000383ffff */
.L_x_2460:
[----:B------:R-:W-:Y:S01]  /*13510*/  SHF.R.U32.HI R7, RZ, 0x5, R21 ;  /* 0x00000005ff077819 */ /* 0x000fe20000011615 */
[----:B------:R-:W-:Y:S01]  /*13520*/  BSSY B0, `(.L_x_2526) ;  /* 0x0000009000007945 */ /* 0x000fe20003800000 */
[----:B------:R-:W-:Y:S02]  /*13530*/  IMAD.MOV.U32 R12, RZ, RZ, RZ ;  /* 0x000000ffff0c7224 */ /* 0x000fe400078e00ff */
[----:B------:R-:W-:Y:S01]  /*13540*/  LOP3.LUT R7, R7, 0x3, RZ, 0xc0, !PT ;  /* 0x0000000307077812 */ /* 0x000fe200078ec0ff */
[----:B------:R-:W-:Y:S02]  /*13550*/  IMAD.MOV.U32 R11, RZ, RZ, 0x1f ;  /* 0x0000001fff0b7424 */ /* 0x000fe400078e00ff */
[----:B------:R-:W-:Y:S01]  /*13560*/  IMAD.MOV.U32 R15, RZ, RZ, -0x1 ;  /* 0xffffffffff0f7424 */ /* 0x000fe200078e00ff */
[----:B------:R-:W-:-:S07]  /*13570*/  MOV R13, R7 ;  /* 0x00000007000d7202 */ /* 0x000fce0000000f00 */
[----:B-----5:R-:W-:Y:S05]  /*13580*/  WARPSYNC.COLLECTIVE R15, `(.L_x_2527) ;  /* 0x000000000f087348 */ /* 0x020fea0003c00000 */
[----:B------:R0:W1:Y:S02]  /*13590*/  SHFL.IDX P6, R14, R13, R12, R11 ;  /* 0x0000000c0d0e7389 */ /* 0x00006400000c000b */
[----:B01---5:R-:W-:Y:S01]  /*135a0*/  ENDCOLLECTIVE ;  /* 0x000000000000791b */ /* 0x023fe20003800000 */
.L_x_2527:
[----:B------:R-:W-:Y:S05]  /*135b0*/  BSYNC B0 ;  /* 0x0000000000007941 */ /* 0x000fea0003800000 */
.L_x_2526:
[----:B------:R-:W-:Y:S05]  /*135c0*/  BRA `(.L_x_2528) ;  /* 0xffffffb800ec7947 */ /* 0x000fea000383ffff */
.L_x_2463:
[----:B0-----:R0:W1:Y:S02]  /*135d0*/  SYNCS.PHASECHK.TRANS64.TRYWAIT P0, [R7+URZ+0x2a840], R2 ;  /* 0x02a84002070075a7 */ /* 0x001064000800017f */
[----:B-1----:R-:W-:Y:S05]  /*135e0*/  @!P0 NANOSLEEP.SYNCS 0x989680 ;  /* 0x009896800000895d */ /* 0x002fea0003900000 */
[----:B------:R-:W1:Y:S02]  /*135f0*/  @!P0 SYNCS.PHASECHK.TRANS64 P0, [R7+URZ+0x2a840], R2 ;  /* 0x02a84002070085a7 */ /* 0x000e64000800007f */
[----:B-1----:R-:W-:Y:S05]  /*13600*/  @!P0 BRA `(.L_x_2463) ;  /* 0xfffffffc00f08947 */ /* 0x002fea000383ffff */
[----:B------:R-:W-:Y:S05]  /*13610*/  BRA `(.L_x_2529) ;  /* 0xffffffbc00547947 */ /* 0x000fea000383ffff */
.L_x_2464:
        /* <DEDUP_REMOVED lines=8> */
.L_x_2531:
[----:B------:R-:W-:Y:S05]  /*136a0*/  BSYNC B0 ;  /* 0x0000000000007941 */ /* 0x000fea0003800000 */
.L_x_2530:
[----:B------:R-:W-:Y:S01]  /*136b0*/  IMAD.MOV.U32 R13, RZ, RZ, R4 ;  /* 0x000000ffff0d7224 */ /* 0x000fe200078e0004 */
[----:B------:R-:W-:Y:S01]  /*136c0*/  MOV R2, R14 ;  /* 0x0000000e00027202 */ /* 0x000fe20000000f00 */
[----:B------:R-:W-:Y:S02]  /*136d0*/  IMAD.MOV.U32 R12, RZ, RZ, RZ ;  /* 0x000000ffff0c7224 */ /* 0x000fe400078e00ff */
[----:B------:R-:W-:Y:S02]  /*136e0*/  IMAD.MOV.U32 R11, RZ, RZ, 0x181f ;  /* 0x0000181fff0b7424 */ /* 0x000fe400078e00ff */
[----:B------:R-:W-:Y:S02]  /*136f0*/  IMAD.MOV.U32 R15, RZ, RZ, -0x1 ;  /* 0xffffffffff0f7424 */ /* 0x000fe400078e00ff */
[----:B------:R-:W-:-:S07]  /*13700*/  @P0 IMAD R8, R5, 0x2, R22 ;  /* 0x0000000205080824 */ /* 0x000fce00078e0216 */
[----:B------:R-:W-:Y:S05]  /*13710*/  WARPSYNC.COLLECTIVE R15, `(.L_x_2532) ;  /* 0x000000000f087348 */ /* 0x000fea0003c00000 */
[----:B------:R0:W1:Y:S02]  /*13720*/  SHFL.IDX P6, R14, R13, R12, R11 ;  /* 0x0000000c0d0e7389 */ /* 0x00006400000c000b */
[----:B01----:R-:W-:Y:S01]  /*13730*/  ENDCOLLECTIVE ;  /* 0x000000000000791b */ /* 0x003fe20003800000 */
.L_x_2532:
[----:B------:R-:W-:Y:S01]  /*13740*/  MOV R13, R0 ;  /* 0x00000000000d7202 */ /* 0x000fe20000000f00 */
[----:B------:R-:W-:Y:S02]  /*13750*/  IMAD.MOV.U32 R12, RZ, RZ, 0x1 ;  /* 0x00000001ff0c7424 */ /* 0x000fe400078e00ff */
[----:B------:R-:W-:-:S07]  /*13760*/  IMAD.MOV.U32 R3, RZ, RZ, R14 ;  /* 0x000000ffff037224 */ /* 0x000fce00078e000e */
[----:B------:R-:W-:Y:S05]  /*13770*/  WARPSYNC.COLLECTIVE R15, `(.L_x_2533) ;  /* 0x000000000f087348 */ /* 0x000fea0003c00000 */
[----:B------:R0:W1:Y:S02]  /*13780*/  SHFL.IDX P6, R14, R13, R12, R11 ;  /* 0x0000000c0d0e7389 */ /* 0x00006400000c000b */
[----:B01----:R-:W-:Y:S01]  /*13790*/  ENDCOLLECTIVE ;  /* 0x000000000000791b */ /* 0x003fe20003800000 */
.L_x_2533:
        /* <DEDUP_REMOVED lines=17> */
.L_x_2534:
[----:B------:R-:W-:Y:S02]  /*138b0*/  @P1 IMAD R8, R5, 0x2, R22 ;  /* 0x0000000205081824 */ /* 0x000fe400078e0216 */
[----:B------:R-:W-:Y:S01]  /*138c0*/  IMAD.MOV.U32 R13, RZ, RZ, R0 ;  /* 0x000000ffff0d7224 */ /* 0x000fe200078e0000 */
[----:B------:R-:W-:Y:S01]  /*138d0*/  MOV R12, 0x2 ;  /* 0x00000002000c7802 */ /* 0x000fe20000000f00 */
[----:B------:R-:W-:-:S07]  /*138e0*/  IMAD.MOV.U32 R3, RZ, RZ, R14 ;  /* 0x000000ffff037224 */ /* 0x000fce00078e000e */
[----:B------:R-:W-:Y:S05]  /*138f0*/  WARPSYNC.COLLECTIVE R15, `(.L_x_2535) ;  /* 0x000000000f087348 */ /* 0x000fea0003c00000 */
[----:B------:R0:W1:Y:S02]  /*13900*/  SHFL.IDX P6, R14, R13, R12, R11 ;  /* 0x0000000c0d0e7389 */ /* 0x00006400000c000b */
[----:B01----:R-:W-:Y:S01]  /*13910*/  ENDCOLLECTIVE ;  /* 0x000000000000791b */ /* 0x003fe20003800000 */
.L_x_2535:
        /* <DEDUP_REMOVED lines=17> */
.L_x_2536:
[----:B------:R-:W-:Y:S02]  /*13a30*/  @P1 IMAD R8, R5, 0x2, R22 ;  /* 0x0000000205081824 */ /* 0x000fe400078e0216 */
[----:B------:R-:W-:Y:S02]  /*13a40*/  IMAD.MOV.U32 R13, RZ, RZ, R0 ;  /* 0x000000ffff0d7224 */ /* 0x000fe400078e0000 */
[----:B------:R-:W-:Y:S02]  /*13a50*/  IMAD.MOV.U32 R12, RZ, RZ, 0x3 ;  /* 0x00000003ff0c7424 */ /* 0x000fe400078e00ff */
[----:B------:R-:W-:-:S07]  /*13a60*/  IMAD.MOV.U32 R3, RZ, RZ, R14 ;  /* 0x000000ffff037224 */ /* 0x000fce00078e000e */
[----:B------:R-:W-:Y:S05]  /*13a70*/  WARPSYNC.COLLECTIVE R15, `(.L_x_2537) ;  /* 0x000000000f087348 */ /* 0x000fea0003c00000 */
[----:B------:R0:W1:Y:S02]  /*13a80*/  SHFL.IDX P6, R14, R13, R12, R11 ;  /* 0x0000000c0d0e7389 */ /* 0x00006400000c000b */
[----:B01----:R-:W-:Y:S01]  /*13a90*/  ENDCOLLECTIVE ;  /* 0x000000000000791b */ /* 0x003fe20003800000 */
.L_x_2537:
        /* <DEDUP_REMOVED lines=17> */
.L_x_2538:
[----:B------:R-:W-:Y:S02]  /*13bb0*/  @P1 IMAD R8, R5, 0x2, R22 ;  /* 0x0000000205081824 */ /* 0x000fe400078e0216 */
[----:B------:R-:W-:Y:S02]  /*13bc0*/  IMAD.MOV.U32 R13, RZ, RZ, R0 ;  /* 0x000000ffff0d7224 */ /* 0x000fe400078e0000 */
[----:B------:R-:W-:Y:S02]  /*13bd0*/  IMAD.MOV.U32 R12, RZ, RZ, 0x4 ;  /* 0x00000004ff0c7424 */ /* 0x000fe400078e00ff */
[----:B------:R-:W-:-:S07]  /*13be0*/  IMAD.MOV.U32 R3, RZ, RZ, R14 ;  /* 0x000000ffff037224 */ /* 0x000fce00078e000e */
[----:B------:R-:W-:Y:S05]  /*13bf0*/  WARPSYNC.COLLECTIVE R15, `(.L_x_2539) ;  /* 0x000000000f087348 */ /* 0x000fea0003c00000 */
[----:B------:R0:W1:Y:S02]  /*13c00*/  SHFL.IDX P6, R14, R13, R12, R11 ;  /* 0x0000000c0d0e7389 */ /* 0x00006400000c000b */
[----:B01----:R-:W-:Y:S01]  /*13c10*/  ENDCOLLECTIVE ;  /* 0x000000000000791b */ /* 0x003fe20003800000 */
.L_x_2539:
        /* <DEDUP_REMOVED lines=17> */
.L_x_2540:
[----:B------:R-:W-:Y:S02]  /*13d30*/  @P1 IMAD R8, R5, 0x2, R22 ;  /* 0x0000000205081824 */ /* 0x000fe400078e0216 */
[----:B------:R-:W-:Y:S02]  /*13d40*/  IMAD.MOV.U32 R13, RZ, RZ, R0 ;  /* 0x000000ffff0d7224 */ /* 0x000fe400078e0000 */
[----:B------:R-:W-:Y:S02]  /*13d50*/  IMAD.MOV.U32 R12, RZ, RZ, 0x5 ;  /* 0x00000005ff0c7424 */ /* 0x000fe400078e00ff */
[----:B------:R-:W-:-:S07]  /*13d60*/  IMAD.MOV.U32 R3, RZ, RZ, R14 ;  /* 0x000000ffff037224 */ /* 0x000fce00078e000e */
[----:B------:R-:W-:Y:S05]  /*13d70*/  WARPSYNC.COLLECTIVE R15, `(.L_x_2541) ;  /* 0x000000000f087348 */ /* 0x000fea0003c00000 */
[----:B------:R0:W1:Y:S02]  /*13d80*/  SHFL.IDX P6, R14, R13, R12, R11 ;  /* 0x0000000c0d0e7389 */ /* 0x00006400000c000b */
[----:B01----:R-:W-:Y:S01]  /*13d90*/  ENDCOLLECTIVE ;  /* 0x000000000000791b */ /* 0x003fe20003800000 */
.L_x_2541:
        /* <DEDUP_REMOVED lines=10> */
.L_x_2542:
        /* <DEDUP_REMOVED lines=8> */
.L_x_2469:
[----:B------:R-:W-:Y:S02]  /*13ec0*/  IMAD.MOV.U32 R13, RZ, RZ, R4 ;  /* 0x000000ffff0d7224 */ /* 0x000fe400078e0004 */
[----:B------:R-:W-:Y:S02]  /*13ed0*/  IMAD.MOV.U32 R12, RZ, RZ, RZ ;  /* 0x000000ffff0c7224 */ /* 0x000fe400078e00ff */
[----:B------:R-:W-:Y:S02]  /*13ee0*/  IMAD.MOV.U32 R11, RZ, RZ, 0x181f ;  /* 0x0000181fff0b7424 */ /* 0x000fe400078e00ff */
[----:B------:R-:W-:Y:S02]  /*13ef0*/  IMAD.MOV.U32 R15, RZ, RZ, -0x1 ;  /* 0xffffffffff0f7424 */ /* 0x000fe400078e00ff */
[----:B-----5:R-:W-:Y:S02]  /*13f00*/  IMAD R5, R10, R6, RZ ;  /* 0x000000060a057224 */ /* 0x020fe400078e02ff */
[----:B------:R-:W-:-:S07]  /*13f10*/  IMAD R17, R17, 0x80, R9 ;  /* 0x0000008011117824 */ /* 0x000fce00078e0209 */
[----:B------:R-:W-:Y:S05]  /*13f20*/  WARPSYNC.COLLECTIVE R15, `(.L_x_2544) ;  /* 0x000000000f087348 */ /* 0x000fea0003c00000 */
[----:B------:R0:W1:Y:S02]  /*13f30*/  SHFL.IDX P6, R14, R13, R12, R11 ;  /* 0x0000000c0d0e7389 */ /* 0x00006400000c000b */
[----:B01----:R-:W-:Y:S01]  /*13f40*/  ENDCOLLECTIVE ;  /* 0x000000000000791b */ /* 0x003fe20003800000 */
.L_x_2544:
[C---:B------:R-:W-:Y:S01]  /*13f50*/  VIADD R6, R17.reuse, 0x10 ;  /* 0x0000001011067836 */ /* 0x040fe20000000000 */
[----:B------:R-:W-:Y:S01]  /*13f60*/  ISETP.GE.AND P1, PT, R17, R5, PT ;  /* 0x000000051100720c */ /* 0x000fe20003f26270 */
[----:B------:R-:W-:Y:S02]  /*13f70*/  IMAD.MOV.U32 R13, RZ, RZ, R0 ;  /* 0x000000ffff0d7224 */ /* 0x000fe400078e0000 */
[----:B------:R-:W-:-:S10]  /*13f80*/  IMAD.MOV.U32 R2, RZ, RZ, R14 ;  /* 0x000000ffff027224 */ /* 0x000fd400078e000e */
[----:B------:R-:W-:Y:S05]  /*13f90*/  WARPSYNC.COLLECTIVE R15, `(.L_x_2545) ;  /* 0x000000000f087348 */ /* 0x000fea0003c00000 */
[----:B------:R0:W1:Y:S02]  /*13fa0*/  SHFL.IDX P6, R14, R13, R12, R11 ;  /* 0x0000000c0d0e7389 */ /* 0x00006400000c000b */
[----:B01----:R-:W-:Y:S01]  /*13fb0*/  ENDCOLLECTIVE ;  /* 0x000000000000791b */ /* 0x003fe20003800000 */
.L_x_2545:
        /* <DEDUP_REMOVED lines=8> */
.L_x_2546:
        /* <DEDUP_REMOVED lines=8> */
[----:B------:R-:W-:Y:S02]  /*140c0*/  VIADD R6, R17, 0x20 ;  /* 0x0000002011067836 */ /* 0x000fe40000000000 */
[----:B0-----:R-:W-:-:S08]  /*140d0*/  IMAD.MOV.U32 R2, RZ, RZ, R14 ;  /* 0x000000ffff027224 */ /* 0x001fd000078e000e */
[----:B------:R-:W-:Y:S05]  /*140e0*/  WARPSYNC.COLLECTIVE R15, `(.L_x_2547) ;  /* 0x000000000f087348 */ /* 0x000fea0003c00000 */
[----:B------:R0:W1:Y:S02]  /*140f0*/  SHFL.IDX P6, R14, R13, R12, R11 ;  /* 0x0000000c0d0e7389 */ /* 0x00006400000c000b */
[----:B01----:R-:W-:Y:S01]  /*14100*/  ENDCOLLECTIVE ;  /* 0x000000000000791b */ /* 0x003fe20003800000 */
.L_x_2547:
        /* <DEDUP_REMOVED lines=8> */
.L_x_2548:
[----:B------:R-:W-:-:S05]  /*14190*/  @!P1 IMAD.MOV.U32 R3, RZ, RZ, R7 ;  /* 0x000000ffff039224 */ /* 0x000fca00078e0007 */
        /* <DEDUP_REMOVED lines=8> */
[----:B------:R-:W-:Y:S02]  /*14220*/  VIADD R6, R17, 0x30 ;  /* 0x0000003011067836 */ /* 0x000fe40000000000 */
[----:B0-----:R-:W-:-:S10]  /*14230*/  IMAD.MOV.U32 R2, RZ, RZ, R14 ;  /* 0x000000ffff027224 */ /* 0x001fd400078e000e */
[----:B------:R-:W-:Y:S05]  /*14240*/  WARPSYNC.COLLECTIVE R15, `(.L_x_2549) ;  /* 0x000000000f087348 */ /* 0x000fea0003c00000 */
[----:B------:R0:W1:Y:S02]  /*14250*/  SHFL.IDX P6, R14, R13, R12, R11 ;  /* 0x0000000c0d0e7389 */ /* 0x00006400000c000b */
[----:B01----:R-:W-:Y:S01]  /*14260*/  ENDCOLLECTIVE ;  /* 0x000000000000791b */ /* 0x003fe20003800000 */
.L_x_2549:
        /* <DEDUP_REMOVED lines=8> */
.L_x_2550:
        /* <DEDUP_REMOVED lines=14> */
.L_x_2551:
        /* <DEDUP_REMOVED lines=8> */
.L_x_2552:
        /* <DEDUP_REMOVED lines=14> */
.L_x_2553:
        /* <DEDUP_REMOVED lines=8> */
.L_x_2554:
        /* <DEDUP_REMOVED lines=14> */
.L_x_2555:
        /* <DEDUP_REMOVED lines=8> */
.L_x_2556:
        /* <DEDUP_REMOVED lines=13> */
.L_x_2557:
        /* <DEDUP_REMOVED lines=8> */
.L_x_2558:
        /* <DEDUP_REMOVED lines=12> */
.L_x_2559:
[----:B------:R-:W-:Y:S05]  /*14920*/  BRA `(.L_x_2560) ;  /* 0xffffffbc00207947 */ /* 0x000fea000383ffff */
.L_x_2474:
[----:B0-----:R0:W1:Y:S02]  /*14930*/  SYNCS.PHASECHK.TRANS64.TRYWAIT P0, [R22+URZ+0x2a820], R3 ;  /* 0x02a82003160075a7 */ /* 0x001064000800017f */
[----:B-1----:R-:W-:Y:S05]  /*14940*/  @!P0 NANOSLEEP.SYNCS 0x989680 ;  /* 0x009896800000895d */ /* 0x002fea0003900000 */
[----:B------:R-:W1:Y:S02]  /*14950*/  @!P0 SYNCS.PHASECHK.TRANS64 P0, [R22+URZ+0x2a820], R3 ;  /* 0x02a82003160085a7 */ /* 0x000e64000800007f */
[----:B-1----:R-:W-:Y:S05]  /*14960*/  @!P0 BRA `(.L_x_2474) ;  /* 0xfffffffc00f08947 */ /* 0x002fea000383ffff */
[----:B------:R-:W-:Y:S05]  /*14970*/  BRA `(.L_x_2561) ;  /* 0xffffffbc00987947 */ /* 0x000fea000383ffff */
.L_x_2479:
[----:B0-----:R0:W1:Y:S02]  /*14980*/  SYNCS.PHASECHK.TRANS64.TRYWAIT P0, [R6+URZ+0x2a840], R3 ;  /* 0x02a84003060075a7 */ /* 0x001064000800017f */
[----:B-1----:R-:W-:Y:S05]  /*14990*/  @!P0 NANOSLEEP.SYNCS 0x989680 ;  /* 0x009896800000895d */ /* 0x002fea0003900000 */
[----:B------:R-:W1:Y:S02]  /*149a0*/  @!P0 SYNCS.PHASECHK.TRANS64 P0, [R6+URZ+0x2a840], R3 ;  /* 0x02a84003060085a7 */ /* 0x000e64000800007f */
[----:B-1----:R-:W-:Y:S05]  /*149b0*/  @!P0 BRA `(.L_x_2479) ;  /* 0xfffffffc00f08947 */ /* 0x002fea000383ffff */
[----:B------:R-:W-:Y:S05]  /*149c0*/  BRA `(.L_x_2562) ;  /* 0xffffffc0005c7947 */ /* 0x000fea000383ffff */
.L_x_2480:
[----:B------:R-:W-:Y:S01]  /*149d0*/  BSSY B1, `(.L_x_2563) ;  /* 0x0000008000017945 */ /* 0x000fe20003800000 */
[----:B------:R-:W-:Y:S01]  /*149e0*/  IMAD.MOV.U32 R13, RZ, RZ, R5 ;  /* 0x000000ffff0d7224 */ /* 0x000fe200078e0005 */
[----:B------:R-:W-:Y:S01]  /*149f0*/  MOV R11, 0x181f ;  /* 0x0000181f000b7802 */ /* 0x000fe20000000f00 */
[----:B------:R-:W-:Y:S02]  /*14a00*/  IMAD.MOV.U32 R12, RZ, RZ, RZ ;  /* 0x000000ffff0c7224 */ /* 0x000fe400078e00ff */
[----:B------:R-:W-:-:S07]  /*14a10*/  IMAD.MOV.U32 R15, RZ, RZ, -0x1 ;  /* 0xffffffffff0f7424 */ /* 0x000fce00078e00ff */
[----:B--2---:R-:W-:Y:S05]  /*14a20*/  WARPSYNC.COLLECTIVE R15, `(.L_x_2564) ;  /* 0x000000000f087348 */ /* 0x004fea0003c00000 */
[----:B--2---:R0:W1:Y:S02]  /*14a30*/  SHFL.IDX P6, R14, R13, R12, R11 ;  /* 0x0000000c0d0e7389 */ /* 0x00406400000c000b */
[----:B01----:R-:W-:Y:S01]  /*14a40*/  ENDCOLLECTIVE ;  /* 0x000000000000791b */ /* 0x003fe20003800000 */
.L_x_2564:
[----:B------:R-:W-:Y:S05]  /*14a50*/  BSYNC B1 ;  /* 0x0000000000017941 */ /* 0x000fea0003800000 */
.L_x_2563:
        /* <DEDUP_REMOVED lines=10> */
.L_x_2565:
[----:B------:R-:W-:Y:S02]  /*14b00*/  IMAD.MOV.U32 R13, RZ, RZ, R5 ;  /* 0x000000ffff0d7224 */ /* 0x000fe400078e0005 */
[----:B------:R-:W-:Y:S02]  /*14b10*/  IMAD.MOV.U32 R12, RZ, RZ, 0x1 ;  /* 0x00000001ff0c7424 */ /* 0x000fe400078e00ff */
[----:B------:R-:W-:Y:S01]  /*14b20*/  IMAD.SHL.U32 R35, R35, 0x8, RZ ;  /* 0x0000000823237824 */ /* 0x000fe200078e00ff */
[----:B------:R-:W-:-:S07]  /*14b30*/  MOV R2, R14 ;  /* 0x0000000e00027202 */ /* 0x000fce0000000f00 */
[----:B------:R-:W-:Y:S05]  /*14b40*/  WARPSYNC.COLLECTIVE R15, `(.L_x_2566) ;  /* 0x000000000f087348 */ /* 0x000fea0003c00000 */
[----:B------:R0:W1:Y:S02]  /*14b50*/  SHFL.IDX P6, R14, R13, R12, R11 ;  /* 0x0000000c0d0e7389 */ /* 0x00006400000c000b */
[----:B01----:R-:W-:Y:S01]  /*14b60*/  ENDCOLLECTIVE ;  /* 0x000000000000791b */ /* 0x003fe20003800000 */
.L_x_2566:
[----:B------:R-:W-:-:S05]  /*14b70*/  LOP3.LUT R35, R35, 0x38, RZ, 0xc0, !PT ;  /* 0x0000003823237812 */ /* 0x000fca00078ec0ff */
[----:B------:R-:W-:-:S05]  /*14b80*/  IMAD.SHL.U32 R0, R35, 0x2, RZ ;  /* 0x0000000223007824 */ /* 0x000fca00078e00ff */
[----:B------:R-:W-:Y:S01]  /*14b90*/  IADD3 R2, P0, R2, R0, RZ ;  /* 0x0000000002027210 */ /* 0x000fe20007f1e0ff */
[----:B------:R-:W-:-:S04]  /*14ba0*/  IMAD.MOV.U32 R13, RZ, RZ, R9 ;  /* 0x000000ffff0d7224 */ /* 0x000fc800078e0009 */
[----:B------:R-:W-:-:S05]  /*14bb0*/  IMAD.X R3, RZ, RZ, R3, P0 ;  /* 0x000000ffff037224 */ /* 0x000fca00000e0603 */
        /* <DEDUP_REMOVED lines=10> */
.L_x_2567:
[----:B------:R-:W-:Y:S02]  /*14c60*/  IMAD.MOV.U32 R13, RZ, RZ, R5 ;  /* 0x000000ffff0d7224 */ /* 0x000fe400078e0005 */
[----:B------:R-:W-:Y:S01]  /*14c70*/  IMAD.MOV.U32 R12, RZ, RZ, 0x2 ;  /* 0x00000002ff0c7424 */ /* 0x000fe200078e00ff */
[----:B------:R-:W-:-:S07]  /*14c80*/  MOV R2, R14 ;  /* 0x0000000e00027202 */ /* 0x000fce0000000f00 */
[----:B------:R-:W-:Y:S05]  /*14c90*/  WARPSYNC.COLLECTIVE R15, `(.L_x_2568) ;  /* 0x000000000f087348 */ /* 0x000fea0003c00000 */
[----:B------:R0:W1:Y:S02]  /*14ca0*/  SHFL.IDX P6, R14, R13, R12, R11 ;  /* 0x0000000c0d0e7389 */ /* 0x00006400000c000b */
[----:B01----:R-:W-:Y:S01]  /*14cb0*/  ENDCOLLECTIVE ;  /* 0x000000000000791b */ /* 0x003fe20003800000 */
.L_x_2568:
        /* <DEDUP_REMOVED lines=13> */
.L_x_2569:
[----:B------:R-:W-:Y:S01]  /*14d90*/  MOV R13, R5 ;  /* 0x00000005000d7202 */ /* 0x000fe20000000f00 */
[----:B------:R-:W-:Y:S02]  /*14da0*/  IMAD.MOV.U32 R12, RZ, RZ, 0x3 ;  /* 0x00000003ff0c7424 */ /* 0x000fe400078e00ff */
[----:B------:R-:W-:-:S07]  /*14db0*/  IMAD.MOV.U32 R2, RZ, RZ, R14 ;  /* 0x000000ffff027224 */ /* 0x000fce00078e000e */
[----:B------:R-:W-:Y:S05]  /*14dc0*/  WARPSYNC.COLLECTIVE R15, `(.L_x_2570) ;  /* 0x000000000f087348 */ /* 0x000fea0003c00000 */
[----:B------:R0:W1:Y:S02]  /*14dd0*/  SHFL.IDX P6, R14, R13, R12, R11 ;  /* 0x0000000c0d0e7389 */ /* 0x00006400000c000b */
[----:B01----:R-:W-:Y:S01]  /*14de0*/  ENDCOLLECTIVE ;  /* 0x000000000000791b */ /* 0x003fe20003800000 */
.L_x_2570:
        /* <DEDUP_REMOVED lines=13> */
.L_x_2571:
[----:B------:R-:W-:Y:S02]  /*14ec0*/  IMAD.MOV.U32 R13, RZ, RZ, R5 ;  /* 0x000000ffff0d7224 */ /* 0x000fe400078e0005 */
[----:B------:R-:W-:Y:S02]  /*14ed0*/  IMAD.MOV.U32 R12, RZ, RZ, 0x4 ;  /* 0x00000004ff0c7424 */ /* 0x000fe400078e00ff */
[----:B------:R-:W-:-:S07]  /*14ee0*/  IMAD.MOV.U32 R2, RZ, RZ, R14 ;  /* 0x000000ffff027224 */ /* 0x000fce00078e000e */
[----:B------:R-:W-:Y:S05]  /*14ef0*/  WARPSYNC.COLLECTIVE R15, `(.L_x_2572) ;  /* 0x000000000f087348 */ /* 0x000fea0003c00000 */
[----:B------:R0:W1:Y:S02]  /*14f00*/  SHFL.IDX P6, R14, R13, R12, R11 ;  /* 0x0000000c0d0e7389 */ /* 0x00006400000c000b */
[----:B01----:R-:W-:Y:S01]  /*14f10*/  ENDCOLLECTIVE ;  /* 0x000000000000791b */ /* 0x003fe20003800000 */
.L_x_2572:
        /* <DEDUP_REMOVED lines=9> */
[----:B------:R-:W-:-:S07]  /*14fb0*/  MOV R35, R14 ;  /* 0x0000000e00237202 */ /* 0x000fce0000000f00 */
[----:B0-----:R-:W-:Y:S05]  /*14fc0*/  WARPSYNC.COLLECTIVE R15, `(.L_x_2573) ;  /* 0x000000000f087348 */ /* 0x001fea0003c00000 */
[----:B------:R1:W2:Y:S02]  /*14fd0*/  SHFL.IDX P6, R14, R13, R12, R11 ;  /* 0x0000000c0d0e7389 */ /* 0x0002a400000c000b */
[----:B012---:R-:W-:Y:S01]  /*14fe0*/  ENDCOLLECTIVE ;  /* 0x000000000000791b */ /* 0x007fe20003800000 */
.L_x_2573:
[----:B------:R-:W-:Y:S02]  /*14ff0*/  IMAD.MOV.U32 R13, RZ, RZ, R5 ;  /* 0x000000ffff0d7224 */ /* 0x000fe400078e0005 */
[----:B------:R-:W-:Y:S02]  /*15000*/  IMAD.MOV.U32 R12, RZ, RZ, 0x5 ;  /* 0x00000005ff0c7424 */ /* 0x000fe400078e00ff */
[----:B------:R-:W-:-:S07]  /*15010*/  IMAD.MOV.U32 R2, RZ, RZ, R14 ;  /* 0x000000ffff027224 */ /* 0x000fce00078e000e */
[----:B------:R-:W-:Y:S05]  /*15020*/  WARPSYNC.COLLECTIVE R15, `(.L_x_2574) ;  /* 0x000000000f087348 */ /* 0x000fea0003c00000 */
[----:B------:R0:W1:Y:S02]  /*15030*/  SHFL.IDX P6, R14, R13, R12, R11 ;  /* 0x0000000c0d0e7389 */ /* 0x00006400000c000b */
[----:B01----:R-:W-:Y:S01]  /*15040*/  ENDCOLLECTIVE ;  /* 0x000000000000791b */ /* 0x003fe20003800000 */
.L_x_2574:
        /* <DEDUP_REMOVED lines=13> */
.L_x_2575:
[----:B------:R-:W-:Y:S01]  /*15120*/  MOV R2, R14 ;  /* 0x0000000e00027202 */ /* 0x000fe20000000f00 */
[----:B------:R-:W-:Y:S06]  /*15130*/  BRA `(.L_x_2576) ;  /* 0xffffffbc008c7947 */ /* 0x000fec000383ffff */
.L_x_2485:
[----:B-1----:R1:W4:Y:S02]  /*15140*/  SYNCS.PHASECHK.TRANS64.TRYWAIT P0, [R4+URZ+0x2a860], R2 ;  /* 0x02a86002040075a7 */ /* 0x002324000800017f */
[----:B----4-:R-:W-:Y:S05]  /*15150*/  @!P0 NANOSLEEP.SYNCS 0x989680 ;  /* 0x009896800000895d */ /* 0x010fea0003900000 */
[----:B------:R-:W4:Y:S02]  /*15160*/  @!P0 SYNCS.PHASECHK.TRANS64 P0, [R4+URZ+0x2a860], R2 ;  /* 0x02a86002040085a7 */ /* 0x000f24000800007f */
[----:B----4-:R-:W-:Y:S05]  /*15170*/  @!P0 BRA `(.L_x_2485) ;  /* 0xfffffffc00f08947 */ /* 0x010fea000383ffff */
[----:B------:R-:W-:Y:S05]  /*15180*/  BRA `(.L_x_2577) ;  /* 0xffffffbc00e87947 */ /* 0x000fea000383ffff */
.L_x_2486:
        /* <DEDUP_REMOVED lines=8> */
.L_x_2579:
[----:B------:R-:W-:Y:S05]  /*15210*/  BSYNC B1 ;  /* 0x0000000000017941 */ /* 0x000fea0003800000 */
.L_x_2578:
[----:B------:R-:W-:Y:S01]  /*15220*/  IMAD.MOV.U32 R13, RZ, RZ, R18 ;  /* 0x000000ffff0d7224 */ /* 0x000fe200078e0012 */
[----:B------:R-:W-:Y:S01]  /*15230*/  MOV R11, 0x181f ;  /* 0x0000181f000b7802 */ /* 0x000fe20000000f00 */
[----:B------:R-:W-:Y:S02]  /*15240*/  IMAD.MOV.U32 R12, RZ, RZ, RZ ;  /* 0x000000ffff0c7224 */ /* 0x000fe400078e00ff */
[----:B------:R-:W-:Y:S02]  /*15250*/  IMAD.MOV.U32 R15, RZ, RZ, -0x1 ;  /* 0xffffffffff0f7424 */ /* 0x000fe400078e00ff */
[----:B------:R-:W-:Y:S02]  /*15260*/  IMAD.MOV.U32 R3, RZ, RZ, R14 ;  /* 0x000000ffff037224 */ /* 0x000fe400078e000e */
[----:B------:R-:W-:-:S07]  /*15270*/  IMAD R5, R5, 0x2, R22 ;  /* 0x0000000205057824 */ /* 0x000fce00078e0216 */
[----:B------:R-:W-:Y:S05]  /*15280*/  WARPSYNC.COLLECTIVE R15, `(.L_x_2580) ;  /* 0x000000000f087348 */ /* 0x000fea0003c00000 */
[----:B------:R0:W1:Y:S02]  /*15290*/  SHFL.IDX P6, R14, R13, R12, R11 ;  /* 0x0000000c0d0e7389 */ /* 0x00006400000c000b */
[----:B01----:R-:W-:Y:S01]  /*152a0*/  ENDCOLLECTIVE ;  /* 0x000000000000791b */ /* 0x003fe20003800000 */
.L_x_2580:
[----:B------:R-:W-:Y:S02]  /*152b0*/  IMAD.MOV.U32 R13, RZ, RZ, R24 ;  /* 0x000000ffff0d7224 */ /* 0x000fe400078e0018 */
[----:B------:R-:W-:Y:S02]  /*152c0*/  IMAD.MOV.U32 R12, RZ, RZ, 0x1 ;  /* 0x00000001ff0c7424 */ /* 0x000fe400078e00ff */
[----:B------:R-:W-:-:S07]  /*152d0*/  IMAD.MOV.U32 R2, RZ, RZ, R14 ;  /* 0x000000ffff027224 */ /* 0x000fce00078e000e */
[----:B------:R-:W-:Y:S05]  /*152e0*/  WARPSYNC.COLLECTIVE R15, `(.L_x_2581) ;  /* 0x000000000f087348 */ /* 0x000fea0003c00000 */
[----:B------:R0:W1:Y:S02]  /*152f0*/  SHFL.IDX P6, R14, R13, R12, R11 ;  /* 0x0000000c0d0e7389 */ /* 0x00006400000c000b */
[----:B01----:R-:W-:Y:S01]  /*15300*/  ENDCOLLECTIVE ;  /* 0x000000000000791b */ /* 0x003fe20003800000 */
.L_x_2581:
[----:B------:R-:W-:-:S05]  /*15310*/  IADD3 R2, P1, R2, R0, RZ ;  /* 0x0000000002027210 */ /* 0x000fca0007f3e0ff */
[----:B------:R-:W-:Y:S01]  /*15320*/  IMAD.X R3, RZ, RZ, R3, P1 ;  /* 0x000000ffff037224 */ /* 0x000fe200008e0603 */
[----:B------:R-:W-:-:S04]  /*15330*/  LOP3.LUT P1, RZ, R29, 0x1, RZ, 0xc0, !PT ;  /* 0x000000011dff7812 */ /* 0x000fc8000782c0ff */
[----:B------:R-:W-:Y:S02]  /*15340*/  ISETP.LT.OR P2, PT, R6, 0x1, !P1 ;  /* 0x000000010600780c */ /* 0x000fe40004f41670 */
[----:B------:R-:W-:-:S11]  /*15350*/  MOV R13, R18 ;  /* 0x00000012000d7202 */ /* 0x000fd60000000f00 */
        /* <DEDUP_REMOVED lines=10> */
.L_x_2582:
[----:B------:R-:W-:Y:S02]  /*15400*/  IMAD.MOV.U32 R13, RZ, RZ, R24 ;  /* 0x000000ffff0d7224 */ /* 0x000fe400078e0018 */
[----:B------:R-:W-:Y:S02]  /*15410*/  IMAD.MOV.U32 R12, RZ, RZ, 0x2 ;  /* 0x00000002ff0c7424 */ /* 0x000fe400078e00ff */
[----:B------:R-:W-:-:S07]  /*15420*/  IMAD.MOV.U32 R2, RZ, RZ, R14 ;  /* 0x000000ffff027224 */ /* 0x000fce00078e000e */
[----:B------:R-:W-:Y:S05]  /*15430*/  WARPSYNC.COLLECTIVE R15, `(.L_x_2583) ;  /* 0x000000000f087348 */ /* 0x000fea0003c00000 */
[----:B------:R0:W1:Y:S02]  /*15440*/  SHFL.IDX P6, R14, R13, R12, R11 ;  /* 0x0000000c0d0e7389 */ /* 0x00006400000c000b */
[----:B01----:R-:W-:Y:S01]  /*15450*/  ENDCOLLECTIVE ;  /* 0x000000000000791b */ /* 0x003fe20003800000 */
.L_x_2583:
        /* <DEDUP_REMOVED lines=14> */
.L_x_2584:
[----:B------:R-:W-:Y:S02]  /*15540*/  IMAD.MOV.U32 R13, RZ, RZ, R24 ;  /* 0x000000ffff0d7224 */ /* 0x000fe400078e0018 */
[----:B------:R-:W-:Y:S02]  /*15550*/  IMAD.MOV.U32 R12, RZ, RZ, 0x3 ;  /* 0x00000003ff0c7424 */ /* 0x000fe400078e00ff */
[----:B------:R-:W-:-:S07]  /*15560*/  IMAD.MOV.U32 R2, RZ, RZ, R14 ;  /* 0x000000ffff027224 */ /* 0x000fce00078e000e */
[----:B------:R-:W-:Y:S05]  /*15570*/  WARPSYNC.COLLECTIVE R15, `(.L_x_2585) ;  /* 0x000000000f087348 */ /* 0x000fea0003c00000 */
[----:B------:R0:W1:Y:S02]  /*15580*/  SHFL.IDX P6, R14, R13, R12, R11 ;  /* 0x0000000c0d0e7389 */ /* 0x00006400000c000b */
[----:B01----:R-:W-:Y:S01]  /*15590*/  ENDCOLLECTIVE ;  /* 0x000000000000791b */ /* 0x003fe20003800000 */
.L_x_2585:
        /* <DEDUP_REMOVED lines=14> */
.L_x_2586:
[----:B------:R-:W-:Y:S01]  /*15680*/  IMAD.MOV.U32 R13, RZ, RZ, R24 ;  /* 0x000000ffff0d7224 */ /* 0x000fe200078e0018 */
[----:B------:R-:W-:Y:S01]  /*15690*/  MOV R12, 0x4 ;  /* 0x00000004000c7802 */ /* 0x000fe20000000f00 */
[----:B------:R-:W-:-:S07]  /*156a0*/  IMAD.MOV.U32 R2, RZ, RZ, R14 ;  /* 0x000000ffff027224 */ /* 0x000fce00078e000e */
[----:B------:R-:W-:Y:S05]  /*156b0*/  WARPSYNC.COLLECTIVE R15, `(.L_x_2587) ;  /* 0x000000000f087348 */ /* 0x000fea0003c00000 */
[----:B------:R0:W1:Y:S02]  /*156c0*/  SHFL.IDX P6, R14, R13, R12, R11 ;  /* 0x0000000c0d0e7389 */ /* 0x00006400000c000b */
[----:B01----:R-:W-:Y:S01]  /*156d0*/  ENDCOLLECTIVE ;  /* 0x000000000000791b */ /* 0x003fe20003800000 */
.L_x_2587:
        /* <DEDUP_REMOVED lines=14> */
.L_x_2588:
[----:B------:R-:W-:Y:S02]  /*157c0*/  IMAD.MOV.U32 R13, RZ, RZ, R24 ;  /* 0x000000ffff0d7224 */ /* 0x000fe400078e0018 */
[----:B------:R-:W-:Y:S02]  /*157d0*/  IMAD.MOV.U32 R12, RZ, RZ, 0x5 ;  /* 0x00000005ff0c7424 */ /* 0x000fe400078e00ff */
[----:B------:R-:W-:-:S07]  /*157e0*/  IMAD.MOV.U32 R2, RZ, RZ, R14 ;  /* 0x000000ffff027224 */ /* 0x000fce00078e000e */
[----:B------:R-:W-:Y:S05]  /*157f0*/  WARPSYNC.COLLECTIVE R15, `(.L_x_2589) ;  /* 0x000000000f087348 */ /* 0x000fea0003c00000 */
[----:B------:R0:W1:Y:S02]  /*15800*/  SHFL.IDX P6, R14, R13, R12, R11 ;  /* 0x0000000c0d0e7389 */ /* 0x00006400000c000b */
[----:B01----:R-:W-:Y:S01]  /*15810*/  ENDCOLLECTIVE ;  /* 0x000000000000791b */ /* 0x003fe20003800000 */
.L_x_2589:
[----:B------:R-:W-:-:S05]  /*15820*/  IADD3 R2, P2, R2, R0, RZ ;  /* 0x0000000002027210 */ /* 0x000fca0007f5e0ff */
        /* <DEDUP_REMOVED lines=12> */
.L_x_2590:
[----:B------:R-:W-:Y:S01]  /*158f0*/  @!PT LDS RZ, [RZ] ;  /* 0x00000000fffff984 */ /* 0x000fe20000000800 */
[----:B------:R-:W-:Y:S01]  /*15900*/  @!PT LDS RZ, [RZ] ;  /* 0x00000000fffff984 */ /* 0x000fe20000000800 */
[----:B------:R-:W-:Y:S01]  /*15910*/  @!PT LDS RZ, [RZ] ;  /* 0x00000000fffff984 */ /* 0x000fe20000000800 */
[----:B------:R1:W-:Y:S01]  /*15920*/  LDGSTS.E.BYPASS.LTC128B.128 [R5+0x5400], desc[UR36][R2.64+0x80], !P2 ;  /* 0x0540008002057fae */ /* 0x0003e2000d101d64 */
[----:B------:R-:W-:Y:S05]  /*15930*/  BRA `(.L_x_2591) ;  /* 0xffffffb800d47947 */ /* 0x000fea000383ffff */
.L_x_2494:
[----:B0-----:R0:W1:Y:S02]  /*15940*/  SYNCS.PHASECHK.TRANS64.TRYWAIT P0, [R0+URZ+0x2a860], R3 ;  /* 0x02a86003000075a7 */ /* 0x001064000800017f */
[----:B-1----:R-:W-:Y:S05]  /*15950*/  @!P0 NANOSLEEP.SYNCS 0x989680 ;  /* 0x009896800000895d */ /* 0x002fea0003900000 */
[----:B------:R-:W1:Y:S02]  /*15960*/  @!P0 SYNCS.PHASECHK.TRANS64 P0, [R0+URZ+0x2a860], R3 ;  /* 0x02a86003000085a7 */ /* 0x000e64000800007f */
[----:B-1----:R-:W-:Y:S05]  /*15970*/  @!P0 BRA `(.L_x_2494) ;  /* 0xfffffffc00f08947 */ /* 0x002fea000383ffff */
[----:B------:R-:W-:Y:S05]  /*15980*/  BRA `(.L_x_2592) ;  /* 0xffffffbc00e47947 */ /* 0x000fea000383ffff */
.L_x_2495:
        /* <DEDUP_REMOVED lines=8> */
.L_x_2594:
[----:B------:R-:W-:Y:S05]  /*15a10*/  BSYNC B0 ;  /* 0x0000000000007941 */ /* 0x000fea0003800000 */
.L_x_2593:
        /* <DEDUP_REMOVED lines=12> */
.L_x_2595:
[C---:B------:R-:W-:Y:S02]  /*15ae0*/  ISETP.LT.OR P4, PT, R6.reuse, 0x1, !P0 ;  /* 0x000000010600780c */ /* 0x040fe40004781670 */
[----:B------:R-:W-:Y:S01]  /*15af0*/  ISETP.LT.OR P3, PT, R6, 0x1, P1 ;  /* 0x000000010600780c */ /* 0x000fe20000f61670 */
        /* <DEDUP_REMOVED lines=10> */
.L_x_2596:
        /* <DEDUP_REMOVED lines=13> */
.L_x_2597:
[----:B------:R-:W-:Y:S02]  /*15c70*/  IMAD.MOV.U32 R13, RZ, RZ, R24 ;  /* 0x000000ffff0d7224 */ /* 0x000fe400078e0018 */
[----:B------:R-:W-:Y:S01]  /*15c80*/  IMAD.MOV.U32 R12, RZ, RZ, 0x2 ;  /* 0x00000002ff0c7424 */ /* 0x000fe200078e00ff */
[----:B------:R-:W-:-:S13]  /*15c90*/  IADD3 R2, P2, R14, R5, RZ ;  /* 0x000000050e027210 */ /* 0x000fda0007f5e0ff */
[----:B------:R-:W-:Y:S05]  /*15ca0*/  WARPSYNC.COLLECTIVE R15, `(.L_x_2598) ;  /* 0x000000000f087348 */ /* 0x000fea0003c00000 */
[----:B------:R0:W1:Y:S02]  /*15cb0*/  SHFL.IDX P6, R14, R13, R12, R11 ;  /* 0x0000000c0d0e7389 */ /* 0x00006400000c000b */
[----:B01----:R-:W-:Y:S01]  /*15cc0*/  ENDCOLLECTIVE ;  /* 0x000000000000791b */ /* 0x003fe20003800000 */
.L_x_2598:
        /* <DEDUP_REMOVED lines=13> */
.L_x_2599:
[----:B------:R-:W-:Y:S02]  /*15da0*/  IMAD.MOV.U32 R13, RZ, RZ, R24 ;  /* 0x000000ffff0d7224 */ /* 0x000fe400078e0018 */
[----:B------:R-:W-:Y:S02]  /*15db0*/  IMAD.MOV.U32 R12, RZ, RZ, 0x3 ;  /* 0x00000003ff0c7424 */ /* 0x000fe400078e00ff */
[----:B------:R-:W-:-:S07]  /*15dc0*/  IMAD.MOV.U32 R10, RZ, RZ, R14 ;  /* 0x000000ffff0a7224 */ /* 0x000fce00078e000e */
[----:B------:R-:W-:Y:S05]  /*15dd0*/  WARPSYNC.COLLECTIVE R15, `(.L_x_2600) ;  /* 0x000000000f087348 */ /* 0x000fea0003c00000 */
[----:B------:R0:W1:Y:S02]  /*15de0*/  SHFL.IDX P6, R14, R13, R12, R11 ;  /* 0x0000000c0d0e7389 */ /* 0x00006400000c000b */
[----:B01----:R-:W-:Y:S01]  /*15df0*/  ENDCOLLECTIVE ;  /* 0x000000000000791b */ /* 0x003fe20003800000 */
.L_x_2600:
[----:B------:R-:W-:-:S04]  /*15e00*/  IADD3 R2, P2, R10, R5, RZ ;  /* 0x000000050a027210 */ /* 0x000fc80007f5e0ff */
[----:B------:R-:W-:-:S05]  /*15e10*/  IADD3.X R3, RZ, R7, RZ, P2, !PT ;  /* 0x00000007ff037210 */ /* 0x000fca00017fe4ff */
        /* <DEDUP_REMOVED lines=12> */
.L_x_2601:
[----:B------:R-:W-:Y:S02]  /*15ee0*/  IMAD.MOV.U32 R13, RZ, RZ, R24 ;  /* 0x000000ffff0d7224 */ /* 0x000fe400078e0018 */
[----:B------:R-:W-:Y:S01]  /*15ef0*/  IMAD.MOV.U32 R12, RZ, RZ, 0x4 ;  /* 0x00000004ff0c7424 */ /* 0x000fe200078e00ff */
[----:B------:R-:W-:-:S13]  /*15f00*/  IADD3 R2, P2, R14, R5, RZ ;  /* 0x000000050e027210 */ /* 0x000fda0007f5e0ff */
[----:B------:R-:W-:Y:S05]  /*15f10*/  WARPSYNC.COLLECTIVE R15, `(.L_x_2602) ;  /* 0x000000000f087348 */ /* 0x000fea0003c00000 */
[----:B------:R0:W1:Y:S02]  /*15f20*/  SHFL.IDX P6, R14, R13, R12, R11 ;  /* 0x0000000c0d0e7389 */ /* 0x00006400000c000b */
[----:B01----:R-:W-:Y:S01]  /*15f30*/  ENDCOLLECTIVE ;  /* 0x000000000000791b */ /* 0x003fe20003800000 */
.L_x_2602:
        /* <DEDUP_REMOVED lines=13> */
.L_x_2603:
[----:B------:R-:W-:Y:S02]  /*16010*/  IMAD.MOV.U32 R13, RZ, RZ, R24 ;  /* 0x000000ffff0d7224 */ /* 0x000fe400078e0018 */
[----:B------:R-:W-:Y:S02]  /*16020*/  IMAD.MOV.U32 R12, RZ, RZ, 0x5 ;  /* 0x00000005ff0c7424 */ /* 0x000fe400078e00ff */
[----:B------:R-:W-:-:S07]  /*16030*/  IMAD.MOV.U32 R10, RZ, RZ, R14 ;  /* 0x000000ffff0a7224 */ /* 0x000fce00078e000e */
[----:B------:R-:W-:Y:S05]  /*16040*/  WARPSYNC.COLLECTIVE R15, `(.L_x_2604) ;  /* 0x000000000f087348 */ /* 0x000fea0003c00000 */
[----:B------:R0:W1:Y:S02]  /*16050*/  SHFL.IDX P6, R14, R13, R12, R11 ;  /* 0x0000000c0d0e7389 */ /* 0x00006400000c000b */
[----:B01----:R-:W-:Y:S01]  /*16060*/  ENDCOLLECTIVE ;  /* 0x000000000000791b */ /* 0x003fe20003800000 */
.L_x_2604:
        /* <DEDUP_REMOVED lines=12> */
.L_x_2605:
[----:B------:R-:W-:Y:S05]  /*16130*/  BRA `(.L_x_2606) ;  /* 0xffffffb800e07947 */ /* 0x000fea000383ffff */
.L_x_2500:
[----:B------:R-:W-:Y:S01]  /*16140*/  BSSY B0, `(.L_x_2607) ;  /* 0x0000008000007945 */ /* 0x000fe20003800000 */
[----:B------:R-:W-:Y:S01]  /*16150*/  MOV R13, R16 ;  /* 0x00000010000d7202 */ /* 0x000fe20000000f00 */
[----:B------:R-:W-:Y:S02]  /*16160*/  IMAD.MOV.U32 R12, RZ, RZ, RZ ;  /* 0x000000ffff0c7224 */ /* 0x000fe400078e00ff */
[----:B------:R-:W-:Y:S02]  /*16170*/  IMAD.MOV.U32 R11, RZ, RZ, 0x1f ;  /* 0x0000001fff0b7424 */ /* 0x000fe400078e00ff */
[----:B------:R-:W-:-:S07]  /*16180*/  IMAD.MOV.U32 R15, RZ, RZ, -0x1 ;  /* 0xffffffffff0f7424 */ /* 0x000fce00078e00ff */
[----:B------:R-:W-:Y:S05]  /*16190*/  WARPSYNC.COLLECTIVE R15, `(.L_x_2608) ;  /* 0x000000000f087348 */ /* 0x000fea0003c00000 */
[----:B------:R0:W1:Y:S02]  /*161a0*/  SHFL.IDX P6, R14, R13, R12, R11 ;  /* 0x0000000c0d0e7389 */ /* 0x00006400000c000b */
[----:B01----:R-:W-:Y:S01]  /*161b0*/  ENDCOLLECTIVE ;  /* 0x000000000000791b */ /* 0x003fe20003800000 */
.L_x_2608:
[----:B------:R-:W-:Y:S05]  /*161c0*/  BSYNC B0 ;  /* 0x0000000000007941 */ /* 0x000fea0003800000 */
.L_x_2607:
[----:B------:R-:W-:Y:S01]  /*161d0*/  IMAD.MOV.U32 R13, RZ, RZ, R16 ;  /* 0x000000ffff0d7224 */ /* 0x000fe200078e0010 */
[----:B------:R-:W-:Y:S01]  /*161e0*/  MOV R15, 0xffffffff ;  /* 0xffffffff000f7802 */ /* 0x000fe20000000f00 */
[----:B------:R-:W-:Y:S02]  /*161f0*/  IMAD.MOV.U32 R12, RZ, RZ, 0x1 ;  /* 0x00000001ff0c7424 */ /* 0x000fe400078e00ff */
[----:B------:R-:W-:Y:S02]  /*16200*/  IMAD.MOV.U32 R11, RZ, RZ, 0x1f ;  /* 0x0000001fff0b7424 */ /* 0x000fe400078e00ff */
[----:B------:R-:W-:Y:S02]  /*16210*/  IMAD.IADD R9, R19, 0x1, R10 ;  /* 0x0000000113097824 */ /* 0x000fe400078e020a */
[----:B------:R-:W-:-:S07]  /*16220*/  IMAD.MOV.U32 R0, RZ, RZ, R14 ;  /* 0x000000ffff007224 */ /* 0x000fce00078e000e */
[----:B------:R-:W-:Y:S05]  /*16230*/  WARPSYNC.COLLECTIVE R15, `(.L_x_2609) ;  /* 0x000000000f087348 */ /* 0x000fea0003c00000 */
[----:B------:R0:W1:Y:S02]  /*16240*/  SHFL.IDX P6, R14, R13, R12, R11 ;  /* 0x0000000c0d0e7389 */ /* 0x00006400000c000b */
[----:B01----:R-:W-:Y:S01]  /*16250*/  ENDCOLLECTIVE ;  /* 0x000000000000791b */ /* 0x003fe20003800000 */
.L_x_2609:
        /* <DEDUP_REMOVED lines=23> */
.L_x_2610:
[----:B------:R-:W-:Y:S01]  /*163d0*/  IMAD.MOV.U32 R12, RZ, RZ, 0x2 ;  /* 0x00000002ff0c7424 */ /* 0x000fe200078e00ff */
[----:B------:R-:W-:-:S04]  /*163e0*/  SEL R6, R14, RZ, P1 ;  /* 0x000000ff0e067207 */ /* 0x000fc80000800000 */
[----:B------:R-:W-:-:S05]  /*163f0*/  IADD3 R6, R13, R6, RZ ;  /* 0x000000060d067210 */ /* 0x000fca0007ffe0ff */
[----:B------:R-:W-:-:S07]  /*16400*/  IMAD.MOV.U32 R13, RZ, RZ, R6 ;  /* 0x000000ffff0d7224 */ /* 0x000fce00078e0006 */
[----:B------:R-:W-:Y:S05]  /*16410*/  WARPSYNC.COLLECTIVE R15, `(.L_x_2611) ;  /* 0x000000000f087348 */ /* 0x000fea0003c00000 */
[----:B------:R0:W1:Y:S02]  /*16420*/  SHFL.UP P6, R14, R13, R12, R11 ;  /* 0x0400000c0d0e7389 */ /* 0x00006400000c000b */
[----:B01----:R-:W-:Y:S01]  /*16430*/  ENDCOLLECTIVE ;  /* 0x000000000000791b */ /* 0x003fe20003800000 */
.L_x_2611:
[----:B------:R-:W-:Y:S01]  /*16440*/  IMAD.MOV.U32 R12, RZ, RZ, 0x4 ;  /* 0x00000004ff0c7424 */ /* 0x000fe200078e00ff */
[----:B------:R-:W-:-:S05]  /*16450*/  SEL R3, R14, RZ, P2 ;  /* 0x000000ff0e037207 */ /* 0x000fca0001000000 */
[----:B------:R-:W-:Y:S01]  /*16460*/  IMAD.IADD R2, R6, 0x1, R3 ;  /* 0x0000000106027824 */ /* 0x000fe200078e0203 */
[----:B------:R-:W-:-:S03]  /*16470*/  MOV R6, RZ ;  /* 0x000000ff00067202 */ /* 0x000fc60000000f00 */
[----:B------:R-:W-:-:S07]  /*16480*/  IMAD.MOV.U32 R13, RZ, RZ, R2 ;  /* 0x000000ffff0d7224 */ /* 0x000fce00078e0002 */
[----:B------:R-:W-:Y:S05]  /*16490*/  WARPSYNC.COLLECTIVE R15, `(.L_x_2612) ;  /* 0x000000000f087348 */ /* 0x000fea0003c00000 */
[----:B------:R0:W1:Y:S02]  /*164a0*/  SHFL.UP P6, R14, R13, R12, R11 ;  /* 0x0400000c0d0e7389 */ /* 0x00006400000c000b */
[----:B01----:R-:W-:Y:S01]  /*164b0*/  ENDCOLLECTIVE ;  /* 0x000000000000791b */ /* 0x003fe20003800000 */
.L_x_2612:
[----:B------:R-:W-:Y:S02]  /*164c0*/  MOV R12, 0x8 ;  /* 0x00000008000c7802 */ /* 0x000fe40000000f00 */
[----:B------:R-:W-:-:S05]  /*164d0*/  SEL R3, R14, RZ, P3 ;  /* 0x000000ff0e037207 */ /* 0x000fca0001800000 */
[----:B------:R-:W-:-:S04]  /*164e0*/  IMAD.IADD R3, R2, 0x1, R3 ;  /* 0x0000000102037824 */ /* 0x000fc800078e0203 */
[----:B------:R-:W-:-:S07]  /*164f0*/  IMAD.MOV.U32 R13, RZ, RZ, R3 ;  /* 0x000000ffff0d7224 */ /* 0x000fce00078e0003 */
[----:B------:R-:W-:Y:S05]  /*16500*/  WARPSYNC.COLLECTIVE R15, `(.L_x_2613) ;  /* 0x000000000f087348 */ /* 0x000fea0003c00000 */
[----:B------:R0:W1:Y:S02]  /*16510*/  SHFL.UP P6, R14, R13, R12, R11 ;  /* 0x0400000c0d0e7389 */ /* 0x00006400000c000b */
[----:B01----:R-:W-:Y:S01]  /*16520*/  ENDCOLLECTIVE ;  /* 0x000000000000791b */ /* 0x003fe20003800000 */
.L_x_2613:
[----:B------:R-:W-:Y:S01]  /*16530*/  IMAD.MOV.U32 R12, RZ, RZ, 0x10 ;  /* 0x00000010ff0c7424 */ /* 0x000fe200078e00ff */
[----:B------:R-:W-:-:S05]  /*16540*/  SEL R4, R14, RZ, P4 ;  /* 0x000000ff0e047207 */ /* 0x000fca0002000000 */
[----:B------:R-:W-:-:S04]  /*16550*/  IMAD.IADD R4, R3, 0x1, R4 ;  /* 0x0000000103047824 */ /* 0x000fc800078e0204 */
[----:B------:R-:W-:-:S07]  /*16560*/  IMAD.MOV.U32 R13, RZ, RZ, R4 ;  /* 0x000000ffff0d7224 */ /* 0x000fce00078e0004 */
[----:B------:R-:W-:Y:S05]  /*16570*/  WARPSYNC.COLLECTIVE R15, `(.L_x_2614) ;  /* 0x000000000f087348 */ /* 0x000fea0003c00000 */
[----:B------:R0:W1:Y:S02]  /*16580*/  SHFL.UP P6, R14, R13, R12, R11 ;  /* 0x0400000c0d0e7389 */ /* 0x00006400000c000b */
[----:B01----:R-:W-:Y:S01]  /*16590*/  ENDCOLLECTIVE ;  /* 0x000000000000791b */ /* 0x003fe20003800000 */
.L_x_2614:
        /* <DEDUP_REMOVED lines=8> */
.L_x_2615:
[----:B------:R-:W-:Y:S05]  /*16620*/  BRA `(.L_x_2616) ;  /* 0xffffffb800ec7947 */ /* 0x000fea000383ffff */
.L_x_2503:
[----:B------:R-:W-:Y:S01]  /*16630*/  BSSY B0, `(.L_x_2617) ;  /* 0x0000007000007945 */ /* 0x000fe20003800000 */
[----:B------:R-:W-:Y:S02]  /*16640*/  IMAD.MOV.U32 R12, RZ, RZ, 0x1 ;  /* 0x00000001ff0c7424 */ /* 0x000fe400078e00ff */
[----:B------:R-:W-:Y:S02]  /*16650*/  IMAD.MOV.U32 R11, RZ, RZ, RZ ;  /* 0x000000ffff0b7224 */ /* 0x000fe400078e00ff */
[----:B------:R-:W-:-:S07]  /*16660*/  IMAD.MOV.U32 R15, RZ, RZ, -0x1 ;  /* 0xffffffffff0f7424 */ /* 0x000fce00078e00ff */
[----:B------:R-:W-:Y:S05]  /*16670*/  WARPSYNC.COLLECTIVE R15, `(.L_x_2618) ;  /* 0x000000000f087348 */ /* 0x000fea0003c00000 */
[----:B------:R0:W1:Y:S02]  /*16680*/  SHFL.UP P6, R14, R13, R12, R11 ;  /* 0x0400000c0d0e7389 */ /* 0x00006400000c000b */
[----:B01----:R-:W-:Y:S01]  /*16690*/  ENDCOLLECTIVE ;  /* 0x000000000000791b */ /* 0x003fe20003800000 */
.L_x_2618:
[----:B------:R-:W-:Y:S05]  /*166a0*/  BSYNC B0 ;  /* 0x0000000000007941 */ /* 0x000fea0003800000 */
.L_x_2617:
        /* <DEDUP_REMOVED lines=8> */
.L_x_2619:
[----:B------:R-:W-:Y:S01]  /*16730*/  IMAD.MOV.U32 R12, RZ, RZ, 0x4 ;  /* 0x00000004ff0c7424 */ /* 0x000fe200078e00ff */
[----:B------:R-:W-:-:S04]  /*16740*/  SEL R2, R14, RZ, P2 ;  /* 0x000000ff0e027207 */ /* 0x000fc80001000000 */
[----:B------:R-:W-:-:S05]  /*16750*/  IADD3 R2, R13, R2, RZ ;  /* 0x000000020d027210 */ /* 0x000fca0007ffe0ff */
[----:B------:R-:W-:-:S07]  /*16760*/  IMAD.MOV.U32 R13, RZ, RZ, R2 ;  /* 0x000000ffff0d7224 */ /* 0x000fce00078e0002 */
[----:B------:R-:W-:Y:S05]  /*16770*/  WARPSYNC.COLLECTIVE R15, `(.L_x_2620) ;  /* 0x000000000f087348 */ /* 0x000fea0003c00000 */
[----:B------:R0:W1:Y:S02]  /*16780*/  SHFL.UP P6, R14, R13, R12, R11 ;  /* 0x0400000c0d0e7389 */ /* 0x00006400000c000b */
[----:B01----:R-:W-:Y:S01]  /*16790*/  ENDCOLLECTIVE ;  /* 0x000000000000791b */ /* 0x003fe20003800000 */
.L_x_2620:
[----:B------:R-:W-:Y:S01]  /*167a0*/  IMAD.MOV.U32 R12, RZ, RZ, 0x8 ;  /* 0x00000008ff0c7424 */ /* 0x000fe200078e00ff */
[----:B------:R-:W-:-:S05]  /*167b0*/  SEL R3, R14, RZ, P3 ;  /* 0x000000ff0e037207 */ /* 0x000fca0001800000 */
[----:B------:R-:W-:-:S04]  /*167c0*/  IMAD.IADD R3, R2, 0x1, R3 ;  /* 0x0000000102037824 */ /* 0x000fc800078e0203 */
[----:B------:R-:W-:-:S07]  /*167d0*/  IMAD.MOV.U32 R13, RZ, RZ, R3 ;  /* 0x000000ffff0d7224 */ /* 0x000fce00078e0003 */
[----:B------:R-:W-:Y:S05]  /*167e0*/  WARPSYNC.COLLECTIVE R15, `(.L_x_2621) ;  /* 0x000000000f087348 */ /* 0x000fea0003c00000 */
[----:B------:R0:W1:Y:S02]  /*167f0*/  SHFL.UP P6, R14, R13, R12, R11 ;  /* 0x0400000c0d0e7389 */ /* 0x00006400000c000b */
[----:B01----:R-:W-:Y:S01]  /*16800*/  ENDCOLLECTIVE ;  /* 0x000000000000791b */ /* 0x003fe20003800000 */
.L_x_2621:
[----:B------:R-:W-:Y:S02]  /*16810*/  MOV R12, 0x10 ;  /* 0x00000010000c7802 */ /* 0x000fe40000000f00 */
[----:B------:R-:W-:-:S05]  /*16820*/  SEL R4, R14, RZ, P4 ;  /* 0x000000ff0e047207 */ /* 0x000fca0002000000 */
[----:B------:R-:W-:-:S04]  /*16830*/  IMAD.IADD R4, R3, 0x1, R4 ;  /* 0x0000000103047824 */ /* 0x000fc800078e0204 */
[----:B------:R-:W-:-:S07]  /*16840*/  IMAD.MOV.U32 R13, RZ, RZ, R4 ;  /* 0x000000ffff0d7224 */ /* 0x000fce00078e0004 */
[----:B------:R-:W-:Y:S05]  /*16850*/  WARPSYNC.COLLECTIVE R15, `(.L_x_2622) ;  /* 0x000000000f087348 */ /* 0x000fea0003c00000 */
[----:B------:R0:W1:Y:S02]  /*16860*/  SHFL.UP P6, R14, R13, R12, R11 ;  /* 0x0400000c0d0e7389 */ /* 0x00006400000c000b */
[----:B01----:R-:W-:Y:S01]  /*16870*/  ENDCOLLECTIVE ;  /* 0x000000000000791b */ /* 0x003fe20003800000 */
.L_x_2622:
        /* <DEDUP_REMOVED lines=8> */
.L_x_2623:
[----:B------:R-:W-:Y:S05]  /*16900*/  BRA `(.L_x_2624) ;  /* 0xffffffb800d87947 */ /* 0x000fea000383ffff */
.L_x_2505:
[----:B------:R-:W-:Y:S01]  /*16910*/  BSSY B0, `(.L_x_2625) ;  /* 0x0000006000007945 */ /* 0x000fe20003800000 */
[----:B------:R-:W-:Y:S01]  /*16920*/  PLOP3.LUT P6, PT, P6, PT, PT, 0x8, 0x0 ;  /* 0x000000000000781c */ /* 0x000fe200037ce170 */
[----:B------:R-:W-:-:S12]  /*16930*/  IMAD.MOV.U32 R15, RZ, RZ, -0x1 ;  /* 0xffffffffff0f7424 */ /* 0x000fd800078e00ff */
[----:B0-----:R-:W-:Y:S05]  /*16940*/  WARPSYNC.COLLECTIVE R15, `(.L_x_2626) ;  /* 0x000000000f087348 */ /* 0x001fea0003c00000 */
[----:B------:R-:W-:Y:S01]  /*16950*/  VOTE.ANY R14, PT, P6 ;  /* 0x00000000000e7806 */ /* 0x000fe200030e0100 */
[----:B0-----:R-:W-:Y:S06]  /*16960*/  ENDCOLLECTIVE ;  /* 0x000000000000791b */ /* 0x001fec0003800000 */
.L_x_2626:
[----:B------:R-:W-:Y:S05]  /*16970*/  BSYNC B0 ;  /* 0x0000000000007941 */ /* 0x000fea0003800000 */
.L_x_2625:
[----:B------:R-:W-:Y:S01]  /*16980*/  IMAD.MOV.U32 R3, RZ, RZ, R14 ;  /* 0x000000ffff037224 */ /* 0x000fe200078e000e */
[----:B------:R-:W-:Y:S01]  /*16990*/  MOV R11, 0x1f ;  /* 0x0000001f000b7802 */ /* 0x000fe20000000f00 */
[----:B------:R-:W-:Y:S02]  /*169a0*/  IMAD.MOV.U32 R13, RZ, RZ, R17 ;  /* 0x000000ffff0d7224 */ /* 0x000fe400078e0011 */
[----:B------:R0:W1:Y:S01]  /*169b0*/  POPC R12, R3 ;  /* 0x00000003000c7309 */ /* 0x0000620000000000 */
[----:B------:R-:W-:-:S07]  /*169c0*/  IMAD.MOV.U32 R15, RZ, RZ, -0x1 ;  /* 0xffffffffff0f7424 */ /* 0x000fce00078e00ff */
[----:B01----:R-:W-:Y:S05]  /*169d0*/  WARPSYNC.COLLECTIVE R15, `(.L_x_2627) ;  /* 0x000000000f087348 */ /* 0x003fea0003c00000 */
[----:B-1----:R1:W2:Y:S02]  /*169e0*/  SHFL.IDX P6, R14, R13, R12, R11 ;  /* 0x0000000c0d0e7389 */ /* 0x0022a400000c000b */
[----:B012---:R-:W-:Y:S01]  /*169f0*/  ENDCOLLECTIVE ;  /* 0x000000000000791b */ /* 0x007fe20003800000 */
.L_x_2627:
[----:B------:R-:W-:Y:S02]  /*16a00*/  IMAD.IADD R19, R12, 0x1, R19 ;  /* 0x000000010c137824 */ /* 0x000fe400078e0213 */
[----:B------:R-:W-:Y:S02]  /*16a10*/  IMAD.MOV.U32 R13, RZ, RZ, R8 ;  /* 0x000000ffff0d7224 */ /* 0x000fe400078e0008 */
[----:B------:R-:W-:-:S07]  /*16a20*/  IMAD.MOV.U32 R17, RZ, RZ, R14 ;  /* 0x000000ffff117224 */ /* 0x000fce00078e000e */
[----:B------:R-:W-:Y:S05]  /*16a30*/  WARPSYNC.COLLECTIVE R15, `(.L_x_2628) ;  /* 0x000000000f087348 */ /* 0x000fea0003c00000 */
[----:B------:R0:W1:Y:S02]  /*16a40*/  SHFL.IDX P6, R14, R13, R12, R11 ;  /* 0x0000000c0d0e7389 */ /* 0x00006400000c000b */
[----:B01----:R-:W-:Y:S01]  /*16a50*/  ENDCOLLECTIVE ;  /* 0x000000000000791b */ /* 0x003fe20003800000 */
.L_x_2628:
[----:B------:R-:W-:Y:S01]  /*16a60*/  IMAD.MOV.U32 R8, RZ, RZ, R14 ;  /* 0x000000ffff087224 */ /* 0x000fe200078e000e */
[----:B------:R-:W-:Y:S06]  /*16a70*/  BRA `(.L_x_2629) ;  /* 0xffffffb800bc7947 */ /* 0x000fec000383ffff */
.L_x_2507:
[----:B------:R-:W-:Y:S01]  /*16a80*/  BSSY B0, `(.L_x_2630) ;  /* 0x0000007000007945 */ /* 0x000fe20003800000 */
[----:B------:R-:W-:Y:S01]  /*16a90*/  IMAD.MOV.U32 R13, RZ, RZ, R2 ;  /* 0x000000ffff0d7224 */ /* 0x000fe200078e0002 */
[----:B------:R-:W-:Y:S01]  /*16aa0*/  MOV R15, 0xffffffff ;  /* 0xffffffff000f7802 */ /* 0x000fe20000000f00 */
[----:B------:R-:W-:-:S07]  /*16ab0*/  IMAD.MOV.U32 R11, RZ, RZ, 0x1f ;  /* 0x0000001fff0b7424 */ /* 0x000fce00078e00ff */
[----:B0-23--:R-:W-:Y:S05]  /*16ac0*/  WARPSYNC.COLLECTIVE R15, `(.L_x_2631) ;  /* 0x000000000f087348 */ /* 0x00dfea0003c00000 */
[----:B------:R1:W4:Y:S02]  /*16ad0*/  SHFL.IDX P6, R14, R13, R12, R11 ;  /* 0x0000000c0d0e7389 */ /* 0x00032400000c000b */
[----:B01234-:R-:W-:Y:S01]  /*16ae0*/  ENDCOLLECTIVE ;  /* 0x000000000000791b */ /* 0x01ffe20003800000 */
.L_x_2631:
[----:B------:R-:W-:Y:S05]  /*16af0*/  BSYNC B0 ;  /* 0x0000000000007941 */ /* 0x000fea0003800000 */
.L_x_2630:
[----:B------:R-:W-:Y:S01]  /*16b00*/  IMAD.MOV.U32 R6, RZ, RZ, R14 ;  /* 0x000000ffff067224 */ /* 0x000fe200078e000e */
[----:B------:R-:W-:Y:S06]  /*16b10*/  BRA `(.L_x_2506) ;  /* 0xffffffb800ac7947 */ /* 0x000fec000383ffff */
.L_x_2513:
[----:B-1----:R1:W2:Y:S02]  /*16b20*/  SYNCS.PHASECHK.TRANS64.TRYWAIT P0, [R4+URZ+0x2a820], R0 ;  /* 0x02a82000040075a7 */ /* 0x0022a4000800017f */
[----:B--2---:R-:W-:Y:S05]  /*16b30*/  @!P0 NANOSLEEP.SYNCS 0x989680 ;  /* 0x009896800000895d */ /* 0x004fea0003900000 */
[----:B------:R-:W2:Y:S02]  /*16b40*/  @!P0 SYNCS.PHASECHK.TRANS64 P0, [R4+URZ+0x2a820], R0 ;  /* 0x02a82000040085a7 */ /* 0x000ea4000800007f */
[----:B--2---:R-:W-:Y:S05]  /*16b50*/  @!P0 BRA `(.L_x_2513) ;  /* 0xfffffffc00f08947 */ /* 0x004fea000383ffff */
[----:B------:R-:W-:Y:S05]  /*16b60*/  BRA `(.L_x_2632) ;  /* 0xffffffc400047947 */ /* 0x000fea000383ffff */
.L_x_2514:
        /* <DEDUP_REMOVED lines=8> */
[----:B01----:R-:W-:Y:S05]  /*16bf0*/  WARPSYNC.COLLECTIVE R15, `(.L_x_2634) ;  /* 0x000000000f087348 */ /* 0x003fea0003c00000 */
[----:B------:R2:W3:Y:S02]  /*16c00*/  SHFL.IDX P6, R14, R13, R12, R11 ;  /* 0x0000000c0d0e7389 */ /* 0x0004e400000c000b */
[----:B0123--:R-:W-:Y:S01]  /*16c10*/  ENDCOLLECTIVE ;  /* 0x000000000000791b */ /* 0x00ffe20003800000 */
.L_x_2634:
[----:B------:R-:W-:Y:S05]  /*16c20*/  BSYNC B0 ;  /* 0x0000000000007941 */ /* 0x000fea0003800000 */
.L_x_2633:
[----:B------:R-:W-:Y:S05]  /*16c30*/  BRA `(.L_x_2635) ;  /* 0xffffffc000ec7947 */ /* 0x000fea000383ffff */
.L_x_2517:
[----:B------:R-:W-:Y:S01]  /*16c40*/  BSSY B1, `(.L_x_2636) ;  /* 0x0000006000017945 */ /* 0x000fe20003800000 */
[----:B------:R-:W-:-:S07]  /*16c50*/  IMAD.MOV.U32 R15, RZ, RZ, -0x1 ;  /* 0xffffffffff0f7424 */ /* 0x000fce00078e00ff */
[----:B01----:R-:W-:Y:S05]  /*16c60*/  WARPSYNC.COLLECTIVE R15, `(.L_x_2637) ;  /* 0x000000000f0c7348 */ /* 0x003fea0003c00000 */
[----:B------:R-:W-:Y:S02]  /*16c70*/  ELECT P6, UR62, PT ;  /* 0x00000000003e782f */ /* 0x000fe400038c0000 */
[----:B------:R-:W-:Y:S01]  /*16c80*/  MOV R14, UR62 ;  /* 0x0000003e000e7c02 */ /* 0x000fe20008000f00 */
[----:B01----:R-:W-:Y:S10]  /*16c90*/  ENDCOLLECTIVE ;  /* 0x000000000000791b */ /* 0x003ff40003800000 */
.L_x_2637:
[----:B------:R-:W-:Y:S05]  /*16ca0*/  BSYNC B1 ;  /* 0x0000000000017941 */ /* 0x000fea0003800000 */
.L_x_2636:
[----:B------:R-:W-:Y:S05]  /*16cb0*/  BRA `(.L_x_2638) ;  /* 0xffffffc000e47947 */ /* 0x000fea000383ffff */
.L_x_2519:
[----:B-1----:R1:W2:Y:S02]  /*16cc0*/  SYNCS.PHASECHK.TRANS64.TRYWAIT P1, [R5+URZ+0x2a840], R0 ;  /* 0x02a84000050075a7 */ /* 0x0022a4000802017f */
[----:B--2---:R-:W-:Y:S05]  /*16cd0*/  @!P1 NANOSLEEP.SYNCS 0x989680 ;  /* 0x009896800000995d */ /* 0x004fea0003900000 */
[----:B------:R-:W2:Y:S02]  /*16ce0*/  @!P1 SYNCS.PHASECHK.TRANS64 P1, [R5+URZ+0x2a840], R0 ;  /* 0x02a84000050095a7 */ /* 0x000ea4000802007f */
[----:B--2---:R-:W-:Y:S05]  /*16cf0*/  @!P1 BRA `(.L_x_2519) ;  /* 0xfffffffc00f09947 */ /* 0x004fea000383ffff */
[----:B------:R-:W-:Y:S05]  /*16d00*/  BRA `(.L_x_2639) ;  /* 0xffffffc4000c7947 */ /* 0x000fea000383ffff */
.L_x_2521:
[----:B--2---:R2:W3:Y:S02]  /*16d10*/  SYNCS.PHASECHK.TRANS64.TRYWAIT P1, [R27+URZ+0x2a840], R2 ;  /* 0x02a840021b0075a7 */ /* 0x0044e4000802017f */
[----:B---3--:R-:W-:Y:S05]  /*16d20*/  @!P1 NANOSLEEP.SYNCS 0x989680 ;  /* 0x009896800000995d */ /* 0x008fea0003900000 */
[----:B------:R-:W3:Y:S02]  /*16d30*/  @!P1 SYNCS.PHASECHK.TRANS64 P1, [R27+URZ+0x2a840], R2 ;  /* 0x02a840021b0095a7 */ /* 0x000ee4000802007f */
[----:B---3--:R-:W-:Y:S05]  /*16d40*/  @!P1 BRA `(.L_x_2521) ;  /* 0xfffffffc00f09947 */ /* 0x008fea000383ffff */
[----:B------:R-:W-:Y:S05]  /*16d50*/  BRA `(.L_x_2640) ;  /* 0xffffffc400187947 */ /* 0x000fea000383ffff */
.L_x_2523:
[----:B---3--:R3:W4:Y:S02]  /*16d60*/  SYNCS.PHASECHK.TRANS64.TRYWAIT P1, [R5+URZ+0x2a860], R0 ;  /* 0x02a86000050075a7 */ /* 0x008724000802017f */
[----:B----4-:R-:W-:Y:S05]  /*16d70*/  @!P1 NANOSLEEP.SYNCS 0x989680 ;  /* 0x009896800000995d */ /* 0x010fea0003900000 */
[----:B------:R-:W4:Y:S02]  /*16d80*/  @!P1 SYNCS.PHASECHK.TRANS64 P1, [R5+URZ+0x2a860], R0 ;  /* 0x02a86000050095a7 */ /* 0x000f24000802007f */
[----:B----4-:R-:W-:Y:S05]  /*16d90*/  @!P1 BRA `(.L_x_2523) ;  /* 0xfffffffc00f09947 */ /* 0x010fea000383ffff */
[----:B------:R-:W-:Y:S05]  /*16da0*/  BRA `(.L_x_2641) ;  /* 0xffffffc400147947 */ /* 0x000fea000383ffff */
.L_x_2642:
        /* <DEDUP_REMOVED lines=13> */
.L_x_15740:


//--------------------- .text._ZN7cutlass13device_kernelIN5flash11enable_sm90INS1_16FlashAttnFwdSm90INS1_25CollectiveMainloopFwdSm90ILi2EN4cute5tupleIJNS5_1CILi1EEES8_S8_EEENS6_IJNS7_ILi128EEENS7_ILi96EEENS7_ILi192EEEEEELi128ENS_10bfloat16_tEfNS_4arch4Sm90ELb1ELb0ELb1ELb1ELb1ELb1ELb0ELb1ELb1ELb1ELb1ELb0EEENS1_21CollectiveEpilogueFwdINS6_IJSA_SA_SB_EEES9_SE_SG_Li256ELb1ELb1ELb1ELb0EEENS1_36VarlenDynamicPersistentTileSchedulerILi128ELi96ELi256ELi128ELb1ELb1ELb1ELb1ELb1ELb1EEEEEEEEEvNT_6ParamsE --------------------------
	.section	.text._ZN7cutlass13device_kernelIN5flash11enable_sm90INS1_16FlashAttnFwdSm90INS1_25CollectiveMainloopFwdSm90ILi2EN4cute5tupleIJNS5_1CILi1EEES8_S8_EEENS6_IJNS7_ILi128EEENS7_ILi96EEENS7_ILi192EEEEEELi128ENS_10bfloat16_tEfNS_4arch4Sm90ELb1ELb0ELb1ELb1ELb1ELb1ELb0ELb1ELb1ELb1ELb1ELb0EEENS1_21CollectiveEpilogueFwdINS6_IJSA_SA_SB_EEES9_SE_SG_Li256ELb1ELb1ELb1ELb0EEENS1_36VarlenDynamicPersistentTileSchedulerILi128ELi96ELi256ELi128ELb1ELb1ELb1ELb1ELb1ELb1EEEEEEEEEvNT_6ParamsE,"ax",@progbits
	.align	128
.text._ZN7cutlass13device_kernelIN5flash11enable_sm90INS1_16FlashAttnFwdSm90INS1_25CollectiveMainloopFwdSm90ILi2EN4cute5tupleIJNS5_1CILi1EEES8_S8_EEENS6_IJNS7_ILi128EEENS7_ILi96EEENS7_ILi192EEEEEELi128ENS_10bfloat16_tEfNS_4arch4Sm90ELb1ELb0ELb1ELb1ELb1ELb1ELb0ELb1ELb1ELb1ELb1ELb0EEENS1_21CollectiveEpilogueFwdINS6_IJSA_SA_SB_EEES9_SE_SG_Li256ELb1ELb1ELb1ELb0EEENS1_36VarlenDynamicPersistentTileSchedulerILi128ELi96ELi256ELi128ELb1ELb1ELb1ELb1ELb1ELb1EEEEEEEEEvNT_6ParamsE:
        .type           _ZN7cutlass13device_kernelIN5flash11enable_sm90INS1_16FlashAttnFwdSm90INS1_25CollectiveMainloopFwdSm90ILi2EN4cute5tupleIJNS5_1CILi1EEES8_S8_EEENS6_IJNS7_ILi128EEENS7_ILi96EEENS7_ILi192EEEEEELi128ENS_10bfloat16_tEfNS_4arch4Sm90ELb1ELb0ELb1ELb1ELb1ELb1ELb0ELb1ELb1ELb1ELb1ELb0EEENS1_21CollectiveEpilogueFwdINS6_IJSA_SA_SB_EEES9_SE_SG_Li256ELb1ELb1ELb1ELb0EEENS1_36VarlenDynamicPersistentTileSchedulerILi128ELi96ELi256ELi128ELb1ELb1ELb1ELb1ELb1ELb1EEEEEEEEEvNT_6ParamsE,@function
        .size           _ZN7cutlass13device_kernelIN5flash11enable_sm90INS1_16FlashAttnFwdSm90INS1_25CollectiveMainloopFwdSm90ILi2EN4cute5tupleIJNS5_1CILi1EEES8_S8_EEENS6_IJNS7_ILi128EEENS7_ILi96EEENS7_ILi192EEEEEELi128ENS_10bfloat16_tEfNS_4arch4Sm90ELb1ELb0ELb1ELb1ELb1ELb1ELb0ELb1ELb1ELb1ELb1ELb0EEENS1_21CollectiveEpilogueFwdINS6_IJSA_SA_SB_EEES9_SE_SG_Li256ELb1ELb1ELb1ELb0EEENS1_36VarlenDynamicPersistentTileSchedulerILi128ELi96ELi256ELi128ELb1ELb1ELb1ELb1ELb1ELb1EEEEEEEEEvNT_6ParamsE,(.L_x_15741 - _ZN7cutlass13device_kernelIN5flash11enable_sm90INS1_16FlashAttnFwdSm90INS1_25CollectiveMainloopFwdSm90ILi2EN4cute5tupleIJNS5_1CILi1EEES8_S8_EEENS6_IJNS7_ILi128EEENS7_ILi96EEENS7_ILi192EEEEEELi128ENS_10bfloat16_tEfNS_4arch4Sm90ELb1ELb0ELb1ELb1ELb1ELb1ELb0ELb1ELb1ELb1ELb1ELb0EEENS1_21CollectiveEpilogueFwdINS6_IJSA_SA_SB_EEES9_SE_SG_Li256ELb1ELb1ELb1ELb0EEENS1_36VarlenDynamicPersistentTileSchedulerILi128ELi96ELi256ELi128ELb1ELb1ELb1ELb1ELb1ELb1EEEEEEEEEvNT_6ParamsE)
        .other          _ZN7cutlass13device_kernelIN5flash11enable_sm90INS1_16FlashAttnFwdSm90INS1_25CollectiveMainloopFwdSm90ILi2EN4cute5tupleIJNS5_1CILi1EEES8_S8_EEENS6_IJNS7_ILi128EEENS7_ILi96EEENS7_ILi192EEEEEELi128ENS_10bfloat16_tEfNS_4arch4Sm90ELb1ELb0ELb1ELb1ELb1ELb1ELb0ELb1ELb1ELb1ELb1ELb0EEENS1_21CollectiveEpilogueFwdINS6_IJSA_SA_SB_EEES9_SE_SG_Li256ELb1ELb1ELb1ELb0EEENS1_36VarlenDynamicPersistentTileSchedulerILi128ELi96ELi256ELi128ELb1ELb1ELb1ELb1ELb1ELb1EEEEEEEEEvNT_6ParamsE,@"STO_CUDA_ENTRY STV_DEFAULT"
_ZN7cutlass13device_kernelIN5flash11enable_sm90INS1_16FlashAttnFwdSm90INS1_25CollectiveMainloopFwdSm90ILi2EN4cute5tupleIJNS5_1CILi1EEES8_S8_EEENS6_IJNS7_ILi128EEENS7_ILi96EEENS7_ILi192EEEEEELi128ENS_10bfloat16_tEfNS_4arch4Sm90ELb1ELb0ELb1ELb1ELb1ELb1ELb0ELb1ELb1ELb1ELb1ELb0EEENS1_21CollectiveEpilogueFwdINS6_IJSA_SA_SB_EEES9_SE_SG_Li256ELb1ELb1ELb1ELb0EEENS1_36VarlenDynamicPersistentTileSchedulerILi128ELi96ELi256ELi128ELb1ELb1ELb1ELb1ELb1ELb1EEEEEEEEEvNT_6ParamsE:
        /* <DEDUP_REMOVED lines=18> */
.L_x_2644:
[----:B------:R-:W-:Y:S05]  /*0120*/  BSYNC B0 ;  /* 0x0000000000007941 */ /* 0x000fea0003800000 */
.L_x_2643:
        /* <DEDUP_REMOVED lines=41> */
.L_x_2645:
        /* <DEDUP_REMOVED lines=22> */
.L_x_2646:
        /* <DEDUP_REMOVED lines=18> */
.L_x_2647:
        /* <DEDUP_REMOVED lines=22> */
.L_x_2648:
        /* <DEDUP_REMOVED lines=22> */
.L_x_2649:
        /* <DEDUP_REMOVED lines=10> */
.L_x_2652:
        /* <DEDUP_REMOVED lines=23> */
[CC--:B------:R-:W-:Y:S01]  /*0b10*/  LEA.HI R5, R3.reuse, R0.reuse, RZ, 0x4 ;  /* 0x0000000003057211 */ /* 0x0c0fe200078f20ff */
[----:B------:R-:W-:Y:S01]  /*0b20*/  IMAD.MOV.U32 R162, RZ, RZ, RZ ;  /* 0x000000ffffa27224 */ /* 0x000fe200078e00ff */
[----:B------:R-:W-:-:S02]  /*0b30*/  LEA.HI R224, R3, R0, RZ, 0x3 ;  /* 0x0000000003e07211 */ /* 0x000fc400078f18ff */
[----:B------:R-:W-:Y:S01]  /*0b40*/  SHF.R.S32.HI R6, RZ, 0x4, R5 ;  /* 0x00000004ff067819 */ /* 0x000fe20000011405 */
[----:B------:R-:W-:Y:S01]  /*0b50*/  UIADD3 UR4, UR4, 0xc400, URZ ;  /* 0x0000c40004047890 */ /* 0x000fe2000fffe03f */
[----:B------:R-:W-:Y:S02]  /*0b60*/  LOP3.LUT R11, R224, 0xfffffff8, RZ, 0xc0, !PT ;  /* 0xfffffff8e00b7812 */ /* 0x000fe400078ec0ff */
[C---:B------:R-:W-:Y:S02]  /*0b70*/  LEA.HI R7, R5.reuse, R6, RZ, 0x1 ;  /* 0x0000000605077211 */ /* 0x040fe400078f08ff */
[----:B------:R-:W-:Y:S01]  /*0b80*/  LOP3.LUT R5, R5, 0x3fffff0, RZ, 0xc0, !PT ;  /* 0x03fffff005057812 */ /* 0x000fe200078ec0ff */
[C---:B------:R-:W-:Y:S01]  /*0b90*/  IMAD.IADD R200, R0.reuse, 0x1, -R11 ;  /* 0x0000000100c87824 */ /* 0x040fe200078e0a0b */
[----:B------:R-:W-:Y:S02]  /*0ba0*/  LOP3.LUT R7, R7, 0x1ffffffe, RZ, 0xc0, !PT ;  /* 0x1ffffffe07077812 */ /* 0x000fe400078ec0ff */
[----:B------:R-:W-:Y:S01]  /*0bb0*/  SHF.R.S32.HI R224, RZ, 0x3, R224 ;  /* 0x00000003ffe07819 */ /* 0x000fe200000114e0 */
[----:B------:R-:W-:-:S02]  /*0bc0*/  IMAD.IADD R5, R0, 0x1, -R5 ;  /* 0x0000000100057824 */ /* 0x000fc400078e0a05 */
[----:B------:R-:W-:Y:S01]  /*0bd0*/  IMAD.IADD R7, R6, 0x1, -R7 ;  /* 0x0000000106077824 */ /* 0x000fe200078e0a07 */
[----:B------:R-:W-:Y:S01]  /*0be0*/  LEA.HI R6, R3, R0, RZ, 0x5 ;  /* 0x0000000003067211 */ /* 0x000fe200078f28ff */
[----:B------:R-:W-:-:S03]  /*0bf0*/  IMAD.SHL.U32 R189, R200, 0x8, RZ ;  /* 0x00000008c8bd7824 */ /* 0x000fc600078e00ff */
[----:B------:R-:W-:Y:S01]  /*0c00*/  SHF.R.S32.HI R6, RZ, 0x5, R6 ;  /* 0x00000005ff067819 */ /* 0x000fe20000011406 */
[----:B------:R-:W-:-:S04]  /*0c10*/  VIADD R192, R189, 0x40 ;  /* 0x00000040bdc07836 */ /* 0x000fc80000000000 */
[----:B------:R-:W-:Y:S01]  /*0c20*/  IMAD.SHL.U32 R183, R6, 0x200, RZ ;  /* 0x0000020006b77824 */ /* 0x000fe200078e00ff */
[----:B--2---:R-:W-:Y:S02]  /*0c30*/  R2UR UR5, R4 ;  /* 0x00000000040572ca */ /* 0x004fe400000e0000 */
[----:B------:R-:W-:-:S04]  /*0c40*/  LEA.HI R4, R3, R0, RZ, 0x7 ;  /* 0x0000000003047211 */ /* 0x000fc800078f38ff */
[----:B------:R-:W-:Y:S02]  /*0c50*/  LOP3.LUT R227, R4, 0xffffff80, RZ, 0xc0, !PT ;  /* 0xffffff8004e37812 */ /* 0x000fe400078ec0ff */
[----:B------:R-:W-:-:S03]  /*0c60*/  SHF.R.S32.HI R16, RZ, 0x7, R4 ;  /* 0x00000007ff107819 */ /* 0x000fc60000011404 */
[----:B------:R-:W-:Y:S01]  /*0c70*/  IMAD.IADD R227, R0, 0x1, -R227 ;  /* 0x0000000100e37824 */ /* 0x000fe200078e0ae3 */
[----:B------:R-:W-:Y:S01]  /*0c80*/  LEA.HI R4, R4, R16, RZ, 0x1 ;  /* 0x0000001004047211 */ /* 0x000fe200078f08ff */
[----:B------:R-:W-:Y:S01]  /*0c90*/  ULOP3.LUT UR5, UR5, 0x1, URZ, 0xfc, !UPT ;  /* 0x0000000105057892 */ /* 0x000fe2000f8efc3f */
[----:B------:R0:W-:Y:S02]  /*0ca0*/  STL [R1+0x4c], R16 ;  /* 0x00004c1001007387 */ /* 0x0001e40000100800 */
[----:B------:R-:W-:Y:S02]  /*0cb0*/  SHF.R.S32.HI R8, RZ, 0x1f, R227 ;  /* 0x0000001fff087819 */ /* 0x000fe400000114e3 */
[----:B------:R-:W-:Y:S02]  /*0cc0*/  LOP3.LUT R4, R4, 0x3fffffe, RZ, 0xc0, !PT ;  /* 0x03fffffe04047812 */ /* 0x000fe400078ec0ff */
[CC--:B------:R-:W-:Y:S02]  /*0cd0*/  LEA.HI R10, R8.reuse, R227.reuse, RZ, 0x2 ;  /* 0x000000e3080a7211 */ /* 0x0c0fe400078f10ff */
[----:B------:R-:W-:Y:S01]  /*0ce0*/  LEA.HI R8, R8, R227, RZ, 0x5 ;  /* 0x000000e308087211 */ /* 0x000fe200078f28ff */
[----:B------:R-:W-:Y:S01]  /*0cf0*/  IMAD.IADD R4, R16, 0x1, -R4 ;  /* 0x0000000110047824 */ /* 0x000fe200078e0a04 */
[----:B------:R-:W-:-:S02]  /*0d00*/  SHF.R.S32.HI R9, RZ, 0x2, R10 ;  /* 0x00000002ff097819 */ /* 0x000fc4000001140a */
[----:B------:R-:W-:Y:S02]  /*0d10*/  SHF.R.S32.HI R12, RZ, 0x1f, R10 ;  /* 0x0000001fff0c7819 */ /* 0x000fe4000001140a */
[----:B------:R-:W-:Y:S02]  /*0d20*/  SHF.R.S32.HI R8, RZ, 0x5, R8 ;  /* 0x00000005ff087819 */ /* 0x000fe40000011408 */
[----:B------:R-:W-:Y:S02]  /*0d30*/  LEA.HI R12, R12, R9, RZ, 0x3 ;  /* 0x000000090c0c7211 */ /* 0x000fe400078f18ff */
[----:B------:R-:W-:Y:S02]  /*0d40*/  LOP3.LUT R10, R10, 0x7ffffffc, RZ, 0xc0, !PT ;  /* 0x7ffffffc0a0a7812 */ /* 0x000fe400078ec0ff */
[----:B------:R-:W-:-:S03]  /*0d50*/  LOP3.LUT R12, R12, 0xfffffff8, RZ, 0xc0, !PT ;  /* 0xfffffff80c0c7812 */ /* 0x000fc600078ec0ff */
[----:B------:R-:W-:Y:S02]  /*0d60*/  IMAD.IADD R10, R227, 0x1, -R10 ;  /* 0x00000001e30a7824 */ /* 0x000fe400078e0a0a */
[----:B------:R-:W-:Y:S02]  /*0d70*/  IMAD.IADD R9, R9, 0x1, -R12 ;  /* 0x0000000109097824 */ /* 0x000fe400078e0a0c */
[----:B------:R-:W-:Y:S02]  /*0d80*/  IMAD.SHL.U32 R190, R10, 0x2, RZ ;  /* 0x000000020abe7824 */ /* 0x000fe400078e00ff */
[----:B------:R-:W-:Y:S01]  /*0d90*/  IMAD R17, R8, 0x10, R9 ;  /* 0x0000001008117824 */ /* 0x000fe200078e0209 */
[----:B------:R-:W-:Y:S01]  /*0da0*/  LEA.HI R8, R3, R0, RZ, 0x2 ;  /* 0x0000000003087211 */ /* 0x000fe200078f10ff */
[----:B------:R-:W-:Y:S02]  /*0db0*/  VIADD R220, R190, 0x20 ;  /* 0x00000020bedc7836 */ /* 0x000fe40000000000 */
[----:B------:R-:W-:Y:S01]  /*0dc0*/  IMAD R24, R4, 0x40, R17 ;  /* 0x0000004004187824 */ /* 0x000fe200078e0211 */
[----:B------:R-:W-:Y:S01]  /*0dd0*/  LOP3.LUT R3, R8, 0xfffffffc, RZ, 0xc0, !PT ;  /* 0xfffffffc08037812 */ /* 0x000fe200078ec0ff */
[C---:B------:R-:W-:Y:S01]  /*0de0*/  VIADD R217, R190.reuse, 0x38 ;  /* 0x00000038bed97836 */ /* 0x040fe20000000000 */
[--C-:B------:R-:W-:Y:S01]  /*0df0*/  SHF.R.S32.HI R170, RZ, 0x2, R8.reuse ;  /* 0x00000002ffaa7819 */ /* 0x100fe20000011408 */
[----:B------:R-:W-:Y:S01]  /*0e00*/  VIADD R214, R190, 0x50 ;  /* 0x00000050bed67836 */ /* 0x000fe20000000000 */
[----:B------:R-:W-:Y:S01]  /*0e10*/  SHF.R.S32.HI R9, RZ, 0x1f, R8 ;  /* 0x0000001fff097819 */ /* 0x000fe20000011408 */
[----:B------:R-:W-:Y:S01]  /*0e20*/  IMAD.IADD R206, R0, 0x1, -R3 ;  /* 0x0000000100ce7824 */ /* 0x000fe200078e0a03 */
[----:B------:R-:W-:Y:S01]  /*0e30*/  STL [R1+0x58], R24 ;  /* 0x0000581801007387 */ /* 0x000fe20000100800 */
[----:B------:R-:W-:Y:S01]  /*0e40*/  IMAD R8, R6, 0x10, R5 ;  /* 0x0000001006087824 */ /* 0x000fe200078e0205 */
[----:B------:R-:W-:Y:S01]  /*0e50*/  LEA.HI R9, R9, R170, RZ, 0x3 ;  /* 0x000000aa09097211 */ /* 0x000fe200078f18ff */
[----:B------:R-:W-:-:S02]  /*0e60*/  VIADD R5, R170, 0x40 ;  /* 0x00000040aa057836 */ /* 0x000fc40000000000 */
[----:B------:R-:W-:Y:S01]  /*0e70*/  IMAD.SHL.U32 R160, R206, 0x4, RZ ;  /* 0x00000004cea07824 */ /* 0x000fe200078e00ff */
[----:B------:R-:W-:Y:S01]  /*0e80*/  LOP3.LUT R9, R9, 0xfffffff8, RZ, 0xc0, !PT ;  /* 0xfffffff809097812 */ /* 0x000fe200078ec0ff */
[----:B------:R-:W-:Y:S01]  /*0e90*/  IMAD.SHL.U32 R177, R5, 0x40, RZ ;  /* 0x0000004005b17824 */ /* 0x000fe200078e00ff */
[----:B------:R-:W-:Y:S01]  /*0ea0*/  SHF.R.S32.HI R0, RZ, 0x1f, R5 ;  /* 0x0000001fff007819 */ /* 0x000fe20000011405 */
[C---:B------:R-:W-:Y:S01]  /*0eb0*/  VIADD R173, R160.reuse, 0x20 ;  /* 0x00000020a0ad7836 */ /* 0x040fe20000000000 */
[C---:B------:R-:W-:Y:S01]  /*0ec0*/  IADD3 R176, R160.reuse, 0x50, RZ ;  /* 0x00000050a0b07810 */ /* 0x040fe20007ffe0ff */
[----:B------:R-:W-:Y:S01]  /*0ed0*/  VIADD R172, R160, 0x40 ;  /* 0x00000040a0ac7836 */ /* 0x000fe20000000000 */
[----:B------:R-:W-:Y:S01]  /*0ee0*/  LEA.HI R0, R0, R5, RZ, 0x3 ;  /* 0x0000000500007211 */ /* 0x000fe200078f18ff */
[----:B------:R-:W-:Y:S01]  /*0ef0*/  IMAD.IADD R163, R160, 0x1, R173 ;  /* 0x00000001a0a37824 */ /* 0x000fe200078e02ad */
[----:B------:R-:W-:Y:S01]  /*0f00*/  LOP3.LUT R177, R177, 0x1c0, RZ, 0xc0, !PT ;  /* 0x000001c0b1b17812 */ /* 0x000fe200078ec0ff */
[----:B------:R-:W-:Y:S01]  /*0f10*/  IMAD.IADD R226, R170, 0x1, -R9 ;  /* 0x00000001aae27824 */ /* 0x000fe200078e0a09 */
[----:B------:R-:W-:Y:S01]  /*0f20*/  SHF.R.S32.HI R225, RZ, 0x1f, R176 ;  /* 0x0000001fffe17819 */ /* 0x000fe200000114b0 */
[----:B------:R-:W-:Y:S01]  /*0f30*/  IMAD.SHL.U32 R184, R0, 0x40, RZ ;  /* 0x0000004000b87824 */ /* 0x000fe200078e00ff */
[----:B------:R-:W-:Y:S01]  /*0f40*/  SHF.R.S32.HI R0, RZ, 0x1f, R163 ;  /* 0x0000001fff007819 */ /* 0x000fe200000114a3 */
[----:B------:R-:W-:Y:S01]  /*0f50*/  IMAD.IADD R164, R160, 0x1, R172 ;  /* 0x00000001a0a47824 */ /* 0x000fe200078e02ac */
[----:B------:R-:W-:Y:S01]  /*0f60*/  SHF.R.U32.HI R25, RZ, 0x3, R177 ;  /* 0x00000003ff197819 */ /* 0x000fe200000116b1 */
[----:B------:R-:W-:Y:S01]  /*0f70*/  IMAD.SHL.U32 R181, R226, 0x40, RZ ;  /* 0x00000040e2b57824 */ /* 0x000fe200078e00ff */
[-C--:B------:R-:W-:Y:S01]  /*0f80*/  LEA.HI R166, R0, R163.reuse, RZ, 0x3 ;  /* 0x000000a300a67211 */ /* 0x080fe200078f18ff */
[----:B------:R-:W-:Y:S01]  /*0f90*/  IMAD R21, R8, 0x8, R7 ;  /* 0x0000000808157824 */ /* 0x000fe200078e0207 */
[----:B------:R-:W-:Y:S01]  /*0fa0*/  LEA.HI R0, R0, R163, RZ, 0x6 ;  /* 0x000000a300007211 */ /* 0x000fe200078f30ff */
[----:B0-----:R-:W-:Y:S01]  /*0fb0*/  IMAD.SHL.U32 R16, R206, 0x8, RZ ;  /* 0x00000008ce107824 */ /* 0x001fe200078e00ff */
[----:B------:R-:W-:Y:S01]  /*0fc0*/  SHF.R.S32.HI R3, RZ, 0x1f, R164 ;  /* 0x0000001fff037819 */ /* 0x000fe200000114a4 */
[----:B------:R-:W-:Y:S01]  /*0fd0*/  VIADD R211, R190, 0x68 ;  /* 0x00000068bed37836 */ /* 0x000fe20000000000 */
[----:B------:R-:W-:Y:S01]  /*0fe0*/  LOP3.LUT R181, R181, 0x1c0, RZ, 0xc0, !PT ;  /* 0x000001c0b5b57812 */ /* 0x000fe200078ec0ff */
[----:B------:R-:W-:Y:S01]  /*0ff0*/  IMAD.SHL.U32 R0, R0, 0x80, RZ ;  /* 0x0000008000007824 */ /* 0x000fe200078e00ff */
[CC--:B------:R-:W-:Y:S01]  /*1000*/  LEA.HI R5, R3.reuse, R164.reuse, RZ, 0x6 ;  /* 0x000000a403057211 */ /* 0x0c0fe200078f30ff */
[C---:B------:R-:W-:Y:S01]  /*1010*/  VIADD R221, R190.reuse, 0x18 ;  /* 0x00000018bedd7836 */ /* 0x040fe20000000000 */
[----:B------:R-:W-:Y:S01]  /*1020*/  LEA.HI R4, R3, R164, RZ, 0x3 ;  /* 0x000000a403047211 */ /* 0x000fe200078f18ff */
[C---:B------:R-:W-:Y:S01]  /*1030*/  VIADD R218, R190.reuse, 0x30 ;  /* 0x00000030beda7836 */ /* 0x040fe20000000000 */
[----:B------:R-:W-:Y:S01]  /*1040*/  SHF.R.U32.HI R182, RZ, 0x3, R181 ;  /* 0x00000003ffb67819 */ /* 0x000fe200000116b5 */
[----:B------:R-:W-:Y:S01]  /*1050*/  IMAD.SHL.U32 R6, R5, 0x80, RZ ;  /* 0x0000008005067824 */ /* 0x000fe200078e00ff */
[--C-:B------:R-:W-:Y:S01]  /*1060*/  LOP3.LUT R3, R181, 0x38, R166.reuse, 0xf8, !PT ;  /* 0x00000038b5037812 */ /* 0x100fe200078ef8a6 */
[C---:B------:R-:W-:Y:S01]  /*1070*/  VIADD R215, R190.reuse, 0x48 ;  /* 0x00000048bed77836 */ /* 0x040fe20000000000 */
[C---:B------:R-:W-:Y:S01]  /*1080*/  LOP3.LUT R7, R177.reuse, 0x38, R166, 0xf8, !PT ;  /* 0x00000038b1077812 */ /* 0x040fe200078ef8a6 */
[C---:B------:R-:W-:Y:S01]  /*1090*/  VIADD R212, R190.reuse, 0x60 ;  /* 0x00000060bed47836 */ /* 0x040fe20000000000 */
[----:B------:R-:W-:Y:S01]  /*10a0*/  LOP3.LUT R8, R177, 0x38, R4, 0xf8, !PT ;  /* 0x00000038b1087812 */ /* 0x000fe200078ef804 */
[----:B------:R-:W-:Y:S01]  /*10b0*/  VIADD R222, R190, 0x10 ;  /* 0x00000010bede7836 */ /* 0x000fe20000000000 */
[----:B------:R-:W-:Y:S01]  /*10c0*/  LOP3.LUT R184, R184, 0xfffffe00, RZ, 0xc0, !PT ;  /* 0xfffffe00b8b87812 */ /* 0x000fe200078ec0ff */
[----:B------:R-:W-:Y:S01]  /*10d0*/  VIADD R219, R190, 0x28 ;  /* 0x00000028bedb7836 */ /* 0x000fe20000000000 */
[----:B------:R-:W-:Y:S01]  /*10e0*/  LOP3.LUT R0, R0, 0xffffe000, RZ, 0xc0, !PT ;  /* 0xffffe00000007812 */ /* 0x000fe200078ec0ff */
[----:B------:R-:W-:Y:S01]  /*10f0*/  VIADD R216, R190, 0x40 ;  /* 0x00000040bed87836 */ /* 0x000fe20000000000 */
[----:B------:R-:W-:Y:S01]  /*1100*/  LOP3.LUT R3, R3, R182, RZ, 0x3c, !PT ;  /* 0x000000b603037212 */ /* 0x000fe200078e3cff */
[C---:B------:R-:W-:Y:S01]  /*1110*/  VIADD R19, R16.reuse, 0x60 ;  /* 0x0000006010137836 */ /* 0x040fe20000000000 */
[-C--:B------:R-:W-:Y:S01]  /*1120*/  LOP3.LUT R7, R7, R25.reuse, RZ, 0x3c, !PT ;  /* 0x0000001907077212 */ /* 0x080fe200078e3cff */
[----:B------:R-:W-:Y:S01]  /*1130*/  VIADD R22, R16, 0x80 ;  /* 0x0000008010167836 */ /* 0x000fe20000000000 */
[----:B------:R-:W-:Y:S01]  /*1140*/  LOP3.LUT R9, R8, R25, RZ, 0x3c, !PT ;  /* 0x0000001908097212 */ /* 0x000fe200078e3cff */
[----:B------:R-:W-:Y:S01]  /*1150*/  VIADD R23, R16, 0xa0 ;  /* 0x000000a010177836 */ /* 0x000fe20000000000 */
[-C--:B------:R-:W-:Y:S01]  /*1160*/  IADD3 R8, R3, R0.reuse, R183 ;  /* 0x0000000003087210 */ /* 0x080fe20007ffe0b7 */
[----:B------:R-:W-:Y:S01]  /*1170*/  VIADD R213, R190, 0x58 ;  /* 0x00000058bed57836 */ /* 0x000fe20000000000 */
[----:B------:R-:W-:Y:S01]  /*1180*/  IADD3 R12, R7, R0, R184 ;  /* 0x00000000070c7210 */ /* 0x000fe20007ffe0b8 */
[----:B------:R-:W-:Y:S01]  /*1190*/  IMAD.U32 R0, RZ, RZ, UR5 ;  /* 0x00000005ff007e24 */ /* 0x000fe2000f8e00ff */
[----:B------:R-:W-:Y:S01]  /*11a0*/  LOP3.LUT R6, R6, 0xffffe000, RZ, 0xc0, !PT ;  /* 0xffffe00006067812 */ /* 0x000fe200078ec0ff */
[C---:B------:R-:W-:Y:S01]  /*11b0*/  VIADD R210, R190.reuse, 0x70 ;  /* 0x00000070bed27836 */ /* 0x040fe20000000000 */
[----:B------:R-:W-:Y:S01]  /*11c0*/  LOP3.LUT R5, R181, 0x38, R4, 0xf8, !PT ;  /* 0x00000038b5057812 */ /* 0x000fe200078ef804 */
[----:B------:R-:W-:Y:S01]  /*11d0*/  VIADD R209, R190, 0x78 ;  /* 0x00000078bed17836 */ /* 0x000fe20000000000 */
[----:B------:R-:W-:Y:S01]  /*11e0*/  IADD3 R20, R9, R6, R184 ;  /* 0x0000000609147210 */ /* 0x000fe20007ffe0b8 */
[----:B------:R0:W-:Y:S01]  /*11f0*/  STL [R1+0x30], R0 ;  /* 0x0000300001007387 */ /* 0x0001e20000100800 */
[----:B------:R-:W-:Y:S01]  /*1200*/  IMAD.U32 R9, RZ, RZ, UR4 ;  /* 0x00000004ff097e24 */ /* 0x000fe2000f8e00ff */
[----:B------:R-:W-:Y:S01]  /*1210*/  LOP3.LUT R5, R5, R182, RZ, 0x3c, !PT ;  /* 0x000000b605057212 */ /* 0x000fe200078e3cff */
[----:B------:R-:W-:Y:S01]  /*1220*/  IMAD.MOV.U32 R7, RZ, RZ, R15 ;  /* 0x000000ffff077224 */ /* 0x000fe200078e000f */
[----:B------:R-:W-:Y:S01]  /*1230*/  SHF.R.S32.HI R167, RZ, 0x3, R4 ;  /* 0x00000003ffa77819 */ /* 0x000fe20000011404 */
[----:B------:R-:W-:Y:S01]  /*1240*/  VIADD R175, R160, 0x10 ;  /* 0x00000010a0af7836 */ /* 0x000fe20000000000 */
[----:B------:R1:W-:Y:S01]  /*1250*/  STL [R1+0x48], R9 ;  /* 0x0000480901007387 */ /* 0x0003e20000100800 */
[----:B------:R-:W-:Y:S01]  /*1260*/  IADD3 R11, R5, R6, R183 ;  /* 0x00000006050b7210 */ /* 0x000fe20007ffe0b7 */
[----:B------:R-:W-:Y:S01]  /*1270*/  IMAD.MOV.U32 R5, RZ, RZ, R13 ;  /* 0x000000ffff057224 */ /* 0x000fe200078e000d */
[----:B------:R-:W-:Y:S01]  /*1280*/  SHF.R.S32.HI R4, RZ, 0x1f, R221 ;  /* 0x0000001fff047819 */ /* 0x000fe200000114dd */
[----:B------:R-:W-:Y:S01]  /*1290*/  IMAD.MOV.U32 R6, RZ, RZ, R14 ;  /* 0x000000ffff067224 */ /* 0x000fe200078e000e */
[----:B0-----:R-:W-:Y:S01]  /*12a0*/  LEA.HI R0, R206, R206, RZ, 0x1 ;  /* 0x000000cece007211 */ /* 0x001fe200078f08ff */
[----:B------:R-:W-:Y:S01]  /*12b0*/  VIADD R174, R160, 0x30 ;  /* 0x00000030a0ae7836 */ /* 0x000fe20000000000 */
[----:B------:R-:W-:Y:S01]  /*12c0*/  SHF.R.S32.HI R4, RZ, 0x1f, R218 ;  /* 0x0000001fff047819 */ /* 0x000fe200000114da */
[----:B------:R-:W-:Y:S01]  /*12d0*/  VIADD R208, R190, 0x8 ;  /* 0x00000008bed07836 */ /* 0x000fe20000000000 */
[----:B------:R-:W-:-:S02]  /*12e0*/  LOP3.LUT R3, R0, 0x1ffffffe, RZ, 0xc0, !PT ;  /* 0x1ffffffe00037812 */ /* 0x000fc400078ec0ff */
[----:B------:R-:W-:Y:S02]  /*12f0*/  SHF.R.S32.HI R0, RZ, 0x1f, R189 ;  /* 0x0000001fff007819 */ /* 0x000fe400000114bd */
[----:B-1----:R-:W-:Y:S01]  /*1300*/  LOP3.LUT R9, R177, 0x38, R16, 0xf8, !PT ;  /* 0x00000038b1097812 */ /* 0x002fe200078ef810 */
[----:B------:R-:W-:Y:S01]  /*1310*/  IMAD.IADD R3, R206, 0x1, -R3 ;  /* 0x00000001ce037824 */ /* 0x000fe200078e0a03 */
[----:B------:R-:W-:Y:S01]  /*1320*/  SHF.R.S32.HI R0, RZ, 0x1f, R192 ;  /* 0x0000001fff007819 */ /* 0x000fe200000114c0 */
[----:B------:R-:W-:Y:S01]  /*1330*/  IMAD.SHL.U32 R0, R21, 0x8, RZ ;  /* 0x0000000815007824 */ /* 0x000fe200078e00ff */
[----:B------:R-:W-:Y:S01]  /*1340*/  LOP3.LUT R9, R184, R9, R25, 0xf6, !PT ;  /* 0x00000009b8097212 */ /* 0x000fe200078ef619 */
[----:B------:R-:W-:Y:S01]  /*1350*/  IMAD R191, R3, 0x8, R24 ;  /* 0x0000000803bf7824 */ /* 0x000fe200078e0218 */
[----:B------:R-:W-:Y:S02]  /*1360*/  SHF.R.S32.HI R4, RZ, 0x1f, R215 ;  /* 0x0000001fff047819 */ /* 0x000fe400000114d7 */
[----:B------:R0:W-:Y:S01]  /*1370*/  STL [R1+0x5c], R0 ;  /* 0x00005c0001007387 */ /* 0x0001e20000100800 */
[----:B------:R-:W-:-:S02]  /*1380*/  SHF.R.S32.HI R4, RZ, 0x1f, R212 ;  /* 0x0000001fff047819 */ /* 0x000fc400000114d4 */
[----:B------:R-:W-:Y:S02]  /*1390*/  LEA R4, R11, UR4, 0x1 ;  /* 0x000000040b047c11 */ /* 0x000fe4000f8e08ff */
[----:B------:R-:W-:Y:S02]  /*13a0*/  SHF.R.S32.HI R17, RZ, 0x1f, R16 ;  /* 0x0000001fff117819 */ /* 0x000fe40000011410 */
[----:B------:R-:W-:Y:S02]  /*13b0*/  SHF.R.S32.HI R169, RZ, 0x1f, R19 ;  /* 0x0000001fffa97819 */ /* 0x000fe40000011413 */
[----:B------:R-:W-:Y:S02]  /*13c0*/  SHF.R.S32.HI R180, RZ, 0x1f, R22 ;  /* 0x0000001fffb47819 */ /* 0x000fe40000011416 */
[----:B0-----:R-:W-:Y:S02]  /*13d0*/  LEA R0, R9, UR4, 0x1 ;  /* 0x0000000409007c11 */ /* 0x001fe4000f8e08ff */
[----:B------:R-:W-:-:S02]  /*13e0*/  SHF.R.S32.HI R9, RZ, 0x1f, R222 ;  /* 0x0000001fff097819 */ /* 0x000fc400000114de */
[----:B------:R-:W-:Y:S01]  /*13f0*/  SHF.R.S32.HI R9, RZ, 0x1f, R219 ;  /* 0x0000001fff097819 */ /* 0x000fe200000114db */
[----:B------:R0:W-:Y:S01]  /*1400*/  STL [R1+0x40], R0 ;  /* 0x0000400001007387 */ /* 0x0001e20000100800 */
[----:B------:R-:W-:Y:S02]  /*1410*/  SHF.R.S32.HI R9, RZ, 0x1f, R216 ;  /* 0x0000001fff097819 */ /* 0x000fe400000114d8 */
[----:B------:R-:W-:Y:S02]  /*1420*/  SHF.R.S32.HI R179, RZ, 0x1f, R23 ;  /* 0x0000001fffb37819 */ /* 0x000fe40000011417 */
[----:B------:R-:W-:Y:S02]  /*1430*/  SHF.R.S32.HI R166, RZ, 0x3, R166 ;  /* 0x00000003ffa67819 */ /* 0x000fe400000114a6 */
[----:B------:R-:W-:Y:S02]  /*1440*/  SHF.R.S32.HI R9, RZ, 0x1f, R213 ;  /* 0x0000001fff097819 */ /* 0x000fe400000114d5 */
[----:B------:R-:W-:-:S02]  /*1450*/  SHF.R.S32.HI R229, RZ, 0x1f, R210 ;  /* 0x0000001fffe57819 */ /* 0x000fc400000114d2 */
[----:B0-----:R-:W-:Y:S02]  /*1460*/  SHF.R.S32.HI R0, RZ, 0x1f, R220 ;  /* 0x0000001fff007819 */ /* 0x001fe400000114dc */
[----:B------:R-:W-:Y:S02]  /*1470*/  SHF.R.S32.HI R0, RZ, 0x1f, R217 ;  /* 0x0000001fff007819 */ /* 0x000fe400000114d9 */
[----:B------:R-:W-:Y:S02]  /*1480*/  SHF.R.S32.HI R0, RZ, 0x1f, R214 ;  /* 0x0000001fff007819 */ /* 0x000fe400000114d6 */
[----:B------:R-:W-:Y:S02]  /*1490*/  SHF.R.S32.HI R0, RZ, 0x1f, R211 ;  /* 0x0000001fff007819 */ /* 0x000fe400000114d3 */
[----:B------:R-:W-:Y:S02]  /*14a0*/  LEA R0, R8, UR4, 0x1 ;  /* 0x0000000408007c11 */ /* 0x000fe4000f8e08ff */
[----:B------:R-:W-:-:S02]  /*14b0*/  LEA R8, R12, UR4, 0x1 ;  /* 0x000000040c087c11 */ /* 0x000fc4000f8e08ff */
[----:B------:R-:W-:Y:S01]  /*14c0*/  SHF.R.S32.HI R228, RZ, 0x1f, R209 ;  /* 0x0000001fffe47819 */ /* 0x000fe200000114d1 */
[----:B------:R0:W-:Y:S04]  /*14d0*/  STL [R1+0x44], R0 ;  /* 0x0000440001007387 */ /* 0x0001e80000100800 */
[----:B------:R1:W-:Y:S04]  /*14e0*/  STL [R1+0x38], R8 ;  /* 0x0000380801007387 */ /* 0x0003e80000100800 */
[----:B------:R1:W-:Y:S01]  /*14f0*/  STL [R1+0x3c], R4 ;  /* 0x00003c0401007387 */ /* 0x0003e20000100800 */
[----:B0-----:R-:W-:-:S05]  /*1500*/  LEA R0, R20, UR4, 0x1 ;  /* 0x0000000414007c11 */ /* 0x001fca000f8e08ff */
[----:B------:R1:W-:Y:S02]  /*1510*/  STL [R1+0x34], R0 ;  /* 0x0000340001007387 */ /* 0x0003e40000100800 */
.L_x_2896:
[----:B0-----:R-:W0:Y:S01]  /*1520*/  LDC.64 R202, c[0x0][0xc88] ;  /* 0x00032200ffca7b82 */ /* 0x001e220000000a00 */
[----:B------:R-:W-:Y:S01]  /*1530*/  ULDC.64 UR4, c[0x0][0xa28] ;  /* 0x00028a0000047ab9 */ /* 0x000fe20000000a00 */
[----:B------:R-:W-:Y:S01]  /*1540*/  ULDC.64 UR8, c[0x0][0xa18] ;  /* 0x0002860000087ab9 */ /* 0x000fe20000000a00 */
[----:B------:R-:W-:Y:S01]  /*1550*/  ULDC.64 UR6, c[0x0][0xa08] ;  /* 0x0002820000067ab9 */ /* 0x000fe20000000a00 */
[----:B0-----:R-:W-:-:S06]  /*1560*/  IMAD.WIDE R202, R7, 0x4, R202 ;  /* 0x0000000407ca7825 */ /* 0x001fcc00078e02ca */
[----:B--2---:R-:W2:Y:S01]  /*1570*/  LDG.E R202, desc[UR60][R202.64] ;  /* 0x0000003ccaca7981 */ /* 0x004ea2000c1e1900 */
[----:B------:R-:W-:Y:S01]  /*1580*/  ISETP.NE.U32.AND P2, PT, RZ, UR4, PT ;  /* 0x00000004ff007c0c */ /* 0x000fe2000bf45070 */
[----:B-1----:R-:W-:Y:S01]  /*1590*/  IMAD.MOV.U32 R4, RZ, RZ, RZ ;  /* 0x000000ffff047224 */ /* 0x002fe200078e00ff */
[----:B------:R-:W-:Y:S01]  /*15a0*/  ISETP.NE.U32.AND P1, PT, RZ, UR8, PT ;  /* 0x00000008ff007c0c */ /* 0x000fe2000bf25070 */
[----:B------:R-:W-:Y:S01]  /*15b0*/  IMAD.MOV.U32 R128, RZ, RZ, RZ ;  /* 0x000000ffff807224 */ /* 0x000fe200078e00ff */
[----:B------:R-:W-:Y:S02]  /*15c0*/  ISETP.NE.AND.EX P2, PT, RZ, UR5, PT, P2 ;  /* 0x00000005ff007c0c */ /* 0x000fe4000bf45320 */
[----:B------:R-:W-:Y:S02]  /*15d0*/  ISETP.NE.AND.EX P1, PT, RZ, UR9, PT, P1 ;  /* 0x00000009ff007c0c */ /* 0x000fe4000bf25310 */
[----:B------:R-:W-:-:S04]  /*15e0*/  ISETP.NE.U32.AND P0, PT, RZ, UR6, PT ;  /* 0x00000006ff007c0c */ /* 0x000fc8000bf05070 */
[----:B------:R-:W-:Y:S02]  /*15f0*/  ISETP.NE.AND.EX P0, PT, RZ, UR7, PT, P0 ;  /* 0x00000007ff007c0c */ /* 0x000fe4000bf05300 */
[----:B--2---:R-:W-:Y:S01]  /*1600*/  SHF.R.S32.HI R223, RZ, 0x1f, R202 ;  /* 0x0000001fffdf7819 */ /* 0x004fe200000114ca */
[C---:B------:R-:W-:Y:S02]  /*1610*/  IMAD.SHL.U32 R203, R202.reuse, 0x4, RZ ;  /* 0x00000004cacb7824 */ /* 0x040fe400078e00ff */
[C---:B---34-:R-:W-:Y:S02]  /*1620*/  @P2 LEA R10, P3, R202.reuse, UR4, 0x2 ;  /* 0x00000004ca0a2c11 */ /* 0x058fe4000f8610ff */
[C-C-:B------:R-:W-:Y:S02]  /*1630*/  SHF.L.U64.HI R204, R202.reuse, 0x2, R223.reuse ;  /* 0x00000002cacc7819 */ /* 0x140fe400000102df */
[----:B------:R-:W-:Y:S01]  /*1640*/  @P2 LEA.HI.X R11, R202, UR5, R223, 0x2, P3 ;  /* 0x00000005ca0b2c11 */ /* 0x000fe200098f14df */
[----:B------:R-:W-:Y:S01]  /*1650*/  ULDC UR4, c[0x0][0x288] ;  /* 0x0000a20000047ab9 */ /* 0x000fe20000000800 */
[----:B------:R-:W-:-:S03]  /*1660*/  IADD3 R8, P4, R203, UR6, RZ ;  /* 0x00000006cb087c10 */ /* 0x000fc6000ff9e0ff */
        /* <DEDUP_REMOVED lines=8> */
[C---:B------:R-:W-:Y:S01]  /*16f0*/  LOP3.LUT R3, R6.reuse, 0xff000000, RZ, 0xc0, !PT ;  /* 0xff00000006037812 */ /* 0x040fe200078ec0ff */
        /* <DEDUP_REMOVED lines=12> */
[----:B------:R-:W-:Y:S02]  /*17c0*/  LEA.HI R201, R0, R3, RZ, 0x10 ;  /* 0x0000000300c97211 */ /* 0x000fe400078f80ff */
[----:B------:R-:W-:Y:S01]  /*17d0*/  LOP3.LUT R165, R6, 0xffff, RZ, 0xc0, !PT ;  /* 0x0000ffff06a57812 */ /* 0x000fe200078ec0ff */
[----:B0-----:R-:W-:Y:S08]  /*17e0*/  @P1 BRA `(.L_x_2654) ;  /* 0x0000000000241947 */ /* 0x001ff00003800000 */
        /* <DEDUP_REMOVED lines=9> */
.L_x_2654:
[----:B------:R-:W-:Y:S02]  /*1880*/  IMAD.U32 R25, RZ, RZ, UR5 ;  /* 0x00000005ff197e24 */ /* 0x000fe4000f8e00ff */
[----:B------:R-:W-:Y:S01]  /*1890*/  IMAD.U32 R27, RZ, RZ, UR4 ;  /* 0x00000004ff1b7e24 */ /* 0x000fe2000f8e00ff */
[----:B------:R-:W-:Y:S06]  /*18a0*/  @!P2 BRA `(.L_x_2655) ;  /* 0x000000000010a947 */ /* 0x000fec0003800000 */
[----:B------:R-:W-:-:S04]  /*18b0*/  IADD3 R6, P0, R203, UR8, RZ ;  /* 0x00000008cb067c10 */ /* 0x000fc8000ff1e0ff */
[----:B------:R-:W-:-:S05]  /*18c0*/  IADD3.X R7, R204, UR9, RZ, P0, !PT ;  /* 0x00000009cc077c10 */ /* 0x000fca00087fe4ff */
[----:B------:R0:W5:Y:S01]  /*18d0*/  LDG.E R27, desc[UR60][R6.64] ;  /* 0x0000003c061b7981 */ /* 0x000162000c1e1900 */
[----:B------:R-:W-:Y:S05]  /*18e0*/  BRA `(.L_x_2656) ;  /* 0x0000000000107947 */ /* 0x000fea0003800000 */
.L_x_2655:
[----:B------:R-:W-:Y:S05]  /*18f0*/  @!P0 BRA `(.L_x_2656) ;  /* 0x00000000000c8947 */ /* 0x000fea0003800000 */
[----:B------:R-:W2:Y:S04]  /*1900*/  LDG.E R0, desc[UR60][R8.64] ;  /* 0x0000003c08007981 */ /* 0x000ea8000c1e1900 */
[----:B------:R-:W2:Y:S02]  /*1910*/  LDG.E R27, desc[UR60][R8.64+0x4] ;  /* 0x0000043c081b7981 */ /* 0x000ea4000c1e1900 */
[----:B--2---:R-:W-:-:S07]  /*1920*/  IMAD.IADD R27, R27, 0x1, -R0 ;  /* 0x000000011b1b7824 */ /* 0x004fce00078e0a00 */
.L_x_2656:
[----:B------:R-:W-:Y:S01]  /*1930*/  ULDC.64 UR4, c[0x0][0xa10] ;  /* 0x0002840000047ab9 */ /* 0x000fe20000000a00 */
[----:B------:R-:W1:Y:S01]  /*1940*/  LDC R10, c[0x0][0x448] ;  /* 0x00011200ff0a7b82 */ /* 0x000e620000000800 */
[----:B------:R-:W-:-:S04]  /*1950*/  ISETP.NE.U32.AND P0, PT, RZ, UR4, PT ;  /* 0x00000004ff007c0c */ /* 0x000fc8000bf05070 */
[----:B------:R-:W-:Y:S01]  /*1960*/  ISETP.NE.AND.EX P0, PT, RZ, UR5, PT, P0 ;  /* 0x00000005ff007c0c */ /* 0x000fe2000bf05300 */
[----:B------:R-:W-:-:S12]  /*1970*/  ULDC.64 UR4, c[0x0][0xa30] ;  /* 0x00028c0000047ab9 */ /* 0x000fd80000000a00 */
[----:B0-----:R-:W0:Y:S02]  /*1980*/  @P0 LDC.64 R6, c[0x0][0xa10] ;  /* 0x00028400ff060b82 */ /* 0x001e240000000a00 */
[----:B0-----:R-:W-:-:S05]  /*1990*/  @P0 IMAD.WIDE R6, R202, 0x4, R6 ;  /* 0x00000004ca060825 */ /* 0x001fca00078e0206 */
[----:B------:R-:W2:Y:S04]  /*19a0*/  @P0 LDG.E R0, desc[UR60][R6.64] ;  /* 0x0000003c06000981 */ /* 0x000ea8000c1e1900 */
[----:B------:R0:W2:Y:S01]  /*19b0*/  @P0 LDG.E R3, desc[UR60][R6.64+0x4] ;  /* 0x0000043c06030981 */ /* 0x0000a2000c1e1900 */
[----:B------:R-:W-:Y:S01]  /*19c0*/  ISETP.NE.U32.AND P1, PT, RZ, UR4, PT ;  /* 0x00000004ff007c0c */ /* 0x000fe2000bf25070 */
[----:B-----5:R-:W-:-:S03]  /*19d0*/  IMAD.MOV.U32 R140, RZ, RZ, R27 ;  /* 0x000000ffff8c7224 */ /* 0x020fc600078e001b */
[----:B------:R-:W-:-:S13]  /*19e0*/  ISETP.NE.AND.EX P1, PT, RZ, UR5, PT, P1 ;  /* 0x00000005ff007c0c */ /* 0x000fda000bf25310 */
[----:B------:R-:W-:-:S04]  /*19f0*/  @P1 IADD3 R8, P2, R203, UR4, RZ ;  /* 0x00000004cb081c10 */ /* 0x000fc8000ff5e0ff */
[----:B------:R-:W-:-:S05]  /*1a00*/  @P1 IADD3.X R9, R204, UR5, RZ, P2, !PT ;  /* 0x00000005cc091c10 */ /* 0x000fca00097fe4ff */
[----:B------:R3:W5:Y:S01]  /*1a10*/  @P1 LDG.E R140, desc[UR60][R8.64] ;  /* 0x0000003c088c1981 */ /* 0x000762000c1e1900 */
[----:B-1----:R-:W-:Y:S01]  /*1a20*/  ISETP.NE.AND P1, PT, R10, 0x1, PT ;  /* 0x000000010a00780c */ /* 0x002fe20003f25270 */
[----:B------:R-:W-:Y:S01]  /*1a30*/  IMAD.SHL.U32 R186, R5, 0x80, RZ ;  /* 0x0000008005ba7824 */ /* 0x000fe200078e00ff */
[----:B------:R-:W-:Y:S01]  /*1a40*/  BSSY B0, `(.L_x_2657) ;  /* 0x0000035000007945 */ /* 0x000fe20003800000 */
[----:B------:R-:W-:Y:S01]  /*1a50*/  IMAD.IADD R12, R27, 0x1, -R4 ;  /* 0x000000011b0c7824 */ /* 0x000fe200078e0a04 */
[----:B------:R-:W-:Y:S01]  /*1a60*/  LOP3.LUT R207, R201, 0xff, RZ, 0xc0, !PT ;  /* 0x000000ffc9cf7812 */ /* 0x000fe200078ec0ff */
[----:B------:R-:W-:Y:S01]  /*1a70*/  VIADD R5, R186, 0x7f ;  /* 0x0000007fba057836 */ /* 0x000fe20000000000 */
[----:B------:R-:W-:-:S07]  /*1a80*/  SHF.R.U32.HI R201, RZ, 0x10, R201 ;  /* 0x00000010ffc97819 */ /* 0x000fce00000116c9 */
[----:B------:R-:W1:Y:S08]  /*1a90*/  @P1 LDC R10, c[0x0][0x44c] ;  /* 0x00011300ff0a1b82 */ /* 0x000e700000000800 */
[----:B0-----:R-:W0:Y:S01]  /*1aa0*/  @P1 LDC R7, c[0x0][0x450] ;  /* 0x00011400ff071b82 */ /* 0x001e220000000800 */
[----:B--2---:R-:W-:Y:S02]  /*1ab0*/  @P0 IMAD.IADD R25, R3, 0x1, -R0 ;  /* 0x0000000103190824 */ /* 0x004fe400078e0a00 */
[----:B-1----:R-:W-:-:S04]  /*1ac0*/  @P1 IMAD.HI.U32 R0, R5, R10, RZ ;  /* 0x0000000a05001227 */ /* 0x002fc800078e00ff */
[----:B------:R-:W-:Y:S01]  /*1ad0*/  IMAD.IADD R188, R12, 0x1, R25 ;  /* 0x000000010cbc7824 */ /* 0x000fe200078e0219 */
[----:B0-----:R-:W-:-:S03]  /*1ae0*/  @P1 SHF.R.U32.HI R5, RZ, R7, R0 ;  /* 0x00000007ff051219 */ /* 0x001fc60000011600 */
[C---:B------:R-:W-:Y:S01]  /*1af0*/  VIADD R0, R188.reuse, 0x5f ;  /* 0x0000005fbc007836 */ /* 0x040fe20000000000 */
[----:B------:R-:W-:-:S03]  /*1b00*/  IADD3 R195, R188, 0x60, -R187 ;  /* 0x00000060bcc37810 */ /* 0x000fc60007ffe8bb */
[----:B------:R-:W-:-:S04]  /*1b10*/  IMAD.HI R0, R0, 0x2aaaaaab, RZ ;  /* 0x2aaaaaab00007827 */ /* 0x000fc800078e02ff */
[----:B------:R-:W-:Y:S01]  /*1b20*/  IMAD.IADD R5, R195, 0x1, R5 ;  /* 0x00000001c3057824 */ /* 0x000fe200078e0205 */
[----:B------:R-:W-:-:S03]  /*1b30*/  SHF.R.U32.HI R3, RZ, 0x1f, R0 ;  /* 0x0000001fff037819 */ /* 0x000fc60000011600 */
[----:B------:R-:W-:Y:S01]  /*1b40*/  IMAD.HI R5, R5, 0x2aaaaaab, RZ ;  /* 0x2aaaaaab05057827 */ /* 0x000fe200078e02ff */
[----:B------:R-:W-:-:S03]  /*1b50*/  LEA.HI.SX32 R196, R0, R3, 0x1c ;  /* 0x0000000300c47211 */ /* 0x000fc600078fe2ff */
[----:B------:R-:W-:Y:S01]  /*1b60*/  IMAD.MOV.U32 R0, RZ, RZ, RZ ;  /* 0x000000ffff007224 */ /* 0x000fe200078e00ff */
[----:B------:R-:W-:-:S04]  /*1b70*/  SHF.R.U32.HI R4, RZ, 0x1f, R5 ;  /* 0x0000001fff047819 */ /* 0x000fc80000011605 */
[----:B------:R-:W-:-:S04]  /*1b80*/  LEA.HI.SX32 R5, R5, R4, 0x1c ;  /* 0x0000000405057211 */ /* 0x000fc800078fe2ff */
[----:B---3--:R-:W-:-:S04]  /*1b90*/  VIMNMX R9, R196, R5, PT ;  /* 0x00000005c4097248 */ /* 0x008fc80003fe0100 */
[----:B------:R-:W-:-:S13]  /*1ba0*/  ISETP.GE.AND P0, PT, R9, 0x1, PT ;  /* 0x000000010900780c */ /* 0x000fda0003f06270 */
        /* <DEDUP_REMOVED lines=27> */
[----:B------:R-:W-:-:S05]  /*1d60*/  IMAD.MOV.U32 R0, RZ, RZ, R5 ;  /* 0x000000ffff007224 */ /* 0x000fca00078e0005 */
[----:B------:R-:W-:Y:S02]  /*1d70*/  @!P2 IADD3 R0, -R0, RZ, RZ ;  /* 0x000000ff0000a210 */ /* 0x000fe40007ffe1ff */
[----:B------:R-:W-:-:S07]  /*1d80*/  @!P1 LOP3.LUT R0, RZ, R10, RZ, 0x33, !PT ;  /* 0x0000000aff009212 */ /* 0x000fce00078e33ff */
.L_x_2658:
[----:B------:R-:W-:Y:S05]  /*1d90*/  BSYNC B0 ;  /* 0x0000000000007941 */ /* 0x000fea0003800000 */
.L_x_2657:
[----:B------:R-:W-:-:S05]  /*1da0*/  IMAD R3, R207, R0, RZ ;  /* 0x00000000cf037224 */ /* 0x000fca00078e02ff */
        /* <DEDUP_REMOVED lines=36> */
.L_x_2661:
[----:B------:R-:W-:Y:S05]  /*1ff0*/  BSYNC B6 ;  /* 0x0000000000067941 */ /* 0x000fea0003800000 */
.L_x_2660:
        /* <DEDUP_REMOVED lines=20> */
.L_x_2663:
[----:B------:R-:W-:Y:S05]  /*2140*/  BSYNC B6 ;  /* 0x0000000000067941 */ /* 0x000fea0003800000 */
.L_x_2662:
[----:B------:R-:W-:Y:S01]  /*2150*/  ULDC.64 UR4, c[0x0][0x9f8] ;  /* 0x00027e0000047ab9 */ /* 0x000fe20000000a00 */
[----:B------:R-:W-:Y:S01]  /*2160*/  IMAD.MOV.U32 R100, RZ, RZ, R202 ;  /* 0x000000ffff647224 */ /* 0x000fe200078e00ca */
[----:B------:R-:W-:Y:S01]  /*2170*/  ISETP.NE.U32.AND P0, PT, RZ, UR4, PT ;  /* 0x00000004ff007c0c */ /* 0x000fe2000bf05070 */
[----:B------:R-:W0:Y:S03]  /*2180*/  LDC.64 R92, c[0x0][0x3f8] ;  /* 0x0000fe00ff5c7b82 */ /* 0x000e260000000a00 */
[----:B------:R-:W-:-:S05]  /*2190*/  ISETP.NE.AND.EX P0, PT, RZ, UR5, PT, P0 ;  /* 0x00000005ff007c0c */ /* 0x000fca000bf05300 */
[----:B------:R-:W1:Y:S08]  /*21a0*/  LDC.64 R86, c[0x0][0x408] ;  /* 0x00010200ff567b82 */ /* 0x000e700000000a00 */
[----:B------:R-:W-:Y:S01]  /*21b0*/  @P0 IADD3 R4, P1, R203, UR4, RZ ;  /* 0x00000004cb040c10 */ /* 0x000fe2000ff3e0ff */
[----:B------:R-:W-:-:S03]  /*21c0*/  ULDC UR4, c[0x0][0x2f4] ;  /* 0x0000bd0000047ab9 */ /* 0x000fc60000000800 */
[----:B------:R-:W-:Y:S01]  /*21d0*/  @P0 IADD3.X R5, R204, UR5, RZ, P1, !PT ;  /* 0x00000005cc050c10 */ /* 0x000fe20008ffe4ff */
[----:B------:R-:W-:-:S04]  /*21e0*/  ULDC UR5, c[0x0][0x320] ;  /* 0x0000c80000057ab9 */ /* 0x000fc80000000800 */
[----:B------:R2:W3:Y:S01]  /*21f0*/  @P0 LDG.E R100, desc[UR60][R4.64] ;  /* 0x0000003c04640981 */ /* 0x0004e2000c1e1900 */
[C---:B------:R-:W-:Y:S01]  /*2200*/  ISETP.GE.AND P1, PT, R163.reuse, UR4, PT ;  /* 0x00000004a3007c0c */ /* 0x040fe2000bf26270 */
[--C-:B0-----:R-:W-:Y:S01]  /*2210*/  IMAD.WIDE.U32 R94, R170, R92, R16.reuse ;  /* 0x0000005caa5e7225 */ /* 0x101fe200078e0010 */
[----:B------:R-:W-:Y:S01]  /*2220*/  ISETP.GE.AND P0, PT, R16, UR4, PT ;  /* 0x0000000410007c0c */ /* 0x000fe2000bf06270 */
[----:B------:R-:W0:Y:S01]  /*2230*/  S2R R197, SR_TID.X ;  /* 0x0000000000c57919 */ /* 0x000e220000002100 */
[----:B------:R-:W-:Y:S01]  /*2240*/  SEL R3, RZ, 0xffffffff, P1 ;  /* 0xffffffffff037807 */ /* 0x000fe20000800000 */
[----:B------:R-:W-:Y:S01]  /*2250*/  IMAD.MOV.U32 R126, RZ, RZ, 0x20 ;  /* 0x00000020ff7e7424 */ /* 0x000fe200078e00ff */
[----:B------:R-:W-:Y:S01]  /*2260*/  SEL R0, RZ, 0x1, P0 ;  /* 0x00000001ff007807 */ /* 0x000fe20000000000 */
[----:B-1----:R-:W-:Y:S01]  /*2270*/  IMAD.WIDE.U32 R88, R170, R86, R16 ;  /* 0x00000056aa587225 */ /* 0x002fe200078e0010 */
[----:B------:R-:W-:Y:S02]  /*2280*/  ISETP.GE.AND P0, PT, R163, UR5, PT ;  /* 0x00000005a3007c0c */ /* 0x000fe4000bf06270 */
[----:B------:R-:W-:Y:S01]  /*2290*/  ISETP.GE.AND P1, PT, R19, UR4, PT ;  /* 0x0000000413007c0c */ /* 0x000fe2000bf26270 */
[----:B------:R-:W-:Y:S01]  /*22a0*/  IMAD.SHL.U32 R3, R3, 0x2, RZ ;  /* 0x0000000203037824 */ /* 0x000fe200078e00ff */
[----:B--2---:R-:W-:Y:S01]  /*22b0*/  SEL R4, RZ, 0xffffffff, P0 ;  /* 0xffffffffff047807 */ /* 0x004fe20000000000 */
[----:B------:R-:W-:Y:S01]  /*22c0*/  IMAD.SHL.U32 R108, R86, 0x40, RZ ;  /* 0x00000040566c7824 */ /* 0x000fe200078e00ff */
[----:B------:R-:W-:Y:S01]  /*22d0*/  ISETP.GE.AND P0, PT, R164, UR4, PT ;  /* 0x00000004a4007c0c */ /* 0x000fe2000bf06270 */
[----:B------:R-:W-:Y:S01]  /*22e0*/  IMAD R129, R93, 0x60, RZ ;  /* 0x000000605d817824 */ /* 0x000fe200078e02ff */
[----:B------:R-:W-:Y:S01]  /*22f0*/  LOP3.LUT R0, R3, 0x2, R0, 0xe2, !PT ;  /* 0x0000000203007812 */ /* 0x000fe200078ee200 */
[----:B------:R-:W-:Y:S01]  /*2300*/  IMAD.SHL.U32 R7, R4, 0x2, RZ ;  /* 0x0000000204077824 */ /* 0x000fe200078e00ff */
[----:B------:R-:W1:Y:S01]  /*2310*/  LDC R3, c[0x0][0x3f4] ;  /* 0x0000fd00ff037b82 */ /* 0x000e620000000800 */
[----:B------:R-:W-:Y:S01]  /*2320*/  ISETP.GE.AND P2, PT, R16, UR5, PT ;  /* 0x0000000510007c0c */ /* 0x000fe2000bf46270 */
[----:B------:R-:W-:Y:S01]  /*2330*/  IMAD.SHL.U32 R106, R92, 0x40, RZ ;  /* 0x000000405c6a7824 */ /* 0x000fe200078e00ff */
[----:B------:R-:W-:Y:S01]  /*2340*/  SEL R5, RZ, 0x4, P0 ;  /* 0x00000004ff057807 */ /* 0x000fe20000000000 */
[----:B------:R-:W-:Y:S01]  /*2350*/  IMAD.IADD R128, R128, 0x1, R27 ;  /* 0x0000000180807824 */ /* 0x000fe200078e021b */
[----:B------:R-:W-:Y:S01]  /*2360*/  SEL R4, RZ, 0x8, P1 ;  /* 0x00000008ff047807 */ /* 0x000fe20000800000 */
[--C-:B------:R-:W-:Y:S01]  /*2370*/  IMAD R112, R206, 0x40, R170.reuse ;  /* 0x00000040ce707824 */ /* 0x100fe200078e02aa */
[----:B------:R-:W-:-:S02]  /*2380*/  SHF.R.S32.HI R9, RZ, 0x1f, R170 ;  /* 0x0000001fff097819 */ /* 0x000fc400000114aa */
[----:B------:R-:W-:Y:S02]  /*2390*/  SEL R6, RZ, 0x1, P2 ;  /* 0x00000001ff067807 */ /* 0x000fe40001000000 */
[----:B------:R-:W-:Y:S02]  /*23a0*/  ISETP.GE.AND P1, PT, R164, UR5, PT ;  /* 0x00000005a4007c0c */ /* 0x000fe4000bf26270 */
[----:B------:R-:W-:Y:S02]  /*23b0*/  ISETP.GE.AND P0, PT, R22, UR4, PT ;  /* 0x0000000416007c0c */ /* 0x000fe4000bf06270 */
[----:B------:R-:W-:Y:S01]  /*23c0*/  LOP3.LUT R0, R4, R0, R5, 0xfe, !PT ;  /* 0x0000000004007212 */ /* 0x000fe200078efe05 */
[----:B------:R-:W-:Y:S01]  /*23d0*/  IMAD R4, R9, R92, RZ ;  /* 0x0000005c09047224 */ /* 0x000fe200078e02ff */
[----:B------:R-:W-:Y:S01]  /*23e0*/  LOP3.LUT R6, R7, 0x2, R6, 0xe2, !PT ;  /* 0x0000000207067812 */ /* 0x000fe200078ee206 */
[----:B------:R-:W-:Y:S01]  /*23f0*/  IMAD R9, R9, R86, RZ ;  /* 0x0000005609097224 */ /* 0x000fe200078e02ff */
[----:B------:R-:W-:Y:S01]  /*2400*/  SHF.R.S32.HI R161, RZ, 0x1f, R160 ;  /* 0x0000001fffa17819 */ /* 0x000fe200000114a0 */
[----:B------:R-:W-:Y:S01]  /*2410*/  IMAD R11, R170, R93, R4 ;  /* 0x0000005daa0b7224 */ /* 0x000fe200078e0204 */
[----:B------:R-:W-:-:S02]  /*2420*/  SEL R5, RZ, 0x4, P1 ;  /* 0x00000004ff057807 */ /* 0x000fc40000800000 */
[----:B------:R-:W-:Y:S01]  /*2430*/  SEL R7, RZ, 0x10, P0 ;  /* 0x00000010ff077807 */ /* 0x000fe20000000000 */
[----:B------:R-:W-:Y:S01]  /*2440*/  IMAD.WIDE.U32 R96, R170, R92, R160 ;  /* 0x0000005caa607225 */ /* 0x000fe200078e00a0 */
[-C--:B-1----:R-:W-:Y:S02]  /*2450*/  ISETP.GE.AND P3, PT, R16, R3.reuse, PT ;  /* 0x000000031000720c */ /* 0x082fe40003f66270 */
[----:B------:R-:W-:Y:S01]  /*2460*/  ISETP.GE.AND P2, PT, R163, R3, PT ;  /* 0x00000003a300720c */ /* 0x000fe20003f46270 */
[----:B------:R-:W-:Y:S01]  /*2470*/  IMAD.IADD R97, R97, 0x1, R11 ;  /* 0x0000000161617824 */ /* 0x000fe200078e020b */
[----:B------:R-:W-:Y:S01]  /*2480*/  LOP3.LUT R6, R6, R5, RZ, 0xfc, !PT ;  /* 0x0000000506067212 */ /* 0x000fe200078efcff */
[----:B------:R-:W-:Y:S01]  /*2490*/  IMAD.IADD R95, R11, 0x1, R95 ;  /* 0x000000010b5f7824 */ /* 0x000fe200078e025f */
[----:B------:R-:W-:Y:S01]  /*24a0*/  SEL R5, R3, RZ, P3 ;  /* 0x000000ff03057207 */ /* 0x000fe20001800000 */
[----:B------:R-:W-:Y:S01]  /*24b0*/  IMAD R11, R170, R87, R9 ;  /* 0x00000057aa0b7224 */ /* 0x000fe200078e0209 */
[----:B------:R-:W-:Y:S01]  /*24c0*/  LOP3.LUT R7, R0, R7, RZ, 0xfc, !PT ;  /* 0x0000000700077212 */ /* 0x000fe200078efcff */
[----:B------:R-:W-:Y:S01]  /*24d0*/  IMAD.WIDE.U32 R90, R170, R86, R160 ;  /* 0x00000056aa5a7225 */ /* 0x000fe200078e00a0 */
[----:B------:R-:W-:-:S02]  /*24e0*/  ISETP.GE.AND P1, PT, R164, R3, PT ;  /* 0x00000003a400720c */ /* 0x000fc40003f26270 */
[C---:B------:R-:W-:Y:S01]  /*24f0*/  SEL R0, R3.reuse, RZ, P2 ;  /* 0x000000ff03007207 */ /* 0x040fe20001000000 */
[----:B------:R-:W-:Y:S01]  /*2500*/  IMAD.IADD R5, R16, 0x1, R5 ;  /* 0x0000000110057824 */ /* 0x000fe200078e0205 */
[----:B------:R-:W-:Y:S01]  /*2510*/  SEL R9, R3, RZ, P1 ;  /* 0x000000ff03097207 */ /* 0x000fe20000800000 */
[----:B------:R-:W-:Y:S01]  /*2520*/  IMAD.IADD R91, R91, 0x1, R11 ;  /* 0x000000015b5b7824 */ /* 0x000fe200078e020b */
[----:B------:R-:W-:Y:S01]  /*2530*/  SHF.R.U32.HI R21, RZ, 0x3, R177 ;  /* 0x00000003ff157819 */ /* 0x000fe200000116b1 */
[----:B------:R-:W-:Y:S01]  /*2540*/  IMAD.IADD R8, R163, 0x1, R0 ;  /* 0x00000001a3087824 */ /* 0x000fe200078e0200 */
[----:B------:R-:W-:Y:S01]  /*2550*/  SHF.R.S32.HI R0, RZ, 0x1f, R5 ;  /* 0x0000001fff007819 */ /* 0x000fe20000011405 */
[----:B------:R-:W-:Y:S01]  /*2560*/  IMAD.IADD R89, R11, 0x1, R89 ;  /* 0x000000010b597824 */ /* 0x000fe200078e0259 */
[----:B-----5:R-:W-:Y:S01]  /*2570*/  SHF.R.S32.HI R13, RZ, 0x1f, R140 ;  /* 0x0000001fff0d7819 */ /* 0x020fe2000001148c */
[----:B------:R-:W-:Y:S01]  /*2580*/  IMAD.IADD R11, R164, 0x1, R9 ;  /* 0x00000001a40b7824 */ /* 0x000fe200078e0209 */
[----:B------:R-:W-:Y:S01]  /*2590*/  SHF.R.S32.HI R9, RZ, 0x1f, R8 ;  /* 0x0000001fff097819 */ /* 0x000fe20000011408 */
[----:B------:R-:W-:Y:S01]  /*25a0*/  IMAD.SHL.U32 R124, R3, 0x2, RZ ;  /* 0x00000002037c7824 */ /* 0x000fe200078e00ff */
[-C--:B------:R-:W-:Y:S01]  /*25b0*/  LEA.HI R4, R0, R5.reuse, RZ, 0x3 ;  /* 0x0000000500047211 */ /* 0x080fe200078f18ff */
[----:B------:R-:W-:Y:S01]  /*25c0*/  IMAD.WIDE.U32 R90, R140, R86, R90 ;  /* 0x000000568c5a7225 */ /* 0x000fe200078e005a */
[----:B------:R-:W-:-:S02]  /*25d0*/  LEA.HI R0, R0, R5, RZ, 0x6 ;  /* 0x0000000500007211 */ /* 0x000fc400078f30ff */
[C---:B------:R-:W-:Y:S01]  /*25e0*/  LEA.HI R5, R9.reuse, R8, RZ, 0x6 ;  /* 0x0000000809057211 */ /* 0x040fe200078f30ff */
[C---:B------:R-:W-:Y:S01]  /*25f0*/  IMAD.WIDE.U32 R88, R140.reuse, R86, R88 ;  /* 0x000000568c587225 */ /* 0x040fe200078e0058 */
[----:B------:R-:W-:Y:S02]  /*2600*/  SHF.R.S32.HI R14, RZ, 0x1f, R11 ;  /* 0x0000001fff0e7819 */ /* 0x000fe4000001140b */
[----:B------:R-:W-:Y:S01]  /*2610*/  LEA.HI R12, R9, R8, RZ, 0x3 ;  /* 0x00000008090c7211 */ /* 0x000fe200078f18ff */
[CC--:B------:R-:W-:Y:S01]  /*2620*/  IMAD.WIDE.U32 R96, R140.reuse, R92.reuse, R96 ;  /* 0x0000005c8c607225 */ /* 0x0c0fe200078e0060 */
[----:B------:R-:W-:Y:S02]  /*2630*/  SHF.R.S32.HI R0, RZ, 0x6, R0 ;  /* 0x00000006ff007819 */ /* 0x000fe40000011400 */
[----:B------:R-:W-:Y:S01]  /*2640*/  SHF.R.S32.HI R8, RZ, 0x6, R5 ;  /* 0x00000006ff087819 */ /* 0x000fe20000011405 */
[----:B------:R-:W-:Y:S01]  /*2650*/  IMAD.WIDE.U32 R94, R140, R92, R94 ;  /* 0x0000005c8c5e7225 */ /* 0x000fe200078e005e */
[----:B------:R-:W-:-:S02]  /*2660*/  LOP3.LUT R10, R177, 0x38, R4, 0xf8, !PT ;  /* 0x00000038b10a7812 */ /* 0x000fc400078ef804 */
[C---:B------:R-:W-:Y:S01]  /*2670*/  LOP3.LUT R5, R181.reuse, 0x38, R4, 0xf8, !PT ;  /* 0x00000038b5057812 */ /* 0x040fe200078ef804 */
[--C-:B------:R-:W-:Y:S01]  /*2680*/  IMAD R139, R0, 0x1800, R183.reuse ;  /* 0x00001800008b7824 */ /* 0x100fe200078e02b7 */
[-C--:B------:R-:W-:Y:S01]  /*2690*/  LEA.HI R20, R14, R11.reuse, RZ, 0x3 ;  /* 0x0000000b0e147211 */ /* 0x080fe200078f18ff */
[--C-:B------:R-:W-:Y:S01]  /*26a0*/  IMAD R137, R0, 0x1800, R184.reuse ;  /* 0x0000180000897824 */ /* 0x100fe200078e02b8 */
[----:B------:R-:W-:Y:S01]  /*26b0*/  LEA.HI R11, R14, R11, RZ, 0x6 ;  /* 0x0000000b0e0b7211 */ /* 0x000fe200078f30ff */
[----:B------:R-:W-:Y:S01]  /*26c0*/  IMAD R138, R8, 0x1800, R183 ;  /* 0x00001800088a7824 */ /* 0x000fe200078e02b7 */
[----:B------:R-:W-:Y:S01]  /*26d0*/  LOP3.LUT R10, R10, R21, RZ, 0x3c, !PT ;  /* 0x000000150a0a7212 */ /* 0x000fe200078e3cff */
[----:B------:R-:W-:Y:S01]  /*26e0*/  IMAD R134, R8, 0x1800, R184 ;  /* 0x0000180008867824 */ /* 0x000fe200078e02b8 */
[----:B------:R-:W-:Y:S02]  /*26f0*/  LOP3.LUT R9, R181, 0x38, R12, 0xf8, !PT ;  /* 0x00000038b5097812 */ /* 0x000fe400078ef80c */
[----:B------:R-:W-:Y:S01]  /*2700*/  LOP3.LUT R0, R5, R182, RZ, 0x3c, !PT ;  /* 0x000000b605007212 */ /* 0x000fe200078e3cff */
[----:B------:R-:W-:Y:S01]  /*2710*/  IMAD.IADD R137, R137, 0x1, R10 ;  /* 0x0000000189897824 */ /* 0x000fe200078e020a */
[----:B------:R-:W-:-:S02]  /*2720*/  SHF.R.S32.HI R11, RZ, 0x6, R11 ;  /* 0x00000006ff0b7819 */ /* 0x000fc4000001140b */
[----:B------:R-:W-:Y:S01]  /*2730*/  LOP3.LUT R5, R181, 0x38, R20, 0xf8, !PT ;  /* 0x00000038b5057812 */ /* 0x000fe200078ef814 */
[----:B------:R-:W-:Y:S01]  /*2740*/  IMAD.IADD R139, R139, 0x1, R0 ;  /* 0x000000018b8b7824 */ /* 0x000fe200078e0200 */
[-C--:B------:R-:W-:Y:S01]  /*2750*/  LOP3.LUT R9, R9, R182.reuse, RZ, 0x3c, !PT ;  /* 0x000000b609097212 */ /* 0x080fe200078e3cff */
[----:B------:R-:W-:Y:S01]  /*2760*/  IMAD R136, R11, 0x1800, R183 ;  /* 0x000018000b887824 */ /* 0x000fe200078e02b7 */
[----:B------:R-:W-:Y:S01]  /*2770*/  LOP3.LUT R10, R177, 0x38, R20, 0xf8, !PT ;  /* 0x00000038b10a7812 */ /* 0x000fe200078ef814 */
[----:B------:R-:W-:Y:S01]  /*2780*/  IMAD R132, R11, 0x1800, R184 ;  /* 0x000018000b847824 */ /* 0x000fe200078e02b8 */
[----:B------:R-:W-:Y:S01]  /*2790*/  LOP3.LUT R0, R177, 0x38, R12, 0xf8, !PT ;  /* 0x00000038b1007812 */ /* 0x000fe200078ef80c */
[----:B------:R-:W-:Y:S01]  /*27a0*/  IMAD.IADD R138, R138, 0x1, R9 ;  /* 0x000000018a8a7824 */ /* 0x000fe200078e0209 */
[----:B------:R-:W-:Y:S02]  /*27b0*/  LOP3.LUT R5, R5, R182, RZ, 0x3c, !PT ;  /* 0x000000b605057212 */ /* 0x000fe400078e3cff */
[----:B------:R-:W-:-:S02]  /*27c0*/  LOP3.LUT R11, R10, R21, RZ, 0x3c, !PT ;  /* 0x000000150a0b7212 */ /* 0x000fc400078e3cff */
[----:B------:R-:W-:Y:S01]  /*27d0*/  LOP3.LUT R9, R0, R21, RZ, 0x3c, !PT ;  /* 0x0000001500097212 */ /* 0x000fe200078e3cff */
[----:B------:R-:W-:Y:S01]  /*27e0*/  IMAD R0, R13, R92, RZ ;  /* 0x0000005c0d007224 */ /* 0x000fe200078e02ff */
[----:B------:R-:W-:Y:S01]  /*27f0*/  ISETP.GE.AND P4, PT, R19, UR5, PT ;  /* 0x0000000513007c0c */ /* 0x000fe2000bf86270 */
[----:B------:R-:W-:Y:S01]  /*2800*/  IMAD.IADD R136, R136, 0x1, R5 ;  /* 0x0000000188887824 */ /* 0x000fe200078e0205 */
[----:B------:R-:W-:Y:S01]  /*2810*/  LOP3.LUT R5, R181, 0x18, R16, 0xf8, !PT ;  /* 0x00000018b5057812 */ /* 0x000fe200078ef810 */
[----:B------:R-:W-:Y:S01]  /*2820*/  IMAD.IADD R132, R132, 0x1, R11 ;  /* 0x0000000184847824 */ /* 0x000fe200078e020b */
[----:B------:R-:W-:Y:S01]  /*2830*/  ISETP.GE.AND P0, PT, R23, UR4, PT ;  /* 0x0000000417007c0c */ /* 0x000fe2000bf06270 */
[----:B------:R-:W-:Y:S01]  /*2840*/  IMAD R13, R13, R86, RZ ;  /* 0x000000560d0d7224 */ /* 0x000fe200078e02ff */
[----:B------:R-:W-:Y:S01]  /*2850*/  SEL R3, RZ, 0x8, P4 ;  /* 0x00000008ff037807 */ /* 0x000fe20002000000 */
[----:B------:R-:W-:Y:S01]  /*2860*/  IMAD R11, R140, R93, R0 ;  /* 0x0000005d8c0b7224 */ /* 0x000fe200078e0200 */
[----:B------:R-:W-:Y:S01]  /*2870*/  LOP3.LUT P5, RZ, R226, 0x4, RZ, 0xc0, !PT ;  /* 0x00000004e2ff7812 */ /* 0x000fe200078ac0ff */
[----:B------:R-:W-:Y:S01]  /*2880*/  IMAD.IADD R134, R134, 0x1, R9 ;  /* 0x0000000186867824 */ /* 0x000fe200078e0209 */
[----:B------:R-:W-:Y:S01]  /*2890*/  LOP3.LUT R0, R5, R182, RZ, 0x3c, !PT ;  /* 0x000000b605007212 */ /* 0x000fe200078e3cff */
[----:B------:R-:W-:Y:S01]  /*28a0*/  IMAD R9, R87, 0x60, RZ ;  /* 0x0000006057097824 */ /* 0x000fe200078e02ff */
[----:B------:R-:W-:Y:S01]  /*28b0*/  SEL R8, RZ, 0x20, P0 ;  /* 0x00000020ff087807 */ /* 0x000fe20000000000 */
[----:B------:R-:W-:Y:S01]  /*28c0*/  IMAD R13, R140, R87, R13 ;  /* 0x000000578c0d7224 */ /* 0x000fe200078e020d */
[C---:B------:R-:W-:Y:S01]  /*28d0*/  SHF.L.U64.HI R107, R86.reuse, 0x6, R87 ;  /* 0x00000006566b7819 */ /* 0x040fe20000010257 */
[----:B------:R-:W-:Y:S01]  /*28e0*/  IMAD.WIDE.U32 R86, R86, 0x60, RZ ;  /* 0x0000006056567825 */ /* 0x000fe200078e00ff */
[----:B------:R-:W-:-:S02]  /*28f0*/  SHF.L.U64.HI R105, R92, 0x6, R93 ;  /* 0x000000065c697819 */ /* 0x000fc4000001025d */
[----:B------:R-:W-:Y:S01]  /*2900*/  LOP3.LUT R10, R6, R3, RZ, 0xfc, !PT ;  /* 0x00000003060a7212 */ /* 0x000fe200078efcff */
[----:B------:R-:W-:Y:S01]  /*2910*/  IMAD.WIDE.U32 R92, R92, 0x60, RZ ;  /* 0x000000605c5c7825 */ /* 0x000fe200078e00ff */
[----:B------:R-:W-:Y:S02]  /*2920*/  SEL R126, R126, 0xffffffe0, !P5 ;  /* 0xffffffe07e7e7807 */ /* 0x000fe40006800000 */
[----:B------:R-:W-:Y:S01]  /*2930*/  LOP3.LUT R3, R6, 0x1, RZ, 0xc0, !PT ;  /* 0x0000000106037812 */ /* 0x000fe200078ec0ff */
[----:B------:R-:W-:Y:S01]  /*2940*/  IMAD.IADD R0, R183, 0x1, R0 ;  /* 0x00000001b7007824 */ /* 0x000fe200078e0200 */
[----:B------:R-:W-:Y:S01]  /*2950*/  SHF.R.S32.HI R115, RZ, 0x3, R4 ;  /* 0x00000003ff737819 */ /* 0x000fe20000011404 */
[----:B------:R-:W-:Y:S01]  /*2960*/  IMAD.IADD R130, R87, 0x1, R9 ;  /* 0x0000000157827824 */ /* 0x000fe200078e0209 */
[----:B------:R-:W-:Y:S01]  /*2970*/  LOP3.LUT R26, R7, R8, RZ, 0xfc, !PT ;  /* 0x00000008071a7212 */ /* 0x000fe200078efcff */
[----:B------:R-:W-:Y:S01]  /*2980*/  IMAD.IADD R131, R126, 0x1, R0 ;  /* 0x000000017e837824 */ /* 0x000fe200078e0200 */
[----:B------:R-:W-:Y:S01]  /*2990*/  LOP3.LUT R4, R4, 0xfffffff8, RZ, 0xc0, !PT ;  /* 0xfffffff804047812 */ /* 0x000fe200078ec0ff */
[----:B------:R-:W-:Y:S01]  /*29a0*/  IMAD.IADD R104, R97, 0x1, R11 ;  /* 0x0000000161687824 */ /* 0x000fe200078e020b */
[----:B------:R-:W-:Y:S01]  /*29b0*/  LOP3.LUT R5, R12, 0xfffffff8, RZ, 0xc0, !PT ;  /* 0xfffffff80c057812 */ /* 0x000fe200078ec0ff */
[----:B------:R-:W-:Y:S01]  /*29c0*/  IMAD.IADD R102, R11, 0x1, R95 ;  /* 0x000000010b667824 */ /* 0x000fe200078e025f */
[----:B------:R-:W-:Y:S01]  /*29d0*/  LOP3.LUT R6, R20, 0xfffffff8, RZ, 0xc0, !PT ;  /* 0xfffffff814067812 */ /* 0x000fe200078ec0ff */
[----:B------:R-:W-:Y:S01]  /*29e0*/  IMAD.IADD R103, R91, 0x1, R13 ;  /* 0x000000015b677824 */ /* 0x000fe200078e020d */
[----:B------:R-:W-:Y:S01]  /*29f0*/  SHF.R.S32.HI R113, RZ, 0x3, R20 ;  /* 0x00000003ff717819 */ /* 0x000fe20000011414 */
[----:B------:R-:W-:Y:S01]  /*2a00*/  IMAD.IADD R101, R13, 0x1, R89 ;  /* 0x000000010d657824 */ /* 0x000fe200078e0259 */
[----:B------:R-:W-:-:S02]  /*2a10*/  LOP3.LUT R8, R10, 0x2, RZ, 0xc0, !PT ;  /* 0x000000020a087812 */ /* 0x000fc400078ec0ff */
[----:B------:R-:W-:Y:S02]  /*2a20*/  LOP3.LUT R9, R10, 0x4, RZ, 0xc0, !PT ;  /* 0x000000040a097812 */ /* 0x000fe400078ec0ff */
[C---:B------:R-:W-:Y:S02]  /*2a30*/  LOP3.LUT R20, R26.reuse, 0x2, RZ, 0xc0, !PT ;  /* 0x000000021a147812 */ /* 0x040fe400078ec0ff */
[C---:B------:R-:W-:Y:S02]  /*2a40*/  LOP3.LUT R21, R26.reuse, 0x4, RZ, 0xc0, !PT ;  /* 0x000000041a157812 */ /* 0x040fe400078ec0ff */
[C---:B------:R-:W-:Y:S02]  /*2a50*/  LOP3.LUT R99, R26.reuse, 0x8, RZ, 0xc0, !PT ;  /* 0x000000081a637812 */ /* 0x040fe400078ec0ff */
[----:B------:R-:W-:Y:S02]  /*2a60*/  LOP3.LUT R98, R26, 0x10, RZ, 0xc0, !PT ;  /* 0x000000101a627812 */ /* 0x000fe400078ec0ff */
[----:B0-----:R-:W-:-:S02]  /*2a70*/  LEA.HI R197, R197, 0x8, RZ, 0x19 ;  /* 0x00000008c5c57811 */ /* 0x001fc400078fc8ff */
[----:B------:R-:W-:Y:S02]  /*2a80*/  IADD3 R129, R93, R129, RZ ;  /* 0x000000815d817210 */ /* 0x000fe40007ffe0ff */
[----:B------:R-:W-:Y:S02]  /*2a90*/  SHF.R.S32.HI R114, RZ, 0x3, R12 ;  /* 0x00000003ff727819 */ /* 0x000fe4000001140c */
[----:B------:R-:W-:Y:S02]  /*2aa0*/  LOP3.LUT R7, R7, 0x1, RZ, 0xc0, !PT ;  /* 0x0000000107077812 */ /* 0x000fe400078ec0ff */
[----:B------:R-:W-:Y:S02]  /*2ab0*/  LOP3.LUT R10, R10, 0x8, RZ, 0xc0, !PT ;  /* 0x000000080a0a7812 */ /* 0x000fe400078ec0ff */
[----:B------:R-:W-:Y:S02]  /*2ac0*/  SHF.R.S32.HI R111, RZ, 0x1f, R4 ;  /* 0x0000001fff6f7819 */ /* 0x000fe40000011404 */
[----:B------:R-:W-:-:S02]  /*2ad0*/  SHF.R.S32.HI R110, RZ, 0x1f, R5 ;  /* 0x0000001fff6e7819 */ /* 0x000fc40000011405 */
[----:B------:R-:W-:Y:S02]  /*2ae0*/  SHF.R.S32.HI R109, RZ, 0x1f, R6 ;  /* 0x0000001fff6d7819 */ /* 0x000fe40000011406 */
[----:B------:R-:W-:Y:S02]  /*2af0*/  LOP3.LUT R26, R26, 0x20, RZ, 0xc0, !PT ;  /* 0x000000201a1a7812 */ /* 0x000fe400078ec0ff */
[----:B---3--:R-:W-:-:S07]  /*2b00*/  SHF.R.S32.HI R127, RZ, 0x1f, R100 ;  /* 0x0000001fff7f7819 */ /* 0x008fce0000011464 */
.L_x_2769:
        /* <DEDUP_REMOVED lines=124> */
.L_x_2668:
[----:B------:R-:W-:Y:S05]  /*32d0*/  BSYNC B1 ;  /* 0x0000000000017941 */ /* 0x000fea0003800000 */
.L_x_2667:
        /* <DEDUP_REMOVED lines=55> */
.L_x_2670:
[----:B------:R-:W-:Y:S05]  /*3650*/  BSYNC B1 ;  /* 0x0000000000017941 */ /* 0x000fea0003800000 */
.L_x_2669:
[----:B------:R-:W2:Y:S01]  /*3660*/  LDL R11, [R1+0x30] ;  /* 0x00003000010b7983 */ /* 0x000ea20000100800 */
[----:B0----5:R-:W-:Y:S02]  /*3670*/  IMAD.MOV.U32 R12, RZ, RZ, R54 ;  /* 0x000000ffff0c7224 */ /* 0x021fe400078e0036 */
[----:B------:R-:W-:Y:S02]  /*3680*/  IMAD.MOV.U32 R14, RZ, RZ, R58 ;  /* 0x000000ffff0e7224 */ /* 0x000fe400078e003a */
[----:B------:R-:W-:-:S05]  /*3690*/  IMAD.MOV.U32 R13, RZ, RZ, R59 ;  /* 0x000000ffff0d7224 */ /* 0x000fca00078e003b */
[----:B------:R-:W-:Y:S01]  /*36a0*/  PRMT R156, R13, 0x5410, R14 ;  /* 0x000054100d9c7816 */ /* 0x000fe2000000000e */
[----:B------:R-:W-:Y:S02]  /*36b0*/  IMAD.MOV.U32 R13, RZ, RZ, R70 ;  /* 0x000000ffff0d7224 */ /* 0x000fe400078e0046 */
[----:B------:R-:W-:-:S03]  /*36c0*/  IMAD.MOV.U32 R14, RZ, RZ, R71 ;  /* 0x000000ffff0e7224 */ /* 0x000fc600078e0047 */
[----:B------:R-:W-:Y:S02]  /*36d0*/  PRMT R193, R193, 0x5410, R13 ;  /* 0x00005410c1c17816 */ /* 0x000fe4000000000d */
        /* <DEDUP_REMOVED lines=10> */
[----:B------:R-:W-:Y:S02]  /*3780*/  UISETP.NE.AND UP0, UPT, UR4, 0x3, UPT ;  /* 0x000000030400788c */ /* 0x000fe4000bf05270 */
[----:B------:R-:W-:Y:S01]  /*3790*/  PRMT R185, R185, 0x5410, R12 ;  /* 0x00005410b9b97816 */ /* 0x000fe2000000000c */
[----:B------:R-:W-:Y:S01]  /*37a0*/  IMAD.MOV.U32 R12, RZ, RZ, R75 ;  /* 0x000000ffff0c7224 */ /* 0x000fe200078e004b */
[----:B------:R-:W-:Y:S01]  /*37b0*/  PRMT R159, R159, 0x5410, R11 ;  /* 0x000054109f9f7816 */ /* 0x000fe2000000000b */
[----:B------:R-:W-:Y:S01]  /*37c0*/  IMAD.MOV.U32 R11, RZ, RZ, R74 ;  /* 0x000000ffff0b7224 */ /* 0x000fe200078e004a */
[----:B------:R-:W-:-:S02]  /*37d0*/  PLOP3.LUT P0, PT, PT, PT, UP0, 0x80, 0x0 ;  /* 0x000000000000781c */ /* 0x000fc40003f0f008 */
        /* <DEDUP_REMOVED lines=65> */
.L_x_2671:
[----:B------:R-:W-:Y:S01]  /*3bf0*/  IMAD R84, R18, 0x8, R2 ;  /* 0x0000000812547824 */ /* 0x000fe200078e0202 */
[----:B------:R-:W-:Y:S01]  /*3c00*/  SHF.L.U32 R85, R171, 0x1f, RZ ;  /* 0x0000001fab557819 */ /* 0x000fe200000006ff */
[----:B------:R-:W-:Y:S03]  /*3c10*/  BSSY B1, `(.L_x_2672) ;  /* 0x0000003000017945 */ /* 0x000fe60003800000 */
[----:B------:R-:W0:Y:S02]  /*3c20*/  SYNCS.PHASECHK.TRANS64.TRYWAIT P6, [R84+URZ+0x2a890], R85 ;  /* 0x02a89055540075a7 */ /* 0x000e2400080c017f */
[----:B0-----:R-:W-:Y:S05]  /*3c30*/  @!P6 BRA `(.L_x_2673) ;  /* 0x000002280048e947 */ /* 0x001fea0003800000 */
.L_x_3023:
[----:B------:R-:W-:Y:S05]  /*3c40*/  BSYNC B1 ;  /* 0x0000000000017941 */ /* 0x000fea0003800000 */
.L_x_2672:
[----:B------:R-:W-:-:S03]  /*3c50*/  UMOV UR4, 0xffffffff ;  /* 0xffffffff00047882 */ /* 0x000fc60000000000 */
[----:B------:R-:W-:Y:S05]  /*3c60*/  BRA.DIV UR4, `(.L_x_2674) ;  /* 0x0000022a04507947 */ /* 0x000fea000b800000 */
[----:B------:R1:W2:Y:S04]  /*3c70*/  SHFL.IDX PT, R78, R118, RZ, 0x1c1f ;  /* 0x001c1fff764e7589 */ /* 0x0002a800000e0000 */
[----:B------:R1:W3:Y:S02]  /*3c80*/  SHFL.IDX PT, R11, R119, RZ, 0x1c1f ;  /* 0x001c1fff770b7589 */ /* 0x0002e400000e0000 */
.L_x_3027:
        /* <DEDUP_REMOVED lines=16> */
[----:B------:R-:W-:Y:S01]  /*3d90*/  PRMT R74, R143, 0x5432, R74 ;  /* 0x000054328f4a7816 */ /* 0x000fe2000000004a */
[C---:B0-----:R-:W-:Y:S01]  /*3da0*/  IMAD.U32 R143, R13.reuse, 0x10000, RZ ;  /* 0x000100000d8f7824 */ /* 0x041fe200078e00ff */
[----:B------:R-:W-:Y:S02]  /*3db0*/  LOP3.LUT R145, R13, 0xffff0000, RZ, 0xc0, !PT ;  /* 0xffff00000d917812 */ /* 0x000fe400078ec0ff */
[C---:B------:R-:W-:Y:S01]  /*3dc0*/  LOP3.LUT R144, R77.reuse, 0xffff0000, RZ, 0xc0, !PT ;  /* 0xffff00004d907812 */ /* 0x040fe200078ec0ff */
[----:B------:R-:W-:Y:S01]  /*3dd0*/  IMAD.U32 R77, R77, 0x10000, RZ ;  /* 0x000100004d4d7824 */ /* 0x000fe200078e00ff */
[C---:B------:R-:W-:Y:S01]  /*3de0*/  LOP3.LUT R13, R74.reuse, 0xffff0000, RZ, 0xc0, !PT ;  /* 0xffff00004a0d7812 */ /* 0x040fe200078ec0ff */
[----:B------:R-:W-:Y:S02]  /*3df0*/  IMAD.U32 R74, R74, 0x10000, RZ ;  /* 0x000100004a4a7824 */ /* 0x000fe400078e00ff */
[----:B------:R-:W-:-:S04]  /*3e00*/  FMUL.FTZ R76, R145, R144 ;  /* 0x00000090914c7220 */ /* 0x000fc80000410000 */
        /* <DEDUP_REMOVED lines=32> */
.L_x_2680:
[----:B------:R-:W-:Y:S05]  /*4010*/  BSYNC B3 ;  /* 0x0000000000037941 */ /* 0x000fea0003800000 */
.L_x_2679:
[----:B---3--:R-:W-:-:S04]  /*4020*/  LEA R74, P4, R16, R11, 0x1 ;  /* 0x0000000b104a7211 */ /* 0x008fc800078808ff */
[----:B--2---:R-:W-:-:S05]  /*4030*/  LEA.HI.X R75, R16, R78, R17, 0x1, P4 ;  /* 0x0000004e104b7211 */ /* 0x004fca00020f0c11 */
[----:B0-----:R4:W-:Y:S04]  /*4040*/  ST.E.128 desc[UR60][R74.64], R12 ;  /* 0x0000000c4a007985 */ /* 0x0019e8000c101d3c */
.L_x_2678:
[----:B------:R-:W-:Y:S05]  /*4050*/  BSYNC B2 ;  /* 0x0000000000027941 */ /* 0x000fea0003800000 */
.L_x_2677:
        /* <DEDUP_REMOVED lines=52> */
[----:B------:R-:W-:Y:S01]  /*43a0*/  IMAD.MOV.U32 R14, RZ, RZ, R76 ;  /* 0x000000ffff0e7224 */ /* 0x000fe200078e004c */
[----:B------:R-:W-:-:S07]  /*43b0*/  MOV R12, R71 ;  /* 0x00000047000c7202 */ /* 0x000fce0000000f00 */
.L_x_2684:
[----:B------:R-:W-:Y:S05]  /*43c0*/  BSYNC B3 ;  /* 0x0000000000037941 */ /* 0x000fea0003800000 */
.L_x_2683:
[----:B------:R-:W-:Y:S02]  /*43d0*/  IMAD.SHL.U32 R72, R166, 0x8, RZ ;  /* 0x00000008a6487824 */ /* 0x000fe400078e00ff */
[----:B---3--:R-:W-:Y:S02]  /*43e0*/  IMAD.MOV.U32 R70, RZ, RZ, R11 ;  /* 0x000000ffff467224 */ /* 0x008fe400078e000b */
[----:B--2---:R-:W-:Y:S02]  /*43f0*/  IMAD.MOV.U32 R71, RZ, RZ, R78 ;  /* 0x000000ffff477224 */ /* 0x004fe400078e004e */
[----:B------:R-:W-:-:S05]  /*4400*/  IMAD.WIDE R70, R72, 0x2, R70 ;  /* 0x0000000248467825 */ /* 0x000fca00078e0246 */
[----:B0-----:R0:W-:Y:S02]  /*4410*/  ST.E.128 desc[UR60][R70.64], R12 ;  /* 0x0000000c46007985 */ /* 0x0011e4000c101d3c */
.L_x_2682:
[----:B------:R-:W-:Y:S05]  /*4420*/  BSYNC B2 ;  /* 0x0000000000027941 */ /* 0x000fea0003800000 */
.L_x_2681:
        /* <DEDUP_REMOVED lines=18> */
[C---:B------:R-:W-:Y:S01]  /*4550*/  LOP3.LUT R13, R66.reuse, 0xffff0000, RZ, 0xc0, !PT ;  /* 0xffff0000420d7812 */ /* 0x040fe200078ec0ff */
        /* <DEDUP_REMOVED lines=35> */
.L_x_2688:
[----:B------:R-:W-:Y:S05]  /*4790*/  BSYNC B3 ;  /* 0x0000000000037941 */ /* 0x000fea0003800000 */
.L_x_2687:
[----:B------:R-:W-:Y:S02]  /*47a0*/  IMAD.SHL.U32 R68, R167, 0x8, RZ ;  /* 0x00000008a7447824 */ /* 0x000fe400078e00ff */
[----:B---3--:R-:W-:Y:S02]  /*47b0*/  IMAD.MOV.U32 R66, RZ, RZ, R11 ;  /* 0x000000ffff427224 */ /* 0x008fe400078e000b */
[----:B--2---:R-:W-:Y:S02]  /*47c0*/  IMAD.MOV.U32 R67, RZ, RZ, R78 ;  /* 0x000000ffff437224 */ /* 0x004fe400078e004e */
[----:B------:R-:W-:-:S05]  /*47d0*/  IMAD.WIDE R66, R68, 0x2, R66 ;  /* 0x0000000244427825 */ /* 0x000fca00078e0242 */
[----:B----4-:R0:W-:Y:S02]  /*47e0*/  ST.E.128 desc[UR60][R66.64], R12 ;  /* 0x0000000c42007985 */ /* 0x0101e4000c101d3c */
.L_x_2686:
[----:B------:R-:W-:Y:S05]  /*47f0*/  BSYNC B2 ;  /* 0x0000000000027941 */ /* 0x000fea0003800000 */
.L_x_2685:
        /* <DEDUP_REMOVED lines=54> */
.L_x_2692:
[----:B------:R-:W-:Y:S05]  /*4b60*/  BSYNC B3 ;  /* 0x0000000000037941 */ /* 0x000fea0003800000 */
.L_x_2691:
[----:B---3--:R-:W-:-:S04]  /*4b70*/  LEA R62, P4, R19, R11, 0x1 ;  /* 0x0000000b133e7211 */ /* 0x008fc800078808ff */
[----:B--2---:R-:W-:-:S05]  /*4b80*/  LEA.HI.X R63, R19, R78, R169, 0x1, P4 ;  /* 0x0000004e133f7211 */ /* 0x004fca00020f0ca9 */
[----:B----4-:R0:W-:Y:S04]  /*4b90*/  ST.E.128 desc[UR60][R62.64], R12 ;  /* 0x0000000c3e007985 */ /* 0x0101e8000c101d3c */
.L_x_2690:
[----:B------:R-:W-:Y:S05]  /*4ba0*/  BSYNC B2 ;  /* 0x0000000000027941 */ /* 0x000fea0003800000 */
.L_x_2689:
        /* <DEDUP_REMOVED lines=13> */
[----:B------:R-:W-:Y:S02]  /*4c80*/  PRMT R155, R155, 0x5410, R60 ;  /* 0x000054109b9b7816 */ /* 0x000fe4000000003c */
[C---:B----4-:R-:W-:Y:S01]  /*4c90*/  LOP3.LUT R63, R13.reuse, 0xffff0000, RZ, 0xc0, !PT ;  /* 0xffff00000d3f7812 */ /* 0x050fe200078ec0ff */
[----:B------:R-:W-:Y:S01]  /*4ca0*/  IMAD.U32 R13, R13, 0x10000, RZ ;  /* 0x000100000d0d7824 */ /* 0x000fe200078e00ff */
[C---:B------:R-:W-:Y:S01]  /*4cb0*/  LOP3.LUT R61, R59.reuse, 0xffff0000, RZ, 0xc0, !PT ;  /* 0xffff00003b3d7812 */ /* 0x040fe200078ec0ff */
[----:B------:R-:W-:Y:S01]  /*4cc0*/  IMAD.U32 R59, R59, 0x10000, RZ ;  /* 0x000100003b3b7824 */ /* 0x000fe200078e00ff */
[C---:B------:R-:W-:Y:S01]  /*4cd0*/  LOP3.LUT R60, R58.reuse, 0xffff0000, RZ, 0xc0, !PT ;  /* 0xffff00003a3c7812 */ /* 0x040fe200078ec0ff */
[----:B------:R-:W-:Y:S01]  /*4ce0*/  IMAD.U32 R58, R58, 0x10000, RZ ;  /* 0x000100003a3a7824 */ /* 0x000fe200078e00ff */
[----:B------:R-:W-:Y:S01]  /*4cf0*/  PRMT R62, R156, 0x5410, R62 ;  /* 0x000054109c3e7816 */ /* 0x000fe2000000003e */
[C---:B------:R-:W-:Y:S02]  /*4d00*/  FMUL.FTZ R64, R63.reuse, R61 ;  /* 0x0000003d3f407220 */ /* 0x040fe40000410000 */
[----:B------:R-:W-:-:S02]  /*4d10*/  FMUL.FTZ R63, R63, R60 ;  /* 0x0000003c3f3f7220 */ /* 0x000fc40000410000 */
[C---:B------:R-:W-:Y:S01]  /*4d20*/  FFMA.FTZ R60, R13.reuse, R60, -R64 ;  /* 0x0000003c0d3c7223 */ /* 0x040fe20000010840 */
[----:B------:R-:W-:Y:S02]  /*4d30*/  IMAD.U32 R64, R62, 0x10000, RZ ;  /* 0x000100003e407824 */ /* 0x000fe400078e00ff */
[----:B------:R-:W-:Y:S01]  /*4d40*/  FFMA.FTZ R13, R13, R61, R63 ;  /* 0x0000003d0d0d7223 */ /* 0x000fe2000001003f */
[C---:B------:R-:W-:Y:S01]  /*4d50*/  LOP3.LUT R63, R14.reuse, 0xffff0000, RZ, 0xc0, !PT ;  /* 0xffff00000e3f7812 */ /* 0x040fe200078ec0ff */
[C---:B------:R-:W-:Y:S01]  /*4d60*/  IMAD.U32 R61, R155.reuse, 0x10000, RZ ;  /* 0x000100009b3d7824 */ /* 0x040fe200078e00ff */
[----:B------:R-:W-:Y:S01]  /*4d70*/  LOP3.LUT R155, R155, 0xffff0000, RZ, 0xc0, !PT ;  /* 0xffff00009b9b7812 */ /* 0x000fe200078ec0ff */
[----:B------:R-:W-:Y:S01]  /*4d80*/  IMAD.U32 R14, R14, 0x10000, RZ ;  /* 0x000100000e0e7824 */ /* 0x000fe200078e00ff */
[----:B------:R-:W-:Y:S01]  /*4d90*/  LOP3.LUT R62, R62, 0xffff0000, RZ, 0xc0, !PT ;  /* 0xffff00003e3e7812 */ /* 0x000fe200078ec0ff */
[C---:B------:R-:W-:Y:S01]  /*4da0*/  FMUL.FTZ R65, R63.reuse, R61 ;  /* 0x0000003d3f417220 */ /* 0x040fe20000410000 */
[----:B------:R-:W-:Y:S01]  /*4db0*/  FMUL.FTZ R63, R63, R64 ;  /* 0x000000403f3f7220 */ /* 0x000fe20000410000 */
[----:B------:R-:W-:-:S02]  /*4dc0*/  F2FP.BF16.F32.PACK_AB R13, R13, R60 ;  /* 0x0000003c0d0d723e */ /* 0x000fc400000010ff */
        /* <DEDUP_REMOVED lines=20> */
.L_x_2696:
[----:B------:R-:W-:Y:S05]  /*4f10*/  BSYNC B3 ;  /* 0x0000000000037941 */ /* 0x000fea0003800000 */
.L_x_2695:
[----:B---3--:R-:W-:-:S04]  /*4f20*/  LEA R58, P4, R22, R11, 0x1 ;  /* 0x0000000b163a7211 */ /* 0x008fc800078808ff */
[----:B--2---:R-:W-:-:S05]  /*4f30*/  LEA.HI.X R59, R22, R78, R180, 0x1, P4 ;  /* 0x0000004e163b7211 */ /* 0x004fca00020f0cb4 */
[----:B----4-:R0:W-:Y:S04]  /*4f40*/  ST.E.128 desc[UR60][R58.64], R12 ;  /* 0x0000000c3a007985 */ /* 0x0101e8000c101d3c */
.L_x_2694:
[----:B------:R-:W-:Y:S05]  /*4f50*/  BSYNC B2 ;  /* 0x0000000000027941 */ /* 0x000fea0003800000 */
.L_x_2693:
[----:B------:R-:W-:-:S13]  /*4f60*/  ISETP.NE.AND P4, PT, R26, RZ, PT ;  /* 0x000000ff1a00720c */ /* 0x000fda0003f85270 */
[----:B------:R-:W-:Y:S05]  /*4f70*/  @!P4 BRA `(.L_x_2676) ;  /* 0x0000000000dcc947 */ /* 0x000fea0003800000 */
[----:B0---4-:R0:W4:Y:S01]  /*4f80*/  LDS.128 R12, [R28+0x6000] ;  /* 0x006000001c0c7984 */ /* 0x0111220000000c00 */
[----:B------:R-:W-:Y:S01]  /*4f90*/  ISETP.GE.AND P4, PT, R176, R123, PT ;  /* 0x0000007bb000720c */ /* 0x000fe20003f86270 */
[----:B------:R-:W-:-:S12]  /*4fa0*/  BSSY B2, `(.L_x_2697) ;  /* 0x0000031000027945 */ /* 0x000fd80003800000 */
[----:B0-----:R-:W-:Y:S05]  /*4fb0*/  @P4 BRA `(.L_x_2698) ;  /* 0x0000000000bc4947 */ /* 0x001fea0003800000 */
[----:B------:R-:W-:Y:S02]  /*4fc0*/  SHF.R.U64 R58, R56, 0x10, R57 ;  /* 0x00000010383a7819 */ /* 0x000fe40000001239 */
[----:B------:R-:W-:Y:S02]  /*4fd0*/  SHF.R.U64 R54, R54, 0x10, R55 ;  /* 0x0000001036367819 */ /* 0x000fe40000001237 */
[----:B------:R-:W-:Y:S02]  /*4fe0*/  SHF.R.U32.HI R56, RZ, 0x10, R57 ;  /* 0x00000010ff387819 */ /* 0x000fe40000011639 */
[----:B------:R-:W-:Y:S02]  /*4ff0*/  PRMT R57, R154, 0x5410, R58 ;  /* 0x000054109a397816 */ /* 0x000fe4000000003a */
[----:B------:R-:W-:Y:S02]  /*5000*/  PRMT R54, R153, 0x5410, R54 ;  /* 0x0000541099367816 */ /* 0x000fe40000000036 */
[C---:B----4-:R-:W-:Y:S01]  /*5010*/  LOP3.LUT R61, R13.reuse, 0xffff0000, RZ, 0xc0, !PT ;  /* 0xffff00000d3d7812 */ /* 0x050fe200078ec0ff */
[----:B------:R-:W-:Y:S01]  /*5020*/  IMAD.U32 R13, R13, 0x10000, RZ ;  /* 0x000100000d0d7824 */ /* 0x000fe200078e00ff */
[----:B------:R-:W-:-:S02]  /*5030*/  LOP3.LUT R58, R57, 0xffff0000, RZ, 0xc0, !PT ;  /* 0xffff0000393a7812 */ /* 0x000fc400078ec0ff */
        /* <DEDUP_REMOVED lines=15> */
[CC--:B------:R-:W-:Y:S01]  /*5130*/  FMUL.FTZ R14, R62.reuse, R58.reuse ;  /* 0x0000003a3e0e7220 */ /* 0x0c0fe20000410000 */
[-C--:B------:R-:W-:Y:S01]  /*5140*/  FMUL.FTZ R62, R62, R59.reuse ;  /* 0x0000003b3e3e7220 */ /* 0x080fe20000410000 */
[----:B------:R-:W-:Y:S02]  /*5150*/  SHF.L.U32 R57, R57, 0x10, RZ ;  /* 0x0000001039397819 */ /* 0x000fe400000006ff */
        /* <DEDUP_REMOVED lines=21> */
.L_x_2698:
[----:B------:R-:W-:Y:S05]  /*52b0*/  BSYNC B2 ;  /* 0x0000000000027941 */ /* 0x000fea0003800000 */
.L_x_2697:
[----:B---3--:R-:W-:-:S04]  /*52c0*/  LEA R54, P4, R23, R11, 0x1 ;  /* 0x0000000b17367211 */ /* 0x008fc800078808ff */
[----:B--2---:R-:W-:-:S05]  /*52d0*/  LEA.HI.X R55, R23, R78, R179, 0x1, P4 ;  /* 0x0000004e17377211 */ /* 0x004fca00020f0cb3 */
[----:B----4-:R0:W-:Y:S04]  /*52e0*/  ST.E.128 desc[UR60][R54.64], R12 ;  /* 0x0000000c36007985 */ /* 0x0101e8000c101d3c */
.L_x_2676:
[----:B------:R-:W-:Y:S05]  /*52f0*/  BSYNC B1 ;  /* 0x0000000000017941 */ /* 0x000fea0003800000 */
.L_x_2675:
[----:B------:R-:W-:-:S03]  /*5300*/  UMOV UR4, 0xffffffff ;  /* 0xffffffff00047882 */ /* 0x000fc60000000000 */
[----:B------:R-:W-:Y:S05]  /*5310*/  BRA.DIV UR4, `(.L_x_2699) ;  /* 0x0000021204f07947 */ /* 0x000fea000b800000 */
[----:B-1----:R-:W1:Y:S04]  /*5320*/  SHFL.IDX PT, R118, R118, 0x1, 0x1c1f ;  /* 0x003c1f0076767f89 */ /* 0x002e6800000e0000 */
[----:B------:R-:W0:Y:S02]  /*5330*/  SHFL.IDX PT, R119, R119, 0x1, 0x1c1f ;  /* 0x003c1f0077777f89 */ /* 0x000e2400000e0000 */
.L_x_3031:
        /* <DEDUP_REMOVED lines=29> */
[C---:B------:R-:W-:Y:S01]  /*5510*/  IMAD.U32 R53, R52.reuse, 0x10000, RZ ;  /* 0x0001000034357824 */ /* 0x040fe200078e00ff */
[----:B------:R-:W-:Y:S01]  /*5520*/  LOP3.LUT R52, R52, 0xffff0000, RZ, 0xc0, !PT ;  /* 0xffff000034347812 */ /* 0x000fe200078ec0ff */
[C---:B------:R-:W-:Y:S01]  /*5530*/  IMAD.U32 R56, R50.reuse, 0x10000, RZ ;  /* 0x0001000032387824 */ /* 0x040fe200078e00ff */
[----:B------:R-:W-:Y:S01]  /*5540*/  LOP3.LUT R50, R50, 0xffff0000, RZ, 0xc0, !PT ;  /* 0xffff000032327812 */ /* 0x000fe200078ec0ff */
[----:B------:R-:W-:Y:S02]  /*5550*/  IMAD.U32 R13, R14, 0x10000, RZ ;  /* 0x000100000e0d7824 */ /* 0x000fe400078e00ff */
        /* <DEDUP_REMOVED lines=23> */
.L_x_2704:
[----:B------:R-:W-:Y:S05]  /*56d0*/  BSYNC B2 ;  /* 0x0000000000027941 */ /* 0x000fea0003800000 */
.L_x_2703:
[----:B----4-:R0:W-:Y:S02]  /*56e0*/  ST.E.128 desc[UR60][R54.64], R12 ;  /* 0x0000000c36007985 */ /* 0x0101e4000c101d3c */
.L_x_2702:
[----:B------:R-:W-:Y:S05]  /*56f0*/  BSYNC B1 ;  /* 0x0000000000017941 */ /* 0x000fea0003800000 */
.L_x_2701:
        /* <DEDUP_REMOVED lines=42> */
[----:B------:R-:W-:Y:S01]  /*59a0*/  FMUL.FTZ R13, R48, R52 ;  /* 0x00000034300d7220 */ /* 0x000fe20000410000 */
[----:B------:R-:W-:-:S02]  /*59b0*/  IMAD.U32 R15, R15, 0x10000, RZ ;  /* 0x000100000f0f7824 */ /* 0x000fc400078e00ff */
        /* <DEDUP_REMOVED lines=8> */
[----:B------:R-:W-:Y:S02]  /*5a40*/  F2FP.BF16.F32.PACK_AB R14, R14, R53 ;  /* 0x000000350e0e723e */ /* 0x000fe400000010ff */
[----:B------:R-:W-:Y:S01]  /*5a50*/  F2FP.BF16.F32.PACK_AB R15, R49, R13 ;  /* 0x0000000d310f723e */ /* 0x000fe200000010ff */
[----:B------:R-:W-:Y:S01]  /*5a60*/  IMAD.MOV.U32 R13, RZ, RZ, R54 ;  /* 0x000000ffff0d7224 */ /* 0x000fe200078e0036 */
[----:B------:R-:W-:-:S07]  /*5a70*/  F2FP.BF16.F32.PACK_AB R12, R47, R48 ;  /* 0x000000302f0c723e */ /* 0x000fce00000010ff */
.L_x_2708:
[----:B------:R-:W-:Y:S05]  /*5a80*/  BSYNC B2 ;  /* 0x0000000000027941 */ /* 0x000fea0003800000 */
.L_x_2707:
[----:B----4-:R0:W-:Y:S02]  /*5a90*/  ST.E.128 desc[UR60][R50.64], R12 ;  /* 0x0000000c32007985 */ /* 0x0101e4000c101d3c */
.L_x_2706:
[----:B------:R-:W-:Y:S05]  /*5aa0*/  BSYNC B1 ;  /* 0x0000000000017941 */ /* 0x000fea0003800000 */
.L_x_2705:
        /* <DEDUP_REMOVED lines=41> */
[----:B------:R-:W-:Y:S01]  /*5d40*/  FFMA.FTZ R53, R48, R49, -R53 ;  /* 0x0000003130357223 */ /* 0x000fe20000010835 */
[----:B------:R-:W-:Y:S01]  /*5d50*/  FMUL.FTZ R45, R12, R13 ;  /* 0x0000000d0c2d7220 */ /* 0x000fe20000410000 */
[----:B------:R-:W-:Y:S02]  /*5d60*/  IMAD.U32 R15, R15, 0x10000, RZ ;  /* 0x000100000f0f7824 */ /* 0x000fe400078e00ff */
[CC--:B------:R-:W-:Y:S01]  /*5d70*/  FMUL.FTZ R42, R44.reuse, R148.reuse ;  /* 0x000000942c2a7220 */ /* 0x0c0fe20000410000 */
        /* <DEDUP_REMOVED lines=9> */
[----:B------:R-:W-:-:S07]  /*5e10*/  F2FP.BF16.F32.PACK_AB R12, R12, R45 ;  /* 0x0000002d0c0c723e */ /* 0x000fce00000010ff */
.L_x_2712:
[----:B------:R-:W-:Y:S05]  /*5e20*/  BSYNC B2 ;  /* 0x0000000000027941 */ /* 0x000fea0003800000 */
.L_x_2711:
[----:B----4-:R0:W-:Y:S02]  /*5e30*/  ST.E.128 desc[UR60][R46.64], R12 ;  /* 0x0000000c2e007985 */ /* 0x0101e4000c101d3c */
.L_x_2710:
[----:B------:R-:W-:Y:S05]  /*5e40*/  BSYNC B1 ;  /* 0x0000000000017941 */ /* 0x000fea0003800000 */
.L_x_2709:
        /* <DEDUP_REMOVED lines=9> */
[----:B------:R-:W-:Y:S01]  /*5ee0*/  SHF.R.U64 R44, R40, 0x10, R41 ;  /* 0x00000010282c7819 */ /* 0x000fe20000001229 */
[----:B----4-:R-:W-:Y:S01]  /*5ef0*/  IMAD.U32 R45, R13, 0x10000, RZ ;  /* 0x000100000d2d7824 */ /* 0x010fe200078e00ff */
[--C-:B------:R-:W-:Y:S01]  /*5f00*/  SHF.R.U64 R48, R38, 0x10, R39.reuse ;  /* 0x0000001026307819 */ /* 0x100fe20000001227 */
[C---:B------:R-:W-:Y:S01]  /*5f10*/  IMAD.U32 R38, R14.reuse, 0x10000, RZ ;  /* 0x000100000e267824 */ /* 0x040fe200078e00ff */
[----:B------:R-:W-:Y:S02]  /*5f20*/  SHF.R.U32.HI R46, RZ, 0x10, R39 ;  /* 0x00000010ff2e7819 */ /* 0x000fe40000011627 */
[----:B------:R-:W-:Y:S02]  /*5f30*/  SHF.R.U32.HI R40, RZ, 0x10, R41 ;  /* 0x00000010ff287819 */ /* 0x000fe40000011629 */
[----:B------:R-:W-:Y:S01]  /*5f40*/  LOP3.LUT R39, R14, 0xffff0000, RZ, 0xc0, !PT ;  /* 0xffff00000e277812 */ /* 0x000fe200078ec0ff */
[C---:B------:R-:W-:Y:S01]  /*5f50*/  IMAD.U32 R14, R15.reuse, 0x10000, RZ ;  /* 0x000100000f0e7824 */ /* 0x040fe200078e00ff */
[----:B---3--:R-:W-:-:S02]  /*5f60*/  LOP3.LUT R11, R15, 0xffff0000, RZ, 0xc0, !PT ;  /* 0xffff00000f0b7812 */ /* 0x008fc400078ec0ff */
[----:B------:R-:W-:Y:S02]  /*5f70*/  PRMT R41, R141, 0x5410, R44 ;  /* 0x000054108d297816 */ /* 0x000fe4000000002c */
[C---:B------:R-:W-:Y:S02]  /*5f80*/  PRMT R15, R135.reuse, 0x5410, R48 ;  /* 0x00005410870f7816 */ /* 0x040fe40000000030 */
[----:B------:R-:W-:Y:S02]  /*5f90*/  PRMT R135, R135, 0x5432, R46 ;  /* 0x0000543287877816 */ /* 0x000fe4000000002e */
[----:B------:R-:W-:Y:S01]  /*5fa0*/  LOP3.LUT R44, R13, 0xffff0000, RZ, 0xc0, !PT ;  /* 0xffff00000d2c7812 */ /* 0x000fe200078ec0ff */
[----:B------:R-:W-:Y:S01]  /*5fb0*/  IMAD.U32 R13, R12, 0x10000, RZ ;  /* 0x000100000c0d7824 */ /* 0x000fe200078e00ff */
[----:B------:R-:W-:Y:S01]  /*5fc0*/  LOP3.LUT R48, R41, 0xffff0000, RZ, 0xc0, !PT ;  /* 0xffff000029307812 */ /* 0x000fe200078ec0ff */
[----:B------:R-:W-:Y:S01]  /*5fd0*/  IMAD.U32 R47, R135, 0x10000, RZ ;  /* 0x00010000872f7824 */ /* 0x000fe200078e00ff */
[----:B------:R-:W-:Y:S01]  /*5fe0*/  LOP3.LUT R46, R15, 0xffff0000, RZ, 0xc0, !PT ;  /* 0xffff00000f2e7812 */ /* 0x000fe200078ec0ff */
[----:B------:R-:W-:Y:S01]  /*5ff0*/  IMAD.U32 R41, R41, 0x10000, RZ ;  /* 0x0001000029297824 */ /* 0x000fe200078e00ff */
[----:B------:R-:W-:Y:S01]  /*6000*/  PRMT R141, R141, 0x5432, R40 ;  /* 0x000054328d8d7816 */ /* 0x000fe20000000028 */
[C---:B------:R-:W-:Y:S01]  /*6010*/  FMUL.FTZ R50, R44.reuse, R48 ;  /* 0x000000302c327220 */ /* 0x040fe20000410000 */
[----:B------:R-:W-:Y:S01]  /*6020*/  SHF.L.U32 R15, R15, 0x10, RZ ;  /* 0x000000100f0f7819 */ /* 0x000fe200000006ff */
[----:B------:R-:W-:Y:S01]  /*6030*/  FMUL.FTZ R49, R44, R46 ;  /* 0x0000002e2c317220 */ /* 0x000fe20000410000 */
[----:B------:R-:W-:Y:S01]  /*6040*/  LOP3.LUT R44, R12, 0xffff0000, RZ, 0xc0, !PT ;  /* 0xffff00000c2c7812 */ /* 0x000fe200078ec0ff */
[----:B------:R-:W-:-:S02]  /*6050*/  IMAD.U32 R40, R141, 0x10000, RZ ;  /* 0x000100008d287824 */ /* 0x000fc400078e00ff */
[C---:B------:R-:W-:Y:S01]  /*6060*/  FFMA.FTZ R12, R45.reuse, R46, -R50 ;  /* 0x0000002e2d0c7223 */ /* 0x040fe20000010832 */
[----:B------:R-:W-:Y:S01]  /*6070*/  FFMA.FTZ R45, R45, R48, R49 ;  /* 0x000000302d2d7223 */ /* 0x000fe20000010031 */
[CC--:B------:R-:W-:Y:S01]  /*6080*/  FMUL.FTZ R49, R39.reuse, R47.reuse ;  /* 0x0000002f27317220 */ /* 0x0c0fe20000410000 */
[-C--:B------:R-:W-:Y:S01]  /*6090*/  FMUL.FTZ R51, R39, R40.reuse ;  /* 0x0000002827337220 */ /* 0x080fe20000410000 */
[----:B------:R-:W-:Y:S02]  /*60a0*/  LOP3.LUT R141, R141, 0xffff0000, RZ, 0xc0, !PT ;  /* 0xffff00008d8d7812 */ /* 0x000fe400078ec0ff */
[----:B------:R-:W-:Y:S01]  /*60b0*/  LOP3.LUT R135, R135, 0xffff0000, RZ, 0xc0, !PT ;  /* 0xffff000087877812 */ /* 0x000fe200078ec0ff */
[C---:B------:R-:W-:Y:S01]  /*60c0*/  FFMA.FTZ R39, R38.reuse, R47, -R51 ;  /* 0x0000002f26277223 */ /* 0x040fe20000010833 */
        /* <DEDUP_REMOVED lines=14> */
.L_x_2716:
[----:B------:R-:W-:Y:S05]  /*61b0*/  BSYNC B2 ;  /* 0x0000000000027941 */ /* 0x000fea0003800000 */
.L_x_2715:
[----:B----4-:R0:W-:Y:S02]  /*61c0*/  ST.E.128 desc[UR60][R42.64], R12 ;  /* 0x0000000c2a007985 */ /* 0x0101e4000c101d3c */
.L_x_2714:
[----:B------:R-:W-:Y:S05]  /*61d0*/  BSYNC B1 ;  /* 0x0000000000017941 */ /* 0x000fea0003800000 */
.L_x_2713:
        /* <DEDUP_REMOVED lines=11> */
[--C-:B------:R-:W-:Y:S02]  /*6290*/  SHF.R.U64 R40, R36, 0x10, R37.reuse ;  /* 0x0000001024287819 */ /* 0x100fe40000001225 */
[----:B------:R-:W-:Y:S02]  /*62a0*/  SHF.R.U32.HI R34, RZ, 0x10, R37 ;  /* 0x00000010ff227819 */ /* 0x000fe40000011625 */
[----:B------:R-:W-:Y:S02]  /*62b0*/  PRMT R36, R117, 0x5410, R44 ;  /* 0x0000541075247816 */ /* 0x000fe4000000002c */
[----:B------:R-:W-:Y:S02]  /*62c0*/  SHF.R.U32.HI R42, RZ, 0x10, R35 ;  /* 0x00000010ff2a7819 */ /* 0x000fe40000011623 */
[----:B------:R-:W-:-:S02]  /*62d0*/  PRMT R41, R133, 0x5410, R40 ;  /* 0x0000541085297816 */ /* 0x000fc40000000028 */
[----:B------:R-:W-:Y:S02]  /*62e0*/  PRMT R133, R133, 0x5432, R34 ;  /* 0x0000543285857816 */ /* 0x000fe40000000022 */
        /* <DEDUP_REMOVED lines=8> */
[C---:B------:R-:W-:Y:S01]  /*6370*/  IMAD.U32 R14, R15.reuse, 0x10000, RZ ;  /* 0x000100000f0e7824 */ /* 0x040fe200078e00ff */
[----:B---3--:R-:W-:Y:S01]  /*6380*/  LOP3.LUT R11, R15, 0xffff0000, RZ, 0xc0, !PT ;  /* 0xffff00000f0b7812 */ /* 0x008fe200078ec0ff */
[----:B------:R-:W-:-:S02]  /*6390*/  IMAD.U32 R15, R13, 0x10000, RZ ;  /* 0x000100000d0f7824 */ /* 0x000fc400078e00ff */
[----:B------:R-:W-:Y:S01]  /*63a0*/  FMUL.FTZ R46, R34, R42 ;  /* 0x0000002a222e7220 */ /* 0x000fe20000410000 */
[----:B------:R-:W-:Y:S02]  /*63b0*/  IMAD.U32 R40, R117, 0x10000, RZ ;  /* 0x0001000075287824 */ /* 0x000fe400078e00ff */
[----:B------:R-:W-:Y:S01]  /*63c0*/  FMUL.FTZ R34, R35, R44 ;  /* 0x0000002c23227220 */ /* 0x000fe20000410000 */
[C---:B------:R-:W-:Y:S01]  /*63d0*/  IMAD.U32 R13, R12.reuse, 0x10000, RZ ;  /* 0x000100000c0d7824 */ /* 0x040fe200078e00ff */
[----:B------:R-:W-:Y:S01]  /*63e0*/  LOP3.LUT R12, R12, 0xffff0000, RZ, 0xc0, !PT ;  /* 0xffff00000c0c7812 */ /* 0x000fe200078ec0ff */
[----:B------:R-:W-:Y:S01]  /*63f0*/  FFMA.FTZ R43, R15, R42, R43 ;  /* 0x0000002a0f2b7223 */ /* 0x000fe2000001002b */
[----:B------:R-:W-:Y:S02]  /*6400*/  IMAD.U32 R41, R41, 0x10000, RZ ;  /* 0x0001000029297824 */ /* 0x000fe400078e00ff */
[-C--:B------:R-:W-:Y:S01]  /*6410*/  FMUL.FTZ R42, R35, R40.reuse ;  /* 0x00000028232a7220 */ /* 0x080fe20000410000 */
[----:B------:R-:W-:Y:S01]  /*6420*/  LOP3.LUT R133, R133, 0xffff0000, RZ, 0xc0, !PT ;  /* 0xffff000085857812 */ /* 0x000fe200078ec0ff */
[----:B------:R-:W-:Y:S01]  /*6430*/  FFMA.FTZ R40, R29, R40, -R34 ;  /* 0x000000281d287223 */ /* 0x000fe20000010822 */
[----:B------:R-:W-:Y:S01]  /*6440*/  LOP3.LUT R117, R117, 0xffff0000, RZ, 0xc0, !PT ;  /* 0xffff000075757812 */ /* 0x000fe200078ec0ff */
[C---:B------:R-:W-:Y:S01]  /*6450*/  FMUL.FTZ R34, R12.reuse, R41 ;  /* 0x000000290c227220 */ /* 0x040fe20000410000 */
[----:B------:R-:W-:Y:S01]  /*6460*/  FFMA.FTZ R46, R15, R37, -R46 ;  /* 0x000000250f2e7223 */ /* 0x000fe2000001082e */
        /* <DEDUP_REMOVED lines=13> */
.L_x_2720:
[----:B------:R-:W-:Y:S05]  /*6540*/  BSYNC B2 ;  /* 0x0000000000027941 */ /* 0x000fea0003800000 */
.L_x_2719:
[----:B----4-:R0:W-:Y:S02]  /*6550*/  ST.E.128 desc[UR60][R38.64], R12 ;  /* 0x0000000c26007985 */ /* 0x0101e4000c101d3c */
.L_x_2718:
[----:B------:R-:W-:Y:S05]  /*6560*/  BSYNC B1 ;  /* 0x0000000000017941 */ /* 0x000fea0003800000 */
.L_x_2717:
        /* <DEDUP_REMOVED lines=54> */
.L_x_2722:
[----:B------:R-:W-:Y:S05]  /*68d0*/  BSYNC B1 ;  /* 0x0000000000017941 */ /* 0x000fea0003800000 */
.L_x_2721:
[----:B----4-:R0:W-:Y:S01]  /*68e0*/  ST.E.128 desc[UR60][R34.64], R12 ;  /* 0x0000000c22007985 */ /* 0x0101e2000c101d3c */
[----:B------:R-:W-:Y:S05]  /*68f0*/  BRA `(.L_x_2700) ;  /* 0x0000004000d07947 */ /* 0x000fea0003800000 */
.L_x_2666:
        /* <DEDUP_REMOVED lines=47> */
.L_x_2724:
[----:B------:R-:W-:Y:S05]  /*6bf0*/  BSYNC B1 ;  /* 0x0000000000017941 */ /* 0x000fea0003800000 */
.L_x_2723:
        /* <DEDUP_REMOVED lines=47> */
.L_x_2726:
[----:B------:R-:W-:Y:S05]  /*6ef0*/  BSYNC B1 ;  /* 0x0000000000017941 */ /* 0x000fea0003800000 */
.L_x_2725:
        /* <DEDUP_REMOVED lines=15> */
[----:B------:R0:W-:Y:S01]  /*6ff0*/  STL.S16 [R1+0x52], R11 ;  /* 0x0000520b01007387 */ /* 0x0001e20000100600 */
[----:B------:R-:W-:-:S03]  /*7000*/  UISETP.NE.AND UP0, UPT, UR4, 0x3, UPT ;  /* 0x000000030400788c */ /* 0x000fc6000bf05270 */
[----:B------:R1:W-:Y:S03]  /*7010*/  STL.S16 [R1+0x50], R12 ;  /* 0x0000500c01007387 */ /* 0x0003e60000100600 */
[----:B------:R-:W-:Y:S01]  /*7020*/  PLOP3.LUT P0, PT, PT, PT, UP0, 0x80, 0x0 ;  /* 0x000000000000781c */ /* 0x000fe20003f0f008 */
[----:B0-----:R-:W-:Y:S02]  /*7030*/  IMAD.MOV.U32 R11, RZ, RZ, R38 ;  /* 0x000000ffff0b7224 */ /* 0x001fe400078e0026 */
[----:B-1----:R-:W-:-:S03]  /*7040*/  IMAD.MOV.U32 R12, RZ, RZ, R39 ;  /* 0x000000ffff0c7224 */ /* 0x002fc600078e0027 */
        /* <DEDUP_REMOVED lines=22> */
[----:B-----5:R-:W-:-:S03]  /*71b0*/  IMAD.MOV.U32 R11, RZ, RZ, R55 ;  /* 0x000000ffff0b7224 */ /* 0x020fc600078e0037 */
        /* <DEDUP_REMOVED lines=41> */
.L_x_2727:
[----:B------:R-:W-:Y:S01]  /*7450*/  IMAD R84, R18, 0x8, R2 ;  /* 0x0000000812547824 */ /* 0x000fe200078e0202 */
[----:B------:R-:W-:Y:S01]  /*7460*/  SHF.L.U32 R85, R171, 0x1f, RZ ;  /* 0x0000001fab557819 */ /* 0x000fe200000006ff */
[----:B------:R-:W-:Y:S03]  /*7470*/  BSSY B1, `(.L_x_2728) ;  /* 0x0000003000017945 */ /* 0x000fe60003800000 */
[----:B------:R-:W0:Y:S02]  /*7480*/  SYNCS.PHASECHK.TRANS64.TRYWAIT P6, [R84+URZ+0x2a890], R85 ;  /* 0x02a89055540075a7 */ /* 0x000e2400080c017f */
[----:B0-----:R-:W-:Y:S05]  /*7490*/  @!P6 BRA `(.L_x_2729) ;  /* 0x000001f000dce947 */ /* 0x001fea0003800000 */
.L_x_3032:
[----:B------:R-:W-:Y:S05]  /*74a0*/  BSYNC B1 ;  /* 0x0000000000017941 */ /* 0x000fea0003800000 */
.L_x_2728:
[----:B------:R-:W1:Y:S01]  /*74b0*/  LDC R133, c[0x0][0x2f4] ;  /* 0x0000bd00ff857b82 */ /* 0x000e620000000800 */
[----:B------:R-:W-:Y:S01]  /*74c0*/  UMOV UR4, 0xffffffff ;  /* 0xffffffff00047882 */ /* 0x000fe20000000000 */
[----:B-1----:R-:W-:Y:S02]  /*74d0*/  IMAD.IADD R135, R133, 0x1, -R124 ;  /* 0x0000000185877824 */ /* 0x002fe400078e0a7c */
[----:B------:R-:W-:Y:S05]  /*74e0*/  BRA.DIV UR4, `(.L_x_2730) ;  /* 0x000001f204dc7947 */ /* 0x000fea000b800000 */
[----:B------:R1:W2:Y:S04]  /*74f0*/  SHFL.IDX PT, R117, R118, RZ, 0x1c1f ;  /* 0x001c1fff76757589 */ /* 0x0002a800000e0000 */
[----:B------:R1:W3:Y:S02]  /*7500*/  SHFL.IDX PT, R11, R119, RZ, 0x1c1f ;  /* 0x001c1fff770b7589 */ /* 0x0002e400000e0000 */
.L_x_3036:
        /* <DEDUP_REMOVED lines=38> */
[----:B------:R-:W-:Y:S01]  /*7770*/  SHF.R.U32.HI R50, RZ, 0x10, R51 ;  /* 0x00000010ff327819 */ /* 0x000fe20000011633 */
[----:B------:R-:W-:Y:S01]  /*7780*/  IMAD.U32 R51, R37, 0x10000, RZ ;  /* 0x0001000025337824 */ /* 0x000fe200078e00ff */
[----:B------:R-:W-:-:S02]  /*7790*/  PRMT R38, R153, 0x5432, R150 ;  /* 0x0000543299267816 */ /* 0x000fc40000000096 */
[----:B------:R-:W-:Y:S01]  /*77a0*/  PRMT R39, R153, 0x5410, R39 ;  /* 0x0000541099277816 */ /* 0x000fe20000000027 */
[----:B------:R-:W-:Y:S01]  /*77b0*/  IMAD.U32 R153, R151, 0x10000, RZ ;  /* 0x0001000097997824 */ /* 0x000fe200078e00ff */
[----:B------:R-:W-:Y:S01]  /*77c0*/  PRMT R48, R154, 0x5432, R48 ;  /* 0x000054329a307816 */ /* 0x000fe20000000030 */
[----:B---3--:R-:W-:Y:S01]  /*77d0*/  IMAD.U32 R154, R77, 0x10000, RZ ;  /* 0x000100004d9a7824 */ /* 0x008fe200078e00ff */
[----:B------:R-:W-:Y:S01]  /*77e0*/  PRMT R50, R152, 0x5410, R50 ;  /* 0x0000541098327816 */ /* 0x000fe20000000032 */
[----:B----4-:R-:W-:Y:S01]  /*77f0*/  IMAD.U32 R152, R13, 0x10000, RZ ;  /* 0x000100000d987824 */ /* 0x010fe200078e00ff */
[----:B------:R-:W-:Y:S01]  /*7800*/  LOP3.LUT R151, R151, 0xffff0000, RZ, 0xc0, !PT ;  /* 0xffff000097977812 */ /* 0x000fe200078ec0ff */
[----:B------:R-:W-:Y:S01]  /*7810*/  FMUL.FTZ R150, R154, R153 ;  /* 0x000000999a967220 */ /* 0x000fe20000410000 */
[----:B------:R-:W-:Y:S02]  /*7820*/  LOP3.LUT R77, R77, 0xffff0000, RZ, 0xc0, !PT ;  /* 0xffff00004d4d7812 */ /* 0x000fe400078ec0ff */
[----:B------:R-:W-:Y:S01]  /*7830*/  LOP3.LUT R37, R37, 0xffff0000, RZ, 0xc0, !PT ;  /* 0xffff000025257812 */ /* 0x000fe200078ec0ff */
[-C--:B------:R-:W-:Y:S01]  /*7840*/  FFMA.FTZ R150, R152, R51.reuse, -R150 ;  /* 0x0000003398967223 */ /* 0x080fe20000010896 */
[----:B------:R-:W-:Y:S01]  /*7850*/  FMUL.FTZ R51, R154, R51 ;  /* 0x000000339a337220 */ /* 0x000fe20000410000 */
[C---:B------:R-:W-:Y:S01]  /*7860*/  IMAD.U32 R154, R79.reuse, 0x10000, RZ ;  /* 0x000100004f9a7824 */ /* 0x040fe200078e00ff */
[----:B------:R-:W-:-:S02]  /*7870*/  LOP3.LUT R79, R79, 0xffff0000, RZ, 0xc0, !PT ;  /* 0xffff00004f4f7812 */ /* 0x000fc400078ec0ff */
[----:B------:R-:W-:Y:S01]  /*7880*/  FFMA.FTZ R51, R152, R153, R51 ;  /* 0x0000009998337223 */ /* 0x000fe20000010033 */
[----:B------:R-:W-:Y:S01]  /*7890*/  LOP3.LUT R152, R13, 0xffff0000, RZ, 0xc0, !PT ;  /* 0xffff00000d987812 */ /* 0x000fe200078ec0ff */
[C---:B------:R-:W-:Y:S01]  /*78a0*/  FMUL.FTZ R13, R77.reuse, R151 ;  /* 0x000000974d0d7220 */ /* 0x040fe20000410000 */
        /* <DEDUP_REMOVED lines=48> */
[----:B------:R-:W-:-:S02]  /*7bb0*/  LOP3.LUT R36, R78, 0xffff0000, RZ, 0xc0, !PT ;  /* 0xffff00004e247812 */ /* 0x000fc400078ec0ff */
        /* <DEDUP_REMOVED lines=14> */
.L_x_2736:
[----:B------:R-:W-:Y:S05]  /*7ca0*/  BSYNC B3 ;  /* 0x0000000000037941 */ /* 0x000fea0003800000 */
.L_x_2735:
[----:B------:R-:W-:-:S04]  /*7cb0*/  LEA R36, P4, R4, R11, 0x1 ;  /* 0x0000000b04247211 */ /* 0x000fc800078808ff */
[----:B--2---:R-:W-:Y:S02]  /*7cc0*/  LEA.HI.X R37, R4, R117, R111, 0x1, P4 ;  /* 0x0000007504257211 */ /* 0x004fe400020f0c6f */
[----:B------:R-:W-:-:S03]  /*7cd0*/  ISETP.GE.AND P4, PT, R149, R133, PT ;  /* 0x000000859500720c */ /* 0x000fc60003f86270 */
[----:B----4-:R2:W-:Y:S10]  /*7ce0*/  ST.E.128 desc[UR60][R36.64], R12 ;  /* 0x0000000c24007985 */ /* 0x0105f4000c101d3c */
[----:B--2---:R-:W-:-:S05]  /*7cf0*/  @!P4 IMAD.WIDE R12, R149, 0x2, R116 ;  /* 0x00000002950cc825 */ /* 0x004fca00078e0274 */
[----:B---3--:R3:W-:Y:S02]  /*7d00*/  @!P4 ST.E.128 desc[UR60][R12.64], R76 ;  /* 0x0000004c0c00c985 */ /* 0x0087e4000c101d3c */
.L_x_2734:
[----:B------:R-:W-:Y:S05]  /*7d10*/  BSYNC B2 ;  /* 0x0000000000027941 */ /* 0x000fea0003800000 */
.L_x_2733:
        /* <DEDUP_REMOVED lines=26> */
[----:B------:R-:W4:Y:S04]  /*7ec0*/  LDL.S16 R76, [R1+0x54] ;  /* 0x00005400014c7983 */ /* 0x000f280000100600 */
[----:B------:R-:W4:Y:S01]  /*7ed0*/  LDL.LU.S16 R51, [R1+0x56] ;  /* 0x0000560001337983 */ /* 0x000f220000300600 */
[--C-:B------:R-:W-:Y:S01]  /*7ee0*/  SHF.R.U64 R32, R32, 0x10, R33.reuse ;  /* 0x0000001020207819 */ /* 0x100fe20000001221 */
[----:B---3--:R-:W-:Y:S01]  /*7ef0*/  IMAD.U32 R77, R37, 0x10000, RZ ;  /* 0x00010000254d7824 */ /* 0x008fe200078e00ff */
[----:B------:R-:W-:-:S02]  /*7f00*/  SHF.R.U32.HI R33, RZ, 0x10, R33 ;  /* 0x00000010ff217819 */ /* 0x000fc40000011621 */
[----:B------:R-:W-:Y:S02]  /*7f10*/  SHF.R.U64 R34, R34, 0x10, R35 ;  /* 0x0000001022227819 */ /* 0x000fe40000001223 */
[----:B------:R-:W-:Y:S02]  /*7f20*/  LOP3.LUT R37, R37, 0xffff0000, RZ, 0xc0, !PT ;  /* 0xffff000025257812 */ /* 0x000fe400078ec0ff */
[----:B-----5:R-:W-:Y:S02]  /*7f30*/  PRMT R32, R50, 0x5410, R32 ;  /* 0x0000541032207816 */ /* 0x020fe40000000020 */
[----:B------:R-:W-:Y:S02]  /*7f40*/  SHF.R.U32.HI R50, RZ, 0x10, R45 ;  /* 0x00000010ff327819 */ /* 0x000fe4000001162d */
[----:B--2---:R-:W-:Y:S02]  /*7f50*/  PRMT R33, R49, 0x5410, R33 ;  /* 0x0000541031217816 */ /* 0x004fe40000000021 */
[----:B------:R-:W-:-:S02]  /*7f60*/  SHF.R.U32.HI R49, RZ, 0x10, R35 ;  /* 0x00000010ff317819 */ /* 0x000fc40000011623 */
[----:B------:R-:W-:Y:S02]  /*7f70*/  SHF.R.U64 R35, R44, 0x10, R45 ;  /* 0x000000102c237819 */ /* 0x000fe4000000122d */
[----:B------:R-:W-:Y:S02]  /*7f80*/  SHF.R.U64 R44, R46, 0x10, R47 ;  /* 0x000000102e2c7819 */ /* 0x000fe4000000122f */
[----:B----4-:R-:W-:Y:S01]  /*7f90*/  PRMT R50, R51, 0x5410, R50 ;  /* 0x0000541033327816 */ /* 0x010fe20000000032 */
[----:B------:R-:W-:Y:S01]  /*7fa0*/  IMAD.U32 R51, R13, 0x10000, RZ ;  /* 0x000100000d337824 */ /* 0x000fe200078e00ff */
[----:B------:R-:W-:Y:S02]  /*7fb0*/  PRMT R35, R76, 0x5410, R35 ;  /* 0x000054104c237816 */ /* 0x000fe40000000023 */
[----:B------:R-:W-:Y:S01]  /*7fc0*/  PRMT R45, R198, 0x5410, R34 ;  /* 0x00005410c62d7816 */ /* 0x000fe20000000022 */
[----:B------:R-:W-:Y:S01]  /*7fd0*/  IMAD.U32 R76, R50, 0x10000, RZ ;  /* 0x00010000324c7824 */ /* 0x000fe200078e00ff */
        /* <DEDUP_REMOVED lines=8> */
[----:B------:R-:W-:Y:S01]  /*8060*/  PRMT R46, R199, 0x5432, R46 ;  /* 0x00005432c72e7816 */ /* 0x000fe2000000002e */
        /* <DEDUP_REMOVED lines=9> */
[----:B------:R-:W-:Y:S01]  /*8100*/  FMUL.FTZ R37, R77, R76 ;  /* 0x0000004c4d257220 */ /* 0x000fe20000410000 */
[----:B------:R-:W-:Y:S02]  /*8110*/  PRMT R44, R199, 0x5410, R44 ;  /* 0x00005410c72c7816 */ /* 0x000fe4000000002c */
        /* <DEDUP_REMOVED lines=58> */
.L_x_2740:
[----:B------:R-:W-:Y:S05]  /*84c0*/  BSYNC B3 ;  /* 0x0000000000037941 */ /* 0x000fea0003800000 */
.L_x_2739:
[----:B------:R-:W-:-:S04]  /*84d0*/  LEA R32, P4, R5, R11, 0x1 ;  /* 0x0000000b05207211 */ /* 0x000fc800078808ff */
[----:B--2---:R-:W-:Y:S02]  /*84e0*/  LEA.HI.X R33, R5, R117, R110, 0x1, P4 ;  /* 0x0000007505217211 */ /* 0x004fe400020f0c6e */
[----:B------:R-:W-:-:S03]  /*84f0*/  ISETP.GE.AND P4, PT, R48, R133, PT ;  /* 0x000000853000720c */ /* 0x000fc60003f86270 */
[----:B----4-:R2:W-:Y:S10]  /*8500*/  ST.E.128 desc[UR60][R32.64], R12 ;  /* 0x0000000c20007985 */ /* 0x0105f4000c101d3c */
[----:B--2---:R-:W-:-:S05]  /*8510*/  @!P4 IMAD.WIDE R12, R48, 0x2, R116 ;  /* 0x00000002300cc825 */ /* 0x004fca00078e0274 */
[----:B---3--:R4:W-:Y:S02]  /*8520*/  @!P4 ST.E.128 desc[UR60][R12.64], R36 ;  /* 0x000000240c00c985 */ /* 0x0089e4000c101d3c */
.L_x_2738:
[----:B------:R-:W-:Y:S05]  /*8530*/  BSYNC B2 ;  /* 0x0000000000027941 */ /* 0x000fea0003800000 */
.L_x_2737:
        /* <DEDUP_REMOVED lines=55> */
[C---:B------:R-:W-:Y:S01]  /*88b0*/  SHF.L.U32 R33, R37.reuse, 0x10, RZ ;  /* 0x0000001025217819 */ /* 0x040fe200000006ff */
        /* <DEDUP_REMOVED lines=8> */
[----:B------:R-:W-:Y:S01]  /*8940*/  F2FP.BF16.F32.PACK_AB R29, R29, R39 ;  /* 0x000000271d1d723e */ /* 0x000fe200000010ff */
[C---:B------:R-:W-:Y:S01]  /*8950*/  IMAD.U32 R39, R28.reuse, 0x10000, RZ ;  /* 0x000100001c277824 */ /* 0x040fe200078e00ff */
[----:B------:R-:W-:Y:S01]  /*8960*/  LOP3.LUT R28, R28, 0xffff0000, RZ, 0xc0, !PT ;  /* 0xffff00001c1c7812 */ /* 0x000fe200078ec0ff */
[----:B------:R-:W-:Y:S01]  /*8970*/  FFMA.FTZ R41, R41, R43, R33 ;  /* 0x0000002b29297223 */ /* 0x000fe20000010021 */
[----:B------:R-:W-:-:S02]  /*8980*/  LOP3.LUT R33, R35, 0xffff0000, RZ, 0xc0, !PT ;  /* 0xffff000023217812 */ /* 0x000fc400078ec0ff */
[----:B------:R-:W-:Y:S02]  /*8990*/  PRMT R38, R193, 0x5410, R38 ;  /* 0x00005410c1267816 */ /* 0x000fe40000000026 */
[----:B------:R-:W-:Y:S01]  /*89a0*/  PRMT R30, R159, 0x5410, R30 ;  /* 0x000054109f1e7816 */ /* 0x000fe2000000001e */
[C---:B------:R-:W-:Y:S01]  /*89b0*/  FMUL.FTZ R35, R33.reuse, R42 ;  /* 0x0000002a21237220 */ /* 0x040fe20000410000 */
[----:B------:R-:W-:-:S03]  /*89c0*/  FMUL.FTZ R33, R33, R37 ;  /* 0x0000002521217220 */ /* 0x000fc60000410000 */
[C---:B------:R-:W-:Y:S01]  /*89d0*/  FFMA.FTZ R35, R15.reuse, R37, -R35 ;  /* 0x000000250f237223 */ /* 0x040fe20000010823 */
[----:B------:R-:W-:Y:S01]  /*89e0*/  FFMA.FTZ R33, R15, R42, R33 ;  /* 0x0000002a0f217223 */ /* 0x000fe20000010021 */
[----:B------:R-:W-:Y:S02]  /*89f0*/  IMAD.U32 R37, R32, 0x10000, RZ ;  /* 0x0001000020257824 */ /* 0x000fe400078e00ff */
        /* <DEDUP_REMOVED lines=41> */
.L_x_2742:
[----:B------:R-:W-:Y:S05]  /*8c90*/  BSYNC B2 ;  /* 0x0000000000027941 */ /* 0x000fea0003800000 */
.L_x_2741:
[----:B------:R-:W-:-:S04]  /*8ca0*/  LEA R28, P4, R6, R11, 0x1 ;  /* 0x0000000b061c7211 */ /* 0x000fc800078808ff */
[----:B--2---:R-:W-:Y:S02]  /*8cb0*/  LEA.HI.X R29, R6, R117, R109, 0x1, P4 ;  /* 0x00000075061d7211 */ /* 0x004fe400020f0c6d */
[----:B------:R-:W-:-:S03]  /*8cc0*/  ISETP.GE.AND P4, PT, R36, R133, PT ;  /* 0x000000852400720c */ /* 0x000fc60003f86270 */
[----:B----4-:R2:W-:Y:S10]  /*8cd0*/  ST.E.128 desc[UR60][R28.64], R12 ;  /* 0x0000000c1c007985 */ /* 0x0105f4000c101d3c */
[----:B------:R-:W-:-:S05]  /*8ce0*/  @!P4 IMAD.WIDE R116, R36, 0x2, R116 ;  /* 0x000000022474c825 */ /* 0x000fca00078e0274 */
[----:B---3--:R2:W-:Y:S02]  /*8cf0*/  @!P4 ST.E.128 desc[UR60][R116.64], R32 ;  /* 0x000000207400c985 */ /* 0x0085e4000c101d3c */
.L_x_2732:
[----:B------:R-:W-:Y:S05]  /*8d00*/  BSYNC B1 ;  /* 0x0000000000017941 */ /* 0x000fea0003800000 */
.L_x_2731:
[----:B------:R-:W-:-:S03]  /*8d10*/  UMOV UR4, 0xffffffff ;  /* 0xffffffff00047882 */ /* 0x000fc60000000000 */
[----:B------:R-:W-:Y:S05]  /*8d20*/  BRA.DIV UR4, `(.L_x_2743) ;  /* 0x000001de04187947 */ /* 0x000fea000b800000 */
[----:B-1----:R-:W1:Y:S04]  /*8d30*/  SHFL.IDX PT, R118, R118, 0x1, 0x1c1f ;  /* 0x003c1f0076767f89 */ /* 0x002e6800000e0000 */
[----:B------:R-:W0:Y:S02]  /*8d40*/  SHFL.IDX PT, R119, R119, 0x1, 0x1c1f ;  /* 0x003c1f0077777f89 */ /* 0x000e2400000e0000 */
.L_x_3040:
        /* <DEDUP_REMOVED lines=106> */
[-C--:B------:R-:W-:Y:S01]  /*93f0*/  FMUL.FTZ R30, R30, R62.reuse ;  /* 0x0000003e1e1e7220 */ /* 0x080fe20000410000 */
        /* <DEDUP_REMOVED lines=14> */
.L_x_2747:
[----:B------:R-:W-:Y:S05]  /*94e0*/  BSYNC B2 ;  /* 0x0000000000027941 */ /* 0x000fea0003800000 */
.L_x_2746:
[----:B------:R-:W-:Y:S02]  /*94f0*/  ISETP.GE.AND P5, PT, R36, R133, PT ;  /* 0x000000852400720c */ /* 0x000fe40003fa6270 */
[----:B------:R-:W-:-:S04]  /*9500*/  LEA R34, P4, R4, R119, 0x1 ;  /* 0x0000007704227211 */ /* 0x000fc800078808ff */
[----:B------:R-:W-:-:S05]  /*9510*/  LEA.HI.X R35, R4, R118, R111, 0x1, P4 ;  /* 0x0000007604237211 */ /* 0x000fca00020f0c6f */
[----:B0-----:R0:W-:Y:S02]  /*9520*/  ST.E.128 desc[UR60][R34.64], R12 ;  /* 0x0000000c22007985 */ /* 0x0011e4000c101d3c */
[----:B------:R-:W-:-:S05]  /*9530*/  @!P5 IMAD.WIDE R36, R36, 0x2, R32 ;  /* 0x000000022424d825 */ /* 0x000fca00078e0220 */
[----:B-1----:R0:W-:Y:S02]  /*9540*/  @!P5 ST.E.128 desc[UR60][R36.64], R28 ;  /* 0x0000001c2400d985 */ /* 0x0021e4000c101d3c */
.L_x_2745:
[----:B------:R-:W-:Y:S05]  /*9550*/  BSYNC B1 ;  /* 0x0000000000017941 */ /* 0x000fea0003800000 */
.L_x_2744:
        /* <DEDUP_REMOVED lines=29> */
[----:B------:R-:W-:Y:S01]  /*9730*/  SHF.R.U32.HI R41, RZ, 0x10, R69 ;  /* 0x00000010ff297819 */ /* 0x000fe20000011645 */
[----:B-1----:R-:W-:Y:S01]  /*9740*/  IMAD.U32 R44, R13, 0x10000, RZ ;  /* 0x000100000d2c7824 */ /* 0x002fe200078e00ff */
[----:B0-----:R-:W-:Y:S01]  /*9750*/  SHF.R.U32.HI R11, RZ, 0x10, R57 ;  /* 0x00000010ff0b7819 */ /* 0x001fe20000011639 */
[----:B------:R-:W-:Y:S01]  /*9760*/  IMAD.U32 R46, R15, 0x10000, RZ ;  /* 0x000100000f2e7824 */ /* 0x000fe200078e00ff */
[----:B------:R-:W-:Y:S02]  /*9770*/  PRMT R41, R148, 0x5432, R41 ;  /* 0x0000543294297816 */ /* 0x000fe40000000029 */
[----:B------:R-:W-:Y:S02]  /*9780*/  PRMT R11, R146, 0x5432, R11 ;  /* 0x00005432920b7816 */ /* 0x000fe4000000000b */
[----:B--2---:R-:W-:Y:S01]  /*9790*/  SHF.L.U32 R39, R29, 0x10, RZ ;  /* 0x000000101d277819 */ /* 0x004fe200000006ff */
[----:B------:R-:W-:Y:S01]  /*97a0*/  IMAD.U32 R42, R41, 0x10000, RZ ;  /* 0x00010000292a7824 */ /* 0x000fe200078e00ff */
[----:B------:R-:W-:Y:S01]  /*97b0*/  LOP3.LUT R29, R29, 0xffff0000, RZ, 0xc0, !PT ;  /* 0xffff00001d1d7812 */ /* 0x000fe200078ec0ff */
[----:B------:R-:W-:Y:S01]  /*97c0*/  IMAD.U32 R40, R11, 0x10000, RZ ;  /* 0x000100000b287824 */ /* 0x000fe200078e00ff */
[----:B------:R-:W-:Y:S01]  /*97d0*/  LOP3.LUT R41, R41, 0xffff0000, RZ, 0xc0, !PT ;  /* 0xffff000029297812 */ /* 0x000fe200078ec0ff */
[C---:B------:R-:W-:Y:S01]  /*97e0*/  FMUL.FTZ R43, R39.reuse, R42 ;  /* 0x0000002a272b7220 */ /* 0x040fe20000410000 */
[----:B------:R-:W-:Y:S01]  /*97f0*/  SHF.R.U64 R45, R70, 0x10, R71 ;  /* 0x00000010462d7819 */ /* 0x000fe20000001247 */
[-C--:B------:R-:W-:Y:S01]  /*9800*/  FMUL.FTZ R39, R39, R40.reuse ;  /* 0x0000002827277220 */ /* 0x080fe20000410000 */
[----:B------:R-:W-:Y:S01]  /*9810*/  SHF.R.U64 R38, R58, 0x10, R59 ;  /* 0x000000103a267819 */ /* 0x000fe2000000123b */
[C---:B------:R-:W-:Y:S01]  /*9820*/  FFMA.FTZ R43, R44.reuse, R40, -R43 ;  /* 0x000000282c2b7223 */ /* 0x040fe2000001082b */
[----:B------:R-:W-:Y:S01]  /*9830*/  LOP3.LUT R40, R11, 0xffff0000, RZ, 0xc0, !PT ;  /* 0xffff00000b287812 */ /* 0x000fe200078ec0ff */
[----:B------:R-:W-:Y:S01]  /*9840*/  FFMA.FTZ R39, R44, R42, R39 ;  /* 0x0000002a2c277223 */ /* 0x000fe20000010027 */
[----:B------:R-:W-:Y:S01]  /*9850*/  SHF.R.U32.HI R70, RZ, 0x10, R71 ;  /* 0x00000010ff467819 */ /* 0x000fe20000011647 */
[C---:B------:R-:W-:Y:S01]  /*9860*/  FMUL.FTZ R42, R29.reuse, R41 ;  /* 0x000000291d2a7220 */ /* 0x040fe20000410000 */
[----:B------:R-:W-:Y:S01]  /*9870*/  SHF.R.U32.HI R58, RZ, 0x10, R59 ;  /* 0x00000010ff3a7819 */ /* 0x000fe2000001163b */
[----:B------:R-:W-:Y:S01]  /*9880*/  FMUL.FTZ R29, R29, R40 ;  /* 0x000000281d1d7220 */ /* 0x000fe20000410000 */
[----:B------:R-:W-:Y:S01]  /*9890*/  LOP3.LUT R13, R13, 0xffff0000, RZ, 0xc0, !PT ;  /* 0xffff00000d0d7812 */ /* 0x000fe200078ec0ff */
[----:B------:R-:W-:Y:S01]  /*98a0*/  IMAD.U32 R11, R12, 0x10000, RZ ;  /* 0x000100000c0b7824 */ /* 0x000fe200078e00ff */
[----:B------:R-:W-:-:S02]  /*98b0*/  PRMT R70, R147, 0x5432, R70 ;  /* 0x0000543293467816 */ /* 0x000fc40000000046 */
[----:B------:R-:W-:Y:S01]  /*98c0*/  PRMT R58, R145, 0x5432, R58 ;  /* 0x00005432913a7816 */ /* 0x000fe2000000003a */
[C---:B------:R-:W-:Y:S01]  /*98d0*/  FFMA.FTZ R42, R13.reuse, R40, -R42 ;  /* 0x000000280d2a7223 */ /* 0x040fe2000001082a */
[----:B------:R-:W-:Y:S01]  /*98e0*/  FFMA.FTZ R29, R13, R41, R29 ;  /* 0x000000290d1d7223 */ /* 0x000fe2000001001d */
[C---:B------:R-:W-:Y:S01]  /*98f0*/  IMAD.U32 R13, R31.reuse, 0x10000, RZ ;  /* 0x000100001f0d7824 */ /* 0x040fe200078e00ff */
[----:B------:R-:W-:Y:S01]  /*9900*/  LOP3.LUT R31, R31, 0xffff0000, RZ, 0xc0, !PT ;  /* 0xffff00001f1f7812 */ /* 0x000fe200078ec0ff */
[C---:B------:R-:W-:Y:S01]  /*9910*/  IMAD.U32 R41, R70.reuse, 0x10000, RZ ;  /* 0x0001000046297824 */ /* 0x040fe200078e00ff */
[----:B------:R-:W-:Y:S01]  /*9920*/  LOP3.LUT R70, R70, 0xffff0000, RZ, 0xc0, !PT ;  /* 0xffff000046467812 */ /* 0x000fe200078ec0ff */
[----:B------:R-:W-:Y:S01]  /*9930*/  IMAD.U32 R44, R58, 0x10000, RZ ;  /* 0x000100003a2c7824 */ /* 0x000fe200078e00ff */
[----:B------:R-:W-:Y:S01]  /*9940*/  SHF.R.U64 R68, R68, 0x10, R69 ;  /* 0x0000001044447819 */ /* 0x000fe20000001245 */
[CC--:B------:R-:W-:Y:S01]  /*9950*/  FMUL.FTZ R47, R13.reuse, R41.reuse ;  /* 0x000000290d2f7220 */ /* 0x0c0fe20000410000 */
[----:B------:R-:W-:Y:S01]  /*9960*/  LOP3.LUT R58, R58, 0xffff0000, RZ, 0xc0, !PT ;  /* 0xffff00003a3a7812 */ /* 0x000fe200078ec0ff */
        /* <DEDUP_REMOVED lines=8> */
[----:B------:R-:W-:Y:S01]  /*99f0*/  PRMT R56, R146, 0x5410, R56 ;  /* 0x0000541092387816 */ /* 0x000fe20000000038 */
[----:B------:R-:W-:-:S02]  /*9a00*/  IMAD.U32 R40, R28, 0x10000, RZ ;  /* 0x000100001c287824 */ /* 0x000fc400078e00ff */
[C---:B------:R-:W-:Y:S01]  /*9a10*/  FFMA.FTZ R46, R41.reuse, R58, -R46 ;  /* 0x0000003a292e7223 */ /* 0x040fe2000001082e */
[----:B------:R-:W-:Y:S01]  /*9a20*/  FFMA.FTZ R31, R41, R70, R31 ;  /* 0x00000046291f7223 */ /* 0x000fe2000001001f */
[----:B------:R-:W-:Y:S01]  /*9a30*/  IMAD.U32 R48, R68, 0x10000, RZ ;  /* 0x0001000044307824 */ /* 0x000fe200078e00ff */
[----:B------:R-:W-:Y:S01]  /*9a40*/  LOP3.LUT R28, R28, 0xffff0000, RZ, 0xc0, !PT ;  /* 0xffff00001c1c7812 */ /* 0x000fe200078ec0ff */
[----:B------:R-:W-:Y:S01]  /*9a50*/  IMAD.U32 R41, R56, 0x10000, RZ ;  /* 0x0001000038297824 */ /* 0x000fe200078e00ff */
[----:B------:R-:W-:Y:S01]  /*9a60*/  LOP3.LUT R68, R68, 0xffff0000, RZ, 0xc0, !PT ;  /* 0xffff000044447812 */ /* 0x000fe200078ec0ff */
[----:B------:R-:W-:Y:S01]  /*9a70*/  FMUL.FTZ R49, R40, R48 ;  /* 0x0000003028317220 */ /* 0x000fe20000410000 */
[----:B------:R-:W-:Y:S01]  /*9a80*/  LOP3.LUT R56, R56, 0xffff0000, RZ, 0xc0, !PT ;  /* 0xffff000038387812 */ /* 0x000fe200078ec0ff */
[-C--:B------:R-:W-:Y:S01]  /*9a90*/  FMUL.FTZ R40, R40, R41.reuse ;  /* 0x0000002928287220 */ /* 0x080fe20000410000 */
[----:B------:R-:W-:Y:S01]  /*9aa0*/  PRMT R45, R147, 0x5410, R45 ;  /* 0x00005410932d7816 */ /* 0x000fe2000000002d */
[----:B------:R-:W-:Y:S01]  /*9ab0*/  FMUL.FTZ R50, R28, R68 ;  /* 0x000000441c327220 */ /* 0x000fe20000410000 */
[----:B------:R-:W-:Y:S01]  /*9ac0*/  PRMT R38, R145, 0x5410, R38 ;  /* 0x0000541091267816 */ /* 0x000fe20000000026 */
[C---:B------:R-:W-:Y:S01]  /*9ad0*/  FFMA.FTZ R49, R11.reuse, R41, -R49 ;  /* 0x000000290b317223 */ /* 0x040fe20000010831 */
[----:B------:R-:W-:Y:S01]  /*9ae0*/  LOP3.LUT R12, R12, 0xffff0000, RZ, 0xc0, !PT ;  /* 0xffff00000c0c7812 */ /* 0x000fe200078ec0ff */
[----:B------:R-:W-:Y:S01]  /*9af0*/  FFMA.FTZ R40, R11, R48, R40 ;  /* 0x000000300b287223 */ /* 0x000fe20000010028 */
[----:B------:R-:W-:-:S02]  /*9b00*/  IMAD.U32 R44, R30, 0x10000, RZ ;  /* 0x000100001e2c7824 */ /* 0x000fc400078e00ff */
[-C--:B------:R-:W-:Y:S01]  /*9b10*/  FMUL.FTZ R28, R28, R56.reuse ;  /* 0x000000381c1c7220 */ /* 0x080fe20000410000 */
[C---:B------:R-:W-:Y:S01]  /*9b20*/  IMAD.U32 R11, R45.reuse, 0x10000, RZ ;  /* 0x000100002d0b7824 */ /* 0x040fe200078e00ff */
[----:B------:R-:W-:Y:S01]  /*9b30*/  LOP3.LUT R30, R30, 0xffff0000, RZ, 0xc0, !PT ;  /* 0xffff00001e1e7812 */ /* 0x000fe200078ec0ff */
[----:B------:R-:W-:Y:S01]  /*9b40*/  IMAD.U32 R41, R38, 0x10000, RZ ;  /* 0x0001000026297824 */ /* 0x000fe200078e00ff */
[----:B------:R-:W-:Y:S01]  /*9b50*/  LOP3.LUT R45, R45, 0xffff0000, RZ, 0xc0, !PT ;  /* 0xffff00002d2d7812 */ /* 0x000fe200078ec0ff */
[----:B------:R-:W-:Y:S01]  /*9b60*/  IMAD.U32 R15, R14, 0x10000, RZ ;  /* 0x000100000e0f7824 */ /* 0x000fe200078e00ff */
[----:B------:R-:W-:Y:S01]  /*9b70*/  LOP3.LUT R38, R38, 0xffff0000, RZ, 0xc0, !PT ;  /* 0xffff000026267812 */ /* 0x000fe200078ec0ff */
[C---:B------:R-:W-:Y:S01]  /*9b80*/  FFMA.FTZ R50, R12.reuse, R56, -R50 ;  /* 0x000000380c327223 */ /* 0x040fe20000010832 */
[----:B------:R-:W-:Y:S01]  /*9b90*/  FFMA.FTZ R28, R12, R68, R28 ;  /* 0x000000440c1c7223 */ /* 0x000fe2000001001c */
[----:B------:R-:W-:Y:S01]  /*9ba0*/  LOP3.LUT R14, R14, 0xffff0000, RZ, 0xc0, !PT ;  /* 0xffff00000e0e7812 */ /* 0x000fe200078ec0ff */
[C---:B------:R-:W-:Y:S01]  /*9bb0*/  FMUL.FTZ R12, R44.reuse, R11 ;  /* 0x0000000b2c0c7220 */ /* 0x040fe20000410000 */
[----:B------:R-:W-:Y:S01]  /*9bc0*/  FMUL.FTZ R48, R44, R41 ;  /* 0x000000292c307220 */ /* 0x000fe20000410000 */
        /* <DEDUP_REMOVED lines=10> */
[----:B------:R-:W-:Y:S01]  /*9c70*/  F2FP.BF16.F32.PACK_AB R14, R11, R12 ;  /* 0x0000000c0b0e723e */ /* 0x000fe200000010ff */
[----:B------:R-:W-:Y:S01]  /*9c80*/  IMAD.MOV.U32 R12, RZ, RZ, R49 ;  /* 0x000000ffff0c7224 */ /* 0x000fe200078e0031 */
[----:B------:R-:W-:Y:S02]  /*9c90*/  F2FP.BF16.F32.PACK_AB R15, R46, R47 ;  /* 0x0000002f2e0f723e */ /* 0x000fe400000010ff */
[----:B------:R-:W-:Y:S02]  /*9ca0*/  F2FP.BF16.F32.PACK_AB R29, R29, R39 ;  /* 0x000000271d1d723e */ /* 0x000fe400000010ff */
[----:B------:R-:W-:-:S02]  /*9cb0*/  F2FP.BF16.F32.PACK_AB R28, R28, R40 ;  /* 0x000000281c1c723e */ /* 0x000fc400000010ff */
[----:B------:R-:W-:-:S07]  /*9cc0*/  F2FP.BF16.F32.PACK_AB R30, R45, R48 ;  /* 0x000000302d1e723e */ /* 0x000fce00000010ff */
.L_x_2751:
[----:B------:R-:W-:Y:S05]  /*9cd0*/  BSYNC B2 ;  /* 0x0000000000027941 */ /* 0x000fea0003800000 */
.L_x_2750:
[----:B-1----:R1:W-:Y:S04]  /*9ce0*/  ST.E.128 desc[UR60][R34.64], R12 ;  /* 0x0000000c22007985 */ /* 0x0023e8000c101d3c */
[----:B--2---:R1:W-:Y:S02]  /*9cf0*/  @!P4 ST.E.128 desc[UR60][R36.64], R28 ;  /* 0x0000001c2400c985 */ /* 0x0043e4000c101d3c */
.L_x_2749:
[----:B------:R-:W-:Y:S05]  /*9d00*/  BSYNC B1 ;  /* 0x0000000000017941 */ /* 0x000fea0003800000 */
.L_x_2748:
        /* <DEDUP_REMOVED lines=36> */
[----:B------:R-:W-:-:S02]  /*9f50*/  PRMT R53, R142, 0x5432, R53 ;  /* 0x000054328e357816 */ /* 0x000fc40000000035 */
[--C-:B------:R-:W-:Y:S01]  /*9f60*/  SHF.R.U64 R40, R66, 0x10, R67.reuse ;  /* 0x0000001042287819 */ /* 0x100fe20000001243 */
[----:B------:R-:W-:Y:S01]  /*9f70*/  IMAD.U32 R48, R65, 0x10000, RZ ;  /* 0x0001000041307824 */ /* 0x000fe200078e00ff */
[----:B------:R-:W-:Y:S02]  /*9f80*/  SHF.R.U32.HI R66, RZ, 0x10, R67 ;  /* 0x00000010ff427819 */ /* 0x000fe40000011643 */
[----:B------:R-:W-:Y:S01]  /*9f90*/  PRMT R144, R144, 0x5410, R37 ;  /* 0x0000541090907816 */ /* 0x000fe20000000025 */
[----:B------:R-:W-:Y:S01]  /*9fa0*/  IMAD.U32 R37, R53, 0x10000, RZ ;  /* 0x0001000035257824 */ /* 0x000fe200078e00ff */
[--C-:B------:R-:W-:Y:S01]  /*9fb0*/  SHF.R.U64 R38, R54, 0x10, R55.reuse ;  /* 0x0000001036267819 */ /* 0x100fe20000001237 */
[CC--:B------:R-:W-:Y:S01]  /*9fc0*/  FMUL.FTZ R50, R46.reuse, R48.reuse ;  /* 0x000000302e327220 */ /* 0x0c0fe20000410000 */
[----:B------:R-:W-:Y:S01]  /*9fd0*/  SHF.R.U32.HI R54, RZ, 0x10, R55 ;  /* 0x00000010ff367819 */ /* 0x000fe20000011637 */
[-C--:B------:R-:W-:Y:S01]  /*9fe0*/  FMUL.FTZ R46, R46, R37.reuse ;  /* 0x000000252e2e7220 */ /* 0x080fe20000410000 */
[----:B------:R-:W-:Y:S01]  /*9ff0*/  PRMT R66, R143, 0x5432, R66 ;  /* 0x000054328f427816 */ /* 0x000fe20000000042 */
[----:B------:R-:W-:Y:S01]  /*a000*/  FFMA.FTZ R37, R39, R37, -R50 ;  /* 0x0000002527257223 */ /* 0x000fe20000010832 */
[----:B------:R-:W-:Y:S01]  /*a010*/  LOP3.LUT R42, R29, 0xffff0000, RZ, 0xc0, !PT ;  /* 0xffff00001d2a7812 */ /* 0x000fe200078ec0ff */
[----:B------:R-:W-:Y:S01]  /*a020*/  FFMA.FTZ R39, R39, R48, R46 ;  /* 0x0000003027277223 */ /* 0x000fe2000001002e */
[----:B------:R-:W-:Y:S01]  /*a030*/  LOP3.LUT R65, R65, 0xffff0000, RZ, 0xc0, !PT ;  /* 0xffff000041417812 */ /* 0x000fe200078ec0ff */
[----:B------:R-:W-:Y:S01]  /*a040*/  IMAD.U32 R49, R66, 0x10000, RZ ;  /* 0x0001000042317824 */ /* 0x000fe200078e00ff */
[----:B------:R-:W-:Y:S01]  /*a050*/  LOP3.LUT R53, R53, 0xffff0000, RZ, 0xc0, !PT ;  /* 0xffff000035357812 */ /* 0x000fe200078ec0ff */
[----:B------:R-:W-:Y:S01]  /*a060*/  IMAD.U32 R29, R28, 0x10000, RZ ;  /* 0x000100001c1d7824 */ /* 0x000fe200078e00ff */
[----:B------:R-:W-:Y:S01]  /*a070*/  PRMT R54, R141, 0x5432, R54 ;  /* 0x000054328d367816 */ /* 0x000fe20000000036 */
[C---:B------:R-:W-:Y:S01]  /*a080*/  FMUL.FTZ R50, R42.reuse, R65 ;  /* 0x000000412a327220 */ /* 0x040fe20000410000 */
[----:B------:R-:W-:Y:S01]  /*a090*/  LOP3.LUT R41, R13, 0xffff0000, RZ, 0xc0, !PT ;  /* 0xffff00000d297812 */ /* 0x000fe200078ec0ff */
[----:B------:R-:W-:Y:S01]  /*a0a0*/  FMUL.FTZ R46, R42, R53 ;  /* 0x000000352a2e7220 */ /* 0x000fe20000410000 */
[----:B------:R-:W-:Y:S01]  /*a0b0*/  FMUL.FTZ R51, R47, R49 ;  /* 0x000000312f337220 */ /* 0x000fe20000410000 */
[----:B------:R-:W-:Y:S01]  /*a0c0*/  IMAD.U32 R48, R54, 0x10000, RZ ;  /* 0x0001000036307824 */ /* 0x000fe200078e00ff */
[----:B------:R-:W-:Y:S01]  /*a0d0*/  LOP3.LUT R31, R31, 0xffff0000, RZ, 0xc0, !PT ;  /* 0xffff00001f1f7812 */ /* 0x000fe200078ec0ff */
[C---:B------:R-:W-:Y:S01]  /*a0e0*/  FFMA.FTZ R42, R41.reuse, R53, -R50 ;  /* 0x00000035292a7223 */ /* 0x040fe20000010832 */
        /* <DEDUP_REMOVED lines=9> */
[----:B------:R-:W-:-:S02]  /*a180*/  IMAD.U32 R52, R144, 0x10000, RZ ;  /* 0x0001000090347824 */ /* 0x000fc400078e00ff */
[-C--:B------:R-:W-:Y:S01]  /*a190*/  FMUL.FTZ R56, R31, R48.reuse ;  /* 0x000000301f387220 */ /* 0x080fe20000410000 */
[----:B------:R-:W-:Y:S02]  /*a1a0*/  IMAD.U32 R50, R11, 0x10000, RZ ;  /* 0x000100000b327824 */ /* 0x000fe400078e00ff */
[----:B------:R-:W-:Y:S01]  /*a1b0*/  FFMA.FTZ R48, R15, R48, -R54 ;  /* 0x000000300f307223 */ /* 0x000fe20000010836 */
[----:B------:R-:W-:Y:S01]  /*a1c0*/  LOP3.LUT R28, R28, 0xffff0000, RZ, 0xc0, !PT ;  /* 0xffff00001c1c7812 */ /* 0x000fe200078ec0ff */
[----:B------:R-:W-:Y:S01]  /*a1d0*/  FMUL.FTZ R54, R29, R52 ;  /* 0x000000341d367220 */ /* 0x000fe20000410000 */
[----:B------:R-:W-:Y:S01]  /*a1e0*/  LOP3.LUT R47, R144, 0xffff0000, RZ, 0xc0, !PT ;  /* 0xffff0000902f7812 */ /* 0x000fe200078ec0ff */
[----:B------:R-:W-:Y:S01]  /*a1f0*/  IMAD.U32 R13, R12, 0x10000, RZ ;  /* 0x000100000c0d7824 */ /* 0x000fe200078e00ff */
        /* <DEDUP_REMOVED lines=8> */
[----:B------:R-:W-:Y:S01]  /*a280*/  LOP3.LUT R45, R14, 0xffff0000, RZ, 0xc0, !PT ;  /* 0xffff00000e2d7812 */ /* 0x000fe200078ec0ff */
[-C--:B------:R-:W-:Y:S01]  /*a290*/  FMUL.FTZ R51, R28, R31.reuse ;  /* 0x0000001f1c337220 */ /* 0x080fe20000410000 */
[C---:B------:R-:W-:Y:S01]  /*a2a0*/  IMAD.U32 R14, R30.reuse, 0x10000, RZ ;  /* 0x000100001e0e7824 */ /* 0x040fe200078e00ff */
[----:B------:R-:W-:Y:S01]  /*a2b0*/  LOP3.LUT R30, R30, 0xffff0000, RZ, 0xc0, !PT ;  /* 0xffff00001e1e7812 */ /* 0x000fe200078ec0ff */
[C---:B------:R-:W-:Y:S01]  /*a2c0*/  IMAD.U32 R28, R40.reuse, 0x10000, RZ ;  /* 0x00010000281c7824 */ /* 0x040fe200078e00ff */
[----:B------:R-:W-:Y:S01]  /*a2d0*/  LOP3.LUT R40, R40, 0xffff0000, RZ, 0xc0, !PT ;  /* 0xffff000028287812 */ /* 0x000fe200078ec0ff */
[C---:B------:R-:W-:Y:S01]  /*a2e0*/  IMAD.U32 R13, R38.reuse, 0x10000, RZ ;  /* 0x00010000260d7824 */ /* 0x040fe200078e00ff */
[----:B------:R-:W-:Y:S01]  /*a2f0*/  LOP3.LUT R38, R38, 0xffff0000, RZ, 0xc0, !PT ;  /* 0xffff000026267812 */ /* 0x000fe200078ec0ff */
[C---:B------:R-:W-:Y:S01]  /*a300*/  FFMA.FTZ R50, R12.reuse, R31, -R49 ;  /* 0x0000001f0c327223 */ /* 0x040fe20000010831 */
[----:B------:R-:W-:Y:S01]  /*a310*/  FFMA.FTZ R12, R12, R47, R51 ;  /* 0x0000002f0c0c7223 */ /* 0x000fe20000010033 */
[C---:B------:R-:W-:Y:S01]  /*a320*/  FMUL.FTZ R52, R14.reuse, R28 ;  /* 0x0000001c0e347220 */ /* 0x040fe20000410000 */
[-C--:B------:R-:W-:Y:S01]  /*a330*/  FMUL.FTZ R31, R14, R13.reuse ;  /* 0x0000000d0e1f7220 */ /* 0x080fe20000410000 */
[----:B------:R-:W-:Y:S01]  /*a340*/  FFMA.FTZ R15, R15, R66, R56 ;  /* 0x000000420f0f7223 */ /* 0x000fe20000010038 */
        /* <DEDUP_REMOVED lines=9> */
[----:B------:R-:W-:Y:S01]  /*a3e0*/  F2FP.BF16.F32.PACK_AB R44, R15, R44 ;  /* 0x0000002c0f2c723e */ /* 0x000fe200000010ff */
[----:B------:R-:W-:Y:S01]  /*a3f0*/  IMAD.MOV.U32 R15, RZ, RZ, R41 ;  /* 0x000000ffff0f7224 */ /* 0x000fe200078e0029 */
[----:B------:R-:W-:Y:S02]  /*a400*/  F2FP.BF16.F32.PACK_AB R50, R50, R11 ;  /* 0x0000000b3232723e */ /* 0x000fe400000010ff */
[----:B------:R-:W-:Y:S01]  /*a410*/  F2FP.BF16.F32.PACK_AB R28, R12, R29 ;  /* 0x0000001d0c1c723e */ /* 0x000fe200000010ff */
[----:B------:R-:W-:Y:S01]  /*a420*/  IMAD.MOV.U32 R29, RZ, RZ, R39 ;  /* 0x000000ffff1d7224 */ /* 0x000fe200078e0027 */
[----:B------:R-:W-:Y:S01]  /*a430*/  F2FP.BF16.F32.PACK_AB R14, R13, R52 ;  /* 0x000000340d0e723e */ /* 0x000fe200000010ff */
[----:B------:R-:W-:Y:S01]  /*a440*/  IMAD.MOV.U32 R12, RZ, RZ, R50 ;  /* 0x000000ffff0c7224 */ /* 0x000fe200078e0032 */
[----:B------:R-:W-:Y:S01]  /*a450*/  F2FP.BF16.F32.PACK_AB R30, R40, R31 ;  /* 0x0000001f281e723e */ /* 0x000fe200000010ff */
[----:B------:R-:W-:-:S02]  /*a460*/  IMAD.MOV.U32 R13, RZ, RZ, R37 ;  /* 0x000000ffff0d7224 */ /* 0x000fc400078e0025 */
[----:B------:R-:W-:-:S07]  /*a470*/  IMAD.MOV.U32 R31, RZ, RZ, R44 ;  /* 0x000000ffff1f7224 */ /* 0x000fce00078e002c */
.L_x_2753:
[----:B------:R-:W-:Y:S05]  /*a480*/  BSYNC B1 ;  /* 0x0000000000017941 */ /* 0x000fea0003800000 */
.L_x_2752:
[----:B-1----:R1:W-:Y:S01]  /*a490*/  ST.E.128 desc[UR60][R34.64], R12 ;  /* 0x0000000c22007985 */ /* 0x0023e2000c101d3c */
[----:B------:R-:W-:-:S13]  /*a4a0*/  ISETP.GE.AND P4, PT, R36, R133, PT ;  /* 0x000000852400720c */ /* 0x000fda0003f86270 */
[----:B------:R-:W-:Y:S05]  /*a4b0*/  @P4 BRA `(.L_x_2700) ;  /* 0x0000000400e04947 */ /* 0x000fea0003800000 */
[----:B------:R-:W-:-:S05]  /*a4c0*/  IMAD.WIDE R32, R36, 0x2, R32 ;  /* 0x0000000224207825 */ /* 0x000fca00078e0220 */
[----:B--2---:R2:W-:Y:S01]  /*a4d0*/  ST.E.128 desc[UR60][R32.64], R28 ;  /* 0x0000001c20007985 */ /* 0x0045e2000c101d3c */
[----:B------:R-:W-:Y:S05]  /*a4e0*/  BRA `(.L_x_2700) ;  /* 0x0000000400d47947 */ /* 0x000fea0003800000 */
.L_x_2665:
[----:B------:R-:W2:Y:S02]  /*a4f0*/  LDL R11, [R1+0x30] ;  /* 0x00003000010b7983 */ /* 0x000ea40000100800 */
[----:B--2---:R-:W-:-:S13]  /*a500*/  R2UR UR4, R11 ;  /* 0x000000000b0472ca */ /* 0x004fda00000e0000 */
[----:B------:R-:W-:-:S06]  /*a510*/  UISETP.NE.AND UP0, UPT, UR4, 0x3, UPT ;  /* 0x000000030400788c */ /* 0x000fcc000bf05270 */
[----:B------:R-:W-:-:S13]  /*a520*/  PLOP3.LUT P0, PT, PT, PT, UP0, 0x80, 0x0 ;  /* 0x000000000000781c */ /* 0x000fda0003f0f008 */
[----:B------:R-:W-:Y:S05]  /*a530*/  @!P0 BRA `(.L_x_2754) ;  /* 0x0000000000048947 */ /* 0x000fea0003800000 */
[----:B------:R-:W-:Y:S01]  /*a540*/  BPT.TRAP 0x1 ;  /* 0x000000040000795c */ /* 0x000fe20000300000 */
.L_x_2754:
[----:B------:R-:W-:Y:S01]  /*a550*/  IMAD R84, R18, 0x8, R2 ;  /* 0x0000000812547824 */ /* 0x000fe200078e0202 */
[----:B------:R-:W-:Y:S01]  /*a560*/  SHF.L.U32 R85, R171, 0x1f, RZ ;  /* 0x0000001fab557819 */ /* 0x000fe200000006ff */
[----:B------:R-:W-:Y:S01]  /*a570*/  BSSY B1, `(.L_x_2755) ;  /* 0x0000004000017945 */ /* 0x000fe20003800000 */
[----:B------:R-:W-:Y:S02]  /*a580*/  SHF.R.S32.HI R81, RZ, 0x1f, R80 ;  /* 0x0000001fff517819 */ /* 0x000fe40000011450 */
[----:B------:R-:W0:Y:S02]  /*a590*/  SYNCS.PHASECHK.TRANS64.TRYWAIT P4, [R84+URZ+0x2a890], R85 ;  /* 0x02a89055540075a7 */ /* 0x000e24000808017f */
[----:B0-----:R-:W-:Y:S05]  /*a5a0*/  @!P4 BRA `(.L_x_2756) ;  /* 0x000001c40044c947 */ /* 0x001fea0003800000 */
.L_x_3041:
[----:B------:R-:W-:Y:S05]  /*a5b0*/  BSYNC B1 ;  /* 0x0000000000017941 */ /* 0x000fea0003800000 */
.L_x_2755:
        /* <DEDUP_REMOVED lines=13> */
[----:B------:R-:W-:Y:S01]  /*a690*/  ULDC.64 UR4, c[0x0][0x308] ;  /* 0x0000c20000047ab9 */ /* 0x000fe20000000a00 */
[----:B------:R-:W-:-:S02]  /*a6a0*/  IADD3 R35, -R170, R83, RZ ;  /* 0x00000053aa237210 */ /* 0x000fc40007ffe1ff */
[----:B------:R-:W-:Y:S02]  /*a6b0*/  IMAD.IADD R13, R13, 0x1, R11 ;  /* 0x000000010d0d7824 */ /* 0x000fe400078e020b */
        /* <DEDUP_REMOVED lines=9> */
.L_x_3045:
        /* <DEDUP_REMOVED lines=37> */
.L_x_2759:
[----:B------:R-:W-:Y:S05]  /*a9a0*/  BSYNC B1 ;  /* 0x0000000000017941 */ /* 0x000fea0003800000 */
.L_x_2758:
[----:B------:R-:W-:-:S03]  /*a9b0*/  UMOV UR4, 0xffffffff ;  /* 0xffffffff00047882 */ /* 0x000fc60000000000 */
[----:B------:R-:W-:Y:S05]  /*a9c0*/  BRA.DIV UR4, `(.L_x_2760) ;  /* 0x000001c2049c7947 */ /* 0x000fea000b800000 */
[----:B-1----:R-:W1:Y:S04]  /*a9d0*/  SHFL.IDX PT, R33, R33, 0x1, 0x1c1f ;  /* 0x003c1f0021217f89 */ /* 0x002e6800000e0000 */
[----:B------:R-:W0:Y:S02]  /*a9e0*/  SHFL.IDX PT, R32, R32, 0x1, 0x1c1f ;  /* 0x003c1f0020207f89 */ /* 0x000e2400000e0000 */
.L_x_3049:
        /* <DEDUP_REMOVED lines=37> */
.L_x_2700:
[----:B------:R-:W-:Y:S05]  /*ac40*/  BSYNC B0 ;  /* 0x0000000000007941 */ /* 0x000fea0003800000 */
.L_x_2664:
        /* <DEDUP_REMOVED lines=17> */
.L_x_2762:
[----:B------:R-:W-:Y:S05]  /*ad60*/  BSYNC B0 ;  /* 0x0000000000007941 */ /* 0x000fea0003800000 */
.L_x_2761:
[----:B------:R-:W3:Y:S01]  /*ad70*/  SYNCS.PHASECHK.TRANS64.TRYWAIT P0, [R84+URZ+0x2a8b0], R85 ;  /* 0x02a8b055540075a7 */ /* 0x000ee2000800017f */
[----:B------:R-:W-:Y:S04]  /*ad80*/  BSSY B0, `(.L_x_2763) ;  /* 0x0000002000007945 */ /* 0x000fe80003800000 */
[----:B---3--:R-:W-:Y:S05]  /*ad90*/  @!P0 BRA `(.L_x_2764) ;  /* 0x000001bc00f48947 */ /* 0x008fea0003800000 */
.L_x_3050:
[----:B------:R-:W-:Y:S05]  /*ada0*/  BSYNC B0 ;  /* 0x0000000000007941 */ /* 0x000fea0003800000 */
.L_x_2763:
        /* <DEDUP_REMOVED lines=46> */
.L_x_2766:
[----:B------:R-:W-:Y:S05]  /*b090*/  BSYNC B0 ;  /* 0x0000000000007941 */ /* 0x000fea0003800000 */
.L_x_2765:
        /* <DEDUP_REMOVED lines=25> */
.L_x_2768:
[----:B------:R-:W-:Y:S05]  /*b230*/  BSYNC B0 ;  /* 0x0000000000007941 */ /* 0x000fea0003800000 */
.L_x_2767:
        /* <DEDUP_REMOVED lines=18> */
.L_x_2659:
[----:B------:R-:W2:Y:S01]  /*b360*/  LDC R0, c[0x0][0x448] ;  /* 0x00011200ff007b82 */ /* 0x000ea20000000800 */
[----:B------:R-:W-:Y:S01]  /*b370*/  BSSY B0, `(.L_x_2770) ;  /* 0x0000011000007945 */ /* 0x000fe20003800000 */
[----:B------:R-:W-:Y:S01]  /*b380*/  IMAD.MOV.U32 R72, RZ, RZ, RZ ;  /* 0x000000ffff487224 */ /* 0x000fe200078e00ff */
[----:B--2---:R-:W-:Y:S01]  /*b390*/  ISETP.NE.AND P1, PT, R0, 0x1, PT ;  /* 0x000000010000780c */ /* 0x004fe20003f25270 */
[----:B------:R-:W-:-:S12]  /*b3a0*/  VIADD R0, R186, 0x7f ;  /* 0x0000007fba007836 */ /* 0x000fd80000000000 */
[----:B------:R-:W2:Y:S08]  /*b3b0*/  @P1 LDC R3, c[0x0][0x44c] ;  /* 0x00011300ff031b82 */ /* 0x000eb00000000800 */
[----:B------:R-:W3:Y:S01]  /*b3c0*/  @P1 LDC R4, c[0x0][0x450] ;  /* 0x00011400ff041b82 */ /* 0x000ee20000000800 */
[----:B--2---:R-:W-:-:S05]  /*b3d0*/  @P1 IMAD.HI.U32 R3, R0, R3, RZ ;  /* 0x0000000300031227 */ /* 0x004fca00078e00ff */
[----:B---3--:R-:W-:-:S05]  /*b3e0*/  @P1 SHF.R.U32.HI R0, RZ, R4, R3 ;  /* 0x00000004ff001219 */ /* 0x008fca0000011603 */
[----:B------:R-:W-:-:S04]  /*b3f0*/  IMAD.IADD R0, R195, 0x1, R0 ;  /* 0x00000001c3007824 */ /* 0x000fc800078e0200 */
[----:B------:R-:W-:-:S05]  /*b400*/  IMAD.HI R0, R0, 0x2aaaaaab, RZ ;  /* 0x2aaaaaab00007827 */ /* 0x000fca00078e02ff */
[----:B------:R-:W-:-:S04]  /*b410*/  SHF.R.U32.HI R3, RZ, 0x1f, R0 ;  /* 0x0000001fff037819 */ /* 0x000fc80000011600 */
[----:B------:R-:W-:-:S04]  /*b420*/  LEA.HI.SX32 R3, R0, R3, 0x1c ;  /* 0x0000000300037211 */ /* 0x000fc800078fe2ff */
[----:B------:R-:W-:-:S04]  /*b430*/  VIMNMX R196, R196, R3, PT ;  /* 0x00000003c4c47248 */ /* 0x000fc80003fe0100 */
[----:B------:R-:W-:Y:S01]  /*b440*/  ISETP.GE.AND P1, PT, R196, 0x1, PT ;  /* 0x00000001c400780c */ /* 0x000fe20003f26270 */
[----:B------:R-:W-:-:S12]  /*b450*/  @P0 BRA `(.L_x_2771) ;  /* 0x0000000000080947 */ /* 0x000fd80003800000 */
[----:B------:R-:W2:Y:S02]  /*b460*/  FENCE.VIEW.ASYNC.G ;  /* 0x00000000000073c6 */ /* 0x000ea40000000100 */
[----:B--2---:R-:W-:Y:S06]  /*b470*/  BAR.ARV 0xc, 0x180 ;  /* 0x0306000000007b1d */ /* 0x004fec0000002000 */
.L_x_2771:
[----:B------:R-:W-:Y:S05]  /*b480*/  BSYNC B0 ;  /* 0x0000000000007941 */ /* 0x000fea0003800000 */
.L_x_2770:
[----:B------:R-:W-:Y:S04]  /*b490*/  BSSY B0, `(.L_x_2772) ;  /* 0x000001f000007945 */ /* 0x000fe80003800000 */
[----:B------:R-:W-:Y:S05]  /*b4a0*/  @!P1 BRA `(.L_x_2773) ;  /* 0x0000000000749947 */ /* 0x000fea0003800000 */
[----:B------:R-:W-:Y:S01]  /*b4b0*/  ISETP.NE.AND P0, PT, R201, RZ, PT ;  /* 0x000000ffc900720c */ /* 0x000fe20003f05270 */
[----:B------:R-:W-:-:S03]  /*b4c0*/  ULDC UR4, c[0x0][0x9f0] ;  /* 0x00027c0000047ab9 */ /* 0x000fc60000000800 */
[----:B------:R-:W-:-:S04]  /*b4d0*/  SEL R9, R201, UR4, P0 ;  /* 0x00000004c9097c07 */ /* 0x000fc80008000000 */
[-C--:B------:R-:W-:Y:S02]  /*b4e0*/  IABS R6, R9.reuse ;  /* 0x0000000900067213 */ /* 0x080fe40000000000 */
[----:B------:R-:W-:Y:S02]  /*b4f0*/  IADD3 R0, R9, -0x1, R196 ;  /* 0xffffffff09007810 */ /* 0x000fe40007ffe0c4 */
[----:B------:R-:W2:Y:S01]  /*b500*/  I2F.RP R3, R6 ;  /* 0x0000000600037306 */ /* 0x000ea20000209400 */
[-C--:B------:R-:W-:Y:S02]  /*b510*/  IABS R10, R9.reuse ;  /* 0x00000009000a7213 */ /* 0x080fe40000000000 */
        /* <DEDUP_REMOVED lines=22> */
.L_x_2773:
[----:B------:R-:W-:Y:S05]  /*b680*/  BSYNC B0 ;  /* 0x0000000000007941 */ /* 0x000fea0003800000 */
.L_x_2772:
[-C--:B------:R-:W-:Y:S01]  /*b690*/  IMAD R185, R207, R72.reuse, RZ ;  /* 0x00000048cfb97224 */ /* 0x080fe200078e02ff */
        /* <DEDUP_REMOVED lines=58> */
[----:B------:R-:W-:Y:S01]  /*ba40*/  IMAD.U32 R6, RZ, RZ, UR6 ;  /* 0x00000006ff067e24 */ /* 0x000fe2000f8e00ff */
[----:B------:R-:W-:Y:S01]  /*ba50*/  MOV R11, UR5 ;  /* 0x00000005000b7c02 */ /* 0x000fe20008000f00 */
[----:B------:R-:W-:-:S02]  /*ba60*/  IMAD.U32 R7, RZ, RZ, UR7 ;  /* 0x00000007ff077e24 */ /* 0x000fc4000f8e00ff */
[----:B------:R-:W-:Y:S02]  /*ba70*/  IMAD.U32 R10, RZ, RZ, UR4 ;  /* 0x00000004ff0a7e24 */ /* 0x000fe4000f8e00ff */
[----:B------:R-:W-:Y:S02]  /*ba80*/  IMAD.MOV.U32 R8, RZ, RZ, 0x70 ;  /* 0x00000070ff087424 */ /* 0x000fe400078e00ff */
[----:B------:R-:W-:Y:S02]  /*ba90*/  IMAD.MOV.U32 R12, RZ, RZ, 0x1 ;  /* 0x00000001ff0c7424 */ /* 0x000fe400078e00ff */
[----:B------:R-:W-:-:S07]  /*baa0*/  IMAD.MOV.U32 R13, RZ, RZ, RZ ;  /* 0x000000ffff0d7224 */ /* 0x000fce00078e00ff */
[----:B------:R-:W-:-:S07]  /*bab0*/  LEPC R20, `(.L_x_2775) ;  /* 0x000000001014794e */ /* 0x000fce0000000000 */
[----:B012-45:R-:W-:Y:S05]  /*bac0*/  CALL.ABS.NOINC R14 ;  /* 0x000000000e007343 */ /* 0x037fea0003c00000 */
.L_x_2775:
        /* <DEDUP_REMOVED lines=12> */
.L_x_2779:
[----:B---3--:R3:W0:Y:S02]  /*bb90*/  SYNCS.PHASECHK.TRANS64.TRYWAIT P0, [R2+URZ+0x2a800], R3 ;  /* 0x02a80003020075a7 */ /* 0x008624000800017f */
[----:B0-----:R-:W-:Y:S05]  /*bba0*/  @!P0 NANOSLEEP.SYNCS 0x989680 ;  /* 0x009896800000895d */ /* 0x001fea0003900000 */
[----:B------:R-:W0:Y:S02]  /*bbb0*/  @!P0 SYNCS.PHASECHK.TRANS64 P0, [R2+URZ+0x2a800], R3 ;  /* 0x02a80003020085a7 */ /* 0x000e24000800007f */
[----:B0-----:R-:W-:Y:S05]  /*bbc0*/  @!P0 BRA `(.L_x_2779) ;  /* 0xfffffffc00f08947 */ /* 0x001fea000383ffff */
.L_x_2778:
[----:B------:R-:W-:Y:S05]  /*bbd0*/  BSYNC B0 ;  /* 0x0000000000007941 */ /* 0x000fea0003800000 */
.L_x_2777:
[----:B------:R-:W-:Y:S05]  /*bbe0*/  BRA `(.L_x_2780) ;  /* 0x00000074005c7947 */ /* 0x000fea0003800000 */
.L_x_2776:
        /* <DEDUP_REMOVED lines=13> */
[----:B0-----:R-:W-:Y:S02]  /*bcc0*/  IMAD.IADD R27, R3, 0x1, R25 ;  /* 0x00000001031b7824 */ /* 0x001fe400078e0219 */
[----:B----4-:R-:W-:Y:S01]  /*bcd0*/  IMAD.IADD R29, R5, 0x1, R141 ;  /* 0x00000001051d7824 */ /* 0x010fe200078e028d */
[----:B------:R-:W-:Y:S06]  /*bce0*/  @!P0 BRA `(.L_x_2781) ;  /* 0x0000000000408947 */ /* 0x000fec0003800000 */
        /* <DEDUP_REMOVED lines=15> */
[----:B01----:R-:W-:Y:S05]  /*bde0*/  CALL.ABS.NOINC R14 ;  /* 0x000000000e007343 */ /* 0x003fea0003c00000 */
.L_x_2781:
[----:B------:R-:W-:Y:S01]  /*bdf0*/  ULDC.U8 UR4, c[0x0][0x410] ;  /* 0x0001040000047ab9 */ /* 0x000fe20000000000 */
[----:B------:R-:W-:Y:S01]  /*be00*/  BSSY B0, `(.L_x_2782) ;  /* 0x000072d000007945 */ /* 0x000fe20003800000 */
[----:B------:R-:W-:Y:S01]  /*be10*/  ISETP.NE.AND P0, PT, RZ, UR4, PT ;  /* 0x00000004ff007c0c */ /* 0x000fe2000bf05270 */
[----:B------:R-:W-:-:S12]  /*be20*/  IMAD.IADD R69, R170, 0x1, R186 ;  /* 0x00000001aa457824 */ /* 0x000fd800078e02ba */
[----:B------:R-:W-:Y:S05]  /*be30*/  @!P0 BRA `(.L_x_2783) ;  /* 0x0000003800888947 */ /* 0x000fea0003800000 */
[----:B------:R-:W0:Y:S01]  /*be40*/  LDC R10, c[0x0][0x448] ;  /* 0x00011200ff0a7b82 */ /* 0x000e220000000800 */
        /* <DEDUP_REMOVED lines=10> */
[----:B0-----:R-:W-:-:S13]  /*bef0*/  ISETP.NE.AND P0, PT, R10, 0x1, PT ;  /* 0x000000010a00780c */ /* 0x001fda0003f05270 */
[----:B------:R-:W0:Y:S08]  /*bf00*/  @P0 LDC R0, c[0x0][0x44c] ;  /* 0x00011300ff000b82 */ /* 0x000e300000000800 */
[----:B------:R-:W2:Y:S01]  /*bf10*/  @P0 LDC R5, c[0x0][0x450] ;  /* 0x00011400ff050b82 */ /* 0x000ea20000000800 */
[----:B0-----:R-:W-:-:S05]  /*bf20*/  @P0 IMAD.HI.U32 R0, R3, R0, RZ ;  /* 0x0000000003000227 */ /* 0x001fca00078e00ff */
[----:B--2---:R-:W-:Y:S01]  /*bf30*/  @P0 SHF.R.U32.HI R3, RZ, R5, R0 ;  /* 0x00000005ff030219 */ /* 0x004fe20000011600 */
        /* <DEDUP_REMOVED lines=18> */
[----:B------:R0:W2:Y:S04]  /*c060*/  SHFL.IDX PT, R9, R0, RZ, 0x1c1f ;  /* 0x001c1fff00097589 */ /* 0x0000a800000e0000 */
[----:B------:R0:W3:Y:S04]  /*c070*/  SHFL.IDX PT, R8, R65, RZ, 0x1c1f ;  /* 0x001c1fff41087589 */ /* 0x0000e800000e0000 */
[----:B------:R0:W4:Y:S04]  /*c080*/  SHFL.IDX PT, R30, R63, RZ, 0x1c1f ;  /* 0x001c1fff3f1e7589 */ /* 0x00012800000e0000 */
[----:B------:R0:W0:Y:S02]  /*c090*/  SHFL.IDX PT, R31, R3, RZ, 0x1c1f ;  /* 0x001c1fff031f7589 */ /* 0x00002400000e0000 */
.L_x_3056:
        /* <DEDUP_REMOVED lines=29> */
[-C--:B-1-3--:R-:W-:Y:S01]  /*c270*/  @!P3 IADD3 R28, P6, R8, R26.reuse, RZ ;  /* 0x0000001a081cb210 */ /* 0x08afe20007fde0ff */
[----:B------:R-:W-:Y:S01]  /*c280*/  @!P0 IMAD.SHL.U32 R32, R172, 0x2, RZ ;  /* 0x00000002ac208824 */ /* 0x000fe200078e00ff */
[----:B0-----:R-:W-:Y:S01]  /*c290*/  @!P3 IADD3 R26, P5, R31, R26, RZ ;  /* 0x0000001a1f1ab210 */ /* 0x001fe20007fbe0ff */
[----:B----4-:R-:W-:Y:S01]  /*c2a0*/  @!P4 IMAD.MOV.U32 R7, RZ, RZ, R30 ;  /* 0x000000ffff07c224 */ /* 0x010fe200078e001e */
[----:B------:R-:W-:Y:S01]  /*c2b0*/  @!P1 SHF.L.U64.HI R6, R174, 0x1, R81 ;  /* 0x00000001ae069819 */ /* 0x000fe20000010251 */
[--C-:B--2---:R-:W-:Y:S01]  /*c2c0*/  @!P3 IMAD.X R29, R9, 0x1, R5.reuse, P6 ;  /* 0x00000001091db824 */ /* 0x104fe200030e0605 */
        /* <DEDUP_REMOVED lines=9> */
[----:B------:R-:W-:-:S02]  /*c360*/  @!P4 IMAD.MOV.U32 R4, RZ, RZ, R8 ;  /* 0x000000ffff04c224 */ /* 0x000fc400078e0008 */
[----:B------:R-:W-:Y:S01]  /*c370*/  @!P1 IMAD.X R15, R9, 0x1, R6, P6 ;  /* 0x00000001090f9824 */ /* 0x000fe200030e0606 */
[----:B------:R-:W-:Y:S01]  /*c380*/  @!P1 IADD3 R12, P6, R31, R12, RZ ;  /* 0x0000000c1f0c9210 */ /* 0x000fe20007fde0ff */
[----:B------:R-:W-:-:S04]  /*c390*/  @!P4 IMAD.WIDE R4, R160, 0x2, R4 ;  /* 0x00000002a004c825 */ /* 0x000fc800078e0204 */
[----:B------:R-:W-:Y:S01]  /*c3a0*/  @!P1 IMAD.X R13, R30, 0x1, R6, P6 ;  /* 0x000000011e0d9824 */ /* 0x000fe200030e0606 */
[-C--:B------:R-:W-:Y:S01]  /*c3b0*/  @!P0 IADD3 R10, P6, R8, R32.reuse, RZ ;  /* 0x00000020080a8210 */ /* 0x080fe20007fde0ff */
[----:B------:R-:W-:Y:S01]  /*c3c0*/  @!P4 IMAD.MOV.U32 R6, RZ, RZ, R31 ;  /* 0x000000ffff06c224 */ /* 0x000fe200078e001f */
[----:B------:R0:W5:Y:S03]  /*c3d0*/  @!P4 LD.E.64 R60, desc[UR60][R4.64] ;  /* 0x0000003c043cc980 */ /* 0x000166000c101b00 */
[----:B------:R-:W-:Y:S02]  /*c3e0*/  @!P0 IMAD.X R11, R9, 0x1, R34, P6 ;  /* 0x00000001090b8824 */ /* 0x000fe400030e0622 */
[----:B------:R-:W-:Y:S01]  /*c3f0*/  @!P4 IMAD.WIDE R6, R160, 0x2, R6 ;  /* 0x00000002a006c825 */ /* 0x000fe200078e0206 */
[----:B0-----:R-:W-:-:S03]  /*c400*/  @!P0 IADD3 R4, P6, R31, R32, RZ ;  /* 0x000000201f048210 */ /* 0x001fc60007fde0ff */
[C---:B------:R-:W-:Y:S01]  /*c410*/  @!P5 IMAD.SHL.U32 R32, R176.reuse, 0x2, RZ ;  /* 0x00000002b020d824 */ /* 0x040fe200078e00ff */
[----:B------:R0:W5:Y:S01]  /*c420*/  @!P4 LD.E.64 R58, desc[UR60][R6.64] ;  /* 0x0000003c063ac980 */ /* 0x000162000c101b00 */
[----:B------:R-:W-:Y:S01]  /*c430*/  @!P5 SHF.L.U64.HI R33, R176, 0x1, R225 ;  /* 0x00000001b021d819 */ /* 0x000fe200000102e1 */
[----:B------:R-:W-:Y:S01]  /*c440*/  @!P0 IMAD.X R5, R30, 0x1, R34, P6 ;  /* 0x000000011e058824 */ /* 0x000fe200030e0622 */
[----:B------:R-:W-:Y:S02]  /*c450*/  CS2R R56, SRZ ;  /* 0x0000000000387805 */ /* 0x000fe4000001ff00 */
[----:B------:R-:W-:Y:S02]  /*c460*/  CS2R R54, SRZ ;  /* 0x0000000000367805 */ /* 0x000fe4000001ff00 */
[----:B0-----:R-:W-:Y:S02]  /*c470*/  @!P5 IADD3 R6, P4, R8, R32, RZ ;  /* 0x000000200806d210 */ /* 0x001fe40007f9e0ff */
[----:B------:R-:W-:-:S02]  /*c480*/  CS2R R52, SRZ ;  /* 0x0000000000347805 */ /* 0x000fc4000001ff00 */
[----:B------:R-:W-:Y:S02]  /*c490*/  @!P5 IADD3 R8, P6, R31, R32, RZ ;  /* 0x000000201f08d210 */ /* 0x000fe40007fde0ff */
[----:B------:R-:W-:Y:S02]  /*c4a0*/  CS2R R50, SRZ ;  /* 0x0000000000327805 */ /* 0x000fe4000001ff00 */
[----:B------:R-:W-:Y:S01]  /*c4b0*/  CS2R R48, SRZ ;  /* 0x0000000000307805 */ /* 0x000fe2000001ff00 */
[----:B------:R-:W-:Y:S01]  /*c4c0*/  @!P5 IMAD.X R7, R9, 0x1, R33, P4 ;  /* 0x000000010907d824 */ /* 0x000fe200020e0621 */
[----:B------:R-:W-:Y:S02]  /*c4d0*/  CS2R R46, SRZ ;  /* 0x00000000002e7805 */ /* 0x000fe4000001ff00 */
[----:B------:R-:W-:Y:S02]  /*c4e0*/  CS2R R44, SRZ ;  /* 0x00000000002c7805 */ /* 0x000fe4000001ff00 */
[----:B------:R-:W-:-:S02]  /*c4f0*/  CS2R R42, SRZ ;  /* 0x00000000002a7805 */ /* 0x000fc4000001ff00 */
[----:B------:R-:W-:Y:S02]  /*c500*/  CS2R R34, SRZ ;  /* 0x0000000000227805 */ /* 0x000fe4000001ff00 */
[----:B------:R-:W-:Y:S01]  /*c510*/  CS2R R36, SRZ ;  /* 0x0000000000247805 */ /* 0x000fe2000001ff00 */
[----:B------:R-:W-:Y:S01]  /*c520*/  @!P5 IMAD.X R9, R30, 0x1, R33, P6 ;  /* 0x000000011e09d824 */ /* 0x000fe200030e0621 */
        /* <DEDUP_REMOVED lines=10> */
.L_x_2786:
[----:B------:R-:W-:Y:S05]  /*c5d0*/  BSYNC B1 ;  /* 0x0000000000017941 */ /* 0x000fea0003800000 */
.L_x_2785:
[----:B0----5:R-:W-:Y:S01]  /*c5e0*/  IMAD.MOV.U32 R4, RZ, RZ, R36 ;  /* 0x000000ffff047224 */ /* 0x021fe200078e0024 */
[----:B------:R-:W-:Y:S01]  /*c5f0*/  MOV R7, R43 ;  /* 0x0000002b00077202 */ /* 0x000fe20000000f00 */
[----:B------:R-:W-:Y:S01]  /*c600*/  IMAD.MOV.U32 R5, RZ, RZ, R37 ;  /* 0x000000ffff057224 */ /* 0x000fe200078e0025 */
[----:B------:R-:W-:Y:S01]  /*c610*/  UMOV UR4, 0xffffffff ;  /* 0xffffffff00047882 */ /* 0x000fe20000000000 */
        /* <DEDUP_REMOVED lines=44> */
[----:B------:R-:W-:Y:S02]  /*c8e0*/  PRMT R71, R6, 0x7610, R71 ;  /* 0x0000761006477816 */ /* 0x000fe40000000047 */
[----:B------:R-:W-:Y:S01]  /*c8f0*/  PRMT R73, R7, 0x7610, R73 ;  /* 0x0000761007497816 */ /* 0x000fe20000000049 */
[----:B------:R-:W-:Y:S06]  /*c900*/  BRA.DIV UR4, `(.L_x_2787) ;  /* 0x000001a604a07947 */ /* 0x000fec000b800000 */
[----:B------:R-:W0:Y:S04]  /*c910*/  SHFL.IDX PT, R0, R0, 0x1, 0x1c1f ;  /* 0x003c1f0000007f89 */ /* 0x000e2800000e0000 */
[----:B------:R-:W0:Y:S04]  /*c920*/  SHFL.IDX PT, R65, R65, 0x1, 0x1c1f ;  /* 0x003c1f0041417f89 */ /* 0x000e2800000e0000 */
[----:B------:R-:W0:Y:S04]  /*c930*/  SHFL.IDX PT, R63, R63, 0x1, 0x1c1f ;  /* 0x003c1f003f3f7f89 */ /* 0x000e2800000e0000 */
[----:B------:R0:W0:Y:S02]  /*c940*/  SHFL.IDX PT, R62, R3, 0x1, 0x1c1f ;  /* 0x003c1f00033e7f89 */ /* 0x00002400000e0000 */
.L_x_3062:
[----:B------:R-:W-:Y:S01]  /*c950*/  VIADD R4, R69, 0x40 ;  /* 0x0000004045047836 */ /* 0x000fe20000000000 */
[----:B0-----:R-:W-:Y:S01]  /*c960*/  LOP3.LUT R3, R181, 0x18, R16, 0xf8, !PT ;  /* 0x00000018b5037812 */ /* 0x001fe200078ef810 */
[----:B------:R-:W-:Y:S01]  /*c970*/  BSSY B1, `(.L_x_2788) ;  /* 0x0000055000017945 */ /* 0x000fe20003800000 */
[----:B------:R-:W-:Y:S02]  /*c980*/  LOP3.LUT P0, RZ, R226, 0x4, RZ, 0xc0, !PT ;  /* 0x00000004e2ff7812 */ /* 0x000fe4000780c0ff */
[----:B----4-:R-:W-:Y:S02]  /*c990*/  CS2R R30, SRZ ;  /* 0x00000000001e7805 */ /* 0x010fe4000001ff00 */
[----:B------:R-:W-:Y:S02]  /*c9a0*/  ISETP.GE.AND P1, PT, R4, R67, PT ;  /* 0x000000430400720c */ /* 0x000fe40003f26270 */
[----:B------:R-:W-:Y:S02]  /*c9b0*/  CS2R R38, SRZ ;  /* 0x0000000000267805 */ /* 0x000fe4000001ff00 */
[----:B------:R-:W-:-:S02]  /*c9c0*/  LOP3.LUT R4, R3, R182, RZ, 0x3c, !PT ;  /* 0x000000b603047212 */ /* 0x000fc400078e3cff */
[----:B------:R-:W-:Y:S02]  /*c9d0*/  CS2R R24, SRZ ;  /* 0x0000000000187805 */ /* 0x000fe4000001ff00 */
[----:B------:R-:W-:Y:S02]  /*c9e0*/  CS2R R12, SRZ ;  /* 0x00000000000c7805 */ /* 0x000fe4000001ff00 */
[----:B--23--:R-:W-:Y:S02]  /*c9f0*/  CS2R R8, SRZ ;  /* 0x0000000000087805 */ /* 0x00cfe4000001ff00 */
        /* <DEDUP_REMOVED lines=21> */
[CC--:B------:R-:W-:Y:S01]  /*cb50*/  @!P4 IADD3 R26, P5, R65.reuse, R20.reuse, RZ ;  /* 0x00000014411ac210 */ /* 0x0c0fe20007fbe0ff */
[----:B------:R-:W-:Y:S01]  /*cb60*/  @!P1 IMAD.SHL.U32 R4, R172, 0x2, RZ ;  /* 0x00000002ac049824 */ /* 0x000fe200078e00ff */
[----:B------:R-:W-:Y:S02]  /*cb70*/  @!P4 IADD3 R20, P6, R62, R20, RZ ;  /* 0x000000143e14c210 */ /* 0x000fe40007fde0ff */
[----:B------:R-:W-:Y:S01]  /*cb80*/  @!P2 SHF.L.U64.HI R81, R174, 0x1, R81 ;  /* 0x00000001ae51a819 */ /* 0x000fe20000010251 */
[--C-:B------:R-:W-:Y:S01]  /*cb90*/  @!P4 IMAD.X R27, R0, 0x1, R74.reuse, P5 ;  /* 0x00000001001bc824 */ /* 0x100fe200028e064a */
[-C--:B------:R-:W-:Y:S01]  /*cba0*/  @!P3 IADD3 R24, P5, R65, R14.reuse, RZ ;  /* 0x0000000e4118b210 */ /* 0x080fe20007fbe0ff */
[----:B------:R-:W-:Y:S01]  /*cbb0*/  @!P4 IMAD.X R21, R63, 0x1, R74, P6 ;  /* 0x000000013f15c824 */ /* 0x000fe200030e064a */
        /* <DEDUP_REMOVED lines=26> */
[----:B------:R-:W-:-:S05]  /*cd60*/  @!P5 IADD3 R62, P6, R62, R31, RZ ;  /* 0x0000001f3e3ed210 */ /* 0x000fca0007fde0ff */
[----:B------:R-:W-:Y:S01]  /*cd70*/  @!P5 IMAD.X R63, R63, 0x1, R30, P6 ;  /* 0x000000013f3fd824 */ /* 0x000fe200030e061e */
        /* <DEDUP_REMOVED lines=10> */
[----:B------:R1:W5:Y:S04]  /*ce20*/  @!P2 LD.E.64 R26, desc[UR60][R12.64] ;  /* 0x0000003c0c1aa980 */ /* 0x000368000c101b00 */
        /* <DEDUP_REMOVED lines=9> */
.L_x_2789:
[----:B------:R-:W-:Y:S05]  /*cec0*/  BSYNC B1 ;  /* 0x0000000000017941 */ /* 0x000fea0003800000 */
.L_x_2788:
[----:B-1----:R-:W-:Y:S01]  /*ced0*/  LEA.HI R4, R205, R205, RZ, 0x1 ;  /* 0x000000cdcd047211 */ /* 0x002fe200078f08ff */
[----:B-----5:R-:W-:Y:S01]  /*cee0*/  IMAD.MOV.U32 R5, RZ, RZ, R20 ;  /* 0x000000ffff057224 */ /* 0x020fe200078e0014 */
[----:B------:R-:W-:Y:S01]  /*cef0*/  VIADDMNMX R67, R67, -R186, 0x80, PT ;  /* 0x0000008043437446 */ /* 0x000fe200038009ba */
[C---:B------:R-:W-:Y:S01]  /*cf00*/  VIADD R6, R3.reuse, 0xc400 ;  /* 0x0000c40003067836 */ /* 0x040fe20000000000 */
[----:B------:R-:W-:Y:S01]  /*cf10*/  LOP3.LUT R4, R4, 0xfffffffe, RZ, 0xc0, !PT ;  /* 0xfffffffe04047812 */ /* 0x000fe200078ec0ff */
[----:B------:R-:W-:Y:S01]  /*cf20*/  VIADD R0, R3, 0xc440 ;  /* 0x0000c44003007836 */ /* 0x000fe20000000000 */
[----:B------:R-:W-:Y:S01]  /*cf30*/  PRMT R90, R5, 0x7610, R90 ;  /* 0x00007610055a7816 */ /* 0x000fe2000000005a */
[----:B------:R-:W-:Y:S01]  /*cf40*/  IMAD.MOV.U32 R5, RZ, RZ, R21 ;  /* 0x000000ffff057224 */ /* 0x000fe200078e0015 */
[----:B------:R-:W-:Y:S01]  /*cf50*/  @P0 IADD3 R0, R6, -0x40, RZ ;  /* 0xffffffc006000810 */ /* 0x000fe20007ffe0ff */
[----:B------:R-:W-:Y:S01]  /*cf60*/  IMAD.IADD R4, R205, 0x1, -R4 ;  /* 0x00000001cd047824 */ /* 0x000fe200078e0a04 */
[----:B------:R-:W-:Y:S01]  /*cf70*/  BSSY B1, `(.L_x_2790) ;  /* 0x000002f000017945 */ /* 0x000fe20003800000 */
[----:B------:R-:W-:Y:S01]  /*cf80*/  IMAD.MOV.U32 R6, RZ, RZ, R30 ;  /* 0x000000ffff067224 */ /* 0x000fe200078e001e */
[----:B------:R-:W-:Y:S01]  /*cf90*/  PRMT R89, R5, 0x7610, R89 ;  /* 0x0000761005597816 */ /* 0x000fe20000000059 */
[----:B------:R-:W-:Y:S01]  /*cfa0*/  IMAD.MOV.U32 R7, RZ, RZ, R31 ;  /* 0x000000ffff077224 */ /* 0x000fe200078e001f */
[----:B------:R-:W-:Y:S01]  /*cfb0*/  SHF.L.U32 R5, R4, 0x1f, RZ ;  /* 0x0000001f04057819 */ /* 0x000fe200000006ff */
        /* <DEDUP_REMOVED lines=36> */
[----:B------:R-:W-:Y:S01]  /*d200*/  ISETP.GE.AND P1, PT, R170, R67, PT ;  /* 0x00000043aa00720c */ /* 0x000fe20003f26270 */
[----:B------:R-:W-:Y:S01]  /*d210*/  IMAD.MOV.U32 R4, RZ, RZ, R10 ;  /* 0x000000ffff047224 */ /* 0x000fe200078e000a */
[----:B------:R-:W-:Y:S01]  /*d220*/  PRMT R75, R7, 0x7610, R75 ;  /* 0x00007610074b7816 */ /* 0x000fe2000000004b */
[----:B------:R-:W-:Y:S01]  /*d230*/  IMAD.MOV.U32 R6, RZ, RZ, R11 ;  /* 0x000000ffff067224 */ /* 0x000fe200078e000b */
[----:B------:R-:W-:Y:S01]  /*d240*/  PRMT R76, R64, 0x7610, R76 ;  /* 0x00007610404c7816 */ /* 0x000fe2000000004c */
[----:B0-----:R-:W-:Y:S08]  /*d250*/  @!P0 BRA `(.L_x_2791) ;  /* 0x0000019c00c08947 */ /* 0x001ff00003800000 */
.L_x_3063:
[----:B------:R-:W-:Y:S05]  /*d260*/  BSYNC B1 ;  /* 0x0000000000017941 */ /* 0x000fea0003800000 */
.L_x_2790:
[----:B------:R-:W-:Y:S01]  /*d270*/  BSSY B1, `(.L_x_2792) ;  /* 0x000012f000017945 */ /* 0x000fe20003800000 */
[----:B------:R-:W-:Y:S02]  /*d280*/  PRMT R64, R4, 0x7610, R64 ;  /* 0x0000761004407816 */ /* 0x000fe40000000040 */
[----:B------:R-:W-:Y:S01]  /*d290*/  PRMT R65, R6, 0x7610, R65 ;  /* 0x0000761006417816 */ /* 0x000fe20000000041 */
        /* <DEDUP_REMOVED lines=11> */
[----:B------:R-:W-:Y:S02]  /*d350*/  SHF.R.U32.HI R111, RZ, 0x10, R61 ;  /* 0x00000010ff6f7819 */ /* 0x000fe4000001163d */
[----:B------:R-:W-:Y:S02]  /*d360*/  SHF.R.U32.HI R112, RZ, 0x10, R59 ;  /* 0x00000010ff707819 */ /* 0x000fe4000001163b */
[----:B------:R-:W-:Y:S02]  /*d370*/  SHF.R.U64 R113, R60, 0x10, R61 ;  /* 0x000000103c717819 */ /* 0x000fe4000000123d */
[----:B------:R-:W-:Y:S02]  /*d380*/  SHF.R.U64 R61, R58, 0x10, R59 ;  /* 0x000000103a3d7819 */ /* 0x000fe4000000123b */
[----:B------:R-:W-:Y:S02]  /*d390*/  PRMT R111, R110, 0x5410, R111 ;  /* 0x000054106e6f7816 */ /* 0x000fe4000000006f */
[----:B------:R-:W-:-:S02]  /*d3a0*/  PRMT R110, R109, 0x5410, R112 ;  /* 0x000054106d6e7816 */ /* 0x000fc40000000070 */
[----:B------:R-:W-:Y:S02]  /*d3b0*/  PRMT R60, R66, 0x5432, R61 ;  /* 0x00005432423c7816 */ /* 0x000fe4000000003d */
[----:B------:R-:W-:Y:S01]  /*d3c0*/  PRMT R58, R70, 0x5432, R113 ;  /* 0x00005432463a7816 */ /* 0x000fe20000000071 */
[C---:B------:R-:W-:Y:S01]  /*d3d0*/  IMAD.U32 R115, R110.reuse, 0x10000, RZ ;  /* 0x000100006e737824 */ /* 0x040fe200078e00ff */
[C---:B------:R-:W-:Y:S01]  /*d3e0*/  LOP3.LUT R114, R111.reuse, 0xffff0000, RZ, 0xc0, !PT ;  /* 0xffff00006f727812 */ /* 0x040fe200078ec0ff */
[----:B------:R-:W-:Y:S01]  /*d3f0*/  IMAD.U32 R113, R111, 0x10000, RZ ;  /* 0x000100006f717824 */ /* 0x000fe200078e00ff */
[----:B------:R-:W-:Y:S02]  /*d400*/  LOP3.LUT R110, R110, 0xffff0000, RZ, 0xc0, !PT ;  /* 0xffff00006e6e7812 */ /* 0x000fe400078ec0ff */
[C---:B0-----:R-:W-:Y:S01]  /*d410*/  LOP3.LUT R61, R6.reuse, 0xffff0000, RZ, 0xc0, !PT ;  /* 0xffff0000063d7812 */ /* 0x041fe200078ec0ff */
[----:B------:R-:W-:Y:S01]  /*d420*/  IMAD.U32 R112, R6, 0x10000, RZ ;  /* 0x0001000006707824 */ /* 0x000fe200078e00ff */
[C---:B------:R-:W-:Y:S01]  /*d430*/  LOP3.LUT R109, R7.reuse, 0xffff0000, RZ, 0xc0, !PT ;  /* 0xffff0000076d7812 */ /* 0x040fe200078ec0ff */
[----:B------:R-:W-:Y:S01]  /*d440*/  IMAD.U32 R59, R7, 0x10000, RZ ;  /* 0x00010000073b7824 */ /* 0x000fe200078e00ff */
[C---:B------:R-:W-:Y:S01]  /*d450*/  LOP3.LUT R7, R4.reuse, 0xffff0000, RZ, 0xc0, !PT ;  /* 0xffff000004077812 */ /* 0x040fe200078ec0ff */
[C---:B------:R-:W-:Y:S01]  /*d460*/  FMUL.FTZ R111, R61.reuse, R115 ;  /* 0x000000733d6f7220 */ /* 0x040fe20000410000 */
[----:B------:R-:W-:Y:S01]  /*d470*/  FMUL.FTZ R116, R61, R113 ;  /* 0x000000713d747220 */ /* 0x000fe20000410000 */
[----:B------:R-:W-:Y:S01]  /*d480*/  IMAD.U32 R6, R4, 0x10000, RZ ;  /* 0x0001000004067824 */ /* 0x000fe200078e00ff */
[C---:B------:R-:W-:Y:S01]  /*d490*/  LOP3.LUT R61, R5.reuse, 0xffff0000, RZ, 0xc0, !PT ;  /* 0xffff0000053d7812 */ /* 0x040fe200078ec0ff */
[----:B------:R-:W-:-:S02]  /*d4a0*/  IMAD.U32 R4, R5, 0x10000, RZ ;  /* 0x0001000005047824 */ /* 0x000fc400078e00ff */
[C---:B------:R-:W-:Y:S01]  /*d4b0*/  FFMA.FTZ R5, R112.reuse, R113, -R111 ;  /* 0x0000007170057223 */ /* 0x040fe2000001086f */
[----:B------:R-:W-:Y:S01]  /*d4c0*/  FFMA.FTZ R112, R112, R115, R116 ;  /* 0x0000007370707223 */ /* 0x000fe20000010074 */
[C---:B------:R-:W-:Y:S01]  /*d4d0*/  FMUL.FTZ R118, R109.reuse, R110 ;  /* 0x0000006e6d767220 */ /* 0x040fe20000410000 */
[-C--:B------:R-:W-:Y:S01]  /*d4e0*/  FMUL.FTZ R116, R109, R114.reuse ;  /* 0x000000726d747220 */ /* 0x080fe20000410000 */
        /* <DEDUP_REMOVED lines=19> */
.L_x_2795:
[----:B------:R-:W-:Y:S05]  /*d620*/  BSYNC B2 ;  /* 0x0000000000027941 */ /* 0x000fea0003800000 */
.L_x_2794:
[----:B------:R-:W-:Y:S04]  /*d630*/  BSSY B2, `(.L_x_2796) ;  /* 0x0000030000027945 */ /* 0x000fe80003800000 */
[----:B------:R-:W-:Y:S05]  /*d640*/  @P1 BRA `(.L_x_2797) ;  /* 0x0000000000b81947 */ /* 0x000fea0003800000 */
[----:B0-----:R-:W0:Y:S01]  /*d650*/  LDS.128 R4, [R0] ;  /* 0x0000000000047984 */ /* 0x001e220000000c00 */
        /* <DEDUP_REMOVED lines=16> */
[C---:B------:R-:W-:Y:S01]  /*d760*/  LOP3.LUT R7, R4.reuse, 0xffff0000, RZ, 0xc0, !PT ;  /* 0xffff000004077812 */ /* 0x040fe200078ec0ff */
[C---:B------:R-:W-:Y:S01]  /*d770*/  FMUL.FTZ R61, R55.reuse, R59 ;  /* 0x0000003b373d7220 */ /* 0x040fe20000410000 */
[----:B------:R-:W-:Y:S01]  /*d780*/  FMUL.FTZ R60, R55, R58 ;  /* 0x0000003a373c7220 */ /* 0x000fe20000410000 */
[C---:B------:R-:W-:Y:S01]  /*d790*/  FMUL.FTZ R55, R57.reuse, R102 ;  /* 0x0000006639377220 */ /* 0x040fe20000410000 */
[----:B------:R-:W-:Y:S01]  /*d7a0*/  FMUL.FTZ R57, R57, R104 ;  /* 0x0000006839397220 */ /* 0x000fe20000410000 */
[----:B------:R-:W-:-:S02]  /*d7b0*/  IMAD.U32 R6, R4, 0x10000, RZ ;  /* 0x0001000004067824 */ /* 0x000fc400078e00ff */
[C---:B------:R-:W-:Y:S01]  /*d7c0*/  FFMA.FTZ R61, R54.reuse, R58, -R61 ;  /* 0x0000003a363d7223 */ /* 0x040fe2000001083d */
[----:B------:R-:W-:Y:S01]  /*d7d0*/  FFMA.FTZ R60, R54, R59, R60 ;  /* 0x0000003b363c7223 */ /* 0x000fe2000001003c */
[C---:B------:R-:W-:Y:S01]  /*d7e0*/  FFMA.FTZ R104, R56.reuse, R104, -R55 ;  /* 0x0000006838687223 */ /* 0x040fe20000010837 */
        /* <DEDUP_REMOVED lines=20> */
.L_x_2797:
[----:B------:R-:W-:Y:S05]  /*d930*/  BSYNC B2 ;  /* 0x0000000000027941 */ /* 0x000fea0003800000 */
.L_x_2796:
        /* <DEDUP_REMOVED lines=18> */
[----:B------:R-:W-:Y:S01]  /*da60*/  IMAD.U32 R52, R7, 0x10000, RZ ;  /* 0x0001000007347824 */ /* 0x000fe200078e00ff */
[----:B------:R-:W-:Y:S01]  /*da70*/  SHF.L.U32 R7, R5, 0x10, RZ ;  /* 0x0000001005077819 */ /* 0x000fe200000006ff */
[C---:B------:R-:W-:Y:S01]  /*da80*/  FMUL.FTZ R56, R51.reuse, R54 ;  /* 0x0000003633387220 */ /* 0x040fe20000410000 */
[----:B------:R-:W-:Y:S01]  /*da90*/  FMUL.FTZ R57, R51, R55 ;  /* 0x0000003733397220 */ /* 0x000fe20000410000 */
[----:B------:R-:W-:Y:S01]  /*daa0*/  FMUL.FTZ R51, R53, R95 ;  /* 0x0000005f35337220 */ /* 0x000fe20000410000 */
[----:B------:R-:W-:-:S02]  /*dab0*/  IMAD.U32 R6, R4, 0x10000, RZ ;  /* 0x0001000004067824 */ /* 0x000fc400078e00ff */
[----:B------:R-:W-:Y:S01]  /*dac0*/  FFMA.FTZ R59, R50, R55, R56 ;  /* 0x00000037323b7223 */ /* 0x000fe20000010038 */
[-C--:B------:R-:W-:Y:S01]  /*dad0*/  FMUL.FTZ R55, R53, R93.reuse ;  /* 0x0000005d35377220 */ /* 0x080fe20000410000 */
[----:B------:R-:W-:Y:S01]  /*dae0*/  FFMA.FTZ R93, R52, R93, -R51 ;  /* 0x0000005d345d7223 */ /* 0x000fe20000010833 */
[----:B------:R-:W-:Y:S01]  /*daf0*/  IMAD.U32 R53, R96, 0x10000, RZ ;  /* 0x0001000060357824 */ /* 0x000fe200078e00ff */
[----:B------:R-:W-:Y:S01]  /*db00*/  LOP3.LUT R4, R4, 0xffff0000, RZ, 0xc0, !PT ;  /* 0xffff000004047812 */ /* 0x000fe200078ec0ff */
[----:B------:R-:W-:Y:S01]  /*db10*/  IMAD.U32 R51, R94, 0x10000, RZ ;  /* 0x000100005e337824 */ /* 0x000fe200078e00ff */
[----:B------:R-:W-:Y:S01]  /*db20*/  LOP3.LUT R5, R5, 0xffff0000, RZ, 0xc0, !PT ;  /* 0xffff000005057812 */ /* 0x000fe200078ec0ff */
[----:B------:R-:W-:Y:S01]  /*db30*/  FFMA.FTZ R54, R50, R54, -R57 ;  /* 0x0000003632367223 */ /* 0x000fe20000010839 */
        /* <DEDUP_REMOVED lines=16> */
.L_x_2799:
[----:B------:R-:W-:Y:S05]  /*dc40*/  BSYNC B2 ;  /* 0x0000000000027941 */ /* 0x000fea0003800000 */
.L_x_2798:
        /* <DEDUP_REMOVED lines=48> */
.L_x_2801:
[----:B------:R-:W-:Y:S05]  /*df50*/  BSYNC B2 ;  /* 0x0000000000027941 */ /* 0x000fea0003800000 */
.L_x_2800:
        /* <DEDUP_REMOVED lines=48> */
.L_x_2803:
[----:B------:R-:W-:Y:S05]  /*e260*/  BSYNC B2 ;  /* 0x0000000000027941 */ /* 0x000fea0003800000 */
.L_x_2802:
[----:B------:R-:W-:Y:S05]  /*e270*/  @P5 BRA `(.L_x_2793) ;  /* 0x0000000000b85947 */ /* 0x000fea0003800000 */
[----:B01234-:R-:W0:Y:S01]  /*e280*/  LDS.128 R4, [R0+0x8000] ;  /* 0x0080000000047984 */ /* 0x01fe220000000c00 */
        /* <DEDUP_REMOVED lines=8> */
[C---:B------:R-:W-:Y:S01]  /*e310*/  IMAD.U32 R42, R73.reuse, 0x10000, RZ ;  /* 0x00010000492a7824 */ /* 0x040fe200078e00ff */
[----:B------:R-:W-:Y:S01]  /*e320*/  LOP3.LUT R73, R73, 0xffff0000, RZ, 0xc0, !PT ;  /* 0xffff000049497812 */ /* 0x000fe200078ec0ff */
[C---:B------:R-:W-:Y:S01]  /*e330*/  IMAD.U32 R43, R66.reuse, 0x10000, RZ ;  /* 0x00010000422b7824 */ /* 0x040fe200078e00ff */
[----:B------:R-:W-:Y:S02]  /*e340*/  LOP3.LUT R66, R66, 0xffff0000, RZ, 0xc0, !PT ;  /* 0xffff000042427812 */ /* 0x000fe400078ec0ff */
[C---:B0-----:R-:W-:Y:S01]  /*e350*/  LOP3.LUT R35, R6.reuse, 0xffff0000, RZ, 0xc0, !PT ;  /* 0xffff000006237812 */ /* 0x041fe200078ec0ff */
[----:B------:R-:W-:Y:S01]  /*e360*/  IMAD.U32 R34, R6, 0x10000, RZ ;  /* 0x0001000006227824 */ /* 0x000fe200078e00ff */
[C---:B------:R-:W-:Y:S01]  /*e370*/  LOP3.LUT R37, R7.reuse, 0xffff0000, RZ, 0xc0, !PT ;  /* 0xffff000007257812 */ /* 0x040fe200078ec0ff */
[----:B------:R-:W-:-:S02]  /*e380*/  IMAD.U32 R36, R7, 0x10000, RZ ;  /* 0x0001000007247824 */ /* 0x000fc400078e00ff */
[C---:B------:R-:W-:Y:S01]  /*e390*/  FMUL.FTZ R46, R35.reuse, R42 ;  /* 0x0000002a232e7220 */ /* 0x040fe20000410000 */
[-C--:B------:R-:W-:Y:S01]  /*e3a0*/  FMUL.FTZ R45, R35, R43.reuse ;  /* 0x0000002b232d7220 */ /* 0x080fe20000410000 */
[C---:B------:R-:W-:Y:S01]  /*e3b0*/  FMUL.FTZ R35, R37.reuse, R66 ;  /* 0x0000004225237220 */ /* 0x040fe20000410000 */
[----:B------:R-:W-:Y:S02]  /*e3c0*/  IMAD.U32 R6, R4, 0x10000, RZ ;  /* 0x0001000004067824 */ /* 0x000fe400078e00ff */
[C---:B------:R-:W-:Y:S01]  /*e3d0*/  FFMA.FTZ R47, R34.reuse, R43, R46 ;  /* 0x0000002b222f7223 */ /* 0x040fe2000001002e */
[-C--:B------:R-:W-:Y:S01]  /*e3e0*/  FMUL.FTZ R43, R37, R73.reuse ;  /* 0x00000049252b7220 */ /* 0x080fe20000410000 */
        /* <DEDUP_REMOVED lines=23> */
.L_x_2793:
[----:B------:R-:W-:Y:S05]  /*e560*/  BSYNC B1 ;  /* 0x0000000000017941 */ /* 0x000fea0003800000 */
.L_x_2792:
        /* <DEDUP_REMOVED lines=58> */
.L_x_2806:
[----:B------:R-:W-:Y:S05]  /*e910*/  BSYNC B1 ;  /* 0x0000000000017941 */ /* 0x000fea0003800000 */
.L_x_2805:
        /* <DEDUP_REMOVED lines=48> */
.L_x_2808:
[----:B------:R-:W-:Y:S05]  /*ec20*/  BSYNC B1 ;  /* 0x0000000000017941 */ /* 0x000fea0003800000 */
.L_x_2807:
        /* <DEDUP_REMOVED lines=24> */
[C---:B------:R-:W-:Y:S01]  /*edb0*/  FFMA.FTZ R35, R20.reuse, R31, R34 ;  /* 0x0000001f14237223 */ /* 0x040fe20000010022 */
[----:B------:R-:W-:Y:S01]  /*edc0*/  FMUL.FTZ R31, R29, R92 ;  /* 0x0000005c1d1f7220 */ /* 0x000fe20000410000 */
        /* <DEDUP_REMOVED lines=22> */
.L_x_2810:
[----:B------:R-:W-:Y:S05]  /*ef30*/  BSYNC B1 ;  /* 0x0000000000017941 */ /* 0x000fea0003800000 */
.L_x_2809:
[----:B------:R-:W-:Y:S04]  /*ef40*/  BSSY B1, `(.L_x_2811) ;  /* 0x0000030000017945 */ /* 0x000fe80003800000 */
[----:B------:R-:W-:Y:S05]  /*ef50*/  @P3 BRA `(.L_x_2812) ;  /* 0x0000000000b83947 */ /* 0x000fea0003800000 */
[----:B012---:R-:W0:Y:S01]  /*ef60*/  LDS.128 R4, [R0+0x6000] ;  /* 0x0060000000047984 */ /* 0x007e220000000c00 */
[----:B------:R-:W-:Y:S02]  /*ef70*/  SHF.R.U64 R26, R26, 0x10, R27 ;  /* 0x000000101a1a7819 */ /* 0x000fe4000000121b */
[----:B------:R-:W-:Y:S02]  /*ef80*/  SHF.R.U64 R20, R24, 0x10, R25 ;  /* 0x0000001018147819 */ /* 0x000fe40000001219 */
[----:B------:R-:W-:Y:S02]  /*ef90*/  SHF.R.U32.HI R27, RZ, 0x10, R27 ;  /* 0x00000010ff1b7819 */ /* 0x000fe4000001161b */
        /* <DEDUP_REMOVED lines=42> */
.L_x_2812:
[----:B------:R-:W-:Y:S05]  /*f240*/  BSYNC B1 ;  /* 0x0000000000017941 */ /* 0x000fea0003800000 */
.L_x_2811:
        /* <DEDUP_REMOVED lines=48> */
.L_x_2814:
[----:B------:R-:W-:Y:S05]  /*f550*/  BSYNC B1 ;  /* 0x0000000000017941 */ /* 0x000fea0003800000 */
.L_x_2813:
        /* <DEDUP_REMOVED lines=48> */
.L_x_2783:
[----:B------:R-:W0:Y:S01]  /*f860*/  LDC R64, c[0x0][0x448] ;  /* 0x00011200ff407b82 */ /* 0x000e220000000800 */
[----:B------:R-:W-:Y:S01]  /*f870*/  IMAD R3, R206, 0x40, R69 ;  /* 0x00000040ce037824 */ /* 0x000fe200078e0245 */
[----:B------:R-:W-:Y:S01]  /*f880*/  ULDC.64 UR4, c[0x0][0x3f8] ;  /* 0x0000fe0000047ab9 */ /* 0x000fe20000000a00 */
[----:B------:R-:W-:Y:S01]  /*f890*/  ULDC.64 UR6, c[0x0][0x408] ;  /* 0x0001020000067ab9 */ /* 0x000fe20000000a00 */
[----:B------:R-:W-:Y:S02]  /*f8a0*/  IMAD.MOV.U32 R4, RZ, RZ, R24 ;  /* 0x000000ffff047224 */ /* 0x000fe400078e0018 */
[----:B------:R-:W-:Y:S02]  /*f8b0*/  IMAD.MOV.U32 R6, RZ, RZ, R140 ;  /* 0x000000ffff067224 */ /* 0x000fe400078e008c */
[----:B------:R-:W-:Y:S01]  /*f8c0*/  IMAD.MOV.U32 R7, RZ, RZ, R29 ;  /* 0x000000ffff077224 */ /* 0x000fe200078e001d */
        /* <DEDUP_REMOVED lines=12> */
[----:B------:R-:W-:-:S04]  /*f990*/  IMAD.WIDE.U32 R6, R3, UR6, R6 ;  /* 0x0000000603067c25 */ /* 0x000fc8000f8e0006 */
[----:B------:R-:W-:Y:S01]  /*f9a0*/  IMAD R61, R3, UR7, R0 ;  /* 0x00000007033d7c24 */ /* 0x000fe2000f8e0200 */
[----:B------:R-:W-:Y:S01]  /*f9b0*/  ULDC.64 UR6, c[0x0][0x400] ;  /* 0x0001000000067ab9 */ /* 0x000fe20000000a00 */
[----:B------:R-:W-:Y:S01]  /*f9c0*/  IMAD.IADD R21, R5, 0x1, R21 ;  /* 0x0000000105157824 */ /* 0x000fe200078e0215 */
[----:B------:R-:W-:Y:S01]  /*f9d0*/  LEA R3, P0, R4, UR4, 0x1 ;  /* 0x0000000404037c11 */ /* 0x000fe2000f8008ff */
[----:B------:R-:W-:Y:S01]  /*f9e0*/  IMAD.IADD R61, R7, 0x1, R61 ;  /* 0x00000001073d7824 */ /* 0x000fe200078e023d */
[----:B------:R-:W-:Y:S01]  /*f9f0*/  LEA R0, P1, R6, UR6, 0x1 ;  /* 0x0000000606007c11 */ /* 0x000fe2000f8208ff */
[----:B------:R-:W-:Y:S01]  /*fa00*/  UMOV UR4, 0xffffffff ;  /* 0xffffffff00047882 */ /* 0x000fe20000000000 */
[----:B------:R-:W-:Y:S02]  /*fa10*/  LEA.HI.X R21, R4, UR5, R21, 0x1, P0 ;  /* 0x0000000504157c11 */ /* 0x000fe400080f0c15 */
[----:B------:R-:W-:Y:S01]  /*fa20*/  LEA.HI.X R61, R6, UR7, R61, 0x1, P1 ;  /* 0x00000007063d7c11 */ /* 0x000fe200088f0c3d */
[----:B------:R-:W-:Y:S08]  /*fa30*/  BRA.DIV UR4, `(.L_x_2815) ;  /* 0x0000017604dc7947 */ /* 0x000ff0000b800000 */
[----:B------:R0:W2:Y:S04]  /*fa40*/  SHFL.IDX PT, R5, R21, RZ, 0x1c1f ;  /* 0x001c1fff15057589 */ /* 0x0000a800000e0000 */
[----:B------:R0:W3:Y:S04]  /*fa50*/  SHFL.IDX PT, R4, R3, RZ, 0x1c1f ;  /* 0x001c1fff03047589 */ /* 0x0000e800000e0000 */
[----:B------:R0:W4:Y:S04]  /*fa60*/  SHFL.IDX PT, R7, R61, RZ, 0x1c1f ;  /* 0x001c1fff3d077589 */ /* 0x00012800000e0000 */
[----:B------:R0:W0:Y:S02]  /*fa70*/  SHFL.IDX PT, R8, R0, RZ, 0x1c1f ;  /* 0x001c1fff00087589 */ /* 0x00002400000e0000 */
.L_x_3069:
        /* <DEDUP_REMOVED lines=11> */
[----:B-1----:R-:W-:Y:S02]  /*fb30*/  CS2R R28, SRZ ;  /* 0x00000000001c7805 */ /* 0x002fe4000001ff00 */
[----:B------:R-:W-:-:S02]  /*fb40*/  CS2R R30, SRZ ;  /* 0x00000000001e7805 */ /* 0x000fc4000001ff00 */
[----:B------:R-:W-:Y:S02]  /*fb50*/  CS2R R24, SRZ ;  /* 0x0000000000187805 */ /* 0x000fe4000001ff00 */
[----:B------:R-:W-:Y:S01]  /*fb60*/  CS2R R26, SRZ ;  /* 0x00000000001a7805 */ /* 0x000fe2000001ff00 */
[----:B------:R-:W-:Y:S06]  /*fb70*/  @P0 BRA `(.L_x_2817) ;  /* 0x0000000000940947 */ /* 0x000fec0003800000 */
[----:B------:R-:W-:Y:S01]  /*fb80*/  ULDC UR4, c[0x0][0x3f4] ;  /* 0x0000fd0000047ab9 */ /* 0x000fe20000000800 */
[----:B---3--:R-:W-:Y:S01]  /*fb90*/  IMAD.MOV.U32 R12, RZ, RZ, R4 ;  /* 0x000000ffff0c7224 */ /* 0x008fe200078e0004 */
[----:B------:R-:W-:Y:S01]  /*fba0*/  ISETP.GE.AND P2, PT, R16, UR4, PT ;  /* 0x0000000410007c0c */ /* 0x000fe2000bf46270 */
[----:B--2---:R-:W-:Y:S01]  /*fbb0*/  IMAD.MOV.U32 R13, RZ, RZ, R5 ;  /* 0x000000ffff0d7224 */ /* 0x004fe200078e0005 */
[----:B------:R-:W-:Y:S02]  /*fbc0*/  ISETP.GE.AND P3, PT, R163, UR4, PT ;  /* 0x00000004a3007c0c */ /* 0x000fe4000bf66270 */
[----:B------:R-:W-:Y:S02]  /*fbd0*/  CS2R R28, SRZ ;  /* 0x00000000001c7805 */ /* 0x000fe4000001ff00 */
[----:B------:R-:W-:Y:S02]  /*fbe0*/  ISETP.GE.AND P4, PT, R164, UR4, PT ;  /* 0x00000004a4007c0c */ /* 0x000fe4000bf86270 */
[----:B------:R-:W-:-:S02]  /*fbf0*/  CS2R R30, SRZ ;  /* 0x00000000001e7805 */ /* 0x000fc4000001ff00 */
[----:B------:R-:W-:Y:S02]  /*fc00*/  CS2R R40, SRZ ;  /* 0x0000000000287805 */ /* 0x000fe4000001ff00 */
[----:B------:R-:W-:Y:S02]  /*fc10*/  CS2R R42, SRZ ;  /* 0x00000000002a7805 */ /* 0x000fe4000001ff00 */
[----:B------:R-:W-:Y:S01]  /*fc20*/  CS2R R26, SRZ ;  /* 0x00000000001a7805 */ /* 0x000fe2000001ff00 */
[C---:B------:R-:W-:Y:S01]  /*fc30*/  @!P2 IMAD.SHL.U32 R9, R16.reuse, 0x2, RZ ;  /* 0x000000021009a824 */ /* 0x040fe200078e00ff */
[----:B------:R-:W-:Y:S01]  /*fc40*/  @!P2 SHF.L.U64.HI R20, R16, 0x1, R17 ;  /* 0x000000011014a819 */ /* 0x000fe20000010211 */
[----:B------:R-:W-:Y:S02]  /*fc50*/  @!P3 IMAD.SHL.U32 R15, R166, 0x8, RZ ;  /* 0x00000008a60fb824 */ /* 0x000fe400078e00ff */
[----:B------:R-:W-:Y:S01]  /*fc60*/  @!P4 IMAD.SHL.U32 R25, R167, 0x8, RZ ;  /* 0x00000008a719c824 */ /* 0x000fe200078e00ff */
[-C--:B------:R-:W-:Y:S01]  /*fc70*/  @!P2 IADD3 R4, P0, R4, R9.reuse, RZ ;  /* 0x000000090404a210 */ /* 0x080fe20007f1e0ff */
[----:B------:R-:W-:Y:S01]  /*fc80*/  @!P3 IMAD.WIDE R10, R15, 0x2, R12 ;  /* 0x000000020f0ab825 */ /* 0x000fe200078e020c */
[----:B0-----:R-:W-:-:S03]  /*fc90*/  @!P2 IADD3 R6, P1, R8, R9, RZ ;  /* 0x000000090806a210 */ /* 0x001fc60007f3e0ff */
[----:B----4-:R-:W-:Y:S01]  /*fca0*/  IMAD.MOV.U32 R9, RZ, RZ, R7 ;  /* 0x000000ffff097224 */ /* 0x010fe200078e0007 */
[----:B------:R-:W-:Y:S01]  /*fcb0*/  CS2R R36, SRZ ;  /* 0x0000000000247805 */ /* 0x000fe2000001ff00 */
[----:B------:R-:W-:Y:S01]  /*fcc0*/  @!P4 IMAD.WIDE R12, R25, 0x2, R12 ;  /* 0x00000002190cc825 */ /* 0x000fe200078e020c */
[----:B------:R-:W-:Y:S02]  /*fcd0*/  CS2R R38, SRZ ;  /* 0x0000000000267805 */ /* 0x000fe4000001ff00 */
[----:B------:R-:W-:Y:S02]  /*fce0*/  CS2R R32, SRZ ;  /* 0x0000000000207805 */ /* 0x000fe4000001ff00 */
[----:B------:R-:W-:Y:S01]  /*fcf0*/  CS2R R34, SRZ ;  /* 0x0000000000227805 */ /* 0x000fe2000001ff00 */
[--C-:B------:R-:W-:Y:S01]  /*fd00*/  @!P3 IMAD.WIDE R14, R15, 0x2, R8.reuse ;  /* 0x000000020f0eb825 */ /* 0x100fe200078e0208 */
[----:B------:R-:W-:Y:S02]  /*fd10*/  CS2R R44, SRZ ;  /* 0x00000000002c7805 */ /* 0x000fe4000001ff00 */
[----:B------:R-:W-:Y:S01]  /*fd20*/  CS2R R46, SRZ ;  /* 0x00000000002e7805 */ /* 0x000fe2000001ff00 */
[----:B------:R1:W5:Y:S01]  /*fd30*/  @!P3 LD.E.128 R28, desc[UR60][R10.64] ;  /* 0x0000003c0a1cb980 */ /* 0x000362000c101d00 */
[----:B------:R-:W-:Y:S01]  /*fd40*/  @!P4 IMAD.WIDE R8, R25, 0x2, R8 ;  /* 0x000000021908c825 */ /* 0x000fe200078e0208 */
[----:B------:R-:W-:-:S02]  /*fd50*/  CS2R R24, SRZ ;  /* 0x0000000000187805 */ /* 0x000fc4000001ff00 */
[----:B------:R1:W5:Y:S01]  /*fd60*/  @!P3 LD.E.128 R40, desc[UR60][R14.64] ;  /* 0x0000003c0e28b980 */ /* 0x000362000c101d00 */
[--C-:B------:R-:W-:Y:S02]  /*fd70*/  @!P2 IMAD.X R5, R5, 0x1, R20.reuse, P0 ;  /* 0x000000010505a824 */ /* 0x100fe400000e0614 */
[----:B------:R-:W-:Y:S01]  /*fd80*/  @!P2 IMAD.X R7, R7, 0x1, R20, P1 ;  /* 0x000000010707a824 */ /* 0x000fe200008e0614 */
[----:B------:R1:W5:Y:S04]  /*fd90*/  @!P4 LD.E.128 R24, desc[UR60][R12.64] ;  /* 0x0000003c0c18c980 */ /* 0x000368000c101d00 */
[----:B------:R1:W5:Y:S04]  /*fda0*/  @!P4 LD.E.128 R36, desc[UR60][R8.64] ;  /* 0x0000003c0824c980 */ /* 0x000368000c101d00 */
[----:B------:R1:W5:Y:S04]  /*fdb0*/  @!P2 LD.E.128 R32, desc[UR60][R4.64] ;  /* 0x0000003c0420a980 */ /* 0x000368000c101d00 */
[----:B------:R1:W5:Y:S02]  /*fdc0*/  @!P2 LD.E.128 R44, desc[UR60][R6.64] ;  /* 0x0000003c062ca980 */ /* 0x000364000c101d00 */
.L_x_2817:
[----:B------:R-:W-:Y:S05]  /*fdd0*/  BSYNC B1 ;  /* 0x0000000000017941 */ /* 0x000fea0003800000 */
.L_x_2816:
[----:B-1-3-5:R-:W-:Y:S01]  /*fde0*/  IMAD.MOV.U32 R4, RZ, RZ, R44 ;  /* 0x000000ffff047224 */ /* 0x02afe200078e002c */
[----:B--2---:R-:W-:Y:S01]  /*fdf0*/  MOV R5, R45 ;  /* 0x0000002d00057202 */ /* 0x004fe20000000f00 */
[----:B------:R-:W-:Y:S01]  /*fe00*/  IMAD.MOV.U32 R6, RZ, RZ, R46 ;  /* 0x000000ffff067224 */ /* 0x000fe200078e002e */
[----:B------:R-:W-:Y:S01]  /*fe10*/  UMOV UR4, 0xffffffff ;  /* 0xffffffff00047882 */ /* 0x000fe20000000000 */
        /* <DEDUP_REMOVED lines=43> */
[----:B------:R-:W-:Y:S02]  /*100d0*/  CS2R R4, SRZ ;  /* 0x0000000000047805 */ /* 0x000fe4000001ff00 */
[----:B------:R-:W-:Y:S02]  /*100e0*/  PRMT R90, R6, 0x7610, R90 ;  /* 0x00007610065a7816 */ /* 0x000fe4000000005a */
[----:B------:R-:W-:Y:S01]  /*100f0*/  PRMT R91, R7, 0x7610, R91 ;  /* 0x00007610075b7816 */ /* 0x000fe2000000005b */
[----:B------:R-:W-:Y:S06]  /*10100*/  BRA.DIV UR4, `(.L_x_2818) ;  /* 0x00000172049c7947 */ /* 0x000fec000b800000 */
[----:B0-----:R-:W0:Y:S04]  /*10110*/  SHFL.IDX PT, R21, R21, 0x1, 0x1c1f ;  /* 0x003c1f0015157f89 */ /* 0x001e2800000e0000 */
[----:B------:R1:W2:Y:S04]  /*10120*/  SHFL.IDX PT, R20, R3, 0x1, 0x1c1f ;  /* 0x003c1f0003147f89 */ /* 0x0002a800000e0000 */
[----:B------:R-:W3:Y:S04]  /*10130*/  SHFL.IDX PT, R61, R61, 0x1, 0x1c1f ;  /* 0x003c1f003d3d7f89 */ /* 0x000ee800000e0000 */
[----:B-1----:R-:W4:Y:S02]  /*10140*/  SHFL.IDX PT, R0, R0, 0x1, 0x1c1f ;  /* 0x003c1f0000007f89 */ /* 0x002f2400000e0000 */
.L_x_3075:
        /* <DEDUP_REMOVED lines=16> */
[----:B--2---:R-:W-:Y:S01]  /*10250*/  IMAD.MOV.U32 R6, RZ, RZ, R20 ;  /* 0x000000ffff067224 */ /* 0x004fe200078e0014 */
[----:B------:R-:W-:Y:S01]  /*10260*/  ISETP.GE.AND P3, PT, R163, UR4, PT ;  /* 0x00000004a3007c0c */ /* 0x000fe2000bf66270 */
[----:B0-----:R-:W-:Y:S01]  /*10270*/  IMAD.MOV.U32 R7, RZ, RZ, R21 ;  /* 0x000000ffff077224 */ /* 0x001fe200078e0015 */
[----:B------:R-:W-:Y:S01]  /*10280*/  ISETP.GE.AND P4, PT, R164, UR4, PT ;  /* 0x00000004a4007c0c */ /* 0x000fe2000bf86270 */
[----:B----4-:R-:W-:Y:S01]  /*10290*/  IMAD.MOV.U32 R8, RZ, RZ, R0 ;  /* 0x000000ffff087224 */ /* 0x010fe200078e0000 */
[----:B------:R-:W-:Y:S01]  /*102a0*/  ISETP.GE.AND P2, PT, R16, UR4, PT ;  /* 0x0000000410007c0c */ /* 0x000fe2000bf46270 */
[----:B---3--:R-:W-:Y:S01]  /*102b0*/  IMAD.MOV.U32 R9, RZ, RZ, R61 ;  /* 0x000000ffff097224 */ /* 0x008fe200078e003d */
[----:B------:R-:W-:Y:S02]  /*102c0*/  CS2R R52, SRZ ;  /* 0x0000000000347805 */ /* 0x000fe4000001ff00 */
[----:B------:R-:W-:-:S02]  /*102d0*/  CS2R R54, SRZ ;  /* 0x0000000000367805 */ /* 0x000fc4000001ff00 */
[----:B------:R-:W-:Y:S02]  /*102e0*/  CS2R R10, SRZ ;  /* 0x00000000000a7805 */ /* 0x000fe4000001ff00 */
[----:B------:R-:W-:Y:S02]  /*102f0*/  CS2R R56, SRZ ;  /* 0x0000000000387805 */ /* 0x000fe4000001ff00 */
[----:B------:R-:W-:Y:S01]  /*10300*/  CS2R R58, SRZ ;  /* 0x00000000003a7805 */ /* 0x000fe2000001ff00 */
[----:B------:R-:W-:Y:S02]  /*10310*/  @!P3 IMAD.SHL.U32 R13, R166, 0x8, RZ ;  /* 0x00000008a60db824 */ /* 0x000fe400078e00ff */
[----:B------:R-:W-:Y:S02]  /*10320*/  @!P4 IMAD.SHL.U32 R63, R167, 0x8, RZ ;  /* 0x00000008a73fc824 */ /* 0x000fe400078e00ff */
[----:B------:R-:W-:Y:S02]  /*10330*/  @!P2 IMAD.SHL.U32 R3, R16, 0x2, RZ ;  /* 0x000000021003a824 */ /* 0x000fe400078e00ff */
[----:B------:R-:W-:-:S03]  /*10340*/  @!P3 IMAD.WIDE R4, R13, 0x2, R6 ;  /* 0x000000020d04b825 */ /* 0x000fc600078e0206 */
[-C--:B------:R-:W-:Y:S01]  /*10350*/  @!P2 IADD3 R60, P1, R0, R3.reuse, RZ ;  /* 0x00000003003ca210 */ /* 0x080fe20007f3e0ff */
[----:B------:R-:W-:Y:S01]  /*10360*/  @!P4 IMAD.WIDE R6, R63, 0x2, R6 ;  /* 0x000000023f06c825 */ /* 0x000fe200078e0206 */
[----:B------:R-:W-:Y:S01]  /*10370*/  @!P2 IADD3 R20, P0, R20, R3, RZ ;  /* 0x000000031414a210 */ /* 0x000fe20007f1e0ff */
[----:B------:R0:W5:Y:S01]  /*10380*/  @!P3 LD.E.128 R52, desc[UR60][R4.64] ;  /* 0x0000003c0434b980 */ /* 0x000162000c101d00 */
[----:B------:R-:W-:Y:S01]  /*10390*/  @!P2 SHF.L.U64.HI R0, R16, 0x1, R17 ;  /* 0x000000011000a819 */ /* 0x000fe20000010211 */
[--C-:B------:R-:W-:Y:S01]  /*103a0*/  @!P3 IMAD.WIDE R12, R13, 0x2, R8.reuse ;  /* 0x000000020d0cb825 */ /* 0x100fe200078e0208 */
[----:B------:R-:W-:Y:S01]  /*103b0*/  CS2R R14, SRZ ;  /* 0x00000000000e7805 */ /* 0x000fe2000001ff00 */
[----:B------:R1:W5:Y:S02]  /*103c0*/  @!P4 LD.E.128 R56, desc[UR60][R6.64] ;  /* 0x0000003c0638c980 */ /* 0x000364000c101d00 */
[----:B------:R-:W-:Y:S01]  /*103d0*/  @!P4 IMAD.WIDE R62, R63, 0x2, R8 ;  /* 0x000000023f3ec825 */ /* 0x000fe200078e0208 */
[----:B------:R-:W-:-:S02]  /*103e0*/  CS2R R8, SRZ ;  /* 0x0000000000087805 */ /* 0x000fc4000001ff00 */
[----:B------:R-:W-:Y:S02]  /*103f0*/  CS2R R48, SRZ ;  /* 0x0000000000307805 */ /* 0x000fe4000001ff00 */
[----:B------:R-:W-:Y:S02]  /*10400*/  CS2R R50, SRZ ;  /* 0x0000000000327805 */ /* 0x000fe4000001ff00 */
[----:B0-----:R-:W-:Y:S01]  /*10410*/  CS2R R4, SRZ ;  /* 0x0000000000047805 */ /* 0x001fe2000001ff00 */
[--C-:B------:R-:W-:Y:S01]  /*10420*/  @!P2 IMAD.X R21, R21, 0x1, R0.reuse, P0 ;  /* 0x000000011515a824 */ /* 0x100fe200000e0600 */
[----:B------:R0:W5:Y:S01]  /*10430*/  @!P3 LD.E.128 R8, desc[UR60][R12.64] ;  /* 0x0000003c0c08b980 */ /* 0x000162000c101d00 */
[----:B-1----:R-:W-:Y:S01]  /*10440*/  CS2R R6, SRZ ;  /* 0x0000000000067805 */ /* 0x002fe2000001ff00 */
[----:B------:R-:W-:Y:S02]  /*10450*/  @!P2 IMAD.X R61, R61, 0x1, R0, P1 ;  /* 0x000000013d3da824 */ /* 0x000fe400008e0600 */
[----:B------:R1:W5:Y:S04]  /*10460*/  @!P2 LD.E.128 R48, desc[UR60][R20.64] ;  /* 0x0000003c1430a980 */ /* 0x000368000c101d00 */
[----:B------:R1:W5:Y:S01]  /*10470*/  @!P2 LD.E.128 R4, desc[UR60][R60.64] ;  /* 0x0000003c3c04a980 */ /* 0x000362000c101d00 */
[----:B0-----:R-:W-:-:S06]  /*10480*/  CS2R R12, SRZ ;  /* 0x00000000000c7805 */ /* 0x001fcc000001ff00 */
[----:B------:R1:W5:Y:S02]  /*10490*/  @!P4 LD.E.128 R12, desc[UR60][R62.64] ;  /* 0x0000003c3e0cc980 */ /* 0x000364000c101d00 */
.L_x_2820:
[----:B------:R-:W-:Y:S05]  /*104a0*/  BSYNC B1 ;  /* 0x0000000000017941 */ /* 0x000fea0003800000 */
.L_x_2819:
[----:B----4-:R-:W-:Y:S01]  /*104b0*/  LEA.HI R0, R205, R205, RZ, 0x1 ;  /* 0x000000cdcd007211 */ /* 0x010fe200078f08ff */
[----:B-----5:R-:W-:Y:S01]  /*104c0*/  IMAD.MOV.U32 R3, RZ, RZ, R4 ;  /* 0x000000ffff037224 */ /* 0x020fe200078e0004 */
[----:B-1----:R-:W-:Y:S01]  /*104d0*/  MOV R60, R48 ;  /* 0x00000030003c7202 */ /* 0x002fe20000000f00 */
[----:B------:R-:W-:Y:S01]  /*104e0*/  IMAD.MOV.U32 R62, RZ, RZ, R49 ;  /* 0x000000ffff3e7224 */ /* 0x000fe200078e0031 */
[----:B------:R-:W-:Y:S01]  /*104f0*/  LOP3.LUT R0, R0, 0xfffffffe, RZ, 0xc0, !PT ;  /* 0xfffffffe00007812 */ /* 0x000fe200078ec0ff */
[----:B------:R-:W-:Y:S01]  /*10500*/  IMAD.MOV.U32 R63, RZ, RZ, R50 ;  /* 0x000000ffff3f7224 */ /* 0x000fe200078e0032 */
[----:B------:R-:W-:Y:S01]  /*10510*/  PRMT R94, R3, 0x7610, R94 ;  /* 0x00007610035e7816 */ /* 0x000fe2000000005e */
[----:B------:R-:W-:Y:S01]  /*10520*/  IMAD.MOV.U32 R3, RZ, RZ, R6 ;  /* 0x000000ffff037224 */ /* 0x000fe200078e0006 */
[----:B------:R-:W-:Y:S01]  /*10530*/  PRMT R98, R60, 0x7610, R98 ;  /* 0x000076103c627816 */ /* 0x000fe20000000062 */
[----:B------:R-:W-:Y:S01]  /*10540*/  IMAD.IADD R0, R205, 0x1, -R0 ;  /* 0x00000001cd007824 */ /* 0x000fe200078e0a00 */
[----:B------:R-:W-:Y:S01]  /*10550*/  PRMT R99, R62, 0x7610, R99 ;  /* 0x000076103e637816 */ /* 0x000fe20000000063 */
[----:B--2---:R-:W-:Y:S01]  /*10560*/  IMAD.MOV.U32 R20, RZ, RZ, R5 ;  /* 0x000000ffff147224 */ /* 0x004fe200078e0005 */
[----:B------:R-:W-:Y:S01]  /*10570*/  PRMT R96, R3, 0x7610, R96 ;  /* 0x0000761003607816 */ /* 0x000fe20000000060 */
[----:B------:R-:W-:Y:S01]  /*10580*/  IMAD.MOV.U32 R3, RZ, RZ, R8 ;  /* 0x000000ffff037224 */ /* 0x000fe200078e0008 */
[----:B---3--:R-:W-:Y:S01]  /*10590*/  SHF.L.U32 R61, R0, 0x1f, RZ ;  /* 0x0000001f003d7819 */ /* 0x008fe200000006ff */
[----:B------:R-:W-:Y:S01]  /*105a0*/  IMAD.MOV.U32 R0, RZ, RZ, R11 ;  /* 0x000000ffff007224 */ /* 0x000fe200078e000b */
[----:B------:R-:W-:Y:S01]  /*105b0*/  PRMT R100, R63, 0x7610, R100 ;  /* 0x000076103f647816 */ /* 0x000fe20000000064 */
[----:B0-----:R-:W-:Y:S01]  /*105c0*/  IMAD.MOV.U32 R21, RZ, RZ, R7 ;  /* 0x000000ffff157224 */ /* 0x001fe200078e0007 */
        /* <DEDUP_REMOVED lines=17> */
[----:B------:R-:W-:Y:S01]  /*106e0*/  VIADDMNMX R3, R64, -R186, 0x80, PT ;  /* 0x0000008040037446 */ /* 0x000fe200038009ba */
        /* <DEDUP_REMOVED lines=17> */
.L_x_3076:
[----:B------:R-:W-:Y:S05]  /*10800*/  BSYNC B1 ;  /* 0x0000000000017941 */ /* 0x000fea0003800000 */
.L_x_2821:
        /* <DEDUP_REMOVED lines=24> */
[----:B------:R-:W-:Y:S02]  /*10990*/  SHF.R.U64 R115, R34, 0x10, R35 ;  /* 0x0000001022737819 */ /* 0x000fe40000001223 */
[----:B------:R-:W-:Y:S02]  /*109a0*/  IADD3 R93, R63, R62, R183 ;  /* 0x0000003e3f5d7210 */ /* 0x000fe40007ffe0b7 */
[----:B------:R-:W0:Y:S01]  /*109b0*/  LDS.128 R60, [R92+0xc400] ;  /* 0x00c400005c3c7984 */ /* 0x000e220000000c00 */
[----:B------:R-:W-:Y:S02]  /*109c0*/  PRMT R113, R113, 0x5410, R110 ;  /* 0x0000541071717816 */ /* 0x000fe4000000006e */
[----:B------:R-:W-:Y:S01]  /*109d0*/  IMAD R93, R93, 0x2, R2 ;  /* 0x000000025d5d7824 */ /* 0x000fe200078e0202 */
[----:B------:R-:W-:-:S02]  /*109e0*/  SHF.R.U32.HI R32, RZ, 0x10, R33 ;  /* 0x00000010ff207819 */ /* 0x000fc40000011621 */
[----:B------:R-:W-:Y:S01]  /*109f0*/  SHF.R.U32.HI R34, RZ, 0x10, R45 ;  /* 0x00000010ff227819 */ /* 0x000fe2000001162d */
[----:B------:R-:W-:Y:S01]  /*10a00*/  IMAD.U32 R121, R113, 0x10000, RZ ;  /* 0x0001000071797824 */ /* 0x000fe200078e00ff */
[----:B------:R-:W1:Y:S01]  /*10a10*/  LDS.128 R64, [R93+0xc400] ;  /* 0x00c400005d407984 */ /* 0x000e620000000c00 */
[--C-:B------:R-:W-:Y:S02]  /*10a20*/  SHF.R.U64 R44, R46, 0x10, R47.reuse ;  /* 0x000000102e2c7819 */ /* 0x100fe4000000122f */
[----:B------:R-:W-:Y:S02]  /*10a30*/  SHF.R.U32.HI R33, RZ, 0x10, R47 ;  /* 0x00000010ff217819 */ /* 0x000fe4000001162f */
[----:B------:R-:W-:Y:S02]  /*10a40*/  PRMT R47, R78, 0x5432, R117 ;  /* 0x000054324e2f7816 */ /* 0x000fe40000000075 */
[----:B------:R-:W-:Y:S02]  /*10a50*/  PRMT R34, R73, 0x5432, R34 ;  /* 0x0000543249227816 */ /* 0x000fe40000000022 */
[----:B------:R-:W-:Y:S01]  /*10a60*/  SHF.R.U32.HI R111, RZ, 0x10, R35 ;  /* 0x00000010ff6f7819 */ /* 0x000fe20000011623 */
[----:B------:R-:W-:Y:S01]  /*10a70*/  IMAD.U32 R119, R47, 0x10000, RZ ;  /* 0x000100002f777824 */ /* 0x000fe200078e00ff */
[----:B------:R-:W-:Y:S01]  /*10a80*/  PRMT R32, R77, 0x5432, R32 ;  /* 0x000054324d207816 */ /* 0x000fe20000000020 */
[----:B------:R-:W-:Y:S01]  /*10a90*/  IMAD.U32 R120, R34, 0x10000, RZ ;  /* 0x0001000022787824 */ /* 0x000fe200078e00ff */
[----:B------:R-:W-:-:S02]  /*10aa0*/  PRMT R35, R76, 0x5432, R115 ;  /* 0x000054324c237816 */ /* 0x000fc40000000073 */
[----:B------:R-:W-:Y:S01]  /*10ab0*/  PRMT R33, R70, 0x5432, R33 ;  /* 0x0000543246217816 */ /* 0x000fe20000000021 */
[----:B------:R-:W-:Y:S01]  /*10ac0*/  IMAD.U32 R122, R32, 0x10000, RZ ;  /* 0x00010000207a7824 */ /* 0x000fe200078e00ff */
[----:B------:R-:W-:Y:S02]  /*10ad0*/  PRMT R45, R74, 0x5432, R111 ;  /* 0x000054324a2d7816 */ /* 0x000fe4000000006f */
        /* <DEDUP_REMOVED lines=16> */
[C---:B------:R-:W-:Y:S01]  /*10be0*/  IMAD.U32 R118, R67.reuse, 0x10000, RZ ;  /* 0x0001000043767824 */ /* 0x040fe200078e00ff */
[----:B------:R-:W-:Y:S01]  /*10bf0*/  LOP3.LUT R66, R67, 0xffff0000, RZ, 0xc0, !PT ;  /* 0xffff000043427812 */ /* 0x000fe200078ec0ff */
[-C--:B------:R-:W-:Y:S01]  /*10c00*/  FMUL.FTZ R125, R116, R119.reuse ;  /* 0x00000077747d7220 */ /* 0x080fe20000410000 */
[----:B------:R-:W-:Y:S01]  /*10c10*/  FFMA.FTZ R67, R114, R119, -R123 ;  /* 0x0000007772437223 */ /* 0x000fe2000001087b */
[----:B------:R-:W-:Y:S01]  /*10c20*/  FMUL.FTZ R123, R117, R120 ;  /* 0x00000078757b7220 */ /* 0x000fe20000410000 */
[----:B------:R-:W-:-:S02]  /*10c30*/  IMAD.U32 R119, R33, 0x10000, RZ ;  /* 0x0001000021777824 */ /* 0x000fc400078e00ff */
[----:B------:R-:W-:Y:S01]  /*10c40*/  FFMA.FTZ R116, R114, R121, R125 ;  /* 0x0000007972747223 */ /* 0x000fe2000001007d */
[----:B------:R-:W-:Y:S02]  /*10c50*/  IMAD.U32 R121, R45, 0x10000, RZ ;  /* 0x000100002d797824 */ /* 0x000fe400078e00ff */
[-C--:B------:R-:W-:Y:S01]  /*10c60*/  FMUL.FTZ R125, R117, R122.reuse ;  /* 0x0000007a757d7220 */ /* 0x080fe20000410000 */
[----:B------:R-:W-:Y:S01]  /*10c70*/  FFMA.FTZ R114, R112, R122, -R123 ;  /* 0x0000007a70727223 */ /* 0x000fe2000001087b */
[C---:B------:R-:W-:Y:S01]  /*10c80*/  FMUL.FTZ R122, R118.reuse, R119 ;  /* 0x00000077767a7220 */ /* 0x040fe20000410000 */
[----:B------:R-:W-:Y:S01]  /*10c90*/  LOP3.LUT R117, R113, 0xffff0000, RZ, 0xc0, !PT ;  /* 0xffff000071757812 */ /* 0x000fe200078ec0ff */
[-C--:B------:R-:W-:Y:S01]  /*10ca0*/  FMUL.FTZ R118, R118, R121.reuse ;  /* 0x0000007976767220 */ /* 0x080fe20000410000 */
[----:B------:R-:W-:Y:S01]  /*10cb0*/  FFMA.FTZ R113, R112, R120, R125 ;  /* 0x0000007870717223 */ /* 0x000fe2000001007d */
[----:B------:R-:W-:Y:S01]  /*10cc0*/  FFMA.FTZ R112, R111, R121, -R122 ;  /* 0x000000796f707223 */ /* 0x000fe2000001087a */
[----:B------:R-:W-:Y:S01]  /*10cd0*/  LOP3.LUT R121, R47, 0xffff0000, RZ, 0xc0, !PT ;  /* 0xffff00002f797812 */ /* 0x000fe200078ec0ff */
[----:B------:R-:W-:Y:S01]  /*10ce0*/  FFMA.FTZ R47, R111, R119, R118 ;  /* 0x000000776f2f7223 */ /* 0x000fe20000010076 */
[----:B------:R-:W-:Y:S01]  /*10cf0*/  FMUL.FTZ R119, R62, R117 ;  /* 0x000000753e777220 */ /* 0x000fe20000410000 */
[----:B------:R-:W-:Y:S01]  /*10d00*/  LOP3.LUT R111, R34, 0xffff0000, RZ, 0xc0, !PT ;  /* 0xffff0000226f7812 */ /* 0x000fe200078ec0ff */
[----:B------:R-:W-:Y:S01]  /*10d10*/  IMAD.U32 R34, R44, 0x10000, RZ ;  /* 0x000100002c227824 */ /* 0x000fe200078e00ff */
[----:B------:R-:W-:Y:S01]  /*10d20*/  LOP3.LUT R118, R32, 0xffff0000, RZ, 0xc0, !PT ;  /* 0xffff000020767812 */ /* 0x000fe200078ec0ff */
[-C--:B------:R-:W-:Y:S01]  /*10d30*/  FFMA.FTZ R32, R46, R121.reuse, -R119 ;  /* 0x000000792e207223 */ /* 0x080fe20000010877 */
[----:B------:R-:W-:Y:S01]  /*10d40*/  FMUL.FTZ R123, R62, R121 ;  /* 0x000000793e7b7220 */ /* 0x000fe20000410000 */
[----:B------:R-:W-:Y:S01]  /*10d50*/  FMUL.FTZ R119, R115, R111 ;  /* 0x0000006f73777220 */ /* 0x000fe20000410000 */
[----:B------:R-:W-:-:S02]  /*10d60*/  IMAD.U32 R62, R35, 0x10000, RZ ;  /* 0x00010000233e7824 */ /* 0x000fc400078e00ff */
[-C--:B------:R-:W-:Y:S01]  /*10d70*/  FMUL.FTZ R120, R115, R118.reuse ;  /* 0x0000007673787220 */ /* 0x080fe20000410000 */
[----:B------:R-:W-:Y:S01]  /*10d80*/  FFMA.FTZ R117, R46, R117, R123 ;  /* 0x000000752e757223 */ /* 0x000fe2000001007b */
[----:B------:R-:W-:Y:S01]  /*10d90*/  FFMA.FTZ R115, R110, R118, -R119 ;  /* 0x000000766e737223 */ /* 0x000fe20000010877 */
[C---:B------:R-:W-:Y:S01]  /*10da0*/  FMUL.FTZ R46, R65.reuse, R34 ;  /* 0x00000022412e7220 */ /* 0x040fe20000410000 */
[-C--:B------:R-:W-:Y:S01]  /*10db0*/  FMUL.FTZ R118, R65, R62.reuse ;  /* 0x0000003e41767220 */ /* 0x080fe20000410000 */
[----:B------:R-:W-:Y:S01]  /*10dc0*/  LOP3.LUT R65, R44, 0xffff0000, RZ, 0xc0, !PT ;  /* 0xffff00002c417812 */ /* 0x000fe200078ec0ff */
[----:B------:R-:W-:Y:S01]  /*10dd0*/  FFMA.FTZ R110, R110, R111, R120 ;  /* 0x0000006f6e6e7223 */ /* 0x000fe20000010078 */
[----:B------:R-:W-:Y:S01]  /*10de0*/  LOP3.LUT R33, R33, 0xffff0000, RZ, 0xc0, !PT ;  /* 0xffff000021217812 */ /* 0x000fe200078ec0ff */
[----:B------:R-:W-:Y:S01]  /*10df0*/  FFMA.FTZ R46, R61, R62, -R46 ;  /* 0x0000003e3d2e7223 */ /* 0x000fe2000001082e */
[----:B------:R-:W-:Y:S01]  /*10e00*/  LOP3.LUT R35, R35, 0xffff0000, RZ, 0xc0, !PT ;  /* 0xffff000023237812 */ /* 0x000fe200078ec0ff */
[----:B------:R-:W-:Y:S01]  /*10e10*/  FFMA.FTZ R118, R61, R34, R118 ;  /* 0x000000223d767223 */ /* 0x000fe20000010076 */
[----:B------:R-:W-:Y:S01]  /*10e20*/  LOP3.LUT R45, R45, 0xffff0000, RZ, 0xc0, !PT ;  /* 0xffff00002d2d7812 */ /* 0x000fe200078ec0ff */
[----:B------:R-:W-:Y:S01]  /*10e30*/  FMUL.FTZ R61, R64, R65 ;  /* 0x00000041403d7220 */ /* 0x000fe20000410000 */
[----:B------:R-:W-:Y:S01]  /*10e40*/  FMUL.FTZ R34, R66, R33 ;  /* 0x0000002142227220 */ /* 0x000fe20000410000 */
[----:B------:R-:W-:Y:S01]  /*10e50*/  FMUL.FTZ R64, R64, R35 ;  /* 0x0000002340407220 */ /* 0x000fe20000410000 */
[----:B------:R-:W-:Y:S01]  /*10e60*/  F2FP.BF16.F32.PACK_AB R32, R32, R67 ;  /* 0x000000432020723e */ /* 0x000fe200000010ff */
[----:B------:R-:W-:Y:S01]  /*10e70*/  FMUL.FTZ R66, R66, R45 ;  /* 0x0000002d42427220 */ /* 0x000fe20000410000 */
        /* <DEDUP_REMOVED lines=9> */
[----:B------:R1:W-:Y:S01]  /*10f10*/  STS.128 [R92+0xc400], R32 ;  /* 0x00c400205c007388 */ /* 0x0003e20000000c00 */
[----:B------:R-:W-:Y:S02]  /*10f20*/  F2FP.BF16.F32.PACK_AB R46, R65, R118 ;  /* 0x00000076412e723e */ /* 0x000fe400000010ff */
[----:B------:R-:W-:-:S05]  /*10f30*/  F2FP.BF16.F32.PACK_AB R47, R66, R47 ;  /* 0x0000002f422f723e */ /* 0x000fca00000010ff */
[----:B------:R1:W-:Y:S02]  /*10f40*/  STS.128 [R93+0xc400], R44 ;  /* 0x00c4002c5d007388 */ /* 0x0003e40000000c00 */
.L_x_2826:
[----:B------:R-:W-:Y:S05]  /*10f50*/  BSYNC B2 ;  /* 0x0000000000027941 */ /* 0x000fea0003800000 */
.L_x_2825:
[----:B------:R-:W-:Y:S04]  /*10f60*/  BSSY B2, `(.L_x_2827) ;  /* 0x0000069000027945 */ /* 0x000fe80003800000 */
[----:B------:R-:W-:Y:S05]  /*10f70*/  @P1 BRA `(.L_x_2828) ;  /* 0x00000004009c1947 */ /* 0x000fea0003800000 */
[----:B-1----:R-:W2:Y:S01]  /*10f80*/  LDL R93, [R1+0x44] ;  /* 0x00004400015d7983 */ /* 0x002ea20000100800 */
[----:B------:R-:W-:Y:S02]  /*10f90*/  LEA.HI R32, R75, R166, RZ, 0x1d ;  /* 0x000000a64b207211 */ /* 0x000fe400078fe8ff */
        /* <DEDUP_REMOVED lines=20> */
[----:B------:R-:W-:-:S02]  /*110e0*/  SHF.R.U32.HI R42, RZ, 0x10, R43 ;  /* 0x00000010ff2a7819 */ /* 0x000fc4000001162b */
[----:B------:R-:W-:Y:S01]  /*110f0*/  PRMT R106, R106, 0x5410, R63 ;  /* 0x000054106a6a7816 */ /* 0x000fe2000000003f */
[----:B------:R-:W-:Y:S01]  /*11100*/  IMAD.U32 R63, R102, 0x10000, RZ ;  /* 0x00010000663f7824 */ /* 0x000fe200078e00ff */
[----:B------:R-:W-:Y:S02]  /*11110*/  PRMT R103, R103, 0x5410, R40 ;  /* 0x0000541067677816 */ /* 0x000fe40000000028 */
[----:B------:R-:W-:Y:S01]  /*11120*/  PRMT R109, R109, 0x5410, R30 ;  /* 0x000054106d6d7816 */ /* 0x000fe2000000001e */
[----:B------:R-:W-:Y:S01]  /*11130*/  IMAD.U32 R62, R106, 0x10000, RZ ;  /* 0x000100006a3e7824 */ /* 0x000fe200078e00ff */
[----:B------:R-:W-:Y:S02]  /*11140*/  PRMT R108, R108, 0x5410, R61 ;  /* 0x000054106c6c7816 */ /* 0x000fe4000000003d */
[----:B------:R-:W-:Y:S02]  /*11150*/  PRMT R105, R105, 0x5410, R42 ;  /* 0x0000541069697816 */ /* 0x000fe4000000002a */
[----:B------:R-:W-:-:S02]  /*11160*/  SHF.L.U32 R64, R103, 0x10, RZ ;  /* 0x0000001067407819 */ /* 0x000fc400000006ff */
[----:B------:R-:W-:Y:S01]  /*11170*/  LOP3.LUT R102, R102, 0xffff0000, RZ, 0xc0, !PT ;  /* 0xffff000066667812 */ /* 0x000fe200078ec0ff */
[----:B------:R-:W-:Y:S01]  /*11180*/  IMAD.U32 R66, R105, 0x10000, RZ ;  /* 0x0001000069427824 */ /* 0x000fe200078e00ff */
[----:B------:R-:W-:Y:S02]  /*11190*/  LOP3.LUT R106, R106, 0xffff0000, RZ, 0xc0, !PT ;  /* 0xffff00006a6a7812 */ /* 0x000fe400078ec0ff */
[----:B------:R-:W-:Y:S02]  /*111a0*/  LOP3.LUT R103, R103, 0xffff0000, RZ, 0xc0, !PT ;  /* 0xffff000067677812 */ /* 0x000fe400078ec0ff */
[----:B------:R-:W-:Y:S01]  /*111b0*/  LOP3.LUT R105, R105, 0xffff0000, RZ, 0xc0, !PT ;  /* 0xffff000069697812 */ /* 0x000fe200078ec0ff */
[----:B0-----:R-:W-:Y:S01]  /*111c0*/  IMAD.U32 R41, R45, 0x10000, RZ ;  /* 0x000100002d297824 */ /* 0x001fe200078e00ff */
[----:B------:R-:W-:Y:S02]  /*111d0*/  LOP3.LUT R61, R44, 0xffff0000, RZ, 0xc0, !PT ;  /* 0xffff00002c3d7812 */ /* 0x000fe400078ec0ff */
[----:B------:R-:W-:Y:S01]  /*111e0*/  LOP3.LUT R31, R46, 0xffff0000, RZ, 0xc0, !PT ;  /* 0xffff00002e1f7812 */ /* 0x000fe200078ec0ff */
        /* <DEDUP_REMOVED lines=9> */
[----:B------:R-:W-:Y:S01]  /*11280*/  FMUL.FTZ R65, R35, R63 ;  /* 0x0000003f23417220 */ /* 0x000fe20000410000 */
[----:B------:R-:W-:Y:S01]  /*11290*/  IMAD.U32 R42, R33, 0x10000, RZ ;  /* 0x00010000212a7824 */ /* 0x000fe200078e00ff */
[----:B------:R-:W-:Y:S01]  /*112a0*/  LOP3.LUT R44, R45, 0xffff0000, RZ, 0xc0, !PT ;  /* 0xffff00002d2c7812 */ /* 0x000fe200078ec0ff */
[----:B------:R-:W-:Y:S01]  /*112b0*/  IMAD.U32 R33, R46, 0x10000, RZ ;  /* 0x000100002e217824 */ /* 0x000fe200078e00ff */
[C---:B------:R-:W-:Y:S01]  /*112c0*/  LOP3.LUT R46, R47.reuse, 0xffff0000, RZ, 0xc0, !PT ;  /* 0xffff00002f2e7812 */ /* 0x040fe200078ec0ff */
[----:B------:R-:W-:-:S02]  /*112d0*/  IMAD.U32 R45, R47, 0x10000, RZ ;  /* 0x000100002f2d7824 */ /* 0x000fc400078e00ff */
[-C--:B------:R-:W-:Y:S01]  /*112e0*/  FMUL.FTZ R67, R35, R62.reuse ;  /* 0x0000003e23437220 */ /* 0x080fe20000410000 */
[C---:B------:R-:W-:Y:S01]  /*112f0*/  FFMA.FTZ R35, R40.reuse, R62, -R65 ;  /* 0x0000003e28237223 */ /* 0x040fe20000010841 */
[----:B------:R-:W-:Y:S02]  /*11300*/  IMAD.U32 R47, R107, 0x10000, RZ ;  /* 0x000100006b2f7824 */ /* 0x000fe400078e00ff */
[----:B------:R-:W-:Y:S01]  /*11310*/  FMUL.FTZ R65, R41, R64 ;  /* 0x0000004029417220 */ /* 0x000fe20000410000 */
[----:B------:R-:W-:Y:S02]  /*11320*/  IMAD.U32 R62, R109, 0x10000, RZ ;  /* 0x000100006d3e7824 */ /* 0x000fe400078e00ff */
[----:B------:R-:W-:Y:S01]  /*11330*/  FFMA.FTZ R40, R40, R63, R67 ;  /* 0x0000003f28287223 */ /* 0x000fe20000010043 */
[-C--:B------:R-:W-:Y:S01]  /*11340*/  FMUL.FTZ R63, R41, R47.reuse ;  /* 0x0000002f293f7220 */ /* 0x080fe20000410000 */
[C---:B------:R-:W-:Y:S01]  /*11350*/  FFMA.FTZ R41, R42.reuse, R47, -R65 ;  /* 0x0000002f2a297223 */ /* 0x040fe20000010841 */
[C---:B------:R-:W-:Y:S01]  /*11360*/  FMUL.FTZ R92, R45.reuse, R66 ;  /* 0x000000422d5c7220 */ /* 0x040fe20000410000 */
[----:B------:R-:W-:Y:S01]  /*11370*/  FMUL.FTZ R47, R45, R62 ;  /* 0x0000003e2d2f7220 */ /* 0x000fe20000410000 */
[----:B------:R-:W-:Y:S01]  /*11380*/  FFMA.FTZ R45, R42, R64, R63 ;  /* 0x000000402a2d7223 */ /* 0x000fe2000001003f */
[----:B------:R-:W-:Y:S01]  /*11390*/  LOP3.LUT R107, R107, 0xffff0000, RZ, 0xc0, !PT ;  /* 0xffff00006b6b7812 */ /* 0x000fe200078ec0ff */
[C---:B------:R-:W-:Y:S01]  /*113a0*/  FFMA.FTZ R42, R43.reuse, R62, -R92 ;  /* 0x0000003e2b2a7223 */ /* 0x040fe2000001085c */
[----:B------:R-:W-:Y:S01]  /*113b0*/  FFMA.FTZ R43, R43, R66, R47 ;  /* 0x000000422b2b7223 */ /* 0x000fe2000001002f */
[C---:B------:R-:W-:Y:S01]  /*113c0*/  FMUL.FTZ R47, R61.reuse, R102 ;  /* 0x000000663d2f7220 */ /* 0x040fe20000410000 */
[-C--:B------:R-:W-:Y:S01]  /*113d0*/  FMUL.FTZ R61, R61, R106.reuse ;  /* 0x0000006a3d3d7220 */ /* 0x080fe20000410000 */
[C---:B------:R-:W-:Y:S01]  /*113e0*/  IMAD.U32 R64, R104.reuse, 0x10000, RZ ;  /* 0x0001000068407824 */ /* 0x040fe200078e00ff */
[----:B------:R-:W-:Y:S01]  /*113f0*/  LOP3.LUT R104, R104, 0xffff0000, RZ, 0xc0, !PT ;  /* 0xffff000068687812 */ /* 0x000fe200078ec0ff */
[----:B------:R-:W-:Y:S01]  /*11400*/  FFMA.FTZ R106, R30, R106, -R47 ;  /* 0x0000006a1e6a7223 */ /* 0x000fe2000001082f */
[C---:B------:R-:W-:Y:S01]  /*11410*/  FMUL.FTZ R47, R44.reuse, R103 ;  /* 0x000000672c2f7220 */ /* 0x040fe20000410000 */
[----:B------:R-:W-:Y:S01]  /*11420*/  FMUL.FTZ R44, R44, R107 ;  /* 0x0000006b2c2c7220 */ /* 0x000fe20000410000 */
[----:B------:R-:W-:-:S02]  /*11430*/  IMAD.U32 R62, R108, 0x10000, RZ ;  /* 0x000100006c3e7824 */ /* 0x000fc400078e00ff */
[----:B------:R-:W-:Y:S01]  /*11440*/  FFMA.FTZ R61, R30, R102, R61 ;  /* 0x000000661e3d7223 */ /* 0x000fe2000001003d */
[C---:B------:R-:W-:Y:S01]  /*11450*/  FFMA.FTZ R30, R32.reuse, R107, -R47 ;  /* 0x0000006b201e7223 */ /* 0x040fe2000001082f */
[----:B------:R-:W-:Y:S01]  /*11460*/  FFMA.FTZ R44, R32, R103, R44 ;  /* 0x00000067202c7223 */ /* 0x000fe2000001002c */
[C---:B------:R-:W-:Y:S01]  /*11470*/  FMUL.FTZ R66, R33.reuse, R64 ;  /* 0x0000004021427220 */ /* 0x040fe20000410000 */
[-C--:B------:R-:W-:Y:S01]  /*11480*/  FMUL.FTZ R32, R33, R62.reuse ;  /* 0x0000003e21207220 */ /* 0x080fe20000410000 */
[----:B------:R-:W-:Y:S01]  /*11490*/  LOP3.LUT R108, R108, 0xffff0000, RZ, 0xc0, !PT ;  /* 0xffff00006c6c7812 */ /* 0x000fe200078ec0ff */
[C---:B------:R-:W-:Y:S01]  /*114a0*/  FMUL.FTZ R63, R46.reuse, R105 ;  /* 0x000000692e3f7220 */ /* 0x040fe20000410000 */
[----:B------:R-:W-:Y:S01]  /*114b0*/  LOP3.LUT R109, R109, 0xffff0000, RZ, 0xc0, !PT ;  /* 0xffff00006d6d7812 */ /* 0x000fe200078ec0ff */
[C---:B------:R-:W-:Y:S01]  /*114c0*/  FFMA.FTZ R66, R29.reuse, R62, -R66 ;  /* 0x0000003e1d427223 */ /* 0x040fe20000010842 */
[----:B------:R-:W-:Y:S01]  /*114d0*/  FFMA.FTZ R64, R29, R64, R32 ;  /* 0x000000401d407223 */ /* 0x000fe20000010020 */
[C---:B------:R-:W-:Y:S01]  /*114e0*/  FMUL.FTZ R29, R31.reuse, R104 ;  /* 0x000000681f1d7220 */ /* 0x040fe20000410000 */
[-C--:B------:R-:W-:Y:S01]  /*114f0*/  FMUL.FTZ R33, R31, R108.reuse ;  /* 0x0000006c1f217220 */ /* 0x080fe20000410000 */
[-C--:B------:R-:W-:Y:S01]  /*11500*/  FMUL.FTZ R46, R46, R109.reuse ;  /* 0x0000006d2e2e7220 */ /* 0x080fe20000410000 */
[----:B------:R-:W-:Y:S01]  /*11510*/  FFMA.FTZ R63, R34, R109, -R63 ;  /* 0x0000006d223f7223 */ /* 0x000fe2000001083f */
        /* <DEDUP_REMOVED lines=13> */
.L_x_2828:
[----:B------:R-:W-:Y:S05]  /*115f0*/  BSYNC B2 ;  /* 0x0000000000027941 */ /* 0x000fea0003800000 */
.L_x_2827:
[----:B------:R-:W-:Y:S05]  /*11600*/  @P2 BRA `(.L_x_2824) ;  /* 0x00000004009c2947 */ /* 0x000fea0003800000 */
[----:B-1----:R-:W3:Y:S01]  /*11610*/  LDL R47, [R1+0x3c] ;  /* 0x00003c00012f7983 */ /* 0x002ee20000100800 */
[----:B------:R-:W-:Y:S02]  /*11620*/  LEA.HI R75, R75, R167, RZ, 0x1d ;  /* 0x000000a74b4b7211 */ /* 0x000fe400078fe8ff */
[----:B------:R-:W-:Y:S02]  /*11630*/  SHF.R.U64 R41, R24, 0x10, R25 ;  /* 0x0000001018297819 */ /* 0x000fe40000001219 */
[----:B--2---:R-:W-:Y:S01]  /*11640*/  SHF.R.S32.HI R30, RZ, 0x1f, R75 ;  /* 0x0000001fff1e7819 */ /* 0x004fe2000001144b */
        /* <DEDUP_REMOVED lines=11> */
[----:B------:R-:W-:Y:S02]  /*11700*/  PRMT R87, R87, 0x5410, R26 ;  /* 0x0000541057577816 */ /* 0x000fe4000000001a */
[----:B------:R-:W-:Y:S01]  /*11710*/  SHF.R.U32.HI R37, RZ, 0x10, R37 ;  /* 0x00000010ff257819 */ /* 0x000fe20000011625 */
[----:B------:R-:W-:Y:S01]  /*11720*/  IMAD R40, R33, 0x2, R2 ;  /* 0x0000000221287824 */ /* 0x000fe200078e0202 */
[----:B------:R-:W-:Y:S02]  /*11730*/  PRMT R88, R88, 0x5410, R41 ;  /* 0x0000541058587816 */ /* 0x000fe40000000029 */
[----:B------:R-:W-:Y:S01]  /*11740*/  PRMT R91, R91, 0x5410, R42 ;  /* 0x000054105b5b7816 */ /* 0x000fe2000000002a */
[----:B------:R-:W-:Y:S01]  /*11750*/  IMAD.U32 R42, R87, 0x10000, RZ ;  /* 0x00010000572a7824 */ /* 0x000fe200078e00ff */
[----:B------:R-:W1:Y:S01]  /*11760*/  LDS.128 R32, [R40+0xc400] ;  /* 0x00c4000028207984 */ /* 0x000e620000000c00 */
[----:B------:R-:W-:Y:S01]  /*11770*/  SHF.R.U64 R24, R38, 0x10, R39 ;  /* 0x0000001026187819 */ /* 0x000fe20000001227 */
[----:B------:R-:W-:Y:S01]  /*11780*/  IMAD.U32 R41, R88, 0x10000, RZ ;  /* 0x0001000058297824 */ /* 0x000fe200078e00ff */
[----:B------:R-:W-:-:S02]  /*11790*/  PRMT R86, R86, 0x5410, R37 ;  /* 0x0000541056567816 */ /* 0x000fc40000000025 */
[----:B------:R-:W-:Y:S02]  /*117a0*/  SHF.R.U32.HI R39, RZ, 0x10, R39 ;  /* 0x00000010ff277819 */ /* 0x000fe40000011627 */
[----:B------:R-:W-:Y:S01]  /*117b0*/  PRMT R89, R89, 0x5410, R44 ;  /* 0x0000541059597816 */ /* 0x000fe2000000002c */
[----:B------:R-:W-:Y:S01]  /*117c0*/  IMAD.U32 R43, R86, 0x10000, RZ ;  /* 0x00010000562b7824 */ /* 0x000fe200078e00ff */
[----:B------:R-:W-:Y:S02]  /*117d0*/  PRMT R84, R84, 0x5410, R39 ;  /* 0x0000541054547816 */ /* 0x000fe40000000027 */
[----:B------:R-:W-:Y:S02]  /*117e0*/  PRMT R90, R90, 0x5410, R25 ;  /* 0x000054105a5a7816 */ /* 0x000fe40000000019 */
[----:B------:R-:W-:Y:S02]  /*117f0*/  PRMT R85, R85, 0x5410, R24 ;  /* 0x0000541055557816 */ /* 0x000fe40000000018 */
[----:B------:R-:W-:-:S02]  /*11800*/  LOP3.LUT R87, R87, 0xffff0000, RZ, 0xc0, !PT ;  /* 0xffff000057577812 */ /* 0x000fc400078ec0ff */
[----:B------:R-:W-:Y:S02]  /*11810*/  LOP3.LUT R88, R88, 0xffff0000, RZ, 0xc0, !PT ;  /* 0xffff000058587812 */ /* 0x000fe400078ec0ff */
[----:B------:R-:W-:Y:S01]  /*11820*/  LOP3.LUT R86, R86, 0xffff0000, RZ, 0xc0, !PT ;  /* 0xffff000056567812 */ /* 0x000fe200078ec0ff */
[----:B-1----:R-:W-:Y:S02]  /*11830*/  IMAD.U32 R26, R32, 0x10000, RZ ;  /* 0x00010000201a7824 */ /* 0x002fe400078e00ff */
[----:B------:R-:W-:Y:S02]  /*11840*/  IMAD.U32 R38, R33, 0x10000, RZ ;  /* 0x0001000021267824 */ /* 0x000fe400078e00ff */
[C---:B------:R-:W-:Y:S01]  /*11850*/  FMUL.FTZ R44, R26.reuse, R42 ;  /* 0x0000002a1a2c7220 */ /* 0x040fe20000410000 */
[----:B------:R-:W-:Y:S01]  /*11860*/  FMUL.FTZ R46, R26, R41 ;  /* 0x000000291a2e7220 */ /* 0x000fe20000410000 */
[----:B------:R-:W-:Y:S01]  /*11870*/  FMUL.FTZ R45, R38, R43 ;  /* 0x0000002b262d7220 */ /* 0x000fe20000410000 */
[C---:B------:R-:W-:Y:S01]  /*11880*/  IMAD.U32 R39, R35.reuse, 0x10000, RZ ;  /* 0x0001000023277824 */ /* 0x040fe200078e00ff */
[----:B------:R-:W-:Y:S01]  /*11890*/  LOP3.LUT R35, R35, 0xffff0000, RZ, 0xc0, !PT ;  /* 0xffff000023237812 */ /* 0x000fe200078ec0ff */
[----:B---3--:R-:W1:Y:S02]  /*118a0*/  LDS.128 R28, [R47] ;  /* 0x000000002f1c7984 */ /* 0x008e640000000c00 */
[----:B-1----:R-:W-:Y:S01]  /*118b0*/  IMAD.U32 R27, R28, 0x10000, RZ ;  /* 0x000100001c1b7824 */ /* 0x002fe200078e00ff */
[----:B------:R-:W-:Y:S01]  /*118c0*/  LOP3.LUT R24, R30, 0xffff0000, RZ, 0xc0, !PT ;  /* 0xffff00001e187812 */ /* 0x000fe200078ec0ff */
[----:B------:R-:W-:Y:S01]  /*118d0*/  IMAD.U32 R36, R29, 0x10000, RZ ;  /* 0x000100001d247824 */ /* 0x000fe200078e00ff */
[----:B------:R-:W-:Y:S01]  /*118e0*/  LOP3.LUT R28, R28, 0xffff0000, RZ, 0xc0, !PT ;  /* 0xffff00001c1c7812 */ /* 0x000fe200078ec0ff */
[----:B------:R-:W-:Y:S01]  /*118f0*/  FFMA.FTZ R26, R27, R41, -R44 ;  /* 0x000000291b1a7223 */ /* 0x000fe2000001082c */
[----:B------:R-:W-:-:S02]  /*11900*/  IMAD.U32 R41, R89, 0x10000, RZ ;  /* 0x0001000059297824 */ /* 0x000fc400078e00ff */
[----:B------:R-:W-:Y:S01]  /*11910*/  FFMA.FTZ R46, R27, R42, R46 ;  /* 0x0000002a1b2e7223 */ /* 0x000fe2000001002e */
[----:B------:R-:W-:Y:S01]  /*11920*/  IMAD.U32 R25, R30, 0x10000, RZ ;  /* 0x000100001e197824 */ /* 0x000fe200078e00ff */
[C---:B------:R-:W-:Y:S01]  /*11930*/  LOP3.LUT R30, R31.reuse, 0xffff0000, RZ, 0xc0, !PT ;  /* 0xffff00001f1e7812 */ /* 0x040fe200078ec0ff */
[----:B------:R-:W-:Y:S01]  /*11940*/  IMAD.U32 R37, R31, 0x10000, RZ ;  /* 0x000100001f257824 */ /* 0x000fe200078e00ff */
[----:B------:R-:W-:Y:S01]  /*11950*/  LOP3.LUT R31, R32, 0xffff0000, RZ, 0xc0, !PT ;  /* 0xffff0000201f7812 */ /* 0x000fe200078ec0ff */
[----:B------:R-:W-:Y:S02]  /*11960*/  IMAD.U32 R44, R84, 0x10000, RZ ;  /* 0x00010000542c7824 */ /* 0x000fe400078e00ff */
[-C--:B------:R-:W-:Y:S01]  /*11970*/  FMUL.FTZ R27, R38, R41.reuse ;  /* 0x00000029261b7220 */ /* 0x080fe20000410000 */
[----:B------:R-:W-:Y:S02]  /*11980*/  IMAD.U32 R42, R91, 0x10000, RZ ;  /* 0x000100005b2a7824 */ /* 0x000fe400078e00ff */
[C---:B------:R-:W-:Y:S01]  /*11990*/  FFMA.FTZ R45, R36.reuse, R41, -R45 ;  /* 0x00000029242d7223 */ /* 0x040fe2000001082d */
[C---:B------:R-:W-:Y:S01]  /*119a0*/  FMUL.FTZ R38, R39.reuse, R44 ;  /* 0x0000002c27267220 */ /* 0x040fe20000410000 */
[----:B------:R-:W-:Y:S01]  /*119b0*/  FFMA.FTZ R43, R36, R43, R27 ;  /* 0x0000002b242b7223 */ /* 0x000fe2000001001b */
[-C--:B------:R-:W-:Y:S01]  /*119c0*/  FMUL.FTZ R41, R39, R42.reuse ;  /* 0x0000002a27297220 */ /* 0x080fe20000410000 */
[----:B------:R-:W-:Y:S01]  /*119d0*/  LOP3.LUT R32, R33, 0xffff0000, RZ, 0xc0, !PT ;  /* 0xffff000021207812 */ /* 0x000fe200078ec0ff */
[----:B------:R-:W-:Y:S01]  /*119e0*/  FMUL.FTZ R27, R31, R87 ;  /* 0x000000571f1b7220 */ /* 0x000fe20000410000 */
[----:B------:R-:W-:Y:S01]  /*119f0*/  LOP3.LUT R89, R89, 0xffff0000, RZ, 0xc0, !PT ;  /* 0xffff000059597812 */ /* 0x000fe200078ec0ff */
[C---:B------:R-:W-:Y:S01]  /*11a00*/  FFMA.FTZ R39, R37.reuse, R42, -R38 ;  /* 0x0000002a25277223 */ /* 0x040fe20000010826 */
[----:B------:R-:W-:Y:S01]  /*11a10*/  FFMA.FTZ R41, R37, R44, R41 ;  /* 0x0000002c25297223 */ /* 0x000fe20000010029 */
[-C--:B------:R-:W-:Y:S01]  /*11a20*/  FMUL.FTZ R37, R31, R88.reuse ;  /* 0x000000581f257220 */ /* 0x080fe20000410000 */
[----:B------:R-:W-:Y:S01]  /*11a30*/  LOP3.LUT R29, R29, 0xffff0000, RZ, 0xc0, !PT ;  /* 0xffff00001d1d7812 */ /* 0x000fe200078ec0ff */
[----:B------:R-:W-:Y:S01]  /*11a40*/  FFMA.FTZ R31, R28, R88, -R27 ;  /* 0x000000581c1f7223 */ /* 0x000fe2000001081b */
[----:B------:R-:W-:-:S02]  /*11a50*/  IMAD.U32 R33, R34, 0x10000, RZ ;  /* 0x0001000022217824 */ /* 0x000fc400078e00ff */
[C---:B------:R-:W-:Y:S01]  /*11a60*/  FMUL.FTZ R27, R32.reuse, R89 ;  /* 0x00000059201b7220 */ /* 0x040fe20000410000 */
[----:B------:R-:W-:Y:S02]  /*11a70*/  IMAD.U32 R38, R85, 0x10000, RZ ;  /* 0x0001000055267824 */ /* 0x000fe400078e00ff */
[----:B------:R-:W-:Y:S01]  /*11a80*/  FMUL.FTZ R42, R32, R86 ;  /* 0x00000056202a7220 */ /* 0x000fe20000410000 */
[----:B------:R-:W-:Y:S02]  /*11a90*/  IMAD.U32 R36, R90, 0x10000, RZ ;  /* 0x000100005a247824 */ /* 0x000fe400078e00ff */
[----:B------:R-:W-:Y:S01]  /*11aa0*/  FFMA.FTZ R37, R28, R87, R37 ;  /* 0x000000571c257223 */ /* 0x000fe20000010025 */
[----:B------:R-:W-:Y:S01]  /*11ab0*/  LOP3.LUT R34, R34, 0xffff0000, RZ, 0xc0, !PT ;  /* 0xffff000022227812 */ /* 0x000fe200078ec0ff */
[----:B------:R-:W-:Y:S01]  /*11ac0*/  FMUL.FTZ R28, R33, R38 ;  /* 0x00000026211c7220 */ /* 0x000fe20000410000 */
[----:B------:R-:W-:Y:S01]  /*11ad0*/  FFMA.FTZ R86, R29, R86, R27 ;  /* 0x000000561d567223 */ /* 0x000fe2000001001b */
[-C--:B------:R-:W-:Y:S01]  /*11ae0*/  FMUL.FTZ R32, R33, R36.reuse ;  /* 0x0000002421207220 */ /* 0x080fe20000410000 */
[----:B------:R-:W-:Y:S01]  /*11af0*/  LOP3.LUT R85, R85, 0xffff0000, RZ, 0xc0, !PT ;  /* 0xffff000055557812 */ /* 0x000fe200078ec0ff */
[C---:B------:R-:W-:Y:S01]  /*11b00*/  FFMA.FTZ R36, R25.reuse, R36, -R28 ;  /* 0x0000002419247223 */ /* 0x040fe2000001081c */
[----:B------:R-:W-:Y:S01]  /*11b10*/  LOP3.LUT R27, R90, 0xffff0000, RZ, 0xc0, !PT ;  /* 0xffff00005a1b7812 */ /* 0x000fe200078ec0ff */
[----:B------:R-:W-:Y:S01]  /*11b20*/  FFMA.FTZ R32, R25, R38, R32 ;  /* 0x0000002619207223 */ /* 0x000fe20000010020 */
[----:B------:R-:W-:Y:S01]  /*11b30*/  LOP3.LUT R84, R84, 0xffff0000, RZ, 0xc0, !PT ;  /* 0xffff000054547812 */ /* 0x000fe200078ec0ff */
[C---:B------:R-:W-:Y:S01]  /*11b40*/  FMUL.FTZ R25, R34.reuse, R85 ;  /* 0x0000005522197220 */ /* 0x040fe20000410000 */
[----:B------:R-:W-:Y:S01]  /*11b50*/  LOP3.LUT R91, R91, 0xffff0000, RZ, 0xc0, !PT ;  /* 0xffff00005b5b7812 */ /* 0x000fe200078ec0ff */
[----:B------:R-:W-:Y:S01]  /*11b60*/  FFMA.FTZ R42, R29, R89, -R42 ;  /* 0x000000591d2a7223 */ /* 0x000fe2000001082a */
[-C--:B------:R-:W-:Y:S01]  /*11b70*/  FMUL.FTZ R34, R34, R27.reuse ;  /* 0x0000001b22227220 */ /* 0x080fe20000410000 */
[C---:B------:R-:W-:Y:S01]  /*11b80*/  FMUL.FTZ R29, R35.reuse, R84 ;  /* 0x00000054231d7220 */ /* 0x040fe20000410000 */
[C---:B------:R-:W-:Y:S01]  /*11b90*/  FFMA.FTZ R27, R24.reuse, R27, -R25 ;  /* 0x0000001b181b7223 */ /* 0x040fe20000010819 */
[----:B------:R-:W-:Y:S01]  /*11ba0*/  FMUL.FTZ R35, R35, R91 ;  /* 0x0000005b23237220 */ /* 0x000fe20000410000 */
[----:B------:R-:W-:Y:S01]  /*11bb0*/  FFMA.FTZ R85, R24, R85, R34 ;  /* 0x0000005518557223 */ /* 0x000fe20000010022 */
[C---:B------:R-:W-:Y:S01]  /*11bc0*/  FFMA.FTZ R34, R30.reuse, R91, -R29 ;  /* 0x0000005b1e227223 */ /* 0x040fe2000001081d */
[----:B------:R-:W-:Y:S01]  /*11bd0*/  F2FP.BF16.F32.PACK_AB R24, R31, R26 ;  /* 0x0000001a1f18723e */ /* 0x000fe200000010ff */
        /* <DEDUP_REMOVED lines=10> */
.L_x_2824:
[----:B------:R-:W-:Y:S05]  /*11c80*/  BSYNC B1 ;  /* 0x0000000000017941 */ /* 0x000fea0003800000 */
.L_x_2823:
[----:B---3--:R-:W-:-:S05]  /*11c90*/  VIADD R24, R170, 0x40 ;  /* 0x00000040aa187836 */ /* 0x008fca0000000000 */
[----:B------:R-:W-:-:S13]  /*11ca0*/  ISETP.GE.AND P0, PT, R24, R3, PT ;  /* 0x000000031800720c */ /* 0x000fda0003f06270 */
[----:B------:R-:W-:Y:S05]  /*11cb0*/  @P0 BRA `(.L_x_2804) ;  /* 0x0000001400040947 */ /* 0x000fea0003800000 */
[----:B------:R-:W3:Y:S01]  /*11cc0*/  LDC R3, c[0x0][0x3f4] ;  /* 0x0000fd00ff037b82 */ /* 0x000ee20000000800 */
[----:B------:R-:W-:Y:S01]  /*11cd0*/  BSSY B1, `(.L_x_2829) ;  /* 0x000006d000017945 */ /* 0x000fe20003800000 */
[----:B-1----:R-:W-:Y:S02]  /*11ce0*/  SHF.R.U32.HI R44, RZ, 0x3, R177 ;  /* 0x00000003ff2c7819 */ /* 0x002fe400000116b1 */
[-C--:B---3--:R-:W-:Y:S02]  /*11cf0*/  ISETP.GE.AND P0, PT, R16, R3.reuse, PT ;  /* 0x000000031000720c */ /* 0x088fe40003f06270 */
[-C--:B------:R-:W-:Y:S02]  /*11d00*/  ISETP.GE.AND P1, PT, R163, R3.reuse, PT ;  /* 0x00000003a300720c */ /* 0x080fe40003f26270 */
[----:B------:R-:W-:-:S09]  /*11d10*/  ISETP.GE.AND P2, PT, R164, R3, PT ;  /* 0x00000003a400720c */ /* 0x000fd20003f46270 */
[----:B------:R-:W-:Y:S05]  /*11d20*/  @P0 BRA `(.L_x_2830) ;  /* 0x00000004009c0947 */ /* 0x000fea0003800000 */
[----:B------:R-:W3:Y:S01]  /*11d30*/  LDL R42, [R1+0x40] ;  /* 0x00004000012a7983 */ /* 0x000ee20000100800 */
[----:B------:R-:W-:Y:S02]  /*11d40*/  LEA.HI R24, R3, R206, RZ, 0x1d ;  /* 0x000000ce03187211 */ /* 0x000fe400078fe8ff */
[--C-:B--2---:R-:W-:Y:S02]  /*11d50*/  SHF.R.U64 R33, R4, 0x10, R5.reuse ;  /* 0x0000001004217819 */ /* 0x104fe40000001205 */
        /* <DEDUP_REMOVED lines=15> */
[----:B------:R-:W-:Y:S01]  /*11e50*/  PRMT R96, R96, 0x5410, R5 ;  /* 0x0000541060607816 */ /* 0x000fe20000000005 */
[----:B------:R-:W-:Y:S01]  /*11e60*/  IMAD.U32 R38, R94, 0x10000, RZ ;  /* 0x000100005e267824 */ /* 0x000fe200078e00ff */
[----:B------:R-:W-:Y:S01]  /*11e70*/  PRMT R97, R97, 0x5410, R6 ;  /* 0x0000541061617816 */ /* 0x000fe20000000006 */
[----:B------:R-:W-:Y:S01]  /*11e80*/  IMAD.U32 R39, R95, 0x10000, RZ ;  /* 0x000100005f277824 */ /* 0x000fe200078e00ff */
[----:B------:R-:W1:Y:S01]  /*11e90*/  LDS.128 R28, [R32+0xc400] ;  /* 0x00c40000201c7984 */ /* 0x000e620000000c00 */
[----:B------:R-:W-:Y:S02]  /*11ea0*/  PRMT R98, R98, 0x5410, R37 ;  /* 0x0000541062627816 */ /* 0x000fe40000000025 */
[----:B------:R-:W-:-:S02]  /*11eb0*/  SHF.R.U32.HI R48, RZ, 0x10, R49 ;  /* 0x00000010ff307819 */ /* 0x000fc40000011631 */
[--C-:B------:R-:W-:Y:S01]  /*11ec0*/  SHF.R.U64 R35, R50, 0x10, R51.reuse ;  /* 0x0000001032237819 */ /* 0x100fe20000001233 */
[----:B------:R-:W-:Y:S01]  /*11ed0*/  IMAD.U32 R37, R98, 0x10000, RZ ;  /* 0x0001000062257824 */ /* 0x000fe200078e00ff */
[----:B------:R-:W-:Y:S02]  /*11ee0*/  PRMT R99, R99, 0x5410, R48 ;  /* 0x0000541063637816 */ /* 0x000fe40000000030 */
[----:B------:R-:W-:Y:S02]  /*11ef0*/  SHF.R.U32.HI R50, RZ, 0x10, R51 ;  /* 0x00000010ff327819 */ /* 0x000fe40000011633 */
[----:B------:R-:W-:Y:S02]  /*11f00*/  LOP3.LUT R94, R94, 0xffff0000, RZ, 0xc0, !PT ;  /* 0xffff00005e5e7812 */ /* 0x000fe400078ec0ff */
[----:B------:R-:W-:Y:S02]  /*11f10*/  PRMT R101, R101, 0x5410, R50 ;  /* 0x0000541065657816 */ /* 0x000fe40000000032 */
[----:B------:R-:W-:-:S02]  /*11f20*/  LOP3.LUT R98, R98, 0xffff0000, RZ, 0xc0, !PT ;  /* 0xffff000062627812 */ /* 0x000fc400078ec0ff */
[----:B------:R-:W-:Y:S02]  /*11f30*/  LOP3.LUT R95, R95, 0xffff0000, RZ, 0xc0, !PT ;  /* 0xffff00005f5f7812 */ /* 0x000fe400078ec0ff */
[----:B------:R-:W-:Y:S01]  /*11f40*/  PRMT R100, R100, 0x5410, R35 ;  /* 0x0000541064647816 */ /* 0x000fe20000000023 */
        /* <DEDUP_REMOVED lines=25> */
[----:B------:R-:W-:Y:S01]  /*120e0*/  FMUL.FTZ R47, R34, R27 ;  /* 0x0000001b222f7220 */ /* 0x000fe20000410000 */
[----:B------:R-:W-:Y:S02]  /*120f0*/  IMAD.U32 R4, R101, 0x10000, RZ ;  /* 0x0001000065047824 */ /* 0x000fe400078e00ff */
[----:B------:R-:W-:Y:S01]  /*12100*/  FMUL.FTZ R34, R36, R37 ;  /* 0x0000002524227220 */ /* 0x000fe20000410000 */
[C---:B------:R-:W-:Y:S01]  /*12110*/  FFMA.FTZ R45, R6.reuse, R27, -R45 ;  /* 0x0000001b062d7223 */ /* 0x040fe2000001082d */
[----:B------:R-:W-:Y:S01]  /*12120*/  FFMA.FTZ R47, R6, R39, R47 ;  /* 0x00000027062f7223 */ /* 0x000fe2000001002f */
        /* <DEDUP_REMOVED lines=8> */
[-C--:B------:R-:W-:Y:S01]  /*121b0*/  FMUL.FTZ R36, R29, R99.reuse ;  /* 0x000000631d247220 */ /* 0x080fe20000410000 */
[C---:B------:R-:W-:Y:S01]  /*121c0*/  IMAD.U32 R4, R100.reuse, 0x10000, RZ ;  /* 0x0001000064047824 */ /* 0x040fe200078e00ff */
[----:B------:R-:W-:Y:S01]  /*121d0*/  LOP3.LUT R100, R100, 0xffff0000, RZ, 0xc0, !PT ;  /* 0xffff000064647812 */ /* 0x000fe200078ec0ff */
[C---:B------:R-:W-:Y:S01]  /*121e0*/  FMUL.FTZ R38, R35.reuse, R6 ;  /* 0x0000000623267220 */ /* 0x040fe20000410000 */
[C---:B------:R-:W-:Y:S01]  /*121f0*/  FFMA.FTZ R34, R24.reuse, R99, -R27 ;  /* 0x0000006318227223 */ /* 0x040fe2000001081b */
[----:B------:R-:W-:Y:S01]  /*12200*/  FFMA.FTZ R36, R24, R95, R36 ;  /* 0x0000005f18247223 */ /* 0x000fe20000010024 */
[----:B------:R-:W-:Y:S01]  /*12210*/  LOP3.LUT R96, R96, 0xffff0000, RZ, 0xc0, !PT ;  /* 0xffff000060607812 */ /* 0x000fe200078ec0ff */
[----:B------:R-:W-:Y:S01]  /*12220*/  FMUL.FTZ R24, R35, R4 ;  /* 0x0000000423187220 */ /* 0x000fe20000410000 */
[----:B------:R-:W-:Y:S01]  /*12230*/  LOP3.LUT R97, R97, 0xffff0000, RZ, 0xc0, !PT ;  /* 0xffff000061617812 */ /* 0x000fe200078ec0ff */
[----:B------:R-:W-:Y:S01]  /*12240*/  FFMA.FTZ R28, R5, R94, R28 ;  /* 0x0000005e051c7223 */ /* 0x000fe2000001001c */
[----:B------:R-:W-:Y:S01]  /*12250*/  LOP3.LUT R101, R101, 0xffff0000, RZ, 0xc0, !PT ;  /* 0xffff000065657812 */ /* 0x000fe200078ec0ff */
[C---:B------:R-:W-:Y:S01]  /*12260*/  FFMA.FTZ R38, R7.reuse, R4, -R38 ;  /* 0x0000000407267223 */ /* 0x040fe20000010826 */
[C---:B------:R-:W-:Y:S01]  /*12270*/  FMUL.FTZ R5, R30.reuse, R100 ;  /* 0x000000641e057220 */ /* 0x040fe20000410000 */
[----:B------:R-:W-:Y:S01]  /*12280*/  FFMA.FTZ R7, R7, R6, R24 ;  /* 0x0000000607077223 */ /* 0x000fe20000010018 */
[-C--:B------:R-:W-:Y:S01]  /*12290*/  FMUL.FTZ R4, R30, R96.reuse ;  /* 0x000000601e047220 */ /* 0x080fe20000410000 */
[C---:B------:R-:W-:Y:S01]  /*122a0*/  FMUL.FTZ R29, R31.reuse, R97 ;  /* 0x000000611f1d7220 */ /* 0x040fe20000410000 */
[-C--:B------:R-:W-:Y:S01]  /*122b0*/  FMUL.FTZ R6, R31, R101.reuse ;  /* 0x000000651f067220 */ /* 0x080fe20000410000 */
[C---:B------:R-:W-:Y:S01]  /*122c0*/  FFMA.FTZ R96, R25.reuse, R96, R5 ;  /* 0x0000006019607223 */ /* 0x040fe20000010005 */
[----:B------:R-:W-:Y:S01]  /*122d0*/  FFMA.FTZ R27, R25, R100, -R4 ;  /* 0x00000064191b7223 */ /* 0x000fe20000010804 */
[C---:B------:R-:W-:Y:S01]  /*122e0*/  FFMA.FTZ R30, R26.reuse, R101, -R29 ;  /* 0x000000651a1e7223 */ /* 0x040fe2000001081d */
        /* <DEDUP_REMOVED lines=11> */
.L_x_2830:
[----:B------:R-:W-:Y:S05]  /*123a0*/  BSYNC B1 ;  /* 0x0000000000017941 */ /* 0x000fea0003800000 */
.L_x_2829:
[----:B------:R-:W-:Y:S04]  /*123b0*/  BSSY B1, `(.L_x_2831) ;  /* 0x0000069000017945 */ /* 0x000fe80003800000 */
[----:B------:R-:W-:Y:S05]  /*123c0*/  @P1 BRA `(.L_x_2832) ;  /* 0x00000004009c1947 */ /* 0x000fea0003800000 */
[----:B------:R-:W3:Y:S01]  /*123d0*/  LDL R43, [R1+0x38] ;  /* 0x00003800012b7983 */ /* 0x000ee20000100800 */
[----:B-1----:R-:W-:Y:S02]  /*123e0*/  LEA.HI R4, R3, R166, RZ, 0x1d ;  /* 0x000000a603047211 */ /* 0x002fe400078fe8ff */
[----:B--2---:R-:W-:Y:S02]  /*123f0*/  SHF.R.U64 R29, R8, 0x10, R9 ;  /* 0x00000010081d7819 */ /* 0x004fe40000001209 */
[----:B------:R-:W-:Y:S01]  /*12400*/  SHF.R.S32.HI R5, RZ, 0x1f, R4 ;  /* 0x0000001fff057819 */ /* 0x000fe20000011404 */
[----:B------:R-:W-:Y:S01]  /*12410*/  IMAD.SHL.U32 R6, R4, 0x8, RZ ;  /* 0x0000000804067824 */ /* 0x000fe200078e00ff */
[----:B------:R-:W-:Y:S02]  /*12420*/  SHF.R.U64 R33, R52, 0x10, R53 ;  /* 0x0000001034217819 */ /* 0x000fe40000001235 */
[----:B------:R-:W-:Y:S02]  /*12430*/  LEA.HI R5, R5, R4, RZ, 0x3 ;  /* 0x0000000405057211 */ /* 0x000fe400078f18ff */
[----:B------:R-:W-:-:S02]  /*12440*/  LOP3.LUT R4, R177, 0x38, R6, 0xf8, !PT ;  /* 0x00000038b1047812 */ /* 0x000fc400078ef806 */
[----:B------:R-:W-:Y:S02]  /*12450*/  SHF.L.U32 R6, R5, 0xa, RZ ;  /* 0x0000000a05067819 */ /* 0x000fe400000006ff */
[----:B------:R-:W-:Y:S02]  /*12460*/  LOP3.LUT R5, R4, R44, RZ, 0x3c, !PT ;  /* 0x0000002c04057212 */ /* 0x000fe400078e3cff */
[----:B------:R-:W-:Y:S02]  /*12470*/  LOP3.LUT R6, R6, 0x7fffe000, RZ, 0xc0, !PT ;  /* 0x7fffe00006067812 */ /* 0x000fe400078ec0ff */
[----:B------:R-:W-:Y:S02]  /*12480*/  PRMT R76, R76, 0x5410, R29 ;  /* 0x000054104c4c7816 */ /* 0x000fe4000000001d */
[----:B------:R-:W-:Y:S02]  /*12490*/  IADD3 R25, R5, R6, R184 ;  /* 0x0000000605197210 */ /* 0x000fe40007ffe0b8 */
[----:B------:R-:W-:Y:S01]  /*124a0*/  SHF.R.U32.HI R8, RZ, 0x10, R9 ;  /* 0x00000010ff087819 */ /* 0x000fe20000011609 */
[----:B------:R-:W-:Y:S01]  /*124b0*/  IMAD.U32 R34, R76, 0x10000, RZ ;  /* 0x000100004c227824 */ /* 0x000fe200078e00ff */
[----:B------:R-:W-:Y:S01]  /*124c0*/  PRMT R80, R80, 0x5410, R33 ;  /* 0x0000541050507816 */ /* 0x000fe20000000021 */
[----:B------:R-:W-:Y:S01]  /*124d0*/  IMAD R28, R25, 0x2, R2 ;  /* 0x00000002191c7824 */ /* 0x000fe200078e0202 */
[----:B------:R-:W-:-:S02]  /*124e0*/  SHF.R.U32.HI R52, RZ, 0x10, R53 ;  /* 0x00000010ff347819 */ /* 0x000fc40000011635 */
[----:B------:R-:W-:Y:S01]  /*124f0*/  SHF.R.U64 R9, R10, 0x10, R11 ;  /* 0x000000100a097819 */ /* 0x000fe2000000120b */
[----:B------:R-:W-:Y:S01]  /*12500*/  IMAD.U32 R33, R80, 0x10000, RZ ;  /* 0x0001000050217824 */ /* 0x000fe200078e00ff */
[----:B------:R-:W1:Y:S01]  /*12510*/  LDS.128 R24, [R28+0xc400] ;  /* 0x00c400001c187984 */ /* 0x000e620000000c00 */
[----:B------:R-:W-:Y:S02]  /*12520*/  SHF.R.U64 R31, R54, 0x10, R55 ;  /* 0x00000010361f7819 */ /* 0x000fe40000001237 */
[----:B------:R-:W-:Y:S02]  /*12530*/  SHF.R.U32.HI R10, RZ, 0x10, R11 ;  /* 0x00000010ff0a7819 */ /* 0x000fe4000001160b */
[----:B------:R-:W-:Y:S02]  /*12540*/  PRMT R77, R77, 0x5410, R8 ;  /* 0x000054104d4d7816 */ /* 0x000fe40000000008 */
[----:B------:R-:W-:Y:S02]  /*12550*/  SHF.R.U32.HI R54, RZ, 0x10, R55 ;  /* 0x00000010ff367819 */ /* 0x000fe40000011637 */
[----:B------:R-:W-:Y:S01]  /*12560*/  PRMT R81, R81, 0x5410, R52 ;  /* 0x0000541051517816 */ /* 0x000fe20000000034 */
[----:B------:R-:W-:Y:S01]  /*12570*/  IMAD.U32 R35, R77, 0x10000, RZ ;  /* 0x000100004d237824 */ /* 0x000fe200078e00ff */
[----:B------:R-:W-:-:S02]  /*12580*/  PRMT R79, R79, 0x5410, R10 ;  /* 0x000054104f4f7816 */ /* 0x000fc4000000000a */
[----:B------:R-:W-:Y:S02]  /*12590*/  PRMT R83, R83, 0x5410, R54 ;  /* 0x0000541053537816 */ /* 0x000fe40000000036 */
[----:B------:R-:W-:Y:S02]  /*125a0*/  PRMT R78, R78, 0x5410, R9 ;  /* 0x000054104e4e7816 */ /* 0x000fe40000000009 */
[----:B------:R-:W-:Y:S01]  /*125b0*/  PRMT R82, R82, 0x5410, R31 ;  /* 0x0000541052527816 */ /* 0x000fe2000000001f */
[C---:B-1----:R-:W-:Y:S01]  /*125c0*/  IMAD.U32 R29, R24.reuse, 0x10000, RZ ;  /* 0x00010000181d7824 */ /* 0x042fe200078e00ff */
[----:B------:R-:W-:Y:S01]  /*125d0*/  LOP3.LUT R24, R24, 0xffff0000, RZ, 0xc0, !PT ;  /* 0xffff000018187812 */ /* 0x000fe200078ec0ff */
[C---:B------:R-:W-:Y:S01]  /*125e0*/  IMAD.U32 R30, R25.reuse, 0x10000, RZ ;  /* 0x00010000191e7824 */ /* 0x040fe200078e00ff */
[----:B------:R-:W-:Y:S01]  /*125f0*/  LOP3.LUT R25, R25, 0xffff0000, RZ, 0xc0, !PT ;  /* 0xffff000019197812 */ /* 0x000fe200078ec0ff */
[C---:B------:R-:W-:Y:S01]  /*12600*/  FMUL.FTZ R37, R29.reuse, R34 ;  /* 0x000000221d257220 */ /* 0x040fe20000410000 */
[----:B------:R-:W-:Y:S01]  /*12610*/  FMUL.FTZ R39, R29, R33 ;  /* 0x000000211d277220 */ /* 0x000fe20000410000 */
[----:B------:R-:W-:-:S02]  /*12620*/  IMAD.U32 R29, R81, 0x10000, RZ ;  /* 0x00010000511d7824 */ /* 0x000fc400078e00ff */
[C---:B------:R-:W-:Y:S01]  /*12630*/  FMUL.FTZ R36, R30.reuse, R35 ;  /* 0x000000231e247220 */ /* 0x040fe20000410000 */
        /* <DEDUP_REMOVED lines=10> */
[----:B------:R-:W-:Y:S01]  /*126e0*/  FFMA.FTZ R37, R8, R33, -R37 ;  /* 0x0000002108257223 */ /* 0x000fe20000010825 */
[----:B------:R-:W-:-:S02]  /*126f0*/  IMAD.U32 R33, R79, 0x10000, RZ ;  /* 0x000100004f217824 */ /* 0x000fc400078e00ff */
[----:B------:R-:W-:Y:S01]  /*12700*/  FFMA.FTZ R39, R8, R34, R39 ;  /* 0x0000002208277223 */ /* 0x000fe20000010027 */
[----:B------:R-:W-:Y:S02]  /*12710*/  IMAD.U32 R8, R83, 0x10000, RZ ;  /* 0x0001000053087824 */ /* 0x000fe400078e00ff */
[----:B------:R-:W-:Y:S01]  /*12720*/  FFMA.FTZ R36, R9, R29, -R36 ;  /* 0x0000001d09247223 */ /* 0x000fe20000010824 */
[----:B------:R-:W-:Y:S01]  /*12730*/  FMUL.FTZ R34, R32, R33 ;  /* 0x0000002120227220 */ /* 0x000fe20000410000 */
[----:B------:R-:W-:Y:S01]  /*12740*/  IMAD.U32 R11, R7, 0x10000, RZ ;  /* 0x00010000070b7824 */ /* 0x000fe200078e00ff */
[----:B------:R-:W-:Y:S01]  /*12750*/  LOP3.LUT R29, R76, 0xffff0000, RZ, 0xc0, !PT ;  /* 0xffff00004c1d7812 */ /* 0x000fe200078ec0ff */
[-C--:B------:R-:W-:Y:S01]  /*12760*/  FMUL.FTZ R32, R32, R8.reuse ;  /* 0x0000000820207220 */ /* 0x080fe20000410000 */
[----:B------:R-:W-:Y:S01]  /*12770*/  FFMA.FTZ R35, R9, R35, R30 ;  /* 0x0000002309237223 */ /* 0x000fe2000001001e */
[----:B------:R-:W-:Y:S01]  /*12780*/  LOP3.LUT R9, R80, 0xffff0000, RZ, 0xc0, !PT ;  /* 0xffff000050097812 */ /* 0x000fe200078ec0ff */
[C---:B------:R-:W-:Y:S01]  /*12790*/  FFMA.FTZ R38, R11.reuse, R8, -R34 ;  /* 0x000000080b267223 */ /* 0x040fe20000010822 */
[----:B------:R-:W-:Y:S01]  /*127a0*/  FFMA.FTZ R40, R11, R33, R32 ;  /* 0x000000210b287223 */ /* 0x000fe20000010020 */
[C---:B------:R-:W-:Y:S01]  /*127b0*/  FMUL.FTZ R11, R24.reuse, R29 ;  /* 0x0000001d180b7220 */ /* 0x040fe20000410000 */
[----:B------:R-:W-:Y:S01]  /*127c0*/  LOP3.LUT R8, R81, 0xffff0000, RZ, 0xc0, !PT ;  /* 0xffff000051087812 */ /* 0x000fe200078ec0ff */
[-C--:B------:R-:W-:Y:S01]  /*127d0*/  FMUL.FTZ R33, R24, R9.reuse ;  /* 0x0000000918217220 */ /* 0x080fe20000410000 */
[----:B------:R-:W-:Y:S01]  /*127e0*/  LOP3.LUT R30, R77, 0xffff0000, RZ, 0xc0, !PT ;  /* 0xffff00004d1e7812 */ /* 0x000fe200078ec0ff */
[----:B------:R-:W-:Y:S01]  /*127f0*/  FFMA.FTZ R24, R4, R9, -R11 ;  /* 0x0000000904187223 */ /* 0x000fe2000001080b */
[----:B------:R-:W-:-:S02]  /*12800*/  IMAD.U32 R11, R78, 0x10000, RZ ;  /* 0x000100004e0b7824 */ /* 0x000fc400078e00ff */
[----:B------:R-:W-:Y:S01]  /*12810*/  FFMA.FTZ R32, R4, R29, R33 ;  /* 0x0000001d04207223 */ /* 0x000fe20000010021 */
[----:B------:R-:W-:Y:S02]  /*12820*/  IMAD.U32 R10, R6, 0x10000, RZ ;  /* 0x00010000060a7824 */ /* 0x000fe400078e00ff */
[----:B------:R-:W-:Y:S01]  /*12830*/  FMUL.FTZ R34, R25, R30 ;  /* 0x0000001e19227220 */ /* 0x000fe20000410000 */
[----:B------:R-:W-:Y:S02]  /*12840*/  IMAD.U32 R9, R82, 0x10000, RZ ;  /* 0x0001000052097824 */ /* 0x000fe400078e00ff */
[----:B------:R-:W-:Y:S01]  /*12850*/  FMUL.FTZ R29, R31, R11 ;  /* 0x0000000b1f1d7220 */ /* 0x000fe20000410000 */
[-C--:B------:R-:W-:Y:S01]  /*12860*/  FMUL.FTZ R41, R25, R8.reuse ;  /* 0x0000000819297220 */ /* 0x080fe20000410000 */
[----:B------:R-:W-:Y:S01]  /*12870*/  FFMA.FTZ R25, R5, R8, -R34 ;  /* 0x0000000805197223 */ /* 0x000fe20000010822 */
[-C--:B------:R-:W-:Y:S01]  /*12880*/  FMUL.FTZ R31, R31, R9.reuse ;  /* 0x000000091f1f7220 */ /* 0x080fe20000410000 */
[----:B------:R-:W-:Y:S01]  /*12890*/  FFMA.FTZ R29, R10, R9, -R29 ;  /* 0x000000090a1d7223 */ /* 0x000fe2000001081d */
[----:B------:R-:W-:Y:S01]  /*128a0*/  FFMA.FTZ R30, R5, R30, R41 ;  /* 0x0000001e051e7223 */ /* 0x000fe20000010029 */
[----:B------:R-:W-:Y:S01]  /*128b0*/  LOP3.LUT R9, R78, 0xffff0000, RZ, 0xc0, !PT ;  /* 0xffff00004e097812 */ /* 0x000fe200078ec0ff */
[----:B------:R-:W-:Y:S01]  /*128c0*/  FFMA.FTZ R10, R10, R11, R31 ;  /* 0x0000000b0a0a7223 */ /* 0x000fe2000001001f */
[----:B------:R-:W-:-:S02]  /*128d0*/  LOP3.LUT R5, R82, 0xffff0000, RZ, 0xc0, !PT ;  /* 0xffff000052057812 */ /* 0x000fc400078ec0ff */
[----:B------:R-:W-:Y:S01]  /*128e0*/  LOP3.LUT R8, R79, 0xffff0000, RZ, 0xc0, !PT ;  /* 0xffff00004f087812 */ /* 0x000fe200078ec0ff */
[C---:B------:R-:W-:Y:S01]  /*128f0*/  FMUL.FTZ R11, R26.reuse, R9 ;  /* 0x000000091a0b7220 */ /* 0x040fe20000410000 */
[----:B------:R-:W-:Y:S01]  /*12900*/  LOP3.LUT R4, R83, 0xffff0000, RZ, 0xc0, !PT ;  /* 0xffff000053047812 */ /* 0x000fe200078ec0ff */
[-C--:B------:R-:W-:Y:S01]  /*12910*/  FMUL.FTZ R34, R26, R5.reuse ;  /* 0x000000051a227220 */ /* 0x080fe20000410000 */
[----:B------:R-:W-:Y:S01]  /*12920*/  LOP3.LUT R6, R6, 0xffff0000, RZ, 0xc0, !PT ;  /* 0xffff000006067812 */ /* 0x000fe200078ec0ff */
[----:B------:R-:W-:Y:S01]  /*12930*/  FMUL.FTZ R42, R27, R8 ;  /* 0x000000081b2a7220 */ /* 0x000fe20000410000 */
[----:B------:R-:W-:Y:S01]  /*12940*/  LOP3.LUT R7, R7, 0xffff0000, RZ, 0xc0, !PT ;  /* 0xffff000007077812 */ /* 0x000fe200078ec0ff */
[-C--:B------:R-:W-:Y:S02]  /*12950*/  FMUL.FTZ R31, R27, R4.reuse ;  /* 0x000000041b1f7220 */ /* 0x080fe40000410000 */
[C---:B------:R-:W-:Y:S01]  /*12960*/  FFMA.FTZ R26, R6.reuse, R5, -R11 ;  /* 0x00000005061a7223 */ /* 0x040fe2000001080b */
[----:B------:R-:W-:Y:S01]  /*12970*/  FFMA.FTZ R11, R6, R9, R34 ;  /* 0x00000009060b7223 */ /* 0x000fe20000010022 */
        /* <DEDUP_REMOVED lines=12> */
.L_x_2832:
[----:B------:R-:W-:Y:S05]  /*12a40*/  BSYNC B1 ;  /* 0x0000000000017941 */ /* 0x000fea0003800000 */
.L_x_2831:
[----:B------:R-:W-:Y:S05]  /*12a50*/  @P2 BRA `(.L_x_2804) ;  /* 0x00000004009c2947 */ /* 0x000fea0003800000 */
[----:B--2---:R-:W2:Y:S01]  /*12a60*/  LDL R34, [R1+0x34] ;  /* 0x0000340001227983 */ /* 0x004ea20000100800 */
[----:B------:R-:W-:Y:S02]  /*12a70*/  LEA.HI R3, R3, R167, RZ, 0x1d ;  /* 0x000000a703037211 */ /* 0x000fe400078fe8ff */
[----:B-1----:R-:W-:Y:S02]  /*12a80*/  SHF.R.U64 R25, R12, 0x10, R13 ;  /* 0x000000100c197819 */ /* 0x002fe4000000120d */
[----:B---3--:R-:W-:Y:S01]  /*12a90*/  SHF.R.S32.HI R6, RZ, 0x1f, R3 ;  /* 0x0000001fff067819 */ /* 0x008fe20000011403 */
[----:B------:R-:W-:Y:S01]  /*12aa0*/  IMAD.SHL.U32 R4, R3, 0x8, RZ ;  /* 0x0000000803047824 */ /* 0x000fe200078e00ff */
[----:B------:R-:W-:Y:S02]  /*12ab0*/  SHF.R.U64 R27, R56, 0x10, R57 ;  /* 0x00000010381b7819 */ /* 0x000fe40000001239 */
[----:B------:R-:W-:Y:S02]  /*12ac0*/  LEA.HI R6, R6, R3, RZ, 0x3 ;  /* 0x0000000306067211 */ /* 0x000fe400078f18ff */
[----:B------:R-:W-:-:S02]  /*12ad0*/  LOP3.LUT R3, R177, 0x38, R4, 0xf8, !PT ;  /* 0x00000038b1037812 */ /* 0x000fc400078ef804 */
[----:B------:R-:W-:Y:S01]  /*12ae0*/  SHF.R.U32.HI R13, RZ, 0x10, R13 ;  /* 0x00000010ff0d7819 */ /* 0x000fe2000001160d */
[----:B------:R-:W-:Y:S01]  /*12af0*/  IMAD.SHL.U32 R6, R6, 0x400, RZ ;  /* 0x0000040006067824 */ /* 0x000fe200078e00ff */
[----:B------:R-:W-:Y:S02]  /*12b00*/  LOP3.LUT R3, R3, R44, RZ, 0x3c, !PT ;  /* 0x0000002c03037212 */ /* 0x000fe400078e3cff */
[----:B------:R-:W-:Y:S02]  /*12b10*/  PRMT R26, R0, 0x5410, R25 ;  /* 0x00005410001a7816 */ /* 0x000fe40000000019 */
[----:B------:R-:W-:Y:S02]  /*12b20*/  LOP3.LUT R6, R6, 0x7fffe000, RZ, 0xc0, !PT ;  /* 0x7fffe00006067812 */ /* 0x000fe400078ec0ff */
[----:B------:R-:W-:Y:S02]  /*12b30*/  SHF.R.U64 R30, R14, 0x10, R15 ;  /* 0x000000100e1e7819 */ /* 0x000fe4000000120f */
[----:B------:R-:W-:-:S02]  /*12b40*/  IADD3 R3, R3, R6, R184 ;  /* 0x0000000603037210 */ /* 0x000fc40007ffe0b8 */
[----:B------:R-:W-:Y:S01]  /*12b50*/  PRMT R70, R70, 0x5410, R27 ;  /* 0x0000541046467816 */ /* 0x000fe2000000001b */
[----:B------:R-:W-:Y:S01]  /*12b60*/  IMAD.U32 R27, R26, 0x10000, RZ ;  /* 0x000100001a1b7824 */ /* 0x000fe200078e00ff */
[----:B------:R-:W-:Y:S01]  /*12b70*/  SHF.R.U32.HI R56, RZ, 0x10, R57 ;  /* 0x00000010ff387819 */ /* 0x000fe20000011639 */
[----:B------:R-:W-:Y:S01]  /*12b80*/  IMAD R3, R3, 0x2, R2 ;  /* 0x0000000203037824 */ /* 0x000fe200078e0202 */
[----:B------:R-:W-:Y:S01]  /*12b90*/  SHF.R.U32.HI R14, RZ, 0x10, R15 ;  /* 0x00000010ff0e7819 */ /* 0x000fe2000001160f */
[----:B------:R-:W-:Y:S01]  /*12ba0*/  IMAD.U32 R25, R70, 0x10000, RZ ;  /* 0x0001000046197824 */ /* 0x000fe200078e00ff */
[----:B------:R-:W-:Y:S02]  /*12bb0*/  PRMT R28, R20, 0x5410, R13 ;  /* 0x00005410141c7816 */ /* 0x000fe4000000000d */
[----:B------:R-:W1:Y:S01]  /*12bc0*/  LDS.128 R8, [R3+0xc400] ;  /* 0x00c4000003087984 */ /* 0x000e620000000c00 */
[--C-:B------:R-:W-:Y:S02]  /*12bd0*/  SHF.R.U64 R24, R58, 0x10, R59.reuse ;  /* 0x000000103a187819 */ /* 0x100fe4000000123b */
[----:B------:R-:W-:Y:S01]  /*12be0*/  PRMT R71, R71, 0x5410, R56 ;  /* 0x0000541047477816 */ /* 0x000fe20000000038 */
[----:B------:R-:W-:Y:S01]  /*12bf0*/  IMAD.U32 R29, R28, 0x10000, RZ ;  /* 0x000100001c1d7824 */ /* 0x000fe200078e00ff */
[----:B------:R-:W-:-:S02]  /*12c00*/  SHF.R.U32.HI R59, RZ, 0x10, R59 ;  /* 0x00000010ff3b7819 */ /* 0x000fc4000001163b */
[----:B------:R-:W-:Y:S02]  /*12c10*/  PRMT R69, R69, 0x5410, R14 ;  /* 0x0000541045457816 */ /* 0x000fe4000000000e */
[----:B------:R-:W-:Y:S02]  /*12c20*/  PRMT R73, R73, 0x5410, R24 ;  /* 0x0000541049497816 */ /* 0x000fe40000000018 */
[----:B------:R-:W-:Y:S02]  /*12c30*/  PRMT R74, R74, 0x5410, R59 ;  /* 0x000054104a4a7816 */ /* 0x000fe4000000003b */
[----:B------:R-:W-:Y:S02]  /*12c40*/  LOP3.LUT R28, R28, 0xffff0000, RZ, 0xc0, !PT ;  /* 0xffff00001c1c7812 */ /* 0x000fe400078ec0ff */
        /* <DEDUP_REMOVED lines=20> */
[----:B------:R-:W-:Y:S01]  /*12d90*/  FFMA.FTZ R32, R0, R25, -R31 ;  /* 0x0000001900207223 */ /* 0x000fe2000001081f */
[----:B------:R-:W-:-:S02]  /*12da0*/  IMAD.U32 R31, R69, 0x10000, RZ ;  /* 0x00010000451f7824 */ /* 0x000fc400078e00ff */
[----:B------:R-:W-:Y:S01]  /*12db0*/  FFMA.FTZ R35, R12, R15, -R35 ;  /* 0x0000000f0c237223 */ /* 0x000fe20000010823 */
[----:B------:R-:W-:Y:S02]  /*12dc0*/  IMAD.U32 R14, R7, 0x10000, RZ ;  /* 0x00010000070e7824 */ /* 0x000fe400078e00ff */
[----:B------:R-:W-:Y:S01]  /*12dd0*/  FFMA.FTZ R33, R0, R27, R33 ;  /* 0x0000001b00217223 */ /* 0x000fe20000010021 */
[----:B------:R-:W-:Y:S02]  /*12de0*/  IMAD.U32 R25, R74, 0x10000, RZ ;  /* 0x000100004a197824 */ /* 0x000fe400078e00ff */
[----:B------:R-:W-:Y:S01]  /*12df0*/  FMUL.FTZ R15, R24, R31 ;  /* 0x0000001f180f7220 */ /* 0x000fe20000410000 */
[----:B------:R-:W-:Y:S01]  /*12e00*/  LOP3.LUT R27, R26, 0xffff0000, RZ, 0xc0, !PT ;  /* 0xffff00001a1b7812 */ /* 0x000fe200078ec0ff */
[----:B------:R-:W-:Y:S01]  /*12e10*/  FFMA.FTZ R37, R12, R29, R37 ;  /* 0x0000001d0c257223 */ /* 0x000fe20000010025 */
[----:B------:R-:W-:Y:S01]  /*12e20*/  LOP3.LUT R0, R71, 0xffff0000, RZ, 0xc0, !PT ;  /* 0xffff000047007812 */ /* 0x000fe200078ec0ff */
[-C--:B------:R-:W-:Y:S01]  /*12e30*/  FFMA.FTZ R26, R14, R25.reuse, -R15 ;  /* 0x000000190e1a7223 */ /* 0x080fe2000001080f */
[----:B------:R-:W-:Y:S01]  /*12e40*/  LOP3.LUT R15, R70, 0xffff0000, RZ, 0xc0, !PT ;  /* 0xffff0000460f7812 */ /* 0x000fe200078ec0ff */
[----:B------:R-:W-:Y:S01]  /*12e50*/  FMUL.FTZ R24, R24, R25 ;  /* 0x0000001918187220 */ /* 0x000fe20000410000 */
[----:B------:R-:W-:Y:S01]  /*12e60*/  FMUL.FTZ R25, R8, R27 ;  /* 0x0000001b08197220 */ /* 0x000fe20000410000 */
[----:B------:R-:W-:Y:S01]  /*12e70*/  FMUL.FTZ R9, R9, R0 ;  /* 0x0000000009097220 */ /* 0x000fe20000410000 */
[----:B------:R-:W-:-:S02]  /*12e80*/  IMAD.U32 R12, R30, 0x10000, RZ ;  /* 0x000100001e0c7824 */ /* 0x000fc400078e00ff */
[----:B------:R-:W-:Y:S01]  /*12e90*/  FMUL.FTZ R29, R8, R15 ;  /* 0x0000000f081d7220 */ /* 0x000fe20000410000 */
[----:B------:R-:W-:Y:S01]  /*12ea0*/  FFMA.FTZ R31, R14, R31, R24 ;  /* 0x0000001f0e1f7223 */ /* 0x000fe20000010018 */
[C---:B------:R-:W-:Y:S01]  /*12eb0*/  FFMA.FTZ R20, R5.reuse, R0, -R20 ;  /* 0x0000000005147223 */ /* 0x040fe20000010814 */
[----:B------:R-:W-:Y:S01]  /*12ec0*/  FFMA.FTZ R28, R5, R28, R9 ;  /* 0x0000001c051c7223 */ /* 0x000fe20000010009 */
[C---:B------:R-:W-:Y:S01]  /*12ed0*/  FFMA.FTZ R25, R4.reuse, R15, -R25 ;  /* 0x0000000f04197223 */ /* 0x040fe20000010819 */
[----:B------:R-:W-:Y:S02]  /*12ee0*/  IMAD.U32 R8, R73, 0x10000, RZ ;  /* 0x0001000049087824 */ /* 0x000fe400078e00ff */
[----:B------:R-:W-:Y:S01]  /*12ef0*/  FFMA.FTZ R14, R4, R27, R29 ;  /* 0x0000001b040e7223 */ /* 0x000fe2000001001d */
[----:B------:R-:W-:Y:S01]  /*12f00*/  LOP3.LUT R5, R30, 0xffff0000, RZ, 0xc0, !PT ;  /* 0xffff00001e057812 */ /* 0x000fe200078ec0ff */
[----:B------:R-:W-:Y:S02]  /*12f10*/  IMAD.U32 R13, R6, 0x10000, RZ ;  /* 0x00010000060d7824 */ /* 0x000fe400078e00ff */
[----:B------:R-:W-:Y:S01]  /*12f20*/  FMUL.FTZ R4, R21, R12 ;  /* 0x0000000c15047220 */ /* 0x000fe20000410000 */
[----:B------:R-:W-:Y:S01]  /*12f30*/  LOP3.LUT R73, R73, 0xffff0000, RZ, 0xc0, !PT ;  /* 0xffff000049497812 */ /* 0x000fe200078ec0ff */
[-C--:B------:R-:W-:Y:S01]  /*12f40*/  FMUL.FTZ R24, R21, R8.reuse ;  /* 0x0000000815187220 */ /* 0x080fe20000410000 */
[----:B------:R-:W-:Y:S01]  /*12f50*/  LOP3.LUT R0, R69, 0xffff0000, RZ, 0xc0, !PT ;  /* 0xffff000045007812 */ /* 0x000fe200078ec0ff */
[----:B------:R-:W-:Y:S01]  /*12f60*/  FFMA.FTZ R15, R13, R8, -R4 ;  /* 0x000000080d0f7223 */ /* 0x000fe20000010804 */
[----:B------:R-:W-:Y:S01]  /*12f70*/  LOP3.LUT R74, R74, 0xffff0000, RZ, 0xc0, !PT ;  /* 0xffff00004a4a7812 */ /* 0x000fe200078ec0ff */
[----:B------:R-:W-:Y:S01]  /*12f80*/  FMUL.FTZ R9, R10, R5 ;  /* 0x000000050a097220 */ /* 0x000fe20000410000 */
[----:B------:R-:W-:Y:S01]  /*12f90*/  LOP3.LUT R6, R6, 0xffff0000, RZ, 0xc0, !PT ;  /* 0xffff000006067812 */ /* 0x000fe200078ec0ff */
[-C--:B------:R-:W-:Y:S01]  /*12fa0*/  FMUL.FTZ R4, R10, R73.reuse ;  /* 0x000000490a047220 */ /* 0x080fe20000410000 */
[----:B------:R-:W-:Y:S01]  /*12fb0*/  LOP3.LUT R7, R7, 0xffff0000, RZ, 0xc0, !PT ;  /* 0xffff000007077812 */ /* 0x000fe200078ec0ff */
[C---:B------:R-:W-:Y:S01]  /*12fc0*/  FMUL.FTZ R8, R11.reuse, R0 ;  /* 0x000000000b087220 */ /* 0x040fe20000410000 */
[----:B------:R-:W-:Y:S01]  /*12fd0*/  FMUL.FTZ R21, R11, R74 ;  /* 0x0000004a0b157220 */ /* 0x000fe20000410000 */
[----:B------:R-:W-:Y:S01]  /*12fe0*/  FFMA.FTZ R24, R13, R12, R24 ;  /* 0x0000000c0d187223 */ /* 0x000fe20000010018 */
        /* <DEDUP_REMOVED lines=14> */
.L_x_2804:
[----:B------:R-:W-:Y:S05]  /*130d0*/  BSYNC B0 ;  /* 0x0000000000007941 */ /* 0x000fea0003800000 */
.L_x_2782:
        /* <DEDUP_REMOVED lines=8> */
.L_x_2780:
[----:B01-3--:R-:W3:Y:S02]  /*13160*/  LDL R0, [R1+0x30] ;  /* 0x0000300001007983 */ /* 0x00bee40000100800 */
[----:B---3--:R-:W-:-:S13]  /*13170*/  R2UR UR4, R0 ;  /* 0x00000000000472ca */ /* 0x008fda00000e0000 */
[----:B------:R-:W-:-:S05]  /*13180*/  IMAD.U32 R0, RZ, RZ, UR4 ;  /* 0x00000004ff007e24 */ /* 0x000fca000f8e00ff */
[----:B------:R-:W-:-:S13]  /*13190*/  ISETP.NE.AND P0, PT, R0, 0x3, PT ;  /* 0x000000030000780c */ /* 0x000fda0003f05270 */
[----:B------:R-:W-:Y:S05]  /*131a0*/  @!P0 BRA `(.L_x_2833) ;  /* 0x0000000000048947 */ /* 0x000fea0003800000 */
[----:B------:R-:W-:Y:S01]  /*131b0*/  BPT.TRAP 0x1 ;  /* 0x000000040000795c */ /* 0x000fe20000300000 */
.L_x_2833:
[----:B------:R-:W-:Y:S01]  /*131c0*/  IMAD R0, R162, 0x8, R2 ;  /* 0x00000008a2007824 */ /* 0x000fe200078e0202 */
[----:B--2-4-:R-:W-:-:S04]  /*131d0*/  SHF.L.U32 R3, R168, 0x1f, RZ ;  /* 0x0000001fa8037819 */ /* 0x014fc800000006ff */
[----:B------:R0:W1:Y:S01]  /*131e0*/  SYNCS.PHASECHK.TRANS64.TRYWAIT P1, [R0+URZ+0x2a830], R3 ;  /* 0x02a83003000075a7 */ /* 0x000062000802017f */
[----:B------:R-:W-:Y:S05]  /*131f0*/  @!P0 BRA `(.L_x_2834) ;  /* 0x0000000000048947 */ /* 0x000fea0003800000 */
[----:B------:R-:W-:Y:S01]  /*13200*/  BPT.TRAP 0x1 ;  /* 0x000000040000795c */ /* 0x000fe20000300000 */
.L_x_2834:
[----:B-1----:R-:W-:Y:S05]  /*13210*/  @P1 BRA `(.L_x_2835) ;  /* 0x0000000000081947 */ /* 0x002fea0003800000 */
[----:B------:R-:W1:Y:S02]  /*13220*/  SYNCS.PHASECHK.TRANS64.TRYWAIT P1, [R0+URZ+0x2a830], R3 ;  /* 0x02a83003000075a7 */ /* 0x000e64000802017f */
[----:B-1----:R-:W-:Y:S05]  /*13230*/  @!P1 BRA `(.L_x_2836) ;  /* 0x0000014000d89947 */ /* 0x002fea0003800000 */
.L_x_2835:
[----:B------:R-:W-:Y:S05]  /*13240*/  WARPSYNC.ALL ;  /* 0x0000000000007948 */ /* 0x000fea0003800000 */
[----:B01----:R-:W-:Y:S01]  /*13250*/  VIADD R3, R2, 0x18400 ;  /* 0x0001840002037836 */ /* 0x003fe20000000000 */
[----:B------:R-:W-:Y:S01]  /*13260*/  R2UR UR4, R68 ;  /* 0x00000000440472ca */ /* 0x000fe200000e0000 */
[----:B------:R-:W-:Y:S01]  /*13270*/  IMAD.MOV.U32 R7, RZ, RZ, 0x40000040 ;  /* 0x40000040ff077424 */ /* 0x000fe200078e00ff */
        /* <DEDUP_REMOVED lines=36> */
[----:B0-----:R-:W-:Y:S01]  /*134c0*/  MOV R11, UR9 ;  /* 0x00000009000b7c02 */ /* 0x001fe20008000f00 */
[----:B------:R-:W-:Y:S01]  /*134d0*/  IMAD.U32 R10, RZ, RZ, UR8 ;  /* 0x00000008ff0a7e24 */ /* 0x000fe2000f8e00ff */
[----:B------:R-:W-:Y:S01]  /*134e0*/  UIADD3 UR36, UR4, 0x806, URZ ;  /* 0x0000080604247890 */ /* 0x000fe2000fffe03f */
[----:B------:R-:W-:-:S03]  /*134f0*/  UMOV UR37, 0x40000040 ;  /* 0x4000004000257882 */ /* 0x000fc60000000000 */
        /* <DEDUP_REMOVED lines=96> */
.L_x_2837:
[----:B------:R-:W0:Y:S01]  /*13b00*/  LDC R6, c[0x0][0x448] ;  /* 0x00011200ff067b82 */ /* 0x000e220000000800 */
[----:B------:R-:W-:Y:S01]  /*13b10*/  IMAD.IADD R8, R191, 0x1, R186 ;  /* 0x00000001bf087824 */ /* 0x000fe200078e02ba */
[----:B------:R-:W-:Y:S01]  /*13b20*/  ULDC UR4, c[0x0][0x9d8] ;  /* 0x0002760000047ab9 */ /* 0x000fe20000000800 */
[----:B------:R-:W-:Y:S01]  /*13b30*/  ULDC UR38, c[0x0][0x9d8] ;  /* 0x0002760000267ab9 */ /* 0x000fe20000000800 */
        /* <DEDUP_REMOVED lines=20> */
[----:B0-----:R-:W-:Y:S01]  /*13c80*/  ISETP.NE.AND P1, PT, R6, 0x1, PT ;  /* 0x000000010600780c */ /* 0x001fe20003f25270 */
        /* <DEDUP_REMOVED lines=12> */
[----:B------:R-:W4:Y:S01]  /*13d50*/  @P1 LDC R9, c[0x0][0x44c] ;  /* 0x00011300ff091b82 */ /* 0x000f220000000800 */
[----:B------:R-:W-:Y:S01]  /*13d60*/  FMUL.FTZ R71, R71, UR4 ;  /* 0x0000000447477c20 */ /* 0x000fe20008410000 */
[----:B------:R-:W-:Y:S01]  /*13d70*/  FMUL.FTZ R44, R44, UR4 ;  /* 0x000000042c2c7c20 */ /* 0x000fe20008410000 */
[----:B------:R-:W-:Y:S01]  /*13d80*/  FMUL.FTZ R10, R29, UR4 ;  /* 0x000000041d0a7c20 */ /* 0x000fe20008410000 */
[----:B------:R-:W-:Y:S01]  /*13d90*/  FMUL.FTZ R12, R33, UR4 ;  /* 0x00000004210c7c20 */ /* 0x000fe20008410000 */
[----:B------:R-:W3:Y:S01]  /*13da0*/  MUFU.TANH R34, R34 ;  /* 0x0000002200227308 */ /* 0x000ee20000002400 */
[----:B------:R-:W-:Y:S01]  /*13db0*/  FMUL.FTZ R14, R37, UR4 ;  /* 0x00000004250e7c20 */ /* 0x000fe20008410000 */
[----:B------:R-:W-:Y:S01]  /*13dc0*/  FMUL.FTZ R15, R41, UR4 ;  /* 0x00000004290f7c20 */ /* 0x000fe20008410000 */
[----:B------:R-:W1:Y:S01]  /*13dd0*/  @P1 LDC R21, c[0x0][0x450] ;  /* 0x00011400ff151b82 */ /* 0x000e620000000800 */
        /* <DEDUP_REMOVED lines=15> */
[----:B----4-:R-:W-:Y:S01]  /*13ed0*/  @P1 IMAD.HI.U32 R6, R8, R9, RZ ;  /* 0x0000000908061227 */ /* 0x010fe200078e00ff */
[----:B------:R-:W-:Y:S01]  /*13ee0*/  ULDC UR39, c[0x0][0x9d8] ;  /* 0x0002760000277ab9 */ /* 0x000fe20000000800 */
[----:B------:R-:W-:Y:S01]  /*13ef0*/  ULDC UR42, c[0x0][0x988] ;  /* 0x00026200002a7ab9 */ /* 0x000fe20000000800 */
[----:B------:R-:W-:Y:S01]  /*13f00*/  ULDC UR43, c[0x0][0x988] ;  /* 0x00026200002b7ab9 */ /* 0x000fe20000000800 */
[C---:B------:R-:W-:Y:S01]  /*13f10*/  IMAD R9, R72.reuse, -0x60, RZ ;  /* 0xffffffa048097824 */ /* 0x040fe200078e02ff */
[----:B------:R-:W4:Y:S01]  /*13f20*/  MUFU.TANH R39, R39 ;  /* 0x0000002700277308 */ /* 0x000f220000002400 */
[----:B------:R-:W-:Y:S01]  /*13f30*/  BSSY B0, `(.L_x_2838) ;  /* 0x000048c000007945 */ /* 0x000fe20003800000 */
[----:B-1----:R-:W-:Y:S01]  /*13f40*/  @P1 SHF.R.U32.HI R8, RZ, R21, R6 ;  /* 0x00000015ff081219 */ /* 0x002fe20000011606 */
[----:B------:R-:W-:Y:S01]  /*13f50*/  IMAD R21, R72, -0x60, R188 ;  /* 0xffffffa048157824 */ /* 0x000fe200078e02bc */
[----:B------:R-:W-:-:S03]  /*13f60*/  IADD3 R88, -R190, 0x61, R9 ;  /* 0x00000061be587810 */ /* 0x000fc60007ffe109 */
[----:B------:R-:W1:Y:S01]  /*13f70*/  SHFL.IDX PT, R6, R8, 0x1, 0x1c1f ;  /* 0x003c1f0008067f89 */ /* 0x000e6200000e0000 */
[----:B------:R-:W-:Y:S01]  /*13f80*/  IADD3 R9, -R190, 0x60, R21 ;  /* 0x00000060be097810 */ /* 0x000fe20007ffe115 */
[----:B------:R-:W4:Y:S01]  /*13f90*/  MUFU.TANH R42, R42 ;  /* 0x0000002a002a7308 */ /* 0x000f220000002400 */
[----:B------:R-:W-:Y:S01]  /*13fa0*/  IADD3 R88, -R187, R88, R188 ;  /* 0x00000058bb587210 */ /* 0x000fe20007ffe1bc */
[----:B------:R-:W-:Y:S06]  /*13fb0*/  SHFL.IDX PT, R8, R8, RZ, 0x1c1f ;  /* 0x001c1fff08087589 */ /* 0x000fec00000e0000 */
[----:B------:R-:W4:Y:S08]  /*13fc0*/  MUFU.TANH R40, R43 ;  /* 0x0000002b00287308 */ /* 0x000f300000002400 */
[----:B------:R-:W4:Y:S01]  /*13fd0*/  MUFU.TANH R46, R46 ;  /* 0x0000002e002e7308 */ /* 0x000f220000002400 */
[----:B-1----:R-:W-:Y:S01]  /*13fe0*/  VIADDMNMX R25, R6, R88, R9, PT ;  /* 0x0000005806197246 */ /* 0x002fe20003800109 */
[----:B------:R-:W-:-:S06]  /*13ff0*/  FMUL.FTZ R6, R62, UR4 ;  /* 0x000000043e067c20 */ /* 0x000fcc0008410000 */
[----:B------:R-:W1:Y:S01]  /*14000*/  MUFU.TANH R47, R47 ;  /* 0x0000002f002f7308 */ /* 0x000e620000002400 */
[----:B------:R-:W-:Y:S01]  /*14010*/  ULDC UR4, c[0x0][0x988] ;  /* 0x0002620000047ab9 */ /* 0x000fe20000000800 */
[C---:B------:R-:W-:Y:S02]  /*14020*/  ISETP.GT.AND P2, PT, R25.reuse, RZ, PT ;  /* 0x000000ff1900720c */ /* 0x040fe40003f44270 */
[C---:B------:R-:W-:Y:S02]  /*14030*/  ISETP.GT.AND P3, PT, R25.reuse, 0x1, PT ;  /* 0x000000011900780c */ /* 0x040fe40003f64270 */
[----:B------:R-:W-:Y:S02]  /*14040*/  ISETP.GT.AND P4, PT, R25, 0x8, PT ;  /* 0x000000081900780c */ /* 0x000fe40003f84270 */
[----:B------:R-:W-:Y:S01]  /*14050*/  FSEL R21, R26, -INF , P2 ;  /* 0xff8000001a157808 */ /* 0x000fe20001000000 */
[----:B------:R1:W1:Y:S01]  /*14060*/  MUFU.TANH R24, R50 ;  /* 0x0000003200187308 */ /* 0x0002620000002400 */
[----:B--2---:R-:W-:-:S02]  /*14070*/  FSEL R86, R27, -INF , P3 ;  /* 0xff8000001b567808 */ /* 0x004fc40001800000 */
[----:B------:R-:W-:Y:S02]  /*14080*/  ISETP.GT.AND P2, PT, R25, 0x9, PT ;  /* 0x000000091900780c */ /* 0x000fe40003f44270 */
[----:B0-----:R-:W-:Y:S02]  /*14090*/  FSEL R84, R30, -INF , P4 ;  /* 0xff8000001e547808 */ /* 0x001fe40002000000 */
[----:B------:R-:W-:Y:S01]  /*140a0*/  FMNMX.FTZ R27, R21, R86, !PT ;  /* 0x00000056151b7209 */ /* 0x000fe20007810000 */
[----:B------:R-:W0:Y:S01]  /*140b0*/  MUFU.TANH R51, R51 ;  /* 0x0000003300337308 */ /* 0x000e220000002400 */
[----:B------:R-:W-:Y:S02]  /*140c0*/  ISETP.GT.AND P3, PT, R25, 0x10, PT ;  /* 0x000000101900780c */ /* 0x000fe40003f64270 */
[----:B---3--:R-:W-:Y:S02]  /*140d0*/  FSEL R82, R31, -INF , P2 ;  /* 0xff8000001f527808 */ /* 0x008fe40001000000 */
[----:B------:R-:W-:-:S02]  /*140e0*/  FMNMX.FTZ R27, R84, R27, !PT ;  /* 0x0000001b541b7209 */ /* 0x000fc40007810000 */
[C---:B------:R-:W-:Y:S01]  /*140f0*/  ISETP.GT.AND P2, PT, R25.reuse, 0x11, PT ;  /* 0x000000111900780c */ /* 0x040fe20003f44270 */
[----:B------:R-:W2:Y:S01]  /*14100*/  MUFU.TANH R32, R54 ;  /* 0x0000003600207308 */ /* 0x000ea20000002400 */
[----:B------:R-:W-:Y:S02]  /*14110*/  FSEL R80, R34, -INF , P3 ;  /* 0xff80000022507808 */ /* 0x000fe40001800000 */
[----:B------:R-:W-:Y:S02]  /*14120*/  FMNMX.FTZ R27, R82, R27, !PT ;  /* 0x0000001b521b7209 */ /* 0x000fe40007810000 */
[----:B------:R-:W-:Y:S02]  /*14130*/  ISETP.GT.AND P3, PT, R25, 0x18, PT ;  /* 0x000000181900780c */ /* 0x000fe40003f64270 */
[----:B------:R-:W-:Y:S01]  /*14140*/  FSEL R78, R35, -INF , P2 ;  /* 0xff800000234e7808 */ /* 0x000fe20001000000 */
[----:B------:R-:W3:Y:S01]  /*14150*/  MUFU.TANH R55, R55 ;  /* 0x0000003700377308 */ /* 0x000ee20000002400 */
[----:B------:R-:W-:-:S02]  /*14160*/  FMNMX.FTZ R27, R80, R27, !PT ;  /* 0x0000001b501b7209 */ /* 0x000fc40007810000 */
[C---:B------:R-:W-:Y:S02]  /*14170*/  ISETP.GT.AND P2, PT, R25.reuse, 0x19, PT ;  /* 0x000000191900780c */ /* 0x040fe40003f44270 */
[----:B------:R-:W-:Y:S02]  /*14180*/  FSEL R76, R38, -INF , P3 ;  /* 0xff800000264c7808 */ /* 0x000fe40001800000 */
[----:B------:R-:W-:Y:S01]  /*14190*/  FMNMX.FTZ R27, R78, R27, !PT ;  /* 0x0000001b4e1b7209 */ /* 0x000fe20007810000 */
[----:B------:R0:W3:Y:S01]  /*141a0*/  MUFU.TANH R34, R58 ;  /* 0x0000003a00227308 */ /* 0x0000e20000002400 */
[----:B------:R-:W-:Y:S02]  /*141b0*/  ISETP.GT.AND P3, PT, R25, 0x20, PT ;  /* 0x000000201900780c */ /* 0x000fe40003f64270 */
[----:B----4-:R-:W-:Y:S02]  /*141c0*/  FSEL R74, R39, -INF , P2 ;  /* 0xff800000274a7808 */ /* 0x010fe40001000000 */
[----:B------:R-:W-:-:S02]  /*141d0*/  FMNMX.FTZ R27, R76, R27, !PT ;  /* 0x0000001b4c1b7209 */ /* 0x000fc40007810000 */
[C---:B------:R-:W-:Y:S01]  /*141e0*/  ISETP.GT.AND P2, PT, R25.reuse, 0x21, PT ;  /* 0x000000211900780c */ /* 0x040fe20003f44270 */
[----:B------:R-:W4:Y:S01]  /*141f0*/  MUFU.TANH R59, R59 ;  /* 0x0000003b003b7308 */ /* 0x000f220000002400 */
[----:B-1----:R-:W-:Y:S02]  /*14200*/  FSEL R50, R42, -INF , P3 ;  /* 0xff8000002a327808 */ /* 0x002fe40001800000 */
[----:B------:R-:W-:Y:S02]  /*14210*/  FMNMX.FTZ R27, R74, R27, !PT ;  /* 0x0000001b4a1b7209 */ /* 0x000fe40007810000 */
[----:B------:R-:W-:Y:S02]  /*14220*/  ISETP.GT.AND P3, PT, R25, 0x28, PT ;  /* 0x000000281900780c */ /* 0x000fe40003f64270 */
[----:B------:R-:W-:Y:S01]  /*14230*/  FSEL R40, R40, -INF , P2 ;  /* 0xff80000028287808 */ /* 0x000fe20001000000 */
[----:B------:R-:W1:Y:S01]  /*14240*/  MUFU.TANH R6, R6 ;  /* 0x0000000600067308 */ /* 0x000e620000002400 */
[----:B------:R-:W-:-:S02]  /*14250*/  FMNMX.FTZ R27, R50, R27, !PT ;  /* 0x0000001b321b7209 */ /* 0x000fc40007810000 */
[C---:B------:R-:W-:Y:S02]  /*14260*/  ISETP.GT.AND P2, PT, R25.reuse, 0x29, PT ;  /* 0x000000291900780c */ /* 0x040fe40003f44270 */
[----:B------:R-:W-:Y:S02]  /*14270*/  FSEL R38, R46, -INF , P3 ;  /* 0xff8000002e267808 */ /* 0x000fe40001800000 */
[----:B------:R-:W-:Y:S01]  /*14280*/  FMNMX.FTZ R27, R40, R27, !PT ;  /* 0x0000001b281b7209 */ /* 0x000fe20007810000 */
[----:B------:R-:W1:Y:S01]  /*14290*/  MUFU.TANH R42, R63 ;  /* 0x0000003f002a7308 */ /* 0x000e620000002400 */
[----:B------:R-:W-:Y:S02]  /*142a0*/  ISETP.GT.AND P3, PT, R25, 0x30, PT ;  /* 0x000000301900780c */ /* 0x000fe40003f64270 */
[----:B------:R-:W-:Y:S02]  /*142b0*/  FSEL R62, R47, -INF , P2 ;  /* 0xff8000002f3e7808 */ /* 0x000fe40001000000 */
[----:B------:R-:W-:-:S02]  /*142c0*/  FMNMX.FTZ R27, R38, R27, !PT ;  /* 0x0000001b261b7209 */ /* 0x000fc40007810000 */
[C---:B------:R-:W-:Y:S01]  /*142d0*/  ISETP.GT.AND P2, PT, R25.reuse, 0x31, PT ;  /* 0x000000311900780c */ /* 0x040fe20003f44270 */
[----:B------:R-:W-:Y:S01]  /*142e0*/  MUFU.TANH R28, R67 ;  /* 0x00000043001c7308 */ /* 0x000fe20000002400 */
[----:B------:R-:W-:Y:S02]  /*142f0*/  FSEL R30, R24, -INF , P3 ;  /* 0xff800000181e7808 */ /* 0x000fe40001800000 */
[----:B------:R-:W-:Y:S02]  /*14300*/  FMNMX.FTZ R27, R62, R27, !PT ;  /* 0x0000001b3e1b7209 */ /* 0x000fe40007810000 */
[----:B------:R-:W-:Y:S02]  /*14310*/  ISETP.GT.AND P3, PT, R25, 0x38, PT ;  /* 0x000000381900780c */ /* 0x000fe40003f64270 */
[----:B0-----:R-:W-:Y:S01]  /*14320*/  FSEL R58, R51, -INF , P2 ;  /* 0xff800000333a7808 */ /* 0x001fe20001000000 */
[----:B------:R-:W0:Y:S01]  /*14330*/  MUFU.TANH R24, R66 ;  /* 0x0000004200187308 */ /* 0x000e220000002400 */
[----:B------:R-:W-:-:S02]  /*14340*/  FMNMX.FTZ R27, R30, R27, !PT ;  /* 0x0000001b1e1b7209 */ /* 0x000fc40007810000 */
[C---:B------:R-:W-:Y:S02]  /*14350*/  ISETP.GT.AND P2, PT, R25.reuse, 0x39, PT ;  /* 0x000000391900780c */ /* 0x040fe40003f44270 */
[----:B--2---:R-:W-:Y:S02]  /*14360*/  FSEL R32, R32, -INF , P3 ;  /* 0xff80000020207808 */ /* 0x004fe40001800000 */
[----:B------:R-:W-:Y:S01]  /*14370*/  FMNMX.FTZ R27, R58, R27, !PT ;  /* 0x0000001b3a1b7209 */ /* 0x000fe20007810000 */
[----:B------:R-:W2:Y:S01]  /*14380*/  MUFU.TANH R26, R70 ;  /* 0x00000046001a7308 */ /* 0x000ea20000002400 */
[----:B------:R-:W-:Y:S02]  /*14390*/  ISETP.GT.AND P3, PT, R25, 0x40, PT ;  /* 0x000000401900780c */ /* 0x000fe40003f64270 */
[----:B---3--:R-:W-:Y:S02]  /*143a0*/  FSEL R54, R55, -INF , P2 ;  /* 0xff80000037367808 */ /* 0x008fe40001000000 */
[----:B------:R-:W-:-:S02]  /*143b0*/  FMNMX.FTZ R27, R32, R27, !PT ;  /* 0x0000001b201b7209 */ /* 0x000fc40007810000 */
[C---:B------:R-:W-:Y:S01]  /*143c0*/  ISETP.GT.AND P2, PT, R25.reuse, 0x41, PT ;  /* 0x000000411900780c */ /* 0x040fe20003f44270 */
[----:B------:R-:W-:Y:S01]  /*143d0*/  MUFU.TANH R29, R44 ;  /* 0x0000002c001d7308 */ /* 0x000fe20000002400 */
[----:B------:R-:W-:Y:S02]  /*143e0*/  FSEL R34, R34, -INF , P3 ;  /* 0xff80000022227808 */ /* 0x000fe40001800000 */
[----:B------:R-:W-:Y:S02]  /*143f0*/  FMNMX.FTZ R27, R54, R27, !PT ;  /* 0x0000001b361b7209 */ /* 0x000fe40007810000 */
[----:B------:R-:W-:Y:S02]  /*14400*/  ISETP.GT.AND P3, PT, R25, 0x48, PT ;  /* 0x000000481900780c */ /* 0x000fe40003f64270 */
[----:B----4-:R-:W-:Y:S01]  /*14410*/  FSEL R46, R59, -INF , P2 ;  /* 0xff8000003b2e7808 */ /* 0x010fe20001000000 */
[----:B------:R-:W-:Y:S01]  /*14420*/  MUFU.TANH R3, R3 ;  /* 0x0000000300037308 */ /* 0x000fe20000002400 */
[----:B------:R-:W-:-:S02]  /*14430*/  FMNMX.FTZ R27, R34, R27, !PT ;  /* 0x0000001b221b7209 */ /* 0x000fc40007810000 */
[C---:B------:R-:W-:Y:S02]  /*14440*/  ISETP.GT.AND P2, PT, R25.reuse, 0x49, PT ;  /* 0x000000491900780c */ /* 0x040fe40003f44270 */
[----:B-1----:R-:W-:Y:S02]  /*14450*/  FSEL R36, R6, -INF , P3 ;  /* 0xff80000006247808 */ /* 0x002fe40001800000 */
[----:B------:R-:W-:Y:S01]  /*14460*/  FMNMX.FTZ R27, R46, R27, !PT ;  /* 0x0000001b2e1b7209 */ /* 0x000fe20007810000 */
[----:B------:R-:W1:Y:S01]  /*14470*/  MUFU.TANH R6, R71 ;  /* 0x0000004700067308 */ /* 0x000e620000002400 */
[----:B------:R-:W-:Y:S02]  /*14480*/  ISETP.GT.AND P3, PT, R25, 0x50, PT ;  /* 0x000000501900780c */ /* 0x000fe40003f64270 */
[----:B------:R-:W-:Y:S02]  /*14490*/  FSEL R42, R42, -INF , P2 ;  /* 0xff8000002a2a7808 */ /* 0x000fe40001000000 */
[----:B------:R-:W-:-:S02]  /*144a0*/  FMNMX.FTZ R27, R36, R27, !PT ;  /* 0x0000001b241b7209 */ /* 0x000fc40007810000 */
[C---:B------:R-:W-:Y:S01]  /*144b0*/  ISETP.GT.AND P2, PT, R25.reuse, 0x51, PT ;  /* 0x000000511900780c */ /* 0x040fe20003f44270 */
[----:B------:R-:W3:Y:S01]  /*144c0*/  MUFU.TANH R5, R5 ;  /* 0x0000000500057308 */ /* 0x000ee20000002400 */
[----:B0-----:R-:W-:Y:S02]  /*144d0*/  FSEL R24, R24, -INF , P3 ;  /* 0xff80000018187808 */ /* 0x001fe40001800000 */
[----:B------:R-:W-:Y:S02]  /*144e0*/  FMNMX.FTZ R27, R42, R27, !PT ;  /* 0x0000001b2a1b7209 */ /* 0x000fe40007810000 */
[----:B------:R-:W-:Y:S02]  /*144f0*/  ISETP.GT.AND P3, PT, R25, 0x58, PT ;  /* 0x000000581900780c */ /* 0x000fe40003f64270 */
[----:B------:R-:W-:Y:S01]  /*14500*/  FSEL R28, R28, -INF , P2 ;  /* 0xff8000001c1c7808 */ /* 0x000fe20001000000 */
[----:B------:R-:W0:Y:S01]  /*14510*/  MUFU.TANH R7, R7 ;  /* 0x0000000700077308 */ /* 0x000e220000002400 */
[----:B------:R-:W-:-:S02]  /*14520*/  FMNMX.FTZ R27, R24, R27, !PT ;  /* 0x0000001b181b7209 */ /* 0x000fc40007810000 */
[----:B------:R-:W-:Y:S02]  /*14530*/  ISETP.GT.AND P2, PT, R25, 0x59, PT ;  /* 0x000000591900780c */ /* 0x000fe40003f44270 */
[----:B--2---:R-:W-:Y:S02]  /*14540*/  FSEL R26, R26, -INF , P3 ;  /* 0xff8000001a1a7808 */ /* 0x004fe40001800000 */
[----:B------:R-:W-:Y:S01]  /*14550*/  FMNMX.FTZ R27, R28, R27, !PT ;  /* 0x0000001b1c1b7209 */ /* 0x000fe20007810000 */
[----:B------:R-:W-:Y:S01]  /*14560*/  MUFU.TANH R10, R10 ;  /* 0x0000000a000a7308 */ /* 0x000fe20000002400 */
[----:B-1----:R-:W-:Y:S02]  /*14570*/  FSEL R6, R6, -INF , P2 ;  /* 0xff80000006067808 */ /* 0x002fe40001000000 */
[----:B------:R-:W-:-:S04]  /*14580*/  FMNMX.FTZ R27, R26, R27, !PT ;  /* 0x0000001b1a1b7209 */ /* 0x000fc80007810000 */
[----:B------:R-:W-:Y:S01]  /*14590*/  FMNMX.FTZ R27, R6, R27, !PT ;  /* 0x0000001b061b7209 */ /* 0x000fe20007810000 */
[----:B------:R-:W1:Y:S04]  /*145a0*/  MUFU.TANH R11, R11 ;  /* 0x0000000b000b7308 */ /* 0x000e680000002400 */
[----:B------:R-:W2:Y:S04]  /*145b0*/  SHFL.BFLY PT, R44, R27, 0x2, 0x1f ;  /* 0x0c401f001b2c7f89 */ /* 0x000ea800000e0000 */
[----:B------:R-:W-:Y:S08]  /*145c0*/  MUFU.TANH R12, R12 ;  /* 0x0000000c000c7308 */ /* 0x000ff00000002400 */
[----:B------:R-:W4:Y:S08]  /*145d0*/  MUFU.TANH R13, R13 ;  /* 0x0000000d000d7308 */ /* 0x000f300000002400 */
[----:B------:R-:W4:Y:S01]  /*145e0*/  MUFU.TANH R14, R14 ;  /* 0x0000000e000e7308 */ /* 0x000f220000002400 */
[----:B--2---:R-:W-:-:S02]  /*145f0*/  FMNMX.FTZ R44, R27, R44, !PT ;  /* 0x0000002c1b2c7209 */ /* 0x004fc40007810000 */
[----:B------:R-:W-:Y:S01]  /*14600*/  VIADDMNMX R27, R8, R88, R9, PT ;  /* 0x00000058081b7246 */ /* 0x000fe20003800109 */
[----:B------:R-:W-:-:S04]  /*14610*/  IMAD.U32 R9, RZ, RZ, UR4 ;  /* 0x00000004ff097e24 */ /* 0x000fc8000f8e00ff */
[----:B------:R-:W2:Y:S01]  /*14620*/  MUFU.TANH R20, R20 ;  /* 0x0000001400147308 */ /* 0x000ea20000002400 */
[----:B------:R-:W2:Y:S01]  /*14630*/  SHFL.BFLY PT, R25, R44, 0x1, 0x1f ;  /* 0x0c201f002c197f89 */ /* 0x000ea200000e0000 */
[C---:B------:R-:W-:Y:S02]  /*14640*/  ISETP.GT.AND P2, PT, R27.reuse, RZ, PT ;  /* 0x000000ff1b00720c */ /* 0x040fe40003f44270 */
[C---:B------:R-:W-:Y:S02]  /*14650*/  ISETP.GT.AND P3, PT, R27.reuse, 0x1, PT ;  /* 0x000000011b00780c */ /* 0x040fe40003f64270 */
[----:B------:R-:W-:Y:S02]  /*14660*/  ISETP.GT.AND P4, PT, R27, 0x8, PT ;  /* 0x000000081b00780c */ /* 0x000fe40003f84270 */
[----:B---3--:R-:W-:Y:S01]  /*14670*/  FSEL R100, R5, -INF , P3 ;  /* 0xff80000005647808 */ /* 0x008fe20001800000 */
[----:B------:R-:W3:Y:S01]  /*14680*/  MUFU.TANH R15, R15 ;  /* 0x0000000f000f7308 */ /* 0x000ee20000002400 */
[----:B0-----:R-:W-:-:S02]  /*14690*/  FSEL R90, R7, -INF , P4 ;  /* 0xff800000075a7808 */ /* 0x001fc40002000000 */
[C---:B------:R-:W-:Y:S02]  /*146a0*/  ISETP.GT.AND P3, PT, R27.reuse, 0x10, PT ;  /* 0x000000101b00780c */ /* 0x040fe40003f64270 */
[----:B------:R-:W-:Y:S02]  /*146b0*/  ISETP.GT.AND P4, PT, R27, 0x18, PT ;  /* 0x000000181b00780c */ /* 0x000fe40003f84270 */
[----:B-1----:R-:W-:Y:S01]  /*146c0*/  FSEL R88, R11, -INF , P3 ;  /* 0xff8000000b587808 */ /* 0x002fe20001800000 */
[----:B------:R-:W0:Y:S01]  /*146d0*/  MUFU.TANH R45, R45 ;  /* 0x0000002d002d7308 */ /* 0x000e220000002400 */
[----:B----4-:R-:W-:Y:S02]  /*146e0*/  FSEL R96, R13, -INF , P4 ;  /* 0xff8000000d607808 */ /* 0x010fe40002000000 */
[----:B--2---:R-:W-:-:S05]  /*146f0*/  FMNMX.FTZ R8, R44, R25, !PT ;  /* 0x000000192c087209 */ /* 0x004fca0007810000 */
[----:B------:R-:W1:Y:S01]  /*14700*/  MUFU.TANH R48, R48 ;  /* 0x0000003000307308 */ /* 0x000e620000002400 */
[----:B------:R-:W-:Y:S02]  /*14710*/  FSEL R25, R3, -INF , P2 ;  /* 0xff80000003197808 */ /* 0x000fe40001000000 */
[----:B------:R-:W-:Y:S01]  /*14720*/  ISETP.GT.AND P2, PT, R27, 0x9, PT ;  /* 0x000000091b00780c */ /* 0x000fe20003f44270 */
[----:B------:R-:W-:Y:S01]  /*14730*/  FMUL.FTZ R7, R8, R9 ;  /* 0x0000000908077220 */ /* 0x000fe20000410000 */
[----:B------:R-:W-:Y:S02]  /*14740*/  FMNMX.FTZ R3, R25, R100, !PT ;  /* 0x0000006419037209 */ /* 0x000fe40007810000 */
[----:B------:R-:W-:Y:S01]  /*14750*/  FSEL R92, R10, -INF , P2 ;  /* 0xff8000000a5c7808 */ /* 0x000fe20001000000 */
[----:B------:R-:W2:Y:S01]  /*14760*/  MUFU.TANH R49, R49 ;  /* 0x0000003100317308 */ /* 0x000ea20000002400 */
[----:B------:R-:W-:Y:S02]  /*14770*/  FMNMX.FTZ R3, R90, R3, !PT ;  /* 0x000000035a037209 */ /* 0x000fe40007810000 */
[----:B------:R-:W-:-:S02]  /*14780*/  ISETP.GT.AND P2, PT, R27, 0x11, PT ;  /* 0x000000111b00780c */ /* 0x000fc40003f44270 */
[----:B------:R-:W-:Y:S02]  /*14790*/  FMNMX.FTZ R3, R92, R3, !PT ;  /* 0x000000035c037209 */ /* 0x000fe40007810000 */
[----:B------:R-:W-:Y:S01]  /*147a0*/  FSEL R94, R12, -INF , P2 ;  /* 0xff8000000c5e7808 */ /* 0x000fe20001000000 */
[----:B------:R-:W4:Y:S01]  /*147b0*/  MUFU.TANH R52, R52 ;  /* 0x0000003400347308 */ /* 0x000f220000002400 */
[----:B------:R-:W-:Y:S02]  /*147c0*/  FMNMX.FTZ R5, R88, R3, !PT ;  /* 0x0000000358057209 */ /* 0x000fe40007810000 */
[----:B------:R-:W-:Y:S02]  /*147d0*/  FSETP.NEU.FTZ.AND P3, PT, R8, -INF , PT ;  /* 0xff8000000800780b */ /* 0x000fe40003f7d000 */
[----:B------:R-:W-:Y:S02]  /*147e0*/  ISETP.GT.AND P2, PT, R27, 0x19, PT ;  /* 0x000000191b00780c */ /* 0x000fe40003f44270 */
[----:B------:R-:W-:Y:S01]  /*147f0*/  FMNMX.FTZ R5, R94, R5, !PT ;  /* 0x000000055e057209 */ /* 0x000fe20007810000 */
[----:B------:R-:W4:Y:S01]  /*14800*/  MUFU.TANH R53, R53 ;  /* 0x0000003500357308 */ /* 0x000f220000002400 */
[----:B------:R-:W-:-:S02]  /*14810*/  FSEL R3, R7, RZ, P3 ;  /* 0x000000ff07037208 */ /* 0x000fc40001800000 */
[C---:B------:R-:W-:Y:S02]  /*14820*/  ISETP.GT.AND P3, PT, R27.reuse, 0x20, PT ;  /* 0x000000201b00780c */ /* 0x040fe40003f64270 */
[----:B------:R-:W-:Y:S01]  /*14830*/  FSEL R98, R14, -INF , P2 ;  /* 0xff8000000e627808 */ /* 0x000fe20001000000 */
[--C-:B------:R-:W-:Y:S01]  /*14840*/  FFMA.FTZ R12, R86, R9, -R3.reuse ;  /* 0x00000009560c7223 */ /* 0x100fe20000010803 */
[----:B------:R-:W-:Y:S01]  /*14850*/  FMNMX.FTZ R5, R96, R5, !PT ;  /* 0x0000000560057209 */ /* 0x000fe20007810000 */
[----:B------:R2:W4:Y:S01]  /*14860*/  MUFU.TANH R31, R56 ;  /* 0x00000038001f7308 */ /* 0x0005220000002400 */
[C---:B------:R-:W-:Y:S01]  /*14870*/  ISETP.GT.AND P2, PT, R27.reuse, 0x21, PT ;  /* 0x000000211b00780c */ /* 0x040fe20003f44270 */
[-CC-:B------:R-:W-:Y:S01]  /*14880*/  FFMA.FTZ R159, R84, R9.reuse, -R3.reuse ;  /* 0x00000009549f7223 */ /* 0x180fe20000010803 */
[----:B------:R-:W-:Y:S01]  /*14890*/  FSEL R102, R20, -INF , P3 ;  /* 0xff80000014667808 */ /* 0x000fe20001800000 */
[--C-:B------:R-:W-:Y:S01]  /*148a0*/  FFMA.FTZ R66, R74, R9, -R3.reuse ;  /* 0x000000094a427223 */ /* 0x100fe20000010803 */
[----:B------:R-:W-:Y:S01]  /*148b0*/  FMNMX.FTZ R5, R98, R5, !PT ;  /* 0x0000000562057209 */ /* 0x000fe20007810000 */
[-CC-:B------:R-:W-:Y:S01]  /*148c0*/  FFMA.FTZ R155, R76, R9.reuse, -R3.reuse ;  /* 0x000000094c9b7223 */ /* 0x180fe20000010803 */
[----:B------:R-:W-:Y:S01]  /*148d0*/  ISETP.GT.AND P3, PT, R27, 0x28, PT ;  /* 0x000000281b00780c */ /* 0x000fe20003f64270 */
[----:B------:R-:W4:Y:S01]  /*148e0*/  MUFU.TANH R57, R57 ;  /* 0x0000003900397308 */ /* 0x000f220000002400 */
[----:B---3--:R-:W-:Y:S01]  /*148f0*/  FSEL R106, R15, -INF , P2 ;  /* 0xff8000000f6a7808 */ /* 0x008fe20001000000 */
[--C-:B------:R-:W-:Y:S01]  /*14900*/  FFMA.FTZ R20, R78, R9, -R3.reuse ;  /* 0x000000094e147223 */ /* 0x100fe20000010803 */
[----:B------:R-:W-:Y:S01]  /*14910*/  FMNMX.FTZ R5, R102, R5, !PT ;  /* 0x0000000566057209 */ /* 0x000fe20007810000 */
[-CC-:B------:R-:W-:Y:S01]  /*14920*/  FFMA.FTZ R157, R21, R9.reuse, -R3.reuse ;  /* 0x00000009159d7223 */ /* 0x180fe20000010803 */
[----:B------:R-:W-:Y:S01]  /*14930*/  ISETP.GT.AND P2, PT, R27, 0x29, PT ;  /* 0x000000291b00780c */ /* 0x000fe20003f44270 */
[--C-:B------:R-:W-:Y:S01]  /*14940*/  FFMA.FTZ R14, R82, R9, -R3.reuse ;  /* 0x00000009520e7223 */ /* 0x100fe20000010803 */
[----:B------:R-:W-:Y:S01]  /*14950*/  FSEL R86, R29, -INF , P3 ;  /* 0xff8000001d567808 */ /* 0x000fe20001800000 */
[----:B------:R-:W3:Y:S01]  /*14960*/  MUFU.TANH R60, R60 ;  /* 0x0000003c003c7308 */ /* 0x000ee20000002400 */
[----:B------:R-:W-:Y:S01]  /*14970*/  FMNMX.FTZ R5, R106, R5, !PT ;  /* 0x000000056a057209 */ /* 0x000fe20007810000 */
[-CC-:B------:R-:W-:Y:S01]  /*14980*/  FFMA.FTZ R153, R80, R9.reuse, -R3.reuse ;  /* 0x0000000950997223 */ /* 0x180fe20000010803 */
[----:B------:R-:W-:Y:S01]  /*14990*/  ISETP.GT.AND P3, PT, R27, 0x30, PT ;  /* 0x000000301b00780c */ /* 0x000fe20003f64270 */
[-CC-:B------:R-:W-:Y:S01]  /*149a0*/  FFMA.FTZ R137, R24, R9.reuse, -R3.reuse ;  /* 0x0000000918897223 */ /* 0x180fe20000010803 */
[----:B0-----:R-:W-:Y:S01]  /*149b0*/  FSEL R104, R45, -INF , P2 ;  /* 0xff8000002d687808 */ /* 0x001fe20001000000 */
[--C-:B------:R-:W-:Y:S01]  /*149c0*/  FFMA.FTZ R24, R28, R9, -R3.reuse ;  /* 0x000000091c187223 */ /* 0x100fe20000010803 */
[----:B------:R-:W-:Y:S01]  /*149d0*/  FMNMX.FTZ R5, R86, R5, !PT ;  /* 0x0000000556057209 */ /* 0x000fe20007810000 */
[----:B------:R-:W0:Y:S01]  /*149e0*/  MUFU.TANH R61, R61 ;  /* 0x0000003d003d7308 */ /* 0x000e220000002400 */
[C---:B------:R-:W-:Y:S01]  /*149f0*/  ISETP.GT.AND P2, PT, R27.reuse, 0x31, PT ;  /* 0x000000311b00780c */ /* 0x040fe20003f44270 */
[----:B------:R-:W-:Y:S01]  /*14a00*/  VIADD R29, R0, 0x2a840 ;  /* 0x0002a840001d7836 */ /* 0x000fe20000000000 */
[----:B-1----:R-:W-:Y:S01]  /*14a10*/  FSEL R84, R48, -INF , P3 ;  /* 0xff80000030547808 */ /* 0x002fe20001800000 */
[--C-:B------:R-:W-:Y:S01]  /*14a20*/  FFMA.FTZ R139, R26, R9, -R3.reuse ;  /* 0x000000091a8b7223 */ /* 0x100fe20000010803 */
[----:B------:R-:W-:Y:S01]  /*14a30*/  FMNMX.FTZ R5, R104, R5, !PT ;  /* 0x0000000568057209 */ /* 0x000fe20007810000 */
[----:B------:R-:W-:Y:S01]  /*14a40*/  IMAD.MOV.U32 R26, RZ, RZ, R186 ;  /* 0x000000ffff1a7224 */ /* 0x000fe200078e00ba */
[----:B------:R-:W-:Y:S01]  /*14a50*/  ISETP.GT.AND P3, PT, R27, 0x38, PT ;  /* 0x000000381b00780c */ /* 0x000fe20003f64270 */
[----:B------:R0:W1:Y:S01]  /*14a60*/  MUFU.TANH R33, R64 ;  /* 0x0000004000217308 */ /* 0x0000620000002400 */
[----:B--2---:R-:W-:Y:S01]  /*14a70*/  FSEL R56, R49, -INF , P2 ;  /* 0xff80000031387808 */ /* 0x004fe20001000000 */
[--C-:B------:R-:W-:Y:S01]  /*14a80*/  FFMA.FTZ R149, R50, R9, -R3.reuse ;  /* 0x0000000932957223 */ /* 0x100fe20000010803 */
[----:B------:R-:W-:Y:S01]  /*14a90*/  FMNMX.FTZ R5, R84, R5, !PT ;  /* 0x0000000554057209 */ /* 0x000fe20007810000 */
[-CC-:B------:R-:W-:Y:S01]  /*14aa0*/  FFMA.FTZ R40, R40, R9.reuse, -R3.reuse ;  /* 0x0000000928287223 */ /* 0x180fe20000010803 */
[C---:B------:R-:W-:Y:S01]  /*14ab0*/  ISETP.GT.AND P2, PT, R27.reuse, 0x39, PT ;  /* 0x000000391b00780c */ /* 0x040fe20003f44270 */
[--C-:B------:R-:W-:Y:S01]  /*14ac0*/  FFMA.FTZ R151, R38, R9, -R3.reuse ;  /* 0x0000000926977223 */ /* 0x100fe20000010803 */
[----:B----4-:R-:W-:Y:S01]  /*14ad0*/  FSEL R52, R52, -INF , P3 ;  /* 0xff80000034347808 */ /* 0x010fe20001800000 */
[----:B------:R-:W2:Y:S01]  /*14ae0*/  MUFU.TANH R65, R65 ;  /* 0x0000004100417308 */ /* 0x000ea20000002400 */
[----:B------:R-:W-:Y:S01]  /*14af0*/  FMNMX.FTZ R5, R56, R5, !PT ;  /* 0x0000000538057209 */ /* 0x000fe20007810000 */
[-CC-:B------:R-:W-:Y:S01]  /*14b00*/  FFMA.FTZ R145, R30, R9.reuse, -R3.reuse ;  /* 0x000000091e917223 */ /* 0x180fe20000010803 */
[----:B------:R-:W-:Y:S01]  /*14b10*/  ISETP.GT.AND P3, PT, R27, 0x40, PT ;  /* 0x000000401b00780c */ /* 0x000fe20003f64270 */
[-CC-:B------:R-:W-:Y:S01]  /*14b20*/  FFMA.FTZ R147, R32, R9.reuse, -R3.reuse ;  /* 0x0000000920937223 */ /* 0x180fe20000010803 */
[----:B------:R-:W-:Y:S01]  /*14b30*/  FSEL R44, R53, -INF , P2 ;  /* 0xff800000352c7808 */ /* 0x000fe20001000000 */
[--C-:B------:R-:W-:Y:S01]  /*14b40*/  FFMA.FTZ R38, R62, R9, -R3.reuse ;  /* 0x000000093e267223 */ /* 0x100fe20000010803 */
[----:B------:R-:W-:Y:S01]  /*14b50*/  FMNMX.FTZ R5, R52, R5, !PT ;  /* 0x0000000534057209 */ /* 0x000fe20007810000 */
[----:B------:R1:W4:Y:S01]  /*14b60*/  MUFU.TANH R35, R68 ;  /* 0x0000004400237308 */ /* 0x0003220000002400 */
[----:B------:R-:W-:Y:S01]  /*14b70*/  ISETP.GT.AND P2, PT, R27, 0x41, PT ;  /* 0x000000411b00780c */ /* 0x000fe20003f44270 */
[-CC-:B------:R-:W-:Y:S01]  /*14b80*/  FFMA.FTZ R50, R58, R9.reuse, -R3.reuse ;  /* 0x000000093a327223 */ /* 0x180fe20000010803 */
[----:B------:R-:W-:Y:S01]  /*14b90*/  FSEL R48, R31, -INF , P3 ;  /* 0xff8000001f307808 */ /* 0x000fe20001800000 */
[--C-:B------:R-:W-:Y:S01]  /*14ba0*/  FFMA.FTZ R54, R54, R9, -R3.reuse ;  /* 0x0000000936367223 */ /* 0x100fe20000010803 */
[----:B------:R-:W-:Y:S01]  /*14bb0*/  FMNMX.FTZ R5, R44, R5, !PT ;  /* 0x000000052c057209 */ /* 0x000fe20007810000 */
[-CC-:B------:R-:W-:Y:S01]  /*14bc0*/  FFMA.FTZ R141, R34, R9.reuse, -R3.reuse ;  /* 0x00000009228d7223 */ /* 0x180fe20000010803 */
[----:B------:R-:W-:Y:S01]  /*14bd0*/  ISETP.GT.AND P3, PT, R27, 0x48, PT ;  /* 0x000000481b00780c */ /* 0x000fe20003f64270 */
[----:B------:R-:W4:Y:S01]  /*14be0*/  MUFU.TANH R69, R69 ;  /* 0x0000004500457308 */ /* 0x000f220000002400 */
[----:B------:R-:W-:Y:S01]  /*14bf0*/  FSEL R10, R57, -INF , P2 ;  /* 0xff800000390a7808 */ /* 0x000fe20001000000 */
[--C-:B------:R-:W-:Y:S01]  /*14c00*/  FFMA.FTZ R30, R46, R9, -R3.reuse ;  /* 0x000000092e1e7223 */ /* 0x100fe20000010803 */
[----:B------:R-:W-:Y:S01]  /*14c10*/  FMNMX.FTZ R5, R48, R5, !PT ;  /* 0x0000000530057209 */ /* 0x000fe20007810000 */
[-CC-:B------:R-:W-:Y:S01]  /*14c20*/  FFMA.FTZ R143, R36, R9.reuse, -R3.reuse ;  /* 0x00000009248f7223 */ /* 0x180fe20000010803 */
[C---:B------:R-:W-:Y:S01]  /*14c30*/  ISETP.GT.AND P2, PT, R27.reuse, 0x49, PT ;  /* 0x000000491b00780c */ /* 0x040fe20003f44270 */
[--C-:B------:R-:W-:Y:S01]  /*14c40*/  FFMA.FTZ R32, R42, R9, -R3.reuse ;  /* 0x000000092a207223 */ /* 0x100fe20000010803 */
[----:B---3--:R-:W-:Y:S01]  /*14c50*/  FSEL R60, R60, -INF , P3 ;  /* 0xff8000003c3c7808 */ /* 0x008fe20001800000 */
[----:B------:R-:W-:Y:S01]  /*14c60*/  MUFU.EX2 R157, R157 ;  /* 0x0000009d009d7308 */ /* 0x000fe20000000800 */
[----:B------:R-:W-:Y:S01]  /*14c70*/  FMNMX.FTZ R5, R10, R5, !PT ;  /* 0x000000050a057209 */ /* 0x000fe20007810000 */
[----:B------:R-:W-:Y:S01]  /*14c80*/  FFMA.FTZ R3, R6, R9, -R3 ;  /* 0x0000000906037223 */ /* 0x000fe20000010803 */
[----:B------:R-:W-:-:S02]  /*14c90*/  ISETP.GT.AND P3, PT, R27, 0x50, PT ;  /* 0x000000501b00780c */ /* 0x000fc40003f64270 */
[----:B------:R-:W-:Y:S02]  /*14ca0*/  CS2R R82, SRZ ;  /* 0x0000000000527805 */ /* 0x000fe4000001ff00 */
[----:B0-----:R-:W-:Y:S02]  /*14cb0*/  FSEL R64, R61, -INF , P2 ;  /* 0xff8000003d407808 */ /* 0x001fe40001000000 */
[----:B------:R-:W-:Y:S02]  /*14cc0*/  CS2R R80, SRZ ;  /* 0x0000000000507805 */ /* 0x000fe4000001ff00 */
[----:B------:R-:W-:Y:S01]  /*14cd0*/  FMNMX.FTZ R5, R60, R5, !PT ;  /* 0x000000053c057209 */ /* 0x000fe20007810000 */
[----:B------:R-:W0:Y:S01]  /*14ce0*/  MUFU.EX2 R12, R12 ;  /* 0x0000000c000c7308 */ /* 0x000e220000000800 */
[----:B------:R-:W-:Y:S02]  /*14cf0*/  ISETP.GT.AND P2, PT, R27, 0x51, PT ;  /* 0x000000511b00780c */ /* 0x000fe40003f44270 */
[----:B------:R-:W-:-:S02]  /*14d00*/  CS2R R62, SRZ ;  /* 0x00000000003e7805 */ /* 0x000fc4000001ff00 */
[----:B-1----:R-:W-:Y:S02]  /*14d10*/  FSEL R68, R33, -INF , P3 ;  /* 0xff80000021447808 */ /* 0x002fe40001800000 */
[----:B------:R-:W-:Y:S02]  /*14d20*/  CS2R R58, SRZ ;  /* 0x00000000003a7805 */ /* 0x000fe4000001ff00 */
[----:B------:R-:W-:Y:S01]  /*14d30*/  FMNMX.FTZ R5, R64, R5, !PT ;  /* 0x0000000540057209 */ /* 0x000fe20007810000 */
[----:B------:R-:W1:Y:S01]  /*14d40*/  @P1 LDC R33, c[0x0][0x44c] ;  /* 0x00011300ff211b82 */ /* 0x000e620000000800 */
[----:B------:R-:W-:Y:S01]  /*14d50*/  ISETP.GT.AND P3, PT, R27, 0x58, PT ;  /* 0x000000581b00780c */ /* 0x000fe20003f64270 */
[----:B------:R-:W3:Y:S01]  /*14d60*/  MUFU.EX2 R159, R159 ;  /* 0x0000009f009f7308 */ /* 0x000ee20000000800 */
[----:B--2---:R-:W-:Y:S02]  /*14d70*/  FSEL R70, R65, -INF , P2 ;  /* 0xff80000041467808 */ /* 0x004fe40001000000 */
[----:B------:R-:W-:-:S02]  /*14d80*/  CS2R R46, SRZ ;  /* 0x00000000002e7805 */ /* 0x000fc4000001ff00 */
[----:B------:R-:W-:Y:S02]  /*14d90*/  FMNMX.FTZ R5, R68, R5, !PT ;  /* 0x0000000544057209 */ /* 0x000fe40007810000 */
[----:B------:R-:W-:Y:S02]  /*14da0*/  CS2R R42, SRZ ;  /* 0x00000000002a7805 */ /* 0x000fe4000001ff00 */
[----:B------:R-:W-:Y:S02]  /*14db0*/  ISETP.GT.AND P2, PT, R27, 0x59, PT ;  /* 0x000000591b00780c */ /* 0x000fe40003f44270 */
[----:B----4-:R-:W-:Y:S01]  /*14dc0*/  FSEL R74, R35, -INF , P3 ;  /* 0xff800000234a7808 */ /* 0x010fe20001800000 */
[----:B------:R-:W2:Y:S01]  /*14dd0*/  MUFU.EX2 R14, R14 ;  /* 0x0000000e000e7308 */ /* 0x000ea20000000800 */
[----:B------:R-:W-:Y:S01]  /*14de0*/  FMNMX.FTZ R5, R70, R5, !PT ;  /* 0x0000000546057209 */ /* 0x000fe20007810000 */
[----:B------:R-:W4:Y:S01]  /*14df0*/  @P1 LDC R35, c[0x0][0x450] ;  /* 0x00011400ff231b82 */ /* 0x000f220000000800 */
[----:B------:R-:W-:Y:S01]  /*14e00*/  FSEL R76, R69, -INF , P2 ;  /* 0xff800000454c7808 */ /* 0x000fe20001000000 */
[----:B0-----:R-:W-:Y:S01]  /*14e10*/  FADD.FTZ R0, R157, R12 ;  /* 0x0000000c9d007221 */ /* 0x001fe20000010000 */
[----:B------:R-:W-:-:S02]  /*14e20*/  FMNMX.FTZ R5, R74, R5, !PT ;  /* 0x000000054a057209 */ /* 0x000fc40007810000 */
[----:B------:R-:W-:Y:S01]  /*14e30*/  PRMT R29, R178, 0x654, R29 ;  /* 0x00000654b21d7816 */ /* 0x000fe2000000001d */
[----:B------:R-:W0:Y:S01]  /*14e40*/  MUFU.EX2 R153, R153 ;  /* 0x0000009900997308 */ /* 0x000e220000000800 */
[----:B------:R-:W-:Y:S02]  /*14e50*/  FMNMX.FTZ R5, R76, R5, !PT ;  /* 0x000000054c057209 */ /* 0x000fe40007810000 */
[----:B------:R0:W-:Y:S01]  /*14e60*/  SYNCS.ARRIVE.TRANS64.RED.A1T0 RZ, [R29+URZ], RZ ;  /* 0x000000ff1dff79a7 */ /* 0x0001e2000810043f */
[----:B------:R-:W-:Y:S02]  /*14e70*/  F2FP.BF16.F32.PACK_AB R157, R12, R157 ;  /* 0x0000009d0c9d723e */ /* 0x000fe400000010ff */
[----:B------:R-:W0:Y:S01]  /*14e80*/  SHFL.BFLY PT, R78, R5, 0x2, 0x1f ;  /* 0x0c401f00054e7f89 */ /* 0x000e2200000e0000 */
[----:B-1----:R-:W-:Y:S01]  /*14e90*/  @P1 IMAD.HI.U32 R28, R186, R33, RZ ;  /* 0x00000021ba1c1227 */ /* 0x002fe200078e00ff */
[----:B------:R-:W1:Y:S08]  /*14ea0*/  MUFU.EX2 R20, R20 ;  /* 0x0000001400147308 */ /* 0x000e700000000800 */
[----:B------:R-:W1:Y:S01]  /*14eb0*/  MUFU.EX2 R155, R155 ;  /* 0x0000009b009b7308 */ /* 0x000e620000000800 */
[----:B----4-:R-:W-:Y:S01]  /*14ec0*/  @P1 SHF.R.U32.HI R26, RZ, R35, R28 ;  /* 0x00000023ff1a1219 */ /* 0x010fe2000001161c */
[----:B---3--:R-:W-:Y:S01]  /*14ed0*/  FADD.FTZ R35, R159, R0 ;  /* 0x000000009f237221 */ /* 0x008fe20000010000 */
[----:B--2---:R-:W-:-:S02]  /*14ee0*/  F2FP.BF16.F32.PACK_AB R159, R14, R159 ;  /* 0x0000009f0e9f723e */ /* 0x004fc400000010ff */
[----:B------:R-:W-:Y:S01]  /*14ef0*/  IADD3 R28, R26, R188, -R187 ;  /* 0x000000bc1a1c7210 */ /* 0x000fe20007ffe8bb */
[----:B------:R-:W-:Y:S02]  /*14f00*/  FADD.FTZ R26, R14, R35 ;  /* 0x000000230e1a7221 */ /* 0x000fe40000010000 */
[----:B------:R-:W2:Y:S02]  /*14f10*/  MUFU.EX2 R66, R66 ;  /* 0x0000004200427308 */ /* 0x000ea40000000800 */
[----:B0-----:R-:W-:Y:S01]  /*14f20*/  FADD.FTZ R35, R153, R26 ;  /* 0x0000001a99237221 */ /* 0x001fe20000010000 */
[----:B------:R-:W-:Y:S01]  /*14f30*/  IMAD.HI R28, R28, 0x2aaaaaab, RZ ;  /* 0x2aaaaaab1c1c7827 */ /* 0x000fe200078e02ff */
[C---:B-1----:R-:W-:Y:S02]  /*14f40*/  F2FP.BF16.F32.PACK_AB R153, R20.reuse, R153 ;  /* 0x000000991499723e */ /* 0x042fe400000010ff */
[----:B------:R-:W-:Y:S02]  /*14f50*/  FMNMX.FTZ R78, R5, R78, !PT ;  /* 0x0000004e054e7209 */ /* 0x000fe40007810000 */
[----:B------:R-:W0:Y:S01]  /*14f60*/  MUFU.EX2 R149, R149 ;  /* 0x0000009500957308 */ /* 0x000e220000000800 */
[----:B------:R-:W-:Y:S01]  /*14f70*/  FADD.FTZ R6, R20, R35 ;  /* 0x0000002314067221 */ /* 0x000fe20000010000 */
[----:B------:R-:W-:Y:S01]  /*14f80*/  SHF.R.U32.HI R39, RZ, 0x1f, R28 ;  /* 0x0000001fff277819 */ /* 0x000fe2000001161c */
[----:B------:R-:W1:Y:S02]  /*14f90*/  SHFL.BFLY PT, R15, R78, 0x1, 0x1f ;  /* 0x0c201f004e0f7f89 */ /* 0x000e6400000e0000 */
[----:B------:R-:W-:-:S03]  /*14fa0*/  FADD.FTZ R37, R155, R6 ;  /* 0x000000069b257221 */ /* 0x000fc60000010000 */
[----:B------:R-:W3:Y:S01]  /*14fb0*/  MUFU.EX2 R40, R40 ;  /* 0x0000002800287308 */ /* 0x000ee20000000800 */
[C---:B--2---:R-:W-:Y:S01]  /*14fc0*/  FADD.FTZ R6, R66.reuse, R37 ;  /* 0x0000002542067221 */ /* 0x044fe20000010000 */
[----:B------:R-:W-:Y:S02]  /*14fd0*/  F2FP.BF16.F32.PACK_AB R155, R66, R155 ;  /* 0x0000009b429b723e */ /* 0x000fe400000010ff */
[----:B------:R-:W-:-:S04]  /*14fe0*/  CS2R R66, SRZ ;  /* 0x0000000000427805 */ /* 0x000fc8000001ff00 */
[----:B------:R-:W2:Y:S01]  /*14ff0*/  MUFU.EX2 R151, R151 ;  /* 0x0000009700977308 */ /* 0x000ea20000000800 */
[----:B0-----:R-:W-:-:S07]  /*15000*/  FADD.FTZ R37, R149, R6 ;  /* 0x0000000695257221 */ /* 0x001fce0000010000 */
[----:B------:R-:W0:Y:S01]  /*15010*/  MUFU.EX2 R38, R38 ;  /* 0x0000002600267308 */ /* 0x000e220000000800 */
[C---:B---3--:R-:W-:Y:S01]  /*15020*/  FADD.FTZ R6, R40.reuse, R37 ;  /* 0x0000002528067221 */ /* 0x048fe20000010000 */
[----:B------:R-:W-:Y:S02]  /*15030*/  F2FP.BF16.F32.PACK_AB R149, R40, R149 ;  /* 0x000000952895723e */ /* 0x000fe400000010ff */
[----:B------:R-:W-:Y:S02]  /*15040*/  CS2R R40, SRZ ;  /* 0x0000000000287805 */ /* 0x000fe4000001ff00 */
[----:B-1----:R-:W-:Y:S02]  /*15050*/  FMNMX.FTZ R15, R78, R15, !PT ;  /* 0x0000000f4e0f7209 */ /* 0x002fe40007810000 */
[----:B------:R-:W-:Y:S02]  /*15060*/  CS2R R78, SRZ ;  /* 0x00000000004e7805 */ /* 0x000fe4000001ff00 */
[C---:B------:R-:W-:Y:S01]  /*15070*/  FSETP.NEU.FTZ.AND P2, PT, R15.reuse, -INF , PT ;  /* 0xff8000000f00780b */ /* 0x040fe20003f5d000 */
[----:B------:R-:W-:Y:S01]  /*15080*/  FMUL.FTZ R31, R15, R9 ;  /* 0x000000090f1f7220 */ /* 0x000fe20000410000 */
[----:B------:R-:W1:Y:S01]  /*15090*/  MUFU.EX2 R145, R145 ;  /* 0x0000009100917308 */ /* 0x000e620000000800 */
[----:B--2---:R-:W-:-:S03]  /*150a0*/  FADD.FTZ R37, R151, R6 ;  /* 0x0000000697257221 */ /* 0x004fc60000010000 */
[----:B------:R-:W-:Y:S01]  /*150b0*/  FSEL R31, R31, RZ, P2 ;  /* 0x000000ff1f1f7208 */ /* 0x000fe20001000000 */
[----:B0-----:R-:W-:-:S03]  /*150c0*/  FADD.FTZ R6, R38, R37 ;  /* 0x0000002526067221 */ /* 0x001fc60000010000 */
        /* <DEDUP_REMOVED lines=19> */
[-CC-:B-----5:R-:W-:Y:S01]  /*15200*/  FFMA.FTZ R140, R48, R9.reuse, -R31.reuse ;  /* 0x00000009308c7223 */ /* 0x1a0fe2000001081f */
[-CC-:B------:R-:W-:Y:S01]  /*15210*/  FFMA.FTZ R10, R10, R9.reuse, -R31.reuse ;  /* 0x000000090a0a7223 */ /* 0x180fe2000001081f */
[----:B-1----:R-:W-:Y:S01]  /*15220*/  FADD.FTZ R37, R145, R6 ;  /* 0x0000000691257221 */ /* 0x002fe20000010000 */
[-CC-:B------:R-:W-:Y:S01]  /*15230*/  FFMA.FTZ R60, R60, R9.reuse, -R31.reuse ;  /* 0x000000093c3c7223 */ /* 0x180fe2000001081f */
[-C--:B------:R-:W-:Y:S01]  /*15240*/  FFMA.FTZ R64, R64, R9.reuse, -R31 ;  /* 0x0000000940407223 */ /* 0x080fe2000001081f */
[----:B------:R-:W1:Y:S01]  /*15250*/  MUFU.EX2 R158, R158 ;  /* 0x0000009e009e7308 */ /* 0x000e620000000800 */
[----:B0-----:R-:W-:Y:S01]  /*15260*/  FADD.FTZ R6, R50, R37 ;  /* 0x0000002532067221 */ /* 0x001fe20000010000 */
[-CC-:B------:R-:W-:Y:S01]  /*15270*/  FFMA.FTZ R68, R68, R9.reuse, -R31.reuse ;  /* 0x0000000944447223 */ /* 0x180fe2000001081f */
[-CC-:B------:R-:W-:Y:S01]  /*15280*/  FFMA.FTZ R70, R70, R9.reuse, -R31.reuse ;  /* 0x0000000946467223 */ /* 0x180fe2000001081f */
[-CC-:B------:R-:W-:Y:S01]  /*15290*/  FFMA.FTZ R74, R74, R9.reuse, -R31.reuse ;  /* 0x000000094a4a7223 */ /* 0x180fe2000001081f */
[----:B------:R-:W-:Y:S01]  /*152a0*/  FFMA.FTZ R76, R76, R9, -R31 ;  /* 0x000000094c4c7223 */ /* 0x000fe2000001081f */
[----:B------:R-:W-:Y:S01]  /*152b0*/  F2FP.BF16.F32.PACK_AB R151, R38, R151 ;  /* 0x000000972697723e */ /* 0x000fe200000010ff */
[----:B------:R-:W-:Y:S01]  /*152c0*/  IMAD.MOV.U32 R94, RZ, RZ, 0x3f800000 ;  /* 0x3f800000ff5e7424 */ /* 0x000fe200078e00ff */
[----:B------:R-:W0:Y:S01]  /*152d0*/  MUFU.EX2 R7, R7 ;  /* 0x0000000700077308 */ /* 0x000e220000000800 */
[----:B--2---:R-:W-:Y:S01]  /*152e0*/  FADD.FTZ R33, R156, R5 ;  /* 0x000000059c217221 */ /* 0x004fe20000010000 */
[----:B------:R-:W-:-:S02]  /*152f0*/  F2FP.BF16.F32.PACK_AB R156, R5, R156 ;  /* 0x0000009c059c723e */ /* 0x000fc400000010ff */
[----:B------:R-:W-:Y:S02]  /*15300*/  CS2R R86, SRZ ;  /* 0x0000000000567805 */ /* 0x000fe4000001ff00 */
[----:B------:R-:W-:Y:S02]  /*15310*/  F2FP.BF16.F32.PACK_AB R145, R50, R145 ;  /* 0x000000913291723e */ /* 0x000fe400000010ff */
[----:B------:R-:W-:Y:S02]  /*15320*/  CS2R R84, SRZ ;  /* 0x0000000000547805 */ /* 0x000fe4000001ff00 */
[----:B------:R-:W-:Y:S02]  /*15330*/  CS2R R56, SRZ ;  /* 0x0000000000387805 */ /* 0x000fe4000001ff00 */
[----:B------:R-:W-:Y:S01]  /*15340*/  CS2R R52, SRZ ;  /* 0x0000000000347805 */ /* 0x000fe2000001ff00 */
[----:B------:R-:W2:Y:S01]  /*15350*/  MUFU.EX2 R152, R152 ;  /* 0x0000009800987308 */ /* 0x000ea20000000800 */
[----:B-1----:R-:W-:Y:S01]  /*15360*/  FADD.FTZ R0, R158, R33 ;  /* 0x000000219e007221 */ /* 0x002fe20000010000 */
[----:B------:R-:W-:-:S02]  /*15370*/  CS2R R50, SRZ ;  /* 0x0000000000327805 */ /* 0x000fc4000001ff00 */
[----:B------:R-:W-:Y:S02]  /*15380*/  CS2R R48, SRZ ;  /* 0x0000000000307805 */ /* 0x000fe4000001ff00 */
[----:B------:R-:W-:Y:S02]  /*15390*/  CS2R R44, SRZ ;  /* 0x00000000002c7805 */ /* 0x000fe4000001ff00 */
[----:B------:R-:W1:Y:S01]  /*153a0*/  MUFU.EX2 R11, R11 ;  /* 0x0000000b000b7308 */ /* 0x000e620000000800 */
[C---:B0-----:R-:W-:Y:S01]  /*153b0*/  FADD.FTZ R33, R7.reuse, R0 ;  /* 0x0000000007217221 */ /* 0x041fe20000010000 */
[----:B------:R-:W-:-:S06]  /*153c0*/  F2FP.BF16.F32.PACK_AB R158, R7, R158 ;  /* 0x0000009e079e723e */ /* 0x000fcc00000010ff */
[----:B------:R-:W0:Y:S01]  /*153d0*/  MUFU.EX2 R154, R154 ;  /* 0x0000009a009a7308 */ /* 0x000e220000000800 */
[----:B--2---:R-:W-:-:S07]  /*153e0*/  FADD.FTZ R0, R152, R33 ;  /* 0x0000002198007221 */ /* 0x004fce0000010000 */
[----:B------:R-:W2:Y:S01]  /*153f0*/  MUFU.EX2 R13, R13 ;  /* 0x0000000d000d7308 */ /* 0x000ea20000000800 */
[C---:B-1----:R-:W-:Y:S01]  /*15400*/  FADD.FTZ R35, R11.reuse, R0 ;  /* 0x000000000b237221 */ /* 0x042fe20000010000 */
[----:B------:R-:W-:-:S06]  /*15410*/  F2FP.BF16.F32.PACK_AB R152, R11, R152 ;  /* 0x000000980b98723e */ /* 0x000fcc00000010ff */
[----:B------:R-:W1:Y:S01]  /*15420*/  MUFU.EX2 R148, R148 ;  /* 0x0000009400947308 */ /* 0x000e620000000800 */
[----:B0-----:R-:W-:-:S07]  /*15430*/  FADD.FTZ R0, R154, R35 ;  /* 0x000000239a007221 */ /* 0x001fce0000010000 */
[----:B------:R-:W0:Y:S01]  /*15440*/  MUFU.EX2 R21, R21 ;  /* 0x0000001500157308 */ /* 0x000e220000000800 */
[C---:B--2---:R-:W-:Y:S01]  /*15450*/  FADD.FTZ R35, R13.reuse, R0 ;  /* 0x000000000d237221 */ /* 0x044fe20000010000 */
[----:B------:R-:W-:Y:S01]  /*15460*/  F2FP.BF16.F32.PACK_AB R154, R13, R154 ;  /* 0x0000009a0d9a723e */ /* 0x000fe200000010ff */
[----:B------:R-:W-:Y:S01]  /*15470*/  VIADD R13, R72, 0xfffffffe ;  /* 0xfffffffe480d7836 */ /* 0x000fe20000000000 */
[----:B------:R-:W-:-:S04]  /*15480*/  CS2R R72, SRZ ;  /* 0x0000000000487805 */ /* 0x000fc8000001ff00 */
[----:B------:R-:W2:Y:S01]  /*15490*/  MUFU.EX2 R150, R150 ;  /* 0x0000009600967308 */ /* 0x000ea20000000800 */
[----:B-1----:R-:W-:-:S07]  /*154a0*/  FADD.FTZ R0, R148, R35 ;  /* 0x0000002394007221 */ /* 0x002fce0000010000 */
        /* <DEDUP_REMOVED lines=10> */
[----:B------:R-:W-:Y:S01]  /*15550*/  MUFU.EX2 R147, R147 ;  /* 0x0000009300937308 */ /* 0x000fe20000000800 */
[C---:B--2---:R-:W-:Y:S01]  /*15560*/  FADD.FTZ R37, R27.reuse, R0 ;  /* 0x000000001b257221 */ /* 0x044fe20000010000 */
[----:B------:R-:W-:Y:S02]  /*15570*/  F2FP.BF16.F32.PACK_AB R144, R27, R144 ;  /* 0x000000901b90723e */ /* 0x000fe400000010ff */
[----:B------:R-:W-:-:S04]  /*15580*/  CS2R R26, SRZ ;  /* 0x00000000001a7805 */ /* 0x000fc8000001ff00 */
[----:B------:R-:W0:Y:S01]  /*15590*/  MUFU.EX2 R29, R29 ;  /* 0x0000001d001d7308 */ /* 0x000e220000000800 */
[----:B-1----:R-:W-:-:S07]  /*155a0*/  FADD.FTZ R0, R146, R37 ;  /* 0x0000002592007221 */ /* 0x002fce0000010000 */
[----:B------:R-:W-:Y:S08]  /*155b0*/  MUFU.EX2 R54, R54 ;  /* 0x0000003600367308 */ /* 0x000ff00000000800 */
[----:B------:R-:W1:Y:S01]  /*155c0*/  MUFU.EX2 R140, R140 ;  /* 0x0000008c008c7308 */ /* 0x000e620000000800 */
[C---:B0-----:R-:W-:Y:S01]  /*155d0*/  FADD.FTZ R37, R29.reuse, R0 ;  /* 0x000000001d257221 */ /* 0x041fe20000010000 */
[----:B------:R-:W-:-:S06]  /*155e0*/  F2FP.BF16.F32.PACK_AB R146, R29, R146 ;  /* 0x000000921d92723e */ /* 0x000fcc00000010ff */
[----:B------:R-:W-:Y:S08]  /*155f0*/  MUFU.EX2 R141, R141 ;  /* 0x0000008d008d7308 */ /* 0x000ff00000000800 */
[----:B------:R0:W2:Y:S01]  /*15600*/  MUFU.EX2 R33, R10 ;  /* 0x0000000a00217308 */ /* 0x0000a20000000800 */
[----:B-1----:R-:W-:Y:S01]  /*15610*/  FADD.FTZ R0, R140, R37 ;  /* 0x000000258c007221 */ /* 0x002fe20000010000 */
[----:B------:R-:W-:-:S06]  /*15620*/  CS2R R36, SRZ ;  /* 0x0000000000247805 */ /* 0x000fcc000001ff00 */
[----:B------:R-:W1:Y:S01]  /*15630*/  MUFU.EX2 R30, R30 ;  /* 0x0000001e001e7308 */ /* 0x000e620000000800 */
[----:B0-----:R-:W-:Y:S01]  /*15640*/  LEA.HI.SX32 R10, R28, R39, 0x1c ;  /* 0x000000271c0a7211 */ /* 0x001fe200078fe2ff */
[----:B------:R-:W-:Y:S01]  /*15650*/  FADD.FTZ R39, R147, R6 ;  /* 0x0000000693277221 */ /* 0x000fe20000010000 */
[C---:B------:R-:W-:Y:S02]  /*15660*/  F2FP.BF16.F32.PACK_AB R147, R54.reuse, R147 ;  /* 0x000000933693723e */ /* 0x040fe400000010ff */
[----:B------:R-:W-:Y:S02]  /*15670*/  CS2R R28, SRZ ;  /* 0x00000000001c7805 */ /* 0x000fe4000001ff00 */
[----:B------:R-:W-:Y:S01]  /*15680*/  VIMNMX R10, R185, R10, !PT ;  /* 0x0000000ab90a7248 */ /* 0x000fe20007fe0100 */
[----:B------:R-:W-:Y:S01]  /*15690*/  FADD.FTZ R6, R54, R39 ;  /* 0x0000002736067221 */ /* 0x000fe20000010000 */
[----:B------:R-:W-:Y:S01]  /*156a0*/  CS2R R54, SRZ ;  /* 0x0000000000367805 */ /* 0x000fe2000001ff00 */
[----:B------:R-:W0:Y:S01]  /*156b0*/  MUFU.EX2 R60, R60 ;  /* 0x0000003c003c7308 */ /* 0x000e220000000800 */
[----:B--2---:R-:W-:Y:S01]  /*156c0*/  FADD.FTZ R11, R33, R0 ;  /* 0x00000000210b7221 */ /* 0x004fe20000010000 */
[----:B------:R-:W-:Y:S01]  /*156d0*/  FADD.FTZ R7, R141, R6 ;  /* 0x000000068d077221 */ /* 0x000fe20000010000 */
[----:B------:R-:W-:-:S02]  /*156e0*/  ISETP.GE.AND P2, PT, R13, R10, PT ;  /* 0x0000000a0d00720c */ /* 0x000fc40003f46270 */
[----:B------:R-:W-:Y:S02]  /*156f0*/  CS2R R38, SRZ ;  /* 0x0000000000267805 */ /* 0x000fe4000001ff00 */
[----:B------:R-:W-:Y:S01]  /*15700*/  F2FP.BF16.F32.PACK_AB R140, R33, R140 ;  /* 0x0000008c218c723e */ /* 0x000fe200000010ff */
        /* <DEDUP_REMOVED lines=11> */
[----:B------:R-:W-:Y:S02]  /*157c0*/  CS2R R60, SRZ ;  /* 0x00000000003c7805 */ /* 0x000fe4000001ff00 */
[----:B------:R-:W-:Y:S02]  /*157d0*/  CS2R R30, SRZ ;  /* 0x00000000001e7805 */ /* 0x000fe4000001ff00 */
[----:B------:R-:W2:Y:S01]  /*157e0*/  MUFU.EX2 R137, R137 ;  /* 0x0000008900897308 */ /* 0x000ea20000000800 */
[C---:B0-----:R-:W-:Y:S01]  /*157f0*/  FADD.FTZ R0, R32.reuse, R7 ;  /* 0x0000000720007221 */ /* 0x041fe20000010000 */
[----:B------:R-:W-:-:S02]  /*15800*/  F2FP.BF16.F32.PACK_AB R143, R32, R143 ;  /* 0x0000008f208f723e */ /* 0x000fc400000010ff */
        /* <DEDUP_REMOVED lines=9> */
[----:B------:R-:W-:Y:S02]  /*158a0*/  CS2R R68, SRZ ;  /* 0x0000000000447805 */ /* 0x000fe4000001ff00 */
[----:B------:R-:W-:Y:S02]  /*158b0*/  CS2R R34, SRZ ;  /* 0x0000000000227805 */ /* 0x000fe4000001ff00 */
[----:B------:R-:W2:Y:S01]  /*158c0*/  MUFU.EX2 R139, R139 ;  /* 0x0000008b008b7308 */ /* 0x000ea20000000800 */
[C---:B-1----:R-:W-:Y:S01]  /*158d0*/  FADD.FTZ R0, R24.reuse, R7 ;  /* 0x0000000718007221 */ /* 0x042fe20000010000 */
[----:B------:R-:W-:-:S02]  /*158e0*/  F2FP.BF16.F32.PACK_AB R137, R24, R137 ;  /* 0x000000891889723e */ /* 0x000fc400000010ff */
[----:B------:R-:W-:-:S04]  /*158f0*/  CS2R R24, SRZ ;  /* 0x0000000000187805 */ /* 0x000fc8000001ff00 */
[----:B------:R1:W3:Y:S01]  /*15900*/  MUFU.EX2 R5, R76 ;  /* 0x0000004c00057308 */ /* 0x0002e20000000800 */
[----:B0-----:R-:W-:-:S07]  /*15910*/  FADD.FTZ R12, R74, R11 ;  /* 0x0000000b4a0c7221 */ /* 0x001fce0000010000 */
[----:B------:R3:W0:Y:S01]  /*15920*/  MUFU.EX2 R6, R3 ;  /* 0x0000000300067308 */ /* 0x0006220000000800 */
[----:B--2---:R-:W-:Y:S01]  /*15930*/  FADD.FTZ R7, R139, R0 ;  /* 0x000000008b077221 */ /* 0x004fe20000010000 */
[----:B-1----:R-:W-:Y:S01]  /*15940*/  CS2R R76, SRZ ;  /* 0x00000000004c7805 */ /* 0x002fe2000001ff00 */
[C---:B---3--:R-:W-:Y:S01]  /*15950*/  FADD.FTZ R3, R5.reuse, R12 ;  /* 0x0000000c05037221 */ /* 0x048fe20000010000 */
[----:B------:R-:W-:Y:S01]  /*15960*/  F2FP.BF16.F32.PACK_AB R138, R5, R74 ;  /* 0x0000004a058a723e */ /* 0x000fe200000010ff */
[----:B------:R-:W-:Y:S01]  /*15970*/  IMAD.MOV.U32 R5, RZ, RZ, 0x3f800000 ;  /* 0x3f800000ff057424 */ /* 0x000fe200078e00ff */
[----:B------:R-:W-:Y:S01]  /*15980*/  CS2R R74, SRZ ;  /* 0x00000000004a7805 */ /* 0x000fe2000001ff00 */
[C---:B0-----:R-:W-:Y:S01]  /*15990*/  FADD.FTZ R0, R6.reuse, R7 ;  /* 0x0000000706007221 */ /* 0x041fe20000010000 */
[----:B------:R-:W-:Y:S01]  /*159a0*/  F2FP.BF16.F32.PACK_AB R139, R6, R139 ;  /* 0x0000008b068b723e */ /* 0x000fe200000010ff */
[----:B------:R-:W-:Y:S06]  /*159b0*/  @!P2 BRA `(.L_x_2839) ;  /* 0x0000002c008ca947 */ /* 0x000fec0003800000 */
[----:B------:R-:W-:Y:S01]  /*159c0*/  BSSY B1, `(.L_x_2839) ;  /* 0x00002e2000017945 */ /* 0x000fe20003800000 */
[----:B------:R-:W-:Y:S02]  /*159d0*/  IMAD.MOV.U32 R11, RZ, RZ, R8 ;  /* 0x000000ffff0b7224 */ /* 0x000fe400078e0008 */
[----:B------:R-:W-:Y:S02]  /*159e0*/  IMAD.MOV.U32 R12, RZ, RZ, R15 ;  /* 0x000000ffff0c7224 */ /* 0x000fe400078e000f */
[----:B------:R-:W-:Y:S02]  /*159f0*/  IMAD.MOV.U32 R6, RZ, RZ, R168 ;  /* 0x000000ffff067224 */ /* 0x000fe400078e00a8 */
[----:B------:R-:W-:Y:S02]  /*15a00*/  IMAD.MOV.U32 R7, RZ, RZ, R162 ;  /* 0x000000ffff077224 */ /* 0x000fe400078e00a2 */
[----:B------:R-:W-:Y:S02]  /*15a10*/  IMAD.MOV.U32 R5, RZ, RZ, 0x3f800000 ;  /* 0x3f800000ff057424 */ /* 0x000fe400078e00ff */
[----:B------:R-:W-:-:S07]  /*15a20*/  IMAD.MOV.U32 R87, RZ, RZ, RZ ;  /* 0x000000ffff577224 */ /* 0x000fce00078e00ff */
.L_x_2852:
[----:B------:R-:W-:-:S04]  /*15a30*/  ISETP.NE.AND P2, PT, R7, 0x1, PT ;  /* 0x000000010700780c */ /* 0x000fc80003f45270 */
[----:B------:R-:W-:-:S04]  /*15a40*/  SEL R9, RZ, 0x1, P2 ;  /* 0x00000001ff097807 */ /* 0x000fc80001000000 */
[----:B------:R-:W-:Y:S01]  /*15a50*/  LOP3.LUT R168, R6, R9, RZ, 0x3c, !PT ;  /* 0x0000000906a87212 */ /* 0x000fe200078e3cff */
[----:B------:R-:W-:Y:S06]  /*15a60*/  @!P0 BRA `(.L_x_2840) ;  /* 0x0000000000048947 */ /* 0x000fec0003800000 */
[----:B------:R-:W-:Y:S01]  /*15a70*/  BPT.TRAP 0x1 ;  /* 0x000000040000795c */ /* 0x000fe20000300000 */
.L_x_2840:
        /* <DEDUP_REMOVED lines=8> */
.L_x_2841:
[----:B------:R-:W-:Y:S01]  /*15b00*/  IMAD R95, R162, 0x900, R4 ;  /* 0x00000900a25f7824 */ /* 0x000fe200078e0204 */
[----:B------:R-:W-:Y:S03]  /*15b10*/  BSSY B2, `(.L_x_2842) ;  /* 0x0000006000027945 */ /* 0x000fe60003800000 */
[C---:B------:R-:W-:Y:S02]  /*15b20*/  VIADD R90, R95.reuse, 0x2 ;  /* 0x000000025f5a7836 */ /* 0x040fe40000000000 */
[----:B------:R-:W-:Y:S01]  /*15b30*/  VIADD R92, R95, 0x4 ;  /* 0x000000045f5c7836 */ /* 0x000fe20000000000 */
[----:B-1----:R-:W-:Y:S06]  /*15b40*/  @P2 BRA `(.L_x_2843) ;  /* 0x0000000000082947 */ /* 0x002fec0003800000 */
[----:B------:R-:W1:Y:S02]  /*15b50*/  SYNCS.PHASECHK.TRANS64.TRYWAIT P2, [R14+URZ+0x2a830], R9 ;  /* 0x02a830090e0075a7 */ /* 0x000e64000804017f */
[----:B-1----:R-:W-:Y:S05]  /*15b60*/  @!P2 BRA `(.L_x_2844) ;  /* 0x0000011800a0a947 */ /* 0x002fea0003800000 */
.L_x_2843:
[----:B------:R-:W-:Y:S05]  /*15b70*/  BSYNC B2 ;  /* 0x0000000000027941 */ /* 0x000fea0003800000 */
.L_x_2842:
[----:B------:R-:W2:Y:S01]  /*15b80*/  LDL.64 R96, [R1+0x28] ;  /* 0x0000280001607983 */ /* 0x000ea20000100a00 */
[----:B------:R-:W-:Y:S01]  /*15b90*/  MOV R88, R95 ;  /* 0x0000005f00587202 */ /* 0x000fe20000000f00 */
[----:B------:R-:W-:Y:S01]  /*15ba0*/  IMAD.MOV.U32 R89, RZ, RZ, 0x40000040 ;  /* 0x40000040ff597424 */ /* 0x000fe200078e00ff */
[----:B------:R-:W-:Y:S01]  /*15bb0*/  R2UR UR46, R90 ;  /* 0x000000005a2e72ca */ /* 0x000fe200000e0000 */
[----:B------:R-:W-:Y:S01]  /*15bc0*/  IMAD.MOV.U32 R90, RZ, RZ, R92 ;  /* 0x000000ffff5a7224 */ /* 0x000fe200078e005c */
[----:B------:R-:W-:Y:S01]  /*15bd0*/  R2UR UR50, R88 ;  /* 0x00000000583272ca */ /* 0x000fe200000e0000 */
[C---:B------:R-:W-:Y:S01]  /*15be0*/  VIADD R88, R95.reuse, 0x6 ;  /* 0x000000065f587836 */ /* 0x040fe20000000000 */
[----:B------:R-:W-:Y:S01]  /*15bf0*/  MOV R193, UR42 ;  /* 0x0000002a00c17c02 */ /* 0x000fe20008000f00 */
        /* <DEDUP_REMOVED lines=8> */
[----:B------:R-:W-:Y:S01]  /*15c80*/  IMAD.MOV.U32 R93, RZ, RZ, 0x40000040 ;  /* 0x40000040ff5d7424 */ /* 0x000fe200078e00ff */
[----:B------:R-:W-:Y:S01]  /*15c90*/  R2UR UR34, R90 ;  /* 0x000000005a2272ca */ /* 0x000fe200000e0000 */
[C---:B------:R-:W-:Y:S01]  /*15ca0*/  VIADD R90, R95.reuse, 0x306 ;  /* 0x000003065f5a7836 */ /* 0x040fe20000000000 */
[----:B------:R-:W-:Y:S01]  /*15cb0*/  R2UR UR26, R88 ;  /* 0x00000000581a72ca */ /* 0x000fe200000e0000 */
[----:B------:R-:W-:Y:S01]  /*15cc0*/  VIADD R88, R95, 0x602 ;  /* 0x000006025f587836 */ /* 0x000fe20000000000 */
        /* <DEDUP_REMOVED lines=105> */
[----:B------:R-:W2:Y:S11]  /*16360*/  LDL.64 R198, [R1+0x8] ;  /* 0x0000080001c67983 */ /* 0x000eb60000100a00 */
[----:B------:R-:W-:Y:S01]  /*16370*/  HGMMA.64x96x16.F32.BF16 R88, gdesc[UR44], R88, gsb0 ;  /* 0x016000002c5879f0 */ /* 0x000fe20008001858 */
[----:B------:R-:W-:-:S02]  /*16380*/  R2UR UR45, R196 ;  /* 0x00000000c42d72ca */ /* 0x000fc400000e0000 */
[----:B------:R-:W-:Y:S02]  /*16390*/  R2UR UR44, R197 ;  /* 0x00000000c52c72ca */ /* 0x000fe400000e0000 */
[----:B------:R-:W3:Y:S01]  /*163a0*/  LDL.64 R196, [R1+0x18] ;  /* 0x0000180001c47983 */ /* 0x000ee20000100a00 */
[----:B------:R-:W-:Y:S02]  /*163b0*/  WARPGROUP.DEPBAR.LE gsb0, 0x0 ;  /* 0x00008000000079c5 */ /* 0x000fe40000010000 */
[----:B------:R-:W-:Y:S01]  /*163c0*/  WARPGROUP.ARRIVE ;  /* 0x00000000000079c5 */ /* 0x000fe20000000000 */
[----:B---3--:R-:W-:Y:S02]  /*163d0*/  R2UR UR40, R196 ;  /* 0x00000000c42872ca */ /* 0x008fe400000e0000 */
[----:B------:R-:W-:Y:S02]  /*163e0*/  R2UR UR41, R197 ;  /* 0x00000000c52972ca */ /* 0x000fe400000e0000 */
[----:B------:R-:W3:Y:S11]  /*163f0*/  LDL.64 R196, [R1] ;  /* 0x0000000001c47983 */ /* 0x000ef60000100a00 */
[----:B------:R-:W-:Y:S01]  /*16400*/  HGMMA.64x96x16.F32.BF16 R88, gdesc[UR40], R88, gsb0 ;  /* 0x01600000285879f0 */ /* 0x000fe20008001858 */
[----:B------:R-:W-:-:S02]  /*16410*/  R2UR UR41, R194 ;  /* 0x00000000c22972ca */ /* 0x000fc400000e0000 */
[----:B------:R-:W-:Y:S02]  /*16420*/  R2UR UR40, R195 ;  /* 0x00000000c32872ca */ /* 0x000fe400000e0000 */
[----:B------:R-:W4:Y:S01]  /*16430*/  LDL.64 R194, [R1+0x10] ;  /* 0x0000100001c27983 */ /* 0x000f220000100a00 */
[----:B--2---:R-:W-:Y:S02]  /*16440*/  R2UR UR32, R198 ;  /* 0x00000000c62072ca */ /* 0x004fe400000e0000 */
[----:B------:R-:W-:Y:S01]  /*16450*/  R2UR UR33, R199 ;  /* 0x00000000c72172ca */ /* 0x000fe200000e0000 */
[----:B------:R-:W-:Y:S02]  /*16460*/  WARPGROUP.DEPBAR.LE gsb0, 0x0 ;  /* 0x00008000000079c5 */ /* 0x000fe40000010000 */
[----:B------:R-:W-:Y:S01]  /*16470*/  WARPGROUP.ARRIVE ;  /* 0x00000000000079c5 */ /* 0x000fe20000000000 */
[----:B----4-:R-:W-:Y:S02]  /*16480*/  R2UR UR36, R194 ;  /* 0x00000000c22472ca */ /* 0x010fe400000e0000 */
[----:B------:R-:W-:-:S13]  /*16490*/  R2UR UR37, R195 ;  /* 0x00000000c32572ca */ /* 0x000fda00000e0000 */
[----:B------:R-:W-:Y:S01]  /*164a0*/  HGMMA.64x96x16.F32.BF16 R88, gdesc[UR36], R88, gsb0 ;  /* 0x01600000245879f0 */ /* 0x000fe20008001858 */
[----:B---3--:R-:W-:Y:S02]  /*164b0*/  R2UR UR28, R196 ;  /* 0x00000000c41c72ca */ /* 0x008fe400000e0000 */
        /* <DEDUP_REMOVED lines=46> */
.L_x_2845:
[----:B------:R-:W-:Y:S01]  /*167a0*/  SHF.L.U32 R5, R6, 0x1f, RZ ;  /* 0x0000001f06057819 */ /* 0x000fe200000006ff */
[----:B------:R-:W-:-:S04]  /*167b0*/  IMAD R20, R7, 0x8, R2 ;  /* 0x0000000807147824 */ /* 0x000fc800078e0202 */
[----:B------:R0:W1:Y:S01]  /*167c0*/  SYNCS.PHASECHK.TRANS64.TRYWAIT P2, [R20+URZ+0x2a850], R5 ;  /* 0x02a85005140075a7 */ /* 0x000062000804017f */
[----:B------:R-:W-:Y:S05]  /*167d0*/  @!P0 BRA `(.L_x_2846) ;  /* 0x0000000000048947 */ /* 0x000fea0003800000 */
[----:B------:R-:W-:Y:S01]  /*167e0*/  BPT.TRAP 0x1 ;  /* 0x000000040000795c */ /* 0x000fe20000300000 */
.L_x_2846:
[----:B------:R-:W-:Y:S04]  /*167f0*/  BSSY B2, `(.L_x_2847) ;  /* 0x0000004000027945 */ /* 0x000fe80003800000 */
[----:B-1----:R-:W-:Y:S05]  /*16800*/  @P2 BRA `(.L_x_2848) ;  /* 0x0000000000082947 */ /* 0x002fea0003800000 */
[----:B------:R-:W1:Y:S02]  /*16810*/  SYNCS.PHASECHK.TRANS64.TRYWAIT P2, [R20+URZ+0x2a850], R5 ;  /* 0x02a85005140075a7 */ /* 0x000e64000804017f */
[----:B-1----:R-:W-:Y:S05]  /*16820*/  @!P2 BRA `(.L_x_2849) ;  /* 0x0000010c0084a947 */ /* 0x002fea0003800000 */
.L_x_2848:
[----:B------:R-:W-:Y:S05]  /*16830*/  BSYNC B2 ;  /* 0x0000000000027941 */ /* 0x000fea0003800000 */
.L_x_2847:
        /* <DEDUP_REMOVED lines=48> */
.L_x_2850:
[----:B------:R-:W0:Y:S01]  /*16b40*/  @P1 LDC R7, c[0x0][0x44c] ;  /* 0x00011300ff071b82 */ /* 0x000e220000000800 */
[----:B------:R-:W-:Y:S02]  /*16b50*/  IMAD.IADD R5, R191, 0x1, R186 ;  /* 0x00000001bf057824 */ /* 0x000fe400078e02ba */
[----:B------:R-:W-:Y:S01]  /*16b60*/  FMUL.FTZ R137, R89, UR39 ;  /* 0x0000002759897c20 */ /* 0x000fe20008410000 */
[----:B------:R-:W-:Y:S01]  /*16b70*/  FMUL.FTZ R89, R102, UR39 ;  /* 0x0000002766597c20 */ /* 0x000fe20008410000 */
[----:B------:R-:W-:Y:S01]  /*16b80*/  FMUL.FTZ R102, R113, UR39 ;  /* 0x0000002771667c20 */ /* 0x000fe20008410000 */
[----:B------:R-:W-:Y:S01]  /*16b90*/  FMUL.FTZ R136, R88, UR39 ;  /* 0x0000002758887c20 */ /* 0x000fe20008410000 */
[----:B------:R-:W-:Y:S02]  /*16ba0*/  IMAD R15, R13, -0x60, RZ ;  /* 0xffffffa00d0f7824 */ /* 0x000fe400078e02ff */
[----:B------:R-:W-:Y:S01]  /*16bb0*/  FMUL.FTZ R8, R94, UR39 ;  /* 0x000000275e087c20 */ /* 0x000fe20008410000 */
[----:B------:R-:W1:Y:S01]  /*16bc0*/  @P1 LDC R6, c[0x0][0x450] ;  /* 0x00011400ff061b82 */ /* 0x000e620000000800 */
[----:B------:R-:W-:Y:S01]  /*16bd0*/  FMUL.FTZ R94, R97, UR39 ;  /* 0x00000027615e7c20 */ /* 0x000fe20008410000 */
[----:B------:R-:W-:Y:S01]  /*16be0*/  FMUL.FTZ R9, R95, UR39 ;  /* 0x000000275f097c20 */ /* 0x000fe20008410000 */
[----:B------:R-:W-:Y:S01]  /*16bf0*/  IADD3 R15, -R190, 0x1, R15 ;  /* 0x00000001be0f7810 */ /* 0x000fe20007ffe10f */
[----:B------:R-:W2:Y:S01]  /*16c00*/  MUFU.TANH R136, R136 ;  /* 0x0000008800887308 */ /* 0x000ea20000002400 */
[----:B------:R-:W-:Y:S01]  /*16c10*/  FMUL.FTZ R95, R100, UR39 ;  /* 0x00000027645f7c20 */ /* 0x000fe20008410000 */
[----:B------:R-:W-:Y:S01]  /*16c20*/  FMUL.FTZ R97, R104, UR39 ;  /* 0x0000002768617c20 */ /* 0x000fe20008410000 */
[----:B------:R-:W-:Y:S01]  /*16c30*/  FMUL.FTZ R21, R98, UR39 ;  /* 0x0000002762157c20 */ /* 0x000fe20008410000 */
[----:B------:R-:W-:Y:S01]  /*16c40*/  IADD3 R15, -R187, R15, R188 ;  /* 0x0000000fbb0f7210 */ /* 0x000fe20007ffe1bc */
[----:B------:R-:W-:Y:S01]  /*16c50*/  FMUL.FTZ R98, R108, UR39 ;  /* 0x000000276c627c20 */ /* 0x000fe20008410000 */
[----:B------:R-:W-:Y:S01]  /*16c60*/  FMUL.FTZ R138, R112, UR39 ;  /* 0x00000027708a7c20 */ /* 0x000fe20008410000 */
[----:B------:R-:W-:Y:S01]  /*16c70*/  FMUL.FTZ R105, R105, UR39 ;  /* 0x0000002769697c20 */ /* 0x000fe20008410000 */
[----:B------:R-:W-:Y:S01]  /*16c80*/  MUFU.TANH R137, R137 ;  /* 0x0000008900897308 */ /* 0x000fe20000002400 */
[----:B------:R-:W-:Y:S01]  /*16c90*/  FMUL.FTZ R109, R109, UR39 ;  /* 0x000000276d6d7c20 */ /* 0x000fe20008410000 */
[----:B------:R-:W-:Y:S01]  /*16ca0*/  FMUL.FTZ R88, R99, UR39 ;  /* 0x0000002763587c20 */ /* 0x000fe20008410000 */
[----:B------:R-:W-:Y:S01]  /*16cb0*/  FMUL.FTZ R100, R117, UR39 ;  /* 0x0000002775647c20 */ /* 0x000fe20008410000 */
[----:B0-----:R-:W-:-:S04]  /*16cc0*/  @P1 IMAD.HI.U32 R7, R5, R7, RZ ;  /* 0x0000000705071227 */ /* 0x001fc800078e00ff */
[----:B------:R-:W-:Y:S01]  /*16cd0*/  FMUL.FTZ R104, R121, UR39 ;  /* 0x0000002779687c20 */ /* 0x000fe20008410000 */
[----:B------:R-:W-:Y:S01]  /*16ce0*/  FMUL.FTZ R99, R116, UR39 ;  /* 0x0000002774637c20 */ /* 0x000fe20008410000 */
[----:B------:R-:W-:Y:S01]  /*16cf0*/  FMUL.FTZ R117, R124, UR39 ;  /* 0x000000277c757c20 */ /* 0x000fe20008410000 */
[----:B------:R-:W-:Y:S01]  /*16d00*/  MUFU.TANH R94, R94 ;  /* 0x0000005e005e7308 */ /* 0x000fe20000002400 */
        /* <DEDUP_REMOVED lines=10> */
[----:B------:R-:W-:Y:S01]  /*16db0*/  MUFU.TANH R95, R95 ;  /* 0x0000005f005f7308 */ /* 0x000fe20000002400 */
        /* <DEDUP_REMOVED lines=12> */
[----:B------:R-:W-:-:S03]  /*16e80*/  VIADD R14, R14, 0x2a840 ;  /* 0x0002a8400e0e7836 */ /* 0x000fc60000000000 */
[----:B------:R-:W3:Y:S02]  /*16e90*/  MUFU.TANH R92, R92 ;  /* 0x0000005c005c7308 */ /* 0x000ee40000002400 */
[----:B------:R-:W-:Y:S01]  /*16ea0*/  PRMT R14, R178, 0x654, R14 ;  /* 0x00000654b20e7816 */ /* 0x000fe2000000000e */
[----:B0-----:R-:W-:-:S03]  /*16eb0*/  IMAD.IADD R113, R15, 0x1, R113 ;  /* 0x000000010f717824 */ /* 0x001fc600078e0271 */
[----:B------:R0:W-:Y:S02]  /*16ec0*/  SYNCS.ARRIVE.TRANS64.RED.A1T0 RZ, [R14+URZ], RZ ;  /* 0x000000ff0eff79a7 */ /* 0x0001e4000810043f */
[----:B------:R-:W4:Y:S01]  /*16ed0*/  MUFU.TANH R96, R96 ;  /* 0x0000006000607308 */ /* 0x000f220000002400 */
[C---:B------:R-:W-:Y:S02]  /*16ee0*/  ISETP.GT.AND P5, PT, R113.reuse, RZ, PT ;  /* 0x000000ff7100720c */ /* 0x040fe40003fa4270 */
[C---:B------:R-:W-:Y:S02]  /*16ef0*/  ISETP.GT.AND P4, PT, R113.reuse, 0x8, PT ;  /* 0x000000087100780c */ /* 0x040fe40003f84270 */
[----:B------:R-:W-:-:S03]  /*16f00*/  ISETP.GT.AND P2, PT, R113, 0x1, PT ;  /* 0x000000017100780c */ /* 0x000fc60003f44270 */
[----:B------:R-:W5:Y:S01]  /*16f10*/  MUFU.TANH R93, R93 ;  /* 0x0000005d005d7308 */ /* 0x000f620000002400 */
[C---:B------:R-:W-:Y:S02]  /*16f20*/  ISETP.GT.AND P3, PT, R113.reuse, 0x9, PT ;  /* 0x000000097100780c */ /* 0x040fe40003f64270 */
[----:B--2---:R-:W-:Y:S02]  /*16f30*/  FSEL R108, R136, -INF , P5 ;  /* 0xff800000886c7808 */ /* 0x004fe40002800000 */
[----:B------:R-:W-:Y:S02]  /*16f40*/  ISETP.GT.AND P5, PT, R113, 0x11, PT ;  /* 0x000000117100780c */ /* 0x000fe40003fa4270 */
[----:B-1----:R-:W-:Y:S01]  /*16f50*/  FSEL R91, R91, -INF , P4 ;  /* 0xff8000005b5b7808 */ /* 0x002fe20002000000 */
[----:B------:R-:W1:Y:S01]  /*16f60*/  MUFU.TANH R97, R97 ;  /* 0x0000006100617308 */ /* 0x000e620000002400 */
[----:B------:R-:W-:Y:S02]  /*16f70*/  FSEL R90, R137, -INF , P2 ;  /* 0xff800000895a7808 */ /* 0x000fe40001000000 */
[----:B------:R-:W-:-:S02]  /*16f80*/  ISETP.GT.AND P4, PT, R113, 0x19, PT ;  /* 0x000000197100780c */ /* 0x000fc40003f84270 */
[----:B---3--:R-:W-:Y:S02]  /*16f90*/  FSEL R92, R92, -INF , P3 ;  /* 0xff8000005c5c7808 */ /* 0x008fe40001800000 */
[C---:B------:R-:W-:Y:S01]  /*16fa0*/  ISETP.GT.AND P6, PT, R113.reuse, 0x10, PT ;  /* 0x000000107100780c */ /* 0x040fe20003fc4270 */
[----:B------:R-:W2:Y:S01]  /*16fb0*/  MUFU.TANH R98, R98 ;  /* 0x0000006200627308 */ /* 0x000ea20000002400 */
[C---:B------:R-:W-:Y:S02]  /*16fc0*/  ISETP.GT.AND P2, PT, R113.reuse, 0x18, PT ;  /* 0x000000187100780c */ /* 0x040fe40003f44270 */
[C---:B------:R-:W-:Y:S02]  /*16fd0*/  ISETP.GT.AND P3, PT, R113.reuse, 0x20, PT ;  /* 0x000000207100780c */ /* 0x040fe40003f64270 */
[----:B------:R-:W-:Y:S02]  /*16fe0*/  FSEL R94, R94, -INF , P5 ;  /* 0xff8000005e5e7808 */ /* 0x000fe40002800000 */
[----:B------:R-:W-:Y:S01]  /*16ff0*/  ISETP.GT.AND P5, PT, R113, 0x28, PT ;  /* 0x000000287100780c */ /* 0x000fe20003fa4270 */
[----:B------:R-:W3:Y:S01]  /*17000*/  MUFU.TANH R138, R138 ;  /* 0x0000008a008a7308 */ /* 0x000ee20000002400 */
[----:B----4-:R-:W-:-:S02]  /*17010*/  FSEL R96, R96, -INF , P4 ;  /* 0xff80000060607808 */ /* 0x010fc40002000000 */
[----:B-----5:R-:W-:Y:S02]  /*17020*/  FSEL R93, R93, -INF , P6 ;  /* 0xff8000005d5d7808 */ /* 0x020fe40003000000 */
[----:B------:R-:W-:Y:S02]  /*17030*/  FSEL R95, R95, -INF , P2 ;  /* 0xff8000005f5f7808 */ /* 0x000fe40001000000 */
[----:B------:R-:W-:Y:S01]  /*17040*/  ISETP.GT.AND P4, PT, R113, 0x30, PT ;  /* 0x000000307100780c */ /* 0x000fe20003f84270 */
[----:B------:R-:W4:Y:S01]  /*17050*/  MUFU.TANH R105, R105 ;  /* 0x0000006900697308 */ /* 0x000f220000002400 */
[----:B-1----:R-:W-:Y:S02]  /*17060*/  FSEL R97, R97, -INF , P3 ;  /* 0xff80000061617808 */ /* 0x002fe40001800000 */
[C---:B------:R-:W-:Y:S02]  /*17070*/  ISETP.GT.AND P6, PT, R113.reuse, 0x21, PT ;  /* 0x000000217100780c */ /* 0x040fe40003fc4270 */
[----:B------:R-:W-:-:S02]  /*17080*/  ISETP.GT.AND P2, PT, R113, 0x29, PT ;  /* 0x000000297100780c */ /* 0x000fc40003f44270 */
[C---:B------:R-:W-:Y:S01]  /*17090*/  ISETP.GT.AND P3, PT, R113.reuse, 0x31, PT ;  /* 0x000000317100780c */ /* 0x040fe20003f64270 */
[----:B------:R-:W1:Y:S01]  /*170a0*/  MUFU.TANH R109, R109 ;  /* 0x0000006d006d7308 */ /* 0x000e620000002400 */
[----:B--2---:R-:W-:Y:S02]  /*170b0*/  FSEL R112, R98, -INF , P5 ;  /* 0xff80000062707808 */ /* 0x004fe40002800000 */
[----:B---3--:R-:W-:Y:S02]  /*170c0*/  FSEL R98, R138, -INF , P4 ;  /* 0xff8000008a627808 */ /* 0x008fe40002000000 */
[C---:B------:R-:W-:Y:S02]  /*170d0*/  ISETP.GT.AND P4, PT, R113.reuse, 0x41, PT ;  /* 0x000000417100780c */ /* 0x040fe40003f84270 */
[----:B------:R-:W-:Y:S01]  /*170e0*/  ISETP.GT.AND P5, PT, R113, 0x39, PT ;  /* 0x000000397100780c */ /* 0x000fe20003fa4270 */
[----:B------:R-:W2:Y:S01]  /*170f0*/  MUFU.TANH R102, R102 ;  /* 0x0000006600667308 */ /* 0x000ea20000002400 */
[----:B----4-:R-:W-:-:S02]  /*17100*/  FSEL R105, R105, -INF , P6 ;  /* 0xff80000069697808 */ /* 0x010fc40003000000 */
[----:B------:R-:W-:-:S05]  /*17110*/  ISETP.GT.AND P6, PT, R113, 0x38, PT ;  /* 0x000000387100780c */ /* 0x000fca0003fc4270 */
[----:B------:R-:W3:Y:S01]  /*17120*/  MUFU.TANH R104, R104 ;  /* 0x0000006800687308 */ /* 0x000ee20000002400 */
[----:B-1----:R-:W-:Y:S02]  /*17130*/  FSEL R109, R109, -INF , P2 ;  /* 0xff8000006d6d7808 */ /* 0x002fe40001000000 */
[----:B------:R-:W-:-:S05]  /*17140*/  ISETP.GT.AND P2, PT, R113, 0x40, PT ;  /* 0x000000407100780c */ /* 0x000fca0003f44270 */
[----:B------:R-:W1:Y:S01]  /*17150*/  MUFU.TANH R99, R99 ;  /* 0x0000006300637308 */ /* 0x000e620000002400 */
[----:B--2---:R-:W-:Y:S02]  /*17160*/  FSEL R102, R102, -INF , P3 ;  /* 0xff80000066667808 */ /* 0x004fe40001800000 */
[----:B------:R-:W-:-:S05]  /*17170*/  ISETP.GT.AND P3, PT, R113, 0x48, PT ;  /* 0x000000487100780c */ /* 0x000fca0003f64270 */
[----:B------:R-:W2:Y:S01]  /*17180*/  MUFU.TANH R100, R100 ;  /* 0x0000006400647308 */ /* 0x000ea20000002400 */
[----:B---3--:R-:W-:Y:S02]  /*17190*/  FSEL R103, R104, -INF , P4 ;  /* 0xff80000068677808 */ /* 0x008fe40002000000 */
[----:B------:R-:W-:-:S05]  /*171a0*/  ISETP.GT.AND P4, PT, R113, 0x58, PT ;  /* 0x000000587100780c */ /* 0x000fca0003f84270 */
[----:B------:R-:W3:Y:S01]  /*171b0*/  MUFU.TANH R101, R101 ;  /* 0x0000006500657308 */ /* 0x000ee20000002400 */
[----:B-1----:R-:W-:Y:S02]  /*171c0*/  FSEL R99, R99, -INF , P6 ;  /* 0xff80000063637808 */ /* 0x002fe40003000000 */
[----:B------:R-:W-:-:S05]  /*171d0*/  ISETP.GT.AND P6, PT, R113, 0x49, PT ;  /* 0x000000497100780c */ /* 0x000fca0003fc4270 */
[----:B------:R-:W1:Y:S01]  /*171e0*/  MUFU.TANH R117, R117 ;  /* 0x0000007500757308 */ /* 0x000e620000002400 */
[----:B--2---:R-:W-:Y:S02]  /*171f0*/  FSEL R100, R100, -INF , P5 ;  /* 0xff80000064647808 */ /* 0x004fe40002800000 */
[----:B------:R-:W-:-:S05]  /*17200*/  ISETP.GT.AND P5, PT, R113, 0x50, PT ;  /* 0x000000507100780c */ /* 0x000fca0003fa4270 */
[----:B------:R-:W-:Y:S01]  /*17210*/  MUFU.TANH R124, R124 ;  /* 0x0000007c007c7308 */ /* 0x000fe20000002400 */
[----:B---3--:R-:W-:Y:S02]  /*17220*/  FSEL R101, R101, -INF , P2 ;  /* 0xff80000065657808 */ /* 0x008fe40001000000 */
[----:B------:R-:W-:-:S05]  /*17230*/  ISETP.GT.AND P2, PT, R113, 0x51, PT ;  /* 0x000000517100780c */ /* 0x000fca0003f44270 */
[----:B------:R-:W-:Y:S01]  /*17240*/  MUFU.TANH R21, R21 ;  /* 0x0000001500157308 */ /* 0x000fe20000002400 */
[----:B-1----:R-:W-:Y:S02]  /*17250*/  FSEL R104, R117, -INF , P3 ;  /* 0xff80000075687808 */ /* 0x002fe40001800000 */
[----:B------:R-:W-:-:S05]  /*17260*/  ISETP.GT.AND P3, PT, R113, 0x59, PT ;  /* 0x000000597100780c */ /* 0x000fca0003f64270 */
[----:B------:R1:W-:Y:S08]  /*17270*/  MUFU.TANH R113, R116 ;  /* 0x0000007400717308 */ /* 0x0003f00000002400 */
[----:B------:R-:W-:Y:S01]  /*17280*/  MUFU.TANH R107, R107 ;  /* 0x0000006b006b7308 */ /* 0x000fe20000002400 */
[----:B-1----:R-:W-:-:S04]  /*17290*/  FMNMX.FTZ R116, R108, R12, !PT ;  /* 0x0000000c6c747209 */ /* 0x002fc80007810000 */
[----:B------:R-:W-:-:S03]  /*172a0*/  FMNMX.FTZ R116, R90, R116, !PT ;  /* 0x000000745a747209 */ /* 0x000fc60007810000 */
[----:B------:R-:W-:Y:S01]  /*172b0*/  MUFU.TANH R6, R6 ;  /* 0x0000000600067308 */ /* 0x000fe20000002400 */
[----:B------:R-:W-:-:S04]  /*172c0*/  FMNMX.FTZ R116, R91, R116, !PT ;  /* 0x000000745b747209 */ /* 0x000fc80007810000 */
        /* <DEDUP_REMOVED lines=10> */
[----:B------:R1:W2:Y:S01]  /*17370*/  MUFU.TANH R116, R125 ;  /* 0x0000007d00747308 */ /* 0x0002a20000002400 */
[----:B------:R-:W-:-:S04]  /*17380*/  FMNMX.FTZ R117, R112, R117, !PT ;  /* 0x0000007570757209 */ /* 0x000fc80007810000 */
[----:B------:R-:W-:-:S03]  /*17390*/  FMNMX.FTZ R120, R109, R117, !PT ;  /* 0x000000756d787209 */ /* 0x000fc60007810000 */
[----:B------:R-:W3:Y:S01]  /*173a0*/  MUFU.TANH R117, R128 ;  /* 0x0000008000757308 */ /* 0x000ee20000002400 */
[----:B------:R-:W-:Y:S01]  /*173b0*/  FMNMX.FTZ R120, R98, R120, !PT ;  /* 0x0000007862787209 */ /* 0x000fe20007810000 */
[----:B-1----:R-:W-:-:S03]  /*173c0*/  FMUL.FTZ R125, R133, UR39 ;  /* 0x00000027857d7c20 */ /* 0x002fc60008410000 */
[----:B------:R-:W-:-:S03]  /*173d0*/  FMNMX.FTZ R121, R102, R120, !PT ;  /* 0x0000007866797209 */ /* 0x000fc60007810000 */
[----:B------:R-:W1:Y:S01]  /*173e0*/  MUFU.TANH R120, R129 ;  /* 0x0000008100787308 */ /* 0x000e620000002400 */
[----:B------:R-:W-:Y:S02]  /*173f0*/  FMNMX.FTZ R121, R99, R121, !PT ;  /* 0x0000007963797209 */ /* 0x000fe40007810000 */
[----:B--2---:R-:W-:Y:S02]  /*17400*/  FSEL R116, R116, -INF , P6 ;  /* 0xff80000074747808 */ /* 0x004fe40003000000 */
[----:B------:R-:W-:-:S03]  /*17410*/  FMNMX.FTZ R121, R100, R121, !PT ;  /* 0x0000007964797209 */ /* 0x000fc60007810000 */
[----:B------:R-:W2:Y:S01]  /*17420*/  MUFU.TANH R125, R125 ;  /* 0x0000007d007d7308 */ /* 0x000ea20000002400 */
[----:B------:R-:W-:Y:S02]  /*17430*/  FMNMX.FTZ R121, R101, R121, !PT ;  /* 0x0000007965797209 */ /* 0x000fe40007810000 */
[----:B---3--:R-:W-:Y:S02]  /*17440*/  FSEL R117, R117, -INF , P5 ;  /* 0xff80000075757808 */ /* 0x008fe40002800000 */
[----:B------:R-:W-:-:S03]  /*17450*/  FMNMX.FTZ R121, R103, R121, !PT ;  /* 0x0000007967797209 */ /* 0x000fc60007810000 */
[----:B------:R-:W-:Y:S01]  /*17460*/  MUFU.TANH R88, R88 ;  /* 0x0000005800587308 */ /* 0x000fe20000002400 */
[----:B------:R-:W-:Y:S02]  /*17470*/  FMNMX.FTZ R121, R104, R121, !PT ;  /* 0x0000007968797209 */ /* 0x000fe40007810000 */
[----:B-1----:R-:W-:Y:S02]  /*17480*/  FSEL R120, R120, -INF , P2 ;  /* 0xff80000078787808 */ /* 0x002fe40001000000 */
[----:B------:R-:W-:-:S03]  /*17490*/  FMNMX.FTZ R128, R116, R121, !PT ;  /* 0x0000007974807209 */ /* 0x000fc60007810000 */
[----:B------:R1:W-:Y:S01]  /*174a0*/  MUFU.TANH R121, R114 ;  /* 0x0000007200797308 */ /* 0x0003e20000002400 */
[----:B------:R-:W-:-:S04]  /*174b0*/  FMNMX.FTZ R128, R117, R128, !PT ;  /* 0x0000008075807209 */ /* 0x000fc80007810000 */
[----:B------:R-:W-:-:S03]  /*174c0*/  FMNMX.FTZ R128, R120, R128, !PT ;  /* 0x0000008078807209 */ /* 0x000fc60007810000 */
[----:B------:R-:W-:Y:S01]  /*174d0*/  MUFU.TANH R89, R89 ;  /* 0x0000005900597308 */ /* 0x000fe20000002400 */
[----:B-1----:R-:W-:-:S04]  /*174e0*/  FSEL R114, R124, -INF , P4 ;  /* 0xff8000007c727808 */ /* 0x002fc80002000000 */
[----:B------:R-:W-:-:S03]  /*174f0*/  FMNMX.FTZ R128, R114, R128, !PT ;  /* 0x0000008072807209 */ /* 0x000fc60007810000 */
[----:B------:R2:W-:Y:S08]  /*17500*/  MUFU.TANH R124, R115 ;  /* 0x00000073007c7308 */ /* 0x0005f00000002400 */
[----:B------:R-:W-:Y:S01]  /*17510*/  MUFU.TANH R106, R106 ;  /* 0x0000006a006a7308 */ /* 0x000fe20000002400 */
[----:B--2---:R-:W-:Y:S01]  /*17520*/  FSEL R115, R125, -INF , P3 ;  /* 0xff8000007d737808 */ /* 0x004fe20001800000 */
[----:B------:R-:W-:Y:S01]  /*17530*/  FMUL.FTZ R125, R118, UR39 ;  /* 0x00000027767d7c20 */ /* 0x000fe20008410000 */
[----:B------:R-:W-:Y:S01]  /*17540*/  FMUL.FTZ R118, R119, UR39 ;  /* 0x0000002777767c20 */ /* 0x000fe20008410000 */
[----:B------:R-:W-:Y:S01]  /*17550*/  FMUL.FTZ R119, R122, UR39 ;  /* 0x000000277a777c20 */ /* 0x000fe20008410000 */
[----:B------:R-:W-:Y:S01]  /*17560*/  FMNMX.FTZ R128, R115, R128, !PT ;  /* 0x0000008073807209 */ /* 0x000fe20007810000 */
[----:B------:R-:W-:Y:S01]  /*17570*/  FMUL.FTZ R122, R123, UR39 ;  /* 0x000000277b7a7c20 */ /* 0x000fe20008410000 */
[----:B------:R-:W-:Y:S01]  /*17580*/  FMUL.FTZ R123, R126, UR39 ;  /* 0x000000277e7b7c20 */ /* 0x000fe20008410000 */
[----:B------:R-:W1:Y:S01]  /*17590*/  MUFU.TANH R125, R125 ;  /* 0x0000007d007d7308 */ /* 0x000e620000002400 */
[----:B------:R-:W-:Y:S01]  /*175a0*/  FMUL.FTZ R126, R130, UR39 ;  /* 0x00000027827e7c20 */ /* 0x000fe20008410000 */
[----:B------:R-:W2:Y:S01]  /*175b0*/  SHFL.BFLY PT, R129, R128, 0x2, 0x1f ;  /* 0x0c401f0080817f89 */ /* 0x000ea200000e0000 */
[----:B------:R-:W-:-:S05]  /*175c0*/  FMUL.FTZ R130, R135, UR39 ;  /* 0x0000002787827c20 */ /* 0x000fca0008410000 */
[----:B------:R-:W-:Y:S08]  /*175d0*/  MUFU.TANH R110, R110 ;  /* 0x0000006e006e7308 */ /* 0x000ff00000002400 */
[----:B------:R-:W-:Y:S08]  /*175e0*/  MUFU.TANH R111, R111 ;  /* 0x0000006f006f7308 */ /* 0x000ff00000002400 */
[----:B------:R-:W-:Y:S01]  /*175f0*/  MUFU.TANH R118, R118 ;  /* 0x0000007600767308 */ /* 0x000fe20000002400 */
[----:B--2---:R-:W-:Y:S01]  /*17600*/  FMNMX.FTZ R132, R128, R129, !PT ;  /* 0x0000008180847209 */ /* 0x004fe20007810000 */
[----:B------:R-:W-:Y:S01]  /*17610*/  FMUL.FTZ R128, R134, UR39 ;  /* 0x0000002786807c20 */ /* 0x000fe20008410000 */
[----:B------:R2:W3:Y:S04]  /*17620*/  SHFL.IDX PT, R129, R5, 0x1, 0x1c1f ;  /* 0x003c1f0005817f89 */ /* 0x0004e800000e0000 */
[----:B------:R-:W4:Y:S01]  /*17630*/  SHFL.BFLY PT, R133, R132, 0x1, 0x1f ;  /* 0x0c201f0084857f89 */ /* 0x000f2200000e0000 */
[----:B------:R-:W-:Y:S08]  /*17640*/  MUFU.TANH R119, R119 ;  /* 0x0000007700777308 */ /* 0x000ff00000002400 */
[----:B--2---:R2:W5:Y:S08]  /*17650*/  MUFU.TANH R5, R127 ;  /* 0x0000007f00057308 */ /* 0x0045700000002400 */
[----:B------:R-:W0:Y:S01]  /*17660*/  MUFU.TANH R122, R122 ;  /* 0x0000007a007a7308 */ /* 0x000e220000002400 */
[----:B--2---:R-:W-:Y:S01]  /*17670*/  FMUL.FTZ R127, R131, UR39 ;  /* 0x00000027837f7c20 */ /* 0x004fe20008410000 */
[----:B---3--:R-:W-:Y:S01]  /*17680*/  IMAD.IADD R129, R15, 0x1, R129 ;  /* 0x000000010f817824 */ /* 0x008fe200078e0281 */
[----:B----4-:R-:W-:-:S05]  /*17690*/  FMNMX.FTZ R15, R132, R133, !PT ;  /* 0x00000085840f7209 */ /* 0x010fca0007810000 */
[----:B------:R-:W2:Y:S01]  /*176a0*/  MUFU.TANH R123, R123 ;  /* 0x0000007b007b7308 */ /* 0x000ea20000002400 */
[C---:B------:R-:W-:Y:S02]  /*176b0*/  ISETP.GT.AND P6, PT, R129.reuse, 0x10, PT ;  /* 0x000000108100780c */ /* 0x040fe40003fc4270 */
[----:B------:R-:W-:Y:S02]  /*176c0*/  ISETP.GT.AND P5, PT, R129, RZ, PT ;  /* 0x000000ff8100720c */ /* 0x000fe40003fa4270 */
[----:B------:R-:W-:Y:S02]  /*176d0*/  FSEL R21, R21, -INF , P6 ;  /* 0xff80000015157808 */ /* 0x000fe40003000000 */
[C---:B------:R-:W-:Y:S01]  /*176e0*/  ISETP.GT.AND P6, PT, R129.reuse, 0x21, PT ;  /* 0x000000218100780c */ /* 0x040fe20003fc4270 */
[----:B------:R-:W3:Y:S01]  /*176f0*/  MUFU.TANH R126, R126 ;  /* 0x0000007e007e7308 */ /* 0x000ee20000002400 */
[----:B------:R-:W-:Y:S02]  /*17700*/  ISETP.GT.AND P3, PT, R129, 0x1, PT ;  /* 0x000000018100780c */ /* 0x000fe40003f64270 */
[----:B------:R-:W-:-:S02]  /*17710*/  FSEL R107, R107, -INF , P6 ;  /* 0xff8000006b6b7808 */ /* 0x000fc40003000000 */
[----:B------:R-:W-:Y:S02]  /*17720*/  ISETP.GT.AND P6, PT, R129, 0x38, PT ;  /* 0x000000388100780c */ /* 0x000fe40003fc4270 */
[----:B------:R-:W-:Y:S01]  /*17730*/  FSEL R6, R6, -INF , P5 ;  /* 0xff80000006067808 */ /* 0x000fe20002800000 */
[----:B------:R-:W4:Y:S01]  /*17740*/  MUFU.TANH R127, R127 ;  /* 0x0000007f007f7308 */ /* 0x000f220000002400 */
[----:B-1----:R-:W-:Y:S02]  /*17750*/  FSEL R125, R125, -INF , P6 ;  /* 0xff8000007d7d7808 */ /* 0x002fe40003000000 */
[C---:B------:R-:W-:Y:S02]  /*17760*/  ISETP.GT.AND P6, PT, R129.reuse, 0x49, PT ;  /* 0x000000498100780c */ /* 0x040fe40003fc4270 */
[----:B------:R-:W-:Y:S02]  /*17770*/  ISETP.GT.AND P4, PT, R129, 0x8, PT ;  /* 0x000000088100780c */ /* 0x000fe40003f84270 */
[----:B-----5:R-:W-:Y:S01]  /*17780*/  FSEL R133, R5, -INF , P6 ;  /* 0xff80000005857808 */ /* 0x020fe20003000000 */
[----:B------:R-:W1:Y:S01]  /*17790*/  MUFU.TANH R128, R128 ;  /* 0x0000008000807308 */ /* 0x000e620000002400 */
[----:B------:R-:W-:-:S02]  /*177a0*/  FSEL R7, R7, -INF , P3 ;  /* 0xff80000007077808 */ /* 0x000fc40001800000 */
[----:B------:R-:W-:Y:S02]  /*177b0*/  FMNMX.FTZ R5, R6, R11, !PT ;  /* 0x0000000b06057209 */ /* 0x000fe40007810000 */
[----:B------:R-:W-:Y:S02]  /*177c0*/  ISETP.GT.AND P2, PT, R129, 0x9, PT ;  /* 0x000000098100780c */ /* 0x000fe40003f44270 */
[----:B------:R-:W-:Y:S01]  /*177d0*/  FSEL R131, R8, -INF , P4 ;  /* 0xff80000008837808 */ /* 0x000fe20002000000 */
[----:B------:R-:W5:Y:S01]  /*177e0*/  MUFU.TANH R130, R130 ;  /* 0x0000008200827308 */ /* 0x000f620000002400 */
[----:B------:R-:W-:Y:S02]  /*177f0*/  FMNMX.FTZ R5, R7, R5, !PT ;  /* 0x0000000507057209 */ /* 0x000fe40007810000 */
[----:B------:R-:W-:Y:S01]  /*17800*/  FSEL R132, R9, -INF , P2 ;  /* 0xff80000009847808 */ /* 0x000fe20001000000 */
[----:B------:R-:W-:Y:S01]  /*17810*/  IMAD.U32 R9, RZ, RZ, UR43 ;  /* 0x0000002bff097e24 */ /* 0x000fe2000f8e00ff */
[----:B------:R-:W-:-:S02]  /*17820*/  FMNMX.FTZ R5, R131, R5, !PT ;  /* 0x0000000583057209 */ /* 0x000fc40007810000 */
[----:B------:R-:W-:Y:S01]  /*17830*/  ISETP.GT.AND P5, PT, R129, 0x11, PT ;  /* 0x000000118100780c */ /* 0x000fe20003fa4270 */
[----:B------:R-:W-:Y:S01]  /*17840*/  FMUL.FTZ R134, R15, R9 ;  /* 0x000000090f867220 */ /* 0x000fe20000410000 */
[----:B------:R-:W-:Y:S02]  /*17850*/  FMNMX.FTZ R5, R132, R5, !PT ;  /* 0x0000000584057209 */ /* 0x000fe40007810000 */
[----:B------:R-:W-:Y:S02]  /*17860*/  ISETP.GT.AND P3, PT, R129, 0x18, PT ;  /* 0x000000188100780c */ /* 0x000fe40003f64270 */
[----:B------:R-:W-:Y:S02]  /*17870*/  FSEL R88, R88, -INF , P5 ;  /* 0xff80000058587808 */ /* 0x000fe40002800000 */
[----:B------:R-:W-:Y:S02]  /*17880*/  FMNMX.FTZ R5, R21, R5, !PT ;  /* 0x0000000515057209 */ /* 0x000fe40007810000 */
[----:B------:R-:W-:-:S02]  /*17890*/  ISETP.GT.AND P4, PT, R129, 0x19, PT ;  /* 0x000000198100780c */ /* 0x000fc40003f84270 */
[----:B------:R-:W-:Y:S02]  /*178a0*/  FSEL R89, R89, -INF , P3 ;  /* 0xff80000059597808 */ /* 0x000fe40001800000 */
[----:B------:R-:W-:Y:S02]  /*178b0*/  FMNMX.FTZ R5, R88, R5, !PT ;  /* 0x0000000558057209 */ /* 0x000fe40007810000 */
[----:B------:R-:W-:Y:S02]  /*178c0*/  ISETP.GT.AND P2, PT, R129, 0x20, PT ;  /* 0x000000208100780c */ /* 0x000fe40003f44270 */
[----:B------:R-:W-:Y:S02]  /*178d0*/  FSEL R113, R113, -INF , P4 ;  /* 0xff80000071717808 */ /* 0x000fe40002000000 */
[----:B------:R-:W-:Y:S02]  /*178e0*/  FMNMX.FTZ R5, R89, R5, !PT ;  /* 0x0000000559057209 */ /* 0x000fe40007810000 */
[----:B------:R-:W-:-:S02]  /*178f0*/  FSEL R106, R106, -INF , P2 ;  /* 0xff8000006a6a7808 */ /* 0x000fc40001000000 */
[----:B------:R-:W-:Y:S02]  /*17900*/  FMNMX.FTZ R5, R113, R5, !PT ;  /* 0x0000000571057209 */ /* 0x000fe40007810000 */
[C---:B------:R-:W-:Y:S02]  /*17910*/  ISETP.GT.AND P5, PT, R129.reuse, 0x28, PT ;  /* 0x000000288100780c */ /* 0x040fe40003fa4270 */
[----:B------:R-:W-:Y:S02]  /*17920*/  FMNMX.FTZ R5, R106, R5, !PT ;  /* 0x000000056a057209 */ /* 0x000fe40007810000 */
[----:B------:R-:W-:Y:S02]  /*17930*/  ISETP.GT.AND P3, PT, R129, 0x29, PT ;  /* 0x000000298100780c */ /* 0x000fe40003f64270 */
[----:B------:R-:W-:Y:S02]  /*17940*/  FSEL R110, R110, -INF , P5 ;  /* 0xff8000006e6e7808 */ /* 0x000fe40002800000 */
[----:B------:R-:W-:-:S02]  /*17950*/  FMNMX.FTZ R5, R107, R5, !PT ;  /* 0x000000056b057209 */ /* 0x000fc40007810000 */
[----:B------:R-:W-:Y:S02]  /*17960*/  ISETP.GT.AND P4, PT, R129, 0x30, PT ;  /* 0x000000308100780c */ /* 0x000fe40003f84270 */
[----:B------:R-:W-:Y:S02]  /*17970*/  FSEL R111, R111, -INF , P3 ;  /* 0xff8000006f6f7808 */ /* 0x000fe40001800000 */
[----:B------:R-:W-:Y:S02]  /*17980*/  FMNMX.FTZ R5, R110, R5, !PT ;  /* 0x000000056e057209 */ /* 0x000fe40007810000 */
[----:B------:R-:W-:Y:S02]  /*17990*/  ISETP.GT.AND P2, PT, R129, 0x31, PT ;  /* 0x000000318100780c */ /* 0x000fe40003f44270 */
[----:B------:R-:W-:Y:S02]  /*179a0*/  FSEL R121, R121, -INF , P4 ;  /* 0xff80000079797808 */ /* 0x000fe40002000000 */
[----:B------:R-:W-:-:S02]  /*179b0*/  FMNMX.FTZ R5, R111, R5, !PT ;  /* 0x000000056f057209 */ /* 0x000fc40007810000 */
[----:B------:R-:W-:Y:S02]  /*179c0*/  FSEL R124, R124, -INF , P2 ;  /* 0xff8000007c7c7808 */ /* 0x000fe40001000000 */
[----:B------:R-:W-:Y:S02]  /*179d0*/  FMNMX.FTZ R5, R121, R5, !PT ;  /* 0x0000000579057209 */ /* 0x000fe40007810000 */
[C---:B------:R-:W-:Y:S02]  /*179e0*/  ISETP.GT.AND P5, PT, R129.reuse, 0x39, PT ;  /* 0x000000398100780c */ /* 0x040fe40003fa4270 */
[----:B------:R-:W-:Y:S02]  /*179f0*/  FMNMX.FTZ R5, R124, R5, !PT ;  /* 0x000000057c057209 */ /* 0x000fe40007810000 */
[----:B------:R-:W-:Y:S02]  /*17a00*/  ISETP.GT.AND P3, PT, R129, 0x40, PT ;  /* 0x000000408100780c */ /* 0x000fe40003f64270 */
[----:B------:R-:W-:-:S02]  /*17a10*/  FSEL R118, R118, -INF , P5 ;  /* 0xff80000076767808 */ /* 0x000fc40002800000 */
[----:B------:R-:W-:Y:S02]  /*17a20*/  FMNMX.FTZ R5, R125, R5, !PT ;  /* 0x000000057d057209 */ /* 0x000fe40007810000 */
[----:B------:R-:W-:Y:S02]  /*17a30*/  ISETP.GT.AND P4, PT, R129, 0x41, PT ;  /* 0x000000418100780c */ /* 0x000fe40003f84270 */
[----:B------:R-:W-:Y:S02]  /*17a40*/  FSEL R119, R119, -INF , P3 ;  /* 0xff80000077777808 */ /* 0x000fe40001800000 */
[----:B------:R-:W-:Y:S02]  /*17a50*/  FMNMX.FTZ R5, R118, R5, !PT ;  /* 0x0000000576057209 */ /* 0x000fe40007810000 */
[----:B------:R-:W-:Y:S02]  /*17a60*/  ISETP.GT.AND P2, PT, R129, 0x48, PT ;  /* 0x000000488100780c */ /* 0x000fe40003f44270 */
[----:B0-----:R-:W-:-:S02]  /*17a70*/  FSEL R122, R122, -INF , P4 ;  /* 0xff8000007a7a7808 */ /* 0x001fc40002000000 */
[----:B------:R-:W-:Y:S02]  /*17a80*/  FMNMX.FTZ R5, R119, R5, !PT ;  /* 0x0000000577057209 */ /* 0x000fe40007810000 */
[----:B--2---:R-:W-:Y:S02]  /*17a90*/  FSEL R123, R123, -INF , P2 ;  /* 0xff8000007b7b7808 */ /* 0x004fe40001000000 */
[----:B------:R-:W-:Y:S02]  /*17aa0*/  FMNMX.FTZ R5, R122, R5, !PT ;  /* 0x000000057a057209 */ /* 0x000fe40007810000 */
[----:B------:R-:W-:Y:S02]  /*17ab0*/  ISETP.GT.AND P5, PT, R129, 0x50, PT ;  /* 0x000000508100780c */ /* 0x000fe40003fa4270 */
[----:B------:R-:W-:Y:S02]  /*17ac0*/  FMNMX.FTZ R5, R123, R5, !PT ;  /* 0x000000057b057209 */ /* 0x000fe40007810000 */
[----:B------:R-:W-:-:S02]  /*17ad0*/  ISETP.GT.AND P4, PT, R129, 0x51, PT ;  /* 0x000000518100780c */ /* 0x000fc40003f84270 */
[----:B---3--:R-:W-:Y:S02]  /*17ae0*/  FSEL R126, R126, -INF , P5 ;  /* 0xff8000007e7e7808 */ /* 0x008fe40002800000 */
[----:B------:R-:W-:Y:S02]  /*17af0*/  FMNMX.FTZ R5, R133, R5, !PT ;  /* 0x0000000585057209 */ /* 0x000fe40007810000 */
[----:B------:R-:W-:Y:S02]  /*17b00*/  ISETP.GT.AND P2, PT, R129, 0x58, PT ;  /* 0x000000588100780c */ /* 0x000fe40003f44270 */
[----:B----4-:R-:W-:Y:S02]  /*17b10*/  FSEL R127, R127, -INF , P4 ;  /* 0xff8000007f7f7808 */ /* 0x010fe40002000000 */
[----:B------:R-:W-:Y:S02]  /*17b20*/  FMNMX.FTZ R5, R126, R5, !PT ;  /* 0x000000057e057209 */ /* 0x000fe40007810000 */
[----:B------:R-:W-:-:S02]  /*17b30*/  ISETP.GT.AND P6, PT, R129, 0x59, PT ;  /* 0x000000598100780c */ /* 0x000fc40003fc4270 */
[----:B-1----:R-:W-:Y:S02]  /*17b40*/  FSEL R128, R128, -INF , P2 ;  /* 0xff80000080807808 */ /* 0x002fe40001000000 */
[----:B------:R-:W-:Y:S02]  /*17b50*/  FMNMX.FTZ R5, R127, R5, !PT ;  /* 0x000000057f057209 */ /* 0x000fe40007810000 */
[----:B-----5:R-:W-:Y:S02]  /*17b60*/  FSEL R130, R130, -INF , P6 ;  /* 0xff80000082827808 */ /* 0x020fe40003000000 */
[----:B------:R-:W-:Y:S02]  /*17b70*/  FMNMX.FTZ R5, R128, R5, !PT ;  /* 0x0000000580057209 */ /* 0x000fe40007810000 */
[----:B------:R-:W-:Y:S02]  /*17b80*/  FSETP.NEU.FTZ.AND P3, PT, R15, -INF , PT ;  /* 0xff8000000f00780b */ /* 0x000fe40003f7d000 */
[----:B------:R-:W-:-:S02]  /*17b90*/  FMNMX.FTZ R5, R130, R5, !PT ;  /* 0x0000000582057209 */ /* 0x000fc40007810000 */
[----:B------:R-:W-:-:S03]  /*17ba0*/  FSEL R134, R134, RZ, P3 ;  /* 0x000000ff86867208 */ /* 0x000fc60001800000 */
[----:B------:R-:W0:Y:S02]  /*17bb0*/  SHFL.BFLY PT, R8, R5, 0x2, 0x1f ;  /* 0x0c401f0005087f89 */ /* 0x000e2400000e0000 */
        /* <DEDUP_REMOVED lines=22> */
[----:B0-----:R-:W-:Y:S01]  /*17d20*/  FMNMX.FTZ R5, R5, R8, !PT ;  /* 0x0000000805057209 */ /* 0x001fe20007810000 */
[-CC-:B------:R-:W-:Y:S01]  /*17d30*/  FFMA.FTZ R136, R117, R9.reuse, -R134.reuse ;  /* 0x0000000975887223 */ /* 0x180fe20000010886 */
[----:B------:R-:W-:Y:S01]  /*17d40*/  MUFU.EX2 R158, R158 ;  /* 0x0000009e009e7308 */ /* 0x000fe20000000800 */
[-CC-:B------:R-:W-:Y:S01]  /*17d50*/  FFMA.FTZ R95, R120, R9.reuse, -R134.reuse ;  /* 0x00000009785f7223 */ /* 0x180fe20000010886 */
[-CC-:B------:R-:W-:Y:S01]  /*17d60*/  FFMA.FTZ R138, R114, R9.reuse, -R134.reuse ;  /* 0x00000009728a7223 */ /* 0x180fe20000010886 */
[----:B------:R-:W0:Y:S01]  /*17d70*/  SHFL.BFLY PT, R8, R5, 0x1, 0x1f ;  /* 0x0c201f0005087f89 */ /* 0x000e2200000e0000 */
[----:B------:R-:W-:-:S04]  /*17d80*/  FFMA.FTZ R99, R115, R9, -R134 ;  /* 0x0000000973637223 */ /* 0x000fc80000010886 */
[----:B------:R-:W-:Y:S08]  /*17d90*/  MUFU.EX2 R92, R92 ;  /* 0x0000005c005c7308 */ /* 0x000ff00000000800 */
[----:B------:R-:W-:Y:S08]  /*17da0*/  MUFU.EX2 R152, R152 ;  /* 0x0000009800987308 */ /* 0x000ff00000000800 */
[----:B------:R-:W-:Y:S01]  /*17db0*/  MUFU.EX2 R91, R91 ;  /* 0x0000005b005b7308 */ /* 0x000fe20000000800 */
[----:B0-----:R-:W-:-:S02]  /*17dc0*/  FMNMX.FTZ R8, R5, R8, !PT ;  /* 0x0000000805087209 */ /* 0x001fc40007810000 */
[----:B------:R-:W-:Y:S02]  /*17dd0*/  FSEL R5, R15, RZ, P3 ;  /* 0x000000ff0f057208 */ /* 0x000fe40001800000 */
[C---:B------:R-:W-:Y:S01]  /*17de0*/  FSETP.NEU.FTZ.AND P2, PT, R8.reuse, -INF , PT ;  /* 0xff8000000800780b */ /* 0x040fe20003f5d000 */
[-C--:B------:R-:W-:Y:S02]  /*17df0*/  FMUL.FTZ R100, R8, R9.reuse ;  /* 0x0000000908647220 */ /* 0x080fe40000410000 */
[----:B------:R-:W-:Y:S01]  /*17e00*/  MUFU.EX2 R154, R154 ;  /* 0x0000009a009a7308 */ /* 0x000fe20000000800 */
[----:B------:R-:W-:Y:S02]  /*17e10*/  FADD.FTZ R5, -R5, R12 ;  /* 0x0000000c05057221 */ /* 0x000fe40000010100 */
[----:B------:R-:W-:Y:S02]  /*17e20*/  FSEL R100, R100, RZ, P2 ;  /* 0x000000ff64647208 */ /* 0x000fe40001000000 */
[----:B------:R-:W-:-:S03]  /*17e30*/  FMUL.FTZ R5, R5, R9 ;  /* 0x0000000905057220 */ /* 0x000fc60000410000 */
[----:B------:R-:W-:Y:S01]  /*17e40*/  MUFU.EX2 R90, R90 ;  /* 0x0000005a005a7308 */ /* 0x000fe20000000800 */
[-CC-:B------:R-:W-:Y:S01]  /*17e50*/  FFMA.FTZ R153, R21, R9.reuse, -R100.reuse ;  /* 0x0000000915997223 */ /* 0x180fe20000010864 */
[-CC-:B------:R-:W-:Y:S01]  /*17e60*/  FFMA.FTZ R21, R88, R9.reuse, -R100.reuse ;  /* 0x0000000958157223 */ /* 0x180fe20000010864 */
[----:B------:R-:W-:Y:S01]  /*17e70*/  FSEL R88, R8, RZ, P2 ;  /* 0x000000ff08587208 */ /* 0x000fe20001000000 */
[-CC-:B------:R-:W-:Y:S01]  /*17e80*/  FFMA.FTZ R157, R6, R9.reuse, -R100.reuse ;  /* 0x00000009069d7223 */ /* 0x180fe20000010864 */
[-CC-:B------:R-:W-:Y:S01]  /*17e90*/  FFMA.FTZ R103, R7, R9.reuse, -R100.reuse ;  /* 0x0000000907677223 */ /* 0x180fe20000010864 */
[-CC-:B------:R-:W-:Y:S01]  /*17ea0*/  FFMA.FTZ R159, R131, R9.reuse, -R100.reuse ;  /* 0x00000009839f7223 */ /* 0x180fe20000010864 */
[-CC-:B------:R-:W-:Y:S01]  /*17eb0*/  FFMA.FTZ R101, R132, R9.reuse, -R100.reuse ;  /* 0x0000000984657223 */ /* 0x180fe20000010864 */
[----:B------:R-:W-:Y:S01]  /*17ec0*/  FADD.FTZ R88, -R88, R11 ;  /* 0x0000000b58587221 */ /* 0x000fe20000010100 */
[----:B------:R-:W0:Y:S01]  /*17ed0*/  MUFU.EX2 R94, R5 ;  /* 0x00000005005e7308 */ /* 0x000e220000000800 */
        /* <DEDUP_REMOVED lines=15> */
[----:B------:R1:W2:Y:S01]  /*17fd0*/  MUFU.EX2 R5, R88 ;  /* 0x0000005800057308 */ /* 0x0002a20000000800 */
[----:B0-----:R-:W-:Y:S01]  /*17fe0*/  FFMA.FTZ R3, R94, R3, R156 ;  /* 0x000000035e037223 */ /* 0x001fe2000001009c */
[-CC-:B------:R-:W-:Y:S01]  /*17ff0*/  FFMA.FTZ R137, R126, R9.reuse, -R100.reuse ;  /* 0x000000097e897223 */ /* 0x180fe20000010864 */
[-CC-:B------:R-:W-:Y:S01]  /*18000*/  FFMA.FTZ R14, R127, R9.reuse, -R100.reuse ;  /* 0x000000097f0e7223 */ /* 0x180fe20000010864 */
[-CC-:B------:R-:W-:Y:S01]  /*18010*/  FFMA.FTZ R139, R128, R9.reuse, -R100.reuse ;  /* 0x00000009808b7223 */ /* 0x180fe20000010864 */
[----:B------:R-:W-:Y:S01]  /*18020*/  FFMA.FTZ R11, R130, R9, -R100 ;  /* 0x00000009820b7223 */ /* 0x000fe20000010864 */
[----:B------:R-:W-:-:S02]  /*18030*/  FADD.FTZ R3, R108, R3 ;  /* 0x000000036c037221 */ /* 0x000fc40000010000 */
[----:B------:R-:W0:Y:S01]  /*18040*/  MUFU.EX2 R103, R103 ;  /* 0x0000006700677308 */ /* 0x000e220000000800 */
[----:B-1----:R-:W-:-:S07]  /*18050*/  FFMA.FTZ R88, R133, R9, -R100 ;  /* 0x0000000985587223 */ /* 0x002fce0000010864 */
[----:B------:R-:W1:Y:S01]  /*18060*/  MUFU.EX2 R159, R159 ;  /* 0x0000009f009f7308 */ /* 0x000e620000000800 */
[----:B--2---:R-:W-:-:S07]  /*18070*/  FFMA.FTZ R0, R5, R0, R157 ;  /* 0x0000000005007223 */ /* 0x004fce000001009d */
        /* <DEDUP_REMOVED lines=84> */
.L_x_2851:
        /* <DEDUP_REMOVED lines=35> */
.L_x_2839:
[----:B------:R-:W-:Y:S05]  /*187f0*/  BSYNC B0 ;  /* 0x0000000000007941 */ /* 0x000fea0003800000 */
.L_x_2838:
[----:B------:R-:W-:Y:S01]  /*18800*/  ISETP.GE.AND P1, PT, R13, R185, PT ;  /* 0x000000b90d00720c */ /* 0x000fe20003f26270 */
[----:B------:R-:W-:-:S12]  /*18810*/  BSSY B0, `(.L_x_2853) ;  /* 0x0000270000007945 */ /* 0x000fd80003800000 */
[----:B------:R-:W-:Y:S05]  /*18820*/  @!P1 BRA `(.L_x_2854) ;  /* 0x0000002400b89947 */ /* 0x000fea0003800000 */
[----:B------:R-:W-:Y:S02]  /*18830*/  IMAD.MOV.U32 R10, RZ, RZ, R8 ;  /* 0x000000ffff0a7224 */ /* 0x000fe400078e0008 */
[----:B------:R-:W-:Y:S02]  /*18840*/  IMAD.MOV.U32 R11, RZ, RZ, R15 ;  /* 0x000000ffff0b7224 */ /* 0x000fe400078e000f */
[----:B------:R-:W-:Y:S02]  /*18850*/  IMAD.MOV.U32 R6, RZ, RZ, R168 ;  /* 0x000000ffff067224 */ /* 0x000fe400078e00a8 */
[----:B------:R-:W-:-:S07]  /*18860*/  IMAD.MOV.U32 R7, RZ, RZ, R162 ;  /* 0x000000ffff077224 */ /* 0x000fce00078e00a2 */
.L_x_2867:
[----:B------:R-:W-:-:S05]  /*18870*/  VIADD R12, R7, 0x1 ;  /* 0x00000001070c7836 */ /* 0x000fca0000000000 */
[----:B------:R-:W-:-:S04]  /*18880*/  ISETP.NE.AND P1, PT, R12, 0x2, PT ;  /* 0x000000020c00780c */ /* 0x000fc80003f25270 */
[----:B------:R-:W-:Y:S02]  /*18890*/  SEL R12, R12, RZ, P1 ;  /* 0x000000ff0c0c7207 */ /* 0x000fe40000800000 */
[----:B------:R-:W-:-:S03]  /*188a0*/  SEL R9, RZ, 0x1, P1 ;  /* 0x00000001ff097807 */ /* 0x000fc60000800000 */
[----:B------:R-:W-:Y:S01]  /*188b0*/  IMAD.MOV.U32 R162, RZ, RZ, R12 ;  /* 0x000000ffffa27224 */ /* 0x000fe200078e000c */
[----:B------:R-:W-:Y:S01]  /*188c0*/  LOP3.LUT R168, R6, R9, RZ, 0x3c, !PT ;  /* 0x0000000906a87212 */ /* 0x000fe200078e3cff */
[----:B------:R-:W-:Y:S06]  /*188d0*/  @!P0 BRA `(.L_x_2855) ;  /* 0x0000000000048947 */ /* 0x000fec0003800000 */
[----:B------:R-:W-:Y:S01]  /*188e0*/  BPT.TRAP 0x1 ;  /* 0x000000040000795c */ /* 0x000fe20000300000 */
.L_x_2855:
[----:B------:R-:W-:Y:S01]  /*188f0*/  IMAD R8, R162, 0x8, R2 ;  /* 0x00000008a2087824 */ /* 0x000fe200078e0202 */
[----:B------:R-:W-:-:S04]  /*18900*/  SHF.L.U32 R9, R168, 0x1f, RZ ;  /* 0x0000001fa8097819 */ /* 0x000fc800000006ff */
[----:B------:R0:W1:Y:S01]  /*18910*/  SYNCS.PHASECHK.TRANS64.TRYWAIT P1, [R8+URZ+0x2a830], R9 ;  /* 0x02a83009080075a7 */ /* 0x000062000802017f */
[----:B------:R-:W-:Y:S05]  /*18920*/  @!P0 BRA `(.L_x_2856) ;  /* 0x0000000000048947 */ /* 0x000fea0003800000 */
[----:B------:R-:W-:Y:S01]  /*18930*/  BPT.TRAP 0x1 ;  /* 0x000000040000795c */ /* 0x000fe20000300000 */
.L_x_2856:
[----:B------:R-:W-:Y:S01]  /*18940*/  IMAD R95, R162, 0x900, R4 ;  /* 0x00000900a25f7824 */ /* 0x000fe200078e0204 */
[----:B------:R-:W-:Y:S03]  /*18950*/  BSSY B1, `(.L_x_2857) ;  /* 0x0000006000017945 */ /* 0x000fe60003800000 */
[C---:B------:R-:W-:Y:S01]  /*18960*/  VIADD R90, R95.reuse, 0x2 ;  /* 0x000000025f5a7836 */ /* 0x040fe20000000000 */
[----:B------:R-:W-:Y:S01]  /*18970*/  IADD3 R92, R95, 0x4, RZ ;  /* 0x000000045f5c7810 */ /* 0x000fe20007ffe0ff */
[----:B-1----:R-:W-:Y:S06]  /*18980*/  @P1 BRA `(.L_x_2858) ;  /* 0x0000000000081947 */ /* 0x002fec0003800000 */
[----:B------:R-:W1:Y:S02]  /*18990*/  SYNCS.PHASECHK.TRANS64.TRYWAIT P1, [R8+URZ+0x2a830], R9 ;  /* 0x02a83009080075a7 */ /* 0x000e64000802017f */
[----:B-1----:R-:W-:Y:S05]  /*189a0*/  @!P1 BRA `(.L_x_2859) ;  /* 0x000000ec00389947 */ /* 0x002fea0003800000 */
.L_x_2858:
[----:B------:R-:W-:Y:S05]  /*189b0*/  BSYNC B1 ;  /* 0x0000000000017941 */ /* 0x000fea0003800000 */
.L_x_2857:
[----:B------:R-:W2:Y:S01]  /*189c0*/  LDL.64 R96, [R1+0x28] ;  /* 0x0000280001607983 */ /* 0x000ea20000100a00 */
[----:B------:R-:W-:Y:S01]  /*189d0*/  IMAD.MOV.U32 R88, RZ, RZ, R95 ;  /* 0x000000ffff587224 */ /* 0x000fe200078e005f */
[----:B------:R-:W-:Y:S01]  /*189e0*/  R2UR UR46, R90 ;  /* 0x000000005a2e72ca */ /* 0x000fe200000e0000 */
[----:B------:R-:W-:Y:S01]  /*189f0*/  IMAD.MOV.U32 R90, RZ, RZ, R92 ;  /* 0x000000ffff5a7224 */ /* 0x000fe200078e005c */
[----:B------:R-:W-:Y:S01]  /*18a00*/  MOV R21, UR42 ;  /* 0x0000002a00157c02 */ /* 0x000fe20008000f00 */
[----:B------:R-:W-:Y:S01]  /*18a10*/  IMAD.MOV.U32 R89, RZ, RZ, 0x40000040 ;  /* 0x40000040ff597424 */ /* 0x000fe200078e00ff */
[----:B------:R-:W-:Y:S01]  /*18a20*/  R2UR UR50, R88 ;  /* 0x00000000583272ca */ /* 0x000fe200000e0000 */
[C---:B------:R-:W-:Y:S01]  /*18a30*/  VIADD R88, R95.reuse, 0x6 ;  /* 0x000000065f587836 */ /* 0x040fe20000000000 */
[----:B01----:R-:W-:Y:S01]  /*18a40*/  MOV R9, UR38 ;  /* 0x0000002600097c02 */ /* 0x003fe20008000f00 */
[C---:B------:R-:W-:Y:S01]  /*18a50*/  VIADD R92, R95.reuse, 0x302 ;  /* 0x000003025f5c7836 */ /* 0x040fe20000000000 */
        /* <DEDUP_REMOVED lines=11> */
[----:B------:R-:W-:Y:S01]  /*18b10*/  IMAD.MOV.U32 R93, RZ, RZ, 0x40000040 ;  /* 0x40000040ff5d7424 */ /* 0x000fe200078e00ff */
        /* <DEDUP_REMOVED lines=54> */
[----:B------:R-:W3:Y:S01]  /*18e80*/  LDL.64 R198, [R1+0x10] ;  /* 0x0000100001c67983 */ /* 0x000ee20000100a00 */
        /* <DEDUP_REMOVED lines=44> */
[----:B------:R-:W2:Y:S01]  /*19150*/  LDL.64 R196, [R1+0x20] ;  /* 0x0000200001c47983 */ /* 0x000ea20000100a00 */
[----:B------:R-:W-:Y:S01]  /*19160*/  R2UR UR49, R195 ;  /* 0x00000000c33172ca */ /* 0x000fe200000e0000 */
[----:B------:R-:W-:Y:S02]  /*19170*/  WARPGROUP.DEPBAR.LE gsb0, 0x0 ;  /* 0x00008000000079c5 */ /* 0x000fe40000010000 */
[----:B------:R-:W-:Y:S01]  /*19180*/  WARPGROUP.ARRIVE ;  /* 0x00000000000079c5 */ /* 0x000fe20000000000 */
[----:B--2---:R-:W-:Y:S02]  /*19190*/  R2UR UR44, R196 ;  /* 0x00000000c42c72ca */ /* 0x004fe400000e0000 */
[----:B------:R-:W-:-:S02]  /*191a0*/  R2UR UR45, R197 ;  /* 0x00000000c52d72ca */ /* 0x000fc400000e0000 */
[----:B------:R-:W2:Y:S11]  /*191b0*/  LDL.64 R196, [R1+0x8] ;  /* 0x0000080001c47983 */ /* 0x000eb60000100a00 */
[----:B------:R-:W-:Y:S01]  /*191c0*/  HGMMA.64x96x16.F32.BF16 R88, gdesc[UR44], R88, gsb0 ;  /* 0x016000002c5879f0 */ /* 0x000fe20008001858 */
[----:B------:R-:W-:-:S02]  /*191d0*/  R2UR UR44, R194 ;  /* 0x00000000c22c72ca */ /* 0x000fc400000e0000 */
[----:B------:R-:W4:Y:S01]  /*191e0*/  LDL.64 R194, [R1+0x18] ;  /* 0x0000180001c27983 */ /* 0x000f220000100a00 */
[----:B---3--:R-:W-:Y:S02]  /*191f0*/  R2UR UR36, R198 ;  /* 0x00000000c62472ca */ /* 0x008fe400000e0000 */
[----:B------:R-:W-:Y:S01]  /*19200*/  R2UR UR37, R199 ;  /* 0x00000000c72572ca */ /* 0x000fe200000e0000 */
[----:B------:R-:W-:Y:S02]  /*19210*/  WARPGROUP.DEPBAR.LE gsb0, 0x0 ;  /* 0x00008000000079c5 */ /* 0x000fe40000010000 */
[----:B------:R-:W-:Y:S01]  /*19220*/  WARPGROUP.ARRIVE ;  /* 0x00000000000079c5 */ /* 0x000fe20000000000 */
[----:B----4-:R-:W-:Y:S02]  /*19230*/  R2UR UR40, R194 ;  /* 0x00000000c22872ca */ /* 0x010fe400000e0000 */
[----:B------:R-:W-:Y:S02]  /*19240*/  R2UR UR41, R195 ;  /* 0x00000000c32972ca */ /* 0x000fe400000e0000 */
[----:B------:R-:W3:Y:S11]  /*19250*/  LDL.64 R194, [R1] ;  /* 0x0000000001c27983 */ /* 0x000ef60000100a00 */
[----:B------:R-:W-:Y:S01]  /*19260*/  HGMMA.64x96x16.F32.BF16 R88, gdesc[UR40], R88, gsb0 ;  /* 0x01600000285879f0 */ /* 0x000fe20008001858 */
[----:B--2---:R-:W-:-:S02]  /*19270*/  R2UR UR32, R196 ;  /* 0x00000000c42072ca */ /* 0x004fc400000e0000 */
[----:B------:R-:W-:Y:S01]  /*19280*/  R2UR UR33, R197 ;  /* 0x00000000c52172ca */ /* 0x000fe200000e0000 */
[----:B------:R-:W-:Y:S02]  /*19290*/  WARPGROUP.DEPBAR.LE gsb0, 0x0 ;  /* 0x00008000000079c5 */ /* 0x000fe40000010000 */
[----:B------:R-:W-:-:S06]  /*192a0*/  WARPGROUP.ARRIVE ;  /* 0x00000000000079c5 */ /* 0x000fcc0000000000 */
[----:B------:R-:W-:Y:S03]  /*192b0*/  HGMMA.64x96x16.F32.BF16 R88, gdesc[UR36], R88, gsb0 ;  /* 0x01600000245879f0 */ /* 0x000fe60008001858 */
[----:B------:R-:W-:Y:S02]  /*192c0*/  WARPGROUP.DEPBAR.LE gsb0, 0x0 ;  /* 0x00008000000079c5 */ /* 0x000fe40000010000 */
[----:B------:R-:W-:-:S06]  /*192d0*/  WARPGROUP.ARRIVE ;  /* 0x00000000000079c5 */ /* 0x000fcc0000000000 */
[----:B------:R-:W-:Y:S01]  /*192e0*/  HGMMA.64x96x16.F32.BF16 R88, gdesc[UR32], R88, gsb0 ;  /* 0x01600000205879f0 */ /* 0x000fe20008001858 */
[----:B---3--:R-:W-:Y:S02]  /*192f0*/  R2UR UR28, R194 ;  /* 0x00000000c21c72ca */ /* 0x008fe400000e0000 */
[----:B------:R-:W-:Y:S01]  /*19300*/  R2UR UR29, R195 ;  /* 0x00000000c31d72ca */ /* 0x000fe200000e0000 */
[----:B------:R-:W-:Y:S02]  /*19310*/  WARPGROUP.DEPBAR.LE gsb0, 0x0 ;  /* 0x00008000000079c5 */ /* 0x000fe40000010000 */
[----:B------:R-:W-:-:S10]  /*19320*/  WARPGROUP.ARRIVE ;  /* 0x00000000000079c5 */ /* 0x000fd40000000000 */
        /* <DEDUP_REMOVED lines=17> */
[----:B------:R-:W-:-:S03]  /*19440*/  UMOV UR12, UR44 ;  /* 0x0000002c000c7c82 */ /* 0x000fc60008000000 */
        /* <DEDUP_REMOVED lines=25> */
.L_x_2860:
[----:B------:R-:W-:Y:S01]  /*195e0*/  SHF.L.U32 R5, R6, 0x1f, RZ ;  /* 0x0000001f06057819 */ /* 0x000fe200000006ff */
[----:B------:R-:W-:-:S04]  /*195f0*/  IMAD R14, R7, 0x8, R2 ;  /* 0x00000008070e7824 */ /* 0x000fc800078e0202 */
[----:B------:R0:W1:Y:S01]  /*19600*/  SYNCS.PHASECHK.TRANS64.TRYWAIT P1, [R14+URZ+0x2a850], R5 ;  /* 0x02a850050e0075a7 */ /* 0x000062000802017f */
[----:B------:R-:W-:Y:S05]  /*19610*/  @!P0 BRA `(.L_x_2861) ;  /* 0x0000000000048947 */ /* 0x000fea0003800000 */
[----:B------:R-:W-:Y:S01]  /*19620*/  BPT.TRAP 0x1 ;  /* 0x000000040000795c */ /* 0x000fe20000300000 */
.L_x_2861:
[----:B------:R-:W-:Y:S04]  /*19630*/  BSSY B1, `(.L_x_2862) ;  /* 0x0000004000017945 */ /* 0x000fe80003800000 */
[----:B-1----:R-:W-:Y:S05]  /*19640*/  @P1 BRA `(.L_x_2863) ;  /* 0x0000000000081947 */ /* 0x002fea0003800000 */
[----:B------:R-:W1:Y:S02]  /*19650*/  SYNCS.PHASECHK.TRANS64.TRYWAIT P1, [R14+URZ+0x2a850], R5 ;  /* 0x02a850050e0075a7 */ /* 0x000e64000802017f */
[----:B-1----:R-:W-:Y:S05]  /*19660*/  @!P1 BRA `(.L_x_2864) ;  /* 0x000000e0001c9947 */ /* 0x002fea0003800000 */
.L_x_2863:
[----:B------:R-:W-:Y:S05]  /*19670*/  BSYNC B1 ;  /* 0x0000000000017941 */ /* 0x000fea0003800000 */
.L_x_2862:
        /* <DEDUP_REMOVED lines=48> */
.L_x_2865:
        /* <DEDUP_REMOVED lines=60> */
[----:B------:R-:W-:-:S02]  /*19d40*/  IMAD R12, R12, 0x8, R2 ;  /* 0x000000080c0c7824 */ /* 0x000fc400078e0202 */
        /* <DEDUP_REMOVED lines=81> */
[----:B0-----:R-:W-:Y:S02]  /*1a260*/  FMNMX.FTZ R5, R131, R5, !PT ;  /* 0x0000000583057209 */ /* 0x001fe40007810000 */
[----:B-1----:R-:W-:-:S05]  /*1a270*/  FMNMX.FTZ R15, R130, R8, !PT ;  /* 0x00000008820f7209 */ /* 0x002fca0007810000 */
[----:B------:R-:W0:Y:S01]  /*1a280*/  SHFL.BFLY PT, R9, R15, 0x2, 0x1f ;  /* 0x0c401f000f097f89 */ /* 0x000e2200000e0000 */
        /* <DEDUP_REMOVED lines=8> */
[----:B------:R-:W-:Y:S01]  /*1a310*/  FADD.FTZ R94, -R15, R11 ;  /* 0x0000000b0f5e7221 */ /* 0x000fe20000010100 */
[----:B-1----:R-:W-:-:S03]  /*1a320*/  FMNMX.FTZ R8, R8, R5, !PT ;  /* 0x0000000508087209 */ /* 0x002fc60007810000 */
[-C--:B------:R-:W-:Y:S02]  /*1a330*/  FMUL.FTZ R94, R94, R9.reuse ;  /* 0x000000095e5e7220 */ /* 0x080fe40000410000 */
[----:B------:R-:W-:Y:S01]  /*1a340*/  FADD.FTZ R5, -R8, R10 ;  /* 0x0000000a08057221 */ /* 0x000fe20000010100 */
[----:B------:R-:W-:-:S03]  /*1a350*/  FMUL.FTZ R10, R15, R9 ;  /* 0x000000090f0a7220 */ /* 0x000fc60000410000 */
[----:B------:R-:W-:Y:S01]  /*1a360*/  MUFU.EX2 R94, R94 ;  /* 0x0000005e005e7308 */ /* 0x000fe20000000800 */
[-C--:B------:R-:W-:Y:S01]  /*1a370*/  FMUL.FTZ R5, R5, R9.reuse ;  /* 0x0000000905057220 */ /* 0x080fe20000410000 */
[-CC-:B------:R-:W-:Y:S01]  /*1a380*/  FFMA.FTZ R154, R97, R9.reuse, -R10.reuse ;  /* 0x00000009619a7223 */ /* 0x180fe2000001080a */
[-CC-:B------:R-:W-:Y:S01]  /*1a390*/  FFMA.FTZ R97, R98, R9.reuse, -R10.reuse ;  /* 0x0000000962617223 */ /* 0x180fe2000001080a */
[-C--:B------:R-:W-:Y:S01]  /*1a3a0*/  FMUL.FTZ R98, R8, R9.reuse ;  /* 0x0000000908627220 */ /* 0x080fe20000410000 */
[-CC-:B------:R-:W-:Y:S01]  /*1a3b0*/  FFMA.FTZ R156, R6, R9.reuse, -R10.reuse ;  /* 0x00000009069c7223 */ /* 0x180fe2000001080a */
[-CC-:B------:R-:W-:Y:S01]  /*1a3c0*/  FFMA.FTZ R135, R7, R9.reuse, -R10.reuse ;  /* 0x0000000907877223 */ /* 0x180fe2000001080a */
[-C--:B------:R-:W-:Y:S01]  /*1a3d0*/  FFMA.FTZ R148, R101, R9.reuse, -R10 ;  /* 0x0000000965947223 */ /* 0x080fe2000001080a */
[-CC-:B------:R-:W-:Y:S01]  /*1a3e0*/  FFMA.FTZ R157, R20, R9.reuse, -R98.reuse ;  /* 0x00000009149d7223 */ /* 0x180fe20000010862 */
[-C--:B------:R-:W-:Y:S01]  /*1a3f0*/  FFMA.FTZ R101, R21, R9.reuse, -R98 ;  /* 0x0000000915657223 */ /* 0x080fe20000010862 */
[----:B------:R-:W-:Y:S01]  /*1a400*/  MUFU.EX2 R5, R5 ;  /* 0x0000000500057308 */ /* 0x000fe20000000800 */
[-C--:B------:R-:W-:Y:S01]  /*1a410*/  FFMA.FTZ R158, R88, R9.reuse, -R10 ;  /* 0x00000009589e7223 */ /* 0x080fe2000001080a */
[-C--:B------:R-:W-:Y:S01]  /*1a420*/  FFMA.FTZ R159, R90, R9.reuse, -R98 ;  /* 0x000000095a9f7223 */ /* 0x080fe20000010862 */
[-C--:B------:R-:W-:Y:S01]  /*1a430*/  FFMA.FTZ R134, R89, R9.reuse, -R10 ;  /* 0x0000000959867223 */ /* 0x080fe2000001080a */
[-C--:B------:R-:W-:Y:S01]  /*1a440*/  FFMA.FTZ R91, R91, R9.reuse, -R98 ;  /* 0x000000095b5b7223 */ /* 0x080fe20000010862 */
[-C--:B------:R-:W-:Y:S01]  /*1a450*/  FFMA.FTZ R152, R92, R9.reuse, -R10 ;  /* 0x000000095c987223 */ /* 0x080fe2000001080a */
[-C--:B------:R-:W-:Y:S01]  /*1a460*/  FFMA.FTZ R153, R95, R9.reuse, -R98 ;  /* 0x000000095f997223 */ /* 0x080fe20000010862 */
[----:B------:R-:W-:Y:S01]  /*1a470*/  VIADD R95, R12, 0x2a840 ;  /* 0x0002a8400c5f7836 */ /* 0x000fe20000000000 */
[----:B------:R-:W0:Y:S01]  /*1a480*/  MUFU.EX2 R156, R156 ;  /* 0x0000009c009c7308 */ /* 0x000e220000000800 */
[-C--:B------:R-:W-:Y:S01]  /*1a490*/  FFMA.FTZ R133, R93, R9.reuse, -R10 ;  /* 0x000000095d857223 */ /* 0x080fe2000001080a */
[-CC-:B------:R-:W-:Y:S01]  /*1a4a0*/  FFMA.FTZ R90, R96, R9.reuse, -R98.reuse ;  /* 0x00000009605a7223 */ /* 0x180fe20000010862 */
[-C--:B------:R-:W-:Y:S01]  /*1a4b0*/  FFMA.FTZ R155, R99, R9.reuse, -R98 ;  /* 0x00000009639b7223 */ /* 0x080fe20000010862 */
[----:B------:R-:W-:Y:S01]  /*1a4c0*/  PRMT R95, R178, 0x654, R95 ;  /* 0x00000654b25f7816 */ /* 0x000fe2000000005f */
[-C--:B------:R-:W-:Y:S01]  /*1a4d0*/  FFMA.FTZ R93, R102, R9.reuse, -R10 ;  /* 0x00000009665d7223 */ /* 0x080fe2000001080a */
[-CC-:B------:R-:W-:Y:S01]  /*1a4e0*/  FFMA.FTZ R21, R100, R9.reuse, -R98.reuse ;  /* 0x0000000964157223 */ /* 0x180fe20000010862 */
[-CC-:B------:R-:W-:Y:S01]  /*1a4f0*/  FFMA.FTZ R149, R103, R9.reuse, -R98.reuse ;  /* 0x0000000967957223 */ /* 0x180fe20000010862 */
[----:B------:R-:W1:Y:S01]  /*1a500*/  MUFU.EX2 R157, R157 ;  /* 0x0000009d009d7308 */ /* 0x000e620000000800 */
[----:B------:R2:W-:Y:S01]  /*1a510*/  SYNCS.ARRIVE.TRANS64.RED.A1T0 RZ, [R95+URZ], RZ ;  /* 0x000000ff5fff79a7 */ /* 0x0005e2000810043f */
[-CC-:B------:R-:W-:Y:S01]  /*1a520*/  FFMA.FTZ R20, R104, R9.reuse, -R98.reuse ;  /* 0x0000000968147223 */ /* 0x180fe20000010862 */
[-CC-:B------:R-:W-:Y:S01]  /*1a530*/  FFMA.FTZ R151, R107, R9.reuse, -R98.reuse ;  /* 0x000000096b977223 */ /* 0x180fe20000010862 */
[-CC-:B------:R-:W-:Y:S01]  /*1a540*/  FFMA.FTZ R108, R108, R9.reuse, -R98.reuse ;  /* 0x000000096c6c7223 */ /* 0x180fe20000010862 */
[-CC-:B------:R-:W-:Y:S01]  /*1a550*/  FFMA.FTZ R145, R111, R9.reuse, -R98.reuse ;  /* 0x000000096f917223 */ /* 0x180fe20000010862 */
[-CC-:B------:R-:W-:Y:S01]  /*1a560*/  FFMA.FTZ R99, R112, R9.reuse, -R98.reuse ;  /* 0x0000000970637223 */ /* 0x180fe20000010862 */
[----:B------:R-:W-:Y:S01]  /*1a570*/  FFMA.FTZ R147, R115, R9, -R98 ;  /* 0x0000000973937223 */ /* 0x000fe20000010862 */
[----:B------:R-:W3:Y:S01]  /*1a580*/  MUFU.EX2 R135, R135 ;  /* 0x0000008700877308 */ /* 0x000ee20000000800 */
        /* <DEDUP_REMOVED lines=8> */
[----:B-1----:R-:W-:Y:S01]  /*1a610*/  FFMA.FTZ R0, R5, R0, R157 ;  /* 0x0000000005007223 */ /* 0x002fe2000001009d */
[-CC-:B------:R-:W-:Y:S01]  /*1a620*/  FFMA.FTZ R96, R128, R9.reuse, -R98.reuse ;  /* 0x0000000980607223 */ /* 0x180fe20000010862 */
[-CC-:B------:R-:W-:Y:S01]  /*1a630*/  FFMA.FTZ R139, R131, R9.reuse, -R98.reuse ;  /* 0x00000009838b7223 */ /* 0x180fe20000010862 */
[-C--:B--2---:R-:W-:Y:S01]  /*1a640*/  FFMA.FTZ R95, R132, R9.reuse, -R98 ;  /* 0x00000009845f7223 */ /* 0x084fe20000010862 */
[-CC-:B------:R-:W-:Y:S01]  /*1a650*/  FFMA.FTZ R150, R105, R9.reuse, -R10.reuse ;  /* 0x0000000969967223 */ /* 0x180fe2000001080a */
[-CC-:B------:R-:W-:Y:S01]  /*1a660*/  FFMA.FTZ R92, R106, R9.reuse, -R10.reuse ;  /* 0x000000096a5c7223 */ /* 0x180fe2000001080a */
[-CC-:B------:R-:W-:Y:S01]  /*1a670*/  FFMA.FTZ R144, R109, R9.reuse, -R10.reuse ;  /* 0x000000096d907223 */ /* 0x180fe2000001080a */
[----:B------:R-:W1:Y:S01]  /*1a680*/  MUFU.EX2 R158, R158 ;  /* 0x0000009e009e7308 */ /* 0x000e620000000800 */
[----:B---3--:R-:W-:Y:S01]  /*1a690*/  FADD.FTZ R3, R135, R3 ;  /* 0x0000000387037221 */ /* 0x008fe20000010000 */
[-CC-:B------:R-:W-:Y:S01]  /*1a6a0*/  FFMA.FTZ R89, R110, R9.reuse, -R10.reuse ;  /* 0x000000096e597223 */ /* 0x180fe2000001080a */
[-CC-:B------:R-:W-:Y:S01]  /*1a6b0*/  FFMA.FTZ R146, R113, R9.reuse, -R10.reuse ;  /* 0x0000000971927223 */ /* 0x180fe2000001080a */
[-CC-:B------:R-:W-:Y:S01]  /*1a6c0*/  FFMA.FTZ R88, R114, R9.reuse, -R10.reuse ;  /* 0x0000000972587223 */ /* 0x180fe2000001080a */
[-CC-:B------:R-:W-:Y:S01]  /*1a6d0*/  FFMA.FTZ R140, R117, R9.reuse, -R10.reuse ;  /* 0x00000009758c7223 */ /* 0x180fe2000001080a */
[-CC-:B------:R-:W-:Y:S01]  /*1a6e0*/  FFMA.FTZ R11, R118, R9.reuse, -R10.reuse ;  /* 0x00000009760b7223 */ /* 0x180fe2000001080a */
[-C--:B------:R-:W-:Y:S01]  /*1a6f0*/  FFMA.FTZ R142, R121, R9.reuse, -R10 ;  /* 0x00000009798e7223 */ /* 0x080fe2000001080a */
[----:B------:R-:W2:Y:S01]  /*1a700*/  MUFU.EX2 R159, R159 ;  /* 0x0000009f009f7308 */ /* 0x000ea20000000800 */
[----:B0-----:R-:W-:Y:S01]  /*1a710*/  FADD.FTZ R98, R101, R0 ;  /* 0x0000000065627221 */ /* 0x001fe20000010000 */
[-CC-:B------:R-:W-:Y:S01]  /*1a720*/  FFMA.FTZ R7, R122, R9.reuse, -R10.reuse ;  /* 0x000000097a077223 */ /* 0x180fe2000001080a */
[-CC-:B------:R-:W-:Y:S01]  /*1a730*/  FFMA.FTZ R136, R125, R9.reuse, -R10.reuse ;  /* 0x000000097d887223 */ /* 0x180fe2000001080a */
[-CC-:B------:R-:W-:Y:S01]  /*1a740*/  FFMA.FTZ R6, R126, R9.reuse, -R10.reuse ;  /* 0x000000097e067223 */ /* 0x180fe2000001080a */
[-CC-:B------:R-:W-:Y:S01]  /*1a750*/  FFMA.FTZ R138, R129, R9.reuse, -R10.reuse ;  /* 0x00000009818a7223 */ /* 0x180fe2000001080a */
[----:B------:R-:W-:-:S02]  /*1a760*/  FFMA.FTZ R10, R130, R9, -R10 ;  /* 0x00000009820a7223 */ /* 0x000fc4000001080a */
        /* <DEDUP_REMOVED lines=88> */
.L_x_2866:
        /* <DEDUP_REMOVED lines=34> */
.L_x_2854:
[----:B------:R-:W-:Y:S05]  /*1af10*/  BSYNC B0 ;  /* 0x0000000000007941 */ /* 0x000fea0003800000 */
.L_x_2853:
        /* <DEDUP_REMOVED lines=67> */
.L_x_2868:
[----:B------:R-:W-:Y:S01]  /*1b350*/  IMAD R6, R162, 0x8, R2 ;  /* 0x00000008a2067824 */ /* 0x000fe200078e0202 */
[----:B------:R-:W-:-:S04]  /*1b360*/  SHF.L.U32 R5, R168, 0x1f, RZ ;  /* 0x0000001fa8057819 */ /* 0x000fc800000006ff */
[----:B------:R0:W1:Y:S01]  /*1b370*/  SYNCS.PHASECHK.TRANS64.TRYWAIT P1, [R6+URZ+0x2a850], R5 ;  /* 0x02a85005060075a7 */ /* 0x000062000802017f */
[----:B------:R-:W-:Y:S05]  /*1b380*/  @!P0 BRA `(.L_x_2869) ;  /* 0x0000000000048947 */ /* 0x000fea0003800000 */
[----:B------:R-:W-:Y:S01]  /*1b390*/  BPT.TRAP 0x1 ;  /* 0x000000040000795c */ /* 0x000fe20000300000 */
.L_x_2869:
        /* <DEDUP_REMOVED lines=9> */
.L_x_2871:
[----:B------:R-:W-:Y:S05]  /*1b430*/  BSYNC B0 ;  /* 0x0000000000007941 */ /* 0x000fea0003800000 */
.L_x_2870:
[----:B------:R-:W-:Y:S01]  /*1b440*/  IMAD.MOV.U32 R4, RZ, RZ, R2 ;  /* 0x000000ffff047224 */ /* 0x000fe200078e0002 */
[----:B------:R-:W-:Y:S01]  /*1b450*/  WARPGROUP.ARRIVE ;  /* 0x00000000000079c5 */ /* 0x000fe20000000000 */
[----:B01----:R-:W-:-:S03]  /*1b460*/  IMAD.MOV.U32 R5, RZ, RZ, 0x40000040 ;  /* 0x40000040ff057424 */ /* 0x003fc600078e00ff */
        /* <DEDUP_REMOVED lines=14> */
[----:B------:R-:W-:Y:S02]  /*1b550*/  R2UR UR7, R5 ;  /* 0x00000000050772ca */ /* 0x000fe400000e0000 */
[----:B------:R-:W-:Y:S01]  /*1b560*/  MOV R5, 0x40000040 ;  /* 0x4000004000057802 */ /* 0x000fe20000000f00 */
        /* <DEDUP_REMOVED lines=21> */
[----:B------:R-:W-:Y:S01]  /*1b6c0*/  IMAD.MOV.U32 R3, RZ, RZ, -0x800000 ;  /* 0xff800000ff037424 */ /* 0x000fe200078e00ff */
[----:B------:R-:W0:Y:S02]  /*1b6d0*/  SHFL.BFLY PT, R5, R0, 0x2, 0x1f ;  /* 0x0c401f0000057f89 */ /* 0x000e2400000e0000 */
[----:B0-----:R-:W-:Y:S01]  /*1b6e0*/  FADD.FTZ R7, R5, R0 ;  /* 0x0000000005077221 */ /* 0x001fe20000010000 */
[----:B------:R-:W-:Y:S01]  /*1b6f0*/  IMAD.MOV.U32 R0, RZ, RZ, -0x800000 ;  /* 0xff800000ff007424 */ /* 0x000fe200078e00ff */
[----:B------:R-:W0:Y:S04]  /*1b700*/  SHFL.BFLY PT, R5, R4, 0x1, 0x1f ;  /* 0x0c201f0004057f89 */ /* 0x000e2800000e0000 */
[----:B------:R-:W1:Y:S01]  /*1b710*/  SHFL.BFLY PT, R2, R7, 0x1, 0x1f ;  /* 0x0c201f0007027f89 */ /* 0x000e6200000e0000 */
[----:B0-----:R-:W-:Y:S01]  /*1b720*/  FADD.FTZ R12, R4, R5 ;  /* 0x00000005040c7221 */ /* 0x001fe20000010000 */
[----:B------:R-:W-:-:S02]  /*1b730*/  IMAD.MOV.U32 R5, RZ, RZ, RZ ;  /* 0x000000ffff057224 */ /* 0x000fc400078e00ff */
[----:B-1----:R-:W-:Y:S02]  /*1b740*/  FADD.FTZ R13, R7, R2 ;  /* 0x00000002070d7221 */ /* 0x002fe40000010000 */
[----:B------:R-:W-:Y:S01]  /*1b750*/  FSETP.NE.FTZ.AND P1, PT, R12, RZ, PT ;  /* 0x000000ff0c00720b */ /* 0x000fe20003f35000 */
[----:B------:R-:W-:Y:S02]  /*1b760*/  IMAD.MOV.U32 R2, RZ, RZ, RZ ;  /* 0x000000ffff027224 */ /* 0x000fe400078e00ff */
        /* <DEDUP_REMOVED lines=17> */
.L_x_2873:
        /* <DEDUP_REMOVED lines=37> */
[----:B------:R-:W-:Y:S01]  /*1bad0*/  SEL R5, RZ, 0x1, P1 ;  /* 0x00000001ff057807 */ /* 0x000fe20000800000 */
[-C--:B0-----:R-:W-:Y:S01]  /*1bae0*/  FMUL.FTZ R96, R26, R2.reuse ;  /* 0x000000021a607220 */ /* 0x081fe20000410000 */
        /* <DEDUP_REMOVED lines=34> */
[----:B--2---:R-:W-:-:S07]  /*1bd10*/  SEL R162, R162, RZ, P1 ;  /* 0x000000ffa2a27207 */ /* 0x004fce0000800000 */
.L_x_2774:
[----:B------:R-:W2:Y:S08]  /*1bd20*/  S2UR UR4, SR_CgaCtaId ;  /* 0x00000000000479c3 */ /* 0x000eb00000008800 */
[----:B------:R-:W-:Y:S01]  /*1bd30*/  BAR.SYNC.DEFER_BLOCKING 0x5, 0x180 ;  /* 0x0146000000007b1d */ /* 0x000fe20000010000 */
[----:B------:R-:W-:-:S05]  /*1bd40*/  MOV R5, 0x400 ;  /* 0x0000040000057802 */ /* 0x000fca0000000f00 */
[----:B------:R-:W-:Y:S01]  /*1bd50*/  BSSY B0, `(.L_x_2874) ;  /* 0x00002d5000007945 */ /* 0x000fe20003800000 */
[----:B--2---:R-:W-:-:S05]  /*1bd60*/  IMAD.U32 R178, RZ, RZ, UR4 ;  /* 0x00000004ffb27e24 */ /* 0x004fca000f8e00ff */
[----:B------:R-:W-:-:S05]  /*1bd70*/  LEA R2, R178, R5, 0x18 ;  /* 0x00000005b2027211 */ /* 0x000fca00078ec0ff */
[----:B------:R2:W3:Y:S01]  /*1bd80*/  LDS.128 R4, [R2+0x2a8d0] ;  /* 0x02a8d00002047984 */ /* 0x0004e20000000c00 */
[----:B------:R-:W-:Y:S06]  /*1bd90*/  BAR.ARV 0x4, 0x180 ;  /* 0x0106000000007b1d */ /* 0x000fec0000002000 */
[----:B------:R-:W-:Y:S05]  /*1bda0*/  @P0 BRA `(.L_x_2875) ;  /* 0x0000002000580947 */ /* 0x000fea0003800000 */
[----:B------:R-:W4:Y:S01]  /*1bdb0*/  LDL R8, [R1+0x5c] ;  /* 0x00005c0001087983 */ /* 0x000f220000100800 */
[----:B------:R-:W-:Y:S01]  /*1bdc0*/  F2FP.BF16.F32.PACK_AB R36, R95, R94 ;  /* 0x0000005e5f24723e */ /* 0x000fe200000010ff */
[----:B------:R-:W-:Y:S01]  /*1bdd0*/  ULDC.64 UR6, c[0x0][0xc00] ;  /* 0x0003000000067ab9 */ /* 0x000fe20000000a00 */
[----:B------:R-:W-:Y:S01]  /*1bde0*/  ULDC.64 UR4, c[0x0][0xc08] ;  /* 0x0003020000047ab9 */ /* 0x000fe20000000a00 */
[----:B------:R-:W0:Y:S01]  /*1bdf0*/  S2R R9, SR_SWINHI ;  /* 0x0000000000097919 */ /* 0x000e220000002f00 */
[----:B------:R-:W-:Y:S02]  /*1be00*/  MOV R72, R2 ;  /* 0x0000000200487202 */ /* 0x000fe40000000f00 */
[----:B0-----:R-:W-:Y:S01]  /*1be10*/  MOV R73, R9 ;  /* 0x0000000900497202 */ /* 0x001fe20000000f00 */
[----:B------:R-:W-:Y:S02]  /*1be20*/  BAR.SYNC.DEFER_BLOCKING 0x1, 0x100 ;  /* 0x0044000000007b1d */ /* 0x000fe40000010000 */
[----:B----4-:R-:W-:-:S03]  /*1be30*/  IMAD.WIDE R12, R8, 0x2, R72 ;  /* 0x00000002080c7825 */ /* 0x010fc600078e0248 */
        /* <DEDUP_REMOVED lines=8> */
[----:B---3--:R-:W-:Y:S01]  /*1bec0*/  LOP3.LUT R4, R35, 0x380, RZ, 0xc0, !PT ;  /* 0x0000038023047812 */ /* 0x008fe200078ec0ff */
[--C-:B------:R-:W-:Y:S01]  /*1bed0*/  IMAD.X R27, RZ, RZ, R13.reuse, P3 ;  /* 0x000000ffff1b7224 */ /* 0x100fe200018e060d */
[C---:B------:R-:W-:Y:S01]  /*1bee0*/  IADD3 R105, P2, R12.reuse, 0x4020, RZ ;  /* 0x000040200c697810 */ /* 0x040fe20007f5e0ff */
[----:B------:R-:W-:Y:S01]  /*1bef0*/  IMAD.X R11, RZ, RZ, R13, P5 ;  /* 0x000000ffff0b7224 */ /* 0x000fe200028e060d */
[----:B------:R-:W-:-:S02]  /*1bf00*/  IADD3 R107, P1, R12, 0x4040, RZ ;  /* 0x000040400c6b7810 */ /* 0x000fc40007f3e0ff */
[----:B------:R-:W-:Y:S01]  /*1bf10*/  IADD3 R109, P0, R12, 0x4060, RZ ;  /* 0x000040600c6d7810 */ /* 0x000fe20007f1e0ff */
[--C-:B------:R-:W-:Y:S01]  /*1bf20*/  IMAD.X R29, RZ, RZ, R13.reuse, P2 ;  /* 0x000000ffff1d7224 */ /* 0x100fe200010e060d */
[----:B------:R-:W-:Y:S01]  /*1bf30*/  LOP3.LUT R12, R15, R12, RZ, 0x3c, !PT ;  /* 0x0000000c0f0c7212 */ /* 0x000fe200078e3cff */
[--C-:B------:R-:W-:Y:S01]  /*1bf40*/  IMAD.X R31, RZ, RZ, R13.reuse, P1 ;  /* 0x000000ffff1f7224 */ /* 0x100fe200008e060d */
[----:B------:R-:W-:Y:S01]  /*1bf50*/  LOP3.LUT R14, R39, 0x380, RZ, 0xc0, !PT ;  /* 0x00000380270e7812 */ /* 0x000fe200078ec0ff */
[----:B------:R-:W-:Y:S01]  /*1bf60*/  IMAD.X R33, RZ, RZ, R13, P0 ;  /* 0x000000ffff217224 */ /* 0x000fe200000e060d */
[----:B------:R-:W-:Y:S02]  /*1bf70*/  LOP3.LUT R15, R26, 0x380, RZ, 0xc0, !PT ;  /* 0x000003801a0f7812 */ /* 0x000fe400078ec0ff */
[----:B------:R-:W-:Y:S02]  /*1bf80*/  LOP3.LUT R10, R37, 0x380, RZ, 0xc0, !PT ;  /* 0x00000380250a7812 */ /* 0x000fe400078ec0ff */
[----:B------:R-:W-:-:S02]  /*1bf90*/  SHF.R.U64 R4, R4, 0x3, RZ ;  /* 0x0000000304047819 */ /* 0x000fc400000012ff */
[----:B------:R-:W-:Y:S02]  /*1bfa0*/  SHF.R.U64 R14, R14, 0x3, RZ ;  /* 0x000000030e0e7819 */ /* 0x000fe400000012ff */
[----:B------:R-:W-:Y:S02]  /*1bfb0*/  SHF.R.U64 R15, R15, 0x3, RZ ;  /* 0x000000030f0f7819 */ /* 0x000fe400000012ff */
[----:B------:R-:W-:Y:S02]  /*1bfc0*/  SHF.R.U64 R10, R10, 0x3, RZ ;  /* 0x000000030a0a7819 */ /* 0x000fe400000012ff */
[----:B------:R-:W-:Y:S02]  /*1bfd0*/  LOP3.LUT R8, R4, R35, RZ, 0x3c, !PT ;  /* 0x0000002304087212 */ /* 0x000fe400078e3cff */
[----:B------:R-:W-:Y:S02]  /*1bfe0*/  LOP3.LUT R4, R105, 0x380, RZ, 0xc0, !PT ;  /* 0x0000038069047812 */ /* 0x000fe400078ec0ff */
[----:B------:R-:W-:-:S02]  /*1bff0*/  LOP3.LUT R30, R107, 0x380, RZ, 0xc0, !PT ;  /* 0x000003806b1e7812 */ /* 0x000fc400078ec0ff */
[----:B------:R-:W-:Y:S02]  /*1c000*/  LOP3.LUT R24, R14, R39, RZ, 0x3c, !PT ;  /* 0x000000270e187212 */ /* 0x000fe400078e3cff */
[----:B------:R-:W-:Y:S02]  /*1c010*/  LOP3.LUT R26, R15, R26, RZ, 0x3c, !PT ;  /* 0x0000001a0f1a7212 */ /* 0x000fe400078e3cff */
[----:B------:R-:W-:Y:S02]  /*1c020*/  MOV R34, R12 ;  /* 0x0000000c00227202 */ /* 0x000fe40000000f00 */
[----:B------:R-:W-:Y:S02]  /*1c030*/  LOP3.LUT R32, R109, 0x380, RZ, 0xc0, !PT ;  /* 0x000003806d207812 */ /* 0x000fe400078ec0ff */
[----:B------:R-:W-:Y:S02]  /*1c040*/  LOP3.LUT R10, R10, R37, RZ, 0x3c, !PT ;  /* 0x000000250a0a7212 */ /* 0x000fe400078e3cff */
[----:B------:R-:W-:-:S02]  /*1c050*/  F2FP.BF16.F32.PACK_AB R12, R21, R20 ;  /* 0x00000014150c723e */ /* 0x000fc400000010ff */
[----:B------:R-:W-:Y:S02]  /*1c060*/  F2FP.BF16.F32.PACK_AB R13, R97, R96 ;  /* 0x00000060610d723e */ /* 0x000fe400000010ff */
[----:B------:R-:W-:Y:S02]  /*1c070*/  F2FP.BF16.F32.PACK_AB R14, R89, R88 ;  /* 0x00000058590e723e */ /* 0x000fe400000010ff */
[----:B------:R-:W-:Y:S02]  /*1c080*/  F2FP.BF16.F32.PACK_AB R15, R99, R98 ;  /* 0x00000062630f723e */ /* 0x000fe400000010ff */
[----:B------:R-:W-:Y:S02]  /*1c090*/  SHF.R.U64 R4, R4, 0x3, RZ ;  /* 0x0000000304047819 */ /* 0x000fe400000012ff */
[----:B------:R-:W-:Y:S01]  /*1c0a0*/  SHF.R.U64 R30, R30, 0x3, RZ ;  /* 0x000000031e1e7819 */ /* 0x000fe200000012ff */
[----:B------:R0:W-:Y:S01]  /*1c0b0*/  STSM.16.M88.4 [R34], R12 ;  /* 0x0000000c22007844 */ /* 0x0001e20000000200 */
[----:B------:R-:W-:-:S02]  /*1c0c0*/  SHF.R.U64 R32, R32, 0x3, RZ ;  /* 0x0000000320207819 */ /* 0x000fc400000012ff */
[----:B------:R-:W-:Y:S02]  /*1c0d0*/  MOV R37, R8 ;  /* 0x0000000800257202 */ /* 0x000fe40000000f00 */
[----:B------:R-:W-:Y:S02]  /*1c0e0*/  MOV R38, R10 ;  /* 0x0000000a00267202 */ /* 0x000fe40000000f00 */
[----:B-1----:R-:W-:Y:S02]  /*1c0f0*/  LOP3.LUT R28, R4, R105, RZ, 0x3c, !PT ;  /* 0x00000069041c7212 */ /* 0x002fe400078e3cff */
[----:B------:R-:W-:Y:S02]  /*1c100*/  F2FP.BF16.F32.PACK_AB R8, R91, R90 ;  /* 0x0000005a5b08723e */ /* 0x000fe400000010ff */
[----:B------:R-:W-:Y:S02]  /*1c110*/  F2FP.BF16.F32.PACK_AB R9, R101, R100 ;  /* 0x000000646509723e */ /* 0x000fe400000010ff */
[----:B------:R-:W-:-:S02]  /*1c120*/  F2FP.BF16.F32.PACK_AB R10, R93, R92 ;  /* 0x0000005c5d0a723e */ /* 0x000fc400000010ff */
[----:B------:R-:W-:Y:S02]  /*1c130*/  F2FP.BF16.F32.PACK_AB R11, R103, R102 ;  /* 0x00000066670b723e */ /* 0x000fe400000010ff */
[----:B------:R-:W-:Y:S02]  /*1c140*/  LOP3.LUT R30, R30, R107, RZ, 0x3c, !PT ;  /* 0x0000006b1e1e7212 */ /* 0x000fe400078e3cff */
[----:B------:R-:W-:Y:S01]  /*1c150*/  MOV R39, R24 ;  /* 0x0000001800277202 */ /* 0x000fe20000000f00 */
[----:B------:R-:W-:Y:S01]  /*1c160*/  STSM.16.M88.4 [R37], R8 ;  /* 0x0000000825007844 */ /* 0x000fe20000000200 */
[----:B------:R-:W-:Y:S02]  /*1c170*/  MOV R4, R26 ;  /* 0x0000001a00047202 */ /* 0x000fe40000000f00 */
[----:B0-----:R-:W-:Y:S02]  /*1c180*/  F2FP.BF16.F32.PACK_AB R12, R41, R40 ;  /* 0x00000028290c723e */ /* 0x001fe400000010ff */
[----:B------:R-:W-:-:S02]  /*1c190*/  F2FP.BF16.F32.PACK_AB R13, R43, R42 ;  /* 0x0000002a2b0d723e */ /* 0x000fc400000010ff */
[----:B------:R-:W-:Y:S02]  /*1c1a0*/  F2FP.BF16.F32.PACK_AB R14, R45, R44 ;  /* 0x0000002c2d0e723e */ /* 0x000fe400000010ff */
[----:B------:R-:W-:Y:S02]  /*1c1b0*/  F2FP.BF16.F32.PACK_AB R15, R47, R46 ;  /* 0x0000002e2f0f723e */ /* 0x000fe400000010ff */
[----:B------:R-:W-:Y:S02]  /*1c1c0*/  LOP3.LUT R32, R32, R109, RZ, 0x3c, !PT ;  /* 0x0000006d20207212 */ /* 0x000fe400078e3cff */
[----:B------:R-:W-:Y:S01]  /*1c1d0*/  F2FP.BF16.F32.PACK_AB R24, R49, R48 ;  /* 0x000000303118723e */ /* 0x000fe200000010ff */
[----:B------:R-:W-:Y:S01]  /*1c1e0*/  STSM.16.M88.4 [R38], R12 ;  /* 0x0000000c26007844 */ /* 0x000fe20000000200 */
[----:B------:R-:W-:Y:S02]  /*1c1f0*/  F2FP.BF16.F32.PACK_AB R25, R51, R50 ;  /* 0x000000323319723e */ /* 0x000fe400000010ff */
[----:B------:R-:W-:-:S02]  /*1c200*/  F2FP.BF16.F32.PACK_AB R26, R53, R52 ;  /* 0x00000034351a723e */ /* 0x000fc400000010ff */
[----:B------:R-:W-:Y:S02]  /*1c210*/  F2FP.BF16.F32.PACK_AB R27, R55, R54 ;  /* 0x00000036371b723e */ /* 0x000fe400000010ff */
[----:B------:R-:W-:Y:S02]  /*1c220*/  MOV R104, R28 ;  /* 0x0000001c00687202 */ /* 0x000fe40000000f00 */
[----:B------:R-:W-:Y:S01]  /*1c230*/  MOV R106, R30 ;  /* 0x0000001e006a7202 */ /* 0x000fe20000000f00 */
[----:B------:R0:W-:Y:S01]  /*1c240*/  STSM.16.M88.4 [R39], R24 ;  /* 0x0000001827007844 */ /* 0x0001e20000000200 */
[----:B------:R-:W-:Y:S02]  /*1c250*/  F2FP.BF16.F32.PACK_AB R28, R57, R56 ;  /* 0x00000038391c723e */ /* 0x000fe400000010ff */
[----:B------:R-:W-:Y:S02]  /*1c260*/  F2FP.BF16.F32.PACK_AB R29, R59, R58 ;  /* 0x0000003a3b1d723e */ /* 0x000fe400000010ff */
[----:B------:R-:W-:-:S02]  /*1c270*/  F2FP.BF16.F32.PACK_AB R30, R61, R60 ;  /* 0x0000003c3d1e723e */ /* 0x000fc400000010ff */
[----:B------:R-:W-:Y:S02]  /*1c280*/  F2FP.BF16.F32.PACK_AB R31, R63, R62 ;  /* 0x0000003e3f1f723e */ /* 0x000fe400000010ff */
[----:B------:R-:W-:Y:S02]  /*1c290*/  MOV R105, R32 ;  /* 0x0000002000697202 */ /* 0x000fe40000000f00 */
[----:B------:R-:W-:Y:S01]  /*1c2a0*/  F2FP.BF16.F32.PACK_AB R32, R65, R64 ;  /* 0x000000404120723e */ /* 0x000fe200000010ff */
[----:B------:R1:W-:Y:S01]  /*1c2b0*/  STSM.16.M88.4 [R4], R28 ;  /* 0x0000001c04007844 */ /* 0x0003e20000000200 */
[----:B------:R-:W-:Y:S02]  /*1c2c0*/  F2FP.BF16.F32.PACK_AB R33, R67, R66 ;  /* 0x000000424321723e */ /* 0x000fe400000010ff */
[----:B------:R-:W-:Y:S01]  /*1c2d0*/  F2FP.BF16.F32.PACK_AB R34, R69, R68 ;  /* 0x000000444522723e */ /* 0x000fe200000010ff */
[----:B0-----:R-:W0:Y:S01]  /*1c2e0*/  LDC.64 R26, c[0x0][0xba8] ;  /* 0x0002ea00ff1a7b82 */ /* 0x001e220000000a00 */
[----:B------:R-:W-:-:S02]  /*1c2f0*/  F2FP.BF16.F32.PACK_AB R35, R71, R70 ;  /* 0x000000464723723e */ /* 0x000fc400000010ff */
[----:B------:R-:W-:Y:S02]  /*1c300*/  F2FP.BF16.F32.PACK_AB R37, R75, R74 ;  /* 0x0000004a4b25723e */ /* 0x000fe400000010ff */
[----:B------:R-:W-:Y:S01]  /*1c310*/  F2FP.BF16.F32.PACK_AB R38, R77, R76 ;  /* 0x0000004c4d26723e */ /* 0x000fe200000010ff */
[----:B------:R-:W-:Y:S01]  /*1c320*/  STSM.16.M88.4 [R104], R32 ;  /* 0x0000002068007844 */ /* 0x000fe20000000200 */
[----:B------:R-:W-:Y:S02]  /*1c330*/  F2FP.BF16.F32.PACK_AB R39, R79, R78 ;  /* 0x0000004e4f27723e */ /* 0x000fe400000010ff */
[----:B------:R-:W-:Y:S02]  /*1c340*/  F2FP.BF16.F32.PACK_AB R8, R81, R80 ;  /* 0x000000505108723e */ /* 0x000fe400000010ff */
[----:B------:R-:W-:Y:S01]  /*1c350*/  F2FP.BF16.F32.PACK_AB R9, R83, R82 ;  /* 0x000000525309723e */ /* 0x000fe200000010ff */
[----:B------:R-:W-:Y:S01]  /*1c360*/  STSM.16.M88.4 [R106], R36 ;  /* 0x000000246a007844 */ /* 0x000fe20000000200 */
[----:B------:R-:W-:Y:S01]  /*1c370*/  F2FP.BF16.F32.PACK_AB R10, R85, R84 ;  /* 0x00000054550a723e */ /* 0x000fe200000010ff */
[----:B-1----:R-:W-:Y:S01]  /*1c380*/  IMAD.MOV.U32 R4, RZ, RZ, RZ ;  /* 0x000000ffff047224 */ /* 0x002fe200078e00ff */
[----:B------:R-:W-:-:S02]  /*1c390*/  F2FP.BF16.F32.PACK_AB R11, R87, R86 ;  /* 0x00000056570b723e */ /* 0x000fc400000010ff */
[----:B------:R-:W-:Y:S02]  /*1c3a0*/  ISETP.NE.U32.AND P0, PT, RZ, UR6, PT ;  /* 0x00000006ff007c0c */ /* 0x000fe4000bf05070 */
[----:B------:R-:W-:Y:S01]  /*1c3b0*/  IADD3 R12, P1, R203, UR6, RZ ;  /* 0x00000006cb0c7c10 */ /* 0x000fe2000ff3e0ff */
[----:B------:R1:W-:Y:S01]  /*1c3c0*/  STSM.16.M88.4 [R105], R8 ;  /* 0x0000000869007844 */ /* 0x0003e20000000200 */
[----:B------:R-:W-:Y:S01]  /*1c3d0*/  BAR.SYNC.DEFER_BLOCKING 0x1, 0x100 ;  /* 0x0044000000007b1d */ /* 0x000fe20000010000 */
[----:B------:R-:W-:Y:S02]  /*1c3e0*/  ISETP.NE.AND.EX P0, PT, RZ, UR7, PT, P0 ;  /* 0x00000007ff007c0c */ /* 0x000fe4000bf05300 */
[----:B------:R-:W-:Y:S01]  /*1c3f0*/  IADD3.X R13, R204, UR7, RZ, P1, !PT ;  /* 0x00000007cc0d7c10 */ /* 0x000fe20008ffe4ff */
[----:B------:R-:W-:-:S04]  /*1c400*/  IMAD.MOV.U32 R30, RZ, RZ, 0x9b8 ;  /* 0x000009b8ff1e7424 */ /* 0x000fc800078e00ff */
[----:B-1----:R-:W1:Y:S06]  /*1c410*/  LDC R105, c[0x0][0xbe8] ;  /* 0x0002fa00ff697b82 */ /* 0x002e6c0000000800 */
[----:B------:R-:W3:Y:S01]  /*1c420*/  @P0 LDG.E R4, desc[UR60][R12.64] ;  /* 0x0000003c0c040981 */ /* 0x000ee2000c1e1900 */
[----:B------:R-:W-:-:S04]  /*1c430*/  ISETP.NE.U32.AND P1, PT, RZ, UR4, PT ;  /* 0x00000004ff007c0c */ /* 0x000fc8000bf25070 */
[----:B------:R-:W-:-:S13]  /*1c440*/  ISETP.NE.AND.EX P1, PT, RZ, UR5, PT, P1 ;  /* 0x00000005ff007c0c */ /* 0x000fda000bf25310 */
[----:B------:R-:W-:Y:S01]  /*1c450*/  @P1 IADD3 R8, P2, R203, UR4, RZ ;  /* 0x00000004cb081c10 */ /* 0x000fe2000ff5e0ff */
[----:B------:R-:W-:Y:S02]  /*1c460*/  ULDC UR4, c[0x0][0xa88] ;  /* 0x0002a20000047ab9 */ /* 0x000fe40000000800 */
[----:B------:R-:W-:Y:S01]  /*1c470*/  IMAD.U32 R104, RZ, RZ, UR4 ;  /* 0x00000004ff687e24 */ /* 0x000fe2000f8e00ff */
[----:B------:R-:W-:Y:S01]  /*1c480*/  @P1 IADD3.X R9, R204, UR5, RZ, P2, !PT ;  /* 0x00000005cc091c10 */ /* 0x000fe200097fe4ff */
[----:B------:R-:W-:Y:S01]  /*1c490*/  ULDC UR4, c[0x0][0xad4] ;  /* 0x0002b50000047ab9 */ /* 0x000fe20000000800 */
[----:B------:R-:W-:Y:S02]  /*1c4a0*/  ISETP.NE.AND P2, PT, R201, RZ, PT ;  /* 0x000000ffc900720c */ /* 0x000fe40003f45270 */
[----:B-1----:R-:W-:Y:S01]  /*1c4b0*/  ISETP.NE.AND P4, PT, R105, 0x1, PT ;  /* 0x000000016900780c */ /* 0x002fe20003f85270 */
[----:B------:R1:W5:Y:S01]  /*1c4c0*/  @P1 LDG.E R104, desc[UR60][R8.64] ;  /* 0x0000003c08681981 */ /* 0x000362000c1e1900 */
[----:B------:R-:W-:Y:S01]  /*1c4d0*/  SEL R201, R201, UR4, P2 ;  /* 0x00000004c9c97c07 */ /* 0x000fe20009000000 */
[----:B------:R-:W-:Y:S01]  /*1c4e0*/  IMAD.IADD R28, R191, 0x1, R186 ;  /* 0x00000001bf1c7824 */ /* 0x000fe200078e02ba */
[----:B------:R-:W-:-:S02]  /*1c4f0*/  ISETP.NE.U32.AND P2, PT, RZ, UR6, PT ;  /* 0x00000006ff007c0c */ /* 0x000fc4000bf45070 */
[----:B------:R-:W-:Y:S02]  /*1c500*/  ISETP.GT.AND P3, PT, R201, 0x1, PT ;  /* 0x00000001c900780c */ /* 0x000fe40003f64270 */
[----:B------:R-:W-:Y:S02]  /*1c510*/  ISETP.NE.AND.EX P2, PT, RZ, UR7, PT, P2 ;  /* 0x00000007ff007c0c */ /* 0x000fe4000bf45320 */
[----:B------:R-:W-:Y:S02]  /*1c520*/  SEL R30, R30, 0x978, P3 ;  /* 0x000009781e1e7807 */ /* 0x000fe40001800000 */
[----:B------:R-:W-:Y:S01]  /*1c530*/  SEL R202, R202, RZ, !P2 ;  /* 0x000000ffcaca7207 */ /* 0x000fe20005000000 */
[----:B------:R-:W4:Y:S01]  /*1c540*/  @P4 LDC R33, c[0x0][0xbec] ;  /* 0x0002fb00ff214b82 */ /* 0x000f220000000800 */
[----:B------:R-:W-:Y:S02]  /*1c550*/  SEL R223, R223, RZ, !P2 ;  /* 0x000000ffdfdf7207 */ /* 0x000fe40005000000 */
[----:B------:R-:W-:-:S05]  /*1c560*/  SEL R29, R207, RZ, P3 ;  /* 0x000000ffcf1d7207 */ /* 0x000fca0001800000 */
[----:B------:R-:W2:Y:S08]  /*1c570*/  LDC.64 R10, c[0x0][R30+0x220] ;  /* 0x000088001e0a7b82 */ /* 0x000eb00000000a00 */
[----:B------:R-:W4:Y:S08]  /*1c580*/  LDC.64 R14, c[0x0][R30+0x218] ;  /* 0x000086001e0e7b82 */ /* 0x000f300000000a00 */
[----:B------:R-:W4:Y:S08]  /*1c590*/  LDC.64 R24, c[0x0][R30+0x228] ;  /* 0x00008a001e187b82 */ /* 0x000f300000000a00 */
[----:B-1----:R-:W1:Y:S08]  /*1c5a0*/  LDC.64 R8, c[0x0][R30+0x210] ;  /* 0x000084001e087b82 */ /* 0x002e700000000a00 */
[----:B------:R-:W1:Y:S08]  /*1c5b0*/  @P4 LDC R35, c[0x0][0xbf0] ;  /* 0x0002fc00ff234b82 */ /* 0x000e700000000800 */
[----:B0-----:R-:W0:Y:S01]  /*1c5c0*/  @!P3 LDC R26, c[0x0][0xb50] ;  /* 0x0002d400ff1abb82 */ /* 0x001e220000000800 */
[----:B--2---:R-:W-:-:S07]  /*1c5d0*/  IMAD R11, R11, R202, RZ ;  /* 0x000000ca0b0b7224 */ /* 0x004fce00078e02ff */
[----:B------:R-:W2:Y:S01]  /*1c5e0*/  @!P3 LDC R27, c[0x0][0xb54] ;  /* 0x0002d500ff1bbb82 */ /* 0x000ea20000000800 */
[C---:B------:R-:W-:Y:S02]  /*1c5f0*/  IMAD R223, R10.reuse, R223, R11 ;  /* 0x000000df0adf7224 */ /* 0x040fe400078e020b */
[----:B------:R-:W-:-:S04]  /*1c600*/  IMAD.WIDE.U32 R10, R10, R202, RZ ;  /* 0x000000ca0a0a7225 */ /* 0x000fc800078e00ff */
[-C--:B----4-:R-:W-:Y:S02]  /*1c610*/  IMAD R31, R15, R165.reuse, RZ ;  /* 0x000000a50f1f7224 */ /* 0x090fe400078e02ff */
[----:B------:R-:W-:-:S04]  /*1c620*/  IMAD.WIDE.U32 R14, R14, R165, RZ ;  /* 0x000000a50e0e7225 */ /* 0x000fc800078e00ff */
[----:B------:R-:W-:Y:S02]  /*1c630*/  IMAD.IADD R223, R11, 0x1, R223 ;  /* 0x000000010bdf7824 */ /* 0x000fe400078e02df */
[----:B------:R-:W-:Y:S02]  /*1c640*/  IMAD.MOV.U32 R11, RZ, RZ, R28 ;  /* 0x000000ffff0b7224 */ /* 0x000fe400078e001c */
[----:B------:R-:W-:Y:S02]  /*1c650*/  IMAD.IADD R15, R15, 0x1, R31 ;  /* 0x000000010f0f7824 */ /* 0x000fe400078e021f */
[-C--:B------:R-:W-:Y:S02]  /*1c660*/  IMAD R31, R25, R29.reuse, RZ ;  /* 0x0000001d191f7224 */ /* 0x080fe400078e02ff */
[----:B------:R-:W-:-:S04]  /*1c670*/  IMAD.WIDE.U32 R24, R24, R29, RZ ;  /* 0x0000001d18187225 */ /* 0x000fc800078e00ff */
[----:B------:R-:W-:Y:S01]  /*1c680*/  IMAD.IADD R31, R25, 0x1, R31 ;  /* 0x00000001191f7824 */ /* 0x000fe200078e021f */
[--C-:B---3--:R-:W-:Y:S01]  /*1c690*/  IADD3 R14, P2, P5, R10, R14, R4.reuse ;  /* 0x0000000e0a0e7210 */ /* 0x108fe20007d5e004 */
[----:B------:R-:W-:Y:S01]  /*1c6a0*/  @P4 IMAD.HI.U32 R10, R28, R33, RZ ;  /* 0x000000211c0a4227 */ /* 0x000fe200078e00ff */
[----:B------:R-:W-:-:S04]  /*1c6b0*/  SHF.R.S32.HI R106, RZ, 0x1f, R4 ;  /* 0x0000001fff6a7819 */ /* 0x000fc80000011404 */
[----:B-1----:R-:W-:Y:S02]  /*1c6c0*/  @P4 SHF.R.U32.HI R11, RZ, R35, R10 ;  /* 0x00000023ff0b4219 */ /* 0x002fe4000001160a */
        /* <DEDUP_REMOVED lines=12> */
[----:B--2---:R-:W-:Y:S01]  /*1c790*/  LEA.HI.X R27, R24, R27, R8, 0x2, P2 ;  /* 0x0000001b181b7211 */ /* 0x004fe200010f1408 */
[----:B------:R-:W-:Y:S06]  /*1c7a0*/  @P1 BRA `(.L_x_2876) ;  /* 0x0000000000101947 */ /* 0x000fec0003800000 */
[----:B------:R-:W-:Y:S05]  /*1c7b0*/  @!P0 BRA `(.L_x_2876) ;  /* 0x00000000000c8947 */ /* 0x000fea0003800000 */
[----:B------:R-:W2:Y:S04]  /*1c7c0*/  LDG.E R9, desc[UR60][R12.64] ;  /* 0x0000003c0c097981 */ /* 0x000ea8000c1e1900 */
[----:B-----5:R-:W2:Y:S02]  /*1c7d0*/  LDG.E R104, desc[UR60][R12.64+0x4] ;  /* 0x0000043c0c687981 */ /* 0x020ea4000c1e1900 */
[----:B--2---:R-:W-:-:S07]  /*1c7e0*/  IMAD.IADD R104, R104, 0x1, -R9 ;  /* 0x0000000168687824 */ /* 0x004fce00078e0a09 */
.L_x_2876:
        /* <DEDUP_REMOVED lines=18> */
[----:B------:R-:W-:Y:S02]  /*1c910*/  IADD3 R13, P6, R72, 0x1000, RZ ;  /* 0x00001000480d7810 */ /* 0x000fe40007fde0ff */
        /* <DEDUP_REMOVED lines=23> */
[----:B------:R-:W-:Y:S01]  /*1ca90*/  LOP3.LUT R36, R37, 0x380, RZ, 0xc0, !PT ;  /* 0x0000038025247812 */ /* 0x000fe200078ec0ff */
[----:B------:R-:W5:Y:S01]  /*1caa0*/  LD.E.128 R44, desc[UR60][R44.64] ;  /* 0x0000003c2c2c7980 */ /* 0x000f62000c101d00 */
[----:B------:R-:W-:Y:S01]  /*1cab0*/  IMAD.IADD R21, R21, 0x1, R3 ;  /* 0x0000000115157824 */ /* 0x000fe200078e0203 */
[----:B------:R-:W-:Y:S01]  /*1cac0*/  LOP3.LUT R40, R41, 0x380, RZ, 0xc0, !PT ;  /* 0x0000038029287812 */ /* 0x000fe200078ec0ff */
[----:B------:R-:W-:Y:S01]  /*1cad0*/  IMAD R3, R200, 0x20, R224 ;  /* 0x00000020c8037824 */ /* 0x000fe200078e02e0 */
[----:B------:R-:W-:Y:S01]  /*1cae0*/  SHF.R.S32.HI R49, RZ, 0x1f, R202 ;  /* 0x0000001fff317819 */ /* 0x000fe200000114ca */
[----:B------:R-:W-:Y:S01]  /*1caf0*/  IMAD.WIDE.U32 R20, R165, UR4, R20 ;  /* 0x00000004a5147c25 */ /* 0x000fe2000f8e0014 */
[----:B------:R-:W-:-:S02]  /*1cb00*/  LOP3.LUT R9, R72, 0x380, RZ, 0xc0, !PT ;  /* 0x0000038048097812 */ /* 0x000fc400078ec0ff */
[----:B------:R-:W-:Y:S01]  /*1cb10*/  SHF.R.U64 R24, R24, 0x3, RZ ;  /* 0x0000000318187819 */ /* 0x000fe200000012ff */
[----:B------:R-:W-:Y:S01]  /*1cb20*/  IMAD.IADD R48, R186, 0x1, R3 ;  /* 0x00000001ba307824 */ /* 0x000fe200078e0203 */
[----:B------:R-:W-:Y:S01]  /*1cb30*/  SHF.R.U64 R28, R28, 0x3, RZ ;  /* 0x000000031c1c7819 */ /* 0x000fe200000012ff */
[----:B------:R-:W-:Y:S01]  /*1cb40*/  IMAD R21, R165, UR5, R21 ;  /* 0x00000005a5157c24 */ /* 0x000fe2000f8e0215 */
[----:B------:R-:W-:Y:S01]  /*1cb50*/  ULDC.64 UR4, c[0x0][0xaf0] ;  /* 0x0002bc0000047ab9 */ /* 0x000fe20000000a00 */
[----:B0-----:R-:W-:Y:S01]  /*1cb60*/  @P4 IMAD.HI.U32 R0, R48, R51, RZ ;  /* 0x0000003330004227 */ /* 0x001fe200078e00ff */
[----:B------:R-:W-:Y:S02]  /*1cb70*/  SHF.R.U64 R32, R32, 0x3, RZ ;  /* 0x0000000320207819 */ /* 0x000fe400000012ff */
[----:B------:R-:W-:Y:S01]  /*1cb80*/  SHF.R.U64 R36, R36, 0x3, RZ ;  /* 0x0000000324247819 */ /* 0x000fe200000012ff */
[----:B------:R-:W-:Y:S01]  /*1cb90*/  IMAD.MOV.U32 R3, RZ, RZ, R48 ;  /* 0x000000ffff037224 */ /* 0x000fe200078e0030 */
[----:B------:R-:W-:Y:S01]  /*1cba0*/  SHF.R.U64 R40, R40, 0x3, RZ ;  /* 0x0000000328287819 */ /* 0x000fe200000012ff */
[----:B------:R-:W-:Y:S01]  /*1cbb0*/  IMAD R49, R49, UR4, RZ ;  /* 0x0000000431317c24 */ /* 0x000fe2000f8e02ff */
[----:B-1----:R-:W-:-:S02]  /*1cbc0*/  @P4 SHF.R.U32.HI R3, RZ, R53, R0 ;  /* 0x00000035ff034219 */ /* 0x002fc40000011600 */
[----:B------:R-:W-:Y:S01]  /*1cbd0*/  SHF.R.U64 R9, R9, 0x3, RZ ;  /* 0x0000000309097819 */ /* 0x000fe200000012ff */
        /* <DEDUP_REMOVED lines=11> */
[----:B------:R-:W-:Y:S01]  /*1cc90*/  SHF.R.S32.HI R0, RZ, 0x1f, R3 ;  /* 0x0000001fff007819 */ /* 0x000fe20000011403 */
[----:B------:R-:W-:Y:S01]  /*1cca0*/  IMAD.WIDE.U32 R20, R202, UR4, R20 ;  /* 0x00000004ca147c25 */ /* 0x000fe2000f8e0014 */
[----:B------:R-:W-:Y:S01]  /*1ccb0*/  LOP3.LUT R72, R9, R72, RZ, 0x3c, !PT ;  /* 0x0000004809487212 */ /* 0x000fe200078e3cff */
[----:B------:R-:W-:Y:S01]  /*1ccc0*/  ULDC.64 UR4, c[0x0][0xae0] ;  /* 0x0002b80000047ab9 */ /* 0x000fe20000000a00 */
[----:B------:R-:W5:Y:S01]  /*1ccd0*/  LD.E.128 R24, desc[UR60][R24.64] ;  /* 0x0000003c18187980 */ /* 0x000f62000c101d00 */
[----:B------:R-:W-:Y:S01]  /*1cce0*/  IMAD.MOV R4, RZ, RZ, -R3 ;  /* 0x000000ffff047224 */ /* 0x000fe200078e0a03 */
[----:B------:R-:W-:Y:S01]  /*1ccf0*/  IADD3 R21, R21, R49, RZ ;  /* 0x0000003115157210 */ /* 0x000fe20007ffe0ff */
[----:B------:R-:W-:Y:S01]  /*1cd00*/  IMAD R0, R0, UR4, RZ ;  /* 0x0000000400007c24 */ /* 0x000fe2000f8e02ff */
[----:B------:R0:W5:Y:S01]  /*1cd10*/  LD.E.128 R8, desc[UR60][R72.64] ;  /* 0x0000003c48087980 */ /* 0x000162000c101d00 */
[----:B------:R-:W-:-:S03]  /*1cd20*/  IMAD R105, R105, R4, R48 ;  /* 0x0000000469697224 */ /* 0x000fc600078e0230 */
[----:B------:R-:W5:Y:S01]  /*1cd30*/  LD.E.128 R28, desc[UR60][R28.64] ;  /* 0x0000003c1c1c7980 */ /* 0x000f62000c101d00 */
[----:B------:R-:W-:-:S03]  /*1cd40*/  IMAD R49, R3, UR5, R0 ;  /* 0x0000000503317c24 */ /* 0x000fc6000f8e0200 */
[----:B------:R-:W5:Y:S01]  /*1cd50*/  LD.E.128 R32, desc[UR60][R32.64] ;  /* 0x0000003c20207980 */ /* 0x000f62000c101d00 */
[----:B------:R-:W-:-:S03]  /*1cd60*/  SHF.R.S32.HI R0, RZ, 0x1f, R105 ;  /* 0x0000001fff007819 */ /* 0x000fc60000011469 */
        /* <DEDUP_REMOVED lines=10> */
[----:B------:R-:W-:-:S02]  /*1ce10*/  IMAD.IADD R21, R21, 0x1, R49 ;  /* 0x0000000115157824 */ /* 0x000fc400078e0231 */
[----:B------:R-:W-:Y:S02]  /*1ce20*/  IMAD R0, R0, UR4, RZ ;  /* 0x0000000400007c24 */ /* 0x000fe4000f8e02ff */
        /* <DEDUP_REMOVED lines=30> */
.L_x_2879:
[----:B------:R-:W-:Y:S05]  /*1d010*/  BSYNC B1 ;  /* 0x0000000000017941 */ /* 0x000fea0003800000 */
.L_x_2878:
        /* <DEDUP_REMOVED lines=13> */
.L_x_2881:
[----:B------:R-:W-:Y:S05]  /*1d0f0*/  BSYNC B1 ;  /* 0x0000000000017941 */ /* 0x000fea0003800000 */
.L_x_2880:
        /* <DEDUP_REMOVED lines=13> */
.L_x_2883:
[----:B------:R-:W-:Y:S05]  /*1d1d0*/  BSYNC B1 ;  /* 0x0000000000017941 */ /* 0x000fea0003800000 */
.L_x_2882:
        /* <DEDUP_REMOVED lines=16> */
.L_x_2877:
[----:B------:R-:W1:Y:S01]  /*1d2e0*/  @P4 LDC R15, c[0x0][0xbec] ;  /* 0x0002fb00ff0f4b82 */ /* 0x000e620000000800 */
[----:B------:R-:W-:Y:S01]  /*1d2f0*/  ULDC.64 UR4, c[0x0][0xb08] ;  /* 0x0002c20000047ab9 */ /* 0x000fe20000000a00 */
[----:B------:R-:W-:Y:S01]  /*1d300*/  ULDC.64 UR6, c[0x0][0xb30] ;  /* 0x0002cc0000067ab9 */ /* 0x000fe20000000a00 */
[----:B0-----:R-:W-:Y:S01]  /*1d310*/  IMAD R3, R106, UR4, RZ ;  /* 0x000000046a037c24 */ /* 0x001fe2000f8e02ff */
[----:B------:R-:W-:Y:S01]  /*1d320*/  ISETP.GE.AND P0, PT, R13, R104, PT ;  /* 0x000000680d00720c */ /* 0x000fe20003f06270 */
[C---:B------:R-:W-:Y:S01]  /*1d330*/  IMAD.WIDE.U32 R8, R4.reuse, UR4, RZ ;  /* 0x0000000404087c25 */ /* 0x040fe2000f8e00ff */
[----:B------:R-:W-:Y:S01]  /*1d340*/  BSSY B1, `(.L_x_2885) ;  /* 0x0000076000017945 */ /* 0x000fe20003800000 */
[----:B------:R-:W-:Y:S01]  /*1d350*/  SHF.R.S32.HI R25, RZ, 0x1f, R208 ;  /* 0x0000001fff197819 */ /* 0x000fe200000114d0 */
[----:B------:R-:W0:Y:S01]  /*1d360*/  @P4 LDC R0, c[0x0][0xbf0] ;  /* 0x0002fc00ff004b82 */ /* 0x000e220000000800 */
[----:B------:R-:W-:Y:S01]  /*1d370*/  IMAD R3, R4, UR5, R3 ;  /* 0x0000000504037c24 */ /* 0x000fe2000f8e0203 */
[----:B------:R-:W-:Y:S01]  /*1d380*/  ULDC.64 UR4, c[0x0][0xb38] ;  /* 0x0002ce0000047ab9 */ /* 0x000fe20000000a00 */
[----:B------:R-:W-:-:S02]  /*1d390*/  SHF.R.S32.HI R29, RZ, 0x1f, R211 ;  /* 0x0000001fff1d7819 */ /* 0x000fc400000114d3 */
[----:B------:R-:W-:Y:S01]  /*1d3a0*/  IMAD.IADD R9, R9, 0x1, R3 ;  /* 0x0000000109097824 */ /* 0x000fe200078e0203 */
[----:B------:R-:W-:Y:S02]  /*1d3b0*/  SHF.R.S32.HI R3, RZ, 0x1f, R202 ;  /* 0x0000001fff037819 */ /* 0x000fe400000114ca */
[----:B------:R-:W-:Y:S01]  /*1d3c0*/  SHF.R.S32.HI R30, RZ, 0x1f, R212 ;  /* 0x0000001fff1e7819 */ /* 0x000fe200000114d4 */
[C---:B------:R-:W-:Y:S01]  /*1d3d0*/  IMAD.WIDE.U32 R8, R165.reuse, UR4, R8 ;  /* 0x00000004a5087c25 */ /* 0x040fe2000f8e0008 */
[----:B------:R-:W-:Y:S02]  /*1d3e0*/  SHF.R.S32.HI R31, RZ, 0x1f, R213 ;  /* 0x0000001fff1f7819 */ /* 0x000fe400000114d5 */
[----:B------:R-:W-:Y:S01]  /*1d3f0*/  SHF.R.S32.HI R32, RZ, 0x1f, R214 ;  /* 0x0000001fff207819 */ /* 0x000fe200000114d6 */
[----:B------:R-:W-:Y:S01]  /*1d400*/  IMAD R9, R165, UR5, R9 ;  /* 0x00000005a5097c24 */ /* 0x000fe2000f8e0209 */
[----:B------:R-:W-:Y:S01]  /*1d410*/  ULDC.64 UR4, c[0x0][0xb40] ;  /* 0x0002d00000047ab9 */ /* 0x000fe20000000a00 */
[----:B------:R-:W-:Y:S01]  /*1d420*/  SHF.R.S32.HI R33, RZ, 0x1f, R215 ;  /* 0x0000001fff217819 */ /* 0x000fe200000114d7 */
[----:B------:R-:W-:Y:S01]  /*1d430*/  IMAD R3, R3, UR4, RZ ;  /* 0x0000000403037c24 */ /* 0x000fe2000f8e02ff */
[----:B------:R-:W-:Y:S01]  /*1d440*/  SHF.R.S32.HI R34, RZ, 0x1f, R216 ;  /* 0x0000001fff227819 */ /* 0x000fe200000114d8 */
[----:B-1----:R-:W-:Y:S01]  /*1d450*/  @P4 IMAD.HI.U32 R15, R28, R15, RZ ;  /* 0x0000000f1c0f4227 */ /* 0x002fe200078e00ff */
[----:B------:R-:W-:-:S02]  /*1d460*/  SHF.R.S32.HI R35, RZ, 0x1f, R217 ;  /* 0x0000001fff237819 */ /* 0x000fc400000114d9 */
[----:B------:R-:W-:Y:S01]  /*1d470*/  SHF.R.S32.HI R36, RZ, 0x1f, R218 ;  /* 0x0000001fff247819 */ /* 0x000fe200000114da */
[C---:B------:R-:W-:Y:S01]  /*1d480*/  IMAD R11, R202.reuse, UR5, R3 ;  /* 0x00000005ca0b7c24 */ /* 0x040fe2000f8e0203 */
[----:B------:R-:W-:Y:S01]  /*1d490*/  SHF.R.S32.HI R37, RZ, 0x1f, R219 ;  /* 0x0000001fff257819 */ /* 0x000fe200000114db */
[----:B------:R-:W-:Y:S01]  /*1d4a0*/  IMAD.WIDE.U32 R8, R202, UR4, R8 ;  /* 0x00000004ca087c25 */ /* 0x000fe2000f8e0008 */
[----:B------:R-:W-:Y:S01]  /*1d4b0*/  ULDC.64 UR4, c[0x0][0xb48] ;  /* 0x0002d20000047ab9 */ /* 0x000fe20000000a00 */
[----:B------:R-:W-:Y:S02]  /*1d4c0*/  SHF.R.S32.HI R38, RZ, 0x1f, R220 ;  /* 0x0000001fff267819 */ /* 0x000fe400000114dc */
[----:B------:R-:W-:Y:S01]  /*1d4d0*/  IMAD.MOV.U32 R3, RZ, RZ, R28 ;  /* 0x000000ffff037224 */ /* 0x000fe200078e001c */
[----:B0-----:R-:W-:Y:S01]  /*1d4e0*/  @P4 SHF.R.U32.HI R3, RZ, R0, R15 ;  /* 0x00000000ff034219 */ /* 0x001fe2000001160f */
[----:B------:R-:W-:Y:S01]  /*1d4f0*/  IMAD.IADD R9, R9, 0x1, R11 ;  /* 0x0000000109097824 */ /* 0x000fe200078e020b */
[----:B------:R-:W-:-:S02]  /*1d500*/  SHF.R.S32.HI R26, RZ, 0x1f, R221 ;  /* 0x0000001fff1a7819 */ /* 0x000fc400000114dd */
[--C-:B------:R-:W-:Y:S01]  /*1d510*/  SHF.R.S32.HI R0, RZ, 0x1f, R3.reuse ;  /* 0x0000001fff007819 */ /* 0x100fe20000011403 */
[----:B------:R-:W-:Y:S01]  /*1d520*/  IMAD.MOV R4, RZ, RZ, -R3 ;  /* 0x000000ffff047224 */ /* 0x000fe200078e0a03 */
[----:B------:R-:W-:Y:S01]  /*1d530*/  SHF.R.S32.HI R27, RZ, 0x1f, R222 ;  /* 0x0000001fff1b7819 */ /* 0x000fe200000114de */
[----:B------:R-:W-:-:S04]  /*1d540*/  IMAD.WIDE.U32 R8, R207, UR4, R8 ;  /* 0x00000004cf087c25 */ /* 0x000fc8000f8e0008 */
        /* <DEDUP_REMOVED lines=27> */
[----:B-12---:R-:W-:-:S04]  /*1d700*/  @!P3 IMAD.WIDE R10, R190, 0x4, R8 ;  /* 0x00000004be0ab825 */ /* 0x006fc800078e0208 */
[-C--:B------:R-:W-:Y:S01]  /*1d710*/  @!P1 LEA R12, P5, R222, R8.reuse, 0x2 ;  /* 0x00000008de0c9211 */ /* 0x080fe200078a10ff */
[----:B------:R1:W-:Y:S01]  /*1d720*/  @!P3 ST.E.64 desc[UR60][R10.64], R20 ;  /* 0x000000140a00b985 */ /* 0x0003e2000c101b3c */
[----:B------:R-:W-:Y:S02]  /*1d730*/  ISETP.GE.AND P3, PT, R220, UR4, PT ;  /* 0x00000004dc007c0c */ /* 0x000fe4000bf66270 */
[----:B------:R-:W-:Y:S02]  /*1d740*/  @!P1 LEA.HI.X R13, R222, R9, R27, 0x2, P5 ;  /* 0x00000009de0d9211 */ /* 0x000fe400028f141b */
[----:B------:R-:W-:Y:S02]  /*1d750*/  ISETP.GE.AND P5, PT, R218, UR4, PT ;  /* 0x00000004da007c0c */ /* 0x000fe4000bfa6270 */
[----:B-1----:R-:W-:-:S04]  /*1d760*/  @!P2 LEA R10, P6, R208, R8, 0x2 ;  /* 0x00000008d00aa211 */ /* 0x002fc800078c10ff */
        /* <DEDUP_REMOVED lines=8> */
[CC--:B-1----:R-:W-:Y:S02]  /*1d7f0*/  @!P3 LEA R10, P6, R220.reuse, R8.reuse, 0x2 ;  /* 0x00000008dc0ab211 */ /* 0x0c2fe400078c10ff */
[CC--:B--2---:R-:W-:Y:S02]  /*1d800*/  @!P4 LEA R12, P0, R219.reuse, R8.reuse, 0x2 ;  /* 0x00000008db0cc211 */ /* 0x0c4fe400078010ff */
[-C--:B------:R-:W-:Y:S02]  /*1d810*/  @!P3 LEA.HI.X R11, R220, R9.reuse, R38, 0x2, P6 ;  /* 0x00000009dc0bb211 */ /* 0x080fe400030f1426 */
[----:B------:R-:W-:Y:S02]  /*1d820*/  @!P4 LEA.HI.X R13, R219, R9, R37, 0x2, P0 ;  /* 0x00000009db0dc211 */ /* 0x000fe400000f1425 */
[----:B------:R-:W-:Y:S01]  /*1d830*/  ISETP.GE.AND P0, PT, R215, UR4, PT ;  /* 0x00000004d7007c0c */ /* 0x000fe2000bf06270 */
[----:B------:R1:W-:Y:S01]  /*1d840*/  @!P3 ST.E.64 desc[UR60][R10.64], R40 ;  /* 0x000000280a00b985 */ /* 0x0003e2000c101b3c */
[----:B---3--:R-:W-:-:S02]  /*1d850*/  @!P5 LEA R14, P6, R218, R8, 0x2 ;  /* 0x00000008da0ed211 */ /* 0x008fc400078c10ff */
[----:B------:R-:W-:Y:S01]  /*1d860*/  ISETP.GE.AND P3, PT, R214, UR4, PT ;  /* 0x00000004d6007c0c */ /* 0x000fe2000bf66270 */
[----:B------:R2:W-:Y:S01]  /*1d870*/  @!P4 ST.E.64 desc[UR60][R12.64], R44 ;  /* 0x0000002c0c00c985 */ /* 0x0005e2000c101b3c */
[----:B------:R-:W-:-:S05]  /*1d880*/  @!P5 LEA.HI.X R15, R218, R9, R36, 0x2, P6 ;  /* 0x00000009da0fd211 */ /* 0x000fca00030f1424 */
[----:B------:R3:W-:Y:S01]  /*1d890*/  @!P5 ST.E.64 desc[UR60][R14.64], R48 ;  /* 0x000000300e00d985 */ /* 0x0007e2000c101b3c */
[CC--:B-1----:R-:W-:Y:S02]  /*1d8a0*/  @!P2 LEA R10, P4, R217.reuse, R8.reuse, 0x2 ;  /* 0x00000008d90aa211 */ /* 0x0c2fe400078810ff */
[CC--:B--2---:R-:W-:Y:S02]  /*1d8b0*/  @!P1 LEA R12, P5, R216.reuse, R8.reuse, 0x2 ;  /* 0x00000008d80c9211 */ /* 0x0c4fe400078a10ff */
[-C--:B------:R-:W-:Y:S02]  /*1d8c0*/  @!P2 LEA.HI.X R11, R217, R9.reuse, R35, 0x2, P4 ;  /* 0x00000009d90ba211 */ /* 0x080fe400020f1423 */
[----:B------:R-:W-:Y:S02]  /*1d8d0*/  ISETP.GE.AND P4, PT, R213, UR4, PT ;  /* 0x00000004d5007c0c */ /* 0x000fe4000bf86270 */
[----:B---3--:R-:W-:Y:S01]  /*1d8e0*/  @!P0 LEA R14, P6, R215, R8, 0x2 ;  /* 0x00000008d70e8211 */ /* 0x008fe200078c10ff */
        /* <DEDUP_REMOVED lines=8> */
[----:B-1----:R-:W-:-:S04]  /*1d970*/  @!P3 LEA R10, P5, R214, R8, 0x2 ;  /* 0x00000008d60ab211 */ /* 0x002fc800078a10ff */
[-C--:B------:R-:W-:Y:S02]  /*1d980*/  @!P3 LEA.HI.X R11, R214, R9.reuse, R32, 0x2, P5 ;  /* 0x00000009d60bb211 */ /* 0x080fe400028f1420 */
[----:B------:R-:W-:Y:S02]  /*1d990*/  ISETP.GE.AND P5, PT, R209, UR4, PT ;  /* 0x00000004d1007c0c */ /* 0x000fe4000bfa6270 */
[CC--:B--2---:R-:W-:Y:S01]  /*1d9a0*/  @!P4 LEA R12, P6, R213.reuse, R8.reuse, 0x2 ;  /* 0x00000008d50cc211 */ /* 0x0c4fe200078c10ff */
[----:B------:R1:W-:Y:S03]  /*1d9b0*/  @!P3 ST.E.64 desc[UR60][R10.64], R64 ;  /* 0x000000400a00b985 */ /* 0x0003e6000c101b3c */
[----:B------:R-:W-:Y:S02]  /*1d9c0*/  @!P4 LEA.HI.X R13, R213, R9, R31, 0x2, P6 ;  /* 0x00000009d50dc211 */ /* 0x000fe400030f141f */
[----:B---3--:R-:W-:-:S03]  /*1d9d0*/  @!P1 LEA R14, P6, R211, R8, 0x2 ;  /* 0x00000008d30e9211 */ /* 0x008fc600078c10ff */
[----:B------:R2:W-:Y:S01]  /*1d9e0*/  @!P4 ST.E.64 desc[UR60][R12.64], R68 ;  /* 0x000000440c00c985 */ /* 0x0005e2000c101b3c */
[----:B------:R-:W-:Y:S02]  /*1d9f0*/  @!P1 LEA.HI.X R15, R211, R9, R29, 0x2, P6 ;  /* 0x00000009d30f9211 */ /* 0x000fe400030f141d */
[----:B-1----:R-:W-:-:S04]  /*1da00*/  @!P2 LEA R10, P3, R212, R8, 0x2 ;  /* 0x00000008d40aa211 */ /* 0x002fc800078610ff */
[----:B------:R-:W-:Y:S02]  /*1da10*/  @!P2 LEA.HI.X R11, R212, R9, R30, 0x2, P3 ;  /* 0x00000009d40ba211 */ /* 0x000fe400018f141e */
[----:B--2---:R-:W-:-:S03]  /*1da20*/  @!P0 LEA R12, P4, R210, R8, 0x2 ;  /* 0x00000008d20c8211 */ /* 0x004fc600078810ff */
[----:B------:R3:W-:Y:S01]  /*1da30*/  @!P2 ST.E.64 desc[UR60][R10.64], R94 ;  /* 0x0000005e0a00a985 */ /* 0x0007e2000c101b3c */
[C---:B------:R-:W-:Y:S02]  /*1da40*/  @!P5 LEA R8, P3, R209.reuse, R8, 0x2 ;  /* 0x00000008d108d211 */ /* 0x040fe400078610ff */
[-C--:B------:R-:W-:Y:S01]  /*1da50*/  @!P0 LEA.HI.X R13, R210, R9.reuse, R229, 0x2, P4 ;  /* 0x00000009d20d8211 */ /* 0x080fe200020f14e5 */
[----:B------:R3:W-:Y:S01]  /*1da60*/  @!P1 ST.E.64 desc[UR60][R14.64], R76 ;  /* 0x0000004c0e009985 */ /* 0x0007e2000c101b3c */
[----:B------:R-:W-:-:S03]  /*1da70*/  @!P5 LEA.HI.X R9, R209, R9, R228, 0x2, P3 ;  /* 0x00000009d109d211 */ /* 0x000fc600018f14e4 */
[----:B------:R3:W-:Y:S04]  /*1da80*/  @!P0 ST.E.64 desc[UR60][R12.64], R80 ;  /* 0x000000500c008985 */ /* 0x0007e8000c101b3c */
[----:B------:R3:W-:Y:S02]  /*1da90*/  @!P5 ST.E.64 desc[UR60][R8.64], R84 ;  /* 0x000000540800d985 */ /* 0x0007e4000c101b3c */
.L_x_2886:
[----:B------:R-:W-:Y:S05]  /*1daa0*/  BSYNC B1 ;  /* 0x0000000000017941 */ /* 0x000fea0003800000 */
.L_x_2885:
        /* <DEDUP_REMOVED lines=31> */
[-C--:B-1----:R-:W-:Y:S02]  /*1dca0*/  @!P0 LEA R10, P4, R218, R8.reuse, 0x2 ;  /* 0x00000008da0a8211 */ /* 0x082fe400078810ff */
[-C--:B--2---:R-:W-:Y:S01]  /*1dcb0*/  @!P2 LEA R14, P6, R216, R8.reuse, 0x2 ;  /* 0x00000008d80ea211 */ /* 0x084fe200078c10ff */
[----:B------:R-:W-:Y:S01]  /*1dcc0*/  @!P5 ST.E.64 desc[UR60][R26.64], R46 ;  /* 0x0000002e1a00d985 */ /* 0x000fe2000c101b3c */
[----:B------:R-:W-:Y:S02]  /*1dcd0*/  @!P1 LEA R12, P5, R217, R8, 0x2 ;  /* 0x00000008d90c9211 */ /* 0x000fe400078a10ff */
[----:B------:R-:W-:-:S02]  /*1dce0*/  @!P0 LEA.HI.X R11, R218, R9, R36, 0x2, P4 ;  /* 0x00000009da0b8211 */ /* 0x000fc400020f1424 */
[-C--:B------:R-:W-:Y:S02]  /*1dcf0*/  @!P1 LEA.HI.X R13, R217, R9.reuse, R35, 0x2, P5 ;  /* 0x00000009d90d9211 */ /* 0x080fe400028f1423 */
[----:B------:R-:W-:Y:S01]  /*1dd00*/  ISETP.GE.AND P4, PT, R214, UR4, PT ;  /* 0x00000004d6007c0c */ /* 0x000fe2000bf86270 */
[----:B------:R-:W-:Y:S01]  /*1dd10*/  @!P0 ST.E.64 desc[UR60][R10.64], R50 ;  /* 0x000000320a008985 */ /* 0x000fe2000c101b3c */
[----:B------:R-:W-:Y:S02]  /*1dd20*/  @!P2 LEA.HI.X R15, R216, R9, R34, 0x2, P6 ;  /* 0x00000009d80fa211 */ /* 0x000fe400030f1422 */
[----:B---3--:R-:W-:Y:S01]  /*1dd30*/  @!P3 LEA R20, P5, R215, R8, 0x2 ;  /* 0x00000008d714b211 */ /* 0x008fe200078a10ff */
[----:B------:R1:W-:Y:S01]  /*1dd40*/  @!P1 ST.E.64 desc[UR60][R12.64], R54 ;  /* 0x000000360c009985 */ /* 0x0003e2000c101b3c */
[----:B------:R-:W-:Y:S02]  /*1dd50*/  ISETP.GE.AND P1, PT, R212, UR4, PT ;  /* 0x00000004d4007c0c */ /* 0x000fe4000bf26270 */
[----:B------:R-:W-:Y:S01]  /*1dd60*/  ISETP.GE.AND P0, PT, R211, UR4, PT ;  /* 0x00000004d3007c0c */ /* 0x000fe2000bf06270 */
[----:B------:R2:W-:Y:S01]  /*1dd70*/  @!P2 ST.E.64 desc[UR60][R14.64], R58 ;  /* 0x0000003a0e00a985 */ /* 0x0005e2000c101b3c */
[----:B------:R-:W-:-:S02]  /*1dd80*/  ISETP.GE.AND P2, PT, R213, UR4, PT ;  /* 0x00000004d5007c0c */ /* 0x000fc4000bf46270 */
[-C--:B------:R-:W-:Y:S02]  /*1dd90*/  @!P3 LEA.HI.X R21, R215, R9.reuse, R33, 0x2, P5 ;  /* 0x00000009d715b211 */ /* 0x080fe400028f1421 */
[----:B------:R-:W-:Y:S02]  /*1dda0*/  ISETP.GE.AND P5, PT, R210, UR4, PT ;  /* 0x00000004d2007c0c */ /* 0x000fe4000bfa6270 */
[CC--:B----4-:R-:W-:Y:S01]  /*1ddb0*/  @!P4 LEA R24, P6, R214.reuse, R8.reuse, 0x2 ;  /* 0x00000008d618c211 */ /* 0x0d0fe200078c10ff */
[----:B------:R4:W-:Y:S03]  /*1ddc0*/  @!P3 ST.E.64 desc[UR60][R20.64], R62 ;  /* 0x0000003e1400b985 */ /* 0x0009e6000c101b3c */
[----:B------:R-:W-:Y:S02]  /*1ddd0*/  @!P4 LEA.HI.X R25, R214, R9, R32, 0x2, P6 ;  /* 0x00000009d619c211 */ /* 0x000fe400030f1420 */
[----:B-1----:R-:W-:-:S02]  /*1dde0*/  @!P1 LEA R12, P6, R212, R8, 0x2 ;  /* 0x00000008d40c9211 */ /* 0x002fc400078c10ff */
[-C--:B------:R-:W-:Y:S01]  /*1ddf0*/  @!P2 LEA R10, P3, R213, R8.reuse, 0x2 ;  /* 0x00000008d50aa211 */ /* 0x080fe200078610ff */
[----:B------:R4:W-:Y:S01]  /*1de00*/  @!P4 ST.E.64 desc[UR60][R24.64], R66 ;  /* 0x000000421800c985 */ /* 0x0009e2000c101b3c */
[-C--:B--2---:R-:W-:Y:S02]  /*1de10*/  @!P0 LEA R14, P4, R211, R8.reuse, 0x2 ;  /* 0x00000008d30e8211 */ /* 0x084fe400078810ff */
        /* <DEDUP_REMOVED lines=15> */
.L_x_2875:
        /* <DEDUP_REMOVED lines=11> */
[----:B------:R-:W-:-:S04]  /*1dfc0*/  @P1 IADD3 R10, P2, R203, UR6, RZ ;  /* 0x00000006cb0a1c10 */ /* 0x000fc8000ff5e0ff */
[----:B------:R-:W-:Y:S01]  /*1dfd0*/  @P1 IADD3.X R11, R204, UR7, RZ, P2, !PT ;  /* 0x00000007cc0b1c10 */ /* 0x000fe200097fe4ff */
[----:B------:R0:W5:Y:S04]  /*1dfe0*/  @P0 LDG.E R3, desc[UR60][R8.64] ;  /* 0x0000003c08030981 */ /* 0x000168000c1e1900 */
[----:B------:R0:W5:Y:S01]  /*1dff0*/  @P1 LDG.E R0, desc[UR60][R10.64] ;  /* 0x0000003c0a001981 */ /* 0x000162000c1e1900 */
[----:B------:R-:W-:Y:S01]  /*1e000*/  ISETP.NE.AND P2, PT, R201, RZ, PT ;  /* 0x000000ffc900720c */ /* 0x000fe20003f45270 */
[----:B------:R-:W3:-:S12]  /*1e010*/  S2R R33, SR_TID.X ;  /* 0x0000000000217919 */ /* 0x000ed80000002100 */
[----:B------:R-:W1:Y:S01]  /*1e020*/  @!P2 LDC R201, c[0x0][0xad4] ;  /* 0x0002b500ffc9ab82 */ /* 0x000e620000000800 */
[----:B---3--:R-:W-:Y:S01]  /*1e030*/  VIADD R4, R33, 0xffffff80 ;  /* 0xffffff8021047836 */ /* 0x008fe20000000000 */
[----:B-1----:R-:W-:-:S04]  /*1e040*/  ISETP.GT.AND P2, PT, R201, 0x1, PT ;  /* 0x00000001c900780c */ /* 0x002fc80003f44270 */
[----:B------:R-:W-:Y:S01]  /*1e050*/  ISETP.GT.AND P3, PT, R4, 0x7f, PT ;  /* 0x0000007f0400780c */ /* 0x000fe20003f64270 */
[----:B0-----:R-:W-:-:S12]  /*1e060*/  @P1 BRA `(.L_x_2887) ;  /* 0x0000000000101947 */ /* 0x001fd80003800000 */
[----:B------:R-:W-:Y:S05]  /*1e070*/  @!P0 BRA `(.L_x_2887) ;  /* 0x00000000000c8947 */ /* 0x000fea0003800000 */
[----:B------:R-:W3:Y:S04]  /*1e080*/  LDG.E R11, desc[UR60][R8.64] ;  /* 0x0000003c080b7981 */ /* 0x000ee8000c1e1900 */
[----:B-----5:R-:W3:Y:S02]  /*1e090*/  LDG.E R0, desc[UR60][R8.64+0x4] ;  /* 0x0000043c08007981 */ /* 0x020ee4000c1e1900 */
[----:B---3--:R-:W-:-:S07]  /*1e0a0*/  IMAD.IADD R0, R0, 0x1, -R11 ;  /* 0x0000000100007824 */ /* 0x008fce00078e0a0b */
.L_x_2887:
[----:B------:R-:W-:Y:S01]  /*1e0b0*/  BSSY B1, `(.L_x_2888) ;  /* 0x0000035000017945 */ /* 0x000fe20003800000 */
[----:B------:R-:W-:Y:S02]  /*1e0c0*/  SEL R31, R202, RZ, !P0 ;  /* 0x000000ffca1f7207 */ /* 0x000fe40004000000 */
        /* <DEDUP_REMOVED lines=13> */
[----:B------:R-:W-:Y:S02]  /*1e1a0*/  SEL R26, R26, 0x978, P0 ;  /* 0x000009781a1a7807 */ /* 0x000fe40000000000 */
[----:B------:R-:W-:-:S03]  /*1e1b0*/  SEL R207, R207, RZ, P0 ;  /* 0x000000ffcfcf7207 */ /* 0x000fc60000000000 */
[----:B------:R-:W1:Y:S08]  /*1e1c0*/  LDC.64 R24, c[0x0][R26+0x220] ;  /* 0x000088001a187b82 */ /* 0x000e700000000a00 */
[----:B------:R-:W4:Y:S08]  /*1e1d0*/  LDC.64 R20, c[0x0][R26+0x218] ;  /* 0x000086001a147b82 */ /* 0x000f300000000a00 */
[----:B------:R-:W3:Y:S08]  /*1e1e0*/  LDC.64 R12, c[0x0][R26+0x228] ;  /* 0x00008a001a0c7b82 */ /* 0x000ef00000000a00 */
[----:B------:R-:W5:Y:S08]  /*1e1f0*/  LDC.64 R10, c[0x0][R26+0x210] ;  /* 0x000084001a0a7b82 */ /* 0x000f700000000a00 */
[----:B------:R-:W2:Y:S08]  /*1e200*/  @P1 LDC R4, c[0x0][0xbec] ;  /* 0x0002fb00ff041b82 */ /* 0x000eb00000000800 */
[----:B------:R-:W3:Y:S01]  /*1e210*/  @P1 LDC R37, c[0x0][0xbf0] ;  /* 0x0002fc00ff251b82 */ /* 0x000ee20000000800 */
[----:B-1----:R-:W-:-:S07]  /*1e220*/  IMAD R25, R25, R31, RZ ;  /* 0x0000001f19197224 */ /* 0x002fce00078e02ff */
[----:B0-----:R-:W0:Y:S01]  /*1e230*/  @!P0 LDC R8, c[0x0][0xb50] ;  /* 0x0002d400ff088b82 */ /* 0x001e220000000800 */
[----:B------:R-:W-:-:S04]  /*1e240*/  IMAD.WIDE.U32 R14, R24, R31, RZ ;  /* 0x0000001f180e7225 */ /* 0x000fc800078e00ff */
[----:B------:R-:W-:Y:S02]  /*1e250*/  IMAD R25, R24, R223, R25 ;  /* 0x000000df18197224 */ /* 0x000fe400078e0219 */
[----:B--2---:R-:W-:Y:S01]  /*1e260*/  @P1 IMAD.HI.U32 R4, R33, R4, RZ ;  /* 0x0000000421041227 */ /* 0x004fe200078e00ff */
[----:B------:R-:W1:Y:S03]  /*1e270*/  @!P0 LDC R9, c[0x0][0xb54] ;  /* 0x0002d500ff098b82 */ /* 0x000e660000000800 */
[-C--:B----4-:R-:W-:Y:S02]  /*1e280*/  IMAD R29, R21, R165.reuse, RZ ;  /* 0x000000a5151d7224 */ /* 0x090fe400078e02ff */
[----:B------:R-:W-:Y:S01]  /*1e290*/  IMAD.WIDE.U32 R20, R20, R165, RZ ;  /* 0x000000a514147225 */ /* 0x000fe200078e00ff */
[----:B---3--:R-:W-:-:S03]  /*1e2a0*/  @P1 SHF.R.U32.HI R27, RZ, R37, R4 ;  /* 0x00000025ff1b1219 */ /* 0x008fc60000011604 */
[----:B------:R-:W-:Y:S01]  /*1e2b0*/  IMAD.IADD R29, R21, 0x1, R29 ;  /* 0x00000001151d7824 */ /* 0x000fe200078e021d */
[----:B------:R-:W-:Y:S01]  /*1e2c0*/  IADD3 R20, P1, P3, R14, R20, R3 ;  /* 0x000000140e147210 */ /* 0x000fe20007b3e003 */
[----:B------:R-:W-:Y:S02]  /*1e2d0*/  IMAD.IADD R25, R15, 0x1, R25 ;  /* 0x000000010f197824 */ /* 0x000fe400078e0219 */
[----:B------:R-:W-:Y:S02]  /*1e2e0*/  IMAD.MOV R4, RZ, RZ, -R27 ;  /* 0x000000ffff047224 */ /* 0x000fe400078e0a1b */
[-C--:B------:R-:W-:Y:S02]  /*1e2f0*/  IMAD R21, R13, R207.reuse, RZ ;  /* 0x000000cf0d157224 */ /* 0x080fe400078e02ff */
[----:B------:R-:W-:-:S04]  /*1e300*/  IMAD.WIDE.U32 R12, R12, R207, RZ ;  /* 0x000000cf0c0c7225 */ /* 0x000fc800078e00ff */
[----:B------:R-:W-:Y:S01]  /*1e310*/  IMAD R15, R35, R4, R33 ;  /* 0x00000004230f7224 */ /* 0x000fe200078e0221 */
[----:B------:R-:W-:Y:S01]  /*1e320*/  IADD3.X R4, R25, R29, R28, P1, P3 ;  /* 0x0000001d19047210 */ /* 0x000fe20000fe641c */
[----:B------:R-:W-:Y:S01]  /*1e330*/  IMAD.IADD R21, R13, 0x1, R21 ;  /* 0x000000010d157824 */ /* 0x000fe200078e0215 */
[----:B------:R-:W-:Y:S02]  /*1e340*/  IADD3 R12, P0, P1, R27, R20, R12 ;  /* 0x000000141b0c7210 */ /* 0x000fe4000791e00c */
[----:B------:R-:W-:-:S04]  /*1e350*/  SHF.R.S32.HI R27, RZ, 0x1f, R27 ;  /* 0x0000001fff1b7819 */ /* 0x000fc8000001141b */
[----:B------:R-:W-:Y:S01]  /*1e360*/  IADD3.X R13, R27, R4, R21, P0, P1 ;  /* 0x000000041b0d7210 */ /* 0x000fe200007e2415 */
[----:B-----5:R-:W-:Y:S01]  /*1e370*/  IMAD R4, R11, R15, RZ ;  /* 0x0000000f0b047224 */ /* 0x020fe200078e02ff */
[----:B------:R-:W-:-:S05]  /*1e380*/  SHF.R.S32.HI R21, RZ, 0x1f, R15 ;  /* 0x0000001fff157819 */ /* 0x000fca000001140f */
[C---:B------:R-:W-:Y:S02]  /*1e390*/  IMAD R21, R10.reuse, R21, R4 ;  /* 0x000000150a157224 */ /* 0x040fe400078e0204 */
[----:B------:R-:W-:-:S04]  /*1e3a0*/  IMAD.WIDE.U32 R10, R10, R15, R12 ;  /* 0x0000000f0a0a7225 */ /* 0x000fc800078e000c */
[----:B------:R-:W-:Y:S01]  /*1e3b0*/  IMAD.IADD R4, R11, 0x1, R21 ;  /* 0x000000010b047824 */ /* 0x000fe200078e0215 */
[----:B0-----:R-:W-:Y:S01]  /*1e3c0*/  LEA R8, P0, R10, R8, 0x2 ;  /* 0x000000080a087211 */ /* 0x001fe200078010ff */
[----:B------:R-:W-:-:S03]  /*1e3d0*/  IMAD.MOV.U32 R11, RZ, RZ, -0x800000 ;  /* 0xff800000ff0b7424 */ /* 0x000fc600078e00ff */
[----:B-1----:R-:W-:-:S05]  /*1e3e0*/  LEA.HI.X R9, R10, R9, R4, 0x2, P0 ;  /* 0x000000090a097211 */ /* 0x002fca00000f1404 */
[----:B------:R0:W-:Y:S04]  /*1e3f0*/  STG.E desc[UR60][R8.64], R11 ;  /* 0x0000000b08007986 */ /* 0x0001e8000c10193c */
.L_x_2889:
[----:B------:R-:W-:Y:S05]  /*1e400*/  BSYNC B1 ;  /* 0x0000000000017941 */ /* 0x000fea0003800000 */
.L_x_2888:
[----:B------:R-:W-:Y:S05]  /*1e410*/  @P2 BRA `(.L_x_2884) ;  /* 0x0000000400a02947 */ /* 0x000fea0003800000 */
[----:B------:R-:W1:Y:S01]  /*1e420*/  LDC R15, c[0x0][0xbe8] ;  /* 0x0002fa00ff0f7b82 */ /* 0x000e620000000800 */
[----:B------:R-:W-:Y:S01]  /*1e430*/  ULDC.64 UR4, c[0x0][0xaa0] ;  /* 0x0002a80000047ab9 */ /* 0x000fe20000000a00 */
[----:B------:R-:W-:Y:S01]  /*1e440*/  ULDC.64 UR6, c[0x0][0xaf0] ;  /* 0x0002bc0000067ab9 */ /* 0x000fe20000000a00 */
[----:B------:R-:W-:Y:S01]  /*1e450*/  IMAD R4, R28, UR4, RZ ;  /* 0x000000041c047c24 */ /* 0x000fe2000f8e02ff */
[----:B------:R-:W-:Y:S01]  /*1e460*/  BSSY B1, `(.L_x_2890) ;  /* 0x0000039000017945 */ /* 0x000fe20003800000 */
[C---:B0-----:R-:W-:Y:S01]  /*1e470*/  IMAD.WIDE.U32 R8, R3.reuse, UR4, RZ ;  /* 0x0000000403087c25 */ /* 0x041fe2000f8e00ff */
[----:B------:R-:W-:Y:S02]  /*1e480*/  SHF.R.S32.HI R12, RZ, 0x1f, R192 ;  /* 0x0000001fff0c7819 */ /* 0x000fe400000114c0 */
[----:B------:R-:W-:Y:S01]  /*1e490*/  SHF.R.S32.HI R14, RZ, 0x1f, R189 ;  /* 0x0000001fff0e7819 */ /* 0x000fe200000114bd */
[----:B------:R-:W-:Y:S01]  /*1e4a0*/  IMAD R11, R3, UR5, R4 ;  /* 0x00000005030b7c24 */ /* 0x000fe2000f8e0204 */
[----:B------:R-:W-:Y:S01]  /*1e4b0*/  ULDC.64 UR4, c[0x0][0xae8] ;  /* 0x0002ba0000047ab9 */ /* 0x000fe20000000a00 */
[----:B------:R-:W-:-:S02]  /*1e4c0*/  IMAD R3, R200, 0x20, R224 ;  /* 0x00000020c8037824 */ /* 0x000fc400078e02e0 */
[----:B------:R-:W-:Y:S02]  /*1e4d0*/  IMAD.IADD R9, R9, 0x1, R11 ;  /* 0x0000000109097824 */ /* 0x000fe400078e020b */
[----:B------:R-:W-:Y:S02]  /*1e4e0*/  IMAD.IADD R13, R186, 0x1, R3 ;  /* 0x00000001ba0d7824 */ /* 0x000fe400078e0203 */
[----:B------:R-:W-:-:S04]  /*1e4f0*/  IMAD.WIDE.U32 R8, R165, UR4, R8 ;  /* 0x00000004a5087c25 */ /* 0x000fc8000f8e0008 */
[----:B------:R-:W-:Y:S02]  /*1e500*/  IMAD.MOV.U32 R3, RZ, RZ, R13 ;  /* 0x000000ffff037224 */ /* 0x000fe400078e000d */
[----:B------:R-:W-:Y:S01]  /*1e510*/  IMAD R9, R165, UR5, R9 ;  /* 0x00000005a5097c24 */ /* 0x000fe2000f8e0209 */
[----:B-1----:R-:W-:Y:S01]  /*1e520*/  ISETP.NE.AND P0, PT, R15, 0x1, PT ;  /* 0x000000010f00780c */ /* 0x002fe20003f05270 */
[----:B------:R-:W-:Y:S01]  /*1e530*/  ULDC.64 UR4, c[0x0][0xae0] ;  /* 0x0002b80000047ab9 */ /* 0x000fe20000000a00 */
[----:B------:R-:W-:Y:S02]  /*1e540*/  IMAD.IADD R186, R224, 0x1, R186 ;  /* 0x00000001e0ba7824 */ /* 0x000fe400078e02ba */
[----:B------:R-:W-:-:S09]  /*1e550*/  IMAD.WIDE.U32 R8, R31, UR6, R8 ;  /* 0x000000061f087c25 */ /* 0x000fd2000f8e0008 */
[----:B------:R-:W0:Y:S08]  /*1e560*/  @P0 LDC R10, c[0x0][0xbec] ;  /* 0x0002fb00ff0a0b82 */ /* 0x000e300000000800 */
[----:B------:R-:W1:Y:S01]  /*1e570*/  @P0 LDC R21, c[0x0][0xbf0] ;  /* 0x0002fc00ff150b82 */ /* 0x000e620000000800 */
[----:B0-----:R-:W-:-:S04]  /*1e580*/  @P0 IMAD.HI.U32 R4, R13, R10, RZ ;  /* 0x0000000a0d040227 */ /* 0x001fc800078e00ff */
[----:B------:R-:W-:Y:S01]  /*1e590*/  IMAD R10, R223, UR6, RZ ;  /* 0x00000006df0a7c24 */ /* 0x000fe2000f8e02ff */
[----:B-1----:R-:W-:-:S03]  /*1e5a0*/  @P0 SHF.R.U32.HI R3, RZ, R21, R4 ;  /* 0x00000015ff030219 */ /* 0x002fc60000011604 */
[----:B------:R-:W-:Y:S01]  /*1e5b0*/  IMAD R11, R31, UR7, R10 ;  /* 0x000000071f0b7c24 */ /* 0x000fe2000f8e020a */
[--C-:B------:R-:W-:Y:S01]  /*1e5c0*/  SHF.R.S32.HI R4, RZ, 0x1f, R3.reuse ;  /* 0x0000001fff047819 */ /* 0x100fe20000011403 */
[----:B------:R-:W-:Y:S02]  /*1e5d0*/  IMAD.MOV R10, RZ, RZ, -R3 ;  /* 0x000000ffff0a7224 */ /* 0x000fe400078e0a03 */
[----:B------:R-:W-:Y:S02]  /*1e5e0*/  IMAD.IADD R9, R9, 0x1, R11 ;  /* 0x0000000109097824 */ /* 0x000fe400078e020b */
[----:B------:R-:W-:Y:S02]  /*1e5f0*/  IMAD R4, R4, UR4, RZ ;  /* 0x0000000404047c24 */ /* 0x000fe4000f8e02ff */
[----:B------:R-:W-:Y:S02]  /*1e600*/  IMAD R11, R15, R10, R13 ;  /* 0x0000000a0f0b7224 */ /* 0x000fe400078e020d */
[----:B------:R-:W-:-:S02]  /*1e610*/  IMAD R13, R3, UR5, R4 ;  /* 0x00000005030d7c24 */ /* 0x000fc4000f8e0204 */
[----:B------:R-:W-:Y:S01]  /*1e620*/  IMAD.WIDE.U32 R8, R3, UR4, R8 ;  /* 0x0000000403087c25 */ /* 0x000fe2000f8e0008 */
[----:B------:R-:W-:Y:S01]  /*1e630*/  SHF.R.S32.HI R3, RZ, 0x1f, R11 ;  /* 0x0000001fff037819 */ /* 0x000fe2000001140b */
[----:B------:R-:W-:Y:S02]  /*1e640*/  ULDC.64 UR4, c[0x0][0xad8] ;  /* 0x0002b60000047ab9 */ /* 0x000fe40000000a00 */
[----:B------:R-:W-:Y:S02]  /*1e650*/  IMAD.IADD R9, R9, 0x1, R13 ;  /* 0x0000000109097824 */ /* 0x000fe400078e020d */
[----:B------:R-:W-:Y:S02]  /*1e660*/  IMAD R4, R3, UR4, RZ ;  /* 0x0000000403047c24 */ /* 0x000fe4000f8e02ff */
[----:B------:R-:W-:Y:S02]  /*1e670*/  IMAD R15, R0, R15, RZ ;  /* 0x0000000f000f7224 */ /* 0x000fe400078e02ff */
[----:B------:R-:W-:-:S02]  /*1e680*/  IMAD R3, R11, UR5, R4 ;  /* 0x000000050b037c24 */ /* 0x000fc4000f8e0204 */
[----:B------:R-:W-:Y:S01]  /*1e690*/  IMAD.WIDE.U32 R8, R11, UR4, R8 ;  /* 0x000000040b087c25 */ /* 0x000fe2000f8e0008 */
[C---:B------:R-:W-:Y:S01]  /*1e6a0*/  ISETP.GE.AND P2, PT, R186.reuse, R15, PT ;  /* 0x0000000fba00720c */ /* 0x040fe20003f46270 */
[----:B------:R-:W-:Y:S02]  /*1e6b0*/  ULDC.64 UR4, c[0x0][0xa80] ;  /* 0x0002a00000047ab9 */ /* 0x000fe40000000a00 */
        /* <DEDUP_REMOVED lines=8> */
[----:B------:R0:W3:Y:S01]  /*1e740*/  SHFL.IDX PT, R0, R3, RZ, 0x181f ;  /* 0x00181fff03007589 */ /* 0x0000e200000e0000 */
[----:B------:R-:W-:Y:S10]  /*1e750*/  @P2 BRA `(.L_x_2891) ;  /* 0x0000000000242947 */ /* 0x000ff40003800000 */
[----:B------:R-:W-:Y:S02]  /*1e760*/  ULDC UR4, c[0x0][0xac8] ;  /* 0x0002b20000047ab9 */ /* 0x000fe40000000800 */
[----:B------:R-:W-:Y:S02]  /*1e770*/  ISETP.GE.AND P4, PT, R189, UR4, PT ;  /* 0x00000004bd007c0c */ /* 0x000fe4000bf86270 */
[----:B------:R-:W-:-:S11]  /*1e780*/  ISETP.GE.AND P5, PT, R192, UR4, PT ;  /* 0x00000004c0007c0c */ /* 0x000fd6000bfa6270 */
[CC--:B-1----:R-:W-:Y:S02]  /*1e790*/  @!P4 LEA R10, P2, R189.reuse, R8.reuse, 0x1 ;  /* 0x00000008bd0ac211 */ /* 0x0c2fe400078408ff */
[C---:B------:R-:W-:Y:S02]  /*1e7a0*/  @!P5 LEA R8, P3, R192.reuse, R8, 0x1 ;  /* 0x00000008c008d211 */ /* 0x040fe400078608ff */
[-C--:B---3--:R-:W-:Y:S02]  /*1e7b0*/  @!P4 LEA.HI.X R11, R189, R0.reuse, R14, 0x1, P2 ;  /* 0x00000000bd0bc211 */ /* 0x088fe400010f0c0e */
[----:B------:R-:W-:-:S03]  /*1e7c0*/  @!P5 LEA.HI.X R9, R192, R0, R12, 0x1, P3 ;  /* 0x00000000c009d211 */ /* 0x000fc600018f0c0c */
[----:B------:R1:W-:Y:S04]  /*1e7d0*/  @!P4 ST.E.128 desc[UR60][R10.64], RZ ;  /* 0x000000ff0a00c985 */ /* 0x0003e8000c101d3c */
[----:B------:R1:W-:Y:S02]  /*1e7e0*/  @!P5 ST.E.128 desc[UR60][R8.64], RZ ;  /* 0x000000ff0800d985 */ /* 0x0003e4000c101d3c */
.L_x_2891:
[----:B------:R-:W-:Y:S05]  /*1e7f0*/  BSYNC B1 ;  /* 0x0000000000017941 */ /* 0x000fea0003800000 */
.L_x_2890:
[----:B---3--:R3:W0:Y:S01]  /*1e800*/  SHFL.IDX PT, R0, R3, 0x1, 0x181f ;  /* 0x00381f0003007f89 */ /* 0x00862200000e0000 */
[----:B------:R-:W-:Y:S03]  /*1e810*/  BSSY B1, `(.L_x_2892) ;  /* 0x000000c000017945 */ /* 0x000fe60003800000 */
[----:B-1----:R3:W1:Y:S01]  /*1e820*/  SHFL.IDX PT, R8, R4, 0x1, 0x181f ;  /* 0x00381f0004087f89 */ /* 0x00266200000e0000 */
        /* <DEDUP_REMOVED lines=10> */
.L_x_2893:
[----:B------:R-:W-:Y:S05]  /*1e8d0*/  BSYNC B1 ;  /* 0x0000000000017941 */ /* 0x000fea0003800000 */
.L_x_2892:
[----:B0-----:R0:W0:Y:S01]  /*1e8e0*/  SHFL.IDX PT, R0, R3, 0x2, 0x181f ;  /* 0x00581f0003007f89 */ /* 0x00102200000e0000 */
[----:B------:R-:W-:Y:S03]  /*1e8f0*/  BSSY B1, `(.L_x_2894) ;  /* 0x000000c000017945 */ /* 0x000fe60003800000 */
[----:B-1----:R1:W0:Y:S01]  /*1e900*/  SHFL.IDX PT, R8, R4, 0x2, 0x181f ;  /* 0x00581f0004087f89 */ /* 0x00222200000e0000 */
        /* <DEDUP_REMOVED lines=10> */
.L_x_2895:
[----:B------:R-:W-:Y:S05]  /*1e9b0*/  BSYNC B1 ;  /* 0x0000000000017941 */ /* 0x000fea0003800000 */
.L_x_2894:
[----:B0-----:R-:W-:Y:S01]  /*1e9c0*/  VIADD R0, R186, 0x60 ;  /* 0x00000060ba007836 */ /* 0x001fe20000000000 */
[----:B---3--:R-:W0:Y:S04]  /*1e9d0*/  SHFL.IDX PT, R3, R3, 0x3, 0x181f ;  /* 0x00781f0003037f89 */ /* 0x008e2800000e0000 */
[----:B------:R-:W-:Y:S01]  /*1e9e0*/  ISETP.GE.AND P0, PT, R0, R15, PT ;  /* 0x0000000f0000720c */ /* 0x000fe20003f06270 */
[----:B-1----:R-:W1:-:S12]  /*1e9f0*/  SHFL.IDX PT, R4, R4, 0x3, 0x181f ;  /* 0x00781f0004047f89 */ /* 0x002e5800000e0000 */
        /* <DEDUP_REMOVED lines=10> */
.L_x_2884:
[----:B------:R-:W-:Y:S05]  /*1eaa0*/  BSYNC B0 ;  /* 0x0000000000007941 */ /* 0x000fea0003800000 */
.L_x_2874:
[----:B------:R-:W-:Y:S02]  /*1eab0*/  ULDC UR4, c[0x0][0xc3c] ;  /* 0x00030f0000047ab9 */ /* 0x000fe40000000800 */
[----:B------:R-:W-:-:S13]  /*1eac0*/  ISETP.GE.AND P0, PT, R7, UR4, PT ;  /* 0x0000000407007c0c */ /* 0x000fda000bf06270 */
[----:B------:R-:W-:Y:S05]  /*1ead0*/  @!P0 BRA `(.L_x_2896) ;  /* 0xfffffe2800908947 */ /* 0x000fea000383ffff */
[----:B------:R-:W-:Y:S05]  /*1eae0*/  BRA `(.L_x_2653) ;  /* 0x0000007800947947 */ /* 0x000fea0003800000 */
.L_x_2651:
        /* <DEDUP_REMOVED lines=16> */
.L_x_2897:
        /* <DEDUP_REMOVED lines=37> */
[----:B0-----:R-:W-:Y:S02]  /*1ee40*/  ISETP.GT.AND P6, PT, R9, UR6, PT ;  /* 0x0000000609007c0c */ /* 0x001fe4000bfc4270 */
[----:B------:R-:W-:-:S11]  /*1ee50*/  MOV R4, R9 ;  /* 0x0000000900047202 */ /* 0x000fd60000000f00 */
[----:B------:R-:W-:Y:S05]  /*1ee60*/  @P6 BRA `(.L_x_2899) ;  /* 0x0000000000a06947 */ /* 0x000fea0003800000 */
[----:B------:R-:W-:Y:S01]  /*1ee70*/  IMAD.MOV.U32 R9, RZ, RZ, R4 ;  /* 0x000000ffff097224 */ /* 0x000fe200078e0004 */
[----:B------:R-:W-:Y:S01]  /*1ee80*/  UMOV UR4, URZ ;  /* 0x0000003f00047c82 */ /* 0x000fe20008000000 */
[----:B------:R-:W-:-:S05]  /*1ee90*/  ULDC UR5, c[0x0][0xc38] ;  /* 0x00030e0000057ab9 */ /* 0x000fca0000000800 */
.L_x_2901:
        /* <DEDUP_REMOVED lines=37> */
.L_x_2899:
        /* <DEDUP_REMOVED lines=13> */
.L_x_2902:
        /* <DEDUP_REMOVED lines=62> */
.L_x_2903:
        /* <DEDUP_REMOVED lines=26> */
[----:B------:R-:W-:Y:S02]  /*1f740*/  @!P2 IADD3 R2, -R2, RZ, RZ ;  /* 0x000000ff0202a210 */ /* 0x000fe40007ffe1ff */
        /* <DEDUP_REMOVED lines=34> */
.L_x_2904:
[----:B------:R-:W-:-:S05]  /*1f970*/  LOP3.LUT R2, RZ, R2, RZ, 0x33, !PT ;  /* 0x00000002ff027212 */ /* 0x000fca00078e33ff */
[----:B------:R-:W-:Y:S01]  /*1f980*/  IMAD.IADD R17, R7, 0x1, R2 ;  /* 0x0000000107117824 */ /* 0x000fe200078e0202 */
[----:B------:R-:W-:Y:S06]  /*1f990*/  BRA `(.L_x_2905) ;  /* 0x00000000000c7947 */ /* 0x000fec0003800000 */
.L_x_2900:
[----:B------:R-:W-:Y:S02]  /*1f9a0*/  IMAD.MOV.U32 R17, RZ, RZ, RZ ;  /* 0x000000ffff117224 */ /* 0x000fe400078e00ff */
[----:B------:R-:W-:Y:S02]  /*1f9b0*/  IMAD.U32 R16, RZ, RZ, UR6 ;  /* 0x00000006ff107e24 */ /* 0x000fe4000f8e00ff */
[----:B------:R-:W-:-:S07]  /*1f9c0*/  IMAD.MOV.U32 R18, RZ, RZ, RZ ;  /* 0x000000ffff127224 */ /* 0x000fce00078e00ff */
.L_x_2905:
[----:B------:R-:W-:-:S13]  /*1f9d0*/  ISETP.NE.AND P0, PT, R6, RZ, PT ;  /* 0x000000ff0600720c */ /* 0x000fda0003f05270 */
[----:B------:R-:W0:Y:S01]  /*1f9e0*/  @!P0 S2R R3, SR_CgaCtaId ;  /* 0x0000000000038919 */ /* 0x000e220000008800 */
[----:B------:R-:W-:-:S04]  /*1f9f0*/  @!P0 MOV R2, 0x400 ;  /* 0x0000040000028802 */ /* 0x000fc80000000f00 */
[----:B0-----:R-:W-:-:S05]  /*1fa00*/  @!P0 LEA R2, R3, R2, 0x18 ;  /* 0x0000000203028211 */ /* 0x001fca00078ec0ff */
[----:B------:R1:W-:Y:S01]  /*1fa10*/  @!P0 STS.128 [R2+0x2a8d0], R16 ;  /* 0x02a8d01002008388 */ /* 0x0003e20000000c00 */
[----:B------:R-:W-:Y:S06]  /*1fa20*/  BAR.ARV 0x5, 0x180 ;  /* 0x0146000000007b1d */ /* 0x000fec0000002000 */
.L_x_2898:
        /* <DEDUP_REMOVED lines=34> */
.L_x_3011:
[----:B0-----:R-:W0:Y:S02]  /*1fc50*/  LDC.64 R32, c[0x0][0xc88] ;  /* 0x00032200ff207b82 */ /* 0x001e240000000a00 */
[----:B0-----:R-:W-:-:S06]  /*1fc60*/  IMAD.WIDE R32, R19, 0x4, R32 ;  /* 0x0000000413207825 */ /* 0x001fcc00078e0220 */
        /* <DEDUP_REMOVED lines=12> */
[C---:B------:R-:W-:Y:S01]  /*1fd30*/  @P0 LEA R2, P1, R32.reuse, UR4, 0x2 ;  /* 0x0000000420020c11 */ /* 0x040fe2000f8210ff */
[C---:B------:R-:W-:Y:S01]  /*1fd40*/  IMAD.SHL.U32 R24, R32.reuse, 0x4, RZ ;  /* 0x0000000420187824 */ /* 0x040fe200078e00ff */
[C-C-:B------:R-:W-:Y:S01]  /*1fd50*/  SHF.L.U64.HI R25, R32.reuse, 0x2, R0.reuse ;  /* 0x0000000220197819 */ /* 0x140fe20000010200 */
[----:B------:R0:W-:Y:S01]  /*1fd60*/  STL [R1+0x18], R0 ;  /* 0x0000180001007387 */ /* 0x0001e20000100800 */
[----:B------:R-:W-:Y:S01]  /*1fd70*/  @P0 LEA.HI.X R3, R32, UR5, R0, 0x2, P1 ;  /* 0x0000000520030c11 */ /* 0x000fe200088f1400 */
[----:B------:R-:W-:-:S04]  /*1fd80*/  ULDC.64 UR4, c[0x0][0xa00] ;  /* 0x0002800000047ab9 */ /* 0x000fc80000000a00 */
[----:B------:R1:W2:Y:S01]  /*1fd90*/  @P0 LDG.E R12, desc[UR60][R2.64] ;  /* 0x0000003c020c0981 */ /* 0x0002a2000c1e1900 */
[----:B------:R-:W-:Y:S02]  /*1fda0*/  ISETP.NE.U32.AND P0, PT, RZ, UR4, PT ;  /* 0x00000004ff007c0c */ /* 0x000fe4000bf05070 */
[----:B------:R-:W-:Y:S01]  /*1fdb0*/  ISETP.NE.U32.AND P1, PT, RZ, UR6, PT ;  /* 0x00000006ff007c0c */ /* 0x000fe2000bf25070 */
[----:B0-----:R-:W-:Y:S01]  /*1fdc0*/  IMAD.MOV.U32 R0, RZ, RZ, RZ ;  /* 0x000000ffff007224 */ /* 0x001fe200078e00ff */
[----:B------:R-:W-:Y:S02]  /*1fdd0*/  ISETP.NE.AND.EX P0, PT, RZ, UR5, PT, P0 ;  /* 0x00000005ff007c0c */ /* 0x000fe4000bf05300 */
[----:B------:R-:W-:Y:S02]  /*1fde0*/  ISETP.NE.AND.EX P1, PT, RZ, UR7, PT, P1 ;  /* 0x00000007ff007c0c */ /* 0x000fe4000bf25310 */
[C---:B------:R-:W-:Y:S02]  /*1fdf0*/  IADD3 R4, P4, R24.reuse, UR6, RZ ;  /* 0x0000000618047c10 */ /* 0x040fe4000ff9e0ff */
[----:B-1----:R-:W-:Y:S01]  /*1fe00*/  IADD3 R2, P3, R24, UR4, RZ ;  /* 0x0000000418027c10 */ /* 0x002fe2000ff7e0ff */
[----:B------:R-:W-:Y:S01]  /*1fe10*/  ULDC UR4, c[0x0][0x288] ;  /* 0x0000a20000047ab9 */ /* 0x000fe20000000800 */
[----:B------:R-:W-:-:S02]  /*1fe20*/  IADD3.X R5, R25, UR7, RZ, P4, !PT ;  /* 0x0000000719057c10 */ /* 0x000fc4000a7fe4ff */
[C---:B------:R-:W-:Y:S02]  /*1fe30*/  IADD3.X R3, R25.reuse, UR5, RZ, P3, !PT ;  /* 0x0000000519037c10 */ /* 0x040fe40009ffe4ff */
[----:B------:R-:W-:Y:S01]  /*1fe40*/  @P2 IADD3 R6, P3, R24, UR8, RZ ;  /* 0x0000000818062c10 */ /* 0x000fe2000ff7e0ff */
[----:B------:R-:W-:Y:S01]  /*1fe50*/  IMAD.U32 R8, RZ, RZ, UR4 ;  /* 0x00000004ff087e24 */ /* 0x000fe2000f8e00ff */
[----:B------:R-:W-:Y:S01]  /*1fe60*/  ULDC.64 UR4, c[0x0][0x418] ;  /* 0x0001060000047ab9 */ /* 0x000fe20000000a00 */
[----:B------:R-:W5:Y:S01]  /*1fe70*/  @P0 LDG.E R35, desc[UR60][R2.64] ;  /* 0x0000003c02230981 */ /* 0x000f62000c1e1900 */
[----:B------:R-:W-:-:S03]  /*1fe80*/  @P2 IADD3.X R7, R25, UR9, RZ, P3, !PT ;  /* 0x0000000919072c10 */ /* 0x000fc60009ffe4ff */
[----:B------:R-:W5:Y:S04]  /*1fe90*/  @P1 LDG.E R0, desc[UR60][R4.64] ;  /* 0x0000003c04001981 */ /* 0x000f68000c1e1900 */
        /* <DEDUP_REMOVED lines=8> */
[----:B0-----:R-:W-:Y:S02]  /*1ff20*/  IMAD.U32 R6, RZ, RZ, UR5 ;  /* 0x00000005ff067e24 */ /* 0x001fe4000f8e00ff */
[----:B------:R-:W-:Y:S01]  /*1ff30*/  IMAD.U32 R10, RZ, RZ, UR4 ;  /* 0x00000004ff0a7e24 */ /* 0x000fe2000f8e00ff */
[----:B---3--:R0:W-:Y:S01]  /*1ff40*/  STL [R1+0x10], R8 ;  /* 0x0000100801007387 */ /* 0x0081e20000100800 */
[----:B------:R-:W-:-:S03]  /*1ff50*/  IMAD.MOV.U32 R11, RZ, RZ, R8 ;  /* 0x000000ffff0b7224 */ /* 0x000fc600078e0008 */
[----:B--2---:R0:W-:Y:S01]  /*1ff60*/  STL [R1+0x4], R12 ;  /* 0x0000040c01007387 */ /* 0x0041e20000100800 */
[----:B------:R-:W-:Y:S05]  /*1ff70*/  @P2 BRA `(.L_x_2907) ;  /* 0x0000000000142947 */ /* 0x000fea0003800000 */
[----:B------:R-:W-:Y:S05]  /*1ff80*/  @!P0 BRA `(.L_x_2907) ;  /* 0x0000000000108947 */ /* 0x000fea0003800000 */
[----:B0-----:R-:W2:Y:S04]  /*1ff90*/  LDG.E R8, desc[UR60][R2.64] ;  /* 0x0000003c02087981 */ /* 0x001ea8000c1e1900 */
[----:B------:R-:W2:Y:S02]  /*1ffa0*/  LDG.E R7, desc[UR60][R2.64+0x4] ;  /* 0x0000043c02077981 */ /* 0x000ea4000c1e1900 */
[----:B--2---:R-:W-:-:S05]  /*1ffb0*/  IMAD.IADD R11, R7, 0x1, -R8 ;  /* 0x00000001070b7824 */ /* 0x004fca00078e0a08 */
[----:B------:R1:W-:Y:S02]  /*1ffc0*/  STL [R1+0x10], R11 ;  /* 0x0000100b01007387 */ /* 0x0003e40000100800 */
.L_x_2907:
[----:B------:R-:W-:Y:S01]  /*1ffd0*/  ULDC.64 UR4, c[0x0][0xa20] ;  /* 0x0002880000047ab9 */ /* 0x000fe20000000a00 */
[C---:B------:R-:W-:Y:S01]  /*1ffe0*/  LOP3.LUT R2, R18.reuse, 0xff000000, RZ, 0xc0, !PT ;  /* 0xff00000012027812 */ /* 0x040fe200078ec0ff */
        /* <DEDUP_REMOVED lines=12> */
.L_x_2908:
[----:B------:R-:W-:Y:S02]  /*200b0*/  ULDC.64 UR4, c[0x0][0xa08] ;  /* 0x0002820000047ab9 */ /* 0x000fe40000000a00 */
[----:B------:R-:W-:-:S04]  /*200c0*/  ISETP.NE.U32.AND P0, PT, RZ, UR4, PT ;  /* 0x00000004ff007c0c */ /* 0x000fc8000bf05070 */
[----:B------:R-:W-:-:S13]  /*200d0*/  ISETP.NE.AND.EX P0, PT, RZ, UR5, PT, P0 ;  /* 0x00000005ff007c0c */ /* 0x000fda000bf05300 */
[----:B------:R-:W-:Y:S05]  /*200e0*/  @!P0 BRA `(.L_x_2909) ;  /* 0x0000000000148947 */ /* 0x000fea0003800000 */
[----:B------:R-:W2:Y:S02]  /*200f0*/  LDC.64 R2, c[0x0][0xa08] ;  /* 0x00028200ff027b82 */ /* 0x000ea40000000a00 */
[----:B--2---:R-:W-:-:S05]  /*20100*/  IMAD.WIDE R2, R33, 0x4, R2 ;  /* 0x0000000421027825 */ /* 0x004fca00078e0202 */
[----:B------:R-:W2:Y:S04]  /*20110*/  LDG.E R10, desc[UR60][R2.64] ;  /* 0x0000003c020a7981 */ /* 0x000ea8000c1e1900 */
[----:B------:R-:W2:Y:S02]  /*20120*/  LDG.E R7, desc[UR60][R2.64+0x4] ;  /* 0x0000043c02077981 */ /* 0x000ea4000c1e1900 */
[----:B--2---:R-:W-:-:S07]  /*20130*/  IMAD.IADD R10, R7, 0x1, -R10 ;  /* 0x00000001070a7824 */ /* 0x004fce00078e0a0a */
.L_x_2909:
[----:B--2---:R-:W2:Y:S01]  /*20140*/  @P1 LDG.E R2, desc[UR60][R4.64] ;  /* 0x0000003c04021981 */ /* 0x004ea2000c1e1900 */
[----:B------:R-:W3:Y:S03]  /*20150*/  LDC R3, c[0x0][0x448] ;  /* 0x00011200ff037b82 */ /* 0x000ee60000000800 */
[----:B------:R4:W2:Y:S01]  /*20160*/  @P1 LDG.E R5, desc[UR60][R4.64+0x4] ;  /* 0x0000043c04051981 */ /* 0x0008a2000c1e1900 */
[----:B-----5:R-:W-:Y:S01]  /*20170*/  IMAD.IADD R10, R10, 0x1, -R12 ;  /* 0x000000010a0a7824 */ /* 0x020fe200078e0a0c */
[----:B------:R-:W-:Y:S01]  /*20180*/  BSSY B0, `(.L_x_2910) ;  /* 0x0000035000007945 */ /* 0x000fe20003800000 */
[----:B------:R-:W-:Y:S02]  /*20190*/  MOV R14, RZ ;  /* 0x000000ff000e7202 */ /* 0x000fe40000000f00 */
[----:B---3--:R-:W-:-:S13]  /*201a0*/  ISETP.NE.AND P0, PT, R3, 0x1, PT ;  /* 0x000000010300780c */ /* 0x008fda0003f05270 */
[----:B----4-:R-:W3:Y:S08]  /*201b0*/  @P0 LDC R4, c[0x0][0x44c] ;  /* 0x00011300ff040b82 */ /* 0x010ef00000000800 */
[----:B------:R-:W4:Y:S01]  /*201c0*/  @P0 LDC R3, c[0x0][0x450] ;  /* 0x00011400ff030b82 */ /* 0x000f220000000800 */
[----:B--2---:R-:W-:Y:S01]  /*201d0*/  @P1 IMAD.IADD R6, R5, 0x1, -R2 ;  /* 0x0000000105061824 */ /* 0x004fe200078e0a02 */
[----:B------:R-:W-:Y:S01]  /*201e0*/  SHF.R.U32.HI R5, RZ, 0x10, R9 ;  /* 0x00000010ff057819 */ /* 0x000fe20000011609 */
[----:B------:R-:W-:-:S02]  /*201f0*/  IMAD.SHL.U32 R2, R17, 0x80, RZ ;  /* 0x0000008011027824 */ /* 0x000fc400078e00ff */
[----:B------:R-:W-:Y:S02]  /*20200*/  IMAD.IADD R37, R10, 0x1, R6 ;  /* 0x000000010a257824 */ /* 0x000fe400078e0206 */
[----:B------:R-:W-:Y:S02]  /*20210*/  VIADD R2, R2, 0x7f ;  /* 0x0000007f02027836 */ /* 0x000fe40000000000 */
[C---:B------:R-:W-:Y:S01]  /*20220*/  VIADD R7, R37.reuse, 0x5f ;  /* 0x0000005f25077836 */ /* 0x040fe20000000000 */
[----:B0-----:R-:W-:Y:S01]  /*20230*/  IADD3 R8, R37, 0x60, -R11 ;  /* 0x0000006025087810 */ /* 0x001fe20007ffe80b */
[----:B---3--:R-:W-:-:S04]  /*20240*/  @P0 IMAD.HI.U32 R4, R2, R4, RZ ;  /* 0x0000000402040227 */ /* 0x008fc800078e00ff */
[----:B------:R-:W-:Y:S01]  /*20250*/  IMAD.HI R7, R7, 0x2aaaaaab, RZ ;  /* 0x2aaaaaab07077827 */ /* 0x000fe200078e02ff */
[----:B----4-:R-:W-:Y:S02]  /*20260*/  @P0 SHF.R.U32.HI R2, RZ, R3, R4 ;  /* 0x00000003ff020219 */ /* 0x010fe40000011604 */
[----:B------:R-:W-:Y:S02]  /*20270*/  LOP3.LUT R4, R9, 0xff, RZ, 0xc0, !PT ;  /* 0x000000ff09047812 */ /* 0x000fe400078ec0ff */
[----:B------:R-:W-:Y:S01]  /*20280*/  SHF.R.U32.HI R3, RZ, 0x1f, R7 ;  /* 0x0000001fff037819 */ /* 0x000fe20000011607 */
[----:B------:R-:W-:-:S03]  /*20290*/  IMAD.IADD R2, R8, 0x1, R2 ;  /* 0x0000000108027824 */ /* 0x000fc600078e0202 */
[----:B------:R-:W-:Y:S01]  /*202a0*/  LEA.HI.SX32 R7, R7, R3, 0x1c ;  /* 0x0000000307077211 */ /* 0x000fe200078fe2ff */
[----:B------:R-:W-:-:S05]  /*202b0*/  IMAD.HI R2, R2, 0x2aaaaaab, RZ ;  /* 0x2aaaaaab02027827 */ /* 0x000fca00078e02ff */
[----:B------:R-:W-:-:S04]  /*202c0*/  SHF.R.U32.HI R3, RZ, 0x1f, R2 ;  /* 0x0000001fff037819 */ /* 0x000fc80000011602 */
[----:B------:R-:W-:-:S04]  /*202d0*/  LEA.HI.SX32 R3, R2, R3, 0x1c ;  /* 0x0000000302037211 */ /* 0x000fc800078fe2ff */
[----:B-1----:R-:W-:-:S04]  /*202e0*/  VIMNMX R11, R7, R3, PT ;  /* 0x00000003070b7248 */ /* 0x002fc80003fe0100 */
[----:B------:R-:W-:-:S13]  /*202f0*/  ISETP.GE.AND P0, PT, R11, 0x1, PT ;  /* 0x000000010b00780c */ /* 0x000fda0003f06270 */
[----:B------:R-:W-:Y:S05]  /*20300*/  @!P0 BRA `(.L_x_2911) ;  /* 0x0000000000708947 */ /* 0x000fea0003800000 */
        /* <DEDUP_REMOVED lines=28> */
.L_x_2911:
[----:B------:R-:W-:Y:S05]  /*204d0*/  BSYNC B0 ;  /* 0x0000000000007941 */ /* 0x000fea0003800000 */
.L_x_2910:
[-C--:B------:R-:W-:Y:S01]  /*204e0*/  IMAD R2, R4, R14.reuse, RZ ;  /* 0x0000000e04027224 */ /* 0x080fe200078e02ff */
[----:B------:R-:W-:Y:S04]  /*204f0*/  BSSY B0, `(.L_x_2912) ;  /* 0x0000133000007945 */ /* 0x000fe80003800000 */
[C---:B------:R-:W-:Y:S01]  /*20500*/  VIADDMNMX R11, R2.reuse, R14, R11, PT ;  /* 0x0000000e020b7246 */ /* 0x040fe2000380010b */
[----:B------:R-:W-:-:S04]  /*20510*/  IMAD R2, R2, 0x60, -R10 ;  /* 0x0000006002027824 */ /* 0x000fc800078e0a0a */
[----:B------:R-:W-:Y:S01]  /*20520*/  IMAD R11, R11, 0x60, -R10 ;  /* 0x000000600b0b7824 */ /* 0x000fe200078e0a0a */
[----:B------:R-:W-:-:S04]  /*20530*/  VIMNMX R2, RZ, R2, !PT ;  /* 0x00000002ff027248 */ /* 0x000fc80007fe0100 */
[----:B------:R-:W-:-:S04]  /*20540*/  VIMNMX R11, R11, R6, PT ;  /* 0x000000060b0b7248 */ /* 0x000fc80003fe0100 */
[----:B------:R-:W-:Y:S01]  /*20550*/  ISETP.GT.AND P0, PT, R11, R2, PT ;  /* 0x000000020b00720c */ /* 0x000fe20003f04270 */
[----:B------:R-:W-:-:S05]  /*20560*/  IMAD.WIDE.U32 R2, R2, -0x55555555, RZ ;  /* 0xaaaaaaab02027825 */ /* 0x000fca00078e00ff */
[----:B------:R-:W-:-:S05]  /*20570*/  SHF.R.U32.HI R6, RZ, 0x6, R3 ;  /* 0x00000006ff067819 */ /* 0x000fca0000011603 */
[----:B------:R-:W-:Y:S02]  /*20580*/  IMAD.MOV.U32 R3, RZ, RZ, R6 ;  /* 0x000000ffff037224 */ /* 0x000fe400078e0006 */
[----:B------:R-:W-:-:S04]  /*20590*/  @P0 VIADD R9, R11, 0x5f ;  /* 0x0000005f0b090836 */ /* 0x000fc80000000000 */
[----:B------:R-:W-:-:S05]  /*205a0*/  @P0 IMAD.HI R9, R9, 0x2aaaaaab, RZ ;  /* 0x2aaaaaab09090827 */ /* 0x000fca00078e02ff */
[----:B------:R-:W-:-:S04]  /*205b0*/  @P0 SHF.R.U32.HI R2, RZ, 0x1f, R9 ;  /* 0x0000001fff020819 */ /* 0x000fc80000011609 */
        /* <DEDUP_REMOVED lines=11> */
.L_x_3079:
[----:B-1----:R-:W-:Y:S02]  /*20670*/  ISETP.NE.AND P0, PT, R14, RZ, PT ;  /* 0x000000ff0e00720c */ /* 0x002fe40003f05270 */
[----:B------:R-:W-:-:S11]  /*20680*/  PLOP3.LUT P6, PT, PT, PT, PT, 0x8, 0x0 ;  /* 0x000000000000781c */ /* 0x000fd60003fce170 */
[----:B------:R-:W-:Y:S05]  /*20690*/  @P0 BRA `(.L_x_2915) ;  /* 0x00000000000c0947 */ /* 0x000fea0003800000 */
[----:B------:R-:W-:-:S03]  /*206a0*/  UMOV UR4, 0xffffffff ;  /* 0xffffffff00047882 */ /* 0x000fc60000000000 */
[----:B------:R-:W-:Y:S05]  /*206b0*/  BRA.DIV UR4, `(.L_x_2916) ;  /* 0x0000007204647947 */ /* 0x000fea000b800000 */
[----:B------:R-:W-:-:S13]  /*206c0*/  ELECT P6, URZ, PT ;  /* 0x00000000003f782f */ /* 0x000fda00038c0000 */
.L_x_2915:
        /* <DEDUP_REMOVED lines=9> */
.L_x_3082:
[----:B------:R-:W-:Y:S05]  /*20760*/  BSYNC B1 ;  /* 0x0000000000017941 */ /* 0x000fea0003800000 */
.L_x_2917:
        /* <DEDUP_REMOVED lines=10> */
.L_x_3083:
[----:B------:R-:W-:Y:S05]  /*20810*/  BSYNC B2 ;  /* 0x0000000000027941 */ /* 0x000fea0003800000 */
.L_x_2921:
        /* <DEDUP_REMOVED lines=9> */
.L_x_2924:
[----:B------:R-:W-:Y:S05]  /*208b0*/  BSYNC B2 ;  /* 0x0000000000027941 */ /* 0x000fea0003800000 */
.L_x_2923:
        /* <DEDUP_REMOVED lines=12> */
.L_x_2925:
        /* <DEDUP_REMOVED lines=16> */
.L_x_2926:
        /* <DEDUP_REMOVED lines=15> */
.L_x_2927:
        /* <DEDUP_REMOVED lines=13> */
.L_x_3084:
[----:B------:R-:W-:Y:S05]  /*20c40*/  BSYNC B2 ;  /* 0x0000000000027941 */ /* 0x000fea0003800000 */
.L_x_2928:
        /* <DEDUP_REMOVED lines=11> */
.L_x_2931:
[----:B------:R-:W-:Y:S05]  /*20d00*/  BSYNC B2 ;  /* 0x0000000000027941 */ /* 0x000fea0003800000 */
.L_x_2930:
        /* <DEDUP_REMOVED lines=9> */
.L_x_2932:
        /* <DEDUP_REMOVED lines=15> */
.L_x_2933:
        /* <DEDUP_REMOVED lines=10> */
.L_x_2920:
[----:B------:R-:W-:Y:S05]  /*20f30*/  BSYNC B1 ;  /* 0x0000000000017941 */ /* 0x000fea0003800000 */
.L_x_2919:
        /* <DEDUP_REMOVED lines=9> */
.L_x_2949:
        /* <DEDUP_REMOVED lines=11> */
.L_x_3085:
[----:B------:R-:W-:Y:S05]  /*21080*/  BSYNC B2 ;  /* 0x0000000000027941 */ /* 0x000fea0003800000 */
.L_x_2936:
        /* <DEDUP_REMOVED lines=9> */
.L_x_2939:
[----:B------:R-:W-:Y:S05]  /*21120*/  BSYNC B2 ;  /* 0x0000000000027941 */ /* 0x000fea0003800000 */
.L_x_2938:
        /* <DEDUP_REMOVED lines=10> */
[----:B------:R-:W-:-:S10]  /*211d0*/  UMOV UR7, 0x12f00000 ;  /* 0x12f0000000077882 */ /* 0x000fd40000000000 */
.L_x_2940:
        /* <DEDUP_REMOVED lines=16> */
.L_x_2941:
        /* <DEDUP_REMOVED lines=15> */
.L_x_2942:
        /* <DEDUP_REMOVED lines=13> */
.L_x_3086:
[----:B------:R-:W-:Y:S05]  /*214a0*/  BSYNC B2 ;  /* 0x0000000000027941 */ /* 0x000fea0003800000 */
.L_x_2943:
        /* <DEDUP_REMOVED lines=11> */
.L_x_2946:
[----:B------:R-:W-:Y:S05]  /*21560*/  BSYNC B2 ;  /* 0x0000000000027941 */ /* 0x000fea0003800000 */
.L_x_2945:
        /* <DEDUP_REMOVED lines=9> */
.L_x_2947:
        /* <DEDUP_REMOVED lines=15> */
.L_x_2948:
        /* <DEDUP_REMOVED lines=10> */
.L_x_2935:
[----:B------:R-:W-:Y:S05]  /*21790*/  BSYNC B1 ;  /* 0x0000000000017941 */ /* 0x000fea0003800000 */
.L_x_2934:
        /* <DEDUP_REMOVED lines=8> */
.L_x_2913:
[----:B------:R-:W-:Y:S05]  /*21820*/  BSYNC B0 ;  /* 0x0000000000007941 */ /* 0x000fea0003800000 */
.L_x_2912:
[----:B------:R-:W1:Y:S01]  /*21830*/  LDC R0, c[0x0][0x448] ;  /* 0x00011200ff007b82 */ /* 0x000e620000000800 */
[----:B------:R-:W-:Y:S01]  /*21840*/  LEA R2, R17, 0x7f, 0x7 ;  /* 0x0000007f11027811 */ /* 0x000fe200078e38ff */
[----:B------:R-:W-:Y:S06]  /*21850*/  @!P0 WARPSYNC.ALL ;  /* 0x0000000000008948 */ /* 0x000fec0003800000 */
[----:B------:R-:W-:Y:S01]  /*21860*/  @!P0 BAR.SYNC.DEFER_BLOCKING 0xc, 0x180 ;  /* 0x0306000000008b1d */ /* 0x000fe20000010000 */
[----:B------:R-:W-:-:S05]  /*21870*/  ISETP.NE.AND P2, PT, R5, RZ, PT ;  /* 0x000000ff0500720c */ /* 0x000fca0003f45270 */
[----:B------:R-:W-:Y:S08]  /*21880*/  BSSY B0, `(.L_x_2950) ;  /* 0x0000029000007945 */ /* 0x000ff00003800000 */
[----:B------:R-:W2:Y:S01]  /*21890*/  @!P2 LDC R5, c[0x0][0x9f0] ;  /* 0x00027c00ff05ab82 */ /* 0x000ea20000000800 */
[----:B-1----:R-:W-:-:S13]  /*218a0*/  ISETP.NE.AND P1, PT, R0, 0x1, PT ;  /* 0x000000010000780c */ /* 0x002fda0003f25270 */
[----:B------:R-:W1:Y:S08]  /*218b0*/  @P1 LDC R3, c[0x0][0x44c] ;  /* 0x00011300ff031b82 */ /* 0x000e700000000800 */
[----:B------:R-:W3:Y:S01]  /*218c0*/  @P1 LDC R0, c[0x0][0x450] ;  /* 0x00011400ff001b82 */ /* 0x000ee20000000800 */
[----:B-1----:R-:W-:-:S05]  /*218d0*/  @P1 IMAD.HI.U32 R3, R2, R3, RZ ;  /* 0x0000000302031227 */ /* 0x002fca00078e00ff */
[----:B---3--:R-:W-:Y:S01]  /*218e0*/  @P1 SHF.R.U32.HI R2, RZ, R0, R3 ;  /* 0x00000000ff021219 */ /* 0x008fe20000011603 */
[----:B------:R-:W-:-:S03]  /*218f0*/  IMAD.MOV.U32 R0, RZ, RZ, RZ ;  /* 0x000000ffff007224 */ /* 0x000fc600078e00ff */
[----:B------:R-:W-:-:S05]  /*21900*/  IADD3 R2, R8, R2, RZ ;  /* 0x0000000208027210 */ /* 0x000fca0007ffe0ff */
[----:B------:R-:W-:-:S05]  /*21910*/  IMAD.HI R2, R2, 0x2aaaaaab, RZ ;  /* 0x2aaaaaab02027827 */ /* 0x000fca00078e02ff */
[----:B------:R-:W-:-:S04]  /*21920*/  SHF.R.U32.HI R3, RZ, 0x1f, R2 ;  /* 0x0000001fff037819 */ /* 0x000fc80000011602 */
[----:B------:R-:W-:-:S04]  /*21930*/  LEA.HI.SX32 R2, R2, R3, 0x1c ;  /* 0x0000000302027211 */ /* 0x000fc800078fe2ff */
[----:B------:R-:W-:-:S04]  /*21940*/  VIMNMX R7, R7, R2, PT ;  /* 0x0000000207077248 */ /* 0x000fc80003fe0100 */
[----:B------:R-:W-:-:S13]  /*21950*/  ISETP.GE.AND P1, PT, R7, 0x1, PT ;  /* 0x000000010700780c */ /* 0x000fda0003f26270 */
[----:B--2---:R-:W-:Y:S05]  /*21960*/  @!P1 BRA `(.L_x_2951) ;  /* 0x0000000000689947 */ /* 0x004fea0003800000 */
[-C--:B------:R-:W-:Y:S02]  /*21970*/  IABS R0, R5.reuse ;  /* 0x0000000500007213 */ /* 0x080fe40000000000 */
[----:B------:R-:W-:Y:S02]  /*21980*/  IABS R8, R5 ;  /* 0x0000000500087213 */ /* 0x000fe40000000000 */
[----:B0-----:R-:W0:Y:S03]  /*21990*/  I2F.RP R9, R0 ;  /* 0x0000000000097306 */ /* 0x001e260000209400 */
[----:B------:R-:W-:-:S05]  /*219a0*/  IMAD.MOV R8, RZ, RZ, -R8 ;  /* 0x000000ffff087224 */ /* 0x000fca00078e0a08 */
[----:B0-----:R-:W0:Y:S02]  /*219b0*/  MUFU.RCP R9, R9 ;  /* 0x0000000900097308 */ /* 0x001e240000001000 */
[----:B0-----:R-:W-:-:S06]  /*219c0*/  VIADD R10, R9, 0xffffffe ;  /* 0x0ffffffe090a7836 */ /* 0x001fcc0000000000 */
[----:B------:R-:W0:Y:S02]  /*219d0*/  F2I.FTZ.U32.TRUNC.NTZ R3, R10 ;  /* 0x0000000a00037305 */ /* 0x000e24000021f000 */
[----:B0-----:R-:W-:-:S04]  /*219e0*/  IMAD.MOV R2, RZ, RZ, -R3 ;  /* 0x000000ffff027224 */ /* 0x001fc800078e0a03 */
[----:B------:R-:W-:Y:S02]  /*219f0*/  IMAD R6, R2, R0, RZ ;  /* 0x0000000002067224 */ /* 0x000fe400078e02ff */
[----:B------:R-:W-:-:S04]  /*21a00*/  IMAD.MOV.U32 R2, RZ, RZ, RZ ;  /* 0x000000ffff027224 */ /* 0x000fc800078e00ff */
[----:B------:R-:W-:Y:S01]  /*21a10*/  IMAD.HI.U32 R6, R3, R6, R2 ;  /* 0x0000000603067227 */ /* 0x000fe200078e0002 */
[----:B------:R-:W-:-:S04]  /*21a20*/  IADD3 R3, R5, -0x1, R7 ;  /* 0xffffffff05037810 */ /* 0x000fc80007ffe007 */
        /* <DEDUP_REMOVED lines=14> */
.L_x_2951:
[----:B------:R-:W-:Y:S05]  /*21b10*/  BSYNC B0 ;  /* 0x0000000000007941 */ /* 0x000fea0003800000 */
.L_x_2950:
[-C--:B------:R-:W-:Y:S01]  /*21b20*/  IMAD R2, R4, R0.reuse, RZ ;  /* 0x0000000004027224 */ /* 0x080fe200078e02ff */
[----:B------:R-:W-:Y:S04]  /*21b30*/  BSSY B7, `(.L_x_2952) ;  /* 0x0000363000077945 */ /* 0x000fe80003800000 */
[----:B------:R-:W-:Y:S01]  /*21b40*/  VIADDMNMX R30, R2, R0, R7, PT ;  /* 0x00000000021e7246 */ /* 0x000fe20003800107 */
[----:B------:R1:W-:Y:S03]  /*21b50*/  STL [R1], R2 ;  /* 0x0000000201007387 */ /* 0x0003e60000100800 */
        /* <DEDUP_REMOVED lines=16> */
[----:B------:R-:W1:Y:S01]  /*21c60*/  POPC R7, R4 ;  /* 0x0000000400077309 */ /* 0x000e620000000000 */
[----:B--2---:R-:W1:Y:S02]  /*21c70*/  SHFL.IDX PT, R0, R3, R0, 0x1f ;  /* 0x00001f0003007589 */ /* 0x004e6400000e0000 */
[----:B-1----:R-:W-:Y:S01]  /*21c80*/  IADD3 R16, R0, UR38, R7 ;  /* 0x0000002600107c10 */ /* 0x002fe2000fffe007 */
[----:B------:R-:W-:Y:S06]  /*21c90*/  BRA `(.L_x_2954) ;  /* 0x0000003400307947 */ /* 0x000fec0003800000 */
.L_x_2953:
        /* <DEDUP_REMOVED lines=9> */
[----:B------:R-:W1:Y:S01]  /*21d30*/  LDC.64 R2, c[0x4][R2] ;  /* 0x0100000002027b82 */ /* 0x000e620000000a00 */
        /* <DEDUP_REMOVED lines=10> */
.L_x_2956:
[----:B------:R-:W-:Y:S05]  /*21de0*/  BSYNC B6 ;  /* 0x0000000000067941 */ /* 0x000fea0003800000 */
.L_x_2955:
        /* <DEDUP_REMOVED lines=17> */
[----:B-1----:R-:W-:-:S07]  /*21f00*/  IMAD.MOV.U32 R13, RZ, RZ, RZ ;  /* 0x000000ffff0d7224 */ /* 0x002fce00078e00ff */
[----:B------:R-:W-:-:S07]  /*21f10*/  LEPC R20, `(.L_x_2959) ;  /* 0x000000001014794e */ /* 0x000fce0000000000 */
[----:B0-2---:R-:W-:Y:S05]  /*21f20*/  CALL.ABS.NOINC R2 ;  /* 0x0000000002007343 */ /* 0x005fea0003c00000 */
.L_x_2959:
        /* <DEDUP_REMOVED lines=15> */
.L_x_2958:
[----:B------:R-:W-:Y:S05]  /*22020*/  BSYNC B6 ;  /* 0x0000000000067941 */ /* 0x000fea0003800000 */
.L_x_2957:
[----:B------:R-:W2:Y:S01]  /*22030*/  LDL R20, [R1+0x4] ;  /* 0x0000040001147983 */ /* 0x000ea20000100800 */
[----:B------:R-:W-:Y:S01]  /*22040*/  ULDC.64 UR4, c[0x0][0x9f8] ;  /* 0x00027e0000047ab9 */ /* 0x000fe20000000a00 */
[----:B------:R-:W1:Y:S01]  /*22050*/  LDC R0, c[0x0][0x430] ;  /* 0x00010c00ff007b82 */ /* 0x000e620000000800 */
[----:B------:R-:W-:Y:S01]  /*22060*/  ISETP.NE.U32.AND P0, PT, RZ, UR4, PT ;  /* 0x00000004ff007c0c */ /* 0x000fe2000bf05070 */
[----:B------:R-:W3:Y:S03]  /*22070*/  S2R R2, SR_TID.X ;  /* 0x0000000000027919 */ /* 0x000ee60000002100 */
[----:B------:R-:W-:-:S13]  /*22080*/  ISETP.NE.AND.EX P0, PT, RZ, UR5, PT, P0 ;  /* 0x00000005ff007c0c */ /* 0x000fda000bf05300 */
[----:B------:R-:W-:Y:S01]  /*22090*/  @P0 IADD3 R24, P1, R24, UR4, RZ ;  /* 0x0000000418180c10 */ /* 0x000fe2000ff3e0ff */
[----:B------:R-:W4:Y:S01]  /*220a0*/  S2R R7, SR_TID.X ;  /* 0x0000000000077919 */ /* 0x000f220000002100 */
[----:B------:R-:W-:Y:S01]  /*220b0*/  VIADD R27, R30, 0xffffffff ;  /* 0xffffffff1e1b7836 */ /* 0x000fe20000000000 */
[----:B------:R-:W-:Y:S01]  /*220c0*/  ULDC UR4, c[0x0][0x320] ;  /* 0x0000c80000047ab9 */ /* 0x000fe20000000800 */
[----:B------:R-:W-:-:S05]  /*220d0*/  @P0 IADD3.X R25, R25, UR5, RZ, P1, !PT ;  /* 0x0000000519190c10 */ /* 0x000fca0008ffe4ff */
[----:B------:R-:W2:Y:S01]  /*220e0*/  @P0 LDG.E R33, desc[UR60][R24.64] ;  /* 0x0000003c18210981 */ /* 0x000ea2000c1e1900 */
[----:B-1----:R-:W-:Y:S02]  /*220f0*/  ISETP.NE.AND P1, PT, R0, 0x1, PT ;  /* 0x000000010000780c */ /* 0x002fe40003f25270 */
[----:B---3--:R-:W-:-:S04]  /*22100*/  LOP3.LUT R2, R2, 0x7f, RZ, 0xc0, !PT ;  /* 0x0000007f02027812 */ /* 0x008fc800078ec0ff */
[----:B------:R-:W-:-:S07]  /*22110*/  SHF.R.U32.HI R2, RZ, 0x3, R2 ;  /* 0x00000003ff027819 */ /* 0x000fce0000011602 */
[----:B------:R-:W1:Y:S01]  /*22120*/  @P1 LDC R6, c[0x0][0x434] ;  /* 0x00010d00ff061b82 */ /* 0x000e620000000800 */
[----:B------:R-:W3:Y:S01]  /*22130*/  S2R R21, SR_TID.X ;  /* 0x0000000000157919 */ /* 0x000ee20000002100 */
[----:B----4-:R-:W-:-:S05]  /*22140*/  IMAD.SHL.U32 R7, R7, 0x10, RZ ;  /* 0x0000001007077824 */ /* 0x010fca00078e00ff */
[----:B------:R-:W-:Y:S02]  /*22150*/  LOP3.LUT R7, R2, 0x70, R7, 0xf8, !PT ;  /* 0x0000007002077812 */ /* 0x000fe400078ef807 */
[----:B------:R-:W4:Y:S03]  /*22160*/  @P1 LDC R2, c[0x0][0x438] ;  /* 0x00010e00ff021b82 */ /* 0x000f260000000800 */
[----:B------:R-:W-:-:S05]  /*22170*/  IMAD R4, R27, 0x60, R7 ;  /* 0x000000601b047824 */ /* 0x000fca00078e0207 */
[----:B------:R-:W-:-:S04]  /*22180*/  ISETP.GE.AND P0, PT, R4, R37, PT ;  /* 0x000000250400720c */ /* 0x000fc80003f06270 */
[----:B------:R-:W-:Y:S01]  /*22190*/  ISETP.GT.U32.OR P0, PT, R7, 0x5f, P0 ;  /* 0x0000005f0700780c */ /* 0x000fe20000704470 */
[----:B---3--:R-:W-:-:S05]  /*221a0*/  IMAD.SHL.U32 R21, R21, 0x8, RZ ;  /* 0x0000000815157824 */ /* 0x008fca00078e00ff */
[----:B------:R-:W-:Y:S02]  /*221b0*/  LOP3.LUT R21, R21, 0x38, RZ, 0xc0, !PT ;  /* 0x0000003815157812 */ /* 0x000fe400078ec0ff */
        /* <DEDUP_REMOVED lines=8> */
[----:B------:R-:W1:Y:S01]  /*22240*/  @!P0 LDC.64 R2, c[0x0][0x428] ;  /* 0x00010a00ff028b82 */ /* 0x000e620000000a00 */
[----:B------:R-:W-:-:S04]  /*22250*/  LOP3.LUT R20, R21, 0x40, RZ, 0xfc, !PT ;  /* 0x0000004015147812 */ /* 0x000fc800078efcff */
[----:B------:R-:W-:Y:S02]  /*22260*/  ISETP.GE.AND P2, PT, R20, UR4, PT ;  /* 0x0000000414007c0c */ /* 0x000fe4000bf46270 */
[----:B------:R-:W-:Y:S01]  /*22270*/  ISETP.GE.AND P1, PT, R21, UR4, PT ;  /* 0x0000000415007c0c */ /* 0x000fe2000bf26270 */
[----:B------:R-:W-:Y:S01]  /*22280*/  ULDC UR4, c[0x0][0x2f4] ;  /* 0x0000bd0000047ab9 */ /* 0x000fe20000000800 */
[----:B------:R-:W-:Y:S02]  /*22290*/  SEL R30, RZ, 0xffffffff, P2 ;  /* 0xffffffffff1e7807 */ /* 0x000fe40001000000 */
[----:B------:R-:W-:Y:S02]  /*222a0*/  SEL R5, RZ, 0x1, P1 ;  /* 0x00000001ff057807 */ /* 0x000fe40000800000 */
[----:B------:R-:W-:Y:S02]  /*222b0*/  SHF.L.U32 R30, R30, 0x1, RZ ;  /* 0x000000011e1e7819 */ /* 0x000fe400000006ff */
[----:B------:R-:W-:-:S02]  /*222c0*/  SHF.R.S32.HI R8, RZ, 0x1f, R33 ;  /* 0x0000001fff087819 */ /* 0x000fc40000011421 */
[----:B------:R-:W-:Y:S02]  /*222d0*/  LOP3.LUT R30, R30, 0x2, R5, 0xe2, !PT ;  /* 0x000000021e1e7812 */ /* 0x000fe400078ee205 */
[--C-:B------:R-:W-:Y:S01]  /*222e0*/  @!P0 SHF.R.S32.HI R5, RZ, 0x1f, R4.reuse ;  /* 0x0000001fff058819 */ /* 0x100fe20000011404 */
[-C--:B-1----:R-:W-:Y:S02]  /*222f0*/  @!P0 IMAD R6, R8, R2.reuse, RZ ;  /* 0x0000000208068224 */ /* 0x082fe400078e02ff */
[----:B------:R-:W-:-:S04]  /*22300*/  @!P0 IMAD.WIDE.U32 R4, R33, R2, R4 ;  /* 0x0000000221048225 */ /* 0x000fc800078e0004 */
        /* <DEDUP_REMOVED lines=10> */
[----:B------:R-:W-:-:S09]  /*223b0*/  ISETP.GE.AND P2, PT, R21, UR4, PT ;  /* 0x0000000415007c0c */ /* 0x000fd2000bf46270 */
[----:B------:R-:W-:-:S04]  /*223c0*/  @P0 LOP3.LUT R23, R23, 0x8, RZ, 0xfc, !PT ;  /* 0x0000000817170812 */ /* 0x000fc800078efcff */
[----:B------:R-:W-:-:S04]  /*223d0*/  LOP3.LUT R23, R23, 0xffffffef, RZ, 0xc0, !PT ;  /* 0xffffffef17177812 */ /* 0x000fc800078ec0ff */
[----:B------:R-:W-:Y:S01]  /*223e0*/  @P3 LOP3.LUT R23, R23, 0x10, RZ, 0xfc, !PT ;  /* 0x0000001017173812 */ /* 0x000fe200078efcff */
[----:B------:R1:W-:Y:S03]  /*223f0*/  STL [R1+0x8], R8 ;  /* 0x0000080801007387 */ /* 0x0003e60000100800 */
[----:B------:R-:W-:Y:S02]  /*22400*/  LOP3.LUT R23, R23, 0xfffffffb, RZ, 0xc0, !PT ;  /* 0xfffffffb17177812 */ /* 0x000fe400078ec0ff */
[----:B------:R-:W-:Y:S02]  /*22410*/  LOP3.LUT R7, R21, 0x80, RZ, 0xfc, !PT ;  /* 0x0000008015077812 */ /* 0x000fe400078efcff */
[----:B------:R-:W-:Y:S02]  /*22420*/  ISETP.GE.AND P1, PT, R20, UR4, PT ;  /* 0x0000000414007c0c */ /* 0x000fe4000bf26270 */
[----:B------:R-:W-:-:S02]  /*22430*/  @P2 LOP3.LUT R23, R23, 0x4, RZ, 0xfc, !PT ;  /* 0x0000000417172812 */ /* 0x000fc400078efcff */
[----:B------:R-:W-:Y:S02]  /*22440*/  ISETP.GE.AND P0, PT, R7, UR4, PT ;  /* 0x0000000407007c0c */ /* 0x000fe4000bf06270 */
[----:B------:R-:W-:-:S04]  /*22450*/  LOP3.LUT R23, R23, 0xfffffffe, RZ, 0xc0, !PT ;  /* 0xfffffffe17177812 */ /* 0x000fc800078ec0ff */
[----:B------:R-:W-:-:S04]  /*22460*/  LOP3.LUT R23, R23, 0xfffffffd, RZ, 0xc0, !PT ;  /* 0xfffffffd17177812 */ /* 0x000fc800078ec0ff */
[----:B------:R-:W-:-:S04]  /*22470*/  @P1 LOP3.LUT R23, R23, 0x2, RZ, 0xfc, !PT ;  /* 0x0000000217171812 */ /* 0x000fc800078efcff */
[----:B------:R-:W-:Y:S01]  /*22480*/  @P0 LOP3.LUT R23, R23, 0x1, RZ, 0xfc, !PT ;  /* 0x0000000117170812 */ /* 0x000fe200078efcff */
[----:B-1----:R-:W-:Y:S06]  /*22490*/  BRA.DIV UR5, `(.L_x_2960) ;  /* 0x0000005605707947 */ /* 0x002fec000b800000 */
.L_x_3089:
[----:B------:R-:W-:Y:S05]  /*224a0*/  @!P3 BRA `(.L_x_2961) ;  /* 0x000000000004b947 */ /* 0x000fea0003800000 */
[----:B------:R-:W-:Y:S01]  /*224b0*/  BPT.TRAP 0x1 ;  /* 0x000000040000795c */ /* 0x000fe20000300000 */
.L_x_2961:
        /* <DEDUP_REMOVED lines=21> */
[----:B------:R-:W1:Y:S02]  /*22610*/  SYNCS.PHASECHK.TRANS64.TRYWAIT P0, [R7+URZ+0x2a840], R2 ;  /* 0x02a84002070075a7 */ /* 0x000e64000800017f */
[----:B-1----:R-:W-:Y:S05]  /*22620*/  @!P0 BRA `(.L_x_2963) ;  /* 0x0000005400408947 */ /* 0x002fea0003800000 */
.L_x_3090:
[----:B------:R-:W-:Y:S05]  /*22630*/  BSYNC B0 ;  /* 0x0000000000007941 */ /* 0x000fea0003800000 */
.L_x_2962:
[----:B------:R-:W2:Y:S01]  /*22640*/  S2R R8, SR_TID.X ;  /* 0x0000000000087919 */ /* 0x000ea20000002100 */
[----:B------:R-:W-:Y:S01]  /*22650*/  ULDC.64 UR4, c[0x0][0x300] ;  /* 0x0000c00000047ab9 */ /* 0x000fe20000000a00 */
[----:B------:R-:W-:Y:S01]  /*22660*/  ULDC.64 UR6, c[0x0][0x2e8] ;  /* 0x0000ba0000067ab9 */ /* 0x000fe20000000a00 */
[----:B------:R-:W-:Y:S01]  /*22670*/  IMAD R5, R5, UR4, RZ ;  /* 0x0000000405057c24 */ /* 0x000fe2000f8e02ff */
[----:B0-----:R-:W0:Y:S01]  /*22680*/  S2R R9, SR_TID.X ;  /* 0x0000000000097919 */ /* 0x001e220000002100 */
[C---:B-1----:R-:W-:Y:S01]  /*22690*/  IMAD.WIDE.U32 R2, R0.reuse, UR4, RZ ;  /* 0x0000000400027c25 */ /* 0x042fe2000f8e00ff */
        /* <DEDUP_REMOVED lines=17> */
[----:B--2---:R-:W-:Y:S02]  /*227b0*/  LOP3.LUT R8, R8, 0x7f, RZ, 0xc0, !PT ;  /* 0x0000007f08087812 */ /* 0x004fe400078ec0ff */
[----:B------:R-:W-:Y:S01]  /*227c0*/  LEA.HI.X R0, R2, UR7, R0, 0x1, P0 ;  /* 0x0000000702007c11 */ /* 0x000fe200080f0c00 */
[----:B0-----:R-:W-:Y:S01]  /*227d0*/  IMAD.SHL.U32 R9, R9, 0x8, RZ ;  /* 0x0000000809097824 */ /* 0x001fe200078e00ff */
        /* <DEDUP_REMOVED lines=67> */
.L_x_3104:
        /* <DEDUP_REMOVED lines=12> */
.L_x_2965:
        /* <DEDUP_REMOVED lines=10> */
.L_x_2966:
        /* <DEDUP_REMOVED lines=29> */
[----:B-1----:R-:W-:-:S02]  /*22f40*/  IMAD.U32 R7, RZ, RZ, UR7 ;  /* 0x00000007ff077e24 */ /* 0x002fc4000f8e00ff */
[----:B------:R-:W-:Y:S02]  /*22f50*/  IMAD.U32 R10, RZ, RZ, UR8 ;  /* 0x00000008ff0a7e24 */ /* 0x000fe4000f8e00ff */
[----:B------:R-:W-:Y:S02]  /*22f60*/  IMAD.U32 R11, RZ, RZ, UR9 ;  /* 0x00000009ff0b7e24 */ /* 0x000fe4000f8e00ff */
[----:B------:R-:W-:Y:S02]  /*22f70*/  IMAD.MOV.U32 R8, RZ, RZ, 0x70 ;  /* 0x00000070ff087424 */ /* 0x000fe400078e00ff */
[----:B------:R-:W-:Y:S02]  /*22f80*/  IMAD.MOV.U32 R12, RZ, RZ, 0x1 ;  /* 0x00000001ff0c7424 */ /* 0x000fe400078e00ff */
[----:B------:R-:W-:-:S07]  /*22f90*/  IMAD.MOV.U32 R13, RZ, RZ, RZ ;  /* 0x000000ffff0d7224 */ /* 0x000fce00078e00ff */
[----:B------:R-:W-:-:S07]  /*22fa0*/  LEPC R20, `(.L_x_2968) ;  /* 0x000000001014794e */ /* 0x000fce0000000000 */
[----:B0-----:R-:W-:Y:S05]  /*22fb0*/  CALL.ABS.NOINC R2 ;  /* 0x0000000002007343 */ /* 0x001fea0003c00000 */
.L_x_2968:
[----:B------:R-:W-:Y:S05]  /*22fc0*/  BSYNC B6 ;  /* 0x0000000000067941 */ /* 0x000fea0003800000 */
.L_x_2967:
[----:B------:R-:W2:Y:S01]  /*22fd0*/  LDL.LU R20, [R1+0x28] ;  /* 0x0000280001147983 */ /* 0x000ea20000300800 */
[----:B------:R-:W-:Y:S01]  /*22fe0*/  ULDC.64 UR4, c[0x0][0x2d8] ;  /* 0x0000b60000047ab9 */ /* 0x000fe20000000a00 */
[----:B-1----:R-:W1:Y:S02]  /*22ff0*/  LDC R7, c[0x0][0x448] ;  /* 0x00011200ff077b82 */ /* 0x002e640000000800 */
[----:B0-----:R-:W3:Y:S04]  /*23000*/  LDL.LU.64 R2, [R1+0x18] ;  /* 0x0000180001027983 */ /* 0x001ee80000300a00 */
[----:B------:R0:W5:Y:S01]  /*23010*/  LDL R10, [R1+0x10] ;  /* 0x00001000010a7983 */ /* 0x0001620000100800 */
[----:B-1----:R-:W-:-:S13]  /*23020*/  ISETP.NE.AND P0, PT, R7, 0x1, PT ;  /* 0x000000010700780c */ /* 0x002fda0003f05270 */
[----:B------:R-:W1:Y:S01]  /*23030*/  @P0 LDC R6, c[0x0][0x44c] ;  /* 0x00011300ff060b82 */ /* 0x000e620000000800 */
[----:B------:R-:W4:Y:S02]  /*23040*/  S2R R8, SR_TID.X ;  /* 0x0000000000087919 */ /* 0x000f240000002100 */
[----:B----4-:R-:W-:-:S05]  /*23050*/  IMAD.SHL.U32 R8, R8, 0x8, RZ ;  /* 0x0000000808087824 */ /* 0x010fca00078e00ff */
[----:B------:R-:W-:Y:S01]  /*23060*/  LOP3.LUT R8, R8, 0x38, RZ, 0xc0, !PT ;  /* 0x0000003808087812 */ /* 0x000fe200078ec0ff */
[----:B---3--:R-:W-:Y:S02]  /*23070*/  IMAD.MOV.U32 R3, RZ, RZ, R35 ;  /* 0x000000ffff037224 */ /* 0x008fe400078e0023 */
        /* <DEDUP_REMOVED lines=14> */
[----:B------:R-:W-:-:S05]  /*23160*/  LOP3.LUT R20, R21, 0x70, R20, 0xf8, !PT ;  /* 0x0000007015147812 */ /* 0x000fca00078ef814 */
[----:B------:R-:W-:Y:S01]  /*23170*/  IMAD R5, R17, 0x80, R20 ;  /* 0x0000008011057824 */ /* 0x000fe200078e0214 */
[----:B------:R-:W2:Y:S03]  /*23180*/  S2R R21, SR_TID.X ;  /* 0x0000000000157919 */ /* 0x000ea60000002100 */
[----:B-1----:R-:W-:-:S04]  /*23190*/  @P0 IMAD.HI.U32 R6, R5, R6, RZ ;  /* 0x0000000605060227 */ /* 0x002fc800078e00ff */
[----:B------:R-:W-:Y:S01]  /*231a0*/  IMAD.MOV.U32 R4, RZ, RZ, R5 ;  /* 0x000000ffff047224 */ /* 0x000fe200078e0005 */
[----:B---3--:R-:W-:Y:S01]  /*231b0*/  @P0 SHF.R.U32.HI R4, RZ, R0, R6 ;  /* 0x00000000ff040219 */ /* 0x008fe20000011606 */
[----:B------:R-:W1:Y:S04]  /*231c0*/  S2R R20, SR_TID.X ;  /* 0x0000000000147919 */ /* 0x000e680000002100 */
        /* <DEDUP_REMOVED lines=31> */
[----:B------:R-:W1:Y:S04]  /*233c0*/  SHFL.IDX PT, R2, R4, RZ, 0x181f ;  /* 0x00181fff04027589 */ /* 0x000e6800000e0000 */
[----:B------:R-:W-:Y:S01]  /*233d0*/  ISETP.GE.AND P1, PT, R17, R5, PT ;  /* 0x000000051100720c */ /* 0x000fe20003f26270 */
[----:B------:R-:W-:-:S12]  /*233e0*/  SHFL.IDX PT, R14, R0, 0x7, 0x181f ;  /* 0x00f81f00000e7f89 */ /* 0x000fd800000e0000 */
[----:B0-----:R-:W-:-:S05]  /*233f0*/  @!P1 LEA R6, P4, R8, R3, 0x1 ;  /* 0x0000000308069211 */ /* 0x001fca00078808ff */
[----:B-1----:R-:W-:Y:S01]  /*23400*/  @!P1 IMAD.X R3, RZ, RZ, R2, P4 ;  /* 0x000000ffff039224 */ /* 0x002fe200020e0602 */
[----:B------:R-:W-:Y:S01]  /*23410*/  @!P1 MOV R2, R6 ;  /* 0x0000000600029202 */ /* 0x000fe20000000f00 */
[----:B------:R-:W-:-:S04]  /*23420*/  VIADD R6, R17, 0x10 ;  /* 0x0000001011067836 */ /* 0x000fc80000000000 */
        /* <DEDUP_REMOVED lines=69> */
.L_x_3121:
        /* <DEDUP_REMOVED lines=12> */
.L_x_2971:
[----:B------:R-:W-:Y:S05]  /*23940*/  BSYNC B0 ;  /* 0x0000000000007941 */ /* 0x000fea0003800000 */
.L_x_2970:
[----:B------:R-:W-:Y:S01]  /*23950*/  NOP ;  /* 0x0000000000007918 */ /* 0x000fe20000000000 */
[----:B------:R-:W-:-:S13]  /*23960*/  PLOP3.LUT P0, PT, PT, PT, PT, 0x80, 0x0 ;  /* 0x000000000000781c */ /* 0x000fda0003f0f070 */
.L_x_2972:
        /* <DEDUP_REMOVED lines=18> */
[----:B--2---:R-:W-:Y:S02]  /*23a90*/  VIADD R0, R2, 0xfffffffe ;  /* 0xfffffffe02007836 */ /* 0x004fe40000000000 */
[----:B01----:R-:W-:Y:S05]  /*23aa0*/  @!P0 BRA `(.L_x_2974) ;  /* 0x0000005400208947 */ /* 0x003fea0003800000 */
.L_x_3122:
[----:B------:R-:W-:Y:S05]  /*23ab0*/  BSYNC B0 ;  /* 0x0000000000007941 */ /* 0x000fea0003800000 */
.L_x_2973:
[----:B------:R-:W2:Y:S01]  /*23ac0*/  LDL R2, [R1] ;  /* 0x0000000001027983 */ /* 0x000ea20000100800 */
[----:B------:R-:W-:Y:S01]  /*23ad0*/  BSSY B0, `(.L_x_2975) ;  /* 0x00000f8000007945 */ /* 0x000fe20003800000 */
[----:B--2---:R-:W-:-:S13]  /*23ae0*/  ISETP.GE.AND P0, PT, R0, R2, PT ;  /* 0x000000020000720c */ /* 0x004fda0003f06270 */
[----:B------:R-:W-:Y:S05]  /*23af0*/  @!P0 BRA `(.L_x_2976) ;  /* 0x0000000c00d48947 */ /* 0x000fea0003800000 */
[----:B------:R-:W-:Y:S02]  /*23b00*/  IMAD.MOV.U32 R10, RZ, RZ, R28 ;  /* 0x000000ffff0a7224 */ /* 0x000fe400078e001c */
[----:B------:R-:W-:Y:S02]  /*23b10*/  IMAD.MOV.U32 R17, RZ, RZ, R29 ;  /* 0x000000ffff117224 */ /* 0x000fe400078e001d */
[----:B------:R-:W-:-:S07]  /*23b20*/  IMAD.MOV.U32 R32, RZ, RZ, R27 ;  /* 0x000000ffff207224 */ /* 0x000fce00078e001b */
.L_x_2989:
[----:B------:R-:W2:Y:S01]  /*23b30*/  LDL R2, [R1+0x4] ;  /* 0x0000040001027983 */ /* 0x000ea20000100800 */
[----:B------:R-:W1:Y:S03]  /*23b40*/  LDC R7, c[0x0][0x430] ;  /* 0x00010c00ff077b82 */ /* 0x000e660000000800 */
[----:B------:R-:W3:Y:S01]  /*23b50*/  LDL R8, [R1+0x8] ;  /* 0x0000080001087983 */ /* 0x000ee20000100800 */
[----:B0-----:R-:W0:Y:S01]  /*23b60*/  S2R R3, SR_TID.X ;  /* 0x0000000000037919 */ /* 0x001e220000002100 */
[----:B------:R-:W4:Y:S01]  /*23b70*/  S2R R9, SR_TID.X ;  /* 0x0000000000097919 */ /* 0x000f220000002100 */
[----:B-1----:R-:W-:-:S13]  /*23b80*/  ISETP.NE.AND P0, PT, R7, 0x1, PT ;  /* 0x000000010700780c */ /* 0x002fda0003f05270 */
[----:B------:R-:W1:Y:S01]  /*23b90*/  @P0 LDC R5, c[0x0][0x434] ;  /* 0x00010d00ff050b82 */ /* 0x000e620000000800 */
[----:B0-----:R-:W-:-:S04]  /*23ba0*/  LOP3.LUT R3, R3, 0x7f, RZ, 0xc0, !PT ;  /* 0x0000007f03037812 */ /* 0x001fc800078ec0ff */
[----:B------:R-:W-:Y:S01]  /*23bb0*/  SHF.R.U32.HI R3, RZ, 0x3, R3 ;  /* 0x00000003ff037819 */ /* 0x000fe20000011603 */
[----:B----4-:R-:W-:-:S05]  /*23bc0*/  IMAD.SHL.U32 R9, R9, 0x10, RZ ;  /* 0x0000001009097824 */ /* 0x010fca00078e00ff */
[----:B------:R-:W-:Y:S02]  /*23bd0*/  LOP3.LUT R9, R3, 0x70, R9, 0xf8, !PT ;  /* 0x0000007003097812 */ /* 0x000fe400078ef809 */
[----:B------:R-:W0:Y:S02]  /*23be0*/  @P0 LDC R3, c[0x0][0x438] ;  /* 0x00010e00ff030b82 */ /* 0x000e240000000800 */
[----:B------:R-:W-:Y:S01]  /*23bf0*/  ISETP.GT.U32.AND P2, PT, R9, 0x5f, PT ;  /* 0x0000005f0900780c */ /* 0x000fe20003f44070 */
        /* <DEDUP_REMOVED lines=28> */
.L_x_2977:
[----:B------:R-:W-:Y:S01]  /*23dc0*/  IMAD R5, R28, 0x8, R22 ;  /* 0x000000081c057824 */ /* 0x000fe200078e0216 */
[----:B------:R-:W-:Y:S01]  /*23dd0*/  SHF.L.U32 R0, R29, 0x1f, RZ ;  /* 0x0000001f1d007819 */ /* 0x000fe200000006ff */
[----:B------:R-:W-:Y:S03]  /*23de0*/  BSSY B1, `(.L_x_2978) ;  /* 0x0000003000017945 */ /* 0x000fe60003800000 */
[----:B------:R-:W0:Y:S02]  /*23df0*/  SYNCS.PHASECHK.TRANS64.TRYWAIT P0, [R5+URZ+0x2a840], R0 ;  /* 0x02a84000050075a7 */ /* 0x000e24000800017f */
[----:B0-----:R-:W-:Y:S05]  /*23e00*/  @!P0 BRA `(.L_x_2979) ;  /* 0x00000050005c8947 */ /* 0x001fea0003800000 */
.L_x_3123:
[----:B------:R-:W-:Y:S05]  /*23e10*/  BSYNC B1 ;  /* 0x0000000000017941 */ /* 0x000fea0003800000 */
.L_x_2978:
[----:B------:R-:W-:Y:S01]  /*23e20*/  SHF.R.S32.HI R20, RZ, 0x1f, R7 ;  /* 0x0000001fff147819 */ /* 0x000fe20000011407 */
[----:B------:R-:W-:Y:S01]  /*23e30*/  ULDC.64 UR4, c[0x0][0x300] ;  /* 0x0000c00000047ab9 */ /* 0x000fe20000000a00 */
[----:B-----5:R-:W-:Y:S01]  /*23e40*/  SHF.R.S32.HI R21, RZ, 0x1f, R6 ;  /* 0x0000001fff157819 */ /* 0x020fe20000011406 */
[----:B------:R-:W-:Y:S01]  /*23e50*/  IMAD.WIDE.U32 R2, R7, UR4, RZ ;  /* 0x0000000407027c25 */ /* 0x000fe2000f8e00ff */
[----:B------:R-:W-:Y:S01]  /*23e60*/  ULDC.64 UR6, c[0x0][0x2e8] ;  /* 0x0000ba0000067ab9 */ /* 0x000fe20000000a00 */
[C---:B------:R-:W-:Y:S02]  /*23e70*/  LOP3.LUT P3, RZ, R23.reuse, 0x4, RZ, 0xc0, !PT ;  /* 0x0000000417ff7812 */ /* 0x040fe4000786c0ff */
[----:B0-----:R-:W-:Y:S01]  /*23e80*/  IMAD R0, R20, UR4, RZ ;  /* 0x0000000414007c24 */ /* 0x001fe2000f8e02ff */
        /* <DEDUP_REMOVED lines=25> */
[----:B-1----:R-:W-:-:S04]  /*24020*/  IADD3 R2, P0, R2, R0, RZ ;  /* 0x0000000002027210 */ /* 0x002fc80007f1e0ff */
[----:B--2---:R-:W-:-:S05]  /*24030*/  IADD3.X R3, RZ, R3, RZ, P0, !PT ;  /* 0x00000003ff037210 */ /* 0x004fca00007fe4ff */
        /* <DEDUP_REMOVED lines=32> */
.L_x_3137:
        /* <DEDUP_REMOVED lines=10> */
.L_x_2981:
        /* <DEDUP_REMOVED lines=10> */
.L_x_2982:
[----:B------:R2:W-:Y:S01]  /*24380*/  SYNCS.ARRIVE.TRANS64.A1T0 RZ, [R5+URZ+0x2a830], RZ ;  /* 0x02a830ff05ff79a7 */ /* 0x0005e2000810003f */
[----:B------:R-:W-:Y:S05]  /*24390*/  @!P2 BRA `(.L_x_2983) ;  /* 0x000000000004a947 */ /* 0x000fea0003800000 */
[----:B------:R-:W-:Y:S01]  /*243a0*/  BPT.TRAP 0x1 ;  /* 0x000000040000795c */ /* 0x000fe20000300000 */
.L_x_2983:
[----:B-1----:R-:W-:Y:S01]  /*243b0*/  SHF.L.U32 R2, R17, 0x1f, RZ ;  /* 0x0000001f11027819 */ /* 0x002fe200000006ff */
[----:B--2---:R-:W-:Y:S01]  /*243c0*/  IMAD R5, R10, 0x8, R22 ;  /* 0x000000080a057824 */ /* 0x004fe200078e0216 */
[----:B------:R-:W-:Y:S03]  /*243d0*/  BSSY B1, `(.L_x_2984) ;  /* 0x0000003000017945 */ /* 0x000fe60003800000 */
[----:B------:R-:W1:Y:S02]  /*243e0*/  SYNCS.PHASECHK.TRANS64.TRYWAIT P0, [R5+URZ+0x2a860], R2 ;  /* 0x02a86002050075a7 */ /* 0x000e64000800017f */
[----:B-1----:R-:W-:Y:S05]  /*243f0*/  @!P0 BRA `(.L_x_2985) ;  /* 0x0000005000d08947 */ /* 0x002fea0003800000 */
.L_x_3138:
[----:B------:R-:W-:Y:S05]  /*24400*/  BSYNC B1 ;  /* 0x0000000000017941 */ /* 0x000fea0003800000 */
.L_x_2984:
        /* <DEDUP_REMOVED lines=54> */
.L_x_3152:
        /* <DEDUP_REMOVED lines=21> */
.L_x_2987:
        /* <DEDUP_REMOVED lines=10> */
.L_x_2988:
        /* <DEDUP_REMOVED lines=15> */
.L_x_2976:
[----:B------:R-:W-:Y:S05]  /*24a50*/  BSYNC B0 ;  /* 0x0000000000007941 */ /* 0x000fea0003800000 */
.L_x_2975:
        /* <DEDUP_REMOVED lines=17> */
.L_x_2991:
[----:B------:R-:W-:Y:S05]  /*24b70*/  BSYNC B0 ;  /* 0x0000000000007941 */ /* 0x000fea0003800000 */
.L_x_2990:
[----:B------:R-:W-:-:S13]  /*24b80*/  LOP3.LUT P0, RZ, R23, 0x10, RZ, 0xc0, !PT ;  /* 0x0000001017ff7812 */ /* 0x000fda000780c0ff */
[----:B------:R-:W-:Y:S05]  /*24b90*/  @!P0 BRA `(.L_x_2992) ;  /* 0x0000000000048947 */ /* 0x000fea0003800000 */
[----:B------:R-:W-:Y:S01]  /*24ba0*/  BPT.TRAP 0x1 ;  /* 0x000000040000795c */ /* 0x000fe20000300000 */
.L_x_2992:
[----:B------:R-:W-:Y:S01]  /*24bb0*/  IMAD R0, R28, 0x8, R22 ;  /* 0x000000081c007824 */ /* 0x000fe200078e0216 */
[----:B0-----:R-:W-:Y:S01]  /*24bc0*/  SHF.L.U32 R3, R29, 0x1f, RZ ;  /* 0x0000001f1d037819 */ /* 0x001fe200000006ff */
[----:B------:R-:W-:Y:S01]  /*24bd0*/  BSSY B0, `(.L_x_2993) ;  /* 0x0000004000007945 */ /* 0x000fe20003800000 */
[----:B------:R-:W-:Y:S02]  /*24be0*/  IMAD R6, R27, -0x60, R37 ;  /* 0xffffffa01b067824 */ /* 0x000fe400078e0225 */
[----:B------:R-:W0:Y:S02]  /*24bf0*/  SYNCS.PHASECHK.TRANS64.TRYWAIT P0, [R0+URZ+0x2a860], R3 ;  /* 0x02a86003000075a7 */ /* 0x000e24000800017f */
[----:B0-----:R-:W-:Y:S05]  /*24c00*/  @!P0 BRA `(.L_x_2994) ;  /* 0x0000005000d08947 */ /* 0x001fea0003800000 */
.L_x_3153:
[----:B------:R-:W-:Y:S05]  /*24c10*/  BSYNC B0 ;  /* 0x0000000000007941 */ /* 0x000fea0003800000 */
.L_x_2993:
        /* <DEDUP_REMOVED lines=57> */
.L_x_3167:
        /* <DEDUP_REMOVED lines=11> */
.L_x_2996:
        /* <DEDUP_REMOVED lines=10> */
.L_x_2997:
[----:B------:R-:W-:Y:S01]  /*25100*/  VIADD R28, R28, 0x1 ;  /* 0x000000011c1c7836 */ /* 0x000fe20000000000 */
[----:B------:R1:W-:Y:S04]  /*25110*/  SYNCS.ARRIVE.TRANS64.A1T0 RZ, [R0+URZ+0x2a850], RZ ;  /* 0x02a850ff00ff79a7 */ /* 0x0003e8000810003f */
[----:B------:R-:W-:-:S04]  /*25120*/  ISETP.NE.AND P0, PT, R28, 0x2, PT ;  /* 0x000000021c00780c */ /* 0x000fc80003f05270 */
[----:B-1----:R-:W-:Y:S02]  /*25130*/  SEL R0, RZ, 0x1, P0 ;  /* 0x00000001ff007807 */ /* 0x002fe40000000000 */
[----:B------:R-:W-:Y:S02]  /*25140*/  SEL R28, R28, RZ, P0 ;  /* 0x000000ff1c1c7207 */ /* 0x000fe40000000000 */
[----:B------:R-:W-:-:S07]  /*25150*/  LOP3.LUT R29, R29, R0, RZ, 0x3c, !PT ;  /* 0x000000001d1d7212 */ /* 0x000fce00078e3cff */
.L_x_2954:
[----:B------:R-:W-:Y:S05]  /*25160*/  BSYNC B7 ;  /* 0x0000000000077941 */ /* 0x000fea0003800000 */
.L_x_2952:
[----:B------:R-:W-:-:S13]  /*25170*/  LOP3.LUT P0, RZ, R23, 0x20, RZ, 0xc0, !PT ;  /* 0x0000002017ff7812 */ /* 0x000fda000780c0ff */
[----:B------:R-:W-:Y:S05]  /*25180*/  @!P0 BRA `(.L_x_2998) ;  /* 0x0000000000248947 */ /* 0x000fea0003800000 */
[----:B------:R-:W-:Y:S05]  /*25190*/  WARPSYNC.ALL ;  /* 0x0000000000007948 */ /* 0x000fea0003800000 */
[----:B------:R-:W1:Y:S08]  /*251a0*/  S2UR UR5, SR_CgaCtaId ;  /* 0x00000000000579c3 */ /* 0x000e700000008800 */
[----:B------:R-:W-:Y:S06]  /*251b0*/  BAR.SYNC.DEFER_BLOCKING 0x5, 0x180 ;  /* 0x0146000000007b1d */ /* 0x000fec0000010000 */
[----:B------:R-:W-:-:S02]  /*251c0*/  UMOV UR4, 0x400 ;  /* 0x0000040000047882 */ /* 0x000fc40000000000 */
[----:B-1----:R-:W-:-:S06]  /*251d0*/  ULEA UR4, UR5, UR4, 0x18 ;  /* 0x0000000405047291 */ /* 0x002fcc000f8ec03f */
[----:B0-----:R-:W-:-:S05]  /*251e0*/  IMAD.U32 R22, RZ, RZ, UR4 ;  /* 0x00000004ff167e24 */ /* 0x001fca000f8e00ff */
[----:B------:R0:W1:Y:S01]  /*251f0*/  LDS.128 R16, [R22+0x2a8d0] ;  /* 0x02a8d00016107984 */ /* 0x0000620000000c00 */
[----:B------:R-:W-:Y:S06]  /*25200*/  BAR.ARV 0x4, 0x180 ;  /* 0x0106000000007b1d */ /* 0x000fec0000002000 */
[----:B------:R-:W-:Y:S05]  /*25210*/  BRA `(.L_x_2999) ;  /* 0x0000000c00d47947 */ /* 0x000fea0003800000 */
.L_x_2998:
[----:B------:R-:W1:Y:S01]  /*25220*/  S2R R8, SR_TID.X ;  /* 0x0000000000087919 */ /* 0x000e620000002100 */
[----:B------:R-:W-:Y:S01]  /*25230*/  UMOV UR4, 0xffffffff ;  /* 0xffffffff00047882 */ /* 0x000fe20000000000 */
[----:B-1----:R-:W-:-:S04]  /*25240*/  LOP3.LUT R8, R8, 0x1f, RZ, 0xc0, !PT ;  /* 0x0000001f08087812 */ /* 0x002fc800078ec0ff */
[----:B------:R-:W-:Y:S01]  /*25250*/  ISETP.NE.AND P0, PT, R8, 0x1f, PT ;  /* 0x0000001f0800780c */ /* 0x000fe20003f05270 */
[----:B------:R-:W-:-:S12]  /*25260*/  BRA.DIV UR4, `(.L_x_3000) ;  /* 0x0000005604387947 */ /* 0x000fd8000b800000 */
[----:B------:R-:W-:Y:S01]  /*25270*/  IMAD.IADD R7, R19, 0x1, R8 ;  /* 0x0000000113077824 */ /* 0x000fe200078e0208 */
[----:B------:R-:W-:-:S04]  /*25280*/  ULDC UR4, c[0x0][0xc3c] ;  /* 0x00030f0000047ab9 */ /* 0x000fc80000000800 */
[----:B------:R-:W-:-:S13]  /*25290*/  ISETP.GE.OR P1, PT, R7, UR4, !P0 ;  /* 0x0000000407007c0c */ /* 0x000fda000c726670 */
[----:B0-----:R-:W0:Y:S08]  /*252a0*/  @!P1 LDC.64 R2, c[0x0][0xc80] ;  /* 0x00032000ff029b82 */ /* 0x001e300000000a00 */
        /* <DEDUP_REMOVED lines=11> */
[C---:B------:R-:W-:Y:S01]  /*25360*/  ISETP.GE.U32.AND P5, PT, R8.reuse, 0x10, PT ;  /* 0x000000100800780c */ /* 0x040fe20003fa6070 */
[----:B------:R-:W-:Y:S01]  /*25370*/  SHFL.IDX PT, R7, R16, 0x1, 0x1f ;  /* 0x00201f0010077f89 */ /* 0x000fe200000e0000 */
[----:B--2---:R-:W-:Y:S01]  /*25380*/  @!P1 IMAD.MOV.U32 R17, RZ, RZ, R6 ;  /* 0x000000ffff119224 */ /* 0x004fe200078e0006 */
[----:B------:R-:W-:Y:S01]  /*25390*/  MOV R6, RZ ;  /* 0x000000ff00067202 */ /* 0x000fe20000000f00 */
        /* <DEDUP_REMOVED lines=19> */
.L_x_3177:
[----:B------:R-:W-:Y:S02]  /*254d0*/  ULDC UR4, c[0x0][0xc38] ;  /* 0x00030e0000047ab9 */ /* 0x000fe40000000800 */
[----:B------:R-:W-:-:S04]  /*254e0*/  IMAD.U32 R5, RZ, RZ, UR4 ;  /* 0x00000004ff057e24 */ /* 0x000fc8000f8e00ff */
[----:B-1----:R-:W-:-:S04]  /*254f0*/  IMAD R14, R14, R5, RZ ;  /* 0x000000050e0e7224 */ /* 0x002fc800078e02ff */
[----:B------:R-:W-:-:S05]  /*25500*/  IMAD.IADD R7, R7, 0x1, R14 ;  /* 0x0000000107077824 */ /* 0x000fca00078e020e */
[----:B------:R-:W-:-:S13]  /*25510*/  ISETP.GT.AND P6, PT, R7, R0, PT ;  /* 0x000000000700720c */ /* 0x000fda0003fc4270 */
[----:B------:R-:W-:Y:S05]  /*25520*/  @P6 BRA `(.L_x_3001) ;  /* 0x0000000000a46947 */ /* 0x000fea0003800000 */
.L_x_3004:
        /* <DEDUP_REMOVED lines=35> */
.L_x_3185:
[----:B------:R-:W-:Y:S02]  /*25760*/  ULDC UR4, c[0x0][0xc38] ;  /* 0x00030e0000047ab9 */ /* 0x000fe40000000800 */
[----:B------:R-:W-:-:S04]  /*25770*/  IMAD.U32 R5, RZ, RZ, UR4 ;  /* 0x00000004ff057e24 */ /* 0x000fc8000f8e00ff */
[----:B-1----:R-:W-:-:S04]  /*25780*/  IMAD R14, R14, R5, RZ ;  /* 0x000000050e0e7224 */ /* 0x002fc800078e02ff */
[----:B------:R-:W-:-:S05]  /*25790*/  IMAD.IADD R7, R14, 0x1, R7 ;  /* 0x000000010e077824 */ /* 0x000fca00078e0207 */
[----:B------:R-:W-:-:S13]  /*257a0*/  ISETP.GT.AND P6, PT, R7, R0, PT ;  /* 0x000000000700720c */ /* 0x000fda0003fc4270 */
[----:B------:R-:W-:Y:S05]  /*257b0*/  @!P6 BRA `(.L_x_3004) ;  /* 0xfffffffc005ce947 */ /* 0x000fea000383ffff */
.L_x_3001:
        /* <DEDUP_REMOVED lines=10> */
.L_x_3190:
[----:B------:R-:W-:-:S13]  /*25860*/  ISETP.NE.AND P0, PT, R3, RZ, PT ;  /* 0x000000ff0300720c */ /* 0x000fda0003f05270 */
[----:B------:R-:W-:Y:S05]  /*25870*/  @!P0 BRA `(.L_x_3006) ;  /* 0x0000000000108947 */ /* 0x000fea0003800000 */
[----:B------:R-:W-:Y:S01]  /*25880*/  UMOV UR4, 0xffffffff ;  /* 0xffffffff00047882 */ /* 0x000fe20000000000 */
[----:B-1----:R-:W-:Y:S02]  /*25890*/  VIADD R12, R12, 0xffffffff ;  /* 0xffffffff0c0c7836 */ /* 0x002fe40000000000 */
[----:B------:R-:W-:Y:S05]  /*258a0*/  BRA.DIV UR4, `(.L_x_3007) ;  /* 0x0000005604f87947 */ /* 0x000fea000b800000 */
[----:B------:R4:W1:Y:S02]  /*258b0*/  SHFL.IDX PT, R6, R2, R12, 0x1f ;  /* 0x00001f0c02067589 */ /* 0x00086400000e0000 */
.L_x_3006:
        /* <DEDUP_REMOVED lines=59> */
.L_x_3008:
        /* <DEDUP_REMOVED lines=29> */
[----:B------:R-:W-:-:S03]  /*25e40*/  IMAD.MOV R2, RZ, RZ, -R2 ;  /* 0x000000ffff027224 */ /* 0x000fc600078e0a02 */
[----:B------:R-:W-:Y:S01]  /*25e50*/  IADD3 R3, -R4, RZ, RZ ;  /* 0x000000ff04037210 */ /* 0x000fe20007ffe1ff */
        /* <DEDUP_REMOVED lines=29> */
.L_x_3009:
[----:B------:R-:W-:-:S05]  /*26030*/  LOP3.LUT R2, RZ, R2, RZ, 0x33, !PT ;  /* 0x00000002ff027212 */ /* 0x000fca00078e33ff */
[----:B------:R-:W-:Y:S01]  /*26040*/  IMAD.IADD R17, R17, 0x1, R2 ;  /* 0x0000000111117824 */ /* 0x000fe200078e0202 */
[----:B------:R-:W-:Y:S06]  /*26050*/  BRA `(.L_x_3010) ;  /* 0x00000000001c7947 */ /* 0x000fec0003800000 */
.L_x_3002:
[----:B------:R-:W-:Y:S01]  /*26060*/  UMOV UR4, URZ ;  /* 0x0000003f00047c82 */ /* 0x000fe20008000000 */
[----:B------:R-:W-:Y:S01]  /*26070*/  UMOV UR5, URZ ;  /* 0x0000003f00057c82 */ /* 0x000fe20008000000 */
[----:B------:R-:W-:Y:S01]  /*26080*/  ULDC UR6, c[0x0][0xc3c] ;  /* 0x00030f0000067ab9 */ /* 0x000fe20000000800 */
[----:B------:R-:W-:Y:S02]  /*26090*/  IMAD.MOV.U32 R16, RZ, RZ, R0 ;  /* 0x000000ffff107224 */ /* 0x000fe400078e0000 */
[----:B------:R-:W-:Y:S02]  /*260a0*/  IMAD.U32 R17, RZ, RZ, UR4 ;  /* 0x00000004ff117e24 */ /* 0x000fe4000f8e00ff */
[----:B------:R-:W-:Y:S02]  /*260b0*/  IMAD.U32 R18, RZ, RZ, UR5 ;  /* 0x00000005ff127e24 */ /* 0x000fe4000f8e00ff */
[----:B------:R-:W-:-:S07]  /*260c0*/  IMAD.U32 R19, RZ, RZ, UR6 ;  /* 0x00000006ff137e24 */ /* 0x000fce000f8e00ff */
.L_x_3010:
        /* <DEDUP_REMOVED lines=10> */
.L_x_2999:
[----:B------:R-:W-:Y:S02]  /*26170*/  ULDC UR4, c[0x0][0xc3c] ;  /* 0x00030f0000047ab9 */ /* 0x000fe40000000800 */
[----:B-1----:R-:W-:-:S13]  /*26180*/  ISETP.GE.AND P0, PT, R19, UR4, PT ;  /* 0x0000000413007c0c */ /* 0x002fda000bf06270 */
[----:B------:R-:W-:Y:S05]  /*26190*/  @!P0 BRA `(.L_x_3011) ;  /* 0xffffff9800ac8947 */ /* 0x000fea000383ffff */
[----:B------:R-:W-:Y:S05]  /*261a0*/  BSYNC B8 ;  /* 0x0000000000087941 */ /* 0x000fea0003800000 */
.L_x_2906:
[----:B------:R-:W3:Y:S01]  /*261b0*/  LDL.LU R0, [R1+0x24] ;  /* 0x0000240001007983 */ /* 0x000ee20000300800 */
[----:B------:R-:W-:Y:S01]  /*261c0*/  BSSY B0, `(.L_x_3012) ;  /* 0x000000b000007945 */ /* 0x000fe20003800000 */
[----:B------:R-:W4:Y:S01]  /*261d0*/  S2R R5, SR_CgaCtaId ;  /* 0x0000000000057919 */ /* 0x000f220000008800 */
[----:B---3--:R-:W-:-:S05]  /*261e0*/  VIADD R0, R0, 0x1 ;  /* 0x0000000100007836 */ /* 0x008fca0000000000 */
[----:B-1----:R-:W-:-:S04]  /*261f0*/  LEA.HI R2, R0, R0, RZ, 0x1 ;  /* 0x0000000000027211 */ /* 0x002fc800078f08ff */
[----:B------:R-:W-:Y:S02]  /*26200*/  LOP3.LUT R3, R2, 0xfffffffe, RZ, 0xc0, !PT ;  /* 0xfffffffe02037812 */ /* 0x000fe400078ec0ff */
[----:B------:R-:W-:-:S03]  /*26210*/  MOV R2, 0x400 ;  /* 0x0000040000027802 */ /* 0x000fc60000000f00 */
[----:B------:R-:W-:Y:S01]  /*26220*/  IMAD.IADD R0, R0, 0x1, -R3 ;  /* 0x0000000100007824 */ /* 0x000fe200078e0a03 */
[----:B----4-:R-:W-:-:S04]  /*26230*/  LEA R5, R5, R2, 0x18 ;  /* 0x0000000205057211 */ /* 0x010fc800078ec0ff */
[----:B------:R-:W-:-:S04]  /*26240*/  SHF.L.U32 R0, R0, 0x1f, RZ ;  /* 0x0000001f00007819 */ /* 0x000fc800000006ff */
[----:B------:R-:W1:Y:S02]  /*26250*/  SYNCS.PHASECHK.TRANS64.TRYWAIT P0, [R5+URZ+0x2a820], R0 ;  /* 0x02a82000050075a7 */ /* 0x000e64000800017f */
[----:B-1----:R-:W-:Y:S05]  /*26260*/  @!P0 BRA `(.L_x_3013) ;  /* 0x0000004c00b08947 */ /* 0x002fea0003800000 */
.L_x_3193:
[----:B------:R-:W-:Y:S05]  /*26270*/  BSYNC B0 ;  /* 0x0000000000007941 */ /* 0x000fea0003800000 */
.L_x_3012:
[----:B------:R-:W-:-:S03]  /*26280*/  UMOV UR4, 0xffffffff ;  /* 0xffffffff00047882 */ /* 0x000fc60000000000 */
[----:B------:R-:W-:Y:S05]  /*26290*/  BRA.DIV UR4, `(.L_x_3014) ;  /* 0x0000004e04b87947 */ /* 0x000fea000b800000 */
[----:B-1----:R-:W1:Y:S02]  /*262a0*/  S2R R0, SR_TID.X ;  /* 0x0000000000007919 */ /* 0x002e640000002100 */
[----:B-1----:R-:W-:-:S04]  /*262b0*/  SHF.R.U32.HI R0, RZ, 0x5, R0 ;  /* 0x00000005ff007819 */ /* 0x002fc80000011600 */
[----:B------:R-:W-:-:S05]  /*262c0*/  LOP3.LUT R0, R0, 0x3, RZ, 0xc0, !PT ;  /* 0x0000000300007812 */ /* 0x000fca00078ec0ff */
[----:B------:R1:W3:Y:S02]  /*262d0*/  SHFL.IDX PT, R14, R0, RZ, 0x1f ;  /* 0x00001fff000e7589 */ /* 0x0002e400000e0000 */
.L_x_3196:
[----:B---3--:R-:W-:-:S13]  /*262e0*/  ISETP.NE.AND P0, PT, R14, RZ, PT ;  /* 0x000000ff0e00720c */ /* 0x008fda0003f05270 */
[----:B------:R-:W-:Y:S05]  /*262f0*/  @P0 BRA `(.L_x_2653) ;  /* 0x0000000000900947 */ /* 0x000fea0003800000 */
[----:B------:R-:W-:-:S03]  /*26300*/  UMOV UR4, 0xffffffff ;  /* 0xffffffff00047882 */ /* 0x000fc60000000000 */
[----:B------:R-:W-:Y:S05]  /*26310*/  BRA.DIV UR4, `(.L_x_3015) ;  /* 0x0000004e04cc7947 */ /* 0x000fea000b800000 */
[----:B------:R-:W-:-:S13]  /*26320*/  ELECT P6, URZ, PT ;  /* 0x00000000003f782f */ /* 0x000fda00038c0000 */
.L_x_3199:
[----:B------:R-:W-:Y:S05]  /*26330*/  @!P6 BRA `(.L_x_2653) ;  /* 0x000000000080e947 */ /* 0x000fea0003800000 */
[----:B-1----:R-:W3:Y:S02]  /*26340*/  LDL R0, [R1+0x60] ;  /* 0x0000600001007983 */ /* 0x002ee40000100800 */
[----:B---3--:R-:W-:-:S13]  /*26350*/  R2UR UR4, R0 ;  /* 0x00000000000472ca */ /* 0x008fda00000e0000 */
[----:B------:R-:W-:-:S06]  /*26360*/  ULOP3.LUT UR4, UR4, 0x2, URZ, 0xfc, !UPT ;  /* 0x0000000204047892 */ /* 0x000fcc000f8efc3f */
[----:B------:R-:W-:-:S05]  /*26370*/  IMAD.U32 R0, RZ, RZ, UR4 ;  /* 0x00000004ff007e24 */ /* 0x000fca000f8e00ff */
[----:B------:R-:W-:-:S13]  /*26380*/  ISETP.NE.AND P0, PT, R0, 0x3, PT ;  /* 0x000000030000780c */ /* 0x000fda0003f05270 */
[----:B------:R-:W-:Y:S05]  /*26390*/  @!P0 BRA `(.L_x_3016) ;  /* 0x0000000000048947 */ /* 0x000fea0003800000 */
[----:B------:R-:W-:Y:S01]  /*263a0*/  BPT.TRAP 0x1 ;  /* 0x000000040000795c */ /* 0x000fe20000300000 */
.L_x_3016:
[C---:B------:R-:W-:Y:S01]  /*263b0*/  IMAD R3, R28.reuse, 0x8, R5 ;  /* 0x000000081c037824 */ /* 0x040fe200078e0205 */
[----:B------:R-:W-:Y:S01]  /*263c0*/  SHF.L.U32 R2, R29, 0x1f, RZ ;  /* 0x0000001f1d027819 */ /* 0x000fe200000006ff */
[----:B------:R-:W-:-:S03]  /*263d0*/  VIADD R28, R28, 0x1 ;  /* 0x000000011c1c7836 */ /* 0x000fc60000000000 */
[----:B------:R-:W1:Y:S02]  /*263e0*/  SYNCS.PHASECHK.TRANS64.TRYWAIT P1, [R3+URZ+0x2a840], R2 ;  /* 0x02a84002030075a7 */ /* 0x000e64000802017f */
[----:B------:R-:W-:-:S04]  /*263f0*/  ISETP.NE.AND P2, PT, R28, 0x2, PT ;  /* 0x000000021c00780c */ /* 0x000fc80003f45270 */
[----:B------:R-:W-:Y:S01]  /*26400*/  SEL R0, RZ, 0x1, P2 ;  /* 0x00000001ff007807 */ /* 0x000fe20001000000 */
[----:B-1----:R-:W-:Y:S08]  /*26410*/  @!P1 BRA `(.L_x_3017) ;  /* 0x0000004c00ac9947 */ /* 0x002ff00003800000 */
.L_x_3200:
[----:B------:R-:W-:Y:S02]  /*26420*/  SEL R28, R28, RZ, P2 ;  /* 0x000000ff1c1c7207 */ /* 0x000fe40001000000 */
[----:B------:R-:W-:Y:S01]  /*26430*/  LOP3.LUT R0, R29, R0, RZ, 0x3c, !PT ;  /* 0x000000001d007212 */ /* 0x000fe200078e3cff */
[----:B------:R-:W-:Y:S06]  /*26440*/  @!P0 BRA `(.L_x_3018) ;  /* 0x0000000000048947 */ /* 0x000fec0003800000 */
[----:B------:R-:W-:Y:S01]  /*26450*/  BPT.TRAP 0x1 ;  /* 0x000000040000795c */ /* 0x000fe20000300000 */
.L_x_3018:
[----:B------:R-:W-:Y:S01]  /*26460*/  IMAD R5, R28, 0x8, R5 ;  /* 0x000000081c057824 */ /* 0x000fe200078e0205 */
[----:B------:R-:W-:-:S04]  /*26470*/  SHF.L.U32 R0, R0, 0x1f, RZ ;  /* 0x0000001f00007819 */ /* 0x000fc800000006ff */
[----:B------:R-:W3:Y:S02]  /*26480*/  SYNCS.PHASECHK.TRANS64.TRYWAIT P1, [R5+URZ+0x2a840], R0 ;  /* 0x02a84000050075a7 */ /* 0x000ee4000802017f */
[----:B---3--:R-:W-:Y:S05]  /*26490*/  @!P1 BRA `(.L_x_3019) ;  /* 0x0000004c00a09947 */ /* 0x008fea0003800000 */
.L_x_3201:
[----:B------:R-:W-:Y:S05]  /*264a0*/  @!P0 BRA `(.L_x_3020) ;  /* 0x0000000000048947 */ /* 0x000fea0003800000 */
[----:B------:R-:W-:Y:S01]  /*264b0*/  BPT.TRAP 0x1 ;  /* 0x000000040000795c */ /* 0x000fe20000300000 */
.L_x_3020:
[----:B------:R-:W4:Y:S02]  /*264c0*/  SYNCS.PHASECHK.TRANS64.TRYWAIT P1, [R3+URZ+0x2a860], R2 ;  /* 0x02a86002030075a7 */ /* 0x000f24000802017f */
[----:B----4-:R-:W-:Y:S05]  /*264d0*/  @!P1 BRA `(.L_x_3021) ;  /* 0x0000004c00a49947 */ /* 0x010fea0003800000 */
.L_x_3202:
[----:B------:R-:W-:Y:S05]  /*264e0*/  @!P0 BRA `(.L_x_3022) ;  /* 0x0000000000048947 */ /* 0x000fea0003800000 */
[----:B------:R-:W-:Y:S01]  /*264f0*/  BPT.TRAP 0x1 ;  /* 0x000000040000795c */ /* 0x000fe20000300000 */
.L_x_3022:
[----:B------:R0:W0:Y:S02]  /*26500*/  SYNCS.PHASECHK.TRANS64.TRYWAIT P0, [R5+URZ+0x2a860], R0 ;  /* 0x02a86000050075a7 */ /* 0x000024000800017f */
[----:B0-----:R-:W-:Y:S05]  /*26510*/  @!P0 NANOSLEEP.SYNCS 0x989680 ;  /* 0x009896800000895d */ /* 0x001fea0003900000 */
[----:B------:R-:W0:Y:S02]  /*26520*/  @!P0 SYNCS.PHASECHK.TRANS64 P0, [R5+URZ+0x2a860], R0 ;  /* 0x02a86000050085a7 */ /* 0x000e24000800007f */
[----:B0-----:R-:W-:Y:S05]  /*26530*/  @!P0 BRA `(.L_x_3022) ;  /* 0xfffffffc00f08947 */ /* 0x001fea000383ffff */
.L_x_2653:
[----:B------:R-:W-:Y:S05]  /*26540*/  BSYNC B9 ;  /* 0x0000000000097941 */ /* 0x000fea0003800000 */
.L_x_2650:
[----:B------:R-:W-:Y:S05]  /*26550*/  EXIT ;  /* 0x000000000000794d */ /* 0x000fea0003800000 */
.L_x_2673:
[----:B0-----:R0:W1:Y:S02]  /*26560*/  SYNCS.PHASECHK.TRANS64.TRYWAIT P6, [R84+URZ+0x2a890], R85 ;  /* 0x02a89055540075a7 */ /* 0x00106400080c017f */
[----:B-1----:R-:W-:Y:S05]  /*26570*/  @!P6 NANOSLEEP.SYNCS 0x989680 ;  /* 0x009896800000e95d */ /* 0x002fea0003900000 */
[----:B------:R-:W1:Y:S02]  /*26580*/  @!P6 SYNCS.PHASECHK.TRANS64 P6, [R84+URZ+0x2a890], R85 ;  /* 0x02a890555400e5a7 */ /* 0x000e6400080c007f */
[----:B-1----:R-:W-:Y:S05]  /*26590*/  @!P6 BRA `(.L_x_2673) ;  /* 0xfffffffc00f0e947 */ /* 0x002fea000383ffff */
[----:B------:R-:W-:Y:S05]  /*265a0*/  BRA `(.L_x_3023) ;  /* 0xfffffdd400a47947 */ /* 0x000fea000383ffff */
.L_x_2674:
        /* <DEDUP_REMOVED lines=8> */
.L_x_3025:
[----:B------:R-:W-:Y:S05]  /*26630*/  BSYNC B1 ;  /* 0x0000000000017941 */ /* 0x000fea0003800000 */
.L_x_3024:
        /* <DEDUP_REMOVED lines=8> */
.L_x_3026:
[----:B------:R-:W-:Y:S01]  /*266c0*/  IMAD.MOV.U32 R11, RZ, RZ, R14 ;  /* 0x000000ffff0b7224 */ /* 0x000fe200078e000e */
[----:B------:R-:W-:Y:S06]  /*266d0*/  BRA `(.L_x_3027) ;  /* 0xfffffdd4006c7947 */ /* 0x000fec000383ffff */
.L_x_2699:
        /* <DEDUP_REMOVED lines=8> */
.L_x_3029:
[----:B------:R-:W-:Y:S05]  /*26760*/  BSYNC B1 ;  /* 0x0000000000017941 */ /* 0x000fea0003800000 */
.L_x_3028:
        /* <DEDUP_REMOVED lines=8> */
.L_x_3030:
[----:B------:R-:W-:Y:S01]  /*267f0*/  IMAD.MOV.U32 R119, RZ, RZ, R14 ;  /* 0x000000ffff777224 */ /* 0x000fe200078e000e */
[----:B------:R-:W-:Y:S06]  /*26800*/  BRA `(.L_x_3031) ;  /* 0xfffffde800cc7947 */ /* 0x000fec000383ffff */
.L_x_2729:
[----:B0-----:R0:W1:Y:S02]  /*26810*/  SYNCS.PHASECHK.TRANS64.TRYWAIT P6, [R84+URZ+0x2a890], R85 ;  /* 0x02a89055540075a7 */ /* 0x00106400080c017f */
[----:B-1----:R-:W-:Y:S05]  /*26820*/  @!P6 NANOSLEEP.SYNCS 0x989680 ;  /* 0x009896800000e95d */ /* 0x002fea0003900000 */
[----:B------:R-:W1:Y:S02]  /*26830*/  @!P6 SYNCS.PHASECHK.TRANS64 P6, [R84+URZ+0x2a890], R85 ;  /* 0x02a890555400e5a7 */ /* 0x000e6400080c007f */
[----:B-1----:R-:W-:Y:S05]  /*26840*/  @!P6 BRA `(.L_x_2729) ;  /* 0xfffffffc00f0e947 */ /* 0x002fea000383ffff */
[----:B------:R-:W-:Y:S05]  /*26850*/  BRA `(.L_x_3032) ;  /* 0xfffffe0c00107947 */ /* 0x000fea000383ffff */
.L_x_2730:
        /* <DEDUP_REMOVED lines=8> */
.L_x_3034:
[----:B------:R-:W-:Y:S05]  /*268e0*/  BSYNC B1 ;  /* 0x0000000000017941 */ /* 0x000fea0003800000 */
.L_x_3033:
[----:B------:R-:W-:Y:S01]  /*268f0*/  IMAD.MOV.U32 R13, RZ, RZ, R119 ;  /* 0x000000ffff0d7224 */ /* 0x000fe200078e0077 */
[----:B------:R-:W-:Y:S01]  /*26900*/  MOV R117, R14 ;  /* 0x0000000e00757202 */ /* 0x000fe20000000f00 */
[----:B------:R-:W-:Y:S02]  /*26910*/  IMAD.MOV.U32 R12, RZ, RZ, RZ ;  /* 0x000000ffff0c7224 */ /* 0x000fe400078e00ff */
[----:B------:R-:W-:Y:S02]  /*26920*/  IMAD.MOV.U32 R11, RZ, RZ, 0x1c1f ;  /* 0x00001c1fff0b7424 */ /* 0x000fe400078e00ff */
[----:B------:R-:W-:-:S07]  /*26930*/  IMAD.MOV.U32 R15, RZ, RZ, -0x1 ;  /* 0xffffffffff0f7424 */ /* 0x000fce00078e00ff */
[----:B------:R-:W-:Y:S05]  /*26940*/  WARPSYNC.COLLECTIVE R15, `(.L_x_3035) ;  /* 0x000000000f087348 */ /* 0x000fea0003c00000 */
[----:B------:R0:W1:Y:S02]  /*26950*/  SHFL.IDX P6, R14, R13, R12, R11 ;  /* 0x0000000c0d0e7389 */ /* 0x00006400000c000b */
[----:B01----:R-:W-:Y:S01]  /*26960*/  ENDCOLLECTIVE ;  /* 0x000000000000791b */ /* 0x003fe20003800000 */
.L_x_3035:
[----:B------:R-:W-:Y:S01]  /*26970*/  IMAD.MOV.U32 R11, RZ, RZ, R14 ;  /* 0x000000ffff0b7224 */ /* 0x000fe200078e000e */
[----:B------:R-:W-:Y:S06]  /*26980*/  BRA `(.L_x_3036) ;  /* 0xfffffe0800e07947 */ /* 0x000fec000383ffff */
.L_x_2743:
        /* <DEDUP_REMOVED lines=8> */
.L_x_3038:
[----:B------:R-:W-:Y:S05]  /*26a10*/  BSYNC B1 ;  /* 0x0000000000017941 */ /* 0x000fea0003800000 */
.L_x_3037:
        /* <DEDUP_REMOVED lines=8> */
.L_x_3039:
[----:B------:R-:W-:Y:S01]  /*26aa0*/  IMAD.MOV.U32 R119, RZ, RZ, R14 ;  /* 0x000000ffff777224 */ /* 0x000fe200078e000e */
[----:B------:R-:W-:Y:S06]  /*26ab0*/  BRA `(.L_x_3040) ;  /* 0xfffffe2000a47947 */ /* 0x000fec000383ffff */
.L_x_2756:
[----:B0-----:R0:W1:Y:S02]  /*26ac0*/  SYNCS.PHASECHK.TRANS64.TRYWAIT P4, [R84+URZ+0x2a890], R85 ;  /* 0x02a89055540075a7 */ /* 0x001064000808017f */
[----:B-1----:R-:W-:Y:S05]  /*26ad0*/  @!P4 NANOSLEEP.SYNCS 0x989680 ;  /* 0x009896800000c95d */ /* 0x002fea0003900000 */
[----:B------:R-:W1:Y:S02]  /*26ae0*/  @!P4 SYNCS.PHASECHK.TRANS64 P4, [R84+URZ+0x2a890], R85 ;  /* 0x02a890555400c5a7 */ /* 0x000e64000808007f */
[----:B-1----:R-:W-:Y:S05]  /*26af0*/  @!P4 BRA `(.L_x_2756) ;  /* 0xfffffffc00f0c947 */ /* 0x002fea000383ffff */
[----:B------:R-:W-:Y:S05]  /*26b00*/  BRA `(.L_x_3041) ;  /* 0xfffffe3800a87947 */ /* 0x000fea000383ffff */
.L_x_2757:
        /* <DEDUP_REMOVED lines=8> */
.L_x_3043:
[----:B------:R-:W-:Y:S05]  /*26b90*/  BSYNC B1 ;  /* 0x0000000000017941 */ /* 0x000fea0003800000 */
.L_x_3042:
        /* <DEDUP_REMOVED lines=8> */
.L_x_3044:
[----:B------:R-:W-:Y:S01]  /*26c20*/  IMAD.MOV.U32 R37, RZ, RZ, R14 ;  /* 0x000000ffff257224 */ /* 0x000fe200078e000e */
[----:B------:R-:W-:Y:S06]  /*26c30*/  BRA `(.L_x_3045) ;  /* 0xfffffe3800c47947 */ /* 0x000fec000383ffff */
.L_x_2760:
        /* <DEDUP_REMOVED lines=8> */
.L_x_3047:
[----:B------:R-:W-:Y:S05]  /*26cc0*/  BSYNC B1 ;  /* 0x0000000000017941 */ /* 0x000fea0003800000 */
.L_x_3046:
        /* <DEDUP_REMOVED lines=8> */
.L_x_3048:
[----:B------:R-:W-:Y:S01]  /*26d50*/  IMAD.MOV.U32 R32, RZ, RZ, R14 ;  /* 0x000000ffff207224 */ /* 0x000fe200078e000e */
[----:B------:R-:W-:Y:S06]  /*26d60*/  BRA `(.L_x_3049) ;  /* 0xfffffe3c00207947 */ /* 0x000fec000383ffff */
.L_x_2764:
[----:B---3--:R3:W0:Y:S02]  /*26d70*/  SYNCS.PHASECHK.TRANS64.TRYWAIT P0, [R84+URZ+0x2a8b0], R85 ;  /* 0x02a8b055540075a7 */ /* 0x008624000800017f */
[----:B0-----:R-:W-:Y:S05]  /*26d80*/  @!P0 NANOSLEEP.SYNCS 0x989680 ;  /* 0x009896800000895d */ /* 0x001fea0003900000 */
[----:B------:R-:W0:Y:S02]  /*26d90*/  @!P0 SYNCS.PHASECHK.TRANS64 P0, [R84+URZ+0x2a8b0], R85 ;  /* 0x02a8b055540085a7 */ /* 0x000e24000800007f */
[----:B0-----:R-:W-:Y:S05]  /*26da0*/  @!P0 BRA `(.L_x_2764) ;  /* 0xfffffffc00f08947 */ /* 0x001fea000383ffff */
[----:B------:R-:W-:Y:S05]  /*26db0*/  BRA `(.L_x_3050) ;  /* 0xfffffe3c00f87947 */ /* 0x000fea000383ffff */
.L_x_2784:
        /* <DEDUP_REMOVED lines=8> */
.L_x_3052:
[----:B------:R-:W-:Y:S05]  /*26e40*/  BSYNC B1 ;  /* 0x0000000000017941 */ /* 0x000fea0003800000 */
.L_x_3051:
        /* <DEDUP_REMOVED lines=8> */
.L_x_3053:
[----:B------:R-:W-:Y:S01]  /*26ed0*/  MOV R13, R63 ;  /* 0x0000003f000d7202 */ /* 0x000fe20000000f00 */
[----:B------:R-:W-:-:S07]  /*26ee0*/  IMAD.MOV.U32 R8, RZ, RZ, R14 ;  /* 0x000000ffff087224 */ /* 0x000fce00078e000e */
[----:B------:R-:W-:Y:S05]  /*26ef0*/  WARPSYNC.COLLECTIVE R15, `(.L_x_3054) ;  /* 0x000000000f087348 */ /* 0x000fea0003c00000 */
[----:B------:R0:W1:Y:S02]  /*26f00*/  SHFL.IDX P6, R14, R13, R12, R11 ;  /* 0x0000000c0d0e7389 */ /* 0x00006400000c000b */
[----:B01----:R-:W-:Y:S01]  /*26f10*/  ENDCOLLECTIVE ;  /* 0x000000000000791b */ /* 0x003fe20003800000 */
.L_x_3054:
[----:B------:R-:W-:Y:S02]  /*26f20*/  IMAD.MOV.U32 R13, RZ, RZ, R3 ;  /* 0x000000ffff0d7224 */ /* 0x000fe400078e0003 */
[----:B------:R-:W-:-:S07]  /*26f30*/  IMAD.MOV.U32 R30, RZ, RZ, R14 ;  /* 0x000000ffff1e7224 */ /* 0x000fce00078e000e */
[----:B------:R-:W-:Y:S05]  /*26f40*/  WARPSYNC.COLLECTIVE R15, `(.L_x_3055) ;  /* 0x000000000f087348 */ /* 0x000fea0003c00000 */
[----:B------:R0:W1:Y:S02]  /*26f50*/  SHFL.IDX P6, R14, R13, R12, R11 ;  /* 0x0000000c0d0e7389 */ /* 0x00006400000c000b */
[----:B01----:R-:W-:Y:S01]  /*26f60*/  ENDCOLLECTIVE ;  /* 0x000000000000791b */ /* 0x003fe20003800000 */
.L_x_3055:
[----:B------:R-:W-:Y:S01]  /*26f70*/  IMAD.MOV.U32 R31, RZ, RZ, R14 ;  /* 0x000000ffff1f7224 */ /* 0x000fe200078e000e */
[----:B------:R-:W-:Y:S06]  /*26f80*/  BRA `(.L_x_3056) ;  /* 0xfffffe5000447947 */ /* 0x000fec000383ffff */
.L_x_2787:
[----:B------:R-:W-:Y:S01]  /*26f90*/  BSSY B1, `(.L_x_3057) ;  /* 0x0000008000017945 */ /* 0x000fe20003800000 */
[----:B------:R-:W-:Y:S02]  /*26fa0*/  IMAD.MOV.U32 R13, RZ, RZ, R0 ;  /* 0x000000ffff0d7224 */ /* 0x000fe400078e0000 */
[----:B------:R-:W-:Y:S02]  /*26fb0*/  IMAD.MOV.U32 R12, RZ, RZ, 0x1 ;  /* 0x00000001ff0c7424 */ /* 0x000fe400078e00ff */
[----:B------:R-:W-:Y:S02]  /*26fc0*/  IMAD.MOV.U32 R11, RZ, RZ, 0x1c1f ;  /* 0x00001c1fff0b7424 */ /* 0x000fe400078e00ff */
[----:B------:R-:W-:-:S07]  /*26fd0*/  IMAD.MOV.U32 R15, RZ, RZ, -0x1 ;  /* 0xffffffffff0f7424 */ /* 0x000fce00078e00ff */
[----:B-1234-:R-:W-:Y:S05]  /*26fe0*/  WARPSYNC.COLLECTIVE R15, `(.L_x_3058) ;  /* 0x000000000f087348 */ /* 0x01efea0003c00000 */
[----:B------:R0:W0:Y:S02]  /*26ff0*/  SHFL.IDX P6, R14, R13, R12, R11 ;  /* 0x0000000c0d0e7389 */ /* 0x00002400000c000b */
[----:B01234-:R-:W-:Y:S01]  /*27000*/  ENDCOLLECTIVE ;  /* 0x000000000000791b */ /* 0x01ffe20003800000 */
.L_x_3058:
[----:B------:R-:W-:Y:S05]  /*27010*/  BSYNC B1 ;  /* 0x0000000000017941 */ /* 0x000fea0003800000 */
.L_x_3057:
        /* <DEDUP_REMOVED lines=8> */
.L_x_3059:
[----:B------:R-:W-:Y:S02]  /*270a0*/  IMAD.MOV.U32 R13, RZ, RZ, R63 ;  /* 0x000000ffff0d7224 */ /* 0x000fe400078e003f */
[----:B------:R-:W-:-:S07]  /*270b0*/  IMAD.MOV.U32 R65, RZ, RZ, R14 ;  /* 0x000000ffff417224 */ /* 0x000fce00078e000e */
[----:B------:R-:W-:Y:S05]  /*270c0*/  WARPSYNC.COLLECTIVE R15, `(.L_x_3060) ;  /* 0x000000000f087348 */ /* 0x000fea0003c00000 */
[----:B------:R0:W1:Y:S02]  /*270d0*/  SHFL.IDX P6, R14, R13, R12, R11 ;  /* 0x0000000c0d0e7389 */ /* 0x00006400000c000b */
[----:B01----:R-:W-:Y:S01]  /*270e0*/  ENDCOLLECTIVE ;  /* 0x000000000000791b */ /* 0x003fe20003800000 */
.L_x_3060:
[----:B------:R-:W-:Y:S02]  /*270f0*/  IMAD.MOV.U32 R13, RZ, RZ, R3 ;  /* 0x000000ffff0d7224 */ /* 0x000fe400078e0003 */
[----:B------:R-:W-:-:S07]  /*27100*/  IMAD.MOV.U32 R63, RZ, RZ, R14 ;  /* 0x000000ffff3f7224 */ /* 0x000fce00078e000e */
[----:B------:R-:W-:Y:S05]  /*27110*/  WARPSYNC.COLLECTIVE R15, `(.L_x_3061) ;  /* 0x000000000f087348 */ /* 0x000fea0003c00000 */
[----:B------:R0:W1:Y:S02]  /*27120*/  SHFL.IDX P6, R14, R13, R12, R11 ;  /* 0x0000000c0d0e7389 */ /* 0x00006400000c000b */
[----:B01----:R-:W-:Y:S01]  /*27130*/  ENDCOLLECTIVE ;  /* 0x000000000000791b */ /* 0x003fe20003800000 */
.L_x_3061:
[----:B------:R-:W-:Y:S01]  /*27140*/  IMAD.MOV.U32 R62, RZ, RZ, R14 ;  /* 0x000000ffff3e7224 */ /* 0x000fe200078e000e */
[----:B------:R-:W-:Y:S06]  /*27150*/  BRA `(.L_x_3062) ;  /* 0xfffffe5400fc7947 */ /* 0x000fec000383ffff */
.L_x_2791:
[----:B0-----:R0:W1:Y:S02]  /*27160*/  SYNCS.PHASECHK.TRANS64.TRYWAIT P0, [R2+URZ+0x2a800], R5 ;  /* 0x02a80005020075a7 */ /* 0x001064000800017f */
[----:B-1----:R-:W-:Y:S05]  /*27170*/  @!P0 NANOSLEEP.SYNCS 0x989680 ;  /* 0x009896800000895d */ /* 0x002fea0003900000 */
[----:B------:R-:W1:Y:S02]  /*27180*/  @!P0 SYNCS.PHASECHK.TRANS64 P0, [R2+URZ+0x2a800], R5 ;  /* 0x02a80005020085a7 */ /* 0x000e64000800007f */
[----:B-1----:R-:W-:Y:S05]  /*27190*/  @!P0 BRA `(.L_x_2791) ;  /* 0xfffffffc00f08947 */ /* 0x002fea000383ffff */
[----:B------:R-:W-:Y:S05]  /*271a0*/  BRA `(.L_x_3063) ;  /* 0xfffffe60002c7947 */ /* 0x000fea000383ffff */
.L_x_2815:
        /* <DEDUP_REMOVED lines=8> */
.L_x_3065:
[----:B------:R-:W-:Y:S05]  /*27230*/  BSYNC B1 ;  /* 0x0000000000017941 */ /* 0x000fea0003800000 */
.L_x_3064:
        /* <DEDUP_REMOVED lines=8> */
.L_x_3066:
[----:B------:R-:W-:Y:S02]  /*272c0*/  IMAD.MOV.U32 R13, RZ, RZ, R61 ;  /* 0x000000ffff0d7224 */ /* 0x000fe400078e003d */
[----:B------:R-:W-:-:S07]  /*272d0*/  IMAD.MOV.U32 R4, RZ, RZ, R14 ;  /* 0x000000ffff047224 */ /* 0x000fce00078e000e */
[----:B------:R-:W-:Y:S05]  /*272e0*/  WARPSYNC.COLLECTIVE R15, `(.L_x_3067) ;  /* 0x000000000f087348 */ /* 0x000fea0003c00000 */
[----:B------:R0:W1:Y:S02]  /*272f0*/  SHFL.IDX P6, R14, R13, R12, R11 ;  /* 0x0000000c0d0e7389 */ /* 0x00006400000c000b */
[----:B01----:R-:W-:Y:S01]  /*27300*/  ENDCOLLECTIVE ;  /* 0x000000000000791b */ /* 0x003fe20003800000 */
.L_x_3067:
[----:B------:R-:W-:Y:S02]  /*27310*/  IMAD.MOV.U32 R13, RZ, RZ, R0 ;  /* 0x000000ffff0d7224 */ /* 0x000fe400078e0000 */
[----:B------:R-:W-:-:S07]  /*27320*/  IMAD.MOV.U32 R7, RZ, RZ, R14 ;  /* 0x000000ffff077224 */ /* 0x000fce00078e000e */
[----:B------:R-:W-:Y:S05]  /*27330*/  WARPSYNC.COLLECTIVE R15, `(.L_x_3068) ;  /* 0x000000000f087348 */ /* 0x000fea0003c00000 */
[----:B------:R0:W1:Y:S02]  /*27340*/  SHFL.IDX P6, R14, R13, R12, R11 ;  /* 0x0000000c0d0e7389 */ /* 0x00006400000c000b */
[----:B01----:R-:W-:Y:S01]  /*27350*/  ENDCOLLECTIVE ;  /* 0x000000000000791b */ /* 0x003fe20003800000 */
.L_x_3068:
[----:B------:R-:W-:Y:S01]  /*27360*/  IMAD.MOV.U32 R8, RZ, RZ, R14 ;  /* 0x000000ffff087224 */ /* 0x000fe200078e000e */
[----:B------:R-:W-:Y:S06]  /*27370*/  BRA `(.L_x_3069) ;  /* 0xfffffe8400c07947 */ /* 0x000fec000383ffff */
.L_x_2818:
[----:B------:R-:W-:Y:S01]  /*27380*/  BSSY B1, `(.L_x_3070) ;  /* 0x0000008000017945 */ /* 0x000fe20003800000 */
[----:B------:R-:W-:Y:S02]  /*27390*/  IMAD.MOV.U32 R13, RZ, RZ, R21 ;  /* 0x000000ffff0d7224 */ /* 0x000fe400078e0015 */
[----:B------:R-:W-:Y:S02]  /*273a0*/  IMAD.MOV.U32 R12, RZ, RZ, 0x1 ;  /* 0x00000001ff0c7424 */ /* 0x000fe400078e00ff */
[----:B------:R-:W-:Y:S02]  /*273b0*/  IMAD.MOV.U32 R11, RZ, RZ, 0x1c1f ;  /* 0x00001c1fff0b7424 */ /* 0x000fe400078e00ff */
[----:B------:R-:W-:-:S07]  /*273c0*/  IMAD.MOV.U32 R15, RZ, RZ, -0x1 ;  /* 0xffffffffff0f7424 */ /* 0x000fce00078e00ff */
[----:B0-----:R-:W-:Y:S05]  /*273d0*/  WARPSYNC.COLLECTIVE R15, `(.L_x_3071) ;  /* 0x000000000f087348 */ /* 0x001fea0003c00000 */
[----:B------:R1:W2:Y:S02]  /*273e0*/  SHFL.IDX P6, R14, R13, R12, R11 ;  /* 0x0000000c0d0e7389 */ /* 0x0002a400000c000b */
[----:B012---:R-:W-:Y:S01]  /*273f0*/  ENDCOLLECTIVE ;  /* 0x000000000000791b */ /* 0x007fe20003800000 */
.L_x_3071:
[----:B------:R-:W-:Y:S05]  /*27400*/  BSYNC B1 ;  /* 0x0000000000017941 */ /* 0x000fea0003800000 */
.L_x_3070:
        /* <DEDUP_REMOVED lines=8> */
.L_x_3072:
[----:B------:R-:W-:Y:S02]  /*27490*/  IMAD.MOV.U32 R13, RZ, RZ, R61 ;  /* 0x000000ffff0d7224 */ /* 0x000fe400078e003d */
[----:B------:R-:W-:-:S07]  /*274a0*/  IMAD.MOV.U32 R20, RZ, RZ, R14 ;  /* 0x000000ffff147224 */ /* 0x000fce00078e000e */
[----:B------:R-:W-:Y:S05]  /*274b0*/  WARPSYNC.COLLECTIVE R15, `(.L_x_3073) ;  /* 0x000000000f087348 */ /* 0x000fea0003c00000 */
[----:B------:R0:W1:Y:S02]  /*274c0*/  SHFL.IDX P6, R14, R13, R12, R11 ;  /* 0x0000000c0d0e7389 */ /* 0x00006400000c000b */
[----:B01----:R-:W-:Y:S01]  /*274d0*/  ENDCOLLECTIVE ;  /* 0x000000000000791b */ /* 0x003fe20003800000 */
.L_x_3073:
[----:B------:R-:W-:Y:S02]  /*274e0*/  IMAD.MOV.U32 R13, RZ, RZ, R0 ;  /* 0x000000ffff0d7224 */ /* 0x000fe400078e0000 */
[----:B------:R-:W-:-:S07]  /*274f0*/  IMAD.MOV.U32 R61, RZ, RZ, R14 ;  /* 0x000000ffff3d7224 */ /* 0x000fce00078e000e */
[----:B------:R-:W-:Y:S05]  /*27500*/  WARPSYNC.COLLECTIVE R15, `(.L_x_3074) ;  /* 0x000000000f087348 */ /* 0x000fea0003c00000 */
[----:B------:R0:W1:Y:S02]  /*27510*/  SHFL.IDX P6, R14, R13, R12, R11 ;  /* 0x0000000c0d0e7389 */ /* 0x00006400000c000b */
[----:B01----:R-:W-:Y:S01]  /*27520*/  ENDCOLLECTIVE ;  /* 0x000000000000791b */ /* 0x003fe20003800000 */
.L_x_3074:
[----:B------:R-:W-:Y:S01]  /*27530*/  IMAD.MOV.U32 R0, RZ, RZ, R14 ;  /* 0x000000ffff007224 */ /* 0x000fe200078e000e */
[----:B------:R-:W-:Y:S06]  /*27540*/  BRA `(.L_x_3075) ;  /* 0xfffffe8c00007947 */ /* 0x000fec000383ffff */
.L_x_2822:
[----:B0-----:R0:W1:Y:S02]  /*27550*/  SYNCS.PHASECHK.TRANS64.TRYWAIT P0, [R2+URZ+0x2a800], R61 ;  /* 0x02a8003d020075a7 */ /* 0x001064000800017f */
[----:B-1----:R-:W-:Y:S05]  /*27560*/  @!P0 NANOSLEEP.SYNCS 0x989680 ;  /* 0x009896800000895d */ /* 0x002fea0003900000 */
[----:B------:R-:W1:Y:S02]  /*27570*/  @!P0 SYNCS.PHASECHK.TRANS64 P0, [R2+URZ+0x2a800], R61 ;  /* 0x02a8003d020085a7 */ /* 0x000e64000800007f */
[----:B-1----:R-:W-:Y:S05]  /*27580*/  @!P0 BRA `(.L_x_2822) ;  /* 0xfffffffc00f08947 */ /* 0x002fea000383ffff */
[----:B------:R-:W-:Y:S05]  /*27590*/  BRA `(.L_x_3076) ;  /* 0xfffffe9000987947 */ /* 0x000fea000383ffff */
.L_x_2836:
[----:B-1----:R1:W2:Y:S02]  /*275a0*/  SYNCS.PHASECHK.TRANS64.TRYWAIT P1, [R0+URZ+0x2a830], R3 ;  /* 0x02a83003000075a7 */ /* 0x0022a4000802017f */
[----:B--2---:R-:W-:Y:S05]  /*275b0*/  @!P1 NANOSLEEP.SYNCS 0x989680 ;  /* 0x009896800000995d */ /* 0x004fea0003900000 */
[----:B------:R-:W2:Y:S02]  /*275c0*/  @!P1 SYNCS.PHASECHK.TRANS64 P1, [R0+URZ+0x2a830], R3 ;  /* 0x02a83003000095a7 */ /* 0x000ea4000802007f */
[----:B--2---:R-:W-:Y:S05]  /*275d0*/  @!P1 BRA `(.L_x_2836) ;  /* 0xfffffffc00f09947 */ /* 0x004fea000383ffff */
[----:B------:R-:W-:Y:S05]  /*275e0*/  BRA `(.L_x_2835) ;  /* 0xfffffebc00147947 */ /* 0x000fea000383ffff */
.L_x_2844:
[----:B-1----:R1:W2:Y:S02]  /*275f0*/  SYNCS.PHASECHK.TRANS64.TRYWAIT P2, [R14+URZ+0x2a830], R9 ;  /* 0x02a830090e0075a7 */ /* 0x0022a4000804017f */
[----:B--2---:R-:W-:Y:S05]  /*27600*/  @!P2 NANOSLEEP.SYNCS 0x989680 ;  /* 0x009896800000a95d */ /* 0x004fea0003900000 */
[----:B------:R-:W2:Y:S02]  /*27610*/  @!P2 SYNCS.PHASECHK.TRANS64 P2, [R14+URZ+0x2a830], R9 ;  /* 0x02a830090e00a5a7 */ /* 0x000ea4000804007f */
[----:B--2---:R-:W-:Y:S05]  /*27620*/  @!P2 BRA `(.L_x_2844) ;  /* 0xfffffffc00f0a947 */ /* 0x004fea000383ffff */
[----:B------:R-:W-:Y:S05]  /*27630*/  BRA `(.L_x_2843) ;  /* 0xfffffee4004c7947 */ /* 0x000fea000383ffff */
.L_x_2849:
[----:B-1----:R1:W2:Y:S02]  /*27640*/  SYNCS.PHASECHK.TRANS64.TRYWAIT P2, [R20+URZ+0x2a850], R5 ;  /* 0x02a85005140075a7 */ /* 0x0022a4000804017f */
[----:B--2---:R-:W-:Y:S05]  /*27650*/  @!P2 NANOSLEEP.SYNCS 0x989680 ;  /* 0x009896800000a95d */ /* 0x004fea0003900000 */
[----:B------:R-:W2:Y:S02]  /*27660*/  @!P2 SYNCS.PHASECHK.TRANS64 P2, [R20+URZ+0x2a850], R5 ;  /* 0x02a850051400a5a7 */ /* 0x000ea4000804007f */
[----:B--2---:R-:W-:Y:S05]  /*27670*/  @!P2 BRA `(.L_x_2849) ;  /* 0xfffffffc00f0a947 */ /* 0x004fea000383ffff */
[----:B------:R-:W-:Y:S05]  /*27680*/  BRA `(.L_x_2848) ;  /* 0xfffffef000687947 */ /* 0x000fea000383ffff */
.L_x_2859:
[----:B-1----:R1:W2:Y:S02]  /*27690*/  SYNCS.PHASECHK.TRANS64.TRYWAIT P1, [R8+URZ+0x2a830], R9 ;  /* 0x02a83009080075a7 */ /* 0x0022a4000802017f */
[----:B--2---:R-:W-:Y:S05]  /*276a0*/  @!P1 NANOSLEEP.SYNCS 0x989680 ;  /* 0x009896800000995d */ /* 0x004fea0003900000 */
[----:B------:R-:W2:Y:S02]  /*276b0*/  @!P1 SYNCS.PHASECHK.TRANS64 P1, [R8+URZ+0x2a830], R9 ;  /* 0x02a83009080095a7 */ /* 0x000ea4000802007f */
[----:B--2---:R-:W-:Y:S05]  /*276c0*/  @!P1 BRA `(.L_x_2859) ;  /* 0xfffffffc00f09947 */ /* 0x004fea000383ffff */
[----:B------:R-:W-:Y:S05]  /*276d0*/  BRA `(.L_x_2858) ;  /* 0xffffff1000b47947 */ /* 0x000fea000383ffff */
.L_x_2864:
[----:B-1----:R1:W2:Y:S02]  /*276e0*/  SYNCS.PHASECHK.TRANS64.TRYWAIT P1, [R14+URZ+0x2a850], R5 ;  /* 0x02a850050e0075a7 */ /* 0x0022a4000802017f */
[----:B--2---:R-:W-:Y:S05]  /*276f0*/  @!P1 NANOSLEEP.SYNCS 0x989680 ;  /* 0x009896800000995d */ /* 0x004fea0003900000 */
[----:B------:R-:W2:Y:S02]  /*27700*/  @!P1 SYNCS.PHASECHK.TRANS64 P1, [R14+URZ+0x2a850], R5 ;  /* 0x02a850050e0095a7 */ /* 0x000ea4000802007f */
[----:B--2---:R-:W-:Y:S05]  /*27710*/  @!P1 BRA `(.L_x_2864) ;  /* 0xfffffffc00f09947 */ /* 0x004fea000383ffff */
[----:B------:R-:W-:Y:S05]  /*27720*/  BRA `(.L_x_2863) ;  /* 0xffffff1c00d07947 */ /* 0x000fea000383ffff */
.L_x_2872:
[----:B-1----:R1:W2:Y:S02]  /*27730*/  SYNCS.PHASECHK.TRANS64.TRYWAIT P1, [R6+URZ+0x2a850], R5 ;  /* 0x02a85005060075a7 */ /* 0x0022a4000802017f */
[----:B--2---:R-:W-:Y:S05]  /*27740*/  @!P1 NANOSLEEP.SYNCS 0x989680 ;  /* 0x009896800000995d */ /* 0x004fea0003900000 */
[----:B------:R-:W2:Y:S02]  /*27750*/  @!P1 SYNCS.PHASECHK.TRANS64 P1, [R6+URZ+0x2a850], R5 ;  /* 0x02a85005060095a7 */ /* 0x000ea4000802007f */
[----:B--2---:R-:W-:Y:S05]  /*27760*/  @!P1 BRA `(.L_x_2872) ;  /* 0xfffffffc00f09947 */ /* 0x004fea000383ffff */
[----:B------:R-:W-:Y:S05]  /*27770*/  BRA `(.L_x_2871) ;  /* 0xffffff3c002c7947 */ /* 0x000fea000383ffff */
.L_x_2914:
[----:B------:R-:W0:Y:S01]  /*27780*/  S2R R12, SR_TID.X ;  /* 0x00000000000c7919 */ /* 0x000e220000002100 */
[----:B------:R-:W-:Y:S01]  /*27790*/  BSSY B1, `(.L_x_3077) ;  /* 0x000000a000017945 */ /* 0x000fe20003800000 */
[----:B------:R-:W-:Y:S02]  /*277a0*/  IMAD.MOV.U32 R11, RZ, RZ, 0x1f ;  /* 0x0000001fff0b7424 */ /* 0x000fe400078e00ff */
[----:B------:R-:W-:Y:S01]  /*277b0*/  IMAD.MOV.U32 R15, RZ, RZ, -0x1 ;  /* 0xffffffffff0f7424 */ /* 0x000fe200078e00ff */
[----:B0-----:R-:W-:-:S04]  /*277c0*/  SHF.R.U32.HI R12, RZ, 0x5, R12 ;  /* 0x00000005ff0c7819 */ /* 0x001fc8000001160c */
[----:B------:R-:W-:-:S04]  /*277d0*/  LOP3.LUT R12, R12, 0x3, RZ, 0xc0, !PT ;  /* 0x000000030c0c7812 */ /* 0x000fc800078ec0ff */
[----:B------:R-:W-:Y:S01]  /*277e0*/  MOV R13, R12 ;  /* 0x0000000c000d7202 */ /* 0x000fe20000000f00 */
[----:B------:R-:W-:-:S07]  /*277f0*/  IMAD.MOV.U32 R12, RZ, RZ, RZ ;  /* 0x000000ffff0c7224 */ /* 0x000fce00078e00ff */
[----:B------:R-:W-:Y:S05]  /*27800*/  WARPSYNC.COLLECTIVE R15, `(.L_x_3078) ;  /* 0x000000000f087348 */ /* 0x000fea0003c00000 */
[----:B------:R0:W1:Y:S02]  /*27810*/  SHFL.IDX P6, R14, R13, R12, R11 ;  /* 0x0000000c0d0e7389 */ /* 0x00006400000c000b */
[----:B01----:R-:W-:Y:S01]  /*27820*/  ENDCOLLECTIVE ;  /* 0x000000000000791b */ /* 0x003fe20003800000 */
.L_x_3078:
[----:B------:R-:W-:Y:S05]  /*27830*/  BSYNC B1 ;  /* 0x0000000000017941 */ /* 0x000fea0003800000 */
.L_x_3077:
[----:B------:R-:W-:Y:S05]  /*27840*/  BRA `(.L_x_3079) ;  /* 0xffffff8c00887947 */ /* 0x000fea000383ffff */
.L_x_2916:
[----:B------:R-:W-:Y:S01]  /*27850*/  BSSY B1, `(.L_x_3080) ;  /* 0x0000006000017945 */ /* 0x000fe20003800000 */
[----:B------:R-:W-:-:S07]  /*27860*/  IMAD.MOV.U32 R15, RZ, RZ, -0x1 ;  /* 0xffffffffff0f7424 */ /* 0x000fce00078e00ff */
[----:B0-----:R-:W-:Y:S05]  /*27870*/  WARPSYNC.COLLECTIVE R15, `(.L_x_3081) ;  /* 0x000000000f0c7348 */ /* 0x001fea0003c00000 */
[----:B------:R-:W-:Y:S02]  /*27880*/  ELECT P6, UR62, PT ;  /* 0x00000000003e782f */ /* 0x000fe400038c0000 */
[----:B------:R-:W-:Y:S01]  /*27890*/  MOV R14, UR62 ;  /* 0x0000003e000e7c02 */ /* 0x000fe20008000f00 */
[----:B0-----:R-:W-:Y:S10]  /*278a0*/  ENDCOLLECTIVE ;  /* 0x000000000000791b */ /* 0x001ff40003800000 */
.L_x_3081:
[----:B------:R-:W-:Y:S05]  /*278b0*/  BSYNC B1 ;  /* 0x0000000000017941 */ /* 0x000fea0003800000 */
.L_x_3080:
[----:B------:R-:W-:Y:S05]  /*278c0*/  BRA `(.L_x_2915) ;  /* 0xffffff8c00807947 */ /* 0x000fea000383ffff */
.L_x_2918:
[----:B0-----:R0:W1:Y:S02]  /*278d0*/  SYNCS.PHASECHK.TRANS64.TRYWAIT P0, [R22+URZ+0x2a820], R9 ;  /* 0x02a82009160075a7 */ /* 0x001064000800017f */
[----:B-1----:R-:W-:Y:S05]  /*278e0*/  @!P0 NANOSLEEP.SYNCS 0x989680 ;  /* 0x009896800000895d */ /* 0x002fea0003900000 */
[----:B------:R-:W1:Y:S02]  /*278f0*/  @!P0 SYNCS.PHASECHK.TRANS64 P0, [R22+URZ+0x2a820], R9 ;  /* 0x02a82009160085a7 */ /* 0x000e64000800007f */
[----:B-1----:R-:W-:Y:S05]  /*27900*/  @!P0 BRA `(.L_x_2918) ;  /* 0xfffffffc00f08947 */ /* 0x002fea000383ffff */
[----:B------:R-:W-:Y:S05]  /*27910*/  BRA `(.L_x_3082) ;  /* 0xffffff8c00907947 */ /* 0x000fea000383ffff */
.L_x_2922:
[----:B-1----:R1:W2:Y:S02]  /*27920*/  SYNCS.PHASECHK.TRANS64.TRYWAIT P0, [R13+URZ+0x2a8a0], R12 ;  /* 0x02a8a00c0d0075a7 */ /* 0x0022a4000800017f */
[----:B--2---:R-:W-:Y:S05]  /*27930*/  @!P0 NANOSLEEP.SYNCS 0x989680 ;  /* 0x009896800000895d */ /* 0x004fea0003900000 */
[----:B------:R-:W2:Y:S02]  /*27940*/  @!P0 SYNCS.PHASECHK.TRANS64 P0, [R13+URZ+0x2a8a0], R12 ;  /* 0x02a8a00c0d0085a7 */ /* 0x000ea4000800007f */
[----:B--2---:R-:W-:Y:S05]  /*27950*/  @!P0 BRA `(.L_x_2922) ;  /* 0xfffffffc00f08947 */ /* 0x004fea000383ffff */
[----:B------:R-:W-:Y:S05]  /*27960*/  BRA `(.L_x_3083) ;  /* 0xffffff8c00a87947 */ /* 0x000fea000383ffff */
.L_x_2929:
[----:B0-----:R0:W2:Y:S02]  /*27970*/  SYNCS.PHASECHK.TRANS64.TRYWAIT P0, [R13+URZ+0x2a8c0], R12 ;  /* 0x02a8c00c0d0075a7 */ /* 0x0010a4000800017f */
[----:B--2---:R-:W-:Y:S05]  /*27980*/  @!P0 NANOSLEEP.SYNCS 0x989680 ;  /* 0x009896800000895d */ /* 0x004fea0003900000 */
[----:B------:R-:W2:Y:S02]  /*27990*/  @!P0 SYNCS.PHASECHK.TRANS64 P0, [R13+URZ+0x2a8c0], R12 ;  /* 0x02a8c00c0d0085a7 */ /* 0x000ea4000800007f */
[----:B--2---:R-:W-:Y:S05]  /*279a0*/  @!P0 BRA `(.L_x_2929) ;  /* 0xfffffffc00f08947 */ /* 0x004fea000383ffff */
[----:B------:R-:W-:Y:S05]  /*279b0*/  BRA `(.L_x_3084) ;  /* 0xffffff9000a07947 */ /* 0x000fea000383ffff */
.L_x_2937:
[----:B-1----:R1:W2:Y:S02]  /*279c0*/  SYNCS.PHASECHK.TRANS64.TRYWAIT P1, [R12+URZ+0x2a8a0], R11 ;  /* 0x02a8a00b0c0075a7 */ /* 0x0022a4000802017f */
[----:B--2---:R-:W-:Y:S05]  /*279d0*/  @!P1 NANOSLEEP.SYNCS 0x989680 ;  /* 0x009896800000995d */ /* 0x004fea0003900000 */
[----:B------:R-:W2:Y:S02]  /*279e0*/  @!P1 SYNCS.PHASECHK.TRANS64 P1, [R12+URZ+0x2a8a0], R11 ;  /* 0x02a8a00b0c0095a7 */ /* 0x000ea4000802007f */
[----:B--2---:R-:W-:Y:S05]  /*279f0*/  @!P1 BRA `(.L_x_2937) ;  /* 0xfffffffc00f09947 */ /* 0x004fea000383ffff */
[----:B------:R-:W-:Y:S05]  /*27a00*/  BRA `(.L_x_3085) ;  /* 0xffffff94009c7947 */ /* 0x000fea000383ffff */
.L_x_2944:
[----:B0-----:R0:W2:Y:S02]  /*27a10*/  SYNCS.PHASECHK.TRANS64.TRYWAIT P1, [R12+URZ+0x2a8c0], R11 ;  /* 0x02a8c00b0c0075a7 */ /* 0x0010a4000802017f */
[----:B--2---:R-:W-:Y:S05]  /*27a20*/  @!P1 NANOSLEEP.SYNCS 0x989680 ;  /* 0x009896800000995d */ /* 0x004fea0003900000 */
[----:B------:R-:W2:Y:S02]  /*27a30*/  @!P1 SYNCS.PHASECHK.TRANS64 P1, [R12+URZ+0x2a8c0], R11 ;  /* 0x02a8c00b0c0095a7 */ /* 0x000ea4000802007f */
[----:B--2---:R-:W-:Y:S05]  /*27a40*/  @!P1 BRA `(.L_x_2944) ;  /* 0xfffffffc00f09947 */ /* 0x004fea000383ffff */
[----:B------:R-:W-:Y:S05]  /*27a50*/  BRA `(.L_x_3086) ;  /* 0xffffff9800907947 */ /* 0x000fea000383ffff */
.L_x_2960:
        /* <DEDUP_REMOVED lines=11> */
.L_x_3088:
[----:B------:R-:W-:Y:S05]  /*27b10*/  BSYNC B0 ;  /* 0x0000000000007941 */ /* 0x000fea0003800000 */
.L_x_3087:
[----:B------:R-:W-:Y:S05]  /*27b20*/  BRA `(.L_x_3089) ;  /* 0xffffffa8005c7947 */ /* 0x000fea000383ffff */
.L_x_2963:
[----:B-1----:R1:W2:Y:S02]  /*27b30*/  SYNCS.PHASECHK.TRANS64.TRYWAIT P0, [R7+URZ+0x2a840], R2 ;  /* 0x02a84002070075a7 */ /* 0x0022a4000800017f */
[----:B--2---:R-:W-:Y:S05]  /*27b40*/  @!P0 NANOSLEEP.SYNCS 0x989680 ;  /* 0x009896800000895d */ /* 0x004fea0003900000 */
[----:B------:R-:W2:Y:S02]  /*27b50*/  @!P0 SYNCS.PHASECHK.TRANS64 P0, [R7+URZ+0x2a840], R2 ;  /* 0x02a84002070085a7 */ /* 0x000ea4000800007f */
[----:B--2---:R-:W-:Y:S05]  /*27b60*/  @!P0 BRA `(.L_x_2963) ;  /* 0xfffffffc00f08947 */ /* 0x004fea000383ffff */
[----:B------:R-:W-:Y:S05]  /*27b70*/  BRA `(.L_x_3090) ;  /* 0xffffffa800ac7947 */ /* 0x000fea000383ffff */
.L_x_2964:
        /* <DEDUP_REMOVED lines=8> */
.L_x_3092:
[----:B------:R-:W-:Y:S05]  /*27c00*/  BSYNC B0 ;  /* 0x0000000000007941 */ /* 0x000fea0003800000 */
.L_x_3091:
        /* <DEDUP_REMOVED lines=9> */
.L_x_3093:
[----:B------:R-:W-:Y:S02]  /*27ca0*/  IMAD.MOV.U32 R13, RZ, RZ, R0 ;  /* 0x000000ffff0d7224 */ /* 0x000fe400078e0000 */
[----:B------:R-:W-:Y:S02]  /*27cb0*/  IMAD.MOV.U32 R12, RZ, RZ, 0x1 ;  /* 0x00000001ff0c7424 */ /* 0x000fe400078e00ff */
[----:B------:R-:W-:-:S07]  /*27cc0*/  IMAD.MOV.U32 R3, RZ, RZ, R14 ;  /* 0x000000ffff037224 */ /* 0x000fce00078e000e */
[----:B------:R-:W-:Y:S05]  /*27cd0*/  WARPSYNC.COLLECTIVE R15, `(.L_x_3094) ;  /* 0x000000000f087348 */ /* 0x000fea0003c00000 */
[----:B------:R0:W1:Y:S02]  /*27ce0*/  SHFL.IDX P6, R14, R13, R12, R11 ;  /* 0x0000000c0d0e7389 */ /* 0x00006400000c000b */
[----:B01----:R-:W-:Y:S01]  /*27cf0*/  ENDCOLLECTIVE ;  /* 0x000000000000791b */ /* 0x003fe20003800000 */
.L_x_3094:
        /* <DEDUP_REMOVED lines=17> */
.L_x_3095:
[----:B------:R-:W-:Y:S02]  /*27e10*/  @P1 IMAD R8, R5, 0x2, R22 ;  /* 0x0000000205081824 */ /* 0x000fe400078e0216 */
[----:B------:R-:W-:Y:S02]  /*27e20*/  IMAD.MOV.U32 R13, RZ, RZ, R0 ;  /* 0x000000ffff0d7224 */ /* 0x000fe400078e0000 */
[----:B------:R-:W-:Y:S02]  /*27e30*/  IMAD.MOV.U32 R12, RZ, RZ, 0x2 ;  /* 0x00000002ff0c7424 */ /* 0x000fe400078e00ff */
[----:B------:R-:W-:-:S07]  /*27e40*/  IMAD.MOV.U32 R3, RZ, RZ, R14 ;  /* 0x000000ffff037224 */ /* 0x000fce00078e000e */
[----:B------:R-:W-:Y:S05]  /*27e50*/  WARPSYNC.COLLECTIVE R15, `(.L_x_3096) ;  /* 0x000000000f087348 */ /* 0x000fea0003c00000 */
[----:B------:R0:W1:Y:S02]  /*27e60*/  SHFL.IDX P6, R14, R13, R12, R11 ;  /* 0x0000000c0d0e7389 */ /* 0x00006400000c000b */
[----:B01----:R-:W-:Y:S01]  /*27e70*/  ENDCOLLECTIVE ;  /* 0x000000000000791b */ /* 0x003fe20003800000 */
.L_x_3096:
        /* <DEDUP_REMOVED lines=17> */
.L_x_3097:
[----:B------:R-:W-:Y:S02]  /*27f90*/  @P1 IMAD R8, R5, 0x2, R22 ;  /* 0x0000000205081824 */ /* 0x000fe400078e0216 */
[----:B------:R-:W-:Y:S02]  /*27fa0*/  IMAD.MOV.U32 R13, RZ, RZ, R0 ;  /* 0x000000ffff0d7224 */ /* 0x000fe400078e0000 */
[----:B------:R-:W-:Y:S02]  /*27fb0*/  IMAD.MOV.U32 R12, RZ, RZ, 0x3 ;  /* 0x00000003ff0c7424 */ /* 0x000fe400078e00ff */
[----:B------:R-:W-:-:S07]  /*27fc0*/  IMAD.MOV.U32 R3, RZ, RZ, R14 ;  /* 0x000000ffff037224 */ /* 0x000fce00078e000e */
[----:B------:R-:W-:Y:S05]  /*27fd0*/  WARPSYNC.COLLECTIVE R15, `(.L_x_3098) ;  /* 0x000000000f087348 */ /* 0x000fea0003c00000 */
[----:B------:R0:W1:Y:S02]  /*27fe0*/  SHFL.IDX P6, R14, R13, R12, R11 ;  /* 0x0000000c0d0e7389 */ /* 0x00006400000c000b */
[----:B01----:R-:W-:Y:S01]  /*27ff0*/  ENDCOLLECTIVE ;  /* 0x000000000000791b */ /* 0x003fe20003800000 */
.L_x_3098:
        /* <DEDUP_REMOVED lines=17> */
.L_x_3099:
[----:B------:R-:W-:Y:S02]  /*28110*/  @P1 IMAD R8, R5, 0x2, R22 ;  /* 0x0000000205081824 */ /* 0x000fe400078e0216 */
[----:B------:R-:W-:Y:S02]  /*28120*/  IMAD.MOV.U32 R13, RZ, RZ, R0 ;  /* 0x000000ffff0d7224 */ /* 0x000fe400078e0000 */
[----:B------:R-:W-:Y:S02]  /*28130*/  IMAD.MOV.U32 R12, RZ, RZ, 0x4 ;  /* 0x00000004ff0c7424 */ /* 0x000fe400078e00ff */
[----:B------:R-:W-:-:S07]  /*28140*/  IMAD.MOV.U32 R3, RZ, RZ, R14 ;  /* 0x000000ffff037224 */ /* 0x000fce00078e000e */
[----:B------:R-:W-:Y:S05]  /*28150*/  WARPSYNC.COLLECTIVE R15, `(.L_x_3100) ;  /* 0x000000000f087348 */ /* 0x000fea0003c00000 */
[----:B------:R0:W1:Y:S02]  /*28160*/  SHFL.IDX P6, R14, R13, R12, R11 ;  /* 0x0000000c0d0e7389 */ /* 0x00006400000c000b */
[----:B01----:R-:W-:Y:S01]  /*28170*/  ENDCOLLECTIVE ;  /* 0x000000000000791b */ /* 0x003fe20003800000 */
.L_x_3100:
        /* <DEDUP_REMOVED lines=17> */
.L_x_3101:
[----:B------:R-:W-:Y:S02]  /*28290*/  @P1 IMAD R8, R5, 0x2, R22 ;  /* 0x0000000205081824 */ /* 0x000fe400078e0216 */
[----:B------:R-:W-:Y:S02]  /*282a0*/  IMAD.MOV.U32 R13, RZ, RZ, R0 ;  /* 0x000000ffff0d7224 */ /* 0x000fe400078e0000 */
[----:B------:R-:W-:Y:S01]  /*282b0*/  IMAD.MOV.U32 R12, RZ, RZ, 0x5 ;  /* 0x00000005ff0c7424 */ /* 0x000fe200078e00ff */
[----:B------:R-:W-:-:S07]  /*282c0*/  MOV R3, R14 ;  /* 0x0000000e00037202 */ /* 0x000fce0000000f00 */
[----:B------:R-:W-:Y:S05]  /*282d0*/  WARPSYNC.COLLECTIVE R15, `(.L_x_3102) ;  /* 0x000000000f087348 */ /* 0x000fea0003c00000 */
[----:B------:R0:W1:Y:S02]  /*282e0*/  SHFL.IDX P6, R14, R13, R12, R11 ;  /* 0x0000000c0d0e7389 */ /* 0x00006400000c000b */
[----:B01----:R-:W-:Y:S01]  /*282f0*/  ENDCOLLECTIVE ;  /* 0x000000000000791b */ /* 0x003fe20003800000 */
.L_x_3102:
[----:B------:R-:W-:-:S05]  /*28300*/  @P1 LEA R3, P0, R9, R3, 0x1 ;  /* 0x0000000309031211 */ /* 0x000fca00078008ff */
[----:B------:R-:W-:-:S05]  /*28310*/  @P1 IMAD.X R2, RZ, RZ, R2, P0 ;  /* 0x000000ffff021224 */ /* 0x000fca00000e0602 */
[----:B------:R-:W-:Y:S01]  /*28320*/  @P1 LOP3.LUT R3, R3, R2, RZ, 0x3c, !PT ;  /* 0x0000000203031212 */ /* 0x000fe200078e3cff */
[----:B------:R-:W-:-:S03]  /*28330*/  IMAD.MOV.U32 R13, RZ, RZ, R4 ;  /* 0x000000ffff0d7224 */ /* 0x000fc600078e0004 */
[----:B------:R-:W-:-:S04]  /*28340*/  @P1 LOP3.LUT R2, R3, R2, RZ, 0x3c, !PT ;  /* 0x0000000203021212 */ /* 0x000fc800078e3cff */
[----:B------:R-:W-:Y:S01]  /*28350*/  @P1 LOP3.LUT R3, R3, R2, RZ, 0x3c, !PT ;  /* 0x0000000203031212 */ /* 0x000fe200078e3cff */
[----:B------:R-:W-:-:S04]  /*28360*/  IMAD.MOV.U32 R0, RZ, RZ, R14 ;  /* 0x000000ffff007224 */ /* 0x000fc800078e000e */
[----:B------:R-:W-:Y:S01]  /*28370*/  @!PT LDS RZ, [RZ] ;  /* 0x00000000fffff984 */ /* 0x000fe20000000800 */
[----:B------:R-:W-:Y:S01]  /*28380*/  @!PT LDS RZ, [RZ] ;  /* 0x00000000fffff984 */ /* 0x000fe20000000800 */
[----:B------:R-:W-:Y:S01]  /*28390*/  @!PT LDS RZ, [RZ] ;  /* 0x00000000fffff984 */ /* 0x000fe20000000800 */
[----:B------:R0:W-:Y:S03]  /*283a0*/  @P1 LDGSTS.E.BYPASS.LTC128B.128 [R8+0x1a400], desc[UR60][R2.64], !P4 ;  /* 0x1a40000002081fae */ /* 0x0001e6000e101d7c */
[----:B0-----:R-:W-:Y:S05]  /*283b0*/  WARPSYNC.COLLECTIVE R15, `(.L_x_3103) ;  /* 0x000000000f087348 */ /* 0x001fea0003c00000 */
[----:B------:R1:W2:Y:S02]  /*283c0*/  SHFL.IDX P6, R14, R13, R12, R11 ;  /* 0x0000000c0d0e7389 */ /* 0x0002a400000c000b */
[----:B012---:R-:W-:Y:S01]  /*283d0*/  ENDCOLLECTIVE ;  /* 0x000000000000791b */ /* 0x007fe20003800000 */
.L_x_3103:
[----:B------:R-:W-:Y:S01]  /*283e0*/  @!PT LDS RZ, [RZ] ;  /* 0x00000000fffff984 */ /* 0x000fe20000000800 */
[----:B------:R-:W-:Y:S01]  /*283f0*/  @!PT LDS RZ, [RZ] ;  /* 0x00000000fffff984 */ /* 0x000fe20000000800 */
[----:B------:R-:W-:Y:S01]  /*28400*/  @!PT LDS RZ, [RZ] ;  /* 0x00000000fffff984 */ /* 0x000fe20000000800 */
[----:B------:R-:W-:Y:S04]  /*28410*/  @P1 LDGSTS.E.BYPASS.LTC128B.128 [R8+0x1d400], desc[UR60][R2.64+0x80], !P3 ;  /* 0x1d40008002081fae */ /* 0x000fe8000d901d7c */
[----:B------:R0:W-:Y:S02]  /*28420*/  @P1 LDGSTS.E.BYPASS.LTC128B.128 [R8+0x20400], desc[UR60][R2.64+0x100], !P2 ;  /* 0x2040010002081fae */ /* 0x0001e4000d101d7c */
[----:B0-----:R-:W-:Y:S01]  /*28430*/  IMAD.MOV.U32 R2, RZ, RZ, R14 ;  /* 0x000000ffff027224 */ /* 0x001fe200078e000e */
[----:B------:R-:W-:Y:S06]  /*28440*/  BRA `(.L_x_3104) ;  /* 0xffffffa400f07947 */ /* 0x000fec000383ffff */
.L_x_2969:
        /* <DEDUP_REMOVED lines=9> */
.L_x_3105:
[----:B------:R-:W-:Y:S01]  /*284e0*/  ISETP.GE.AND P1, PT, R17, R5, PT ;  /* 0x000000051100720c */ /* 0x000fe20003f26270 */
[----:B------:R-:W-:Y:S02]  /*284f0*/  IMAD.MOV.U32 R13, RZ, RZ, R0 ;  /* 0x000000ffff0d7224 */ /* 0x000fe400078e0000 */
[----:B------:R-:W-:-:S10]  /*28500*/  IMAD.MOV.U32 R2, RZ, RZ, R14 ;  /* 0x000000ffff027224 */ /* 0x000fd400078e000e */
[----:B------:R-:W-:Y:S05]  /*28510*/  WARPSYNC.COLLECTIVE R15, `(.L_x_3106) ;  /* 0x000000000f087348 */ /* 0x000fea0003c00000 */
[----:B------:R0:W1:Y:S02]  /*28520*/  SHFL.IDX P6, R14, R13, R12, R11 ;  /* 0x0000000c0d0e7389 */ /* 0x00006400000c000b */
[----:B01----:R-:W-:Y:S01]  /*28530*/  ENDCOLLECTIVE ;  /* 0x000000000000791b */ /* 0x003fe20003800000 */
.L_x_3106:
[----:B------:R-:W-:Y:S02]  /*28540*/  IMAD.MOV.U32 R13, RZ, RZ, R4 ;  /* 0x000000ffff0d7224 */ /* 0x000fe400078e0004 */
[----:B------:R-:W-:Y:S02]  /*28550*/  IMAD.MOV.U32 R12, RZ, RZ, 0x1 ;  /* 0x00000001ff0c7424 */ /* 0x000fe400078e00ff */
[----:B------:R-:W-:-:S07]  /*28560*/  IMAD.MOV.U32 R3, RZ, RZ, R14 ;  /* 0x000000ffff037224 */ /* 0x000fce00078e000e */
[----:B------:R-:W-:Y:S05]  /*28570*/  WARPSYNC.COLLECTIVE R15, `(.L_x_3107) ;  /* 0x000000000f087348 */ /* 0x000fea0003c00000 */
[----:B------:R0:W1:Y:S02]  /*28580*/  SHFL.IDX P6, R14, R13, R12, R11 ;  /* 0x0000000c0d0e7389 */ /* 0x00006400000c000b */
[----:B01----:R-:W-:Y:S01]  /*28590*/  ENDCOLLECTIVE ;  /* 0x000000000000791b */ /* 0x003fe20003800000 */
.L_x_3107:
        /* <DEDUP_REMOVED lines=16> */
.L_x_3108:
[----:B------:R-:W-:Y:S02]  /*286a0*/  IMAD.MOV.U32 R13, RZ, RZ, R4 ;  /* 0x000000ffff0d7224 */ /* 0x000fe400078e0004 */
[----:B------:R-:W-:Y:S02]  /*286b0*/  IMAD.MOV.U32 R12, RZ, RZ, 0x2 ;  /* 0x00000002ff0c7424 */ /* 0x000fe400078e00ff */
[----:B------:R-:W-:-:S07]  /*286c0*/  IMAD.MOV.U32 R3, RZ, RZ, R14 ;  /* 0x000000ffff037224 */ /* 0x000fce00078e000e */
[----:B------:R-:W-:Y:S05]  /*286d0*/  WARPSYNC.COLLECTIVE R15, `(.L_x_3109) ;  /* 0x000000000f087348 */ /* 0x000fea0003c00000 */
[----:B------:R0:W1:Y:S02]  /*286e0*/  SHFL.IDX P6, R14, R13, R12, R11 ;  /* 0x0000000c0d0e7389 */ /* 0x00006400000c000b */
[----:B01----:R-:W-:Y:S01]  /*286f0*/  ENDCOLLECTIVE ;  /* 0x000000000000791b */ /* 0x003fe20003800000 */
.L_x_3109:
        /* <DEDUP_REMOVED lines=17> */
.L_x_3110:
[----:B------:R-:W-:Y:S02]  /*28810*/  IMAD.MOV.U32 R13, RZ, RZ, R4 ;  /* 0x000000ffff0d7224 */ /* 0x000fe400078e0004 */
[----:B------:R-:W-:Y:S02]  /*28820*/  IMAD.MOV.U32 R12, RZ, RZ, 0x3 ;  /* 0x00000003ff0c7424 */ /* 0x000fe400078e00ff */
[----:B------:R-:W-:-:S07]  /*28830*/  IMAD.MOV.U32 R3, RZ, RZ, R14 ;  /* 0x000000ffff037224 */ /* 0x000fce00078e000e */
[----:B------:R-:W-:Y:S05]  /*28840*/  WARPSYNC.COLLECTIVE R15, `(.L_x_3111) ;  /* 0x000000000f087348 */ /* 0x000fea0003c00000 */
[----:B------:R0:W1:Y:S02]  /*28850*/  SHFL.IDX P6, R14, R13, R12, R11 ;  /* 0x0000000c0d0e7389 */ /* 0x00006400000c000b */
[----:B01----:R-:W-:Y:S01]  /*28860*/  ENDCOLLECTIVE ;  /* 0x000000000000791b */ /* 0x003fe20003800000 */
.L_x_3111:
        /* <DEDUP_REMOVED lines=17> */
.L_x_3112:
[----:B------:R-:W-:Y:S01]  /*28980*/  MOV R13, R4 ;  /* 0x00000004000d7202 */ /* 0x000fe20000000f00 */
[----:B------:R-:W-:Y:S02]  /*28990*/  IMAD.MOV.U32 R12, RZ, RZ, 0x4 ;  /* 0x00000004ff0c7424 */ /* 0x000fe400078e00ff */
[----:B------:R-:W-:-:S07]  /*289a0*/  IMAD.MOV.U32 R3, RZ, RZ, R14 ;  /* 0x000000ffff037224 */ /* 0x000fce00078e000e */
[----:B------:R-:W-:Y:S05]  /*289b0*/  WARPSYNC.COLLECTIVE R15, `(.L_x_3113) ;  /* 0x000000000f087348 */ /* 0x000fea0003c00000 */
[----:B------:R0:W1:Y:S02]  /*289c0*/  SHFL.IDX P6, R14, R13, R12, R11 ;  /* 0x0000000c0d0e7389 */ /* 0x00006400000c000b */
[----:B01----:R-:W-:Y:S01]  /*289d0*/  ENDCOLLECTIVE ;  /* 0x000000000000791b */ /* 0x003fe20003800000 */
.L_x_3113:
        /* <DEDUP_REMOVED lines=17> */
.L_x_3114:
[----:B------:R-:W-:Y:S02]  /*28af0*/  IMAD.MOV.U32 R13, RZ, RZ, R4 ;  /* 0x000000ffff0d7224 */ /* 0x000fe400078e0004 */
[----:B------:R-:W-:Y:S02]  /*28b00*/  IMAD.MOV.U32 R12, RZ, RZ, 0x5 ;  /* 0x00000005ff0c7424 */ /* 0x000fe400078e00ff */
[----:B------:R-:W-:-:S07]  /*28b10*/  IMAD.MOV.U32 R3, RZ, RZ, R14 ;  /* 0x000000ffff037224 */ /* 0x000fce00078e000e */
[----:B------:R-:W-:Y:S05]  /*28b20*/  WARPSYNC.COLLECTIVE R15, `(.L_x_3115) ;  /* 0x000000000f087348 */ /* 0x000fea0003c00000 */
[----:B------:R0:W1:Y:S02]  /*28b30*/  SHFL.IDX P6, R14, R13, R12, R11 ;  /* 0x0000000c0d0e7389 */ /* 0x00006400000c000b */
[----:B01----:R-:W-:Y:S01]  /*28b40*/  ENDCOLLECTIVE ;  /* 0x000000000000791b */ /* 0x003fe20003800000 */
.L_x_3115:
        /* <DEDUP_REMOVED lines=17> */
.L_x_3116:
[----:B------:R-:W-:Y:S02]  /*28c60*/  IMAD.MOV.U32 R13, RZ, RZ, R4 ;  /* 0x000000ffff0d7224 */ /* 0x000fe400078e0004 */
[----:B------:R-:W-:Y:S02]  /*28c70*/  IMAD.MOV.U32 R12, RZ, RZ, 0x6 ;  /* 0x00000006ff0c7424 */ /* 0x000fe400078e00ff */
[----:B------:R-:W-:-:S07]  /*28c80*/  IMAD.MOV.U32 R3, RZ, RZ, R14 ;  /* 0x000000ffff037224 */ /* 0x000fce00078e000e */
[----:B------:R-:W-:Y:S05]  /*28c90*/  WARPSYNC.COLLECTIVE R15, `(.L_x_3117) ;  /* 0x000000000f087348 */ /* 0x000fea0003c00000 */
[----:B------:R0:W1:Y:S02]  /*28ca0*/  SHFL.IDX P6, R14, R13, R12, R11 ;  /* 0x0000000c0d0e7389 */ /* 0x00006400000c000b */
[----:B01----:R-:W-:Y:S01]  /*28cb0*/  ENDCOLLECTIVE ;  /* 0x000000000000791b */ /* 0x003fe20003800000 */
.L_x_3117:
        /* <DEDUP_REMOVED lines=17> */
.L_x_3118:
[----:B------:R-:W-:Y:S02]  /*28dd0*/  IMAD.MOV.U32 R13, RZ, RZ, R4 ;  /* 0x000000ffff0d7224 */ /* 0x000fe400078e0004 */
[----:B------:R-:W-:Y:S02]  /*28de0*/  IMAD.MOV.U32 R12, RZ, RZ, 0x7 ;  /* 0x00000007ff0c7424 */ /* 0x000fe400078e00ff */
[----:B------:R-:W-:-:S07]  /*28df0*/  IMAD.MOV.U32 R3, RZ, RZ, R14 ;  /* 0x000000ffff037224 */ /* 0x000fce00078e000e */
[----:B------:R-:W-:Y:S05]  /*28e00*/  WARPSYNC.COLLECTIVE R15, `(.L_x_3119) ;  /* 0x000000000f087348 */ /* 0x000fea0003c00000 */
[----:B------:R0:W1:Y:S02]  /*28e10*/  SHFL.IDX P6, R14, R13, R12, R11 ;  /* 0x0000000c0d0e7389 */ /* 0x00006400000c000b */
[----:B01----:R-:W-:Y:S01]  /*28e20*/  ENDCOLLECTIVE ;  /* 0x000000000000791b */ /* 0x003fe20003800000 */
.L_x_3119:
        /* <DEDUP_REMOVED lines=15> */
.L_x_3120:
[----:B------:R-:W-:Y:S05]  /*28f20*/  BRA `(.L_x_3121) ;  /* 0xffffffa800547947 */ /* 0x000fea000383ffff */
.L_x_2974:
[----:B0-----:R0:W1:Y:S02]  /*28f30*/  SYNCS.PHASECHK.TRANS64.TRYWAIT P0, [R22+URZ+0x2a820], R3 ;  /* 0x02a82003160075a7 */ /* 0x001064000800017f */
[----:B-1----:R-:W-:Y:S05]  /*28f40*/  @!P0 NANOSLEEP.SYNCS 0x989680 ;  /* 0x009896800000895d */ /* 0x002fea0003900000 */
[----:B------:R-:W1:Y:S02]  /*28f50*/  @!P0 SYNCS.PHASECHK.TRANS64 P0, [R22+URZ+0x2a820], R3 ;  /* 0x02a82003160085a7 */ /* 0x000e64000800007f */
[----:B-1----:R-:W-:Y:S05]  /*28f60*/  @!P0 BRA `(.L_x_2974) ;  /* 0xfffffffc00f08947 */ /* 0x002fea000383ffff */
[----:B------:R-:W-:Y:S05]  /*28f70*/  BRA `(.L_x_3122) ;  /* 0xffffffa800cc7947 */ /* 0x000fea000383ffff */
.L_x_2979:
[----:B0-----:R0:W1:Y:S02]  /*28f80*/  SYNCS.PHASECHK.TRANS64.TRYWAIT P0, [R5+URZ+0x2a840], R0 ;  /* 0x02a84000050075a7 */ /* 0x001064000800017f */
[----:B-1----:R-:W-:Y:S05]  /*28f90*/  @!P0 NANOSLEEP.SYNCS 0x989680 ;  /* 0x009896800000895d */ /* 0x002fea0003900000 */
[----:B------:R-:W1:Y:S02]  /*28fa0*/  @!P0 SYNCS.PHASECHK.TRANS64 P0, [R5+URZ+0x2a840], R0 ;  /* 0x02a84000050085a7 */ /* 0x000e64000800007f */
[----:B-1----:R-:W-:Y:S05]  /*28fb0*/  @!P0 BRA `(.L_x_2979) ;  /* 0xfffffffc00f08947 */ /* 0x002fea000383ffff */
[----:B------:R-:W-:Y:S05]  /*28fc0*/  BRA `(.L_x_3123) ;  /* 0xffffffac00907947 */ /* 0x000fea000383ffff */
.L_x_2980:
        /* <DEDUP_REMOVED lines=8> */
.L_x_3125:
[----:B------:R-:W-:Y:S05]  /*29050*/  BSYNC B1 ;  /* 0x0000000000017941 */ /* 0x000fea0003800000 */
.L_x_3124:
        /* <DEDUP_REMOVED lines=10> */
.L_x_3126:
        /* <DEDUP_REMOVED lines=8> */
.L_x_3127:
        /* <DEDUP_REMOVED lines=14> */
.L_x_3128:
[----:B------:R-:W-:Y:S02]  /*29260*/  IMAD.MOV.U32 R13, RZ, RZ, R8 ;  /* 0x000000ffff0d7224 */ /* 0x000fe400078e0008 */
[----:B------:R-:W-:Y:S02]  /*29270*/  IMAD.MOV.U32 R12, RZ, RZ, 0x2 ;  /* 0x00000002ff0c7424 */ /* 0x000fe400078e00ff */
[----:B------:R-:W-:-:S07]  /*29280*/  IMAD.MOV.U32 R2, RZ, RZ, R14 ;  /* 0x000000ffff027224 */ /* 0x000fce00078e000e */
[----:B------:R-:W-:Y:S05]  /*29290*/  WARPSYNC.COLLECTIVE R15, `(.L_x_3129) ;  /* 0x000000000f087348 */ /* 0x000fea0003c00000 */
[----:B------:R0:W1:Y:S02]  /*292a0*/  SHFL.IDX P6, R14, R13, R12, R11 ;  /* 0x0000000c0d0e7389 */ /* 0x00006400000c000b */
[----:B01----:R-:W-:Y:S01]  /*292b0*/  ENDCOLLECTIVE ;  /* 0x000000000000791b */ /* 0x003fe20003800000 */
.L_x_3129:
        /* <DEDUP_REMOVED lines=13> */
.L_x_3130:
[----:B------:R-:W-:Y:S02]  /*29390*/  IMAD.MOV.U32 R13, RZ, RZ, R8 ;  /* 0x000000ffff0d7224 */ /* 0x000fe400078e0008 */
[----:B------:R-:W-:Y:S02]  /*293a0*/  IMAD.MOV.U32 R12, RZ, RZ, 0x3 ;  /* 0x00000003ff0c7424 */ /* 0x000fe400078e00ff */
[----:B------:R-:W-:-:S07]  /*293b0*/  IMAD.MOV.U32 R2, RZ, RZ, R14 ;  /* 0x000000ffff027224 */ /* 0x000fce00078e000e */
[----:B------:R-:W-:Y:S05]  /*293c0*/  WARPSYNC.COLLECTIVE R15, `(.L_x_3131) ;  /* 0x000000000f087348 */ /* 0x000fea0003c00000 */
[----:B------:R0:W1:Y:S02]  /*293d0*/  SHFL.IDX P6, R14, R13, R12, R11 ;  /* 0x0000000c0d0e7389 */ /* 0x00006400000c000b */
[----:B01----:R-:W-:Y:S01]  /*293e0*/  ENDCOLLECTIVE ;  /* 0x000000000000791b */ /* 0x003fe20003800000 */
.L_x_3131:
        /* <DEDUP_REMOVED lines=13> */
.L_x_3132:
[----:B------:R-:W-:Y:S02]  /*294c0*/  IMAD.MOV.U32 R13, RZ, RZ, R8 ;  /* 0x000000ffff0d7224 */ /* 0x000fe400078e0008 */
[----:B------:R-:W-:Y:S02]  /*294d0*/  IMAD.MOV.U32 R12, RZ, RZ, 0x4 ;  /* 0x00000004ff0c7424 */ /* 0x000fe400078e00ff */
[----:B------:R-:W-:-:S07]  /*294e0*/  IMAD.MOV.U32 R2, RZ, RZ, R14 ;  /* 0x000000ffff027224 */ /* 0x000fce00078e000e */
[----:B------:R-:W-:Y:S05]  /*294f0*/  WARPSYNC.COLLECTIVE R15, `(.L_x_3133) ;  /* 0x000000000f087348 */ /* 0x000fea0003c00000 */
[----:B------:R0:W1:Y:S02]  /*29500*/  SHFL.IDX P6, R14, R13, R12, R11 ;  /* 0x0000000c0d0e7389 */ /* 0x00006400000c000b */
[----:B01----:R-:W-:Y:S01]  /*29510*/  ENDCOLLECTIVE ;  /* 0x000000000000791b */ /* 0x003fe20003800000 */
.L_x_3133:
        /* <DEDUP_REMOVED lines=13> */
.L_x_3134:
[----:B------:R-:W-:Y:S02]  /*295f0*/  IMAD.MOV.U32 R13, RZ, RZ, R8 ;  /* 0x000000ffff0d7224 */ /* 0x000fe400078e0008 */
[----:B------:R-:W-:Y:S02]  /*29600*/  IMAD.MOV.U32 R12, RZ, RZ, 0x5 ;  /* 0x00000005ff0c7424 */ /* 0x000fe400078e00ff */
[----:B------:R-:W-:-:S07]  /*29610*/  IMAD.MOV.U32 R2, RZ, RZ, R14 ;  /* 0x000000ffff027224 */ /* 0x000fce00078e000e */
[----:B------:R-:W-:Y:S05]  /*29620*/  WARPSYNC.COLLECTIVE R15, `(.L_x_3135) ;  /* 0x000000000f087348 */ /* 0x000fea0003c00000 */
[----:B------:R0:W1:Y:S02]  /*29630*/  SHFL.IDX P6, R14, R13, R12, R11 ;  /* 0x0000000c0d0e7389 */ /* 0x00006400000c000b */
[----:B01----:R-:W-:Y:S01]  /*29640*/  ENDCOLLECTIVE ;  /* 0x000000000000791b */ /* 0x003fe20003800000 */
.L_x_3135:
        /* <DEDUP_REMOVED lines=13> */
.L_x_3136:
[----:B------:R-:W-:Y:S01]  /*29720*/  IMAD.MOV.U32 R2, RZ, RZ, R14 ;  /* 0x000000ffff027224 */ /* 0x000fe200078e000e */
[----:B------:R-:W-:Y:S06]  /*29730*/  BRA `(.L_x_3137) ;  /* 0xffffffa800c07947 */ /* 0x000fec000383ffff */
.L_x_2985:
[----:B-1----:R1:W2:Y:S02]  /*29740*/  SYNCS.PHASECHK.TRANS64.TRYWAIT P0, [R5+URZ+0x2a860], R2 ;  /* 0x02a86002050075a7 */ /* 0x0022a4000800017f */
[----:B--2---:R-:W-:Y:S05]  /*29750*/  @!P0 NANOSLEEP.SYNCS 0x989680 ;  /* 0x009896800000895d */ /* 0x004fea0003900000 */
[----:B------:R-:W2:Y:S02]  /*29760*/  @!P0 SYNCS.PHASECHK.TRANS64 P0, [R5+URZ+0x2a860], R2 ;  /* 0x02a86002050085a7 */ /* 0x000ea4000800007f */
[----:B--2---:R-:W-:Y:S05]  /*29770*/  @!P0 BRA `(.L_x_2985) ;  /* 0xfffffffc00f08947 */ /* 0x004fea000383ffff */
[----:B------:R-:W-:Y:S05]  /*29780*/  BRA `(.L_x_3138) ;  /* 0xffffffac001c7947 */ /* 0x000fea000383ffff */
.L_x_2986:
        /* <DEDUP_REMOVED lines=8> */
.L_x_3140:
[----:B------:R-:W-:Y:S05]  /*29810*/  BSYNC B1 ;  /* 0x0000000000017941 */ /* 0x000fea0003800000 */
.L_x_3139:
        /* <DEDUP_REMOVED lines=9> */
.L_x_3141:
[----:B------:R-:W-:Y:S02]  /*298b0*/  IMAD.MOV.U32 R13, RZ, RZ, R25 ;  /* 0x000000ffff0d7224 */ /* 0x000fe400078e0019 */
[----:B------:R-:W-:Y:S02]  /*298c0*/  IMAD.MOV.U32 R12, RZ, RZ, 0x1 ;  /* 0x00000001ff0c7424 */ /* 0x000fe400078e00ff */
[----:B------:R-:W-:-:S07]  /*298d0*/  IMAD.MOV.U32 R2, RZ, RZ, R14 ;  /* 0x000000ffff027224 */ /* 0x000fce00078e000e */
[----:B------:R-:W-:Y:S05]  /*298e0*/  WARPSYNC.COLLECTIVE R15, `(.L_x_3142) ;  /* 0x000000000f087348 */ /* 0x000fea0003c00000 */
[----:B------:R0:W1:Y:S02]  /*298f0*/  SHFL.IDX P6, R14, R13, R12, R11 ;  /* 0x0000000c0d0e7389 */ /* 0x00006400000c000b */
[----:B01----:R-:W-:Y:S01]  /*29900*/  ENDCOLLECTIVE ;  /* 0x000000000000791b */ /* 0x003fe20003800000 */
.L_x_3142:
        /* <DEDUP_REMOVED lines=15> */
.L_x_3143:
[----:B------:R-:W-:Y:S02]  /*29a00*/  IMAD.MOV.U32 R13, RZ, RZ, R25 ;  /* 0x000000ffff0d7224 */ /* 0x000fe400078e0019 */
[----:B------:R-:W-:Y:S02]  /*29a10*/  IMAD.MOV.U32 R12, RZ, RZ, 0x2 ;  /* 0x00000002ff0c7424 */ /* 0x000fe400078e00ff */
[----:B------:R-:W-:-:S07]  /*29a20*/  IMAD.MOV.U32 R2, RZ, RZ, R14 ;  /* 0x000000ffff027224 */ /* 0x000fce00078e000e */
[----:B------:R-:W-:Y:S05]  /*29a30*/  WARPSYNC.COLLECTIVE R15, `(.L_x_3144) ;  /* 0x000000000f087348 */ /* 0x000fea0003c00000 */
[----:B------:R0:W1:Y:S02]  /*29a40*/  SHFL.IDX P6, R14, R13, R12, R11 ;  /* 0x0000000c0d0e7389 */ /* 0x00006400000c000b */
[----:B01----:R-:W-:Y:S01]  /*29a50*/  ENDCOLLECTIVE ;  /* 0x000000000000791b */ /* 0x003fe20003800000 */
.L_x_3144:
        /* <DEDUP_REMOVED lines=14> */
.L_x_3145:
[----:B------:R-:W-:Y:S02]  /*29b40*/  IMAD.MOV.U32 R13, RZ, RZ, R25 ;  /* 0x000000ffff0d7224 */ /* 0x000fe400078e0019 */
[----:B------:R-:W-:Y:S02]  /*29b50*/  IMAD.MOV.U32 R12, RZ, RZ, 0x3 ;  /* 0x00000003ff0c7424 */ /* 0x000fe400078e00ff */
[----:B------:R-:W-:-:S07]  /*29b60*/  IMAD.MOV.U32 R2, RZ, RZ, R14 ;  /* 0x000000ffff027224 */ /* 0x000fce00078e000e */
[----:B------:R-:W-:Y:S05]  /*29b70*/  WARPSYNC.COLLECTIVE R15, `(.L_x_3146) ;  /* 0x000000000f087348 */ /* 0x000fea0003c00000 */
[----:B------:R0:W1:Y:S02]  /*29b80*/  SHFL.IDX P6, R14, R13, R12, R11 ;  /* 0x0000000c0d0e7389 */ /* 0x00006400000c000b */
[----:B01----:R-:W-:Y:S01]  /*29b90*/  ENDCOLLECTIVE ;  /* 0x000000000000791b */ /* 0x003fe20003800000 */
.L_x_3146:
        /* <DEDUP_REMOVED lines=14> */
.L_x_3147:
[----:B------:R-:W-:Y:S02]  /*29c80*/  IMAD.MOV.U32 R13, RZ, RZ, R25 ;  /* 0x000000ffff0d7224 */ /* 0x000fe400078e0019 */
[----:B------:R-:W-:Y:S02]  /*29c90*/  IMAD.MOV.U32 R12, RZ, RZ, 0x4 ;  /* 0x00000004ff0c7424 */ /* 0x000fe400078e00ff */
[----:B------:R-:W-:-:S07]  /*29ca0*/  IMAD.MOV.U32 R2, RZ, RZ, R14 ;  /* 0x000000ffff027224 */ /* 0x000fce00078e000e */
[----:B------:R-:W-:Y:S05]  /*29cb0*/  WARPSYNC.COLLECTIVE R15, `(.L_x_3148) ;  /* 0x000000000f087348 */ /* 0x000fea0003c00000 */
[----:B------:R0:W1:Y:S02]  /*29cc0*/  SHFL.IDX P6, R14, R13, R12, R11 ;  /* 0x0000000c0d0e7389 */ /* 0x00006400000c000b */
[----:B01----:R-:W-:Y:S01]  /*29cd0*/  ENDCOLLECTIVE ;  /* 0x000000000000791b */ /* 0x003fe20003800000 */
.L_x_3148:
        /* <DEDUP_REMOVED lines=14> */
.L_x_3149:
[----:B------:R-:W-:Y:S02]  /*29dc0*/  IMAD.MOV.U32 R13, RZ, RZ, R25 ;  /* 0x000000ffff0d7224 */ /* 0x000fe400078e0019 */
[----:B------:R-:W-:Y:S02]  /*29dd0*/  IMAD.MOV.U32 R12, RZ, RZ, 0x5 ;  /* 0x00000005ff0c7424 */ /* 0x000fe400078e00ff */
[----:B------:R-:W-:-:S07]  /*29de0*/  IMAD.MOV.U32 R2, RZ, RZ, R14 ;  /* 0x000000ffff027224 */ /* 0x000fce00078e000e */
[----:B------:R-:W-:Y:S05]  /*29df0*/  WARPSYNC.COLLECTIVE R15, `(.L_x_3150) ;  /* 0x000000000f087348 */ /* 0x000fea0003c00000 */
[----:B------:R0:W1:Y:S02]  /*29e00*/  SHFL.IDX P6, R14, R13, R12, R11 ;  /* 0x0000000c0d0e7389 */ /* 0x00006400000c000b */
[----:B01----:R-:W-:Y:S01]  /*29e10*/  ENDCOLLECTIVE ;  /* 0x000000000000791b */ /* 0x003fe20003800000 */
.L_x_3150:
        /* <DEDUP_REMOVED lines=13> */
.L_x_3151:
[----:B------:R-:W-:Y:S01]  /*29ef0*/  @!PT LDS RZ, [RZ] ;  /* 0x00000000fffff984 */ /* 0x000fe20000000800 */
[----:B------:R-:W-:Y:S01]  /*29f00*/  @!PT LDS RZ, [RZ] ;  /* 0x00000000fffff984 */ /* 0x000fe20000000800 */
[----:B------:R-:W-:Y:S01]  /*29f10*/  @!PT LDS RZ, [RZ] ;  /* 0x00000000fffff984 */ /* 0x000fe20000000800 */
[----:B------:R0:W-:Y:S02]  /*29f20*/  LDGSTS.E.BYPASS.LTC128B.128 [R4+0x5400], desc[UR60][R2.64+0x80], !P2 ;  /* 0x0540008002047fae */ /* 0x0001e4000d101d7c */
[----:B0-----:R-:W-:Y:S01]  /*29f30*/  IMAD.MOV.U32 R2, RZ, RZ, R14 ;  /* 0x000000ffff027224 */ /* 0x001fe200078e000e */
[----:B------:R-:W-:Y:S06]  /*29f40*/  BRA `(.L_x_3152) ;  /* 0xffffffa800087947 */ /* 0x000fec000383ffff */
.L_x_2994:
[----:B0-----:R0:W1:Y:S02]  /*29f50*/  SYNCS.PHASECHK.TRANS64.TRYWAIT P0, [R0+URZ+0x2a860], R3 ;  /* 0x02a86003000075a7 */ /* 0x001064000800017f */
[----:B-1----:R-:W-:Y:S05]  /*29f60*/  @!P0 NANOSLEEP.SYNCS 0x989680 ;  /* 0x009896800000895d */ /* 0x002fea0003900000 */
[----:B------:R-:W1:Y:S02]  /*29f70*/  @!P0 SYNCS.PHASECHK.TRANS64 P0, [R0+URZ+0x2a860], R3 ;  /* 0x02a86003000085a7 */ /* 0x000e64000800007f */
[----:B-1----:R-:W-:Y:S05]  /*29f80*/  @!P0 BRA `(.L_x_2994) ;  /* 0xfffffffc00f08947 */ /* 0x002fea000383ffff */
[----:B------:R-:W-:Y:S05]  /*29f90*/  BRA `(.L_x_3153) ;  /* 0xffffffac001c7947 */ /* 0x000fea000383ffff */
.L_x_2995:
        /* <DEDUP_REMOVED lines=8> */
.L_x_3155:
[----:B------:R-:W-:Y:S05]  /*2a020*/  BSYNC B0 ;  /* 0x0000000000007941 */ /* 0x000fea0003800000 */
.L_x_3154:
        /* <DEDUP_REMOVED lines=15> */
.L_x_3156:
        /* <DEDUP_REMOVED lines=9> */
.L_x_3157:
        /* <DEDUP_REMOVED lines=13> */
.L_x_3158:
[----:B------:R-:W-:Y:S02]  /*2a280*/  IMAD.MOV.U32 R13, RZ, RZ, R25 ;  /* 0x000000ffff0d7224 */ /* 0x000fe400078e0019 */
[----:B------:R-:W-:Y:S01]  /*2a290*/  IMAD.MOV.U32 R12, RZ, RZ, 0x2 ;  /* 0x00000002ff0c7424 */ /* 0x000fe200078e00ff */
[----:B------:R-:W-:-:S13]  /*2a2a0*/  IADD3 R2, P2, R14, R5, RZ ;  /* 0x000000050e027210 */ /* 0x000fda0007f5e0ff */
[----:B------:R-:W-:Y:S05]  /*2a2b0*/  WARPSYNC.COLLECTIVE R15, `(.L_x_3159) ;  /* 0x000000000f087348 */ /* 0x000fea0003c00000 */
[----:B------:R0:W1:Y:S02]  /*2a2c0*/  SHFL.IDX P6, R14, R13, R12, R11 ;  /* 0x0000000c0d0e7389 */ /* 0x00006400000c000b */
[----:B01----:R-:W-:Y:S01]  /*2a2d0*/  ENDCOLLECTIVE ;  /* 0x000000000000791b */ /* 0x003fe20003800000 */
.L_x_3159:
[----:B------:R-:W-:-:S05]  /*2a2e0*/  IMAD.X R3, RZ, RZ, R8, P2 ;  /* 0x000000ffff037224 */ /* 0x000fca00010e0608 */
[----:B------:R-:W-:Y:S01]  /*2a2f0*/  @!PT LDS RZ, [RZ] ;  /* 0x00000000fffff984 */ /* 0x000fe20000000800 */
[----:B------:R-:W-:Y:S01]  /*2a300*/  @!PT LDS RZ, [RZ] ;  /* 0x00000000fffff984 */ /* 0x000fe20000000800 */
[----:B------:R-:W-:Y:S01]  /*2a310*/  @!PT LDS RZ, [RZ] ;  /* 0x00000000fffff984 */ /* 0x000fe20000000800 */
[----:B------:R0:W-:Y:S01]  /*2a320*/  LDGSTS.E.BYPASS.LTC128B.128 [R4+0xc00], desc[UR60][R2.64], !P3 ;  /* 0x00c0000002047fae */ /* 0x0001e2000d901d7c */
[----:B------:R-:W-:-:S03]  /*2a330*/  ISETP.LT.OR P3, PT, R6, 0x21, P1 ;  /* 0x000000210600780c */ /* 0x000fc60000f61670 */
[----:B------:R0:W-:Y:S01]  /*2a340*/  LDGSTS.E.BYPASS.LTC128B.128 [R4+0x3c00], desc[UR60][R2.64+0x80], !P4 ;  /* 0x03c0008002047fae */ /* 0x0001e2000e101d7c */
[----:B------:R-:W-:Y:S02]  /*2a350*/  ISETP.LT.OR P4, PT, R6, 0x21, !P0 ;  /* 0x000000210600780c */ /* 0x000fe40004781670 */
[----:B------:R-:W-:Y:S01]  /*2a360*/  MOV R13, R24 ;  /* 0x00000018000d7202 */ /* 0x000fe20000000f00 */
[----:B------:R-:W-:-:S10]  /*2a370*/  IMAD.MOV.U32 R7, RZ, RZ, R14 ;  /* 0x000000ffff077224 */ /* 0x000fd400078e000e */
[----:B0-----:R-:W-:Y:S05]  /*2a380*/  WARPSYNC.COLLECTIVE R15, `(.L_x_3160) ;  /* 0x000000000f087348 */ /* 0x001fea0003c00000 */
[----:B------:R1:W2:Y:S02]  /*2a390*/  SHFL.IDX P6, R14, R13, R12, R11 ;  /* 0x0000000c0d0e7389 */ /* 0x0002a400000c000b */
[----:B012---:R-:W-:Y:S01]  /*2a3a0*/  ENDCOLLECTIVE ;  /* 0x000000000000791b */ /* 0x007fe20003800000 */
.L_x_3160:
[----:B------:R-:W-:Y:S02]  /*2a3b0*/  IMAD.MOV.U32 R13, RZ, RZ, R25 ;  /* 0x000000ffff0d7224 */ /* 0x000fe400078e0019 */
[----:B------:R-:W-:Y:S02]  /*2a3c0*/  IMAD.MOV.U32 R12, RZ, RZ, 0x3 ;  /* 0x00000003ff0c7424 */ /* 0x000fe400078e00ff */
[----:B------:R-:W-:-:S07]  /*2a3d0*/  IMAD.MOV.U32 R10, RZ, RZ, R14 ;  /* 0x000000ffff0a7224 */ /* 0x000fce00078e000e */
[----:B------:R-:W-:Y:S05]  /*2a3e0*/  WARPSYNC.COLLECTIVE R15, `(.L_x_3161) ;  /* 0x000000000f087348 */ /* 0x000fea0003c00000 */
[----:B------:R0:W1:Y:S02]  /*2a3f0*/  SHFL.IDX P6, R14, R13, R12, R11 ;  /* 0x0000000c0d0e7389 */ /* 0x00006400000c000b */
[----:B01----:R-:W-:Y:S01]  /*2a400*/  ENDCOLLECTIVE ;  /* 0x000000000000791b */ /* 0x003fe20003800000 */
.L_x_3161:
        /* <DEDUP_REMOVED lines=14> */
.L_x_3162:
[----:B------:R-:W-:Y:S02]  /*2a4f0*/  IMAD.MOV.U32 R13, RZ, RZ, R25 ;  /* 0x000000ffff0d7224 */ /* 0x000fe400078e0019 */
[----:B------:R-:W-:Y:S01]  /*2a500*/  IMAD.MOV.U32 R12, RZ, RZ, 0x4 ;  /* 0x00000004ff0c7424 */ /* 0x000fe200078e00ff */
[----:B------:R-:W-:-:S13]  /*2a510*/  IADD3 R2, P2, R14, R5, RZ ;  /* 0x000000050e027210 */ /* 0x000fda0007f5e0ff */
[----:B------:R-:W-:Y:S05]  /*2a520*/  WARPSYNC.COLLECTIVE R15, `(.L_x_3163) ;  /* 0x000000000f087348 */ /* 0x000fea0003c00000 */
[----:B------:R0:W1:Y:S02]  /*2a530*/  SHFL.IDX P6, R14, R13, R12, R11 ;  /* 0x0000000c0d0e7389 */ /* 0x00006400000c000b */
[----:B01----:R-:W-:Y:S01]  /*2a540*/  ENDCOLLECTIVE ;  /* 0x000000000000791b */ /* 0x003fe20003800000 */
.L_x_3163:
        /* <DEDUP_REMOVED lines=13> */
.L_x_3164:
[----:B------:R-:W-:Y:S02]  /*2a620*/  IMAD.MOV.U32 R13, RZ, RZ, R25 ;  /* 0x000000ffff0d7224 */ /* 0x000fe400078e0019 */
[----:B------:R-:W-:Y:S02]  /*2a630*/  IMAD.MOV.U32 R12, RZ, RZ, 0x5 ;  /* 0x00000005ff0c7424 */ /* 0x000fe400078e00ff */
[----:B------:R-:W-:-:S07]  /*2a640*/  IMAD.MOV.U32 R10, RZ, RZ, R14 ;  /* 0x000000ffff0a7224 */ /* 0x000fce00078e000e */
[----:B------:R-:W-:Y:S05]  /*2a650*/  WARPSYNC.COLLECTIVE R15, `(.L_x_3165) ;  /* 0x000000000f087348 */ /* 0x000fea0003c00000 */
[----:B------:R0:W1:Y:S02]  /*2a660*/  SHFL.IDX P6, R14, R13, R12, R11 ;  /* 0x0000000c0d0e7389 */ /* 0x00006400000c000b */
[----:B01----:R-:W-:Y:S01]  /*2a670*/  ENDCOLLECTIVE ;  /* 0x000000000000791b */ /* 0x003fe20003800000 */
.L_x_3165:
        /* <DEDUP_REMOVED lines=12> */
.L_x_3166:
[----:B------:R-:W-:Y:S05]  /*2a740*/  BRA `(.L_x_3167) ;  /* 0xffffffa800187947 */ /* 0x000fea000383ffff */
.L_x_3000:
        /* <DEDUP_REMOVED lines=8> */
.L_x_3169:
[----:B------:R-:W-:Y:S05]  /*2a7d0*/  BSYNC B0 ;  /* 0x0000000000007941 */ /* 0x000fea0003800000 */
.L_x_3168:
        /* <DEDUP_REMOVED lines=9> */
.L_x_3170:
        /* <DEDUP_REMOVED lines=24> */
.L_x_3171:
[----:B------:R-:W-:Y:S01]  /*2a9f0*/  IMAD.MOV.U32 R12, RZ, RZ, 0x2 ;  /* 0x00000002ff0c7424 */ /* 0x000fe200078e00ff */
[----:B------:R-:W-:-:S05]  /*2aa00*/  SEL R14, R14, RZ, P1 ;  /* 0x000000ff0e0e7207 */ /* 0x000fca0000800000 */
[----:B------:R-:W-:-:S04]  /*2aa10*/  IMAD.IADD R5, R13, 0x1, R14 ;  /* 0x000000010d057824 */ /* 0x000fc800078e020e */
[----:B------:R-:W-:-:S07]  /*2aa20*/  IMAD.MOV.U32 R13, RZ, RZ, R5 ;  /* 0x000000ffff0d7224 */ /* 0x000fce00078e0005 */
[----:B------:R-:W-:Y:S05]  /*2aa30*/  WARPSYNC.COLLECTIVE R15, `(.L_x_3172) ;  /* 0x000000000f087348 */ /* 0x000fea0003c00000 */
[----:B------:R0:W1:Y:S02]  /*2aa40*/  SHFL.UP P6, R14, R13, R12, R11 ;  /* 0x0400000c0d0e7389 */ /* 0x00006400000c000b */
[----:B01----:R-:W-:Y:S01]  /*2aa50*/  ENDCOLLECTIVE ;  /* 0x000000000000791b */ /* 0x003fe20003800000 */
.L_x_3172:
[----:B------:R-:W-:Y:S01]  /*2aa60*/  IMAD.MOV.U32 R12, RZ, RZ, 0x4 ;  /* 0x00000004ff0c7424 */ /* 0x000fe200078e00ff */
[----:B------:R-:W-:-:S05]  /*2aa70*/  SEL R2, R14, RZ, P2 ;  /* 0x000000ff0e027207 */ /* 0x000fca0001000000 */
[----:B------:R-:W-:-:S04]  /*2aa80*/  IMAD.IADD R2, R5, 0x1, R2 ;  /* 0x0000000105027824 */ /* 0x000fc800078e0202 */
[----:B------:R-:W-:-:S07]  /*2aa90*/  IMAD.MOV.U32 R13, RZ, RZ, R2 ;  /* 0x000000ffff0d7224 */ /* 0x000fce00078e0002 */
[----:B------:R-:W-:Y:S05]  /*2aaa0*/  WARPSYNC.COLLECTIVE R15, `(.L_x_3173) ;  /* 0x000000000f087348 */ /* 0x000fea0003c00000 */
[----:B------:R0:W1:Y:S02]  /*2aab0*/  SHFL.UP P6, R14, R13, R12, R11 ;  /* 0x0400000c0d0e7389 */ /* 0x00006400000c000b */
[----:B01----:R-:W-:Y:S01]  /*2aac0*/  ENDCOLLECTIVE ;  /* 0x000000000000791b */ /* 0x003fe20003800000 */
.L_x_3173:
[----:B------:R-:W-:Y:S01]  /*2aad0*/  IMAD.MOV.U32 R12, RZ, RZ, 0x8 ;  /* 0x00000008ff0c7424 */ /* 0x000fe200078e00ff */
[----:B------:R-:W-:-:S05]  /*2aae0*/  SEL R3, R14, RZ, P3 ;  /* 0x000000ff0e037207 */ /* 0x000fca0001800000 */
[----:B------:R-:W-:-:S04]  /*2aaf0*/  IMAD.IADD R3, R2, 0x1, R3 ;  /* 0x0000000102037824 */ /* 0x000fc800078e0203 */
[----:B------:R-:W-:-:S07]  /*2ab00*/  IMAD.MOV.U32 R13, RZ, RZ, R3 ;  /* 0x000000ffff0d7224 */ /* 0x000fce00078e0003 */
[----:B------:R-:W-:Y:S05]  /*2ab10*/  WARPSYNC.COLLECTIVE R15, `(.L_x_3174) ;  /* 0x000000000f087348 */ /* 0x000fea0003c00000 */
[----:B------:R0:W1:Y:S02]  /*2ab20*/  SHFL.UP P6, R14, R13, R12, R11 ;  /* 0x0400000c0d0e7389 */ /* 0x00006400000c000b */
[----:B01----:R-:W-:Y:S01]  /*2ab30*/  ENDCOLLECTIVE ;  /* 0x000000000000791b */ /* 0x003fe20003800000 */
.L_x_3174:
[----:B------:R-:W-:Y:S02]  /*2ab40*/  MOV R12, 0x10 ;  /* 0x00000010000c7802 */ /* 0x000fe40000000f00 */
[----:B------:R-:W-:-:S05]  /*2ab50*/  SEL R14, R14, RZ, P4 ;  /* 0x000000ff0e0e7207 */ /* 0x000fca0002000000 */
[----:B------:R-:W-:-:S04]  /*2ab60*/  IMAD.IADD R5, R3, 0x1, R14 ;  /* 0x0000000103057824 */ /* 0x000fc800078e020e */
[----:B------:R-:W-:-:S07]  /*2ab70*/  IMAD.MOV.U32 R13, RZ, RZ, R5 ;  /* 0x000000ffff0d7224 */ /* 0x000fce00078e0005 */
[----:B------:R-:W-:Y:S05]  /*2ab80*/  WARPSYNC.COLLECTIVE R15, `(.L_x_3175) ;  /* 0x000000000f087348 */ /* 0x000fea0003c00000 */
[----:B------:R0:W1:Y:S02]  /*2ab90*/  SHFL.UP P6, R14, R13, R12, R11 ;  /* 0x0400000c0d0e7389 */ /* 0x00006400000c000b */
[----:B01----:R-:W-:Y:S01]  /*2aba0*/  ENDCOLLECTIVE ;  /* 0x000000000000791b */ /* 0x003fe20003800000 */
.L_x_3175:
        /* <DEDUP_REMOVED lines=8> */
.L_x_3176:
[----:B------:R-:W-:Y:S05]  /*2ac30*/  BRA `(.L_x_3177) ;  /* 0xffffffa800247947 */ /* 0x000fea000383ffff */
.L_x_3003:
[----:B------:R-:W-:Y:S01]  /*2ac40*/  BSSY B0, `(.L_x_3178) ;  /* 0x0000007000007945 */ /* 0x000fe20003800000 */
[----:B------:R-:W-:Y:S02]  /*2ac50*/  IMAD.MOV.U32 R12, RZ, RZ, 0x1 ;  /* 0x00000001ff0c7424 */ /* 0x000fe400078e00ff */
[----:B------:R-:W-:Y:S02]  /*2ac60*/  IMAD.MOV.U32 R11, RZ, RZ, RZ ;  /* 0x000000ffff0b7224 */ /* 0x000fe400078e00ff */
[----:B------:R-:W-:-:S07]  /*2ac70*/  IMAD.MOV.U32 R15, RZ, RZ, -0x1 ;  /* 0xffffffffff0f7424 */ /* 0x000fce00078e00ff */
[----:B------:R-:W-:Y:S05]  /*2ac80*/  WARPSYNC.COLLECTIVE R15, `(.L_x_3179) ;  /* 0x000000000f087348 */ /* 0x000fea0003c00000 */
[----:B------:R0:W1:Y:S02]  /*2ac90*/  SHFL.UP P6, R14, R13, R12, R11 ;  /* 0x0400000c0d0e7389 */ /* 0x00006400000c000b */
[----:B01----:R-:W-:Y:S01]  /*2aca0*/  ENDCOLLECTIVE ;  /* 0x000000000000791b */ /* 0x003fe20003800000 */
.L_x_3179:
[----:B------:R-:W-:Y:S05]  /*2acb0*/  BSYNC B0 ;  /* 0x0000000000007941 */ /* 0x000fea0003800000 */
.L_x_3178:
        /* <DEDUP_REMOVED lines=8> */
.L_x_3180:
[----:B------:R-:W-:Y:S01]  /*2ad40*/  IMAD.MOV.U32 R12, RZ, RZ, 0x4 ;  /* 0x00000004ff0c7424 */ /* 0x000fe200078e00ff */
[----:B------:R-:W-:-:S05]  /*2ad50*/  SEL R2, R14, RZ, P2 ;  /* 0x000000ff0e027207 */ /* 0x000fca0001000000 */
[----:B------:R-:W-:-:S04]  /*2ad60*/  IMAD.IADD R2, R13, 0x1, R2 ;  /* 0x000000010d027824 */ /* 0x000fc800078e0202 */
[----:B------:R-:W-:-:S07]  /*2ad70*/  IMAD.MOV.U32 R13, RZ, RZ, R2 ;  /* 0x000000ffff0d7224 */ /* 0x000fce00078e0002 */
[----:B------:R-:W-:Y:S05]  /*2ad80*/  WARPSYNC.COLLECTIVE R15, `(.L_x_3181) ;  /* 0x000000000f087348 */ /* 0x000fea0003c00000 */
[----:B------:R0:W1:Y:S02]  /*2ad90*/  SHFL.UP P6, R14, R13, R12, R11 ;  /* 0x0400000c0d0e7389 */ /* 0x00006400000c000b */
[----:B01----:R-:W-:Y:S01]  /*2ada0*/  ENDCOLLECTIVE ;  /* 0x000000000000791b */ /* 0x003fe20003800000 */
.L_x_3181:
[----:B------:R-:W-:Y:S01]  /*2adb0*/  IMAD.MOV.U32 R12, RZ, RZ, 0x8 ;  /* 0x00000008ff0c7424 */ /* 0x000fe200078e00ff */
[----:B------:R-:W-:-:S05]  /*2adc0*/  SEL R3, R14, RZ, P3 ;  /* 0x000000ff0e037207 */ /* 0x000fca0001800000 */
[----:B------:R-:W-:-:S04]  /*2add0*/  IMAD.IADD R3, R2, 0x1, R3 ;  /* 0x0000000102037824 */ /* 0x000fc800078e0203 */
[----:B------:R-:W-:-:S07]  /*2ade0*/  IMAD.MOV.U32 R13, RZ, RZ, R3 ;  /* 0x000000ffff0d7224 */ /* 0x000fce00078e0003 */
[----:B------:R-:W-:Y:S05]  /*2adf0*/  WARPSYNC.COLLECTIVE R15, `(.L_x_3182) ;  /* 0x000000000f087348 */ /* 0x000fea0003c00000 */
[----:B------:R0:W1:Y:S02]  /*2ae00*/  SHFL.UP P6, R14, R13, R12, R11 ;  /* 0x0400000c0d0e7389 */ /* 0x00006400000c000b */
[----:B01----:R-:W-:Y:S01]  /*2ae10*/  ENDCOLLECTIVE ;  /* 0x000000000000791b */ /* 0x003fe20003800000 */
.L_x_3182:
[----:B------:R-:W-:Y:S01]  /*2ae20*/  IMAD.MOV.U32 R12, RZ, RZ, 0x10 ;  /* 0x00000010ff0c7424 */ /* 0x000fe200078e00ff */
[----:B------:R-:W-:-:S05]  /*2ae30*/  SEL R14, R14, RZ, P4 ;  /* 0x000000ff0e0e7207 */ /* 0x000fca0002000000 */
[----:B------:R-:W-:-:S04]  /*2ae40*/  IMAD.IADD R5, R3, 0x1, R14 ;  /* 0x0000000103057824 */ /* 0x000fc800078e020e */
[----:B------:R-:W-:-:S07]  /*2ae50*/  IMAD.MOV.U32 R13, RZ, RZ, R5 ;  /* 0x000000ffff0d7224 */ /* 0x000fce00078e0005 */
[----:B------:R-:W-:Y:S05]  /*2ae60*/  WARPSYNC.COLLECTIVE R15, `(.L_x_3183) ;  /* 0x000000000f087348 */ /* 0x000fea0003c00000 */
[----:B------:R0:W1:Y:S02]  /*2ae70*/  SHFL.UP P6, R14, R13, R12, R11 ;  /* 0x0400000c0d0e7389 */ /* 0x00006400000c000b */
[----:B01----:R-:W-:Y:S01]  /*2ae80*/  ENDCOLLECTIVE ;  /* 0x000000000000791b */ /* 0x003fe20003800000 */
.L_x_3183:
        /* <DEDUP_REMOVED lines=8> */
.L_x_3184:
[----:B------:R-:W-:Y:S05]  /*2af10*/  BRA `(.L_x_3185) ;  /* 0xffffffa800107947 */ /* 0x000fea000383ffff */
.L_x_3005:
[----:B------:R-:W-:Y:S01]  /*2af20*/  BSSY B0, `(.L_x_3186) ;  /* 0x0000006000007945 */ /* 0x000fe20003800000 */
[----:B------:R-:W-:Y:S01]  /*2af30*/  PLOP3.LUT P6, PT, P6, PT, PT, 0x8, 0x0 ;  /* 0x000000000000781c */ /* 0x000fe200037ce170 */
[----:B------:R-:W-:-:S12]  /*2af40*/  IMAD.MOV.U32 R15, RZ, RZ, -0x1 ;  /* 0xffffffffff0f7424 */ /* 0x000fd800078e00ff */
[----:B0-----:R-:W-:Y:S05]  /*2af50*/  WARPSYNC.COLLECTIVE R15, `(.L_x_3187) ;  /* 0x000000000f087348 */ /* 0x001fea0003c00000 */
[----:B------:R-:W-:Y:S01]  /*2af60*/  VOTE.ANY R14, PT, P6 ;  /* 0x00000000000e7806 */ /* 0x000fe200030e0100 */
[----:B0-----:R-:W-:Y:S06]  /*2af70*/  ENDCOLLECTIVE ;  /* 0x000000000000791b */ /* 0x001fec0003800000 */
.L_x_3187:
[----:B------:R-:W-:Y:S05]  /*2af80*/  BSYNC B0 ;  /* 0x0000000000007941 */ /* 0x000fea0003800000 */
.L_x_3186:
        /* <DEDUP_REMOVED lines=8> */
.L_x_3188:
[----:B------:R-:W-:Y:S02]  /*2b010*/  IMAD.IADD R19, R12, 0x1, R19 ;  /* 0x000000010c137824 */ /* 0x000fe400078e0213 */
[----:B------:R-:W-:Y:S02]  /*2b020*/  IMAD.MOV.U32 R13, RZ, RZ, R4 ;  /* 0x000000ffff0d7224 */ /* 0x000fe400078e0004 */
[----:B------:R-:W-:-:S07]  /*2b030*/  IMAD.MOV.U32 R17, RZ, RZ, R14 ;  /* 0x000000ffff117224 */ /* 0x000fce00078e000e */
[----:B------:R-:W-:Y:S05]  /*2b040*/  WARPSYNC.COLLECTIVE R15, `(.L_x_3189) ;  /* 0x000000000f087348 */ /* 0x000fea0003c00000 */
[----:B------:R0:W1:Y:S02]  /*2b050*/  SHFL.IDX P6, R14, R13, R12, R11 ;  /* 0x0000000c0d0e7389 */ /* 0x00006400000c000b */
[----:B01----:R-:W-:Y:S01]  /*2b060*/  ENDCOLLECTIVE ;  /* 0x000000000000791b */ /* 0x003fe20003800000 */
.L_x_3189:
[----:B------:R-:W-:Y:S01]  /*2b070*/  IMAD.MOV.U32 R4, RZ, RZ, R14 ;  /* 0x000000ffff047224 */ /* 0x000fe200078e000e */
[----:B------:R-:W-:Y:S06]  /*2b080*/  BRA `(.L_x_3190) ;  /* 0xffffffa400f47947 */ /* 0x000fec000383ffff */
.L_x_3007:
[----:B------:R-:W-:Y:S01]  /*2b090*/  BSSY B0, `(.L_x_3191) ;  /* 0x0000007000007945 */ /* 0x000fe20003800000 */
[----:B------:R-:W-:Y:S02]  /*2b0a0*/  IMAD.MOV.U32 R13, RZ, RZ, R2 ;  /* 0x000000ffff0d7224 */ /* 0x000fe400078e0002 */
[----:B------:R-:W-:Y:S02]  /*2b0b0*/  IMAD.MOV.U32 R11, RZ, RZ, 0x1f ;  /* 0x0000001fff0b7424 */ /* 0x000fe400078e00ff */
[----:B------:R-:W-:-:S07]  /*2b0c0*/  IMAD.MOV.U32 R15, RZ, RZ, -0x1 ;  /* 0xffffffffff0f7424 */ /* 0x000fce00078e00ff */
[----:B0-23--:R-:W-:Y:S05]  /*2b0d0*/  WARPSYNC.COLLECTIVE R15, `(.L_x_3192) ;  /* 0x000000000f087348 */ /* 0x00dfea0003c00000 */
[----:B------:R1:W4:Y:S02]  /*2b0e0*/  SHFL.IDX P6, R14, R13, R12, R11 ;  /* 0x0000000c0d0e7389 */ /* 0x00032400000c000b */
[----:B01234-:R-:W-:Y:S01]  /*2b0f0*/  ENDCOLLECTIVE ;  /* 0x000000000000791b */ /* 0x01ffe20003800000 */
.L_x_3192:
[----:B------:R-:W-:Y:S05]  /*2b100*/  BSYNC B0 ;  /* 0x0000000000007941 */ /* 0x000fea0003800000 */
.L_x_3191:
[----:B------:R-:W-:Y:S01]  /*2b110*/  IMAD.MOV.U32 R6, RZ, RZ, R14 ;  /* 0x000000ffff067224 */ /* 0x000fe200078e000e */
[----:B------:R-:W-:Y:S06]  /*2b120*/  BRA `(.L_x_3006) ;  /* 0xffffffa400e47947 */ /* 0x000fec000383ffff */
.L_x_3013:
[----:B-1----:R1:W3:Y:S02]  /*2b130*/  SYNCS.PHASECHK.TRANS64.TRYWAIT P0, [R5+URZ+0x2a820], R0 ;  /* 0x02a82000050075a7 */ /* 0x0022e4000800017f */
[----:B---3--:R-:W-:Y:S05]  /*2b140*/  @!P0 NANOSLEEP.SYNCS 0x989680 ;  /* 0x009896800000895d */ /* 0x008fea0003900000 */
[----:B------:R-:W3:Y:S02]  /*2b150*/  @!P0 SYNCS.PHASECHK.TRANS64 P0, [R5+URZ+0x2a820], R0 ;  /* 0x02a82000050085a7 */ /* 0x000ee4000800007f */
[----:B---3--:R-:W-:Y:S05]  /*2b160*/  @!P0 BRA `(.L_x_3013) ;  /* 0xfffffffc00f08947 */ /* 0x008fea000383ffff */
[----:B------:R-:W-:Y:S05]  /*2b170*/  BRA `(.L_x_3193) ;  /* 0xffffffb0003c7947 */ /* 0x000fea000383ffff */
.L_x_3014:
        /* <DEDUP_REMOVED lines=11> */
.L_x_3195:
[----:B------:R-:W-:Y:S05]  /*2b230*/  BSYNC B0 ;  /* 0x0000000000007941 */ /* 0x000fea0003800000 */
.L_x_3194:
[----:B------:R-:W-:Y:S05]  /*2b240*/  BRA `(.L_x_3196) ;  /* 0xffffffb000247947 */ /* 0x000fea000383ffff */
.L_x_3015:
[----:B------:R-:W-:Y:S01]  /*2b250*/  BSSY B0, `(.L_x_3197) ;  /* 0x0000006000007945 */ /* 0x000fe20003800000 */
[----:B------:R-:W-:-:S07]  /*2b260*/  IMAD.MOV.U32 R15, RZ, RZ, -0x1 ;  /* 0xffffffffff0f7424 */ /* 0x000fce00078e00ff */
[----:B012---:R-:W-:Y:S05]  /*2b270*/  WARPSYNC.COLLECTIVE R15, `(.L_x_3198) ;  /* 0x000000000f0c7348 */ /* 0x007fea0003c00000 */
[----:B------:R-:W-:Y:S02]  /*2b280*/  ELECT P6, UR62, PT ;  /* 0x00000000003e782f */ /* 0x000fe400038c0000 */
[----:B------:R-:W-:Y:S01]  /*2b290*/  MOV R14, UR62 ;  /* 0x0000003e000e7c02 */ /* 0x000fe20008000f00 */
[----:B012---:R-:W-:Y:S10]  /*2b2a0*/  ENDCOLLECTIVE ;  /* 0x000000000000791b */ /* 0x007ff40003800000 */
.L_x_3198:
[----:B------:R-:W-:Y:S05]  /*2b2b0*/  BSYNC B0 ;  /* 0x0000000000007941 */ /* 0x000fea0003800000 */
.L_x_3197:
[----:B------:R-:W-:Y:S05]  /*2b2c0*/  BRA `(.L_x_3199) ;  /* 0xffffffb000187947 */ /* 0x000fea000383ffff */
.L_x_3017:
[----:B-1----:R1:W3:Y:S02]  /*2b2d0*/  SYNCS.PHASECHK.TRANS64.TRYWAIT P1, [R3+URZ+0x2a840], R2 ;  /* 0x02a84002030075a7 */ /* 0x0022e4000802017f */
[----:B---3--:R-:W-:Y:S05]  /*2b2e0*/  @!P1 NANOSLEEP.SYNCS 0x989680 ;  /* 0x009896800000995d */ /* 0x008fea0003900000 */
[----:B------:R-:W3:Y:S02]  /*2b2f0*/  @!P1 SYNCS.PHASECHK.TRANS64 P1, [R3+URZ+0x2a840], R2 ;  /* 0x02a84002030095a7 */ /* 0x000ee4000802007f */
[----:B---3--:R-:W-:Y:S05]  /*2b300*/  @!P1 BRA `(.L_x_3017) ;  /* 0xfffffffc00f09947 */ /* 0x008fea000383ffff */
[----:B------:R-:W-:Y:S05]  /*2b310*/  BRA `(.L_x_3200) ;  /* 0xffffffb000407947 */ /* 0x000fea000383ffff */
.L_x_3019:
[----:B---3--:R3:W4:Y:S02]  /*2b320*/  SYNCS.PHASECHK.TRANS64.TRYWAIT P1, [R5+URZ+0x2a840], R0 ;  /* 0x02a84000050075a7 */ /* 0x008724000802017f */
[----:B----4-:R-:W-:Y:S05]  /*2b330*/  @!P1 NANOSLEEP.SYNCS 0x989680 ;  /* 0x009896800000995d */ /* 0x010fea0003900000 */
[----:B------:R-:W4:Y:S02]  /*2b340*/  @!P1 SYNCS.PHASECHK.TRANS64 P1, [R5+URZ+0x2a840], R0 ;  /* 0x02a84000050095a7 */ /* 0x000f24000802007f */
[----:B----4-:R-:W-:Y:S05]  /*2b350*/  @!P1 BRA `(.L_x_3019) ;  /* 0xfffffffc00f09947 */ /* 0x010fea000383ffff */
[----:B------:R-:W-:Y:S05]  /*2b360*/  BRA `(.L_x_3201) ;  /* 0xffffffb0004c7947 */ /* 0x000fea000383ffff */
.L_x_3021:
[----:B----4-:R4:W0:Y:S02]  /*2b370*/  SYNCS.PHASECHK.TRANS64.TRYWAIT P1, [R3+URZ+0x2a860], R2 ;  /* 0x02a86002030075a7 */ /* 0x010824000802017f */
[----:B0-----:R-:W-:Y:S05]  /*2b380*/  @!P1 NANOSLEEP.SYNCS 0x989680 ;  /* 0x009896800000995d */ /* 0x001fea0003900000 */
[----:B------:R-:W0:Y:S02]  /*2b390*/  @!P1 SYNCS.PHASECHK.TRANS64 P1, [R3+URZ+0x2a860], R2 ;  /* 0x02a86002030095a7 */ /* 0x000e24000802007f */
[----:B0-----:R-:W-:Y:S05]  /*2b3a0*/  @!P1 BRA `(.L_x_3021) ;  /* 0xfffffffc00f09947 */ /* 0x001fea000383ffff */
[----:B------:R-:W-:Y:S05]  /*2b3b0*/  BRA `(.L_x_3202) ;  /* 0xffffffb000487947 */ /* 0x000fea000383ffff */
.L_x_3203:
        /* <DEDUP_REMOVED lines=12> */
.L_x_15741:


//--------------------- .text._ZN7cutlass13device_kernelIN5flash11enable_sm90INS1_16FlashAttnFwdSm90INS1_25CollectiveMainloopFwdSm90ILi2EN4cute5tupleIJNS5_1CILi1EEES8_S8_EEENS6_IJNS7_ILi64EEESA_SA_EEELi512ENS_10bfloat16_tEfNS_4arch4Sm90ELb0ELb0ELb1ELb0ELb1ELb0ELb0ELb0ELb0ELb1ELb1ELb0EEENS1_21CollectiveEpilogueFwdINS6_IJSA_NS7_ILi512EEESA_EEES9_SC_SE_Li256ELb0ELb1ELb1ELb0EEENS1_19SingleTileSchedulerILb0ELb1ELb1ELi64EEEEEEEEEvNT_6ParamsE --------------------------
	.section	.text._ZN7cutlass13device_kernelIN5flash11enable_sm90INS1_16FlashAttnFwdSm90INS1_25CollectiveMainloopFwdSm90ILi2EN4cute5tupleIJNS5_1CILi1EEES8_S8_EEENS6_IJNS7_ILi64EEESA_SA_EEELi512ENS_10bfloat16_tEfNS_4arch4Sm90ELb0ELb0ELb1ELb0ELb1ELb0ELb0ELb0ELb0ELb1ELb1ELb0EEENS1_21CollectiveEpilogueFwdINS6_IJSA_NS7_ILi512EEESA_EEES9_SC_SE_Li256ELb0ELb1ELb1ELb0EEENS1_19SingleTileSchedulerILb0ELb1ELb1ELi64EEEEEEEEEvNT_6ParamsE,"ax",@progbits
	.align	128
.text._ZN7cutlass13device_kernelIN5flash11enable_sm90INS1_16FlashAttnFwdSm90INS1_25CollectiveMainloopFwdSm90ILi2EN4cute5tupleIJNS5_1CILi1EEES8_S8_EEENS6_IJNS7_ILi64EEESA_SA_EEELi512ENS_10bfloat16_tEfNS_4arch4Sm90ELb0ELb0ELb1ELb0ELb1ELb0ELb0ELb0ELb0ELb1ELb1ELb0EEENS1_21CollectiveEpilogueFwdINS6_IJSA_NS7_ILi512EEESA_EEES9_SC_SE_Li256ELb0ELb1ELb1ELb0EEENS1_19SingleTileSchedulerILb0ELb1ELb1ELi64EEEEEEEEEvNT_6ParamsE:
        .type           _ZN7cutlass13device_kernelIN5flash11enable_sm90INS1_16FlashAttnFwdSm90INS1_25CollectiveMainloopFwdSm90ILi2EN4cute5tupleIJNS5_1CILi1EEES8_S8_EEENS6_IJNS7_ILi64EEESA_SA_EEELi512ENS_10bfloat16_tEfNS_4arch4Sm90ELb0ELb0ELb1ELb0ELb1ELb0ELb0ELb0ELb0ELb1ELb1ELb0EEENS1_21CollectiveEpilogueFwdINS6_IJSA_NS7_ILi512EEESA_EEES9_SC_SE_Li256ELb0ELb1ELb1ELb0EEENS1_19SingleTileSchedulerILb0ELb1ELb1ELi64EEEEEEEEEvNT_6ParamsE,@function
        .size           _ZN7cutlass13device_kernelIN5flash11enable_sm90INS1_16FlashAttnFwdSm90INS1_25CollectiveMainloopFwdSm90ILi2EN4cute5tupleIJNS5_1CILi1EEES8_S8_EEENS6_IJNS7_ILi64EEESA_SA_EEELi512ENS_10bfloat16_tEfNS_4arch4Sm90ELb0ELb0ELb1ELb0ELb1ELb0ELb0ELb0ELb0ELb1ELb1ELb0EEENS1_21CollectiveEpilogueFwdINS6_IJSA_NS7_ILi512EEESA_EEES9_SC_SE_Li256ELb0ELb1ELb1ELb0EEENS1_19SingleTileSchedulerILb0ELb1ELb1ELi64EEEEEEEEEvNT_6ParamsE,(.L_x_15742 - _ZN7cutlass13device_kernelIN5flash11enable_sm90INS1_16FlashAttnFwdSm90INS1_25CollectiveMainloopFwdSm90ILi2EN4cute5tupleIJNS5_1CILi1EEES8_S8_EEENS6_IJNS7_ILi64EEESA_SA_EEELi512ENS_10bfloat16_tEfNS_4arch4Sm90ELb0ELb0ELb1ELb0ELb1ELb0ELb0ELb0ELb0ELb1ELb1ELb0EEENS1_21CollectiveEpilogueFwdINS6_IJSA_NS7_ILi512EEESA_EEES9_SC_SE_Li256ELb0ELb1ELb1ELb0EEENS1_19SingleTileSchedulerILb0ELb1ELb1ELi64EEEEEEEEEvNT_6ParamsE)
        .other          _ZN7cutlass13device_kernelIN5flash11enable_sm90INS1_16FlashAttnFwdSm90INS1_25CollectiveMainloopFwdSm90ILi2EN4cute5tupleIJNS5_1CILi1EEES8_S8_EEENS6_IJNS7_ILi64EEESA_SA_EEELi512ENS_10bfloat16_tEfNS_4arch4Sm90ELb0ELb0ELb1ELb0ELb1ELb0ELb0ELb0ELb0ELb1ELb1ELb0EEENS1_21CollectiveEpilogueFwdINS6_IJSA_NS7_ILi512EEESA_EEES9_SC_SE_Li256ELb0ELb1ELb1ELb0EEENS1_19SingleTileSchedulerILb0ELb1ELb1ELi64EEEEEEEEEvNT_6ParamsE,@"STO_CUDA_ENTRY STV_DEFAULT"
_ZN7cutlass13device_kernelIN5flash11enable_sm90INS1_16FlashAttnFwdSm90INS1_25CollectiveMainloopFwdSm90ILi2EN4cute5tupleIJNS5_1CILi1EEES8_S8_EEENS6_IJNS7_ILi64EEESA_SA_EEELi512ENS_10bfloat16_tEfNS_4arch4Sm90ELb0ELb0ELb1ELb0ELb1ELb0ELb0ELb0ELb0ELb1ELb1ELb0EEENS1_21CollectiveEpilogueFwdINS6_IJSA_NS7_ILi512EEESA_EEES9_SC_SE_Li256ELb0ELb1ELb1ELb0EEENS1_19SingleTileSchedulerILb0ELb1ELb1ELi64EEEEEEEEEvNT_6ParamsE:
        /* <DEDUP_REMOVED lines=35> */
[----:B0-----:R0:W1:Y:S01]  /*0230*/  SYNCS.EXCH.64 URZ, [UR6+0x28c30], UR4 ;  /* 0x028c3004063f75b2 */ /* 0x0010620008000100 */
[----:B------:R0:W2:Y:S01]  /*0240*/  SYNCS.EXCH.64 URZ, [UR6+0x28c40], UR4 ;  /* 0x028c4004063f75b2 */ /* 0x0000a20008000100 */
[----:B------:R0:W0:Y:S01]  /*0250*/  SYNCS.EXCH.64 URZ, [UR6+0x28c38], UR4 ;  /* 0x028c3804063f75b2 */ /* 0x0000220008000100 */
[----:B------:R0:W0:Y:S01]  /*0260*/  SYNCS.EXCH.64 URZ, [UR6+0x28c48], UR4 ;  /* 0x028c4804063f75b2 */ /* 0x0000220008000100 */
[----:B------:R-:W-:Y:S01]  /*0270*/  NOP ;  /* 0x0000000000007918 */ /* 0x000fe20000000000 */
.L_x_3204:
        /* <DEDUP_REMOVED lines=22> */
.L_x_3205:
        /* <DEDUP_REMOVED lines=18> */
.L_x_3206:
        /* <DEDUP_REMOVED lines=22> */
.L_x_3207:
        /* <DEDUP_REMOVED lines=23> */
.L_x_3208:
        /* <DEDUP_REMOVED lines=9> */
.L_x_3211:
[----:B------:R-:W-:-:S08]  /*0860*/  NOP ;  /* 0x0000000000007918 */ /* 0x000fd00000000000 */
[----:B------:R-:W0:Y:S02]  /*0870*/  USETMAXREG.TRY_ALLOC.CTAPOOL UP0, 0xe8 ;  /* 0x000000e8000079c8 */ /* 0x000e240008000600 */
[----:B0-----:R-:W-:-:S13]  /*0880*/  PLOP3.LUT P0, PT, PT, PT, UP0, 0x80, 0x0 ;  /* 0x000000000000781c */ /* 0x001fda0003f0f008 */
[----:B------:R-:W-:Y:S05]  /*0890*/  @!P0 BRA `(.L_x_3211) ;  /* 0xfffffffc00f08947 */ /* 0x000fea000383ffff */
[----:B------:R-:W-:Y:S01]  /*08a0*/  LOP3.LUT R0, R30, 0xffffff80, RZ, 0xc0, !PT ;  /* 0xffffff801e007812 */ /* 0x000fe200078ec0ff */
[----:B------:R-:W0:Y:S01]  /*08b0*/  S2UR UR6, SR_CTAID.Y ;  /* 0x00000000000679c3 */ /* 0x000e220000002600 */
[----:B------:R-:W-:Y:S02]  /*08c0*/  ULDC UR7, c[0x0][0xc50] ;  /* 0x0003140000077ab9 */ /* 0x000fe40000000800 */
[----:B------:R-:W-:Y:S01]  /*08d0*/  ISETP.NE.AND P0, PT, R0, 0x80, PT ;  /* 0x000000800000780c */ /* 0x000fe20003f05270 */
[----:B------:R-:W-:-:S04]  /*08e0*/  UISETP.NE.AND UP0, UPT, UR7, 0x1, UPT ;  /* 0x000000010700788c */ /* 0x000fc8000bf05270 */
[----:B------:R-:W1:Y:S07]  /*08f0*/  S2UR UR8, SR_CTAID.Z ;  /* 0x00000000000879c3 */ /* 0x000e6e0000002700 */
[----:B------:R-:W-:Y:S01]  /*0900*/  @UP0 ULDC UR4, c[0x0][0xc54] ;  /* 0x0003150000040ab9 */ /* 0x000fe20000000800 */
[----:B------:R-:W-:Y:S06]  /*0910*/  @!P0 BAR.ARV 0x8, 0x100 ;  /* 0x0204000000008b1d */ /* 0x000fec0000002000 */
[----:B------:R-:W-:Y:S01]  /*0920*/  ISETP.GE.U32.AND P0, PT, R30, 0x100, PT ;  /* 0x000001001e00780c */ /* 0x000fe20003f06070 */
[----:B------:R-:W-:Y:S01]  /*0930*/  @UP0 ULDC UR10, c[0x0][0xc58] ;  /* 0x00031600000a0ab9 */ /* 0x000fe20000000800 */
[----:B0-----:R-:W-:-:S02]  /*0940*/  UIMAD.WIDE.U32 UR4, UR6, UR4, URZ ;  /* 0x00000004060472a5 */ /* 0x001fc4000f8e003f */
[----:B------:R-:W-:Y:S02]  /*0950*/  UMOV UR38, UR6 ;  /* 0x0000000600267c82 */ /* 0x000fe40008000000 */
[----:B------:R-:W-:-:S04]  /*0960*/  @UP0 USHF.R.U32.HI UR38, URZ, UR10, UR5 ;  /* 0x0000000a3f260299 */ /* 0x000fc80008011605 */
[----:B------:R-:W-:-:S03]  /*0970*/  UIADD3 UR4, -UR38, URZ, URZ ;  /* 0x0000003f26047290 */ /* 0x000fc6000fffe13f */
[----:B------:R-:W-:Y:S06]  /*0980*/  @P0 BAR.ARV 0xf, 0x100 ;  /* 0x03c4000000000b1d */ /* 0x000fec0000002000 */
[----:B-1----:R-:W-:Y:S01]  /*0990*/  ISETP.LE.AND P0, PT, RZ, UR8, PT ;  /* 0x00000008ff007c0c */ /* 0x002fe2000bf03270 */
[----:B------:R-:W-:-:S12]  /*09a0*/  UIMAD UR7, UR7, UR4, UR6 ;  /* 0x00000004070772a4 */ /* 0x000fd8000f8e0206 */
[----:B------:R-:W-:Y:S05]  /*09b0*/  @!P0 BRA `(.L_x_3212) ;  /* 0x000000c800bc8947 */ /* 0x000fea0003800000 */
[----:B------:R-:W-:Y:S01]  /*09c0*/  ULDC.64 UR4, c[0x0][0x418] ;  /* 0x0001060000047ab9 */ /* 0x000fe20000000a00 */
[----:B------:R-:W-:Y:S01]  /*09d0*/  ULDC UR43, c[0x0][0x424] ;  /* 0x00010900002b7ab9 */ /* 0x000fe20000000800 */
[----:B------:R-:W-:Y:S01]  /*09e0*/  UISETP.NE.U32.AND UP0, UPT, UR4, URZ, UPT ;  /* 0x0000003f0400728c */ /* 0x000fe2000bf05070 */
[----:B------:R-:W0:Y:S01]  /*09f0*/  S2UR UR42, SR_CgaCtaId ;  /* 0x00000000002a79c3 */ /* 0x000e220000008800 */
[----:B------:R-:W-:Y:S01]  /*0a00*/  UISETP.NE.AND UP1, UPT, UR9, 0x1, UPT ;  /* 0x000000010900788c */ /* 0x000fe2000bf25270 */
[----:B------:R-:W-:Y:S01]  /*0a10*/  VIADD R16, R30, 0xffffff80 ;  /* 0xffffff801e107836 */ /* 0x000fe20000000000 */
[----:B------:R-:W-:Y:S01]  /*0a20*/  UISETP.NE.AND.EX UP0, UPT, UR5, URZ, UPT, UP0 ;  /* 0x0000003f0500728c */ /* 0x000fe2000bf05300 */
[----:B------:R-:W-:Y:S01]  /*0a30*/  ULDC UR4, c[0x0][0x2f0] ;  /* 0x0000bc0000047ab9 */ /* 0x000fe20000000800 */
[----:B------:R-:W-:Y:S02]  /*0a40*/  USHF.R.U32.HI UR11, URZ, 0x10, UR7 ;  /* 0x000000103f0b7899 */ /* 0x000fe40008011607 */
[----:B------:R-:W-:Y:S01]  /*0a50*/  PLOP3.LUT P0, PT, PT, PT, UP1, 0x80, 0x0 ;  /* 0x000000000000781c */ /* 0x000fe20003f0f018 */
[----:B------:R-:W-:-:S02]  /*0a60*/  USEL UR43, UR43, 0x1, UP0 ;  /* 0x000000012b2b7887 */ /* 0x000fc40008000000 */
[----:B------:R-:W-:Y:S02]  /*0a70*/  UISETP.NE.AND UP0, UPT, UR11, URZ, UPT ;  /* 0x0000003f0b00728c */ /* 0x000fe4000bf05270 */
[----:B------:R-:W-:Y:S02]  /*0a80*/  UIMAD UR43, UR43, UR4, URZ ;  /* 0x000000042b2b72a4 */ /* 0x000fe4000f8e023f */
[----:B------:R-:W-:Y:S02]  /*0a90*/  ULOP3.LUT UR7, UR7, 0xffff, URZ, 0xc0, !UPT ;  /* 0x0000ffff07077892 */ /* 0x000fe4000f8ec03f */
[----:B------:R-:W-:-:S04]  /*0aa0*/  UIADD3 UR4, UR43, 0x3f, URZ ;  /* 0x0000003f2b047890 */ /* 0x000fc8000fffe03f */
[----:B------:R-:W-:Y:S01]  /*0ab0*/  USHF.R.S32.HI UR5, URZ, 0x1f, UR4 ;  /* 0x0000001f3f057899 */ /* 0x000fe20008011404 */
[----:B------:R-:W-:-:S03]  /*0ac0*/  @!UP0 ULDC UR11, c[0x0][0x9f0] ;  /* 0x00027c00000b8ab9 */ /* 0x000fc60000000800 */
[----:B------:R-:W-:-:S04]  /*0ad0*/  ULEA.HI UR5, UR5, UR4, URZ, 0x6 ;  /* 0x0000000405057291 */ /* 0x000fc8000f8f303f */
[----:B------:R-:W-:Y:S01]  /*0ae0*/  USHF.R.S32.HI UR6, URZ, 0x6, UR5 ;  /* 0x000000063f067899 */ /* 0x000fe20008011405 */
[----:B0-----:R-:W-:Y:S11]  /*0af0*/  @!P0 BRA `(.L_x_3213) ;  /* 0x0000001c00e48947 */ /* 0x001ff60003800000 */
[----:B------:R-:W-:Y:S01]  /*0b00*/  UISETP.GE.AND UP0, UPT, UR43, 0x1, UPT ;  /* 0x000000012b00788c */ /* 0x000fe2000bf06270 */
[----:B------:R-:W-:Y:S02]  /*0b10*/  PLOP3.LUT P0, PT, PT, PT, PT, 0x80, 0x0 ;  /* 0x000000000000781c */ /* 0x000fe40003f0f070 */
[----:B------:R-:W-:Y:S02]  /*0b20*/  CS2R R4, SRZ ;  /* 0x0000000000047805 */ /* 0x000fe4000001ff00 */
[----:B------:R-:W-:Y:S02]  /*0b30*/  CS2R R150, SRZ ;  /* 0x0000000000967805 */ /* 0x000fe4000001ff00 */
[----:B------:R-:W-:Y:S02]  /*0b40*/  CS2R R148, SRZ ;  /* 0x0000000000947805 */ /* 0x000fe4000001ff00 */
[----:B------:R-:W-:Y:S02]  /*0b50*/  CS2R R146, SRZ ;  /* 0x0000000000927805 */ /* 0x000fe4000001ff00 */
[----:B------:R-:W-:-:S02]  /*0b60*/  PLOP3.LUT P1, PT, PT, PT, UP0, 0x80, 0x0 ;  /* 0x000000000000781c */ /* 0x000fc40003f2f008 */
        /* <DEDUP_REMOVED lines=54> */
[----:B------:R-:W-:Y:S01]  /*0ed0*/  IMAD.MOV.U32 R37, RZ, RZ, RZ ;  /* 0x000000ffff257224 */ /* 0x000fe200078e00ff */
[----:B------:R-:W-:Y:S01]  /*0ee0*/  MOV R3, RZ ;  /* 0x000000ff00037202 */ /* 0x000fe20000000f00 */
[----:B------:R-:W-:Y:S06]  /*0ef0*/  @!P1 BRA `(.L_x_3214) ;  /* 0x0000000000709947 */ /* 0x000fec0003800000 */
[----:B------:R-:W-:Y:S01]  /*0f00*/  IMAD.U32 R6, RZ, RZ, UR11 ;  /* 0x0000000bff067e24 */ /* 0x000fe2000f8e00ff */
[----:B------:R-:W-:-:S04]  /*0f10*/  UIADD3 UR4, UR6, -0x1, UR11 ;  /* 0xffffffff06047890 */ /* 0x000fc8000fffe00b */
[-C--:B------:R-:W-:Y:S02]  /*0f20*/  IABS R7, R6.reuse ;  /* 0x0000000600077213 */ /* 0x080fe40000000000 */
[----:B------:R-:W-:Y:S01]  /*0f30*/  IMAD.U32 R8, RZ, RZ, UR4 ;  /* 0x00000004ff087e24 */ /* 0x000fe2000f8e00ff */
[----:B------:R-:W-:Y:S01]  /*0f40*/  IABS R6, R6 ;  /* 0x0000000600067213 */ /* 0x000fe20000000000 */
[----:B------:R-:W0:Y:S01]  /*0f50*/  I2F.RP R0, R7 ;  /* 0x0000000700007306 */ /* 0x000e220000209400 */
[----:B------:R-:W-:-:S03]  /*0f60*/  ULOP3.LUT UR4, UR4, UR11, URZ, 0x3c, !UPT ;  /* 0x0000000b04047292 */ /* 0x000fc6000f8e3c3f */
[----:B------:R-:W-:-:S03]  /*0f70*/  IMAD.MOV R6, RZ, RZ, -R6 ;  /* 0x000000ffff067224 */ /* 0x000fc600078e0a06 */
[----:B------:R-:W-:Y:S01]  /*0f80*/  ISETP.LE.AND P3, PT, RZ, UR4, PT ;  /* 0x00000004ff007c0c */ /* 0x000fe2000bf63270 */
[----:B0-----:R-:W0:Y:S02]  /*0f90*/  MUFU.RCP R0, R0 ;  /* 0x0000000000007308 */ /* 0x001e240000001000 */
[----:B0-----:R-:W-:Y:S01]  /*0fa0*/  VIADD R2, R0, 0xffffffe ;  /* 0x0ffffffe00027836 */ /* 0x001fe20000000000 */
[----:B------:R-:W-:-:S05]  /*0fb0*/  IABS R0, R8 ;  /* 0x0000000800007213 */ /* 0x000fca0000000000 */
[----:B------:R0:W1:Y:S02]  /*0fc0*/  F2I.FTZ.U32.TRUNC.NTZ R3, R2 ;  /* 0x0000000200037305 */ /* 0x000064000021f000 */
[----:B0-----:R-:W-:Y:S02]  /*0fd0*/  MOV R2, RZ ;  /* 0x000000ff00027202 */ /* 0x001fe40000000f00 */
[----:B-1----:R-:W-:-:S05]  /*0fe0*/  IADD3 R10, RZ, -R3, RZ ;  /* 0x80000003ff0a7210 */ /* 0x002fca0007ffe0ff */
        /* <DEDUP_REMOVED lines=8> */
[----:B------:R-:W-:Y:S02]  /*1070*/  ISETP.NE.AND P2, PT, RZ, UR11, PT ;  /* 0x0000000bff007c0c */ /* 0x000fe4000bf45270 */
[----:B------:R-:W-:-:S13]  /*1080*/  ISETP.GE.U32.AND P1, PT, R0, R7, PT ;  /* 0x000000070000720c */ /* 0x000fda0003f26070 */
[----:B------:R-:W-:-:S04]  /*1090*/  @P1 VIADD R3, R3, 0x1 ;  /* 0x0000000103031836 */ /* 0x000fc80000000000 */
[----:B------:R-:W-:Y:S01]  /*10a0*/  @!P3 IMAD.MOV R3, RZ, RZ, -R3 ;  /* 0x000000ffff03b224 */ /* 0x000fe200078e0a03 */
[----:B------:R-:W-:-:S07]  /*10b0*/  @!P2 LOP3.LUT R3, RZ, UR11, RZ, 0x33, !PT ;  /* 0x0000000bff03ac12 */ /* 0x000fce000f8e33ff */
.L_x_3214:
[----:B------:R-:W-:Y:S01]  /*10c0*/  IMAD R0, R3, UR7, RZ ;  /* 0x0000000703007c24 */ /* 0x000fe2000f8e02ff */
[----:B------:R-:W-:Y:S02]  /*10d0*/  MOV R36, RZ ;  /* 0x000000ff00247202 */ /* 0x000fe40000000f00 */
[----:B------:R-:W-:Y:S02]  /*10e0*/  CS2R R34, SRZ ;  /* 0x0000000000227805 */ /* 0x000fe4000001ff00 */
[----:B------:R-:W-:Y:S02]  /*10f0*/  CS2R R32, SRZ ;  /* 0x0000000000207805 */ /* 0x000fe4000001ff00 */
[----:B------:R-:W-:Y:S02]  /*1100*/  CS2R R30, SRZ ;  /* 0x00000000001e7805 */ /* 0x000fe4000001ff00 */
[----:B------:R-:W-:Y:S02]  /*1110*/  VIADDMNMX R3, R0, R3, UR6, PT ;  /* 0x0000000600037e46 */ /* 0x000fe4000b800103 */
[----:B------:R-:W-:-:S02]  /*1120*/  CS2R R28, SRZ ;  /* 0x00000000001c7805 */ /* 0x000fc4000001ff00 */
[----:B------:R-:W-:Y:S02]  /*1130*/  CS2R R26, SRZ ;  /* 0x00000000001a7805 */ /* 0x000fe4000001ff00 */
[----:B------:R-:W-:Y:S02]  /*1140*/  CS2R R24, SRZ ;  /* 0x0000000000187805 */ /* 0x000fe4000001ff00 */
[----:B------:R-:W-:-:S13]  /*1150*/  ISETP.GT.AND P1, PT, R3, R0, PT ;  /* 0x000000000300720c */ /* 0x000fda0003f24270 */
[----:B------:R-:W-:Y:S05]  /*1160*/  @!P1 BRA `(.L_x_3215) ;  /* 0x00000064001c9947 */ /* 0x000fea0003800000 */
[----:B------:R-:W-:Y:S01]  /*1170*/  SHF.R.S32.HI R5, RZ, 0x1f, R16 ;  /* 0x0000001fff057819 */ /* 0x000fe20000011410 */
[----:B------:R-:W-:-:S03]  /*1180*/  UMOV UR7, 0x400 ;  /* 0x0000040000077882 */ /* 0x000fc60000000000 */
[----:B------:R-:W-:-:S04]  /*1190*/  LEA.HI R5, R5, R16, RZ, 0x7 ;  /* 0x0000001005057211 */ /* 0x000fc800078f38ff */
[----:B------:R-:W-:Y:S02]  /*11a0*/  SHF.R.S32.HI R2, RZ, 0x7, R5 ;  /* 0x00000007ff027819 */ /* 0x000fe40000011405 */
[----:B------:R-:W-:-:S04]  /*11b0*/  LOP3.LUT R5, R5, 0xffffff80, RZ, 0xc0, !PT ;  /* 0xffffff8005057812 */ /* 0x000fc800078ec0ff */
[----:B------:R-:W0:Y:S01]  /*11c0*/  SHFL.IDX PT, R2, R2, RZ, 0x1f ;  /* 0x00001fff02027589 */ /* 0x000e2200000e0000 */
[----:B------:R-:W-:-:S05]  /*11d0*/  IMAD.IADD R5, R16, 0x1, -R5 ;  /* 0x0000000110057824 */ /* 0x000fca00078e0a05 */
[----:B------:R-:W-:-:S04]  /*11e0*/  SHF.R.S32.HI R4, RZ, 0x1f, R5 ;  /* 0x0000001fff047819 */ /* 0x000fc80000011405 */
[CC--:B------:R-:W-:Y:S02]  /*11f0*/  LEA.HI R6, R4.reuse, R5.reuse, RZ, 0x2 ;  /* 0x0000000504067211 */ /* 0x0c0fe400078f10ff */
[----:B------:R-:W-:Y:S02]  /*1200*/  LEA.HI R4, R4, R5, RZ, 0x5 ;  /* 0x0000000504047211 */ /* 0x000fe400078f28ff */
[----:B------:R-:W-:Y:S02]  /*1210*/  SHF.R.S32.HI R7, RZ, 0x1f, R6 ;  /* 0x0000001fff077819 */ /* 0x000fe40000011406 */
[----:B------:R-:W-:Y:S02]  /*1220*/  SHF.R.S32.HI R4, RZ, 0x5, R4 ;  /* 0x00000005ff047819 */ /* 0x000fe40000011404 */
[----:B0-----:R-:W-:Y:S02]  /*1230*/  R2UR UR4, R2 ;  /* 0x00000000020472ca */ /* 0x001fe400000e0000 */
[----:B------:R-:W-:-:S04]  /*1240*/  SHF.R.S32.HI R2, RZ, 0x2, R6 ;  /* 0x00000002ff027819 */ /* 0x000fc80000011406 */
[----:B------:R-:W-:-:S04]  /*1250*/  LEA.HI R7, R7, R2, RZ, 0x3 ;  /* 0x0000000207077211 */ /* 0x000fc800078f18ff */
[----:B------:R-:W-:-:S03]  /*1260*/  LOP3.LUT R7, R7, 0xfffffff8, RZ, 0xc0, !PT ;  /* 0xfffffff807077812 */ /* 0x000fc600078ec0ff */
[----:B------:R-:W-:Y:S02]  /*1270*/  ULEA.HI UR5, UR4, UR4, URZ, 0x1 ;  /* 0x0000000404057291 */ /* 0x000fe4000f8f083f */
[----:B------:R-:W-:Y:S02]  /*1280*/  IMAD.IADD R7, R2, 0x1, -R7 ;  /* 0x0000000102077824 */ /* 0x000fe400078e0a07 */
[----:B------:R-:W-:Y:S02]  /*1290*/  ULOP3.LUT UR6, UR5, 0x1fffe, URZ, 0xc0, !UPT ;  /* 0x0001fffe05067892 */ /* 0x000fe4000f8ec03f */
[----:B------:R-:W-:Y:S01]  /*12a0*/  ULEA UR5, UR42, UR7, 0x18 ;  /* 0x000000072a057291 */ /* 0x000fe2000f8ec03f */
[----:B------:R-:W-:Y:S01]  /*12b0*/  LEA R4, R4, R7, 0x4 ;  /* 0x0000000704047211 */ /* 0x000fe200078e20ff */
[----:B------:R-:W-:Y:S02]  /*12c0*/  UIADD3 UR6, UR4, -UR6, URZ ;  /* 0x8000000604067290 */ /* 0x000fe4000fffe03f */
[----:B------:R-:W-:-:S02]  /*12d0*/  ULOP3.LUT UR4, UR39, 0x1, URZ, 0xfc, !UPT ;  /* 0x0000000127047892 */ /* 0x000fc4000f8efc3f */
[----:B------:R-:W-:Y:S02]  /*12e0*/  ULEA UR6, UR6, UR5, 0xf ;  /* 0x0000000506067291 */ /* 0x000fe4000f8e783f */
[----:B------:R-:W-:Y:S02]  /*12f0*/  UISETP.NE.AND UP0, UPT, UR4, 0x3, UPT ;  /* 0x000000030400788c */ /* 0x000fe4000bf05270 */
[----:B------:R-:W-:-:S04]  /*1300*/  UIADD3 UR6, UR6, 0x400, URZ ;  /* 0x0000040006067890 */ /* 0x000fc8000fffe03f */
[----:B------:R-:W-:Y:S01]  /*1310*/  PLOP3.LUT P0, PT, PT, PT, UP0, 0x80, 0x0 ;  /* 0x000000000000781c */ /* 0x000fe20003f0f008 */
[----:B------:R-:W-:-:S04]  /*1320*/  USHF.R.U32.HI UR6, URZ, 0x4, UR6 ;  /* 0x000000043f067899 */ /* 0x000fc80008011606 */
[----:B------:R-:W-:-:S04]  /*1330*/  ULOP3.LUT UR6, UR6, 0x3fff, URZ, 0xc0, !UPT ;  /* 0x00003fff06067892 */ /* 0x000fc8000f8ec03f */
[----:B------:R-:W-:-:S04]  /*1340*/  ULOP3.LUT UR6, UR6, 0x2000000, URZ, 0xfc, !UPT ;  /* 0x0200000006067892 */ /* 0x000fc8000f8efc3f */
[----:B------:R-:W-:Y:S08]  /*1350*/  @!P0 BRA `(.L_x_3216) ;  /* 0x0000000000048947 */ /* 0x000ff00003800000 */
[----:B------:R-:W-:Y:S01]  /*1360*/  BPT.TRAP 0x1 ;  /* 0x000000040000795c */ /* 0x000fe20000300000 */
.L_x_3216:
[----:B------:R-:W-:-:S04]  /*1370*/  SHF.L.U32 R2, RZ, 0x1f, RZ ;  /* 0x0000001fff027819 */ /* 0x000fc800000006ff */
[----:B------:R-:W0:Y:S02]  /*1380*/  SYNCS.PHASECHK.TRANS64.TRYWAIT P1, [UR5+0x28c50], R2 ;  /* 0x028c5002ff0075a7 */ /* 0x000e240008020145 */
[----:B0-----:R-:W-:Y:S05]  /*1390*/  @!P1 BRA `(.L_x_3217) ;  /* 0x000000c0004c9947 */ /* 0x001fea0003800000 */
.L_x_3301:
[----:B------:R-:W-:Y:S01]  /*13a0*/  BAR.SYNC.DEFER_BLOCKING 0xe, 0x100 ;  /* 0x0384000000007b1d */ /* 0x000fe20000010000 */
[----:B------:R-:W-:Y:S02]  /*13b0*/  UIADD3 UR4, UR5, 0x26800, URZ ;  /* 0x0002680005047890 */ /* 0x000fe4000fffe03f */
[----:B------:R-:W-:Y:S02]  /*13c0*/  UIADD3 UR14, UR6, 0x80, URZ ;  /* 0x00000080060e7890 */ /* 0x000fe4000fffe03f */
[----:B------:R-:W-:Y:S01]  /*13d0*/  USHF.R.U32.HI UR4, URZ, 0x4, UR4 ;  /* 0x000000043f047899 */ /* 0x000fe20008011604 */
[----:B------:R-:W-:Y:S01]  /*13e0*/  UMOV UR9, 0x40000040 ;  /* 0x4000004000097882 */ /* 0x000fe20000000000 */
[----:B------:R-:W-:Y:S02]  /*13f0*/  UMOV UR10, UR6 ;  /* 0x00000006000a7c82 */ /* 0x000fe40008000000 */
[----:B------:R-:W-:Y:S01]  /*1400*/  ULOP3.LUT UR4, UR4, 0x3fff, URZ, 0xc0, !UPT ;  /* 0x00003fff04047892 */ /* 0x000fe2000f8ec03f */
[----:B------:R-:W-:Y:S01]  /*1410*/  UMOV UR11, 0x40000040 ;  /* 0x40000040000b7882 */ /* 0x000fe20000000000 */
[----:B------:R-:W-:-:S02]  /*1420*/  UMOV UR13, 0x40000040 ;  /* 0x40000040000d7882 */ /* 0x000fc40000000000 */
[----:B------:R-:W-:Y:S01]  /*1430*/  ULOP3.LUT UR4, UR4, 0x10000, URZ, 0xfc, !UPT ;  /* 0x0001000004047892 */ /* 0x000fe2000f8efc3f */
[----:B------:R-:W-:Y:S01]  /*1440*/  UMOV UR15, 0x40000040 ;  /* 0x40000040000f7882 */ /* 0x000fe20000000000 */
[----:B------:R-:W-:Y:S02]  /*1450*/  UIADD3 UR18, UR6, 0x100, URZ ;  /* 0x0000010006127890 */ /* 0x000fe4000fffe03f */
[----:B------:R-:W-:-:S03]  /*1460*/  UIADD3 UR12, UR4, 0x2, URZ ;  /* 0x00000002040c7890 */ /* 0x000fc6000fffe03f */
[----:B------:R-:W-:Y:S01]  /*1470*/  UMOV UR8, UR4 ;  /* 0x0000000400087c82 */ /* 0x000fe20008000000 */
[----:B------:R-:W-:Y:S01]  /*1480*/  UIADD3 UR16, UR4, 0x4, URZ ;  /* 0x0000000404107890 */ /* 0x000fe2000fffe03f */
[----:B------:R-:W-:Y:S01]  /*1490*/  UMOV UR17, 0x40000040 ;  /* 0x4000004000117882 */ /* 0x000fe20000000000 */
[----:B------:R-:W-:Y:S01]  /*14a0*/  WARPGROUP.ARRIVE ;  /* 0x00000000000079c5 */ /* 0x000fe20000000000 */
[----:B------:R-:W-:Y:S01]  /*14b0*/  UMOV UR19, 0x40000040 ;  /* 0x4000004000137882 */ /* 0x000fe20000000000 */
[----:B------:R-:W-:Y:S02]  /*14c0*/  UIADD3 UR20, UR4, 0x6, URZ ;  /* 0x0000000604147890 */ /* 0x000fe4000fffe03f */
[----:B------:R-:W-:Y:S02]  /*14d0*/  UIADD3 UR22, UR6, 0x180, URZ ;  /* 0x0000018006167890 */ /* 0x000fe4000fffe03f */
[----:B------:R-:W-:Y:S01]  /*14e0*/  HGMMA.64x256x16.F32.BF16 R24, gdesc[UR8].tnspB, RZ, !UPT, gsb0 ;  /* 0x43e00000081879f0 */ /* 0x000fe2000c0018ff */
[----:B------:R-:W-:Y:S01]  /*14f0*/  UMOV UR21, 0x40000040 ;  /* 0x4000004000157882 */ /* 0x000fe20000000000 */
[----:B------:R-:W-:Y:S01]  /*1500*/  UMOV UR23, 0x40000040 ;  /* 0x4000004000177882 */ /* 0x000fe20000000000 */
[----:B------:R-:W-:-:S02]  /*1510*/  WARPGROUP.DEPBAR.LE gsb0, 0x0 ;  /* 0x00008000000079c5 */ /* 0x000fc40000010000 */
[----:B------:R-:W-:-:S15]  /*1520*/  WARPGROUP.ARRIVE ;  /* 0x00000000000079c5 */ /* 0x000fde0000000000 */
[----:B------:R-:W-:-:S08]  /*1530*/  NOP ;  /* 0x0000000000007918 */ /* 0x000fd00000000000 */
[----:B------:R-:W-:Y:S03]  /*1540*/  HGMMA.64x256x16.F32.BF16 R24, gdesc[UR12].tnspB, R24, gsb0 ;  /* 0x43e000000c1879f0 */ /* 0x000fe60008001818 */
[----:B------:R-:W-:Y:S02]  /*1550*/  WARPGROUP.DEPBAR.LE gsb0, 0x0 ;  /* 0x00008000000079c5 */ /* 0x000fe40000010000 */
        /* <DEDUP_REMOVED lines=8> */
[----:B------:R-:W-:Y:S06]  /*15e0*/  BAR.ARV 0xf, 0x100 ;  /* 0x03c4000000007b1d */ /* 0x000fec0000002000 */
[----:B------:R-:W-:Y:S05]  /*15f0*/  @!P0 BRA `(.L_x_3218) ;  /* 0x0000000000048947 */ /* 0x000fea0003800000 */
[----:B------:R-:W-:Y:S01]  /*1600*/  BPT.TRAP 0x1 ;  /* 0x000000040000795c */ /* 0x000fe20000300000 */
.L_x_3218:
[----:B------:R-:W-:Y:S01]  /*1610*/  VIADD R3, R3, 0xfffffffe ;  /* 0xfffffffe03037836 */ /* 0x000fe20000000000 */
[----:B------:R-:W-:-:S04]  /*1620*/  UIADD3 UR4, UR5, 0x28c60, URZ ;  /* 0x00028c6005047890 */ /* 0x000fc8000fffe03f */
[----:B------:R-:W-:Y:S01]  /*1630*/  ISETP.GE.AND P1, PT, R3, R0, PT ;  /* 0x000000000300720c */ /* 0x000fe20003f26270 */
[----:B------:R-:W-:-:S09]  /*1640*/  UPRMT UR4, UR42, 0x654, UR4 ;  /* 0x000006542a047896 */ /* 0x000fd20008000004 */
[----:B------:R-:W-:Y:S01]  /*1650*/  SYNCS.ARRIVE.TRANS64.RED.A1T0 RZ, [UR4], RZ ;  /* 0x000000ffffff79a7 */ /* 0x000fe20008100404 */
[----:B------:R-:W-:Y:S02]  /*1660*/  UMOV UR4, URZ ;  /* 0x0000003f00047c82 */ /* 0x000fe40008000000 */
[----:B------:R-:W-:Y:S05]  /*1670*/  @!P1 BRA `(.L_x_3219) ;  /* 0x0000000800e09947 */ /* 0x000fea0003800000 */
[----:B------:R-:W-:Y:S01]  /*1680*/  IMAD.MOV.U32 R7, RZ, RZ, RZ ;  /* 0x000000ffff077224 */ /* 0x000fe200078e00ff */
[----:B------:R-:W-:-:S06]  /*1690*/  UMOV UR4, URZ ;  /* 0x0000003f00047c82 */ /* 0x000fcc0008000000 */
.L_x_3225:
[----:B------:R-:W-:Y:S01]  /*16a0*/  BAR.SYNC.DEFER_BLOCKING 0xe, 0x100 ;  /* 0x0384000000007b1d */ /* 0x000fe20000010000 */
[----:B01----:R-:W-:Y:S01]  /*16b0*/  MOV R5, UR4 ;  /* 0x0000000400057c02 */ /* 0x003fe20008000f00 */
[----:B------:R-:W-:Y:S01]  /*16c0*/  UIADD3 UR4, UR4, 0x1, URZ ;  /* 0x0000000104047890 */ /* 0x000fe2000fffe03f */
[C---:B------:R-:W-:Y:S01]  /*16d0*/  ISETP.GT.AND P2, PT, R3.reuse, R0, PT ;  /* 0x000000000300720c */ /* 0x040fe20003f44270 */
[----:B------:R-:W-:Y:S02]  /*16e0*/  VIADD R3, R3, 0xffffffff ;  /* 0xffffffff03037836 */ /* 0x000fe40000000000 */
[----:B------:R-:W-:Y:S01]  /*16f0*/  IMAD R2, R5, 0x40, R4 ;  /* 0x0000004005027824 */ /* 0x000fe200078e0204 */
[----:B------:R-:W-:-:S04]  /*1700*/  UISETP.NE.AND UP0, UPT, UR4, 0x2, UPT ;  /* 0x000000020400788c */ /* 0x000fc8000bf05270 */
[----:B------:R-:W-:Y:S01]  /*1710*/  LEA R2, R2, UR5, 0x2 ;  /* 0x0000000502027c11 */ /* 0x000fe2000f8e10ff */
[----:B------:R-:W-:Y:S02]  /*1720*/  USEL UR7, URZ, 0x1, UP0 ;  /* 0x000000013f077887 */ /* 0x000fe40008000000 */
[----:B------:R-:W-:-:S04]  /*1730*/  USEL UR4, UR4, URZ, UP0 ;  /* 0x0000003f04047287 */ /* 0x000fc80008000000 */
[----:B------:R-:W-:Y:S01]  /*1740*/  LOP3.LUT R7, R7, UR7, RZ, 0x3c, !PT ;  /* 0x0000000707077c12 */ /* 0x000fe2000f8e3cff */
[----:B------:R-:W0:Y:S04]  /*1750*/  LDS R5, [R2+0x28800] ;  /* 0x0288000002057984 */ /* 0x000e280000000800 */
[----:B------:R-:W1:Y:S01]  /*1760*/  LDS R6, [R2+0x28820] ;  /* 0x0288200002067984 */ /* 0x000e620000000800 */
        /* <DEDUP_REMOVED lines=64> */
[-C--:B-1----:R-:W-:Y:S01]  /*1b70*/  FMUL.FTZ R26, R26, R6.reuse ;  /* 0x000000061a1a7220 */ /* 0x082fe20000410000 */
        /* <DEDUP_REMOVED lines=65> */
.L_x_3220:
[----:B------:R-:W-:Y:S01]  /*1f90*/  ULEA UR7, UR4, UR5, 0x3 ;  /* 0x0000000504077291 */ /* 0x000fe2000f8e183f */
[----:B------:R-:W-:-:S08]  /*1fa0*/  SHF.L.U32 R2, R7, 0x1f, RZ ;  /* 0x0000001f07027819 */ /* 0x000fd000000006ff */
[----:B------:R0:W1:Y:S01]  /*1fb0*/  SYNCS.PHASECHK.TRANS64.TRYWAIT P1, [UR7+0x28c50], R2 ;  /* 0x028c5002ff0075a7 */ /* 0x0000620008020147 */
[----:B------:R-:W-:Y:S05]  /*1fc0*/  @!P0 BRA `(.L_x_3221) ;  /* 0x0000000000048947 */ /* 0x000fea0003800000 */
[----:B------:R-:W-:Y:S01]  /*1fd0*/  BPT.TRAP 0x1 ;  /* 0x000000040000795c */ /* 0x000fe20000300000 */
.L_x_3221:
[----:B-1----:R-:W-:Y:S05]  /*1fe0*/  @P1 BRA `(.L_x_3222) ;  /* 0x0000000000081947 */ /* 0x002fea0003800000 */
[----:B------:R-:W1:Y:S02]  /*1ff0*/  SYNCS.PHASECHK.TRANS64.TRYWAIT P1, [UR7+0x28c50], R2 ;  /* 0x028c5002ff0075a7 */ /* 0x000e640008020147 */
[----:B-1----:R-:W-:Y:S05]  /*2000*/  @!P1 BRA `(.L_x_3223) ;  /* 0x000000b400489947 */ /* 0x002fea0003800000 */
.L_x_3222:
[----:B------:R-:W-:Y:S01]  /*2010*/  ULEA UR10, UR4, UR6, 0xc ;  /* 0x00000006040a7291 */ /* 0x000fe2000f8e603f */
[----:B------:R-:W-:Y:S01]  /*2020*/  WARPGROUP.ARRIVE ;  /* 0x00000000000079c5 */ /* 0x000fe20000000000 */
[----:B------:R-:W-:Y:S01]  /*2030*/  UMOV UR11, 0x40000040 ;  /* 0x40000040000b7882 */ /* 0x000fe20000000000 */
[----:B------:R-:W-:Y:S01]  /*2040*/  UMOV UR15, 0x40000040 ;  /* 0x40000040000f7882 */ /* 0x000fe20000000000 */
[----:B------:R-:W-:Y:S02]  /*2050*/  UIADD3 UR14, UR10, 0x80, URZ ;  /* 0x000000800a0e7890 */ /* 0x000fe4000fffe03f */
[----:B------:R-:W-:Y:S01]  /*2060*/  UIADD3 UR18, UR10, 0x100, URZ ;  /* 0x000001000a127890 */ /* 0x000fe2000fffe03f */
[----:B------:R-:W-:Y:S02]  /*2070*/  UMOV UR19, 0x40000040 ;  /* 0x4000004000137882 */ /* 0x000fe40000000000 */
[----:B------:R-:W-:Y:S01]  /*2080*/  HGMMA.64x256x16.F32.BF16 R24, gdesc[UR8].tnspB, R24, gsb0 ;  /* 0x43e00000081879f0 */ /* 0x000fe20008001818 */
[----:B------:R-:W-:Y:S01]  /*2090*/  UIADD3 UR22, UR10, 0x180, URZ ;  /* 0x000001800a167890 */ /* 0x000fe2000fffe03f */
        /* <DEDUP_REMOVED lines=17> */
.L_x_3224:
[----:B------:R-:W-:-:S04]  /*21b0*/  UIADD3 UR7, UR7, 0x28c60, URZ ;  /* 0x00028c6007077890 */ /* 0x000fc8000fffe03f */
[----:B------:R-:W-:-:S09]  /*21c0*/  UPRMT UR7, UR42, 0x654, UR7 ;  /* 0x000006542a077896 */ /* 0x000fd20008000007 */
[----:B------:R-:W-:Y:S01]  /*21d0*/  SYNCS.ARRIVE.TRANS64.RED.A1T0 RZ, [UR7], RZ ;  /* 0x000000ffffff79a7 */ /* 0x000fe20008100407 */
[----:B------:R-:W-:Y:S05]  /*21e0*/  @P2 BRA `(.L_x_3225) ;  /* 0xfffffff4002c2947 */ /* 0x000fea000383ffff */
[----:B------:R-:W-:-:S12]  /*21f0*/  USHF.L.U32 UR4, UR4, 0x6, URZ ;  /* 0x0000000604047899 */ /* 0x000fd8000800063f */
.L_x_3219:
[----:B------:R-:W-:Y:S01]  /*2200*/  BAR.SYNC.DEFER_BLOCKING 0xe, 0x100 ;  /* 0x0384000000007b1d */ /* 0x000fe20000010000 */
[----:B------:R-:W-:Y:S02]  /*2210*/  IADD3 R4, R4, UR4, RZ ;  /* 0x0000000404047c10 */ /* 0x000fe4000fffe0ff */
[----:B------:R-:W-:Y:S02]  /*2220*/  PLOP3.LUT P0, PT, PT, PT, PT, 0x8, 0x0 ;  /* 0x000000000000781c */ /* 0x000fe40003f0e170 */
[----:B------:R-:W-:-:S05]  /*2230*/  LEA R4, R4, UR5, 0x2 ;  /* 0x0000000504047c11 */ /* 0x000fca000f8e10ff */
[----:B01----:R-:W0:Y:S04]  /*2240*/  LDS R2, [R4+0x28800] ;  /* 0x0288000004027984 */ /* 0x003e280000000800 */
[----:B------:R1:W2:Y:S02]  /*2250*/  LDS R0, [R4+0x28820] ;  /* 0x0288200004007984 */ /* 0x0002a40000000800 */
[----:B-1----:R-:W-:Y:S01]  /*2260*/  CS2R R4, SRZ ;  /* 0x0000000000047805 */ /* 0x002fe2000001ff00 */
        /* <DEDUP_REMOVED lines=64> */
[-C--:B--2---:R-:W-:Y:S01]  /*2670*/  FMUL.FTZ R26, R26, R0.reuse ;  /* 0x000000001a1a7220 */ /* 0x084fe20000410000 */
        /* <DEDUP_REMOVED lines=63> */
[----:B------:R-:W-:Y:S06]  /*2a70*/  BAR.ARV 0xf, 0x100 ;  /* 0x03c4000000007b1d */ /* 0x000fec0000002000 */
[----:B------:R-:W-:Y:S05]  /*2a80*/  BRA `(.L_x_3215) ;  /* 0x0000004800d47947 */ /* 0x000fea0003800000 */
.L_x_3213:
[----:B------:R-:W-:Y:S01]  /*2a90*/  UISETP.GE.AND UP0, UPT, UR43, 0x1, UPT ;  /* 0x000000012b00788c */ /* 0x000fe2000bf06270 */
[----:B------:R-:W-:-:S05]  /*2aa0*/  UMOV UR4, URZ ;  /* 0x0000003f00047c82 */ /* 0x000fca0008000000 */
[----:B------:R-:W-:-:S13]  /*2ab0*/  PLOP3.LUT P0, PT, PT, PT, UP0, 0x80, 0x0 ;  /* 0x000000000000781c */ /* 0x000fda0003f0f008 */
[----:B------:R-:W-:Y:S05]  /*2ac0*/  @!P0 BRA `(.L_x_3226) ;  /* 0x0000000000848947 */ /* 0x000fea0003800000 */
[----:B------:R-:W-:Y:S01]  /*2ad0*/  IMAD.U32 R3, RZ, RZ, UR11 ;  /* 0x0000000bff037e24 */ /* 0x000fe2000f8e00ff */
[----:B------:R-:W-:Y:S01]  /*2ae0*/  UIADD3 UR8, UR6, -0x1, UR11 ;  /* 0xffffffff06087890 */ /* 0x000fe2000fffe00b */
[----:B------:R-:W-:-:S03]  /*2af0*/  UMOV UR4, URZ ;  /* 0x0000003f00047c82 */ /* 0x000fc60008000000 */
[-C--:B------:R-:W-:Y:S02]  /*2b00*/  IABS R0, R3.reuse ;  /* 0x0000000300007213 */ /* 0x080fe40000000000 */
[----:B------:R-:W-:Y:S01]  /*2b10*/  MOV R4, UR8 ;  /* 0x0000000800047c02 */ /* 0x000fe20008000f00 */
[----:B------:R-:W-:Y:S01]  /*2b20*/  ULOP3.LUT UR8, UR8, UR11, URZ, 0x3c, !UPT ;  /* 0x0000000b08087292 */ /* 0x000fe2000f8e3c3f */
[----:B------:R-:W-:Y:S02]  /*2b30*/  R2UR UR12, R0 ;  /* 0x00000000000c72ca */ /* 0x000fe400000e0000 */
[----:B------:R-:W-:Y:S02]  /*2b40*/  IABS R4, R4 ;  /* 0x0000000400047213 */ /* 0x000fe40000000000 */
[----:B------:R-:W-:-:S03]  /*2b50*/  IABS R5, R3 ;  /* 0x0000000300057213 */ /* 0x000fc60000000000 */
        /* <DEDUP_REMOVED lines=24> */
.L_x_3226:
[----:B------:R-:W-:Y:S02]  /*2ce0*/  UIMAD UR40, UR7, UR4, URZ ;  /* 0x00000004072872a4 */ /* 0x000fe4000f8e023f */
[----:B------:R-:W-:Y:S01]  /*2cf0*/  IMAD.U32 R3, RZ, RZ, UR4 ;  /* 0x00000004ff037e24 */ /* 0x000fe2000f8e00ff */
[----:B------:R-:W-:Y:S02]  /*2d00*/  MOV R0, UR6 ;  /* 0x0000000600007c02 */ /* 0x000fe40008000f00 */
[----:B------:R-:W-:Y:S02]  /*2d10*/  CS2R R4, SRZ ;  /* 0x0000000000047805 */ /* 0x000fe4000001ff00 */
[----:B------:R-:W-:Y:S02]  /*2d20*/  PLOP3.LUT P0, PT, PT, PT, PT, 0x80, 0x0 ;  /* 0x000000000000781c */ /* 0x000fe40003f0f070 */
[----:B------:R-:W-:Y:S02]  /*2d30*/  CS2R R150, SRZ ;  /* 0x0000000000967805 */ /* 0x000fe4000001ff00 */
[----:B------:R-:W-:-:S02]  /*2d40*/  VIADDMNMX R0, R3, UR40, R0, PT ;  /* 0x0000002803007c46 */ /* 0x000fc4000b800100 */
[----:B------:R-:W-:Y:S02]  /*2d50*/  CS2R R148, SRZ ;  /* 0x0000000000947805 */ /* 0x000fe4000001ff00 */
[----:B------:R-:W-:Y:S02]  /*2d60*/  CS2R R146, SRZ ;  /* 0x0000000000927805 */ /* 0x000fe4000001ff00 */
[----:B------:R-:W-:Y:S02]  /*2d70*/  CS2R R144, SRZ ;  /* 0x0000000000907805 */ /* 0x000fe4000001ff00 */
[----:B------:R-:W-:Y:S02]  /*2d80*/  R2UR UR44, R0 ;  /* 0x00000000002c72ca */ /* 0x000fe400000e0000 */
        /* <DEDUP_REMOVED lines=12> */
[----:B------:R-:W-:Y:S01]  /*2e50*/  UISETP.GT.AND UP0, UPT, UR44, UR40, UPT ;  /* 0x000000282c00728c */ /* 0x000fe2000bf04270 */
[----:B------:R-:W-:Y:S02]  /*2e60*/  CS2R R118, SRZ ;  /* 0x0000000000767805 */ /* 0x000fe4000001ff00 */
[----:B------:R-:W-:-:S02]  /*2e70*/  CS2R R116, SRZ ;  /* 0x0000000000747805 */ /* 0x000fc4000001ff00 */
[----:B------:R-:W-:Y:S02]  /*2e80*/  CS2R R114, SRZ ;  /* 0x0000000000727805 */ /* 0x000fe4000001ff00 */
[----:B------:R-:W-:Y:S02]  /*2e90*/  CS2R R112, SRZ ;  /* 0x0000000000707805 */ /* 0x000fe4000001ff00 */
[----:B------:R-:W-:Y:S02]  /*2ea0*/  CS2R R110, SRZ ;  /* 0x00000000006e7805 */ /* 0x000fe4000001ff00 */
[----:B------:R-:W-:Y:S02]  /*2eb0*/  PLOP3.LUT P1, PT, PT, PT, UP0, 0x80, 0x0 ;  /* 0x000000000000781c */ /* 0x000fe40003f2f008 */
        /* <DEDUP_REMOVED lines=45> */
[----:B------:R-:W-:Y:S02]  /*3190*/  UMOV UR41, 0x400 ;  /* 0x0000040000297882 */ /* 0x000fe40000000000 */
[----:B------:R-:W-:Y:S01]  /*31a0*/  ULEA UR41, UR42, UR41, 0x18 ;  /* 0x000000292a297291 */ /* 0x000fe2000f8ec03f */
[----:B------:R-:W-:-:S04]  /*31b0*/  LEA.HI R18, R17, R16, RZ, 0x7 ;  /* 0x0000001011127211 */ /* 0x000fc800078f38ff */
[----:B------:R-:W-:-:S05]  /*31c0*/  SHF.R.S32.HI R19, RZ, 0x7, R18 ;  /* 0x00000007ff137819 */ /* 0x000fca0000011412 */
[----:B------:R-:W0:Y:S02]  /*31d0*/  SHFL.IDX PT, R0, R19, RZ, 0x1f ;  /* 0x00001fff13007589 */ /* 0x000e2400000e0000 */
[----:B0-----:R-:W-:-:S13]  /*31e0*/  R2UR UR4, R0 ;  /* 0x00000000000472ca */ /* 0x001fda00000e0000 */
[----:B------:R-:W-:-:S04]  /*31f0*/  ULEA.HI UR5, UR4, UR4, URZ, 0x1 ;  /* 0x0000000404057291 */ /* 0x000fc8000f8f083f */
[----:B------:R-:W-:-:S04]  /*3200*/  ULOP3.LUT UR5, UR5, 0x1fffe, URZ, 0xc0, !UPT ;  /* 0x0001fffe05057892 */ /* 0x000fc8000f8ec03f */
[----:B------:R-:W-:Y:S02]  /*3210*/  UIADD3 UR5, UR4, -UR5, URZ ;  /* 0x8000000504057290 */ /* 0x000fe4000fffe03f */
[----:B------:R-:W-:Y:S02]  /*3220*/  UIADD3 UR4, UR41, 0x26800, URZ ;  /* 0x0002680029047890 */ /* 0x000fe4000fffe03f */
[----:B------:R-:W-:Y:S02]  /*3230*/  ULEA UR5, UR5, UR41, 0xf ;  /* 0x0000002905057291 */ /* 0x000fe4000f8e783f */
[----:B------:R-:W-:Y:S02]  /*3240*/  ULOP3.LUT UP0, URZ, UR4, 0x3ff, URZ, 0xc0, !UPT ;  /* 0x000003ff043f7892 */ /* 0x000fe4000f80c03f */
[----:B------:R-:W-:-:S04]  /*3250*/  UIADD3 UR5, UR5, 0x400, URZ ;  /* 0x0000040005057890 */ /* 0x000fc8000fffe03f */
[----:B------:R-:W-:Y:S01]  /*3260*/  PLOP3.LUT P0, PT, PT, PT, UP0, 0x80, 0x0 ;  /* 0x000000000000781c */ /* 0x000fe20003f0f008 */
[----:B------:R-:W-:-:S04]  /*3270*/  USHF.R.U32.HI UR5, URZ, 0x4, UR5 ;  /* 0x000000043f057899 */ /* 0x000fc80008011605 */
[----:B------:R-:W-:-:S08]  /*3280*/  ULOP3.LUT UR45, UR5, 0x3fff, URZ, 0xc0, !UPT ;  /* 0x00003fff052d7892 */ /* 0x000fd0000f8ec03f */
[----:B------:R-:W-:Y:S05]  /*3290*/  @!P0 BRA `(.L_x_3227) ;  /* 0x0000000000408947 */ /* 0x000fea0003800000 */
[----:B------:R-:W-:Y:S01]  /*32a0*/  MOV R0, 0x0 ;  /* 0x0000000000007802 */ /* 0x000fe20000000f00 */
[----:B------:R-:W-:Y:S01]  /*32b0*/  ULDC.64 UR4, c[0x4][0xf0] ;  /* 0x01003c0000047ab9 */ /* 0x000fe20000000a00 */
[----:B------:R-:W-:Y:S01]  /*32c0*/  ULDC.64 UR6, c[0x4][0x58] ;  /* 0x0100160000067ab9 */ /* 0x000fe20000000a00 */
[----:B------:R-:W-:Y:S01]  /*32d0*/  IMAD.U32 R4, RZ, RZ, UR4 ;  /* 0x00000004ff047e24 */ /* 0x000fe2000f8e00ff */
[----:B------:R0:W1:Y:S01]  /*32e0*/  LDC.64 R2, c[0x4][R0] ;  /* 0x0100000000027b82 */ /* 0x0000620000000a00 */
[----:B------:R-:W-:Y:S01]  /*32f0*/  MOV R5, UR5 ;  /* 0x0000000500057c02 */ /* 0x000fe20008000f00 */
[----:B------:R-:W-:Y:S01]  /*3300*/  ULDC.64 UR4, c[0x4][0xf8] ;  /* 0x01003e0000047ab9 */ /* 0x000fe20000000a00 */
[----:B------:R-:W-:Y:S01]  /*3310*/  MOV R10, UR6 ;  /* 0x00000006000a7c02 */ /* 0x000fe20008000f00 */
[----:B------:R-:W-:Y:S01]  /*3320*/  IMAD.U32 R6, RZ, RZ, UR4 ;  /* 0x00000004ff067e24 */ /* 0x000fe2000f8e00ff */
[----:B------:R-:W-:Y:S01]  /*3330*/  MOV R12, 0x1 ;  /* 0x00000001000c7802 */ /* 0x000fe20000000f00 */
[----:B------:R-:W-:-:S02]  /*3340*/  IMAD.U32 R7, RZ, RZ, UR5 ;  /* 0x00000005ff077e24 */ /* 0x000fc4000f8e00ff */
[----:B------:R-:W-:Y:S02]  /*3350*/  IMAD.U32 R11, RZ, RZ, UR7 ;  /* 0x00000007ff0b7e24 */ /* 0x000fe4000f8e00ff */
[----:B------:R-:W-:Y:S02]  /*3360*/  IMAD.MOV.U32 R8, RZ, RZ, 0x70 ;  /* 0x00000070ff087424 */ /* 0x000fe400078e00ff */
[----:B0-----:R-:W-:-:S07]  /*3370*/  IMAD.MOV.U32 R13, RZ, RZ, RZ ;  /* 0x000000ffff0d7224 */ /* 0x001fce00078e00ff */
[----:B------:R-:W-:-:S07]  /*3380*/  LEPC R20, `(.L_x_3227) ;  /* 0x000000001014794e */ /* 0x000fce0000000000 */
[----:B-1----:R-:W-:Y:S05]  /*3390*/  CALL.ABS.NOINC R2 ;  /* 0x0000000002007343 */ /* 0x002fea0003c00000 */
.L_x_3227:
[----:B------:R-:W-:Y:S02]  /*33a0*/  SHF.L.U32 R11, RZ, 0x1f, RZ ;  /* 0x0000001fff0b7819 */ /* 0x000fe400000006ff */
[----:B------:R-:W-:Y:S02]  /*33b0*/  LOP3.LUT R3, R18, 0xffffff80, RZ, 0xc0, !PT ;  /* 0xffffff8012037812 */ /* 0x000fe400078ec0ff */
[----:B------:R-:W0:Y:S01]  /*33c0*/  SYNCS.PHASECHK.TRANS64.TRYWAIT P0, [UR41+0x28c00], R11 ;  /* 0x028c000bff0075a7 */ /* 0x000e220008000169 */
[----:B------:R-:W-:Y:S02]  /*33d0*/  LEA.HI R0, R19, R19, RZ, 0x1 ;  /* 0x0000001313007211 */ /* 0x000fe400078f08ff */
[----:B------:R-:W-:Y:S02]  /*33e0*/  IMAD.IADD R5, R16, 0x1, -R3 ;  /* 0x0000000110057824 */ /* 0x000fe400078e0a03 */
[----:B------:R-:W-:-:S03]  /*33f0*/  LOP3.LUT R2, R0, 0xfffffe, RZ, 0xc0, !PT ;  /* 0x00fffffe00027812 */ /* 0x000fc600078ec0ff */
[----:B------:R-:W-:-:S04]  /*3400*/  SHF.R.S32.HI R4, RZ, 0x1f, R5 ;  /* 0x0000001fff047819 */ /* 0x000fc80000011405 */
[----:B------:R-:W-:-:S04]  /*3410*/  LEA.HI R3, R4, R5, RZ, 0x2 ;  /* 0x0000000504037211 */ /* 0x000fc800078f10ff */
[--C-:B------:R-:W-:Y:S02]  /*3420*/  SHF.R.S32.HI R6, RZ, 0x2, R3.reuse ;  /* 0x00000002ff067819 */ /* 0x100fe40000011403 */
[----:B------:R-:W-:Y:S01]  /*3430*/  SHF.R.S32.HI R7, RZ, 0x1f, R3 ;  /* 0x0000001fff077819 */ /* 0x000fe20000011403 */
[----:B0-----:R-:W-:Y:S06]  /*3440*/  @!P0 BRA `(.L_x_3228) ;  /* 0x000000a000508947 */ /* 0x001fec0003800000 */
.L_x_3302:
[----:B------:R-:W-:Y:S01]  /*3450*/  ULOP3.LUT UR4, UR39, 0x1, URZ, 0xfc, !UPT ;  /* 0x0000000127047892 */ /* 0x000fe2000f8efc3f */
[----:B0-----:R-:W-:Y:S02]  /*3460*/  LOP3.LUT R0, R3, 0x7ffffffc, RZ, 0xc0, !PT ;  /* 0x7ffffffc03007812 */ /* 0x001fe400078ec0ff */
[----:B------:R-:W-:Y:S02]  /*3470*/  IADD3 R3, -R2, R19, RZ ;  /* 0x0000001302037210 */ /* 0x000fe40007ffe1ff */
[----:B------:R-:W-:Y:S01]  /*3480*/  LEA.HI R7, R7, R6, RZ, 0x3 ;  /* 0x0000000607077211 */ /* 0x000fe200078f18ff */
[----:B------:R-:W-:Y:S01]  /*3490*/  IMAD.U32 R2, RZ, RZ, UR4 ;  /* 0x00000004ff027e24 */ /* 0x000fe2000f8e00ff */
[----:B------:R-:W-:Y:S01]  /*34a0*/  LEA.HI R4, R4, R5, RZ, 0x5 ;  /* 0x0000000504047211 */ /* 0x000fe200078f28ff */
[----:B------:R-:W-:Y:S01]  /*34b0*/  IMAD.IADD R0, R5, 0x1, -R0 ;  /* 0x0000000105007824 */ /* 0x000fe200078e0a00 */
[----:B------:R-:W-:Y:S02]  /*34c0*/  LOP3.LUT R7, R7, 0xfffffff8, RZ, 0xc0, !PT ;  /* 0xfffffff807077812 */ /* 0x000fe400078ec0ff */
[----:B------:R-:W-:Y:S01]  /*34d0*/  ISETP.NE.AND P0, PT, R2, 0x3, PT ;  /* 0x000000030200780c */ /* 0x000fe20003f05270 */
[----:B------:R-:W-:Y:S01]  /*34e0*/  IMAD.SHL.U32 R0, R0, 0x2, RZ ;  /* 0x0000000200007824 */ /* 0x000fe200078e00ff */
[----:B------:R-:W-:-:S02]  /*34f0*/  IADD3 R7, R6, -R7, RZ ;  /* 0x8000000706077210 */ /* 0x000fc40007ffe0ff */
[----:B------:R-:W-:Y:S01]  /*3500*/  SHF.R.S32.HI R4, RZ, 0x5, R4 ;  /* 0x00000005ff047819 */ /* 0x000fe20000011404 */
[----:B------:R-:W-:-:S03]  /*3510*/  IMAD R3, R3, 0x100, R0 ;  /* 0x0000010003037824 */ /* 0x000fc600078e0200 */
[----:B------:R-:W-:-:S05]  /*3520*/  LEA R4, R4, R7, 0x4 ;  /* 0x0000000704047211 */ /* 0x000fca00078e20ff */
[----:B------:R-:W-:Y:S05]  /*3530*/  @!P0 BRA `(.L_x_3229) ;  /* 0x0000000000048947 */ /* 0x000fea0003800000 */
[----:B------:R-:W-:Y:S01]  /*3540*/  BPT.TRAP 0x1 ;  /* 0x000000040000795c */ /* 0x000fe20000300000 */
.L_x_3229:
[----:B------:R0:W1:Y:S01]  /*3550*/  SYNCS.PHASECHK.TRANS64.TRYWAIT P1, [UR41+0x28c30], R11 ;  /* 0x028c300bff0075a7 */ /* 0x0000620008020169 */
[----:B------:R-:W-:Y:S05]  /*3560*/  @!P0 BRA `(.L_x_3230) ;  /* 0x0000000000048947 */ /* 0x000fea0003800000 */
[----:B------:R-:W-:Y:S01]  /*3570*/  BPT.TRAP 0x1 ;  /* 0x000000040000795c */ /* 0x000fe20000300000 */
.L_x_3230:
[----:B-1----:R-:W-:Y:S05]  /*3580*/  @P1 BRA `(.L_x_3231) ;  /* 0x0000000000081947 */ /* 0x002fea0003800000 */
[----:B------:R-:W1:Y:S02]  /*3590*/  SYNCS.PHASECHK.TRANS64.TRYWAIT P1, [UR41+0x28c30], R11 ;  /* 0x028c300bff0075a7 */ /* 0x000e640008020169 */
[----:B-1----:R-:W-:Y:S05]  /*35a0*/  @!P1 BRA `(.L_x_3232) ;  /* 0x000000a000109947 */ /* 0x002fea0003800000 */
.L_x_3231:
[----:B------:R-:W-:Y:S05]  /*35b0*/  WARPSYNC.ALL ;  /* 0x0000000000007948 */ /* 0x000fea0003800000 */
[----:B------:R-:W-:Y:S01]  /*35c0*/  UIADD3 UR4, UR41, 0x20400, URZ ;  /* 0x0002040029047890 */ /* 0x000fe2000fffe03f */
[----:B------:R-:W-:Y:S01]  /*35d0*/  WARPGROUP.ARRIVE ;  /* 0x00000000000079c5 */ /* 0x000fe20000000000 */
[----:B------:R-:W-:Y:S02]  /*35e0*/  UIADD3 UR5, UR41, 0x22400, URZ ;  /* 0x0002240029057890 */ /* 0x000fe4000fffe03f */
[----:B------:R-:W-:Y:S02]  /*35f0*/  USHF.R.U32.HI UR4, URZ, 0x4, UR4 ;  /* 0x000000043f047899 */ /* 0x000fe40008011604 */
[----:B------:R-:W-:-:S02]  /*3600*/  USHF.R.U32.HI UR5, URZ, 0x4, UR5 ;  /* 0x000000043f057899 */ /* 0x000fc40008011605 */
[----:B------:R-:W-:Y:S02]  /*3610*/  ULOP3.LUT UR4, UR4, 0x3fff, URZ, 0xc0, !UPT ;  /* 0x00003fff04047892 */ /* 0x000fe4000f8ec03f */
[----:B------:R-:W-:Y:S02]  /*3620*/  ULOP3.LUT UR5, UR5, 0x3fff, URZ, 0xc0, !UPT ;  /* 0x00003fff05057892 */ /* 0x000fe4000f8ec03f */
[----:B------:R-:W-:Y:S02]  /*3630*/  ULOP3.LUT UR8, UR4, 0x10000, URZ, 0xfc, !UPT ;  /* 0x0001000004087892 */ /* 0x000fe4000f8efc3f */
[----:B------:R-:W-:Y:S01]  /*3640*/  ULOP3.LUT UR6, UR5, 0x10000, URZ, 0xfc, !UPT ;  /* 0x0001000005067892 */ /* 0x000fe2000f8efc3f */
[----:B------:R-:W-:Y:S01]  /*3650*/  UMOV UR9, 0x40000040 ;  /* 0x4000004000097882 */ /* 0x000fe20000000000 */
[----:B------:R-:W-:Y:S01]  /*3660*/  UMOV UR7, 0x40000040 ;  /* 0x4000004000077882 */ /* 0x000fe20000000000 */
[----:B------:R-:W-:Y:S02]  /*3670*/  UMOV UR5, UR9 ;  /* 0x0000000900057c82 */ /* 0x000fe40008000000 */
[----:B------:R-:W-:Y:S01]  /*3680*/  UMOV UR4, UR8 ;  /* 0x0000000800047c82 */ /* 0x000fe20008000000 */
[----:B------:R-:W-:-:S02]  /*3690*/  UIADD3 UR12, UR8, 0x2, URZ ;  /* 0x00000002080c7890 */ /* 0x000fc4000fffe03f */
[----:B------:R-:W-:Y:S02]  /*36a0*/  UIADD3 UR14, UR6, 0x2, URZ ;  /* 0x00000002060e7890 */ /* 0x000fe4000fffe03f */
[----:B------:R-:W-:Y:S01]  /*36b0*/  HGMMA.64x64x16.F32.BF16 R24, gdesc[UR4], RZ, !UPT, gsb0 ;  /* 0x00e00000041879f0 */ /* 0x000fe2000c0018ff */
        /* <DEDUP_REMOVED lines=12> */
[----:B------:R-:W-:Y:S03]  /*3780*/  HGMMA.64x64x16.F32.BF16 R24, gdesc[UR12], R24, gsb0 ;  /* 0x00e000000c1879f0 */ /* 0x000fe60008001818 */
[----:B------:R-:W-:Y:S02]  /*3790*/  WARPGROUP.DEPBAR.LE gsb0, 0x0 ;  /* 0x00008000000079c5 */ /* 0x000fe40000010000 */
[----:B------:R-:W-:-:S06]  /*37a0*/  WARPGROUP.ARRIVE ;  /* 0x00000000000079c5 */ /* 0x000fcc0000000000 */
[----:B------:R-:W-:Y:S03]  /*37b0*/  HGMMA.64x64x16.F32.BF16 R24, gdesc[UR16], R24, gsb0 ;  /* 0x00e00000101879f0 */ /* 0x000fe60008001818 */
[----:B------:R-:W-:Y:S02]  /*37c0*/  WARPGROUP.DEPBAR.LE gsb0, 0x0 ;  /* 0x00008000000079c5 */ /* 0x000fe40000010000 */
[----:B------:R-:W-:-:S06]  /*37d0*/  WARPGROUP.ARRIVE ;  /* 0x00000000000079c5 */ /* 0x000fcc0000000000 */
[----:B------:R-:W-:Y:S03]  /*37e0*/  HGMMA.64x64x16.F32.BF16 R24, gdesc[UR20], R24, gsb0 ;  /* 0x00e00000141879f0 */ /* 0x000fe60008001818 */
[----:B------:R-:W-:Y:S02]  /*37f0*/  WARPGROUP.DEPBAR.LE gsb0, 0x0 ;  /* 0x00008000000079c5 */ /* 0x000fe40000010000 */
[----:B------:R-:W-:Y:S05]  /*3800*/  @!P0 BRA `(.L_x_3233) ;  /* 0x0000000000048947 */ /* 0x000fea0003800000 */
[----:B------:R-:W-:Y:S01]  /*3810*/  BPT.TRAP 0x1 ;  /* 0x000000040000795c */ /* 0x000fe20000300000 */
.L_x_3233:
[----:B------:R-:W-:Y:S01]  /*3820*/  ULDC UR4, c[0x0][0x9d8] ;  /* 0x0002760000047ab9 */ /* 0x000fe20000000800 */
[----:B------:R-:W-:Y:S01]  /*3830*/  UIMAD UR43, UR44, -0x40, UR43 ;  /* 0xffffffc02c2b78a4 */ /* 0x000fe2000f8e022b */
[----:B------:R-:W-:Y:S01]  /*3840*/  FMUL.FTZ R24, R24, UR4 ;  /* 0x0000000418187c20 */ /* 0x000fe20008410000 */
[----:B------:R-:W-:Y:S01]  /*3850*/  FMUL.FTZ R25, R25, UR4 ;  /* 0x0000000419197c20 */ /* 0x000fe20008410000 */
[----:B------:R-:W-:Y:S01]  /*3860*/  FMUL.FTZ R28, R28, UR4 ;  /* 0x000000041c1c7c20 */ /* 0x000fe20008410000 */
[----:B------:R-:W-:Y:S01]  /*3870*/  FMUL.FTZ R29, R29, UR4 ;  /* 0x000000041d1d7c20 */ /* 0x000fe20008410000 */
[----:B------:R-:W-:Y:S01]  /*3880*/  FMUL.FTZ R32, R32, UR4 ;  /* 0x0000000420207c20 */ /* 0x000fe20008410000 */
[----:B------:R-:W-:Y:S01]  /*3890*/  IMAD.U32 R5, RZ, RZ, UR43 ;  /* 0x0000002bff057e24 */ /* 0x000fe2000f8e00ff */
[----:B------:R-:W2:Y:S01]  /*38a0*/  MUFU.TANH R24, R24 ;  /* 0x0000001800187308 */ /* 0x000ea20000002400 */
[----:B------:R-:W-:Y:S01]  /*38b0*/  FMUL.FTZ R26, R26, UR4 ;  /* 0x000000041a1a7c20 */ /* 0x000fe20008410000 */
[----:B------:R-:W-:Y:S01]  /*38c0*/  FMUL.FTZ R33, R33, UR4 ;  /* 0x0000000421217c20 */ /* 0x000fe20008410000 */
[----:B------:R-:W-:Y:S01]  /*38d0*/  FMUL.FTZ R27, R27, UR4 ;  /* 0x000000041b1b7c20 */ /* 0x000fe20008410000 */
[----:B------:R-:W-:Y:S01]  /*38e0*/  IADD3 R0, -R0, 0x40, R5 ;  /* 0x0000004000007810 */ /* 0x000fe20007ffe105 */
[----:B------:R-:W-:Y:S01]  /*38f0*/  FMUL.FTZ R36, R36, UR4 ;  /* 0x0000000424247c20 */ /* 0x000fe20008410000 */
[----:B------:R-:W-:Y:S01]  /*3900*/  FMUL.FTZ R30, R30, UR4 ;  /* 0x000000041e1e7c20 */ /* 0x000fe20008410000 */
[----:B------:R-:W-:Y:S01]  /*3910*/  FMUL.FTZ R37, R37, UR4 ;  /* 0x0000000425257c20 */ /* 0x000fe20008410000 */
[----:B------:R-:W3:Y:S01]  /*3920*/  MUFU.TANH R25, R25 ;  /* 0x0000001900197308 */ /* 0x000ee20000002400 */
[C---:B------:R-:W-:Y:S01]  /*3930*/  ISETP.GT.AND P5, PT, R0.reuse, RZ, PT ;  /* 0x000000ff0000720c */ /* 0x040fe20003fa4270 */
[----:B------:R-:W-:Y:S01]  /*3940*/  FMUL.FTZ R31, R31, UR4 ;  /* 0x000000041f1f7c20 */ /* 0x000fe20008410000 */
[----:B------:R-:W-:Y:S01]  /*3950*/  ISETP.GT.AND P4, PT, R0, 0x1, PT ;  /* 0x000000010000780c */ /* 0x000fe20003f84270 */
[----:B------:R-:W-:Y:S01]  /*3960*/  FMUL.FTZ R40, R40, UR4 ;  /* 0x0000000428287c20 */ /* 0x000fe20008410000 */
[----:B------:R-:W-:Y:S01]  /*3970*/  ISETP.GT.AND P3, PT, R0, 0x8, PT ;  /* 0x000000080000780c */ /* 0x000fe20003f64270 */
[----:B------:R-:W-:Y:S01]  /*3980*/  FMUL.FTZ R34, R34, UR4 ;  /* 0x0000000422227c20 */ /* 0x000fe20008410000 */
[----:B------:R-:W-:Y:S01]  /*3990*/  ISETP.GT.AND P2, PT, R0, 0x9, PT ;  /* 0x000000090000780c */ /* 0x000fe20003f44270 */
[----:B------:R-:W4:Y:S01]  /*39a0*/  MUFU.TANH R28, R28 ;  /* 0x0000001c001c7308 */ /* 0x000f220000002400 */
[----:B--2---:R-:W-:Y:S01]  /*39b0*/  FSEL R24, R24, -INF , P5 ;  /* 0xff80000018187808 */ /* 0x004fe20002800000 */
[----:B------:R-:W-:Y:S01]  /*39c0*/  FMUL.FTZ R41, R41, UR4 ;  /* 0x0000000429297c20 */ /* 0x000fe20008410000 */
[C---:B------:R-:W-:Y:S01]  /*39d0*/  ISETP.GT.AND P1, PT, R0.reuse, 0x10, PT ;  /* 0x000000100000780c */ /* 0x040fe20003f24270 */
[----:B------:R-:W-:Y:S01]  /*39e0*/  FMUL.FTZ R35, R35, UR4 ;  /* 0x0000000423237c20 */ /* 0x000fe20008410000 */
[----:B------:R-:W-:Y:S01]  /*39f0*/  ISETP.GT.AND P6, PT, R0, 0x11, PT ;  /* 0x000000110000780c */ /* 0x000fe20003fc4270 */
[----:B------:R-:W-:Y:S01]  /*3a00*/  FMUL.FTZ R44, R44, UR4 ;  /* 0x000000042c2c7c20 */ /* 0x000fe20008410000 */
[----:B------:R-:W-:Y:S01]  /*3a10*/  FMUL.FTZ R38, R38, UR4 ;  /* 0x0000000426267c20 */ /* 0x000fe20008410000 */
[----:B------:R-:W2:Y:S01]  /*3a20*/  MUFU.TANH R29, R29 ;  /* 0x0000001d001d7308 */ /* 0x000ea20000002400 */
[----:B---3--:R-:W-:Y:S01]  /*3a30*/  FSEL R25, R25, -INF , P4 ;  /* 0xff80000019197808 */ /* 0x008fe20002000000 */
[----:B------:R-:W-:Y:S01]  /*3a40*/  FMUL.FTZ R45, R45, UR4 ;  /* 0x000000042d2d7c20 */ /* 0x000fe20008410000 */
[----:B------:R-:W-:Y:S01]  /*3a50*/  FMUL.FTZ R39, R39, UR4 ;  /* 0x0000000427277c20 */ /* 0x000fe20008410000 */
[----:B------:R-:W-:Y:S01]  /*3a60*/  FMUL.FTZ R48, R48, UR4 ;  /* 0x0000000430307c20 */ /* 0x000fe20008410000 */
[----:B------:R-:W-:Y:S01]  /*3a70*/  FMNMX.FTZ R5, R24, R25, !PT ;  /* 0x0000001918057209 */ /* 0x000fe20007810000 */
[----:B------:R-:W-:Y:S01]  /*3a80*/  FMUL.FTZ R42, R42, UR4 ;  /* 0x000000042a2a7c20 */ /* 0x000fe20008410000 */
[----:B------:R-:W-:Y:S01]  /*3a90*/  FMUL.FTZ R49, R49, UR4 ;  /* 0x0000000431317c20 */ /* 0x000fe20008410000 */
[----:B------:R-:W3:Y:S01]  /*3aa0*/  MUFU.TANH R32, R32 ;  /* 0x0000002000207308 */ /* 0x000ee20000002400 */
[----:B----4-:R-:W-:Y:S01]  /*3ab0*/  FSEL R28, R28, -INF , P3 ;  /* 0xff8000001c1c7808 */ /* 0x010fe20001800000 */
[----:B------:R-:W-:Y:S01]  /*3ac0*/  FMUL.FTZ R43, R43, UR4 ;  /* 0x000000042b2b7c20 */ /* 0x000fe20008410000 */
[----:B------:R-:W-:Y:S01]  /*3ad0*/  FMUL.FTZ R52, R52, UR4 ;  /* 0x0000000434347c20 */ /* 0x000fe20008410000 */
[----:B------:R-:W-:Y:S01]  /*3ae0*/  FMUL.FTZ R53, R53, UR4 ;  /* 0x0000000435357c20 */ /* 0x000fe20008410000 */
[----:B-1----:R-:W-:Y:S01]  /*3af0*/  FMNMX.FTZ R2, R28, R5, !PT ;  /* 0x000000051c027209 */ /* 0x002fe20007810000 */
        /* <DEDUP_REMOVED lines=9> */
[----:B------:R-:W-:Y:S01]  /*3b90*/  ULDC UR7, c[0x0][0x988] ;  /* 0x0002620000077ab9 */ /* 0x000fe20000000800 */
[----:B------:R-:W2:Y:S01]  /*3ba0*/  MUFU.TANH R33, R33 ;  /* 0x0000002100217308 */ /* 0x000ea20000002400 */
[----:B---3--:R-:W-:Y:S01]  /*3bb0*/  FSEL R32, R32, -INF , P1 ;  /* 0xff80000020207808 */ /* 0x008fe20000800000 */
[----:B------:R-:W-:Y:S01]  /*3bc0*/  UIADD3 UR4, UR41, 0x28c40, URZ ;  /* 0x00028c4029047890 */ /* 0x000fe2000fffe03f */
[----:B------:R-:W-:-:S02]  /*3bd0*/  IMAD.MOV.U32 R19, RZ, RZ, 0x20 ;  /* 0x00000020ff137424 */ /* 0x000fc400078e00ff */
[----:B------:R-:W-:Y:S01]  /*3be0*/  FMNMX.FTZ R2, R32, R5, !PT ;  /* 0x0000000520027209 */ /* 0x000fe20007810000 */
[----:B------:R-:W-:Y:S02]  /*3bf0*/  UPRMT UR4, UR42, 0x654, UR4 ;  /* 0x000006542a047896 */ /* 0x000fe40008000004 */
[----:B------:R-:W3:Y:S01]  /*3c00*/  MUFU.TANH R27, R27 ;  /* 0x0000001b001b7308 */ /* 0x000ee20000002400 */
[----:B-1----:R-:W-:Y:S02]  /*3c10*/  FSEL R26, R26, -INF , P5 ;  /* 0xff8000001a1a7808 */ /* 0x002fe40002800000 */
[----:B------:R-:W-:-:S04]  /*3c20*/  ISETP.GT.AND P5, PT, R0, 0x18, PT ;  /* 0x000000180000780c */ /* 0x000fc80003fa4270 */
[----:B------:R-:W-:Y:S01]  /*3c30*/  SYNCS.ARRIVE.TRANS64.RED.A1T0 RZ, [UR4], RZ ;  /* 0x000000ffffff79a7 */ /* 0x000fe20008100404 */
[----:B------:R-:W1:Y:S01]  /*3c40*/  MUFU.TANH R36, R36 ;  /* 0x0000002400247308 */ /* 0x000e620000002400 */
[----:B--2---:R-:W-:-:S04]  /*3c50*/  FSEL R33, R33, -INF , P6 ;  /* 0xff80000021217808 */ /* 0x004fc80003000000 */
[----:B------:R-:W-:-:S03]  /*3c60*/  FMNMX.FTZ R5, R33, R2, !PT ;  /* 0x0000000221057209 */ /* 0x000fc60007810000 */
[----:B------:R-:W2:Y:S01]  /*3c70*/  MUFU.TANH R30, R30 ;  /* 0x0000001e001e7308 */ /* 0x000ea20000002400 */
[----:B---3--:R-:W-:Y:S02]  /*3c80*/  FSEL R27, R27, -INF , P4 ;  /* 0xff8000001b1b7808 */ /* 0x008fe40002000000 */
[----:B------:R-:W-:-:S05]  /*3c90*/  ISETP.GT.AND P4, PT, R0, 0x19, PT ;  /* 0x000000190000780c */ /* 0x000fca0003f84270 */
[----:B------:R-:W3:Y:S01]  /*3ca0*/  MUFU.TANH R37, R37 ;  /* 0x0000002500257308 */ /* 0x000ee20000002400 */
[----:B-1----:R-:W-:-:S04]  /*3cb0*/  FSEL R36, R36, -INF , P5 ;  /* 0xff80000024247808 */ /* 0x002fc80002800000 */
[----:B------:R-:W-:-:S03]  /*3cc0*/  FMNMX.FTZ R2, R36, R5, !PT ;  /* 0x0000000524027209 */ /* 0x000fc60007810000 */
[----:B------:R-:W1:Y:S01]  /*3cd0*/  MUFU.TANH R31, R31 ;  /* 0x0000001f001f7308 */ /* 0x000e620000002400 */
[----:B--2---:R-:W-:Y:S02]  /*3ce0*/  FSEL R30, R30, -INF , P3 ;  /* 0xff8000001e1e7808 */ /* 0x004fe40001800000 */
[----:B------:R-:W-:-:S05]  /*3cf0*/  ISETP.GT.AND P3, PT, R0, 0x20, PT ;  /* 0x000000200000780c */ /* 0x000fca0003f64270 */
[----:B------:R-:W2:Y:S01]  /*3d00*/  MUFU.TANH R40, R40 ;  /* 0x0000002800287308 */ /* 0x000ea20000002400 */
[----:B---3--:R-:W-:-:S04]  /*3d10*/  FSEL R37, R37, -INF , P4 ;  /* 0xff80000025257808 */ /* 0x008fc80002000000 */
[----:B------:R-:W-:-:S03]  /*3d20*/  FMNMX.FTZ R5, R37, R2, !PT ;  /* 0x0000000225057209 */ /* 0x000fc60007810000 */
[----:B------:R-:W3:Y:S01]  /*3d30*/  MUFU.TANH R34, R34 ;  /* 0x0000002200227308 */ /* 0x000ee20000002400 */
[----:B-1----:R-:W-:Y:S02]  /*3d40*/  FSEL R31, R31, -INF , P2 ;  /* 0xff8000001f1f7808 */ /* 0x002fe40001000000 */
[----:B------:R-:W-:-:S05]  /*3d50*/  ISETP.GT.AND P2, PT, R0, 0x21, PT ;  /* 0x000000210000780c */ /* 0x000fca0003f44270 */
        /* <DEDUP_REMOVED lines=40> */
[----:B---3--:R-:W-:-:S04]  /*3fe0*/  FSEL R53, R53, -INF , P2 ;  /* 0xff80000035357808 */ /* 0x008fc80001000000 */
[----:B------:R-:W-:-:S03]  /*3ff0*/  FMNMX.FTZ R2, R53, R0, !PT ;  /* 0x0000000035027209 */ /* 0x000fc60007810000 */
[----:B------:R-:W3:Y:S01]  /*4000*/  MUFU.TANH R50, R50 ;  /* 0x0000003200327308 */ /* 0x000ee20000002400 */
[----:B-1----:R-:W-:Y:S01]  /*4010*/  FSEL R46, R46, -INF , P1 ;  /* 0xff8000002e2e7808 */ /* 0x002fe20000800000 */
[----:B------:R-:W1:Y:S06]  /*4020*/  SHFL.BFLY PT, R5, R2, 0x2, 0x1f ;  /* 0x0c401f0002057f89 */ /* 0x000e6c00000e0000 */
[----:B------:R-:W4:Y:S01]  /*4030*/  MUFU.TANH R51, R51 ;  /* 0x0000003300337308 */ /* 0x000f220000002400 */
[----:B--2---:R-:W-:-:S07]  /*4040*/  FSEL R47, R47, -INF , P6 ;  /* 0xff8000002f2f7808 */ /* 0x004fce0003000000 */
[----:B------:R-:W2:Y:S01]  /*4050*/  MUFU.TANH R54, R54 ;  /* 0x0000003600367308 */ /* 0x000ea20000002400 */
[----:B---3--:R-:W-:-:S07]  /*4060*/  FSEL R50, R50, -INF , P5 ;  /* 0xff80000032327808 */ /* 0x008fce0002800000 */
[----:B------:R-:W3:Y:S01]  /*4070*/  MUFU.TANH R55, R55 ;  /* 0x0000003700377308 */ /* 0x000ee20000002400 */
[----:B----4-:R-:W-:Y:S02]  /*4080*/  FSEL R51, R51, -INF , P4 ;  /* 0xff80000033337808 */ /* 0x010fe40002000000 */
[----:B-1----:R-:W-:Y:S02]  /*4090*/  FMNMX.FTZ R6, R2, R5, !PT ;  /* 0x0000000502067209 */ /* 0x002fe40007810000 */
[----:B------:R-:W-:-:S03]  /*40a0*/  FMNMX.FTZ R5, R26, R27, !PT ;  /* 0x0000001b1a057209 */ /* 0x000fc60007810000 */
[----:B------:R-:W1:Y:S01]  /*40b0*/  SHFL.BFLY PT, R7, R6, 0x1, 0x1f ;  /* 0x0c201f0006077f89 */ /* 0x000e6200000e0000 */
[----:B------:R-:W-:Y:S02]  /*40c0*/  FMNMX.FTZ R0, R30, R5, !PT ;  /* 0x000000051e007209 */ /* 0x000fe40007810000 */
[----:B--2---:R-:W-:Y:S02]  /*40d0*/  FSEL R54, R54, -INF , P3 ;  /* 0xff80000036367808 */ /* 0x004fe40001800000 */
[----:B------:R-:W-:-:S04]  /*40e0*/  FMNMX.FTZ R5, R31, R0, !PT ;  /* 0x000000001f057209 */ /* 0x000fc80007810000 */
[----:B------:R-:W-:Y:S02]  /*40f0*/  FMNMX.FTZ R0, R34, R5, !PT ;  /* 0x0000000522007209 */ /* 0x000fe40007810000 */
[----:B---3--:R-:W-:Y:S02]  /*4100*/  FSEL R55, R55, -INF , P2 ;  /* 0xff80000037377808 */ /* 0x008fe40001000000 */
[----:B------:R-:W-:-:S04]  /*4110*/  FMNMX.FTZ R5, R35, R0, !PT ;  /* 0x0000000023057209 */ /* 0x000fc80007810000 */
[----:B------:R-:W-:-:S04]  /*4120*/  FMNMX.FTZ R2, R38, R5, !PT ;  /* 0x0000000526027209 */ /* 0x000fc80007810000 */
[----:B------:R-:W-:Y:S02]  /*4130*/  FMNMX.FTZ R5, R39, R2, !PT ;  /* 0x0000000227057209 */ /* 0x000fe40007810000 */
[----:B-1----:R-:W-:Y:S02]  /*4140*/  FMNMX.FTZ R0, R6, R7, !PT ;  /* 0x0000000706007209 */ /* 0x002fe40007810000 */
[----:B------:R-:W-:Y:S01]  /*4150*/  FMNMX.FTZ R2, R42, R5, !PT ;  /* 0x000000052a027209 */ /* 0x000fe20007810000 */
[----:B------:R-:W-:Y:S01]  /*4160*/  BAR.SYNC.DEFER_BLOCKING 0xf, 0x100 ;  /* 0x03c4000000007b1d */ /* 0x000fe20000010000 */
[C---:B------:R-:W-:Y:S01]  /*4170*/  FSETP.NEU.FTZ.AND P1, PT, R0.reuse, -INF , PT ;  /* 0xff8000000000780b */ /* 0x040fe20003f3d000 */
[----:B------:R-:W-:Y:S01]  /*4180*/  FMUL.FTZ R6, R0, UR7 ;  /* 0x0000000700067c20 */ /* 0x000fe20008410000 */
[----:B------:R-:W-:-:S04]  /*4190*/  FMNMX.FTZ R5, R43, R2, !PT ;  /* 0x000000022b057209 */ /* 0x000fc80007810000 */
[----:B------:R-:W-:Y:S02]  /*41a0*/  FMNMX.FTZ R2, R46, R5, !PT ;  /* 0x000000052e027209 */ /* 0x000fe40007810000 */
[----:B------:R-:W-:Y:S02]  /*41b0*/  FSEL R6, R6, RZ, P1 ;  /* 0x000000ff06067208 */ /* 0x000fe40000800000 */
[----:B------:R-:W-:-:S03]  /*41c0*/  FMNMX.FTZ R5, R47, R2, !PT ;  /* 0x000000022f057209 */ /* 0x000fc60007810000 */
[--C-:B------:R-:W-:Y:S01]  /*41d0*/  FFMA.FTZ R24, R24, UR7, -R6.reuse ;  /* 0x0000000718187c23 */ /* 0x100fe20008010806 */
[----:B------:R-:W-:Y:S01]  /*41e0*/  FMNMX.FTZ R2, R50, R5, !PT ;  /* 0x0000000532027209 */ /* 0x000fe20007810000 */
[--C-:B------:R-:W-:Y:S01]  /*41f0*/  FFMA.FTZ R25, R25, UR7, -R6.reuse ;  /* 0x0000000719197c23 */ /* 0x100fe20008010806 */
[--C-:B------:R-:W-:Y:S01]  /*4200*/  FFMA.FTZ R28, R28, UR7, -R6.reuse ;  /* 0x000000071c1c7c23 */ /* 0x100fe20008010806 */
        /* <DEDUP_REMOVED lines=13> */
[--C-:B------:R-:W-:Y:S01]  /*42e0*/  FFMA.FTZ R49, R49, UR7, -R6.reuse ;  /* 0x0000000731317c23 */ /* 0x100fe20008010806 */
[----:B------:R-:W1:Y:S01]  /*42f0*/  SHFL.BFLY PT, R5, R2, 0x2, 0x1f ;  /* 0x0c401f0002057f89 */ /* 0x000e6200000e0000 */
[--C-:B------:R-:W-:Y:S01]  /*4300*/  FFMA.FTZ R52, R52, UR7, -R6.reuse ;  /* 0x0000000734347c23 */ /* 0x100fe20008010806 */
[----:B------:R-:W-:Y:S01]  /*4310*/  FFMA.FTZ R6, R53, UR7, -R6 ;  /* 0x0000000735067c23 */ /* 0x000fe20008010806 */
[----:B------:R-:W-:Y:S08]  /*4320*/  MUFU.EX2 R24, R24 ;  /* 0x0000001800187308 */ /* 0x000ff00000000800 */
[----:B------:R-:W-:Y:S08]  /*4330*/  MUFU.EX2 R9, R6 ;  /* 0x0000000600097308 */ /* 0x000ff00000000800 */
[----:B------:R-:W2:Y:S01]  /*4340*/  MUFU.EX2 R25, R25 ;  /* 0x0000001900197308 */ /* 0x000ea20000000800 */
[----:B-1----:R-:W-:-:S07]  /*4350*/  FMNMX.FTZ R5, R2, R5, !PT ;  /* 0x0000000502057209 */ /* 0x002fce0007810000 */
[----:B------:R-:W-:Y:S01]  /*4360*/  MUFU.EX2 R28, R28 ;  /* 0x0000001c001c7308 */ /* 0x000fe20000000800 */
[----:B------:R-:W1:Y:S07]  /*4370*/  SHFL.BFLY PT, R2, R5, 0x1, 0x1f ;  /* 0x0c201f0005027f89 */ /* 0x000e6e00000e0000 */
[----:B------:R-:W3:Y:S01]  /*4380*/  MUFU.EX2 R29, R29 ;  /* 0x0000001d001d7308 */ /* 0x000ee20000000800 */
[----:B--2---:R-:W-:-:S07]  /*4390*/  F2FP.BF16.F32.PACK_AB R152, R25, R24 ;  /* 0x000000181998723e */ /* 0x004fce00000010ff */
[----:B------:R-:W-:Y:S08]  /*43a0*/  MUFU.EX2 R32, R32 ;  /* 0x0000002000207308 */ /* 0x000ff00000000800 */
[----:B------:R-:W-:Y:S01]  /*43b0*/  MUFU.EX2 R33, R33 ;  /* 0x0000002100217308 */ /* 0x000fe20000000800 */
[----:B---3--:R-:W-:Y:S02]  /*43c0*/  F2FP.BF16.F32.PACK_AB R154, R29, R28 ;  /* 0x0000001c1d9a723e */ /* 0x008fe400000010ff */
[----:B-1----:R-:W-:-:S04]  /*43d0*/  FMNMX.FTZ R2, R5, R2, !PT ;  /* 0x0000000205027209 */ /* 0x002fc80007810000 */
[C---:B------:R-:W-:Y:S01]  /*43e0*/  FSETP.NEU.FTZ.AND P1, PT, R2.reuse, -INF , PT ;  /* 0xff8000000200780b */ /* 0x040fe20003f3d000 */
[----:B------:R-:W-:Y:S01]  /*43f0*/  FMUL.FTZ R5, R2, UR7 ;  /* 0x0000000702057c20 */ /* 0x000fe20008410000 */
[----:B------:R-:W-:Y:S04]  /*4400*/  MUFU.EX2 R36, R36 ;  /* 0x0000002400247308 */ /* 0x000fe80000000800 */
[----:B------:R-:W-:Y:S02]  /*4410*/  FSEL R10, R5, RZ, P1 ;  /* 0x000000ff050a7208 */ /* 0x000fe40000800000 */
[-C--:B------:R-:W-:Y:S02]  /*4420*/  LEA.HI R5, R17, R16.reuse, RZ, 0x4 ;  /* 0x0000001011057211 */ /* 0x080fe400078f20ff */
[----:B------:R-:W-:Y:S01]  /*4430*/  MUFU.EX2 R37, R37 ;  /* 0x0000002500257308 */ /* 0x000fe20000000800 */
[--C-:B------:R-:W-:Y:S01]  /*4440*/  FFMA.FTZ R26, R26, UR7, -R10.reuse ;  /* 0x000000071a1a7c23 */ /* 0x100fe2000801080a */
[----:B------:R-:W-:Y:S01]  /*4450*/  LOP3.LUT R7, R5, 0xfffffff0, RZ, 0xc0, !PT ;  /* 0xfffffff005077812 */ /* 0x000fe200078ec0ff */
[--C-:B------:R-:W-:Y:S01]  /*4460*/  FFMA.FTZ R27, R27, UR7, -R10.reuse ;  /* 0x000000071b1b7c23 */ /* 0x100fe2000801080a */
[--C-:B------:R-:W-:Y:S01]  /*4470*/  FFMA.FTZ R30, R30, UR7, -R10.reuse ;  /* 0x000000071e1e7c23 */ /* 0x100fe2000801080a */
[--C-:B------:R-:W-:Y:S01]  /*4480*/  FFMA.FTZ R31, R31, UR7, -R10.reuse ;  /* 0x000000071f1f7c23 */ /* 0x100fe2000801080a */
[--C-:B------:R-:W-:Y:S01]  /*4490*/  FFMA.FTZ R34, R34, UR7, -R10.reuse ;  /* 0x0000000722227c23 */ /* 0x100fe2000801080a */
[----:B------:R-:W-:Y:S01]  /*44a0*/  IMAD.IADD R7, R16, 0x1, -R7 ;  /* 0x0000000110077824 */ /* 0x000fe200078e0a07 */
[----:B------:R-:W-:Y:S01]  /*44b0*/  MUFU.EX2 R26, R26 ;  /* 0x0000001a001a7308 */ /* 0x000fe20000000800 */
[----:B------:R-:W-:Y:S01]  /*44c0*/  LEA.HI R16, R17, R16, RZ, 0x5 ;  /* 0x0000001011107211 */ /* 0x000fe200078f28ff */
[--C-:B------:R-:W-:Y:S01]  /*44d0*/  FFMA.FTZ R35, R35, UR7, -R10.reuse ;  /* 0x0000000723237c23 */ /* 0x100fe2000801080a */
[--C-:B------:R-:W-:Y:S01]  /*44e0*/  FFMA.FTZ R38, R38, UR7, -R10.reuse ;  /* 0x0000000726267c23 */ /* 0x100fe2000801080a */
[----:B------:R-:W-:Y:S01]  /*44f0*/  SHF.R.S32.HI R6, RZ, 0x1f, R7 ;  /* 0x0000001fff067819 */ /* 0x000fe20000011407 */
[--C-:B------:R-:W-:Y:S01]  /*4500*/  FFMA.FTZ R39, R39, UR7, -R10.reuse ;  /* 0x0000000727277c23 */ /* 0x100fe2000801080a */
[----:B------:R-:W-:Y:S01]  /*4510*/  SHF.L.U32 R16, R16, 0x5, RZ ;  /* 0x0000000510107819 */ /* 0x000fe200000006ff */
[--C-:B------:R-:W-:Y:S01]  /*4520*/  FFMA.FTZ R42, R42, UR7, -R10.reuse ;  /* 0x000000072a2a7c23 */ /* 0x100fe2000801080a */
[----:B------:R-:W-:Y:S01]  /*4530*/  LEA.HI R6, R6, R7, RZ, 0x3 ;  /* 0x0000000706067211 */ /* 0x000fe200078f18ff */
[----:B------:R-:W1:Y:S01]  /*4540*/  MUFU.EX2 R27, R27 ;  /* 0x0000001b001b7308 */ /* 0x000e620000000800 */
[----:B------:R-:W-:Y:S01]  /*4550*/  LOP3.LUT R16, R16, 0x7ffffc00, RZ, 0xc0, !PT ;  /* 0x7ffffc0010107812 */ /* 0x000fe200078ec0ff */
[--C-:B------:R-:W-:Y:S01]  /*4560*/  FFMA.FTZ R43, R43, UR7, -R10.reuse ;  /* 0x000000072b2b7c23 */ /* 0x100fe2000801080a */
[----:B------:R-:W-:Y:S01]  /*4570*/  LOP3.LUT R8, R6, 0xfffffff8, RZ, 0xc0, !PT ;  /* 0xfffffff806087812 */ /* 0x000fe200078ec0ff */
[--C-:B------:R-:W-:Y:S01]  /*4580*/  FFMA.FTZ R46, R46, UR7, -R10.reuse ;  /* 0x000000072e2e7c23 */ /* 0x100fe2000801080a */
[--C-:B------:R-:W-:Y:S01]  /*4590*/  FFMA.FTZ R47, R47, UR7, -R10.reuse ;  /* 0x000000072f2f7c23 */ /* 0x100fe2000801080a */
[--C-:B------:R-:W-:Y:S01]  /*45a0*/  FFMA.FTZ R50, R50, UR7, -R10.reuse ;  /* 0x0000000732327c23 */ /* 0x100fe2000801080a */
[----:B------:R-:W-:Y:S01]  /*45b0*/  IADD3 R8, R7, -R8, RZ ;  /* 0x8000000807087210 */ /* 0x000fe20007ffe0ff */
[----:B------:R-:W-:Y:S01]  /*45c0*/  MUFU.EX2 R30, R30 ;  /* 0x0000001e001e7308 */ /* 0x000fe20000000800 */
[----:B------:R-:W-:Y:S01]  /*45d0*/  SHF.R.S32.HI R7, RZ, 0x4, R5 ;  /* 0x00000004ff077819 */ /* 0x000fe20000011405 */
[----:B------:R-:W-:Y:S01]  /*45e0*/  FFMA.FTZ R51, R51, UR7, -R10 ;  /* 0x0000000733337c23 */ /* 0x000fe2000801080a */
[C---:B------:R-:W-:Y:S01]  /*45f0*/  LOP3.LUT P1, RZ, R8.reuse, 0x2, RZ, 0xc0, !PT ;  /* 0x0000000208ff7812 */ /* 0x040fe2000782c0ff */
[C---:B------:R-:W-:Y:S01]  /*4600*/  IMAD.SHL.U32 R5, R8.reuse, 0x40, RZ ;  /* 0x0000004008057824 */ /* 0x040fe200078e00ff */
[----:B------:R-:W-:Y:S01]  /*4610*/  LOP3.LUT P2, RZ, R8, 0x4, RZ, 0xc0, !PT ;  /* 0x0000000408ff7812 */ /* 0x000fe2000784c0ff */
[----:B------:R-:W-:-:S02]  /*4620*/  IMAD.SHL.U32 R12, R7, 0x8, RZ ;  /* 0x00000008070c7824 */ /* 0x000fc400078e00ff */
[--C-:B------:R-:W-:Y:S01]  /*4630*/  FFMA.FTZ R54, R54, UR7, -R10.reuse ;  /* 0x0000000736367c23 */ /* 0x100fe2000801080a */
[----:B------:R-:W-:Y:S01]  /*4640*/  IMAD.SHL.U32 R7, R6, 0x40, RZ ;  /* 0x0000004006077824 */ /* 0x000fe200078e00ff */
[----:B------:R-:W-:Y:S01]  /*4650*/  LOP3.LUT R5, R5, 0x1c0, RZ, 0xc0, !PT ;  /* 0x000001c005057812 */ /* 0x000fe200078ec0ff */
[----:B------:R-:W2:Y:S01]  /*4660*/  MUFU.EX2 R31, R31 ;  /* 0x0000001f001f7308 */ /* 0x000ea20000000800 */
[----:B------:R-:W-:Y:S01]  /*4670*/  FFMA.FTZ R10, R55, UR7, -R10 ;  /* 0x00000007370a7c23 */ /* 0x000fe2000801080a */
[----:B------:R-:W-:Y:S02]  /*4680*/  SEL R19, R19, 0xffffffe0, !P1 ;  /* 0xffffffe013137807 */ /* 0x000fe40004800000 */
[----:B------:R-:W-:Y:S02]  /*4690*/  LOP3.LUT R12, R5, 0x8, R12, 0xf8, !PT ;  /* 0x00000008050c7812 */ /* 0x000fe400078ef80c */
[----:B------:R-:W-:Y:S02]  /*46a0*/  SHF.R.U32.HI R5, RZ, 0x3, R5 ;  /* 0x00000003ff057819 */ /* 0x000fe40000011605 */
[----:B------:R-:W-:Y:S01]  /*46b0*/  MUFU.EX2 R34, R34 ;  /* 0x0000002200227308 */ /* 0x000fe20000000800 */
[----:B------:R-:W-:-:S02]  /*46c0*/  LOP3.LUT R7, R7, 0x7ffffe00, RZ, 0xc0, !PT ;  /* 0x7ffffe0007077812 */ /* 0x000fc400078ec0ff */
[----:B------:R-:W-:Y:S01]  /*46d0*/  LOP3.LUT R12, R12, R5, RZ, 0x3c, !PT ;  /* 0x000000050c0c7212 */ /* 0x000fe200078e3cff */
[----:B------:R-:W-:Y:S01]  /*46e0*/  FADD.FTZ R5, R24, R25 ;  /* 0x0000001918057221 */ /* 0x000fe20000010000 */
[----:B-1----:R-:W-:Y:S02]  /*46f0*/  F2FP.BF16.F32.PACK_AB R153, R27, R26 ;  /* 0x0000001a1b99723e */ /* 0x002fe400000010ff */
[----:B------:R-:W-:Y:S01]  /*4700*/  IADD3 R12, R12, R7, R16 ;  /* 0x000000070c0c7210 */ /* 0x000fe20007ffe010 */
[----:B------:R-:W-:Y:S01]  /*4710*/  FADD.FTZ R6, R28, R5 ;  /* 0x000000051c067221 */ /* 0x000fe20000010000 */
[----:B------:R-:W1:Y:S01]  /*4720*/  MUFU.EX2 R35, R35 ;  /* 0x0000002300237308 */ /* 0x000e620000000800 */
[----:B--2---:R-:W-:Y:S02]  /*4730*/  F2FP.BF16.F32.PACK_AB R155, R31, R30 ;  /* 0x0000001e1f9b723e */ /* 0x004fe400000010ff */
[----:B------:R-:W-:Y:S01]  /*4740*/  FADD.FTZ R5, R29, R6 ;  /* 0x000000061d057221 */ /* 0x000fe20000010000 */
[----:B------:R-:W-:-:S02]  /*4750*/  F2FP.BF16.F32.PACK_AB R156, R33, R32 ;  /* 0x00000020219c723e */ /* 0x000fc400000010ff */
[----:B------:R-:W-:Y:S01]  /*4760*/  F2FP.BF16.F32.PACK_AB R158, R37, R36 ;  /* 0x00000024259e723e */ /* 0x000fe200000010ff */
[----:B------:R-:W-:Y:S01]  /*4770*/  FADD.FTZ R6, R32, R5 ;  /* 0x0000000520067221 */ /* 0x000fe20000010000 */
[----:B------:R-:W-:Y:S01]  /*4780*/  FADD.FTZ R5, R26, R27 ;  /* 0x0000001b1a057221 */ /* 0x000fe20000010000 */
[----:B------:R-:W2:Y:S02]  /*4790*/  MUFU.EX2 R38, R38 ;  /* 0x0000002600267308 */ /* 0x000ea40000000800 */
[----:B------:R-:W-:Y:S01]  /*47a0*/  FADD.FTZ R7, R33, R6 ;  /* 0x0000000621077221 */ /* 0x000fe20000010000 */
[----:B------:R-:W-:-:S03]  /*47b0*/  FADD.FTZ R6, R30, R5 ;  /* 0x000000051e067221 */ /* 0x000fc60000010000 */
[----:B------:R-:W-:Y:S01]  /*47c0*/  FADD.FTZ R8, R36, R7 ;  /* 0x0000000724087221 */ /* 0x000fe20000010000 */
[----:B------:R-:W-:Y:S01]  /*47d0*/  FADD.FTZ R5, R31, R6 ;  /* 0x000000061f057221 */ /* 0x000fe20000010000 */
[----:B------:R-:W3:Y:S01]  /*47e0*/  MUFU.EX2 R40, R40 ;  /* 0x0000002800287308 */ /* 0x000ee20000000800 */
[----:B-1----:R-:W-:Y:S01]  /*47f0*/  F2FP.BF16.F32.PACK_AB R157, R35, R34 ;  /* 0x00000022239d723e */ /* 0x002fe200000010ff */
[----:B------:R-:W-:Y:S01]  /*4800*/  FADD.FTZ R7, R37, R8 ;  /* 0x0000000825077221 */ /* 0x000fe20000010000 */
[----:B------:R-:W-:-:S04]  /*4810*/  FADD.FTZ R6, R34, R5 ;  /* 0x0000000522067221 */ /* 0x000fc80000010000 */
[----:B------:R-:W-:Y:S01]  /*4820*/  FADD.FTZ R5, R35, R6 ;  /* 0x0000000623057221 */ /* 0x000fe20000010000 */
[----:B------:R-:W1:Y:S03]  /*4830*/  MUFU.EX2 R39, R39 ;  /* 0x0000002700277308 */ /* 0x000e660000000800 */
[----:B--2---:R-:W-:Y:S01]  /*4840*/  FADD.FTZ R6, R38, R5 ;  /* 0x0000000526067221 */ /* 0x004fe20000010000 */
[----:B------:R-:W-:-:S04]  /*4850*/  LEA R5, R12, UR41, 0x1 ;  /* 0x000000290c057c11 */ /* 0x000fc8000f8e08ff */
[----:B------:R-:W2:Y:S01]  /*4860*/  MUFU.EX2 R41, R41 ;  /* 0x0000002900297308 */ /* 0x000ea20000000800 */
[----:B---3--:R-:W-:Y:S01]  /*4870*/  FADD.FTZ R8, R40, R7 ;  /* 0x0000000728087221 */ /* 0x008fe20000010000 */
[----:B------:R-:W-:Y:S01]  /*4880*/  IADD3 R12, R5, 0x26800, RZ ;  /* 0x00026800050c7810 */ /* 0x000fe20007ffe0ff */
[----:B------:R3:W-:Y:S05]  /*4890*/  STSM.16.M88.4 [R5+0x26800], R152 ;  /* 0x0268009805007844 */ /* 0x0007ea0000000200 */
[----:B------:R-:W4:Y:S01]  /*48a0*/  MUFU.EX2 R42, R42 ;  /* 0x0000002a002a7308 */ /* 0x000f220000000800 */
[----:B-1----:R-:W-:Y:S01]  /*48b0*/  FADD.FTZ R7, R39, R6 ;  /* 0x0000000627077221 */ /* 0x002fe20000010000 */
[----:B------:R-:W-:Y:S01]  /*48c0*/  VIADD R6, R5, 0x26840 ;  /* 0x0002684005067836 */ /* 0x000fe20000000000 */
[----:B------:R-:W-:Y:S01]  /*48d0*/  F2FP.BF16.F32.PACK_AB R159, R39, R38 ;  /* 0x00000026279f723e */ /* 0x000fe200000010ff */
[----:B------:R-:W-:-:S04]  /*48e0*/  @P2 VIADD R6, R12, 0xffffffc0 ;  /* 0xffffffc00c062836 */ /* 0x000fc80000000000 */
[----:B------:R-:W1:Y:S01]  /*48f0*/  MUFU.EX2 R43, R43 ;  /* 0x0000002b002b7308 */ /* 0x000e620000000800 */
[C---:B--2---:R-:W-:Y:S01]  /*4900*/  FADD.FTZ R15, R41.reuse, R8 ;  /* 0x00000008290f7221 */ /* 0x044fe20000010000 */
[----:B------:R-:W-:-:S06]  /*4910*/  F2FP.BF16.F32.PACK_AB R160, R41, R40 ;  /* 0x0000002829a0723e */ /* 0x000fcc00000010ff */
[----:B------:R-:W2:Y:S01]  /*4920*/  MUFU.EX2 R44, R44 ;  /* 0x0000002c002c7308 */ /* 0x000ea20000000800 */
[----:B----4-:R-:W-:Y:S01]  /*4930*/  FADD.FTZ R8, R42, R7 ;  /* 0x000000072a087221 */ /* 0x010fe20000010000 */
[----:B------:R-:W-:-:S05]  /*4940*/  IADD3 R7, R12, R19, RZ ;  /* 0x000000130c077210 */ /* 0x000fca0007ffe0ff */
[----:B------:R3:W-:Y:S01]  /*4950*/  STSM.16.M88.4 [R7], R156 ;  /* 0x0000009c07007844 */ /* 0x0007e20000000200 */
[----:B------:R-:W-:Y:S01]  /*4960*/  MUFU.EX2 R46, R46 ;  /* 0x0000002e002e7308 */ /* 0x000fe20000000800 */
[C---:B-1----:R-:W-:Y:S01]  /*4970*/  FADD.FTZ R17, R43.reuse, R8 ;  /* 0x000000082b117221 */ /* 0x042fe20000010000 */
[----:B------:R-:W-:Y:S01]  /*4980*/  F2FP.BF16.F32.PACK_AB R161, R43, R42 ;  /* 0x0000002a2ba1723e */ /* 0x000fe200000010ff */
[----:B------:R-:W-:-:S05]  /*4990*/  IMAD.IADD R8, R19, 0x1, R6 ;  /* 0x0000000113087824 */ /* 0x000fca00078e0206 */
[----:B------:R-:W1:Y:S01]  /*49a0*/  MUFU.EX2 R45, R45 ;  /* 0x0000002d002d7308 */ /* 0x000e620000000800 */
[----:B--2---:R-:W-:-:S07]  /*49b0*/  FADD.FTZ R12, R44, R15 ;  /* 0x0000000f2c0c7221 */ /* 0x004fce0000010000 */
[----:B------:R-:W2:Y:S08]  /*49c0*/  MUFU.EX2 R47, R47 ;  /* 0x0000002f002f7308 */ /* 0x000eb00000000800 */
[----:B------:R-:W-:Y:S01]  /*49d0*/  MUFU.EX2 R48, R48 ;  /* 0x0000003000307308 */ /* 0x000fe20000000800 */
[C---:B-1----:R-:W-:Y:S01]  /*49e0*/  F2FP.BF16.F32.PACK_AB R162, R45.reuse, R44 ;  /* 0x0000002c2da2723e */ /* 0x042fe200000010ff */
[----:B------:R-:W-:-:S06]  /*49f0*/  FADD.FTZ R45, R45, R12 ;  /* 0x0000000c2d2d7221 */ /* 0x000fcc0000010000 */
[----:B------:R-:W1:Y:S01]  /*4a00*/  MUFU.EX2 R49, R49 ;  /* 0x0000003100317308 */ /* 0x000e620000000800 */
[----:B--2---:R-:W-:-:S05]  /*4a10*/  F2FP.BF16.F32.PACK_AB R163, R47, R46 ;  /* 0x0000002e2fa3723e */ /* 0x004fca00000010ff */
[----:B------:R3:W-:Y:S02]  /*4a20*/  STSM.16.M88.4 [R6], R160 ;  /* 0x000000a006007844 */ /* 0x0007e40000000200 */
[----:B------:R-:W-:Y:S08]  /*4a30*/  MUFU.EX2 R50, R50 ;  /* 0x0000003200327308 */ /* 0x000ff00000000800 */
[----:B------:R-:W2:Y:S01]  /*4a40*/  MUFU.EX2 R51, R51 ;  /* 0x0000003300337308 */ /* 0x000ea20000000800 */
[----:B-1----:R-:W-:Y:S01]  /*4a50*/  F2FP.BF16.F32.PACK_AB R164, R49, R48 ;  /* 0x0000003031a4723e */ /* 0x002fe200000010ff */
[----:B------:R-:W-:-:S04]  /*4a60*/  FADD.FTZ R48, R48, R45 ;  /* 0x0000002d30307221 */ /* 0x000fc80000010000 */
[----:B------:R-:W-:Y:S02]  /*4a70*/  FADD.FTZ R49, R49, R48 ;  /* 0x0000003031317221 */ /* 0x000fe40000010000 */
[----:B------:R-:W1:Y:S08]  /*4a80*/  MUFU.EX2 R52, R52 ;  /* 0x0000003400347308 */ /* 0x000e700000000800 */
[----:B------:R-:W-:Y:S01]  /*4a90*/  MUFU.EX2 R54, R54 ;  /* 0x0000003600367308 */ /* 0x000fe20000000800 */
[----:B--2---:R-:W-:-:S07]  /*4aa0*/  F2FP.BF16.F32.PACK_AB R165, R51, R50 ;  /* 0x0000003233a5723e */ /* 0x004fce00000010ff */
[----:B------:R2:W4:Y:S01]  /*4ab0*/  MUFU.EX2 R13, R10 ;  /* 0x0000000a000d7308 */ /* 0x0005220000000800 */
[----:B-1----:R-:W-:Y:S01]  /*4ac0*/  F2FP.BF16.F32.PACK_AB R166, R9, R52 ;  /* 0x0000003409a6723e */ /* 0x002fe200000010ff */
[----:B--2---:R-:W-:-:S04]  /*4ad0*/  FADD.FTZ R10, R46, R17 ;  /* 0x000000112e0a7221 */ /* 0x004fc80000010000 */
[----:B------:R-:W-:Y:S01]  /*4ae0*/  FADD.FTZ R47, R47, R10 ;  /* 0x0000000a2f2f7221 */ /* 0x000fe20000010000 */
[----:B------:R-:W-:-:S03]  /*4af0*/  FADD.FTZ R10, R52, R49 ;  /* 0x00000031340a7221 */ /* 0x000fc60000010000 */
[----:B------:R-:W-:Y:S01]  /*4b00*/  FADD.FTZ R50, R50, R47 ;  /* 0x0000002f32327221 */ /* 0x000fe20000010000 */
[----:B----4-:R-:W-:Y:S01]  /*4b10*/  F2FP.BF16.F32.PACK_AB R167, R13, R54 ;  /* 0x000000360da7723e */ /* 0x010fe200000010ff */
[----:B------:R-:W-:Y:S02]  /*4b20*/  FADD.FTZ R10, R9, R10 ;  /* 0x0000000a090a7221 */ /* 0x000fe40000010000 */
[----:B------:R-:W-:Y:S02]  /*4b30*/  FADD.FTZ R51, R51, R50 ;  /* 0x0000003233337221 */ /* 0x000fe40000010000 */
[----:B------:R3:W-:Y:S02]  /*4b40*/  STSM.16.M88.4 [R8], R164 ;  /* 0x000000a408007844 */ /* 0x0007e40000000200 */
[----:B------:R-:W-:-:S04]  /*4b50*/  FADD.FTZ R54, R54, R51 ;  /* 0x0000003336367221 */ /* 0x000fc80000010000 */
[----:B------:R-:W-:Y:S01]  /*4b60*/  FADD.FTZ R9, R13, R54 ;  /* 0x000000360d097221 */ /* 0x000fe20000010000 */
[----:B------:R-:W-:Y:S06]  /*4b70*/  @!P0 BRA `(.L_x_3234) ;  /* 0x0000000000048947 */ /* 0x000fec0003800000 */
[----:B------:R-:W-:Y:S01]  /*4b80*/  BPT.TRAP 0x1 ;  /* 0x000000040000795c */ /* 0x000fe20000300000 */
.L_x_3234:
[----:B------:R1:W2:Y:S01]  /*4b90*/  SYNCS.PHASECHK.TRANS64.TRYWAIT P1, [UR41+0x28c50], R11 ;  /* 0x028c500bff0075a7 */ /* 0x0002a20008020169 */
[----:B------:R-:W-:Y:S05]  /*4ba0*/  @!P0 BRA `(.L_x_3235) ;  /* 0x0000000000048947 */ /* 0x000fea0003800000 */
[----:B------:R-:W-:Y:S01]  /*4bb0*/  BPT.TRAP 0x1 ;  /* 0x000000040000795c */ /* 0x000fe20000300000 */
.L_x_3235:
[----:B------:R-:W-:Y:S01]  /*4bc0*/  ULOP3.LUT UR24, UR45, 0x2000000, URZ, 0xfc, !UPT ;  /* 0x020000002d187892 */ /* 0x000fe2000f8efc3f */
[----:B--2---:R-:W-:Y:S11]  /*4bd0*/  @P1 BRA `(.L_x_3236) ;  /* 0x0000000000081947 */ /* 0x004ff60003800000 */
[----:B------:R-:W2:Y:S02]  /*4be0*/  SYNCS.PHASECHK.TRANS64.TRYWAIT P1, [UR41+0x28c50], R11 ;  /* 0x028c500bff0075a7 */ /* 0x000ea40008020169 */
[----:B--2---:R-:W-:Y:S05]  /*4bf0*/  @!P1 BRA `(.L_x_3237) ;  /* 0x0000008800949947 */ /* 0x004fea0003800000 */
.L_x_3236:
[----:B------:R-:W-:Y:S01]  /*4c00*/  WARPGROUP.ARRIVE ;  /* 0x00000000000079c5 */ /* 0x000fe20000000000 */
[----:B------:R-:W-:Y:S01]  /*4c10*/  UMOV UR10, UR24 ;  /* 0x00000018000a7c82 */ /* 0x000fe20008000000 */
[----:B------:R-:W-:Y:S01]  /*4c20*/  UMOV UR11, 0x40000040 ;  /* 0x40000040000b7882 */ /* 0x000fe20000000000 */
[----:B------:R-:W-:-:S03]  /*4c30*/  UIADD3 UR4, UR24, 0x80, URZ ;  /* 0x0000008018047890 */ /* 0x000fc6000fffe03f */
[----:B------:R-:W-:Y:S01]  /*4c40*/  HGMMA.64x256x16.F32.BF16 R24, R152, gdesc[UR8].tnspB, RZ, !UPT, gsb0 ;  /* 0x43e0000898187df0 */ /* 0x000fe2000c0018ff */
[----:B------:R-:W-:-:S03]  /*4c50*/  UMOV UR11, 0x40000040 ;  /* 0x40000040000b7882 */ /* 0x000fc60000000000 */
[----:B------:R-:W-:Y:S01]  /*4c60*/  UMOV UR10, UR4 ;  /* 0x00000004000a7c82 */ /* 0x000fe20008000000 */
[----:B------:R-:W-:Y:S01]  /*4c70*/  UIADD3 UR4, UR24, 0x100, URZ ;  /* 0x0000010018047890 */ /* 0x000fe2000fffe03f */
[----:B------:R-:W-:Y:S02]  /*4c80*/  WARPGROUP.DEPBAR.LE gsb0, 0x0 ;  /* 0x00008000000079c5 */ /* 0x000fe40000010000 */
[----:B------:R-:W-:-:S15]  /*4c90*/  WARPGROUP.ARRIVE ;  /* 0x00000000000079c5 */ /* 0x000fde0000000000 */
[----:B------:R-:W-:-:S05]  /*4ca0*/  NOP ;  /* 0x0000000000007918 */ /* 0x000fca0000000000 */
[----:B------:R-:W-:Y:S01]  /*4cb0*/  HGMMA.64x256x16.F32.BF16 R24, R156, gdesc[UR8].tnspB, R24, gsb0 ;  /* 0x43e000089c187df0 */ /* 0x000fe20008001818 */
[----:B------:R-:W-:Y:S01]  /*4cc0*/  UMOV UR10, UR4 ;  /* 0x00000004000a7c82 */ /* 0x000fe20008000000 */
[----:B------:R-:W-:Y:S01]  /*4cd0*/  UMOV UR11, 0x40000040 ;  /* 0x40000040000b7882 */ /* 0x000fe20000000000 */
[----:B------:R-:W-:Y:S01]  /*4ce0*/  UIADD3 UR4, UR24, 0x180, URZ ;  /* 0x0000018018047890 */ /* 0x000fe2000fffe03f */
[----:B------:R-:W-:Y:S02]  /*4cf0*/  WARPGROUP.DEPBAR.LE gsb0, 0x0 ;  /* 0x00008000000079c5 */ /* 0x000fe40000010000 */
[----:B------:R-:W-:-:S15]  /*4d00*/  WARPGROUP.ARRIVE ;  /* 0x00000000000079c5 */ /* 0x000fde0000000000 */
[----:B------:R-:W-:-:S07]  /*4d10*/  NOP ;  /* 0x0000000000007918 */ /* 0x000fce0000000000 */
[----:B------:R-:W-:Y:S01]  /*4d20*/  HGMMA.64x256x16.F32.BF16 R24, R160, gdesc[UR8].tnspB, R24, gsb0 ;  /* 0x43e00008a0187df0 */ /* 0x000fe20008001818 */
[----:B------:R-:W-:Y:S01]  /*4d30*/  UMOV UR10, UR4 ;  /* 0x00000004000a7c82 */ /* 0x000fe20008000000 */
[----:B------:R-:W-:Y:S01]  /*4d40*/  UMOV UR11, 0x40000040 ;  /* 0x40000040000b7882 */ /* 0x000fe20000000000 */
[----:B------:R-:W-:Y:S01]  /*4d50*/  UMOV UR4, URZ ;  /* 0x0000003f00047c82 */ /* 0x000fe20008000000 */
[----:B------:R-:W-:Y:S02]  /*4d60*/  WARPGROUP.DEPBAR.LE gsb0, 0x0 ;  /* 0x00008000000079c5 */ /* 0x000fe40000010000 */
[----:B------:R-:W-:-:S15]  /*4d70*/  WARPGROUP.ARRIVE ;  /* 0x00000000000079c5 */ /* 0x000fde0000000000 */
[----:B------:R-:W-:-:S07]  /*4d80*/  NOP ;  /* 0x0000000000007918 */ /* 0x000fce0000000000 */
[----:B------:R-:W-:Y:S03]  /*4d90*/  HGMMA.64x256x16.F32.BF16 R24, R164, gdesc[UR8].tnspB, R24, gsb0 ;  /* 0x43e00008a4187df0 */ /* 0x000fe60008001818 */
[----:B------:R-:W-:Y:S02]  /*4da0*/  WARPGROUP.DEPBAR.LE gsb0, 0x0 ;  /* 0x00008000000079c5 */ /* 0x000fe40000010000 */
[----:B------:R-:W-:Y:S01]  /*4db0*/  @!PT LDS RZ, [RZ] ;  /* 0x00000000fffff984 */ /* 0x000fe20000000800 */
[----:B------:R-:W-:Y:S01]  /*4dc0*/  @!PT LDS RZ, [RZ] ;  /* 0x00000000fffff984 */ /* 0x000fe20000000800 */
[----:B------:R-:W-:Y:S01]  /*4dd0*/  @!PT LDS RZ, [RZ] ;  /* 0x00000000fffff984 */ /* 0x000fe20000000800 */
[----:B------:R-:W-:Y:S01]  /*4de0*/  @!PT LDS RZ, [RZ] ;  /* 0x00000000fffff984 */ /* 0x000fe20000000800 */
[----:B------:R4:W-:Y:S06]  /*4df0*/  MEMBAR.ALL.CTA ;  /* 0x0000000000007992 */ /* 0x0009ec0000008000 */
[----:B----4-:R-:W4:Y:S02]  /*4e00*/  FENCE.VIEW.ASYNC.S ;  /* 0x00000000000073c6 */ /* 0x010f240000000000 */
[----:B----4-:R-:W-:Y:S01]  /*4e10*/  NOP ;  /* 0x0000000000007918 */ /* 0x010fe20000000000 */
[----:B------:R-:W-:Y:S06]  /*4e20*/  BAR.ARV 0xe, 0x100 ;  /* 0x0384000000007b1d */ /* 0x000fec0000002000 */
[----:B------:R-:W-:Y:S05]  /*4e30*/  @!P0 BRA `(.L_x_3238) ;  /* 0x0000000000048947 */ /* 0x000fea0003800000 */
[----:B------:R-:W-:Y:S01]  /*4e40*/  BPT.TRAP 0x1 ;  /* 0x000000040000795c */ /* 0x000fe20000300000 */
.L_x_3238:
[----:B------:R-:W-:Y:S02]  /*4e50*/  UIADD3 UR44, UR44, -0x2, URZ ;  /* 0xfffffffe2c2c7890 */ /* 0x000fe4000fffe03f */
[----:B------:R-:W-:Y:S02]  /*4e60*/  UIADD3 UR5, UR41, 0x28c60, URZ ;  /* 0x00028c6029057890 */ /* 0x000fe4000fffe03f */
[----:B------:R-:W-:Y:S02]  /*4e70*/  UISETP.GE.AND UP0, UPT, UR44, UR40, UPT ;  /* 0x000000282c00728c */ /* 0x000fe4000bf06270 */
[----:B------:R-:W-:-:S04]  /*4e80*/  UPRMT UR5, UR42, 0x654, UR5 ;  /* 0x000006542a057896 */ /* 0x000fc80008000005 */
[----:B------:R-:W-:-:S05]  /*4e90*/  PLOP3.LUT P1, PT, PT, PT, UP0, 0x80, 0x0 ;  /* 0x000000000000781c */ /* 0x000fca0003f2f008 */
[----:B------:R-:W-:Y:S08]  /*4ea0*/  SYNCS.ARRIVE.TRANS64.RED.A1T0 RZ, [UR5], RZ ;  /* 0x000000ffffff79a7 */ /* 0x000ff00008100405 */
[----:B------:R-:W-:Y:S05]  /*4eb0*/  @!P1 BRA `(.L_x_3239) ;  /* 0x0000001c003c9947 */ /* 0x000fea0003800000 */
[----:B------:R-:W-:Y:S01]  /*4ec0*/  UMOV UR4, URZ ;  /* 0x0000003f00047c82 */ /* 0x000fe20008000000 */
[----:B------:R-:W-:Y:S01]  /*4ed0*/  UMOV UR5, URZ ;  /* 0x0000003f00057c82 */ /* 0x000fe20008000000 */
[----:B------:R-:W-:Y:S01]  /*4ee0*/  ULDC UR28, c[0x0][0x9d8] ;  /* 0x00027600001c7ab9 */ /* 0x000fe20000000800 */
[----:B------:R-:W-:-:S05]  /*4ef0*/  ULDC UR27, c[0x0][0x988] ;  /* 0x00026200001b7ab9 */ /* 0x000fca0000000800 */
.L_x_3250:
[----:B------:R-:W-:Y:S01]  /*4f00*/  UIADD3 UR7, UR5, 0x1, URZ ;  /* 0x0000000105077890 */ /* 0x000fe2000fffe03f */
[----:B012---:R-:W-:Y:S01]  /*4f10*/  IMAD.U32 R11, RZ, RZ, UR44 ;  /* 0x0000002cff0b7e24 */ /* 0x007fe2000f8e00ff */
[----:B------:R-:W-:Y:S02]  /*4f20*/  UIADD3 UR44, UR44, -0x1, URZ ;  /* 0xffffffff2c2c7890 */ /* 0x000fe4000fffe03f */
[----:B------:R-:W-:Y:S02]  /*4f30*/  UISETP.NE.AND UP0, UPT, UR7, 0x2, UPT ;  /* 0x000000020700788c */ /* 0x000fe4000bf05270 */
[----:B------:R-:W-:Y:S02]  /*4f40*/  ISETP.GT.AND P1, PT, R11, UR40, PT ;  /* 0x000000280b007c0c */ /* 0x000fe4000bf24270 */
[----:B------:R-:W-:Y:S02]  /*4f50*/  USEL UR10, URZ, 0x1, UP0 ;  /* 0x000000013f0a7887 */ /* 0x000fe40008000000 */
[----:B------:R-:W-:-:S02]  /*4f60*/  USEL UR25, UR7, URZ, UP0 ;  /* 0x0000003f07197287 */ /* 0x000fc40008000000 */
[----:B------:R-:W-:Y:S01]  /*4f70*/  ULOP3.LUT UR4, UR4, UR10, URZ, 0x3c, !UPT ;  /* 0x0000000a04047292 */ /* 0x000fe2000f8e3c3f */
[----:B------:R-:W-:Y:S11]  /*4f80*/  @!P0 BRA `(.L_x_3240) ;  /* 0x0000000000048947 */ /* 0x000ff60003800000 */
[----:B------:R-:W-:Y:S01]  /*4f90*/  BPT.TRAP 0x1 ;  /* 0x000000040000795c */ /* 0x000fe20000300000 */
.L_x_3240:
[----:B------:R-:W-:Y:S01]  /*4fa0*/  ULEA UR26, UR25, UR41, 0x3 ;  /* 0x00000029191a7291 */ /* 0x000fe2000f8e183f */
[----:B------:R-:W-:-:S04]  /*4fb0*/  MOV R11, UR4 ;  /* 0x00000004000b7c02 */ /* 0x000fc80008000f00 */
[----:B------:R-:W-:-:S04]  /*4fc0*/  SHF.L.U32 R11, R11, 0x1f, RZ ;  /* 0x0000001f0b0b7819 */ /* 0x000fc800000006ff */
[----:B------:R0:W1:Y:S01]  /*4fd0*/  SYNCS.PHASECHK.TRANS64.TRYWAIT P2, [UR26+0x28c30], R11 ;  /* 0x028c300bff0075a7 */ /* 0x000062000804015a */
[----:B------:R-:W-:Y:S05]  /*4fe0*/  @!P0 BRA `(.L_x_3241) ;  /* 0x0000000000048947 */ /* 0x000fea0003800000 */
[----:B------:R-:W-:Y:S01]  /*4ff0*/  BPT.TRAP 0x1 ;  /* 0x000000040000795c */ /* 0x000fe20000300000 */
.L_x_3241:
[----:B-1----:R-:W-:Y:S05]  /*5000*/  @P2 BRA `(.L_x_3242) ;  /* 0x0000000000082947 */ /* 0x002fea0003800000 */
[----:B------:R-:W1:Y:S02]  /*5010*/  SYNCS.PHASECHK.TRANS64.TRYWAIT P2, [UR26+0x28c30], R11 ;  /* 0x028c300bff0075a7 */ /* 0x000e64000804015a */
[----:B-1----:R-:W-:Y:S05]  /*5020*/  @!P2 BRA `(.L_x_3243) ;  /* 0x0000008400a0a947 */ /* 0x002fea0003800000 */
.L_x_3242:
[----:B------:R-:W-:Y:S01]  /*5030*/  ULEA UR10, UR25, UR6, 0x9 ;  /* 0x00000006190a7291 */ /* 0x000fe2000f8e483f */
[----:B---3--:R-:W-:Y:S01]  /*5040*/  WARPGROUP.ARRIVE ;  /* 0x00000000000079c5 */ /* 0x008fe20000000000 */
[----:B------:R-:W-:Y:S01]  /*5050*/  UMOV UR11, 0x40000040 ;  /* 0x40000040000b7882 */ /* 0x000fe20000000000 */
[----:B------:R-:W-:Y:S01]  /*5060*/  UMOV UR15, 0x40000040 ;  /* 0x40000040000f7882 */ /* 0x000fe20000000000 */
[----:B------:R-:W-:Y:S02]  /*5070*/  UIADD3 UR14, UR10, 0x2, URZ ;  /* 0x000000020a0e7890 */ /* 0x000fe4000fffe03f */
[----:B------:R-:W-:Y:S01]  /*5080*/  UIADD3 UR18, UR10, 0x4, URZ ;  /* 0x000000040a127890 */ /* 0x000fe2000fffe03f */
[----:B------:R-:W-:Y:S02]  /*5090*/  UMOV UR19, 0x40000040 ;  /* 0x4000004000137882 */ /* 0x000fe40000000000 */
[----:B------:R-:W-:Y:S01]  /*50a0*/  HGMMA.64x64x16.F32.BF16 R152, gdesc[UR8], RZ, !UPT, gsb0 ;  /* 0x00e00000089879f0 */ /* 0x000fe2000c0018ff */
[----:B------:R-:W-:Y:S01]  /*50b0*/  UIADD3 UR22, UR10, 0x6, URZ ;  /* 0x000000060a167890 */ /* 0x000fe2000fffe03f */
[----:B------:R-:W-:Y:S01]  /*50c0*/  UMOV UR23, 0x40000040 ;  /* 0x4000004000177882 */ /* 0x000fe20000000000 */
[----:B------:R-:W-:-:S02]  /*50d0*/  WARPGROUP.DEPBAR.LE gsb0, 0x0 ;  /* 0x00008000000079c5 */ /* 0x000fc40000010000 */
        /* <DEDUP_REMOVED lines=11> */
.L_x_3244:
        /* <DEDUP_REMOVED lines=16> */
[----:B-1----:R-:W-:Y:S01]  /*5290*/  FMUL.FTZ R12, R155, UR28 ;  /* 0x0000001c9b0c7c20 */ /* 0x002fe20008410000 */
[----:B------:R-:W-:Y:S01]  /*52a0*/  FMUL.FTZ R155, R173, UR28 ;  /* 0x0000001cad9b7c20 */ /* 0x000fe20008410000 */
[----:B------:R-:W-:Y:S01]  /*52b0*/  FMUL.FTZ R156, R176, UR28 ;  /* 0x0000001cb09c7c20 */ /* 0x000fe20008410000 */
[----:B------:R-:W-:Y:S01]  /*52c0*/  FMUL.FTZ R165, R171, UR28 ;  /* 0x0000001caba57c20 */ /* 0x000fe20008410000 */
[----:B------:R-:W-:Y:S01]  /*52d0*/  UMOV UR7, UR27 ;  /* 0x0000001b00077c82 */ /* 0x000fe20008000000 */
[----:B------:R-:W-:Y:S01]  /*52e0*/  FMUL.FTZ R172, R182, UR28 ;  /* 0x0000001cb6ac7c20 */ /* 0x000fe20008410000 */
[----:B------:R-:W1:Y:S01]  /*52f0*/  MUFU.TANH R18, R18 ;  /* 0x0000001200127308 */ /* 0x000e620000002400 */
[----:B--2---:R-:W-:Y:S01]  /*5300*/  FMNMX.FTZ R157, R17, R0, !PT ;  /* 0x00000000119d7209 */ /* 0x004fe20007810000 */
[----:B------:R-:W-:Y:S01]  /*5310*/  FMUL.FTZ R173, R183, UR28 ;  /* 0x0000001cb7ad7c20 */ /* 0x000fe20008410000 */
[----:B------:R-:W-:Y:S01]  /*5320*/  ISETP.NE.AND P2, PT, R3, RZ, PT ;  /* 0x000000ff0300720c */ /* 0x000fe20003f45270 */
[----:B------:R-:W-:-:S04]  /*5330*/  UIADD3 UR10, UR26, 0x28c40, URZ ;  /* 0x00028c401a0a7890 */ /* 0x000fc8000fffe03f */
[----:B------:R-:W2:Y:S01]  /*5340*/  MUFU.TANH R19, R19 ;  /* 0x0000001300137308 */ /* 0x000ea20000002400 */
[----:B---3--:R-:W-:Y:S01]  /*5350*/  FMNMX.FTZ R157, R16, R157, !PT ;  /* 0x0000009d109d7209 */ /* 0x008fe20007810000 */
[----:B------:R-:W-:-:S06]  /*5360*/  UPRMT UR10, UR42, 0x654, UR10 ;  /* 0x000006542a0a7896 */ /* 0x000fcc000800000a */
[----:B------:R-:W3:Y:S01]  /*5370*/  MUFU.TANH R20, R20 ;  /* 0x0000001400147308 */ /* 0x000ee20000002400 */
[----:B-1----:R-:W-:Y:S02]  /*5380*/  FMNMX.FTZ R158, R18, R157, !PT ;  /* 0x0000009d129e7209 */ /* 0x002fe40007810000 */
[----:B------:R-:W-:Y:S05]  /*5390*/  SYNCS.ARRIVE.TRANS64.RED.A1T0 RZ, [UR10], RZ ;  /* 0x000000ffffff79a7 */ /* 0x000fea000810040a */
[----:B------:R-:W1:Y:S01]  /*53a0*/  MUFU.TANH R21, R21 ;  /* 0x0000001500157308 */ /* 0x000e620000002400 */
[----:B--2---:R-:W-:-:S07]  /*53b0*/  FMNMX.FTZ R157, R19, R158, !PT ;  /* 0x0000009e139d7209 */ /* 0x004fce0007810000 */
[----:B------:R-:W2:Y:S01]  /*53c0*/  MUFU.TANH R22, R22 ;  /* 0x0000001600167308 */ /* 0x000ea20000002400 */
[----:B---3--:R-:W-:Y:S01]  /*53d0*/  FMNMX.FTZ R158, R20, R157, !PT ;  /* 0x0000009d149e7209 */ /* 0x008fe20007810000 */
[----:B------:R-:W-:-:S06]  /*53e0*/  FMUL.FTZ R157, R177, UR28 ;  /* 0x0000001cb19d7c20 */ /* 0x000fcc0008410000 */
[----:B------:R-:W3:Y:S01]  /*53f0*/  MUFU.TANH R23, R23 ;  /* 0x0000001700177308 */ /* 0x000ee20000002400 */
[----:B-1----:R-:W-:Y:S01]  /*5400*/  FMNMX.FTZ R159, R21, R158, !PT ;  /* 0x0000009e159f7209 */ /* 0x002fe20007810000 */
[----:B------:R-:W-:-:S06]  /*5410*/  FMUL.FTZ R158, R180, UR28 ;  /* 0x0000001cb49e7c20 */ /* 0x000fcc0008410000 */
[----:B------:R-:W1:Y:S01]  /*5420*/  MUFU.TANH R152, R152 ;  /* 0x0000009800987308 */ /* 0x000e620000002400 */
[----:B--2---:R-:W-:-:S07]  /*5430*/  FMNMX.FTZ R160, R22, R159, !PT ;  /* 0x0000009f16a07209 */ /* 0x004fce0007810000 */
[----:B------:R-:W2:Y:S01]  /*5440*/  MUFU.TANH R153, R153 ;  /* 0x0000009900997308 */ /* 0x000ea20000002400 */
[----:B---3--:R-:W-:-:S07]  /*5450*/  FMNMX.FTZ R159, R23, R160, !PT ;  /* 0x000000a0179f7209 */ /* 0x008fce0007810000 */
[----:B------:R-:W3:Y:S01]  /*5460*/  MUFU.TANH R154, R154 ;  /* 0x0000009a009a7308 */ /* 0x000ee20000002400 */
[----:B-1----:R-:W-:Y:S01]  /*5470*/  FMNMX.FTZ R160, R152, R159, !PT ;  /* 0x0000009f98a07209 */ /* 0x002fe20007810000 */
[----:B------:R-:W-:-:S06]  /*5480*/  FMUL.FTZ R159, R181, UR28 ;  /* 0x0000001cb59f7c20 */ /* 0x000fcc0008410000 */
[----:B------:R-:W1:Y:S01]  /*5490*/  MUFU.TANH R155, R155 ;  /* 0x0000009b009b7308 */ /* 0x000e620000002400 */
[----:B--2---:R-:W-:Y:S01]  /*54a0*/  FMNMX.FTZ R161, R153, R160, !PT ;  /* 0x000000a099a17209 */ /* 0x004fe20007810000 */
[----:B------:R-:W-:-:S06]  /*54b0*/  FMUL.FTZ R160, R162, UR28 ;  /* 0x0000001ca2a07c20 */ /* 0x000fcc0008410000 */
[----:B------:R-:W2:Y:S01]  /*54c0*/  MUFU.TANH R156, R156 ;  /* 0x0000009c009c7308 */ /* 0x000ea20000002400 */
[----:B---3--:R-:W-:-:S07]  /*54d0*/  FMNMX.FTZ R164, R154, R161, !PT ;  /* 0x000000a19aa47209 */ /* 0x008fce0007810000 */
[----:B------:R-:W3:Y:S01]  /*54e0*/  MUFU.TANH R157, R157 ;  /* 0x0000009d009d7308 */ /* 0x000ee20000002400 */
[----:B-1----:R-:W-:-:S07]  /*54f0*/  FMNMX.FTZ R161, R155, R164, !PT ;  /* 0x000000a49ba17209 */ /* 0x002fce0007810000 */
[----:B------:R-:W1:Y:S01]  /*5500*/  MUFU.TANH R158, R158 ;  /* 0x0000009e009e7308 */ /* 0x000e620000002400 */
[----:B--2---:R-:W-:Y:S01]  /*5510*/  FMNMX.FTZ R162, R156, R161, !PT ;  /* 0x000000a19ca27209 */ /* 0x004fe20007810000 */
[----:B------:R-:W-:-:S06]  /*5520*/  FMUL.FTZ R161, R163, UR28 ;  /* 0x0000001ca3a17c20 */ /* 0x000fcc0008410000 */
[----:B------:R-:W2:Y:S01]  /*5530*/  MUFU.TANH R159, R159 ;  /* 0x0000009f009f7308 */ /* 0x000ea20000002400 */
[----:B---3--:R-:W-:Y:S01]  /*5540*/  FMNMX.FTZ R163, R157, R162, !PT ;  /* 0x000000a29da37209 */ /* 0x008fe20007810000 */
[----:B------:R-:W-:Y:S01]  /*5550*/  FMUL.FTZ R162, R166, UR28 ;  /* 0x0000001ca6a27c20 */ /* 0x000fe20008410000 */
[----:B------:R-:W-:-:S05]  /*5560*/  FMUL.FTZ R166, R174, UR28 ;  /* 0x0000001caea67c20 */ /* 0x000fca0008410000 */
[----:B------:R-:W3:Y:S01]  /*5570*/  MUFU.TANH R13, R13 ;  /* 0x0000000d000d7308 */ /* 0x000ee20000002400 */
[----:B-1----:R-:W-:Y:S01]  /*5580*/  FMNMX.FTZ R164, R158, R163, !PT ;  /* 0x000000a39ea47209 */ /* 0x002fe20007810000 */
[----:B------:R-:W-:Y:S01]  /*5590*/  FMUL.FTZ R163, R167, UR28 ;  /* 0x0000001ca7a37c20 */ /* 0x000fe20008410000 */
[----:B------:R-:W-:-:S05]  /*55a0*/  FMUL.FTZ R167, R175, UR28 ;  /* 0x0000001cafa77c20 */ /* 0x000fca0008410000 */
[----:B------:R-:W1:Y:S01]  /*55b0*/  MUFU.TANH R12, R12 ;  /* 0x0000000c000c7308 */ /* 0x000e620000002400 */
[----:B--2---:R-:W-:Y:S01]  /*55c0*/  FMNMX.FTZ R168, R159, R164, !PT ;  /* 0x000000a49fa87209 */ /* 0x004fe20007810000 */
[----:B------:R-:W-:Y:S01]  /*55d0*/  FMUL.FTZ R164, R170, UR28 ;  /* 0x0000001caaa47c20 */ /* 0x000fe20008410000 */
[----:B------:R-:W-:-:S03]  /*55e0*/  FMUL.FTZ R170, R179, UR28 ;  /* 0x0000001cb3aa7c20 */ /* 0x000fc60008410000 */
[----:B------:R-:W2:Y:S02]  /*55f0*/  SHFL.BFLY PT, R169, R168, 0x2, 0x1f ;  /* 0x0c401f00a8a97f89 */ /* 0x000ea400000e0000 */
[----:B------:R-:W4:Y:S08]  /*5600*/  MUFU.TANH R14, R14 ;  /* 0x0000000e000e7308 */ /* 0x000f300000002400 */
[----:B------:R-:W5:Y:S08]  /*5610*/  MUFU.TANH R15, R15 ;  /* 0x0000000f000f7308 */ /* 0x000f700000002400 */
[----:B------:R-:W0:Y:S01]  /*5620*/  MUFU.TANH R160, R160 ;  /* 0x000000a000a07308 */ /* 0x000e220000002400 */
[----:B--2---:R-:W-:Y:S01]  /*5630*/  FMNMX.FTZ R171, R168, R169, !PT ;  /* 0x000000a9a8ab7209 */ /* 0x004fe20007810000 */
[----:B------:R-:W-:Y:S01]  /*5640*/  FMUL.FTZ R168, R178, UR28 ;  /* 0x0000001cb2a87c20 */ /* 0x000fe20008410000 */
[----:B---3--:R-:W-:-:S05]  /*5650*/  FMNMX.FTZ R169, R13, R2, !PT ;  /* 0x000000020da97209 */ /* 0x008fca0007810000 */
[----:B------:R-:W2:Y:S01]  /*5660*/  MUFU.TANH R161, R161 ;  /* 0x000000a100a17308 */ /* 0x000ea20000002400 */
[----:B------:R-:W3:Y:S01]  /*5670*/  SHFL.BFLY PT, R176, R171, 0x1, 0x1f ;  /* 0x0c201f00abb07f89 */ /* 0x000ee200000e0000 */
[----:B-1----:R-:W-:-:S04]  /*5680*/  FMNMX.FTZ R169, R12, R169, !PT ;  /* 0x000000a90ca97209 */ /* 0x002fc80007810000 */
[----:B----4-:R-:W-:Y:S02]  /*5690*/  FMNMX.FTZ R174, R14, R169, !PT ;  /* 0x000000a90eae7209 */ /* 0x010fe40007810000 */
[----:B------:R-:W1:Y:S02]  /*56a0*/  MUFU.TANH R162, R162 ;  /* 0x000000a200a27308 */ /* 0x000e640000002400 */
[----:B-----5:R-:W-:-:S04]  /*56b0*/  FMNMX.FTZ R169, R15, R174, !PT ;  /* 0x000000ae0fa97209 */ /* 0x020fc80007810000 */
[----:B0-----:R-:W-:Y:S02]  /*56c0*/  FMNMX.FTZ R174, R160, R169, !PT ;  /* 0x000000a9a0ae7209 */ /* 0x001fe40007810000 */
[----:B------:R-:W0:Y:S08]  /*56d0*/  MUFU.TANH R163, R163 ;  /* 0x000000a300a37308 */ /* 0x000e300000002400 */
[----:B------:R-:W4:Y:S01]  /*56e0*/  MUFU.TANH R164, R164 ;  /* 0x000000a400a47308 */ /* 0x000f220000002400 */
[----:B---3--:R-:W-:-:S02]  /*56f0*/  FMNMX.FTZ R169, R171, R176, !PT ;  /* 0x000000b0aba97209 */ /* 0x008fc40007810000 */
[----:B--2---:R-:W-:-:S03]  /*5700*/  FMNMX.FTZ R171, R161, R174, !PT ;  /* 0x000000aea1ab7209 */ /* 0x004fc60007810000 */
[C---:B------:R-:W-:Y:S02]  /*5710*/  FADD.FTZ R174, -R169.reuse, R0 ;  /* 0x00000000a9ae7221 */ /* 0x040fe40000010100 */
[----:B------:R-:W2:Y:S01]  /*5720*/  MUFU.TANH R165, R165 ;  /* 0x000000a500a57308 */ /* 0x000ea20000002400 */
[----:B-1----:R-:W-:Y:S01]  /*5730*/  FMNMX.FTZ R0, R162, R171, !PT ;  /* 0x000000aba2007209 */ /* 0x002fe20007810000 */
[----:B------:R-:W-:Y:S01]  /*5740*/  FMUL.FTZ R180, R169, UR7 ;  /* 0x00000007a9b47c20 */ /* 0x000fe20008410000 */
[----:B------:R-:W-:Y:S02]  /*5750*/  FMUL.FTZ R171, R174, UR7 ;  /* 0x00000007aeab7c20 */ /* 0x000fe40008410000 */
[----:B0-----:R-:W-:Y:S01]  /*5760*/  FMNMX.FTZ R175, R163, R0, !PT ;  /* 0x00000000a3af7209 */ /* 0x001fe20007810000 */
[--C-:B------:R-:W-:Y:S01]  /*5770*/  FFMA.FTZ R176, R17, UR7, -R180.reuse ;  /* 0x0000000711b07c23 */ /* 0x100fe200080108b4 */
[--C-:B------:R-:W-:Y:S01]  /*5780*/  FFMA.FTZ R19, R19, UR7, -R180.reuse ;  /* 0x0000000713137c23 */ /* 0x100fe200080108b4 */
[----:B------:R-:W0:Y:S01]  /*5790*/  MUFU.TANH R166, R166 ;  /* 0x000000a600a67308 */ /* 0x000e220000002400 */
[----:B----4-:R-:W-:Y:S01]  /*57a0*/  FMNMX.FTZ R0, R164, R175, !PT ;  /* 0x000000afa4007209 */ /* 0x010fe20007810000 */
[--C-:B------:R-:W-:Y:S01]  /*57b0*/  FFMA.FTZ R21, R21, UR7, -R180.reuse ;  /* 0x0000000715157c23 */ /* 0x100fe200080108b4 */
[----:B------:R-:W-:Y:S01]  /*57c0*/  FFMA.FTZ R179, R155, UR7, -R180 ;  /* 0x000000079bb37c23 */ /* 0x000fe200080108b4 */
[----:B------:R-:W-:-:S02]  /*57d0*/  IMAD.U32 R155, RZ, RZ, UR5 ;  /* 0x00000005ff9b7e24 */ /* 0x000fc4000f8e00ff */
[--C-:B------:R-:W-:Y:S01]  /*57e0*/  FFMA.FTZ R181, R157, UR7, -R180.reuse ;  /* 0x000000079db57c23 */ /* 0x100fe200080108b4 */
[--C-:B------:R-:W-:Y:S01]  /*57f0*/  FFMA.FTZ R178, R158, UR7, -R180.reuse ;  /* 0x000000079eb27c23 */ /* 0x100fe200080108b4 */
[--C-:B------:R-:W-:Y:S01]  /*5800*/  FFMA.FTZ R23, R23, UR7, -R180.reuse ;  /* 0x0000000717177c23 */ /* 0x100fe200080108b4 */
[----:B------:R-:W1:Y:S01]  /*5810*/  MUFU.TANH R167, R167 ;  /* 0x000000a700a77308 */ /* 0x000e620000002400 */
[----:B--2---:R-:W-:Y:S01]  /*5820*/  FMNMX.FTZ R17, R165, R0, !PT ;  /* 0x00000000a5117209 */ /* 0x004fe20007810000 */
[----:B------:R-:W-:-:S06]  /*5830*/  FFMA.FTZ R183, R159, UR7, -R180 ;  /* 0x000000079fb77c23 */ /* 0x000fcc00080108b4 */
[----:B------:R-:W2:Y:S01]  /*5840*/  MUFU.TANH R168, R168 ;  /* 0x000000a800a87308 */ /* 0x000ea20000002400 */
[----:B0-----:R-:W-:Y:S01]  /*5850*/  FMNMX.FTZ R174, R166, R17, !PT ;  /* 0x00000011a6ae7209 */ /* 0x001fe20007810000 */
[--C-:B------:R-:W-:Y:S01]  /*5860*/  FFMA.FTZ R17, R16, UR7, -R180.reuse ;  /* 0x0000000710117c23 */ /* 0x100fe200080108b4 */
[----:B------:R-:W-:-:S05]  /*5870*/  FFMA.FTZ R16, R18, UR7, -R180 ;  /* 0x0000000712107c23 */ /* 0x000fca00080108b4 */
[----:B------:R-:W0:Y:S01]  /*5880*/  MUFU.TANH R170, R170 ;  /* 0x000000aa00aa7308 */ /* 0x000e220000002400 */
[----:B-1----:R-:W-:-:S07]  /*5890*/  FMNMX.FTZ R175, R167, R174, !PT ;  /* 0x000000aea7af7209 */ /* 0x002fce0007810000 */
[----:B------:R-:W1:Y:S01]  /*58a0*/  MUFU.TANH R172, R172 ;  /* 0x000000ac00ac7308 */ /* 0x000e620000002400 */
[----:B--2---:R-:W-:-:S07]  /*58b0*/  FMNMX.FTZ R175, R168, R175, !PT ;  /* 0x000000afa8af7209 */ /* 0x004fce0007810000 */
[----:B------:R-:W2:Y:S01]  /*58c0*/  MUFU.TANH R173, R173 ;  /* 0x000000ad00ad7308 */ /* 0x000ea20000002400 */
[----:B0-----:R-:W-:-:S07]  /*58d0*/  FMNMX.FTZ R175, R170, R175, !PT ;  /* 0x000000afaaaf7209 */ /* 0x001fce0007810000 */
[----:B------:R-:W0:Y:S01]  /*58e0*/  MUFU.EX2 R171, R171 ;  /* 0x000000ab00ab7308 */ /* 0x000e220000000800 */
[----:B-1----:R-:W-:-:S07]  /*58f0*/  FMNMX.FTZ R18, R172, R175, !PT ;  /* 0x000000afac127209 */ /* 0x002fce0007810000 */
[----:B------:R1:W3:Y:S01]  /*5900*/  MUFU.EX2 R0, R176 ;  /* 0x000000b000007308 */ /* 0x0002e20000000800 */
[----:B--2---:R-:W-:Y:S01]  /*5910*/  FMNMX.FTZ R174, R173, R18, !PT ;  /* 0x00000012adae7209 */ /* 0x004fe20007810000 */
[--C-:B------:R-:W-:Y:S01]  /*5920*/  FFMA.FTZ R18, R20, UR7, -R180.reuse ;  /* 0x0000000714127c23 */ /* 0x100fe200080108b4 */
[--C-:B------:R-:W-:Y:S01]  /*5930*/  FFMA.FTZ R20, R22, UR7, -R180.reuse ;  /* 0x0000000716147c23 */ /* 0x100fe200080108b4 */
[--C-:B------:R-:W-:Y:S02]  /*5940*/  FFMA.FTZ R22, R152, UR7, -R180.reuse ;  /* 0x0000000798167c23 */ /* 0x100fe400080108b4 */
[----:B------:R-:W2:Y:S02]  /*5950*/  SHFL.BFLY PT, R175, R174, 0x2, 0x1f ;  /* 0x0c401f00aeaf7f89 */ /* 0x000ea400000e0000 */
[----:B------:R-:W-:Y:S01]  /*5960*/  MUFU.EX2 R17, R17 ;  /* 0x0000001100117308 */ /* 0x000fe20000000800 */
[----:B-1----:R-:W-:Y:S01]  /*5970*/  FFMA.FTZ R176, R156, UR7, -R180 ;  /* 0x000000079cb07c23 */ /* 0x002fe200080108b4 */
[-C--:B0-----:R-:W-:Y:S01]  /*5980*/  FMUL.FTZ R24, R24, R171.reuse ;  /* 0x000000ab18187220 */ /* 0x081fe20000410000 */
[-C--:B------:R-:W-:Y:S01]  /*5990*/  FMUL.FTZ R25, R25, R171.reuse ;  /* 0x000000ab19197220 */ /* 0x080fe20000410000 */
[-C--:B------:R-:W-:Y:S01]  /*59a0*/  FMUL.FTZ R28, R28, R171.reuse ;  /* 0x000000ab1c1c7220 */ /* 0x080fe20000410000 */
[-C--:B------:R-:W-:Y:S01]  /*59b0*/  FMUL.FTZ R29, R29, R171.reuse ;  /* 0x000000ab1d1d7220 */ /* 0x080fe20000410000 */
[-C--:B------:R-:W-:Y:S01]  /*59c0*/  FMUL.FTZ R32, R32, R171.reuse ;  /* 0x000000ab20207220 */ /* 0x080fe20000410000 */
[-C--:B------:R-:W-:Y:S01]  /*59d0*/  FMUL.FTZ R33, R33, R171.reuse ;  /* 0x000000ab21217220 */ /* 0x080fe20000410000 */
[----:B------:R-:W-:Y:S01]  /*59e0*/  MUFU.EX2 R16, R16 ;  /* 0x0000001000107308 */ /* 0x000fe20000000800 */
[----:B---3--:R-:W-:Y:S01]  /*59f0*/  FFMA.FTZ R10, R171, R10, R0 ;  /* 0x0000000aab0a7223 */ /* 0x008fe20000010000 */
[-C--:B------:R-:W-:Y:S01]  /*5a00*/  FMUL.FTZ R36, R36, R171.reuse ;  /* 0x000000ab24247220 */ /* 0x080fe20000410000 */
[-C--:B------:R-:W-:Y:S01]  /*5a10*/  FMUL.FTZ R37, R37, R171.reuse ;  /* 0x000000ab25257220 */ /* 0x080fe20000410000 */
[-C--:B------:R-:W-:Y:S01]  /*5a20*/  FMUL.FTZ R40, R40, R171.reuse ;  /* 0x000000ab28287220 */ /* 0x080fe20000410000 */
[-C--:B------:R-:W-:Y:S01]  /*5a30*/  FMUL.FTZ R41, R41, R171.reuse ;  /* 0x000000ab29297220 */ /* 0x080fe20000410000 */
[-C--:B------:R-:W-:Y:S01]  /*5a40*/  FMUL.FTZ R44, R44, R171.reuse ;  /* 0x000000ab2c2c7220 */ /* 0x080fe20000410000 */
[-C--:B------:R-:W-:Y:S01]  /*5a50*/  FMUL.FTZ R45, R45, R171.reuse ;  /* 0x000000ab2d2d7220 */ /* 0x080fe20000410000 */
[----:B------:R-:W-:Y:S01]  /*5a60*/  MUFU.EX2 R19, R19 ;  /* 0x0000001300137308 */ /* 0x000fe20000000800 */
[-C--:B------:R-:W-:Y:S01]  /*5a70*/  FMUL.FTZ R48, R48, R171.reuse ;  /* 0x000000ab30307220 */ /* 0x080fe20000410000 */
[-C--:B------:R-:W-:Y:S01]  /*5a80*/  FMUL.FTZ R49, R49, R171.reuse ;  /* 0x000000ab31317220 */ /* 0x080fe20000410000 */
[-C--:B------:R-:W-:Y:S01]  /*5a90*/  FMUL.FTZ R52, R52, R171.reuse ;  /* 0x000000ab34347220 */ /* 0x080fe20000410000 */
[-C--:B------:R-:W-:Y:S01]  /*5aa0*/  FMUL.FTZ R53, R53, R171.reuse ;  /* 0x000000ab35357220 */ /* 0x080fe20000410000 */
[----:B------:R-:W-:Y:S01]  /*5ab0*/  FMUL.FTZ R56, R56, R171 ;  /* 0x000000ab38387220 */ /* 0x000fe20000410000 */
[----:B--2---:R-:W-:Y:S01]  /*5ac0*/  FMNMX.FTZ R152, R174, R175, !PT ;  /* 0x000000afae987209 */ /* 0x004fe20007810000 */
[--C-:B------:R-:W-:Y:S01]  /*5ad0*/  FFMA.FTZ R175, R153, UR7, -R180.reuse ;  /* 0x0000000799af7c23 */ /* 0x100fe200080108b4 */
[----:B------:R-:W-:Y:S01]  /*5ae0*/  MUFU.EX2 R18, R18 ;  /* 0x0000001200127308 */ /* 0x000fe20000000800 */
[----:B------:R-:W-:Y:S01]  /*5af0*/  FFMA.FTZ R174, R154, UR7, -R180 ;  /* 0x000000079aae7c23 */ /* 0x000fe200080108b4 */
[-C--:B------:R-:W-:Y:S01]  /*5b00*/  FMUL.FTZ R57, R57, R171.reuse ;  /* 0x000000ab39397220 */ /* 0x080fe20000410000 */
[----:B------:R-:W0:Y:S01]  /*5b10*/  SHFL.BFLY PT, R177, R152, 0x1, 0x1f ;  /* 0x0c201f0098b17f89 */ /* 0x000e2200000e0000 */
        /* <DEDUP_REMOVED lines=22> */
[----:B------:R-:W-:Y:S01]  /*5c80*/  FMUL.FTZ R97, R97, R171 ;  /* 0x000000ab61617220 */ /* 0x000fe20000410000 */
[----:B0-----:R-:W-:Y:S01]  /*5c90*/  FMNMX.FTZ R177, R152, R177, !PT ;  /* 0x000000b198b17209 */ /* 0x001fe20007810000 */
[-C--:B------:R-:W-:Y:S01]  /*5ca0*/  FMUL.FTZ R100, R100, R171.reuse ;  /* 0x000000ab64647220 */ /* 0x080fe20000410000 */
[-C--:B------:R-:W-:Y:S01]  /*5cb0*/  FMUL.FTZ R101, R101, R171.reuse ;  /* 0x000000ab65657220 */ /* 0x080fe20000410000 */
[-C--:B------:R-:W-:Y:S01]  /*5cc0*/  FMUL.FTZ R104, R104, R171.reuse ;  /* 0x000000ab68687220 */ /* 0x080fe20000410000 */
[-C--:B------:R-:W-:Y:S01]  /*5cd0*/  FMUL.FTZ R105, R105, R171.reuse ;  /* 0x000000ab69697220 */ /* 0x080fe20000410000 */
[C---:B------:R-:W-:Y:S01]  /*5ce0*/  FADD.FTZ R2, -R177.reuse, R2 ;  /* 0x00000002b1027221 */ /* 0x040fe20000010100 */
[----:B------:R-:W-:Y:S01]  /*5cf0*/  FMUL.FTZ R153, R177, UR7 ;  /* 0x00000007b1997c20 */ /* 0x000fe20008410000 */
[----:B------:R-:W-:Y:S01]  /*5d00*/  MUFU.EX2 R22, R22 ;  /* 0x0000001600167308 */ /* 0x000fe20000000800 */
[-C--:B------:R-:W-:Y:S01]  /*5d10*/  FMUL.FTZ R108, R108, R171.reuse ;  /* 0x000000ab6c6c7220 */ /* 0x080fe20000410000 */
[----:B------:R-:W-:Y:S01]  /*5d20*/  FMUL.FTZ R2, R2, UR7 ;  /* 0x0000000702027c20 */ /* 0x000fe20008410000 */
        /* <DEDUP_REMOVED lines=17> */
[----:B------:R-:W-:Y:S01]  /*5e40*/  FFMA.FTZ R173, R173, UR7, -R153 ;  /* 0x00000007adad7c23 */ /* 0x000fe20008010899 */
[-C--:B------:R-:W-:Y:S01]  /*5e50*/  FMUL.FTZ R109, R109, R171.reuse ;  /* 0x000000ab6d6d7220 */ /* 0x080fe20000410000 */
[-C--:B------:R-:W-:Y:S01]  /*5e60*/  FMUL.FTZ R112, R112, R171.reuse ;  /* 0x000000ab70707220 */ /* 0x080fe20000410000 */
[-C--:B------:R-:W-:Y:S01]  /*5e70*/  FMUL.FTZ R113, R113, R171.reuse ;  /* 0x000000ab71717220 */ /* 0x080fe20000410000 */
[----:B------:R1:W2:Y:S01]  /*5e80*/  MUFU.EX2 R156, R12 ;  /* 0x0000000c009c7308 */ /* 0x0002a20000000800 */
[-C--:B------:R-:W-:Y:S01]  /*5e90*/  FMUL.FTZ R116, R116, R171.reuse ;  /* 0x000000ab74747220 */ /* 0x080fe20000410000 */
[-C--:B------:R-:W-:Y:S01]  /*5ea0*/  FMUL.FTZ R117, R117, R171.reuse ;  /* 0x000000ab75757220 */ /* 0x080fe20000410000 */
[-C--:B------:R-:W-:Y:S01]  /*5eb0*/  FMUL.FTZ R120, R120, R171.reuse ;  /* 0x000000ab78787220 */ /* 0x080fe20000410000 */
[-C--:B------:R-:W-:Y:S01]  /*5ec0*/  FMUL.FTZ R121, R121, R171.reuse ;  /* 0x000000ab79797220 */ /* 0x080fe20000410000 */
[-C--:B------:R-:W-:Y:S01]  /*5ed0*/  FMUL.FTZ R124, R124, R171.reuse ;  /* 0x000000ab7c7c7220 */ /* 0x080fe20000410000 */
[-C--:B------:R-:W-:Y:S01]  /*5ee0*/  FMUL.FTZ R125, R125, R171.reuse ;  /* 0x000000ab7d7d7220 */ /* 0x080fe20000410000 */
[----:B------:R-:W-:Y:S01]  /*5ef0*/  FMUL.FTZ R128, R128, R171 ;  /* 0x000000ab80807220 */ /* 0x000fe20000410000 */
[----:B------:R-:W3:Y:S01]  /*5f00*/  MUFU.EX2 R14, R14 ;  /* 0x0000000e000e7308 */ /* 0x000ee20000000800 */
[----:B0-----:R-:W-:Y:S01]  /*5f10*/  FFMA.FTZ R9, R2, R9, R13 ;  /* 0x0000000902097223 */ /* 0x001fe2000001000d */
[----:B-1----:R-:W-:-:S02]  /*5f20*/  @!P2 IMAD R12, R155, 0x40, R4 ;  /* 0x000000409b0ca824 */ /* 0x002fc400078e0204 */
[----:B------:R-:W-:Y:S01]  /*5f30*/  FADD.FTZ R155, R17, R10 ;  /* 0x0000000a119b7221 */ /* 0x000fe20000010000 */
[-C--:B------:R-:W-:Y:S01]  /*5f40*/  FMUL.FTZ R129, R129, R171.reuse ;  /* 0x000000ab81817220 */ /* 0x080fe20000410000 */
[-C--:B------:R-:W-:Y:S01]  /*5f50*/  FMUL.FTZ R132, R132, R171.reuse ;  /* 0x000000ab84847220 */ /* 0x080fe20000410000 */
[-C--:B------:R-:W-:Y:S01]  /*5f60*/  FMUL.FTZ R133, R133, R171.reuse ;  /* 0x000000ab85857220 */ /* 0x080fe20000410000 */
[----:B------:R-:W-:Y:S01]  /*5f70*/  FADD.FTZ R10, R16, R155 ;  /* 0x0000009b100a7221 */ /* 0x000fe20000010000 */
[----:B------:R-:W0:Y:S01]  /*5f80*/  MUFU.EX2 R15, R15 ;  /* 0x0000000f000f7308 */ /* 0x000e220000000800 */
[----:B--2---:R-:W-:Y:S01]  /*5f90*/  FADD.FTZ R9, R156, R9 ;  /* 0x000000099c097221 */ /* 0x004fe20000010000 */
[----:B------:R-:W-:Y:S01]  /*5fa0*/  @!P2 LEA R12, R12, UR41, 0x2 ;  /* 0x000000290c0cac11 */ /* 0x000fe2000f8e10ff */
[-C--:B------:R-:W-:Y:S01]  /*5fb0*/  FMUL.FTZ R136, R136, R171.reuse ;  /* 0x000000ab88887220 */ /* 0x080fe20000410000 */
[-C--:B------:R-:W-:Y:S01]  /*5fc0*/  FMUL.FTZ R137, R137, R171.reuse ;  /* 0x000000ab89897220 */ /* 0x080fe20000410000 */
[-C--:B------:R-:W-:Y:S01]  /*5fd0*/  FMUL.FTZ R140, R140, R171.reuse ;  /* 0x000000ab8c8c7220 */ /* 0x080fe20000410000 */
[-C--:B------:R-:W-:Y:S01]  /*5fe0*/  FMUL.FTZ R141, R141, R171.reuse ;  /* 0x000000ab8d8d7220 */ /* 0x080fe20000410000 */
[----:B------:R-:W-:Y:S01]  /*5ff0*/  @!P2 STS [R12+0x28800], R171 ;  /* 0x028800ab0c00a388 */ /* 0x000fe20000000800 */
[----:B------:R-:W1:Y:S01]  /*6000*/  MUFU.EX2 R157, R160 ;  /* 0x000000a0009d7308 */ /* 0x000e620000000800 */
[----:B---3--:R-:W-:Y:S01]  /*6010*/  FADD.FTZ R152, R14, R9 ;  /* 0x000000090e987221 */ /* 0x008fe20000010000 */
[----:B------:R-:W-:Y:S01]  /*6020*/  FADD.FTZ R9, R19, R10 ;  /* 0x0000000a13097221 */ /* 0x000fe20000010000 */
[----:B------:R2:W-:Y:S01]  /*6030*/  @!P2 STS [R12+0x28820], R2 ;  /* 0x028820020c00a388 */ /* 0x0005e20000000800 */
[-C--:B------:R-:W-:Y:S01]  /*6040*/  FMUL.FTZ R144, R144, R171.reuse ;  /* 0x000000ab90907220 */ /* 0x080fe20000410000 */
[-C--:B------:R-:W-:Y:S01]  /*6050*/  FMUL.FTZ R145, R145, R171.reuse ;  /* 0x000000ab91917220 */ /* 0x080fe20000410000 */
[----:B------:R-:W-:Y:S01]  /*6060*/  FADD.FTZ R154, R18, R9 ;  /* 0x00000009129a7221 */ /* 0x000fe20000010000 */
[-C--:B------:R-:W-:Y:S01]  /*6070*/  FMUL.FTZ R148, R148, R171.reuse ;  /* 0x000000ab94947220 */ /* 0x080fe20000410000 */
[----:B------:R-:W3:Y:S01]  /*6080*/  MUFU.EX2 R158, R161 ;  /* 0x000000a1009e7308 */ /* 0x000ee20000000800 */
[----:B0-----:R-:W-:Y:S01]  /*6090*/  FADD.FTZ R152, R15, R152 ;  /* 0x000000980f987221 */ /* 0x001fe20000010000 */
[----:B------:R-:W-:Y:S01]  /*60a0*/  FADD.FTZ R153, R21, R154 ;  /* 0x0000009a15997221 */ /* 0x000fe20000010000 */
[----:B------:R-:W-:Y:S01]  /*60b0*/  F2FP.BF16.F32.PACK_AB R155, R15, R14 ;  /* 0x0000000e0f9b723e */ /* 0x000fe200000010ff */
[----:B------:R-:W-:Y:S01]  /*60c0*/  FMUL.FTZ R149, R149, R171 ;  /* 0x000000ab95957220 */ /* 0x000fe20000410000 */
[----:B------:R-:W-:Y:S01]  /*60d0*/  FMUL.FTZ R26, R26, R2 ;  /* 0x000000021a1a7220 */ /* 0x000fe20000410000 */
[----:B------:R-:W-:Y:S01]  /*60e0*/  FADD.FTZ R154, R20, R153 ;  /* 0x00000099149a7221 */ /* 0x000fe20000010000 */
[----:B------:R-:W-:Y:S01]  /*60f0*/  F2FP.BF16.F32.PACK_AB R153, R156, R13 ;  /* 0x0000000d9c99723e */ /* 0x000fe200000010ff */
[----:B------:R-:W0:Y:S01]  /*6100*/  MUFU.EX2 R159, R162 ;  /* 0x000000a2009f7308 */ /* 0x000e220000000800 */
[----:B-1----:R-:W-:Y:S01]  /*6110*/  FADD.FTZ R9, R157, R152 ;  /* 0x000000989d097221 */ /* 0x002fe20000010000 */
[----:B------:R-:W-:Y:S01]  /*6120*/  F2FP.BF16.F32.PACK_AB R156, R21, R18 ;  /* 0x00000012159c723e */ /* 0x000fe200000010ff */
[-C--:B------:R-:W-:Y:S01]  /*6130*/  FMUL.FTZ R27, R27, R2.reuse ;  /* 0x000000021b1b7220 */ /* 0x080fe20000410000 */
[-C--:B------:R-:W-:Y:S01]  /*6140*/  FMUL.FTZ R30, R30, R2.reuse ;  /* 0x000000021e1e7220 */ /* 0x080fe20000410000 */
[-C--:B------:R-:W-:Y:S01]  /*6150*/  FMUL.FTZ R31, R31, R2.reuse ;  /* 0x000000021f1f7220 */ /* 0x080fe20000410000 */
[-C--:B------:R-:W-:Y:S01]  /*6160*/  FMUL.FTZ R34, R34, R2.reuse ;  /* 0x0000000222227220 */ /* 0x080fe20000410000 */
[-C--:B------:R-:W-:Y:S01]  /*6170*/  FMUL.FTZ R35, R35, R2.reuse ;  /* 0x0000000223237220 */ /* 0x080fe20000410000 */
[----:B------:R-:W1:Y:S01]  /*6180*/  MUFU.EX2 R180, R163 ;  /* 0x000000a300b47308 */ /* 0x000e620000000800 */
[C---:B---3--:R-:W-:Y:S01]  /*6190*/  FADD.FTZ R152, R158.reuse, R9 ;  /* 0x000000099e987221 */ /* 0x048fe20000010000 */
[----:B------:R-:W-:Y:S01]  /*61a0*/  F2FP.BF16.F32.PACK_AB R157, R158, R157 ;  /* 0x0000009d9e9d723e */ /* 0x000fe200000010ff */
[----:B------:R-:W-:Y:S01]  /*61b0*/  FMUL.FTZ R38, R38, R2 ;  /* 0x0000000226267220 */ /* 0x000fe20000410000 */
[----:B------:R-:W-:Y:S01]  /*61c0*/  F2FP.BF16.F32.PACK_AB R158, R23, R20 ;  /* 0x00000014179e723e */ /* 0x000fe200000010ff */
[-C--:B------:R-:W-:Y:S01]  /*61d0*/  FMUL.FTZ R39, R39, R2.reuse ;  /* 0x0000000227277220 */ /* 0x080fe20000410000 */
[-C--:B------:R-:W-:Y:S01]  /*61e0*/  FMUL.FTZ R42, R42, R2.reuse ;  /* 0x000000022a2a7220 */ /* 0x080fe20000410000 */
[----:B------:R-:W-:Y:S01]  /*61f0*/  FMUL.FTZ R43, R43, R2 ;  /* 0x000000022b2b7220 */ /* 0x000fe20000410000 */
[----:B------:R-:W3:Y:S01]  /*6200*/  MUFU.EX2 R164, R164 ;  /* 0x000000a400a47308 */ /* 0x000ee20000000800 */
[----:B0-----:R-:W-:Y:S01]  /*6210*/  FADD.FTZ R9, R159, R152 ;  /* 0x000000989f097221 */ /* 0x001fe20000010000 */
[----:B------:R-:W-:Y:S01]  /*6220*/  F2FP.BF16.F32.PACK_AB R152, R17, R0 ;  /* 0x000000001198723e */ /* 0x000fe200000010ff */
[----:B------:R-:W-:Y:S01]  /*6230*/  FADD.FTZ R17, R23, R154 ;  /* 0x0000009a17117221 */ /* 0x000fe20000010000 */
[----:B------:R-:W-:Y:S01]  /*6240*/  F2FP.BF16.F32.PACK_AB R154, R19, R16 ;  /* 0x00000010139a723e */ /* 0x000fe200000010ff */
[----:B------:R-:W-:Y:S01]  /*6250*/  BAR.SYNC.DEFER_BLOCKING 0xf, 0x100 ;  /* 0x03c4000000007b1d */ /* 0x000fe20000010000 */
[-C--:B------:R-:W-:Y:S01]  /*6260*/  FMUL.FTZ R46, R46, R2.reuse ;  /* 0x000000022e2e7220 */ /* 0x080fe20000410000 */
[----:B------:R-:W-:Y:S01]  /*6270*/  FADD.FTZ R0, R22, R17 ;  /* 0x0000001116007221 */ /* 0x000fe20000010000 */
[-C--:B------:R-:W-:Y:S01]  /*6280*/  FMUL.FTZ R47, R47, R2.reuse ;  /* 0x000000022f2f7220 */ /* 0x080fe20000410000 */
[C---:B-1----:R-:W-:Y:S01]  /*6290*/  FADD.FTZ R9, R180.reuse, R9 ;  /* 0x00000009b4097221 */ /* 0x042fe20000010000 */
[----:B------:R-:W-:Y:S01]  /*62a0*/  F2FP.BF16.F32.PACK_AB R159, R180, R159 ;  /* 0x0000009fb49f723e */ /* 0x000fe200000010ff */
[----:B------:R-:W0:Y:S01]  /*62b0*/  MUFU.EX2 R175, R175 ;  /* 0x000000af00af7308 */ /* 0x000e220000000800 */
[-C--:B------:R-:W-:Y:S01]  /*62c0*/  FMUL.FTZ R50, R50, R2.reuse ;  /* 0x0000000232327220 */ /* 0x080fe20000410000 */
[-C--:B------:R-:W-:Y:S01]  /*62d0*/  FMUL.FTZ R51, R51, R2.reuse ;  /* 0x0000000233337220 */ /* 0x080fe20000410000 */
[-C--:B------:R-:W-:Y:S01]  /*62e0*/  FMUL.FTZ R54, R54, R2.reuse ;  /* 0x0000000236367220 */ /* 0x080fe20000410000 */
[-C--:B------:R-:W-:Y:S01]  /*62f0*/  FMUL.FTZ R55, R55, R2.reuse ;  /* 0x0000000237377220 */ /* 0x080fe20000410000 */
[-C--:B------:R-:W-:Y:S01]  /*6300*/  FMUL.FTZ R58, R58, R2.reuse ;  /* 0x000000023a3a7220 */ /* 0x080fe20000410000 */
[----:B---3--:R-:W-:Y:S01]  /*6310*/  FADD.FTZ R16, R164, R9 ;  /* 0x00000009a4107221 */ /* 0x008fe20000010000 */
[-C--:B------:R-:W-:Y:S01]  /*6320*/  FMUL.FTZ R59, R59, R2.reuse ;  /* 0x000000023b3b7220 */ /* 0x080fe20000410000 */
[----:B------:R-:W1:Y:S01]  /*6330*/  MUFU.EX2 R174, R174 ;  /* 0x000000ae00ae7308 */ /* 0x000e620000000800 */
        /* <DEDUP_REMOVED lines=8> */
[C---:B0-----:R-:W-:Y:S01]  /*63c0*/  FADD.FTZ R9, R175.reuse, R0 ;  /* 0x00000000af097221 */ /* 0x041fe20000010000 */
[----:B------:R-:W-:Y:S01]  /*63d0*/  F2FP.BF16.F32.PACK_AB R160, R175, R22 ;  /* 0x00000016afa0723e */ /* 0x000fe200000010ff */
[----:B------:R0:W-:Y:S01]  /*63e0*/  STSM.16.M88.4 [R5+0x26800], R152 ;  /* 0x0268009805007844 */ /* 0x0001e20000000200 */
[-C--:B------:R-:W-:Y:S01]  /*63f0*/  FMUL.FTZ R75, R75, R2.reuse ;  /* 0x000000024b4b7220 */ /* 0x080fe20000410000 */
[-C--:B------:R-:W-:Y:S01]  /*6400*/  FMUL.FTZ R78, R78, R2.reuse ;  /* 0x000000024e4e7220 */ /* 0x080fe20000410000 */
[-C--:B------:R-:W-:Y:S01]  /*6410*/  FMUL.FTZ R79, R79, R2.reuse ;  /* 0x000000024f4f7220 */ /* 0x080fe20000410000 */
[----:B------:R0:W-:Y:S01]  /*6420*/  STSM.16.M88.4 [R7], R156 ;  /* 0x0000009c07007844 */ /* 0x0001e20000000200 */
[----:B------:R-:W4:Y:S01]  /*6430*/  MUFU.EX2 R179, R179 ;  /* 0x000000b300b37308 */ /* 0x000f220000000800 */
[----:B-1----:R-:W-:Y:S01]  /*6440*/  FADD.FTZ R0, R174, R9 ;  /* 0x00000009ae007221 */ /* 0x002fe20000010000 */
[-C--:B------:R-:W-:Y:S01]  /*6450*/  FMUL.FTZ R82, R82, R2.reuse ;  /* 0x0000000252527220 */ /* 0x080fe20000410000 */
[-C--:B------:R-:W-:Y:S01]  /*6460*/  FMUL.FTZ R83, R83, R2.reuse ;  /* 0x0000000253537220 */ /* 0x080fe20000410000 */
[-C--:B------:R-:W-:Y:S01]  /*6470*/  FMUL.FTZ R86, R86, R2.reuse ;  /* 0x0000000256567220 */ /* 0x080fe20000410000 */
[-C--:B------:R-:W-:Y:S01]  /*6480*/  FMUL.FTZ R87, R87, R2.reuse ;  /* 0x0000000257577220 */ /* 0x080fe20000410000 */
[-C--:B------:R-:W-:Y:S01]  /*6490*/  FMUL.FTZ R90, R90, R2.reuse ;  /* 0x000000025a5a7220 */ /* 0x080fe20000410000 */
[----:B------:R-:W-:Y:S01]  /*64a0*/  FMUL.FTZ R91, R91, R2 ;  /* 0x000000025b5b7220 */ /* 0x000fe20000410000 */
[----:B------:R-:W1:Y:S01]  /*64b0*/  MUFU.EX2 R163, R166 ;  /* 0x000000a600a37308 */ /* 0x000e620000000800 */
[C---:B---3--:R-:W-:Y:S01]  /*64c0*/  FADD.FTZ R16, R161.reuse, R16 ;  /* 0x00000010a1107221 */ /* 0x048fe20000010000 */
[----:B------:R-:W-:Y:S01]  /*64d0*/  F2FP.BF16.F32.PACK_AB R161, R161, R164 ;  /* 0x000000a4a1a1723e */ /* 0x000fe200000010ff */
[-C--:B------:R-:W-:Y:S01]  /*64e0*/  FMUL.FTZ R94, R94, R2.reuse ;  /* 0x000000025e5e7220 */ /* 0x080fe20000410000 */
[-C--:B------:R-:W-:Y:S01]  /*64f0*/  FMUL.FTZ R95, R95, R2.reuse ;  /* 0x000000025f5f7220 */ /* 0x080fe20000410000 */
[-C--:B------:R-:W-:Y:S01]  /*6500*/  FMUL.FTZ R98, R98, R2.reuse ;  /* 0x0000000262627220 */ /* 0x080fe20000410000 */
[-C--:B------:R-:W-:Y:S01]  /*6510*/  FMUL.FTZ R99, R99, R2.reuse ;  /* 0x0000000263637220 */ /* 0x080fe20000410000 */
[----:B------:R-:W-:Y:S01]  /*6520*/  FMUL.FTZ R102, R102, R2 ;  /* 0x0000000266667220 */ /* 0x000fe20000410000 */
[----:B------:R-:W2:Y:S01]  /*6530*/  MUFU.EX2 R10, R167 ;  /* 0x000000a7000a7308 */ /* 0x000ea20000000800 */
[C---:B----4-:R-:W-:Y:S01]  /*6540*/  FADD.FTZ R13, R179.reuse, R0 ;  /* 0x00000000b30d7221 */ /* 0x050fe20000010000 */
[----:B------:R-:W-:Y:S01]  /*6550*/  F2FP.BF16.F32.PACK_AB R162, R179, R174 ;  /* 0x000000aeb3a2723e */ /* 0x000fe200000010ff */
[-C--:B------:R-:W-:Y:S01]  /*6560*/  FMUL.FTZ R103, R103, R2.reuse ;  /* 0x0000000267677220 */ /* 0x080fe20000410000 */
[-C--:B------:R-:W-:Y:S01]  /*6570*/  FMUL.FTZ R106, R106, R2.reuse ;  /* 0x000000026a6a7220 */ /* 0x080fe20000410000 */
[-C--:B------:R-:W-:Y:S01]  /*6580*/  FMUL.FTZ R107, R107, R2.reuse ;  /* 0x000000026b6b7220 */ /* 0x080fe20000410000 */
[-C--:B------:R-:W-:Y:S01]  /*6590*/  FMUL.FTZ R110, R110, R2.reuse ;  /* 0x000000026e6e7220 */ /* 0x080fe20000410000 */
[-C--:B------:R-:W-:Y:S01]  /*65a0*/  FMUL.FTZ R111, R111, R2.reuse ;  /* 0x000000026f6f7220 */ /* 0x080fe20000410000 */
[----:B------:R-:W3:Y:S01]  /*65b0*/  MUFU.EX2 R165, R168 ;  /* 0x000000a800a57308 */ /* 0x000ee20000000800 */
[----:B-1----:R-:W-:Y:S01]  /*65c0*/  FADD.FTZ R9, R163, R16 ;  /* 0x00000010a3097221 */ /* 0x002fe20000010000 */
[-C--:B------:R-:W-:Y:S01]  /*65d0*/  FMUL.FTZ R114, R114, R2.reuse ;  /* 0x0000000272727220 */ /* 0x080fe20000410000 */
[-C--:B------:R-:W-:Y:S01]  /*65e0*/  FMUL.FTZ R115, R115, R2.reuse ;  /* 0x0000000273737220 */ /* 0x080fe20000410000 */
[-C--:B------:R-:W-:Y:S01]  /*65f0*/  FMUL.FTZ R118, R118, R2.reuse ;  /* 0x0000000276767220 */ /* 0x080fe20000410000 */
[-C--:B------:R-:W-:Y:S01]  /*6600*/  FMUL.FTZ R119, R119, R2.reuse ;  /* 0x0000000277777220 */ /* 0x080fe20000410000 */
[-C--:B------:R-:W-:Y:S01]  /*6610*/  FMUL.FTZ R122, R122, R2.reuse ;  /* 0x000000027a7a7220 */ /* 0x080fe20000410000 */
[-C--:B------:R-:W-:Y:S01]  /*6620*/  FMUL.FTZ R123, R123, R2.reuse ;  /* 0x000000027b7b7220 */ /* 0x080fe20000410000 */
[----:B------:R-:W1:Y:S01]  /*6630*/  MUFU.EX2 R170, R170 ;  /* 0x000000aa00aa7308 */ /* 0x000e620000000800 */
[C---:B--2---:R-:W-:Y:S01]  /*6640*/  FADD.FTZ R12, R10.reuse, R9 ;  /* 0x000000090a0c7221 */ /* 0x044fe20000010000 */
[----:B------:R-:W-:Y:S01]  /*6650*/  F2FP.BF16.F32.PACK_AB R163, R10, R163 ;  /* 0x000000a30aa3723e */ /* 0x000fe200000010ff */
[-C--:B------:R-:W-:Y:S01]  /*6660*/  FMUL.FTZ R126, R126, R2.reuse ;  /* 0x000000027e7e7220 */ /* 0x080fe20000410000 */
[-C--:B------:R-:W-:Y:S01]  /*6670*/  FMUL.FTZ R127, R127, R2.reuse ;  /* 0x000000027f7f7220 */ /* 0x080fe20000410000 */
[-C--:B------:R-:W-:Y:S01]  /*6680*/  FMUL.FTZ R130, R130, R2.reuse ;  /* 0x0000000282827220 */ /* 0x080fe20000410000 */
[-C--:B------:R-:W-:Y:S01]  /*6690*/  FMUL.FTZ R131, R131, R2.reuse ;  /* 0x0000000283837220 */ /* 0x080fe20000410000 */
[----:B------:R0:W-:Y:S01]  /*66a0*/  STSM.16.M88.4 [R6], R160 ;  /* 0x000000a006007844 */ /* 0x0001e20000000200 */
[----:B------:R-:W2:Y:S01]  /*66b0*/  MUFU.EX2 R176, R176 ;  /* 0x000000b000b07308 */ /* 0x000ea20000000800 */
[----:B---3--:R-:W-:Y:S01]  /*66c0*/  FADD.FTZ R9, R165, R12 ;  /* 0x0000000ca5097221 */ /* 0x008fe20000010000 */
[-C--:B------:R-:W-:Y:S01]  /*66d0*/  FMUL.FTZ R134, R134, R2.reuse ;  /* 0x0000000286867220 */ /* 0x080fe20000410000 */
[-C--:B------:R-:W-:Y:S01]  /*66e0*/  FMUL.FTZ R135, R135, R2.reuse ;  /* 0x0000000287877220 */ /* 0x080fe20000410000 */
[-C--:B------:R-:W-:Y:S01]  /*66f0*/  FMUL.FTZ R138, R138, R2.reuse ;  /* 0x000000028a8a7220 */ /* 0x080fe20000410000 */
[-C--:B------:R-:W-:Y:S01]  /*6700*/  FMUL.FTZ R139, R139, R2.reuse ;  /* 0x000000028b8b7220 */ /* 0x080fe20000410000 */
[-C--:B------:R-:W-:Y:S01]  /*6710*/  FMUL.FTZ R142, R142, R2.reuse ;  /* 0x000000028e8e7220 */ /* 0x080fe20000410000 */
[-C--:B------:R-:W-:Y:S01]  /*6720*/  FMUL.FTZ R143, R143, R2.reuse ;  /* 0x000000028f8f7220 */ /* 0x080fe20000410000 */
[----:B------:R-:W3:Y:S01]  /*6730*/  MUFU.EX2 R167, R172 ;  /* 0x000000ac00a77308 */ /* 0x000ee20000000800 */
[C---:B-1----:R-:W-:Y:S01]  /*6740*/  FADD.FTZ R12, R170.reuse, R9 ;  /* 0x00000009aa0c7221 */ /* 0x042fe20000010000 */
[----:B------:R-:W-:Y:S01]  /*6750*/  F2FP.BF16.F32.PACK_AB R165, R170, R165 ;  /* 0x000000a5aaa5723e */ /* 0x000fe200000010ff */
[-C--:B------:R-:W-:Y:S01]  /*6760*/  FMUL.FTZ R146, R146, R2.reuse ;  /* 0x0000000292927220 */ /* 0x080fe20000410000 */
[-C--:B------:R-:W-:Y:S01]  /*6770*/  FMUL.FTZ R147, R147, R2.reuse ;  /* 0x0000000293937220 */ /* 0x080fe20000410000 */
[-C--:B------:R-:W-:Y:S01]  /*6780*/  FMUL.FTZ R150, R150, R2.reuse ;  /* 0x0000000296967220 */ /* 0x080fe20000410000 */
[----:B------:R-:W-:-:S02]  /*6790*/  FMUL.FTZ R151, R151, R2 ;  /* 0x0000000297977220 */ /* 0x000fc40000410000 */
[----:B------:R-:W1:Y:S01]  /*67a0*/  MUFU.EX2 R181, R181 ;  /* 0x000000b500b57308 */ /* 0x000e620000000800 */
[----:B--2---:R-:W-:-:S07]  /*67b0*/  FADD.FTZ R14, R176, R13 ;  /* 0x0000000db00e7221 */ /* 0x004fce0000010000 */
[----:B------:R-:W2:Y:S01]  /*67c0*/  MUFU.EX2 R178, R178 ;  /* 0x000000b200b27308 */ /* 0x000ea20000000800 */
[----:B---3--:R-:W-:-:S07]  /*67d0*/  FADD.FTZ R9, R167, R12 ;  /* 0x0000000ca7097221 */ /* 0x008fce0000010000 */
[----:B------:R-:W3:Y:S01]  /*67e0*/  MUFU.EX2 R183, R183 ;  /* 0x000000b700b77308 */ /* 0x000ee20000000800 */
[C---:B-1----:R-:W-:Y:S01]  /*67f0*/  FADD.FTZ R13, R181.reuse, R14 ;  /* 0x0000000eb50d7221 */ /* 0x042fe20000010000 */
[----:B------:R-:W-:-:S06]  /*6800*/  F2FP.BF16.F32.PACK_AB R164, R181, R176 ;  /* 0x000000b0b5a4723e */ /* 0x000fcc00000010ff */
[----:B------:R-:W1:Y:S01]  /*6810*/  MUFU.EX2 R0, R173 ;  /* 0x000000ad00007308 */ /* 0x000e620000000800 */
[----:B--2---:R-:W-:Y:S01]  /*6820*/  FADD.FTZ R10, R178, R13 ;  /* 0x0000000db20a7221 */ /* 0x004fe20000010000 */
[----:B---3--:R-:W-:-:S03]  /*6830*/  F2FP.BF16.F32.PACK_AB R166, R183, R178 ;  /* 0x000000b2b7a6723e */ /* 0x008fc600000010ff */
[----:B------:R-:W-:Y:S01]  /*6840*/  FADD.FTZ R10, R183, R10 ;  /* 0x0000000ab70a7221 */ /* 0x000fe20000010000 */
[C---:B-1----:R-:W-:Y:S01]  /*6850*/  F2FP.BF16.F32.PACK_AB R167, R0.reuse, R167 ;  /* 0x000000a700a7723e */ /* 0x042fe200000010ff */
[----:B------:R-:W-:-:S04]  /*6860*/  FADD.FTZ R9, R0, R9 ;  /* 0x0000000900097221 */ /* 0x000fc80000010000 */
[----:B------:R0:W-:Y:S01]  /*6870*/  STSM.16.M88.4 [R8], R164 ;  /* 0x000000a408007844 */ /* 0x0001e20000000200 */
[----:B------:R-:W-:Y:S05]  /*6880*/  @!P0 BRA `(.L_x_3245) ;  /* 0x0000000000048947 */ /* 0x000fea0003800000 */
[----:B------:R-:W-:Y:S01]  /*6890*/  BPT.TRAP 0x1 ;  /* 0x000000040000795c */ /* 0x000fe20000300000 */
.L_x_3245:
[----:B------:R1:W2:Y:S01]  /*68a0*/  SYNCS.PHASECHK.TRANS64.TRYWAIT P2, [UR26+0x28c50], R11 ;  /* 0x028c500bff0075a7 */ /* 0x0002a2000804015a */
[----:B------:R-:W-:Y:S05]  /*68b0*/  @!P0 BRA `(.L_x_3246) ;  /* 0x0000000000048947 */ /* 0x000fea0003800000 */
[----:B------:R-:W-:Y:S01]  /*68c0*/  BPT.TRAP 0x1 ;  /* 0x000000040000795c */ /* 0x000fe20000300000 */
.L_x_3246:
[----:B--2---:R-:W-:Y:S05]  /*68d0*/  @P2 BRA `(.L_x_3247) ;  /* 0x0000000000082947 */ /* 0x004fea0003800000 */
[----:B------:R-:W2:Y:S02]  /*68e0*/  SYNCS.PHASECHK.TRANS64.TRYWAIT P2, [UR26+0x28c50], R11 ;  /* 0x028c500bff0075a7 */ /* 0x000ea4000804015a */
[----:B--2---:R-:W-:Y:S05]  /*68f0*/  @!P2 BRA `(.L_x_3248) ;  /* 0x0000006c0084a947 */ /* 0x004fea0003800000 */
.L_x_3247:
[----:B------:R-:W-:Y:S01]  /*6900*/  ULEA UR10, UR25, UR24, 0xc ;  /* 0x00000018190a7291 */ /* 0x000fe2000f8e603f */
[----:B------:R-:W-:Y:S01]  /*6910*/  WARPGROUP.ARRIVE ;  /* 0x00000000000079c5 */ /* 0x000fe20000000000 */
[----:B------:R-:W-:Y:S01]  /*6920*/  UMOV UR11, 0x40000040 ;  /* 0x40000040000b7882 */ /* 0x000fe20000000000 */
[----:B------:R-:W-:Y:S01]  /*6930*/  UMOV UR15, 0x40000040 ;  /* 0x40000040000f7882 */ /* 0x000fe20000000000 */
[----:B------:R-:W-:-:S05]  /*6940*/  UIADD3 UR14, UR10, 0x80, URZ ;  /* 0x000000800a0e7890 */ /* 0x000fca000fffe03f */
[----:B------:R-:W-:Y:S01]  /*6950*/  HGMMA.64x256x16.F32.BF16 R24, R152, gdesc[UR8].tnspB, R24, gsb0 ;  /* 0x43e0000898187df0 */ /* 0x000fe20008001818 */
[----:B------:R-:W-:Y:S02]  /*6960*/  UMOV UR11, 0x40000040 ;  /* 0x40000040000b7882 */ /* 0x000fe40000000000 */
[----:B------:R-:W-:Y:S02]  /*6970*/  WARPGROUP.DEPBAR.LE gsb0, 0x0 ;  /* 0x00008000000079c5 */ /* 0x000fe40000010000 */
[----:B------:R-:W-:-:S15]  /*6980*/  WARPGROUP.ARRIVE ;  /* 0x00000000000079c5 */ /* 0x000fde0000000000 */
[----:B------:R-:W-:-:S08]  /*6990*/  NOP ;  /* 0x0000000000007918 */ /* 0x000fd00000000000 */
[----:B------:R-:W-:Y:S01]  /*69a0*/  HGMMA.64x256x16.F32.BF16 R24, R156, gdesc[UR12].tnspB, R24, gsb0 ;  /* 0x43e0000c9c187df0 */ /* 0x000fe20008001818 */
[----:B------:R-:W-:Y:S01]  /*69b0*/  UIADD3 UR14, UR10, 0x100, URZ ;  /* 0x000001000a0e7890 */ /* 0x000fe2000fffe03f */
[----:B------:R-:W-:Y:S01]  /*69c0*/  UMOV UR15, 0x40000040 ;  /* 0x40000040000f7882 */ /* 0x000fe20000000000 */
[----:B------:R-:W-:Y:S01]  /*69d0*/  UIADD3 UR10, UR10, 0x180, URZ ;  /* 0x000001800a0a7890 */ /* 0x000fe2000fffe03f */
[----:B------:R-:W-:Y:S02]  /*69e0*/  WARPGROUP.DEPBAR.LE gsb0, 0x0 ;  /* 0x00008000000079c5 */ /* 0x000fe40000010000 */
[----:B------:R-:W-:-:S15]  /*69f0*/  WARPGROUP.ARRIVE ;  /* 0x00000000000079c5 */ /* 0x000fde0000000000 */
[----:B------:R-:W-:-:S07]  /*6a00*/  NOP ;  /* 0x0000000000007918 */ /* 0x000fce0000000000 */
[----:B------:R-:W-:Y:S03]  /*6a10*/  HGMMA.64x256x16.F32.BF16 R24, R160, gdesc[UR12].tnspB, R24, gsb0 ;  /* 0x43e0000ca0187df0 */ /* 0x000fe60008001818 */
[----:B------:R-:W-:Y:S02]  /*6a20*/  WARPGROUP.DEPBAR.LE gsb0, 0x0 ;  /* 0x00008000000079c5 */ /* 0x000fe40000010000 */
[----:B------:R-:W-:-:S15]  /*6a30*/  WARPGROUP.ARRIVE ;  /* 0x00000000000079c5 */ /* 0x000fde0000000000 */
[----:B------:R-:W-:-:S08]  /*6a40*/  NOP ;  /* 0x0000000000007918 */ /* 0x000fd00000000000 */
[----:B------:R-:W-:Y:S03]  /*6a50*/  HGMMA.64x256x16.F32.BF16 R24, R164, gdesc[UR8].tnspB, R24, gsb0 ;  /* 0x43e00008a4187df0 */ /* 0x000fe60008001818 */
[----:B------:R-:W-:Y:S02]  /*6a60*/  WARPGROUP.DEPBAR.LE gsb0, 0x0 ;  /* 0x00008000000079c5 */ /* 0x000fe40000010000 */
[----:B------:R-:W-:Y:S01]  /*6a70*/  @!PT LDS RZ, [RZ] ;  /* 0x00000000fffff984 */ /* 0x000fe20000000800 */
[----:B------:R-:W-:Y:S01]  /*6a80*/  @!PT LDS RZ, [RZ] ;  /* 0x00000000fffff984 */ /* 0x000fe20000000800 */
[----:B------:R-:W-:Y:S01]  /*6a90*/  @!PT LDS RZ, [RZ] ;  /* 0x00000000fffff984 */ /* 0x000fe20000000800 */
[----:B------:R-:W-:Y:S01]  /*6aa0*/  @!PT LDS RZ, [RZ] ;  /* 0x00000000fffff984 */ /* 0x000fe20000000800 */
[----:B------:R3:W-:Y:S06]  /*6ab0*/  MEMBAR.ALL.CTA ;  /* 0x0000000000007992 */ /* 0x0007ec0000008000 */
[----:B---3--:R-:W3:Y:S02]  /*6ac0*/  FENCE.VIEW.ASYNC.S ;  /* 0x00000000000073c6 */ /* 0x008ee40000000000 */
[----:B---3--:R-:W-:Y:S01]  /*6ad0*/  NOP ;  /* 0x0000000000007918 */ /* 0x008fe20000000000 */
[----:B------:R-:W-:Y:S06]  /*6ae0*/  BAR.ARV 0xe, 0x100 ;  /* 0x0384000000007b1d */ /* 0x000fec0000002000 */
[----:B------:R-:W-:Y:S05]  /*6af0*/  @!P0 BRA `(.L_x_3249) ;  /* 0x0000000000048947 */ /* 0x000fea0003800000 */
[----:B------:R-:W-:Y:S01]  /*6b00*/  BPT.TRAP 0x1 ;  /* 0x000000040000795c */ /* 0x000fe20000300000 */
.L_x_3249:
[----:B------:R-:W-:Y:S01]  /*6b10*/  UIADD3 UR5, UR26, 0x28c60, URZ ;  /* 0x00028c601a057890 */ /* 0x000fe2000fffe03f */
[----:B------:R-:W-:Y:S01]  /*6b20*/  MOV R2, R177 ;  /* 0x000000b100027202 */ /* 0x000fe20000000f00 */
[----:B--2---:R-:W-:Y:S02]  /*6b30*/  IMAD.MOV.U32 R0, RZ, RZ, R169 ;  /* 0x000000ffff007224 */ /* 0x004fe400078e00a9 */
[----:B------:R-:W-:-:S09]  /*6b40*/  UPRMT UR5, UR42, 0x654, UR5 ;  /* 0x000006542a057896 */ /* 0x000fd20008000005 */
[----:B------:R-:W-:Y:S01]  /*6b50*/  SYNCS.ARRIVE.TRANS64.RED.A1T0 RZ, [UR5], RZ ;  /* 0x000000ffffff79a7 */ /* 0x000fe20008100405 */
[----:B------:R-:W-:Y:S01]  /*6b60*/  UMOV UR5, UR25 ;  /* 0x0000001900057c82 */ /* 0x000fe20008000000 */
[----:B------:R-:W-:Y:S05]  /*6b70*/  @P1 BRA `(.L_x_3250) ;  /* 0xffffffe000e01947 */ /* 0x000fea000383ffff */
[----:B------:R-:W-:Y:S01]  /*6b80*/  IMAD.MOV.U32 R2, RZ, RZ, R177 ;  /* 0x000000ffff027224 */ /* 0x000fe200078e00b1 */
[----:B------:R-:W-:Y:S01]  /*6b90*/  MOV R0, R169 ;  /* 0x000000a900007202 */ /* 0x000fe20000000f00 */
[----:B------:R-:W-:-:S12]  /*6ba0*/  USHF.L.U32 UR4, UR25, 0x6, URZ ;  /* 0x0000000619047899 */ /* 0x000fd8000800063f */
.L_x_3239:
[----:B0--3--:R-:W0:Y:S01]  /*6bb0*/  SHFL.BFLY PT, R5, R10, 0x2, 0x1f ;  /* 0x0c401f000a057f89 */ /* 0x009e2200000e0000 */
[----:B------:R-:W-:Y:S08]  /*6bc0*/  BAR.ARV 0x8, 0x100 ;  /* 0x0204000000007b1d */ /* 0x000ff00000002000 */
[----:B------:R-:W-:Y:S01]  /*6bd0*/  BAR.SYNC.DEFER_BLOCKING 0xf, 0x100 ;  /* 0x03c4000000007b1d */ /* 0x000fe20000010000 */
[----:B------:R-:W-:Y:S01]  /*6be0*/  ISETP.NE.AND P0, PT, R3, RZ, PT ;  /* 0x000000ff0300720c */ /* 0x000fe20003f05270 */
[----:B------:R-:W-:Y:S01]  /*6bf0*/  IMAD.MOV.U32 R3, RZ, RZ, RZ ;  /* 0x000000ffff037224 */ /* 0x000fe200078e00ff */
[----:B------:R-:W-:-:S03]  /*6c00*/  IADD3 R4, R4, UR4, RZ ;  /* 0x0000000404047c10 */ /* 0x000fc6000fffe0ff */
[----:B------:R-:W3:Y:S01]  /*6c10*/  SHFL.BFLY PT, R8, R9, 0x2, 0x1f ;  /* 0x0c401f0009087f89 */ /* 0x000ee200000e0000 */
[----:B0-----:R-:W-:-:S07]  /*6c20*/  FADD.FTZ R5, R5, R10 ;  /* 0x0000000a05057221 */ /* 0x001fce0000010000 */
[----:B------:R-:W-:Y:S01]  /*6c30*/  @!P0 LEA R4, R4, UR41, 0x2 ;  /* 0x0000002904048c11 */ /* 0x000fe2000f8e10ff */
[----:B------:R-:W1:Y:S01]  /*6c40*/  SHFL.BFLY PT, R6, R5, 0x1, 0x1f ;  /* 0x0c201f0005067f89 */ /* 0x000e6200000e0000 */
[----:B---3--:R-:W-:-:S05]  /*6c50*/  FADD.FTZ R8, R8, R9 ;  /* 0x0000000908087221 */ /* 0x008fca0000010000 */
[----:B------:R-:W0:Y:S01]  /*6c60*/  SHFL.BFLY PT, R7, R8, 0x1, 0x1f ;  /* 0x0c201f0008077f89 */ /* 0x000e2200000e0000 */
[----:B-12---:R-:W-:Y:S01]  /*6c70*/  FADD.FTZ R11, R5, R6 ;  /* 0x00000006050b7221 */ /* 0x006fe20000010000 */
[----:B------:R-:W-:Y:S01]  /*6c80*/  IMAD.MOV.U32 R6, RZ, RZ, RZ ;  /* 0x000000ffff067224 */ /* 0x000fe200078e00ff */
[----:B------:R-:W-:-:S03]  /*6c90*/  MOV R5, 0xff800000 ;  /* 0xff80000000057802 */ /* 0x000fc60000000f00 */
[----:B------:R-:W-:-:S13]  /*6ca0*/  FSETP.NE.FTZ.AND P1, PT, R11, RZ, PT ;  /* 0x000000ff0b00720b */ /* 0x000fda0003f35000 */
[----:B------:R-:W1:Y:S01]  /*6cb0*/  @P1 MUFU.RCP R6, R11 ;  /* 0x0000000b00061308 */ /* 0x000e620000001000 */
[----:B0-----:R-:W-:-:S05]  /*6cc0*/  FADD.FTZ R7, R8, R7 ;  /* 0x0000000708077221 */ /* 0x001fca0000010000 */
[----:B------:R-:W-:Y:S02]  /*6cd0*/  FSETP.NE.FTZ.AND P2, PT, R7, RZ, PT ;  /* 0x000000ff0700720b */ /* 0x000fe40003f55000 */
[----:B------:R-:W-:Y:S01]  /*6ce0*/  @P1 MUFU.LG2 R8, R11 ;  /* 0x0000000b00081308 */ /* 0x000fe20000000c00 */
[----:B-1----:R0:W-:Y:S01]  /*6cf0*/  @!P0 STS [R4+0x28800], R6 ;  /* 0x0288000604008388 */ /* 0x0021e20000000800 */
[-C--:B------:R-:W-:Y:S01]  /*6d00*/  FMUL.FTZ R24, R24, R6.reuse ;  /* 0x0000000618187220 */ /* 0x080fe20000410000 */
[----:B------:R-:W-:-:S08]  /*6d10*/  FMUL.FTZ R25, R25, R6 ;  /* 0x0000000619197220 */ /* 0x000fd00000410000 */
[----:B------:R-:W1:Y:S01]  /*6d20*/  @P2 MUFU.RCP R3, R7 ;  /* 0x0000000700032308 */ /* 0x000e620000001000 */
[-C--:B------:R-:W-:Y:S01]  /*6d30*/  FMUL.FTZ R28, R28, R6.reuse ;  /* 0x000000061c1c7220 */ /* 0x080fe20000410000 */
[-C--:B------:R-:W-:Y:S01]  /*6d40*/  FMUL.FTZ R29, R29, R6.reuse ;  /* 0x000000061d1d7220 */ /* 0x080fe20000410000 */
[-C--:B------:R-:W-:Y:S01]  /*6d50*/  FMUL.FTZ R32, R32, R6.reuse ;  /* 0x0000000620207220 */ /* 0x080fe20000410000 */
[-C--:B------:R-:W-:Y:S01]  /*6d60*/  FMUL.FTZ R33, R33, R6.reuse ;  /* 0x0000000621217220 */ /* 0x080fe20000410000 */
[-C--:B------:R-:W-:Y:S01]  /*6d70*/  FMUL.FTZ R36, R36, R6.reuse ;  /* 0x0000000624247220 */ /* 0x080fe20000410000 */
[-C--:B------:R-:W-:Y:S01]  /*6d80*/  FMUL.FTZ R37, R37, R6.reuse ;  /* 0x0000000625257220 */ /* 0x080fe20000410000 */
[-C--:B------:R-:W-:Y:S01]  /*6d90*/  FMUL.FTZ R40, R40, R6.reuse ;  /* 0x0000000628287220 */ /* 0x080fe20000410000 */
[----:B------:R2:W3:Y:S01]  /*6da0*/  @P2 MUFU.LG2 R9, R7 ;  /* 0x0000000700092308 */ /* 0x0004e20000000c00 */
        /* <DEDUP_REMOVED lines=8> */
[----:B-1----:R1:W-:Y:S01]  /*6e30*/  @!P0 STS [R4+0x28820], R3 ;  /* 0x0288200304008388 */ /* 0x0023e20000000800 */
        /* <DEDUP_REMOVED lines=47> */
[----:B--2---:R-:W-:-:S02]  /*7130*/  IMAD.U32 R7, RZ, RZ, UR7 ;  /* 0x00000007ff077e24 */ /* 0x004fc4000f8e00ff */
[----:B------:R-:W-:Y:S01]  /*7140*/  @P1 FMUL.FTZ R8, R8, 0.69314718246459960938 ;  /* 0x3f31721808081820 */ /* 0x000fe20000410000 */
[----:B0-----:R-:W-:Y:S02]  /*7150*/  IMAD.U32 R6, RZ, RZ, UR7 ;  /* 0x00000007ff067e24 */ /* 0x001fe4000f8e00ff */
[----:B---3--:R-:W-:Y:S01]  /*7160*/  @P2 FMUL.FTZ R9, R9, 0.69314718246459960938 ;  /* 0x3f31721809092820 */ /* 0x008fe20000410000 */
[----:B------:R-:W-:Y:S01]  /*7170*/  @P1 FMUL.FTZ R7, R7, 0.69314718246459960938 ;  /* 0x3f31721807071820 */ /* 0x000fe20000410000 */
[----:B-1----:R-:W-:Y:S02]  /*7180*/  IMAD.MOV.U32 R4, RZ, RZ, -0x800000 ;  /* 0xff800000ff047424 */ /* 0x002fe400078e00ff */
[----:B------:R-:W-:Y:S01]  /*7190*/  @P2 FMUL.FTZ R6, R6, 0.69314718246459960938 ;  /* 0x3f31721806062820 */ /* 0x000fe20000410000 */
        /* <DEDUP_REMOVED lines=65> */
[----:B------:R-:W-:Y:S01]  /*75b0*/  @P1 FFMA.FTZ R5, R7, R0, R8 ;  /* 0x0000000007051223 */ /* 0x000fe20000010008 */
[----:B------:R-:W-:Y:S01]  /*75c0*/  @P2 FFMA.FTZ R4, R6, R2, R9 ;  /* 0x0000000206042223 */ /* 0x000fe20000010009 */
[----:B------:R-:W-:Y:S06]  /*75d0*/  BAR.ARV 0xe, 0x100 ;  /* 0x0384000000007b1d */ /* 0x000fec0000002000 */
.L_x_3215:
[----:B------:R-:W-:Y:S05]  /*75e0*/  @P0 BRA `(.L_x_3251) ;  /* 0x0000002000f80947 */ /* 0x000fea0003800000 */
[----:B------:R-:W0:Y:S01]  /*75f0*/  S2R R0, SR_TID.X ;  /* 0x0000000000007919 */ /* 0x000e220000002100 */
[----:B------:R-:W1:Y:S01]  /*7600*/  S2UR UR5, SR_CgaCtaId ;  /* 0x00000000000579c3 */ /* 0x000e620000008800 */
[----:B------:R-:W-:Y:S01]  /*7610*/  UMOV UR4, 0x400 ;  /* 0x0000040000047882 */ /* 0x000fe20000000000 */
[----:B------:R-:W-:-:S06]  /*7620*/  IADD3 R2, RZ, -UR38, RZ ;  /* 0x80000026ff027c10 */ /* 0x000fcc000fffe0ff */
[----:B------:R-:W-:Y:S08]  /*7630*/  BAR.SYNC.DEFER_BLOCKING 0x1, 0x100 ;  /* 0x0044000000007b1d */ /* 0x000ff00000010000 */
[----:B------:R-:W2:Y:S08]  /*7640*/  S2UR UR6, SR_CTAID.Y ;  /* 0x00000000000679c3 */ /* 0x000eb00000002600 */
[----:B------:R-:W2:Y:S01]  /*7650*/  LDC R3, c[0x0][0xc50] ;  /* 0x00031400ff037b82 */ /* 0x000ea20000000800 */
[----:B-1----:R-:W-:-:S07]  /*7660*/  ULEA UR4, UR5, UR4, 0x18 ;  /* 0x0000000405047291 */ /* 0x002fce000f8ec03f */
[----:B------:R-:W1:Y:S01]  /*7670*/  LDC R6, c[0x0][0xbe8] ;  /* 0x0002fa00ff067b82 */ /* 0x000e620000000800 */
[----:B------:R-:W-:Y:S01]  /*7680*/  UIADD3 UR4, UR4, 0x28c20, URZ ;  /* 0x00028c2004047890 */ /* 0x000fe2000fffe03f */
[----:B0-----:R-:W-:-:S03]  /*7690*/  VIADD R22, R0, 0xffffff80 ;  /* 0xffffff8000167836 */ /* 0x001fc60000000000 */
[----:B------:R-:W-:Y:S02]  /*76a0*/  UPRMT UR4, URZ, 0x654, UR4 ;  /* 0x000006543f047896 */ /* 0x000fe40008000004 */
[----:B------:R-:W-:-:S04]  /*76b0*/  SHF.R.S32.HI R19, RZ, 0x1f, R22 ;  /* 0x0000001fff137819 */ /* 0x000fc80000011416 */
[----:B------:R-:W-:Y:S01]  /*76c0*/  LEA.HI R9, R19, R22, RZ, 0x7 ;  /* 0x0000001613097211 */ /* 0x000fe200078f38ff */
[----:B--2---:R-:W-:Y:S01]  /*76d0*/  IMAD R2, R3, R2, UR6 ;  /* 0x0000000603027e24 */ /* 0x004fe2000f8e0202 */
[----:B------:R-:W-:Y:S01]  /*76e0*/  USHF.R.S32.HI UR6, URZ, 0x1f, UR38 ;  /* 0x0000001f3f067899 */ /* 0x000fe20008011426 */
[----:B------:R-:W-:Y:S01]  /*76f0*/  SYNCS.ARRIVE.TRANS64.RED.A1T0 RZ, [UR4], RZ ;  /* 0x000000ffffff79a7 */ /* 0x000fe20008100404 */
[----:B------:R-:W-:Y:S02]  /*7700*/  SHF.R.S32.HI R0, RZ, 0x7, R9 ;  /* 0x00000007ff007819 */ /* 0x000fe40000011409 */
[----:B------:R-:W-:Y:S02]  /*7710*/  LOP3.LUT R7, R9, 0xffffff80, RZ, 0xc0, !PT ;  /* 0xffffff8009077812 */ /* 0x000fe400078ec0ff */
[----:B------:R-:W-:Y:S01]  /*7720*/  SHF.R.S32.HI R3, RZ, 0x1f, R2 ;  /* 0x0000001fff037819 */ /* 0x000fe20000011402 */
[----:B------:R-:W0:Y:S01]  /*7730*/  SHFL.IDX PT, R10, R0, RZ, 0x1f ;  /* 0x00001fff000a7589 */ /* 0x000e2200000e0000 */
[----:B-1----:R-:W-:Y:S01]  /*7740*/  ISETP.NE.AND P1, PT, R6, 0x1, PT ;  /* 0x000000010600780c */ /* 0x002fe20003f25270 */
[----:B------:R-:W-:-:S05]  /*7750*/  IMAD.IADD R8, R22, 0x1, -R7 ;  /* 0x0000000116087824 */ /* 0x000fca00078e0a07 */
[----:B------:R-:W-:-:S04]  /*7760*/  SHF.R.S32.HI R155, RZ, 0x1f, R8 ;  /* 0x0000001fff9b7819 */ /* 0x000fc80000011408 */
[----:B------:R-:W-:-:S04]  /*7770*/  LEA.HI R7, R155, R8, RZ, 0x2 ;  /* 0x000000089b077211 */ /* 0x000fc800078f10ff */
[----:B------:R-:W-:Y:S02]  /*7780*/  SHF.R.S32.HI R154, RZ, 0x2, R7 ;  /* 0x00000002ff9a7819 */ /* 0x000fe40000011407 */
[----:B0-----:R-:W-:-:S13]  /*7790*/  ISETP.NE.AND P0, PT, R10, RZ, PT ;  /* 0x000000ff0a00720c */ /* 0x001fda0003f05270 */
[----:B------:R-:W-:Y:S05]  /*77a0*/  @P0 BRA `(.L_x_3252) ;  /* 0x0000000400440947 */ /* 0x000fea0003800000 */
[----:B------:R-:W0:Y:S01]  /*77b0*/  LDC R18, c[0x0][0xbe8] ;  /* 0x0002fa00ff127b82 */ /* 0x000e220000000800 */
[----:B------:R-:W-:Y:S01]  /*77c0*/  LOP3.LUT R9, R9, 0xffffff80, RZ, 0xc0, !PT ;  /* 0xffffff8009097812 */ /* 0x000fe200078ec0ff */
[----:B------:R-:W1:Y:S01]  /*77d0*/  S2R R14, SR_CTAID.X ;  /* 0x00000000000e7919 */ /* 0x000e620000002500 */
[----:B------:R-:W-:Y:S02]  /*77e0*/  ULDC.64 UR4, c[0x0][0xbd0] ;  /* 0x0002f40000047ab9 */ /* 0x000fe40000000a00 */
[----:B------:R-:W-:Y:S01]  /*77f0*/  UIMAD.WIDE.U32 UR8, UR38, UR4, URZ ;  /* 0x00000004260872a5 */ /* 0x000fe2000f8e003f */
[----:B------:R-:W-:Y:S01]  /*7800*/  IMAD.IADD R23, R22, 0x1, -R9 ;  /* 0x0000000116177824 */ /* 0x000fe200078e0a09 */
[----:B------:R-:W-:Y:S01]  /*7810*/  LEA.HI R9, R19, R22, RZ, 0x2 ;  /* 0x0000001613097211 */ /* 0x000fe200078f10ff */
[----:B------:R-:W2:Y:S01]  /*7820*/  S2UR UR7, SR_CTAID.Z ;  /* 0x00000000000779c3 */ /* 0x000ea20000002700 */
[----:B------:R-:W-:Y:S02]  /*7830*/  UIMAD UR4, UR6, UR4, URZ ;  /* 0x00000004060472a4 */ /* 0x000fe4000f8e023f */
[----:B------:R-:W-:-:S02]  /*7840*/  SHF.R.S32.HI R12, RZ, 0x1f, R23 ;  /* 0x0000001fff0c7819 */ /* 0x000fc40000011417 */
[----:B------:R-:W-:Y:S01]  /*7850*/  LOP3.LUT R9, R9, 0xfffffffc, RZ, 0xc0, !PT ;  /* 0xfffffffc09097812 */ /* 0x000fe200078ec0ff */
[----:B------:R-:W-:Y:S01]  /*7860*/  UIMAD UR4, UR38, UR5, UR4 ;  /* 0x00000005260472a4 */ /* 0x000fe2000f8e0204 */
[----:B------:R-:W-:Y:S01]  /*7870*/  LEA.HI R152, R12, R23, RZ, 0x2 ;  /* 0x000000170c987211 */ /* 0x000fe200078f10ff */
[----:B------:R-:W3:Y:S01]  /*7880*/  LDC.64 R20, c[0x0][0xbd8] ;  /* 0x0002f600ff147b82 */ /* 0x000ee20000000a00 */
[----:B------:R-:W-:Y:S01]  /*7890*/  IADD3 R9, R22, -R9, RZ ;  /* 0x8000000916097210 */ /* 0x000fe20007ffe0ff */
[----:B------:R-:W-:Y:S01]  /*78a0*/  UIADD3 UR4, UR9, UR4, URZ ;  /* 0x0000000409047290 */ /* 0x000fe2000fffe03f */
[--C-:B------:R-:W-:Y:S02]  /*78b0*/  SHF.R.S32.HI R10, RZ, 0x2, R152.reuse ;  /* 0x00000002ff0a7819 */ /* 0x100fe40000011498 */
[----:B------:R-:W-:Y:S02]  /*78c0*/  SHF.R.S32.HI R11, RZ, 0x1f, R152 ;  /* 0x0000001fff0b7819 */ /* 0x000fe40000011498 */
[----:B------:R-:W-:-:S02]  /*78d0*/  LEA.HI R12, R12, R23, RZ, 0x5 ;  /* 0x000000170c0c7211 */ /* 0x000fc400078f28ff */
[----:B0-----:R-:W-:Y:S02]  /*78e0*/  ISETP.NE.AND P0, PT, R18, 0x1, PT ;  /* 0x000000011200780c */ /* 0x001fe40003f05270 */
[----:B------:R-:W-:Y:S02]  /*78f0*/  LEA.HI R11, R11, R10, RZ, 0x3 ;  /* 0x0000000a0b0b7211 */ /* 0x000fe400078f18ff */
[----:B------:R-:W-:Y:S02]  /*7900*/  SHF.R.S32.HI R12, RZ, 0x5, R12 ;  /* 0x00000005ff0c7819 */ /* 0x000fe4000001140c */
[----:B------:R-:W-:Y:S01]  /*7910*/  LOP3.LUT R11, R11, 0xfffffff8, RZ, 0xc0, !PT ;  /* 0xfffffff80b0b7812 */ /* 0x000fe200078ec0ff */
[----:B--2---:R-:W-:Y:S01]  /*7920*/  USHF.R.S32.HI UR5, URZ, 0x1f, UR7 ;  /* 0x0000001f3f057899 */ /* 0x004fe20008011407 */
[----:B------:R-:W-:-:S03]  /*7930*/  LOP3.LUT R152, R152, 0x7ffffffc, RZ, 0xc0, !PT ;  /* 0x7ffffffc98987812 */ /* 0x000fc600078ec0ff */
[----:B------:R-:W-:Y:S01]  /*7940*/  IMAD.IADD R11, R10, 0x1, -R11 ;  /* 0x000000010a0b7824 */ /* 0x000fe200078e0a0b */
[----:B------:R-:W-:Y:S01]  /*7950*/  LEA.HI R10, R9, R9, RZ, 0x1 ;  /* 0x00000009090a7211 */ /* 0x000fe200078f08ff */
[----:B------:R-:W0:Y:S01]  /*7960*/  @P0 LDC R16, c[0x0][0xbec] ;  /* 0x0002fb00ff100b82 */ /* 0x000e220000000800 */
[----:B------:R-:W-:Y:S02]  /*7970*/  IMAD.IADD R152, R23, 0x1, -R152 ;  /* 0x0000000117987824 */ /* 0x000fe400078e0a98 */
[----:B------:R-:W-:Y:S02]  /*7980*/  LOP3.LUT R10, R10, 0x1ffffffe, RZ, 0xc0, !PT ;  /* 0x1ffffffe0a0a7812 */ /* 0x000fe400078ec0ff */
[----:B------:R-:W-:Y:S01]  /*7990*/  LEA R153, R12, R11, 0x4 ;  /* 0x0000000b0c997211 */ /* 0x000fe200078e20ff */
[----:B---3--:R-:W-:Y:S02]  /*79a0*/  IMAD R12, R20, UR5, RZ ;  /* 0x00000005140c7c24 */ /* 0x008fe4000f8e02ff */
[----:B------:R-:W2:Y:S01]  /*79b0*/  @P0 LDC R17, c[0x0][0xbf0] ;  /* 0x0002fc00ff110b82 */ /* 0x000ea20000000800 */
[----:B------:R-:W-:-:S02]  /*79c0*/  IMAD.IADD R9, R9, 0x1, -R10 ;  /* 0x0000000109097824 */ /* 0x000fc400078e0a0a */
[----:B------:R-:W-:Y:S02]  /*79d0*/  IMAD R15, R21, UR7, R12 ;  /* 0x00000007150f7c24 */ /* 0x000fe4000f8e020c */
[----:B------:R-:W-:Y:S01]  /*79e0*/  IMAD.U32 R11, RZ, RZ, UR9 ;  /* 0x00000009ff0b7e24 */ /* 0x000fe2000f8e00ff */
[----:B------:R-:W-:Y:S01]  /*79f0*/  LEA R9, R9, R153, 0x3 ;  /* 0x0000009909097211 */ /* 0x000fe200078e18ff */
[----:B------:R-:W-:Y:S02]  /*7a00*/  IMAD.U32 R10, RZ, RZ, UR8 ;  /* 0x00000008ff0a7e24 */ /* 0x000fe4000f8e00ff */
[----:B------:R-:W-:Y:S01]  /*7a10*/  IMAD.U32 R11, RZ, RZ, UR4 ;  /* 0x00000004ff0b7e24 */ /* 0x000fe2000f8e00ff */
[----:B------:R-:W-:Y:S01]  /*7a20*/  ULDC.64 UR4, c[0x0][0xbe0] ;  /* 0x0002f80000047ab9 */ /* 0x000fe20000000a00 */
[----:B-1----:R-:W-:Y:S02]  /*7a30*/  IMAD R9, R14, 0x40, R9 ;  /* 0x000000400e097824 */ /* 0x002fe400078e0209 */
[----:B------:R-:W-:-:S03]  /*7a40*/  IMAD.WIDE.U32 R10, R20, UR7, R10 ;  /* 0x00000007140a7c25 */ /* 0x000fc6000f8e000a */
[----:B------:R-:W-:Y:S01]  /*7a50*/  MOV R13, R9 ;  /* 0x00000009000d7202 */ /* 0x000fe20000000f00 */
[----:B0-----:R-:W-:-:S04]  /*7a60*/  @P0 IMAD.HI.U32 R12, R9, R16, RZ ;  /* 0x00000010090c0227 */ /* 0x001fc800078e00ff */
[----:B------:R-:W-:Y:S02]  /*7a70*/  IMAD.IADD R11, R11, 0x1, R15 ;  /* 0x000000010b0b7824 */ /* 0x000fe400078e020f */
[----:B------:R-:W-:Y:S01]  /*7a80*/  IMAD R15, R3, UR4, RZ ;  /* 0x00000004030f7c24 */ /* 0x000fe2000f8e02ff */
[----:B--2---:R-:W-:Y:S01]  /*7a90*/  @P0 SHF.R.U32.HI R13, RZ, R17, R12 ;  /* 0x00000011ff0d0219 */ /* 0x004fe2000001160c */
[----:B------:R-:W-:-:S04]  /*7aa0*/  IMAD.WIDE.U32 R10, R2, UR4, R10 ;  /* 0x00000004020a7c25 */ /* 0x000fc8000f8e000a */
[----:B------:R-:W-:Y:S01]  /*7ab0*/  IMAD.MOV R12, RZ, RZ, -R13 ;  /* 0x000000ffff0c7224 */ /* 0x000fe200078e0a0d */
[----:B------:R-:W-:Y:S01]  /*7ac0*/  IADD3 R10, P0, R13, R10, RZ ;  /* 0x0000000a0d0a7210 */ /* 0x000fe20007f1e0ff */
[----:B------:R-:W-:Y:S01]  /*7ad0*/  IMAD R16, R2, UR5, R15 ;  /* 0x0000000502107c24 */ /* 0x000fe2000f8e020f */
[----:B------:R-:W-:Y:S01]  /*7ae0*/  SHF.R.S32.HI R15, RZ, 0x1f, R13 ;  /* 0x0000001fff0f7819 */ /* 0x000fe2000001140d */
[----:B------:R-:W-:Y:S01]  /*7af0*/  IMAD R9, R18, R12, R9 ;  /* 0x0000000c12097224 */ /* 0x000fe200078e0209 */
[----:B------:R-:W-:Y:S01]  /*7b00*/  ULDC.64 UR4, c[0x0][0xbc8] ;  /* 0x0002f20000047ab9 */ /* 0x000fe20000000a00 */
[----:B------:R-:W-:Y:S01]  /*7b10*/  IMAD.SHL.U32 R152, R152, 0x2, RZ ;  /* 0x0000000298987824 */ /* 0x000fe200078e00ff */
[----:B------:R-:W-:Y:S02]  /*7b20*/  IADD3.X R11, R15, R11, R16, P0, !PT ;  /* 0x0000000b0f0b7210 */ /* 0x000fe400007fe410 */
[----:B------:R-:W-:Y:S01]  /*7b30*/  SHF.R.S32.HI R12, RZ, 0x1f, R9 ;  /* 0x0000001fff0c7819 */ /* 0x000fe20000011409 */
[----:B------:R-:W-:-:S04]  /*7b40*/  IMAD.WIDE.U32 R10, R9, UR4, R10 ;  /* 0x00000004090a7c25 */ /* 0x000fc8000f8e000a */
[----:B------:R-:W-:-:S04]  /*7b50*/  IMAD R12, R12, UR4, RZ ;  /* 0x000000040c0c7c24 */ /* 0x000fc8000f8e02ff */
[----:B------:R-:W-:Y:S01]  /*7b60*/  IMAD R9, R9, UR5, R12 ;  /* 0x0000000509097c24 */ /* 0x000fe2000f8e020c */
[----:B------:R-:W-:Y:S01]  /*7b70*/  LEA.HI R12, R0, R0, RZ, 0x1 ;  /* 0x00000000000c7211 */ /* 0x000fe200078f08ff */
[----:B------:R-:W-:Y:S02]  /*7b80*/  ULDC.64 UR4, c[0x0][0xba8] ;  /* 0x0002ea0000047ab9 */ /* 0x000fe40000000a00 */
[----:B------:R-:W-:Y:S01]  /*7b90*/  LEA R16, P0, R10, UR4, 0x2 ;  /* 0x000000040a107c11 */ /* 0x000fe2000f8010ff */
[----:B------:R-:W-:Y:S01]  /*7ba0*/  ULDC UR4, c[0x0][0xa88] ;  /* 0x0002a20000047ab9 */ /* 0x000fe20000000800 */
[----:B------:R-:W-:Y:S02]  /*7bb0*/  IADD3 R9, R11, R9, RZ ;  /* 0x000000090b097210 */ /* 0x000fe40007ffe0ff */
[----:B------:R-:W-:Y:S02]  /*7bc0*/  LOP3.LUT R11, R12, 0xfffffe, RZ, 0xc0, !PT ;  /* 0x00fffffe0c0b7812 */ /* 0x000fe400078ec0ff */
[----:B------:R-:W-:Y:S01]  /*7bd0*/  LEA.HI.X R17, R10, UR5, R9, 0x2, P0 ;  /* 0x000000050a117c11 */ /* 0x000fe200080f1409 */
[----:B------:R-:W-:Y:S01]  /*7be0*/  SHFL.IDX PT, R12, R16, 0x1, 0x1c1f ;  /* 0x003c1f00100c7f89 */ /* 0x000fe200000e0000 */
[----:B------:R-:W-:Y:S01]  /*7bf0*/  LEA R9, R14, R153, 0x6 ;  /* 0x000000990e097211 */ /* 0x000fe200078e30ff */
[----:B------:R-:W-:-:S02]  /*7c00*/  IMAD.IADD R15, R0, 0x1, -R11 ;  /* 0x00000001000f7824 */ /* 0x000fc400078e0a0b */
[----:B------:R-:W-:Y:S01]  /*7c10*/  SHFL.IDX PT, R10, R16, RZ, 0x1c1f ;  /* 0x001c1fff100a7589 */ /* 0x000fe200000e0000 */
[----:B------:R-:W-:Y:S02]  /*7c20*/  IMAD R14, R18, UR4, RZ ;  /* 0x00000004120e7c24 */ /* 0x000fe4000f8e02ff */
[----:B------:R-:W-:Y:S01]  /*7c30*/  IMAD.U32 R15, R15, -0x100, RZ ;  /* 0xffffff000f0f7824 */ /* 0x000fe200078e00ff */
[----:B------:R-:W0:Y:S04]  /*7c40*/  SHFL.IDX PT, R11, R17, RZ, 0x1c1f ;  /* 0x001c1fff110b7589 */ /* 0x000e2800000e0000 */
[----:B------:R-:W1:Y:S01]  /*7c50*/  SHFL.IDX PT, R13, R17, 0x1, 0x1c1f ;  /* 0x003c1f00110d7f89 */ /* 0x000e6200000e0000 */
[----:B------:R-:W-:Y:S02]  /*7c60*/  ISETP.NE.AND P0, PT, R152, R15, PT ;  /* 0x0000000f9800720c */ /* 0x000fe40003f05270 */
[----:B------:R-:W-:-:S02]  /*7c70*/  IADD3 R15, R9, 0x8, RZ ;  /* 0x00000008090f7810 */ /* 0x000fc40007ffe0ff */
[-C--:B------:R-:W-:Y:S02]  /*7c80*/  ISETP.GE.OR P2, PT, R9, R14.reuse, P0 ;  /* 0x0000000e0900720c */ /* 0x080fe40000746670 */
[----:B------:R-:W-:-:S11]  /*7c90*/  ISETP.GE.OR P0, PT, R15, R14, P0 ;  /* 0x0000000e0f00720c */ /* 0x000fd60000706670 */
[----:B0-----:R0:W-:Y:S04]  /*7ca0*/  @!P2 ST.E desc[UR36][R10.64], R5 ;  /* 0x000000050a00a985 */ /* 0x0011e8000c101924 */
[----:B-1----:R0:W-:Y:S02]  /*7cb0*/  @!P0 ST.E desc[UR36][R12.64], R4 ;  /* 0x000000040c008985 */ /* 0x0021e4000c101924 */
.L_x_3252:
[----:B------:R-:W1:Y:S01]  /*7cc0*/  S2R R14, SR_CTAID.X ;  /* 0x00000000000e7919 */ /* 0x000e620000002500 */
[----:B------:R-:W-:Y:S01]  /*7cd0*/  LEA.HI R19, R19, R22, RZ, 0x2 ;  /* 0x0000001613137211 */ /* 0x000fe200078f10ff */
[----:B------:R-:W2:Y:S01]  /*7ce0*/  S2UR UR7, SR_CTAID.Z ;  /* 0x00000000000779c3 */ /* 0x000ea20000002700 */
[----:B0-----:R-:W-:Y:S01]  /*7cf0*/  SHF.R.S32.HI R5, RZ, 0x1f, R7 ;  /* 0x0000001fff057819 */ /* 0x001fe20000011407 */
[----:B------:R-:W-:Y:S01]  /*7d00*/  ULDC.64 UR8, c[0x0][0xb38] ;  /* 0x0002ce0000087ab9 */ /* 0x000fe20000000a00 */
[----:B------:R-:W-:Y:S01]  /*7d10*/  LOP3.LUT R19, R19, 0xfffffffc, RZ, 0xc0, !PT ;  /* 0xfffffffc13137812 */ /* 0x000fe200078ec0ff */
[----:B------:R-:W-:Y:S01]  /*7d20*/  UIMAD UR6, UR6, UR8, URZ ;  /* 0x00000008060672a4 */ /* 0x000fe2000f8e023f */
[----:B------:R-:W-:Y:S01]  /*7d30*/  LEA.HI R5, R5, R154, RZ, 0x3 ;  /* 0x0000009a05057211 */ /* 0x000fe200078f18ff */
[----:B------:R-:W-:Y:S01]  /*7d40*/  UIMAD.WIDE.U32 UR4, UR38, UR8, URZ ;  /* 0x00000008260472a5 */ /* 0x000fe2000f8e003f */
[----:B------:R-:W-:Y:S01]  /*7d50*/  LEA.HI R155, R155, R8, RZ, 0x5 ;  /* 0x000000089b9b7211 */ /* 0x000fe200078f28ff */
[----:B------:R-:W-:Y:S01]  /*7d60*/  IMAD.IADD R19, R22, 0x1, -R19 ;  /* 0x0000000116137824 */ /* 0x000fe200078e0a13 */
[----:B------:R-:W0:Y:S01]  /*7d70*/  LDC.64 R12, c[0x0][0xb40] ;  /* 0x0002d000ff0c7b82 */ /* 0x000e220000000a00 */
[----:B------:R-:W-:Y:S01]  /*7d80*/  LOP3.LUT R5, R5, 0xfffffff8, RZ, 0xc0, !PT ;  /* 0xfffffff805057812 */ /* 0x000fe200078ec0ff */
[----:B------:R-:W-:Y:S01]  /*7d90*/  UIMAD UR6, UR38, UR9, UR6 ;  /* 0x00000009260672a4 */ /* 0x000fe2000f8e0206 */
[----:B------:R-:W-:Y:S01]  /*7da0*/  SHF.R.S32.HI R155, RZ, 0x5, R155 ;  /* 0x00000005ff9b7819 */ /* 0x000fe2000001149b */
[----:B------:R-:W-:Y:S01]  /*7db0*/  BSSY B0, `(.L_x_3253) ;  /* 0x00000fa000007945 */ /* 0x000fe20003800000 */
[----:B------:R-:W-:Y:S01]  /*7dc0*/  LEA.HI R4, R19, R19, RZ, 0x1 ;  /* 0x0000001313047211 */ /* 0x000fe200078f08ff */
[----:B------:R-:W-:Y:S01]  /*7dd0*/  IMAD.IADD R154, R154, 0x1, -R5 ;  /* 0x000000019a9a7824 */ /* 0x000fe200078e0a05 */
[----:B------:R-:W-:Y:S01]  /*7de0*/  UIADD3 UR6, UR5, UR6, URZ ;  /* 0x0000000605067290 */ /* 0x000fe2000fffe03f */
[----:B------:R-:W3:Y:S01]  /*7df0*/  @P1 LDC R16, c[0x0][0xbec] ;  /* 0x0002fb00ff101b82 */ /* 0x000ee20000000800 */
[----:B------:R-:W-:Y:S01]  /*7e00*/  LOP3.LUT R4, R4, 0x1ffffffe, RZ, 0xc0, !PT ;  /* 0x1ffffffe04047812 */ /* 0x000fe200078ec0ff */
[----:B------:R-:W-:-:S02]  /*7e10*/  IMAD R155, R155, 0x10, R154 ;  /* 0x000000109b9b7824 */ /* 0x000fc400078e029a */
[----:B------:R-:W-:Y:S01]  /*7e20*/  IMAD.U32 R5, RZ, RZ, UR5 ;  /* 0x00000005ff057e24 */ /* 0x000fe2000f8e00ff */
[----:B------:R-:W-:Y:S01]  /*7e30*/  IADD3 R4, R19, -R4, RZ ;  /* 0x8000000413047210 */ /* 0x000fe20007ffe0ff */
[----:B------:R-:W-:Y:S01]  /*7e40*/  IMAD.U32 R5, RZ, RZ, UR6 ;  /* 0x00000006ff057e24 */ /* 0x000fe2000f8e00ff */
[----:B--2---:R-:W-:Y:S01]  /*7e50*/  USHF.R.S32.HI UR8, URZ, 0x1f, UR7 ;  /* 0x0000001f3f087899 */ /* 0x004fe20008011407 */
[----:B------:R-:W2:Y:S02]  /*7e60*/  @P1 LDC R17, c[0x0][0xbf0] ;  /* 0x0002fc00ff111b82 */ /* 0x000ea40000000800 */
[----:B------:R-:W-:Y:S01]  /*7e70*/  IMAD R9, R4, 0x8, R155 ;  /* 0x0000000804097824 */ /* 0x000fe200078e029b */
[----:B------:R-:W-:Y:S01]  /*7e80*/  MOV R4, UR4 ;  /* 0x0000000400047c02 */ /* 0x000fe20008000f00 */
[----:B------:R-:W-:Y:S02]  /*7e90*/  ULDC.64 UR4, c[0x0][0xb48] ;  /* 0x0002d20000047ab9 */ /* 0x000fe40000000a00 */
[----:B------:R-:W-:Y:S01]  /*7ea0*/  IMAD R3, R3, UR4, RZ ;  /* 0x0000000403037c24 */ /* 0x000fe2000f8e02ff */
[----:B-1----:R-:W-:Y:S01]  /*7eb0*/  LEA R15, R14, R9, 0x6 ;  /* 0x000000090e0f7211 */ /* 0x002fe200078e30ff */
[----:B0-----:R-:W-:-:S02]  /*7ec0*/  IMAD R10, R12, UR8, RZ ;  /* 0x000000080c0a7c24 */ /* 0x001fc4000f8e02ff */
[----:B------:R-:W-:-:S04]  /*7ed0*/  IMAD.WIDE.U32 R4, R12, UR7, R4 ;  /* 0x000000070c047c25 */ /* 0x000fc8000f8e0004 */
[----:B------:R-:W-:Y:S02]  /*7ee0*/  IMAD R11, R13, UR7, R10 ;  /* 0x000000070d0b7c24 */ /* 0x000fe4000f8e020a */
[----:B---3--:R-:W-:-:S04]  /*7ef0*/  @P1 IMAD.HI.U32 R16, R15, R16, RZ ;  /* 0x000000100f101227 */ /* 0x008fc800078e00ff */
[----:B------:R-:W-:Y:S02]  /*7f00*/  IMAD.MOV.U32 R9, RZ, RZ, R15 ;  /* 0x000000ffff097224 */ /* 0x000fe400078e000f */
[----:B------:R-:W-:Y:S01]  /*7f10*/  IMAD.IADD R5, R5, 0x1, R11 ;  /* 0x0000000105057824 */ /* 0x000fe200078e020b */
[----:B--2---:R-:W-:Y:S01]  /*7f20*/  @P1 SHF.R.U32.HI R9, RZ, R17, R16 ;  /* 0x00000011ff091219 */ /* 0x004fe20000011610 */
[C---:B------:R-:W-:Y:S02]  /*7f30*/  IMAD R11, R2.reuse, UR5, R3 ;  /* 0x00000005020b7c24 */ /* 0x040fe4000f8e0203 */
[----:B------:R-:W-:Y:S01]  /*7f40*/  IMAD.WIDE.U32 R2, R2, UR4, R4 ;  /* 0x0000000402027c25 */ /* 0x000fe2000f8e0004 */
[----:B------:R-:W-:Y:S01]  /*7f50*/  IADD3 R13, -R9, RZ, RZ ;  /* 0x000000ff090d7210 */ /* 0x000fe20007ffe1ff */
[----:B------:R-:W-:Y:S01]  /*7f60*/  ULDC.64 UR4, c[0x0][0xb30] ;  /* 0x0002cc0000047ab9 */ /* 0x000fe20000000a00 */
[----:B------:R-:W-:Y:S01]  /*7f70*/  SHF.R.S32.HI R10, RZ, 0x1f, R9 ;  /* 0x0000001fff0a7819 */ /* 0x000fe20000011409 */
[----:B------:R-:W-:-:S02]  /*7f80*/  IMAD.IADD R3, R3, 0x1, R11 ;  /* 0x0000000103037824 */ /* 0x000fc400078e020b */
[----:B------:R-:W-:Y:S02]  /*7f90*/  IMAD R5, R6, R13, R15 ;  /* 0x0000000d06057224 */ /* 0x000fe400078e020f */
[----:B------:R-:W-:Y:S02]  /*7fa0*/  IMAD R10, R10, UR4, RZ ;  /* 0x000000040a0a7c24 */ /* 0x000fe4000f8e02ff */
[----:B------:R-:W-:Y:S01]  /*7fb0*/  IMAD.WIDE.U32 R2, R9, UR4, R2 ;  /* 0x0000000409027c25 */ /* 0x000fe2000f8e0002 */
[----:B------:R-:W-:-:S03]  /*7fc0*/  SHF.R.S32.HI R4, RZ, 0x1f, R5 ;  /* 0x0000001fff047819 */ /* 0x000fc60000011405 */
[----:B------:R-:W-:Y:S01]  /*7fd0*/  IMAD R11, R9, UR5, R10 ;  /* 0x00000005090b7c24 */ /* 0x000fe2000f8e020a */
[----:B------:R-:W-:Y:S02]  /*7fe0*/  ULDC.64 UR4, c[0x0][0xb28] ;  /* 0x0002ca0000047ab9 */ /* 0x000fe40000000a00 */
[----:B------:R-:W-:Y:S02]  /*7ff0*/  IMAD R4, R4, UR4, RZ ;  /* 0x0000000404047c24 */ /* 0x000fe4000f8e02ff */
[----:B------:R-:W-:Y:S02]  /*8000*/  IMAD.IADD R3, R3, 0x1, R11 ;  /* 0x0000000103037824 */ /* 0x000fe400078e020b */
[C---:B------:R-:W-:Y:S02]  /*8010*/  IMAD R9, R5.reuse, UR5, R4 ;  /* 0x0000000505097c24 */ /* 0x040fe4000f8e0204 */
[----:B------:R-:W-:Y:S01]  /*8020*/  IMAD.WIDE.U32 R2, R5, UR4, R2 ;  /* 0x0000000405027c25 */ /* 0x000fe2000f8e0002 */
[----:B------:R-:W-:-:S04]  /*8030*/  ULDC.64 UR4, c[0x0][0xb00] ;  /* 0x0002c00000047ab9 */ /* 0x000fc80000000a00 */
[----:B------:R-:W-:Y:S02]  /*8040*/  IADD3 R5, R3, R9, RZ ;  /* 0x0000000903057210 */ /* 0x000fe40007ffe0ff */
[----:B------:R-:W-:Y:S02]  /*8050*/  LEA.HI R9, R0, R0, RZ, 0x1 ;  /* 0x0000000000097211 */ /* 0x000fe400078f08ff */
[----:B------:R-:W-:Y:S01]  /*8060*/  LEA R4, P0, R2, UR4, 0x2 ;  /* 0x0000000402047c11 */ /* 0x000fe2000f8010ff */
[----:B------:R-:W-:Y:S01]  /*8070*/  ULDC UR4, c[0x0][0xa88] ;  /* 0x0002a20000047ab9 */ /* 0x000fe20000000800 */
[----:B------:R-:W-:Y:S01]  /*8080*/  LOP3.LUT R11, R9, 0xfffffe, RZ, 0xc0, !PT ;  /* 0x00fffffe090b7812 */ /* 0x000fe200078ec0ff */
[----:B------:R-:W-:Y:S01]  /*8090*/  IMAD R6, R6, UR4, RZ ;  /* 0x0000000406067c24 */ /* 0x000fe2000f8e02ff */
[----:B------:R-:W-:Y:S01]  /*80a0*/  LOP3.LUT R9, R7, 0x7ffffffc, RZ, 0xc0, !PT ;  /* 0x7ffffffc07097812 */ /* 0x000fe200078ec0ff */
[----:B------:R-:W-:Y:S01]  /*80b0*/  IMAD R7, R14, 0x40, R155 ;  /* 0x000000400e077824 */ /* 0x000fe200078e029b */
[----:B------:R-:W-:Y:S01]  /*80c0*/  LEA.HI.X R5, R2, UR5, R5, 0x2, P0 ;  /* 0x0000000502057c11 */ /* 0x000fe200080f1405 */
[----:B------:R-:W-:Y:S01]  /*80d0*/  IMAD.IADD R11, R0, 0x1, -R11 ;  /* 0x00000001000b7824 */ /* 0x000fe200078e0a0b */
[----:B------:R-:W-:Y:S01]  /*80e0*/  IADD3 R0, -R9, R8, RZ ;  /* 0x0000000809007210 */ /* 0x000fe20007ffe1ff */
[----:B------:R0:W1:Y:S01]  /*80f0*/  SHFL.IDX PT, R2, R4, RZ, 0x1c1f ;  /* 0x001c1fff04027589 */ /* 0x00006200000e0000 */
[----:B------:R-:W-:-:S03]  /*8100*/  ISETP.GE.AND P0, PT, R7, R6, PT ;  /* 0x000000060700720c */ /* 0x000fc60003f06270 */
[----:B------:R-:W-:Y:S01]  /*8110*/  IMAD R0, R11, 0x80, R0 ;  /* 0x000000800b007824 */ /* 0x000fe200078e0200 */
[----:B------:R0:W2:Y:S03]  /*8120*/  SHFL.IDX PT, R3, R5, RZ, 0x1c1f ;  /* 0x001c1fff05037589 */ /* 0x0000a600000e0000 */
[----:B------:R-:W-:-:S06]  /*8130*/  IMAD.SHL.U32 R0, R0, 0x2, RZ ;  /* 0x0000000200007824 */ /* 0x000fcc00078e00ff */
[----:B0-----:R-:W-:Y:S05]  /*8140*/  @P0 BRA `(.L_x_3254) ;  /* 0x0000000c00000947 */ /* 0x001fea0003800000 */
[C---:B------:R-:W-:Y:S01]  /*8150*/  IADD3 R9, R0.reuse, 0x8, RZ ;  /* 0x0000000800097810 */ /* 0x040fe20007ffe0ff */
[C---:B------:R-:W-:Y:S01]  /*8160*/  VIADD R11, R0.reuse, 0x10 ;  /* 0x00000010000b7836 */ /* 0x040fe20000000000 */
[----:B------:R-:W-:Y:S01]  /*8170*/  ULDC UR4, c[0x0][0xac8] ;  /* 0x0002b20000047ab9 */ /* 0x000fe20000000800 */
[C---:B------:R-:W-:Y:S01]  /*8180*/  VIADD R13, R0.reuse, 0x18 ;  /* 0x00000018000d7836 */ /* 0x040fe20000000000 */
[C---:B------:R-:W-:Y:S01]  /*8190*/  ISETP.GE.AND P2, PT, R0.reuse, UR4, PT ;  /* 0x0000000400007c0c */ /* 0x040fe2000bf46270 */
[C---:B------:R-:W-:Y:S01]  /*81a0*/  VIADD R17, R0.reuse, 0x28 ;  /* 0x0000002800117836 */ /* 0x040fe20000000000 */
[----:B------:R-:W-:Y:S01]  /*81b0*/  ISETP.GE.AND P3, PT, R9, UR4, PT ;  /* 0x0000000409007c0c */ /* 0x000fe2000bf66270 */
[C---:B------:R-:W-:Y:S01]  /*81c0*/  VIADD R18, R0.reuse, 0x30 ;  /* 0x0000003000127836 */ /* 0x040fe20000000000 */
[----:B------:R-:W-:Y:S01]  /*81d0*/  ISETP.GE.AND P4, PT, R11, UR4, PT ;  /* 0x000000040b007c0c */ /* 0x000fe2000bf86270 */
[C---:B------:R-:W-:Y:S01]  /*81e0*/  VIADD R20, R0.reuse, 0x40 ;  /* 0x0000004000147836 */ /* 0x040fe20000000000 */
[----:B------:R-:W-:Y:S01]  /*81f0*/  ISETP.GE.AND P5, PT, R13, UR4, PT ;  /* 0x000000040d007c0c */ /* 0x000fe2000bfa6270 */
[C---:B------:R-:W-:Y:S01]  /*8200*/  VIADD R21, R0.reuse, 0x48 ;  /* 0x0000004800157836 */ /* 0x040fe20000000000 */
[C---:B------:R-:W-:Y:S01]  /*8210*/  IADD3 R16, R0.reuse, 0x20, RZ ;  /* 0x0000002000107810 */ /* 0x040fe20007ffe0ff */
[----:B------:R-:W-:Y:S01]  /*8220*/  VIADD R23, R0, 0x58 ;  /* 0x0000005800177836 */ /* 0x000fe20000000000 */
[----:B------:R-:W-:-:S02]  /*8230*/  ISETP.GE.AND P1, PT, R17, UR4, PT ;  /* 0x0000000411007c0c */ /* 0x000fc4000bf26270 */
[----:B------:R-:W-:Y:S02]  /*8240*/  ISETP.GE.AND P0, PT, R16, UR4, PT ;  /* 0x0000000410007c0c */ /* 0x000fe4000bf06270 */
[----:B------:R-:W-:Y:S02]  /*8250*/  @!P2 LEA.HI R8, R0, R0, RZ, 0x1 ;  /* 0x000000000008a211 */ /* 0x000fe400078f08ff */
[----:B------:R-:W-:Y:S02]  /*8260*/  @!P3 LEA.HI R10, R9, R9, RZ, 0x1 ;  /* 0x00000009090ab211 */ /* 0x000fe400078f08ff */
[----:B------:R-:W-:Y:S02]  /*8270*/  @!P4 LEA.HI R12, R11, R11, RZ, 0x1 ;  /* 0x0000000b0b0cc211 */ /* 0x000fe400078f08ff */
[----:B------:R-:W-:Y:S02]  /*8280*/  @!P5 LEA.HI R14, R13, R13, RZ, 0x1 ;  /* 0x0000000d0d0ed211 */ /* 0x000fe400078f08ff */
[----:B------:R-:W-:-:S02]  /*8290*/  @!P2 LOP3.LUT R9, R8, 0xfffffffe, RZ, 0xc0, !PT ;  /* 0xfffffffe0809a812 */ /* 0x000fc400078ec0ff */
[----:B------:R-:W-:Y:S02]  /*82a0*/  @!P3 LOP3.LUT R11, R10, 0xfffffffe, RZ, 0xc0, !PT ;  /* 0xfffffffe0a0bb812 */ /* 0x000fe400078ec0ff */
[----:B------:R-:W-:Y:S01]  /*82b0*/  @!P4 LOP3.LUT R13, R12, 0xfffffffe, RZ, 0xc0, !PT ;  /* 0xfffffffe0c0dc812 */ /* 0x000fe200078ec0ff */
[--C-:B-12---:R-:W-:Y:S01]  /*82c0*/  @!P2 IMAD.WIDE R8, R9, 0x4, R2.reuse ;  /* 0x000000040908a825 */ /* 0x106fe200078e0202 */
[----:B------:R-:W-:Y:S02]  /*82d0*/  @!P5 LOP3.LUT R15, R14, 0xfffffffe, RZ, 0xc0, !PT ;  /* 0xfffffffe0e0fd812 */ /* 0x000fe400078ec0ff */
[C---:B------:R-:W-:Y:S01]  /*82e0*/  IADD3 R19, R0.reuse, 0x38, RZ ;  /* 0x0000003800137810 */ /* 0x040fe20007ffe0ff */
[--C-:B------:R-:W-:Y:S01]  /*82f0*/  @!P3 IMAD.WIDE R10, R11, 0x4, R2.reuse ;  /* 0x000000040b0ab825 */ /* 0x100fe200078e0202 */
[----:B------:R0:W-:Y:S01]  /*8300*/  @!P2 ST.E.64 desc[UR36][R8.64], R24 ;  /* 0x000000180800a985 */ /* 0x0001e2000c101b24 */
[----:B------:R-:W-:Y:S02]  /*8310*/  IADD3 R22, R0, 0x50, RZ ;  /* 0x0000005000167810 */ /* 0x000fe40007ffe0ff */
[----:B------:R-:W-:Y:S01]  /*8320*/  @!P4 IMAD.WIDE R12, R13, 0x4, R2 ;  /* 0x000000040d0cc825 */ /* 0x000fe200078e0202 */
[----:B------:R1:W-:Y:S01]  /*8330*/  @!P3 ST.E.64 desc[UR36][R10.64], R28 ;  /* 0x0000001c0a00b985 */ /* 0x0003e2000c101b24 */
[----:B------:R-:W-:-:S02]  /*8340*/  ISETP.GE.AND P2, PT, R18, UR4, PT ;  /* 0x0000000412007c0c */ /* 0x000fc4000bf46270 */
[----:B------:R-:W-:Y:S01]  /*8350*/  @!P5 IMAD.WIDE R14, R15, 0x4, R2 ;  /* 0x000000040f0ed825 */ /* 0x000fe200078e0202 */
[----:B------:R2:W-:Y:S01]  /*8360*/  @!P4 ST.E.64 desc[UR36][R12.64], R32 ;  /* 0x000000200c00c985 */ /* 0x0005e2000c101b24 */
[----:B------:R-:W-:Y:S02]  /*8370*/  ISETP.GE.AND P3, PT, R19, UR4, PT ;  /* 0x0000000413007c0c */ /* 0x000fe4000bf66270 */
[----:B------:R-:W-:Y:S01]  /*8380*/  ISETP.GE.AND P4, PT, R20, UR4, PT ;  /* 0x0000000414007c0c */ /* 0x000fe2000bf86270 */
[----:B------:R3:W-:Y:S01]  /*8390*/  @!P5 ST.E.64 desc[UR36][R14.64], R36 ;  /* 0x000000240e00d985 */ /* 0x0007e2000c101b24 */
[----:B------:R-:W-:Y:S01]  /*83a0*/  ISETP.GE.AND P5, PT, R21, UR4, PT ;  /* 0x0000000415007c0c */ /* 0x000fe2000bfa6270 */
[----:B0-----:R-:W-:Y:S01]  /*83b0*/  VIADD R24, R0, 0x60 ;  /* 0x0000006000187836 */ /* 0x001fe20000000000 */
[----:B------:R-:W-:Y:S02]  /*83c0*/  ISETP.GE.AND P6, PT, R22, UR4, PT ;  /* 0x0000000416007c0c */ /* 0x000fe4000bfc6270 */
[----:B------:R-:W-:-:S02]  /*83d0*/  @!P0 LEA.HI R16, R16, R16, RZ, 0x1 ;  /* 0x0000001010108211 */ /* 0x000fc400078f08ff */
[----:B------:R-:W-:Y:S02]  /*83e0*/  @!P1 LEA.HI R17, R17, R17, RZ, 0x1 ;  /* 0x0000001111119211 */ /* 0x000fe400078f08ff */
[----:B------:R-:W-:Y:S02]  /*83f0*/  @!P0 LOP3.LUT R9, R16, 0xfffffffe, RZ, 0xc0, !PT ;  /* 0xfffffffe10098812 */ /* 0x000fe400078ec0ff */
        /* <DEDUP_REMOVED lines=11> */
[----:B------:R-:W-:Y:S02]  /*84b0*/  @!P3 LOP3.LUT R19, R19, 0xfffffffe, RZ, 0xc0, !PT ;  /* 0xfffffffe1313b812 */ /* 0x000fe400078ec0ff */
[----:B---3--:R-:W-:Y:S01]  /*84c0*/  @!P4 LOP3.LUT R15, R20, 0xfffffffe, RZ, 0xc0, !PT ;  /* 0xfffffffe140fc812 */ /* 0x008fe200078ec0ff */
[----:B------:R-:W-:Y:S01]  /*84d0*/  VIADD R20, R0, 0x78 ;  /* 0x0000007800147836 */ /* 0x000fe20000000000 */
[----:B------:R-:W-:Y:S02]  /*84e0*/  @!P5 LOP3.LUT R21, R21, 0xfffffffe, RZ, 0xc0, !PT ;  /* 0xfffffffe1515d812 */ /* 0x000fe400078ec0ff */
[----:B------:R-:W-:Y:S01]  /*84f0*/  @!P6 LOP3.LUT R17, R22, 0xfffffffe, RZ, 0xc0, !PT ;  /* 0xfffffffe1611e812 */ /* 0x000fe200078ec0ff */
[----:B------:R-:W-:Y:S01]  /*8500*/  VIADD R22, R0, 0x88 ;  /* 0x0000008800167836 */ /* 0x000fe20000000000 */
[----:B------:R-:W-:Y:S01]  /*8510*/  ISETP.GE.AND P1, PT, R23, UR4, PT ;  /* 0x0000000417007c0c */ /* 0x000fe2000bf26270 */
[----:B0-----:R-:W-:Y:S01]  /*8520*/  @!P2 IMAD.WIDE R8, R13, 0x4, R2 ;  /* 0x000000040d08a825 */ /* 0x001fe200078e0202 */
[----:B------:R-:W-:-:S02]  /*8530*/  ISETP.GE.AND P0, PT, R24, UR4, PT ;  /* 0x0000000418007c0c */ /* 0x000fc4000bf06270 */
[----:B------:R-:W-:Y:S01]  /*8540*/  IADD3 R18, R0, 0x68, RZ ;  /* 0x0000006800127810 */ /* 0x000fe20007ffe0ff */
[--C-:B-1----:R-:W-:Y:S01]  /*8550*/  @!P3 IMAD.WIDE R10, R19, 0x4, R2.reuse ;  /* 0x00000004130ab825 */ /* 0x102fe200078e0202 */
[----:B------:R0:W-:Y:S02]  /*8560*/  @!P2 ST.E.64 desc[UR36][R8.64], R48 ;  /* 0x000000300800a985 */ /* 0x0001e4000c101b24 */
[----:B------:R-:W-:Y:S01]  /*8570*/  ISETP.GE.AND P2, PT, R18, UR4, PT ;  /* 0x0000000412007c0c */ /* 0x000fe2000bf46270 */
[--C-:B------:R-:W-:Y:S01]  /*8580*/  @!P4 IMAD.WIDE R12, R15, 0x4, R2.reuse ;  /* 0x000000040f0cc825 */ /* 0x100fe200078e0202 */
[----:B------:R1:W-:Y:S01]  /*8590*/  @!P3 ST.E.64 desc[UR36][R10.64], R52 ;  /* 0x000000340a00b985 */ /* 0x0003e2000c101b24 */
[----:B------:R-:W-:Y:S02]  /*85a0*/  ISETP.GE.AND P3, PT, R22, UR4, PT ;  /* 0x0000000416007c0c */ /* 0x000fe4000bf66270 */
[----:B------:R-:W-:Y:S01]  /*85b0*/  @!P5 IMAD.WIDE R14, R21, 0x4, R2 ;  /* 0x00000004150ed825 */ /* 0x000fe200078e0202 */
[----:B------:R2:W-:Y:S01]  /*85c0*/  @!P4 ST.E.64 desc[UR36][R12.64], R56 ;  /* 0x000000380c00c985 */ /* 0x0005e2000c101b24 */
[----:B------:R-:W-:-:S02]  /*85d0*/  IADD3 R21, R0, 0x80, RZ ;  /* 0x0000008000157810 */ /* 0x000fc40007ffe0ff */
[----:B------:R-:W-:Y:S01]  /*85e0*/  @!P6 IMAD.WIDE R16, R17, 0x4, R2 ;  /* 0x000000041110e825 */ /* 0x000fe200078e0202 */
[----:B------:R3:W-:Y:S01]  /*85f0*/  @!P5 ST.E.64 desc[UR36][R14.64], R60 ;  /* 0x0000003c0e00d985 */ /* 0x0007e2000c101b24 */
[----:B------:R-:W-:Y:S02]  /*8600*/  ISETP.GE.AND P5, PT, R20, UR4, PT ;  /* 0x0000000414007c0c */ /* 0x000fe4000bfa6270 */
[----:B------:R-:W-:Y:S01]  /*8610*/  VIADD R19, R0, 0x70 ;  /* 0x0000007000137836 */ /* 0x000fe20000000000 */
[----:B------:R4:W-:Y:S01]  /*8620*/  @!P6 ST.E.64 desc[UR36][R16.64], R64 ;  /* 0x000000401000e985 */ /* 0x0009e2000c101b24 */
[----:B------:R-:W-:Y:S02]  /*8630*/  ISETP.GE.AND P4, PT, R21, UR4, PT ;  /* 0x0000000415007c0c */ /* 0x000fe4000bf86270 */
[----:B------:R-:W-:Y:S02]  /*8640*/  @!P1 LEA.HI R23, R23, R23, RZ, 0x1 ;  /* 0x0000001717179211 */ /* 0x000fe400078f08ff */
[----:B------:R-:W-:-:S02]  /*8650*/  ISETP.GE.AND P6, PT, R19, UR4, PT ;  /* 0x0000000413007c0c */ /* 0x000fc4000bfc6270 */
[----:B------:R-:W-:Y:S02]  /*8660*/  @!P0 LEA.HI R24, R24, R24, RZ, 0x1 ;  /* 0x0000001818188211 */ /* 0x000fe400078f08ff */
[----:B0-----:R-:W-:Y:S01]  /*8670*/  @!P1 LOP3.LUT R9, R23, 0xfffffffe, RZ, 0xc0, !PT ;  /* 0xfffffffe17099812 */ /* 0x001fe200078ec0ff */
[----:B------:R-:W-:Y:S01]  /*8680*/  VIADD R23, R0, 0x90 ;  /* 0x0000009000177836 */ /* 0x000fe20000000000 */
        /* <DEDUP_REMOVED lines=11> */
[----:B------:R-:W-:Y:S01]  /*8740*/  @!P6 LOP3.LUT R19, R19, 0xfffffffe, RZ, 0xc0, !PT ;  /* 0xfffffffe1313e812 */ /* 0x000fe200078ec0ff */
[----:B------:R-:W-:Y:S01]  /*8750*/  VIADD R18, R0, 0xa0 ;  /* 0x000000a000127836 */ /* 0x000fe20000000000 */
[----:B---3--:R-:W-:Y:S02]  /*8760*/  @!P5 LOP3.LUT R15, R20, 0xfffffffe, RZ, 0xc0, !PT ;  /* 0xfffffffe140fd812 */ /* 0x008fe400078ec0ff */
[----:B------:R-:W-:Y:S02]  /*8770*/  @!P4 LOP3.LUT R21, R21, 0xfffffffe, RZ, 0xc0, !PT ;  /* 0xfffffffe1515c812 */ /* 0x000fe400078ec0ff */
[----:B----4-:R-:W-:Y:S01]  /*8780*/  @!P3 LOP3.LUT R17, R22, 0xfffffffe, RZ, 0xc0, !PT ;  /* 0xfffffffe1611b812 */ /* 0x010fe200078ec0ff */
[C---:B------:R-:W-:Y:S01]  /*8790*/  VIADD R22, R0.reuse, 0xc0 ;  /* 0x000000c000167836 */ /* 0x040fe20000000000 */
[----:B------:R-:W-:Y:S01]  /*87a0*/  IADD3 R24, R0, 0x98, RZ ;  /* 0x0000009800187810 */ /* 0x000fe20007ffe0ff */
[----:B0-----:R-:W-:Y:S01]  /*87b0*/  @!P2 IMAD.WIDE R8, R13, 0x4, R2 ;  /* 0x000000040d08a825 */ /* 0x001fe200078e0202 */
[----:B------:R-:W-:-:S02]  /*87c0*/  ISETP.GE.AND P0, PT, R23, UR4, PT ;  /* 0x0000000417007c0c */ /* 0x000fc4000bf06270 */
[----:B------:R-:W-:Y:S01]  /*87d0*/  ISETP.GE.AND P1, PT, R24, UR4, PT ;  /* 0x0000000418007c0c */ /* 0x000fe2000bf26270 */
        /* <DEDUP_REMOVED lines=12> */
[C---:B------:R-:W-:Y:S01]  /*88a0*/  VIADD R19, R0.reuse, 0xa8 ;  /* 0x000000a800137836 */ /* 0x040fe20000000000 */
[----:B------:R4:W-:Y:S01]  /*88b0*/  @!P3 ST.E.64 desc[UR36][R16.64], R92 ;  /* 0x0000005c1000b985 */ /* 0x0009e2000c101b24 */
[----:B------:R-:W-:Y:S01]  /*88c0*/  VIADD R21, R0, 0xb8 ;  /* 0x000000b800157836 */ /* 0x000fe20000000000 */
[----:B------:R-:W-:Y:S02]  /*88d0*/  @!P0 LEA.HI R23, R23, R23, RZ, 0x1 ;  /* 0x0000001717178211 */ /* 0x000fe400078f08ff */
[----:B------:R-:W-:Y:S02]  /*88e0*/  ISETP.GE.AND P3, PT, R19, UR4, PT ;  /* 0x0000000413007c0c */ /* 0x000fe4000bf66270 */
[----:B------:R-:W-:-:S02]  /*88f0*/  ISETP.GE.AND P5, PT, R21, UR4, PT ;  /* 0x0000000415007c0c */ /* 0x000fc4000bfa6270 */
[----:B------:R-:W-:Y:S02]  /*8900*/  @!P1 LEA.HI R24, R24, R24, RZ, 0x1 ;  /* 0x0000001818189211 */ /* 0x000fe400078f08ff */
[----:B0-----:R-:W-:Y:S02]  /*8910*/  @!P0 LOP3.LUT R9, R23, 0xfffffffe, RZ, 0xc0, !PT ;  /* 0xfffffffe17098812 */ /* 0x001fe400078ec0ff */
[----:B------:R-:W-:Y:S02]  /*8920*/  @!P2 LEA.HI R18, R18, R18, RZ, 0x1 ;  /* 0x000000121212a211 */ /* 0x000fe400078f08ff */
[----:B-1----:R-:W-:Y:S01]  /*8930*/  @!P1 LOP3.LUT R11, R24, 0xfffffffe, RZ, 0xc0, !PT ;  /* 0xfffffffe180b9812 */ /* 0x002fe200078ec0ff */
[--C-:B------:R-:W-:Y:S01]  /*8940*/  @!P0 IMAD.WIDE R8, R9, 0x4, R2.reuse ;  /* 0x0000000409088825 */ /* 0x100fe200078e0202 */
[----:B------:R-:W-:Y:S02]  /*8950*/  @!P4 LEA.HI R20, R20, R20, RZ, 0x1 ;  /* 0x000000141414c211 */ /* 0x000fe400078f08ff */
[----:B------:R-:W-:Y:S01]  /*8960*/  @!P3 LEA.HI R19, R19, R19, RZ, 0x1 ;  /* 0x000000131313b211 */ /* 0x000fe200078f08ff */
[----:B------:R-:W-:Y:S01]  /*8970*/  @!P1 IMAD.WIDE R10, R11, 0x4, R2 ;  /* 0x000000040b0a9825 */ /* 0x000fe200078e0202 */
[----:B--2---:R-:W-:Y:S01]  /*8980*/  @!P2 LOP3.LUT R13, R18, 0xfffffffe, RZ, 0xc0, !PT ;  /* 0xfffffffe120da812 */ /* 0x004fe200078ec0ff */
[----:B------:R0:W-:Y:S01]  /*8990*/  @!P0 ST.E.64 desc[UR36][R8.64], R96 ;  /* 0x0000006008008985 */ /* 0x0001e2000c101b24 */
[----:B------:R-:W-:-:S02]  /*89a0*/  @!P5 LEA.HI R21, R21, R21, RZ, 0x1 ;  /* 0x000000151515d211 */ /* 0x000fc400078f08ff */
[----:B------:R-:W-:Y:S01]  /*89b0*/  @!P3 LOP3.LUT R19, R19, 0xfffffffe, RZ, 0xc0, !PT ;  /* 0xfffffffe1313b812 */ /* 0x000fe200078ec0ff */
[--C-:B------:R-:W-:Y:S01]  /*89c0*/  @!P2 IMAD.WIDE R12, R13, 0x4, R2.reuse ;  /* 0x000000040d0ca825 */ /* 0x100fe200078e0202 */
[----:B------:R-:W-:Y:S01]  /*89d0*/  @!P6 LEA.HI R22, R22, R22, RZ, 0x1 ;  /* 0x000000161616e211 */ /* 0x000fe200078f08ff */
[----:B------:R1:W-:Y:S01]  /*89e0*/  @!P1 ST.E.64 desc[UR36][R10.64], R100 ;  /* 0x000000640a009985 */ /* 0x0003e2000c101b24 */
[----:B---3--:R-:W-:Y:S01]  /*89f0*/  @!P4 LOP3.LUT R15, R20, 0xfffffffe, RZ, 0xc0, !PT ;  /* 0xfffffffe140fc812 */ /* 0x008fe200078ec0ff */
[----:B------:R-:W-:Y:S01]  /*8a00*/  VIADD R20, R0, 0xd8 ;  /* 0x000000d800147836 */ /* 0x000fe20000000000 */
[----:B------:R-:W-:Y:S01]  /*8a10*/  @!P5 LOP3.LUT R21, R21, 0xfffffffe, RZ, 0xc0, !PT ;  /* 0xfffffffe1515d812 */ /* 0x000fe200078ec0ff */
[----:B------:R2:W-:Y:S01]  /*8a20*/  @!P2 ST.E.64 desc[UR36][R12.64], R104 ;  /* 0x000000680c00a985 */ /* 0x0005e2000c101b24 */
[----:B----4-:R-:W-:Y:S02]  /*8a30*/  @!P6 LOP3.LUT R17, R22, 0xfffffffe, RZ, 0xc0, !PT ;  /* 0xfffffffe1611e812 */ /* 0x010fe400078ec0ff */
[----:B------:R-:W-:Y:S01]  /*8a40*/  IADD3 R18, R0, 0xc8, RZ ;  /* 0x000000c800127810 */ /* 0x000fe20007ffe0ff */
[----:B0-----:R-:W-:Y:S01]  /*8a50*/  @!P3 IMAD.WIDE R8, R19, 0x4, R2 ;  /* 0x000000041308b825 */ /* 0x001fe200078e0202 */
[----:B------:R-:W-:-:S02]  /*8a60*/  ISETP.GE.AND P2, PT, R20, UR4, PT ;  /* 0x0000000414007c0c */ /* 0x000fc4000bf46270 */
[----:B------:R-:W-:Y:S01]  /*8a70*/  ISETP.GE.AND P0, PT, R18, UR4, PT ;  /* 0x0000000412007c0c */ /* 0x000fe2000bf06270 */
[----:B------:R-:W-:Y:S01]  /*8a80*/  VIADD R19, R0, 0xd0 ;  /* 0x000000d000137836 */ /* 0x000fe20000000000 */
[----:B------:R0:W-:Y:S01]  /*8a90*/  @!P3 ST.E.64 desc[UR36][R8.64], R108 ;  /* 0x0000006c0800b985 */ /* 0x0001e2000c101b24 */
[----:B-1----:R-:W-:-:S03]  /*8aa0*/  @!P4 IMAD.WIDE R10, R15, 0x4, R2 ;  /* 0x000000040f0ac825 */ /* 0x002fc600078e0202 */
[----:B------:R-:W-:Y:S01]  /*8ab0*/  ISETP.GE.AND P1, PT, R19, UR4, PT ;  /* 0x0000000413007c0c */ /* 0x000fe2000bf26270 */
[--C-:B------:R-:W-:Y:S01]  /*8ac0*/  @!P5 IMAD.WIDE R14, R21, 0x4, R2.reuse ;  /* 0x00000004150ed825 */ /* 0x100fe200078e0202 */
[----:B------:R-:W-:Y:S01]  /*8ad0*/  IADD3 R21, R0, 0xe0, RZ ;  /* 0x000000e000157810 */ /* 0x000fe20007ffe0ff */
[----:B------:R1:W-:Y:S02]  /*8ae0*/  @!P4 ST.E.64 desc[UR36][R10.64], R112 ;  /* 0x000000700a00c985 */ /* 0x0003e4000c101b24 */
[----:B------:R-:W-:Y:S01]  /*8af0*/  @!P6 IMAD.WIDE R16, R17, 0x4, R2 ;  /* 0x000000041110e825 */ /* 0x000fe200078e0202 */
[----:B------:R-:W-:Y:S01]  /*8b00*/  ISETP.GE.AND P3, PT, R21, UR4, PT ;  /* 0x0000000415007c0c */ /* 0x000fe2000bf66270 */
[----:B------:R3:W-:Y:S01]  /*8b10*/  @!P5 ST.E.64 desc[UR36][R14.64], R116 ;  /* 0x000000740e00d985 */ /* 0x0007e2000c101b24 */
[----:B------:R-:W-:Y:S01]  /*8b20*/  @!P0 LEA.HI R18, R18, R18, RZ, 0x1 ;  /* 0x0000001212128211 */ /* 0x000fe200078f08ff */
[C---:B--2---:R-:W-:Y:S01]  /*8b30*/  VIADD R12, R0.reuse, 0xe8 ;  /* 0x000000e8000c7836 */ /* 0x044fe20000000000 */
[C---:B0-----:R-:W-:Y:S01]  /*8b40*/  IADD3 R9, R0.reuse, 0xf8, RZ ;  /* 0x000000f800097810 */ /* 0x041fe20007ffe0ff */
[----:B------:R-:W-:Y:S01]  /*8b50*/  VIADD R13, R0, 0xf0 ;  /* 0x000000f0000d7836 */ /* 0x000fe20000000000 */
[----:B------:R0:W-:Y:S01]  /*8b60*/  @!P6 ST.E.64 desc[UR36][R16.64], R120 ;  /* 0x000000781000e985 */ /* 0x0001e2000c101b24 */
[----:B------:R-:W-:-:S02]  /*8b70*/  @!P1 LEA.HI R19, R19, R19, RZ, 0x1 ;  /* 0x0000001313139211 */ /* 0x000fc400078f08ff */
[----:B------:R-:W-:Y:S02]  /*8b80*/  ISETP.GE.AND P6, PT, R9, UR4, PT ;  /* 0x0000000409007c0c */ /* 0x000fe4000bfc6270 */
[----:B------:R-:W-:Y:S02]  /*8b90*/  ISETP.GE.AND P4, PT, R12, UR4, PT ;  /* 0x000000040c007c0c */ /* 0x000fe4000bf86270 */
[----:B------:R-:W-:Y:S02]  /*8ba0*/  ISETP.GE.AND P5, PT, R13, UR4, PT ;  /* 0x000000040d007c0c */ /* 0x000fe4000bfa6270 */
[----:B------:R-:W-:Y:S02]  /*8bb0*/  @!P2 LEA.HI R20, R20, R20, RZ, 0x1 ;  /* 0x000000141414a211 */ /* 0x000fe400078f08ff */
[----:B------:R-:W-:Y:S02]  /*8bc0*/  @!P3 LEA.HI R21, R21, R21, RZ, 0x1 ;  /* 0x000000151515b211 */ /* 0x000fe400078f08ff */
[----:B-1----:R-:W-:-:S02]  /*8bd0*/  @!P1 LOP3.LUT R11, R19, 0xfffffffe, RZ, 0xc0, !PT ;  /* 0xfffffffe130b9812 */ /* 0x002fc400078ec0ff */
[----:B---3--:R-:W-:Y:S02]  /*8be0*/  @!P3 LOP3.LUT R15, R21, 0xfffffffe, RZ, 0xc0, !PT ;  /* 0xfffffffe150fb812 */ /* 0x008fe400078ec0ff */
[----:B------:R-:W-:Y:S02]  /*8bf0*/  @!P6 LEA.HI R10, R9, R9, RZ, 0x1 ;  /* 0x00000009090ae211 */ /* 0x000fe400078f08ff */
[----:B------:R-:W-:Y:S01]  /*8c00*/  @!P4 LEA.HI R12, R12, R12, RZ, 0x1 ;  /* 0x0000000c0c0cc211 */ /* 0x000fe200078f08ff */
[----:B------:R-:W-:Y:S01]  /*8c10*/  @!P3 IMAD.WIDE R14, R15, 0x4, R2 ;  /* 0x000000040f0eb825 */ /* 0x000fe200078e0202 */
[----:B------:R-:W-:Y:S02]  /*8c20*/  @!P5 LEA.HI R8, R13, R13, RZ, 0x1 ;  /* 0x0000000d0d08d211 */ /* 0x000fe400078f08ff */
[----:B------:R-:W-:Y:S02]  /*8c30*/  @!P0 LOP3.LUT R9, R18, 0xfffffffe, RZ, 0xc0, !PT ;  /* 0xfffffffe12098812 */ /* 0x000fe400078ec0ff */
[----:B------:R-:W-:-:S02]  /*8c40*/  @!P2 LOP3.LUT R13, R20, 0xfffffffe, RZ, 0xc0, !PT ;  /* 0xfffffffe140da812 */ /* 0x000fc400078ec0ff */
[----:B0-----:R-:W-:Y:S02]  /*8c50*/  @!P4 LOP3.LUT R17, R12, 0xfffffffe, RZ, 0xc0, !PT ;  /* 0xfffffffe0c11c812 */ /* 0x001fe400078ec0ff */
        /* <DEDUP_REMOVED lines=15> */
.L_x_3254:
[----:B------:R-:W-:Y:S05]  /*8d50*/  BSYNC B0 ;  /* 0x0000000000007941 */ /* 0x000fea0003800000 */
.L_x_3253:
[----:B------:R-:W-:Y:S01]  /*8d60*/  VIADD R7, R7, 0x8 ;  /* 0x0000000807077836 */ /* 0x000fe20000000000 */
[----:B0-2---:R2:W3:Y:S04]  /*8d70*/  SHFL.IDX PT, R3, R5, 0x1, 0x1c1f ;  /* 0x003c1f0005037f89 */ /* 0x0054e800000e0000 */
[----:B------:R-:W-:Y:S01]  /*8d80*/  ISETP.GE.AND P0, PT, R7, R6, PT ;  /* 0x000000060700720c */ /* 0x000fe20003f06270 */
[----:B-1----:R2:W1:-:S12]  /*8d90*/  SHFL.IDX PT, R2, R4, 0x1, 0x1c1f ;  /* 0x003c1f0004027f89 */ /* 0x00245800000e0000 */
[----:B--2---:R-:W-:Y:S05]  /*8da0*/  @P0 BRA `(.L_x_3212) ;  /* 0x0000004400c00947 */ /* 0x004fea0003800000 */
[C---:B------:R-:W-:Y:S01]  /*8db0*/  VIADD R5, R0.reuse, 0x8 ;  /* 0x0000000800057836 */ /* 0x040fe20000000000 */
        /* <DEDUP_REMOVED lines=11> */
[----:B------:R-:W-:Y:S01]  /*8e70*/  ISETP.GE.AND P6, PT, R11, UR4, PT ;  /* 0x000000040b007c0c */ /* 0x000fe2000bfc6270 */
[C---:B------:R-:W-:Y:S01]  /*8e80*/  VIADD R18, R0.reuse, 0x50 ;  /* 0x0000005000127836 */ /* 0x040fe20000000000 */
[C---:B------:R-:W-:Y:S01]  /*8e90*/  IADD3 R12, R0.reuse, 0x28, RZ ;  /* 0x00000028000c7810 */ /* 0x040fe20007ffe0ff */
[C---:B------:R-:W-:Y:S01]  /*8ea0*/  VIADD R20, R0.reuse, 0x80 ;  /* 0x0000008000147836 */ /* 0x040fe20000000000 */
[----:B------:R-:W-:-:S02]  /*8eb0*/  IADD3 R15, R0, 0x40, RZ ;  /* 0x00000040000f7810 */ /* 0x000fc40007ffe0ff */
[----:B------:R-:W-:Y:S02]  /*8ec0*/  @!P0 LEA.HI R4, R0, R0, RZ, 0x1 ;  /* 0x0000000000048211 */ /* 0x000fe400078f08ff */
[----:B------:R-:W-:Y:S02]  /*8ed0*/  @!P1 LEA.HI R6, R5, R5, RZ, 0x1 ;  /* 0x0000000505069211 */ /* 0x000fe400078f08ff */
[----:B------:R-:W-:Y:S02]  /*8ee0*/  @!P2 LEA.HI R8, R7, R7, RZ, 0x1 ;  /* 0x000000070708a211 */ /* 0x000fe400078f08ff */
[----:B------:R-:W-:Y:S02]  /*8ef0*/  @!P0 LOP3.LUT R5, R4, 0xfffffffe, RZ, 0xc0, !PT ;  /* 0xfffffffe04058812 */ /* 0x000fe400078ec0ff */
[----:B------:R-:W-:Y:S02]  /*8f00*/  @!P1 LOP3.LUT R7, R6, 0xfffffffe, RZ, 0xc0, !PT ;  /* 0xfffffffe06079812 */ /* 0x000fe400078ec0ff */
[----:B------:R-:W-:Y:S01]  /*8f10*/  @!P2 LOP3.LUT R9, R8, 0xfffffffe, RZ, 0xc0, !PT ;  /* 0xfffffffe0809a812 */ /* 0x000fe200078ec0ff */
[----:B-1-3--:R-:W-:Y:S01]  /*8f20*/  @!P0 IMAD.WIDE R4, R5, 0x4, R2 ;  /* 0x0000000405048825 */ /* 0x00afe200078e0202 */
[----:B------:R-:W-:-:S02]  /*8f30*/  ISETP.GE.AND P3, PT, R15, UR4, PT ;  /* 0x000000040f007c0c */ /* 0x000fc4000bf66270 */
[----:B------:R-:W-:Y:S01]  /*8f40*/  ISETP.GE.AND P4, PT, R16, UR4, PT ;  /* 0x0000000410007c0c */ /* 0x000fe2000bf86270 */
[--C-:B------:R-:W-:Y:S01]  /*8f50*/  @!P1 IMAD.WIDE R6, R7, 0x4, R2.reuse ;  /* 0x0000000407069825 */ /* 0x100fe200078e0202 */
[----:B------:R0:W-:Y:S01]  /*8f60*/  @!P0 ST.E.64 desc[UR36][R4.64], R26 ;  /* 0x0000001a04008985 */ /* 0x0001e2000c101b24 */
[----:B------:R-:W-:Y:S02]  /*8f70*/  ISETP.GE.AND P0, PT, R12, UR4, PT ;  /* 0x000000040c007c0c */ /* 0x000fe4000bf06270 */
[----:B------:R-:W-:Y:S01]  /*8f80*/  @!P2 IMAD.WIDE R8, R9, 0x4, R2 ;  /* 0x000000040908a825 */ /* 0x000fe200078e0202 */
[----:B------:R1:W-:Y:S01]  /*8f90*/  @!P1 ST.E.64 desc[UR36][R6.64], R30 ;  /* 0x0000001e06009985 */ /* 0x0003e2000c101b24 */
[----:B------:R-:W-:Y:S02]  /*8fa0*/  ISETP.GE.AND P1, PT, R13, UR4, PT ;  /* 0x000000040d007c0c */ /* 0x000fe4000bf26270 */
[----:B------:R-:W-:Y:S01]  /*8fb0*/  @!P5 LEA.HI R10, R10, R10, RZ, 0x1 ;  /* 0x0000000a0a0ad211 */ /* 0x000fe200078f08ff */
[----:B------:R2:W-:Y:S01]  /*8fc0*/  @!P2 ST.E.64 desc[UR36][R8.64], R34 ;  /* 0x000000220800a985 */ /* 0x0005e2000c101b24 */
[----:B------:R-:W-:-:S02]  /*8fd0*/  ISETP.GE.AND P2, PT, R14, UR4, PT ;  /* 0x000000040e007c0c */ /* 0x000fc4000bf46270 */
[----:B------:R-:W-:Y:S02]  /*8fe0*/  @!P6 LEA.HI R11, R11, R11, RZ, 0x1 ;  /* 0x0000000b0b0be211 */ /* 0x000fe400078f08ff */
[----:B------:R-:W-:Y:S02]  /*8ff0*/  @!P3 LEA.HI R15, R15, R15, RZ, 0x1 ;  /* 0x0000000f0f0fb211 */ /* 0x000fe400078f08ff */
[----:B0-----:R-:W-:Y:S02]  /*9000*/  @!P5 LOP3.LUT R5, R10, 0xfffffffe, RZ, 0xc0, !PT ;  /* 0xfffffffe0a05d812 */ /* 0x001fe400078ec0ff */
[----:B------:R-:W-:Y:S02]  /*9010*/  @!P0 LEA.HI R12, R12, R12, RZ, 0x1 ;  /* 0x0000000c0c0c8211 */ /* 0x000fe400078f08ff */
[----:B-1----:R-:W-:Y:S01]  /*9020*/  @!P6 LOP3.LUT R7, R11, 0xfffffffe, RZ, 0xc0, !PT ;  /* 0xfffffffe0b07e812 */ /* 0x002fe200078ec0ff */
[----:B------:R-:W-:Y:S01]  /*9030*/  @!P5 IMAD.WIDE R4, R5, 0x4, R2 ;  /* 0x000000040504d825 */ /* 0x000fe200078e0202 */
[----:B------:R-:W-:-:S02]  /*9040*/  @!P1 LEA.HI R13, R13, R13, RZ, 0x1 ;  /* 0x0000000d0d0d9211 */ /* 0x000fc400078f08ff */
[----:B------:R-:W-:Y:S01]  /*9050*/  @!P2 LEA.HI R14, R14, R14, RZ, 0x1 ;  /* 0x0000000e0e0ea211 */ /* 0x000fe200078f08ff */
[----:B------:R-:W-:Y:S01]  /*9060*/  @!P6 IMAD.WIDE R6, R7, 0x4, R2 ;  /* 0x000000040706e825 */ /* 0x000fe200078e0202 */
[----:B------:R-:W-:Y:S01]  /*9070*/  @!P4 LEA.HI R16, R16, R16, RZ, 0x1 ;  /* 0x000000101010c211 */ /* 0x000fe200078f08ff */
[----:B------:R0:W-:Y:S01]  /*9080*/  @!P5 ST.E.64 desc[UR36][R4.64], R38 ;  /* 0x000000260400d985 */ /* 0x0001e2000c101b24 */
[----:B--2---:R-:W-:Y:S02]  /*9090*/  @!P0 LOP3.LUT R9, R12, 0xfffffffe, RZ, 0xc0, !PT ;  /* 0xfffffffe0c098812 */ /* 0x004fe400078ec0ff */
[----:B------:R-:W-:Y:S01]  /*90a0*/  @!P1 LOP3.LUT R13, R13, 0xfffffffe, RZ, 0xc0, !PT ;  /* 0xfffffffe0d0d9812 */ /* 0x000fe200078ec0ff */
[----:B------:R1:W-:Y:S01]  /*90b0*/  @!P6 ST.E.64 desc[UR36][R6.64], R42 ;  /* 0x0000002a0600e985 */ /* 0x0003e2000c101b24 */
[----:B------:R-:W-:Y:S01]  /*90c0*/  @!P2 LOP3.LUT R11, R14, 0xfffffffe, RZ, 0xc0, !PT ;  /* 0xfffffffe0e0ba812 */ /* 0x000fe200078ec0ff */
[----:B------:R-:W-:Y:S01]  /*90d0*/  VIADD R14, R0, 0x60 ;  /* 0x00000060000e7836 */ /* 0x000fe20000000000 */
[----:B------:R-:W-:-:S02]  /*90e0*/  @!P3 LOP3.LUT R15, R15, 0xfffffffe, RZ, 0xc0, !PT ;  /* 0xfffffffe0f0fb812 */ /* 0x000fc400078ec0ff */
[----:B------:R-:W-:Y:S02]  /*90f0*/  @!P4 LOP3.LUT R17, R16, 0xfffffffe, RZ, 0xc0, !PT ;  /* 0xfffffffe1011c812 */ /* 0x000fe400078ec0ff */
[----:B------:R-:W-:Y:S02]  /*9100*/  IADD3 R19, R0, 0x58, RZ ;  /* 0x0000005800137810 */ /* 0x000fe40007ffe0ff */
[----:B------:R-:W-:Y:S01]  /*9110*/  ISETP.GE.AND P5, PT, R18, UR4, PT ;  /* 0x0000000412007c0c */ /* 0x000fe2000bfa6270 */
[--C-:B0-----:R-:W-:Y:S01]  /*9120*/  @!P0 IMAD.WIDE R4, R9, 0x4, R2.reuse ;  /* 0x0000000409048825 */ /* 0x101fe200078e0202 */
[----:B------:R-:W-:Y:S02]  /*9130*/  ISETP.GE.AND P6, PT, R19, UR4, PT ;  /* 0x0000000413007c0c */ /* 0x000fe4000bfc6270 */
[----:B------:R-:W-:Y:S01]  /*9140*/  IADD3 R16, R0, 0x70, RZ ;  /* 0x0000007000107810 */ /* 0x000fe20007ffe0ff */
[----:B-1----:R-:W-:Y:S01]  /*9150*/  @!P1 IMAD.WIDE R6, R13, 0x4, R2 ;  /* 0x000000040d069825 */ /* 0x002fe200078e0202 */
[----:B------:R0:W-:Y:S01]  /*9160*/  @!P0 ST.E.64 desc[UR36][R4.64], R46 ;  /* 0x0000002e04008985 */ /* 0x0001e2000c101b24 */
[----:B------:R-:W-:-:S02]  /*9170*/  ISETP.GE.AND P0, PT, R20, UR4, PT ;  /* 0x0000000414007c0c */ /* 0x000fc4000bf06270 */
[--C-:B------:R-:W-:Y:S01]  /*9180*/  @!P2 IMAD.WIDE R8, R11, 0x4, R2.reuse ;  /* 0x000000040b08a825 */ /* 0x100fe200078e0202 */
[----:B------:R1:W-:Y:S03]  /*9190*/  @!P1 ST.E.64 desc[UR36][R6.64], R50 ;  /* 0x0000003206009985 */ /* 0x0003e6000c101b24 */
[--C-:B------:R-:W-:Y:S01]  /*91a0*/  @!P3 IMAD.WIDE R10, R15, 0x4, R2.reuse ;  /* 0x000000040f0ab825 */ /* 0x100fe200078e0202 */
[----:B------:R2:W-:Y:S01]  /*91b0*/  @!P2 ST.E.64 desc[UR36][R8.64], R54 ;  /* 0x000000360800a985 */ /* 0x0005e2000c101b24 */
[----:B------:R-:W-:Y:S02]  /*91c0*/  ISETP.GE.AND P2, PT, R16, UR4, PT ;  /* 0x0000000410007c0c */ /* 0x000fe4000bf46270 */
[----:B------:R-:W-:Y:S01]  /*91d0*/  @!P4 IMAD.WIDE R12, R17, 0x4, R2 ;  /* 0x00000004110cc825 */ /* 0x000fe200078e0202 */
[----:B------:R3:W-:Y:S01]  /*91e0*/  @!P3 ST.E.64 desc[UR36][R10.64], R58 ;  /* 0x0000003a0a00b985 */ /* 0x0007e2000c101b24 */
[----:B------:R-:W-:-:S02]  /*91f0*/  @!P5 LEA.HI R18, R18, R18, RZ, 0x1 ;  /* 0x000000121212d211 */ /* 0x000fc400078f08ff */
[C---:B------:R-:W-:Y:S01]  /*9200*/  VIADD R15, R0.reuse, 0x68 ;  /* 0x00000068000f7836 */ /* 0x040fe20000000000 */
[----:B------:R4:W-:Y:S01]  /*9210*/  @!P4 ST.E.64 desc[UR36][R12.64], R62 ;  /* 0x0000003e0c00c985 */ /* 0x0009e2000c101b24 */
[----:B------:R-:W-:Y:S01]  /*9220*/  VIADD R17, R0, 0x78 ;  /* 0x0000007800117836 */ /* 0x000fe20000000000 */
[----:B------:R-:W-:Y:S02]  /*9230*/  ISETP.GE.AND P4, PT, R14, UR4, PT ;  /* 0x000000040e007c0c */ /* 0x000fe4000bf86270 */
[----:B------:R-:W-:Y:S02]  /*9240*/  ISETP.GE.AND P3, PT, R15, UR4, PT ;  /* 0x000000040f007c0c */ /* 0x000fe4000bf66270 */
[----:B------:R-:W-:Y:S02]  /*9250*/  ISETP.GE.AND P1, PT, R17, UR4, PT ;  /* 0x0000000411007c0c */ /* 0x000fe4000bf26270 */
[----:B------:R-:W-:Y:S02]  /*9260*/  @!P6 LEA.HI R19, R19, R19, RZ, 0x1 ;  /* 0x000000131313e211 */ /* 0x000fe400078f08ff */
[----:B0-----:R-:W-:-:S02]  /*9270*/  @!P5 LOP3.LUT R5, R18, 0xfffffffe, RZ, 0xc0, !PT ;  /* 0xfffffffe1205d812 */ /* 0x001fc400078ec0ff */
[----:B-1----:R-:W-:Y:S01]  /*9280*/  @!P6 LOP3.LUT R7, R19, 0xfffffffe, RZ, 0xc0, !PT ;  /* 0xfffffffe1307e812 */ /* 0x002fe200078ec0ff */
[----:B------:R-:W-:Y:S01]  /*9290*/  VIADD R19, R0, 0x90 ;  /* 0x0000009000137836 */ /* 0x000fe20000000000 */
        /* <DEDUP_REMOVED lines=12> */
[----:B---3--:R-:W-:Y:S01]  /*9360*/  @!P2 LOP3.LUT R11, R16, 0xfffffffe, RZ, 0xc0, !PT ;  /* 0xfffffffe100ba812 */ /* 0x008fe200078ec0ff */
[----:B------:R-:W-:Y:S01]  /*9370*/  VIADD R16, R0, 0xa8 ;  /* 0x000000a800107836 */ /* 0x000fe20000000000 */
[----:B------:R-:W-:Y:S02]  /*9380*/  @!P1 LOP3.LUT R17, R17, 0xfffffffe, RZ, 0xc0, !PT ;  /* 0xfffffffe11119812 */ /* 0x000fe400078ec0ff */
[----:B----4-:R-:W-:Y:S02]  /*9390*/  @!P0 LOP3.LUT R13, R20, 0xfffffffe, RZ, 0xc0, !PT ;  /* 0xfffffffe140d8812 */ /* 0x010fe400078ec0ff */
[----:B------:R-:W-:Y:S01]  /*93a0*/  IADD3 R18, R0, 0x88, RZ ;  /* 0x0000008800127810 */ /* 0x000fe20007ffe0ff */
[----:B0-----:R-:W-:Y:S01]  /*93b0*/  @!P4 IMAD.WIDE R4, R9, 0x4, R2 ;  /* 0x000000040904c825 */ /* 0x001fe200078e0202 */
[----:B------:R-:W-:-:S02]  /*93c0*/  ISETP.GE.AND P5, PT, R19, UR4, PT ;  /* 0x0000000413007c0c */ /* 0x000fc4000bfa6270 */
[----:B------:R-:W-:Y:S01]  /*93d0*/  ISETP.GE.AND P6, PT, R18, UR4, PT ;  /* 0x0000000412007c0c */ /* 0x000fe2000bfc6270 */
[--C-:B-1----:R-:W-:Y:S01]  /*93e0*/  @!P3 IMAD.WIDE R6, R15, 0x4, R2.reuse ;  /* 0x000000040f06b825 */ /* 0x102fe200078e0202 */
[----:B------:R0:W-:Y:S01]  /*93f0*/  @!P4 ST.E.64 desc[UR36][R4.64], R74 ;  /* 0x0000004a0400c985 */ /* 0x0001e2000c101b24 */
[C---:B------:R-:W-:Y:S02]  /*9400*/  IADD3 R15, R0.reuse, 0xa0, RZ ;  /* 0x000000a0000f7810 */ /* 0x040fe40007ffe0ff */
        /* <DEDUP_REMOVED lines=11> */
[----:B------:R-:W-:Y:S02]  /*94c0*/  ISETP.GE.AND P0, PT, R14, UR4, PT ;  /* 0x000000040e007c0c */ /* 0x000fe4000bf06270 */
[----:B------:R-:W-:Y:S02]  /*94d0*/  ISETP.GE.AND P1, PT, R20, UR4, PT ;  /* 0x0000000414007c0c */ /* 0x000fe4000bf26270 */
[----:B------:R-:W-:-:S02]  /*94e0*/  ISETP.GE.AND P2, PT, R17, UR4, PT ;  /* 0x0000000411007c0c */ /* 0x000fc4000bf46270 */
[----:B------:R-:W-:Y:S02]  /*94f0*/  @!P6 LEA.HI R18, R18, R18, RZ, 0x1 ;  /* 0x000000121212e211 */ /* 0x000fe400078f08ff */
[----:B------:R-:W-:Y:S02]  /*9500*/  @!P5 LEA.HI R19, R19, R19, RZ, 0x1 ;  /* 0x000000131313d211 */ /* 0x000fe400078f08ff */
[----:B0-----:R-:W-:Y:S01]  /*9510*/  @!P6 LOP3.LUT R5, R18, 0xfffffffe, RZ, 0xc0, !PT ;  /* 0xfffffffe1205e812 */ /* 0x001fe200078ec0ff */
[C---:B------:R-:W-:Y:S01]  /*9520*/  VIADD R18, R0.reuse, 0xc0 ;  /* 0x000000c000127836 */ /* 0x040fe20000000000 */
[----:B-1----:R-:W-:Y:S01]  /*9530*/  @!P5 LOP3.LUT R7, R19, 0xfffffffe, RZ, 0xc0, !PT ;  /* 0xfffffffe1307d812 */ /* 0x002fe200078ec0ff */
[----:B------:R-:W-:Y:S01]  /*9540*/  VIADD R19, R0, 0xc8 ;  /* 0x000000c800137836 */ /* 0x000fe20000000000 */
[----:B------:R-:W-:Y:S01]  /*9550*/  @!P0 LEA.HI R14, R14, R14, RZ, 0x1 ;  /* 0x0000000e0e0e8211 */ /* 0x000fe200078f08ff */
[----:B------:R-:W-:Y:S01]  /*9560*/  @!P6 IMAD.WIDE R4, R5, 0x4, R2 ;  /* 0x000000040504e825 */ /* 0x000fe200078e0202 */
[----:B------:R-:W-:-:S02]  /*9570*/  @!P4 LEA.HI R15, R15, R15, RZ, 0x1 ;  /* 0x0000000f0f0fc211 */ /* 0x000fc400078f08ff */
[----:B------:R-:W-:Y:S01]  /*9580*/  @!P3 LEA.HI R16, R16, R16, RZ, 0x1 ;  /* 0x000000101010b211 */ /* 0x000fe200078f08ff */
[----:B------:R-:W-:Y:S01]  /*9590*/  @!P5 IMAD.WIDE R6, R7, 0x4, R2 ;  /* 0x000000040706d825 */ /* 0x000fe200078e0202 */
[----:B------:R-:W-:Y:S01]  /*95a0*/  @!P2 LEA.HI R17, R17, R17, RZ, 0x1 ;  /* 0x000000111111a211 */ /* 0x000fe200078f08ff */
[----:B------:R0:W-:Y:S01]  /*95b0*/  @!P6 ST.E.64 desc[UR36][R4.64], R94 ;  /* 0x0000005e0400e985 */ /* 0x0001e2000c101b24 */
[----:B------:R-:W-:Y:S02]  /*95c0*/  @!P1 LEA.HI R20, R20, R20, RZ, 0x1 ;  /* 0x0000001414149211 */ /* 0x000fe400078f08ff */
[----:B--2---:R-:W-:Y:S01]  /*95d0*/  @!P0 LOP3.LUT R9, R14, 0xfffffffe, RZ, 0xc0, !PT ;  /* 0xfffffffe0e098812 */ /* 0x004fe200078ec0ff */
[----:B------:R1:W-:Y:S01]  /*95e0*/  @!P5 ST.E.64 desc[UR36][R6.64], R98 ;  /* 0x000000620600d985 */ /* 0x0003e2000c101b24 */
[----:B------:R-:W-:Y:S02]  /*95f0*/  @!P4 LOP3.LUT R15, R15, 0xfffffffe, RZ, 0xc0, !PT ;  /* 0xfffffffe0f0fc812 */ /* 0x000fe400078ec0ff */
[----:B---3--:R-:W-:Y:S01]  /*9600*/  @!P3 LOP3.LUT R11, R16, 0xfffffffe, RZ, 0xc0, !PT ;  /* 0xfffffffe100bb812 */ /* 0x008fe200078ec0ff */
[----:B------:R-:W-:Y:S01]  /*9610*/  VIADD R16, R0, 0xe0 ;  /* 0x000000e000107836 */ /* 0x000fe20000000000 */
[----:B------:R-:W-:-:S02]  /*9620*/  @!P2 LOP3.LUT R17, R17, 0xfffffffe, RZ, 0xc0, !PT ;  /* 0xfffffffe1111a812 */ /* 0x000fc400078ec0ff */
[----:B----4-:R-:W-:Y:S01]  /*9630*/  @!P1 LOP3.LUT R13, R20, 0xfffffffe, RZ, 0xc0, !PT ;  /* 0xfffffffe140d9812 */ /* 0x010fe200078ec0ff */
[----:B------:R-:W-:Y:S01]  /*9640*/  VIADD R20, R0, 0xf0 ;  /* 0x000000f000147836 */ /* 0x000fe20000000000 */
[----:B------:R-:W-:Y:S01]  /*9650*/  ISETP.GE.AND P5, PT, R18, UR4, PT ;  /* 0x0000000412007c0c */ /* 0x000fe2000bfa6270 */
[--C-:B0-----:R-:W-:Y:S01]  /*9660*/  @!P0 IMAD.WIDE R4, R9, 0x4, R2.reuse ;  /* 0x0000000409048825 */ /* 0x101fe200078e0202 */
[----:B------:R-:W-:Y:S02]  /*9670*/  ISETP.GE.AND P6, PT, R19, UR4, PT ;  /* 0x0000000413007c0c */ /* 0x000fe4000bfc6270 */
[----:B------:R-:W-:Y:S01]  /*9680*/  IADD3 R14, R0, 0xd0, RZ ;  /* 0x000000d0000e7810 */ /* 0x000fe20007ffe0ff */
[--C-:B-1----:R-:W-:Y:S01]  /*9690*/  @!P4 IMAD.WIDE R6, R15, 0x4, R2.reuse ;  /* 0x000000040f06c825 */ /* 0x102fe200078e0202 */
[----:B------:R0:W-:Y:S02]  /*96a0*/  @!P0 ST.E.64 desc[UR36][R4.64], R102 ;  /* 0x0000006604008985 */ /* 0x0001e4000c101b24 */
[----:B------:R-:W-:Y:S01]  /*96b0*/  ISETP.GE.AND P0, PT, R14, UR4, PT ;  /* 0x000000040e007c0c */ /* 0x000fe2000bf06270 */
[----:B------:R-:W-:Y:S01]  /*96c0*/  @!P3 IMAD.WIDE R8, R11, 0x4, R2 ;  /* 0x000000040b08b825 */ /* 0x000fe200078e0202 */
[----:B------:R1:W-:Y:S01]  /*96d0*/  @!P4 ST.E.64 desc[UR36][R6.64], R106 ;  /* 0x0000006a0600c985 */ /* 0x0003e2000c101b24 */
[----:B------:R-:W-:-:S02]  /*96e0*/  ISETP.GE.AND P4, PT, R20, UR4, PT ;  /* 0x0000000414007c0c */ /* 0x000fc4000bf86270 */
[--C-:B------:R-:W-:Y:S01]  /*96f0*/  @!P2 IMAD.WIDE R10, R17, 0x4, R2.reuse ;  /* 0x00000004110aa825 */ /* 0x100fe200078e0202 */
[----:B------:R2:W-:Y:S01]  /*9700*/  @!P3 ST.E.64 desc[UR36][R8.64], R110 ;  /* 0x0000006e0800b985 */ /* 0x0005e2000c101b24 */
[----:B------:R-:W-:Y:S02]  /*9710*/  IADD3 R17, R0, 0xe8, RZ ;  /* 0x000000e800117810 */ /* 0x000fe40007ffe0ff */
[----:B------:R-:W-:Y:S01]  /*9720*/  @!P1 IMAD.WIDE R12, R13, 0x4, R2 ;  /* 0x000000040d0c9825 */ /* 0x000fe200078e0202 */
[----:B------:R3:W-:Y:S01]  /*9730*/  @!P2 ST.E.64 desc[UR36][R10.64], R114 ;  /* 0x000000720a00a985 */ /* 0x0007e2000c101b24 */
[----:B------:R-:W-:Y:S02]  /*9740*/  ISETP.GE.AND P2, PT, R16, UR4, PT ;  /* 0x0000000410007c0c */ /* 0x000fe4000bf46270 */
[C---:B------:R-:W-:Y:S01]  /*9750*/  VIADD R15, R0.reuse, 0xd8 ;  /* 0x000000d8000f7836 */ /* 0x040fe20000000000 */
[----:B------:R4:W-:Y:S01]  /*9760*/  @!P1 ST.E.64 desc[UR36][R12.64], R118 ;  /* 0x000000760c009985 */ /* 0x0009e2000c101b24 */
[----:B------:R-:W-:Y:S01]  /*9770*/  ISETP.GE.AND P3, PT, R17, UR4, PT ;  /* 0x0000000411007c0c */ /* 0x000fe2000bf66270 */
[----:B------:R-:W-:Y:S01]  /*9780*/  VIADD R0, R0, 0xf8 ;  /* 0x000000f800007836 */ /* 0x000fe20000000000 */
[----:B------:R-:W-:-:S02]  /*9790*/  @!P5 LEA.HI R18, R18, R18, RZ, 0x1 ;  /* 0x000000121212d211 */ /* 0x000fc400078f08ff */
[----:B------:R-:W-:Y:S02]  /*97a0*/  ISETP.GE.AND P1, PT, R15, UR4, PT ;  /* 0x000000040f007c0c */ /* 0x000fe4000bf26270 */
[----:B------:R-:W-:Y:S02]  /*97b0*/  @!P6 LEA.HI R19, R19, R19, RZ, 0x1 ;  /* 0x000000131313e211 */ /* 0x000fe400078f08ff */
[----:B0-----:R-:W-:Y:S02]  /*97c0*/  @!P5 LOP3.LUT R5, R18, 0xfffffffe, RZ, 0xc0, !PT ;  /* 0xfffffffe1205d812 */ /* 0x001fe400078ec0ff */
[----:B-1----:R-:W-:Y:S02]  /*97d0*/  @!P6 LOP3.LUT R7, R19, 0xfffffffe, RZ, 0xc0, !PT ;  /* 0xfffffffe1307e812 */ /* 0x002fe400078ec0ff */
        /* <DEDUP_REMOVED lines=11> */
[----:B---3--:R-:W-:-:S02]  /*9890*/  @!P2 LOP3.LUT R11, R16, 0xfffffffe, RZ, 0xc0, !PT ;  /* 0xfffffffe100ba812 */ /* 0x008fc400078ec0ff */
        /* <DEDUP_REMOVED lines=15> */
[----:B--2---:R-:W-:-:S05]  /*9990*/  LOP3.LUT R5, R0, 0xfffffffe, RZ, 0xc0, !PT ;  /* 0xfffffffe00057812 */ /* 0x004fca00078ec0ff */
[----:B------:R-:W-:-:S05]  /*99a0*/  IMAD.WIDE R2, R5, 0x4, R2 ;  /* 0x0000000405027825 */ /* 0x000fca00078e0202 */
[----:B------:R4:W-:Y:S01]  /*99b0*/  ST.E.64 desc[UR36][R2.64], R150 ;  /* 0x0000009602007985 */ /* 0x0009e2000c101b24 */
[----:B------:R-:W-:Y:S05]  /*99c0*/  BRA `(.L_x_3212) ;  /* 0x0000003800b87947 */ /* 0x000fea0003800000 */
.L_x_3251:
        /* <DEDUP_REMOVED lines=14> */
[----:B------:R-:W-:Y:S01]  /*9ab0*/  USHF.R.S32.HI UR6, URZ, 0x1f, UR38 ;  /* 0x0000001f3f067899 */ /* 0x000fe20008011426 */
[----:B------:R-:W-:Y:S01]  /*9ac0*/  MOV R5, R0 ;  /* 0x0000000000057202 */ /* 0x000fe20000000f00 */
[----:B------:R-:W-:Y:S02]  /*9ad0*/  ULDC.64 UR8, c[0x0][0xbd0] ;  /* 0x0002f40000087ab9 */ /* 0x000fe40000000a00 */
[----:B------:R-:W-:Y:S02]  /*9ae0*/  UIMAD UR6, UR6, UR8, URZ ;  /* 0x00000008060672a4 */ /* 0x000fe4000f8e023f */
[----:B------:R-:W-:Y:S01]  /*9af0*/  UIMAD.WIDE.U32 UR4, UR38, UR8, URZ ;  /* 0x00000008260472a5 */ /* 0x000fe2000f8e003f */
[----:B------:R-:W1:Y:S01]  /*9b00*/  LDC.64 R10, c[0x0][0xbd8] ;  /* 0x0002f600ff0a7b82 */ /* 0x000e620000000a00 */
[----:B------:R-:W-:-:S04]  /*9b10*/  UIMAD UR6, UR38, UR9, UR6 ;  /* 0x00000009260672a4 */ /* 0x000fc8000f8e0206 */
[----:B------:R-:W-:Y:S02]  /*9b20*/  UIADD3 UR6, UR5, UR6, URZ ;  /* 0x0000000605067290 */ /* 0x000fe4000fffe03f */
[----:B------:R-:W-:Y:S01]  /*9b30*/  IMAD.U32 R3, RZ, RZ, UR5 ;  /* 0x00000005ff037e24 */ /* 0x000fe2000f8e00ff */
[----:B------:R-:W2:Y:S01]  /*9b40*/  @P0 LDC R7, c[0x0][0xbec] ;  /* 0x0002fb00ff070b82 */ /* 0x000ea20000000800 */
[----:B------:R-:W-:Y:S01]  /*9b50*/  IMAD.U32 R2, RZ, RZ, UR4 ;  /* 0x00000004ff027e24 */ /* 0x000fe2000f8e00ff */
[----:B------:R-:W-:Y:S01]  /*9b60*/  ULDC.64 UR4, c[0x0][0xbe0] ;  /* 0x0002f80000047ab9 */ /* 0x000fe20000000a00 */
[----:B------:R-:W-:-:S05]  /*9b70*/  MOV R3, UR6 ;  /* 0x0000000600037c02 */ /* 0x000fca0008000f00 */
[----:B------:R-:W3:Y:S01]  /*9b80*/  @P0 LDC R9, c[0x0][0xbf0] ;  /* 0x0002fc00ff090b82 */ /* 0x000ee20000000800 */
[----:B0-----:R-:W-:-:S07]  /*9b90*/  USHF.R.S32.HI UR8, URZ, 0x1f, UR7 ;  /* 0x0000001f3f087899 */ /* 0x001fce0008011407 */
[----:B------:R-:W0:Y:S01]  /*9ba0*/  S2UR UR10, SR_CTAID.Y ;  /* 0x00000000000a79c3 */ /* 0x000e220000002600 */
[C---:B-1----:R-:W-:Y:S02]  /*9bb0*/  IMAD R12, R10.reuse, UR8, RZ ;  /* 0x000000080a0c7c24 */ /* 0x042fe4000f8e02ff */
[----:B------:R-:W-:-:S04]  /*9bc0*/  IMAD.WIDE.U32 R2, R10, UR7, R2 ;  /* 0x000000070a027c25 */ /* 0x000fc8000f8e0002 */
[----:B------:R-:W-:Y:S01]  /*9bd0*/  IMAD R11, R11, UR7, R12 ;  /* 0x000000070b0b7c24 */ /* 0x000fe2000f8e020c */
[----:B------:R-:W0:Y:S01]  /*9be0*/  LDC R8, c[0x0][0xc50] ;  /* 0x00031400ff087b82 */ /* 0x000e220000000800 */
[----:B--2---:R-:W-:-:S03]  /*9bf0*/  @P0 IMAD.HI.U32 R4, R0, R7, RZ ;  /* 0x0000000700040227 */ /* 0x004fc600078e00ff */
[----:B------:R-:W-:Y:S01]  /*9c00*/  IADD3 R3, R11, R3, RZ ;  /* 0x000000030b037210 */ /* 0x000fe20007ffe0ff */
[----:B------:R-:W-:Y:S01]  /*9c10*/  IMAD R7, RZ, RZ, -UR38 ;  /* 0x80000026ff077e24 */ /* 0x000fe2000f8e02ff */
[----:B---3--:R-:W-:-:S03]  /*9c20*/  @P0 SHF.R.U32.HI R5, RZ, R9, R4 ;  /* 0x00000009ff050219 */ /* 0x008fc60000011604 */
[----:B0-----:R-:W-:Y:S02]  /*9c30*/  IMAD R9, R8, R7, UR10 ;  /* 0x0000000a08097e24 */ /* 0x001fe4000f8e0207 */
[----:B------:R-:W-:Y:S02]  /*9c40*/  IMAD.MOV R7, RZ, RZ, -R5 ;  /* 0x000000ffff077224 */ /* 0x000fe400078e0a05 */
[----:B------:R-:W-:Y:S01]  /*9c50*/  IMAD.WIDE.U32 R2, R9, UR4, R2 ;  /* 0x0000000409027c25 */ /* 0x000fe2000f8e0002 */
[----:B------:R-:W-:-:S03]  /*9c60*/  SHF.R.S32.HI R4, RZ, 0x1f, R9 ;  /* 0x0000001fff047819 */ /* 0x000fc60000011409 */
[----:B------:R-:W-:Y:S01]  /*9c70*/  IMAD R7, R6, R7, R0 ;  /* 0x0000000706077224 */ /* 0x000fe200078e0200 */
[----:B------:R-:W-:Y:S01]  /*9c80*/  IADD3 R2, P0, R5, R2, RZ ;  /* 0x0000000205027210 */ /* 0x000fe20007f1e0ff */
[----:B------:R-:W-:-:S03]  /*9c90*/  IMAD R4, R4, UR4, RZ ;  /* 0x0000000404047c24 */ /* 0x000fc6000f8e02ff */
[----:B------:R-:W-:Y:S01]  /*9ca0*/  SHF.R.S32.HI R0, RZ, 0x1f, R7 ;  /* 0x0000001fff007819 */ /* 0x000fe20000011407 */
[----:B------:R-:W-:Y:S01]  /*9cb0*/  IMAD R4, R9, UR5, R4 ;  /* 0x0000000509047c24 */ /* 0x000fe2000f8e0204 */
[----:B------:R-:W-:Y:S01]  /*9cc0*/  SHF.R.S32.HI R9, RZ, 0x1f, R5 ;  /* 0x0000001fff097819 */ /* 0x000fe20000011405 */
[----:B------:R-:W-:Y:S02]  /*9cd0*/  ULDC.64 UR4, c[0x0][0xbc8] ;  /* 0x0002f20000047ab9 */ /* 0x000fe40000000a00 */
[----:B------:R-:W-:Y:S01]  /*9ce0*/  IMAD R0, R0, UR4, RZ ;  /* 0x0000000400007c24 */ /* 0x000fe2000f8e02ff */
[----:B------:R-:W-:-:S03]  /*9cf0*/  IADD3.X R3, R9, R3, R4, P0, !PT ;  /* 0x0000000309037210 */ /* 0x000fc600007fe404 */
[C---:B------:R-:W-:Y:S02]  /*9d00*/  IMAD R5, R7.reuse, UR5, R0 ;  /* 0x0000000507057c24 */ /* 0x040fe4000f8e0200 */
[----:B------:R-:W-:Y:S01]  /*9d10*/  IMAD.WIDE.U32 R2, R7, UR4, R2 ;  /* 0x0000000407027c25 */ /* 0x000fe2000f8e0002 */
[----:B------:R-:W-:-:S03]  /*9d20*/  ULDC.64 UR4, c[0x0][0xba8] ;  /* 0x0002ea0000047ab9 */ /* 0x000fc60000000a00 */
[----:B------:R-:W-:Y:S01]  /*9d30*/  IMAD.IADD R3, R3, 0x1, R5 ;  /* 0x0000000103037824 */ /* 0x000fe200078e0205 */
[----:B------:R-:W-:-:S04]  /*9d40*/  LEA R4, P0, R2, UR4, 0x2 ;  /* 0x0000000402047c11 */ /* 0x000fc8000f8010ff */
[----:B------:R-:W-:Y:S01]  /*9d50*/  LEA.HI.X R5, R2, UR5, R3, 0x2, P0 ;  /* 0x0000000502057c11 */ /* 0x000fe200080f1403 */
[----:B------:R-:W-:-:S05]  /*9d60*/  IMAD.MOV.U32 R3, RZ, RZ, -0x800000 ;  /* 0xff800000ff037424 */ /* 0x000fca00078e00ff */
[----:B------:R0:W-:Y:S01]  /*9d70*/  STG.E desc[UR36][R4.64], R3 ;  /* 0x0000000304007986 */ /* 0x0001e2000c101924 */
[----:B------:R-:W-:Y:S05]  /*9d80*/  BRA `(.L_x_3212) ;  /* 0x0000003400c87947 */ /* 0x000fea0003800000 */
.L_x_3210:
        /* <DEDUP_REMOVED lines=18> */
.L_x_3255:
[----:B------:R-:W-:Y:S01]  /*9eb0*/  ULDC UR7, c[0x0][0xc50] ;  /* 0x0003140000077ab9 */ /* 0x000fe20000000800 */
[----:B------:R-:W-:Y:S01]  /*9ec0*/  UMOV UR40, UR6 ;  /* 0x0000000600287c82 */ /* 0x000fe20008000000 */
[----:B------:R-:W-:-:S11]  /*9ed0*/  UISETP.NE.AND UP0, UPT, UR7, 0x1, UPT ;  /* 0x000000010700788c */ /* 0x000fd6000bf05270 */
[----:B------:R-:W-:Y:S01]  /*9ee0*/  @UP0 ULDC UR4, c[0x0][0xc54] ;  /* 0x0003150000040ab9 */ /* 0x000fe20000000800 */
[----:B------:R-:W-:Y:S01]  /*9ef0*/  @UP0 ULDC UR8, c[0x0][0xc58] ;  /* 0x0003160000080ab9 */ /* 0x000fe20000000800 */
[----:B------:R-:W-:-:S04]  /*9f00*/  UIMAD.WIDE.U32 UR4, UR6, UR4, URZ ;  /* 0x00000004060472a5 */ /* 0x000fc8000f8e003f */
[----:B------:R-:W-:-:S12]  /*9f10*/  @UP0 USHF.R.U32.HI UR40, URZ, UR8, UR5 ;  /* 0x000000083f280299 */ /* 0x000fd80008011605 */
.L_x_3256:
        /* <DEDUP_REMOVED lines=8> */
[----:B------:R-:W-:Y:S01]  /*9fa0*/  ULDC.64 UR6, c[0x0][0x418] ;  /* 0x0001060000067ab9 */ /* 0x000fe20000000a00 */
[----:B------:R-:W-:Y:S01]  /*9fb0*/  ULDC UR5, c[0x0][0x424] ;  /* 0x0001090000057ab9 */ /* 0x000fe20000000800 */
[----:B------:R-:W-:Y:S01]  /*9fc0*/  ULDC UR41, c[0x0][0x2f0] ;  /* 0x0000bc0000297ab9 */ /* 0x000fe20000000800 */
[----:B------:R-:W-:Y:S02]  /*9fd0*/  MOV R28, RZ ;  /* 0x000000ff001c7202 */ /* 0x000fe40000000f00 */
[----:B0-----:R-:W-:-:S04]  /*9fe0*/  ISETP.NE.U32.AND P0, PT, R2, RZ, PT ;  /* 0x000000ff0200720c */ /* 0x001fc80003f05070 */
[----:B------:R-:W-:Y:S01]  /*9ff0*/  ISETP.NE.AND.EX P0, PT, R3, RZ, PT, P0 ;  /* 0x000000ff0300720c */ /* 0x000fe20003f05300 */
[----:B------:R-:W-:-:S12]  /*a000*/  UISETP.NE.U32.AND UP0, UPT, UR6, URZ, UPT ;  /* 0x0000003f0600728c */ /* 0x000fd8000bf05070 */
        /* <DEDUP_REMOVED lines=10> */
[----:B------:R-:W-:Y:S02]  /*a0b0*/  USHF.R.S32.HI UR6, URZ, 0x1f, UR5 ;  /* 0x0000001f3f067899 */ /* 0x000fe40008011405 */
[----:B------:R-:W-:Y:S02]  /*a0c0*/  ULOP3.LUT UR44, UR4, 0xffff, URZ, 0xc0, !UPT ;  /* 0x0000ffff042c7892 */ /* 0x000fe4000f8ec03f */
[----:B------:R-:W-:Y:S01]  /*a0d0*/  ULEA.HI UR6, UR6, UR5, URZ, 0x6 ;  /* 0x0000000506067291 */ /* 0x000fe2000f8f303f */
[----:B------:R-:W-:-:S03]  /*a0e0*/  UMOV UR38, URZ ;  /* 0x0000003f00267c82 */ /* 0x000fc60008000000 */
[----:B------:R-:W-:-:S04]  /*a0f0*/  USHF.R.S32.HI UR42, URZ, 0x6, UR6 ;  /* 0x000000063f2a7899 */ /* 0x000fc80008011406 */
[----:B01----:R-:W-:Y:S08]  /*a100*/  @!P0 BRA `(.L_x_3258) ;  /* 0x0000000000848947 */ /* 0x003ff00003800000 */
[----:B------:R-:W-:-:S03]  /*a110*/  USHF.R.U32.HI UR6, URZ, 0x10, UR4 ;  /* 0x000000103f067899 */ /* 0x000fc60008011604 */
[----:B------:R-:W-:Y:S01]  /*a120*/  UMOV UR4, URZ ;  /* 0x0000003f00047c82 */ /* 0x000fe20008000000 */
        /* <DEDUP_REMOVED lines=31> */
.L_x_3258:
[----:B------:R-:W-:Y:S02]  /*a320*/  UIMAD UR45, UR44, UR38, URZ ;  /* 0x000000262c2d72a4 */ /* 0x000fe4000f8e023f */
[----:B------:R-:W-:Y:S02]  /*a330*/  MOV R0, UR38 ;  /* 0x0000002600007c02 */ /* 0x000fe40008000f00 */
[----:B------:R-:W-:Y:S02]  /*a340*/  MOV R4, 0x1 ;  /* 0x0000000100047802 */ /* 0x000fe40000000f00 */
        /* <DEDUP_REMOVED lines=28> */
.L_x_3259:
        /* <DEDUP_REMOVED lines=20> */
.L_x_3261:
        /* <DEDUP_REMOVED lines=15> */
.L_x_3260:
[----:B------:R-:W0:Y:S01]  /*a740*/  LDC.64 R2, c[0x0][0x9f8] ;  /* 0x00027e00ff027b82 */ /* 0x000e220000000a00 */
[----:B------:R-:W-:-:S07]  /*a750*/  IMAD.MOV.U32 R24, RZ, RZ, R17 ;  /* 0x000000ffff187224 */ /* 0x000fce00078e0011 */
[----:B------:R-:W1:Y:S01]  /*a760*/  LDC R11, c[0x0][0x430] ;  /* 0x00010c00ff0b7b82 */ /* 0x000e620000000800 */
[C---:B------:R-:W-:Y:S01]  /*a770*/  IMAD.SHL.U32 R37, R30.reuse, 0x10, RZ ;  /* 0x000000101e257824 */ /* 0x040fe200078e00ff */
[----:B------:R-:W-:Y:S01]  /*a780*/  LOP3.LUT R6, R30, 0x7f, RZ, 0xc0, !PT ;  /* 0x0000007f1e067812 */ /* 0x000fe200078ec0ff */
        /* <DEDUP_REMOVED lines=8> */
[----:B------:R-:W-:Y:S02]  /*a810*/  LEA R18, R25, 0xffffffc0, 0x6 ;  /* 0xffffffc019127811 */ /* 0x000fe400078e30ff */
[----:B------:R-:W-:Y:S02]  /*a820*/  LOP3.LUT R31, R37, R36, RZ, 0xfc, !PT ;  /* 0x00000024251f7212 */ /* 0x000fe400078efcff */
[----:B-1----:R-:W-:Y:S02]  /*a830*/  ISETP.NE.AND P1, PT, R11, 0x1, PT ;  /* 0x000000010b00780c */ /* 0x002fe40003f25270 */
[----:B------:R-:W-:-:S02]  /*a840*/  IADD3 R5, R31, R18, RZ ;  /* 0x000000121f057210 */ /* 0x000fc40007ffe0ff */
[----:B------:R-:W-:Y:S02]  /*a850*/  LOP3.LUT R16, R16, 0xfffffbff, RZ, 0xc0, !PT ;  /* 0xfffffbff10107812 */ /* 0x000fe400078ec0ff */
[C---:B------:R-:W-:Y:S01]  /*a860*/  ISETP.GE.AND P0, PT, R5.reuse, UR41, PT ;  /* 0x0000002905007c0c */ /* 0x040fe2000bf06270 */
[----:B-----5:R-:W-:-:S03]  /*a870*/  IMAD.IADD R10, R5, 0x1, R28 ;  /* 0x00000001050a7824 */ /* 0x020fc600078e021c */
[----:B------:R-:W-:Y:S01]  /*a880*/  ISETP.GT.U32.OR P0, PT, R31, 0x3f, P0 ;  /* 0x0000003f1f00780c */ /* 0x000fe20000704470 */
[----:B------:R-:W-:Y:S02]  /*a890*/  IMAD.MOV.U32 R7, RZ, RZ, R10 ;  /* 0x000000ffff077224 */ /* 0x000fe400078e000a */
[----:B------:R-:W1:Y:S01]  /*a8a0*/  @P1 LDC R0, c[0x0][0x434] ;  /* 0x00010d00ff001b82 */ /* 0x000e620000000800 */
[----:B------:R-:W-:-:S07]  /*a8b0*/  @P1 LOP3.LUT R16, R16, 0x400, RZ, 0xfc, !PT ;  /* 0x0000040010101812 */ /* 0x000fce00078efcff */
[----:B0-----:R-:W0:Y:S08]  /*a8c0*/  @P1 LDC R3, c[0x0][0x438] ;  /* 0x00010e00ff031b82 */ /* 0x001e300000000800 */
[----:B------:R-:W3:Y:S08]  /*a8d0*/  @!P0 LDC.64 R8, c[0x0][0x428] ;  /* 0x00010a00ff088b82 */ /* 0x000ef00000000a00 */
[----:B------:R-:W4:Y:S01]  /*a8e0*/  @!P0 LDC.64 R4, c[0x0][0x418] ;  /* 0x00010600ff048b82 */ /* 0x000f220000000a00 */
[----:B-1----:R-:W-:-:S05]  /*a8f0*/  @P1 IMAD.HI.U32 R0, R10, R0, RZ ;  /* 0x000000000a001227 */ /* 0x002fca00078e00ff */
[----:B0-----:R-:W-:-:S04]  /*a900*/  @P1 SHF.R.U32.HI R7, RZ, R3, R0 ;  /* 0x00000003ff071219 */ /* 0x001fc80000011600 */
[----:B------:R-:W-:Y:S02]  /*a910*/  @!P0 SHF.R.S32.HI R3, RZ, 0x1f, R7 ;  /* 0x0000001fff038819 */ /* 0x000fe40000011407 */
[----:B------:R-:W-:Y:S02]  /*a920*/  @!P0 MOV R2, R7 ;  /* 0x0000000700028202 */ /* 0x000fe40000000f00 */
[----:B--2---:R-:W-:-:S03]  /*a930*/  SHF.R.S32.HI R32, RZ, 0x1f, R24 ;  /* 0x0000001fff207819 */ /* 0x004fc60000011418 */
[----:B---3--:R-:W-:-:S04]  /*a940*/  @!P0 IMAD.WIDE.U32 R2, R24, R8, R2 ;  /* 0x0000000818028225 */ /* 0x008fc800078e0002 */
[----:B------:R-:W-:Y:S01]  /*a950*/  @!P0 IMAD R0, R32, R8, RZ ;  /* 0x0000000820008224 */ /* 0x000fe200078e02ff */
[----:B----4-:R-:W-:-:S03]  /*a960*/  @!P0 LEA R4, P1, R2, R4, 0x2 ;  /* 0x0000000402048211 */ /* 0x010fc600078210ff */
[----:B------:R-:W-:-:S04]  /*a970*/  @!P0 IMAD R9, R24, R9, R0 ;  /* 0x0000000918098224 */ /* 0x000fc800078e0200 */
[----:B------:R-:W-:-:S05]  /*a980*/  @!P0 IMAD.IADD R0, R3, 0x1, R9 ;  /* 0x0000000103008824 */ /* 0x000fca00078e0209 */
[----:B------:R-:W-:-:S06]  /*a990*/  @!P0 LEA.HI.X R5, R2, R5, R0, 0x2, P1 ;  /* 0x0000000502058211 */ /* 0x000fcc00008f1400 */
[----:B------:R0:W2:Y:S01]  /*a9a0*/  @!P0 LDG.E R5, desc[UR36][R4.64] ;  /* 0x0000002404058981 */ /* 0x0000a2000c1e1900 */
[----:B------:R-:W-:Y:S02]  /*a9b0*/  LOP3.LUT R16, R16, 0xffffffdf, RZ, 0xc0, !PT ;  /* 0xffffffdf10107812 */ /* 0x000fe400078ec0ff */
[----:B------:R-:W-:Y:S01]  /*a9c0*/  CS2R R26, SRZ ;  /* 0x00000000001a7805 */ /* 0x000fe2000001ff00 */
[----:B------:R-:W-:-:S04]  /*a9d0*/  IMAD.MOV R19, RZ, RZ, -R7 ;  /* 0x000000ffff137224 */ /* 0x000fc800078e0a07 */
[----:B------:R-:W-:Y:S01]  /*a9e0*/  IMAD R19, R11, R19, R10 ;  /* 0x000000130b137224 */ /* 0x000fe200078e020a */
[----:B0-----:R-:W-:-:S04]  /*a9f0*/  SHF.L.U32 R4, R30, 0x3, RZ ;  /* 0x000000031e047819 */ /* 0x001fc800000006ff */
[----:B------:R-:W-:-:S04]  /*aa00*/  LOP3.LUT R22, R4, 0x38, RZ, 0xc0, !PT ;  /* 0x0000003804167812 */ /* 0x000fc800078ec0ff */
[C---:B------:R-:W-:Y:S02]  /*aa10*/  LOP3.LUT R0, R22.reuse, 0x40, RZ, 0xfc, !PT ;  /* 0x0000004016007812 */ /* 0x040fe400078efcff */
[----:B------:R-:W-:Y:S02]  /*aa20*/  LOP3.LUT R2, R22, 0x80, RZ, 0xfc, !PT ;  /* 0x0000008016027812 */ /* 0x000fe400078efcff */
[----:B------:R-:W-:Y:S02]  /*aa30*/  ISETP.GE.AND P1, PT, R0, UR4, PT ;  /* 0x0000000400007c0c */ /* 0x000fe4000bf26270 */
[----:B------:R-:W-:Y:S02]  /*aa40*/  ISETP.GE.AND P5, PT, R2, UR4, PT ;  /* 0x0000000402007c0c */ /* 0x000fe4000bfa6270 */
[C---:B------:R-:W-:Y:S02]  /*aa50*/  LOP3.LUT R0, R22.reuse, 0xc0, RZ, 0xfc, !PT ;  /* 0x000000c016007812 */ /* 0x040fe400078efcff */
[----:B------:R-:W-:-:S02]  /*aa60*/  LOP3.LUT R2, R22, 0x180, RZ, 0xfc, !PT ;  /* 0x0000018016027812 */ /* 0x000fc400078efcff */
[----:B------:R-:W-:Y:S02]  /*aa70*/  ISETP.GE.AND P4, PT, R0, UR4, PT ;  /* 0x0000000400007c0c */ /* 0x000fe4000bf86270 */
[C---:B------:R-:W-:Y:S02]  /*aa80*/  LOP3.LUT R0, R22.reuse, 0x100, RZ, 0xfc, !PT ;  /* 0x0000010016007812 */ /* 0x040fe400078efcff */
[----:B------:R-:W-:Y:S02]  /*aa90*/  ISETP.GE.AND P6, PT, R22, UR4, PT ;  /* 0x0000000416007c0c */ /* 0x000fe4000bfc6270 */
[----:B------:R-:W-:Y:S02]  /*aaa0*/  @P1 LOP3.LUT R16, R16, 0x20, RZ, 0xfc, !PT ;  /* 0x0000002010101812 */ /* 0x000fe400078efcff */
[----:B------:R-:W-:Y:S02]  /*aab0*/  ISETP.GE.AND P3, PT, R0, UR4, PT ;  /* 0x0000000400007c0c */ /* 0x000fe4000bf66270 */
[----:B------:R-:W-:-:S02]  /*aac0*/  LOP3.LUT R16, R16, 0xffffffef, RZ, 0xc0, !PT ;  /* 0xffffffef10107812 */ /* 0x000fc400078ec0ff */
[----:B------:R-:W-:Y:S02]  /*aad0*/  LOP3.LUT R0, R22, 0x140, RZ, 0xfc, !PT ;  /* 0x0000014016007812 */ /* 0x000fe400078efcff */
[----:B------:R-:W-:Y:S02]  /*aae0*/  @P5 LOP3.LUT R16, R16, 0x10, RZ, 0xfc, !PT ;  /* 0x0000001010105812 */ /* 0x000fe400078efcff */
[----:B------:R-:W-:Y:S02]  /*aaf0*/  ISETP.GE.AND P2, PT, R0, UR4, PT ;  /* 0x0000000400007c0c */ /* 0x000fe4000bf46270 */
[----:B------:R-:W-:Y:S02]  /*ab00*/  LOP3.LUT R16, R16, 0xfffffff7, RZ, 0xc0, !PT ;  /* 0xfffffff710107812 */ /* 0x000fe400078ec0ff */
[----:B------:R-:W-:Y:S02]  /*ab10*/  SEL R0, RZ, 0xffffffff, P1 ;  /* 0xffffffffff007807 */ /* 0x000fe40000800000 */
[----:B------:R-:W-:-:S03]  /*ab20*/  @P4 LOP3.LUT R16, R16, 0x8, RZ, 0xfc, !PT ;  /* 0x0000000810104812 */ /* 0x000fc600078efcff */
[----:B------:R-:W-:Y:S01]  /*ab30*/  IMAD.SHL.U32 R3, R0, 0x2, RZ ;  /* 0x0000000200037824 */ /* 0x000fe200078e00ff */
[----:B------:R-:W-:Y:S02]  /*ab40*/  LOP3.LUT R16, R16, 0xfffffffb, RZ, 0xc0, !PT ;  /* 0xfffffffb10107812 */ /* 0x000fe400078ec0ff */
[----:B------:R-:W-:Y:S02]  /*ab50*/  SEL R0, RZ, 0x1, P6 ;  /* 0x00000001ff007807 */ /* 0x000fe40003000000 */
[----:B------:R-:W-:Y:S02]  /*ab60*/  @P3 LOP3.LUT R16, R16, 0x4, RZ, 0xfc, !PT ;  /* 0x0000000410103812 */ /* 0x000fe400078efcff */
[----:B------:R-:W-:Y:S02]  /*ab70*/  LOP3.LUT R0, R3, 0x2, R0, 0xe2, !PT ;  /* 0x0000000203007812 */ /* 0x000fe400078ee200 */
[----:B------:R-:W-:Y:S02]  /*ab80*/  LOP3.LUT R16, R16, 0xfffffffd, RZ, 0xc0, !PT ;  /* 0xfffffffd10107812 */ /* 0x000fe400078ec0ff */
[----:B------:R-:W-:-:S02]  /*ab90*/  SEL R3, RZ, 0x4, P5 ;  /* 0x00000004ff037807 */ /* 0x000fc40002800000 */
[----:B------:R-:W-:-:S04]  /*aba0*/  LOP3.LUT R16, R16, 0xffffffbf, RZ, 0xc0, !PT ;  /* 0xffffffbf10107812 */ /* 0x000fc800078ec0ff */
[----:B------:R-:W-:-:S04]  /*abb0*/  @P6 LOP3.LUT R16, R16, 0x40, RZ, 0xfc, !PT ;  /* 0x0000004010106812 */ /* 0x000fc800078efcff */
[----:B------:R-:W-:Y:S02]  /*abc0*/  @P2 LOP3.LUT R16, R16, 0x2, RZ, 0xfc, !PT ;  /* 0x0000000210102812 */ /* 0x000fe400078efcff */
[--C-:B--2---:R-:W-:Y:S01]  /*abd0*/  @!P0 SHF.R.S32.HI R27, RZ, 0x1f, R5.reuse ;  /* 0x0000001fff1b8819 */ /* 0x104fe20000011405 */
[----:B------:R-:W-:Y:S01]  /*abe0*/  @!P0 IMAD.MOV.U32 R26, RZ, RZ, R5 ;  /* 0x000000ffff1a8224 */ /* 0x000fe200078e0005 */
[----:B------:R-:W-:Y:S02]  /*abf0*/  ISETP.GE.AND P0, PT, R2, UR4, PT ;  /* 0x0000000402007c0c */ /* 0x000fe4000bf06270 */
[----:B------:R-:W-:Y:S02]  /*ac00*/  LOP3.LUT R2, R22, 0x1c0, RZ, 0xfc, !PT ;  /* 0x000001c016027812 */ /* 0x000fe400078efcff */
[----:B------:R-:W-:Y:S02]  /*ac10*/  SEL R34, RZ, 0x40, P0 ;  /* 0x00000040ff227807 */ /* 0x000fe40000000000 */
[----:B------:R-:W-:Y:S01]  /*ac20*/  ISETP.GE.AND P0, PT, R2, UR4, PT ;  /* 0x0000000402007c0c */ /* 0x000fe2000bf06270 */
[----:B------:R-:W-:Y:S01]  /*ac30*/  UMOV UR4, 0xffffffff ;  /* 0xffffffff00047882 */ /* 0x000fe20000000000 */
[----:B------:R-:W-:-:S02]  /*ac40*/  SEL R2, RZ, 0x8, P4 ;  /* 0x00000008ff027807 */ /* 0x000fc40002000000 */
[----:B------:R-:W-:Y:S02]  /*ac50*/  SEL R17, RZ, 0x80, P0 ;  /* 0x00000080ff117807 */ /* 0x000fe40000000000 */
[----:B------:R-:W-:Y:S02]  /*ac60*/  LOP3.LUT R0, R2, R0, R3, 0xfe, !PT ;  /* 0x0000000002007212 */ /* 0x000fe400078efe03 */
[----:B------:R-:W-:Y:S02]  /*ac70*/  SEL R3, RZ, 0x10, P3 ;  /* 0x00000010ff037807 */ /* 0x000fe40001800000 */
[----:B------:R-:W-:-:S04]  /*ac80*/  SEL R2, RZ, 0x20, P2 ;  /* 0x00000020ff027807 */ /* 0x000fc80001000000 */
[----:B------:R-:W-:Y:S01]  /*ac90*/  LOP3.LUT R3, R2, R0, R3, 0xfe, !PT ;  /* 0x0000000002037212 */ /* 0x000fe200078efe03 */
[----:B------:R-:W-:Y:S06]  /*aca0*/  BRA.DIV UR4, `(.L_x_3262) ;  /* 0x0000002a04b07947 */ /* 0x000fec000b800000 */
.L_x_3304:
[----:B------:R-:W-:Y:S01]  /*acb0*/  ULOP3.LUT UR4, UR39, 0x2, URZ, 0xfc, !UPT ;  /* 0x0000000227047892 */ /* 0x000fe2000f8efc3f */
[----:B------:R-:W-:Y:S02]  /*acc0*/  ISETP.GT.U32.AND P1, PT, R31, 0x3f, PT ;  /* 0x0000003f1f00780c */ /* 0x000fe40003f24070 */
[----:B------:R-:W-:Y:S02]  /*acd0*/  LOP3.LUT R16, R16, 0xffffff7f, RZ, 0xc0, !PT ;  /* 0xffffff7f10107812 */ /* 0x000fe400078ec0ff */
[----:B------:R-:W-:Y:S01]  /*ace0*/  LOP3.LUT R34, R3, R34, RZ, 0xfc, !PT ;  /* 0x0000002203227212 */ /* 0x000fe200078efcff */
[----:B------:R-:W-:Y:S01]  /*acf0*/  IMAD.U32 R33, RZ, RZ, UR4 ;  /* 0x00000004ff217e24 */ /* 0x000fe2000f8e00ff */
[----:B------:R-:W-:Y:S02]  /*ad00*/  MOV R23, UR40 ;  /* 0x0000002800177c02 */ /* 0x000fe40008000f00 */
[----:B------:R-:W-:Y:S02]  /*ad10*/  LOP3.LUT R17, R34, R17, RZ, 0xfc, !PT ;  /* 0x0000001122117212 */ /* 0x000fe400078efcff */
[----:B------:R-:W-:-:S02]  /*ad20*/  ISETP.NE.AND P0, PT, R33, 0x3, PT ;  /* 0x000000032100780c */ /* 0x000fc40003f05270 */
[----:B------:R-:W-:-:S11]  /*ad30*/  SHF.R.S32.HI R23, RZ, 0x1f, R23 ;  /* 0x0000001fff177819 */ /* 0x000fd60000011417 */
[----:B------:R-:W-:-:S04]  /*ad40*/  @P0 LOP3.LUT R16, R16, 0x80, RZ, 0xfc, !PT ;  /* 0x0000008010100812 */ /* 0x000fc800078efcff */
[----:B------:R-:W-:-:S04]  /*ad50*/  LOP3.LUT R16, R16, 0xfffff7ff, RZ, 0xc0, !PT ;  /* 0xfffff7ff10107812 */ /* 0x000fc800078ec0ff */
[----:B------:R-:W-:Y:S01]  /*ad60*/  @P1 LOP3.LUT R16, R16, 0x800, RZ, 0xfc, !PT ;  /* 0x0000080010101812 */ /* 0x000fe200078efcff */
[----:B------:R-:W-:Y:S06]  /*ad70*/  @!P0 BRA `(.L_x_3263) ;  /* 0x0000000000048947 */ /* 0x000fec0003800000 */
[----:B------:R-:W-:Y:S01]  /*ad80*/  BPT.TRAP 0x1 ;  /* 0x000000040000795c */ /* 0x000fe20000300000 */
.L_x_3263:
[----:B------:R-:W-:-:S05]  /*ad90*/  IMAD.MOV.U32 R0, RZ, RZ, 0x1 ;  /* 0x00000001ff007424 */ /* 0x000fca00078e00ff */
[----:B------:R-:W-:-:S04]  /*ada0*/  SHF.L.U32 R0, R0, 0x1f, RZ ;  /* 0x0000001f00007819 */ /* 0x000fc800000006ff */
[----:B------:R-:W0:Y:S02]  /*adb0*/  SYNCS.PHASECHK.TRANS64.TRYWAIT P0, [UR43+0x28c40], R0 ;  /* 0x028c4000ff0075a7 */ /* 0x000e24000800016b */
[----:B0-----:R-:W-:Y:S05]  /*adc0*/  @!P0 BRA `(.L_x_3264) ;  /* 0x0000002800888947 */ /* 0x001fea0003800000 */
.L_x_3305:
[----:B------:R-:W-:Y:S01]  /*add0*/  SHF.R.S32.HI R29, RZ, 0x1f, R19 ;  /* 0x0000001fff1d7819 */ /* 0x000fe20000011413 */
[----:B------:R-:W-:Y:S01]  /*ade0*/  ULDC.64 UR4, c[0x0][0x300] ;  /* 0x0000c00000047ab9 */ /* 0x000fe20000000a00 */
[----:B------:R-:W-:Y:S01]  /*adf0*/  R2UR UR6, R23 ;  /* 0x00000000170672ca */ /* 0x000fe200000e0000 */
[----:B0-----:R-:W-:Y:S01]  /*ae00*/  IMAD.WIDE.U32 R2, R19, UR4, RZ ;  /* 0x0000000413027c25 */ /* 0x001fe2000f8e00ff */
[----:B------:R-:W-:Y:S02]  /*ae10*/  IADD3 R18, -R36, UR41, -R18 ;  /* 0x0000002924127c10 */ /* 0x000fe4000fffe912 */
[----:B------:R-:W-:Y:S01]  /*ae20*/  LOP3.LUT R16, R16, 0xfffffffe, RZ, 0xc0, !PT ;  /* 0xfffffffe10107812 */ /* 0x000fe200078ec0ff */
[----:B------:R-:W-:-:S04]  /*ae30*/  IMAD R0, R29, UR4, RZ ;  /* 0x000000041d007c24 */ /* 0x000fc8000f8e02ff */
[----:B------:R-:W-:Y:S01]  /*ae40*/  IMAD R5, R19, UR5, R0 ;  /* 0x0000000513057c24 */ /* 0x000fe2000f8e0200 */
[----:B------:R-:W-:-:S04]  /*ae50*/  ULDC.64 UR4, c[0x0][0x310] ;  /* 0x0000c40000047ab9 */ /* 0x000fc80000000a00 */
[----:B------:R-:W-:Y:S01]  /*ae60*/  IADD3 R3, R3, R5, RZ ;  /* 0x0000000503037210 */ /* 0x000fe20007ffe0ff */
[----:B------:R-:W-:-:S04]  /*ae70*/  IMAD R5, R27, UR4, RZ ;  /* 0x000000041b057c24 */ /* 0x000fc8000f8e02ff */
[C---:B------:R-:W-:Y:S02]  /*ae80*/  IMAD R5, R26.reuse, UR5, R5 ;  /* 0x000000051a057c24 */ /* 0x040fe4000f8e0205 */
[----:B------:R-:W-:Y:S01]  /*ae90*/  IMAD.WIDE.U32 R2, R26, UR4, R2 ;  /* 0x000000041a027c25 */ /* 0x000fe2000f8e0002 */
[----:B------:R-:W-:-:S03]  /*aea0*/  ULDC.64 UR4, c[0x0][0x308] ;  /* 0x0000c20000047ab9 */ /* 0x000fc60000000a00 */
[----:B------:R-:W-:Y:S02]  /*aeb0*/  IMAD.IADD R3, R3, 0x1, R5 ;  /* 0x0000000103037824 */ /* 0x000fe400078e0205 */
[----:B------:R-:W-:Y:S01]  /*aec0*/  IMAD.U32 R5, RZ, RZ, UR4 ;  /* 0x00000004ff057e24 */ /* 0x000fe2000f8e00ff */
[----:B------:R-:W-:-:S03]  /*aed0*/  UIMAD UR4, UR6, UR4, URZ ;  /* 0x00000004060472a4 */ /* 0x000fc6000f8e023f */
[----:B------:R-:W-:Y:S01]  /*aee0*/  IMAD.WIDE.U32 R2, R5, UR40, R2 ;  /* 0x0000002805027c25 */ /* 0x000fe2000f8e0002 */
[----:B------:R-:W-:Y:S01]  /*aef0*/  UIMAD UR4, UR40, UR5, UR4 ;  /* 0x00000005280472a4 */ /* 0x000fe2000f8e0204 */
[----:B------:R-:W-:Y:S02]  /*af00*/  ULDC.64 UR6, c[0x0][0x2e8] ;  /* 0x0000ba0000067ab9 */ /* 0x000fe40000000a00 */
[----:B------:R-:W-:Y:S01]  /*af10*/  UMOV UR5, 0xffffffff ;  /* 0xffffffff00057882 */ /* 0x000fe20000000000 */
[----:B------:R-:W-:Y:S02]  /*af20*/  LEA R0, P0, R2, UR6, 0x1 ;  /* 0x0000000602007c11 */ /* 0x000fe4000f8008ff */
[----:B------:R-:W-:Y:S01]  /*af30*/  IADD3 R5, R3, UR4, RZ ;  /* 0x0000000403057c10 */ /* 0x000fe2000fffe0ff */
[----:B------:R-:W-:Y:S01]  /*af40*/  ULDC UR4, c[0x0][0x2f4] ;  /* 0x0000bd0000047ab9 */ /* 0x000fe20000000800 */
[----:B------:R-:W-:Y:S02]  /*af50*/  LOP3.LUT R3, R4, 0x1c0, RZ, 0xc0, !PT ;  /* 0x000001c004037812 */ /* 0x000fe400078ec0ff */
[----:B------:R-:W-:-:S02]  /*af60*/  ISETP.GE.AND P2, PT, R22, UR4, PT ;  /* 0x0000000416007c0c */ /* 0x000fc4000bf46270 */
[----:B------:R-:W-:Y:S02]  /*af70*/  LOP3.LUT R3, R3, 0x38, R4, 0xf8, !PT ;  /* 0x0000003803037812 */ /* 0x000fe400078ef804 */
[----:B------:R-:W-:Y:S02]  /*af80*/  LEA.HI.X R5, R2, UR7, R5, 0x1, P0 ;  /* 0x0000000702057c11 */ /* 0x000fe400080f0c05 */
[----:B------:R-:W-:Y:S01]  /*af90*/  LOP3.LUT R3, R3, 0x38, R30, 0x78, !PT ;  /* 0x0000003803037812 */ /* 0x000fe200078e781e */
[----:B------:R-:W-:Y:S01]  /*afa0*/  IMAD.SHL.U32 R30, R6, 0x8, RZ ;  /* 0x00000008061e7824 */ /* 0x000fe200078e00ff */
[----:B------:R-:W-:-:S04]  /*afb0*/  ISETP.GE.AND P0, PT, R18, 0x1, PT ;  /* 0x000000011200780c */ /* 0x000fc80003f06270 */
[----:B------:R-:W-:Y:S02]  /*afc0*/  LOP3.LUT R30, R3, 0x200, R30, 0xf8, !PT ;  /* 0x00000200031e7812 */ /* 0x000fe400078ef81e */
[----:B------:R-:W-:Y:S01]  /*afd0*/  @P2 LOP3.LUT R16, R16, 0x1, RZ, 0xfc, !PT ;  /* 0x0000000110102812 */ /* 0x000fe200078efcff */
[----:B------:R-:W-:Y:S06]  /*afe0*/  BRA.DIV UR5, `(.L_x_3265) ;  /* 0x0000002a05187947 */ /* 0x000fec000b800000 */
[----:B------:R-:W0:Y:S01]  /*aff0*/  SHFL.IDX PT, R14, R0, RZ, 0x181f ;  /* 0x00181fff000e7589 */ /* 0x000e2200000e0000 */
[----:B------:R-:W-:-:S03]  /*b000*/  @P0 LEA R7, R30, UR43, 0x1 ;  /* 0x0000002b1e070c11 */ /* 0x000fc6000f8e08ff */
[----:B------:R-:W1:Y:S04]  /*b010*/  SHFL.IDX PT, R2, R5, RZ, 0x181f ;  /* 0x00181fff05027589 */ /* 0x000e6800000e0000 */
[----:B------:R-:W-:Y:S01]  /*b020*/  SHFL.IDX PT, R4, R5, 0x1, 0x181f ;  /* 0x00381f0005047f89 */ /* 0x000fe200000e0000 */
[----:B0-----:R-:W-:-:S05]  /*b030*/  @P0 LEA R14, P1, R22, R14, 0x1 ;  /* 0x0000000e160e0211 */ /* 0x001fca00078208ff */
[----:B-1----:R-:W-:Y:S01]  /*b040*/  @P0 IMAD.X R3, RZ, RZ, R2, P1 ;  /* 0x000000ffff030224 */ /* 0x002fe200008e0602 */
[----:B------:R-:W-:Y:S02]  /*b050*/  @P0 MOV R2, R14 ;  /* 0x0000000e00020202 */ /* 0x000fe40000000f00 */
[----:B------:R-:W0:Y:S04]  /*b060*/  SHFL.IDX PT, R14, R0, 0x1, 0x181f ;  /* 0x00381f00000e7f89 */ /* 0x000e2800000e0000 */
[----:B------:R0:W-:Y:S01]  /*b070*/  @P0 LDGSTS.E.BYPASS.LTC128B.128 [R7+0x22400], desc[UR36][R2.64], !P2 ;  /* 0x2240000002070fae */ /* 0x0001e2000d101d64 */
[----:B------:R-:W-:-:S13]  /*b080*/  ISETP.GE.AND P0, PT, R18, 0x11, PT ;  /* 0x000000111200780c */ /* 0x000fda0003f06270 */
[----:B------:R-:W-:Y:S02]  /*b090*/  @P0 LEA R9, R30, UR43, 0x1 ;  /* 0x0000002b1e090c11 */ /* 0x000fe4000f8e08ff */
[----:B0-----:R-:W-:Y:S02]  /*b0a0*/  @P0 LEA R2, P1, R22, R14, 0x1 ;  /* 0x0000000e16020211 */ /* 0x001fe400078208ff */
[----:B------:R-:W0:Y:S03]  /*b0b0*/  SHFL.IDX PT, R14, R0, 0x2, 0x181f ;  /* 0x00581f00000e7f89 */ /* 0x000e2600000e0000 */
[----:B------:R-:W-:Y:S02]  /*b0c0*/  @P0 IMAD.X R3, RZ, RZ, R4, P1 ;  /* 0x000000ffff030224 */ /* 0x000fe400008e0604 */
[----:B------:R-:W1:Y:S04]  /*b0d0*/  SHFL.IDX PT, R4, R5, 0x2, 0x181f ;  /* 0x00581f0005047f89 */ /* 0x000e6800000e0000 */
[----:B------:R0:W-:Y:S01]  /*b0e0*/  @P0 LDGSTS.E.BYPASS.LTC128B.128 [R9+0x22c00], desc[UR36][R2.64], !P2 ;  /* 0x22c0000002090fae */ /* 0x0001e2000d101d64 */
[----:B------:R-:W-:-:S13]  /*b0f0*/  ISETP.GE.AND P0, PT, R18, 0x21, PT ;  /* 0x000000211200780c */ /* 0x000fda0003f06270 */
[----:B------:R-:W-:Y:S02]  /*b100*/  @P0 LEA R7, R30, UR43, 0x1 ;  /* 0x0000002b1e070c11 */ /* 0x000fe4000f8e08ff */
[----:B0-----:R-:W-:Y:S02]  /*b110*/  @P0 LEA R2, P1, R22, R14, 0x1 ;  /* 0x0000000e16020211 */ /* 0x001fe400078208ff */
[----:B------:R0:W2:Y:S03]  /*b120*/  SHFL.IDX PT, R14, R0, 0x3, 0x181f ;  /* 0x00781f00000e7f89 */ /* 0x0000a600000e0000 */
[----:B-1----:R-:W-:Y:S02]  /*b130*/  @P0 IMAD.X R3, RZ, RZ, R4, P1 ;  /* 0x000000ffff030224 */ /* 0x002fe400008e0604 */
[----:B------:R0:W1:Y:S04]  /*b140*/  SHFL.IDX PT, R4, R5, 0x3, 0x181f ;  /* 0x00781f0005047f89 */ /* 0x00006800000e0000 */
[----:B------:R0:W-:Y:S02]  /*b150*/  @P0 LDGSTS.E.BYPASS.LTC128B.128 [R7+0x23400], desc[UR36][R2.64], !P2 ;  /* 0x2340000002070fae */ /* 0x0001e4000d101d64 */
.L_x_3315:
[----:B------:R-:W-:-:S13]  /*b160*/  ISETP.GE.AND P0, PT, R18, 0x31, PT ;  /* 0x000000311200780c */ /* 0x000fda0003f06270 */
[----:B0-2---:R-:W-:Y:S02]  /*b170*/  @P0 LEA R2, P1, R22, R14, 0x1 ;  /* 0x0000000e16020211 */ /* 0x005fe400078208ff */
[----:B------:R-:W-:Y:S02]  /*b180*/  @P0 LEA R5, R30, UR43, 0x1 ;  /* 0x0000002b1e050c11 */ /* 0x000fe4000f8e08ff */
[----:B-1----:R-:W-:-:S05]  /*b190*/  @P0 IADD3.X R3, RZ, R4, RZ, P1, !PT ;  /* 0x00000004ff030210 */ /* 0x002fca0000ffe4ff */
[----:B------:R-:W-:Y:S01]  /*b1a0*/  @!PT LDS RZ, [RZ] ;  /* 0x00000000fffff984 */ /* 0x000fe20000000800 */
[----:B------:R-:W-:Y:S01]  /*b1b0*/  @!PT LDS RZ, [RZ] ;  /* 0x00000000fffff984 */ /* 0x000fe20000000800 */
[----:B------:R-:W-:Y:S01]  /*b1c0*/  @!PT LDS RZ, [RZ] ;  /* 0x00000000fffff984 */ /* 0x000fe20000000800 */
        /* <DEDUP_REMOVED lines=8> */
.L_x_3266:
[----:B------:R-:W-:Y:S01]  /*b250*/  SYNCS.ARRIVE.TRANS64.A1T0 RZ, [UR43+0x28c30], RZ ;  /* 0x028c30ffffff79a7 */ /* 0x000fe2000810002b */
[----:B------:R-:W-:Y:S05]  /*b260*/  WARPSYNC.ALL ;  /* 0x0000000000007948 */ /* 0x000fea0003800000 */
[----:B------:R-:W-:-:S04]  /*b270*/  UIADD3 UR4, UR43, 0x20400, URZ ;  /* 0x000204002b047890 */ /* 0x000fc8000fffe03f */
[----:B------:R-:W-:Y:S01]  /*b280*/  ULOP3.LUT UP0, URZ, UR4, 0x3ff, URZ, 0xc0, !UPT ;  /* 0x000003ff043f7892 */ /* 0x000fe2000f80c03f */
[----:B------:R-:W-:Y:S05]  /*b290*/  BAR.SYNC.DEFER_BLOCKING 0x8, 0x100 ;  /* 0x0204000000007b1d */ /* 0x000fea0000010000 */
[----:B------:R-:W-:-:S13]  /*b2a0*/  PLOP3.LUT P0, PT, PT, PT, UP0, 0x80, 0x0 ;  /* 0x000000000000781c */ /* 0x000fda0003f0f008 */
        /* <DEDUP_REMOVED lines=17> */
.L_x_3267:
[----:B------:R-:W0:Y:S01]  /*b3c0*/  LDC R0, c[0x0][0x448] ;  /* 0x00011200ff007b82 */ /* 0x000e220000000800 */
[----:B------:R-:W1:Y:S01]  /*b3d0*/  S2R R20, SR_CTAID.Z ;  /* 0x0000000000147919 */ /* 0x000e620000002700 */
[----:B------:R-:W-:Y:S01]  /*b3e0*/  R2UR UR6, R23 ;  /* 0x00000000170672ca */ /* 0x000fe200000e0000 */
[----:B------:R-:W-:Y:S01]  /*b3f0*/  ULDC.64 UR8, c[0x0][0x2d8] ;  /* 0x0000b60000087ab9 */ /* 0x000fe20000000a00 */
[----:B------:R-:W-:Y:S01]  /*b400*/  IMAD R9, R35, 0x40, R31 ;  /* 0x0000004023097824 */ /* 0x000fe200078e021f */
[----:B------:R-:W-:-:S03]  /*b410*/  UIMAD.WIDE.U32 UR4, UR40, UR8, URZ ;  /* 0x00000008280472a5 */ /* 0x000fc6000f8e003f */
[----:B------:R-:W-:-:S03]  /*b420*/  IMAD.MOV.U32 R7, RZ, RZ, R9 ;  /* 0x000000ffff077224 */ /* 0x000fc600078e0009 */
[----:B------:R-:W-:Y:S02]  /*b430*/  IMAD.U32 R4, RZ, RZ, UR4 ;  /* 0x00000004ff047e24 */ /* 0x000fe4000f8e00ff */
[----:B------:R-:W-:Y:S02]  /*b440*/  IMAD.U32 R5, RZ, RZ, UR5 ;  /* 0x00000005ff057e24 */ /* 0x000fe4000f8e00ff */
[----:B------:R-:W-:-:S04]  /*b450*/  UIMAD UR6, UR6, UR8, URZ ;  /* 0x00000008060672a4 */ /* 0x000fc8000f8e023f */
[----:B------:R-:W-:-:S03]  /*b460*/  UIMAD UR6, UR40, UR9, UR6 ;  /* 0x00000009280672a4 */ /* 0x000fc6000f8e0206 */
[----:B------:R-:W-:Y:S01]  /*b470*/  ULDC.64 UR8, c[0x0][0x2e0] ;  /* 0x0000b80000087ab9 */ /* 0x000fe20000000a00 */
[----:B------:R-:W-:Y:S01]  /*b480*/  UIADD3 UR6, UR5, UR6, URZ ;  /* 0x0000000605067290 */ /* 0x000fe2000fffe03f */
[----:B0-----:R-:W-:Y:S02]  /*b490*/  ISETP.NE.AND P0, PT, R0, 0x1, PT ;  /* 0x000000010000780c */ /* 0x001fe40003f05270 */
[----:B------:R-:W-:Y:S01]  /*b4a0*/  ULDC.64 UR4, c[0x0][0x2d0] ;  /* 0x0000b40000047ab9 */ /* 0x000fe20000000a00 */
[----:B-1----:R-:W-:-:S10]  /*b4b0*/  SHF.R.S32.HI R6, RZ, 0x1f, R20 ;  /* 0x0000001fff067819 */ /* 0x002fd40000011414 */
[----:B------:R-:W0:Y:S01]  /*b4c0*/  @P0 LDC R2, c[0x0][0x44c] ;  /* 0x00011300ff020b82 */ /* 0x000e220000000800 */
[----:B------:R-:W-:-:S04]  /*b4d0*/  IMAD R6, R6, UR8, RZ ;  /* 0x0000000806067c24 */ /* 0x000fc8000f8e02ff */
[----:B------:R-:W-:-:S03]  /*b4e0*/  IMAD R5, R20, UR9, R6 ;  /* 0x0000000914057c24 */ /* 0x000fc6000f8e0206 */
[----:B------:R-:W1:Y:S01]  /*b4f0*/  @P0 LDC R3, c[0x0][0x450] ;  /* 0x00011400ff030b82 */ /* 0x000e620000000800 */
[----:B0-----:R-:W-:-:S05]  /*b500*/  @P0 IMAD.HI.U32 R2, R9, R2, RZ ;  /* 0x0000000209020227 */ /* 0x001fca00078e00ff */
[----:B-1----:R-:W-:Y:S02]  /*b510*/  @P0 SHF.R.U32.HI R7, RZ, R3, R2 ;  /* 0x00000003ff070219 */ /* 0x002fe40000011602 */
[----:B------:R-:W-:Y:S02]  /*b520*/  MOV R3, UR6 ;  /* 0x0000000600037c02 */ /* 0x000fe40008000f00 */
[----:B------:R-:W-:Y:S02]  /*b530*/  MOV R2, R4 ;  /* 0x0000000400027202 */ /* 0x000fe40000000f00 */
[----:B------:R-:W-:-:S03]  /*b540*/  SHF.R.S32.HI R4, RZ, 0x1f, R7 ;  /* 0x0000001fff047819 */ /* 0x000fc60000011407 */
[----:B------:R-:W-:-:S04]  /*b550*/  IMAD.WIDE.U32 R2, R20, UR8, R2 ;  /* 0x0000000814027c25 */ /* 0x000fc8000f8e0002 */
[----:B------:R-:W-:Y:S02]  /*b560*/  IMAD.IADD R3, R3, 0x1, R5 ;  /* 0x0000000103037824 */ /* 0x000fe400078e0205 */
[----:B------:R-:W-:Y:S02]  /*b570*/  IMAD.MOV R5, RZ, RZ, -R7 ;  /* 0x000000ffff057224 */ /* 0x000fe400078e0a07 */
[----:B------:R-:W-:Y:S02]  /*b580*/  IMAD R4, R4, UR4, RZ ;  /* 0x0000000404047c24 */ /* 0x000fe4000f8e02ff */
[----:B------:R-:W-:Y:S02]  /*b590*/  IMAD R5, R0, R5, R9 ;  /* 0x0000000500057224 */ /* 0x000fe400078e0209 */
[C---:B------:R-:W-:Y:S02]  /*b5a0*/  IMAD R9, R7.reuse, UR5, R4 ;  /* 0x0000000507097c24 */ /* 0x040fe4000f8e0204 */
[----:B------:R-:W-:Y:S01]  /*b5b0*/  IMAD.WIDE.U32 R2, R7, UR4, R2 ;  /* 0x0000000407027c25 */ /* 0x000fe2000f8e0002 */
        /* <DEDUP_REMOVED lines=8> */
[----:B------:R-:W-:Y:S01]  /*b640*/  LEA R4, P0, R2, UR4, 0x1 ;  /* 0x0000000402047c11 */ /* 0x000fe2000f8008ff */
[----:B------:R-:W-:Y:S02]  /*b650*/  ULDC UR4, c[0x0][0x2b8] ;  /* 0x0000ae0000047ab9 */ /* 0x000fe40000000800 */
[----:B------:R-:W-:Y:S02]  /*b660*/  ISETP.GE.AND P1, PT, R22, UR4, PT ;  /* 0x0000000416007c0c */ /* 0x000fe4000bf26270 */
[----:B------:R-:W-:Y:S01]  /*b670*/  LEA.HI.X R5, R2, UR5, R5, 0x1, P0 ;  /* 0x0000000502057c11 */ /* 0x000fe200080f0c05 */
[----:B------:R-:W-:-:S03]  /*b680*/  UMOV UR5, 0xffffffff ;  /* 0xffffffff00057882 */ /* 0x000fc60000000000 */
[----:B------:R-:W-:Y:S07]  /*b690*/  BRA.DIV UR5, `(.L_x_3268) ;  /* 0x00000026058c7947 */ /* 0x000fee000b800000 */
[----:B------:R-:W0:Y:S01]  /*b6a0*/  SHFL.IDX PT, R14, R4, RZ, 0x181f ;  /* 0x00181fff040e7589 */ /* 0x000e2200000e0000 */
[----:B------:R-:W-:Y:S01]  /*b6b0*/  ULDC UR4, c[0x0][0x288] ;  /* 0x0000a20000047ab9 */ /* 0x000fe20000000800 */
[----:B------:R-:W-:Y:S02]  /*b6c0*/  IMAD R35, R35, 0x40, R36 ;  /* 0x0000004023237824 */ /* 0x000fe400078e0224 */
[----:B------:R-:W1:Y:S01]  /*b6d0*/  SHFL.IDX PT, R2, R5, RZ, 0x181f ;  /* 0x00181fff05027589 */ /* 0x000e6200000e0000 */
[----:B------:R-:W-:Y:S02]  /*b6e0*/  IMAD R0, R0, UR4, RZ ;  /* 0x0000000400007c24 */ /* 0x000fe4000f8e02ff */
[C---:B------:R-:W-:Y:S01]  /*b6f0*/  VIADD R9, R35.reuse, 0x10 ;  /* 0x0000001023097836 */ /* 0x040fe20000000000 */
[----:B------:R-:W-:Y:S02]  /*b700*/  SHFL.IDX PT, R6, R5, 0x1, 0x181f ;  /* 0x00381f0005067f89 */ /* 0x000fe400000e0000 */
[----:B------:R-:W-:-:S13]  /*b710*/  ISETP.GE.AND P0, PT, R35, R0, PT ;  /* 0x000000002300720c */ /* 0x000fda0003f06270 */
[----:B------:R-:W-:Y:S02]  /*b720*/  @!P0 LEA R7, R30, UR43, 0x1 ;  /* 0x0000002b1e078c11 */ /* 0x000fe4000f8e08ff */
[----:B0-----:R-:W-:-:S04]  /*b730*/  @!P0 LEA R14, P2, R22, R14, 0x1 ;  /* 0x0000000e160e8211 */ /* 0x001fc800078408ff */
[----:B-1----:R-:W-:Y:S01]  /*b740*/  @!P0 IADD3.X R3, RZ, R2, RZ, P2, !PT ;  /* 0x00000002ff038210 */ /* 0x002fe200017fe4ff */
[----:B------:R-:W-:Y:S02]  /*b750*/  @!P0 IMAD.MOV.U32 R2, RZ, RZ, R14 ;  /* 0x000000ffff028224 */ /* 0x000fe400078e000e */
[----:B------:R-:W0:Y:S04]  /*b760*/  SHFL.IDX PT, R14, R4, 0x1, 0x181f ;  /* 0x00381f00040e7f89 */ /* 0x000e2800000e0000 */
[----:B------:R1:W-:Y:S01]  /*b770*/  @!P0 LDGSTS.E.BYPASS.LTC128B.128 [R7+0x20400], desc[UR36][R2.64], !P1 ;  /* 0x2040000002078fae */ /* 0x0003e2000c901d64 */
[----:B------:R-:W-:Y:S01]  /*b780*/  ISETP.GE.AND P0, PT, R9, R0, PT ;  /* 0x000000000900720c */ /* 0x000fe20003f06270 */
[----:B-1----:R-:W-:-:S12]  /*b790*/  VIADD R7, R35, 0x20 ;  /* 0x0000002023077836 */ /* 0x002fd80000000000 */
[----:B------:R-:W-:Y:S02]  /*b7a0*/  @!P0 LEA R9, R30, UR43, 0x1 ;  /* 0x0000002b1e098c11 */ /* 0x000fe4000f8e08ff */
[----:B0-----:R-:W-:Y:S02]  /*b7b0*/  @!P0 LEA R2, P2, R22, R14, 0x1 ;  /* 0x0000000e16028211 */ /* 0x001fe400078408ff */
[----:B------:R-:W0:Y:S02]  /*b7c0*/  SHFL.IDX PT, R14, R4, 0x2, 0x181f ;  /* 0x00581f00040e7f89 */ /* 0x000e2400000e0000 */
[----:B------:R-:W-:Y:S02]  /*b7d0*/  @!P0 IADD3.X R3, RZ, R6, RZ, P2, !PT ;  /* 0x00000006ff038210 */ /* 0x000fe400017fe4ff */
[----:B------:R-:W1:Y:S04]  /*b7e0*/  SHFL.IDX PT, R6, R5, 0x2, 0x181f ;  /* 0x00581f0005067f89 */ /* 0x000e6800000e0000 */
[----:B------:R0:W-:Y:S01]  /*b7f0*/  @!P0 LDGSTS.E.BYPASS.LTC128B.128 [R9+0x20c00], desc[UR36][R2.64], !P1 ;  /* 0x20c0000002098fae */ /* 0x0001e2000c901d64 */
[----:B------:R-:W-:-:S13]  /*b800*/  ISETP.GE.AND P0, PT, R7, R0, PT ;  /* 0x000000000700720c */ /* 0x000fda0003f06270 */
[----:B------:R-:W-:Y:S02]  /*b810*/  @!P0 LEA R7, R30, UR43, 0x1 ;  /* 0x0000002b1e078c11 */ /* 0x000fe4000f8e08ff */
[----:B0-----:R-:W-:Y:S02]  /*b820*/  @!P0 LEA R2, P2, R22, R14, 0x1 ;  /* 0x0000000e16028211 */ /* 0x001fe400078408ff */
[----:B------:R0:W2:Y:S03]  /*b830*/  SHFL.IDX PT, R14, R4, 0x3, 0x181f ;  /* 0x00781f00040e7f89 */ /* 0x0000a600000e0000 */
[----:B-1----:R-:W-:Y:S02]  /*b840*/  @!P0 IMAD.X R3, RZ, RZ, R6, P2 ;  /* 0x000000ffff038224 */ /* 0x002fe400010e0606 */
[----:B------:R0:W1:Y:S04]  /*b850*/  SHFL.IDX PT, R6, R5, 0x3, 0x181f ;  /* 0x00781f0005067f89 */ /* 0x00006800000e0000 */
[----:B------:R0:W-:Y:S02]  /*b860*/  @!P0 LDGSTS.E.BYPASS.LTC128B.128 [R7+0x21400], desc[UR36][R2.64], !P1 ;  /* 0x2140000002078fae */ /* 0x0001e4000c901d64 */
.L_x_3324:
[----:B------:R-:W-:-:S04]  /*b870*/  IADD3 R35, R35, 0x30, RZ ;  /* 0x0000003023237810 */ /* 0x000fc80007ffe0ff */
[----:B------:R-:W-:Y:S01]  /*b880*/  ISETP.GE.AND P0, PT, R35, R0, PT ;  /* 0x000000002300720c */ /* 0x000fe20003f06270 */
[----:B------:R-:W-:-:S05]  /*b890*/  IMAD.MOV.U32 R0, RZ, RZ, 0x1 ;  /* 0x00000001ff007424 */ /* 0x000fca00078e00ff */
[----:B------:R-:W-:-:S07]  /*b8a0*/  SHF.L.U32 R0, R0, 0x1f, RZ ;  /* 0x0000001f00007819 */ /* 0x000fce00000006ff */
[----:B0-2---:R-:W-:Y:S02]  /*b8b0*/  @!P0 LEA R2, P2, R22, R14, 0x1 ;  /* 0x0000000e16028211 */ /* 0x005fe400078408ff */
[----:B------:R-:W-:-:S03]  /*b8c0*/  @!P0 LEA R5, R30, UR43, 0x1 ;  /* 0x0000002b1e058c11 */ /* 0x000fc6000f8e08ff */
[----:B-1----:R-:W-:-:S05]  /*b8d0*/  @!P0 IMAD.X R3, RZ, RZ, R6, P2 ;  /* 0x000000ffff038224 */ /* 0x002fca00010e0606 */
[----:B------:R-:W-:Y:S01]  /*b8e0*/  @!PT LDS RZ, [RZ] ;  /* 0x00000000fffff984 */ /* 0x000fe20000000800 */
[----:B------:R-:W-:Y:S01]  /*b8f0*/  @!PT LDS RZ, [RZ] ;  /* 0x00000000fffff984 */ /* 0x000fe20000000800 */
[----:B------:R-:W-:Y:S01]  /*b900*/  @!PT LDS RZ, [RZ] ;  /* 0x00000000fffff984 */ /* 0x000fe20000000800 */
[----:B------:R0:W-:Y:S01]  /*b910*/  @!P0 LDGSTS.E.BYPASS.LTC128B.128 [R5+0x21c00], desc[UR36][R2.64], !P1 ;  /* 0x21c0000002058fae */ /* 0x0001e2000c901d64 */
[----:B------:R-:W-:Y:S01]  /*b920*/  NOP ;  /* 0x0000000000007918 */ /* 0x000fe20000000000 */
[----:B------:R-:W-:Y:S02]  /*b930*/  SYNCS.ARRIVE.TRANS64.RED.A0T1 RZ, [UR43+0x28c00], RZ ;  /* 0x028c00ffffff79a7 */ /* 0x000fe4000820042b */
[----:B------:R-:W-:Y:S01]  /*b940*/  ARRIVES.LDGSTSBAR.64.TRANSCNT [UR43+0x28c00] ;  /* 0x028c0000ff0079b0 */ /* 0x000fe20008000aab */
[----:B------:R-:W-:Y:S01]  /*b950*/  NOP ;  /* 0x0000000000007918 */ /* 0x000fe20000000000 */
[----:B------:R-:W-:Y:S01]  /*b960*/  SYNCS.ARRIVE.TRANS64.A1T0 RZ, [UR43+0x28c00], RZ ;  /* 0x028c00ffffff79a7 */ /* 0x000fe2000810002b */
[----:B------:R-:W1:Y:S02]  /*b970*/  SYNCS.PHASECHK.TRANS64.TRYWAIT P0, [UR43+0x28c20], R0 ;  /* 0x028c2000ff0075a7 */ /* 0x000e64000800016b */
[----:B01----:R-:W-:Y:S05]  /*b980*/  @!P0 BRA `(.L_x_3269) ;  /* 0x0000002400f48947 */ /* 0x003fea0003800000 */
.L_x_3325:
[----:B------:R-:W-:-:S13]  /*b990*/  ISETP.NE.AND P0, PT, R33, 0x3, PT ;  /* 0x000000032100780c */ /* 0x000fda0003f05270 */
[----:B------:R-:W-:Y:S05]  /*b9a0*/  @!P0 BRA `(.L_x_3270) ;  /* 0x0000000000048947 */ /* 0x000fea0003800000 */
[----:B------:R-:W-:Y:S01]  /*b9b0*/  BPT.TRAP 0x1 ;  /* 0x000000040000795c */ /* 0x000fe20000300000 */
.L_x_3270:
[----:B------:R-:W1:Y:S02]  /*b9c0*/  SYNCS.PHASECHK.TRANS64.TRYWAIT P0, [UR43+0x28c60], R0 ;  /* 0x028c6000ff0075a7 */ /* 0x000e64000800016b */
[----:B-1----:R-:W-:Y:S05]  /*b9d0*/  @!P0 BRA `(.L_x_3271) ;  /* 0x0000002400f88947 */ /* 0x002fea0003800000 */
.L_x_3326:
[----:B------:R-:W-:Y:S01]  /*b9e0*/  ULDC.64 UR4, c[0x0][0x328] ;  /* 0x0000ca0000047ab9 */ /* 0x000fe20000000a00 */
[----:B------:R-:W-:Y:S01]  /*b9f0*/  ULDC.64 UR6, c[0x0][0x338] ;  /* 0x0000ce0000067ab9 */ /* 0x000fe20000000a00 */
[----:B0-----:R-:W-:Y:S02]  /*ba00*/  IMAD R0, R29, UR4, RZ ;  /* 0x000000041d007c24 */ /* 0x001fe4000f8e02ff */
[----:B------:R-:W-:Y:S01]  /*ba10*/  IMAD.WIDE.U32 R2, R19, UR4, RZ ;  /* 0x0000000413027c25 */ /* 0x000fe2000f8e00ff */
[----:B------:R-:W-:-:S03]  /*ba20*/  R2UR UR4, R23 ;  /* 0x00000000170472ca */ /* 0x000fc600000e0000 */
[----:B------:R-:W-:Y:S02]  /*ba30*/  IMAD R19, R19, UR5, R0 ;  /* 0x0000000513137c24 */ /* 0x000fe4000f8e0200 */
[----:B------:R-:W-:-:S03]  /*ba40*/  IMAD R5, R27, UR6, RZ ;  /* 0x000000061b057c24 */ /* 0x000fc6000f8e02ff */
[----:B------:R-:W-:Y:S01]  /*ba50*/  IADD3 R3, R3, R19, RZ ;  /* 0x0000001303037210 */ /* 0x000fe20007ffe0ff */
[C---:B------:R-:W-:Y:S02]  /*ba60*/  IMAD R5, R26.reuse, UR7, R5 ;  /* 0x000000071a057c24 */ /* 0x040fe4000f8e0205 */
[----:B------:R-:W-:Y:S01]  /*ba70*/  IMAD.WIDE.U32 R2, R26, UR6, R2 ;  /* 0x000000061a027c25 */ /* 0x000fe2000f8e0002 */
[----:B------:R-:W-:Y:S02]  /*ba80*/  ULDC.64 UR6, c[0x0][0x330] ;  /* 0x0000cc0000067ab9 */ /* 0x000fe40000000a00 */
[----:B------:R-:W-:Y:S01]  /*ba90*/  UIMAD UR4, UR4, UR6, URZ ;  /* 0x00000006040472a4 */ /* 0x000fe2000f8e023f */
[----:B------:R-:W-:Y:S02]  /*baa0*/  IMAD.IADD R3, R3, 0x1, R5 ;  /* 0x0000000103037824 */ /* 0x000fe400078e0205 */
[----:B------:R-:W-:Y:S01]  /*bab0*/  IMAD.U32 R5, RZ, RZ, UR6 ;  /* 0x00000006ff057e24 */ /* 0x000fe2000f8e00ff */
[----:B------:R-:W-:-:S03]  /*bac0*/  UIMAD UR4, UR40, UR7, UR4 ;  /* 0x00000007280472a4 */ /* 0x000fc6000f8e0204 */
[----:B------:R-:W-:Y:S01]  /*bad0*/  IMAD.WIDE.U32 R2, R5, UR40, R2 ;  /* 0x0000002805027c25 */ /* 0x000fe2000f8e0002 */
[----:B------:R-:W-:-:S04]  /*bae0*/  ULDC.64 UR6, c[0x0][0x318] ;  /* 0x0000c60000067ab9 */ /* 0x000fc80000000a00 */
[----:B------:R-:W-:Y:S01]  /*baf0*/  IADD3 R3, R3, UR4, RZ ;  /* 0x0000000403037c10 */ /* 0x000fe2000fffe0ff */
[----:B------:R-:W-:Y:S01]  /*bb00*/  UMOV UR4, 0xffffffff ;  /* 0xffffffff00047882 */ /* 0x000fe20000000000 */
[----:B------:R-:W-:-:S04]  /*bb10*/  LEA R0, P0, R2, UR6, 0x1 ;  /* 0x0000000602007c11 */ /* 0x000fc8000f8008ff */
[----:B------:R-:W-:Y:S01]  /*bb20*/  LEA.HI.X R6, R2, UR7, R3, 0x1, P0 ;  /* 0x0000000702067c11 */ /* 0x000fe200080f0c03 */
[----:B------:R-:W-:Y:S08]  /*bb30*/  BRA.DIV UR4, `(.L_x_3272) ;  /* 0x0000002604b87947 */ /* 0x000ff0000b800000 */
[----:B------:R-:W0:Y:S01]  /*bb40*/  SHFL.IDX PT, R14, R0, RZ, 0x181f ;  /* 0x00181fff000e7589 */ /* 0x000e2200000e0000 */
[----:B------:R-:W-:Y:S01]  /*bb50*/  IMAD.SHL.U32 R8, R22, 0x2, RZ ;  /* 0x0000000216087824 */ /* 0x000fe200078e00ff */
[C---:B------:R-:W-:Y:S02]  /*bb60*/  LOP3.LUT R4, R17.reuse, 0x1, RZ, 0xc0, !PT ;  /* 0x0000000111047812 */ /* 0x040fe400078ec0ff */
[----:B------:R-:W1:Y:S01]  /*bb70*/  SHFL.IDX PT, R3, R6, RZ, 0x181f ;  /* 0x00181fff06037589 */ /* 0x000e6200000e0000 */
[----:B------:R-:W-:Y:S02]  /*bb80*/  LEA R7, R30, UR43, 0x1 ;  /* 0x0000002b1e077c11 */ /* 0x000fe4000f8e08ff */
[----:B------:R-:W-:Y:S01]  /*bb90*/  ISETP.NE.U32.AND P1, PT, R4, 0x1, PT ;  /* 0x000000010400780c */ /* 0x000fe20003f25070 */
[----:B------:R-:W-:Y:S01]  /*bba0*/  SHFL.IDX PT, R5, R6, 0x1, 0x181f ;  /* 0x00381f0006057f89 */ /* 0x000fe200000e0000 */
[C---:B------:R-:W-:Y:S02]  /*bbb0*/  LOP3.LUT P5, RZ, R17.reuse, 0x2, RZ, 0xc0, !PT ;  /* 0x0000000211ff7812 */ /* 0x040fe400078ac0ff */
[C---:B------:R-:W-:Y:S01]  /*bbc0*/  LOP3.LUT P4, RZ, R17.reuse, 0x4, RZ, 0xc0, !PT ;  /* 0x0000000411ff7812 */ /* 0x040fe2000788c0ff */
[----:B------:R-:W-:Y:S01]  /*bbd0*/  SHFL.IDX PT, R9, R6, 0x2, 0x181f ;  /* 0x00581f0006097f89 */ /* 0x000fe200000e0000 */
[----:B------:R-:W-:-:S02]  /*bbe0*/  LOP3.LUT P3, RZ, R17, 0x8, RZ, 0xc0, !PT ;  /* 0x0000000811ff7812 */ /* 0x000fc4000786c0ff */
[C---:B------:R-:W-:Y:S01]  /*bbf0*/  LOP3.LUT P2, RZ, R17.reuse, 0x10, RZ, 0xc0, !PT ;  /* 0x0000001011ff7812 */ /* 0x040fe2000784c0ff */
[----:B------:R-:W-:Y:S01]  /*bc00*/  SHFL.IDX PT, R6, R6, 0x3, 0x181f ;  /* 0x00781f0006067f89 */ /* 0x000fe200000e0000 */
[----:B------:R-:W-:Y:S02]  /*bc10*/  LOP3.LUT R16, R16, 0xfffffeff, RZ, 0xc0, !PT ;  /* 0xfffffeff10107812 */ /* 0x000fe400078ec0ff */
[----:B------:R-:W-:Y:S02]  /*bc20*/  PRMT R4, R17, 0x8880, RZ ;  /* 0x0000888011047816 */ /* 0x000fe400000000ff */
[----:B------:R-:W-:Y:S02]  /*bc30*/  @P1 LOP3.LUT R16, R16, 0x100, RZ, 0xfc, !PT ;  /* 0x0000010010101812 */ /* 0x000fe400078efcff */
[----:B0-----:R-:W-:Y:S02]  /*bc40*/  IADD3 R2, P0, R14, R8, RZ ;  /* 0x000000080e027210 */ /* 0x001fe40007f1e0ff */
[----:B------:R-:W0:Y:S01]  /*bc50*/  SHFL.IDX PT, R14, R0, 0x1, 0x181f ;  /* 0x00381f00000e7f89 */ /* 0x000e2200000e0000 */
[----:B------:R-:W-:-:S02]  /*bc60*/  LOP3.LUT R16, R16, 0xfffffdff, RZ, 0xc0, !PT ;  /* 0xfffffdff10107812 */ /* 0x000fc400078ec0ff */
[----:B-1----:R-:W-:Y:S01]  /*bc70*/  IMAD.X R3, RZ, RZ, R3, P0 ;  /* 0x000000ffff037224 */ /* 0x002fe200000e0603 */
[----:B------:R-:W-:Y:S02]  /*bc80*/  ISETP.LT.OR P0, PT, R18, 0x1, P1 ;  /* 0x000000011200780c */ /* 0x000fe40000f01670 */
[----:B------:R-:W-:-:S11]  /*bc90*/  LOP3.LUT P1, RZ, R17, 0x20, RZ, 0xc0, !PT ;  /* 0x0000002011ff7812 */ /* 0x000fd6000782c0ff */
[----:B------:R-:W-:Y:S01]  /*bca0*/  LDGSTS.E.BYPASS.LTC128B.128 [R7+0x400], desc[UR36][R2.64], !P0 ;  /* 0x0040000002077fae */ /* 0x000fe2000c101d64 */
[----:B------:R-:W-:-:S13]  /*bcb0*/  ISETP.LT.OR P0, PT, R18, 0x1, !P5 ;  /* 0x000000011200780c */ /* 0x000fda0006f01670 */
        /* <DEDUP_REMOVED lines=9> */
[----:B------:R-:W-:-:S04]  /*bd50*/  LOP3.LUT P0, RZ, R17, 0x40, RZ, 0xc0, !PT ;  /* 0x0000004011ff7812 */ /* 0x000fc8000780c0ff */
[----:B------:R-:W-:-:S13]  /*bd60*/  ISETP.LT.OR P6, PT, R18, 0x1, !P0 ;  /* 0x000000011200780c */ /* 0x000fda00047c1670 */
[----:B------:R-:W-:Y:S01]  /*bd70*/  LDGSTS.E.BYPASS.LTC128B.128 [R7+0xc400], desc[UR36][R2.64+0x300], !P6 ;  /* 0x0c40030002077fae */ /* 0x000fe2000f101d64 */
[----:B------:R-:W-:-:S13]  /*bd80*/  ISETP.GT.AND P6, PT, R4, -0x1, PT ;  /* 0xffffffff0400780c */ /* 0x000fda0003fc4270 */
[----:B------:R-:W-:Y:S02]  /*bd90*/  @P6 LOP3.LUT R16, R16, 0x200, RZ, 0xfc, !PT ;  /* 0x0000020010106812 */ /* 0x000fe400078efcff */
[----:B------:R-:W-:-:S13]  /*bda0*/  ISETP.LT.OR P6, PT, R18, 0x1, P6 ;  /* 0x000000011200780c */ /* 0x000fda00037c1670 */
[----:B------:R1:W-:Y:S01]  /*bdb0*/  LDGSTS.E.BYPASS.LTC128B.128 [R7+0xe400], desc[UR36][R2.64+0x380], !P6 ;  /* 0x0e40038002077fae */ /* 0x0003e2000f101d64 */
[----:B0-----:R-:W-:-:S03]  /*bdc0*/  IADD3 R4, P6, R14, R8, RZ ;  /* 0x000000080e047210 */ /* 0x001fc60007fde0ff */
[----:B------:R-:W1:Y:S01]  /*bdd0*/  SHFL.IDX PT, R14, R0, 0x2, 0x181f ;  /* 0x00581f00000e7f89 */ /* 0x000e6200000e0000 */
[----:B------:R-:W-:Y:S02]  /*bde0*/  IADD3.X R5, RZ, R5, RZ, P6, !PT ;  /* 0x00000005ff057210 */ /* 0x000fe400037fe4ff */
[----:B-1----:R-:W-:Y:S02]  /*bdf0*/  IADD3 R2, P6, R14, R8, RZ ;  /* 0x000000080e027210 */ /* 0x002fe40007fde0ff */
[----:B------:R0:W1:Y:S03]  /*be00*/  SHFL.IDX PT, R14, R0, 0x3, 0x181f ;  /* 0x00781f00000e7f89 */ /* 0x00006600000e0000 */
[----:B------:R-:W-:Y:S01]  /*be10*/  IMAD.X R3, RZ, RZ, R9, P6 ;  /* 0x000000ffff037224 */ /* 0x000fe200030e0609 */
[----:B------:R-:W-:-:S04]  /*be20*/  LOP3.LUT P6, RZ, R16, 0x100, RZ, 0xc0, !PT ;  /* 0x0000010010ff7812 */ /* 0x000fc800078cc0ff */
[----:B------:R-:W-:-:S13]  /*be30*/  ISETP.LT.OR P6, PT, R18, 0x11, P6 ;  /* 0x000000111200780c */ /* 0x000fda00037c1670 */
        /* <DEDUP_REMOVED lines=14> */
[----:B------:R-:W-:-:S13]  /*bf20*/  ISETP.LT.OR P6, PT, R18, 0x11, P6 ;  /* 0x000000111200780c */ /* 0x000fda00037c1670 */
[----:B------:R2:W-:Y:S01]  /*bf30*/  LDGSTS.E.BYPASS.LTC128B.128 [R7+0xec00], desc[UR36][R4.64+0x380], !P6 ;  /* 0x0ec0038004077fae */ /* 0x0005e2000f101d64 */
[----:B------:R-:W-:-:S04]  /*bf40*/  LOP3.LUT P6, RZ, R16, 0x100, RZ, 0xc0, !PT ;  /* 0x0000010010ff7812 */ /* 0x000fc800078cc0ff */
[----:B------:R-:W-:Y:S01]  /*bf50*/  ISETP.LT.OR P6, PT, R18, 0x21, P6 ;  /* 0x000000211200780c */ /* 0x000fe200037c1670 */
[----:B--2---:R-:W-:-:S12]  /*bf60*/  IMAD.MOV.U32 R4, RZ, RZ, RZ ;  /* 0x000000ffff047224 */ /* 0x004fd800078e00ff */
[----:B------:R0:W-:Y:S01]  /*bf70*/  LDGSTS.E.BYPASS.LTC128B.128 [R7+0x1400], desc[UR36][R2.64], !P6 ;  /* 0x0140000002077fae */ /* 0x0001e2000f101d64 */
[----:B------:R-:W-:-:S13]  /*bf80*/  ISETP.LT.OR P6, PT, R18, 0x21, !P5 ;  /* 0x000000211200780c */ /* 0x000fda0006fc1670 */
        /* <DEDUP_REMOVED lines=11> */
[----:B------:R-:W-:-:S04]  /*c040*/  LOP3.LUT P6, RZ, R16, 0x200, RZ, 0xc0, !PT ;  /* 0x0000020010ff7812 */ /* 0x000fc800078cc0ff */
[----:B------:R-:W-:-:S13]  /*c050*/  ISETP.LT.OR P6, PT, R18, 0x21, P6 ;  /* 0x000000211200780c */ /* 0x000fda00037c1670 */
[----:B-1----:R0:W-:Y:S02]  /*c060*/  LDGSTS.E.BYPASS.LTC128B.128 [R7+0xf400], desc[UR36][R2.64+0x380], !P6 ;  /* 0x0f40038002077fae */ /* 0x0021e4000f101d64 */
.L_x_3336:
[----:B0-----:R-:W-:Y:S02]  /*c070*/  IADD3 R2, P6, R14, R8, RZ ;  /* 0x000000080e027210 */ /* 0x001fe40007fde0ff */
[----:B------:R-:W-:Y:S02]  /*c080*/  ISETP.LT.OR P5, PT, R18, 0x31, !P5 ;  /* 0x000000311200780c */ /* 0x000fe40006fa1670 */
[----:B------:R-:W-:Y:S02]  /*c090*/  IADD3.X R3, RZ, R6, RZ, P6, !PT ;  /* 0x00000006ff037210 */ /* 0x000fe400037fe4ff */
[----:B------:R-:W-:Y:S02]  /*c0a0*/  LOP3.LUT P6, RZ, R16, 0x100, RZ, 0xc0, !PT ;  /* 0x0000010010ff7812 */ /* 0x000fe400078cc0ff */
[C---:B------:R-:W-:Y:S02]  /*c0b0*/  ISETP.LT.OR P4, PT, R18.reuse, 0x31, !P4 ;  /* 0x000000311200780c */ /* 0x040fe40006781670 */
[----:B------:R-:W-:-:S02]  /*c0c0*/  ISETP.LT.OR P6, PT, R18, 0x31, P6 ;  /* 0x000000311200780c */ /* 0x000fc400037c1670 */
[C---:B------:R-:W-:Y:S02]  /*c0d0*/  ISETP.LT.OR P3, PT, R18.reuse, 0x31, !P3 ;  /* 0x000000311200780c */ /* 0x040fe40005f61670 */
[C---:B------:R-:W-:Y:S02]  /*c0e0*/  ISETP.LT.OR P2, PT, R18.reuse, 0x31, !P2 ;  /* 0x000000311200780c */ /* 0x040fe40005741670 */
[C---:B------:R-:W-:Y:S02]  /*c0f0*/  ISETP.LT.OR P1, PT, R18.reuse, 0x31, !P1 ;  /* 0x000000311200780c */ /* 0x040fe40004f21670 */
[----:B------:R-:W-:-:S05]  /*c100*/  ISETP.LT.OR P0, PT, R18, 0x31, !P0 ;  /* 0x000000311200780c */ /* 0x000fca0004701670 */
[----:B------:R-:W-:Y:S01]  /*c110*/  @!PT LDS RZ, [RZ] ;  /* 0x00000000fffff984 */ /* 0x000fe20000000800 */
[----:B------:R-:W-:Y:S01]  /*c120*/  @!PT LDS RZ, [RZ] ;  /* 0x00000000fffff984 */ /* 0x000fe20000000800 */
[----:B------:R-:W-:Y:S01]  /*c130*/  @!PT LDS RZ, [RZ] ;  /* 0x00000000fffff984 */ /* 0x000fe20000000800 */
[----:B------:R0:W-:Y:S01]  /*c140*/  LDGSTS.E.BYPASS.LTC128B.128 [R7+0x1c00], desc[UR36][R2.64], !P6 ;  /* 0x01c0000002077fae */ /* 0x0001e2000f101d64 */
[----:B------:R-:W-:-:S03]  /*c150*/  LOP3.LUT P6, RZ, R16, 0x200, RZ, 0xc0, !PT ;  /* 0x0000020010ff7812 */ /* 0x000fc600078cc0ff */
[----:B------:R0:W-:Y:S04]  /*c160*/  LDGSTS.E.BYPASS.LTC128B.128 [R7+0x3c00], desc[UR36][R2.64+0x80], !P5 ;  /* 0x03c0008002077fae */ /* 0x0001e8000e901d64 */
[----:B------:R0:W-:Y:S04]  /*c170*/  LDGSTS.E.BYPASS.LTC128B.128 [R7+0x5c00], desc[UR36][R2.64+0x100], !P4 ;  /* 0x05c0010002077fae */ /* 0x0001e8000e101d64 */
[----:B------:R0:W-:Y:S04]  /*c180*/  LDGSTS.E.BYPASS.LTC128B.128 [R7+0x7c00], desc[UR36][R2.64+0x180], !P3 ;  /* 0x07c0018002077fae */ /* 0x0001e8000d901d64 */
[----:B------:R0:W-:Y:S04]  /*c190*/  LDGSTS.E.BYPASS.LTC128B.128 [R7+0x9c00], desc[UR36][R2.64+0x200], !P2 ;  /* 0x09c0020002077fae */ /* 0x0001e8000d101d64 */
[----:B------:R0:W-:Y:S04]  /*c1a0*/  LDGSTS.E.BYPASS.LTC128B.128 [R7+0xbc00], desc[UR36][R2.64+0x280], !P1 ;  /* 0x0bc0028002077fae */ /* 0x0001e8000c901d64 */
[----:B------:R0:W-:Y:S01]  /*c1b0*/  LDGSTS.E.BYPASS.LTC128B.128 [R7+0xdc00], desc[UR36][R2.64+0x300], !P0 ;  /* 0x0dc0030002077fae */ /* 0x0001e2000c101d64 */
[----:B------:R-:W-:-:S13]  /*c1c0*/  ISETP.LT.OR P0, PT, R18, 0x31, P6 ;  /* 0x000000311200780c */ /* 0x000fda0003701670 */
[----:B------:R0:W-:Y:S01]  /*c1d0*/  LDGSTS.E.BYPASS.LTC128B.128 [R7+0xfc00], desc[UR36][R2.64+0x380], !P0 ;  /* 0x0fc0038002077fae */ /* 0x0001e2000c101d64 */
[----:B------:R-:W-:Y:S01]  /*c1e0*/  NOP ;  /* 0x0000000000007918 */ /* 0x000fe20000000000 */
[----:B------:R-:W-:Y:S02]  /*c1f0*/  SYNCS.ARRIVE.TRANS64.RED.A0T1 RZ, [UR43+0x28c50], RZ ;  /* 0x028c50ffffff79a7 */ /* 0x000fe4000820042b */
[----:B------:R-:W-:Y:S01]  /*c200*/  ARRIVES.LDGSTSBAR.64.TRANSCNT [UR43+0x28c50] ;  /* 0x028c5000ff0079b0 */ /* 0x000fe20008000aab */
[----:B------:R-:W-:Y:S01]  /*c210*/  NOP ;  /* 0x0000000000007918 */ /* 0x000fe20000000000 */
[----:B------:R-:W-:-:S13]  /*c220*/  ISETP.NE.AND P6, PT, R33, 0x3, PT ;  /* 0x000000032100780c */ /* 0x000fda0003fc5270 */
[----:B0-----:R-:W-:Y:S05]  /*c230*/  @!P6 BRA `(.L_x_3273) ;  /* 0x000000000004e947 */ /* 0x001fea0003800000 */
[----:B------:R-:W-:Y:S01]  /*c240*/  BPT.TRAP 0x1 ;  /* 0x000000040000795c */ /* 0x000fe20000300000 */
.L_x_3273:
[----:B------:R-:W-:Y:S01]  /*c250*/  VIADD R25, R25, 0xfffffffe ;  /* 0xfffffffe19197836 */ /* 0x000fe20000000000 */
[----:B------:R-:W-:Y:S01]  /*c260*/  SYNCS.ARRIVE.TRANS64.A1T0 RZ, [UR43+0x28c50], RZ ;  /* 0x028c50ffffff79a7 */ /* 0x000fe2000810002b */
[----:B------:R-:W-:Y:S01]  /*c270*/  BSSY B0, `(.L_x_3257) ;  /* 0x00000f1000007945 */ /* 0x000fe20003800000 */
[----:B------:R-:W-:Y:S01]  /*c280*/  IMAD.MOV.U32 R0, RZ, RZ, 0x1 ;  /* 0x00000001ff007424 */ /* 0x000fe200078e00ff */
[----:B------:R-:W-:Y:S02]  /*c290*/  MOV R21, 0x1 ;  /* 0x0000000100157802 */ /* 0x000fe40000000f00 */
[----:B------:R-:W-:-:S13]  /*c2a0*/  ISETP.GE.AND P0, PT, R25, UR45, PT ;  /* 0x0000002d19007c0c */ /* 0x000fda000bf06270 */
[----:B------:R-:W-:Y:S05]  /*c2b0*/  @!P0 BRA `(.L_x_3274) ;  /* 0x0000000c00b08947 */ /* 0x000fea0003800000 */
[----:B------:R-:W-:Y:S01]  /*c2c0*/  UIADD3 UR4, UR44, 0x1, URZ ;  /* 0x000000012c047890 */ /* 0x000fe2000fffe03f */
[----:B------:R-:W-:Y:S01]  /*c2d0*/  LOP3.LUT R3, RZ, UR42, RZ, 0x33, !PT ;  /* 0x0000002aff037c12 */ /* 0x000fe2000f8e33ff */
[----:B------:R-:W-:Y:S01]  /*c2e0*/  IMAD.MOV.U32 R21, RZ, RZ, 0x1 ;  /* 0x00000001ff157424 */ /* 0x000fe200078e00ff */
[----:B------:R-:W-:Y:S01]  /*c2f0*/  IADD3 R36, R37, R28, R36 ;  /* 0x0000001c25247210 */ /* 0x000fe20007ffe024 */
[----:B------:R-:W-:Y:S01]  /*c300*/  UIMAD UR4, UR4, UR38, URZ ;  /* 0x00000026040472a4 */ /* 0x000fe2000f8e023f */
[----:B------:R-:W-:Y:S02]  /*c310*/  LOP3.LUT R28, R34, 0x40, RZ, 0xc0, !PT ;  /* 0x00000040221c7812 */ /* 0x000fe400078ec0ff */
[----:B------:R-:W-:Y:S01]  /*c320*/  LOP3.LUT R25, R17, 0x80, RZ, 0xc0, !PT ;  /* 0x0000008011197812 */ /* 0x000fe200078ec0ff */
[----:B------:R-:W-:Y:S01]  /*c330*/  VIADD R36, R36, 0xffffff40 ;  /* 0xffffff4024247836 */ /* 0x000fe20000000000 */
[----:B------:R-:W-:Y:S02]  /*c340*/  SHF.R.U32.HI R28, RZ, 0x2, R28 ;  /* 0x00000002ff1c7819 */ /* 0x000fe4000001161c */
[----:B------:R-:W-:-:S02]  /*c350*/  LOP3.LUT R0, RZ, UR4, RZ, 0x33, !PT ;  /* 0x00000004ff007c12 */ /* 0x000fc4000f8e33ff */
[----:B------:R-:W-:Y:S02]  /*c360*/  SHF.R.U32.HI R25, RZ, 0x3, R25 ;  /* 0x00000003ff197819 */ /* 0x000fe40000011619 */
[----:B------:R-:W-:Y:S02]  /*c370*/  VIMNMX R3, R0, R3, !PT ;  /* 0x0000000300037248 */ /* 0x000fe40007fe0100 */
[----:B------:R-:W-:Y:S02]  /*c380*/  MOV R0, 0x1 ;  /* 0x0000000100007802 */ /* 0x000fe40000000f00 */
[C---:B------:R-:W-:Y:S01]  /*c390*/  IADD3 R22, -R3.reuse, -0x2, RZ ;  /* 0xfffffffe03167810 */ /* 0x040fe20007ffe1ff */
[----:B------:R-:W-:-:S07]  /*c3a0*/  IMAD R9, R3, -0x40, R36 ;  /* 0xffffffc003097824 */ /* 0x000fce00078e0224 */
.L_x_3289:
[----:B------:R-:W0:Y:S01]  /*c3b0*/  LDC R2, c[0x0][0x430] ;  /* 0x00010c00ff027b82 */ /* 0x000e220000000800 */
[----:B------:R-:W-:Y:S01]  /*c3c0*/  ISETP.GT.U32.AND P0, PT, R31, 0x3f, PT ;  /* 0x0000003f1f00780c */ /* 0x000fe20003f04070 */
[----:B------:R-:W-:Y:S01]  /*c3d0*/  BSSY B1, `(.L_x_3275) ;  /* 0x0000014000017945 */ /* 0x000fe20003800000 */
[----:B------:R-:W-:Y:S02]  /*c3e0*/  IMAD.MOV.U32 R7, RZ, RZ, R9 ;  /* 0x000000ffff077224 */ /* 0x000fe400078e0009 */
[----:B------:R-:W-:Y:S01]  /*c3f0*/  IMAD.MOV.U32 R6, RZ, RZ, RZ ;  /* 0x000000ffff067224 */ /* 0x000fe200078e00ff */
[----:B0-----:R-:W-:-:S13]  /*c400*/  ISETP.NE.AND P1, PT, R2, 0x1, PT ;  /* 0x000000010200780c */ /* 0x001fda0003f25270 */
[----:B------:R-:W0:Y:S08]  /*c410*/  @P1 LDC R2, c[0x0][0x434] ;  /* 0x00010d00ff021b82 */ /* 0x000e300000000800 */
[----:B------:R-:W1:Y:S01]  /*c420*/  @P1 LDC R3, c[0x0][0x438] ;  /* 0x00010e00ff031b82 */ /* 0x000e620000000800 */
[----:B0-----:R-:W-:-:S05]  /*c430*/  @P1 IMAD.HI.U32 R2, R9, R2, RZ ;  /* 0x0000000209021227 */ /* 0x001fca00078e00ff */
[----:B-1----:R-:W-:Y:S01]  /*c440*/  @P1 SHF.R.U32.HI R7, RZ, R3, R2 ;  /* 0x00000003ff071219 */ /* 0x002fe20000011602 */
[----:B--2---:R-:W-:Y:S06]  /*c450*/  @P0 BRA `(.L_x_3276) ;  /* 0x00000000002c0947 */ /* 0x004fec0003800000 */
[----:B------:R-:W-:Y:S01]  /*c460*/  ULDC.64 UR4, c[0x0][0x428] ;  /* 0x00010a0000047ab9 */ /* 0x000fe20000000a00 */
[----:B------:R-:W-:Y:S01]  /*c470*/  SHF.R.S32.HI R3, RZ, 0x1f, R7 ;  /* 0x0000001fff037819 */ /* 0x000fe20000011407 */
[----:B------:R-:W-:Y:S01]  /*c480*/  IMAD R5, R32, UR4, RZ ;  /* 0x0000000420057c24 */ /* 0x000fe2000f8e02ff */
[----:B------:R-:W-:-:S03]  /*c490*/  MOV R2, R7 ;  /* 0x0000000700027202 */ /* 0x000fc60000000f00 */
[C---:B------:R-:W-:Y:S02]  /*c4a0*/  IMAD R5, R24.reuse, UR5, R5 ;  /* 0x0000000518057c24 */ /* 0x040fe4000f8e0205 */
[----:B------:R-:W-:Y:S01]  /*c4b0*/  IMAD.WIDE.U32 R2, R24, UR4, R2 ;  /* 0x0000000418027c25 */ /* 0x000fe2000f8e0002 */
[----:B------:R-:W-:-:S03]  /*c4c0*/  ULDC.64 UR4, c[0x0][0x418] ;  /* 0x0001060000047ab9 */ /* 0x000fc60000000a00 */
[----:B------:R-:W-:Y:S01]  /*c4d0*/  IMAD.IADD R3, R5, 0x1, R3 ;  /* 0x0000000105037824 */ /* 0x000fe200078e0203 */
[----:B------:R-:W-:-:S04]  /*c4e0*/  LEA R4, P0, R2, UR4, 0x2 ;  /* 0x0000000402047c11 */ /* 0x000fc8000f8010ff */
[----:B------:R-:W-:-:S05]  /*c4f0*/  LEA.HI.X R5, R2, UR5, R3, 0x2, P0 ;  /* 0x0000000502057c11 */ /* 0x000fca00080f1403 */
[----:B------:R0:W5:Y:S04]  /*c500*/  LDG.E R6, desc[UR36][R4.64] ;  /* 0x0000002404067981 */ /* 0x000168000c1e1900 */
.L_x_3276:
[----:B------:R-:W-:Y:S05]  /*c510*/  BSYNC B1 ;  /* 0x0000000000017941 */ /* 0x000fea0003800000 */
.L_x_3275:
[----:B------:R-:W-:-:S13]  /*c520*/  ISETP.NE.AND P0, PT, R33, 0x3, PT ;  /* 0x000000032100780c */ /* 0x000fda0003f05270 */
[----:B------:R-:W-:Y:S05]  /*c530*/  @!P0 BRA `(.L_x_3277) ;  /* 0x0000000000048947 */ /* 0x000fea0003800000 */
[----:B------:R-:W-:Y:S01]  /*c540*/  BPT.TRAP 0x1 ;  /* 0x000000040000795c */ /* 0x000fe20000300000 */
.L_x_3277:
[----:B------:R-:W-:Y:S01]  /*c550*/  LEA R10, R0, UR43, 0x3 ;  /* 0x0000002b000a7c11 */ /* 0x000fe2000f8e18ff */
[----:B------:R-:W-:Y:S01]  /*c560*/  BSSY B1, `(.L_x_3278) ;  /* 0x0000004000017945 */ /* 0x000fe20003800000 */
[----:B------:R-:W-:-:S04]  /*c570*/  SHF.L.U32 R20, R21, 0x1f, RZ ;  /* 0x0000001f15147819 */ /* 0x000fc800000006ff */
[----:B------:R-:W1:Y:S02]  /*c580*/  SYNCS.PHASECHK.TRANS64.TRYWAIT P0, [R10+URZ+0x28c40], R20 ;  /* 0x028c40140a0075a7 */ /* 0x000e64000800017f */
[----:B-1----:R-:W-:Y:S05]  /*c590*/  @!P0 BRA `(.L_x_3279) ;  /* 0x0000002400308947 */ /* 0x002fea0003800000 */
.L_x_3337:
[----:B------:R-:W-:Y:S05]  /*c5a0*/  BSYNC B1 ;  /* 0x0000000000017941 */ /* 0x000fea0003800000 */
.L_x_3278:
[----:B------:R-:W-:Y:S01]  /*c5b0*/  ULDC UR4, c[0x0][0x430] ;  /* 0x00010c0000047ab9 */ /* 0x000fe20000000800 */
[----:B-----5:R-:W-:Y:S01]  /*c5c0*/  SHF.R.S32.HI R18, RZ, 0x1f, R6 ;  /* 0x0000001fff127819 */ /* 0x020fe20000011406 */
[----:B------:R-:W-:Y:S01]  /*c5d0*/  UIADD3 UR4, -UR4, URZ, URZ ;  /* 0x0000003f04047290 */ /* 0x000fe2000fffe13f */
[----:B------:R-:W-:Y:S02]  /*c5e0*/  R2UR UR6, R23 ;  /* 0x00000000170672ca */ /* 0x000fe400000e0000 */
[----:B------:R-:W-:Y:S02]  /*c5f0*/  LOP3.LUT P1, RZ, R16, 0x1, RZ, 0xc0, !PT ;  /* 0x0000000110ff7812 */ /* 0x000fe4000782c0ff */
[----:B------:R-:W-:Y:S01]  /*c600*/  LEA R17, R0, R30, 0xc ;  /* 0x0000001e00117211 */ /* 0x000fe200078e60ff */
[----:B------:R-:W-:Y:S01]  /*c610*/  IMAD R7, R7, UR4, R9 ;  /* 0x0000000407077c24 */ /* 0x000fe2000f8e0209 */
[----:B------:R-:W-:-:S04]  /*c620*/  ULDC.64 UR4, c[0x0][0x300] ;  /* 0x0000c00000047ab9 */ /* 0x000fc80000000a00 */
[----:B------:R-:W-:-:S05]  /*c630*/  SHF.R.S32.HI R19, RZ, 0x1f, R7 ;  /* 0x0000001fff137819 */ /* 0x000fca0000011407 */
[----:B------:R-:W-:-:S04]  /*c640*/  IMAD R2, R19, UR4, RZ ;  /* 0x0000000413027c24 */ /* 0x000fc8000f8e02ff */
[C---:B0-----:R-:W-:Y:S02]  /*c650*/  IMAD R5, R7.reuse, UR5, R2 ;  /* 0x0000000507057c24 */ /* 0x041fe4000f8e0202 */
        /* <DEDUP_REMOVED lines=20> */
[----:B------:R-:W2:Y:S04]  /*c7a0*/  SHFL.IDX PT, R3, R29, RZ, 0x181f ;  /* 0x00181fff1d037589 */ /* 0x000ea800000e0000 */
[----:B------:R-:W-:Y:S01]  /*c7b0*/  SHFL.IDX PT, R34, R29, 0x3, 0x181f ;  /* 0x00781f001d227f89 */ /* 0x000fe200000e0000 */
[----:B0-----:R-:W-:-:S03]  /*c7c0*/  IADD3 R12, P0, R14, R8, RZ ;  /* 0x000000080e0c7210 */ /* 0x001fc60007f1e0ff */
[----:B------:R-:W0:Y:S02]  /*c7d0*/  SHFL.IDX PT, R14, R26, 0x1, 0x181f ;  /* 0x00381f001a0e7f89 */ /* 0x000e2400000e0000 */
[----:B--2---:R-:W-:Y:S02]  /*c7e0*/  IMAD.X R13, RZ, RZ, R3, P0 ;  /* 0x000000ffff0d7224 */ /* 0x004fe400000e0603 */
[----:B------:R-:W2:Y:S04]  /*c7f0*/  SHFL.IDX PT, R3, R29, 0x1, 0x181f ;  /* 0x00381f001d037f89 */ /* 0x000ea800000e0000 */
[----:B------:R3:W-:Y:S01]  /*c800*/  LDGSTS.E.BYPASS.LTC128B.128 [R27+0x22400], desc[UR36][R12.64], !P1 ;  /* 0x224000000c1b7fae */ /* 0x0007e2000c901d64 */
[----:B0-----:R-:W-:-:S03]  /*c810*/  IADD3 R4, P0, R14, R8, RZ ;  /* 0x000000080e047210 */ /* 0x001fc60007f1e0ff */
[----:B------:R-:W0:Y:S02]  /*c820*/  SHFL.IDX PT, R14, R26, 0x2, 0x181f ;  /* 0x00581f001a0e7f89 */ /* 0x000e2400000e0000 */
[----:B--2---:R-:W-:Y:S02]  /*c830*/  IMAD.X R5, RZ, RZ, R3, P0 ;  /* 0x000000ffff057224 */ /* 0x004fe400000e0603 */
[----:B------:R-:W2:Y:S04]  /*c840*/  SHFL.IDX PT, R3, R29, 0x2, 0x181f ;  /* 0x00581f001d037f89 */ /* 0x000ea800000e0000 */
[----:B------:R3:W-:Y:S01]  /*c850*/  LDGSTS.E.BYPASS.LTC128B.128 [R27+0x22c00], desc[UR36][R4.64], !P1 ;  /* 0x22c00000041b7fae */ /* 0x0007e2000c901d64 */
[----:B0-----:R-:W-:-:S03]  /*c860*/  IADD3 R2, P0, R14, R8, RZ ;  /* 0x000000080e027210 */ /* 0x001fc60007f1e0ff */
[----:B------:R3:W0:Y:S01]  /*c870*/  SHFL.IDX PT, R14, R26, 0x3, 0x181f ;  /* 0x00781f001a0e7f89 */ /* 0x00062200000e0000 */
[----:B--2---:R-:W-:-:S05]  /*c880*/  IADD3.X R3, RZ, R3, RZ, P0, !PT ;  /* 0x00000003ff037210 */ /* 0x004fca00007fe4ff */
[----:B------:R3:W-:Y:S04]  /*c890*/  LDGSTS.E.BYPASS.LTC128B.128 [R27+0x23400], desc[UR36][R2.64], !P1 ;  /* 0x23400000021b7fae */ /* 0x0007e8000c901d64 */
.L_x_3347:
[----:B0--3--:R-:W-:-:S05]  /*c8a0*/  IADD3 R2, P0, R14, R8, RZ ;  /* 0x000000080e027210 */ /* 0x009fca0007f1e0ff */
[----:B------:R-:W-:Y:S01]  /*c8b0*/  IMAD.X R3, RZ, RZ, R34, P0 ;  /* 0x000000ffff037224 */ /* 0x000fe200000e0622 */
[----:B------:R-:W-:-:S04]  /*c8c0*/  PLOP3.LUT P0, PT, PT, PT, PT, 0x80, 0x0 ;  /* 0x000000000000781c */ /* 0x000fc80003f0f070 */
[----:B------:R-:W-:Y:S01]  /*c8d0*/  @!PT LDS RZ, [RZ] ;  /* 0x00000000fffff984 */ /* 0x000fe20000000800 */
[----:B------:R-:W-:Y:S01]  /*c8e0*/  @!PT LDS RZ, [RZ] ;  /* 0x00000000fffff984 */ /* 0x000fe20000000800 */
[----:B------:R-:W-:Y:S01]  /*c8f0*/  @!PT LDS RZ, [RZ] ;  /* 0x00000000fffff984 */ /* 0x000fe20000000800 */
[----:B------:R0:W-:Y:S01]  /*c900*/  LDGSTS.E.BYPASS.LTC128B.128 [R27+0x23c00], desc[UR36][R2.64], !P1 ;  /* 0x23c00000021b7fae */ /* 0x0001e2000c901d64 */
[----:B------:R-:W-:-:S08]  /*c910*/  NOP ;  /* 0x0000000000007918 */ /* 0x000fd00000000000 */
.L_x_3281:
        /* <DEDUP_REMOVED lines=10> */
.L_x_3282:
[----:B------:R2:W-:Y:S01]  /*c9c0*/  SYNCS.ARRIVE.TRANS64.A1T0 RZ, [R10+URZ+0x28c30], RZ ;  /* 0x028c30ff0aff79a7 */ /* 0x0005e2000810003f */
[----:B------:R-:W-:Y:S05]  /*c9d0*/  @!P2 BRA `(.L_x_3283) ;  /* 0x000000000004a947 */ /* 0x000fea0003800000 */
[----:B------:R-:W-:Y:S01]  /*c9e0*/  BPT.TRAP 0x1 ;  /* 0x000000040000795c */ /* 0x000fe20000300000 */
.L_x_3283:
[----:B------:R-:W3:Y:S01]  /*c9f0*/  SYNCS.PHASECHK.TRANS64.TRYWAIT P0, [R10+URZ+0x28c60], R20 ;  /* 0x028c60140a0075a7 */ /* 0x000ee2000800017f */
[----:B------:R-:W-:Y:S04]  /*ca00*/  BSSY B1, `(.L_x_3284) ;  /* 0x0000002000017945 */ /* 0x000fe80003800000 */
[----:B---3--:R-:W-:Y:S05]  /*ca10*/  @!P0 BRA `(.L_x_3285) ;  /* 0x0000002400308947 */ /* 0x008fea0003800000 */
.L_x_3348:
[----:B------:R-:W-:Y:S05]  /*ca20*/  BSYNC B1 ;  /* 0x0000000000017941 */ /* 0x000fea0003800000 */
.L_x_3284:
[----:B------:R-:W-:Y:S01]  /*ca30*/  ULDC.64 UR4, c[0x0][0x328] ;  /* 0x0000ca0000047ab9 */ /* 0x000fe20000000a00 */
[----:B------:R-:W-:Y:S01]  /*ca40*/  ULDC.64 UR6, c[0x0][0x338] ;  /* 0x0000ce0000067ab9 */ /* 0x000fe20000000a00 */
[----:B0-----:R-:W-:Y:S01]  /*ca50*/  IMAD R2, R19, UR4, RZ ;  /* 0x0000000413027c24 */ /* 0x001fe2000f8e02ff */
[----:B------:R-:W-:Y:S01]  /*ca60*/  LOP3.LUT P5, RZ, R16, 0x8, RZ, 0xc0, !PT ;  /* 0x0000000810ff7812 */ /* 0x000fe200078ac0ff */
[----:B------:R-:W-:Y:S01]  /*ca70*/  IMAD R17, R0, 0x7000, R17 ;  /* 0x0000700000117824 */ /* 0x000fe200078e0211 */
[C---:B------:R-:W-:Y:S01]  /*ca80*/  LOP3.LUT P4, RZ, R16.reuse, 0x4, RZ, 0xc0, !PT ;  /* 0x0000000410ff7812 */ /* 0x040fe2000788c0ff */
[C---:B------:R-:W-:Y:S01]  /*ca90*/  IMAD R5, R7.reuse, UR5, R2 ;  /* 0x0000000507057c24 */ /* 0x040fe2000f8e0202 */
[----:B------:R-:W-:Y:S01]  /*caa0*/  LOP3.LUT P3, RZ, R16, 0x2, RZ, 0xc0, !PT ;  /* 0x0000000210ff7812 */ /* 0x000fe2000786c0ff */
[----:B------:R-:W-:Y:S01]  /*cab0*/  IMAD.WIDE.U32 R2, R7, UR4, RZ ;  /* 0x0000000407027c25 */ /* 0x000fe2000f8e00ff */
[----:B------:R-:W-:-:S03]  /*cac0*/  R2UR UR4, R23 ;  /* 0x00000000170472ca */ /* 0x000fc600000e0000 */
[----:B------:R-:W-:Y:S02]  /*cad0*/  IMAD R7, R18, UR6, RZ ;  /* 0x0000000612077c24 */ /* 0x000fe4000f8e02ff */
[----:B------:R-:W-:Y:S02]  /*cae0*/  IMAD.IADD R3, R3, 0x1, R5 ;  /* 0x0000000103037824 */ /* 0x000fe400078e0205 */
[C---:B------:R-:W-:Y:S02]  /*caf0*/  IMAD R7, R6.reuse, UR7, R7 ;  /* 0x0000000706077c24 */ /* 0x040fe4000f8e0207 */
[----:B------:R-:W-:Y:S01]  /*cb00*/  IMAD.WIDE.U32 R2, R6, UR6, R2 ;  /* 0x0000000606027c25 */ /* 0x000fe2000f8e0002 */
[----:B------:R-:W-:-:S03]  /*cb10*/  ULDC.64 UR6, c[0x0][0x330] ;  /* 0x0000cc0000067ab9 */ /* 0x000fc60000000a00 */
[----:B------:R-:W-:Y:S01]  /*cb20*/  UIMAD UR4, UR4, UR6, URZ ;  /* 0x00000006040472a4 */ /* 0x000fe2000f8e023f */
[----:B------:R-:W-:Y:S01]  /*cb30*/  IADD3 R3, R3, R7, RZ ;  /* 0x0000000703037210 */ /* 0x000fe20007ffe0ff */
[----:B------:R-:W-:Y:S02]  /*cb40*/  IMAD.U32 R5, RZ, RZ, UR6 ;  /* 0x00000006ff057e24 */ /* 0x000fe4000f8e00ff */
[----:B------:R-:W-:Y:S02]  /*cb50*/  UIMAD UR4, UR40, UR7, UR4 ;  /* 0x00000007280472a4 */ /* 0x000fe4000f8e0204 */
[----:B------:R-:W-:Y:S01]  /*cb60*/  IMAD.WIDE.U32 R2, R5, UR40, R2 ;  /* 0x0000002805027c25 */ /* 0x000fe2000f8e0002 */
[----:B------:R-:W-:-:S03]  /*cb70*/  ULDC.64 UR6, c[0x0][0x318] ;  /* 0x0000c60000067ab9 */ /* 0x000fc60000000a00 */
[----:B------:R-:W-:Y:S01]  /*cb80*/  VIADD R19, R3, UR4 ;  /* 0x0000000403137c36 */ /* 0x000fe20008000000 */
[----:B------:R-:W-:Y:S01]  /*cb90*/  LEA R18, P0, R2, UR6, 0x1 ;  /* 0x0000000602127c11 */ /* 0x000fe2000f8008ff */
[----:B------:R-:W-:-:S03]  /*cba0*/  UMOV UR4, 0xffffffff ;  /* 0xffffffff00047882 */ /* 0x000fc60000000000 */
[----:B------:R-:W-:Y:S01]  /*cbb0*/  LEA.HI.X R19, R2, UR7, R19, 0x1, P0 ;  /* 0x0000000702137c11 */ /* 0x000fe200080f0c13 */
[----:B------:R-:W-:Y:S08]  /*cbc0*/  BRA.DIV UR4, `(.L_x_3286) ;  /* 0x0000002204d87947 */ /* 0x000ff0000b800000 */
[----:B------:R-:W0:Y:S01]  /*cbd0*/  SHFL.IDX PT, R14, R18, RZ, 0x181f ;  /* 0x00181fff120e7589 */ /* 0x000e2200000e0000 */
[C---:B------:R-:W-:Y:S02]  /*cbe0*/  LOP3.LUT P1, RZ, R16.reuse, 0x40, RZ, 0xc0, !PT ;  /* 0x0000004010ff7812 */ /* 0x040fe4000782c0ff */
[C---:B------:R-:W-:Y:S01]  /*cbf0*/  LOP3.LUT P6, RZ, R16.reuse, 0x20, RZ, 0xc0, !PT ;  /* 0x0000002010ff7812 */ /* 0x040fe200078cc0ff */
[----:B------:R-:W4:Y:S01]  /*cc00*/  SHFL.IDX PT, R3, R19, RZ, 0x181f ;  /* 0x00181fff13037589 */ /* 0x000f2200000e0000 */
[----:B------:R-:W-:Y:S02]  /*cc10*/  LEA R17, R17, UR43, 0x1 ;  /* 0x0000002b11117c11 */ /* 0x000fe4000f8e08ff */
[----:B------:R-:W-:Y:S01]  /*cc20*/  LOP3.LUT P2, RZ, R16, 0x10, RZ, 0xc0, !PT ;  /* 0x0000001010ff7812 */ /* 0x000fe2000784c0ff */
[----:B------:R-:W-:Y:S01]  /*cc30*/  SHFL.IDX PT, R5, R19, 0x1, 0x181f ;  /* 0x00381f0013057f89 */ /* 0x000fe200000e0000 */
[----:B------:R-:W-:-:S03]  /*cc40*/  P2R R11, PR, RZ, 0x40 ;  /* 0x00000040ff0b7803 */ /* 0x000fc60000000000 */
[----:B-1-3--:R-:W-:Y:S04]  /*cc50*/  SHFL.IDX PT, R20, R19, 0x2, 0x181f ;  /* 0x00581f0013147f89 */ /* 0x00afe800000e0000 */
[----:B------:R-:W-:Y:S01]  /*cc60*/  SHFL.IDX PT, R19, R19, 0x3, 0x181f ;  /* 0x00781f0013137f89 */ /* 0x000fe200000e0000 */
[----:B0-----:R-:W-:-:S03]  /*cc70*/  IADD3 R6, P0, R14, R8, RZ ;  /* 0x000000080e067210 */ /* 0x001fc60007f1e0ff */
[----:B------:R-:W0:Y:S01]  /*cc80*/  SHFL.IDX PT, R14, R18, 0x1, 0x181f ;  /* 0x00381f00120e7f89 */ /* 0x000e2200000e0000 */
[----:B----4-:R-:W-:-:S05]  /*cc90*/  IADD3.X R7, RZ, R3, RZ, P0, !PT ;  /* 0x00000003ff077210 */ /* 0x010fca00007fe4ff */
[----:B------:R-:W-:Y:S01]  /*cca0*/  LDGSTS.E.BYPASS.LTC128B.128 [R17+0x400], desc[UR36][R6.64], !P1 ;  /* 0x0040000006117fae */ /* 0x000fe2000c901d64 */
[----:B------:R-:W-:-:S03]  /*ccb0*/  ISETP.NE.U32.AND P1, PT, R25, RZ, PT ;  /* 0x000000ff1900720c */ /* 0x000fc60003f25070 */
[----:B------:R-:W-:Y:S01]  /*ccc0*/  LDGSTS.E.BYPASS.LTC128B.128 [R17+0x2400], desc[UR36][R6.64+0x80], !P6 ;  /* 0x0240008006117fae */ /* 0x000fe2000f101d64 */
[----:B------:R-:W-:-:S03]  /*ccd0*/  LOP3.LUT P6, RZ, R16, 0x40, RZ, 0xc0, !PT ;  /* 0x0000004010ff7812 */ /* 0x000fc600078cc0ff */
[----:B------:R-:W-:Y:S04]  /*cce0*/  LDGSTS.E.BYPASS.LTC128B.128 [R17+0x4400], desc[UR36][R6.64+0x100], !P2 ;  /* 0x0440010006117fae */ /* 0x000fe8000d101d64 */
[----:B------:R-:W-:Y:S04]  /*ccf0*/  LDGSTS.E.BYPASS.LTC128B.128 [R17+0x6400], desc[UR36][R6.64+0x180], !P5 ;  /* 0x0640018006117fae */ /* 0x000fe8000e901d64 */
[----:B------:R-:W-:Y:S01]  /*cd00*/  LDGSTS.E.BYPASS.LTC128B.128 [R17+0x8400], desc[UR36][R6.64+0x200], !P4 ;  /* 0x0840020006117fae */ /* 0x000fe2000e101d64 */
[----:B0-----:R-:W-:-:S03]  /*cd10*/  IADD3 R4, P0, R14, R8, RZ ;  /* 0x000000080e047210 */ /* 0x001fc60007f1e0ff */
[----:B------:R-:W0:Y:S02]  /*cd20*/  SHFL.IDX PT, R14, R18, 0x2, 0x181f ;  /* 0x00581f00120e7f89 */ /* 0x000e2400000e0000 */
[----:B------:R-:W-:Y:S02]  /*cd30*/  IMAD.X R5, RZ, RZ, R5, P0 ;  /* 0x000000ffff057224 */ /* 0x000fe400000e0605 */
[----:B------:R-:W-:Y:S01]  /*cd40*/  LDGSTS.E.BYPASS.LTC128B.128 [R17+0xa400], desc[UR36][R6.64+0x280], !P3 ;  /* 0x0a40028006117fae */ /* 0x000fe2000d901d64 */
[----:B0-----:R-:W-:-:S03]  /*cd50*/  IADD3 R2, P0, R14, R8, RZ ;  /* 0x000000080e027210 */ /* 0x001fc60007f1e0ff */
[----:B------:R0:W1:Y:S02]  /*cd60*/  SHFL.IDX PT, R14, R18, 0x3, 0x181f ;  /* 0x00781f00120e7f89 */ /* 0x00006400000e0000 */
[----:B------:R-:W-:Y:S01]  /*cd70*/  IMAD.X R3, RZ, RZ, R20, P0 ;  /* 0x000000ffff037224 */ /* 0x000fe200000e0614 */
[----:B------:R-:W-:-:S13]  /*cd80*/  ISETP.NE.U32.AND P0, PT, R28, RZ, PT ;  /* 0x000000ff1c00720c */ /* 0x000fda0003f05070 */
[----:B------:R-:W-:Y:S04]  /*cd90*/  LDGSTS.E.BYPASS.LTC128B.128 [R17+0xc400], desc[UR36][R6.64+0x300], P0 ;  /* 0x0c40030006117fae */ /* 0x000fe80008101d64 */
[----:B------:R3:W-:Y:S04]  /*cda0*/  LDGSTS.E.BYPASS.LTC128B.128 [R17+0xe400], desc[UR36][R6.64+0x380], P1 ;  /* 0x0e40038006117fae */ /* 0x0007e80008901d64 */
[----:B------:R-:W-:Y:S01]  /*cdb0*/  LDGSTS.E.BYPASS.LTC128B.128 [R17+0xc00], desc[UR36][R4.64], !P6 ;  /* 0x00c0000004117fae */ /* 0x000fe2000f101d64 */
[----:B------:R-:W-:-:S04]  /*cdc0*/  ISETP.NE.AND P6, PT, R11, RZ, PT ;  /* 0x000000ff0b00720c */ /* 0x000fc80003fc5270 */
[----:B---3--:R-:W-:-:S09]  /*cdd0*/  P2R R6, PR, RZ, 0x40 ;  /* 0x00000040ff067803 */ /* 0x008fd20000000000 */
[----:B------:R-:W-:Y:S01]  /*cde0*/  LDGSTS.E.BYPASS.LTC128B.128 [R17+0x2c00], desc[UR36][R4.64+0x80], !P6 ;  /* 0x02c0008004117fae */ /* 0x000fe2000f101d64 */
[----:B------:R-:W-:-:S03]  /*cdf0*/  LOP3.LUT P6, RZ, R16, 0x40, RZ, 0xc0, !PT ;  /* 0x0000004010ff7812 */ /* 0x000fc600078cc0ff */
[----:B------:R-:W-:Y:S04]  /*ce00*/  LDGSTS.E.BYPASS.LTC128B.128 [R17+0x4c00], desc[UR36][R4.64+0x100], !P2 ;  /* 0x04c0010004117fae */ /* 0x000fe8000d101d64 */
[----:B------:R-:W-:Y:S04]  /*ce10*/  LDGSTS.E.BYPASS.LTC128B.128 [R17+0x6c00], desc[UR36][R4.64+0x180], !P5 ;  /* 0x06c0018004117fae */ /* 0x000fe8000e901d64 */
[----:B------:R-:W-:Y:S04]  /*ce20*/  LDGSTS.E.BYPASS.LTC128B.128 [R17+0x8c00], desc[UR36][R4.64+0x200], !P4 ;  /* 0x08c0020004117fae */ /* 0x000fe8000e101d64 */
[----:B------:R-:W-:Y:S04]  /*ce30*/  LDGSTS.E.BYPASS.LTC128B.128 [R17+0xac00], desc[UR36][R4.64+0x280], !P3 ;  /* 0x0ac0028004117fae */ /* 0x000fe8000d901d64 */
[----:B------:R-:W-:Y:S04]  /*ce40*/  LDGSTS.E.BYPASS.LTC128B.128 [R17+0xcc00], desc[UR36][R4.64+0x300], P0 ;  /* 0x0cc0030004117fae */ /* 0x000fe80008101d64 */
[----:B------:R3:W-:Y:S04]  /*ce50*/  LDGSTS.E.BYPASS.LTC128B.128 [R17+0xec00], desc[UR36][R4.64+0x380], P1 ;  /* 0x0ec0038004117fae */ /* 0x0007e80008901d64 */
[----:B------:R0:W-:Y:S01]  /*ce60*/  LDGSTS.E.BYPASS.LTC128B.128 [R17+0x1400], desc[UR36][R2.64], !P6 ;  /* 0x0140000002117fae */ /* 0x0001e2000f101d64 */
[----:B------:R-:W-:-:S02]  /*ce70*/  ISETP.NE.AND P6, PT, R6, RZ, PT ;  /* 0x000000ff0600720c */ /* 0x000fc40003fc5270 */
[----:B---3--:R-:W-:-:S11]  /*ce80*/  MOV R4, RZ ;  /* 0x000000ff00047202 */ /* 0x008fd60000000f00 */
[----:B------:R0:W-:Y:S04]  /*ce90*/  LDGSTS.E.BYPASS.LTC128B.128 [R17+0x3400], desc[UR36][R2.64+0x80], !P6 ;  /* 0x0340008002117fae */ /* 0x0001e8000f101d64 */
[----:B------:R0:W-:Y:S04]  /*cea0*/  LDGSTS.E.BYPASS.LTC128B.128 [R17+0x5400], desc[UR36][R2.64+0x100], !P2 ;  /* 0x0540010002117fae */ /* 0x0001e8000d101d64 */
[----:B------:R0:W-:Y:S04]  /*ceb0*/  LDGSTS.E.BYPASS.LTC128B.128 [R17+0x7400], desc[UR36][R2.64+0x180], !P5 ;  /* 0x0740018002117fae */ /* 0x0001e8000e901d64 */
[----:B------:R0:W-:Y:S04]  /*cec0*/  LDGSTS.E.BYPASS.LTC128B.128 [R17+0x9400], desc[UR36][R2.64+0x200], !P4 ;  /* 0x0940020002117fae */ /* 0x0001e8000e101d64 */
[----:B------:R0:W-:Y:S04]  /*ced0*/  LDGSTS.E.BYPASS.LTC128B.128 [R17+0xb400], desc[UR36][R2.64+0x280], !P3 ;  /* 0x0b40028002117fae */ /* 0x0001e8000d901d64 */
[----:B------:R0:W-:Y:S04]  /*cee0*/  LDGSTS.E.BYPASS.LTC128B.128 [R17+0xd400], desc[UR36][R2.64+0x300], P0 ;  /* 0x0d40030002117fae */ /* 0x0001e80008101d64 */
[----:B-1----:R0:W-:Y:S02]  /*cef0*/  LDGSTS.E.BYPASS.LTC128B.128 [R17+0xf400], desc[UR36][R2.64+0x380], P1 ;  /* 0x0f40038002117fae */ /* 0x0021e40008901d64 */
.L_x_3358:
[----:B------:R-:W-:Y:S02]  /*cf00*/  P2R R5, PR, RZ, 0x2 ;  /* 0x00000002ff057803 */ /* 0x000fe40000000000 */
[----:B------:R-:W-:Y:S02]  /*cf10*/  LOP3.LUT P1, RZ, R16, 0x40, RZ, 0xc0, !PT ;  /* 0x0000004010ff7812 */ /* 0x000fe4000782c0ff */
[----:B0-----:R-:W-:Y:S02]  /*cf20*/  IADD3 R2, P2, R14, R8, RZ ;  /* 0x000000080e027210 */ /* 0x001fe40007f5e0ff */
[----:B------:R-:W-:-:S03]  /*cf30*/  LOP3.LUT P6, RZ, R16, 0x10, RZ, 0xc0, !PT ;  /* 0x0000001010ff7812 */ /* 0x000fc600078cc0ff */
[----:B------:R-:W-:Y:S01]  /*cf40*/  IMAD.X R3, RZ, RZ, R19, P2 ;  /* 0x000000ffff037224 */ /* 0x000fe200010e0613 */
[----:B------:R-:W-:-:S05]  /*cf50*/  LOP3.LUT P2, RZ, R16, 0x20, RZ, 0xc0, !PT ;  /* 0x0000002010ff7812 */ /* 0x000fca000784c0ff */
[----:B------:R-:W-:Y:S01]  /*cf60*/  @!PT LDS RZ, [RZ] ;  /* 0x00000000fffff984 */ /* 0x000fe20000000800 */
[----:B------:R-:W-:Y:S01]  /*cf70*/  @!PT LDS RZ, [RZ] ;  /* 0x00000000fffff984 */ /* 0x000fe20000000800 */
[----:B------:R-:W-:Y:S01]  /*cf80*/  @!PT LDS RZ, [RZ] ;  /* 0x00000000fffff984 */ /* 0x000fe20000000800 */
[----:B------:R0:W-:Y:S01]  /*cf90*/  LDGSTS.E.BYPASS.LTC128B.128 [R17+0x1c00], desc[UR36][R2.64], !P1 ;  /* 0x01c0000002117fae */ /* 0x0001e2000c901d64 */
[----:B------:R-:W-:-:S07]  /*cfa0*/  ISETP.NE.AND P1, PT, R5, RZ, PT ;  /* 0x000000ff0500720c */ /* 0x000fce0003f25270 */
[----:B------:R0:W-:Y:S04]  /*cfb0*/  LDGSTS.E.BYPASS.LTC128B.128 [R17+0x3c00], desc[UR36][R2.64+0x80], !P2 ;  /* 0x03c0008002117fae */ /* 0x0001e8000d101d64 */
[----:B------:R0:W-:Y:S04]  /*cfc0*/  LDGSTS.E.BYPASS.LTC128B.128 [R17+0x5c00], desc[UR36][R2.64+0x100], !P6 ;  /* 0x05c0010002117fae */ /* 0x0001e8000f101d64 */
[----:B------:R0:W-:Y:S04]  /*cfd0*/  LDGSTS.E.BYPASS.LTC128B.128 [R17+0x7c00], desc[UR36][R2.64+0x180], !P5 ;  /* 0x07c0018002117fae */ /* 0x0001e8000e901d64 */
[----:B------:R0:W-:Y:S04]  /*cfe0*/  LDGSTS.E.BYPASS.LTC128B.128 [R17+0x9c00], desc[UR36][R2.64+0x200], !P4 ;  /* 0x09c0020002117fae */ /* 0x0001e8000e101d64 */
[----:B------:R0:W-:Y:S04]  /*cff0*/  LDGSTS.E.BYPASS.LTC128B.128 [R17+0xbc00], desc[UR36][R2.64+0x280], !P3 ;  /* 0x0bc0028002117fae */ /* 0x0001e8000d901d64 */
[----:B------:R0:W-:Y:S01]  /*d000*/  LDGSTS.E.BYPASS.LTC128B.128 [R17+0xdc00], desc[UR36][R2.64+0x300], P0 ;  /* 0x0dc0030002117fae */ /* 0x0001e20008101d64 */
[----:B------:R-:W-:-:S03]  /*d010*/  PLOP3.LUT P0, PT, PT, PT, PT, 0x80, 0x0 ;  /* 0x000000000000781c */ /* 0x000fc60003f0f070 */
[----:B------:R0:W-:Y:S01]  /*d020*/  LDGSTS.E.BYPASS.LTC128B.128 [R17+0xfc00], desc[UR36][R2.64+0x380], P1 ;  /* 0x0fc0038002117fae */ /* 0x0001e20008901d64 */
[----:B------:R-:W-:-:S09]  /*d030*/  NOP ;  /* 0x0000000000007918 */ /* 0x000fd20000000000 */
.L_x_3287:
        /* <DEDUP_REMOVED lines=10> */
.L_x_3288:
[----:B------:R-:W-:Y:S01]  /*d0e0*/  VIADD R0, R0, 0x1 ;  /* 0x0000000100007836 */ /* 0x000fe20000000000 */
[----:B------:R-:W-:Y:S01]  /*d0f0*/  IADD3 R22, R22, -0x1, RZ ;  /* 0xffffffff16167810 */ /* 0x000fe20007ffe0ff */
[----:B------:R1:W-:Y:S01]  /*d100*/  SYNCS.ARRIVE.TRANS64.A1T0 RZ, [R10+URZ+0x28c50], RZ ;  /* 0x028c50ff0aff79a7 */ /* 0x0003e2000810003f */
[----:B------:R-:W-:Y:S02]  /*d110*/  VIADD R9, R9, 0xffffffc0 ;  /* 0xffffffc009097836 */ /* 0x000fe40000000000 */
[----:B------:R-:W-:-:S04]  /*d120*/  ISETP.NE.AND P0, PT, R0, 0x2, PT ;  /* 0x000000020000780c */ /* 0x000fc80003f05270 */
[----:B------:R-:W-:Y:S02]  /*d130*/  SEL R0, R0, RZ, P0 ;  /* 0x000000ff00007207 */ /* 0x000fe40000000000 */
[----:B0-----:R-:W-:Y:S02]  /*d140*/  SEL R2, RZ, 0x1, P0 ;  /* 0x00000001ff027807 */ /* 0x001fe40000000000 */
[----:B------:R-:W-:Y:S02]  /*d150*/  ISETP.GT.AND P0, PT, R22, UR45, PT ;  /* 0x0000002d16007c0c */ /* 0x000fe4000bf04270 */
[----:B------:R-:W-:-:S11]  /*d160*/  LOP3.LUT R21, R21, R2, RZ, 0x3c, !PT ;  /* 0x0000000215157212 */ /* 0x000fd600078e3cff */
[----:B-1----:R-:W-:Y:S05]  /*d170*/  @P0 BRA `(.L_x_3289) ;  /* 0xfffffff0008c0947 */ /* 0x002fea000383ffff */
.L_x_3274:
[----:B------:R-:W-:Y:S05]  /*d180*/  BSYNC B0 ;  /* 0x0000000000007941 */ /* 0x000fea0003800000 */
.L_x_3257:
[----:B------:R-:W0:Y:S01]  /*d190*/  S2R R3, SR_CgaCtaId ;  /* 0x0000000000037919 */ /* 0x000e220000008800 */
[----:B------:R-:W-:Y:S01]  /*d1a0*/  MOV R2, 0x400 ;  /* 0x0000040000027802 */ /* 0x000fe20000000f00 */
[----:B------:R-:W-:Y:S01]  /*d1b0*/  BSSY B0, `(.L_x_3290) ;  /* 0x0000005000007945 */ /* 0x000fe20003800000 */
[----:B------:R-:W-:Y:S02]  /*d1c0*/  SHF.L.U32 R4, R4, 0x1f, RZ ;  /* 0x0000001f04047819 */ /* 0x000fe400000006ff */
[----:B0-----:R-:W-:-:S04]  /*d1d0*/  LEA R5, R3, R2, 0x18 ;  /* 0x0000000203057211 */ /* 0x001fc800078ec0ff */
[----:B------:R-:W0:Y:S02]  /*d1e0*/  SYNCS.PHASECHK.TRANS64.TRYWAIT P0, [R5+URZ+0x28c20], R4 ;  /* 0x028c2004050075a7 */ /* 0x000e24000800017f */
[----:B0-----:R-:W-:Y:S05]  /*d1f0*/  @!P0 BRA `(.L_x_3291) ;  /* 0x0000002400108947 */ /* 0x001fea0003800000 */
.L_x_3359:
[----:B------:R-:W-:Y:S05]  /*d200*/  BSYNC B0 ;  /* 0x0000000000007941 */ /* 0x000fea0003800000 */
.L_x_3290:
[----:B------:R-:W-:-:S03]  /*d210*/  UMOV UR4, 0xffffffff ;  /* 0xffffffff00047882 */ /* 0x000fc60000000000 */
[----:B------:R-:W-:Y:S05]  /*d220*/  BRA.DIV UR4, `(.L_x_3292) ;  /* 0x0000002604187947 */ /* 0x000fea000b800000 */
[----:B------:R-:W1:Y:S02]  /*d230*/  S2R R2, SR_TID.X ;  /* 0x0000000000027919 */ /* 0x000e640000002100 */
[----:B-1----:R-:W-:-:S04]  /*d240*/  SHF.R.U32.HI R2, RZ, 0x5, R2 ;  /* 0x00000005ff027819 */ /* 0x002fc80000011602 */
[----:B------:R-:W-:-:S05]  /*d250*/  LOP3.LUT R2, R2, 0x3, RZ, 0xc0, !PT ;  /* 0x0000000302027812 */ /* 0x000fca00078ec0ff */
[----:B------:R1:W3:Y:S02]  /*d260*/  SHFL.IDX PT, R14, R2, RZ, 0x1f ;  /* 0x00001fff020e7589 */ /* 0x0002e400000e0000 */
.L_x_3362:
[----:B---3--:R-:W-:-:S13]  /*d270*/  ISETP.NE.AND P0, PT, R14, RZ, PT ;  /* 0x000000ff0e00720c */ /* 0x008fda0003f05270 */
[----:B------:R-:W-:Y:S05]  /*d280*/  @P0 BRA `(.L_x_3212) ;  /* 0x0000000000880947 */ /* 0x000fea0003800000 */
[----:B------:R-:W-:-:S03]  /*d290*/  UMOV UR4, 0xffffffff ;  /* 0xffffffff00047882 */ /* 0x000fc60000000000 */
[----:B------:R-:W-:Y:S05]  /*d2a0*/  BRA.DIV UR4, `(.L_x_3293) ;  /* 0x00000026042c7947 */ /* 0x000fea000b800000 */
[----:B------:R-:W-:-:S13]  /*d2b0*/  ELECT P6, URZ, PT ;  /* 0x00000000003f782f */ /* 0x000fda00038c0000 */
.L_x_3365:
[----:B------:R-:W-:Y:S05]  /*d2c0*/  @!P6 BRA `(.L_x_3212) ;  /* 0x000000000078e947 */ /* 0x000fea0003800000 */
[----:B------:R-:W-:-:S06]  /*d2d0*/  ULOP3.LUT UR4, UR39, 0x2, URZ, 0xfc, !UPT ;  /* 0x0000000227047892 */ /* 0x000fcc000f8efc3f */
[----:B-1----:R-:W-:-:S05]  /*d2e0*/  IMAD.U32 R2, RZ, RZ, UR4 ;  /* 0x00000004ff027e24 */ /* 0x002fca000f8e00ff */
[----:B------:R-:W-:-:S13]  /*d2f0*/  ISETP.NE.AND P0, PT, R2, 0x3, PT ;  /* 0x000000030200780c */ /* 0x000fda0003f05270 */
[----:B------:R-:W-:Y:S05]  /*d300*/  @!P0 BRA `(.L_x_3294) ;  /* 0x0000000000048947 */ /* 0x000fea0003800000 */
[----:B------:R-:W-:Y:S01]  /*d310*/  BPT.TRAP 0x1 ;  /* 0x000000040000795c */ /* 0x000fe20000300000 */
.L_x_3294:
[C---:B0-----:R-:W-:Y:S01]  /*d320*/  LEA R4, R0.reuse, R5, 0x3 ;  /* 0x0000000500047211 */ /* 0x041fe200078e18ff */
[----:B------:R-:W-:Y:S01]  /*d330*/  VIADD R0, R0, 0x1 ;  /* 0x0000000100007836 */ /* 0x000fe20000000000 */
[----:B------:R-:W-:-:S04]  /*d340*/  SHF.L.U32 R3, R21, 0x1f, RZ ;  /* 0x0000001f15037819 */ /* 0x000fc800000006ff */
[----:B------:R-:W0:Y:S01]  /*d350*/  SYNCS.PHASECHK.TRANS64.TRYWAIT P1, [R4+URZ+0x28c40], R3 ;  /* 0x028c4003040075a7 */ /* 0x000e22000802017f */
[----:B------:R-:W-:-:S04]  /*d360*/  ISETP.NE.AND P2, PT, R0, 0x2, PT ;  /* 0x000000020000780c */ /* 0x000fc80003f45270 */
[----:B------:R-:W-:Y:S01]  /*d370*/  SEL R2, RZ, 0x1, P2 ;  /* 0x00000001ff027807 */ /* 0x000fe20001000000 */
[----:B0-----:R-:W-:Y:S08]  /*d380*/  @!P1 BRA `(.L_x_3295) ;  /* 0x0000002400149947 */ /* 0x001ff00003800000 */
.L_x_3366:
[----:B------:R-:W-:Y:S02]  /*d390*/  SEL R0, R0, RZ, P2 ;  /* 0x000000ff00007207 */ /* 0x000fe40001000000 */
[----:B------:R-:W-:Y:S01]  /*d3a0*/  LOP3.LUT R2, R21, R2, RZ, 0x3c, !PT ;  /* 0x0000000215027212 */ /* 0x000fe200078e3cff */
[----:B------:R-:W-:Y:S06]  /*d3b0*/  @!P0 BRA `(.L_x_3296) ;  /* 0x0000000000048947 */ /* 0x000fec0003800000 */
[----:B------:R-:W-:Y:S01]  /*d3c0*/  BPT.TRAP 0x1 ;  /* 0x000000040000795c */ /* 0x000fe20000300000 */
.L_x_3296:
[----:B------:R-:W-:Y:S01]  /*d3d0*/  IMAD R5, R0, 0x8, R5 ;  /* 0x0000000800057824 */ /* 0x000fe200078e0205 */
[----:B------:R-:W-:-:S04]  /*d3e0*/  SHF.L.U32 R0, R2, 0x1f, RZ ;  /* 0x0000001f02007819 */ /* 0x000fc800000006ff */
[----:B------:R-:W1:Y:S02]  /*d3f0*/  SYNCS.PHASECHK.TRANS64.TRYWAIT P1, [R5+URZ+0x28c40], R0 ;  /* 0x028c4000050075a7 */ /* 0x000e64000802017f */
[----:B-1----:R-:W-:Y:S05]  /*d400*/  @!P1 BRA `(.L_x_3297) ;  /* 0x0000002400089947 */ /* 0x002fea0003800000 */
.L_x_3367:
[----:B------:R-:W-:Y:S05]  /*d410*/  @!P0 BRA `(.L_x_3298) ;  /* 0x0000000000048947 */ /* 0x000fea0003800000 */
[----:B------:R-:W-:Y:S01]  /*d420*/  BPT.TRAP 0x1 ;  /* 0x000000040000795c */ /* 0x000fe20000300000 */
.L_x_3298:
[----:B------:R-:W3:Y:S02]  /*d430*/  SYNCS.PHASECHK.TRANS64.TRYWAIT P1, [R4+URZ+0x28c60], R3 ;  /* 0x028c6003040075a7 */ /* 0x000ee4000802017f */
[----:B---3--:R-:W-:Y:S05]  /*d440*/  @!P1 BRA `(.L_x_3299) ;  /* 0x00000024000c9947 */ /* 0x008fea0003800000 */
.L_x_3368:
[----:B------:R-:W-:Y:S05]  /*d450*/  @!P0 BRA `(.L_x_3300) ;  /* 0x0000000000048947 */ /* 0x000fea0003800000 */
[----:B------:R-:W-:Y:S01]  /*d460*/  BPT.TRAP 0x1 ;  /* 0x000000040000795c */ /* 0x000fe20000300000 */
.L_x_3300:
[----:B----4-:R4:W0:Y:S02]  /*d470*/  SYNCS.PHASECHK.TRANS64.TRYWAIT P0, [R5+URZ+0x28c60], R0 ;  /* 0x028c6000050075a7 */ /* 0x010824000800017f */
[----:B0-----:R-:W-:Y:S05]  /*d480*/  @!P0 NANOSLEEP.SYNCS 0x989680 ;  /* 0x009896800000895d */ /* 0x001fea0003900000 */
[----:B------:R-:W0:Y:S02]  /*d490*/  @!P0 SYNCS.PHASECHK.TRANS64 P0, [R5+URZ+0x28c60], R0 ;  /* 0x028c6000050085a7 */ /* 0x000e24000800007f */
[----:B0-----:R-:W-:Y:S05]  /*d4a0*/  @!P0 BRA `(.L_x_3300) ;  /* 0xfffffffc00f08947 */ /* 0x001fea000383ffff */
.L_x_3212:
[----:B------:R-:W-:Y:S05]  /*d4b0*/  BSYNC B6 ;  /* 0x0000000000067941 */ /* 0x000fea0003800000 */
.L_x_3209:
[----:B------:R-:W-:Y:S05]  /*d4c0*/  EXIT ;  /* 0x000000000000794d */ /* 0x000fea0003800000 */
.L_x_3217:
[----:B0-----:R-:W-:-:S04]  /*d4d0*/  MOV R5, UR5 ;  /* 0x0000000500057c02 */ /* 0x001fc80008000f00 */
[----:B------:R0:W1:Y:S03]  /*d4e0*/  SYNCS.PHASECHK.TRANS64.TRYWAIT P1, [R5+URZ+0x28c50], R2 ;  /* 0x028c5002050075a7 */ /* 0x000066000802017f */
[----:B-1----:R-:W-:Y:S05]  /*d4f0*/  @!P1 NANOSLEEP.SYNCS 0x989680 ;  /* 0x009896800000995d */ /* 0x002fea0003900000 */
[----:B------:R-:W1:Y:S02]  /*d500*/  @!P1 SYNCS.PHASECHK.TRANS64 P1, [R5+URZ+0x28c50], R2 ;  /* 0x028c5002050095a7 */ /* 0x000e64000802007f */
[----:B-1----:R-:W-:Y:S05]  /*d510*/  @!P1 BRA `(.L_x_3217) ;  /* 0xfffffffc00ec9947 */ /* 0x002fea000383ffff */
[----:B------:R-:W-:Y:S05]  /*d520*/  BRA `(.L_x_3301) ;  /* 0xffffff3c009c7947 */ /* 0x000fea000383ffff */
.L_x_3223:
[----:B-1----:R-:W-:-:S04]  /*d530*/  IMAD.U32 R5, RZ, RZ, UR7 ;  /* 0x00000007ff057e24 */ /* 0x002fc8000f8e00ff */
[----:B------:R1:W2:Y:S03]  /*d540*/  SYNCS.PHASECHK.TRANS64.TRYWAIT P1, [R5+URZ+0x28c50], R2 ;  /* 0x028c5002050075a7 */ /* 0x0002a6000802017f */
[----:B--2---:R-:W-:Y:S05]  /*d550*/  @!P1 NANOSLEEP.SYNCS 0x989680 ;  /* 0x009896800000995d */ /* 0x004fea0003900000 */
[----:B------:R-:W2:Y:S02]  /*d560*/  @!P1 SYNCS.PHASECHK.TRANS64 P1, [R5+URZ+0x28c50], R2 ;  /* 0x028c5002050095a7 */ /* 0x000ea4000802007f */
[----:B--2---:R-:W-:Y:S05]  /*d570*/  @!P1 BRA `(.L_x_3223) ;  /* 0xfffffffc00ec9947 */ /* 0x004fea000383ffff */
[----:B------:R-:W-:Y:S05]  /*d580*/  BRA `(.L_x_3222) ;  /* 0xffffff4800a07947 */ /* 0x000fea000383ffff */
.L_x_3228:
[----:B0-----:R-:W-:-:S04]  /*d590*/  IMAD.U32 R0, RZ, RZ, UR41 ;  /* 0x00000029ff007e24 */ /* 0x001fc8000f8e00ff */
[----:B------:R0:W1:Y:S03]  /*d5a0*/  SYNCS.PHASECHK.TRANS64.TRYWAIT P0, [R0+URZ+0x28c00], R11 ;  /* 0x028c000b000075a7 */ /* 0x000066000800017f */
[----:B-1----:R-:W-:Y:S05]  /*d5b0*/  @!P0 NANOSLEEP.SYNCS 0x989680 ;  /* 0x009896800000895d */ /* 0x002fea0003900000 */
[----:B------:R-:W1:Y:S02]  /*d5c0*/  @!P0 SYNCS.PHASECHK.TRANS64 P0, [R0+URZ+0x28c00], R11 ;  /* 0x028c000b000085a7 */ /* 0x000e64000800007f */
[----:B-1----:R-:W-:Y:S05]  /*d5d0*/  @!P0 BRA `(.L_x_3228) ;  /* 0xfffffffc00ec8947 */ /* 0x002fea000383ffff */
[----:B------:R-:W-:Y:S05]  /*d5e0*/  BRA `(.L_x_3302) ;  /* 0xffffff5c00987947 */ /* 0x000fea000383ffff */
.L_x_3232:
[----:B-1----:R-:W-:-:S04]  /*d5f0*/  MOV R2, UR41 ;  /* 0x0000002900027c02 */ /* 0x002fc80008000f00 */
[----:B------:R1:W2:Y:S03]  /*d600*/  SYNCS.PHASECHK.TRANS64.TRYWAIT P1, [R2+URZ+0x28c30], R11 ;  /* 0x028c300b020075a7 */ /* 0x0002a6000802017f */
[----:B--2---:R-:W-:Y:S05]  /*d610*/  @!P1 NANOSLEEP.SYNCS 0x989680 ;  /* 0x009896800000995d */ /* 0x004fea0003900000 */
[----:B------:R-:W2:Y:S02]  /*d620*/  @!P1 SYNCS.PHASECHK.TRANS64 P1, [R2+URZ+0x28c30], R11 ;  /* 0x028c300b020095a7 */ /* 0x000ea4000802007f */
[----:B--2---:R-:W-:Y:S05]  /*d630*/  @!P1 BRA `(.L_x_3232) ;  /* 0xfffffffc00ec9947 */ /* 0x004fea000383ffff */
[----:B------:R-:W-:Y:S05]  /*d640*/  BRA `(.L_x_3231) ;  /* 0xffffff5c00d87947 */ /* 0x000fea000383ffff */
.L_x_3237:
[----:B--2---:R-:W-:-:S04]  /*d650*/  IMAD.U32 R12, RZ, RZ, UR41 ;  /* 0x00000029ff0c7e24 */ /* 0x004fc8000f8e00ff */
[----:B------:R2:W4:Y:S03]  /*d660*/  SYNCS.PHASECHK.TRANS64.TRYWAIT P1, [R12+URZ+0x28c50], R11 ;  /* 0x028c500b0c0075a7 */ /* 0x000526000802017f */
[----:B----4-:R-:W-:Y:S05]  /*d670*/  @!P1 NANOSLEEP.SYNCS 0x989680 ;  /* 0x009896800000995d */ /* 0x010fea0003900000 */
[----:B------:R-:W4:Y:S02]  /*d680*/  @!P1 SYNCS.PHASECHK.TRANS64 P1, [R12+URZ+0x28c50], R11 ;  /* 0x028c500b0c0095a7 */ /* 0x000f24000802007f */
[----:B----4-:R-:W-:Y:S05]  /*d690*/  @!P1 BRA `(.L_x_3237) ;  /* 0xfffffffc00ec9947 */ /* 0x010fea000383ffff */
[----:B------:R-:W-:Y:S05]  /*d6a0*/  BRA `(.L_x_3236) ;  /* 0xffffff7400547947 */ /* 0x000fea000383ffff */
.L_x_3243:
[----:B-1----:R-:W-:-:S04]  /*d6b0*/  IMAD.U32 R12, RZ, RZ, UR26 ;  /* 0x0000001aff0c7e24 */ /* 0x002fc8000f8e00ff */
[----:B------:R1:W2:Y:S03]  /*d6c0*/  SYNCS.PHASECHK.TRANS64.TRYWAIT P2, [R12+URZ+0x28c30], R11 ;  /* 0x028c300b0c0075a7 */ /* 0x0002a6000804017f */
[----:B--2---:R-:W-:Y:S05]  /*d6d0*/  @!P2 NANOSLEEP.SYNCS 0x989680 ;  /* 0x009896800000a95d */ /* 0x004fea0003900000 */
[----:B------:R-:W2:Y:S02]  /*d6e0*/  @!P2 SYNCS.PHASECHK.TRANS64 P2, [R12+URZ+0x28c30], R11 ;  /* 0x028c300b0c00a5a7 */ /* 0x000ea4000804007f */
[----:B--2---:R-:W-:Y:S05]  /*d6f0*/  @!P2 BRA `(.L_x_3243) ;  /* 0xfffffffc00eca947 */ /* 0x004fea000383ffff */
[----:B------:R-:W-:Y:S05]  /*d700*/  BRA `(.L_x_3242) ;  /* 0xffffff7800487947 */ /* 0x000fea000383ffff */
.L_x_3248:
[----:B--2---:R-:W-:-:S04]  /*d710*/  MOV R0, UR26 ;  /* 0x0000001a00007c02 */ /* 0x004fc80008000f00 */
[----:B------:R2:W3:Y:S03]  /*d720*/  SYNCS.PHASECHK.TRANS64.TRYWAIT P2, [R0+URZ+0x28c50], R11 ;  /* 0x028c500b000075a7 */ /* 0x0004e6000804017f */
[----:B---3--:R-:W-:Y:S05]  /*d730*/  @!P2 NANOSLEEP.SYNCS 0x989680 ;  /* 0x009896800000a95d */ /* 0x008fea0003900000 */
[----:B------:R-:W3:Y:S02]  /*d740*/  @!P2 SYNCS.PHASECHK.TRANS64 P2, [R0+URZ+0x28c50], R11 ;  /* 0x028c500b0000a5a7 */ /* 0x000ee4000804007f */
[----:B---3--:R-:W-:Y:S05]  /*d750*/  @!P2 BRA `(.L_x_3248) ;  /* 0xfffffffc00eca947 */ /* 0x008fea000383ffff */
[----:B------:R-:W-:Y:S05]  /*d760*/  BRA `(.L_x_3247) ;  /* 0xffffff9000647947 */ /* 0x000fea000383ffff */
.L_x_3262:
[----:B------:R-:W-:Y:S01]  /*d770*/  IMAD.MOV.U32 R13, RZ, RZ, R23 ;  /* 0x000000ffff0d7224 */ /* 0x000fe200078e0017 */
[----:B------:R-:W-:Y:S01]  /*d780*/  MOV R11, 0x1f ;  /* 0x0000001f000b7802 */ /* 0x000fe20000000f00 */
[----:B------:R-:W-:Y:S02]  /*d790*/  IMAD.MOV.U32 R12, RZ, RZ, RZ ;  /* 0x000000ffff0c7224 */ /* 0x000fe400078e00ff */
[----:B------:R-:W-:-:S07]  /*d7a0*/  IMAD.MOV.U32 R15, RZ, RZ, -0x1 ;  /* 0xffffffffff0f7424 */ /* 0x000fce00078e00ff */
[----:B------:R-:W-:Y:S05]  /*d7b0*/  WARPSYNC.COLLECTIVE R15, `(.L_x_3303) ;  /* 0x000000000f087348 */ /* 0x000fea0003c00000 */
[----:B------:R0:W1:Y:S02]  /*d7c0*/  SHFL.IDX P6, R14, R13, R12, R11 ;  /* 0x0000000c0d0e7389 */ /* 0x00006400000c000b */
[----:B01----:R-:W-:Y:S01]  /*d7d0*/  ENDCOLLECTIVE ;  /* 0x000000000000791b */ /* 0x003fe20003800000 */
.L_x_3303:
[----:B------:R-:W-:Y:S05]  /*d7e0*/  BRA `(.L_x_3304) ;  /* 0xffffffd400307947 */ /* 0x000fea000383ffff */
.L_x_3264:
[----:B0-----:R-:W-:-:S04]  /*d7f0*/  IMAD.U32 R3, RZ, RZ, UR43 ;  /* 0x0000002bff037e24 */ /* 0x001fc8000f8e00ff */
[----:B------:R0:W1:Y:S03]  /*d800*/  SYNCS.PHASECHK.TRANS64.TRYWAIT P0, [R3+URZ+0x28c40], R0 ;  /* 0x028c4000030075a7 */ /* 0x000066000800017f */
[----:B-1----:R-:W-:Y:S05]  /*d810*/  @!P0 NANOSLEEP.SYNCS 0x989680 ;  /* 0x009896800000895d */ /* 0x002fea0003900000 */
[----:B------:R-:W1:Y:S02]  /*d820*/  @!P0 SYNCS.PHASECHK.TRANS64 P0, [R3+URZ+0x28c40], R0 ;  /* 0x028c4000030085a7 */ /* 0x000e64000800007f */
[----:B-1----:R-:W-:Y:S05]  /*d830*/  @!P0 BRA `(.L_x_3264) ;  /* 0xfffffffc00ec8947 */ /* 0x002fea000383ffff */
[----:B------:R-:W-:Y:S05]  /*d840*/  BRA `(.L_x_3305) ;  /* 0xffffffd400607947 */ /* 0x000fea000383ffff */
.L_x_3265:
[----:B------:R-:W-:Y:S01]  /*d850*/  BSSY B0, `(.L_x_3306) ;  /* 0x0000008000007945 */ /* 0x000fe20003800000 */
[----:B------:R-:W-:Y:S01]  /*d860*/  MOV R13, R5 ;  /* 0x00000005000d7202 */ /* 0x000fe20000000f00 */
[----:B------:R-:W-:Y:S01]  /*d870*/  IMAD.MOV.U32 R12, RZ, RZ, RZ ;  /* 0x000000ffff0c7224 */ /* 0x000fe200078e00ff */
[----:B------:R-:W-:Y:S01]  /*d880*/  MOV R15, 0xffffffff ;  /* 0xffffffff000f7802 */ /* 0x000fe20000000f00 */
[----:B------:R-:W-:-:S07]  /*d890*/  IMAD.MOV.U32 R11, RZ, RZ, 0x181f ;  /* 0x0000181fff0b7424 */ /* 0x000fce00078e00ff */
[----:B------:R-:W-:Y:S05]  /*d8a0*/  WARPSYNC.COLLECTIVE R15, `(.L_x_3307) ;  /* 0x000000000f087348 */ /* 0x000fea0003c00000 */
[----:B------:R0:W1:Y:S02]  /*d8b0*/  SHFL.IDX P6, R14, R13, R12, R11 ;  /* 0x0000000c0d0e7389 */ /* 0x00006400000c000b */
[----:B01----:R-:W-:Y:S01]  /*d8c0*/  ENDCOLLECTIVE ;  /* 0x000000000000791b */ /* 0x003fe20003800000 */
.L_x_3307:
[----:B------:R-:W-:Y:S05]  /*d8d0*/  BSYNC B0 ;  /* 0x0000000000007941 */ /* 0x000fea0003800000 */
.L_x_3306:
[----:B------:R-:W-:Y:S01]  /*d8e0*/  IMAD.MOV.U32 R13, RZ, RZ, R0 ;  /* 0x000000ffff0d7224 */ /* 0x000fe200078e0000 */
[----:B------:R-:W-:Y:S01]  /*d8f0*/  MOV R12, RZ ;  /* 0x000000ff000c7202 */ /* 0x000fe20000000f00 */
[----:B------:R-:W-:Y:S01]  /*d900*/  IMAD.MOV.U32 R11, RZ, RZ, 0x181f ;  /* 0x0000181fff0b7424 */ /* 0x000fe200078e00ff */
[----:B------:R-:W-:Y:S01]  /*d910*/  @P0 LEA R7, R30, UR43, 0x1 ;  /* 0x0000002b1e070c11 */ /* 0x000fe2000f8e08ff */
[----:B------:R-:W-:Y:S02]  /*d920*/  IMAD.MOV.U32 R15, RZ, RZ, -0x1 ;  /* 0xffffffffff0f7424 */ /* 0x000fe400078e00ff */
[----:B------:R-:W-:-:S07]  /*d930*/  IMAD.MOV.U32 R2, RZ, RZ, R14 ;  /* 0x000000ffff027224 */ /* 0x000fce00078e000e */
[----:B------:R-:W-:Y:S05]  /*d940*/  WARPSYNC.COLLECTIVE R15, `(.L_x_3308) ;  /* 0x000000000f087348 */ /* 0x000fea0003c00000 */
[----:B------:R0:W1:Y:S02]  /*d950*/  SHFL.IDX P6, R14, R13, R12, R11 ;  /* 0x0000000c0d0e7389 */ /* 0x00006400000c000b */
[----:B01----:R-:W-:Y:S01]  /*d960*/  ENDCOLLECTIVE ;  /* 0x000000000000791b */ /* 0x003fe20003800000 */
.L_x_3308:
[----:B------:R-:W-:Y:S01]  /*d970*/  IMAD.MOV.U32 R13, RZ, RZ, R5 ;  /* 0x000000ffff0d7224 */ /* 0x000fe200078e0005 */
[----:B------:R-:W-:Y:S02]  /*d980*/  MOV R12, 0x1 ;  /* 0x00000001000c7802 */ /* 0x000fe40000000f00 */
[----:B------:R-:W-:-:S04]  /*d990*/  @P0 LEA R14, P1, R22, R14, 0x1 ;  /* 0x0000000e160e0211 */ /* 0x000fc800078208ff */
[----:B------:R-:W-:Y:S01]  /*d9a0*/  @P0 IADD3.X R3, RZ, R2, RZ, P1, !PT ;  /* 0x00000002ff030210 */ /* 0x000fe20000ffe4ff */
[----:B------:R-:W-:-:S08]  /*d9b0*/  @P0 IMAD.MOV.U32 R2, RZ, RZ, R14 ;  /* 0x000000ffff020224 */ /* 0x000fd000078e000e */
[----:B------:R-:W-:Y:S05]  /*d9c0*/  WARPSYNC.COLLECTIVE R15, `(.L_x_3309) ;  /* 0x000000000f087348 */ /* 0x000fea0003c00000 */
[----:B------:R0:W1:Y:S02]  /*d9d0*/  SHFL.IDX P6, R14, R13, R12, R11 ;  /* 0x0000000c0d0e7389 */ /* 0x00006400000c000b */
[----:B01----:R-:W-:Y:S01]  /*d9e0*/  ENDCOLLECTIVE ;  /* 0x000000000000791b */ /* 0x003fe20003800000 */
.L_x_3309:
[----:B------:R-:W-:Y:S01]  /*d9f0*/  @!PT LDS RZ, [RZ] ;  /* 0x00000000fffff984 */ /* 0x000fe20000000800 */
[----:B------:R-:W-:Y:S01]  /*da00*/  @!PT LDS RZ, [RZ] ;  /* 0x00000000fffff984 */ /* 0x000fe20000000800 */
[----:B------:R-:W-:Y:S01]  /*da10*/  @!PT LDS RZ, [RZ] ;  /* 0x00000000fffff984 */ /* 0x000fe20000000800 */
[----:B------:R0:W-:Y:S01]  /*da20*/  @P0 LDGSTS.E.BYPASS.LTC128B.128 [R7+0x22400], desc[UR36][R2.64], !P2 ;  /* 0x2240000002070fae */ /* 0x0001e2000d101d64 */
[----:B------:R-:W-:Y:S01]  /*da30*/  ISETP.GE.AND P0, PT, R18, 0x11, PT ;  /* 0x000000111200780c */ /* 0x000fe20003f06270 */
[----:B------:R-:W-:-:S12]  /*da40*/  IMAD.MOV.U32 R13, RZ, RZ, R0 ;  /* 0x000000ffff0d7224 */ /* 0x000fd800078e0000 */
[----:B------:R-:W-:Y:S01]  /*da50*/  @P0 LEA R9, R30, UR43, 0x1 ;  /* 0x0000002b1e090c11 */ /* 0x000fe2000f8e08ff */
[----:B0-----:R-:W-:-:S07]  /*da60*/  IMAD.MOV.U32 R4, RZ, RZ, R14 ;  /* 0x000000ffff047224 */ /* 0x001fce00078e000e */
[----:B------:R-:W-:Y:S05]  /*da70*/  WARPSYNC.COLLECTIVE R15, `(.L_x_3310) ;  /* 0x000000000f087348 */ /* 0x000fea0003c00000 */
[----:B------:R0:W1:Y:S02]  /*da80*/  SHFL.IDX P6, R14, R13, R12, R11 ;  /* 0x0000000c0d0e7389 */ /* 0x00006400000c000b */
[----:B01----:R-:W-:Y:S01]  /*da90*/  ENDCOLLECTIVE ;  /* 0x000000000000791b */ /* 0x003fe20003800000 */
.L_x_3310:
[----:B------:R-:W-:Y:S02]  /*daa0*/  IMAD.MOV.U32 R13, RZ, RZ, R5 ;  /* 0x000000ffff0d7224 */ /* 0x000fe400078e0005 */
[----:B------:R-:W-:Y:S01]  /*dab0*/  IMAD.MOV.U32 R12, RZ, RZ, 0x2 ;  /* 0x00000002ff0c7424 */ /* 0x000fe200078e00ff */
[----:B------:R-:W-:-:S13]  /*dac0*/  @P0 LEA R2, P1, R22, R14, 0x1 ;  /* 0x0000000e16020211 */ /* 0x000fda00078208ff */
[----:B------:R-:W-:Y:S05]  /*dad0*/  WARPSYNC.COLLECTIVE R15, `(.L_x_3311) ;  /* 0x000000000f087348 */ /* 0x000fea0003c00000 */
[----:B------:R0:W1:Y:S02]  /*dae0*/  SHFL.IDX P6, R14, R13, R12, R11 ;  /* 0x0000000c0d0e7389 */ /* 0x00006400000c000b */
[----:B01----:R-:W-:Y:S01]  /*daf0*/  ENDCOLLECTIVE ;  /* 0x000000000000791b */ /* 0x003fe20003800000 */
.L_x_3311:
[----:B------:R-:W-:-:S05]  /*db00*/  @P0 IADD3.X R3, RZ, R4, RZ, P1, !PT ;  /* 0x00000004ff030210 */ /* 0x000fca0000ffe4ff */
[----:B------:R-:W-:Y:S01]  /*db10*/  @!PT LDS RZ, [RZ] ;  /* 0x00000000fffff984 */ /* 0x000fe20000000800 */
[----:B------:R-:W-:Y:S01]  /*db20*/  @!PT LDS RZ, [RZ] ;  /* 0x00000000fffff984 */ /* 0x000fe20000000800 */
[----:B------:R-:W-:Y:S01]  /*db30*/  @!PT LDS RZ, [RZ] ;  /* 0x00000000fffff984 */ /* 0x000fe20000000800 */
[----:B------:R0:W-:Y:S01]  /*db40*/  @P0 LDGSTS.E.BYPASS.LTC128B.128 [R9+0x22c00], desc[UR36][R2.64], !P2 ;  /* 0x22c0000002090fae */ /* 0x0001e2000d101d64 */
[----:B------:R-:W-:Y:S01]  /*db50*/  ISETP.GE.AND P0, PT, R18, 0x21, PT ;  /* 0x000000211200780c */ /* 0x000fe20003f06270 */
[----:B------:R-:W-:-:S12]  /*db60*/  IMAD.MOV.U32 R13, RZ, RZ, R0 ;  /* 0x000000ffff0d7224 */ /* 0x000fd800078e0000 */
[----:B------:R-:W-:Y:S02]  /*db70*/  @P0 LEA R7, R30, UR43, 0x1 ;  /* 0x0000002b1e070c11 */ /* 0x000fe4000f8e08ff */
[----:B0-----:R-:W-:-:S07]  /*db80*/  MOV R4, R14 ;  /* 0x0000000e00047202 */ /* 0x001fce0000000f00 */
[----:B------:R-:W-:Y:S05]  /*db90*/  WARPSYNC.COLLECTIVE R15, `(.L_x_3312) ;  /* 0x000000000f087348 */ /* 0x000fea0003c00000 */
[----:B------:R0:W1:Y:S02]  /*dba0*/  SHFL.IDX P6, R14, R13, R12, R11 ;  /* 0x0000000c0d0e7389 */ /* 0x00006400000c000b */
[----:B01----:R-:W-:Y:S01]  /*dbb0*/  ENDCOLLECTIVE ;  /* 0x000000000000791b */ /* 0x003fe20003800000 */
.L_x_3312:
[----:B------:R-:W-:Y:S01]  /*dbc0*/  MOV R13, R5 ;  /* 0x00000005000d7202 */ /* 0x000fe20000000f00 */
[----:B------:R-:W-:Y:S01]  /*dbd0*/  IMAD.MOV.U32 R12, RZ, RZ, 0x3 ;  /* 0x00000003ff0c7424 */ /* 0x000fe200078e00ff */
[----:B------:R-:W-:-:S13]  /*dbe0*/  @P0 LEA R2, P1, R22, R14, 0x1 ;  /* 0x0000000e16020211 */ /* 0x000fda00078208ff */
[----:B------:R-:W-:Y:S05]  /*dbf0*/  WARPSYNC.COLLECTIVE R15, `(.L_x_3313) ;  /* 0x000000000f087348 */ /* 0x000fea0003c00000 */
[----:B------:R0:W1:Y:S02]  /*dc00*/  SHFL.IDX P6, R14, R13, R12, R11 ;  /* 0x0000000c0d0e7389 */ /* 0x00006400000c000b */
[----:B01----:R-:W-:Y:S01]  /*dc10*/  ENDCOLLECTIVE ;  /* 0x000000000000791b */ /* 0x003fe20003800000 */
.L_x_3313:
[----:B------:R-:W-:-:S05]  /*dc20*/  @P0 IMAD.X R3, RZ, RZ, R4, P1 ;  /* 0x000000ffff030224 */ /* 0x000fca00008e0604 */
[----:B------:R-:W-:Y:S01]  /*dc30*/  @!PT LDS RZ, [RZ] ;  /* 0x00000000fffff984 */ /* 0x000fe20000000800 */
[----:B------:R-:W-:Y:S01]  /*dc40*/  @!PT LDS RZ, [RZ] ;  /* 0x00000000fffff984 */ /* 0x000fe20000000800 */
[----:B------:R-:W-:Y:S01]  /*dc50*/  @!PT LDS RZ, [RZ] ;  /* 0x00000000fffff984 */ /* 0x000fe20000000800 */
[----:B------:R0:W-:Y:S01]  /*dc60*/  @P0 LDGSTS.E.BYPASS.LTC128B.128 [R7+0x23400], desc[UR36][R2.64], !P2 ;  /* 0x2340000002070fae */ /* 0x0001e2000d101d64 */
[----:B------:R-:W-:Y:S01]  /*dc70*/  MOV R13, R0 ;  /* 0x00000000000d7202 */ /* 0x000fe20000000f00 */
[----:B------:R-:W-:-:S07]  /*dc80*/  IMAD.MOV.U32 R4, RZ, RZ, R14 ;  /* 0x000000ffff047224 */ /* 0x000fce00078e000e */
[----:B0-----:R-:W-:Y:S05]  /*dc90*/  WARPSYNC.COLLECTIVE R15, `(.L_x_3314) ;  /* 0x000000000f087348 */ /* 0x001fea0003c00000 */
[----:B------:R1:W2:Y:S02]  /*dca0*/  SHFL.IDX P6, R14, R13, R12, R11 ;  /* 0x0000000c0d0e7389 */ /* 0x0002a400000c000b */
[----:B012---:R-:W-:Y:S01]  /*dcb0*/  ENDCOLLECTIVE ;  /* 0x000000000000791b */ /* 0x007fe20003800000 */
.L_x_3314:
[----:B------:R-:W-:Y:S05]  /*dcc0*/  BRA `(.L_x_3315) ;  /* 0xffffffd400247947 */ /* 0x000fea000383ffff */
.L_x_3268:
[----:B------:R-:W-:Y:S01]  /*dcd0*/  IMAD.MOV.U32 R13, RZ, RZ, R5 ;  /* 0x000000ffff0d7224 */ /* 0x000fe200078e0005 */
[----:B------:R-:W-:Y:S01]  /*dce0*/  MOV R11, 0x181f ;  /* 0x0000181f000b7802 */ /* 0x000fe20000000f00 */
[----:B------:R-:W-:Y:S02]  /*dcf0*/  IMAD.MOV.U32 R12, RZ, RZ, RZ ;  /* 0x000000ffff0c7224 */ /* 0x000fe400078e00ff */
[----:B------:R-:W-:Y:S02]  /*dd00*/  IMAD.MOV.U32 R15, RZ, RZ, -0x1 ;  /* 0xffffffffff0f7424 */ /* 0x000fe400078e00ff */
[----:B------:R-:W-:-:S07]  /*dd10*/  IMAD R35, R35, 0x40, R36 ;  /* 0x0000004023237824 */ /* 0x000fce00078e0224 */
[----:B------:R-:W-:Y:S05]  /*dd20*/  WARPSYNC.COLLECTIVE R15, `(.L_x_3316) ;  /* 0x000000000f087348 */ /* 0x000fea0003c00000 */
[----:B------:R0:W1:Y:S02]  /*dd30*/  SHFL.IDX P6, R14, R13, R12, R11 ;  /* 0x0000000c0d0e7389 */ /* 0x00006400000c000b */
[----:B01----:R-:W-:Y:S01]  /*dd40*/  ENDCOLLECTIVE ;  /* 0x000000000000791b */ /* 0x003fe20003800000 */
.L_x_3316:
[----:B------:R-:W-:Y:S01]  /*dd50*/  VIADD R9, R35, 0x10 ;  /* 0x0000001023097836 */ /* 0x000fe20000000000 */
[----:B------:R-:W-:Y:S01]  /*dd60*/  MOV R13, R4 ;  /* 0x00000004000d7202 */ /* 0x000fe20000000f00 */
[----:B------:R-:W-:-:S07]  /*dd70*/  IMAD.MOV.U32 R2, RZ, RZ, R14 ;  /* 0x000000ffff027224 */ /* 0x000fce00078e000e */
[----:B------:R-:W-:Y:S05]  /*dd80*/  WARPSYNC.COLLECTIVE R15, `(.L_x_3317) ;  /* 0x000000000f087348 */ /* 0x000fea0003c00000 */
[----:B------:R0:W1:Y:S02]  /*dd90*/  SHFL.IDX P6, R14, R13, R12, R11 ;  /* 0x0000000c0d0e7389 */ /* 0x00006400000c000b */
[----:B01----:R-:W-:Y:S01]  /*dda0*/  ENDCOLLECTIVE ;  /* 0x000000000000791b */ /* 0x003fe20003800000 */
.L_x_3317:
[----:B------:R-:W-:Y:S02]  /*ddb0*/  ULDC UR4, c[0x0][0x288] ;  /* 0x0000a20000047ab9 */ /* 0x000fe40000000800 */
[----:B------:R-:W-:-:S05]  /*ddc0*/  IMAD R0, R0, UR4, RZ ;  /* 0x0000000400007c24 */ /* 0x000fca000f8e02ff */
[----:B------:R-:W-:Y:S01]  /*ddd0*/  ISETP.GE.AND P0, PT, R35, R0, PT ;  /* 0x000000002300720c */ /* 0x000fe20003f06270 */
[----:B------:R-:W-:Y:S01]  /*dde0*/  IMAD.MOV.U32 R13, RZ, RZ, R5 ;  /* 0x000000ffff0d7224 */ /* 0x000fe200078e0005 */
[----:B------:R-:W-:-:S11]  /*ddf0*/  MOV R12, 0x1 ;  /* 0x00000001000c7802 */ /* 0x000fd60000000f00 */
[----:B------:R-:W-:Y:S02]  /*de00*/  @!P0 LEA R7, R30, UR43, 0x1 ;  /* 0x0000002b1e078c11 */ /* 0x000fe4000f8e08ff */
[----:B------:R-:W-:-:S05]  /*de10*/  @!P0 LEA R14, P2, R22, R14, 0x1 ;  /* 0x0000000e160e8211 */ /* 0x000fca00078408ff */
[----:B------:R-:W-:Y:S01]  /*de20*/  @!P0 IMAD.X R3, RZ, RZ, R2, P2 ;  /* 0x000000ffff038224 */ /* 0x000fe200010e0602 */
[----:B------:R-:W-:-:S07]  /*de30*/  @!P0 MOV R2, R14 ;  /* 0x0000000e00028202 */ /* 0x000fce0000000f00 */
[----:B------:R-:W-:Y:S05]  /*de40*/  WARPSYNC.COLLECTIVE R15, `(.L_x_3318) ;  /* 0x000000000f087348 */ /* 0x000fea0003c00000 */
[----:B------:R0:W1:Y:S02]  /*de50*/  SHFL.IDX P6, R14, R13, R12, R11 ;  /* 0x0000000c0d0e7389 */ /* 0x00006400000c000b */
[----:B01----:R-:W-:Y:S01]  /*de60*/  ENDCOLLECTIVE ;  /* 0x000000000000791b */ /* 0x003fe20003800000 */
.L_x_3318:
[----:B------:R-:W-:Y:S01]  /*de70*/  @!PT LDS RZ, [RZ] ;  /* 0x00000000fffff984 */ /* 0x000fe20000000800 */
[----:B------:R-:W-:Y:S01]  /*de80*/  @!PT LDS RZ, [RZ] ;  /* 0x00000000fffff984 */ /* 0x000fe20000000800 */
[----:B------:R-:W-:Y:S01]  /*de90*/  @!PT LDS RZ, [RZ] ;  /* 0x00000000fffff984 */ /* 0x000fe20000000800 */
[----:B------:R0:W-:Y:S01]  /*dea0*/  @!P0 LDGSTS.E.BYPASS.LTC128B.128 [R7+0x20400], desc[UR36][R2.64], !P1 ;  /* 0x2040000002078fae */ /* 0x0001e2000c901d64 */
[----:B------:R-:W-:Y:S01]  /*deb0*/  ISETP.GE.AND P0, PT, R9, R0, PT ;  /* 0x000000000900720c */ /* 0x000fe20003f06270 */
[----:B------:R-:W-:Y:S02]  /*dec0*/  IMAD.MOV.U32 R13, RZ, RZ, R4 ;  /* 0x000000ffff0d7224 */ /* 0x000fe400078e0004 */
[----:B0-----:R-:W-:-:S10]  /*ded0*/  VIADD R7, R35, 0x20 ;  /* 0x0000002023077836 */ /* 0x001fd40000000000 */
[----:B------:R-:W-:Y:S01]  /*dee0*/  @!P0 LEA R9, R30, UR43, 0x1 ;  /* 0x0000002b1e098c11 */ /* 0x000fe2000f8e08ff */
[----:B------:R-:W-:-:S07]  /*def0*/  IMAD.MOV.U32 R6, RZ, RZ, R14 ;  /* 0x000000ffff067224 */ /* 0x000fce00078e000e */
[----:B------:R-:W-:Y:S05]  /*df00*/  WARPSYNC.COLLECTIVE R15, `(.L_x_3319) ;  /* 0x000000000f087348 */ /* 0x000fea0003c00000 */
[----:B------:R0:W1:Y:S02]  /*df10*/  SHFL.IDX P6, R14, R13, R12, R11 ;  /* 0x0000000c0d0e7389 */ /* 0x00006400000c000b */
[----:B01----:R-:W-:Y:S01]  /*df20*/  ENDCOLLECTIVE ;  /* 0x000000000000791b */ /* 0x003fe20003800000 */
.L_x_3319:
[----:B------:R-:W-:Y:S01]  /*df30*/  IMAD.MOV.U32 R13, RZ, RZ, R5 ;  /* 0x000000ffff0d7224 */ /* 0x000fe200078e0005 */
[----:B------:R-:W-:Y:S02]  /*df40*/  MOV R12, 0x2 ;  /* 0x00000002000c7802 */ /* 0x000fe40000000f00 */
[----:B------:R-:W-:-:S13]  /*df50*/  @!P0 LEA R2, P2, R22, R14, 0x1 ;  /* 0x0000000e16028211 */ /* 0x000fda00078408ff */
[----:B------:R-:W-:Y:S05]  /*df60*/  WARPSYNC.COLLECTIVE R15, `(.L_x_3320) ;  /* 0x000000000f087348 */ /* 0x000fea0003c00000 */
[----:B------:R0:W1:Y:S02]  /*df70*/  SHFL.IDX P6, R14, R13, R12, R11 ;  /* 0x0000000c0d0e7389 */ /* 0x00006400000c000b */
[----:B01----:R-:W-:Y:S01]  /*df80*/  ENDCOLLECTIVE ;  /* 0x000000000000791b */ /* 0x003fe20003800000 */
.L_x_3320:
[----:B------:R-:W-:-:S05]  /*df90*/  @!P0 IADD3.X R3, RZ, R6, RZ, P2, !PT ;  /* 0x00000006ff038210 */ /* 0x000fca00017fe4ff */
[----:B------:R-:W-:Y:S01]  /*dfa0*/  @!PT LDS RZ, [RZ] ;  /* 0x00000000fffff984 */ /* 0x000fe20000000800 */
[----:B------:R-:W-:Y:S01]  /*dfb0*/  @!PT LDS RZ, [RZ] ;  /* 0x00000000fffff984 */ /* 0x000fe20000000800 */
[----:B------:R-:W-:Y:S01]  /*dfc0*/  @!PT LDS RZ, [RZ] ;  /* 0x00000000fffff984 */ /* 0x000fe20000000800 */
[----:B------:R0:W-:Y:S01]  /*dfd0*/  @!P0 LDGSTS.E.BYPASS.LTC128B.128 [R9+0x20c00], desc[UR36][R2.64], !P1 ;  /* 0x20c0000002098fae */ /* 0x0001e2000c901d64 */
[----:B------:R-:W-:Y:S01]  /*dfe0*/  ISETP.GE.AND P0, PT, R7, R0, PT ;  /* 0x000000000700720c */ /* 0x000fe20003f06270 */
[----:B------:R-:W-:-:S12]  /*dff0*/  IMAD.MOV.U32 R13, RZ, RZ, R4 ;  /* 0x000000ffff0d7224 */ /* 0x000fd800078e0004 */
[----:B------:R-:W-:Y:S01]  /*e000*/  @!P0 LEA R7, R30, UR43, 0x1 ;  /* 0x0000002b1e078c11 */ /* 0x000fe2000f8e08ff */
[----:B0-----:R-:W-:-:S07]  /*e010*/  IMAD.MOV.U32 R6, RZ, RZ, R14 ;  /* 0x000000ffff067224 */ /* 0x001fce00078e000e */
[----:B------:R-:W-:Y:S05]  /*e020*/  WARPSYNC.COLLECTIVE R15, `(.L_x_3321) ;  /* 0x000000000f087348 */ /* 0x000fea0003c00000 */
[----:B------:R0:W1:Y:S02]  /*e030*/  SHFL.IDX P6, R14, R13, R12, R11 ;  /* 0x0000000c0d0e7389 */ /* 0x00006400000c000b */
[----:B01----:R-:W-:Y:S01]  /*e040*/  ENDCOLLECTIVE ;  /* 0x000000000000791b */ /* 0x003fe20003800000 */
.L_x_3321:
[----:B------:R-:W-:Y:S02]  /*e050*/  IMAD.MOV.U32 R13, RZ, RZ, R5 ;  /* 0x000000ffff0d7224 */ /* 0x000fe400078e0005 */
[----:B------:R-:W-:Y:S01]  /*e060*/  IMAD.MOV.U32 R12, RZ, RZ, 0x3 ;  /* 0x00000003ff0c7424 */ /* 0x000fe200078e00ff */
[----:B------:R-:W-:-:S13]  /*e070*/  @!P0 LEA R2, P2, R22, R14, 0x1 ;  /* 0x0000000e16028211 */ /* 0x000fda00078408ff */
[----:B------:R-:W-:Y:S05]  /*e080*/  WARPSYNC.COLLECTIVE R15, `(.L_x_3322) ;  /* 0x000000000f087348 */ /* 0x000fea0003c00000 */
[----:B------:R0:W1:Y:S02]  /*e090*/  SHFL.IDX P6, R14, R13, R12, R11 ;  /* 0x0000000c0d0e7389 */ /* 0x00006400000c000b */
[----:B01----:R-:W-:Y:S01]  /*e0a0*/  ENDCOLLECTIVE ;  /* 0x000000000000791b */ /* 0x003fe20003800000 */
.L_x_3322:
[----:B------:R-:W-:-:S05]  /*e0b0*/  @!P0 IADD3.X R3, RZ, R6, RZ, P2, !PT ;  /* 0x00000006ff038210 */ /* 0x000fca00017fe4ff */
[----:B------:R-:W-:Y:S01]  /*e0c0*/  @!PT LDS RZ, [RZ] ;  /* 0x00000000fffff984 */ /* 0x000fe20000000800 */
[----:B------:R-:W-:Y:S01]  /*e0d0*/  @!PT LDS RZ, [RZ] ;  /* 0x00000000fffff984 */ /* 0x000fe20000000800 */
[----:B------:R-:W-:Y:S01]  /*e0e0*/  @!PT LDS RZ, [RZ] ;  /* 0x00000000fffff984 */ /* 0x000fe20000000800 */
[----:B------:R0:W-:Y:S01]  /*e0f0*/  @!P0 LDGSTS.E.BYPASS.LTC128B.128 [R7+0x21400], desc[UR36][R2.64], !P1 ;  /* 0x2140000002078fae */ /* 0x0001e2000c901d64 */
[----:B------:R-:W-:Y:S01]  /*e100*/  IMAD.MOV.U32 R13, RZ, RZ, R4 ;  /* 0x000000ffff0d7224 */ /* 0x000fe200078e0004 */
[----:B------:R-:W-:-:S07]  /*e110*/  MOV R6, R14 ;  /* 0x0000000e00067202 */ /* 0x000fce0000000f00 */
[----:B0-----:R-:W-:Y:S05]  /*e120*/  WARPSYNC.COLLECTIVE R15, `(.L_x_3323) ;  /* 0x000000000f087348 */ /* 0x001fea0003c00000 */
[----:B------:R1:W2:Y:S02]  /*e130*/  SHFL.IDX P6, R14, R13, R12, R11 ;  /* 0x0000000c0d0e7389 */ /* 0x0002a400000c000b */
[----:B012---:R-:W-:Y:S01]  /*e140*/  ENDCOLLECTIVE ;  /* 0x000000000000791b */ /* 0x007fe20003800000 */
.L_x_3323:
[----:B------:R-:W-:Y:S05]  /*e150*/  BRA `(.L_x_3324) ;  /* 0xffffffd400c47947 */ /* 0x000fea000383ffff */
.L_x_3269:
[----:B0-----:R-:W-:-:S04]  /*e160*/  IMAD.U32 R3, RZ, RZ, UR43 ;  /* 0x0000002bff037e24 */ /* 0x001fc8000f8e00ff */
[----:B------:R0:W1:Y:S03]  /*e170*/  SYNCS.PHASECHK.TRANS64.TRYWAIT P0, [R3+URZ+0x28c20], R0 ;  /* 0x028c2000030075a7 */ /* 0x000066000800017f */
[----:B-1----:R-:W-:Y:S05]  /*e180*/  @!P0 NANOSLEEP.SYNCS 0x989680 ;  /* 0x009896800000895d */ /* 0x002fea0003900000 */
[----:B------:R-:W1:Y:S02]  /*e190*/  @!P0 SYNCS.PHASECHK.TRANS64 P0, [R3+URZ+0x28c20], R0 ;  /* 0x028c2000030085a7 */ /* 0x000e64000800007f */
[----:B-1----:R-:W-:Y:S05]  /*e1a0*/  @!P0 BRA `(.L_x_3269) ;  /* 0xfffffffc00ec8947 */ /* 0x002fea000383ffff */
[----:B------:R-:W-:Y:S05]  /*e1b0*/  BRA `(.L_x_3325) ;  /* 0xffffffd400f47947 */ /* 0x000fea000383ffff */
.L_x_3271:
[----:B0-----:R-:W-:-:S04]  /*e1c0*/  MOV R3, UR43 ;  /* 0x0000002b00037c02 */ /* 0x001fc80008000f00 */
[----:B------:R0:W1:Y:S03]  /*e1d0*/  SYNCS.PHASECHK.TRANS64.TRYWAIT P0, [R3+URZ+0x28c60], R0 ;  /* 0x028c6000030075a7 */ /* 0x000066000800017f */
[----:B-1----:R-:W-:Y:S05]  /*e1e0*/  @!P0 NANOSLEEP.SYNCS 0x989680 ;  /* 0x009896800000895d */ /* 0x002fea0003900000 */
[----:B------:R-:W1:Y:S02]  /*e1f0*/  @!P0 SYNCS.PHASECHK.TRANS64 P0, [R3+URZ+0x28c60], R0 ;  /* 0x028c6000030085a7 */ /* 0x000e64000800007f */
[----:B-1----:R-:W-:Y:S05]  /*e200*/  @!P0 BRA `(.L_x_3271) ;  /* 0xfffffffc00ec8947 */ /* 0x002fea000383ffff */
[----:B------:R-:W-:Y:S05]  /*e210*/  BRA `(.L_x_3326) ;  /* 0xffffffd400f07947 */ /* 0x000fea000383ffff */
.L_x_3272:
        /* <DEDUP_REMOVED lines=8> */
.L_x_3328:
[----:B------:R-:W-:Y:S05]  /*e2a0*/  BSYNC B0 ;  /* 0x0000000000007941 */ /* 0x000fea0003800000 */
.L_x_3327:
[----:B------:R-:W-:Y:S01]  /*e2b0*/  MOV R13, R0 ;  /* 0x00000000000d7202 */ /* 0x000fe20000000f00 */
[----:B------:R-:W-:Y:S01]  /*e2c0*/  IMAD.MOV.U32 R12, RZ, RZ, RZ ;  /* 0x000000ffff0c7224 */ /* 0x000fe200078e00ff */
[----:B------:R-:W-:Y:S01]  /*e2d0*/  MOV R15, 0xffffffff ;  /* 0xffffffff000f7802 */ /* 0x000fe20000000f00 */
[----:B------:R-:W-:Y:S01]  /*e2e0*/  IMAD.MOV.U32 R11, RZ, RZ, 0x181f ;  /* 0x0000181fff0b7424 */ /* 0x000fe200078e00ff */
[----:B------:R-:W-:Y:S01]  /*e2f0*/  LOP3.LUT R4, R17, 0x1, RZ, 0xc0, !PT ;  /* 0x0000000111047812 */ /* 0x000fe200078ec0ff */
[----:B------:R-:W-:Y:S01]  /*e300*/  IMAD.MOV.U32 R3, RZ, RZ, R14 ;  /* 0x000000ffff037224 */ /* 0x000fe200078e000e */
[----:B------:R-:W-:Y:S01]  /*e310*/  LEA R7, R30, UR43, 0x1 ;  /* 0x0000002b1e077c11 */ /* 0x000fe2000f8e08ff */
[----:B------:R-:W-:-:S07]  /*e320*/  IMAD.SHL.U32 R8, R22, 0x2, RZ ;  /* 0x0000000216087824 */ /* 0x000fce00078e00ff */
[----:B------:R-:W-:Y:S05]  /*e330*/  WARPSYNC.COLLECTIVE R15, `(.L_x_3329) ;  /* 0x000000000f087348 */ /* 0x000fea0003c00000 */
[----:B------:R0:W1:Y:S02]  /*e340*/  SHFL.IDX P6, R14, R13, R12, R11 ;  /* 0x0000000c0d0e7389 */ /* 0x00006400000c000b */
[----:B01----:R-:W-:Y:S01]  /*e350*/  ENDCOLLECTIVE ;  /* 0x000000000000791b */ /* 0x003fe20003800000 */
.L_x_3329:
[----:B------:R-:W-:Y:S02]  /*e360*/  ISETP.NE.U32.AND P1, PT, R4, 0x1, PT ;  /* 0x000000010400780c */ /* 0x000fe40003f25070 */
[C---:B------:R-:W-:Y:S02]  /*e370*/  LOP3.LUT P5, RZ, R17.reuse, 0x2, RZ, 0xc0, !PT ;  /* 0x0000000211ff7812 */ /* 0x040fe400078ac0ff */
[C---:B------:R-:W-:Y:S02]  /*e380*/  LOP3.LUT P4, RZ, R17.reuse, 0x4, RZ, 0xc0, !PT ;  /* 0x0000000411ff7812 */ /* 0x040fe4000788c0ff */
[C---:B------:R-:W-:Y:S02]  /*e390*/  LOP3.LUT P3, RZ, R17.reuse, 0x8, RZ, 0xc0, !PT ;  /* 0x0000000811ff7812 */ /* 0x040fe4000786c0ff */
[----:B------:R-:W-:Y:S02]  /*e3a0*/  LOP3.LUT P2, RZ, R17, 0x10, RZ, 0xc0, !PT ;  /* 0x0000001011ff7812 */ /* 0x000fe4000784c0ff */
[----:B------:R-:W-:-:S02]  /*e3b0*/  LOP3.LUT R16, R16, 0xfffffeff, RZ, 0xc0, !PT ;  /* 0xfffffeff10107812 */ /* 0x000fc400078ec0ff */
[----:B------:R-:W-:Y:S01]  /*e3c0*/  PRMT R4, R17, 0x8880, RZ ;  /* 0x0000888011047816 */ /* 0x000fe200000000ff */
[----:B------:R-:W-:Y:S01]  /*e3d0*/  IMAD.MOV.U32 R12, RZ, RZ, 0x1 ;  /* 0x00000001ff0c7424 */ /* 0x000fe200078e00ff */
[----:B------:R-:W-:Y:S02]  /*e3e0*/  @P1 LOP3.LUT R16, R16, 0x100, RZ, 0xfc, !PT ;  /* 0x0000010010101812 */ /* 0x000fe400078efcff */
[----:B------:R-:W-:Y:S02]  /*e3f0*/  MOV R13, R6 ;  /* 0x00000006000d7202 */ /* 0x000fe40000000f00 */
[----:B------:R-:W-:Y:S02]  /*e400*/  LOP3.LUT R16, R16, 0xfffffdff, RZ, 0xc0, !PT ;  /* 0xfffffdff10107812 */ /* 0x000fe400078ec0ff */
[----:B------:R-:W-:-:S05]  /*e410*/  IADD3 R2, P0, R14, R8, RZ ;  /* 0x000000080e027210 */ /* 0x000fca0007f1e0ff */
[----:B------:R-:W-:Y:S01]  /*e420*/  IMAD.X R3, RZ, RZ, R3, P0 ;  /* 0x000000ffff037224 */ /* 0x000fe200000e0603 */
[----:B------:R-:W-:Y:S02]  /*e430*/  ISETP.LT.OR P0, PT, R18, 0x1, P1 ;  /* 0x000000011200780c */ /* 0x000fe40000f01670 */
[----:B------:R-:W-:-:S11]  /*e440*/  LOP3.LUT P1, RZ, R17, 0x20, RZ, 0xc0, !PT ;  /* 0x0000002011ff7812 */ /* 0x000fd6000782c0ff */
[----:B------:R-:W-:Y:S01]  /*e450*/  @!PT LDS RZ, [RZ] ;  /* 0x00000000fffff984 */ /* 0x000fe20000000800 */
[----:B------:R-:W-:Y:S01]  /*e460*/  @!PT LDS RZ, [RZ] ;  /* 0x00000000fffff984 */ /* 0x000fe20000000800 */
[----:B------:R-:W-:Y:S01]  /*e470*/  @!PT LDS RZ, [RZ] ;  /* 0x00000000fffff984 */ /* 0x000fe20000000800 */
        /* <DEDUP_REMOVED lines=12> */
[----:B------:R-:W-:-:S13]  /*e540*/  ISETP.LT.OR P6, PT, R18, 0x1, !P0 ;  /* 0x000000011200780c */ /* 0x000fda00047c1670 */
[----:B------:R0:W-:Y:S01]  /*e550*/  LDGSTS.E.BYPASS.LTC128B.128 [R7+0xc400], desc[UR36][R2.64+0x300], !P6 ;  /* 0x0c40030002077fae */ /* 0x0001e2000f101d64 */
[----:B------:R-:W-:Y:S01]  /*e560*/  ISETP.GT.AND P6, PT, R4, -0x1, PT ;  /* 0xffffffff0400780c */ /* 0x000fe20003fc4270 */
[----:B------:R-:W-:-:S12]  /*e570*/  IMAD.MOV.U32 R4, RZ, RZ, RZ ;  /* 0x000000ffff047224 */ /* 0x000fd800078e00ff */
[----:B------:R-:W-:Y:S02]  /*e580*/  @P6 LOP3.LUT R16, R16, 0x200, RZ, 0xfc, !PT ;  /* 0x0000020010106812 */ /* 0x000fe400078efcff */
[----:B------:R-:W-:-:S13]  /*e590*/  ISETP.LT.OR P6, PT, R18, 0x1, P6 ;  /* 0x000000011200780c */ /* 0x000fda00037c1670 */
[----:B------:R0:W-:Y:S02]  /*e5a0*/  LDGSTS.E.BYPASS.LTC128B.128 [R7+0xe400], desc[UR36][R2.64+0x380], !P6 ;  /* 0x0e40038002077fae */ /* 0x0001e4000f101d64 */
[----:B0-----:R-:W-:Y:S05]  /*e5b0*/  WARPSYNC.COLLECTIVE R15, `(.L_x_3330) ;  /* 0x000000000f087348 */ /* 0x001fea0003c00000 */
[----:B------:R1:W2:Y:S02]  /*e5c0*/  SHFL.IDX P6, R14, R13, R12, R11 ;  /* 0x0000000c0d0e7389 */ /* 0x0002a400000c000b */
[----:B012---:R-:W-:Y:S01]  /*e5d0*/  ENDCOLLECTIVE ;  /* 0x000000000000791b */ /* 0x007fe20003800000 */
.L_x_3330:
[----:B------:R-:W-:Y:S01]  /*e5e0*/  MOV R13, R0 ;  /* 0x00000000000d7202 */ /* 0x000fe20000000f00 */
[----:B------:R-:W-:-:S07]  /*e5f0*/  IMAD.MOV.U32 R5, RZ, RZ, R14 ;  /* 0x000000ffff057224 */ /* 0x000fce00078e000e */
[----:B------:R-:W-:Y:S05]  /*e600*/  WARPSYNC.COLLECTIVE R15, `(.L_x_3331) ;  /* 0x000000000f087348 */ /* 0x000fea0003c00000 */
[----:B------:R0:W1:Y:S02]  /*e610*/  SHFL.IDX P6, R14, R13, R12, R11 ;  /* 0x0000000c0d0e7389 */ /* 0x00006400000c000b */
[----:B01----:R-:W-:Y:S01]  /*e620*/  ENDCOLLECTIVE ;  /* 0x000000000000791b */ /* 0x003fe20003800000 */
.L_x_3331:
[----:B------:R-:W-:Y:S01]  /*e630*/  IMAD.MOV.U32 R13, RZ, RZ, R6 ;  /* 0x000000ffff0d7224 */ /* 0x000fe200078e0006 */
[----:B------:R-:W-:Y:S02]  /*e640*/  MOV R12, 0x2 ;  /* 0x00000002000c7802 */ /* 0x000fe40000000f00 */
[----:B------:R-:W-:-:S05]  /*e650*/  IADD3 R2, P6, R14, R8, RZ ;  /* 0x000000080e027210 */ /* 0x000fca0007fde0ff */
[----:B------:R-:W-:Y:S01]  /*e660*/  IMAD.X R3, RZ, RZ, R5, P6 ;  /* 0x000000ffff037224 */ /* 0x000fe200030e0605 */
[----:B------:R-:W-:-:S04]  /*e670*/  LOP3.LUT P6, RZ, R16, 0x100, RZ, 0xc0, !PT ;  /* 0x0000010010ff7812 */ /* 0x000fc800078cc0ff */
[----:B------:R-:W-:-:S13]  /*e680*/  ISETP.LT.OR P6, PT, R18, 0x11, P6 ;  /* 0x000000111200780c */ /* 0x000fda00037c1670 */
        /* <DEDUP_REMOVED lines=18> */
[----:B------:R0:W-:Y:S02]  /*e7b0*/  LDGSTS.E.BYPASS.LTC128B.128 [R7+0xec00], desc[UR36][R2.64+0x380], !P6 ;  /* 0x0ec0038002077fae */ /* 0x0001e4000f101d64 */
[----:B0-----:R-:W-:Y:S05]  /*e7c0*/  WARPSYNC.COLLECTIVE R15, `(.L_x_3332) ;  /* 0x000000000f087348 */ /* 0x001fea0003c00000 */
[----:B------:R1:W2:Y:S02]  /*e7d0*/  SHFL.IDX P6, R14, R13, R12, R11 ;  /* 0x0000000c0d0e7389 */ /* 0x0002a400000c000b */
[----:B012---:R-:W-:Y:S01]  /*e7e0*/  ENDCOLLECTIVE ;  /* 0x000000000000791b */ /* 0x007fe20003800000 */
.L_x_3332:
[----:B------:R-:W-:Y:S02]  /*e7f0*/  IMAD.MOV.U32 R13, RZ, RZ, R0 ;  /* 0x000000ffff0d7224 */ /* 0x000fe400078e0000 */
[----:B------:R-:W-:-:S07]  /*e800*/  IMAD.MOV.U32 R9, RZ, RZ, R14 ;  /* 0x000000ffff097224 */ /* 0x000fce00078e000e */
[----:B------:R-:W-:Y:S05]  /*e810*/  WARPSYNC.COLLECTIVE R15, `(.L_x_3333) ;  /* 0x000000000f087348 */ /* 0x000fea0003c00000 */
[----:B------:R0:W1:Y:S02]  /*e820*/  SHFL.IDX P6, R14, R13, R12, R11 ;  /* 0x0000000c0d0e7389 */ /* 0x00006400000c000b */
[----:B01----:R-:W-:Y:S01]  /*e830*/  ENDCOLLECTIVE ;  /* 0x000000000000791b */ /* 0x003fe20003800000 */
.L_x_3333:
[----:B------:R-:W-:Y:S02]  /*e840*/  IMAD.MOV.U32 R13, RZ, RZ, R6 ;  /* 0x000000ffff0d7224 */ /* 0x000fe400078e0006 */
[----:B------:R-:W-:Y:S01]  /*e850*/  IMAD.MOV.U32 R12, RZ, RZ, 0x3 ;  /* 0x00000003ff0c7424 */ /* 0x000fe200078e00ff */
[----:B------:R-:W-:-:S04]  /*e860*/  IADD3 R2, P6, R14, R8, RZ ;  /* 0x000000080e027210 */ /* 0x000fc80007fde0ff */
[----:B------:R-:W-:Y:S02]  /*e870*/  IADD3.X R3, RZ, R9, RZ, P6, !PT ;  /* 0x00000009ff037210 */ /* 0x000fe400037fe4ff */
        /* <DEDUP_REMOVED lines=24> */
.L_x_3334:
[----:B------:R-:W-:Y:S01]  /*ea00*/  IMAD.MOV.U32 R13, RZ, RZ, R0 ;  /* 0x000000ffff0d7224 */ /* 0x000fe200078e0000 */
[----:B------:R-:W-:-:S07]  /*ea10*/  MOV R6, R14 ;  /* 0x0000000e00067202 */ /* 0x000fce0000000f00 */
[----:B------:R-:W-:Y:S05]  /*ea20*/  WARPSYNC.COLLECTIVE R15, `(.L_x_3335) ;  /* 0x000000000f087348 */ /* 0x000fea0003c00000 */
[----:B------:R0:W1:Y:S02]  /*ea30*/  SHFL.IDX P6, R14, R13, R12, R11 ;  /* 0x0000000c0d0e7389 */ /* 0x00006400000c000b */
[----:B01----:R-:W-:Y:S01]  /*ea40*/  ENDCOLLECTIVE ;  /* 0x000000000000791b */ /* 0x003fe20003800000 */
.L_x_3335:
[----:B------:R-:W-:Y:S05]  /*ea50*/  BRA `(.L_x_3336) ;  /* 0xffffffd400847947 */ /* 0x000fea000383ffff */
.L_x_3279:
[----:B-1----:R1:W2:Y:S02]  /*ea60*/  SYNCS.PHASECHK.TRANS64.TRYWAIT P0, [R10+URZ+0x28c40], R20 ;  /* 0x028c40140a0075a7 */ /* 0x0022a4000800017f */
[----:B--2---:R-:W-:Y:S05]  /*ea70*/  @!P0 NANOSLEEP.SYNCS 0x989680 ;  /* 0x009896800000895d */ /* 0x004fea0003900000 */
[----:B------:R-:W2:Y:S02]  /*ea80*/  @!P0 SYNCS.PHASECHK.TRANS64 P0, [R10+URZ+0x28c40], R20 ;  /* 0x028c40140a0085a7 */ /* 0x000ea4000800007f */
[----:B--2---:R-:W-:Y:S05]  /*ea90*/  @!P0 BRA `(.L_x_3279) ;  /* 0xfffffffc00f08947 */ /* 0x004fea000383ffff */
[----:B------:R-:W-:Y:S05]  /*eaa0*/  BRA `(.L_x_3337) ;  /* 0xffffffd800bc7947 */ /* 0x000fea000383ffff */
.L_x_3280:
[----:B------:R-:W-:Y:S01]  /*eab0*/  BSSY B1, `(.L_x_3338) ;  /* 0x0000008000017945 */ /* 0x000fe20003800000 */
[----:B------:R-:W-:Y:S01]  /*eac0*/  MOV R13, R29 ;  /* 0x0000001d000d7202 */ /* 0x000fe20000000f00 */
[----:B------:R-:W-:Y:S01]  /*ead0*/  IMAD.MOV.U32 R12, RZ, RZ, RZ ;  /* 0x000000ffff0c7224 */ /* 0x000fe200078e00ff */
[----:B------:R-:W-:Y:S01]  /*eae0*/  MOV R15, 0xffffffff ;  /* 0xffffffff000f7802 */ /* 0x000fe20000000f00 */
[----:B------:R-:W-:-:S07]  /*eaf0*/  IMAD.MOV.U32 R11, RZ, RZ, 0x181f ;  /* 0x0000181fff0b7424 */ /* 0x000fce00078e00ff */
[----:B-1----:R-:W-:Y:S05]  /*eb00*/  WARPSYNC.COLLECTIVE R15, `(.L_x_3339) ;  /* 0x000000000f087348 */ /* 0x002fea0003c00000 */
[----:B------:R0:W2:Y:S02]  /*eb10*/  SHFL.IDX P6, R14, R13, R12, R11 ;  /* 0x0000000c0d0e7389 */ /* 0x0000a400000c000b */
[----:B012---:R-:W-:Y:S01]  /*eb20*/  ENDCOLLECTIVE ;  /* 0x000000000000791b */ /* 0x007fe20003800000 */
.L_x_3339:
[----:B------:R-:W-:Y:S05]  /*eb30*/  BSYNC B1 ;  /* 0x0000000000017941 */ /* 0x000fea0003800000 */
.L_x_3338:
        /* <DEDUP_REMOVED lines=9> */
.L_x_3340:
[----:B------:R-:W-:Y:S02]  /*ebd0*/  IMAD.MOV.U32 R13, RZ, RZ, R29 ;  /* 0x000000ffff0d7224 */ /* 0x000fe400078e001d */
[----:B------:R-:W-:Y:S01]  /*ebe0*/  IMAD.MOV.U32 R12, RZ, RZ, 0x1 ;  /* 0x00000001ff0c7424 */ /* 0x000fe200078e00ff */
[----:B------:R-:W-:-:S13]  /*ebf0*/  IADD3 R2, P0, R14, R8, RZ ;  /* 0x000000080e027210 */ /* 0x000fda0007f1e0ff */
[----:B------:R-:W-:Y:S05]  /*ec00*/  WARPSYNC.COLLECTIVE R15, `(.L_x_3341) ;  /* 0x000000000f087348 */ /* 0x000fea0003c00000 */
[----:B------:R0:W1:Y:S02]  /*ec10*/  SHFL.IDX P6, R14, R13, R12, R11 ;  /* 0x0000000c0d0e7389 */ /* 0x00006400000c000b */
[----:B01----:R-:W-:Y:S01]  /*ec20*/  ENDCOLLECTIVE ;  /* 0x000000000000791b */ /* 0x003fe20003800000 */
.L_x_3341:
[----:B------:R-:W-:-:S05]  /*ec30*/  IADD3.X R3, RZ, R3, RZ, P0, !PT ;  /* 0x00000003ff037210 */ /* 0x000fca00007fe4ff */
[----:B------:R-:W-:Y:S01]  /*ec40*/  @!PT LDS RZ, [RZ] ;  /* 0x00000000fffff984 */ /* 0x000fe20000000800 */
[----:B------:R-:W-:Y:S01]  /*ec50*/  @!PT LDS RZ, [RZ] ;  /* 0x00000000fffff984 */ /* 0x000fe20000000800 */
[----:B------:R-:W-:Y:S01]  /*ec60*/  @!PT LDS RZ, [RZ] ;  /* 0x00000000fffff984 */ /* 0x000fe20000000800 */
[----:B------:R0:W-:Y:S01]  /*ec70*/  LDGSTS.E.BYPASS.LTC128B.128 [R27+0x22400], desc[UR36][R2.64], !P1 ;  /* 0x22400000021b7fae */ /* 0x0001e2000c901d64 */
[----:B------:R-:W-:Y:S01]  /*ec80*/  IMAD.MOV.U32 R13, RZ, RZ, R26 ;  /* 0x000000ffff0d7224 */ /* 0x000fe200078e001a */
[----:B0-----:R-:W-:-:S07]  /*ec90*/  MOV R3, R14 ;  /* 0x0000000e00037202 */ /* 0x001fce0000000f00 */
[----:B------:R-:W-:Y:S05]  /*eca0*/  WARPSYNC.COLLECTIVE R15, `(.L_x_3342) ;  /* 0x000000000f087348 */ /* 0x000fea0003c00000 */
[----:B------:R0:W1:Y:S02]  /*ecb0*/  SHFL.IDX P6, R14, R13, R12, R11 ;  /* 0x0000000c0d0e7389 */ /* 0x00006400000c000b */
[----:B01----:R-:W-:Y:S01]  /*ecc0*/  ENDCOLLECTIVE ;  /* 0x000000000000791b */ /* 0x003fe20003800000 */
.L_x_3342:
[----:B------:R-:W-:Y:S01]  /*ecd0*/  MOV R13, R29 ;  /* 0x0000001d000d7202 */ /* 0x000fe20000000f00 */
[----:B------:R-:W-:Y:S01]  /*ece0*/  IMAD.MOV.U32 R12, RZ, RZ, 0x2 ;  /* 0x00000002ff0c7424 */ /* 0x000fe200078e00ff */
[----:B------:R-:W-:-:S13]  /*ecf0*/  IADD3 R2, P0, R14, R8, RZ ;  /* 0x000000080e027210 */ /* 0x000fda0007f1e0ff */
[----:B------:R-:W-:Y:S05]  /*ed00*/  WARPSYNC.COLLECTIVE R15, `(.L_x_3343) ;  /* 0x000000000f087348 */ /* 0x000fea0003c00000 */
[----:B------:R0:W1:Y:S02]  /*ed10*/  SHFL.IDX P6, R14, R13, R12, R11 ;  /* 0x0000000c0d0e7389 */ /* 0x00006400000c000b */
[----:B01----:R-:W-:Y:S01]  /*ed20*/  ENDCOLLECTIVE ;  /* 0x000000000000791b */ /* 0x003fe20003800000 */
.L_x_3343:
[----:B------:R-:W-:-:S05]  /*ed30*/  IMAD.X R3, RZ, RZ, R3, P0 ;  /* 0x000000ffff037224 */ /* 0x000fca00000e0603 */
[----:B------:R-:W-:Y:S01]  /*ed40*/  @!PT LDS RZ, [RZ] ;  /* 0x00000000fffff984 */ /* 0x000fe20000000800 */
[----:B------:R-:W-:Y:S01]  /*ed50*/  @!PT LDS RZ, [RZ] ;  /* 0x00000000fffff984 */ /* 0x000fe20000000800 */
[----:B------:R-:W-:Y:S01]  /*ed60*/  @!PT LDS RZ, [RZ] ;  /* 0x00000000fffff984 */ /* 0x000fe20000000800 */
[----:B------:R0:W-:Y:S01]  /*ed70*/  LDGSTS.E.BYPASS.LTC128B.128 [R27+0x22c00], desc[UR36][R2.64], !P1 ;  /* 0x22c00000021b7fae */ /* 0x0001e2000c901d64 */
[----:B------:R-:W-:Y:S01]  /*ed80*/  MOV R13, R26 ;  /* 0x0000001a000d7202 */ /* 0x000fe20000000f00 */
[----:B0-----:R-:W-:-:S07]  /*ed90*/  IMAD.MOV.U32 R3, RZ, RZ, R14 ;  /* 0x000000ffff037224 */ /* 0x001fce00078e000e */
[----:B------:R-:W-:Y:S05]  /*eda0*/  WARPSYNC.COLLECTIVE R15, `(.L_x_3344) ;  /* 0x000000000f087348 */ /* 0x000fea0003c00000 */
[----:B------:R0:W1:Y:S02]  /*edb0*/  SHFL.IDX P6, R14, R13, R12, R11 ;  /* 0x0000000c0d0e7389 */ /* 0x00006400000c000b */
[----:B01----:R-:W-:Y:S01]  /*edc0*/  ENDCOLLECTIVE ;  /* 0x000000000000791b */ /* 0x003fe20003800000 */
.L_x_3344:
[----:B------:R-:W-:Y:S01]  /*edd0*/  IMAD.MOV.U32 R13, RZ, RZ, R29 ;  /* 0x000000ffff0d7224 */ /* 0x000fe200078e001d */
[----:B------:R-:W-:Y:S02]  /*ede0*/  MOV R12, 0x3 ;  /* 0x00000003000c7802 */ /* 0x000fe40000000f00 */
[----:B------:R-:W-:-:S13]  /*edf0*/  IADD3 R2, P0, R14, R8, RZ ;  /* 0x000000080e027210 */ /* 0x000fda0007f1e0ff */
[----:B------:R-:W-:Y:S05]  /*ee00*/  WARPSYNC.COLLECTIVE R15, `(.L_x_3345) ;  /* 0x000000000f087348 */ /* 0x000fea0003c00000 */
[----:B------:R0:W1:Y:S02]  /*ee10*/  SHFL.IDX P6, R14, R13, R12, R11 ;  /* 0x0000000c0d0e7389 */ /* 0x00006400000c000b */
[----:B01----:R-:W-:Y:S01]  /*ee20*/  ENDCOLLECTIVE ;  /* 0x000000000000791b */ /* 0x003fe20003800000 */
.L_x_3345:
[----:B------:R-:W-:-:S05]  /*ee30*/  IMAD.X R3, RZ, RZ, R3, P0 ;  /* 0x000000ffff037224 */ /* 0x000fca00000e0603 */
[----:B------:R-:W-:Y:S01]  /*ee40*/  @!PT LDS RZ, [RZ] ;  /* 0x00000000fffff984 */ /* 0x000fe20000000800 */
[----:B------:R-:W-:Y:S01]  /*ee50*/  @!PT LDS RZ, [RZ] ;  /* 0x00000000fffff984 */ /* 0x000fe20000000800 */
[----:B------:R-:W-:Y:S01]  /*ee60*/  @!PT LDS RZ, [RZ] ;  /* 0x00000000fffff984 */ /* 0x000fe20000000800 */
[----:B------:R0:W-:Y:S01]  /*ee70*/  LDGSTS.E.BYPASS.LTC128B.128 [R27+0x23400], desc[UR36][R2.64], !P1 ;  /* 0x23400000021b7fae */ /* 0x0001e2000c901d64 */
[----:B------:R-:W-:Y:S02]  /*ee80*/  IMAD.MOV.U32 R13, RZ, RZ, R26 ;  /* 0x000000ffff0d7224 */ /* 0x000fe400078e001a */
[----:B------:R-:W-:-:S07]  /*ee90*/  IMAD.MOV.U32 R34, RZ, RZ, R14 ;  /* 0x000000ffff227224 */ /* 0x000fce00078e000e */
[----:B0-----:R-:W-:Y:S05]  /*eea0*/  WARPSYNC.COLLECTIVE R15, `(.L_x_3346) ;  /* 0x000000000f087348 */ /* 0x001fea0003c00000 */
[----:B------:R1:W2:Y:S02]  /*eeb0*/  SHFL.IDX P6, R14, R13, R12, R11 ;  /* 0x0000000c0d0e7389 */ /* 0x0002a400000c000b */
[----:B012---:R-:W-:Y:S01]  /*eec0*/  ENDCOLLECTIVE ;  /* 0x000000000000791b */ /* 0x007fe20003800000 */
.L_x_3346:
[----:B------:R-:W-:Y:S05]  /*eed0*/  BRA `(.L_x_3347) ;  /* 0xffffffd800707947 */ /* 0x000fea000383ffff */
.L_x_3285:
[----:B---3--:R3:W4:Y:S02]  /*eee0*/  SYNCS.PHASECHK.TRANS64.TRYWAIT P0, [R10+URZ+0x28c60], R20 ;  /* 0x028c60140a0075a7 */ /* 0x008724000800017f */
[----:B----4-:R-:W-:Y:S05]  /*eef0*/  @!P0 NANOSLEEP.SYNCS 0x989680 ;  /* 0x009896800000895d */ /* 0x010fea0003900000 */
[----:B------:R-:W4:Y:S02]  /*ef00*/  @!P0 SYNCS.PHASECHK.TRANS64 P0, [R10+URZ+0x28c60], R20 ;  /* 0x028c60140a0085a7 */ /* 0x000f24000800007f */
[----:B----4-:R-:W-:Y:S05]  /*ef10*/  @!P0 BRA `(.L_x_3285) ;  /* 0xfffffffc00f08947 */ /* 0x010fea000383ffff */
[----:B------:R-:W-:Y:S05]  /*ef20*/  BRA `(.L_x_3348) ;  /* 0xffffffd800bc7947 */ /* 0x000fea000383ffff */
.L_x_3286:
[----:B------:R-:W-:Y:S01]  /*ef30*/  BSSY B1, `(.L_x_3349) ;  /* 0x0000008000017945 */ /* 0x000fe20003800000 */
[----:B------:R-:W-:Y:S01]  /*ef40*/  MOV R13, R19 ;  /* 0x00000013000d7202 */ /* 0x000fe20000000f00 */
[----:B------:R-:W-:Y:S01]  /*ef50*/  IMAD.MOV.U32 R12, RZ, RZ, RZ ;  /* 0x000000ffff0c7224 */ /* 0x000fe200078e00ff */
[----:B------:R-:W-:Y:S01]  /*ef60*/  MOV R15, 0xffffffff ;  /* 0xffffffff000f7802 */ /* 0x000fe20000000f00 */
[----:B------:R-:W-:-:S07]  /*ef70*/  IMAD.MOV.U32 R11, RZ, RZ, 0x181f ;  /* 0x0000181fff0b7424 */ /* 0x000fce00078e00ff */
[----:B-123--:R-:W-:Y:S05]  /*ef80*/  WARPSYNC.COLLECTIVE R15, `(.L_x_3350) ;  /* 0x000000000f087348 */ /* 0x00efea0003c00000 */
[----:B------:R0:W4:Y:S02]  /*ef90*/  SHFL.IDX P6, R14, R13, R12, R11 ;  /* 0x0000000c0d0e7389 */ /* 0x00012400000c000b */
[----:B01234-:R-:W-:Y:S01]  /*efa0*/  ENDCOLLECTIVE ;  /* 0x000000000000791b */ /* 0x01ffe20003800000 */
.L_x_3350:
[----:B------:R-:W-:Y:S05]  /*efb0*/  BSYNC B1 ;  /* 0x0000000000017941 */ /* 0x000fea0003800000 */
.L_x_3349:
[----:B------:R-:W-:Y:S01]  /*efc0*/  MOV R13, R18 ;  /* 0x00000012000d7202 */ /* 0x000fe20000000f00 */
[----:B------:R-:W-:Y:S01]  /*efd0*/  IMAD.MOV.U32 R12, RZ, RZ, RZ ;  /* 0x000000ffff0c7224 */ /* 0x000fe200078e00ff */
[----:B------:R-:W-:Y:S01]  /*efe0*/  MOV R11, 0x181f ;  /* 0x0000181f000b7802 */ /* 0x000fe20000000f00 */
[----:B------:R-:W-:Y:S01]  /*eff0*/  IMAD.MOV.U32 R15, RZ, RZ, -0x1 ;  /* 0xffffffffff0f7424 */ /* 0x000fe200078e00ff */
[----:B------:R-:W-:Y:S01]  /*f000*/  LEA R17, R17, UR43, 0x1 ;  /* 0x0000002b11117c11 */ /* 0x000fe2000f8e08ff */
[----:B------:R-:W-:Y:S01]  /*f010*/  IMAD.MOV.U32 R3, RZ, RZ, R14 ;  /* 0x000000ffff037224 */ /* 0x000fe200078e000e */
[----:B------:R-:W-:-:S13]  /*f020*/  LOP3.LUT P2, RZ, R16, 0x20, RZ, 0xc0, !PT ;  /* 0x0000002010ff7812 */ /* 0x000fda000784c0ff */
[----:B------:R-:W-:Y:S05]  /*f030*/  WARPSYNC.COLLECTIVE R15, `(.L_x_3351) ;  /* 0x000000000f087348 */ /* 0x000fea0003c00000 */
[----:B------:R0:W1:Y:S02]  /*f040*/  SHFL.IDX P6, R14, R13, R12, R11 ;  /* 0x0000000c0d0e7389 */ /* 0x00006400000c000b */
[----:B01----:R-:W-:Y:S01]  /*f050*/  ENDCOLLECTIVE ;  /* 0x000000000000791b */ /* 0x003fe20003800000 */
.L_x_3351:
[C---:B------:R-:W-:Y:S02]  /*f060*/  LOP3.LUT P1, RZ, R16.reuse, 0x10, RZ, 0xc0, !PT ;  /* 0x0000001010ff7812 */ /* 0x040fe4000782c0ff */
[----:B------:R-:W-:Y:S01]  /*f070*/  P2R R4, PR, RZ, 0x20 ;  /* 0x00000020ff047803 */ /* 0x000fe20000000000 */
[----:B------:R-:W-:Y:S01]  /*f080*/  IMAD.MOV.U32 R13, RZ, RZ, R19 ;  /* 0x000000ffff0d7224 */ /* 0x000fe200078e0013 */
[----:B------:R-:W-:Y:S02]  /*f090*/  MOV R12, 0x1 ;  /* 0x00000001000c7802 */ /* 0x000fe40000000f00 */
[----:B------:R-:W-:Y:S02]  /*f0a0*/  LOP3.LUT P6, RZ, R16, 0x40, RZ, 0xc0, !PT ;  /* 0x0000004010ff7812 */ /* 0x000fe400078cc0ff */
[----:B------:R-:W-:-:S04]  /*f0b0*/  IADD3 R2, P0, R14, R8, RZ ;  /* 0x000000080e027210 */ /* 0x000fc80007f1e0ff */
[----:B------:R-:W-:Y:S02]  /*f0c0*/  IADD3.X R3, RZ, R3, RZ, P0, !PT ;  /* 0x00000003ff037210 */ /* 0x000fe400007fe4ff */
[----:B------:R-:W-:-:S05]  /*f0d0*/  ISETP.NE.U32.AND P0, PT, R28, RZ, PT ;  /* 0x000000ff1c00720c */ /* 0x000fca0003f05070 */
[----:B------:R-:W-:Y:S01]  /*f0e0*/  @!PT LDS RZ, [RZ] ;  /* 0x00000000fffff984 */ /* 0x000fe20000000800 */
[----:B------:R-:W-:Y:S01]  /*f0f0*/  @!PT LDS RZ, [RZ] ;  /* 0x00000000fffff984 */ /* 0x000fe20000000800 */
[----:B------:R-:W-:Y:S01]  /*f100*/  @!PT LDS RZ, [RZ] ;  /* 0x00000000fffff984 */ /* 0x000fe20000000800 */
[----:B------:R0:W-:Y:S08]  /*f110*/  LDGSTS.E.BYPASS.LTC128B.128 [R17+0x400], desc[UR36][R2.64], !P6 ;  /* 0x0040000002117fae */ /* 0x0001f0000f101d64 */
[----:B0-----:R-:W-:Y:S05]  /*f120*/  WARPSYNC.COLLECTIVE R15, `(.L_x_3352) ;  /* 0x000000000f087348 */ /* 0x001fea0003c00000 */
[----:B------:R1:W2:Y:S02]  /*f130*/  SHFL.IDX P6, R14, R13, R12, R11 ;  /* 0x0000000c0d0e7389 */ /* 0x0002a400000c000b */
[----:B012---:R-:W-:Y:S01]  /*f140*/  ENDCOLLECTIVE ;  /* 0x000000000000791b */ /* 0x007fe20003800000 */
.L_x_3352:
[----:B------:R-:W-:Y:S01]  /*f150*/  @!PT LDS RZ, [RZ] ;  /* 0x00000000fffff984 */ /* 0x000fe20000000800 */
[----:B------:R-:W-:Y:S01]  /*f160*/  @!PT LDS RZ, [RZ] ;  /* 0x00000000fffff984 */ /* 0x000fe20000000800 */
[----:B------:R-:W-:Y:S01]  /*f170*/  @!PT LDS RZ, [RZ] ;  /* 0x00000000fffff984 */ /* 0x000fe20000000800 */
[----:B------:R0:W-:Y:S04]  /*f180*/  LDGSTS.E.BYPASS.LTC128B.128 [R17+0x2400], desc[UR36][R2.64+0x80], !P2 ;  /* 0x0240008002117fae */ /* 0x0001e8000d101d64 */
[----:B------:R0:W-:Y:S01]  /*f190*/  LDGSTS.E.BYPASS.LTC128B.128 [R17+0x4400], desc[UR36][R2.64+0x100], !P1 ;  /* 0x0440010002117fae */ /* 0x0001e2000c901d64 */
[----:B------:R-:W-:-:S03]  /*f1a0*/  ISETP.NE.U32.AND P1, PT, R25, RZ, PT ;  /* 0x000000ff1900720c */ /* 0x000fc60003f25070 */
[----:B------:R0:W-:Y:S01]  /*f1b0*/  LDGSTS.E.BYPASS.LTC128B.128 [R17+0x6400], desc[UR36][R2.64+0x180], !P5 ;  /* 0x0640018002117fae */ /* 0x0001e2000e901d64 */
[----:B------:R-:W-:Y:S02]  /*f1c0*/  LOP3.LUT P5, RZ, R16, 0x40, RZ, 0xc0, !PT ;  /* 0x0000004010ff7812 */ /* 0x000fe400078ac0ff */
[----:B------:R-:W-:Y:S01]  /*f1d0*/  MOV R13, R18 ;  /* 0x00000012000d7202 */ /* 0x000fe20000000f00 */
[----:B------:R0:W-:Y:S04]  /*f1e0*/  LDGSTS.E.BYPASS.LTC128B.128 [R17+0x8400], desc[UR36][R2.64+0x200], !P4 ;  /* 0x0840020002117fae */ /* 0x0001e8000e101d64 */
[----:B------:R0:W-:Y:S01]  /*f1f0*/  LDGSTS.E.BYPASS.LTC128B.128 [R17+0xa400], desc[UR36][R2.64+0x280], !P3 ;  /* 0x0a40028002117fae */ /* 0x0001e2000d901d64 */
[----:B------:R-:W-:-:S03]  /*f200*/  IMAD.MOV.U32 R5, RZ, RZ, R14 ;  /* 0x000000ffff057224 */ /* 0x000fc600078e000e */
[----:B------:R0:W-:Y:S04]  /*f210*/  LDGSTS.E.BYPASS.LTC128B.128 [R17+0xc400], desc[UR36][R2.64+0x300], P0 ;  /* 0x0c40030002117fae */ /* 0x0001e80008101d64 */
[----:B0-----:R-:W-:Y:S05]  /*f220*/  WARPSYNC.COLLECTIVE R15, `(.L_x_3353) ;  /* 0x000000000f087348 */ /* 0x001fea0003c00000 */
[----:B------:R1:W2:Y:S02]  /*f230*/  SHFL.IDX P6, R14, R13, R12, R11 ;  /* 0x0000000c0d0e7389 */ /* 0x0002a400000c000b */
[----:B012---:R-:W-:Y:S01]  /*f240*/  ENDCOLLECTIVE ;  /* 0x000000000000791b */ /* 0x007fe20003800000 */
.L_x_3353:
[----:B------:R-:W-:Y:S01]  /*f250*/  @!PT LDS RZ, [RZ] ;  /* 0x00000000fffff984 */ /* 0x000fe20000000800 */
[----:B------:R-:W-:Y:S01]  /*f260*/  @!PT LDS RZ, [RZ] ;  /* 0x00000000fffff984 */ /* 0x000fe20000000800 */
[----:B------:R-:W-:Y:S01]  /*f270*/  @!PT LDS RZ, [RZ] ;  /* 0x00000000fffff984 */ /* 0x000fe20000000800 */
[----:B------:R0:W-:Y:S01]  /*f280*/  LDGSTS.E.BYPASS.LTC128B.128 [R17+0xe400], desc[UR36][R2.64+0x380], P1 ;  /* 0x0e40038002117fae */ /* 0x0001e20008901d64 */
[----:B------:R-:W-:Y:S01]  /*f290*/  MOV R13, R19 ;  /* 0x00000013000d7202 */ /* 0x000fe20000000f00 */
[----:B------:R-:W-:Y:S01]  /*f2a0*/  IMAD.MOV.U32 R12, RZ, RZ, 0x2 ;  /* 0x00000002ff0c7424 */ /* 0x000fe200078e00ff */
[----:B0-----:R-:W-:Y:S02]  /*f2b0*/  IADD3 R2, P2, R14, R8, RZ ;  /* 0x000000080e027210 */ /* 0x001fe40007f5e0ff */
[----:B------:R-:W-:-:S03]  /*f2c0*/  LOP3.LUT P6, RZ, R16, 0x10, RZ, 0xc0, !PT ;  /* 0x0000001010ff7812 */ /* 0x000fc600078cc0ff */
[----:B------:R-:W-:Y:S01]  /*f2d0*/  IMAD.X R3, RZ, RZ, R5, P2 ;  /* 0x000000ffff037224 */ /* 0x000fe200010e0605 */
[----:B------:R-:W-:-:S04]  /*f2e0*/  LOP3.LUT P2, RZ, R16, 0x20, RZ, 0xc0, !PT ;  /* 0x0000002010ff7812 */ /* 0x000fc8000784c0ff */
[----:B------:R0:W-:Y:S01]  /*f2f0*/  LDGSTS.E.BYPASS.LTC128B.128 [R17+0xc00], desc[UR36][R2.64], !P5 ;  /* 0x00c0000002117fae */ /* 0x0001e2000e901d64 */
[----:B------:R-:W-:-:S04]  /*f300*/  ISETP.NE.AND P5, PT, R4, RZ, PT ;  /* 0x000000ff0400720c */ /* 0x000fc80003fa5270 */
[----:B------:R-:W-:-:S04]  /*f310*/  P2R R4, PR, RZ, 0x20 ;  /* 0x00000020ff047803 */ /* 0x000fc80000000000 */
[----:B------:R0:W-:Y:S04]  /*f320*/  LDGSTS.E.BYPASS.LTC128B.128 [R17+0x2c00], desc[UR36][R2.64+0x80], !P2 ;  /* 0x02c0008002117fae */ /* 0x0001e8000d101d64 */
[----:B------:R0:W-:Y:S02]  /*f330*/  LDGSTS.E.BYPASS.LTC128B.128 [R17+0x4c00], desc[UR36][R2.64+0x100], !P6 ;  /* 0x04c0010002117fae */ /* 0x0001e4000f101d64 */
[----:B0-----:R-:W-:Y:S05]  /*f340*/  WARPSYNC.COLLECTIVE R15, `(.L_x_3354) ;  /* 0x000000000f087348 */ /* 0x001fea0003c00000 */
[----:B------:R1:W2:Y:S02]  /*f350*/  SHFL.IDX P6, R14, R13, R12, R11 ;  /* 0x0000000c0d0e7389 */ /* 0x0002a400000c000b */
[----:B012---:R-:W-:Y:S01]  /*f360*/  ENDCOLLECTIVE ;  /* 0x000000000000791b */ /* 0x007fe20003800000 */
.L_x_3354:
[----:B------:R-:W-:Y:S01]  /*f370*/  @!PT LDS RZ, [RZ] ;  /* 0x00000000fffff984 */ /* 0x000fe20000000800 */
[----:B------:R-:W-:Y:S01]  /*f380*/  @!PT LDS RZ, [RZ] ;  /* 0x00000000fffff984 */ /* 0x000fe20000000800 */
[----:B------:R-:W-:Y:S01]  /*f390*/  @!PT LDS RZ, [RZ] ;  /* 0x00000000fffff984 */ /* 0x000fe20000000800 */
[----:B------:R0:W-:Y:S01]  /*f3a0*/  LDGSTS.E.BYPASS.LTC128B.128 [R17+0x6c00], desc[UR36][R2.64+0x180], !P5 ;  /* 0x06c0018002117fae */ /* 0x0001e2000e901d64 */
[----:B------:R-:W-:-:S03]  /*f3b0*/  LOP3.LUT P5, RZ, R16, 0x40, RZ, 0xc0, !PT ;  /* 0x0000004010ff7812 */ /* 0x000fc600078ac0ff */
[----:B------:R0:W-:Y:S04]  /*f3c0*/  LDGSTS.E.BYPASS.LTC128B.128 [R17+0x8c00], desc[UR36][R2.64+0x200], !P4 ;  /* 0x08c0020002117fae */ /* 0x0001e8000e101d64 */
[----:B------:R0:W-:Y:S01]  /*f3d0*/  LDGSTS.E.BYPASS.LTC128B.128 [R17+0xac00], desc[UR36][R2.64+0x280], !P3 ;  /* 0x0ac0028002117fae */ /* 0x0001e2000d901d64 */
[----:B------:R-:W-:-:S03]  /*f3e0*/  IMAD.MOV.U32 R13, RZ, RZ, R18 ;  /* 0x000000ffff0d7224 */ /* 0x000fc600078e0012 */
[----:B------:R0:W-:Y:S04]  /*f3f0*/  LDGSTS.E.BYPASS.LTC128B.128 [R17+0xcc00], desc[UR36][R2.64+0x300], P0 ;  /* 0x0cc0030002117fae */ /* 0x0001e80008101d64 */
[----:B------:R0:W-:Y:S01]  /*f400*/  LDGSTS.E.BYPASS.LTC128B.128 [R17+0xec00], desc[UR36][R2.64+0x380], P1 ;  /* 0x0ec0038002117fae */ /* 0x0001e20008901d64 */
[----:B------:R-:W-:-:S07]  /*f410*/  MOV R20, R14 ;  /* 0x0000000e00147202 */ /* 0x000fce0000000f00 */
[----:B0-----:R-:W-:Y:S05]  /*f420*/  WARPSYNC.COLLECTIVE R15, `(.L_x_3355) ;  /* 0x000000000f087348 */ /* 0x001fea0003c00000 */
[----:B------:R1:W2:Y:S02]  /*f430*/  SHFL.IDX P6, R14, R13, R12, R11 ;  /* 0x0000000c0d0e7389 */ /* 0x0002a400000c000b */
[----:B012---:R-:W-:Y:S01]  /*f440*/  ENDCOLLECTIVE ;  /* 0x000000000000791b */ /* 0x007fe20003800000 */
.L_x_3355:
[----:B------:R-:W-:Y:S01]  /*f450*/  IMAD.MOV.U32 R13, RZ, RZ, R19 ;  /* 0x000000ffff0d7224 */ /* 0x000fe200078e0013 */
[----:B------:R-:W-:Y:S02]  /*f460*/  MOV R12, 0x3 ;  /* 0x00000003000c7802 */ /* 0x000fe40000000f00 */
[----:B------:R-:W-:Y:S02]  /*f470*/  IADD3 R2, P2, R14, R8, RZ ;  /* 0x000000080e027210 */ /* 0x000fe40007f5e0ff */
[C---:B------:R-:W-:Y:S02]  /*f480*/  LOP3.LUT P6, RZ, R16.reuse, 0x10, RZ, 0xc0, !PT ;  /* 0x0000001010ff7812 */ /* 0x040fe400078cc0ff */
[----:B------:R-:W-:Y:S02]  /*f490*/  IADD3.X R3, RZ, R20, RZ, P2, !PT ;  /* 0x00000014ff037210 */ /* 0x000fe400017fe4ff */
[----:B------:R-:W-:-:S03]  /*f4a0*/  LOP3.LUT P2, RZ, R16, 0x20, RZ, 0xc0, !PT ;  /* 0x0000002010ff7812 */ /* 0x000fc6000784c0ff */
[----:B------:R-:W-:Y:S01]  /*f4b0*/  @!PT LDS RZ, [RZ] ;  /* 0x00000000fffff984 */ /* 0x000fe20000000800 */
[----:B------:R-:W-:Y:S01]  /*f4c0*/  @!PT LDS RZ, [RZ] ;  /* 0x00000000fffff984 */ /* 0x000fe20000000800 */
[----:B------:R-:W-:Y:S01]  /*f4d0*/  @!PT LDS RZ, [RZ] ;  /* 0x00000000fffff984 */ /* 0x000fe20000000800 */
[----:B------:R0:W-:Y:S01]  /*f4e0*/  LDGSTS.E.BYPASS.LTC128B.128 [R17+0x1400], desc[UR36][R2.64], !P5 ;  /* 0x0140000002117fae */ /* 0x0001e2000e901d64 */
[----:B------:R-:W-:Y:S01]  /*f4f0*/  ISETP.NE.AND P5, PT, R4, RZ, PT ;  /* 0x000000ff0400720c */ /* 0x000fe20003fa5270 */
[----:B------:R-:W-:-:S08]  /*f500*/  IMAD.MOV.U32 R4, RZ, RZ, RZ ;  /* 0x000000ffff047224 */ /* 0x000fd000078e00ff */
[----:B------:R0:W-:Y:S04]  /*f510*/  LDGSTS.E.BYPASS.LTC128B.128 [R17+0x3400], desc[UR36][R2.64+0x80], !P2 ;  /* 0x0340008002117fae */ /* 0x0001e8000d101d64 */
[----:B------:R0:W-:Y:S02]  /*f520*/  LDGSTS.E.BYPASS.LTC128B.128 [R17+0x5400], desc[UR36][R2.64+0x100], !P6 ;  /* 0x0540010002117fae */ /* 0x0001e4000f101d64 */
[----:B0-----:R-:W-:Y:S05]  /*f530*/  WARPSYNC.COLLECTIVE R15, `(.L_x_3356) ;  /* 0x000000000f087348 */ /* 0x001fea0003c00000 */
[----:B------:R1:W2:Y:S02]  /*f540*/  SHFL.IDX P6, R14, R13, R12, R11 ;  /* 0x0000000c0d0e7389 */ /* 0x0002a400000c000b */
[----:B012---:R-:W-:Y:S01]  /*f550*/  ENDCOLLECTIVE ;  /* 0x000000000000791b */ /* 0x007fe20003800000 */
.L_x_3356:
[----:B------:R-:W-:Y:S01]  /*f560*/  @!PT LDS RZ, [RZ] ;  /* 0x00000000fffff984 */ /* 0x000fe20000000800 */
[----:B------:R-:W-:Y:S01]  /*f570*/  @!PT LDS RZ, [RZ] ;  /* 0x00000000fffff984 */ /* 0x000fe20000000800 */
[----:B------:R-:W-:Y:S01]  /*f580*/  @!PT LDS RZ, [RZ] ;  /* 0x00000000fffff984 */ /* 0x000fe20000000800 */
[----:B------:R0:W-:Y:S04]  /*f590*/  LDGSTS.E.BYPASS.LTC128B.128 [R17+0x7400], desc[UR36][R2.64+0x180], !P5 ;  /* 0x0740018002117fae */ /* 0x0001e8000e901d64 */
[----:B------:R0:W-:Y:S04]  /*f5a0*/  LDGSTS.E.BYPASS.LTC128B.128 [R17+0x9400], desc[UR36][R2.64+0x200], !P4 ;  /* 0x0940020002117fae */ /* 0x0001e8000e101d64 */
[----:B------:R0:W-:Y:S01]  /*f5b0*/  LDGSTS.E.BYPASS.LTC128B.128 [R17+0xb400], desc[UR36][R2.64+0x280], !P3 ;  /* 0x0b40028002117fae */ /* 0x0001e2000d901d64 */
[----:B------:R-:W-:-:S03]  /*f5c0*/  MOV R13, R18 ;  /* 0x00000012000d7202 */ /* 0x000fc60000000f00 */
[----:B------:R0:W-:Y:S04]  /*f5d0*/  LDGSTS.E.BYPASS.LTC128B.128 [R17+0xd400], desc[UR36][R2.64+0x300], P0 ;  /* 0x0d40030002117fae */ /* 0x0001e80008101d64 */
[----:B------:R0:W-:Y:S01]  /*f5e0*/  LDGSTS.E.BYPASS.LTC128B.128 [R17+0xf400], desc[UR36][R2.64+0x380], P1 ;  /* 0x0f40038002117fae */ /* 0x0001e20008901d64 */
[----:B------:R-:W-:-:S07]  /*f5f0*/  IMAD.MOV.U32 R19, RZ, RZ, R14 ;  /* 0x000000ffff137224 */ /* 0x000fce00078e000e */
[----:B0-----:R-:W-:Y:S05]  /*f600*/  WARPSYNC.COLLECTIVE R15, `(.L_x_3357) ;  /* 0x000000000f087348 */ /* 0x001fea0003c00000 */
[----:B------:R1:W2:Y:S02]  /*f610*/  SHFL.IDX P6, R14, R13, R12, R11 ;  /* 0x0000000c0d0e7389 */ /* 0x0002a400000c000b */
[----:B012---:R-:W-:Y:S01]  /*f620*/  ENDCOLLECTIVE ;  /* 0x000000000000791b */ /* 0x007fe20003800000 */
.L_x_3357:
[----:B------:R-:W-:Y:S05]  /*f630*/  BRA `(.L_x_3358) ;  /* 0xffffffd800307947 */ /* 0x000fea000383ffff */
.L_x_3291:
[----:B0-----:R0:W1:Y:S02]  /*f640*/  SYNCS.PHASECHK.TRANS64.TRYWAIT P0, [R5+URZ+0x28c20], R4 ;  /* 0x028c2004050075a7 */ /* 0x001064000800017f */
[----:B-1----:R-:W-:Y:S05]  /*f650*/  @!P0 NANOSLEEP.SYNCS 0x989680 ;  /* 0x009896800000895d */ /* 0x002fea0003900000 */
[----:B------:R-:W1:Y:S02]  /*f660*/  @!P0 SYNCS.PHASECHK.TRANS64 P0, [R5+URZ+0x28c20], R4 ;  /* 0x028c2004050085a7 */ /* 0x000e64000800007f */
[----:B-1----:R-:W-:Y:S05]  /*f670*/  @!P0 BRA `(.L_x_3291) ;  /* 0xfffffffc00f08947 */ /* 0x002fea000383ffff */
[----:B------:R-:W-:Y:S05]  /*f680*/  BRA `(.L_x_3359) ;  /* 0xffffffd800dc7947 */ /* 0x000fea000383ffff */
.L_x_3292:
        /* <DEDUP_REMOVED lines=8> */
[----:B0-2--5:R-:W-:Y:S05]  /*f710*/  WARPSYNC.COLLECTIVE R15, `(.L_x_3361) ;  /* 0x000000000f087348 */ /* 0x025fea0003c00000 */
[----:B------:R1:W3:Y:S02]  /*f720*/  SHFL.IDX P6, R14, R13, R12, R11 ;  /* 0x0000000c0d0e7389 */ /* 0x0002e400000c000b */
[----:B0123-5:R-:W-:Y:S01]  /*f730*/  ENDCOLLECTIVE ;  /* 0x000000000000791b */ /* 0x02ffe20003800000 */
.L_x_3361:
[----:B------:R-:W-:Y:S05]  /*f740*/  BSYNC B0 ;  /* 0x0000000000007941 */ /* 0x000fea0003800000 */
.L_x_3360:
[----:B------:R-:W-:Y:S05]  /*f750*/  BRA `(.L_x_3362) ;  /* 0xffffffd800c47947 */ /* 0x000fea000383ffff */
.L_x_3293:
[----:B------:R-:W-:Y:S01]  /*f760*/  BSSY B0, `(.L_x_3363) ;  /* 0x0000006000007945 */ /* 0x000fe20003800000 */
[----:B------:R-:W-:-:S07]  /*f770*/  MOV R15, 0xffffffff ;  /* 0xffffffff000f7802 */ /* 0x000fce0000000f00 */
[----:B012--5:R-:W-:Y:S05]  /*f780*/  WARPSYNC.COLLECTIVE R15, `(.L_x_3364) ;  /* 0x000000000f0c7348 */ /* 0x027fea0003c00000 */
[----:B------:R-:W-:Y:S02]  /*f790*/  ELECT P6, UR62, PT ;  /* 0x00000000003e782f */ /* 0x000fe400038c0000 */
[----:B------:R-:W-:Y:S01]  /*f7a0*/  MOV R14, UR62 ;  /* 0x0000003e000e7c02 */ /* 0x000fe20008000f00 */
[----:B012--5:R-:W-:Y:S10]  /*f7b0*/  ENDCOLLECTIVE ;  /* 0x000000000000791b */ /* 0x027ff40003800000 */
.L_x_3364:
[----:B------:R-:W-:Y:S05]  /*f7c0*/  BSYNC B0 ;  /* 0x0000000000007941 */ /* 0x000fea0003800000 */
.L_x_3363:
[----:B------:R-:W-:Y:S05]  /*f7d0*/  BRA `(.L_x_3365) ;  /* 0xffffffd800b87947 */ /* 0x000fea000383ffff */
.L_x_3295:
[----:B0-----:R0:W1:Y:S02]  /*f7e0*/  SYNCS.PHASECHK.TRANS64.TRYWAIT P1, [R4+URZ+0x28c40], R3 ;  /* 0x028c4003040075a7 */ /* 0x001064000802017f */
[----:B-1----:R-:W-:Y:S05]  /*f7f0*/  @!P1 NANOSLEEP.SYNCS 0x989680 ;  /* 0x009896800000995d */ /* 0x002fea0003900000 */
[----:B------:R-:W1:Y:S02]  /*f800*/  @!P1 SYNCS.PHASECHK.TRANS64 P1, [R4+URZ+0x28c40], R3 ;  /* 0x028c4003040095a7 */ /* 0x000e64000802007f */
[----:B-1----:R-:W-:Y:S05]  /*f810*/  @!P1 BRA `(.L_x_3295) ;  /* 0xfffffffc00f09947 */ /* 0x002fea000383ffff */
[----:B------:R-:W-:Y:S05]  /*f820*/  BRA `(.L_x_3366) ;  /* 0xffffffd800d87947 */ /* 0x000fea000383ffff */
.L_x_3297:
[----:B-1----:R1:W3:Y:S02]  /*f830*/  SYNCS.PHASECHK.TRANS64.TRYWAIT P1, [R5+URZ+0x28c40], R0 ;  /* 0x028c4000050075a7 */ /* 0x0022e4000802017f */
[----:B---3--:R-:W-:Y:S05]  /*f840*/  @!P1 NANOSLEEP.SYNCS 0x989680 ;  /* 0x009896800000995d */ /* 0x008fea0003900000 */
[----:B------:R-:W3:Y:S02]  /*f850*/  @!P1 SYNCS.PHASECHK.TRANS64 P1, [R5+URZ+0x28c40], R0 ;  /* 0x028c4000050095a7 */ /* 0x000ee4000802007f */
[----:B---3--:R-:W-:Y:S05]  /*f860*/  @!P1 BRA `(.L_x_3297) ;  /* 0xfffffffc00f09947 */ /* 0x008fea000383ffff */
[----:B------:R-:W-:Y:S05]  /*f870*/  BRA `(.L_x_3367) ;  /* 0xffffffd800e47947 */ /* 0x000fea000383ffff */
.L_x_3299:
[----:B---3--:R3:W4:Y:S02]  /*f880*/  SYNCS.PHASECHK.TRANS64.TRYWAIT P1, [R4+URZ+0x28c60], R3 ;  /* 0x028c6003040075a7 */ /* 0x008724000802017f */
[----:B----4-:R-:W-:Y:S05]  /*f890*/  @!P1 NANOSLEEP.SYNCS 0x989680 ;  /* 0x009896800000995d */ /* 0x010fea0003900000 */
[----:B------:R-:W4:Y:S02]  /*f8a0*/  @!P1 SYNCS.PHASECHK.TRANS64 P1, [R4+URZ+0x28c60], R3 ;  /* 0x028c6003040095a7 */ /* 0x000f24000802007f */
[----:B----4-:R-:W-:Y:S05]  /*f8b0*/  @!P1 BRA `(.L_x_3299) ;  /* 0xfffffffc00f09947 */ /* 0x010fea000383ffff */
[----:B------:R-:W-:Y:S05]  /*f8c0*/  BRA `(.L_x_3368) ;  /* 0xffffffd800e07947 */ /* 0x000fea000383ffff */
.L_x_3369:
        /* <DEDUP_REMOVED lines=11> */
.L_x_15742:


//--------------------- .text._ZN7cutlass13device_kernelIN5flash11enable_sm90INS1_16FlashAttnFwdSm90INS1_25CollectiveMainloopFwdSm90ILi2EN4cute5tupleIJNS5_1CILi1EEES8_S8_EEENS6_IJNS7_ILi64EEESA_SA_EEELi512ENS_10bfloat16_tEfNS_4arch4Sm90ELb0ELb0ELb1ELb0ELb1ELb0ELb1ELb0ELb0ELb1ELb1ELb0EEENS1_21CollectiveEpilogueFwdINS6_IJSA_NS7_ILi512EEESA_EEES9_SC_SE_Li256ELb0ELb1ELb1ELb0EEENS1_19SingleTileSchedulerILb0ELb1ELb1ELi64EEEEEEEEEvNT_6ParamsE --------------------------
	.section	.text._ZN7cutlass13device_kernelIN5flash11enable_sm90INS1_16FlashAttnFwdSm90INS1_25CollectiveMainloopFwdSm90ILi2EN4cute5tupleIJNS5_1CILi1EEES8_S8_EEENS6_IJNS7_ILi64EEESA_SA_EEELi512ENS_10bfloat16_tEfNS_4arch4Sm90ELb0ELb0ELb1ELb0ELb1ELb0ELb1ELb0ELb0ELb1ELb1ELb0EEENS1_21CollectiveEpilogueFwdINS6_IJSA_NS7_ILi512EEESA_EEES9_SC_SE_Li256ELb0ELb1ELb1ELb0EEENS1_19SingleTileSchedulerILb0ELb1ELb1ELi64EEEEEEEEEvNT_6ParamsE,"ax",@progbits
	.align	128
.text._ZN7cutlass13device_kernelIN5flash11enable_sm90INS1_16FlashAttnFwdSm90INS1_25CollectiveMainloopFwdSm90ILi2EN4cute5tupleIJNS5_1CILi1EEES8_S8_EEENS6_IJNS7_ILi64EEESA_SA_EEELi512ENS_10bfloat16_tEfNS_4arch4Sm90ELb0ELb0ELb1ELb0ELb1ELb0ELb1ELb0ELb0ELb1ELb1ELb0EEENS1_21CollectiveEpilogueFwdINS6_IJSA_NS7_ILi512EEESA_EEES9_SC_SE_Li256ELb0ELb1ELb1ELb0EEENS1_19SingleTileSchedulerILb0ELb1ELb1ELi64EEEEEEEEEvNT_6ParamsE:
        .type           _ZN7cutlass13device_kernelIN5flash11enable_sm90INS1_16FlashAttnFwdSm90INS1_25CollectiveMainloopFwdSm90ILi2EN4cute5tupleIJNS5_1CILi1EEES8_S8_EEENS6_IJNS7_ILi64EEESA_SA_EEELi512ENS_10bfloat16_tEfNS_4arch4Sm90ELb0ELb0ELb1ELb0ELb1ELb0ELb1ELb0ELb0ELb1ELb1ELb0EEENS1_21CollectiveEpilogueFwdINS6_IJSA_NS7_ILi512EEESA_EEES9_SC_SE_Li256ELb0ELb1ELb1ELb0EEENS1_19SingleTileSchedulerILb0ELb1ELb1ELi64EEEEEEEEEvNT_6ParamsE,@function
        .size           _ZN7cutlass13device_kernelIN5flash11enable_sm90INS1_16FlashAttnFwdSm90INS1_25CollectiveMainloopFwdSm90ILi2EN4cute5tupleIJNS5_1CILi1EEES8_S8_EEENS6_IJNS7_ILi64EEESA_SA_EEELi512ENS_10bfloat16_tEfNS_4arch4Sm90ELb0ELb0ELb1ELb0ELb1ELb0ELb1ELb0ELb0ELb1ELb1ELb0EEENS1_21CollectiveEpilogueFwdINS6_IJSA_NS7_ILi512EEESA_EEES9_SC_SE_Li256ELb0ELb1ELb1ELb0EEENS1_19SingleTileSchedulerILb0ELb1ELb1ELi64EEEEEEEEEvNT_6ParamsE,(.L_x_15743 - _ZN7cutlass13device_kernelIN5flash11enable_sm90INS1_16FlashAttnFwdSm90INS1_25CollectiveMainloopFwdSm90ILi2EN4cute5tupleIJNS5_1CILi1EEES8_S8_EEENS6_IJNS7_ILi64EEESA_SA_EEELi512ENS_10bfloat16_tEfNS_4arch4Sm90ELb0ELb0ELb1ELb0ELb1ELb0ELb1ELb0ELb0ELb1ELb1ELb0EEENS1_21CollectiveEpilogueFwdINS6_IJSA_NS7_ILi512EEESA_EEES9_SC_SE_Li256ELb0ELb1ELb1ELb0EEENS1_19SingleTileSchedulerILb0ELb1ELb1ELi64EEEEEEEEEvNT_6ParamsE)
        .other          _ZN7cutlass13device_kernelIN5flash11enable_sm90INS1_16FlashAttnFwdSm90INS1_25CollectiveMainloopFwdSm90ILi2EN4cute5tupleIJNS5_1CILi1EEES8_S8_EEENS6_IJNS7_ILi64EEESA_SA_EEELi512ENS_10bfloat16_tEfNS_4arch4Sm90ELb0ELb0ELb1ELb0ELb1ELb0ELb1ELb0ELb0ELb1ELb1ELb0EEENS1_21CollectiveEpilogueFwdINS6_IJSA_NS7_ILi512EEESA_EEES9_SC_SE_Li256ELb0ELb1ELb1ELb0EEENS1_19SingleTileSchedulerILb0ELb1ELb1ELi64EEEEEEEEEvNT_6ParamsE,@"STO_CUDA_ENTRY STV_DEFAULT"
_ZN7cutlass13device_kernelIN5flash11enable_sm90INS1_16FlashAttnFwdSm90INS1_25CollectiveMainloopFwdSm90ILi2EN4cute5tupleIJNS5_1CILi1EEES8_S8_EEENS6_IJNS7_ILi64EEESA_SA_EEELi512ENS_10bfloat16_tEfNS_4arch4Sm90ELb0ELb0ELb1ELb0ELb1ELb0ELb1ELb0ELb0ELb1ELb1ELb0EEENS1_21CollectiveEpilogueFwdINS6_IJSA_NS7_ILi512EEESA_EEES9_SC_SE_Li256ELb0ELb1ELb1ELb0EEENS1_19SingleTileSchedulerILb0ELb1ELb1ELi64EEEEEEEEEvNT_6ParamsE:
[----:B------:R-:W0:Y:S02]  /*0000*/  LDC R1, c[0x0][0x28] ;  /* 0x00000a00ff017b82 */ /* 0x000e240000000800 */
[----:B0-----:R-:W-:Y:S01]  /*0010*/  VIADD R1, R1, 0xfffffff8 ;  /* 0xfffffff801017836 */ /* 0x001fe20000000000 */
[----:B------:R-:W0:Y:S01]  /*0020*/  S2R R24, SR_TID.X ;  /* 0x0000000000187919 */ /* 0x000e220000002100 */
[----:B------:R-:W-:Y:S01]  /*0030*/  ELECT P0, URZ, PT ;  /* 0x00000000003f782f */ /* 0x000fe20003800000 */
[----:B------:R-:W-:Y:S01]  /*0040*/  UMOV UR4, 0x80 ;  /* 0x0000008000047882 */ /* 0x000fe20000000000 */
[----:B------:R-:W-:Y:S01]  /*0050*/  UMOV UR7, 0x100 ;  /* 0x0000010000077882 */ /* 0x000fe20000000000 */
[--C-:B0-----:R-:W-:Y:S02]  /*0060*/  SHF.R.U32.HI R0, RZ, 0x5, R24.reuse ;  /* 0x00000005ff007819 */ /* 0x101fe40000011618 */
[----:B------:R-:W-:-:S03]  /*0070*/  SHF.R.U32.HI R3, RZ, 0x7, R24 ;  /* 0x00000007ff037819 */ /* 0x000fc60000011618 */
[----:B------:R-:W0:Y:S04]  /*0080*/  SHFL.IDX PT, R2, R0, RZ, 0x1f ;  /* 0x00001fff00027589 */ /* 0x000e2800000e0000 */
[----:B------:R-:W1:Y:S01]  /*0090*/  SHFL.IDX PT, R3, R3, RZ, 0x1f ;  /* 0x00001fff03037589 */ /* 0x000e6200000e0000 */
[C---:B0-----:R-:W-:Y:S02]  /*00a0*/  ISETP.NE.OR P0, PT, R2.reuse, RZ, !P0 ;  /* 0x000000ff0200720c */ /* 0x041fe40004705670 */
[----:B------:R-:W-:-:S11]  /*00b0*/  ISETP.NE.AND P1, PT, R2, RZ, PT ;  /* 0x000000ff0200720c */ /* 0x000fd60003f25270 */
[----:B------:R-:W-:Y:S01]  /*00c0*/  VOTEU.ALL UP0, P0 ;  /* 0x00000000003f7886 */ /* 0x000fe20000000000 */
[----:B------:R-:W-:Y:S01]  /*00d0*/  VOTEU.ALL UP1, P0 ;  /* 0x00000000003f7886 */ /* 0x000fe20000020000 */
[----:B------:R-:W-:-:S03]  /*00e0*/  VOTEU.ALL UP2, P0 ;  /* 0x00000000003f7886 */ /* 0x000fc60000040000 */
[----:B------:R-:W0:Y:S01]  /*00f0*/  @!UP0 S2UR UR8, SR_CgaCtaId ;  /* 0x00000000000889c3 */ /* 0x000e220000008800 */
[----:B------:R-:W-:Y:S01]  /*0100*/  @!UP0 UMOV UR6, 0x400 ;  /* 0x0000040000068882 */ /* 0x000fe20000000000 */
[----:B------:R-:W-:-:S04]  /*0110*/  @!UP0 UIADD3 UR4, -UR4, 0x100000, URZ ;  /* 0x0010000004048890 */ /* 0x000fc8000fffe13f */
[----:B------:R-:W-:Y:S02]  /*0120*/  @!UP0 USHF.L.U32 UR5, UR4, 0xb, URZ ;  /* 0x0000000b04058899 */ /* 0x000fe4000800063f */
[----:B------:R-:W-:Y:S02]  /*0130*/  @!UP0 USHF.L.U32 UR4, UR4, 0x1, URZ ;  /* 0x0000000104048899 */ /* 0x000fe4000800063f */
[----:B0-----:R-:W-:Y:S02]  /*0140*/  @!UP0 ULEA UR8, UR8, UR6, 0x18 ;  /* 0x0000000608088291 */ /* 0x001fe4000f8ec03f */
[----:B------:R-:W-:-:S04]  /*0150*/  @!UP0 UIADD3 UR6, -UR7, 0x100000, URZ ;  /* 0x0010000007068890 */ /* 0x000fc8000fffe13f */
[----:B------:R-:W-:Y:S02]  /*0160*/  @!UP0 USHF.L.U32 UR7, UR6, 0xb, URZ ;  /* 0x0000000b06078899 */ /* 0x000fe4000800063f */
[----:B------:R-:W-:Y:S01]  /*0170*/  @!UP0 USHF.L.U32 UR6, UR6, 0x1, URZ ;  /* 0x0000000106068899 */ /* 0x000fe2000800063f */
[----:B------:R-:W-:-:S05]  /*0180*/  VOTEU.ALL UP0, P0 ;  /* 0x00000000003f7886 */ /* 0x000fca0000000000 */
[----:B------:R0:W2:Y:S01]  /*0190*/  @!UP0 SYNCS.EXCH.64 URZ, [UR8+0x38800], UR4 ;  /* 0x03880004083f85b2 */ /* 0x0000a20008000100 */
[----:B------:R0:W3:Y:S05]  /*01a0*/  @!UP1 SYNCS.EXCH.64 URZ, [UR8+0x38810], UR4 ;  /* 0x03881004083f95b2 */ /* 0x0000ea0008000100 */
[----:B------:R0:W4:Y:S02]  /*01b0*/  @!UP2 SYNCS.EXCH.64 URZ, [UR8+0x38820], UR6 ;  /* 0x03882006083fa5b2 */ /* 0x0001240008000100 */
[----:B01----:R-:W-:Y:S05]  /*01c0*/  @P1 BRA `(.L_x_3370) ;  /* 0x0000000000381947 */ /* 0x003fea0003800000 */
        /* <DEDUP_REMOVED lines=10> */
[----:B------:R0:W0:Y:S01]  /*0270*/  SYNCS.EXCH.64 URZ, [UR6+0x38840], UR4 ;  /* 0x03884004063f75b2 */ /* 0x0000220008000100 */
[----:B------:R0:W0:Y:S01]  /*0280*/  SYNCS.EXCH.64 URZ, [UR6+0x38838], UR4 ;  /* 0x03883804063f75b2 */ /* 0x0000220008000100 */
[----:B------:R0:W0:Y:S01]  /*0290*/  SYNCS.EXCH.64 URZ, [UR6+0x38848], UR4 ;  /* 0x03884804063f75b2 */ /* 0x0000220008000100 */
[----:B------:R-:W-:Y:S01]  /*02a0*/  NOP ;  /* 0x0000000000007918 */ /* 0x000fe20000000000 */
.L_x_3370:
        /* <DEDUP_REMOVED lines=22> */
.L_x_3371:
        /* <DEDUP_REMOVED lines=18> */
.L_x_3372:
        /* <DEDUP_REMOVED lines=22> */
.L_x_3373:
        /* <DEDUP_REMOVED lines=23> */
.L_x_3374:
        /* <DEDUP_REMOVED lines=11> */
.L_x_3377:
[----:B------:R-:W-:-:S08]  /*08b0*/  NOP ;  /* 0x0000000000007918 */ /* 0x000fd00000000000 */
[----:B------:R-:W1:Y:S02]  /*08c0*/  USETMAXREG.TRY_ALLOC.CTAPOOL UP0, 0xe8 ;  /* 0x000000e8000079c8 */ /* 0x000e640008000600 */
[----:B-1----:R-:W-:-:S13]  /*08d0*/  PLOP3.LUT P0, PT, PT, PT, UP0, 0x80, 0x0 ;  /* 0x000000000000781c */ /* 0x002fda0003f0f008 */
[----:B------:R-:W-:Y:S05]  /*08e0*/  @!P0 BRA `(.L_x_3377) ;  /* 0xfffffffc00f08947 */ /* 0x000fea000383ffff */
[----:B------:R-:W-:Y:S01]  /*08f0*/  LOP3.LUT R0, R24, 0xffffff80, RZ, 0xc0, !PT ;  /* 0xffffff8018007812 */ /* 0x000fe200078ec0ff */
[----:B------:R-:W1:Y:S01]  /*0900*/  S2UR UR6, SR_CTAID.Y ;  /* 0x00000000000679c3 */ /* 0x000e620000002600 */
[----:B------:R-:W-:Y:S02]  /*0910*/  ULDC UR7, c[0x0][0xd50] ;  /* 0x0003540000077ab9 */ /* 0x000fe40000000800 */
[----:B------:R-:W-:Y:S01]  /*0920*/  ISETP.NE.AND P0, PT, R0, 0x80, PT ;  /* 0x000000800000780c */ /* 0x000fe20003f05270 */
[----:B------:R-:W-:-:S04]  /*0930*/  UISETP.NE.AND UP0, UPT, UR7, 0x1, UPT ;  /* 0x000000010700788c */ /* 0x000fc8000bf05270 */
[----:B------:R-:W2:Y:S07]  /*0940*/  S2UR UR8, SR_CTAID.Z ;  /* 0x00000000000879c3 */ /* 0x000eae0000002700 */
[----:B------:R-:W-:Y:S01]  /*0950*/  @UP0 ULDC UR4, c[0x0][0xd54] ;  /* 0x0003550000040ab9 */ /* 0x000fe20000000800 */
[----:B------:R-:W-:Y:S06]  /*0960*/  @!P0 BAR.ARV 0x8, 0x100 ;  /* 0x0204000000008b1d */ /* 0x000fec0000002000 */
[----:B------:R-:W-:Y:S01]  /*0970*/  ISETP.GE.U32.AND P0, PT, R24, 0x100, PT ;  /* 0x000001001800780c */ /* 0x000fe20003f06070 */
[----:B------:R-:W-:Y:S01]  /*0980*/  @UP0 ULDC UR10, c[0x0][0xd58] ;  /* 0x00035600000a0ab9 */ /* 0x000fe20000000800 */
[----:B-1----:R-:W-:-:S02]  /*0990*/  UIMAD.WIDE.U32 UR4, UR6, UR4, URZ ;  /* 0x00000004060472a5 */ /* 0x002fc4000f8e003f */
[----:B------:R-:W-:Y:S02]  /*09a0*/  UMOV UR61, UR6 ;  /* 0x00000006003d7c82 */ /* 0x000fe40008000000 */
[----:B------:R-:W-:-:S04]  /*09b0*/  @UP0 USHF.R.U32.HI UR61, URZ, UR10, UR5 ;  /* 0x0000000a3f3d0299 */ /* 0x000fc80008011605 */
[----:B------:R-:W-:-:S03]  /*09c0*/  UIADD3 UR4, -UR61, URZ, URZ ;  /* 0x0000003f3d047290 */ /* 0x000fc6000fffe13f */
[----:B------:R-:W-:Y:S06]  /*09d0*/  @P0 BAR.ARV 0xf, 0x100 ;  /* 0x03c4000000000b1d */ /* 0x000fec0000002000 */
[----:B--2---:R-:W-:Y:S01]  /*09e0*/  ISETP.LE.AND P0, PT, RZ, UR8, PT ;  /* 0x00000008ff007c0c */ /* 0x004fe2000bf03270 */
[----:B------:R-:W-:-:S12]  /*09f0*/  UIMAD UR7, UR7, UR4, UR6 ;  /* 0x00000004070772a4 */ /* 0x000fd8000f8e0206 */
[----:B------:R-:W-:Y:S05]  /*0a00*/  @!P0 BRA `(.L_x_3378) ;  /* 0x00000104007c8947 */ /* 0x000fea0003800000 */
[----:B------:R-:W-:Y:S01]  /*0a10*/  ULDC.64 UR4, c[0x0][0x418] ;  /* 0x0001060000047ab9 */ /* 0x000fe20000000a00 */
[----:B------:R-:W-:Y:S01]  /*0a20*/  ULDC UR38, c[0x0][0x424] ;  /* 0x0001090000267ab9 */ /* 0x000fe20000000800 */
[----:B------:R-:W-:Y:S01]  /*0a30*/  UISETP.NE.U32.AND UP0, UPT, UR4, URZ, UPT ;  /* 0x0000003f0400728c */ /* 0x000fe2000bf05070 */
[----:B------:R-:W-:Y:S01]  /*0a40*/  VIADD R152, R24, 0xffffff80 ;  /* 0xffffff8018987836 */ /* 0x000fe20000000000 */
[----:B------:R-:W-:Y:S02]  /*0a50*/  UISETP.NE.AND UP1, UPT, UR9, 0x1, UPT ;  /* 0x000000010900788c */ /* 0x000fe4000bf25270 */
        /* <DEDUP_REMOVED lines=13> */
[----:B------:R-:W-:Y:S11]  /*0b30*/  @!P0 BRA `(.L_x_3379) ;  /* 0x0000001c00b88947 */ /* 0x000ff60003800000 */
[----:B------:R-:W-:Y:S01]  /*0b40*/  UISETP.GE.AND UP0, UPT, UR38, 0x1, UPT ;  /* 0x000000012600788c */ /* 0x000fe2000bf06270 */
[----:B------:R-:W-:Y:S02]  /*0b50*/  PLOP3.LUT P0, PT, PT, PT, PT, 0x80, 0x0 ;  /* 0x000000000000781c */ /* 0x000fe40003f0f070 */
[----:B0-----:R-:W-:Y:S01]  /*0b60*/  CS2R R2, SRZ ;  /* 0x0000000000027805 */ /* 0x001fe2000001ff00 */
[----:B------:R-:W-:Y:S01]  /*0b70*/  IMAD.MOV.U32 R4, RZ, RZ, RZ ;  /* 0x000000ffff047224 */ /* 0x000fe200078e00ff */
[----:B------:R-:W-:Y:S02]  /*0b80*/  CS2R R150, SRZ ;  /* 0x0000000000967805 */ /* 0x000fe4000001ff00 */
[----:B------:R-:W-:Y:S02]  /*0b90*/  CS2R R148, SRZ ;  /* 0x0000000000947805 */ /* 0x000fe4000001ff00 */
[----:B------:R-:W-:Y:S02]  /*0ba0*/  PLOP3.LUT P1, PT, PT, PT, UP0, 0x80, 0x0 ;  /* 0x000000000000781c */ /* 0x000fe40003f2f008 */
        /* <DEDUP_REMOVED lines=56> */
[----:B------:R-:W-:Y:S06]  /*0f30*/  @!P1 BRA `(.L_x_3380) ;  /* 0x0000000000749947 */ /* 0x000fec0003800000 */
[----:B------:R-:W-:Y:S01]  /*0f40*/  IMAD.U32 R5, RZ, RZ, UR11 ;  /* 0x0000000bff057e24 */ /* 0x000fe2000f8e00ff */
[----:B------:R-:W-:-:S04]  /*0f50*/  UIADD3 UR4, UR6, -0x1, UR11 ;  /* 0xffffffff06047890 */ /* 0x000fc8000fffe00b */
[-C--:B------:R-:W-:Y:S02]  /*0f60*/  IABS R3, R5.reuse ;  /* 0x0000000500037213 */ /* 0x080fe40000000000 */
[----:B------:R-:W-:Y:S01]  /*0f70*/  IABS R9, R5 ;  /* 0x0000000500097213 */ /* 0x000fe20000000000 */
[----:B------:R-:W-:Y:S01]  /*0f80*/  IMAD.U32 R8, RZ, RZ, UR4 ;  /* 0x00000004ff087e24 */ /* 0x000fe2000f8e00ff */
[----:B------:R-:W0:Y:S01]  /*0f90*/  I2F.RP R0, R3 ;  /* 0x0000000300007306 */ /* 0x000e220000209400 */
[----:B------:R-:W-:Y:S01]  /*0fa0*/  ULOP3.LUT UR4, UR4, UR11, URZ, 0x3c, !UPT ;  /* 0x0000000b04047292 */ /* 0x000fe2000f8e3c3f */
[----:B------:R-:W-:-:S05]  /*0fb0*/  IADD3 R9, RZ, -R9, RZ ;  /* 0x80000009ff097210 */ /* 0x000fca0007ffe0ff */
[----:B------:R-:W-:Y:S01]  /*0fc0*/  ISETP.LE.AND P3, PT, RZ, UR4, PT ;  /* 0x00000004ff007c0c */ /* 0x000fe2000bf63270 */
[----:B0-----:R-:W0:Y:S02]  /*0fd0*/  MUFU.RCP R0, R0 ;  /* 0x0000000000007308 */ /* 0x001e240000001000 */
[----:B0-----:R-:W-:Y:S01]  /*0fe0*/  VIADD R6, R0, 0xffffffe ;  /* 0x0ffffffe00067836 */ /* 0x001fe20000000000 */
[----:B------:R-:W-:-:S05]  /*0ff0*/  IABS R0, R8 ;  /* 0x0000000800007213 */ /* 0x000fca0000000000 */
[----:B------:R0:W1:Y:S02]  /*1000*/  F2I.FTZ.U32.TRUNC.NTZ R7, R6 ;  /* 0x0000000600077305 */ /* 0x000064000021f000 */
[----:B0-----:R-:W-:Y:S02]  /*1010*/  IMAD.MOV.U32 R6, RZ, RZ, RZ ;  /* 0x000000ffff067224 */ /* 0x001fe400078e00ff */
[----:B-1----:R-:W-:-:S04]  /*1020*/  IMAD.MOV R10, RZ, RZ, -R7 ;  /* 0x000000ffff0a7224 */ /* 0x002fc800078e0a07 */
[----:B------:R-:W-:-:S04]  /*1030*/  IMAD R5, R10, R3, RZ ;  /* 0x000000030a057224 */ /* 0x000fc800078e02ff */
[----:B------:R-:W-:-:S04]  /*1040*/  IMAD.HI.U32 R7, R7, R5, R6 ;  /* 0x0000000507077227 */ /* 0x000fc800078e0006 */
[----:B------:R-:W-:Y:S02]  /*1050*/  IMAD.MOV.U32 R5, RZ, RZ, R9 ;  /* 0x000000ffff057224 */ /* 0x000fe400078e0009 */
[----:B------:R-:W-:-:S04]  /*1060*/  IMAD.HI.U32 R7, R7, R0, RZ ;  /* 0x0000000007077227 */ /* 0x000fc800078e00ff */
[----:B------:R-:W-:-:S05]  /*1070*/  IMAD R0, R7, R5, R0 ;  /* 0x0000000507007224 */ /* 0x000fca00078e0200 */
[----:B------:R-:W-:-:S13]  /*1080*/  ISETP.GT.U32.AND P2, PT, R3, R0, PT ;  /* 0x000000000300720c */ /* 0x000fda0003f44070 */
[----:B------:R-:W-:Y:S02]  /*1090*/  @!P2 IMAD.IADD R0, R0, 0x1, -R3 ;  /* 0x000000010000a824 */ /* 0x000fe400078e0a03 */
[----:B------:R-:W-:Y:S01]  /*10a0*/  @!P2 VIADD R7, R7, 0x1 ;  /* 0x000000010707a836 */ /* 0x000fe20000000000 */
[----:B------:R-:W-:Y:S02]  /*10b0*/  ISETP.NE.AND P2, PT, RZ, UR11, PT ;  /* 0x0000000bff007c0c */ /* 0x000fe4000bf45270 */
[----:B------:R-:W-:-:S13]  /*10c0*/  ISETP.GE.U32.AND P1, PT, R0, R3, PT ;  /* 0x000000030000720c */ /* 0x000fda0003f26070 */
[----:B------:R-:W-:-:S04]  /*10d0*/  @P1 VIADD R7, R7, 0x1 ;  /* 0x0000000107071836 */ /* 0x000fc80000000000 */
[----:B------:R-:W-:-:S04]  /*10e0*/  IMAD.MOV.U32 R3, RZ, RZ, R7 ;  /* 0x000000ffff037224 */ /* 0x000fc800078e0007 */
[----:B------:R-:W-:Y:S01]  /*10f0*/  @!P3 IMAD.MOV R3, RZ, RZ, -R3 ;  /* 0x000000ffff03b224 */ /* 0x000fe200078e0a03 */
[----:B------:R-:W-:-:S07]  /*1100*/  @!P2 LOP3.LUT R3, RZ, UR11, RZ, 0x33, !PT ;  /* 0x0000000bff03ac12 */ /* 0x000fce000f8e33ff */
.L_x_3380:
[----:B------:R-:W-:Y:S01]  /*1110*/  IMAD R0, R3, UR7, RZ ;  /* 0x0000000703007c24 */ /* 0x000fe2000f8e02ff */
[----:B------:R-:W-:Y:S01]  /*1120*/  CS2R R34, SRZ ;  /* 0x0000000000227805 */ /* 0x000fe2000001ff00 */
[----:B------:R-:W-:Y:S01]  /*1130*/  IMAD.MOV.U32 R36, RZ, RZ, RZ ;  /* 0x000000ffff247224 */ /* 0x000fe200078e00ff */
[----:B------:R-:W-:Y:S02]  /*1140*/  CS2R R32, SRZ ;  /* 0x0000000000207805 */ /* 0x000fe4000001ff00 */
[----:B------:R-:W-:Y:S02]  /*1150*/  CS2R R30, SRZ ;  /* 0x00000000001e7805 */ /* 0x000fe4000001ff00 */
[----:B------:R-:W-:Y:S02]  /*1160*/  VIADDMNMX R3, R0, R3, UR6, PT ;  /* 0x0000000600037e46 */ /* 0x000fe4000b800103 */
[----:B------:R-:W-:Y:S02]  /*1170*/  CS2R R28, SRZ ;  /* 0x00000000001c7805 */ /* 0x000fe4000001ff00 */
[----:B------:R-:W-:-:S02]  /*1180*/  CS2R R26, SRZ ;  /* 0x00000000001a7805 */ /* 0x000fc4000001ff00 */
[----:B------:R-:W-:Y:S02]  /*1190*/  CS2R R24, SRZ ;  /* 0x0000000000187805 */ /* 0x000fe4000001ff00 */
[----:B------:R-:W-:-:S13]  /*11a0*/  ISETP.GT.AND P1, PT, R3, R0, PT ;  /* 0x000000000300720c */ /* 0x000fda0003f24270 */
[----:B------:R-:W-:Y:S05]  /*11b0*/  @!P1 BRA `(.L_x_3381) ;  /* 0x0000009000389947 */ /* 0x000fea0003800000 */
[----:B------:R-:W-:Y:S01]  /*11c0*/  SHF.R.S32.HI R5, RZ, 0x1f, R152 ;  /* 0x0000001fff057819 */ /* 0x000fe20000011498 */
[----:B------:R-:W0:Y:S08]  /*11d0*/  S2UR UR7, SR_CgaCtaId ;  /* 0x00000000000779c3 */ /* 0x000e300000008800 */
[----:B------:R-:W-:Y:S01]  /*11e0*/  BAR.SYNC.DEFER_BLOCKING 0xe, 0x100 ;  /* 0x0384000000007b1d */ /* 0x000fe20000010000 */
[----:B------:R-:W-:-:S04]  /*11f0*/  LEA.HI R5, R5, R152, RZ, 0x7 ;  /* 0x0000009805057211 */ /* 0x000fc800078f38ff */
[----:B------:R-:W-:Y:S01]  /*1200*/  SHF.R.S32.HI R2, RZ, 0x7, R5 ;  /* 0x00000007ff027819 */ /* 0x000fe20000011405 */
[----:B------:R-:W2:Y:S01]  /*1210*/  LDL R6, [R1] ;  /* 0x0000000001067983 */ /* 0x000ea20000100800 */
[----:B------:R-:W-:Y:S01]  /*1220*/  UMOV UR9, 0x40000040 ;  /* 0x4000004000097882 */ /* 0x000fe20000000000 */
[----:B------:R-:W-:Y:S01]  /*1230*/  UMOV UR11, 0x40000040 ;  /* 0x40000040000b7882 */ /* 0x000fe20000000000 */
[----:B------:R-:W-:Y:S02]  /*1240*/  UMOV UR13, 0x40000040 ;  /* 0x40000040000d7882 */ /* 0x000fe40000000000 */
[----:B------:R-:W1:Y:S01]  /*1250*/  SHFL.IDX PT, R2, R2, RZ, 0x1f ;  /* 0x00001fff02027589 */ /* 0x000e6200000e0000 */
[----:B------:R-:W-:Y:S01]  /*1260*/  UMOV UR15, 0x40000040 ;  /* 0x40000040000f7882 */ /* 0x000fe20000000000 */
[----:B------:R-:W-:Y:S01]  /*1270*/  UMOV UR17, 0x40000040 ;  /* 0x4000004000117882 */ /* 0x000fe20000000000 */
[----:B------:R-:W-:Y:S01]  /*1280*/  UMOV UR19, 0x40000040 ;  /* 0x4000004000137882 */ /* 0x000fe20000000000 */
[----:B------:R-:W-:Y:S01]  /*1290*/  UMOV UR21, 0x40000040 ;  /* 0x4000004000157882 */ /* 0x000fe20000000000 */
[----:B------:R-:W-:Y:S01]  /*12a0*/  UMOV UR23, 0x40000040 ;  /* 0x4000004000177882 */ /* 0x000fe20000000000 */
[----:B------:R-:W-:-:S05]  /*12b0*/  LOP3.LUT R5, R5, 0xffffff80, RZ, 0xc0, !PT ;  /* 0xffffff8005057812 */ /* 0x000fca00078ec0ff */
[----:B------:R-:W-:Y:S01]  /*12c0*/  IMAD.IADD R5, R152, 0x1, -R5 ;  /* 0x0000000198057824 */ /* 0x000fe200078e0a05 */
[----:B------:R-:W-:Y:S01]  /*12d0*/  WARPGROUP.ARRIVE ;  /* 0x00000000000079c5 */ /* 0x000fe20000000000 */
[----:B-1----:R-:W-:-:S03]  /*12e0*/  R2UR UR4, R2 ;  /* 0x00000000020472ca */ /* 0x002fc600000e0000 */
[----:B------:R-:W-:-:S04]  /*12f0*/  SHF.R.S32.HI R2, RZ, 0x1f, R5 ;  /* 0x0000001fff027819 */ /* 0x000fc80000011405 */
[CC--:B------:R-:W-:Y:S02]  /*1300*/  LEA.HI R4, R2.reuse, R5.reuse, RZ, 0x2 ;  /* 0x0000000502047211 */ /* 0x0c0fe400078f10ff */
[----:B------:R-:W-:Y:S02]  /*1310*/  LEA.HI R2, R2, R5, RZ, 0x5 ;  /* 0x0000000502027211 */ /* 0x000fe400078f28ff */
[----:B------:R-:W-:Y:S02]  /*1320*/  SHF.R.S32.HI R7, RZ, 0x1f, R4 ;  /* 0x0000001fff077819 */ /* 0x000fe40000011404 */
[----:B------:R-:W-:Y:S01]  /*1330*/  SHF.R.S32.HI R2, RZ, 0x5, R2 ;  /* 0x00000005ff027819 */ /* 0x000fe20000011402 */
[----:B------:R-:W-:-:S04]  /*1340*/  ULEA.HI UR5, UR4, UR4, URZ, 0x1 ;  /* 0x0000000404057291 */ /* 0x000fc8000f8f083f */
[----:B------:R-:W-:-:S03]  /*1350*/  ULOP3.LUT UR6, UR5, 0x1fffe, URZ, 0xc0, !UPT ;  /* 0x0001fffe05067892 */ /* 0x000fc6000f8ec03f */
[----:B------:R-:W-:Y:S01]  /*1360*/  UMOV UR5, 0x400 ;  /* 0x0000040000057882 */ /* 0x000fe20000000000 */
[----:B------:R-:W-:Y:S02]  /*1370*/  UIADD3 UR6, UR4, -UR6, URZ ;  /* 0x8000000604067290 */ /* 0x000fe4000fffe03f */
[----:B0-----:R-:W-:-:S04]  /*1380*/  ULEA UR5, UR7, UR5, 0x18 ;  /* 0x0000000507057291 */ /* 0x001fc8000f8ec03f */
[----:B------:R-:W-:Y:S02]  /*1390*/  ULEA UR6, UR6, UR5, 0xf ;  /* 0x0000000506067291 */ /* 0x000fe4000f8e783f */
[----:B------:R-:W-:Y:S02]  /*13a0*/  UIADD3 UR4, UR5, 0x36400, URZ ;  /* 0x0003640005047890 */ /* 0x000fe4000fffe03f */
[----:B------:R-:W-:Y:S02]  /*13b0*/  UIADD3 UR6, UR6, 0x400, URZ ;  /* 0x0000040006067890 */ /* 0x000fe4000fffe03f */
[----:B------:R-:W-:Y:S02]  /*13c0*/  USHF.R.U32.HI UR4, URZ, 0x4, UR4 ;  /* 0x000000043f047899 */ /* 0x000fe40008011604 */
[----:B------:R-:W-:Y:S02]  /*13d0*/  USHF.R.U32.HI UR6, URZ, 0x4, UR6 ;  /* 0x000000043f067899 */ /* 0x000fe40008011606 */
[----:B------:R-:W-:-:S02]  /*13e0*/  ULOP3.LUT UR4, UR4, 0x3fff, URZ, 0xc0, !UPT ;  /* 0x00003fff04047892 */ /* 0x000fc4000f8ec03f */
[----:B------:R-:W-:Y:S02]  /*13f0*/  ULOP3.LUT UR6, UR6, 0x3fff, URZ, 0xc0, !UPT ;  /* 0x00003fff06067892 */ /* 0x000fe4000f8ec03f */
[----:B------:R-:W-:Y:S02]  /*1400*/  ULOP3.LUT UR4, UR4, 0x10000, URZ, 0xfc, !UPT ;  /* 0x0001000004047892 */ /* 0x000fe4000f8efc3f */
[----:B------:R-:W-:Y:S02]  /*1410*/  ULOP3.LUT UR6, UR6, 0x2000000, URZ, 0xfc, !UPT ;  /* 0x0200000006067892 */ /* 0x000fe4000f8efc3f */
[----:B------:R-:W-:Y:S02]  /*1420*/  UIADD3 UR12, UR4, 0x2, URZ ;  /* 0x00000002040c7890 */ /* 0x000fe4000fffe03f */
[----:B------:R-:W-:Y:S01]  /*1430*/  UIADD3 UR14, UR6, 0x80, URZ ;  /* 0x00000080060e7890 */ /* 0x000fe2000fffe03f */
[----:B------:R-:W-:Y:S02]  /*1440*/  UMOV UR8, UR4 ;  /* 0x0000000400087c82 */ /* 0x000fe40008000000 */
[----:B------:R-:W-:Y:S01]  /*1450*/  UMOV UR10, UR6 ;  /* 0x00000006000a7c82 */ /* 0x000fe20008000000 */
[----:B------:R-:W-:Y:S01]  /*1460*/  UIADD3 UR16, UR4, 0x4, URZ ;  /* 0x0000000404107890 */ /* 0x000fe2000fffe03f */
[----:B------:R-:W-:Y:S01]  /*1470*/  HGMMA.64x256x16.F32.BF16 R24, gdesc[UR8].tnspB, RZ, !UPT, gsb0 ;  /* 0x43e00000081879f0 */ /* 0x000fe2000c0018ff */
[----:B------:R-:W-:-:S02]  /*1480*/  UIADD3 UR18, UR6, 0x100, URZ ;  /* 0x0000010006127890 */ /* 0x000fc4000fffe03f */
[----:B------:R-:W-:Y:S02]  /*1490*/  UIADD3 UR20, UR4, 0x6, URZ ;  /* 0x0000000604147890 */ /* 0x000fe4000fffe03f */
[----:B------:R-:W-:Y:S01]  /*14a0*/  UIADD3 UR22, UR6, 0x180, URZ ;  /* 0x0000018006167890 */ /* 0x000fe2000fffe03f */
[----:B--2---:R-:W-:Y:S02]  /*14b0*/  R2UR UR7, R6 ;  /* 0x00000000060772ca */ /* 0x004fe400000e0000 */
[----:B------:R-:W-:-:S04]  /*14c0*/  SHF.R.S32.HI R6, RZ, 0x2, R4 ;  /* 0x00000002ff067819 */ /* 0x000fc80000011404 */
[----:B------:R-:W-:-:S04]  /*14d0*/  LEA.HI R7, R7, R6, RZ, 0x3 ;  /* 0x0000000607077211 */ /* 0x000fc800078f18ff */
[----:B------:R-:W-:-:S03]  /*14e0*/  LOP3.LUT R7, R7, 0xfffffff8, RZ, 0xc0, !PT ;  /* 0xfffffff807077812 */ /* 0x000fc600078ec0ff */
[----:B------:R-:W-:Y:S01]  /*14f0*/  ULOP3.LUT UR4, UR7, 0x1, URZ, 0xfc, !UPT ;  /* 0x0000000107047892 */ /* 0x000fe2000f8efc3f */
[----:B------:R-:W-:-:S03]  /*1500*/  IADD3 R7, R6, -R7, RZ ;  /* 0x8000000706077210 */ /* 0x000fc60007ffe0ff */
[----:B------:R-:W-:Y:S02]  /*1510*/  UISETP.NE.AND UP0, UPT, UR4, 0x3, UPT ;  /* 0x000000030400788c */ /* 0x000fe4000bf05270 */
[----:B------:R-:W-:Y:S01]  /*1520*/  IMAD R2, R2, 0x10, R7 ;  /* 0x0000001002027824 */ /* 0x000fe200078e0207 */
[----:B------:R-:W-:-:S03]  /*1530*/  UMOV UR4, URZ ;  /* 0x0000003f00047c82 */ /* 0x000fc60008000000 */
[----:B------:R-:W-:Y:S01]  /*1540*/  PLOP3.LUT P1, PT, PT, PT, UP0, 0x80, 0x0 ;  /* 0x000000000000781c */ /* 0x000fe20003f2f008 */
[----:B------:R-:W-:Y:S02]  /*1550*/  WARPGROUP.DEPBAR.LE gsb0, 0x0 ;  /* 0x00008000000079c5 */ /* 0x000fe40000010000 */
[----:B------:R-:W-:-:S06]  /*1560*/  WARPGROUP.ARRIVE ;  /* 0x00000000000079c5 */ /* 0x000fcc0000000000 */
        /* <DEDUP_REMOVED lines=13> */
.L_x_3382:
[----:B------:R-:W0:Y:S01]  /*1640*/  S2UR UR10, SR_CgaCtaId ;  /* 0x00000000000a79c3 */ /* 0x000e220000008800 */
[----:B------:R-:W-:Y:S01]  /*1650*/  VIADD R3, R3, 0xfffffffe ;  /* 0xfffffffe03037836 */ /* 0x000fe20000000000 */
[----:B------:R-:W-:-:S04]  /*1660*/  UIADD3 UR7, UR5, 0x38860, URZ ;  /* 0x0003886005077890 */ /* 0x000fc8000fffe03f */
[----:B------:R-:W-:Y:S01]  /*1670*/  ISETP.GE.AND P0, PT, R3, R0, PT ;  /* 0x000000000300720c */ /* 0x000fe20003f06270 */
[----:B0-----:R-:W-:-:S09]  /*1680*/  UPRMT UR7, UR10, 0x654, UR7 ;  /* 0x000006540a077896 */ /* 0x001fd20008000007 */
[----:B------:R-:W-:Y:S03]  /*1690*/  SYNCS.ARRIVE.TRANS64.RED.A1T0 RZ, [UR7], RZ ;  /* 0x000000ffffff79a7 */ /* 0x000fe60008100407 */
[----:B------:R-:W-:Y:S05]  /*16a0*/  @!P0 BRA `(.L_x_3383) ;  /* 0x0000000800b48947 */ /* 0x000fea0003800000 */
[----:B------:R-:W-:-:S05]  /*16b0*/  UMOV UR4, URZ ;  /* 0x0000003f00047c82 */ /* 0x000fca0008000000 */
.L_x_3385:
[----:B------:R-:W-:Y:S01]  /*16c0*/  BAR.SYNC.DEFER_BLOCKING 0xe, 0x100 ;  /* 0x0384000000007b1d */ /* 0x000fe20000010000 */
[----:B------:R-:W-:Y:S01]  /*16d0*/  IMAD.U32 R5, RZ, RZ, UR4 ;  /* 0x00000004ff057e24 */ /* 0x000fe2000f8e00ff */
[----:B------:R-:W-:Y:S01]  /*16e0*/  UIADD3 UR4, UR4, 0x1, URZ ;  /* 0x0000000104047890 */ /* 0x000fe2000fffe03f */
[C---:B------:R-:W-:Y:S01]  /*16f0*/  ISETP.GT.AND P0, PT, R3.reuse, R0, PT ;  /* 0x000000000300720c */ /* 0x040fe20003f04270 */
[----:B------:R-:W-:Y:S02]  /*1700*/  VIADD R3, R3, 0xffffffff ;  /* 0xffffffff03037836 */ /* 0x000fe40000000000 */
[----:B------:R-:W-:Y:S01]  /*1710*/  IMAD R4, R5, 0x40, R2 ;  /* 0x0000004005047824 */ /* 0x000fe200078e0202 */
[----:B------:R-:W-:Y:S01]  /*1720*/  UISETP.NE.AND UP0, UPT, UR4, 0x2, UPT ;  /* 0x000000020400788c */ /* 0x000fe2000bf05270 */
[----:B------:R-:W-:Y:S01]  /*1730*/  UMOV UR11, 0x40000040 ;  /* 0x40000040000b7882 */ /* 0x000fe20000000000 */
[----:B------:R-:W-:Y:S02]  /*1740*/  UMOV UR15, 0x40000040 ;  /* 0x40000040000f7882 */ /* 0x000fe40000000000 */
[----:B------:R-:W-:Y:S01]  /*1750*/  LEA R4, R4, UR5, 0x2 ;  /* 0x0000000504047c11 */ /* 0x000fe2000f8e10ff */
[----:B------:R-:W-:Y:S01]  /*1760*/  USEL UR4, UR4, URZ, UP0 ;  /* 0x0000003f04047287 */ /* 0x000fe20008000000 */
[----:B------:R-:W-:Y:S01]  /*1770*/  UMOV UR19, 0x40000040 ;  /* 0x4000004000137882 */ /* 0x000fe20000000000 */
[----:B------:R-:W-:-:S02]  /*1780*/  UMOV UR23, 0x40000040 ;  /* 0x4000004000177882 */ /* 0x000fc40000000000 */
[----:B------:R-:W-:-:S04]  /*1790*/  ULEA UR10, UR4, UR6, 0xc ;  /* 0x00000006040a7291 */ /* 0x000fc8000f8e603f */
[----:B------:R-:W-:Y:S02]  /*17a0*/  UIADD3 UR14, UR10, 0x80, URZ ;  /* 0x000000800a0e7890 */ /* 0x000fe4000fffe03f */
[----:B------:R-:W-:Y:S01]  /*17b0*/  UIADD3 UR18, UR10, 0x100, URZ ;  /* 0x000001000a127890 */ /* 0x000fe2000fffe03f */
[----:B------:R-:W0:Y:S01]  /*17c0*/  LDS R5, [R4+0x38400] ;  /* 0x0384000004057984 */ /* 0x000e220000000800 */
[----:B------:R-:W-:-:S03]  /*17d0*/  UIADD3 UR22, UR10, 0x180, URZ ;  /* 0x000001800a167890 */ /* 0x000fc6000fffe03f */
        /* <DEDUP_REMOVED lines=128> */
[----:B------:R-:W-:-:S06]  /*1fe0*/  FMUL.FTZ R151, R151, R6 ;  /* 0x0000000697977220 */ /* 0x000fcc0000410000 */
        /* <DEDUP_REMOVED lines=18> */
.L_x_3384:
[----:B------:R-:W0:Y:S01]  /*2110*/  S2UR UR10, SR_CgaCtaId ;  /* 0x00000000000a79c3 */ /* 0x000e220000008800 */
[----:B------:R-:W-:-:S04]  /*2120*/  ULEA UR7, UR4, UR5, 0x3 ;  /* 0x0000000504077291 */ /* 0x000fc8000f8e183f */
[----:B------:R-:W-:-:S04]  /*2130*/  UIADD3 UR7, UR7, 0x38860, URZ ;  /* 0x0003886007077890 */ /* 0x000fc8000fffe03f */
[----:B0-----:R-:W-:-:S09]  /*2140*/  UPRMT UR7, UR10, 0x654, UR7 ;  /* 0x000006540a077896 */ /* 0x001fd20008000007 */
[----:B------:R-:W-:Y:S01]  /*2150*/  SYNCS.ARRIVE.TRANS64.RED.A1T0 RZ, [UR7], RZ ;  /* 0x000000ffffff79a7 */ /* 0x000fe20008100407 */
[----:B------:R-:W-:Y:S05]  /*2160*/  @P0 BRA `(.L_x_3385) ;  /* 0xfffffff400540947 */ /* 0x000fea000383ffff */
[----:B------:R-:W-:-:S12]  /*2170*/  USHF.L.U32 UR4, UR4, 0x6, URZ ;  /* 0x0000000604047899 */ /* 0x000fd8000800063f */
.L_x_3383:
[----:B------:R-:W-:Y:S01]  /*2180*/  BAR.SYNC.DEFER_BLOCKING 0xe, 0x100 ;  /* 0x0384000000007b1d */ /* 0x000fe20000010000 */
[----:B------:R-:W-:Y:S01]  /*2190*/  VIADD R2, R2, UR4 ;  /* 0x0000000402027c36 */ /* 0x000fe20008000000 */
[----:B------:R-:W-:Y:S01]  /*21a0*/  PLOP3.LUT P0, PT, PT, PT, PT, 0x8, 0x0 ;  /* 0x000000000000781c */ /* 0x000fe20003f0e170 */
[----:B------:R-:W-:-:S03]  /*21b0*/  IMAD.MOV.U32 R4, RZ, RZ, RZ ;  /* 0x000000ffff047224 */ /* 0x000fc600078e00ff */
[----:B------:R-:W-:-:S05]  /*21c0*/  LEA R2, R2, UR5, 0x2 ;  /* 0x0000000502027c11 */ /* 0x000fca000f8e10ff */
[----:B------:R-:W0:Y:S04]  /*21d0*/  LDS R3, [R2+0x38400] ;  /* 0x0384000002037984 */ /* 0x000e280000000800 */
[----:B------:R1:W2:Y:S02]  /*21e0*/  LDS R0, [R2+0x38420] ;  /* 0x0384200002007984 */ /* 0x0002a40000000800 */
[----:B-1----:R-:W-:Y:S02]  /*21f0*/  IMAD.MOV.U32 R2, RZ, RZ, RZ ;  /* 0x000000ffff027224 */ /* 0x002fe400078e00ff */
        /* <DEDUP_REMOVED lines=130> */
.L_x_3379:
        /* <DEDUP_REMOVED lines=8> */
[----:B------:R-:W-:Y:S01]  /*2aa0*/  IMAD.U32 R4, RZ, RZ, UR8 ;  /* 0x00000008ff047e24 */ /* 0x000fe2000f8e00ff */
[----:B------:R-:W-:Y:S01]  /*2ab0*/  IABS R5, R3 ;  /* 0x0000000300057213 */ /* 0x000fe20000000000 */
[----:B------:R-:W-:Y:S01]  /*2ac0*/  ULOP3.LUT UR8, UR8, UR11, URZ, 0x3c, !UPT ;  /* 0x0000000b08087292 */ /* 0x000fe2000f8e3c3f */
[----:B------:R-:W-:Y:S02]  /*2ad0*/  R2UR UR12, R0 ;  /* 0x00000000000c72ca */ /* 0x000fe400000e0000 */
[----:B------:R-:W-:-:S05]  /*2ae0*/  IABS R4, R4 ;  /* 0x0000000400047213 */ /* 0x000fca0000000000 */
[----:B------:R-:W-:-:S05]  /*2af0*/  IMAD.MOV.U32 R3, RZ, RZ, R4 ;  /* 0x000000ffff037224 */ /* 0x000fca00078e0004 */
[----:B------:R-:W-:Y:S01]  /*2b00*/  R2UR UR10, R3 ;  /* 0x00000000030a72ca */ /* 0x000fe200000e0000 */
[----:B------:R-:W1:Y:S08]  /*2b10*/  I2F.RP R0, UR12 ;  /* 0x0000000c00007d06 */ /* 0x000e700008209400 */
[----:B-1----:R-:W0:Y:S02]  /*2b20*/  MUFU.RCP R0, R0 ;  /* 0x0000000000007308 */ /* 0x002e240000001000 */
        /* <DEDUP_REMOVED lines=20> */
.L_x_3386:
[----:B------:R-:W-:Y:S01]  /*2c70*/  UIMAD UR60, UR7, UR4, URZ ;  /* 0x00000004073c72a4 */ /* 0x000fe2000f8e023f */
[----:B------:R-:W-:Y:S01]  /*2c80*/  IMAD.U32 R0, RZ, RZ, UR6 ;  /* 0x00000006ff007e24 */ /* 0x000fe2000f8e00ff */
[----:B------:R-:W-:Y:S01]  /*2c90*/  PLOP3.LUT P0, PT, PT, PT, PT, 0x80, 0x0 ;  /* 0x000000000000781c */ /* 0x000fe20003f0f070 */
[----:B------:R-:W-:Y:S01]  /*2ca0*/  IMAD.U32 R3, RZ, RZ, UR4 ;  /* 0x00000004ff037e24 */ /* 0x000fe2000f8e00ff */
[----:B------:R-:W-:Y:S01]  /*2cb0*/  CS2R R150, SRZ ;  /* 0x0000000000967805 */ /* 0x000fe2000001ff00 */
[----:B0-----:R-:W-:Y:S01]  /*2cc0*/  IMAD.MOV.U32 R2, RZ, RZ, RZ ;  /* 0x000000ffff027224 */ /* 0x001fe200078e00ff */
[----:B------:R-:W-:Y:S01]  /*2cd0*/  CS2R R148, SRZ ;  /* 0x0000000000947805 */ /* 0x000fe2000001ff00 */
[----:B------:R-:W-:Y:S01]  /*2ce0*/  IMAD.MOV.U32 R4, RZ, RZ, RZ ;  /* 0x000000ffff047224 */ /* 0x000fe200078e00ff */
[----:B------:R-:W-:Y:S02]  /*2cf0*/  VIADDMNMX R0, R3, UR60, R0, PT ;  /* 0x0000003c03007c46 */ /* 0x000fe4000b800100 */
[----:B------:R-:W-:-:S02]  /*2d00*/  CS2R R146, SRZ ;  /* 0x0000000000927805 */ /* 0x000fc4000001ff00 */
[----:B------:R-:W-:Y:S02]  /*2d10*/  CS2R R144, SRZ ;  /* 0x0000000000907805 */ /* 0x000fe4000001ff00 */
[----:B------:R-:W-:Y:S02]  /*2d20*/  CS2R R142, SRZ ;  /* 0x00000000008e7805 */ /* 0x000fe4000001ff00 */
[----:B------:R-:W-:Y:S02]  /*2d30*/  R2UR UR39, R0 ;  /* 0x00000000002772ca */ /* 0x000fe400000e0000 */
        /* <DEDUP_REMOVED lines=12> */
[----:B------:R-:W-:Y:S01]  /*2e00*/  UISETP.GT.AND UP0, UPT, UR39, UR60, UPT ;  /* 0x0000003c2700728c */ /* 0x000fe2000bf04270 */
[----:B------:R-:W-:Y:S02]  /*2e10*/  CS2R R116, SRZ ;  /* 0x0000000000747805 */ /* 0x000fe4000001ff00 */
[----:B------:R-:W-:Y:S02]  /*2e20*/  CS2R R114, SRZ ;  /* 0x0000000000727805 */ /* 0x000fe4000001ff00 */
[----:B------:R-:W-:-:S02]  /*2e30*/  CS2R R112, SRZ ;  /* 0x0000000000707805 */ /* 0x000fc4000001ff00 */
[----:B------:R-:W-:Y:S02]  /*2e40*/  CS2R R110, SRZ ;  /* 0x00000000006e7805 */ /* 0x000fe4000001ff00 */
[----:B------:R-:W-:Y:S02]  /*2e50*/  CS2R R108, SRZ ;  /* 0x00000000006c7805 */ /* 0x000fe4000001ff00 */
[----:B------:R-:W-:Y:S02]  /*2e60*/  PLOP3.LUT P1, PT, PT, PT, UP0, 0x80, 0x0 ;  /* 0x000000000000781c */ /* 0x000fe40003f2f008 */
        /* <DEDUP_REMOVED lines=42> */
[----:B------:R-:W-:Y:S06]  /*3110*/  @!P1 BRA `(.L_x_3381) ;  /* 0x0000007000609947 */ /* 0x000fec0003800000 */
[----:B------:R-:W-:Y:S01]  /*3120*/  SHF.R.S32.HI R57, RZ, 0x1f, R152 ;  /* 0x0000001fff397819 */ /* 0x000fe20000011498 */
[----:B------:R-:W0:Y:S01]  /*3130*/  S2UR UR4, SR_CgaCtaId ;  /* 0x00000000000479c3 */ /* 0x000e220000008800 */
[----:B------:R-:W-:Y:S02]  /*3140*/  MOV R4, 0x400 ;  /* 0x0000040000047802 */ /* 0x000fe40000000f00 */
[----:B------:R-:W-:-:S04]  /*3150*/  LEA.HI R16, R57, R152, RZ, 0x7 ;  /* 0x0000009839107211 */ /* 0x000fc800078f38ff */
[----:B------:R-:W-:-:S05]  /*3160*/  SHF.R.S32.HI R18, RZ, 0x7, R16 ;  /* 0x00000007ff127819 */ /* 0x000fca0000011410 */
[----:B------:R-:W1:Y:S01]  /*3170*/  SHFL.IDX PT, R0, R18, RZ, 0x1f ;  /* 0x00001fff12007589 */ /* 0x000e6200000e0000 */
[----:B0-----:R-:W-:Y:S01]  /*3180*/  IMAD.U32 R5, RZ, RZ, UR4 ;  /* 0x00000004ff057e24 */ /* 0x001fe2000f8e00ff */
[----:B-1----:R-:W-:-:S04]  /*3190*/  LEA.HI R2, R0, R0, RZ, 0x1 ;  /* 0x0000000000027211 */ /* 0x002fc800078f08ff */
[----:B------:R-:W-:Y:S02]  /*31a0*/  LOP3.LUT R3, R2, 0x1fffe, RZ, 0xc0, !PT ;  /* 0x0001fffe02037812 */ /* 0x000fe400078ec0ff */
[----:B------:R-:W-:-:S03]  /*31b0*/  LEA R2, R5, R4, 0x18 ;  /* 0x0000000405027211 */ /* 0x000fc600078ec0ff */
[----:B------:R-:W-:Y:S02]  /*31c0*/  IMAD.IADD R3, R0, 0x1, -R3 ;  /* 0x0000000100037824 */ /* 0x000fe400078e0a03 */
[----:B------:R-:W-:-:S03]  /*31d0*/  VIADD R0, R2, 0x36400 ;  /* 0x0003640002007836 */ /* 0x000fc60000000000 */
[----:B------:R-:W-:Y:S02]  /*31e0*/  LEA R3, R3, R2, 0xf ;  /* 0x0000000203037211 */ /* 0x000fe400078e78ff */
[----:B------:R-:W-:-:S03]  /*31f0*/  LOP3.LUT P0, RZ, R0, 0x3ff, RZ, 0xc0, !PT ;  /* 0x000003ff00ff7812 */ /* 0x000fc6000780c0ff */
[----:B------:R-:W-:-:S05]  /*3200*/  VIADD R3, R3, 0x400 ;  /* 0x0000040003037836 */ /* 0x000fca0000000000 */
[----:B------:R-:W-:-:S04]  /*3210*/  SHF.R.U32.HI R3, RZ, 0x4, R3 ;  /* 0x00000004ff037819 */ /* 0x000fc80000011603 */
[----:B------:R-:W-:Y:S01]  /*3220*/  LOP3.LUT R193, R3, 0x3fff, RZ, 0xc0, !PT ;  /* 0x00003fff03c17812 */ /* 0x000fe200078ec0ff */
[----:B------:R-:W-:Y:S06]  /*3230*/  @!P0 BRA `(.L_x_3387) ;  /* 0x0000000000408947 */ /* 0x000fec0003800000 */
        /* <DEDUP_REMOVED lines=8> */
[----:B------:R-:W-:Y:S01]  /*32c0*/  MOV R12, 0x1 ;  /* 0x00000001000c7802 */ /* 0x000fe20000000f00 */
[----:B------:R-:W-:Y:S02]  /*32d0*/  IMAD.U32 R6, RZ, RZ, UR4 ;  /* 0x00000004ff067e24 */ /* 0x000fe4000f8e00ff */
[----:B------:R-:W-:-:S02]  /*32e0*/  IMAD.U32 R7, RZ, RZ, UR5 ;  /* 0x00000005ff077e24 */ /* 0x000fc4000f8e00ff */
[----:B------:R-:W-:Y:S02]  /*32f0*/  IMAD.U32 R11, RZ, RZ, UR7 ;  /* 0x00000007ff0b7e24 */ /* 0x000fe4000f8e00ff */
[----:B------:R-:W-:Y:S02]  /*3300*/  IMAD.MOV.U32 R8, RZ, RZ, 0x70 ;  /* 0x00000070ff087424 */ /* 0x000fe400078e00ff */
[----:B0-----:R-:W-:-:S07]  /*3310*/  IMAD.MOV.U32 R13, RZ, RZ, RZ ;  /* 0x000000ffff0d7224 */ /* 0x001fce00078e00ff */
[----:B------:R-:W-:-:S07]  /*3320*/  LEPC R20, `(.L_x_3387) ;  /* 0x000000001014794e */ /* 0x000fce0000000000 */
[----:B-1----:R-:W-:Y:S05]  /*3330*/  CALL.ABS.NOINC R14 ;  /* 0x000000000e007343 */ /* 0x002fea0003c00000 */
.L_x_3387:
[----:B------:R-:W-:Y:S02]  /*3340*/  SHF.L.U32 R5, RZ, 0x1f, RZ ;  /* 0x0000001fff057819 */ /* 0x000fe400000006ff */
[----:B------:R-:W-:Y:S02]  /*3350*/  LOP3.LUT R3, R16, 0xffffff80, RZ, 0xc0, !PT ;  /* 0xffffff8010037812 */ /* 0x000fe400078ec0ff */
[----:B------:R-:W0:Y:S01]  /*3360*/  SYNCS.PHASECHK.TRANS64.TRYWAIT P0, [R2+URZ+0x38800], R5 ;  /* 0x03880005020075a7 */ /* 0x000e22000800017f */
        /* <DEDUP_REMOVED lines=8> */
.L_x_3466:
[----:B------:R-:W2:Y:S01]  /*33f0*/  LDL R0, [R1] ;  /* 0x0000000001007983 */ /* 0x000ea20000100800 */
[----:B------:R-:W-:Y:S01]  /*3400*/  LEA.HI R9, R9, R8, RZ, 0x3 ;  /* 0x0000000809097211 */ /* 0x000fe200078f18ff */
[----:B------:R-:W-:Y:S01]  /*3410*/  IMAD.IADD R3, R18, 0x1, -R3 ;  /* 0x0000000112037824 */ /* 0x000fe200078e0a03 */
[----:B------:R-:W-:Y:S02]  /*3420*/  LEA.HI R4, R4, R7, RZ, 0x5 ;  /* 0x0000000704047211 */ /* 0x000fe400078f28ff */
[----:B------:R-:W-:Y:S02]  /*3430*/  LOP3.LUT R9, R9, 0xfffffff8, RZ, 0xc0, !PT ;  /* 0xfffffff809097812 */ /* 0x000fe400078ec0ff */
[----:B------:R-:W-:-:S03]  /*3440*/  SHF.R.S32.HI R4, RZ, 0x5, R4 ;  /* 0x00000005ff047819 */ /* 0x000fc60000011404 */
[----:B------:R-:W-:-:S04]  /*3450*/  IMAD.IADD R9, R8, 0x1, -R9 ;  /* 0x0000000108097824 */ /* 0x000fc800078e0a09 */
[----:B------:R-:W-:Y:S01]  /*3460*/  IMAD R185, R4, 0x10, R9 ;  /* 0x0000001004b97824 */ /* 0x000fe200078e0209 */
[----:B--2---:R-:W-:Y:S02]  /*3470*/  R2UR UR4, R0 ;  /* 0x00000000000472ca */ /* 0x004fe400000e0000 */
[----:B------:R-:W-:-:S05]  /*3480*/  LOP3.LUT R0, R6, 0x7ffffffc, RZ, 0xc0, !PT ;  /* 0x7ffffffc06007812 */ /* 0x000fca00078ec0ff */
[----:B------:R-:W-:-:S04]  /*3490*/  IMAD.IADD R0, R7, 0x1, -R0 ;  /* 0x0000000107007824 */ /* 0x000fc800078e0a00 */
[----:B------:R-:W-:Y:S02]  /*34a0*/  IMAD.SHL.U32 R56, R0, 0x2, RZ ;  /* 0x0000000200387824 */ /* 0x000fe400078e00ff */
[----:B------:R-:W-:Y:S02]  /*34b0*/  ULOP3.LUT UR4, UR4, 0x1, URZ, 0xfc, !UPT ;  /* 0x0000000104047892 */ /* 0x000fe4000f8efc3f */
[----:B------:R-:W-:-:S04]  /*34c0*/  IMAD R186, R3, 0x100, R56 ;  /* 0x0000010003ba7824 */ /* 0x000fc800078e0238 */
[----:B------:R-:W-:-:S05]  /*34d0*/  IMAD.U32 R6, RZ, RZ, UR4 ;  /* 0x00000004ff067e24 */ /* 0x000fca000f8e00ff */
[----:B------:R-:W-:-:S13]  /*34e0*/  ISETP.NE.AND P0, PT, R6, 0x3, PT ;  /* 0x000000030600780c */ /* 0x000fda0003f05270 */
[----:B------:R-:W-:Y:S05]  /*34f0*/  @!P0 BRA `(.L_x_3389) ;  /* 0x0000000000048947 */ /* 0x000fea0003800000 */
[----:B------:R-:W-:Y:S01]  /*3500*/  BPT.TRAP 0x1 ;  /* 0x000000040000795c */ /* 0x000fe20000300000 */
.L_x_3389:
[----:B------:R1:W2:Y:S01]  /*3510*/  SYNCS.PHASECHK.TRANS64.TRYWAIT P1, [R2+URZ+0x38830], R5 ;  /* 0x03883005020075a7 */ /* 0x0002a2000802017f */
[----:B------:R-:W-:Y:S05]  /*3520*/  @!P0 BRA `(.L_x_3390) ;  /* 0x0000000000048947 */ /* 0x000fea0003800000 */
[----:B------:R-:W-:Y:S01]  /*3530*/  BPT.TRAP 0x1 ;  /* 0x000000040000795c */ /* 0x000fe20000300000 */
.L_x_3390:
[----:B--2---:R-:W-:Y:S05]  /*3540*/  @P1 BRA `(.L_x_3391) ;  /* 0x0000000000081947 */ /* 0x004fea0003800000 */
[----:B------:R-:W2:Y:S02]  /*3550*/  SYNCS.PHASECHK.TRANS64.TRYWAIT P1, [R2+URZ+0x38830], R5 ;  /* 0x03883005020075a7 */ /* 0x000ea4000802017f */
[----:B--2---:R-:W-:Y:S05]  /*3560*/  @!P1 BRA `(.L_x_3392) ;  /* 0x000000d800c09947 */ /* 0x004fea0003800000 */
.L_x_3391:
[----:B------:R-:W-:Y:S05]  /*3570*/  WARPSYNC.ALL ;  /* 0x0000000000007948 */ /* 0x000fea0003800000 */
[C---:B------:R-:W-:Y:S01]  /*3580*/  IADD3 R0, R2.reuse, 0x20400, RZ ;  /* 0x0002040002007810 */ /* 0x040fe20007ffe0ff */
[----:B------:R-:W-:Y:S01]  /*3590*/  VIADD R3, R2, 0x22400 ;  /* 0x0002240002037836 */ /* 0x000fe20000000000 */
[----:B------:R-:W-:Y:S01]  /*35a0*/  WARPGROUP.ARRIVE ;  /* 0x00000000000079c5 */ /* 0x000fe20000000000 */
[----:B------:R-:W-:Y:S01]  /*35b0*/  UMOV UR9, 0x40000040 ;  /* 0x4000004000097882 */ /* 0x000fe20000000000 */
[----:B------:R-:W-:Y:S01]  /*35c0*/  SHF.R.U32.HI R0, RZ, 0x4, R0 ;  /* 0x00000004ff007819 */ /* 0x000fe20000011600 */
[----:B------:R-:W-:Y:S01]  /*35d0*/  UMOV UR5, UR9 ;  /* 0x0000000900057c82 */ /* 0x000fe20008000000 */
[----:B------:R-:W-:Y:S01]  /*35e0*/  SHF.R.U32.HI R3, RZ, 0x4, R3 ;  /* 0x00000004ff037819 */ /* 0x000fe20000011603 */
[----:B------:R-:W-:Y:S01]  /*35f0*/  UMOV UR7, 0x40000040 ;  /* 0x4000004000077882 */ /* 0x000fe20000000000 */
[----:B------:R-:W-:Y:S01]  /*3600*/  LOP3.LUT R0, R0, 0x3fff, RZ, 0xc0, !PT ;  /* 0x00003fff00007812 */ /* 0x000fe200078ec0ff */
[----:B------:R-:W-:Y:S01]  /*3610*/  IMAD.U32 R23, RZ, RZ, UR9 ;  /* 0x00000009ff177e24 */ /* 0x000fe2000f8e00ff */
[----:B------:R-:W-:Y:S01]  /*3620*/  LOP3.LUT R3, R3, 0x3fff, RZ, 0xc0, !PT ;  /* 0x00003fff03037812 */ /* 0x000fe200078ec0ff */
[----:B------:R-:W-:Y:S01]  /*3630*/  UMOV UR9, 0x40000040 ;  /* 0x4000004000097882 */ /* 0x000fe20000000000 */
[----:B------:R-:W-:Y:S01]  /*3640*/  LOP3.LUT R0, R0, 0x10000, RZ, 0xfc, !PT ;  /* 0x0001000000007812 */ /* 0x000fe200078efcff */
[----:B------:R-:W-:Y:S01]  /*3650*/  IMAD.U32 R9, RZ, RZ, UR9 ;  /* 0x00000009ff097e24 */ /* 0x000fe2000f8e00ff */
[----:B------:R-:W-:-:S02]  /*3660*/  LOP3.LUT R184, R3, 0x10000, RZ, 0xfc, !PT ;  /* 0x0001000003b87812 */ /* 0x000fc400078efcff */
[C---:B------:R-:W-:Y:S01]  /*3670*/  R2UR UR4, R0.reuse ;  /* 0x00000000000472ca */ /* 0x040fe200000e0000 */
[----:B------:R-:W-:Y:S01]  /*3680*/  VIADD R3, R0, 0x2 ;  /* 0x0000000200037836 */ /* 0x000fe20000000000 */
[C---:B------:R-:W-:Y:S01]  /*3690*/  R2UR UR6, R184.reuse ;  /* 0x00000000b80672ca */ /* 0x040fe200000e0000 */
[----:B------:R-:W-:-:S10]  /*36a0*/  VIADD R4, R184, 0x2 ;  /* 0x00000002b8047836 */ /* 0x000fd40000000000 */
[----:B------:R-:W-:Y:S02]  /*36b0*/  UMOV UR8, UR4 ;  /* 0x0000000400087c82 */ /* 0x000fe40008000000 */
[----:B------:R-:W-:Y:S01]  /*36c0*/  UMOV UR4, UR8 ;  /* 0x0000000800047c82 */ /* 0x000fe20008000000 */
[----:B------:R-:W-:Y:S01]  /*36d0*/  IMAD.U32 R22, RZ, RZ, UR8 ;  /* 0x00000008ff167e24 */ /* 0x000fe2000f8e00ff */
[----:B------:R-:W-:Y:S01]  /*36e0*/  HGMMA.64x64x16.F32.BF16 R24, gdesc[UR4], RZ, !UPT, gsb0 ;  /* 0x00e00000041879f0 */ /* 0x000fe2000c0018ff */
[----:B------:R-:W-:Y:S01]  /*36f0*/  R2UR UR4, R3 ;  /* 0x00000000030472ca */ /* 0x000fe200000e0000 */
[----:B------:R-:W-:Y:S01]  /*3700*/  UMOV UR5, UR9 ;  /* 0x0000000900057c82 */ /* 0x000fe20008000000 */
[----:B------:R-:W-:Y:S01]  /*3710*/  R2UR UR6, R4 ;  /* 0x00000000040672ca */ /* 0x000fe200000e0000 */
[----:B------:R-:W-:Y:S01]  /*3720*/  UMOV UR7, 0x40000040 ;  /* 0x4000004000077882 */ /* 0x000fe20000000000 */
[----:B------:R-:W-:Y:S01]  /*3730*/  VIADD R3, R0, 0x4 ;  /* 0x0000000400037836 */ /* 0x000fe20000000000 */
[----:B------:R-:W-:Y:S01]  /*3740*/  UMOV UR9, 0x40000040 ;  /* 0x4000004000097882 */ /* 0x000fe20000000000 */
[----:B------:R-:W-:-:S02]  /*3750*/  VIADD R4, R184, 0x4 ;  /* 0x00000004b8047836 */ /* 0x000fc40000000000 */
[----:B------:R-:W-:Y:S02]  /*3760*/  VIADD R0, R0, 0x6 ;  /* 0x0000000600007836 */ /* 0x000fe40000000000 */
[----:B------:R-:W-:-:S03]  /*3770*/  IMAD.U32 R11, RZ, RZ, UR9 ;  /* 0x00000009ff0b7e24 */ /* 0x000fc6000f8e00ff */
[----:B------:R-:W-:Y:S02]  /*3780*/  UMOV UR8, UR4 ;  /* 0x0000000400087c82 */ /* 0x000fe40008000000 */
[----:B------:R-:W-:Y:S01]  /*3790*/  UMOV UR4, UR8 ;  /* 0x0000000800047c82 */ /* 0x000fe20008000000 */
[----:B------:R-:W-:Y:S01]  /*37a0*/  IMAD.U32 R8, RZ, RZ, UR8 ;  /* 0x00000008ff087e24 */ /* 0x000fe2000f8e00ff */
[----:B------:R-:W-:Y:S02]  /*37b0*/  WARPGROUP.DEPBAR.LE gsb0, 0x0 ;  /* 0x00008000000079c5 */ /* 0x000fe40000010000 */
[----:B------:R-:W-:-:S06]  /*37c0*/  WARPGROUP.ARRIVE ;  /* 0x00000000000079c5 */ /* 0x000fcc0000000000 */
[----:B------:R-:W-:Y:S01]  /*37d0*/  HGMMA.64x64x16.F32.BF16 R24, gdesc[UR4], R24, gsb0 ;  /* 0x00e00000041879f0 */ /* 0x000fe20008001818 */
[----:B------:R-:W-:Y:S01]  /*37e0*/  R2UR UR4, R3 ;  /* 0x00000000030472ca */ /* 0x000fe200000e0000 */
[----:B------:R-:W-:Y:S01]  /*37f0*/  UMOV UR5, UR9 ;  /* 0x0000000900057c82 */ /* 0x000fe20008000000 */
[----:B------:R-:W-:Y:S01]  /*3800*/  R2UR UR6, R4 ;  /* 0x00000000040672ca */ /* 0x000fe200000e0000 */
[----:B------:R-:W-:Y:S01]  /*3810*/  UMOV UR7, 0x40000040 ;  /* 0x4000004000077882 */ /* 0x000fe20000000000 */
[----:B------:R-:W-:Y:S01]  /*3820*/  VIADD R3, R184, 0x6 ;  /* 0x00000006b8037836 */ /* 0x000fe20000000000 */
[----:B------:R-:W-:Y:S02]  /*3830*/  UMOV UR9, 0x40000040 ;  /* 0x4000004000097882 */ /* 0x000fe40000000000 */
[----:B------:R-:W-:-:S06]  /*3840*/  IMAD.U32 R13, RZ, RZ, UR9 ;  /* 0x00000009ff0d7e24 */ /* 0x000fcc000f8e00ff */
[----:B------:R-:W-:Y:S02]  /*3850*/  UMOV UR8, UR4 ;  /* 0x0000000400087c82 */ /* 0x000fe40008000000 */
[----:B------:R-:W-:Y:S01]  /*3860*/  UMOV UR4, UR8 ;  /* 0x0000000800047c82 */ /* 0x000fe20008000000 */
[----:B------:R-:W-:Y:S01]  /*3870*/  MOV R10, UR8 ;  /* 0x00000008000a7c02 */ /* 0x000fe20008000f00 */
[----:B------:R-:W-:Y:S02]  /*3880*/  WARPGROUP.DEPBAR.LE gsb0, 0x0 ;  /* 0x00008000000079c5 */ /* 0x000fe40000010000 */
[----:B------:R-:W-:-:S06]  /*3890*/  WARPGROUP.ARRIVE ;  /* 0x00000000000079c5 */ /* 0x000fcc0000000000 */
[----:B------:R-:W-:Y:S01]  /*38a0*/  HGMMA.64x64x16.F32.BF16 R24, gdesc[UR4], R24, gsb0 ;  /* 0x00e00000041879f0 */ /* 0x000fe20008001818 */
[----:B------:R-:W-:Y:S01]  /*38b0*/  R2UR UR4, R0 ;  /* 0x00000000000472ca */ /* 0x000fe200000e0000 */
[----:B------:R-:W-:Y:S01]  /*38c0*/  UMOV UR5, UR9 ;  /* 0x0000000900057c82 */ /* 0x000fe20008000000 */
[----:B------:R-:W-:Y:S01]  /*38d0*/  R2UR UR6, R3 ;  /* 0x00000000030672ca */ /* 0x000fe200000e0000 */
[----:B------:R-:W-:-:S10]  /*38e0*/  UMOV UR7, 0x40000040 ;  /* 0x4000004000077882 */ /* 0x000fd40000000000 */
[----:B------:R-:W-:Y:S02]  /*38f0*/  UMOV UR8, UR4 ;  /* 0x0000000400087c82 */ /* 0x000fe40008000000 */
[----:B------:R-:W-:Y:S01]  /*3900*/  UMOV UR4, UR8 ;  /* 0x0000000800047c82 */ /* 0x000fe20008000000 */
[----:B------:R-:W-:Y:S01]  /*3910*/  IMAD.U32 R12, RZ, RZ, UR8 ;  /* 0x00000008ff0c7e24 */ /* 0x000fe2000f8e00ff */
[----:B------:R-:W-:Y:S02]  /*3920*/  WARPGROUP.DEPBAR.LE gsb0, 0x0 ;  /* 0x00008000000079c5 */ /* 0x000fe40000010000 */
[----:B------:R-:W-:-:S06]  /*3930*/  WARPGROUP.ARRIVE ;  /* 0x00000000000079c5 */ /* 0x000fcc0000000000 */
[----:B------:R-:W-:Y:S03]  /*3940*/  HGMMA.64x64x16.F32.BF16 R24, gdesc[UR4], R24, gsb0 ;  /* 0x00e00000041879f0 */ /* 0x000fe60008001818 */
[----:B------:R-:W-:Y:S02]  /*3950*/  WARPGROUP.DEPBAR.LE gsb0, 0x0 ;  /* 0x00008000000079c5 */ /* 0x000fe40000010000 */
[----:B------:R-:W3:Y:S02]  /*3960*/  SYNCS.PHASECHK.TRANS64.TRYWAIT P1, [R2+URZ+0x38810], R5 ;  /* 0x03881005020075a7 */ /* 0x000ee4000802017f */
[----:B---3--:R-:W-:Y:S05]  /*3970*/  @!P1 BRA `(.L_x_3393) ;  /* 0x000000d400d09947 */ /* 0x008fea0003800000 */
.L_x_3467:
[----:B------:R-:W-:Y:S05]  /*3980*/  @!P0 BRA `(.L_x_3394) ;  /* 0x0000000000048947 */ /* 0x000fea0003800000 */
[----:B------:R-:W-:Y:S01]  /*3990*/  BPT.TRAP 0x1 ;  /* 0x000000040000795c */ /* 0x000fe20000300000 */
.L_x_3394:
[----:B------:R4:W0:Y:S01]  /*39a0*/  SYNCS.PHASECHK.TRANS64.TRYWAIT P1, [R2+URZ+0x38850], R5 ;  /* 0x03885005020075a7 */ /* 0x000822000802017f */
[----:B------:R-:W-:Y:S05]  /*39b0*/  @!P0 BRA `(.L_x_3395) ;  /* 0x0000000000048947 */ /* 0x000fea0003800000 */
[----:B------:R-:W-:Y:S01]  /*39c0*/  BPT.TRAP 0x1 ;  /* 0x000000040000795c */ /* 0x000fe20000300000 */
.L_x_3395:
[C---:B------:R-:W-:Y:S02]  /*39d0*/  VIADD R0, R2.reuse, 0x26400 ;  /* 0x0002640002007836 */ /* 0x040fe40000000000 */
[----:B------:R-:W-:-:S03]  /*39e0*/  VIADD R3, R2, 0x400 ;  /* 0x0000040002037836 */ /* 0x000fc60000000000 */
[----:B------:R-:W-:Y:S02]  /*39f0*/  SHF.R.U32.HI R0, RZ, 0x4, R0 ;  /* 0x00000004ff007819 */ /* 0x000fe40000011600 */
[----:B------:R-:W-:Y:S02]  /*3a00*/  SHF.R.U32.HI R3, RZ, 0x4, R3 ;  /* 0x00000004ff037819 */ /* 0x000fe40000011603 */
[----:B------:R-:W-:Y:S02]  /*3a10*/  LOP3.LUT R0, R0, 0x3fff, RZ, 0xc0, !PT ;  /* 0x00003fff00007812 */ /* 0x000fe400078ec0ff */
[----:B------:R-:W-:Y:S02]  /*3a20*/  LOP3.LUT R3, R3, 0x3fff, RZ, 0xc0, !PT ;  /* 0x00003fff03037812 */ /* 0x000fe400078ec0ff */
[----:B------:R-:W-:Y:S02]  /*3a30*/  LOP3.LUT R0, R0, 0x10000, RZ, 0xfc, !PT ;  /* 0x0001000000007812 */ /* 0x000fe400078efcff */
[----:B------:R-:W-:Y:S01]  /*3a40*/  LOP3.LUT R3, R3, 0x10000, RZ, 0xfc, !PT ;  /* 0x0001000003037812 */ /* 0x000fe200078efcff */
[----:B0-----:R-:W-:Y:S06]  /*3a50*/  @P1 BRA `(.L_x_3396) ;  /* 0x0000000000081947 */ /* 0x001fec0003800000 */
[----:B------:R-:W0:Y:S02]  /*3a60*/  SYNCS.PHASECHK.TRANS64.TRYWAIT P1, [R2+URZ+0x38850], R5 ;  /* 0x03885005020075a7 */ /* 0x000e24000802017f */
[----:B0-----:R-:W-:Y:S05]  /*3a70*/  @!P1 BRA `(.L_x_3397) ;  /* 0x000000d400a49947 */ /* 0x001fea0003800000 */
.L_x_3396:
[C---:B------:R-:W-:Y:S01]  /*3a80*/  R2UR UR4, R0.reuse ;  /* 0x00000000000472ca */ /* 0x040fe200000e0000 */
[----:B------:R-:W-:Y:S01]  /*3a90*/  WARPGROUP.ARRIVE ;  /* 0x00000000000079c5 */ /* 0x000fe20000000000 */
[C---:B------:R-:W-:Y:S01]  /*3aa0*/  R2UR UR6, R3.reuse ;  /* 0x00000000030672ca */ /* 0x040fe200000e0000 */
[----:B------:R-:W-:Y:S01]  /*3ab0*/  UMOV UR9, 0x40000040 ;  /* 0x4000004000097882 */ /* 0x000fe20000000000 */
[----:B------:R-:W-:Y:S01]  /*3ac0*/  UMOV UR7, 0x40000040 ;  /* 0x4000004000077882 */ /* 0x000fe20000000000 */
[----:B------:R-:W-:Y:S01]  /*3ad0*/  UMOV UR5, UR9 ;  /* 0x0000000900057c82 */ /* 0x000fe20008000000 */
[----:B------:R-:W-:Y:S01]  /*3ae0*/  IADD3 R4, R0, 0x2, RZ ;  /* 0x0000000200047810 */ /* 0x000fe20007ffe0ff */
[----:B-1234-:R-:W-:Y:S01]  /*3af0*/  VIADD R5, R3, 0x2 ;  /* 0x0000000203057836 */ /* 0x01efe20000000000 */
[----:B------:R-:W-:Y:S01]  /*3b00*/  UMOV UR11, 0x40000040 ;  /* 0x40000040000b7882 */ /* 0x000fe20000000000 */
[----:B------:R-:W-:Y:S01]  /*3b10*/  IMAD.U32 R15, RZ, RZ, UR9 ;  /* 0x00000009ff0f7e24 */ /* 0x000fe2000f8e00ff */
[----:B------:R-:W-:Y:S01]  /*3b20*/  UMOV UR9, 0x40000040 ;  /* 0x4000004000097882 */ /* 0x000fe20000000000 */
[----:B------:R-:W-:Y:S01]  /*3b30*/  UMOV UR13, 0x40000040 ;  /* 0x40000040000d7882 */ /* 0x000fe20000000000 */
[----:B------:R-:W-:Y:S01]  /*3b40*/  IMAD.U32 R17, RZ, RZ, UR9 ;  /* 0x00000009ff117e24 */ /* 0x000fe2000f8e00ff */
[----:B------:R-:W-:Y:S01]  /*3b50*/  UMOV UR8, UR4 ;  /* 0x0000000400087c82 */ /* 0x000fe20008000000 */
[----:B------:R-:W-:Y:S01]  /*3b60*/  UMOV UR15, 0x40000040 ;  /* 0x40000040000f7882 */ /* 0x000fe20000000000 */
[----:B------:R-:W-:Y:S01]  /*3b70*/  UMOV UR4, UR8 ;  /* 0x0000000800047c82 */ /* 0x000fe20008000000 */
[----:B------:R-:W-:Y:S01]  /*3b80*/  IMAD.U32 R14, RZ, RZ, UR8 ;  /* 0x00000008ff0e7e24 */ /* 0x000fe2000f8e00ff */
[----:B------:R-:W-:Y:S01]  /*3b90*/  HGMMA.64x64x16.F32.BF16 R24, gdesc[UR4], R24, gsb0 ;  /* 0x00e00000041879f0 */ /* 0x000fe20008001818 */
[----:B------:R-:W-:Y:S01]  /*3ba0*/  R2UR UR4, R4 ;  /* 0x00000000040472ca */ /* 0x000fe200000e0000 */
[----:B------:R-:W-:Y:S01]  /*3bb0*/  UMOV UR5, UR9 ;  /* 0x0000000900057c82 */ /* 0x000fe20008000000 */
[----:B------:R-:W-:Y:S01]  /*3bc0*/  R2UR UR6, R5 ;  /* 0x00000000050672ca */ /* 0x000fe200000e0000 */
[----:B------:R-:W-:Y:S01]  /*3bd0*/  UMOV UR7, 0x40000040 ;  /* 0x4000004000077882 */ /* 0x000fe20000000000 */
[----:B------:R-:W-:Y:S01]  /*3be0*/  VIADD R4, R0, 0x4 ;  /* 0x0000000400047836 */ /* 0x000fe20000000000 */
[----:B------:R-:W-:Y:S01]  /*3bf0*/  UMOV UR9, 0x40000040 ;  /* 0x4000004000097882 */ /* 0x000fe20000000000 */
[----:B------:R-:W-:Y:S01]  /*3c00*/  VIADD R5, R3, 0x4 ;  /* 0x0000000403057836 */ /* 0x000fe20000000000 */
[----:B------:R-:W-:Y:S01]  /*3c10*/  UMOV UR17, 0x40000040 ;  /* 0x4000004000117882 */ /* 0x000fe20000000000 */
[----:B------:R-:W-:Y:S01]  /*3c20*/  IMAD.U32 R19, RZ, RZ, UR9 ;  /* 0x00000009ff137e24 */ /* 0x000fe2000f8e00ff */
[----:B------:R-:W-:Y:S01]  /*3c30*/  UMOV UR19, 0x40000040 ;  /* 0x4000004000137882 */ /* 0x000fe20000000000 */
[----:B------:R-:W-:Y:S01]  /*3c40*/  UMOV UR21, 0x40000040 ;  /* 0x4000004000157882 */ /* 0x000fe20000000000 */
[----:B------:R-:W-:Y:S01]  /*3c50*/  UMOV UR23, 0x40000040 ;  /* 0x4000004000177882 */ /* 0x000fe20000000000 */
[----:B------:R-:W-:Y:S01]  /*3c60*/  UMOV UR25, 0x40000040 ;  /* 0x4000004000197882 */ /* 0x000fe20000000000 */
[----:B------:R-:W-:Y:S01]  /*3c70*/  UMOV UR8, UR4 ;  /* 0x0000000400087c82 */ /* 0x000fe20008000000 */
[----:B------:R-:W-:Y:S01]  /*3c80*/  UMOV UR27, 0x40000040 ;  /* 0x40000040001b7882 */ /* 0x000fe20000000000 */
[----:B------:R-:W-:Y:S01]  /*3c90*/  UMOV UR4, UR8 ;  /* 0x0000000800047c82 */ /* 0x000fe20008000000 */
[----:B------:R-:W-:Y:S01]  /*3ca0*/  IMAD.U32 R16, RZ, RZ, UR8 ;  /* 0x00000008ff107e24 */ /* 0x000fe2000f8e00ff */
        /* <DEDUP_REMOVED lines=10> */
[----:B------:R-:W0:Y:S01]  /*3d50*/  S2R R6, SR_TID.X ;  /* 0x0000000000067919 */ /* 0x000e220000002100 */
[----:B------:R-:W-:Y:S01]  /*3d60*/  UMOV UR53, 0x40000040 ;  /* 0x4000004000357882 */ /* 0x000fe20000000000 */
[----:B------:R-:W-:Y:S01]  /*3d70*/  UMOV UR55, 0x40000040 ;  /* 0x4000004000377882 */ /* 0x000fe20000000000 */
[----:B------:R-:W-:Y:S01]  /*3d80*/  UMOV UR57, 0x40000040 ;  /* 0x4000004000397882 */ /* 0x000fe20000000000 */
[----:B------:R-:W-:Y:S01]  /*3d90*/  UMOV UR59, 0x40000040 ;  /* 0x40000040003b7882 */ /* 0x000fe20000000000 */
[----:B------:R-:W-:-:S02]  /*3da0*/  MOV R62, 0x4 ;  /* 0x00000004003e7802 */ /* 0x000fc40000000f00 */
[----:B0-----:R-:W-:Y:S01]  /*3db0*/  SHF.R.U32.HI R6, RZ, 0x7, R6 ;  /* 0x00000007ff067819 */ /* 0x001fe20000011606 */
        /* <DEDUP_REMOVED lines=8> */
[----:B------:R-:W-:Y:S01]  /*3e40*/  UMOV UR9, 0x40000040 ;  /* 0x4000004000097882 */ /* 0x000fe20000000000 */
[----:B------:R-:W-:Y:S02]  /*3e50*/  VIADD R5, R3, 0x6 ;  /* 0x0000000603057836 */ /* 0x000fe40000000000 */
[----:B------:R-:W-:-:S05]  /*3e60*/  IMAD.U32 R21, RZ, RZ, UR9 ;  /* 0x00000009ff157e24 */ /* 0x000fca000f8e00ff */
        /* <DEDUP_REMOVED lines=12> */
[----:B------:R-:W-:-:S07]  /*3f30*/  VIADD R5, R3, 0x200 ;  /* 0x0000020003057836 */ /* 0x000fce0000000000 */
[----:B------:R-:W-:Y:S02]  /*3f40*/  UMOV UR8, UR4 ;  /* 0x0000000400087c82 */ /* 0x000fe40008000000 */
[----:B------:R-:W-:Y:S01]  /*3f50*/  UMOV UR4, UR8 ;  /* 0x0000000800047c82 */ /* 0x000fe20008000000 */
[----:B------:R-:W-:Y:S01]  /*3f60*/  MOV R20, UR8 ;  /* 0x0000000800147c02 */ /* 0x000fe20008000f00 */
[----:B------:R-:W-:Y:S02]  /*3f70*/  WARPGROUP.DEPBAR.LE gsb0, 0x0 ;  /* 0x00008000000079c5 */ /* 0x000fe40000010000 */
[----:B------:R-:W-:-:S06]  /*3f80*/  WARPGROUP.ARRIVE ;  /* 0x00000000000079c5 */ /* 0x000fcc0000000000 */
[----:B------:R-:W-:Y:S01]  /*3f90*/  HGMMA.64x64x16.F32.BF16 R24, gdesc[UR4], R24, gsb0 ;  /* 0x00e00000041879f0 */ /* 0x000fe20008001818 */
[----:B------:R-:W-:Y:S01]  /*3fa0*/  R2UR UR4, R4 ;  /* 0x00000000040472ca */ /* 0x000fe200000e0000 */
[----:B------:R-:W-:Y:S01]  /*3fb0*/  UMOV UR5, 0x40000040 ;  /* 0x4000004000057882 */ /* 0x000fe20000000000 */
[----:B------:R-:W-:Y:S01]  /*3fc0*/  R2UR UR6, R5 ;  /* 0x00000000050672ca */ /* 0x000fe200000e0000 */
[----:B------:R-:W-:Y:S01]  /*3fd0*/  UMOV UR7, 0x40000040 ;  /* 0x4000004000077882 */ /* 0x000fe20000000000 */
[----:B------:R-:W-:Y:S02]  /*3fe0*/  VIADD R4, R0, 0x202 ;  /* 0x0000020200047836 */ /* 0x000fe40000000000 */
[----:B------:R-:W-:-:S03]  /*3ff0*/  VIADD R5, R3, 0x202 ;  /* 0x0000020203057836 */ /* 0x000fc60000000000 */
[----:B------:R-:W-:Y:S01]  /*4000*/  R2UR UR8, R4 ;  /* 0x00000000040872ca */ /* 0x000fe200000e0000 */
[----:B------:R-:W-:Y:S01]  /*4010*/  VIADD R4, R0, 0x204 ;  /* 0x0000020400047836 */ /* 0x000fe20000000000 */
[----:B------:R-:W-:Y:S01]  /*4020*/  R2UR UR10, R5 ;  /* 0x00000000050a72ca */ /* 0x000fe200000e0000 */
[----:B------:R-:W-:-:S03]  /*4030*/  VIADD R5, R3, 0x204 ;  /* 0x0000020403057836 */ /* 0x000fc60000000000 */
[----:B------:R-:W-:Y:S01]  /*4040*/  R2UR UR12, R4 ;  /* 0x00000000040c72ca */ /* 0x000fe200000e0000 */
[----:B------:R-:W-:Y:S01]  /*4050*/  VIADD R4, R0, 0x206 ;  /* 0x0000020600047836 */ /* 0x000fe20000000000 */
[----:B------:R-:W-:Y:S01]  /*4060*/  R2UR UR14, R5 ;  /* 0x00000000050e72ca */ /* 0x000fe200000e0000 */
[----:B------:R-:W-:-:S03]  /*4070*/  VIADD R5, R3, 0x206 ;  /* 0x0000020603057836 */ /* 0x000fc60000000000 */
[----:B------:R-:W-:Y:S02]  /*4080*/  R2UR UR16, R4 ;  /* 0x00000000041072ca */ /* 0x000fe400000e0000 */
[----:B------:R-:W-:Y:S01]  /*4090*/  R2UR UR18, R5 ;  /* 0x00000000051272ca */ /* 0x000fe200000e0000 */
[----:B------:R-:W-:Y:S01]  /*40a0*/  VIADD R5, R3, 0x400 ;  /* 0x0000040003057836 */ /* 0x000fe20000000000 */
[----:B------:R-:W-:-:S04]  /*40b0*/  IADD3 R4, R0, 0x400, RZ ;  /* 0x0000040000047810 */ /* 0x000fc80007ffe0ff */
        /* <DEDUP_REMOVED lines=29> */
[----:B------:R-:W-:Y:S02]  /*4290*/  WARPGROUP.DEPBAR.LE gsb0, 0x0 ;  /* 0x00008000000079c5 */ /* 0x000fe40000010000 */
[----:B------:R-:W-:Y:S01]  /*42a0*/  WARPGROUP.ARRIVE ;  /* 0x00000000000079c5 */ /* 0x000fe20000000000 */
[----:B------:R-:W-:Y:S01]  /*42b0*/  R2UR UR54, R5 ;  /* 0x00000000053672ca */ /* 0x000fe200000e0000 */
[----:B------:R-:W0:Y:S01]  /*42c0*/  SHFL.IDX PT, R4, R6, RZ, 0x1f ;  /* 0x00001fff06047589 */ /* 0x000e2200000e0000 */
[----:B------:R-:W-:-:S03]  /*42d0*/  VIADD R5, R3, 0x800 ;  /* 0x0000080003057836 */ /* 0x000fc60000000000 */
[----:B------:R-:W-:Y:S01]  /*42e0*/  HGMMA.64x64x16.F32.BF16 R24, gdesc[UR4], R24, gsb0 ;  /* 0x00e00000041879f0 */ /* 0x000fe20008001818 */
[----:B0-----:R-:W-:Y:S01]  /*42f0*/  ISETP.GT.AND P1, PT, R4, 0x7f, PT ;  /* 0x0000007f0400780c */ /* 0x001fe20003f24270 */
[----:B------:R-:W-:-:S03]  /*4300*/  VIADD R4, R0, 0x800 ;  /* 0x0000080000047836 */ /* 0x000fc60000000000 */
[----:B------:R-:W-:Y:S02]  /*4310*/  SEL R58, RZ, 0x2, !P1 ;  /* 0x00000002ff3a7807 */ /* 0x000fe40004800000 */
[C---:B------:R-:W-:Y:S02]  /*4320*/  SEL R60, R62.reuse, 0x2, P1 ;  /* 0x000000023e3c7807 */ /* 0x040fe40000800000 */
[----:B------:R-:W-:Y:S01]  /*4330*/  SEL R62, R62, 0x6, !P1 ;  /* 0x000000063e3e7807 */ /* 0x000fe20004800000 */
[C---:B------:R-:W-:Y:S02]  /*4340*/  IMAD.IADD R6, R58.reuse, 0x1, R4 ;  /* 0x000000013a067824 */ /* 0x040fe400078e0204 */
[----:B------:R-:W-:-:S03]  /*4350*/  IMAD.IADD R7, R58, 0x1, R5 ;  /* 0x000000013a077824 */ /* 0x000fc600078e0205 */
[----:B------:R-:W-:Y:S01]  /*4360*/  R2UR UR56, R6 ;  /* 0x00000000063872ca */ /* 0x000fe200000e0000 */
[--C-:B------:R-:W-:Y:S01]  /*4370*/  IMAD.IADD R6, R4, 0x1, R60.reuse ;  /* 0x0000000104067824 */ /* 0x100fe200078e023c */
[----:B------:R-:W-:Y:S01]  /*4380*/  R2UR UR58, R7 ;  /* 0x00000000073a72ca */ /* 0x000fe200000e0000 */
[C---:B------:R-:W-:Y:S02]  /*4390*/  IMAD.IADD R7, R5.reuse, 0x1, R60 ;  /* 0x0000000105077824 */ /* 0x040fe400078e023c */
[----:B------:R-:W-:Y:S01]  /*43a0*/  IMAD.IADD R5, R5, 0x1, R62 ;  /* 0x0000000105057824 */ /* 0x000fe200078e023e */
        /* <DEDUP_REMOVED lines=35> */
[----:B------:R-:W-:Y:S01]  /*45e0*/  HGMMA.64x64x16.F32.BF16 R24, gdesc[UR56], R24, gsb0 ;  /* 0x00e00000381879f0 */ /* 0x000fe20008001818 */
[----:B------:R-:W-:Y:S01]  /*45f0*/  R2UR UR56, R6 ;  /* 0x00000000063872ca */ /* 0x000fe200000e0000 */
[----:B------:R-:W-:Y:S01]  /*4600*/  UMOV UR57, 0x40000040 ;  /* 0x4000004000397882 */ /* 0x000fe20000000000 */
[----:B------:R-:W-:Y:S01]  /*4610*/  R2UR UR58, R7 ;  /* 0x00000000073a72ca */ /* 0x000fe200000e0000 */
[----:B------:R-:W-:Y:S01]  /*4620*/  UMOV UR59, 0x40000040 ;  /* 0x40000040003b7882 */ /* 0x000fe20000000000 */
[----:B------:R-:W-:Y:S01]  /*4630*/  IMAD.IADD R6, R4, 0x1, R62 ;  /* 0x0000000104067824 */ /* 0x000fe200078e023e */
[----:B------:R-:W-:Y:S02]  /*4640*/  WARPGROUP.DEPBAR.LE gsb0, 0x0 ;  /* 0x00008000000079c5 */ /* 0x000fe40000010000 */
[----:B------:R-:W-:-:S08]  /*4650*/  WARPGROUP.ARRIVE ;  /* 0x00000000000079c5 */ /* 0x000fd00000000000 */
[----:B------:R-:W-:Y:S01]  /*4660*/  HGMMA.64x64x16.F32.BF16 R24, gdesc[UR56], R24, gsb0 ;  /* 0x00e00000381879f0 */ /* 0x000fe20008001818 */
[----:B------:R-:W-:Y:S01]  /*4670*/  R2UR UR58, R5 ;  /* 0x00000000053a72ca */ /* 0x000fe200000e0000 */
[----:B------:R-:W-:Y:S01]  /*4680*/  UMOV UR59, 0x40000040 ;  /* 0x40000040003b7882 */ /* 0x000fe20000000000 */
[----:B------:R-:W-:Y:S01]  /*4690*/  R2UR UR56, R6 ;  /* 0x00000000063872ca */ /* 0x000fe200000e0000 */
[----:B------:R-:W-:Y:S01]  /*46a0*/  UMOV UR57, 0x40000040 ;  /* 0x4000004000397882 */ /* 0x000fe20000000000 */
[----:B------:R-:W-:Y:S02]  /*46b0*/  IMAD.MOV.U32 R5, RZ, RZ, 0x28 ;  /* 0x00000028ff057424 */ /* 0x000fe400078e00ff */
[----:B------:R-:W-:-:S03]  /*46c0*/  IMAD.MOV.U32 R6, RZ, RZ, 0xa00 ;  /* 0x00000a00ff067424 */ /* 0x000fc600078e00ff */
[----:B------:R-:W-:Y:S02]  /*46d0*/  SEL R5, R5, 0x26, P1 ;  /* 0x0000002605057807 */ /* 0x000fe40000800000 */
[----:B------:R-:W-:Y:S02]  /*46e0*/  SEL R6, R6, 0x980, P1 ;  /* 0x0000098006067807 */ /* 0x000fe40000800000 */
[----:B------:R-:W-:Y:S02]  /*46f0*/  LOP3.LUT R5, R5, 0x6, RZ, 0xc0, !PT ;  /* 0x0000000605057812 */ /* 0x000fe400078ec0ff */
[----:B------:R-:W-:-:S04]  /*4700*/  LOP3.LUT R6, R6, 0xa00, RZ, 0xc0, !PT ;  /* 0x00000a0006067812 */ /* 0x000fc800078ec0ff */
[CC--:B------:R-:W-:Y:S02]  /*4710*/  IADD3 R7, R5.reuse, R6.reuse, R0 ;  /* 0x0000000605077210 */ /* 0x0c0fe40007ffe000 */
[----:B------:R-:W-:Y:S01]  /*4720*/  IADD3 R5, R5, R6, R3 ;  /* 0x0000000605057210 */ /* 0x000fe20007ffe003 */
        /* <DEDUP_REMOVED lines=8> */
[----:B------:R-:W-:Y:S02]  /*47b0*/  VIADD R5, R0, 0xa00 ;  /* 0x00000a0000057836 */ /* 0x000fe40000000000 */
[----:B------:R-:W-:-:S03]  /*47c0*/  IMAD.IADD R59, R58, 0x1, R7 ;  /* 0x000000013a3b7824 */ /* 0x000fc600078e0207 */
[----:B------:R-:W-:Y:S01]  /*47d0*/  IADD3 R6, R58, R5, RZ ;  /* 0x000000053a067210 */ /* 0x000fe20007ffe0ff */
[----:B------:R-:W-:Y:S02]  /*47e0*/  WARPGROUP.DEPBAR.LE gsb0, 0x0 ;  /* 0x00008000000079c5 */ /* 0x000fe40000010000 */
[----:B------:R-:W-:-:S06]  /*47f0*/  WARPGROUP.ARRIVE ;  /* 0x00000000000079c5 */ /* 0x000fcc0000000000 */
[----:B------:R-:W-:Y:S01]  /*4800*/  HGMMA.64x64x16.F32.BF16 R24, gdesc[UR56], R24, gsb0 ;  /* 0x00e00000381879f0 */ /* 0x000fe20008001818 */
[----:B------:R-:W-:Y:S01]  /*4810*/  R2UR UR58, R59 ;  /* 0x000000003b3a72ca */ /* 0x000fe200000e0000 */
[----:B------:R-:W-:Y:S01]  /*4820*/  UMOV UR59, 0x40000040 ;  /* 0x40000040003b7882 */ /* 0x000fe20000000000 */
[----:B------:R-:W-:Y:S01]  /*4830*/  R2UR UR56, R6 ;  /* 0x00000000063872ca */ /* 0x000fe200000e0000 */
[----:B------:R-:W-:Y:S01]  /*4840*/  UMOV UR57, 0x40000040 ;  /* 0x4000004000397882 */ /* 0x000fe20000000000 */
[C---:B------:R-:W-:Y:S02]  /*4850*/  IMAD.IADD R59, R60.reuse, 0x1, R7 ;  /* 0x000000013c3b7824 */ /* 0x040fe400078e0207 */
[----:B------:R-:W-:Y:S02]  /*4860*/  IMAD.IADD R6, R60, 0x1, R5 ;  /* 0x000000013c067824 */ /* 0x000fe400078e0205 */
[----:B------:R-:W-:Y:S01]  /*4870*/  IMAD.IADD R7, R62, 0x1, R7 ;  /* 0x000000013e077824 */ /* 0x000fe200078e0207 */
[----:B------:R-:W-:-:S02]  /*4880*/  WARPGROUP.DEPBAR.LE gsb0, 0x0 ;  /* 0x00008000000079c5 */ /* 0x000fc40000010000 */
        /* <DEDUP_REMOVED lines=22> */
[----:B------:R-:W-:-:S04]  /*49f0*/  VIADD R7, R3, 0xc00 ;  /* 0x00000c0003077836 */ /* 0x000fc80000000000 */
[----:B------:R-:W-:Y:S01]  /*4a00*/  IMAD.IADD R61, R58, 0x1, R7 ;  /* 0x000000013a3d7824 */ /* 0x000fe200078e0207 */
[----:B------:R-:W-:Y:S02]  /*4a10*/  WARPGROUP.DEPBAR.LE gsb0, 0x0 ;  /* 0x00008000000079c5 */ /* 0x000fe40000010000 */
[----:B------:R-:W-:-:S06]  /*4a20*/  WARPGROUP.ARRIVE ;  /* 0x00000000000079c5 */ /* 0x000fcc0000000000 */
[----:B------:R-:W-:Y:S01]  /*4a30*/  HGMMA.64x64x16.F32.BF16 R24, gdesc[UR56], R24, gsb0 ;  /* 0x00e00000381879f0 */ /* 0x000fe20008001818 */
[----:B------:R-:W-:Y:S01]  /*4a40*/  R2UR UR56, R59 ;  /* 0x000000003b3872ca */ /* 0x000fe200000e0000 */
[----:B------:R-:W-:Y:S01]  /*4a50*/  UMOV UR57, 0x40000040 ;  /* 0x4000004000397882 */ /* 0x000fe20000000000 */
[----:B------:R-:W-:Y:S01]  /*4a60*/  R2UR UR58, R6 ;  /* 0x00000000063a72ca */ /* 0x000fe200000e0000 */
[----:B------:R-:W-:Y:S01]  /*4a70*/  UMOV UR59, 0x40000040 ;  /* 0x40000040003b7882 */ /* 0x000fe20000000000 */
[----:B------:R-:W-:-:S05]  /*4a80*/  VIADD R6, R0, 0xc00 ;  /* 0x00000c0000067836 */ /* 0x000fca0000000000 */
        /* <DEDUP_REMOVED lines=8> */
[C-C-:B------:R-:W-:Y:S02]  /*4b10*/  IMAD.IADD R61, R60.reuse, 0x1, R7.reuse ;  /* 0x000000013c3d7824 */ /* 0x140fe400078e0207 */
        /* <DEDUP_REMOVED lines=44> */
[--C-:B------:R-:W-:Y:S02]  /*4de0*/  IMAD.IADD R60, R60, 0x1, R59.reuse ;  /* 0x000000013c3c7824 */ /* 0x100fe400078e023b */
        /* <DEDUP_REMOVED lines=31> */
[----:B------:R-:W-:Y:S02]  /*4fe0*/  WARPGROUP.DEPBAR.LE gsb0, 0x0 ;  /* 0x00008000000079c5 */ /* 0x000fe40000010000 */
[----:B------:R-:W-:-:S09]  /*4ff0*/  WARPGROUP.ARRIVE ;  /* 0x00000000000079c5 */ /* 0x000fd20000000000 */
[----:B------:R-:W-:Y:S03]  /*5000*/  HGMMA.64x64x16.F32.BF16 R24, gdesc[UR56], R24, gsb0 ;  /* 0x00e00000381879f0 */ /* 0x000fe60008001818 */
[----:B------:R-:W-:Y:S02]  /*5010*/  WARPGROUP.DEPBAR.LE gsb0, 0x0 ;  /* 0x00008000000079c5 */ /* 0x000fe40000010000 */
[----:B------:R-:W-:Y:S05]  /*5020*/  @!P0 BRA `(.L_x_3398) ;  /* 0x0000000000048947 */ /* 0x000fea0003800000 */
[----:B------:R-:W-:Y:S01]  /*5030*/  BPT.TRAP 0x1 ;  /* 0x000000040000795c */ /* 0x000fe20000300000 */
.L_x_3398:
        /* <DEDUP_REMOVED lines=8> */
[----:B------:R-:W0:Y:S01]  /*50c0*/  MUFU.TANH R24, R24 ;  /* 0x0000001800187308 */ /* 0x000e220000002400 */
[----:B------:R-:W-:Y:S01]  /*50d0*/  FMUL.FTZ R26, R26, UR6 ;  /* 0x000000061a1a7c20 */ /* 0x000fe20008410000 */
[----:B------:R-:W-:Y:S01]  /*50e0*/  FMUL.FTZ R33, R33, UR6 ;  /* 0x0000000621217c20 */ /* 0x000fe20008410000 */
[----:B------:R-:W-:Y:S01]  /*50f0*/  FMUL.FTZ R27, R27, UR6 ;  /* 0x000000061b1b7c20 */ /* 0x000fe20008410000 */
[----:B------:R-:W-:Y:S01]  /*5100*/  IADD3 R56, -R56, 0x40, R59 ;  /* 0x0000004038387810 */ /* 0x000fe20007ffe13b */
[----:B------:R-:W-:Y:S01]  /*5110*/  FMUL.FTZ R36, R36, UR6 ;  /* 0x0000000624247c20 */ /* 0x000fe20008410000 */
[----:B------:R-:W-:Y:S01]  /*5120*/  FMUL.FTZ R30, R30, UR6 ;  /* 0x000000061e1e7c20 */ /* 0x000fe20008410000 */
[----:B------:R-:W-:Y:S01]  /*5130*/  FMUL.FTZ R37, R37, UR6 ;  /* 0x0000000625257c20 */ /* 0x000fe20008410000 */
[----:B------:R-:W1:Y:S01]  /*5140*/  MUFU.TANH R25, R25 ;  /* 0x0000001900197308 */ /* 0x000e620000002400 */
[C---:B------:R-:W-:Y:S01]  /*5150*/  ISETP.GT.AND P5, PT, R56.reuse, RZ, PT ;  /* 0x000000ff3800720c */ /* 0x040fe20003fa4270 */
[----:B------:R-:W-:Y:S01]  /*5160*/  FMUL.FTZ R31, R31, UR6 ;  /* 0x000000061f1f7c20 */ /* 0x000fe20008410000 */
[----:B------:R-:W-:Y:S01]  /*5170*/  ISETP.GT.AND P4, PT, R56, 0x1, PT ;  /* 0x000000013800780c */ /* 0x000fe20003f84270 */
[----:B------:R-:W-:Y:S01]  /*5180*/  FMUL.FTZ R40, R40, UR6 ;  /* 0x0000000628287c20 */ /* 0x000fe20008410000 */
[----:B------:R-:W-:Y:S01]  /*5190*/  ISETP.GT.AND P3, PT, R56, 0x8, PT ;  /* 0x000000083800780c */ /* 0x000fe20003f64270 */
[----:B------:R-:W-:Y:S01]  /*51a0*/  FMUL.FTZ R34, R34, UR6 ;  /* 0x0000000622227c20 */ /* 0x000fe20008410000 */
[----:B------:R-:W-:Y:S01]  /*51b0*/  ISETP.GT.AND P2, PT, R56, 0x9, PT ;  /* 0x000000093800780c */ /* 0x000fe20003f44270 */
[----:B------:R-:W2:Y:S01]  /*51c0*/  MUFU.TANH R28, R28 ;  /* 0x0000001c001c7308 */ /* 0x000ea20000002400 */
[----:B0-----:R-:W-:Y:S01]  /*51d0*/  FSEL R24, R24, -INF , P5 ;  /* 0xff80000018187808 */ /* 0x001fe20002800000 */
[----:B------:R-:W-:Y:S01]  /*51e0*/  FMUL.FTZ R41, R41, UR6 ;  /* 0x0000000629297c20 */ /* 0x000fe20008410000 */
[C---:B------:R-:W-:Y:S01]  /*51f0*/  ISETP.GT.AND P1, PT, R56.reuse, 0x10, PT ;  /* 0x000000103800780c */ /* 0x040fe20003f24270 */
[----:B------:R-:W-:Y:S01]  /*5200*/  FMUL.FTZ R35, R35, UR6 ;  /* 0x0000000623237c20 */ /* 0x000fe20008410000 */
[----:B------:R-:W-:Y:S01]  /*5210*/  ISETP.GT.AND P6, PT, R56, 0x11, PT ;  /* 0x000000113800780c */ /* 0x000fe20003fc4270 */
[----:B------:R-:W-:Y:S01]  /*5220*/  FMUL.FTZ R44, R44, UR6 ;  /* 0x000000062c2c7c20 */ /* 0x000fe20008410000 */
[----:B------:R-:W-:Y:S01]  /*5230*/  FMUL.FTZ R38, R38, UR6 ;  /* 0x0000000626267c20 */ /* 0x000fe20008410000 */
        /* <DEDUP_REMOVED lines=19> */
[----:B------:R-:W-:Y:S01]  /*5370*/  FMUL.FTZ R51, R51, UR6 ;  /* 0x0000000633337c20 */ /* 0x000fe20008410000 */
[----:B------:R-:W-:Y:S01]  /*5380*/  FMUL.FTZ R54, R54, UR6 ;  /* 0x0000000636367c20 */ /* 0x000fe20008410000 */
[----:B------:R-:W-:Y:S01]  /*5390*/  FMNMX.FTZ R59, R29, R58, !PT ;  /* 0x0000003a1d3b7209 */ /* 0x000fe20007810000 */
[----:B------:R-:W-:Y:S01]  /*53a0*/  FMUL.FTZ R55, R55, UR6 ;  /* 0x0000000637377c20 */ /* 0x000fe20008410000 */
[----:B------:R-:W-:Y:S01]  /*53b0*/  ULDC UR6, c[0x0][0xa80] ;  /* 0x0002a00000067ab9 */ /* 0x000fe20000000800 */
[----:B------:R-:W0:Y:S01]  /*53c0*/  MUFU.TANH R33, R33 ;  /* 0x0000002100217308 */ /* 0x000e220000002400 */
[----:B-1----:R-:W-:Y:S01]  /*53d0*/  FSEL R32, R32, -INF , P1 ;  /* 0xff80000020207808 */ /* 0x002fe20000800000 */
[----:B------:R-:W1:Y:S01]  /*53e0*/  S2UR UR11, SR_CgaCtaId ;  /* 0x00000000000b79c3 */ /* 0x000e620000008800 */
[----:B------:R-:W-:Y:S01]  /*53f0*/  R2UR UR7, R2 ;  /* 0x00000000020772ca */ /* 0x000fe200000e0000 */
[----:B------:R-:W-:Y:S01]  /*5400*/  IMAD.MOV.U32 R189, RZ, RZ, 0x20 ;  /* 0x00000020ffbd7424 */ /* 0x000fe200078e00ff */
[----:B------:R-:W-:-:S02]  /*5410*/  FMNMX.FTZ R58, R32, R59, !PT ;  /* 0x0000003b203a7209 */ /* 0x000fc40007810000 */
[----:B------:R-:W-:Y:S01]  /*5420*/  LOP3.LUT R193, R193, 0x2000000, RZ, 0xfc, !PT ;  /* 0x02000000c1c17812 */ /* 0x000fe200078efcff */
[----:B------:R-:W3:Y:S01]  /*5430*/  MUFU.TANH R27, R27 ;  /* 0x0000001b001b7308 */ /* 0x000ee20000002400 */
[----:B--2---:R-:W-:Y:S02]  /*5440*/  FSEL R26, R26, -INF , P5 ;  /* 0xff8000001a1a7808 */ /* 0x004fe40002800000 */
[----:B------:R-:W-:Y:S02]  /*5450*/  ISETP.GT.AND P5, PT, R56, 0x18, PT ;  /* 0x000000183800780c */ /* 0x000fe40003fa4270 */
[C---:B------:R-:W-:Y:S02]  /*5460*/  R2UR UR10, R193.reuse ;  /* 0x00000000c10a72ca */ /* 0x040fe400000e0000 */
[----:B------:R-:W-:Y:S01]  /*5470*/  IADD3 R210, R193, 0x80, RZ ;  /* 0x00000080c1d27810 */ /* 0x000fe20007ffe0ff */
[----:B------:R-:W2:Y:S01]  /*5480*/  MUFU.TANH R36, R36 ;  /* 0x0000002400247308 */ /* 0x000ea20000002400 */
[----:B0-----:R-:W-:Y:S01]  /*5490*/  FSEL R33, R33, -INF , P6 ;  /* 0xff80000021217808 */ /* 0x001fe20003000000 */
[----:B------:R-:W-:-:S03]  /*54a0*/  UIADD3 UR7, UR7, 0x38840, URZ ;  /* 0x0003884007077890 */ /* 0x000fc6000fffe03f */
[----:B------:R-:W-:-:S03]  /*54b0*/  FMNMX.FTZ R59, R33, R58, !PT ;  /* 0x0000003a213b7209 */ /* 0x000fc60007810000 */
[----:B------:R-:W0:Y:S01]  /*54c0*/  MUFU.TANH R30, R30 ;  /* 0x0000001e001e7308 */ /* 0x000e220000002400 */
[----:B---3--:R-:W-:Y:S01]  /*54d0*/  FSEL R27, R27, -INF , P4 ;  /* 0xff8000001b1b7808 */ /* 0x008fe20002000000 */
[----:B-1----:R-:W-:Y:S01]  /*54e0*/  UPRMT UR7, UR11, 0x654, UR7 ;  /* 0x000006540b077896 */ /* 0x002fe20008000007 */
[----:B------:R-:W-:Y:S02]  /*54f0*/  ISETP.GT.AND P4, PT, R56, 0x19, PT ;  /* 0x000000193800780c */ /* 0x000fe40003f84270 */
[----:B------:R-:W-:-:S03]  /*5500*/  UMOV UR11, 0x40000040 ;  /* 0x40000040000b7882 */ /* 0x000fc60000000000 */
[----:B------:R-:W1:Y:S01]  /*5510*/  MUFU.TANH R37, R37 ;  /* 0x0000002500257308 */ /* 0x000e620000002400 */
[----:B--2---:R-:W-:Y:S02]  /*5520*/  FSEL R36, R36, -INF , P5 ;  /* 0xff80000024247808 */ /* 0x004fe40002800000 */
[----:B------:R-:W-:Y:S02]  /*5530*/  SYNCS.ARRIVE.TRANS64.RED.A1T0 RZ, [UR7], RZ ;  /* 0x000000ffffff79a7 */ /* 0x000fe40008100407 */
        /* <DEDUP_REMOVED lines=50> */
[----:B-1----:R-:W-:-:S04]  /*5860*/  FSEL R53, R53, -INF , P2 ;  /* 0xff80000035357808 */ /* 0x002fc80001000000 */
[----:B------:R-:W-:-:S03]  /*5870*/  FMNMX.FTZ R58, R53, R56, !PT ;  /* 0x00000038353a7209 */ /* 0x000fc60007810000 */
[----:B------:R-:W1:Y:S01]  /*5880*/  MUFU.TANH R50, R50 ;  /* 0x0000003200327308 */ /* 0x000e620000002400 */
[----:B--2---:R-:W-:Y:S01]  /*5890*/  FSEL R46, R46, -INF , P1 ;  /* 0xff8000002e2e7808 */ /* 0x004fe20000800000 */
[----:B------:R-:W2:Y:S06]  /*58a0*/  SHFL.BFLY PT, R59, R58, 0x2, 0x1f ;  /* 0x0c401f003a3b7f89 */ /* 0x000eac00000e0000 */
[----:B------:R-:W3:Y:S01]  /*58b0*/  MUFU.TANH R51, R51 ;  /* 0x0000003300337308 */ /* 0x000ee20000002400 */
[----:B0-----:R-:W-:-:S07]  /*58c0*/  FSEL R47, R47, -INF , P6 ;  /* 0xff8000002f2f7808 */ /* 0x001fce0003000000 */
[----:B------:R-:W0:Y:S01]  /*58d0*/  MUFU.TANH R54, R54 ;  /* 0x0000003600367308 */ /* 0x000e220000002400 */
[----:B-1----:R-:W-:-:S07]  /*58e0*/  FSEL R50, R50, -INF , P5 ;  /* 0xff80000032327808 */ /* 0x002fce0002800000 */
[----:B------:R-:W1:Y:S01]  /*58f0*/  MUFU.TANH R55, R55 ;  /* 0x0000003700377308 */ /* 0x000e620000002400 */
[----:B---3--:R-:W-:Y:S02]  /*5900*/  FSEL R51, R51, -INF , P4 ;  /* 0xff80000033337808 */ /* 0x008fe40002000000 */
[----:B--2---:R-:W-:Y:S02]  /*5910*/  FMNMX.FTZ R187, R58, R59, !PT ;  /* 0x0000003b3abb7209 */ /* 0x004fe40007810000 */
[----:B------:R-:W-:-:S03]  /*5920*/  FMNMX.FTZ R59, R26, R27, !PT ;  /* 0x0000001b1a3b7209 */ /* 0x000fc60007810000 */
[----:B------:R-:W2:Y:S01]  /*5930*/  SHFL.BFLY PT, R60, R187, 0x1, 0x1f ;  /* 0x0c201f00bb3c7f89 */ /* 0x000ea200000e0000 */
[----:B------:R-:W-:Y:S02]  /*5940*/  FMNMX.FTZ R56, R30, R59, !PT ;  /* 0x0000003b1e387209 */ /* 0x000fe40007810000 */
[----:B0-----:R-:W-:Y:S02]  /*5950*/  FSEL R54, R54, -INF , P3 ;  /* 0xff80000036367808 */ /* 0x001fe40001800000 */
[----:B------:R-:W-:-:S04]  /*5960*/  FMNMX.FTZ R59, R31, R56, !PT ;  /* 0x000000381f3b7209 */ /* 0x000fc80007810000 */
[----:B------:R-:W-:Y:S02]  /*5970*/  FMNMX.FTZ R56, R34, R59, !PT ;  /* 0x0000003b22387209 */ /* 0x000fe40007810000 */
[----:B-1----:R-:W-:Y:S02]  /*5980*/  FSEL R55, R55, -INF , P2 ;  /* 0xff80000037377808 */ /* 0x002fe40001000000 */
[----:B------:R-:W-:-:S04]  /*5990*/  FMNMX.FTZ R59, R35, R56, !PT ;  /* 0x00000038233b7209 */ /* 0x000fc80007810000 */
[----:B------:R-:W-:-:S04]  /*59a0*/  FMNMX.FTZ R56, R38, R59, !PT ;  /* 0x0000003b26387209 */ /* 0x000fc80007810000 */
[----:B------:R-:W-:Y:S02]  /*59b0*/  FMNMX.FTZ R59, R39, R56, !PT ;  /* 0x00000038273b7209 */ /* 0x000fe40007810000 */
[----:B--2---:R-:W-:Y:S02]  /*59c0*/  FMNMX.FTZ R187, R187, R60, !PT ;  /* 0x0000003cbbbb7209 */ /* 0x004fe40007810000 */
        /* <DEDUP_REMOVED lines=26> */
[----:B------:R-:W0:Y:S01]  /*5b70*/  SHFL.BFLY PT, R25, R24, 0x2, 0x1f ;  /* 0x0c401f0018197f89 */ /* 0x000e2200000e0000 */
[--C-:B------:R-:W-:Y:S01]  /*5b80*/  FFMA.FTZ R182, R52, UR6, -R58.reuse ;  /* 0x0000000634b67c23 */ /* 0x100fe2000801083a */
[----:B------:R-:W-:Y:S01]  /*5b90*/  FFMA.FTZ R183, R53, UR6, -R58 ;  /* 0x0000000635b77c23 */ /* 0x000fe2000801083a */
[----:B------:R-:W-:Y:S08]  /*5ba0*/  MUFU.EX2 R168, R168 ;  /* 0x000000a800a87308 */ /* 0x000ff00000000800 */
[----:B------:R-:W-:Y:S08]  /*5bb0*/  MUFU.EX2 R169, R169 ;  /* 0x000000a900a97308 */ /* 0x000ff00000000800 */
[----:B------:R-:W-:Y:S01]  /*5bc0*/  MUFU.EX2 R170, R170 ;  /* 0x000000aa00aa7308 */ /* 0x000fe20000000800 */
[----:B0-----:R-:W-:-:S07]  /*5bd0*/  FMNMX.FTZ R25, R24, R25, !PT ;  /* 0x0000001918197209 */ /* 0x001fce0007810000 */
[----:B------:R-:W0:Y:S01]  /*5be0*/  MUFU.EX2 R171, R171 ;  /* 0x000000ab00ab7308 */ /* 0x000e220000000800 */
[----:B------:R-:W1:Y:S07]  /*5bf0*/  SHFL.BFLY PT, R188, R25, 0x1, 0x1f ;  /* 0x0c201f0019bc7f89 */ /* 0x000e6e00000e0000 */
[----:B------:R-:W-:Y:S08]  /*5c00*/  MUFU.EX2 R172, R172 ;  /* 0x000000ac00ac7308 */ /* 0x000ff00000000800 */
[----:B------:R-:W2:Y:S01]  /*5c10*/  MUFU.EX2 R173, R173 ;  /* 0x000000ad00ad7308 */ /* 0x000ea20000000800 */
[----:B0-----:R-:W-:-:S07]  /*5c20*/  F2FP.BF16.F32.PACK_AB R154, R171, R170 ;  /* 0x000000aaab9a723e */ /* 0x001fce00000010ff */
[----:B------:R-:W-:Y:S01]  /*5c30*/  MUFU.EX2 R174, R174 ;  /* 0x000000ae00ae7308 */ /* 0x000fe20000000800 */
[----:B-1----:R-:W-:-:S04]  /*5c40*/  FMNMX.FTZ R188, R25, R188, !PT ;  /* 0x000000bc19bc7209 */ /* 0x002fc80007810000 */
[C---:B------:R-:W-:Y:S01]  /*5c50*/  FSETP.NEU.FTZ.AND P1, PT, R188.reuse, -INF , PT ;  /* 0xff800000bc00780b */ /* 0x040fe20003f3d000 */
[----:B------:R-:W-:Y:S02]  /*5c60*/  FMUL.FTZ R24, R188, UR6 ;  /* 0x00000006bc187c20 */ /* 0x000fe40008410000 */
[----:B------:R-:W0:Y:S01]  /*5c70*/  MUFU.EX2 R175, R175 ;  /* 0x000000af00af7308 */ /* 0x000e220000000800 */
[----:B--2---:R-:W-:Y:S02]  /*5c80*/  F2FP.BF16.F32.PACK_AB R156, R173, R172 ;  /* 0x000000acad9c723e */ /* 0x004fe400000010ff */
[----:B------:R-:W-:Y:S02]  /*5c90*/  FSEL R29, R24, RZ, P1 ;  /* 0x000000ff181d7208 */ /* 0x000fe40000800000 */
[CC--:B------:R-:W-:Y:S02]  /*5ca0*/  LEA.HI R24, R57.reuse, R152.reuse, RZ, 0x4 ;  /* 0x0000009839187211 */ /* 0x0c0fe400078f20ff */
[----:B------:R-:W-:Y:S01]  /*5cb0*/  LEA.HI R57, R57, R152, RZ, 0x5 ;  /* 0x0000009839397211 */ /* 0x000fe200078f28ff */
[--C-:B------:R-:W-:Y:S01]  /*5cc0*/  FFMA.FTZ R194, R26, UR6, -R29.reuse ;  /* 0x000000061ac27c23 */ /* 0x100fe2000801081d */
[----:B------:R-:W-:Y:S01]  /*5cd0*/  LOP3.LUT R25, R24, 0xfffffff0, RZ, 0xc0, !PT ;  /* 0xfffffff018197812 */ /* 0x000fe200078ec0ff */
[--C-:B------:R-:W-:Y:S01]  /*5ce0*/  FFMA.FTZ R195, R27, UR6, -R29.reuse ;  /* 0x000000061bc37c23 */ /* 0x100fe2000801081d */
[----:B------:R-:W-:Y:S01]  /*5cf0*/  SHF.R.U32.HI R24, RZ, 0x1, R24 ;  /* 0x00000001ff187819 */ /* 0x000fe20000011618 */
[--C-:B------:R-:W-:Y:S01]  /*5d00*/  FFMA.FTZ R196, R30, UR6, -R29.reuse ;  /* 0x000000061ec47c23 */ /* 0x100fe2000801081d */
[----:B------:R-:W-:Y:S01]  /*5d10*/  FFMA.FTZ R197, R31, UR6, -R29 ;  /* 0x000000061fc57c23 */ /* 0x000fe2000801081d */
[----:B------:R-:W-:-:S02]  /*5d20*/  IMAD.IADD R25, R152, 0x1, -R25 ;  /* 0x0000000198197824 */ /* 0x000fc400078e0a19 */
[--C-:B------:R-:W-:Y:S01]  /*5d30*/  FFMA.FTZ R198, R34, UR6, -R29.reuse ;  /* 0x0000000622c67c23 */ /* 0x100fe2000801081d */
[----:B------:R-:W-:Y:S02]  /*5d40*/  IMAD.SHL.U32 R57, R57, 0x20, RZ ;  /* 0x0000002039397824 */ /* 0x000fe400078e00ff */
[--C-:B------:R-:W-:Y:S01]  /*5d50*/  FFMA.FTZ R199, R35, UR6, -R29.reuse ;  /* 0x0000000623c77c23 */ /* 0x100fe2000801081d */
[----:B------:R-:W-:Y:S01]  /*5d60*/  FFMA.FTZ R200, R38, UR6, -R29 ;  /* 0x0000000626c87c23 */ /* 0x000fe2000801081d */
[----:B------:R-:W-:Y:S01]  /*5d70*/  SHF.R.S32.HI R26, RZ, 0x1f, R25 ;  /* 0x0000001fff1a7819 */ /* 0x000fe20000011419 */
[--C-:B------:R-:W-:Y:S01]  /*5d80*/  FFMA.FTZ R201, R39, UR6, -R29.reuse ;  /* 0x0000000627c97c23 */ /* 0x100fe2000801081d */
[--C-:B------:R-:W-:Y:S01]  /*5d90*/  FFMA.FTZ R202, R42, UR6, -R29.reuse ;  /* 0x000000062aca7c23 */ /* 0x100fe2000801081d */
[--C-:B------:R-:W-:Y:S01]  /*5da0*/  FFMA.FTZ R203, R43, UR6, -R29.reuse ;  /* 0x000000062bcb7c23 */ /* 0x100fe2000801081d */
[----:B------:R-:W-:Y:S01]  /*5db0*/  LEA.HI R26, R26, R25, RZ, 0x3 ;  /* 0x000000191a1a7211 */ /* 0x000fe200078f18ff */
[--C-:B------:R-:W-:Y:S01]  /*5dc0*/  FFMA.FTZ R204, R46, UR6, -R29.reuse ;  /* 0x000000062ecc7c23 */ /* 0x100fe2000801081d */
[--C-:B------:R-:W-:Y:S01]  /*5dd0*/  FFMA.FTZ R205, R47, UR6, -R29.reuse ;  /* 0x000000062fcd7c23 */ /* 0x100fe2000801081d */
[----:B------:R-:W-:Y:S01]  /*5de0*/  FFMA.FTZ R206, R50, UR6, -R29 ;  /* 0x0000000632ce7c23 */ /* 0x000fe2000801081d */
[C---:B------:R-:W-:Y:S01]  /*5df0*/  LOP3.LUT R28, R26.reuse, 0xfffffff8, RZ, 0xc0, !PT ;  /* 0xfffffff81a1c7812 */ /* 0x040fe200078ec0ff */
[----:B------:R-:W-:-:S02]  /*5e00*/  IMAD.SHL.U32 R26, R26, 0x40, RZ ;  /* 0x000000401a1a7824 */ /* 0x000fc400078e00ff */
[--C-:B------:R-:W-:Y:S01]  /*5e10*/  FFMA.FTZ R207, R51, UR6, -R29.reuse ;  /* 0x0000000633cf7c23 */ /* 0x100fe2000801081d */
[--C-:B------:R-:W-:Y:S01]  /*5e20*/  FFMA.FTZ R208, R54, UR6, -R29.reuse ;  /* 0x0000000636d07c23 */ /* 0x100fe2000801081d */
[----:B------:R-:W-:Y:S01]  /*5e30*/  FFMA.FTZ R209, R55, UR6, -R29 ;  /* 0x0000000637d17c23 */ /* 0x000fe2000801081d */
[----:B------:R-:W-:Y:S01]  /*5e40*/  IMAD.IADD R28, R25, 0x1, -R28 ;  /* 0x00000001191c7824 */ /* 0x000fe200078e0a1c */
[----:B------:R-:W-:Y:S01]  /*5e50*/  LOP3.LUT R57, R57, 0x7ffffc00, RZ, 0xc0, !PT ;  /* 0x7ffffc0039397812 */ /* 0x000fe200078ec0ff */
[----:B------:R-:W-:Y:S01]  /*5e60*/  MUFU.EX2 R194, R194 ;  /* 0x000000c200c27308 */ /* 0x000fe20000000800 */
[----:B------:R-:W-:Y:S02]  /*5e70*/  LOP3.LUT R26, R26, 0x7ffffe00, RZ, 0xc0, !PT ;  /* 0x7ffffe001a1a7812 */ /* 0x000fe400078ec0ff */
[C---:B------:R-:W-:Y:S02]  /*5e80*/  SHF.L.U32 R25, R28.reuse, 0x6, RZ ;  /* 0x000000061c197819 */ /* 0x040fe400000006ff */
[----:B------:R-:W-:-:S02]  /*5e90*/  LOP3.LUT P2, RZ, R28, 0x4, RZ, 0xc0, !PT ;  /* 0x000000041cff7812 */ /* 0x000fc4000784c0ff */
[----:B------:R-:W-:Y:S01]  /*5ea0*/  LOP3.LUT R25, R25, 0x1c0, RZ, 0xc0, !PT ;  /* 0x000001c019197812 */ /* 0x000fe200078ec0ff */
[----:B------:R-:W1:Y:S01]  /*5eb0*/  MUFU.EX2 R195, R195 ;  /* 0x000000c300c37308 */ /* 0x000e620000000800 */
[----:B------:R-:W-:Y:S02]  /*5ec0*/  LOP3.LUT P1, RZ, R28, 0x2, RZ, 0xc0, !PT ;  /* 0x000000021cff7812 */ /* 0x000fe4000782c0ff */
[----:B------:R-:W-:Y:S02]  /*5ed0*/  LOP3.LUT R24, R25, 0x8, R24, 0xf8, !PT ;  /* 0x0000000819187812 */ /* 0x000fe400078ef818 */
[----:B------:R-:W-:Y:S02]  /*5ee0*/  SHF.R.U32.HI R25, RZ, 0x3, R25 ;  /* 0x00000003ff197819 */ /* 0x000fe40000011619 */
[----:B------:R-:W-:Y:S01]  /*5ef0*/  SEL R189, R189, 0xffffffe0, !P1 ;  /* 0xffffffe0bdbd7807 */ /* 0x000fe20004800000 */
[----:B------:R-:W-:Y:S01]  /*5f00*/  MUFU.EX2 R196, R196 ;  /* 0x000000c400c47308 */ /* 0x000fe20000000800 */
[----:B------:R-:W-:-:S02]  /*5f10*/  LOP3.LUT R24, R24, R25, RZ, 0x3c, !PT ;  /* 0x0000001918187212 */ /* 0x000fc400078e3cff */
[----:B------:R-:W-:Y:S01]  /*5f20*/  F2FP.BF16.F32.PACK_AB R152, R169, R168 ;  /* 0x000000a8a998723e */ /* 0x000fe200000010ff */
[----:B------:R-:W-:Y:S01]  /*5f30*/  FADD.FTZ R169, R168, R169 ;  /* 0x000000a9a8a97221 */ /* 0x000fe20000010000 */
[----:B------:R-:W-:Y:S02]  /*5f40*/  IADD3 R57, R24, R26, R57 ;  /* 0x0000001a18397210 */ /* 0x000fe40007ffe039 */
[----:B0-----:R-:W-:Y:S01]  /*5f50*/  F2FP.BF16.F32.PACK_AB R158, R175, R174 ;  /* 0x000000aeaf9e723e */ /* 0x001fe200000010ff */
[----:B------:R-:W0:Y:S01]  /*5f60*/  MUFU.EX2 R197, R197 ;  /* 0x000000c500c57308 */ /* 0x000e220000000800 */
[----:B-1----:R-:W-:Y:S01]  /*5f70*/  F2FP.BF16.F32.PACK_AB R153, R195, R194 ;  /* 0x000000c2c399723e */ /* 0x002fe200000010ff */
[----:B------:R-:W-:Y:S02]  /*5f80*/  IMAD R192, R57, 0x2, R2 ;  /* 0x0000000239c07824 */ /* 0x000fe400078e0202 */
[----:B------:R-:W-:Y:S01]  /*5f90*/  FADD.FTZ R195, R194, R195 ;  /* 0x000000c3c2c37221 */ /* 0x000fe20000010000 */
[----:B------:R-:W-:Y:S01]  /*5fa0*/  FADD.FTZ R170, R170, R169 ;  /* 0x000000a9aaaa7221 */ /* 0x000fe20000010000 */
[----:B------:R-:W-:-:S02]  /*5fb0*/  VIADD R190, R192, 0x36400 ;  /* 0x00036400c0be7836 */ /* 0x000fc40000000000 */
[----:B------:R-:W-:Y:S01]  /*5fc0*/  MUFU.EX2 R198, R198 ;  /* 0x000000c600c67308 */ /* 0x000fe20000000800 */
[----:B------:R-:W-:Y:S02]  /*5fd0*/  VIADD R191, R192, 0x36440 ;  /* 0x00036440c0bf7836 */ /* 0x000fe40000000000 */
[----:B------:R-:W-:Y:S01]  /*5fe0*/  FADD.FTZ R171, R171, R170 ;  /* 0x000000aaabab7221 */ /* 0x000fe20000010000 */
[C---:B------:R-:W-:Y:S02]  /*5ff0*/  @P2 VIADD R191, R190.reuse, 0xffffffc0 ;  /* 0xffffffc0bebf2836 */ /* 0x040fe40000000000 */
[----:B------:R-:W-:Y:S02]  /*6000*/  IMAD.IADD R190, R190, 0x1, R189 ;  /* 0x00000001bebe7824 */ /* 0x000fe400078e02bd */
[----:B------:R-:W-:Y:S01]  /*6010*/  FADD.FTZ R172, R172, R171 ;  /* 0x000000abacac7221 */ /* 0x000fe20000010000 */
[----:B------:R-:W-:Y:S01]  /*6020*/  IMAD.IADD R189, R189, 0x1, R191 ;  /* 0x00000001bdbd7824 */ /* 0x000fe200078e02bf */
[----:B------:R-:W1:Y:S01]  /*6030*/  MUFU.EX2 R199, R199 ;  /* 0x000000c700c77308 */ /* 0x000e620000000800 */
[----:B0-----:R-:W-:Y:S01]  /*6040*/  F2FP.BF16.F32.PACK_AB R155, R197, R196 ;  /* 0x000000c4c59b723e */ /* 0x001fe200000010ff */
[----:B------:R-:W-:Y:S01]  /*6050*/  FADD.FTZ R196, R196, R195 ;  /* 0x000000c3c4c47221 */ /* 0x000fe20000010000 */
[----:B------:R-:W-:-:S03]  /*6060*/  FADD.FTZ R173, R173, R172 ;  /* 0x000000acadad7221 */ /* 0x000fc60000010000 */
[----:B------:R0:W-:Y:S01]  /*6070*/  STSM.16.M88.4 [R192+0x36400], R152 ;  /* 0x03640098c0007844 */ /* 0x0001e20000000200 */
[----:B------:R-:W-:Y:S01]  /*6080*/  FADD.FTZ R197, R197, R196 ;  /* 0x000000c4c5c57221 */ /* 0x000fe20000010000 */
[----:B------:R-:W-:Y:S01]  /*6090*/  MUFU.EX2 R200, R200 ;  /* 0x000000c800c87308 */ /* 0x000fe20000000800 */
[----:B------:R-:W-:-:S04]  /*60a0*/  FADD.FTZ R174, R174, R173 ;  /* 0x000000adaeae7221 */ /* 0x000fc80000010000 */
[----:B------:R-:W-:-:S03]  /*60b0*/  FADD.FTZ R175, R175, R174 ;  /* 0x000000aeafaf7221 */ /* 0x000fc60000010000 */
[----:B------:R-:W2:Y:S01]  /*60c0*/  MUFU.EX2 R201, R201 ;  /* 0x000000c900c97308 */ /* 0x000ea20000000800 */
[----:B-1----:R-:W-:Y:S01]  /*60d0*/  F2FP.BF16.F32.PACK_AB R157, R199, R198 ;  /* 0x000000c6c79d723e */ /* 0x002fe200000010ff */
[----:B------:R-:W-:-:S04]  /*60e0*/  FADD.FTZ R198, R198, R197 ;  /* 0x000000c5c6c67221 */ /* 0x000fc80000010000 */
[----:B------:R-:W-:Y:S02]  /*60f0*/  FADD.FTZ R199, R199, R198 ;  /* 0x000000c6c7c77221 */ /* 0x000fe40000010000 */
[----:B------:R-:W-:Y:S08]  /*6100*/  MUFU.EX2 R176, R176 ;  /* 0x000000b000b07308 */ /* 0x000ff00000000800 */
[----:B------:R-:W1:Y:S01]  /*6110*/  MUFU.EX2 R177, R177 ;  /* 0x000000b100b17308 */ /* 0x000e620000000800 */
[----:B--2---:R-:W-:Y:S01]  /*6120*/  F2FP.BF16.F32.PACK_AB R159, R201, R200 ;  /* 0x000000c8c99f723e */ /* 0x004fe200000010ff */
[----:B------:R-:W-:-:S04]  /*6130*/  FADD.FTZ R200, R200, R199 ;  /* 0x000000c7c8c87221 */ /* 0x000fc80000010000 */
[----:B------:R2:W-:Y:S01]  /*6140*/  STSM.16.M88.4 [R190], R156 ;  /* 0x0000009cbe007844 */ /* 0x0005e20000000200 */
[----:B------:R-:W-:Y:S01]  /*6150*/  FADD.FTZ R201, R201, R200 ;  /* 0x000000c8c9c97221 */ /* 0x000fe20000010000 */
[----:B------:R-:W-:Y:S08]  /*6160*/  MUFU.EX2 R178, R178 ;  /* 0x000000b200b27308 */ /* 0x000ff00000000800 */
[----:B------:R-:W3:Y:S01]  /*6170*/  MUFU.EX2 R179, R179 ;  /* 0x000000b300b37308 */ /* 0x000ee20000000800 */
[----:B-1----:R-:W-:Y:S01]  /*6180*/  F2FP.BF16.F32.PACK_AB R160, R177, R176 ;  /* 0x000000b0b1a0723e */ /* 0x002fe200000010ff */
[----:B------:R-:W-:-:S04]  /*6190*/  FADD.FTZ R176, R176, R175 ;  /* 0x000000afb0b07221 */ /* 0x000fc80000010000 */
[----:B------:R-:W-:Y:S02]  /*61a0*/  FADD.FTZ R177, R177, R176 ;  /* 0x000000b0b1b17221 */ /* 0x000fe40000010000 */
[----:B------:R-:W-:Y:S08]  /*61b0*/  MUFU.EX2 R202, R202 ;  /* 0x000000ca00ca7308 */ /* 0x000ff00000000800 */
[----:B------:R-:W1:Y:S01]  /*61c0*/  MUFU.EX2 R203, R203 ;  /* 0x000000cb00cb7308 */ /* 0x000e620000000800 */
[----:B---3--:R-:W-:Y:S01]  /*61d0*/  F2FP.BF16.F32.PACK_AB R162, R179, R178 ;  /* 0x000000b2b3a2723e */ /* 0x008fe200000010ff */
[----:B------:R-:W-:-:S04]  /*61e0*/  FADD.FTZ R178, R178, R177 ;  /* 0x000000b1b2b27221 */ /* 0x000fc80000010000 */
[----:B------:R-:W-:Y:S02]  /*61f0*/  FADD.FTZ R179, R179, R178 ;  /* 0x000000b2b3b37221 */ /* 0x000fe40000010000 */
        /* <DEDUP_REMOVED lines=25> */
[----:B------:R-:W-:Y:S01]  /*6390*/  FADD.FTZ R207, R207, R206 ;  /* 0x000000cecfcf7221 */ /* 0x000fe20000010000 */
[----:B---3--:R-:W-:-:S03]  /*63a0*/  F2FP.BF16.F32.PACK_AB R167, R209, R208 ;  /* 0x000000d0d1a7723e */ /* 0x008fc600000010ff */
[----:B------:R-:W-:Y:S02]  /*63b0*/  FADD.FTZ R208, R208, R207 ;  /* 0x000000cfd0d07221 */ /* 0x000fe40000010000 */
[----:B------:R2:W-:Y:S01]  /*63c0*/  STSM.16.M88.4 [R189], R164 ;  /* 0x000000a4bd007844 */ /* 0x0005e20000000200 */
[----:B------:R-:W-:Y:S01]  /*63d0*/  WARPGROUP.ARRIVE ;  /* 0x00000000000079c5 */ /* 0x000fe20000000000 */
[----:B------:R-:W-:-:S05]  /*63e0*/  FADD.FTZ R195, R209, R208 ;  /* 0x000000d0d1c37221 */ /* 0x000fca0000010000 */
[----:B------:R-:W-:Y:S01]  /*63f0*/  HGMMA.64x256x16.F32.BF16 R24, R152, gdesc[UR8].tnspB, RZ, !UPT, gsb0 ;  /* 0x43e0000898187df0 */ /* 0x000fe2000c0018ff */
[----:B------:R-:W-:Y:S01]  /*6400*/  R2UR UR10, R210 ;  /* 0x00000000d20a72ca */ /* 0x000fe200000e0000 */
[----:B------:R-:W-:Y:S01]  /*6410*/  UMOV UR11, 0x40000040 ;  /* 0x40000040000b7882 */ /* 0x000fe20000000000 */
[C---:B------:R-:W-:Y:S01]  /*6420*/  VIADD R210, R193.reuse, 0x100 ;  /* 0x00000100c1d27836 */ /* 0x040fe20000000000 */
[----:B------:R-:W-:Y:S02]  /*6430*/  WARPGROUP.DEPBAR.LE gsb0, 0x0 ;  /* 0x00008000000079c5 */ /* 0x000fe40000010000 */
[----:B------:R-:W-:Y:S01]  /*6440*/  WARPGROUP.ARRIVE ;  /* 0x00000000000079c5 */ /* 0x000fe20000000000 */
[----:B0-----:R-:W-:-:S15]  /*6450*/  VIADD R152, R193, 0x180 ;  /* 0x00000180c1987836 */ /* 0x001fde0000000000 */
[----:B------:R-:W-:-:S06]  /*6460*/  NOP ;  /* 0x0000000000007918 */ /* 0x000fcc0000000000 */
[----:B------:R-:W-:Y:S01]  /*6470*/  HGMMA.64x256x16.F32.BF16 R24, R156, gdesc[UR8].tnspB, R24, gsb0 ;  /* 0x43e000089c187df0 */ /* 0x000fe20008001818 */
[----:B------:R-:W-:Y:S01]  /*6480*/  R2UR UR10, R210 ;  /* 0x00000000d20a72ca */ /* 0x000fe200000e0000 */
[----:B------:R-:W-:Y:S01]  /*6490*/  UMOV UR11, 0x40000040 ;  /* 0x40000040000b7882 */ /* 0x000fe20000000000 */
[----:B------:R-:W-:Y:S02]  /*64a0*/  WARPGROUP.DEPBAR.LE gsb0, 0x0 ;  /* 0x00008000000079c5 */ /* 0x000fe40000010000 */
[----:B------:R-:W-:-:S15]  /*64b0*/  WARPGROUP.ARRIVE ;  /* 0x00000000000079c5 */ /* 0x000fde0000000000 */
[----:B------:R-:W-:-:S08]  /*64c0*/  NOP ;  /* 0x0000000000007918 */ /* 0x000fd00000000000 */
[----:B------:R-:W-:Y:S01]  /*64d0*/  HGMMA.64x256x16.F32.BF16 R24, R160, gdesc[UR8].tnspB, R24, gsb0 ;  /* 0x43e00008a0187df0 */ /* 0x000fe20008001818 */
[----:B------:R-:W-:Y:S01]  /*64e0*/  R2UR UR10, R152 ;  /* 0x00000000980a72ca */ /* 0x000fe200000e0000 */
[----:B------:R-:W-:Y:S01]  /*64f0*/  UMOV UR11, 0x40000040 ;  /* 0x40000040000b7882 */ /* 0x000fe20000000000 */
[----:B------:R-:W-:Y:S02]  /*6500*/  WARPGROUP.DEPBAR.LE gsb0, 0x0 ;  /* 0x00008000000079c5 */ /* 0x000fe40000010000 */
[----:B------:R-:W-:-:S15]  /*6510*/  WARPGROUP.ARRIVE ;  /* 0x00000000000079c5 */ /* 0x000fde0000000000 */
[----:B------:R-:W-:-:S08]  /*6520*/  NOP ;  /* 0x0000000000007918 */ /* 0x000fd00000000000 */
[----:B------:R-:W-:Y:S03]  /*6530*/  HGMMA.64x256x16.F32.BF16 R24, R164, gdesc[UR8].tnspB, R24, gsb0 ;  /* 0x43e00008a4187df0 */ /* 0x000fe60008001818 */
[----:B------:R-:W-:Y:S02]  /*6540*/  WARPGROUP.DEPBAR.LE gsb0, 0x0 ;  /* 0x00008000000079c5 */ /* 0x000fe40000010000 */
[----:B------:R-:W-:Y:S01]  /*6550*/  @!PT LDS RZ, [RZ] ;  /* 0x00000000fffff984 */ /* 0x000fe20000000800 */
[----:B------:R-:W-:Y:S01]  /*6560*/  @!PT LDS RZ, [RZ] ;  /* 0x00000000fffff984 */ /* 0x000fe20000000800 */
[----:B------:R0:W-:Y:S06]  /*6570*/  MEMBAR.ALL.CTA ;  /* 0x0000000000007992 */ /* 0x0001ec0000008000 */
[----:B0-----:R-:W0:Y:S02]  /*6580*/  FENCE.VIEW.ASYNC.S ;  /* 0x00000000000073c6 */ /* 0x001e240000000000 */
[----:B0-----:R-:W-:Y:S01]  /*6590*/  NOP ;  /* 0x0000000000007918 */ /* 0x001fe20000000000 */
[----:B------:R-:W-:Y:S06]  /*65a0*/  BAR.ARV 0xe, 0x100 ;  /* 0x0384000000007b1d */ /* 0x000fec0000002000 */
[----:B--2---:R-:W-:Y:S05]  /*65b0*/  @!P0 BRA `(.L_x_3399) ;  /* 0x0000000000048947 */ /* 0x004fea0003800000 */
[----:B------:R-:W-:Y:S01]  /*65c0*/  BPT.TRAP 0x1 ;  /* 0x000000040000795c */ /* 0x000fe20000300000 */
.L_x_3399:
[----:B------:R-:W0:Y:S01]  /*65d0*/  S2UR UR10, SR_CgaCtaId ;  /* 0x00000000000a79c3 */ /* 0x000e220000008800 */
[----:B------:R-:W-:Y:S01]  /*65e0*/  R2UR UR7, R2 ;  /* 0x00000000020772ca */ /* 0x000fe200000e0000 */
[----:B------:R-:W-:Y:S01]  /*65f0*/  UIADD3 UR39, UR39, -0x2, URZ ;  /* 0xfffffffe27277890 */ /* 0x000fe2000fffe03f */
[----:B------:R-:W-:-:S03]  /*6600*/  IMAD.MOV.U32 R152, RZ, RZ, RZ ;  /* 0x000000ffff987224 */ /* 0x000fc600078e00ff */
[----:B------:R-:W-:-:S06]  /*6610*/  UISETP.GE.AND UP0, UPT, UR39, UR60, UPT ;  /* 0x0000003c2700728c */ /* 0x000fcc000bf06270 */
[----:B------:R-:W-:Y:S02]  /*6620*/  PLOP3.LUT P1, PT, PT, PT, UP0, 0x80, 0x0 ;  /* 0x000000000000781c */ /* 0x000fe40003f2f008 */
[----:B------:R-:W-:-:S04]  /*6630*/  UIADD3 UR7, UR7, 0x38860, URZ ;  /* 0x0003886007077890 */ /* 0x000fc8000fffe03f */
[----:B0-----:R-:W-:-:S09]  /*6640*/  UPRMT UR7, UR10, 0x654, UR7 ;  /* 0x000006540a077896 */ /* 0x001fd20008000007 */
[----:B------:R-:W-:Y:S01]  /*6650*/  SYNCS.ARRIVE.TRANS64.RED.A1T0 RZ, [UR7], RZ ;  /* 0x000000ffffff79a7 */ /* 0x000fe20008100407 */
[----:B------:R-:W-:Y:S05]  /*6660*/  @!P1 BRA `(.L_x_3400) ;  /* 0x0000003000809947 */ /* 0x000fea0003800000 */
[----:B------:R-:W-:Y:S01]  /*6670*/  IMAD.MOV.U32 R198, RZ, RZ, RZ ;  /* 0x000000ffffc67224 */ /* 0x000fe200078e00ff */
[----:B------:R-:W-:Y:S01]  /*6680*/  ULDC UR38, c[0x0][0xad0] ;  /* 0x0002b40000267ab9 */ /* 0x000fe20000000800 */
[----:B------:R-:W-:-:S07]  /*6690*/  IMAD.MOV.U32 R200, RZ, RZ, RZ ;  /* 0x000000ffffc87224 */ /* 0x000fce00078e00ff */
.L_x_3411:
[----:B------:R-:W-:Y:S02]  /*66a0*/  VIADD R197, R200, 0x1 ;  /* 0x00000001c8c57836 */ /* 0x000fe40000000000 */
[----:B------:R-:W-:Y:S01]  /*66b0*/  IMAD.U32 R152, RZ, RZ, UR39 ;  /* 0x00000027ff987e24 */ /* 0x000fe2000f8e00ff */
[----:B------:R-:W-:Y:S02]  /*66c0*/  UIADD3 UR39, UR39, -0x1, URZ ;  /* 0xffffffff27277890 */ /* 0x000fe4000fffe03f */
[C---:B------:R-:W-:Y:S02]  /*66d0*/  ISETP.NE.AND P2, PT, R197.reuse, 0x2, PT ;  /* 0x00000002c500780c */ /* 0x040fe40003f45270 */
[----:B------:R-:W-:Y:S02]  /*66e0*/  ISETP.GT.AND P1, PT, R152, UR60, PT ;  /* 0x0000003c98007c0c */ /* 0x000fe4000bf24270 */
[----:B------:R-:W-:Y:S02]  /*66f0*/  SEL R153, RZ, 0x1, P2 ;  /* 0x00000001ff997807 */ /* 0x000fe40001000000 */
[----:B------:R-:W-:-:S02]  /*6700*/  SEL R197, R197, RZ, P2 ;  /* 0x000000ffc5c57207 */ /* 0x000fc40001000000 */
[----:B------:R-:W-:Y:S01]  /*6710*/  LOP3.LUT R198, R198, R153, RZ, 0x3c, !PT ;  /* 0x00000099c6c67212 */ /* 0x000fe200078e3cff */
[----:B------:R-:W-:Y:S06]  /*6720*/  @!P0 BRA `(.L_x_3401) ;  /* 0x0000000000048947 */ /* 0x000fec0003800000 */
[----:B------:R-:W-:Y:S01]  /*6730*/  BPT.TRAP 0x1 ;  /* 0x000000040000795c */ /* 0x000fe20000300000 */
.L_x_3401:
[----:B------:R-:W-:Y:S01]  /*6740*/  IMAD R196, R197, 0x8, R2 ;  /* 0x00000008c5c47824 */ /* 0x000fe200078e0202 */
[----:B------:R-:W-:-:S04]  /*6750*/  SHF.L.U32 R201, R198, 0x1f, RZ ;  /* 0x0000001fc6c97819 */ /* 0x000fc800000006ff */
[----:B------:R0:W1:Y:S01]  /*6760*/  SYNCS.PHASECHK.TRANS64.TRYWAIT P2, [R196+URZ+0x38830], R201 ;  /* 0x038830c9c40075a7 */ /* 0x000062000804017f */
[----:B------:R-:W-:Y:S05]  /*6770*/  @!P0 BRA `(.L_x_3402) ;  /* 0x0000000000048947 */ /* 0x000fea0003800000 */
[----:B------:R-:W-:Y:S01]  /*6780*/  BPT.TRAP 0x1 ;  /* 0x000000040000795c */ /* 0x000fe20000300000 */
.L_x_3402:
[----:B------:R-:W-:Y:S01]  /*6790*/  IMAD R199, R197, 0x200, R184 ;  /* 0x00000200c5c77824 */ /* 0x000fe200078e02b8 */
[----:B-1----:R-:W-:Y:S06]  /*67a0*/  @P2 BRA `(.L_x_3403) ;  /* 0x0000000000082947 */ /* 0x002fec0003800000 */
[----:B------:R-:W1:Y:S02]  /*67b0*/  SYNCS.PHASECHK.TRANS64.TRYWAIT P2, [R196+URZ+0x38830], R201 ;  /* 0x038830c9c40075a7 */ /* 0x000e64000804017f */
[----:B-1----:R-:W-:Y:S05]  /*67c0*/  @!P2 BRA `(.L_x_3404) ;  /* 0x000000a80064a947 */ /* 0x002fea0003800000 */
.L_x_3403:
[----:B------:R-:W-:Y:S01]  /*67d0*/  R2UR UR6, R199 ;  /* 0x00000000c70672ca */ /* 0x000fe200000e0000 */
[----:B------:R-:W-:Y:S01]  /*67e0*/  WARPGROUP.ARRIVE ;  /* 0x00000000000079c5 */ /* 0x000fe20000000000 */
[----:B------:R-:W-:Y:S01]  /*67f0*/  MOV R202, UR17 ;  /* 0x0000001100ca7c02 */ /* 0x000fe20008000f00 */
[----:B------:R-:W-:Y:S01]  /*6800*/  UMOV UR19, 0x40000040 ;  /* 0x4000004000137882 */ /* 0x000fe20000000000 */
[----:B------:R-:W-:Y:S01]  /*6810*/  MOV R203, UR16 ;  /* 0x0000001000cb7c02 */ /* 0x000fe20008000f00 */
[----:B------:R-:W-:Y:S01]  /*6820*/  UMOV UR15, 0x40000040 ;  /* 0x40000040000f7882 */ /* 0x000fe20000000000 */
[----:B------:R-:W-:Y:S01]  /*6830*/  R2UR UR16, R22 ;  /* 0x00000000161072ca */ /* 0x000fe200000e0000 */
[----:B------:R-:W-:Y:S01]  /*6840*/  UMOV UR11, 0x40000040 ;  /* 0x40000040000b7882 */ /* 0x000fe20000000000 */
[----:B------:R-:W-:Y:S01]  /*6850*/  R2UR UR17, R23 ;  /* 0x00000000171172ca */ /* 0x000fe200000e0000 */
[----:B------:R-:W-:Y:S01]  /*6860*/  UMOV UR59, 0x40000040 ;  /* 0x40000040003b7882 */ /* 0x000fe20000000000 */
[----:B------:R-:W-:-:S02]  /*6870*/  MOV R204, UR13 ;  /* 0x0000000d00cc7c02 */ /* 0x000fc40008000f00 */
[----:B------:R-:W-:Y:S01]  /*6880*/  MOV R205, UR12 ;  /* 0x0000000c00cd7c02 */ /* 0x000fe20008000f00 */
[----:B------:R-:W-:Y:S01]  /*6890*/  UMOV UR18, UR6 ;  /* 0x0000000600127c82 */ /* 0x000fe20008000000 */
[----:B------:R-:W-:Y:S02]  /*68a0*/  R2UR UR12, R8 ;  /* 0x00000000080c72ca */ /* 0x000fe400000e0000 */
[----:B------:R-:W-:Y:S02]  /*68b0*/  R2UR UR13, R9 ;  /* 0x00000000090d72ca */ /* 0x000fe400000e0000 */
[----:B------:R-:W-:Y:S02]  /*68c0*/  MOV R206, UR9 ;  /* 0x0000000900ce7c02 */ /* 0x000fe40008000f00 */
[----:B------:R-:W-:Y:S01]  /*68d0*/  MOV R207, UR8 ;  /* 0x0000000800cf7c02 */ /* 0x000fe20008000f00 */
[----:B------:R-:W-:Y:S01]  /*68e0*/  HGMMA.64x64x16.F32.BF16 R152, gdesc[UR16], RZ, !UPT, gsb0 ;  /* 0x00e00000109879f0 */ /* 0x000fe2000c0018ff */
[----:B------:R-:W-:-:S02]  /*68f0*/  R2UR UR17, R202 ;  /* 0x00000000ca1172ca */ /* 0x000fc400000e0000 */
[C---:B------:R-:W-:Y:S02]  /*6900*/  IADD3 R202, R199.reuse, 0x2, RZ ;  /* 0x00000002c7ca7810 */ /* 0x040fe40007ffe0ff */
[----:B------:R-:W-:Y:S02]  /*6910*/  R2UR UR8, R10 ;  /* 0x000000000a0872ca */ /* 0x000fe400000e0000 */
[----:B------:R-:W-:Y:S01]  /*6920*/  R2UR UR6, R202 ;  /* 0x00000000ca0672ca */ /* 0x000fe200000e0000 */
[----:B------:R-:W-:Y:S01]  /*6930*/  VIADD R202, R199, 0x4 ;  /* 0x00000004c7ca7836 */ /* 0x000fe20000000000 */
[----:B------:R-:W-:Y:S01]  /*6940*/  R2UR UR9, R11 ;  /* 0x000000000b0972ca */ /* 0x000fe200000e0000 */
[----:B------:R-:W-:Y:S01]  /*6950*/  VIADD R199, R199, 0x6 ;  /* 0x00000006c7c77836 */ /* 0x000fe20000000000 */
[----:B------:R-:W-:Y:S02]  /*6960*/  R2UR UR56, R12 ;  /* 0x000000000c3872ca */ /* 0x000fe400000e0000 */
[----:B------:R-:W-:-:S02]  /*6970*/  R2UR UR57, R13 ;  /* 0x000000000d3972ca */ /* 0x000fc400000e0000 */
[----:B------:R-:W-:-:S05]  /*6980*/  R2UR UR16, R203 ;  /* 0x00000000cb1072ca */ /* 0x000fca00000e0000 */
[----:B------:R-:W-:Y:S01]  /*6990*/  UMOV UR14, UR6 ;  /* 0x00000006000e7c82 */ /* 0x000fe20008000000 */
[----:B------:R-:W-:-:S13]  /*69a0*/  R2UR UR6, R202 ;  /* 0x00000000ca0672ca */ /* 0x000fda00000e0000 */
[----:B------:R-:W-:Y:S01]  /*69b0*/  UMOV UR10, UR6 ;  /* 0x00000006000a7c82 */ /* 0x000fe20008000000 */
[----:B------:R-:W-:-:S13]  /*69c0*/  R2UR UR6, R199 ;  /* 0x00000000c70672ca */ /* 0x000fda00000e0000 */
[----:B------:R-:W-:Y:S01]  /*69d0*/  UMOV UR58, UR6 ;  /* 0x00000006003a7c82 */ /* 0x000fe20008000000 */
[----:B------:R-:W-:Y:S02]  /*69e0*/  WARPGROUP.DEPBAR.LE gsb0, 0x0 ;  /* 0x00008000000079c5 */ /* 0x000fe40000010000 */
[----:B------:R-:W-:-:S06]  /*69f0*/  WARPGROUP.ARRIVE ;  /* 0x00000000000079c5 */ /* 0x000fcc0000000000 */
[----:B------:R-:W-:Y:S01]  /*6a00*/  HGMMA.64x64x16.F32.BF16 R152, gdesc[UR12], R152, gsb0 ;  /* 0x00e000000c9879f0 */ /* 0x000fe20008001898 */
[----:B------:R-:W-:Y:S02]  /*6a10*/  R2UR UR13, R204 ;  /* 0x00000000cc0d72ca */ /* 0x000fe400000e0000 */
[----:B------:R-:W-:Y:S01]  /*6a20*/  R2UR UR12, R205 ;  /* 0x00000000cd0c72ca */ /* 0x000fe200000e0000 */
[----:B------:R-:W-:Y:S02]  /*6a30*/  WARPGROUP.DEPBAR.LE gsb0, 0x0 ;  /* 0x00008000000079c5 */ /* 0x000fe40000010000 */
[----:B------:R-:W-:-:S06]  /*6a40*/  WARPGROUP.ARRIVE ;  /* 0x00000000000079c5 */ /* 0x000fcc0000000000 */
[----:B------:R-:W-:Y:S01]  /*6a50*/  HGMMA.64x64x16.F32.BF16 R152, gdesc[UR8], R152, gsb0 ;  /* 0x00e00000089879f0 */ /* 0x000fe20008001898 */
[----:B------:R-:W-:Y:S02]  /*6a60*/  R2UR UR9, R206 ;  /* 0x00000000ce0972ca */ /* 0x000fe400000e0000 */
[----:B------:R-:W-:Y:S01]  /*6a70*/  R2UR UR8, R207 ;  /* 0x00000000cf0872ca */ /* 0x000fe200000e0000 */
[----:B------:R-:W-:Y:S02]  /*6a80*/  WARPGROUP.DEPBAR.LE gsb0, 0x0 ;  /* 0x00008000000079c5 */ /* 0x000fe40000010000 */
[----:B------:R-:W-:-:S06]  /*6a90*/  WARPGROUP.ARRIVE ;  /* 0x00000000000079c5 */ /* 0x000fcc0000000000 */
[----:B------:R-:W-:Y:S03]  /*6aa0*/  HGMMA.64x64x16.F32.BF16 R152, gdesc[UR56], R152, gsb0 ;  /* 0x00e00000389879f0 */ /* 0x000fe60008001898 */
[----:B------:R-:W-:Y:S02]  /*6ab0*/  WARPGROUP.DEPBAR.LE gsb0, 0x0 ;  /* 0x00008000000079c5 */ /* 0x000fe40000010000 */
[----:B------:R-:W-:Y:S05]  /*6ac0*/  @!P0 BRA `(.L_x_3405) ;  /* 0x0000000000048947 */ /* 0x000fea0003800000 */
[----:B------:R-:W-:Y:S01]  /*6ad0*/  BPT.TRAP 0x1 ;  /* 0x000000040000795c */ /* 0x000fe20000300000 */
.L_x_3405:
[----:B------:R2:W3:Y:S01]  /*6ae0*/  SYNCS.PHASECHK.TRANS64.TRYWAIT P2, [R196+URZ+0x38850], R201 ;  /* 0x038850c9c40075a7 */ /* 0x0004e2000804017f */
[----:B------:R-:W-:Y:S05]  /*6af0*/  @!P0 BRA `(.L_x_3406) ;  /* 0x0000000000048947 */ /* 0x000fea0003800000 */
[----:B------:R-:W-:Y:S01]  /*6b00*/  BPT.TRAP 0x1 ;  /* 0x000000040000795c */ /* 0x000fe20000300000 */
.L_x_3406:
[----:B------:R-:W-:Y:S01]  /*6b10*/  IMAD R199, R197, 0x1000, R3 ;  /* 0x00001000c5c77824 */ /* 0x000fe200078e0203 */
[----:B---3--:R-:W-:Y:S06]  /*6b20*/  @P2 BRA `(.L_x_3407) ;  /* 0x0000000000082947 */ /* 0x008fec0003800000 */
[----:B------:R-:W3:Y:S02]  /*6b30*/  SYNCS.PHASECHK.TRANS64.TRYWAIT P2, [R196+URZ+0x38850], R201 ;  /* 0x038850c9c40075a7 */ /* 0x000ee4000804017f */
[----:B---3--:R-:W-:Y:S05]  /*6b40*/  @!P2 BRA `(.L_x_3408) ;  /* 0x000000a40098a947 */ /* 0x008fea0003800000 */
.L_x_3407:
[----:B------:R-:W-:Y:S01]  /*6b50*/  R2UR UR6, R199 ;  /* 0x00000000c70672ca */ /* 0x000fe200000e0000 */
[----:B------:R-:W-:Y:S01]  /*6b60*/  WARPGROUP.ARRIVE ;  /* 0x00000000000079c5 */ /* 0x000fe20000000000 */
[----:B0123--:R-:W-:Y:S01]  /*6b70*/  MOV R201, UR49 ;  /* 0x0000003100c97c02 */ /* 0x00ffe20008000f00 */
[----:B------:R-:W-:Y:S01]  /*6b80*/  UMOV UR51, 0x40000040 ;  /* 0x4000004000337882 */ /* 0x000fe20000000000 */
[----:B------:R-:W-:Y:S01]  /*6b90*/  MOV R202, UR48 ;  /* 0x0000003000ca7c02 */ /* 0x000fe20008000f00 */
[----:B------:R-:W-:Y:S01]  /*6ba0*/  UMOV UR55, 0x40000040 ;  /* 0x4000004000377882 */ /* 0x000fe20000000000 */
[----:B------:R-:W-:Y:S01]  /*6bb0*/  R2UR UR48, R14 ;  /* 0x000000000e3072ca */ /* 0x000fe200000e0000 */
[----:B------:R-:W-:Y:S01]  /*6bc0*/  UMOV UR59, 0x40000040 ;  /* 0x40000040003b7882 */ /* 0x000fe20000000000 */
[----:B------:R-:W-:Y:S01]  /*6bd0*/  R2UR UR49, R15 ;  /* 0x000000000f3172ca */ /* 0x000fe200000e0000 */
[----:B------:R-:W-:Y:S01]  /*6be0*/  UMOV UR7, 0x40000040 ;  /* 0x4000004000077882 */ /* 0x000fe20000000000 */
[----:B------:R-:W-:Y:S01]  /*6bf0*/  MOV R203, UR53 ;  /* 0x0000003500cb7c02 */ /* 0x000fe20008000f00 */
[----:B------:R-:W-:Y:S01]  /*6c00*/  UMOV UR11, 0x40000040 ;  /* 0x40000040000b7882 */ /* 0x000fe20000000000 */
[----:B------:R-:W-:Y:S01]  /*6c10*/  MOV R204, UR52 ;  /* 0x0000003400cc7c02 */ /* 0x000fe20008000f00 */
[----:B------:R-:W-:Y:S01]  /*6c20*/  UMOV UR50, UR6 ;  /* 0x0000000600327c82 */ /* 0x000fe20008000000 */
[----:B------:R-:W-:Y:S01]  /*6c30*/  R2UR UR52, R16 ;  /* 0x00000000103472ca */ /* 0x000fe200000e0000 */
[----:B------:R-:W-:Y:S01]  /*6c40*/  UMOV UR15, 0x40000040 ;  /* 0x40000040000f7882 */ /* 0x000fe20000000000 */
[----:B------:R-:W-:Y:S01]  /*6c50*/  R2UR UR53, R17 ;  /* 0x00000000113572ca */ /* 0x000fe200000e0000 */
[----:B------:R-:W-:Y:S01]  /*6c60*/  UMOV UR19, 0x40000040 ;  /* 0x4000004000137882 */ /* 0x000fe20000000000 */
[----:B------:R-:W-:Y:S01]  /*6c70*/  MOV R207, UR37 ;  /* 0x0000002500cf7c02 */ /* 0x000fe20008000f00 */
[----:B------:R-:W-:Y:S01]  /*6c80*/  UMOV UR23, 0x40000040 ;  /* 0x4000004000177882 */ /* 0x000fe20000000000 */
[----:B------:R-:W-:Y:S01]  /*6c90*/  MOV R208, UR36 ;  /* 0x0000002400d07c02 */ /* 0x000fe20008000f00 */
[----:B------:R-:W-:Y:S01]  /*6ca0*/  HGMMA.64x64x16.F32.BF16 R152, gdesc[UR48], R152, gsb0 ;  /* 0x00e00000309879f0 */ /* 0x000fe20008001898 */
[----:B------:R-:W-:Y:S01]  /*6cb0*/  R2UR UR49, R201 ;  /* 0x00000000c93172ca */ /* 0x000fe200000e0000 */
[----:B------:R-:W-:Y:S01]  /*6cc0*/  VIADD R201, R199, 0x2 ;  /* 0x00000002c7c97836 */ /* 0x000fe20000000000 */
[----:B------:R-:W-:Y:S01]  /*6cd0*/  R2UR UR36, R18 ;  /* 0x00000000122472ca */ /* 0x000fe200000e0000 */
[----:B------:R-:W-:Y:S01]  /*6ce0*/  UMOV UR27, 0x40000040 ;  /* 0x40000040001b7882 */ /* 0x000fe20000000000 */
[----:B------:R-:W-:Y:S01]  /*6cf0*/  R2UR UR37, R19 ;  /* 0x00000000132572ca */ /* 0x000fe200000e0000 */
[----:B------:R-:W-:Y:S01]  /*6d00*/  UMOV UR31, 0x40000040 ;  /* 0x40000040001f7882 */ /* 0x000fe20000000000 */
[----:B------:R-:W-:Y:S01]  /*6d10*/  R2UR UR6, R201 ;  /* 0x00000000c90672ca */ /* 0x000fe200000e0000 */
[----:B------:R-:W-:Y:S01]  /*6d20*/  VIADD R201, R199, 0x4 ;  /* 0x00000004c7c97836 */ /* 0x000fe20000000000 */
        /* <DEDUP_REMOVED lines=8> */
[----:B------:R-:W-:Y:S01]  /*6db0*/  R2UR UR48, R202 ;  /* 0x00000000ca3072ca */ /* 0x000fe200000e0000 */
[----:B------:R-:W-:Y:S01]  /*6dc0*/  UMOV UR51, 0x40000040 ;  /* 0x4000004000337882 */ /* 0x000fe20000000000 */
[----:B------:R-:W0:Y:S01]  /*6dd0*/  S2R R209, SR_TID.X ;  /* 0x0000000000d17919 */ /* 0x000e220000002100 */
[----:B------:R-:W-:Y:S01]  /*6de0*/  UMOV UR54, UR6 ;  /* 0x0000000600367c82 */ /* 0x000fe20008000000 */
[----:B------:R-:W-:Y:S01]  /*6df0*/  R2UR UR6, R201 ;  /* 0x00000000c90672ca */ /* 0x000fe200000e0000 */
[----:B------:R-:W-:-:S12]  /*6e00*/  VIADD R201, R199, 0x6 ;  /* 0x00000006c7c97836 */ /* 0x000fd80000000000 */
[----:B------:R-:W-:Y:S01]  /*6e10*/  UMOV UR38, UR6 ;  /* 0x0000000600267c82 */ /* 0x000fe20008000000 */
[----:B------:R-:W-:Y:S01]  /*6e20*/  R2UR UR6, R201 ;  /* 0x00000000c90672ca */ /* 0x000fe200000e0000 */
[----:B------:R-:W-:-:S12]  /*6e30*/  VIADD R201, R199, 0x200 ;  /* 0x00000200c7c97836 */ /* 0x000fd80000000000 */
[----:B------:R-:W-:Y:S01]  /*6e40*/  UMOV UR58, UR6 ;  /* 0x00000006003a7c82 */ /* 0x000fe20008000000 */
[----:B------:R-:W-:Y:S01]  /*6e50*/  R2UR UR6, R201 ;  /* 0x00000000c90672ca */ /* 0x000fe200000e0000 */
[----:B------:R-:W-:Y:S01]  /*6e60*/  VIADD R201, R199, 0x202 ;  /* 0x00000202c7c97836 */ /* 0x000fe20000000000 */
[----:B0-----:R-:W-:-:S04]  /*6e70*/  SHF.R.U32.HI R209, RZ, 0x7, R209 ;  /* 0x00000007ffd17819 */ /* 0x001fc800000116d1 */
[----:B------:R-:W-:Y:S01]  /*6e80*/  R2UR UR10, R201 ;  /* 0x00000000c90a72ca */ /* 0x000fe200000e0000 */
[----:B------:R-:W-:-:S05]  /*6e90*/  VIADD R201, R199, 0x204 ;  /* 0x00000204c7c97836 */ /* 0x000fca0000000000 */
[----:B------:R-:W-:Y:S02]  /*6ea0*/  R2UR UR14, R201 ;  /* 0x00000000c90e72ca */ /* 0x000fe400000e0000 */
[----:B------:R-:W-:-:S04]  /*6eb0*/  IADD3 R201, R199, 0x206, RZ ;  /* 0x00000206c7c97810 */ /* 0x000fc80007ffe0ff */
[----:B------:R-:W-:Y:S01]  /*6ec0*/  R2UR UR18, R201 ;  /* 0x00000000c91272ca */ /* 0x000fe200000e0000 */
[----:B------:R-:W-:-:S05]  /*6ed0*/  VIADD R201, R199, 0x400 ;  /* 0x00000400c7c97836 */ /* 0x000fca0000000000 */
[----:B------:R-:W-:Y:S01]  /*6ee0*/  R2UR UR22, R201 ;  /* 0x00000000c91672ca */ /* 0x000fe200000e0000 */
[----:B------:R-:W-:Y:S01]  /*6ef0*/  VIADD R201, R199, 0x402 ;  /* 0x00000402c7c97836 */ /* 0x000fe20000000000 */
[----:B------:R-:W-:Y:S02]  /*6f00*/  WARPGROUP.DEPBAR.LE gsb0, 0x0 ;  /* 0x00008000000079c5 */ /* 0x000fe40000010000 */
[----:B------:R-:W-:Y:S02]  /*6f10*/  WARPGROUP.ARRIVE ;  /* 0x00000000000079c5 */ /* 0x000fe40000000000 */
[----:B------:R-:W-:Y:S01]  /*6f20*/  R2UR UR26, R201 ;  /* 0x00000000c91a72ca */ /* 0x000fe200000e0000 */
[----:B------:R-:W-:-:S03]  /*6f30*/  VIADD R201, R199, 0x404 ;  /* 0x00000404c7c97836 */ /* 0x000fc60000000000 */
[----:B------:R-:W-:Y:S02]  /*6f40*/  HGMMA.64x64x16.F32.BF16 R152, gdesc[UR52], R152, gsb0 ;  /* 0x00e00000349879f0 */ /* 0x000fe40008001898 */
[----:B------:R-:W-:Y:S01]  /*6f50*/  R2UR UR30, R201 ;  /* 0x00000000c91e72ca */ /* 0x000fe200000e0000 */
[----:B------:R-:W-:Y:S01]  /*6f60*/  VIADD R201, R199, 0x406 ;  /* 0x00000406c7c97836 */ /* 0x000fe20000000000 */
[----:B------:R-:W-:Y:S01]  /*6f70*/  R2UR UR53, R203 ;  /* 0x00000000cb3572ca */ /* 0x000fe200000e0000 */
[----:B------:R-:W-:Y:S01]  /*6f80*/  UMOV UR55, 0x40000040 ;  /* 0x4000004000377882 */ /* 0x000fe20000000000 */
[----:B------:R-:W-:Y:S01]  /*6f90*/  R2UR UR52, R204 ;  /* 0x00000000cc3472ca */ /* 0x000fe200000e0000 */
[----:B------:R-:W-:Y:S01]  /*6fa0*/  VIADD R204, R199, 0x800 ;  /* 0x00000800c7cc7836 */ /* 0x000fe20000000000 */
[----:B------:R-:W-:Y:S01]  /*6fb0*/  R2UR UR34, R201 ;  /* 0x00000000c92272ca */ /* 0x000fe200000e0000 */
[----:B------:R-:W-:-:S05]  /*6fc0*/  VIADD R201, R199, 0x600 ;  /* 0x00000600c7c97836 */ /* 0x000fca0000000000 */
[----:B------:R-:W-:Y:S01]  /*6fd0*/  R2UR UR42, R201 ;  /* 0x00000000c92a72ca */ /* 0x000fe200000e0000 */
[----:B------:R-:W-:-:S05]  /*6fe0*/  VIADD R201, R199, 0x602 ;  /* 0x00000602c7c97836 */ /* 0x000fca0000000000 */
[----:B------:R-:W-:Y:S01]  /*6ff0*/  R2UR UR46, R201 ;  /* 0x00000000c92e72ca */ /* 0x000fe200000e0000 */
[----:B------:R-:W-:-:S05]  /*7000*/  VIADD R201, R199, 0x604 ;  /* 0x00000604c7c97836 */ /* 0x000fca0000000000 */
[----:B------:R-:W-:Y:S01]  /*7010*/  R2UR UR50, R201 ;  /* 0x00000000c93272ca */ /* 0x000fe200000e0000 */
[----:B------:R-:W-:-:S05]  /*7020*/  VIADD R201, R199, 0x606 ;  /* 0x00000606c7c97836 */ /* 0x000fca0000000000 */
[----:B------:R-:W-:Y:S02]  /*7030*/  R2UR UR54, R201 ;  /* 0x00000000c93672ca */ /* 0x000fe400000e0000 */
[----:B------:R-:W0:Y:S02]  /*7040*/  SHFL.IDX PT, R201, R209, RZ, 0x1f ;  /* 0x00001fffd1c97589 */ /* 0x000e2400000e0000 */
[----:B0-----:R-:W-:-:S04]  /*7050*/  ISETP.GT.AND P2, PT, R201, 0x7f, PT ;  /* 0x0000007fc900780c */ /* 0x001fc80003f44270 */
[----:B------:R-:W-:-:S04]  /*7060*/  SEL R201, RZ, 0x2, !P2 ;  /* 0x00000002ffc97807 */ /* 0x000fc80005000000 */
[----:B------:R-:W-:Y:S01]  /*7070*/  IADD3 R202, R4, R201, RZ ;  /* 0x000000c904ca7210 */ /* 0x000fe20007ffe0ff */
[----:B------:R-:W-:Y:S01]  /*7080*/  IMAD.IADD R203, R201, 0x1, R204 ;  /* 0x00000001c9cb7824 */ /* 0x000fe200078e02cc */
[----:B------:R-:W-:Y:S02]  /*7090*/  WARPGROUP.DEPBAR.LE gsb0, 0x0 ;  /* 0x00008000000079c5 */ /* 0x000fe40000010000 */
[----:B------:R-:W-:-:S06]  /*70a0*/  WARPGROUP.ARRIVE ;  /* 0x00000000000079c5 */ /* 0x000fcc0000000000 */
[----:B------:R-:W-:Y:S01]  /*70b0*/  HGMMA.64x64x16.F32.BF16 R152, gdesc[UR36], R152, gsb0 ;  /* 0x00e00000249879f0 */ /* 0x000fe20008001898 */
[----:B------:R-:W-:Y:S02]  /*70c0*/  R2UR UR39, R205 ;  /* 0x00000000cd2772ca */ /* 0x000fe400000e0000 */
[----:B------:R-:W-:Y:S02]  /*70d0*/  R2UR UR38, R206 ;  /* 0x00000000ce2672ca */ /* 0x000fe400000e0000 */
[----:B------:R-:W-:Y:S02]  /*70e0*/  R2UR UR37, R207 ;  /* 0x00000000cf2572ca */ /* 0x000fe400000e0000 */
[----:B------:R-:W-:Y:S01]  /*70f0*/  R2UR UR36, R208 ;  /* 0x00000000d02472ca */ /* 0x000fe200000e0000 */
[----:B------:R-:W-:Y:S02]  /*7100*/  WARPGROUP.DEPBAR.LE gsb0, 0x0 ;  /* 0x00008000000079c5 */ /* 0x000fe40000010000 */
[----:B------:R-:W-:-:S06]  /*7110*/  WARPGROUP.ARRIVE ;  /* 0x00000000000079c5 */ /* 0x000fcc0000000000 */
[----:B------:R-:W-:Y:S01]  /*7120*/  HGMMA.64x64x16.F32.BF16 R152, gdesc[UR56], R152, gsb0 ;  /* 0x00e00000389879f0 */ /* 0x000fe20008001898 */
[----:B------:R-:W-:Y:S01]  /*7130*/  R2UR UR56, R202 ;  /* 0x00000000ca3872ca */ /* 0x000fe200000e0000 */
[----:B------:R-:W-:Y:S01]  /*7140*/  UMOV UR57, 0x40000040 ;  /* 0x4000004000397882 */ /* 0x000fe20000000000 */
[----:B------:R-:W-:Y:S01]  /*7150*/  R2UR UR58, R203 ;  /* 0x00000000cb3a72ca */ /* 0x000fe200000e0000 */
[----:B------:R-:W-:Y:S01]  /*7160*/  UMOV UR59, 0x40000040 ;  /* 0x40000040003b7882 */ /* 0x000fe20000000000 */
[----:B------:R-:W-:-:S05]  /*7170*/  IMAD.MOV.U32 R202, RZ, RZ, 0x4 ;  /* 0x00000004ffca7424 */ /* 0x000fca00078e00ff */
[C---:B------:R-:W-:Y:S02]  /*7180*/  SEL R203, R202.reuse, 0x2, P2 ;  /* 0x00000002cacb7807 */ /* 0x040fe40001000000 */
[----:B------:R-:W-:-:S03]  /*7190*/  SEL R202, R202, 0x6, !P2 ;  /* 0x00000006caca7807 */ /* 0x000fc60005000000 */
[--C-:B------:R-:W-:Y:S02]  /*71a0*/  IMAD.IADD R205, R4, 0x1, R203.reuse ;  /* 0x0000000104cd7824 */ /* 0x100fe400078e02cb */
        /* <DEDUP_REMOVED lines=60> */
[----:B------:R-:W-:Y:S02]  /*7570*/  IADD3 R204, R204, R205, R199 ;  /* 0x000000cdcccc7210 */ /* 0x000fe40007ffe0c7 */
        /* <DEDUP_REMOVED lines=17> */
[----:B------:R-:W-:Y:S02]  /*7690*/  IMAD.IADD R205, R5, 0x1, R203 ;  /* 0x0000000105cd7824 */ /* 0x000fe400078e02cb */
        /* <DEDUP_REMOVED lines=85> */
[----:B------:R-:W-:Y:S01]  /*7bf0*/  IADD3 R201, R7, R203, RZ ;  /* 0x000000cb07c97210 */ /* 0x000fe20007ffe0ff */
[----:B------:R-:W-:Y:S01]  /*7c00*/  IMAD.IADD R203, R203, 0x1, R204 ;  /* 0x00000001cbcb7824 */ /* 0x000fe200078e02cc */
[----:B------:R-:W-:Y:S02]  /*7c10*/  WARPGROUP.DEPBAR.LE gsb0, 0x0 ;  /* 0x00008000000079c5 */ /* 0x000fe40000010000 */
[----:B------:R-:W-:-:S07]  /*7c20*/  WARPGROUP.ARRIVE ;  /* 0x00000000000079c5 */ /* 0x000fce0000000000 */
[----:B------:R-:W-:Y:S01]  /*7c30*/  HGMMA.64x64x16.F32.BF16 R152, gdesc[UR56], R152, gsb0 ;  /* 0x00e00000389879f0 */ /* 0x000fe20008001898 */
[----:B------:R-:W-:Y:S01]  /*7c40*/  R2UR UR56, R201 ;  /* 0x00000000c93872ca */ /* 0x000fe200000e0000 */
[----:B------:R-:W-:Y:S01]  /*7c50*/  UMOV UR57, 0x40000040 ;  /* 0x4000004000397882 */ /* 0x000fe20000000000 */
[----:B------:R-:W-:Y:S01]  /*7c60*/  R2UR UR58, R203 ;  /* 0x00000000cb3a72ca */ /* 0x000fe200000e0000 */
[----:B------:R-:W-:Y:S01]  /*7c70*/  UMOV UR59, 0x40000040 ;  /* 0x40000040003b7882 */ /* 0x000fe20000000000 */
[----:B------:R-:W-:Y:S02]  /*7c80*/  IMAD.IADD R201, R7, 0x1, R202 ;  /* 0x0000000107c97824 */ /* 0x000fe400078e02ca */
        /* <DEDUP_REMOVED lines=29> */
.L_x_3409:
        /* <DEDUP_REMOVED lines=34> */
[----:B------:R-:W-:Y:S01]  /*8080*/  ULDC UR6, c[0x0][0xa80] ;  /* 0x0002a00000067ab9 */ /* 0x000fe20000000800 */
[----:B------:R-:W-:Y:S01]  /*8090*/  FMUL.FTZ R209, R179, UR38 ;  /* 0x00000026b3d17c20 */ /* 0x000fe20008410000 */
[----:B------:R-:W-:Y:S01]  /*80a0*/  FMUL.FTZ R210, R182, UR38 ;  /* 0x00000026b6d27c20 */ /* 0x000fe20008410000 */
[----:B------:R-:W-:Y:S01]  /*80b0*/  FMUL.FTZ R211, R183, UR38 ;  /* 0x00000026b7d37c20 */ /* 0x000fe20008410000 */
[----:B------:R-:W1:Y:S01]  /*80c0*/  MUFU.TANH R159, R159 ;  /* 0x0000009f009f7308 */ /* 0x000e620000002400 */
[----:B--2---:R-:W-:Y:S01]  /*80d0*/  FMNMX.FTZ R158, R156, R169, !PT ;  /* 0x000000a99c9e7209 */ /* 0x004fe20007810000 */
[----:B------:R-:W2:Y:S01]  /*80e0*/  S2UR UR11, SR_CgaCtaId ;  /* 0x00000000000b79c3 */ /* 0x000ea20000008800 */
[----:B------:R-:W-:Y:S01]  /*80f0*/  R2UR UR7, R196 ;  /* 0x00000000c40772ca */ /* 0x000fe200000e0000 */
[----:B------:R-:W-:Y:S01]  /*8100*/  IMAD R217, R197, 0x1000, R193 ;  /* 0x00001000c5d97824 */ /* 0x000fe200078e02c1 */
[----:B------:R-:W-:-:S03]  /*8110*/  ISETP.NE.AND P2, PT, R186, RZ, PT ;  /* 0x000000ffba00720c */ /* 0x000fc60003f45270 */
[----:B------:R-:W3:Y:S01]  /*8120*/  MUFU.TANH R160, R160 ;  /* 0x000000a000a07308 */ /* 0x000ee20000002400 */
[----:B0-----:R-:W-:Y:S02]  /*8130*/  FMNMX.FTZ R158, R157, R158, !PT ;  /* 0x0000009e9d9e7209 */ /* 0x001fe40007810000 */
[----:B------:R-:W-:-:S05]  /*8140*/  R2UR UR10, R217 ;  /* 0x00000000d90a72ca */ /* 0x000fca00000e0000 */
[----:B------:R-:W0:Y:S01]  /*8150*/  MUFU.TANH R161, R161 ;  /* 0x000000a100a17308 */ /* 0x000e220000002400 */
[----:B-1----:R-:W-:Y:S01]  /*8160*/  FMNMX.FTZ R169, R159, R158, !PT ;  /* 0x0000009e9fa97209 */ /* 0x002fe20007810000 */
[----:B------:R-:W-:-:S06]  /*8170*/  UIADD3 UR7, UR7, 0x38840, URZ ;  /* 0x0003884007077890 */ /* 0x000fcc000fffe03f */
[----:B------:R-:W1:Y:S01]  /*8180*/  MUFU.TANH R164, R164 ;  /* 0x000000a400a47308 */ /* 0x000e620000002400 */
[----:B---3--:R-:W-:Y:S01]  /*8190*/  FMNMX.FTZ R158, R160, R169, !PT ;  /* 0x000000a9a09e7209 */ /* 0x008fe20007810000 */
[----:B--2---:R-:W-:-:S03]  /*81a0*/  UPRMT UR7, UR11, 0x654, UR7 ;  /* 0x000006540b077896 */ /* 0x004fc60008000007 */
[----:B------:R-:W-:-:S03]  /*81b0*/  UMOV UR11, 0x40000040 ;  /* 0x40000040000b7882 */ /* 0x000fc60000000000 */
[----:B------:R-:W2:Y:S01]  /*81c0*/  MUFU.TANH R165, R165 ;  /* 0x000000a500a57308 */ /* 0x000ea20000002400 */
[----:B0-----:R-:W-:Y:S02]  /*81d0*/  FMNMX.FTZ R169, R161, R158, !PT ;  /* 0x0000009ea1a97209 */ /* 0x001fe40007810000 */
[----:B------:R-:W-:Y:S05]  /*81e0*/  SYNCS.ARRIVE.TRANS64.RED.A1T0 RZ, [UR7], RZ ;  /* 0x000000ffffff79a7 */ /* 0x000fea0008100407 */
        /* <DEDUP_REMOVED lines=19> */
[----:B------:R-:W0:Y:S02]  /*8320*/  SHFL.BFLY PT, R168, R169, 0x2, 0x1f ;  /* 0x0c401f00a9a87f89 */ /* 0x000e2400000e0000 */
[----:B------:R-:W3:Y:S08]  /*8330*/  MUFU.TANH R154, R154 ;  /* 0x0000009a009a7308 */ /* 0x000ef00000002400 */
[----:B------:R-:W4:Y:S08]  /*8340*/  MUFU.TANH R155, R155 ;  /* 0x0000009b009b7308 */ /* 0x000f300000002400 */
[----:B------:R-:W5:Y:S01]  /*8350*/  MUFU.TANH R162, R162 ;  /* 0x000000a200a27308 */ /* 0x000f620000002400 */
[----:B0-----:R-:W-:-:S02]  /*8360*/  FMNMX.FTZ R171, R169, R168, !PT ;  /* 0x000000a8a9ab7209 */ /* 0x001fc40007810000 */
[----:B-1----:R-:W-:-:S05]  /*8370*/  FMNMX.FTZ R169, R153, R188, !PT ;  /* 0x000000bc99a97209 */ /* 0x002fca0007810000 */
[----:B------:R-:W0:Y:S01]  /*8380*/  MUFU.TANH R163, R163 ;  /* 0x000000a300a37308 */ /* 0x000e220000002400 */
[----:B------:R-:W1:Y:S01]  /*8390*/  SHFL.BFLY PT, R174, R171, 0x1, 0x1f ;  /* 0x0c201f00abae7f89 */ /* 0x000e6200000e0000 */
[----:B--2---:R-:W-:-:S04]  /*83a0*/  FMNMX.FTZ R169, R152, R169, !PT ;  /* 0x000000a998a97209 */ /* 0x004fc80007810000 */
[----:B---3--:R-:W-:Y:S02]  /*83b0*/  FMNMX.FTZ R168, R154, R169, !PT ;  /* 0x000000a99aa87209 */ /* 0x008fe40007810000 */
[----:B------:R-:W2:Y:S02]  /*83c0*/  MUFU.TANH R166, R166 ;  /* 0x000000a600a67308 */ /* 0x000ea40000002400 */
[----:B----4-:R-:W-:-:S04]  /*83d0*/  FMNMX.FTZ R169, R155, R168, !PT ;  /* 0x000000a89ba97209 */ /* 0x010fc80007810000 */
[----:B-----5:R-:W-:Y:S02]  /*83e0*/  FMNMX.FTZ R170, R162, R169, !PT ;  /* 0x000000a9a2aa7209 */ /* 0x020fe40007810000 */
[----:B------:R-:W3:Y:S02]  /*83f0*/  MUFU.TANH R167, R167 ;  /* 0x000000a700a77308 */ /* 0x000ee40000002400 */
[----:B0-----:R-:W-:-:S06]  /*8400*/  FMNMX.FTZ R169, R163, R170, !PT ;  /* 0x000000aaa3a97209 */ /* 0x001fcc0007810000 */
[----:B------:R-:W0:Y:S01]  /*8410*/  MUFU.TANH R204, R204 ;  /* 0x000000cc00cc7308 */ /* 0x000e220000002400 */
[----:B--2---:R-:W-:Y:S02]  /*8420*/  FMNMX.FTZ R170, R166, R169, !PT ;  /* 0x000000a9a6aa7209 */ /* 0x004fe40007810000 */
[----:B-1----:R-:W-:-:S05]  /*8430*/  FMNMX.FTZ R168, R171, R174, !PT ;  /* 0x000000aeaba87209 */ /* 0x002fca0007810000 */
[----:B------:R-:W1:Y:S01]  /*8440*/  MUFU.TANH R205, R205 ;  /* 0x000000cd00cd7308 */ /* 0x000e620000002400 */
[C---:B------:R-:W-:Y:S01]  /*8450*/  FADD.FTZ R171, -R168.reuse, R187 ;  /* 0x000000bba8ab7221 */ /* 0x040fe20000010100 */
[----:B------:R-:W-:-:S03]  /*8460*/  FMUL.FTZ R212, R168, UR6 ;  /* 0x00000006a8d47c20 */ /* 0x000fc60008410000 */
[----:B------:R-:W-:Y:S01]  /*8470*/  FMUL.FTZ R169, R171, UR6 ;  /* 0x00000006aba97c20 */ /* 0x000fe20008410000 */
[----:B---3--:R-:W-:Y:S01]  /*8480*/  FMNMX.FTZ R171, R167, R170, !PT ;  /* 0x000000aaa7ab7209 */ /* 0x008fe20007810000 */
[--C-:B------:R-:W-:Y:S01]  /*8490*/  FFMA.FTZ R180, R156, UR6, -R212.reuse ;  /* 0x000000069cb47c23 */ /* 0x100fe200080108d4 */
[----:B------:R-:W2:Y:S01]  /*84a0*/  MUFU.TANH R206, R206 ;  /* 0x000000ce00ce7308 */ /* 0x000ea20000002400 */
[--C-:B------:R-:W-:Y:S01]  /*84b0*/  FFMA.FTZ R183, R201, UR6, -R212.reuse ;  /* 0x00000006c9b77c23 */ /* 0x100fe200080108d4 */
[----:B0-----:R-:W-:Y:S01]  /*84c0*/  FMNMX.FTZ R170, R204, R171, !PT ;  /* 0x000000abccaa7209 */ /* 0x001fe20007810000 */
[--C-:B------:R-:W-:Y:S01]  /*84d0*/  FFMA.FTZ R202, R202, UR6, -R212.reuse ;  /* 0x00000006caca7c23 */ /* 0x100fe200080108d4 */
[--C-:B------:R-:W-:Y:S01]  /*84e0*/  FFMA.FTZ R178, R159, UR6, -R212.reuse ;  /* 0x000000069fb27c23 */ /* 0x100fe200080108d4 */
[--C-:B------:R-:W-:Y:S01]  /*84f0*/  FFMA.FTZ R179, R160, UR6, -R212.reuse ;  /* 0x00000006a0b37c23 */ /* 0x100fe200080108d4 */
[--C-:B------:R-:W-:Y:S01]  /*8500*/  FFMA.FTZ R161, R161, UR6, -R212.reuse ;  /* 0x00000006a1a17c23 */ /* 0x100fe200080108d4 */
[--C-:B------:R-:W-:Y:S01]  /*8510*/  FFMA.FTZ R181, R164, UR6, -R212.reuse ;  /* 0x00000006a4b57c23 */ /* 0x100fe200080108d4 */
[----:B------:R-:W0:Y:S01]  /*8520*/  MUFU.TANH R207, R207 ;  /* 0x000000cf00cf7308 */ /* 0x000e220000002400 */
[----:B-1----:R-:W-:Y:S01]  /*8530*/  FMNMX.FTZ R171, R205, R170, !PT ;  /* 0x000000aacdab7209 */ /* 0x002fe20007810000 */
[--C-:B------:R-:W-:Y:S01]  /*8540*/  FFMA.FTZ R182, R165, UR6, -R212.reuse ;  /* 0x00000006a5b67c23 */ /* 0x100fe200080108d4 */
[--C-:B------:R-:W-:Y:S01]  /*8550*/  FFMA.FTZ R187, R203, UR6, -R212.reuse ;  /* 0x00000006cbbb7c23 */ /* 0x100fe200080108d4 */
[--C-:B------:R-:W-:Y:S01]  /*8560*/  FFMA.FTZ R172, R172, UR6, -R212.reuse ;  /* 0x00000006acac7c23 */ /* 0x100fe200080108d4 */
[--C-:B------:R-:W-:Y:S01]  /*8570*/  FFMA.FTZ R173, R173, UR6, -R212.reuse ;  /* 0x00000006adad7c23 */ /* 0x100fe200080108d4 */
[----:B------:R-:W-:-:S02]  /*8580*/  FFMA.FTZ R176, R176, UR6, -R212 ;  /* 0x00000006b0b07c23 */ /* 0x000fc400080108d4 */
[----:B------:R-:W1:Y:S01]  /*8590*/  MUFU.TANH R208, R208 ;  /* 0x000000d000d07308 */ /* 0x000e620000002400 */
[----:B--2---:R-:W-:Y:S01]  /*85a0*/  FMNMX.FTZ R174, R206, R171, !PT ;  /* 0x000000abceae7209 */ /* 0x004fe20007810000 */
[--C-:B------:R-:W-:Y:S01]  /*85b0*/  FFMA.FTZ R171, R199, UR6, -R212.reuse ;  /* 0x00000006c7ab7c23 */ /* 0x100fe200080108d4 */
[----:B------:R-:W-:-:S05]  /*85c0*/  FFMA.FTZ R199, R177, UR6, -R212 ;  /* 0x00000006b1c77c23 */ /* 0x000fca00080108d4 */
[----:B------:R-:W2:Y:S01]  /*85d0*/  MUFU.TANH R209, R209 ;  /* 0x000000d100d17308 */ /* 0x000ea20000002400 */
[----:B0-----:R-:W-:-:S07]  /*85e0*/  FMNMX.FTZ R175, R207, R174, !PT ;  /* 0x000000aecfaf7209 */ /* 0x001fce0007810000 */
[----:B------:R-:W0:Y:S01]  /*85f0*/  MUFU.TANH R210, R210 ;  /* 0x000000d200d27308 */ /* 0x000e220000002400 */
[----:B-1----:R-:W-:-:S07]  /*8600*/  FMNMX.FTZ R174, R208, R175, !PT ;  /* 0x000000afd0ae7209 */ /* 0x002fce0007810000 */
[----:B------:R-:W1:Y:S01]  /*8610*/  MUFU.TANH R211, R211 ;  /* 0x000000d300d37308 */ /* 0x000e620000002400 */
[----:B--2---:R-:W-:-:S07]  /*8620*/  FMNMX.FTZ R175, R209, R174, !PT ;  /* 0x000000aed1af7209 */ /* 0x004fce0007810000 */
[----:B------:R-:W2:Y:S01]  /*8630*/  MUFU.EX2 R169, R169 ;  /* 0x000000a900a97308 */ /* 0x000ea20000000800 */
[----:B0-----:R-:W-:Y:S01]  /*8640*/  FMNMX.FTZ R156, R210, R175, !PT ;  /* 0x000000afd29c7209 */ /* 0x001fe20007810000 */
[----:B------:R-:W-:-:S06]  /*8650*/  FFMA.FTZ R175, R157, UR6, -R212 ;  /* 0x000000069daf7c23 */ /* 0x000fcc00080108d4 */
[----:B------:R0:W-:Y:S01]  /*8660*/  MUFU.EX2 R170, R202 ;  /* 0x000000ca00aa7308 */ /* 0x0001e20000000800 */
[----:B-1----:R-:W-:-:S05]  /*8670*/  FMNMX.FTZ R156, R211, R156, !PT ;  /* 0x0000009cd39c7209 */ /* 0x002fca0007810000 */
[----:B------:R-:W1:Y:S02]  /*8680*/  SHFL.BFLY PT, R157, R156, 0x2, 0x1f ;  /* 0x0c401f009c9d7f89 */ /* 0x000e6400000e0000 */
[----:B------:R-:W3:Y:S01]  /*8690*/  MUFU.EX2 R171, R171 ;  /* 0x000000ab00ab7308 */ /* 0x000ee20000000800 */
[----:B0-----:R-:W-:Y:S01]  /*86a0*/  FFMA.FTZ R202, R158, UR6, -R212 ;  /* 0x000000069eca7c23 */ /* 0x001fe200080108d4 */
[-C--:B--2---:R-:W-:Y:S01]  /*86b0*/  FMUL.FTZ R24, R24, R169.reuse ;  /* 0x000000a918187220 */ /* 0x084fe20000410000 */
        /* <DEDUP_REMOVED lines=19> */
[----:B-1----:R-:W-:Y:S01]  /*87f0*/  FMNMX.FTZ R157, R156, R157, !PT ;  /* 0x0000009d9c9d7209 */ /* 0x002fe20007810000 */
[-C--:B------:R-:W-:Y:S01]  /*8800*/  FMUL.FTZ R60, R60, R169.reuse ;  /* 0x000000a93c3c7220 */ /* 0x080fe20000410000 */
[----:B------:R-:W-:Y:S01]  /*8810*/  MUFU.EX2 R178, R178 ;  /* 0x000000b200b27308 */ /* 0x000fe20000000800 */
[-C--:B------:R-:W-:Y:S01]  /*8820*/  FMUL.FTZ R61, R61, R169.reuse ;  /* 0x000000a93d3d7220 */ /* 0x080fe20000410000 */
        /* <DEDUP_REMOVED lines=25> */
[----:B0-----:R-:W-:Y:S01]  /*89c0*/  FMNMX.FTZ R177, R157, R156, !PT ;  /* 0x0000009c9db17209 */ /* 0x001fe20007810000 */
[-C--:B------:R-:W-:Y:S01]  /*89d0*/  FMUL.FTZ R105, R105, R169.reuse ;  /* 0x000000a969697220 */ /* 0x080fe20000410000 */
[-C--:B------:R-:W-:Y:S01]  /*89e0*/  FMUL.FTZ R108, R108, R169.reuse ;  /* 0x000000a96c6c7220 */ /* 0x080fe20000410000 */
[-C--:B------:R-:W-:Y:S01]  /*89f0*/  FMUL.FTZ R109, R109, R169.reuse ;  /* 0x000000a96d6d7220 */ /* 0x080fe20000410000 */
[-C--:B------:R-:W-:Y:S01]  /*8a00*/  FMUL.FTZ R112, R112, R169.reuse ;  /* 0x000000a970707220 */ /* 0x080fe20000410000 */
[----:B------:R-:W-:Y:S01]  /*8a10*/  FADD.FTZ R156, -R177, R188 ;  /* 0x000000bcb19c7221 */ /* 0x000fe20000010100 */
[----:B------:R-:W-:Y:S01]  /*8a20*/  MUFU.EX2 R182, R182 ;  /* 0x000000b600b67308 */ /* 0x000fe20000000800 */
[-C--:B------:R-:W-:Y:S01]  /*8a30*/  FMUL.FTZ R113, R113, R169.reuse ;  /* 0x000000a971717220 */ /* 0x080fe20000410000 */
[-C--:B------:R-:W-:Y:S01]  /*8a40*/  FMUL.FTZ R116, R116, R169.reuse ;  /* 0x000000a974747220 */ /* 0x080fe20000410000 */
[----:B------:R-:W-:Y:S01]  /*8a50*/  FMUL.FTZ R188, R156, UR6 ;  /* 0x000000069cbc7c20 */ /* 0x000fe20008410000 */
[----:B------:R-:W-:Y:S01]  /*8a60*/  FMUL.FTZ R156, R177, UR6 ;  /* 0x00000006b19c7c20 */ /* 0x000fe20008410000 */
[-C--:B------:R-:W-:Y:S01]  /*8a70*/  FMUL.FTZ R117, R117, R169.reuse ;  /* 0x000000a975757220 */ /* 0x080fe20000410000 */
[-C--:B------:R-:W-:Y:S01]  /*8a80*/  FMUL.FTZ R120, R120, R169.reuse ;  /* 0x000000a978787220 */ /* 0x080fe20000410000 */
[----:B------:R-:W-:Y:S01]  /*8a90*/  FMUL.FTZ R121, R121, R169 ;  /* 0x000000a979797220 */ /* 0x000fe20000410000 */
[----:B------:R-:W-:Y:S01]  /*8aa0*/  FFMA.FTZ R201, R153, UR6, -R156 ;  /* 0x0000000699c97c23 */ /* 0x000fe2000801089c */
[----:B------:R-:W0:Y:S01]  /*8ab0*/  MUFU.EX2 R188, R188 ;  /* 0x000000bc00bc7308 */ /* 0x000e220000000800 */
[----:B------:R-:W-:-:S02]  /*8ac0*/  @!P2 IMAD R153, R200, 0x40, R185 ;  /* 0x00000040c899a824 */ /* 0x000fc400078e02b9 */
[--C-:B------:R-:W-:Y:S01]  /*8ad0*/  FFMA.FTZ R212, R152, UR6, -R156.reuse ;  /* 0x0000000698d47c23 */ /* 0x100fe2000801089c */
[--C-:B------:R-:W-:Y:S01]  /*8ae0*/  FFMA.FTZ R203, R154, UR6, -R156.reuse ;  /* 0x000000069acb7c23 */ /* 0x100fe2000801089c */
[----:B------:R-:W-:Y:S01]  /*8af0*/  FFMA.FTZ R214, R155, UR6, -R156 ;  /* 0x000000069bd67c23 */ /* 0x000fe2000801089c */
[----:B------:R-:W-:Y:S02]  /*8b00*/  @!P2 IMAD R153, R153, 0x4, R2 ;  /* 0x000000049999a824 */ /* 0x000fe400078e0202 */
[--C-:B------:R-:W-:Y:S01]  /*8b10*/  FFMA.FTZ R213, R162, UR6, -R156.reuse ;  /* 0x00000006a2d57c23 */ /* 0x100fe2000801089c */
        /* <DEDUP_REMOVED lines=10> */
[----:B------:R-:W-:Y:S01]  /*8bc0*/  FFMA.FTZ R211, R211, UR6, -R156 ;  /* 0x00000006d3d37c23 */ /* 0x000fe2000801089c */
[----:B------:R-:W-:Y:S01]  /*8bd0*/  @!P2 STS [R153+0x38400], R169 ;  /* 0x038400a99900a388 */ /* 0x000fe20000000800 */
[----:B------:R-:W-:Y:S01]  /*8be0*/  MUFU.EX2 R201, R201 ;  /* 0x000000c900c97308 */ /* 0x000fe20000000800 */
[----:B---3--:R-:W-:Y:S01]  /*8bf0*/  F2FP.BF16.F32.PACK_AB R152, R171, R170 ;  /* 0x000000aaab98723e */ /* 0x008fe200000010ff */
[----:B0-----:R-:W-:Y:S01]  /*8c00*/  FMUL.FTZ R26, R26, R188 ;  /* 0x000000bc1a1a7220 */ /* 0x001fe20000410000 */
[----:B------:R0:W-:Y:S01]  /*8c10*/  @!P2 STS [R153+0x38420], R188 ;  /* 0x038420bc9900a388 */ /* 0x0001e20000000800 */
[----:B------:R-:W-:Y:S01]  /*8c20*/  F2FP.BF16.F32.PACK_AB R154, R175, R174 ;  /* 0x000000aeaf9a723e */ /* 0x000fe200000010ff */
[----:B------:R-:W-:Y:S01]  /*8c30*/  FMUL.FTZ R27, R27, R188 ;  /* 0x000000bc1b1b7220 */ /* 0x000fe20000410000 */
[----:B------:R-:W-:Y:S01]  /*8c40*/  F2FP.BF16.F32.PACK_AB R156, R179, R178 ;  /* 0x000000b2b39c723e */ /* 0x000fe200000010ff */
[----:B------:R-:W-:Y:S01]  /*8c50*/  FMUL.FTZ R30, R30, R188 ;  /* 0x000000bc1e1e7220 */ /* 0x000fe20000410000 */
[----:B------:R-:W0:Y:S01]  /*8c60*/  MUFU.EX2 R212, R212 ;  /* 0x000000d400d47308 */ /* 0x000e220000000800 */
[----:B------:R-:W-:Y:S01]  /*8c70*/  F2FP.BF16.F32.PACK_AB R158, R181, R180 ;  /* 0x000000b4b59e723e */ /* 0x000fe200000010ff */
        /* <DEDUP_REMOVED lines=14> */
[----:B------:R-:W1:Y:S01]  /*8d60*/  MUFU.EX2 R214, R214 ;  /* 0x000000d600d67308 */ /* 0x000e620000000800 */
[----:B0-----:R-:W-:Y:S01]  /*8d70*/  F2FP.BF16.F32.PACK_AB R153, R212, R201 ;  /* 0x000000c9d499723e */ /* 0x001fe200000010ff */
        /* <DEDUP_REMOVED lines=14> */
[----:B------:R-:W0:Y:S01]  /*8e60*/  MUFU.EX2 R216, R216 ;  /* 0x000000d800d87308 */ /* 0x000e220000000800 */
[----:B-1----:R-:W-:Y:S01]  /*8e70*/  F2FP.BF16.F32.PACK_AB R155, R214, R203 ;  /* 0x000000cbd69b723e */ /* 0x002fe200000010ff */
[----:B------:R-:W-:Y:S01]  /*8e80*/  BAR.SYNC.DEFER_BLOCKING 0xf, 0x100 ;  /* 0x03c4000000007b1d */ /* 0x000fe20000010000 */
        /* <DEDUP_REMOVED lines=21> */
[----:B------:R-:W0:Y:S01]  /*8fe0*/  MUFU.EX2 R183, R183 ;  /* 0x000000b700b77308 */ /* 0x000e220000000800 */
[-C--:B------:R-:W-:Y:S01]  /*8ff0*/  FMUL.FTZ R119, R119, R188.reuse ;  /* 0x000000bc77777220 */ /* 0x080fe20000410000 */
[-C--:B------:R-:W-:Y:S01]  /*9000*/  FMUL.FTZ R122, R122, R188.reuse ;  /* 0x000000bc7a7a7220 */ /* 0x080fe20000410000 */
[-C--:B------:R-:W-:Y:S01]  /*9010*/  FMUL.FTZ R123, R123, R188.reuse ;  /* 0x000000bc7b7b7220 */ /* 0x080fe20000410000 */
[-C--:B------:R-:W-:Y:S01]  /*9020*/  FMUL.FTZ R124, R124, R169.reuse ;  /* 0x000000a97c7c7220 */ /* 0x080fe20000410000 */
[----:B------:R-:W-:Y:S01]  /*9030*/  FMUL.FTZ R125, R125, R169 ;  /* 0x000000a97d7d7220 */ /* 0x000fe20000410000 */
[-C--:B------:R-:W-:Y:S01]  /*9040*/  FMUL.FTZ R126, R126, R188.reuse ;  /* 0x000000bc7e7e7220 */ /* 0x080fe20000410000 */
[-C--:B------:R-:W-:Y:S01]  /*9050*/  FMUL.FTZ R127, R127, R188.reuse ;  /* 0x000000bc7f7f7220 */ /* 0x080fe20000410000 */
[----:B------:R-:W-:Y:S01]  /*9060*/  MUFU.EX2 R187, R187 ;  /* 0x000000bb00bb7308 */ /* 0x000fe20000000800 */
[----:B-1----:R-:W-:Y:S01]  /*9070*/  F2FP.BF16.F32.PACK_AB R159, R218, R215 ;  /* 0x000000d7da9f723e */ /* 0x002fe200000010ff */
[-C--:B------:R-:W-:Y:S01]  /*9080*/  FMUL.FTZ R128, R128, R169.reuse ;  /* 0x000000a980807220 */ /* 0x080fe20000410000 */
[-C--:B------:R-:W-:Y:S01]  /*9090*/  FMUL.FTZ R129, R129, R169.reuse ;  /* 0x000000a981817220 */ /* 0x080fe20000410000 */
[-C--:B------:R-:W-:Y:S01]  /*90a0*/  FMUL.FTZ R130, R130, R188.reuse ;  /* 0x000000bc82827220 */ /* 0x080fe20000410000 */
[----:B------:R-:W-:Y:S01]  /*90b0*/  FMUL.FTZ R131, R131, R188 ;  /* 0x000000bc83837220 */ /* 0x000fe20000410000 */
        /* <DEDUP_REMOVED lines=16> */
[----:B------:R-:W-:Y:S01]  /*91c0*/  FMUL.FTZ R145, R145, R169 ;  /* 0x000000a991917220 */ /* 0x000fe20000410000 */
[-C--:B------:R-:W-:Y:S01]  /*91d0*/  FMUL.FTZ R146, R146, R188.reuse ;  /* 0x000000bc92927220 */ /* 0x080fe20000410000 */
[----:B------:R-:W0:Y:S01]  /*91e0*/  MUFU.EX2 R205, R205 ;  /* 0x000000cd00cd7308 */ /* 0x000e220000000800 */
[----:B-1----:R-:W-:Y:S01]  /*91f0*/  F2FP.BF16.F32.PACK_AB R162, R172, R187 ;  /* 0x000000bbaca2723e */ /* 0x002fe200000010ff */
[-C--:B------:R-:W-:Y:S01]  /*9200*/  FMUL.FTZ R147, R147, R188.reuse ;  /* 0x000000bc93937220 */ /* 0x080fe20000410000 */
[-C--:B------:R-:W-:Y:S01]  /*9210*/  FMUL.FTZ R148, R148, R169.reuse ;  /* 0x000000a994947220 */ /* 0x080fe20000410000 */
[----:B------:R-:W-:Y:S01]  /*9220*/  FMUL.FTZ R149, R149, R169 ;  /* 0x000000a995957220 */ /* 0x000fe20000410000 */
[-C--:B------:R-:W-:Y:S01]  /*9230*/  FMUL.FTZ R150, R150, R188.reuse ;  /* 0x000000bc96967220 */ /* 0x080fe20000410000 */
[----:B------:R-:W-:Y:S01]  /*9240*/  FMUL.FTZ R151, R151, R188 ;  /* 0x000000bc97977220 */ /* 0x000fe20000410000 */
[----:B------:R1:W-:Y:S01]  /*9250*/  STSM.16.M88.4 [R192+0x36400], R152 ;  /* 0x03640098c0007844 */ /* 0x0003e20000000200 */
[----:B------:R-:W-:Y:S01]  /*9260*/  MUFU.EX2 R206, R206 ;  /* 0x000000ce00ce7308 */ /* 0x000fe20000000800 */
[----:B------:R-:W-:-:S02]  /*9270*/  VIADD R210, R217, 0x80 ;  /* 0x00000080d9d27836 */ /* 0x000fc40000000000 */
[----:B------:R-:W-:Y:S01]  /*9280*/  FFMA.FTZ R170, R169, R194, R170 ;  /* 0x000000c2a9aa7223 */ /* 0x000fe200000100aa */
[----:B------:R1:W-:Y:S01]  /*9290*/  STSM.16.M88.4 [R190], R156 ;  /* 0x0000009cbe007844 */ /* 0x0003e20000000200 */
[----:B------:R-:W-:Y:S02]  /*92a0*/  FFMA.FTZ R195, R188, R195, R201 ;  /* 0x000000c3bcc37223 */ /* 0x000fe400000100c9 */
[----:B------:R-:W-:Y:S01]  /*92b0*/  FADD.FTZ R171, R171, R170 ;  /* 0x000000aaabab7221 */ /* 0x000fe20000010000 */
[----:B------:R-:W2:Y:S01]  /*92c0*/  MUFU.EX2 R207, R207 ;  /* 0x000000cf00cf7308 */ /* 0x000ea20000000800 */
[----:B0-----:R-:W-:Y:S01]  /*92d0*/  F2FP.BF16.F32.PACK_AB R161, R205, R204 ;  /* 0x000000cccda1723e */ /* 0x001fe200000010ff */
[----:B------:R-:W-:Y:S01]  /*92e0*/  FADD.FTZ R212, R212, R195 ;  /* 0x000000c3d4d47221 */ /* 0x000fe20000010000 */
[----:B------:R-:W-:-:S03]  /*92f0*/  FADD.FTZ R174, R174, R171 ;  /* 0x000000abaeae7221 */ /* 0x000fc60000010000 */
[----:B------:R-:W-:Y:S01]  /*9300*/  FADD.FTZ R203, R203, R212 ;  /* 0x000000d4cbcb7221 */ /* 0x000fe20000010000 */
[----:B------:R-:W-:Y:S01]  /*9310*/  FADD.FTZ R175, R175, R174 ;  /* 0x000000aeafaf7221 */ /* 0x000fe20000010000 */
[----:B------:R-:W-:Y:S02]  /*9320*/  MUFU.EX2 R173, R173 ;  /* 0x000000ad00ad7308 */ /* 0x000fe40000000800 */
[----:B------:R-:W-:Y:S01]  /*9330*/  FADD.FTZ R214, R214, R203 ;  /* 0x000000cbd6d67221 */ /* 0x000fe20000010000 */
[----:B------:R-:W-:-:S03]  /*9340*/  FADD.FTZ R178, R178, R175 ;  /* 0x000000afb2b27221 */ /* 0x000fc60000010000 */
[----:B------:R-:W-:Y:S01]  /*9350*/  FADD.FTZ R213, R213, R214 ;  /* 0x000000d6d5d57221 */ /* 0x000fe20000010000 */
[----:B------:R-:W-:Y:S01]  /*9360*/  FADD.FTZ R179, R179, R178 ;  /* 0x000000b2b3b37221 */ /* 0x000fe20000010000 */
[----:B------:R-:W0:Y:S01]  /*9370*/  MUFU.EX2 R176, R176 ;  /* 0x000000b000b07308 */ /* 0x000e220000000800 */
[----:B--2---:R-:W-:Y:S01]  /*9380*/  F2FP.BF16.F32.PACK_AB R163, R207, R206 ;  /* 0x000000cecfa3723e */ /* 0x004fe200000010ff */
[----:B------:R-:W-:Y:S01]  /*9390*/  FADD.FTZ R216, R216, R213 ;  /* 0x000000d5d8d87221 */ /* 0x000fe20000010000 */
[----:B------:R-:W-:-:S03]  /*93a0*/  FADD.FTZ R180, R180, R179 ;  /* 0x000000b3b4b47221 */ /* 0x000fc60000010000 */
[----:B------:R1:W-:Y:S01]  /*93b0*/  STSM.16.M88.4 [R191], R160 ;  /* 0x000000a0bf007844 */ /* 0x0003e20000000200 */
[----:B------:R-:W-:Y:S01]  /*93c0*/  FADD.FTZ R215, R215, R216 ;  /* 0x000000d8d7d77221 */ /* 0x000fe20000010000 */
[----:B------:R-:W-:Y:S01]  /*93d0*/  MUFU.EX2 R199, R199 ;  /* 0x000000c700c77308 */ /* 0x000fe20000000800 */
[----:B------:R-:W-:Y:S02]  /*93e0*/  FADD.FTZ R181, R181, R180 ;  /* 0x000000b4b5b57221 */ /* 0x000fe40000010000 */
[----:B------:R-:W-:Y:S02]  /*93f0*/  FADD.FTZ R215, R218, R215 ;  /* 0x000000d7dad77221 */ /* 0x000fe40000010000 */
[----:B------:R-:W-:Y:S02]  /*9400*/  FADD.FTZ R182, R182, R181 ;  /* 0x000000b5b6b67221 */ /* 0x000fe40000010000 */
        /* <DEDUP_REMOVED lines=10> */
[----:B------:R-:W-:Y:S02]  /*94b0*/  FADD.FTZ R173, R173, R172 ;  /* 0x000000acadad7221 */ /* 0x000fe40000010000 */
[----:B------:R-:W0:Y:S01]  /*94c0*/  MUFU.EX2 R209, R209 ;  /* 0x000000d100d17308 */ /* 0x000e220000000800 */
[----:B--2---:R-:W-:Y:S01]  /*94d0*/  F2FP.BF16.F32.PACK_AB R166, R202, R199 ;  /* 0x000000c7caa6723e */ /* 0x004fe200000010ff */
[----:B------:R-:W-:-:S04]  /*94e0*/  FADD.FTZ R176, R176, R173 ;  /* 0x000000adb0b07221 */ /* 0x000fc80000010000 */
[----:B------:R-:W-:Y:S02]  /*94f0*/  FADD.FTZ R199, R199, R176 ;  /* 0x000000b0c7c77221 */ /* 0x000fe40000010000 */
[----:B------:R-:W-:Y:S02]  /*9500*/  MUFU.EX2 R200, R200 ;  /* 0x000000c800c87308 */ /* 0x000fe40000000800 */
[----:B------:R-:W-:-:S06]  /*9510*/  FADD.FTZ R194, R202, R199 ;  /* 0x000000c7cac27221 */ /* 0x000fcc0000010000 */
[----:B------:R-:W2:Y:S01]  /*9520*/  MUFU.EX2 R211, R211 ;  /* 0x000000d300d37308 */ /* 0x000ea20000000800 */
[----:B0-----:R-:W-:Y:S01]  /*9530*/  F2FP.BF16.F32.PACK_AB R165, R209, R208 ;  /* 0x000000d0d1a5723e */ /* 0x001fe200000010ff */
[----:B------:R-:W-:-:S04]  /*9540*/  FADD.FTZ R208, R208, R207 ;  /* 0x000000cfd0d07221 */ /* 0x000fc80000010000 */
[----:B------:R-:W-:Y:S01]  /*9550*/  FADD.FTZ R209, R209, R208 ;  /* 0x000000d0d1d17221 */ /* 0x000fe20000010000 */
[----:B--2---:R-:W-:-:S03]  /*9560*/  F2FP.BF16.F32.PACK_AB R167, R211, R200 ;  /* 0x000000c8d3a7723e */ /* 0x004fc600000010ff */
[----:B------:R-:W-:Y:S02]  /*9570*/  FADD.FTZ R200, R200, R209 ;  /* 0x000000d1c8c87221 */ /* 0x000fe40000010000 */
[----:B------:R1:W-:Y:S01]  /*9580*/  STSM.16.M88.4 [R189], R164 ;  /* 0x000000a4bd007844 */ /* 0x0003e20000000200 */
[----:B------:R-:W-:Y:S01]  /*9590*/  WARPGROUP.ARRIVE ;  /* 0x00000000000079c5 */ /* 0x000fe20000000000 */
[----:B------:R-:W-:-:S05]  /*95a0*/  FADD.FTZ R195, R211, R200 ;  /* 0x000000c8d3c37221 */ /* 0x000fca0000010000 */
[----:B------:R-:W-:Y:S01]  /*95b0*/  HGMMA.64x256x16.F32.BF16 R24, R152, gdesc[UR8].tnspB, R24, gsb0 ;  /* 0x43e0000898187df0 */ /* 0x000fe20008001818 */
[----:B------:R-:W-:Y:S01]  /*95c0*/  R2UR UR10, R210 ;  /* 0x00000000d20a72ca */ /* 0x000fe200000e0000 */
[----:B------:R-:W-:Y:S01]  /*95d0*/  UMOV UR11, 0x40000040 ;  /* 0x40000040000b7882 */ /* 0x000fe20000000000 */
[C---:B------:R-:W-:Y:S01]  /*95e0*/  IADD3 R210, R217.reuse, 0x100, RZ ;  /* 0x00000100d9d27810 */ /* 0x040fe20007ffe0ff */
[----:B------:R-:W-:Y:S01]  /*95f0*/  VIADD R217, R217, 0x180 ;  /* 0x00000180d9d97836 */ /* 0x000fe20000000000 */
[----:B------:R-:W-:Y:S02]  /*9600*/  WARPGROUP.DEPBAR.LE gsb0, 0x0 ;  /* 0x00008000000079c5 */ /* 0x000fe40000010000 */
[----:B------:R-:W-:-:S15]  /*9610*/  WARPGROUP.ARRIVE ;  /* 0x00000000000079c5 */ /* 0x000fde0000000000 */
        /* <DEDUP_REMOVED lines=20> */
[----:B0-----:R-:W0:Y:S02]  /*9760*/  FENCE.VIEW.ASYNC.S ;  /* 0x00000000000073c6 */ /* 0x001e240000000000 */
[----:B0-----:R-:W-:Y:S01]  /*9770*/  NOP ;  /* 0x0000000000007918 */ /* 0x001fe20000000000 */
[----:B------:R-:W-:Y:S06]  /*9780*/  BAR.ARV 0xe, 0x100 ;  /* 0x0384000000007b1d */ /* 0x000fec0000002000 */
[----:B-1----:R-:W-:Y:S05]  /*9790*/  @!P0 BRA `(.L_x_3410) ;  /* 0x0000000000048947 */ /* 0x002fea0003800000 */
[----:B------:R-:W-:Y:S01]  /*97a0*/  BPT.TRAP 0x1 ;  /* 0x000000040000795c */ /* 0x000fe20000300000 */
.L_x_3410:
[----:B------:R-:W0:Y:S01]  /*97b0*/  S2UR UR10, SR_CgaCtaId ;  /* 0x00000000000a79c3 */ /* 0x000e220000008800 */
[----:B------:R-:W-:Y:S01]  /*97c0*/  R2UR UR7, R196 ;  /* 0x00000000c40772ca */ /* 0x000fe200000e0000 */
[----:B------:R-:W-:Y:S02]  /*97d0*/  IMAD.MOV.U32 R188, RZ, RZ, R177 ;  /* 0x000000ffffbc7224 */ /* 0x000fe400078e00b1 */
[----:B------:R-:W-:Y:S02]  /*97e0*/  IMAD.MOV.U32 R187, RZ, RZ, R168 ;  /* 0x000000ffffbb7224 */ /* 0x000fe400078e00a8 */
[----:B------:R-:W-:-:S08]  /*97f0*/  IMAD.MOV.U32 R200, RZ, RZ, R197 ;  /* 0x000000ffffc87224 */ /* 0x000fd000078e00c5 */
[----:B------:R-:W-:-:S04]  /*9800*/  UIADD3 UR7, UR7, 0x38860, URZ ;  /* 0x0003886007077890 */ /* 0x000fc8000fffe03f */
[----:B0-----:R-:W-:-:S09]  /*9810*/  UPRMT UR7, UR10, 0x654, UR7 ;  /* 0x000006540a077896 */ /* 0x001fd20008000007 */
[----:B------:R-:W-:Y:S01]  /*9820*/  SYNCS.ARRIVE.TRANS64.RED.A1T0 RZ, [UR7], RZ ;  /* 0x000000ffffff79a7 */ /* 0x000fe20008100407 */
[----:B------:R-:W-:Y:S05]  /*9830*/  @P1 BRA `(.L_x_3411) ;  /* 0xffffffcc00981947 */ /* 0x000fea000383ffff */
[----:B------:R-:W-:Y:S02]  /*9840*/  IMAD.SHL.U32 R152, R197, 0x40, RZ ;  /* 0x00000040c5987824 */ /* 0x000fe400078e00ff */
[----:B------:R-:W-:Y:S02]  /*9850*/  IMAD.MOV.U32 R188, RZ, RZ, R177 ;  /* 0x000000ffffbc7224 */ /* 0x000fe400078e00b1 */
[----:B------:R-:W-:-:S07]  /*9860*/  IMAD.MOV.U32 R187, RZ, RZ, R168 ;  /* 0x000000ffffbb7224 */ /* 0x000fce00078e00a8 */
.L_x_3400:
[----:B------:R-:W0:Y:S01]  /*9870*/  SHFL.BFLY PT, R3, R194, 0x2, 0x1f ;  /* 0x0c401f00c2037f89 */ /* 0x000e2200000e0000 */
[----:B------:R-:W-:Y:S08]  /*9880*/  BAR.ARV 0x8, 0x100 ;  /* 0x0204000000007b1d */ /* 0x000ff00000002000 */
[----:B------:R-:W-:Y:S01]  /*9890*/  BAR.SYNC.DEFER_BLOCKING 0xf, 0x100 ;  /* 0x03c4000000007b1d */ /* 0x000fe20000010000 */
[----:B------:R-:W-:-:S02]  /*98a0*/  ISETP.NE.AND P0, PT, R186, RZ, PT ;  /* 0x000000ffba00720c */ /* 0x000fc40003f05270 */
[----:B------:R-:W-:-:S03]  /*98b0*/  IADD3 R185, R185, R152, RZ ;  /* 0x00000098b9b97210 */ /* 0x000fc60007ffe0ff */
[----:B------:R-:W1:Y:S01]  /*98c0*/  SHFL.BFLY PT, R4, R195, 0x2, 0x1f ;  /* 0x0c401f00c3047f89 */ /* 0x000e6200000e0000 */
[----:B0-----:R-:W-:-:S07]  /*98d0*/  FADD.FTZ R3, R3, R194 ;  /* 0x000000c203037221 */ /* 0x001fce0000010000 */
[----:B------:R-:W-:Y:S01]  /*98e0*/  @!P0 IMAD R2, R185, 0x4, R2 ;  /* 0x00000004b9028824 */ /* 0x000fe200078e0202 */
[----:B------:R-:W0:Y:S01]  /*98f0*/  SHFL.BFLY PT, R0, R3, 0x1, 0x1f ;  /* 0x0c201f0003007f89 */ /* 0x000e2200000e0000 */
[----:B-1----:R-:W-:-:S05]  /*9900*/  FADD.FTZ R4, R4, R195 ;  /* 0x000000c304047221 */ /* 0x002fca0000010000 */
[----:B------:R-:W1:Y:S01]  /*9910*/  SHFL.BFLY PT, R5, R4, 0x1, 0x1f ;  /* 0x0c201f0004057f89 */ /* 0x000e6200000e0000 */
[----:B0-----:R-:W-:Y:S01]  /*9920*/  FADD.FTZ R6, R3, R0 ;  /* 0x0000000003067221 */ /* 0x001fe20000010000 */
[----:B------:R-:W-:-:S04]  /*9930*/  IMAD.MOV.U32 R0, RZ, RZ, RZ ;  /* 0x000000ffff007224 */ /* 0x000fc800078e00ff */
[----:B------:R-:W-:-:S13]  /*9940*/  FSETP.NE.FTZ.AND P1, PT, R6, RZ, PT ;  /* 0x000000ff0600720b */ /* 0x000fda0003f35000 */
[----:B------:R-:W0:Y:S01]  /*9950*/  @P1 MUFU.LG2 R3, R6 ;  /* 0x0000000600031308 */ /* 0x000e220000000c00 */
[----:B-1----:R-:W-:Y:S01]  /*9960*/  FADD.FTZ R8, R4, R5 ;  /* 0x0000000504087221 */ /* 0x002fe20000010000 */
[----:B------:R-:W-:Y:S02]  /*9970*/  IMAD.MOV.U32 R5, RZ, RZ, RZ ;  /* 0x000000ffff057224 */ /* 0x000fe400078e00ff */
[----:B------:R-:W-:Y:S02]  /*9980*/  IMAD.MOV.U32 R4, RZ, RZ, -0x800000 ;  /* 0xff800000ff047424 */ /* 0x000fe400078e00ff */
[----:B------:R-:W-:Y:S02]  /*9990*/  FSETP.NE.FTZ.AND P2, PT, R8, RZ, PT ;  /* 0x000000ff0800720b */ /* 0x000fe40003f55000 */
[----:B------:R1:W2:Y:S01]  /*99a0*/  @P1 MUFU.RCP R5, R6 ;  /* 0x0000000600051308 */ /* 0x0002a20000001000 */
[----:B0-----:R-:W-:Y:S01]  /*99b0*/  @P1 FMUL.FTZ R3, R3, 0.69314718246459960938 ;  /* 0x3f31721803031820 */ /* 0x001fe20000410000 */
[----:B-1----:R-:W-:-:S09]  /*99c0*/  IMAD.U32 R6, RZ, RZ, UR6 ;  /* 0x00000006ff067e24 */ /* 0x002fd2000f8e00ff */
[----:B------:R-:W0:Y:S01]  /*99d0*/  @P2 MUFU.RCP R0, R8 ;  /* 0x0000000800002308 */ /* 0x000e220000001000 */
[----:B------:R-:W-:Y:S01]  /*99e0*/  @P1 FMUL.FTZ R6, R6, 0.69314718246459960938 ;  /* 0x3f31721806061820 */ /* 0x000fe20000410000 */
[----:B--2---:R-:W-:Y:S01]  /*99f0*/  @!P0 STS [R2+0x38400], R5 ;  /* 0x0384000502008388 */ /* 0x004fe20000000800 */
[----:B------:R-:W-:-:S05]  /*9a00*/  FMUL.FTZ R24, R24, R5 ;  /* 0x0000000518187220 */ /* 0x000fca0000410000 */
[----:B------:R1:W2:Y:S01]  /*9a10*/  @P2 MUFU.LG2 R7, R8 ;  /* 0x0000000800072308 */ /* 0x0002a20000000c00 */
        /* <DEDUP_REMOVED lines=8> */
[----:B0-----:R0:W-:Y:S01]  /*9aa0*/  @!P0 STS [R2+0x38420], R0 ;  /* 0x0384200002008388 */ /* 0x0011e20000000800 */
[----:B-1----:R-:W-:-:S02]  /*9ab0*/  IMAD.U32 R8, RZ, RZ, UR6 ;  /* 0x00000006ff087e24 */ /* 0x002fc4000f8e00ff */
[-C--:B------:R-:W-:Y:S01]  /*9ac0*/  FMUL.FTZ R41, R41, R5.reuse ;  /* 0x0000000529297220 */ /* 0x080fe20000410000 */
[-C--:B------:R-:W-:Y:S01]  /*9ad0*/  FMUL.FTZ R44, R44, R5.reuse ;  /* 0x000000052c2c7220 */ /* 0x080fe20000410000 */
[-C--:B------:R-:W-:Y:S01]  /*9ae0*/  FMUL.FTZ R45, R45, R5.reuse ;  /* 0x000000052d2d7220 */ /* 0x080fe20000410000 */
[----:B------:R-:W-:Y:S01]  /*9af0*/  @P2 FMUL.FTZ R8, R8, 0.69314718246459960938 ;  /* 0x3f31721808082820 */ /* 0x000fe20000410000 */
[-C--:B------:R-:W-:Y:S01]  /*9b00*/  FMUL.FTZ R48, R48, R5.reuse ;  /* 0x0000000530307220 */ /* 0x080fe20000410000 */
[-C--:B------:R-:W-:Y:S01]  /*9b10*/  FMUL.FTZ R49, R49, R5.reuse ;  /* 0x0000000531317220 */ /* 0x080fe20000410000 */
[----:B--2---:R-:W-:Y:S01]  /*9b20*/  @P2 FMUL.FTZ R7, R7, 0.69314718246459960938 ;  /* 0x3f31721807072820 */ /* 0x004fe20000410000 */
[-C--:B------:R-:W-:Y:S01]  /*9b30*/  FMUL.FTZ R52, R52, R5.reuse ;  /* 0x0000000534347220 */ /* 0x080fe20000410000 */
[----:B0-----:R-:W-:Y:S02]  /*9b40*/  IMAD.MOV.U32 R2, RZ, RZ, -0x800000 ;  /* 0xff800000ff027424 */ /* 0x001fe400078e00ff */
        /* <DEDUP_REMOVED lines=117> */
.L_x_3381:
[----:B------:R-:W-:Y:S05]  /*a2a0*/  @P0 BRA `(.L_x_3412) ;  /* 0x0000002000f80947 */ /* 0x000fea0003800000 */
[----:B------:R-:W0:Y:S01]  /*a2b0*/  S2R R0, SR_TID.X ;  /* 0x0000000000007919 */ /* 0x000e220000002100 */
[----:B------:R-:W1:Y:S01]  /*a2c0*/  S2UR UR5, SR_CgaCtaId ;  /* 0x00000000000579c3 */ /* 0x000e620000008800 */
[----:B------:R-:W-:Y:S01]  /*a2d0*/  UMOV UR4, 0x400 ;  /* 0x0000040000047882 */ /* 0x000fe20000000000 */
[----:B------:R-:W-:-:S06]  /*a2e0*/  IMAD R3, RZ, RZ, -UR61 ;  /* 0x8000003dff037e24 */ /* 0x000fcc000f8e02ff */
        /* <DEDUP_REMOVED lines=14> */
[----:B------:R-:W-:-:S03]  /*a3d0*/  LOP3.LUT R5, R9, 0xffffff80, RZ, 0xc0, !PT ;  /* 0xffffff8009057812 */ /* 0x000fc600078ec0ff */
[----:B------:R-:W0:Y:S01]  /*a3e0*/  SHFL.IDX PT, R7, R0, RZ, 0x1f ;  /* 0x00001fff00077589 */ /* 0x000e2200000e0000 */
[----:B-1----:R-:W-:Y:S01]  /*a3f0*/  ISETP.NE.AND P1, PT, R6, 0x1, PT ;  /* 0x000000010600780c */ /* 0x002fe20003f25270 */
[----:B------:R-:W-:Y:S01]  /*a400*/  IMAD.IADD R8, R22, 0x1, -R5 ;  /* 0x0000000116087824 */ /* 0x000fe200078e0a05 */
[----:B------:R-:W-:-:S04]  /*a410*/  SHF.R.S32.HI R5, RZ, 0x1f, R3 ;  /* 0x0000001fff057819 */ /* 0x000fc80000011403 */
[----:B------:R-:W-:Y:S02]  /*a420*/  SHF.R.S32.HI R155, RZ, 0x1f, R8 ;  /* 0x0000001fff9b7819 */ /* 0x000fe40000011408 */
[----:B0-----:R-:W-:Y:S02]  /*a430*/  ISETP.NE.AND P0, PT, R7, RZ, PT ;  /* 0x000000ff0700720c */ /* 0x001fe40003f05270 */
[----:B------:R-:W-:-:S04]  /*a440*/  LEA.HI R7, R155, R8, RZ, 0x2 ;  /* 0x000000089b077211 */ /* 0x000fc800078f10ff */
[----:B------:R-:W-:-:S07]  /*a450*/  SHF.R.S32.HI R154, RZ, 0x2, R7 ;  /* 0x00000002ff9a7819 */ /* 0x000fce0000011407 */
        /* <DEDUP_REMOVED lines=30> */
[----:B------:R-:W-:Y:S01]  /*a640*/  LOP3.LUT R10, R10, 0x1ffffffe, RZ, 0xc0, !PT ;  /* 0x1ffffffe0a0a7812 */ /* 0x000fe200078ec0ff */
[----:B------:R-:W-:Y:S02]  /*a650*/  IMAD R153, R12, 0x10, R11 ;  /* 0x000000100c997824 */ /* 0x000fe400078e020b */
[----:B---3--:R-:W-:Y:S02]  /*a660*/  IMAD R12, R20, UR5, RZ ;  /* 0x00000005140c7c24 */ /* 0x008fe4000f8e02ff */
[----:B------:R-:W2:Y:S01]  /*a670*/  @P0 LDC R17, c[0x0][0xcf0] ;  /* 0x00033c00ff110b82 */ /* 0x000ea20000000800 */
[----:B------:R-:W-:-:S02]  /*a680*/  IMAD.IADD R9, R9, 0x1, -R10 ;  /* 0x0000000109097824 */ /* 0x000fc400078e0a0a */
[----:B------:R-:W-:Y:S02]  /*a690*/  IMAD.U32 R11, RZ, RZ, UR9 ;  /* 0x00000009ff0b7e24 */ /* 0x000fe4000f8e00ff */
[----:B------:R-:W-:Y:S02]  /*a6a0*/  IMAD R9, R9, 0x8, R153 ;  /* 0x0000000809097824 */ /* 0x000fe400078e0299 */
[----:B------:R-:W-:Y:S02]  /*a6b0*/  IMAD.U32 R10, RZ, RZ, UR8 ;  /* 0x00000008ff0a7e24 */ /* 0x000fe4000f8e00ff */
[----:B-1----:R-:W-:Y:S02]  /*a6c0*/  IMAD R9, R14, 0x40, R9 ;  /* 0x000000400e097824 */ /* 0x002fe400078e0209 */
[----:B------:R-:W-:Y:S01]  /*a6d0*/  IMAD.U32 R11, RZ, RZ, UR4 ;  /* 0x00000004ff0b7e24 */ /* 0x000fe2000f8e00ff */
[----:B------:R-:W-:Y:S01]  /*a6e0*/  ULDC.64 UR4, c[0x0][0xce0] ;  /* 0x0003380000047ab9 */ /* 0x000fe20000000a00 */
[----:B------:R-:W-:-:S02]  /*a6f0*/  IMAD R15, R21, UR7, R12 ;  /* 0x00000007150f7c24 */ /* 0x000fc4000f8e020c */
[----:B------:R-:W-:-:S04]  /*a700*/  IMAD.WIDE.U32 R10, R20, UR7, R10 ;  /* 0x00000007140a7c25 */ /* 0x000fc8000f8e000a */
[----:B0-----:R-:W-:Y:S01]  /*a710*/  @P0 IMAD.HI.U32 R12, R9, R16, RZ ;  /* 0x00000010090c0227 */ /* 0x001fe200078e00ff */
[----:B------:R-:W-:-:S03]  /*a720*/  IADD3 R11, R11, R15, RZ ;  /* 0x0000000f0b0b7210 */ /* 0x000fc60007ffe0ff */
[----:B------:R-:W-:Y:S01]  /*a730*/  IMAD.MOV.U32 R13, RZ, RZ, R9 ;  /* 0x000000ffff0d7224 */ /* 0x000fe200078e0009 */
[----:B--2---:R-:W-:Y:S01]  /*a740*/  @P0 SHF.R.U32.HI R13, RZ, R17, R12 ;  /* 0x00000011ff0d0219 */ /* 0x004fe2000001160c */
[----:B------:R-:W-:Y:S02]  /*a750*/  IMAD R12, R5, UR4, RZ ;  /* 0x00000004050c7c24 */ /* 0x000fe4000f8e02ff */
[----:B------:R-:W-:-:S04]  /*a760*/  IMAD.WIDE.U32 R10, R3, UR4, R10 ;  /* 0x00000004030a7c25 */ /* 0x000fc8000f8e000a */
[----:B------:R-:W-:Y:S01]  /*a770*/  IMAD.MOV R15, RZ, RZ, -R13 ;  /* 0x000000ffff0f7224 */ /* 0x000fe200078e0a0d */
[----:B------:R-:W-:Y:S01]  /*a780*/  IADD3 R10, P0, R13, R10, RZ ;  /* 0x0000000a0d0a7210 */ /* 0x000fe20007f1e0ff */
[----:B------:R-:W-:Y:S01]  /*a790*/  IMAD R16, R3, UR5, R12 ;  /* 0x0000000503107c24 */ /* 0x000fe2000f8e020c */
[----:B------:R-:W-:Y:S01]  /*a7a0*/  ULDC.64 UR4, c[0x0][0xcc8] ;  /* 0x0003320000047ab9 */ /* 0x000fe20000000a00 */
[----:B------:R-:W-:Y:S01]  /*a7b0*/  IMAD R9, R18, R15, R9 ;  /* 0x0000000f12097224 */ /* 0x000fe200078e0209 */
[----:B------:R-:W-:Y:S01]  /*a7c0*/  SHF.R.S32.HI R15, RZ, 0x1f, R13 ;  /* 0x0000001fff0f7819 */ /* 0x000fe2000001140d */
[----:B------:R-:W-:-:S03]  /*a7d0*/  IMAD.SHL.U32 R152, R152, 0x2, RZ ;  /* 0x0000000298987824 */ /* 0x000fc600078e00ff */
[----:B------:R-:W-:Y:S02]  /*a7e0*/  SHF.R.S32.HI R12, RZ, 0x1f, R9 ;  /* 0x0000001fff0c7819 */ /* 0x000fe40000011409 */
[----:B------:R-:W-:-:S03]  /*a7f0*/  IADD3.X R11, R15, R11, R16, P0, !PT ;  /* 0x0000000b0f0b7210 */ /* 0x000fc600007fe410 */
[----:B------:R-:W-:Y:S02]  /*a800*/  IMAD R12, R12, UR4, RZ ;  /* 0x000000040c0c7c24 */ /* 0x000fe4000f8e02ff */
[----:B------:R-:W-:-:S04]  /*a810*/  IMAD.WIDE.U32 R10, R9, UR4, R10 ;  /* 0x00000004090a7c25 */ /* 0x000fc8000f8e000a */
[----:B------:R-:W-:Y:S01]  /*a820*/  IMAD R9, R9, UR5, R12 ;  /* 0x0000000509097c24 */ /* 0x000fe2000f8e020c */
[----:B------:R-:W-:Y:S01]  /*a830*/  LEA.HI R12, R0, R0, RZ, 0x1 ;  /* 0x00000000000c7211 */ /* 0x000fe200078f08ff */
[----:B------:R-:W-:Y:S02]  /*a840*/  ULDC.64 UR4, c[0x0][0xca8] ;  /* 0x00032a0000047ab9 */ /* 0x000fe40000000a00 */
[----:B------:R-:W-:Y:S01]  /*a850*/  IMAD.IADD R9, R11, 0x1, R9 ;  /* 0x000000010b097824 */ /* 0x000fe200078e0209 */
[----:B------:R-:W-:Y:S01]  /*a860*/  LEA R16, P0, R10, UR4, 0x2 ;  /* 0x000000040a107c11 */ /* 0x000fe2000f8010ff */
[----:B------:R-:W-:Y:S01]  /*a870*/  ULDC UR4, c[0x0][0xb88] ;  /* 0x0002e20000047ab9 */ /* 0x000fe20000000800 */
[----:B------:R-:W-:Y:S02]  /*a880*/  LOP3.LUT R11, R12, 0xfffffe, RZ, 0xc0, !PT ;  /* 0x00fffffe0c0b7812 */ /* 0x000fe400078ec0ff */
[----:B------:R-:W-:Y:S01]  /*a890*/  LEA.HI.X R17, R10, UR5, R9, 0x2, P0 ;  /* 0x000000050a117c11 */ /* 0x000fe200080f1409 */
[----:B------:R-:W-:Y:S01]  /*a8a0*/  SHFL.IDX PT, R12, R16, 0x1, 0x1c1f ;  /* 0x003c1f00100c7f89 */ /* 0x000fe200000e0000 */
[----:B------:R-:W-:-:S02]  /*a8b0*/  IMAD R9, R14, 0x40, R153 ;  /* 0x000000400e097824 */ /* 0x000fc400078e0299 */
[----:B------:R-:W-:Y:S01]  /*a8c0*/  IMAD.IADD R15, R0, 0x1, -R11 ;  /* 0x00000001000f7824 */ /* 0x000fe200078e0a0b */
[----:B------:R-:W-:Y:S01]  /*a8d0*/  SHFL.IDX PT, R10, R16, RZ, 0x1c1f ;  /* 0x001c1fff100a7589 */ /* 0x000fe200000e0000 */
[----:B------:R-:W-:Y:S02]  /*a8e0*/  IMAD R14, R18, UR4, RZ ;  /* 0x00000004120e7c24 */ /* 0x000fe4000f8e02ff */
[----:B------:R-:W-:Y:S01]  /*a8f0*/  IMAD.U32 R15, R15, -0x100, RZ ;  /* 0xffffff000f0f7824 */ /* 0x000fe200078e00ff */
[----:B------:R-:W0:Y:S04]  /*a900*/  SHFL.IDX PT, R11, R17, RZ, 0x1c1f ;  /* 0x001c1fff110b7589 */ /* 0x000e2800000e0000 */
[----:B------:R-:W1:Y:S01]  /*a910*/  SHFL.IDX PT, R13, R17, 0x1, 0x1c1f ;  /* 0x003c1f00110d7f89 */ /* 0x000e6200000e0000 */
[----:B------:R-:W-:Y:S01]  /*a920*/  ISETP.NE.AND P0, PT, R152, R15, PT ;  /* 0x0000000f9800720c */ /* 0x000fe20003f05270 */
[----:B------:R-:W-:-:S03]  /*a930*/  VIADD R15, R9, 0x8 ;  /* 0x00000008090f7836 */ /* 0x000fc60000000000 */
[-C--:B------:R-:W-:Y:S02]  /*a940*/  ISETP.GE.OR P2, PT, R9, R14.reuse, P0 ;  /* 0x0000000e0900720c */ /* 0x080fe40000746670 */
[----:B------:R-:W-:-:S11]  /*a950*/  ISETP.GE.OR P0, PT, R15, R14, P0 ;  /* 0x0000000e0f00720c */ /* 0x000fd60000706670 */
[----:B0-----:R0:W-:Y:S04]  /*a960*/  @!P2 ST.E desc[UR36][R10.64], R4 ;  /* 0x000000040a00a985 */ /* 0x0011e8000c101924 */
[----:B-1----:R0:W-:Y:S02]  /*a970*/  @!P0 ST.E desc[UR36][R12.64], R2 ;  /* 0x000000020c008985 */ /* 0x0021e4000c101924 */
.L_x_3413:
[----:B------:R-:W1:Y:S01]  /*a980*/  S2R R14, SR_CTAID.X ;  /* 0x00000000000e7919 */ /* 0x000e620000002500 */
[----:B------:R-:W-:Y:S01]  /*a990*/  LEA.HI R19, R19, R22, RZ, 0x2 ;  /* 0x0000001613137211 */ /* 0x000fe200078f10ff */
[----:B------:R-:W2:Y:S01]  /*a9a0*/  S2UR UR7, SR_CTAID.Z ;  /* 0x00000000000779c3 */ /* 0x000ea20000002700 */
[----:B------:R-:W-:Y:S01]  /*a9b0*/  SHF.R.S32.HI R9, RZ, 0x1f, R7 ;  /* 0x0000001fff097819 */ /* 0x000fe20000011407 */
[----:B------:R-:W-:Y:S01]  /*a9c0*/  ULDC.64 UR8, c[0x0][0xc38] ;  /* 0x00030e0000087ab9 */ /* 0x000fe20000000a00 */
[----:B------:R-:W-:Y:S01]  /*a9d0*/  LOP3.LUT R19, R19, 0xfffffffc, RZ, 0xc0, !PT ;  /* 0xfffffffc13137812 */ /* 0x000fe200078ec0ff */
[----:B------:R-:W-:Y:S01]  /*a9e0*/  UIMAD UR6, UR6, UR8, URZ ;  /* 0x00000008060672a4 */ /* 0x000fe2000f8e023f */
[----:B------:R-:W-:Y:S01]  /*a9f0*/  LEA.HI R9, R9, R154, RZ, 0x3 ;  /* 0x0000009a09097211 */ /* 0x000fe200078f18ff */
[----:B------:R-:W-:Y:S01]  /*aa00*/  UIMAD.WIDE.U32 UR4, UR61, UR8, URZ ;  /* 0x000000083d0472a5 */ /* 0x000fe2000f8e003f */
[----:B------:R-:W-:Y:S01]  /*aa10*/  LEA.HI R155, R155, R8, RZ, 0x5 ;  /* 0x000000089b9b7211 */ /* 0x000fe200078f28ff */
[----:B------:R-:W-:Y:S01]  /*aa20*/  IMAD.IADD R19, R22, 0x1, -R19 ;  /* 0x0000000116137824 */ /* 0x000fe200078e0a13 */
[----:B0-----:R-:W0:Y:S01]  /*aa30*/  LDC.64 R12, c[0x0][0xc40] ;  /* 0x00031000ff0c7b82 */ /* 0x001e220000000a00 */
[----:B------:R-:W-:Y:S01]  /*aa40*/  LOP3.LUT R9, R9, 0xfffffff8, RZ, 0xc0, !PT ;  /* 0xfffffff809097812 */ /* 0x000fe200078ec0ff */
[----:B------:R-:W-:Y:S01]  /*aa50*/  UIMAD UR6, UR61, UR9, UR6 ;  /* 0x000000093d0672a4 */ /* 0x000fe2000f8e0206 */
[----:B------:R-:W-:Y:S01]  /*aa60*/  SHF.R.S32.HI R155, RZ, 0x5, R155 ;  /* 0x00000005ff9b7819 */ /* 0x000fe2000001149b */
[----:B------:R-:W-:Y:S01]  /*aa70*/  IMAD.U32 R11, RZ, RZ, UR5 ;  /* 0x00000005ff0b7e24 */ /* 0x000fe2000f8e00ff */
[----:B------:R-:W-:Y:S01]  /*aa80*/  LEA.HI R2, R19, R19, RZ, 0x1 ;  /* 0x0000001313027211 */ /* 0x000fe200078f08ff */
[----:B------:R-:W-:Y:S01]  /*aa90*/  UIADD3 UR6, UR5, UR6, URZ ;  /* 0x0000000605067290 */ /* 0x000fe2000fffe03f */
[----:B------:R-:W-:Y:S01]  /*aaa0*/  IADD3 R154, R154, -R9, RZ ;  /* 0x800000099a9a7210 */ /* 0x000fe20007ffe0ff */
[----:B------:R-:W3:Y:S01]  /*aab0*/  @P1 LDC R16, c[0x0][0xcec] ;  /* 0x00033b00ff101b82 */ /* 0x000ee20000000800 */
[----:B------:R-:W-:Y:S01]  /*aac0*/  LOP3.LUT R2, R2, 0x1ffffffe, RZ, 0xc0, !PT ;  /* 0x1ffffffe02027812 */ /* 0x000fe200078ec0ff */
[----:B------:R-:W-:Y:S01]  /*aad0*/  IMAD.U32 R10, RZ, RZ, UR4 ;  /* 0x00000004ff0a7e24 */ /* 0x000fe2000f8e00ff */
[----:B------:R-:W-:Y:S01]  /*aae0*/  ULDC.64 UR4, c[0x0][0xc48] ;  /* 0x0003120000047ab9 */ /* 0x000fe20000000a00 */
[----:B------:R-:W-:Y:S01]  /*aaf0*/  IMAD R155, R155, 0x10, R154 ;  /* 0x000000109b9b7824 */ /* 0x000fe200078e029a */
[----:B------:R-:W-:Y:S01]  /*ab00*/  BSSY B0, `(.L_x_3414) ;  /* 0x00000f1000007945 */ /* 0x000fe20003800000 */
[----:B------:R-:W-:Y:S01]  /*ab10*/  IMAD.IADD R2, R19, 0x1, -R2 ;  /* 0x0000000113027824 */ /* 0x000fe200078e0a02 */
[----:B--2---:R-:W-:Y:S01]  /*ab20*/  USHF.R.S32.HI UR8, URZ, 0x1f, UR7 ;  /* 0x0000001f3f087899 */ /* 0x004fe20008011407 */
[----:B------:R-:W2:Y:S01]  /*ab30*/  @P1 LDC R17, c[0x0][0xcf0] ;  /* 0x00033c00ff111b82 */ /* 0x000ea20000000800 */
[----:B------:R-:W-:-:S02]  /*ab40*/  IMAD.U32 R11, RZ, RZ, UR6 ;  /* 0x00000006ff0b7e24 */ /* 0x000fc4000f8e00ff */
[----:B------:R-:W-:-:S04]  /*ab50*/  IMAD R4, R2, 0x8, R155 ;  /* 0x0000000802047824 */ /* 0x000fc800078e029b */
[----:B-1----:R-:W-:Y:S02]  /*ab60*/  IMAD R15, R14, 0x40, R4 ;  /* 0x000000400e0f7824 */ /* 0x002fe400078e0204 */
[C---:B0-----:R-:W-:Y:S02]  /*ab70*/  IMAD R2, R12.reuse, UR8, RZ ;  /* 0x000000080c027c24 */ /* 0x041fe4000f8e02ff */
[----:B------:R-:W-:-:S04]  /*ab80*/  IMAD.WIDE.U32 R10, R12, UR7, R10 ;  /* 0x000000070c0a7c25 */ /* 0x000fc8000f8e000a */
[----:B------:R-:W-:Y:S02]  /*ab90*/  IMAD R13, R13, UR7, R2 ;  /* 0x000000070d0d7c24 */ /* 0x000fe4000f8e0202 */
[----:B---3--:R-:W-:-:S04]  /*aba0*/  @P1 IMAD.HI.U32 R16, R15, R16, RZ ;  /* 0x000000100f101227 */ /* 0x008fc800078e00ff */
[----:B------:R-:W-:Y:S02]  /*abb0*/  IMAD.MOV.U32 R9, RZ, RZ, R15 ;  /* 0x000000ffff097224 */ /* 0x000fe400078e000f */
[----:B------:R-:W-:Y:S01]  /*abc0*/  IMAD R2, R5, UR4, RZ ;  /* 0x0000000405027c24 */ /* 0x000fe2000f8e02ff */
[----:B--2---:R-:W-:Y:S01]  /*abd0*/  @P1 SHF.R.U32.HI R9, RZ, R17, R16 ;  /* 0x00000011ff091219 */ /* 0x004fe20000011610 */
[----:B------:R-:W-:Y:S02]  /*abe0*/  IMAD.IADD R11, R11, 0x1, R13 ;  /* 0x000000010b0b7824 */ /* 0x000fe400078e020d */
[----:B------:R-:W-:Y:S01]  /*abf0*/  IMAD R13, R3, UR5, R2 ;  /* 0x00000005030d7c24 */ /* 0x000fe2000f8e0202 */
[----:B------:R-:W-:Y:S01]  /*ac00*/  IADD3 R5, -R9, RZ, RZ ;  /* 0x000000ff09057210 */ /* 0x000fe20007ffe1ff */
[----:B------:R-:W-:Y:S01]  /*ac10*/  IMAD.WIDE.U32 R2, R3, UR4, R10 ;  /* 0x0000000403027c25 */ /* 0x000fe2000f8e000a */
[----:B------:R-:W-:Y:S01]  /*ac20*/  SHF.R.S32.HI R4, RZ, 0x1f, R9 ;  /* 0x0000001fff047819 */ /* 0x000fe20000011409 */
[----:B------:R-:W-:-:S02]  /*ac30*/  ULDC.64 UR4, c[0x0][0xc30] ;  /* 0x00030c0000047ab9 */ /* 0x000fc40000000a00 */
[----:B------:R-:W-:Y:S02]  /*ac40*/  IMAD R5, R6, R5, R15 ;  /* 0x0000000506057224 */ /* 0x000fe400078e020f */
[----:B------:R-:W-:Y:S02]  /*ac50*/  IMAD R4, R4, UR4, RZ ;  /* 0x0000000404047c24 */ /* 0x000fe4000f8e02ff */
[----:B------:R-:W-:Y:S02]  /*ac60*/  IMAD.IADD R3, R3, 0x1, R13 ;  /* 0x0000000103037824 */ /* 0x000fe400078e020d */
[C---:B------:R-:W-:Y:S01]  /*ac70*/  IMAD R11, R9.reuse, UR5, R4 ;  /* 0x00000005090b7c24 */ /* 0x040fe2000f8e0204 */
[----:B------:R-:W-:Y:S01]  /*ac80*/  SHF.R.S32.HI R4, RZ, 0x1f, R5 ;  /* 0x0000001fff047819 */ /* 0x000fe20000011405 */
[----:B------:R-:W-:Y:S01]  /*ac90*/  IMAD.WIDE.U32 R2, R9, UR4, R2 ;  /* 0x0000000409027c25 */ /* 0x000fe2000f8e0002 */
[----:B------:R-:W-:-:S03]  /*aca0*/  ULDC.64 UR4, c[0x0][0xc28] ;  /* 0x00030a0000047ab9 */ /* 0x000fc60000000a00 */
[----:B------:R-:W-:Y:S02]  /*acb0*/  IMAD R4, R4, UR4, RZ ;  /* 0x0000000404047c24 */ /* 0x000fe4000f8e02ff */
[----:B------:R-:W-:Y:S02]  /*acc0*/  IMAD.IADD R3, R3, 0x1, R11 ;  /* 0x0000000103037824 */ /* 0x000fe400078e020b */
[C---:B------:R-:W-:Y:S02]  /*acd0*/  IMAD R9, R5.reuse, UR5, R4 ;  /* 0x0000000505097c24 */ /* 0x040fe4000f8e0204 */
[----:B------:R-:W-:Y:S01]  /*ace0*/  IMAD.WIDE.U32 R2, R5, UR4, R2 ;  /* 0x0000000405027c25 */ /* 0x000fe2000f8e0002 */
[----:B------:R-:W-:-:S03]  /*acf0*/  ULDC.64 UR4, c[0x0][0xc00] ;  /* 0x0003000000047ab9 */ /* 0x000fc60000000a00 */
[----:B------:R-:W-:Y:S01]  /*ad00*/  IMAD.IADD R5, R3, 0x1, R9 ;  /* 0x0000000103057824 */ /* 0x000fe200078e0209 */
        /* <DEDUP_REMOVED lines=9> */
[----:B------:R0:W1:Y:S01]  /*ada0*/  SHFL.IDX PT, R2, R4, RZ, 0x1c1f ;  /* 0x001c1fff04027589 */ /* 0x00006200000e0000 */
[----:B------:R-:W-:Y:S01]  /*adb0*/  IMAD.IADD R0, R8, 0x1, -R9 ;  /* 0x0000000108007824 */ /* 0x000fe200078e0a09 */
[----:B------:R-:W-:-:S02]  /*adc0*/  ISETP.GE.AND P0, PT, R7, R6, PT ;  /* 0x000000060700720c */ /* 0x000fc40003f06270 */
[----:B------:R0:W2:Y:S01]  /*add0*/  SHFL.IDX PT, R3, R5, RZ, 0x1c1f ;  /* 0x001c1fff05037589 */ /* 0x0000a200000e0000 */
[----:B------:R-:W-:-:S04]  /*ade0*/  IMAD R0, R11, 0x80, R0 ;  /* 0x000000800b007824 */ /* 0x000fc800078e0200 */
[----:B------:R-:W-:-:S06]  /*adf0*/  IMAD.SHL.U32 R0, R0, 0x2, RZ ;  /* 0x0000000200007824 */ /* 0x000fcc00078e00ff */
[----:B0-----:R-:W-:Y:S05]  /*ae00*/  @P0 BRA `(.L_x_3415) ;  /* 0x0000000c00000947 */ /* 0x001fea0003800000 */
        /* <DEDUP_REMOVED lines=15> */
[----:B------:R-:W-:-:S02]  /*af00*/  VIADD R21, R0, 0x48 ;  /* 0x0000004800157836 */ /* 0x000fc40000000000 */
[C---:B------:R-:W-:Y:S01]  /*af10*/  @!P2 LEA.HI R8, R0.reuse, R0, RZ, 0x1 ;  /* 0x000000000008a211 */ /* 0x040fe200078f08ff */
[C---:B------:R-:W-:Y:S01]  /*af20*/  VIADD R22, R0.reuse, 0x50 ;  /* 0x0000005000167836 */ /* 0x040fe20000000000 */
[----:B------:R-:W-:Y:S01]  /*af30*/  @!P3 LEA.HI R10, R9, R9, RZ, 0x1 ;  /* 0x00000009090ab211 */ /* 0x000fe200078f08ff */
[----:B------:R-:W-:Y:S01]  /*af40*/  VIADD R23, R0, 0x58 ;  /* 0x0000005800177836 */ /* 0x000fe20000000000 */
[----:B------:R-:W-:Y:S02]  /*af50*/  @!P4 LEA.HI R12, R11, R11, RZ, 0x1 ;  /* 0x0000000b0b0cc211 */ /* 0x000fe400078f08ff */
[----:B------:R-:W-:Y:S02]  /*af60*/  @!P5 LEA.HI R14, R13, R13, RZ, 0x1 ;  /* 0x0000000d0d0ed211 */ /* 0x000fe400078f08ff */
[----:B------:R-:W-:Y:S02]  /*af70*/  @!P2 LOP3.LUT R9, R8, 0xfffffffe, RZ, 0xc0, !PT ;  /* 0xfffffffe0809a812 */ /* 0x000fe400078ec0ff */
[----:B------:R-:W-:-:S02]  /*af80*/  @!P3 LOP3.LUT R11, R10, 0xfffffffe, RZ, 0xc0, !PT ;  /* 0xfffffffe0a0bb812 */ /* 0x000fc400078ec0ff */
[----:B------:R-:W-:Y:S01]  /*af90*/  @!P4 LOP3.LUT R13, R12, 0xfffffffe, RZ, 0xc0, !PT ;  /* 0xfffffffe0c0dc812 */ /* 0x000fe200078ec0ff */
[--C-:B-12---:R-:W-:Y:S01]  /*afa0*/  @!P2 IMAD.WIDE R8, R9, 0x4, R2.reuse ;  /* 0x000000040908a825 */ /* 0x106fe200078e0202 */
[----:B------:R-:W-:Y:S02]  /*afb0*/  @!P5 LOP3.LUT R15, R14, 0xfffffffe, RZ, 0xc0, !PT ;  /* 0xfffffffe0e0fd812 */ /* 0x000fe400078ec0ff */
[----:B------:R-:W-:Y:S01]  /*afc0*/  ISETP.GE.AND P6, PT, R22, UR4, PT ;  /* 0x0000000416007c0c */ /* 0x000fe2000bfc6270 */
        /* <DEDUP_REMOVED lines=9> */
[----:B------:R-:W-:Y:S01]  /*b060*/  @!P0 LEA.HI R16, R16, R16, RZ, 0x1 ;  /* 0x0000001010108211 */ /* 0x000fe200078f08ff */
[----:B------:R3:W-:Y:S01]  /*b070*/  @!P5 ST.E.64 desc[UR36][R14.64], R36 ;  /* 0x000000240e00d985 */ /* 0x0007e2000c101b24 */
[----:B------:R-:W-:Y:S02]  /*b080*/  ISETP.GE.AND P5, PT, R21, UR4, PT ;  /* 0x0000000415007c0c */ /* 0x000fe4000bfa6270 */
[----:B------:R-:W-:Y:S02]  /*b090*/  @!P1 LEA.HI R17, R17, R17, RZ, 0x1 ;  /* 0x0000001111119211 */ /* 0x000fe400078f08ff */
[----:B0-----:R-:W-:-:S02]  /*b0a0*/  @!P0 LOP3.LUT R9, R16, 0xfffffffe, RZ, 0xc0, !PT ;  /* 0xfffffffe10098812 */ /* 0x001fc400078ec0ff */
        /* <DEDUP_REMOVED lines=16> */
[----:B------:R-:W-:Y:S01]  /*b1b0*/  @!P6 LOP3.LUT R17, R22, 0xfffffffe, RZ, 0xc0, !PT ;  /* 0xfffffffe1611e812 */ /* 0x000fe200078ec0ff */
[C---:B------:R-:W-:Y:S01]  /*b1c0*/  VIADD R22, R0.reuse, 0x88 ;  /* 0x0000008800167836 */ /* 0x040fe20000000000 */
[----:B------:R-:W-:Y:S01]  /*b1d0*/  IADD3 R24, R0, 0x60, RZ ;  /* 0x0000006000187810 */ /* 0x000fe20007ffe0ff */
[----:B0-----:R-:W-:Y:S01]  /*b1e0*/  @!P2 IMAD.WIDE R8, R13, 0x4, R2 ;  /* 0x000000040d08a825 */ /* 0x001fe200078e0202 */
[----:B------:R-:W-:-:S02]  /*b1f0*/  ISETP.GE.AND P1, PT, R23, UR4, PT ;  /* 0x0000000417007c0c */ /* 0x000fc4000bf26270 */
[----:B------:R-:W-:Y:S01]  /*b200*/  ISETP.GE.AND P0, PT, R24, UR4, PT ;  /* 0x0000000418007c0c */ /* 0x000fe2000bf06270 */
        /* <DEDUP_REMOVED lines=18> */
[----:B0-----:R-:W-:Y:S01]  /*b330*/  @!P1 LOP3.LUT R9, R23, 0xfffffffe, RZ, 0xc0, !PT ;  /* 0xfffffffe17099812 */ /* 0x001fe200078ec0ff */
[----:B------:R-:W-:Y:S01]  /*b340*/  VIADD R23, R0, 0x90 ;  /* 0x0000009000177836 */ /* 0x000fe20000000000 */
        /* <DEDUP_REMOVED lines=17> */
[----:B------:R-:W-:Y:S01]  /*b460*/  VIADD R22, R0, 0xc0 ;  /* 0x000000c000167836 */ /* 0x000fe20000000000 */
[----:B------:R-:W-:Y:S01]  /*b470*/  ISETP.GE.AND P0, PT, R23, UR4, PT ;  /* 0x0000000417007c0c */ /* 0x000fe2000bf06270 */
[----:B0-----:R-:W-:Y:S01]  /*b480*/  @!P2 IMAD.WIDE R8, R13, 0x4, R2 ;  /* 0x000000040d08a825 */ /* 0x001fe200078e0202 */
[----:B------:R-:W-:-:S02]  /*b490*/  ISETP.GE.AND P1, PT, R24, UR4, PT ;  /* 0x0000000418007c0c */ /* 0x000fc4000bf26270 */
[----:B------:R-:W-:Y:S01]  /*b4a0*/  IADD3 R20, R0, 0xb0, RZ ;  /* 0x000000b000147810 */ /* 0x000fe20007ffe0ff */
        /* <DEDUP_REMOVED lines=18> */
[----:B0-----:R-:W-:Y:S02]  /*b5d0*/  @!P0 LOP3.LUT R9, R23, 0xfffffffe, RZ, 0xc0, !PT ;  /* 0xfffffffe17098812 */ /* 0x001fe400078ec0ff */
[----:B------:R-:W-:Y:S02]  /*b5e0*/  @!P2 LEA.HI R18, R18, R18, RZ, 0x1 ;  /* 0x000000121212a211 */ /* 0x000fe400078f08ff */
[----:B-1----:R-:W-:Y:S01]  /*b5f0*/  @!P1 LOP3.LUT R11, R24, 0xfffffffe, RZ, 0xc0, !PT ;  /* 0xfffffffe180b9812 */ /* 0x002fe200078ec0ff */
[--C-:B------:R-:W-:Y:S01]  /*b600*/  @!P0 IMAD.WIDE R8, R9, 0x4, R2.reuse ;  /* 0x0000000409088825 */ /* 0x100fe200078e0202 */
[----:B------:R-:W-:Y:S02]  /*b610*/  @!P4 LEA.HI R20, R20, R20, RZ, 0x1 ;  /* 0x000000141414c211 */ /* 0x000fe400078f08ff */
[----:B--2---:R-:W-:Y:S01]  /*b620*/  @!P2 LOP3.LUT R13, R18, 0xfffffffe, RZ, 0xc0, !PT ;  /* 0xfffffffe120da812 */ /* 0x004fe200078ec0ff */
[--C-:B------:R-:W-:Y:S01]  /*b630*/  @!P1 IMAD.WIDE R10, R11, 0x4, R2.reuse ;  /* 0x000000040b0a9825 */ /* 0x100fe200078e0202 */
[----:B------:R-:W-:Y:S01]  /*b640*/  @!P3 LEA.HI R19, R19, R19, RZ, 0x1 ;  /* 0x000000131313b211 */ /* 0x000fe200078f08ff */
[----:B------:R0:W-:Y:S01]  /*b650*/  @!P0 ST.E.64 desc[UR36][R8.64], R96 ;  /* 0x0000006008008985 */ /* 0x0001e2000c101b24 */
[----:B------:R-:W-:Y:S01]  /*b660*/  @!P5 LEA.HI R21, R21, R21, RZ, 0x1 ;  /* 0x000000151515d211 */ /* 0x000fe200078f08ff */
[----:B------:R-:W-:Y:S01]  /*b670*/  @!P2 IMAD.WIDE R12, R13, 0x4, R2 ;  /* 0x000000040d0ca825 */ /* 0x000fe200078e0202 */
[----:B------:R-:W-:Y:S01]  /*b680*/  @!P3 LOP3.LUT R19, R19, 0xfffffffe, RZ, 0xc0, !PT ;  /* 0xfffffffe1313b812 */ /* 0x000fe200078ec0ff */
[----:B------:R1:W-:Y:S01]  /*b690*/  @!P1 ST.E.64 desc[UR36][R10.64], R100 ;  /* 0x000000640a009985 */ /* 0x0003e2000c101b24 */
[----:B------:R-:W-:Y:S01]  /*b6a0*/  @!P6 LEA.HI R22, R22, R22, RZ, 0x1 ;  /* 0x000000161616e211 */ /* 0x000fe200078f08ff */
[----:B------:R-:W-:Y:S01]  /*b6b0*/  VIADD R18, R0, 0xc8 ;  /* 0x000000c800127836 */ /* 0x000fe20000000000 */
[----:B---3--:R-:W-:Y:S01]  /*b6c0*/  @!P4 LOP3.LUT R15, R20, 0xfffffffe, RZ, 0xc0, !PT ;  /* 0xfffffffe140fc812 */ /* 0x008fe200078ec0ff */
[----:B------:R-:W-:Y:S01]  /*b6d0*/  @!P2 ST.E.64 desc[UR36][R12.64], R104 ;  /* 0x000000680c00a985 */ /* 0x000fe2000c101b24 */
[----:B------:R-:W-:Y:S01]  /*b6e0*/  @!P5 LOP3.LUT R21, R21, 0xfffffffe, RZ, 0xc0, !PT ;  /* 0xfffffffe1515d812 */ /* 0x000fe200078ec0ff */
[----:B------:R-:W-:Y:S01]  /*b6f0*/  VIADD R20, R0, 0xd8 ;  /* 0x000000d800147836 */ /* 0x000fe20000000000 */
[----:B----4-:R-:W-:-:S02]  /*b700*/  @!P6 LOP3.LUT R17, R22, 0xfffffffe, RZ, 0xc0, !PT ;  /* 0xfffffffe1611e812 */ /* 0x010fc400078ec0ff */
[----:B------:R-:W-:Y:S01]  /*b710*/  ISETP.GE.AND P0, PT, R18, UR4, PT ;  /* 0x0000000412007c0c */ /* 0x000fe2000bf06270 */
[----:B0-----:R-:W-:Y:S01]  /*b720*/  @!P3 IMAD.WIDE R8, R19, 0x4, R2 ;  /* 0x000000041308b825 */ /* 0x001fe200078e0202 */
[----:B------:R-:W-:-:S03]  /*b730*/  ISETP.GE.AND P2, PT, R20, UR4, PT ;  /* 0x0000000414007c0c */ /* 0x000fc6000bf46270 */
[--C-:B-1----:R-:W-:Y:S01]  /*b740*/  @!P4 IMAD.WIDE R10, R15, 0x4, R2.reuse ;  /* 0x000000040f0ac825 */ /* 0x102fe200078e0202 */
[----:B------:R0:W-:Y:S03]  /*b750*/  @!P3 ST.E.64 desc[UR36][R8.64], R108 ;  /* 0x0000006c0800b985 */ /* 0x0001e6000c101b24 */
[--C-:B------:R-:W-:Y:S01]  /*b760*/  @!P5 IMAD.WIDE R14, R21, 0x4, R2.reuse ;  /* 0x00000004150ed825 */ /* 0x100fe200078e0202 */
[----:B------:R1:W-:Y:S03]  /*b770*/  @!P4 ST.E.64 desc[UR36][R10.64], R112 ;  /* 0x000000700a00c985 */ /* 0x0003e6000c101b24 */
[----:B------:R-:W-:Y:S01]  /*b780*/  VIADD R19, R0, 0xd0 ;  /* 0x000000d000137836 */ /* 0x000fe20000000000 */
[----:B------:R2:W-:Y:S01]  /*b790*/  @!P5 ST.E.64 desc[UR36][R14.64], R116 ;  /* 0x000000740e00d985 */ /* 0x0005e2000c101b24 */
[----:B------:R-:W-:Y:S01]  /*b7a0*/  @!P6 IMAD.WIDE R16, R17, 0x4, R2 ;  /* 0x000000041110e825 */ /* 0x000fe200078e0202 */
[----:B------:R-:W-:-:S02]  /*b7b0*/  @!P0 LEA.HI R18, R18, R18, RZ, 0x1 ;  /* 0x0000001212128211 */ /* 0x000fc400078f08ff */
[----:B------:R-:W-:Y:S01]  /*b7c0*/  ISETP.GE.AND P1, PT, R19, UR4, PT ;  /* 0x0000000413007c0c */ /* 0x000fe2000bf26270 */
[C---:B------:R-:W-:Y:S01]  /*b7d0*/  VIADD R21, R0.reuse, 0xe0 ;  /* 0x000000e000157836 */ /* 0x040fe20000000000 */
[----:B------:R3:W-:Y:S01]  /*b7e0*/  @!P6 ST.E.64 desc[UR36][R16.64], R120 ;  /* 0x000000781000e985 */ /* 0x0007e2000c101b24 */
[----:B0-----:R-:W-:Y:S01]  /*b7f0*/  VIADD R9, R0, 0xf8 ;  /* 0x000000f800097836 */ /* 0x001fe20000000000 */
[----:B------:R-:W-:Y:S01]  /*b800*/  @!P2 LEA.HI R20, R20, R20, RZ, 0x1 ;  /* 0x000000141414a211 */ /* 0x000fe200078f08ff */
[C---:B------:R-:W-:Y:S01]  /*b810*/  VIADD R12, R0.reuse, 0xe8 ;  /* 0x000000e8000c7836 */ /* 0x040fe20000000000 */
[----:B------:R-:W-:Y:S01]  /*b820*/  ISETP.GE.AND P3, PT, R21, UR4, PT ;  /* 0x0000000415007c0c */ /* 0x000fe2000bf66270 */
[----:B------:R-:W-:Y:S01]  /*b830*/  VIADD R13, R0, 0xf0 ;  /* 0x000000f0000d7836 */ /* 0x000fe20000000000 */
[----:B------:R-:W-:Y:S02]  /*b840*/  ISETP.GE.AND P6, PT, R9, UR4, PT ;  /* 0x0000000409007c0c */ /* 0x000fe4000bfc6270 */
[----:B------:R-:W-:-:S02]  /*b850*/  ISETP.GE.AND P4, PT, R12, UR4, PT ;  /* 0x000000040c007c0c */ /* 0x000fc4000bf86270 */
[----:B------:R-:W-:Y:S02]  /*b860*/  ISETP.GE.AND P5, PT, R13, UR4, PT ;  /* 0x000000040d007c0c */ /* 0x000fe4000bfa6270 */
[----:B------:R-:W-:-:S04]  /*b870*/  @!P1 LEA.HI R19, R19, R19, RZ, 0x1 ;  /* 0x0000001313139211 */ /* 0x000fc800078f08ff */
[----:B-1----:R-:W-:Y:S02]  /*b880*/  @!P1 LOP3.LUT R11, R19, 0xfffffffe, RZ, 0xc0, !PT ;  /* 0xfffffffe130b9812 */ /* 0x002fe400078ec0ff */
[----:B------:R-:W-:Y:S02]  /*b890*/  @!P3 LEA.HI R21, R21, R21, RZ, 0x1 ;  /* 0x000000151515b211 */ /* 0x000fe400078f08ff */
[----:B------:R-:W-:Y:S02]  /*b8a0*/  @!P6 LEA.HI R10, R9, R9, RZ, 0x1 ;  /* 0x00000009090ae211 */ /* 0x000fe400078f08ff */
[----:B------:R-:W-:Y:S02]  /*b8b0*/  @!P4 LEA.HI R12, R12, R12, RZ, 0x1 ;  /* 0x0000000c0c0cc211 */ /* 0x000fe400078f08ff */
[----:B------:R-:W-:Y:S02]  /*b8c0*/  @!P5 LEA.HI R8, R13, R13, RZ, 0x1 ;  /* 0x0000000d0d08d211 */ /* 0x000fe400078f08ff */
[----:B------:R-:W-:-:S02]  /*b8d0*/  @!P0 LOP3.LUT R9, R18, 0xfffffffe, RZ, 0xc0, !PT ;  /* 0xfffffffe12098812 */ /* 0x000fc400078ec0ff */
[----:B------:R-:W-:Y:S02]  /*b8e0*/  @!P2 LOP3.LUT R13, R20, 0xfffffffe, RZ, 0xc0, !PT ;  /* 0xfffffffe140da812 */ /* 0x000fe400078ec0ff */
[----:B--2---:R-:W-:Y:S02]  /*b8f0*/  @!P3 LOP3.LUT R15, R21, 0xfffffffe, RZ, 0xc0, !PT ;  /* 0xfffffffe150fb812 */ /* 0x004fe400078ec0ff */
        /* <DEDUP_REMOVED lines=17> */
.L_x_3415:
[----:B------:R-:W-:Y:S05]  /*ba10*/  BSYNC B0 ;  /* 0x0000000000007941 */ /* 0x000fea0003800000 */
.L_x_3414:
[----:B------:R-:W-:Y:S01]  /*ba20*/  IADD3 R7, R7, 0x8, RZ ;  /* 0x0000000807077810 */ /* 0x000fe20007ffe0ff */
[----:B0-2---:R2:W3:Y:S03]  /*ba30*/  SHFL.IDX PT, R3, R5, 0x1, 0x1c1f ;  /* 0x003c1f0005037f89 */ /* 0x0054e600000e0000 */
[----:B------:R-:W-:Y:S01]  /*ba40*/  ISETP.GE.AND P0, PT, R7, R6, PT ;  /* 0x000000060700720c */ /* 0x000fe20003f06270 */
[----:B-1----:R2:W4:-:S12]  /*ba50*/  SHFL.IDX PT, R2, R4, 0x1, 0x1c1f ;  /* 0x003c1f0004027f89 */ /* 0x00251800000e0000 */
[----:B--2---:R-:W-:Y:S05]  /*ba60*/  @P0 BRA `(.L_x_3378) ;  /* 0x0000005400640947 */ /* 0x004fea0003800000 */
        /* <DEDUP_REMOVED lines=14> */
[----:B------:R-:W-:-:S02]  /*bb50*/  VIADD R15, R0, 0x40 ;  /* 0x00000040000f7836 */ /* 0x000fc40000000000 */
[C---:B------:R-:W-:Y:S01]  /*bb60*/  @!P0 LEA.HI R4, R0.reuse, R0, RZ, 0x1 ;  /* 0x0000000000048211 */ /* 0x040fe200078f08ff */
[C---:B------:R-:W-:Y:S01]  /*bb70*/  VIADD R16, R0.reuse, 0x48 ;  /* 0x0000004800107836 */ /* 0x040fe20000000000 */
[----:B------:R-:W-:Y:S01]  /*bb80*/  @!P1 LEA.HI R6, R5, R5, RZ, 0x1 ;  /* 0x0000000505069211 */ /* 0x000fe200078f08ff */
[C---:B------:R-:W-:Y:S01]  /*bb90*/  VIADD R19, R0.reuse, 0x58 ;  /* 0x0000005800137836 */ /* 0x040fe20000000000 */
[----:B------:R-:W-:Y:S01]  /*bba0*/  @!P2 LEA.HI R8, R7, R7, RZ, 0x1 ;  /* 0x000000070708a211 */ /* 0x000fe200078f08ff */
[----:B------:R-:W-:Y:S01]  /*bbb0*/  VIADD R20, R0, 0x80 ;  /* 0x0000008000147836 */ /* 0x000fe20000000000 */
[----:B------:R-:W-:Y:S02]  /*bbc0*/  @!P0 LOP3.LUT R5, R4, 0xfffffffe, RZ, 0xc0, !PT ;  /* 0xfffffffe04058812 */ /* 0x000fe400078ec0ff */
[----:B------:R-:W-:Y:S02]  /*bbd0*/  @!P1 LOP3.LUT R7, R6, 0xfffffffe, RZ, 0xc0, !PT ;  /* 0xfffffffe06079812 */ /* 0x000fe400078ec0ff */
[----:B------:R-:W-:Y:S01]  /*bbe0*/  @!P2 LOP3.LUT R9, R8, 0xfffffffe, RZ, 0xc0, !PT ;  /* 0xfffffffe0809a812 */ /* 0x000fe200078ec0ff */
[----:B---34-:R-:W-:Y:S01]  /*bbf0*/  @!P0 IMAD.WIDE R4, R5, 0x4, R2 ;  /* 0x0000000405048825 */ /* 0x018fe200078e0202 */
        /* <DEDUP_REMOVED lines=28> */
[----:B------:R-:W-:Y:S01]  /*bdc0*/  @!P4 LOP3.LUT R17, R16, 0xfffffffe, RZ, 0xc0, !PT ;  /* 0xfffffffe1011c812 */ /* 0x000fe200078ec0ff */
[----:B------:R-:W-:Y:S01]  /*bdd0*/  VIADD R16, R0, 0x70 ;  /* 0x0000007000107836 */ /* 0x000fe20000000000 */
[----:B------:R-:W-:Y:S02]  /*bde0*/  ISETP.GE.AND P5, PT, R18, UR4, PT ;  /* 0x0000000412007c0c */ /* 0x000fe4000bfa6270 */
[----:B------:R-:W-:Y:S01]  /*bdf0*/  ISETP.GE.AND P6, PT, R19, UR4, PT ;  /* 0x0000000413007c0c */ /* 0x000fe2000bfc6270 */
[----:B0-----:R-:W-:-:S04]  /*be00*/  @!P0 IMAD.WIDE R4, R9, 0x4, R2 ;  /* 0x0000000409048825 */ /* 0x001fc800078e0202 */
[--C-:B-1----:R-:W-:Y:S01]  /*be10*/  @!P1 IMAD.WIDE R6, R13, 0x4, R2.reuse ;  /* 0x000000040d069825 */ /* 0x102fe200078e0202 */
[----:B------:R0:W-:Y:S01]  /*be20*/  @!P0 ST.E.64 desc[UR36][R4.64], R46 ;  /* 0x0000002e04008985 */ /* 0x0001e2000c101b24 */
[----:B------:R-:W-:Y:S02]  /*be30*/  ISETP.GE.AND P0, PT, R20, UR4, PT ;  /* 0x0000000414007c0c */ /* 0x000fe4000bf06270 */
[--C-:B------:R-:W-:Y:S01]  /*be40*/  @!P2 IMAD.WIDE R8, R11, 0x4, R2.reuse ;  /* 0x000000040b08a825 */ /* 0x100fe200078e0202 */
[----:B------:R1:W-:Y:S01]  /*be50*/  @!P1 ST.E.64 desc[UR36][R6.64], R50 ;  /* 0x0000003206009985 */ /* 0x0003e2000c101b24 */
[----:B------:R-:W-:Y:S02]  /*be60*/  @!P5 LEA.HI R18, R18, R18, RZ, 0x1 ;  /* 0x000000121212d211 */ /* 0x000fe400078f08ff */
[----:B------:R-:W-:Y:S01]  /*be70*/  @!P3 IMAD.WIDE R10, R15, 0x4, R2 ;  /* 0x000000040f0ab825 */ /* 0x000fe200078e0202 */
[----:B------:R2:W-:Y:S01]  /*be80*/  @!P2 ST.E.64 desc[UR36][R8.64], R54 ;  /* 0x000000360800a985 */ /* 0x0005e2000c101b24 */
[----:B------:R-:W-:-:S02]  /*be90*/  ISETP.GE.AND P2, PT, R16, UR4, PT ;  /* 0x0000000410007c0c */ /* 0x000fc4000bf46270 */
[----:B------:R-:W-:Y:S01]  /*bea0*/  @!P4 IMAD.WIDE R12, R17, 0x4, R2 ;  /* 0x00000004110cc825 */ /* 0x000fe200078e0202 */
[----:B------:R3:W-:Y:S01]  /*beb0*/  @!P3 ST.E.64 desc[UR36][R10.64], R58 ;  /* 0x0000003a0a00b985 */ /* 0x0007e2000c101b24 */
[----:B------:R-:W-:Y:S02]  /*bec0*/  @!P6 LEA.HI R19, R19, R19, RZ, 0x1 ;  /* 0x000000131313e211 */ /* 0x000fe400078f08ff */
[C---:B------:R-:W-:Y:S01]  /*bed0*/  VIADD R15, R0.reuse, 0x68 ;  /* 0x00000068000f7836 */ /* 0x040fe20000000000 */
[----:B------:R4:W-:Y:S01]  /*bee0*/  @!P4 ST.E.64 desc[UR36][R12.64], R62 ;  /* 0x0000003e0c00c985 */ /* 0x0009e2000c101b24 */
[----:B------:R-:W-:Y:S01]  /*bef0*/  VIADD R17, R0, 0x78 ;  /* 0x0000007800117836 */ /* 0x000fe20000000000 */
[----:B------:R-:W-:Y:S02]  /*bf00*/  ISETP.GE.AND P4, PT, R14, UR4, PT ;  /* 0x000000040e007c0c */ /* 0x000fe4000bf86270 */
[----:B------:R-:W-:Y:S02]  /*bf10*/  ISETP.GE.AND P3, PT, R15, UR4, PT ;  /* 0x000000040f007c0c */ /* 0x000fe4000bf66270 */
[----:B------:R-:W-:-:S02]  /*bf20*/  ISETP.GE.AND P1, PT, R17, UR4, PT ;  /* 0x0000000411007c0c */ /* 0x000fc4000bf26270 */
[----:B0-----:R-:W-:Y:S01]  /*bf30*/  @!P5 LOP3.LUT R5, R18, 0xfffffffe, RZ, 0xc0, !PT ;  /* 0xfffffffe1205d812 */ /* 0x001fe200078ec0ff */
[C---:B------:R-:W-:Y:S01]  /*bf40*/  VIADD R18, R0.reuse, 0x88 ;  /* 0x0000008800127836 */ /* 0x040fe20000000000 */
        /* <DEDUP_REMOVED lines=17> */
[----:B----4-:R-:W-:Y:S01]  /*c060*/  @!P0 LOP3.LUT R13, R20, 0xfffffffe, RZ, 0xc0, !PT ;  /* 0xfffffffe140d8812 */ /* 0x010fe200078ec0ff */
[----:B------:R-:W-:Y:S01]  /*c070*/  VIADD R20, R0, 0xb8 ;  /* 0x000000b800147836 */ /* 0x000fe20000000000 */
[----:B------:R-:W-:Y:S01]  /*c080*/  ISETP.GE.AND P6, PT, R18, UR4, PT ;  /* 0x0000000412007c0c */ /* 0x000fe2000bfc6270 */
[----:B0-----:R-:W-:Y:S01]  /*c090*/  @!P4 IMAD.WIDE R4, R9, 0x4, R2 ;  /* 0x000000040904c825 */ /* 0x001fe200078e0202 */
[----:B------:R-:W-:-:S03]  /*c0a0*/  ISETP.GE.AND P5, PT, R19, UR4, PT ;  /* 0x0000000413007c0c */ /* 0x000fc6000bfa6270 */
        /* <DEDUP_REMOVED lines=56> */
[C---:B------:R-:W-:Y:S01]  /*c430*/  VIADD R17, R0.reuse, 0xe8 ;  /* 0x000000e800117836 */ /* 0x040fe20000000000 */
[----:B------:R-:W-:Y:S01]  /*c440*/  @!P6 LEA.HI R19, R19, R19, RZ, 0x1 ;  /* 0x000000131313e211 */ /* 0x000fe200078f08ff */
        /* <DEDUP_REMOVED lines=16> */
[----:B---3--:R-:W-:Y:S02]  /*c550*/  @!P2 LOP3.LUT R11, R16, 0xfffffffe, RZ, 0xc0, !PT ;  /* 0xfffffffe100ba812 */ /* 0x008fe400078ec0ff */
        /* <DEDUP_REMOVED lines=19> */
.L_x_3412:
        /* <DEDUP_REMOVED lines=15> */
[----:B------:R-:W-:Y:S01]  /*c780*/  IMAD.MOV.U32 R5, RZ, RZ, R0 ;  /* 0x000000ffff057224 */ /* 0x000fe200078e0000 */
        /* <DEDUP_REMOVED lines=10> */
[----:B------:R-:W-:-:S05]  /*c830*/  IMAD.U32 R3, RZ, RZ, UR6 ;  /* 0x00000006ff037e24 */ /* 0x000fca000f8e00ff */
[----:B------:R-:W3:Y:S01]  /*c840*/  @P0 LDC R9, c[0x0][0xcf0] ;  /* 0x00033c00ff090b82 */ /* 0x000ee20000000800 */
[----:B0-----:R-:W-:-:S07]  /*c850*/  USHF.R.S32.HI UR8, URZ, 0x1f, UR7 ;  /* 0x0000001f3f087899 */ /* 0x001fce0008011407 */
[----:B------:R-:W0:Y:S01]  /*c860*/  S2UR UR10, SR_CTAID.Y ;  /* 0x00000000000a79c3 */ /* 0x000e220000002600 */
[C---:B-1----:R-:W-:Y:S02]  /*c870*/  IMAD R12, R10.reuse, UR8, RZ ;  /* 0x000000080a0c7c24 */ /* 0x042fe4000f8e02ff */
[----:B------:R-:W-:-:S04]  /*c880*/  IMAD.WIDE.U32 R2, R10, UR7, R2 ;  /* 0x000000070a027c25 */ /* 0x000fc8000f8e0002 */
[----:B------:R-:W-:Y:S01]  /*c890*/  IMAD R11, R11, UR7, R12 ;  /* 0x000000070b0b7c24 */ /* 0x000fe2000f8e020c */
[----:B------:R-:W0:Y:S01]  /*c8a0*/  LDC R8, c[0x0][0xd50] ;  /* 0x00035400ff087b82 */ /* 0x000e220000000800 */
[----:B--2---:R-:W-:-:S04]  /*c8b0*/  @P0 IMAD.HI.U32 R4, R0, R7, RZ ;  /* 0x0000000700040227 */ /* 0x004fc800078e00ff */
[----:B------:R-:W-:Y:S02]  /*c8c0*/  IMAD R7, RZ, RZ, -UR61 ;  /* 0x8000003dff077e24 */ /* 0x000fe4000f8e02ff */
[----:B------:R-:W-:Y:S01]  /*c8d0*/  IMAD.IADD R3, R11, 0x1, R3 ;  /* 0x000000010b037824 */ /* 0x000fe200078e0203 */
[----:B---3--:R-:W-:Y:S01]  /*c8e0*/  @P0 SHF.R.U32.HI R5, RZ, R9, R4 ;  /* 0x00000009ff050219 */ /* 0x008fe20000011604 */
[----:B0-----:R-:W-:-:S03]  /*c8f0*/  IMAD R9, R8, R7, UR10 ;  /* 0x0000000a08097e24 */ /* 0x001fc6000f8e0207 */
[----:B------:R-:W-:Y:S01]  /*c900*/  IADD3 R7, -R5, RZ, RZ ;  /* 0x000000ff05077210 */ /* 0x000fe20007ffe1ff */
        /* <DEDUP_REMOVED lines=20> */
.L_x_3376:
[----:B------:R-:W-:-:S08]  /*ca50*/  NOP ;  /* 0x0000000000007918 */ /* 0x000fd00000000000 */
[----:B0-----:R-:W0:-:S00]  /*ca60*/  USETMAXREG.DEALLOC.CTAPOOL 0x28 ;  /* 0x00000028000079c8 */ /* 0x001e0000080e0500 */
[----:B0-----:R-:W-:-:S06]  /*ca70*/  LOP3.LUT R17, R0, 0x3, RZ, 0xc0, !PT ;  /* 0x0000000300117812 */ /* 0x001fcc00078ec0ff */
[----:B------:R-:W0:Y:S01]  /*ca80*/  S2UR UR6, SR_CTAID.Y ;  /* 0x00000000000679c3 */ /* 0x000e220000002600 */
[----:B------:R-:W1:Y:S07]  /*ca90*/  SHFL.IDX PT, R0, R17, RZ, 0x1f ;  /* 0x00001fff11007589 */ /* 0x000e6e00000e0000 */
[----:B------:R-:W2:Y:S01]  /*caa0*/  S2UR UR43, SR_CTAID.Z ;  /* 0x00000000002b79c3 */ /* 0x000ea20000002700 */
[----:B-1----:R-:W-:-:S13]  /*cab0*/  ISETP.NE.AND P0, PT, R0, RZ, PT ;  /* 0x000000ff0000720c */ /* 0x002fda0003f05270 */
[----:B0-2---:R-:W-:Y:S05]  /*cac0*/  @!P0 BRA `(.L_x_3416) ;  /* 0x0000000000288947 */ /* 0x005fea0003800000 */
        /* <DEDUP_REMOVED lines=10> */
.L_x_3416:
[----:B------:R-:W-:Y:S01]  /*cb70*/  ULDC UR7, c[0x0][0xd50] ;  /* 0x0003540000077ab9 */ /* 0x000fe20000000800 */
[----:B------:R-:W-:Y:S01]  /*cb80*/  UMOV UR39, UR6 ;  /* 0x0000000600277c82 */ /* 0x000fe20008000000 */
[----:B------:R-:W-:-:S11]  /*cb90*/  UISETP.NE.AND UP0, UPT, UR7, 0x1, UPT ;  /* 0x000000010700788c */ /* 0x000fd6000bf05270 */
[----:B------:R-:W-:Y:S01]  /*cba0*/  @UP0 ULDC UR4, c[0x0][0xd54] ;  /* 0x0003550000040ab9 */ /* 0x000fe20000000800 */
[----:B------:R-:W-:Y:S01]  /*cbb0*/  @UP0 ULDC UR8, c[0x0][0xd58] ;  /* 0x0003560000080ab9 */ /* 0x000fe20000000800 */
[----:B------:R-:W-:-:S04]  /*cbc0*/  UIMAD.WIDE.U32 UR4, UR6, UR4, URZ ;  /* 0x00000004060472a5 */ /* 0x000fc8000f8e003f */
[----:B------:R-:W-:-:S12]  /*cbd0*/  @UP0 USHF.R.U32.HI UR39, URZ, UR8, UR5 ;  /* 0x000000083f270299 */ /* 0x000fd80008011605 */
.L_x_3417:
[----:B------:R-:W-:Y:S01]  /*cbe0*/  ISETP.LE.AND P0, PT, RZ, UR43, PT ;  /* 0x0000002bff007c0c */ /* 0x000fe2000bf03270 */
[----:B------:R-:W-:Y:S01]  /*cbf0*/  UIADD3 UR4, -UR39, URZ, URZ ;  /* 0x0000003f27047290 */ /* 0x000fe2000fffe13f */
[----:B------:R-:W-:Y:S02]  /*cc00*/  IMAD.MOV.U32 R21, RZ, RZ, 0x1 ;  /* 0x00000001ff157424 */ /* 0x000fe400078e00ff */
[----:B------:R-:W-:Y:S01]  /*cc10*/  IMAD.MOV.U32 R8, RZ, RZ, RZ ;  /* 0x000000ffff087224 */ /* 0x000fe200078e00ff */
[----:B------:R-:W-:Y:S01]  /*cc20*/  UIMAD UR6, UR7, UR4, UR6 ;  /* 0x00000004070672a4 */ /* 0x000fe2000f8e0206 */
[----:B------:R-:W-:-:S07]  /*cc30*/  IMAD.MOV.U32 R4, RZ, RZ, 0x1 ;  /* 0x00000001ff047424 */ /* 0x000fce00078e00ff */
[----:B------:R-:W-:Y:S05]  /*cc40*/  @!P0 BRA `(.L_x_3418) ;  /* 0x00000040001c8947 */ /* 0x000fea0003800000 */
[----:B------:R-:W-:Y:S01]  /*cc50*/  ULDC.64 UR4, c[0x0][0xb20] ;  /* 0x0002c80000047ab9 */ /* 0x000fe20000000a00 */
[----:B------:R-:W-:Y:S01]  /*cc60*/  ULDC UR41, c[0x0][0x2f0] ;  /* 0x0000bc0000297ab9 */ /* 0x000fe20000000800 */
[----:B------:R-:W-:Y:S01]  /*cc70*/  UISETP.NE.U32.AND UP0, UPT, UR4, URZ, UPT ;  /* 0x0000003f0400728c */ /* 0x000fe2000bf05070 */
[----:B------:R-:W-:-:S03]  /*cc80*/  IMAD.MOV.U32 R29, RZ, RZ, RZ ;  /* 0x000000ffff1d7224 */ /* 0x000fc600078e00ff */
[----:B------:R-:W-:-:S06]  /*cc90*/  UISETP.NE.AND.EX UP0, UPT, UR5, URZ, UPT, UP0 ;  /* 0x0000003f0500728c */ /* 0x000fcc000bf05300 */
[----:B------:R-:W-:-:S05]  /*cca0*/  PLOP3.LUT P0, PT, PT, PT, UP0, 0x80, 0x0 ;  /* 0x000000000000781c */ /* 0x000fca0003f0f008 */
[----:B------:R-:W-:Y:S02]  /*ccb0*/  @UP0 ULDC.64 UR4, c[0x0][0xb20] ;  /* 0x0002c80000040ab9 */ /* 0x000fe40000000a00 */
[----:B------:R-:W-:-:S06]  /*ccc0*/  @UP0 UIMAD.WIDE UR4, UR43, 0x4, UR4 ;  /* 0x000000042b0408a5 */ /* 0x000fcc000f8e0204 */
[----:B------:R-:W-:Y:S02]  /*ccd0*/  IMAD.U32 R2, RZ, RZ, UR4 ;  /* 0x00000004ff027e24 */ /* 0x000fe4000f8e00ff */
[----:B------:R-:W-:Y:S01]  /*cce0*/  IMAD.U32 R3, RZ, RZ, UR5 ;  /* 0x00000005ff037e24 */ /* 0x000fe2000f8e00ff */
[----:B------:R-:W-:Y:S02]  /*ccf0*/  ULDC.64 UR4, c[0x0][0x418] ;  /* 0x0001060000047ab9 */ /* 0x000fe40000000a00 */
[----:B------:R-:W-:Y:S02]  /*cd00*/  UISETP.NE.U32.AND UP0, UPT, UR4, URZ, UPT ;  /* 0x0000003f0400728c */ /* 0x000fe4000bf05070 */
[----:B------:R0:W5:Y:S01]  /*cd10*/  @P0 LDG.E R29, desc[UR36][R2.64] ;  /* 0x00000024021d0981 */ /* 0x000162000c1e1900 */
[----:B------:R-:W-:Y:S01]  /*cd20*/  ULDC UR4, c[0x0][0x424] ;  /* 0x0001090000047ab9 */ /* 0x000fe20000000800 */
[----:B------:R-:W-:Y:S02]  /*cd30*/  UISETP.NE.AND.EX UP0, UPT, UR5, URZ, UPT, UP0 ;  /* 0x0000003f0500728c */ /* 0x000fe4000bf05300 */
[----:B------:R-:W-:-:S02]  /*cd40*/  ULOP3.LUT UR44, UR6, 0xffff, URZ, 0xc0, !UPT ;  /* 0x0000ffff062c7892 */ /* 0x000fc4000f8ec03f */
[----:B------:R-:W-:Y:S01]  /*cd50*/  USEL UR4, UR4, 0x1, UP0 ;  /* 0x0000000104047887 */ /* 0x000fe20008000000 */
[----:B------:R-:W-:-:S03]  /*cd60*/  UMOV UR38, URZ ;  /* 0x0000003f00267c82 */ /* 0x000fc60008000000 */
[----:B------:R-:W-:-:S04]  /*cd70*/  UIMAD UR41, UR4, UR41, URZ ;  /* 0x00000029042972a4 */ /* 0x000fc8000f8e023f */
[----:B------:R-:W-:Y:S02]  /*cd80*/  UISETP.GE.AND UP0, UPT, UR41, 0x1, UPT ;  /* 0x000000012900788c */ /* 0x000fe4000bf06270 */
[----:B------:R-:W-:-:S04]  /*cd90*/  UIADD3 UR4, UR41, 0x3f, URZ ;  /* 0x0000003f29047890 */ /* 0x000fc8000fffe03f */
[----:B------:R-:W-:Y:S01]  /*cda0*/  PLOP3.LUT P0, PT, PT, PT, UP0, 0x80, 0x0 ;  /* 0x000000000000781c */ /* 0x000fe20003f0f008 */
[----:B------:R-:W-:-:S04]  /*cdb0*/  USHF.R.S32.HI UR5, URZ, 0x1f, UR4 ;  /* 0x0000001f3f057899 */ /* 0x000fc80008011404 */
[----:B------:R-:W-:-:S04]  /*cdc0*/  ULEA.HI UR5, UR5, UR4, URZ, 0x6 ;  /* 0x0000000405057291 */ /* 0x000fc8000f8f303f */
[----:B------:R-:W-:-:S04]  /*cdd0*/  USHF.R.S32.HI UR40, URZ, 0x6, UR5 ;  /* 0x000000063f287899 */ /* 0x000fc80008011405 */
[----:B0-----:R-:W-:Y:S08]  /*cde0*/  @!P0 BRA `(.L_x_3419) ;  /* 0x0000000000848947 */ /* 0x001ff00003800000 */
        /* <DEDUP_REMOVED lines=33> */
.L_x_3419:
[----:B------:R-:W-:Y:S02]  /*d000*/  UIMAD UR45, UR44, UR38, URZ ;  /* 0x000000262c2d72a4 */ /* 0x000fe4000f8e023f */
[----:B------:R-:W-:Y:S02]  /*d010*/  IMAD.U32 R3, RZ, RZ, UR38 ;  /* 0x00000026ff037e24 */ /* 0x000fe4000f8e00ff */
[----:B------:R-:W-:Y:S02]  /*d020*/  IMAD.MOV.U32 R8, RZ, RZ, RZ ;  /* 0x000000ffff087224 */ /* 0x000fe400078e00ff */
[----:B------:R-:W-:Y:S02]  /*d030*/  IMAD.MOV.U32 R4, RZ, RZ, 0x1 ;  /* 0x00000001ff047424 */ /* 0x000fe400078e00ff */
[----:B------:R-:W-:-:S05]  /*d040*/  IMAD.U32 R28, RZ, RZ, UR45 ;  /* 0x0000002dff1c7e24 */ /* 0x000fca000f8e00ff */
[----:B------:R-:W-:-:S04]  /*d050*/  VIADDMNMX R28, R28, R3, UR40, PT ;  /* 0x000000281c1c7e46 */ /* 0x000fc8000b800103 */
        /* <DEDUP_REMOVED lines=24> */
[----:B0----5:R-:W-:Y:S05]  /*d1e0*/  CALL.ABS.NOINC R2 ;  /* 0x0000000002007343 */ /* 0x021fea0003c00000 */
.L_x_3420:
        /* <DEDUP_REMOVED lines=20> */
.L_x_3422:
[----:B------:R0:W1:Y:S01]  /*d330*/  LDC.64 R2, c[0x4][R16] ;  /* 0x0100000010027b82 */ /* 0x0000620000000a00 */
[----:B------:R-:W-:Y:S01]  /*d340*/  ULDC.64 UR4, c[0x4][0xf0] ;  /* 0x01003c0000047ab9 */ /* 0x000fe20000000a00 */
[----:B------:R-:W-:Y:S01]  /*d350*/  ULDC.64 UR6, c[0x4][0xf8] ;  /* 0x01003e0000067ab9 */ /* 0x000fe20000000a00 */
[----:B------:R-:W-:Y:S01]  /*d360*/  IMAD.U32 R4, RZ, RZ, UR4 ;  /* 0x00000004ff047e24 */ /* 0x000fe2000f8e00ff */
[----:B------:R-:W-:Y:S01]  /*d370*/  MOV R8, 0x70 ;  /* 0x0000007000087802 */ /* 0x000fe20000000f00 */
[----:B------:R-:W-:Y:S01]  /*d380*/  IMAD.U32 R5, RZ, RZ, UR5 ;  /* 0x00000005ff057e24 */ /* 0x000fe2000f8e00ff */
[----:B------:R-:W-:Y:S01]  /*d390*/  ULDC.64 UR4, c[0x4][0x50] ;  /* 0x0100140000047ab9 */ /* 0x000fe20000000a00 */
[----:B------:R-:W-:Y:S02]  /*d3a0*/  IMAD.U32 R6, RZ, RZ, UR6 ;  /* 0x00000006ff067e24 */ /* 0x000fe4000f8e00ff */
[----:B------:R-:W-:Y:S02]  /*d3b0*/  IMAD.U32 R7, RZ, RZ, UR7 ;  /* 0x00000007ff077e24 */ /* 0x000fe4000f8e00ff */
[----:B------:R-:W-:-:S02]  /*d3c0*/  IMAD.U32 R10, RZ, RZ, UR4 ;  /* 0x00000004ff0a7e24 */ /* 0x000fc4000f8e00ff */
[----:B------:R-:W-:Y:S02]  /*d3d0*/  IMAD.U32 R11, RZ, RZ, UR5 ;  /* 0x00000005ff0b7e24 */ /* 0x000fe4000f8e00ff */
[----:B------:R-:W-:Y:S02]  /*d3e0*/  IMAD.MOV.U32 R12, RZ, RZ, 0x1 ;  /* 0x00000001ff0c7424 */ /* 0x000fe400078e00ff */
[----:B0-----:R-:W-:-:S07]  /*d3f0*/  IMAD.MOV.U32 R13, RZ, RZ, RZ ;  /* 0x000000ffff0d7224 */ /* 0x001fce00078e00ff */
[----:B------:R-:W-:-:S07]  /*d400*/  LEPC R20, `(.L_x_3421) ;  /* 0x000000001014794e */ /* 0x000fce0000000000 */
[----:B-1----:R-:W-:Y:S05]  /*d410*/  CALL.ABS.NOINC R2 ;  /* 0x0000000002007343 */ /* 0x002fea0003c00000 */
.L_x_3421:
[----:B------:R-:W-:Y:S01]  /*d420*/  ULDC.64 UR4, c[0x0][0xaf0] ;  /* 0x0002bc0000047ab9 */ /* 0x000fe20000000a00 */
[----:B------:R-:W-:Y:S01]  /*d430*/  IMAD.U32 R25, RZ, RZ, UR43 ;  /* 0x0000002bff197e24 */ /* 0x000fe2000f8e00ff */
[----:B------:R-:W-:Y:S01]  /*d440*/  UISETP.NE.U32.AND UP0, UPT, UR4, URZ, UPT ;  /* 0x0000003f0400728c */ /* 0x000fe2000bf05070 */
[----:B------:R-:W0:Y:S03]  /*d450*/  LDC R11, c[0x0][0x430] ;  /* 0x00010c00ff0b7b82 */ /* 0x000e260000000800 */
[----:B------:R-:W-:-:S06]  /*d460*/  UISETP.NE.AND.EX UP0, UPT, UR5, URZ, UPT, UP0 ;  /* 0x0000003f0500728c */ /* 0x000fcc000bf05300 */
[----:B------:R-:W-:-:S05]  /*d470*/  PLOP3.LUT P0, PT, PT, PT, UP0, 0x80, 0x0 ;  /* 0x000000000000781c */ /* 0x000fca0003f0f008 */
[----:B------:R-:W-:Y:S02]  /*d480*/  @UP0 ULDC.64 UR4, c[0x0][0xaf0] ;  /* 0x0002bc0000040ab9 */ /* 0x000fe40000000a00 */
[----:B------:R-:W-:-:S06]  /*d490*/  @UP0 UIMAD.WIDE UR4, UR43, 0x4, UR4 ;  /* 0x000000042b0408a5 */ /* 0x000fcc000f8e0204 */
[----:B------:R-:W-:Y:S01]  /*d4a0*/  IMAD.U32 R2, RZ, RZ, UR4 ;  /* 0x00000004ff027e24 */ /* 0x000fe2000f8e00ff */
[C---:B------:R-:W-:Y:S01]  /*d4b0*/  LOP3.LUT R6, R24.reuse, 0x7f, RZ, 0xc0, !PT ;  /* 0x0000007f18067812 */ /* 0x040fe200078ec0ff */
[----:B------:R-:W-:Y:S02]  /*d4c0*/  IMAD.U32 R3, RZ, RZ, UR5 ;  /* 0x00000005ff037e24 */ /* 0x000fe4000f8e00ff */
[----:B------:R-:W-:Y:S01]  /*d4d0*/  IMAD.SHL.U32 R0, R24, 0x10, RZ ;  /* 0x0000001018007824 */ /* 0x000fe200078e00ff */
[----:B------:R-:W-:Y:S01]  /*d4e0*/  LEA R18, R28, 0xffffffc0, 0x6 ;  /* 0xffffffc01c127811 */ /* 0x000fe200078e30ff */
[----:B------:R-:W-:Y:S01]  /*d4f0*/  ULDC UR4, c[0x0][0x320] ;  /* 0x0000c80000047ab9 */ /* 0x000fe20000000800 */
[----:B------:R1:W2:Y:S01]  /*d500*/  @P0 LDG.E R25, desc[UR36][R2.64] ;  /* 0x0000002402190981 */ /* 0x0002a2000c1e1900 */
[----:B------:R-:W-:Y:S02]  /*d510*/  SHF.R.U32.HI R5, RZ, 0x3, R6 ;  /* 0x00000003ff057819 */ /* 0x000fe40000011606 */
[----:B------:R-:W-:-:S02]  /*d520*/  LOP3.LUT R4, R0, 0x70, RZ, 0xc0, !PT ;  /* 0x0000007000047812 */ /* 0x000fc400078ec0ff */
[----:B0-----:R-:W-:Y:S02]  /*d530*/  ISETP.NE.AND P1, PT, R11, 0x1, PT ;  /* 0x000000010b00780c */ /* 0x001fe40003f25270 */
[----:B------:R-:W-:Y:S02]  /*d540*/  LOP3.LUT R31, R4, R5, RZ, 0xfc, !PT ;  /* 0x00000005041f7212 */ /* 0x000fe400078efcff */
[----:B------:R-:W-:-:S03]  /*d550*/  LOP3.LUT R16, R16, 0xffffefff, RZ, 0xc0, !PT ;  /* 0xffffefff10107812 */ /* 0x000fc600078ec0ff */
[----:B------:R-:W-:-:S04]  /*d560*/  IMAD.IADD R4, R31, 0x1, R18 ;  /* 0x000000011f047824 */ /* 0x000fc800078e0212 */
[C---:B-----5:R-:W-:Y:S01]  /*d570*/  IMAD.IADD R10, R4.reuse, 0x1, R29 ;  /* 0x00000001040a7824 */ /* 0x060fe200078e021d */
[----:B------:R-:W-:Y:S01]  /*d580*/  ISETP.GE.AND P0, PT, R4, UR41, PT ;  /* 0x0000002904007c0c */ /* 0x000fe2000bf06270 */
[----:B------:R-:W0:Y:S01]  /*d590*/  @P1 LDC R0, c[0x0][0x434] ;  /* 0x00010d00ff001b82 */ /* 0x000e220000000800 */
[----:B------:R-:W-:Y:S01]  /*d5a0*/  @P1 LOP3.LUT R16, R16, 0x1000, RZ, 0xfc, !PT ;  /* 0x0000100010101812 */ /* 0x000fe200078efcff */
[----:B------:R-:W-:Y:S01]  /*d5b0*/  IMAD.MOV.U32 R7, RZ, RZ, R10 ;  /* 0x000000ffff077224 */ /* 0x000fe200078e000a */
[----:B------:R-:W-:-:S05]  /*d5c0*/  ISETP.GT.U32.OR P0, PT, R31, 0x3f, P0 ;  /* 0x0000003f1f00780c */ /* 0x000fca0000704470 */
[----:B-1----:R-:W1:Y:S08]  /*d5d0*/  @P1 LDC R3, c[0x0][0x438] ;  /* 0x00010e00ff031b82 */ /* 0x002e700000000800 */
[----:B------:R-:W3:Y:S08]  /*d5e0*/  @!P0 LDC.64 R8, c[0x0][0x428] ;  /* 0x00010a00ff088b82 */ /* 0x000ef00000000a00 */
[----:B------:R-:W4:Y:S01]  /*d5f0*/  @!P0 LDC.64 R4, c[0x0][0x418] ;  /* 0x00010600ff048b82 */ /* 0x000f220000000a00 */
[----:B0-----:R-:W-:-:S05]  /*d600*/  @P1 IMAD.HI.U32 R0, R10, R0, RZ ;  /* 0x000000000a001227 */ /* 0x001fca00078e00ff */
[----:B-1----:R-:W-:-:S04]  /*d610*/  @P1 SHF.R.U32.HI R7, RZ, R3, R0 ;  /* 0x00000003ff071219 */ /* 0x002fc80000011600 */
        /* <DEDUP_REMOVED lines=8> */
[----:B------:R-:W-:-:S05]  /*d6a0*/  @!P0 LEA.HI.X R5, R2, R5, R0, 0x2, P1 ;  /* 0x0000000502058211 */ /* 0x000fca00008f1400 */
[----:B------:R0:W2:Y:S01]  /*d6b0*/  @!P0 LDG.E R3, desc[UR36][R4.64] ;  /* 0x0000002404038981 */ /* 0x0000a2000c1e1900 */
[----:B------:R-:W-:Y:S02]  /*d6c0*/  CS2R R26, SRZ ;  /* 0x00000000001a7805 */ /* 0x000fe4000001ff00 */
[----:B------:R-:W-:Y:S01]  /*d6d0*/  LOP3.LUT R16, R16, 0xffffffdf, RZ, 0xc0, !PT ;  /* 0xffffffdf10107812 */ /* 0x000fe200078ec0ff */
[----:B------:R-:W-:-:S04]  /*d6e0*/  IMAD.MOV R19, RZ, RZ, -R7 ;  /* 0x000000ffff137224 */ /* 0x000fc800078e0a07 */
[----:B------:R-:W-:Y:S02]  /*d6f0*/  IMAD R19, R11, R19, R10 ;  /* 0x000000130b137224 */ /* 0x000fe400078e020a */
[----:B0-----:R-:W-:-:S05]  /*d700*/  IMAD.SHL.U32 R5, R24, 0x8, RZ ;  /* 0x0000000818057824 */ /* 0x001fca00078e00ff */
[----:B------:R-:W-:-:S04]  /*d710*/  LOP3.LUT R22, R5, 0x38, RZ, 0xc0, !PT ;  /* 0x0000003805167812 */ /* 0x000fc800078ec0ff */
[C---:B------:R-:W-:Y:S02]  /*d720*/  LOP3.LUT R0, R22.reuse, 0x40, RZ, 0xfc, !PT ;  /* 0x0000004016007812 */ /* 0x040fe400078efcff */
[----:B------:R-:W-:Y:S02]  /*d730*/  LOP3.LUT R2, R22, 0x80, RZ, 0xfc, !PT ;  /* 0x0000008016027812 */ /* 0x000fe400078efcff */
[----:B------:R-:W-:Y:S02]  /*d740*/  ISETP.GE.AND P2, PT, R0, UR4, PT ;  /* 0x0000000400007c0c */ /* 0x000fe4000bf46270 */
[----:B------:R-:W-:Y:S02]  /*d750*/  ISETP.GE.AND P1, PT, R2, UR4, PT ;  /* 0x0000000402007c0c */ /* 0x000fe4000bf26270 */
[----:B------:R-:W-:Y:S02]  /*d760*/  SEL R0, RZ, 0xffffffff, P2 ;  /* 0xffffffffff007807 */ /* 0x000fe40001000000 */
[----:B------:R-:W-:-:S02]  /*d770*/  LOP3.LUT R2, R22, 0xc0, RZ, 0xfc, !PT ;  /* 0x000000c016027812 */ /* 0x000fc400078efcff */
[C---:B------:R-:W-:Y:S02]  /*d780*/  LOP3.LUT R35, R22.reuse, 0x100, RZ, 0xfc, !PT ;  /* 0x0000010016237812 */ /* 0x040fe400078efcff */
[C---:B------:R-:W-:Y:S02]  /*d790*/  LOP3.LUT R34, R22.reuse, 0x140, RZ, 0xfc, !PT ;  /* 0x0000014016227812 */ /* 0x040fe400078efcff */
[----:B------:R-:W-:Y:S02]  /*d7a0*/  LOP3.LUT R4, R22, 0x180, RZ, 0xfc, !PT ;  /* 0x0000018016047812 */ /* 0x000fe400078efcff */
[----:B------:R-:W-:Y:S02]  /*d7b0*/  @P2 LOP3.LUT R16, R16, 0x20, RZ, 0xfc, !PT ;  /* 0x0000002010102812 */ /* 0x000fe400078efcff */
[----:B------:R-:W-:Y:S02]  /*d7c0*/  ISETP.GE.AND P2, PT, R35, UR4, PT ;  /* 0x0000000423007c0c */ /* 0x000fe4000bf46270 */
[----:B------:R-:W-:-:S02]  /*d7d0*/  LOP3.LUT R16, R16, 0xfffffdff, RZ, 0xc0, !PT ;  /* 0xfffffdff10107812 */ /* 0x000fc400078ec0ff */
[C---:B------:R-:W-:Y:S02]  /*d7e0*/  LOP3.LUT R37, R22.reuse, 0x1c0, RZ, 0xfc, !PT ;  /* 0x000001c016257812 */ /* 0x040fe400078efcff */
[--C-:B--2---:R-:W-:Y:S01]  /*d7f0*/  @!P0 SHF.R.S32.HI R27, RZ, 0x1f, R3.reuse ;  /* 0x0000001fff1b8819 */ /* 0x104fe20000011403 */
[----:B------:R-:W-:Y:S01]  /*d800*/  @!P0 IMAD.MOV.U32 R26, RZ, RZ, R3 ;  /* 0x000000ffff1a8224 */ /* 0x000fe200078e0003 */
[----:B------:R-:W-:Y:S01]  /*d810*/  ISETP.GE.AND P0, PT, R22, UR4, PT ;  /* 0x0000000416007c0c */ /* 0x000fe2000bf06270 */
[----:B------:R-:W-:-:S03]  /*d820*/  IMAD.SHL.U32 R3, R0, 0x2, RZ ;  /* 0x0000000200037824 */ /* 0x000fc600078e00ff */
[----:B------:R-:W-:-:S04]  /*d830*/  SEL R0, RZ, 0x1, P0 ;  /* 0x00000001ff007807 */ /* 0x000fc80000000000 */
[----:B------:R-:W-:Y:S02]  /*d840*/  LOP3.LUT R0, R3, 0x2, R0, 0xe2, !PT ;  /* 0x0000000203007812 */ /* 0x000fe400078ee200 */
[----:B------:R-:W-:-:S03]  /*d850*/  SEL R3, RZ, 0x4, P1 ;  /* 0x00000004ff037807 */ /* 0x000fc60000800000 */
[----:B------:R-:W-:Y:S02]  /*d860*/  @P0 LOP3.LUT R16, R16, 0x200, RZ, 0xfc, !PT ;  /* 0x0000020010100812 */ /* 0x000fe400078efcff */
[----:B------:R-:W-:Y:S02]  /*d870*/  ISETP.GE.AND P0, PT, R2, UR4, PT ;  /* 0x0000000402007c0c */ /* 0x000fe4000bf06270 */
[----:B------:R-:W-:Y:S02]  /*d880*/  LOP3.LUT R16, R16, 0xffffffef, RZ, 0xc0, !PT ;  /* 0xffffffef10107812 */ /* 0x000fe400078ec0ff */
[----:B------:R-:W-:Y:S02]  /*d890*/  SEL R2, RZ, 0x8, P0 ;  /* 0x00000008ff027807 */ /* 0x000fe40000000000 */
[----:B------:R-:W-:Y:S02]  /*d8a0*/  @P1 LOP3.LUT R16, R16, 0x10, RZ, 0xfc, !PT ;  /* 0x0000001010101812 */ /* 0x000fe400078efcff */
[----:B------:R-:W-:-:S02]  /*d8b0*/  ISETP.GE.AND P1, PT, R34, UR4, PT ;  /* 0x0000000422007c0c */ /* 0x000fc4000bf26270 */
[----:B------:R-:W-:Y:S02]  /*d8c0*/  LOP3.LUT R16, R16, 0xfffffff7, RZ, 0xc0, !PT ;  /* 0xfffffff710107812 */ /* 0x000fe400078ec0ff */
[----:B------:R-:W-:Y:S02]  /*d8d0*/  LOP3.LUT R2, R2, R0, R3, 0xfe, !PT ;  /* 0x0000000002027212 */ /* 0x000fe400078efe03 */
[----:B------:R-:W-:Y:S02]  /*d8e0*/  @P0 LOP3.LUT R16, R16, 0x8, RZ, 0xfc, !PT ;  /* 0x0000000810100812 */ /* 0x000fe400078efcff */
[----:B------:R-:W-:Y:S02]  /*d8f0*/  ISETP.GE.AND P0, PT, R4, UR4, PT ;  /* 0x0000000404007c0c */ /* 0x000fe4000bf06270 */
[----:B------:R-:W-:Y:S02]  /*d900*/  LOP3.LUT R16, R16, 0xfffffffb, RZ, 0xc0, !PT ;  /* 0xfffffffb10107812 */ /* 0x000fe400078ec0ff */
[----:B------:R-:W-:-:S02]  /*d910*/  SEL R33, RZ, 0x40, P0 ;  /* 0x00000040ff217807 */ /* 0x000fc40000000000 */
[----:B------:R-:W-:Y:S02]  /*d920*/  @P2 LOP3.LUT R16, R16, 0x4, RZ, 0xfc, !PT ;  /* 0x0000000410102812 */ /* 0x000fe400078efcff */
[----:B------:R-:W-:Y:S01]  /*d930*/  ISETP.GE.AND P0, PT, R37, UR4, PT ;  /* 0x0000000425007c0c */ /* 0x000fe2000bf06270 */
[----:B------:R-:W-:Y:S01]  /*d940*/  UMOV UR4, 0xffffffff ;  /* 0xffffffff00047882 */ /* 0x000fe20000000000 */
[----:B------:R-:W-:Y:S02]  /*d950*/  SEL R3, RZ, 0x10, P2 ;  /* 0x00000010ff037807 */ /* 0x000fe40001000000 */
[----:B------:R-:W-:Y:S02]  /*d960*/  LOP3.LUT R16, R16, 0xfffffffd, RZ, 0xc0, !PT ;  /* 0xfffffffd10107812 */ /* 0x000fe400078ec0ff */
[----:B------:R-:W-:Y:S02]  /*d970*/  SEL R4, RZ, 0x20, P1 ;  /* 0x00000020ff047807 */ /* 0x000fe40000800000 */
[----:B------:R-:W-:-:S02]  /*d980*/  SEL R0, RZ, 0x80, P0 ;  /* 0x00000080ff007807 */ /* 0x000fc40000000000 */
[----:B------:R-:W-:Y:S02]  /*d990*/  @P1 LOP3.LUT R16, R16, 0x2, RZ, 0xfc, !PT ;  /* 0x0000000210101812 */ /* 0x000fe400078efcff */
[----:B------:R-:W-:Y:S01]  /*d9a0*/  LOP3.LUT R2, R4, R2, R3, 0xfe, !PT ;  /* 0x0000000204027212 */ /* 0x000fe200078efe03 */
[----:B------:R-:W-:Y:S06]  /*d9b0*/  BRA.DIV UR4, `(.L_x_3423) ;  /* 0x0000003a04107947 */ /* 0x000fec000b800000 */
.L_x_3469:
[----:B------:R-:W2:Y:S01]  /*d9c0*/  LDL R3, [R1] ;  /* 0x0000000001037983 */ /* 0x000ea20000100800 */
[----:B------:R-:W-:Y:S01]  /*d9d0*/  LOP3.LUT R33, R2, R33, RZ, 0xfc, !PT ;  /* 0x0000002102217212 */ /* 0x000fe200078efcff */
[----:B------:R-:W-:Y:S01]  /*d9e0*/  IMAD.U32 R23, RZ, RZ, UR39 ;  /* 0x00000027ff177e24 */ /* 0x000fe2000f8e00ff */
[----:B------:R-:W-:Y:S02]  /*d9f0*/  ISETP.GT.U32.AND P1, PT, R31, 0x3f, PT ;  /* 0x0000003f1f00780c */ /* 0x000fe40003f24070 */
[----:B------:R-:W-:Y:S02]  /*da00*/  LOP3.LUT R16, R16, 0xfffffbff, RZ, 0xc0, !PT ;  /* 0xfffffbff10107812 */ /* 0x000fe400078ec0ff */
[----:B------:R-:W-:Y:S02]  /*da10*/  SHF.R.S32.HI R23, RZ, 0x1f, R23 ;  /* 0x0000001fff177819 */ /* 0x000fe40000011417 */
[----:B------:R-:W-:Y:S02]  /*da20*/  LOP3.LUT R17, R33, R0, RZ, 0xfc, !PT ;  /* 0x0000000021117212 */ /* 0x000fe400078efcff */
[----:B--2---:R-:W-:-:S13]  /*da30*/  R2UR UR4, R3 ;  /* 0x00000000030472ca */ /* 0x004fda00000e0000 */
[----:B------:R-:W-:-:S06]  /*da40*/  ULOP3.LUT UR4, UR4, 0x2, URZ, 0xfc, !UPT ;  /* 0x0000000204047892 */ /* 0x000fcc000f8efc3f */
[----:B------:R-:W-:-:S05]  /*da50*/  IMAD.U32 R2, RZ, RZ, UR4 ;  /* 0x00000004ff027e24 */ /* 0x000fca000f8e00ff */
[----:B------:R-:W-:-:S13]  /*da60*/  ISETP.NE.AND P0, PT, R2, 0x3, PT ;  /* 0x000000030200780c */ /* 0x000fda0003f05270 */
[----:B------:R-:W-:-:S04]  /*da70*/  @P0 LOP3.LUT R16, R16, 0x400, RZ, 0xfc, !PT ;  /* 0x0000040010100812 */ /* 0x000fc800078efcff */
[----:B------:R-:W-:-:S04]  /*da80*/  LOP3.LUT R16, R16, 0xffffbfff, RZ, 0xc0, !PT ;  /* 0xffffbfff10107812 */ /* 0x000fc800078ec0ff */
[----:B------:R-:W-:Y:S01]  /*da90*/  @P1 LOP3.LUT R16, R16, 0x4000, RZ, 0xfc, !PT ;  /* 0x0000400010101812 */ /* 0x000fe200078efcff */
[----:B------:R-:W-:Y:S06]  /*daa0*/  @!P0 BRA `(.L_x_3424) ;  /* 0x0000000000048947 */ /* 0x000fec0003800000 */
[----:B------:R-:W-:Y:S01]  /*dab0*/  BPT.TRAP 0x1 ;  /* 0x000000040000795c */ /* 0x000fe20000300000 */
.L_x_3424:
[----:B------:R-:W-:-:S05]  /*dac0*/  IMAD.MOV.U32 R0, RZ, RZ, 0x1 ;  /* 0x00000001ff007424 */ /* 0x000fca00078e00ff */
[----:B------:R-:W-:-:S04]  /*dad0*/  SHF.L.U32 R0, R0, 0x1f, RZ ;  /* 0x0000001f00007819 */ /* 0x000fc800000006ff */
[----:B------:R-:W0:Y:S02]  /*dae0*/  SYNCS.PHASECHK.TRANS64.TRYWAIT P0, [UR42+0x38840], R0 ;  /* 0x03884000ff0075a7 */ /* 0x000e24000800016a */
[----:B0-----:R-:W-:Y:S05]  /*daf0*/  @!P0 BRA `(.L_x_3425) ;  /* 0x0000003400e08947 */ /* 0x001fea0003800000 */
.L_x_3470:
[----:B------:R-:W-:Y:S01]  /*db00*/  SHF.R.S32.HI R30, RZ, 0x1f, R19 ;  /* 0x0000001fff1e7819 */ /* 0x000fe20000011413 */
[----:B------:R-:W-:Y:S01]  /*db10*/  ULDC.64 UR4, c[0x0][0x300] ;  /* 0x0000c00000047ab9 */ /* 0x000fe20000000a00 */
[----:B------:R-:W-:Y:S01]  /*db20*/  R2UR UR6, R23 ;  /* 0x00000000170672ca */ /* 0x000fe200000e0000 */
[----:B0-----:R-:W-:Y:S01]  /*db30*/  IMAD.WIDE.U32 R2, R19, UR4, RZ ;  /* 0x0000000413027c25 */ /* 0x001fe2000f8e00ff */
[----:B------:R-:W-:Y:S02]  /*db40*/  SHF.R.U32.HI R8, RZ, 0x3, R6 ;  /* 0x00000003ff087819 */ /* 0x000fe40000011606 */
[----:B------:R-:W-:Y:S01]  /*db50*/  LOP3.LUT R16, R16, 0xfffffffe, RZ, 0xc0, !PT ;  /* 0xfffffffe10107812 */ /* 0x000fe200078ec0ff */
[----:B------:R-:W-:Y:S01]  /*db60*/  IMAD R0, R30, UR4, RZ ;  /* 0x000000041e007c24 */ /* 0x000fe2000f8e02ff */
[----:B------:R-:W-:-:S03]  /*db70*/  IADD3 R18, -R8, UR41, -R18 ;  /* 0x0000002908127c10 */ /* 0x000fc6000fffe912 */
[----:B------:R-:W-:Y:S01]  /*db80*/  IMAD R7, R19, UR5, R0 ;  /* 0x0000000513077c24 */ /* 0x000fe2000f8e0200 */
        /* <DEDUP_REMOVED lines=12> */
[----:B------:R-:W-:Y:S01]  /*dc50*/  UMOV UR5, 0xffffffff ;  /* 0xffffffff00057882 */ /* 0x000fe20000000000 */
[----:B------:R-:W-:Y:S02]  /*dc60*/  LEA R0, P0, R2, UR6, 0x1 ;  /* 0x0000000602007c11 */ /* 0x000fe4000f8008ff */
[----:B------:R-:W-:Y:S01]  /*dc70*/  VIADD R3, R3, UR4 ;  /* 0x0000000403037c36 */ /* 0x000fe20008000000 */
[----:B------:R-:W-:Y:S02]  /*dc80*/  ULDC UR4, c[0x0][0x2f4] ;  /* 0x0000bd0000047ab9 */ /* 0x000fe40000000800 */
[----:B------:R-:W-:-:S02]  /*dc90*/  ISETP.GE.AND P2, PT, R22, UR4, PT ;  /* 0x0000000416007c0c */ /* 0x000fc4000bf46270 */
[----:B------:R-:W-:Y:S02]  /*dca0*/  LEA.HI.X R4, R2, UR7, R3, 0x1, P0 ;  /* 0x0000000702047c11 */ /* 0x000fe400080f0c03 */
[----:B------:R-:W-:Y:S02]  /*dcb0*/  LOP3.LUT R2, R5, 0x1c0, RZ, 0xc0, !PT ;  /* 0x000001c005027812 */ /* 0x000fe400078ec0ff */
[----:B------:R-:W-:Y:S02]  /*dcc0*/  ISETP.GE.AND P0, PT, R18, 0x1, PT ;  /* 0x000000011200780c */ /* 0x000fe40003f06270 */
[----:B------:R-:W-:-:S04]  /*dcd0*/  LOP3.LUT R5, R2, 0x38, R5, 0xf8, !PT ;  /* 0x0000003802057812 */ /* 0x000fc800078ef805 */
[----:B------:R-:W-:Y:S01]  /*dce0*/  LOP3.LUT R5, R5, 0x38, R24, 0x78, !PT ;  /* 0x0000003805057812 */ /* 0x000fe200078e7818 */
[----:B------:R-:W-:Y:S01]  /*dcf0*/  IMAD.SHL.U32 R24, R6, 0x8, RZ ;  /* 0x0000000806187824 */ /* 0x000fe200078e00ff */
[----:B------:R-:W-:-:S04]  /*dd00*/  @P2 LOP3.LUT R16, R16, 0x1, RZ, 0xfc, !PT ;  /* 0x0000000110102812 */ /* 0x000fc800078efcff */
[----:B------:R-:W-:Y:S01]  /*dd10*/  LOP3.LUT R24, R5, 0x200, R24, 0xf8, !PT ;  /* 0x0000020005187812 */ /* 0x000fe200078ef818 */
[----:B------:R-:W-:Y:S06]  /*dd20*/  BRA.DIV UR5, `(.L_x_3426) ;  /* 0x00000036056c7947 */ /* 0x000fec000b800000 */
[----:B------:R-:W0:Y:S01]  /*dd30*/  SHFL.IDX PT, R14, R0, RZ, 0x181f ;  /* 0x00181fff000e7589 */ /* 0x000e2200000e0000 */
[----:B------:R-:W-:-:S03]  /*dd40*/  @P0 LEA R7, R24, UR42, 0x1 ;  /* 0x0000002a18070c11 */ /* 0x000fc6000f8e08ff */
[----:B------:R-:W1:Y:S04]  /*dd50*/  SHFL.IDX PT, R2, R4, RZ, 0x181f ;  /* 0x00181fff04027589 */ /* 0x000e6800000e0000 */
[----:B------:R-:W-:Y:S01]  /*dd60*/  SHFL.IDX PT, R5, R4, 0x1, 0x181f ;  /* 0x00381f0004057f89 */ /* 0x000fe200000e0000 */
[----:B0-----:R-:W-:-:S05]  /*dd70*/  @P0 LEA R14, P1, R22, R14, 0x1 ;  /* 0x0000000e160e0211 */ /* 0x001fca00078208ff */
[----:B-1----:R-:W-:Y:S02]  /*dd80*/  @P0 IMAD.X R3, RZ, RZ, R2, P1 ;  /* 0x000000ffff030224 */ /* 0x002fe400008e0602 */
[----:B------:R-:W-:Y:S02]  /*dd90*/  @P0 IMAD.MOV.U32 R2, RZ, RZ, R14 ;  /* 0x000000ffff020224 */ /* 0x000fe400078e000e */
        /* <DEDUP_REMOVED lines=9> */
[----:B------:R-:W-:-:S03]  /*de30*/  ISETP.GE.AND P0, PT, R18, 0x21, PT ;  /* 0x000000211200780c */ /* 0x000fc60003f06270 */
[----:B------:R-:W2:Y:S10]  /*de40*/  SHFL.IDX PT, R4, R4, 0x3, 0x181f ;  /* 0x00781f0004047f89 */ /* 0x000eb400000e0000 */
[----:B0-----:R-:W-:-:S02]  /*de50*/  @P0 LEA R2, P1, R22, R14, 0x1 ;  /* 0x0000000e16020211 */ /* 0x001fc400078208ff */
[----:B------:R0:W3:Y:S03]  /*de60*/  SHFL.IDX PT, R14, R0, 0x3, 0x181f ;  /* 0x00781f00000e7f89 */ /* 0x0000e600000e0000 */
[----:B-1----:R-:W-:Y:S01]  /*de70*/  @P0 IMAD.X R3, RZ, RZ, R5, P1 ;  /* 0x000000ffff030224 */ /* 0x002fe200008e0605 */
[----:B------:R-:W-:-:S05]  /*de80*/  @P0 LEA R5, R24, UR42, 0x1 ;  /* 0x0000002a18050c11 */ /* 0x000fca000f8e08ff */
[----:B------:R0:W-:Y:S02]  /*de90*/  @P0 LDGSTS.E.BYPASS.LTC128B.128 [R5+0x23400], desc[UR36][R2.64], !P2 ;  /* 0x2340000002050fae */ /* 0x0001e4000d101d64 */
.L_x_3480:
[----:B------:R-:W-:-:S13]  /*dea0*/  ISETP.GE.AND P0, PT, R18, 0x31, PT ;  /* 0x000000311200780c */ /* 0x000fda0003f06270 */
[----:B0--3--:R-:W-:Y:S02]  /*deb0*/  @P0 LEA R2, P1, R22, R14, 0x1 ;  /* 0x0000000e16020211 */ /* 0x009fe400078208ff */
[----:B------:R-:W-:-:S03]  /*dec0*/  @P0 LEA R5, R24, UR42, 0x1 ;  /* 0x0000002a18050c11 */ /* 0x000fc6000f8e08ff */
[----:B--2---:R-:W-:-:S05]  /*ded0*/  @P0 IMAD.X R3, RZ, RZ, R4, P1 ;  /* 0x000000ffff030224 */ /* 0x004fca00008e0604 */
        /* <DEDUP_REMOVED lines=11> */
.L_x_3427:
[----:B------:R-:W-:Y:S01]  /*df90*/  SYNCS.ARRIVE.TRANS64.A1T0 RZ, [UR42+0x38830], RZ ;  /* 0x038830ffffff79a7 */ /* 0x000fe2000810002a */
[----:B------:R-:W-:Y:S05]  /*dfa0*/  WARPSYNC.ALL ;  /* 0x0000000000007948 */ /* 0x000fea0003800000 */
[----:B------:R-:W-:Y:S01]  /*dfb0*/  UIADD3 UR4, UR42, 0x20400, URZ ;  /* 0x000204002a047890 */ /* 0x000fe2000fffe03f */
[----:B------:R-:W-:Y:S01]  /*dfc0*/  BAR.SYNC.DEFER_BLOCKING 0x8, 0x100 ;  /* 0x0204000000007b1d */ /* 0x000fe20000010000 */
[----:B------:R-:W-:Y:S02]  /*dfd0*/  USHF.R.S32.HI UR46, URZ, 0x1f, UR43 ;  /* 0x0000001f3f2e7899 */ /* 0x000fe4000801142b */
[----:B------:R-:W-:-:S06]  /*dfe0*/  ULOP3.LUT UP0, URZ, UR4, 0x3ff, URZ, 0xc0, !UPT ;  /* 0x000003ff043f7892 */ /* 0x000fcc000f80c03f */
        /* <DEDUP_REMOVED lines=18> */
.L_x_3428:
[----:B------:R-:W0:Y:S01]  /*e110*/  LDC R8, c[0x0][0x448] ;  /* 0x00011200ff087b82 */ /* 0x000e220000000800 */
[----:B------:R-:W1:Y:S01]  /*e120*/  S2R R20, SR_CTAID.X ;  /* 0x0000000000147919 */ /* 0x000e620000002500 */
[----:B------:R-:W-:Y:S01]  /*e130*/  R2UR UR6, R23 ;  /* 0x00000000170672ca */ /* 0x000fe200000e0000 */
[----:B------:R-:W-:Y:S01]  /*e140*/  ULDC.64 UR8, c[0x0][0x2d8] ;  /* 0x0000b60000087ab9 */ /* 0x000fe20000000a00 */
[----:B------:R-:W-:Y:S01]  /*e150*/  LOP3.LUT R16, R16, 0xfffff7ff, RZ, 0xc0, !PT ;  /* 0xfffff7ff10107812 */ /* 0x000fe200078ec0ff */
[----:B------:R-:W-:Y:S01]  /*e160*/  UIMAD.WIDE.U32 UR4, UR39, UR8, URZ ;  /* 0x00000008270472a5 */ /* 0x000fe2000f8e003f */
[----:B------:R-:W2:Y:S09]  /*e170*/  S2R R21, SR_TID.X ;  /* 0x0000000000157919 */ /* 0x000eb20000002100 */
[----:B------:R-:W-:-:S04]  /*e180*/  UIMAD UR6, UR6, UR8, URZ ;  /* 0x00000008060672a4 */ /* 0x000fc8000f8e023f */
[----:B------:R-:W-:-:S03]  /*e190*/  UIMAD UR6, UR39, UR9, UR6 ;  /* 0x00000009270672a4 */ /* 0x000fc6000f8e0206 */
[----:B------:R-:W-:Y:S01]  /*e1a0*/  ULDC.64 UR8, c[0x0][0x2e0] ;  /* 0x0000b80000087ab9 */ /* 0x000fe20000000a00 */
[----:B------:R-:W-:Y:S01]  /*e1b0*/  UIADD3 UR5, UR5, UR6, URZ ;  /* 0x0000000605057290 */ /* 0x000fe2000fffe03f */
[----:B0-----:R-:W-:Y:S01]  /*e1c0*/  ISETP.NE.AND P0, PT, R8, 0x1, PT ;  /* 0x000000010800780c */ /* 0x001fe20003f05270 */
[----:B------:R-:W-:Y:S02]  /*e1d0*/  UIMAD UR6, UR46, UR8, URZ ;  /* 0x000000082e0672a4 */ /* 0x000fe4000f8e023f */
[----:B------:R-:W-:Y:S02]  /*e1e0*/  UIMAD.WIDE.U32 UR4, UR43, UR8, UR4 ;  /* 0x000000082b0472a5 */ /* 0x000fe4000f8e0004 */
[----:B------:R-:W-:Y:S01]  /*e1f0*/  UIMAD UR6, UR43, UR9, UR6 ;  /* 0x000000092b0672a4 */ /* 0x000fe2000f8e0206 */
[----:B-1----:R-:W-:-:S03]  /*e200*/  IMAD R36, R20, 0x40, R31 ;  /* 0x0000004014247824 */ /* 0x002fc600078e021f */
[----:B------:R-:W-:Y:S01]  /*e210*/  UIADD3 UR6, UR5, UR6, URZ ;  /* 0x0000000605067290 */ /* 0x000fe2000fffe03f */
[----:B------:R-:W-:-:S03]  /*e220*/  IMAD.U32 R4, RZ, RZ, UR4 ;  /* 0x00000004ff047e24 */ /* 0x000fc6000f8e00ff */
[----:B------:R-:W0:Y:S01]  /*e230*/  @P0 LDC R3, c[0x0][0x44c] ;  /* 0x00011300ff030b82 */ /* 0x000e220000000800 */
[----:B------:R-:W-:Y:S01]  /*e240*/  IMAD.MOV.U32 R6, RZ, RZ, R36 ;  /* 0x000000ffff067224 */ /* 0x000fe200078e0024 */
[----:B------:R-:W-:Y:S01]  /*e250*/  @P0 LOP3.LUT R16, R16, 0x800, RZ, 0xfc, !PT ;  /* 0x0000080010100812 */ /* 0x000fe200078efcff */
[----:B------:R-:W-:Y:S01]  /*e260*/  IMAD.MOV.U32 R2, RZ, RZ, R4 ;  /* 0x000000ffff027224 */ /* 0x000fe200078e0004 */
[----:B--2---:R-:W-:-:S04]  /*e270*/  LOP3.LUT R21, R21, 0x7f, RZ, 0xc0, !PT ;  /* 0x0000007f15157812 */ /* 0x004fc800078ec0ff */
[----:B------:R-:W1:Y:S01]  /*e280*/  @P0 LDC R5, c[0x0][0x450] ;  /* 0x00011400ff050b82 */ /* 0x000e620000000800 */
[----:B------:R-:W-:Y:S01]  /*e290*/  SHF.R.U32.HI R21, RZ, 0x3, R21 ;  /* 0x00000003ff157819 */ /* 0x000fe20000011615 */
[----:B0-----:R-:W-:Y:S01]  /*e2a0*/  @P0 IMAD.HI.U32 R0, R36, R3, RZ ;  /* 0x0000000324000227 */ /* 0x001fe200078e00ff */
[----:B------:R-:W-:-:S04]  /*e2b0*/  MOV R3, UR6 ;  /* 0x0000000600037c02 */ /* 0x000fc80008000f00 */
[----:B-1----:R-:W-:Y:S01]  /*e2c0*/  @P0 SHF.R.U32.HI R6, RZ, R5, R0 ;  /* 0x00000005ff060219 */ /* 0x002fe20000011600 */
[----:B------:R-:W-:Y:S01]  /*e2d0*/  IMAD.U32 R5, RZ, RZ, UR5 ;  /* 0x00000005ff057e24 */ /* 0x000fe2000f8e00ff */
[----:B------:R-:W-:Y:S02]  /*e2e0*/  ULDC.64 UR4, c[0x0][0x2d0] ;  /* 0x0000b40000047ab9 */ /* 0x000fe40000000a00 */
[--C-:B------:R-:W-:Y:S01]  /*e2f0*/  SHF.R.S32.HI R0, RZ, 0x1f, R6.reuse ;  /* 0x0000001fff007819 */ /* 0x100fe20000011406 */
[----:B------:R-:W-:Y:S02]  /*e300*/  IMAD.MOV R7, RZ, RZ, -R6 ;  /* 0x000000ffff077224 */ /* 0x000fe400078e0a06 */
[----:B------:R-:W-:-:S04]  /*e310*/  IMAD.WIDE.U32 R2, R6, UR4, R2 ;  /* 0x0000000406027c25 */ /* 0x000fc8000f8e0002 */
[----:B------:R-:W-:Y:S02]  /*e320*/  IMAD R5, R0, UR4, RZ ;  /* 0x0000000400057c24 */ /* 0x000fe4000f8e02ff */
[----:B------:R-:W-:Y:S02]  /*e330*/  IMAD R0, R8, R7, R36 ;  /* 0x0000000708007224 */ /* 0x000fe400078e0224 */
[----:B------:R-:W-:Y:S01]  /*e340*/  IMAD R4, R6, UR5, R5 ;  /* 0x0000000506047c24 */ /* 0x000fe2000f8e0205 */
[----:B------:R-:W-:Y:S02]  /*e350*/  ULDC.64 UR4, c[0x0][0x2c8] ;  /* 0x0000b20000047ab9 */ /* 0x000fe40000000a00 */
[----:B------:R-:W-:Y:S01]  /*e360*/  SHF.R.S32.HI R5, RZ, 0x1f, R0 ;  /* 0x0000001fff057819 */ /* 0x000fe20000011400 */
[----:B------:R-:W-:-:S04]  /*e370*/  IMAD.IADD R3, R3, 0x1, R4 ;  /* 0x0000000103037824 */ /* 0x000fc800078e0204 */
[----:B------:R-:W-:Y:S02]  /*e380*/  IMAD R5, R5, UR4, RZ ;  /* 0x0000000405057c24 */ /* 0x000fe4000f8e02ff */
[----:B------:R-:W-:-:S04]  /*e390*/  IMAD.WIDE.U32 R2, R0, UR4, R2 ;  /* 0x0000000400027c25 */ /* 0x000fc8000f8e0002 */
[----:B------:R-:W-:Y:S01]  /*e3a0*/  IMAD R5, R0, UR5, R5 ;  /* 0x0000000500057c24 */ /* 0x000fe2000f8e0205 */
[----:B------:R-:W-:Y:S02]  /*e3b0*/  ULDC.64 UR4, c[0x0][0x280] ;  /* 0x0000a00000047ab9 */ /* 0x000fe40000000a00 */
[----:B------:R-:W-:Y:S01]  /*e3c0*/  LEA R0, P0, R2, UR4, 0x1 ;  /* 0x0000000402007c11 */ /* 0x000fe2000f8008ff */
[----:B------:R-:W-:Y:S01]  /*e3d0*/  IMAD.IADD R3, R3, 0x1, R5 ;  /* 0x0000000103037824 */ /* 0x000fe200078e0205 */
[----:B------:R-:W-:-:S04]  /*e3e0*/  ULDC UR4, c[0x0][0x2b8] ;  /* 0x0000ae0000047ab9 */ /* 0x000fc80000000800 */
[----:B------:R-:W-:Y:S01]  /*e3f0*/  LEA.HI.X R4, R2, UR5, R3, 0x1, P0 ;  /* 0x0000000502047c11 */ /* 0x000fe200080f0c03 */
[----:B------:R-:W-:Y:S01]  /*e400*/  UMOV UR5, 0xffffffff ;  /* 0xffffffff00057882 */ /* 0x000fe20000000000 */
[----:B------:R-:W-:Y:S02]  /*e410*/  ISETP.GE.AND P0, PT, R22, UR4, PT ;  /* 0x0000000416007c0c */ /* 0x000fe4000bf06270 */
[----:B------:R-:W-:Y:S11]  /*e420*/  BRA.DIV UR5, `(.L_x_3429) ;  /* 0x0000003205cc7947 */ /* 0x000ff6000b800000 */
[----:B------:R-:W0:Y:S01]  /*e430*/  LDC R3, c[0x0][0x448] ;  /* 0x00011200ff037b82 */ /* 0x000e220000000800 */
[----:B------:R-:W1:Y:S01]  /*e440*/  SHFL.IDX PT, R14, R0, RZ, 0x181f ;  /* 0x00181fff000e7589 */ /* 0x000e6200000e0000 */
[----:B------:R-:W-:Y:S01]  /*e450*/  ULDC UR4, c[0x0][0x288] ;  /* 0x0000a20000047ab9 */ /* 0x000fe20000000800 */
[----:B------:R-:W-:Y:S01]  /*e460*/  IMAD R6, R20, 0x40, R21 ;  /* 0x0000004014067824 */ /* 0x000fe200078e0215 */
[----:B------:R-:W-:Y:S01]  /*e470*/  LOP3.LUT R16, R16, 0xfffffeff, RZ, 0xc0, !PT ;  /* 0xfffffeff10107812 */ /* 0x000fe200078ec0ff */
[----:B------:R-:W2:Y:S02]  /*e480*/  SHFL.IDX PT, R2, R4, RZ, 0x181f ;  /* 0x00181fff04027589 */ /* 0x000ea400000e0000 */
[----:B------:R-:W-:Y:S02]  /*e490*/  VIADD R8, R6, 0x10 ;  /* 0x0000001006087836 */ /* 0x000fe40000000000 */
[----:B------:R-:W3:Y:S04]  /*e4a0*/  SHFL.IDX PT, R7, R0, 0x1, 0x181f ;  /* 0x00381f0000077f89 */ /* 0x000ee800000e0000 */
[----:B------:R-:W4:Y:S01]  /*e4b0*/  SHFL.IDX PT, R9, R4, 0x1, 0x181f ;  /* 0x00381f0004097f89 */ /* 0x000f2200000e0000 */
[----:B0-----:R-:W-:-:S05]  /*e4c0*/  IMAD R5, R3, UR4, RZ ;  /* 0x0000000403057c24 */ /* 0x001fca000f8e02ff */
[-C--:B------:R-:W-:Y:S02]  /*e4d0*/  ISETP.GE.AND P2, PT, R6, R5.reuse, PT ;  /* 0x000000050600720c */ /* 0x080fe40003f46270 */
[----:B------:R-:W-:-:S11]  /*e4e0*/  ISETP.GE.AND P3, PT, R8, R5, PT ;  /* 0x000000050800720c */ /* 0x000fd60003f66270 */
[----:B-1----:R-:W-:Y:S02]  /*e4f0*/  @!P2 LEA R3, P1, R22, R14, 0x1 ;  /* 0x0000000e1603a211 */ /* 0x002fe400078208ff */
[----:B------:R-:W-:Y:S01]  /*e500*/  @!P2 LEA R8, R24, UR42, 0x1 ;  /* 0x0000002a1808ac11 */ /* 0x000fe2000f8e08ff */
[----:B------:R-:W-:Y:S01]  /*e510*/  SHFL.IDX PT, R14, R0, 0x3, 0x181f ;  /* 0x00781f00000e7f89 */ /* 0x000fe200000e0000 */
[----:B------:R-:W-:Y:S01]  /*e520*/  @P2 LOP3.LUT R16, R16, 0x100, RZ, 0xfc, !PT ;  /* 0x0000010010102812 */ /* 0x000fe200078efcff */
[----:B--2---:R-:W-:Y:S01]  /*e530*/  @!P2 IMAD.X R2, RZ, RZ, R2, P1 ;  /* 0x000000ffff02a224 */ /* 0x004fe200008e0602 */
[----:B---3--:R-:W-:Y:S02]  /*e540*/  @!P3 LEA R7, P1, R22, R7, 0x1 ;  /* 0x000000071607b211 */ /* 0x008fe400078208ff */
[----:B------:R-:W-:Y:S02]  /*e550*/  @!P3 LEA R10, R24, UR42, 0x1 ;  /* 0x0000002a180abc11 */ /* 0x000fe4000f8e08ff */
[----:B------:R-:W-:-:S02]  /*e560*/  @!P2 LOP3.LUT R3, R3, R2, RZ, 0x3c, !PT ;  /* 0x000000020303a212 */ /* 0x000fc400078e3cff */
[----:B----4-:R-:W-:Y:S02]  /*e570*/  @!P3 IADD3.X R9, RZ, R9, RZ, P1, !PT ;  /* 0x00000009ff09b210 */ /* 0x010fe40000ffe4ff */
[C---:B------:R-:W-:Y:S02]  /*e580*/  @!P2 LOP3.LUT R2, R3.reuse, R2, RZ, 0x3c, !PT ;  /* 0x000000020302a212 */ /* 0x040fe400078e3cff */
[----:B------:R-:W-:Y:S02]  /*e590*/  LOP3.LUT R16, R16, 0xffffff7f, RZ, 0xc0, !PT ;  /* 0xffffff7f10107812 */ /* 0x000fe400078ec0ff */
[----:B------:R-:W-:Y:S02]  /*e5a0*/  @!P2 LOP3.LUT R3, R3, R2, RZ, 0x3c, !PT ;  /* 0x000000020303a212 */ /* 0x000fe400078e3cff */
[----:B------:R-:W-:-:S03]  /*e5b0*/  @P3 LOP3.LUT R16, R16, 0x80, RZ, 0xfc, !PT ;  /* 0x0000008010103812 */ /* 0x000fc600078efcff */
[----:B------:R0:W-:Y:S01]  /*e5c0*/  @!P2 LDGSTS.E.BYPASS.LTC128B.128 [R8+0x20400], desc[UR36][R2.64], !P0 ;  /* 0x204000000208afae */ /* 0x0001e2000c101d64 */
[----:B------:R-:W-:-:S03]  /*e5d0*/  LOP3.LUT R16, R16, 0xffffffbf, RZ, 0xc0, !PT ;  /* 0xffffffbf10107812 */ /* 0x000fc600078ec0ff */
[----:B0-----:R-:W0:Y:S01]  /*e5e0*/  SHFL.IDX PT, R8, R0, 0x2, 0x181f ;  /* 0x00581f0000087f89 */ /* 0x001e2200000e0000 */
[----:B------:R-:W-:-:S03]  /*e5f0*/  VIADD R3, R6, 0x20 ;  /* 0x0000002006037836 */ /* 0x000fc60000000000 */
[----:B------:R-:W1:Y:S02]  /*e600*/  SHFL.IDX PT, R2, R4, 0x2, 0x181f ;  /* 0x00581f0004027f89 */ /* 0x000e6400000e0000 */
[----:B------:R-:W-:Y:S01]  /*e610*/  ISETP.GE.AND P2, PT, R3, R5, PT ;  /* 0x000000050300720c */ /* 0x000fe20003f46270 */
[----:B------:R-:W-:Y:S01]  /*e620*/  @!P3 IMAD.MOV.U32 R3, RZ, RZ, R9 ;  /* 0x000000ffff03b224 */ /* 0x000fe200078e0009 */
[----:B------:R-:W2:Y:S11]  /*e630*/  SHFL.IDX PT, R4, R4, 0x3, 0x181f ;  /* 0x00781f0004047f89 */ /* 0x000eb600000e0000 */
[----:B------:R-:W-:-:S02]  /*e640*/  @P2 LOP3.LUT R16, R16, 0x40, RZ, 0xfc, !PT ;  /* 0x0000004010102812 */ /* 0x000fc400078efcff */
[----:B0-----:R-:W-:-:S05]  /*e650*/  @!P2 LEA R8, P1, R22, R8, 0x1 ;  /* 0x000000081608a211 */ /* 0x001fca00078208ff */
[----:B-1----:R-:W-:Y:S02]  /*e660*/  @!P2 IMAD.X R11, RZ, RZ, R2, P1 ;  /* 0x000000ffff0ba224 */ /* 0x002fe400008e0602 */
[----:B------:R-:W-:Y:S01]  /*e670*/  @!P3 IMAD.MOV.U32 R2, RZ, RZ, R7 ;  /* 0x000000ffff02b224 */ /* 0x000fe200078e0007 */
[----:B------:R-:W-:-:S04]  /*e680*/  @!P2 LEA R7, R24, UR42, 0x1 ;  /* 0x0000002a1807ac11 */ /* 0x000fc8000f8e08ff */
[----:B------:R0:W-:Y:S02]  /*e690*/  @!P3 LDGSTS.E.BYPASS.LTC128B.128 [R10+0x20c00], desc[UR36][R2.64], !P0 ;  /* 0x20c00000020abfae */ /* 0x0001e4000c101d64 */
[----:B0-----:R-:W-:Y:S02]  /*e6a0*/  @!P2 IMAD.MOV.U32 R2, RZ, RZ, R8 ;  /* 0x000000ffff02a224 */ /* 0x001fe400078e0008 */
[----:B------:R-:W-:-:S05]  /*e6b0*/  @!P2 IMAD.MOV.U32 R3, RZ, RZ, R11 ;  /* 0x000000ffff03a224 */ /* 0x000fca00078e000b */
[----:B--2---:R0:W-:Y:S02]  /*e6c0*/  @!P2 LDGSTS.E.BYPASS.LTC128B.128 [R7+0x21400], desc[UR36][R2.64], !P0 ;  /* 0x214000000207afae */ /* 0x0041e4000c101d64 */
.L_x_3489:
[----:B------:R-:W-:Y:S01]  /*e6d0*/  VIADD R6, R6, 0x30 ;  /* 0x0000003006067836 */ /* 0x000fe20000000000 */
[----:B------:R-:W-:-:S04]  /*e6e0*/  LOP3.LUT R16, R16, 0xffffdfff, RZ, 0xc0, !PT ;  /* 0xffffdfff10107812 */ /* 0x000fc800078ec0ff */
[----:B------:R-:W-:-:S13]  /*e6f0*/  ISETP.GE.AND P2, PT, R6, R5, PT ;  /* 0x000000050600720c */ /* 0x000fda0003f46270 */
[----:B0-----:R-:W-:Y:S02]  /*e700*/  @!P2 LEA R2, P1, R22, R14, 0x1 ;  /* 0x0000000e1602a211 */ /* 0x001fe400078208ff */
[----:B------:R-:W-:Y:S02]  /*e710*/  @!P2 LEA R5, R24, UR42, 0x1 ;  /* 0x0000002a1805ac11 */ /* 0x000fe4000f8e08ff */
[----:B------:R-:W-:Y:S01]  /*e720*/  @P2 LOP3.LUT R16, R16, 0x2000, RZ, 0xfc, !PT ;  /* 0x0000200010102812 */ /* 0x000fe200078efcff */
[----:B------:R-:W-:-:S05]  /*e730*/  @!P2 IMAD.X R3, RZ, RZ, R4, P1 ;  /* 0x000000ffff03a224 */ /* 0x000fca00008e0604 */
        /* <DEDUP_REMOVED lines=8> */
[----:B------:R-:W-:Y:S02]  /*e7c0*/  UIADD3 UR4, UR42, 0x26400, URZ ;  /* 0x000264002a047890 */ /* 0x000fe4000fffe03f */
[----:B------:R-:W-:Y:S02]  /*e7d0*/  SYNCS.ARRIVE.TRANS64.A1T0 RZ, [UR42+0x38800], RZ ;  /* 0x038800ffffff79a7 */ /* 0x000fe4000810002a */
[----:B------:R-:W-:-:S06]  /*e7e0*/  ULOP3.LUT UP0, URZ, UR4, 0x3ff, URZ, 0xc0, !UPT ;  /* 0x000003ff043f7892 */ /* 0x000fcc000f80c03f */
[----:B------:R-:W-:-:S13]  /*e7f0*/  PLOP3.LUT P0, PT, PT, PT, UP0, 0x80, 0x0 ;  /* 0x000000000000781c */ /* 0x000fda0003f0f008 */
[----:B0-----:R-:W-:Y:S05]  /*e800*/  @!P0 BRA `(.L_x_3430) ;  /* 0x0000000000408947 */ /* 0x001fea0003800000 */
        /* <DEDUP_REMOVED lines=16> */
.L_x_3430:
[----:B------:R-:W0:Y:S01]  /*e910*/  LDC R2, c[0x0][0x448] ;  /* 0x00011200ff027b82 */ /* 0x000e220000000800 */
[----:B------:R-:W-:Y:S01]  /*e920*/  R2UR UR6, R23 ;  /* 0x00000000170672ca */ /* 0x000fe200000e0000 */
[----:B------:R-:W-:Y:S01]  /*e930*/  ULDC.64 UR8, c[0x0][0x3d8] ;  /* 0x0000f60000087ab9 */ /* 0x000fe20000000a00 */
[----:B------:R-:W-:Y:S01]  /*e940*/  ULDC UR7, c[0x0][0x448] ;  /* 0x0001120000077ab9 */ /* 0x000fe20000000800 */
[----:B------:R-:W-:Y:S01]  /*e950*/  UIMAD.WIDE.U32 UR4, UR39, UR8, URZ ;  /* 0x00000008270472a5 */ /* 0x000fe2000f8e003f */
[C---:B------:R-:W-:Y:S02]  /*e960*/  LOP3.LUT R10, R22.reuse, 0x80, RZ, 0xfc, !PT ;  /* 0x00000080160a7812 */ /* 0x040fe400078efcff */
[C---:B------:R-:W-:Y:S02]  /*e970*/  LOP3.LUT R8, R22.reuse, 0x40, RZ, 0xfc, !PT ;  /* 0x0000004016087812 */ /* 0x040fe400078efcff */
[----:B------:R-:W-:Y:S02]  /*e980*/  LOP3.LUT R6, R22, 0x180, RZ, 0xfc, !PT ;  /* 0x0000018016067812 */ /* 0x000fe400078efcff */
[----:B------:R-:W-:-:S03]  /*e990*/  LOP3.LUT R16, R16, 0xfffff7ff, RZ, 0xc0, !PT ;  /* 0xfffff7ff10107812 */ /* 0x000fc600078ec0ff */
[----:B------:R-:W-:-:S04]  /*e9a0*/  UIMAD UR6, UR6, UR8, URZ ;  /* 0x00000008060672a4 */ /* 0x000fc8000f8e023f */
[----:B------:R-:W-:-:S03]  /*e9b0*/  UIMAD UR6, UR39, UR9, UR6 ;  /* 0x00000009270672a4 */ /* 0x000fc6000f8e0206 */
[----:B------:R-:W-:Y:S01]  /*e9c0*/  ULDC.64 UR8, c[0x0][0x3e0] ;  /* 0x0000f80000087ab9 */ /* 0x000fe20000000a00 */
[----:B------:R-:W-:Y:S01]  /*e9d0*/  UIADD3 UR5, UR5, UR6, URZ ;  /* 0x0000000605057290 */ /* 0x000fe2000fffe03f */
[----:B0-----:R-:W-:Y:S01]  /*e9e0*/  ISETP.NE.AND P6, PT, R2, 0x1, PT ;  /* 0x000000010200780c */ /* 0x001fe20003fc5270 */
[----:B------:R-:W-:Y:S01]  /*e9f0*/  IMAD.MOV.U32 R2, RZ, RZ, R36 ;  /* 0x000000ffff027224 */ /* 0x000fe200078e0024 */
[----:B------:R-:W-:Y:S02]  /*ea00*/  UIMAD UR6, UR46, UR8, URZ ;  /* 0x000000082e0672a4 */ /* 0x000fe4000f8e023f */
[----:B------:R-:W-:Y:S02]  /*ea10*/  UIMAD.WIDE.U32 UR4, UR43, UR8, UR4 ;  /* 0x000000082b0472a5 */ /* 0x000fe4000f8e0004 */
[----:B------:R-:W-:-:S03]  /*ea20*/  UIMAD UR6, UR43, UR9, UR6 ;  /* 0x000000092b0672a4 */ /* 0x000fc6000f8e0206 */
[----:B------:R-:W-:Y:S01]  /*ea30*/  ULDC.64 UR8, c[0x0][0x3d0] ;  /* 0x0000f40000087ab9 */ /* 0x000fe20000000a00 */
[----:B------:R-:W-:Y:S01]  /*ea40*/  UIADD3 UR5, UR5, UR6, URZ ;  /* 0x0000000605057290 */ /* 0x000fe2000fffe03f */
[----:B------:R-:W-:Y:S02]  /*ea50*/  MOV R9, UR8 ;  /* 0x0000000800097c02 */ /* 0x000fe40008000f00 */
[----:B------:R-:W0:Y:S08]  /*ea60*/  @P6 LDC R3, c[0x0][0x44c] ;  /* 0x00011300ff036b82 */ /* 0x000e300000000800 */
[----:B------:R-:W1:Y:S01]  /*ea70*/  @P6 LDC R0, c[0x0][0x450] ;  /* 0x00011400ff006b82 */ /* 0x000e620000000800 */
[----:B0-----:R-:W-:-:S05]  /*ea80*/  @P6 IMAD.HI.U32 R3, R36, R3, RZ ;  /* 0x0000000324036227 */ /* 0x001fca00078e00ff */
[----:B-1----:R-:W-:-:S04]  /*ea90*/  @P6 SHF.R.U32.HI R2, RZ, R0, R3 ;  /* 0x00000000ff026219 */ /* 0x002fc80000011603 */
[--C-:B------:R-:W-:Y:S01]  /*eaa0*/  SHF.R.S32.HI R0, RZ, 0x1f, R2.reuse ;  /* 0x0000001fff007819 */ /* 0x100fe20000011402 */
[----:B------:R-:W-:-:S04]  /*eab0*/  IMAD.MOV R5, RZ, RZ, -R2 ;  /* 0x000000ffff057224 */ /* 0x000fc800078e0a02 */
[----:B------:R-:W-:Y:S02]  /*eac0*/  IMAD R3, R0, UR8, RZ ;  /* 0x0000000800037c24 */ /* 0x000fe4000f8e02ff */
[----:B------:R-:W-:Y:S02]  /*ead0*/  IMAD R5, R5, UR7, R36 ;  /* 0x0000000705057c24 */ /* 0x000fe4000f8e0224 */
[C---:B------:R-:W-:Y:S02]  /*eae0*/  IMAD R7, R2.reuse, UR9, R3 ;  /* 0x0000000902077c24 */ /* 0x040fe4000f8e0203 */
[----:B------:R-:W-:Y:S01]  /*eaf0*/  IMAD.WIDE.U32 R2, R2, R9, UR4 ;  /* 0x0000000402027e25 */ /* 0x000fe2000f8e0009 */
[----:B------:R-:W-:Y:S01]  /*eb00*/  SHF.R.S32.HI R0, RZ, 0x1f, R5 ;  /* 0x0000001fff007819 */ /* 0x000fe20000011405 */
[----:B------:R-:W-:Y:S02]  /*eb10*/  ULDC.64 UR4, c[0x0][0x3c8] ;  /* 0x0000f20000047ab9 */ /* 0x000fe40000000a00 */
[----:B------:R-:W-:-:S02]  /*eb20*/  IMAD.IADD R3, R3, 0x1, R7 ;  /* 0x0000000103037824 */ /* 0x000fc400078e0207 */
[----:B------:R-:W-:Y:S02]  /*eb30*/  IMAD R0, R0, UR4, RZ ;  /* 0x0000000400007c24 */ /* 0x000fe4000f8e02ff */
[----:B------:R-:W-:-:S04]  /*eb40*/  IMAD.WIDE.U32 R2, R5, UR4, R2 ;  /* 0x0000000405027c25 */ /* 0x000fc8000f8e0002 */
[----:B------:R-:W-:Y:S01]  /*eb50*/  IMAD R7, R5, UR5, R0 ;  /* 0x0000000505077c24 */ /* 0x000fe2000f8e0200 */
[----:B------:R-:W-:Y:S02]  /*eb60*/  ULDC.64 UR4, c[0x0][0x390] ;  /* 0x0000e40000047ab9 */ /* 0x000fe40000000a00 */
[----:B------:R-:W-:Y:S01]  /*eb70*/  LEA R0, P0, R2, UR4, 0x1 ;  /* 0x0000000402007c11 */ /* 0x000fe2000f8008ff */
[----:B------:R-:W-:Y:S01]  /*eb80*/  ULDC UR4, c[0x0][0x3b8] ;  /* 0x0000ee0000047ab9 */ /* 0x000fe20000000800 */
[----:B------:R-:W-:Y:S01]  /*eb90*/  IMAD.IADD R3, R3, 0x1, R7 ;  /* 0x0000000103037824 */ /* 0x000fe200078e0207 */
[----:B------:R-:W-:Y:S02]  /*eba0*/  ISETP.GE.AND P1, PT, R22, UR4, PT ;  /* 0x0000000416007c0c */ /* 0x000fe4000bf26270 */
[----:B------:R-:W-:Y:S02]  /*ebb0*/  ISETP.GE.AND P4, PT, R10, UR4, PT ;  /* 0x000000040a007c0c */ /* 0x000fe4000bf86270 */
[----:B------:R-:W-:-:S02]  /*ebc0*/  ISETP.GE.AND P5, PT, R8, UR4, PT ;  /* 0x0000000408007c0c */ /* 0x000fc4000bfa6270 */
[----:B------:R-:W-:Y:S02]  /*ebd0*/  LOP3.LUT R8, R22, 0xc0, RZ, 0xfc, !PT ;  /* 0x000000c016087812 */ /* 0x000fe400078efcff */
[----:B------:R-:W-:Y:S02]  /*ebe0*/  LEA.HI.X R4, R2, UR5, R3, 0x1, P0 ;  /* 0x0000000502047c11 */ /* 0x000fe400080f0c03 */
[----:B------:R-:W-:Y:S02]  /*ebf0*/  SEL R2, RZ, 0x1, P1 ;  /* 0x00000001ff027807 */ /* 0x000fe40000800000 */
[----:B------:R-:W-:Y:S02]  /*ec00*/  SEL R3, RZ, 0x4, P4 ;  /* 0x00000004ff037807 */ /* 0x000fe40002000000 */
[----:B------:R-:W-:Y:S02]  /*ec10*/  SEL R7, RZ, 0x2, P5 ;  /* 0x00000002ff077807 */ /* 0x000fe40002800000 */
[----:B------:R-:W-:-:S02]  /*ec20*/  ISETP.GE.AND P2, PT, R35, UR4, PT ;  /* 0x0000000423007c0c */ /* 0x000fc4000bf46270 */
[----:B------:R-:W-:Y:S02]  /*ec30*/  ISETP.GE.AND P3, PT, R8, UR4, PT ;  /* 0x0000000408007c0c */ /* 0x000fe4000bf66270 */
[----:B------:R-:W-:Y:S02]  /*ec40*/  IADD3 R7, R3, R7, R2 ;  /* 0x0000000703077210 */ /* 0x000fe40007ffe002 */
[----:B------:R-:W-:Y:S02]  /*ec50*/  ISETP.GE.AND P0, PT, R6, UR4, PT ;  /* 0x0000000406007c0c */ /* 0x000fe4000bf06270 */
[----:B------:R-:W-:Y:S02]  /*ec60*/  @P1 LOP3.LUT R16, R16, 0x800, RZ, 0xfc, !PT ;  /* 0x0000080010101812 */ /* 0x000fe400078efcff */
[----:B------:R-:W-:Y:S02]  /*ec70*/  SEL R2, RZ, 0x10, P2 ;  /* 0x00000010ff027807 */ /* 0x000fe40001000000 */
[----:B------:R-:W-:-:S02]  /*ec80*/  SEL R3, RZ, 0x8, P3 ;  /* 0x00000008ff037807 */ /* 0x000fc40001800000 */
[----:B------:R-:W-:Y:S02]  /*ec90*/  ISETP.GE.AND P1, PT, R34, UR4, PT ;  /* 0x0000000422007c0c */ /* 0x000fe4000bf26270 */
[----:B------:R-:W-:Y:S02]  /*eca0*/  SEL R5, RZ, 0x40, P0 ;  /* 0x00000040ff057807 */ /* 0x000fe40000000000 */
[----:B------:R-:W-:Y:S02]  /*ecb0*/  IADD3 R3, R2, R7, R3 ;  /* 0x0000000702037210 */ /* 0x000fe40007ffe003 */
[----:B------:R-:W-:Y:S01]  /*ecc0*/  ISETP.GE.AND P0, PT, R37, UR4, PT ;  /* 0x0000000425007c0c */ /* 0x000fe2000bf06270 */
[----:B------:R-:W-:Y:S01]  /*ecd0*/  UMOV UR4, 0xffffffff ;  /* 0xffffffff00047882 */ /* 0x000fe20000000000 */
[----:B------:R-:W-:Y:S02]  /*ece0*/  SEL R2, RZ, 0x20, P1 ;  /* 0x00000020ff027807 */ /* 0x000fe40000800000 */
[----:B------:R-:W-:-:S02]  /*ecf0*/  SEL R6, RZ, 0x80, P0 ;  /* 0x00000080ff067807 */ /* 0x000fc40000000000 */
[----:B------:R-:W-:-:S05]  /*ed00*/  IADD3 R5, R5, R3, R2 ;  /* 0x0000000305057210 */ /* 0x000fca0007ffe002 */
[----:B------:R-:W-:Y:S01]  /*ed10*/  IMAD.IADD R6, R5, 0x1, R6 ;  /* 0x0000000105067824 */ /* 0x000fe200078e0206 */
[----:B------:R-:W-:Y:S06]  /*ed20*/  BRA.DIV UR4, `(.L_x_3431) ;  /* 0x0000002e04ec7947 */ /* 0x000fec000b800000 */
[----:B------:R-:W0:Y:S01]  /*ed30*/  SHFL.IDX PT, R14, R0, RZ, 0x181f ;  /* 0x00181fff000e7589 */ /* 0x000e2200000e0000 */
[----:B------:R-:W-:Y:S02]  /*ed40*/  LOP3.LUT P6, RZ, R16, 0x100, RZ, 0xc0, !PT ;  /* 0x0000010010ff7812 */ /* 0x000fe400078cc0ff */
[----:B------:R-:W-:Y:S01]  /*ed50*/  P2R R8, PR, RZ, 0x20 ;  /* 0x00000020ff087803 */ /* 0x000fe20000000000 */
[----:B------:R-:W1:Y:S10]  /*ed60*/  SHFL.IDX PT, R2, R4, RZ, 0x181f ;  /* 0x00181fff04027589 */ /* 0x000e7400000e0000 */
[----:B------:R-:W-:-:S02]  /*ed70*/  @!P6 LEA R7, R24, UR42, 0x1 ;  /* 0x0000002a1807ec11 */ /* 0x000fc4000f8e08ff */
[----:B0-----:R-:W-:-:S05]  /*ed80*/  @!P6 LEA R14, P0, R22, R14, 0x1 ;  /* 0x0000000e160ee211 */ /* 0x001fca00078008ff */
[----:B-1----:R-:W-:Y:S01]  /*ed90*/  @!P6 IMAD.X R21, RZ, RZ, R2, P0 ;  /* 0x000000ffff15e224 */ /* 0x002fe200000e0602 */
[----:B------:R-:W-:Y:S02]  /*eda0*/  LOP3.LUT P0, RZ, R16, 0x800, RZ, 0xc0, !PT ;  /* 0x0000080010ff7812 */ /* 0x000fe4000780c0ff */
[----:B------:R-:W-:Y:S01]  /*edb0*/  @!P6 LOP3.LUT R2, R5, 0x40, RZ, 0xc0, !PT ;  /* 0x000000400502e812 */ /* 0x000fe200078ec0ff */
[----:B------:R-:W-:-:S03]  /*edc0*/  @!P6 IMAD.MOV.U32 R3, RZ, RZ, R21 ;  /* 0x000000ffff03e224 */ /* 0x000fc600078e0015 */
[----:B------:R-:W-:Y:S01]  /*edd0*/  @!P6 SHF.R.U32.HI R9, RZ, 0x2, R2 ;  /* 0x00000002ff09e819 */ /* 0x000fe20000011602 */
[----:B------:R-:W-:Y:S02]  /*ede0*/  @!P6 IMAD.MOV.U32 R2, RZ, RZ, R14 ;  /* 0x000000ffff02e224 */ /* 0x000fe400078e000e */
[----:B------:R-:W0:Y:S04]  /*edf0*/  SHFL.IDX PT, R14, R0, 0x1, 0x181f ;  /* 0x00381f00000e7f89 */ /* 0x000e2800000e0000 */
[----:B------:R-:W-:Y:S04]  /*ee00*/  @!P6 LDGSTS.E.BYPASS.LTC128B.128 [R7+0x26400], desc[UR36][R2.64], !P0 ;  /* 0x264000000207efae */ /* 0x000fe8000c101d64 */
[----:B------:R-:W-:Y:S01]  /*ee10*/  @!P6 LDGSTS.E.BYPASS.LTC128B.128 [R7+0x28400], desc[UR36][R2.64+0x80], !P5 ;  /* 0x284000800207efae */ /* 0x000fe2000e901d64 */
[----:B------:R-:W-:-:S13]  /*ee20*/  LOP3.LUT P5, RZ, R16, 0x100, RZ, 0xc0, !PT ;  /* 0x0000010010ff7812 */ /* 0x000fda00078ac0ff */
[----:B------:R-:W-:Y:S01]  /*ee30*/  @!P5 ISETP.NE.U32.AND P6, PT, R9, RZ, PT ;  /* 0x000000ff0900d20c */ /* 0x000fe20003fc5070 */
[----:B------:R-:W-:Y:S01]  /*ee40*/  @!P5 LDGSTS.E.BYPASS.LTC128B.128 [R7+0x2a400], desc[UR36][R2.64+0x100], !P4 ;  /* 0x2a4001000207dfae */ /* 0x000fe2000e101d64 */
[----:B------:R-:W-:-:S03]  /*ee50*/  @!P5 LOP3.LUT R9, R6, 0x80, RZ, 0xc0, !PT ;  /* 0x000000800609d812 */ /* 0x000fc600078ec0ff */
[----:B------:R-:W-:Y:S01]  /*ee60*/  @!P5 LDGSTS.E.BYPASS.LTC128B.128 [R7+0x2c400], desc[UR36][R2.64+0x180], !P3 ;  /* 0x2c4001800207dfae */ /* 0x000fe2000d901d64 */
[----:B------:R-:W-:-:S03]  /*ee70*/  @!P5 SHF.R.U32.HI R9, RZ, 0x3, R9 ;  /* 0x00000003ff09d819 */ /* 0x000fc60000011609 */
[----:B------:R-:W-:Y:S01]  /*ee80*/  @!P5 LDGSTS.E.BYPASS.LTC128B.128 [R7+0x2e400], desc[UR36][R2.64+0x200], !P2 ;  /* 0x2e4002000207dfae */ /* 0x000fe2000d101d64 */
[----:B------:R-:W-:-:S03]  /*ee90*/  @!P5 ISETP.NE.U32.AND P0, PT, R9, RZ, PT ;  /* 0x000000ff0900d20c */ /* 0x000fc60003f05070 */
[----:B------:R-:W1:Y:S04]  /*eea0*/  SHFL.IDX PT, R9, R4, 0x1, 0x181f ;  /* 0x00381f0004097f89 */ /* 0x000e6800000e0000 */
[----:B------:R-:W-:Y:S04]  /*eeb0*/  @!P5 LDGSTS.E.BYPASS.LTC128B.128 [R7+0x30400], desc[UR36][R2.64+0x280], !P1 ;  /* 0x304002800207dfae */ /* 0x000fe8000c901d64 */
[----:B------:R-:W-:Y:S01]  /*eec0*/  @!P5 LDGSTS.E.BYPASS.LTC128B.128 [R7+0x32400], desc[UR36][R2.64+0x300], P6 ;  /* 0x324003000207dfae */ /* 0x000fe2000b101d64 */
[----:B------:R-:W-:-:S03]  /*eed0*/  LOP3.LUT P6, RZ, R16, 0x80, RZ, 0xc0, !PT ;  /* 0x0000008010ff7812 */ /* 0x000fc600078cc0ff */
[----:B------:R2:W-:Y:S01]  /*eee0*/  @!P5 LDGSTS.E.BYPASS.LTC128B.128 [R7+0x34400], desc[UR36][R2.64+0x380], P0 ;  /* 0x344003800207dfae */ /* 0x0005e20008101d64 */
[----:B------:R-:W-:-:S04]  /*eef0*/  ISETP.NE.AND P5, PT, R8, RZ, PT ;  /* 0x000000ff0800720c */ /* 0x000fc80003fa5270 */
[----:B------:R-:W-:-:S05]  /*ef00*/  P2R R10, PR, RZ, 0x20 ;  /* 0x00000020ff0a7803 */ /* 0x000fca0000000000 */
[----:B0-----:R-:W-:Y:S02]  /*ef10*/  @!P6 LEA R14, P0, R22, R14, 0x1 ;  /* 0x0000000e160ee211 */ /* 0x001fe400078008ff */
[----:B------:R-:W-:-:S03]  /*ef20*/  @!P6 LOP3.LUT R20, R5, 0x40, RZ, 0xc0, !PT ;  /* 0x000000400514e812 */ /* 0x000fc600078ec0ff */
[----:B-1----:R-:W-:Y:S01]  /*ef30*/  @!P6 IMAD.X R21, RZ, RZ, R9, P0 ;  /* 0x000000ffff15e224 */ /* 0x002fe200000e0609 */
[----:B------:R-:W-:Y:S01]  /*ef40*/  LOP3.LUT P0, RZ, R16, 0x800, RZ, 0xc0, !PT ;  /* 0x0000080010ff7812 */ /* 0x000fe2000780c0ff */
[----:B--2---:R-:W-:Y:S01]  /*ef50*/  @!P6 IMAD.MOV.U32 R2, RZ, RZ, R14 ;  /* 0x000000ffff02e224 */ /* 0x004fe200078e000e */
[----:B------:R-:W-:Y:S01]  /*ef60*/  @!P6 LEA R9, R24, UR42, 0x1 ;  /* 0x0000002a1809ec11 */ /* 0x000fe2000f8e08ff */
[----:B------:R-:W-:Y:S01]  /*ef70*/  @!P6 IMAD.MOV.U32 R3, RZ, RZ, R21 ;  /* 0x000000ffff03e224 */ /* 0x000fe200078e0015 */
[----:B------:R-:W-:Y:S01]  /*ef80*/  @!P6 SHF.R.U32.HI R20, RZ, 0x2, R20 ;  /* 0x00000002ff14e819 */ /* 0x000fe20000011614 */
[----:B------:R-:W0:Y:S08]  /*ef90*/  SHFL.IDX PT, R14, R0, 0x2, 0x181f ;  /* 0x00581f00000e7f89 */ /* 0x000e3000000e0000 */
[----:B------:R-:W-:Y:S04]  /*efa0*/  @!P6 LDGSTS.E.BYPASS.LTC128B.128 [R9+0x26c00], desc[UR36][R2.64], !P0 ;  /* 0x26c000000209efae */ /* 0x000fe8000c101d64 */
[----:B------:R-:W-:Y:S01]  /*efb0*/  @!P6 LDGSTS.E.BYPASS.LTC128B.128 [R9+0x28c00], desc[UR36][R2.64+0x80], !P5 ;  /* 0x28c000800209efae */ /* 0x000fe2000e901d64 */
[----:B------:R-:W-:-:S04]  /*efc0*/  LOP3.LUT P5, RZ, R16, 0x40, RZ, 0xc0, !PT ;  /* 0x0000004010ff7812 */ /* 0x000fc800078ac0ff */
[----:B------:R-:W-:Y:S02]  /*efd0*/  P2R R8, PR, RZ, 0x20 ;  /* 0x00000020ff087803 */ /* 0x000fe40000000000 */
[----:B------:R-:W-:-:S13]  /*efe0*/  LOP3.LUT P5, RZ, R16, 0x80, RZ, 0xc0, !PT ;  /* 0x0000008010ff7812 */ /* 0x000fda00078ac0ff */
[----:B------:R-:W-:Y:S01]  /*eff0*/  @!P5 LOP3.LUT R7, R6, 0x80, RZ, 0xc0, !PT ;  /* 0x000000800607d812 */ /* 0x000fe200078ec0ff */
[----:B------:R-:W-:Y:S01]  /*f000*/  @!P5 LDGSTS.E.BYPASS.LTC128B.128 [R9+0x2ac00], desc[UR36][R2.64+0x100], !P4 ;  /* 0x2ac001000209dfae */ /* 0x000fe2000e101d64 */
[----:B------:R-:W-:Y:S02]  /*f010*/  @!P5 ISETP.NE.U32.AND P6, PT, R20, RZ, PT ;  /* 0x000000ff1400d20c */ /* 0x000fe40003fc5070 */
[----:B------:R-:W-:Y:S01]  /*f020*/  @!P5 SHF.R.U32.HI R7, RZ, 0x3, R7 ;  /* 0x00000003ff07d819 */ /* 0x000fe20000011607 */
[----:B------:R-:W-:Y:S03]  /*f030*/  @!P5 LDGSTS.E.BYPASS.LTC128B.128 [R9+0x2cc00], desc[UR36][R2.64+0x180], !P3 ;  /* 0x2cc001800209dfae */ /* 0x000fe6000d901d64 */
[----:B------:R-:W-:Y:S01]  /*f040*/  @!P5 ISETP.NE.U32.AND P0, PT, R7, RZ, PT ;  /* 0x000000ff0700d20c */ /* 0x000fe20003f05070 */
[----:B------:R-:W-:Y:S04]  /*f050*/  @!P5 LDGSTS.E.BYPASS.LTC128B.128 [R9+0x2ec00], desc[UR36][R2.64+0x200], !P2 ;  /* 0x2ec002000209dfae */ /* 0x000fe8000d101d64 */
[----:B------:R-:W1:Y:S04]  /*f060*/  SHFL.IDX PT, R7, R4, 0x2, 0x181f ;  /* 0x00581f0004077f89 */ /* 0x000e6800000e0000 */
[----:B------:R-:W-:Y:S04]  /*f070*/  @!P5 LDGSTS.E.BYPASS.LTC128B.128 [R9+0x30c00], desc[UR36][R2.64+0x280], !P1 ;  /* 0x30c002800209dfae */ /* 0x000fe8000c901d64 */
[----:B------:R-:W-:Y:S01]  /*f080*/  @!P5 LDGSTS.E.BYPASS.LTC128B.128 [R9+0x32c00], desc[UR36][R2.64+0x300], P6 ;  /* 0x32c003000209dfae */ /* 0x000fe2000b101d64 */
[----:B------:R-:W-:-:S03]  /*f090*/  LOP3.LUT P6, RZ, R16, 0x800, RZ, 0xc0, !PT ;  /* 0x0000080010ff7812 */ /* 0x000fc600078cc0ff */
[----:B------:R2:W-:Y:S01]  /*f0a0*/  @!P5 LDGSTS.E.BYPASS.LTC128B.128 [R9+0x34c00], desc[UR36][R2.64+0x380], P0 ;  /* 0x34c003800209dfae */ /* 0x0005e20008101d64 */
[----:B------:R-:W-:-:S03]  /*f0b0*/  ISETP.NE.AND P5, PT, R8, RZ, PT ;  /* 0x000000ff0800720c */ /* 0x000fc60003fa5270 */
[----:B------:R-:W3:Y:S10]  /*f0c0*/  SHFL.IDX PT, R4, R4, 0x3, 0x181f ;  /* 0x00781f0004047f89 */ /* 0x000ef400000e0000 */
[----:B0-----:R-:W-:-:S04]  /*f0d0*/  @!P5 LEA R14, P0, R22, R14, 0x1 ;  /* 0x0000000e160ed211 */ /* 0x001fc800078008ff */
[----:B-1----:R-:W-:Y:S02]  /*f0e0*/  @!P5 IADD3.X R7, RZ, R7, RZ, P0, !PT ;  /* 0x00000007ff07d210 */ /* 0x002fe400007fe4ff */
[----:B------:R-:W-:Y:S02]  /*f0f0*/  LOP3.LUT P0, RZ, R16, 0x40, RZ, 0xc0, !PT ;  /* 0x0000004010ff7812 */ /* 0x000fe4000780c0ff */
[----:B------:R-:W-:-:S11]  /*f100*/  ISETP.NE.AND P5, PT, R10, RZ, PT ;  /* 0x000000ff0a00720c */ /* 0x000fd60003fa5270 */
[----:B------:R-:W-:Y:S01]  /*f110*/  @!P0 LOP3.LUT R20, R5, 0x40, RZ, 0xc0, !PT ;  /* 0x0000004005148812 */ /* 0x000fe200078ec0ff */
[----:B--2---:R-:W-:Y:S01]  /*f120*/  @!P0 IMAD.MOV.U32 R2, RZ, RZ, R14 ;  /* 0x000000ffff028224 */ /* 0x004fe200078e000e */
[----:B------:R-:W-:Y:S01]  /*f130*/  @!P0 LEA R21, R24, UR42, 0x1 ;  /* 0x0000002a18158c11 */ /* 0x000fe2000f8e08ff */
[----:B------:R-:W-:Y:S01]  /*f140*/  @!P0 IMAD.MOV.U32 R3, RZ, RZ, R7 ;  /* 0x000000ffff038224 */ /* 0x000fe200078e0007 */
[----:B------:R-:W-:Y:S01]  /*f150*/  @!P0 SHF.R.U32.HI R20, RZ, 0x2, R20 ;  /* 0x00000002ff148819 */ /* 0x000fe20000011614 */
[----:B------:R0:W1:Y:S04]  /*f160*/  SHFL.IDX PT, R14, R0, 0x3, 0x181f ;  /* 0x00781f00000e7f89 */ /* 0x00006800000e0000 */
[----:B------:R0:W-:Y:S01]  /*f170*/  @!P0 LDGSTS.E.BYPASS.LTC128B.128 [R21+0x27400], desc[UR36][R2.64], !P6 ;  /* 0x2740000002158fae */ /* 0x0001e2000f101d64 */
[----:B------:R-:W-:-:S03]  /*f180*/  @!P0 ISETP.NE.U32.AND P6, PT, R20, RZ, PT ;  /* 0x000000ff1400820c */ /* 0x000fc60003fc5070 */
[----:B------:R0:W-:Y:S04]  /*f190*/  @!P0 LDGSTS.E.BYPASS.LTC128B.128 [R21+0x29400], desc[UR36][R2.64+0x80], !P5 ;  /* 0x2940008002158fae */ /* 0x0001e8000e901d64 */
[----:B------:R0:W-:Y:S04]  /*f1a0*/  @!P0 LDGSTS.E.BYPASS.LTC128B.128 [R21+0x2b400], desc[UR36][R2.64+0x100], !P4 ;  /* 0x2b40010002158fae */ /* 0x0001e8000e101d64 */
[----:B------:R0:W-:Y:S04]  /*f1b0*/  @!P0 LDGSTS.E.BYPASS.LTC128B.128 [R21+0x2d400], desc[UR36][R2.64+0x180], !P3 ;  /* 0x2d40018002158fae */ /* 0x0001e8000d901d64 */
[----:B------:R0:W-:Y:S04]  /*f1c0*/  @!P0 LDGSTS.E.BYPASS.LTC128B.128 [R21+0x2f400], desc[UR36][R2.64+0x200], !P2 ;  /* 0x2f40020002158fae */ /* 0x0001e8000d101d64 */
[----:B------:R0:W-:Y:S04]  /*f1d0*/  @!P0 LDGSTS.E.BYPASS.LTC128B.128 [R21+0x31400], desc[UR36][R2.64+0x280], !P1 ;  /* 0x3140028002158fae */ /* 0x0001e8000c901d64 */
[----:B------:R0:W-:Y:S01]  /*f1e0*/  @!P0 LDGSTS.E.BYPASS.LTC128B.128 [R21+0x33400], desc[UR36][R2.64+0x300], P6 ;  /* 0x3340030002158fae */ /* 0x0001e2000b101d64 */
[----:B------:R-:W-:-:S13]  /*f1f0*/  LOP3.LUT P6, RZ, R16, 0x40, RZ, 0xc0, !PT ;  /* 0x0000004010ff7812 */ /* 0x000fda00078cc0ff */
[----:B------:R-:W-:-:S04]  /*f200*/  @!P6 LOP3.LUT R9, R6, 0x80, RZ, 0xc0, !PT ;  /* 0x000000800609e812 */ /* 0x000fc800078ec0ff */
[----:B------:R-:W-:-:S04]  /*f210*/  @!P6 SHF.R.U32.HI R9, RZ, 0x3, R9 ;  /* 0x00000003ff09e819 */ /* 0x000fc80000011609 */
[----:B------:R-:W-:-:S13]  /*f220*/  @!P6 ISETP.NE.U32.AND P0, PT, R9, RZ, PT ;  /* 0x000000ff0900e20c */ /* 0x000fda0003f05070 */
[----:B-1-3--:R0:W-:Y:S02]  /*f230*/  @!P6 LDGSTS.E.BYPASS.LTC128B.128 [R21+0x35400], desc[UR36][R2.64+0x380], P0 ;  /* 0x354003800215efae */ /* 0x00a1e40008101d64 */
.L_x_3499:
[----:B------:R-:W-:Y:S01]  /*f240*/  LOP3.LUT P0, RZ, R16, 0x2000, RZ, 0xc0, !PT ;  /* 0x0000200010ff7812 */ /* 0x000fe2000780c0ff */
[----:B------:R-:W-:-:S12]  /*f250*/  BSSY B0, `(.L_x_3432) ;  /* 0x0000017000007945 */ /* 0x000fd80003800000 */
[----:B------:R-:W-:Y:S05]  /*f260*/  @P0 BRA `(.L_x_3433) ;  /* 0x0000000000540947 */ /* 0x000fea0003800000 */
[----:B------:R-:W-:Y:S02]  /*f270*/  LOP3.LUT R5, R5, 0x40, RZ, 0xc0, !PT ;  /* 0x0000004005057812 */ /* 0x000fe400078ec0ff */
[----:B------:R-:W-:Y:S02]  /*f280*/  LOP3.LUT P6, RZ, R16, 0x800, RZ, 0xc0, !PT ;  /* 0x0000080010ff7812 */ /* 0x000fe400078cc0ff */
[----:B0-----:R-:W-:Y:S02]  /*f290*/  LEA R2, P0, R22, R14, 0x1 ;  /* 0x0000000e16027211 */ /* 0x001fe400078008ff */
[----:B------:R-:W-:Y:S02]  /*f2a0*/  SHF.R.U32.HI R5, RZ, 0x2, R5 ;  /* 0x00000002ff057819 */ /* 0x000fe40000011605 */
[----:B------:R-:W-:Y:S01]  /*f2b0*/  LEA R7, R24, UR42, 0x1 ;  /* 0x0000002a18077c11 */ /* 0x000fe2000f8e08ff */
[----:B------:R-:W-:Y:S01]  /*f2c0*/  IMAD.X R3, RZ, RZ, R4, P0 ;  /* 0x000000ffff037224 */ /* 0x000fe200000e0604 */
[----:B------:R-:W-:-:S02]  /*f2d0*/  ISETP.NE.U32.AND P0, PT, R5, RZ, PT ;  /* 0x000000ff0500720c */ /* 0x000fc40003f05070 */
[----:B------:R-:W-:-:S03]  /*f2e0*/  LOP3.LUT R6, R6, 0x80, RZ, 0xc0, !PT ;  /* 0x0000008006067812 */ /* 0x000fc600078ec0ff */
[----:B------:R-:W-:Y:S01]  /*f2f0*/  @!PT LDS RZ, [RZ] ;  /* 0x00000000fffff984 */ /* 0x000fe20000000800 */
[----:B------:R-:W-:Y:S01]  /*f300*/  @!PT LDS RZ, [RZ] ;  /* 0x00000000fffff984 */ /* 0x000fe20000000800 */
[----:B------:R-:W-:Y:S01]  /*f310*/  @!PT LDS RZ, [RZ] ;  /* 0x00000000fffff984 */ /* 0x000fe20000000800 */
[----:B------:R1:W-:Y:S01]  /*f320*/  LDGSTS.E.BYPASS.LTC128B.128 [R7+0x27c00], desc[UR36][R2.64], !P6 ;  /* 0x27c0000002077fae */ /* 0x0003e2000f101d64 */
[----:B------:R-:W-:-:S03]  /*f330*/  SHF.R.U32.HI R6, RZ, 0x3, R6 ;  /* 0x00000003ff067819 */ /* 0x000fc60000011606 */
[----:B------:R1:W-:Y:S04]  /*f340*/  LDGSTS.E.BYPASS.LTC128B.128 [R7+0x29c00], desc[UR36][R2.64+0x80], !P5 ;  /* 0x29c0008002077fae */ /* 0x0003e8000e901d64 */
[----:B------:R1:W-:Y:S04]  /*f350*/  LDGSTS.E.BYPASS.LTC128B.128 [R7+0x2bc00], desc[UR36][R2.64+0x100], !P4 ;  /* 0x2bc0010002077fae */ /* 0x0003e8000e101d64 */
[----:B------:R1:W-:Y:S04]  /*f360*/  LDGSTS.E.BYPASS.LTC128B.128 [R7+0x2dc00], desc[UR36][R2.64+0x180], !P3 ;  /* 0x2dc0018002077fae */ /* 0x0003e8000d901d64 */
[----:B------:R1:W-:Y:S04]  /*f370*/  LDGSTS.E.BYPASS.LTC128B.128 [R7+0x2fc00], desc[UR36][R2.64+0x200], !P2 ;  /* 0x2fc0020002077fae */ /* 0x0003e8000d101d64 */
[----:B------:R1:W-:Y:S04]  /*f380*/  LDGSTS.E.BYPASS.LTC128B.128 [R7+0x31c00], desc[UR36][R2.64+0x280], !P1 ;  /* 0x31c0028002077fae */ /* 0x0003e8000c901d64 */
[----:B------:R1:W-:Y:S01]  /*f390*/  LDGSTS.E.BYPASS.LTC128B.128 [R7+0x33c00], desc[UR36][R2.64+0x300], P0 ;  /* 0x33c0030002077fae */ /* 0x0003e20008101d64 */
[----:B------:R-:W-:-:S13]  /*f3a0*/  ISETP.NE.U32.AND P0, PT, R6, RZ, PT ;  /* 0x000000ff0600720c */ /* 0x000fda0003f05070 */
[----:B------:R1:W-:Y:S02]  /*f3b0*/  LDGSTS.E.BYPASS.LTC128B.128 [R7+0x35c00], desc[UR36][R2.64+0x380], P0 ;  /* 0x35c0038002077fae */ /* 0x0003e40008101d64 */
.L_x_3433:
[----:B------:R-:W-:Y:S05]  /*f3c0*/  BSYNC B0 ;  /* 0x0000000000007941 */ /* 0x000fea0003800000 */
.L_x_3432:
[----:B------:R-:W-:Y:S01]  /*f3d0*/  NOP ;  /* 0x0000000000007918 */ /* 0x000fe20000000000 */
[----:B------:R-:W-:Y:S01]  /*f3e0*/  SYNCS.ARRIVE.TRANS64.RED.A0T1 RZ, [UR42+0x38810], RZ ;  /* 0x038810ffffff79a7 */ /* 0x000fe2000820042a */
[----:B0-----:R-:W-:Y:S01]  /*f3f0*/  IMAD.MOV.U32 R0, RZ, RZ, 0x1 ;  /* 0x00000001ff007424 */ /* 0x001fe200078e00ff */
[----:B------:R-:W-:Y:S04]  /*f400*/  ARRIVES.LDGSTSBAR.64.TRANSCNT [UR42+0x38810] ;  /* 0x03881000ff0079b0 */ /* 0x000fe80008000aaa */
[----:B------:R-:W-:Y:S01]  /*f410*/  SHF.L.U32 R0, R0, 0x1f, RZ ;  /* 0x0000001f00007819 */ /* 0x000fe200000006ff */
[----:B------:R-:W-:Y:S01]  /*f420*/  NOP ;  /* 0x0000000000007918 */ /* 0x000fe20000000000 */
[----:B------:R-:W-:Y:S02]  /*f430*/  SYNCS.ARRIVE.TRANS64.A1T0 RZ, [UR42+0x38810], RZ ;  /* 0x038810ffffff79a7 */ /* 0x000fe4000810002a */
[----:B------:R-:W0:Y:S02]  /*f440*/  SYNCS.PHASECHK.TRANS64.TRYWAIT P0, [UR42+0x38820], R0 ;  /* 0x03882000ff0075a7 */ /* 0x000e24000800016a */
[----:B0-----:R-:W-:Y:S05]  /*f450*/  @!P0 BRA `(.L_x_3434) ;  /* 0x0000003000608947 */ /* 0x001fea0003800000 */
.L_x_3500:
[----:B------:R-:W-:-:S13]  /*f460*/  LOP3.LUT P0, RZ, R16, 0x400, RZ, 0xc0, !PT ;  /* 0x0000040010ff7812 */ /* 0x000fda000780c0ff */
[----:B------:R-:W-:Y:S05]  /*f470*/  @!P0 BRA `(.L_x_3435) ;  /* 0x0000000000048947 */ /* 0x000fea0003800000 */
[----:B------:R-:W-:Y:S01]  /*f480*/  BPT.TRAP 0x1 ;  /* 0x000000040000795c */ /* 0x000fe20000300000 */
.L_x_3435:
[----:B------:R-:W2:Y:S02]  /*f490*/  SYNCS.PHASECHK.TRANS64.TRYWAIT P0, [UR42+0x38860], R0 ;  /* 0x03886000ff0075a7 */ /* 0x000ea4000800016a */
[----:B--2---:R-:W-:Y:S05]  /*f4a0*/  @!P0 BRA `(.L_x_3436) ;  /* 0x0000003000648947 */ /* 0x004fea0003800000 */
.L_x_3501:
[----:B------:R-:W-:Y:S01]  /*f4b0*/  ULDC.64 UR4, c[0x0][0x328] ;  /* 0x0000ca0000047ab9 */ /* 0x000fe20000000a00 */
[----:B------:R-:W-:Y:S01]  /*f4c0*/  ULDC.64 UR6, c[0x0][0x338] ;  /* 0x0000ce0000067ab9 */ /* 0x000fe20000000a00 */
[----:B------:R-:W-:Y:S02]  /*f4d0*/  IMAD R30, R30, UR4, RZ ;  /* 0x000000041e1e7c24 */ /* 0x000fe4000f8e02ff */
[----:B01----:R-:W-:Y:S01]  /*f4e0*/  IMAD.WIDE.U32 R2, R19, UR4, RZ ;  /* 0x0000000413027c25 */ /* 0x003fe2000f8e00ff */
[----:B------:R-:W-:-:S03]  /*f4f0*/  R2UR UR4, R23 ;  /* 0x00000000170472ca */ /* 0x000fc600000e0000 */
[----:B------:R-:W-:Y:S02]  /*f500*/  IMAD R19, R19, UR5, R30 ;  /* 0x0000000513137c24 */ /* 0x000fe4000f8e021e */
[----:B------:R-:W-:Y:S02]  /*f510*/  IMAD R5, R27, UR6, RZ ;  /* 0x000000061b057c24 */ /* 0x000fe4000f8e02ff */
[----:B------:R-:W-:Y:S02]  /*f520*/  IMAD.IADD R3, R3, 0x1, R19 ;  /* 0x0000000103037824 */ /* 0x000fe400078e0213 */
[C---:B------:R-:W-:Y:S02]  /*f530*/  IMAD R5, R26.reuse, UR7, R5 ;  /* 0x000000071a057c24 */ /* 0x040fe4000f8e0205 */
[----:B------:R-:W-:Y:S01]  /*f540*/  IMAD.WIDE.U32 R2, R26, UR6, R2 ;  /* 0x000000061a027c25 */ /* 0x000fe2000f8e0002 */
[----:B------:R-:W-:Y:S02]  /*f550*/  ULDC.64 UR6, c[0x0][0x330] ;  /* 0x0000cc0000067ab9 */ /* 0x000fe40000000a00 */
[----:B------:R-:W-:Y:S01]  /*f560*/  UIMAD UR4, UR4, UR6, URZ ;  /* 0x00000006040472a4 */ /* 0x000fe2000f8e023f */
[----:B------:R-:W-:-:S02]  /*f570*/  IMAD.IADD R3, R3, 0x1, R5 ;  /* 0x0000000103037824 */ /* 0x000fc400078e0205 */
[----:B------:R-:W-:Y:S01]  /*f580*/  IMAD.U32 R5, RZ, RZ, UR6 ;  /* 0x00000006ff057e24 */ /* 0x000fe2000f8e00ff */
[----:B------:R-:W-:-:S03]  /*f590*/  UIMAD UR4, UR39, UR7, UR4 ;  /* 0x00000007270472a4 */ /* 0x000fc6000f8e0204 */
        /* <DEDUP_REMOVED lines=8> */
[----:B------:R-:W-:Y:S02]  /*f620*/  SHF.L.U32 R0, R22, 0x1, RZ ;  /* 0x0000000116007819 */ /* 0x000fe400000006ff */
[C---:B------:R-:W-:Y:S01]  /*f630*/  LOP3.LUT R4, R17.reuse, 0x1, RZ, 0xc0, !PT ;  /* 0x0000000111047812 */ /* 0x040fe200078ec0ff */
        /* <DEDUP_REMOVED lines=38> */
[----:B------:R-:W1:Y:S02]  /*f8a0*/  SHFL.IDX PT, R14, R6, 0x2, 0x181f ;  /* 0x00581f00060e7f89 */ /* 0x000e6400000e0000 */
[----:B------:R-:W-:Y:S01]  /*f8b0*/  IMAD.X R5, RZ, RZ, R5, P6 ;  /* 0x000000ffff057224 */ /* 0x000fe200030e0605 */
        /* <DEDUP_REMOVED lines=40> */
.L_x_3511:
[----:B0-----:R-:W-:Y:S02]  /*fb40*/  IADD3 R2, P6, R14, R0, RZ ;  /* 0x000000000e027210 */ /* 0x001fe40007fde0ff */
[C---:B------:R-:W-:Y:S02]  /*fb50*/  ISETP.LT.OR P5, PT, R18.reuse, 0x31, !P5 ;  /* 0x000000311200780c */ /* 0x040fe40006fa1670 */
[----:B------:R-:W-:Y:S01]  /*fb60*/  ISETP.LT.OR P4, PT, R18, 0x31, !P4 ;  /* 0x000000311200780c */ /* 0x000fe20006781670 */
[----:B------:R-:W-:Y:S01]  /*fb70*/  IMAD.X R3, RZ, RZ, R8, P6 ;  /* 0x000000ffff037224 */ /* 0x000fe200030e0608 */
[----:B------:R-:W-:Y:S02]  /*fb80*/  LOP3.LUT P6, RZ, R16, 0x40, RZ, 0xc0, !PT ;  /* 0x0000004010ff7812 */ /* 0x000fe400078cc0ff */
[C---:B------:R-:W-:Y:S02]  /*fb90*/  ISETP.LT.OR P3, PT, R18.reuse, 0x31, !P3 ;  /* 0x000000311200780c */ /* 0x040fe40005f61670 */
[----:B------:R-:W-:-:S02]  /*fba0*/  ISETP.LT.OR P6, PT, R18, 0x31, P6 ;  /* 0x000000311200780c */ /* 0x000fc400037c1670 */
[C---:B------:R-:W-:Y:S02]  /*fbb0*/  ISETP.LT.OR P2, PT, R18.reuse, 0x31, !P2 ;  /* 0x000000311200780c */ /* 0x040fe40005741670 */
[C---:B------:R-:W-:Y:S02]  /*fbc0*/  ISETP.LT.OR P1, PT, R18.reuse, 0x31, !P1 ;  /* 0x000000311200780c */ /* 0x040fe40004f21670 */
[----:B------:R-:W-:-:S07]  /*fbd0*/  ISETP.LT.OR P0, PT, R18, 0x31, !P0 ;  /* 0x000000311200780c */ /* 0x000fce0004701670 */
        /* <DEDUP_REMOVED lines=17> */
[----:B------:R-:W-:-:S13]  /*fcf0*/  LOP3.LUT P6, RZ, R16, 0x400, RZ, 0xc0, !PT ;  /* 0x0000040010ff7812 */ /* 0x000fda00078cc0ff */
[----:B0-----:R-:W-:Y:S05]  /*fd00*/  @!P6 BRA `(.L_x_3438) ;  /* 0x000000000004e947 */ /* 0x001fea0003800000 */
[----:B------:R-:W-:Y:S01]  /*fd10*/  BPT.TRAP 0x1 ;  /* 0x000000040000795c */ /* 0x000fe20000300000 */
.L_x_3438:
[----:B------:R-:W-:Y:S01]  /*fd20*/  VIADD R28, R28, 0xfffffffe ;  /* 0xfffffffe1c1c7836 */ /* 0x000fe20000000000 */
[----:B------:R-:W-:Y:S01]  /*fd30*/  SYNCS.ARRIVE.TRANS64.A1T0 RZ, [UR42+0x38850], RZ ;  /* 0x038850ffffff79a7 */ /* 0x000fe2000810002a */
[----:B------:R-:W-:Y:S01]  /*fd40*/  BSSY B0, `(.L_x_3418) ;  /* 0x00000f7000007945 */ /* 0x000fe20003800000 */
[----:B------:R-:W-:Y:S02]  /*fd50*/  IMAD.MOV.U32 R8, RZ, RZ, 0x1 ;  /* 0x00000001ff087424 */ /* 0x000fe400078e00ff */
[----:B------:R-:W-:Y:S01]  /*fd60*/  ISETP.GE.AND P0, PT, R28, UR45, PT ;  /* 0x0000002d1c007c0c */ /* 0x000fe2000bf06270 */
[----:B------:R-:W-:-:S12]  /*fd70*/  IMAD.MOV.U32 R21, RZ, RZ, 0x1 ;  /* 0x00000001ff157424 */ /* 0x000fd800078e00ff */
[----:B------:R-:W-:Y:S05]  /*fd80*/  @!P0 BRA `(.L_x_3439) ;  /* 0x0000000c00c88947 */ /* 0x000fea0003800000 */
[----:B------:R-:W0:Y:S01]  /*fd90*/  S2R R5, SR_TID.X ;  /* 0x0000000000057919 */ /* 0x000e220000002100 */
[----:B------:R-:W-:Y:S01]  /*fda0*/  UIADD3 UR4, UR44, 0x1, URZ ;  /* 0x000000012c047890 */ /* 0x000fe2000fffe03f */
[----:B------:R-:W-:Y:S01]  /*fdb0*/  LOP3.LUT R3, RZ, UR40, RZ, 0x33, !PT ;  /* 0x00000028ff037c12 */ /* 0x000fe2000f8e33ff */
[----:B------:R-:W-:Y:S01]  /*fdc0*/  IMAD.MOV.U32 R21, RZ, RZ, 0x1 ;  /* 0x00000001ff157424 */ /* 0x000fe200078e00ff */
[----:B------:R-:W1:Y:S01]  /*fdd0*/  S2R R6, SR_TID.X ;  /* 0x0000000000067919 */ /* 0x000e620000002100 */
[----:B------:R-:W-:Y:S01]  /*fde0*/  UIMAD UR4, UR4, UR38, URZ ;  /* 0x00000026040472a4 */ /* 0x000fe2000f8e023f */
[----:B------:R-:W-:Y:S01]  /*fdf0*/  LOP3.LUT R30, R33, 0x40, RZ, 0xc0, !PT ;  /* 0x00000040211e7812 */ /* 0x000fe200078ec0ff */
[----:B------:R-:W-:Y:S01]  /*fe00*/  IMAD.MOV.U32 R8, RZ, RZ, 0x1 ;  /* 0x00000001ff087424 */ /* 0x000fe200078e00ff */
[----:B------:R-:W-:Y:S02]  /*fe10*/  LOP3.LUT R28, R17, 0x80, RZ, 0xc0, !PT ;  /* 0x00000080111c7812 */ /* 0x000fe400078ec0ff */
[----:B------:R-:W-:-:S02]  /*fe20*/  SHF.R.U32.HI R30, RZ, 0x2, R30 ;  /* 0x00000002ff1e7819 */ /* 0x000fc4000001161e */
[----:B------:R-:W-:Y:S02]  /*fe30*/  LOP3.LUT R2, RZ, UR4, RZ, 0x33, !PT ;  /* 0x00000004ff027c12 */ /* 0x000fe4000f8e33ff */
[----:B------:R-:W-:Y:S02]  /*fe40*/  SHF.R.U32.HI R28, RZ, 0x3, R28 ;  /* 0x00000003ff1c7819 */ /* 0x000fe4000001161c */
[----:B------:R-:W-:-:S04]  /*fe50*/  VIMNMX R2, R2, R3, !PT ;  /* 0x0000000302027248 */ /* 0x000fc80007fe0100 */
[----:B------:R-:W-:Y:S02]  /*fe60*/  IADD3 R22, -R2, -0x2, RZ ;  /* 0xfffffffe02167810 */ /* 0x000fe40007ffe1ff */
[----:B0-----:R-:W-:Y:S02]  /*fe70*/  SHF.L.U32 R5, R5, 0x4, RZ ;  /* 0x0000000405057819 */ /* 0x001fe400000006ff */
[----:B-1----:R-:W-:Y:S02]  /*fe80*/  LOP3.LUT R6, R6, 0x7f, RZ, 0xc0, !PT ;  /* 0x0000007f06067812 */ /* 0x002fe400078ec0ff */
[----:B------:R-:W-:Y:S02]  /*fe90*/  LOP3.LUT R5, R5, 0x70, RZ, 0xc0, !PT ;  /* 0x0000007005057812 */ /* 0x000fe400078ec0ff */
[----:B------:R-:W-:-:S04]  /*fea0*/  SHF.R.U32.HI R6, RZ, 0x3, R6 ;  /* 0x00000003ff067819 */ /* 0x000fc80000011606 */
[----:B------:R-:W-:-:S05]  /*feb0*/  IADD3 R29, R5, R29, R6 ;  /* 0x0000001d051d7210 */ /* 0x000fca0007ffe006 */
[----:B------:R-:W-:-:S04]  /*fec0*/  VIADD R29, R29, 0xffffff40 ;  /* 0xffffff401d1d7836 */ /* 0x000fc80000000000 */
[----:B------:R-:W-:-:S07]  /*fed0*/  IMAD R9, R2, -0x40, R29 ;  /* 0xffffffc002097824 */ /* 0x000fce00078e021d */
.L_x_3454:
        /* <DEDUP_REMOVED lines=12> */
[--C-:B------:R-:W-:Y:S01]  /*ffa0*/  SHF.R.S32.HI R3, RZ, 0x1f, R7.reuse ;  /* 0x0000001fff037819 */ /* 0x100fe20000011407 */
[----:B------:R-:W-:Y:S02]  /*ffb0*/  IMAD R4, R32, UR4, RZ ;  /* 0x0000000420047c24 */ /* 0x000fe4000f8e02ff */
[----:B------:R-:W-:Y:S02]  /*ffc0*/  IMAD.MOV.U32 R2, RZ, RZ, R7 ;  /* 0x000000ffff027224 */ /* 0x000fe400078e0007 */
[C---:B------:R-:W-:Y:S02]  /*ffd0*/  IMAD R5, R25.reuse, UR5, R4 ;  /* 0x0000000519057c24 */ /* 0x040fe4000f8e0204 */
[----:B------:R-:W-:Y:S01]  /*ffe0*/  IMAD.WIDE.U32 R2, R25, UR4, R2 ;  /* 0x0000000419027c25 */ /* 0x000fe2000f8e0002 */
[----:B------:R-:W-:-:S03]  /*fff0*/  ULDC.64 UR4, c[0x0][0x418] ;  /* 0x0001060000047ab9 */ /* 0x000fc60000000a00 */
[----:B------:R-:W-:Y:S01]  /*10000*/  IMAD.IADD R3, R5, 0x1, R3 ;  /* 0x0000000105037824 */ /* 0x000fe200078e0203 */
[----:B------:R-:W-:-:S04]  /*10010*/  LEA R4, P0, R2, UR4, 0x2 ;  /* 0x0000000402047c11 */ /* 0x000fc8000f8010ff */
[----:B------:R-:W-:-:S05]  /*10020*/  LEA.HI.X R5, R2, UR5, R3, 0x2, P0 ;  /* 0x0000000502057c11 */ /* 0x000fca00080f1403 */
[----:B------:R0:W5:Y:S04]  /*10030*/  LDG.E R6, desc[UR36][R4.64] ;  /* 0x0000002404067981 */ /* 0x000168000c1e1900 */
.L_x_3441:
[----:B------:R-:W-:Y:S05]  /*10040*/  BSYNC B1 ;  /* 0x0000000000017941 */ /* 0x000fea0003800000 */
.L_x_3440:
[----:B------:R-:W-:-:S13]  /*10050*/  LOP3.LUT P0, RZ, R16, 0x400, RZ, 0xc0, !PT ;  /* 0x0000040010ff7812 */ /* 0x000fda000780c0ff */
[----:B------:R-:W-:Y:S05]  /*10060*/  @!P0 BRA `(.L_x_3442) ;  /* 0x0000000000048947 */ /* 0x000fea0003800000 */
[----:B------:R-:W-:Y:S01]  /*10070*/  BPT.TRAP 0x1 ;  /* 0x000000040000795c */ /* 0x000fe20000300000 */
.L_x_3442:
[----:B------:R-:W-:Y:S01]  /*10080*/  LEA R10, R8, UR42, 0x3 ;  /* 0x0000002a080a7c11 */ /* 0x000fe2000f8e18ff */
[----:B------:R-:W-:Y:S01]  /*10090*/  BSSY B1, `(.L_x_3443) ;  /* 0x0000004000017945 */ /* 0x000fe20003800000 */
[----:B------:R-:W-:-:S04]  /*100a0*/  SHF.L.U32 R20, R21, 0x1f, RZ ;  /* 0x0000001f15147819 */ /* 0x000fc800000006ff */
[----:B------:R-:W1:Y:S02]  /*100b0*/  SYNCS.PHASECHK.TRANS64.TRYWAIT P0, [R10+URZ+0x38840], R20 ;  /* 0x038840140a0075a7 */ /* 0x000e64000800017f */
[----:B-1----:R-:W-:Y:S05]  /*100c0*/  @!P0 BRA `(.L_x_3444) ;  /* 0x0000002c00848947 */ /* 0x002fea0003800000 */
.L_x_3512:
[----:B------:R-:W-:Y:S05]  /*100d0*/  BSYNC B1 ;  /* 0x0000000000017941 */ /* 0x000fea0003800000 */
.L_x_3443:
[----:B------:R-:W-:Y:S01]  /*100e0*/  ULDC UR4, c[0x0][0x430] ;  /* 0x00010c0000047ab9 */ /* 0x000fe20000000800 */
[----:B-----5:R-:W-:Y:S01]  /*100f0*/  SHF.R.S32.HI R18, RZ, 0x1f, R6 ;  /* 0x0000001fff127819 */ /* 0x020fe20000011406 */
[----:B------:R-:W-:Y:S01]  /*10100*/  UIADD3 UR4, -UR4, URZ, URZ ;  /* 0x0000003f04047290 */ /* 0x000fe2000fffe13f */
[----:B------:R-:W-:Y:S01]  /*10110*/  R2UR UR6, R23 ;  /* 0x00000000170672ca */ /* 0x000fe200000e0000 */
[----:B------:R-:W-:Y:S01]  /*10120*/  IMAD R17, R8, 0x1000, R24 ;  /* 0x0000100008117824 */ /* 0x000fe200078e0218 */
[----:B------:R-:W-:-:S03]  /*10130*/  LOP3.LUT P1, RZ, R16, 0x1, RZ, 0xc0, !PT ;  /* 0x0000000110ff7812 */ /* 0x000fc6000782c0ff */
        /* <DEDUP_REMOVED lines=38> */
[----:B------:R3:W0:Y:S02]  /*103a0*/  SHFL.IDX PT, R14, R26, 0x3, 0x181f ;  /* 0x00781f001a0e7f89 */ /* 0x00062400000e0000 */
[----:B--2---:R-:W-:-:S05]  /*103b0*/  IMAD.X R3, RZ, RZ, R3, P0 ;  /* 0x000000ffff037224 */ /* 0x004fca00000e0603 */
[----:B------:R3:W-:Y:S03]  /*103c0*/  LDGSTS.E.BYPASS.LTC128B.128 [R27+0x23400], desc[UR36][R2.64], !P1 ;  /* 0x23400000021b7fae */ /* 0x0007e6000c901d64 */
.L_x_3522:
        /* <DEDUP_REMOVED lines=8> */
.L_x_3446:
        /* <DEDUP_REMOVED lines=10> */
.L_x_3447:
[----:B------:R2:W-:Y:S01]  /*104f0*/  SYNCS.ARRIVE.TRANS64.A1T0 RZ, [R10+URZ+0x38830], RZ ;  /* 0x038830ff0aff79a7 */ /* 0x0005e2000810003f */
[----:B------:R-:W-:Y:S05]  /*10500*/  @!P2 BRA `(.L_x_3448) ;  /* 0x000000000004a947 */ /* 0x000fea0003800000 */
[----:B------:R-:W-:Y:S01]  /*10510*/  BPT.TRAP 0x1 ;  /* 0x000000040000795c */ /* 0x000fe20000300000 */
.L_x_3448:
[----:B------:R-:W3:Y:S01]  /*10520*/  SYNCS.PHASECHK.TRANS64.TRYWAIT P0, [R10+URZ+0x38860], R20 ;  /* 0x038860140a0075a7 */ /* 0x000ee2000800017f */
[----:B------:R-:W-:Y:S04]  /*10530*/  BSSY B1, `(.L_x_3449) ;  /* 0x0000002000017945 */ /* 0x000fe80003800000 */
[----:B---3--:R-:W-:Y:S05]  /*10540*/  @!P0 BRA `(.L_x_3450) ;  /* 0x0000002c00848947 */ /* 0x008fea0003800000 */
.L_x_3523:
[----:B------:R-:W-:Y:S05]  /*10550*/  BSYNC B1 ;  /* 0x0000000000017941 */ /* 0x000fea0003800000 */
.L_x_3449:
        /* <DEDUP_REMOVED lines=37> */
[----:B------:R-:W0:Y:S02]  /*107b0*/  SHFL.IDX PT, R14, R18, 0x1, 0x181f ;  /* 0x00381f00120e7f89 */ /* 0x000e2400000e0000 */
[----:B----4-:R-:W-:-:S05]  /*107c0*/  IMAD.X R7, RZ, RZ, R3, P0 ;  /* 0x000000ffff077224 */ /* 0x010fca00000e0603 */
[----:B------:R-:W-:Y:S01]  /*107d0*/  LDGSTS.E.BYPASS.LTC128B.128 [R17+0x400], desc[UR36][R6.64], !P1 ;  /* 0x0040000006117fae */ /* 0x000fe2000c901d64 */
[----:B------:R-:W-:-:S03]  /*107e0*/  ISETP.NE.U32.AND P1, PT, R28, RZ, PT ;  /* 0x000000ff1c00720c */ /* 0x000fc60003f25070 */
[----:B------:R-:W-:Y:S01]  /*107f0*/  LDGSTS.E.BYPASS.LTC128B.128 [R17+0x2400], desc[UR36][R6.64+0x80], !P6 ;  /* 0x0240008006117fae */ /* 0x000fe2000f101d64 */
[----:B------:R-:W-:-:S03]  /*10800*/  LOP3.LUT P6, RZ, R16, 0x200, RZ, 0xc0, !PT ;  /* 0x0000020010ff7812 */ /* 0x000fc600078cc0ff */
[----:B------:R-:W-:Y:S04]  /*10810*/  LDGSTS.E.BYPASS.LTC128B.128 [R17+0x4400], desc[UR36][R6.64+0x100], !P2 ;  /* 0x0440010006117fae */ /* 0x000fe8000d101d64 */
[----:B------:R-:W-:Y:S01]  /*10820*/  LDGSTS.E.BYPASS.LTC128B.128 [R17+0x6400], desc[UR36][R6.64+0x180], !P5 ;  /* 0x0640018006117fae */ /* 0x000fe2000e901d64 */
[----:B0-----:R-:W-:-:S03]  /*10830*/  IADD3 R4, P0, R14, R0, RZ ;  /* 0x000000000e047210 */ /* 0x001fc60007f1e0ff */
[----:B------:R-:W-:Y:S04]  /*10840*/  LDGSTS.E.BYPASS.LTC128B.128 [R17+0x8400], desc[UR36][R6.64+0x200], !P4 ;  /* 0x0840020006117fae */ /* 0x000fe8000e101d64 */
[----:B------:R-:W0:Y:S01]  /*10850*/  SHFL.IDX PT, R14, R18, 0x2, 0x181f ;  /* 0x00581f00120e7f89 */ /* 0x000e2200000e0000 */
[----:B------:R-:W-:-:S03]  /*10860*/  IMAD.X R5, RZ, RZ, R5, P0 ;  /* 0x000000ffff057224 */ /* 0x000fc600000e0605 */
        /* <DEDUP_REMOVED lines=19> */
[----:B------:R-:W-:Y:S01]  /*109a0*/  ISETP.NE.AND P6, PT, R6, RZ, PT ;  /* 0x000000ff0600720c */ /* 0x000fe20003fc5270 */
[----:B---3--:R-:W-:-:S12]  /*109b0*/  IMAD.MOV.U32 R4, RZ, RZ, RZ ;  /* 0x000000ffff047224 */ /* 0x008fd800078e00ff */
[----:B------:R0:W-:Y:S04]  /*109c0*/  LDGSTS.E.BYPASS.LTC128B.128 [R17+0x3400], desc[UR36][R2.64+0x80], !P6 ;  /* 0x0340008002117fae */ /* 0x0001e8000f101d64 */
[----:B------:R0:W-:Y:S04]  /*109d0*/  LDGSTS.E.BYPASS.LTC128B.128 [R17+0x5400], desc[UR36][R2.64+0x100], !P2 ;  /* 0x0540010002117fae */ /* 0x0001e8000d101d64 */
[----:B------:R0:W-:Y:S04]  /*109e0*/  LDGSTS.E.BYPASS.LTC128B.128 [R17+0x7400], desc[UR36][R2.64+0x180], !P5 ;  /* 0x0740018002117fae */ /* 0x0001e8000e901d64 */
[----:B------:R0:W-:Y:S04]  /*109f0*/  LDGSTS.E.BYPASS.LTC128B.128 [R17+0x9400], desc[UR36][R2.64+0x200], !P4 ;  /* 0x0940020002117fae */ /* 0x0001e8000e101d64 */
[----:B------:R0:W-:Y:S04]  /*10a00*/  LDGSTS.E.BYPASS.LTC128B.128 [R17+0xb400], desc[UR36][R2.64+0x280], !P3 ;  /* 0x0b40028002117fae */ /* 0x0001e8000d901d64 */
[----:B------:R0:W-:Y:S04]  /*10a10*/  LDGSTS.E.BYPASS.LTC128B.128 [R17+0xd400], desc[UR36][R2.64+0x300], P0 ;  /* 0x0d40030002117fae */ /* 0x0001e80008101d64 */
[----:B-1----:R0:W-:Y:S02]  /*10a20*/  LDGSTS.E.BYPASS.LTC128B.128 [R17+0xf400], desc[UR36][R2.64+0x380], P1 ;  /* 0x0f40038002117fae */ /* 0x0021e40008901d64 */
.L_x_3533:
        /* <DEDUP_REMOVED lines=20> */
.L_x_3452:
        /* <DEDUP_REMOVED lines=10> */
.L_x_3453:
        /* <DEDUP_REMOVED lines=10> */
.L_x_3439:
[----:B------:R-:W-:Y:S05]  /*10cb0*/  BSYNC B0 ;  /* 0x0000000000007941 */ /* 0x000fea0003800000 */
.L_x_3418:
[----:B------:R-:W0:Y:S01]  /*10cc0*/  S2R R3, SR_CgaCtaId ;  /* 0x0000000000037919 */ /* 0x000e220000008800 */
[----:B------:R-:W-:Y:S01]  /*10cd0*/  MOV R0, 0x400 ;  /* 0x0000040000007802 */ /* 0x000fe20000000f00 */
[----:B------:R-:W-:Y:S01]  /*10ce0*/  BSSY B0, `(.L_x_3455) ;  /* 0x0000005000007945 */ /* 0x000fe20003800000 */
[----:B------:R-:W-:Y:S02]  /*10cf0*/  SHF.L.U32 R4, R4, 0x1f, RZ ;  /* 0x0000001f04047819 */ /* 0x000fe400000006ff */
[----:B0-----:R-:W-:-:S04]  /*10d00*/  LEA R5, R3, R0, 0x18 ;  /* 0x0000000003057211 */ /* 0x001fc800078ec0ff */
[----:B------:R-:W0:Y:S02]  /*10d10*/  SYNCS.PHASECHK.TRANS64.TRYWAIT P0, [R5+URZ+0x38820], R4 ;  /* 0x03882004050075a7 */ /* 0x000e24000800017f */
[----:B0-----:R-:W-:Y:S05]  /*10d20*/  @!P0 BRA `(.L_x_3456) ;  /* 0x0000002c00648947 */ /* 0x001fea0003800000 */
.L_x_3534:
[----:B------:R-:W-:Y:S05]  /*10d30*/  BSYNC B0 ;  /* 0x0000000000007941 */ /* 0x000fea0003800000 */
.L_x_3455:
[----:B------:R-:W-:-:S03]  /*10d40*/  UMOV UR4, 0xffffffff ;  /* 0xffffffff00047882 */ /* 0x000fc60000000000 */
[----:B------:R-:W-:Y:S05]  /*10d50*/  BRA.DIV UR4, `(.L_x_3457) ;  /* 0x0000002e046c7947 */ /* 0x000fea000b800000 */
[----:B------:R-:W1:Y:S02]  /*10d60*/  S2R R0, SR_TID.X ;  /* 0x0000000000007919 */ /* 0x000e640000002100 */
[----:B-1----:R-:W-:-:S04]  /*10d70*/  SHF.R.U32.HI R0, RZ, 0x5, R0 ;  /* 0x00000005ff007819 */ /* 0x002fc80000011600 */
[----:B------:R-:W-:-:S05]  /*10d80*/  LOP3.LUT R0, R0, 0x3, RZ, 0xc0, !PT ;  /* 0x0000000300007812 */ /* 0x000fca00078ec0ff */
[----:B------:R1:W3:Y:S02]  /*10d90*/  SHFL.IDX PT, R14, R0, RZ, 0x1f ;  /* 0x00001fff000e7589 */ /* 0x0002e400000e0000 */
.L_x_3537:
[----:B---3--:R-:W-:-:S13]  /*10da0*/  ISETP.NE.AND P0, PT, R14, RZ, PT ;  /* 0x000000ff0e00720c */ /* 0x008fda0003f05270 */
[----:B------:R-:W-:Y:S05]  /*10db0*/  @P0 BRA `(.L_x_3378) ;  /* 0x0000000000900947 */ /* 0x000fea0003800000 */
[----:B------:R-:W-:-:S03]  /*10dc0*/  UMOV UR4, 0xffffffff ;  /* 0xffffffff00047882 */ /* 0x000fc60000000000 */
[----:B------:R-:W-:Y:S05]  /*10dd0*/  BRA.DIV UR4, `(.L_x_3458) ;  /* 0x0000002e04807947 */ /* 0x000fea000b800000 */
[----:B------:R-:W-:-:S13]  /*10de0*/  ELECT P6, URZ, PT ;  /* 0x00000000003f782f */ /* 0x000fda00038c0000 */
.L_x_3540:
[----:B------:R-:W-:Y:S05]  /*10df0*/  @!P6 BRA `(.L_x_3378) ;  /* 0x000000000080e947 */ /* 0x000fea0003800000 */
[----:B-1----:R-:W3:Y:S02]  /*10e00*/  LDL R0, [R1] ;  /* 0x0000000001007983 */ /* 0x002ee40000100800 */
[----:B---3--:R-:W-:-:S13]  /*10e10*/  R2UR UR4, R0 ;  /* 0x00000000000472ca */ /* 0x008fda00000e0000 */
[----:B------:R-:W-:-:S06]  /*10e20*/  ULOP3.LUT UR4, UR4, 0x2, URZ, 0xfc, !UPT ;  /* 0x0000000204047892 */ /* 0x000fcc000f8efc3f */
[----:B------:R-:W-:-:S05]  /*10e30*/  IMAD.U32 R0, RZ, RZ, UR4 ;  /* 0x00000004ff007e24 */ /* 0x000fca000f8e00ff */
[----:B------:R-:W-:-:S13]  /*10e40*/  ISETP.NE.AND P0, PT, R0, 0x3, PT ;  /* 0x000000030000780c */ /* 0x000fda0003f05270 */
[----:B------:R-:W-:Y:S05]  /*10e50*/  @!P0 BRA `(.L_x_3459) ;  /* 0x0000000000048947 */ /* 0x000fea0003800000 */
[----:B------:R-:W-:Y:S01]  /*10e60*/  BPT.TRAP 0x1 ;  /* 0x000000040000795c */ /* 0x000fe20000300000 */
.L_x_3459:
[C---:B------:R-:W-:Y:S01]  /*10e70*/  IMAD R3, R8.reuse, 0x8, R5 ;  /* 0x0000000808037824 */ /* 0x040fe200078e0205 */
[----:B------:R-:W-:Y:S01]  /*10e80*/  SHF.L.U32 R2, R21, 0x1f, RZ ;  /* 0x0000001f15027819 */ /* 0x000fe200000006ff */
[----:B------:R-:W-:-:S03]  /*10e90*/  VIADD R8, R8, 0x1 ;  /* 0x0000000108087836 */ /* 0x000fc60000000000 */
[----:B------:R-:W1:Y:S02]  /*10ea0*/  SYNCS.PHASECHK.TRANS64.TRYWAIT P1, [R3+URZ+0x38840], R2 ;  /* 0x03884002030075a7 */ /* 0x000e64000802017f */
[----:B------:R-:W-:-:S04]  /*10eb0*/  ISETP.NE.AND P2, PT, R8, 0x2, PT ;  /* 0x000000020800780c */ /* 0x000fc80003f45270 */
[----:B------:R-:W-:Y:S01]  /*10ec0*/  SEL R0, RZ, 0x1, P2 ;  /* 0x00000001ff007807 */ /* 0x000fe20001000000 */
[----:B-1----:R-:W-:Y:S08]  /*10ed0*/  @!P1 BRA `(.L_x_3460) ;  /* 0x0000002c00609947 */ /* 0x002ff00003800000 */
.L_x_3541:
[----:B------:R-:W-:Y:S02]  /*10ee0*/  SEL R8, R8, RZ, P2 ;  /* 0x000000ff08087207 */ /* 0x000fe40001000000 */
[----:B------:R-:W-:Y:S01]  /*10ef0*/  LOP3.LUT R0, R21, R0, RZ, 0x3c, !PT ;  /* 0x0000000015007212 */ /* 0x000fe200078e3cff */
[----:B------:R-:W-:Y:S06]  /*10f00*/  @!P0 BRA `(.L_x_3461) ;  /* 0x0000000000048947 */ /* 0x000fec0003800000 */
[----:B------:R-:W-:Y:S01]  /*10f10*/  BPT.TRAP 0x1 ;  /* 0x000000040000795c */ /* 0x000fe20000300000 */
.L_x_3461:
[----:B0-----:R-:W-:Y:S01]  /*10f20*/  IMAD R5, R8, 0x8, R5 ;  /* 0x0000000808057824 */ /* 0x001fe200078e0205 */
[----:B------:R-:W-:-:S04]  /*10f30*/  SHF.L.U32 R0, R0, 0x1f, RZ ;  /* 0x0000001f00007819 */ /* 0x000fc800000006ff */
[----:B------:R-:W0:Y:S02]  /*10f40*/  SYNCS.PHASECHK.TRANS64.TRYWAIT P1, [R5+URZ+0x38840], R0 ;  /* 0x03884000050075a7 */ /* 0x000e24000802017f */
[----:B0-----:R-:W-:Y:S05]  /*10f50*/  @!P1 BRA `(.L_x_3462) ;  /* 0x0000002c00549947 */ /* 0x001fea0003800000 */
.L_x_3542:
[----:B------:R-:W-:Y:S05]  /*10f60*/  @!P0 BRA `(.L_x_3463) ;  /* 0x0000000000048947 */ /* 0x000fea0003800000 */
[----:B------:R-:W-:Y:S01]  /*10f70*/  BPT.TRAP 0x1 ;  /* 0x000000040000795c */ /* 0x000fe20000300000 */
.L_x_3463:
[----:B------:R-:W3:Y:S02]  /*10f80*/  SYNCS.PHASECHK.TRANS64.TRYWAIT P1, [R3+URZ+0x38860], R2 ;  /* 0x03886002030075a7 */ /* 0x000ee4000802017f */
[----:B---3--:R-:W-:Y:S05]  /*10f90*/  @!P1 BRA `(.L_x_3464) ;  /* 0x0000002c00589947 */ /* 0x008fea0003800000 */
.L_x_3543:
[----:B------:R-:W-:Y:S05]  /*10fa0*/  @!P0 BRA `(.L_x_3465) ;  /* 0x0000000000048947 */ /* 0x000fea0003800000 */
[----:B------:R-:W-:Y:S01]  /*10fb0*/  BPT.TRAP 0x1 ;  /* 0x000000040000795c */ /* 0x000fe20000300000 */
.L_x_3465:
[----:B----4-:R4:W0:Y:S02]  /*10fc0*/  SYNCS.PHASECHK.TRANS64.TRYWAIT P0, [R5+URZ+0x38860], R0 ;  /* 0x03886000050075a7 */ /* 0x010824000800017f */
[----:B0-----:R-:W-:Y:S05]  /*10fd0*/  @!P0 NANOSLEEP.SYNCS 0x989680 ;  /* 0x009896800000895d */ /* 0x001fea0003900000 */
[----:B------:R-:W0:Y:S02]  /*10fe0*/  @!P0 SYNCS.PHASECHK.TRANS64 P0, [R5+URZ+0x38860], R0 ;  /* 0x03886000050085a7 */ /* 0x000e24000800007f */
[----:B0-----:R-:W-:Y:S05]  /*10ff0*/  @!P0 BRA `(.L_x_3465) ;  /* 0xfffffffc00f08947 */ /* 0x001fea000383ffff */
.L_x_3378:
[----:B------:R-:W-:Y:S05]  /*11000*/  BSYNC B6 ;  /* 0x0000000000067941 */ /* 0x000fea0003800000 */
.L_x_3375:
[----:B------:R-:W-:Y:S05]  /*11010*/  EXIT ;  /* 0x000000000000794d */ /* 0x000fea0003800000 */
.L_x_3388:
[----:B0-----:R0:W1:Y:S02]  /*11020*/  SYNCS.PHASECHK.TRANS64.TRYWAIT P0, [R2+URZ+0x38800], R5 ;  /* 0x03880005020075a7 */ /* 0x001064000800017f */
[----:B-1----:R-:W-:Y:S05]  /*11030*/  @!P0 NANOSLEEP.SYNCS 0x989680 ;  /* 0x009896800000895d */ /* 0x002fea0003900000 */
[----:B------:R-:W1:Y:S02]  /*11040*/  @!P0 SYNCS.PHASECHK.TRANS64 P0, [R2+URZ+0x38800], R5 ;  /* 0x03880005020085a7 */ /* 0x000e64000800007f */
[----:B-1----:R-:W-:Y:S05]  /*11050*/  @!P0 BRA `(.L_x_3388) ;  /* 0xfffffffc00f08947 */ /* 0x002fea000383ffff */
[----:B------:R-:W-:Y:S05]  /*11060*/  BRA `(.L_x_3466) ;  /* 0xffffff2000e07947 */ /* 0x000fea000383ffff */
.L_x_3392:
[----:B--2---:R2:W3:Y:S02]  /*11070*/  SYNCS.PHASECHK.TRANS64.TRYWAIT P1, [R2+URZ+0x38830], R5 ;  /* 0x03883005020075a7 */ /* 0x0044e4000802017f */
[----:B---3--:R-:W-:Y:S05]  /*11080*/  @!P1 NANOSLEEP.SYNCS 0x989680 ;  /* 0x009896800000995d */ /* 0x008fea0003900000 */
[----:B------:R-:W3:Y:S02]  /*11090*/  @!P1 SYNCS.PHASECHK.TRANS64 P1, [R2+URZ+0x38830], R5 ;  /* 0x03883005020095a7 */ /* 0x000ee4000802007f */
[----:B---3--:R-:W-:Y:S05]  /*110a0*/  @!P1 BRA `(.L_x_3392) ;  /* 0xfffffffc00f09947 */ /* 0x008fea000383ffff */
[----:B------:R-:W-:Y:S05]  /*110b0*/  BRA `(.L_x_3391) ;  /* 0xffffff24002c7947 */ /* 0x000fea000383ffff */
.L_x_3393:
[----:B---3--:R3:W4:Y:S02]  /*110c0*/  SYNCS.PHASECHK.TRANS64.TRYWAIT P1, [R2+URZ+0x38810], R5 ;  /* 0x03881005020075a7 */ /* 0x008724000802017f */
[----:B----4-:R-:W-:Y:S05]  /*110d0*/  @!P1 NANOSLEEP.SYNCS 0x989680 ;  /* 0x009896800000995d */ /* 0x010fea0003900000 */
[----:B------:R-:W4:Y:S02]  /*110e0*/  @!P1 SYNCS.PHASECHK.TRANS64 P1, [R2+URZ+0x38810], R5 ;  /* 0x03881005020095a7 */ /* 0x000f24000802007f */
[----:B----4-:R-:W-:Y:S05]  /*110f0*/  @!P1 BRA `(.L_x_3393) ;  /* 0xfffffffc00f09947 */ /* 0x010fea000383ffff */
[----:B------:R-:W-:Y:S05]  /*11100*/  BRA `(.L_x_3467) ;  /* 0xffffff28001c7947 */ /* 0x000fea000383ffff */
.L_x_3397:
[----:B------:R0:W0:Y:S02]  /*11110*/  SYNCS.PHASECHK.TRANS64.TRYWAIT P1, [R2+URZ+0x38850], R5 ;  /* 0x03885005020075a7 */ /* 0x000024000802017f */
[----:B0-----:R-:W-:Y:S05]  /*11120*/  @!P1 NANOSLEEP.SYNCS 0x989680 ;  /* 0x009896800000995d */ /* 0x001fea0003900000 */
[----:B------:R-:W0:Y:S02]  /*11130*/  @!P1 SYNCS.PHASECHK.TRANS64 P1, [R2+URZ+0x38850], R5 ;  /* 0x03885005020095a7 */ /* 0x000e24000802007f */
[----:B0-----:R-:W-:Y:S05]  /*11140*/  @!P1 BRA `(.L_x_3397) ;  /* 0xfffffffc00f09947 */ /* 0x001fea000383ffff */
[----:B------:R-:W-:Y:S05]  /*11150*/  BRA `(.L_x_3396) ;  /* 0xffffff2800487947 */ /* 0x000fea000383ffff */
.L_x_3404:
[----:B-1----:R1:W2:Y:S02]  /*11160*/  SYNCS.PHASECHK.TRANS64.TRYWAIT P2, [R196+URZ+0x38830], R201 ;  /* 0x038830c9c40075a7 */ /* 0x0022a4000804017f */
[----:B--2---:R-:W-:Y:S05]  /*11170*/  @!P2 NANOSLEEP.SYNCS 0x989680 ;  /* 0x009896800000a95d */ /* 0x004fea0003900000 */
[----:B------:R-:W2:Y:S02]  /*11180*/  @!P2 SYNCS.PHASECHK.TRANS64 P2, [R196+URZ+0x38830], R201 ;  /* 0x038830c9c400a5a7 */ /* 0x000ea4000804007f */
[----:B--2---:R-:W-:Y:S05]  /*11190*/  @!P2 BRA `(.L_x_3404) ;  /* 0xfffffffc00f0a947 */ /* 0x004fea000383ffff */
[----:B------:R-:W-:Y:S05]  /*111a0*/  BRA `(.L_x_3403) ;  /* 0xffffff5400887947 */ /* 0x000fea000383ffff */
.L_x_3408:
[----:B---3--:R3:W4:Y:S02]  /*111b0*/  SYNCS.PHASECHK.TRANS64.TRYWAIT P2, [R196+URZ+0x38850], R201 ;  /* 0x038850c9c40075a7 */ /* 0x008724000804017f */
[----:B----4-:R-:W-:Y:S05]  /*111c0*/  @!P2 NANOSLEEP.SYNCS 0x989680 ;  /* 0x009896800000a95d */ /* 0x010fea0003900000 */
[----:B------:R-:W4:Y:S02]  /*111d0*/  @!P2 SYNCS.PHASECHK.TRANS64 P2, [R196+URZ+0x38850], R201 ;  /* 0x038850c9c400a5a7 */ /* 0x000f24000804007f */
[----:B----4-:R-:W-:Y:S05]  /*111e0*/  @!P2 BRA `(.L_x_3408) ;  /* 0xfffffffc00f0a947 */ /* 0x010fea000383ffff */
[----:B------:R-:W-:Y:S05]  /*111f0*/  BRA `(.L_x_3407) ;  /* 0xffffff5800547947 */ /* 0x000fea000383ffff */
.L_x_3423:
[----:B------:R-:W-:Y:S01]  /*11200*/  IMAD.MOV.U32 R13, RZ, RZ, R17 ;  /* 0x000000ffff0d7224 */ /* 0x000fe200078e0011 */
[----:B------:R-:W-:Y:S01]  /*11210*/  MOV R15, 0xffffffff ;  /* 0xffffffff000f7802 */ /* 0x000fe20000000f00 */
[----:B------:R-:W-:Y:S02]  /*11220*/  IMAD.MOV.U32 R12, RZ, RZ, RZ ;  /* 0x000000ffff0c7224 */ /* 0x000fe400078e00ff */
[----:B------:R-:W-:-:S07]  /*11230*/  IMAD.MOV.U32 R11, RZ, RZ, 0x1f ;  /* 0x0000001fff0b7424 */ /* 0x000fce00078e00ff */
[----:B------:R-:W-:Y:S05]  /*11240*/  WARPSYNC.COLLECTIVE R15, `(.L_x_3468) ;  /* 0x000000000f087348 */ /* 0x000fea0003c00000 */
[----:B------:R0:W1:Y:S02]  /*11250*/  SHFL.IDX P6, R14, R13, R12, R11 ;  /* 0x0000000c0d0e7389 */ /* 0x00006400000c000b */
[----:B01----:R-:W-:Y:S01]  /*11260*/  ENDCOLLECTIVE ;  /* 0x000000000000791b */ /* 0x003fe20003800000 */
.L_x_3468:
[----:B------:R-:W-:Y:S05]  /*11270*/  BRA `(.L_x_3469) ;  /* 0xffffffc400d07947 */ /* 0x000fea000383ffff */
.L_x_3425:
[----:B0-----:R-:W-:-:S04]  /*11280*/  IMAD.U32 R3, RZ, RZ, UR42 ;  /* 0x0000002aff037e24 */ /* 0x001fc8000f8e00ff */
[----:B------:R0:W1:Y:S03]  /*11290*/  SYNCS.PHASECHK.TRANS64.TRYWAIT P0, [R3+URZ+0x38840], R0 ;  /* 0x03884000030075a7 */ /* 0x000066000800017f */
[----:B-1----:R-:W-:Y:S05]  /*112a0*/  @!P0 NANOSLEEP.SYNCS 0x989680 ;  /* 0x009896800000895d */ /* 0x002fea0003900000 */
[----:B------:R-:W1:Y:S02]  /*112b0*/  @!P0 SYNCS.PHASECHK.TRANS64 P0, [R3+URZ+0x38840], R0 ;  /* 0x03884000030085a7 */ /* 0x000e64000800007f */
[----:B-1----:R-:W-:Y:S05]  /*112c0*/  @!P0 BRA `(.L_x_3425) ;  /* 0xfffffffc00ec8947 */ /* 0x002fea000383ffff */
[----:B------:R-:W-:Y:S05]  /*112d0*/  BRA `(.L_x_3470) ;  /* 0xffffffc800087947 */ /* 0x000fea000383ffff */
.L_x_3426:
        /* <DEDUP_REMOVED lines=8> */
.L_x_3472:
[----:B------:R-:W-:Y:S05]  /*11360*/  BSYNC B0 ;  /* 0x0000000000007941 */ /* 0x000fea0003800000 */
.L_x_3471:
[----:B------:R-:W-:Y:S01]  /*11370*/  IMAD.MOV.U32 R13, RZ, RZ, R0 ;  /* 0x000000ffff0d7224 */ /* 0x000fe200078e0000 */
[----:B------:R-:W-:Y:S01]  /*11380*/  MOV R11, 0x181f ;  /* 0x0000181f000b7802 */ /* 0x000fe20000000f00 */
[----:B------:R-:W-:Y:S01]  /*11390*/  IMAD.MOV.U32 R12, RZ, RZ, RZ ;  /* 0x000000ffff0c7224 */ /* 0x000fe200078e00ff */
[----:B------:R-:W-:Y:S01]  /*113a0*/  @P0 LEA R7, R24, UR42, 0x1 ;  /* 0x0000002a18070c11 */ /* 0x000fe2000f8e08ff */
[----:B------:R-:W-:Y:S02]  /*113b0*/  IMAD.MOV.U32 R15, RZ, RZ, -0x1 ;  /* 0xffffffffff0f7424 */ /* 0x000fe400078e00ff */
[----:B------:R-:W-:-:S07]  /*113c0*/  IMAD.MOV.U32 R2, RZ, RZ, R14 ;  /* 0x000000ffff027224 */ /* 0x000fce00078e000e */
[----:B------:R-:W-:Y:S05]  /*113d0*/  WARPSYNC.COLLECTIVE R15, `(.L_x_3473) ;  /* 0x000000000f087348 */ /* 0x000fea0003c00000 */
[----:B------:R0:W1:Y:S02]  /*113e0*/  SHFL.IDX P6, R14, R13, R12, R11 ;  /* 0x0000000c0d0e7389 */ /* 0x00006400000c000b */
[----:B01----:R-:W-:Y:S01]  /*113f0*/  ENDCOLLECTIVE ;  /* 0x000000000000791b */ /* 0x003fe20003800000 */
.L_x_3473:
[----:B------:R-:W-:Y:S02]  /*11400*/  IMAD.MOV.U32 R13, RZ, RZ, R4 ;  /* 0x000000ffff0d7224 */ /* 0x000fe400078e0004 */
[----:B------:R-:W-:Y:S01]  /*11410*/  IMAD.MOV.U32 R12, RZ, RZ, 0x1 ;  /* 0x00000001ff0c7424 */ /* 0x000fe200078e00ff */
[----:B------:R-:W-:-:S05]  /*11420*/  @P0 LEA R14, P1, R22, R14, 0x1 ;  /* 0x0000000e160e0211 */ /* 0x000fca00078208ff */
[----:B------:R-:W-:Y:S02]  /*11430*/  @P0 IMAD.X R3, RZ, RZ, R2, P1 ;  /* 0x000000ffff030224 */ /* 0x000fe400008e0602 */
[----:B------:R-:W-:-:S07]  /*11440*/  @P0 IMAD.MOV.U32 R2, RZ, RZ, R14 ;  /* 0x000000ffff020224 */ /* 0x000fce00078e000e */
[----:B------:R-:W-:Y:S05]  /*11450*/  WARPSYNC.COLLECTIVE R15, `(.L_x_3474) ;  /* 0x000000000f087348 */ /* 0x000fea0003c00000 */
[----:B------:R0:W1:Y:S02]  /*11460*/  SHFL.IDX P6, R14, R13, R12, R11 ;  /* 0x0000000c0d0e7389 */ /* 0x00006400000c000b */
[----:B01----:R-:W-:Y:S01]  /*11470*/  ENDCOLLECTIVE ;  /* 0x000000000000791b */ /* 0x003fe20003800000 */
.L_x_3474:
        /* <DEDUP_REMOVED lines=11> */
.L_x_3475:
[----:B------:R-:W-:Y:S01]  /*11530*/  MOV R13, R4 ;  /* 0x00000004000d7202 */ /* 0x000fe20000000f00 */
[----:B------:R-:W-:Y:S01]  /*11540*/  IMAD.MOV.U32 R12, RZ, RZ, 0x2 ;  /* 0x00000002ff0c7424 */ /* 0x000fe200078e00ff */
[----:B------:R-:W-:-:S13]  /*11550*/  @P0 LEA R2, P1, R22, R14, 0x1 ;  /* 0x0000000e16020211 */ /* 0x000fda00078208ff */
[----:B------:R-:W-:Y:S05]  /*11560*/  WARPSYNC.COLLECTIVE R15, `(.L_x_3476) ;  /* 0x000000000f087348 */ /* 0x000fea0003c00000 */
[----:B------:R0:W1:Y:S02]  /*11570*/  SHFL.IDX P6, R14, R13, R12, R11 ;  /* 0x0000000c0d0e7389 */ /* 0x00006400000c000b */
[----:B01----:R-:W-:Y:S01]  /*11580*/  ENDCOLLECTIVE ;  /* 0x000000000000791b */ /* 0x003fe20003800000 */
.L_x_3476:
[----:B------:R-:W-:-:S05]  /*11590*/  @P0 IMAD.X R3, RZ, RZ, R5, P1 ;  /* 0x000000ffff030224 */ /* 0x000fca00008e0605 */
[----:B------:R-:W-:Y:S01]  /*115a0*/  @!PT LDS RZ, [RZ] ;  /* 0x00000000fffff984 */ /* 0x000fe20000000800 */
[----:B------:R-:W-:Y:S01]  /*115b0*/  @!PT LDS RZ, [RZ] ;  /* 0x00000000fffff984 */ /* 0x000fe20000000800 */
[----:B------:R-:W-:Y:S01]  /*115c0*/  @!PT LDS RZ, [RZ] ;  /* 0x00000000fffff984 */ /* 0x000fe20000000800 */
[----:B------:R0:W-:Y:S01]  /*115d0*/  @P0 LDGSTS.E.BYPASS.LTC128B.128 [R9+0x22c00], desc[UR36][R2.64], !P2 ;  /* 0x22c0000002090fae */ /* 0x0001e2000d101d64 */
[----:B------:R-:W-:Y:S01]  /*115e0*/  ISETP.GE.AND P0, PT, R18, 0x21, PT ;  /* 0x000000211200780c */ /* 0x000fe20003f06270 */
[----:B------:R-:W-:Y:S02]  /*115f0*/  IMAD.MOV.U32 R13, RZ, RZ, R0 ;  /* 0x000000ffff0d7224 */ /* 0x000fe400078e0000 */
[----:B------:R-:W-:-:S10]  /*11600*/  IMAD.MOV.U32 R5, RZ, RZ, R14 ;  /* 0x000000ffff057224 */ /* 0x000fd400078e000e */
[----:B0-----:R-:W-:Y:S05]  /*11610*/  WARPSYNC.COLLECTIVE R15, `(.L_x_3477) ;  /* 0x000000000f087348 */ /* 0x001fea0003c00000 */
[----:B------:R1:W2:Y:S02]  /*11620*/  SHFL.IDX P6, R14, R13, R12, R11 ;  /* 0x0000000c0d0e7389 */ /* 0x0002a400000c000b */
[----:B012---:R-:W-:Y:S01]  /*11630*/  ENDCOLLECTIVE ;  /* 0x000000000000791b */ /* 0x007fe20003800000 */
.L_x_3477:
[----:B------:R-:W-:Y:S02]  /*11640*/  IMAD.MOV.U32 R13, RZ, RZ, R4 ;  /* 0x000000ffff0d7224 */ /* 0x000fe400078e0004 */
[----:B------:R-:W-:Y:S01]  /*11650*/  IMAD.MOV.U32 R12, RZ, RZ, 0x3 ;  /* 0x00000003ff0c7424 */ /* 0x000fe200078e00ff */
[----:B------:R-:W-:-:S13]  /*11660*/  @P0 LEA R2, P1, R22, R14, 0x1 ;  /* 0x0000000e16020211 */ /* 0x000fda00078208ff */
[----:B------:R-:W-:Y:S05]  /*11670*/  WARPSYNC.COLLECTIVE R15, `(.L_x_3478) ;  /* 0x000000000f087348 */ /* 0x000fea0003c00000 */
[----:B------:R0:W1:Y:S02]  /*11680*/  SHFL.IDX P6, R14, R13, R12, R11 ;  /* 0x0000000c0d0e7389 */ /* 0x00006400000c000b */
[----:B01----:R-:W-:Y:S01]  /*11690*/  ENDCOLLECTIVE ;  /* 0x000000000000791b */ /* 0x003fe20003800000 */
.L_x_3478:
[----:B------:R-:W-:Y:S01]  /*116a0*/  @P0 IMAD.X R3, RZ, RZ, R5, P1 ;  /* 0x000000ffff030224 */ /* 0x000fe200008e0605 */
[----:B------:R-:W-:-:S05]  /*116b0*/  @P0 LEA R5, R24, UR42, 0x1 ;  /* 0x0000002a18050c11 */ /* 0x000fca000f8e08ff */
[----:B------:R-:W-:Y:S01]  /*116c0*/  @!PT LDS RZ, [RZ] ;  /* 0x00000000fffff984 */ /* 0x000fe20000000800 */
[----:B------:R-:W-:Y:S01]  /*116d0*/  @!PT LDS RZ, [RZ] ;  /* 0x00000000fffff984 */ /* 0x000fe20000000800 */
[----:B------:R-:W-:Y:S01]  /*116e0*/  @!PT LDS RZ, [RZ] ;  /* 0x00000000fffff984 */ /* 0x000fe20000000800 */
[----:B------:R0:W-:Y:S01]  /*116f0*/  @P0 LDGSTS.E.BYPASS.LTC128B.128 [R5+0x23400], desc[UR36][R2.64], !P2 ;  /* 0x2340000002050fae */ /* 0x0001e2000d101d64 */
[----:B------:R-:W-:Y:S02]  /*11700*/  IMAD.MOV.U32 R13, RZ, RZ, R0 ;  /* 0x000000ffff0d7224 */ /* 0x000fe400078e0000 */
[----:B------:R-:W-:-:S07]  /*11710*/  IMAD.MOV.U32 R4, RZ, RZ, R14 ;  /* 0x000000ffff047224 */ /* 0x000fce00078e000e */
[----:B0-----:R-:W-:Y:S05]  /*11720*/  WARPSYNC.COLLECTIVE R15, `(.L_x_3479) ;  /* 0x000000000f087348 */ /* 0x001fea0003c00000 */
[----:B------:R1:W2:Y:S02]  /*11730*/  SHFL.IDX P6, R14, R13, R12, R11 ;  /* 0x0000000c0d0e7389 */ /* 0x0002a400000c000b */
[----:B012---:R-:W-:Y:S01]  /*11740*/  ENDCOLLECTIVE ;  /* 0x000000000000791b */ /* 0x007fe20003800000 */
.L_x_3479:
[----:B------:R-:W-:Y:S05]  /*11750*/  BRA `(.L_x_3480) ;  /* 0xffffffc400d07947 */ /* 0x000fea000383ffff */
.L_x_3429:
[----:B------:R-:W-:Y:S01]  /*11760*/  MOV R13, R4 ;  /* 0x00000004000d7202 */ /* 0x000fe20000000f00 */
[----:B------:R-:W-:Y:S01]  /*11770*/  IMAD.MOV.U32 R12, RZ, RZ, RZ ;  /* 0x000000ffff0c7224 */ /* 0x000fe200078e00ff */
[----:B------:R-:W-:Y:S01]  /*11780*/  LOP3.LUT R16, R16, 0xfffffeff, RZ, 0xc0, !PT ;  /* 0xfffffeff10107812 */ /* 0x000fe200078ec0ff */
[----:B------:R-:W-:Y:S02]  /*11790*/  IMAD.MOV.U32 R11, RZ, RZ, 0x181f ;  /* 0x0000181fff0b7424 */ /* 0x000fe400078e00ff */
[----:B------:R-:W-:Y:S02]  /*117a0*/  IMAD.MOV.U32 R15, RZ, RZ, -0x1 ;  /* 0xffffffffff0f7424 */ /* 0x000fe400078e00ff */
[----:B------:R-:W-:-:S07]  /*117b0*/  IMAD R6, R20, 0x40, R21 ;  /* 0x0000004014067824 */ /* 0x000fce00078e0215 */
[----:B------:R-:W-:Y:S05]  /*117c0*/  WARPSYNC.COLLECTIVE R15, `(.L_x_3481) ;  /* 0x000000000f087348 */ /* 0x000fea0003c00000 */
[----:B------:R0:W1:Y:S02]  /*117d0*/  SHFL.IDX P6, R14, R13, R12, R11 ;  /* 0x0000000c0d0e7389 */ /* 0x00006400000c000b */
[----:B01----:R-:W-:Y:S01]  /*117e0*/  ENDCOLLECTIVE ;  /* 0x000000000000791b */ /* 0x003fe20003800000 */
.L_x_3481:
[----:B------:R-:W-:Y:S02]  /*117f0*/  VIADD R10, R6, 0x10 ;  /* 0x00000010060a7836 */ /* 0x000fe40000000000 */
[----:B------:R-:W-:Y:S02]  /*11800*/  IMAD.MOV.U32 R13, RZ, RZ, R0 ;  /* 0x000000ffff0d7224 */ /* 0x000fe400078e0000 */
[----:B------:R-:W-:-:S07]  /*11810*/  IMAD.MOV.U32 R2, RZ, RZ, R14 ;  /* 0x000000ffff027224 */ /* 0x000fce00078e000e */
[----:B------:R-:W-:Y:S05]  /*11820*/  WARPSYNC.COLLECTIVE R15, `(.L_x_3482) ;  /* 0x000000000f087348 */ /* 0x000fea0003c00000 */
[----:B------:R0:W1:Y:S02]  /*11830*/  SHFL.IDX P6, R14, R13, R12, R11 ;  /* 0x0000000c0d0e7389 */ /* 0x00006400000c000b */
[----:B01----:R-:W-:Y:S01]  /*11840*/  ENDCOLLECTIVE ;  /* 0x000000000000791b */ /* 0x003fe20003800000 */
.L_x_3482:
[----:B------:R-:W-:Y:S02]  /*11850*/  ULDC UR4, c[0x0][0x288] ;  /* 0x0000a20000047ab9 */ /* 0x000fe40000000800 */
[----:B------:R-:W-:-:S05]  /*11860*/  IMAD R5, R8, UR4, RZ ;  /* 0x0000000408057c24 */ /* 0x000fca000f8e02ff */
[----:B------:R-:W-:Y:S02]  /*11870*/  ISETP.GE.AND P2, PT, R6, R5, PT ;  /* 0x000000050600720c */ /* 0x000fe40003f46270 */
[----:B------:R-:W-:Y:S01]  /*11880*/  MOV R13, R4 ;  /* 0x00000004000d7202 */ /* 0x000fe20000000f00 */
[----:B------:R-:W-:-:S10]  /*11890*/  IMAD.MOV.U32 R12, RZ, RZ, 0x1 ;  /* 0x00000001ff0c7424 */ /* 0x000fd400078e00ff */
[----:B------:R-:W-:Y:S02]  /*118a0*/  @!P2 LEA R8, R24, UR42, 0x1 ;  /* 0x0000002a1808ac11 */ /* 0x000fe4000f8e08ff */
[----:B------:R-:W-:Y:S02]  /*118b0*/  @P2 LOP3.LUT R16, R16, 0x100, RZ, 0xfc, !PT ;  /* 0x0000010010102812 */ /* 0x000fe400078efcff */
[----:B------:R-:W-:-:S13]  /*118c0*/  @!P2 LEA R3, P1, R22, R14, 0x1 ;  /* 0x0000000e1603a211 */ /* 0x000fda00078208ff */
[----:B------:R-:W-:Y:S05]  /*118d0*/  WARPSYNC.COLLECTIVE R15, `(.L_x_3483) ;  /* 0x000000000f087348 */ /* 0x000fea0003c00000 */
[----:B------:R0:W1:Y:S02]  /*118e0*/  SHFL.IDX P6, R14, R13, R12, R11 ;  /* 0x0000000c0d0e7389 */ /* 0x00006400000c000b */
[----:B01----:R-:W-:Y:S01]  /*118f0*/  ENDCOLLECTIVE ;  /* 0x000000000000791b */ /* 0x003fe20003800000 */
.L_x_3483:
[----:B------:R-:W-:Y:S01]  /*11900*/  LOP3.LUT R16, R16, 0xffffff7f, RZ, 0xc0, !PT ;  /* 0xffffff7f10107812 */ /* 0x000fe200078ec0ff */
[----:B------:R-:W-:-:S05]  /*11910*/  @!P2 IMAD.X R2, RZ, RZ, R2, P1 ;  /* 0x000000ffff02a224 */ /* 0x000fca00008e0602 */
[----:B------:R-:W-:-:S04]  /*11920*/  @!P2 LOP3.LUT R3, R3, R2, RZ, 0x3c, !PT ;  /* 0x000000020303a212 */ /* 0x000fc800078e3cff */
[----:B------:R-:W-:Y:S01]  /*11930*/  @!P2 LOP3.LUT R2, R3, R2, RZ, 0x3c, !PT ;  /* 0x000000020302a212 */ /* 0x000fe200078e3cff */
[----:B------:R-:W-:-:S03]  /*11940*/  IMAD.MOV.U32 R13, RZ, RZ, R0 ;  /* 0x000000ffff0d7224 */ /* 0x000fc600078e0000 */
[----:B------:R-:W-:-:S05]  /*11950*/  @!P2 LOP3.LUT R3, R3, R2, RZ, 0x3c, !PT ;  /* 0x000000020303a212 */ /* 0x000fca00078e3cff */
[----:B------:R-:W-:Y:S01]  /*11960*/  @!PT LDS RZ, [RZ] ;  /* 0x00000000fffff984 */ /* 0x000fe20000000800 */
[----:B------:R-:W-:Y:S01]  /*11970*/  @!PT LDS RZ, [RZ] ;  /* 0x00000000fffff984 */ /* 0x000fe20000000800 */
[----:B------:R-:W-:Y:S01]  /*11980*/  @!PT LDS RZ, [RZ] ;  /* 0x00000000fffff984 */ /* 0x000fe20000000800 */
[----:B------:R0:W-:Y:S01]  /*11990*/  @!P2 LDGSTS.E.BYPASS.LTC128B.128 [R8+0x20400], desc[UR36][R2.64], !P0 ;  /* 0x204000000208afae */ /* 0x0001e2000c101d64 */
[----:B------:R-:W-:Y:S01]  /*119a0*/  ISETP.GE.AND P2, PT, R10, R5, PT ;  /* 0x000000050a00720c */ /* 0x000fe20003f46270 */
[----:B------:R-:W-:-:S12]  /*119b0*/  IMAD.MOV.U32 R9, RZ, RZ, R14 ;  /* 0x000000ffff097224 */ /* 0x000fd800078e000e */
[----:B0-----:R-:W-:Y:S05]  /*119c0*/  WARPSYNC.COLLECTIVE R15, `(.L_x_3484) ;  /* 0x000000000f087348 */ /* 0x001fea0003c00000 */
[----:B------:R1:W2:Y:S02]  /*119d0*/  SHFL.IDX P6, R14, R13, R12, R11 ;  /* 0x0000000c0d0e7389 */ /* 0x0002a400000c000b */
[----:B012---:R-:W-:Y:S01]  /*119e0*/  ENDCOLLECTIVE ;  /* 0x000000000000791b */ /* 0x007fe20003800000 */
.L_x_3484:
[----:B------:R-:W-:Y:S01]  /*119f0*/  VIADD R8, R6, 0x20 ;  /* 0x0000002006087836 */ /* 0x000fe20000000000 */
[----:B------:R-:W-:Y:S02]  /*11a00*/  @!P2 LEA R10, R24, UR42, 0x1 ;  /* 0x0000002a180aac11 */ /* 0x000fe4000f8e08ff */
[----:B------:R-:W-:Y:S02]  /*11a10*/  @P2 LOP3.LUT R16, R16, 0x80, RZ, 0xfc, !PT ;  /* 0x0000008010102812 */ /* 0x000fe400078efcff */
[----:B------:R-:W-:Y:S01]  /*11a20*/  MOV R13, R4 ;  /* 0x00000004000d7202 */ /* 0x000fe20000000f00 */
[----:B------:R-:W-:Y:S01]  /*11a30*/  IMAD.MOV.U32 R12, RZ, RZ, 0x2 ;  /* 0x00000002ff0c7424 */ /* 0x000fe200078e00ff */
[----:B------:R-:W-:Y:S01]  /*11a40*/  LOP3.LUT R16, R16, 0xffffffbf, RZ, 0xc0, !PT ;  /* 0xffffffbf10107812 */ /* 0x000fe200078ec0ff */
[----:B------:R-:W-:-:S07]  /*11a50*/  IMAD.MOV.U32 R7, RZ, RZ, R14 ;  /* 0x000000ffff077224 */ /* 0x000fce00078e000e */
[----:B------:R-:W-:Y:S05]  /*11a60*/  WARPSYNC.COLLECTIVE R15, `(.L_x_3485) ;  /* 0x000000000f087348 */ /* 0x000fea0003c00000 */
[----:B------:R0:W1:Y:S02]  /*11a70*/  SHFL.IDX P6, R14, R13, R12, R11 ;  /* 0x0000000c0d0e7389 */ /* 0x00006400000c000b */
[----:B01----:R-:W-:Y:S01]  /*11a80*/  ENDCOLLECTIVE ;  /* 0x000000000000791b */ /* 0x003fe20003800000 */
.L_x_3485:
        /* <DEDUP_REMOVED lines=8> */
[----:B------:R0:W-:Y:S01]  /*11b10*/  @!P2 LDGSTS.E.BYPASS.LTC128B.128 [R10+0x20c00], desc[UR36][R2.64], !P0 ;  /* 0x20c00000020aafae */ /* 0x0001e2000c101d64 */
[----:B------:R-:W-:Y:S01]  /*11b20*/  ISETP.GE.AND P2, PT, R8, R5, PT ;  /* 0x000000050800720c */ /* 0x000fe20003f46270 */
[----:B0-----:R-:W-:-:S12]  /*11b30*/  IMAD.MOV.U32 R2, RZ, RZ, R14 ;  /* 0x000000ffff027224 */ /* 0x001fd800078e000e */
[----:B------:R-:W-:Y:S05]  /*11b40*/  WARPSYNC.COLLECTIVE R15, `(.L_x_3486) ;  /* 0x000000000f087348 */ /* 0x000fea0003c00000 */
[----:B------:R0:W1:Y:S02]  /*11b50*/  SHFL.IDX P6, R14, R13, R12, R11 ;  /* 0x0000000c0d0e7389 */ /* 0x00006400000c000b */
[----:B01----:R-:W-:Y:S01]  /*11b60*/  ENDCOLLECTIVE ;  /* 0x000000000000791b */ /* 0x003fe20003800000 */
.L_x_3486:
[----:B------:R-:W-:Y:S02]  /*11b70*/  @!P2 LEA R7, R24, UR42, 0x1 ;  /* 0x0000002a1807ac11 */ /* 0x000fe4000f8e08ff */
[----:B------:R-:W-:Y:S01]  /*11b80*/  @P2 LOP3.LUT R16, R16, 0x40, RZ, 0xfc, !PT ;  /* 0x0000004010102812 */ /* 0x000fe200078efcff */
[----:B------:R-:W-:Y:S01]  /*11b90*/  IMAD.MOV.U32 R13, RZ, RZ, R4 ;  /* 0x000000ffff0d7224 */ /* 0x000fe200078e0004 */
[----:B------:R-:W-:Y:S01]  /*11ba0*/  MOV R12, 0x3 ;  /* 0x00000003000c7802 */ /* 0x000fe20000000f00 */
[----:B------:R-:W-:-:S05]  /*11bb0*/  IMAD.MOV.U32 R8, RZ, RZ, R14 ;  /* 0x000000ffff087224 */ /* 0x000fca00078e000e */
[----:B------:R-:W-:-:S05]  /*11bc0*/  @!P2 LEA R8, P1, R22, R8, 0x1 ;  /* 0x000000081608a211 */ /* 0x000fca00078208ff */
[----:B------:R-:W-:Y:S02]  /*11bd0*/  @!P2 IMAD.X R11, RZ, RZ, R2, P1 ;  /* 0x000000ffff0ba224 */ /* 0x000fe400008e0602 */
[----:B------:R-:W-:Y:S02]  /*11be0*/  @!P2 IMAD.MOV.U32 R2, RZ, RZ, R8 ;  /* 0x000000ffff02a224 */ /* 0x000fe400078e0008 */
[----:B------:R-:W-:Y:S02]  /*11bf0*/  @!P2 IMAD.MOV.U32 R3, RZ, RZ, R11 ;  /* 0x000000ffff03a224 */ /* 0x000fe400078e000b */
[----:B------:R-:W-:-:S03]  /*11c00*/  IMAD.MOV.U32 R11, RZ, RZ, 0x181f ;  /* 0x0000181fff0b7424 */ /* 0x000fc600078e00ff */
[----:B------:R-:W-:Y:S01]  /*11c10*/  @!PT LDS RZ, [RZ] ;  /* 0x00000000fffff984 */ /* 0x000fe20000000800 */
[----:B------:R-:W-:Y:S01]  /*11c20*/  @!PT LDS RZ, [RZ] ;  /* 0x00000000fffff984 */ /* 0x000fe20000000800 */
[----:B------:R-:W-:Y:S01]  /*11c30*/  @!PT LDS RZ, [RZ] ;  /* 0x00000000fffff984 */ /* 0x000fe20000000800 */
[----:B------:R0:W-:Y:S04]  /*11c40*/  @!P2 LDGSTS.E.BYPASS.LTC128B.128 [R7+0x21400], desc[UR36][R2.64], !P0 ;  /* 0x214000000207afae */ /* 0x0001e8000c101d64 */
[----:B0-----:R-:W-:Y:S05]  /*11c50*/  WARPSYNC.COLLECTIVE R15, `(.L_x_3487) ;  /* 0x000000000f087348 */ /* 0x001fea0003c00000 */
[----:B------:R1:W2:Y:S02]  /*11c60*/  SHFL.IDX P6, R14, R13, R12, R11 ;  /* 0x0000000c0d0e7389 */ /* 0x0002a400000c000b */
[----:B012---:R-:W-:Y:S01]  /*11c70*/  ENDCOLLECTIVE ;  /* 0x000000000000791b */ /* 0x007fe20003800000 */
.L_x_3487:
[----:B------:R-:W-:Y:S02]  /*11c80*/  IMAD.MOV.U32 R13, RZ, RZ, R0 ;  /* 0x000000ffff0d7224 */ /* 0x000fe400078e0000 */
[----:B------:R-:W-:-:S07]  /*11c90*/  IMAD.MOV.U32 R4, RZ, RZ, R14 ;  /* 0x000000ffff047224 */ /* 0x000fce00078e000e */
[----:B------:R-:W-:Y:S05]  /*11ca0*/  WARPSYNC.COLLECTIVE R15, `(.L_x_3488) ;  /* 0x000000000f087348 */ /* 0x000fea0003c00000 */
[----:B------:R0:W1:Y:S02]  /*11cb0*/  SHFL.IDX P6, R14, R13, R12, R11 ;  /* 0x0000000c0d0e7389 */ /* 0x00006400000c000b */
[----:B01----:R-:W-:Y:S01]  /*11cc0*/  ENDCOLLECTIVE ;  /* 0x000000000000791b */ /* 0x003fe20003800000 */
.L_x_3488:
[----:B------:R-:W-:Y:S05]  /*11cd0*/  BRA `(.L_x_3489) ;  /* 0xffffffc8007c7947 */ /* 0x000fea000383ffff */
.L_x_3431:
        /* <DEDUP_REMOVED lines=8> */
.L_x_3491:
[----:B------:R-:W-:Y:S05]  /*11d60*/  BSYNC B0 ;  /* 0x0000000000007941 */ /* 0x000fea0003800000 */
.L_x_3490:
[----:B------:R-:W-:Y:S01]  /*11d70*/  MOV R13, R0 ;  /* 0x00000000000d7202 */ /* 0x000fe20000000f00 */
[----:B------:R-:W-:Y:S01]  /*11d80*/  IMAD.MOV.U32 R12, RZ, RZ, RZ ;  /* 0x000000ffff0c7224 */ /* 0x000fe200078e00ff */
[----:B------:R-:W-:Y:S01]  /*11d90*/  P2R R3, PR, RZ, 0x4 ;  /* 0x00000004ff037803 */ /* 0x000fe20000000000 */
[----:B------:R-:W-:Y:S01]  /*11da0*/  IMAD.MOV.U32 R11, RZ, RZ, 0x181f ;  /* 0x0000181fff0b7424 */ /* 0x000fe200078e00ff */
[C---:B------:R-:W-:Y:S01]  /*11db0*/  LOP3.LUT P2, RZ, R16.reuse, 0x100, RZ, 0xc0, !PT ;  /* 0x0000010010ff7812 */ /* 0x040fe2000784c0ff */
[----:B------:R-:W-:Y:S01]  /*11dc0*/  IMAD.MOV.U32 R15, RZ, RZ, -0x1 ;  /* 0xffffffffff0f7424 */ /* 0x000fe200078e00ff */
[----:B------:R-:W-:Y:S01]  /*11dd0*/  P2R R8, PR, RZ, 0x2 ;  /* 0x00000002ff087803 */ /* 0x000fe20000000000 */
[----:B------:R-:W-:Y:S01]  /*11de0*/  IMAD.MOV.U32 R2, RZ, RZ, R14 ;  /* 0x000000ffff027224 */ /* 0x000fe200078e000e */
[----:B------:R-:W-:-:S13]  /*11df0*/  LOP3.LUT P1, RZ, R16, 0x800, RZ, 0xc0, !PT ;  /* 0x0000080010ff7812 */ /* 0x000fda000782c0ff */
[----:B------:R-:W-:Y:S05]  /*11e00*/  WARPSYNC.COLLECTIVE R15, `(.L_x_3492) ;  /* 0x000000000f087348 */ /* 0x000fea0003c00000 */
[----:B------:R0:W1:Y:S02]  /*11e10*/  SHFL.IDX P6, R14, R13, R12, R11 ;  /* 0x0000000c0d0e7389 */ /* 0x00006400000c000b */
[----:B01----:R-:W-:Y:S01]  /*11e20*/  ENDCOLLECTIVE ;  /* 0x000000000000791b */ /* 0x003fe20003800000 */
.L_x_3492:
[----:B------:R-:W-:Y:S01]  /*11e30*/  P2R R10, PR, RZ, 0x8 ;  /* 0x00000008ff0a7803 */ /* 0x000fe20000000000 */
[----:B------:R-:W-:Y:S02]  /*11e40*/  IMAD.MOV.U32 R13, RZ, RZ, R4 ;  /* 0x000000ffff0d7224 */ /* 0x000fe400078e0004 */
[----:B------:R-:W-:Y:S01]  /*11e50*/  IMAD.MOV.U32 R12, RZ, RZ, 0x1 ;  /* 0x00000001ff0c7424 */ /* 0x000fe200078e00ff */
[----:B------:R-:W-:-:S05]  /*11e60*/  @!P2 LEA R14, P0, R22, R14, 0x1 ;  /* 0x0000000e160ea211 */ /* 0x000fca00078008ff */
[----:B------:R-:W-:Y:S01]  /*11e70*/  @!P2 IMAD.X R21, RZ, RZ, R2, P0 ;  /* 0x000000ffff15a224 */ /* 0x000fe200000e0602 */
[----:B------:R-:W-:-:S04]  /*11e80*/  @!P2 LOP3.LUT R2, R5, 0x40, RZ, 0xc0, !PT ;  /* 0x000000400502a812 */ /* 0x000fc800078ec0ff */
[----:B------:R-:W-:-:S04]  /*11e90*/  @!P2 SHF.R.U32.HI R9, RZ, 0x2, R2 ;  /* 0x00000002ff09a819 */ /* 0x000fc80000011602 */
[----:B------:R-:W-:Y:S02]  /*11ea0*/  @!P2 ISETP.NE.U32.AND P6, PT, R9, RZ, PT ;  /* 0x000000ff0900a20c */ /* 0x000fe40003fc5070 */
[----:B------:R-:W-:-:S04]  /*11eb0*/  @!P2 LOP3.LUT R9, R6, 0x80, RZ, 0xc0, !PT ;  /* 0x000000800609a812 */ /* 0x000fc800078ec0ff */
[----:B------:R-:W-:-:S04]  /*11ec0*/  @!P2 SHF.R.U32.HI R9, RZ, 0x3, R9 ;  /* 0x00000003ff09a819 */ /* 0x000fc80000011609 */
[----:B------:R-:W-:Y:S02]  /*11ed0*/  @!P2 ISETP.NE.U32.AND P0, PT, R9, RZ, PT ;  /* 0x000000ff0900a20c */ /* 0x000fe40003f05070 */
[----:B------:R-:W-:Y:S02]  /*11ee0*/  ISETP.NE.AND P2, PT, R3, RZ, PT ;  /* 0x000000ff0300720c */ /* 0x000fe40003f45270 */
[----:B------:R-:W-:Y:S02]  /*11ef0*/  P2R R9, PR, RZ, 0x1 ;  /* 0x00000001ff097803 */ /* 0x000fe40000000000 */
[----:B------:R-:W-:-:S13]  /*11f00*/  LOP3.LUT P0, RZ, R16, 0x100, RZ, 0xc0, !PT ;  /* 0x0000010010ff7812 */ /* 0x000fda000780c0ff */
[----:B------:R-:W-:Y:S01]  /*11f10*/  @!P0 LEA R7, R24, UR42, 0x1 ;  /* 0x0000002a18078c11 */ /* 0x000fe2000f8e08ff */
[----:B------:R-:W-:Y:S02]  /*11f20*/  @!P0 IMAD.MOV.U32 R2, RZ, RZ, R14 ;  /* 0x000000ffff028224 */ /* 0x000fe400078e000e */
[----:B------:R-:W-:-:S05]  /*11f30*/  @!P0 IMAD.MOV.U32 R3, RZ, RZ, R21 ;  /* 0x000000ffff038224 */ /* 0x000fca00078e0015 */
[----:B------:R-:W-:Y:S01]  /*11f40*/  @!PT LDS RZ, [RZ] ;  /* 0x00000000fffff984 */ /* 0x000fe20000000800 */
[----:B------:R-:W-:Y:S01]  /*11f50*/  @!PT LDS RZ, [RZ] ;  /* 0x00000000fffff984 */ /* 0x000fe20000000800 */
[----:B------:R-:W-:Y:S01]  /*11f60*/  @!PT LDS RZ, [RZ] ;  /* 0x00000000fffff984 */ /* 0x000fe20000000800 */
[----:B------:R0:W-:Y:S01]  /*11f70*/  @!P0 LDGSTS.E.BYPASS.LTC128B.128 [R7+0x26400], desc[UR36][R2.64], !P1 ;  /* 0x2640000002078fae */ /* 0x0001e2000c901d64 */
[----:B------:R-:W-:Y:S02]  /*11f80*/  ISETP.NE.AND P1, PT, R8, RZ, PT ;  /* 0x000000ff0800720c */ /* 0x000fe40003f25270 */
[----:B------:R-:W-:Y:S01]  /*11f90*/  P2R R8, PR, RZ, 0x20 ;  /* 0x00000020ff087803 */ /* 0x000fe20000000000 */
[----:B------:R0:W-:Y:S01]  /*11fa0*/  @!P0 LDGSTS.E.BYPASS.LTC128B.128 [R7+0x28400], desc[UR36][R2.64+0x80], !P5 ;  /* 0x2840008002078fae */ /* 0x0001e2000e901d64 */
[----:B------:R-:W-:-:S03]  /*11fb0*/  LOP3.LUT P5, RZ, R16, 0x800, RZ, 0xc0, !PT ;  /* 0x0000080010ff7812 */ /* 0x000fc600078ac0ff */
[----:B------:R0:W-:Y:S04]  /*11fc0*/  @!P0 LDGSTS.E.BYPASS.LTC128B.128 [R7+0x2a400], desc[UR36][R2.64+0x100], !P4 ;  /* 0x2a40010002078fae */ /* 0x0001e8000e101d64 */
[----:B------:R0:W-:Y:S01]  /*11fd0*/  @!P0 LDGSTS.E.BYPASS.LTC128B.128 [R7+0x2c400], desc[UR36][R2.64+0x180], !P3 ;  /* 0x2c40018002078fae */ /* 0x0001e2000d901d64 */
[----:B------:R-:W-:-:S03]  /*11fe0*/  LOP3.LUT P3, RZ, R16, 0x80, RZ, 0xc0, !PT ;  /* 0x0000008010ff7812 */ /* 0x000fc6000786c0ff */
[----:B------:R0:W-:Y:S04]  /*11ff0*/  @!P0 LDGSTS.E.BYPASS.LTC128B.128 [R7+0x2e400], desc[UR36][R2.64+0x200], !P2 ;  /* 0x2e40020002078fae */ /* 0x0001e8000d101d64 */
[----:B------:R0:W-:Y:S04]  /*12000*/  @!P0 LDGSTS.E.BYPASS.LTC128B.128 [R7+0x30400], desc[UR36][R2.64+0x280], !P1 ;  /* 0x3040028002078fae */ /* 0x0001e8000c901d64 */
[----:B------:R0:W-:Y:S01]  /*12010*/  @!P0 LDGSTS.E.BYPASS.LTC128B.128 [R7+0x32400], desc[UR36][R2.64+0x300], P6 ;  /* 0x3240030002078fae */ /* 0x0001e2000b101d64 */
[----:B------:R-:W-:Y:S02]  /*12020*/  ISETP.NE.AND P0, PT, R9, RZ, PT ;  /* 0x000000ff0900720c */ /* 0x000fe40003f05270 */
[----:B------:R-:W-:-:S02]  /*12030*/  LOP3.LUT P6, RZ, R16, 0x100, RZ, 0xc0, !PT ;  /* 0x0000010010ff7812 */ /* 0x000fc400078cc0ff */
[----:B------:R-:W-:-:S04]  /*12040*/  @!P3 LOP3.LUT R20, R5, 0x40, RZ, 0xc0, !PT ;  /* 0x000000400514b812 */ /* 0x000fc800078ec0ff */
[----:B------:R-:W-:-:S07]  /*12050*/  @!P3 SHF.R.U32.HI R20, RZ, 0x2, R20 ;  /* 0x00000002ff14b819 */ /* 0x000fce0000011614 */
[----:B------:R0:W-:Y:S02]  /*12060*/  @!P6 LDGSTS.E.BYPASS.LTC128B.128 [R7+0x34400], desc[UR36][R2.64+0x380], P0 ;  /* 0x344003800207efae */ /* 0x0001e40008101d64 */
[----:B0-----:R-:W-:Y:S05]  /*12070*/  WARPSYNC.COLLECTIVE R15, `(.L_x_3493) ;  /* 0x000000000f087348 */ /* 0x001fea0003c00000 */
[----:B------:R1:W2:Y:S02]  /*12080*/  SHFL.IDX P6, R14, R13, R12, R11 ;  /* 0x0000000c0d0e7389 */ /* 0x0002a400000c000b */
[----:B012---:R-:W-:Y:S01]  /*12090*/  ENDCOLLECTIVE ;  /* 0x000000000000791b */ /* 0x007fe20003800000 */
.L_x_3493:
[----:B------:R-:W-:-:S04]  /*120a0*/  @!P3 LOP3.LUT R7, R6, 0x80, RZ, 0xc0, !PT ;  /* 0x000000800607b812 */ /* 0x000fc800078ec0ff */
[----:B------:R-:W-:Y:S01]  /*120b0*/  @!P3 SHF.R.U32.HI R7, RZ, 0x3, R7 ;  /* 0x00000003ff07b819 */ /* 0x000fe20000011607 */
[----:B------:R-:W-:Y:S01]  /*120c0*/  IMAD.MOV.U32 R13, RZ, RZ, R0 ;  /* 0x000000ffff0d7224 */ /* 0x000fe200078e0000 */
[----:B------:R-:W-:-:S07]  /*120d0*/  MOV R9, R14 ;  /* 0x0000000e00097202 */ /* 0x000fce0000000f00 */
[----:B------:R-:W-:Y:S05]  /*120e0*/  WARPSYNC.COLLECTIVE R15, `(.L_x_3494) ;  /* 0x000000000f087348 */ /* 0x000fea0003c00000 */
[----:B------:R0:W1:Y:S02]  /*120f0*/  SHFL.IDX P6, R14, R13, R12, R11 ;  /* 0x0000000c0d0e7389 */ /* 0x00006400000c000b */
[----:B01----:R-:W-:Y:S01]  /*12100*/  ENDCOLLECTIVE ;  /* 0x000000000000791b */ /* 0x003fe20003800000 */
.L_x_3494:
[----:B------:R-:W-:Y:S02]  /*12110*/  IMAD.MOV.U32 R13, RZ, RZ, R4 ;  /* 0x000000ffff0d7224 */ /* 0x000fe400078e0004 */
[----:B------:R-:W-:Y:S01]  /*12120*/  IMAD.MOV.U32 R12, RZ, RZ, 0x2 ;  /* 0x00000002ff0c7424 */ /* 0x000fe200078e00ff */
[----:B------:R-:W-:Y:S02]  /*12130*/  @!P3 LEA R14, P0, R22, R14, 0x1 ;  /* 0x0000000e160eb211 */ /* 0x000fe400078008ff */
[----:B------:R-:W-:-:S03]  /*12140*/  @!P3 ISETP.NE.U32.AND P6, PT, R20, RZ, PT ;  /* 0x000000ff1400b20c */ /* 0x000fc60003fc5070 */
[----:B------:R-:W-:Y:S01]  /*12150*/  @!P3 IMAD.X R21, RZ, RZ, R9, P0 ;  /* 0x000000ffff15b224 */ /* 0x000fe200000e0609 */
[----:B------:R-:W-:Y:S02]  /*12160*/  @!P3 ISETP.NE.U32.AND P0, PT, R7, RZ, PT ;  /* 0x000000ff0700b20c */ /* 0x000fe40003f05070 */
[----:B------:R-:W-:Y:S02]  /*12170*/  ISETP.NE.AND P3, PT, R10, RZ, PT ;  /* 0x000000ff0a00720c */ /* 0x000fe40003f65270 */
[----:B------:R-:W-:Y:S02]  /*12180*/  P2R R7, PR, RZ, 0x1 ;  /* 0x00000001ff077803 */ /* 0x000fe40000000000 */
[----:B------:R-:W-:Y:S02]  /*12190*/  LOP3.LUT P0, RZ, R16, 0x80, RZ, 0xc0, !PT ;  /* 0x0000008010ff7812 */ /* 0x000fe4000780c0ff */
[----:B------:R-:W-:-:S11]  /*121a0*/  P2R R10, PR, RZ, 0x2 ;  /* 0x00000002ff0a7803 */ /* 0x000fd60000000000 */
[----:B------:R-:W-:Y:S01]  /*121b0*/  @!P0 LEA R9, R24, UR42, 0x1 ;  /* 0x0000002a18098c11 */ /* 0x000fe2000f8e08ff */
[----:B------:R-:W-:Y:S02]  /*121c0*/  @!P0 IMAD.MOV.U32 R2, RZ, RZ, R14 ;  /* 0x000000ffff028224 */ /* 0x000fe400078e000e */
[----:B------:R-:W-:-:S05]  /*121d0*/  @!P0 IMAD.MOV.U32 R3, RZ, RZ, R21 ;  /* 0x000000ffff038224 */ /* 0x000fca00078e0015 */
[----:B------:R-:W-:Y:S01]  /*121e0*/  @!PT LDS RZ, [RZ] ;  /* 0x00000000fffff984 */ /* 0x000fe20000000800 */
[----:B------:R-:W-:Y:S01]  /*121f0*/  @!PT LDS RZ, [RZ] ;  /* 0x00000000fffff984 */ /* 0x000fe20000000800 */
[----:B------:R-:W-:Y:S01]  /*12200*/  @!PT LDS RZ, [RZ] ;  /* 0x00000000fffff984 */ /* 0x000fe20000000800 */
[----:B------:R0:W-:Y:S01]  /*12210*/  @!P0 LDGSTS.E.BYPASS.LTC128B.128 [R9+0x26c00], desc[UR36][R2.64], !P5 ;  /* 0x26c0000002098fae */ /* 0x0001e2000e901d64 */
[----:B------:R-:W-:-:S04]  /*12220*/  ISETP.NE.AND P5, PT, R8, RZ, PT ;  /* 0x000000ff0800720c */ /* 0x000fc80003fa5270 */
[----:B------:R-:W-:-:S09]  /*12230*/  P2R R8, PR, RZ, 0x20 ;  /* 0x00000020ff087803 */ /* 0x000fd20000000000 */
[----:B------:R0:W-:Y:S01]  /*12240*/  @!P0 LDGSTS.E.BYPASS.LTC128B.128 [R9+0x28c00], desc[UR36][R2.64+0x80], !P5 ;  /* 0x28c0008002098fae */ /* 0x0001e2000e901d64 */
[----:B------:R-:W-:-:S03]  /*12250*/  LOP3.LUT P5, RZ, R16, 0x800, RZ, 0xc0, !PT ;  /* 0x0000080010ff7812 */ /* 0x000fc600078ac0ff */
[----:B------:R0:W-:Y:S04]  /*12260*/  @!P0 LDGSTS.E.BYPASS.LTC128B.128 [R9+0x2ac00], desc[UR36][R2.64+0x100], !P4 ;  /* 0x2ac0010002098fae */ /* 0x0001e8000e101d64 */
[----:B------:R0:W-:Y:S04]  /*12270*/  @!P0 LDGSTS.E.BYPASS.LTC128B.128 [R9+0x2cc00], desc[UR36][R2.64+0x180], !P3 ;  /* 0x2cc0018002098fae */ /* 0x0001e8000d901d64 */
[----:B------:R0:W-:Y:S04]  /*12280*/  @!P0 LDGSTS.E.BYPASS.LTC128B.128 [R9+0x2ec00], desc[UR36][R2.64+0x200], !P2 ;  /* 0x2ec0020002098fae */ /* 0x0001e8000d101d64 */
[----:B------:R0:W-:Y:S01]  /*12290*/  @!P0 LDGSTS.E.BYPASS.LTC128B.128 [R9+0x30c00], desc[UR36][R2.64+0x280], !P1 ;  /* 0x30c0028002098fae */ /* 0x0001e2000c901d64 */
[----:B------:R-:W-:-:S03]  /*122a0*/  LOP3.LUT P1, RZ, R16, 0x40, RZ, 0xc0, !PT ;  /* 0x0000004010ff7812 */ /* 0x000fc6000782c0ff */
[----:B------:R0:W-:Y:S01]  /*122b0*/  @!P0 LDGSTS.E.BYPASS.LTC128B.128 [R9+0x32c00], desc[UR36][R2.64+0x300], P6 ;  /* 0x32c0030002098fae */ /* 0x0001e2000b101d64 */
[----:B------:R-:W-:Y:S02]  /*122c0*/  ISETP.NE.AND P0, PT, R7, RZ, PT ;  /* 0x000000ff0700720c */ /* 0x000fe40003f05270 */
[----:B------:R-:W-:-:S07]  /*122d0*/  LOP3.LUT P6, RZ, R16, 0x80, RZ, 0xc0, !PT ;  /* 0x0000008010ff7812 */ /* 0x000fce00078cc0ff */
[----:B------:R-:W-:-:S04]  /*122e0*/  @!P1 LOP3.LUT R20, R5, 0x40, RZ, 0xc0, !PT ;  /* 0x0000004005149812 */ /* 0x000fc800078ec0ff */
[----:B------:R-:W-:Y:S02]  /*122f0*/  @!P1 SHF.R.U32.HI R20, RZ, 0x2, R20 ;  /* 0x00000002ff149819 */ /* 0x000fe40000011614 */
[----:B------:R0:W-:Y:S05]  /*12300*/  @!P6 LDGSTS.E.BYPASS.LTC128B.128 [R9+0x34c00], desc[UR36][R2.64+0x380], P0 ;  /* 0x34c003800209efae */ /* 0x0001ea0008101d64 */
[----:B0-----:R-:W-:Y:S05]  /*12310*/  WARPSYNC.COLLECTIVE R15, `(.L_x_3495) ;  /* 0x000000000f087348 */ /* 0x001fea0003c00000 */
[----:B------:R1:W2:Y:S02]  /*12320*/  SHFL.IDX P6, R14, R13, R12, R11 ;  /* 0x0000000c0d0e7389 */ /* 0x0002a400000c000b */
[----:B012---:R-:W-:Y:S01]  /*12330*/  ENDCOLLECTIVE ;  /* 0x000000000000791b */ /* 0x007fe20003800000 */
.L_x_3495:
[----:B------:R-:W-:-:S04]  /*12340*/  @!P1 LOP3.LUT R9, R6, 0x80, RZ, 0xc0, !PT ;  /* 0x0000008006099812 */ /* 0x000fc800078ec0ff */
[----:B------:R-:W-:Y:S01]  /*12350*/  @!P1 SHF.R.U32.HI R9, RZ, 0x3, R9 ;  /* 0x00000003ff099819 */ /* 0x000fe20000011609 */
[----:B------:R-:W-:Y:S02]  /*12360*/  IMAD.MOV.U32 R13, RZ, RZ, R0 ;  /* 0x000000ffff0d7224 */ /* 0x000fe400078e0000 */
[----:B------:R-:W-:-:S07]  /*12370*/  IMAD.MOV.U32 R7, RZ, RZ, R14 ;  /* 0x000000ffff077224 */ /* 0x000fce00078e000e */
[----:B------:R-:W-:Y:S05]  /*12380*/  WARPSYNC.COLLECTIVE R15, `(.L_x_3496) ;  /* 0x000000000f087348 */ /* 0x000fea0003c00000 */
[----:B------:R0:W1:Y:S02]  /*12390*/  SHFL.IDX P6, R14, R13, R12, R11 ;  /* 0x0000000c0d0e7389 */ /* 0x00006400000c000b */
[----:B01----:R-:W-:Y:S01]  /*123a0*/  ENDCOLLECTIVE ;  /* 0x000000000000791b */ /* 0x003fe20003800000 */
.L_x_3496:
[----:B------:R-:W-:Y:S02]  /*123b0*/  IMAD.MOV.U32 R13, RZ, RZ, R4 ;  /* 0x000000ffff0d7224 */ /* 0x000fe400078e0004 */
[----:B------:R-:W-:Y:S01]  /*123c0*/  IMAD.MOV.U32 R12, RZ, RZ, 0x3 ;  /* 0x00000003ff0c7424 */ /* 0x000fe200078e00ff */
[----:B------:R-:W-:Y:S02]  /*123d0*/  @!P1 LEA R14, P0, R22, R14, 0x1 ;  /* 0x0000000e160e9211 */ /* 0x000fe400078008ff */
[----:B------:R-:W-:Y:S02]  /*123e0*/  @!P1 ISETP.NE.U32.AND P6, PT, R20, RZ, PT ;  /* 0x000000ff1400920c */ /* 0x000fe40003fc5070 */
[----:B------:R-:W-:Y:S02]  /*123f0*/  @!P1 IADD3.X R7, RZ, R7, RZ, P0, !PT ;  /* 0x00000007ff079210 */ /* 0x000fe400007fe4ff */
[----:B------:R-:W-:Y:S02]  /*12400*/  @!P1 ISETP.NE.U32.AND P0, PT, R9, RZ, PT ;  /* 0x000000ff0900920c */ /* 0x000fe40003f05070 */
[----:B------:R-:W-:-:S02]  /*12410*/  ISETP.NE.AND P1, PT, R10, RZ, PT ;  /* 0x000000ff0a00720c */ /* 0x000fc40003f25270 */
        /* <DEDUP_REMOVED lines=9> */
[----:B------:R-:W-:-:S13]  /*124b0*/  ISETP.NE.AND P5, PT, R8, RZ, PT ;  /* 0x000000ff0800720c */ /* 0x000fda0003fa5270 */
[----:B------:R0:W-:Y:S04]  /*124c0*/  @!P0 LDGSTS.E.BYPASS.LTC128B.128 [R21+0x29400], desc[UR36][R2.64+0x80], !P5 ;  /* 0x2940008002158fae */ /* 0x0001e8000e901d64 */
[----:B------:R0:W-:Y:S04]  /*124d0*/  @!P0 LDGSTS.E.BYPASS.LTC128B.128 [R21+0x2b400], desc[UR36][R2.64+0x100], !P4 ;  /* 0x2b40010002158fae */ /* 0x0001e8000e101d64 */
[----:B------:R0:W-:Y:S04]  /*124e0*/  @!P0 LDGSTS.E.BYPASS.LTC128B.128 [R21+0x2d400], desc[UR36][R2.64+0x180], !P3 ;  /* 0x2d40018002158fae */ /* 0x0001e8000d901d64 */
[----:B------:R0:W-:Y:S04]  /*124f0*/  @!P0 LDGSTS.E.BYPASS.LTC128B.128 [R21+0x2f400], desc[UR36][R2.64+0x200], !P2 ;  /* 0x2f40020002158fae */ /* 0x0001e8000d101d64 */
[----:B------:R0:W-:Y:S04]  /*12500*/  @!P0 LDGSTS.E.BYPASS.LTC128B.128 [R21+0x31400], desc[UR36][R2.64+0x280], !P1 ;  /* 0x3140028002158fae */ /* 0x0001e8000c901d64 */
[----:B------:R0:W-:Y:S01]  /*12510*/  @!P0 LDGSTS.E.BYPASS.LTC128B.128 [R21+0x33400], desc[UR36][R2.64+0x300], P6 ;  /* 0x3340030002158fae */ /* 0x0001e2000b101d64 */
[----:B------:R-:W-:-:S02]  /*12520*/  ISETP.NE.AND P0, PT, R9, RZ, PT ;  /* 0x000000ff0900720c */ /* 0x000fc40003f05270 */
[----:B------:R-:W-:-:S13]  /*12530*/  LOP3.LUT P6, RZ, R16, 0x40, RZ, 0xc0, !PT ;  /* 0x0000004010ff7812 */ /* 0x000fda00078cc0ff */
[----:B------:R0:W-:Y:S02]  /*12540*/  @!P6 LDGSTS.E.BYPASS.LTC128B.128 [R21+0x35400], desc[UR36][R2.64+0x380], P0 ;  /* 0x354003800215efae */ /* 0x0001e40008101d64 */
[----:B0-----:R-:W-:Y:S05]  /*12550*/  WARPSYNC.COLLECTIVE R15, `(.L_x_3497) ;  /* 0x000000000f087348 */ /* 0x001fea0003c00000 */
[----:B------:R1:W2:Y:S02]  /*12560*/  SHFL.IDX P6, R14, R13, R12, R11 ;  /* 0x0000000c0d0e7389 */ /* 0x0002a400000c000b */
[----:B012---:R-:W-:Y:S01]  /*12570*/  ENDCOLLECTIVE ;  /* 0x000000000000791b */ /* 0x007fe20003800000 */
.L_x_3497:
[----:B------:R-:W-:Y:S02]  /*12580*/  IMAD.MOV.U32 R13, RZ, RZ, R0 ;  /* 0x000000ffff0d7224 */ /* 0x000fe400078e0000 */
[----:B------:R-:W-:-:S07]  /*12590*/  IMAD.MOV.U32 R4, RZ, RZ, R14 ;  /* 0x000000ffff047224 */ /* 0x000fce00078e000e */
[----:B------:R-:W-:Y:S05]  /*125a0*/  WARPSYNC.COLLECTIVE R15, `(.L_x_3498) ;  /* 0x000000000f087348 */ /* 0x000fea0003c00000 */
[----:B------:R0:W1:Y:S02]  /*125b0*/  SHFL.IDX P6, R14, R13, R12, R11 ;  /* 0x0000000c0d0e7389 */ /* 0x00006400000c000b */
[----:B01----:R-:W-:Y:S01]  /*125c0*/  ENDCOLLECTIVE ;  /* 0x000000000000791b */ /* 0x003fe20003800000 */
.L_x_3498:
[----:B------:R-:W-:Y:S05]  /*125d0*/  BRA `(.L_x_3499) ;  /* 0xffffffcc00187947 */ /* 0x000fea000383ffff */
.L_x_3434:
[----:B01----:R-:W-:-:S04]  /*125e0*/  IMAD.U32 R3, RZ, RZ, UR42 ;  /* 0x0000002aff037e24 */ /* 0x003fc8000f8e00ff */
[----:B------:R0:W1:Y:S03]  /*125f0*/  SYNCS.PHASECHK.TRANS64.TRYWAIT P0, [R3+URZ+0x38820], R0 ;  /* 0x03882000030075a7 */ /* 0x000066000800017f */
[----:B-1----:R-:W-:Y:S05]  /*12600*/  @!P0 NANOSLEEP.SYNCS 0x989680 ;  /* 0x009896800000895d */ /* 0x002fea0003900000 */
[----:B------:R-:W1:Y:S02]  /*12610*/  @!P0 SYNCS.PHASECHK.TRANS64 P0, [R3+URZ+0x38820], R0 ;  /* 0x03882000030085a7 */ /* 0x000e64000800007f */
[----:B-1----:R-:W-:Y:S05]  /*12620*/  @!P0 BRA `(.L_x_3434) ;  /* 0xfffffffc00ec8947 */ /* 0x002fea000383ffff */
[----:B------:R-:W-:Y:S05]  /*12630*/  BRA `(.L_x_3500) ;  /* 0xffffffcc00887947 */ /* 0x000fea000383ffff */
.L_x_3436:
[----:B01----:R-:W-:-:S04]  /*12640*/  IMAD.U32 R3, RZ, RZ, UR42 ;  /* 0x0000002aff037e24 */ /* 0x003fc8000f8e00ff */
[----:B------:R0:W1:Y:S03]  /*12650*/  SYNCS.PHASECHK.TRANS64.TRYWAIT P0, [R3+URZ+0x38860], R0 ;  /* 0x03886000030075a7 */ /* 0x000066000800017f */
[----:B-1----:R-:W-:Y:S05]  /*12660*/  @!P0 NANOSLEEP.SYNCS 0x989680 ;  /* 0x009896800000895d */ /* 0x002fea0003900000 */
[----:B------:R-:W1:Y:S02]  /*12670*/  @!P0 SYNCS.PHASECHK.TRANS64 P0, [R3+URZ+0x38860], R0 ;  /* 0x03886000030085a7 */ /* 0x000e64000800007f */
[----:B-1----:R-:W-:Y:S05]  /*12680*/  @!P0 BRA `(.L_x_3436) ;  /* 0xfffffffc00ec8947 */ /* 0x002fea000383ffff */
[----:B------:R-:W-:Y:S05]  /*12690*/  BRA `(.L_x_3501) ;  /* 0xffffffcc00847947 */ /* 0x000fea000383ffff */
.L_x_3437:
        /* <DEDUP_REMOVED lines=8> */
.L_x_3503:
[----:B------:R-:W-:Y:S05]  /*12720*/  BSYNC B0 ;  /* 0x0000000000007941 */ /* 0x000fea0003800000 */
.L_x_3502:
[----:B------:R-:W-:Y:S01]  /*12730*/  IMAD.MOV.U32 R13, RZ, RZ, R6 ;  /* 0x000000ffff0d7224 */ /* 0x000fe200078e0006 */
[----:B------:R-:W-:Y:S01]  /*12740*/  SHF.L.U32 R0, R22, 0x1, RZ ;  /* 0x0000000116007819 */ /* 0x000fe200000006ff */
[----:B------:R-:W-:Y:S01]  /*12750*/  IMAD.MOV.U32 R12, RZ, RZ, RZ ;  /* 0x000000ffff0c7224 */ /* 0x000fe200078e00ff */
[C---:B------:R-:W-:Y:S01]  /*12760*/  LOP3.LUT R4, R17.reuse, 0x1, RZ, 0xc0, !PT ;  /* 0x0000000111047812 */ /* 0x040fe200078ec0ff */
[----:B------:R-:W-:Y:S01]  /*12770*/  IMAD.MOV.U32 R11, RZ, RZ, 0x181f ;  /* 0x0000181fff0b7424 */ /* 0x000fe200078e00ff */
[----:B------:R-:W-:Y:S01]  /*12780*/  LEA R7, R24, UR42, 0x1 ;  /* 0x0000002a18077c11 */ /* 0x000fe2000f8e08ff */
[----:B------:R-:W-:Y:S01]  /*12790*/  IMAD.MOV.U32 R15, RZ, RZ, -0x1 ;  /* 0xffffffffff0f7424 */ /* 0x000fe200078e00ff */
[----:B------:R-:W-:Y:S01]  /*127a0*/  ISETP.NE.U32.AND P1, PT, R4, 0x1, PT ;  /* 0x000000010400780c */ /* 0x000fe20003f25070 */
[----:B------:R-:W-:Y:S01]  /*127b0*/  IMAD.MOV.U32 R3, RZ, RZ, R14 ;  /* 0x000000ffff037224 */ /* 0x000fe200078e000e */
[----:B------:R-:W-:-:S13]  /*127c0*/  LOP3.LUT P5, RZ, R17, 0x2, RZ, 0xc0, !PT ;  /* 0x0000000211ff7812 */ /* 0x000fda00078ac0ff */
[----:B------:R-:W-:Y:S05]  /*127d0*/  WARPSYNC.COLLECTIVE R15, `(.L_x_3504) ;  /* 0x000000000f087348 */ /* 0x000fea0003c00000 */
[----:B------:R0:W1:Y:S02]  /*127e0*/  SHFL.IDX P6, R14, R13, R12, R11 ;  /* 0x0000000c0d0e7389 */ /* 0x00006400000c000b */
[----:B01----:R-:W-:Y:S01]  /*127f0*/  ENDCOLLECTIVE ;  /* 0x000000000000791b */ /* 0x003fe20003800000 */
.L_x_3504:
[C---:B------:R-:W-:Y:S02]  /*12800*/  LOP3.LUT P4, RZ, R17.reuse, 0x4, RZ, 0xc0, !PT ;  /* 0x0000000411ff7812 */ /* 0x040fe4000788c0ff */
[C---:B------:R-:W-:Y:S02]  /*12810*/  LOP3.LUT P3, RZ, R17.reuse, 0x8, RZ, 0xc0, !PT ;  /* 0x0000000811ff7812 */ /* 0x040fe4000786c0ff */
[C---:B------:R-:W-:Y:S02]  /*12820*/  LOP3.LUT P2, RZ, R17.reuse, 0x10, RZ, 0xc0, !PT ;  /* 0x0000001011ff7812 */ /* 0x040fe4000784c0ff */
[----:B------:R-:W-:Y:S02]  /*12830*/  LOP3.LUT R16, R16, 0xffffffbf, RZ, 0xc0, !PT ;  /* 0xffffffbf10107812 */ /* 0x000fe400078ec0ff */
[----:B------:R-:W-:Y:S02]  /*12840*/  PRMT R4, R17, 0x8880, RZ ;  /* 0x0000888011047816 */ /* 0x000fe400000000ff */
[----:B------:R-:W-:Y:S01]  /*12850*/  @P1 LOP3.LUT R16, R16, 0x40, RZ, 0xfc, !PT ;  /* 0x0000004010101812 */ /* 0x000fe200078efcff */
[----:B------:R-:W-:-:S03]  /*12860*/  IMAD.MOV.U32 R13, RZ, RZ, R8 ;  /* 0x000000ffff0d7224 */ /* 0x000fc600078e0008 */
[----:B------:R-:W-:Y:S01]  /*12870*/  LOP3.LUT R16, R16, 0xffffff7f, RZ, 0xc0, !PT ;  /* 0xffffff7f10107812 */ /* 0x000fe200078ec0ff */
[----:B------:R-:W-:Y:S01]  /*12880*/  IMAD.MOV.U32 R12, RZ, RZ, 0x1 ;  /* 0x00000001ff0c7424 */ /* 0x000fe200078e00ff */
        /* <DEDUP_REMOVED lines=29> */
.L_x_3505:
[----:B------:R-:W-:Y:S02]  /*12a60*/  IMAD.MOV.U32 R13, RZ, RZ, R6 ;  /* 0x000000ffff0d7224 */ /* 0x000fe400078e0006 */
[----:B------:R-:W-:-:S07]  /*12a70*/  IMAD.MOV.U32 R5, RZ, RZ, R14 ;  /* 0x000000ffff057224 */ /* 0x000fce00078e000e */
[----:B------:R-:W-:Y:S05]  /*12a80*/  WARPSYNC.COLLECTIVE R15, `(.L_x_3506) ;  /* 0x000000000f087348 */ /* 0x000fea0003c00000 */
[----:B------:R0:W1:Y:S02]  /*12a90*/  SHFL.IDX P6, R14, R13, R12, R11 ;  /* 0x0000000c0d0e7389 */ /* 0x00006400000c000b */
[----:B01----:R-:W-:Y:S01]  /*12aa0*/  ENDCOLLECTIVE ;  /* 0x000000000000791b */ /* 0x003fe20003800000 */
.L_x_3506:
[----:B------:R-:W-:Y:S02]  /*12ab0*/  IMAD.MOV.U32 R13, RZ, RZ, R8 ;  /* 0x000000ffff0d7224 */ /* 0x000fe400078e0008 */
[----:B------:R-:W-:Y:S01]  /*12ac0*/  IMAD.MOV.U32 R12, RZ, RZ, 0x2 ;  /* 0x00000002ff0c7424 */ /* 0x000fe200078e00ff */
        /* <DEDUP_REMOVED lines=26> */
.L_x_3507:
[----:B------:R-:W-:Y:S01]  /*12c70*/  IMAD.MOV.U32 R13, RZ, RZ, R6 ;  /* 0x000000ffff0d7224 */ /* 0x000fe200078e0006 */
[----:B------:R-:W-:-:S07]  /*12c80*/  MOV R9, R14 ;  /* 0x0000000e00097202 */ /* 0x000fce0000000f00 */
[----:B------:R-:W-:Y:S05]  /*12c90*/  WARPSYNC.COLLECTIVE R15, `(.L_x_3508) ;  /* 0x000000000f087348 */ /* 0x000fea0003c00000 */
[----:B------:R0:W1:Y:S02]  /*12ca0*/  SHFL.IDX P6, R14, R13, R12, R11 ;  /* 0x0000000c0d0e7389 */ /* 0x00006400000c000b */
[----:B01----:R-:W-:Y:S01]  /*12cb0*/  ENDCOLLECTIVE ;  /* 0x000000000000791b */ /* 0x003fe20003800000 */
.L_x_3508:
        /* <DEDUP_REMOVED lines=28> */
.L_x_3509:
[----:B------:R-:W-:Y:S02]  /*12e80*/  IMAD.MOV.U32 R13, RZ, RZ, R6 ;  /* 0x000000ffff0d7224 */ /* 0x000fe400078e0006 */
[----:B------:R-:W-:-:S07]  /*12e90*/  IMAD.MOV.U32 R8, RZ, RZ, R14 ;  /* 0x000000ffff087224 */ /* 0x000fce00078e000e */
[----:B------:R-:W-:Y:S05]  /*12ea0*/  WARPSYNC.COLLECTIVE R15, `(.L_x_3510) ;  /* 0x000000000f087348 */ /* 0x000fea0003c00000 */
[----:B------:R0:W1:Y:S02]  /*12eb0*/  SHFL.IDX P6, R14, R13, R12, R11 ;  /* 0x0000000c0d0e7389 */ /* 0x00006400000c000b */
[----:B01----:R-:W-:Y:S01]  /*12ec0*/  ENDCOLLECTIVE ;  /* 0x000000000000791b */ /* 0x003fe20003800000 */
.L_x_3510:
[----:B------:R-:W-:Y:S05]  /*12ed0*/  BRA `(.L_x_3511) ;  /* 0xffffffcc00187947 */ /* 0x000fea000383ffff */
.L_x_3444:
[----:B-1----:R1:W2:Y:S02]  /*12ee0*/  SYNCS.PHASECHK.TRANS64.TRYWAIT P0, [R10+URZ+0x38840], R20 ;  /* 0x038840140a0075a7 */ /* 0x0022a4000800017f */
[----:B--2---:R-:W-:Y:S05]  /*12ef0*/  @!P0 NANOSLEEP.SYNCS 0x989680 ;  /* 0x009896800000895d */ /* 0x004fea0003900000 */
[----:B------:R-:W2:Y:S02]  /*12f00*/  @!P0 SYNCS.PHASECHK.TRANS64 P0, [R10+URZ+0x38840], R20 ;  /* 0x038840140a0085a7 */ /* 0x000ea4000800007f */
[----:B--2---:R-:W-:Y:S05]  /*12f10*/  @!P0 BRA `(.L_x_3444) ;  /* 0xfffffffc00f08947 */ /* 0x004fea000383ffff */
[----:B------:R-:W-:Y:S05]  /*12f20*/  BRA `(.L_x_3512) ;  /* 0xffffffd000687947 */ /* 0x000fea000383ffff */
.L_x_3445:
[----:B------:R-:W-:Y:S01]  /*12f30*/  BSSY B1, `(.L_x_3513) ;  /* 0x0000008000017945 */ /* 0x000fe20003800000 */
[----:B------:R-:W-:Y:S01]  /*12f40*/  IMAD.MOV.U32 R13, RZ, RZ, R29 ;  /* 0x000000ffff0d7224 */ /* 0x000fe200078e001d */
[----:B------:R-:W-:Y:S01]  /*12f50*/  MOV R12, RZ ;  /* 0x000000ff000c7202 */ /* 0x000fe20000000f00 */
[----:B------:R-:W-:Y:S02]  /*12f60*/  IMAD.MOV.U32 R11, RZ, RZ, 0x181f ;  /* 0x0000181fff0b7424 */ /* 0x000fe400078e00ff */
[----:B------:R-:W-:-:S07]  /*12f70*/  IMAD.MOV.U32 R15, RZ, RZ, -0x1 ;  /* 0xffffffffff0f7424 */ /* 0x000fce00078e00ff */
[----:B-1----:R-:W-:Y:S05]  /*12f80*/  WARPSYNC.COLLECTIVE R15, `(.L_x_3514) ;  /* 0x000000000f087348 */ /* 0x002fea0003c00000 */
[----:B------:R0:W2:Y:S02]  /*12f90*/  SHFL.IDX P6, R14, R13, R12, R11 ;  /* 0x0000000c0d0e7389 */ /* 0x0000a400000c000b */
[----:B012---:R-:W-:Y:S01]  /*12fa0*/  ENDCOLLECTIVE ;  /* 0x000000000000791b */ /* 0x007fe20003800000 */
.L_x_3514:
[----:B------:R-:W-:Y:S05]  /*12fb0*/  BSYNC B1 ;  /* 0x0000000000017941 */ /* 0x000fea0003800000 */
.L_x_3513:
        /* <DEDUP_REMOVED lines=9> */
.L_x_3515:
[----:B------:R-:W-:Y:S01]  /*13050*/  MOV R13, R29 ;  /* 0x0000001d000d7202 */ /* 0x000fe20000000f00 */
[----:B------:R-:W-:Y:S01]  /*13060*/  IMAD.MOV.U32 R12, RZ, RZ, 0x1 ;  /* 0x00000001ff0c7424 */ /* 0x000fe200078e00ff */
[----:B------:R-:W-:-:S13]  /*13070*/  IADD3 R2, P0, R14, R0, RZ ;  /* 0x000000000e027210 */ /* 0x000fda0007f1e0ff */
[----:B------:R-:W-:Y:S05]  /*13080*/  WARPSYNC.COLLECTIVE R15, `(.L_x_3516) ;  /* 0x000000000f087348 */ /* 0x000fea0003c00000 */
[----:B------:R0:W1:Y:S02]  /*13090*/  SHFL.IDX P6, R14, R13, R12, R11 ;  /* 0x0000000c0d0e7389 */ /* 0x00006400000c000b */
[----:B01----:R-:W-:Y:S01]  /*130a0*/  ENDCOLLECTIVE ;  /* 0x000000000000791b */ /* 0x003fe20003800000 */
.L_x_3516:
[----:B------:R-:W-:-:S05]  /*130b0*/  IMAD.X R3, RZ, RZ, R3, P0 ;  /* 0x000000ffff037224 */ /* 0x000fca00000e0603 */
[----:B------:R-:W-:Y:S01]  /*130c0*/  @!PT LDS RZ, [RZ] ;  /* 0x00000000fffff984 */ /* 0x000fe20000000800 */
[----:B------:R-:W-:Y:S01]  /*130d0*/  @!PT LDS RZ, [RZ] ;  /* 0x00000000fffff984 */ /* 0x000fe20000000800 */
[----:B------:R-:W-:Y:S01]  /*130e0*/  @!PT LDS RZ, [RZ] ;  /* 0x00000000fffff984 */ /* 0x000fe20000000800 */
[----:B------:R0:W-:Y:S01]  /*130f0*/  LDGSTS.E.BYPASS.LTC128B.128 [R27+0x22400], desc[UR36][R2.64], !P1 ;  /* 0x22400000021b7fae */ /* 0x0001e2000c901d64 */
[----:B------:R-:W-:Y:S02]  /*13100*/  IMAD.MOV.U32 R13, RZ, RZ, R26 ;  /* 0x000000ffff0d7224 */ /* 0x000fe400078e001a */
[----:B0-----:R-:W-:-:S07]  /*13110*/  IMAD.MOV.U32 R3, RZ, RZ, R14 ;  /* 0x000000ffff037224 */ /* 0x001fce00078e000e */
[----:B------:R-:W-:Y:S05]  /*13120*/  WARPSYNC.COLLECTIVE R15, `(.L_x_3517) ;  /* 0x000000000f087348 */ /* 0x000fea0003c00000 */
[----:B------:R0:W1:Y:S02]  /*13130*/  SHFL.IDX P6, R14, R13, R12, R11 ;  /* 0x0000000c0d0e7389 */ /* 0x00006400000c000b */
[----:B01----:R-:W-:Y:S01]  /*13140*/  ENDCOLLECTIVE ;  /* 0x000000000000791b */ /* 0x003fe20003800000 */
.L_x_3517:
[----:B------:R-:W-:Y:S02]  /*13150*/  IMAD.MOV.U32 R13, RZ, RZ, R29 ;  /* 0x000000ffff0d7224 */ /* 0x000fe400078e001d */
[----:B------:R-:W-:Y:S01]  /*13160*/  IMAD.MOV.U32 R12, RZ, RZ, 0x2 ;  /* 0x00000002ff0c7424 */ /* 0x000fe200078e00ff */
[----:B------:R-:W-:-:S13]  /*13170*/  IADD3 R2, P0, R14, R0, RZ ;  /* 0x000000000e027210 */ /* 0x000fda0007f1e0ff */
[----:B------:R-:W-:Y:S05]  /*13180*/  WARPSYNC.COLLECTIVE R15, `(.L_x_3518) ;  /* 0x000000000f087348 */ /* 0x000fea0003c00000 */
[----:B------:R0:W1:Y:S02]  /*13190*/  SHFL.IDX P6, R14, R13, R12, R11 ;  /* 0x0000000c0d0e7389 */ /* 0x00006400000c000b */
[----:B01----:R-:W-:Y:S01]  /*131a0*/  ENDCOLLECTIVE ;  /* 0x000000000000791b */ /* 0x003fe20003800000 */
.L_x_3518:
        /* <DEDUP_REMOVED lines=10> */
.L_x_3519:
[----:B------:R-:W-:Y:S02]  /*13250*/  IMAD.MOV.U32 R13, RZ, RZ, R29 ;  /* 0x000000ffff0d7224 */ /* 0x000fe400078e001d */
[----:B------:R-:W-:Y:S01]  /*13260*/  IMAD.MOV.U32 R12, RZ, RZ, 0x3 ;  /* 0x00000003ff0c7424 */ /* 0x000fe200078e00ff */
[----:B------:R-:W-:-:S13]  /*13270*/  IADD3 R2, P0, R14, R0, RZ ;  /* 0x000000000e027210 */ /* 0x000fda0007f1e0ff */
[----:B------:R-:W-:Y:S05]  /*13280*/  WARPSYNC.COLLECTIVE R15, `(.L_x_3520) ;  /* 0x000000000f087348 */ /* 0x000fea0003c00000 */
[----:B------:R0:W1:Y:S02]  /*13290*/  SHFL.IDX P6, R14, R13, R12, R11 ;  /* 0x0000000c0d0e7389 */ /* 0x00006400000c000b */
[----:B01----:R-:W-:Y:S01]  /*132a0*/  ENDCOLLECTIVE ;  /* 0x000000000000791b */ /* 0x003fe20003800000 */
.L_x_3520:
[----:B------:R-:W-:-:S05]  /*132b0*/  IADD3.X R3, RZ, R3, RZ, P0, !PT ;  /* 0x00000003ff037210 */ /* 0x000fca00007fe4ff */
        /* <DEDUP_REMOVED lines=9> */
.L_x_3521:
[----:B------:R-:W-:Y:S05]  /*13350*/  BRA `(.L_x_3522) ;  /* 0xffffffd0001c7947 */ /* 0x000fea000383ffff */
.L_x_3450:
[----:B---3--:R3:W4:Y:S02]  /*13360*/  SYNCS.PHASECHK.TRANS64.TRYWAIT P0, [R10+URZ+0x38860], R20 ;  /* 0x038860140a0075a7 */ /* 0x008724000800017f */
[----:B----4-:R-:W-:Y:S05]  /*13370*/  @!P0 NANOSLEEP.SYNCS 0x989680 ;  /* 0x009896800000895d */ /* 0x010fea0003900000 */
[----:B------:R-:W4:Y:S02]  /*13380*/  @!P0 SYNCS.PHASECHK.TRANS64 P0, [R10+URZ+0x38860], R20 ;  /* 0x038860140a0085a7 */ /* 0x000f24000800007f */
[----:B----4-:R-:W-:Y:S05]  /*13390*/  @!P0 BRA `(.L_x_3450) ;  /* 0xfffffffc00f08947 */ /* 0x010fea000383ffff */
[----:B------:R-:W-:Y:S05]  /*133a0*/  BRA `(.L_x_3523) ;  /* 0xffffffd000687947 */ /* 0x000fea000383ffff */
.L_x_3451:
[----:B------:R-:W-:Y:S01]  /*133b0*/  BSSY B1, `(.L_x_3524) ;  /* 0x0000008000017945 */ /* 0x000fe20003800000 */
[----:B------:R-:W-:Y:S02]  /*133c0*/  IMAD.MOV.U32 R13, RZ, RZ, R19 ;  /* 0x000000ffff0d7224 */ /* 0x000fe400078e0013 */
[----:B------:R-:W-:Y:S02]  /*133d0*/  IMAD.MOV.U32 R12, RZ, RZ, RZ ;  /* 0x000000ffff0c7224 */ /* 0x000fe400078e00ff */
[----:B------:R-:W-:Y:S02]  /*133e0*/  IMAD.MOV.U32 R11, RZ, RZ, 0x181f ;  /* 0x0000181fff0b7424 */ /* 0x000fe400078e00ff */
[----:B------:R-:W-:-:S07]  /*133f0*/  IMAD.MOV.U32 R15, RZ, RZ, -0x1 ;  /* 0xffffffffff0f7424 */ /* 0x000fce00078e00ff */
[----:B-123--:R-:W-:Y:S05]  /*13400*/  WARPSYNC.COLLECTIVE R15, `(.L_x_3525) ;  /* 0x000000000f087348 */ /* 0x00efea0003c00000 */
[----:B------:R0:W4:Y:S02]  /*13410*/  SHFL.IDX P6, R14, R13, R12, R11 ;  /* 0x0000000c0d0e7389 */ /* 0x00012400000c000b */
[----:B01234-:R-:W-:Y:S01]  /*13420*/  ENDCOLLECTIVE ;  /* 0x000000000000791b */ /* 0x01ffe20003800000 */
.L_x_3525:
[----:B------:R-:W-:Y:S05]  /*13430*/  BSYNC B1 ;  /* 0x0000000000017941 */ /* 0x000fea0003800000 */
.L_x_3524:
[----:B------:R-:W-:Y:S01]  /*13440*/  IMAD.MOV.U32 R13, RZ, RZ, R18 ;  /* 0x000000ffff0d7224 */ /* 0x000fe200078e0012 */
[----:B------:R-:W-:Y:S01]  /*13450*/  MOV R3, R14 ;  /* 0x0000000e00037202 */ /* 0x000fe20000000f00 */
[----:B------:R-:W-:Y:S01]  /*13460*/  IMAD.MOV.U32 R12, RZ, RZ, RZ ;  /* 0x000000ffff0c7224 */ /* 0x000fe200078e00ff */
[----:B------:R-:W-:Y:S01]  /*13470*/  LEA R17, R17, UR42, 0x1 ;  /* 0x0000002a11117c11 */ /* 0x000fe2000f8e08ff */
[----:B------:R-:W-:Y:S01]  /*13480*/  IMAD.MOV.U32 R11, RZ, RZ, 0x181f ;  /* 0x0000181fff0b7424 */ /* 0x000fe200078e00ff */
[C---:B------:R-:W-:Y:S01]  /*13490*/  LOP3.LUT P2, RZ, R16.reuse, 0x20, RZ, 0xc0, !PT ;  /* 0x0000002010ff7812 */ /* 0x040fe2000784c0ff */
[----:B------:R-:W-:Y:S01]  /*134a0*/  IMAD.MOV.U32 R15, RZ, RZ, -0x1 ;  /* 0xffffffffff0f7424 */ /* 0x000fe200078e00ff */
[----:B------:R-:W-:Y:S02]  /*134b0*/  LOP3.LUT P1, RZ, R16, 0x10, RZ, 0xc0, !PT ;  /* 0x0000001010ff7812 */ /* 0x000fe4000782c0ff */
[----:B------:R-:W-:-:S11]  /*134c0*/  P2R R4, PR, RZ, 0x20 ;  /* 0x00000020ff047803 */ /* 0x000fd60000000000 */
[----:B------:R-:W-:Y:S05]  /*134d0*/  WARPSYNC.COLLECTIVE R15, `(.L_x_3526) ;  /* 0x000000000f087348 */ /* 0x000fea0003c00000 */
[----:B------:R0:W1:Y:S02]  /*134e0*/  SHFL.IDX P6, R14, R13, R12, R11 ;  /* 0x0000000c0d0e7389 */ /* 0x00006400000c000b */
[----:B01----:R-:W-:Y:S01]  /*134f0*/  ENDCOLLECTIVE ;  /* 0x000000000000791b */ /* 0x003fe20003800000 */
.L_x_3526:
[----:B------:R-:W-:Y:S02]  /*13500*/  IMAD.MOV.U32 R13, RZ, RZ, R19 ;  /* 0x000000ffff0d7224 */ /* 0x000fe400078e0013 */
[----:B------:R-:W-:Y:S01]  /*13510*/  IMAD.MOV.U32 R12, RZ, RZ, 0x1 ;  /* 0x00000001ff0c7424 */ /* 0x000fe200078e00ff */
[----:B------:R-:W-:Y:S02]  /*13520*/  LOP3.LUT P6, RZ, R16, 0x200, RZ, 0xc0, !PT ;  /* 0x0000020010ff7812 */ /* 0x000fe400078cc0ff */
[----:B------:R-:W-:-:S05]  /*13530*/  IADD3 R2, P0, R14, R0, RZ ;  /* 0x000000000e027210 */ /* 0x000fca0007f1e0ff */
[----:B------:R-:W-:Y:S01]  /*13540*/  IMAD.X R3, RZ, RZ, R3, P0 ;  /* 0x000000ffff037224 */ /* 0x000fe200000e0603 */
        /* <DEDUP_REMOVED lines=8> */
.L_x_3527:
        /* <DEDUP_REMOVED lines=16> */
.L_x_3528:
[----:B------:R-:W-:Y:S01]  /*136d0*/  @!PT LDS RZ, [RZ] ;  /* 0x00000000fffff984 */ /* 0x000fe20000000800 */
[----:B------:R-:W-:Y:S01]  /*136e0*/  @!PT LDS RZ, [RZ] ;  /* 0x00000000fffff984 */ /* 0x000fe20000000800 */
[----:B------:R-:W-:Y:S01]  /*136f0*/  @!PT LDS RZ, [RZ] ;  /* 0x00000000fffff984 */ /* 0x000fe20000000800 */
[----:B------:R0:W-:Y:S01]  /*13700*/  LDGSTS.E.BYPASS.LTC128B.128 [R17+0xe400], desc[UR36][R2.64+0x380], P1 ;  /* 0x0e40038002117fae */ /* 0x0001e20008901d64 */
[----:B------:R-:W-:Y:S02]  /*13710*/  IMAD.MOV.U32 R13, RZ, RZ, R19 ;  /* 0x000000ffff0d7224 */ /* 0x000fe400078e0013 */
        /* <DEDUP_REMOVED lines=13> */
.L_x_3529:
        /* <DEDUP_REMOVED lines=10> */
[----:B------:R-:W-:-:S07]  /*13890*/  IMAD.MOV.U32 R20, RZ, RZ, R14 ;  /* 0x000000ffff147224 */ /* 0x000fce00078e000e */
[----:B0-----:R-:W-:Y:S05]  /*138a0*/  WARPSYNC.COLLECTIVE R15, `(.L_x_3530) ;  /* 0x000000000f087348 */ /* 0x001fea0003c00000 */
[----:B------:R1:W2:Y:S02]  /*138b0*/  SHFL.IDX P6, R14, R13, R12, R11 ;  /* 0x0000000c0d0e7389 */ /* 0x0002a400000c000b */
[----:B012---:R-:W-:Y:S01]  /*138c0*/  ENDCOLLECTIVE ;  /* 0x000000000000791b */ /* 0x007fe20003800000 */
.L_x_3530:
[----:B------:R-:W-:Y:S02]  /*138d0*/  IMAD.MOV.U32 R13, RZ, RZ, R19 ;  /* 0x000000ffff0d7224 */ /* 0x000fe400078e0013 */
[----:B------:R-:W-:Y:S01]  /*138e0*/  IMAD.MOV.U32 R12, RZ, RZ, 0x3 ;  /* 0x00000003ff0c7424 */ /* 0x000fe200078e00ff */
[----:B------:R-:W-:Y:S02]  /*138f0*/  IADD3 R2, P2, R14, R0, RZ ;  /* 0x000000000e027210 */ /* 0x000fe40007f5e0ff */
[----:B------:R-:W-:-:S03]  /*13900*/  LOP3.LUT P6, RZ, R16, 0x10, RZ, 0xc0, !PT ;  /* 0x0000001010ff7812 */ /* 0x000fc600078cc0ff */
[----:B------:R-:W-:Y:S01]  /*13910*/  IMAD.X R3, RZ, RZ, R20, P2 ;  /* 0x000000ffff037224 */ /* 0x000fe200010e0614 */
[----:B------:R-:W-:-:S04]  /*13920*/  LOP3.LUT P2, RZ, R16, 0x20, RZ, 0xc0, !PT ;  /* 0x0000002010ff7812 */ /* 0x000fc8000784c0ff */
[----:B------:R-:W-:Y:S01]  /*13930*/  @!PT LDS RZ, [RZ] ;  /* 0x00000000fffff984 */ /* 0x000fe20000000800 */
[----:B------:R-:W-:Y:S01]  /*13940*/  @!PT LDS RZ, [RZ] ;  /* 0x00000000fffff984 */ /* 0x000fe20000000800 */
[----:B------:R-:W-:Y:S01]  /*13950*/  @!PT LDS RZ, [RZ] ;  /* 0x00000000fffff984 */ /* 0x000fe20000000800 */
[----:B------:R0:W-:Y:S01]  /*13960*/  LDGSTS.E.BYPASS.LTC128B.128 [R17+0x1400], desc[UR36][R2.64], !P5 ;  /* 0x0140000002117fae */ /* 0x0001e2000e901d64 */
[----:B------:R-:W-:Y:S01]  /*13970*/  ISETP.NE.AND P5, PT, R4, RZ, PT ;  /* 0x000000ff0400720c */ /* 0x000fe20003fa5270 */
[----:B------:R-:W-:-:S07]  /*13980*/  IMAD.MOV.U32 R4, RZ, RZ, RZ ;  /* 0x000000ffff047224 */ /* 0x000fce00078e00ff */
[----:B------:R0:W-:Y:S04]  /*13990*/  LDGSTS.E.BYPASS.LTC128B.128 [R17+0x3400], desc[UR36][R2.64+0x80], !P2 ;  /* 0x0340008002117fae */ /* 0x0001e8000d101d64 */
[----:B------:R0:W-:Y:S02]  /*139a0*/  LDGSTS.E.BYPASS.LTC128B.128 [R17+0x5400], desc[UR36][R2.64+0x100], !P6 ;  /* 0x0540010002117fae */ /* 0x0001e4000f101d64 */
[----:B0-----:R-:W-:Y:S05]  /*139b0*/  WARPSYNC.COLLECTIVE R15, `(.L_x_3531) ;  /* 0x000000000f087348 */ /* 0x001fea0003c00000 */
[----:B------:R1:W2:Y:S02]  /*139c0*/  SHFL.IDX P6, R14, R13, R12, R11 ;  /* 0x0000000c0d0e7389 */ /* 0x0002a400000c000b */
[----:B012---:R-:W-:Y:S01]  /*139d0*/  ENDCOLLECTIVE ;  /* 0x000000000000791b */ /* 0x007fe20003800000 */
.L_x_3531:
[----:B------:R-:W-:Y:S01]  /*139e0*/  @!PT LDS RZ, [RZ] ;  /* 0x00000000fffff984 */ /* 0x000fe20000000800 */
[----:B------:R-:W-:Y:S01]  /*139f0*/  @!PT LDS RZ, [RZ] ;  /* 0x00000000fffff984 */ /* 0x000fe20000000800 */
[----:B------:R-:W-:Y:S01]  /*13a00*/  @!PT LDS RZ, [RZ] ;  /* 0x00000000fffff984 */ /* 0x000fe20000000800 */
[----:B------:R0:W-:Y:S04]  /*13a10*/  LDGSTS.E.BYPASS.LTC128B.128 [R17+0x7400], desc[UR36][R2.64+0x180], !P5 ;  /* 0x0740018002117fae */ /* 0x0001e8000e901d64 */
        /* <DEDUP_REMOVED lines=9> */
.L_x_3532:
[----:B------:R-:W-:Y:S05]  /*13ab0*/  BRA `(.L_x_3533) ;  /* 0xffffffcc00dc7947 */ /* 0x000fea000383ffff */
.L_x_3456:
[----:B0-----:R0:W1:Y:S02]  /*13ac0*/  SYNCS.PHASECHK.TRANS64.TRYWAIT P0, [R5+URZ+0x38820], R4 ;  /* 0x03882004050075a7 */ /* 0x001064000800017f */
[----:B-1----:R-:W-:Y:S05]  /*13ad0*/  @!P0 NANOSLEEP.SYNCS 0x989680 ;  /* 0x009896800000895d */ /* 0x002fea0003900000 */
[----:B------:R-:W1:Y:S02]  /*13ae0*/  @!P0 SYNCS.PHASECHK.TRANS64 P0, [R5+URZ+0x38820], R4 ;  /* 0x03882004050085a7 */ /* 0x000e64000800007f */
[----:B-1----:R-:W-:Y:S05]  /*13af0*/  @!P0 BRA `(.L_x_3456) ;  /* 0xfffffffc00f08947 */ /* 0x002fea000383ffff */
[----:B------:R-:W-:Y:S05]  /*13b00*/  BRA `(.L_x_3534) ;  /* 0xffffffd000887947 */ /* 0x000fea000383ffff */
.L_x_3457:
        /* <DEDUP_REMOVED lines=8> */
[----:B0-2--5:R-:W-:Y:S05]  /*13b90*/  WARPSYNC.COLLECTIVE R15, `(.L_x_3536) ;  /* 0x000000000f087348 */ /* 0x025fea0003c00000 */
[----:B------:R1:W3:Y:S02]  /*13ba0*/  SHFL.IDX P6, R14, R13, R12, R11 ;  /* 0x0000000c0d0e7389 */ /* 0x0002e400000c000b */
[----:B0123-5:R-:W-:Y:S01]  /*13bb0*/  ENDCOLLECTIVE ;  /* 0x000000000000791b */ /* 0x02ffe20003800000 */
.L_x_3536:
[----:B------:R-:W-:Y:S05]  /*13bc0*/  BSYNC B0 ;  /* 0x0000000000007941 */ /* 0x000fea0003800000 */
.L_x_3535:
[----:B------:R-:W-:Y:S05]  /*13bd0*/  BRA `(.L_x_3537) ;  /* 0xffffffd000707947 */ /* 0x000fea000383ffff */
.L_x_3458:
[----:B------:R-:W-:Y:S01]  /*13be0*/  BSSY B0, `(.L_x_3538) ;  /* 0x0000006000007945 */ /* 0x000fe20003800000 */
[----:B------:R-:W-:-:S07]  /*13bf0*/  IMAD.MOV.U32 R15, RZ, RZ, -0x1 ;  /* 0xffffffffff0f7424 */ /* 0x000fce00078e00ff */
[----:B012--5:R-:W-:Y:S05]  /*13c00*/  WARPSYNC.COLLECTIVE R15, `(.L_x_3539) ;  /* 0x000000000f0c7348 */ /* 0x027fea0003c00000 */
[----:B------:R-:W-:Y:S02]  /*13c10*/  ELECT P6, UR62, PT ;  /* 0x00000000003e782f */ /* 0x000fe400038c0000 */
[----:B------:R-:W-:Y:S01]  /*13c20*/  MOV R14, UR62 ;  /* 0x0000003e000e7c02 */ /* 0x000fe20008000f00 */
[----:B012--5:R-:W-:Y:S10]  /*13c30*/  ENDCOLLECTIVE ;  /* 0x000000000000791b */ /* 0x027ff40003800000 */
.L_x_3539:
[----:B------:R-:W-:Y:S05]  /*13c40*/  BSYNC B0 ;  /* 0x0000000000007941 */ /* 0x000fea0003800000 */
.L_x_3538:
[----:B------:R-:W-:Y:S05]  /*13c50*/  BRA `(.L_x_3540) ;  /* 0xffffffd000647947 */ /* 0x000fea000383ffff */
.L_x_3460:
[----:B-1----:R1:W3:Y:S02]  /*13c60*/  SYNCS.PHASECHK.TRANS64.TRYWAIT P1, [R3+URZ+0x38840], R2 ;  /* 0x03884002030075a7 */ /* 0x0022e4000802017f */
[----:B---3--:R-:W-:Y:S05]  /*13c70*/  @!P1 NANOSLEEP.SYNCS 0x989680 ;  /* 0x009896800000995d */ /* 0x008fea0003900000 */
[----:B------:R-:W3:Y:S02]  /*13c80*/  @!P1 SYNCS.PHASECHK.TRANS64 P1, [R3+URZ+0x38840], R2 ;  /* 0x03884002030095a7 */ /* 0x000ee4000802007f */
[----:B---3--:R-:W-:Y:S05]  /*13c90*/  @!P1 BRA `(.L_x_3460) ;  /* 0xfffffffc00f09947 */ /* 0x008fea000383ffff */
[----:B------:R-:W-:Y:S05]  /*13ca0*/  BRA `(.L_x_3541) ;  /* 0xffffffd0008c7947 */ /* 0x000fea000383ffff */
.L_x_3462:
[----:B0-----:R0:W3:Y:S02]  /*13cb0*/  SYNCS.PHASECHK.TRANS64.TRYWAIT P1, [R5+URZ+0x38840], R0 ;  /* 0x03884000050075a7 */ /* 0x0010e4000802017f */
[----:B---3--:R-:W-:Y:S05]  /*13cc0*/  @!P1 NANOSLEEP.SYNCS 0x989680 ;  /* 0x009896800000995d */ /* 0x008fea0003900000 */
[----:B------:R-:W3:Y:S02]  /*13cd0*/  @!P1 SYNCS.PHASECHK.TRANS64 P1, [R5+URZ+0x38840], R0 ;  /* 0x03884000050095a7 */ /* 0x000ee4000802007f */
[----:B---3--:R-:W-:Y:S05]  /*13ce0*/  @!P1 BRA `(.L_x_3462) ;  /* 0xfffffffc00f09947 */ /* 0x008fea000383ffff */
[----:B------:R-:W-:Y:S05]  /*13cf0*/  BRA `(.L_x_3542) ;  /* 0xffffffd000987947 */ /* 0x000fea000383ffff */
.L_x_3464:
[----:B---3--:R3:W4:Y:S02]  /*13d00*/  SYNCS.PHASECHK.TRANS64.TRYWAIT P1, [R3+URZ+0x38860], R2 ;  /* 0x03886002030075a7 */ /* 0x008724000802017f */
[----:B----4-:R-:W-:Y:S05]  /*13d10*/  @!P1 NANOSLEEP.SYNCS 0x989680 ;  /* 0x009896800000995d */ /* 0x010fea0003900000 */
[----:B------:R-:W4:Y:S02]  /*13d20*/  @!P1 SYNCS.PHASECHK.TRANS64 P1, [R3+URZ+0x38860], R2 ;  /* 0x03886002030095a7 */ /* 0x000f24000802007f */
[----:B----4-:R-:W-:Y:S05]  /*13d30*/  @!P1 BRA `(.L_x_3464) ;  /* 0xfffffffc00f09947 */ /* 0x010fea000383ffff */
[----:B------:R-:W-:Y:S05]  /*13d40*/  BRA `(.L_x_3543) ;  /* 0xffffffd000947947 */ /* 0x000fea000383ffff */
.L_x_3544:
        /* <DEDUP_REMOVED lines=11> */
.L_x_15743:


//--------------------- .text._ZN7cutlass13device_kernelIN5flash11enable_sm90INS1_16FlashAttnFwdSm90INS1_25CollectiveMainloopFwdSm90ILi2EN4cute5tupleIJNS5_1CILi1EEES8_S8_EEENS6_IJNS7_ILi64EEESA_SA_EEELi512ENS_10bfloat16_tEfNS_4arch4Sm90ELb0ELb0ELb1ELb1ELb1ELb0ELb0ELb0ELb0ELb1ELb1ELb0EEENS1_21CollectiveEpilogueFwdINS6_IJSA_NS7_ILi512EEESA_EEES9_SC_SE_Li256ELb1ELb1ELb1ELb0EEENS1_36VarlenDynamicPersistentTileSchedulerILi64ELi64ELi256ELi128ELb1ELb1ELb1ELb0ELb1ELb1EEEEEEEEEvNT_6ParamsE --------------------------
	.section	.text._ZN7cutlass13device_kernelIN5flash11enable_sm90INS1_16FlashAttnFwdSm90INS1_25CollectiveMainloopFwdSm90ILi2EN4cute5tupleIJNS5_1CILi1EEES8_S8_EEENS6_IJNS7_ILi64EEESA_SA_EEELi512ENS_10bfloat16_tEfNS_4arch4Sm90ELb0ELb0ELb1ELb1ELb1ELb0ELb0ELb0ELb0ELb1ELb1ELb0EEENS1_21CollectiveEpilogueFwdINS6_IJSA_NS7_ILi512EEESA_EEES9_SC_SE_Li256ELb1ELb1ELb1ELb0EEENS1_36VarlenDynamicPersistentTileSchedulerILi64ELi64ELi256ELi128ELb1ELb1ELb1ELb0ELb1ELb1EEEEEEEEEvNT_6ParamsE,"ax",@progbits
	.align	128
.text._ZN7cutlass13device_kernelIN5flash11enable_sm90INS1_16FlashAttnFwdSm90INS1_25CollectiveMainloopFwdSm90ILi2EN4cute5tupleIJNS5_1CILi1EEES8_S8_EEENS6_IJNS7_ILi64EEESA_SA_EEELi512ENS_10bfloat16_tEfNS_4arch4Sm90ELb0ELb0ELb1ELb1ELb1ELb0ELb0ELb0ELb0ELb1ELb1ELb0EEENS1_21CollectiveEpilogueFwdINS6_IJSA_NS7_ILi512EEESA_EEES9_SC_SE_Li256ELb1ELb1ELb1ELb0EEENS1_36VarlenDynamicPersistentTileSchedulerILi64ELi64ELi256ELi128ELb1ELb1ELb1ELb0ELb1ELb1EEEEEEEEEvNT_6ParamsE:
        .type           _ZN7cutlass13device_kernelIN5flash11enable_sm90INS1_16FlashAttnFwdSm90INS1_25CollectiveMainloopFwdSm90ILi2EN4cute5tupleIJNS5_1CILi1EEES8_S8_EEENS6_IJNS7_ILi64EEESA_SA_EEELi512ENS_10bfloat16_tEfNS_4arch4Sm90ELb0ELb0ELb1ELb1ELb1ELb0ELb0ELb0ELb0ELb1ELb1ELb0EEENS1_21CollectiveEpilogueFwdINS6_IJSA_NS7_ILi512EEESA_EEES9_SC_SE_Li256ELb1ELb1ELb1ELb0EEENS1_36VarlenDynamicPersistentTileSchedulerILi64ELi64ELi256ELi128ELb1ELb1ELb1ELb0ELb1ELb1EEEEEEEEEvNT_6ParamsE,@function
        .size           _ZN7cutlass13device_kernelIN5flash11enable_sm90INS1_16FlashAttnFwdSm90INS1_25CollectiveMainloopFwdSm90ILi2EN4cute5tupleIJNS5_1CILi1EEES8_S8_EEENS6_IJNS7_ILi64EEESA_SA_EEELi512ENS_10bfloat16_tEfNS_4arch4Sm90ELb0ELb0ELb1ELb1ELb1ELb0ELb0ELb0ELb0ELb1ELb1ELb0EEENS1_21CollectiveEpilogueFwdINS6_IJSA_NS7_ILi512EEESA_EEES9_SC_SE_Li256ELb1ELb1ELb1ELb0EEENS1_36VarlenDynamicPersistentTileSchedulerILi64ELi64ELi256ELi128ELb1ELb1ELb1ELb0ELb1ELb1EEEEEEEEEvNT_6ParamsE,(.L_x_15744 - _ZN7cutlass13device_kernelIN5flash11enable_sm90INS1_16FlashAttnFwdSm90INS1_25CollectiveMainloopFwdSm90ILi2EN4cute5tupleIJNS5_1CILi1EEES8_S8_EEENS6_IJNS7_ILi64EEESA_SA_EEELi512ENS_10bfloat16_tEfNS_4arch4Sm90ELb0ELb0ELb1ELb1ELb1ELb0ELb0ELb0ELb0ELb1ELb1ELb0EEENS1_21CollectiveEpilogueFwdINS6_IJSA_NS7_ILi512EEESA_EEES9_SC_SE_Li256ELb1ELb1ELb1ELb0EEENS1_36VarlenDynamicPersistentTileSchedulerILi64ELi64ELi256ELi128ELb1ELb1ELb1ELb0ELb1ELb1EEEEEEEEEvNT_6ParamsE)
        .other          _ZN7cutlass13device_kernelIN5flash11enable_sm90INS1_16FlashAttnFwdSm90INS1_25CollectiveMainloopFwdSm90ILi2EN4cute5tupleIJNS5_1CILi1EEES8_S8_EEENS6_IJNS7_ILi64EEESA_SA_EEELi512ENS_10bfloat16_tEfNS_4arch4Sm90ELb0ELb0ELb1ELb1ELb1ELb0ELb0ELb0ELb0ELb1ELb1ELb0EEENS1_21CollectiveEpilogueFwdINS6_IJSA_NS7_ILi512EEESA_EEES9_SC_SE_Li256ELb1ELb1ELb1ELb0EEENS1_36VarlenDynamicPersistentTileSchedulerILi64ELi64ELi256ELi128ELb1ELb1ELb1ELb0ELb1ELb1EEEEEEEEEvNT_6ParamsE,@"STO_CUDA_ENTRY STV_DEFAULT"
_ZN7cutlass13device_kernelIN5flash11enable_sm90INS1_16FlashAttnFwdSm90INS1_25CollectiveMainloopFwdSm90ILi2EN4cute5tupleIJNS5_1CILi1EEES8_S8_EEENS6_IJNS7_ILi64EEESA_SA_EEELi512ENS_10bfloat16_tEfNS_4arch4Sm90ELb0ELb0ELb1ELb1ELb1ELb0ELb0ELb0ELb0ELb1ELb1ELb0EEENS1_21CollectiveEpilogueFwdINS6_IJSA_NS7_ILi512EEESA_EEES9_SC_SE_Li256ELb1ELb1ELb1ELb0EEENS1_36VarlenDynamicPersistentTileSchedulerILi64ELi64ELi256ELi128ELb1ELb1ELb1ELb0ELb1ELb1EEEEEEEEEvNT_6ParamsE:
        /* <DEDUP_REMOVED lines=37> */
[----:B------:R0:W4:Y:S01]  /*0250*/  SYNCS.EXCH.64 URZ, [UR6+0x28c40], UR4 ;  /* 0x028c4004063f75b2 */ /* 0x0001220008000100 */
[----:B------:R0:W0:Y:S01]  /*0260*/  SYNCS.EXCH.64 URZ, [UR6+0x28c38], UR4 ;  /* 0x028c3804063f75b2 */ /* 0x0000220008000100 */
[----:B------:R0:W0:Y:S01]  /*0270*/  SYNCS.EXCH.64 URZ, [UR6+0x28c48], UR4 ;  /* 0x028c4804063f75b2 */ /* 0x0000220008000100 */
[----:B------:R-:W-:Y:S01]  /*0280*/  NOP ;  /* 0x0000000000007918 */ /* 0x000fe20000000000 */
.L_x_3545:
        /* <DEDUP_REMOVED lines=22> */
.L_x_3546:
        /* <DEDUP_REMOVED lines=18> */
.L_x_3547:
        /* <DEDUP_REMOVED lines=22> */
.L_x_3548:
        /* <DEDUP_REMOVED lines=23> */
.L_x_3549:
[----:B------:R-:W-:Y:S01]  /*07e0*/  UISETP.NE.AND UP0, UPT, UR47, URZ, UPT ;  /* 0x0000003f2f00728c */ /* 0x000fe2000bf05270 */
[----:B------:R-:W-:Y:S01]  /*07f0*/  NOP ;  /* 0x0000000000007918 */ /* 0x000fe20000000000 */
[----:B------:R-:W-:Y:S01]  /*0800*/  UMOV UR37, 0x1 ;  /* 0x0000000100257882 */ /* 0x000fe20000000000 */
[----:B------:R-:W-:Y:S01]  /*0810*/  ULDC.64 UR50, c[0x0][0x208] ;  /* 0x0000820000327ab9 */ /* 0x000fe20000000a00 */
[----:B------:R-:W-:Y:S01]  /*0820*/  USEL UR37, UR37, 0x2, !UP0 ;  /* 0x0000000225257887 */ /* 0x000fe2000c000000 */
[----:B01234-:R-:W-:Y:S01]  /*0830*/  BAR.SYNC.DEFER_BLOCKING 0x0 ;  /* 0x0000000000007b1d */ /* 0x01ffe20000010000 */
[----:B------:R-:W-:-:S13]  /*0840*/  PLOP3.LUT P0, PT, PT, PT, UP0, 0x80, 0x0 ;  /* 0x000000000000781c */ /* 0x000fda0003f0f008 */
[----:B------:R-:W-:Y:S05]  /*0850*/  @!P0 BRA `(.L_x_3550) ;  /* 0x000000c000cc8947 */ /* 0x000fea0003800000 */
.L_x_3551:
[----:B------:R-:W-:-:S08]  /*0860*/  NOP ;  /* 0x0000000000007918 */ /* 0x000fd00000000000 */
[----:B------:R-:W0:Y:S02]  /*0870*/  USETMAXREG.TRY_ALLOC.CTAPOOL UP0, 0xe8 ;  /* 0x000000e8000079c8 */ /* 0x000e240008000600 */
[----:B0-----:R-:W-:-:S13]  /*0880*/  PLOP3.LUT P0, PT, PT, PT, UP0, 0x80, 0x0 ;  /* 0x000000000000781c */ /* 0x001fda0003f0f008 */
[----:B------:R-:W-:Y:S05]  /*0890*/  @!P0 BRA `(.L_x_3551) ;  /* 0xfffffffc00f08947 */ /* 0x000fea000383ffff */
[----:B------:R-:W-:Y:S01]  /*08a0*/  LOP3.LUT R2, R0, 0xffffff80, RZ, 0xc0, !PT ;  /* 0xffffff8000027812 */ /* 0x000fe200078ec0ff */
[----:B------:R-:W0:Y:S01]  /*08b0*/  S2UR UR38, SR_CgaCtaId ;  /* 0x00000000002679c3 */ /* 0x000e220000008800 */
[----:B------:R-:W-:Y:S01]  /*08c0*/  UMOV UR39, 0x400 ;  /* 0x0000040000277882 */ /* 0x000fe20000000000 */
[----:B------:R-:W-:Y:S01]  /*08d0*/  ULDC UR4, c[0x0][0xc3c] ;  /* 0x00030f0000047ab9 */ /* 0x000fe20000000800 */
[----:B------:R-:W-:-:S13]  /*08e0*/  ISETP.NE.AND P0, PT, R2, 0x80, PT ;  /* 0x000000800200780c */ /* 0x000fda0003f05270 */
[----:B------:R-:W-:Y:S06]  /*08f0*/  @!P0 BAR.ARV 0x8, 0x100 ;  /* 0x0204000000008b1d */ /* 0x000fec0000002000 */
[----:B------:R-:W-:Y:S01]  /*0900*/  ISETP.GE.U32.AND P0, PT, R0, 0x100, PT ;  /* 0x000001000000780c */ /* 0x000fe20003f06070 */
[----:B0-----:R-:W-:-:S12]  /*0910*/  ULEA UR39, UR38, UR39, 0x18 ;  /* 0x0000002726277291 */ /* 0x001fd8000f8ec03f */
[----:B------:R-:W-:Y:S08]  /*0920*/  @P0 BAR.ARV 0xf, 0x100 ;  /* 0x03c4000000000b1d */ /* 0x000ff00000002000 */
[----:B------:R-:W-:Y:S06]  /*0930*/  BAR.SYNC.DEFER_BLOCKING 0x5, 0x180 ;  /* 0x0146000000007b1d */ /* 0x000fec0000010000 */
[----:B------:R-:W0:Y:S02]  /*0940*/  LDS.128 R4, [UR39+0x28cd0] ;  /* 0x028cd027ff047984 */ /* 0x000e240008000c00 */
[----:B------:R-:W-:Y:S06]  /*0950*/  BAR.ARV 0x4, 0x180 ;  /* 0x0106000000007b1d */ /* 0x000fec0000002000 */
[----:B0-----:R-:W-:-:S13]  /*0960*/  ISETP.GE.AND P0, PT, R7, UR4, PT ;  /* 0x0000000407007c0c */ /* 0x001fda000bf06270 */
[----:B------:R-:W-:Y:S05]  /*0970*/  @P0 EXIT ;  /* 0x000000000000094d */ /* 0x000fea0003800000 */
[----:B------:R-:W-:Y:S01]  /*0980*/  VIADD R0, R0, 0xffffff80 ;  /* 0xffffff8000007836 */ /* 0x000fe20000000000 */
[----:B------:R-:W-:Y:S01]  /*0990*/  R2UR UR5, R5 ;  /* 0x00000000050572ca */ /* 0x000fe200000e0000 */
[----:B------:R-:W-:Y:S01]  /*09a0*/  IMAD.MOV.U32 R22, RZ, RZ, 0x20 ;  /* 0x00000020ff167424 */ /* 0x000fe200078e00ff */
[----:B------:R-:W-:Y:S01]  /*09b0*/  R2UR UR6, R6 ;  /* 0x00000000060672ca */ /* 0x000fe200000e0000 */
[----:B------:R-:W-:Y:S01]  /*09c0*/  UMOV UR46, URZ ;  /* 0x0000003f002e7c82 */ /* 0x000fe20008000000 */
[----:B------:R-:W-:Y:S01]  /*09d0*/  SHF.R.S32.HI R3, RZ, 0x1f, R0 ;  /* 0x0000001fff037819 */ /* 0x000fe20000011400 */
[----:B------:R-:W-:Y:S01]  /*09e0*/  UMOV UR36, URZ ;  /* 0x0000003f00247c82 */ /* 0x000fe20008000000 */
[----:B------:R-:W-:Y:S01]  /*09f0*/  R2UR UR7, R7 ;  /* 0x00000000070772ca */ /* 0x000fe200000e0000 */
[----:B------:R-:W-:Y:S01]  /*0a00*/  UMOV UR48, URZ ;  /* 0x0000003f00307c82 */ /* 0x000fe20008000000 */
[CC--:B------:R-:W-:Y:S02]  /*0a10*/  LEA.HI R5, R3.reuse, R0.reuse, RZ, 0x5 ;  /* 0x0000000003057211 */ /* 0x0c0fe400078f28ff */
[----:B------:R-:W-:-:S02]  /*0a20*/  LEA.HI R4, R3, R0, RZ, 0x4 ;  /* 0x0000000003047211 */ /* 0x000fc400078f20ff */
[CC--:B------:R-:W-:Y:S02]  /*0a30*/  LEA.HI R8, R3.reuse, R0.reuse, RZ, 0x2 ;  /* 0x0000000003087211 */ /* 0x0c0fe400078f10ff */
[--C-:B------:R-:W-:Y:S02]  /*0a40*/  SHF.R.S32.HI R10, RZ, 0x5, R5.reuse ;  /* 0x00000005ff0a7819 */ /* 0x100fe40000011405 */
[----:B------:R-:W-:Y:S02]  /*0a50*/  SHF.R.S32.HI R9, RZ, 0x1f, R5 ;  /* 0x0000001fff097819 */ /* 0x000fe40000011405 */
[CC--:B------:R-:W-:Y:S02]  /*0a60*/  LEA.HI R2, R3.reuse, R0.reuse, RZ, 0x7 ;  /* 0x0000000003027211 */ /* 0x0c0fe400078f38ff */
[----:B------:R-:W-:Y:S02]  /*0a70*/  LEA.HI R6, R3, R0, RZ, 0x3 ;  /* 0x0000000003067211 */ /* 0x000fe400078f18ff */
[----:B------:R-:W-:-:S02]  /*0a80*/  SHF.R.S32.HI R7, RZ, 0x4, R4 ;  /* 0x00000004ff077819 */ /* 0x000fc40000011404 */
[----:B------:R-:W-:Y:S02]  /*0a90*/  LOP3.LUT R5, R4, 0xfffffff0, RZ, 0xc0, !PT ;  /* 0xfffffff004057812 */ /* 0x000fe400078ec0ff */
[----:B------:R-:W-:Y:S02]  /*0aa0*/  LOP3.LUT R13, R8, 0xfffffffc, RZ, 0xc0, !PT ;  /* 0xfffffffc080d7812 */ /* 0x000fe400078ec0ff */
[----:B------:R-:W-:Y:S01]  /*0ab0*/  LOP3.LUT R11, R6, 0xfffffff8, RZ, 0xc0, !PT ;  /* 0xfffffff8060b7812 */ /* 0x000fe200078ec0ff */
[----:B------:R-:W-:Y:S01]  /*0ac0*/  IMAD.IADD R6, R0, 0x1, -R5 ;  /* 0x0000000100067824 */ /* 0x000fe200078e0a05 */
[----:B------:R-:W-:Y:S01]  /*0ad0*/  LOP3.LUT R3, R2, 0xffffff80, RZ, 0xc0, !PT ;  /* 0xffffff8002037812 */ /* 0x000fe200078ec0ff */
[----:B------:R-:W-:Y:S01]  /*0ae0*/  IMAD.IADD R13, R0, 0x1, -R13 ;  /* 0x00000001000d7824 */ /* 0x000fe200078e0a0d */
[----:B------:R-:W-:Y:S01]  /*0af0*/  LEA.HI R4, R4, R7, RZ, 0x1 ;  /* 0x0000000704047211 */ /* 0x000fe200078f08ff */
[C---:B------:R-:W-:Y:S01]  /*0b00*/  IMAD.IADD R11, R0.reuse, 0x1, -R11 ;  /* 0x00000001000b7824 */ /* 0x040fe200078e0a0b */
[----:B------:R-:W-:Y:S01]  /*0b10*/  LEA.HI R9, R9, R10, RZ, 0x2 ;  /* 0x0000000a09097211 */ /* 0x000fe200078f10ff */
[----:B------:R-:W-:Y:S01]  /*0b20*/  IMAD.IADD R3, R0, 0x1, -R3 ;  /* 0x0000000100037824 */ /* 0x000fe200078e0a03 */
[----:B------:R-:W-:-:S02]  /*0b30*/  LOP3.LUT R4, R4, 0x1ffffffe, RZ, 0xc0, !PT ;  /* 0x1ffffffe04047812 */ /* 0x000fc400078ec0ff */
[----:B------:R-:W-:Y:S02]  /*0b40*/  SHF.R.S32.HI R5, RZ, 0x1f, R6 ;  /* 0x0000001fff057819 */ /* 0x000fe40000011406 */
[----:B------:R-:W-:Y:S01]  /*0b50*/  LEA.HI R0, R13, R13, RZ, 0x1 ;  /* 0x0000000d0d007211 */ /* 0x000fe200078f08ff */
[----:B------:R-:W-:Y:S01]  /*0b60*/  IMAD.IADD R8, R7, 0x1, -R4 ;  /* 0x0000000107087824 */ /* 0x000fe200078e0a04 */
[----:B------:R-:W-:Y:S02]  /*0b70*/  SHF.R.S32.HI R217, RZ, 0x7, R2 ;  /* 0x00000007ffd97819 */ /* 0x000fe40000011402 */
[----:B------:R-:W-:Y:S01]  /*0b80*/  LOP3.LUT R9, R9, 0x3ffffc, RZ, 0xc0, !PT ;  /* 0x003ffffc09097812 */ /* 0x000fe200078ec0ff */
[----:B------:R-:W-:Y:S01]  /*0b90*/  IMAD.SHL.U32 R8, R8, 0x8, RZ ;  /* 0x0000000808087824 */ /* 0x000fe200078e00ff */
[----:B------:R-:W-:Y:S01]  /*0ba0*/  LEA.HI R5, R5, R6, RZ, 0x3 ;  /* 0x0000000605057211 */ /* 0x000fe200078f18ff */
[----:B------:R-:W-:Y:S01]  /*0bb0*/  IMAD R12, R217, 0x100, R6 ;  /* 0x00000100d90c7824 */ /* 0x000fe200078e0206 */
[----:B------:R-:W-:Y:S01]  /*0bc0*/  LOP3.LUT R4, R0, 0x1ffffffe, RZ, 0xc0, !PT ;  /* 0x1ffffffe00047812 */ /* 0x000fe200078ec0ff */
[----:B------:R-:W-:Y:S01]  /*0bd0*/  IMAD.IADD R9, R10, 0x1, -R9 ;  /* 0x000000010a097824 */ /* 0x000fe200078e0a09 */
[----:B------:R-:W-:-:S02]  /*0be0*/  SHF.R.S32.HI R0, RZ, 0x1f, R3 ;  /* 0x0000001fff007819 */ /* 0x000fc40000011403 */
[----:B------:R-:W-:Y:S01]  /*0bf0*/  LOP3.LUT R7, R5, 0xfffffff8, RZ, 0xc0, !PT ;  /* 0xfffffff805077812 */ /* 0x000fe200078ec0ff */
[----:B------:R-:W-:Y:S01]  /*0c00*/  IMAD.IADD R13, R13, 0x1, -R4 ;  /* 0x000000010d0d7824 */ /* 0x000fe200078e0a04 */
[----:B------:R-:W-:Y:S01]  /*0c10*/  LEA.HI R4, R0, R3, RZ, 0x2 ;  /* 0x0000000300047211 */ /* 0x000fe200078f10ff */
[----:B------:R-:W-:Y:S01]  /*0c20*/  IMAD R15, R9, 0x10, R12 ;  /* 0x00000010090f7824 */ /* 0x000fe200078e020c */
[----:B------:R-:W-:Y:S01]  /*0c30*/  LEA.HI R2, R2, R217, RZ, 0x1 ;  /* 0x000000d902027211 */ /* 0x000fe200078f08ff */
[----:B------:R-:W-:Y:S01]  /*0c40*/  IMAD.IADD R6, R6, 0x1, -R7 ;  /* 0x0000000106067824 */ /* 0x000fe200078e0a07 */
[----:B------:R-:W-:Y:S01]  /*0c50*/  LOP3.LUT R12, R4, 0x7ffffffc, RZ, 0xc0, !PT ;  /* 0x7ffffffc040c7812 */ /* 0x000fe200078ec0ff */
[----:B------:R-:W-:Y:S01]  /*0c60*/  IMAD.SHL.U32 R7, R5, 0x40, RZ ;  /* 0x0000004005077824 */ /* 0x000fe200078e00ff */
[----:B------:R-:W-:Y:S02]  /*0c70*/  LEA.HI R5, R0, R3, RZ, 0x5 ;  /* 0x0000000300057211 */ /* 0x000fe400078f28ff */
[----:B------:R-:W-:Y:S01]  /*0c80*/  SHF.R.S32.HI R0, RZ, 0x2, R4 ;  /* 0x00000002ff007819 */ /* 0x000fe20000011404 */
[----:B------:R-:W-:Y:S01]  /*0c90*/  IMAD.IADD R12, R3, 0x1, -R12 ;  /* 0x00000001030c7824 */ /* 0x000fe200078e0a0c */
[----:B------:R-:W-:Y:S01]  /*0ca0*/  LOP3.LUT R9, R7, 0x7ffffe00, RZ, 0xc0, !PT ;  /* 0x7ffffe0007097812 */ /* 0x000fe200078ec0ff */
[----:B------:R-:W-:Y:S01]  /*0cb0*/  IMAD.SHL.U32 R3, R6, 0x40, RZ ;  /* 0x0000004006037824 */ /* 0x000fe200078e00ff */
[----:B------:R-:W-:Y:S01]  /*0cc0*/  SHF.R.S32.HI R7, RZ, 0x1f, R4 ;  /* 0x0000001fff077819 */ /* 0x000fe20000011404 */
[----:B------:R-:W-:Y:S01]  /*0cd0*/  IMAD.U32 R4, R15, 0x40, R8 ;  /* 0x000000400f047824 */ /* 0x000fe200078e0008 */
[----:B------:R-:W-:Y:S01]  /*0ce0*/  LOP3.LUT R2, R2, 0xfffffe, RZ, 0xc0, !PT ;  /* 0x00fffffe02027812 */ /* 0x000fe200078ec0ff */
[----:B------:R-:W-:Y:S01]  /*0cf0*/  IMAD R9, R10, 0x400, R9 ;  /* 0x000004000a097824 */ /* 0x000fe200078e0209 */
[----:B------:R-:W-:Y:S01]  /*0d00*/  LEA.HI R7, R7, R0, RZ, 0x3 ;  /* 0x0000000007077211 */ /* 0x000fe200078f18ff */
[----:B------:R-:W-:Y:S01]  /*0d10*/  IMAD.SHL.U32 R218, R12, 0x2, RZ ;  /* 0x000000020cda7824 */ /* 0x000fe200078e00ff */
[----:B------:R-:W-:Y:S01]  /*0d20*/  LOP3.LUT R3, R3, 0x1c0, RZ, 0xc0, !PT ;  /* 0x000001c003037812 */ /* 0x000fe200078ec0ff */
[----:B------:R0:W-:Y:S01]  /*0d30*/  STL [R1+0x38], R4 ;  /* 0x0000380401007387 */ /* 0x0001e20000100800 */
[----:B------:R-:W-:-:S02]  /*0d40*/  LOP3.LUT R7, R7, 0xfffffff8, RZ, 0xc0, !PT ;  /* 0xfffffff807077812 */ /* 0x000fc400078ec0ff */
[----:B------:R-:W-:Y:S02]  /*0d50*/  LOP3.LUT R8, R3, 0x8, R8, 0xf8, !PT ;  /* 0x0000000803087812 */ /* 0x000fe400078ef808 */
[----:B------:R-:W-:Y:S01]  /*0d60*/  SHF.R.U32.HI R3, RZ, 0x3, R3 ;  /* 0x00000003ff037819 */ /* 0x000fe20000011603 */
[----:B------:R-:W-:Y:S01]  /*0d70*/  IMAD.IADD R16, R0, 0x1, -R7 ;  /* 0x0000000100107824 */ /* 0x000fe200078e0a07 */
[----:B------:R-:W-:Y:S01]  /*0d80*/  SHF.R.S32.HI R5, RZ, 0x5, R5 ;  /* 0x00000005ff057819 */ /* 0x000fe20000011405 */
[----:B------:R-:W-:Y:S01]  /*0d90*/  IMAD.IADD R0, R217, 0x1, -R2 ;  /* 0x00000001d9007824 */ /* 0x000fe200078e0a02 */
[----:B------:R-:W-:Y:S01]  /*0da0*/  LOP3.LUT R8, R8, R3, RZ, 0x3c, !PT ;  /* 0x0000000308087212 */ /* 0x000fe200078e3cff */
[----:B------:R-:W-:Y:S01]  /*0db0*/  IMAD.SHL.U32 R2, R11, 0x8, RZ ;  /* 0x000000080b027824 */ /* 0x000fe200078e00ff */
[----:B------:R-:W-:Y:S01]  /*0dc0*/  R2P PR, R6, 0x6 ;  /* 0x0000000606007804 */ /* 0x000fe20000000000 */
[----:B0-----:R-:W-:Y:S02]  /*0dd0*/  IMAD.SHL.U32 R4, R0, 0x100, RZ ;  /* 0x0000010000047824 */ /* 0x001fe400078e00ff */
[----:B------:R-:W-:-:S02]  /*0de0*/  IMAD.IADD R8, R9, 0x1, R8 ;  /* 0x0000000109087824 */ /* 0x000fc400078e0208 */
[----:B------:R-:W-:Y:S01]  /*0df0*/  IMAD R16, R5, 0x10, R16 ;  /* 0x0000001005107824 */ /* 0x000fe200078e0210 */
[----:B------:R0:W-:Y:S01]  /*0e00*/  STL [R1+0x34], R4 ;  /* 0x0000340401007387 */ /* 0x0001e20000100800 */
[----:B------:R-:W-:Y:S01]  /*0e10*/  IMAD.IADD R17, R218, 0x1, R4 ;  /* 0x00000001da117824 */ /* 0x000fe200078e0204 */
[----:B------:R-:W-:Y:S01]  /*0e20*/  LEA R18, R8, UR39, 0x1 ;  /* 0x0000002708127c11 */ /* 0x000fe2000f8e08ff */
[----:B------:R-:W-:Y:S01]  /*0e30*/  VIADD R185, R2, 0x40 ;  /* 0x0000004002b97836 */ /* 0x000fe20000000000 */
[----:B------:R-:W-:Y:S01]  /*0e40*/  SEL R22, R22, 0xffffffe0, !P1 ;  /* 0xffffffe016167807 */ /* 0x000fe20004800000 */
[C---:B------:R-:W-:Y:S01]  /*0e50*/  VIADD R216, R17.reuse, 0x8 ;  /* 0x0000000811d87836 */ /* 0x040fe20000000000 */
[----:B------:R-:W-:Y:S01]  /*0e60*/  SHF.R.S32.HI R0, RZ, 0x1f, R17 ;  /* 0x0000001fff007819 */ /* 0x000fe20000011411 */
[C---:B------:R-:W-:Y:S01]  /*0e70*/  VIADD R215, R17.reuse, 0x10 ;  /* 0x0000001011d77836 */ /* 0x040fe20000000000 */
[----:B------:R-:W-:Y:S01]  /*0e80*/  SHF.R.S32.HI R3, RZ, 0x1f, R185 ;  /* 0x0000001fff037819 */ /* 0x000fe200000114b9 */
[----:B------:R-:W-:Y:S01]  /*0e90*/  VIADD R214, R17, 0x18 ;  /* 0x0000001811d67836 */ /* 0x000fe20000000000 */
[----:B------:R-:W-:Y:S01]  /*0ea0*/  SHF.R.S32.HI R3, RZ, 0x1f, R216 ;  /* 0x0000001fff037819 */ /* 0x000fe200000114d8 */
[----:B0-----:R-:W-:Y:S01]  /*0eb0*/  IMAD R4, R13, 0x8, R16 ;  /* 0x000000080d047824 */ /* 0x001fe200078e0210 */
[----:B------:R-:W-:Y:S01]  /*0ec0*/  SHF.R.S32.HI R0, RZ, 0x1f, R215 ;  /* 0x0000001fff007819 */ /* 0x000fe200000114d7 */
[----:B------:R-:W-:-:S02]  /*0ed0*/  VIADD R213, R17, 0x20 ;  /* 0x0000002011d57836 */ /* 0x000fc40000000000 */
[C---:B------:R-:W-:Y:S01]  /*0ee0*/  VIADD R212, R17.reuse, 0x28 ;  /* 0x0000002811d47836 */ /* 0x040fe20000000000 */
[----:B------:R0:W-:Y:S01]  /*0ef0*/  STL [R1+0x30], R4 ;  /* 0x0000300401007387 */ /* 0x0001e20000100800 */
[C---:B------:R-:W-:Y:S01]  /*0f00*/  VIADD R211, R17.reuse, 0x30 ;  /* 0x0000003011d37836 */ /* 0x040fe20000000000 */
[----:B------:R-:W-:Y:S01]  /*0f10*/  SHF.R.S32.HI R3, RZ, 0x1f, R213 ;  /* 0x0000001fff037819 */ /* 0x000fe200000114d5 */
[C---:B------:R-:W-:Y:S01]  /*0f20*/  VIADD R210, R17.reuse, 0x38 ;  /* 0x0000003811d27836 */ /* 0x040fe20000000000 */
[----:B------:R-:W-:Y:S01]  /*0f30*/  SHF.R.S32.HI R0, RZ, 0x1f, R212 ;  /* 0x0000001fff007819 */ /* 0x000fe200000114d4 */
[C---:B------:R-:W-:Y:S02]  /*0f40*/  VIADD R209, R17.reuse, 0x40 ;  /* 0x0000004011d17836 */ /* 0x040fe40000000000 */
[C---:B------:R-:W-:Y:S01]  /*0f50*/  VIADD R208, R17.reuse, 0x48 ;  /* 0x0000004811d07836 */ /* 0x040fe20000000000 */
[----:B------:R-:W-:Y:S01]  /*0f60*/  SHF.R.S32.HI R3, RZ, 0x1f, R210 ;  /* 0x0000001fff037819 */ /* 0x000fe200000114d2 */
        /* <DEDUP_REMOVED lines=46> */
[----:B------:R-:W-:Y:S01]  /*1250*/  VIADD R19, R18, 0x26840 ;  /* 0x0002684012137836 */ /* 0x000fe20000000000 */
[----:B------:R-:W-:Y:S01]  /*1260*/  SHF.R.S32.HI R221, RZ, 0x1f, R188 ;  /* 0x0000001fffdd7819 */ /* 0x000fe200000114bc */
[C---:B------:R-:W-:Y:S01]  /*1270*/  @P2 VIADD R19, R23.reuse, 0xffffffc0 ;  /* 0xffffffc017132836 */ /* 0x040fe20000000000 */
[----:B------:R-:W-:Y:S01]  /*1280*/  SHF.R.S32.HI R220, RZ, 0x1f, R187 ;  /* 0x0000001fffdc7819 */ /* 0x000fe200000114bb */
[----:B------:R-:W-:Y:S01]  /*1290*/  IMAD.IADD R23, R23, 0x1, R22 ;  /* 0x0000000117177824 */ /* 0x000fe200078e0216 */
[----:B------:R-:W-:Y:S01]  /*12a0*/  SHF.R.S32.HI R219, RZ, 0x1f, R186 ;  /* 0x0000001fffdb7819 */ /* 0x000fe200000114ba */
[----:B------:R-:W-:-:S02]  /*12b0*/  VIADD R184, R2, 0x80 ;  /* 0x0000008002b87836 */ /* 0x000fc40000000000 */
[----:B------:R-:W-:-:S07]  /*12c0*/  IMAD.IADD R22, R22, 0x1, R19 ;  /* 0x0000000116167824 */ /* 0x000fce00078e0213 */
.L_x_3606:
[----:B------:R-:W-:Y:S01]  /*12d0*/  ULDC.64 UR8, c[0x0][0xc88] ;  /* 0x0003220000087ab9 */ /* 0x000fe20000000a00 */
[----:B------:R-:W-:Y:S01]  /*12e0*/  ULDC.64 UR10, c[0x0][0xa20] ;  /* 0x00028800000a7ab9 */ /* 0x000fe20000000a00 */
[----:B------:R-:W-:-:S06]  /*12f0*/  UIMAD.WIDE UR8, UR7, 0x4, UR8 ;  /* 0x00000004070878a5 */ /* 0x000fcc000f8e0208 */
[----:B01-3--:R-:W-:Y:S02]  /*1300*/  IMAD.U32 R4, RZ, RZ, UR8 ;  /* 0x00000008ff047e24 */ /* 0x00bfe4000f8e00ff */
[----:B----4-:R-:W-:Y:S01]  /*1310*/  IMAD.U32 R5, RZ, RZ, UR9 ;  /* 0x00000009ff057e24 */ /* 0x010fe2000f8e00ff */
[----:B------:R-:W-:-:S04]  /*1320*/  ULDC.64 UR8, c[0x0][0xa28] ;  /* 0x00028a0000087ab9 */ /* 0x000fc80000000a00 */
        /* <DEDUP_REMOVED lines=11> */
[----:B------:R-:W-:Y:S01]  /*13e0*/  @UP1 ULEA UR10, UP0, UR40, UR10, 0x2 ;  /* 0x0000000a280a1291 */ /* 0x000fe2000f80103f */
[----:B------:R-:W-:-:S03]  /*13f0*/  IMAD.U32 R4, RZ, RZ, UR8 ;  /* 0x00000008ff047e24 */ /* 0x000fc6000f8e00ff */
[----:B------:R-:W-:Y:S01]  /*1400*/  @UP1 ULEA.HI.X UR11, UR40, UR11, UR41, 0x2, UP0 ;  /* 0x0000000b280b1291 */ /* 0x000fe200080f1429 */
[----:B------:R-:W-:Y:S01]  /*1410*/  IMAD.U32 R5, RZ, RZ, UR9 ;  /* 0x00000009ff057e24 */ /* 0x000fe2000f8e00ff */
[----:B------:R-:W-:Y:S01]  /*1420*/  ULDC.64 UR8, c[0x0][0x418] ;  /* 0x0001060000087ab9 */ /* 0x000fe20000000a00 */
[----:B------:R-:W-:-:S03]  /*1430*/  IMAD.U32 R6, RZ, RZ, UR10 ;  /* 0x0000000aff067e24 */ /* 0x000fc6000f8e00ff */
[----:B------:R-:W-:Y:S01]  /*1440*/  IMAD.U32 R7, RZ, RZ, UR11 ;  /* 0x0000000bff077e24 */ /* 0x000fe2000f8e00ff */
[----:B------:R-:W2:Y:S04]  /*1450*/  @P0 LDG.E R4, desc[UR50][R4.64] ;  /* 0x0000003204040981 */ /* 0x000ea8000c1e1900 */
[----:B------:R-:W3:Y:S01]  /*1460*/  @P1 LDG.E R6, desc[UR50][R6.64] ;  /* 0x0000003206061981 */ /* 0x000ee2000c1e1900 */
[----:B------:R-:W-:Y:S02]  /*1470*/  ULOP3.LUT UR4, UR6, 0xff000000, URZ, 0xc0, !UPT ;  /* 0xff00000006047892 */ /* 0x000fe4000f8ec03f */
[----:B------:R-:W-:Y:S02]  /*1480*/  UISETP.NE.U32.AND UP0, UPT, UR8, URZ, UPT ;  /* 0x0000003f0800728c */ /* 0x000fe4000bf05070 */
[----:B------:R-:W-:-:S02]  /*1490*/  USHF.R.U32.HI UR7, URZ, 0x8, UR4 ;  /* 0x000000083f077899 */ /* 0x000fc40008011604 */
[----:B------:R-:W-:Y:S02]  /*14a0*/  UISETP.NE.AND.EX UP0, UPT, UR9, URZ, UPT, UP0 ;  /* 0x0000003f0900728c */ /* 0x000fe4000bf05300 */
[----:B------:R-:W-:Y:S02]  /*14b0*/  ULOP3.LUT UR42, UR6, 0xffff, URZ, 0xc0, !UPT ;  /* 0x0000ffff062a7892 */ /* 0x000fe4000f8ec03f */
[----:B------:R-:W-:Y:S01]  /*14c0*/  ULOP3.LUT UR6, UR6, 0xff0000, URZ, 0xc0, !UPT ;  /* 0x00ff000006067892 */ /* 0x000fe2000f8ec03f */
[----:B------:R-:W-:Y:S01]  /*14d0*/  ULDC UR4, c[0x0][0x424] ;  /* 0x0001090000047ab9 */ /* 0x000fe20000000800 */
[----:B------:R-:W-:Y:S01]  /*14e0*/  UMOV UR53, URZ ;  /* 0x0000003f00357c82 */ /* 0x000fe20008000000 */
[----:B------:R-:W-:Y:S02]  /*14f0*/  USEL UR4, UR4, 0x1, UP0 ;  /* 0x0000000104047887 */ /* 0x000fe40008000000 */
[----:B------:R-:W-:Y:S01]  /*1500*/  ULEA.HI UR6, UR6, UR7, URZ, 0x10 ;  /* 0x0000000706067291 */ /* 0x000fe2000f8f803f */
[----:B------:R-:W-:-:S02]  /*1510*/  UMOV UR43, UR5 ;  /* 0x00000005002b7c82 */ /* 0x000fc40008000000 */
[----:B------:R-:W-:Y:S02]  /*1520*/  ULDC UR7, c[0x0][0x2f0] ;  /* 0x0000bc0000077ab9 */ /* 0x000fe40000000800 */
[----:B------:R-:W-:-:S03]  /*1530*/  UIMAD UR4, UR4, UR7, URZ ;  /* 0x00000007040472a4 */ /* 0x000fc6000f8e023f */
[----:B------:R-:W-:Y:S01]  /*1540*/  ULDC UR7, c[0x0][0x9f0] ;  /* 0x00027c0000077ab9 */ /* 0x000fe20000000800 */
[----:B--2---:R-:W-:-:S03]  /*1550*/  @P0 R2UR UR53, R4 ;  /* 0x00000000043502ca */ /* 0x004fc600000e0000 */
[----:B---3--:R-:W-:Y:S01]  /*1560*/  @P1 R2UR UR4, R6 ;  /* 0x00000000060412ca */ /* 0x008fe200000e0000 */
[----:B-----5:R-:W-:-:S14]  /*1570*/  @P1 BRA `(.L_x_3552) ;  /* 0x0000000000341947 */ /* 0x020fdc0003800000 */
        /* <DEDUP_REMOVED lines=13> */
.L_x_3552:
[----:B------:R-:W-:Y:S02]  /*1650*/  UISETP.NE.AND UP1, UPT, UR47, 0x1, UPT ;  /* 0x000000012f00788c */ /* 0x000fe4000bf25270 */
[----:B------:R-:W-:Y:S02]  /*1660*/  UIADD3 UR53, -UR53, UR4, URZ ;  /* 0x0000000435357290 */ /* 0x000fe4000fffe13f */
[----:B------:R-:W-:Y:S02]  /*1670*/  USHF.R.U32.HI UR45, URZ, 0x10, UR6 ;  /* 0x000000103f2d7899 */ /* 0x000fe40008011606 */
[----:B------:R-:W-:Y:S01]  /*1680*/  UIADD3 UR4, UR53, 0x3f, URZ ;  /* 0x0000003f35047890 */ /* 0x000fe2000fffe03f */
[----:B------:R-:W-:Y:S01]  /*1690*/  PLOP3.LUT P0, PT, PT, PT, UP1, 0x80, 0x0 ;  /* 0x000000000000781c */ /* 0x000fe20003f0f018 */
[----:B------:R-:W-:Y:S02]  /*16a0*/  UISETP.NE.AND UP0, UPT, UR45, URZ, UPT ;  /* 0x0000003f2d00728c */ /* 0x000fe4000bf05270 */
[----:B------:R-:W-:-:S02]  /*16b0*/  USHF.R.S32.HI UR5, URZ, 0x1f, UR4 ;  /* 0x0000001f3f057899 */ /* 0x000fc40008011404 */
[----:B------:R-:W-:Y:S02]  /*16c0*/  ULOP3.LUT UR44, UR6, 0xff, URZ, 0xc0, !UPT ;  /* 0x000000ff062c7892 */ /* 0x000fe4000f8ec03f */
[----:B------:R-:W-:Y:S02]  /*16d0*/  ULEA.HI UR5, UR5, UR4, URZ, 0x6 ;  /* 0x0000000405057291 */ /* 0x000fe4000f8f303f */
[----:B------:R-:W-:Y:S02]  /*16e0*/  USEL UR10, UR45, UR7, UP0 ;  /* 0x000000072d0a7287 */ /* 0x000fe40008000000 */
[----:B------:R-:W-:Y:S02]  /*16f0*/  USHF.R.S32.HI UR9, URZ, 0x6, UR5 ;  /* 0x000000063f097899 */ /* 0x000fe40008011405 */
[----:B------:R-:W-:Y:S10]  /*1700*/  @!P0 BRA `(.L_x_3553) ;  /* 0x0000002000048947 */ /* 0x000ff40003800000 */
        /* <DEDUP_REMOVED lines=37> */
.L_x_3554:
[----:B------:R-:W-:Y:S01]  /*1960*/  UIMAD UR21, UR44, UR4, URZ ;  /* 0x000000042c1572a4 */ /* 0x000fe2000f8e023f */
[----:B------:R-:W-:Y:S01]  /*1970*/  IMAD.U32 R0, RZ, RZ, UR9 ;  /* 0x00000009ff007e24 */ /* 0x000fe2000f8e00ff */
[----:B------:R-:W-:Y:S01]  /*1980*/  PLOP3.LUT P0, PT, PT, PT, PT, 0x80, 0x0 ;  /* 0x000000000000781c */ /* 0x000fe20003f0f070 */
[----:B------:R-:W-:Y:S01]  /*1990*/  IMAD.U32 R3, RZ, RZ, UR4 ;  /* 0x00000004ff037e24 */ /* 0x000fe2000f8e00ff */
[----:B------:R-:W-:Y:S02]  /*19a0*/  CS2R R12, SRZ ;  /* 0x00000000000c7805 */ /* 0x000fe4000001ff00 */
[----:B------:R-:W-:Y:S02]  /*19b0*/  CS2R R150, SRZ ;  /* 0x0000000000967805 */ /* 0x000fe4000001ff00 */
[----:B------:R-:W-:Y:S02]  /*19c0*/  CS2R R148, SRZ ;  /* 0x0000000000947805 */ /* 0x000fe4000001ff00 */
[----:B------:R-:W-:-:S02]  /*19d0*/  CS2R R146, SRZ ;  /* 0x0000000000927805 */ /* 0x000fc4000001ff00 */
[----:B------:R-:W-:Y:S02]  /*19e0*/  VIADDMNMX R0, R3, UR21, R0, PT ;  /* 0x0000001503007c46 */ /* 0x000fe4000b800100 */
[----:B------:R-:W-:Y:S02]  /*19f0*/  CS2R R144, SRZ ;  /* 0x0000000000907805 */ /* 0x000fe4000001ff00 */
[----:B------:R-:W-:Y:S02]  /*1a00*/  CS2R R142, SRZ ;  /* 0x00000000008e7805 */ /* 0x000fe4000001ff00 */
[----:B------:R-:W-:Y:S02]  /*1a10*/  CS2R R140, SRZ ;  /* 0x00000000008c7805 */ /* 0x000fe4000001ff00 */
[----:B------:R-:W-:Y:S02]  /*1a20*/  R2UR UR16, R0 ;  /* 0x00000000001072ca */ /* 0x000fe400000e0000 */
        /* <DEDUP_REMOVED lines=12> */
[----:B------:R-:W-:Y:S01]  /*1af0*/  UISETP.GT.AND UP0, UPT, UR16, UR21, UPT ;  /* 0x000000151000728c */ /* 0x000fe2000bf04270 */
[----:B------:R-:W-:-:S02]  /*1b00*/  CS2R R114, SRZ ;  /* 0x0000000000727805 */ /* 0x000fc4000001ff00 */
[----:B------:R-:W-:Y:S02]  /*1b10*/  CS2R R112, SRZ ;  /* 0x0000000000707805 */ /* 0x000fe4000001ff00 */
[----:B------:R-:W-:Y:S02]  /*1b20*/  CS2R R110, SRZ ;  /* 0x00000000006e7805 */ /* 0x000fe4000001ff00 */
        /* <DEDUP_REMOVED lines=45> */
[----:B------:R-:W0:Y:S01]  /*1e00*/  SHFL.IDX PT, R0, R217, RZ, 0x1f ;  /* 0x00001fffd9007589 */ /* 0x000e2200000e0000 */
[----:B------:R-:W-:Y:S02]  /*1e10*/  ISETP.NE.AND P0, PT, RZ, UR47, PT ;  /* 0x0000002fff007c0c */ /* 0x000fe4000bf05270 */
[----:B0-----:R-:W-:Y:S01]  /*1e20*/  R2UR UR4, R0 ;  /* 0x00000000000472ca */ /* 0x001fe200000e0000 */
[----:B------:R-:W-:-:S05]  /*1e30*/  IMAD.MOV.U32 R0, RZ, RZ, 0x1 ;  /* 0x00000001ff007424 */ /* 0x000fca00078e00ff */
[----:B------:R-:W-:-:S04]  /*1e40*/  SEL R0, R0, 0x2, !P0 ;  /* 0x0000000200007807 */ /* 0x000fc80004000000 */
[----:B------:R-:W-:-:S03]  /*1e50*/  LOP3.LUT R0, R0, 0x1, RZ, 0xfc, !PT ;  /* 0x0000000100007812 */ /* 0x000fc600078efcff */
[----:B------:R-:W-:Y:S01]  /*1e60*/  ULEA.HI UR5, UR4, UR4, URZ, 0x1 ;  /* 0x0000000404057291 */ /* 0x000fe2000f8f083f */
[----:B------:R-:W-:-:S03]  /*1e70*/  ISETP.NE.AND P0, PT, R0, 0x3, PT ;  /* 0x000000030000780c */ /* 0x000fc60003f05270 */
[----:B------:R-:W-:-:S04]  /*1e80*/  ULOP3.LUT UR5, UR5, 0x1fffe, URZ, 0xc0, !UPT ;  /* 0x0001fffe05057892 */ /* 0x000fc8000f8ec03f */
[----:B------:R-:W-:-:S04]  /*1e90*/  UIADD3 UR5, UR4, -UR5, URZ ;  /* 0x8000000504057290 */ /* 0x000fc8000fffe03f */
[----:B------:R-:W-:-:S04]  /*1ea0*/  ULEA UR5, UR5, UR39, 0xf ;  /* 0x0000002705057291 */ /* 0x000fc8000f8e783f */
[----:B------:R-:W-:-:S04]  /*1eb0*/  UIADD3 UR5, UR5, 0x400, URZ ;  /* 0x0000040005057890 */ /* 0x000fc8000fffe03f */
[----:B------:R-:W-:-:S04]  /*1ec0*/  USHF.R.U32.HI UR5, URZ, 0x4, UR5 ;  /* 0x000000043f057899 */ /* 0x000fc80008011605 */
[----:B------:R-:W-:-:S04]  /*1ed0*/  ULOP3.LUT UR5, UR5, 0x3fff, URZ, 0xc0, !UPT ;  /* 0x00003fff05057892 */ /* 0x000fc8000f8ec03f */
[----:B------:R-:W-:Y:S01]  /*1ee0*/  ULOP3.LUT UR20, UR5, 0x2000000, URZ, 0xfc, !UPT ;  /* 0x0200000005147892 */ /* 0x000fe2000f8efc3f */
[----:B------:R-:W-:Y:S11]  /*1ef0*/  @!P0 BRA `(.L_x_3556) ;  /* 0x0000000000048947 */ /* 0x000ff60003800000 */
[----:B------:R-:W-:Y:S01]  /*1f00*/  BPT.TRAP 0x1 ;  /* 0x000000040000795c */ /* 0x000fe20000300000 */
.L_x_3556:
[----:B------:R-:W-:Y:S01]  /*1f10*/  ULEA UR17, UR48, UR39, 0x3 ;  /* 0x0000002730117291 */ /* 0x000fe2000f8e183f */
[----:B------:R-:W-:-:S05]  /*1f20*/  IMAD.U32 R0, RZ, RZ, UR36 ;  /* 0x00000024ff007e24 */ /* 0x000fca000f8e00ff */
[----:B------:R-:W-:-:S04]  /*1f30*/  SHF.L.U32 R0, R0, 0x1f, RZ ;  /* 0x0000001f00007819 */ /* 0x000fc800000006ff */
[----:B------:R-:W0:Y:S02]  /*1f40*/  SYNCS.PHASECHK.TRANS64.TRYWAIT P1, [UR17+0x28c50], R0 ;  /* 0x028c5000ff0075a7 */ /* 0x000e240008020151 */
[----:B0-----:R-:W-:Y:S05]  /*1f50*/  @!P1 BRA `(.L_x_3557) ;  /* 0x0000010400949947 */ /* 0x001fea0003800000 */
.L_x_3689:
[----:B------:R-:W-:Y:S01]  /*1f60*/  BAR.SYNC.DEFER_BLOCKING 0xe, 0x100 ;  /* 0x0384000000007b1d */ /* 0x000fe20000010000 */
[----:B------:R-:W-:Y:S02]  /*1f70*/  UIADD3 UR4, UR39, 0x26800, URZ ;  /* 0x0002680027047890 */ /* 0x000fe4000fffe03f */
[----:B------:R-:W-:Y:S02]  /*1f80*/  ULEA UR12, UR48, UR20, 0xc ;  /* 0x00000014300c7291 */ /* 0x000fe4000f8e603f */
[----:B------:R-:W-:Y:S01]  /*1f90*/  USHF.R.U32.HI UR4, URZ, 0x4, UR4 ;  /* 0x000000043f047899 */ /* 0x000fe20008011604 */
[----:B------:R-:W-:Y:S01]  /*1fa0*/  UMOV UR7, 0x40000040 ;  /* 0x4000004000077882 */ /* 0x000fe20000000000 */
[----:B------:R-:W-:Y:S02]  /*1fb0*/  UMOV UR5, 0x40000040 ;  /* 0x4000004000057882 */ /* 0x000fe40000000000 */
[----:B------:R-:W-:Y:S01]  /*1fc0*/  ULOP3.LUT UR4, UR4, 0x3fff, URZ, 0xc0, !UPT ;  /* 0x00003fff04047892 */ /* 0x000fe2000f8ec03f */
[----:B------:R-:W-:Y:S01]  /*1fd0*/  UMOV UR6, UR12 ;  /* 0x0000000c00067c82 */ /* 0x000fe20008000000 */
[----:B------:R-:W-:-:S02]  /*1fe0*/  UIADD3 UR10, UR12, 0x100, URZ ;  /* 0x000001000c0a7890 */ /* 0x000fc4000fffe03f */
[----:B------:R-:W-:Y:S01]  /*1ff0*/  ULOP3.LUT UR13, UR4, 0x10000, URZ, 0xfc, !UPT ;  /* 0x00010000040d7892 */ /* 0x000fe2000f8efc3f */
[----:B------:R-:W-:Y:S01]  /*2000*/  UMOV UR11, 0x40000040 ;  /* 0x40000040000b7882 */ /* 0x000fe20000000000 */
[----:B------:R-:W-:Y:S02]  /*2010*/  UMOV UR9, 0x40000040 ;  /* 0x4000004000097882 */ /* 0x000fe40000000000 */
[----:B------:R-:W-:Y:S02]  /*2020*/  UIADD3 UR8, UR13, 0x4, URZ ;  /* 0x000000040d087890 */ /* 0x000fe4000fffe03f */
[----:B------:R-:W-:Y:S01]  /*2030*/  UIADD3 UR14, UR12, 0x180, URZ ;  /* 0x000001800c0e7890 */ /* 0x000fe2000fffe03f */
[----:B------:R-:W-:Y:S01]  /*2040*/  UMOV UR4, UR13 ;  /* 0x0000000d00047c82 */ /* 0x000fe20008000000 */
[----:B------:R-:W-:Y:S01]  /*2050*/  UMOV UR15, 0x40000040 ;  /* 0x40000040000f7882 */ /* 0x000fe20000000000 */
[----:B------:R-:W-:-:S06]  /*2060*/  WARPGROUP.ARRIVE ;  /* 0x00000000000079c5 */ /* 0x000fcc0000000000 */
[----:B------:R-:W-:Y:S01]  /*2070*/  HGMMA.64x256x16.F32.BF16 R24, gdesc[UR4].tnspB, RZ, !UPT, gsb0 ;  /* 0x43e00000041879f0 */ /* 0x000fe2000c0018ff */
[----:B------:R-:W-:Y:S02]  /*2080*/  UIADD3 UR6, UR12, 0x80, URZ ;  /* 0x000000800c067890 */ /* 0x000fe4000fffe03f */
[----:B------:R-:W-:Y:S01]  /*2090*/  UIADD3 UR4, UR13, 0x2, URZ ;  /* 0x000000020d047890 */ /* 0x000fe2000fffe03f */
[----:B------:R-:W-:Y:S01]  /*20a0*/  UMOV UR7, 0x40000040 ;  /* 0x4000004000077882 */ /* 0x000fe20000000000 */
[----:B------:R-:W-:Y:S01]  /*20b0*/  UMOV UR5, 0x40000040 ;  /* 0x4000004000057882 */ /* 0x000fe20000000000 */
[----:B------:R-:W-:-:S03]  /*20c0*/  UIADD3 UR12, UR13, 0x6, URZ ;  /* 0x000000060d0c7890 */ /* 0x000fc6000fffe03f */
[----:B------:R-:W-:Y:S01]  /*20d0*/  UMOV UR13, 0x40000040 ;  /* 0x40000040000d7882 */ /* 0x000fe20000000000 */
[----:B------:R-:W-:Y:S02]  /*20e0*/  WARPGROUP.DEPBAR.LE gsb0, 0x0 ;  /* 0x00008000000079c5 */ /* 0x000fe40000010000 */
[----:B------:R-:W-:-:S15]  /*20f0*/  WARPGROUP.ARRIVE ;  /* 0x00000000000079c5 */ /* 0x000fde0000000000 */
[----:B------:R-:W-:-:S01]  /*2100*/  NOP ;  /* 0x0000000000007918 */ /* 0x000fc20000000000 */
        /* <DEDUP_REMOVED lines=13> */
.L_x_3558:
[----:B------:R-:W-:-:S04]  /*21e0*/  UIADD3 UR6, UR17, 0x28c60, URZ ;  /* 0x00028c6011067890 */ /* 0x000fc8000fffe03f */
[----:B------:R-:W-:-:S09]  /*21f0*/  UPRMT UR6, UR38, 0x654, UR6 ;  /* 0x0000065426067896 */ /* 0x000fd20008000006 */
[----:B------:R-:W-:Y:S01]  /*2200*/  SYNCS.ARRIVE.TRANS64.RED.A1T0 RZ, [UR6], RZ ;  /* 0x000000ffffff79a7 */ /* 0x000fe20008100406 */
[----:B------:R-:W-:-:S04]  /*2210*/  UIADD3 UR6, UR16, -0x2, URZ ;  /* 0xfffffffe10067890 */ /* 0x000fc8000fffe03f */
[----:B------:R-:W-:-:S06]  /*2220*/  UISETP.GE.AND UP0, UPT, UR6, UR21, UPT ;  /* 0x000000150600728c */ /* 0x000fcc000bf06270 */
[----:B------:R-:W-:-:S13]  /*2230*/  PLOP3.LUT P1, PT, PT, PT, UP0, 0x80, 0x0 ;  /* 0x000000000000781c */ /* 0x000fda0003f2f008 */
[----:B------:R-:W-:Y:S05]  /*2240*/  @!P1 BRA `(.L_x_3559) ;  /* 0x0000000800f89947 */ /* 0x000fea0003800000 */
[----:B------:R-:W-:-:S05]  /*2250*/  UMOV UR22, UR6 ;  /* 0x0000000600167c82 */ /* 0x000fca0008000000 */
.L_x_3565:
[----:B------:R-:W-:Y:S01]  /*2260*/  BAR.SYNC.DEFER_BLOCKING 0xe, 0x100 ;  /* 0x0384000000007b1d */ /* 0x000fe20000010000 */
[----:B01----:R-:W-:Y:S01]  /*2270*/  IMAD.U32 R3, RZ, RZ, UR48 ;  /* 0x00000030ff037e24 */ /* 0x003fe2000f8e00ff */
[----:B------:R-:W-:-:S03]  /*2280*/  UIADD3 UR48, UR48, 0x1, URZ ;  /* 0x0000000130307890 */ /* 0x000fc6000fffe03f */
[----:B------:R-:W-:Y:S01]  /*2290*/  IMAD R0, R3, 0x40, R16 ;  /* 0x0000004003007824 */ /* 0x000fe200078e0210 */
[----:B------:R-:W-:-:S04]  /*22a0*/  UISETP.NE.AND UP0, UPT, UR48, 0x2, UPT ;  /* 0x000000023000788c */ /* 0x000fc8000bf05270 */
[----:B------:R-:W-:Y:S01]  /*22b0*/  LEA R0, R0, UR39, 0x2 ;  /* 0x0000002700007c11 */ /* 0x000fe2000f8e10ff */
[----:B------:R-:W-:Y:S02]  /*22c0*/  USEL UR6, URZ, 0x1, UP0 ;  /* 0x000000013f067887 */ /* 0x000fe40008000000 */
[----:B------:R-:W-:Y:S02]  /*22d0*/  USEL UR48, UR48, URZ, UP0 ;  /* 0x0000003f30307287 */ /* 0x000fe40008000000 */
[----:B------:R-:W-:Y:S01]  /*22e0*/  ULOP3.LUT UR36, UR36, UR6, URZ, 0x3c, !UPT ;  /* 0x0000000624247292 */ /* 0x000fe2000f8e3c3f */
        /* <DEDUP_REMOVED lines=132> */
.L_x_3560:
[----:B------:R-:W-:Y:S01]  /*2b30*/  ULEA UR6, UR48, UR39, 0x3 ;  /* 0x0000002730067291 */ /* 0x000fe2000f8e183f */
[----:B------:R-:W-:-:S05]  /*2b40*/  IMAD.U32 R0, RZ, RZ, UR36 ;  /* 0x00000024ff007e24 */ /* 0x000fca000f8e00ff */
[----:B------:R-:W-:-:S04]  /*2b50*/  SHF.L.U32 R0, R0, 0x1f, RZ ;  /* 0x0000001f00007819 */ /* 0x000fc800000006ff */
[----:B------:R0:W1:Y:S01]  /*2b60*/  SYNCS.PHASECHK.TRANS64.TRYWAIT P1, [UR6+0x28c50], R0 ;  /* 0x028c5000ff0075a7 */ /* 0x0000620008020146 */
[----:B------:R-:W-:Y:S05]  /*2b70*/  @!P0 BRA `(.L_x_3561) ;  /* 0x0000000000048947 */ /* 0x000fea0003800000 */
[----:B------:R-:W-:Y:S01]  /*2b80*/  BPT.TRAP 0x1 ;  /* 0x000000040000795c */ /* 0x000fe20000300000 */
.L_x_3561:
[----:B-1----:R-:W-:Y:S05]  /*2b90*/  @P1 BRA `(.L_x_3562) ;  /* 0x0000000000081947 */ /* 0x002fea0003800000 */
[----:B------:R-:W1:Y:S02]  /*2ba0*/  SYNCS.PHASECHK.TRANS64.TRYWAIT P1, [UR6+0x28c50], R0 ;  /* 0x028c5000ff0075a7 */ /* 0x000e640008020146 */
[----:B-1----:R-:W-:Y:S05]  /*2bb0*/  @!P1 BRA `(.L_x_3563) ;  /* 0x000000f800949947 */ /* 0x002fea0003800000 */
.L_x_3562:
[----:B------:R-:W-:Y:S01]  /*2bc0*/  UIADD3 UR6, UR39, 0x26800, URZ ;  /* 0x0002680027067890 */ /* 0x000fe2000fffe03f */
[----:B------:R-:W-:Y:S01]  /*2bd0*/  WARPGROUP.ARRIVE ;  /* 0x00000000000079c5 */ /* 0x000fe20000000000 */
[----:B------:R-:W-:Y:S02]  /*2be0*/  ULEA UR18, UR48, UR20, 0xc ;  /* 0x0000001430127291 */ /* 0x000fe4000f8e603f */
[----:B------:R-:W-:Y:S01]  /*2bf0*/  USHF.R.U32.HI UR6, URZ, 0x4, UR6 ;  /* 0x000000043f067899 */ /* 0x000fe20008011606 */
[----:B------:R-:W-:Y:S01]  /*2c00*/  UMOV UR19, 0x40000040 ;  /* 0x4000004000137882 */ /* 0x000fe20000000000 */
[----:B------:R-:W-:Y:S02]  /*2c10*/  UMOV UR17, 0x40000040 ;  /* 0x4000004000117882 */ /* 0x000fe40000000000 */
[----:B------:R-:W-:Y:S01]  /*2c20*/  ULOP3.LUT UR6, UR6, 0x3fff, URZ, 0xc0, !UPT ;  /* 0x00003fff06067892 */ /* 0x000fe2000f8ec03f */
[----:B------:R-:W-:Y:S01]  /*2c30*/  UMOV UR7, 0x40000040 ;  /* 0x4000004000077882 */ /* 0x000fe20000000000 */
[----:B------:R-:W-:-:S02]  /*2c40*/  UIADD3 UR10, UR18, 0x100, URZ ;  /* 0x00000100120a7890 */ /* 0x000fc4000fffe03f */
[----:B------:R-:W-:Y:S02]  /*2c50*/  ULOP3.LUT UR16, UR6, 0x10000, URZ, 0xfc, !UPT ;  /* 0x0001000006107892 */ /* 0x000fe4000f8efc3f */
[----:B------:R-:W-:Y:S01]  /*2c60*/  UIADD3 UR6, UR18, 0x80, URZ ;  /* 0x0000008012067890 */ /* 0x000fe2000fffe03f */
[----:B------:R-:W-:Y:S01]  /*2c70*/  UMOV UR11, 0x40000040 ;  /* 0x40000040000b7882 */ /* 0x000fe20000000000 */
[----:B------:R-:W-:Y:S01]  /*2c80*/  UIADD3 UR14, UR18, 0x180, URZ ;  /* 0x00000180120e7890 */ /* 0x000fe2000fffe03f */
[----:B------:R-:W-:-:S04]  /*2c90*/  UMOV UR15, 0x40000040 ;  /* 0x40000040000f7882 */ /* 0x000fc80000000000 */
        /* <DEDUP_REMOVED lines=17> */
.L_x_3564:
[----:B------:R-:W-:Y:S02]  /*2db0*/  UISETP.GT.AND UP0, UPT, UR22, UR21, UPT ;  /* 0x000000151600728c */ /* 0x000fe4000bf04270 */
[----:B------:R-:W-:Y:S02]  /*2dc0*/  ULEA UR6, UR48, UR39, 0x3 ;  /* 0x0000002730067291 */ /* 0x000fe4000f8e183f */
[----:B------:R-:W-:Y:S02]  /*2dd0*/  UIADD3 UR22, UR22, -0x1, URZ ;  /* 0xffffffff16167890 */ /* 0x000fe4000fffe03f */
[----:B------:R-:W-:Y:S01]  /*2de0*/  UIADD3 UR6, UR6, 0x28c60, URZ ;  /* 0x00028c6006067890 */ /* 0x000fe2000fffe03f */
[----:B------:R-:W-:-:S03]  /*2df0*/  PLOP3.LUT P1, PT, PT, PT, UP0, 0x80, 0x0 ;  /* 0x000000000000781c */ /* 0x000fc60003f2f008 */
[----:B------:R-:W-:-:S09]  /*2e00*/  UPRMT UR6, UR38, 0x654, UR6 ;  /* 0x0000065426067896 */ /* 0x000fd20008000006 */
[----:B------:R-:W-:Y:S01]  /*2e10*/  SYNCS.ARRIVE.TRANS64.RED.A1T0 RZ, [UR6], RZ ;  /* 0x000000ffffff79a7 */ /* 0x000fe20008100406 */
[----:B------:R-:W-:Y:S05]  /*2e20*/  @P1 BRA `(.L_x_3565) ;  /* 0xfffffff4000c1947 */ /* 0x000fea000383ffff */
.L_x_3559:
[----:B------:R-:W-:Y:S01]  /*2e30*/  BAR.SYNC.DEFER_BLOCKING 0xe, 0x100 ;  /* 0x0384000000007b1d */ /* 0x000fe20000010000 */
[----:B01----:R-:W-:Y:S01]  /*2e40*/  IMAD.U32 R3, RZ, RZ, UR48 ;  /* 0x00000030ff037e24 */ /* 0x003fe2000f8e00ff */
[----:B------:R-:W-:Y:S01]  /*2e50*/  UIADD3 UR48, UR48, 0x1, URZ ;  /* 0x0000000130307890 */ /* 0x000fe2000fffe03f */
[----:B------:R-:W-:Y:S02]  /*2e60*/  PLOP3.LUT P0, PT, PT, PT, PT, 0x8, 0x0 ;  /* 0x000000000000781c */ /* 0x000fe40003f0e170 */
[----:B------:R-:W-:Y:S01]  /*2e70*/  CS2R R12, SRZ ;  /* 0x00000000000c7805 */ /* 0x000fe2000001ff00 */
        /* <DEDUP_REMOVED lines=138> */
.L_x_3553:
        /* <DEDUP_REMOVED lines=37> */
.L_x_3566:
        /* <DEDUP_REMOVED lines=103> */
.L_x_3567:
[----:B------:R-:W-:Y:S01]  /*3fe0*/  ULEA.HI UR4, UR46, UR46, URZ, 0x1 ;  /* 0x0000002e2e047291 */ /* 0x000fe2000f8f083f */
[----:B------:R-:W-:Y:S01]  /*3ff0*/  IMAD.MOV.U32 R3, RZ, RZ, 0x1 ;  /* 0x00000001ff037424 */ /* 0x000fe200078e00ff */
[----:B------:R-:W-:Y:S02]  /*4000*/  ISETP.NE.AND P0, PT, RZ, UR47, PT ;  /* 0x0000002fff007c0c */ /* 0x000fe4000bf05270 */
[----:B------:R-:W-:Y:S02]  /*4010*/  ULOP3.LUT UR4, UR4, 0xfffffffe, URZ, 0xc0, !UPT ;  /* 0xfffffffe04047892 */ /* 0x000fe4000f8ec03f */
[----:B------:R-:W-:Y:S02]  /*4020*/  SEL R3, R3, 0x2, !P0 ;  /* 0x0000000203037807 */ /* 0x000fe40004000000 */
[----:B------:R-:W-:Y:S02]  /*4030*/  UIADD3 UR4, UR46, -UR4, URZ ;  /* 0x800000042e047290 */ /* 0x000fe4000fffe03f */
[----:B------:R-:W-:-:S04]  /*4040*/  LOP3.LUT R3, R3, 0x1, RZ, 0xfc, !PT ;  /* 0x0000000103037812 */ /* 0x000fc800078efcff */
[----:B------:R-:W-:Y:S01]  /*4050*/  IMAD.U32 R0, RZ, RZ, UR4 ;  /* 0x00000004ff007e24 */ /* 0x000fe2000f8e00ff */
[----:B------:R-:W-:-:S04]  /*4060*/  ISETP.NE.AND P0, PT, R3, 0x3, PT ;  /* 0x000000030300780c */ /* 0x000fc80003f05270 */
[----:B------:R-:W-:-:S04]  /*4070*/  SHF.L.U32 R0, R0, 0x1f, RZ ;  /* 0x0000001f00007819 */ /* 0x000fc800000006ff */
[----:B------:R-:W0:Y:S02]  /*4080*/  SYNCS.PHASECHK.TRANS64.TRYWAIT P1, [UR39+0x28c00], R0 ;  /* 0x028c0000ff0075a7 */ /* 0x000e240008020167 */
[----:B0-----:R-:W-:Y:S05]  /*4090*/  @!P1 BRA `(.L_x_3568) ;  /* 0x000000e400749947 */ /* 0x001fea0003800000 */
.L_x_3690:
[----:B------:R-:W-:Y:S05]  /*40a0*/  @!P0 BRA `(.L_x_3569) ;  /* 0x0000000000048947 */ /* 0x000fea0003800000 */
[----:B------:R-:W-:Y:S01]  /*40b0*/  BPT.TRAP 0x1 ;  /* 0x000000040000795c */ /* 0x000fe20000300000 */
.L_x_3569:
[----:B------:R-:W-:Y:S02]  /*40c0*/  IMAD.U32 R6, RZ, RZ, UR48 ;  /* 0x00000030ff067e24 */ /* 0x000fe4000f8e00ff */
[----:B------:R-:W-:-:S03]  /*40d0*/  IMAD.U32 R9, RZ, RZ, UR36 ;  /* 0x00000024ff097e24 */ /* 0x000fc6000f8e00ff */
[----:B------:R-:W-:Y:S02]  /*40e0*/  LEA R6, R6, UR39, 0x3 ;  /* 0x0000002706067c11 */ /* 0x000fe4000f8e18ff */
[----:B------:R-:W-:-:S04]  /*40f0*/  SHF.L.U32 R9, R9, 0x1f, RZ ;  /* 0x0000001f09097819 */ /* 0x000fc800000006ff */
[----:B------:R1:W2:Y:S01]  /*4100*/  SYNCS.PHASECHK.TRANS64.TRYWAIT P1, [R6+URZ+0x28c30], R9 ;  /* 0x028c3009060075a7 */ /* 0x0002a2000802017f */
[----:B------:R-:W-:Y:S05]  /*4110*/  @!P0 BRA `(.L_x_3570) ;  /* 0x0000000000048947 */ /* 0x000fea0003800000 */
[----:B------:R-:W-:Y:S01]  /*4120*/  BPT.TRAP 0x1 ;  /* 0x000000040000795c */ /* 0x000fe20000300000 */
.L_x_3570:
[----:B--2---:R-:W-:Y:S05]  /*4130*/  @P1 BRA `(.L_x_3571) ;  /* 0x0000000000081947 */ /* 0x004fea0003800000 */
[----:B------:R-:W2:Y:S02]  /*4140*/  SYNCS.PHASECHK.TRANS64.TRYWAIT P1, [R6+URZ+0x28c30], R9 ;  /* 0x028c3009060075a7 */ /* 0x000ea4000802017f */
[----:B--2---:R-:W-:Y:S05]  /*4150*/  @!P1 BRA `(.L_x_3572) ;  /* 0x000000e4005c9947 */ /* 0x004fea0003800000 */
.L_x_3571:
[----:B------:R-:W-:-:S04]  /*4160*/  UIADD3 UR4, UR39, 0x22400, URZ ;  /* 0x0002240027047890 */ /* 0x000fc8000fffe03f */
[----:B------:R-:W-:-:S04]  /*4170*/  USHF.R.U32.HI UR4, URZ, 0x4, UR4 ;  /* 0x000000043f047899 */ /* 0x000fc80008011604 */
[----:B------:R-:W-:-:S06]  /*4180*/  ULOP3.LUT UR4, UR4, 0x3fff, URZ, 0xc0, !UPT ;  /* 0x00003fff04047892 */ /* 0x000fcc000f8ec03f */
[----:B0-----:R-:W-:Y:S01]  /*4190*/  IMAD.U32 R3, RZ, RZ, UR4 ;  /* 0x00000004ff037e24 */ /* 0x001fe2000f8e00ff */
[----:B------:R-:W-:Y:S05]  /*41a0*/  WARPSYNC.ALL ;  /* 0x0000000000007948 */ /* 0x000fea0003800000 */
[----:B------:R-:W-:-:S04]  /*41b0*/  LOP3.LUT R3, R3, 0x10000, RZ, 0xfc, !PT ;  /* 0x0001000003037812 */ /* 0x000fc800078efcff */
[----:B------:R-:W-:Y:S01]  /*41c0*/  R2UR UR12, R3 ;  /* 0x00000000030c72ca */ /* 0x000fe200000e0000 */
[----:B------:R-:W-:Y:S01]  /*41d0*/  UIADD3 UR4, UR39, 0x20400, URZ ;  /* 0x0002040027047890 */ /* 0x000fe2000fffe03f */
[----:B------:R-:W-:Y:S01]  /*41e0*/  WARPGROUP.ARRIVE ;  /* 0x00000000000079c5 */ /* 0x000fe20000000000 */
[----:B------:R-:W-:Y:S01]  /*41f0*/  UMOV UR7, 0x40000040 ;  /* 0x4000004000077882 */ /* 0x000fe20000000000 */
[----:B------:R-:W-:Y:S01]  /*4200*/  UMOV UR5, 0x40000040 ;  /* 0x4000004000057882 */ /* 0x000fe20000000000 */
[----:B------:R-:W-:Y:S01]  /*4210*/  USHF.R.U32.HI UR4, URZ, 0x4, UR4 ;  /* 0x000000043f047899 */ /* 0x000fe20008011604 */
[----:B------:R-:W-:Y:S01]  /*4220*/  UMOV UR11, 0x40000040 ;  /* 0x40000040000b7882 */ /* 0x000fe20000000000 */
[----:B------:R-:W-:Y:S02]  /*4230*/  UMOV UR9, 0x40000040 ;  /* 0x4000004000097882 */ /* 0x000fe40000000000 */
[----:B------:R-:W-:Y:S01]  /*4240*/  ULOP3.LUT UR4, UR4, 0x3fff, URZ, 0xc0, !UPT ;  /* 0x00003fff04047892 */ /* 0x000fe2000f8ec03f */
[----:B------:R-:W-:-:S03]  /*4250*/  UMOV UR15, 0x40000040 ;  /* 0x40000040000f7882 */ /* 0x000fc60000000000 */
[----:B------:R-:W-:Y:S02]  /*4260*/  ULEA UR12, UR48, UR12, 0x9 ;  /* 0x0000000c300c7291 */ /* 0x000fe4000f8e483f */
[----:B------:R-:W-:Y:S02]  /*4270*/  ULOP3.LUT UR13, UR4, 0x10000, URZ, 0xfc, !UPT ;  /* 0x00010000040d7892 */ /* 0x000fe4000f8efc3f */
[----:B------:R-:W-:Y:S02]  /*4280*/  UIADD3 UR10, UR12, 0x4, URZ ;  /* 0x000000040c0a7890 */ /* 0x000fe4000fffe03f */
[----:B------:R-:W-:Y:S01]  /*4290*/  UIADD3 UR8, UR13, 0x4, URZ ;  /* 0x000000040d087890 */ /* 0x000fe2000fffe03f */
[----:B------:R-:W-:Y:S02]  /*42a0*/  UMOV UR6, UR12 ;  /* 0x0000000c00067c82 */ /* 0x000fe40008000000 */
[----:B------:R-:W-:Y:S01]  /*42b0*/  UMOV UR4, UR13 ;  /* 0x0000000d00047c82 */ /* 0x000fe20008000000 */
[----:B------:R-:W-:Y:S01]  /*42c0*/  UIADD3 UR14, UR12, 0x6, URZ ;  /* 0x000000060c0e7890 */ /* 0x000fe2000fffe03f */
[----:B------:R-:W-:Y:S01]  /*42d0*/  HGMMA.64x64x16.F32.BF16 R24, gdesc[UR4], RZ, !UPT, gsb0 ;  /* 0x00e00000041879f0 */ /* 0x000fe2000c0018ff */
[----:B------:R-:W-:-:S02]  /*42e0*/  UIADD3 UR6, UR12, 0x2, URZ ;  /* 0x000000020c067890 */ /* 0x000fc4000fffe03f */
[----:B------:R-:W-:Y:S01]  /*42f0*/  UIADD3 UR4, UR13, 0x2, URZ ;  /* 0x000000020d047890 */ /* 0x000fe2000fffe03f */
[----:B------:R-:W-:Y:S01]  /*4300*/  UMOV UR7, 0x40000040 ;  /* 0x4000004000077882 */ /* 0x000fe20000000000 */
[----:B------:R-:W-:Y:S01]  /*4310*/  UMOV UR5, 0x40000040 ;  /* 0x4000004000057882 */ /* 0x000fe20000000000 */
[----:B------:R-:W-:-:S03]  /*4320*/  UIADD3 UR12, UR13, 0x6, URZ ;  /* 0x000000060d0c7890 */ /* 0x000fc6000fffe03f */
        /* <DEDUP_REMOVED lines=13> */
.L_x_3573:
        /* <DEDUP_REMOVED lines=45> */
[----:B------:R-:W-:Y:S01]  /*46d0*/  FMNMX.FTZ R4, R28, R5, !PT ;  /* 0x000000051c047209 */ /* 0x000fe20007810000 */
[----:B------:R-:W-:Y:S01]  /*46e0*/  FMUL.FTZ R46, R46, UR6 ;  /* 0x000000062e2e7c20 */ /* 0x000fe20008410000 */
[----:B------:R-:W-:Y:S01]  /*46f0*/  FMUL.FTZ R47, R47, UR6 ;  /* 0x000000062f2f7c20 */ /* 0x000fe20008410000 */
[----:B------:R-:W4:Y:S01]  /*4700*/  MUFU.TANH R26, R26 ;  /* 0x0000001a001a7308 */ /* 0x000f220000002400 */
        /* <DEDUP_REMOVED lines=8> */
[----:B---3--:R-:W-:-:S02]  /*4790*/  FSEL R32, R32, -INF , P1 ;  /* 0xff80000020207808 */ /* 0x008fc40000800000 */
[----:B------:R-:W-:Y:S02]  /*47a0*/  R2UR UR6, R6 ;  /* 0x00000000060672ca */ /* 0x000fe400000e0000 */
[----:B------:R-:W-:-:S03]  /*47b0*/  FMNMX.FTZ R4, R32, R5, !PT ;  /* 0x0000000520047209 */ /* 0x000fc60007810000 */
[----:B------:R-:W3:Y:S01]  /*47c0*/  MUFU.TANH R27, R27 ;  /* 0x0000001b001b7308 */ /* 0x000ee20000002400 */
[----:B----4-:R-:W-:Y:S02]  /*47d0*/  FSEL R26, R26, -INF , P5 ;  /* 0xff8000001a1a7808 */ /* 0x010fe40002800000 */
[----:B------:R-:W-:-:S05]  /*47e0*/  ISETP.GT.AND P5, PT, R0, 0x18, PT ;  /* 0x000000180000780c */ /* 0x000fca0003fa4270 */
[----:B------:R-:W4:Y:S01]  /*47f0*/  MUFU.TANH R36, R36 ;  /* 0x0000002400247308 */ /* 0x000f220000002400 */
[----:B0-----:R-:W-:Y:S01]  /*4800*/  FSEL R33, R33, -INF , P6 ;  /* 0xff80000021217808 */ /* 0x001fe20003000000 */
[----:B------:R-:W-:-:S03]  /*4810*/  UIADD3 UR6, UR6, 0x28c40, URZ ;  /* 0x00028c4006067890 */ /* 0x000fc6000fffe03f */
[----:B------:R-:W-:Y:S01]  /*4820*/  FMNMX.FTZ R5, R33, R4, !PT ;  /* 0x0000000421057209 */ /* 0x000fe20007810000 */
[----:B------:R-:W-:Y:S02]  /*4830*/  UPRMT UR6, UR38, 0x654, UR6 ;  /* 0x0000065426067896 */ /* 0x000fe40008000006 */
[----:B------:R-:W0:Y:S01]  /*4840*/  MUFU.TANH R30, R30 ;  /* 0x0000001e001e7308 */ /* 0x000e220000002400 */
[----:B---3--:R-:W-:Y:S02]  /*4850*/  FSEL R27, R27, -INF , P4 ;  /* 0xff8000001b1b7808 */ /* 0x008fe40002000000 */
[----:B------:R-:W-:-:S04]  /*4860*/  ISETP.GT.AND P4, PT, R0, 0x19, PT ;  /* 0x000000190000780c */ /* 0x000fc80003f84270 */
[----:B------:R-:W-:Y:S01]  /*4870*/  SYNCS.ARRIVE.TRANS64.RED.A1T0 RZ, [UR6], RZ ;  /* 0x000000ffffff79a7 */ /* 0x000fe20008100406 */
[----:B------:R-:W3:Y:S01]  /*4880*/  MUFU.TANH R37, R37 ;  /* 0x0000002500257308 */ /* 0x000ee20000002400 */
[----:B----4-:R-:W-:-:S04]  /*4890*/  FSEL R36, R36, -INF , P5 ;  /* 0xff80000024247808 */ /* 0x010fc80002800000 */
[----:B------:R-:W-:-:S03]  /*48a0*/  FMNMX.FTZ R4, R36, R5, !PT ;  /* 0x0000000524047209 */ /* 0x000fc60007810000 */
[----:B------:R-:W4:Y:S01]  /*48b0*/  MUFU.TANH R31, R31 ;  /* 0x0000001f001f7308 */ /* 0x000f220000002400 */
[----:B0-----:R-:W-:Y:S02]  /*48c0*/  FSEL R30, R30, -INF , P3 ;  /* 0xff8000001e1e7808 */ /* 0x001fe40001800000 */
[----:B------:R-:W-:-:S05]  /*48d0*/  ISETP.GT.AND P3, PT, R0, 0x20, PT ;  /* 0x000000200000780c */ /* 0x000fca0003f64270 */
[----:B------:R-:W0:Y:S01]  /*48e0*/  MUFU.TANH R40, R40 ;  /* 0x0000002800287308 */ /* 0x000e220000002400 */
[----:B---3--:R-:W-:-:S04]  /*48f0*/  FSEL R37, R37, -INF , P4 ;  /* 0xff80000025257808 */ /* 0x008fc80002000000 */
[----:B------:R-:W-:-:S03]  /*4900*/  FMNMX.FTZ R5, R37, R4, !PT ;  /* 0x0000000425057209 */ /* 0x000fc60007810000 */
[----:B------:R-:W3:Y:S01]  /*4910*/  MUFU.TANH R34, R34 ;  /* 0x0000002200227308 */ /* 0x000ee20000002400 */
[----:B----4-:R-:W-:Y:S02]  /*4920*/  FSEL R31, R31, -INF , P2 ;  /* 0xff8000001f1f7808 */ /* 0x010fe40001000000 */
[----:B------:R-:W-:-:S05]  /*4930*/  ISETP.GT.AND P2, PT, R0, 0x21, PT ;  /* 0x000000210000780c */ /* 0x000fca0003f44270 */
[----:B------:R-:W4:Y:S01]  /*4940*/  MUFU.TANH R41, R41 ;  /* 0x0000002900297308 */ /* 0x000f220000002400 */
[----:B0-----:R-:W-:-:S04]  /*4950*/  FSEL R40, R40, -INF , P3 ;  /* 0xff80000028287808 */ /* 0x001fc80001800000 */
[----:B------:R-:W-:-:S03]  /*4960*/  FMNMX.FTZ R4, R40, R5, !PT ;  /* 0x0000000528047209 */ /* 0x000fc60007810000 */
[----:B------:R-:W0:Y:S01]  /*4970*/  MUFU.TANH R35, R35 ;  /* 0x0000002300237308 */ /* 0x000e220000002400 */
[----:B---3--:R-:W-:Y:S02]  /*4980*/  FSEL R34, R34, -INF , P1 ;  /* 0xff80000022227808 */ /* 0x008fe40000800000 */
[----:B------:R-:W-:-:S05]  /*4990*/  ISETP.GT.AND P1, PT, R0, 0x28, PT ;  /* 0x000000280000780c */ /* 0x000fca0003f24270 */
        /* <DEDUP_REMOVED lines=34> */
[----:B---3--:R-:W-:-:S04]  /*4bc0*/  FSEL R53, R53, -INF , P2 ;  /* 0xff80000035357808 */ /* 0x008fc80001000000 */
[----:B------:R-:W-:-:S03]  /*4bd0*/  FMNMX.FTZ R4, R53, R0, !PT ;  /* 0x0000000035047209 */ /* 0x000fc60007810000 */
[----:B------:R-:W3:Y:S01]  /*4be0*/  MUFU.TANH R50, R50 ;  /* 0x0000003200327308 */ /* 0x000ee20000002400 */
[----:B----4-:R-:W-:Y:S01]  /*4bf0*/  FSEL R46, R46, -INF , P1 ;  /* 0xff8000002e2e7808 */ /* 0x010fe20000800000 */
[----:B------:R-:W4:Y:S06]  /*4c00*/  SHFL.BFLY PT, R5, R4, 0x2, 0x1f ;  /* 0x0c401f0004057f89 */ /* 0x000f2c00000e0000 */
[----:B------:R-:W5:Y:S01]  /*4c10*/  MUFU.TANH R51, R51 ;  /* 0x0000003300337308 */ /* 0x000f620000002400 */
[----:B0-----:R-:W-:-:S07]  /*4c20*/  FSEL R47, R47, -INF , P6 ;  /* 0xff8000002f2f7808 */ /* 0x001fce0003000000 */
[----:B------:R-:W0:Y:S01]  /*4c30*/  MUFU.TANH R54, R54 ;  /* 0x0000003600367308 */ /* 0x000e220000002400 */
[----:B---3--:R-:W-:-:S07]  /*4c40*/  FSEL R50, R50, -INF , P5 ;  /* 0xff80000032327808 */ /* 0x008fce0002800000 */
[----:B------:R-:W3:Y:S01]  /*4c50*/  MUFU.TANH R55, R55 ;  /* 0x0000003700377308 */ /* 0x000ee20000002400 */
[----:B-----5:R-:W-:Y:S02]  /*4c60*/  FSEL R51, R51, -INF , P4 ;  /* 0xff80000033337808 */ /* 0x020fe40002000000 */
[----:B----4-:R-:W-:Y:S02]  /*4c70*/  FMNMX.FTZ R7, R4, R5, !PT ;  /* 0x0000000504077209 */ /* 0x010fe40007810000 */
[----:B------:R-:W-:-:S03]  /*4c80*/  FMNMX.FTZ R5, R26, R27, !PT ;  /* 0x0000001b1a057209 */ /* 0x000fc60007810000 */
[----:B------:R-:W4:Y:S01]  /*4c90*/  SHFL.BFLY PT, R8, R7, 0x1, 0x1f ;  /* 0x0c201f0007087f89 */ /* 0x000f2200000e0000 */
[----:B------:R-:W-:Y:S02]  /*4ca0*/  FMNMX.FTZ R0, R30, R5, !PT ;  /* 0x000000051e007209 */ /* 0x000fe40007810000 */
[----:B0-----:R-:W-:Y:S02]  /*4cb0*/  FSEL R54, R54, -INF , P3 ;  /* 0xff80000036367808 */ /* 0x001fe40001800000 */
[----:B------:R-:W-:-:S04]  /*4cc0*/  FMNMX.FTZ R5, R31, R0, !PT ;  /* 0x000000001f057209 */ /* 0x000fc80007810000 */
[----:B------:R-:W-:Y:S02]  /*4cd0*/  FMNMX.FTZ R0, R34, R5, !PT ;  /* 0x0000000522007209 */ /* 0x000fe40007810000 */
[----:B---3--:R-:W-:Y:S02]  /*4ce0*/  FSEL R55, R55, -INF , P2 ;  /* 0xff80000037377808 */ /* 0x008fe40001000000 */
[----:B------:R-:W-:-:S04]  /*4cf0*/  FMNMX.FTZ R5, R35, R0, !PT ;  /* 0x0000000023057209 */ /* 0x000fc80007810000 */
[----:B------:R-:W-:-:S04]  /*4d00*/  FMNMX.FTZ R0, R38, R5, !PT ;  /* 0x0000000526007209 */ /* 0x000fc80007810000 */
[----:B------:R-:W-:Y:S02]  /*4d10*/  FMNMX.FTZ R5, R39, R0, !PT ;  /* 0x0000000027057209 */ /* 0x000fe40007810000 */
[----:B----4-:R-:W-:Y:S02]  /*4d20*/  FMNMX.FTZ R7, R7, R8, !PT ;  /* 0x0000000807077209 */ /* 0x010fe40007810000 */
        /* <DEDUP_REMOVED lines=14> */
[----:B------:R-:W-:Y:S01]  /*4e10*/  MUFU.EX2 R24, R24 ;  /* 0x0000001800187308 */ /* 0x000fe20000000800 */
[--C-:B------:R-:W-:Y:S01]  /*4e20*/  FFMA.FTZ R32, R32, UR10, -R4.reuse ;  /* 0x0000000a20207c23 */ /* 0x100fe20008010804 */
[--C-:B------:R-:W-:Y:S01]  /*4e30*/  FFMA.FTZ R33, R33, UR10, -R4.reuse ;  /* 0x0000000a21217c23 */ /* 0x100fe20008010804 */
[----:B------:R-:W-:Y:S01]  /*4e40*/  FMNMX.FTZ R0, R54, R5, !PT ;  /* 0x0000000536007209 */ /* 0x000fe20007810000 */
[--C-:B------:R-:W-:Y:S01]  /*4e50*/  FFMA.FTZ R36, R36, UR10, -R4.reuse ;  /* 0x0000000a24247c23 */ /* 0x100fe20008010804 */
[--C-:B------:R-:W-:Y:S01]  /*4e60*/  FFMA.FTZ R37, R37, UR10, -R4.reuse ;  /* 0x0000000a25257c23 */ /* 0x100fe20008010804 */
[--C-:B------:R-:W-:Y:S01]  /*4e70*/  FFMA.FTZ R40, R40, UR10, -R4.reuse ;  /* 0x0000000a28287c23 */ /* 0x100fe20008010804 */
[----:B------:R-:W-:Y:S01]  /*4e80*/  FMNMX.FTZ R0, R55, R0, !PT ;  /* 0x0000000037007209 */ /* 0x000fe20007810000 */
[----:B------:R-:W0:Y:S01]  /*4e90*/  MUFU.EX2 R25, R25 ;  /* 0x0000001900197308 */ /* 0x000e220000000800 */
[--C-:B------:R-:W-:Y:S01]  /*4ea0*/  FFMA.FTZ R41, R41, UR10, -R4.reuse ;  /* 0x0000000a29297c23 */ /* 0x100fe20008010804 */
[--C-:B------:R-:W-:Y:S01]  /*4eb0*/  FFMA.FTZ R44, R44, UR10, -R4.reuse ;  /* 0x0000000a2c2c7c23 */ /* 0x100fe20008010804 */
[--C-:B------:R-:W-:Y:S01]  /*4ec0*/  FFMA.FTZ R45, R45, UR10, -R4.reuse ;  /* 0x0000000a2d2d7c23 */ /* 0x100fe20008010804 */
[----:B------:R-:W3:Y:S01]  /*4ed0*/  SHFL.BFLY PT, R5, R0, 0x2, 0x1f ;  /* 0x0c401f0000057f89 */ /* 0x000ee200000e0000 */
[--C-:B------:R-:W-:Y:S01]  /*4ee0*/  FFMA.FTZ R48, R48, UR10, -R4.reuse ;  /* 0x0000000a30307c23 */ /* 0x100fe20008010804 */
[--C-:B------:R-:W-:Y:S01]  /*4ef0*/  FFMA.FTZ R49, R49, UR10, -R4.reuse ;  /* 0x0000000a31317c23 */ /* 0x100fe20008010804 */
[--C-:B------:R-:W-:Y:S01]  /*4f00*/  FFMA.FTZ R52, R52, UR10, -R4.reuse ;  /* 0x0000000a34347c23 */ /* 0x100fe20008010804 */
[----:B------:R-:W-:Y:S01]  /*4f10*/  MUFU.EX2 R28, R28 ;  /* 0x0000001c001c7308 */ /* 0x000fe20000000800 */
[----:B------:R-:W-:-:S07]  /*4f20*/  FFMA.FTZ R4, R53, UR10, -R4 ;  /* 0x0000000a35047c23 */ /* 0x000fce0008010804 */
[----:B------:R-:W4:Y:S01]  /*4f30*/  MUFU.EX2 R29, R29 ;  /* 0x0000001d001d7308 */ /* 0x000f220000000800 */
[----:B0-----:R-:W-:Y:S01]  /*4f40*/  FADD.FTZ R11, R24, R25 ;  /* 0x00000019180b7221 */ /* 0x001fe20000010000 */
[----:B------:R-:W-:-:S06]  /*4f50*/  F2FP.BF16.F32.PACK_AB R152, R25, R24 ;  /* 0x000000181998723e */ /* 0x000fcc00000010ff */
[----:B------:R-:W-:Y:S01]  /*4f60*/  MUFU.EX2 R32, R32 ;  /* 0x0000002000207308 */ /* 0x000fe20000000800 */
[----:B---3--:R-:W-:-:S07]  /*4f70*/  FMNMX.FTZ R5, R0, R5, !PT ;  /* 0x0000000500057209 */ /* 0x008fce0007810000 */
[----:B------:R-:W0:Y:S01]  /*4f80*/  MUFU.EX2 R33, R33 ;  /* 0x0000002100217308 */ /* 0x000e220000000800 */
[----:B------:R-:W3:Y:S01]  /*4f90*/  SHFL.BFLY PT, R0, R5, 0x1, 0x1f ;  /* 0x0c201f0005007f89 */ /* 0x000ee200000e0000 */
[----:B----4-:R-:W-:-:S06]  /*4fa0*/  F2FP.BF16.F32.PACK_AB R154, R29, R28 ;  /* 0x0000001c1d9a723e */ /* 0x010fcc00000010ff */
[----:B------:R-:W-:Y:S08]  /*4fb0*/  MUFU.EX2 R36, R36 ;  /* 0x0000002400247308 */ /* 0x000ff00000000800 */
[----:B------:R-:W4:Y:S01]  /*4fc0*/  MUFU.EX2 R37, R37 ;  /* 0x0000002500257308 */ /* 0x000f220000000800 */
[----:B0-----:R-:W-:-:S07]  /*4fd0*/  F2FP.BF16.F32.PACK_AB R156, R33, R32 ;  /* 0x00000020219c723e */ /* 0x001fce00000010ff */
[----:B------:R-:W-:Y:S01]  /*4fe0*/  MUFU.EX2 R40, R40 ;  /* 0x0000002800287308 */ /* 0x000fe20000000800 */
[----:B---3--:R-:W-:-:S04]  /*4ff0*/  FMNMX.FTZ R0, R5, R0, !PT ;  /* 0x0000000005007209 */ /* 0x008fc80007810000 */
[C---:B------:R-:W-:Y:S01]  /*5000*/  FSETP.NEU.FTZ.AND P1, PT, R0.reuse, -INF , PT ;  /* 0xff8000000000780b */ /* 0x040fe20003f3d000 */
[----:B------:R-:W-:Y:S02]  /*5010*/  FMUL.FTZ R5, R0, UR10 ;  /* 0x0000000a00057c20 */ /* 0x000fe40008410000 */
[----:B------:R-:W0:Y:S01]  /*5020*/  MUFU.EX2 R41, R41 ;  /* 0x0000002900297308 */ /* 0x000e220000000800 */
[----:B----4-:R-:W-:Y:S02]  /*5030*/  F2FP.BF16.F32.PACK_AB R158, R37, R36 ;  /* 0x00000024259e723e */ /* 0x010fe400000010ff */
[----:B------:R-:W-:-:S05]  /*5040*/  FSEL R8, R5, RZ, P1 ;  /* 0x000000ff05087208 */ /* 0x000fca0000800000 */
        /* <DEDUP_REMOVED lines=14> */
[----:B------:R-:W3:Y:S01]  /*5130*/  MUFU.EX2 R27, R27 ;  /* 0x0000001b001b7308 */ /* 0x000ee20000000800 */
[--C-:B------:R-:W-:Y:S01]  /*5140*/  FFMA.FTZ R51, R51, UR10, -R8.reuse ;  /* 0x0000000a33337c23 */ /* 0x100fe20008010808 */
[--C-:B------:R-:W-:Y:S01]  /*5150*/  FFMA.FTZ R54, R54, UR10, -R8.reuse ;  /* 0x0000000a36367c23 */ /* 0x100fe20008010808 */
[----:B------:R-:W-:Y:S01]  /*5160*/  FFMA.FTZ R8, R55, UR10, -R8 ;  /* 0x0000000a37087c23 */ /* 0x000fe20008010808 */
[----:B0-----:R-:W-:-:S04]  /*5170*/  F2FP.BF16.F32.PACK_AB R160, R41, R40 ;  /* 0x0000002829a0723e */ /* 0x001fc800000010ff */
[----:B------:R-:W-:Y:S08]  /*5180*/  MUFU.EX2 R30, R30 ;  /* 0x0000001e001e7308 */ /* 0x000ff00000000800 */
[----:B------:R-:W0:Y:S01]  /*5190*/  MUFU.EX2 R31, R31 ;  /* 0x0000001f001f7308 */ /* 0x000e220000000800 */
[----:B---3--:R-:W-:-:S07]  /*51a0*/  F2FP.BF16.F32.PACK_AB R153, R27, R26 ;  /* 0x0000001a1b99723e */ /* 0x008fce00000010ff */
[----:B------:R-:W3:Y:S08]  /*51b0*/  MUFU.EX2 R34, R34 ;  /* 0x0000002200227308 */ /* 0x000ef00000000800 */
[----:B------:R4:W-:Y:S01]  /*51c0*/  MUFU.EX2 R5, R4 ;  /* 0x0000000400057308 */ /* 0x0009e20000000800 */
[----:B0-----:R-:W-:-:S05]  /*51d0*/  F2FP.BF16.F32.PACK_AB R155, R31, R30 ;  /* 0x0000001e1f9b723e */ /* 0x001fca00000010ff */
[----:B------:R0:W-:Y:S02]  /*51e0*/  STSM.16.M88.4 [R18+0x26800], R152 ;  /* 0x0268009812007844 */ /* 0x0001e40000000200 */
[----:B------:R-:W5:Y:S01]  /*51f0*/  MUFU.EX2 R35, R35 ;  /* 0x0000002300237308 */ /* 0x000f620000000800 */
[----:B----4-:R-:W-:Y:S01]  /*5200*/  FADD.FTZ R4, R28, R11 ;  /* 0x0000000b1c047221 */ /* 0x010fe20000010000 */
[----:B------:R-:W-:-:S03]  /*5210*/  FADD.FTZ R11, R26, R27 ;  /* 0x0000001b1a0b7221 */ /* 0x000fc60000010000 */
[----:B------:R-:W-:Y:S01]  /*5220*/  FADD.FTZ R13, R29, R4 ;  /* 0x000000041d0d7221 */ /* 0x000fe20000010000 */
[----:B------:R-:W-:Y:S02]  /*5230*/  FADD.FTZ R4, R30, R11 ;  /* 0x0000000b1e047221 */ /* 0x000fe40000010000 */
[----:B------:R-:W4:Y:S01]  /*5240*/  MUFU.EX2 R38, R38 ;  /* 0x0000002600267308 */ /* 0x000f220000000800 */
[----:B------:R-:W-:Y:S01]  /*5250*/  FADD.FTZ R10, R32, R13 ;  /* 0x0000000d200a7221 */ /* 0x000fe20000010000 */
[----:B------:R-:W-:-:S03]  /*5260*/  FADD.FTZ R11, R31, R4 ;  /* 0x000000041f0b7221 */ /* 0x000fc60000010000 */
[----:B------:R-:W-:Y:S01]  /*5270*/  FADD.FTZ R13, R33, R10 ;  /* 0x0000000a210d7221 */ /* 0x000fe20000010000 */
[----:B---3--:R-:W-:Y:S02]  /*5280*/  FADD.FTZ R4, R34, R11 ;  /* 0x0000000b22047221 */ /* 0x008fe40000010000 */
[----:B------:R-:W3:Y:S01]  /*5290*/  MUFU.EX2 R39, R39 ;  /* 0x0000002700277308 */ /* 0x000ee20000000800 */
[----:B------:R-:W-:Y:S01]  /*52a0*/  FADD.FTZ R10, R36, R13 ;  /* 0x0000000d240a7221 */ /* 0x000fe20000010000 */
[C---:B-----5:R-:W-:Y:S01]  /*52b0*/  FADD.FTZ R11, R35.reuse, R4 ;  /* 0x00000004230b7221 */ /* 0x060fe20000010000 */
[----:B------:R-:W-:Y:S02]  /*52c0*/  F2FP.BF16.F32.PACK_AB R157, R35, R34 ;  /* 0x00000022239d723e */ /* 0x000fe400000010ff */
[----:B------:R-:W-:-:S03]  /*52d0*/  FADD.FTZ R13, R37, R10 ;  /* 0x0000000a250d7221 */ /* 0x000fc60000010000 */
[----:B------:R-:W5:Y:S01]  /*52e0*/  MUFU.EX2 R42, R42 ;  /* 0x0000002a002a7308 */ /* 0x000f620000000800 */
[----:B----4-:R-:W-:Y:S01]  /*52f0*/  FADD.FTZ R4, R38, R11 ;  /* 0x0000000b26047221 */ /* 0x010fe20000010000 */
[----:B------:R-:W-:-:S04]  /*5300*/  FADD.FTZ R10, R40, R13 ;  /* 0x0000000d280a7221 */ /* 0x000fc80000010000 */
[----:B------:R-:W-:Y:S02]  /*5310*/  FADD.FTZ R15, R41, R10 ;  /* 0x0000000a290f7221 */ /* 0x000fe40000010000 */
[----:B------:R-:W4:Y:S01]  /*5320*/  MUFU.EX2 R43, R43 ;  /* 0x0000002b002b7308 */ /* 0x000f220000000800 */
[C---:B---3--:R-:W-:Y:S01]  /*5330*/  FADD.FTZ R13, R39.reuse, R4 ;  /* 0x00000004270d7221 */ /* 0x048fe20000010000 */
[----:B------:R-:W-:-:S05]  /*5340*/  F2FP.BF16.F32.PACK_AB R159, R39, R38 ;  /* 0x00000026279f723e */ /* 0x000fca00000010ff */
[----:B------:R0:W-:Y:S01]  /*5350*/  STSM.16.M88.4 [R23], R156 ;  /* 0x0000009c17007844 */ /* 0x0001e20000000200 */
[----:B------:R-:W3:Y:S01]  /*5360*/  MUFU.EX2 R44, R44 ;  /* 0x0000002c002c7308 */ /* 0x000ee20000000800 */
[----:B-----5:R-:W-:-:S07]  /*5370*/  FADD.FTZ R4, R42, R13 ;  /* 0x0000000d2a047221 */ /* 0x020fce0000010000 */
[----:B------:R-:W-:Y:S01]  /*5380*/  MUFU.EX2 R46, R46 ;  /* 0x0000002e002e7308 */ /* 0x000fe20000000800 */
[C---:B----4-:R-:W-:Y:S01]  /*5390*/  FADD.FTZ R13, R43.reuse, R4 ;  /* 0x000000042b0d7221 */ /* 0x050fe20000010000 */
[----:B------:R-:W-:-:S06]  /*53a0*/  F2FP.BF16.F32.PACK_AB R161, R43, R42 ;  /* 0x0000002a2ba1723e */ /* 0x000fcc00000010ff */
[----:B------:R-:W4:Y:S01]  /*53b0*/  MUFU.EX2 R45, R45 ;  /* 0x0000002d002d7308 */ /* 0x000f220000000800 */
[----:B---3--:R-:W-:-:S07]  /*53c0*/  FADD.FTZ R4, R44, R15 ;  /* 0x0000000f2c047221 */ /* 0x008fce0000010000 */
[----:B------:R-:W3:Y:S08]  /*53d0*/  MUFU.EX2 R47, R47 ;  /* 0x0000002f002f7308 */ /* 0x000ef00000000800 */
[----:B------:R-:W-:Y:S01]  /*53e0*/  MUFU.EX2 R48, R48 ;  /* 0x0000003000307308 */ /* 0x000fe20000000800 */
[C---:B----4-:R-:W-:Y:S01]  /*53f0*/  F2FP.BF16.F32.PACK_AB R162, R45.reuse, R44 ;  /* 0x0000002c2da2723e */ /* 0x050fe200000010ff */
[----:B------:R-:W-:-:S06]  /*5400*/  FADD.FTZ R45, R45, R4 ;  /* 0x000000042d2d7221 */ /* 0x000fcc0000010000 */
[----:B------:R-:W4:Y:S01]  /*5410*/  MUFU.EX2 R49, R49 ;  /* 0x0000003100317308 */ /* 0x000f220000000800 */
[----:B---3--:R-:W-:-:S05]  /*5420*/  F2FP.BF16.F32.PACK_AB R163, R47, R46 ;  /* 0x0000002e2fa3723e */ /* 0x008fca00000010ff */
[----:B------:R0:W-:Y:S02]  /*5430*/  STSM.16.M88.4 [R19], R160 ;  /* 0x000000a013007844 */ /* 0x0001e40000000200 */
[----:B------:R-:W-:Y:S08]  /*5440*/  MUFU.EX2 R50, R50 ;  /* 0x0000003200327308 */ /* 0x000ff00000000800 */
[----:B------:R-:W3:Y:S01]  /*5450*/  MUFU.EX2 R51, R51 ;  /* 0x0000003300337308 */ /* 0x000ee20000000800 */
[----:B----4-:R-:W-:Y:S01]  /*5460*/  F2FP.BF16.F32.PACK_AB R164, R49, R48 ;  /* 0x0000003031a4723e */ /* 0x010fe200000010ff */
[----:B------:R-:W-:-:S04]  /*5470*/  FADD.FTZ R48, R48, R45 ;  /* 0x0000002d30307221 */ /* 0x000fc80000010000 */
[----:B------:R-:W-:Y:S02]  /*5480*/  FADD.FTZ R49, R49, R48 ;  /* 0x0000003031317221 */ /* 0x000fe40000010000 */
[----:B------:R-:W4:Y:S08]  /*5490*/  MUFU.EX2 R52, R52 ;  /* 0x0000003400347308 */ /* 0x000f300000000800 */
[----:B------:R-:W-:Y:S01]  /*54a0*/  MUFU.EX2 R54, R54 ;  /* 0x0000003600367308 */ /* 0x000fe20000000800 */
[----:B---3--:R-:W-:-:S07]  /*54b0*/  F2FP.BF16.F32.PACK_AB R165, R51, R50 ;  /* 0x0000003233a5723e */ /* 0x008fce00000010ff */
[----:B------:R3:W5:Y:S01]  /*54c0*/  MUFU.EX2 R11, R8 ;  /* 0x00000008000b7308 */ /* 0x0007620000000800 */
[----:B----4-:R-:W-:Y:S01]  /*54d0*/  F2FP.BF16.F32.PACK_AB R166, R5, R52 ;  /* 0x0000003405a6723e */ /* 0x010fe200000010ff */
[----:B------:R-:W-:-:S04]  /*54e0*/  FADD.FTZ R4, R52, R49 ;  /* 0x0000003134047221 */ /* 0x000fc80000010000 */
[----:B------:R-:W-:Y:S01]  /*54f0*/  FADD.FTZ R4, R5, R4 ;  /* 0x0000000405047221 */ /* 0x000fe20000010000 */
[----:B---3--:R-:W-:-:S04]  /*5500*/  FADD.FTZ R8, R46, R13 ;  /* 0x0000000d2e087221 */ /* 0x008fc80000010000 */
[----:B------:R-:W-:-:S04]  /*5510*/  FADD.FTZ R47, R47, R8 ;  /* 0x000000082f2f7221 */ /* 0x000fc80000010000 */
[----:B------:R-:W-:Y:S01]  /*5520*/  FADD.FTZ R50, R50, R47 ;  /* 0x0000002f32327221 */ /* 0x000fe20000010000 */
[----:B-----5:R-:W-:-:S03]  /*5530*/  F2FP.BF16.F32.PACK_AB R167, R11, R54 ;  /* 0x000000360ba7723e */ /* 0x020fc600000010ff */
[----:B------:R-:W-:Y:S02]  /*5540*/  FADD.FTZ R51, R51, R50 ;  /* 0x0000003233337221 */ /* 0x000fe40000010000 */
[----:B------:R0:W-:Y:S02]  /*5550*/  STSM.16.M88.4 [R22], R164 ;  /* 0x000000a416007844 */ /* 0x0001e40000000200 */
[----:B------:R-:W-:-:S04]  /*5560*/  FADD.FTZ R54, R54, R51 ;  /* 0x0000003336367221 */ /* 0x000fc80000010000 */
[----:B------:R-:W-:Y:S01]  /*5570*/  FADD.FTZ R5, R11, R54 ;  /* 0x000000360b057221 */ /* 0x000fe20000010000 */
[----:B------:R-:W-:Y:S06]  /*5580*/  @!P0 BRA `(.L_x_3574) ;  /* 0x0000000000048947 */ /* 0x000fec0003800000 */
[----:B------:R-:W-:Y:S01]  /*5590*/  BPT.TRAP 0x1 ;  /* 0x000000040000795c */ /* 0x000fe20000300000 */
.L_x_3574:
[----:B------:R3:W4:Y:S01]  /*55a0*/  SYNCS.PHASECHK.TRANS64.TRYWAIT P1, [R6+URZ+0x28c50], R9 ;  /* 0x028c5009060075a7 */ /* 0x000722000802017f */
[----:B------:R-:W-:Y:S05]  /*55b0*/  @!P0 BRA `(.L_x_3575) ;  /* 0x0000000000048947 */ /* 0x000fea0003800000 */
[----:B------:R-:W-:Y:S01]  /*55c0*/  BPT.TRAP 0x1 ;  /* 0x000000040000795c */ /* 0x000fe20000300000 */
.L_x_3575:
[----:B------:R-:W-:Y:S01]  /*55d0*/  ULOP3.LUT UR54, UR54, 0x2000000, URZ, 0xfc, !UPT ;  /* 0x0200000036367892 */ /* 0x000fe2000f8efc3f */
[----:B----4-:R-:W-:Y:S11]  /*55e0*/  @P1 BRA `(.L_x_3576) ;  /* 0x0000000000081947 */ /* 0x010ff60003800000 */
[----:B------:R-:W4:Y:S02]  /*55f0*/  SYNCS.PHASECHK.TRANS64.TRYWAIT P1, [R6+URZ+0x28c50], R9 ;  /* 0x028c5009060075a7 */ /* 0x000f24000802017f */
[----:B----4-:R-:W-:Y:S05]  /*5600*/  @!P1 BRA `(.L_x_3577) ;  /* 0x000000d000449947 */ /* 0x010fea0003800000 */
.L_x_3576:
[----:B------:R-:W-:Y:S01]  /*5610*/  ULEA UR11, UR48, UR54, 0xc ;  /* 0x00000036300b7291 */ /* 0x000fe2000f8e603f */
[----:B------:R-:W-:Y:S01]  /*5620*/  WARPGROUP.ARRIVE ;  /* 0x00000000000079c5 */ /* 0x000fe20000000000 */
[----:B------:R-:W-:-:S05]  /*5630*/  UMOV UR7, 0x40000040 ;  /* 0x4000004000077882 */ /* 0x000fca0000000000 */
[----:B------:R-:W-:Y:S02]  /*5640*/  UMOV UR6, UR11 ;  /* 0x0000000b00067c82 */ /* 0x000fe40008000000 */
[----:B------:R-:W-:Y:S01]  /*5650*/  HGMMA.64x256x16.F32.BF16 R24, R152, gdesc[UR4].tnspB, RZ, !UPT, gsb0 ;  /* 0x43e0000498187df0 */ /* 0x000fe2000c0018ff */
[----:B------:R-:W-:Y:S01]  /*5660*/  UIADD3 UR6, UR11, 0x80, URZ ;  /* 0x000000800b067890 */ /* 0x000fe2000fffe03f */
[----:B------:R-:W-:Y:S01]  /*5670*/  UMOV UR7, 0x40000040 ;  /* 0x4000004000077882 */ /* 0x000fe20000000000 */
[----:B------:R-:W-:Y:S02]  /*5680*/  WARPGROUP.DEPBAR.LE gsb0, 0x0 ;  /* 0x00008000000079c5 */ /* 0x000fe40000010000 */
[----:B------:R-:W-:-:S15]  /*5690*/  WARPGROUP.ARRIVE ;  /* 0x00000000000079c5 */ /* 0x000fde0000000000 */
[----:B------:R-:W-:-:S08]  /*56a0*/  NOP ;  /* 0x0000000000007918 */ /* 0x000fd00000000000 */
[----:B------:R-:W-:Y:S01]  /*56b0*/  HGMMA.64x256x16.F32.BF16 R24, R156, gdesc[UR4].tnspB, R24, gsb0 ;  /* 0x43e000049c187df0 */ /* 0x000fe20008001818 */
        /* <DEDUP_REMOVED lines=18> */
[----:B-----5:R-:W5:Y:S02]  /*57e0*/  FENCE.VIEW.ASYNC.S ;  /* 0x00000000000073c6 */ /* 0x020f640000000000 */
[----:B-----5:R-:W-:Y:S01]  /*57f0*/  NOP ;  /* 0x0000000000007918 */ /* 0x020fe20000000000 */
[----:B------:R-:W-:Y:S06]  /*5800*/  BAR.ARV 0xe, 0x100 ;  /* 0x0384000000007b1d */ /* 0x000fec0000002000 */
[----:B------:R-:W-:Y:S05]  /*5810*/  @!P0 BRA `(.L_x_3578) ;  /* 0x0000000000048947 */ /* 0x000fea0003800000 */
[----:B------:R-:W-:Y:S01]  /*5820*/  BPT.TRAP 0x1 ;  /* 0x000000040000795c */ /* 0x000fe20000300000 */
.L_x_3578:
[----:B------:R-:W-:Y:S01]  /*5830*/  R2UR UR6, R6 ;  /* 0x00000000060672ca */ /* 0x000fe200000e0000 */
[----:B------:R-:W-:-:S04]  /*5840*/  UIADD3 UR20, UR52, -0x2, URZ ;  /* 0xfffffffe34147890 */ /* 0x000fc8000fffe03f */
[----:B------:R-:W-:-:S06]  /*5850*/  UISETP.GE.AND UP0, UPT, UR20, UR49, UPT ;  /* 0x000000311400728c */ /* 0x000fcc000bf06270 */
[----:B------:R-:W-:Y:S02]  /*5860*/  PLOP3.LUT P1, PT, PT, PT, UP0, 0x80, 0x0 ;  /* 0x000000000000781c */ /* 0x000fe40003f2f008 */
[----:B------:R-:W-:-:S04]  /*5870*/  UIADD3 UR6, UR6, 0x28c60, URZ ;  /* 0x00028c6006067890 */ /* 0x000fc8000fffe03f */
[----:B------:R-:W-:-:S09]  /*5880*/  UPRMT UR6, UR38, 0x654, UR6 ;  /* 0x0000065426067896 */ /* 0x000fd20008000006 */
[----:B------:R-:W-:Y:S01]  /*5890*/  SYNCS.ARRIVE.TRANS64.RED.A1T0 RZ, [UR6], RZ ;  /* 0x000000ffffff79a7 */ /* 0x000fe20008100406 */
[----:B------:R-:W-:Y:S05]  /*58a0*/  @!P1 BRA `(.L_x_3579) ;  /* 0x0000001c00549947 */ /* 0x000fea0003800000 */
[----:B------:R-:W-:Y:S01]  /*58b0*/  IMAD.MOV.U32 R8, RZ, RZ, R0 ;  /* 0x000000ffff087224 */ /* 0x000fe200078e0000 */
[----:B------:R-:W-:Y:S01]  /*58c0*/  UMOV UR23, UR48 ;  /* 0x0000003000177c82 */ /* 0x000fe20008000000 */
[----:B-1234-:R-:W-:Y:S01]  /*58d0*/  IMAD.MOV.U32 R9, RZ, RZ, R7 ;  /* 0x000000ffff097224 */ /* 0x01efe200078e0007 */
[----:B------:R-:W-:Y:S01]  /*58e0*/  ULDC UR24, c[0x0][0x9d8] ;  /* 0x0002760000187ab9 */ /* 0x000fe20000000800 */
[----:B------:R-:W-:-:S05]  /*58f0*/  ULDC UR21, c[0x0][0x988] ;  /* 0x0002620000157ab9 */ /* 0x000fca0000000800 */
.L_x_3590:
[----:B------:R-:W-:Y:S01]  /*5900*/  UIADD3 UR48, UR23, 0x1, URZ ;  /* 0x0000000117307890 */ /* 0x000fe2000fffe03f */
[----:B------:R-:W-:Y:S01]  /*5910*/  UMOV UR6, UR20 ;  /* 0x0000001400067c82 */ /* 0x000fe20008000000 */
[----:B------:R-:W-:Y:S02]  /*5920*/  UIADD3 UR20, UR20, -0x1, URZ ;  /* 0xffffffff14147890 */ /* 0x000fe4000fffe03f */
[----:B------:R-:W-:-:S04]  /*5930*/  UISETP.NE.AND UP0, UPT, UR48, 0x2, UPT ;  /* 0x000000023000788c */ /* 0x000fc8000bf05270 */
[----:B------:R-:W-:Y:S02]  /*5940*/  USEL UR7, URZ, 0x1, UP0 ;  /* 0x000000013f077887 */ /* 0x000fe40008000000 */
[----:B------:R-:W-:Y:S02]  /*5950*/  USEL UR48, UR48, URZ, UP0 ;  /* 0x0000003f30307287 */ /* 0x000fe40008000000 */
[----:B------:R-:W-:Y:S02]  /*5960*/  ULOP3.LUT UR36, UR36, UR7, URZ, 0x3c, !UPT ;  /* 0x0000000724247292 */ /* 0x000fe4000f8e3c3f */
[----:B------:R-:W-:Y:S01]  /*5970*/  UISETP.GT.AND UP0, UPT, UR6, UR49, UPT ;  /* 0x000000310600728c */ /* 0x000fe2000bf04270 */
[----:B-12---:R-:W-:Y:S10]  /*5980*/  @!P0 BRA `(.L_x_3580) ;  /* 0x0000000000048947 */ /* 0x006ff40003800000 */
[----:B------:R-:W-:Y:S01]  /*5990*/  BPT.TRAP 0x1 ;  /* 0x000000040000795c */ /* 0x000fe20000300000 */
.L_x_3580:
[----:B------:R-:W-:Y:S01]  /*59a0*/  ULEA UR22, UR48, UR39, 0x3 ;  /* 0x0000002730167291 */ /* 0x000fe2000f8e183f */
[----:B------:R-:W-:-:S05]  /*59b0*/  IMAD.U32 R6, RZ, RZ, UR36 ;  /* 0x00000024ff067e24 */ /* 0x000fca000f8e00ff */
[----:B------:R-:W-:-:S04]  /*59c0*/  SHF.L.U32 R6, R6, 0x1f, RZ ;  /* 0x0000001f06067819 */ /* 0x000fc800000006ff */
[----:B------:R1:W2:Y:S01]  /*59d0*/  SYNCS.PHASECHK.TRANS64.TRYWAIT P1, [UR22+0x28c30], R6 ;  /* 0x028c3006ff0075a7 */ /* 0x0002a20008020156 */
[----:B------:R-:W-:Y:S05]  /*59e0*/  @!P0 BRA `(.L_x_3581) ;  /* 0x0000000000048947 */ /* 0x000fea0003800000 */
[----:B------:R-:W-:Y:S01]  /*59f0*/  BPT.TRAP 0x1 ;  /* 0x000000040000795c */ /* 0x000fe20000300000 */
.L_x_3581:
[----:B--2---:R-:W-:Y:S05]  /*5a00*/  @P1 BRA `(.L_x_3582) ;  /* 0x0000000000081947 */ /* 0x004fea0003800000 */
[----:B------:R-:W2:Y:S02]  /*5a10*/  SYNCS.PHASECHK.TRANS64.TRYWAIT P1, [UR22+0x28c30], R6 ;  /* 0x028c3006ff0075a7 */ /* 0x000ea40008020156 */
[----:B--2---:R-:W-:Y:S05]  /*5a20*/  @!P1 BRA `(.L_x_3583) ;  /* 0x000000cc00509947 */ /* 0x004fea0003800000 */
.L_x_3582:
[----:B------:R-:W-:Y:S01]  /*5a30*/  R2UR UR18, R3 ;  /* 0x00000000031272ca */ /* 0x000fe200000e0000 */
[----:B------:R-:W-:Y:S01]  /*5a40*/  UIADD3 UR6, UR39, 0x20400, URZ ;  /* 0x0002040027067890 */ /* 0x000fe2000fffe03f */
[----:B0-----:R-:W-:Y:S01]  /*5a50*/  WARPGROUP.ARRIVE ;  /* 0x00000000000079c5 */ /* 0x001fe20000000000 */
        /* <DEDUP_REMOVED lines=10> */
[----:B------:R-:W-:Y:S02]  /*5b00*/  UIADD3 UR10, UR18, 0x4, URZ ;  /* 0x00000004120a7890 */ /* 0x000fe4000fffe03f */
[----:B------:R-:W-:-:S03]  /*5b10*/  UIADD3 UR14, UR18, 0x6, URZ ;  /* 0x00000006120e7890 */ /* 0x000fc6000fffe03f */
[----:B------:R-:W-:Y:S03]  /*5b20*/  HGMMA.64x64x16.F32.BF16 R152, gdesc[UR16], RZ, !UPT, gsb0 ;  /* 0x00e00000109879f0 */ /* 0x000fe6000c0018ff */
        /* <DEDUP_REMOVED lines=12> */
.L_x_3584:
        /* <DEDUP_REMOVED lines=18> */
[----:B------:R-:W-:Y:S01]  /*5d10*/  UMOV UR10, UR21 ;  /* 0x00000015000a7c82 */ /* 0x000fe20008000000 */
[----:B------:R-:W-:Y:S01]  /*5d20*/  FMUL.FTZ R155, R155, UR24 ;  /* 0x000000189b9b7c20 */ /* 0x000fe20008410000 */
[----:B------:R-:W-:Y:S01]  /*5d30*/  FMUL.FTZ R158, R158, UR24 ;  /* 0x000000189e9e7c20 */ /* 0x000fe20008410000 */
[----:B------:R-:W-:Y:S01]  /*5d40*/  FMUL.FTZ R159, R159, UR24 ;  /* 0x000000189f9f7c20 */ /* 0x000fe20008410000 */
[----:B------:R-:W3:Y:S01]  /*5d50*/  MUFU.TANH R11, R11 ;  /* 0x0000000b000b7308 */ /* 0x000ee20000002400 */
[----:B--2---:R-:W-:Y:S01]  /*5d60*/  FMNMX.FTZ R7, R0, R9, !PT ;  /* 0x0000000900077209 */ /* 0x004fe20007810000 */
[----:B------:R-:W-:Y:S01]  /*5d70*/  FMUL.FTZ R162, R162, UR24 ;  /* 0x00000018a2a27c20 */ /* 0x000fe20008410000 */
[----:B------:R-:W-:Y:S01]  /*5d80*/  FMUL.FTZ R172, R182, UR24 ;  /* 0x00000018b6ac7c20 */ /* 0x000fe20008410000 */
[----:B------:R-:W-:Y:S01]  /*5d90*/  FMUL.FTZ R173, R183, UR24 ;  /* 0x00000018b7ad7c20 */ /* 0x000fe20008410000 */
[----:B------:R-:W-:Y:S01]  /*5da0*/  ISETP.NE.AND P1, PT, R17, RZ, PT ;  /* 0x000000ff1100720c */ /* 0x000fe20003f25270 */
[----:B------:R-:W-:-:S02]  /*5db0*/  UIADD3 UR6, UR22, 0x28c40, URZ ;  /* 0x00028c4016067890 */ /* 0x000fc4000fffe03f */
[----:B------:R-:W2:Y:S01]  /*5dc0*/  MUFU.TANH R12, R12 ;  /* 0x0000000c000c7308 */ /* 0x000ea20000002400 */
[----:B0-----:R-:W-:Y:S01]  /*5dd0*/  FMNMX.FTZ R7, R10, R7, !PT ;  /* 0x000000070a077209 */ /* 0x001fe20007810000 */
[----:B------:R-:W-:-:S06]  /*5de0*/  UPRMT UR6, UR38, 0x654, UR6 ;  /* 0x0000065426067896 */ /* 0x000fcc0008000006 */
[----:B------:R-:W0:Y:S01]  /*5df0*/  MUFU.TANH R13, R13 ;  /* 0x0000000d000d7308 */ /* 0x000e220000002400 */
[----:B---3--:R-:W-:Y:S02]  /*5e00*/  FMNMX.FTZ R7, R11, R7, !PT ;  /* 0x000000070b077209 */ /* 0x008fe40007810000 */
[----:B------:R-:W-:Y:S05]  /*5e10*/  SYNCS.ARRIVE.TRANS64.RED.A1T0 RZ, [UR6], RZ ;  /* 0x000000ffffff79a7 */ /* 0x000fea0008100406 */
[----:B------:R-:W3:Y:S01]  /*5e20*/  MUFU.TANH R14, R14 ;  /* 0x0000000e000e7308 */ /* 0x000ee20000002400 */
[----:B--2---:R-:W-:-:S07]  /*5e30*/  FMNMX.FTZ R7, R12, R7, !PT ;  /* 0x000000070c077209 */ /* 0x004fce0007810000 */
[----:B------:R-:W2:Y:S01]  /*5e40*/  MUFU.TANH R15, R15 ;  /* 0x0000000f000f7308 */ /* 0x000ea20000002400 */
[----:B0-----:R-:W-:-:S07]  /*5e50*/  FMNMX.FTZ R7, R13, R7, !PT ;  /* 0x000000070d077209 */ /* 0x001fce0007810000 */
[----:B------:R-:W0:Y:S01]  /*5e60*/  MUFU.TANH R20, R20 ;  /* 0x0000001400147308 */ /* 0x000e220000002400 */
[----:B---3--:R-:W-:-:S07]  /*5e70*/  FMNMX.FTZ R7, R14, R7, !PT ;  /* 0x000000070e077209 */ /* 0x008fce0007810000 */
        /* <DEDUP_REMOVED lines=16> */
[----:B------:R-:W-:Y:S01]  /*5f80*/  MUFU.TANH R155, R155 ;  /* 0x0000009b009b7308 */ /* 0x000fe20000002400 */
[----:B---3--:R-:W-:-:S07]  /*5f90*/  FMNMX.FTZ R7, R164, R7, !PT ;  /* 0x00000007a4077209 */ /* 0x008fce0007810000 */
[----:B------:R-:W-:Y:S01]  /*5fa0*/  MUFU.TANH R158, R158 ;  /* 0x0000009e009e7308 */ /* 0x000fe20000002400 */
[----:B--2---:R-:W-:-:S05]  /*5fb0*/  FMNMX.FTZ R7, R165, R7, !PT ;  /* 0x00000007a5077209 */ /* 0x004fca0007810000 */
[----:B------:R-:W0:Y:S02]  /*5fc0*/  SHFL.BFLY PT, R161, R7, 0x2, 0x1f ;  /* 0x0c401f0007a17f89 */ /* 0x000e2400000e0000 */
[----:B------:R-:W-:Y:S08]  /*5fd0*/  MUFU.TANH R159, R159 ;  /* 0x0000009f009f7308 */ /* 0x000ff00000002400 */
[----:B------:R-:W-:Y:S08]  /*5fe0*/  MUFU.TANH R162, R162 ;  /* 0x000000a200a27308 */ /* 0x000ff00000002400 */
[----:B------:R-:W-:Y:S01]  /*5ff0*/  MUFU.TANH R172, R172 ;  /* 0x000000ac00ac7308 */ /* 0x000fe20000002400 */
[----:B0-----:R-:W-:Y:S01]  /*6000*/  FMNMX.FTZ R7, R7, R161, !PT ;  /* 0x000000a107077209 */ /* 0x001fe20007810000 */
[----:B------:R-:W-:-:S06]  /*6010*/  FMUL.FTZ R161, R154, UR24 ;  /* 0x000000189aa17c20 */ /* 0x000fcc0008410000 */
[----:B------:R-:W-:Y:S01]  /*6020*/  MUFU.TANH R173, R173 ;  /* 0x000000ad00ad7308 */ /* 0x000fe20000002400 */
[----:B------:R-:W0:Y:S07]  /*6030*/  SHFL.BFLY PT, R168, R7, 0x1, 0x1f ;  /* 0x0c201f0007a87f89 */ /* 0x000e2e00000e0000 */
[----:B------:R-:W-:Y:S01]  /*6040*/  MUFU.TANH R161, R161 ;  /* 0x000000a100a17308 */ /* 0x000fe20000002400 */
[----:B0-----:R-:W-:-:S05]  /*6050*/  FMNMX.FTZ R7, R7, R168, !PT ;  /* 0x000000a807077209 */ /* 0x001fca0007810000 */
[C---:B------:R-:W-:Y:S01]  /*6060*/  FADD.FTZ R9, -R7.reuse, R9 ;  /* 0x0000000907097221 */ /* 0x040fe20000010100 */
[----:B------:R-:W-:-:S03]  /*6070*/  FMUL.FTZ R154, R7, UR10 ;  /* 0x0000000a079a7c20 */ /* 0x000fc60008410000 */
[----:B------:R-:W-:Y:S01]  /*6080*/  FMUL.FTZ R9, R9, UR10 ;  /* 0x0000000a09097c20 */ /* 0x000fe20008410000 */
        /* <DEDUP_REMOVED lines=13> */
[----:B------:R-:W2:Y:S01]  /*6160*/  MUFU.EX2 R0, R0 ;  /* 0x0000000000007308 */ /* 0x000ea20000000800 */
[--C-:B------:R-:W-:Y:S01]  /*6170*/  FFMA.FTZ R157, R157, UR10, -R154.reuse ;  /* 0x0000000a9d9d7c23 */ /* 0x100fe2000801089a */
[--C-:B------:R-:W-:Y:S01]  /*6180*/  FFMA.FTZ R160, R160, UR10, -R154.reuse ;  /* 0x0000000aa0a07c23 */ /* 0x100fe2000801089a */
[--C-:B------:R-:W-:Y:S01]  /*6190*/  FFMA.FTZ R164, R164, UR10, -R154.reuse ;  /* 0x0000000aa4a47c23 */ /* 0x100fe2000801089a */
[----:B------:R-:W-:-:S04]  /*61a0*/  FFMA.FTZ R165, R165, UR10, -R154 ;  /* 0x0000000aa5a57c23 */ /* 0x000fc8000801089a */
[----:B------:R3:W4:Y:S01]  /*61b0*/  MUFU.EX2 R152, R10 ;  /* 0x0000000a00987308 */ /* 0x0007220000000800 */
[-C--:B0-----:R-:W-:Y:S01]  /*61c0*/  FMUL.FTZ R24, R24, R9.reuse ;  /* 0x0000000918187220 */ /* 0x081fe20000410000 */
[-C--:B------:R-:W-:Y:S01]  /*61d0*/  FMUL.FTZ R25, R25, R9.reuse ;  /* 0x0000000919197220 */ /* 0x080fe20000410000 */
[-C--:B------:R-:W-:Y:S01]  /*61e0*/  FMUL.FTZ R28, R28, R9.reuse ;  /* 0x000000091c1c7220 */ /* 0x080fe20000410000 */
[-C--:B------:R-:W-:Y:S01]  /*61f0*/  FMUL.FTZ R29, R29, R9.reuse ;  /* 0x000000091d1d7220 */ /* 0x080fe20000410000 */
[-C--:B------:R-:W-:Y:S01]  /*6200*/  FMUL.FTZ R32, R32, R9.reuse ;  /* 0x0000000920207220 */ /* 0x080fe20000410000 */
[-C--:B------:R-:W-:Y:S01]  /*6210*/  FMUL.FTZ R33, R33, R9.reuse ;  /* 0x0000000921217220 */ /* 0x080fe20000410000 */
[-C--:B------:R-:W-:Y:S01]  /*6220*/  FMUL.FTZ R36, R36, R9.reuse ;  /* 0x0000000924247220 */ /* 0x080fe20000410000 */
[----:B------:R0:W-:Y:S01]  /*6230*/  MUFU.EX2 R169, R12 ;  /* 0x0000000c00a97308 */ /* 0x0001e20000000800 */
[----:B--2---:R-:W-:Y:S01]  /*6240*/  FFMA.FTZ R154, R9, R4, R0 ;  /* 0x00000004099a7223 */ /* 0x004fe20000010000 */
[----:B---3--:R-:W-:Y:S01]  /*6250*/  FMUL.FTZ R10, R163, UR24 ;  /* 0x00000018a30a7c20 */ /* 0x008fe20008410000 */
[----:B------:R-:W-:Y:S01]  /*6260*/  FMUL.FTZ R163, R166, UR24 ;  /* 0x00000018a6a37c20 */ /* 0x000fe20008410000 */
[----:B------:R-:W-:Y:S01]  /*6270*/  FMUL.FTZ R4, R167, UR24 ;  /* 0x00000018a7047c20 */ /* 0x000fe20008410000 */
[----:B------:R-:W-:Y:S01]  /*6280*/  FMUL.FTZ R166, R171, UR24 ;  /* 0x00000018aba67c20 */ /* 0x000fe20008410000 */
[----:B------:R-:W-:Y:S01]  /*6290*/  FMUL.FTZ R167, R174, UR24 ;  /* 0x00000018aea77c20 */ /* 0x000fe20008410000 */
[----:B------:R-:W-:Y:S01]  /*62a0*/  FMUL.FTZ R171, R179, UR24 ;  /* 0x00000018b3ab7c20 */ /* 0x000fe20008410000 */
[----:B------:R-:W-:Y:S01]  /*62b0*/  MUFU.TANH R10, R10 ;  /* 0x0000000a000a7308 */ /* 0x000fe20000002400 */
[C---:B----4-:R-:W-:Y:S01]  /*62c0*/  FADD.FTZ R154, R152.reuse, R154 ;  /* 0x0000009a989a7221 */ /* 0x050fe20000010000 */
[----:B------:R-:W-:Y:S01]  /*62d0*/  F2FP.BF16.F32.PACK_AB R152, R152, R0 ;  /* 0x000000009898723e */ /* 0x000fe200000010ff */
[----:B0-----:R-:W-:Y:S01]  /*62e0*/  FMUL.FTZ R12, R170, UR24 ;  /* 0x00000018aa0c7c20 */ /* 0x001fe20008410000 */
[----:B------:R-:W-:Y:S01]  /*62f0*/  FMUL.FTZ R170, R178, UR24 ;  /* 0x00000018b2aa7c20 */ /* 0x000fe20008410000 */
        /* <DEDUP_REMOVED lines=8> */
[-C--:B------:R-:W-:Y:S01]  /*6380*/  FMUL.FTZ R52, R52, R9.reuse ;  /* 0x0000000934347220 */ /* 0x080fe20000410000 */
[-C--:B------:R-:W-:Y:S01]  /*6390*/  FMUL.FTZ R53, R53, R9.reuse ;  /* 0x0000000935357220 */ /* 0x080fe20000410000 */
[-C--:B------:R-:W-:Y:S01]  /*63a0*/  FMUL.FTZ R56, R56, R9.reuse ;  /* 0x0000000938387220 */ /* 0x080fe20000410000 */
[----:B------:R-:W2:Y:S01]  /*63b0*/  MUFU.TANH R163, R163 ;  /* 0x000000a300a37308 */ /* 0x000ea20000002400 */
[-C--:B------:R-:W-:Y:S01]  /*63c0*/  FMUL.FTZ R57, R57, R9.reuse ;  /* 0x0000000939397220 */ /* 0x080fe20000410000 */
[-C--:B------:R-:W-:Y:S01]  /*63d0*/  FMUL.FTZ R60, R60, R9.reuse ;  /* 0x000000093c3c7220 */ /* 0x080fe20000410000 */
[-C--:B------:R-:W-:Y:S01]  /*63e0*/  FMUL.FTZ R61, R61, R9.reuse ;  /* 0x000000093d3d7220 */ /* 0x080fe20000410000 */
[-C--:B------:R-:W-:Y:S01]  /*63f0*/  FMUL.FTZ R64, R64, R9.reuse ;  /* 0x0000000940407220 */ /* 0x080fe20000410000 */
[-C--:B------:R-:W-:Y:S01]  /*6400*/  FMUL.FTZ R65, R65, R9.reuse ;  /* 0x0000000941417220 */ /* 0x080fe20000410000 */
[-C--:B------:R-:W-:Y:S01]  /*6410*/  FMUL.FTZ R68, R68, R9.reuse ;  /* 0x0000000944447220 */ /* 0x080fe20000410000 */
[-C--:B------:R-:W-:Y:S01]  /*6420*/  FMUL.FTZ R69, R69, R9.reuse ;  /* 0x0000000945457220 */ /* 0x080fe20000410000 */
[----:B------:R-:W3:Y:S01]  /*6430*/  MUFU.TANH R4, R4 ;  /* 0x0000000400047308 */ /* 0x000ee20000002400 */
[----:B0-----:R-:W-:Y:S01]  /*6440*/  FADD.FTZ R11, R0, R154 ;  /* 0x0000009a000b7221 */ /* 0x001fe20000010000 */
[----:B------:R-:W-:Y:S01]  /*6450*/  F2FP.BF16.F32.PACK_AB R154, R169, R0 ;  /* 0x00000000a99a723e */ /* 0x000fe200000010ff */
[-C--:B------:R-:W-:Y:S01]  /*6460*/  FMUL.FTZ R72, R72, R9.reuse ;  /* 0x0000000948487220 */ /* 0x080fe20000410000 */
[----:B------:R-:W-:Y:S01]  /*6470*/  FMNMX.FTZ R0, R161, R8, !PT ;  /* 0x00000008a1007209 */ /* 0x000fe20007810000 */
[----:B------:R-:W-:Y:S01]  /*6480*/  FADD.FTZ R11, R169, R11 ;  /* 0x0000000ba90b7221 */ /* 0x000fe20000010000 */
[----:B------:R-:W-:Y:S01]  /*6490*/  FMUL.FTZ R169, R175, UR24 ;  /* 0x00000018afa97c20 */ /* 0x000fe20008410000 */
[-C--:B------:R-:W-:Y:S01]  /*64a0*/  FMUL.FTZ R73, R73, R9.reuse ;  /* 0x0000000949497220 */ /* 0x080fe20000410000 */
[----:B------:R-:W-:Y:S01]  /*64b0*/  FMNMX.FTZ R0, R155, R0, !PT ;  /* 0x000000009b007209 */ /* 0x000fe20007810000 */
[----:B------:R-:W0:Y:S01]  /*64c0*/  MUFU.TANH R12, R12 ;  /* 0x0000000c000c7308 */ /* 0x000e220000002400 */
[-C--:B------:R-:W-:Y:S01]  /*64d0*/  FMUL.FTZ R76, R76, R9.reuse ;  /* 0x000000094c4c7220 */ /* 0x080fe20000410000 */
[-C--:B------:R-:W-:Y:S01]  /*64e0*/  FMUL.FTZ R77, R77, R9.reuse ;  /* 0x000000094d4d7220 */ /* 0x080fe20000410000 */
[----:B------:R-:W-:Y:S01]  /*64f0*/  FMNMX.FTZ R0, R158, R0, !PT ;  /* 0x000000009e007209 */ /* 0x000fe20007810000 */
[-C--:B------:R-:W-:Y:S01]  /*6500*/  FMUL.FTZ R80, R80, R9.reuse ;  /* 0x0000000950507220 */ /* 0x080fe20000410000 */
[-C--:B------:R-:W-:Y:S01]  /*6510*/  FMUL.FTZ R81, R81, R9.reuse ;  /* 0x0000000951517220 */ /* 0x080fe20000410000 */
[-C--:B------:R-:W-:Y:S01]  /*6520*/  FMUL.FTZ R84, R84, R9.reuse ;  /* 0x0000000954547220 */ /* 0x080fe20000410000 */
[----:B------:R-:W-:Y:S01]  /*6530*/  FMNMX.FTZ R0, R159, R0, !PT ;  /* 0x000000009f007209 */ /* 0x000fe20007810000 */
[----:B------:R-:W4:Y:S01]  /*6540*/  MUFU.TANH R166, R166 ;  /* 0x000000a600a67308 */ /* 0x000f220000002400 */
[-C--:B------:R-:W-:Y:S01]  /*6550*/  FMUL.FTZ R85, R85, R9.reuse ;  /* 0x0000000955557220 */ /* 0x080fe20000410000 */
[-C--:B------:R-:W-:Y:S01]  /*6560*/  FMUL.FTZ R88, R88, R9.reuse ;  /* 0x0000000958587220 */ /* 0x080fe20000410000 */
[----:B------:R-:W-:Y:S01]  /*6570*/  FMNMX.FTZ R0, R162, R0, !PT ;  /* 0x00000000a2007209 */ /* 0x000fe20007810000 */
[-C--:B------:R-:W-:Y:S01]  /*6580*/  FMUL.FTZ R89, R89, R9.reuse ;  /* 0x0000000959597220 */ /* 0x080fe20000410000 */
[-C--:B------:R-:W-:Y:S01]  /*6590*/  FMUL.FTZ R92, R92, R9.reuse ;  /* 0x000000095c5c7220 */ /* 0x080fe20000410000 */
[-C--:B------:R-:W-:Y:S01]  /*65a0*/  FMUL.FTZ R93, R93, R9.reuse ;  /* 0x000000095d5d7220 */ /* 0x080fe20000410000 */
[----:B------:R-:W-:Y:S01]  /*65b0*/  FMNMX.FTZ R0, R10, R0, !PT ;  /* 0x000000000a007209 */ /* 0x000fe20007810000 */
[----:B------:R-:W5:Y:S01]  /*65c0*/  MUFU.TANH R167, R167 ;  /* 0x000000a700a77308 */ /* 0x000f620000002400 */
[-C--:B------:R-:W-:Y:S01]  /*65d0*/  FMUL.FTZ R96, R96, R9.reuse ;  /* 0x0000000960607220 */ /* 0x080fe20000410000 */
[-C--:B------:R-:W-:Y:S01]  /*65e0*/  FMUL.FTZ R97, R97, R9.reuse ;  /* 0x0000000961617220 */ /* 0x080fe20000410000 */
[----:B--2---:R-:W-:Y:S01]  /*65f0*/  FMNMX.FTZ R0, R163, R0, !PT ;  /* 0x00000000a3007209 */ /* 0x004fe20007810000 */
[-C--:B------:R-:W-:Y:S01]  /*6600*/  FMUL.FTZ R100, R100, R9.reuse ;  /* 0x0000000964647220 */ /* 0x080fe20000410000 */
[-C--:B------:R-:W-:Y:S01]  /*6610*/  FMUL.FTZ R101, R101, R9.reuse ;  /* 0x0000000965657220 */ /* 0x080fe20000410000 */
[-C--:B------:R-:W-:Y:S01]  /*6620*/  FMUL.FTZ R104, R104, R9.reuse ;  /* 0x0000000968687220 */ /* 0x080fe20000410000 */
[----:B---3--:R-:W-:Y:S01]  /*6630*/  FMNMX.FTZ R0, R4, R0, !PT ;  /* 0x0000000004007209 */ /* 0x008fe20007810000 */
[----:B------:R-:W2:Y:S01]  /*6640*/  MUFU.TANH R169, R169 ;  /* 0x000000a900a97308 */ /* 0x000ea20000002400 */
[-C--:B------:R-:W-:Y:S01]  /*6650*/  FMUL.FTZ R105, R105, R9.reuse ;  /* 0x0000000969697220 */ /* 0x080fe20000410000 */
[-C--:B------:R-:W-:Y:S01]  /*6660*/  FMUL.FTZ R108, R108, R9.reuse ;  /* 0x000000096c6c7220 */ /* 0x080fe20000410000 */
[----:B0-----:R-:W-:Y:S01]  /*6670*/  FMNMX.FTZ R0, R12, R0, !PT ;  /* 0x000000000c007209 */ /* 0x001fe20007810000 */
[-C--:B------:R-:W-:Y:S01]  /*6680*/  FMUL.FTZ R109, R109, R9.reuse ;  /* 0x000000096d6d7220 */ /* 0x080fe20000410000 */
[-C--:B------:R-:W-:Y:S01]  /*6690*/  FMUL.FTZ R112, R112, R9.reuse ;  /* 0x0000000970707220 */ /* 0x080fe20000410000 */
[-C--:B------:R-:W-:Y:S01]  /*66a0*/  FMUL.FTZ R113, R113, R9.reuse ;  /* 0x0000000971717220 */ /* 0x080fe20000410000 */
[----:B----4-:R-:W-:Y:S01]  /*66b0*/  FMNMX.FTZ R0, R166, R0, !PT ;  /* 0x00000000a6007209 */ /* 0x010fe20007810000 */
[----:B------:R-:W0:Y:S01]  /*66c0*/  MUFU.TANH R170, R170 ;  /* 0x000000aa00aa7308 */ /* 0x000e220000002400 */
[-C--:B------:R-:W-:Y:S01]  /*66d0*/  FMUL.FTZ R116, R116, R9.reuse ;  /* 0x0000000974747220 */ /* 0x080fe20000410000 */
[-C--:B------:R-:W-:Y:S01]  /*66e0*/  FMUL.FTZ R117, R117, R9.reuse ;  /* 0x0000000975757220 */ /* 0x080fe20000410000 */
[----:B-----5:R-:W-:Y:S01]  /*66f0*/  FMNMX.FTZ R0, R167, R0, !PT ;  /* 0x00000000a7007209 */ /* 0x020fe20007810000 */
[-C--:B------:R-:W-:Y:S01]  /*6700*/  FMUL.FTZ R120, R120, R9.reuse ;  /* 0x0000000978787220 */ /* 0x080fe20000410000 */
[-C--:B------:R-:W-:Y:S01]  /*6710*/  FMUL.FTZ R121, R121, R9.reuse ;  /* 0x0000000979797220 */ /* 0x080fe20000410000 */
[-C--:B------:R-:W-:Y:S01]  /*6720*/  FMUL.FTZ R124, R124, R9.reuse ;  /* 0x000000097c7c7220 */ /* 0x080fe20000410000 */
[-C--:B------:R-:W-:Y:S01]  /*6730*/  FMUL.FTZ R125, R125, R9.reuse ;  /* 0x000000097d7d7220 */ /* 0x080fe20000410000 */
[----:B------:R-:W3:Y:S01]  /*6740*/  MUFU.TANH R171, R171 ;  /* 0x000000ab00ab7308 */ /* 0x000ee20000002400 */
[----:B--2---:R-:W-:Y:S01]  /*6750*/  FMNMX.FTZ R0, R169, R0, !PT ;  /* 0x00000000a9007209 */ /* 0x004fe20007810000 */
[-C--:B------:R-:W-:Y:S01]  /*6760*/  FMUL.FTZ R128, R128, R9.reuse ;  /* 0x0000000980807220 */ /* 0x080fe20000410000 */
[-C--:B------:R-:W-:Y:S01]  /*6770*/  FMUL.FTZ R129, R129, R9.reuse ;  /* 0x0000000981817220 */ /* 0x080fe20000410000 */
[-C--:B------:R-:W-:Y:S01]  /*6780*/  FMUL.FTZ R132, R132, R9.reuse ;  /* 0x0000000984847220 */ /* 0x080fe20000410000 */
[-C--:B------:R-:W-:Y:S01]  /*6790*/  FMUL.FTZ R133, R133, R9.reuse ;  /* 0x0000000985857220 */ /* 0x080fe20000410000 */
[-C--:B------:R-:W-:Y:S01]  /*67a0*/  FMUL.FTZ R136, R136, R9.reuse ;  /* 0x0000000988887220 */ /* 0x080fe20000410000 */
[-C--:B------:R-:W-:Y:S01]  /*67b0*/  FMUL.FTZ R137, R137, R9.reuse ;  /* 0x0000000989897220 */ /* 0x080fe20000410000 */
[----:B------:R-:W-:Y:S01]  /*67c0*/  MUFU.EX2 R178, R156 ;  /* 0x0000009c00b27308 */ /* 0x000fe20000000800 */
[----:B0-----:R-:W-:Y:S01]  /*67d0*/  FMNMX.FTZ R0, R170, R0, !PT ;  /* 0x00000000aa007209 */ /* 0x001fe20007810000 */
[-C--:B------:R-:W-:Y:S01]  /*67e0*/  FMUL.FTZ R140, R140, R9.reuse ;  /* 0x000000098c8c7220 */ /* 0x080fe20000410000 */
[-C--:B------:R-:W-:Y:S01]  /*67f0*/  FMUL.FTZ R141, R141, R9.reuse ;  /* 0x000000098d8d7220 */ /* 0x080fe20000410000 */
[-C--:B------:R-:W-:Y:S01]  /*6800*/  FMUL.FTZ R144, R144, R9.reuse ;  /* 0x0000000990907220 */ /* 0x080fe20000410000 */
[-C--:B------:R-:W-:Y:S01]  /*6810*/  FMUL.FTZ R145, R145, R9.reuse ;  /* 0x0000000991917220 */ /* 0x080fe20000410000 */
[-C--:B------:R-:W-:Y:S01]  /*6820*/  FMUL.FTZ R148, R148, R9.reuse ;  /* 0x0000000994947220 */ /* 0x080fe20000410000 */
[----:B------:R-:W-:Y:S01]  /*6830*/  FMUL.FTZ R149, R149, R9 ;  /* 0x0000000995957220 */ /* 0x000fe20000410000 */
[----:B------:R-:W-:Y:S01]  /*6840*/  MUFU.EX2 R13, R13 ;  /* 0x0000000d000d7308 */ /* 0x000fe20000000800 */
[----:B---3--:R-:W-:-:S04]  /*6850*/  FMNMX.FTZ R0, R171, R0, !PT ;  /* 0x00000000ab007209 */ /* 0x008fc80007810000 */
[----:B------:R-:W-:-:S03]  /*6860*/  FMNMX.FTZ R0, R172, R0, !PT ;  /* 0x00000000ac007209 */ /* 0x000fc60007810000 */
[----:B------:R-:W-:Y:S01]  /*6870*/  MUFU.EX2 R14, R14 ;  /* 0x0000000e000e7308 */ /* 0x000fe20000000800 */
[----:B------:R-:W-:-:S05]  /*6880*/  FMNMX.FTZ R0, R173, R0, !PT ;  /* 0x00000000ad007209 */ /* 0x000fca0007810000 */
[----:B------:R-:W0:Y:S02]  /*6890*/  SHFL.BFLY PT, R174, R0, 0x2, 0x1f ;  /* 0x0c401f0000ae7f89 */ /* 0x000e2400000e0000 */
[----:B------:R-:W-:Y:S08]  /*68a0*/  MUFU.EX2 R15, R15 ;  /* 0x0000000f000f7308 */ /* 0x000ff00000000800 */
[----:B------:R-:W-:Y:S08]  /*68b0*/  MUFU.EX2 R20, R20 ;  /* 0x0000001400147308 */ /* 0x000ff00000000800 */
[----:B------:R-:W-:Y:S01]  /*68c0*/  MUFU.EX2 R21, R21 ;  /* 0x0000001500157308 */ /* 0x000fe20000000800 */
[----:B0-----:R-:W-:-:S07]  /*68d0*/  FMNMX.FTZ R0, R0, R174, !PT ;  /* 0x000000ae00007209 */ /* 0x001fce0007810000 */
[----:B------:R-:W0:Y:S01]  /*68e0*/  MUFU.EX2 R168, R168 ;  /* 0x000000a800a87308 */ /* 0x000e220000000800 */
[----:B------:R-:W2:Y:S07]  /*68f0*/  SHFL.BFLY PT, R174, R0, 0x1, 0x1f ;  /* 0x0c201f0000ae7f89 */ /* 0x000eae00000e0000 */
[----:B------:R-:W-:Y:S08]  /*6900*/  MUFU.EX2 R177, R165 ;  /* 0x000000a500b17308 */ /* 0x000ff00000000800 */
[----:B------:R0:W-:Y:S02]  /*6910*/  MUFU.EX2 R179, R160 ;  /* 0x000000a000b37308 */ /* 0x0001e40000000800 */
[----:B0-----:R-:W-:-:S02]  /*6920*/  F2FP.BF16.F32.PACK_AB R160, R168, R21 ;  /* 0x00000015a8a0723e */ /* 0x001fc400000010ff */
[----:B--2---:R-:W-:-:S05]  /*6930*/  FMNMX.FTZ R0, R0, R174, !PT ;  /* 0x000000ae00007209 */ /* 0x004fca0007810000 */
[C---:B------:R-:W-:Y:S01]  /*6940*/  FADD.FTZ R175, -R0.reuse, R8 ;  /* 0x0000000800af7221 */ /* 0x040fe20000010100 */
[----:B------:R-:W-:Y:S01]  /*6950*/  FMUL.FTZ R174, R0, UR10 ;  /* 0x0000000a00ae7c20 */ /* 0x000fe20008410000 */
[----:B------:R-:W-:Y:S02]  /*6960*/  MUFU.EX2 R8, R153 ;  /* 0x0000009900087308 */ /* 0x000fe40000000800 */
        /* <DEDUP_REMOVED lines=19> */
[----:B------:R-:W3:Y:S01]  /*6aa0*/  MUFU.EX2 R155, R155 ;  /* 0x0000009b009b7308 */ /* 0x000ee20000000800 */
[-C--:B0-----:R-:W-:Y:S01]  /*6ab0*/  FMUL.FTZ R26, R26, R10.reuse ;  /* 0x0000000a1a1a7220 */ /* 0x081fe20000410000 */
[-C--:B------:R-:W-:Y:S01]  /*6ac0*/  FMUL.FTZ R27, R27, R10.reuse ;  /* 0x0000000a1b1b7220 */ /* 0x080fe20000410000 */
[-C--:B------:R-:W-:Y:S01]  /*6ad0*/  FMUL.FTZ R30, R30, R10.reuse ;  /* 0x0000000a1e1e7220 */ /* 0x080fe20000410000 */
[-C--:B------:R-:W-:Y:S01]  /*6ae0*/  FMUL.FTZ R31, R31, R10.reuse ;  /* 0x0000000a1f1f7220 */ /* 0x080fe20000410000 */
[-C--:B------:R-:W-:Y:S01]  /*6af0*/  FMUL.FTZ R34, R34, R10.reuse ;  /* 0x0000000a22227220 */ /* 0x080fe20000410000 */
[-C--:B------:R-:W-:Y:S01]  /*6b00*/  FMUL.FTZ R35, R35, R10.reuse ;  /* 0x0000000a23237220 */ /* 0x080fe20000410000 */
[-C--:B------:R-:W-:Y:S01]  /*6b10*/  FMUL.FTZ R38, R38, R10.reuse ;  /* 0x0000000a26267220 */ /* 0x080fe20000410000 */
[----:B------:R-:W-:Y:S01]  /*6b20*/  MUFU.EX2 R156, R159 ;  /* 0x0000009f009c7308 */ /* 0x000fe20000000800 */
[----:B--2---:R-:W-:Y:S01]  /*6b30*/  FFMA.FTZ R5, R10, R5, R153 ;  /* 0x000000050a057223 */ /* 0x004fe20000010099 */
[-C--:B------:R-:W-:Y:S01]  /*6b40*/  FMUL.FTZ R39, R39, R10.reuse ;  /* 0x0000000a27277220 */ /* 0x080fe20000410000 */
[-C--:B------:R-:W-:Y:S01]  /*6b50*/  FMUL.FTZ R42, R42, R10.reuse ;  /* 0x0000000a2a2a7220 */ /* 0x080fe20000410000 */
[-C--:B------:R-:W-:Y:S01]  /*6b60*/  FMUL.FTZ R43, R43, R10.reuse ;  /* 0x0000000a2b2b7220 */ /* 0x080fe20000410000 */
[-C--:B------:R-:W-:Y:S01]  /*6b70*/  FMUL.FTZ R46, R46, R10.reuse ;  /* 0x0000000a2e2e7220 */ /* 0x080fe20000410000 */
[-C--:B------:R-:W-:Y:S01]  /*6b80*/  FMUL.FTZ R47, R47, R10.reuse ;  /* 0x0000000a2f2f7220 */ /* 0x080fe20000410000 */
[-C--:B------:R-:W-:Y:S01]  /*6b90*/  FMUL.FTZ R50, R50, R10.reuse ;  /* 0x0000000a32327220 */ /* 0x080fe20000410000 */
[----:B------:R-:W-:Y:S01]  /*6ba0*/  MUFU.EX2 R175, R157 ;  /* 0x0000009d00af7308 */ /* 0x000fe20000000800 */
[C---:B---3--:R-:W-:Y:S01]  /*6bb0*/  FADD.FTZ R5, R155.reuse, R5 ;  /* 0x000000059b057221 */ /* 0x048fe20000010000 */
[----:B------:R-:W-:Y:S01]  /*6bc0*/  F2FP.BF16.F32.PACK_AB R153, R155, R153 ;  /* 0x000000999b99723e */ /* 0x000fe200000010ff */
[-C--:B------:R-:W-:Y:S01]  /*6bd0*/  FMUL.FTZ R51, R51, R10.reuse ;  /* 0x0000000a33337220 */ /* 0x080fe20000410000 */
[-C--:B------:R-:W-:Y:S01]  /*6be0*/  FMUL.FTZ R54, R54, R10.reuse ;  /* 0x0000000a36367220 */ /* 0x080fe20000410000 */
        /* <DEDUP_REMOVED lines=11> */
[----:B------:R3:W4:Y:S01]  /*6ca0*/  MUFU.EX2 R157, R162 ;  /* 0x000000a2009d7308 */ /* 0x0007220000000800 */
[----:B0-----:R-:W-:-:S02]  /*6cb0*/  IMAD.U32 R158, RZ, RZ, UR23 ;  /* 0x00000017ff9e7e24 */ /* 0x001fc4000f8e00ff */
[-C--:B------:R-:W-:Y:S01]  /*6cc0*/  FMUL.FTZ R75, R75, R10.reuse ;  /* 0x0000000a4b4b7220 */ /* 0x080fe20000410000 */
[-C--:B------:R-:W-:Y:S01]  /*6cd0*/  FMUL.FTZ R78, R78, R10.reuse ;  /* 0x0000000a4e4e7220 */ /* 0x080fe20000410000 */
[-C--:B------:R-:W-:Y:S01]  /*6ce0*/  FMUL.FTZ R79, R79, R10.reuse ;  /* 0x0000000a4f4f7220 */ /* 0x080fe20000410000 */
[----:B------:R-:W-:Y:S02]  /*6cf0*/  @!P1 IMAD R158, R158, 0x40, R16 ;  /* 0x000000409e9e9824 */ /* 0x000fe400078e0210 */
[-C--:B------:R-:W-:Y:S01]  /*6d00*/  FMUL.FTZ R82, R82, R10.reuse ;  /* 0x0000000a52527220 */ /* 0x080fe20000410000 */
[-C--:B------:R-:W-:Y:S01]  /*6d10*/  FMUL.FTZ R83, R83, R10.reuse ;  /* 0x0000000a53537220 */ /* 0x080fe20000410000 */
[----:B------:R-:W0:Y:S01]  /*6d20*/  MUFU.EX2 R176, R176 ;  /* 0x000000b000b07308 */ /* 0x000e220000000800 */
[----:B--2---:R-:W-:Y:S01]  /*6d30*/  FADD.FTZ R5, R155, R5 ;  /* 0x000000059b057221 */ /* 0x004fe20000010000 */
[----:B------:R-:W-:Y:S01]  /*6d40*/  F2FP.BF16.F32.PACK_AB R155, R156, R155 ;  /* 0x0000009b9c9b723e */ /* 0x000fe200000010ff */
[----:B------:R-:W-:Y:S01]  /*6d50*/  FMUL.FTZ R86, R86, R10 ;  /* 0x0000000a56567220 */ /* 0x000fe20000410000 */
[----:B------:R-:W-:Y:S01]  /*6d60*/  @!P1 LEA R158, R158, UR39, 0x2 ;  /* 0x000000279e9e9c11 */ /* 0x000fe2000f8e10ff */
[----:B------:R-:W-:Y:S01]  /*6d70*/  FADD.FTZ R5, R156, R5 ;  /* 0x000000059c057221 */ /* 0x000fe20000010000 */
[----:B------:R-:W-:Y:S01]  /*6d80*/  FADD.FTZ R156, R13, R11 ;  /* 0x0000000b0d9c7221 */ /* 0x000fe20000010000 */
[----:B---3--:R-:W-:Y:S01]  /*6d90*/  F2FP.BF16.F32.PACK_AB R162, R178, R8 ;  /* 0x00000008b2a2723e */ /* 0x008fe200000010ff */
[----:B------:R-:W2:Y:S01]  /*6da0*/  MUFU.EX2 R159, R163 ;  /* 0x000000a3009f7308 */ /* 0x000ea20000000800 */
[----:B----4-:R-:W-:Y:S01]  /*6db0*/  FADD.FTZ R11, R157, R5 ;  /* 0x000000059d0b7221 */ /* 0x010fe20000010000 */
[C---:B------:R-:W-:Y:S01]  /*6dc0*/  FADD.FTZ R5, R14.reuse, R156 ;  /* 0x0000009c0e057221 */ /* 0x040fe20000010000 */
[----:B------:R-:W-:Y:S01]  /*6dd0*/  @!P1 STS [R158+0x28800], R9 ;  /* 0x028800099e009388 */ /* 0x000fe20000000800 */
[----:B------:R-:W-:Y:S01]  /*6de0*/  F2FP.BF16.F32.PACK_AB R156, R14, R13 ;  /* 0x0000000d0e9c723e */ /* 0x000fe200000010ff */
[-C--:B------:R-:W-:Y:S01]  /*6df0*/  FMUL.FTZ R87, R87, R10.reuse ;  /* 0x0000000a57577220 */ /* 0x080fe20000410000 */
[----:B------:R-:W-:Y:S01]  /*6e00*/  FADD.FTZ R5, R15, R5 ;  /* 0x000000050f057221 */ /* 0x000fe20000010000 */
[----:B------:R3:W-:Y:S01]  /*6e10*/  @!P1 STS [R158+0x28820], R10 ;  /* 0x0288200a9e009388 */ /* 0x0007e20000000800 */
[----:B------:R-:W4:Y:S01]  /*6e20*/  MUFU.EX2 R4, R4 ;  /* 0x0000000400047308 */ /* 0x000f220000000800 */
[----:B0-----:R-:W-:Y:S01]  /*6e30*/  FADD.FTZ R11, R176, R11 ;  /* 0x0000000bb00b7221 */ /* 0x001fe20000010000 */
[----:B------:R-:W-:Y:S01]  /*6e40*/  FADD.FTZ R5, R20, R5 ;  /* 0x0000000514057221 */ /* 0x000fe20000010000 */
[----:B------:R-:W-:Y:S01]  /*6e50*/  BAR.SYNC.DEFER_BLOCKING 0xf, 0x100 ;  /* 0x03c4000000007b1d */ /* 0x000fe20000010000 */
[----:B------:R-:W-:Y:S01]  /*6e60*/  F2FP.BF16.F32.PACK_AB R157, R176, R157 ;  /* 0x0000009db09d723e */ /* 0x000fe200000010ff */
[-C--:B------:R-:W-:Y:S01]  /*6e70*/  FMUL.FTZ R90, R90, R10.reuse ;  /* 0x0000000a5a5a7220 */ /* 0x080fe20000410000 */
[-C--:B------:R-:W-:Y:S01]  /*6e80*/  FMUL.FTZ R91, R91, R10.reuse ;  /* 0x0000000a5b5b7220 */ /* 0x080fe20000410000 */
[-C--:B------:R-:W-:Y:S01]  /*6e90*/  FMUL.FTZ R94, R94, R10.reuse ;  /* 0x0000000a5e5e7220 */ /* 0x080fe20000410000 */
[-C--:B------:R-:W-:Y:S01]  /*6ea0*/  FMUL.FTZ R95, R95, R10.reuse ;  /* 0x0000000a5f5f7220 */ /* 0x080fe20000410000 */
[----:B------:R-:W0:Y:S01]  /*6eb0*/  MUFU.EX2 R12, R12 ;  /* 0x0000000c000c7308 */ /* 0x000e220000000800 */
[----:B--2---:R-:W-:Y:S01]  /*6ec0*/  FADD.FTZ R11, R159, R11 ;  /* 0x0000000b9f0b7221 */ /* 0x004fe20000010000 */
[----:B---3--:R-:W-:Y:S01]  /*6ed0*/  F2FP.BF16.F32.PACK_AB R158, R20, R15 ;  /* 0x0000000f149e723e */ /* 0x008fe200000010ff */
[-C--:B------:R-:W-:Y:S01]  /*6ee0*/  FMUL.FTZ R98, R98, R10.reuse ;  /* 0x0000000a62627220 */ /* 0x080fe20000410000 */
[-C--:B------:R-:W-:Y:S01]  /*6ef0*/  FMUL.FTZ R99, R99, R10.reuse ;  /* 0x0000000a63637220 */ /* 0x080fe20000410000 */
[-C--:B------:R-:W-:Y:S01]  /*6f00*/  FMUL.FTZ R102, R102, R10.reuse ;  /* 0x0000000a66667220 */ /* 0x080fe20000410000 */
[-C--:B------:R-:W-:Y:S01]  /*6f10*/  FMUL.FTZ R103, R103, R10.reuse ;  /* 0x0000000a67677220 */ /* 0x080fe20000410000 */
[-C--:B------:R-:W-:Y:S01]  /*6f20*/  FMUL.FTZ R106, R106, R10.reuse ;  /* 0x0000000a6a6a7220 */ /* 0x080fe20000410000 */
[----:B------:R-:W2:Y:S01]  /*6f30*/  MUFU.EX2 R161, R166 ;  /* 0x000000a600a17308 */ /* 0x000ea20000000800 */
[C---:B----4-:R-:W-:Y:S01]  /*6f40*/  FADD.FTZ R11, R4.reuse, R11 ;  /* 0x0000000b040b7221 */ /* 0x050fe20000010000 */
[----:B------:R-:W-:Y:S01]  /*6f50*/  F2FP.BF16.F32.PACK_AB R159, R4, R159 ;  /* 0x0000009f049f723e */ /* 0x000fe200000010ff */
[----:B------:R-:W-:Y:S01]  /*6f60*/  FADD.FTZ R4, R21, R5 ;  /* 0x0000000515047221 */ /* 0x000fe20000010000 */
[-C--:B------:R-:W-:Y:S01]  /*6f70*/  FMUL.FTZ R107, R107, R10.reuse ;  /* 0x0000000a6b6b7220 */ /* 0x080fe20000410000 */
[-C--:B------:R-:W-:Y:S01]  /*6f80*/  FMUL.FTZ R110, R110, R10.reuse ;  /* 0x0000000a6e6e7220 */ /* 0x080fe20000410000 */
[-C--:B------:R-:W-:Y:S01]  /*6f90*/  FMUL.FTZ R111, R111, R10.reuse ;  /* 0x0000000a6f6f7220 */ /* 0x080fe20000410000 */
[----:B------:R-:W-:Y:S01]  /*6fa0*/  FADD.FTZ R4, R168, R4 ;  /* 0x00000004a8047221 */ /* 0x000fe20000010000 */
[----:B------:R-:W3:Y:S01]  /*6fb0*/  MUFU.EX2 R163, R167 ;  /* 0x000000a700a37308 */ /* 0x000ee20000000800 */
[----:B0-----:R-:W-:Y:S01]  /*6fc0*/  FADD.FTZ R11, R12, R11 ;  /* 0x0000000b0c0b7221 */ /* 0x001fe20000010000 */
[----:B------:R0:W-:Y:S01]  /*6fd0*/  STSM.16.M88.4 [R18+0x26800], R152 ;  /* 0x0268009812007844 */ /* 0x0001e20000000200 */
[----:B------:R-:W-:Y:S01]  /*6fe0*/  FADD.FTZ R4, R8, R4 ;  /* 0x0000000408047221 */ /* 0x000fe20000010000 */
[-C--:B------:R-:W-:Y:S01]  /*6ff0*/  FMUL.FTZ R114, R114, R10.reuse ;  /* 0x0000000a72727220 */ /* 0x080fe20000410000 */
[----:B------:R-:W-:Y:S01]  /*7000*/  FMUL.FTZ R115, R115, R10 ;  /* 0x0000000a73737220 */ /* 0x000fe20000410000 */
[----:B------:R0:W-:Y:S01]  /*7010*/  STSM.16.M88.4 [R23], R156 ;  /* 0x0000009c17007844 */ /* 0x0001e20000000200 */
[----:B------:R-:W-:Y:S01]  /*7020*/  FADD.FTZ R4, R178, R4 ;  /* 0x00000004b2047221 */ /* 0x000fe20000010000 */
[----:B------:R-:W4:Y:S01]  /*7030*/  MUFU.EX2 R169, R169 ;  /* 0x000000a900a97308 */ /* 0x000f220000000800 */
[C---:B--2---:R-:W-:Y:S01]  /*7040*/  FADD.FTZ R11, R161.reuse, R11 ;  /* 0x0000000ba10b7221 */ /* 0x044fe20000010000 */
[----:B------:R-:W-:Y:S01]  /*7050*/  F2FP.BF16.F32.PACK_AB R161, R161, R12 ;  /* 0x0000000ca1a1723e */ /* 0x000fe200000010ff */
[----:B------:R-:W-:Y:S01]  /*7060*/  FADD.FTZ R4, R175, R4 ;  /* 0x00000004af047221 */ /* 0x000fe20000010000 */
[-C--:B------:R-:W-:Y:S01]  /*7070*/  FMUL.FTZ R118, R118, R10.reuse ;  /* 0x0000000a76767220 */ /* 0x080fe20000410000 */
[-C--:B------:R-:W-:Y:S01]  /*7080*/  FMUL.FTZ R119, R119, R10.reuse ;  /* 0x0000000a77777220 */ /* 0x080fe20000410000 */
[-C--:B------:R-:W-:Y:S01]  /*7090*/  FMUL.FTZ R122, R122, R10.reuse ;  /* 0x0000000a7a7a7220 */ /* 0x080fe20000410000 */
[----:B------:R-:W-:Y:S01]  /*70a0*/  FADD.FTZ R4, R179, R4 ;  /* 0x00000004b3047221 */ /* 0x000fe20000010000 */
        /* <DEDUP_REMOVED lines=9> */
[C---:B----4-:R-:W-:Y:S01]  /*7140*/  FADD.FTZ R11, R169.reuse, R11 ;  /* 0x0000000ba90b7221 */ /* 0x050fe20000010000 */
[----:B------:R-:W-:Y:S01]  /*7150*/  F2FP.BF16.F32.PACK_AB R163, R169, R163 ;  /* 0x000000a3a9a3723e */ /* 0x000fe200000010ff */
[-C--:B------:R-:W-:Y:S01]  /*7160*/  FMUL.FTZ R135, R135, R10.reuse ;  /* 0x0000000a87877220 */ /* 0x080fe20000410000 */
[-C--:B------:R-:W-:Y:S01]  /*7170*/  FMUL.FTZ R138, R138, R10.reuse ;  /* 0x0000000a8a8a7220 */ /* 0x080fe20000410000 */
[-C--:B------:R-:W-:Y:S01]  /*7180*/  FMUL.FTZ R139, R139, R10.reuse ;  /* 0x0000000a8b8b7220 */ /* 0x080fe20000410000 */
[-C--:B------:R-:W-:Y:S01]  /*7190*/  FMUL.FTZ R142, R142, R10.reuse ;  /* 0x0000000a8e8e7220 */ /* 0x080fe20000410000 */
[----:B------:R0:W-:Y:S01]  /*71a0*/  STSM.16.M88.4 [R19], R160 ;  /* 0x000000a013007844 */ /* 0x0001e20000000200 */
[----:B------:R-:W4:Y:S01]  /*71b0*/  MUFU.EX2 R167, R172 ;  /* 0x000000ac00a77308 */ /* 0x000f220000000800 */
[----:B--2---:R-:W-:Y:S01]  /*71c0*/  FADD.FTZ R11, R165, R11 ;  /* 0x0000000ba50b7221 */ /* 0x004fe20000010000 */
[-C--:B------:R-:W-:Y:S01]  /*71d0*/  FMUL.FTZ R143, R143, R10.reuse ;  /* 0x0000000a8f8f7220 */ /* 0x080fe20000410000 */
[-C--:B------:R-:W-:Y:S01]  /*71e0*/  FMUL.FTZ R146, R146, R10.reuse ;  /* 0x0000000a92927220 */ /* 0x080fe20000410000 */
[-C--:B------:R-:W-:Y:S01]  /*71f0*/  FMUL.FTZ R147, R147, R10.reuse ;  /* 0x0000000a93937220 */ /* 0x080fe20000410000 */
[-C--:B------:R-:W-:Y:S01]  /*7200*/  FMUL.FTZ R150, R150, R10.reuse ;  /* 0x0000000a96967220 */ /* 0x080fe20000410000 */
[----:B------:R-:W-:-:S02]  /*7210*/  FMUL.FTZ R151, R151, R10 ;  /* 0x0000000a97977220 */ /* 0x000fc40000410000 */
[----:B------:R2:W5:Y:S01]  /*7220*/  MUFU.EX2 R174, R164 ;  /* 0x000000a400ae7308 */ /* 0x0005620000000800 */
[C---:B---3--:R-:W-:Y:S01]  /*7230*/  FADD.FTZ R11, R171.reuse, R11 ;  /* 0x0000000bab0b7221 */ /* 0x048fe20000010000 */
[----:B------:R-:W-:-:S06]  /*7240*/  F2FP.BF16.F32.PACK_AB R165, R171, R165 ;  /* 0x000000a5aba5723e */ /* 0x000fcc00000010ff */
[----:B------:R-:W3:Y:S01]  /*7250*/  MUFU.EX2 R173, R173 ;  /* 0x000000ad00ad7308 */ /* 0x000ee20000000800 */
[----:B----4-:R-:W-:Y:S01]  /*7260*/  FADD.FTZ R11, R167, R11 ;  /* 0x0000000ba70b7221 */ /* 0x010fe20000010000 */
[----:B--2---:R-:W-:Y:S02]  /*7270*/  F2FP.BF16.F32.PACK_AB R164, R179, R175 ;  /* 0x000000afb3a4723e */ /* 0x004fe400000010ff */
[----:B-----5:R-:W-:Y:S01]  /*7280*/  F2FP.BF16.F32.PACK_AB R166, R177, R174 ;  /* 0x000000aeb1a6723e */ /* 0x020fe200000010ff */
[----:B------:R-:W-:-:S04]  /*7290*/  FADD.FTZ R4, R174, R4 ;  /* 0x00000004ae047221 */ /* 0x000fc80000010000 */
[----:B------:R-:W-:Y:S01]  /*72a0*/  FADD.FTZ R4, R177, R4 ;  /* 0x00000004b1047221 */ /* 0x000fe20000010000 */
[C---:B---3--:R-:W-:Y:S01]  /*72b0*/  F2FP.BF16.F32.PACK_AB R167, R173.reuse, R167 ;  /* 0x000000a7ada7723e */ /* 0x048fe200000010ff */
[----:B------:R-:W-:-:S04]  /*72c0*/  FADD.FTZ R5, R173, R11 ;  /* 0x0000000bad057221 */ /* 0x000fc80000010000 */
[----:B------:R0:W-:Y:S01]  /*72d0*/  STSM.16.M88.4 [R22], R164 ;  /* 0x000000a416007844 */ /* 0x0001e20000000200 */
[----:B------:R-:W-:Y:S05]  /*72e0*/  @!P0 BRA `(.L_x_3585) ;  /* 0x0000000000048947 */ /* 0x000fea0003800000 */
[----:B------:R-:W-:Y:S01]  /*72f0*/  BPT.TRAP 0x1 ;  /* 0x000000040000795c */ /* 0x000fe20000300000 */
.L_x_3585:
[----:B------:R2:W3:Y:S01]  /*7300*/  SYNCS.PHASECHK.TRANS64.TRYWAIT P1, [UR22+0x28c50], R6 ;  /* 0x028c5006ff0075a7 */ /* 0x0004e20008020156 */
[----:B------:R-:W-:Y:S05]  /*7310*/  @!P0 BRA `(.L_x_3586) ;  /* 0x0000000000048947 */ /* 0x000fea0003800000 */
[----:B------:R-:W-:Y:S01]  /*7320*/  BPT.TRAP 0x1 ;  /* 0x000000040000795c */ /* 0x000fe20000300000 */
.L_x_3586:
[----:B---3--:R-:W-:Y:S05]  /*7330*/  @P1 BRA `(.L_x_3587) ;  /* 0x0000000000081947 */ /* 0x008fea0003800000 */
[----:B------:R-:W3:Y:S02]  /*7340*/  SYNCS.PHASECHK.TRANS64.TRYWAIT P1, [UR22+0x28c50], R6 ;  /* 0x028c5006ff0075a7 */ /* 0x000ee40008020156 */
[----:B---3--:R-:W-:Y:S05]  /*7350*/  @!P1 BRA `(.L_x_3588) ;  /* 0x000000b4001c9947 */ /* 0x008fea0003800000 */
.L_x_3587:
[----:B------:R-:W-:Y:S01]  /*7360*/  ULEA UR11, UR48, UR54, 0xc ;  /* 0x00000036300b7291 */ /* 0x000fe2000f8e603f */
[----:B------:R-:W-:Y:S01]  /*7370*/  WARPGROUP.ARRIVE ;  /* 0x00000000000079c5 */ /* 0x000fe20000000000 */
[----:B------:R-:W-:-:S05]  /*7380*/  UMOV UR7, 0x40000040 ;  /* 0x4000004000077882 */ /* 0x000fca0000000000 */
[----:B------:R-:W-:Y:S02]  /*7390*/  UMOV UR6, UR11 ;  /* 0x0000000b00067c82 */ /* 0x000fe40008000000 */
        /* <DEDUP_REMOVED lines=30> */
.L_x_3589:
[----:B------:R-:W-:Y:S01]  /*7580*/  UIADD3 UR22, UR22, 0x28c60, URZ ;  /* 0x00028c6016167890 */ /* 0x000fe2000fffe03f */
[----:B------:R-:W-:Y:S01]  /*7590*/  PLOP3.LUT P1, PT, PT, PT, UP0, 0x80, 0x0 ;  /* 0x000000000000781c */ /* 0x000fe20003f2f008 */
[----:B------:R-:W-:Y:S01]  /*75a0*/  UMOV UR23, UR48 ;  /* 0x0000003000177c82 */ /* 0x000fe20008000000 */
[----:B------:R-:W-:Y:S01]  /*75b0*/  IMAD.MOV.U32 R8, RZ, RZ, R0 ;  /* 0x000000ffff087224 */ /* 0x000fe200078e0000 */
[----:B------:R-:W-:Y:S01]  /*75c0*/  UPRMT UR22, UR38, 0x654, UR22 ;  /* 0x0000065426167896 */ /* 0x000fe20008000016 */
[----:B---3--:R-:W-:-:S08]  /*75d0*/  IMAD.MOV.U32 R9, RZ, RZ, R7 ;  /* 0x000000ffff097224 */ /* 0x008fd000078e0007 */
[----:B------:R-:W-:Y:S01]  /*75e0*/  SYNCS.ARRIVE.TRANS64.RED.A1T0 RZ, [UR22], RZ ;  /* 0x000000ffffff79a7 */ /* 0x000fe20008100416 */
[----:B------:R-:W-:Y:S05]  /*75f0*/  @P1 BRA `(.L_x_3590) ;  /* 0xffffffe000c01947 */ /* 0x000fea000383ffff */
.L_x_3579:
[----:B------:R-:W5:Y:S01]  /*7600*/  SHFL.BFLY PT, R3, R4, 0x2, 0x1f ;  /* 0x0c401f0004037f89 */ /* 0x000f6200000e0000 */
[----:B------:R-:W-:Y:S01]  /*7610*/  IMAD.U32 R12, RZ, RZ, UR10 ;  /* 0x0000000aff0c7e24 */ /* 0x000fe2000f8e00ff */
[----:B------:R-:W-:Y:S08]  /*7620*/  BAR.ARV 0x8, 0x100 ;  /* 0x0204000000007b1d */ /* 0x000ff00000002000 */
[----:B------:R-:W-:Y:S01]  /*7630*/  BAR.SYNC.DEFER_BLOCKING 0xf, 0x100 ;  /* 0x03c4000000007b1d */ /* 0x000fe20000010000 */
[----:B------:R-:W-:Y:S01]  /*7640*/  ISETP.NE.AND P2, PT, R17, RZ, PT ;  /* 0x000000ff1100720c */ /* 0x000fe20003f45270 */
[----:B------:R-:W-:Y:S01]  /*7650*/  IMAD.MOV.U32 R13, RZ, RZ, -0x800000 ;  /* 0xff800000ff0d7424 */ /* 0x000fe200078e00ff */
[----:B------:R-:W-:-:S03]  /*7660*/  UIADD3 UR46, UR46, 0x1, URZ ;  /* 0x000000012e2e7890 */ /* 0x000fc6000fffe03f */
[----:B------:R-:W0:Y:S01]  /*7670*/  SHFL.BFLY PT, R8, R5, 0x2, 0x1f ;  /* 0x0c401f0005087f89 */ /* 0x000e2200000e0000 */
[----:B-----5:R-:W-:-:S05]  /*7680*/  FADD.FTZ R3, R3, R4 ;  /* 0x0000000403037221 */ /* 0x020fca0000010000 */
[----:B-1234-:R-:W1:Y:S01]  /*7690*/  SHFL.BFLY PT, R6, R3, 0x1, 0x1f ;  /* 0x0c201f0003067f89 */ /* 0x01ee6200000e0000 */
[----:B0-----:R-:W-:Y:S01]  /*76a0*/  FADD.FTZ R8, R8, R5 ;  /* 0x0000000508087221 */ /* 0x001fe20000010000 */
[----:B------:R-:W-:Y:S01]  /*76b0*/  IMAD.U32 R5, RZ, RZ, UR48 ;  /* 0x00000030ff057e24 */ /* 0x000fe2000f8e00ff */
[----:B------:R-:W-:-:S03]  /*76c0*/  UIADD3 UR48, UR48, 0x1, URZ ;  /* 0x0000000130307890 */ /* 0x000fc6000fffe03f */
[----:B------:R-:W0:Y:S01]  /*76d0*/  SHFL.BFLY PT, R9, R8, 0x1, 0x1f ;  /* 0x0c201f0008097f89 */ /* 0x000e2200000e0000 */
[----:B------:R-:W-:Y:S01]  /*76e0*/  @!P2 IMAD R5, R5, 0x40, R16 ;  /* 0x000000400505a824 */ /* 0x000fe200078e0210 */
[----:B------:R-:W-:Y:S01]  /*76f0*/  UISETP.NE.AND UP0, UPT, UR48, 0x2, UPT ;  /* 0x000000023000788c */ /* 0x000fe2000bf05270 */
[----:B-1----:R-:W-:Y:S01]  /*7700*/  FADD.FTZ R10, R3, R6 ;  /* 0x00000006030a7221 */ /* 0x002fe20000010000 */
[----:B------:R-:W-:Y:S02]  /*7710*/  IMAD.MOV.U32 R3, RZ, RZ, RZ ;  /* 0x000000ffff037224 */ /* 0x000fe400078e00ff */
[----:B------:R-:W-:Y:S02]  /*7720*/  USEL UR4, URZ, 0x1, UP0 ;  /* 0x000000013f047887 */ /* 0x000fe40008000000 */
[----:B------:R-:W-:Y:S01]  /*7730*/  USEL UR48, UR48, URZ, UP0 ;  /* 0x0000003f30307287 */ /* 0x000fe20008000000 */
[----:B------:R-:W-:Y:S01]  /*7740*/  FSETP.NE.FTZ.AND P0, PT, R10, RZ, PT ;  /* 0x000000ff0a00720b */ /* 0x000fe20003f15000 */
[----:B------:R-:W-:-:S12]  /*7750*/  ULOP3.LUT UR36, UR36, UR4, URZ, 0x3c, !UPT ;  /* 0x0000000424247292 */ /* 0x000fd8000f8e3c3f */
[----:B------:R-:W1:Y:S01]  /*7760*/  @P0 MUFU.LG2 R6, R10 ;  /* 0x0000000a00060308 */ /* 0x000e620000000c00 */
[----:B------:R-:W-:Y:S01]  /*7770*/  @P0 FMUL.FTZ R4, R12, 0.69314718246459960938 ;  /* 0x3f3172180c040820 */ /* 0x000fe20000410000 */
[----:B0-----:R-:W-:Y:S01]  /*7780*/  FADD.FTZ R11, R8, R9 ;  /* 0x00000009080b7221 */ /* 0x001fe20000010000 */
[----:B------:R-:W-:-:S04]  /*7790*/  IMAD.MOV.U32 R12, RZ, RZ, -0x800000 ;  /* 0xff800000ff0c7424 */ /* 0x000fc800078e00ff */
[----:B------:R-:W-:Y:S01]  /*77a0*/  FSETP.NE.FTZ.AND P1, PT, R11, RZ, PT ;  /* 0x000000ff0b00720b */ /* 0x000fe20003f35000 */
[----:B-1----:R-:W-:Y:S01]  /*77b0*/  @P0 FMUL.FTZ R9, R6, 0.69314718246459960938 ;  /* 0x3f31721806090820 */ /* 0x002fe20000410000 */
[----:B------:R-:W-:-:S11]  /*77c0*/  @!P2 LEA R6, R5, UR39, 0x2 ;  /* 0x000000270506ac11 */ /* 0x000fd6000f8e10ff */
[----:B------:R-:W0:Y:S01]  /*77d0*/  @P1 MUFU.RCP R3, R11 ;  /* 0x0000000b00031308 */ /* 0x000e220000001000 */
[----:B------:R-:W-:Y:S01]  /*77e0*/  @P0 FFMA.FTZ R12, R4, R7, R9 ;  /* 0x00000007040c0223 */ /* 0x000fe20000010009 */
[----:B------:R-:W-:-:S06]  /*77f0*/  IMAD.MOV.U32 R4, RZ, RZ, RZ ;  /* 0x000000ffff047224 */ /* 0x000fcc00078e00ff */
[----:B------:R-:W1:Y:S01]  /*7800*/  @P0 MUFU.RCP R4, R10 ;  /* 0x0000000a00040308 */ /* 0x000e620000001000 */
[----:B------:R-:W-:-:S07]  /*7810*/  PLOP3.LUT P0, PT, PT, PT, PT, 0x8, 0x0 ;  /* 0x000000000000781c */ /* 0x000fce0003f0e170 */
[----:B------:R-:W2:Y:S01]  /*7820*/  @P1 MUFU.LG2 R5, R11 ;  /* 0x0000000b00051308 */ /* 0x000ea20000000c00 */
[----:B0-----:R-:W-:Y:S01]  /*7830*/  @!P2 STS [R6+0x28820], R3 ;  /* 0x028820030600a388 */ /* 0x001fe20000000800 */
[-C--:B------:R-:W-:Y:S01]  /*7840*/  FMUL.FTZ R26, R26, R3.reuse ;  /* 0x000000031a1a7220 */ /* 0x080fe20000410000 */
[-C--:B------:R-:W-:Y:S01]  /*7850*/  FMUL.FTZ R27, R27, R3.reuse ;  /* 0x000000031b1b7220 */ /* 0x080fe20000410000 */
[-C--:B------:R-:W-:Y:S01]  /*7860*/  FMUL.FTZ R30, R30, R3.reuse ;  /* 0x000000031e1e7220 */ /* 0x080fe20000410000 */
[-C--:B------:R-:W-:Y:S01]  /*7870*/  FMUL.FTZ R31, R31, R3.reuse ;  /* 0x000000031f1f7220 */ /* 0x080fe20000410000 */
[-C--:B------:R-:W-:Y:S01]  /*7880*/  FMUL.FTZ R34, R34, R3.reuse ;  /* 0x0000000322227220 */ /* 0x080fe20000410000 */
[-C--:B------:R-:W-:Y:S01]  /*7890*/  FMUL.FTZ R35, R35, R3.reuse ;  /* 0x0000000323237220 */ /* 0x080fe20000410000 */
[----:B------:R-:W-:Y:S01]  /*78a0*/  FMUL.FTZ R38, R38, R3 ;  /* 0x0000000326267220 */ /* 0x000fe20000410000 */
        /* <DEDUP_REMOVED lines=10> */
[----:B0-----:R-:W-:-:S02]  /*7950*/  IMAD.U32 R6, RZ, RZ, UR10 ;  /* 0x0000000aff067e24 */ /* 0x001fc4000f8e00ff */
        /* <DEDUP_REMOVED lines=55> */
[----:B------:R-:W-:Y:S01]  /*7cd0*/  @P1 FMUL.FTZ R6, R6, 0.69314718246459960938 ;  /* 0x3f31721806061820 */ /* 0x000fe20000410000 */
[----:B--2---:R-:W-:Y:S01]  /*7ce0*/  @P1 FMUL.FTZ R4, R5, 0.69314718246459960938 ;  /* 0x3f31721805041820 */ /* 0x004fe20000410000 */
        /* <DEDUP_REMOVED lines=58> */
[----:B------:R-:W-:Y:S06]  /*8090*/  BAR.ARV 0xe, 0x100 ;  /* 0x0384000000007b1d */ /* 0x000fec0000002000 */
.L_x_3555:
[----:B------:R-:W0:Y:S08]  /*80a0*/  S2UR UR38, SR_CgaCtaId ;  /* 0x00000000002679c3 */ /* 0x000e300000008800 */
[----:B------:R-:W-:Y:S06]  /*80b0*/  BAR.SYNC.DEFER_BLOCKING 0x5, 0x180 ;  /* 0x0146000000007b1d */ /* 0x000fec0000010000 */
[----:B------:R-:W-:Y:S01]  /*80c0*/  UMOV UR39, 0x400 ;  /* 0x0000040000277882 */ /* 0x000fe20000000000 */
[----:B------:R-:W-:Y:S01]  /*80d0*/  BSSY B0, `(.L_x_3591) ;  /* 0x00004a6000007945 */ /* 0x000fe20003800000 */
[----:B0-----:R-:W-:-:S09]  /*80e0*/  ULEA UR39, UR38, UR39, 0x18 ;  /* 0x0000002726277291 */ /* 0x001fd2000f8ec03f */
[----:B------:R-:W0:Y:S02]  /*80f0*/  LDS.128 R4, [UR39+0x28cd0] ;  /* 0x028cd027ff047984 */ /* 0x000e240008000c00 */
[----:B0-----:R-:W-:Y:S02]  /*8100*/  R2UR UR5, R5 ;  /* 0x00000000050572ca */ /* 0x001fe400000e0000 */
[----:B------:R-:W-:Y:S02]  /*8110*/  R2UR UR6, R6 ;  /* 0x00000000060672ca */ /* 0x000fe400000e0000 */
[----:B------:R-:W-:Y:S01]  /*8120*/  R2UR UR7, R7 ;  /* 0x00000000070772ca */ /* 0x000fe200000e0000 */
[----:B------:R-:W-:Y:S06]  /*8130*/  BAR.ARV 0x4, 0x180 ;  /* 0x0106000000007b1d */ /* 0x000fec0000002000 */
[----:B------:R-:W-:Y:S08]  /*8140*/  @P0 BRA `(.L_x_3592) ;  /* 0x0000003800680947 */ /* 0x000ff00003800000 */
[----:B------:R-:W2:Y:S01]  /*8150*/  LDL R0, [R1+0x38] ;  /* 0x0000380001007983 */ /* 0x000ea20000100800 */
[----:B------:R-:W0:Y:S01]  /*8160*/  S2UR UR4, SR_SWINHI ;  /* 0x00000000000479c3 */ /* 0x000e220000002f00 */
[----:B------:R-:W-:Y:S01]  /*8170*/  F2FP.BF16.F32.PACK_AB R6, R29, R28 ;  /* 0x0000001c1d06723e */ /* 0x000fe200000010ff */
[----:B------:R-:W-:Y:S01]  /*8180*/  USHF.L.U64.HI UR12, UR40, 0x2, UR41 ;  /* 0x00000002280c7899 */ /* 0x000fe20008010229 */
[----:B------:R-:W-:Y:S01]  /*8190*/  F2FP.BF16.F32.PACK_AB R7, R31, R30 ;  /* 0x0000001e1f07723e */ /* 0x000fe200000010ff */
[----:B------:R-:W-:Y:S01]  /*81a0*/  ULDC.64 UR10, c[0x0][0xc00] ;  /* 0x00030000000a7ab9 */ /* 0x000fe20000000a00 */
[----:B------:R-:W-:Y:S02]  /*81b0*/  F2FP.BF16.F32.PACK_AB R9, R35, R34 ;  /* 0x000000222309723e */ /* 0x000fe400000010ff */
[----:B------:R-:W-:Y:S02]  /*81c0*/  F2FP.BF16.F32.PACK_AB R10, R37, R36 ;  /* 0x00000024250a723e */ /* 0x000fe400000010ff */
[----:B------:R-:W-:Y:S01]  /*81d0*/  F2FP.BF16.F32.PACK_AB R11, R39, R38 ;  /* 0x00000026270b723e */ /* 0x000fe200000010ff */
[----:B------:R-:W-:Y:S01]  /*81e0*/  UMOV UR8, UR39 ;  /* 0x0000002700087c82 */ /* 0x000fe20008000000 */
[----:B0-----:R-:W-:Y:S01]  /*81f0*/  UMOV UR9, UR4 ;  /* 0x0000000400097c82 */ /* 0x001fe20008000000 */
[----:B------:R-:W-:Y:S01]  /*8200*/  USHF.L.U32 UR4, UR40, 0x2, URZ ;  /* 0x0000000228047899 */ /* 0x000fe2000800063f */
[----:B------:R-:W-:-:S02]  /*8210*/  IMAD.U32 R14, RZ, RZ, UR8 ;  /* 0x00000008ff0e7e24 */ /* 0x000fc4000f8e00ff */
[----:B------:R-:W-:Y:S01]  /*8220*/  IMAD.U32 R15, RZ, RZ, UR9 ;  /* 0x00000009ff0f7e24 */ /* 0x000fe2000f8e00ff */
[----:B------:R-:W-:Y:S02]  /*8230*/  ULDC.64 UR8, c[0x0][0xc08] ;  /* 0x0003020000087ab9 */ /* 0x000fe40000000a00 */
[----:B------:R-:W-:-:S04]  /*8240*/  UISETP.NE.U32.AND UP0, UPT, UR8, URZ, UPT ;  /* 0x0000003f0800728c */ /* 0x000fc8000bf05070 */
[----:B------:R-:W-:Y:S01]  /*8250*/  UISETP.NE.AND.EX UP0, UPT, UR9, URZ, UPT, UP0 ;  /* 0x0000003f0900728c */ /* 0x000fe2000bf05300 */
[----:B------:R-:W-:Y:S05]  /*8260*/  BAR.SYNC.DEFER_BLOCKING 0x1, 0x100 ;  /* 0x0044000000007b1d */ /* 0x000fea0000010000 */
[----:B------:R-:W-:-:S05]  /*8270*/  PLOP3.LUT P1, PT, PT, PT, UP0, 0x80, 0x0 ;  /* 0x000000000000781c */ /* 0x000fca0003f2f008 */
[----:B------:R-:W-:-:S04]  /*8280*/  @UP0 UIADD3 UR8, UP1, UR4, UR8, URZ ;  /* 0x0000000804080290 */ /* 0x000fc8000ff3e03f */
[----:B------:R-:W-:Y:S02]  /*8290*/  @UP0 UIADD3.X UR9, UR12, UR9, URZ, UP1, !UPT ;  /* 0x000000090c090290 */ /* 0x000fe40008ffe43f */
[----:B------:R-:W-:Y:S01]  /*82a0*/  UIADD3 UR4, UP0, UR4, UR10, URZ ;  /* 0x0000000a04047290 */ /* 0x000fe2000ff1e03f */
[----:B--2---:R-:W-:-:S03]  /*82b0*/  IMAD.WIDE R20, R0, 0x2, R14 ;  /* 0x0000000200147825 */ /* 0x004fc600078e020e */
[C---:B------:R-:W-:Y:S02]  /*82c0*/  LOP3.LUT R5, R20.reuse, 0x380, RZ, 0xc0, !PT ;  /* 0x0000038014057812 */ /* 0x040fe400078ec0ff */
[----:B------:R-:W-:Y:S02]  /*82d0*/  IADD3 R8, P0, R20, 0x20, RZ ;  /* 0x0000002014087810 */ /* 0x000fe40007f1e0ff */
[----:B------:R-:W-:Y:S02]  /*82e0*/  SHF.R.U64 R5, R5, 0x3, RZ ;  /* 0x0000000305057819 */ /* 0x000fe400000012ff */
[----:B------:R-:W-:Y:S02]  /*82f0*/  LOP3.LUT R3, R8, 0x380, RZ, 0xc0, !PT ;  /* 0x0000038008037812 */ /* 0x000fe400078ec0ff */
[----:B------:R-:W-:Y:S01]  /*8300*/  LOP3.LUT R4, R5, R20, RZ, 0x3c, !PT ;  /* 0x0000001405047212 */ /* 0x000fe200078e3cff */
[----:B------:R-:W-:Y:S01]  /*8310*/  IMAD.MOV.U32 R5, RZ, RZ, R21 ;  /* 0x000000ffff057224 */ /* 0x000fe200078e0015 */
[----:B------:R-:W-:-:S04]  /*8320*/  SHF.R.U64 R3, R3, 0x3, RZ ;  /* 0x0000000303037819 */ /* 0x000fc800000012ff */
[----:B------:R-:W-:Y:S02]  /*8330*/  MOV R0, R4 ;  /* 0x0000000400007202 */ /* 0x000fe40000000f00 */
[----:B------:R-:W-:Y:S02]  /*8340*/  F2FP.BF16.F32.PACK_AB R4, R25, R24 ;  /* 0x000000181904723e */ /* 0x000fe400000010ff */
[----:B------:R-:W-:-:S05]  /*8350*/  F2FP.BF16.F32.PACK_AB R5, R27, R26 ;  /* 0x0000001a1b05723e */ /* 0x000fca00000010ff */
[----:B------:R0:W-:Y:S02]  /*8360*/  STSM.16.M88.4 [R0], R4 ;  /* 0x0000000400007844 */ /* 0x0001e40000000200 */
[----:B0-----:R-:W-:Y:S01]  /*8370*/  IMAD.X R5, RZ, RZ, R21, P0 ;  /* 0x000000ffff057224 */ /* 0x001fe200000e0615 */
[----:B------:R-:W-:Y:S02]  /*8380*/  LOP3.LUT R4, R3, R8, RZ, 0x3c, !PT ;  /* 0x0000000803047212 */ /* 0x000fe400078e3cff */
[----:B------:R-:W-:Y:S02]  /*8390*/  F2FP.BF16.F32.PACK_AB R8, R33, R32 ;  /* 0x000000202108723e */ /* 0x000fe400000010ff */
[----:B------:R-:W-:Y:S02]  /*83a0*/  MOV R3, R4 ;  /* 0x0000000400037202 */ /* 0x000fe40000000f00 */
[----:B------:R-:W-:Y:S02]  /*83b0*/  IADD3 R5, P0, R20, 0x40, RZ ;  /* 0x0000004014057810 */ /* 0x000fe40007f1e0ff */
[----:B------:R-:W-:Y:S01]  /*83c0*/  F2FP.BF16.F32.PACK_AB R6, R45, R44 ;  /* 0x0000002c2d06723e */ /* 0x000fe200000010ff */
[----:B------:R0:W-:Y:S01]  /*83d0*/  STSM.16.M88.4 [R3], R8 ;  /* 0x0000000803007844 */ /* 0x0001e20000000200 */
[----:B------:R-:W-:-:S02]  /*83e0*/  LOP3.LUT R4, R5, 0x380, RZ, 0xc0, !PT ;  /* 0x0000038005047812 */ /* 0x000fc400078ec0ff */
[----:B------:R-:W-:Y:S02]  /*83f0*/  F2FP.BF16.F32.PACK_AB R7, R47, R46 ;  /* 0x0000002e2f07723e */ /* 0x000fe400000010ff */
[----:B------:R-:W-:-:S04]  /*8400*/  SHF.R.U64 R4, R4, 0x3, RZ ;  /* 0x0000000304047819 */ /* 0x000fc800000012ff */
[----:B------:R-:W-:Y:S01]  /*8410*/  LOP3.LUT R4, R4, R5, RZ, 0x3c, !PT ;  /* 0x0000000504047212 */ /* 0x000fe200078e3cff */
[----:B------:R-:W-:-:S05]  /*8420*/  IMAD.X R5, RZ, RZ, R21, P0 ;  /* 0x000000ffff057224 */ /* 0x000fca00000e0615 */
[----:B------:R-:W-:Y:S02]  /*8430*/  MOV R0, R4 ;  /* 0x0000000400007202 */ /* 0x000fe40000000f00 */
[----:B0-----:R-:W-:Y:S02]  /*8440*/  IADD3 R8, P0, R20, 0x60, RZ ;  /* 0x0000006014087810 */ /* 0x001fe40007f1e0ff */
[----:B------:R-:W-:Y:S02]  /*8450*/  F2FP.BF16.F32.PACK_AB R4, R41, R40 ;  /* 0x000000282904723e */ /* 0x000fe400000010ff */
[----:B------:R-:W-:Y:S02]  /*8460*/  LOP3.LUT R3, R8, 0x380, RZ, 0xc0, !PT ;  /* 0x0000038008037812 */ /* 0x000fe400078ec0ff */
[----:B------:R-:W-:Y:S02]  /*8470*/  F2FP.BF16.F32.PACK_AB R5, R43, R42 ;  /* 0x0000002a2b05723e */ /* 0x000fe400000010ff */
[----:B------:R-:W-:-:S02]  /*8480*/  SHF.R.U64 R3, R3, 0x3, RZ ;  /* 0x0000000303037819 */ /* 0x000fc400000012ff */
[----:B------:R-:W-:Y:S01]  /*8490*/  F2FP.BF16.F32.PACK_AB R9, R51, R50 ;  /* 0x000000323309723e */ /* 0x000fe200000010ff */
[----:B------:R0:W-:Y:S01]  /*84a0*/  STSM.16.M88.4 [R0], R4 ;  /* 0x0000000400007844 */ /* 0x0001e20000000200 */
[----:B------:R-:W-:Y:S02]  /*84b0*/  F2FP.BF16.F32.PACK_AB R10, R53, R52 ;  /* 0x00000034350a723e */ /* 0x000fe400000010ff */
[----:B------:R-:W-:Y:S01]  /*84c0*/  F2FP.BF16.F32.PACK_AB R11, R55, R54 ;  /* 0x00000036370b723e */ /* 0x000fe200000010ff */
[----:B0-----:R-:W-:Y:S01]  /*84d0*/  IMAD.X R5, RZ, RZ, R21, P0 ;  /* 0x000000ffff057224 */ /* 0x001fe200000e0615 */
[----:B------:R-:W-:Y:S02]  /*84e0*/  LOP3.LUT R4, R3, R8, RZ, 0x3c, !PT ;  /* 0x0000000803047212 */ /* 0x000fe400078e3cff */
[----:B------:R-:W-:Y:S02]  /*84f0*/  F2FP.BF16.F32.PACK_AB R8, R49, R48 ;  /* 0x000000303108723e */ /* 0x000fe400000010ff */
[----:B------:R-:W-:-:S02]  /*8500*/  MOV R3, R4 ;  /* 0x0000000400037202 */ /* 0x000fc40000000f00 */
[----:B------:R-:W-:Y:S02]  /*8510*/  IADD3 R5, P0, R20, 0x2000, RZ ;  /* 0x0000200014057810 */ /* 0x000fe40007f1e0ff */
[----:B------:R-:W-:Y:S01]  /*8520*/  F2FP.BF16.F32.PACK_AB R6, R61, R60 ;  /* 0x0000003c3d06723e */ /* 0x000fe200000010ff */
[----:B------:R0:W-:Y:S01]  /*8530*/  STSM.16.M88.4 [R3], R8 ;  /* 0x0000000803007844 */ /* 0x0001e20000000200 */
[----:B------:R-:W-:Y:S02]  /*8540*/  LOP3.LUT R4, R5, 0x380, RZ, 0xc0, !PT ;  /* 0x0000038005047812 */ /* 0x000fe400078ec0ff */
        /* <DEDUP_REMOVED lines=117> */
[----:B------:R-:W-:Y:S01]  /*8ca0*/  LOP3.LUT R3, R8, 0x380, RZ, 0xc0, !PT ;  /* 0x0000038008037812 */ /* 0x000fe200078ec0ff */
[----:B------:R-:W-:Y:S01]  /*8cb0*/  IMAD.X R21, RZ, RZ, R21, P0 ;  /* 0x000000ffff157224 */ /* 0x000fe200000e0615 */
[----:B------:R-:W-:Y:S02]  /*8cc0*/  F2FP.BF16.F32.PACK_AB R5, R139, R138 ;  /* 0x0000008a8b05723e */ /* 0x000fe400000010ff */
[----:B------:R-:W-:-:S02]  /*8cd0*/  SHF.R.U64 R3, R3, 0x3, RZ ;  /* 0x0000000303037819 */ /* 0x000fc400000012ff */
[----:B------:R-:W-:Y:S01]  /*8ce0*/  F2FP.BF16.F32.PACK_AB R9, R147, R146 ;  /* 0x000000929309723e */ /* 0x000fe200000010ff */
[----:B------:R0:W-:Y:S01]  /*8cf0*/  STSM.16.M88.4 [R0], R4 ;  /* 0x0000000400007844 */ /* 0x0001e20000000200 */
[----:B------:R-:W-:Y:S02]  /*8d00*/  LOP3.LUT R20, R3, R8, RZ, 0x3c, !PT ;  /* 0x0000000803147212 */ /* 0x000fe400078e3cff */
[----:B------:R-:W-:Y:S02]  /*8d10*/  F2FP.BF16.F32.PACK_AB R8, R145, R144 ;  /* 0x000000909108723e */ /* 0x000fe400000010ff */
[----:B------:R-:W-:Y:S02]  /*8d20*/  MOV R20, R20 ;  /* 0x0000001400147202 */ /* 0x000fe40000000f00 */
[----:B------:R-:W-:Y:S02]  /*8d30*/  F2FP.BF16.F32.PACK_AB R10, R149, R148 ;  /* 0x00000094950a723e */ /* 0x000fe400000010ff */
[----:B------:R-:W-:-:S02]  /*8d40*/  F2FP.BF16.F32.PACK_AB R11, R151, R150 ;  /* 0x00000096970b723e */ /* 0x000fc400000010ff */
[----:B------:R-:W-:-:S03]  /*8d50*/  ISETP.NE.U32.AND P0, PT, RZ, UR10, PT ;  /* 0x0000000aff007c0c */ /* 0x000fc6000bf05070 */
[----:B------:R1:W-:Y:S01]  /*8d60*/  STSM.16.M88.4 [R20], R8 ;  /* 0x0000000814007844 */ /* 0x0003e20000000200 */
[----:B------:R-:W-:Y:S01]  /*8d70*/  BAR.SYNC.DEFER_BLOCKING 0x1, 0x100 ;  /* 0x0044000000007b1d */ /* 0x000fe20000010000 */
[----:B------:R-:W-:Y:S01]  /*8d80*/  ISETP.NE.AND.EX P0, PT, RZ, UR11, PT, P0 ;  /* 0x0000000bff007c0c */ /* 0x000fe2000bf05300 */
[----:B0-----:R-:W-:Y:S01]  /*8d90*/  IMAD.U32 R4, RZ, RZ, UR8 ;  /* 0x00000008ff047e24 */ /* 0x001fe2000f8e00ff */
[----:B------:R-:W-:Y:S01]  /*8da0*/  UIADD3.X UR8, UR12, UR11, URZ, UP0, !UPT ;  /* 0x0000000b0c087290 */ /* 0x000fe200087fe43f */
[----:B------:R-:W-:-:S05]  /*8db0*/  IMAD.U32 R5, RZ, RZ, UR9 ;  /* 0x00000009ff057e24 */ /* 0x000fca000f8e00ff */
[----:B------:R0:W2:Y:S02]  /*8dc0*/  @P1 LDG.E R3, desc[UR50][R4.64] ;  /* 0x0000003204031981 */ /* 0x0000a4000c1e1900 */
[----:B0-----:R-:W-:Y:S01]  /*8dd0*/  IMAD.U32 R4, RZ, RZ, UR4 ;  /* 0x00000004ff047e24 */ /* 0x001fe2000f8e00ff */
[----:B------:R-:W-:Y:S01]  /*8de0*/  UISETP.NE.AND UP0, UPT, UR45, URZ, UPT ;  /* 0x0000003f2d00728c */ /* 0x000fe2000bf05270 */
[----:B------:R-:W-:Y:S01]  /*8df0*/  IMAD.U32 R5, RZ, RZ, UR8 ;  /* 0x00000008ff057e24 */ /* 0x000fe2000f8e00ff */
[----:B------:R-:W-:-:S04]  /*8e00*/  ULDC UR4, c[0x0][0xad4] ;  /* 0x0002b50000047ab9 */ /* 0x000fc80000000800 */
[----:B------:R1:W5:Y:S01]  /*8e10*/  @P0 LDG.E R0, desc[UR50][R4.64] ;  /* 0x0000003204000981 */ /* 0x000362000c1e1900 */
[----:B------:R-:W-:Y:S01]  /*8e20*/  ULDC UR8, c[0x0][0xa88] ;  /* 0x0002a20000087ab9 */ /* 0x000fe20000000800 */
[----:B------:R-:W-:Y:S01]  /*8e30*/  USEL UR45, UR45, UR4, UP0 ;  /* 0x000000042d2d7287 */ /* 0x000fe20008000000 */
[----:B--2---:R-:W-:Y:S01]  /*8e40*/  @P1 R2UR UR8, R3 ;  /* 0x00000000030812ca */ /* 0x004fe200000e0000 */
[----:B-1----:R-:W-:-:S14]  /*8e50*/  @P1 BRA `(.L_x_3593) ;  /* 0x0000000000181947 */ /* 0x002fdc0003800000 */
[----:B------:R-:W-:Y:S05]  /*8e60*/  @!P0 BRA `(.L_x_3593) ;  /* 0x0000000000148947 */ /* 0x000fea0003800000 */
[----:B------:R-:W2:Y:S04]  /*8e70*/  LDG.E R6, desc[UR50][R4.64] ;  /* 0x0000003204067981 */ /* 0x000ea8000c1e1900 */
[----:B------:R-:W3:Y:S01]  /*8e80*/  LDG.E R3, desc[UR50][R4.64+0x4] ;  /* 0x0000043204037981 */ /* 0x000ee2000c1e1900 */
[----:B--2---:R-:W-:Y:S02]  /*8e90*/  R2UR UR4, R6 ;  /* 0x00000000060472ca */ /* 0x004fe400000e0000 */
[----:B---3--:R-:W-:-:S13]  /*8ea0*/  R2UR UR8, R3 ;  /* 0x00000000030872ca */ /* 0x008fda00000e0000 */
[----:B------:R-:W-:-:S12]  /*8eb0*/  UIADD3 UR8, -UR4, UR8, URZ ;  /* 0x0000000804087290 */ /* 0x000fd8000fffe13f */
.L_x_3593:
[----:B------:R-:W0:Y:S01]  /*8ec0*/  SHFL.IDX PT, R3, R217, RZ, 0x1f ;  /* 0x00001fffd9037589 */ /* 0x000e2200000e0000 */
[----:B------:R-:W-:Y:S01]  /*8ed0*/  UMOV UR4, URZ ;  /* 0x0000003f00047c82 */ /* 0x000fe20008000000 */
[----:B-----5:R-:W-:Y:S01]  /*8ee0*/  @P0 R2UR UR4, R0 ;  /* 0x00000000000402ca */ /* 0x020fe200000e0000 */
[----:B------:R-:W-:Y:S02]  /*8ef0*/  UISETP.NE.U32.AND UP0, UPT, UR10, URZ, UPT ;  /* 0x0000003f0a00728c */ /* 0x000fe4000bf05070 */
[----:B------:R-:W-:Y:S02]  /*8f00*/  UISETP.GT.AND UP1, UPT, UR45, 0x1, UPT ;  /* 0x000000012d00788c */ /* 0x000fe4000bf24270 */
[----:B------:R-:W-:-:S04]  /*8f10*/  UISETP.NE.AND.EX UP0, UPT, UR11, URZ, UPT, UP0 ;  /* 0x0000003f0b00728c */ /* 0x000fc8000bf05300 */
[----:B------:R-:W-:Y:S01]  /*8f20*/  PLOP3.LUT P1, PT, PT, PT, UP1, 0x80, 0x0 ;  /* 0x000000000000781c */ /* 0x000fe20003f2f018 */
[----:B------:R-:W-:-:S03]  /*8f30*/  USEL UR9, UR40, URZ, !UP0 ;  /* 0x0000003f28097287 */ /* 0x000fc6000c000000 */
[----:B------:R-:W-:Y:S01]  /*8f40*/  USHF.R.S32.HI UR18, URZ, 0x1f, UR4 ;  /* 0x0000001f3f127899 */ /* 0x000fe20008011404 */
[----:B0-----:R-:W-:-:S13]  /*8f50*/  ISETP.NE.AND P0, PT, R3, RZ, PT ;  /* 0x000000ff0300720c */ /* 0x001fda0003f05270 */
[----:B------:R-:W-:Y:S05]  /*8f60*/  @P0 BRA `(.L_x_3594) ;  /* 0x0000000400080947 */ /* 0x000fea0003800000 */
[----:B------:R-:W2:Y:S01]  /*8f70*/  LDL R6, [R1+0x30] ;  /* 0x0000300001067983 */ /* 0x000ea20000100800 */
[----:B------:R-:W0:Y:S01]  /*8f80*/  LDC R0, c[0x0][0xbe8] ;  /* 0x0002fa00ff007b82 */ /* 0x000e220000000800 */
[----:B------:R-:W-:Y:S02]  /*8f90*/  IMAD.U32 R9, RZ, RZ, UR43 ;  /* 0x0000002bff097e24 */ /* 0x000fe4000f8e00ff */
[----:B------:R-:W3:Y:S01]  /*8fa0*/  LDL R10, [R1+0x34] ;  /* 0x00003400010a7983 */ /* 0x000ee20000100800 */
[----:B------:R-:W-:Y:S01]  /*8fb0*/  UISETP.GT.AND UP1, UPT, UR45, 0x1, UPT ;  /* 0x000000012d00788c */ /* 0x000fe2000bf24270 */
[----:B------:R-:W-:Y:S01]  /*8fc0*/  UMOV UR19, 0x9b8 ;  /* 0x000009b800137882 */ /* 0x000fe20000000000 */
[----:B0-----:R-:W-:Y:S02]  /*8fd0*/  ISETP.NE.AND P0, PT, R0, 0x1, PT ;  /* 0x000000010000780c */ /* 0x001fe40003f05270 */
[----:B------:R-:W-:Y:S02]  /*8fe0*/  USEL UR19, UR19, 0x978, UP1 ;  /* 0x0000097813137887 */ /* 0x000fe40008800000 */
[----:B------:R-:W-:-:S09]  /*8ff0*/  UISETP.NE.U32.AND UP0, UPT, UR10, URZ, UPT ;  /* 0x0000003f0a00728c */ /* 0x000fd2000bf05070 */
[----:B------:R-:W0:Y:S08]  /*9000*/  @P0 LDC R4, c[0x0][0xbec] ;  /* 0x0002fb00ff040b82 */ /* 0x000e300000000800 */
[----:B------:R-:W1:Y:S01]  /*9010*/  @P0 LDC R5, c[0x0][0xbf0] ;  /* 0x0002fc00ff050b82 */ /* 0x000e620000000800 */
[----:B------:R-:W-:Y:S02]  /*9020*/  UISETP.NE.AND.EX UP0, UPT, UR11, URZ, UPT, UP0 ;  /* 0x0000003f0b00728c */ /* 0x000fe4000bf05300 */
[----:B------:R-:W-:-:S02]  /*9030*/  USEL UR16, UR44, URZ, UP1 ;  /* 0x0000003f2c107287 */ /* 0x000fc40008800000 */
[----:B------:R-:W-:Y:S01]  /*9040*/  USEL UR40, UR40, URZ, !UP0 ;  /* 0x0000003f28287287 */ /* 0x000fe2000c000000 */
[----:B------:R-:W-:Y:S01]  /*9050*/  ULDC.64 UR14, c[0x0][UR19+0x228] ;  /* 0x00008a00130e7abb */ /* 0x000fe20008000a00 */
[----:B------:R-:W-:Y:S01]  /*9060*/  ULDC.64 UR12, c[0x0][UR19+0x220] ;  /* 0x00008800130c7abb */ /* 0x000fe20008000a00 */
[----:B------:R-:W-:Y:S02]  /*9070*/  UIMAD.WIDE.U32 UR20, UR14, UR16, URZ ;  /* 0x000000100e1472a5 */ /* 0x000fe4000f8e003f */
[----:B------:R-:W-:Y:S02]  /*9080*/  UIMAD UR22, UR15, UR16, URZ ;  /* 0x000000100f1672a4 */ /* 0x000fe4000f8e023f */
[----:B------:R-:W-:Y:S01]  /*9090*/  UIMAD.WIDE.U32 UR14, UR12, UR40, URZ ;  /* 0x000000280c0e72a5 */ /* 0x000fe2000f8e003f */
[----:B------:R-:W-:Y:S01]  /*90a0*/  ULDC.64 UR10, c[0x0][UR19+0x218] ;  /* 0x00008600130a7abb */ /* 0x000fe20008000a00 */
[----:B------:R-:W-:Y:S02]  /*90b0*/  USEL UR41, UR41, URZ, !UP0 ;  /* 0x0000003f29297287 */ /* 0x000fe4000c000000 */
[----:B------:R-:W-:-:S02]  /*90c0*/  UIMAD UR40, UR13, UR40, URZ ;  /* 0x000000280d2872a4 */ /* 0x000fc4000f8e023f */
[----:B------:R-:W-:Y:S02]  /*90d0*/  UIMAD.WIDE.U32 UR16, UR10, UR42, URZ ;  /* 0x0000002a0a1072a5 */ /* 0x000fe4000f8e003f */
[----:B------:R-:W-:Y:S02]  /*90e0*/  UIMAD UR10, UR11, UR42, URZ ;  /* 0x0000002a0b0a72a4 */ /* 0x000fe4000f8e023f */
[----:B------:R-:W-:Y:S02]  /*90f0*/  UIMAD UR40, UR12, UR41, UR40 ;  /* 0x000000290c2872a4 */ /* 0x000fe4000f8e0228 */
[----:B------:R-:W-:Y:S02]  /*9100*/  UIADD3 UR22, UR21, UR22, URZ ;  /* 0x0000001615167290 */ /* 0x000fe4000fffe03f */
[----:B------:R-:W-:Y:S02]  /*9110*/  UIADD3 UR11, UR17, UR10, URZ ;  /* 0x0000000a110b7290 */ /* 0x000fe4000fffe03f */
[----:B------:R-:W-:-:S02]  /*9120*/  UIADD3 UR16, UP0, UP2, UR14, UR16, UR4 ;  /* 0x000000100e107290 */ /* 0x000fc4000fa1e004 */
[----:B------:R-:W-:-:S04]  /*9130*/  UIADD3 UR10, UR15, UR40, URZ ;  /* 0x000000280f0a7290 */ /* 0x000fc8000fffe03f */
[----:B------:R-:W-:Y:S01]  /*9140*/  UIADD3.X UR10, UR10, UR11, UR18, UP0, UP2 ;  /* 0x0000000b0a0a7290 */ /* 0x000fe200087e4412 */
[----:B------:R-:W-:Y:S02]  /*9150*/  IMAD.U32 R11, RZ, RZ, UR43 ;  /* 0x0000002bff0b7e24 */ /* 0x000fe4000f8e00ff */
[----:B--2---:R-:W-:-:S04]  /*9160*/  IMAD R9, R9, 0x40, R6 ;  /* 0x0000004009097824 */ /* 0x004fc800078e0206 */
[----:B0-----:R-:W-:-:S04]  /*9170*/  @P0 IMAD.HI.U32 R4, R9, R4, RZ ;  /* 0x0000000409040227 */ /* 0x001fc800078e00ff */
[----:B------:R-:W-:Y:S01]  /*9180*/  IMAD.MOV.U32 R3, RZ, RZ, R9 ;  /* 0x000000ffff037224 */ /* 0x000fe200078e0009 */
[----:B-1----:R-:W-:Y:S01]  /*9190*/  @P0 SHF.R.U32.HI R3, RZ, R5, R4 ;  /* 0x00000005ff030219 */ /* 0x002fe20000011604 */
[----:B------:R-:W-:Y:S02]  /*91a0*/  IMAD.U32 R4, RZ, RZ, UR20 ;  /* 0x00000014ff047e24 */ /* 0x000fe4000f8e00ff */
[----:B------:R-:W-:Y:S02]  /*91b0*/  IMAD.U32 R6, RZ, RZ, UR22 ;  /* 0x00000016ff067e24 */ /* 0x000fe4000f8e00ff */
[--C-:B------:R-:W-:Y:S01]  /*91c0*/  IMAD.MOV R7, RZ, RZ, -R3.reuse ;  /* 0x000000ffff077224 */ /* 0x100fe200078e0a03 */
[----:B------:R-:W-:Y:S02]  /*91d0*/  IADD3 R4, P0, P2, R3, UR16, R4 ;  /* 0x0000001003047c10 */ /* 0x000fe4000fa1e004 */
[----:B------:R-:W-:Y:S01]  /*91e0*/  SHF.R.S32.HI R3, RZ, 0x1f, R3 ;  /* 0x0000001fff037819 */ /* 0x000fe20000011403 */
[----:B------:R-:W-:-:S03]  /*91f0*/  IMAD R7, R0, R7, R9 ;  /* 0x0000000700077224 */ /* 0x000fc600078e0209 */
[----:B------:R-:W-:Y:S01]  /*9200*/  IADD3.X R5, R3, UR10, R6, P0, P2 ;  /* 0x0000000a03057c10 */ /* 0x000fe200087e4406 */
[----:B------:R-:W-:Y:S01]  /*9210*/  ULDC.64 UR10, c[0x0][UR19+0x210] ;  /* 0x00008400130a7abb */ /* 0x000fe20008000a00 */
[----:B------:R-:W-:Y:S01]  /*9220*/  SHF.R.S32.HI R3, RZ, 0x1f, R7 ;  /* 0x0000001fff037819 */ /* 0x000fe20000011407 */
[C---:B------:R-:W-:Y:S02]  /*9230*/  IMAD R6, R7.reuse, UR11, RZ ;  /* 0x0000000b07067c24 */ /* 0x040fe4000f8e02ff */
[----:B------:R-:W-:-:S04]  /*9240*/  IMAD.WIDE.U32 R4, R7, UR10, R4 ;  /* 0x0000000a07047c25 */ /* 0x000fc8000f8e0004 */
[----:B------:R-:W-:Y:S01]  /*9250*/  IMAD R3, R3, UR10, R6 ;  /* 0x0000000a03037c24 */ /* 0x000fe2000f8e0206 */
[----:B------:R-:W-:Y:S01]  /*9260*/  ULDC.64 UR10, c[0x0][0xba8] ;  /* 0x0002ea00000a7ab9 */ /* 0x000fe20000000a00 */
[----:B------:R-:W-:Y:S01]  /*9270*/  @!UP1 ULDC UR10, c[0x0][0xb50] ;  /* 0x0002d400000a9ab9 */ /* 0x000fe20000000800 */
[----:B------:R-:W-:Y:S01]  /*9280*/  @!UP1 ULDC UR11, c[0x0][0xb54] ;  /* 0x0002d500000b9ab9 */ /* 0x000fe20000000800 */
[----:B------:R-:W-:Y:S01]  /*9290*/  IMAD.IADD R3, R5, 0x1, R3 ;  /* 0x0000000105037824 */ /* 0x000fe200078e0203 */
[----:B------:R-:W-:-:S04]  /*92a0*/  LEA R8, P0, R4, UR10, 0x2 ;  /* 0x0000000a04087c11 */ /* 0x000fc8000f8010ff */
[----:B------:R-:W-:Y:S01]  /*92b0*/  LEA.HI.X R9, R4, UR11, R3, 0x2, P0 ;  /* 0x0000000b04097c11 */ /* 0x000fe200080f1403 */
[----:B---3--:R-:W-:Y:S01]  /*92c0*/  IMAD.MOV R3, RZ, RZ, -R10 ;  /* 0x000000ffff037224 */ /* 0x008fe200078e0a0a */
[----:B------:R-:W-:Y:S04]  /*92d0*/  SHFL.IDX PT, R4, R8, RZ, 0x1c1f ;  /* 0x001c1fff08047589 */ /* 0x000fe800000e0000 */
[----:B------:R-:W-:Y:S01]  /*92e0*/  ISETP.NE.AND P0, PT, R218, R3, PT ;  /* 0x00000003da00720c */ /* 0x000fe20003f05270 */
[----:B------:R-:W0:Y:S01]  /*92f0*/  SHFL.IDX PT, R5, R9, RZ, 0x1c1f ;  /* 0x001c1fff09057589 */ /* 0x000e2200000e0000 */
[----:B------:R-:W-:Y:S02]  /*9300*/  IMAD R3, R0, UR8, RZ ;  /* 0x0000000800037c24 */ /* 0x000fe4000f8e02ff */
[----:B------:R-:W-:Y:S01]  /*9310*/  IMAD R0, R11, 0x40, R16 ;  /* 0x000000400b007824 */ /* 0x000fe200078e0210 */
[----:B------:R-:W-:Y:S04]  /*9320*/  SHFL.IDX PT, R6, R8, 0x1, 0x1c1f ;  /* 0x003c1f0008067f89 */ /* 0x000fe800000e0000 */
[----:B------:R-:W1:Y:S01]  /*9330*/  SHFL.IDX PT, R7, R9, 0x1, 0x1c1f ;  /* 0x003c1f0009077f89 */ /* 0x000e6200000e0000 */
[C---:B------:R-:W-:Y:S01]  /*9340*/  ISETP.GE.OR P2, PT, R0.reuse, R3, P0 ;  /* 0x000000030000720c */ /* 0x040fe20000746670 */
[----:B------:R-:W-:-:S05]  /*9350*/  VIADD R0, R0, 0x8 ;  /* 0x0000000800007836 */ /* 0x000fca0000000000 */
[----:B------:R-:W-:-:S07]  /*9360*/  ISETP.GE.OR P0, PT, R0, R3, P0 ;  /* 0x000000030000720c */ /* 0x000fce0000706670 */
[----:B0-----:R0:W-:Y:S06]  /*9370*/  @!P2 ST.E desc[UR50][R4.64], R12 ;  /* 0x0000000c0400a985 */ /* 0x0011ec000c101932 */
[----:B-1----:R0:W-:Y:S02]  /*9380*/  @!P0 ST.E desc[UR50][R6.64], R13 ;  /* 0x0000000d06008985 */ /* 0x0021e4000c101932 */
.L_x_3594:
[----:B------:R-:W-:Y:S05]  /*9390*/  @P1 BRA `(.L_x_3595) ;  /* 0x0000001000681947 */ /* 0x000fea0003800000 */
[----:B------:R-:W1:Y:S01]  /*93a0*/  S2R R0, SR_TID.X ;  /* 0x0000000000007919 */ /* 0x000e620000002100 */
[----:B------:R-:W2:Y:S01]  /*93b0*/  LDC R82, c[0x0][0xbe8] ;  /* 0x0002fa00ff527b82 */ /* 0x000ea20000000800 */
[----:B------:R-:W-:Y:S01]  /*93c0*/  ULDC UR14, c[0x0][0xac8] ;  /* 0x0002b200000e7ab9 */ /* 0x000fe20000000800 */
[----:B------:R-:W-:Y:S01]  /*93d0*/  ULDC.64 UR12, c[0x0][0xaa0] ;  /* 0x0002a800000c7ab9 */ /* 0x000fe20000000a00 */
[----:B-1----:R-:W-:-:S05]  /*93e0*/  VIADD R0, R0, 0xffffff80 ;  /* 0xffffff8000007836 */ /* 0x002fca0000000000 */
[----:B------:R-:W-:-:S04]  /*93f0*/  SHF.R.S32.HI R3, RZ, 0x1f, R0 ;  /* 0x0000001fff037819 */ /* 0x000fc80000011400 */
[----:B------:R-:W-:-:S04]  /*9400*/  LEA.HI R20, R3, R0, RZ, 0x3 ;  /* 0x0000000003147211 */ /* 0x000fc800078f18ff */
[----:B------:R-:W-:-:S05]  /*9410*/  SHF.R.S32.HI R3, RZ, 0x3, R20 ;  /* 0x00000003ff037819 */ /* 0x000fca0000011414 */
[----:B0-----:R-:W-:-:S04]  /*9420*/  IMAD R5, R3, 0x40, R2 ;  /* 0x0000004003057824 */ /* 0x001fc800078e0202 */
[----:B------:R-:W-:-:S03]  /*9430*/  IMAD.WIDE R14, R5, 0x2, R14 ;  /* 0x00000002050e7825 */ /* 0x000fc600078e020e */
[C---:B------:R-:W-:Y:S02]  /*9440*/  IADD3 R41, P2, R14.reuse, 0x7000, RZ ;  /* 0x000070000e297810 */ /* 0x040fe40007f5e0ff */
[----:B------:R-:W-:Y:S02]  /*9450*/  IADD3 R33, P0, R14, 0x5000, RZ ;  /* 0x000050000e217810 */ /* 0x000fe40007f1e0ff */
[----:B------:R-:W-:Y:S02]  /*9460*/  LOP3.LUT R40, R41, 0x380, RZ, 0xc0, !PT ;  /* 0x0000038029287812 */ /* 0x000fe400078ec0ff */
[----:B------:R-:W-:Y:S02]  /*9470*/  LOP3.LUT R32, R33, 0x380, RZ, 0xc0, !PT ;  /* 0x0000038021207812 */ /* 0x000fe400078ec0ff */
[----:B------:R-:W-:Y:S02]  /*9480*/  SHF.R.U64 R40, R40, 0x3, RZ ;  /* 0x0000000328287819 */ /* 0x000fe400000012ff */
[----:B------:R-:W-:-:S02]  /*9490*/  IADD3 R37, P1, R14, 0x6000, RZ ;  /* 0x000060000e257810 */ /* 0x000fc40007f3e0ff */
[----:B------:R-:W-:Y:S01]  /*94a0*/  LOP3.LUT R40, R40, R41, RZ, 0x3c, !PT ;  /* 0x0000002928287212 */ /* 0x000fe200078e3cff */
[--C-:B------:R-:W-:Y:S01]  /*94b0*/  IMAD.X R41, RZ, RZ, R15.reuse, P2 ;  /* 0x000000ffff297224 */ /* 0x100fe200010e060f */
[----:B------:R-:W-:Y:S02]  /*94c0*/  IADD3 R69, P2, R14, 0xe000, RZ ;  /* 0x0000e0000e457810 */ /* 0x000fe40007f5e0ff */
[----:B------:R-:W-:Y:S02]  /*94d0*/  SHF.R.U64 R32, R32, 0x3, RZ ;  /* 0x0000000320207819 */ /* 0x000fe400000012ff */
[----:B------:R-:W-:Y:S01]  /*94e0*/  LOP3.LUT R68, R69, 0x380, RZ, 0xc0, !PT ;  /* 0x0000038045447812 */ /* 0x000fe200078ec0ff */
[----:B------:R-:W-:Y:S01]  /*94f0*/  UIMAD UR18, UR18, UR12, URZ ;  /* 0x0000000c121272a4 */ /* 0x000fe2000f8e023f */
[----:B------:R-:W-:Y:S01]  /*9500*/  LOP3.LUT R36, R37, 0x380, RZ, 0xc0, !PT ;  /* 0x0000038025247812 */ /* 0x000fe200078ec0ff */
[----:B------:R-:W-:Y:S01]  /*9510*/  VIADD R87, R2, 0xc0 ;  /* 0x000000c002577836 */ /* 0x000fe20000000000 */
[----:B------:R-:W-:Y:S01]  /*9520*/  SHF.R.U64 R68, R68, 0x3, RZ ;  /* 0x0000000344447819 */ /* 0x000fe200000012ff */
[----:B------:R-:W-:Y:S01]  /*9530*/  UIMAD.WIDE.U32 UR10, UR4, UR12, URZ ;  /* 0x0000000c040a72a5 */ /* 0x000fe2000f8e003f */
[----:B------:R-:W-:Y:S01]  /*9540*/  LOP3.LUT R32, R32, R33, RZ, 0x3c, !PT ;  /* 0x0000002120207212 */ /* 0x000fe200078e3cff */
[--C-:B------:R-:W-:Y:S01]  /*9550*/  IMAD.X R33, RZ, RZ, R15.reuse, P0 ;  /* 0x000000ffff217224 */ /* 0x100fe200000e060f */
[----:B------:R-:W-:Y:S01]  /*9560*/  LOP3.LUT R68, R68, R69, RZ, 0x3c, !PT ;  /* 0x0000004544447212 */ /* 0x000fe200078e3cff */
[----:B------:R-:W-:Y:S01]  /*9570*/  IMAD.X R69, RZ, RZ, R15, P2 ;  /* 0x000000ffff457224 */ /* 0x000fe200010e060f */
[----:B--2---:R-:W-:Y:S01]  /*9580*/  ISETP.NE.AND P2, PT, R82, 0x1, PT ;  /* 0x000000015200780c */ /* 0x004fe20003f45270 */
[----:B------:R-:W-:Y:S01]  /*9590*/  VIADD R89, R2, 0x100 ;  /* 0x0000010002597836 */ /* 0x000fe20000000000 */
[----:B------:R-:W-:-:S02]  /*95a0*/  IADD3 R61, P0, R14, 0xc000, RZ ;  /* 0x0000c0000e3d7810 */ /* 0x000fc40007f1e0ff */
[----:B------:R-:W-:Y:S02]  /*95b0*/  IADD3 R9, P3, R14, 0x1000, RZ ;  /* 0x000010000e097810 */ /* 0x000fe40007f7e0ff */
[----:B------:R-:W-:Y:S02]  /*95c0*/  LOP3.LUT R81, R20, 0xfffffff8, RZ, 0xc0, !PT ;  /* 0xfffffff814517812 */ /* 0x000fe400078ec0ff */
[C---:B------:R-:W-:Y:S02]  /*95d0*/  IADD3 R13, P4, R14.reuse, 0x2000, RZ ;  /* 0x000020000e0d7810 */ /* 0x040fe40007f9e0ff */
[C---:B------:R-:W-:Y:S02]  /*95e0*/  IADD3 R25, P5, R14.reuse, 0x3000, RZ ;  /* 0x000030000e197810 */ /* 0x040fe40007fbe0ff */
[----:B------:R-:W-:Y:S01]  /*95f0*/  IADD3 R29, P6, R14, 0x4000, RZ ;  /* 0x000040000e1d7810 */ /* 0x000fe20007fde0ff */
[----:B------:R-:W0:Y:S01]  /*9600*/  @P2 LDC R77, c[0x0][0xbec] ;  /* 0x0002fb00ff4d2b82 */ /* 0x000e220000000800 */
[----:B------:R-:W-:Y:S01]  /*9610*/  SHF.R.U64 R36, R36, 0x3, RZ ;  /* 0x0000000324247819 */ /* 0x000fe200000012ff */
[----:B------:R-:W-:Y:S01]  /*9620*/  UIMAD UR18, UR4, UR13, UR18 ;  /* 0x0000000d041272a4 */ /* 0x000fe2000f8e0212 */
[----:B------:R-:W-:Y:S01]  /*9630*/  LOP3.LUT R60, R61, 0x380, RZ, 0xc0, !PT ;  /* 0x000003803d3c7812 */ /* 0x000fe200078ec0ff */
[----:B------:R-:W-:Y:S01]  /*9640*/  VIADD R95, R2, 0x140 ;  /* 0x00000140025f7836 */ /* 0x000fe20000000000 */
[----:B------:R-:W-:Y:S01]  /*9650*/  LOP3.LUT R36, R36, R37, RZ, 0x3c, !PT ;  /* 0x0000002524247212 */ /* 0x000fe200078e3cff */
[----:B------:R-:W-:Y:S01]  /*9660*/  IMAD.X R37, RZ, RZ, R15, P1 ;  /* 0x000000ffff257224 */ /* 0x000fe200008e060f */
[----:B------:R-:W-:Y:S01]  /*9670*/  IADD3 R65, P1, R14, 0xd000, RZ ;  /* 0x0000d0000e417810 */ /* 0x000fe20007f3e0ff */
[----:B------:R-:W1:Y:S01]  /*9680*/  @P2 LDC R79, c[0x0][0xbf0] ;  /* 0x0002fc00ff4f2b82 */ /* 0x000e620000000800 */
[----:B------:R-:W-:Y:S01]  /*9690*/  SHF.R.U64 R60, R60, 0x3, RZ ;  /* 0x000000033c3c7819 */ /* 0x000fe200000012ff */
[----:B------:R-:W-:Y:S01]  /*96a0*/  VIADD R97, R2, 0x180 ;  /* 0x0000018002617836 */ /* 0x000fe20000000000 */
[----:B------:R-:W-:Y:S01]  /*96b0*/  LOP3.LUT R8, R9, 0x380, RZ, 0xc0, !PT ;  /* 0x0000038009087812 */ /* 0x000fe200078ec0ff */
[----:B------:R-:W-:Y:S01]  /*96c0*/  IMAD.IADD R0, R0, 0x1, -R81 ;  /* 0x0000000100007824 */ /* 0x000fe200078e0a51 */
[----:B------:R-:W-:Y:S01]  /*96d0*/  LOP3.LUT R64, R65, 0x380, RZ, 0xc0, !PT ;  /* 0x0000038041407812 */ /* 0x000fe200078ec0ff */
[----:B------:R-:W5:Y:S01]  /*96e0*/  LD.E.128 R32, desc[UR50][R32.64] ;  /* 0x0000003220207980 */ /* 0x000f62000c101d00 */
[----:B------:R-:W-:Y:S01]  /*96f0*/  LOP3.LUT R60, R60, R61, RZ, 0x3c, !PT ;  /* 0x0000003d3c3c7212 */ /* 0x000fe200078e3cff */
[----:B------:R-:W-:Y:S01]  /*9700*/  IMAD.X R61, RZ, RZ, R15, P0 ;  /* 0x000000ffff3d7224 */ /* 0x000fe200000e060f */
[----:B------:R-:W-:Y:S01]  /*9710*/  ISETP.GE.AND P0, PT, R185, UR14, PT ;  /* 0x0000000eb9007c0c */ /* 0x000fe2000bf06270 */
[----:B------:R-:W5:Y:S01]  /*9720*/  LD.E.128 R40, desc[UR50][R40.64] ;  /* 0x0000003228287980 */ /* 0x000f62000c101d00 */
[----:B------:R-:W-:Y:S01]  /*9730*/  SHF.R.U64 R8, R8, 0x3, RZ ;  /* 0x0000000308087819 */ /* 0x000fe200000012ff */
[----:B------:R-:W-:Y:S01]  /*9740*/  ULDC.64 UR12, c[0x0][0xae8] ;  /* 0x0002ba00000c7ab9 */ /* 0x000fe20000000a00 */
[----:B------:R-:W-:Y:S01]  /*9750*/  SHF.R.U64 R64, R64, 0x3, RZ ;  /* 0x0000000340407819 */ /* 0x000fe200000012ff */
[----:B------:R-:W-:Y:S01]  /*9760*/  IMAD.U32 R81, RZ, RZ, UR43 ;  /* 0x0000002bff517e24 */ /* 0x000fe2000f8e00ff */
[----:B------:R-:W-:Y:S01]  /*9770*/  SEL R76, RZ, 0xffffffff, P0 ;  /* 0xffffffffff4c7807 */ /* 0x000fe20000000000 */
[----:B------:R-:W-:Y:S01]  /*9780*/  IMAD R0, R0, 0x20, R3 ;  /* 0x0000002000007824 */ /* 0x000fe200078e0203 */
[----:B------:R-:W-:Y:S01]  /*9790*/  LOP3.LUT R8, R8, R9, RZ, 0x3c, !PT ;  /* 0x0000000908087212 */ /* 0x000fe200078e3cff */
[--C-:B------:R-:W-:Y:S01]  /*97a0*/  IMAD.X R9, RZ, RZ, R15.reuse, P3 ;  /* 0x000000ffff097224 */ /* 0x100fe200018e060f */
[----:B------:R-:W-:Y:S01]  /*97b0*/  ISETP.GE.AND P0, PT, R184, UR14, PT ;  /* 0x0000000eb8007c0c */ /* 0x000fe2000bf06270 */
[----:B------:R-:W5:Y:S01]  /*97c0*/  LD.E.128 R68, desc[UR50][R68.64] ;  /* 0x0000003244447980 */ /* 0x000f62000c101d00 */
[----:B------:R-:W-:Y:S01]  /*97d0*/  LOP3.LUT R64, R64, R65, RZ, 0x3c, !PT ;  /* 0x0000004140407212 */ /* 0x000fe200078e3cff */
[----:B------:R-:W-:Y:S01]  /*97e0*/  IMAD.X R65, RZ, RZ, R15, P1 ;  /* 0x000000ffff417224 */ /* 0x000fe200008e060f */
[----:B------:R-:W-:Y:S01]  /*97f0*/  IADD3 R45, P3, R14, 0x8000, RZ ;  /* 0x000080000e2d7810 */ /* 0x000fe20007f7e0ff */
[----:B------:R-:W-:Y:S01]  /*9800*/  IMAD.SHL.U32 R76, R76, 0x2, RZ ;  /* 0x000000024c4c7824 */ /* 0x000fe200078e00ff */
[----:B------:R-:W-:-:S02]  /*9810*/  ISETP.GE.AND P1, PT, R2, UR14, PT ;  /* 0x0000000e02007c0c */ /* 0x000fc4000bf26270 */
[----:B------:R-:W-:Y:S02]  /*9820*/  LOP3.LUT R12, R13, 0x380, RZ, 0xc0, !PT ;  /* 0x000003800d0c7812 */ /* 0x000fe400078ec0ff */
[----:B------:R-:W-:Y:S02]  /*9830*/  LOP3.LUT R24, R25, 0x380, RZ, 0xc0, !PT ;  /* 0x0000038019187812 */ /* 0x000fe400078ec0ff */
[----:B------:R-:W-:Y:S01]  /*9840*/  LOP3.LUT R28, R29, 0x380, RZ, 0xc0, !PT ;  /* 0x000003801d1c7812 */ /* 0x000fe200078ec0ff */
[----:B------:R-:W-:Y:S01]  /*9850*/  UIADD3 UR11, UR11, UR18, URZ ;  /* 0x000000120b0b7290 */ /* 0x000fe2000fffe03f */
[----:B------:R-:W-:Y:S01]  /*9860*/  SEL R20, RZ, 0xffffffff, P0 ;  /* 0xffffffffff147807 */ /* 0x000fe20000000000 */
[----:B------:R-:W-:Y:S01]  /*9870*/  IMAD R80, R81, 0x40, R0 ;  /* 0x0000004051507824 */ /* 0x000fe200078e0200 */
[----:B------:R-:W-:Y:S01]  /*9880*/  ISETP.GE.AND P0, PT, R87, UR14, PT ;  /* 0x0000000e57007c0c */ /* 0x000fe2000bf06270 */
[----:B------:R-:W-:Y:S01]  /*9890*/  USHF.R.S32.HI UR4, URZ, 0x1f, UR9 ;  /* 0x0000001f3f047899 */ /* 0x000fe20008011409 */
[----:B------:R-:W-:Y:S01]  /*98a0*/  LOP3.LUT R44, R45, 0x380, RZ, 0xc0, !PT ;  /* 0x000003802d2c7812 */ /* 0x000fe200078ec0ff */
[----:B------:R-:W5:Y:S01]  /*98b0*/  LD.E.128 R8, desc[UR50][R8.64] ;  /* 0x0000003208087980 */ /* 0x000f62000c101d00 */
[----:B------:R-:W-:Y:S01]  /*98c0*/  SEL R21, RZ, 0x1, P1 ;  /* 0x00000001ff157807 */ /* 0x000fe20000800000 */
[----:B------:R-:W-:Y:S01]  /*98d0*/  IMAD.SHL.U32 R20, R20, 0x4, RZ ;  /* 0x0000000414147824 */ /* 0x000fe200078e00ff */
[----:B------:R-:W-:Y:S01]  /*98e0*/  SHF.R.U64 R12, R12, 0x3, RZ ;  /* 0x000000030c0c7819 */ /* 0x000fe200000012ff */
[----:B------:R-:W5:Y:S01]  /*98f0*/  LD.E.128 R36, desc[UR50][R36.64] ;  /* 0x0000003224247980 */ /* 0x000f62000c101d00 */
[----:B------:R-:W-:-:S02]  /*9900*/  SHF.R.U64 R24, R24, 0x3, RZ ;  /* 0x0000000318187819 */ /* 0x000fc400000012ff */
[----:B------:R-:W-:Y:S01]  /*9910*/  SHF.R.U64 R28, R28, 0x3, RZ ;  /* 0x000000031c1c7819 */ /* 0x000fe200000012ff */
[----:B------:R-:W5:Y:S01]  /*9920*/  LD.E.128 R60, desc[UR50][R60.64] ;  /* 0x000000323c3c7980 */ /* 0x000f62000c101d00 */
[----:B------:R-:W-:Y:S02]  /*9930*/  SEL R0, RZ, 0xffffffff, P0 ;  /* 0xffffffffff007807 */ /* 0x000fe40000000000 */
[----:B------:R-:W-:Y:S01]  /*9940*/  SHF.R.U64 R44, R44, 0x3, RZ ;  /* 0x000000032c2c7819 */ /* 0x000fe200000012ff */
[----:B------:R-:W-:Y:S01]  /*9950*/  UIMAD.WIDE.U32 UR10, UR42, UR12, UR10 ;  /* 0x0000000c2a0a72a5 */ /* 0x000fe2000f8e000a */
[----:B------:R-:W-:Y:S01]  /*9960*/  LOP3.LUT R21, R76, 0x2, R21, 0xe2, !PT ;  /* 0x000000024c157812 */ /* 0x000fe200078ee215 */
[----:B------:R-:W5:Y:S01]  /*9970*/  LD.E.128 R64, desc[UR50][R64.64] ;  /* 0x0000003240407980 */ /* 0x000f62000c101d00 */
[----:B------:R-:W-:Y:S01]  /*9980*/  ISETP.GE.AND P0, PT, R89, UR14, PT ;  /* 0x0000000e59007c0c */ /* 0x000fe2000bf06270 */
[----:B------:R-:W-:Y:S01]  /*9990*/  IMAD.SHL.U32 R76, R0, 0x8, RZ ;  /* 0x00000008004c7824 */ /* 0x000fe200078e00ff */
        /* <DEDUP_REMOVED lines=8> */
[----:B------:R-:W-:Y:S01]  /*9a20*/  IADD3 R49, P4, R14, 0x9000, RZ ;  /* 0x000090000e317810 */ /* 0x000fe20007f9e0ff */
[----:B0-----:R-:W-:Y:S01]  /*9a30*/  @P2 IMAD.HI.U32 R0, R80, R77, RZ ;  /* 0x0000004d50002227 */ /* 0x001fe200078e00ff */
[C---:B------:R-:W-:Y:S01]  /*9a40*/  IADD3 R53, P5, R14.reuse, 0xa000, RZ ;  /* 0x0000a0000e357810 */ /* 0x040fe20007fbe0ff */
[----:B------:R-:W-:Y:S01]  /*9a50*/  UIMAD UR11, UR42, UR13, UR11 ;  /* 0x0000000d2a0b72a4 */ /* 0x000fe2000f8e020b */
[----:B------:R-:W-:Y:S01]  /*9a60*/  IADD3 R57, P6, R14, 0xb000, RZ ;  /* 0x0000b0000e397810 */ /* 0x000fe20007fde0ff */
[----:B------:R-:W5:Y:S01]  /*9a70*/  LD.E.128 R24, desc[UR50][R24.64] ;  /* 0x0000003218187980 */ /* 0x000f62000c101d00 */
[----:B------:R-:W-:Y:S01]  /*9a80*/  LOP3.LUT R21, R20, 0x4, R21, 0xe2, !PT ;  /* 0x0000000414157812 */ /* 0x000fe200078ee215 */
[----:B------:R-:W-:Y:S01]  /*9a90*/  ULDC.64 UR12, c[0x0][0xaf0] ;  /* 0x0002bc00000c7ab9 */ /* 0x000fe20000000a00 */
[----:B------:R-:W-:Y:S01]  /*9aa0*/  IADD3 R7, P3, R14, 0xf000, RZ ;  /* 0x0000f0000e077810 */ /* 0x000fe20007f7e0ff */
[----:B------:R-:W5:Y:S01]  /*9ab0*/  LD.E.128 R28, desc[UR50][R28.64] ;  /* 0x000000321c1c7980 */ /* 0x000f62000c101d00 */
[----:B------:R-:W-:Y:S01]  /*9ac0*/  SEL R20, RZ, 0xffffffff, P0 ;  /* 0xffffffffff147807 */ /* 0x000fe20000000000 */
[----:B------:R-:W-:Y:S01]  /*9ad0*/  UIMAD UR4, UR4, UR12, URZ ;  /* 0x0000000c040472a4 */ /* 0x000fe2000f8e023f */
[----:B------:R-:W-:Y:S01]  /*9ae0*/  LOP3.LUT R48, R49, 0x380, RZ, 0xc0, !PT ;  /* 0x0000038031307812 */ /* 0x000fe200078ec0ff */
[----:B------:R-:W-:Y:S01]  /*9af0*/  IMAD.MOV.U32 R77, RZ, RZ, R80 ;  /* 0x000000ffff4d7224 */ /* 0x000fe200078e0050 */
[----:B------:R-:W-:Y:S01]  /*9b00*/  LOP3.LUT R52, R53, 0x380, RZ, 0xc0, !PT ;  /* 0x0000038035347812 */ /* 0x000fe200078ec0ff */
[----:B------:R-:W5:Y:S01]  /*9b10*/  LD.E.128 R44, desc[UR50][R44.64] ;  /* 0x000000322c2c7980 */ /* 0x000f62000c101d00 */
[----:B------:R-:W-:-:S02]  /*9b20*/  LOP3.LUT R56, R57, 0x380, RZ, 0xc0, !PT ;  /* 0x0000038039387812 */ /* 0x000fc400078ec0ff */
[----:B------:R-:W-:Y:S01]  /*9b30*/  LOP3.LUT R5, R14, 0x380, RZ, 0xc0, !PT ;  /* 0x000003800e057812 */ /* 0x000fe200078ec0ff */
[----:B------:R-:W-:Y:S01]  /*9b40*/  UIMAD.WIDE.U32 UR10, UR9, UR12, UR10 ;  /* 0x0000000c090a72a5 */ /* 0x000fe2000f8e000a */
[----:B------:R-:W-:Y:S01]  /*9b50*/  LOP3.LUT R6, R7, 0x380, RZ, 0xc0, !PT ;  /* 0x0000038007067812 */ /* 0x000fe200078ec0ff */
[----:B------:R-:W-:Y:S01]  /*9b60*/  IMAD.X R73, RZ, RZ, R15, P3 ;  /* 0x000000ffff497224 */ /* 0x000fe200018e060f */
[----:B-1----:R-:W-:Y:S01]  /*9b70*/  @P2 SHF.R.U32.HI R77, RZ, R79, R0 ;  /* 0x0000004fff4d2219 */ /* 0x002fe20000011600 */
[----:B------:R-:W-:Y:S01]  /*9b80*/  IMAD.SHL.U32 R79, R20, 0x10, RZ ;  /* 0x00000010144f7824 */ /* 0x000fe200078e00ff */
[----:B------:R-:W-:Y:S01]  /*9b90*/  LOP3.LUT R76, R76, 0x8, R21, 0xe2, !PT ;  /* 0x000000084c4c7812 */ /* 0x000fe200078ee215 */
[----:B------:R-:W-:Y:S01]  /*9ba0*/  UIMAD UR4, UR9, UR13, UR4 ;  /* 0x0000000d090472a4 */ /* 0x000fe2000f8e0204 */
[----:B------:R-:W-:Y:S02]  /*9bb0*/  SHF.R.U64 R48, R48, 0x3, RZ ;  /* 0x0000000330307819 */ /* 0x000fe400000012ff */
[----:B------:R-:W-:-:S02]  /*9bc0*/  SHF.R.U64 R52, R52, 0x3, RZ ;  /* 0x0000000334347819 */ /* 0x000fc400000012ff */
[----:B------:R-:W-:Y:S02]  /*9bd0*/  SHF.R.U64 R56, R56, 0x3, RZ ;  /* 0x0000000338387819 */ /* 0x000fe400000012ff */
[----:B------:R-:W-:Y:S02]  /*9be0*/  SHF.R.U64 R5, R5, 0x3, RZ ;  /* 0x0000000305057819 */ /* 0x000fe400000012ff */
[----:B------:R-:W-:Y:S01]  /*9bf0*/  SHF.R.U64 R6, R6, 0x3, RZ ;  /* 0x0000000306067819 */ /* 0x000fe200000012ff */
[----:B------:R-:W-:Y:S01]  /*9c00*/  UIADD3 UR4, UR11, UR4, URZ ;  /* 0x000000040b047290 */ /* 0x000fe2000fffe03f */
[----:B------:R-:W-:Y:S01]  /*9c10*/  LOP3.LUT R76, R79, 0x10, R76, 0xe2, !PT ;  /* 0x000000104f4c7812 */ /* 0x000fe200078ee24c */
[----:B------:R-:W-:Y:S01]  /*9c20*/  IMAD.MOV R79, RZ, RZ, -R77 ;  /* 0x000000ffff4f7224 */ /* 0x000fe200078e0a4d */
[----:B------:R-:W-:Y:S02]  /*9c30*/  ISETP.GE.AND P0, PT, R95, UR14, PT ;  /* 0x0000000e5f007c0c */ /* 0x000fe4000bf06270 */
[----:B------:R-:W-:Y:S01]  /*9c40*/  LOP3.LUT R48, R48, R49, RZ, 0x3c, !PT ;  /* 0x0000003130307212 */ /* 0x000fe200078e3cff */
[--C-:B------:R-:W-:Y:S01]  /*9c50*/  IMAD.X R49, RZ, RZ, R15.reuse, P4 ;  /* 0x000000ffff317224 */ /* 0x100fe200020e060f */
[----:B------:R-:W-:Y:S01]  /*9c60*/  LOP3.LUT R52, R52, R53, RZ, 0x3c, !PT ;  /* 0x0000003534347212 */ /* 0x000fe200078e3cff */
[--C-:B------:R-:W-:Y:S01]  /*9c70*/  IMAD.X R53, RZ, RZ, R15.reuse, P5 ;  /* 0x000000ffff357224 */ /* 0x100fe200028e060f */
[----:B------:R-:W-:Y:S01]  /*9c80*/  LOP3.LUT R56, R56, R57, RZ, 0x3c, !PT ;  /* 0x0000003938387212 */ /* 0x000fe200078e3cff */
[--C-:B------:R-:W-:Y:S01]  /*9c90*/  IMAD.X R57, RZ, RZ, R15.reuse, P6 ;  /* 0x000000ffff397224 */ /* 0x100fe200030e060f */
[----:B------:R-:W-:Y:S01]  /*9ca0*/  LOP3.LUT R4, R5, R14, RZ, 0x3c, !PT ;  /* 0x0000000e05047212 */ /* 0x000fe200078e3cff */
[----:B------:R-:W-:Y:S01]  /*9cb0*/  IMAD.MOV.U32 R5, RZ, RZ, R15 ;  /* 0x000000ffff057224 */ /* 0x000fe200078e000f */
[----:B------:R-:W-:-:S02]  /*9cc0*/  LOP3.LUT R72, R6, R7, RZ, 0x3c, !PT ;  /* 0x0000000706487212 */ /* 0x000fc400078e3cff */
[----:B------:R-:W-:Y:S01]  /*9cd0*/  SHF.R.S32.HI R78, RZ, 0x1f, R77 ;  /* 0x0000001fff4e7819 */ /* 0x000fe2000001144d */
[----:B------:R-:W-:Y:S01]  /*9ce0*/  IMAD.U32 R20, RZ, RZ, UR10 ;  /* 0x0000000aff147e24 */ /* 0x000fe2000f8e00ff */
[----:B------:R-:W-:Y:S01]  /*9cf0*/  SEL R0, RZ, 0xffffffff, P0 ;  /* 0xffffffffff007807 */ /* 0x000fe20000000000 */
[----:B------:R-:W-:Y:S01]  /*9d00*/  IMAD.U32 R21, RZ, RZ, UR11 ;  /* 0x0000000bff157e24 */ /* 0x000fe2000f8e00ff */
[----:B------:R-:W-:Y:S01]  /*9d10*/  ULDC.64 UR10, c[0x0][0xae0] ;  /* 0x0002b800000a7ab9 */ /* 0x000fe20000000a00 */
[----:B------:R-:W-:Y:S01]  /*9d20*/  IMAD R79, R82, R79, R80 ;  /* 0x0000004f524f7224 */ /* 0x000fe200078e0250 */
[----:B------:R-:W5:Y:S01]  /*9d30*/  LD.E.128 R4, desc[UR50][R4.64] ;  /* 0x0000003204047980 */ /* 0x000f62000c101d00 */
[----:B------:R-:W-:Y:S02]  /*9d40*/  IMAD.U32 R21, RZ, RZ, UR4 ;  /* 0x00000004ff157e24 */ /* 0x000fe4000f8e00ff */
[----:B------:R-:W-:Y:S01]  /*9d50*/  IMAD R78, R78, UR10, RZ ;  /* 0x0000000a4e4e7c24 */ /* 0x000fe2000f8e02ff */
[----:B------:R-:W5:Y:S01]  /*9d60*/  LD.E.128 R12, desc[UR50][R12.64] ;  /* 0x000000320c0c7980 */ /* 0x000f62000c101d00 */
[----:B------:R-:W-:Y:S01]  /*9d70*/  IMAD.SHL.U32 R83, R0, 0x20, RZ ;  /* 0x0000002000537824 */ /* 0x000fe200078e00ff */
[----:B------:R-:W-:-:S02]  /*9d80*/  ISETP.GE.AND P0, PT, R97, UR14, PT ;  /* 0x0000000e61007c0c */ /* 0x000fc4000bf06270 */
[----:B------:R-:W5:Y:S01]  /*9d90*/  LD.E.128 R48, desc[UR50][R48.64] ;  /* 0x0000003230307980 */ /* 0x000f62000c101d00 */
[----:B------:R-:W-:-:S03]  /*9da0*/  SHF.R.S32.HI R0, RZ, 0x1f, R79 ;  /* 0x0000001fff007819 */ /* 0x000fc6000001144f */
[----:B------:R-:W5:Y:S01]  /*9db0*/  LD.E.128 R52, desc[UR50][R52.64] ;  /* 0x0000003234347980 */ /* 0x000f62000c101d00 */
[----:B------:R-:W-:-:S03]  /*9dc0*/  IMAD.WIDE.U32 R20, R77, UR10, R20 ;  /* 0x0000000a4d147c25 */ /* 0x000fc6000f8e0014 */
[----:B------:R-:W5:Y:S01]  /*9dd0*/  LD.E.128 R56, desc[UR50][R56.64] ;  /* 0x0000003238387980 */ /* 0x000f62000c101d00 */
[----:B------:R-:W-:Y:S01]  /*9de0*/  IMAD R81, R77, UR11, R78 ;  /* 0x0000000b4d517c24 */ /* 0x000fe2000f8e024e */
[----:B------:R-:W-:Y:S02]  /*9df0*/  ULDC.64 UR10, c[0x0][0xad8] ;  /* 0x0002b600000a7ab9 */ /* 0x000fe40000000a00 */
[----:B------:R-:W5:Y:S01]  /*9e00*/  LD.E.128 R72, desc[UR50][R72.64] ;  /* 0x0000003248487980 */ /* 0x000f62000c101d00 */
[----:B------:R-:W-:Y:S01]  /*9e10*/  VIADD R93, R2, 0x1c0 ;  /* 0x000001c0025d7836 */ /* 0x000fe20000000000 */
[----:B------:R-:W-:Y:S01]  /*9e20*/  @!PT LDS RZ, [RZ] ;  /* 0x00000000fffff984 */ /* 0x000fe20000000800 */
[----:B------:R-:W-:Y:S01]  /*9e30*/  @!PT LDS RZ, [RZ] ;  /* 0x00000000fffff984 */ /* 0x000fe20000000800 */
[----:B------:R-:W-:Y:S01]  /*9e40*/  @!PT LDS RZ, [RZ] ;  /* 0x00000000fffff984 */ /* 0x000fe20000000800 */
[----:B------:R-:W-:Y:S01]  /*9e50*/  @!PT LDS RZ, [RZ] ;  /* 0x00000000fffff984 */ /* 0x000fe20000000800 */
[----:B------:R0:W-:Y:S06]  /*9e60*/  MEMBAR.ALL.CTA ;  /* 0x0000000000007992 */ /* 0x0001ec0000008000 */
[----:B0-----:R-:W0:Y:S01]  /*9e70*/  FENCE.VIEW.ASYNC.S ;  /* 0x00000000000073c6 */ /* 0x001e220000000000 */
[----:B------:R-:W-:Y:S01]  /*9e80*/  IMAD.U32 R90, RZ, RZ, UR43 ;  /* 0x0000002bff5a7e24 */ /* 0x000fe2000f8e00ff */
[----:B------:R-:W-:Y:S01]  /*9e90*/  LOP3.LUT R76, R83, 0x20, R76, 0xe2, !PT ;  /* 0x00000020534c7812 */ /* 0x000fe200078ee24c */
[----:B------:R-:W-:Y:S01]  /*9ea0*/  IMAD.IADD R21, R21, 0x1, R81 ;  /* 0x0000000115157824 */ /* 0x000fe200078e0251 */
[----:B------:R-:W-:Y:S01]  /*9eb0*/  SEL R77, RZ, 0x40, P0 ;  /* 0x00000040ff4d7807 */ /* 0x000fe20000000000 */
[----:B------:R-:W-:Y:S01]  /*9ec0*/  IMAD R78, R0, UR10, RZ ;  /* 0x0000000a004e7c24 */ /* 0x000fe2000f8e02ff */
[----:B------:R-:W-:Y:S01]  /*9ed0*/  ISETP.GE.AND P0, PT, R93, UR14, PT ;  /* 0x0000000e5d007c0c */ /* 0x000fe2000bf06270 */
[----:B------:R-:W-:-:S02]  /*9ee0*/  IMAD R90, R90, 0x40, R3 ;  /* 0x000000405a5a7824 */ /* 0x000fc400078e0203 */
[----:B------:R-:W-:Y:S01]  /*9ef0*/  IMAD R91, R82, UR8, RZ ;  /* 0x00000008525b7c24 */ /* 0x000fe2000f8e02ff */
[----:B------:R-:W-:Y:S01]  /*9f00*/  LOP3.LUT R0, R76, R77, RZ, 0xfc, !PT ;  /* 0x0000004d4c007212 */ /* 0x000fe200078efcff */
[C---:B------:R-:W-:Y:S01]  /*9f10*/  IMAD R77, R79.reuse, UR11, R78 ;  /* 0x0000000b4f4d7c24 */ /* 0x040fe2000f8e024e */
[----:B------:R-:W-:Y:S01]  /*9f20*/  UIADD3 UR4, UR39, 0x28c20, URZ ;  /* 0x00028c2027047890 */ /* 0x000fe2000fffe03f */
[----:B------:R-:W-:Y:S01]  /*9f30*/  IMAD.WIDE.U32 R20, R79, UR10, R20 ;  /* 0x0000000a4f147c25 */ /* 0x000fe2000f8e0014 */
[----:B------:R-:W-:Y:S01]  /*9f40*/  SEL R3, RZ, 0x80, P0 ;  /* 0x00000080ff037807 */ /* 0x000fe20000000000 */
[----:B------:R-:W-:Y:S01]  /*9f50*/  ULDC.64 UR10, c[0x0][0xa80] ;  /* 0x0002a000000a7ab9 */ /* 0x000fe20000000a00 */
[----:B------:R-:W-:Y:S01]  /*9f60*/  ISETP.GE.AND P0, PT, R90, R91, PT ;  /* 0x0000005b5a00720c */ /* 0x000fe20003f06270 */
[----:B------:R-:W-:Y:S01]  /*9f70*/  IMAD.IADD R21, R21, 0x1, R77 ;  /* 0x0000000115157824 */ /* 0x000fe200078e024d */
[----:B------:R-:W-:Y:S01]  /*9f80*/  UPRMT UR4, URZ, 0x654, UR4 ;  /* 0x000006543f047896 */ /* 0x000fe20008000004 */
[----:B------:R-:W-:-:S04]  /*9f90*/  LEA R86, P1, R20, UR10, 0x1 ;  /* 0x0000000a14567c11 */ /* 0x000fc8000f8208ff */
[----:B------:R-:W-:Y:S01]  /*9fa0*/  LEA.HI.X R88, R20, UR11, R21, 0x1, P1 ;  /* 0x0000000b14587c11 */ /* 0x000fe200088f0c15 */
[----:B------:R-:W-:Y:S01]  /*9fb0*/  BSSY B1, `(.L_x_3596) ;  /* 0x000002c000017945 */ /* 0x000fe20003800000 */
[----:B0-----:R0:W1:Y:S02]  /*9fc0*/  SHFL.IDX PT, R20, R86, RZ, 0x181f ;  /* 0x00181fff56147589 */ /* 0x00106400000e0000 */
[----:B------:R-:W-:Y:S02]  /*9fd0*/  SYNCS.ARRIVE.TRANS64.RED.A1T0 RZ, [UR4], RZ ;  /* 0x000000ffffff79a7 */ /* 0x000fe40008100404 */
[----:B------:R0:W2:Y:S01]  /*9fe0*/  SHFL.IDX PT, R21, R88, RZ, 0x181f ;  /* 0x00181fff58157589 */ /* 0x0000a200000e0000 */
[----:B------:R-:W-:Y:S02]  /*9ff0*/  LOP3.LUT R3, R0, R3, RZ, 0xfc, !PT ;  /* 0x0000000300037212 */ /* 0x000fe400078efcff */
[----:B------:R-:W-:Y:S01]  /*a000*/  SHF.R.S32.HI R152, RZ, 0x1f, R185 ;  /* 0x0000001fff987819 */ /* 0x000fe200000114b9 */
[----:B------:R-:W-:Y:S06]  /*a010*/  @P0 BRA `(.L_x_3597) ;  /* 0x0000000000940947 */ /* 0x000fec0003800000 */
[----:B------:R-:W-:Y:S02]  /*a020*/  ISETP.GE.AND P1, PT, R185, UR14, PT ;  /* 0x0000000eb9007c0c */ /* 0x000fe4000bf26270 */
[----:B------:R-:W-:Y:S02]  /*a030*/  ISETP.GE.AND P0, PT, R2, UR14, PT ;  /* 0x0000000e02007c0c */ /* 0x000fe4000bf06270 */
[----:B------:R-:W-:Y:S02]  /*a040*/  ISETP.GE.AND P4, PT, R184, UR14, PT ;  /* 0x0000000eb8007c0c */ /* 0x000fe4000bf86270 */
[----:B------:R-:W-:Y:S02]  /*a050*/  ISETP.GE.AND P3, PT, R87, UR14, PT ;  /* 0x0000000e57007c0c */ /* 0x000fe4000bf66270 */
[----:B------:R-:W-:Y:S02]  /*a060*/  SHF.R.S32.HI R81, RZ, 0x1f, R184 ;  /* 0x0000001fff517819 */ /* 0x000fe400000114b8 */
[----:B------:R-:W-:-:S02]  /*a070*/  SHF.R.S32.HI R83, RZ, 0x1f, R87 ;  /* 0x0000001fff537819 */ /* 0x000fc40000011457 */
[----:B------:R-:W-:Y:S02]  /*a080*/  SHF.R.S32.HI R85, RZ, 0x1f, R89 ;  /* 0x0000001fff557819 */ /* 0x000fe40000011459 */
[CC--:B-1----:R-:W-:Y:S01]  /*a090*/  @!P1 LEA R76, P2, R185.reuse, R20.reuse, 0x1 ;  /* 0x00000014b94c9211 */ /* 0x0c2fe200078408ff */
[----:B--2---:R-:W-:Y:S02]  /*a0a0*/  @!P0 IMAD.WIDE R78, R2, 0x2, R20 ;  /* 0x00000002024e8825 */ /* 0x004fe400078e0214 */
[----:B------:R-:W-:Y:S02]  /*a0b0*/  @!P4 LEA R80, P5, R184, R20, 0x1 ;  /* 0x00000014b850c211 */ /* 0x000fe400078a08ff */
[----:B------:R-:W-:Y:S01]  /*a0c0*/  @!P1 LEA.HI.X R77, R185, R21, R152, 0x1, P2 ;  /* 0x00000015b94d9211 */ /* 0x000fe200010f0c98 */
[----:B-----5:R1:W-:Y:S01]  /*a0d0*/  @!P0 ST.E.128 desc[UR50][R78.64], R4 ;  /* 0x000000044e008985 */ /* 0x0203e2000c101d32 */
[----:B------:R-:W-:Y:S02]  /*a0e0*/  ISETP.GE.AND P2, PT, R89, UR14, PT ;  /* 0x0000000e59007c0c */ /* 0x000fe4000bf46270 */
[----:B------:R-:W-:Y:S01]  /*a0f0*/  LOP3.LUT P0, RZ, R0, 0x40, RZ, 0xc0, !PT ;  /* 0x0000004000ff7812 */ /* 0x000fe2000780c0ff */
[----:B------:R2:W-:Y:S01]  /*a100*/  @!P1 ST.E.128 desc[UR50][R76.64], R12 ;  /* 0x0000000c4c009985 */ /* 0x0005e2000c101d32 */
[----:B------:R-:W-:-:S02]  /*a110*/  ISETP.GE.AND P1, PT, R95, UR14, PT ;  /* 0x0000000e5f007c0c */ /* 0x000fc4000bf26270 */
[CC--:B------:R-:W-:Y:S02]  /*a120*/  @!P3 LEA R82, P6, R87.reuse, R20.reuse, 0x1 ;  /* 0x000000145752b211 */ /* 0x0c0fe400078c08ff */
[-C--:B------:R-:W-:Y:S02]  /*a130*/  @!P4 LEA.HI.X R81, R184, R21.reuse, R81, 0x1, P5 ;  /* 0x00000015b851c211 */ /* 0x080fe400028f0c51 */
[-C--:B------:R-:W-:Y:S02]  /*a140*/  @!P3 LEA.HI.X R83, R87, R21.reuse, R83, 0x1, P6 ;  /* 0x000000155753b211 */ /* 0x080fe400030f0c53 */
[----:B------:R-:W-:Y:S01]  /*a150*/  LOP3.LUT P6, RZ, R3, 0x80, RZ, 0xc0, !PT ;  /* 0x0000008003ff7812 */ /* 0x000fe200078cc0ff */
[----:B------:R3:W-:Y:S01]  /*a160*/  @!P4 ST.E.128 desc[UR50][R80.64], R28 ;  /* 0x0000001c5000c985 */ /* 0x0007e2000c101d32 */
[C---:B------:R-:W-:Y:S02]  /*a170*/  @!P2 LEA R84, P5, R89.reuse, R20, 0x1 ;  /* 0x000000145954a211 */ /* 0x040fe400078a08ff */
[----:B-1----:R-:W-:Y:S01]  /*a180*/  SHF.R.S32.HI R5, RZ, 0x1f, R95 ;  /* 0x0000001fff057819 */ /* 0x002fe2000001145f */
[----:B------:R3:W-:Y:S01]  /*a190*/  @!P3 ST.E.128 desc[UR50][R82.64], R36 ;  /* 0x000000245200b985 */ /* 0x0007e2000c101d32 */
[----:B------:R-:W-:-:S02]  /*a1a0*/  @!P2 LEA.HI.X R85, R89, R21, R85, 0x1, P5 ;  /* 0x000000155955a211 */ /* 0x000fc400028f0c55 */
[CC--:B------:R-:W-:Y:S02]  /*a1b0*/  @!P1 LEA R4, P5, R95.reuse, R20.reuse, 0x1 ;  /* 0x000000145f049211 */ /* 0x0c0fe400078a08ff */
[----:B------:R-:W-:Y:S01]  /*a1c0*/  SHF.R.S32.HI R7, RZ, 0x1f, R97 ;  /* 0x0000001fff077819 */ /* 0x000fe20000011461 */
[----:B------:R3:W-:Y:S01]  /*a1d0*/  @!P2 ST.E.128 desc[UR50][R84.64], R44 ;  /* 0x0000002c5400a985 */ /* 0x0007e2000c101d32 */
[-C--:B------:R-:W-:Y:S02]  /*a1e0*/  @!P1 LEA.HI.X R5, R95, R21.reuse, R5, 0x1, P5 ;  /* 0x000000155f059211 */ /* 0x080fe400028f0c05 */
[C---:B------:R-:W-:Y:S02]  /*a1f0*/  @P0 LEA R6, P5, R97.reuse, R20, 0x1 ;  /* 0x0000001461060211 */ /* 0x040fe400078a08ff */
[----:B--2---:R-:W-:Y:S01]  /*a200*/  SHF.R.S32.HI R13, RZ, 0x1f, R93 ;  /* 0x0000001fff0d7819 */ /* 0x004fe2000001145d */
[----:B------:R3:W-:Y:S01]  /*a210*/  @!P1 ST.E.128 desc[UR50][R4.64], R52 ;  /* 0x0000003404009985 */ /* 0x0007e2000c101d32 */
[----:B------:R-:W-:-:S02]  /*a220*/  @P0 LEA.HI.X R7, R97, R21, R7, 0x1, P5 ;  /* 0x0000001561070211 */ /* 0x000fc400028f0c07 */
[----:B------:R-:W-:-:S03]  /*a230*/  @P6 LEA R12, P5, R93, R20, 0x1 ;  /* 0x000000145d0c6211 */ /* 0x000fc600078a08ff */
[----:B------:R3:W-:Y:S01]  /*a240*/  @P0 ST.E.128 desc[UR50][R6.64], R60 ;  /* 0x0000003c06000985 */ /* 0x0007e2000c101d32 */
[----:B------:R-:W-:-:S05]  /*a250*/  @P6 LEA.HI.X R13, R93, R21, R13, 0x1, P5 ;  /* 0x000000155d0d6211 */ /* 0x000fca00028f0c0d */
[----:B------:R3:W-:Y:S04]  /*a260*/  @P6 ST.E.128 desc[UR50][R12.64], R68 ;  /* 0x000000440c006985 */ /* 0x0007e8000c101d32 */
.L_x_3597:
[----:B------:R-:W-:Y:S05]  /*a270*/  BSYNC B1 ;  /* 0x0000000000017941 */ /* 0x000fea0003800000 */
.L_x_3596:
[----:B---3-5:R-:W-:Y:S01]  /*a280*/  VIADD R6, R90, 0x20 ;  /* 0x000000205a067836 */ /* 0x028fe20000000000 */
[----:B------:R3:W4:Y:S04]  /*a290*/  SHFL.IDX PT, R5, R88, 0x1, 0x181f ;  /* 0x00381f0058057f89 */ /* 0x00072800000e0000 */
[----:B------:R-:W-:Y:S01]  /*a2a0*/  ISETP.GE.AND P0, PT, R6, R91, PT ;  /* 0x0000005b0600720c */ /* 0x000fe20003f06270 */
[----:B------:R3:W0:-:S12]  /*a2b0*/  SHFL.IDX PT, R4, R86, 0x1, 0x181f ;  /* 0x00381f0056047f89 */ /* 0x00061800000e0000 */
[----:B---3--:R-:W-:Y:S05]  /*a2c0*/  @P0 BRA `(.L_x_3598) ;  /* 0x0000002800180947 */ /* 0x008fea0003800000 */
[----:B------:R-:W-:Y:S02]  /*a2d0*/  ISETP.GE.AND P0, PT, R2, UR14, PT ;  /* 0x0000000e02007c0c */ /* 0x000fe4000bf06270 */
[----:B------:R-:W-:Y:S02]  /*a2e0*/  ISETP.GE.AND P4, PT, R185, UR14, PT ;  /* 0x0000000eb9007c0c */ /* 0x000fe4000bf86270 */
[----:B------:R-:W-:Y:S02]  /*a2f0*/  ISETP.GE.AND P3, PT, R184, UR14, PT ;  /* 0x0000000eb8007c0c */ /* 0x000fe4000bf66270 */
[----:B------:R-:W-:Y:S02]  /*a300*/  ISETP.GE.AND P2, PT, R87, UR14, PT ;  /* 0x0000000e57007c0c */ /* 0x000fe4000bf46270 */
[----:B------:R-:W-:Y:S02]  /*a310*/  ISETP.GE.AND P1, PT, R89, UR14, PT ;  /* 0x0000000e59007c0c */ /* 0x000fe4000bf26270 */
[----:B------:R-:W-:-:S02]  /*a320*/  SHF.R.S32.HI R15, RZ, 0x1f, R184 ;  /* 0x0000001fff0f7819 */ /* 0x000fc400000114b8 */
[----:B--2---:R-:W-:Y:S01]  /*a330*/  SHF.R.S32.HI R21, RZ, 0x1f, R87 ;  /* 0x0000001fff157819 */ /* 0x004fe20000011457 */
[----:B0---4-:R-:W-:Y:S02]  /*a340*/  @!P0 IMAD.WIDE R6, R2, 0x2, R4 ;  /* 0x0000000202068825 */ /* 0x011fe400078e0204 */
[-C--:B------:R-:W-:Y:S02]  /*a350*/  @!P4 LEA R12, P5, R185, R4.reuse, 0x1 ;  /* 0x00000004b90cc211 */ /* 0x080fe400078a08ff */
[-C--:B------:R-:W-:Y:S01]  /*a360*/  @!P3 LEA R14, P6, R184, R4.reuse, 0x1 ;  /* 0x00000004b80eb211 */ /* 0x080fe200078c08ff */
[----:B------:R0:W-:Y:S01]  /*a370*/  @!P0 ST.E.128 desc[UR50][R6.64], R8 ;  /* 0x0000000806008985 */ /* 0x0001e2000c101d32 */
[----:B------:R-:W-:Y:S02]  /*a380*/  ISETP.GE.AND P0, PT, R95, UR14, PT ;  /* 0x0000000e5f007c0c */ /* 0x000fe4000bf06270 */
[----:B------:R-:W-:Y:S02]  /*a390*/  @!P4 LEA.HI.X R13, R185, R5, R152, 0x1, P5 ;  /* 0x00000005b90dc211 */ /* 0x000fe400028f0c98 */
[----:B-1----:R-:W-:-:S02]  /*a3a0*/  @!P2 LEA R20, P5, R87, R4, 0x1 ;  /* 0x000000045714a211 */ /* 0x002fc400078a08ff */
[-C--:B------:R-:W-:Y:S01]  /*a3b0*/  @!P3 LEA.HI.X R15, R184, R5.reuse, R15, 0x1, P6 ;  /* 0x00000005b80fb211 */ /* 0x080fe200030f0c0f */
[----:B------:R3:W-:Y:S01]  /*a3c0*/  @!P4 ST.E.128 desc[UR50][R12.64], R24 ;  /* 0x000000180c00c985 */ /* 0x0007e2000c101d32 */
[----:B------:R-:W-:Y:S02]  /*a3d0*/  LOP3.LUT P6, RZ, R0, 0x40, RZ, 0xc0, !PT ;  /* 0x0000004000ff7812 */ /* 0x000fe400078cc0ff */
[----:B------:R-:W-:Y:S01]  /*a3e0*/  @!P2 LEA.HI.X R21, R87, R5, R21, 0x1, P5 ;  /* 0x000000055715a211 */ /* 0x000fe200028f0c15 */
[----:B------:R3:W-:Y:S01]  /*a3f0*/  @!P3 ST.E.128 desc[UR50][R14.64], R32 ;  /* 0x000000200e00b985 */ /* 0x0007e2000c101d32 */
[----:B------:R-:W-:-:S03]  /*a400*/  SHF.R.S32.HI R0, RZ, 0x1f, R89 ;  /* 0x0000001fff007819 */ /* 0x000fc60000011459 */
[----:B------:R3:W-:Y:S01]  /*a410*/  @!P2 ST.E.128 desc[UR50][R20.64], R40 ;  /* 0x000000281400a985 */ /* 0x0007e2000c101d32 */
[----:B0-----:R-:W-:-:S04]  /*a420*/  @!P1 LEA R6, P5, R89, R4, 0x1 ;  /* 0x0000000459069211 */ /* 0x001fc800078a08ff */
[-C--:B------:R-:W-:Y:S02]  /*a430*/  @!P1 LEA.HI.X R7, R89, R5.reuse, R0, 0x1, P5 ;  /* 0x0000000559079211 */ /* 0x080fe400028f0c00 */
[----:B------:R-:W-:Y:S02]  /*a440*/  SHF.R.S32.HI R0, RZ, 0x1f, R95 ;  /* 0x0000001fff007819 */ /* 0x000fe4000001145f */
[C---:B------:R-:W-:Y:S01]  /*a450*/  @!P0 LEA R8, P5, R95.reuse, R4, 0x1 ;  /* 0x000000045f088211 */ /* 0x040fe200078a08ff */
[----:B------:R3:W-:Y:S03]  /*a460*/  @!P1 ST.E.128 desc[UR50][R6.64], R48 ;  /* 0x0000003006009985 */ /* 0x0007e6000c101d32 */
[----:B------:R-:W-:Y:S02]  /*a470*/  @!P0 LEA.HI.X R9, R95, R5, R0, 0x1, P5 ;  /* 0x000000055f098211 */ /* 0x000fe400028f0c00 */
[----:B------:R-:W-:-:S02]  /*a480*/  SHF.R.S32.HI R0, RZ, 0x1f, R97 ;  /* 0x0000001fff007819 */ /* 0x000fc40000011461 */
[----:B------:R-:W-:Y:S01]  /*a490*/  @P6 LEA R10, P5, R97, R4, 0x1 ;  /* 0x00000004610a6211 */ /* 0x000fe200078a08ff */
[----:B------:R3:W-:Y:S01]  /*a4a0*/  @!P0 ST.E.128 desc[UR50][R8.64], R56 ;  /* 0x0000003808008985 */ /* 0x0007e2000c101d32 */
[----:B------:R-:W-:Y:S02]  /*a4b0*/  LOP3.LUT P0, RZ, R3, 0x80, RZ, 0xc0, !PT ;  /* 0x0000008003ff7812 */ /* 0x000fe4000780c0ff */
[----:B------:R-:W-:-:S05]  /*a4c0*/  @P6 LEA.HI.X R11, R97, R5, R0, 0x1, P5 ;  /* 0x00000005610b6211 */ /* 0x000fca00028f0c00 */
[----:B------:R3:W-:Y:S06]  /*a4d0*/  @P6 ST.E.128 desc[UR50][R10.64], R64 ;  /* 0x000000400a006985 */ /* 0x0007ec000c101d32 */
[----:B------:R-:W-:Y:S05]  /*a4e0*/  @!P0 BRA `(.L_x_3598) ;  /* 0x0000002400908947 */ /* 0x000fea0003800000 */
[----:B------:R-:W-:Y:S02]  /*a4f0*/  LEA R4, P0, R93, R4, 0x1 ;  /* 0x000000045d047211 */ /* 0x000fe400078008ff */
[----:B------:R-:W-:-:S04]  /*a500*/  SHF.R.S32.HI R0, RZ, 0x1f, R93 ;  /* 0x0000001fff007819 */ /* 0x000fc8000001145d */
[----:B------:R-:W-:-:S05]  /*a510*/  LEA.HI.X R5, R93, R5, R0, 0x1, P0 ;  /* 0x000000055d057211 */ /* 0x000fca00000f0c00 */
[----:B------:R0:W-:Y:S01]  /*a520*/  ST.E.128 desc[UR50][R4.64], R72 ;  /* 0x0000004804007985 */ /* 0x0001e2000c101d32 */
[----:B------:R-:W-:Y:S05]  /*a530*/  BRA `(.L_x_3598) ;  /* 0x00000024007c7947 */ /* 0x000fea0003800000 */
.L_x_3595:
[----:B------:R-:W2:Y:S01]  /*a540*/  LDL R0, [R1+0x30] ;  /* 0x0000300001007983 */ /* 0x000ea20000100800 */
[----:B------:R-:W-:Y:S01]  /*a550*/  ULDC.64 UR12, c[0x0][0xb08] ;  /* 0x0002c200000c7ab9 */ /* 0x000fe20000000a00 */
[----:B------:R-:W-:Y:S01]  /*a560*/  ULDC UR14, c[0x0][0xbe8] ;  /* 0x0002fa00000e7ab9 */ /* 0x000fe20000000800 */
[----:B------:R-:W-:Y:S01]  /*a570*/  UIMAD UR18, UR18, UR12, URZ ;  /* 0x0000000c121272a4 */ /* 0x000fe2000f8e023f */
[----:B------:R-:W-:Y:S01]  /*a580*/  IMAD.U32 R9, RZ, RZ, UR43 ;  /* 0x0000002bff097e24 */ /* 0x000fe2000f8e00ff */
[----:B------:R-:W-:Y:S01]  /*a590*/  UIMAD.WIDE.U32 UR10, UR4, UR12, URZ ;  /* 0x0000000c040a72a5 */ /* 0x000fe2000f8e003f */
[----:B------:R-:W-:Y:S01]  /*a5a0*/  BSSY B1, `(.L_x_3599) ;  /* 0x00000cc000017945 */ /* 0x000fe20003800000 */
[----:B------:R-:W-:Y:S01]  /*a5b0*/  UIMAD UR18, UR4, UR13, UR18 ;  /* 0x0000000d041272a4 */ /* 0x000fe2000f8e0212 */
[----:B------:R-:W-:Y:S01]  /*a5c0*/  SHF.R.S32.HI R21, RZ, 0x1f, R197 ;  /* 0x0000001fff157819 */ /* 0x000fe200000114c5 */
[----:B------:R-:W-:Y:S01]  /*a5d0*/  UISETP.NE.AND UP0, UPT, UR14, 0x1, UPT ;  /* 0x000000010e00788c */ /* 0x000fe2000bf05270 */
[----:B------:R-:W-:Y:S01]  /*a5e0*/  SHF.R.S32.HI R152, RZ, 0x1f, R198 ;  /* 0x0000001fff987819 */ /* 0x000fe200000114c6 */
[----:B------:R-:W-:Y:S01]  /*a5f0*/  UIADD3 UR11, UR11, UR18, URZ ;  /* 0x000000120b0b7290 */ /* 0x000fe2000fffe03f */
[----:B------:R-:W-:Y:S01]  /*a600*/  SHF.R.S32.HI R153, RZ, 0x1f, R199 ;  /* 0x0000001fff997819 */ /* 0x000fe200000114c7 */
[----:B------:R-:W-:Y:S01]  /*a610*/  ULDC.64 UR12, c[0x0][0xb38] ;  /* 0x0002ce00000c7ab9 */ /* 0x000fe20000000a00 */
[----:B------:R-:W-:Y:S01]  /*a620*/  USHF.R.S32.HI UR4, URZ, 0x1f, UR9 ;  /* 0x0000001f3f047899 */ /* 0x000fe20008011409 */
[----:B------:R-:W-:Y:S01]  /*a630*/  PLOP3.LUT P0, PT, PT, PT, UP0, 0x80, 0x0 ;  /* 0x000000000000781c */ /* 0x000fe20003f0f008 */
[----:B------:R-:W-:Y:S01]  /*a640*/  UIMAD.WIDE.U32 UR10, UR42, UR12, UR10 ;  /* 0x0000000c2a0a72a5 */ /* 0x000fe2000f8e000a */
[----:B------:R-:W-:Y:S01]  /*a650*/  SHF.R.S32.HI R154, RZ, 0x1f, R200 ;  /* 0x0000001fff9a7819 */ /* 0x000fe200000114c8 */
[----:B------:R-:W-:Y:S01]  /*a660*/  UIMAD UR8, UR8, UR14, URZ ;  /* 0x0000000e080872a4 */ /* 0x000fe2000f8e023f */
[----:B------:R-:W-:Y:S01]  /*a670*/  SHF.R.S32.HI R155, RZ, 0x1f, R201 ;  /* 0x0000001fff9b7819 */ /* 0x000fe200000114c9 */
[----:B------:R-:W-:Y:S01]  /*a680*/  UIMAD UR11, UR42, UR13, UR11 ;  /* 0x0000000d2a0b72a4 */ /* 0x000fe2000f8e020b */
[----:B------:R-:W-:-:S02]  /*a690*/  SHF.R.S32.HI R156, RZ, 0x1f, R202 ;  /* 0x0000001fff9c7819 */ /* 0x000fc400000114ca */
[----:B------:R-:W-:Y:S01]  /*a6a0*/  ULDC.64 UR12, c[0x0][0xb40] ;  /* 0x0002d000000c7ab9 */ /* 0x000fe20000000a00 */
[----:B------:R-:W-:Y:S01]  /*a6b0*/  SHF.R.S32.HI R157, RZ, 0x1f, R203 ;  /* 0x0000001fff9d7819 */ /* 0x000fe200000114cb */
[----:B------:R-:W-:Y:S01]  /*a6c0*/  UIMAD UR4, UR4, UR12, URZ ;  /* 0x0000000c040472a4 */ /* 0x000fe2000f8e023f */
[----:B------:R-:W-:Y:S01]  /*a6d0*/  SHF.R.S32.HI R158, RZ, 0x1f, R204 ;  /* 0x0000001fff9e7819 */ /* 0x000fe200000114cc */
[----:B------:R-:W-:Y:S01]  /*a6e0*/  UIMAD.WIDE.U32 UR10, UR9, UR12, UR10 ;  /* 0x0000000c090a72a5 */ /* 0x000fe2000f8e000a */
[----:B------:R-:W-:Y:S01]  /*a6f0*/  SHF.R.S32.HI R159, RZ, 0x1f, R205 ;  /* 0x0000001fff9f7819 */ /* 0x000fe200000114cd */
[----:B------:R-:W-:Y:S01]  /*a700*/  UIMAD UR4, UR9, UR13, UR4 ;  /* 0x0000000d090472a4 */ /* 0x000fe2000f8e0204 */
[----:B------:R-:W-:Y:S02]  /*a710*/  SHF.R.S32.HI R160, RZ, 0x1f, R206 ;  /* 0x0000001fffa07819 */ /* 0x000fe400000114ce */
[----:B------:R-:W-:Y:S01]  /*a720*/  @UP0 ULDC UR9, c[0x0][0xbec] ;  /* 0x0002fb0000090ab9 */ /* 0x000fe20000000800 */
[----:B------:R-:W-:Y:S01]  /*a730*/  UIADD3 UR11, UR11, UR4, URZ ;  /* 0x000000040b0b7290 */ /* 0x000fe2000fffe03f */
[----:B------:R-:W-:Y:S01]  /*a740*/  SHF.R.S32.HI R161, RZ, 0x1f, R207 ;  /* 0x0000001fffa17819 */ /* 0x000fe200000114cf */
[----:B------:R-:W-:Y:S01]  /*a750*/  ULDC.64 UR12, c[0x0][0xb48] ;  /* 0x0002d200000c7ab9 */ /* 0x000fe20000000a00 */
[----:B------:R-:W-:Y:S01]  /*a760*/  @UP0 ULDC UR4, c[0x0][0xbf0] ;  /* 0x0002fc0000040ab9 */ /* 0x000fe20000000800 */
[----:B------:R-:W-:Y:S01]  /*a770*/  UIMAD.WIDE.U32 UR10, UR44, UR12, UR10 ;  /* 0x0000000c2c0a72a5 */ /* 0x000fe2000f8e000a */
[----:B------:R-:W-:-:S02]  /*a780*/  SHF.R.S32.HI R162, RZ, 0x1f, R208 ;  /* 0x0000001fffa27819 */ /* 0x000fc400000114d0 */
[----:B------:R-:W-:Y:S01]  /*a790*/  SHF.R.S32.HI R163, RZ, 0x1f, R209 ;  /* 0x0000001fffa37819 */ /* 0x000fe200000114d1 */
[----:B------:R-:W-:Y:S01]  /*a7a0*/  UIMAD UR44, UR44, UR13, UR11 ;  /* 0x0000000d2c2c72a4 */ /* 0x000fe2000f8e020b */
[----:B------:R-:W-:Y:S01]  /*a7b0*/  SHF.R.S32.HI R164, RZ, 0x1f, R210 ;  /* 0x0000001fffa47819 */ /* 0x000fe200000114d2 */
[----:B0-----:R-:W-:Y:S01]  /*a7c0*/  IMAD.U32 R6, RZ, RZ, UR10 ;  /* 0x0000000aff067e24 */ /* 0x001fe2000f8e00ff */
[----:B------:R-:W-:Y:S01]  /*a7d0*/  ULDC.64 UR12, c[0x0][0xb30] ;  /* 0x0002cc00000c7ab9 */ /* 0x000fe20000000a00 */
[----:B------:R-:W-:Y:S01]  /*a7e0*/  IMAD.U32 R7, RZ, RZ, UR11 ;  /* 0x0000000bff077e24 */ /* 0x000fe2000f8e00ff */
[----:B------:R-:W-:Y:S01]  /*a7f0*/  ULDC.64 UR10, c[0x0][0xb28] ;  /* 0x0002ca00000a7ab9 */ /* 0x000fe20000000a00 */
[----:B------:R-:W-:Y:S01]  /*a800*/  IMAD.U32 R5, RZ, RZ, UR44 ;  /* 0x0000002cff057e24 */ /* 0x000fe2000f8e00ff */
[----:B------:R-:W-:Y:S02]  /*a810*/  SHF.R.S32.HI R165, RZ, 0x1f, R211 ;  /* 0x0000001fffa57819 */ /* 0x000fe400000114d3 */
[----:B------:R-:W-:-:S02]  /*a820*/  SHF.R.S32.HI R166, RZ, 0x1f, R212 ;  /* 0x0000001fffa67819 */ /* 0x000fc400000114d4 */
[----:B------:R-:W-:Y:S02]  /*a830*/  SHF.R.S32.HI R167, RZ, 0x1f, R213 ;  /* 0x0000001fffa77819 */ /* 0x000fe400000114d5 */
[----:B------:R-:W-:Y:S02]  /*a840*/  SHF.R.S32.HI R14, RZ, 0x1f, R214 ;  /* 0x0000001fff0e7819 */ /* 0x000fe400000114d6 */
[----:B------:R-:W-:Y:S02]  /*a850*/  SHF.R.S32.HI R15, RZ, 0x1f, R215 ;  /* 0x0000001fff0f7819 */ /* 0x000fe400000114d7 */
[----:B------:R-:W-:Y:S02]  /*a860*/  SHF.R.S32.HI R168, RZ, 0x1f, R216 ;  /* 0x0000001fffa87819 */ /* 0x000fe400000114d8 */
[----:B------:R-:W-:Y:S01]  /*a870*/  SHF.R.S32.HI R169, RZ, 0x1f, R17 ;  /* 0x0000001fffa97819 */ /* 0x000fe20000011411 */
[----:B--2---:R-:W-:-:S04]  /*a880*/  IMAD R9, R9, 0x40, R0 ;  /* 0x0000004009097824 */ /* 0x004fc800078e0200 */
[----:B------:R-:W-:-:S04]  /*a890*/  @P0 IMAD.HI.U32 R0, R9, UR9, RZ ;  /* 0x0000000909000c27 */ /* 0x000fc8000f8e00ff */
[----:B------:R-:W-:Y:S01]  /*a8a0*/  IMAD.MOV.U32 R3, RZ, RZ, R9 ;  /* 0x000000ffff037224 */ /* 0x000fe200078e0009 */
[----:B------:R-:W-:Y:S01]  /*a8b0*/  @P0 SHF.R.U32.HI R3, RZ, UR4, R0 ;  /* 0x00000004ff030c19 */ /* 0x000fe20008011600 */
[----:B------:R-:W-:-:S03]  /*a8c0*/  UIADD3 UR4, UR39, 0x28c20, URZ ;  /* 0x00028c2027047890 */ /* 0x000fc6000fffe03f */
[--C-:B------:R-:W-:Y:S01]  /*a8d0*/  SHF.R.S32.HI R0, RZ, 0x1f, R3.reuse ;  /* 0x0000001fff007819 */ /* 0x100fe20000011403 */
[----:B------:R-:W-:Y:S01]  /*a8e0*/  IMAD.MOV R4, RZ, RZ, -R3 ;  /* 0x000000ffff047224 */ /* 0x000fe200078e0a03 */
[----:B------:R-:W-:-:S03]  /*a8f0*/  UPRMT UR4, URZ, 0x654, UR4 ;  /* 0x000006543f047896 */ /* 0x000fc60008000004 */
[----:B------:R-:W-:Y:S02]  /*a900*/  IMAD R0, R0, UR12, RZ ;  /* 0x0000000c00007c24 */ /* 0x000fe4000f8e02ff */
[----:B------:R-:W-:Y:S02]  /*a910*/  IMAD R7, R4, UR14, R9 ;  /* 0x0000000e04077c24 */ /* 0x000fe4000f8e0209 */
[----:B------:R-:W-:Y:S02]  /*a920*/  IMAD.MOV.U32 R4, RZ, RZ, R6 ;  /* 0x000000ffff047224 */ /* 0x000fe400078e0006 */
[C---:B------:R-:W-:Y:S01]  /*a930*/  IMAD R9, R3.reuse, UR13, R0 ;  /* 0x0000000d03097c24 */ /* 0x040fe2000f8e0200 */
[----:B------:R-:W-:Y:S01]  /*a940*/  SHF.R.S32.HI R0, RZ, 0x1f, R7 ;  /* 0x0000001fff007819 */ /* 0x000fe20000011407 */
[----:B------:R-:W-:Y:S01]  /*a950*/  IMAD.WIDE.U32 R4, R3, UR12, R4 ;  /* 0x0000000c03047c25 */ /* 0x000fe2000f8e0004 */
[----:B------:R-:W-:Y:S03]  /*a960*/  SYNCS.ARRIVE.TRANS64.RED.A1T0 RZ, [UR4], RZ ;  /* 0x000000ffffff79a7 */ /* 0x000fe60008100404 */
[----:B------:R-:W-:-:S02]  /*a970*/  IMAD.IADD R5, R5, 0x1, R9 ;  /* 0x0000000105057824 */ /* 0x000fc400078e0209 */
[----:B------:R-:W-:Y:S02]  /*a980*/  IMAD R0, R0, UR10, RZ ;  /* 0x0000000a00007c24 */ /* 0x000fe4000f8e02ff */
[----:B------:R-:W-:Y:S02]  /*a990*/  IMAD.U32 R9, RZ, RZ, UR43 ;  /* 0x0000002bff097e24 */ /* 0x000fe4000f8e00ff */
[----:B------:R-:W-:Y:S02]  /*a9a0*/  IMAD R3, R7, UR11, R0 ;  /* 0x0000000b07037c24 */ /* 0x000fe4000f8e0200 */
[----:B------:R-:W-:Y:S02]  /*a9b0*/  IMAD R0, R9, 0x40, R16 ;  /* 0x0000004009007824 */ /* 0x000fe400078e0210 */
[----:B------:R-:W-:Y:S01]  /*a9c0*/  IMAD.WIDE.U32 R4, R7, UR10, R4 ;  /* 0x0000000a07047c25 */ /* 0x000fe2000f8e0004 */
[----:B------:R-:W-:Y:S02]  /*a9d0*/  ULDC.64 UR10, c[0x0][0xb00] ;  /* 0x0002c000000a7ab9 */ /* 0x000fe40000000a00 */
[----:B------:R-:W-:Y:S01]  /*a9e0*/  ISETP.GE.AND P0, PT, R0, UR8, PT ;  /* 0x0000000800007c0c */ /* 0x000fe2000bf06270 */
[----:B------:R-:W-:Y:S01]  /*a9f0*/  IMAD.IADD R5, R5, 0x1, R3 ;  /* 0x0000000105057824 */ /* 0x000fe200078e0203 */
[----:B------:R-:W-:-:S04]  /*aa00*/  LEA R3, P1, R4, UR10, 0x2 ;  /* 0x0000000a04037c11 */ /* 0x000fc8000f8210ff */
[----:B------:R-:W-:Y:S01]  /*aa10*/  LEA.HI.X R10, R4, UR11, R5, 0x2, P1 ;  /* 0x0000000b040a7c11 */ /* 0x000fe200088f1405 */
[----:B------:R0:W1:Y:S04]  /*aa20*/  SHFL.IDX PT, R12, R3, RZ, 0x1c1f ;  /* 0x001c1fff030c7589 */ /* 0x00006800000e0000 */
[----:B------:R0:W2:Y:S02]  /*aa30*/  SHFL.IDX PT, R11, R10, RZ, 0x1c1f ;  /* 0x001c1fff0a0b7589 */ /* 0x0000a400000e0000 */
[----:B------:R-:W-:Y:S05]  /*aa40*/  @P0 BRA `(.L_x_3600) ;  /* 0x0000000800040947 */ /* 0x000fea0003800000 */
[----:B------:R-:W-:Y:S02]  /*aa50*/  ULDC UR4, c[0x0][0xac8] ;  /* 0x0002b20000047ab9 */ /* 0x000fe40000000800 */
[----:B------:R-:W-:Y:S02]  /*aa60*/  ISETP.GE.AND P2, PT, R17, UR4, PT ;  /* 0x0000000411007c0c */ /* 0x000fe4000bf46270 */
[----:B------:R-:W-:Y:S02]  /*aa70*/  ISETP.GE.AND P1, PT, R216, UR4, PT ;  /* 0x00000004d8007c0c */ /* 0x000fe4000bf26270 */
[----:B------:R-:W-:Y:S02]  /*aa80*/  ISETP.GE.AND P0, PT, R215, UR4, PT ;  /* 0x00000004d7007c0c */ /* 0x000fe4000bf06270 */
[----:B------:R-:W-:-:S07]  /*aa90*/  ISETP.GE.AND P4, PT, R213, UR4, PT ;  /* 0x00000004d5007c0c */ /* 0x000fce000bf86270 */
[----:B-1----:R-:W-:-:S04]  /*aaa0*/  @!P2 LEA R4, P3, R17, R12, 0x2 ;  /* 0x0000000c1104a211 */ /* 0x002fc800078610ff */
[-C--:B--2---:R-:W-:Y:S02]  /*aab0*/  @!P2 LEA.HI.X R5, R17, R11.reuse, R169, 0x2, P3 ;  /* 0x0000000b1105a211 */ /* 0x084fe400018f14a9 */
[----:B------:R-:W-:Y:S02]  /*aac0*/  ISETP.GE.AND P3, PT, R214, UR4, PT ;  /* 0x00000004d6007c0c */ /* 0x000fe4000bf66270 */
[CC--:B------:R-:W-:Y:S01]  /*aad0*/  @!P0 LEA R6, P5, R215.reuse, R12.reuse, 0x2 ;  /* 0x0000000cd7068211 */ /* 0x0c0fe200078a10ff */
[----:B------:R1:W-:Y:S03]  /*aae0*/  @!P2 ST.E.64 desc[UR50][R4.64], R24 ;  /* 0x000000180400a985 */ /* 0x0003e6000c101b32 */
[----:B------:R-:W-:Y:S02]  /*aaf0*/  @!P0 LEA.HI.X R7, R215, R11, R15, 0x2, P5 ;  /* 0x0000000bd7078211 */ /* 0x000fe400028f140f */
[----:B-1----:R-:W-:-:S04]  /*ab00*/  @!P1 LEA R4, P2, R216, R12, 0x2 ;  /* 0x0000000cd8049211 */ /* 0x002fc800078410ff */
[----:B------:R-:W-:Y:S02]  /*ab10*/  @!P1 LEA.HI.X R5, R216, R11, R168, 0x2, P2 ;  /* 0x0000000bd8059211 */ /* 0x000fe400010f14a8 */
[----:B------:R-:W-:-:S03]  /*ab20*/  ISETP.GE.AND P2, PT, R210, UR4, PT ;  /* 0x00000004d2007c0c */ /* 0x000fc6000bf46270 */
[----:B------:R1:W-:Y:S01]  /*ab30*/  @!P1 ST.E.64 desc[UR50][R4.64], R28 ;  /* 0x0000001c04009985 */ /* 0x0003e2000c101b32 */
[----:B------:R-:W-:-:S03]  /*ab40*/  ISETP.GE.AND P1, PT, R211, UR4, PT ;  /* 0x00000004d3007c0c */ /* 0x000fc6000bf26270 */
[----:B------:R2:W-:Y:S01]  /*ab50*/  @!P0 ST.E.64 desc[UR50][R6.64], R32 ;  /* 0x0000002006008985 */ /* 0x0005e2000c101b32 */
[----:B------:R-:W-:Y:S02]  /*ab60*/  ISETP.GE.AND P0, PT, R212, UR4, PT ;  /* 0x00000004d4007c0c */ /* 0x000fe4000bf06270 */
[CC--:B-1----:R-:W-:Y:S02]  /*ab70*/  @!P3 LEA R4, P5, R214.reuse, R12.reuse, 0x2 ;  /* 0x0000000cd604b211 */ /* 0x0c2fe400078a10ff */
[CC--:B--2---:R-:W-:Y:S02]  /*ab80*/  @!P4 LEA R6, P6, R213.reuse, R12.reuse, 0x2 ;  /* 0x0000000cd506c211 */ /* 0x0c4fe400078c10ff */
[-C--:B------:R-:W-:Y:S02]  /*ab90*/  @!P3 LEA.HI.X R5, R214, R11.reuse, R14, 0x2, P5 ;  /* 0x0000000bd605b211 */ /* 0x080fe400028f140e */
[----:B------:R-:W-:Y:S02]  /*aba0*/  @!P4 LEA.HI.X R7, R213, R11, R167, 0x2, P6 ;  /* 0x0000000bd507c211 */ /* 0x000fe400030f14a7 */
[----:B------:R-:W-:Y:S01]  /*abb0*/  @!P2 LEA R8, P6, R210, R12, 0x2 ;  /* 0x0000000cd208a211 */ /* 0x000fe200078c10ff */
[----:B------:R1:W-:Y:S01]  /*abc0*/  @!P3 ST.E.64 desc[UR50][R4.64], R36 ;  /* 0x000000240400b985 */ /* 0x0003e2000c101b32 */
[----:B------:R-:W-:-:S02]  /*abd0*/  ISETP.GE.AND P3, PT, R209, UR4, PT ;  /* 0x00000004d1007c0c */ /* 0x000fc4000bf66270 */
[-C--:B------:R-:W-:Y:S01]  /*abe0*/  @!P2 LEA.HI.X R9, R210, R11.reuse, R164, 0x2, P6 ;  /* 0x0000000bd209a211 */ /* 0x080fe200030f14a4 */
[----:B------:R2:W-:Y:S01]  /*abf0*/  @!P4 ST.E.64 desc[UR50][R6.64], R40 ;  /* 0x000000280600c985 */ /* 0x0005e2000c101b32 */
[CC--:B-1----:R-:W-:Y:S02]  /*ac00*/  @!P0 LEA R4, P4, R212.reuse, R12.reuse, 0x2 ;  /* 0x0000000cd4048211 */ /* 0x0c2fe400078810ff */
[C---:B--2---:R-:W-:Y:S02]  /*ac10*/  @!P1 LEA R6, P5, R211.reuse, R12, 0x2 ;  /* 0x0000000cd3069211 */ /* 0x044fe400078a10ff */
[-C--:B------:R-:W-:Y:S02]  /*ac20*/  @!P0 LEA.HI.X R5, R212, R11.reuse, R166, 0x2, P4 ;  /* 0x0000000bd4058211 */ /* 0x080fe400020f14a6 */
[----:B------:R-:W-:Y:S02]  /*ac30*/  ISETP.GE.AND P4, PT, R208, UR4, PT ;  /* 0x00000004d0007c0c */ /* 0x000fe4000bf86270 */
[----:B------:R-:W-:Y:S01]  /*ac40*/  @!P1 LEA.HI.X R7, R211, R11, R165, 0x2, P5 ;  /* 0x0000000bd3079211 */ /* 0x000fe200028f14a5 */
[----:B------:R1:W-:Y:S01]  /*ac50*/  @!P0 ST.E.64 desc[UR50][R4.64], R44 ;  /* 0x0000002c04008985 */ /* 0x0003e2000c101b32 */
[----:B------:R-:W-:-:S02]  /*ac60*/  ISETP.GE.AND P5, PT, R207, UR4, PT ;  /* 0x00000004cf007c0c */ /* 0x000fc4000bfa6270 */
[----:B------:R-:W-:Y:S01]  /*ac70*/  ISETP.GE.AND P0, PT, R206, UR4, PT ;  /* 0x00000004ce007c0c */ /* 0x000fe2000bf06270 */
[----:B------:R2:W-:Y:S01]  /*ac80*/  @!P1 ST.E.64 desc[UR50][R6.64], R48 ;  /* 0x0000003006009985 */ /* 0x0005e2000c101b32 */
[----:B------:R-:W-:-:S03]  /*ac90*/  ISETP.GE.AND P1, PT, R205, UR4, PT ;  /* 0x00000004cd007c0c */ /* 0x000fc6000bf26270 */
[----:B------:R3:W-:Y:S01]  /*aca0*/  @!P2 ST.E.64 desc[UR50][R8.64], R52 ;  /* 0x000000340800a985 */ /* 0x0007e2000c101b32 */
[CC--:B-1----:R-:W-:Y:S02]  /*acb0*/  @!P3 LEA R4, P6, R209.reuse, R12.reuse, 0x2 ;  /* 0x0000000cd104b211 */ /* 0x0c2fe400078c10ff */
[CC--:B--2---:R-:W-:Y:S02]  /*acc0*/  @!P4 LEA R6, P2, R208.reuse, R12.reuse, 0x2 ;  /* 0x0000000cd006c211 */ /* 0x0c4fe400078410ff */
[-C--:B------:R-:W-:Y:S02]  /*acd0*/  @!P3 LEA.HI.X R5, R209, R11.reuse, R163, 0x2, P6 ;  /* 0x0000000bd105b211 */ /* 0x080fe400030f14a3 */
[----:B---3--:R-:W-:Y:S02]  /*ace0*/  @!P5 LEA R8, P6, R207, R12, 0x2 ;  /* 0x0000000ccf08d211 */ /* 0x008fe400078c10ff */
[----:B------:R-:W-:Y:S01]  /*acf0*/  @!P4 LEA.HI.X R7, R208, R11, R162, 0x2, P2 ;  /* 0x0000000bd007c211 */ /* 0x000fe200010f14a2 */
[----:B------:R1:W-:Y:S01]  /*ad00*/  @!P3 ST.E.64 desc[UR50][R4.64], R56 ;  /* 0x000000380400b985 */ /* 0x0003e2000c101b32 */
[----:B------:R-:W-:-:S02]  /*ad10*/  ISETP.GE.AND P2, PT, R204, UR4, PT ;  /* 0x00000004cc007c0c */ /* 0x000fc4000bf46270 */
[-C--:B------:R-:W-:Y:S01]  /*ad20*/  @!P5 LEA.HI.X R9, R207, R11.reuse, R161, 0x2, P6 ;  /* 0x0000000bcf09d211 */ /* 0x080fe200030f14a1 */
[----:B------:R2:W-:Y:S01]  /*ad30*/  @!P4 ST.E.64 desc[UR50][R6.64], R60 ;  /* 0x0000003c0600c985 */ /* 0x0005e2000c101b32 */
[----:B------:R-:W-:Y:S02]  /*ad40*/  ISETP.GE.AND P3, PT, R203, UR4, PT ;  /* 0x00000004cb007c0c */ /* 0x000fe4000bf66270 */
[----:B------:R-:W-:Y:S01]  /*ad50*/  ISETP.GE.AND P4, PT, R202, UR4, PT ;  /* 0x00000004ca007c0c */ /* 0x000fe2000bf86270 */
[----:B------:R3:W-:Y:S01]  /*ad60*/  @!P5 ST.E.64 desc[UR50][R8.64], R64 ;  /* 0x000000400800d985 */ /* 0x0007e2000c101b32 */
[CC--:B-1----:R-:W-:Y:S02]  /*ad70*/  @!P0 LEA R4, P6, R206.reuse, R12.reuse, 0x2 ;  /* 0x0000000cce048211 */ /* 0x0c2fe400078c10ff */
[----:B--2---:R-:W-:Y:S02]  /*ad80*/  @!P1 LEA R6, P5, R205, R12, 0x2 ;  /* 0x0000000ccd069211 */ /* 0x004fe400078a10ff */
[----:B------:R-:W-:-:S02]  /*ad90*/  @!P0 LEA.HI.X R5, R206, R11, R160, 0x2, P6 ;  /* 0x0000000bce058211 */ /* 0x000fc400030f14a0 */
[----:B------:R-:W-:Y:S02]  /*ada0*/  @!P1 LEA.HI.X R7, R205, R11, R159, 0x2, P5 ;  /* 0x0000000bcd079211 */ /* 0x000fe400028f149f */
[----:B------:R-:W-:Y:S01]  /*adb0*/  ISETP.GE.AND P5, PT, R201, UR4, PT ;  /* 0x00000004c9007c0c */ /* 0x000fe2000bfa6270 */
[----:B------:R1:W-:Y:S01]  /*adc0*/  @!P0 ST.E.64 desc[UR50][R4.64], R68 ;  /* 0x0000004404008985 */ /* 0x0003e2000c101b32 */
[----:B---3--:R-:W-:-:S03]  /*add0*/  @!P2 LEA R8, P6, R204, R12, 0x2 ;  /* 0x0000000ccc08a211 */ /* 0x008fc600078c10ff */
[----:B------:R2:W-:Y:S01]  /*ade0*/  @!P1 ST.E.64 desc[UR50][R6.64], R72 ;  /* 0x0000004806009985 */ /* 0x0005e2000c101b32 */
[----:B------:R-:W-:-:S05]  /*adf0*/  @!P2 LEA.HI.X R9, R204, R11, R158, 0x2, P6 ;  /* 0x0000000bcc09a211 */ /* 0x000fca00030f149e */
[----:B------:R3:W-:Y:S01]  /*ae00*/  @!P2 ST.E.64 desc[UR50][R8.64], R76 ;  /* 0x0000004c0800a985 */ /* 0x0007e2000c101b32 */
[----:B------:R-:W-:Y:S02]  /*ae10*/  ISETP.GE.AND P2, PT, R200, UR4, PT ;  /* 0x00000004c8007c0c */ /* 0x000fe4000bf46270 */
[----:B-1----:R-:W-:-:S04]  /*ae20*/  @!P3 LEA R4, P1, R203, R12, 0x2 ;  /* 0x0000000ccb04b211 */ /* 0x002fc800078210ff */
[-C--:B------:R-:W-:Y:S02]  /*ae30*/  @!P3 LEA.HI.X R5, R203, R11.reuse, R157, 0x2, P1 ;  /* 0x0000000bcb05b211 */ /* 0x080fe400008f149d */
[----:B------:R-:W-:Y:S02]  /*ae40*/  ISETP.GE.AND P1, PT, R199, UR4, PT ;  /* 0x00000004c7007c0c */ /* 0x000fe4000bf26270 */
[CC--:B--2---:R-:W-:Y:S01]  /*ae50*/  @!P4 LEA R6, P0, R202.reuse, R12.reuse, 0x2 ;  /* 0x0000000cca06c211 */ /* 0x0c4fe200078010ff */
[----:B------:R1:W-:Y:S01]  /*ae60*/  @!P3 ST.E.64 desc[UR50][R4.64], R80 ;  /* 0x000000500400b985 */ /* 0x0003e2000c101b32 */
[----:B---3--:R-:W-:Y:S02]  /*ae70*/  @!P5 LEA R8, P6, R201, R12, 0x2 ;  /* 0x0000000cc908d211 */ /* 0x008fe400078c10ff */
[----:B------:R-:W-:Y:S02]  /*ae80*/  @!P4 LEA.HI.X R7, R202, R11, R156, 0x2, P0 ;  /* 0x0000000bca07c211 */ /* 0x000fe400000f149c */
[----:B------:R-:W-:-:S02]  /*ae90*/  ISETP.GE.AND P0, PT, R198, UR4, PT ;  /* 0x00000004c6007c0c */ /* 0x000fc4000bf06270 */
[----:B------:R-:W-:Y:S01]  /*aea0*/  @!P5 LEA.HI.X R9, R201, R11, R155, 0x2, P6 ;  /* 0x0000000bc909d211 */ /* 0x000fe200030f149b */
[----:B------:R2:W-:Y:S01]  /*aeb0*/  @!P4 ST.E.64 desc[UR50][R6.64], R84 ;  /* 0x000000540600c985 */ /* 0x0005e2000c101b32 */
[----:B------:R-:W-:-:S03]  /*aec0*/  ISETP.GE.AND P4, PT, R196, UR4, PT ;  /* 0x00000004c4007c0c */ /* 0x000fc6000bf86270 */
[----:B------:R3:W-:Y:S01]  /*aed0*/  @!P5 ST.E.64 desc[UR50][R8.64], R88 ;  /* 0x000000580800d985 */ /* 0x0007e2000c101b32 */
[----:B------:R-:W-:Y:S02]  /*aee0*/  ISETP.GE.AND P5, PT, R197, UR4, PT ;  /* 0x00000004c5007c0c */ /* 0x000fe4000bfa6270 */
[----:B-1----:R-:W-:-:S04]  /*aef0*/  @!P2 LEA R4, P6, R200, R12, 0x2 ;  /* 0x0000000cc804a211 */ /* 0x002fc800078c10ff */
[----:B------:R-:W-:Y:S02]  /*af00*/  @!P2 LEA.HI.X R5, R200, R11, R154, 0x2, P6 ;  /* 0x0000000bc805a211 */ /* 0x000fe400030f149a */
[----:B--2---:R-:W-:-:S03]  /*af10*/  @!P1 LEA R6, P3, R199, R12, 0x2 ;  /* 0x0000000cc7069211 */ /* 0x004fc600078610ff */
[----:B------:R1:W-:Y:S01]  /*af20*/  @!P2 ST.E.64 desc[UR50][R4.64], R92 ;  /* 0x0000005c0400a985 */ /* 0x0003e2000c101b32 */
[----:B------:R-:W-:Y:S02]  /*af30*/  ISETP.GE.AND P2, PT, R194, UR4, PT ;  /* 0x00000004c2007c0c */ /* 0x000fe4000bf46270 */
[-C--:B------:R-:W-:Y:S02]  /*af40*/  @!P1 LEA.HI.X R7, R199, R11.reuse, R153, 0x2, P3 ;  /* 0x0000000bc7079211 */ /* 0x080fe400018f1499 */
[----:B------:R-:W-:Y:S02]  /*af50*/  ISETP.GE.AND P3, PT, R195, UR4, PT ;  /* 0x00000004c3007c0c */ /* 0x000fe4000bf66270 */
[C---:B---3--:R-:W-:Y:S01]  /*af60*/  @!P0 LEA R8, P6, R198.reuse, R12, 0x2 ;  /* 0x0000000cc6088211 */ /* 0x048fe200078c10ff */
[----:B------:R2:W-:Y:S01]  /*af70*/  @!P1 ST.E.64 desc[UR50][R6.64], R96 ;  /* 0x0000006006009985 */ /* 0x0005e2000c101b32 */
[----:B------:R-:W-:Y:S02]  /*af80*/  ISETP.GE.AND P1, PT, R193, UR4, PT ;  /* 0x00000004c1007c0c */ /* 0x000fe4000bf26270 */
[----:B------:R-:W-:-:S02]  /*af90*/  @!P0 LEA.HI.X R9, R198, R11, R152, 0x2, P6 ;  /* 0x0000000bc6098211 */ /* 0x000fc400030f1498 */
[----:B-1----:R-:W-:-:S03]  /*afa0*/  @!P5 LEA R4, P6, R197, R12, 0x2 ;  /* 0x0000000cc504d211 */ /* 0x002fc600078c10ff */
[----:B------:R1:W-:Y:S01]  /*afb0*/  @!P0 ST.E.64 desc[UR50][R8.64], R100 ;  /* 0x0000006408008985 */ /* 0x0003e2000c101b32 */
[----:B------:R-:W-:Y:S02]  /*afc0*/  @!P5 LEA.HI.X R5, R197, R11, R21, 0x2, P6 ;  /* 0x0000000bc505d211 */ /* 0x000fe400030f1415 */
[----:B--2---:R-:W-:-:S03]  /*afd0*/  @!P4 LEA R6, P0, R196, R12, 0x2 ;  /* 0x0000000cc406c211 */ /* 0x004fc600078010ff */
[----:B------:R2:W-:Y:S01]  /*afe0*/  @!P5 ST.E.64 desc[UR50][R4.64], R104 ;  /* 0x000000680400d985 */ /* 0x0005e2000c101b32 */
[-C--:B------:R-:W-:Y:S02]  /*aff0*/  @!P4 LEA.HI.X R7, R196, R11.reuse, R229, 0x2, P0 ;  /* 0x0000000bc407c211 */ /* 0x080fe400000f14e5 */
[----:B------:R-:W-:Y:S02]  /*b000*/  ISETP.GE.AND P0, PT, R192, UR4, PT ;  /* 0x00000004c0007c0c */ /* 0x000fe4000bf06270 */
[CC--:B-1----:R-:W-:Y:S01]  /*b010*/  @!P3 LEA R8, P6, R195.reuse, R12.reuse, 0x2 ;  /* 0x0000000cc308b211 */ /* 0x0c2fe200078c10ff */
[----:B------:R1:W-:Y:S03]  /*b020*/  @!P4 ST.E.64 desc[UR50][R6.64], R108 ;  /* 0x0000006c0600c985 */ /* 0x0003e6000c101b32 */
[----:B------:R-:W-:Y:S02]  /*b030*/  @!P3 LEA.HI.X R9, R195, R11, R228, 0x2, P6 ;  /* 0x0000000bc309b211 */ /* 0x000fe400030f14e4 */
[----:B--2---:R-:W-:-:S03]  /*b040*/  @!P2 LEA R4, P4, R194, R12, 0x2 ;  /* 0x0000000cc204a211 */ /* 0x004fc600078810ff */
[----:B------:R2:W-:Y:S01]  /*b050*/  @!P3 ST.E.64 desc[UR50][R8.64], R112 ;  /* 0x000000700800b985 */ /* 0x0005e2000c101b32 */
[----:B------:R-:W-:Y:S02]  /*b060*/  ISETP.GE.AND P3, PT, R191, UR4, PT ;  /* 0x00000004bf007c0c */ /* 0x000fe4000bf66270 */
[-C--:B------:R-:W-:Y:S02]  /*b070*/  @!P2 LEA.HI.X R5, R194, R11.reuse, R227, 0x2, P4 ;  /* 0x0000000bc205a211 */ /* 0x080fe400020f14e3 */
[----:B------:R-:W-:Y:S02]  /*b080*/  ISETP.GE.AND P4, PT, R190, UR4, PT ;  /* 0x00000004be007c0c */ /* 0x000fe4000bf86270 */
[----:B-1----:R-:W-:Y:S01]  /*b090*/  @!P1 LEA R6, P5, R193, R12, 0x2 ;  /* 0x0000000cc1069211 */ /* 0x002fe200078a10ff */
[----:B------:R1:W-:Y:S01]  /*b0a0*/  @!P2 ST.E.64 desc[UR50][R4.64], R116 ;  /* 0x000000740400a985 */ /* 0x0003e2000c101b32 */
[----:B------:R-:W-:Y:S02]  /*b0b0*/  ISETP.GE.AND P2, PT, R189, UR4, PT ;  /* 0x00000004bd007c0c */ /* 0x000fe4000bf46270 */
[----:B------:R-:W-:-:S02]  /*b0c0*/  @!P1 LEA.HI.X R7, R193, R11, R226, 0x2, P5 ;  /* 0x0000000bc1079211 */ /* 0x000fc400028f14e2 */
[----:B--2---:R-:W-:-:S03]  /*b0d0*/  @!P0 LEA R8, P6, R192, R12, 0x2 ;  /* 0x0000000cc0088211 */ /* 0x004fc600078c10ff */
[----:B------:R2:W-:Y:S01]  /*b0e0*/  @!P1 ST.E.64 desc[UR50][R6.64], R120 ;  /* 0x0000007806009985 */ /* 0x0005e2000c101b32 */
[----:B------:R-:W-:Y:S02]  /*b0f0*/  ISETP.GE.AND P1, PT, R188, UR4, PT ;  /* 0x00000004bc007c0c */ /* 0x000fe4000bf26270 */
[----:B------:R-:W-:Y:S02]  /*b100*/  @!P0 LEA.HI.X R9, R192, R11, R225, 0x2, P6 ;  /* 0x0000000bc0098211 */ /* 0x000fe400030f14e1 */
[----:B-1----:R-:W-:-:S03]  /*b110*/  @!P3 LEA R4, P5, R191, R12, 0x2 ;  /* 0x0000000cbf04b211 */ /* 0x002fc600078a10ff */
[----:B------:R1:W-:Y:S01]  /*b120*/  @!P0 ST.E.64 desc[UR50][R8.64], R124 ;  /* 0x0000007c08008985 */ /* 0x0003e2000c101b32 */
[----:B------:R-:W-:Y:S02]  /*b130*/  ISETP.GE.AND P0, PT, R187, UR4, PT ;  /* 0x00000004bb007c0c */ /* 0x000fe4000bf06270 */
[-C--:B------:R-:W-:Y:S02]  /*b140*/  @!P3 LEA.HI.X R5, R191, R11.reuse, R224, 0x2, P5 ;  /* 0x0000000bbf05b211 */ /* 0x080fe400028f14e0 */
[----:B------:R-:W-:Y:S02]  /*b150*/  ISETP.GE.AND P5, PT, R186, UR4, PT ;  /* 0x00000004ba007c0c */ /* 0x000fe4000bfa6270 */
[C---:B--2---:R-:W-:Y:S01]  /*b160*/  @!P4 LEA R6, P6, R190.reuse, R12, 0x2 ;  /* 0x0000000cbe06c211 */ /* 0x044fe200078c10ff */
[----:B------:R2:W-:Y:S03]  /*b170*/  @!P3 ST.E.64 desc[UR50][R4.64], R128 ;  /* 0x000000800400b985 */ /* 0x0005e6000c101b32 */
[----:B------:R-:W-:-:S02]  /*b180*/  @!P4 LEA.HI.X R7, R190, R11, R223, 0x2, P6 ;  /* 0x0000000bbe07c211 */ /* 0x000fc400030f14df */
[----:B-1----:R-:W-:-:S03]  /*b190*/  @!P1 LEA R8, P6, R188, R12, 0x2 ;  /* 0x0000000cbc089211 */ /* 0x002fc600078c10ff */
[----:B------:R1:W-:Y:S01]  /*b1a0*/  @!P4 ST.E.64 desc[UR50][R6.64], R132 ;  /* 0x000000840600c985 */ /* 0x0003e2000c101b32 */
[----:B------:R-:W-:Y:S02]  /*b1b0*/  @!P1 LEA.HI.X R9, R188, R11, R221, 0x2, P6 ;  /* 0x0000000bbc099211 */ /* 0x000fe400030f14dd */
[----:B--2---:R-:W-:-:S04]  /*b1c0*/  @!P2 LEA R4, P3, R189, R12, 0x2 ;  /* 0x0000000cbd04a211 */ /* 0x004fc800078610ff */
        /* <DEDUP_REMOVED lines=9> */
.L_x_3600:
[----:B------:R-:W-:Y:S05]  /*b260*/  BSYNC B1 ;  /* 0x0000000000017941 */ /* 0x000fea0003800000 */
.L_x_3599:
[----:B------:R-:W-:Y:S01]  /*b270*/  VIADD R0, R0, 0x8 ;  /* 0x0000000800007836 */ /* 0x000fe20000000000 */
[----:B------:R4:W1:Y:S04]  /*b280*/  SHFL.IDX PT, R20, R10, 0x1, 0x1c1f ;  /* 0x003c1f000a147f89 */ /* 0x00086800000e0000 */
[----:B------:R-:W-:Y:S01]  /*b290*/  ISETP.GE.AND P0, PT, R0, UR8, PT ;  /* 0x0000000800007c0c */ /* 0x000fe2000bf06270 */
[----:B0-----:R-:W0:-:S12]  /*b2a0*/  SHFL.IDX PT, R3, R3, 0x1, 0x1c1f ;  /* 0x003c1f0003037f89 */ /* 0x001e1800000e0000 */
[----:B----4-:R-:W-:Y:S05]  /*b2b0*/  @P0 BRA `(.L_x_3598) ;  /* 0x00000018001c0947 */ /* 0x010fea0003800000 */
[----:B------:R-:W-:Y:S02]  /*b2c0*/  ULDC UR4, c[0x0][0xac8] ;  /* 0x0002b20000047ab9 */ /* 0x000fe40000000800 */
[----:B------:R-:W-:Y:S02]  /*b2d0*/  ISETP.GE.AND P4, PT, R17, UR4, PT ;  /* 0x0000000411007c0c */ /* 0x000fe4000bf86270 */
[----:B------:R-:W-:Y:S02]  /*b2e0*/  ISETP.GE.AND P2, PT, R216, UR4, PT ;  /* 0x00000004d8007c0c */ /* 0x000fe4000bf46270 */
[----:B------:R-:W-:Y:S02]  /*b2f0*/  ISETP.GE.AND P1, PT, R215, UR4, PT ;  /* 0x00000004d7007c0c */ /* 0x000fe4000bf26270 */
[----:B------:R-:W-:-:S07]  /*b300*/  ISETP.GE.AND P0, PT, R214, UR4, PT ;  /* 0x00000004d6007c0c */ /* 0x000fce000bf06270 */
[CC--:B0--3--:R-:W-:Y:S02]  /*b310*/  @!P4 LEA R4, P3, R17.reuse, R3.reuse, 0x2 ;  /* 0x000000031104c211 */ /* 0x0c9fe400078610ff */
[-C--:B------:R-:W-:Y:S02]  /*b320*/  @!P2 LEA R6, P6, R216, R3.reuse, 0x2 ;  /* 0x00000003d806a211 */ /* 0x080fe400078c10ff */
[----:B-1----:R-:W-:Y:S02]  /*b330*/  @!P4 LEA.HI.X R5, R17, R20, R169, 0x2, P3 ;  /* 0x000000141105c211 */ /* 0x002fe400018f14a9 */
[----:B------:R-:W-:Y:S02]  /*b340*/  ISETP.GE.AND P3, PT, R213, UR4, PT ;  /* 0x00000004d5007c0c */ /* 0x000fe4000bf66270 */
[----:B------:R-:W-:Y:S01]  /*b350*/  @!P1 LEA R8, P5, R215, R3, 0x2 ;  /* 0x00000003d7089211 */ /* 0x000fe200078a10ff */
[----:B------:R0:W-:Y:S01]  /*b360*/  @!P4 ST.E.64 desc[UR50][R4.64], R26 ;  /* 0x0000001a0400c985 */ /* 0x0001e2000c101b32 */
[----:B------:R-:W-:-:S02]  /*b370*/  ISETP.GE.AND P4, PT, R212, UR4, PT ;  /* 0x00000004d4007c0c */ /* 0x000fc4000bf86270 */
[-C--:B------:R-:W-:Y:S02]  /*b380*/  @!P2 LEA.HI.X R7, R216, R20.reuse, R168, 0x2, P6 ;  /* 0x00000014d807a211 */ /* 0x080fe400030f14a8 */
[CC--:B------:R-:W-:Y:S02]  /*b390*/  @!P0 LEA R10, P6, R214.reuse, R3.reuse, 0x2 ;  /* 0x00000003d60a8211 */ /* 0x0c0fe400078c10ff */
[-C--:B------:R-:W-:Y:S01]  /*b3a0*/  @!P1 LEA.HI.X R9, R215, R20.reuse, R15, 0x2, P5 ;  /* 0x00000014d7099211 */ /* 0x080fe200028f140f */
[----:B------:R1:W-:Y:S01]  /*b3b0*/  @!P2 ST.E.64 desc[UR50][R6.64], R30 ;  /* 0x0000001e0600a985 */ /* 0x0003e2000c101b32 */
[----:B------:R-:W-:Y:S02]  /*b3c0*/  ISETP.GE.AND P5, PT, R211, UR4, PT ;  /* 0x00000004d3007c0c */ /* 0x000fe4000bfa6270 */
[----:B--2---:R-:W-:Y:S01]  /*b3d0*/  @!P0 LEA.HI.X R11, R214, R20, R14, 0x2, P6 ;  /* 0x00000014d60b8211 */ /* 0x004fe200030f140e */
[----:B------:R2:W-:Y:S01]  /*b3e0*/  @!P1 ST.E.64 desc[UR50][R8.64], R34 ;  /* 0x0000002208009985 */ /* 0x0005e2000c101b32 */
[----:B0-----:R-:W-:-:S03]  /*b3f0*/  @!P3 LEA R4, P1, R213, R3, 0x2 ;  /* 0x00000003d504b211 */ /* 0x001fc600078210ff */
[----:B------:R0:W-:Y:S01]  /*b400*/  @!P0 ST.E.64 desc[UR50][R10.64], R38 ;  /* 0x000000260a008985 */ /* 0x0001e2000c101b32 */
[----:B------:R-:W-:Y:S02]  /*b410*/  ISETP.GE.AND P0, PT, R210, UR4, PT ;  /* 0x00000004d2007c0c */ /* 0x000fe4000bf06270 */
[C---:B------:R-:W-:Y:S02]  /*b420*/  @!P4 LEA R12, P2, R212.reuse, R3, 0x2 ;  /* 0x00000003d40cc211 */ /* 0x040fe400078410ff */
[-C--:B------:R-:W-:Y:S02]  /*b430*/  @!P3 LEA.HI.X R5, R213, R20.reuse, R167, 0x2, P1 ;  /* 0x00000014d505b211 */ /* 0x080fe400008f14a7 */
[----:B------:R-:W-:Y:S02]  /*b440*/  ISETP.GE.AND P1, PT, R209, UR4, PT ;  /* 0x00000004d1007c0c */ /* 0x000fe4000bf26270 */
[----:B------:R-:W-:Y:S01]  /*b450*/  @!P4 LEA.HI.X R13, R212, R20, R166, 0x2, P2 ;  /* 0x00000014d40dc211 */ /* 0x000fe200010f14a6 */
[----:B------:R3:W-:Y:S01]  /*b460*/  @!P3 ST.E.64 desc[UR50][R4.64], R42 ;  /* 0x0000002a0400b985 */ /* 0x0007e2000c101b32 */
[----:B------:R-:W-:-:S02]  /*b470*/  ISETP.GE.AND P2, PT, R208, UR4, PT ;  /* 0x00000004d0007c0c */ /* 0x000fc4000bf46270 */
[-C--:B------:R-:W-:Y:S01]  /*b480*/  @!P5 LEA R14, P6, R211, R3.reuse, 0x2 ;  /* 0x00000003d30ed211 */ /* 0x080fe200078c10ff */
[----:B------:R4:W-:Y:S01]  /*b490*/  @!P4 ST.E.64 desc[UR50][R12.64], R46 ;  /* 0x0000002e0c00c985 */ /* 0x0009e2000c101b32 */
[----:B------:R-:W-:Y:S02]  /*b4a0*/  ISETP.GE.AND P3, PT, R207, UR4, PT ;  /* 0x00000004cf007c0c */ /* 0x000fe4000bf66270 */
[----:B------:R-:W-:Y:S02]  /*b4b0*/  @!P5 LEA.HI.X R15, R211, R20, R165, 0x2, P6 ;  /* 0x00000014d30fd211 */ /* 0x000fe400030f14a5 */
[-C--:B-1----:R-:W-:Y:S02]  /*b4c0*/  @!P0 LEA R6, P6, R210, R3.reuse, 0x2 ;  /* 0x00000003d2068211 */ /* 0x082fe400078c10ff */
[----:B------:R-:W-:Y:S01]  /*b4d0*/  ISETP.GE.AND P4, PT, R206, UR4, PT ;  /* 0x00000004ce007c0c */ /* 0x000fe2000bf86270 */
[----:B------:R1:W-:Y:S01]  /*b4e0*/  @!P5 ST.E.64 desc[UR50][R14.64], R50 ;  /* 0x000000320e00d985 */ /* 0x0003e2000c101b32 */
[----:B--2---:R-:W-:-:S02]  /*b4f0*/  @!P1 LEA R8, P5, R209, R3, 0x2 ;  /* 0x00000003d1089211 */ /* 0x004fc400078a10ff */
[-C--:B------:R-:W-:Y:S02]  /*b500*/  @!P0 LEA.HI.X R7, R210, R20.reuse, R164, 0x2, P6 ;  /* 0x00000014d2078211 */ /* 0x080fe400030f14a4 */
[C---:B0-----:R-:W-:Y:S02]  /*b510*/  @!P2 LEA R10, P6, R208.reuse, R3, 0x2 ;  /* 0x00000003d00aa211 */ /* 0x041fe400078c10ff */
[-C--:B------:R-:W-:Y:S01]  /*b520*/  @!P1 LEA.HI.X R9, R209, R20.reuse, R163, 0x2, P5 ;  /* 0x00000014d1099211 */ /* 0x080fe200028f14a3 */
[----:B------:R0:W-:Y:S01]  /*b530*/  @!P0 ST.E.64 desc[UR50][R6.64], R54 ;  /* 0x0000003606008985 */ /* 0x0001e2000c101b32 */
[----:B------:R-:W-:Y:S02]  /*b540*/  ISETP.GE.AND P5, PT, R205, UR4, PT ;  /* 0x00000004cd007c0c */ /* 0x000fe4000bfa6270 */
[----:B------:R-:W-:Y:S01]  /*b550*/  @!P2 LEA.HI.X R11, R208, R20, R162, 0x2, P6 ;  /* 0x00000014d00ba211 */ /* 0x000fe200030f14a2 */
[----:B------:R2:W-:Y:S01]  /*b560*/  @!P1 ST.E.64 desc[UR50][R8.64], R58 ;  /* 0x0000003a08009985 */ /* 0x0005e2000c101b32 */
[----:B------:R-:W-:-:S02]  /*b570*/  ISETP.GE.AND P0, PT, R204, UR4, PT ;  /* 0x00000004cc007c0c */ /* 0x000fc4000bf06270 */
[-C--:B---3--:R-:W-:Y:S01]  /*b580*/  @!P3 LEA R4, P6, R207, R3.reuse, 0x2 ;  /* 0x00000003cf04b211 */ /* 0x088fe200078c10ff */
[----:B------:R3:W-:Y:S01]  /*b590*/  @!P2 ST.E.64 desc[UR50][R10.64], R62 ;  /* 0x0000003e0a00a985 */ /* 0x0007e2000c101b32 */
[CC--:B----4-:R-:W-:Y:S02]  /*b5a0*/  @!P4 LEA R12, P2, R206.reuse, R3.reuse, 0x2 ;  /* 0x00000003ce0cc211 */ /* 0x0d0fe400078410ff */
[----:B------:R-:W-:Y:S02]  /*b5b0*/  ISETP.GE.AND P1, PT, R203, UR4, PT ;  /* 0x00000004cb007c0c */ /* 0x000fe4000bf26270 */
[-C--:B------:R-:W-:Y:S02]  /*b5c0*/  @!P3 LEA.HI.X R5, R207, R20.reuse, R161, 0x2, P6 ;  /* 0x00000014cf05b211 */ /* 0x080fe400030f14a1 */
[----:B------:R-:W-:Y:S02]  /*b5d0*/  @!P4 LEA.HI.X R13, R206, R20, R160, 0x2, P2 ;  /* 0x00000014ce0dc211 */ /* 0x000fe400010f14a0 */
[----:B------:R-:W-:Y:S01]  /*b5e0*/  ISETP.GE.AND P2, PT, R202, UR4, PT ;  /* 0x00000004ca007c0c */ /* 0x000fe2000bf46270 */
[----:B------:R-:W-:Y:S01]  /*b5f0*/  @!P3 ST.E.64 desc[UR50][R4.64], R66 ;  /* 0x000000420400b985 */ /* 0x000fe2000c101b32 */
[----:B-1----:R-:W-:-:S03]  /*b600*/  @!P5 LEA R14, P6, R205, R3, 0x2 ;  /* 0x00000003cd0ed211 */ /* 0x002fc600078c10ff */
[----:B------:R1:W-:Y:S01]  /*b610*/  @!P4 ST.E.64 desc[UR50][R12.64], R70 ;  /* 0x000000460c00c985 */ /* 0x0003e2000c101b32 */
[-C--:B------:R-:W-:Y:S02]  /*b620*/  @!P5 LEA.HI.X R15, R205, R20.reuse, R159, 0x2, P6 ;  /* 0x00000014cd0fd211 */ /* 0x080fe400030f149f */
[CC--:B0-----:R-:W-:Y:S02]  /*b630*/  @!P0 LEA R6, P4, R204.reuse, R3.reuse, 0x2 ;  /* 0x00000003cc068211 */ /* 0x0c1fe400078810ff */
[-C--:B--2---:R-:W-:Y:S01]  /*b640*/  @!P1 LEA R8, P3, R203, R3.reuse, 0x2 ;  /* 0x00000003cb089211 */ /* 0x084fe200078610ff */
[----:B------:R0:W-:Y:S01]  /*b650*/  @!P5 ST.E.64 desc[UR50][R14.64], R74 ;  /* 0x0000004a0e00d985 */ /* 0x0001e2000c101b32 */
[----:B------:R-:W-:Y:S02]  /*b660*/  @!P0 LEA.HI.X R7, R204, R20, R158, 0x2, P4 ;  /* 0x00000014cc078211 */ /* 0x000fe400020f149e */
[----:B------:R-:W-:Y:S02]  /*b670*/  ISETP.GE.AND P4, PT, R200, UR4, PT ;  /* 0x00000004c8007c0c */ /* 0x000fe4000bf86270 */
[----:B------:R-:W-:Y:S01]  /*b680*/  ISETP.GE.AND P5, PT, R201, UR4, PT ;  /* 0x00000004c9007c0c */ /* 0x000fe2000bfa6270 */
[----:B------:R2:W-:Y:S01]  /*b690*/  @!P0 ST.E.64 desc[UR50][R6.64], R78 ;  /* 0x0000004e06008985 */ /* 0x0005e2000c101b32 */
[----:B---3--:R-:W-:-:S02]  /*b6a0*/  @!P2 LEA R10, P6, R202, R3, 0x2 ;  /* 0x00000003ca0aa211 */ /* 0x008fc400078c10ff */
[-C--:B------:R-:W-:Y:S02]  /*b6b0*/  @!P1 LEA.HI.X R9, R203, R20.reuse, R157, 0x2, P3 ;  /* 0x00000014cb099211 */ /* 0x080fe400018f149d */
[----:B------:R-:W-:Y:S02]  /*b6c0*/  ISETP.GE.AND P3, PT, R199, UR4, PT ;  /* 0x00000004c7007c0c */ /* 0x000fe4000bf66270 */
[----:B------:R-:W-:Y:S01]  /*b6d0*/  @!P2 LEA.HI.X R11, R202, R20, R156, 0x2, P6 ;  /* 0x00000014ca0ba211 */ /* 0x000fe200030f149c */
[----:B------:R3:W-:Y:S01]  /*b6e0*/  @!P1 ST.E.64 desc[UR50][R8.64], R82 ;  /* 0x0000005208009985 */ /* 0x0007e2000c101b32 */
[----:B------:R-:W-:Y:S02]  /*b6f0*/  ISETP.GE.AND P1, PT, R197, UR4, PT ;  /* 0x00000004c5007c0c */ /* 0x000fe4000bf26270 */
[----:B-1----:R-:W-:Y:S01]  /*b700*/  @!P4 LEA R12, P0, R200, R3, 0x2 ;  /* 0x00000003c80cc211 */ /* 0x002fe200078010ff */
[----:B------:R1:W-:Y:S01]  /*b710*/  @!P2 ST.E.64 desc[UR50][R10.64], R86 ;  /* 0x000000560a00a985 */ /* 0x0003e2000c101b32 */
[----:B------:R-:W-:-:S02]  /*b720*/  ISETP.GE.AND P2, PT, R198, UR4, PT ;  /* 0x00000004c6007c0c */ /* 0x000fc4000bf46270 */
[CC--:B------:R-:W-:Y:S02]  /*b730*/  @!P5 LEA R4, P6, R201.reuse, R3.reuse, 0x2 ;  /* 0x00000003c904d211 */ /* 0x0c0fe400078c10ff */
[-C--:B------:R-:W-:Y:S02]  /*b740*/  @!P4 LEA.HI.X R13, R200, R20.reuse, R154, 0x2, P0 ;  /* 0x00000014c80dc211 */ /* 0x080fe400000f149a */
[----:B------:R-:W-:Y:S02]  /*b750*/  @!P5 LEA.HI.X R5, R201, R20, R155, 0x2, P6 ;  /* 0x00000014c905d211 */ /* 0x000fe400030f149b */
[----:B------:R-:W-:Y:S02]  /*b760*/  ISETP.GE.AND P0, PT, R196, UR4, PT ;  /* 0x00000004c4007c0c */ /* 0x000fe4000bf06270 */
[----:B0-----:R-:W-:Y:S01]  /*b770*/  @!P3 LEA R14, P6, R199, R3, 0x2 ;  /* 0x00000003c70eb211 */ /* 0x001fe200078c10ff */
[----:B------:R0:W-:Y:S01]  /*b780*/  @!P5 ST.E.64 desc[UR50][R4.64], R90 ;  /* 0x0000005a0400d985 */ /* 0x0001e2000c101b32 */
[----:B------:R-:W-:-:S02]  /*b790*/  ISETP.GE.AND P5, PT, R195, UR4, PT ;  /* 0x00000004c3007c0c */ /* 0x000fc4000bfa6270 */
[-C--:B------:R-:W-:Y:S01]  /*b7a0*/  @!P3 LEA.HI.X R15, R199, R20.reuse, R153, 0x2, P6 ;  /* 0x00000014c70fb211 */ /* 0x080fe200030f1499 */
[----:B------:R4:W-:Y:S01]  /*b7b0*/  @!P4 ST.E.64 desc[UR50][R12.64], R94 ;  /* 0x0000005e0c00c985 */ /* 0x0009e2000c101b32 */
[-C--:B--2---:R-:W-:Y:S02]  /*b7c0*/  @!P2 LEA R6, P6, R198, R3.reuse, 0x2 ;  /* 0x00000003c606a211 */ /* 0x084fe400078c10ff */
[----:B------:R-:W-:Y:S01]  /*b7d0*/  ISETP.GE.AND P4, PT, R194, UR4, PT ;  /* 0x00000004c2007c0c */ /* 0x000fe2000bf86270 */
[----:B------:R2:W-:Y:S01]  /*b7e0*/  @!P3 ST.E.64 desc[UR50][R14.64], R98 ;  /* 0x000000620e00b985 */ /* 0x0005e2000c101b32 */
[-C--:B---3--:R-:W-:Y:S02]  /*b7f0*/  @!P1 LEA R8, P3, R197, R3.reuse, 0x2 ;  /* 0x00000003c5089211 */ /* 0x088fe400078610ff */
[----:B------:R-:W-:Y:S02]  /*b800*/  @!P2 LEA.HI.X R7, R198, R20, R152, 0x2, P6 ;  /* 0x00000014c607a211 */ /* 0x000fe400030f1498 */
[----:B-1----:R-:W-:-:S02]  /*b810*/  @!P0 LEA R10, P6, R196, R3, 0x2 ;  /* 0x00000003c40a8211 */ /* 0x002fc400078c10ff */
[-C--:B------:R-:W-:Y:S01]  /*b820*/  @!P1 LEA.HI.X R9, R197, R20.reuse, R21, 0x2, P3 ;  /* 0x00000014c5099211 */ /* 0x080fe200018f1415 */
[----:B------:R1:W-:Y:S01]  /*b830*/  @!P2 ST.E.64 desc[UR50][R6.64], R102 ;  /* 0x000000660600a985 */ /* 0x0003e2000c101b32 */
[----:B------:R-:W-:Y:S02]  /*b840*/  ISETP.GE.AND P3, PT, R193, UR4, PT ;  /* 0x00000004c1007c0c */ /* 0x000fe4000bf66270 */
[----:B------:R-:W-:Y:S01]  /*b850*/  @!P0 LEA.HI.X R11, R196, R20, R229, 0x2, P6 ;  /* 0x00000014c40b8211 */ /* 0x000fe200030f14e5 */
[----:B------:R3:W-:Y:S01]  /*b860*/  @!P1 ST.E.64 desc[UR50][R8.64], R106 ;  /* 0x0000006a08009985 */ /* 0x0007e2000c101b32 */
[-C--:B0-----:R-:W-:Y:S02]  /*b870*/  @!P5 LEA R4, P1, R195, R3.reuse, 0x2 ;  /* 0x00000003c304d211 */ /* 0x081fe400078210ff */
[----:B----4-:R-:W-:Y:S01]  /*b880*/  @!P4 LEA R12, P2, R194, R3, 0x2 ;  /* 0x00000003c20cc211 */ /* 0x010fe200078410ff */
[----:B------:R-:W-:Y:S01]  /*b890*/  @!P0 ST.E.64 desc[UR50][R10.64], R110 ;  /* 0x0000006e0a008985 */ /* 0x000fe2000c101b32 */
[----:B------:R-:W-:-:S02]  /*b8a0*/  ISETP.GE.AND P0, PT, R192, UR4, PT ;  /* 0x00000004c0007c0c */ /* 0x000fc4000bf06270 */
[-C--:B------:R-:W-:Y:S02]  /*b8b0*/  @!P5 LEA.HI.X R5, R195, R20.reuse, R228, 0x2, P1 ;  /* 0x00000014c305d211 */ /* 0x080fe400008f14e4 */
[----:B------:R-:W-:Y:S02]  /*b8c0*/  ISETP.GE.AND P1, PT, R191, UR4, PT ;  /* 0x00000004bf007c0c */ /* 0x000fe4000bf26270 */
[C---:B--2---:R-:W-:Y:S01]  /*b8d0*/  @!P3 LEA R14, P6, R193.reuse, R3, 0x2 ;  /* 0x00000003c10eb211 */ /* 0x044fe200078c10ff */
[----:B------:R0:W-:Y:S01]  /*b8e0*/  @!P5 ST.E.64 desc[UR50][R4.64], R114 ;  /* 0x000000720400d985 */ /* 0x0001e2000c101b32 */
[-C--:B------:R-:W-:Y:S02]  /*b8f0*/  @!P4 LEA.HI.X R13, R194, R20.reuse, R227, 0x2, P2 ;  /* 0x00000014c20dc211 */ /* 0x080fe400010f14e3 */
[----:B------:R-:W-:Y:S02]  /*b900*/  @!P3 LEA.HI.X R15, R193, R20, R226, 0x2, P6 ;  /* 0x00000014c10fb211 */ /* 0x000fe400030f14e2 */
[----:B------:R-:W-:Y:S01]  /*b910*/  ISETP.GE.AND P2, PT, R188, UR4, PT ;  /* 0x00000004bc007c0c */ /* 0x000fe2000bf46270 */
[----:B------:R2:W-:Y:S01]  /*b920*/  @!P4 ST.E.64 desc[UR50][R12.64], R118 ;  /* 0x000000760c00c985 */ /* 0x0005e2000c101b32 */
[----:B------:R-:W-:-:S02]  /*b930*/  ISETP.GE.AND P4, PT, R190, UR4, PT ;  /* 0x00000004be007c0c */ /* 0x000fc4000bf86270 */
[CC--:B-1----:R-:W-:Y:S01]  /*b940*/  @!P0 LEA R6, P5, R192.reuse, R3.reuse, 0x2 ;  /* 0x00000003c0068211 */ /* 0x0c2fe200078a10ff */
[----:B------:R1:W-:Y:S01]  /*b950*/  @!P3 ST.E.64 desc[UR50][R14.64], R122 ;  /* 0x0000007a0e00b985 */ /* 0x0003e2000c101b32 */
[----:B------:R-:W-:Y:S02]  /*b960*/  ISETP.GE.AND P3, PT, R189, UR4, PT ;  /* 0x00000004bd007c0c */ /* 0x000fe4000bf66270 */
[----:B------:R-:W-:Y:S02]  /*b970*/  @!P0 LEA.HI.X R7, R192, R20, R225, 0x2, P5 ;  /* 0x00000014c0078211 */ /* 0x000fe400028f14e1 */
[----:B------:R-:W-:Y:S02]  /*b980*/  ISETP.GE.AND P5, PT, R187, UR4, PT ;  /* 0x00000004bb007c0c */ /* 0x000fe4000bfa6270 */
[-C--:B---3--:R-:W-:Y:S01]  /*b990*/  @!P1 LEA R8, P6, R191, R3.reuse, 0x2 ;  /* 0x00000003bf089211 */ /* 0x088fe200078c10ff */
[----:B------:R3:W-:Y:S02]  /*b9a0*/  @!P0 ST.E.64 desc[UR50][R6.64], R126 ;  /* 0x0000007e06008985 */ /* 0x0007e4000c101b32 */
[----:B0-----:R-:W-:-:S02]  /*b9b0*/  @!P4 LEA R4, P0, R190, R3, 0x2 ;  /* 0x00000003be04c211 */ /* 0x001fc400078010ff */
[-C--:B------:R-:W-:Y:S02]  /*b9c0*/  @!P1 LEA.HI.X R9, R191, R20.reuse, R224, 0x2, P6 ;  /* 0x00000014bf099211 */ /* 0x080fe400030f14e0 */
[-C--:B------:R-:W-:Y:S02]  /*b9d0*/  @!P3 LEA R10, P6, R189, R3.reuse, 0x2 ;  /* 0x00000003bd0ab211 */ /* 0x080fe400078c10ff */
[-C--:B------:R-:W-:Y:S01]  /*b9e0*/  @!P4 LEA.HI.X R5, R190, R20.reuse, R223, 0x2, P0 ;  /* 0x00000014be05c211 */ /* 0x080fe200000f14df */
[----:B------:R3:W-:Y:S01]  /*b9f0*/  @!P1 ST.E.64 desc[UR50][R8.64], R130 ;  /* 0x0000008208009985 */ /* 0x0007e2000c101b32 */
[-C--:B--2---:R-:W-:Y:S02]  /*ba00*/  @!P2 LEA R12, P1, R188, R3.reuse, 0x2 ;  /* 0x00000003bc0ca211 */ /* 0x084fe400078210ff */
[----:B-1----:R-:W-:Y:S01]  /*ba10*/  @!P5 LEA R14, P0, R187, R3, 0x2 ;  /* 0x00000003bb0ed211 */ /* 0x002fe200078010ff */
[----:B------:R3:W-:Y:S01]  /*ba20*/  @!P4 ST.E.64 desc[UR50][R4.64], R134 ;  /* 0x000000860400c985 */ /* 0x0007e2000c101b32 */
[----:B------:R-:W-:-:S02]  /*ba30*/  @!P3 LEA.HI.X R11, R189, R20, R222, 0x2, P6 ;  /* 0x00000014bd0bb211 */ /* 0x000fc400030f14de */
[-C--:B------:R-:W-:Y:S02]  /*ba40*/  @!P2 LEA.HI.X R13, R188, R20.reuse, R221, 0x2, P1 ;  /* 0x00000014bc0da211 */ /* 0x080fe400008f14dd */
[----:B------:R-:W-:Y:S01]  /*ba50*/  @!P5 LEA.HI.X R15, R187, R20, R220, 0x2, P0 ;  /* 0x00000014bb0fd211 */ /* 0x000fe200000f14dc */
[----:B------:R3:W-:Y:S01]  /*ba60*/  @!P3 ST.E.64 desc[UR50][R10.64], R138 ;  /* 0x0000008a0a00b985 */ /* 0x0007e2000c101b32 */
[----:B------:R-:W-:-:S03]  /*ba70*/  ISETP.GE.AND P0, PT, R186, UR4, PT ;  /* 0x00000004ba007c0c */ /* 0x000fc6000bf06270 */
[----:B------:R3:W-:Y:S04]  /*ba80*/  @!P2 ST.E.64 desc[UR50][R12.64], R142 ;  /* 0x0000008e0c00a985 */ /* 0x0007e8000c101b32 */
[----:B------:R3:W-:Y:S06]  /*ba90*/  @!P5 ST.E.64 desc[UR50][R14.64], R146 ;  /* 0x000000920e00d985 */ /* 0x0007ec000c101b32 */
[----:B------:R-:W-:Y:S05]  /*baa0*/  @P0 BRA `(.L_x_3598) ;  /* 0x0000001000200947 */ /* 0x000fea0003800000 */
[----:B---3--:R-:W-:-:S04]  /*bab0*/  LEA R4, P0, R186, R3, 0x2 ;  /* 0x00000003ba047211 */ /* 0x008fc800078010ff */
[----:B------:R-:W-:-:S05]  /*bac0*/  LEA.HI.X R5, R186, R20, R219, 0x2, P0 ;  /* 0x00000014ba057211 */ /* 0x000fca00000f14db */
[----:B------:R0:W-:Y:S01]  /*bad0*/  ST.E.64 desc[UR50][R4.64], R150 ;  /* 0x0000009604007985 */ /* 0x0001e2000c101b32 */
[----:B------:R-:W-:Y:S05]  /*bae0*/  BRA `(.L_x_3598) ;  /* 0x0000001000107947 */ /* 0x000fea0003800000 */
.L_x_3592:
[----:B------:R-:W-:Y:S02]  /*baf0*/  ULDC.64 UR8, c[0x0][0xc00] ;  /* 0x0003000000087ab9 */ /* 0x000fe40000000a00 */
[----:B------:R-:W-:-:S04]  /*bb00*/  UISETP.NE.U32.AND UP0, UPT, UR8, URZ, UPT ;  /* 0x0000003f0800728c */ /* 0x000fc8000bf05070 */
[----:B------:R-:W-:-:S03]  /*bb10*/  UISETP.NE.AND.EX UP0, UPT, UR9, URZ, UPT, UP0 ;  /* 0x0000003f0900728c */ /* 0x000fc6000bf05300 */
[----:B------:R-:W-:Y:S02]  /*bb20*/  ULDC.64 UR8, c[0x0][0xc00] ;  /* 0x0003000000087ab9 */ /* 0x000fe40000000a00 */
[----:B------:R-:W-:Y:S01]  /*bb30*/  UIMAD.WIDE UR8, UR40, 0x4, UR8 ;  /* 0x00000004280878a5 */ /* 0x000fe2000f8e0208 */
[----:B------:R-:W-:-:S05]  /*bb40*/  PLOP3.LUT P1, PT, PT, PT, UP0, 0x80, 0x0 ;  /* 0x000000000000781c */ /* 0x000fca0003f2f008 */
[----:B------:R-:W-:Y:S02]  /*bb50*/  IMAD.U32 R4, RZ, RZ, UR8 ;  /* 0x00000008ff047e24 */ /* 0x000fe4000f8e00ff */
[----:B------:R-:W-:Y:S01]  /*bb60*/  IMAD.U32 R5, RZ, RZ, UR9 ;  /* 0x00000009ff057e24 */ /* 0x000fe2000f8e00ff */
[----:B------:R-:W-:Y:S02]  /*bb70*/  ULDC.64 UR8, c[0x0][0xc08] ;  /* 0x0003020000087ab9 */ /* 0x000fe40000000a00 */
[----:B------:R-:W-:-:S03]  /*bb80*/  UISETP.NE.U32.AND UP1, UPT, UR8, URZ, UPT ;  /* 0x0000003f0800728c */ /* 0x000fc6000bf25070 */
[----:B------:R-:W2:Y:S01]  /*bb90*/  @P1 LDG.E R8, desc[UR50][R4.64] ;  /* 0x0000003204081981 */ /* 0x000ea2000c1e1900 */
[----:B------:R-:W-:Y:S01]  /*bba0*/  UISETP.NE.AND.EX UP1, UPT, UR9, URZ, UPT, UP1 ;  /* 0x0000003f0900728c */ /* 0x000fe2000bf25310 */
[----:B------:R-:W-:Y:S02]  /*bbb0*/  ULDC UR4, c[0x0][0xa88] ;  /* 0x0002a20000047ab9 */ /* 0x000fe40000000800 */
[----:B------:R-:W-:-:S03]  /*bbc0*/  IMAD.U32 R0, RZ, RZ, UR4 ;  /* 0x00000004ff007e24 */ /* 0x000fc6000f8e00ff */
[----:B------:R-:W-:-:S05]  /*bbd0*/  PLOP3.LUT P2, PT, PT, PT, UP1, 0x80, 0x0 ;  /* 0x000000000000781c */ /* 0x000fca0003f4f018 */
[----:B------:R-:W-:-:S04]  /*bbe0*/  @UP1 ULEA UR8, UP2, UR40, UR8, 0x2 ;  /* 0x0000000828081291 */ /* 0x000fc8000f84103f */
[----:B------:R-:W-:Y:S02]  /*bbf0*/  @UP1 ULEA.HI.X UR9, UR40, UR9, UR41, 0x2, UP2 ;  /* 0x0000000928091291 */ /* 0x000fe400090f1429 */
[----:B------:R-:W-:-:S04]  /*bc00*/  IMAD.U32 R6, RZ, RZ, UR8 ;  /* 0x00000008ff067e24 */ /* 0x000fc8000f8e00ff */
[----:B------:R-:W-:-:S05]  /*bc10*/  IMAD.U32 R7, RZ, RZ, UR9 ;  /* 0x00000009ff077e24 */ /* 0x000fca000f8e00ff */
[----:B------:R0:W5:Y:S01]  /*bc20*/  @P2 LDG.E R0, desc[UR50][R6.64] ;  /* 0x0000003206002981 */ /* 0x000162000c1e1900 */
[----:B------:R-:W-:Y:S01]  /*bc30*/  UMOV UR4, URZ ;  /* 0x0000003f00047c82 */ /* 0x000fe20008000000 */
[----:B------:R-:W-:Y:S01]  /*bc40*/  UISETP.NE.AND UP1, UPT, UR45, URZ, UPT ;  /* 0x0000003f2d00728c */ /* 0x000fe2000bf25270 */
[----:B------:R-:W1:Y:S10]  /*bc50*/  S2R R3, SR_TID.X ;  /* 0x0000000000037919 */ /* 0x000e740000002100 */
[----:B------:R-:W-:Y:S01]  /*bc60*/  @!UP1 ULDC UR45, c[0x0][0xad4] ;  /* 0x0002b500002d9ab9 */ /* 0x000fe20000000800 */
[----:B--2---:R-:W-:Y:S01]  /*bc70*/  @P1 R2UR UR4, R8 ;  /* 0x00000000080412ca */ /* 0x004fe200000e0000 */
[----:B-1----:R-:W-:-:S05]  /*bc80*/  VIADD R8, R3, 0xffffff80 ;  /* 0xffffff8003087836 */ /* 0x002fca0000000000 */
[----:B------:R-:W-:-:S07]  /*bc90*/  ISETP.GT.AND P0, PT, R8, 0x3f, PT ;  /* 0x0000003f0800780c */ /* 0x000fce0003f04270 */
[----:B------:R-:W-:Y:S01]  /*bca0*/  USHF.R.S32.HI UR19, URZ, 0x1f, UR4 ;  /* 0x0000001f3f137899 */ /* 0x000fe20008011404 */
[----:B0-----:R-:W-:Y:S11]  /*bcb0*/  @P2 BRA `(.L_x_3601) ;  /* 0x0000000000102947 */ /* 0x001ff60003800000 */
[----:B------:R-:W-:Y:S05]  /*bcc0*/  @!P1 BRA `(.L_x_3601) ;  /* 0x00000000000c9947 */ /* 0x000fea0003800000 */
[----:B------:R-:W2:Y:S04]  /*bcd0*/  LDG.E R3, desc[UR50][R4.64] ;  /* 0x0000003204037981 */ /* 0x000ea8000c1e1900 */
[----:B-----5:R-:W2:Y:S02]  /*bce0*/  LDG.E R0, desc[UR50][R4.64+0x4] ;  /* 0x0000043204007981 */ /* 0x020ea4000c1e1900 */
[----:B--2---:R-:W-:-:S07]  /*bcf0*/  IMAD.IADD R0, R0, 0x1, -R3 ;  /* 0x0000000100007824 */ /* 0x004fce00078e0a03 */
.L_x_3601:
[----:B------:R-:W-:Y:S01]  /*bd00*/  USEL UR40, UR40, URZ, !UP0 ;  /* 0x0000003f28287287 */ /* 0x000fe2000c000000 */
[----:B------:R-:W-:Y:S01]  /*bd10*/  BSSY B1, `(.L_x_3602) ;  /* 0x0000039000017945 */ /* 0x000fe20003800000 */
[----:B------:R-:W-:-:S03]  /*bd20*/  USEL UR41, UR41, URZ, !UP0 ;  /* 0x0000003f29297287 */ /* 0x000fc6000c000000 */
[----:B------:R-:W-:Y:S09]  /*bd30*/  @P0 BRA `(.L_x_3603) ;  /* 0x0000000000d80947 */ /* 0x000ff20003800000 */
[----:B------:R-:W0:Y:S01]  /*bd40*/  S2R R3, SR_TID.X ;  /* 0x0000000000037919 */ /* 0x000e220000002100 */
[----:B------:R-:W1:Y:S01]  /*bd50*/  LDC R9, c[0x0][0xbe8] ;  /* 0x0002fa00ff097b82 */ /* 0x000e620000000800 */
[----:B------:R-:W-:-:S04]  /*bd60*/  IMAD.U32 R4, RZ, RZ, UR43 ;  /* 0x0000002bff047e24 */ /* 0x000fc8000f8e00ff */
[----:B0-----:R-:W-:Y:S02]  /*bd70*/  IMAD R3, R4, 0x40, R3 ;  /* 0x0000004004037824 */ /* 0x001fe400078e0203 */
[----:B-1---5:R-:W-:Y:S02]  /*bd80*/  IMAD R4, R0, R9, RZ ;  /* 0x0000000900047224 */ /* 0x022fe400078e02ff */
[----:B------:R-:W-:-:S05]  /*bd90*/  VIADD R6, R3, 0xffffff80 ;  /* 0xffffff8003067836 */ /* 0x000fca0000000000 */
[----:B------:R-:W-:-:S13]  /*bda0*/  ISETP.GE.AND P0, PT, R6, R4, PT ;  /* 0x000000040600720c */ /* 0x000fda0003f06270 */
[----:B------:R-:W-:Y:S05]  /*bdb0*/  @P0 BRA `(.L_x_3603) ;  /* 0x0000000000b80947 */ /* 0x000fea0003800000 */
[----:B------:R-:W-:Y:S01]  /*bdc0*/  ISETP.NE.AND P0, PT, R9, 0x1, PT ;  /* 0x000000010900780c */ /* 0x000fe20003f05270 */
[----:B------:R-:W-:Y:S01]  /*bdd0*/  UISETP.GT.AND UP0, UPT, UR45, 0x1, UPT ;  /* 0x000000012d00788c */ /* 0x000fe2000bf04270 */
[----:B------:R-:W-:-:S03]  /*bde0*/  UMOV UR17, 0x9b8 ;  /* 0x000009b800117882 */ /* 0x000fc60000000000 */
[----:B------:R-:W-:Y:S02]  /*bdf0*/  USEL UR17, UR17, 0x978, UP0 ;  /* 0x0000097811117887 */ /* 0x000fe40008000000 */
[----:B------:R-:W-:-:S06]  /*be00*/  USEL UR16, UR44, URZ, UP0 ;  /* 0x0000003f2c107287 */ /* 0x000fcc0008000000 */
[----:B------:R-:W0:Y:S04]  /*be10*/  @P0 LDC R3, c[0x0][0xbec] ;  /* 0x0002fb00ff030b82 */ /* 0x000e280000000800 */
[----:B------:R-:W-:Y:S01]  /*be20*/  ULDC.64 UR8, c[0x0][UR17+0x218] ;  /* 0x0000860011087abb */ /* 0x000fe20008000a00 */
[----:B------:R-:W-:Y:S01]  /*be30*/  ULDC.64 UR12, c[0x0][UR17+0x220] ;  /* 0x00008800110c7abb */ /* 0x000fe20008000a00 */
[----:B------:R-:W-:Y:S01]  /*be40*/  ULDC.64 UR14, c[0x0][UR17+0x228] ;  /* 0x00008a00110e7abb */ /* 0x000fe20008000a00 */
[----:B------:R-:W-:Y:S01]  /*be50*/  UIMAD.WIDE.U32 UR10, UR8, UR42, URZ ;  /* 0x0000002a080a72a5 */ /* 0x000fe2000f8e003f */
[----:B------:R-:W1:Y:S01]  /*be60*/  @P0 LDC R5, c[0x0][0xbf0] ;  /* 0x0002fc00ff050b82 */ /* 0x000e620000000800 */
[----:B------:R-:W-:Y:S02]  /*be70*/  UIMAD UR18, UR9, UR42, URZ ;  /* 0x0000002a091272a4 */ /* 0x000fe4000f8e023f */
[----:B------:R-:W-:-:S02]  /*be80*/  UIMAD UR13, UR13, UR40, URZ ;  /* 0x000000280d0d72a4 */ /* 0x000fc4000f8e023f */
[----:B------:R-:W-:Y:S02]  /*be90*/  UIMAD.WIDE.U32 UR20, UR14, UR16, URZ ;  /* 0x000000100e1472a5 */ /* 0x000fe4000f8e003f */
[----:B------:R-:W-:Y:S02]  /*bea0*/  UIMAD.WIDE.U32 UR8, UR12, UR40, URZ ;  /* 0x000000280c0872a5 */ /* 0x000fe4000f8e003f */
[----:B------:R-:W-:Y:S02]  /*beb0*/  UIMAD UR14, UR15, UR16, URZ ;  /* 0x000000100f0e72a4 */ /* 0x000fe4000f8e023f */
[----:B------:R-:W-:Y:S02]  /*bec0*/  UIMAD UR13, UR12, UR41, UR13 ;  /* 0x000000290c0d72a4 */ /* 0x000fe4000f8e020d */
[----:B------:R-:W-:Y:S02]  /*bed0*/  UIADD3 UR10, UP1, UP2, UR8, UR10, UR4 ;  /* 0x0000000a080a7290 */ /* 0x000fe4000fa3e004 */
[----:B------:R-:W-:Y:S01]  /*bee0*/  UIADD3 UR14, UR21, UR14, URZ ;  /* 0x0000000e150e7290 */ /* 0x000fe2000fffe03f */
[----:B0-----:R-:W-:Y:S01]  /*bef0*/  @P0 IMAD.HI.U32 R4, R6, R3, RZ ;  /* 0x0000000306040227 */ /* 0x001fe200078e00ff */
[----:B------:R-:W-:-:S02]  /*bf00*/  UIADD3 UR18, UR11, UR18, URZ ;  /* 0x000000120b127290 */ /* 0x000fc4000fffe03f */
[----:B------:R-:W-:Y:S01]  /*bf10*/  UIADD3 UR13, UR9, UR13, URZ ;  /* 0x0000000d090d7290 */ /* 0x000fe2000fffe03f */
[----:B------:R-:W-:Y:S02]  /*bf20*/  IMAD.MOV.U32 R3, RZ, RZ, R6 ;  /* 0x000000ffff037224 */ /* 0x000fe400078e0006 */
[----:B------:R-:W-:Y:S01]  /*bf30*/  IMAD.U32 R10, RZ, RZ, UR14 ;  /* 0x0000000eff0a7e24 */ /* 0x000fe2000f8e00ff */
[----:B------:R-:W-:Y:S01]  /*bf40*/  ULDC.64 UR8, c[0x0][UR17+0x210] ;  /* 0x0000840011087abb */ /* 0x000fe20008000a00 */
[----:B-1----:R-:W-:Y:S01]  /*bf50*/  @P0 SHF.R.U32.HI R3, RZ, R5, R4 ;  /* 0x00000005ff030219 */ /* 0x002fe20000011604 */
[----:B------:R-:W-:Y:S02]  /*bf60*/  IMAD.U32 R4, RZ, RZ, UR20 ;  /* 0x00000014ff047e24 */ /* 0x000fe4000f8e00ff */
[----:B------:R-:W-:Y:S01]  /*bf70*/  IMAD.U32 R5, RZ, RZ, UR21 ;  /* 0x00000015ff057e24 */ /* 0x000fe2000f8e00ff */
[--C-:B------:R-:W-:Y:S01]  /*bf80*/  SHF.R.S32.HI R5, RZ, 0x1f, R3.reuse ;  /* 0x0000001fff057819 */ /* 0x100fe20000011403 */
[----:B------:R-:W-:Y:S01]  /*bf90*/  IMAD.MOV R7, RZ, RZ, -R3 ;  /* 0x000000ffff077224 */ /* 0x000fe200078e0a03 */
[----:B------:R-:W-:Y:S01]  /*bfa0*/  IADD3 R4, P0, P1, R3, UR10, R4 ;  /* 0x0000000a03047c10 */ /* 0x000fe2000f91e004 */
[----:B------:R-:W-:-:S02]  /*bfb0*/  UIADD3.X UR10, UR13, UR18, UR19, UP1, UP2 ;  /* 0x000000120d0a7290 */ /* 0x000fc40008fe4413 */
[----:B------:R-:W-:-:S04]  /*bfc0*/  IMAD R7, R9, R7, R6 ;  /* 0x0000000709077224 */ /* 0x000fc800078e0206 */
[----:B------:R-:W-:Y:S01]  /*bfd0*/  IADD3.X R5, R5, UR10, R10, P0, P1 ;  /* 0x0000000a05057c10 */ /* 0x000fe200087e240a */
[C---:B------:R-:W-:Y:S01]  /*bfe0*/  IMAD R6, R7.reuse, UR9, RZ ;  /* 0x0000000907067c24 */ /* 0x040fe2000f8e02ff */
[----:B------:R-:W-:Y:S01]  /*bff0*/  SHF.R.S32.HI R3, RZ, 0x1f, R7 ;  /* 0x0000001fff037819 */ /* 0x000fe20000011407 */
[----:B------:R-:W-:Y:S01]  /*c000*/  ULDC.64 UR10, c[0x0][0xba8] ;  /* 0x0002ea00000a7ab9 */ /* 0x000fe20000000a00 */
[----:B------:R-:W-:Y:S01]  /*c010*/  @!UP0 ULDC UR10, c[0x0][0xb50] ;  /* 0x0002d400000a8ab9 */ /* 0x000fe20000000800 */
[----:B------:R-:W-:Y:S01]  /*c020*/  IMAD.WIDE.U32 R4, R7, UR8, R4 ;  /* 0x0000000807047c25 */ /* 0x000fe2000f8e0004 */
[----:B------:R-:W-:-:S03]  /*c030*/  @!UP0 ULDC UR11, c[0x0][0xb54] ;  /* 0x0002d500000b8ab9 */ /* 0x000fc60000000800 */
[----:B------:R-:W-:Y:S01]  /*c040*/  IMAD R3, R3, UR8, R6 ;  /* 0x0000000803037c24 */ /* 0x000fe2000f8e0206 */
[----:B------:R-:W-:-:S03]  /*c050*/  LEA R6, P0, R4, UR10, 0x2 ;  /* 0x0000000a04067c11 */ /* 0x000fc6000f8010ff */
[----:B------:R-:W-:-:S05]  /*c060*/  IMAD.IADD R3, R5, 0x1, R3 ;  /* 0x0000000105037824 */ /* 0x000fca00078e0203 */
[----:B------:R-:W-:Y:S01]  /*c070*/  LEA.HI.X R7, R4, UR11, R3, 0x2, P0 ;  /* 0x0000000b04077c11 */ /* 0x000fe200080f1403 */
[----:B------:R-:W-:-:S05]  /*c080*/  IMAD.MOV.U32 R3, RZ, RZ, -0x800000 ;  /* 0xff800000ff037424 */ /* 0x000fca00078e00ff */
[----:B------:R0:W-:Y:S02]  /*c090*/  STG.E desc[UR50][R6.64], R3 ;  /* 0x0000000306007986 */ /* 0x0001e4000c101932 */
.L_x_3603:
[----:B------:R-:W-:Y:S05]  /*c0a0*/  BSYNC B1 ;  /* 0x0000000000017941 */ /* 0x000fea0003800000 */
.L_x_3602:
[----:B------:R-:W-:-:S06]  /*c0b0*/  UISETP.GT.AND UP0, UPT, UR45, 0x1, UPT ;  /* 0x000000012d00788c */ /* 0x000fcc000bf04270 */
[----:B------:R-:W-:-:S13]  /*c0c0*/  PLOP3.LUT P0, PT, PT, PT, UP0, 0x80, 0x0 ;  /* 0x000000000000781c */ /* 0x000fda0003f0f008 */
[----:B------:R-:W-:Y:S05]  /*c0d0*/  @P0 BRA `(.L_x_3598) ;  /* 0x0000000800940947 */ /* 0x000fea0003800000 */
[----:B------:R-:W1:Y:S01]  /*c0e0*/  LDC R11, c[0x0][0xbe8] ;  /* 0x0002fa00ff0b7b82 */ /* 0x000e620000000800 */
[----:B0-----:R-:W-:Y:S01]  /*c0f0*/  SHF.R.S32.HI R3, RZ, 0x1f, R8 ;  /* 0x0000001fff037819 */ /* 0x001fe20000011408 */
[----:B------:R-:W-:Y:S01]  /*c100*/  ULDC.64 UR12, c[0x0][0xaa0] ;  /* 0x0002a800000c7ab9 */ /* 0x000fe20000000a00 */
[----:B------:R-:W-:Y:S01]  /*c110*/  IMAD.U32 R6, RZ, RZ, UR43 ;  /* 0x0000002bff067e24 */ /* 0x000fe2000f8e00ff */
[----:B------:R-:W-:Y:S01]  /*c120*/  UIMAD UR10, UR19, UR12, URZ ;  /* 0x0000000c130a72a4 */ /* 0x000fe2000f8e023f */
[----:B------:R-:W-:Y:S01]  /*c130*/  LEA.HI R3, R3, R8, RZ, 0x3 ;  /* 0x0000000803037211 */ /* 0x000fe200078f18ff */
[----:B------:R-:W-:Y:S01]  /*c140*/  UIMAD.WIDE.U32 UR8, UR4, UR12, URZ ;  /* 0x0000000c040872a5 */ /* 0x000fe2000f8e003f */
[----:B------:R-:W-:Y:S01]  /*c150*/  VIADD R35, R2, 0xc0 ;  /* 0x000000c002237836 */ /* 0x000fe20000000000 */
[----:B------:R-:W-:Y:S01]  /*c160*/  UIMAD UR10, UR4, UR13, UR10 ;  /* 0x0000000d040a72a4 */ /* 0x000fe2000f8e020a */
[----:B------:R-:W-:Y:S01]  /*c170*/  LOP3.LUT R5, R3, 0xfffffff8, RZ, 0xc0, !PT ;  /* 0xfffffff803057812 */ /* 0x000fe200078ec0ff */
[----:B------:R-:W-:Y:S01]  /*c180*/  ULDC UR12, c[0x0][0xac8] ;  /* 0x0002b200000c7ab9 */ /* 0x000fe20000000800 */
[----:B------:R-:W-:Y:S01]  /*c190*/  SHF.R.S32.HI R13, RZ, 0x3, R3 ;  /* 0x00000003ff0d7819 */ /* 0x000fe20000011403 */
[----:B------:R-:W-:Y:S01]  /*c1a0*/  UIADD3 UR9, UR9, UR10, URZ ;  /* 0x0000000a09097290 */ /* 0x000fe2000fffe03f */
[----:B------:R-:W-:Y:S01]  /*c1b0*/  ISETP.GE.AND P1, PT, R185, UR12, PT ;  /* 0x0000000cb9007c0c */ /* 0x000fe2000bf26270 */
[----:B------:R-:W-:Y:S01]  /*c1c0*/  IMAD.IADD R8, R8, 0x1, -R5 ;  /* 0x0000000108087824 */ /* 0x000fe200078e0a05 */
[----:B------:R-:W-:Y:S01]  /*c1d0*/  ULDC.64 UR10, c[0x0][0xae8] ;  /* 0x0002ba00000a7ab9 */ /* 0x000fe20000000a00 */
[----:B------:R-:W-:Y:S01]  /*c1e0*/  ISETP.GE.AND P2, PT, R2, UR12, PT ;  /* 0x0000000c02007c0c */ /* 0x000fe2000bf46270 */
[----:B------:R-:W-:Y:S01]  /*c1f0*/  UIMAD.WIDE.U32 UR8, UR42, UR10, UR8 ;  /* 0x0000000a2a0872a5 */ /* 0x000fe2000f8e0008 */
[----:B------:R-:W-:Y:S01]  /*c200*/  IMAD R3, R8, 0x20, R13 ;  /* 0x0000002008037824 */ /* 0x000fe200078e020d */
[----:B------:R-:W-:Y:S01]  /*c210*/  BSSY B1, `(.L_x_3604) ;  /* 0x000006d000017945 */ /* 0x000fe20003800000 */
[----:B------:R-:W-:Y:S01]  /*c220*/  VIADD R27, R2, 0x100 ;  /* 0x00000100021b7836 */ /* 0x000fe20000000000 */
[----:B------:R-:W-:Y:S01]  /*c230*/  UIMAD UR9, UR42, UR11, UR9 ;  /* 0x0000000b2a0972a4 */ /* 0x000fe2000f8e0209 */
[----:B------:R-:W-:Y:S01]  /*c240*/  IMAD R9, R6, 0x40, R3 ;  /* 0x0000004006097824 */ /* 0x000fe200078e0203 */
[----:B------:R-:W-:Y:S01]  /*c250*/  SEL R3, RZ, 0xffffffff, P1 ;  /* 0xffffffffff037807 */ /* 0x000fe20000800000 */
[----:B------:R-:W-:Y:S01]  /*c260*/  ULDC.64 UR10, c[0x0][0xaf0] ;  /* 0x0002bc00000a7ab9 */ /* 0x000fe20000000a00 */
[----:B-1----:R-:W-:Y:S01]  /*c270*/  ISETP.NE.AND P0, PT, R11, 0x1, PT ;  /* 0x000000010b00780c */ /* 0x002fe20003f05270 */
[----:B------:R-:W-:Y:S01]  /*c280*/  UIMAD UR41, UR41, UR10, URZ ;  /* 0x0000000a292972a4 */ /* 0x000fe2000f8e023f */
[----:B------:R-:W-:Y:S01]  /*c290*/  ISETP.GE.AND P1, PT, R184, UR12, PT ;  /* 0x0000000cb8007c0c */ /* 0x000fe2000bf26270 */
[----:B------:R-:W-:Y:S01]  /*c2a0*/  IMAD.SHL.U32 R15, R3, 0x2, RZ ;  /* 0x00000002030f7824 */ /* 0x000fe200078e00ff */
[----:B------:R-:W-:Y:S01]  /*c2b0*/  SEL R6, RZ, 0x1, P2 ;  /* 0x00000001ff067807 */ /* 0x000fe20001000000 */
[----:B------:R-:W-:Y:S01]  /*c2c0*/  UIMAD UR4, UR40, UR11, UR41 ;  /* 0x0000000b280472a4 */ /* 0x000fe2000f8e0229 */
[----:B------:R-:W-:Y:S01]  /*c2d0*/  SEL R7, RZ, 0xffffffff, P1 ;  /* 0xffffffffff077807 */ /* 0x000fe20000800000 */
[----:B------:R-:W-:Y:S01]  /*c2e0*/  UIMAD.WIDE.U32 UR40, UR40, UR10, UR8 ;  /* 0x0000000a282872a5 */ /* 0x000fe2000f8e0008 */
[----:B------:R-:W-:Y:S01]  /*c2f0*/  IMAD.MOV.U32 R3, RZ, RZ, R9 ;  /* 0x000000ffff037224 */ /* 0x000fe200078e0009 */
[----:B------:R-:W-:Y:S01]  /*c300*/  LOP3.LUT R6, R15, 0x2, R6, 0xe2, !PT ;  /* 0x000000020f067812 */ /* 0x000fe200078ee206 */
[----:B------:R-:W-:Y:S01]  /*c310*/  ULDC.64 UR8, c[0x0][0xae0] ;  /* 0x0002b80000087ab9 */ /* 0x000fe20000000a00 */
[----:B------:R-:W-:Y:S01]  /*c320*/  IMAD.SHL.U32 R7, R7, 0x4, RZ ;  /* 0x0000000407077824 */ /* 0x000fe200078e00ff */
[----:B------:R-:W-:Y:S01]  /*c330*/  UIADD3 UR4, UR41, UR4, URZ ;  /* 0x0000000429047290 */ /* 0x000fe2000fffe03f */
[----:B------:R-:W0:Y:S01]  /*c340*/  @P0 LDC R4, c[0x0][0xbec] ;  /* 0x0002fb00ff040b82 */ /* 0x000e220000000800 */
[C---:B------:R-:W-:Y:S01]  /*c350*/  VIADD R33, R2.reuse, 0x140 ;  /* 0x0000014002217836 */ /* 0x040fe20000000000 */
[----:B------:R-:W-:Y:S01]  /*c360*/  SHF.R.S32.HI R31, RZ, 0x1f, R184 ;  /* 0x0000001fff1f7819 */ /* 0x000fe200000114b8 */
[----:B------:R-:W-:Y:S01]  /*c370*/  VIADD R37, R2, 0x180 ;  /* 0x0000018002257836 */ /* 0x000fe20000000000 */
[----:B------:R-:W-:Y:S01]  /*c380*/  LOP3.LUT R10, R7, 0x4, R6, 0xe2, !PT ;  /* 0x00000004070a7812 */ /* 0x000fe200078ee206 */
[----:B------:R-:W-:Y:S01]  /*c390*/  IMAD.U32 R26, RZ, RZ, UR43 ;  /* 0x0000002bff1a7e24 */ /* 0x000fe2000f8e00ff */
[----:B------:R-:W-:Y:S01]  /*c3a0*/  SHF.R.S32.HI R28, RZ, 0x1f, R27 ;  /* 0x0000001fff1c7819 */ /* 0x000fe2000001141b */
[----:B-----5:R-:W-:Y:S01]  /*c3b0*/  IMAD R25, R0, R11, RZ ;  /* 0x0000000b00197224 */ /* 0x020fe200078e02ff */
[----:B------:R-:W1:Y:S01]  /*c3c0*/  @P0 LDC R5, c[0x0][0xbf0] ;  /* 0x0002fc00ff050b82 */ /* 0x000e620000000800 */
[----:B------:R-:W-:Y:S01]  /*c3d0*/  IMAD R26, R26, 0x40, R13 ;  /* 0x000000401a1a7824 */ /* 0x000fe200078e020d */
[----:B------:R-:W-:Y:S01]  /*c3e0*/  SHF.R.S32.HI R32, RZ, 0x1f, R37 ;  /* 0x0000001fff207819 */ /* 0x000fe20000011425 */
[----:B------:R-:W-:Y:S01]  /*c3f0*/  VIADD R29, R2, 0x1c0 ;  /* 0x000001c0021d7836 */ /* 0x000fe20000000000 */
[----:B------:R-:W-:-:S02]  /*c400*/  SHF.R.S32.HI R34, RZ, 0x1f, R35 ;  /* 0x0000001fff227819 */ /* 0x000fc40000011423 */
[----:B------:R-:W-:Y:S02]  /*c410*/  SHF.R.S32.HI R36, RZ, 0x1f, R33 ;  /* 0x0000001fff247819 */ /* 0x000fe40000011421 */
[----:B------:R-:W-:Y:S02]  /*c420*/  ISETP.GE.AND P1, PT, R29, UR12, PT ;  /* 0x0000000c1d007c0c */ /* 0x000fe4000bf26270 */
[----:B------:R-:W-:Y:S02]  /*c430*/  SHF.R.S32.HI R30, RZ, 0x1f, R29 ;  /* 0x0000001fff1e7819 */ /* 0x000fe4000001141d */
[----:B------:R-:W-:Y:S02]  /*c440*/  SEL R0, RZ, 0x80, P1 ;  /* 0x00000080ff007807 */ /* 0x000fe40000800000 */
[----:B------:R-:W-:Y:S01]  /*c450*/  SHF.R.S32.HI R38, RZ, 0x1f, R185 ;  /* 0x0000001fff267819 */ /* 0x000fe200000114b9 */
[----:B0-----:R-:W-:-:S05]  /*c460*/  @P0 IMAD.HI.U32 R4, R9, R4, RZ ;  /* 0x0000000409040227 */ /* 0x001fca00078e00ff */
[----:B-1----:R-:W-:Y:S01]  /*c470*/  @P0 SHF.R.U32.HI R3, RZ, R5, R4 ;  /* 0x00000005ff030219 */ /* 0x002fe20000011604 */
[----:B------:R-:W-:Y:S01]  /*c480*/  IMAD.U32 R5, RZ, RZ, UR41 ;  /* 0x00000029ff057e24 */ /* 0x000fe2000f8e00ff */
[----:B------:R-:W-:Y:S01]  /*c490*/  ISETP.GE.AND P0, PT, R35, UR12, PT ;  /* 0x0000000c23007c0c */ /* 0x000fe2000bf06270 */
[----:B------:R-:W-:Y:S01]  /*c4a0*/  IMAD.U32 R4, RZ, RZ, UR40 ;  /* 0x00000028ff047e24 */ /* 0x000fe2000f8e00ff */
[--C-:B------:R-:W-:Y:S01]  /*c4b0*/  SHF.R.S32.HI R6, RZ, 0x1f, R3.reuse ;  /* 0x0000001fff067819 */ /* 0x100fe20000011403 */
[----:B------:R-:W-:Y:S01]  /*c4c0*/  IMAD.U32 R5, RZ, RZ, UR4 ;  /* 0x00000004ff057e24 */ /* 0x000fe2000f8e00ff */
[----:B------:R-:W-:Y:S01]  /*c4d0*/  SEL R7, RZ, 0xffffffff, P0 ;  /* 0xffffffffff077807 */ /* 0x000fe20000000000 */
[----:B------:R-:W-:Y:S01]  /*c4e0*/  IMAD.MOV R8, RZ, RZ, -R3 ;  /* 0x000000ffff087224 */ /* 0x000fe200078e0a03 */
[----:B------:R-:W-:Y:S01]  /*c4f0*/  ISETP.GE.AND P0, PT, R27, UR12, PT ;  /* 0x0000000c1b007c0c */ /* 0x000fe2000bf06270 */
[----:B------:R-:W-:Y:S02]  /*c500*/  IMAD R6, R6, UR8, RZ ;  /* 0x0000000806067c24 */ /* 0x000fe4000f8e02ff */
[----:B------:R-:W-:Y:S01]  /*c510*/  IMAD.SHL.U32 R15, R7, 0x8, RZ ;  /* 0x00000008070f7824 */ /* 0x000fe200078e00ff */
[----:B------:R-:W-:Y:S01]  /*c520*/  SEL R12, RZ, 0xffffffff, P0 ;  /* 0xffffffffff0c7807 */ /* 0x000fe20000000000 */
[----:B------:R-:W-:Y:S01]  /*c530*/  IMAD R7, R3, UR9, R6 ;  /* 0x0000000903077c24 */ /* 0x000fe2000f8e0206 */
[----:B------:R-:W-:Y:S01]  /*c540*/  ISETP.GE.AND P0, PT, R33, UR12, PT ;  /* 0x0000000c21007c0c */ /* 0x000fe2000bf06270 */
[----:B------:R-:W-:Y:S01]  /*c550*/  IMAD.WIDE.U32 R4, R3, UR8, R4 ;  /* 0x0000000803047c25 */ /* 0x000fe2000f8e0004 */
[----:B------:R-:W-:Y:S01]  /*c560*/  LOP3.LUT R10, R15, 0x8, R10, 0xe2, !PT ;  /* 0x000000080f0a7812 */ /* 0x000fe200078ee20a */
[----:B------:R-:W-:-:S02]  /*c570*/  ULDC.64 UR8, c[0x0][0xad8] ;  /* 0x0002b60000087ab9 */ /* 0x000fc40000000a00 */
[----:B------:R-:W-:Y:S02]  /*c580*/  IMAD R3, R11, R8, R9 ;  /* 0x000000080b037224 */ /* 0x000fe400078e0209 */
[----:B------:R-:W-:Y:S02]  /*c590*/  IMAD.SHL.U32 R9, R12, 0x10, RZ ;  /* 0x000000100c097824 */ /* 0x000fe400078e00ff */
[----:B------:R-:W-:Y:S01]  /*c5a0*/  IMAD.IADD R5, R5, 0x1, R7 ;  /* 0x0000000105057824 */ /* 0x000fe200078e0207 */
[----:B------:R-:W-:Y:S02]  /*c5b0*/  SHF.R.S32.HI R6, RZ, 0x1f, R3 ;  /* 0x0000001fff067819 */ /* 0x000fe40000011403 */
[----:B------:R-:W-:Y:S01]  /*c5c0*/  SEL R7, RZ, 0xffffffff, P0 ;  /* 0xffffffffff077807 */ /* 0x000fe20000000000 */
[----:B------:R-:W-:Y:S01]  /*c5d0*/  IMAD.WIDE.U32 R4, R3, UR8, R4 ;  /* 0x0000000803047c25 */ /* 0x000fe2000f8e0004 */
[----:B------:R-:W-:Y:S02]  /*c5e0*/  LOP3.LUT R10, R9, 0x10, R10, 0xe2, !PT ;  /* 0x00000010090a7812 */ /* 0x000fe400078ee20a */
[----:B------:R-:W-:Y:S01]  /*c5f0*/  ISETP.GE.AND P0, PT, R37, UR12, PT ;  /* 0x0000000c25007c0c */ /* 0x000fe2000bf06270 */
[----:B------:R-:W-:-:S02]  /*c600*/  IMAD R6, R6, UR8, RZ ;  /* 0x0000000806067c24 */ /* 0x000fc4000f8e02ff */
[----:B------:R-:W-:Y:S02]  /*c610*/  IMAD.SHL.U32 R9, R7, 0x20, RZ ;  /* 0x0000002007097824 */ /* 0x000fe400078e00ff */
[----:B------:R-:W-:Y:S01]  /*c620*/  IMAD R7, R3, UR9, R6 ;  /* 0x0000000903077c24 */ /* 0x000fe2000f8e0206 */
[----:B------:R-:W-:Y:S02]  /*c630*/  ULDC.64 UR8, c[0x0][0xa80] ;  /* 0x0002a00000087ab9 */ /* 0x000fe40000000a00 */
[----:B------:R-:W-:Y:S01]  /*c640*/  LOP3.LUT R10, R9, 0x20, R10, 0xe2, !PT ;  /* 0x00000020090a7812 */ /* 0x000fe200078ee20a */
[----:B------:R-:W-:Y:S01]  /*c650*/  IMAD.IADD R3, R5, 0x1, R7 ;  /* 0x0000000105037824 */ /* 0x000fe200078e0207 */
[----:B------:R-:W-:Y:S02]  /*c660*/  SEL R9, RZ, 0x40, P0 ;  /* 0x00000040ff097807 */ /* 0x000fe40000000000 */
[----:B------:R-:W-:Y:S02]  /*c670*/  LEA R20, P0, R4, UR8, 0x1 ;  /* 0x0000000804147c11 */ /* 0x000fe4000f8008ff */
[----:B------:R-:W-:-:S02]  /*c680*/  LOP3.LUT R21, R10, R9, RZ, 0xfc, !PT ;  /* 0x000000090a157212 */ /* 0x000fc400078efcff */
[----:B------:R-:W-:Y:S01]  /*c690*/  LEA.HI.X R3, R4, UR9, R3, 0x1, P0 ;  /* 0x0000000904037c11 */ /* 0x000fe200080f0c03 */
[----:B------:R0:W1:Y:S01]  /*c6a0*/  SHFL.IDX PT, R6, R20, RZ, 0x181f ;  /* 0x00181fff14067589 */ /* 0x00006200000e0000 */
[----:B------:R-:W-:Y:S02]  /*c6b0*/  ISETP.GE.AND P0, PT, R26, R25, PT ;  /* 0x000000191a00720c */ /* 0x000fe40003f06270 */
[----:B------:R-:W-:Y:S01]  /*c6c0*/  LOP3.LUT R24, R21, R0, RZ, 0xfc, !PT ;  /* 0x0000000015187212 */ /* 0x000fe200078efcff */
[----:B------:R0:W2:Y:S10]  /*c6d0*/  SHFL.IDX PT, R7, R3, RZ, 0x181f ;  /* 0x00181fff03077589 */ /* 0x0000b400000e0000 */
[----:B0-----:R-:W-:Y:S05]  /*c6e0*/  @P0 BRA `(.L_x_3605) ;  /* 0x00000000007c0947 */ /* 0x001fea0003800000 */
[----:B------:R-:W-:Y:S02]  /*c6f0*/  ISETP.GE.AND P2, PT, R185, UR12, PT ;  /* 0x0000000cb9007c0c */ /* 0x000fe4000bf46270 */
[----:B------:R-:W-:Y:S02]  /*c700*/  ISETP.GE.AND P1, PT, R2, UR12, PT ;  /* 0x0000000c02007c0c */ /* 0x000fe4000bf26270 */
[----:B------:R-:W-:Y:S02]  /*c710*/  ISETP.GE.AND P5, PT, R184, UR12, PT ;  /* 0x0000000cb8007c0c */ /* 0x000fe4000bfa6270 */
[----:B------:R-:W-:-:S07]  /*c720*/  ISETP.GE.AND P3, PT, R35, UR12, PT ;  /* 0x0000000c23007c0c */ /* 0x000fce000bf66270 */
[CC--:B-1----:R-:W-:Y:S02]  /*c730*/  @!P2 LEA R8, P0, R185.reuse, R6.reuse, 0x1 ;  /* 0x00000006b908a211 */ /* 0x0c2fe400078008ff */
[----:B--2---:R-:W-:Y:S02]  /*c740*/  @!P1 IMAD.WIDE R4, R2, 0x2, R6 ;  /* 0x0000000202049825 */ /* 0x004fe400078e0206 */
[----:B------:R-:W-:Y:S02]  /*c750*/  @!P2 LEA.HI.X R9, R185, R7, R38, 0x1, P0 ;  /* 0x00000007b909a211 */ /* 0x000fe400000f0c26 */
[----:B------:R-:W-:Y:S01]  /*c760*/  @!P5 LEA R10, P4, R184, R6, 0x1 ;  /* 0x00000006b80ad211 */ /* 0x000fe200078808ff */
[----:B------:R-:W-:Y:S01]  /*c770*/  @!P1 ST.E.128 desc[UR50][R4.64], RZ ;  /* 0x000000ff04009985 */ /* 0x000fe2000c101d32 */
[----:B------:R-:W-:Y:S02]  /*c780*/  ISETP.GE.AND P1, PT, R33, UR12, PT ;  /* 0x0000000c21007c0c */ /* 0x000fe4000bf26270 */
[----:B------:R-:W-:Y:S01]  /*c790*/  LOP3.LUT P0, RZ, R21, 0x40, RZ, 0xc0, !PT ;  /* 0x0000004015ff7812 */ /* 0x000fe2000780c0ff */
[----:B------:R0:W-:Y:S01]  /*c7a0*/  @!P2 ST.E.128 desc[UR50][R8.64], RZ ;  /* 0x000000ff0800a985 */ /* 0x0001e2000c101d32 */
[----:B------:R-:W-:-:S02]  /*c7b0*/  ISETP.GE.AND P2, PT, R27, UR12, PT ;  /* 0x0000000c1b007c0c */ /* 0x000fc4000bf46270 */
[-C--:B------:R-:W-:Y:S02]  /*c7c0*/  @!P5 LEA.HI.X R11, R184, R7.reuse, R31, 0x1, P4 ;  /* 0x00000007b80bd211 */ /* 0x080fe400020f0c1f */
[----:B------:R-:W-:Y:S02]  /*c7d0*/  LOP3.LUT P4, RZ, R24, 0x80, RZ, 0xc0, !PT ;  /* 0x0000008018ff7812 */ /* 0x000fe4000788c0ff */
[CC--:B------:R-:W-:Y:S01]  /*c7e0*/  @!P3 LEA R12, P6, R35.reuse, R6.reuse, 0x1 ;  /* 0x00000006230cb211 */ /* 0x0c0fe200078c08ff */
[----:B------:R3:W-:Y:S03]  /*c7f0*/  @!P5 ST.E.128 desc[UR50][R10.64], RZ ;  /* 0x000000ff0a00d985 */ /* 0x0007e6000c101d32 */
[----:B------:R-:W-:Y:S02]  /*c800*/  @!P3 LEA.HI.X R13, R35, R7, R34, 0x1, P6 ;  /* 0x00000007230db211 */ /* 0x000fe400030f0c22 */
[----:B0-----:R-:W-:-:S02]  /*c810*/  @!P1 LEA R8, P6, R33, R6, 0x1 ;  /* 0x0000000621089211 */ /* 0x001fc400078c08ff */
[-C--:B------:R-:W-:Y:S01]  /*c820*/  @!P2 LEA R4, P5, R27, R6.reuse, 0x1 ;  /* 0x000000061b04a211 */ /* 0x080fe200078a08ff */
[----:B------:R3:W-:Y:S01]  /*c830*/  @!P3 ST.E.128 desc[UR50][R12.64], RZ ;  /* 0x000000ff0c00b985 */ /* 0x0007e2000c101d32 */
[-C--:B------:R-:W-:Y:S02]  /*c840*/  @P0 LEA R14, P3, R37, R6.reuse, 0x1 ;  /* 0x00000006250e0211 */ /* 0x080fe400078608ff */
[-C--:B------:R-:W-:Y:S02]  /*c850*/  @!P2 LEA.HI.X R5, R27, R7.reuse, R28, 0x1, P5 ;  /* 0x000000071b05a211 */ /* 0x080fe400028f0c1c */
[----:B------:R-:W-:Y:S02]  /*c860*/  @P4 LEA R6, P5, R29, R6, 0x1 ;  /* 0x000000061d064211 */ /* 0x000fe400078a08ff */
[-C--:B------:R-:W-:Y:S01]  /*c870*/  @!P1 LEA.HI.X R9, R33, R7.reuse, R36, 0x1, P6 ;  /* 0x0000000721099211 */ /* 0x080fe200030f0c24 */
[----:B------:R3:W-:Y:S01]  /*c880*/  @!P2 ST.E.128 desc[UR50][R4.64], RZ ;  /* 0x000000ff0400a985 */ /* 0x0007e2000c101d32 */
[----:B------:R-:W-:-:S02]  /*c890*/  @P0 LEA.HI.X R15, R37, R7, R32, 0x1, P3 ;  /* 0x00000007250f0211 */ /* 0x000fc400018f0c20 */
[----:B------:R-:W-:Y:S01]  /*c8a0*/  @P4 LEA.HI.X R7, R29, R7, R30, 0x1, P5 ;  /* 0x000000071d074211 */ /* 0x000fe200028f0c1e */
[----:B------:R3:W-:Y:S04]  /*c8b0*/  @!P1 ST.E.128 desc[UR50][R8.64], RZ ;  /* 0x000000ff08009985 */ /* 0x0007e8000c101d32 */
[----:B------:R3:W-:Y:S04]  /*c8c0*/  @P0 ST.E.128 desc[UR50][R14.64], RZ ;  /* 0x000000ff0e000985 */ /* 0x0007e8000c101d32 */
[----:B------:R3:W-:Y:S02]  /*c8d0*/  @P4 ST.E.128 desc[UR50][R6.64], RZ ;  /* 0x000000ff06004985 */ /* 0x0007e4000c101d32 */
.L_x_3605:
[----:B------:R-:W-:Y:S05]  /*c8e0*/  BSYNC B1 ;  /* 0x0000000000017941 */ /* 0x000fea0003800000 */
.L_x_3604:
[----:B------:R-:W-:Y:S01]  /*c8f0*/  VIADD R0, R26, 0x20 ;  /* 0x000000201a007836 */ /* 0x000fe20000000000 */
[----:B--23--:R0:W2:Y:S04]  /*c900*/  SHFL.IDX PT, R7, R3, 0x1, 0x181f ;  /* 0x00381f0003077f89 */ /* 0x00c0a800000e0000 */
[----:B------:R-:W-:Y:S01]  /*c910*/  ISETP.GE.AND P0, PT, R0, R25, PT ;  /* 0x000000190000720c */ /* 0x000fe20003f06270 */
[----:B-1----:R0:W1:-:S12]  /*c920*/  SHFL.IDX PT, R6, R20, 0x1, 0x181f ;  /* 0x00381f0014067f89 */ /* 0x00205800000e0000 */
[----:B0-----:R-:W-:Y:S05]  /*c930*/  @P0 BRA `(.L_x_3598) ;  /* 0x00000000007c0947 */ /* 0x001fea0003800000 */
[----:B------:R-:W-:Y:S02]  /*c940*/  ISETP.GE.AND P1, PT, R2, UR12, PT ;  /* 0x0000000c02007c0c */ /* 0x000fe4000bf26270 */
[----:B------:R-:W-:Y:S02]  /*c950*/  ISETP.GE.AND P5, PT, R185, UR12, PT ;  /* 0x0000000cb9007c0c */ /* 0x000fe4000bfa6270 */
[----:B------:R-:W-:Y:S02]  /*c960*/  ISETP.GE.AND P4, PT, R184, UR12, PT ;  /* 0x0000000cb8007c0c */ /* 0x000fe4000bf86270 */
[----:B------:R-:W-:Y:S02]  /*c970*/  ISETP.GE.AND P3, PT, R35, UR12, PT ;  /* 0x0000000c23007c0c */ /* 0x000fe4000bf66270 */
[----:B------:R-:W-:-:S05]  /*c980*/  ISETP.GE.AND P2, PT, R27, UR12, PT ;  /* 0x0000000c1b007c0c */ /* 0x000fca000bf46270 */
[----:B-12---:R-:W-:Y:S02]  /*c990*/  @!P1 IMAD.WIDE R4, R2, 0x2, R6 ;  /* 0x0000000202049825 */ /* 0x006fe400078e0206 */
[CC--:B------:R-:W-:Y:S02]  /*c9a0*/  @!P5 LEA R8, P0, R185.reuse, R6.reuse, 0x1 ;  /* 0x00000006b908d211 */ /* 0x0c0fe400078008ff */
[-C--:B------:R-:W-:Y:S01]  /*c9b0*/  @!P4 LEA R10, P6, R184, R6.reuse, 0x1 ;  /* 0x00000006b80ac211 */ /* 0x080fe200078c08ff */
[----:B------:R0:W-:Y:S01]  /*c9c0*/  @!P1 ST.E.128 desc[UR50][R4.64], RZ ;  /* 0x000000ff04009985 */ /* 0x0001e2000c101d32 */
[----:B------:R-:W-:Y:S02]  /*c9d0*/  @!P5 LEA.HI.X R9, R185, R7, R38, 0x1, P0 ;  /* 0x00000007b909d211 */ /* 0x000fe400000f0c26 */
[----:B------:R-:W-:Y:S02]  /*c9e0*/  ISETP.GE.AND P1, PT, R33, UR12, PT ;  /* 0x0000000c21007c0c */ /* 0x000fe4000bf26270 */
[----:B------:R-:W-:Y:S01]  /*c9f0*/  LOP3.LUT P0, RZ, R21, 0x40, RZ, 0xc0, !PT ;  /* 0x0000004015ff7812 */ /* 0x000fe2000780c0ff */
[----:B------:R1:W-:Y:S01]  /*ca00*/  @!P5 ST.E.128 desc[UR50][R8.64], RZ ;  /* 0x000000ff0800d985 */ /* 0x0003e2000c101d32 */
[----:B------:R-:W-:-:S02]  /*ca10*/  @!P3 LEA R12, P5, R35, R6, 0x1 ;  /* 0x00000006230cb211 */ /* 0x000fc400078a08ff */
[-C--:B------:R-:W-:Y:S02]  /*ca20*/  @!P4 LEA.HI.X R11, R184, R7.reuse, R31, 0x1, P6 ;  /* 0x00000007b80bc211 */ /* 0x080fe400030f0c1f */
[-C--:B------:R-:W-:Y:S02]  /*ca30*/  @!P2 LEA R14, P6, R27, R6.reuse, 0x1 ;  /* 0x000000061b0ea211 */ /* 0x080fe400078c08ff */
[-C--:B------:R-:W-:Y:S01]  /*ca40*/  @!P3 LEA.HI.X R13, R35, R7.reuse, R34, 0x1, P5 ;  /* 0x00000007230db211 */ /* 0x080fe200028f0c22 */
[----:B------:R1:W-:Y:S01]  /*ca50*/  @!P4 ST.E.128 desc[UR50][R10.64], RZ ;  /* 0x000000ff0a00c985 */ /* 0x0003e2000c101d32 */
[----:B------:R-:W-:Y:S02]  /*ca60*/  LOP3.LUT P5, RZ, R24, 0x80, RZ, 0xc0, !PT ;  /* 0x0000008018ff7812 */ /* 0x000fe400078ac0ff */
[----:B------:R-:W-:Y:S01]  /*ca70*/  @!P2 LEA.HI.X R15, R27, R7, R28, 0x1, P6 ;  /* 0x000000071b0fa211 */ /* 0x000fe200030f0c1c */
[----:B------:R1:W-:Y:S01]  /*ca80*/  @!P3 ST.E.128 desc[UR50][R12.64], RZ ;  /* 0x000000ff0c00b985 */ /* 0x0003e2000c101d32 */
[----:B0-----:R-:W-:-:S03]  /*ca90*/  @!P1 LEA R4, P6, R33, R6, 0x1 ;  /* 0x0000000621049211 */ /* 0x001fc600078c08ff */
[----:B------:R1:W-:Y:S01]  /*caa0*/  @!P2 ST.E.128 desc[UR50][R14.64], RZ ;  /* 0x000000ff0e00a985 */ /* 0x0003e2000c101d32 */
[----:B------:R-:W-:Y:S02]  /*cab0*/  @!P1 LEA.HI.X R5, R33, R7, R36, 0x1, P6 ;  /* 0x0000000721059211 */ /* 0x000fe400030f0c24 */
[----:B------:R-:W-:-:S03]  /*cac0*/  @P0 LEA R20, P6, R37, R6, 0x1 ;  /* 0x0000000625140211 */ /* 0x000fc600078c08ff */
[----:B------:R1:W-:Y:S01]  /*cad0*/  @!P1 ST.E.128 desc[UR50][R4.64], RZ ;  /* 0x000000ff04009985 */ /* 0x0003e2000c101d32 */
[----:B------:R-:W-:Y:S02]  /*cae0*/  @P0 LEA.HI.X R21, R37, R7, R32, 0x1, P6 ;  /* 0x0000000725150211 */ /* 0x000fe400030f0c20 */
[----:B------:R-:W-:-:S03]  /*caf0*/  @P5 LEA R6, P6, R29, R6, 0x1 ;  /* 0x000000061d065211 */ /* 0x000fc600078c08ff */
[----:B------:R1:W-:Y:S01]  /*cb00*/  @P0 ST.E.128 desc[UR50][R20.64], RZ ;  /* 0x000000ff14000985 */ /* 0x0003e2000c101d32 */
[----:B------:R-:W-:-:S05]  /*cb10*/  @P5 LEA.HI.X R7, R29, R7, R30, 0x1, P6 ;  /* 0x000000071d075211 */ /* 0x000fca00030f0c1e */
[----:B------:R1:W-:Y:S04]  /*cb20*/  @P5 ST.E.128 desc[UR50][R6.64], RZ ;  /* 0x000000ff06005985 */ /* 0x0003e8000c101d32 */
.L_x_3598:
[----:B------:R-:W-:Y:S05]  /*cb30*/  BSYNC B0 ;  /* 0x0000000000007941 */ /* 0x000fea0003800000 */
.L_x_3591:
[----:B------:R-:W-:Y:S02]  /*cb40*/  ULDC UR4, c[0x0][0xc3c] ;  /* 0x00030f0000047ab9 */ /* 0x000fe40000000800 */
[----:B------:R-:W-:-:S06]  /*cb50*/  UISETP.GE.AND UP0, UPT, UR7, UR4, UPT ;  /* 0x000000040700728c */ /* 0x000fcc000bf06270 */
[----:B------:R-:W-:-:S13]  /*cb60*/  PLOP3.LUT P0, PT, PT, PT, UP0, 0x80, 0x0 ;  /* 0x000000000000781c */ /* 0x000fda0003f0f008 */
[----:B------:R-:W-:Y:S05]  /*cb70*/  @!P0 BRA `(.L_x_3606) ;  /* 0xffffff4400d48947 */ /* 0x000fea000383ffff */
[----:B------:R-:W-:Y:S05]  /*cb80*/  EXIT ;  /* 0x000000000000794d */ /* 0x000fea0003800000 */
.L_x_3550:
[----:B------:R-:W-:-:S08]  /*cb90*/  NOP ;  /* 0x0000000000007918 */ /* 0x000fd00000000000 */
[----:B------:R-:W0:-:S00]  /*cba0*/  USETMAXREG.DEALLOC.CTAPOOL 0x28 ;  /* 0x00000028000079c8 */ /* 0x000e0000080e0500 */
        /* <DEDUP_REMOVED lines=14> */
.L_x_3607:
        /* <DEDUP_REMOVED lines=43> */
.L_x_3611:
        /* <DEDUP_REMOVED lines=35> */
.L_x_3609:
        /* <DEDUP_REMOVED lines=18> */
.L_x_3612:
[----:B-1----:R-:W-:Y:S01]  /*d290*/  IMAD R24, R24, UR5, R10 ;  /* 0x0000000518187c24 */ /* 0x002fe2000f8e020a */
[----:B------:R-:W-:Y:S01]  /*d2a0*/  IABS R4, R9 ;  /* 0x0000000900047213 */ /* 0x000fe20000000000 */
[----:B0-----:R-:W-:Y:S01]  /*d2b0*/  IMAD.MOV.U32 R5, RZ, RZ, R11 ;  /* 0x000000ffff057224 */ /* 0x001fe200078e000b */
[----:B------:R-:W-:Y:S01]  /*d2c0*/  IABS R11, R6 ;  /* 0x00000006000b7213 */ /* 0x000fe20000000000 */
[----:B------:R-:W-:Y:S01]  /*d2d0*/  IMAD.MOV.U32 R2, RZ, RZ, RZ ;  /* 0x000000ffff027224 */ /* 0x000fe200078e00ff */
[----:B------:R-:W-:Y:S01]  /*d2e0*/  IADD3 R25, -R24, UR6, RZ ;  /* 0x0000000618197c10 */ /* 0x000fe2000fffe1ff */
[----:B------:R-:W-:Y:S01]  /*d2f0*/  IMAD R5, R5, R12, RZ ;  /* 0x0000000c05057224 */ /* 0x000fe200078e02ff */
[----:B------:R-:W0:Y:S01]  /*d300*/  I2F.RP R8, R4 ;  /* 0x0000000400087306 */ /* 0x000e220000209400 */
[----:B------:R-:W-:Y:S01]  /*d310*/  VIADD R27, R27, UR4 ;  /* 0x000000041b1b7c36 */ /* 0x000fe20008000000 */
[----:B------:R-:W-:Y:S01]  /*d320*/  IABS R10, R25 ;  /* 0x00000019000a7213 */ /* 0x000fe20000000000 */
[----:B------:R-:W-:-:S04]  /*d330*/  IMAD.HI.U32 R2, R3, R5, R2 ;  /* 0x0000000503027227 */ /* 0x000fc800078e0002 */
[----:B------:R-:W-:Y:S02]  /*d340*/  IMAD.MOV.U32 R3, RZ, RZ, R10 ;  /* 0x000000ffff037224 */ /* 0x000fe400078e000a */
[----:B------:R-:W-:Y:S02]  /*d350*/  IMAD.MOV R5, RZ, RZ, -R11 ;  /* 0x000000ffff057224 */ /* 0x000fe400078e0a0b */
[----:B------:R-:W-:-:S04]  /*d360*/  IMAD.HI.U32 R2, R2, R3, RZ ;  /* 0x0000000302027227 */ /* 0x000fc800078e00ff */
[----:B------:R-:W-:Y:S01]  /*d370*/  IMAD R3, R2, R5, R3 ;  /* 0x0000000502037224 */ /* 0x000fe200078e0203 */
[----:B0-----:R-:W0:Y:S01]  /*d380*/  MUFU.RCP R8, R8 ;  /* 0x0000000800087308 */ /* 0x001e220000001000 */
[----:B------:R-:W-:-:S03]  /*d390*/  LOP3.LUT R5, R25, R6, RZ, 0x3c, !PT ;  /* 0x0000000619057212 */ /* 0x000fc600078e3cff */
[----:B------:R-:W-:Y:S02]  /*d3a0*/  ISETP.GT.U32.AND P1, PT, R12, R3, PT ;  /* 0x000000030c00720c */ /* 0x000fe40003f24070 */
[----:B------:R-:W-:-:S11]  /*d3b0*/  ISETP.GE.AND P2, PT, R5, RZ, PT ;  /* 0x000000ff0500720c */ /* 0x000fd60003f46270 */
[----:B------:R-:W-:Y:S02]  /*d3c0*/  @!P1 IMAD.IADD R3, R3, 0x1, -R12 ;  /* 0x0000000103039824 */ /* 0x000fe400078e0a0c */
[----:B0-----:R-:W-:Y:S02]  /*d3d0*/  VIADD R10, R8, 0xffffffe ;  /* 0x0ffffffe080a7836 */ /* 0x001fe40000000000 */
[----:B------:R-:W-:Y:S01]  /*d3e0*/  @!P1 VIADD R2, R2, 0x1 ;  /* 0x0000000102029836 */ /* 0x000fe20000000000 */
[----:B------:R-:W-:Y:S02]  /*d3f0*/  ISETP.GE.U32.AND P0, PT, R3, R12, PT ;  /* 0x0000000c0300720c */ /* 0x000fe40003f06070 */
[----:B------:R-:W0:Y:S01]  /*d400*/  F2I.FTZ.U32.TRUNC.NTZ R3, R10 ;  /* 0x0000000a00037305 */ /* 0x000e22000021f000 */
[----:B------:R-:W-:-:S10]  /*d410*/  ISETP.NE.AND P1, PT, R6, RZ, PT ;  /* 0x000000ff0600720c */ /* 0x000fd40003f25270 */
        /* <DEDUP_REMOVED lines=9> */
[----:B------:R-:W-:-:S02]  /*d4b0*/  IMAD.MOV.U32 R2, RZ, RZ, RZ ;  /* 0x000000ffff027224 */ /* 0x000fc400078e00ff */
[----:B------:R-:W-:Y:S02]  /*d4c0*/  IMAD R6, R6, R8, RZ ;  /* 0x0000000806067224 */ /* 0x000fe400078e02ff */
[----:B------:R-:W-:-:S04]  /*d4d0*/  IMAD.HI.U32 R2, R3, R5, R2 ;  /* 0x0000000503027227 */ /* 0x000fc800078e0002 */
[----:B------:R-:W-:Y:S02]  /*d4e0*/  IMAD.MOV.U32 R3, RZ, RZ, R10 ;  /* 0x000000ffff037224 */ /* 0x000fe400078e000a */
[----:B------:R-:W-:Y:S02]  /*d4f0*/  IMAD.MOV.U32 R5, RZ, RZ, R11 ;  /* 0x000000ffff057224 */ /* 0x000fe400078e000b */
        /* <DEDUP_REMOVED lines=15> */
[----:B------:R-:W-:-:S04]  /*d5f0*/  IMAD R9, R9, 0x1000000, R2 ;  /* 0x0100000009097824 */ /* 0x000fc800078e0202 */
[----:B------:R-:W-:Y:S01]  /*d600*/  IMAD R26, R26, 0x10000, R9 ;  /* 0x000100001a1a7824 */ /* 0x000fe200078e0209 */
[----:B------:R-:W-:Y:S06]  /*d610*/  BRA `(.L_x_3613) ;  /* 0x0000000000147947 */ /* 0x000fec0003800000 */
.L_x_3610:
[----:B------:R-:W-:Y:S01]  /*d620*/  ULDC UR4, c[0x0][0xc3c] ;  /* 0x00030f0000047ab9 */ /* 0x000fe20000000800 */
[----:B------:R-:W-:Y:S02]  /*d630*/  IMAD.MOV.U32 R25, RZ, RZ, RZ ;  /* 0x000000ffff197224 */ /* 0x000fe400078e00ff */
[----:B------:R-:W-:Y:S02]  /*d640*/  IMAD.U32 R24, RZ, RZ, UR6 ;  /* 0x00000006ff187e24 */ /* 0x000fe4000f8e00ff */
[----:B------:R-:W-:Y:S02]  /*d650*/  IMAD.MOV.U32 R26, RZ, RZ, RZ ;  /* 0x000000ffff1a7224 */ /* 0x000fe400078e00ff */
[----:B------:R-:W-:-:S07]  /*d660*/  IMAD.U32 R27, RZ, RZ, UR4 ;  /* 0x00000004ff1b7e24 */ /* 0x000fce000f8e00ff */
.L_x_3613:
[----:B------:R-:W-:-:S13]  /*d670*/  ISETP.NE.AND P0, PT, R7, RZ, PT ;  /* 0x000000ff0700720c */ /* 0x000fda0003f05270 */
[----:B------:R-:W0:Y:S01]  /*d680*/  @!P0 S2R R3, SR_CgaCtaId ;  /* 0x0000000000038919 */ /* 0x000e220000008800 */
[----:B------:R-:W-:-:S04]  /*d690*/  @!P0 MOV R2, 0x400 ;  /* 0x0000040000028802 */ /* 0x000fc80000000f00 */
[----:B0-----:R-:W-:-:S05]  /*d6a0*/  @!P0 LEA R2, R3, R2, 0x18 ;  /* 0x0000000203028211 */ /* 0x001fca00078ec0ff */
[----:B------:R1:W-:Y:S01]  /*d6b0*/  @!P0 STS.128 [R2+0x28cd0], R24 ;  /* 0x028cd01802008388 */ /* 0x0003e20000000c00 */
[----:B------:R-:W-:Y:S06]  /*d6c0*/  BAR.ARV 0x5, 0x180 ;  /* 0x0146000000007b1d */ /* 0x000fec0000002000 */
.L_x_3608:
[----:B------:R2:W-:Y:S01]  /*d6d0*/  STL [R1+0x24], RZ ;  /* 0x000024ff01007387 */ /* 0x0005e20000100800 */
[----:B------:R-:W-:Y:S01]  /*d6e0*/  ULDC UR4, c[0x0][0xc3c] ;  /* 0x00030f0000047ab9 */ /* 0x000fe20000000800 */
[----:B------:R-:W-:Y:S01]  /*d6f0*/  IMAD.MOV.U32 R22, RZ, RZ, 0x1 ;  /* 0x00000001ff167424 */ /* 0x000fe200078e00ff */
[----:B0-----:R-:W-:Y:S01]  /*d700*/  ISETP.GE.AND P0, PT, R27, UR4, PT ;  /* 0x000000041b007c0c */ /* 0x001fe2000bf06270 */
[----:B------:R-:W-:-:S12]  /*d710*/  IMAD.MOV.U32 R18, RZ, RZ, RZ ;  /* 0x000000ffff127224 */ /* 0x000fd800078e00ff */
[----:B--2---:R-:W-:Y:S05]  /*d720*/  @P0 BRA `(.L_x_3614) ;  /* 0x0000004800b80947 */ /* 0x004fea0003800000 */
[----:B------:R-:W0:Y:S01]  /*d730*/  S2UR UR5, SR_CgaCtaId ;  /* 0x00000000000579c3 */ /* 0x000e220000008800 */
[C---:B-1----:R-:W-:Y:S01]  /*d740*/  IMAD.SHL.U32 R2, R0.reuse, 0x8, RZ ;  /* 0x0000000800027824 */ /* 0x042fe200078e00ff */
[----:B------:R-:W-:Y:S01]  /*d750*/  UMOV UR4, 0x400 ;  /* 0x0000040000047882 */ /* 0x000fe20000000000 */
[C---:B------:R-:W-:Y:S01]  /*d760*/  LOP3.LUT R4, R0.reuse, 0x7f, RZ, 0xc0, !PT ;  /* 0x0000007f00047812 */ /* 0x040fe200078ec0ff */
[----:B------:R-:W-:Y:S01]  /*d770*/  IMAD.SHL.U32 R5, R0, 0x10, RZ ;  /* 0x0000001000057824 */ /* 0x000fe200078e00ff */
[----:B------:R1:W-:Y:S01]  /*d780*/  STL [R1+0x24], RZ ;  /* 0x000024ff01007387 */ /* 0x0003e20000100800 */
[C---:B------:R-:W-:Y:S01]  /*d790*/  LOP3.LUT R3, R2.reuse, 0x1f8, RZ, 0xc0, !PT ;  /* 0x000001f802037812 */ /* 0x040fe200078ec0ff */
[----:B------:R-:W-:Y:S01]  /*d7a0*/  BSSY B8, `(.L_x_3614) ;  /* 0x00004a6000087945 */ /* 0x000fe20003800000 */
[----:B------:R-:W-:Y:S01]  /*d7b0*/  SHF.R.U32.HI R36, RZ, 0x3, R4 ;  /* 0x00000003ff247819 */ /* 0x000fe20000011604 */
[----:B------:R-:W-:Y:S01]  /*d7c0*/  IMAD.MOV.U32 R22, RZ, RZ, 0x1 ;  /* 0x00000001ff167424 */ /* 0x000fe200078e00ff */
[----:B------:R-:W-:Y:S01]  /*d7d0*/  LOP3.LUT R3, R3, 0x38, R0, 0x78, !PT ;  /* 0x0000003803037812 */ /* 0x000fe200078e7800 */
[----:B------:R-:W-:Y:S01]  /*d7e0*/  IMAD.MOV.U32 R18, RZ, RZ, RZ ;  /* 0x000000ffff127224 */ /* 0x000fe200078e00ff */
[----:B------:R-:W-:Y:S01]  /*d7f0*/  LOP3.LUT R0, R2, 0x38, RZ, 0xc0, !PT ;  /* 0x0000003802007812 */ /* 0x000fe200078ec0ff */
[----:B------:R-:W-:Y:S01]  /*d800*/  ULOP3.LUT UR36, UR37, 0x2, URZ, 0xfc, !UPT ;  /* 0x0000000225247892 */ /* 0x000fe2000f8efc3f */
[----:B------:R-:W-:Y:S01]  /*d810*/  LOP3.LUT R33, R3, 0x200, R2, 0xf8, !PT ;  /* 0x0000020003217812 */ /* 0x000fe200078ef802 */
[----:B------:R-:W-:Y:S01]  /*d820*/  ULDC UR38, c[0x0][0xc] ;  /* 0x0000030000267ab9 */ /* 0x000fe20000000800 */
[----:B------:R-:W-:-:S02]  /*d830*/  LOP3.LUT R3, R36, 0x70, R5, 0xf8, !PT ;  /* 0x0000007024037812 */ /* 0x000fc400078ef805 */
[C---:B------:R-:W-:Y:S02]  /*d840*/  LOP3.LUT R2, R0.reuse, 0x40, RZ, 0xfc, !PT ;  /* 0x0000004000027812 */ /* 0x040fe400078efcff */
[C---:B------:R-:W-:Y:S02]  /*d850*/  LOP3.LUT R4, R0.reuse, 0x80, RZ, 0xfc, !PT ;  /* 0x0000008000047812 */ /* 0x040fe400078efcff */
[C---:B------:R-:W-:Y:S01]  /*d860*/  LOP3.LUT R3, R0.reuse, 0xc0, RZ, 0xfc, !PT ;  /* 0x000000c000037812 */ /* 0x040fe200078efcff */
[----:B0-----:R-:W-:Y:S01]  /*d870*/  ULEA UR4, UR5, UR4, 0x18 ;  /* 0x0000000405047291 */ /* 0x001fe2000f8ec03f */
[C---:B------:R-:W-:Y:S02]  /*d880*/  LOP3.LUT R2, R0.reuse, 0x100, RZ, 0xfc, !PT ;  /* 0x0000010000027812 */ /* 0x040fe400078efcff */
[C---:B------:R-:W-:Y:S02]  /*d890*/  LOP3.LUT R4, R0.reuse, 0x140, RZ, 0xfc, !PT ;  /* 0x0000014000047812 */ /* 0x040fe400078efcff */
[C---:B------:R-:W-:Y:S01]  /*d8a0*/  LOP3.LUT R3, R0.reuse, 0x180, RZ, 0xfc, !PT ;  /* 0x0000018000037812 */ /* 0x040fe200078efcff */
[----:B------:R-:W-:Y:S01]  /*d8b0*/  IMAD.U32 R17, RZ, RZ, UR4 ;  /* 0x00000004ff117e24 */ /* 0x000fe2000f8e00ff */
[----:B------:R-:W-:-:S03]  /*d8c0*/  LOP3.LUT R2, R0, 0x1c0, RZ, 0xfc, !PT ;  /* 0x000001c000027812 */ /* 0x000fc600078efcff */
[----:B------:R-:W-:-:S05]  /*d8d0*/  IMAD R0, R33, 0x2, R17 ;  /* 0x0000000221007824 */ /* 0x000fca00078e0211 */
[----:B------:R1:W-:Y:S02]  /*d8e0*/  STL [R1+0x2c], R0 ;  /* 0x00002c0001007387 */ /* 0x0003e40000100800 */
.L_x_3675:
[----:B------:R-:W0:Y:S02]  /*d8f0*/  LDC.64 R2, c[0x0][0xc88] ;  /* 0x00032200ff027b82 */ /* 0x000e240000000a00 */
[----:B0-----:R-:W-:-:S05]  /*d900*/  IMAD.WIDE R2, R27, 0x4, R2 ;  /* 0x000000041b027825 */ /* 0x001fca00078e0202 */
[----:B-1----:R-:W1:Y:S01]  /*d910*/  LDG.E R29, desc[UR50][R2.64] ;  /* 0x00000032021d7981 */ /* 0x002e62000c1e1900 */
[----:B------:R-:W-:Y:S05]  /*d920*/  YIELD ;  /* 0x0000000000007946 */ /* 0x000fea0003800000 */
[----:B------:R-:W-:Y:S01]  /*d930*/  ULDC.64 UR4, c[0x0][0xa28] ;  /* 0x00028a0000047ab9 */ /* 0x000fe20000000a00 */
[----:B------:R-:W-:Y:S01]  /*d940*/  IMAD.MOV.U32 R31, RZ, RZ, RZ ;  /* 0x000000ffff1f7224 */ /* 0x000fe200078e00ff */
[----:B------:R-:W-:Y:S01]  /*d950*/  ISETP.NE.U32.AND P0, PT, RZ, UR4, PT ;  /* 0x00000004ff007c0c */ /* 0x000fe2000bf05070 */
[----:B------:R-:W-:-:S03]  /*d960*/  ULDC.64 UR6, c[0x0][0xa18] ;  /* 0x0002860000067ab9 */ /* 0x000fc60000000a00 */
[----:B------:R-:W-:Y:S01]  /*d970*/  ISETP.NE.AND.EX P0, PT, RZ, UR5, PT, P0 ;  /* 0x00000005ff007c0c */ /* 0x000fe2000bf05300 */
[----:B------:R-:W-:Y:S01]  /*d980*/  IMAD.MOV.U32 R37, RZ, RZ, RZ ;  /* 0x000000ffff257224 */ /* 0x000fe200078e00ff */
[----:B-1----:R-:W-:-:S11]  /*d990*/  SHF.R.S32.HI R0, RZ, 0x1f, R29 ;  /* 0x0000001fff007819 */ /* 0x002fd6000001141d */
[C---:B------:R-:W-:Y:S01]  /*d9a0*/  @P0 LEA R2, P1, R29.reuse, UR4, 0x2 ;  /* 0x000000041d020c11 */ /* 0x040fe2000f8210ff */
[C---:B------:R-:W-:Y:S01]  /*d9b0*/  IMAD.SHL.U32 R19, R29.reuse, 0x4, RZ ;  /* 0x000000041d137824 */ /* 0x040fe200078e00ff */
[C-C-:B------:R-:W-:Y:S01]  /*d9c0*/  SHF.L.U64.HI R32, R29.reuse, 0x2, R0.reuse ;  /* 0x000000021d207819 */ /* 0x140fe20000010200 */
[----:B------:R0:W-:Y:S01]  /*d9d0*/  STL [R1+0x4], R0 ;  /* 0x0000040001007387 */ /* 0x0001e20000100800 */
[----:B------:R-:W-:Y:S01]  /*d9e0*/  @P0 LEA.HI.X R3, R29, UR5, R0, 0x2, P1 ;  /* 0x000000051d030c11 */ /* 0x000fe200088f1400 */
[----:B------:R-:W-:-:S04]  /*d9f0*/  ULDC.64 UR4, c[0x0][0xa00] ;  /* 0x0002800000047ab9 */ /* 0x000fc80000000a00 */
[----:B------:R1:W5:Y:S01]  /*da00*/  @P0 LDG.E R31, desc[UR50][R2.64] ;  /* 0x00000032021f0981 */ /* 0x000362000c1e1900 */
[----:B------:R-:W-:Y:S02]  /*da10*/  ISETP.NE.U32.AND P0, PT, RZ, UR4, PT ;  /* 0x00000004ff007c0c */ /* 0x000fe4000bf05070 */
[----:B------:R-:W-:Y:S02]  /*da20*/  LOP3.LUT R16, R16, 0xfffffeff, RZ, 0xc0, !PT ;  /* 0xfffffeff10107812 */ /* 0x000fe400078ec0ff */
[----:B------:R-:W-:Y:S02]  /*da30*/  ISETP.NE.AND.EX P2, PT, RZ, UR5, PT, P0 ;  /* 0x00000005ff007c0c */ /* 0x000fe4000bf45300 */
[----:B------:R-:W-:Y:S02]  /*da40*/  ISETP.NE.U32.AND P0, PT, RZ, UR6, PT ;  /* 0x00000006ff007c0c */ /* 0x000fe4000bf05070 */
[----:B-1----:R-:W-:Y:S02]  /*da50*/  IADD3 R2, P1, R19, UR4, RZ ;  /* 0x0000000413027c10 */ /* 0x002fe4000ff3e0ff */
[----:B------:R-:W-:-:S02]  /*da60*/  ISETP.NE.AND.EX P0, PT, RZ, UR7, PT, P0 ;  /* 0x00000007ff007c0c */ /* 0x000fc4000bf05300 */
[----:B------:R-:W-:Y:S01]  /*da70*/  IADD3.X R3, R32, UR5, RZ, P1, !PT ;  /* 0x0000000520037c10 */ /* 0x000fe20008ffe4ff */
[----:B------:R-:W-:-:S04]  /*da80*/  ULDC.64 UR4, c[0x0][0x418] ;  /* 0x0001060000047ab9 */ /* 0x000fc80000000a00 */
[----:B------:R-:W-:Y:S01]  /*da90*/  @P2 LOP3.LUT R16, R16, 0x100, RZ, 0xfc, !PT ;  /* 0x0000010010102812 */ /* 0x000fe200078efcff */
[----:B------:R1:W5:Y:S05]  /*daa0*/  @P2 LDG.E R37, desc[UR50][R2.64] ;  /* 0x0000003202252981 */ /* 0x00036a000c1e1900 */
[----:B------:R-:W-:-:S04]  /*dab0*/  @P0 IADD3 R4, P1, R19, UR6, RZ ;  /* 0x0000000613040c10 */ /* 0x000fc8000ff3e0ff */
[----:B------:R-:W-:-:S05]  /*dac0*/  @P0 IADD3.X R5, R32, UR7, RZ, P1, !PT ;  /* 0x0000000720050c10 */ /* 0x000fca0008ffe4ff */
[----:B0-2---:R-:W2:Y:S01]  /*dad0*/  @P0 LDG.E R0, desc[UR50][R4.64] ;  /* 0x0000003204000981 */ /* 0x005ea2000c1e1900 */
        /* <DEDUP_REMOVED lines=8> */
[----:B---34-:R-:W-:Y:S05]  /*db60*/  @P0 BRA `(.L_x_3615) ;  /* 0x0000000000200947 */ /* 0x018fea0003800000 */
        /* <DEDUP_REMOVED lines=8> */
.L_x_3615:
        /* <DEDUP_REMOVED lines=9> */
.L_x_3616:
        /* <DEDUP_REMOVED lines=9> */
.L_x_3617:
[----:B-----5:R-:W-:Y:S01]  /*dd10*/  IMAD.IADD R28, R28, 0x1, -R31 ;  /* 0x000000011c1c7824 */ /* 0x020fe200078e0a1f */
[C---:B012---:R-:W-:Y:S01]  /*dd20*/  LOP3.LUT R0, R26.reuse, 0xff000000, RZ, 0xc0, !PT ;  /* 0xff0000001a007812 */ /* 0x047fe200078ec0ff */
[----:B------:R-:W-:Y:S01]  /*dd30*/  BSSY B0, `(.L_x_3618) ;  /* 0x0000028000007945 */ /* 0x000fe20003800000 */
[----:B------:R-:W-:Y:S02]  /*dd40*/  LOP3.LUT R4, R26, 0xff0000, RZ, 0xc0, !PT ;  /* 0x00ff00001a047812 */ /* 0x000fe400078ec0ff */
[C---:B------:R-:W-:Y:S02]  /*dd50*/  ISETP.GE.AND P0, PT, R28.reuse, 0x1, PT ;  /* 0x000000011c00780c */ /* 0x040fe40003f06270 */
[----:B------:R-:W-:Y:S01]  /*dd60*/  SHF.R.U32.HI R3, RZ, 0x8, R0 ;  /* 0x00000008ff037819 */ /* 0x000fe20000011600 */
[----:B------:R-:W-:-:S03]  /*dd70*/  VIADD R0, R28, 0x3f ;  /* 0x0000003f1c007836 */ /* 0x000fc60000000000 */
[----:B------:R-:W-:Y:S02]  /*dd80*/  LEA.HI R4, R4, R3, RZ, 0x10 ;  /* 0x0000000304047211 */ /* 0x000fe400078f80ff */
[----:B------:R-:W-:-:S04]  /*dd90*/  SHF.R.S32.HI R3, RZ, 0x1f, R0 ;  /* 0x0000001fff037819 */ /* 0x000fc80000011400 */
[----:B------:R-:W-:Y:S01]  /*dda0*/  LEA.HI R0, R3, R0, RZ, 0x6 ;  /* 0x0000000003007211 */ /* 0x000fe200078f30ff */
[----:B------:R-:W-:-:S03]  /*ddb0*/  IMAD.MOV.U32 R3, RZ, RZ, RZ ;  /* 0x000000ffff037224 */ /* 0x000fc600078e00ff */
[----:B------:R-:W-:Y:S01]  /*ddc0*/  SHF.R.S32.HI R0, RZ, 0x6, R0 ;  /* 0x00000006ff007819 */ /* 0x000fe20000011400 */
[----:B------:R-:W-:Y:S06]  /*ddd0*/  @!P0 BRA `(.L_x_3619) ;  /* 0x0000000000748947 */ /* 0x000fec0003800000 */
[----:B------:R-:W-:-:S04]  /*dde0*/  SHF.R.U32.HI R5, RZ, 0x10, R4 ;  /* 0x00000010ff057819 */ /* 0x000fc80000011604 */
[----:B------:R-:W-:-:S13]  /*ddf0*/  ISETP.NE.AND P0, PT, R5, RZ, PT ;  /* 0x000000ff0500720c */ /* 0x000fda0003f05270 */
[----:B------:R-:W0:Y:S02]  /*de00*/  @!P0 LDC R5, c[0x0][0x9f0] ;  /* 0x00027c00ff058b82 */ /* 0x000e240000000800 */
[----:B0-----:R-:W-:Y:S02]  /*de10*/  IABS R7, R5 ;  /* 0x0000000500077213 */ /* 0x001fe40000000000 */
        /* <DEDUP_REMOVED lines=25> */
.L_x_3619:
[----:B------:R-:W-:Y:S05]  /*dfb0*/  BSYNC B0 ;  /* 0x0000000000007941 */ /* 0x000fea0003800000 */
.L_x_3618:
[----:B------:R-:W-:Y:S01]  /*dfc0*/  LOP3.LUT R30, R4, 0xff, RZ, 0xc0, !PT ;  /* 0x000000ff041e7812 */ /* 0x000fe200078ec0ff */
[----:B------:R-:W-:Y:S04]  /*dfd0*/  BSSY B7, `(.L_x_3620) ;  /* 0x0000360000077945 */ /* 0x000fe80003800000 */
[----:B------:R-:W-:-:S05]  /*dfe0*/  IMAD R30, R30, R3, RZ ;  /* 0x000000031e1e7224 */ /* 0x000fca00078e02ff */
        /* <DEDUP_REMOVED lines=19> */
[----:B0-----:R-:W-:Y:S01]  /*e120*/  IADD3 R24, R0, UR38, R7 ;  /* 0x0000002600187c10 */ /* 0x001fe2000fffe007 */
[----:B------:R-:W-:Y:S06]  /*e130*/  BRA `(.L_x_3622) ;  /* 0x0000003400247947 */ /* 0x000fec0003800000 */
.L_x_3621:
        /* <DEDUP_REMOVED lines=20> */
.L_x_3624:
[----:B------:R-:W-:Y:S05]  /*e280*/  BSYNC B6 ;  /* 0x0000000000067941 */ /* 0x000fea0003800000 */
.L_x_3623:
        /* <DEDUP_REMOVED lines=20> */
.L_x_3627:
        /* <DEDUP_REMOVED lines=15> */
.L_x_3626:
[----:B------:R-:W-:Y:S05]  /*e4c0*/  BSYNC B6 ;  /* 0x0000000000067941 */ /* 0x000fea0003800000 */
.L_x_3625:
[----:B------:R-:W0:Y:S01]  /*e4d0*/  S2R R0, SR_TID.X ;  /* 0x0000000000007919 */ /* 0x000e220000002100 */
[----:B------:R-:W-:Y:S01]  /*e4e0*/  ULDC.64 UR4, c[0x0][0x9f8] ;  /* 0x00027e0000047ab9 */ /* 0x000fe20000000a00 */
[----:B------:R-:W1:Y:S01]  /*e4f0*/  LDC R20, c[0x0][0x430] ;  /* 0x00010c00ff147b82 */ /* 0x000e620000000800 */
[----:B------:R-:W-:Y:S01]  /*e500*/  ISETP.NE.U32.AND P0, PT, RZ, UR4, PT ;  /* 0x00000004ff007c0c */ /* 0x000fe2000bf05070 */
[----:B------:R-:W2:Y:S03]  /*e510*/  S2R R34, SR_TID.X ;  /* 0x0000000000227919 */ /* 0x000ea60000002100 */
[----:B------:R-:W-:-:S13]  /*e520*/  ISETP.NE.AND.EX P0, PT, RZ, UR5, PT, P0 ;  /* 0x00000005ff007c0c */ /* 0x000fda000bf05300 */
[----:B------:R-:W-:Y:S01]  /*e530*/  @P0 IADD3 R2, P1, R19, UR4, RZ ;  /* 0x0000000413020c10 */ /* 0x000fe2000ff3e0ff */
[----:B------:R-:W-:-:S03]  /*e540*/  ULDC UR4, c[0x0][0x320] ;  /* 0x0000c80000047ab9 */ /* 0x000fc60000000800 */
[----:B------:R-:W-:Y:S01]  /*e550*/  @P0 IADD3.X R3, R32, UR5, RZ, P1, !PT ;  /* 0x0000000520030c10 */ /* 0x000fe20008ffe4ff */
[----:B------:R-:W3:Y:S04]  /*e560*/  S2R R21, SR_TID.X ;  /* 0x0000000000157919 */ /* 0x000ee80000002100 */
[----:B------:R4:W5:Y:S01]  /*e570*/  @P0 LDG.E R23, desc[UR50][R2.64] ;  /* 0x0000003202170981 */ /* 0x000962000c1e1900 */
[----:B------:R-:W-:Y:S01]  /*e580*/  LOP3.LUT R16, R16, 0xffffffbf, RZ, 0xc0, !PT ;  /* 0xffffffbf10107812 */ /* 0x000fe200078ec0ff */
[----:B------:R-:W-:Y:S01]  /*e590*/  UMOV UR5, 0xffffffff ;  /* 0xffffffff00057882 */ /* 0x000fe20000000000 */
[----:B0-----:R-:W-:Y:S02]  /*e5a0*/  IMAD.SHL.U32 R0, R0, 0x8, RZ ;  /* 0x0000000800007824 */ /* 0x001fe400078e00ff */
[----:B--2---:R-:W-:-:S03]  /*e5b0*/  IMAD.SHL.U32 R34, R34, 0x8, RZ ;  /* 0x0000000822227824 */ /* 0x004fc600078e00ff */
[----:B------:R-:W-:-:S04]  /*e5c0*/  LOP3.LUT R0, R0, 0x38, RZ, 0xc0, !PT ;  /* 0x0000003800007812 */ /* 0x000fc800078ec0ff */
[C---:B------:R-:W-:Y:S02]  /*e5d0*/  LOP3.LUT R4, R0.reuse, 0x40, RZ, 0xfc, !PT ;  /* 0x0000004000047812 */ /* 0x040fe400078efcff */
[----:B------:R-:W-:Y:S02]  /*e5e0*/  LOP3.LUT R0, R0, 0x180, RZ, 0xfc, !PT ;  /* 0x0000018000007812 */ /* 0x000fe400078efcff */
[----:B------:R-:W-:Y:S02]  /*e5f0*/  ISETP.GE.AND P0, PT, R4, UR4, PT ;  /* 0x0000000404007c0c */ /* 0x000fe4000bf06270 */
[----:B------:R-:W-:Y:S02]  /*e600*/  LOP3.LUT R34, R34, 0x38, RZ, 0xc0, !PT ;  /* 0x0000003822227812 */ /* 0x000fe400078ec0ff */
[----:B------:R-:W-:Y:S02]  /*e610*/  ISETP.GE.AND P1, PT, R0, UR4, PT ;  /* 0x0000000400007c0c */ /* 0x000fe4000bf26270 */
[----:B------:R-:W-:-:S02]  /*e620*/  LOP3.LUT R0, R34, 0x1c0, RZ, 0xfc, !PT ;  /* 0x000001c022007812 */ /* 0x000fc400078efcff */
[----:B------:R-:W-:Y:S02]  /*e630*/  LOP3.LUT R34, R34, 0x80, RZ, 0xfc, !PT ;  /* 0x0000008022227812 */ /* 0x000fe400078efcff */
[----:B------:R-:W-:Y:S02]  /*e640*/  SEL R7, RZ, 0x40, P1 ;  /* 0x00000040ff077807 */ /* 0x000fe40000800000 */
[----:B------:R-:W-:Y:S01]  /*e650*/  ISETP.GE.AND P5, PT, R34, UR4, PT ;  /* 0x0000000422007c0c */ /* 0x000fe2000bfa6270 */
[----:B---3--:R-:W-:Y:S01]  /*e660*/  IMAD.SHL.U32 R21, R21, 0x8, RZ ;  /* 0x0000000815157824 */ /* 0x008fe200078e00ff */
[----:B------:R-:W-:Y:S01]  /*e670*/  @P0 LOP3.LUT R16, R16, 0x40, RZ, 0xfc, !PT ;  /* 0x0000004010100812 */ /* 0x000fe200078efcff */
[----:B------:R-:W0:Y:S01]  /*e680*/  S2R R34, SR_TID.X ;  /* 0x0000000000227919 */ /* 0x000e220000002100 */
[----:B------:R-:W-:Y:S02]  /*e690*/  ISETP.GE.AND P0, PT, R0, UR4, PT ;  /* 0x0000000400007c0c */ /* 0x000fe4000bf06270 */
[----:B------:R-:W-:Y:S01]  /*e6a0*/  LOP3.LUT R21, R21, 0x38, RZ, 0xc0, !PT ;  /* 0x0000003815157812 */ /* 0x000fe200078ec0ff */
[----:B------:R-:W2:Y:S01]  /*e6b0*/  S2R R0, SR_TID.X ;  /* 0x0000000000007919 */ /* 0x000ea20000002100 */
[----:B------:R-:W-:-:S02]  /*e6c0*/  LOP3.LUT R16, R16, 0xffffff7f, RZ, 0xc0, !PT ;  /* 0xffffff7f10107812 */ /* 0x000fc400078ec0ff */
[C---:B------:R-:W-:Y:S02]  /*e6d0*/  ISETP.GE.AND P2, PT, R21.reuse, UR4, PT ;  /* 0x0000000415007c0c */ /* 0x040fe4000bf46270 */
[----:B------:R-:W-:Y:S02]  /*e6e0*/  LOP3.LUT R21, R21, 0x140, RZ, 0xfc, !PT ;  /* 0x0000014015157812 */ /* 0x000fe400078efcff */
[----:B------:R-:W-:-:S09]  /*e6f0*/  SEL R8, RZ, 0x80, P0 ;  /* 0x00000080ff087807 */ /* 0x000fd20000000000 */
[----:B------:R-:W-:Y:S02]  /*e700*/  @P2 LOP3.LUT R16, R16, 0x80, RZ, 0xfc, !PT ;  /* 0x0000008010102812 */ /* 0x000fe400078efcff */
[----:B------:R-:W-:Y:S02]  /*e710*/  ISETP.GE.AND P2, PT, R21, UR4, PT ;  /* 0x0000000415007c0c */ /* 0x000fe4000bf46270 */
[----:B------:R-:W-:-:S04]  /*e720*/  LOP3.LUT R16, R16, 0xffffffdf, RZ, 0xc0, !PT ;  /* 0xffffffdf10107812 */ /* 0x000fc800078ec0ff */
[----:B------:R-:W-:Y:S01]  /*e730*/  @P5 LOP3.LUT R16, R16, 0x20, RZ, 0xfc, !PT ;  /* 0x0000002010105812 */ /* 0x000fe200078efcff */
[----:B0-----:R-:W-:-:S03]  /*e740*/  IMAD.SHL.U32 R34, R34, 0x8, RZ ;  /* 0x0000000822227824 */ /* 0x001fc600078e00ff */
[----:B------:R-:W-:Y:S01]  /*e750*/  LOP3.LUT R16, R16, 0xffffffef, RZ, 0xc0, !PT ;  /* 0xffffffef10107812 */ /* 0x000fe200078ec0ff */
[----:B--2---:R-:W-:Y:S01]  /*e760*/  IMAD.SHL.U32 R0, R0, 0x8, RZ ;  /* 0x0000000800007824 */ /* 0x004fe200078e00ff */
[----:B------:R-:W-:-:S04]  /*e770*/  LOP3.LUT R34, R34, 0x38, RZ, 0xc0, !PT ;  /* 0x0000003822227812 */ /* 0x000fc800078ec0ff */
[----:B------:R-:W-:Y:S02]  /*e780*/  LOP3.LUT R0, R0, 0x38, RZ, 0xc0, !PT ;  /* 0x0000003800007812 */ /* 0x000fe400078ec0ff */
[----:B------:R-:W-:Y:S02]  /*e790*/  LOP3.LUT R34, R34, 0x100, RZ, 0xfc, !PT ;  /* 0x0000010022227812 */ /* 0x000fe400078efcff */
[----:B------:R-:W-:Y:S02]  /*e7a0*/  LOP3.LUT R0, R0, 0xc0, RZ, 0xfc, !PT ;  /* 0x000000c000007812 */ /* 0x000fe400078efcff */
[----:B------:R-:W-:Y:S02]  /*e7b0*/  ISETP.GE.AND P3, PT, R34, UR4, PT ;  /* 0x0000000422007c0c */ /* 0x000fe4000bf66270 */
[----:B------:R-:W-:Y:S02]  /*e7c0*/  ISETP.GE.AND P4, PT, R0, UR4, PT ;  /* 0x0000000400007c0c */ /* 0x000fe4000bf86270 */
[----:B------:R-:W-:-:S11]  /*e7d0*/  LEA R0, R35, 0xffffffc0, 0x6 ;  /* 0xffffffc023007811 */ /* 0x000fd600078e30ff */
[----:B------:R-:W-:-:S04]  /*e7e0*/  @P4 LOP3.LUT R16, R16, 0x10, RZ, 0xfc, !PT ;  /* 0x0000001010104812 */ /* 0x000fc800078efcff */
[----:B------:R-:W-:-:S04]  /*e7f0*/  LOP3.LUT R16, R16, 0xfffffffb, RZ, 0xc0, !PT ;  /* 0xfffffffb10107812 */ /* 0x000fc800078ec0ff */
[----:B------:R-:W-:-:S04]  /*e800*/  LOP3.LUT R16, R16, 0xfffffff7, RZ, 0xc0, !PT ;  /* 0xfffffff710107812 */ /* 0x000fc800078ec0ff */
[----:B------:R-:W-:-:S04]  /*e810*/  @P3 LOP3.LUT R16, R16, 0x8, RZ, 0xfc, !PT ;  /* 0x0000000810103812 */ /* 0x000fc800078efcff */
[----:B------:R-:W-:Y:S01]  /*e820*/  @P2 LOP3.LUT R16, R16, 0x4, RZ, 0xfc, !PT ;  /* 0x0000000410102812 */ /* 0x000fe200078efcff */
[----:B-1--4-:R-:W-:Y:S06]  /*e830*/  BRA.DIV UR5, `(.L_x_3628) ;  /* 0x0000003e05fc7947 */ /* 0x012fec000b800000 */
.L_x_3693:
[----:B------:R-:W0:Y:S01]  /*e840*/  S2R R10, SR_TID.X ;  /* 0x00000000000a7919 */ /* 0x000e220000002100 */
[----:B------:R-:W-:Y:S01]  /*e850*/  ISETP.NE.AND P1, PT, R20, 0x1, PT ;  /* 0x000000011400780c */ /* 0x000fe20003f25270 */
[----:B------:R-:W-:Y:S01]  /*e860*/  IMAD.MOV.U32 R34, RZ, RZ, RZ ;  /* 0x000000ffff227224 */ /* 0x000fe200078e00ff */
[----:B-----5:R-:W-:Y:S02]  /*e870*/  SHF.R.S32.HI R32, RZ, 0x1f, R23 ;  /* 0x0000001fff207819 */ /* 0x020fe40000011417 */
[C---:B------:R-:W-:Y:S02]  /*e880*/  LOP3.LUT P6, RZ, R16.reuse, 0x80, RZ, 0xc0, !PT ;  /* 0x0000008010ff7812 */ /* 0x040fe400078cc0ff */
[----:B------:R-:W-:-:S07]  /*e890*/  LOP3.LUT R16, R16, 0xfffff7ff, RZ, 0xc0, !PT ;  /* 0xfffff7ff10107812 */ /* 0x000fce00078ec0ff */
[----:B------:R-:W1:Y:S01]  /*e8a0*/  @P1 LDC R3, c[0x0][0x434] ;  /* 0x00010d00ff031b82 */ /* 0x000e620000000800 */
[----:B------:R-:W-:-:S07]  /*e8b0*/  @P1 LOP3.LUT R16, R16, 0x800, RZ, 0xfc, !PT ;  /* 0x0000080010101812 */ /* 0x000fce00078efcff */
[----:B------:R-:W2:Y:S01]  /*e8c0*/  @P1 LDC R2, c[0x0][0x438] ;  /* 0x00010e00ff021b82 */ /* 0x000ea20000000800 */
[----:B0-----:R-:W-:-:S05]  /*e8d0*/  IMAD.SHL.U32 R10, R10, 0x10, RZ ;  /* 0x000000100a0a7824 */ /* 0x001fca00078e00ff */
[----:B------:R-:W-:-:S05]  /*e8e0*/  LOP3.LUT R10, R36, 0x70, R10, 0xf8, !PT ;  /* 0x00000070240a7812 */ /* 0x000fca00078ef80a */
[----:B------:R-:W-:-:S05]  /*e8f0*/  IMAD.IADD R35, R10, 0x1, R0 ;  /* 0x000000010a237824 */ /* 0x000fca00078e0200 */
[C---:B------:R-:W-:Y:S01]  /*e900*/  ISETP.GE.AND P0, PT, R35.reuse, R28, PT ;  /* 0x0000001c2300720c */ /* 0x040fe20003f06270 */
[----:B------:R-:W-:-:S03]  /*e910*/  IMAD.IADD R35, R35, 0x1, R31 ;  /* 0x0000000123237824 */ /* 0x000fc600078e021f */
[----:B------:R-:W-:Y:S01]  /*e920*/  ISETP.GT.U32.OR P0, PT, R10, 0x3f, P0 ;  /* 0x0000003f0a00780c */ /* 0x000fe20000704470 */
[----:B-1----:R-:W-:-:S04]  /*e930*/  @P1 IMAD.HI.U32 R3, R35, R3, RZ ;  /* 0x0000000323031227 */ /* 0x002fc800078e00ff */
[----:B------:R-:W-:Y:S01]  /*e940*/  IMAD.MOV.U32 R6, RZ, RZ, R35 ;  /* 0x000000ffff067224 */ /* 0x000fe200078e0023 */
[----:B--2---:R-:W-:-:S07]  /*e950*/  @P1 SHF.R.U32.HI R6, RZ, R2, R3 ;  /* 0x00000002ff061219 */ /* 0x004fce0000011603 */
[----:B------:R-:W0:Y:S01]  /*e960*/  @!P0 LDC.64 R4, c[0x0][0x428] ;  /* 0x00010a00ff048b82 */ /* 0x000e220000000a00 */
[--C-:B------:R-:W-:Y:S01]  /*e970*/  @!P0 SHF.R.S32.HI R3, RZ, 0x1f, R6.reuse ;  /* 0x0000001fff038819 */ /* 0x100fe20000011406 */
[----:B------:R-:W-:Y:S02]  /*e980*/  @!P0 IMAD.MOV.U32 R2, RZ, RZ, R6 ;  /* 0x000000ffff028224 */ /* 0x000fe400078e0006 */
[-C--:B0-----:R-:W-:Y:S02]  /*e990*/  @!P0 IMAD R9, R32, R4.reuse, RZ ;  /* 0x0000000420098224 */ /* 0x081fe400078e02ff */
[----:B------:R-:W-:-:S04]  /*e9a0*/  @!P0 IMAD.WIDE.U32 R2, R23, R4, R2 ;  /* 0x0000000417028225 */ /* 0x000fc800078e0002 */
[----:B------:R-:W-:Y:S02]  /*e9b0*/  @!P0 IMAD R9, R23, R5, R9 ;  /* 0x0000000517098224 */ /* 0x000fe400078e0209 */
[----:B------:R-:W0:Y:S02]  /*e9c0*/  @!P0 LDC.64 R4, c[0x0][0x418] ;  /* 0x00010600ff048b82 */ /* 0x000e240000000a00 */
[----:B------:R-:W-:Y:S01]  /*e9d0*/  @!P0 IMAD.IADD R3, R3, 0x1, R9 ;  /* 0x0000000103038824 */ /* 0x000fe200078e0209 */
[----:B0-----:R-:W-:-:S04]  /*e9e0*/  @!P0 LEA R4, P1, R2, R4, 0x2 ;  /* 0x0000000402048211 */ /* 0x001fc800078210ff */
[----:B------:R-:W-:Y:S02]  /*e9f0*/  @!P0 LEA.HI.X R5, R2, R5, R3, 0x2, P1 ;  /* 0x0000000502058211 */ /* 0x000fe400008f1403 */
[----:B------:R-:W-:Y:S02]  /*ea00*/  LOP3.LUT P1, RZ, R16, 0x40, RZ, 0xc0, !PT ;  /* 0x0000004010ff7812 */ /* 0x000fe4000782c0ff */
[----:B------:R-:W-:Y:S01]  /*ea10*/  SEL R3, RZ, 0x1, P6 ;  /* 0x00000001ff037807 */ /* 0x000fe20003000000 */
[----:B------:R0:W5:Y:S01]  /*ea20*/  @!P0 LDG.E R34, desc[UR50][R4.64] ;  /* 0x0000003204228981 */ /* 0x000162000c1e1900 */
[----:B------:R-:W-:Y:S02]  /*ea30*/  SEL R2, RZ, 0xffffffff, P1 ;  /* 0xffffffffff027807 */ /* 0x000fe40000800000 */
[----:B------:R-:W-:Y:S02]  /*ea40*/  ISETP.GT.U32.AND P1, PT, R10, 0x3f, PT ;  /* 0x0000003f0a00780c */ /* 0x000fe40003f24070 */
[----:B------:R-:W-:Y:S01]  /*ea50*/  LOP3.LUT R16, R16, 0xfffffbff, RZ, 0xc0, !PT ;  /* 0xfffffbff10107812 */ /* 0x000fe200078ec0ff */
[----:B------:R-:W-:Y:S01]  /*ea60*/  IMAD.SHL.U32 R2, R2, 0x2, RZ ;  /* 0x0000000202027824 */ /* 0x000fe200078e00ff */
[----:B------:R-:W-:-:S02]  /*ea70*/  LOP3.LUT R26, R26, 0xffff, RZ, 0xc0, !PT ;  /* 0x0000ffff1a1a7812 */ /* 0x000fc400078ec0ff */
[----:B0-----:R-:W-:Y:S02]  /*ea80*/  SEL R4, RZ, 0x8, P4 ;  /* 0x00000008ff047807 */ /* 0x001fe40002000000 */
[----:B------:R-:W-:Y:S02]  /*ea90*/  LOP3.LUT R2, R2, 0x2, R3, 0xe2, !PT ;  /* 0x0000000202027812 */ /* 0x000fe400078ee203 */
[----:B------:R-:W-:-:S04]  /*eaa0*/  SEL R3, RZ, 0x4, P5 ;  /* 0x00000004ff037807 */ /* 0x000fc80002800000 */
[----:B------:R-:W-:Y:S02]  /*eab0*/  LOP3.LUT R2, R4, R2, R3, 0xfe, !PT ;  /* 0x0000000204027212 */ /* 0x000fe400078efe03 */
[----:B------:R-:W-:Y:S02]  /*eac0*/  SEL R3, RZ, 0x10, P3 ;  /* 0x00000010ff037807 */ /* 0x000fe40001800000 */
[----:B------:R-:W-:-:S04]  /*ead0*/  SEL R4, RZ, 0x20, P2 ;  /* 0x00000020ff047807 */ /* 0x000fc80001000000 */
[----:B------:R-:W-:Y:S01]  /*eae0*/  LOP3.LUT R2, R4, R2, R3, 0xfe, !PT ;  /* 0x0000000204027212 */ /* 0x000fe200078efe03 */
[----:B------:R-:W-:-:S03]  /*eaf0*/  IMAD.U32 R3, RZ, RZ, UR36 ;  /* 0x00000024ff037e24 */ /* 0x000fc6000f8e00ff */
[----:B------:R-:W-:Y:S01]  /*eb00*/  LOP3.LUT R7, R2, R7, RZ, 0xfc, !PT ;  /* 0x0000000702077212 */ /* 0x000fe200078efcff */
[----:B------:R-:W-:Y:S01]  /*eb10*/  IMAD.MOV R2, RZ, RZ, -R6 ;  /* 0x000000ffff027224 */ /* 0x000fe200078e0a06 */
[----:B------:R-:W-:-:S03]  /*eb20*/  ISETP.NE.AND P0, PT, R3, 0x3, PT ;  /* 0x000000030300780c */ /* 0x000fc60003f05270 */
[----:B------:R-:W-:Y:S01]  /*eb30*/  IMAD R35, R20, R2, R35 ;  /* 0x0000000214237224 */ /* 0x000fe200078e0223 */
[----:B------:R-:W-:Y:S01]  /*eb40*/  LOP3.LUT R2, R7, R8, RZ, 0xfc, !PT ;  /* 0x0000000807027212 */ /* 0x000fe200078efcff */
[----:B------:R0:W-:Y:S04]  /*eb50*/  STL [R1+0x28], R7 ;  /* 0x0000280701007387 */ /* 0x0001e80000100800 */
[----:B------:R0:W-:Y:S04]  /*eb60*/  STL [R1], R2 ;  /* 0x0000000201007387 */ /* 0x0001e80000100800 */
[----:B------:R-:W-:-:S04]  /*eb70*/  @P0 LOP3.LUT R16, R16, 0x400, RZ, 0xfc, !PT ;  /* 0x0000040010100812 */ /* 0x000fc800078efcff */
[----:B------:R-:W-:-:S04]  /*eb80*/  LOP3.LUT R16, R16, 0xfffffffe, RZ, 0xc0, !PT ;  /* 0xfffffffe10107812 */ /* 0x000fc800078ec0ff */
[----:B------:R-:W-:Y:S01]  /*eb90*/  @P1 LOP3.LUT R16, R16, 0x1, RZ, 0xfc, !PT ;  /* 0x0000000110101812 */ /* 0x000fe200078efcff */
[----:B0-----:R-:W-:Y:S06]  /*eba0*/  @!P0 BRA `(.L_x_3629) ;  /* 0x0000000000048947 */ /* 0x001fec0003800000 */
[----:B------:R-:W-:Y:S01]  /*ebb0*/  BPT.TRAP 0x1 ;  /* 0x000000040000795c */ /* 0x000fe20000300000 */
.L_x_3629:
[----:B------:R-:W-:Y:S01]  /*ebc0*/  IADD3 R28, -R36, R28, -R0 ;  /* 0x0000001c241c7210 */ /* 0x000fe20007ffe900 */
[----:B------:R-:W-:Y:S01]  /*ebd0*/  IMAD R19, R18, 0x8, R17 ;  /* 0x0000000812137824 */ /* 0x000fe200078e0211 */
[----:B------:R-:W-:Y:S01]  /*ebe0*/  SHF.L.U32 R0, R22, 0x1f, RZ ;  /* 0x0000001f16007819 */ /* 0x000fe200000006ff */
[----:B------:R-:W-:Y:S03]  /*ebf0*/  BSSY B0, `(.L_x_3630) ;  /* 0x0000003000007945 */ /* 0x000fe60003800000 */
[----:B------:R-:W0:Y:S02]  /*ec00*/  SYNCS.PHASECHK.TRANS64.TRYWAIT P0, [R19+URZ+0x28c40], R0 ;  /* 0x028c4000130075a7 */ /* 0x000e24000800017f */
[----:B0-----:R-:W-:Y:S05]  /*ec10*/  @!P0 BRA `(.L_x_3631) ;  /* 0x0000003c00388947 */ /* 0x001fea0003800000 */
.L_x_3694:
[----:B------:R-:W-:Y:S05]  /*ec20*/  BSYNC B0 ;  /* 0x0000000000007941 */ /* 0x000fea0003800000 */
.L_x_3630:
[----:B------:R-:W1:Y:S01]  /*ec30*/  S2R R7, SR_TID.X ;  /* 0x0000000000077919 */ /* 0x000e620000002100 */
[----:B0-----:R-:W-:Y:S01]  /*ec40*/  SHF.R.S32.HI R0, RZ, 0x1f, R35 ;  /* 0x0000001fff007819 */ /* 0x001fe20000011423 */
[----:B------:R-:W-:Y:S01]  /*ec50*/  ULDC.64 UR4, c[0x0][0x300] ;  /* 0x0000c00000047ab9 */ /* 0x000fe20000000a00 */
[----:B-----5:R-:W-:Y:S01]  /*ec60*/  SHF.R.S32.HI R4, RZ, 0x1f, R34 ;  /* 0x0000001fff047819 */ /* 0x020fe20000011422 */
[----:B------:R-:W-:Y:S01]  /*ec70*/  IMAD.WIDE.U32 R2, R35, UR4, RZ ;  /* 0x0000000423027c25 */ /* 0x000fe2000f8e00ff */
[----:B------:R-:W-:Y:S01]  /*ec80*/  ULDC.64 UR6, c[0x0][0x2e8] ;  /* 0x0000ba0000067ab9 */ /* 0x000fe20000000a00 */
[----:B------:R0:W-:Y:S01]  /*ec90*/  STL [R1+0x1c], R0 ;  /* 0x00001c0001007387 */ /* 0x0001e20000100800 */
[----:B------:R-:W-:-:S03]  /*eca0*/  LOP3.LUT R16, R16, 0xfffffffd, RZ, 0xc0, !PT ;  /* 0xfffffffd10107812 */ /* 0x000fc600078ec0ff */
[----:B------:R2:W-:Y:S01]  /*ecb0*/  STL [R1+0x20], R4 ;  /* 0x0000200401007387 */ /* 0x0005e20000100800 */
[----:B0-----:R-:W-:-:S04]  /*ecc0*/  IMAD R0, R0, UR4, RZ ;  /* 0x0000000400007c24 */ /* 0x001fc8000f8e02ff */
[----:B------:R-:W-:Y:S01]  /*ecd0*/  IMAD R0, R35, UR5, R0 ;  /* 0x0000000523007c24 */ /* 0x000fe2000f8e0200 */
[----:B------:R-:W-:-:S03]  /*ece0*/  ULDC.64 UR4, c[0x0][0x310] ;  /* 0x0000c40000047ab9 */ /* 0x000fc60000000a00 */
[----:B------:R-:W-:Y:S02]  /*ecf0*/  IMAD.IADD R3, R3, 0x1, R0 ;  /* 0x0000000103037824 */ /* 0x000fe400078e0200 */
[----:B------:R-:W-:Y:S02]  /*ed00*/  IMAD R0, R4, UR4, RZ ;  /* 0x0000000404007c24 */ /* 0x000fe4000f8e02ff */
[----:B------:R-:W-:-:S04]  /*ed10*/  IMAD.WIDE.U32 R2, R34, UR4, R2 ;  /* 0x0000000422027c25 */ /* 0x000fc8000f8e0002 */
[----:B------:R-:W-:Y:S01]  /*ed20*/  IMAD R0, R34, UR5, R0 ;  /* 0x0000000522007c24 */ /* 0x000fe2000f8e0200 */
[----:B------:R-:W-:Y:S01]  /*ed30*/  ULDC.64 UR4, c[0x0][0x308] ;  /* 0x0000c20000047ab9 */ /* 0x000fe20000000a00 */
[----:B-1----:R-:W-:Y:S02]  /*ed40*/  IMAD.SHL.U32 R7, R7, 0x8, RZ ;  /* 0x0000000807077824 */ /* 0x002fe400078e00ff */
[----:B------:R-:W-:Y:S02]  /*ed50*/  IMAD.IADD R3, R3, 0x1, R0 ;  /* 0x0000000103037824 */ /* 0x000fe400078e0200 */
[----:B--2---:R-:W-:Y:S01]  /*ed60*/  IMAD R4, R18, 0x1000, R33 ;  /* 0x0000100012047824 */ /* 0x004fe200078e0221 */
[----:B------:R-:W-:Y:S01]  /*ed70*/  LOP3.LUT R7, R7, 0x38, RZ, 0xc0, !PT ;  /* 0x0000003807077812 */ /* 0x000fe200078ec0ff */
[C---:B------:R-:W-:Y:S01]  /*ed80*/  IMAD.WIDE.U32 R2, R26.reuse, UR4, R2 ;  /* 0x000000041a027c25 */ /* 0x040fe2000f8e0002 */
[----:B------:R-:W-:Y:S02]  /*ed90*/  ULDC UR4, c[0x0][0x2f4] ;  /* 0x0000bd0000047ab9 */ /* 0x000fe40000000800 */
[----:B------:R-:W-:Y:S01]  /*eda0*/  ISETP.GE.AND P2, PT, R7, UR4, PT ;  /* 0x0000000407007c0c */ /* 0x000fe2000bf46270 */
[----:B------:R-:W-:Y:S01]  /*edb0*/  IMAD R5, R26, UR5, R3 ;  /* 0x000000051a057c24 */ /* 0x000fe2000f8e0203 */
[----:B------:R-:W-:Y:S01]  /*edc0*/  LEA R0, P0, R2, UR6, 0x1 ;  /* 0x0000000602007c11 */ /* 0x000fe2000f8008ff */
[----:B------:R-:W-:-:S03]  /*edd0*/  UMOV UR5, 0xffffffff ;  /* 0xffffffff00057882 */ /* 0x000fc60000000000 */
[----:B------:R-:W-:Y:S02]  /*ede0*/  LEA.HI.X R5, R2, UR7, R5, 0x1, P0 ;  /* 0x0000000702057c11 */ /* 0x000fe400080f0c05 */
[----:B------:R-:W-:-:S05]  /*edf0*/  ISETP.GE.AND P0, PT, R28, 0x1, PT ;  /* 0x000000011c00780c */ /* 0x000fca0003f06270 */
[----:B------:R-:W-:Y:S01]  /*ee00*/  @P2 LOP3.LUT R16, R16, 0x2, RZ, 0xfc, !PT ;  /* 0x0000000210102812 */ /* 0x000fe200078efcff */
[----:B------:R-:W-:Y:S07]  /*ee10*/  BRA.DIV UR5, `(.L_x_3632) ;  /* 0x0000003a05cc7947 */ /* 0x000fee000b800000 */
[----:B------:R-:W0:Y:S01]  /*ee20*/  SHFL.IDX PT, R3, R0, RZ, 0x181f ;  /* 0x00181fff00037589 */ /* 0x000e2200000e0000 */
[----:B------:R-:W-:-:S03]  /*ee30*/  @P0 IMAD R6, R4, 0x2, R17 ;  /* 0x0000000204060824 */ /* 0x000fc600078e0211 */
[----:B------:R-:W1:Y:S01]  /*ee40*/  SHFL.IDX PT, R2, R5, RZ, 0x181f ;  /* 0x00181fff05027589 */ /* 0x000e6200000e0000 */
[----:B0-----:R-:W-:-:S05]  /*ee50*/  @P0 LEA R3, P1, R7, R3, 0x1 ;  /* 0x0000000307030211 */ /* 0x001fca00078208ff */
[----:B-1----:R-:W-:-:S05]  /*ee60*/  @P0 IMAD.X R2, RZ, RZ, R2, P1 ;  /* 0x000000ffff020224 */ /* 0x002fca00008e0602 */
[----:B------:R-:W-:-:S04]  /*ee70*/  @P0 LOP3.LUT R3, R3, R2, RZ, 0x3c, !PT ;  /* 0x0000000203030212 */ /* 0x000fc800078e3cff */
[----:B------:R-:W-:-:S04]  /*ee80*/  @P0 LOP3.LUT R2, R3, R2, RZ, 0x3c, !PT ;  /* 0x0000000203020212 */ /* 0x000fc800078e3cff */
[----:B------:R-:W-:-:S05]  /*ee90*/  @P0 LOP3.LUT R3, R3, R2, RZ, 0x3c, !PT ;  /* 0x0000000203030212 */ /* 0x000fca00078e3cff */
[----:B------:R-:W-:Y:S01]  /*eea0*/  @!PT LDS RZ, [RZ] ;  /* 0x00000000fffff984 */ /* 0x000fe20000000800 */
        /* <DEDUP_REMOVED lines=10> */
[----:B------:R0:W-:Y:S01]  /*ef50*/  @P0 LDGSTS.E.BYPASS.LTC128B.128 [R6+0x22c00], desc[UR50][R2.64], !P2 ;  /* 0x22c0000002060fae */ /* 0x0001e2000d101d72 */
[----:B------:R-:W-:-:S03]  /*ef60*/  ISETP.GE.AND P0, PT, R28, 0x21, PT ;  /* 0x000000211c00780c */ /* 0x000fc60003f06270 */
[----:B0-----:R-:W0:Y:S10]  /*ef70*/  SHFL.IDX PT, R3, R0, 0x2, 0x181f ;  /* 0x00581f0000037f89 */ /* 0x001e3400000e0000 */
[----:B------:R-:W-:Y:S01]  /*ef80*/  @P0 IMAD R6, R4, 0x2, R17 ;  /* 0x0000000204060824 */ /* 0x000fe200078e0211 */
[----:B------:R-:W1:Y:S04]  /*ef90*/  SHFL.IDX PT, R2, R5, 0x2, 0x181f ;  /* 0x00581f0005027f89 */ /* 0x000e6800000e0000 */
[----:B------:R-:W2:Y:S04]  /*efa0*/  SHFL.IDX PT, R5, R5, 0x3, 0x181f ;  /* 0x00781f0005057f89 */ /* 0x000ea800000e0000 */
[----:B------:R-:W3:Y:S01]  /*efb0*/  SHFL.IDX PT, R0, R0, 0x3, 0x181f ;  /* 0x00781f0000007f89 */ /* 0x000ee200000e0000 */
[----:B0-----:R-:W-:-:S05]  /*efc0*/  @P0 LEA R3, P1, R7, R3, 0x1 ;  /* 0x0000000307030211 */ /* 0x001fca00078208ff */
[----:B-1----:R-:W-:-:S05]  /*efd0*/  @P0 IMAD.X R2, RZ, RZ, R2, P1 ;  /* 0x000000ffff020224 */ /* 0x002fca00008e0602 */
[----:B------:R-:W-:-:S04]  /*efe0*/  @P0 LOP3.LUT R3, R3, R2, RZ, 0x3c, !PT ;  /* 0x0000000203030212 */ /* 0x000fc800078e3cff */
[----:B------:R-:W-:-:S04]  /*eff0*/  @P0 LOP3.LUT R2, R3, R2, RZ, 0x3c, !PT ;  /* 0x0000000203020212 */ /* 0x000fc800078e3cff */
[----:B------:R-:W-:-:S05]  /*f000*/  @P0 LOP3.LUT R3, R3, R2, RZ, 0x3c, !PT ;  /* 0x0000000203030212 */ /* 0x000fca00078e3cff */
[----:B--23--:R0:W-:Y:S02]  /*f010*/  @P0 LDGSTS.E.BYPASS.LTC128B.128 [R6+0x23400], desc[UR50][R2.64], !P2 ;  /* 0x2340000002060fae */ /* 0x00c1e4000d101d72 */
.L_x_3704:
[----:B------:R-:W-:-:S13]  /*f020*/  ISETP.GE.AND P0, PT, R28, 0x31, PT ;  /* 0x000000311c00780c */ /* 0x000fda0003f06270 */
[----:B01----:R-:W-:Y:S01]  /*f030*/  @P0 LEA R2, P1, R7, R0, 0x1 ;  /* 0x0000000007020211 */ /* 0x003fe200078208ff */
[----:B------:R-:W-:-:S04]  /*f040*/  @P0 IMAD R4, R4, 0x2, R17 ;  /* 0x0000000204040824 */ /* 0x000fc800078e0211 */
[----:B------:R-:W-:-:S05]  /*f050*/  @P0 IMAD.X R3, RZ, RZ, R5, P1 ;  /* 0x000000ffff030224 */ /* 0x000fca00008e0605 */
[----:B------:R-:W-:Y:S01]  /*f060*/  @!PT LDS RZ, [RZ] ;  /* 0x00000000fffff984 */ /* 0x000fe20000000800 */
[----:B------:R-:W-:Y:S01]  /*f070*/  @!PT LDS RZ, [RZ] ;  /* 0x00000000fffff984 */ /* 0x000fe20000000800 */
[----:B------:R-:W-:Y:S01]  /*f080*/  @!PT LDS RZ, [RZ] ;  /* 0x00000000fffff984 */ /* 0x000fe20000000800 */
[----:B------:R0:W-:Y:S01]  /*f090*/  @P0 LDGSTS.E.BYPASS.LTC128B.128 [R4+0x23c00], desc[UR50][R2.64], !P2 ;  /* 0x23c0000002040fae */ /* 0x0001e2000d101d72 */
[----:B------:R-:W-:Y:S01]  /*f0a0*/  PLOP3.LUT P0, PT, PT, PT, PT, 0x80, 0x0 ;  /* 0x000000000000781c */ /* 0x000fe20003f0f070 */
[----:B------:R-:W-:-:S12]  /*f0b0*/  NOP ;  /* 0x0000000000007918 */ /* 0x000fd80000000000 */
.L_x_3633:
[----:B------:R-:W-:Y:S02]  /*f0c0*/  PLOP3.LUT P1, PT, P1, P0, PT, 0xa2, 0x0 ;  /* 0x000000000000781c */ /* 0x000fe40000f21472 */
[----:B------:R-:W-:-:S08]  /*f0d0*/  @P0 R2UR P1, UR4, R19 ;  /* 0x00000000130402ca */ /* 0x000fd00000020000 */
[----:B------:R-:W-:-:S05]  /*f0e0*/  @P0 PLOP3.LUT P0, PT, P1, PT, PT, 0x80, 0x0 ;  /* 0x000000000000081c */ /* 0x000fca0000f0f070 */
[----:B------:R-:W-:Y:S01]  /*f0f0*/  @!P1 SYNCS.ARRIVE.TRANS64.RED.A0T1 RZ, [UR4+0x28c30], RZ ;  /* 0x028c30ffffff99a7 */ /* 0x000fe20008200404 */
[----:B------:R-:W-:Y:S07]  /*f100*/  @!P1 ARRIVES.LDGSTSBAR.64.TRANSCNT [UR4+0x28c30] ;  /* 0x028c3000ff0099b0 */ /* 0x000fee0008000a84 */
[----:B------:R-:W-:Y:S05]  /*f110*/  @P0 BRA.U.ANY `(.L_x_3633) ;  /* 0xfffffffd00e80947 */ /* 0x000fea000393ffff */
[----:B------:R-:W-:Y:S01]  /*f120*/  NOP ;  /* 0x0000000000007918 */ /* 0x000fe20000000000 */
[----:B------:R-:W-:-:S05]  /*f130*/  IMAD.U32 R0, RZ, RZ, UR36 ;  /* 0x00000024ff007e24 */ /* 0x000fca000f8e00ff */
[----:B------:R-:W-:-:S13]  /*f140*/  ISETP.NE.AND P2, PT, R0, 0x3, PT ;  /* 0x000000030000780c */ /* 0x000fda0003f45270 */
[----:B------:R-:W-:Y:S05]  /*f150*/  @!P2 BRA `(.L_x_3634) ;  /* 0x000000000004a947 */ /* 0x000fea0003800000 */
[----:B------:R-:W-:Y:S01]  /*f160*/  BPT.TRAP 0x1 ;  /* 0x000000040000795c */ /* 0x000fe20000300000 */
.L_x_3634:
[----:B------:R1:W5:Y:S01]  /*f170*/  LDL.LU R0, [R1+0x4] ;  /* 0x0000040001007983 */ /* 0x0003620000300800 */
[----:B------:R-:W-:Y:S01]  /*f180*/  LOP3.LUT P0, RZ, R16, 0x100, RZ, 0xc0, !PT ;  /* 0x0000010010ff7812 */ /* 0x000fe2000780c0ff */
[----:B------:R1:W-:Y:S02]  /*f190*/  SYNCS.ARRIVE.TRANS64.A1T0 RZ, [R19+URZ+0x28c30], RZ ;  /* 0x028c30ff13ff79a7 */ /* 0x0003e4000810003f */
[----:B0-----:R1:W5:Y:S10]  /*f1a0*/  LDL R3, [R1] ;  /* 0x0000000001037983 */ /* 0x0013740000100800 */
[----:B------:R-:W-:Y:S05]  /*f1b0*/  WARPSYNC.ALL ;  /* 0x0000000000007948 */ /* 0x000fea0003800000 */
[----:B------:R-:W-:Y:S01]  /*f1c0*/  SEL R2, R29, RZ, !P0 ;  /* 0x000000ff1d027207 */ /* 0x000fe20004000000 */
[----:B------:R-:W-:Y:S01]  /*f1d0*/  ULDC.64 UR4, c[0x0][0x298] ;  /* 0x0000a60000047ab9 */ /* 0x000fe20000000a00 */
[----:B------:R-:W-:Y:S01]  /*f1e0*/  BSSY B6, `(.L_x_3635) ;  /* 0x0000020000067945 */ /* 0x000fe20003800000 */
[----:B------:R-:W-:Y:S02]  /*f1f0*/  IMAD.WIDE.U32 R4, R37, UR4, RZ ;  /* 0x0000000425047c25 */ /* 0x000fe4000f8e00ff */
[----:B------:R0:W-:Y:S02]  /*f200*/  STL [R1+0x18], R2 ;  /* 0x0000180201007387 */ /* 0x0001e40000100800 */
[----:B0-----:R-:W-:Y:S01]  /*f210*/  VIADD R2, R17, 0x20400 ;  /* 0x0002040011027836 */ /* 0x001fe20000000000 */
[----:B------:R-:W-:Y:S01]  /*f220*/  BAR.SYNC.DEFER_BLOCKING 0x8, 0x100 ;  /* 0x0204000000007b1d */ /* 0x000fe20000010000 */
[----:B-----5:R-:W-:-:S03]  /*f230*/  SEL R0, R0, RZ, !P0 ;  /* 0x000000ff00007207 */ /* 0x020fc60004000000 */
[----:B------:R-:W-:Y:S02]  /*f240*/  LOP3.LUT P0, RZ, R2, 0x3ff, RZ, 0xc0, !PT ;  /* 0x000003ff02ff7812 */ /* 0x000fe4000780c0ff */
[----:B------:R-:W-:Y:S01]  /*f250*/  PRMT R29, R3, 0x8880, RZ ;  /* 0x00008880031d7816 */ /* 0x000fe200000000ff */
[----:B------:R0:W-:Y:S03]  /*f260*/  STL [R1+0x4], R0 ;  /* 0x0000040001007387 */ /* 0x0001e60000100800 */
[----:B------:R-:W-:Y:S01]  /*f270*/  PRMT R29, R29, 0x7710, RZ ;  /* 0x000077101d1d7816 */ /* 0x000fe200000000ff */
[----:B------:R2:W-:Y:S01]  /*f280*/  STL.64 [R1+0x10], R4 ;  /* 0x0000100401007387 */ /* 0x0005e20000100a00 */
[----:B0-----:R-:W-:-:S05]  /*f290*/  SHF.R.S32.HI R0, RZ, 0x1f, R37 ;  /* 0x0000001fff007819 */ /* 0x001fca0000011425 */
[----:B------:R-:W-:-:S04]  /*f2a0*/  IMAD R0, R0, UR4, RZ ;  /* 0x0000000400007c24 */ /* 0x000fc8000f8e02ff */
[----:B------:R-:W-:-:S04]  /*f2b0*/  IMAD R0, R37, UR5, R0 ;  /* 0x0000000525007c24 */ /* 0x000fc8000f8e0200 */
[----:B------:R-:W-:Y:S01]  /*f2c0*/  IMAD.IADD R37, R5, 0x1, R0 ;  /* 0x0000000105257824 */ /* 0x000fe200078e0200 */
[----:B--2---:R-:W-:Y:S06]  /*f2d0*/  @!P0 BRA `(.L_x_3636) ;  /* 0x0000000000408947 */ /* 0x004fec0003800000 */
        /* <DEDUP_REMOVED lines=16> */
.L_x_3636:
[----:B------:R-:W-:Y:S05]  /*f3e0*/  BSYNC B6 ;  /* 0x0000000000067941 */ /* 0x000fea0003800000 */
.L_x_3635:
[----:B------:R-:W2:Y:S01]  /*f3f0*/  LDL.LU.64 R2, [R1+0x10] ;  /* 0x0000100001027983 */ /* 0x000ea20000300a00 */
[----:B------:R-:W0:Y:S01]  /*f400*/  LDC R7, c[0x0][0x448] ;  /* 0x00011200ff077b82 */ /* 0x000e220000000800 */
[----:B------:R-:W-:Y:S02]  /*f410*/  ULDC.64 UR4, c[0x0][0x2d8] ;  /* 0x0000b60000047ab9 */ /* 0x000fe40000000a00 */
[----:B------:R-:W3:Y:S04]  /*f420*/  LDL.LU R21, [R1+0x4] ;  /* 0x0000040001157983 */ /* 0x000ee80000300800 */
[----:B------:R-:W4:Y:S04]  /*f430*/  LDL.LU R20, [R1+0x18] ;  /* 0x0000180001147983 */ /* 0x000f280000300800 */
[----:B------:R0:W5:Y:S04]  /*f440*/  LDL R10, [R1+0x8] ;  /* 0x00000800010a7983 */ /* 0x0001680000100800 */
[----:B------:R0:W5:Y:S02]  /*f450*/  LDL R8, [R1+0x2c] ;  /* 0x00002c0001087983 */ /* 0x0001640000100800 */
[----:B0-----:R-:W-:-:S13]  /*f460*/  ISETP.NE.AND P0, PT, R7, 0x1, PT ;  /* 0x000000010700780c */ /* 0x001fda0003f05270 */
[----:B------:R-:W0:Y:S01]  /*f470*/  @P0 LDC R6, c[0x0][0x44c] ;  /* 0x00011300ff060b82 */ /* 0x000e220000000800 */
[----:B------:R-:W1:Y:S02]  /*f480*/  S2R R9, SR_TID.X ;  /* 0x0000000000097919 */ /* 0x000e640000002100 */
[----:B-1----:R-:W-:-:S05]  /*f490*/  IMAD.SHL.U32 R9, R9, 0x8, RZ ;  /* 0x0000000809097824 */ /* 0x002fca00078e00ff */
[----:B------:R-:W-:Y:S01]  /*f4a0*/  LOP3.LUT R9, R9, 0x38, RZ, 0xc0, !PT ;  /* 0x0000003809097812 */ /* 0x000fe200078ec0ff */
[----:B--2---:R-:W-:Y:S02]  /*f4b0*/  IMAD.MOV.U32 R3, RZ, RZ, R37 ;  /* 0x000000ffff037224 */ /* 0x004fe400078e0025 */
[----:B------:R-:W-:-:S04]  /*f4c0*/  IMAD.WIDE.U32 R2, R26, UR4, R2 ;  /* 0x000000041a027c25 */ /* 0x000fc8000f8e0002 */
[----:B------:R-:W-:Y:S01]  /*f4d0*/  IMAD R3, R26, UR5, R3 ;  /* 0x000000051a037c24 */ /* 0x000fe2000f8e0203 */
[----:B------:R-:W-:Y:S02]  /*f4e0*/  ULDC.64 UR4, c[0x0][0x2e0] ;  /* 0x0000b80000047ab9 */ /* 0x000fe40000000a00 */
[----:B---3--:R-:W-:Y:S02]  /*f4f0*/  IMAD R0, R21, UR4, RZ ;  /* 0x0000000415007c24 */ /* 0x008fe4000f8e02ff */
[----:B----4-:R-:W-:-:S04]  /*f500*/  IMAD.WIDE.U32 R2, R20, UR4, R2 ;  /* 0x0000000414027c25 */ /* 0x010fc8000f8e0002 */
[----:B------:R-:W-:Y:S01]  /*f510*/  IMAD R0, R20, UR5, R0 ;  /* 0x0000000514007c24 */ /* 0x000fe2000f8e0200 */
[----:B------:R-:W-:Y:S01]  /*f520*/  ULDC.64 UR4, c[0x0][0x2d0] ;  /* 0x0000b40000047ab9 */ /* 0x000fe20000000a00 */
[----:B------:R-:W1:Y:S02]  /*f530*/  S2R R20, SR_TID.X ;  /* 0x0000000000147919 */ /* 0x000e640000002100 */
[----:B------:R-:W-:Y:S02]  /*f540*/  IMAD.IADD R3, R3, 0x1, R0 ;  /* 0x0000000103037824 */ /* 0x000fe400078e0200 */
[----:B------:R-:W2:Y:S01]  /*f550*/  @P0 LDC R0, c[0x0][0x450] ;  /* 0x00011400ff000b82 */ /* 0x000ea20000000800 */
[----:B-1----:R-:W-:-:S05]  /*f560*/  IMAD.SHL.U32 R20, R20, 0x10, RZ ;  /* 0x0000001014147824 */ /* 0x002fca00078e00ff */
[----:B------:R-:W-:-:S05]  /*f570*/  LOP3.LUT R20, R36, 0x70, R20, 0xf8, !PT ;  /* 0x0000007024147812 */ /* 0x000fca00078ef814 */
[----:B------:R-:W-:-:S04]  /*f580*/  IMAD R5, R25, 0x40, R20 ;  /* 0x0000004019057824 */ /* 0x000fc800078e0214 */
[----:B0-----:R-:W-:-:S04]  /*f590*/  @P0 IMAD.HI.U32 R6, R5, R6, RZ ;  /* 0x0000000605060227 */ /* 0x001fc800078e00ff */
[----:B------:R-:W-:Y:S01]  /*f5a0*/  IMAD.MOV.U32 R4, RZ, RZ, R5 ;  /* 0x000000ffff047224 */ /* 0x000fe200078e0005 */
[----:B--2---:R-:W-:-:S05]  /*f5b0*/  @P0 SHF.R.U32.HI R4, RZ, R0, R6 ;  /* 0x00000000ff040219 */ /* 0x004fca0000011606 */
        /* <DEDUP_REMOVED lines=20> */
[----:B------:R-:W0:Y:S01]  /*f700*/  SHFL.IDX PT, R3, R0, RZ, 0x181f ;  /* 0x00181fff00037589 */ /* 0x000e2200000e0000 */
[----:B-----5:R-:W-:Y:S02]  /*f710*/  IMAD R5, R10, R7, RZ ;  /* 0x000000070a057224 */ /* 0x020fe400078e02ff */
[----:B------:R-:W-:Y:S01]  /*f720*/  IMAD R25, R25, 0x40, R36 ;  /* 0x0000004019197824 */ /* 0x000fe200078e0224 */
[----:B------:R-:W1:Y:S04]  /*f730*/  SHFL.IDX PT, R2, R4, RZ, 0x181f ;  /* 0x00181fff04027589 */ /* 0x000e6800000e0000 */
[----:B------:R-:W-:-:S13]  /*f740*/  ISETP.GE.AND P0, PT, R25, R5, PT ;  /* 0x000000051900720c */ /* 0x000fda0003f06270 */
[----:B0-----:R-:W-:-:S05]  /*f750*/  @!P0 LEA R3, P2, R9, R3, 0x1 ;  /* 0x0000000309038211 */ /* 0x001fca00078408ff */
[----:B-1----:R-:W-:-:S05]  /*f760*/  @!P0 IMAD.X R2, RZ, RZ, R2, P2 ;  /* 0x000000ffff028224 */ /* 0x002fca00010e0602 */
[----:B------:R-:W-:-:S04]  /*f770*/  @!P0 LOP3.LUT R3, R3, R2, RZ, 0x3c, !PT ;  /* 0x0000000203038212 */ /* 0x000fc800078e3cff */
[----:B------:R-:W-:-:S04]  /*f780*/  @!P0 LOP3.LUT R2, R3, R2, RZ, 0x3c, !PT ;  /* 0x0000000203028212 */ /* 0x000fc800078e3cff */
[----:B------:R-:W-:-:S05]  /*f790*/  @!P0 LOP3.LUT R3, R3, R2, RZ, 0x3c, !PT ;  /* 0x0000000203038212 */ /* 0x000fca00078e3cff */
[----:B------:R-:W-:Y:S01]  /*f7a0*/  @!PT LDS RZ, [RZ] ;  /* 0x00000000fffff984 */ /* 0x000fe20000000800 */
[----:B------:R0:W-:Y:S02]  /*f7b0*/  @!P0 LDGSTS.E.BYPASS.LTC128B.128 [R8+0x20400], desc[UR50][R2.64], !P1 ;  /* 0x2040000002088fae */ /* 0x0001e4000c901d72 */
[----:B0-----:R-:W-:Y:S02]  /*f7c0*/  VIADD R2, R25, 0x10 ;  /* 0x0000001019027836 */ /* 0x001fe40000000000 */
[----:B------:R-:W0:Y:S03]  /*f7d0*/  SHFL.IDX PT, R3, R0, 0x1, 0x181f ;  /* 0x00381f0000037f89 */ /* 0x000e2600000e0000 */
[----:B------:R-:W-:Y:S02]  /*f7e0*/  ISETP.GE.AND P0, PT, R2, R5, PT ;  /* 0x000000050200720c */ /* 0x000fe40003f06270 */
[----:B------:R-:W1:Y:S11]  /*f7f0*/  SHFL.IDX PT, R2, R4, 0x1, 0x181f ;  /* 0x00381f0004027f89 */ /* 0x000e7600000e0000 */
[----:B0-----:R-:W-:-:S05]  /*f800*/  @!P0 LEA R3, P2, R9, R3, 0x1 ;  /* 0x0000000309038211 */ /* 0x001fca00078408ff */
[----:B-1----:R-:W-:-:S05]  /*f810*/  @!P0 IMAD.X R2, RZ, RZ, R2, P2 ;  /* 0x000000ffff028224 */ /* 0x002fca00010e0602 */
[----:B------:R-:W-:-:S04]  /*f820*/  @!P0 LOP3.LUT R3, R3, R2, RZ, 0x3c, !PT ;  /* 0x0000000203038212 */ /* 0x000fc800078e3cff */
[----:B------:R-:W-:-:S04]  /*f830*/  @!P0 LOP3.LUT R2, R3, R2, RZ, 0x3c, !PT ;  /* 0x0000000203028212 */ /* 0x000fc800078e3cff */
[----:B------:R-:W-:-:S05]  /*f840*/  @!P0 LOP3.LUT R3, R3, R2, RZ, 0x3c, !PT ;  /* 0x0000000203038212 */ /* 0x000fca00078e3cff */
[----:B------:R0:W-:Y:S02]  /*f850*/  @!P0 LDGSTS.E.BYPASS.LTC128B.128 [R8+0x20c00], desc[UR50][R2.64], !P1 ;  /* 0x20c0000002088fae */ /* 0x0001e4000c901d72 */
[----:B0-----:R-:W-:Y:S02]  /*f860*/  VIADD R2, R25, 0x20 ;  /* 0x0000002019027836 */ /* 0x001fe40000000000 */
[----:B------:R-:W0:Y:S03]  /*f870*/  SHFL.IDX PT, R3, R0, 0x2, 0x181f ;  /* 0x00581f0000037f89 */ /* 0x000e2600000e0000 */
[----:B------:R-:W-:Y:S01]  /*f880*/  ISETP.GE.AND P0, PT, R2, R5, PT ;  /* 0x000000050200720c */ /* 0x000fe20003f06270 */
[----:B------:R-:W-:Y:S04]  /*f890*/  SHFL.IDX PT, R0, R0, 0x3, 0x181f ;  /* 0x00781f0000007f89 */ /* 0x000fe800000e0000 */
[----:B------:R-:W1:Y:S04]  /*f8a0*/  SHFL.IDX PT, R2, R4, 0x2, 0x181f ;  /* 0x00581f0004027f89 */ /* 0x000e6800000e0000 */
[----:B------:R-:W2:Y:S04]  /*f8b0*/  SHFL.IDX PT, R4, R4, 0x3, 0x181f ;  /* 0x00781f0004047f89 */ /* 0x000ea800000e0000 */
[----:B0-----:R-:W-:-:S05]  /*f8c0*/  @!P0 LEA R3, P2, R9, R3, 0x1 ;  /* 0x0000000309038211 */ /* 0x001fca00078408ff */
[----:B-1----:R-:W-:-:S05]  /*f8d0*/  @!P0 IMAD.X R2, RZ, RZ, R2, P2 ;  /* 0x000000ffff028224 */ /* 0x002fca00010e0602 */
[----:B------:R-:W-:-:S04]  /*f8e0*/  @!P0 LOP3.LUT R3, R3, R2, RZ, 0x3c, !PT ;  /* 0x0000000203038212 */ /* 0x000fc800078e3cff */
[----:B------:R-:W-:-:S04]  /*f8f0*/  @!P0 LOP3.LUT R2, R3, R2, RZ, 0x3c, !PT ;  /* 0x0000000203028212 */ /* 0x000fc800078e3cff */
[----:B------:R-:W-:-:S05]  /*f900*/  @!P0 LOP3.LUT R3, R3, R2, RZ, 0x3c, !PT ;  /* 0x0000000203038212 */ /* 0x000fca00078e3cff */
[----:B--2---:R1:W-:Y:S02]  /*f910*/  @!P0 LDGSTS.E.BYPASS.LTC128B.128 [R8+0x21400], desc[UR50][R2.64], !P1 ;  /* 0x2140000002088fae */ /* 0x0043e4000c901d72 */
.L_x_3713:
[----:B------:R-:W-:-:S05]  /*f920*/  VIADD R25, R25, 0x30 ;  /* 0x0000003019197836 */ /* 0x000fca0000000000 */
[----:B------:R-:W-:-:S13]  /*f930*/  ISETP.GE.AND P0, PT, R25, R5, PT ;  /* 0x000000051900720c */ /* 0x000fda0003f06270 */
[----:B01----:R-:W-:-:S05]  /*f940*/  @!P0 LEA R2, P2, R9, R0, 0x1 ;  /* 0x0000000009028211 */ /* 0x003fca00078408ff */
[----:B------:R-:W-:-:S05]  /*f950*/  @!P0 IMAD.X R3, RZ, RZ, R4, P2 ;  /* 0x000000ffff038224 */ /* 0x000fca00010e0604 */
[----:B------:R-:W-:Y:S01]  /*f960*/  @!PT LDS RZ, [RZ] ;  /* 0x00000000fffff984 */ /* 0x000fe20000000800 */
[----:B------:R-:W-:Y:S01]  /*f970*/  @!PT LDS RZ, [RZ] ;  /* 0x00000000fffff984 */ /* 0x000fe20000000800 */
[----:B------:R-:W-:Y:S01]  /*f980*/  @!PT LDS RZ, [RZ] ;  /* 0x00000000fffff984 */ /* 0x000fe20000000800 */
[----:B------:R0:W-:Y:S01]  /*f990*/  @!P0 LDGSTS.E.BYPASS.LTC128B.128 [R8+0x21c00], desc[UR50][R2.64], !P1 ;  /* 0x21c0000002088fae */ /* 0x0001e2000c901d72 */
[----:B------:R-:W-:Y:S01]  /*f9a0*/  PLOP3.LUT P0, PT, PT, PT, PT, 0x80, 0x0 ;  /* 0x000000000000781c */ /* 0x000fe20003f0f070 */
[----:B------:R-:W-:-:S12]  /*f9b0*/  NOP ;  /* 0x0000000000007918 */ /* 0x000fd80000000000 */
.L_x_3638:
        /* <DEDUP_REMOVED lines=14> */
[----:B------:R0:W-:Y:S01]  /*faa0*/  SYNCS.ARRIVE.TRANS64.A1T0 RZ, [R17+URZ+0x28c00], RZ ;  /* 0x028c00ff11ff79a7 */ /* 0x0001e2000810003f */
[----:B------:R-:W-:Y:S01]  /*fab0*/  BSSY B0, `(.L_x_3639) ;  /* 0x0000003000007945 */ /* 0x000fe20003800000 */
[----:B------:R-:W1:Y:S03]  /*fac0*/  SYNCS.PHASECHK.TRANS64.TRYWAIT P0, [R17+URZ+0x28c20], R0 ;  /* 0x028c2000110075a7 */ /* 0x000e66000800017f */
[----:B01----:R-:W-:Y:S05]  /*fad0*/  @!P0 BRA `(.L_x_3640) ;  /* 0x0000003800308947 */ /* 0x003fea0003800000 */
.L_x_3714:
[----:B------:R-:W-:Y:S05]  /*fae0*/  BSYNC B0 ;  /* 0x0000000000007941 */ /* 0x000fea0003800000 */
.L_x_3639:
[----:B------:R-:W-:-:S05]  /*faf0*/  IMAD.U32 R2, RZ, RZ, UR36 ;  /* 0x00000024ff027e24 */ /* 0x000fca000f8e00ff */
[----:B------:R-:W-:-:S13]  /*fb00*/  ISETP.NE.AND P0, PT, R2, 0x3, PT ;  /* 0x000000030200780c */ /* 0x000fda0003f05270 */
[----:B------:R-:W-:Y:S05]  /*fb10*/  @!P0 BRA `(.L_x_3641) ;  /* 0x0000000000048947 */ /* 0x000fea0003800000 */
[----:B------:R-:W-:Y:S01]  /*fb20*/  BPT.TRAP 0x1 ;  /* 0x000000040000795c */ /* 0x000fe20000300000 */
.L_x_3641:
[----:B0-----:R-:W-:Y:S01]  /*fb30*/  SHF.L.U32 R0, R22, 0x1f, RZ ;  /* 0x0000001f16007819 */ /* 0x001fe200000006ff */
[----:B------:R-:W-:Y:S03]  /*fb40*/  BSSY B0, `(.L_x_3642) ;  /* 0x0000003000007945 */ /* 0x000fe60003800000 */
[----:B------:R-:W0:Y:S02]  /*fb50*/  SYNCS.PHASECHK.TRANS64.TRYWAIT P0, [R19+URZ+0x28c60], R0 ;  /* 0x028c6000130075a7 */ /* 0x000e24000800017f */
[----:B0-----:R-:W-:Y:S05]  /*fb60*/  @!P0 BRA `(.L_x_3643) ;  /* 0x0000003800208947 */ /* 0x001fea0003800000 */
.L_x_3715:
[----:B------:R-:W-:Y:S05]  /*fb70*/  BSYNC B0 ;  /* 0x0000000000007941 */ /* 0x000fea0003800000 */
.L_x_3642:
[----:B------:R-:W0:Y:S01]  /*fb80*/  LDL.LU R2, [R1+0x1c] ;  /* 0x00001c0001027983 */ /* 0x000e220000300800 */
[----:B------:R-:W-:Y:S01]  /*fb90*/  ULDC.64 UR4, c[0x0][0x328] ;  /* 0x0000ca0000047ab9 */ /* 0x000fe20000000a00 */
[----:B------:R-:W-:Y:S02]  /*fba0*/  ULDC.64 UR6, c[0x0][0x318] ;  /* 0x0000c60000067ab9 */ /* 0x000fe40000000a00 */
[----:B------:R-:W2:Y:S01]  /*fbb0*/  LDL.LU R4, [R1+0x20] ;  /* 0x0000200001047983 */ /* 0x000ea20000300800 */
[----:B------:R-:W-:Y:S02]  /*fbc0*/  IMAD R5, R18, 0x8000, R33 ;  /* 0x0000800012057824 */ /* 0x000fe400078e0221 */
[----:B0-----:R-:W-:Y:S02]  /*fbd0*/  IMAD R0, R2, UR4, RZ ;  /* 0x0000000402007c24 */ /* 0x001fe4000f8e02ff */
[----:B------:R-:W-:-:S04]  /*fbe0*/  IMAD.WIDE.U32 R2, R35, UR4, RZ ;  /* 0x0000000423027c25 */ /* 0x000fc8000f8e00ff */
[----:B------:R-:W-:Y:S01]  /*fbf0*/  IMAD R0, R35, UR5, R0 ;  /* 0x0000000523007c24 */ /* 0x000fe2000f8e0200 */
[----:B------:R-:W-:-:S03]  /*fc00*/  ULDC.64 UR4, c[0x0][0x338] ;  /* 0x0000ce0000047ab9 */ /* 0x000fc60000000a00 */
[----:B------:R-:W-:Y:S02]  /*fc10*/  IMAD.IADD R3, R3, 0x1, R0 ;  /* 0x0000000103037824 */ /* 0x000fe400078e0200 */
[----:B--2---:R-:W-:Y:S02]  /*fc20*/  IMAD R0, R4, UR4, RZ ;  /* 0x0000000404007c24 */ /* 0x004fe4000f8e02ff */
        /* <DEDUP_REMOVED lines=10> */
[----:B------:R-:W2:Y:S01]  /*fcd0*/  LDL R3, [R1] ;  /* 0x0000000001037983 */ /* 0x000ea20000100800 */
[----:B------:R-:W-:Y:S01]  /*fce0*/  IMAD R5, R5, 0x2, R17 ;  /* 0x0000000205057824 */ /* 0x000fe200078e0211 */
[C---:B------:R-:W-:Y:S01]  /*fcf0*/  LOP3.LUT P5, RZ, R29.reuse, 0x2, RZ, 0xc0, !PT ;  /* 0x000000021dff7812 */ /* 0x040fe200078ac0ff */
[----:B------:R-:W0:Y:S01]  /*fd00*/  S2R R7, SR_TID.X ;  /* 0x0000000000077919 */ /* 0x000e220000002100 */
[C---:B------:R-:W-:Y:S02]  /*fd10*/  LOP3.LUT P4, RZ, R29.reuse, 0x4, RZ, 0xc0, !PT ;  /* 0x000000041dff7812 */ /* 0x040fe4000788c0ff */
[C---:B------:R-:W-:Y:S01]  /*fd20*/  LOP3.LUT P3, RZ, R29.reuse, 0x8, RZ, 0xc0, !PT ;  /* 0x000000081dff7812 */ /* 0x040fe2000786c0ff */
[----:B------:R-:W1:Y:S01]  /*fd30*/  SHFL.IDX PT, R2, R4, RZ, 0x181f ;  /* 0x00181fff04027589 */ /* 0x000e6200000e0000 */
[----:B------:R-:W-:Y:S02]  /*fd40*/  LOP3.LUT R16, R16, 0xfffffeff, RZ, 0xc0, !PT ;  /* 0xfffffeff10107812 */ /* 0x000fe400078ec0ff */
[----:B------:R-:W-:Y:S01]  /*fd50*/  LOP3.LUT P2, RZ, R29, 0x10, RZ, 0xc0, !PT ;  /* 0x000000101dff7812 */ /* 0x000fe2000784c0ff */
[----:B0-----:R-:W-:-:S05]  /*fd60*/  IMAD.SHL.U32 R7, R7, 0x8, RZ ;  /* 0x0000000807077824 */ /* 0x001fca00078e00ff */
[----:B------:R-:W-:-:S05]  /*fd70*/  LOP3.LUT R7, R7, 0x38, RZ, 0xc0, !PT ;  /* 0x0000003807077812 */ /* 0x000fca00078ec0ff */
[----:B------:R-:W-:Y:S01]  /*fd80*/  IMAD.SHL.U32 R0, R7, 0x2, RZ ;  /* 0x0000000207007824 */ /* 0x000fe200078e00ff */
[----:B------:R-:W-:-:S04]  /*fd90*/  LOP3.LUT R7, R29, 0x1, RZ, 0xc0, !PT ;  /* 0x000000011d077812 */ /* 0x000fc800078ec0ff */
[----:B-1----:R-:W-:Y:S02]  /*fda0*/  IADD3 R2, P0, R2, R0, RZ ;  /* 0x0000000002027210 */ /* 0x002fe40007f1e0ff */
[----:B------:R-:W-:-:S13]  /*fdb0*/  ISETP.NE.U32.AND P1, PT, R7, 0x1, PT ;  /* 0x000000010700780c */ /* 0x000fda0003f25070 */
[----:B------:R-:W-:-:S04]  /*fdc0*/  @P1 LOP3.LUT R16, R16, 0x100, RZ, 0xfc, !PT ;  /* 0x0000010010101812 */ /* 0x000fc800078efcff */
[----:B------:R-:W-:Y:S01]  /*fdd0*/  LOP3.LUT R16, R16, 0xfffffdff, RZ, 0xc0, !PT ;  /* 0xfffffdff10107812 */ /* 0x000fe200078ec0ff */
[----:B--2---:R-:W-:Y:S02]  /*fde0*/  IMAD.MOV.U32 R8, RZ, RZ, R3 ;  /* 0x000000ffff087224 */ /* 0x004fe400078e0003 */
[----:B------:R-:W0:Y:S03]  /*fdf0*/  SHFL.IDX PT, R3, R6, RZ, 0x181f ;  /* 0x00181fff06037589 */ /* 0x000e2600000e0000 */
[----:B------:R-:W-:Y:S01]  /*fe00*/  PRMT R7, R8, 0x8880, RZ ;  /* 0x0000888008077816 */ /* 0x000fe200000000ff */
[----:B0-----:R-:W-:Y:S01]  /*fe10*/  IMAD.X R3, RZ, RZ, R3, P0 ;  /* 0x000000ffff037224 */ /* 0x001fe200000e0603 */
[----:B------:R-:W-:Y:S02]  /*fe20*/  ISETP.LT.OR P0, PT, R28, 0x1, P1 ;  /* 0x000000011c00780c */ /* 0x000fe40000f01670 */
[----:B------:R-:W-:-:S04]  /*fe30*/  LOP3.LUT P1, RZ, R29, 0x20, RZ, 0xc0, !PT ;  /* 0x000000201dff7812 */ /* 0x000fc8000782c0ff */
[----:B------:R-:W-:-:S07]  /*fe40*/  ISETP.LT.OR P6, PT, R28, 0x1, !P1 ;  /* 0x000000011c00780c */ /* 0x000fce0004fc1670 */
[----:B------:R-:W-:Y:S01]  /*fe50*/  @!PT LDS RZ, [RZ] ;  /* 0x00000000fffff984 */ /* 0x000fe20000000800 */
        /* <DEDUP_REMOVED lines=9> */
[----:B------:R-:W-:-:S03]  /*fef0*/  LOP3.LUT P0, RZ, R29, 0x40, RZ, 0xc0, !PT ;  /* 0x000000401dff7812 */ /* 0x000fc6000780c0ff */
[----:B------:R-:W-:Y:S01]  /*ff00*/  LDGSTS.E.BYPASS.LTC128B.128 [R5+0xa400], desc[UR50][R2.64+0x280], !P6 ;  /* 0x0a40028002057fae */ /* 0x000fe2000f101d72 */
[----:B------:R-:W-:-:S13]  /*ff10*/  ISETP.LT.OR P6, PT, R28, 0x1, !P0 ;  /* 0x000000011c00780c */ /* 0x000fda00047c1670 */
[----:B------:R-:W-:Y:S01]  /*ff20*/  LDGSTS.E.BYPASS.LTC128B.128 [R5+0xc400], desc[UR50][R2.64+0x300], !P6 ;  /* 0x0c40030002057fae */ /* 0x000fe2000f101d72 */
[----:B------:R-:W-:-:S03]  /*ff30*/  ISETP.GT.AND P6, PT, R7, -0x1, PT ;  /* 0xffffffff0700780c */ /* 0x000fc60003fc4270 */
[----:B------:R-:W-:Y:S10]  /*ff40*/  SHFL.IDX PT, R7, R6, 0x2, 0x181f ;  /* 0x00581f0006077f89 */ /* 0x000ff400000e0000 */
[----:B------:R-:W-:-:S02]  /*ff50*/  @P6 LOP3.LUT R16, R16, 0x200, RZ, 0xfc, !PT ;  /* 0x0000020010106812 */ /* 0x000fc400078efcff */
[----:B------:R-:W-:-:S13]  /*ff60*/  ISETP.LT.OR P6, PT, R28, 0x1, P6 ;  /* 0x000000011c00780c */ /* 0x000fda00037c1670 */
[----:B------:R0:W-:Y:S04]  /*ff70*/  LDGSTS.E.BYPASS.LTC128B.128 [R5+0xe400], desc[UR50][R2.64+0x380], !P6 ;  /* 0x0e40038002057fae */ /* 0x0001e8000f101d72 */
[----:B0-----:R-:W0:Y:S04]  /*ff80*/  SHFL.IDX PT, R2, R4, 0x1, 0x181f ;  /* 0x00381f0004027f89 */ /* 0x001e2800000e0000 */
[----:B------:R-:W1:Y:S04]  /*ff90*/  SHFL.IDX PT, R3, R6, 0x1, 0x181f ;  /* 0x00381f0006037f89 */ /* 0x000e6800000e0000 */
[----:B------:R-:W-:Y:S01]  /*ffa0*/  SHFL.IDX PT, R6, R6, 0x3, 0x181f ;  /* 0x00781f0006067f89 */ /* 0x000fe200000e0000 */
[----:B0-----:R-:W-:-:S05]  /*ffb0*/  IADD3 R2, P6, R2, R0, RZ ;  /* 0x0000000002027210 */ /* 0x001fca0007fde0ff */
[----:B-1----:R-:W-:Y:S01]  /*ffc0*/  IMAD.X R3, RZ, RZ, R3, P6 ;  /* 0x000000ffff037224 */ /* 0x002fe200030e0603 */
        /* <DEDUP_REMOVED lines=17> */
[----:B------:R0:W-:Y:S04]  /*100e0*/  LDGSTS.E.BYPASS.LTC128B.128 [R5+0xec00], desc[UR50][R2.64+0x380], !P6 ;  /* 0x0ec0038002057fae */ /* 0x0001e8000f101d72 */
[----:B0-----:R-:W0:Y:S02]  /*100f0*/  SHFL.IDX PT, R2, R4, 0x2, 0x181f ;  /* 0x00581f0004027f89 */ /* 0x001e2400000e0000 */
[----:B0-----:R-:W-:-:S05]  /*10100*/  IADD3 R2, P6, R2, R0, RZ ;  /* 0x0000000002027210 */ /* 0x001fca0007fde0ff */
        /* <DEDUP_REMOVED lines=19> */
[----:B0-----:R0:W1:Y:S02]  /*10240*/  SHFL.IDX PT, R2, R4, 0x3, 0x181f ;  /* 0x00781f0004027f89 */ /* 0x00106400000e0000 */
.L_x_3725:
[C---:B------:R-:W-:Y:S02]  /*10250*/  LOP3.LUT P6, RZ, R16.reuse, 0x100, RZ, 0xc0, !PT ;  /* 0x0000010010ff7812 */ /* 0x040fe400078cc0ff */
[----:B------:R-:W-:Y:S02]  /*10260*/  LOP3.LUT R16, R16, 0xffffefff, RZ, 0xc0, !PT ;  /* 0xffffefff10107812 */ /* 0x000fe400078ec0ff */
[C---:B------:R-:W-:Y:S02]  /*10270*/  ISETP.LT.OR P6, PT, R28.reuse, 0x31, P6 ;  /* 0x000000311c00780c */ /* 0x040fe400037c1670 */
[----:B------:R-:W-:-:S11]  /*10280*/  ISETP.LT.OR P5, PT, R28, 0x31, !P5 ;  /* 0x000000311c00780c */ /* 0x000fd60006fa1670 */
[----:B------:R-:W-:Y:S02]  /*10290*/  @P6 LOP3.LUT R16, R16, 0x1000, RZ, 0xfc, !PT ;  /* 0x0000100010106812 */ /* 0x000fe400078efcff */
[----:B------:R-:W-:Y:S02]  /*102a0*/  ISETP.LT.OR P6, PT, R28, 0x31, !P4 ;  /* 0x000000311c00780c */ /* 0x000fe400067c1670 */
[----:B------:R-:W-:Y:S02]  /*102b0*/  LOP3.LUT R16, R16, 0xffffbfff, RZ, 0xc0, !PT ;  /* 0xffffbfff10107812 */ /* 0x000fe400078ec0ff */
[----:B------:R-:W-:Y:S02]  /*102c0*/  ISETP.LT.OR P4, PT, R28, 0x31, !P2 ;  /* 0x000000311c00780c */ /* 0x000fe40005781670 */
[----:B------:R-:W-:Y:S02]  /*102d0*/  LOP3.LUT R16, R16, 0xfffffeff, RZ, 0xc0, !PT ;  /* 0xfffffeff10107812 */ /* 0x000fe400078ec0ff */
[----:B------:R-:W-:-:S02]  /*102e0*/  ISETP.LT.OR P2, PT, R28, 0x31, !P0 ;  /* 0x000000311c00780c */ /* 0x000fc40004741670 */
[----:B------:R-:W-:Y:S02]  /*102f0*/  @P5 LOP3.LUT R16, R16, 0x100, RZ, 0xfc, !PT ;  /* 0x0000010010105812 */ /* 0x000fe400078efcff */
[----:B-1----:R-:W-:Y:S02]  /*10300*/  IADD3 R2, P0, R2, R0, RZ ;  /* 0x0000000002027210 */ /* 0x002fe40007f1e0ff */
[----:B------:R-:W-:Y:S02]  /*10310*/  @P6 LOP3.LUT R16, R16, 0x4000, RZ, 0xfc, !PT ;  /* 0x0000400010106812 */ /* 0x000fe400078efcff */
[----:B------:R-:W-:Y:S01]  /*10320*/  ISETP.LT.OR P5, PT, R28, 0x31, !P3 ;  /* 0x000000311c00780c */ /* 0x000fe20005fa1670 */
[----:B------:R-:W-:Y:S01]  /*10330*/  IMAD.X R3, RZ, RZ, R6, P0 ;  /* 0x000000ffff037224 */ /* 0x000fe200000e0606 */
[C---:B------:R-:W-:Y:S02]  /*10340*/  LOP3.LUT P6, RZ, R16.reuse, 0x1000, RZ, 0xc0, !PT ;  /* 0x0000100010ff7812 */ /* 0x040fe400078cc0ff */
[----:B------:R-:W-:-:S02]  /*10350*/  LOP3.LUT P0, RZ, R16, 0x100, RZ, 0xc0, !PT ;  /* 0x0000010010ff7812 */ /* 0x000fc4000780c0ff */
[----:B------:R-:W-:Y:S02]  /*10360*/  ISETP.LT.OR P3, PT, R28, 0x31, !P1 ;  /* 0x000000311c00780c */ /* 0x000fe40004f61670 */
[----:B------:R-:W-:-:S04]  /*10370*/  LOP3.LUT P1, RZ, R16, 0x200, RZ, 0xc0, !PT ;  /* 0x0000020010ff7812 */ /* 0x000fc8000782c0ff */
[----:B------:R-:W-:-:S03]  /*10380*/  ISETP.LT.OR P1, PT, R28, 0x31, P1 ;  /* 0x000000311c00780c */ /* 0x000fc60000f21670 */
[----:B------:R-:W-:Y:S01]  /*10390*/  @!PT LDS RZ, [RZ] ;  /* 0x00000000fffff984 */ /* 0x000fe20000000800 */
[----:B------:R-:W-:Y:S01]  /*103a0*/  @!PT LDS RZ, [RZ] ;  /* 0x00000000fffff984 */ /* 0x000fe20000000800 */
[----:B------:R-:W-:Y:S01]  /*103b0*/  @!PT LDS RZ, [RZ] ;  /* 0x00000000fffff984 */ /* 0x000fe20000000800 */
[----:B------:R1:W-:Y:S01]  /*103c0*/  LDGSTS.E.BYPASS.LTC128B.128 [R5+0x1c00], desc[UR50][R2.64], !P6 ;  /* 0x01c0000002057fae */ /* 0x0003e2000f101d72 */
[----:B------:R-:W-:-:S03]  /*103d0*/  LOP3.LUT P6, RZ, R16, 0x4000, RZ, 0xc0, !PT ;  /* 0x0000400010ff7812 */ /* 0x000fc600078cc0ff */
[----:B------:R1:W-:Y:S01]  /*103e0*/  LDGSTS.E.BYPASS.LTC128B.128 [R5+0x3c00], desc[UR50][R2.64+0x80], !P0 ;  /* 0x03c0008002057fae */ /* 0x0003e2000c101d72 */
[----:B------:R-:W-:-:S09]  /*103f0*/  PLOP3.LUT P0, PT, PT, PT, PT, 0x80, 0x0 ;  /* 0x000000000000781c */ /* 0x000fd20003f0f070 */
[----:B------:R1:W-:Y:S04]  /*10400*/  LDGSTS.E.BYPASS.LTC128B.128 [R5+0x5c00], desc[UR50][R2.64+0x100], !P6 ;  /* 0x05c0010002057fae */ /* 0x0003e8000f101d72 */
[----:B------:R1:W-:Y:S04]  /*10410*/  LDGSTS.E.BYPASS.LTC128B.128 [R5+0x7c00], desc[UR50][R2.64+0x180], !P5 ;  /* 0x07c0018002057fae */ /* 0x0003e8000e901d72 */
[----:B------:R1:W-:Y:S04]  /*10420*/  LDGSTS.E.BYPASS.LTC128B.128 [R5+0x9c00], desc[UR50][R2.64+0x200], !P4 ;  /* 0x09c0020002057fae */ /* 0x0003e8000e101d72 */
[----:B------:R1:W-:Y:S04]  /*10430*/  LDGSTS.E.BYPASS.LTC128B.128 [R5+0xbc00], desc[UR50][R2.64+0x280], !P3 ;  /* 0x0bc0028002057fae */ /* 0x0003e8000d901d72 */
[----:B------:R1:W-:Y:S04]  /*10440*/  LDGSTS.E.BYPASS.LTC128B.128 [R5+0xdc00], desc[UR50][R2.64+0x300], !P2 ;  /* 0x0dc0030002057fae */ /* 0x0003e8000d101d72 */
[----:B------:R1:W-:Y:S01]  /*10450*/  LDGSTS.E.BYPASS.LTC128B.128 [R5+0xfc00], desc[UR50][R2.64+0x380], !P1 ;  /* 0x0fc0038002057fae */ /* 0x0003e2000c901d72 */
[----:B------:R-:W-:Y:S01]  /*10460*/  NOP ;  /* 0x0000000000007918 */ /* 0x000fe20000000000 */
.L_x_3645:
[----:B------:R-:W-:Y:S02]  /*10470*/  PLOP3.LUT P1, PT, P1, P0, PT, 0xa2, 0x0 ;  /* 0x000000000000781c */ /* 0x000fe40000f21472 */
[----:B------:R-:W-:-:S08]  /*10480*/  @P0 R2UR P1, UR4, R19 ;  /* 0x00000000130402ca */ /* 0x000fd00000020000 */
[----:B------:R-:W-:-:S05]  /*10490*/  @P0 PLOP3.LUT P0, PT, P1, PT, PT, 0x80, 0x0 ;  /* 0x000000000000081c */ /* 0x000fca0000f0f070 */
[----:B------:R-:W-:Y:S01]  /*104a0*/  @!P1 SYNCS.ARRIVE.TRANS64.RED.A0T1 RZ, [UR4+0x28c50], RZ ;  /* 0x028c50ffffff99a7 */ /* 0x000fe20008200404 */
[----:B------:R-:W-:Y:S07]  /*104b0*/  @!P1 ARRIVES.LDGSTSBAR.64.TRANSCNT [UR4+0x28c50] ;  /* 0x028c5000ff0099b0 */ /* 0x000fee0008000a84 */
[----:B------:R-:W-:Y:S05]  /*104c0*/  @P0 BRA.U.ANY `(.L_x_3645) ;  /* 0xfffffffd00e80947 */ /* 0x000fea000393ffff */
[----:B------:R-:W-:Y:S01]  /*104d0*/  NOP ;  /* 0x0000000000007918 */ /* 0x000fe20000000000 */
[----:B-1----:R-:W-:-:S05]  /*104e0*/  IMAD.U32 R2, RZ, RZ, UR36 ;  /* 0x00000024ff027e24 */ /* 0x002fca000f8e00ff */
[----:B------:R-:W-:-:S13]  /*104f0*/  ISETP.NE.AND P2, PT, R2, 0x3, PT ;  /* 0x000000030200780c */ /* 0x000fda0003f45270 */
[----:B------:R-:W-:Y:S05]  /*10500*/  @!P2 BRA `(.L_x_3646) ;  /* 0x000000000004a947 */ /* 0x000fea0003800000 */
[----:B------:R-:W-:Y:S01]  /*10510*/  BPT.TRAP 0x1 ;  /* 0x000000040000795c */ /* 0x000fe20000300000 */
.L_x_3646:
[----:B------:R-:W2:Y:S01]  /*10520*/  LDL.LU R2, [R1+0xc] ;  /* 0x00000c0001027983 */ /* 0x000ea20000300800 */
[----:B------:R1:W-:Y:S01]  /*10530*/  SYNCS.ARRIVE.TRANS64.A1T0 RZ, [R19+URZ+0x28c50], RZ ;  /* 0x028c50ff13ff79a7 */ /* 0x0003e2000810003f */
[----:B------:R-:W-:Y:S01]  /*10540*/  BSSY B0, `(.L_x_3647) ;  /* 0x00000f1000007945 */ /* 0x000fe20003800000 */
[----:B--2---:R-:W-:-:S05]  /*10550*/  VIADD R7, R2, 0xfffffffe ;  /* 0xfffffffe02077836 */ /* 0x004fca0000000000 */
[----:B------:R-:W-:-:S13]  /*10560*/  ISETP.GE.AND P0, PT, R7, R30, PT ;  /* 0x0000001e0700720c */ /* 0x000fda0003f06270 */
[----:B-1----:R-:W-:Y:S05]  /*10570*/  @!P0 BRA `(.L_x_3648) ;  /* 0x0000000c00b48947 */ /* 0x002fea0003800000 */
[----:B------:R-:W2:Y:S04]  /*10580*/  LDL.LU R3, [R1+0x28] ;  /* 0x0000280001037983 */ /* 0x000ea80000300800 */
[----:B------:R-:W3:Y:S01]  /*10590*/  LDL.LU R2, [R1] ;  /* 0x0000000001027983 */ /* 0x000ee20000300800 */
[----:B--2---:R-:W-:Y:S02]  /*105a0*/  LOP3.LUT R29, R3, 0x40, RZ, 0xc0, !PT ;  /* 0x00000040031d7812 */ /* 0x004fe400078ec0ff */
[----:B---3--:R-:W-:Y:S02]  /*105b0*/  LOP3.LUT R28, R2, 0x80, RZ, 0xc0, !PT ;  /* 0x00000080021c7812 */ /* 0x008fe400078ec0ff */
[----:B------:R-:W-:Y:S02]  /*105c0*/  SHF.R.U32.HI R29, RZ, 0x2, R29 ;  /* 0x00000002ff1d7819 */ /* 0x000fe4000001161d */
[----:B------:R-:W-:-:S07]  /*105d0*/  SHF.R.U32.HI R28, RZ, 0x3, R28 ;  /* 0x00000003ff1c7819 */ /* 0x000fce000001161c */
.L_x_3661:
[----:B0-----:R-:W0:Y:S01]  /*105e0*/  S2R R4, SR_TID.X ;  /* 0x0000000000047919 */ /* 0x001e220000002100 */
[----:B-1----:R-:W1:Y:S01]  /*105f0*/  LDC R2, c[0x0][0x430] ;  /* 0x00010c00ff027b82 */ /* 0x002e620000000800 */
[----:B--23--:R-:W-:Y:S01]  /*10600*/  IMAD R6, R7, 0x40, R31 ;  /* 0x0000004007067824 */ /* 0x00cfe200078e021f */
[----:B------:R-:W-:Y:S05]  /*10610*/  YIELD ;  /* 0x0000000000007946 */ /* 0x000fea0003800000 */
[----:B------:R-:W-:Y:S01]  /*10620*/  IMAD.U32 R11, RZ, RZ, UR36 ;  /* 0x00000024ff0b7e24 */ /* 0x000fe2000f8e00ff */
[----:B------:R-:W-:Y:S01]  /*10630*/  ULDC UR4, c[0x0][0x430] ;  /* 0x00010c0000047ab9 */ /* 0x000fe20000000800 */
[----:B------:R-:W-:Y:S01]  /*10640*/  VIADD R18, R18, 0x1 ;  /* 0x0000000112127836 */ /* 0x000fe20000000000 */
[----:B-1----:R-:W-:Y:S01]  /*10650*/  ISETP.NE.AND P0, PT, R2, 0x1, PT ;  /* 0x000000010200780c */ /* 0x002fe20003f05270 */
[----:B0-----:R-:W-:-:S05]  /*10660*/  IMAD.SHL.U32 R4, R4, 0x10, RZ ;  /* 0x0000001004047824 */ /* 0x001fca00078e00ff */
[----:B------:R-:W-:-:S07]  /*10670*/  LOP3.LUT R4, R36, 0x70, R4, 0xf8, !PT ;  /* 0x0000007024047812 */ /* 0x000fce00078ef804 */
[----:B------:R-:W0:Y:S01]  /*10680*/  @P0 LDC R3, c[0x0][0x434] ;  /* 0x00010d00ff030b82 */ /* 0x000e220000000800 */
[C---:B------:R-:W-:Y:S01]  /*10690*/  ISETP.GT.U32.AND P1, PT, R4.reuse, 0x3f, PT ;  /* 0x0000003f0400780c */ /* 0x040fe20003f24070 */
[----:B------:R-:W-:-:S06]  /*106a0*/  IMAD.IADD R6, R4, 0x1, R6 ;  /* 0x0000000104067824 */ /* 0x000fcc00078e0206 */
[----:B------:R-:W1:Y:S01]  /*106b0*/  @P0 LDC R2, c[0x0][0x438] ;  /* 0x00010e00ff020b82 */ /* 0x000e620000000800 */
[----:B------:R-:W-:-:S07]  /*106c0*/  IMAD.MOV.U32 R10, RZ, RZ, R6 ;  /* 0x000000ffff0a7224 */ /* 0x000fce00078e0006 */
[----:B------:R-:W2:Y:S01]  /*106d0*/  @!P1 LDC.64 R4, c[0x0][0x428] ;  /* 0x00010a00ff049b82 */ /* 0x000ea20000000a00 */
[----:B0-----:R-:W-:-:S07]  /*106e0*/  @P0 IMAD.HI.U32 R3, R6, R3, RZ ;  /* 0x0000000306030227 */ /* 0x001fce00078e00ff */
[----:B------:R-:W0:Y:S01]  /*106f0*/  @!P1 LDC.64 R8, c[0x0][0x418] ;  /* 0x00010600ff089b82 */ /* 0x000e220000000a00 */
[----:B-1----:R-:W-:-:S04]  /*10700*/  @P0 SHF.R.U32.HI R10, RZ, R2, R3 ;  /* 0x00000002ff0a0219 */ /* 0x002fc80000011603 */
[--C-:B------:R-:W-:Y:S01]  /*10710*/  @!P1 SHF.R.S32.HI R3, RZ, 0x1f, R10.reuse ;  /* 0x0000001fff039819 */ /* 0x100fe2000001140a */
[----:B------:R-:W-:-:S04]  /*10720*/  @!P1 IMAD.MOV.U32 R2, RZ, RZ, R10 ;  /* 0x000000ffff029224 */ /* 0x000fc800078e000a */
[----:B--2---:R-:W-:-:S04]  /*10730*/  @!P1 IMAD.WIDE.U32 R2, R23, R4, R2 ;  /* 0x0000000417029225 */ /* 0x004fc800078e0002 */
[----:B------:R-:W-:-:S04]  /*10740*/  @!P1 IMAD R4, R32, R4, RZ ;  /* 0x0000000420049224 */ /* 0x000fc800078e02ff */
[----:B------:R-:W-:Y:S01]  /*10750*/  @!P1 IMAD R5, R23, R5, R4 ;  /* 0x0000000517059224 */ /* 0x000fe200078e0204 */
[----:B0-----:R-:W-:Y:S01]  /*10760*/  @!P1 LEA R8, P0, R2, R8, 0x2 ;  /* 0x0000000802089211 */ /* 0x001fe200078010ff */
[----:B------:R-:W-:Y:S02]  /*10770*/  IMAD.MOV.U32 R4, RZ, RZ, RZ ;  /* 0x000000ffff047224 */ /* 0x000fe400078e00ff */
[----:B------:R-:W-:Y:S02]  /*10780*/  @!P1 IMAD.IADD R3, R5, 0x1, R3 ;  /* 0x0000000105039824 */ /* 0x000fe400078e0203 */
[----:B------:R-:W-:-:S03]  /*10790*/  IMAD.MOV R5, RZ, RZ, -R10 ;  /* 0x000000ffff057224 */ /* 0x000fc600078e0a0a */
[----:B------:R-:W-:Y:S01]  /*107a0*/  @!P1 LEA.HI.X R9, R2, R9, R3, 0x2, P0 ;  /* 0x0000000902099211 */ /* 0x000fe200000f1403 */
[----:B------:R-:W-:Y:S01]  /*107b0*/  IMAD R5, R5, UR4, R6 ;  /* 0x0000000405057c24 */ /* 0x000fe2000f8e0206 */
[----:B------:R-:W-:-:S03]  /*107c0*/  ISETP.NE.AND P0, PT, R18, 0x2, PT ;  /* 0x000000021200780c */ /* 0x000fc60003f05270 */
[----:B------:R0:W5:Y:S01]  /*107d0*/  @!P1 LDG.E R4, desc[UR50][R8.64] ;  /* 0x0000003208049981 */ /* 0x000162000c1e1900 */
[----:B------:R-:W-:Y:S01]  /*107e0*/  ISETP.NE.AND P1, PT, R11, 0x3, PT ;  /* 0x000000030b00780c */ /* 0x000fe20003f25270 */
[----:B------:R-:W-:Y:S01]  /*107f0*/  IMAD.MOV.U32 R3, RZ, RZ, R7 ;  /* 0x000000ffff037224 */ /* 0x000fe200078e0007 */
[----:B------:R-:W-:Y:S01]  /*10800*/  SEL R2, RZ, 0x1, P0 ;  /* 0x00000001ff027807 */ /* 0x000fe20000000000 */
[----:B------:R-:W-:Y:S01]  /*10810*/  VIADD R7, R7, 0xffffffff ;  /* 0xffffffff07077836 */ /* 0x000fe20000000000 */
[----:B------:R-:W-:Y:S02]  /*10820*/  SEL R18, R18, RZ, P0 ;  /* 0x000000ff12127207 */ /* 0x000fe40000000000 */
[----:B------:R-:W-:Y:S02]  /*10830*/  LOP3.LUT R22, R22, R2, RZ, 0x3c, !PT ;  /* 0x0000000216167212 */ /* 0x000fe400078e3cff */
[----:B------:R-:W-:-:S05]  /*10840*/  ISETP.GT.AND P3, PT, R3, R30, PT ;  /* 0x0000001e0300720c */ /* 0x000fca0003f64270 */
[----:B0-----:R-:W-:Y:S08]  /*10850*/  @!P1 BRA `(.L_x_3649) ;  /* 0x0000000000049947 */ /* 0x001ff00003800000 */
[----:B------:R-:W-:Y:S01]  /*10860*/  BPT.TRAP 0x1 ;  /* 0x000000040000795c */ /* 0x000fe20000300000 */
.L_x_3649:
[----:B------:R-:W-:Y:S01]  /*10870*/  IMAD R6, R18, 0x8, R17 ;  /* 0x0000000812067824 */ /* 0x000fe200078e0211 */
[----:B------:R-:W-:Y:S01]  /*10880*/  SHF.L.U32 R19, R22, 0x1f, RZ ;  /* 0x0000001f16137819 */ /* 0x000fe200000006ff */
[----:B------:R-:W-:Y:S01]  /*10890*/  BSSY B1, `(.L_x_3650) ;  /* 0x0000004000017945 */ /* 0x000fe20003800000 */
[----:B------:R-:W-:Y:S02]  /*108a0*/  SHF.R.S32.HI R9, RZ, 0x1f, R5 ;  /* 0x0000001fff097819 */ /* 0x000fe40000011405 */
[----:B------:R-:W0:Y:S02]  /*108b0*/  SYNCS.PHASECHK.TRANS64.TRYWAIT P0, [R6+URZ+0x28c40], R19 ;  /* 0x028c4013060075a7 */ /* 0x000e24000800017f */
[----:B0-----:R-:W-:Y:S05]  /*108c0*/  @!P0 BRA `(.L_x_3651) ;  /* 0x0000003400088947 */ /* 0x001fea0003800000 */
.L_x_3726:
[----:B------:R-:W-:Y:S05]  /*108d0*/  BSYNC B1 ;  /* 0x0000000000017941 */ /* 0x000fea0003800000 */
.L_x_3650:
[----:B------:R-:W-:Y:S01]  /*108e0*/  ULDC.64 UR4, c[0x0][0x300] ;  /* 0x0000c00000047ab9 */ /* 0x000fe20000000a00 */
[----:B-----5:R-:W-:Y:S01]  /*108f0*/  SHF.R.S32.HI R10, RZ, 0x1f, R4 ;  /* 0x0000001fff0a7819 */ /* 0x020fe20000011404 */
[----:B------:R-:W-:Y:S01]  /*10900*/  IMAD R8, R9, UR4, RZ ;  /* 0x0000000409087c24 */ /* 0x000fe2000f8e02ff */
[----:B------:R-:W-:Y:S01]  /*10910*/  ULDC.64 UR6, c[0x0][0x2e8] ;  /* 0x0000ba0000067ab9 */ /* 0x000fe20000000a00 */
[----:B------:R-:W-:Y:S01]  /*10920*/  IMAD.WIDE.U32 R2, R5, UR4, RZ ;  /* 0x0000000405027c25 */ /* 0x000fe2000f8e00ff */
[----:B------:R-:W-:-:S03]  /*10930*/  LOP3.LUT P1, RZ, R16, 0x2, RZ, 0xc0, !PT ;  /* 0x0000000210ff7812 */ /* 0x000fc6000782c0ff */
        /* <DEDUP_REMOVED lines=8> */
[----:B------:R-:W-:Y:S02]  /*109c0*/  IMAD R8, R18, 0x1000, R33 ;  /* 0x0000100012087824 */ /* 0x000fe400078e0221 */
[----:B------:R-:W-:Y:S01]  /*109d0*/  IMAD.WIDE.U32 R2, R26, UR4, R2 ;  /* 0x000000041a027c25 */ /* 0x000fe2000f8e0002 */
[----:B------:R-:W-:-:S03]  /*109e0*/  UMOV UR4, 0xffffffff ;  /* 0xffffffff00047882 */ /* 0x000fc60000000000 */
[----:B------:R-:W-:Y:S01]  /*109f0*/  IMAD R25, R26, UR5, R3 ;  /* 0x000000051a197c24 */ /* 0x000fe2000f8e0203 */
[----:B------:R-:W-:-:S04]  /*10a00*/  LEA R20, P0, R2, UR6, 0x1 ;  /* 0x0000000602147c11 */ /* 0x000fc8000f8008ff */
[----:B------:R-:W-:Y:S01]  /*10a10*/  LEA.HI.X R25, R2, UR7, R25, 0x1, P0 ;  /* 0x0000000702197c11 */ /* 0x000fe200080f0c19 */
[----:B------:R-:W-:Y:S08]  /*10a20*/  BRA.DIV UR4, `(.L_x_3652) ;  /* 0x0000003204c47947 */ /* 0x000ff0000b800000 */
[----:B------:R-:W1:Y:S01]  /*10a30*/  SHFL.IDX PT, R2, R20, RZ, 0x181f ;  /* 0x00181fff14027589 */ /* 0x000e6200000e0000 */
[----:B------:R-:W-:-:S03]  /*10a40*/  IMAD R21, R8, 0x2, R17 ;  /* 0x0000000208157824 */ /* 0x000fc600078e0211 */
[----:B------:R-:W2:Y:S01]  /*10a50*/  SHFL.IDX PT, R3, R25, RZ, 0x181f ;  /* 0x00181fff19037589 */ /* 0x000ea200000e0000 */
[----:B-1----:R-:W-:-:S05]  /*10a60*/  IADD3 R2, P0, R2, R0, RZ ;  /* 0x0000000002027210 */ /* 0x002fca0007f1e0ff */
[----:B--2---:R-:W-:-:S05]  /*10a70*/  IMAD.X R3, RZ, RZ, R3, P0 ;  /* 0x000000ffff037224 */ /* 0x004fca00000e0603 */
[----:B------:R-:W-:Y:S01]  /*10a80*/  @!PT LDS RZ, [RZ] ;  /* 0x00000000fffff984 */ /* 0x000fe20000000800 */
[----:B------:R1:W-:Y:S04]  /*10a90*/  LDGSTS.E.BYPASS.LTC128B.128 [R21+0x22400], desc[UR50][R2.64], !P1 ;  /* 0x2240000002157fae */ /* 0x0003e8000c901d72 */
[----:B-1----:R-:W1:Y:S04]  /*10aa0*/  SHFL.IDX PT, R2, R20, 0x1, 0x181f ;  /* 0x00381f0014027f89 */ /* 0x002e6800000e0000 */
[----:B------:R-:W2:Y:S01]  /*10ab0*/  SHFL.IDX PT, R3, R25, 0x1, 0x181f ;  /* 0x00381f0019037f89 */ /* 0x000ea200000e0000 */
[----:B-1----:R-:W-:-:S05]  /*10ac0*/  IADD3 R2, P0, R2, R0, RZ ;  /* 0x0000000002027210 */ /* 0x002fca0007f1e0ff */
[----:B--2---:R-:W-:-:S05]  /*10ad0*/  IMAD.X R3, RZ, RZ, R3, P0 ;  /* 0x000000ffff037224 */ /* 0x004fca00000e0603 */
[----:B------:R1:W-:Y:S04]  /*10ae0*/  LDGSTS.E.BYPASS.LTC128B.128 [R21+0x22c00], desc[UR50][R2.64], !P1 ;  /* 0x22c0000002157fae */ /* 0x0003e8000c901d72 */
[----:B-1----:R-:W1:Y:S04]  /*10af0*/  SHFL.IDX PT, R2, R20, 0x2, 0x181f ;  /* 0x00581f0014027f89 */ /* 0x002e6800000e0000 */
[----:B------:R-:W2:Y:S04]  /*10b00*/  SHFL.IDX PT, R3, R25, 0x2, 0x181f ;  /* 0x00581f0019037f89 */ /* 0x000ea800000e0000 */
[----:B------:R-:W3:Y:S01]  /*10b10*/  SHFL.IDX PT, R25, R25, 0x3, 0x181f ;  /* 0x00781f0019197f89 */ /* 0x000ee200000e0000 */
[----:B-1----:R-:W-:-:S05]  /*10b20*/  IADD3 R2, P0, R2, R0, RZ ;  /* 0x0000000002027210 */ /* 0x002fca0007f1e0ff */
[----:B--2---:R-:W-:-:S05]  /*10b30*/  IMAD.X R3, RZ, RZ, R3, P0 ;  /* 0x000000ffff037224 */ /* 0x004fca00000e0603 */
[----:B------:R1:W-:Y:S04]  /*10b40*/  LDGSTS.E.BYPASS.LTC128B.128 [R21+0x23400], desc[UR50][R2.64], !P1 ;  /* 0x2340000002157fae */ /* 0x0003e8000c901d72 */
[----:B-1-3--:R1:W2:Y:S02]  /*10b50*/  SHFL.IDX PT, R2, R20, 0x3, 0x181f ;  /* 0x00781f0014027f89 */ /* 0x00a2a400000e0000 */
.L_x_3736:
[----:B--2---:R-:W-:-:S05]  /*10b60*/  IADD3 R2, P0, R2, R0, RZ ;  /* 0x0000000002027210 */ /* 0x004fca0007f1e0ff */
[----:B------:R-:W-:Y:S01]  /*10b70*/  IMAD.X R3, RZ, RZ, R25, P0 ;  /* 0x000000ffff037224 */ /* 0x000fe200000e0619 */
[----:B------:R-:W-:-:S04]  /*10b80*/  PLOP3.LUT P0, PT, PT, PT, PT, 0x80, 0x0 ;  /* 0x000000000000781c */ /* 0x000fc80003f0f070 */
[----:B------:R-:W-:Y:S01]  /*10b90*/  @!PT LDS RZ, [RZ] ;  /* 0x00000000fffff984 */ /* 0x000fe20000000800 */
[----:B------:R-:W-:Y:S01]  /*10ba0*/  @!PT LDS RZ, [RZ] ;  /* 0x00000000fffff984 */ /* 0x000fe20000000800 */
[----:B------:R-:W-:Y:S01]  /*10bb0*/  @!PT LDS RZ, [RZ] ;  /* 0x00000000fffff984 */ /* 0x000fe20000000800 */
[----:B------:R2:W-:Y:S01]  /*10bc0*/  LDGSTS.E.BYPASS.LTC128B.128 [R21+0x23c00], desc[UR50][R2.64], !P1 ;  /* 0x23c0000002157fae */ /* 0x0005e2000c901d72 */
[----:B------:R-:W-:-:S08]  /*10bd0*/  NOP ;  /* 0x0000000000007918 */ /* 0x000fd00000000000 */
.L_x_3653:
[----:B------:R-:W-:Y:S02]  /*10be0*/  PLOP3.LUT P1, PT, P1, P0, PT, 0xa2, 0x0 ;  /* 0x000000000000781c */ /* 0x000fe40000f21472 */
[----:B------:R-:W-:-:S08]  /*10bf0*/  @P0 R2UR P1, UR4, R6 ;  /* 0x00000000060402ca */ /* 0x000fd00000020000 */
[----:B------:R-:W-:-:S05]  /*10c00*/  @P0 PLOP3.LUT P0, PT, P1, PT, PT, 0x80, 0x0 ;  /* 0x000000000000081c */ /* 0x000fca0000f0f070 */
[----:B------:R-:W-:Y:S01]  /*10c10*/  @!P1 SYNCS.ARRIVE.TRANS64.RED.A0T1 RZ, [UR4+0x28c30], RZ ;  /* 0x028c30ffffff99a7 */ /* 0x000fe20008200404 */
[----:B------:R-:W-:Y:S07]  /*10c20*/  @!P1 ARRIVES.LDGSTSBAR.64.TRANSCNT [UR4+0x28c30] ;  /* 0x028c3000ff0099b0 */ /* 0x000fee0008000a84 */
[----:B------:R-:W-:Y:S05]  /*10c30*/  @P0 BRA.U.ANY `(.L_x_3653) ;  /* 0xfffffffd00e80947 */ /* 0x000fea000393ffff */
[----:B------:R-:W-:Y:S01]  /*10c40*/  NOP ;  /* 0x0000000000007918 */ /* 0x000fe20000000000 */
[----:B--2---:R-:W-:-:S05]  /*10c50*/  IMAD.U32 R2, RZ, RZ, UR36 ;  /* 0x00000024ff027e24 */ /* 0x004fca000f8e00ff */
[----:B------:R-:W-:-:S13]  /*10c60*/  ISETP.NE.AND P2, PT, R2, 0x3, PT ;  /* 0x000000030200780c */ /* 0x000fda0003f45270 */
[----:B------:R-:W-:Y:S05]  /*10c70*/  @!P2 BRA `(.L_x_3654) ;  /* 0x000000000004a947 */ /* 0x000fea0003800000 */
[----:B------:R-:W-:Y:S01]  /*10c80*/  BPT.TRAP 0x1 ;  /* 0x000000040000795c */ /* 0x000fe20000300000 */
.L_x_3654:
[----:B------:R2:W-:Y:S01]  /*10c90*/  SYNCS.ARRIVE.TRANS64.A1T0 RZ, [R6+URZ+0x28c30], RZ ;  /* 0x028c30ff06ff79a7 */ /* 0x0005e2000810003f */
[----:B------:R-:W-:Y:S05]  /*10ca0*/  @!P2 BRA `(.L_x_3655) ;  /* 0x000000000004a947 */ /* 0x000fea0003800000 */
[----:B------:R-:W-:Y:S01]  /*10cb0*/  BPT.TRAP 0x1 ;  /* 0x000000040000795c */ /* 0x000fe20000300000 */
.L_x_3655:
[----:B------:R-:W3:Y:S01]  /*10cc0*/  SYNCS.PHASECHK.TRANS64.TRYWAIT P0, [R6+URZ+0x28c60], R19 ;  /* 0x028c6013060075a7 */ /* 0x000ee2000800017f */
[----:B------:R-:W-:Y:S04]  /*10cd0*/  BSSY B1, `(.L_x_3656) ;  /* 0x0000002000017945 */ /* 0x000fe80003800000 */
[----:B---3--:R-:W-:Y:S05]  /*10ce0*/  @!P0 BRA `(.L_x_3657) ;  /* 0x0000003400308947 */ /* 0x008fea0003800000 */
.L_x_3737:
[----:B------:R-:W-:Y:S05]  /*10cf0*/  BSYNC B1 ;  /* 0x0000000000017941 */ /* 0x000fea0003800000 */
.L_x_3656:
[----:B------:R-:W-:Y:S01]  /*10d00*/  ULDC.64 UR4, c[0x0][0x328] ;  /* 0x0000ca0000047ab9 */ /* 0x000fe20000000a00 */
[----:B------:R-:W-:Y:S01]  /*10d10*/  ULDC.64 UR6, c[0x0][0x318] ;  /* 0x0000c60000067ab9 */ /* 0x000fe20000000a00 */
[----:B------:R-:W-:Y:S01]  /*10d20*/  IMAD R9, R9, UR4, RZ ;  /* 0x0000000409097c24 */ /* 0x000fe2000f8e02ff */
[C---:B------:R-:W-:Y:S01]  /*10d30*/  LOP3.LUT P5, RZ, R16.reuse, 0x8, RZ, 0xc0, !PT ;  /* 0x0000000810ff7812 */ /* 0x040fe200078ac0ff */
[----:B------:R-:W-:Y:S01]  /*10d40*/  IMAD.WIDE.U32 R2, R5, UR4, RZ ;  /* 0x0000000405027c25 */ /* 0x000fe2000f8e00ff */
[----:B------:R-:W-:-:S03]  /*10d50*/  LOP3.LUT P4, RZ, R16, 0x4, RZ, 0xc0, !PT ;  /* 0x0000000410ff7812 */ /* 0x000fc6000788c0ff */
[----:B------:R-:W-:Y:S01]  /*10d60*/  IMAD R9, R5, UR5, R9 ;  /* 0x0000000505097c24 */ /* 0x000fe2000f8e0209 */
[----:B------:R-:W-:Y:S01]  /*10d70*/  ULDC.64 UR4, c[0x0][0x338] ;  /* 0x0000ce0000047ab9 */ /* 0x000fe20000000a00 */
[----:B0--3--:R-:W-:Y:S02]  /*10d80*/  IMAD R19, R18, 0x7000, R8 ;  /* 0x0000700012137824 */ /* 0x009fe400078e0208 */
        /* <DEDUP_REMOVED lines=12> */
[----:B------:R-:W0:Y:S01]  /*10e50*/  SHFL.IDX PT, R2, R9, RZ, 0x181f ;  /* 0x00181fff09027589 */ /* 0x000e2200000e0000 */
[C---:B------:R-:W-:Y:S01]  /*10e60*/  LOP3.LUT P1, RZ, R16.reuse, 0x80, RZ, 0xc0, !PT ;  /* 0x0000008010ff7812 */ /* 0x040fe2000782c0ff */
[----:B------:R-:W-:Y:S01]  /*10e70*/  IMAD R19, R19, 0x2, R17 ;  /* 0x0000000213137824 */ /* 0x000fe200078e0211 */
[C---:B------:R-:W-:Y:S01]  /*10e80*/  LOP3.LUT P2, RZ, R16.reuse, 0x40, RZ, 0xc0, !PT ;  /* 0x0000004010ff7812 */ /* 0x040fe2000784c0ff */
[----:B------:R-:W3:Y:S01]  /*10e90*/  SHFL.IDX PT, R3, R10, RZ, 0x181f ;  /* 0x00181fff0a037589 */ /* 0x000ee200000e0000 */
[----:B------:R-:W-:-:S03]  /*10ea0*/  LOP3.LUT R16, R16, 0xffffbfff, RZ, 0xc0, !PT ;  /* 0xffffbfff10107812 */ /* 0x000fc600078ec0ff */
[----:B------:R-:W4:Y:S01]  /*10eb0*/  SHFL.IDX PT, R14, R9, 0x1, 0x181f ;  /* 0x00381f00090e7f89 */ /* 0x000f2200000e0000 */
[----:B------:R-:W-:-:S03]  /*10ec0*/  @P3 LOP3.LUT R16, R16, 0x4000, RZ, 0xfc, !PT ;  /* 0x0000400010103812 */ /* 0x000fc600078efcff */
[----:B------:R-:W5:Y:S01]  /*10ed0*/  SHFL.IDX PT, R5, R10, 0x1, 0x181f ;  /* 0x00381f000a057f89 */ /* 0x000f6200000e0000 */
[C---:B------:R-:W-:Y:S02]  /*10ee0*/  LOP3.LUT P3, RZ, R16.reuse, 0x20, RZ, 0xc0, !PT ;  /* 0x0000002010ff7812 */ /* 0x040fe4000786c0ff */
[C---:B------:R-:W-:Y:S01]  /*10ef0*/  LOP3.LUT P6, RZ, R16.reuse, 0x10, RZ, 0xc0, !PT ;  /* 0x0000001010ff7812 */ /* 0x040fe200078cc0ff */
[----:B------:R-:W-:Y:S01]  /*10f00*/  SHFL.IDX PT, R8, R10, 0x2, 0x181f ;  /* 0x00581f000a087f89 */ /* 0x000fe200000e0000 */
[----:B------:R-:W-:-:S03]  /*10f10*/  LOP3.LUT R16, R16, 0xfffeffff, RZ, 0xc0, !PT ;  /* 0xfffeffff10107812 */ /* 0x000fc600078ec0ff */
[----:B------:R-:W-:Y:S01]  /*10f20*/  SHFL.IDX PT, R10, R10, 0x3, 0x181f ;  /* 0x00781f000a0a7f89 */ /* 0x000fe200000e0000 */
[----:B0-----:R-:W-:-:S05]  /*10f30*/  IADD3 R2, P0, R2, R0, RZ ;  /* 0x0000000002027210 */ /* 0x001fca0007f1e0ff */
[----:B------:R-:W-:Y:S01]  /*10f40*/  @P3 LOP3.LUT R16, R16, 0x10000, RZ, 0xfc, !PT ;  /* 0x0001000010103812 */ /* 0x000fe200078efcff */
[----:B---3--:R-:W-:Y:S01]  /*10f50*/  IMAD.X R3, RZ, RZ, R3, P0 ;  /* 0x000000ffff037224 */ /* 0x008fe200000e0603 */
[----:B------:R-:W-:-:S04]  /*10f60*/  ISETP.NE.U32.AND P0, PT, R29, RZ, PT ;  /* 0x000000ff1d00720c */ /* 0x000fc80003f05070 */
[----:B------:R-:W-:Y:S01]  /*10f70*/  LDGSTS.E.BYPASS.LTC128B.128 [R19+0x400], desc[UR50][R2.64], !P1 ;  /* 0x0040000002137fae */ /* 0x000fe2000c901d72 */
[----:B------:R-:W-:-:S03]  /*10f80*/  ISETP.NE.U32.AND P1, PT, R28, RZ, PT ;  /* 0x000000ff1c00720c */ /* 0x000fc60003f25070 */
[----:B------:R-:W-:Y:S01]  /*10f90*/  LDGSTS.E.BYPASS.LTC128B.128 [R19+0x2400], desc[UR50][R2.64+0x80], !P2 ;  /* 0x0240008002137fae */ /* 0x000fe2000d101d72 */
[----:B----4-:R-:W-:-:S03]  /*10fa0*/  IADD3 R4, P2, R14, R0, RZ ;  /* 0x000000000e047210 */ /* 0x010fc60007f5e0ff */
[----:B------:R-:W-:Y:S01]  /*10fb0*/  LDGSTS.E.BYPASS.LTC128B.128 [R19+0x4400], desc[UR50][R2.64+0x100], !P3 ;  /* 0x0440010002137fae */ /* 0x000fe2000d901d72 */
[C---:B------:R-:W-:Y:S01]  /*10fc0*/  LOP3.LUT P3, RZ, R16.reuse, 0x80, RZ, 0xc0, !PT ;  /* 0x0000008010ff7812 */ /* 0x040fe2000786c0ff */
[----:B-----5:R-:W-:Y:S01]  /*10fd0*/  IMAD.X R5, RZ, RZ, R5, P2 ;  /* 0x000000ffff057224 */ /* 0x020fe200010e0605 */
[C---:B------:R-:W-:Y:S01]  /*10fe0*/  LOP3.LUT P2, RZ, R16.reuse, 0x40, RZ, 0xc0, !PT ;  /* 0x0000004010ff7812 */ /* 0x040fe2000784c0ff */
[----:B------:R-:W-:Y:S04]  /*10ff0*/  LDGSTS.E.BYPASS.LTC128B.128 [R19+0x6400], desc[UR50][R2.64+0x180], !P6 ;  /* 0x0640018002137fae */ /* 0x000fe8000f101d72 */
[----:B------:R-:W-:Y:S04]  /*11000*/  LDGSTS.E.BYPASS.LTC128B.128 [R19+0x8400], desc[UR50][R2.64+0x200], !P5 ;  /* 0x0840020002137fae */ /* 0x000fe8000e901d72 */
[----:B------:R-:W-:Y:S04]  /*11010*/  LDGSTS.E.BYPASS.LTC128B.128 [R19+0xa400], desc[UR50][R2.64+0x280], !P4 ;  /* 0x0a40028002137fae */ /* 0x000fe8000e101d72 */
[----:B------:R-:W0:Y:S04]  /*11020*/  SHFL.IDX PT, R14, R9, 0x2, 0x181f ;  /* 0x00581f00090e7f89 */ /* 0x000e2800000e0000 */
[----:B------:R-:W-:Y:S04]  /*11030*/  LDGSTS.E.BYPASS.LTC128B.128 [R19+0xc400], desc[UR50][R2.64+0x300], P0 ;  /* 0x0c40030002137fae */ /* 0x000fe80008101d72 */
[----:B------:R0:W-:Y:S04]  /*11040*/  LDGSTS.E.BYPASS.LTC128B.128 [R19+0xe400], desc[UR50][R2.64+0x380], P1 ;  /* 0x0e40038002137fae */ /* 0x0001e80008901d72 */
[----:B------:R3:W-:Y:S01]  /*11050*/  LDGSTS.E.BYPASS.LTC128B.128 [R19+0xc00], desc[UR50][R4.64], !P3 ;  /* 0x00c0000004137fae */ /* 0x0007e2000d901d72 */
[----:B------:R-:W-:-:S02]  /*11060*/  LOP3.LUT P3, RZ, R16, 0x10000, RZ, 0xc0, !PT ;  /* 0x0001000010ff7812 */ /* 0x000fc4000786c0ff */
[----:B------:R-:W-:Y:S01]  /*11070*/  LOP3.LUT R16, R16, 0xffff7fff, RZ, 0xc0, !PT ;  /* 0xffff7fff10107812 */ /* 0x000fe200078ec0ff */
[----:B------:R3:W-:Y:S01]  /*11080*/  LDGSTS.E.BYPASS.LTC128B.128 [R19+0x2c00], desc[UR50][R4.64+0x80], !P2 ;  /* 0x02c0008004137fae */ /* 0x0007e2000d101d72 */
[----:B0-----:R-:W-:-:S09]  /*11090*/  IADD3 R2, P2, R14, R0, RZ ;  /* 0x000000000e027210 */ /* 0x001fd20007f5e0ff */
[----:B------:R-:W-:Y:S01]  /*110a0*/  @P3 LOP3.LUT R16, R16, 0x8000, RZ, 0xfc, !PT ;  /* 0x0000800010103812 */ /* 0x000fe200078efcff */
[----:B------:R3:W-:Y:S01]  /*110b0*/  LDGSTS.E.BYPASS.LTC128B.128 [R19+0x4c00], desc[UR50][R4.64+0x100], !P3 ;  /* 0x04c0010004137fae */ /* 0x0007e2000d901d72 */
[----:B------:R-:W-:Y:S02]  /*110c0*/  IMAD.X R3, RZ, RZ, R8, P2 ;  /* 0x000000ffff037224 */ /* 0x000fe400010e0608 */
[C---:B------:R-:W-:Y:S01]  /*110d0*/  LOP3.LUT P3, RZ, R16.reuse, 0x80, RZ, 0xc0, !PT ;  /* 0x0000008010ff7812 */ /* 0x040fe2000786c0ff */
[----:B------:R3:W-:Y:S01]  /*110e0*/  LDGSTS.E.BYPASS.LTC128B.128 [R19+0x6c00], desc[UR50][R4.64+0x180], !P6 ;  /* 0x06c0018004137fae */ /* 0x0007e2000f101d72 */
[----:B------:R-:W-:-:S03]  /*110f0*/  LOP3.LUT P2, RZ, R16, 0x40, RZ, 0xc0, !PT ;  /* 0x0000004010ff7812 */ /* 0x000fc6000784c0ff */
[----:B------:R3:W-:Y:S04]  /*11100*/  LDGSTS.E.BYPASS.LTC128B.128 [R19+0x8c00], desc[UR50][R4.64+0x200], !P5 ;  /* 0x08c0020004137fae */ /* 0x0007e8000e901d72 */
[----:B------:R3:W-:Y:S04]  /*11110*/  LDGSTS.E.BYPASS.LTC128B.128 [R19+0xac00], desc[UR50][R4.64+0x280], !P4 ;  /* 0x0ac0028004137fae */ /* 0x0007e8000e101d72 */
[----:B------:R3:W-:Y:S04]  /*11120*/  LDGSTS.E.BYPASS.LTC128B.128 [R19+0xcc00], desc[UR50][R4.64+0x300], P0 ;  /* 0x0cc0030004137fae */ /* 0x0007e80008101d72 */
[----:B------:R3:W-:Y:S04]  /*11130*/  LDGSTS.E.BYPASS.LTC128B.128 [R19+0xec00], desc[UR50][R4.64+0x380], P1 ;  /* 0x0ec0038004137fae */ /* 0x0007e80008901d72 */
[----:B------:R3:W-:Y:S01]  /*11140*/  LDGSTS.E.BYPASS.LTC128B.128 [R19+0x1400], desc[UR50][R2.64], !P3 ;  /* 0x0140000002137fae */ /* 0x0007e2000d901d72 */
[----:B------:R-:W-:-:S03]  /*11150*/  LOP3.LUT P3, RZ, R16, 0x8000, RZ, 0xc0, !PT ;  /* 0x0000800010ff7812 */ /* 0x000fc6000786c0ff */
[----:B------:R3:W-:Y:S04]  /*11160*/  LDGSTS.E.BYPASS.LTC128B.128 [R19+0x3400], desc[UR50][R2.64+0x80], !P2 ;  /* 0x0340008002137fae */ /* 0x0007e8000d101d72 */
[----:B------:R3:W0:Y:S06]  /*11170*/  SHFL.IDX PT, R14, R9, 0x3, 0x181f ;  /* 0x00781f00090e7f89 */ /* 0x00062c00000e0000 */
[----:B------:R3:W-:Y:S01]  /*11180*/  LDGSTS.E.BYPASS.LTC128B.128 [R19+0x5400], desc[UR50][R2.64+0x100], !P3 ;  /* 0x0540010002137fae */ /* 0x0007e2000d901d72 */
[----:B------:R-:W-:-:S03]  /*11190*/  LOP3.LUT P3, RZ, R16, 0x4000, RZ, 0xc0, !PT ;  /* 0x0000400010ff7812 */ /* 0x000fc6000786c0ff */
[----:B------:R3:W-:Y:S04]  /*111a0*/  LDGSTS.E.BYPASS.LTC128B.128 [R19+0x7400], desc[UR50][R2.64+0x180], !P6 ;  /* 0x0740018002137fae */ /* 0x0007e8000f101d72 */
[----:B------:R3:W-:Y:S04]  /*111b0*/  LDGSTS.E.BYPASS.LTC128B.128 [R19+0x9400], desc[UR50][R2.64+0x200], !P5 ;  /* 0x0940020002137fae */ /* 0x0007e8000e901d72 */
[----:B------:R3:W-:Y:S04]  /*111c0*/  LDGSTS.E.BYPASS.LTC128B.128 [R19+0xb400], desc[UR50][R2.64+0x280], !P4 ;  /* 0x0b40028002137fae */ /* 0x0007e8000e101d72 */
[----:B------:R3:W-:Y:S04]  /*111d0*/  LDGSTS.E.BYPASS.LTC128B.128 [R19+0xd400], desc[UR50][R2.64+0x300], P0 ;  /* 0x0d40030002137fae */ /* 0x0007e80008101d72 */
[----:B0-----:R3:W-:Y:S02]  /*111e0*/  LDGSTS.E.BYPASS.LTC128B.128 [R19+0xf400], desc[UR50][R2.64+0x380], P1 ;  /* 0x0f40038002137fae */ /* 0x0017e40008901d72 */
.L_x_3747:
[----:B------:R-:W-:Y:S02]  /*111f0*/  LOP3.LUT R16, R16, 0xffff7fff, RZ, 0xc0, !PT ;  /* 0xffff7fff10107812 */ /* 0x000fe400078ec0ff */
[----:B---3--:R-:W-:Y:S02]  /*11200*/  IADD3 R2, P2, R14, R0, RZ ;  /* 0x000000000e027210 */ /* 0x008fe40007f5e0ff */
[----:B------:R-:W-:-:S03]  /*11210*/  @P1 LOP3.LUT R16, R16, 0x8000, RZ, 0xfc, !PT ;  /* 0x0000800010101812 */ /* 0x000fc600078efcff */
[----:B------:R-:W-:Y:S01]  /*11220*/  IMAD.X R3, RZ, RZ, R10, P2 ;  /* 0x000000ffff037224 */ /* 0x000fe200010e060a */
[C---:B------:R-:W-:Y:S02]  /*11230*/  LOP3.LUT P1, RZ, R16.reuse, 0x80, RZ, 0xc0, !PT ;  /* 0x0000008010ff7812 */ /* 0x040fe4000782c0ff */
[----:B------:R-:W-:-:S04]  /*11240*/  LOP3.LUT R16, R16, 0xffffbfff, RZ, 0xc0, !PT ;  /* 0xffffbfff10107812 */ /* 0x000fc800078ec0ff */
[----:B------:R-:W-:-:S04]  /*11250*/  @P3 LOP3.LUT R16, R16, 0x4000, RZ, 0xfc, !PT ;  /* 0x0000400010103812 */ /* 0x000fc800078efcff */
[C---:B------:R-:W-:Y:S02]  /*11260*/  LOP3.LUT P3, RZ, R16.reuse, 0x40, RZ, 0xc0, !PT ;  /* 0x0000004010ff7812 */ /* 0x040fe4000786c0ff */
[C---:B------:R-:W-:Y:S01]  /*11270*/  LOP3.LUT P2, RZ, R16.reuse, 0x20, RZ, 0xc0, !PT ;  /* 0x0000002010ff7812 */ /* 0x040fe2000784c0ff */
[----:B------:R-:W-:Y:S01]  /*11280*/  @!PT LDS RZ, [RZ] ;  /* 0x00000000fffff984 */ /* 0x000fe20000000800 */
[----:B------:R-:W-:Y:S01]  /*11290*/  @!PT LDS RZ, [RZ] ;  /* 0x00000000fffff984 */ /* 0x000fe20000000800 */
[----:B------:R-:W-:Y:S01]  /*112a0*/  @!PT LDS RZ, [RZ] ;  /* 0x00000000fffff984 */ /* 0x000fe20000000800 */
[----:B------:R0:W-:Y:S01]  /*112b0*/  LDGSTS.E.BYPASS.LTC128B.128 [R19+0x1c00], desc[UR50][R2.64], !P1 ;  /* 0x01c0000002137fae */ /* 0x0001e2000c901d72 */
[C---:B------:R-:W-:Y:S02]  /*112c0*/  LOP3.LUT P6, RZ, R16.reuse, 0x10, RZ, 0xc0, !PT ;  /* 0x0000001010ff7812 */ /* 0x040fe400078cc0ff */
[----:B------:R-:W-:-:S07]  /*112d0*/  LOP3.LUT P1, RZ, R16, 0x8000, RZ, 0xc0, !PT ;  /* 0x0000800010ff7812 */ /* 0x000fce000782c0ff */
[----:B------:R0:W-:Y:S01]  /*112e0*/  LDGSTS.E.BYPASS.LTC128B.128 [R19+0x3c00], desc[UR50][R2.64+0x80], !P3 ;  /* 0x03c0008002137fae */ /* 0x0001e2000d901d72 */
[----:B------:R-:W-:-:S03]  /*112f0*/  LOP3.LUT P3, RZ, R16, 0x4000, RZ, 0xc0, !PT ;  /* 0x0000400010ff7812 */ /* 0x000fc6000786c0ff */
        /* <DEDUP_REMOVED lines=8> */
.L_x_3659:
[----:B------:R-:W-:Y:S02]  /*11380*/  PLOP3.LUT P1, PT, P1, P0, PT, 0xa2, 0x0 ;  /* 0x000000000000781c */ /* 0x000fe40000f21472 */
[----:B------:R-:W-:-:S08]  /*11390*/  @P0 R2UR P1, UR4, R6 ;  /* 0x00000000060402ca */ /* 0x000fd00000020000 */
[----:B------:R-:W-:-:S05]  /*113a0*/  @P0 PLOP3.LUT P0, PT, P1, PT, PT, 0x80, 0x0 ;  /* 0x000000000000081c */ /* 0x000fca0000f0f070 */
[----:B------:R-:W-:Y:S01]  /*113b0*/  @!P1 SYNCS.ARRIVE.TRANS64.RED.A0T1 RZ, [UR4+0x28c50], RZ ;  /* 0x028c50ffffff99a7 */ /* 0x000fe20008200404 */
[----:B------:R-:W-:Y:S07]  /*113c0*/  @!P1 ARRIVES.LDGSTSBAR.64.TRANSCNT [UR4+0x28c50] ;  /* 0x028c5000ff0099b0 */ /* 0x000fee0008000a84 */
[----:B------:R-:W-:Y:S05]  /*113d0*/  @P0 BRA.U.ANY `(.L_x_3659) ;  /* 0xfffffffd00e80947 */ /* 0x000fea000393ffff */
[----:B------:R-:W-:Y:S01]  /*113e0*/  NOP ;  /* 0x0000000000007918 */ /* 0x000fe20000000000 */
[----:B0-----:R-:W-:-:S05]  /*113f0*/  IMAD.U32 R2, RZ, RZ, UR36 ;  /* 0x00000024ff027e24 */ /* 0x001fca000f8e00ff */
[----:B------:R-:W-:-:S13]  /*11400*/  ISETP.NE.AND P2, PT, R2, 0x3, PT ;  /* 0x000000030200780c */ /* 0x000fda0003f45270 */
[----:B------:R-:W-:Y:S05]  /*11410*/  @!P2 BRA `(.L_x_3660) ;  /* 0x000000000004a947 */ /* 0x000fea0003800000 */
[----:B------:R-:W-:Y:S01]  /*11420*/  BPT.TRAP 0x1 ;  /* 0x000000040000795c */ /* 0x000fe20000300000 */
.L_x_3660:
[----:B------:R3:W-:Y:S01]  /*11430*/  SYNCS.ARRIVE.TRANS64.A1T0 RZ, [R6+URZ+0x28c50], RZ ;  /* 0x028c50ff06ff79a7 */ /* 0x0007e2000810003f */
[----:B------:R-:W-:Y:S05]  /*11440*/  @P3 BRA `(.L_x_3661) ;  /* 0xfffffff000643947 */ /* 0x000fea000383ffff */
.L_x_3648:
[----:B------:R-:W-:Y:S05]  /*11450*/  BSYNC B0 ;  /* 0x0000000000007941 */ /* 0x000fea0003800000 */
.L_x_3647:
[----:B------:R-:W4:Y:S01]  /*11460*/  S2R R2, SR_TID.X ;  /* 0x0000000000027919 */ /* 0x000f220000002100 */
[----:B------:R-:W-:Y:S01]  /*11470*/  VIADD R18, R18, 0x1 ;  /* 0x0000000112127836 */ /* 0x000fe20000000000 */
[----:B------:R-:W-:Y:S04]  /*11480*/  BSSY B0, `(.L_x_3662) ;  /* 0x0000013000007945 */ /* 0x000fe80003800000 */
[----:B------:R-:W-:-:S04]  /*11490*/  ISETP.NE.AND P0, PT, R18, 0x2, PT ;  /* 0x000000021200780c */ /* 0x000fc80003f05270 */
[----:B------:R-:W-:-:S04]  /*114a0*/  SEL R3, RZ, 0x1, P0 ;  /* 0x00000001ff037807 */ /* 0x000fc80000000000 */
[----:B------:R-:W-:Y:S02]  /*114b0*/  LOP3.LUT R22, R22, R3, RZ, 0x3c, !PT ;  /* 0x0000000316167212 */ /* 0x000fe400078e3cff */
[----:B----4-:R-:W-:-:S04]  /*114c0*/  LOP3.LUT R2, R2, 0x7f, RZ, 0xc0, !PT ;  /* 0x0000007f02027812 */ /* 0x010fc800078ec0ff */
[----:B------:R-:W-:-:S13]  /*114d0*/  ISETP.NE.AND P1, PT, R2, RZ, PT ;  /* 0x000000ff0200720c */ /* 0x000fda0003f25270 */
[----:B------:R-:W-:Y:S05]  /*114e0*/  @P1 BRA `(.L_x_3663) ;  /* 0x0000000000301947 */ /* 0x000fea0003800000 */
[----:B------:R-:W4:Y:S01]  /*114f0*/  S2R R5, SR_LANEID ;  /* 0x0000000000057919 */ /* 0x000f220000000000 */
[----:B------:R-:W-:Y:S01]  /*11500*/  VOTEU.ANY UR4, UPT, PT ;  /* 0x0000000000047886 */ /* 0x000fe200038e0100 */
[----:B------:R-:W5:Y:S01]  /*11510*/  LDC.64 R2, c[0x0][0xc60] ;  /* 0x00031800ff027b82 */ /* 0x000f620000000a00 */
[----:B------:R-:W4:Y:S02]  /*11520*/  FLO.U32 R0, UR4 ;  /* 0x0000000400007d00 */ /* 0x000f2400080e0000 */
[----:B----4-:R-:W-:-:S06]  /*11530*/  ISETP.EQ.U32.AND P1, PT, R0, R5, PT ;  /* 0x000000050000720c */ /* 0x010fcc0003f22070 */
[----:B------:R-:W5:Y:S07]  /*11540*/  POPC R5, UR4 ;  /* 0x0000000400057d09 */ /* 0x000f6e0008000000 */
[----:B-----5:R-:W4:Y:S01]  /*11550*/  @P1 ATOMG.E.ADD.STRONG.GPU PT, R3, desc[UR50][R2.64], R5 ;  /* 0x00000005020319a8 */ /* 0x020f2200081ee1f2 */
[----:B0-----:R-:W0:Y:S02]  /*11560*/  S2R R4, SR_LTMASK ;  /* 0x0000000000047919 */ /* 0x001e240000003900 */
[----:B0-----:R-:W-:-:S04]  /*11570*/  LOP3.LUT R4, R4, UR4, RZ, 0xc0, !PT ;  /* 0x0000000404047c12 */ /* 0x001fc8000f8ec0ff */
[----:B------:R-:W0:Y:S01]  /*11580*/  POPC R7, R4 ;  /* 0x0000000400077309 */ /* 0x000e220000000000 */
[----:B----4-:R-:W0:Y:S02]  /*11590*/  SHFL.IDX PT, R0, R3, R0, 0x1f ;  /* 0x00001f0003007589 */ /* 0x010e2400000e0000 */
[----:B0-----:R-:W-:-:S07]  /*115a0*/  IADD3 R24, R0, UR38, R7 ;  /* 0x0000002600187c10 */ /* 0x001fce000fffe007 */
.L_x_3663:
[----:B------:R-:W-:Y:S05]  /*115b0*/  BSYNC B0 ;  /* 0x0000000000007941 */ /* 0x000fea0003800000 */
.L_x_3662:
[----:B------:R-:W-:-:S07]  /*115c0*/  SEL R18, R18, RZ, P0 ;  /* 0x000000ff12127207 */ /* 0x000fce0000000000 */
.L_x_3622:
[----:B------:R-:W-:Y:S05]  /*115d0*/  BSYNC B7 ;  /* 0x0000000000077941 */ /* 0x000fea0003800000 */
.L_x_3620:
[----:B------:R-:W-:-:S13]  /*115e0*/  LOP3.LUT P0, RZ, R16, 0x2000, RZ, 0xc0, !PT ;  /* 0x0000200010ff7812 */ /* 0x000fda000780c0ff */
[----:B------:R-:W-:Y:S05]  /*115f0*/  @!P0 BRA `(.L_x_3664) ;  /* 0x0000000000248947 */ /* 0x000fea0003800000 */
[----:B------:R-:W-:Y:S05]  /*11600*/  WARPSYNC.ALL ;  /* 0x0000000000007948 */ /* 0x000fea0003800000 */
[----:B------:R-:W4:Y:S08]  /*11610*/  S2UR UR5, SR_CgaCtaId ;  /* 0x00000000000579c3 */ /* 0x000f300000008800 */
[----:B------:R-:W-:Y:S06]  /*11620*/  BAR.SYNC.DEFER_BLOCKING 0x5, 0x180 ;  /* 0x0146000000007b1d */ /* 0x000fec0000010000 */
[----:B------:R-:W-:-:S02]  /*11630*/  UMOV UR4, 0x400 ;  /* 0x0000040000047882 */ /* 0x000fc40000000000 */
[----:B----4-:R-:W-:-:S06]  /*11640*/  ULEA UR4, UR5, UR4, 0x18 ;  /* 0x0000000405047291 */ /* 0x010fcc000f8ec03f */
[----:B------:R-:W-:-:S05]  /*11650*/  IMAD.U32 R17, RZ, RZ, UR4 ;  /* 0x00000004ff117e24 */ /* 0x000fca000f8e00ff */
[----:B------:R4:W0:Y:S01]  /*11660*/  LDS.128 R24, [R17+0x28cd0] ;  /* 0x028cd00011187984 */ /* 0x0008220000000c00 */
[----:B------:R-:W-:Y:S06]  /*11670*/  BAR.ARV 0x4, 0x180 ;  /* 0x0106000000007b1d */ /* 0x000fec0000002000 */
[----:B------:R-:W-:Y:S05]  /*11680*/  BRA `(.L_x_3665) ;  /* 0x0000000800d07947 */ /* 0x000fea0003800000 */
.L_x_3664:
[----:B------:R-:W4:Y:S01]  /*11690*/  S2R R9, SR_TID.X ;  /* 0x0000000000097919 */ /* 0x000f220000002100 */
[----:B------:R-:W-:Y:S01]  /*116a0*/  UMOV UR4, 0xffffffff ;  /* 0xffffffff00047882 */ /* 0x000fe20000000000 */
[----:B----4-:R-:W-:-:S04]  /*116b0*/  LOP3.LUT R9, R9, 0x1f, RZ, 0xc0, !PT ;  /* 0x0000001f09097812 */ /* 0x010fc800078ec0ff */
[----:B------:R-:W-:Y:S01]  /*116c0*/  ISETP.NE.AND P0, PT, R9, 0x1f, PT ;  /* 0x0000001f0900780c */ /* 0x000fe20003f05270 */
[----:B------:R-:W-:-:S12]  /*116d0*/  BRA.DIV UR4, `(.L_x_3666) ;  /* 0x0000003204a47947 */ /* 0x000fd8000b800000 */
[----:B------:R-:W-:Y:S01]  /*116e0*/  IMAD.IADD R7, R27, 0x1, R9 ;  /* 0x000000011b077824 */ /* 0x000fe200078e0209 */
[----:B------:R-:W-:-:S04]  /*116f0*/  ULDC UR4, c[0x0][0xc3c] ;  /* 0x00030f0000047ab9 */ /* 0x000fc80000000800 */
[----:B------:R-:W-:-:S13]  /*11700*/  ISETP.GE.OR P1, PT, R7, UR4, !P0 ;  /* 0x0000000407007c0c */ /* 0x000fda000c726670 */
[----:B------:R-:W4:Y:S08]  /*11710*/  @!P1 LDC.64 R2, c[0x0][0xc80] ;  /* 0x00032000ff029b82 */ /* 0x000f300000000a00 */
[----:B0-----:R-:W0:Y:S01]  /*11720*/  @!P1 LDC.64 R4, c[0x0][0xc78] ;  /* 0x00031e00ff049b82 */ /* 0x001e220000000a00 */
[----:B----4-:R-:W-:-:S05]  /*11730*/  @!P1 IMAD.WIDE R2, R7, 0x4, R2 ;  /* 0x0000000407029825 */ /* 0x010fca00078e0202 */
[----:B------:R0:W4:Y:S02]  /*11740*/  @!P1 LDG.E R8, desc[UR50][R2.64] ;  /* 0x0000003202089981 */ /* 0x000124000c1e1900 */
[----:B0-----:R-:W-:-:S05]  /*11750*/  @!P1 IMAD.WIDE R2, R7, 0x4, R4 ;  /* 0x0000000407029825 */ /* 0x001fca00078e0204 */
[----:B------:R-:W5:Y:S01]  /*11760*/  @!P1 LDG.E R5, desc[UR50][R2.64] ;  /* 0x0000003202059981 */ /* 0x000f62000c1e1900 */
[----:B------:R-:W-:Y:S01]  /*11770*/  IMAD.MOV.U32 R7, RZ, RZ, RZ ;  /* 0x000000ffff077224 */ /* 0x000fe200078e00ff */
[C---:B------:R-:W-:Y:S01]  /*11780*/  ISETP.GE.U32.AND P2, PT, R9.reuse, 0x2, PT ;  /* 0x000000020900780c */ /* 0x040fe20003f46070 */
[----:B------:R-:W-:Y:S01]  /*11790*/  IMAD.MOV.U32 R4, RZ, RZ, RZ ;  /* 0x000000ffff047224 */ /* 0x000fe200078e00ff */
[C---:B------:R-:W-:Y:S01]  /*117a0*/  ISETP.GE.U32.AND P3, PT, R9.reuse, 0x4, PT ;  /* 0x000000040900780c */ /* 0x040fe20003f66070 */
[----:B------:R-:W-:Y:S01]  /*117b0*/  SHFL.IDX PT, R0, R24, RZ, 0x1f ;  /* 0x00001fff18007589 */ /* 0x000fe200000e0000 */
[C---:B------:R-:W-:Y:S02]  /*117c0*/  ISETP.GE.U32.AND P4, PT, R9.reuse, 0x8, PT ;  /* 0x000000080900780c */ /* 0x040fe40003f86070 */
[----:B------:R-:W-:Y:S01]  /*117d0*/  ISETP.GE.U32.AND P5, PT, R9, 0x10, PT ;  /* 0x000000100900780c */ /* 0x000fe20003fa6070 */
[----:B--23--:R0:W-:Y:S02]  /*117e0*/  SHFL.IDX PT, R6, R24, 0x1, 0x1f ;  /* 0x00201f0018067f89 */ /* 0x00c1e400000e0000 */
[----:B0-----:R-:W-:-:S02]  /*117f0*/  IMAD.MOV.U32 R24, RZ, RZ, RZ ;  /* 0x000000ffff187224 */ /* 0x001fc400078e00ff */
[----:B----4-:R-:W-:Y:S02]  /*11800*/  @!P1 IMAD.MOV.U32 R7, RZ, RZ, R8 ;  /* 0x000000ffff079224 */ /* 0x010fe400078e0008 */
[----:B-----5:R-:W-:Y:S01]  /*11810*/  @!P1 IMAD.MOV.U32 R4, RZ, RZ, R5 ;  /* 0x000000ffff049224 */ /* 0x020fe200078e0005 */
        /* <DEDUP_REMOVED lines=17> */
[----:B------:R0:W2:Y:S02]  /*11930*/  SHFL.IDX PT, R14, R3, 0x1f, 0x1f ;  /* 0x03e01f00030e7f89 */ /* 0x0000a400000e0000 */
.L_x_3757:
[----:B------:R-:W-:Y:S02]  /*11940*/  ULDC UR4, c[0x0][0xc38] ;  /* 0x00030e0000047ab9 */ /* 0x000fe40000000800 */
[----:B------:R-:W-:-:S04]  /*11950*/  IMAD.U32 R5, RZ, RZ, UR4 ;  /* 0x00000004ff057e24 */ /* 0x000fc8000f8e00ff */
[----:B--2---:R-:W-:-:S04]  /*11960*/  IMAD R9, R14, R5, RZ ;  /* 0x000000050e097224 */ /* 0x004fc800078e02ff */
[----:B------:R-:W-:-:S05]  /*11970*/  IMAD.IADD R6, R6, 0x1, R9 ;  /* 0x0000000106067824 */ /* 0x000fca00078e0209 */
[----:B------:R-:W-:-:S13]  /*11980*/  ISETP.GT.AND P6, PT, R6, R0, PT ;  /* 0x000000000600720c */ /* 0x000fda0003fc4270 */
[----:B------:R-:W-:Y:S05]  /*11990*/  @P6 BRA `(.L_x_3667) ;  /* 0x0000000000a46947 */ /* 0x000fea0003800000 */
.L_x_3670:
[----:B------:R-:W2:Y:S01]  /*119a0*/  LDC R2, c[0x0][0xc3c] ;  /* 0x00030f00ff027b82 */ /* 0x000ea20000000800 */
[----:B------:R-:W-:-:S05]  /*119b0*/  VIADD R27, R27, 0x1f ;  /* 0x0000001f1b1b7836 */ /* 0x000fca0000000000 */
[----:B--2---:R-:W-:-:S13]  /*119c0*/  ISETP.GE.AND P6, PT, R27, R2, PT ;  /* 0x000000021b00720c */ /* 0x004fda0003fc6270 */
[----:B------:R-:W-:Y:S05]  /*119d0*/  @P6 BRA `(.L_x_3668) ;  /* 0x0000000400b86947 */ /* 0x000fea0003800000 */
[----:B0-----:R-:W0:Y:S01]  /*119e0*/  S2R R3, SR_TID.X ;  /* 0x0000000000037919 */ /* 0x001e220000002100 */
[----:B------:R-:W-:Y:S01]  /*119f0*/  IMAD.MOV.U32 R7, RZ, RZ, RZ ;  /* 0x000000ffff077224 */ /* 0x000fe200078e00ff */
[----:B0-----:R-:W-:-:S05]  /*11a00*/  LOP3.LUT R3, R3, 0x1f, RZ, 0xc0, !PT ;  /* 0x0000001f03037812 */ /* 0x001fca00078ec0ff */
[----:B------:R-:W-:-:S05]  /*11a10*/  IMAD.IADD R9, R27, 0x1, R3 ;  /* 0x000000011b097824 */ /* 0x000fca00078e0203 */
[----:B------:R-:W-:-:S13]  /*11a20*/  ISETP.GE.OR P6, PT, R9, R2, !P0 ;  /* 0x000000020900720c */ /* 0x000fda00047c6670 */
[----:B------:R-:W0:Y:S08]  /*11a30*/  @!P6 LDC.64 R2, c[0x0][0xc80] ;  /* 0x00032000ff02eb82 */ /* 0x000e300000000a00 */
[----:B------:R-:W2:Y:S01]  /*11a40*/  @!P6 LDC.64 R4, c[0x0][0xc78] ;  /* 0x00031e00ff04eb82 */ /* 0x000ea20000000a00 */
[----:B0-----:R-:W-:-:S05]  /*11a50*/  @!P6 IMAD.WIDE R2, R9, 0x4, R2 ;  /* 0x000000040902e825 */ /* 0x001fca00078e0202 */
[----:B------:R2:W3:Y:S02]  /*11a60*/  @!P6 LDG.E R7, desc[UR50][R2.64] ;  /* 0x000000320207e981 */ /* 0x0004e4000c1e1900 */
[----:B--2---:R-:W-:-:S04]  /*11a70*/  @!P6 IMAD.WIDE R2, R9, 0x4, R4 ;  /* 0x000000040902e825 */ /* 0x004fc800078e0204 */
[----:B------:R-:W-:-:S06]  /*11a80*/  IMAD.MOV.U32 R4, RZ, RZ, RZ ;  /* 0x000000ffff047224 */ /* 0x000fcc00078e00ff */
[----:B------:R-:W3:Y:S01]  /*11a90*/  @!P6 LDG.E R4, desc[UR50][R2.64] ;  /* 0x000000320204e981 */ /* 0x000ee2000c1e1900 */
[----:B------:R-:W-:Y:S01]  /*11aa0*/  UMOV UR4, 0xffffffff ;  /* 0xffffffff00047882 */ /* 0x000fe20000000000 */
[----:B---3--:R-:W-:Y:S02]  /*11ab0*/  IMAD R13, R4, R7, RZ ;  /* 0x00000007040d7224 */ /* 0x008fe400078e02ff */
        /* <DEDUP_REMOVED lines=17> */
.L_x_3765:
[----:B------:R-:W-:Y:S02]  /*11bd0*/  ULDC UR4, c[0x0][0xc38] ;  /* 0x00030e0000047ab9 */ /* 0x000fe40000000800 */
[----:B------:R-:W-:-:S04]  /*11be0*/  IMAD.U32 R5, RZ, RZ, UR4 ;  /* 0x00000004ff057e24 */ /* 0x000fc8000f8e00ff */
[----:B--2---:R-:W-:-:S04]  /*11bf0*/  IMAD R9, R14, R5, RZ ;  /* 0x000000050e097224 */ /* 0x004fc800078e02ff */
[----:B------:R-:W-:-:S05]  /*11c00*/  IMAD.IADD R6, R9, 0x1, R6 ;  /* 0x0000000109067824 */ /* 0x000fca00078e0206 */
[----:B------:R-:W-:-:S13]  /*11c10*/  ISETP.GT.AND P6, PT, R6, R0, PT ;  /* 0x000000000600720c */ /* 0x000fda0003fc4270 */
[----:B------:R-:W-:Y:S05]  /*11c20*/  @!P6 BRA `(.L_x_3670) ;  /* 0xfffffffc005ce947 */ /* 0x000fea000383ffff */
.L_x_3667:
[----:B------:R-:W-:Y:S01]  /*11c30*/  IMAD.IADD R2, R6, 0x1, -R9 ;  /* 0x0000000106027824 */ /* 0x000fe200078e0a09 */
[----:B------:R-:W-:-:S03]  /*11c40*/  UMOV UR4, 0xffffffff ;  /* 0xffffffff00047882 */ /* 0x000fc60000000000 */
[----:B------:R-:W-:-:S05]  /*11c50*/  IMAD R9, R3, R5, R2 ;  /* 0x0000000503097224 */ /* 0x000fca00078e0202 */
[----:B------:R-:W-:Y:S01]  /*11c60*/  ISETP.GT.AND P6, PT, R9, R0, PT ;  /* 0x000000000900720c */ /* 0x000fe20003fc4270 */
[----:B------:R-:W-:-:S12]  /*11c70*/  BRA.DIV UR4, `(.L_x_3671) ;  /* 0x0000003604307947 */ /* 0x000fd8000b800000 */
[----:B------:R-:W-:-:S04]  /*11c80*/  VOTE.ANY R8, PT, !P6 ;  /* 0x0000000000087806 */ /* 0x000fc800070e0100 */
[----:B------:R-:W2:Y:S02]  /*11c90*/  POPC R6, R8 ;  /* 0x0000000800067309 */ /* 0x000ea40000000000 */
[----:B--2---:R2:W3:Y:S04]  /*11ca0*/  SHFL.IDX PT, R7, R7, R6, 0x1f ;  /* 0x00001f0607077589 */ /* 0x0044e800000e0000 */
[----:B------:R2:W4:Y:S02]  /*11cb0*/  SHFL.IDX PT, R4, R4, R6, 0x1f ;  /* 0x00001f0604047589 */ /* 0x00052400000e0000 */
.L_x_3770:
[----:B------:R-:W-:-:S13]  /*11cc0*/  ISETP.NE.AND P0, PT, R8, RZ, PT ;  /* 0x000000ff0800720c */ /* 0x000fda0003f05270 */
[----:B------:R-:W-:Y:S05]  /*11cd0*/  @!P0 BRA `(.L_x_3672) ;  /* 0x0000000000108947 */ /* 0x000fea0003800000 */
[----:B------:R-:W-:Y:S01]  /*11ce0*/  UMOV UR4, 0xffffffff ;  /* 0xffffffff00047882 */ /* 0x000fe20000000000 */
[----:B------:R-:W-:Y:S02]  /*11cf0*/  VIADD R12, R6, 0xffffffff ;  /* 0xffffffff060c7836 */ /* 0x000fe40000000000 */
[----:B------:R-:W-:Y:S05]  /*11d00*/  BRA.DIV UR4, `(.L_x_3673) ;  /* 0x0000003604687947 */ /* 0x000fea000b800000 */
[----:B------:R0:W0:Y:S02]  /*11d10*/  SHFL.IDX PT, R24, R3, R12, 0x1f ;  /* 0x00001f0c03187589 */ /* 0x00002400000e0000 */
.L_x_3672:
[----:B---3--:R-:W-:Y:S01]  /*11d20*/  IABS R8, R7 ;  /* 0x0000000700087213 */ /* 0x008fe20000000000 */
[----:B0-----:R-:W-:Y:S01]  /*11d30*/  IMAD R24, R24, R5, R2 ;  /* 0x0000000518187224 */ /* 0x001fe200078e0202 */
[----:B----4-:R-:W-:Y:S01]  /*11d40*/  IABS R5, R4 ;  /* 0x0000000400057213 */ /* 0x010fe20000000000 */
[----:B------:R-:W-:Y:S01]  /*11d50*/  IMAD.MOV.U32 R2, RZ, RZ, RZ ;  /* 0x000000ffff027224 */ /* 0x000fe200078e00ff */
[----:B------:R-:W0:Y:S01]  /*11d60*/  I2F.RP R9, R8 ;  /* 0x0000000800097306 */ /* 0x000e220000209400 */
[----:B------:R-:W-:Y:S02]  /*11d70*/  IMAD.IADD R0, R0, 0x1, -R24 ;  /* 0x0000000100007824 */ /* 0x000fe400078e0a18 */
[----:B------:R-:W-:-:S05]  /*11d80*/  IMAD.IADD R27, R6, 0x1, R27 ;  /* 0x00000001061b7824 */ /* 0x000fca00078e021b */
[----:B------:R-:W3:Y:S08]  /*11d90*/  I2F.RP R10, R5 ;  /* 0x00000005000a7306 */ /* 0x000ef00000209400 */
[----:B0-----:R-:W0:Y:S08]  /*11da0*/  MUFU.RCP R9, R9 ;  /* 0x0000000900097308 */ /* 0x001e300000001000 */
[----:B---3--:R-:W-:Y:S01]  /*11db0*/  MUFU.RCP R10, R10 ;  /* 0x0000000a000a7308 */ /* 0x008fe20000001000 */
[----:B0-----:R-:W-:-:S07]  /*11dc0*/  VIADD R3, R9, 0xffffffe ;  /* 0x0ffffffe09037836 */ /* 0x001fce0000000000 */
[----:B------:R-:W0:Y:S02]  /*11dd0*/  F2I.FTZ.U32.TRUNC.NTZ R3, R3 ;  /* 0x0000000300037305 */ /* 0x000e24000021f000 */
[----:B0-----:R-:W-:-:S04]  /*11de0*/  IMAD.MOV R11, RZ, RZ, -R3 ;  /* 0x000000ffff0b7224 */ /* 0x001fc800078e0a03 */
        /* <DEDUP_REMOVED lines=45> */
.L_x_3668:
[----:B------:R-:W-:Y:S01]  /*120c0*/  UMOV UR4, URZ ;  /* 0x0000003f00047c82 */ /* 0x000fe20008000000 */
[----:B------:R-:W-:Y:S01]  /*120d0*/  UMOV UR5, URZ ;  /* 0x0000003f00057c82 */ /* 0x000fe20008000000 */
[----:B------:R-:W-:Y:S01]  /*120e0*/  ULDC UR6, c[0x0][0xc3c] ;  /* 0x00030f0000067ab9 */ /* 0x000fe20000000800 */
[----:B------:R-:W-:Y:S02]  /*120f0*/  IMAD.MOV.U32 R24, RZ, RZ, R0 ;  /* 0x000000ffff187224 */ /* 0x000fe400078e0000 */
[----:B------:R-:W-:Y:S02]  /*12100*/  IMAD.U32 R25, RZ, RZ, UR4 ;  /* 0x00000004ff197e24 */ /* 0x000fe4000f8e00ff */
[----:B------:R-:W-:Y:S02]  /*12110*/  IMAD.U32 R26, RZ, RZ, UR5 ;  /* 0x00000005ff1a7e24 */ /* 0x000fe4000f8e00ff */
[----:B------:R-:W-:-:S07]  /*12120*/  IMAD.U32 R27, RZ, RZ, UR6 ;  /* 0x00000006ff1b7e24 */ /* 0x000fce000f8e00ff */
.L_x_3674:
[----:B------:R-:W3:Y:S01]  /*12130*/  S2R R0, SR_TID.X ;  /* 0x0000000000007919 */ /* 0x000ee20000002100 */
[----:B------:R-:W-:Y:S05]  /*12140*/  WARPSYNC.ALL ;  /* 0x0000000000007948 */ /* 0x000fea0003800000 */
[----:B------:R-:W-:Y:S01]  /*12150*/  BAR.SYNC.DEFER_BLOCKING 0x4, 0x180 ;  /* 0x0106000000007b1d */ /* 0x000fe20000010000 */
[----:B---3--:R-:W-:-:S04]  /*12160*/  LOP3.LUT R0, R0, 0x1f, RZ, 0xc0, !PT ;  /* 0x0000001f00007812 */ /* 0x008fc800078ec0ff */
[----:B------:R-:W-:-:S13]  /*12170*/  ISETP.NE.AND P0, PT, R0, RZ, PT ;  /* 0x000000ff0000720c */ /* 0x000fda0003f05270 */
[----:B0-----:R-:W0:Y:S01]  /*12180*/  @!P0 S2R R3, SR_CgaCtaId ;  /* 0x0000000000038919 */ /* 0x001e220000008800 */
[----:B------:R-:W-:-:S04]  /*12190*/  @!P0 MOV R0, 0x400 ;  /* 0x0000040000008802 */ /* 0x000fc80000000f00 */
[----:B0-----:R-:W-:-:S05]  /*121a0*/  @!P0 LEA R17, R3, R0, 0x18 ;  /* 0x0000000003118211 */ /* 0x001fca00078ec0ff */
[----:B------:R0:W-:Y:S01]  /*121b0*/  @!P0 STS.128 [R17+0x28cd0], R24 ;  /* 0x028cd01811008388 */ /* 0x0001e20000000c00 */
[----:B------:R-:W-:Y:S06]  /*121c0*/  BAR.ARV 0x5, 0x180 ;  /* 0x0146000000007b1d */ /* 0x000fec0000002000 */
.L_x_3665:
[----:B------:R-:W-:Y:S02]  /*121d0*/  ULDC UR4, c[0x0][0xc3c] ;  /* 0x00030f0000047ab9 */ /* 0x000fe40000000800 */
[----:B0-----:R-:W-:-:S13]  /*121e0*/  ISETP.GE.AND P0, PT, R27, UR4, PT ;  /* 0x000000041b007c0c */ /* 0x001fda000bf06270 */
[----:B------:R-:W-:Y:S05]  /*121f0*/  @!P0 BRA `(.L_x_3675) ;  /* 0xffffffb400bc8947 */ /* 0x000fea000383ffff */
[----:B------:R-:W-:Y:S05]  /*12200*/  BSYNC B8 ;  /* 0x0000000000087941 */ /* 0x000fea0003800000 */
.L_x_3614:
[----:B------:R-:W5:Y:S01]  /*12210*/  LDL.LU R0, [R1+0x24] ;  /* 0x0000240001007983 */ /* 0x000f620000300800 */
[----:B------:R-:W-:Y:S01]  /*12220*/  BSSY B0, `(.L_x_3676) ;  /* 0x000000b000007945 */ /* 0x000fe20003800000 */
[----:B------:R-:W0:Y:S01]  /*12230*/  S2R R5, SR_CgaCtaId ;  /* 0x0000000000057919 */ /* 0x000e220000008800 */
[----:B-----5:R-:W-:-:S05]  /*12240*/  VIADD R0, R0, 0x1 ;  /* 0x0000000100007836 */ /* 0x020fca0000000000 */
[----:B-1----:R-:W-:-:S04]  /*12250*/  LEA.HI R2, R0, R0, RZ, 0x1 ;  /* 0x0000000000027211 */ /* 0x002fc800078f08ff */
[----:B------:R-:W-:Y:S02]  /*12260*/  LOP3.LUT R3, R2, 0xfffffffe, RZ, 0xc0, !PT ;  /* 0xfffffffe02037812 */ /* 0x000fe400078ec0ff */
[----:B------:R-:W-:-:S03]  /*12270*/  MOV R2, 0x400 ;  /* 0x0000040000027802 */ /* 0x000fc60000000f00 */
[----:B------:R-:W-:Y:S01]  /*12280*/  IMAD.IADD R0, R0, 0x1, -R3 ;  /* 0x0000000100007824 */ /* 0x000fe200078e0a03 */
[----:B0-----:R-:W-:-:S04]  /*12290*/  LEA R7, R5, R2, 0x18 ;  /* 0x0000000205077211 */ /* 0x001fc800078ec0ff */
[----:B------:R-:W-:-:S04]  /*122a0*/  SHF.L.U32 R0, R0, 0x1f, RZ ;  /* 0x0000001f00007819 */ /* 0x000fc800000006ff */
[----:B------:R-:W0:Y:S02]  /*122b0*/  SYNCS.PHASECHK.TRANS64.TRYWAIT P0, [R7+URZ+0x28c20], R0 ;  /* 0x028c2000070075a7 */ /* 0x000e24000800017f */
[----:B0-----:R-:W-:Y:S05]  /*122c0*/  @!P0 BRA `(.L_x_3677) ;  /* 0x0000003000208947 */ /* 0x001fea0003800000 */
.L_x_3773:
[----:B------:R-:W-:Y:S05]  /*122d0*/  BSYNC B0 ;  /* 0x0000000000007941 */ /* 0x000fea0003800000 */
.L_x_3676:
[----:B------:R-:W-:-:S03]  /*122e0*/  UMOV UR4, 0xffffffff ;  /* 0xffffffff00047882 */ /* 0x000fc60000000000 */
[----:B------:R-:W-:Y:S05]  /*122f0*/  BRA.DIV UR4, `(.L_x_3678) ;  /* 0x0000003204287947 */ /* 0x000fea000b800000 */
[----:B0-----:R-:W0:Y:S02]  /*12300*/  S2R R0, SR_TID.X ;  /* 0x0000000000007919 */ /* 0x001e240000002100 */
[----:B0-----:R-:W-:-:S04]  /*12310*/  SHF.R.U32.HI R0, RZ, 0x5, R0 ;  /* 0x00000005ff007819 */ /* 0x001fc80000011600 */
[----:B------:R-:W-:-:S05]  /*12320*/  LOP3.LUT R0, R0, 0x3, RZ, 0xc0, !PT ;  /* 0x0000000300007812 */ /* 0x000fca00078ec0ff */
[----:B------:R0:W1:Y:S02]  /*12330*/  SHFL.IDX PT, R14, R0, RZ, 0x1f ;  /* 0x00001fff000e7589 */ /* 0x00006400000e0000 */
.L_x_3776:
[----:B-1----:R-:W-:Y:S01]  /*12340*/  ISETP.NE.AND P0, PT, R14, RZ, PT ;  /* 0x000000ff0e00720c */ /* 0x002fe20003f05270 */
[----:B------:R-:W-:-:S12]  /*12350*/  BSSY B0, `(.L_x_3679) ;  /* 0x0000024000007945 */ /* 0x000fd80003800000 */
[----:B------:R-:W-:Y:S05]  /*12360*/  @P0 BRA `(.L_x_3680) ;  /* 0x0000000000880947 */ /* 0x000fea0003800000 */
[----:B------:R-:W-:-:S03]  /*12370*/  UMOV UR4, 0xffffffff ;  /* 0xffffffff00047882 */ /* 0x000fc60000000000 */
[----:B------:R-:W-:Y:S05]  /*12380*/  BRA.DIV UR4, `(.L_x_3681) ;  /* 0x0000003204387947 */ /* 0x000fea000b800000 */
[----:B------:R-:W-:-:S13]  /*12390*/  ELECT P6, URZ, PT ;  /* 0x00000000003f782f */ /* 0x000fda00038c0000 */
.L_x_3779:
[----:B------:R-:W-:Y:S05]  /*123a0*/  @!P6 BRA `(.L_x_3680) ;  /* 0x000000000078e947 */ /* 0x000fea0003800000 */
[----:B------:R-:W-:-:S06]  /*123b0*/  ULOP3.LUT UR4, UR37, 0x2, URZ, 0xfc, !UPT ;  /* 0x0000000225047892 */ /* 0x000fcc000f8efc3f */
[----:B0-----:R-:W-:-:S05]  /*123c0*/  IMAD.U32 R0, RZ, RZ, UR4 ;  /* 0x00000004ff007e24 */ /* 0x001fca000f8e00ff */
[----:B------:R-:W-:-:S13]  /*123d0*/  ISETP.NE.AND P0, PT, R0, 0x3, PT ;  /* 0x000000030000780c */ /* 0x000fda0003f05270 */
[----:B------:R-:W-:Y:S05]  /*123e0*/  @!P0 BRA `(.L_x_3682) ;  /* 0x0000000000048947 */ /* 0x000fea0003800000 */
[----:B------:R-:W-:Y:S01]  /*123f0*/  BPT.TRAP 0x1 ;  /* 0x000000040000795c */ /* 0x000fe20000300000 */
.L_x_3682:
[----:B------:R-:W-:Y:S01]  /*12400*/  IMAD R5, R18, 0x8, R7 ;  /* 0x0000000812057824 */ /* 0x000fe200078e0207 */
[----:B------:R-:W-:Y:S01]  /*12410*/  SHF.L.U32 R0, R22, 0x1f, RZ ;  /* 0x0000001f16007819 */ /* 0x000fe200000006ff */
[----:B------:R-:W-:-:S03]  /*12420*/  VIADD R18, R18, 0x1 ;  /* 0x0000000112127836 */ /* 0x000fc60000000000 */
[----:B------:R-:W0:Y:S02]  /*12430*/  SYNCS.PHASECHK.TRANS64.TRYWAIT P1, [R5+URZ+0x28c40], R0 ;  /* 0x028c4000050075a7 */ /* 0x000e24000802017f */
[----:B------:R-:W-:-:S04]  /*12440*/  ISETP.NE.AND P2, PT, R18, 0x2, PT ;  /* 0x000000021200780c */ /* 0x000fc80003f45270 */
[----:B------:R-:W-:Y:S01]  /*12450*/  SEL R3, RZ, 0x1, P2 ;  /* 0x00000001ff037807 */ /* 0x000fe20001000000 */
[----:B0-----:R-:W-:Y:S08]  /*12460*/  @!P1 BRA `(.L_x_3683) ;  /* 0x0000003000209947 */ /* 0x001ff00003800000 */
.L_x_3780:
[----:B------:R-:W-:Y:S02]  /*12470*/  SEL R18, R18, RZ, P2 ;  /* 0x000000ff12127207 */ /* 0x000fe40001000000 */
[----:B------:R-:W-:Y:S01]  /*12480*/  LOP3.LUT R2, R22, R3, RZ, 0x3c, !PT ;  /* 0x0000000316027212 */ /* 0x000fe200078e3cff */
[----:B------:R-:W-:Y:S06]  /*12490*/  @!P0 BRA `(.L_x_3684) ;  /* 0x0000000000048947 */ /* 0x000fec0003800000 */
[----:B------:R-:W-:Y:S01]  /*124a0*/  BPT.TRAP 0x1 ;  /* 0x000000040000795c */ /* 0x000fe20000300000 */
.L_x_3684:
[----:B------:R-:W-:Y:S01]  /*124b0*/  IMAD R3, R18, 0x8, R7 ;  /* 0x0000000812037824 */ /* 0x000fe200078e0207 */
[----:B------:R-:W-:-:S04]  /*124c0*/  SHF.L.U32 R2, R2, 0x1f, RZ ;  /* 0x0000001f02027819 */ /* 0x000fc800000006ff */
[----:B------:R-:W1:Y:S02]  /*124d0*/  SYNCS.PHASECHK.TRANS64.TRYWAIT P1, [R3+URZ+0x28c40], R2 ;  /* 0x028c4002030075a7 */ /* 0x000e64000802017f */
[----:B-1----:R-:W-:Y:S05]  /*124e0*/  @!P1 BRA `(.L_x_3685) ;  /* 0x0000003000149947 */ /* 0x002fea0003800000 */
.L_x_3781:
[----:B------:R-:W-:Y:S05]  /*124f0*/  @!P0 BRA `(.L_x_3686) ;  /* 0x0000000000048947 */ /* 0x000fea0003800000 */
[----:B------:R-:W-:Y:S01]  /*12500*/  BPT.TRAP 0x1 ;  /* 0x000000040000795c */ /* 0x000fe20000300000 */
.L_x_3686:
[----:B------:R-:W5:Y:S02]  /*12510*/  SYNCS.PHASECHK.TRANS64.TRYWAIT P1, [R5+URZ+0x28c60], R0 ;  /* 0x028c6000050075a7 */ /* 0x000f64000802017f */
[----:B-----5:R-:W-:Y:S05]  /*12520*/  @!P1 BRA `(.L_x_3687) ;  /* 0x0000003000189947 */ /* 0x020fea0003800000 */
.L_x_3782:
[----:B------:R-:W-:Y:S05]  /*12530*/  @!P0 BRA `(.L_x_3688) ;  /* 0x0000000000048947 */ /* 0x000fea0003800000 */
[----:B------:R-:W-:Y:S01]  /*12540*/  BPT.TRAP 0x1 ;  /* 0x000000040000795c */ /* 0x000fe20000300000 */
.L_x_3688:
[----:B------:R0:W0:Y:S02]  /*12550*/  SYNCS.PHASECHK.TRANS64.TRYWAIT P0, [R3+URZ+0x28c60], R2 ;  /* 0x028c6002030075a7 */ /* 0x000024000800017f */
[----:B0-----:R-:W-:Y:S05]  /*12560*/  @!P0 NANOSLEEP.SYNCS 0x989680 ;  /* 0x009896800000895d */ /* 0x001fea0003900000 */
[----:B------:R-:W0:Y:S02]  /*12570*/  @!P0 SYNCS.PHASECHK.TRANS64 P0, [R3+URZ+0x28c60], R2 ;  /* 0x028c6002030085a7 */ /* 0x000e24000800007f */
[----:B0-----:R-:W-:Y:S05]  /*12580*/  @!P0 BRA `(.L_x_3688) ;  /* 0xfffffffc00f08947 */ /* 0x001fea000383ffff */
.L_x_3680:
[----:B------:R-:W-:Y:S05]  /*12590*/  BSYNC B0 ;  /* 0x0000000000007941 */ /* 0x000fea0003800000 */
.L_x_3679:
[----:B------:R-:W-:Y:S05]  /*125a0*/  EXIT ;  /* 0x000000000000794d */ /* 0x000fea0003800000 */
.L_x_3557:
[----:B0-----:R-:W-:-:S04]  /*125b0*/  IMAD.U32 R3, RZ, RZ, UR17 ;  /* 0x00000011ff037e24 */ /* 0x001fc8000f8e00ff */
[----:B------:R0:W1:Y:S03]  /*125c0*/  SYNCS.PHASECHK.TRANS64.TRYWAIT P1, [R3+URZ+0x28c50], R0 ;  /* 0x028c5000030075a7 */ /* 0x000066000802017f */
[----:B-1----:R-:W-:Y:S05]  /*125d0*/  @!P1 NANOSLEEP.SYNCS 0x989680 ;  /* 0x009896800000995d */ /* 0x002fea0003900000 */
[----:B------:R-:W1:Y:S02]  /*125e0*/  @!P1 SYNCS.PHASECHK.TRANS64 P1, [R3+URZ+0x28c50], R0 ;  /* 0x028c5000030095a7 */ /* 0x000e64000802007f */
[----:B-1----:R-:W-:Y:S05]  /*125f0*/  @!P1 BRA `(.L_x_3557) ;  /* 0xfffffffc00ec9947 */ /* 0x002fea000383ffff */
[----:B------:R-:W-:Y:S05]  /*12600*/  BRA `(.L_x_3689) ;  /* 0xfffffef800547947 */ /* 0x000fea000383ffff */
.L_x_3563:
[----:B-1----:R-:W-:-:S04]  /*12610*/  IMAD.U32 R3, RZ, RZ, UR6 ;  /* 0x00000006ff037e24 */ /* 0x002fc8000f8e00ff */
[----:B------:R1:W2:Y:S03]  /*12620*/  SYNCS.PHASECHK.TRANS64.TRYWAIT P1, [R3+URZ+0x28c50], R0 ;  /* 0x028c5000030075a7 */ /* 0x0002a6000802017f */
[----:B--2---:R-:W-:Y:S05]  /*12630*/  @!P1 NANOSLEEP.SYNCS 0x989680 ;  /* 0x009896800000995d */ /* 0x004fea0003900000 */
[----:B------:R-:W2:Y:S02]  /*12640*/  @!P1 SYNCS.PHASECHK.TRANS64 P1, [R3+URZ+0x28c50], R0 ;  /* 0x028c5000030095a7 */ /* 0x000ea4000802007f */
[----:B--2---:R-:W-:Y:S05]  /*12650*/  @!P1 BRA `(.L_x_3563) ;  /* 0xfffffffc00ec9947 */ /* 0x004fea000383ffff */
[----:B------:R-:W-:Y:S05]  /*12660*/  BRA `(.L_x_3562) ;  /* 0xffffff0400547947 */ /* 0x000fea000383ffff */
.L_x_3568:
[----:B0-----:R-:W-:-:S04]  /*12670*/  IMAD.U32 R3, RZ, RZ, UR39 ;  /* 0x00000027ff037e24 */ /* 0x001fc8000f8e00ff */
[----:B------:R0:W1:Y:S03]  /*12680*/  SYNCS.PHASECHK.TRANS64.TRYWAIT P1, [R3+URZ+0x28c00], R0 ;  /* 0x028c0000030075a7 */ /* 0x000066000802017f */
[----:B-1----:R-:W-:Y:S05]  /*12690*/  @!P1 NANOSLEEP.SYNCS 0x989680 ;  /* 0x009896800000995d */ /* 0x002fea0003900000 */
[----:B------:R-:W1:Y:S02]  /*126a0*/  @!P1 SYNCS.PHASECHK.TRANS64 P1, [R3+URZ+0x28c00], R0 ;  /* 0x028c0000030095a7 */ /* 0x000e64000802007f */
[----:B-1----:R-:W-:Y:S05]  /*126b0*/  @!P1 BRA `(.L_x_3568) ;  /* 0xfffffffc00ec9947 */ /* 0x002fea000383ffff */
[----:B------:R-:W-:Y:S05]  /*126c0*/  BRA `(.L_x_3690) ;  /* 0xffffff1800747947 */ /* 0x000fea000383ffff */
.L_x_3572:
[----:B--2---:R2:W3:Y:S02]  /*126d0*/  SYNCS.PHASECHK.TRANS64.TRYWAIT P1, [R6+URZ+0x28c30], R9 ;  /* 0x028c3009060075a7 */ /* 0x0044e4000802017f */
[----:B---3--:R-:W-:Y:S05]  /*126e0*/  @!P1 NANOSLEEP.SYNCS 0x989680 ;  /* 0x009896800000995d */ /* 0x008fea0003900000 */
[----:B------:R-:W3:Y:S02]  /*126f0*/  @!P1 SYNCS.PHASECHK.TRANS64 P1, [R6+URZ+0x28c30], R9 ;  /* 0x028c3009060095a7 */ /* 0x000ee4000802007f */
[----:B---3--:R-:W-:Y:S05]  /*12700*/  @!P1 BRA `(.L_x_3572) ;  /* 0xfffffffc00f09947 */ /* 0x008fea000383ffff */
[----:B------:R-:W-:Y:S05]  /*12710*/  BRA `(.L_x_3571) ;  /* 0xffffff1800907947 */ /* 0x000fea000383ffff */
.L_x_3577:
[----:B----4-:R4:W0:Y:S02]  /*12720*/  SYNCS.PHASECHK.TRANS64.TRYWAIT P1, [R6+URZ+0x28c50], R9 ;  /* 0x028c5009060075a7 */ /* 0x010824000802017f */
[----:B0-----:R-:W-:Y:S05]  /*12730*/  @!P1 NANOSLEEP.SYNCS 0x989680 ;  /* 0x009896800000995d */ /* 0x001fea0003900000 */
[----:B------:R-:W0:Y:S02]  /*12740*/  @!P1 SYNCS.PHASECHK.TRANS64 P1, [R6+URZ+0x28c50], R9 ;  /* 0x028c5009060095a7 */ /* 0x000e24000802007f */
[----:B0-----:R-:W-:Y:S05]  /*12750*/  @!P1 BRA `(.L_x_3577) ;  /* 0xfffffffc00f09947 */ /* 0x001fea000383ffff */
[----:B------:R-:W-:Y:S05]  /*12760*/  BRA `(.L_x_3576) ;  /* 0xffffff2c00a87947 */ /* 0x000fea000383ffff */
.L_x_3583:
[----:B--2---:R-:W-:-:S04]  /*12770*/  IMAD.U32 R7, RZ, RZ, UR22 ;  /* 0x00000016ff077e24 */ /* 0x004fc8000f8e00ff */
[----:B------:R2:W3:Y:S03]  /*12780*/  SYNCS.PHASECHK.TRANS64.TRYWAIT P1, [R7+URZ+0x28c30], R6 ;  /* 0x028c3006070075a7 */ /* 0x0004e6000802017f */
[----:B---3--:R-:W-:Y:S05]  /*12790*/  @!P1 NANOSLEEP.SYNCS 0x989680 ;  /* 0x009896800000995d */ /* 0x008fea0003900000 */
[----:B------:R-:W3:Y:S02]  /*127a0*/  @!P1 SYNCS.PHASECHK.TRANS64 P1, [R7+URZ+0x28c30], R6 ;  /* 0x028c3006070095a7 */ /* 0x000ee4000802007f */
[----:B---3--:R-:W-:Y:S05]  /*127b0*/  @!P1 BRA `(.L_x_3583) ;  /* 0xfffffffc00ec9947 */ /* 0x008fea000383ffff */
[----:B------:R-:W-:Y:S05]  /*127c0*/  BRA `(.L_x_3582) ;  /* 0xffffff3000987947 */ /* 0x000fea000383ffff */
.L_x_3588:
[----:B---3--:R-:W-:-:S04]  /*127d0*/  IMAD.U32 R9, RZ, RZ, UR22 ;  /* 0x00000016ff097e24 */ /* 0x008fc8000f8e00ff */
[----:B------:R3:W4:Y:S03]  /*127e0*/  SYNCS.PHASECHK.TRANS64.TRYWAIT P1, [R9+URZ+0x28c50], R6 ;  /* 0x028c5006090075a7 */ /* 0x000726000802017f */
[----:B----4-:R-:W-:Y:S05]  /*127f0*/  @!P1 NANOSLEEP.SYNCS 0x989680 ;  /* 0x009896800000995d */ /* 0x010fea0003900000 */
[----:B------:R-:W4:Y:S02]  /*12800*/  @!P1 SYNCS.PHASECHK.TRANS64 P1, [R9+URZ+0x28c50], R6 ;  /* 0x028c5006090095a7 */ /* 0x000f24000802007f */
[----:B----4-:R-:W-:Y:S05]  /*12810*/  @!P1 BRA `(.L_x_3588) ;  /* 0xfffffffc00ec9947 */ /* 0x010fea000383ffff */
[----:B------:R-:W-:Y:S05]  /*12820*/  BRA `(.L_x_3587) ;  /* 0xffffff4800cc7947 */ /* 0x000fea000383ffff */
.L_x_3628:
        /* <DEDUP_REMOVED lines=11> */
.L_x_3692:
[----:B------:R-:W-:Y:S05]  /*128e0*/  BSYNC B0 ;  /* 0x0000000000007941 */ /* 0x000fea0003800000 */
.L_x_3691:
[----:B------:R-:W-:Y:S05]  /*128f0*/  BRA `(.L_x_3693) ;  /* 0xffffffbc00d07947 */ /* 0x000fea000383ffff */
.L_x_3631:
[----:B0-----:R0:W1:Y:S02]  /*12900*/  SYNCS.PHASECHK.TRANS64.TRYWAIT P0, [R19+URZ+0x28c40], R0 ;  /* 0x028c4000130075a7 */ /* 0x001064000800017f */
[----:B-1----:R-:W-:Y:S05]  /*12910*/  @!P0 NANOSLEEP.SYNCS 0x989680 ;  /* 0x009896800000895d */ /* 0x002fea0003900000 */
[----:B------:R-:W1:Y:S02]  /*12920*/  @!P0 SYNCS.PHASECHK.TRANS64 P0, [R19+URZ+0x28c40], R0 ;  /* 0x028c4000130085a7 */ /* 0x000e64000800007f */
[----:B-1----:R-:W-:Y:S05]  /*12930*/  @!P0 BRA `(.L_x_3631) ;  /* 0xfffffffc00f08947 */ /* 0x002fea000383ffff */
[----:B------:R-:W-:Y:S05]  /*12940*/  BRA `(.L_x_3694) ;  /* 0xffffffc000b47947 */ /* 0x000fea000383ffff */
.L_x_3632:
        /* <DEDUP_REMOVED lines=8> */
.L_x_3696:
[----:B------:R-:W-:Y:S05]  /*129d0*/  BSYNC B0 ;  /* 0x0000000000007941 */ /* 0x000fea0003800000 */
.L_x_3695:
        /* <DEDUP_REMOVED lines=9> */
.L_x_3697:
[----:B------:R-:W-:Y:S02]  /*12a70*/  IMAD.MOV.U32 R13, RZ, RZ, R5 ;  /* 0x000000ffff0d7224 */ /* 0x000fe400078e0005 */
[----:B------:R-:W-:Y:S02]  /*12a80*/  IMAD.MOV.U32 R12, RZ, RZ, 0x1 ;  /* 0x00000001ff0c7424 */ /* 0x000fe400078e00ff */
[----:B------:R-:W-:-:S07]  /*12a90*/  IMAD.MOV.U32 R3, RZ, RZ, R14 ;  /* 0x000000ffff037224 */ /* 0x000fce00078e000e */
[----:B------:R-:W-:Y:S05]  /*12aa0*/  WARPSYNC.COLLECTIVE R15, `(.L_x_3698) ;  /* 0x000000000f087348 */ /* 0x000fea0003c00000 */
[----:B------:R0:W1:Y:S02]  /*12ab0*/  SHFL.IDX P6, R14, R13, R12, R11 ;  /* 0x0000000c0d0e7389 */ /* 0x00006400000c000b */
[----:B01----:R-:W-:Y:S01]  /*12ac0*/  ENDCOLLECTIVE ;  /* 0x000000000000791b */ /* 0x003fe20003800000 */
.L_x_3698:
        /* <DEDUP_REMOVED lines=9> */
[----:B------:R0:W-:Y:S01]  /*12b60*/  @P0 LDGSTS.E.BYPASS.LTC128B.128 [R6+0x22400], desc[UR50][R2.64], !P2 ;  /* 0x2240000002060fae */ /* 0x0001e2000d101d72 */
[----:B------:R-:W-:Y:S01]  /*12b70*/  ISETP.GE.AND P0, PT, R28, 0x11, PT ;  /* 0x000000111c00780c */ /* 0x000fe20003f06270 */
[----:B0-----:R-:W-:-:S12]  /*12b80*/  IMAD.MOV.U32 R2, RZ, RZ, R14 ;  /* 0x000000ffff027224 */ /* 0x001fd800078e000e */
[----:B------:R-:W-:Y:S05]  /*12b90*/  WARPSYNC.COLLECTIVE R15, `(.L_x_3699) ;  /* 0x000000000f087348 */ /* 0x000fea0003c00000 */
[----:B------:R0:W1:Y:S02]  /*12ba0*/  SHFL.IDX P6, R14, R13, R12, R11 ;  /* 0x0000000c0d0e7389 */ /* 0x00006400000c000b */
[----:B01----:R-:W-:Y:S01]  /*12bb0*/  ENDCOLLECTIVE ;  /* 0x000000000000791b */ /* 0x003fe20003800000 */
.L_x_3699:
[----:B------:R-:W-:Y:S02]  /*12bc0*/  @P0 IMAD R6, R4, 0x2, R17 ;  /* 0x0000000204060824 */ /* 0x000fe400078e0211 */
[----:B------:R-:W-:Y:S02]  /*12bd0*/  IMAD.MOV.U32 R13, RZ, RZ, R5 ;  /* 0x000000ffff0d7224 */ /* 0x000fe400078e0005 */
[----:B------:R-:W-:Y:S02]  /*12be0*/  IMAD.MOV.U32 R12, RZ, RZ, 0x2 ;  /* 0x00000002ff0c7424 */ /* 0x000fe400078e00ff */
[----:B------:R-:W-:-:S07]  /*12bf0*/  IMAD.MOV.U32 R3, RZ, RZ, R14 ;  /* 0x000000ffff037224 */ /* 0x000fce00078e000e */
[----:B------:R-:W-:Y:S05]  /*12c00*/  WARPSYNC.COLLECTIVE R15, `(.L_x_3700) ;  /* 0x000000000f087348 */ /* 0x000fea0003c00000 */
[----:B------:R0:W1:Y:S02]  /*12c10*/  SHFL.IDX P6, R14, R13, R12, R11 ;  /* 0x0000000c0d0e7389 */ /* 0x00006400000c000b */
[----:B01----:R-:W-:Y:S01]  /*12c20*/  ENDCOLLECTIVE ;  /* 0x000000000000791b */ /* 0x003fe20003800000 */
.L_x_3700:
        /* <DEDUP_REMOVED lines=15> */
.L_x_3701:
[----:B------:R-:W-:Y:S02]  /*12d20*/  @P0 IMAD R6, R4, 0x2, R17 ;  /* 0x0000000204060824 */ /* 0x000fe400078e0211 */
[----:B------:R-:W-:Y:S02]  /*12d30*/  IMAD.MOV.U32 R13, RZ, RZ, R5 ;  /* 0x000000ffff0d7224 */ /* 0x000fe400078e0005 */
[----:B------:R-:W-:Y:S02]  /*12d40*/  IMAD.MOV.U32 R12, RZ, RZ, 0x3 ;  /* 0x00000003ff0c7424 */ /* 0x000fe400078e00ff */
[----:B------:R-:W-:-:S07]  /*12d50*/  IMAD.MOV.U32 R3, RZ, RZ, R14 ;  /* 0x000000ffff037224 */ /* 0x000fce00078e000e */
[----:B------:R-:W-:Y:S05]  /*12d60*/  WARPSYNC.COLLECTIVE R15, `(.L_x_3702) ;  /* 0x000000000f087348 */ /* 0x000fea0003c00000 */
[----:B------:R0:W1:Y:S02]  /*12d70*/  SHFL.IDX P6, R14, R13, R12, R11 ;  /* 0x0000000c0d0e7389 */ /* 0x00006400000c000b */
[----:B01----:R-:W-:Y:S01]  /*12d80*/  ENDCOLLECTIVE ;  /* 0x000000000000791b */ /* 0x003fe20003800000 */
.L_x_3702:
        /* <DEDUP_REMOVED lines=10> */
.L_x_3703:
[----:B------:R-:W-:Y:S01]  /*12e30*/  @!PT LDS RZ, [RZ] ;  /* 0x00000000fffff984 */ /* 0x000fe20000000800 */
[----:B------:R-:W-:Y:S01]  /*12e40*/  @!PT LDS RZ, [RZ] ;  /* 0x00000000fffff984 */ /* 0x000fe20000000800 */
[----:B------:R-:W-:Y:S01]  /*12e50*/  @!PT LDS RZ, [RZ] ;  /* 0x00000000fffff984 */ /* 0x000fe20000000800 */
[----:B------:R1:W-:Y:S01]  /*12e60*/  @P0 LDGSTS.E.BYPASS.LTC128B.128 [R6+0x23400], desc[UR50][R2.64], !P2 ;  /* 0x2340000002060fae */ /* 0x0003e2000d101d72 */
[----:B------:R-:W-:Y:S01]  /*12e70*/  IMAD.MOV.U32 R0, RZ, RZ, R14 ;  /* 0x000000ffff007224 */ /* 0x000fe200078e000e */
[----:B------:R-:W-:Y:S06]  /*12e80*/  BRA `(.L_x_3704) ;  /* 0xffffffc000647947 */ /* 0x000fec000383ffff */
.L_x_3637:
        /* <DEDUP_REMOVED lines=9> */
.L_x_3705:
[C---:B------:R-:W-:Y:S01]  /*12f20*/  VIADD R6, R25.reuse, 0x10 ;  /* 0x0000001019067836 */ /* 0x040fe20000000000 */
[----:B------:R-:W-:Y:S01]  /*12f30*/  ISETP.GE.AND P0, PT, R25, R5, PT ;  /* 0x000000051900720c */ /* 0x000fe20003f06270 */
[----:B------:R-:W-:Y:S02]  /*12f40*/  IMAD.MOV.U32 R13, RZ, RZ, R0 ;  /* 0x000000ffff0d7224 */ /* 0x000fe400078e0000 */
[----:B------:R-:W-:-:S10]  /*12f50*/  IMAD.MOV.U32 R2, RZ, RZ, R14 ;  /* 0x000000ffff027224 */ /* 0x000fd400078e000e */
[----:B------:R-:W-:Y:S05]  /*12f60*/  WARPSYNC.COLLECTIVE R15, `(.L_x_3706) ;  /* 0x000000000f087348 */ /* 0x000fea0003c00000 */
[----:B------:R0:W1:Y:S02]  /*12f70*/  SHFL.IDX P6, R14, R13, R12, R11 ;  /* 0x0000000c0d0e7389 */ /* 0x00006400000c000b */
[----:B01----:R-:W-:Y:S01]  /*12f80*/  ENDCOLLECTIVE ;  /* 0x000000000000791b */ /* 0x003fe20003800000 */
.L_x_3706:
[----:B------:R-:W-:Y:S02]  /*12f90*/  IMAD.MOV.U32 R13, RZ, RZ, R4 ;  /* 0x000000ffff0d7224 */ /* 0x000fe400078e0004 */
[----:B------:R-:W-:Y:S02]  /*12fa0*/  IMAD.MOV.U32 R12, RZ, RZ, 0x1 ;  /* 0x00000001ff0c7424 */ /* 0x000fe400078e00ff */
[----:B------:R-:W-:-:S07]  /*12fb0*/  IMAD.MOV.U32 R3, RZ, RZ, R14 ;  /* 0x000000ffff037224 */ /* 0x000fce00078e000e */
[----:B------:R-:W-:Y:S05]  /*12fc0*/  WARPSYNC.COLLECTIVE R15, `(.L_x_3707) ;  /* 0x000000000f087348 */ /* 0x000fea0003c00000 */
[----:B------:R0:W1:Y:S02]  /*12fd0*/  SHFL.IDX P6, R14, R13, R12, R11 ;  /* 0x0000000c0d0e7389 */ /* 0x00006400000c000b */
[----:B01----:R-:W-:Y:S01]  /*12fe0*/  ENDCOLLECTIVE ;  /* 0x000000000000791b */ /* 0x003fe20003800000 */
.L_x_3707:
[----:B------:R-:W-:-:S05]  /*12ff0*/  @!P0 LEA R3, P2, R9, R3, 0x1 ;  /* 0x0000000309038211 */ /* 0x000fca00078408ff */
[----:B------:R-:W-:-:S05]  /*13000*/  @!P0 IMAD.X R2, RZ, RZ, R2, P2 ;  /* 0x000000ffff028224 */ /* 0x000fca00010e0602 */
[----:B------:R-:W-:Y:S01]  /*13010*/  @!P0 LOP3.LUT R3, R3, R2, RZ, 0x3c, !PT ;  /* 0x0000000203038212 */ /* 0x000fe200078e3cff */
[----:B------:R-:W-:-:S03]  /*13020*/  IMAD.MOV.U32 R13, RZ, RZ, R0 ;  /* 0x000000ffff0d7224 */ /* 0x000fc600078e0000 */
[----:B------:R-:W-:-:S04]  /*13030*/  @!P0 LOP3.LUT R2, R3, R2, RZ, 0x3c, !PT ;  /* 0x0000000203028212 */ /* 0x000fc800078e3cff */
[----:B------:R-:W-:-:S05]  /*13040*/  @!P0 LOP3.LUT R3, R3, R2, RZ, 0x3c, !PT ;  /* 0x0000000203038212 */ /* 0x000fca00078e3cff */
        /* <DEDUP_REMOVED lines=9> */
.L_x_3708:
[----:B------:R-:W-:Y:S02]  /*130e0*/  IMAD.MOV.U32 R13, RZ, RZ, R4 ;  /* 0x000000ffff0d7224 */ /* 0x000fe400078e0004 */
[----:B------:R-:W-:Y:S02]  /*130f0*/  IMAD.MOV.U32 R12, RZ, RZ, 0x2 ;  /* 0x00000002ff0c7424 */ /* 0x000fe400078e00ff */
[----:B------:R-:W-:-:S07]  /*13100*/  IMAD.MOV.U32 R3, RZ, RZ, R14 ;  /* 0x000000ffff037224 */ /* 0x000fce00078e000e */
[----:B------:R-:W-:Y:S05]  /*13110*/  WARPSYNC.COLLECTIVE R15, `(.L_x_3709) ;  /* 0x000000000f087348 */ /* 0x000fea0003c00000 */
[----:B------:R0:W1:Y:S02]  /*13120*/  SHFL.IDX P6, R14, R13, R12, R11 ;  /* 0x0000000c0d0e7389 */ /* 0x00006400000c000b */
[----:B01----:R-:W-:Y:S01]  /*13130*/  ENDCOLLECTIVE ;  /* 0x000000000000791b */ /* 0x003fe20003800000 */
.L_x_3709:
        /* <DEDUP_REMOVED lines=9> */
[----:B------:R0:W-:Y:S02]  /*131d0*/  @!P0 LDGSTS.E.BYPASS.LTC128B.128 [R8+0x20c00], desc[UR50][R2.64], !P1 ;  /* 0x20c0000002088fae */ /* 0x0001e4000c901d72 */
[----:B0-----:R-:W-:-:S05]  /*131e0*/  VIADD R2, R25, 0x20 ;  /* 0x0000002019027836 */ /* 0x001fca0000000000 */
[----:B------:R-:W-:Y:S01]  /*131f0*/  ISETP.GE.AND P0, PT, R2, R5, PT ;  /* 0x000000050200720c */ /* 0x000fe20003f06270 */
[----:B------:R-:W-:-:S12]  /*13200*/  IMAD.MOV.U32 R2, RZ, RZ, R14 ;  /* 0x000000ffff027224 */ /* 0x000fd800078e000e */
[----:B------:R-:W-:Y:S05]  /*13210*/  WARPSYNC.COLLECTIVE R15, `(.L_x_3710) ;  /* 0x000000000f087348 */ /* 0x000fea0003c00000 */
[----:B------:R0:W1:Y:S02]  /*13220*/  SHFL.IDX P6, R14, R13, R12, R11 ;  /* 0x0000000c0d0e7389 */ /* 0x00006400000c000b */
[----:B01----:R-:W-:Y:S01]  /*13230*/  ENDCOLLECTIVE ;  /* 0x000000000000791b */ /* 0x003fe20003800000 */
.L_x_3710:
[----:B------:R-:W-:Y:S02]  /*13240*/  IMAD.MOV.U32 R13, RZ, RZ, R4 ;  /* 0x000000ffff0d7224 */ /* 0x000fe400078e0004 */
[----:B------:R-:W-:Y:S02]  /*13250*/  IMAD.MOV.U32 R12, RZ, RZ, 0x3 ;  /* 0x00000003ff0c7424 */ /* 0x000fe400078e00ff */
[----:B------:R-:W-:-:S07]  /*13260*/  IMAD.MOV.U32 R3, RZ, RZ, R14 ;  /* 0x000000ffff037224 */ /* 0x000fce00078e000e */
[----:B------:R-:W-:Y:S05]  /*13270*/  WARPSYNC.COLLECTIVE R15, `(.L_x_3711) ;  /* 0x000000000f087348 */ /* 0x000fea0003c00000 */
[----:B------:R0:W1:Y:S02]  /*13280*/  SHFL.IDX P6, R14, R13, R12, R11 ;  /* 0x0000000c0d0e7389 */ /* 0x00006400000c000b */
[----:B01----:R-:W-:Y:S01]  /*13290*/  ENDCOLLECTIVE ;  /* 0x000000000000791b */ /* 0x003fe20003800000 */
.L_x_3711:
[----:B------:R-:W-:-:S05]  /*132a0*/  @!P0 LEA R3, P2, R9, R3, 0x1 ;  /* 0x0000000309038211 */ /* 0x000fca00078408ff */
[----:B------:R-:W-:-:S05]  /*132b0*/  @!P0 IMAD.X R2, RZ, RZ, R2, P2 ;  /* 0x000000ffff028224 */ /* 0x000fca00010e0602 */
[----:B------:R-:W-:Y:S01]  /*132c0*/  @!P0 LOP3.LUT R3, R3, R2, RZ, 0x3c, !PT ;  /* 0x0000000203038212 */ /* 0x000fe200078e3cff */
[----:B------:R-:W-:-:S03]  /*132d0*/  IMAD.MOV.U32 R13, RZ, RZ, R0 ;  /* 0x000000ffff0d7224 */ /* 0x000fc600078e0000 */
[----:B------:R-:W-:-:S04]  /*132e0*/  @!P0 LOP3.LUT R2, R3, R2, RZ, 0x3c, !PT ;  /* 0x0000000203028212 */ /* 0x000fc800078e3cff */
[----:B------:R-:W-:Y:S01]  /*132f0*/  @!P0 LOP3.LUT R3, R3, R2, RZ, 0x3c, !PT ;  /* 0x0000000203038212 */ /* 0x000fe200078e3cff */
[----:B------:R-:W-:-:S07]  /*13300*/  IMAD.MOV.U32 R4, RZ, RZ, R14 ;  /* 0x000000ffff047224 */ /* 0x000fce00078e000e */
[----:B------:R-:W-:Y:S05]  /*13310*/  WARPSYNC.COLLECTIVE R15, `(.L_x_3712) ;  /* 0x000000000f087348 */ /* 0x000fea0003c00000 */
[----:B------:R0:W1:Y:S02]  /*13320*/  SHFL.IDX P6, R14, R13, R12, R11 ;  /* 0x0000000c0d0e7389 */ /* 0x00006400000c000b */
[----:B01----:R-:W-:Y:S01]  /*13330*/  ENDCOLLECTIVE ;  /* 0x000000000000791b */ /* 0x003fe20003800000 */
.L_x_3712:
[----:B------:R-:W-:Y:S01]  /*13340*/  @!PT LDS RZ, [RZ] ;  /* 0x00000000fffff984 */ /* 0x000fe20000000800 */
[----:B------:R-:W-:Y:S01]  /*13350*/  @!PT LDS RZ, [RZ] ;  /* 0x00000000fffff984 */ /* 0x000fe20000000800 */
[----:B------:R-:W-:Y:S01]  /*13360*/  @!PT LDS RZ, [RZ] ;  /* 0x00000000fffff984 */ /* 0x000fe20000000800 */
[----:B------:R0:W-:Y:S01]  /*13370*/  @!P0 LDGSTS.E.BYPASS.LTC128B.128 [R8+0x21400], desc[UR50][R2.64], !P1 ;  /* 0x2140000002088fae */ /* 0x0001e2000c901d72 */
[----:B------:R-:W-:Y:S01]  /*13380*/  IMAD.MOV.U32 R0, RZ, RZ, R14 ;  /* 0x000000ffff007224 */ /* 0x000fe200078e000e */
[----:B------:R-:W-:Y:S06]  /*13390*/  BRA `(.L_x_3713) ;  /* 0xffffffc400607947 */ /* 0x000fec000383ffff */
.L_x_3640:
[----:B0-----:R0:W1:Y:S02]  /*133a0*/  SYNCS.PHASECHK.TRANS64.TRYWAIT P0, [R17+URZ+0x28c20], R0 ;  /* 0x028c2000110075a7 */ /* 0x001064000800017f */
[----:B-1----:R-:W-:Y:S05]  /*133b0*/  @!P0 NANOSLEEP.SYNCS 0x989680 ;  /* 0x009896800000895d */ /* 0x002fea0003900000 */
[----:B------:R-:W1:Y:S02]  /*133c0*/  @!P0 SYNCS.PHASECHK.TRANS64 P0, [R17+URZ+0x28c20], R0 ;  /* 0x028c2000110085a7 */ /* 0x000e64000800007f */
[----:B-1----:R-:W-:Y:S05]  /*133d0*/  @!P0 BRA `(.L_x_3640) ;  /* 0xfffffffc00f08947 */ /* 0x002fea000383ffff */
[----:B------:R-:W-:Y:S05]  /*133e0*/  BRA `(.L_x_3714) ;  /* 0xffffffc400bc7947 */ /* 0x000fea000383ffff */
.L_x_3643:
[----:B0-----:R0:W1:Y:S02]  /*133f0*/  SYNCS.PHASECHK.TRANS64.TRYWAIT P0, [R19+URZ+0x28c60], R0 ;  /* 0x028c6000130075a7 */ /* 0x001064000800017f */
[----:B-1----:R-:W-:Y:S05]  /*13400*/  @!P0 NANOSLEEP.SYNCS 0x989680 ;  /* 0x009896800000895d */ /* 0x002fea0003900000 */
[----:B------:R-:W1:Y:S02]  /*13410*/  @!P0 SYNCS.PHASECHK.TRANS64 P0, [R19+URZ+0x28c60], R0 ;  /* 0x028c6000130085a7 */ /* 0x000e64000800007f */
[----:B-1----:R-:W-:Y:S05]  /*13420*/  @!P0 BRA `(.L_x_3643) ;  /* 0xfffffffc00f08947 */ /* 0x002fea000383ffff */
[----:B------:R-:W-:Y:S05]  /*13430*/  BRA `(.L_x_3715) ;  /* 0xffffffc400cc7947 */ /* 0x000fea000383ffff */
.L_x_3644:
        /* <DEDUP_REMOVED lines=8> */
.L_x_3717:
[----:B------:R-:W-:Y:S05]  /*134c0*/  BSYNC B0 ;  /* 0x0000000000007941 */ /* 0x000fea0003800000 */
.L_x_3716:
[----:B------:R0:W5:Y:S01]  /*134d0*/  LDL R8, [R1] ;  /* 0x0000000001087983 */ /* 0x0001620000100800 */
[----:B------:R-:W-:Y:S01]  /*134e0*/  IMAD.MOV.U32 R13, RZ, RZ, R4 ;  /* 0x000000ffff0d7224 */ /* 0x000fe200078e0004 */
[C---:B------:R-:W-:Y:S01]  /*134f0*/  LOP3.LUT P5, RZ, R29.reuse, 0x2, RZ, 0xc0, !PT ;  /* 0x000000021dff7812 */ /* 0x040fe200078ac0ff */
[----:B------:R-:W-:Y:S01]  /*13500*/  IMAD.MOV.U32 R12, RZ, RZ, RZ ;  /* 0x000000ffff0c7224 */ /* 0x000fe200078e00ff */
[----:B------:R-:W1:Y:S01]  /*13510*/  S2R R7, SR_TID.X ;  /* 0x0000000000077919 */ /* 0x000e620000002100 */
[----:B------:R-:W-:Y:S01]  /*13520*/  IMAD.MOV.U32 R11, RZ, RZ, 0x181f ;  /* 0x0000181fff0b7424 */ /* 0x000fe200078e00ff */
[C---:B------:R-:W-:Y:S01]  /*13530*/  LOP3.LUT P4, RZ, R29.reuse, 0x4, RZ, 0xc0, !PT ;  /* 0x000000041dff7812 */ /* 0x040fe2000788c0ff */
[----:B------:R-:W-:Y:S01]  /*13540*/  IMAD.MOV.U32 R15, RZ, RZ, -0x1 ;  /* 0xffffffffff0f7424 */ /* 0x000fe200078e00ff */
[----:B------:R-:W-:Y:S01]  /*13550*/  LOP3.LUT P3, RZ, R29, 0x8, RZ, 0xc0, !PT ;  /* 0x000000081dff7812 */ /* 0x000fe2000786c0ff */
[----:B------:R-:W-:Y:S01]  /*13560*/  IMAD.MOV.U32 R3, RZ, RZ, R14 ;  /* 0x000000ffff037224 */ /* 0x000fe200078e000e */
[----:B------:R-:W-:Y:S01]  /*13570*/  LOP3.LUT R16, R16, 0xfffffeff, RZ, 0xc0, !PT ;  /* 0xfffffeff10107812 */ /* 0x000fe200078ec0ff */
[----:B0-----:R-:W-:-:S10]  /*13580*/  IMAD R5, R5, 0x2, R17 ;  /* 0x0000000205057824 */ /* 0x001fd400078e0211 */
[----:B-1---5:R-:W-:Y:S05]  /*13590*/  WARPSYNC.COLLECTIVE R15, `(.L_x_3718) ;  /* 0x000000000f087348 */ /* 0x022fea0003c00000 */
[----:B------:R0:W2:Y:S02]  /*135a0*/  SHFL.IDX P6, R14, R13, R12, R11 ;  /* 0x0000000c0d0e7389 */ /* 0x0000a400000c000b */
[----:B012--5:R-:W-:Y:S01]  /*135b0*/  ENDCOLLECTIVE ;  /* 0x000000000000791b */ /* 0x027fe20003800000 */
.L_x_3718:
[----:B------:R-:W-:Y:S01]  /*135c0*/  LOP3.LUT P2, RZ, R29, 0x10, RZ, 0xc0, !PT ;  /* 0x000000101dff7812 */ /* 0x000fe2000784c0ff */
[----:B------:R-:W-:Y:S02]  /*135d0*/  IMAD.MOV.U32 R13, RZ, RZ, R6 ;  /* 0x000000ffff0d7224 */ /* 0x000fe400078e0006 */
[----:B------:R-:W-:Y:S02]  /*135e0*/  IMAD.MOV.U32 R12, RZ, RZ, 0x1 ;  /* 0x00000001ff0c7424 */ /* 0x000fe400078e00ff */
[----:B------:R-:W-:Y:S02]  /*135f0*/  IMAD.SHL.U32 R7, R7, 0x8, RZ ;  /* 0x0000000807077824 */ /* 0x000fe400078e00ff */
[----:B------:R-:W-:-:S03]  /*13600*/  IMAD.MOV.U32 R2, RZ, RZ, R14 ;  /* 0x000000ffff027224 */ /* 0x000fc600078e000e */
[----:B------:R-:W-:-:S05]  /*13610*/  LOP3.LUT R7, R7, 0x38, RZ, 0xc0, !PT ;  /* 0x0000003807077812 */ /* 0x000fca00078ec0ff */
[----:B------:R-:W-:Y:S01]  /*13620*/  IMAD.SHL.U32 R0, R7, 0x2, RZ ;  /* 0x0000000207007824 */ /* 0x000fe200078e00ff */
[----:B------:R-:W-:-:S04]  /*13630*/  LOP3.LUT R7, R29, 0x1, RZ, 0xc0, !PT ;  /* 0x000000011d077812 */ /* 0x000fc800078ec0ff */
[----:B------:R-:W-:Y:S02]  /*13640*/  IADD3 R2, P0, R2, R0, RZ ;  /* 0x0000000002027210 */ /* 0x000fe40007f1e0ff */
[----:B------:R-:W-:-:S03]  /*13650*/  ISETP.NE.U32.AND P1, PT, R7, 0x1, PT ;  /* 0x000000010700780c */ /* 0x000fc60003f25070 */
[----:B------:R-:W-:Y:S01]  /*13660*/  IMAD.X R3, RZ, RZ, R3, P0 ;  /* 0x000000ffff037224 */ /* 0x000fe200000e0603 */
[----:B------:R-:W-:-:S09]  /*13670*/  ISETP.LT.OR P0, PT, R28, 0x1, P1 ;  /* 0x000000011c00780c */ /* 0x000fd20000f01670 */
[----:B------:R-:W-:Y:S02]  /*13680*/  @P1 LOP3.LUT R16, R16, 0x100, RZ, 0xfc, !PT ;  /* 0x0000010010101812 */ /* 0x000fe400078efcff */
[----:B------:R-:W-:Y:S02]  /*13690*/  LOP3.LUT P1, RZ, R29, 0x20, RZ, 0xc0, !PT ;  /* 0x000000201dff7812 */ /* 0x000fe4000782c0ff */
[----:B------:R-:W-:Y:S01]  /*136a0*/  @!PT LDS RZ, [RZ] ;  /* 0x00000000fffff984 */ /* 0x000fe20000000800 */
[----:B------:R-:W-:Y:S01]  /*136b0*/  @!PT LDS RZ, [RZ] ;  /* 0x00000000fffff984 */ /* 0x000fe20000000800 */
[----:B------:R-:W-:Y:S01]  /*136c0*/  @!PT LDS RZ, [RZ] ;  /* 0x00000000fffff984 */ /* 0x000fe20000000800 */
[----:B------:R0:W-:Y:S01]  /*136d0*/  LDGSTS.E.BYPASS.LTC128B.128 [R5+0x400], desc[UR50][R2.64], !P0 ;  /* 0x0040000002057fae */ /* 0x0001e2000c101d72 */
[C---:B------:R-:W-:Y:S02]  /*136e0*/  ISETP.LT.OR P0, PT, R28.reuse, 0x1, !P5 ;  /* 0x000000011c00780c */ /* 0x040fe40006f01670 */
[----:B------:R-:W-:Y:S02]  /*136f0*/  ISETP.LT.OR P6, PT, R28, 0x1, !P1 ;  /* 0x000000011c00780c */ /* 0x000fe40004fc1670 */
[----:B------:R-:W-:-:S09]  /*13700*/  LOP3.LUT R16, R16, 0xfffffdff, RZ, 0xc0, !PT ;  /* 0xfffffdff10107812 */ /* 0x000fd200078ec0ff */
[----:B------:R0:W-:Y:S01]  /*13710*/  LDGSTS.E.BYPASS.LTC128B.128 [R5+0x2400], desc[UR50][R2.64+0x80], !P0 ;  /* 0x0240008002057fae */ /* 0x0001e2000c101d72 */
[----:B------:R-:W-:-:S13]  /*13720*/  ISETP.LT.OR P0, PT, R28, 0x1, !P4 ;  /* 0x000000011c00780c */ /* 0x000fda0006701670 */
[----:B------:R0:W-:Y:S01]  /*13730*/  LDGSTS.E.BYPASS.LTC128B.128 [R5+0x4400], desc[UR50][R2.64+0x100], !P0 ;  /* 0x0440010002057fae */ /* 0x0001e2000c101d72 */
[----:B------:R-:W-:-:S13]  /*13740*/  ISETP.LT.OR P0, PT, R28, 0x1, !P3 ;  /* 0x000000011c00780c */ /* 0x000fda0005f01670 */
[----:B------:R0:W-:Y:S01]  /*13750*/  LDGSTS.E.BYPASS.LTC128B.128 [R5+0x6400], desc[UR50][R2.64+0x180], !P0 ;  /* 0x0640018002057fae */ /* 0x0001e2000c101d72 */
[----:B------:R-:W-:-:S13]  /*13760*/  ISETP.LT.OR P0, PT, R28, 0x1, !P2 ;  /* 0x000000011c00780c */ /* 0x000fda0005701670 */
[----:B------:R0:W-:Y:S01]  /*13770*/  LDGSTS.E.BYPASS.LTC128B.128 [R5+0x8400], desc[UR50][R2.64+0x200], !P0 ;  /* 0x0840020002057fae */ /* 0x0001e2000c101d72 */
[----:B------:R-:W-:-:S03]  /*13780*/  LOP3.LUT P0, RZ, R29, 0x40, RZ, 0xc0, !PT ;  /* 0x000000401dff7812 */ /* 0x000fc6000780c0ff */
[----:B------:R0:W-:Y:S01]  /*13790*/  LDGSTS.E.BYPASS.LTC128B.128 [R5+0xa400], desc[UR50][R2.64+0x280], !P6 ;  /* 0x0a40028002057fae */ /* 0x0001e2000f101d72 */
[----:B------:R-:W-:-:S13]  /*137a0*/  ISETP.LT.OR P6, PT, R28, 0x1, !P0 ;  /* 0x000000011c00780c */ /* 0x000fda00047c1670 */
[----:B------:R0:W-:Y:S01]  /*137b0*/  LDGSTS.E.BYPASS.LTC128B.128 [R5+0xc400], desc[UR50][R2.64+0x300], !P6 ;  /* 0x0c40030002057fae */ /* 0x0001e2000f101d72 */
[----:B------:R-:W-:-:S04]  /*137c0*/  PRMT R7, R8, 0x8880, RZ ;  /* 0x0000888008077816 */ /* 0x000fc800000000ff */
[----:B------:R-:W-:-:S13]  /*137d0*/  ISETP.GT.AND P6, PT, R7, -0x1, PT ;  /* 0xffffffff0700780c */ /* 0x000fda0003fc4270 */
[----:B------:R-:W-:Y:S02]  /*137e0*/  @P6 LOP3.LUT R16, R16, 0x200, RZ, 0xfc, !PT ;  /* 0x0000020010106812 */ /* 0x000fe400078efcff */
[----:B------:R-:W-:-:S13]  /*137f0*/  ISETP.LT.OR P6, PT, R28, 0x1, P6 ;  /* 0x000000011c00780c */ /* 0x000fda00037c1670 */
[----:B------:R0:W-:Y:S02]  /*13800*/  LDGSTS.E.BYPASS.LTC128B.128 [R5+0xe400], desc[UR50][R2.64+0x380], !P6 ;  /* 0x0e40038002057fae */ /* 0x0001e4000f101d72 */
[----:B0-----:R-:W-:Y:S05]  /*13810*/  WARPSYNC.COLLECTIVE R15, `(.L_x_3719) ;  /* 0x000000000f087348 */ /* 0x001fea0003c00000 */
[----:B------:R1:W2:Y:S02]  /*13820*/  SHFL.IDX P6, R14, R13, R12, R11 ;  /* 0x0000000c0d0e7389 */ /* 0x0002a400000c000b */
[----:B012---:R-:W-:Y:S01]  /*13830*/  ENDCOLLECTIVE ;  /* 0x000000000000791b */ /* 0x007fe20003800000 */
.L_x_3719:
[----:B------:R-:W-:Y:S02]  /*13840*/  IMAD.MOV.U32 R13, RZ, RZ, R4 ;  /* 0x000000ffff0d7224 */ /* 0x000fe400078e0004 */
[----:B------:R-:W-:-:S07]  /*13850*/  IMAD.MOV.U32 R3, RZ, RZ, R14 ;  /* 0x000000ffff037224 */ /* 0x000fce00078e000e */
[----:B------:R-:W-:Y:S05]  /*13860*/  WARPSYNC.COLLECTIVE R15, `(.L_x_3720) ;  /* 0x000000000f087348 */ /* 0x000fea0003c00000 */
[----:B------:R0:W1:Y:S02]  /*13870*/  SHFL.IDX P6, R14, R13, R12, R11 ;  /* 0x0000000c0d0e7389 */ /* 0x00006400000c000b */
[----:B01----:R-:W-:Y:S01]  /*13880*/  ENDCOLLECTIVE ;  /* 0x000000000000791b */ /* 0x003fe20003800000 */
.L_x_3720:
[----:B------:R-:W-:Y:S02]  /*13890*/  IMAD.MOV.U32 R13, RZ, RZ, R6 ;  /* 0x000000ffff0d7224 */ /* 0x000fe400078e0006 */
[----:B------:R-:W-:Y:S02]  /*138a0*/  IMAD.MOV.U32 R12, RZ, RZ, 0x2 ;  /* 0x00000002ff0c7424 */ /* 0x000fe400078e00ff */
[----:B------:R-:W-:-:S05]  /*138b0*/  IMAD.MOV.U32 R2, RZ, RZ, R14 ;  /* 0x000000ffff027224 */ /* 0x000fca00078e000e */
        /* <DEDUP_REMOVED lines=26> */
.L_x_3721:
[----:B------:R-:W-:Y:S02]  /*13a60*/  IMAD.MOV.U32 R13, RZ, RZ, R4 ;  /* 0x000000ffff0d7224 */ /* 0x000fe400078e0004 */
[----:B------:R-:W-:-:S07]  /*13a70*/  IMAD.MOV.U32 R7, RZ, RZ, R14 ;  /* 0x000000ffff077224 */ /* 0x000fce00078e000e */
[----:B------:R-:W-:Y:S05]  /*13a80*/  WARPSYNC.COLLECTIVE R15, `(.L_x_3722) ;  /* 0x000000000f087348 */ /* 0x000fea0003c00000 */
[----:B------:R0:W1:Y:S02]  /*13a90*/  SHFL.IDX P6, R14, R13, R12, R11 ;  /* 0x0000000c0d0e7389 */ /* 0x00006400000c000b */
[----:B01----:R-:W-:Y:S01]  /*13aa0*/  ENDCOLLECTIVE ;  /* 0x000000000000791b */ /* 0x003fe20003800000 */
.L_x_3722:
        /* <DEDUP_REMOVED lines=29> */
.L_x_3723:
[----:B------:R-:W-:Y:S02]  /*13c80*/  IMAD.MOV.U32 R13, RZ, RZ, R4 ;  /* 0x000000ffff0d7224 */ /* 0x000fe400078e0004 */
[----:B------:R-:W-:-:S07]  /*13c90*/  IMAD.MOV.U32 R6, RZ, RZ, R14 ;  /* 0x000000ffff067224 */ /* 0x000fce00078e000e */
[----:B------:R-:W-:Y:S05]  /*13ca0*/  WARPSYNC.COLLECTIVE R15, `(.L_x_3724) ;  /* 0x000000000f087348 */ /* 0x000fea0003c00000 */
[----:B------:R0:W1:Y:S02]  /*13cb0*/  SHFL.IDX P6, R14, R13, R12, R11 ;  /* 0x0000000c0d0e7389 */ /* 0x00006400000c000b */
[----:B01----:R-:W-:Y:S01]  /*13cc0*/  ENDCOLLECTIVE ;  /* 0x000000000000791b */ /* 0x003fe20003800000 */
.L_x_3724:
[----:B------:R-:W-:Y:S01]  /*13cd0*/  IMAD.MOV.U32 R2, RZ, RZ, R14 ;  /* 0x000000ffff027224 */ /* 0x000fe200078e000e */
[----:B------:R-:W-:Y:S06]  /*13ce0*/  BRA `(.L_x_3725) ;  /* 0xffffffc400587947 */ /* 0x000fec000383ffff */
.L_x_3651:
[----:B0-----:R0:W1:Y:S02]  /*13cf0*/  SYNCS.PHASECHK.TRANS64.TRYWAIT P0, [R6+URZ+0x28c40], R19 ;  /* 0x028c4013060075a7 */ /* 0x001064000800017f */
[----:B-1----:R-:W-:Y:S05]  /*13d00*/  @!P0 NANOSLEEP.SYNCS 0x989680 ;  /* 0x009896800000895d */ /* 0x002fea0003900000 */
[----:B------:R-:W1:Y:S02]  /*13d10*/  @!P0 SYNCS.PHASECHK.TRANS64 P0, [R6+URZ+0x28c40], R19 ;  /* 0x028c4013060085a7 */ /* 0x000e64000800007f */
[----:B-1----:R-:W-:Y:S05]  /*13d20*/  @!P0 BRA `(.L_x_3651) ;  /* 0xfffffffc00f08947 */ /* 0x002fea000383ffff */
[----:B------:R-:W-:Y:S05]  /*13d30*/  BRA `(.L_x_3726) ;  /* 0xffffffc800e47947 */ /* 0x000fea000383ffff */
.L_x_3652:
        /* <DEDUP_REMOVED lines=8> */
.L_x_3728:
[----:B------:R-:W-:Y:S05]  /*13dc0*/  BSYNC B1 ;  /* 0x0000000000017941 */ /* 0x000fea0003800000 */
.L_x_3727:
        /* <DEDUP_REMOVED lines=9> */
.L_x_3729:
[----:B------:R-:W-:Y:S02]  /*13e60*/  IMAD.MOV.U32 R13, RZ, RZ, R25 ;  /* 0x000000ffff0d7224 */ /* 0x000fe400078e0019 */
[----:B------:R-:W-:Y:S02]  /*13e70*/  IMAD.MOV.U32 R12, RZ, RZ, 0x1 ;  /* 0x00000001ff0c7424 */ /* 0x000fe400078e00ff */
[----:B------:R-:W-:-:S07]  /*13e80*/  IMAD.MOV.U32 R2, RZ, RZ, R14 ;  /* 0x000000ffff027224 */ /* 0x000fce00078e000e */
[----:B------:R-:W-:Y:S05]  /*13e90*/  WARPSYNC.COLLECTIVE R15, `(.L_x_3730) ;  /* 0x000000000f087348 */ /* 0x000fea0003c00000 */
[----:B------:R0:W1:Y:S02]  /*13ea0*/  SHFL.IDX P6, R14, R13, R12, R11 ;  /* 0x0000000c0d0e7389 */ /* 0x00006400000c000b */
[----:B01----:R-:W-:Y:S01]  /*13eb0*/  ENDCOLLECTIVE ;  /* 0x000000000000791b */ /* 0x003fe20003800000 */
.L_x_3730:
[----:B------:R-:W-:-:S05]  /*13ec0*/  IADD3 R2, P0, R2, R0, RZ ;  /* 0x0000000002027210 */ /* 0x000fca0007f1e0ff */
        /* <DEDUP_REMOVED lines=10> */
.L_x_3731:
[----:B------:R-:W-:Y:S02]  /*13f70*/  IMAD.MOV.U32 R13, RZ, RZ, R25 ;  /* 0x000000ffff0d7224 */ /* 0x000fe400078e0019 */
[----:B------:R-:W-:Y:S02]  /*13f80*/  IMAD.MOV.U32 R12, RZ, RZ, 0x2 ;  /* 0x00000002ff0c7424 */ /* 0x000fe400078e00ff */
[----:B------:R-:W-:-:S07]  /*13f90*/  IMAD.MOV.U32 R2, RZ, RZ, R14 ;  /* 0x000000ffff027224 */ /* 0x000fce00078e000e */
[----:B------:R-:W-:Y:S05]  /*13fa0*/  WARPSYNC.COLLECTIVE R15, `(.L_x_3732) ;  /* 0x000000000f087348 */ /* 0x000fea0003c00000 */
[----:B------:R0:W1:Y:S02]  /*13fb0*/  SHFL.IDX P6, R14, R13, R12, R11 ;  /* 0x0000000c0d0e7389 */ /* 0x00006400000c000b */
[----:B01----:R-:W-:Y:S01]  /*13fc0*/  ENDCOLLECTIVE ;  /* 0x000000000000791b */ /* 0x003fe20003800000 */
.L_x_3732:
        /* <DEDUP_REMOVED lines=11> */
.L_x_3733:
[----:B------:R-:W-:Y:S02]  /*14080*/  IMAD.MOV.U32 R13, RZ, RZ, R25 ;  /* 0x000000ffff0d7224 */ /* 0x000fe400078e0019 */
[----:B------:R-:W-:Y:S02]  /*14090*/  IMAD.MOV.U32 R12, RZ, RZ, 0x3 ;  /* 0x00000003ff0c7424 */ /* 0x000fe400078e00ff */
[----:B------:R-:W-:-:S07]  /*140a0*/  IMAD.MOV.U32 R2, RZ, RZ, R14 ;  /* 0x000000ffff027224 */ /* 0x000fce00078e000e */
[----:B------:R-:W-:Y:S05]  /*140b0*/  WARPSYNC.COLLECTIVE R15, `(.L_x_3734) ;  /* 0x000000000f087348 */ /* 0x000fea0003c00000 */
[----:B------:R0:W1:Y:S02]  /*140c0*/  SHFL.IDX P6, R14, R13, R12, R11 ;  /* 0x0000000c0d0e7389 */ /* 0x00006400000c000b */
[----:B01----:R-:W-:Y:S01]  /*140d0*/  ENDCOLLECTIVE ;  /* 0x000000000000791b */ /* 0x003fe20003800000 */
.L_x_3734:
[----:B------:R-:W-:-:S05]  /*140e0*/  IADD3 R2, P0, R2, R0, RZ ;  /* 0x0000000002027210 */ /* 0x000fca0007f1e0ff */
        /* <DEDUP_REMOVED lines=10> */
.L_x_3735:
[----:B------:R-:W-:Y:S01]  /*14190*/  IMAD.MOV.U32 R2, RZ, RZ, R14 ;  /* 0x000000ffff027224 */ /* 0x000fe200078e000e */
[----:B------:R-:W-:Y:S06]  /*141a0*/  BRA `(.L_x_3736) ;  /* 0xffffffc8006c7947 */ /* 0x000fec000383ffff */
.L_x_3657:
[----:B---3--:R3:W4:Y:S02]  /*141b0*/  SYNCS.PHASECHK.TRANS64.TRYWAIT P0, [R6+URZ+0x28c60], R19 ;  /* 0x028c6013060075a7 */ /* 0x008724000800017f */
[----:B----4-:R-:W-:Y:S05]  /*141c0*/  @!P0 NANOSLEEP.SYNCS 0x989680 ;  /* 0x009896800000895d */ /* 0x010fea0003900000 */
[----:B------:R-:W4:Y:S02]  /*141d0*/  @!P0 SYNCS.PHASECHK.TRANS64 P0, [R6+URZ+0x28c60], R19 ;  /* 0x028c6013060085a7 */ /* 0x000f24000800007f */
[----:B----4-:R-:W-:Y:S05]  /*141e0*/  @!P0 BRA `(.L_x_3657) ;  /* 0xfffffffc00f08947 */ /* 0x010fea000383ffff */
[----:B------:R-:W-:Y:S05]  /*141f0*/  BRA `(.L_x_3737) ;  /* 0xffffffc800bc7947 */ /* 0x000fea000383ffff */
.L_x_3658:
[----:B------:R-:W-:Y:S01]  /*14200*/  BSSY B1, `(.L_x_3738) ;  /* 0x0000008000017945 */ /* 0x000fe20003800000 */
[----:B------:R-:W-:Y:S02]  /*14210*/  IMAD.MOV.U32 R13, RZ, RZ, R10 ;  /* 0x000000ffff0d7224 */ /* 0x000fe400078e000a */
[----:B------:R-:W-:Y:S02]  /*14220*/  IMAD.MOV.U32 R12, RZ, RZ, RZ ;  /* 0x000000ffff0c7224 */ /* 0x000fe400078e00ff */
[----:B------:R-:W-:Y:S02]  /*14230*/  IMAD.MOV.U32 R11, RZ, RZ, 0x181f ;  /* 0x0000181fff0b7424 */ /* 0x000fe400078e00ff */
[----:B------:R-:W-:-:S07]  /*14240*/  IMAD.MOV.U32 R15, RZ, RZ, -0x1 ;  /* 0xffffffffff0f7424 */ /* 0x000fce00078e00ff */
[----:B-12---:R-:W-:Y:S05]  /*14250*/  WARPSYNC.COLLECTIVE R15, `(.L_x_3739) ;  /* 0x000000000f087348 */ /* 0x006fea0003c00000 */
[----:B------:R0:W3:Y:S02]  /*14260*/  SHFL.IDX P6, R14, R13, R12, R11 ;  /* 0x0000000c0d0e7389 */ /* 0x0000e400000c000b */
[----:B0123--:R-:W-:Y:S01]  /*14270*/  ENDCOLLECTIVE ;  /* 0x000000000000791b */ /* 0x00ffe20003800000 */
.L_x_3739:
[----:B------:R-:W-:Y:S05]  /*14280*/  BSYNC B1 ;  /* 0x0000000000017941 */ /* 0x000fea0003800000 */
.L_x_3738:
[----:B------:R-:W-:Y:S01]  /*14290*/  IMAD.MOV.U32 R13, RZ, RZ, R9 ;  /* 0x000000ffff0d7224 */ /* 0x000fe200078e0009 */
[C---:B------:R-:W-:Y:S01]  /*142a0*/  LOP3.LUT P2, RZ, R16.reuse, 0x40, RZ, 0xc0, !PT ;  /* 0x0000004010ff7812 */ /* 0x040fe2000784c0ff */
[----:B------:R-:W-:Y:S01]  /*142b0*/  IMAD.MOV.U32 R12, RZ, RZ, RZ ;  /* 0x000000ffff0c7224 */ /* 0x000fe200078e00ff */
[C---:B------:R-:W-:Y:S01]  /*142c0*/  LOP3.LUT P1, RZ, R16.reuse, 0x20, RZ, 0xc0, !PT ;  /* 0x0000002010ff7812 */ /* 0x040fe2000782c0ff */
[----:B------:R-:W-:Y:S01]  /*142d0*/  IMAD.MOV.U32 R11, RZ, RZ, 0x181f ;  /* 0x0000181fff0b7424 */ /* 0x000fe200078e00ff */
[----:B------:R-:W-:Y:S01]  /*142e0*/  LOP3.LUT R16, R16, 0xffffbfff, RZ, 0xc0, !PT ;  /* 0xffffbfff10107812 */ /* 0x000fe200078ec0ff */
[----:B------:R-:W-:Y:S02]  /*142f0*/  IMAD.MOV.U32 R15, RZ, RZ, -0x1 ;  /* 0xffffffffff0f7424 */ /* 0x000fe400078e00ff */
[----:B------:R-:W-:Y:S01]  /*14300*/  IMAD.MOV.U32 R3, RZ, RZ, R14 ;  /* 0x000000ffff037224 */ /* 0x000fe200078e000e */
[----:B------:R-:W-:Y:S01]  /*14310*/  @P3 LOP3.LUT R16, R16, 0x4000, RZ, 0xfc, !PT ;  /* 0x0000400010103812 */ /* 0x000fe200078efcff */
[----:B------:R-:W-:-:S07]  /*14320*/  IMAD R19, R19, 0x2, R17 ;  /* 0x0000000213137824 */ /* 0x000fce00078e0211 */
[----:B------:R-:W-:Y:S05]  /*14330*/  WARPSYNC.COLLECTIVE R15, `(.L_x_3740) ;  /* 0x000000000f087348 */ /* 0x000fea0003c00000 */
[----:B------:R0:W1:Y:S02]  /*14340*/  SHFL.IDX P6, R14, R13, R12, R11 ;  /* 0x0000000c0d0e7389 */ /* 0x00006400000c000b */
[----:B01----:R-:W-:Y:S01]  /*14350*/  ENDCOLLECTIVE ;  /* 0x000000000000791b */ /* 0x003fe20003800000 */
.L_x_3740:
[C---:B------:R-:W-:Y:S01]  /*14360*/  LOP3.LUT P3, RZ, R16.reuse, 0x10, RZ, 0xc0, !PT ;  /* 0x0000001010ff7812 */ /* 0x040fe2000786c0ff */
[----:B------:R-:W-:Y:S02]  /*14370*/  IMAD.MOV.U32 R13, RZ, RZ, R10 ;  /* 0x000000ffff0d7224 */ /* 0x000fe400078e000a */
[----:B------:R-:W-:Y:S02]  /*14380*/  IMAD.MOV.U32 R12, RZ, RZ, 0x1 ;  /* 0x00000001ff0c7424 */ /* 0x000fe400078e00ff */
[----:B------:R-:W-:Y:S01]  /*14390*/  IMAD.MOV.U32 R2, RZ, RZ, R14 ;  /* 0x000000ffff027224 */ /* 0x000fe200078e000e */
[C---:B------:R-:W-:Y:S02]  /*143a0*/  LOP3.LUT P6, RZ, R16.reuse, 0x80, RZ, 0xc0, !PT ;  /* 0x0000008010ff7812 */ /* 0x040fe400078cc0ff */
[----:B------:R-:W-:Y:S02]  /*143b0*/  LOP3.LUT R16, R16, 0xfffeffff, RZ, 0xc0, !PT ;  /* 0xfffeffff10107812 */ /* 0x000fe400078ec0ff */
[----:B------:R-:W-:-:S03]  /*143c0*/  IADD3 R2, P0, R2, R0, RZ ;  /* 0x0000000002027210 */ /* 0x000fc60007f1e0ff */
[----:B------:R-:W-:Y:S02]  /*143d0*/  @P3 LOP3.LUT R16, R16, 0x10000, RZ, 0xfc, !PT ;  /* 0x0001000010103812 */ /* 0x000fe400078efcff */
[----:B------:R-:W-:Y:S01]  /*143e0*/  IMAD.X R3, RZ, RZ, R3, P0 ;  /* 0x000000ffff037224 */ /* 0x000fe200000e0603 */
[----:B------:R-:W-:-:S04]  /*143f0*/  ISETP.NE.U32.AND P0, PT, R29, RZ, PT ;  /* 0x000000ff1d00720c */ /* 0x000fc80003f05070 */
[----:B------:R-:W-:Y:S01]  /*14400*/  @!PT LDS RZ, [RZ] ;  /* 0x00000000fffff984 */ /* 0x000fe20000000800 */
[----:B------:R-:W-:Y:S01]  /*14410*/  @!PT LDS RZ, [RZ] ;  /* 0x00000000fffff984 */ /* 0x000fe20000000800 */
[----:B------:R-:W-:Y:S01]  /*14420*/  @!PT LDS RZ, [RZ] ;  /* 0x00000000fffff984 */ /* 0x000fe20000000800 */
[----:B------:R0:W-:Y:S09]  /*14430*/  LDGSTS.E.BYPASS.LTC128B.128 [R19+0x400], desc[UR50][R2.64], !P6 ;  /* 0x0040000002137fae */ /* 0x0001f2000f101d72 */
[----:B0-----:R-:W-:Y:S05]  /*14440*/  WARPSYNC.COLLECTIVE R15, `(.L_x_3741) ;  /* 0x000000000f087348 */ /* 0x001fea0003c00000 */
[----:B------:R1:W2:Y:S02]  /*14450*/  SHFL.IDX P6, R14, R13, R12, R11 ;  /* 0x0000000c0d0e7389 */ /* 0x0002a400000c000b */
[----:B012---:R-:W-:Y:S01]  /*14460*/  ENDCOLLECTIVE ;  /* 0x000000000000791b */ /* 0x007fe20003800000 */
.L_x_3741:
[----:B------:R-:W-:Y:S01]  /*14470*/  @!PT LDS RZ, [RZ] ;  /* 0x00000000fffff984 */ /* 0x000fe20000000800 */
[----:B------:R-:W-:Y:S01]  /*14480*/  @!PT LDS RZ, [RZ] ;  /* 0x00000000fffff984 */ /* 0x000fe20000000800 */
[----:B------:R-:W-:Y:S01]  /*14490*/  @!PT LDS RZ, [RZ] ;  /* 0x00000000fffff984 */ /* 0x000fe20000000800 */
[----:B------:R0:W-:Y:S04]  /*144a0*/  LDGSTS.E.BYPASS.LTC128B.128 [R19+0x2400], desc[UR50][R2.64+0x80], !P2 ;  /* 0x0240008002137fae */ /* 0x0001e8000d101d72 */
[----:B------:R0:W-:Y:S01]  /*144b0*/  LDGSTS.E.BYPASS.LTC128B.128 [R19+0x4400], desc[UR50][R2.64+0x100], !P1 ;  /* 0x0440010002137fae */ /* 0x0001e2000c901d72 */
[----:B------:R-:W-:-:S03]  /*144c0*/  ISETP.NE.U32.AND P1, PT, R28, RZ, PT ;  /* 0x000000ff1c00720c */ /* 0x000fc60003f25070 */
[----:B------:R0:W-:Y:S01]  /*144d0*/  LDGSTS.E.BYPASS.LTC128B.128 [R19+0x6400], desc[UR50][R2.64+0x180], !P3 ;  /* 0x0640018002137fae */ /* 0x0001e2000d901d72 */
[----:B------:R-:W-:Y:S01]  /*144e0*/  LOP3.LUT P3, RZ, R16, 0x80, RZ, 0xc0, !PT ;  /* 0x0000008010ff7812 */ /* 0x000fe2000786c0ff */
[----:B------:R-:W-:Y:S02]  /*144f0*/  IMAD.MOV.U32 R13, RZ, RZ, R9 ;  /* 0x000000ffff0d7224 */ /* 0x000fe400078e0009 */
[----:B------:R0:W-:Y:S04]  /*14500*/  LDGSTS.E.BYPASS.LTC128B.128 [R19+0x8400], desc[UR50][R2.64+0x200], !P5 ;  /* 0x0840020002137fae */ /* 0x0001e8000e901d72 */
[----:B------:R0:W-:Y:S01]  /*14510*/  LDGSTS.E.BYPASS.LTC128B.128 [R19+0xa400], desc[UR50][R2.64+0x280], !P4 ;  /* 0x0a40028002137fae */ /* 0x0001e2000e101d72 */
[----:B------:R-:W-:-:S03]  /*14520*/  IMAD.MOV.U32 R5, RZ, RZ, R14 ;  /* 0x000000ffff057224 */ /* 0x000fc600078e000e */
[----:B------:R0:W-:Y:S04]  /*14530*/  LDGSTS.E.BYPASS.LTC128B.128 [R19+0xc400], desc[UR50][R2.64+0x300], P0 ;  /* 0x0c40030002137fae */ /* 0x0001e80008101d72 */
[----:B0-----:R-:W-:Y:S05]  /*14540*/  WARPSYNC.COLLECTIVE R15, `(.L_x_3742) ;  /* 0x000000000f087348 */ /* 0x001fea0003c00000 */
[----:B------:R1:W2:Y:S02]  /*14550*/  SHFL.IDX P6, R14, R13, R12, R11 ;  /* 0x0000000c0d0e7389 */ /* 0x0002a400000c000b */
[----:B012---:R-:W-:Y:S01]  /*14560*/  ENDCOLLECTIVE ;  /* 0x000000000000791b */ /* 0x007fe20003800000 */
.L_x_3742:
        /* <DEDUP_REMOVED lines=11> */
[C---:B------:R-:W-:Y:S02]  /*14620*/  LOP3.LUT P3, RZ, R16.reuse, 0x10000, RZ, 0xc0, !PT ;  /* 0x0001000010ff7812 */ /* 0x040fe4000786c0ff */
[----:B------:R-:W-:-:S06]  /*14630*/  LOP3.LUT R16, R16, 0xffff7fff, RZ, 0xc0, !PT ;  /* 0xffff7fff10107812 */ /* 0x000fcc00078ec0ff */
[----:B------:R0:W-:Y:S04]  /*14640*/  LDGSTS.E.BYPASS.LTC128B.128 [R19+0x2c00], desc[UR50][R2.64+0x80], !P2 ;  /* 0x02c0008002137fae */ /* 0x0001e8000d101d72 */
[----:B------:R0:W-:Y:S01]  /*14650*/  LDGSTS.E.BYPASS.LTC128B.128 [R19+0x4c00], desc[UR50][R2.64+0x100], !P6 ;  /* 0x04c0010002137fae */ /* 0x0001e2000f101d72 */
[----:B------:R-:W-:-:S07]  /*14660*/  @P3 LOP3.LUT R16, R16, 0x8000, RZ, 0xfc, !PT ;  /* 0x0000800010103812 */ /* 0x000fce00078efcff */
[----:B0-----:R-:W-:Y:S05]  /*14670*/  WARPSYNC.COLLECTIVE R15, `(.L_x_3743) ;  /* 0x000000000f087348 */ /* 0x001fea0003c00000 */
[----:B------:R1:W2:Y:S02]  /*14680*/  SHFL.IDX P6, R14, R13, R12, R11 ;  /* 0x0000000c0d0e7389 */ /* 0x0002a400000c000b */
[----:B012---:R-:W-:Y:S01]  /*14690*/  ENDCOLLECTIVE ;  /* 0x000000000000791b */ /* 0x007fe20003800000 */
.L_x_3743:
        /* <DEDUP_REMOVED lines=14> */
.L_x_3744:
        /* <DEDUP_REMOVED lines=10> */
[----:B------:R-:W-:-:S08]  /*14820*/  LOP3.LUT P3, RZ, R16, 0x8000, RZ, 0xc0, !PT ;  /* 0x0000800010ff7812 */ /* 0x000fd0000786c0ff */
[----:B------:R0:W-:Y:S04]  /*14830*/  LDGSTS.E.BYPASS.LTC128B.128 [R19+0x3400], desc[UR50][R2.64+0x80], !P2 ;  /* 0x0340008002137fae */ /* 0x0001e8000d101d72 */
[----:B------:R0:W-:Y:S02]  /*14840*/  LDGSTS.E.BYPASS.LTC128B.128 [R19+0x5400], desc[UR50][R2.64+0x100], !P6 ;  /* 0x0540010002137fae */ /* 0x0001e4000f101d72 */
[----:B0-----:R-:W-:Y:S05]  /*14850*/  WARPSYNC.COLLECTIVE R15, `(.L_x_3745) ;  /* 0x000000000f087348 */ /* 0x001fea0003c00000 */
[----:B------:R1:W2:Y:S02]  /*14860*/  SHFL.IDX P6, R14, R13, R12, R11 ;  /* 0x0000000c0d0e7389 */ /* 0x0002a400000c000b */
[----:B012---:R-:W-:Y:S01]  /*14870*/  ENDCOLLECTIVE ;  /* 0x000000000000791b */ /* 0x007fe20003800000 */
.L_x_3745:
        /* <DEDUP_REMOVED lines=14> */
.L_x_3746:
[----:B------:R-:W-:Y:S05]  /*14960*/  BRA `(.L_x_3747) ;  /* 0xffffffc800207947 */ /* 0x000fea000383ffff */
.L_x_3666:
[----:B------:R-:W-:Y:S01]  /*14970*/  BSSY B0, `(.L_x_3748) ;  /* 0x0000008000007945 */ /* 0x000fe20003800000 */
[----:B------:R-:W-:Y:S02]  /*14980*/  IMAD.MOV.U32 R13, RZ, RZ, R24 ;  /* 0x000000ffff0d7224 */ /* 0x000fe400078e0018 */
[----:B------:R-:W-:Y:S02]  /*14990*/  IMAD.MOV.U32 R12, RZ, RZ, RZ ;  /* 0x000000ffff0c7224 */ /* 0x000fe400078e00ff */
[----:B------:R-:W-:Y:S02]  /*149a0*/  IMAD.MOV.U32 R11, RZ, RZ, 0x1f ;  /* 0x0000001fff0b7424 */ /* 0x000fe400078e00ff */
[----:B------:R-:W-:-:S07]  /*149b0*/  IMAD.MOV.U32 R15, RZ, RZ, -0x1 ;  /* 0xffffffffff0f7424 */ /* 0x000fce00078e00ff */
[----:B0123--:R-:W-:Y:S05]  /*149c0*/  WARPSYNC.COLLECTIVE R15, `(.L_x_3749) ;  /* 0x000000000f087348 */ /* 0x00ffea0003c00000 */
[----:B------:R4:W0:Y:S02]  /*149d0*/  SHFL.IDX P6, R14, R13, R12, R11 ;  /* 0x0000000c0d0e7389 */ /* 0x00082400000c000b */
[----:B01234-:R-:W-:Y:S01]  /*149e0*/  ENDCOLLECTIVE ;  /* 0x000000000000791b */ /* 0x01ffe20003800000 */
.L_x_3749:
[----:B------:R-:W-:Y:S05]  /*149f0*/  BSYNC B0 ;  /* 0x0000000000007941 */ /* 0x000fea0003800000 */
.L_x_3748:
        /* <DEDUP_REMOVED lines=9> */
.L_x_3750:
        /* <DEDUP_REMOVED lines=14> */
[----:B------:R-:W-:Y:S01]  /*14b70*/  IMAD.MOV.U32 R24, RZ, RZ, RZ ;  /* 0x000000ffff187224 */ /* 0x000fe200078e00ff */
        /* <DEDUP_REMOVED lines=9> */
.L_x_3751:
[----:B------:R-:W-:Y:S01]  /*14c10*/  IMAD.MOV.U32 R12, RZ, RZ, 0x2 ;  /* 0x00000002ff0c7424 */ /* 0x000fe200078e00ff */
[----:B------:R-:W-:-:S05]  /*14c20*/  SEL R14, R14, RZ, P1 ;  /* 0x000000ff0e0e7207 */ /* 0x000fca0000800000 */
[----:B------:R-:W-:-:S04]  /*14c30*/  IMAD.IADD R5, R13, 0x1, R14 ;  /* 0x000000010d057824 */ /* 0x000fc800078e020e */
[----:B------:R-:W-:-:S07]  /*14c40*/  IMAD.MOV.U32 R13, RZ, RZ, R5 ;  /* 0x000000ffff0d7224 */ /* 0x000fce00078e0005 */
[----:B------:R-:W-:Y:S05]  /*14c50*/  WARPSYNC.COLLECTIVE R15, `(.L_x_3752) ;  /* 0x000000000f087348 */ /* 0x000fea0003c00000 */
[----:B------:R0:W1:Y:S02]  /*14c60*/  SHFL.UP P6, R14, R13, R12, R11 ;  /* 0x0400000c0d0e7389 */ /* 0x00006400000c000b */
[----:B01----:R-:W-:Y:S01]  /*14c70*/  ENDCOLLECTIVE ;  /* 0x000000000000791b */ /* 0x003fe20003800000 */
.L_x_3752:
[----:B------:R-:W-:Y:S01]  /*14c80*/  IMAD.MOV.U32 R12, RZ, RZ, 0x4 ;  /* 0x00000004ff0c7424 */ /* 0x000fe200078e00ff */
[----:B------:R-:W-:-:S05]  /*14c90*/  SEL R2, R14, RZ, P2 ;  /* 0x000000ff0e027207 */ /* 0x000fca0001000000 */
[----:B------:R-:W-:-:S04]  /*14ca0*/  IMAD.IADD R2, R5, 0x1, R2 ;  /* 0x0000000105027824 */ /* 0x000fc800078e0202 */
[----:B------:R-:W-:-:S07]  /*14cb0*/  IMAD.MOV.U32 R13, RZ, RZ, R2 ;  /* 0x000000ffff0d7224 */ /* 0x000fce00078e0002 */
[----:B------:R-:W-:Y:S05]  /*14cc0*/  WARPSYNC.COLLECTIVE R15, `(.L_x_3753) ;  /* 0x000000000f087348 */ /* 0x000fea0003c00000 */
[----:B------:R0:W1:Y:S02]  /*14cd0*/  SHFL.UP P6, R14, R13, R12, R11 ;  /* 0x0400000c0d0e7389 */ /* 0x00006400000c000b */
[----:B01----:R-:W-:Y:S01]  /*14ce0*/  ENDCOLLECTIVE ;  /* 0x000000000000791b */ /* 0x003fe20003800000 */
.L_x_3753:
[----:B------:R-:W-:Y:S01]  /*14cf0*/  IMAD.MOV.U32 R12, RZ, RZ, 0x8 ;  /* 0x00000008ff0c7424 */ /* 0x000fe200078e00ff */
[----:B------:R-:W-:-:S05]  /*14d00*/  SEL R3, R14, RZ, P3 ;  /* 0x000000ff0e037207 */ /* 0x000fca0001800000 */
[----:B------:R-:W-:-:S04]  /*14d10*/  IMAD.IADD R3, R2, 0x1, R3 ;  /* 0x0000000102037824 */ /* 0x000fc800078e0203 */
[----:B------:R-:W-:-:S07]  /*14d20*/  IMAD.MOV.U32 R13, RZ, RZ, R3 ;  /* 0x000000ffff0d7224 */ /* 0x000fce00078e0003 */
[----:B------:R-:W-:Y:S05]  /*14d30*/  WARPSYNC.COLLECTIVE R15, `(.L_x_3754) ;  /* 0x000000000f087348 */ /* 0x000fea0003c00000 */
[----:B------:R0:W1:Y:S02]  /*14d40*/  SHFL.UP P6, R14, R13, R12, R11 ;  /* 0x0400000c0d0e7389 */ /* 0x00006400000c000b */
[----:B01----:R-:W-:Y:S01]  /*14d50*/  ENDCOLLECTIVE ;  /* 0x000000000000791b */ /* 0x003fe20003800000 */
.L_x_3754:
[----:B------:R-:W-:Y:S01]  /*14d60*/  IMAD.MOV.U32 R12, RZ, RZ, 0x10 ;  /* 0x00000010ff0c7424 */ /* 0x000fe200078e00ff */
[----:B------:R-:W-:-:S05]  /*14d70*/  SEL R14, R14, RZ, P4 ;  /* 0x000000ff0e0e7207 */ /* 0x000fca0002000000 */
[----:B------:R-:W-:-:S04]  /*14d80*/  IMAD.IADD R5, R3, 0x1, R14 ;  /* 0x0000000103057824 */ /* 0x000fc800078e020e */
[----:B------:R-:W-:-:S07]  /*14d90*/  IMAD.MOV.U32 R13, RZ, RZ, R5 ;  /* 0x000000ffff0d7224 */ /* 0x000fce00078e0005 */
[----:B------:R-:W-:Y:S05]  /*14da0*/  WARPSYNC.COLLECTIVE R15, `(.L_x_3755) ;  /* 0x000000000f087348 */ /* 0x000fea0003c00000 */
[----:B------:R0:W1:Y:S02]  /*14db0*/  SHFL.UP P6, R14, R13, R12, R11 ;  /* 0x0400000c0d0e7389 */ /* 0x00006400000c000b */
[----:B01----:R-:W-:Y:S01]  /*14dc0*/  ENDCOLLECTIVE ;  /* 0x000000000000791b */ /* 0x003fe20003800000 */
.L_x_3755:
        /* <DEDUP_REMOVED lines=8> */
.L_x_3756:
[----:B------:R-:W-:Y:S05]  /*14e50*/  BRA `(.L_x_3757) ;  /* 0xffffffc800b87947 */ /* 0x000fea000383ffff */
.L_x_3669:
[----:B------:R-:W-:Y:S01]  /*14e60*/  BSSY B0, `(.L_x_3758) ;  /* 0x0000007000007945 */ /* 0x000fe20003800000 */
[----:B------:R-:W-:Y:S02]  /*14e70*/  IMAD.MOV.U32 R12, RZ, RZ, 0x1 ;  /* 0x00000001ff0c7424 */ /* 0x000fe400078e00ff */
[----:B------:R-:W-:Y:S02]  /*14e80*/  IMAD.MOV.U32 R11, RZ, RZ, RZ ;  /* 0x000000ffff0b7224 */ /* 0x000fe400078e00ff */
[----:B------:R-:W-:-:S07]  /*14e90*/  IMAD.MOV.U32 R15, RZ, RZ, -0x1 ;  /* 0xffffffffff0f7424 */ /* 0x000fce00078e00ff */
[----:B-1----:R-:W-:Y:S05]  /*14ea0*/  WARPSYNC.COLLECTIVE R15, `(.L_x_3759) ;  /* 0x000000000f087348 */ /* 0x002fea0003c00000 */
[----:B------:R0:W2:Y:S02]  /*14eb0*/  SHFL.UP P6, R14, R13, R12, R11 ;  /* 0x0400000c0d0e7389 */ /* 0x0000a400000c000b */
[----:B012---:R-:W-:Y:S01]  /*14ec0*/  ENDCOLLECTIVE ;  /* 0x000000000000791b */ /* 0x007fe20003800000 */
.L_x_3759:
[----:B------:R-:W-:Y:S05]  /*14ed0*/  BSYNC B0 ;  /* 0x0000000000007941 */ /* 0x000fea0003800000 */
.L_x_3758:
        /* <DEDUP_REMOVED lines=8> */
.L_x_3760:
[----:B------:R-:W-:Y:S01]  /*14f60*/  IMAD.MOV.U32 R12, RZ, RZ, 0x4 ;  /* 0x00000004ff0c7424 */ /* 0x000fe200078e00ff */
[----:B------:R-:W-:-:S05]  /*14f70*/  SEL R2, R14, RZ, P2 ;  /* 0x000000ff0e027207 */ /* 0x000fca0001000000 */
[----:B------:R-:W-:-:S04]  /*14f80*/  IMAD.IADD R2, R13, 0x1, R2 ;  /* 0x000000010d027824 */ /* 0x000fc800078e0202 */
[----:B------:R-:W-:-:S07]  /*14f90*/  IMAD.MOV.U32 R13, RZ, RZ, R2 ;  /* 0x000000ffff0d7224 */ /* 0x000fce00078e0002 */
[----:B------:R-:W-:Y:S05]  /*14fa0*/  WARPSYNC.COLLECTIVE R15, `(.L_x_3761) ;  /* 0x000000000f087348 */ /* 0x000fea0003c00000 */
[----:B------:R0:W1:Y:S02]  /*14fb0*/  SHFL.UP P6, R14, R13, R12, R11 ;  /* 0x0400000c0d0e7389 */ /* 0x00006400000c000b */
[----:B01----:R-:W-:Y:S01]  /*14fc0*/  ENDCOLLECTIVE ;  /* 0x000000000000791b */ /* 0x003fe20003800000 */
.L_x_3761:
[----:B------:R-:W-:Y:S01]  /*14fd0*/  IMAD.MOV.U32 R12, RZ, RZ, 0x8 ;  /* 0x00000008ff0c7424 */ /* 0x000fe200078e00ff */
[----:B------:R-:W-:-:S05]  /*14fe0*/  SEL R3, R14, RZ, P3 ;  /* 0x000000ff0e037207 */ /* 0x000fca0001800000 */
[----:B------:R-:W-:-:S04]  /*14ff0*/  IMAD.IADD R3, R2, 0x1, R3 ;  /* 0x0000000102037824 */ /* 0x000fc800078e0203 */
[----:B------:R-:W-:-:S07]  /*15000*/  IMAD.MOV.U32 R13, RZ, RZ, R3 ;  /* 0x000000ffff0d7224 */ /* 0x000fce00078e0003 */
[----:B------:R-:W-:Y:S05]  /*15010*/  WARPSYNC.COLLECTIVE R15, `(.L_x_3762) ;  /* 0x000000000f087348 */ /* 0x000fea0003c00000 */
[----:B------:R0:W1:Y:S02]  /*15020*/  SHFL.UP P6, R14, R13, R12, R11 ;  /* 0x0400000c0d0e7389 */ /* 0x00006400000c000b */
[----:B01----:R-:W-:Y:S01]  /*15030*/  ENDCOLLECTIVE ;  /* 0x000000000000791b */ /* 0x003fe20003800000 */
.L_x_3762:
[----:B------:R-:W-:Y:S01]  /*15040*/  IMAD.MOV.U32 R12, RZ, RZ, 0x10 ;  /* 0x00000010ff0c7424 */ /* 0x000fe200078e00ff */
[----:B------:R-:W-:-:S05]  /*15050*/  SEL R14, R14, RZ, P4 ;  /* 0x000000ff0e0e7207 */ /* 0x000fca0002000000 */
[----:B------:R-:W-:-:S04]  /*15060*/  IMAD.IADD R5, R3, 0x1, R14 ;  /* 0x0000000103057824 */ /* 0x000fc800078e020e */
[----:B------:R-:W-:-:S07]  /*15070*/  IMAD.MOV.U32 R13, RZ, RZ, R5 ;  /* 0x000000ffff0d7224 */ /* 0x000fce00078e0005 */
[----:B------:R-:W-:Y:S05]  /*15080*/  WARPSYNC.COLLECTIVE R15, `(.L_x_3763) ;  /* 0x000000000f087348 */ /* 0x000fea0003c00000 */
[----:B------:R0:W1:Y:S02]  /*15090*/  SHFL.UP P6, R14, R13, R12, R11 ;  /* 0x0400000c0d0e7389 */ /* 0x00006400000c000b */
[----:B01----:R-:W-:Y:S01]  /*150a0*/  ENDCOLLECTIVE ;  /* 0x000000000000791b */ /* 0x003fe20003800000 */
.L_x_3763:
        /* <DEDUP_REMOVED lines=8> */
.L_x_3764:
[----:B------:R-:W-:Y:S05]  /*15130*/  BRA `(.L_x_3765) ;  /* 0xffffffc800a47947 */ /* 0x000fea000383ffff */
.L_x_3671:
[----:B------:R-:W-:Y:S01]  /*15140*/  BSSY B0, `(.L_x_3766) ;  /* 0x0000006000007945 */ /* 0x000fe20003800000 */
[----:B------:R-:W-:Y:S01]  /*15150*/  PLOP3.LUT P6, PT, P6, PT, PT, 0x8, 0x0 ;  /* 0x000000000000781c */ /* 0x000fe200037ce170 */
[----:B------:R-:W-:-:S12]  /*15160*/  IMAD.MOV.U32 R15, RZ, RZ, -0x1 ;  /* 0xffffffffff0f7424 */ /* 0x000fd800078e00ff */
[----:B01----:R-:W-:Y:S05]  /*15170*/  WARPSYNC.COLLECTIVE R15, `(.L_x_3767) ;  /* 0x000000000f087348 */ /* 0x003fea0003c00000 */
[----:B------:R-:W-:Y:S01]  /*15180*/  VOTE.ANY R14, PT, P6 ;  /* 0x00000000000e7806 */ /* 0x000fe200030e0100 */
[----:B01----:R-:W-:Y:S06]  /*15190*/  ENDCOLLECTIVE ;  /* 0x000000000000791b */ /* 0x003fec0003800000 */
.L_x_3767:
[----:B------:R-:W-:Y:S05]  /*151a0*/  BSYNC B0 ;  /* 0x0000000000007941 */ /* 0x000fea0003800000 */
.L_x_3766:
        /* <DEDUP_REMOVED lines=9> */
.L_x_3768:
[----:B------:R-:W-:Y:S02]  /*15240*/  IMAD.MOV.U32 R13, RZ, RZ, R4 ;  /* 0x000000ffff0d7224 */ /* 0x000fe400078e0004 */
[----:B------:R-:W-:-:S07]  /*15250*/  IMAD.MOV.U32 R7, RZ, RZ, R14 ;  /* 0x000000ffff077224 */ /* 0x000fce00078e000e */
[----:B------:R-:W-:Y:S05]  /*15260*/  WARPSYNC.COLLECTIVE R15, `(.L_x_3769) ;  /* 0x000000000f087348 */ /* 0x000fea0003c00000 */
[----:B------:R0:W1:Y:S02]  /*15270*/  SHFL.IDX P6, R14, R13, R12, R11 ;  /* 0x0000000c0d0e7389 */ /* 0x00006400000c000b */
[----:B01----:R-:W-:Y:S01]  /*15280*/  ENDCOLLECTIVE ;  /* 0x000000000000791b */ /* 0x003fe20003800000 */
.L_x_3769:
[----:B------:R-:W-:Y:S01]  /*15290*/  IMAD.MOV.U32 R4, RZ, RZ, R14 ;  /* 0x000000ffff047224 */ /* 0x000fe200078e000e */
[----:B------:R-:W-:Y:S06]  /*152a0*/  BRA `(.L_x_3770) ;  /* 0xffffffc800847947 */ /* 0x000fec000383ffff */
.L_x_3673:
[----:B------:R-:W-:Y:S01]  /*152b0*/  BSSY B0, `(.L_x_3771) ;  /* 0x0000007000007945 */ /* 0x000fe20003800000 */
[----:B------:R-:W-:Y:S02]  /*152c0*/  IMAD.MOV.U32 R13, RZ, RZ, R3 ;  /* 0x000000ffff0d7224 */ /* 0x000fe400078e0003 */
[----:B------:R-:W-:Y:S02]  /*152d0*/  IMAD.MOV.U32 R11, RZ, RZ, 0x1f ;  /* 0x0000001fff0b7424 */ /* 0x000fe400078e00ff */
[----:B------:R-:W-:-:S07]  /*152e0*/  IMAD.MOV.U32 R15, RZ, RZ, -0x1 ;  /* 0xffffffffff0f7424 */ /* 0x000fce00078e00ff */
[----:B01234-:R-:W-:Y:S05]  /*152f0*/  WARPSYNC.COLLECTIVE R15, `(.L_x_3772) ;  /* 0x000000000f087348 */ /* 0x01ffea0003c00000 */
[----:B------:R0:W0:Y:S02]  /*15300*/  SHFL.IDX P6, R14, R13, R12, R11 ;  /* 0x0000000c0d0e7389 */ /* 0x00002400000c000b */
[----:B01234-:R-:W-:Y:S01]  /*15310*/  ENDCOLLECTIVE ;  /* 0x000000000000791b */ /* 0x01ffe20003800000 */
.L_x_3772:
[----:B------:R-:W-:Y:S05]  /*15320*/  BSYNC B0 ;  /* 0x0000000000007941 */ /* 0x000fea0003800000 */
.L_x_3771:
[----:B------:R-:W-:Y:S01]  /*15330*/  IMAD.MOV.U32 R24, RZ, RZ, R14 ;  /* 0x000000ffff187224 */ /* 0x000fe200078e000e */
[----:B------:R-:W-:Y:S06]  /*15340*/  BRA `(.L_x_3672) ;  /* 0xffffffc800747947 */ /* 0x000fec000383ffff */
.L_x_3677:
[----:B0-----:R0:W1:Y:S02]  /*15350*/  SYNCS.PHASECHK.TRANS64.TRYWAIT P0, [R7+URZ+0x28c20], R0 ;  /* 0x028c2000070075a7 */ /* 0x001064000800017f */
[----:B-1----:R-:W-:Y:S05]  /*15360*/  @!P0 NANOSLEEP.SYNCS 0x989680 ;  /* 0x009896800000895d */ /* 0x002fea0003900000 */
[----:B------:R-:W1:Y:S02]  /*15370*/  @!P0 SYNCS.PHASECHK.TRANS64 P0, [R7+URZ+0x28c20], R0 ;  /* 0x028c2000070085a7 */ /* 0x000e64000800007f */
[----:B-1----:R-:W-:Y:S05]  /*15380*/  @!P0 BRA `(.L_x_3677) ;  /* 0xfffffffc00f08947 */ /* 0x002fea000383ffff */
[----:B------:R-:W-:Y:S05]  /*15390*/  BRA `(.L_x_3773) ;  /* 0xffffffcc00cc7947 */ /* 0x000fea000383ffff */
.L_x_3678:
        /* <DEDUP_REMOVED lines=8> */
[----:B0-234-:R-:W-:Y:S05]  /*15420*/  WARPSYNC.COLLECTIVE R15, `(.L_x_3775) ;  /* 0x000000000f087348 */ /* 0x01dfea0003c00000 */
[----:B------:R1:W0:Y:S02]  /*15430*/  SHFL.IDX P6, R14, R13, R12, R11 ;  /* 0x0000000c0d0e7389 */ /* 0x00022400000c000b */
[----:B01234-:R-:W-:Y:S01]  /*15440*/  ENDCOLLECTIVE ;  /* 0x000000000000791b */ /* 0x01ffe20003800000 */
.L_x_3775:
[----:B------:R-:W-:Y:S05]  /*15450*/  BSYNC B0 ;  /* 0x0000000000007941 */ /* 0x000fea0003800000 */
.L_x_3774:
[----:B------:R-:W-:Y:S05]  /*15460*/  BRA `(.L_x_3776) ;  /* 0xffffffcc00b47947 */ /* 0x000fea000383ffff */
.L_x_3681:
[----:B------:R-:W-:Y:S01]  /*15470*/  BSSY B1, `(.L_x_3777) ;  /* 0x0000006000017945 */ /* 0x000fe20003800000 */
[----:B------:R-:W-:-:S07]  /*15480*/  IMAD.MOV.U32 R15, RZ, RZ, -0x1 ;  /* 0xffffffffff0f7424 */ /* 0x000fce00078e00ff */
[----:B0-234-:R-:W-:Y:S05]  /*15490*/  WARPSYNC.COLLECTIVE R15, `(.L_x_3778) ;  /* 0x000000000f0c7348 */ /* 0x01dfea0003c00000 */
[----:B------:R-:W-:Y:S02]  /*154a0*/  ELECT P6, UR62, PT ;  /* 0x00000000003e782f */ /* 0x000fe400038c0000 */
[----:B------:R-:W-:Y:S01]  /*154b0*/  MOV R14, UR62 ;  /* 0x0000003e000e7c02 */ /* 0x000fe20008000f00 */
[----:B0-234-:R-:W-:Y:S10]  /*154c0*/  ENDCOLLECTIVE ;  /* 0x000000000000791b */ /* 0x01dff40003800000 */
.L_x_3778:
[----:B------:R-:W-:Y:S05]  /*154d0*/  BSYNC B1 ;  /* 0x0000000000017941 */ /* 0x000fea0003800000 */
.L_x_3777:
[----:B------:R-:W-:Y:S05]  /*154e0*/  BRA `(.L_x_3779) ;  /* 0xffffffcc00ac7947 */ /* 0x000fea000383ffff */
.L_x_3683:
[----:B0-----:R0:W1:Y:S02]  /*154f0*/  SYNCS.PHASECHK.TRANS64.TRYWAIT P1, [R5+URZ+0x28c40], R0 ;  /* 0x028c4000050075a7 */ /* 0x001064000802017f */
[----:B-1----:R-:W-:Y:S05]  /*15500*/  @!P1 NANOSLEEP.SYNCS 0x989680 ;  /* 0x009896800000995d */ /* 0x002fea0003900000 */
[----:B------:R-:W1:Y:S02]  /*15510*/  @!P1 SYNCS.PHASECHK.TRANS64 P1, [R5+URZ+0x28c40], R0 ;  /* 0x028c4000050095a7 */ /* 0x000e64000802007f */
[----:B-1----:R-:W-:Y:S05]  /*15520*/  @!P1 BRA `(.L_x_3683) ;  /* 0xfffffffc00f09947 */ /* 0x002fea000383ffff */
[----:B------:R-:W-:Y:S05]  /*15530*/  BRA `(.L_x_3780) ;  /* 0xffffffcc00cc7947 */ /* 0x000fea000383ffff */
.L_x_3685:
[----:B-1----:R1:W0:Y:S02]  /*15540*/  SYNCS.PHASECHK.TRANS64.TRYWAIT P1, [R3+URZ+0x28c40], R2 ;  /* 0x028c4002030075a7 */ /* 0x002224000802017f */
[----:B0-----:R-:W-:Y:S05]  /*15550*/  @!P1 NANOSLEEP.SYNCS 0x989680 ;  /* 0x009896800000995d */ /* 0x001fea0003900000 */
[----:B------:R-:W0:Y:S02]  /*15560*/  @!P1 SYNCS.PHASECHK.TRANS64 P1, [R3+URZ+0x28c40], R2 ;  /* 0x028c4002030095a7 */ /* 0x000e24000802007f */
[----:B0-----:R-:W-:Y:S05]  /*15570*/  @!P1 BRA `(.L_x_3685) ;  /* 0xfffffffc00f09947 */ /* 0x001fea000383ffff */
[----:B------:R-:W-:Y:S05]  /*15580*/  BRA `(.L_x_3781) ;  /* 0xffffffcc00d87947 */ /* 0x000fea000383ffff */
.L_x_3687:
[----:B------:R0:W0:Y:S02]  /*15590*/  SYNCS.PHASECHK.TRANS64.TRYWAIT P1, [R5+URZ+0x28c60], R0 ;  /* 0x028c6000050075a7 */ /* 0x000024000802017f */
[----:B0-----:R-:W-:Y:S05]  /*155a0*/  @!P1 NANOSLEEP.SYNCS 0x989680 ;  /* 0x009896800000995d */ /* 0x001fea0003900000 */
[----:B------:R-:W0:Y:S02]  /*155b0*/  @!P1 SYNCS.PHASECHK.TRANS64 P1, [R5+URZ+0x28c60], R0 ;  /* 0x028c6000050095a7 */ /* 0x000e24000802007f */
[----:B0-----:R-:W-:Y:S05]  /*155c0*/  @!P1 BRA `(.L_x_3687) ;  /* 0xfffffffc00f09947 */ /* 0x001fea000383ffff */
[----:B------:R-:W-:Y:S05]  /*155d0*/  BRA `(.L_x_3782) ;  /* 0xffffffcc00d47947 */ /* 0x000fea000383ffff */
.L_x_3783:
        /* <DEDUP_REMOVED lines=10> */
.L_x_15744:


//--------------------- .text._ZN7cutlass13device_kernelIN5flash11enable_sm90INS1_16FlashAttnFwdSm90INS1_25CollectiveMainloopFwdSm90ILi2EN4cute5tupleIJNS5_1CILi1EEES8_S8_EEENS6_IJNS7_ILi64EEESA_SA_EEELi512ENS_10bfloat16_tEfNS_4arch4Sm90ELb0ELb0ELb1ELb1ELb1ELb1ELb0ELb0ELb0ELb1ELb1ELb0EEENS1_21CollectiveEpilogueFwdINS6_IJSA_NS7_ILi512EEESA_EEES9_SC_SE_Li256ELb1ELb1ELb1ELb0EEENS1_36VarlenDynamicPersistentTileSchedulerILi64ELi64ELi256ELi128ELb1ELb1ELb1ELb0ELb1ELb1EEEEEEEEEvNT_6ParamsE --------------------------
	.section	.text._ZN7cutlass13device_kernelIN5flash11enable_sm90INS1_16FlashAttnFwdSm90INS1_25CollectiveMainloopFwdSm90ILi2EN4cute5tupleIJNS5_1CILi1EEES8_S8_EEENS6_IJNS7_ILi64EEESA_SA_EEELi512ENS_10bfloat16_tEfNS_4arch4Sm90ELb0ELb0ELb1ELb1ELb1ELb1ELb0ELb0ELb0ELb1ELb1ELb0EEENS1_21CollectiveEpilogueFwdINS6_IJSA_NS7_ILi512EEESA_EEES9_SC_SE_Li256ELb1ELb1ELb1ELb0EEENS1_36VarlenDynamicPersistentTileSchedulerILi64ELi64ELi256ELi128ELb1ELb1ELb1ELb0ELb1ELb1EEEEEEEEEvNT_6ParamsE,"ax",@progbits
	.align	128
.text._ZN7cutlass13device_kernelIN5flash11enable_sm90INS1_16FlashAttnFwdSm90INS1_25CollectiveMainloopFwdSm90ILi2EN4cute5tupleIJNS5_1CILi1EEES8_S8_EEENS6_IJNS7_ILi64EEESA_SA_EEELi512ENS_10bfloat16_tEfNS_4arch4Sm90ELb0ELb0ELb1ELb1ELb1ELb1ELb0ELb0ELb0ELb1ELb1ELb0EEENS1_21CollectiveEpilogueFwdINS6_IJSA_NS7_ILi512EEESA_EEES9_SC_SE_Li256ELb1ELb1ELb1ELb0EEENS1_36VarlenDynamicPersistentTileSchedulerILi64ELi64ELi256ELi128ELb1ELb1ELb1ELb0ELb1ELb1EEEEEEEEEvNT_6ParamsE:
        .type           _ZN7cutlass13device_kernelIN5flash11enable_sm90INS1_16FlashAttnFwdSm90INS1_25CollectiveMainloopFwdSm90ILi2EN4cute5tupleIJNS5_1CILi1EEES8_S8_EEENS6_IJNS7_ILi64EEESA_SA_EEELi512ENS_10bfloat16_tEfNS_4arch4Sm90ELb0ELb0ELb1ELb1ELb1ELb1ELb0ELb0ELb0ELb1ELb1ELb0EEENS1_21CollectiveEpilogueFwdINS6_IJSA_NS7_ILi512EEESA_EEES9_SC_SE_Li256ELb1ELb1ELb1ELb0EEENS1_36VarlenDynamicPersistentTileSchedulerILi64ELi64ELi256ELi128ELb1ELb1ELb1ELb0ELb1ELb1EEEEEEEEEvNT_6ParamsE,@function
        .size           _ZN7cutlass13device_kernelIN5flash11enable_sm90INS1_16FlashAttnFwdSm90INS1_25CollectiveMainloopFwdSm90ILi2EN4cute5tupleIJNS5_1CILi1EEES8_S8_EEENS6_IJNS7_ILi64EEESA_SA_EEELi512ENS_10bfloat16_tEfNS_4arch4Sm90ELb0ELb0ELb1ELb1ELb1ELb1ELb0ELb0ELb0ELb1ELb1ELb0EEENS1_21CollectiveEpilogueFwdINS6_IJSA_NS7_ILi512EEESA_EEES9_SC_SE_Li256ELb1ELb1ELb1ELb0EEENS1_36VarlenDynamicPersistentTileSchedulerILi64ELi64ELi256ELi128ELb1ELb1ELb1ELb0ELb1ELb1EEEEEEEEEvNT_6ParamsE,(.L_x_15745 - _ZN7cutlass13device_kernelIN5flash11enable_sm90INS1_16FlashAttnFwdSm90INS1_25CollectiveMainloopFwdSm90ILi2EN4cute5tupleIJNS5_1CILi1EEES8_S8_EEENS6_IJNS7_ILi64EEESA_SA_EEELi512ENS_10bfloat16_tEfNS_4arch4Sm90ELb0ELb0ELb1ELb1ELb1ELb1ELb0ELb0ELb0ELb1ELb1ELb0EEENS1_21CollectiveEpilogueFwdINS6_IJSA_NS7_ILi512EEESA_EEES9_SC_SE_Li256ELb1ELb1ELb1ELb0EEENS1_36VarlenDynamicPersistentTileSchedulerILi64ELi64ELi256ELi128ELb1ELb1ELb1ELb0ELb1ELb1EEEEEEEEEvNT_6ParamsE)
        .other          _ZN7cutlass13device_kernelIN5flash11enable_sm90INS1_16FlashAttnFwdSm90INS1_25CollectiveMainloopFwdSm90ILi2EN4cute5tupleIJNS5_1CILi1EEES8_S8_EEENS6_IJNS7_ILi64EEESA_SA_EEELi512ENS_10bfloat16_tEfNS_4arch4Sm90ELb0ELb0ELb1ELb1ELb1ELb1ELb0ELb0ELb0ELb1ELb1ELb0EEENS1_21CollectiveEpilogueFwdINS6_IJSA_NS7_ILi512EEESA_EEES9_SC_SE_Li256ELb1ELb1ELb1ELb0EEENS1_36VarlenDynamicPersistentTileSchedulerILi64ELi64ELi256ELi128ELb1ELb1ELb1ELb0ELb1ELb1EEEEEEEEEvNT_6ParamsE,@"STO_CUDA_ENTRY STV_DEFAULT"
_ZN7cutlass13device_kernelIN5flash11enable_sm90INS1_16FlashAttnFwdSm90INS1_25CollectiveMainloopFwdSm90ILi2EN4cute5tupleIJNS5_1CILi1EEES8_S8_EEENS6_IJNS7_ILi64EEESA_SA_EEELi512ENS_10bfloat16_tEfNS_4arch4Sm90ELb0ELb0ELb1ELb1ELb1ELb1ELb0ELb0ELb0ELb1ELb1ELb0EEENS1_21CollectiveEpilogueFwdINS6_IJSA_NS7_ILi512EEESA_EEES9_SC_SE_Li256ELb1ELb1ELb1ELb0EEENS1_36VarlenDynamicPersistentTileSchedulerILi64ELi64ELi256ELi128ELb1ELb1ELb1ELb0ELb1ELb1EEEEEEEEEvNT_6ParamsE:
        /* <DEDUP_REMOVED lines=18> */
.L_x_3785:
[----:B------:R-:W-:Y:S05]  /*0120*/  BSYNC B0 ;  /* 0x0000000000007941 */ /* 0x000fea0003800000 */
.L_x_3784:
        /* <DEDUP_REMOVED lines=32> */
[----:B0-----:R3:W4:Y:S01]  /*0330*/  SYNCS.EXCH.64 URZ, [UR6+0x28c30], UR4 ;  /* 0x028c3004063f75b2 */ /* 0x0017220008000100 */
[----:B------:R3:W0:Y:S01]  /*0340*/  SYNCS.EXCH.64 URZ, [UR6+0x28c40], UR4 ;  /* 0x028c4004063f75b2 */ /* 0x0006220008000100 */
[----:B------:R3:W0:Y:S01]  /*0350*/  SYNCS.EXCH.64 URZ, [UR6+0x28c38], UR4 ;  /* 0x028c3804063f75b2 */ /* 0x0006220008000100 */
[----:B------:R3:W0:Y:S02]  /*0360*/  SYNCS.EXCH.64 URZ, [UR6+0x28c48], UR4 ;  /* 0x028c4804063f75b2 */ /* 0x0006240008000100 */
[----:B---3--:R-:W-:Y:S01]  /*0370*/  NOP ;  /* 0x0000000000007918 */ /* 0x008fe20000000000 */
.L_x_3786:
        /* <DEDUP_REMOVED lines=22> */
.L_x_3787:
        /* <DEDUP_REMOVED lines=18> */
.L_x_3788:
        /* <DEDUP_REMOVED lines=22> */
.L_x_3789:
        /* <DEDUP_REMOVED lines=22> */
.L_x_3790:
        /* <DEDUP_REMOVED lines=8> */
.L_x_3793:
[----:B------:R-:W-:-:S08]  /*0940*/  NOP ;  /* 0x0000000000007918 */ /* 0x000fd00000000000 */
[----:B------:R-:W0:Y:S02]  /*0950*/  USETMAXREG.TRY_ALLOC.CTAPOOL UP0, 0xe8 ;  /* 0x000000e8000079c8 */ /* 0x000e240008000600 */
[----:B0-----:R-:W-:-:S13]  /*0960*/  PLOP3.LUT P0, PT, PT, PT, UP0, 0x80, 0x0 ;  /* 0x000000000000781c */ /* 0x001fda0003f0f008 */
[----:B------:R-:W-:Y:S05]  /*0970*/  @!P0 BRA `(.L_x_3793) ;  /* 0xfffffffc00f08947 */ /* 0x000fea000383ffff */
[----:B------:R-:W-:Y:S01]  /*0980*/  ISETP.NE.AND P0, PT, R3, 0x1, PT ;  /* 0x000000010300780c */ /* 0x000fe20003f05270 */
[----:B------:R-:W0:Y:S01]  /*0990*/  S2UR UR4, SR_CgaCtaId ;  /* 0x00000000000479c3 */ /* 0x000e220000008800 */
[----:B------:R-:W-:-:S11]  /*09a0*/  MOV R3, 0x400 ;  /* 0x0000040000037802 */ /* 0x000fd60000000f00 */
[----:B------:R-:W-:Y:S06]  /*09b0*/  @!P0 BAR.ARV 0x8, 0x100 ;  /* 0x0204000000008b1d */ /* 0x000fec0000002000 */
[----:B------:R-:W-:Y:S01]  /*09c0*/  ISETP.GE.U32.AND P0, PT, R0, 0x100, PT ;  /* 0x000001000000780c */ /* 0x000fe20003f06070 */
[----:B0-----:R-:W-:Y:S01]  /*09d0*/  IMAD.U32 R190, RZ, RZ, UR4 ;  /* 0x00000004ffbe7e24 */ /* 0x001fe2000f8e00ff */
[----:B------:R-:W-:-:S04]  /*09e0*/  ULDC UR4, c[0x0][0xc3c] ;  /* 0x00030f0000047ab9 */ /* 0x000fc80000000800 */
[----:B------:R-:W-:-:S07]  /*09f0*/  LEA R2, R190, R3, 0x18 ;  /* 0x00000003be027211 */ /* 0x000fce00078ec0ff */
[----:B------:R-:W-:Y:S08]  /*0a00*/  @P0 BAR.ARV 0xf, 0x100 ;  /* 0x03c4000000000b1d */ /* 0x000ff00000002000 */
[----:B------:R-:W-:Y:S06]  /*0a10*/  BAR.SYNC.DEFER_BLOCKING 0x5, 0x180 ;  /* 0x0146000000007b1d */ /* 0x000fec0000010000 */
[----:B------:R-:W0:Y:S02]  /*0a20*/  LDS.128 R152, [R2+0x28cd0] ;  /* 0x028cd00002987984 */ /* 0x000e240000000c00 */
[----:B------:R-:W-:Y:S06]  /*0a30*/  BAR.ARV 0x4, 0x180 ;  /* 0x0106000000007b1d */ /* 0x000fec0000002000 */
[----:B0-----:R-:W-:-:S13]  /*0a40*/  ISETP.GE.AND P0, PT, R155, UR4, PT ;  /* 0x000000049b007c0c */ /* 0x001fda000bf06270 */
[----:B------:R-:W-:Y:S05]  /*0a50*/  @P0 BRA `(.L_x_3794) ;  /* 0x000001a000780947 */ /* 0x000fea0003800000 */
[----:B------:R-:W-:Y:S01]  /*0a60*/  VIADD R0, R0, 0xffffff80 ;  /* 0xffffff8000007836 */ /* 0x000fe20000000000 */
[----:B------:R-:W-:Y:S01]  /*0a70*/  ULOP3.LUT UR37, UR36, 0x1, URZ, 0xfc, !UPT ;  /* 0x0000000124257892 */ /* 0x000fe2000f8efc3f */
[----:B------:R-:W-:Y:S02]  /*0a80*/  IMAD.MOV.U32 R201, RZ, RZ, 0x20 ;  /* 0x00000020ffc97424 */ /* 0x000fe400078e00ff */
[----:B------:R-:W-:Y:S01]  /*0a90*/  IMAD.MOV.U32 R23, RZ, RZ, RZ ;  /* 0x000000ffff177224 */ /* 0x000fe200078e00ff */
[----:B------:R-:W-:Y:S01]  /*0aa0*/  SHF.R.S32.HI R3, RZ, 0x1f, R0 ;  /* 0x0000001fff037819 */ /* 0x000fe20000011400 */
[----:B------:R-:W-:Y:S02]  /*0ab0*/  IMAD.MOV.U32 R188, RZ, RZ, RZ ;  /* 0x000000ffffbc7224 */ /* 0x000fe400078e00ff */
[----:B------:R-:W-:Y:S01]  /*0ac0*/  IMAD.MOV.U32 R185, RZ, RZ, RZ ;  /* 0x000000ffffb97224 */ /* 0x000fe200078e00ff */
[CC--:B------:R-:W-:Y:S01]  /*0ad0*/  LEA.HI R5, R3.reuse, R0.reuse, RZ, 0x4 ;  /* 0x0000000003057211 */ /* 0x0c0fe200078f20ff */
[----:B------:R-:W-:Y:S01]  /*0ae0*/  IMAD.MOV.U32 R19, RZ, RZ, RZ ;  /* 0x000000ffff137224 */ /* 0x000fe200078e00ff */
[----:B------:R-:W-:-:S02]  /*0af0*/  LEA.HI R7, R3, R0, RZ, 0x5 ;  /* 0x0000000003077211 */ /* 0x000fc400078f28ff */
[----:B------:R-:W-:Y:S02]  /*0b00*/  SHF.R.S32.HI R6, RZ, 0x4, R5 ;  /* 0x00000004ff067819 */ /* 0x000fe40000011405 */
[--C-:B------:R-:W-:Y:S02]  /*0b10*/  SHF.R.S32.HI R198, RZ, 0x5, R7.reuse ;  /* 0x00000005ffc67819 */ /* 0x100fe40000011407 */
[----:B------:R-:W-:Y:S02]  /*0b20*/  SHF.R.S32.HI R9, RZ, 0x1f, R7 ;  /* 0x0000001fff097819 */ /* 0x000fe40000011407 */
[----:B------:R-:W-:Y:S02]  /*0b30*/  LOP3.LUT R7, R5, 0xfffffff0, RZ, 0xc0, !PT ;  /* 0xfffffff005077812 */ /* 0x000fe400078ec0ff */
[CC--:B------:R-:W-:Y:S02]  /*0b40*/  LEA.HI R4, R3.reuse, R0.reuse, RZ, 0x7 ;  /* 0x0000000003047211 */ /* 0x0c0fe400078f38ff */
[----:B------:R-:W-:Y:S01]  /*0b50*/  LEA.HI R13, R3, R0, RZ, 0x2 ;  /* 0x00000000030d7211 */ /* 0x000fe200078f10ff */
[----:B------:R-:W-:Y:S01]  /*0b60*/  IMAD.IADD R8, R0, 0x1, -R7 ;  /* 0x0000000100087824 */ /* 0x000fe200078e0a07 */
[----:B------:R-:W-:-:S02]  /*0b70*/  LEA.HI R5, R5, R6, RZ, 0x1 ;  /* 0x0000000605057211 */ /* 0x000fc400078f08ff */
[----:B------:R-:W-:Y:S02]  /*0b80*/  LEA.HI R3, R3, R0, RZ, 0x3 ;  /* 0x0000000003037211 */ /* 0x000fe400078f18ff */
[----:B------:R-:W-:Y:S02]  /*0b90*/  LOP3.LUT R5, R5, 0x1ffffffe, RZ, 0xc0, !PT ;  /* 0x1ffffffe05057812 */ /* 0x000fe400078ec0ff */
[----:B------:R-:W-:Y:S02]  /*0ba0*/  LOP3.LUT R15, R3, 0xfffffff8, RZ, 0xc0, !PT ;  /* 0xfffffff8030f7812 */ /* 0x000fe400078ec0ff */
[----:B------:R-:W-:Y:S01]  /*0bb0*/  LOP3.LUT R3, R4, 0xffffff80, RZ, 0xc0, !PT ;  /* 0xffffff8004037812 */ /* 0x000fe200078ec0ff */
[----:B------:R-:W-:Y:S01]  /*0bc0*/  IMAD.IADD R10, R6, 0x1, -R5 ;  /* 0x00000001060a7824 */ /* 0x000fe200078e0a05 */
[----:B------:R-:W-:Y:S01]  /*0bd0*/  LEA.HI R9, R9, R198, RZ, 0x2 ;  /* 0x000000c609097211 */ /* 0x000fe200078f10ff */
[C---:B------:R-:W-:Y:S01]  /*0be0*/  IMAD.IADD R15, R0.reuse, 0x1, -R15 ;  /* 0x00000001000f7824 */ /* 0x040fe200078e0a0f */
[----:B------:R-:W-:Y:S01]  /*0bf0*/  LOP3.LUT R11, R13, 0xfffffffc, RZ, 0xc0, !PT ;  /* 0xfffffffc0d0b7812 */ /* 0x000fe200078ec0ff */
[----:B------:R-:W-:Y:S01]  /*0c00*/  IMAD.IADD R3, R0, 0x1, -R3 ;  /* 0x0000000100037824 */ /* 0x000fe200078e0a03 */
[----:B------:R-:W-:Y:S01]  /*0c10*/  SHF.R.S32.HI R5, RZ, 0x1f, R8 ;  /* 0x0000001fff057819 */ /* 0x000fe20000011408 */
[----:B------:R-:W-:Y:S01]  /*0c20*/  IMAD.SHL.U32 R10, R10, 0x8, RZ ;  /* 0x000000080a0a7824 */ /* 0x000fe200078e00ff */
[----:B------:R-:W-:Y:S01]  /*0c30*/  SHF.R.S32.HI R18, RZ, 0x7, R4 ;  /* 0x00000007ff127819 */ /* 0x000fe20000011404 */
[----:B------:R-:W-:Y:S01]  /*0c40*/  IMAD.IADD R186, R0, 0x1, -R11 ;  /* 0x0000000100ba7824 */ /* 0x000fe200078e0a0b */
[----:B------:R-:W-:Y:S01]  /*0c50*/  LOP3.LUT R7, R9, 0x3ffffc, RZ, 0xc0, !PT ;  /* 0x003ffffc09077812 */ /* 0x000fe200078ec0ff */
[----:B------:R-:W-:Y:S01]  /*0c60*/  IMAD.SHL.U32 R192, R15, 0x8, RZ ;  /* 0x000000080fc07824 */ /* 0x000fe200078e00ff */
[----:B------:R-:W-:Y:S01]  /*0c70*/  LEA.HI R9, R5, R8, RZ, 0x3 ;  /* 0x0000000805097211 */ /* 0x000fe200078f18ff */
[----:B------:R-:W-:Y:S01]  /*0c80*/  IMAD R17, R18, 0x100, R8 ;  /* 0x0000010012117824 */ /* 0x000fe200078e0208 */
[----:B------:R-:W-:Y:S01]  /*0c90*/  SHF.R.S32.HI R0, RZ, 0x1f, R3 ;  /* 0x0000001fff007819 */ /* 0x000fe20000011403 */
[----:B------:R-:W-:Y:S01]  /*0ca0*/  IMAD.IADD R12, R198, 0x1, -R7 ;  /* 0x00000001c60c7824 */ /* 0x000fe200078e0a07 */
[----:B------:R-:W-:Y:S01]  /*0cb0*/  SHF.R.S32.HI R189, RZ, 0x2, R13 ;  /* 0x00000002ffbd7819 */ /* 0x000fe2000001140d */
[----:B------:R-:W-:Y:S01]  /*0cc0*/  IMAD.SHL.U32 R16, R186, 0x8, RZ ;  /* 0x00000008ba107824 */ /* 0x000fe200078e00ff */
[----:B------:R-:W-:Y:S01]  /*0cd0*/  LOP3.LUT R11, R9, 0xfffffff8, RZ, 0xc0, !PT ;  /* 0xfffffff8090b7812 */ /* 0x000fe200078ec0ff */
[----:B------:R-:W-:Y:S01]  /*0ce0*/  IMAD R17, R12, 0x10, R17 ;  /* 0x000000100c117824 */ /* 0x000fe200078e0211 */
[CC--:B------:R-:W-:Y:S01]  /*0cf0*/  LEA.HI R5, R0.reuse, R3.reuse, RZ, 0x2 ;  /* 0x0000000300057211 */ /* 0x0c0fe200078f10ff */
[----:B------:R-:W-:Y:S01]  /*0d00*/  VIADD R12, R189, 0x20 ;  /* 0x00000020bd0c7836 */ /* 0x000fe20000000000 */
[----:B------:R-:W-:Y:S01]  /*0d10*/  LEA.HI R0, R0, R3, RZ, 0x5 ;  /* 0x0000000300007211 */ /* 0x000fe200078f28ff */
[----:B------:R-:W-:Y:S01]  /*0d20*/  IMAD.IADD R11, R8, 0x1, -R11 ;  /* 0x00000001080b7824 */ /* 0x000fe200078e0a0b */
[----:B------:R-:W-:Y:S01]  /*0d30*/  LOP3.LUT R8, R5, 0x7ffffffc, RZ, 0xc0, !PT ;  /* 0x7ffffffc05087812 */ /* 0x000fe200078ec0ff */
[C---:B------:R-:W-:Y:S01]  /*0d40*/  VIADD R213, R16.reuse, 0xa0 ;  /* 0x000000a010d57836 */ /* 0x040fe20000000000 */
[--C-:B------:R-:W-:Y:S01]  /*0d50*/  SHF.R.S32.HI R6, RZ, 0x2, R5.reuse ;  /* 0x00000002ff067819 */ /* 0x100fe20000011405 */
[C---:B------:R-:W-:Y:S01]  /*0d60*/  VIADD R214, R16.reuse, 0x80 ;  /* 0x0000008010d67836 */ /* 0x040fe20000000000 */
[----:B------:R-:W-:Y:S01]  /*0d70*/  SHF.R.S32.HI R7, RZ, 0x1f, R5 ;  /* 0x0000001fff077819 */ /* 0x000fe20000011405 */
[----:B------:R-:W-:Y:S01]  /*0d80*/  IMAD.IADD R8, R3, 0x1, -R8 ;  /* 0x0000000103087824 */ /* 0x000fe200078e0a08 */
[----:B------:R-:W-:Y:S01]  /*0d90*/  SHF.R.S32.HI R5, RZ, 0x1f, R12 ;  /* 0x0000001fff057819 */ /* 0x000fe2000001140c */
[----:B------:R-:W-:Y:S01]  /*0da0*/  IMAD.SHL.U32 R3, R11, 0x40, RZ ;  /* 0x000000400b037824 */ /* 0x000fe200078e00ff */
[----:B------:R-:W-:Y:S01]  /*0db0*/  LEA.HI R7, R7, R6, RZ, 0x3 ;  /* 0x0000000607077211 */ /* 0x000fe200078f18ff */
[----:B------:R-:W-:Y:S01]  /*0dc0*/  VIADD R208, R16, 0x140 ;  /* 0x0000014010d07836 */ /* 0x000fe20000000000 */
[----:B------:R-:W-:Y:S01]  /*0dd0*/  LEA.HI R14, R5, R12, RZ, 0x3 ;  /* 0x0000000c050e7211 */ /* 0x000fe200078f18ff */
[----:B------:R-:W-:Y:S01]  /*0de0*/  IMAD.SHL.U32 R12, R12, 0x40, RZ ;  /* 0x000000400c0c7824 */ /* 0x000fe200078e00ff */
[----:B------:R-:W-:Y:S01]  /*0df0*/  LOP3.LUT R7, R7, 0xfffffff8, RZ, 0xc0, !PT ;  /* 0xfffffff807077812 */ /* 0x000fe200078ec0ff */
[----:B------:R-:W-:Y:S01]  /*0e00*/  VIADD R207, R16, 0x160 ;  /* 0x0000016010cf7836 */ /* 0x000fe20000000000 */
[----:B------:R-:W-:Y:S01]  /*0e10*/  LOP3.LUT R3, R3, 0x1c0, RZ, 0xc0, !PT ;  /* 0x000001c003037812 */ /* 0x000fe200078ec0ff */
[----:B------:R-:W-:Y:S01]  /*0e20*/  IMAD.SHL.U32 R14, R14, 0x40, RZ ;  /* 0x000000400e0e7824 */ /* 0x000fe200078e00ff */
[----:B------:R-:W-:Y:S01]  /*0e30*/  LOP3.LUT R5, R12, 0x1c0, RZ, 0xc0, !PT ;  /* 0x000001c00c057812 */ /* 0x000fe200078ec0ff */
[--C-:B------:R-:W-:Y:S01]  /*0e40*/  IMAD.U32 R12, R17, 0x40, R10.reuse ;  /* 0x00000040110c7824 */ /* 0x100fe200078e000a */
[----:B------:R-:W-:Y:S01]  /*0e50*/  LOP3.LUT R10, R3, 0x8, R10, 0xf8, !PT ;  /* 0x00000008030a7812 */ /* 0x000fe200078ef80a */
[----:B------:R-:W-:Y:S01]  /*0e60*/  IMAD.IADD R7, R6, 0x1, -R7 ;  /* 0x0000000106077824 */ /* 0x000fe200078e0a07 */
[----:B------:R-:W-:Y:S01]  /*0e70*/  SHF.R.S32.HI R0, RZ, 0x5, R0 ;  /* 0x00000005ff007819 */ /* 0x000fe20000011400 */
[C---:B------:R-:W-:Y:S01]  /*0e80*/  VIADD R212, R16.reuse, 0xc0 ;  /* 0x000000c010d47836 */ /* 0x040fe20000000000 */
[----:B------:R-:W-:Y:S01]  /*0e90*/  SHF.R.U32.HI R3, RZ, 0x3, R3 ;  /* 0x00000003ff037819 */ /* 0x000fe20000011603 */
[----:B------:R-:W-:Y:S01]  /*0ea0*/  VIADD R215, R16, 0x60 ;  /* 0x0000006010d77836 */ /* 0x000fe20000000000 */
[----:B------:R-:W-:Y:S01]  /*0eb0*/  LEA.HI R4, R4, R18, RZ, 0x1 ;  /* 0x0000001204047211 */ /* 0x000fe200078f08ff */
[----:B------:R-:W-:Y:S01]  /*0ec0*/  IMAD R195, R0, 0x10, R7 ;  /* 0x0000001000c37824 */ /* 0x000fe200078e0207 */
[----:B------:R-:W-:Y:S01]  /*0ed0*/  LOP3.LUT R10, R10, R3, RZ, 0x3c, !PT ;  /* 0x000000030a0a7212 */ /* 0x000fe200078e3cff */
[----:B------:R-:W-:Y:S01]  /*0ee0*/  VIADD R206, R16, 0x180 ;  /* 0x0000018010ce7836 */ /* 0x000fe20000000000 */
[----:B------:R-:W-:Y:S01]  /*0ef0*/  LOP3.LUT R4, R4, 0xfffffe, RZ, 0xc0, !PT ;  /* 0x00fffffe04047812 */ /* 0x000fe200078ec0ff */
[C---:B------:R-:W-:Y:S01]  /*0f00*/  VIADD R205, R16.reuse, 0x1a0 ;  /* 0x000001a010cd7836 */ /* 0x040fe20000000000 */
[----:B------:R-:W-:Y:S01]  /*0f10*/  SHF.R.S32.HI R0, RZ, 0x1f, R13 ;  /* 0x0000001fff007819 */ /* 0x000fe2000001140d */
[----:B------:R-:W-:Y:S01]  /*0f20*/  VIADD R204, R16, 0x1c0 ;  /* 0x000001c010cc7836 */ /* 0x000fe20000000000 */
[----:B------:R-:W-:Y:S01]  /*0f30*/  LEA.HI R3, R186, R186, RZ, 0x1 ;  /* 0x000000baba037211 */ /* 0x000fe200078f08ff */
[----:B------:R-:W-:Y:S01]  /*0f40*/  IMAD.IADD R4, R18, 0x1, -R4 ;  /* 0x0000000112047824 */ /* 0x000fe200078e0a04 */
[----:B------:R-:W-:Y:S01]  /*0f50*/  SHF.R.U32.HI R6, RZ, 0x3, R5 ;  /* 0x00000003ff067819 */ /* 0x000fe20000011605 */
[----:B------:R-:W-:Y:S01]  /*0f60*/  IMAD.SHL.U32 R9, R9, 0x40, RZ ;  /* 0x0000004009097824 */ /* 0x000fe200078e00ff */
[----:B------:R-:W-:Y:S01]  /*0f70*/  LOP3.LUT R5, R5, 0x38, R16, 0xf8, !PT ;  /* 0x0000003805057812 */ /* 0x000fe200078ef810 */
[----:B------:R-:W-:Y:S01]  /*0f80*/  IMAD.SHL.U32 R24, R4, 0x100, RZ ;  /* 0x0000010004187824 */ /* 0x000fe200078e00ff */
[----:B------:R-:W-:Y:S01]  /*0f90*/  LOP3.LUT R14, R14, 0xfffffe00, RZ, 0xc0, !PT ;  /* 0xfffffe000e0e7812 */ /* 0x000fe200078ec0ff */
[----:B------:R0:W-:Y:S01]  /*0fa0*/  STL [R1+0x44], R18 ;  /* 0x0000441201007387 */ /* 0x0001e20000100800 */
[----:B------:R-:W-:Y:S01]  /*0fb0*/  LEA.HI R0, R0, R189, RZ, 0x3 ;  /* 0x000000bd00007211 */ /* 0x000fe200078f18ff */
[----:B------:R-:W-:Y:S01]  /*0fc0*/  VIADD R203, R16, 0x1e0 ;  /* 0x000001e010cb7836 */ /* 0x000fe20000000000 */
[----:B------:R-:W-:Y:S01]  /*0fd0*/  LOP3.LUT R3, R3, 0x1ffffffe, RZ, 0xc0, !PT ;  /* 0x1ffffffe03037812 */ /* 0x000fe200078ec0ff */
[----:B------:R-:W-:Y:S01]  /*0fe0*/  STL [R1+0x58], R12 ;  /* 0x0000580c01007387 */ /* 0x000fe20000100800 */
[----:B------:R-:W-:Y:S01]  /*0ff0*/  LOP3.LUT R5, R14, R5, R6, 0xf6, !PT ;  /* 0x000000050e057212 */ /* 0x000fe200078ef606 */
[----:B------:R-:W-:Y:S01]  /*1000*/  VIADD R209, R16, 0x120 ;  /* 0x0000012010d17836 */ /* 0x000fe20000000000 */
[----:B------:R-:W-:Y:S01]  /*1010*/  LOP3.LUT R0, R0, 0xfffffff8, RZ, 0xc0, !PT ;  /* 0xfffffff800007812 */ /* 0x000fe200078ec0ff */
[----:B------:R-:W-:Y:S01]  /*1020*/  IMAD.IADD R6, R186, 0x1, -R3 ;  /* 0x00000001ba067824 */ /* 0x000fe200078e0a03 */
[----:B------:R-:W-:Y:S01]  /*1030*/  SHF.R.S32.HI R4, RZ, 0x1f, R213 ;  /* 0x0000001fff047819 */ /* 0x000fe200000114d5 */
[----:B------:R-:W-:Y:S01]  /*1040*/  STL [R1+0x3c], RZ ;  /* 0x00003cff01007387 */ /* 0x000fe20000100800 */
[----:B------:R-:W-:Y:S01]  /*1050*/  SHF.R.S32.HI R3, RZ, 0x1f, R214 ;  /* 0x0000001fff037819 */ /* 0x000fe200000114d6 */
[----:B------:R-:W-:Y:S01]  /*1060*/  IMAD.IADD R191, R189, 0x1, -R0 ;  /* 0x00000001bdbf7824 */ /* 0x000fe200078e0a00 */
[----:B------:R-:W-:Y:S01]  /*1070*/  SHF.R.S32.HI R13, RZ, 0x1f, R208 ;  /* 0x0000001fff0d7819 */ /* 0x000fe200000114d0 */
[----:B------:R-:W-:Y:S01]  /*1080*/  STL [R1+0x54], R24 ;  /* 0x0000541801007387 */ /* 0x000fe20000100800 */
[----:B------:R-:W-:Y:S01]  /*1090*/  SHF.R.S32.HI R14, RZ, 0x1f, R207 ;  /* 0x0000001fff0e7819 */ /* 0x000fe200000114cf */
[C---:B------:R-:W-:Y:S01]  /*10a0*/  VIADD R29, R192.reuse, 0xc0 ;  /* 0x000000c0c01d7836 */ /* 0x040fe20000000000 */
[----:B------:R-:W-:Y:S01]  /*10b0*/  SHF.R.S32.HI R7, RZ, 0x1f, R212 ;  /* 0x0000001fff077819 */ /* 0x000fe200000114d4 */
[----:B------:R-:W-:Y:S01]  /*10c0*/  VIADD R26, R192, 0x180 ;  /* 0x00000180c01a7836 */ /* 0x000fe20000000000 */
[----:B------:R-:W-:Y:S01]  /*10d0*/  SHF.L.U64.HI R225, R213, 0x1, R4 ;  /* 0x00000001d5e17819 */ /* 0x000fe20000010204 */
[C---:B------:R-:W-:Y:S01]  /*10e0*/  VIADD R211, R16.reuse, 0xe0 ;  /* 0x000000e010d37836 */ /* 0x040fe20000000000 */
[----:B------:R-:W-:Y:S01]  /*10f0*/  SHF.R.S32.HI R0, RZ, 0x1f, R215 ;  /* 0x0000001fff007819 */ /* 0x000fe200000114d7 */
[----:B------:R-:W-:Y:S01]  /*1100*/  VIADD R210, R16, 0x100 ;  /* 0x0000010010d27836 */ /* 0x000fe20000000000 */
[----:B------:R-:W-:Y:S01]  /*1110*/  SHF.R.S32.HI R15, RZ, 0x1f, R206 ;  /* 0x0000001fff0f7819 */ /* 0x000fe200000114ce */
[----:B------:R-:W-:Y:S01]  /*1120*/  IMAD R6, R6, 0x8, R195 ;  /* 0x0000000806067824 */ /* 0x000fe200078e02c3 */
[----:B------:R-:W-:Y:S01]  /*1130*/  SHF.L.U64.HI R224, R214, 0x1, R3 ;  /* 0x00000001d6e07819 */ /* 0x000fe20000010203 */
[----:B------:R-:W-:Y:S01]  /*1140*/  VIADD R31, R192, 0x40 ;  /* 0x00000040c01f7836 */ /* 0x000fe20000000000 */
[----:B------:R-:W-:Y:S01]  /*1150*/  SHF.L.U64.HI R4, R208, 0x1, R13 ;  /* 0x00000001d0047819 */ /* 0x000fe2000001020d */
[C---:B------:R-:W-:Y:S01]  /*1160*/  VIADD R30, R192.reuse, 0x80 ;  /* 0x00000080c01e7836 */ /* 0x040fe20000000000 */
[----:B------:R-:W-:Y:S01]  /*1170*/  SHF.L.U64.HI R3, R207, 0x1, R14 ;  /* 0x00000001cf037819 */ /* 0x000fe2000001020e */
[C---:B------:R-:W-:Y:S01]  /*1180*/  VIADD R28, R192.reuse, 0x100 ;  /* 0x00000100c01c7836 */ /* 0x040fe20000000000 */
[----:B0-----:R-:W-:Y:S01]  /*1190*/  SHF.R.S32.HI R18, RZ, 0x1f, R205 ;  /* 0x0000001fff127819 */ /* 0x001fe200000114cd */
[----:B------:R0:W-:Y:S01]  /*11a0*/  STL [R1], R4 ;  /* 0x0000000401007387 */ /* 0x0001e20000100800 */
[----:B------:R-:W-:Y:S01]  /*11b0*/  SHF.R.S32.HI R21, RZ, 0x1f, R204 ;  /* 0x0000001fff157819 */ /* 0x000fe200000114cc */
[----:B------:R-:W-:Y:S01]  /*11c0*/  VIADD R27, R192, 0x140 ;  /* 0x00000140c01b7836 */ /* 0x000fe20000000000 */
[----:B------:R-:W-:Y:S01]  /*11d0*/  SHF.L.U64.HI R226, R212, 0x1, R7 ;  /* 0x00000001d4e27819 */ /* 0x000fe20000010207 */
[----:B------:R1:W-:Y:S01]  /*11e0*/  STL [R1+0x4], R3 ;  /* 0x0000040301007387 */ /* 0x0003e20000100800 */
[----:B------:R-:W-:Y:S01]  /*11f0*/  LOP3.LUT R9, R9, 0x7ffffe00, RZ, 0xc0, !PT ;  /* 0x7ffffe0009097812 */ /* 0x000fe200078ec0ff */
[----:B------:R-:W-:Y:S01]  /*1200*/  VIADD R25, R192, 0x1c0 ;  /* 0x000001c0c0197836 */ /* 0x000fe20000000000 */
[----:B------:R-:W-:Y:S01]  /*1210*/  SHF.L.U64.HI R223, R215, 0x1, R0 ;  /* 0x00000001d7df7819 */ /* 0x000fe20000010200 */
[----:B------:R-:W-:Y:S01]  /*1220*/  IMAD.SHL.U32 R0, R8, 0x2, RZ ;  /* 0x0000000208007824 */ /* 0x000fe200078e00ff */
[----:B------:R-:W-:Y:S01]  /*1230*/  SHF.L.U64.HI R7, R206, 0x1, R15 ;  /* 0x00000001ce077819 */ /* 0x000fe2000001020f */
[----:B------:R-:W-:Y:S01]  /*1240*/  IMAD R9, R198, 0x400, R9 ;  /* 0x00000400c6097824 */ /* 0x000fe200078e0209 */
[----:B0-----:R-:W-:Y:S01]  /*1250*/  SHF.L.U64.HI R4, R205, 0x1, R18 ;  /* 0x00000001cd047819 */ /* 0x001fe20000010212 */
[----:B------:R-:W-:Y:S01]  /*1260*/  IMAD.IADD R197, R0, 0x1, R24 ;  /* 0x0000000100c57824 */ /* 0x000fe200078e0218 */
[----:B------:R-:W-:Y:S01]  /*1270*/  SHF.R.S32.HI R20, RZ, 0x1f, R203 ;  /* 0x0000001fff147819 */ /* 0x000fe200000114cb */
[----:B------:R-:W-:Y:S01]  /*1280*/  STL [R1+0x8], R7 ;  /* 0x0000080701007387 */ /* 0x000fe20000100800 */
[----:B-1----:R-:W-:Y:S01]  /*1290*/  SHF.L.U64.HI R3, R204, 0x1, R21 ;  /* 0x00000001cc037819 */ /* 0x002fe20000010215 */
[----:B------:R-:W-:Y:S01]  /*12a0*/  IMAD.IADD R9, R9, 0x1, R10 ;  /* 0x0000000109097824 */ /* 0x000fe200078e020a */
[----:B------:R-:W-:Y:S01]  /*12b0*/  R2P PR, R11, 0x6 ;  /* 0x000000060b007804 */ /* 0x000fe20000000000 */
[----:B------:R0:W-:Y:S01]  /*12c0*/  STL [R1+0x48], R0 ;  /* 0x0000480001007387 */ /* 0x0001e20000100800 */
[C---:B------:R-:W-:Y:S01]  /*12d0*/  VIADD R38, R197.reuse, 0x10 ;  /* 0x00000010c5267836 */ /* 0x040fe20000000000 */
[----:B------:R-:W-:Y:S01]  /*12e0*/  SHF.R.S32.HI R12, RZ, 0x1f, R209 ;  /* 0x0000001fff0c7819 */ /* 0x000fe200000114d1 */
[C---:B------:R-:W-:Y:S01]  /*12f0*/  VIADD R35, R197.reuse, 0x28 ;  /* 0x00000028c5237836 */ /* 0x040fe20000000000 */
[----:B------:R-:W-:Y:S01]  /*1300*/  STL [R1+0xc], R4 ;  /* 0x00000c0401007387 */ /* 0x000fe20000100800 */
[----:B------:R-:W-:Y:S01]  /*1310*/  SHF.R.S32.HI R29, RZ, 0x1f, R29 ;  /* 0x0000001fff1d7819 */ /* 0x000fe2000001141d */
[----:B------:R-:W-:Y:S01]  /*1320*/  VIADD R32, R197, 0x40 ;  /* 0x00000040c5207836 */ /* 0x000fe20000000000 */
[----:B------:R-:W-:Y:S01]  /*1330*/  SHF.R.S32.HI R26, RZ, 0x1f, R26 ;  /* 0x0000001fff1a7819 */ /* 0x000fe2000001141a */
[----:B------:R1:W-:Y:S01]  /*1340*/  STL [R1+0x10], R3 ;  /* 0x0000100301007387 */ /* 0x0003e20000100800 */
[----:B------:R-:W-:Y:S01]  /*1350*/  IMAD R199, R9, 0x2, R2 ;  /* 0x0000000209c77824 */ /* 0x000fe200078e0202 */
[----:B0-----:R-:W-:Y:S01]  /*1360*/  SHF.L.U64.HI R0, R203, 0x1, R20 ;  /* 0x00000001cb007819 */ /* 0x001fe20000010214 */
[C---:B------:R-:W-:Y:S01]  /*1370*/  VIADD R29, R197.reuse, 0x58 ;  /* 0x00000058c51d7836 */ /* 0x040fe20000000000 */
[----:B------:R-:W-:Y:S01]  /*1380*/  SHF.R.S32.HI R10, RZ, 0x1f, R211 ;  /* 0x0000001fff0a7819 */ /* 0x000fe200000114d3 */
[----:B------:R-:W-:Y:S01]  /*1390*/  VIADD R26, R197, 0x70 ;  /* 0x00000070c51a7836 */ /* 0x000fe20000000000 */
[----:B------:R-:W-:Y:S01]  /*13a0*/  SHF.R.S32.HI R11, RZ, 0x1f, R210 ;  /* 0x0000001fff0b7819 */ /* 0x000fe200000114d2 */
[----:B------:R-:W-:Y:S01]  /*13b0*/  STL [R1+0x14], R0 ;  /* 0x0000140001007387 */ /* 0x000fe20000100800 */
[C---:B------:R-:W-:Y:S01]  /*13c0*/  VIADD R216, R16.reuse, 0x40 ;  /* 0x0000004010d87836 */ /* 0x040fe20000000000 */
[----:B------:R-:W-:Y:S01]  /*13d0*/  SHF.L.U64.HI R229, R209, 0x1, R12 ;  /* 0x00000001d1e57819 */ /* 0x000fe2000001020c */
[----:B-1----:R-:W-:Y:S01]  /*13e0*/  IMAD R3, R5, 0x2, R2 ;  /* 0x0000000205037824 */ /* 0x002fe200078e0202 */
[----:B------:R-:W-:Y:S01]  /*13f0*/  SHF.R.S32.HI R31, RZ, 0x1f, R31 ;  /* 0x0000001fff1f7819 */ /* 0x000fe2000001141f */
[C---:B------:R-:W-:Y:S01]  /*1400*/  VIADD R21, R197.reuse, 0x88 ;  /* 0x00000088c5157836 */ /* 0x040fe20000000000 */
[----:B------:R-:W-:Y:S01]  /*1410*/  SHF.R.S32.HI R30, RZ, 0x1f, R30 ;  /* 0x0000001fff1e7819 */ /* 0x000fe2000001141e */
[----:B------:R-:W-:Y:S01]  /*1420*/  VIADD R15, R197, 0xa0 ;  /* 0x000000a0c50f7836 */ /* 0x000fe20000000000 */
[----:B------:R-:W-:Y:S01]  /*1430*/  STL [R1+0x4c], R3 ;  /* 0x00004c0301007387 */ /* 0x000fe20000100800 */
[----:B------:R-:W-:Y:S01]  /*1440*/  VIADD R202, R199, 0x26800 ;  /* 0x00026800c7ca7836 */ /* 0x000fe20000000000 */
[----:B------:R-:W-:Y:S01]  /*1450*/  SHF.R.S32.HI R28, RZ, 0x1f, R28 ;  /* 0x0000001fff1c7819 */ /* 0x000fe2000001141c */
[C---:B------:R-:W-:Y:S01]  /*1460*/  VIADD R12, R197.reuse, 0xb8 ;  /* 0x000000b8c50c7836 */ /* 0x040fe20000000000 */
[----:B------:R0:W-:Y:S01]  /*1470*/  STL [R1+0x50], R6 ;  /* 0x0000500601007387 */ /* 0x0001e20000100800 */
[----:B------:R-:W-:Y:S01]  /*1480*/  SHF.R.S32.HI R27, RZ, 0x1f, R27 ;  /* 0x0000001fff1b7819 */ /* 0x000fe2000001141b */
[----:B------:R-:W-:Y:S01]  /*1490*/  VIADD R8, R197, 0xd0 ;  /* 0x000000d0c5087836 */ /* 0x000fe20000000000 */
[----:B------:R-:W-:Y:S01]  /*14a0*/  SHF.R.S32.HI R25, RZ, 0x1f, R25 ;  /* 0x0000001fff197819 */ /* 0x000fe20000011419 */
[----:B------:R-:W-:Y:S01]  /*14b0*/  VIADD R22, R16, 0x20 ;  /* 0x0000002010167836 */ /* 0x000fe20000000000 */
[----:B------:R-:W-:Y:S01]  /*14c0*/  SHF.L.U64.HI R227, R211, 0x1, R10 ;  /* 0x00000001d3e37819 */ /* 0x000fe2000001020a */
[C---:B------:R-:W-:Y:S01]  /*14d0*/  VIADD R39, R197.reuse, 0x8 ;  /* 0x00000008c5277836 */ /* 0x040fe20000000000 */
[----:B------:R-:W-:Y:S01]  /*14e0*/  SHF.L.U64.HI R228, R210, 0x1, R11 ;  /* 0x00000001d2e47819 */ /* 0x000fe2000001020b */
[----:B------:R-:W-:Y:S01]  /*14f0*/  VIADD R37, R197, 0x18 ;  /* 0x00000018c5257836 */ /* 0x000fe20000000000 */
[----:B------:R-:W-:Y:S01]  /*1500*/  SEL R201, R201, 0xffffffe0, !P1 ;  /* 0xffffffe0c9c97807 */ /* 0x000fe20004800000 */
        /* <DEDUP_REMOVED lines=27> */
[----:B------:R-:W-:Y:S01]  /*16c0*/  SHF.L.U64.HI R221, R216, 0x1, R221 ;  /* 0x00000001d8dd7819 */ /* 0x000fe200000102dd */
        /* <DEDUP_REMOVED lines=14> */
[----:B------:R-:W-:Y:S01]  /*17b0*/  IMAD.SHL.U32 R186, R186, 0x4, RZ ;  /* 0x00000004baba7824 */ /* 0x000fe200078e00ff */
[----:B------:R-:W-:Y:S01]  /*17c0*/  SHF.R.S32.HI R28, RZ, 0x1f, R28 ;  /* 0x0000001fff1c7819 */ /* 0x000fe2000001141c */
[C---:B------:R-:W-:Y:S01]  /*17d0*/  @P2 VIADD R200, R202.reuse, 0xffffffc0 ;  /* 0xffffffc0cac82836 */ /* 0x040fe20000000000 */
[----:B------:R-:W-:Y:S01]  /*17e0*/  SHF.R.S32.HI R27, RZ, 0x1f, R27 ;  /* 0x0000001fff1b7819 */ /* 0x000fe2000001141b */
[----:B------:R-:W-:Y:S01]  /*17f0*/  IMAD.IADD R202, R202, 0x1, R201 ;  /* 0x00000001caca7824 */ /* 0x000fe200078e02c9 */
[----:B------:R-:W-:Y:S01]  /*1800*/  SHF.R.S32.HI R25, RZ, 0x1f, R25 ;  /* 0x0000001fff197819 */ /* 0x000fe20000011419 */
[----:B------:R-:W-:Y:S01]  /*1810*/  VIADD R194, R186, 0x10 ;  /* 0x00000010bac27836 */ /* 0x000fe20000000000 */
[----:B------:R-:W-:Y:S01]  /*1820*/  SHF.R.S32.HI R24, RZ, 0x1f, R24 ;  /* 0x0000001fff187819 */ /* 0x000fe20000011418 */
[----:B------:R-:W-:Y:S01]  /*1830*/  IMAD.IADD R201, R201, 0x1, R200 ;  /* 0x00000001c9c97824 */ /* 0x000fe200078e02c8 */
[----:B------:R-:W-:-:S02]  /*1840*/  SHF.R.S32.HI R20, RZ, 0x1f, R20 ;  /* 0x0000001fff147819 */ /* 0x000fc40000011414 */
[----:B------:R-:W-:Y:S02]  /*1850*/  SHF.R.S32.HI R18, RZ, 0x1f, R18 ;  /* 0x0000001fff127819 */ /* 0x000fe40000011412 */
[----:B------:R-:W-:Y:S02]  /*1860*/  SHF.R.S32.HI R14, RZ, 0x1f, R14 ;  /* 0x0000001fff0e7819 */ /* 0x000fe4000001140e */
[----:B------:R-:W-:Y:S02]  /*1870*/  SHF.R.S32.HI R13, RZ, 0x1f, R13 ;  /* 0x0000001fff0d7819 */ /* 0x000fe4000001140d */
[----:B------:R-:W-:Y:S02]  /*1880*/  SHF.R.S32.HI R11, RZ, 0x1f, R11 ;  /* 0x0000001fff0b7819 */ /* 0x000fe4000001140b */
[----:B------:R-:W-:Y:S02]  /*1890*/  SHF.R.S32.HI R9, RZ, 0x1f, R10 ;  /* 0x0000001fff097819 */ /* 0x000fe4000001140a */
[----:B------:R-:W-:-:S02]  /*18a0*/  SHF.R.S32.HI R6, RZ, 0x1f, R7 ;  /* 0x0000001fff067819 */ /* 0x000fc40000011407 */
[----:B------:R-:W-:Y:S02]  /*18b0*/  SHF.R.S32.HI R5, RZ, 0x1f, R5 ;  /* 0x0000001fff057819 */ /* 0x000fe40000011405 */
[----:B------:R-:W-:Y:S02]  /*18c0*/  SHF.R.S32.HI R4, RZ, 0x1f, R4 ;  /* 0x0000001fff047819 */ /* 0x000fe40000011404 */
[----:B------:R-:W-:Y:S02]  /*18d0*/  SHF.R.S32.HI R3, RZ, 0x1f, R3 ;  /* 0x0000001fff037819 */ /* 0x000fe40000011403 */
[----:B------:R-:W-:-:S07]  /*18e0*/  SHF.R.S32.HI R0, RZ, 0x1f, R0 ;  /* 0x0000001fff007819 */ /* 0x000fce0000011400 */
.L_x_3931:
[----:B0123--:R-:W0:Y:S01]  /*18f0*/  LDC.64 R4, c[0x0][0xc88] ;  /* 0x00032200ff047b82 */ /* 0x00fe220000000a00 */
[----:B------:R-:W-:Y:S01]  /*1900*/  ULDC.64 UR4, c[0x0][0xa28] ;  /* 0x00028a0000047ab9 */ /* 0x000fe20000000a00 */
[----:B------:R-:W-:Y:S01]  /*1910*/  ULDC.64 UR8, c[0x0][0xa18] ;  /* 0x0002860000087ab9 */ /* 0x000fe20000000a00 */
[----:B------:R-:W-:Y:S01]  /*1920*/  ULDC.64 UR6, c[0x0][0xa08] ;  /* 0x0002820000067ab9 */ /* 0x000fe20000000a00 */
[----:B0-----:R-:W-:-:S05]  /*1930*/  IMAD.WIDE R4, R155, 0x4, R4 ;  /* 0x000000049b047825 */ /* 0x001fca00078e0204 */
[----:B-----5:R-:W2:Y:S01]  /*1940*/  LDG.E R26, desc[UR42][R4.64] ;  /* 0x0000002a041a7981 */ /* 0x020ea2000c1e1900 */
[----:B------:R-:W-:Y:S01]  /*1950*/  ISETP.NE.U32.AND P2, PT, RZ, UR4, PT ;  /* 0x00000004ff007c0c */ /* 0x000fe2000bf45070 */
[----:B----4-:R-:W-:Y:S01]  /*1960*/  IMAD.MOV.U32 R8, RZ, RZ, RZ ;  /* 0x000000ffff087224 */ /* 0x010fe200078e00ff */
        /* <DEDUP_REMOVED lines=8> */
[C---:B------:R-:W-:Y:S01]  /*19f0*/  @P2 LEA R6, P3, R26.reuse, UR4, 0x2 ;  /* 0x000000041a062c11 */ /* 0x040fe2000f8610ff */
[----:B------:R-:W-:Y:S01]  /*1a00*/  STL [R1+0x18], R26 ;  /* 0x0000181a01007387 */ /* 0x000fe20000100800 */
[C-C-:B------:R-:W-:Y:S02]  /*1a10*/  SHF.L.U64.HI R27, R26.reuse, 0x2, R0.reuse ;  /* 0x000000021a1b7819 */ /* 0x140fe40000010200 */
[----:B------:R-:W-:Y:S01]  /*1a20*/  @P2 LEA.HI.X R7, R26, UR5, R0, 0x2, P3 ;  /* 0x000000051a072c11 */ /* 0x000fe200098f1400 */
[----:B------:R-:W-:Y:S01]  /*1a30*/  ULDC UR4, c[0x0][0x288] ;  /* 0x0000a20000047ab9 */ /* 0x000fe20000000800 */
[C---:B------:R-:W-:Y:S01]  /*1a40*/  IADD3 R4, P4, R28.reuse, UR6, RZ ;  /* 0x000000061c047c10 */ /* 0x040fe2000ff9e0ff */
[----:B------:R0:W-:Y:S04]  /*1a50*/  STL [R1+0x40], R0 ;  /* 0x0000400001007387 */ /* 0x0001e80000100800 */
[----:B------:R1:W5:Y:S01]  /*1a60*/  @P2 LDG.E R8, desc[UR42][R6.64] ;  /* 0x0000002a06082981 */ /* 0x000362000c1e1900 */
[----:B------:R-:W-:Y:S01]  /*1a70*/  IMAD.U32 R155, RZ, RZ, UR4 ;  /* 0x00000004ff9b7e24 */ /* 0x000fe2000f8e00ff */
[----:B------:R-:W-:Y:S01]  /*1a80*/  IADD3.X R5, R27, UR7, RZ, P4, !PT ;  /* 0x000000071b057c10 */ /* 0x000fe2000a7fe4ff */
[----:B------:R-:W-:Y:S01]  /*1a90*/  ULDC.64 UR4, c[0x0][0x418] ;  /* 0x0001060000047ab9 */ /* 0x000fe20000000a00 */
[----:B------:R2:W-:Y:S04]  /*1aa0*/  STL [R1+0x20], R28 ;  /* 0x0000201c01007387 */ /* 0x0005e80000100800 */
[----:B------:R2:W5:Y:S01]  /*1ab0*/  @P0 LDG.E R24, desc[UR42][R4.64] ;  /* 0x0000002a04180981 */ /* 0x000562000c1e1900 */
[----:B-1----:R-:W-:-:S03]  /*1ac0*/  @P1 IADD3 R6, P2, R28, UR8, RZ ;  /* 0x000000081c061c10 */ /* 0x002fc6000ff5e0ff */
[----:B------:R2:W-:Y:S01]  /*1ad0*/  STL [R1+0x24], R27 ;  /* 0x0000241b01007387 */ /* 0x0005e20000100800 */
[----:B------:R-:W-:Y:S01]  /*1ae0*/  @P1 IADD3.X R7, R27, UR9, RZ, P2, !PT ;  /* 0x000000091b071c10 */ /* 0x000fe200097fe4ff */
[----:B------:R-:W-:Y:S02]  /*1af0*/  UISETP.NE.U32.AND UP0, UPT, UR4, URZ, UPT ;  /* 0x0000003f0400728c */ /* 0x000fe4000bf05070 */
[----:B------:R2:W-:Y:S01]  /*1b00*/  STL [R1+0x28], R153 ;  /* 0x0000289901007387 */ /* 0x0005e20000100800 */
[----:B------:R-:W-:Y:S01]  /*1b10*/  ULDC.64 UR8, c[0x0][0xa20] ;  /* 0x0002880000087ab9 */ /* 0x000fe20000000a00 */
[----:B------:R-:W-:Y:S02]  /*1b20*/  ULDC UR4, c[0x0][0x424] ;  /* 0x0001090000047ab9 */ /* 0x000fe40000000800 */
[----:B------:R2:W5:Y:S01]  /*1b30*/  @P1 LDG.E R155, desc[UR42][R6.64] ;  /* 0x0000002a069b1981 */ /* 0x000562000c1e1900 */
[----:B------:R-:W-:Y:S01]  /*1b40*/  UISETP.NE.AND.EX UP0, UPT, UR5, URZ, UPT, UP0 ;  /* 0x0000003f0500728c */ /* 0x000fe2000bf05300 */
[----:B------:R-:W-:-:S02]  /*1b50*/  LOP3.LUT R3, R154, 0xff000000, RZ, 0xc0, !PT ;  /* 0xff0000009a037812 */ /* 0x000fc400078ec0ff */
[----:B------:R-:W-:Y:S01]  /*1b60*/  ISETP.NE.U32.AND P2, PT, RZ, UR8, PT ;  /* 0x00000008ff007c0c */ /* 0x000fe2000bf45070 */
[----:B------:R-:W-:Y:S01]  /*1b70*/  USEL UR4, UR4, 0x1, UP0 ;  /* 0x0000000104047887 */ /* 0x000fe20008000000 */
[----:B------:R-:W-:Y:S01]  /*1b80*/  ULDC UR5, c[0x0][0x2f0] ;  /* 0x0000bc0000057ab9 */ /* 0x000fe20000000800 */
[----:B0-----:R-:W-:Y:S02]  /*1b90*/  LOP3.LUT R0, R154, 0xff0000, RZ, 0xc0, !PT ;  /* 0x00ff00009a007812 */ /* 0x001fe400078ec0ff */
[----:B------:R-:W-:Y:S01]  /*1ba0*/  UIMAD UR4, UR4, UR5, URZ ;  /* 0x00000005040472a4 */ /* 0x000fe2000f8e023f */
[----:B------:R-:W-:Y:S02]  /*1bb0*/  SHF.R.U32.HI R3, RZ, 0x8, R3 ;  /* 0x00000008ff037819 */ /* 0x000fe40000011603 */
[----:B------:R-:W-:Y:S01]  /*1bc0*/  ISETP.NE.AND.EX P2, PT, RZ, UR9, PT, P2 ;  /* 0x00000009ff007c0c */ /* 0x000fe2000bf45320 */
[----:B------:R-:W-:Y:S01]  /*1bd0*/  ULDC UR5, c[0x0][0x348] ;  /* 0x0000d20000057ab9 */ /* 0x000fe20000000800 */
[----:B------:R-:W-:-:S02]  /*1be0*/  LEA.HI R9, R0, R3, RZ, 0x10 ;  /* 0x0000000300097211 */ /* 0x000fc400078f80ff */
[----:B------:R-:W-:Y:S01]  /*1bf0*/  LOP3.LUT R184, R154, 0xffff, RZ, 0xc0, !PT ;  /* 0x0000ffff9ab87812 */ /* 0x000fe200078ec0ff */
[----:B--2---:R-:W-:Y:S08]  /*1c00*/  @P1 BRA `(.L_x_3795) ;  /* 0x0000000000241947 */ /* 0x004ff00003800000 */
        /* <DEDUP_REMOVED lines=9> */
.L_x_3795:
[----:B------:R-:W-:Y:S02]  /*1ca0*/  IMAD.U32 R36, RZ, RZ, UR5 ;  /* 0x00000005ff247e24 */ /* 0x000fe4000f8e00ff */
[----:B------:R-:W-:Y:S01]  /*1cb0*/  IMAD.U32 R25, RZ, RZ, UR4 ;  /* 0x00000004ff197e24 */ /* 0x000fe2000f8e00ff */
[----:B------:R-:W-:Y:S06]  /*1cc0*/  @!P2 BRA `(.L_x_3796) ;  /* 0x000000000010a947 */ /* 0x000fec0003800000 */
[----:B------:R-:W-:-:S04]  /*1cd0*/  IADD3 R4, P0, R28, UR8, RZ ;  /* 0x000000081c047c10 */ /* 0x000fc8000ff1e0ff */
[----:B------:R-:W-:-:S05]  /*1ce0*/  IADD3.X R5, R27, UR9, RZ, P0, !PT ;  /* 0x000000091b057c10 */ /* 0x000fca00087fe4ff */
[----:B------:R0:W5:Y:S01]  /*1cf0*/  LDG.E R25, desc[UR42][R4.64] ;  /* 0x0000002a04197981 */ /* 0x000162000c1e1900 */
[----:B------:R-:W-:Y:S05]  /*1d00*/  BRA `(.L_x_3797) ;  /* 0x0000000000107947 */ /* 0x000fea0003800000 */
.L_x_3796:
[----:B------:R-:W-:Y:S05]  /*1d10*/  @!P0 BRA `(.L_x_3797) ;  /* 0x00000000000c8947 */ /* 0x000fea0003800000 */
[----:B------:R-:W2:Y:S04]  /*1d20*/  LDG.E R0, desc[UR42][R4.64] ;  /* 0x0000002a04007981 */ /* 0x000ea8000c1e1900 */
[----:B------:R-:W2:Y:S02]  /*1d30*/  LDG.E R25, desc[UR42][R4.64+0x4] ;  /* 0x0000042a04197981 */ /* 0x000ea4000c1e1900 */
[----:B--2---:R-:W-:-:S07]  /*1d40*/  IMAD.IADD R25, R25, 0x1, -R0 ;  /* 0x0000000119197824 */ /* 0x004fce00078e0a00 */
.L_x_3797:
[----:B------:R-:W-:Y:S02]  /*1d50*/  ULDC.64 UR4, c[0x0][0xa10] ;  /* 0x0002840000047ab9 */ /* 0x000fe40000000a00 */
[----:B------:R-:W-:-:S04]  /*1d60*/  ISETP.NE.U32.AND P0, PT, RZ, UR4, PT ;  /* 0x00000004ff007c0c */ /* 0x000fc8000bf05070 */
[----:B------:R-:W-:Y:S01]  /*1d70*/  ISETP.NE.AND.EX P0, PT, RZ, UR5, PT, P0 ;  /* 0x00000005ff007c0c */ /* 0x000fe2000bf05300 */
[----:B------:R-:W-:Y:S02]  /*1d80*/  ULDC.64 UR4, c[0x0][0xa30] ;  /* 0x00028c0000047ab9 */ /* 0x000fe40000000a00 */
[----:B------:R-:W-:-:S10]  /*1d90*/  ISETP.NE.U32.AND P1, PT, RZ, UR4, PT ;  /* 0x00000004ff007c0c */ /* 0x000fd4000bf25070 */
[----:B0-----:R-:W0:Y:S01]  /*1da0*/  @P0 LDC.64 R4, c[0x0][0xa10] ;  /* 0x00028400ff040b82 */ /* 0x001e220000000a00 */
[----:B------:R-:W-:Y:S01]  /*1db0*/  ISETP.NE.AND.EX P1, PT, RZ, UR5, PT, P1 ;  /* 0x00000005ff007c0c */ /* 0x000fe2000bf25310 */
[----:B0-----:R-:W-:-:S05]  /*1dc0*/  @P0 IMAD.WIDE R4, R26, 0x4, R4 ;  /* 0x000000041a040825 */ /* 0x001fca00078e0204 */
[----:B------:R-:W2:Y:S04]  /*1dd0*/  @P0 LDG.E R0, desc[UR42][R4.64] ;  /* 0x0000002a04000981 */ /* 0x000ea8000c1e1900 */
[----:B------:R0:W2:Y:S01]  /*1de0*/  @P0 LDG.E R3, desc[UR42][R4.64+0x4] ;  /* 0x0000042a04030981 */ /* 0x0000a2000c1e1900 */
[----:B-----5:R-:W-:Y:S02]  /*1df0*/  IMAD.MOV.U32 R154, RZ, RZ, R25 ;  /* 0x000000ffff9a7224 */ /* 0x020fe400078e0019 */
[----:B0-----:R-:W-:-:S04]  /*1e00*/  @P1 IADD3 R4, P2, R28, UR4, RZ ;  /* 0x000000041c041c10 */ /* 0x001fc8000ff5e0ff */
[----:B------:R-:W-:-:S05]  /*1e10*/  @P1 IADD3.X R5, R27, UR5, RZ, P2, !PT ;  /* 0x000000051b051c10 */ /* 0x000fca00097fe4ff */
[----:B------:R0:W5:Y:S01]  /*1e20*/  @P1 LDG.E R154, desc[UR42][R4.64] ;  /* 0x0000002a049a1981 */ /* 0x000162000c1e1900 */
[----:B------:R-:W-:Y:S01]  /*1e30*/  LOP3.LUT R12, R9, 0xff, RZ, 0xc0, !PT ;  /* 0x000000ff090c7812 */ /* 0x000fe200078ec0ff */
[----:B------:R-:W-:Y:S01]  /*1e40*/  IMAD.IADD R11, R25, 0x1, -R8 ;  /* 0x00000001190b7824 */ /* 0x000fe200078e0a08 */
[----:B------:R-:W-:Y:S01]  /*1e50*/  SHF.R.U32.HI R6, RZ, 0x10, R9 ;  /* 0x00000010ff067819 */ /* 0x000fe20000011609 */
[----:B------:R-:W-:Y:S01]  /*1e60*/  BSSY B0, `(.L_x_3798) ;  /* 0x000002b000007945 */ /* 0x000fe20003800000 */
[----:B------:R-:W-:Y:S01]  /*1e70*/  LOP3.LUT R18, R18, 0xfffffffb, RZ, 0xc0, !PT ;  /* 0xfffffffb12127812 */ /* 0x000fe200078ec0ff */
[----:B------:R0:W-:Y:S04]  /*1e80*/  STL [R1+0x38], R12 ;  /* 0x0000380c01007387 */ /* 0x0001e80000100800 */
[----:B------:R0:W-:Y:S01]  /*1e90*/  STL [R1+0x1c], R6 ;  /* 0x00001c0601007387 */ /* 0x0001e20000100800 */
[----:B--2---:R-:W-:-:S04]  /*1ea0*/  @P0 IMAD.IADD R36, R3, 0x1, -R0 ;  /* 0x0000000103240824 */ /* 0x004fc800078e0a00 */
[----:B------:R-:W-:-:S04]  /*1eb0*/  IMAD.IADD R152, R11, 0x1, R36 ;  /* 0x000000010b987824 */ /* 0x000fc800078e0224 */
[C---:B------:R-:W-:Y:S01]  /*1ec0*/  VIADD R0, R152.reuse, 0x3f ;  /* 0x0000003f98007836 */ /* 0x040fe20000000000 */
[----:B------:R-:W-:-:S04]  /*1ed0*/  ISETP.GE.AND P3, PT, R152, 0x1, PT ;  /* 0x000000019800780c */ /* 0x000fc80003f66270 */
[----:B------:R-:W-:-:S04]  /*1ee0*/  SHF.R.S32.HI R3, RZ, 0x1f, R0 ;  /* 0x0000001fff037819 */ /* 0x000fc80000011400 */
[----:B------:R-:W-:Y:S01]  /*1ef0*/  LEA.HI R3, R3, R0, RZ, 0x6 ;  /* 0x0000000003037211 */ /* 0x000fe200078f30ff */
[----:B------:R-:W-:-:S03]  /*1f00*/  IMAD.MOV.U32 R0, RZ, RZ, RZ ;  /* 0x000000ffff007224 */ /* 0x000fc600078e00ff */
[----:B------:R-:W-:Y:S02]  /*1f10*/  SHF.R.S32.HI R171, RZ, 0x6, R3 ;  /* 0x00000006ffab7819 */ /* 0x000fe40000011403 */
[----:B------:R-:W-:Y:S01]  /*1f20*/  @P3 LOP3.LUT R18, R18, 0x4, RZ, 0xfc, !PT ;  /* 0x0000000412123812 */ /* 0x000fe200078efcff */
[----:B0-----:R-:W-:Y:S06]  /*1f30*/  @!P3 BRA `(.L_x_3799) ;  /* 0x000000000074b947 */ /* 0x001fec0003800000 */
[----:B------:R-:W-:Y:S01]  /*1f40*/  ISETP.NE.AND P0, PT, R6, RZ, PT ;  /* 0x000000ff0600720c */ /* 0x000fe20003f05270 */
[----:B------:R-:W-:-:S03]  /*1f50*/  ULDC UR4, c[0x0][0x9f0] ;  /* 0x00027c0000047ab9 */ /* 0x000fc60000000800 */
[----:B------:R-:W-:-:S04]  /*1f60*/  SEL R9, R6, UR4, P0 ;  /* 0x0000000406097c07 */ /* 0x000fc80008000000 */
[-C--:B------:R-:W-:Y:S02]  /*1f70*/  IABS R6, R9.reuse ;  /* 0x0000000900067213 */ /* 0x080fe40000000000 */
        /* <DEDUP_REMOVED lines=25> */
.L_x_3799:
[----:B------:R-:W-:Y:S05]  /*2110*/  BSYNC B0 ;  /* 0x0000000000007941 */ /* 0x000fea0003800000 */
.L_x_3798:
[----:B------:R-:W-:Y:S01]  /*2120*/  IMAD R3, R12, R0, RZ ;  /* 0x000000000c037224 */ /* 0x000fe200078e02ff */
[----:B------:R-:W-:-:S04]  /*2130*/  PLOP3.LUT P2, PT, PT, PT, PT, 0x80, 0x0 ;  /* 0x000000000000781c */ /* 0x000fc80003f4f070 */
[C---:B------:R-:W-:Y:S01]  /*2140*/  VIADDMNMX R0, R3.reuse, R0, R171, PT ;  /* 0x0000000003007246 */ /* 0x040fe200038001ab */
[----:B------:R-:W-:-:S04]  /*2150*/  IMAD R3, R3, 0x40, -R11 ;  /* 0x0000004003037824 */ /* 0x000fc800078e0a0b */
[----:B------:R-:W-:Y:S01]  /*2160*/  IMAD R5, R0, 0x40, -R11 ;  /* 0x0000004000057824 */ /* 0x000fe200078e0a0b */
[----:B------:R-:W-:-:S04]  /*2170*/  VIMNMX R3, RZ, R3, !PT ;  /* 0x00000003ff037248 */ /* 0x000fc80007fe0100 */
[----:B------:R-:W-:Y:S02]  /*2180*/  VIMNMX R0, R5, R36, PT ;  /* 0x0000002405007248 */ /* 0x000fe40003fe0100 */
[----:B------:R-:W-:Y:S02]  /*2190*/  SHF.R.U32.HI R35, RZ, 0x6, R3 ;  /* 0x00000006ff237819 */ /* 0x000fe40000011603 */
[----:B------:R-:W-:-:S03]  /*21a0*/  ISETP.GT.AND P0, PT, R0, R3, PT ;  /* 0x000000030000720c */ /* 0x000fc60003f04270 */
[----:B------:R-:W-:-:S10]  /*21b0*/  IMAD.MOV.U32 R34, RZ, RZ, R35 ;  /* 0x000000ffff227224 */ /* 0x000fd400078e0023 */
[----:B------:R-:W-:-:S05]  /*21c0*/  @P0 VIADD R0, R0, 0x3f ;  /* 0x0000003f00000836 */ /* 0x000fca0000000000 */
[----:B------:R-:W-:-:S04]  /*21d0*/  @P0 SHF.R.S32.HI R3, RZ, 0x1f, R0 ;  /* 0x0000001fff030819 */ /* 0x000fc80000011400 */
[----:B------:R-:W-:-:S04]  /*21e0*/  @P0 LEA.HI R3, R3, R0, RZ, 0x6 ;  /* 0x0000000003030211 */ /* 0x000fc800078f30ff */
[----:B------:R-:W-:-:S04]  /*21f0*/  @P0 SHF.R.S32.HI R34, RZ, 0x6, R3 ;  /* 0x00000006ff220819 */ /* 0x000fc80000011403 */
        /* <DEDUP_REMOVED lines=22> */
.L_x_3802:
[----:B------:R-:W-:Y:S05]  /*2360*/  BSYNC B6 ;  /* 0x0000000000067941 */ /* 0x000fea0003800000 */
.L_x_3801:
        /* <DEDUP_REMOVED lines=20> */
.L_x_3804:
[----:B------:R-:W-:Y:S05]  /*24b0*/  BSYNC B6 ;  /* 0x0000000000067941 */ /* 0x000fea0003800000 */
.L_x_3803:
[----:B------:R-:W-:Y:S01]  /*24c0*/  ULDC.64 UR4, c[0x0][0x9f8] ;  /* 0x00027e0000047ab9 */ /* 0x000fe20000000a00 */
[----:B------:R-:W-:Y:S01]  /*24d0*/  IMAD.MOV.U32 R0, RZ, RZ, R26 ;  /* 0x000000ffff007224 */ /* 0x000fe200078e001a */
[----:B------:R-:W-:Y:S01]  /*24e0*/  ISETP.NE.U32.AND P0, PT, RZ, UR4, PT ;  /* 0x00000004ff007c0c */ /* 0x000fe2000bf05070 */
[----:B------:R-:W0:Y:S01]  /*24f0*/  S2R R3, SR_TID.X ;  /* 0x0000000000037919 */ /* 0x000e220000002100 */
[----:B------:R-:W1:Y:S02]  /*2500*/  LDC.64 R6, c[0x0][0x3f8] ;  /* 0x0000fe00ff067b82 */ /* 0x000e640000000a00 */
[----:B------:R-:W-:-:S06]  /*2510*/  ISETP.NE.AND.EX P0, PT, RZ, UR5, PT, P0 ;  /* 0x00000005ff007c0c */ /* 0x000fcc000bf05300 */
[----:B------:R-:W2:Y:S07]  /*2520*/  LDC R45, c[0x0][0x3f4] ;  /* 0x0000fd00ff2d7b82 */ /* 0x000eae0000000800 */
[----:B------:R-:W-:Y:S02]  /*2530*/  @P0 IADD3 R4, P1, R28, UR4, RZ ;  /* 0x000000041c040c10 */ /* 0x000fe4000ff3e0ff */
[----:B------:R-:W-:Y:S02]  /*2540*/  SHF.R.S32.HI R9, RZ, 0x1f, R189 ;  /* 0x0000001fff097819 */ /* 0x000fe400000114bd */
[----:B------:R-:W-:Y:S01]  /*2550*/  SHF.R.S32.HI R187, RZ, 0x1f, R186 ;  /* 0x0000001fffbb7819 */ /* 0x000fe200000114ba */
[----:B------:R-:W3:Y:S01]  /*2560*/  S2R R44, SR_TID.X ;  /* 0x00000000002c7919 */ /* 0x000ee20000002100 */
[----:B------:R-:W-:Y:S01]  /*2570*/  @P0 IADD3.X R5, R27, UR5, RZ, P1, !PT ;  /* 0x000000051b050c10 */ /* 0x000fe20008ffe4ff */
[----:B------:R-:W-:Y:S01]  /*2580*/  IMAD.SHL.U32 R40, R191, 0x40, RZ ;  /* 0x00000040bf287824 */ /* 0x000fe200078e00ff */
[----:B------:R-:W-:-:S03]  /*2590*/  ULDC UR4, c[0x0][0x2f4] ;  /* 0x0000bd0000047ab9 */ /* 0x000fc60000000800 */
[----:B------:R4:W3:Y:S01]  /*25a0*/  @P0 LDG.E R0, desc[UR42][R4.64] ;  /* 0x0000002a04000981 */ /* 0x0008e2000c1e1900 */
[-C--:B-1----:R-:W-:Y:S01]  /*25b0*/  IMAD R8, R9, R6.reuse, RZ ;  /* 0x0000000609087224 */ /* 0x082fe200078e02ff */
[----:B------:R-:W-:Y:S01]  /*25c0*/  LOP3.LUT R40, R40, 0x1c0, RZ, 0xc0, !PT ;  /* 0x000001c028287812 */ /* 0x000fe200078ec0ff */
[-C--:B------:R-:W-:Y:S01]  /*25d0*/  IMAD.WIDE.U32 R20, R189, R6.reuse, R186 ;  /* 0x00000006bd147225 */ /* 0x080fe200078e00ba */
[C---:B------:R-:W-:Y:S02]  /*25e0*/  ISETP.GE.AND P2, PT, R16.reuse, UR4, PT ;  /* 0x0000000410007c0c */ /* 0x040fe4000bf46270 */
[----:B--2---:R-:W-:Y:S01]  /*25f0*/  ISETP.GE.AND P0, PT, R16, R45, PT ;  /* 0x0000002d1000720c */ /* 0x004fe20003f06270 */
[----:B0-----:R-:W-:Y:S01]  /*2600*/  VIADD R10, R3, 0xffffff80 ;  /* 0xffffff80030a7836 */ /* 0x001fe20000000000 */
[----:B------:R-:W-:Y:S01]  /*2610*/  SHF.R.U32.HI R42, RZ, 0x3, R40 ;  /* 0x00000003ff2a7819 */ /* 0x000fe20000011628 */
[C---:B------:R-:W-:Y:S01]  /*2620*/  IMAD R11, R189.reuse, R7, R8 ;  /* 0x00000007bd0b7224 */ /* 0x040fe200078e0208 */
[----:B----4-:R-:W0:Y:S01]  /*2630*/  LDC.64 R4, c[0x0][0x408] ;  /* 0x00010200ff047b82 */ /* 0x010e220000000a00 */
[----:B------:R-:W-:Y:S01]  /*2640*/  IMAD.WIDE.U32 R28, R189, R6, R16 ;  /* 0x00000006bd1c7225 */ /* 0x000fe200078e0010 */
[----:B------:R-:W-:-:S02]  /*2650*/  SHF.R.S32.HI R3, RZ, 0x1f, R10 ;  /* 0x0000001fff037819 */ /* 0x000fc4000001140a */
[----:B------:R-:W-:Y:S01]  /*2660*/  ISETP.GE.AND P1, PT, R22, UR4, PT ;  /* 0x0000000416007c0c */ /* 0x000fe2000bf26270 */
[----:B------:R-:W-:Y:S01]  /*2670*/  IMAD.IADD R21, R21, 0x1, R11 ;  /* 0x0000000115157824 */ /* 0x000fe200078e020b */
[----:B------:R-:W-:Y:S01]  /*2680*/  LEA.HI R3, R3, R10, RZ, 0x2 ;  /* 0x0000000a03037211 */ /* 0x000fe200078f10ff */
[----:B------:R-:W-:Y:S01]  /*2690*/  IMAD.IADD R29, R11, 0x1, R29 ;  /* 0x000000010b1d7824 */ /* 0x000fe200078e021d */
[----:B-----5:R-:W-:Y:S01]  /*26a0*/  SHF.R.S32.HI R11, RZ, 0x1f, R154 ;  /* 0x0000001fff0b7819 */ /* 0x020fe2000001149a */
[-C--:B------:R-:W-:Y:S01]  /*26b0*/  IMAD.WIDE.U32 R20, R154, R6.reuse, R20 ;  /* 0x000000069a147225 */ /* 0x080fe200078e0014 */
[----:B------:R-:W-:Y:S02]  /*26c0*/  LOP3.LUT R13, R3, 0xfffffffc, RZ, 0xc0, !PT ;  /* 0xfffffffc030d7812 */ /* 0x000fe400078ec0ff */
[----:B------:R-:W-:Y:S01]  /*26d0*/  LOP3.LUT R18, R18, 0xfffffffd, RZ, 0xc0, !PT ;  /* 0xfffffffd12127812 */ /* 0x000fe200078ec0ff */
[----:B------:R-:W-:Y:S01]  /*26e0*/  IMAD.WIDE.U32 R28, R154, R6, R28 ;  /* 0x000000069a1c7225 */ /* 0x000fe200078e001c */
[----:B------:R-:W-:-:S02]  /*26f0*/  SHF.L.U64.HI R38, R6, 0x6, R7 ;  /* 0x0000000606267819 */ /* 0x000fc40000010207 */
[----:B------:R-:W-:Y:S01]  /*2700*/  @P2 LOP3.LUT R18, R18, 0x2, RZ, 0xfc, !PT ;  /* 0x0000000212122812 */ /* 0x000fe200078efcff */
[----:B------:R-:W-:Y:S01]  /*2710*/  IMAD.IADD R12, R10, 0x1, -R13 ;  /* 0x000000010a0c7824 */ /* 0x000fe200078e0a0d */
[----:B---3--:R-:W-:Y:S01]  /*2720*/  LEA.HI R44, R44, 0x8, RZ, 0x19 ;  /* 0x000000082c2c7811 */ /* 0x008fe200078fc8ff */
[----:B------:R-:W-:Y:S01]  /*2730*/  IMAD R10, R11, R6, RZ ;  /* 0x000000060b0a7224 */ /* 0x000fe200078e02ff */
[----:B------:R-:W-:Y:S01]  /*2740*/  LOP3.LUT R18, R18, 0xfffffffe, RZ, 0xc0, !PT ;  /* 0xfffffffe12127812 */ /* 0x000fe200078ec0ff */
[----:B------:R-:W-:Y:S02]  /*2750*/  IMAD.IADD R3, R24, 0x1, R25 ;  /* 0x0000000118037824 */ /* 0x000fe400078e0219 */
[----:B------:R-:W-:Y:S01]  /*2760*/  IMAD R49, R154, R7, R10 ;  /* 0x000000079a317224 */ /* 0x000fe200078e020a */
[----:B0-----:R-:W-:Y:S01]  /*2770*/  SHF.L.U64.HI R41, R4, 0x6, R5 ;  /* 0x0000000604297819 */ /* 0x001fe20000010205 */
[-C--:B------:R-:W-:Y:S01]  /*2780*/  IMAD R8, R9, R4.reuse, RZ ;  /* 0x0000000409087224 */ /* 0x080fe200078e02ff */
[----:B------:R-:W-:Y:S01]  /*2790*/  SEL R9, R45, RZ, P0 ;  /* 0x000000ff2d097207 */ /* 0x000fe20000000000 */
[----:B------:R-:W-:Y:S01]  /*27a0*/  IMAD R11, R11, R4, RZ ;  /* 0x000000040b0b7224 */ /* 0x000fe200078e02ff */
[----:B------:R-:W-:Y:S01]  /*27b0*/  @P1 LOP3.LUT R18, R18, 0x1, RZ, 0xfc, !PT ;  /* 0x0000000112121812 */ /* 0x000fe200078efcff */
[----:B------:R-:W-:-:S02]  /*27c0*/  IMAD R13, R189, R5, R8 ;  /* 0x00000005bd0d7224 */ /* 0x000fc400078e0208 */
[----:B------:R-:W-:Y:S02]  /*27d0*/  IMAD.IADD R9, R16, 0x1, R9 ;  /* 0x0000000110097824 */ /* 0x000fe400078e0209 */
[----:B------:R-:W-:Y:S01]  /*27e0*/  IMAD R11, R154, R5, R11 ;  /* 0x000000059a0b7224 */ /* 0x000fe200078e020b */
[----:B------:R-:W-:Y:S01]  /*27f0*/  LOP3.LUT R5, R40, 0x18, R16, 0xf8, !PT ;  /* 0x0000001828057812 */ /* 0x000fe200078ef810 */
[----:B------:R-:W-:Y:S01]  /*2800*/  IMAD.WIDE.U32 R30, R189, R4, R186 ;  /* 0x00000004bd1e7225 */ /* 0x000fe200078e00ba */
[----:B------:R-:W-:Y:S02]  /*2810*/  SHF.R.S32.HI R8, RZ, 0x1f, R9 ;  /* 0x0000001fff087819 */ /* 0x000fe40000011409 */
[----:B------:R-:W-:Y:S01]  /*2820*/  LOP3.LUT R5, R5, R42, RZ, 0x3c, !PT ;  /* 0x0000002a05057212 */ /* 0x000fe200078e3cff */
[----:B------:R-:W-:Y:S01]  /*2830*/  IMAD.WIDE.U32 R32, R189, R4, R16 ;  /* 0x00000004bd207225 */ /* 0x000fe200078e0010 */
[----:B------:R-:W-:-:S03]  /*2840*/  LEA.HI R37, R8, R9, RZ, 0x3 ;  /* 0x0000000908257211 */ /* 0x000fc600078f18ff */
[----:B------:R-:W-:Y:S01]  /*2850*/  IMAD R46, R198, 0x200, R5 ;  /* 0x00000200c62e7824 */ /* 0x000fe200078e0205 */
[----:B------:R-:W-:Y:S01]  /*2860*/  LOP3.LUT R5, R40, 0x38, R37, 0xf8, !PT ;  /* 0x0000003828057812 */ /* 0x000fe200078ef825 */
[----:B------:R-:W-:Y:S01]  /*2870*/  IMAD.IADD R31, R31, 0x1, R13 ;  /* 0x000000011f1f7824 */ /* 0x000fe200078e020d */
[----:B------:R-:W-:Y:S01]  /*2880*/  LOP3.LUT R51, R37, 0xfffffff8, RZ, 0xc0, !PT ;  /* 0xfffffff825337812 */ /* 0x000fe200078ec0ff */
[----:B------:R-:W-:Y:S01]  /*2890*/  IMAD.IADD R33, R13, 0x1, R33 ;  /* 0x000000010d217824 */ /* 0x000fe200078e0221 */
[----:B------:R-:W-:Y:S01]  /*28a0*/  LOP3.LUT R5, R5, R42, RZ, 0x3c, !PT ;  /* 0x0000002a05057212 */ /* 0x000fe200078e3cff */
[----:B------:R-:W-:Y:S01]  /*28b0*/  IMAD.WIDE.U32 R30, R154, R4, R30 ;  /* 0x000000049a1e7225 */ /* 0x000fe200078e001e */
[----:B------:R-:W-:-:S03]  /*28c0*/  SHF.R.S32.HI R54, RZ, 0x1f, R51 ;  /* 0x0000001fff367819 */ /* 0x000fc60000011433 */
[----:B------:R-:W-:-:S04]  /*28d0*/  IMAD.WIDE.U32 R32, R154, R4, R32 ;  /* 0x000000049a207225 */ /* 0x000fc800078e0020 */
[----:B------:R-:W-:Y:S02]  /*28e0*/  IMAD.IADD R48, R21, 0x1, R49 ;  /* 0x0000000115307824 */ /* 0x000fe400078e0231 */
[----:B------:R-:W-:Y:S02]  /*28f0*/  IMAD.SHL.U32 R39, R6, 0x40, RZ ;  /* 0x0000004006277824 */ /* 0x000fe400078e00ff */
[----:B------:R-:W-:Y:S02]  /*2900*/  IMAD.SHL.U32 R43, R4, 0x40, RZ ;  /* 0x00000040042b7824 */ /* 0x000fe400078e00ff */
[----:B------:R-:W-:Y:S02]  /*2910*/  IMAD.SHL.U32 R45, R45, 0x2, RZ ;  /* 0x000000022d2d7824 */ /* 0x000fe400078e00ff */
[----:B------:R-:W-:Y:S02]  /*2920*/  IMAD R47, R12, 0x40, R189 ;  /* 0x000000400c2f7824 */ /* 0x000fe400078e02bd */
[----:B------:R-:W-:-:S02]  /*2930*/  IMAD.IADD R49, R49, 0x1, R29 ;  /* 0x0000000131317824 */ /* 0x000fc400078e021d */
[----:B------:R-:W-:Y:S02]  /*2940*/  IMAD.IADD R50, R31, 0x1, R11 ;  /* 0x000000011f327824 */ /* 0x000fe400078e020b */
[----:B------:R-:W-:Y:S02]  /*2950*/  IMAD.IADD R52, R11, 0x1, R33 ;  /* 0x000000010b347824 */ /* 0x000fe400078e0221 */
[----:B------:R-:W-:Y:S01]  /*2960*/  IMAD R55, R198, 0x200, R5 ;  /* 0x00000200c6377824 */ /* 0x000fe200078e0205 */
[----:B------:R-:W-:-:S07]  /*2970*/  SHF.R.S32.HI R53, RZ, 0x1f, R0 ;  /* 0x0000001fff357819 */ /* 0x000fce0000011400 */
.L_x_3837:
        /* <DEDUP_REMOVED lines=11> */
[----:B--2---:R-:W2:Y:S08]  /*2a30*/  @!P1 LDC.64 R4, c[0x0][0x418] ;  /* 0x00010600ff049b82 */ /* 0x004eb00000000a00 */
[----:B---3--:R-:W3:Y:S08]  /*2a40*/  @P2 LDC R9, c[0x0][0x434] ;  /* 0x00010d00ff092b82 */ /* 0x008ef00000000800 */
[----:B------:R-:W4:Y:S01]  /*2a50*/  @P2 LDC R10, c[0x0][0x438] ;  /* 0x00010e00ff0a2b82 */ /* 0x000f220000000800 */
[----:B---3--:R-:W-:-:S05]  /*2a60*/  @P2 IMAD.HI.U32 R9, R12, R9, RZ ;  /* 0x000000090c092227 */ /* 0x008fca00078e00ff */
[----:B----4-:R-:W-:Y:S01]  /*2a70*/  @P2 SHF.R.U32.HI R8, RZ, R10, R9 ;  /* 0x0000000aff082219 */ /* 0x010fe20000011609 */
[----:B0-----:R-:W-:-:S03]  /*2a80*/  @!P1 IMAD R10, R53, R6, RZ ;  /* 0x00000006350a9224 */ /* 0x001fc600078e02ff */
[----:B------:R-:W-:Y:S01]  /*2a90*/  @!P1 SHF.R.S32.HI R9, RZ, 0x1f, R8 ;  /* 0x0000001fff099819 */ /* 0x000fe20000011408 */
[C---:B------:R-:W-:Y:S02]  /*2aa0*/  @!P1 IMAD R11, R0.reuse, R7, R10 ;  /* 0x00000007000b9224 */ /* 0x040fe400078e020a */
[----:B------:R-:W-:-:S04]  /*2ab0*/  @!P1 IMAD.WIDE.U32 R6, R0, R6, R8 ;  /* 0x0000000600069225 */ /* 0x000fc800078e0008 */
[----:B------:R-:W-:Y:S01]  /*2ac0*/  @!P1 IMAD.IADD R7, R7, 0x1, R11 ;  /* 0x0000000107079824 */ /* 0x000fe200078e020b */
[----:B--2---:R-:W-:-:S04]  /*2ad0*/  @!P1 LEA R4, P2, R6, R4, 0x2 ;  /* 0x0000000406049211 */ /* 0x004fc800078410ff */
[----:B------:R-:W-:Y:S02]  /*2ae0*/  @!P1 LEA.HI.X R5, R6, R5, R7, 0x2, P2 ;  /* 0x0000000506059211 */ /* 0x000fe400010f1407 */
[----:B-1----:R-:W-:Y:S01]  /*2af0*/  ISETP.GE.AND P2, PT, R66, 0x1, PT ;  /* 0x000000014200780c */ /* 0x002fe20003f46270 */
[----:B------:R-:W-:Y:S01]  /*2b00*/  IMAD.SHL.U32 R64, R23, 0x1000, RZ ;  /* 0x0000100017407824 */ /* 0x000fe200078e00ff */
[----:B------:R-:W-:Y:S05]  /*2b10*/  YIELD ;  /* 0x0000000000007946 */ /* 0x000fea0003800000 */
[----:B------:R-:W-:Y:S01]  /*2b20*/  IMAD.MOV R7, RZ, RZ, -R8 ;  /* 0x000000ffff077224 */ /* 0x000fe200078e0a08 */
[----:B------:R-:W-:Y:S01]  /*2b30*/  BSSY B0, `(.L_x_3805) ;  /* 0x00001bc000007945 */ /* 0x000fe20003800000 */
[----:B------:R-:W-:Y:S01]  /*2b40*/  IMAD.IADD R67, R46, 0x1, R64 ;  /* 0x000000012e437824 */ /* 0x000fe200078e0240 */
[----:B------:R0:W5:Y:S01]  /*2b50*/  @!P1 LDG.E R59, desc[UR42][R4.64] ;  /* 0x0000002a043b9981 */ /* 0x000162000c1e1900 */
[----:B------:R-:W-:Y:S01]  /*2b60*/  IMAD R60, R60, R7, R12 ;  /* 0x000000073c3c7224 */ /* 0x000fe200078e020c */
[----:B------:R-:W-:Y:S01]  /*2b70*/  ISETP.GT.AND P1, PT, R34, R35, PT ;  /* 0x000000232200720c */ /* 0x000fe20003f24270 */
[----:B------:R-:W-:Y:S01]  /*2b80*/  IMAD R67, R67, 0x2, R2 ;  /* 0x0000000243437824 */ /* 0x000fe200078e0202 */
[----:B------:R-:W-:Y:S11]  /*2b90*/  @!P2 BRA `(.L_x_3806) ;  /* 0x000000180000a947 */ /* 0x000ff60003800000 */
[----:B------:R-:W-:Y:S01]  /*2ba0*/  SHF.R.S32.HI R62, RZ, 0x1f, R60 ;  /* 0x0000001fff3e7819 */ /* 0x000fe2000001143c */
[----:B------:R-:W-:Y:S01]  /*2bb0*/  ULDC.64 UR4, c[0x0][0x300] ;  /* 0x0000c00000047ab9 */ /* 0x000fe20000000a00 */
[----:B-----5:R-:W-:Y:S01]  /*2bc0*/  SHF.R.S32.HI R61, RZ, 0x1f, R59 ;  /* 0x0000001fff3d7819 */ /* 0x020fe2000001143b */
[----:B0-----:R-:W-:Y:S01]  /*2bd0*/  IMAD.WIDE.U32 R4, R60, UR4, RZ ;  /* 0x000000043c047c25 */ /* 0x001fe2000f8e00ff */
[----:B------:R-:W-:Y:S01]  /*2be0*/  ULDC.U8 UR8, c[0x0][0x410] ;  /* 0x0001040000087ab9 */ /* 0x000fe20000000000 */
[----:B------:R-:W-:Y:S01]  /*2bf0*/  SHF.R.S32.HI R12, RZ, 0x1f, R34 ;  /* 0x0000001fff0c7819 */ /* 0x000fe20000011422 */
[----:B------:R-:W-:Y:S01]  /*2c00*/  ULDC.64 UR6, c[0x0][0x2e8] ;  /* 0x0000ba0000067ab9 */ /* 0x000fe20000000a00 */
[----:B------:R-:W-:Y:S01]  /*2c10*/  IMAD R7, R62, UR4, RZ ;  /* 0x000000043e077c24 */ /* 0x000fe2000f8e02ff */
[----:B------:R-:W-:Y:S01]  /*2c20*/  ISETP.NE.AND P2, PT, RZ, UR8, PT ;  /* 0x00000008ff007c0c */ /* 0x000fe2000bf45270 */
[----:B------:R-:W-:Y:S02]  /*2c30*/  IMAD R8, R38, R34, RZ ;  /* 0x0000002226087224 */ /* 0x000fe400078e02ff */
[----:B------:R-:W-:Y:S01]  /*2c40*/  IMAD R7, R60, UR5, R7 ;  /* 0x000000053c077c24 */ /* 0x000fe2000f8e0207 */
[----:B------:R-:W-:Y:S01]  /*2c50*/  ULDC.64 UR4, c[0x0][0x310] ;  /* 0x0000c40000047ab9 */ /* 0x000fe20000000a00 */
[----:B------:R-:W-:-:S02]  /*2c60*/  IMAD R9, R12, R39, R8 ;  /* 0x000000270c097224 */ /* 0x000fc400078e0208 */
[----:B------:R-:W-:Y:S02]  /*2c70*/  IMAD R6, R61, UR4, RZ ;  /* 0x000000043d067c24 */ /* 0x000fe4000f8e02ff */
[----:B------:R-:W-:Y:S02]  /*2c80*/  IMAD.IADD R5, R5, 0x1, R7 ;  /* 0x0000000105057824 */ /* 0x000fe400078e0207 */
[C---:B------:R-:W-:Y:S02]  /*2c90*/  IMAD R7, R59.reuse, UR5, R6 ;  /* 0x000000053b077c24 */ /* 0x040fe4000f8e0206 */
[----:B------:R-:W-:Y:S01]  /*2ca0*/  IMAD.WIDE.U32 R4, R59, UR4, R4 ;  /* 0x000000043b047c25 */ /* 0x000fe2000f8e0004 */
[----:B------:R-:W-:-:S03]  /*2cb0*/  ULDC.64 UR4, c[0x0][0x308] ;  /* 0x0000c20000047ab9 */ /* 0x000fc60000000a00 */
[----:B------:R-:W-:Y:S02]  /*2cc0*/  IMAD.IADD R5, R5, 0x1, R7 ;  /* 0x0000000105057824 */ /* 0x000fe400078e0207 */
[----:B------:R-:W-:-:S04]  /*2cd0*/  IMAD.WIDE.U32 R6, R184, UR4, R4 ;  /* 0x00000004b8067c25 */ /* 0x000fc8000f8e0004 */
[----:B------:R-:W-:Y:S01]  /*2ce0*/  IMAD R13, R184, UR5, R7 ;  /* 0x00000005b80d7c24 */ /* 0x000fe2000f8e0207 */
[----:B------:R-:W-:Y:S01]  /*2cf0*/  LEA R68, P3, R6, UR6, 0x1 ;  /* 0x0000000606447c11 */ /* 0x000fe2000f8608ff */
[----:B------:R-:W-:-:S03]  /*2d00*/  IMAD.WIDE.U32 R4, R39, R34, RZ ;  /* 0x0000002227047225 */ /* 0x000fc600078e00ff */
[----:B------:R-:W-:Y:S01]  /*2d10*/  LEA.HI.X R13, R6, UR7, R13, 0x1, P3 ;  /* 0x00000007060d7c11 */ /* 0x000fe200098f0c0d */
[----:B------:R-:W-:Y:S01]  /*2d20*/  IMAD.IADD R10, R5, 0x1, R9 ;  /* 0x00000001050a7824 */ /* 0x000fe200078e0209 */
[----:B------:R-:W-:Y:S07]  /*2d30*/  @!P2 BRA `(.L_x_3807) ;  /* 0x0000000800c8a947 */ /* 0x000fee0003800000 */
[----:B------:R-:W-:Y:S01]  /*2d40*/  IMAD R63, R34, -0x40, R36 ;  /* 0xffffffc0223f7824 */ /* 0x000fe200078e0224 */
[----:B------:R-:W-:Y:S01]  /*2d50*/  BSSY B1, `(.L_x_3808) ;  /* 0x000001e000017945 */ /* 0x000fe20003800000 */
[----:B------:R-:W-:Y:S02]  /*2d60*/  CS2R R8, SRZ ;  /* 0x0000000000087805 */ /* 0x000fe4000001ff00 */
[----:B------:R-:W-:Y:S02]  /*2d70*/  CS2R R26, SRZ ;  /* 0x00000000001a7805 */ /* 0x000fe4000001ff00 */
[----:B------:R-:W-:Y:S02]  /*2d80*/  CS2R R24, SRZ ;  /* 0x0000000000187805 */ /* 0x000fe4000001ff00 */
[----:B------:R-:W-:Y:S02]  /*2d90*/  VIMNMX R63, R63, 0x40, PT ;  /* 0x000000403f3f7848 */ /* 0x000fe40003fe0100 */
[----:B------:R-:W-:-:S02]  /*2da0*/  CS2R R56, SRZ ;  /* 0x0000000000387805 */ /* 0x000fc4000001ff00 */
[----:B------:R-:W-:-:S13]  /*2db0*/  ISETP.GE.AND P2, PT, R189, R63, PT ;  /* 0x0000003fbd00720c */ /* 0x000fda0003f46270 */
[----:B------:R-:W-:Y:S05]  /*2dc0*/  @P2 BRA `(.L_x_3809) ;  /* 0x0000000000582947 */ /* 0x000fea0003800000 */
[----:B------:R-:W-:Y:S01]  /*2dd0*/  IMAD R6, R41, R34, RZ ;  /* 0x0000002229067224 */ /* 0x000fe200078e02ff */
[----:B------:R-:W-:Y:S01]  /*2de0*/  IADD3 R8, P3, R20, R4, RZ ;  /* 0x0000000414087210 */ /* 0x000fe20007f7e0ff */
[----:B------:R-:W-:Y:S01]  /*2df0*/  IMAD.MOV.U32 R4, RZ, RZ, R30 ;  /* 0x000000ffff047224 */ /* 0x000fe200078e001e */
[----:B------:R-:W-:Y:S01]  /*2e00*/  ULDC.64 UR6, c[0x0][0x400] ;  /* 0x0001000000067ab9 */ /* 0x000fe20000000a00 */
[----:B------:R-:W-:Y:S01]  /*2e10*/  IMAD.MOV.U32 R5, RZ, RZ, R50 ;  /* 0x000000ffff057224 */ /* 0x000fe200078e0032 */
[----:B------:R-:W-:Y:S01]  /*2e20*/  ULDC.64 UR4, c[0x0][0x3e8] ;  /* 0x0000fa0000047ab9 */ /* 0x000fe20000000a00 */
[-C--:B------:R-:W-:Y:S02]  /*2e30*/  IMAD R11, R12, R43.reuse, R6 ;  /* 0x0000002b0c0b7224 */ /* 0x080fe400078e0206 */
[----:B------:R-:W-:-:S04]  /*2e40*/  IMAD.WIDE.U32 R6, R34, R43, R4 ;  /* 0x0000002b22067225 */ /* 0x000fc800078e0004 */
[----:B------:R-:W-:Y:S01]  /*2e50*/  IMAD.X R9, R10, 0x1, R48, P3 ;  /* 0x000000010a097824 */ /* 0x000fe200018e0630 */
[----:B------:R-:W-:Y:S01]  /*2e60*/  LEA R4, P3, R6, UR6, 0x1 ;  /* 0x0000000606047c11 */ /* 0x000fe2000f8608ff */
[----:B------:R-:W-:-:S05]  /*2e70*/  IMAD.IADD R5, R7, 0x1, R11 ;  /* 0x0000000107057824 */ /* 0x000fca00078e020b */
        /* <DEDUP_REMOVED lines=11> */
.L_x_3809:
[----:B------:R-:W-:Y:S05]  /*2f30*/  BSYNC B1 ;  /* 0x0000000000017941 */ /* 0x000fea0003800000 */
.L_x_3808:
[----:B------:R-:W-:Y:S01]  /*2f40*/  UISETP.NE.AND UP0, UPT, UR37, 0x3, UPT ;  /* 0x000000032500788c */ /* 0x000fe2000bf05270 */
[----:B0----5:R-:W-:Y:S02]  /*2f50*/  IMAD.MOV.U32 R4, RZ, RZ, R8 ;  /* 0x000000ffff047224 */ /* 0x021fe400078e0008 */
[----:B------:R-:W-:Y:S02]  /*2f60*/  IMAD.MOV.U32 R5, RZ, RZ, R9 ;  /* 0x000000ffff057224 */ /* 0x000fe400078e0009 */
[----:B------:R-:W-:Y:S01]  /*2f70*/  IMAD.MOV.U32 R6, RZ, RZ, R26 ;  /* 0x000000ffff067224 */ /* 0x000fe200078e001a */
[----:B------:R-:W-:Y:S01]  /*2f80*/  PLOP3.LUT P3, PT, PT, PT, UP0, 0x80, 0x0 ;  /* 0x000000000000781c */ /* 0x000fe20003f6f008 */
[----:B------:R-:W-:Y:S01]  /*2f90*/  IMAD.MOV.U32 R7, RZ, RZ, R57 ;  /* 0x000000ffff077224 */ /* 0x000fe200078e0039 */
[----:B------:R-:W-:Y:S01]  /*2fa0*/  PRMT R72, R5, 0x5410, R4 ;  /* 0x0000541005487816 */ /* 0x000fe20000000004 */
[----:B------:R-:W-:Y:S02]  /*2fb0*/  IMAD.MOV.U32 R4, RZ, RZ, R27 ;  /* 0x000000ffff047224 */ /* 0x000fe400078e001b */
[----:B------:R-:W-:-:S03]  /*2fc0*/  IMAD.MOV.U32 R5, RZ, RZ, R25 ;  /* 0x000000ffff057224 */ /* 0x000fc600078e0019 */
[----:B------:R-:W-:Y:S01]  /*2fd0*/  PRMT R70, R4, 0x5410, R6 ;  /* 0x0000541004467816 */ /* 0x000fe20000000006 */
[----:B------:R-:W-:Y:S01]  /*2fe0*/  IMAD.MOV.U32 R4, RZ, RZ, R24 ;  /* 0x000000ffff047224 */ /* 0x000fe200078e0018 */
[----:B------:R-:W-:Y:S01]  /*2ff0*/  PRMT R74, R74, 0x5410, R5 ;  /* 0x000054104a4a7816 */ /* 0x000fe20000000005 */
[----:B------:R-:W-:-:S03]  /*3000*/  IMAD.MOV.U32 R6, RZ, RZ, R56 ;  /* 0x000000ffff067224 */ /* 0x000fc600078e0038 */
[----:B------:R-:W-:Y:S02]  /*3010*/  PRMT R73, R7, 0x5410, R4 ;  /* 0x0000541007497816 */ /* 0x000fe40000000004 */
[----:B------:R-:W-:Y:S01]  /*3020*/  PRMT R71, R6, 0x7610, R71 ;  /* 0x0000761006477816 */ /* 0x000fe20000000047 */
[----:B------:R-:W-:Y:S06]  /*3030*/  @!P3 BRA `(.L_x_3810) ;  /* 0x000000000004b947 */ /* 0x000fec0003800000 */
[----:B------:R-:W-:Y:S01]  /*3040*/  BPT.TRAP 0x1 ;  /* 0x000000040000795c */ /* 0x000fe20000300000 */
.L_x_3810:
[----:B------:R-:W-:Y:S01]  /*3050*/  IMAD R58, R23, 0x8, R2 ;  /* 0x00000008173a7824 */ /* 0x000fe200078e0202 */
[----:B------:R-:W-:Y:S01]  /*3060*/  SHF.L.U32 R65, R188, 0x1f, RZ ;  /* 0x0000001fbc417819 */ /* 0x000fe200000006ff */
[----:B------:R-:W-:Y:S03]  /*3070*/  BSSY B1, `(.L_x_3811) ;  /* 0x0000003000017945 */ /* 0x000fe60003800000 */
[----:B------:R-:W0:Y:S02]  /*3080*/  SYNCS.PHASECHK.TRANS64.TRYWAIT P4, [R58+URZ+0x28c90], R65 ;  /* 0x028c90413a0075a7 */ /* 0x000e24000808017f */
[----:B0-----:R-:W-:Y:S05]  /*3090*/  @!P4 BRA `(.L_x_3812) ;  /* 0x0000017800f0c947 */ /* 0x001fea0003800000 */
.L_x_4060:
[----:B------:R-:W-:Y:S05]  /*30a0*/  BSYNC B1 ;  /* 0x0000000000017941 */ /* 0x000fea0003800000 */
.L_x_3811:
[----:B------:R-:W-:-:S03]  /*30b0*/  UMOV UR4, 0xffffffff ;  /* 0xffffffff00047882 */ /* 0x000fc60000000000 */
[----:B------:R-:W-:Y:S05]  /*30c0*/  BRA.DIV UR4, `(.L_x_3813) ;  /* 0x0000017a04f87947 */ /* 0x000fea000b800000 */
[----:B------:R1:W2:Y:S04]  /*30d0*/  SHFL.IDX PT, R69, R13, RZ, 0x1c1f ;  /* 0x001c1fff0d457589 */ /* 0x0002a800000e0000 */
[----:B------:R1:W3:Y:S02]  /*30e0*/  SHFL.IDX PT, R14, R68, RZ, 0x1c1f ;  /* 0x001c1fff440e7589 */ /* 0x0002e400000e0000 */
.L_x_4064:
[----:B------:R-:W-:Y:S05]  /*30f0*/  @P2 BRA `(.L_x_3814) ;  /* 0x00000014007c2947 */ /* 0x000fea0003800000 */
[----:B------:R-:W-:Y:S01]  /*3100*/  LOP3.LUT P4, RZ, R18, 0x2, RZ, 0xc0, !PT ;  /* 0x0000000212ff7812 */ /* 0x000fe2000788c0ff */
[----:B------:R-:W-:-:S12]  /*3110*/  BSSY B1, `(.L_x_3815) ;  /* 0x0000037000017945 */ /* 0x000fd80003800000 */
[----:B------:R-:W-:Y:S05]  /*3120*/  @P4 BRA `(.L_x_3816) ;  /* 0x0000000000d44947 */ /* 0x000fea0003800000 */
[----:B------:R4:W0:Y:S01]  /*3130*/  LDS.128 R4, [R67+0x22400] ;  /* 0x0224000043047984 */ /* 0x0008220000000c00 */
[C---:B---3--:R-:W-:Y:S01]  /*3140*/  LEA R10, P2, R16.reuse, R14, 0x1 ;  /* 0x0000000e100a7211 */ /* 0x048fe200078408ff */
[----:B------:R-:W-:Y:S03]  /*3150*/  BSSY B2, `(.L_x_3817) ;  /* 0x0000031000027945 */ /* 0x000fe60003800000 */
[----:B--2---:R-:W-:Y:S02]  /*3160*/  LEA.HI.X R11, R16, R69, R17, 0x1, P2 ;  /* 0x00000045100b7211 */ /* 0x004fe400010f0c11 */
[----:B------:R-:W-:-:S13]  /*3170*/  ISETP.GE.AND P2, PT, R186, R66, PT ;  /* 0x00000042ba00720c */ /* 0x000fda0003f46270 */
[----:B----4-:R-:W-:Y:S05]  /*3180*/  @P2 BRA `(.L_x_3818) ;  /* 0x0000000000b42947 */ /* 0x010fea0003800000 */
[----:B-1----:R-:W-:Y:S02]  /*3190*/  SHF.R.U64 R13, R56, 0x10, R57 ;  /* 0x00000010380d7819 */ /* 0x002fe40000001239 */
[----:B------:R-:W-:Y:S01]  /*31a0*/  SHF.R.U64 R12, R26, 0x10, R27 ;  /* 0x000000101a0c7819 */ /* 0x000fe2000000121b */
[----:B0-----:R-:W-:Y:S01]  /*31b0*/  IMAD.U32 R26, R5, 0x10000, RZ ;  /* 0x00010000051a7824 */ /* 0x001fe200078e00ff */
[----:B------:R-:W-:Y:S02]  /*31c0*/  PRMT R13, R71, 0x5410, R13 ;  /* 0x00005410470d7816 */ /* 0x000fe4000000000d */
[----:B------:R-:W-:Y:S02]  /*31d0*/  PRMT R12, R70, 0x5432, R12 ;  /* 0x00005432460c7816 */ /* 0x000fe4000000000c */
[----:B------:R-:W-:Y:S02]  /*31e0*/  SHF.R.U32.HI R15, RZ, 0x10, R27 ;  /* 0x00000010ff0f7819 */ /* 0x000fe4000001161b */
[----:B------:R-:W-:-:S02]  /*31f0*/  SHF.R.U32.HI R67, RZ, 0x10, R57 ;  /* 0x00000010ff437819 */ /* 0x000fc40000011639 */
[----:B------:R-:W-:Y:S02]  /*3200*/  LOP3.LUT R27, R5, 0xffff0000, RZ, 0xc0, !PT ;  /* 0xffff0000051b7812 */ /* 0x000fe400078ec0ff */
[C---:B------:R-:W-:Y:S01]  /*3210*/  LOP3.LUT R57, R13.reuse, 0xffff0000, RZ, 0xc0, !PT ;  /* 0xffff00000d397812 */ /* 0x040fe200078ec0ff */
[----:B------:R-:W-:Y:S01]  /*3220*/  IMAD.U32 R13, R13, 0x10000, RZ ;  /* 0x000100000d0d7824 */ /* 0x000fe200078e00ff */
[C---:B------:R-:W-:Y:S01]  /*3230*/  LOP3.LUT R56, R12.reuse, 0xffff0000, RZ, 0xc0, !PT ;  /* 0xffff00000c387812 */ /* 0x040fe200078ec0ff */
[----:B------:R-:W-:Y:S01]  /*3240*/  IMAD.U32 R12, R12, 0x10000, RZ ;  /* 0x000100000c0c7824 */ /* 0x000fe200078e00ff */
[----:B------:R-:W-:Y:S01]  /*3250*/  PRMT R67, R73, 0x5410, R67 ;  /* 0x0000541049437816 */ /* 0x000fe20000000043 */
[C---:B------:R-:W-:Y:S01]  /*3260*/  FMUL.FTZ R5, R27.reuse, R57 ;  /* 0x000000391b057220 */ /* 0x040fe20000410000 */
[----:B------:R-:W-:Y:S01]  /*3270*/  PRMT R15, R70, 0x5410, R15 ;  /* 0x00005410460f7816 */ /* 0x000fe2000000000f */
[----:B------:R-:W-:Y:S01]  /*3280*/  FMUL.FTZ R68, R27, R56 ;  /* 0x000000381b447220 */ /* 0x000fe20000410000 */
[----:B------:R-:W-:-:S02]  /*3290*/  IMAD.U32 R27, R6, 0x10000, RZ ;  /* 0x00010000061b7824 */ /* 0x000fc400078e00ff */
[----:B------:R-:W-:Y:S01]  /*32a0*/  FFMA.FTZ R5, R26, R56, -R5 ;  /* 0x000000381a057223 */ /* 0x000fe20000010805 */
[----:B------:R-:W-:Y:S01]  /*32b0*/  LOP3.LUT R56, R6, 0xffff0000, RZ, 0xc0, !PT ;  /* 0xffff000006387812 */ /* 0x000fe200078ec0ff */
[----:B------:R-:W-:Y:S01]  /*32c0*/  FFMA.FTZ R26, R26, R57, R68 ;  /* 0x000000391a1a7223 */ /* 0x000fe20000010044 */
[C---:B------:R-:W-:Y:S01]  /*32d0*/  IMAD.U32 R68, R67.reuse, 0x10000, RZ ;  /* 0x0001000043447824 */ /* 0x040fe200078e00ff */
[----:B------:R-:W-:Y:S01]  /*32e0*/  LOP3.LUT R67, R67, 0xffff0000, RZ, 0xc0, !PT ;  /* 0xffff000043437812 */ /* 0x000fe200078ec0ff */
[C---:B------:R-:W-:Y:S01]  /*32f0*/  IMAD.U32 R57, R15.reuse, 0x10000, RZ ;  /* 0x000100000f397824 */ /* 0x040fe200078e00ff */
[----:B------:R-:W-:Y:S01]  /*3300*/  LOP3.LUT R15, R15, 0xffff0000, RZ, 0xc0, !PT ;  /* 0xffff00000f0f7812 */ /* 0x000fe200078ec0ff */
[----:B------:R-:W-:Y:S01]  /*3310*/  FMUL.FTZ R6, R56, R68 ;  /* 0x0000004438067220 */ /* 0x000fe20000410000 */
[----:B------:R-:W-:Y:S01]  /*3320*/  F2FP.BF16.F32.PACK_AB R5, R26, R5 ;  /* 0x000000051a05723e */ /* 0x000fe200000010ff */
[----:B------:R-:W-:Y:S01]  /*3330*/  FMUL.FTZ R71, R56, R57 ;  /* 0x0000003938477220 */ /* 0x000fe20000410000 */
[----:B------:R-:W-:-:S02]  /*3340*/  IMAD.U32 R56, R7, 0x10000, RZ ;  /* 0x0001000007387824 */ /* 0x000fc400078e00ff */
[----:B------:R-:W-:Y:S01]  /*3350*/  FFMA.FTZ R6, R27, R57, -R6 ;  /* 0x000000391b067223 */ /* 0x000fe20000010806 */
[----:B------:R-:W-:Y:S01]  /*3360*/  LOP3.LUT R57, R7, 0xffff0000, RZ, 0xc0, !PT ;  /* 0xffff000007397812 */ /* 0x000fe200078ec0ff */
[C---:B------:R-:W-:Y:S01]  /*3370*/  IMAD.U32 R7, R4.reuse, 0x10000, RZ ;  /* 0x0001000004077824 */ /* 0x040fe200078e00ff */
[----:B------:R-:W-:Y:S01]  /*3380*/  LOP3.LUT R4, R4, 0xffff0000, RZ, 0xc0, !PT ;  /* 0xffff000004047812 */ /* 0x000fe200078ec0ff */
[----:B------:R-:W-:Y:S02]  /*3390*/  FFMA.FTZ R27, R27, R68, R71 ;  /* 0x000000441b1b7223 */ /* 0x000fe40000010047 */
        /* <DEDUP_REMOVED lines=10> */
[----:B------:R-:W-:-:S03]  /*3440*/  F2FP.BF16.F32.PACK_AB R4, R7, R68 ;  /* 0x000000440704723e */ /* 0x000fc600000010ff */
[----:B------:R-:W-:-:S07]  /*3450*/  IMAD.MOV.U32 R7, RZ, RZ, R70 ;  /* 0x000000ffff077224 */ /* 0x000fce00078e0046 */
.L_x_3818:
[----:B------:R-:W-:Y:S05]  /*3460*/  BSYNC B2 ;  /* 0x0000000000027941 */ /* 0x000fea0003800000 */
.L_x_3817:
[----:B0-----:R4:W-:Y:S02]  /*3470*/  ST.E.128 desc[UR42][R10.64], R4 ;  /* 0x000000040a007985 */ /* 0x0019e4000c101d2a */
.L_x_3816:
[----:B------:R-:W-:Y:S05]  /*3480*/  BSYNC B1 ;  /* 0x0000000000017941 */ /* 0x000fea0003800000 */
.L_x_3815:
[----:B------:R-:W-:-:S13]  /*3490*/  LOP3.LUT P2, RZ, R18, 0x1, RZ, 0xc0, !PT ;  /* 0x0000000112ff7812 */ /* 0x000fda000784c0ff */
[----:B------:R-:W-:Y:S05]  /*34a0*/  @P2 BRA `(.L_x_3814) ;  /* 0x0000001000902947 */ /* 0x000fea0003800000 */
[----:B----4-:R-:W-:Y:S01]  /*34b0*/  IMAD.MOV.U32 R5, RZ, RZ, 0x20 ;  /* 0x00000020ff057424 */ /* 0x010fe200078e00ff */
[----:B------:R-:W-:Y:S01]  /*34c0*/  LOP3.LUT P2, RZ, R191, 0x4, RZ, 0xc0, !PT ;  /* 0x00000004bfff7812 */ /* 0x000fe2000784c0ff */
[----:B------:R-:W-:Y:S03]  /*34d0*/  BSSY B1, `(.L_x_3819) ;  /* 0x0000036000017945 */ /* 0x000fe60003800000 */
[----:B------:R-:W-:Y:S02]  /*34e0*/  SEL R5, R5, 0xffffffe0, !P2 ;  /* 0xffffffe005057807 */ /* 0x000fe40005000000 */
[C---:B---3--:R-:W-:Y:S02]  /*34f0*/  LEA R10, P2, R22.reuse, R14, 0x1 ;  /* 0x0000000e160a7211 */ /* 0x048fe400078408ff */
[----:B------:R-:W-:Y:S02]  /*3500*/  IADD3 R5, R5, R46, R64 ;  /* 0x0000002e05057210 */ /* 0x000fe40007ffe040 */
[----:B--2---:R-:W-:-:S02]  /*3510*/  LEA.HI.X R11, R22, R69, R193, 0x1, P2 ;  /* 0x00000045160b7211 */ /* 0x004fc400010f0cc1 */
[----:B------:R-:W-:Y:S01]  /*3520*/  ISETP.GE.AND P2, PT, R194, R66, PT ;  /* 0x00000042c200720c */ /* 0x000fe20003f46270 */
[----:B------:R-:W-:-:S06]  /*3530*/  IMAD R4, R5, 0x2, R2 ;  /* 0x0000000205047824 */ /* 0x000fcc00078e0202 */
[----:B------:R-:W2:Y:S06]  /*3540*/  LDS.128 R4, [R4+0x22400] ;  /* 0x0224000004047984 */ /* 0x000eac0000000c00 */
[----:B------:R-:W-:Y:S05]  /*3550*/  @P2 BRA `(.L_x_3820) ;  /* 0x0000000000b42947 */ /* 0x000fea0003800000 */
[----:B------:R-:W-:Y:S02]  /*3560*/  SHF.R.U64 R12, R24, 0x10, R25 ;  /* 0x00000010180c7819 */ /* 0x000fe40000001219 */
[----:B------:R-:W-:Y:S02]  /*3570*/  SHF.R.U64 R14, R8, 0x10, R9 ;  /* 0x00000010080e7819 */ /* 0x000fe40000001209 */
[----:B------:R-:W-:Y:S02]  /*3580*/  SHF.R.U32.HI R56, RZ, 0x10, R25 ;  /* 0x00000010ff387819 */ /* 0x000fe40000011619 */
[----:B------:R-:W-:Y:S01]  /*3590*/  SHF.R.U32.HI R15, RZ, 0x10, R9 ;  /* 0x00000010ff0f7819 */ /* 0x000fe20000011609 */
[----:B--2---:R-:W-:Y:S01]  /*35a0*/  IMAD.U32 R9, R6, 0x10000, RZ ;  /* 0x0001000006097824 */ /* 0x004fe200078e00ff */
        /* <DEDUP_REMOVED lines=9> */
[----:B------:R-:W-:Y:S01]  /*3640*/  FMUL.FTZ R66, R12, R27 ;  /* 0x0000001b0c427220 */ /* 0x000fe20000410000 */
[----:B-1----:R-:W-:Y:S01]  /*3650*/  LOP3.LUT R13, R6, 0xffff0000, RZ, 0xc0, !PT ;  /* 0xffff0000060d7812 */ /* 0x002fe200078ec0ff */
[C---:B------:R-:W-:Y:S01]  /*3660*/  IMAD.U32 R6, R7.reuse, 0x10000, RZ ;  /* 0x0001000007067824 */ /* 0x040fe200078e00ff */
[----:B------:R-:W-:Y:S01]  /*3670*/  LOP3.LUT R8, R7, 0xffff0000, RZ, 0xc0, !PT ;  /* 0xffff000007087812 */ /* 0x000fe200078ec0ff */
[----:B------:R-:W-:-:S02]  /*3680*/  IMAD.U32 R7, R5, 0x10000, RZ ;  /* 0x0001000005077824 */ /* 0x000fc400078e00ff */
[-C--:B------:R-:W-:Y:S01]  /*3690*/  FMUL.FTZ R12, R12, R15.reuse ;  /* 0x0000000f0c0c7220 */ /* 0x080fe20000410000 */
[----:B------:R-:W-:Y:S02]  /*36a0*/  IMAD.U32 R64, R56, 0x10000, RZ ;  /* 0x0001000038407824 */ /* 0x000fe400078e00ff */
[C---:B------:R-:W-:Y:S01]  /*36b0*/  FFMA.FTZ R66, R7.reuse, R15, -R66 ;  /* 0x0000000f07427223 */ /* 0x040fe20000010842 */
[----:B------:R-:W-:Y:S01]  /*36c0*/  FFMA.FTZ R27, R7, R27, R12 ;  /* 0x0000001b071b7223 */ /* 0x000fe2000001000c */
[C---:B------:R-:W-:Y:S01]  /*36d0*/  FMUL.FTZ R68, R13.reuse, R64 ;  /* 0x000000400d447220 */ /* 0x040fe20000410000 */
[-C--:B------:R-:W-:Y:S01]  /*36e0*/  FMUL.FTZ R12, R13, R26.reuse ;  /* 0x0000001a0d0c7220 */ /* 0x080fe20000410000 */
[----:B------:R-:W-:Y:S01]  /*36f0*/  IMAD.U32 R5, R4, 0x10000, RZ ;  /* 0x0001000004057824 */ /* 0x000fe200078e00ff */
[----:B------:R-:W-:Y:S01]  /*3700*/  LOP3.LUT R13, R56, 0xffff0000, RZ, 0xc0, !PT ;  /* 0xffff0000380d7812 */ /* 0x000fe200078ec0ff */
[C---:B------:R-:W-:Y:S01]  /*3710*/  FFMA.FTZ R68, R9.reuse, R26, -R68 ;  /* 0x0000001a09447223 */ /* 0x040fe20000010844 */
[----:B------:R-:W-:Y:S01]  /*3720*/  LOP3.LUT R7, R24, 0xffff0000, RZ, 0xc0, !PT ;  /* 0xffff000018077812 */ /* 0x000fe200078ec0ff */
[----:B------:R-:W-:Y:S01]  /*3730*/  IMAD.U32 R14, R14, 0x10000, RZ ;  /* 0x000100000e0e7824 */ /* 0x000fe200078e00ff */
[----:B------:R-:W-:Y:S01]  /*3740*/  LOP3.LUT R4, R4, 0xffff0000, RZ, 0xc0, !PT ;  /* 0xffff000004047812 */ /* 0x000fe200078ec0ff */
[----:B------:R-:W-:Y:S01]  /*3750*/  FFMA.FTZ R9, R9, R64, R12 ;  /* 0x0000004009097223 */ /* 0x000fe2000001000c */
[C---:B------:R-:W-:Y:S01]  /*3760*/  FMUL.FTZ R15, R8.reuse, R13 ;  /* 0x0000000d080f7220 */ /* 0x040fe20000410000 */
[----:B------:R-:W-:Y:S01]  /*3770*/  FMUL.FTZ R12, R8, R7 ;  /* 0x00000007080c7220 */ /* 0x000fe20000410000 */
        /* <DEDUP_REMOVED lines=10> */
[----:B------:R-:W-:-:S07]  /*3820*/  IMAD.MOV.U32 R5, RZ, RZ, R27 ;  /* 0x000000ffff057224 */ /* 0x000fce00078e001b */
.L_x_3820:
[----:B------:R-:W-:Y:S05]  /*3830*/  BSYNC B1 ;  /* 0x0000000000017941 */ /* 0x000fea0003800000 */
.L_x_3819:
[----:B--2---:R2:W-:Y:S01]  /*3840*/  ST.E.128 desc[UR42][R10.64], R4 ;  /* 0x000000040a007985 */ /* 0x0045e2000c101d2a */
[----:B------:R-:W-:Y:S05]  /*3850*/  BRA `(.L_x_3814) ;  /* 0x0000000c00a47947 */ /* 0x000fea0003800000 */
.L_x_3807:
[----:B------:R-:W-:-:S05]  /*3860*/  IMAD R63, R34, -0x40, R36 ;  /* 0xffffffc0223f7824 */ /* 0x000fca00078e0224 */
[----:B------:R-:W-:-:S04]  /*3870*/  VIMNMX R63, R63, 0x40, PT ;  /* 0x000000403f3f7848 */ /* 0x000fc80003fe0100 */
[----:B------:R-:W-:-:S04]  /*3880*/  ISETP.GE.AND P2, PT, R189, R63, PT ;  /* 0x0000003fbd00720c */ /* 0x000fc80003f46270 */
[----:B------:R-:W-:-:S13]  /*3890*/  ISETP.GE.OR P3, PT, R16, R66, P2 ;  /* 0x000000421000720c */ /* 0x000fda0001766670 */
[----:B------:R-:W-:Y:S01]  /*38a0*/  @!P3 IADD3 R4, P4, R28, R4, RZ ;  /* 0x000000041c04b210 */ /* 0x000fe20007f9e0ff */
[----:B------:R-:W0:Y:S04]  /*38b0*/  @!P3 LDC.64 R8, c[0x0][0x400] ;  /* 0x00010000ff08bb82 */ /* 0x000e280000000a00 */
[----:B------:R-:W-:-:S04]  /*38c0*/  @!P3 IMAD.X R5, R10, 0x1, R49, P4 ;  /* 0x000000010a05b824 */ /* 0x000fc800020e0631 */
[----:B------:R-:W1:Y:S02]  /*38d0*/  @!P3 LDC.64 R10, c[0x0][0x3e8] ;  /* 0x0000fa00ff0abb82 */ /* 0x000e640000000a00 */
[----:B-1----:R-:W-:-:S04]  /*38e0*/  @!P3 LEA R10, P4, R4, R10, 0x1 ;  /* 0x0000000a040ab211 */ /* 0x002fc800078808ff */
[----:B------:R-:W-:Y:S01]  /*38f0*/  @!P3 LEA.HI.X R11, R4, R11, R5, 0x1, P4 ;  /* 0x0000000b040bb211 */ /* 0x000fe200020f0c05 */
[----:B------:R-:W-:Y:S02]  /*3900*/  @!P3 IMAD R4, R41, R34, RZ ;  /* 0x000000222904b224 */ /* 0x000fe400078e02ff */
[----:B------:R-:W-:Y:S02]  /*3910*/  @!P3 IMAD.MOV.U32 R5, RZ, RZ, R52 ;  /* 0x000000ffff05b224 */ /* 0x000fe400078e0034 */
[----:B------:R-:W-:Y:S02]  /*3920*/  @!P3 IMAD R7, R12, R43, R4 ;  /* 0x0000002b0c07b224 */ /* 0x000fe400078e0204 */
[----:B------:R-:W-:-:S04]  /*3930*/  @!P3 IMAD.MOV.U32 R4, RZ, RZ, R32 ;  /* 0x000000ffff04b224 */ /* 0x000fc800078e0020 */
[----:B------:R-:W-:-:S04]  /*3940*/  @!P3 IMAD.WIDE.U32 R4, R34, R43, R4 ;  /* 0x0000002b2204b225 */ /* 0x000fc800078e0004 */
[----:B------:R-:W-:Y:S01]  /*3950*/  @!P3 IMAD.IADD R5, R7, 0x1, R5 ;  /* 0x000000010705b824 */ /* 0x000fe200078e0205 */
[C---:B0-----:R-:W-:Y:S02]  /*3960*/  @!P3 LEA R8, P4, R4.reuse, R8, 0x1 ;  /* 0x000000080408b211 */ /* 0x041fe400078808ff */
[----:B------:R-:W-:Y:S02]  /*3970*/  CS2R R6, SRZ ;  /* 0x0000000000067805 */ /* 0x000fe4000001ff00 */
[----:B------:R-:W-:Y:S02]  /*3980*/  CS2R R26, SRZ ;  /* 0x00000000001a7805 */ /* 0x000fe4000001ff00 */
[----:B------:R-:W-:Y:S02]  /*3990*/  CS2R R24, SRZ ;  /* 0x0000000000187805 */ /* 0x000fe4000001ff00 */
[----:B------:R-:W-:Y:S02]  /*39a0*/  @!P3 LEA.HI.X R9, R4, R9, R5, 0x1, P4 ;  /* 0x000000090409b211 */ /* 0x000fe400020f0c05 */
[----:B------:R-:W-:-:S03]  /*39b0*/  CS2R R4, SRZ ;  /* 0x0000000000047805 */ /* 0x000fc6000001ff00 */
[----:B------:R-:W2:Y:S04]  /*39c0*/  @!P3 LDG.E.128 R24, desc[UR42][R8.64] ;  /* 0x0000002a0818b981 */ /* 0x000ea8000c1e1d00 */
[----:B------:R-:W3:Y:S01]  /*39d0*/  @!P3 LDG.E.128 R4, desc[UR42][R10.64] ;  /* 0x0000002a0a04b981 */ /* 0x000ee2000c1e1d00 */
[----:B------:R-:W-:-:S06]  /*39e0*/  UISETP.NE.AND UP0, UPT, UR37, 0x3, UPT ;  /* 0x000000032500788c */ /* 0x000fcc000bf05270 */
[----:B------:R-:W-:Y:S02]  /*39f0*/  PLOP3.LUT P3, PT, PT, PT, UP0, 0x80, 0x0 ;  /* 0x000000000000781c */ /* 0x000fe40003f6f008 */
[----:B------:R-:W-:Y:S01]  /*3a00*/  ISETP.GE.AND P4, PT, R16, R66, PT ;  /* 0x000000421000720c */ /* 0x000fe20003f86270 */
[----:B--2---:R-:W-:Y:S02]  /*3a10*/  IMAD.MOV.U32 R8, RZ, RZ, R26 ;  /* 0x000000ffff087224 */ /* 0x004fe400078e001a */
[----:B------:R-:W-:Y:S02]  /*3a20*/  IMAD.MOV.U32 R9, RZ, RZ, R27 ;  /* 0x000000ffff097224 */ /* 0x000fe400078e001b */
[----:B---3--:R-:W-:Y:S02]  /*3a30*/  IMAD.MOV.U32 R12, RZ, RZ, R4 ;  /* 0x000000ffff0c7224 */ /* 0x008fe400078e0004 */
[----:B------:R-:W-:Y:S02]  /*3a40*/  IMAD.MOV.U32 R14, RZ, RZ, R5 ;  /* 0x000000ffff0e7224 */ /* 0x000fe400078e0005 */
[----:B------:R-:W-:-:S02]  /*3a50*/  IMAD.MOV.U32 R15, RZ, RZ, R6 ;  /* 0x000000ffff0f7224 */ /* 0x000fc400078e0006 */
[----:B------:R-:W-:Y:S02]  /*3a60*/  IMAD.MOV.U32 R56, RZ, RZ, R7 ;  /* 0x000000ffff387224 */ /* 0x000fe400078e0007 */
[----:B------:R-:W-:Y:S02]  /*3a70*/  IMAD.MOV.U32 R10, RZ, RZ, R24 ;  /* 0x000000ffff0a7224 */ /* 0x000fe400078e0018 */
[----:B------:R-:W-:Y:S01]  /*3a80*/  IMAD.MOV.U32 R11, RZ, RZ, R25 ;  /* 0x000000ffff0b7224 */ /* 0x000fe200078e0019 */
[----:B------:R-:W-:Y:S02]  /*3a90*/  PRMT R80, R12, 0x7610, R80 ;  /* 0x000076100c507816 */ /* 0x000fe40000000050 */
[----:B------:R-:W-:Y:S02]  /*3aa0*/  PRMT R71, R14, 0x7610, R71 ;  /* 0x000076100e477816 */ /* 0x000fe40000000047 */
[----:B------:R-:W-:Y:S02]  /*3ab0*/  PRMT R82, R15, 0x7610, R82 ;  /* 0x000076100f527816 */ /* 0x000fe40000000052 */
[----:B------:R-:W-:-:S02]  /*3ac0*/  PRMT R83, R56, 0x7610, R83 ;  /* 0x0000761038537816 */ /* 0x000fc40000000053 */
[----:B------:R-:W-:Y:S02]  /*3ad0*/  PRMT R81, R10, 0x5410, R8 ;  /* 0x000054100a517816 */ /* 0x000fe40000000008 */
[----:B------:R-:W-:Y:S02]  /*3ae0*/  PRMT R79, R9, 0x7610, R79 ;  /* 0x00007610094f7816 */ /* 0x000fe4000000004f */
[----:B------:R-:W-:Y:S01]  /*3af0*/  PRMT R72, R11, 0x7610, R72 ;  /* 0x000076100b487816 */ /* 0x000fe20000000048 */
[----:B------:R-:W-:Y:S06]  /*3b00*/  @!P3 BRA `(.L_x_3821) ;  /* 0x000000000004b947 */ /* 0x000fec0003800000 */
[----:B------:R-:W-:Y:S01]  /*3b10*/  BPT.TRAP 0x1 ;  /* 0x000000040000795c */ /* 0x000fe20000300000 */
.L_x_3821:
[----:B------:R-:W-:Y:S01]  /*3b20*/  IMAD R58, R23, 0x8, R2 ;  /* 0x00000008173a7824 */ /* 0x000fe200078e0202 */
[----:B------:R-:W-:Y:S01]  /*3b30*/  SHF.L.U32 R65, R188, 0x1f, RZ ;  /* 0x0000001fbc417819 */ /* 0x000fe200000006ff */
[----:B------:R-:W-:Y:S03]  /*3b40*/  BSSY B1, `(.L_x_3822) ;  /* 0x0000003000017945 */ /* 0x000fe60003800000 */
[----:B------:R-:W0:Y:S02]  /*3b50*/  SYNCS.PHASECHK.TRANS64.TRYWAIT P5, [R58+URZ+0x28c90], R65 ;  /* 0x028c90413a0075a7 */ /* 0x000e2400080a017f */
[----:B0-----:R-:W-:Y:S05]  /*3b60*/  @!P5 BRA `(.L_x_3823) ;  /* 0x000001700094d947 */ /* 0x001fea0003800000 */
.L_x_4065:
[----:B------:R-:W-:Y:S05]  /*3b70*/  BSYNC B1 ;  /* 0x0000000000017941 */ /* 0x000fea0003800000 */
.L_x_3822:
[----:B------:R-:W-:-:S03]  /*3b80*/  UMOV UR4, 0xffffffff ;  /* 0xffffffff00047882 */ /* 0x000fc60000000000 */
[----:B------:R-:W-:Y:S05]  /*3b90*/  BRA.DIV UR4, `(.L_x_3824) ;  /* 0x00000172049c7947 */ /* 0x000fea000b800000 */
[----:B------:R1:W2:Y:S04]  /*3ba0*/  SHFL.IDX PT, R66, R13, RZ, 0x1c1f ;  /* 0x001c1fff0d427589 */ /* 0x0002a800000e0000 */
[----:B------:R-:W3:Y:S02]  /*3bb0*/  SHFL.IDX PT, R68, R68, RZ, 0x1c1f ;  /* 0x001c1fff44447589 */ /* 0x000ee400000e0000 */
.L_x_4069:
[----:B------:R-:W4:Y:S02]  /*3bc0*/  LDC R70, c[0x0][0x2f4] ;  /* 0x0000bd00ff467b82 */ /* 0x000f240000000800 */
[----:B----4-:R-:W-:-:S13]  /*3bd0*/  ISETP.GE.OR P2, PT, R16, R70, P2 ;  /* 0x000000461000720c */ /* 0x010fda0001746670 */
[----:B------:R-:W-:Y:S05]  /*3be0*/  @P2 BRA `(.L_x_3814) ;  /* 0x0000000800c02947 */ /* 0x000fea0003800000 */
[----:B------:R-:W-:Y:S01]  /*3bf0*/  IMAD.IADD R8, R70, 0x1, -R45 ;  /* 0x0000000146087824 */ /* 0x000fe200078e0a2d */
[----:B---3--:R-:W-:Y:S01]  /*3c00*/  LEA R56, P2, R51, R68, 0x1 ;  /* 0x0000004433387211 */ /* 0x008fe200078408ff */
[----:B------:R-:W-:Y:S03]  /*3c10*/  BSSY B1, `(.L_x_3825) ;  /* 0x0000070000017945 */ /* 0x000fe60003800000 */
[----:B------:R-:W-:Y:S02]  /*3c20*/  SEL R8, R45, R8, !P0 ;  /* 0x000000082d087207 */ /* 0x000fe40004000000 */
[----:B--2---:R-:W-:Y:S02]  /*3c30*/  LEA.HI.X R57, R51, R66, R54, 0x1, P2 ;  /* 0x0000004233397211 */ /* 0x004fe400010f0c36 */
[----:B------:R-:W-:-:S04]  /*3c40*/  SHF.R.S32.HI R9, RZ, 0x1f, R8 ;  /* 0x0000001fff097819 */ /* 0x000fc80000011408 */
[----:B------:R-:W-:-:S04]  /*3c50*/  LEA.HI R9, R9, R8, RZ, 0x4 ;  /* 0x0000000809097211 */ /* 0x000fc800078f20ff */
[----:B------:R-:W-:-:S04]  /*3c60*/  SHF.R.S32.HI R8, RZ, 0x4, R9 ;  /* 0x00000004ff087819 */ /* 0x000fc80000011409 */
[----:B------:R-:W-:-:S05]  /*3c70*/  LEA.HI.SX32 R8, R37, R8, 0x1d ;  /* 0x0000000825087211 */ /* 0x000fca00078feaff */
[----:B------:R-:W-:-:S05]  /*3c80*/  IMAD.SHL.U32 R67, R8, 0x8, RZ ;  /* 0x0000000808437824 */ /* 0x000fca00078e00ff */
[----:B------:R-:W-:-:S04]  /*3c90*/  LOP3.LUT R9, R40, 0x38, R67, 0xf8, !PT ;  /* 0x0000003828097812 */ /* 0x000fc800078ef843 */
[----:B------:R-:W-:-:S05]  /*3ca0*/  LOP3.LUT R9, R9, R42, RZ, 0x3c, !PT ;  /* 0x0000002a09097212 */ /* 0x000fca00078e3cff */
[----:B------:R-:W-:Y:S02]  /*3cb0*/  IMAD R11, R198, 0x200, R9 ;  /* 0x00000200c60b7824 */ /* 0x000fe400078e0209 */
[----:B------:R-:W-:Y:S02]  /*3cc0*/  IMAD.IADD R9, R55, 0x1, R64 ;  /* 0x0000000137097824 */ /* 0x000fe400078e0240 */
[----:B------:R-:W-:Y:S02]  /*3cd0*/  IMAD.IADD R11, R64, 0x1, R11 ;  /* 0x00000001400b7824 */ /* 0x000fe400078e020b */
[--C-:B------:R-:W-:Y:S02]  /*3ce0*/  IMAD R9, R9, 0x2, R2.reuse ;  /* 0x0000000209097824 */ /* 0x100fe400078e0202 */
[----:B------:R-:W-:-:S04]  /*3cf0*/  IMAD R12, R11, 0x2, R2 ;  /* 0x000000020b0c7824 */ /* 0x000fc800078e0202 */
[----:B------:R-:W2:Y:S04]  /*3d00*/  LDS.128 R8, [R9+0x22400] ;  /* 0x0224000009087984 */ /* 0x000ea80000000c00 */
[----:B-1----:R-:W1:Y:S01]  /*3d10*/  LDS.128 R12, [R12+0x22400] ;  /* 0x022400000c0c7984 */ /* 0x002e620000000c00 */
[----:B------:R-:W-:Y:S05]  /*3d20*/  @P4 BRA `(.L_x_3826) ;  /* 0x0000000400784947 */ /* 0x000fea0003800000 */
[----:B------:R-:W-:Y:S01]  /*3d30*/  SHF.R.U32.HI R73, RZ, 0x10, R25 ;  /* 0x00000010ff497819 */ /* 0x000fe20000011619 */
[----:B-1----:R-:W-:Y:S01]  /*3d40*/  IMAD.U32 R64, R13, 0x10000, RZ ;  /* 0x000100000d407824 */ /* 0x002fe200078e00ff */
[----:B------:R-:W-:Y:S02]  /*3d50*/  SHF.R.U32.HI R69, RZ, 0x10, R5 ;  /* 0x00000010ff457819 */ /* 0x000fe40000011605 */
[----:B------:R-:W-:Y:S01]  /*3d60*/  PRMT R73, R72, 0x5410, R73 ;  /* 0x0000541048497816 */ /* 0x000fe20000000049 */
[----:B--2---:R-:W-:Y:S01]  /*3d70*/  IMAD.U32 R72, R9, 0x10000, RZ ;  /* 0x0001000009487824 */ /* 0x004fe200078e00ff */
[----:B------:R-:W-:Y:S02]  /*3d80*/  PRMT R69, R71, 0x5410, R69 ;  /* 0x0000541047457816 */ /* 0x000fe40000000045 */
[C---:B------:R-:W-:Y:S01]  /*3d90*/  LOP3.LUT R76, R73.reuse, 0xffff0000, RZ, 0xc0, !PT ;  /* 0xffff0000494c7812 */ /* 0x040fe200078ec0ff */
[----:B------:R-:W-:Y:S01]  /*3da0*/  IMAD.U32 R75, R73, 0x10000, RZ ;  /* 0x00010000494b7824 */ /* 0x000fe200078e00ff */
[----:B------:R-:W-:Y:S01]  /*3db0*/  LOP3.LUT R13, R13, 0xffff0000, RZ, 0xc0, !PT ;  /* 0xffff00000d0d7812 */ /* 0x000fe200078ec0ff */
[----:B------:R-:W-:Y:S01]  /*3dc0*/  IMAD.U32 R71, R69, 0x10000, RZ ;  /* 0x0001000045477824 */ /* 0x000fe200078e00ff */
[----:B------:R-:W-:Y:S01]  /*3dd0*/  SHF.R.U32.HI R73, RZ, 0x10, R27 ;  /* 0x00000010ff497819 */ /* 0x000fe2000001161b */
[C---:B------:R-:W-:Y:S01]  /*3de0*/  FMUL.FTZ R77, R64.reuse, R75 ;  /* 0x0000004b404d7220 */ /* 0x040fe20000410000 */
[----:B------:R-:W-:Y:S01]  /*3df0*/  LOP3.LUT R9, R9, 0xffff0000, RZ, 0xc0, !PT ;  /* 0xffff000009097812 */ /* 0x000fe200078ec0ff */
[-C--:B------:R-:W-:Y:S01]  /*3e00*/  FMUL.FTZ R64, R64, R71.reuse ;  /* 0x0000004740407220 */ /* 0x080fe20000410000 */
[----:B------:R-:W-:Y:S01]  /*3e10*/  FMUL.FTZ R78, R13, R76 ;  /* 0x0000004c0d4e7220 */ /* 0x000fe20000410000 */
[C---:B------:R-:W-:Y:S01]  /*3e20*/  FFMA.FTZ R74, R72.reuse, R71, -R77 ;  /* 0x00000047484a7223 */ /* 0x040fe2000001084d */
[----:B------:R-:W-:Y:S01]  /*3e30*/  SHF.R.U32.HI R71, RZ, 0x10, R7 ;  /* 0x00000010ff477819 */ /* 0x000fe20000011607 */
[----:B------:R-:W-:Y:S01]  /*3e40*/  FFMA.FTZ R72, R72, R75, R64 ;  /* 0x0000004b48487223 */ /* 0x000fe20000010040 */
[----:B------:R-:W-:-:S02]  /*3e50*/  LOP3.LUT R64, R69, 0xffff0000, RZ, 0xc0, !PT ;  /* 0xffff000045407812 */ /* 0x000fc400078ec0ff */
[----:B------:R-:W-:Y:S02]  /*3e60*/  PRMT R73, R79, 0x5410, R73 ;  /* 0x000054104f497816 */ /* 0x000fe40000000049 */
[----:B------:R-:W-:Y:S01]  /*3e70*/  PRMT R71, R83, 0x5410, R71 ;  /* 0x0000541053477816 */ /* 0x000fe20000000047 */
[-C--:B------:R-:W-:Y:S01]  /*3e80*/  FMUL.FTZ R69, R13, R64.reuse ;  /* 0x000000400d457220 */ /* 0x080fe20000410000 */
[----:B------:R-:W-:Y:S01]  /*3e90*/  FFMA.FTZ R13, R9, R64, -R78 ;  /* 0x00000040090d7223 */ /* 0x000fe2000001084e */
[----:B------:R-:W-:Y:S01]  /*3ea0*/  IMAD.U32 R64, R11, 0x10000, RZ ;  /* 0x000100000b407824 */ /* 0x000fe200078e00ff */
[----:B------:R-:W-:Y:S01]  /*3eb0*/  SHF.R.U64 R25, R24, 0x10, R25 ;  /* 0x0000001018197819 */ /* 0x000fe20000001219 */
[----:B------:R-:W-:Y:S01]  /*3ec0*/  FFMA.FTZ R9, R9, R76, R69 ;  /* 0x0000004c09097223 */ /* 0x000fe20000010045 */
[----:B------:R-:W-:Y:S01]  /*3ed0*/  IMAD.U32 R69, R15, 0x10000, RZ ;  /* 0x000100000f457824 */ /* 0x000fe200078e00ff */
[----:B------:R-:W-:Y:S01]  /*3ee0*/  SHF.R.U64 R26, R26, 0x10, R27 ;  /* 0x000000101a1a7819 */ /* 0x000fe2000000121b */
[C---:B------:R-:W-:Y:S01]  /*3ef0*/  IMAD.U32 R76, R73.reuse, 0x10000, RZ ;  /* 0x00010000494c7824 */ /* 0x040fe200078e00ff */
[----:B------:R-:W-:Y:S01]  /*3f00*/  LOP3.LUT R73, R73, 0xffff0000, RZ, 0xc0, !PT ;  /* 0xffff000049497812 */ /* 0x000fe200078ec0ff */
[C---:B------:R-:W-:Y:S01]  /*3f10*/  IMAD.U32 R75, R71.reuse, 0x10000, RZ ;  /* 0x00010000474b7824 */ /* 0x040fe200078e00ff */
[----:B------:R-:W-:Y:S01]  /*3f20*/  LOP3.LUT R71, R71, 0xffff0000, RZ, 0xc0, !PT ;  /* 0xffff000047477812 */ /* 0x000fe200078ec0ff */
[-C--:B------:R-:W-:Y:S01]  /*3f30*/  FMUL.FTZ R77, R69, R76.reuse ;  /* 0x0000004c454d7220 */ /* 0x080fe20000410000 */
[----:B------:R-:W-:Y:S01]  /*3f40*/  PRMT R25, R81, 0x5410, R25 ;  /* 0x0000541051197816 */ /* 0x000fe20000000019 */
[-C--:B------:R-:W-:Y:S01]  /*3f50*/  FMUL.FTZ R79, R69, R75.reuse ;  /* 0x0000004b454f7220 */ /* 0x080fe20000410000 */
[----:B------:R-:W-:Y:S01]  /*3f60*/  PRMT R26, R81, 0x5432, R26 ;  /* 0x00005432511a7816 */ /* 0x000fe2000000001a */
[----:B------:R-:W-:Y:S01]  /*3f70*/  FFMA.FTZ R69, R64, R75, -R77 ;  /* 0x0000004b40457223 */ /* 0x000fe2000001084d */
[----:B------:R-:W-:Y:S01]  /*3f80*/  SHF.R.U64 R75, R4, 0x10, R5 ;  /* 0x00000010044b7819 */ /* 0x000fe20000001205 */
[----:B------:R-:W-:Y:S01]  /*3f90*/  FFMA.FTZ R64, R64, R76, R79 ;  /* 0x0000004c40407223 */ /* 0x000fe2000001004f */
[----:B------:R-:W-:Y:S01]  /*3fa0*/  LOP3.LUT R4, R15, 0xffff0000, RZ, 0xc0, !PT ;  /* 0xffff00000f047812 */ /* 0x000fe200078ec0ff */
[----:B------:R-:W-:Y:S01]  /*3fb0*/  IMAD.U32 R78, R25, 0x10000, RZ ;  /* 0x00010000194e7824 */ /* 0x000fe200078e00ff */
[----:B------:R-:W-:Y:S01]  /*3fc0*/  LOP3.LUT R5, R11, 0xffff0000, RZ, 0xc0, !PT ;  /* 0xffff00000b057812 */ /* 0x000fe200078ec0ff */
[C---:B------:R-:W-:Y:S01]  /*3fd0*/  IMAD.U32 R11, R12.reuse, 0x10000, RZ ;  /* 0x000100000c0b7824 */ /* 0x040fe200078e00ff */
[----:B------:R-:W-:Y:S01]  /*3fe0*/  LOP3.LUT R12, R12, 0xffff0000, RZ, 0xc0, !PT ;  /* 0xffff00000c0c7812 */ /* 0x000fe200078ec0ff */
[C---:B------:R-:W-:Y:S01]  /*3ff0*/  FMUL.FTZ R24, R4.reuse, R73 ;  /* 0x0000004904187220 */ /* 0x040fe20000410000 */
[-C--:B------:R-:W-:Y:S01]  /*4000*/  FMUL.FTZ R76, R4, R71.reuse ;  /* 0x00000047044c7220 */ /* 0x080fe20000410000 */
[----:B------:R-:W-:Y:S01]  /*4010*/  IMAD.U32 R15, R8, 0x10000, RZ ;  /* 0x00010000080f7824 */ /* 0x000fe200078e00ff */
[----:B------:R-:W-:Y:S01]  /*4020*/  LOP3.LUT R25, R25, 0xffff0000, RZ, 0xc0, !PT ;  /* 0xffff000019197812 */ /* 0x000fe200078ec0ff */
[C---:B------:R-:W-:Y:S01]  /*4030*/  FFMA.FTZ R4, R5.reuse, R71, -R24 ;  /* 0x0000004705047223 */ /* 0x040fe20000010818 */
[----:B------:R-:W-:Y:S01]  /*4040*/  PRMT R24, R80, 0x5410, R75 ;  /* 0x0000541050187816 */ /* 0x000fe2000000004b */
[----:B------:R-:W-:Y:S01]  /*4050*/  FFMA.FTZ R5, R5, R73, R76 ;  /* 0x0000004905057223 */ /* 0x000fe2000001004c */
[----:B------:R-:W-:Y:S01]  /*4060*/  FMUL.FTZ R80, R11, R78 ;  /* 0x0000004e0b507220 */ /* 0x000fe20000410000 */
[----:B------:R-:W-:Y:S01]  /*4070*/  LOP3.LUT R8, R8, 0xffff0000, RZ, 0xc0, !PT ;  /* 0xffff000008087812 */ /* 0x000fe200078ec0ff */
[----:B------:R-:W-:Y:S01]  /*4080*/  FMUL.FTZ R27, R12, R25 ;  /* 0x000000190c1b7220 */ /* 0x000fe20000410000 */
[----:B------:R-:W-:Y:S01]  /*4090*/  IMAD.U32 R76, R24, 0x10000, RZ ;  /* 0x00010000184c7824 */ /* 0x000fe200078e00ff */
[----:B------:R-:W-:-:S02]  /*40a0*/  F2FP.BF16.F32.PACK_AB R13, R13, R74 ;  /* 0x0000004a0d0d723e */ /* 0x000fc400000010ff */
[----:B------:R-:W-:Y:S01]  /*40b0*/  F2FP.BF16.F32.PACK_AB R4, R4, R69 ;  /* 0x000000450404723e */ /* 0x000fe200000010ff */
[-C--:B------:R-:W-:Y:S01]  /*40c0*/  FMUL.FTZ R71, R11, R76.reuse ;  /* 0x0000004c0b477220 */ /* 0x080fe20000410000 */
[----:B------:R-:W-:Y:S01]  /*40d0*/  FFMA.FTZ R11, R15, R76, -R80 ;  /* 0x0000004c0f0b7223 */ /* 0x000fe20000010850 */
[----:B------:R-:W-:Y:S01]  /*40e0*/  F2FP.BF16.F32.PACK_AB R72, R9, R72 ;  /* 0x000000480948723e */ /* 0x000fe200000010ff */
[----:B------:R-:W-:Y:S02]  /*40f0*/  IMAD.MOV.U32 R9, RZ, RZ, R13 ;  /* 0x000000ffff097224 */ /* 0x000fe400078e000d */
[----:B------:R-:W-:Y:S01]  /*4100*/  FFMA.FTZ R15, R15, R78, R71 ;  /* 0x0000004e0f0f7223 */ /* 0x000fe20000010047 */
[----:B------:R-:W-:Y:S02]  /*4110*/  SHF.R.U64 R71, R6, 0x10, R7 ;  /* 0x0000001006477819 */ /* 0x000fe40000001207 */
[----:B------:R-:W-:Y:S01]  /*4120*/  LOP3.LUT R7, R24, 0xffff0000, RZ, 0xc0, !PT ;  /* 0xffff000018077812 */ /* 0x000fe200078ec0ff */
[----:B------:R-:W-:Y:S01]  /*4130*/  IMAD.MOV.U32 R13, RZ, RZ, R72 ;  /* 0x000000ffff0d7224 */ /* 0x000fe200078e0048 */
[----:B------:R-:W-:-:S02]  /*4140*/  PRMT R24, R82, 0x5410, R71 ;  /* 0x0000541052187816 */ /* 0x000fc40000000047 */
[----:B------:R-:W-:Y:S01]  /*4150*/  F2FP.BF16.F32.PACK_AB R5, R5, R64 ;  /* 0x000000400505723e */ /* 0x000fe200000010ff */
[-C--:B------:R-:W-:Y:S01]  /*4160*/  FMUL.FTZ R12, R12, R7.reuse ;  /* 0x000000070c0c7220 */ /* 0x080fe20000410000 */
[----:B------:R-:W-:Y:S01]  /*4170*/  FFMA.FTZ R6, R8, R7, -R27 ;  /* 0x0000000708067223 */ /* 0x000fe2000001081b */
[C---:B------:R-:W-:Y:S01]  /*4180*/  IMAD.U32 R7, R14.reuse, 0x10000, RZ ;  /* 0x000100000e077824 */ /* 0x040fe200078e00ff */
[----:B------:R-:W-:Y:S01]  /*4190*/  LOP3.LUT R14, R14, 0xffff0000, RZ, 0xc0, !PT ;  /* 0xffff00000e0e7812 */ /* 0x000fe200078ec0ff */
[----:B------:R-:W-:Y:S01]  /*41a0*/  FFMA.FTZ R8, R8, R25, R12 ;  /* 0x0000001908087223 */ /* 0x000fe2000001000c */
[----:B------:R-:W-:Y:S01]  /*41b0*/  IMAD.U32 R27, R26, 0x10000, RZ ;  /* 0x000100001a1b7824 */ /* 0x000fe200078e00ff */
[----:B------:R-:W-:Y:S01]  /*41c0*/  F2FP.BF16.F32.PACK_AB R6, R6, R11 ;  /* 0x0000000b0606723e */ /* 0x000fe200000010ff */
[----:B------:R-:W-:Y:S02]  /*41d0*/  IMAD.U32 R25, R24, 0x10000, RZ ;  /* 0x0001000018197824 */ /* 0x000fe400078e00ff */
[----:B------:R-:W-:-:S02]  /*41e0*/  IMAD.U32 R12, R10, 0x10000, RZ ;  /* 0x000100000a0c7824 */ /* 0x000fc400078e00ff */
[C---:B------:R-:W-:Y:S01]  /*41f0*/  FMUL.FTZ R71, R7.reuse, R27 ;  /* 0x0000001b07477220 */ /* 0x040fe20000410000 */
[-C--:B------:R-:W-:Y:S01]  /*4200*/  FMUL.FTZ R76, R7, R25.reuse ;  /* 0x00000019074c7220 */ /* 0x080fe20000410000 */
[----:B------:R-:W-:Y:S01]  /*4210*/  LOP3.LUT R10, R10, 0xffff0000, RZ, 0xc0, !PT ;  /* 0xffff00000a0a7812 */ /* 0x000fe200078ec0ff */
[----:B------:R-:W-:Y:S02]  /*4220*/  IMAD.MOV.U32 R11, RZ, RZ, R4 ;  /* 0x000000ffff0b7224 */ /* 0x000fe400078e0004 */
[C---:B------:R-:W-:Y:S01]  /*4230*/  FFMA.FTZ R7, R12.reuse, R25, -R71 ;  /* 0x000000190c077223 */ /* 0x040fe20000010847 */
[----:B------:R-:W-:Y:S01]  /*4240*/  FFMA.FTZ R12, R12, R27, R76 ;  /* 0x0000001b0c0c7223 */ /* 0x000fe2000001004c */
[----:B------:R-:W-:Y:S02]  /*4250*/  LOP3.LUT R27, R26, 0xffff0000, RZ, 0xc0, !PT ;  /* 0xffff00001a1b7812 */ /* 0x000fe400078ec0ff */
[----:B------:R-:W-:Y:S02]  /*4260*/  LOP3.LUT R25, R24, 0xffff0000, RZ, 0xc0, !PT ;  /* 0xffff000018197812 */ /* 0x000fe400078ec0ff */
[----:B------:R-:W-:Y:S01]  /*4270*/  F2FP.BF16.F32.PACK_AB R15, R8, R15 ;  /* 0x0000000f080f723e */ /* 0x000fe200000010ff */
[----:B------:R-:W-:Y:S01]  /*4280*/  FMUL.FTZ R71, R14, R27 ;  /* 0x0000001b0e477220 */ /* 0x000fe20000410000 */
[----:B------:R-:W-:-:S02]  /*4290*/  IMAD.MOV.U32 R8, RZ, RZ, R6 ;  /* 0x000000ffff087224 */ /* 0x000fc400078e0006 */
[-C--:B------:R-:W-:Y:S01]  /*42a0*/  FMUL.FTZ R24, R14, R25.reuse ;  /* 0x000000190e187220 */ /* 0x080fe20000410000 */
[----:B------:R-:W-:-:S03]  /*42b0*/  FFMA.FTZ R14, R10, R25, -R71 ;  /* 0x000000190a0e7223 */ /* 0x000fc60000010847 */
[----:B------:R-:W-:Y:S02]  /*42c0*/  FFMA.FTZ R27, R10, R27, R24 ;  /* 0x0000001b0a1b7223 */ /* 0x000fe40000010018 */
[----:B------:R-:W-:-:S03]  /*42d0*/  F2FP.BF16.F32.PACK_AB R10, R14, R7 ;  /* 0x000000070e0a723e */ /* 0x000fc600000010ff */
[----:B------:R-:W-:Y:S01]  /*42e0*/  F2FP.BF16.F32.PACK_AB R14, R27, R12 ;  /* 0x0000000c1b0e723e */ /* 0x000fe200000010ff */
[----:B------:R-:W-:Y:S02]  /*42f0*/  IMAD.MOV.U32 R12, RZ, RZ, R15 ;  /* 0x000000ffff0c7224 */ /* 0x000fe400078e000f */
[----:B------:R-:W-:-:S07]  /*4300*/  IMAD.MOV.U32 R15, RZ, RZ, R5 ;  /* 0x000000ffff0f7224 */ /* 0x000fce00078e0005 */
.L_x_3826:
[----:B------:R-:W-:Y:S05]  /*4310*/  BSYNC B1 ;  /* 0x0000000000017941 */ /* 0x000fea0003800000 */
.L_x_3825:
[----:B--2---:R2:W-:Y:S01]  /*4320*/  ST.E.128 desc[UR42][R56.64], R8 ;  /* 0x0000000838007985 */ /* 0x0045e2000c101d2a */
[----:B------:R-:W-:Y:S01]  /*4330*/  ISETP.GE.AND P2, PT, R67, R70, PT ;  /* 0x000000464300720c */ /* 0x000fe20003f46270 */
[----:B------:R-:W-:Y:S02]  /*4340*/  IMAD.MOV.U32 R4, RZ, RZ, R68 ;  /* 0x000000ffff047224 */ /* 0x000fe400078e0044 */
[----:B------:R-:W-:-:S10]  /*4350*/  IMAD.MOV.U32 R5, RZ, RZ, R66 ;  /* 0x000000ffff057224 */ /* 0x000fd400078e0042 */
[----:B------:R-:W-:Y:S05]  /*4360*/  @P2 BRA `(.L_x_3814) ;  /* 0x0000000000e02947 */ /* 0x000fea0003800000 */
[----:B------:R-:W-:-:S05]  /*4370*/  IMAD.WIDE R4, R67, 0x2, R4 ;  /* 0x0000000243047825 */ /* 0x000fca00078e0204 */
[----:B-1----:R1:W-:Y:S01]  /*4380*/  ST.E.128 desc[UR42][R4.64], R12 ;  /* 0x0000000c04007985 */ /* 0x0023e2000c101d2a */
[----:B------:R-:W-:Y:S05]  /*4390*/  BRA `(.L_x_3814) ;  /* 0x0000000000d47947 */ /* 0x000fea0003800000 */
.L_x_3806:
[----:B------:R-:W-:-:S06]  /*43a0*/  UISETP.NE.AND UP0, UPT, UR37, 0x3, UPT ;  /* 0x000000032500788c */ /* 0x000fcc000bf05270 */
[----:B------:R-:W-:-:S13]  /*43b0*/  PLOP3.LUT P3, PT, PT, PT, UP0, 0x80, 0x0 ;  /* 0x000000000000781c */ /* 0x000fda0003f6f008 */
[----:B------:R-:W-:Y:S05]  /*43c0*/  @!P3 BRA `(.L_x_3827) ;  /* 0x000000000004b947 */ /* 0x000fea0003800000 */
[----:B------:R-:W-:Y:S01]  /*43d0*/  BPT.TRAP 0x1 ;  /* 0x000000040000795c */ /* 0x000fe20000300000 */
.L_x_3827:
[----:B------:R-:W-:Y:S01]  /*43e0*/  IMAD R58, R23, 0x8, R2 ;  /* 0x00000008173a7824 */ /* 0x000fe200078e0202 */
[----:B------:R-:W-:Y:S01]  /*43f0*/  SHF.L.U32 R65, R188, 0x1f, RZ ;  /* 0x0000001fbc417819 */ /* 0x000fe200000006ff */
[----:B------:R-:W-:Y:S01]  /*4400*/  BSSY B1, `(.L_x_3828) ;  /* 0x0000004000017945 */ /* 0x000fe20003800000 */
[----:B------:R-:W-:Y:S02]  /*4410*/  SHF.R.S32.HI R62, RZ, 0x1f, R60 ;  /* 0x0000001fff3e7819 */ /* 0x000fe4000001143c */
[----:B------:R-:W1:Y:S02]  /*4420*/  SYNCS.PHASECHK.TRANS64.TRYWAIT P2, [R58+URZ+0x28c90], R65 ;  /* 0x028c90413a0075a7 */ /* 0x000e64000804017f */
[----:B-1----:R-:W-:Y:S05]  /*4430*/  @!P2 BRA `(.L_x_3829) ;  /* 0x0000016800bca947 */ /* 0x002fea0003800000 */
.L_x_4070:
[----:B------:R-:W-:Y:S05]  /*4440*/  BSYNC B1 ;  /* 0x0000000000017941 */ /* 0x000fea0003800000 */
.L_x_3828:
        /* <DEDUP_REMOVED lines=15> */
[----:B------:R-:W-:Y:S01]  /*4540*/  IMAD.WIDE.U32 R4, R184, UR4, R4 ;  /* 0x00000004b8047c25 */ /* 0x000fe2000f8e0004 */
[----:B------:R-:W-:-:S03]  /*4550*/  UMOV UR4, 0xffffffff ;  /* 0xffffffff00047882 */ /* 0x000fc60000000000 */
[----:B------:R-:W-:Y:S01]  /*4560*/  IMAD R13, R184, UR5, R5 ;  /* 0x00000005b80d7c24 */ /* 0x000fe2000f8e0205 */
[----:B------:R-:W-:-:S04]  /*4570*/  LEA R5, P2, R4, UR6, 0x1 ;  /* 0x0000000604057c11 */ /* 0x000fc8000f8408ff */
[----:B------:R-:W-:Y:S02]  /*4580*/  LEA.HI.X R13, R4, UR7, R13, 0x1, P2 ;  /* 0x00000007040d7c11 */ /* 0x000fe400090f0c0d */
[----:B------:R-:W-:Y:S01]  /*4590*/  ISETP.GT.AND P2, PT, R63, R189, PT ;  /* 0x000000bd3f00720c */ /* 0x000fe20003f44270 */
[----:B------:R-:W-:-:S12]  /*45a0*/  BRA.DIV UR4, `(.L_x_3830) ;  /* 0x0000016a04747947 */ /* 0x000fd8000b800000 */
[----:B------:R0:W2:Y:S04]  /*45b0*/  SHFL.IDX PT, R25, R13, RZ, 0x1c1f ;  /* 0x001c1fff0d197589 */ /* 0x0000a800000e0000 */
[----:B------:R0:W3:Y:S02]  /*45c0*/  SHFL.IDX PT, R14, R5, RZ, 0x1c1f ;  /* 0x001c1fff050e7589 */ /* 0x0000e400000e0000 */
.L_x_4074:
[----:B------:R-:W-:Y:S05]  /*45d0*/  @!P2 BRA `(.L_x_3814) ;  /* 0x000000000044a947 */ /* 0x000fea0003800000 */
[----:B------:R-:W-:Y:S02]  /*45e0*/  ULDC UR4, c[0x0][0x2f4] ;  /* 0x0000bd0000047ab9 */ /* 0x000fe40000000800 */
[----:B------:R-:W-:-:S13]  /*45f0*/  ISETP.GE.AND P2, PT, R16, UR4, PT ;  /* 0x0000000410007c0c */ /* 0x000fda000bf46270 */
[----:B0-----:R-:W0:Y:S01]  /*4600*/  @!P2 LDS.128 R4, [R67+0x22400] ;  /* 0x022400004304a984 */ /* 0x001e220000000c00 */
[----:B---3--:R-:W-:-:S04]  /*4610*/  @!P2 LEA R8, P4, R16, R14, 0x1 ;  /* 0x0000000e1008a211 */ /* 0x008fc800078808ff */
[----:B--2---:R-:W-:-:S05]  /*4620*/  @!P2 LEA.HI.X R9, R16, R25, R17, 0x1, P4 ;  /* 0x000000191009a211 */ /* 0x004fca00020f0c11 */
[----:B0-----:R4:W-:Y:S01]  /*4630*/  @!P2 ST.E.128 desc[UR42][R8.64], R4 ;  /* 0x000000040800a985 */ /* 0x0019e2000c101d2a */
[----:B------:R-:W-:-:S13]  /*4640*/  ISETP.GE.AND P2, PT, R22, UR4, PT ;  /* 0x0000000416007c0c */ /* 0x000fda000bf46270 */
[----:B------:R-:W-:Y:S05]  /*4650*/  @P2 BRA `(.L_x_3814) ;  /* 0x0000000000242947 */ /* 0x000fea0003800000 */
[----:B------:R-:W-:Y:S01]  /*4660*/  LOP3.LUT P2, RZ, R191, 0x4, RZ, 0xc0, !PT ;  /* 0x00000004bfff7812 */ /* 0x000fe2000784c0ff */
[----:B----4-:R-:W-:-:S12]  /*4670*/  VIADD R5, R46, 0x20 ;  /* 0x000000202e057836 */ /* 0x010fd80000000000 */
[----:B------:R-:W-:Y:S01]  /*4680*/  @P2 VIADD R5, R46, 0xffffffe0 ;  /* 0xffffffe02e052836 */ /* 0x000fe20000000000 */
[----:B------:R-:W-:-:S03]  /*4690*/  LEA R8, P2, R22, R14, 0x1 ;  /* 0x0000000e16087211 */ /* 0x000fc600078408ff */
[----:B------:R-:W-:Y:S01]  /*46a0*/  IMAD.IADD R5, R64, 0x1, R5 ;  /* 0x0000000140057824 */ /* 0x000fe200078e0205 */
[----:B------:R-:W-:-:S03]  /*46b0*/  LEA.HI.X R9, R22, R25, R193, 0x1, P2 ;  /* 0x0000001916097211 */ /* 0x000fc600010f0cc1 */
[----:B------:R-:W-:-:S06]  /*46c0*/  IMAD R5, R5, 0x2, R2 ;  /* 0x0000000205057824 */ /* 0x000fcc00078e0202 */
[----:B------:R-:W0:Y:S04]  /*46d0*/  LDS.128 R4, [R5+0x22400] ;  /* 0x0224000005047984 */ /* 0x000e280000000c00 */
[----:B0-----:R0:W-:Y:S02]  /*46e0*/  ST.E.128 desc[UR42][R8.64], R4 ;  /* 0x0000000408007985 */ /* 0x0011e4000c101d2a */
.L_x_3814:
[----:B------:R-:W-:Y:S05]  /*46f0*/  BSYNC B0 ;  /* 0x0000000000007941 */ /* 0x000fea0003800000 */
.L_x_3805:
[----:B012-4-:R-:W0:Y:S01]  /*4700*/  S2R R4, SR_TID.X ;  /* 0x0000000000047919 */ /* 0x017e220000002100 */
[----:B------:R-:W-:Y:S01]  /*4710*/  @!PT LDS RZ, [RZ] ;  /* 0x00000000fffff984 */ /* 0x000fe20000000800 */
[----:B------:R-:W-:Y:S01]  /*4720*/  @!PT LDS RZ, [RZ] ;  /* 0x00000000fffff984 */ /* 0x000fe20000000800 */
[----:B------:R-:W-:Y:S01]  /*4730*/  @!PT LDS RZ, [RZ] ;  /* 0x00000000fffff984 */ /* 0x000fe20000000800 */
[----:B------:R-:W-:Y:S01]  /*4740*/  @!PT LDS RZ, [RZ] ;  /* 0x00000000fffff984 */ /* 0x000fe20000000800 */
[----:B------:R1:W-:Y:S06]  /*4750*/  MEMBAR.ALL.CTA ;  /* 0x0000000000007992 */ /* 0x0003ec0000008000 */
[----:B-1----:R-:W1:Y:S01]  /*4760*/  FENCE.VIEW.ASYNC.S ;  /* 0x00000000000073c6 */ /* 0x002e620000000000 */
[----:B------:R-:W-:Y:S05]  /*4770*/  WARPSYNC.ALL ;  /* 0x0000000000007948 */ /* 0x000fea0003800000 */
[----:B------:R-:W-:Y:S01]  /*4780*/  BSSY B0, `(.L_x_3831) ;  /* 0x0000009000007945 */ /* 0x000fe20003800000 */
[----:B0-----:R-:W-:Y:S01]  /*4790*/  LOP3.LUT R4, R4, 0x7f, RZ, 0xc0, !PT ;  /* 0x0000007f04047812 */ /* 0x001fe200078ec0ff */
[----:B-1----:R0:W-:Y:S03]  /*47a0*/  BAR.SYNC.DEFER_BLOCKING R44, 0x80 ;  /* 0x0002002c0000751d */ /* 0x0021e60000010000 */
[----:B------:R-:W-:-:S13]  /*47b0*/  ISETP.NE.AND P2, PT, R4, RZ, PT ;  /* 0x000000ff0400720c */ /* 0x000fda0003f45270 */
[----:B------:R-:W-:-:S05]  /*47c0*/  @!P2 VIADD R4, R58, 0x28ca0 ;  /* 0x00028ca03a04a836 */ /* 0x000fca0000000000 */
[----:B------:R-:W-:-:S04]  /*47d0*/  @!P2 PRMT R4, RZ, 0x654, R4 ;  /* 0x00000654ff04a816 */ /* 0x000fc80000000004 */
[----:B------:R0:W-:Y:S01]  /*47e0*/  @!P2 SYNCS.ARRIVE.TRANS64.RED.A1T0 RZ, [R4+URZ], RZ ;  /* 0x000000ff04ffa9a7 */ /* 0x0001e2000810043f */
[----:B------:R-:W-:Y:S05]  /*47f0*/  @!P3 BRA `(.L_x_3832) ;  /* 0x000000000004b947 */ /* 0x000fea0003800000 */
[----:B------:R-:W-:Y:S01]  /*4800*/  BPT.TRAP 0x1 ;  /* 0x000000040000795c */ /* 0x000fe20000300000 */
.L_x_3832:
[----:B------:R-:W-:Y:S05]  /*4810*/  BSYNC B0 ;  /* 0x0000000000007941 */ /* 0x000fea0003800000 */
.L_x_3831:
[----:B------:R-:W1:Y:S01]  /*4820*/  SYNCS.PHASECHK.TRANS64.TRYWAIT P3, [R58+URZ+0x28cb0], R65 ;  /* 0x028cb0413a0075a7 */ /* 0x000e62000806017f */
[----:B------:R-:W-:Y:S04]  /*4830*/  BSSY B0, `(.L_x_3833) ;  /* 0x0000002000007945 */ /* 0x000fe80003800000 */
[----:B-1----:R-:W-:Y:S05]  /*4840*/  @!P3 BRA `(.L_x_3834) ;  /* 0x000001680010b947 */ /* 0x002fea0003800000 */
.L_x_4075:
[----:B------:R-:W-:Y:S05]  /*4850*/  BSYNC B0 ;  /* 0x0000000000007941 */ /* 0x000fea0003800000 */
.L_x_3833:
[----:B------:R-:W-:Y:S01]  /*4860*/  ULDC.64 UR4, c[0x0][0x328] ;  /* 0x0000ca0000047ab9 */ /* 0x000fe20000000a00 */
[----:B------:R-:W-:Y:S01]  /*4870*/  ULDC.64 UR6, c[0x0][0x318] ;  /* 0x0000c60000067ab9 */ /* 0x000fe20000000a00 */
[----:B------:R-:W-:Y:S01]  /*4880*/  IMAD R7, R62, UR4, RZ ;  /* 0x000000043e077c24 */ /* 0x000fe2000f8e02ff */
[----:B------:R-:W-:Y:S01]  /*4890*/  BSSY B0, `(.L_x_3835) ;  /* 0x000007d000007945 */ /* 0x000fe20003800000 */
[----:B0-----:R-:W-:-:S04]  /*48a0*/  IMAD.WIDE.U32 R4, R60, UR4, RZ ;  /* 0x000000043c047c25 */ /* 0x001fc8000f8e00ff */
[----:B------:R-:W-:Y:S01]  /*48b0*/  IMAD R7, R60, UR5, R7 ;  /* 0x000000053c077c24 */ /* 0x000fe2000f8e0207 */
[----:B------:R-:W-:Y:S02]  /*48c0*/  ULDC.64 UR4, c[0x0][0x338] ;  /* 0x0000ce0000047ab9 */ /* 0x000fe40000000a00 */
        /* <DEDUP_REMOVED lines=8> */
[----:B------:R-:W-:-:S04]  /*4950*/  LEA R25, P3, R4, UR6, 0x1 ;  /* 0x0000000604197c11 */ /* 0x000fc8000f8608ff */
[----:B------:R-:W-:Y:S02]  /*4960*/  LEA.HI.X R24, R4, UR7, R5, 0x1, P3 ;  /* 0x0000000704187c11 */ /* 0x000fe400098f0c05 */
[----:B------:R-:W-:Y:S01]  /*4970*/  ISETP.GT.AND P3, PT, R63, R189, PT ;  /* 0x000000bd3f00720c */ /* 0x000fe20003f64270 */
[----:B------:R-:W0:Y:S04]  /*4980*/  SHFL.IDX PT, R25, R25, RZ, 0x1c1f ;  /* 0x001c1fff19197589 */ /* 0x000e2800000e0000 */
[----:B------:R-:W2:Y:S08]  /*4990*/  SHFL.IDX PT, R24, R24, RZ, 0x1c1f ;  /* 0x001c1fff18187589 */ /* 0x000eb000000e0000 */
[----:B------:R-:W-:Y:S05]  /*49a0*/  @!P3 BRA `(.L_x_3836) ;  /* 0x0000000400acb947 */ /* 0x000fea0003800000 */
[----:B------:R-:W-:Y:S01]  /*49b0*/  LOP3.LUT P3, RZ, R191, 0x4, RZ, 0xc0, !PT ;  /* 0x00000004bfff7812 */ /* 0x000fe2000786c0ff */
[----:B------:R-:W-:Y:S01]  /*49c0*/  IMAD R5, R23, 0x8000, R46 ;  /* 0x0000800017057824 */ /* 0x000fe200078e022e */
[----:B------:R-:W-:Y:S01]  /*49d0*/  ULDC UR4, c[0x0][0x320] ;  /* 0x0000c80000047ab9 */ /* 0x000fe20000000800 */
[----:B------:R-:W4:Y:S02]  /*49e0*/  LDL R67, [R1] ;  /* 0x0000000001437983 */ /* 0x000f240000100800 */
[C---:B------:R-:W-:Y:S02]  /*49f0*/  VIADD R15, R5.reuse, 0x20 ;  /* 0x00000020050f7836 */ /* 0x040fe40000000000 */
[----:B------:R-:W5:Y:S04]  /*4a00*/  LDL R66, [R1+0x4] ;  /* 0x0000040001427983 */ /* 0x000f680000100800 */
[----:B------:R-:W5:Y:S02]  /*4a10*/  LDL R64, [R1+0x8] ;  /* 0x0000080001407983 */ /* 0x000f640000100800 */
[C---:B------:R-:W-:Y:S01]  /*4a20*/  @P3 VIADD R15, R5.reuse, 0xffffffe0 ;  /* 0xffffffe0050f3836 */ /* 0x040fe20000000000 */
[----:B------:R-:W-:Y:S01]  /*4a30*/  ISETP.GE.AND P3, PT, R16, UR4, PT ;  /* 0x0000000410007c0c */ /* 0x000fe2000bf66270 */
[--C-:B---3--:R-:W-:Y:S01]  /*4a40*/  IMAD R14, R5, 0x2, R2.reuse ;  /* 0x00000002050e7824 */ /* 0x108fe200078e0202 */
[----:B------:R-:W3:Y:S04]  /*4a50*/  LDL R57, [R1+0xc] ;  /* 0x00000c0001397983 */ /* 0x000ee80000100800 */
[----:B------:R-:W3:Y:S04]  /*4a60*/  LDL R56, [R1+0x10] ;  /* 0x0000100001387983 */ /* 0x000ee80000100800 */
[----:B------:R-:W3:Y:S01]  /*4a70*/  LDL R27, [R1+0x14] ;  /* 0x00001400011b7983 */ /* 0x000ee20000100800 */
[----:B------:R-:W-:Y:S01]  /*4a80*/  ISETP.GE.AND P5, PT, R22, UR4, PT ;  /* 0x0000000416007c0c */ /* 0x000fe2000bfa6270 */
[----:B------:R-:W-:Y:S01]  /*4a90*/  IMAD R15, R15, 0x2, R2 ;  /* 0x000000020f0f7824 */ /* 0x000fe200078e0202 */
[C---:B0-----:R-:W-:Y:S01]  /*4aa0*/  @!P3 LEA R8, P4, R16.reuse, R25, 0x1 ;  /* 0x000000191008b211 */ /* 0x041fe200078808ff */
[----:B------:R-:W0:Y:S01]  /*4ab0*/  @!P3 LDS.128 R4, [R14+0x400] ;  /* 0x000400000e04b984 */ /* 0x000e220000000c00 */
[----:B------:R-:W-:-:S02]  /*4ac0*/  VIADD R10, R16, 0x40 ;  /* 0x00000040100a7836 */ /* 0x000fc40000000000 */
[C---:B--2---:R-:W-:Y:S01]  /*4ad0*/  @!P3 LEA.HI.X R9, R16.reuse, R24, R17, 0x1, P4 ;  /* 0x000000181009b211 */ /* 0x044fe200020f0c11 */
[----:B------:R-:W-:-:S06]  /*4ae0*/  VIADD R26, R16, 0x80 ;  /* 0x00000080101a7836 */ /* 0x000fcc0000000000 */
[----:B------:R-:W-:-:S04]  /*4af0*/  @!P5 LEA R12, P4, R22, R25, 0x1 ;  /* 0x00000019160cd211 */ /* 0x000fc800078808ff */
[----:B------:R-:W-:Y:S02]  /*4b00*/  @!P5 LEA.HI.X R13, R22, R24, R193, 0x1, P4 ;  /* 0x00000018160dd211 */ /* 0x000fe400020f0cc1 */
[----:B------:R-:W-:Y:S01]  /*4b10*/  ISETP.GE.AND P4, PT, R10, UR4, PT ;  /* 0x000000040a007c0c */ /* 0x000fe2000bf86270 */
[----:B------:R-:W-:Y:S01]  /*4b20*/  VIADD R10, R16, 0x60 ;  /* 0x00000060100a7836 */ /* 0x000fe20000000000 */
[----:B0-----:R0:W-:Y:S04]  /*4b30*/  @!P3 ST.E.128 desc[UR42][R8.64], R4 ;  /* 0x000000040800b985 */ /* 0x0011e8000c101d2a */
[----:B------:R-:W2:Y:S07]  /*4b40*/  @!P5 LDS.128 R4, [R15+0x400] ;  /* 0x000400000f04d984 */ /* 0x000eae0000000c00 */
[----:B0-----:R-:W-:-:S05]  /*4b50*/  @!P4 LEA R8, P3, R216, R25, 0x1 ;  /* 0x00000019d808c211 */ /* 0x001fca00078608ff */
[----:B------:R-:W-:Y:S01]  /*4b60*/  @!P4 IMAD.X R9, R24, 0x1, R221, P3 ;  /* 0x000000011809c824 */ /* 0x000fe200018e06dd */
[----:B------:R-:W-:-:S13]  /*4b70*/  ISETP.GE.AND P3, PT, R10, UR4, PT ;  /* 0x000000040a007c0c */ /* 0x000fda000bf66270 */
[----:B------:R-:W-:-:S05]  /*4b80*/  @!P3 LEA R10, P6, R215, R25, 0x1 ;  /* 0x00000019d70ab211 */ /* 0x000fca00078c08ff */
[----:B------:R-:W-:Y:S01]  /*4b90*/  @!P3 IMAD.X R11, R24, 0x1, R223, P6 ;  /* 0x00000001180bb824 */ /* 0x000fe200030e06df */
[----:B--2---:R0:W-:Y:S01]  /*4ba0*/  @!P5 ST.E.128 desc[UR42][R12.64], R4 ;  /* 0x000000040c00d985 */ /* 0x0041e2000c101d2a */
[----:B------:R-:W-:Y:S01]  /*4bb0*/  ISETP.GE.AND P5, PT, R26, UR4, PT ;  /* 0x000000041a007c0c */ /* 0x000fe2000bfa6270 */
[----:B------:R-:W-:Y:S02]  /*4bc0*/  VIADD R26, R16, 0xa0 ;  /* 0x000000a0101a7836 */ /* 0x000fe40000000000 */
[----:B------:R-:W2:Y:S10]  /*4bd0*/  @!P4 LDS.128 R4, [R14+0x2400] ;  /* 0x002400000e04c984 */ /* 0x000eb40000000c00 */
[----:B0-----:R-:W-:-:S05]  /*4be0*/  @!P5 LEA R12, P6, R214, R25, 0x1 ;  /* 0x00000019d60cd211 */ /* 0x001fca00078c08ff */
        /* <DEDUP_REMOVED lines=36> */
[----:B----4-:R-:W-:Y:S01]  /*4e30*/  @!P5 IMAD.X R13, R24, 0x1, R67, P6 ;  /* 0x00000001180dd824 */ /* 0x010fe200030e0643 */
[----:B--2---:R0:W-:Y:S01]  /*4e40*/  @!P4 ST.E.128 desc[UR42][R8.64], R4 ;  /* 0x000000040800c985 */ /* 0x0041e2000c101d2a */
[----:B------:R-:W-:Y:S01]  /*4e50*/  ISETP.GE.AND P4, PT, R26, UR4, PT ;  /* 0x000000041a007c0c */ /* 0x000fe2000bf86270 */
[----:B------:R-:W-:Y:S02]  /*4e60*/  VIADD R26, R16, 0x180 ;  /* 0x00000180101a7836 */ /* 0x000fe40000000000 */
[----:B------:R-:W2:Y:S10]  /*4e70*/  @!P3 LDS.128 R4, [R15+0x8400] ;  /* 0x008400000f04b984 */ /* 0x000eb40000000c00 */
[----:B0-----:R-:W-:-:S05]  /*4e80*/  @!P4 LEA R8, P6, R207, R25, 0x1 ;  /* 0x00000019cf08c211 */ /* 0x001fca00078c08ff */
[----:B-----5:R-:W-:Y:S01]  /*4e90*/  @!P4 IMAD.X R9, R24, 0x1, R66, P6 ;  /* 0x000000011809c824 */ /* 0x020fe200030e0642 */
        /* <DEDUP_REMOVED lines=11> */
[----:B---3--:R-:W-:Y:S01]  /*4f50*/  @!P5 IMAD.X R13, R24, 0x1, R57, P6 ;  /* 0x00000001180dd824 */ /* 0x008fe200030e0639 */
[----:B--2---:R0:W-:Y:S01]  /*4f60*/  @!P4 ST.E.128 desc[UR42][R8.64], R4 ;  /* 0x000000040800c985 */ /* 0x0041e2000c101d2a */
[----:B------:R-:W-:Y:S01]  /*4f70*/  ISETP.GE.AND P4, PT, R26, UR4, PT ;  /* 0x000000041a007c0c */ /* 0x000fe2000bf86270 */
[----:B------:R-:W-:Y:S02]  /*4f80*/  VIADD R26, R16, 0x1e0 ;  /* 0x000001e0101a7836 */ /* 0x000fe40000000000 */
[----:B------:R-:W2:Y:S10]  /*4f90*/  @!P3 LDS.128 R4, [R14+0xc400] ;  /* 0x00c400000e04b984 */ /* 0x000eb40000000c00 */
[----:B0-----:R-:W-:-:S05]  /*4fa0*/  @!P4 LEA R8, P6, R204, R25, 0x1 ;  /* 0x00000019cc08c211 */ /* 0x001fca00078c08ff */
[----:B------:R-:W-:Y:S01]  /*4fb0*/  @!P4 IMAD.X R9, R24, 0x1, R56, P6 ;  /* 0x000000011809c824 */ /* 0x000fe200030e0638 */
[----:B--2---:R0:W-:Y:S01]  /*4fc0*/  @!P3 ST.E.128 desc[UR42][R10.64], R4 ;  /* 0x000000040a00b985 */ /* 0x0041e2000c101d2a */
[----:B------:R-:W-:-:S03]  /*4fd0*/  ISETP.GE.AND P3, PT, R26, UR4, PT ;  /* 0x000000041a007c0c */ /* 0x000fc6000bf66270 */
[----:B------:R-:W2:Y:S10]  /*4fe0*/  @!P5 LDS.128 R4, [R15+0xc400] ;  /* 0x00c400000f04d984 */ /* 0x000eb40000000c00 */
[----:B0-----:R-:W-:-:S05]  /*4ff0*/  @!P3 LEA R10, P6, R203, R25, 0x1 ;  /* 0x00000019cb0ab211 */ /* 0x001fca00078c08ff */
[----:B------:R-:W-:Y:S01]  /*5000*/  @!P3 IMAD.X R11, R24, 0x1, R27, P6 ;  /* 0x00000001180bb824 */ /* 0x000fe200030e061b */
[----:B--2---:R-:W-:Y:S04]  /*5010*/  @!P5 ST.E.128 desc[UR42][R12.64], R4 ;  /* 0x000000040c00d985 */ /* 0x004fe8000c101d2a */
[----:B------:R-:W0:Y:S04]  /*5020*/  @!P4 LDS.128 R4, [R14+0xe400] ;  /* 0x00e400000e04c984 */ /* 0x000e280000000c00 */
[----:B0-----:R-:W-:Y:S04]  /*5030*/  @!P4 ST.E.128 desc[UR42][R8.64], R4 ;  /* 0x000000040800c985 */ /* 0x001fe8000c101d2a */
[----:B------:R-:W0:Y:S04]  /*5040*/  @!P3 LDS.128 R4, [R15+0xe400] ;  /* 0x00e400000f04b984 */ /* 0x000e280000000c00 */
[----:B0-----:R4:W-:Y:S02]  /*5050*/  @!P3 ST.E.128 desc[UR42][R10.64], R4 ;  /* 0x000000040a00b985 */ /* 0x0019e4000c101d2a */
.L_x_3836:
[----:B------:R-:W-:Y:S05]  /*5060*/  BSYNC B0 ;  /* 0x0000000000007941 */ /* 0x000fea0003800000 */
.L_x_3835:
[----:B------:R-:W-:Y:S01]  /*5070*/  @!PT LDS RZ, [RZ] ;  /* 0x00000000fffff984 */ /* 0x000fe20000000800 */
[----:B------:R-:W-:Y:S01]  /*5080*/  @!PT LDS RZ, [RZ] ;  /* 0x00000000fffff984 */ /* 0x000fe20000000800 */
[----:B------:R-:W-:Y:S01]  /*5090*/  @!PT LDS RZ, [RZ] ;  /* 0x00000000fffff984 */ /* 0x000fe20000000800 */
[----:B------:R-:W-:Y:S01]  /*50a0*/  @!PT LDS RZ, [RZ] ;  /* 0x00000000fffff984 */ /* 0x000fe20000000800 */
[----:B------:R5:W-:Y:S06]  /*50b0*/  MEMBAR.ALL.CTA ;  /* 0x0000000000007992 */ /* 0x000bec0000008000 */
[----:B-----5:R-:W5:Y:S01]  /*50c0*/  FENCE.VIEW.ASYNC.S ;  /* 0x00000000000073c6 */ /* 0x020f620000000000 */
[----:B------:R-:W-:Y:S02]  /*50d0*/  VIADD R23, R23, 0x1 ;  /* 0x0000000117177836 */ /* 0x000fe40000000000 */
[----:B-1----:R-:W-:Y:S01]  /*50e0*/  @!P2 VIADD R58, R58, 0x28cc0 ;  /* 0x00028cc03a3aa836 */ /* 0x002fe20000000000 */
[----:B-----5:R1:W-:Y:S02]  /*50f0*/  BAR.SYNC.DEFER_BLOCKING R44, 0x80 ;  /* 0x0002002c0000751d */ /* 0x0203e40000010000 */
[----:B------:R-:W-:-:S02]  /*5100*/  ISETP.NE.AND P3, PT, R23, 0x2, PT ;  /* 0x000000021700780c */ /* 0x000fc40003f65270 */
[----:B------:R-:W-:Y:S02]  /*5110*/  @!P2 PRMT R58, RZ, 0x654, R58 ;  /* 0x00000654ff3aa816 */ /* 0x000fe4000000003a */
[----:B----4-:R-:W-:Y:S02]  /*5120*/  SEL R5, RZ, 0x1, P3 ;  /* 0x00000001ff057807 */ /* 0x010fe40001800000 */
[----:B------:R-:W-:Y:S02]  /*5130*/  SEL R23, R23, RZ, P3 ;  /* 0x000000ff17177207 */ /* 0x000fe40001800000 */
[----:B------:R-:W-:Y:S01]  /*5140*/  LOP3.LUT R188, R188, R5, RZ, 0x3c, !PT ;  /* 0x00000005bcbc7212 */ /* 0x000fe200078e3cff */
[----:B------:R1:W-:Y:S01]  /*5150*/  @!P2 SYNCS.ARRIVE.TRANS64.RED.A1T0 RZ, [R58+URZ], RZ ;  /* 0x000000ff3affa9a7 */ /* 0x0003e2000810043f */
[----:B------:R-:W-:Y:S01]  /*5160*/  PLOP3.LUT P2, PT, PT, PT, PT, 0x8, 0x0 ;  /* 0x000000000000781c */ /* 0x000fe20003f4e170 */
[----:B------:R-:W-:-:S12]  /*5170*/  @P1 BRA `(.L_x_3837) ;  /* 0xffffffd800001947 */ /* 0x000fd8000383ffff */
.L_x_3800:
[----:B------:R-:W-:Y:S04]  /*5180*/  BSSY B0, `(.L_x_3838) ;  /* 0x0000004000007945 */ /* 0x000fe80003800000 */
[----:B------:R-:W-:Y:S05]  /*5190*/  @P2 BRA `(.L_x_3839) ;  /* 0x0000000000082947 */ /* 0x000fea0003800000 */
[----:B------:R-:W4:Y:S02]  /*51a0*/  FENCE.VIEW.ASYNC.G ;  /* 0x00000000000073c6 */ /* 0x000f240000000100 */
[----:B----4-:R-:W-:Y:S06]  /*51b0*/  BAR.ARV 0xc, 0x180 ;  /* 0x0306000000007b1d */ /* 0x010fec0000002000 */
.L_x_3839:
[----:B------:R-:W-:Y:S05]  /*51c0*/  BSYNC B0 ;  /* 0x0000000000007941 */ /* 0x000fea0003800000 */
.L_x_3838:
[----:B------:R-:W4:Y:S01]  /*51d0*/  LDL R0, [R1+0x1c] ;  /* 0x00001c0001007983 */ /* 0x000f220000100800 */
[----:B------:R-:W-:Y:S01]  /*51e0*/  UISETP.NE.AND UP0, UPT, UR39, 0x1, UPT ;  /* 0x000000012700788c */ /* 0x000fe2000bf05270 */
[----:B------:R-:W-:Y:S01]  /*51f0*/  BSSY B7, `(.L_x_3840) ;  /* 0x0000906000077945 */ /* 0x000fe20003800000 */
[----:B------:R-:W-:-:S04]  /*5200*/  ULDC UR4, c[0x0][0x9f0] ;  /* 0x00027c0000047ab9 */ /* 0x000fc80000000800 */
[----:B------:R-:W-:Y:S02]  /*5210*/  PLOP3.LUT P1, PT, PT, PT, UP0, 0x80, 0x0 ;  /* 0x000000000000781c */ /* 0x000fe40003f2f008 */
[----:B----4-:R-:W-:-:S04]  /*5220*/  ISETP.NE.AND P0, PT, R0, RZ, PT ;  /* 0x000000ff0000720c */ /* 0x010fc80003f05270 */
[----:B------:R-:W-:-:S07]  /*5230*/  SEL R10, R0, UR4, P0 ;  /* 0x00000004000a7c07 */ /* 0x000fce0008000000 */
[----:B------:R-:W-:Y:S05]  /*5240*/  @!P1 BRA `(.L_x_3841) ;  /* 0x00000020003c9947 */ /* 0x000fea0003800000 */
[----:B------:R-:W-:Y:S01]  /*5250*/  LOP3.LUT P2, RZ, R18, 0x4, RZ, 0xc0, !PT ;  /* 0x0000000412ff7812 */ /* 0x000fe2000784c0ff */
[----:B------:R-:W-:Y:S01]  /*5260*/  BSSY B0, `(.L_x_3842) ;  /* 0x000001d000007945 */ /* 0x000fe20003800000 */
[----:B------:R-:W-:-:S11]  /*5270*/  IMAD.MOV.U32 R3, RZ, RZ, RZ ;  /* 0x000000ffff037224 */ /* 0x000fd600078e00ff */
[----:B------:R-:W-:Y:S05]  /*5280*/  @!P2 BRA `(.L_x_3843) ;  /* 0x000000000068a947 */ /* 0x000fea0003800000 */
[-C--:B------:R-:W-:Y:S02]  /*5290*/  IABS R6, R10.reuse ;  /* 0x0000000a00067213 */ /* 0x080fe40000000000 */
[----:B------:R-:W-:Y:S02]  /*52a0*/  IADD3 R0, R171, -0x1, R10 ;  /* 0xffffffffab007810 */ /* 0x000fe40007ffe00a */
[----:B------:R-:W4:Y:S01]  /*52b0*/  I2F.RP R3, R6 ;  /* 0x0000000600037306 */ /* 0x000f220000209400 */
[----:B------:R-:W-:Y:S02]  /*52c0*/  IABS R9, R10 ;  /* 0x0000000a00097213 */ /* 0x000fe40000000000 */
[----:B------:R-:W-:Y:S02]  /*52d0*/  IABS R8, R0 ;  /* 0x0000000000087213 */ /* 0x000fe40000000000 */
[----:B------:R-:W-:-:S04]  /*52e0*/  LOP3.LUT R0, R0, R10, RZ, 0x3c, !PT ;  /* 0x0000000a00007212 */ /* 0x000fc800078e3cff */
[----:B------:R-:W-:Y:S01]  /*52f0*/  ISETP.GE.AND P2, PT, R0, RZ, PT ;  /* 0x000000ff0000720c */ /* 0x000fe20003f46270 */
[----:B----4-:R-:W4:Y:S02]  /*5300*/  MUFU.RCP R3, R3 ;  /* 0x0000000300037308 */ /* 0x010f240000001000 */
[----:B----4-:R-:W-:Y:S02]  /*5310*/  VIADD R4, R3, 0xffffffe ;  /* 0x0ffffffe03047836 */ /* 0x010fe40000000000 */
[----:B------:R-:W-:-:S04]  /*5320*/  IMAD.MOV R3, RZ, RZ, -R9 ;  /* 0x000000ffff037224 */ /* 0x000fc800078e0a09 */
[----:B------:R4:W0:Y:S02]  /*5330*/  F2I.FTZ.U32.TRUNC.NTZ R5, R4 ;  /* 0x0000000400057305 */ /* 0x000824000021f000 */
[----:B----4-:R-:W-:Y:S02]  /*5340*/  IMAD.MOV.U32 R4, RZ, RZ, RZ ;  /* 0x000000ffff047224 */ /* 0x010fe400078e00ff */
[----:B0-----:R-:W-:-:S04]  /*5350*/  IMAD.MOV R7, RZ, RZ, -R5 ;  /* 0x000000ffff077224 */ /* 0x001fc800078e0a05 */
        /* <DEDUP_REMOVED lines=13> */
.L_x_3843:
[----:B------:R-:W-:Y:S05]  /*5430*/  BSYNC B0 ;  /* 0x0000000000007941 */ /* 0x000fea0003800000 */
.L_x_3842:
[----:B------:R-:W4:Y:S01]  /*5440*/  LDL R0, [R1+0x38] ;  /* 0x0000380001007983 */ /* 0x000f220000100800 */
[----:B------:R-:W-:Y:S02]  /*5450*/  PLOP3.LUT P0, PT, PT, PT, PT, 0x80, 0x0 ;  /* 0x000000000000781c */ /* 0x000fe40003f0f070 */
        /* <DEDUP_REMOVED lines=42> */
[----:B---3--:R-:W-:Y:S02]  /*5700*/  CS2R R68, SRZ ;  /* 0x0000000000447805 */ /* 0x008fe4000001ff00 */
[----:B------:R-:W-:Y:S02]  /*5710*/  CS2R R66, SRZ ;  /* 0x0000000000427805 */ /* 0x000fe4000001ff00 */
[----:B------:R-:W-:Y:S02]  /*5720*/  CS2R R64, SRZ ;  /* 0x0000000000407805 */ /* 0x000fe4000001ff00 */
[----:B------:R-:W-:Y:S02]  /*5730*/  CS2R R62, SRZ ;  /* 0x00000000003e7805 */ /* 0x000fe4000001ff00 */
[----:B------:R-:W-:-:S02]  /*5740*/  CS2R R60, SRZ ;  /* 0x00000000003c7805 */ /* 0x000fc4000001ff00 */
[----:B-1----:R-:W-:Y:S02]  /*5750*/  CS2R R58, SRZ ;  /* 0x00000000003a7805 */ /* 0x002fe4000001ff00 */
        /* <DEDUP_REMOVED lines=16> */
[----:B0-2---:R-:W-:Y:S01]  /*5860*/  CS2R R24, SRZ ;  /* 0x0000000000187805 */ /* 0x005fe2000001ff00 */
[----:B----4-:R-:W-:-:S05]  /*5870*/  IMAD R0, R0, R3, RZ ;  /* 0x0000000300007224 */ /* 0x010fca00078e02ff */
[----:B------:R-:W-:-:S04]  /*5880*/  VIADDMNMX R3, R0, R3, R171, PT ;  /* 0x0000000300037246 */ /* 0x000fc800038001ab */
[----:B------:R-:W-:-:S13]  /*5890*/  ISETP.GT.AND P1, PT, R3, R0, PT ;  /* 0x000000000300720c */ /* 0x000fda0003f24270 */
[----:B------:R-:W-:Y:S05]  /*58a0*/  @!P1 BRA `(.L_x_3844) ;  /* 0x0000008800689947 */ /* 0x000fea0003800000 */
[----:B------:R-:W2:Y:S04]  /*58b0*/  LDL R4, [R1+0x44] ;  /* 0x0000440001047983 */ /* 0x000ea80000100800 */
[----:B--2---:R-:W0:Y:S02]  /*58c0*/  SHFL.IDX PT, R4, R4, RZ, 0x1f ;  /* 0x00001fff04047589 */ /* 0x004e2400000e0000 */
[----:B0-----:R-:W-:-:S04]  /*58d0*/  LEA.HI R5, R4, R4, RZ, 0x1 ;  /* 0x0000000404057211 */ /* 0x001fc800078f08ff */
[----:B------:R-:W-:-:S05]  /*58e0*/  LOP3.LUT R5, R5, 0x1fffe, RZ, 0xc0, !PT ;  /* 0x0001fffe05057812 */ /* 0x000fca00078ec0ff */
[----:B------:R-:W-:Y:S02]  /*58f0*/  IMAD.IADD R5, R4, 0x1, -R5 ;  /* 0x0000000104057824 */ /* 0x000fe400078e0a05 */
[----:B------:R-:W-:Y:S02]  /*5900*/  IMAD.U32 R4, RZ, RZ, UR37 ;  /* 0x00000025ff047e24 */ /* 0x000fe4000f8e00ff */
[----:B------:R-:W-:-:S03]  /*5910*/  IMAD R5, R5, 0x8000, R2 ;  /* 0x0000800005057824 */ /* 0x000fc600078e0202 */
[----:B------:R-:W-:Y:S01]  /*5920*/  ISETP.NE.AND P0, PT, R4, 0x3, PT ;  /* 0x000000030400780c */ /* 0x000fe20003f05270 */
[----:B------:R-:W-:-:S05]  /*5930*/  VIADD R5, R5, 0x400 ;  /* 0x0000040005057836 */ /* 0x000fca0000000000 */
[----:B------:R-:W-:-:S04]  /*5940*/  SHF.R.U32.HI R5, RZ, 0x4, R5 ;  /* 0x00000004ff057819 */ /* 0x000fc80000011605 */
[----:B------:R-:W-:-:S04]  /*5950*/  LOP3.LUT R5, R5, 0x3fff, RZ, 0xc0, !PT ;  /* 0x00003fff05057812 */ /* 0x000fc800078ec0ff */
[----:B------:R-:W-:Y:S01]  /*5960*/  LOP3.LUT R14, R5, 0x2000000, RZ, 0xfc, !PT ;  /* 0x02000000050e7812 */ /* 0x000fe200078efcff */
[----:B------:R-:W-:Y:S06]  /*5970*/  @!P0 BRA `(.L_x_3845) ;  /* 0x0000000000048947 */ /* 0x000fec0003800000 */
[----:B------:R-:W-:Y:S01]  /*5980*/  BPT.TRAP 0x1 ;  /* 0x000000040000795c */ /* 0x000fe20000300000 */
.L_x_3845:
[----:B------:R-:W-:Y:S01]  /*5990*/  IMAD R10, R19, 0x8, R2 ;  /* 0x00000008130a7824 */ /* 0x000fe200078e0202 */
[----:B------:R-:W-:Y:S01]  /*59a0*/  SHF.L.U32 R7, R185, 0x1f, RZ ;  /* 0x0000001fb9077819 */ /* 0x000fe200000006ff */
[----:B------:R-:W-:Y:S01]  /*59b0*/  VIADD R4, R2, 0x26800 ;  /* 0x0002680002047836 */ /* 0x000fe20000000000 */
[----:B------:R-:W-:Y:S02]  /*59c0*/  BSSY B0, `(.L_x_3846) ;  /* 0x0000008000007945 */ /* 0x000fe40003800000 */
[----:B------:R-:W0:Y:S02]  /*59d0*/  SYNCS.PHASECHK.TRANS64.TRYWAIT P1, [R10+URZ+0x28c50], R7 ;  /* 0x028c50070a0075a7 */ /* 0x000e24000802017f */
[----:B------:R-:W-:Y:S01]  /*59e0*/  SHF.R.U32.HI R5, RZ, 0x4, R4 ;  /* 0x00000004ff057819 */ /* 0x000fe20000011604 */
[----:B------:R-:W-:-:S03]  /*59f0*/  IMAD R4, R19, 0x1000, R14 ;  /* 0x0000100013047824 */ /* 0x000fc600078e020e */
[----:B------:R-:W-:-:S04]  /*5a00*/  LOP3.LUT R5, R5, 0x3fff, RZ, 0xc0, !PT ;  /* 0x00003fff05057812 */ /* 0x000fc800078ec0ff */
[----:B------:R-:W-:Y:S01]  /*5a10*/  LOP3.LUT R11, R5, 0x10000, RZ, 0xfc, !PT ;  /* 0x00010000050b7812 */ /* 0x000fe200078efcff */
[----:B------:R-:W-:Y:S01]  /*5a20*/  IMAD.MOV.U32 R5, RZ, RZ, 0x40000040 ;  /* 0x40000040ff057424 */ /* 0x000fe200078e00ff */
[----:B0-----:R-:W-:Y:S06]  /*5a30*/  @!P1 BRA `(.L_x_3847) ;  /* 0x0000015400a89947 */ /* 0x001fec0003800000 */
.L_x_4076:
[----:B------:R-:W-:Y:S05]  /*5a40*/  BSYNC B0 ;  /* 0x0000000000007941 */ /* 0x000fea0003800000 */
.L_x_3846:
[----:B------:R-:W-:Y:S01]  /*5a50*/  BAR.SYNC.DEFER_BLOCKING 0xe, 0x100 ;  /* 0x0384000000007b1d */ /* 0x000fe20000010000 */
[----:B------:R-:W-:Y:S01]  /*5a60*/  IMAD.MOV.U32 R6, RZ, RZ, R11 ;  /* 0x000000ffff067224 */ /* 0x000fe200078e000b */
[C---:B------:R-:W-:Y:S01]  /*5a70*/  R2UR UR6, R4.reuse ;  /* 0x00000000040672ca */ /* 0x040fe200000e0000 */
[----:B0-----:R-:W-:Y:S01]  /*5a80*/  IMAD.MOV.U32 R7, RZ, RZ, 0x40000040 ;  /* 0x40000040ff077424 */ /* 0x001fe200078e00ff */
[----:B------:R-:W-:Y:S01]  /*5a90*/  R2UR UR7, R5 ;  /* 0x00000000050772ca */ /* 0x000fe200000e0000 */
[----:B------:R-:W-:Y:S01]  /*5aa0*/  VIADD R8, R4, 0x100 ;  /* 0x0000010004087836 */ /* 0x000fe20000000000 */
[----:B------:R-:W-:Y:S01]  /*5ab0*/  R2UR UR4, R6 ;  /* 0x00000000060472ca */ /* 0x000fe200000e0000 */
[----:B------:R-:W-:Y:S01]  /*5ac0*/  IMAD.MOV.U32 R9, RZ, RZ, 0x40000040 ;  /* 0x40000040ff097424 */ /* 0x000fe200078e00ff */
[----:B------:R-:W-:Y:S01]  /*5ad0*/  R2UR UR5, R7 ;  /* 0x00000000070572ca */ /* 0x000fe200000e0000 */
[----:B------:R-:W-:Y:S01]  /*5ae0*/  VIADD R6, R4, 0x80 ;  /* 0x0000008004067836 */ /* 0x000fe20000000000 */
[----:B------:R-:W-:Y:S01]  /*5af0*/  R2UR UR14, R8 ;  /* 0x00000000080e72ca */ /* 0x000fe200000e0000 */
[----:B------:R-:W-:Y:S01]  /*5b00*/  VIADD R8, R11, 0x2 ;  /* 0x000000020b087836 */ /* 0x000fe20000000000 */
[----:B------:R-:W-:Y:S01]  /*5b10*/  R2UR UR15, R9 ;  /* 0x00000000090f72ca */ /* 0x000fe200000e0000 */
[----:B------:R-:W-:Y:S01]  /*5b20*/  IMAD.MOV.U32 R9, RZ, RZ, 0x40000040 ;  /* 0x40000040ff097424 */ /* 0x000fe200078e00ff */
        /* <DEDUP_REMOVED lines=9> */
[----:B------:R-:W-:Y:S01]  /*5bc0*/  WARPGROUP.ARRIVE ;  /* 0x00000000000079c5 */ /* 0x000fe20000000000 */
[----:B------:R-:W-:-:S05]  /*5bd0*/  R2UR UR13, R7 ;  /* 0x00000000070d72ca */ /* 0x000fca00000e0000 */
[----:B------:R-:W-:Y:S01]  /*5be0*/  HGMMA.64x256x16.F32.BF16 R24, gdesc[UR4].tnspB, RZ, !UPT, gsb0 ;  /* 0x43e00000041879f0 */ /* 0x000fe2000c0018ff */
[----:B------:R-:W-:Y:S01]  /*5bf0*/  R2UR UR6, R4 ;  /* 0x00000000040672ca */ /* 0x000fe200000e0000 */
[----:B------:R-:W-:Y:S01]  /*5c00*/  VIADD R4, R11, 0x6 ;  /* 0x000000060b047836 */ /* 0x000fe20000000000 */
[----:B------:R-:W-:Y:S01]  /*5c10*/  R2UR UR7, R5 ;  /* 0x00000000050772ca */ /* 0x000fe200000e0000 */
[----:B------:R-:W-:-:S03]  /*5c20*/  IMAD.MOV.U32 R5, RZ, RZ, 0x40000040 ;  /* 0x40000040ff057424 */ /* 0x000fc600078e00ff */
[----:B------:R-:W-:Y:S02]  /*5c30*/  R2UR UR4, R4 ;  /* 0x00000000040472ca */ /* 0x000fe400000e0000 */
[----:B------:R-:W-:Y:S01]  /*5c40*/  R2UR UR5, R5 ;  /* 0x00000000050572ca */ /* 0x000fe200000e0000 */
        /* <DEDUP_REMOVED lines=16> */
.L_x_3848:
[----:B------:R-:W-:Y:S01]  /*5d50*/  VIADD R3, R3, 0xfffffffe ;  /* 0xfffffffe03037836 */ /* 0x000fe20000000000 */
[----:B------:R-:W-:Y:S01]  /*5d60*/  BSSY B0, `(.L_x_3849) ;  /* 0x00000cf000007945 */ /* 0x000fe20003800000 */
[----:B------:R-:W-:-:S03]  /*5d70*/  VIADD R10, R10, 0x28c60 ;  /* 0x00028c600a0a7836 */ /* 0x000fc60000000000 */
[----:B------:R-:W-:Y:S02]  /*5d80*/  ISETP.GE.AND P1, PT, R3, R0, PT ;  /* 0x000000000300720c */ /* 0x000fe40003f26270 */
[----:B------:R-:W-:-:S04]  /*5d90*/  PRMT R10, R190, 0x654, R10 ;  /* 0x00000654be0a7816 */ /* 0x000fc8000000000a */
[----:B------:R0:W-:Y:S07]  /*5da0*/  SYNCS.ARRIVE.TRANS64.RED.A1T0 RZ, [R10+URZ], RZ ;  /* 0x000000ff0aff79a7 */ /* 0x0001ee000810043f */
[----:B------:R-:W-:Y:S05]  /*5db0*/  @!P1 BRA `(.L_x_3850) ;  /* 0x0000000c00249947 */ /* 0x000fea0003800000 */
.L_x_3857:
[----:B------:R-:W-:Y:S01]  /*5dc0*/  BAR.SYNC.DEFER_BLOCKING 0xe, 0x100 ;  /* 0x0384000000007b1d */ /* 0x000fe20000010000 */
[C---:B01----:R-:W-:Y:S02]  /*5dd0*/  IMAD R10, R19.reuse, 0x40, R195 ;  /* 0x00000040130a7824 */ /* 0x043fe400078e02c3 */
[----:B------:R-:W-:Y:S02]  /*5de0*/  VIADD R19, R19, 0x1 ;  /* 0x0000000113137836 */ /* 0x000fe40000000000 */
[----:B------:R-:W-:-:S03]  /*5df0*/  IMAD R10, R10, 0x4, R2 ;  /* 0x000000040a0a7824 */ /* 0x000fc600078e0202 */
[----:B------:R-:W-:-:S04]  /*5e00*/  ISETP.NE.AND P1, PT, R19, 0x2, PT ;  /* 0x000000021300780c */ /* 0x000fc80003f25270 */
[----:B------:R-:W-:Y:S01]  /*5e10*/  SEL R19, R19, RZ, P1 ;  /* 0x000000ff13137207 */ /* 0x000fe20000800000 */
[----:B------:R-:W0:Y:S04]  /*5e20*/  LDS R11, [R10+0x28800] ;  /* 0x028800000a0b7984 */ /* 0x000e280000000800 */
[----:B------:R-:W1:Y:S01]  /*5e30*/  LDS R10, [R10+0x28820] ;  /* 0x028820000a0a7984 */ /* 0x000e620000000800 */
[-C--:B0-----:R-:W-:Y:S01]  /*5e40*/  FMUL.FTZ R24, R24, R11.reuse ;  /* 0x0000000b18187220 */ /* 0x081fe20000410000 */
[-C--:B------:R-:W-:Y:S01]  /*5e50*/  FMUL.FTZ R25, R25, R11.reuse ;  /* 0x0000000b19197220 */ /* 0x080fe20000410000 */
[-C--:B------:R-:W-:Y:S01]  /*5e60*/  FMUL.FTZ R28, R28, R11.reuse ;  /* 0x0000000b1c1c7220 */ /* 0x080fe20000410000 */
[-C--:B------:R-:W-:Y:S01]  /*5e70*/  FMUL.FTZ R29, R29, R11.reuse ;  /* 0x0000000b1d1d7220 */ /* 0x080fe20000410000 */
        /* <DEDUP_REMOVED lines=126> */
[----:B------:R-:W-:Y:S06]  /*6660*/  @!P0 BRA `(.L_x_3851) ;  /* 0x0000000000048947 */ /* 0x000fec0003800000 */
[----:B------:R-:W-:Y:S01]  /*6670*/  BPT.TRAP 0x1 ;  /* 0x000000040000795c */ /* 0x000fe20000300000 */
.L_x_3851:
[----:B------:R-:W-:Y:S01]  /*6680*/  IMAD R10, R19, 0x8, R2 ;  /* 0x00000008130a7824 */ /* 0x000fe200078e0202 */
[----:B------:R-:W-:-:S04]  /*6690*/  SHF.L.U32 R11, R185, 0x1f, RZ ;  /* 0x0000001fb90b7819 */ /* 0x000fc800000006ff */
[----:B------:R0:W1:Y:S01]  /*66a0*/  SYNCS.PHASECHK.TRANS64.TRYWAIT P1, [R10+URZ+0x28c50], R11 ;  /* 0x028c500b0a0075a7 */ /* 0x000062000802017f */
[----:B------:R-:W-:Y:S05]  /*66b0*/  @!P0 BRA `(.L_x_3852) ;  /* 0x0000000000048947 */ /* 0x000fea0003800000 */
[----:B------:R-:W-:Y:S01]  /*66c0*/  BPT.TRAP 0x1 ;  /* 0x000000040000795c */ /* 0x000fe20000300000 */
.L_x_3852:
[----:B------:R-:W-:Y:S04]  /*66d0*/  BSSY B1, `(.L_x_3853) ;  /* 0x0000004000017945 */ /* 0x000fe80003800000 */
[----:B-1----:R-:W-:Y:S05]  /*66e0*/  @P1 BRA `(.L_x_3854) ;  /* 0x0000000000081947 */ /* 0x002fea0003800000 */
[----:B------:R-:W1:Y:S02]  /*66f0*/  SYNCS.PHASECHK.TRANS64.TRYWAIT P1, [R10+URZ+0x28c50], R11 ;  /* 0x028c500b0a0075a7 */ /* 0x000e64000802017f */
[----:B-1----:R-:W-:Y:S05]  /*6700*/  @!P1 BRA `(.L_x_3855) ;  /* 0x0000014800889947 */ /* 0x002fea0003800000 */
.L_x_3854:
[----:B------:R-:W-:Y:S05]  /*6710*/  BSYNC B1 ;  /* 0x0000000000017941 */ /* 0x000fea0003800000 */
.L_x_3853:
[----:B01----:R-:W-:Y:S01]  /*6720*/  IMAD R10, R19, 0x1000, R14 ;  /* 0x00001000130a7824 */ /* 0x003fe200078e020e */
[----:B------:R-:W-:Y:S01]  /*6730*/  WARPGROUP.ARRIVE ;  /* 0x00000000000079c5 */ /* 0x000fe20000000000 */
[----:B------:R-:W-:Y:S01]  /*6740*/  IMAD.MOV.U32 R11, RZ, RZ, 0x40000040 ;  /* 0x40000040ff0b7424 */ /* 0x000fe200078e00ff */
[----:B------:R-:W-:Y:S01]  /*6750*/  R2UR UR8, R8 ;  /* 0x00000000080872ca */ /* 0x000fe200000e0000 */
[C---:B------:R-:W-:Y:S01]  /*6760*/  VIADD R12, R10.reuse, 0x80 ;  /* 0x000000800a0c7836 */ /* 0x040fe20000000000 */
[----:B------:R-:W-:Y:S01]  /*6770*/  R2UR UR6, R10 ;  /* 0x000000000a0672ca */ /* 0x000fe200000e0000 */
[----:B------:R-:W-:Y:S01]  /*6780*/  IMAD.MOV.U32 R13, RZ, RZ, 0x40000040 ;  /* 0x40000040ff0d7424 */ /* 0x000fe200078e00ff */
[C---:B------:R-:W-:Y:S02]  /*6790*/  R2UR UR7, R11.reuse ;  /* 0x000000000b0772ca */ /* 0x040fe400000e0000 */
[----:B------:R-:W-:Y:S01]  /*67a0*/  R2UR UR10, R12 ;  /* 0x000000000c0a72ca */ /* 0x000fe200000e0000 */
[C---:B------:R-:W-:Y:S01]  /*67b0*/  VIADD R12, R10.reuse, 0x100 ;  /* 0x000001000a0c7836 */ /* 0x040fe20000000000 */
[----:B------:R-:W-:Y:S01]  /*67c0*/  R2UR UR5, R11 ;  /* 0x000000000b0572ca */ /* 0x000fe200000e0000 */
[----:B------:R-:W-:Y:S01]  /*67d0*/  VIADD R10, R10, 0x180 ;  /* 0x000001800a0a7836 */ /* 0x000fe20000000000 */
[----:B------:R-:W-:-:S02]  /*67e0*/  R2UR UR11, R13 ;  /* 0x000000000d0b72ca */ /* 0x000fc400000e0000 */
[----:B------:R-:W-:Y:S02]  /*67f0*/  R2UR UR9, R9 ;  /* 0x00000000090972ca */ /* 0x000fe400000e0000 */
[----:B------:R-:W-:Y:S01]  /*6800*/  R2UR UR18, R10 ;  /* 0x000000000a1272ca */ /* 0x000fe200000e0000 */
[----:B------:R-:W-:Y:S01]  /*6810*/  VIADD R10, R2, 0x26800 ;  /* 0x00026800020a7836 */ /* 0x000fe20000000000 */
[----:B------:R-:W-:Y:S02]  /*6820*/  R2UR UR14, R12 ;  /* 0x000000000c0e72ca */ /* 0x000fe400000e0000 */
[----:B------:R-:W-:Y:S02]  /*6830*/  R2UR UR15, R13 ;  /* 0x000000000d0f72ca */ /* 0x000fe400000e0000 */
[----:B------:R-:W-:Y:S02]  /*6840*/  SHF.R.U32.HI R10, RZ, 0x4, R10 ;  /* 0x00000004ff0a7819 */ /* 0x000fe4000001160a */
[----:B------:R-:W-:-:S02]  /*6850*/  R2UR UR12, R6 ;  /* 0x00000000060c72ca */ /* 0x000fc400000e0000 */
[----:B------:R-:W-:Y:S02]  /*6860*/  LOP3.LUT R10, R10, 0x3fff, RZ, 0xc0, !PT ;  /* 0x00003fff0a0a7812 */ /* 0x000fe400078ec0ff */
[----:B------:R-:W-:Y:S02]  /*6870*/  R2UR UR13, R7 ;  /* 0x00000000070d72ca */ /* 0x000fe400000e0000 */
[----:B------:R-:W-:Y:S02]  /*6880*/  LOP3.LUT R10, R10, 0x10000, RZ, 0xfc, !PT ;  /* 0x000100000a0a7812 */ /* 0x000fe400078efcff */
[----:B------:R-:W-:Y:S02]  /*6890*/  R2UR UR19, R11 ;  /* 0x000000000b1372ca */ /* 0x000fe400000e0000 */
[----:B------:R-:W-:Y:S02]  /*68a0*/  R2UR UR4, R10 ;  /* 0x000000000a0472ca */ /* 0x000fe400000e0000 */
[----:B------:R-:W-:-:S02]  /*68b0*/  R2UR UR16, R4 ;  /* 0x00000000041072ca */ /* 0x000fc400000e0000 */
[----:B------:R-:W-:-:S09]  /*68c0*/  R2UR UR17, R5 ;  /* 0x00000000051172ca */ /* 0x000fd200000e0000 */
        /* <DEDUP_REMOVED lines=17> */
.L_x_3856:
[----:B------:R-:W-:Y:S01]  /*69e0*/  IMAD R10, R19, 0x8, R2 ;  /* 0x00000008130a7824 */ /* 0x000fe200078e0202 */
[C---:B------:R-:W-:Y:S01]  /*69f0*/  ISETP.GT.AND P1, PT, R3.reuse, R0, PT ;  /* 0x000000000300720c */ /* 0x040fe20003f24270 */
[----:B------:R-:W-:Y:S02]  /*6a00*/  VIADD R3, R3, 0xffffffff ;  /* 0xffffffff03037836 */ /* 0x000fe40000000000 */
[----:B------:R-:W-:-:S05]  /*6a10*/  VIADD R10, R10, 0x28c60 ;  /* 0x00028c600a0a7836 */ /* 0x000fca0000000000 */
[----:B------:R-:W-:-:S04]  /*6a20*/  PRMT R10, R190, 0x654, R10 ;  /* 0x00000654be0a7816 */ /* 0x000fc8000000000a */
[----:B------:R1:W-:Y:S01]  /*6a30*/  SYNCS.ARRIVE.TRANS64.RED.A1T0 RZ, [R10+URZ], RZ ;  /* 0x000000ff0aff79a7 */ /* 0x0003e2000810043f */
[----:B------:R-:W-:Y:S05]  /*6a40*/  @P1 BRA `(.L_x_3857) ;  /* 0xfffffff000dc1947 */ /* 0x000fea000383ffff */
.L_x_3850:
[----:B------:R-:W-:Y:S05]  /*6a50*/  BSYNC B0 ;  /* 0x0000000000007941 */ /* 0x000fea0003800000 */
.L_x_3849:
[----:B------:R-:W-:Y:S01]  /*6a60*/  BAR.SYNC.DEFER_BLOCKING 0xe, 0x100 ;  /* 0x0384000000007b1d */ /* 0x000fe20000010000 */
[C---:B------:R-:W-:Y:S01]  /*6a70*/  IMAD R0, R19.reuse, 0x40, R195 ;  /* 0x0000004013007824 */ /* 0x040fe200078e02c3 */
[----:B------:R-:W-:Y:S01]  /*6a80*/  PLOP3.LUT P0, PT, PT, PT, PT, 0x8, 0x0 ;  /* 0x000000000000781c */ /* 0x000fe20003f0e170 */
[----:B------:R-:W-:Y:S01]  /*6a90*/  VIADD R19, R19, 0x1 ;  /* 0x0000000113137836 */ /* 0x000fe20000000000 */
[----:B------:R-:W-:Y:S01]  /*6aa0*/  CS2R R20, SRZ ;  /* 0x0000000000147805 */ /* 0x000fe2000001ff00 */
[----:B------:R-:W-:-:S03]  /*6ab0*/  IMAD R2, R0, 0x4, R2 ;  /* 0x0000000400027824 */ /* 0x000fc600078e0202 */
[----:B------:R-:W-:-:S04]  /*6ac0*/  ISETP.NE.AND P1, PT, R19, 0x2, PT ;  /* 0x000000021300780c */ /* 0x000fc80003f25270 */
[----:B------:R-:W-:Y:S01]  /*6ad0*/  SEL R19, R19, RZ, P1 ;  /* 0x000000ff13137207 */ /* 0x000fe20000800000 */
[----:B------:R-:W2:Y:S02]  /*6ae0*/  LDS R0, [R2+0x28800] ;  /* 0x0288000002007984 */ /* 0x000ea40000000800 */
        /* <DEDUP_REMOVED lines=63> */
[----:B------:R-:W-:-:S02]  /*6ee0*/  FMUL.FTZ R149, R149, R0 ;  /* 0x0000000095957220 */ /* 0x000fc40000410000 */
        /* <DEDUP_REMOVED lines=65> */
[----:B------:R-:W-:-:S04]  /*7300*/  SEL R0, RZ, 0x1, P1 ;  /* 0x00000001ff007807 */ /* 0x000fc80000800000 */
[----:B------:R-:W-:Y:S01]  /*7310*/  LOP3.LUT R185, R185, R0, RZ, 0x3c, !PT ;  /* 0x00000000b9b97212 */ /* 0x000fe200078e3cff */
[----:B------:R-:W-:Y:S06]  /*7320*/  BAR.ARV 0xf, 0x100 ;  /* 0x03c4000000007b1d */ /* 0x000fec0000002000 */
[----:B------:R-:W-:Y:S05]  /*7330*/  BRA `(.L_x_3844) ;  /* 0x0000006c00c47947 */ /* 0x000fea0003800000 */
.L_x_3841:
[----:B------:R-:W-:Y:S01]  /*7340*/  LOP3.LUT P1, RZ, R18, 0x4, RZ, 0xc0, !PT ;  /* 0x0000000412ff7812 */ /* 0x000fe2000782c0ff */
[----:B------:R-:W-:Y:S01]  /*7350*/  BSSY B0, `(.L_x_3858) ;  /* 0x000001e000007945 */ /* 0x000fe20003800000 */
[----:B------:R-:W-:-:S11]  /*7360*/  IMAD.MOV.U32 R0, RZ, RZ, RZ ;  /* 0x000000ffff007224 */ /* 0x000fd600078e00ff */
[----:B------:R-:W-:Y:S05]  /*7370*/  @!P1 BRA `(.L_x_3859) ;  /* 0x00000000006c9947 */ /* 0x000fea0003800000 */
[-C--:B------:R-:W-:Y:S02]  /*7380*/  IABS R0, R10.reuse ;  /* 0x0000000a00007213 */ /* 0x080fe40000000000 */
[----:B------:R-:W-:Y:S02]  /*7390*/  IADD3 R3, R171, -0x1, R10 ;  /* 0xffffffffab037810 */ /* 0x000fe40007ffe00a */
[----:B------:R-:W4:Y:S01]  /*73a0*/  I2F.RP R6, R0 ;  /* 0x0000000000067306 */ /* 0x000f220000209400 */
[----:B------:R-:W-:-:S05]  /*73b0*/  IABS R8, R10 ;  /* 0x0000000a00087213 */ /* 0x000fca0000000000 */
[----:B------:R-:W-:Y:S02]  /*73c0*/  IMAD.MOV R8, RZ, RZ, -R8 ;  /* 0x000000ffff087224 */ /* 0x000fe400078e0a08 */
[----:B----4-:R-:W4:Y:S02]  /*73d0*/  MUFU.RCP R6, R6 ;  /* 0x0000000600067308 */ /* 0x010f240000001000 */
[----:B----4-:R-:W-:Y:S01]  /*73e0*/  VIADD R4, R6, 0xffffffe ;  /* 0x0ffffffe06047836 */ /* 0x010fe20000000000 */
[----:B------:R-:W-:Y:S02]  /*73f0*/  IABS R6, R3 ;  /* 0x0000000300067213 */ /* 0x000fe40000000000 */
[----:B------:R-:W-:-:S03]  /*7400*/  LOP3.LUT R3, R3, R10, RZ, 0x3c, !PT ;  /* 0x0000000a03037212 */ /* 0x000fc600078e3cff */
[----:B------:R4:W0:Y:S01]  /*7410*/  F2I.FTZ.U32.TRUNC.NTZ R5, R4 ;  /* 0x0000000400057305 */ /* 0x000822000021f000 */
[----:B------:R-:W-:Y:S01]  /*7420*/  ISETP.GE.AND P2, PT, R3, RZ, PT ;  /* 0x000000ff0300720c */ /* 0x000fe20003f46270 */
[----:B----4-:R-:W-:Y:S02]  /*7430*/  IMAD.MOV.U32 R4, RZ, RZ, RZ ;  /* 0x000000ffff047224 */ /* 0x010fe400078e00ff */
[----:B0-----:R-:W-:-:S04]  /*7440*/  IMAD.MOV R7, RZ, RZ, -R5 ;  /* 0x000000ffff077224 */ /* 0x001fc800078e0a05 */
        /* <DEDUP_REMOVED lines=14> */
.L_x_3859:
[----:B------:R-:W-:Y:S05]  /*7530*/  BSYNC B0 ;  /* 0x0000000000007941 */ /* 0x000fea0003800000 */
.L_x_3858:
        /* <DEDUP_REMOVED lines=71> */
[----:B------:R-:W2:Y:S01]  /*79b0*/  LDL R3, [R1+0x44] ;  /* 0x0000440001037983 */ /* 0x000ea20000100800 */
[----:B------:R-:W-:Y:S03]  /*79c0*/  BSSY B6, `(.L_x_3860) ;  /* 0x000001c000067945 */ /* 0x000fe60003800000 */
[----:B--2---:R-:W0:Y:S02]  /*79d0*/  SHFL.IDX PT, R0, R3, RZ, 0x1f ;  /* 0x00001fff03007589 */ /* 0x004e2400000e0000 */
[----:B0-----:R-:W-:-:S04]  /*79e0*/  LEA.HI R3, R0, R0, RZ, 0x1 ;  /* 0x0000000000037211 */ /* 0x001fc800078f08ff */
[----:B------:R-:W-:-:S05]  /*79f0*/  LOP3.LUT R3, R3, 0x1fffe, RZ, 0xc0, !PT ;  /* 0x0001fffe03037812 */ /* 0x000fca00078ec0ff */
[----:B------:R-:W-:Y:S02]  /*7a00*/  IMAD.IADD R3, R0, 0x1, -R3 ;  /* 0x0000000100037824 */ /* 0x000fe400078e0a03 */
[----:B------:R-:W-:Y:S02]  /*7a10*/  VIADD R0, R2, 0x26800 ;  /* 0x0002680002007836 */ /* 0x000fe40000000000 */
[----:B------:R-:W-:-:S03]  /*7a20*/  IMAD R3, R3, 0x8000, R2 ;  /* 0x0000800003037824 */ /* 0x000fc600078e0202 */
[----:B------:R-:W-:Y:S01]  /*7a30*/  LOP3.LUT P0, RZ, R0, 0x3ff, RZ, 0xc0, !PT ;  /* 0x000003ff00ff7812 */ /* 0x000fe2000780c0ff */
[----:B------:R-:W-:-:S05]  /*7a40*/  VIADD R3, R3, 0x400 ;  /* 0x0000040003037836 */ /* 0x000fca0000000000 */
[----:B------:R-:W-:-:S04]  /*7a50*/  SHF.R.U32.HI R3, RZ, 0x4, R3 ;  /* 0x00000004ff037819 */ /* 0x000fc80000011603 */
[----:B------:R-:W-:-:S03]  /*7a60*/  LOP3.LUT R56, R3, 0x3fff, RZ, 0xc0, !PT ;  /* 0x00003fff03387812 */ /* 0x000fc600078ec0ff */
        /* <DEDUP_REMOVED lines=17> */
.L_x_3861:
[----:B------:R-:W-:Y:S05]  /*7b80*/  BSYNC B6 ;  /* 0x0000000000067941 */ /* 0x000fea0003800000 */
.L_x_3860:
[----:B------:R-:W-:Y:S02]  /*7b90*/  ULDC UR4, c[0x0][0x3f4] ;  /* 0x0000fd0000047ab9 */ /* 0x000fe40000000800 */
[----:B------:R-:W-:-:S13]  /*7ba0*/  ISETP.LT.AND P0, PT, RZ, UR4, PT ;  /* 0x00000004ff007c0c */ /* 0x000fda000bf01270 */
[----:B------:R-:W-:Y:S05]  /*7bb0*/  @P0 BRA `(.L_x_3862) ;  /* 0x0000000000400947 */ /* 0x000fea0003800000 */
[----:B------:R-:W2:Y:S02]  /*7bc0*/  LDL R20, [R1+0x3c] ;  /* 0x00003c0001147983 */ /* 0x000ea40000100800 */
[----:B--2---:R-:W-:-:S04]  /*7bd0*/  LEA.HI R0, R20, R20, RZ, 0x1 ;  /* 0x0000001414007211 */ /* 0x004fc800078f08ff */
[----:B------:R-:W-:-:S05]  /*7be0*/  LOP3.LUT R0, R0, 0xfffffffe, RZ, 0xc0, !PT ;  /* 0xfffffffe00007812 */ /* 0x000fca00078ec0ff */
[----:B------:R-:W-:-:S05]  /*7bf0*/  IMAD.IADD R0, R20, 0x1, -R0 ;  /* 0x0000000114007824 */ /* 0x000fca00078e0a00 */
[----:B------:R-:W-:-:S04]  /*7c00*/  SHF.L.U32 R3, R0, 0x1f, RZ ;  /* 0x0000001f00037819 */ /* 0x000fc800000006ff */
[----:B------:R0:W1:Y:S03]  /*7c10*/  SYNCS.PHASECHK.TRANS64.TRYWAIT P0, [R2+URZ+0x28c00], R3 ;  /* 0x028c0003020075a7 */ /* 0x000066000800017f */
[----:B-1----:R-:W-:Y:S05]  /*7c20*/  @!P0 NANOSLEEP.SYNCS 0x989680 ;  /* 0x009896800000895d */ /* 0x002fea0003900000 */
[----:B------:R-:W1:Y:S01]  /*7c30*/  @!P0 SYNCS.PHASECHK.TRANS64 P0, [R2+URZ+0x28c00], R3 ;  /* 0x028c0003020085a7 */ /* 0x000e62000800007f */
[----:B------:R-:W-:Y:S04]  /*7c40*/  BSSY B0, `(.L_x_3863) ;  /* 0x0000006000007945 */ /* 0x000fe80003800000 */
[----:B-1----:R-:W-:Y:S05]  /*7c50*/  @P0 BRA `(.L_x_3864) ;  /* 0x0000000000100947 */ /* 0x002fea0003800000 */
.L_x_3865:
[----:B-1----:R1:W2:Y:S02]  /*7c60*/  SYNCS.PHASECHK.TRANS64.TRYWAIT P0, [R2+URZ+0x28c00], R3 ;  /* 0x028c0003020075a7 */ /* 0x0022a4000800017f */
[----:B--2---:R-:W-:Y:S05]  /*7c70*/  @!P0 NANOSLEEP.SYNCS 0x989680 ;  /* 0x009896800000895d */ /* 0x004fea0003900000 */
[----:B------:R-:W2:Y:S02]  /*7c80*/  @!P0 SYNCS.PHASECHK.TRANS64 P0, [R2+URZ+0x28c00], R3 ;  /* 0x028c0003020085a7 */ /* 0x000ea4000800007f */
[----:B--2---:R-:W-:Y:S05]  /*7c90*/  @!P0 BRA `(.L_x_3865) ;  /* 0xfffffffc00f08947 */ /* 0x004fea000383ffff */
.L_x_3864:
[----:B------:R-:W-:Y:S05]  /*7ca0*/  BSYNC B0 ;  /* 0x0000000000007941 */ /* 0x000fea0003800000 */
.L_x_3863:
[----:B------:R-:W-:Y:S05]  /*7cb0*/  BRA `(.L_x_3866) ;  /* 0x0000002000bc7947 */ /* 0x000fea0003800000 */
.L_x_3862:
[----:B-----5:R-:W-:Y:S01]  /*7cc0*/  SHF.R.S32.HI R0, RZ, 0x1f, R154 ;  /* 0x0000001fff007819 */ /* 0x020fe2000001149a */
[----:B------:R-:W-:Y:S01]  /*7cd0*/  VIADD R4, R2, 0x20400 ;  /* 0x0002040002047836 */ /* 0x000fe20000000000 */
[----:B------:R-:W-:Y:S01]  /*7ce0*/  ULDC.64 UR4, c[0x0][0x3f8] ;  /* 0x0000fe0000047ab9 */ /* 0x000fe20000000a00 */
[----:B------:R-:W-:Y:S01]  /*7cf0*/  ULDC.64 UR6, c[0x0][0x408] ;  /* 0x0001020000067ab9 */ /* 0x000fe20000000a00 */
[----:B------:R-:W-:Y:S01]  /*7d00*/  BSSY B6, `(.L_x_3867) ;  /* 0x0000021000067945 */ /* 0x000fe20003800000 */
[----:B------:R-:W-:Y:S01]  /*7d10*/  IMAD R3, R0, UR4, RZ ;  /* 0x0000000400037c24 */ /* 0x000fe2000f8e02ff */
[----:B------:R-:W-:Y:S01]  /*7d20*/  LOP3.LUT P0, RZ, R4, 0x3ff, RZ, 0xc0, !PT ;  /* 0x000003ff04ff7812 */ /* 0x000fe2000780c0ff */
[----:B------:R-:W-:Y:S02]  /*7d30*/  IMAD R9, R0, UR6, RZ ;  /* 0x0000000600097c24 */ /* 0x000fe4000f8e02ff */
[----:B------:R-:W-:-:S04]  /*7d40*/  IMAD.WIDE.U32 R4, R154, UR4, RZ ;  /* 0x000000049a047c25 */ /* 0x000fc8000f8e00ff */
[C---:B------:R-:W-:Y:S01]  /*7d50*/  IMAD R3, R154.reuse, UR5, R3 ;  /* 0x000000059a037c24 */ /* 0x040fe2000f8e0203 */
[----:B------:R-:W-:Y:S01]  /*7d60*/  ULDC.64 UR4, c[0x0][0x3e8] ;  /* 0x0000fa0000047ab9 */ /* 0x000fe20000000a00 */
[----:B------:R-:W-:Y:S01]  /*7d70*/  IMAD.WIDE.U32 R6, R154, UR6, RZ ;  /* 0x000000069a067c25 */ /* 0x000fe2000f8e00ff */
[----:B------:R-:W-:-:S03]  /*7d80*/  LEA R25, P1, R4, UR4, 0x1 ;  /* 0x0000000404197c11 */ /* 0x000fc6000f8208ff */
[----:B------:R-:W-:Y:S01]  /*7d90*/  IMAD R9, R154, UR7, R9 ;  /* 0x000000079a097c24 */ /* 0x000fe2000f8e0209 */
[----:B------:R-:W-:Y:S01]  /*7da0*/  ULDC.64 UR6, c[0x0][0x400] ;  /* 0x0001000000067ab9 */ /* 0x000fe20000000a00 */
        /* <DEDUP_REMOVED lines=22> */
.L_x_3868:
[----:B------:R-:W-:Y:S05]  /*7f10*/  BSYNC B6 ;  /* 0x0000000000067941 */ /* 0x000fea0003800000 */
.L_x_3867:
[----:B------:R-:W-:Y:S01]  /*7f20*/  ULDC.U8 UR4, c[0x0][0x410] ;  /* 0x0001040000047ab9 */ /* 0x000fe20000000000 */
[----:B------:R-:W-:Y:S01]  /*7f30*/  BSSY B0, `(.L_x_3869) ;  /* 0x00001ff000007945 */ /* 0x000fe20003800000 */
[----:B------:R-:W-:Y:S01]  /*7f40*/  ISETP.NE.AND P0, PT, RZ, UR4, PT ;  /* 0x00000004ff007c0c */ /* 0x000fe2000bf05270 */
[----:B------:R-:W-:-:S12]  /*7f50*/  IMAD R4, R153, 0x40, R189 ;  /* 0x0000004099047824 */ /* 0x000fd800078e02bd */
[----:B------:R-:W-:Y:S05]  /*7f60*/  @!P0 BRA `(.L_x_3870) ;  /* 0x0000001000088947 */ /* 0x000fea0003800000 */
[----:B------:R-:W-:-:S03]  /*7f70*/  UMOV UR4, 0xffffffff ;  /* 0xffffffff00047882 */ /* 0x000fc60000000000 */
[----:B------:R-:W-:Y:S05]  /*7f80*/  BRA.DIV UR4, `(.L_x_3871) ;  /* 0x00000132047c7947 */ /* 0x000fea000b800000 */
[----:B------:R0:W1:Y:S04]  /*7f90*/  SHFL.IDX PT, R0, R26, RZ, 0x1c1f ;  /* 0x001c1fff1a007589 */ /* 0x00006800000e0000 */
[----:B------:R0:W2:Y:S04]  /*7fa0*/  SHFL.IDX PT, R3, R25, RZ, 0x1c1f ;  /* 0x001c1fff19037589 */ /* 0x0000a800000e0000 */
[----:B------:R-:W3:Y:S04]  /*7fb0*/  SHFL.IDX PT, R24, R24, RZ, 0x1c1f ;  /* 0x001c1fff18187589 */ /* 0x000ee800000e0000 */
[----:B------:R0:W4:Y:S02]  /*7fc0*/  SHFL.IDX PT, R21, R27, RZ, 0x1c1f ;  /* 0x001c1fff1b157589 */ /* 0x00012400000e0000 */
.L_x_4082:
[----:B------:R-:W5:Y:S01]  /*7fd0*/  LDL R7, [R1+0x3c] ;  /* 0x00003c0001077983 */ /* 0x000f620000100800 */
[----:B------:R-:W-:Y:S01]  /*7fe0*/  ULDC UR4, c[0x0][0x448] ;  /* 0x0001120000047ab9 */ /* 0x000fe20000000800 */
[----:B------:R-:W-:Y:S01]  /*7ff0*/  IMAD.SHL.U32 R10, R191, 0x40, RZ ;  /* 0x00000040bf0a7824 */ /* 0x000fe200078e00ff */
[----:B------:R-:W-:Y:S01]  /*8000*/  BSSY B1, `(.L_x_3872) ;  /* 0x0000023000017945 */ /* 0x000fe20003800000 */
[----:B------:R-:W-:Y:S01]  /*8010*/  IMAD R155, R155, UR4, RZ ;  /* 0x000000049b9b7c24 */ /* 0x000fe2000f8e02ff */
[----:B------:R-:W-:Y:S02]  /*8020*/  CS2R R8, SRZ ;  /* 0x0000000000087805 */ /* 0x000fe4000001ff00 */
[----:B0-----:R-:W-:Y:S02]  /*8030*/  LOP3.LUT R27, R10, 0x1c0, RZ, 0xc0, !PT ;  /* 0x000001c00a1b7812 */ /* 0x001fe400078ec0ff */
[----:B------:R-:W-:Y:S02]  /*8040*/  CS2R R10, SRZ ;  /* 0x00000000000a7805 */ /* 0x000fe4000001ff00 */
[----:B------:R-:W-:-:S02]  /*8050*/  ISETP.GE.AND P0, PT, R4, R155, PT ;  /* 0x0000009b0400720c */ /* 0x000fc40003f06270 */
[----:B-----5:R-:W-:-:S04]  /*8060*/  LEA.HI R5, R7, R7, RZ, 0x1 ;  /* 0x0000000707057211 */ /* 0x020fc800078f08ff */
[----:B------:R-:W-:Y:S02]  /*8070*/  LOP3.LUT R6, R5, 0xfffffffe, RZ, 0xc0, !PT ;  /* 0xfffffffe05067812 */ /* 0x000fe400078ec0ff */
[----:B------:R-:W-:-:S03]  /*8080*/  CS2R R4, SRZ ;  /* 0x0000000000047805 */ /* 0x000fc6000001ff00 */
[----:B------:R-:W-:Y:S01]  /*8090*/  IMAD.IADD R25, R7, 0x1, -R6 ;  /* 0x0000000107197824 */ /* 0x000fe200078e0a06 */
[----:B------:R-:W-:-:S04]  /*80a0*/  CS2R R6, SRZ ;  /* 0x0000000000067805 */ /* 0x000fc8000001ff00 */
[----:B------:R-:W-:Y:S01]  /*80b0*/  SHF.L.U32 R25, R25, 0x1f, RZ ;  /* 0x0000001f19197819 */ /* 0x000fe200000006ff */
[----:B------:R-:W-:Y:S06]  /*80c0*/  @P0 BRA `(.L_x_3873) ;  /* 0x0000000000580947 */ /* 0x000fec0003800000 */
[----:B------:R-:W-:Y:S01]  /*80d0*/  ULDC UR4, c[0x0][0x3f4] ;  /* 0x0000fd0000047ab9 */ /* 0x000fe20000000800 */
[----:B--2---:R-:W-:Y:S01]  /*80e0*/  IMAD.MOV.U32 R4, RZ, RZ, R3 ;  /* 0x000000ffff047224 */ /* 0x004fe200078e0003 */
[----:B------:R-:W-:Y:S01]  /*80f0*/  ISETP.GE.AND P2, PT, R186, UR4, PT ;  /* 0x00000004ba007c0c */ /* 0x000fe2000bf46270 */
[----:B-1----:R-:W-:Y:S01]  /*8100*/  IMAD.MOV.U32 R5, RZ, RZ, R0 ;  /* 0x000000ffff057224 */ /* 0x002fe200078e0000 */
[C---:B------:R-:W-:Y:S01]  /*8110*/  ISETP.GE.AND P3, PT, R194.reuse, UR4, PT ;  /* 0x00000004c2007c0c */ /* 0x040fe2000bf66270 */
[----:B------:R-:W-:Y:S01]  /*8120*/  IMAD.SHL.U32 R14, R194, 0x2, RZ ;  /* 0x00000002c20e7824 */ /* 0x000fe200078e00ff */
[----:B------:R-:W-:-:S04]  /*8130*/  SHF.R.S32.HI R9, RZ, 0x1f, R194 ;  /* 0x0000001fff097819 */ /* 0x000fc800000114c2 */
[----:B------:R-:W-:-:S05]  /*8140*/  SHF.L.U64.HI R9, R194, 0x1, R9 ;  /* 0x00000001c2097819 */ /* 0x000fca0000010209 */
[----:B------:R-:W-:Y:S02]  /*8150*/  @!P2 IMAD.WIDE R4, R186, 0x2, R4 ;  /* 0x00000002ba04a825 */ /* 0x000fe400078e0204 */
[-C--:B------:R-:W-:Y:S02]  /*8160*/  @!P3 IADD3 R12, P0, R3, R14.reuse, RZ ;  /* 0x0000000e030cb210 */ /* 0x080fe40007f1e0ff */
[----:B----4-:R-:W-:Y:S01]  /*8170*/  @!P3 IADD3 R14, P1, R21, R14, RZ ;  /* 0x0000000e150eb210 */ /* 0x010fe20007f3e0ff */
[----:B------:R0:W5:Y:S02]  /*8180*/  @!P2 LD.E.64 R6, desc[UR42][R4.64] ;  /* 0x0000002a0406a980 */ /* 0x000164000c101b00 */
[--C-:B------:R-:W-:Y:S02]  /*8190*/  @!P3 IMAD.X R13, R0, 0x1, R9.reuse, P0 ;  /* 0x00000001000db824 */ /* 0x100fe400000e0609 */
[----:B---3--:R-:W-:Y:S01]  /*81a0*/  @!P3 IMAD.X R15, R24, 0x1, R9, P1 ;  /* 0x00000001180fb824 */ /* 0x008fe200008e0609 */
[----:B------:R-:W-:Y:S01]  /*81b0*/  CS2R R8, SRZ ;  /* 0x0000000000087805 */ /* 0x000fe2000001ff00 */
[----:B0-----:R-:W-:-:S05]  /*81c0*/  IMAD.MOV.U32 R4, RZ, RZ, R21 ;  /* 0x000000ffff047224 */ /* 0x001fca00078e0015 */
[----:B------:R0:W5:Y:S01]  /*81d0*/  @!P3 LD.E.64 R8, desc[UR42][R14.64] ;  /* 0x0000002a0e08b980 */ /* 0x000162000c101b00 */
[----:B------:R-:W-:Y:S02]  /*81e0*/  IMAD.MOV.U32 R5, RZ, RZ, R24 ;  /* 0x000000ffff057224 */ /* 0x000fe400078e0018 */
[----:B------:R-:W-:Y:S01]  /*81f0*/  @!P2 IMAD.WIDE R20, R186, 0x2, R4 ;  /* 0x00000002ba14a825 */ /* 0x000fe200078e0204 */
[----:B------:R-:W-:-:S04]  /*8200*/  CS2R R4, SRZ ;  /* 0x0000000000047805 */ /* 0x000fc8000001ff00 */
[----:B------:R0:W5:Y:S04]  /*8210*/  @!P2 LD.E.64 R10, desc[UR42][R20.64] ;  /* 0x0000002a140aa980 */ /* 0x000168000c101b00 */
[----:B------:R0:W5:Y:S02]  /*8220*/  @!P3 LD.E.64 R4, desc[UR42][R12.64] ;  /* 0x0000002a0c04b980 */ /* 0x000164000c101b00 */
.L_x_3873:
[----:B------:R-:W-:Y:S05]  /*8230*/  BSYNC B1 ;  /* 0x0000000000017941 */ /* 0x000fea0003800000 */
.L_x_3872:
[----:B------:R-:W3:Y:S01]  /*8240*/  SYNCS.PHASECHK.TRANS64.TRYWAIT P0, [R2+URZ+0x28c00], R25 ;  /* 0x028c0019020075a7 */ /* 0x000ee2000800017f */
[----:B-1----:R-:W-:Y:S01]  /*8250*/  LOP3.LUT R0, R27, 0x18, R16, 0xf8, !PT ;  /* 0x000000181b007812 */ /* 0x002fe200078ef810 */
[----:B0-----:R-:W-:Y:S01]  /*8260*/  IMAD R20, R153, -0x40, R155 ;  /* 0xffffffc099147824 */ /* 0x001fe200078e029b */
[----:B------:R-:W-:Y:S01]  /*8270*/  SHF.R.U32.HI R27, RZ, 0x3, R27 ;  /* 0x00000003ff1b7819 */ /* 0x000fe2000001161b */
[--C-:B-----5:R-:W-:Y:S01]  /*8280*/  IMAD.MOV.U32 R15, RZ, RZ, R11.reuse ;  /* 0x000000ffff0f7224 */ /* 0x120fe200078e000b */
[----:B----4-:R-:W-:Y:S01]  /*8290*/  SHF.R.U64 R21, R10, 0x10, R11 ;  /* 0x000000100a157819 */ /* 0x010fe2000000120b */
[----:B--2---:R-:W-:Y:S01]  /*82a0*/  IMAD.MOV.U32 R3, RZ, RZ, R4 ;  /* 0x000000ffff037224 */ /* 0x004fe200078e0004 */
[----:B------:R-:W-:Y:S01]  /*82b0*/  LOP3.LUT R31, R0, R27, RZ, 0x3c, !PT ;  /* 0x0000001b001f7212 */ /* 0x000fe200078e3cff */
[----:B------:R-:W-:Y:S01]  /*82c0*/  IMAD.MOV.U32 R0, RZ, RZ, R5 ;  /* 0x000000ffff007224 */ /* 0x000fe200078e0005 */
[----:B---3--:R-:W-:Y:S01]  /*82d0*/  SHF.R.U32.HI R24, RZ, 0x10, R11 ;  /* 0x00000010ff187819 */ /* 0x008fe2000001160b */
[----:B------:R-:W-:Y:S01]  /*82e0*/  IMAD.MOV.U32 R12, RZ, RZ, R6 ;  /* 0x000000ffff0c7224 */ /* 0x000fe200078e0006 */
[----:B------:R-:W-:Y:S01]  /*82f0*/  SHF.R.U64 R4, R4, 0x10, R5 ;  /* 0x0000001004047819 */ /* 0x000fe20000001205 */
[----:B------:R-:W-:Y:S01]  /*8300*/  IMAD R11, R198, 0x200, R31 ;  /* 0x00000200c60b7824 */ /* 0x000fe200078e021f */
[----:B------:R-:W-:Y:S01]  /*8310*/  SHF.R.U32.HI R27, RZ, 0x10, R5 ;  /* 0x00000010ff1b7819 */ /* 0x000fe20000011605 */
[--C-:B------:R-:W-:Y:S01]  /*8320*/  IMAD.MOV.U32 R13, RZ, RZ, R7.reuse ;  /* 0x000000ffff0d7224 */ /* 0x100fe200078e0007 */
[--C-:B------:R-:W-:Y:S01]  /*8330*/  SHF.R.U64 R29, R6, 0x10, R7.reuse ;  /* 0x00000010061d7819 */ /* 0x100fe20000001207 */
[----:B------:R-:W-:Y:S01]  /*8340*/  IMAD.MOV.U32 R14, RZ, RZ, R10 ;  /* 0x000000ffff0e7224 */ /* 0x000fe200078e000a */
[----:B------:R-:W-:Y:S01]  /*8350*/  SHF.R.U32.HI R26, RZ, 0x10, R7 ;  /* 0x00000010ff1a7819 */ /* 0x000fe20000011607 */
[----:B------:R-:W-:Y:S01]  /*8360*/  IMAD R11, R11, 0x2, R2 ;  /* 0x000000020b0b7824 */ /* 0x000fe200078e0202 */
[----:B------:R-:W-:Y:S01]  /*8370*/  VIMNMX R20, R20, 0x40, PT ;  /* 0x0000004014147848 */ /* 0x000fe20003fe0100 */
[----:B------:R-:W-:Y:S01]  /*8380*/  BSSY B1, `(.L_x_3874) ;  /* 0x000000f000017945 */ /* 0x000fe20003800000 */
[----:B------:R-:W-:Y:S01]  /*8390*/  IMAD.MOV.U32 R5, RZ, RZ, R8 ;  /* 0x000000ffff057224 */ /* 0x000fe200078e0008 */
[--C-:B------:R-:W-:Y:S01]  /*83a0*/  SHF.R.U64 R6, R8, 0x10, R9.reuse ;  /* 0x0000001008067819 */ /* 0x100fe20000001209 */
[----:B------:R-:W-:Y:S01]  /*83b0*/  IMAD.MOV.U32 R10, RZ, RZ, R9 ;  /* 0x000000ffff0a7224 */ /* 0x000fe200078e0009 */
[----:B------:R-:W-:Y:S01]  /*83c0*/  PRMT R3, R3, 0x5410, R4 ;  /* 0x0000541003037816 */ /* 0x000fe20000000004 */
[C---:B------:R-:W-:Y:S01]  /*83d0*/  VIADD R4, R11.reuse, 0x20400 ;  /* 0x000204000b047836 */ /* 0x040fe20000000000 */
[----:B------:R-:W-:Y:S01]  /*83e0*/  PRMT R8, R0, 0x5410, R27 ;  /* 0x0000541000087816 */ /* 0x000fe2000000001b */
[----:B------:R-:W-:Y:S01]  /*83f0*/  VIADD R0, R11, 0x20440 ;  /* 0x000204400b007836 */ /* 0x000fe20000000000 */
[----:B------:R-:W-:-:S02]  /*8400*/  SHF.R.U32.HI R7, RZ, 0x10, R9 ;  /* 0x00000010ff077819 */ /* 0x000fc40000011609 */
[----:B------:R-:W-:Y:S02]  /*8410*/  PRMT R12, R12, 0x5410, R29 ;  /* 0x000054100c0c7816 */ /* 0x000fe4000000001d */
[----:B------:R-:W-:Y:S02]  /*8420*/  LOP3.LUT P2, RZ, R191, 0x4, RZ, 0xc0, !PT ;  /* 0x00000004bfff7812 */ /* 0x000fe4000784c0ff */
[----:B------:R-:W-:Y:S02]  /*8430*/  ISETP.GE.AND P1, PT, R189, R20, PT ;  /* 0x00000014bd00720c */ /* 0x000fe40003f26270 */
[----:B------:R-:W-:Y:S02]  /*8440*/  PRMT R13, R13, 0x5410, R26 ;  /* 0x000054100d0d7816 */ /* 0x000fe4000000001a */
[----:B------:R-:W-:Y:S01]  /*8450*/  PRMT R14, R14, 0x5410, R21 ;  /* 0x000054100e0e7816 */ /* 0x000fe20000000015 */
[----:B------:R-:W-:Y:S08]  /*8460*/  @!P0 BRA `(.L_x_3875) ;  /* 0x0000012c00b88947 */ /* 0x000ff00003800000 */
.L_x_4083:
[----:B------:R-:W-:Y:S05]  /*8470*/  BSYNC B1 ;  /* 0x0000000000017941 */ /* 0x000fea0003800000 */
.L_x_3874:
[----:B------:R-:W-:Y:S01]  /*8480*/  BSSY B1, `(.L_x_3876) ;  /* 0x0000059000017945 */ /* 0x000fe20003800000 */
[----:B------:R-:W-:Y:S01]  /*8490*/  PRMT R15, R15, 0x5410, R24 ;  /* 0x000054100f0f7816 */ /* 0x000fe20000000018 */
[----:B------:R-:W-:Y:S01]  /*84a0*/  @P2 VIADD R0, R4, 0xffffffc0 ;  /* 0xffffffc004002836 */ /* 0x000fe20000000000 */
[----:B------:R-:W-:Y:S02]  /*84b0*/  PRMT R9, R5, 0x5410, R6 ;  /* 0x0000541005097816 */ /* 0x000fe40000000006 */
[----:B------:R-:W-:Y:S01]  /*84c0*/  PRMT R10, R10, 0x5410, R7 ;  /* 0x000054100a0a7816 */ /* 0x000fe20000000007 */
[----:B------:R-:W-:Y:S06]  /*84d0*/  @P1 BRA `(.L_x_3877) ;  /* 0x00000004004c1947 */ /* 0x000fec0003800000 */
[----:B------:R-:W1:Y:S01]  /*84e0*/  LDC R5, c[0x0][0x3f4] ;  /* 0x0000fd00ff057b82 */ /* 0x000e620000000800 */
[----:B------:R-:W-:Y:S01]  /*84f0*/  BSSY B2, `(.L_x_3878) ;  /* 0x000002a000027945 */ /* 0x000fe20003800000 */
[-C--:B-1----:R-:W-:Y:S02]  /*8500*/  ISETP.GE.AND P0, PT, R186, R5.reuse, PT ;  /* 0x00000005ba00720c */ /* 0x082fe40003f06270 */
[----:B------:R-:W-:-:S11]  /*8510*/  ISETP.GE.AND P1, PT, R194, R5, PT ;  /* 0x00000005c200720c */ /* 0x000fd60003f26270 */
[----:B------:R-:W-:Y:S05]  /*8520*/  @P0 BRA `(.L_x_3879) ;  /* 0x0000000000980947 */ /* 0x000fea0003800000 */
[----:B------:R-:W1:Y:S01]  /*8530*/  LDS.128 R4, [R11+0x20400] ;  /* 0x020400000b047984 */ /* 0x000e620000000c00 */
[----:B------:R-:W-:Y:S01]  /*8540*/  IMAD.U32 R29, R14, 0x10000, RZ ;  /* 0x000100000e1d7824 */ /* 0x000fe200078e00ff */
[C---:B------:R-:W-:Y:S01]  /*8550*/  LOP3.LUT R28, R12.reuse, 0xffff0000, RZ, 0xc0, !PT ;  /* 0xffff00000c1c7812 */ /* 0x040fe200078ec0ff */
[----:B------:R-:W-:Y:S01]  /*8560*/  IMAD.U32 R27, R12, 0x10000, RZ ;  /* 0x000100000c1b7824 */ /* 0x000fe200078e00ff */
[----:B------:R-:W-:Y:S01]  /*8570*/  LOP3.LUT R30, R14, 0xffff0000, RZ, 0xc0, !PT ;  /* 0xffff00000e1e7812 */ /* 0x000fe200078ec0ff */
[C---:B-1----:R-:W-:Y:S01]  /*8580*/  IMAD.U32 R21, R4.reuse, 0x10000, RZ ;  /* 0x0001000004157824 */ /* 0x042fe200078e00ff */
[----:B------:R-:W-:Y:S01]  /*8590*/  LOP3.LUT R4, R4, 0xffff0000, RZ, 0xc0, !PT ;  /* 0xffff000004047812 */ /* 0x000fe200078ec0ff */
[C---:B------:R-:W-:Y:S01]  /*85a0*/  IMAD.U32 R24, R5.reuse, 0x10000, RZ ;  /* 0x0001000005187824 */ /* 0x040fe200078e00ff */
[----:B------:R-:W-:Y:S01]  /*85b0*/  LOP3.LUT R5, R5, 0xffff0000, RZ, 0xc0, !PT ;  /* 0xffff000005057812 */ /* 0x000fe200078ec0ff */
[C---:B0-----:R-:W-:Y:S01]  /*85c0*/  IMAD.U32 R25, R6.reuse, 0x10000, RZ ;  /* 0x0001000006197824 */ /* 0x041fe200078e00ff */
[----:B------:R-:W-:Y:S01]  /*85d0*/  LOP3.LUT R6, R6, 0xffff0000, RZ, 0xc0, !PT ;  /* 0xffff000006067812 */ /* 0x000fe200078ec0ff */
[C---:B------:R-:W-:Y:S01]  /*85e0*/  FMUL.FTZ R32, R4.reuse, R29 ;  /* 0x0000001d04207220 */ /* 0x040fe20000410000 */
[----:B------:R-:W-:Y:S01]  /*85f0*/  FMUL.FTZ R4, R4, R27 ;  /* 0x0000001b04047220 */ /* 0x000fe20000410000 */
[----:B------:R-:W-:-:S02]  /*8600*/  IMAD.U32 R26, R7, 0x10000, RZ ;  /* 0x00010000071a7824 */ /* 0x000fc400078e00ff */
[----:B------:R-:W-:Y:S01]  /*8610*/  FMUL.FTZ R31, R5, R30 ;  /* 0x0000001e051f7220 */ /* 0x000fe20000410000 */
[----:B------:R-:W-:Y:S01]  /*8620*/  FFMA.FTZ R32, R21, R27, -R32 ;  /* 0x0000001b15207223 */ /* 0x000fe20000010820 */
[-C--:B------:R-:W-:Y:S01]  /*8630*/  FMUL.FTZ R33, R5, R28.reuse ;  /* 0x0000001c05217220 */ /* 0x080fe20000410000 */
[----:B------:R-:W-:Y:S01]  /*8640*/  LOP3.LUT R7, R7, 0xffff0000, RZ, 0xc0, !PT ;  /* 0xffff000007077812 */ /* 0x000fe200078ec0ff */
[----:B------:R-:W-:Y:S01]  /*8650*/  FFMA.FTZ R29, R21, R29, R4 ;  /* 0x0000001d151d7223 */ /* 0x000fe20000010004 */
        /* <DEDUP_REMOVED lines=19> */
.L_x_3879:
[----:B------:R-:W-:Y:S05]  /*8790*/  BSYNC B2 ;  /* 0x0000000000027941 */ /* 0x000fea0003800000 */
.L_x_3878:
[----:B------:R-:W-:Y:S05]  /*87a0*/  @P1 BRA `(.L_x_3877) ;  /* 0x0000000000981947 */ /* 0x000fea0003800000 */
[----:B-1----:R-:W1:Y:S01]  /*87b0*/  LDS.128 R4, [R0] ;  /* 0x0000000000047984 */ /* 0x002e620000000c00 */
        /* <DEDUP_REMOVED lines=37> */
.L_x_3877:
[----:B------:R-:W-:Y:S05]  /*8a10*/  BSYNC B1 ;  /* 0x0000000000017941 */ /* 0x000fea0003800000 */
.L_x_3876:
[----:B-12---:R-:W-:-:S05]  /*8a20*/  VIADD R5, R189, 0x20 ;  /* 0x00000020bd057836 */ /* 0x006fca0000000000 */
[----:B------:R-:W-:-:S13]  /*8a30*/  ISETP.GE.AND P0, PT, R5, R20, PT ;  /* 0x000000140500720c */ /* 0x000fda0003f06270 */
[----:B------:R-:W-:Y:S05]  /*8a40*/  @P0 BRA `(.L_x_3880) ;  /* 0x0000001400340947 */ /* 0x000fea0003800000 */
        /* <DEDUP_REMOVED lines=9> */
[----:B------:R-:W-:Y:S02]  /*8ae0*/  LOP3.LUT R29, R12, 0xffff0000, RZ, 0xc0, !PT ;  /* 0xffff00000c1d7812 */ /* 0x000fe400078ec0ff */
[----:B------:R-:W-:Y:S01]  /*8af0*/  LOP3.LUT R30, R15, 0xffff0000, RZ, 0xc0, !PT ;  /* 0xffff00000f1e7812 */ /* 0x000fe200078ec0ff */
[C---:B-1----:R-:W-:Y:S01]  /*8b00*/  IMAD.U32 R20, R4.reuse, 0x10000, RZ ;  /* 0x0001000004147824 */ /* 0x042fe200078e00ff */
[----:B------:R-:W-:Y:S01]  /*8b10*/  LOP3.LUT R4, R4, 0xffff0000, RZ, 0xc0, !PT ;  /* 0xffff000004047812 */ /* 0x000fe200078ec0ff */
[C---:B------:R-:W-:Y:S01]  /*8b20*/  IMAD.U32 R21, R5.reuse, 0x10000, RZ ;  /* 0x0001000005157824 */ /* 0x040fe200078e00ff */
[----:B------:R-:W-:Y:S01]  /*8b30*/  LOP3.LUT R5, R5, 0xffff0000, RZ, 0xc0, !PT ;  /* 0xffff000005057812 */ /* 0x000fe200078ec0ff */
[C---:B------:R-:W-:Y:S01]  /*8b40*/  IMAD.U32 R14, R7.reuse, 0x10000, RZ ;  /* 0x00010000070e7824 */ /* 0x040fe200078e00ff */
[----:B------:R-:W-:Y:S01]  /*8b50*/  LOP3.LUT R7, R7, 0xffff0000, RZ, 0xc0, !PT ;  /* 0xffff000007077812 */ /* 0x000fe200078ec0ff */
[-C--:B0-----:R-:W-:Y:S01]  /*8b60*/  FMUL.FTZ R25, R28, R4.reuse ;  /* 0x000000041c197220 */ /* 0x081fe20000410000 */
        /* <DEDUP_REMOVED lines=25> */
.L_x_3882:
[----:B------:R-:W-:Y:S05]  /*8d00*/  BSYNC B1 ;  /* 0x0000000000017941 */ /* 0x000fea0003800000 */
.L_x_3881:
[----:B------:R-:W-:Y:S05]  /*8d10*/  @P1 BRA `(.L_x_3880) ;  /* 0x0000001000801947 */ /* 0x000fea0003800000 */
[----:B-1----:R-:W1:Y:S01]  /*8d20*/  LDS.128 R4, [R0+0x1000] ;  /* 0x0010000000047984 */ /* 0x002e620000000c00 */
[C---:B------:R-:W-:Y:S01]  /*8d30*/  IMAD.U32 R21, R9.reuse, 0x10000, RZ ;  /* 0x0001000009157824 */ /* 0x040fe200078e00ff */
[----:B------:R-:W-:Y:S01]  /*8d40*/  LOP3.LUT R26, R9, 0xffff0000, RZ, 0xc0, !PT ;  /* 0xffff0000091a7812 */ /* 0x000fe200078ec0ff */
[C---:B------:R-:W-:Y:S01]  /*8d50*/  IMAD.U32 R15, R3.reuse, 0x10000, RZ ;  /* 0x00010000030f7824 */ /* 0x040fe200078e00ff */
[----:B------:R-:W-:Y:S01]  /*8d60*/  LOP3.LUT R24, R3, 0xffff0000, RZ, 0xc0, !PT ;  /* 0xffff000003187812 */ /* 0x000fe200078ec0ff */
[C---:B0-----:R-:W-:Y:S01]  /*8d70*/  IMAD.U32 R25, R10.reuse, 0x10000, RZ ;  /* 0x000100000a197824 */ /* 0x041fe200078e00ff */
[----:B------:R-:W-:Y:S01]  /*8d80*/  LOP3.LUT R27, R10, 0xffff0000, RZ, 0xc0, !PT ;  /* 0xffff00000a1b7812 */ /* 0x000fe200078ec0ff */
[C---:B-1----:R-:W-:Y:S01]  /*8d90*/  IMAD.U32 R11, R4.reuse, 0x10000, RZ ;  /* 0x00010000040b7824 */ /* 0x042fe200078e00ff */
        /* <DEDUP_REMOVED lines=13> */
[----:B------:R-:W-:Y:S01]  /*8e70*/  FFMA.FTZ R5, R24, R12, -R13 ;  /* 0x0000000c18057223 */ /* 0x000fe2000001080d */
[C---:B------:R-:W-:Y:S01]  /*8e80*/  LOP3.LUT R21, R8.reuse, 0xffff0000, RZ, 0xc0, !PT ;  /* 0xffff000008157812 */ /* 0x040fe200078ec0ff */
[----:B------:R-:W-:Y:S02]  /*8e90*/  IMAD.U32 R13, R8, 0x10000, RZ ;  /* 0x00010000080d7824 */ /* 0x000fe400078e00ff */
[----:B------:R-:W-:Y:S01]  /*8ea0*/  FMUL.FTZ R8, R25, R6 ;  /* 0x0000000619087220 */ /* 0x000fe20000410000 */
[-C--:B------:R-:W-:Y:S01]  /*8eb0*/  FMUL.FTZ R14, R27, R7.reuse ;  /* 0x000000071b0e7220 */ /* 0x080fe20000410000 */
[----:B------:R-:W-:Y:S01]  /*8ec0*/  FFMA.FTZ R12, R26, R12, R15 ;  /* 0x0000000c1a0c7223 */ /* 0x000fe2000001000f */
        /* <DEDUP_REMOVED lines=10> */
[----:B------:R3:W-:Y:S01]  /*8f70*/  STS.128 [R0+0x1000], R4 ;  /* 0x0010000400007388 */ /* 0x0007e20000000c00 */
[----:B------:R-:W-:Y:S05]  /*8f80*/  BRA `(.L_x_3880) ;  /* 0x0000000c00e47947 */ /* 0x000fea0003800000 */
.L_x_3870:
[----:B------:R-:W-:-:S03]  /*8f90*/  UMOV UR4, 0xffffffff ;  /* 0xffffffff00047882 */ /* 0x000fc60000000000 */
[----:B------:R-:W-:Y:S05]  /*8fa0*/  BRA.DIV UR4, `(.L_x_3883) ;  /* 0x0000012204fc7947 */ /* 0x000fea000b800000 */
[----:B------:R0:W1:Y:S04]  /*8fb0*/  SHFL.IDX PT, R0, R26, RZ, 0x1c1f ;  /* 0x001c1fff1a007589 */ /* 0x00006800000e0000 */
[----:B------:R0:W2:Y:S04]  /*8fc0*/  SHFL.IDX PT, R3, R25, RZ, 0x1c1f ;  /* 0x001c1fff19037589 */ /* 0x0000a800000e0000 */
[----:B------:R0:W3:Y:S04]  /*8fd0*/  SHFL.IDX PT, R20, R24, RZ, 0x1c1f ;  /* 0x001c1fff18147589 */ /* 0x0000e800000e0000 */
[----:B------:R0:W4:Y:S02]  /*8fe0*/  SHFL.IDX PT, R14, R27, RZ, 0x1c1f ;  /* 0x001c1fff1b0e7589 */ /* 0x00012400000e0000 */
.L_x_4089:
[----:B------:R-:W5:Y:S01]  /*8ff0*/  LDL R6, [R1+0x3c] ;  /* 0x00003c0001067983 */ /* 0x000f620000100800 */
[----:B------:R-:W-:Y:S01]  /*9000*/  ULDC UR4, c[0x0][0x448] ;  /* 0x0001120000047ab9 */ /* 0x000fe20000000800 */
[----:B------:R-:W0:Y:S01]  /*9010*/  LDC R21, c[0x0][0x3f4] ;  /* 0x0000fd00ff157b82 */ /* 0x000e220000000800 */
[----:B------:R-:W-:Y:S01]  /*9020*/  IMAD R155, R155, UR4, RZ ;  /* 0x000000049b9b7c24 */ /* 0x000fe2000f8e02ff */
[----:B------:R-:W-:Y:S01]  /*9030*/  BSSY B1, `(.L_x_3884) ;  /* 0x0000017000017945 */ /* 0x000fe20003800000 */
[----:B------:R-:W-:Y:S02]  /*9040*/  CS2R R8, SRZ ;  /* 0x0000000000087805 */ /* 0x000fe4000001ff00 */
[----:B------:R-:W-:Y:S02]  /*9050*/  CS2R R10, SRZ ;  /* 0x00000000000a7805 */ /* 0x000fe4000001ff00 */
[----:B------:R-:W-:Y:S02]  /*9060*/  ISETP.GE.AND P0, PT, R4, R155, PT ;  /* 0x0000009b0400720c */ /* 0x000fe40003f06270 */
[----:B-----5:R-:W-:-:S04]  /*9070*/  LEA.HI R5, R6, R6, RZ, 0x1 ;  /* 0x0000000606057211 */ /* 0x020fc800078f08ff */
[----:B------:R-:W-:-:S05]  /*9080*/  LOP3.LUT R5, R5, 0xfffffffe, RZ, 0xc0, !PT ;  /* 0xfffffffe05057812 */ /* 0x000fca00078ec0ff */
[----:B0-----:R-:W-:Y:S01]  /*9090*/  IMAD.IADD R27, R6, 0x1, -R5 ;  /* 0x00000001061b7824 */ /* 0x001fe200078e0a05 */
[----:B------:R-:W-:Y:S02]  /*90a0*/  CS2R R4, SRZ ;  /* 0x0000000000047805 */ /* 0x000fe4000001ff00 */
[----:B------:R-:W-:Y:S02]  /*90b0*/  CS2R R6, SRZ ;  /* 0x0000000000067805 */ /* 0x000fe4000001ff00 */
[----:B------:R-:W-:Y:S01]  /*90c0*/  SHF.L.U32 R27, R27, 0x1f, RZ ;  /* 0x0000001f1b1b7819 */ /* 0x000fe200000006ff */
[----:B------:R-:W-:Y:S06]  /*90d0*/  @P0 BRA `(.L_x_3885) ;  /* 0x0000000000300947 */ /* 0x000fec0003800000 */
[----:B------:R-:W-:Y:S01]  /*90e0*/  ULDC UR4, c[0x0][0x3f4] ;  /* 0x0000fd0000047ab9 */ /* 0x000fe20000000800 */
[C---:B------:R-:W-:Y:S01]  /*90f0*/  IMAD.SHL.U32 R15, R16.reuse, 0x2, RZ ;  /* 0x00000002100f7824 */ /* 0x040fe200078e00ff */
[C---:B------:R-:W-:Y:S02]  /*9100*/  ISETP.GE.AND P2, PT, R16.reuse, UR4, PT ;  /* 0x0000000410007c0c */ /* 0x040fe4000bf46270 */
[----:B------:R-:W-:Y:S02]  /*9110*/  SHF.L.U64.HI R5, R16, 0x1, R17 ;  /* 0x0000000110057819 */ /* 0x000fe40000010211 */
[-C--:B--2---:R-:W-:Y:S02]  /*9120*/  IADD3 R12, P0, R3, R15.reuse, RZ ;  /* 0x0000000f030c7210 */ /* 0x084fe40007f1e0ff */
[----:B----4-:R-:W-:-:S03]  /*9130*/  IADD3 R14, P1, R14, R15, RZ ;  /* 0x0000000f0e0e7210 */ /* 0x010fc60007f3e0ff */
[--C-:B-1----:R-:W-:Y:S02]  /*9140*/  IMAD.X R13, R0, 0x1, R5.reuse, P0 ;  /* 0x00000001000d7824 */ /* 0x102fe400000e0605 */
[----:B---3--:R-:W-:Y:S01]  /*9150*/  IMAD.X R15, R20, 0x1, R5, P1 ;  /* 0x00000001140f7824 */ /* 0x008fe200008e0605 */
[----:B------:R-:W-:Y:S01]  /*9160*/  CS2R R4, SRZ ;  /* 0x0000000000047805 */ /* 0x000fe2000001ff00 */
[----:B------:R-:W-:Y:S06]  /*9170*/  @P2 BRA `(.L_x_3885) ;  /* 0x0000000000082947 */ /* 0x000fec0003800000 */
[----:B------:R0:W5:Y:S04]  /*9180*/  LD.E.128 R4, desc[UR42][R12.64] ;  /* 0x0000002a0c047980 */ /* 0x000168000c101d00 */
[----:B------:R0:W5:Y:S02]  /*9190*/  LD.E.128 R8, desc[UR42][R14.64] ;  /* 0x0000002a0e087980 */ /* 0x000164000c101d00 */
.L_x_3885:
[----:B------:R-:W-:Y:S05]  /*91a0*/  BSYNC B1 ;  /* 0x0000000000017941 */ /* 0x000fea0003800000 */
.L_x_3884:
[----:B------:R-:W3:Y:S01]  /*91b0*/  SYNCS.PHASECHK.TRANS64.TRYWAIT P1, [R2+URZ+0x28c00], R27 ;  /* 0x028c001b020075a7 */ /* 0x000ee2000802017f */
[----:B-1----:R-:W-:Y:S01]  /*91c0*/  IMAD R0, R153, -0x40, R155 ;  /* 0xffffffc099007824 */ /* 0x002fe200078e029b */
[----:B-----5:R-:W-:Y:S01]  /*91d0*/  SHF.R.U64 R28, R4, 0x10, R5 ;  /* 0x00000010041c7819 */ /* 0x020fe20000001205 */
[----:B--2---:R-:W-:Y:S01]  /*91e0*/  IMAD.MOV.U32 R3, RZ, RZ, R4 ;  /* 0x000000ffff037224 */ /* 0x004fe200078e0004 */
[----:B------:R-:W-:Y:S01]  /*91f0*/  SHF.R.U64 R29, R8, 0x10, R9 ;  /* 0x00000010081d7819 */ /* 0x000fe20000001209 */
[--C-:B0-----:R-:W-:Y:S01]  /*9200*/  IMAD.MOV.U32 R12, RZ, RZ, R5.reuse ;  /* 0x000000ffff0c7224 */ /* 0x101fe200078e0005 */
[----:B------:R-:W-:Y:S01]  /*9210*/  SHF.R.U32.HI R33, RZ, 0x10, R5 ;  /* 0x00000010ff217819 */ /* 0x000fe20000011605 */
[----:B----4-:R-:W-:Y:S01]  /*9220*/  IMAD.MOV.U32 R14, RZ, RZ, R8 ;  /* 0x000000ffff0e7224 */ /* 0x010fe200078e0008 */
[--C-:B------:R-:W-:Y:S01]  /*9230*/  SHF.R.U64 R31, R6, 0x10, R7.reuse ;  /* 0x00000010061f7819 */ /* 0x100fe20000001207 */
[----:B------:R-:W-:Y:S01]  /*9240*/  IMAD.MOV.U32 R4, RZ, RZ, R6 ;  /* 0x000000ffff047224 */ /* 0x000fe200078e0006 */
[--C-:B------:R-:W-:Y:S01]  /*9250*/  SHF.R.U32.HI R26, RZ, 0x10, R7.reuse ;  /* 0x00000010ff1a7819 */ /* 0x100fe20000011607 */
[----:B------:R-:W-:Y:S01]  /*9260*/  IMAD.MOV.U32 R13, RZ, RZ, R7 ;  /* 0x000000ffff0d7224 */ /* 0x000fe200078e0007 */
[----:B------:R-:W-:Y:S01]  /*9270*/  ISETP.GE.AND P0, PT, R16, R21, PT ;  /* 0x000000151000720c */ /* 0x000fe20003f06270 */
[--C-:B------:R-:W-:Y:S01]  /*9280*/  IMAD.MOV.U32 R15, RZ, RZ, R9.reuse ;  /* 0x000000ffff0f7224 */ /* 0x100fe200078e0009 */
[----:B------:R-:W-:Y:S01]  /*9290*/  VIMNMX R8, R0, 0x40, PT ;  /* 0x0000004000087848 */ /* 0x000fe20003fe0100 */
[----:B------:R-:W-:Y:S01]  /*92a0*/  VIADD R25, R189, 0x20 ;  /* 0x00000020bd197836 */ /* 0x000fe20000000000 */
[----:B------:R-:W-:Y:S01]  /*92b0*/  SHF.R.U32.HI R6, RZ, 0x10, R9 ;  /* 0x00000010ff067819 */ /* 0x000fe20000011609 */
[----:B---3--:R-:W-:Y:S01]  /*92c0*/  IMAD.MOV.U32 R20, RZ, RZ, R10 ;  /* 0x000000ffff147224 */ /* 0x008fe200078e000a */
[--C-:B------:R-:W-:Y:S01]  /*92d0*/  SHF.R.U64 R7, R10, 0x10, R11.reuse ;  /* 0x000000100a077819 */ /* 0x100fe2000000120b */
[--C-:B------:R-:W-:Y:S01]  /*92e0*/  IMAD.MOV.U32 R24, RZ, RZ, R11.reuse ;  /* 0x000000ffff187224 */ /* 0x100fe200078e000b */
[----:B------:R-:W-:Y:S01]  /*92f0*/  SHF.R.U32.HI R5, RZ, 0x10, R11 ;  /* 0x00000010ff057819 */ /* 0x000fe2000001160b */
[----:B------:R-:W-:Y:S01]  /*9300*/  BSSY B1, `(.L_x_3886) ;  /* 0x000000c000017945 */ /* 0x000fe20003800000 */
[----:B------:R-:W-:-:S02]  /*9310*/  PRMT R0, R3, 0x5410, R28 ;  /* 0x0000541003007816 */ /* 0x000fc4000000001c */
[-C--:B------:R-:W-:Y:S02]  /*9320*/  ISETP.GE.OR P2, PT, R189, R8.reuse, P0 ;  /* 0x00000008bd00720c */ /* 0x080fe40000746670 */
[----:B------:R-:W-:Y:S02]  /*9330*/  PRMT R3, R12, 0x5410, R33 ;  /* 0x000054100c037816 */ /* 0x000fe40000000021 */
[----:B------:R-:W-:Y:S02]  /*9340*/  ISETP.GE.OR P0, PT, R25, R8, P0 ;  /* 0x000000081900720c */ /* 0x000fe40000706670 */
[----:B------:R-:W-:Y:S02]  /*9350*/  PRMT R12, R4, 0x5410, R31 ;  /* 0x00005410040c7816 */ /* 0x000fe4000000001f */
[----:B------:R-:W-:Y:S02]  /*9360*/  PRMT R13, R13, 0x5410, R26 ;  /* 0x000054100d0d7816 */ /* 0x000fe4000000001a */
[----:B------:R-:W-:-:S02]  /*9370*/  PRMT R14, R14, 0x5410, R29 ;  /* 0x000054100e0e7816 */ /* 0x000fc4000000001d */
[----:B------:R-:W-:Y:S02]  /*9380*/  PRMT R15, R15, 0x5410, R6 ;  /* 0x000054100f0f7816 */ /* 0x000fe40000000006 */
[----:B------:R-:W-:Y:S02]  /*9390*/  PRMT R20, R20, 0x5410, R7 ;  /* 0x0000541014147816 */ /* 0x000fe40000000007 */
[----:B------:R-:W-:Y:S01]  /*93a0*/  PRMT R24, R24, 0x5410, R5 ;  /* 0x0000541018187816 */ /* 0x000fe20000000005 */
[----:B------:R-:W-:Y:S06]  /*93b0*/  @!P1 BRA `(.L_x_3887) ;  /* 0x0000012000689947 */ /* 0x000fec0003800000 */
.L_x_4090:
[----:B------:R-:W-:Y:S05]  /*93c0*/  BSYNC B1 ;  /* 0x0000000000017941 */ /* 0x000fea0003800000 */
.L_x_3886:
[----:B------:R-:W-:Y:S04]  /*93d0*/  BSSY B1, `(.L_x_3888) ;  /* 0x000005a000017945 */ /* 0x000fe80003800000 */
[----:B------:R-:W-:Y:S05]  /*93e0*/  @P2 BRA `(.L_x_3889) ;  /* 0x0000000400602947 */ /* 0x000fea0003800000 */
[----:B------:R-:W-:Y:S01]  /*93f0*/  IMAD.SHL.U32 R4, R191, 0x40, RZ ;  /* 0x00000040bf047824 */ /* 0x000fe200078e00ff */
[----:B------:R-:W-:Y:S01]  /*9400*/  LOP3.LUT R41, R14, 0xffff0000, RZ, 0xc0, !PT ;  /* 0xffff00000e297812 */ /* 0x000fe200078ec0ff */
[----:B------:R-:W-:Y:S02]  /*9410*/  IMAD.IADD R6, R16, 0x1, R21 ;  /* 0x0000000110067824 */ /* 0x000fe400078e0215 */
[----:B------:R-:W-:Y:S01]  /*9420*/  IMAD.U32 R39, R14, 0x10000, RZ ;  /* 0x000100000e277824 */ /* 0x000fe200078e00ff */
[----:B------:R-:W-:Y:S01]  /*9430*/  LOP3.LUT R7, R4, 0x1c0, RZ, 0xc0, !PT ;  /* 0x000001c004077812 */ /* 0x000fe200078ec0ff */
[----:B------:R-:W-:-:S03]  /*9440*/  IMAD.U32 R37, R0, 0x10000, RZ ;  /* 0x0001000000257824 */ /* 0x000fc600078e00ff */
[----:B------:R-:W-:Y:S02]  /*9450*/  SHF.R.U32.HI R9, RZ, 0x3, R7 ;  /* 0x00000003ff097819 */ /* 0x000fe40000011607 */
[C---:B------:R-:W-:Y:S02]  /*9460*/  LOP3.LUT R6, R7.reuse, 0x38, R6, 0xf8, !PT ;  /* 0x0000003807067812 */ /* 0x040fe400078ef806 */
[----:B------:R-:W-:Y:S02]  /*9470*/  LOP3.LUT R4, R7, 0x38, R16, 0xf8, !PT ;  /* 0x0000003807047812 */ /* 0x000fe400078ef810 */
[-C--:B------:R-:W-:Y:S02]  /*9480*/  LOP3.LUT R7, R6, R9.reuse, RZ, 0x3c, !PT ;  /* 0x0000000906077212 */ /* 0x080fe400078e3cff */
[----:B------:R-:W-:-:S03]  /*9490*/  LOP3.LUT R5, R4, R9, RZ, 0x3c, !PT ;  /* 0x0000000904057212 */ /* 0x000fc600078e3cff */
[C---:B0-----:R-:W-:Y:S02]  /*94a0*/  IMAD R27, R198.reuse, 0x200, R7 ;  /* 0x00000200c61b7824 */ /* 0x041fe400078e0207 */
[----:B------:R-:W-:Y:S02]  /*94b0*/  IMAD R5, R198, 0x200, R5 ;  /* 0x00000200c6057824 */ /* 0x000fe400078e0205 */
[--C-:B------:R-:W-:Y:S02]  /*94c0*/  IMAD R27, R27, 0x2, R2.reuse ;  /* 0x000000021b1b7824 */ /* 0x100fe400078e0202 */
[----:B------:R-:W-:-:S03]  /*94d0*/  IMAD R26, R5, 0x2, R2 ;  /* 0x00000002051a7824 */ /* 0x000fc600078e0202 */
[----:B------:R-:W0:Y:S04]  /*94e0*/  LDS.128 R8, [R27+0x20400] ;  /* 0x020400001b087984 */ /* 0x000e280000000c00 */
[----:B------:R-:W1:Y:S01]  /*94f0*/  LDS.128 R4, [R26+0x20400] ;  /* 0x020400001a047984 */ /* 0x000e620000000c00 */
[C---:B0-----:R-:W-:Y:S01]  /*9500*/  IMAD.U32 R32, R8.reuse, 0x10000, RZ ;  /* 0x0001000008207824 */ /* 0x041fe200078e00ff */
[----:B------:R-:W-:Y:S01]  /*9510*/  LOP3.LUT R8, R8, 0xffff0000, RZ, 0xc0, !PT ;  /* 0xffff000008087812 */ /* 0x000fe200078ec0ff */
[C---:B------:R-:W-:Y:S01]  /*9520*/  IMAD.U32 R34, R10.reuse, 0x10000, RZ ;  /* 0x000100000a227824 */ /* 0x040fe200078e00ff */
[----:B------:R-:W-:Y:S01]  /*9530*/  LOP3.LUT R10, R10, 0xffff0000, RZ, 0xc0, !PT ;  /* 0xffff00000a0a7812 */ /* 0x000fe200078ec0ff */
[----:B-1----:R-:W-:Y:S02]  /*9540*/  IMAD.U32 R28, R4, 0x10000, RZ ;  /* 0x00010000041c7824 */ /* 0x002fe400078e00ff */
[C---:B------:R-:W-:Y:S01]  /*9550*/  FMUL.FTZ R43, R32.reuse, R39 ;  /* 0x00000027202b7220 */ /* 0x040fe20000410000 */
[----:B------:R-:W-:Y:S01]  /*9560*/  FMUL.FTZ R45, R32, R37 ;  /* 0x00000025202d7220 */ /* 0x000fe20000410000 */
[----:B------:R-:W-:Y:S01]  /*9570*/  LOP3.LUT R4, R4, 0xffff0000, RZ, 0xc0, !PT ;  /* 0xffff000004047812 */ /* 0x000fe200078ec0ff */
[----:B------:R-:W-:Y:S01]  /*9580*/  FMUL.FTZ R47, R8, R41 ;  /* 0x00000029082f7220 */ /* 0x000fe20000410000 */
[----:B------:R-:W-:Y:S01]  /*9590*/  FFMA.FTZ R32, R28, R37, -R43 ;  /* 0x000000251c207223 */ /* 0x000fe2000001082b */
[----:B------:R-:W-:Y:S01]  /*95a0*/  LOP3.LUT R37, R0, 0xffff0000, RZ, 0xc0, !PT ;  /* 0xffff000000257812 */ /* 0x000fe200078ec0ff */
[----:B------:R-:W-:-:S02]  /*95b0*/  IMAD.U32 R43, R20, 0x10000, RZ ;  /* 0x00010000142b7824 */ /* 0x000fc400078e00ff */
[----:B------:R-:W-:Y:S01]  /*95c0*/  FFMA.FTZ R36, R28, R39, R45 ;  /* 0x000000271c247223 */ /* 0x000fe2000001002d */
[----:B------:R-:W-:Y:S01]  /*95d0*/  IMAD.U32 R39, R12, 0x10000, RZ ;  /* 0x000100000c277824 */ /* 0x000fe200078e00ff */
[----:B------:R-:W-:Y:S01]  /*95e0*/  LOP3.LUT R45, R20, 0xffff0000, RZ, 0xc0, !PT ;  /* 0xffff0000142d7812 */ /* 0x000fe200078ec0ff */
[-C--:B------:R-:W-:Y:S01]  /*95f0*/  FMUL.FTZ R49, R8, R37.reuse ;  /* 0x0000002508317220 */ /* 0x080fe20000410000 */
[----:B------:R-:W-:Y:S01]  /*9600*/  FFMA.FTZ R47, R4, R37, -R47 ;  /* 0x00000025042f7223 */ /* 0x000fe2000001082f */
[----:B------:R-:W-:Y:S02]  /*9610*/  IMAD.U32 R30, R6, 0x10000, RZ ;  /* 0x00010000061e7824 */ /* 0x000fe400078e00ff */
[C---:B------:R-:W-:Y:S01]  /*9620*/  FMUL.FTZ R37, R34.reuse, R43 ;  /* 0x0000002b22257220 */ /* 0x040fe20000410000 */
[----:B------:R-:W-:Y:S01]  /*9630*/  FMUL.FTZ R34, R34, R39 ;  /* 0x0000002722227220 */ /* 0x000fe20000410000 */
[----:B------:R-:W-:Y:S01]  /*9640*/  LOP3.LUT R6, R6, 0xffff0000, RZ, 0xc0, !PT ;  /* 0xffff000006067812 */ /* 0x000fe200078ec0ff */
[----:B------:R-:W-:Y:S01]  /*9650*/  FFMA.FTZ R49, R4, R41, R49 ;  /* 0x0000002904317223 */ /* 0x000fe20000010031 */
[----:B------:R-:W-:Y:S01]  /*9660*/  FFMA.FTZ R39, R30, R39, -R37 ;  /* 0x000000271e277223 */ /* 0x000fe20000010825 */
[----:B------:R-:W-:Y:S01]  /*9670*/  LOP3.LUT R37, R12, 0xffff0000, RZ, 0xc0, !PT ;  /* 0xffff00000c257812 */ /* 0x000fe200078ec0ff */
[----:B------:R-:W-:-:S02]  /*9680*/  IMAD.U32 R33, R9, 0x10000, RZ ;  /* 0x0001000009217824 */ /* 0x000fc400078e00ff */
[----:B------:R-:W-:Y:S01]  /*9690*/  FMUL.FTZ R41, R10, R45 ;  /* 0x0000002d0a297220 */ /* 0x000fe20000410000 */
[----:B------:R-:W-:Y:S02]  /*96a0*/  IMAD.U32 R28, R15, 0x10000, RZ ;  /* 0x000100000f1c7824 */ /* 0x000fe400078e00ff */
[----:B------:R-:W-:Y:S01]  /*96b0*/  FFMA.FTZ R43, R30, R43, R34 ;  /* 0x0000002b1e2b7223 */ /* 0x000fe20000010022 */
[-C--:B------:R-:W-:Y:S01]  /*96c0*/  FMUL.FTZ R51, R10, R37.reuse ;  /* 0x000000250a337220 */ /* 0x080fe20000410000 */
[----:B------:R-:W-:Y:S02]  /*96d0*/  IMAD.U32 R35, R11, 0x10000, RZ ;  /* 0x000100000b237824 */ /* 0x000fe400078e00ff */
[----:B------:R-:W-:Y:S01]  /*96e0*/  FFMA.FTZ R38, R6, R37, -R41 ;  /* 0x0000002506267223 */ /* 0x000fe20000010829 */
[----:B------:R-:W-:Y:S02]  /*96f0*/  IMAD.U32 R4, R3, 0x10000, RZ ;  /* 0x0001000003047824 */ /* 0x000fe400078e00ff */
[----:B------:R-:W-:Y:S01]  /*9700*/  FMUL.FTZ R30, R33, R28 ;  /* 0x0000001c211e7220 */ /* 0x000fe20000410000 */
[----:B------:R-:W-:-:S02]  /*9710*/  IMAD.U32 R10, R24, 0x10000, RZ ;  /* 0x00010000180a7824 */ /* 0x000fc400078e00ff */
[----:B------:R-:W-:Y:S01]  /*9720*/  FFMA.FTZ R40, R6, R45, R51 ;  /* 0x0000002d06287223 */ /* 0x000fe20000010033 */
[----:B------:R-:W-:Y:S02]  /*9730*/  IMAD.U32 R8, R13, 0x10000, RZ ;  /* 0x000100000d087824 */ /* 0x000fe400078e00ff */
[----:B------:R-:W-:Y:S01]  /*9740*/  FMUL.FTZ R33, R33, R4 ;  /* 0x0000000421217220 */ /* 0x000fe20000410000 */
[----:B------:R-:W-:Y:S02]  /*9750*/  IMAD.U32 R29, R5, 0x10000, RZ ;  /* 0x00010000051d7824 */ /* 0x000fe400078e00ff */
[----:B------:R-:W-:Y:S01]  /*9760*/  FMUL.FTZ R6, R35, R10 ;  /* 0x0000000a23067220 */ /* 0x000fe20000410000 */
[----:B------:R-:W-:Y:S02]  /*9770*/  IMAD.U32 R31, R7, 0x10000, RZ ;  /* 0x00010000071f7824 */ /* 0x000fe400078e00ff */
[----:B------:R-:W-:Y:S01]  /*9780*/  FMUL.FTZ R34, R35, R8 ;  /* 0x0000000823227220 */ /* 0x000fe20000410000 */
[----:B------:R-:W-:Y:S01]  /*9790*/  FFMA.FTZ R33, R29, R28, R33 ;  /* 0x0000001c1d217223 */ /* 0x000fe20000010021 */
[----:B------:R-:W-:Y:S01]  /*97a0*/  LOP3.LUT R9, R9, 0xffff0000, RZ, 0xc0, !PT ;  /* 0xffff000009097812 */ /* 0x000fe200078ec0ff */
[----:B------:R-:W-:Y:S01]  /*97b0*/  FFMA.FTZ R35, R31, R8, -R6 ;  /* 0x000000081f237223 */ /* 0x000fe20000010806 */
[----:B------:R-:W-:Y:S01]  /*97c0*/  LOP3.LUT R11, R11, 0xffff0000, RZ, 0xc0, !PT ;  /* 0xffff00000b0b7812 */ /* 0x000fe200078ec0ff */
[----:B------:R-:W-:Y:S01]  /*97d0*/  FFMA.FTZ R30, R29, R4, -R30 ;  /* 0x000000041d1e7223 */ /* 0x000fe2000001081e */
[----:B------:R-:W-:Y:S01]  /*97e0*/  LOP3.LUT R8, R15, 0xffff0000, RZ, 0xc0, !PT ;  /* 0xffff00000f087812 */ /* 0x000fe200078ec0ff */
[----:B------:R-:W-:Y:S01]  /*97f0*/  FFMA.FTZ R31, R31, R10, R34 ;  /* 0x0000000a1f1f7223 */ /* 0x000fe20000010022 */
[----:B------:R-:W-:-:S02]  /*9800*/  LOP3.LUT R28, R24, 0xffff0000, RZ, 0xc0, !PT ;  /* 0xffff0000181c7812 */ /* 0x000fc400078ec0ff */
[----:B------:R-:W-:Y:S01]  /*9810*/  LOP3.LUT R4, R3, 0xffff0000, RZ, 0xc0, !PT ;  /* 0xffff000003047812 */ /* 0x000fe200078ec0ff */
[----:B------:R-:W-:Y:S01]  /*9820*/  FMUL.FTZ R10, R9, R8 ;  /* 0x00000008090a7220 */ /* 0x000fe20000410000 */
[----:B------:R-:W-:Y:S01]  /*9830*/  LOP3.LUT R6, R13, 0xffff0000, RZ, 0xc0, !PT ;  /* 0xffff00000d067812 */ /* 0x000fe200078ec0ff */
[----:B------:R-:W-:Y:S01]  /*9840*/  FMUL.FTZ R42, R11, R28 ;  /* 0x0000001c0b2a7220 */ /* 0x000fe20000410000 */
[----:B------:R-:W-:Y:S01]  /*9850*/  LOP3.LUT R5, R5, 0xffff0000, RZ, 0xc0, !PT ;  /* 0xffff000005057812 */ /* 0x000fe200078ec0ff */
[----:B------:R-:W-:Y:S01]  /*9860*/  FMUL.FTZ R29, R9, R4 ;  /* 0x00000004091d7220 */ /* 0x000fe20000410000 */
[----:B------:R-:W-:Y:S01]  /*9870*/  LOP3.LUT R7, R7, 0xffff0000, RZ, 0xc0, !PT ;  /* 0xffff000007077812 */ /* 0x000fe200078ec0ff */
[----:B------:R-:W-:Y:S02]  /*9880*/  FMUL.FTZ R11, R11, R6 ;  /* 0x000000060b0b7220 */ /* 0x000fe40000410000 */
        /* <DEDUP_REMOVED lines=9> */
[----:B------:R-:W-:Y:S01]  /*9920*/  F2FP.BF16.F32.PACK_AB R10, R40, R43 ;  /* 0x0000002b280a723e */ /* 0x000fe200000010ff */
[----:B------:R1:W-:Y:S01]  /*9930*/  STS.128 [R26+0x20400], R4 ;  /* 0x020400041a007388 */ /* 0x0003e20000000c00 */
[----:B------:R-:W-:-:S02]  /*9940*/  F2FP.BF16.F32.PACK_AB R9, R34, R33 ;  /* 0x000000212209723e */ /* 0x000fc400000010ff */
[----:B------:R-:W-:-:S05]  /*9950*/  F2FP.BF16.F32.PACK_AB R11, R28, R31 ;  /* 0x0000001f1c0b723e */ /* 0x000fca00000010ff */
[----:B------:R1:W-:Y:S02]  /*9960*/  STS.128 [R27+0x20400], R8 ;  /* 0x020400081b007388 */ /* 0x0003e40000000c00 */
.L_x_3889:
[----:B------:R-:W-:Y:S05]  /*9970*/  BSYNC B1 ;  /* 0x0000000000017941 */ /* 0x000fea0003800000 */
.L_x_3888:
[----:B------:R-:W-:Y:S05]  /*9980*/  @P0 BRA `(.L_x_3880) ;  /* 0x0000000400640947 */ /* 0x000fea0003800000 */
[----:B------:R-:W2:Y:S01]  /*9990*/  LDL R42, [R1+0x4c] ;  /* 0x00004c00012a7983 */ /* 0x000ea20000100800 */
[----:B-1----:R-:W-:Y:S01]  /*99a0*/  IMAD.SHL.U32 R5, R25, 0x40, RZ ;  /* 0x0000004019057824 */ /* 0x002fe200078e00ff */
[----:B------:R-:W-:Y:S01]  /*99b0*/  SHF.R.S32.HI R6, RZ, 0x1f, R25 ;  /* 0x0000001fff067819 */ /* 0x000fe20000011419 */
[----:B------:R-:W-:Y:S01]  /*99c0*/  IMAD.IADD R4, R16, 0x1, R21 ;  /* 0x0000000110047824 */ /* 0x000fe200078e0215 */
[C---:B------:R-:W-:Y:S01]  /*99d0*/  LOP3.LUT R38, R14.reuse, 0xffff0000, RZ, 0xc0, !PT ;  /* 0xffff00000e267812 */ /* 0x040fe200078ec0ff */
[----:B------:R-:W-:Y:S01]  /*99e0*/  IMAD.U32 R35, R14, 0x10000, RZ ;  /* 0x000100000e237824 */ /* 0x000fe200078e00ff */
[----:B------:R-:W-:Y:S01]  /*99f0*/  LEA.HI R6, R6, R25, RZ, 0x3 ;  /* 0x0000001906067211 */ /* 0x000fe200078f18ff */
[C---:B------:R-:W-:Y:S01]  /*9a00*/  IMAD.U32 R33, R0.reuse, 0x10000, RZ ;  /* 0x0001000000217824 */ /* 0x040fe200078e00ff */
[----:B------:R-:W-:Y:S01]  /*9a10*/  LOP3.LUT R5, R5, 0x1c0, RZ, 0xc0, !PT ;  /* 0x000001c005057812 */ /* 0x000fe200078ec0ff */
[----:B------:R-:W-:Y:S01]  /*9a20*/  IMAD.U32 R40, R15, 0x10000, RZ ;  /* 0x000100000f287824 */ /* 0x000fe200078e00ff */
[----:B------:R-:W-:Y:S01]  /*9a30*/  LOP3.LUT R0, R0, 0xffff0000, RZ, 0xc0, !PT ;  /* 0xffff000000007812 */ /* 0x000fe200078ec0ff */
[----:B------:R-:W-:Y:S01]  /*9a40*/  IMAD.SHL.U32 R6, R6, 0x40, RZ ;  /* 0x0000004006067824 */ /* 0x000fe200078e00ff */
[----:B------:R-:W-:Y:S01]  /*9a50*/  LOP3.LUT R4, R5, 0x38, R4, 0xf8, !PT ;  /* 0x0000003805047812 */ /* 0x000fe200078ef804 */
[----:B------:R-:W-:Y:S01]  /*9a60*/  IMAD.U32 R36, R3, 0x10000, RZ ;  /* 0x0001000003247824 */ /* 0x000fe200078e00ff */
[----:B------:R-:W-:Y:S01]  /*9a70*/  SHF.R.U32.HI R5, RZ, 0x3, R5 ;  /* 0x00000003ff057819 */ /* 0x000fe20000011605 */
[----:B------:R-:W-:Y:S01]  /*9a80*/  IMAD.U32 R39, R20, 0x10000, RZ ;  /* 0x0001000014277824 */ /* 0x000fe200078e00ff */
[----:B------:R-:W-:Y:S01]  /*9a90*/  LOP3.LUT R21, R6, 0xfffffe00, RZ, 0xc0, !PT ;  /* 0xfffffe0006157812 */ /* 0x000fe200078ec0ff */
[----:B------:R-:W-:Y:S01]  /*9aa0*/  IMAD.U32 R37, R12, 0x10000, RZ ;  /* 0x000100000c257824 */ /* 0x000fe200078e00ff */
[----:B------:R-:W-:-:S02]  /*9ab0*/  LOP3.LUT R4, R4, R5, RZ, 0x3c, !PT ;  /* 0x0000000504047212 */ /* 0x000fc400078e3cff */
[----:B------:R-:W-:Y:S02]  /*9ac0*/  LOP3.LUT R12, R12, 0xffff0000, RZ, 0xc0, !PT ;  /* 0xffff00000c0c7812 */ /* 0x000fe400078ec0ff */
[----:B------:R-:W-:Y:S01]  /*9ad0*/  LOP3.LUT R20, R20, 0xffff0000, RZ, 0xc0, !PT ;  /* 0xffff000014147812 */ /* 0x000fe200078ec0ff */
[----:B------:R-:W-:Y:S01]  /*9ae0*/  IMAD.IADD R21, R21, 0x1, R4 ;  /* 0x0000000115157824 */ /* 0x000fe200078e0204 */
[----:B------:R-:W-:Y:S02]  /*9af0*/  LOP3.LUT R15, R15, 0xffff0000, RZ, 0xc0, !PT ;  /* 0xffff00000f0f7812 */ /* 0x000fe400078ec0ff */
[----:B------:R-:W-:Y:S01]  /*9b00*/  LOP3.LUT R41, R24, 0xffff0000, RZ, 0xc0, !PT ;  /* 0xffff000018297812 */ /* 0x000fe200078ec0ff */
[----:B------:R-:W-:Y:S01]  /*9b10*/  IMAD R21, R21, 0x2, R2 ;  /* 0x0000000215157824 */ /* 0x000fe200078e0202 */
[----:B------:R-:W-:-:S04]  /*9b20*/  LOP3.LUT R3, R3, 0xffff0000, RZ, 0xc0, !PT ;  /* 0xffff000003037812 */ /* 0x000fc800078ec0ff */
[----:B------:R-:W1:Y:S02]  /*9b30*/  LDS.128 R8, [R21+0x20400] ;  /* 0x0204000015087984 */ /* 0x000e640000000c00 */
[C---:B-1----:R-:W-:Y:S01]  /*9b40*/  IMAD.U32 R29, R8.reuse, 0x10000, RZ ;  /* 0x00010000081d7824 */ /* 0x042fe200078e00ff */
[----:B------:R-:W-:Y:S01]  /*9b50*/  LOP3.LUT R8, R8, 0xffff0000, RZ, 0xc0, !PT ;  /* 0xffff000008087812 */ /* 0x000fe200078ec0ff */
[C---:B------:R-:W-:Y:S01]  /*9b60*/  IMAD.U32 R30, R9.reuse, 0x10000, RZ ;  /* 0x00010000091e7824 */ /* 0x040fe200078e00ff */
[----:B------:R-:W-:Y:S01]  /*9b70*/  LOP3.LUT R9, R9, 0xffff0000, RZ, 0xc0, !PT ;  /* 0xffff000009097812 */ /* 0x000fe200078ec0ff */
[-C--:B------:R-:W-:Y:S01]  /*9b80*/  FMUL.FTZ R34, R35, R29.reuse ;  /* 0x0000001d23227220 */ /* 0x080fe20000410000 */
[----:B------:R-:W-:Y:S01]  /*9b90*/  FMUL.FTZ R14, R33, R29 ;  /* 0x0000001d210e7220 */ /* 0x000fe20000410000 */
[-C--:B------:R-:W-:Y:S01]  /*9ba0*/  FMUL.FTZ R29, R38, R8.reuse ;  /* 0x00000008261d7220 */ /* 0x080fe20000410000 */
[C---:B------:R-:W-:Y:S01]  /*9bb0*/  IMAD.U32 R31, R10.reuse, 0x10000, RZ ;  /* 0x000100000a1f7824 */ /* 0x040fe200078e00ff */
[----:B------:R-:W-:Y:S01]  /*9bc0*/  LOP3.LUT R10, R10, 0xffff0000, RZ, 0xc0, !PT ;  /* 0xffff00000a0a7812 */ /* 0x000fe200078ec0ff */
[C---:B------:R-:W-:Y:S01]  /*9bd0*/  IMAD.U32 R32, R11.reuse, 0x10000, RZ ;  /* 0x000100000b207824 */ /* 0x040fe200078e00ff */
[----:B------:R-:W-:Y:S01]  /*9be0*/  LOP3.LUT R11, R11, 0xffff0000, RZ, 0xc0, !PT ;  /* 0xffff00000b0b7812 */ /* 0x000fe200078ec0ff */
[----:B--2---:R-:W1:Y:S02]  /*9bf0*/  LDS.128 R4, [R42+0x20400] ;  /* 0x020400002a047984 */ /* 0x004e640000000c00 */
[C---:B-1----:R-:W-:Y:S01]  /*9c00*/  IMAD.U32 R25, R4.reuse, 0x10000, RZ ;  /* 0x0001000004197824 */ /* 0x042fe200078e00ff */
[----:B------:R-:W-:Y:S01]  /*9c10*/  LOP3.LUT R4, R4, 0xffff0000, RZ, 0xc0, !PT ;  /* 0xffff000004047812 */ /* 0x000fe200078ec0ff */
[C---:B------:R-:W-:Y:S01]  /*9c20*/  IMAD.U32 R26, R5.reuse, 0x10000, RZ ;  /* 0x00010000051a7824 */ /* 0x040fe200078e00ff */
[----:B------:R-:W-:Y:S01]  /*9c30*/  LOP3.LUT R5, R5, 0xffff0000, RZ, 0xc0, !PT ;  /* 0xffff000005057812 */ /* 0x000fe200078ec0ff */
[-C--:B------:R-:W-:Y:S01]  /*9c40*/  FFMA.FTZ R34, R33, R25.reuse, -R34 ;  /* 0x0000001921227223 */ /* 0x080fe20000010822 */
[----:B------:R-:W-:Y:S01]  /*9c50*/  FFMA.FTZ R14, R35, R25, R14 ;  /* 0x00000019230e7223 */ /* 0x000fe2000001000e */
[----:B------:R-:W-:Y:S01]  /*9c60*/  FMUL.FTZ R25, R0, R8 ;  /* 0x0000000800197220 */ /* 0x000fe20000410000 */
[-C--:B------:R-:W-:Y:S01]  /*9c70*/  FMUL.FTZ R33, R40, R30.reuse ;  /* 0x0000001e28217220 */ /* 0x080fe20000410000 */
[----:B------:R-:W-:Y:S01]  /*9c80*/  FMUL.FTZ R35, R36, R30 ;  /* 0x0000001e24237220 */ /* 0x000fe20000410000 */
[----:B------:R-:W-:Y:S01]  /*9c90*/  FFMA.FTZ R29, R0, R4, -R29 ;  /* 0x00000004001d7223 */ /* 0x000fe2000001081d */
[----:B0-----:R-:W-:-:S02]  /*9ca0*/  IMAD.U32 R27, R6, 0x10000, RZ ;  /* 0x00010000061b7824 */ /* 0x001fc400078e00ff */
[-C--:B------:R-:W-:Y:S01]  /*9cb0*/  FMUL.FTZ R0, R39, R31.reuse ;  /* 0x0000001f27007220 */ /* 0x080fe20000410000 */
[----:B------:R-:W-:Y:S01]  /*9cc0*/  FFMA.FTZ R25, R38, R4, R25 ;  /* 0x0000000426197223 */ /* 0x000fe20000010019 */
[-C--:B------:R-:W-:Y:S01]  /*9cd0*/  FFMA.FTZ R33, R36, R26.reuse, -R33 ;  /* 0x0000001a24217223 */ /* 0x080fe20000010821 */
[----:B------:R-:W-:Y:S01]  /*9ce0*/  FFMA.FTZ R35, R40, R26, R35 ;  /* 0x0000001a28237223 */ /* 0x000fe20000010023 */
[C---:B------:R-:W-:Y:S01]  /*9cf0*/  FMUL.FTZ R4, R37.reuse, R31 ;  /* 0x0000001f25047220 */ /* 0x040fe20000410000 */
[----:B------:R-:W-:Y:S02]  /*9d00*/  IMAD.U32 R26, R24, 0x10000, RZ ;  /* 0x00010000181a7824 */ /* 0x000fe400078e00ff */
[-C--:B------:R-:W-:Y:S01]  /*9d10*/  FFMA.FTZ R8, R37, R27.reuse, -R0 ;  /* 0x0000001b25087223 */ /* 0x080fe20000010800 */
[-C--:B------:R-:W-:Y:S01]  /*9d20*/  FMUL.FTZ R31, R20, R10.reuse ;  /* 0x0000000a141f7220 */ /* 0x080fe20000410000 */
[----:B------:R-:W-:Y:S01]  /*9d30*/  FMUL.FTZ R37, R12, R10 ;  /* 0x0000000a0c257220 */ /* 0x000fe20000410000 */
[----:B------:R-:W-:Y:S01]  /*9d40*/  LOP3.LUT R6, R6, 0xffff0000, RZ, 0xc0, !PT ;  /* 0xffff000006067812 */ /* 0x000fe200078ec0ff */
[----:B------:R-:W-:Y:S01]  /*9d50*/  FFMA.FTZ R10, R39, R27, R4 ;  /* 0x0000001b270a7223 */ /* 0x000fe20000010004 */
[----:B------:R-:W-:-:S02]  /*9d60*/  IMAD.U32 R28, R7, 0x10000, RZ ;  /* 0x00010000071c7824 */ /* 0x000fc400078e00ff */
[----:B------:R-:W-:Y:S01]  /*9d70*/  FMUL.FTZ R27, R26, R32 ;  /* 0x000000201a1b7220 */ /* 0x000fe20000410000 */
[C---:B------:R-:W-:Y:S01]  /*9d80*/  IMAD.U32 R0, R13.reuse, 0x10000, RZ ;  /* 0x000100000d007824 */ /* 0x040fe200078e00ff */
[----:B------:R-:W-:Y:S01]  /*9d90*/  LOP3.LUT R13, R13, 0xffff0000, RZ, 0xc0, !PT ;  /* 0xffff00000d0d7812 */ /* 0x000fe200078ec0ff */
[-C--:B------:R-:W-:Y:S01]  /*9da0*/  FFMA.FTZ R31, R12, R6.reuse, -R31 ;  /* 0x000000060c1f7223 */ /* 0x080fe2000001081f */
[----:B------:R-:W-:Y:S01]  /*9db0*/  LOP3.LUT R7, R7, 0xffff0000, RZ, 0xc0, !PT ;  /* 0xffff000007077812 */ /* 0x000fe200078ec0ff */
[----:B------:R-:W-:Y:S01]  /*9dc0*/  FFMA.FTZ R37, R20, R6, R37 ;  /* 0x0000000614257223 */ /* 0x000fe20000010025 */
        /* <DEDUP_REMOVED lines=21> */
.L_x_3880:
[----:B------:R-:W-:Y:S05]  /*9f20*/  BSYNC B0 ;  /* 0x0000000000007941 */ /* 0x000fea0003800000 */
.L_x_3869:
[----:B------:R-:W-:Y:S01]  /*9f30*/  @!PT LDS RZ, [RZ] ;  /* 0x00000000fffff984 */ /* 0x000fe20000000800 */
[----:B------:R-:W-:Y:S01]  /*9f40*/  @!PT LDS RZ, [RZ] ;  /* 0x00000000fffff984 */ /* 0x000fe20000000800 */
[----:B------:R-:W-:Y:S01]  /*9f50*/  @!PT LDS RZ, [RZ] ;  /* 0x00000000fffff984 */ /* 0x000fe20000000800 */
[----:B------:R-:W-:Y:S01]  /*9f60*/  @!PT LDS RZ, [RZ] ;  /* 0x00000000fffff984 */ /* 0x000fe20000000800 */
[----:B------:R4:W-:Y:S06]  /*9f70*/  MEMBAR.ALL.CTA ;  /* 0x0000000000007992 */ /* 0x0009ec0000008000 */
[----:B----4-:R-:W4:Y:S01]  /*9f80*/  FENCE.VIEW.ASYNC.S ;  /* 0x00000000000073c6 */ /* 0x010f220000000000 */
[----:B------:R-:W-:Y:S05]  /*9f90*/  WARPSYNC.ALL ;  /* 0x0000000000007948 */ /* 0x000fea0003800000 */
[----:B----4-:R-:W-:Y:S06]  /*9fa0*/  BAR.SYNC.DEFER_BLOCKING 0xd, 0x80 ;  /* 0x0342000000007b1d */ /* 0x010fec0000010000 */
.L_x_3866:
[----:B---3--:R-:W-:-:S05]  /*9fb0*/  IMAD.U32 R0, RZ, RZ, UR37 ;  /* 0x00000025ff007e24 */ /* 0x008fca000f8e00ff */
[----:B------:R-:W-:-:S13]  /*9fc0*/  ISETP.NE.AND P0, PT, R0, 0x3, PT ;  /* 0x000000030000780c */ /* 0x000fda0003f05270 */
[----:B------:R-:W-:Y:S05]  /*9fd0*/  @!P0 BRA `(.L_x_3890) ;  /* 0x0000000000048947 */ /* 0x000fea0003800000 */
[----:B------:R-:W-:Y:S01]  /*9fe0*/  BPT.TRAP 0x1 ;  /* 0x000000040000795c */ /* 0x000fe20000300000 */
.L_x_3890:
[----:B------:R-:W-:Y:S01]  /*9ff0*/  IMAD R12, R19, 0x8, R2 ;  /* 0x00000008130c7824 */ /* 0x000fe200078e0202 */
[----:B------:R-:W-:-:S04]  /*a000*/  SHF.L.U32 R13, R185, 0x1f, RZ ;  /* 0x0000001fb90d7819 */ /* 0x000fc800000006ff */
[----:B------:R3:W4:Y:S01]  /*a010*/  SYNCS.PHASECHK.TRANS64.TRYWAIT P1, [R12+URZ+0x28c30], R13 ;  /* 0x028c300d0c0075a7 */ /* 0x000722000802017f */
[----:B------:R-:W-:Y:S05]  /*a020*/  @!P0 BRA `(.L_x_3891) ;  /* 0x0000000000048947 */ /* 0x000fea0003800000 */
[----:B------:R-:W-:Y:S01]  /*a030*/  BPT.TRAP 0x1 ;  /* 0x000000040000795c */ /* 0x000fe20000300000 */
.L_x_3891:
[C---:B------:R-:W-:Y:S02]  /*a040*/  VIADD R0, R2.reuse, 0x22400 ;  /* 0x0002240002007836 */ /* 0x040fe40000000000 */
[----:B01----:R-:W-:-:S03]  /*a050*/  VIADD R3, R2, 0x20400 ;  /* 0x0002040002037836 */ /* 0x003fc60000000000 */
[----:B------:R-:W-:Y:S02]  /*a060*/  SHF.R.U32.HI R0, RZ, 0x4, R0 ;  /* 0x00000004ff007819 */ /* 0x000fe40000011600 */
[----:B------:R-:W-:Y:S02]  /*a070*/  SHF.R.U32.HI R3, RZ, 0x4, R3 ;  /* 0x00000004ff037819 */ /* 0x000fe40000011603 */
[----:B------:R-:W-:Y:S02]  /*a080*/  LOP3.LUT R0, R0, 0x3fff, RZ, 0xc0, !PT ;  /* 0x00003fff00007812 */ /* 0x000fe400078ec0ff */
[----:B------:R-:W-:Y:S02]  /*a090*/  LOP3.LUT R3, R3, 0x3fff, RZ, 0xc0, !PT ;  /* 0x00003fff03037812 */ /* 0x000fe400078ec0ff */
[----:B------:R-:W-:Y:S01]  /*a0a0*/  LOP3.LUT R0, R0, 0x10000, RZ, 0xfc, !PT ;  /* 0x0001000000007812 */ /* 0x000fe200078efcff */
[----:B----4-:R-:W-:Y:S06]  /*a0b0*/  @P1 BRA `(.L_x_3892) ;  /* 0x0000000000081947 */ /* 0x010fec0003800000 */
[----:B------:R-:W0:Y:S02]  /*a0c0*/  SYNCS.PHASECHK.TRANS64.TRYWAIT P1, [R12+URZ+0x28c30], R13 ;  /* 0x028c300d0c0075a7 */ /* 0x000e24000802017f */
[----:B0-----:R-:W-:Y:S05]  /*a0d0*/  @!P1 BRA `(.L_x_3893) ;  /* 0x0000011400349947 */ /* 0x001fea0003800000 */
.L_x_3892:
[----:B--2---:R-:W-:Y:S01]  /*a0e0*/  IMAD R10, R19, 0x200, R0 ;  /* 0x00000200130a7824 */ /* 0x004fe200078e0200 */
[----:B------:R-:W-:Y:S01]  /*a0f0*/  LOP3.LUT R4, R3, 0x10000, RZ, 0xfc, !PT ;  /* 0x0001000003047812 */ /* 0x000fe200078efcff */
[----:B------:R-:W-:Y:S01]  /*a100*/  IMAD.MOV.U32 R5, RZ, RZ, 0x40000040 ;  /* 0x40000040ff057424 */ /* 0x000fe200078e00ff */
[----:B------:R-:W-:Y:S05]  /*a110*/  WARPSYNC.ALL ;  /* 0x0000000000007948 */ /* 0x000fea0003800000 */
[----:B------:R-:W-:Y:S01]  /*a120*/  IMAD.MOV.U32 R11, RZ, RZ, 0x40000040 ;  /* 0x40000040ff0b7424 */ /* 0x000fe200078e00ff */
[C---:B------:R-:W-:Y:S01]  /*a130*/  R2UR UR4, R4.reuse ;  /* 0x00000000040472ca */ /* 0x040fe200000e0000 */
[----:B------:R-:W-:Y:S01]  /*a140*/  WARPGROUP.ARRIVE ;  /* 0x00000000000079c5 */ /* 0x000fe20000000000 */
[----:B------:R-:W-:Y:S01]  /*a150*/  R2UR UR5, R5 ;  /* 0x00000000050572ca */ /* 0x000fe200000e0000 */
[----:B------:R-:W-:Y:S01]  /*a160*/  VIADD R8, R4, 0x2 ;  /* 0x0000000204087836 */ /* 0x000fe20000000000 */
[C---:B------:R-:W-:Y:S01]  /*a170*/  R2UR UR6, R10.reuse ;  /* 0x000000000a0672ca */ /* 0x040fe200000e0000 */
[----:B------:R-:W-:Y:S01]  /*a180*/  VIADD R6, R10, 0x2 ;  /* 0x000000020a067836 */ /* 0x000fe20000000000 */
[----:B------:R-:W-:Y:S01]  /*a190*/  R2UR UR7, R11 ;  /* 0x000000000b0772ca */ /* 0x000fe200000e0000 */
[----:B------:R-:W-:-:S02]  /*a1a0*/  IMAD.MOV.U32 R9, RZ, RZ, 0x40000040 ;  /* 0x40000040ff097424 */ /* 0x000fc400078e00ff */
[----:B------:R-:W-:Y:S02]  /*a1b0*/  IMAD.MOV.U32 R7, RZ, RZ, 0x40000040 ;  /* 0x40000040ff077424 */ /* 0x000fe400078e00ff */
[C---:B------:R-:W-:Y:S02]  /*a1c0*/  VIADD R14, R10.reuse, 0x4 ;  /* 0x000000040a0e7836 */ /* 0x040fe40000000000 */
[----:B------:R-:W-:Y:S02]  /*a1d0*/  IMAD.MOV.U32 R15, RZ, RZ, 0x40000040 ;  /* 0x40000040ff0f7424 */ /* 0x000fe400078e00ff */
[----:B------:R-:W-:Y:S02]  /*a1e0*/  VIADD R10, R10, 0x6 ;  /* 0x000000060a0a7836 */ /* 0x000fe40000000000 */
[----:B------:R-:W-:Y:S02]  /*a1f0*/  IMAD.MOV.U32 R5, RZ, RZ, 0x40000040 ;  /* 0x40000040ff057424 */ /* 0x000fe400078e00ff */
[----:B------:R-:W-:Y:S01]  /*a200*/  HGMMA.64x64x16.F32.BF16 R24, gdesc[UR4], RZ, !UPT, gsb0 ;  /* 0x00e00000041879f0 */ /* 0x000fe2000c0018ff */
[----:B------:R-:W-:Y:S01]  /*a210*/  R2UR UR4, R8 ;  /* 0x00000000080472ca */ /* 0x000fe200000e0000 */
[----:B------:R-:W-:Y:S01]  /*a220*/  IMAD.MOV.U32 R11, RZ, RZ, 0x40000040 ;  /* 0x40000040ff0b7424 */ /* 0x000fe200078e00ff */
[----:B------:R-:W-:-:S02]  /*a230*/  R2UR UR5, R9 ;  /* 0x00000000090572ca */ /* 0x000fc400000e0000 */
[----:B------:R-:W-:Y:S01]  /*a240*/  R2UR UR6, R6 ;  /* 0x00000000060672ca */ /* 0x000fe200000e0000 */
[C---:B------:R-:W-:Y:S01]  /*a250*/  VIADD R6, R4.reuse, 0x4 ;  /* 0x0000000404067836 */ /* 0x040fe20000000000 */
[----:B------:R-:W-:Y:S01]  /*a260*/  R2UR UR7, R7 ;  /* 0x00000000070772ca */ /* 0x000fe200000e0000 */
[----:B------:R-:W-:Y:S02]  /*a270*/  IMAD.MOV.U32 R7, RZ, RZ, 0x40000040 ;  /* 0x40000040ff077424 */ /* 0x000fe400078e00ff */
[----:B------:R-:W-:Y:S01]  /*a280*/  VIADD R4, R4, 0x6 ;  /* 0x0000000604047836 */ /* 0x000fe20000000000 */
[----:B------:R-:W-:Y:S02]  /*a290*/  WARPGROUP.DEPBAR.LE gsb0, 0x0 ;  /* 0x00008000000079c5 */ /* 0x000fe40000010000 */
[----:B------:R-:W-:-:S07]  /*a2a0*/  WARPGROUP.ARRIVE ;  /* 0x00000000000079c5 */ /* 0x000fce0000000000 */
[----:B------:R-:W-:Y:S01]  /*a2b0*/  HGMMA.64x64x16.F32.BF16 R24, gdesc[UR4], R24, gsb0 ;  /* 0x00e00000041879f0 */ /* 0x000fe20008001818 */
[----:B------:R-:W-:Y:S02]  /*a2c0*/  R2UR UR4, R6 ;  /* 0x00000000060472ca */ /* 0x000fe400000e0000 */
[----:B------:R-:W-:Y:S02]  /*a2d0*/  R2UR UR5, R7 ;  /* 0x00000000070572ca */ /* 0x000fe400000e0000 */
[----:B------:R-:W-:Y:S02]  /*a2e0*/  R2UR UR6, R14 ;  /* 0x000000000e0672ca */ /* 0x000fe400000e0000 */
[----:B------:R-:W-:Y:S01]  /*a2f0*/  R2UR UR7, R15 ;  /* 0x000000000f0772ca */ /* 0x000fe200000e0000 */
[----:B------:R-:W-:Y:S02]  /*a300*/  WARPGROUP.DEPBAR.LE gsb0, 0x0 ;  /* 0x00008000000079c5 */ /* 0x000fe40000010000 */
[----:B------:R-:W-:-:S10]  /*a310*/  WARPGROUP.ARRIVE ;  /* 0x00000000000079c5 */ /* 0x000fd40000000000 */
[----:B------:R-:W-:Y:S01]  /*a320*/  HGMMA.64x64x16.F32.BF16 R24, gdesc[UR4], R24, gsb0 ;  /* 0x00e00000041879f0 */ /* 0x000fe20008001818 */
[----:B------:R-:W-:Y:S02]  /*a330*/  R2UR UR4, R4 ;  /* 0x00000000040472ca */ /* 0x000fe400000e0000 */
[----:B------:R-:W-:Y:S02]  /*a340*/  R2UR UR5, R5 ;  /* 0x00000000050572ca */ /* 0x000fe400000e0000 */
[----:B------:R-:W-:Y:S02]  /*a350*/  R2UR UR6, R10 ;  /* 0x000000000a0672ca */ /* 0x000fe400000e0000 */
[----:B------:R-:W-:Y:S01]  /*a360*/  R2UR UR7, R11 ;  /* 0x000000000b0772ca */ /* 0x000fe200000e0000 */
[----:B------:R-:W-:Y:S02]  /*a370*/  WARPGROUP.DEPBAR.LE gsb0, 0x0 ;  /* 0x00008000000079c5 */ /* 0x000fe40000010000 */
[----:B------:R-:W-:-:S10]  /*a380*/  WARPGROUP.ARRIVE ;  /* 0x00000000000079c5 */ /* 0x000fd40000000000 */
[----:B------:R-:W-:Y:S03]  /*a390*/  HGMMA.64x64x16.F32.BF16 R24, gdesc[UR4], R24, gsb0 ;  /* 0x00e00000041879f0 */ /* 0x000fe60008001818 */
[----:B------:R-:W-:Y:S02]  /*a3a0*/  WARPGROUP.DEPBAR.LE gsb0, 0x0 ;  /* 0x00008000000079c5 */ /* 0x000fe40000010000 */
[----:B------:R-:W-:Y:S05]  /*a3b0*/  @!P0 BRA `(.L_x_3894) ;  /* 0x0000000000048947 */ /* 0x000fea0003800000 */
[----:B------:R-:W-:Y:S01]  /*a3c0*/  BPT.TRAP 0x1 ;  /* 0x000000040000795c */ /* 0x000fe20000300000 */
.L_x_3894:
[----:B------:R-:W2:Y:S01]  /*a3d0*/  LDL R58, [R1+0x48] ;  /* 0x00004800013a7983 */ /* 0x000ea20000100800 */
        /* <DEDUP_REMOVED lines=9> */
[----:B------:R-:W-:-:S02]  /*a470*/  IMAD R36, R171, -0x40, R152 ;  /* 0xffffffc0ab247824 */ /* 0x000fc400078e0298 */
        /* <DEDUP_REMOVED lines=28> */
[----:B------:R-:W-:-:S02]  /*a640*/  IMAD.U32 R168, RZ, RZ, UR5 ;  /* 0x00000005ffa87e24 */ /* 0x000fc4000f8e00ff */
[----:B------:R-:W3:Y:S08]  /*a650*/  MUFU.TANH R28, R28 ;  /* 0x0000001c001c7308 */ /* 0x000ef00000002400 */
[----:B------:R-:W3:Y:S08]  /*a660*/  MUFU.TANH R11, R11 ;  /* 0x0000000b000b7308 */ /* 0x000ef00000002400 */
[----:B------:R-:W3:Y:S08]  /*a670*/  MUFU.TANH R30, R30 ;  /* 0x0000001e001e7308 */ /* 0x000ef00000002400 */
[----:B------:R4:W-:Y:S08]  /*a680*/  MUFU.TANH R57, R41 ;  /* 0x0000002900397308 */ /* 0x0009f00000002400 */
[----:B------:R-:W3:Y:S08]  /*a690*/  MUFU.TANH R10, R10 ;  /* 0x0000000a000a7308 */ /* 0x000ef00000002400 */
        /* <DEDUP_REMOVED lines=8> */
[----:B------:R3:W-:Y:S08]  /*a720*/  MUFU.TANH R61, R45 ;  /* 0x0000002d003d7308 */ /* 0x0007f00000002400 */
[----:B------:R-:W3:Y:S08]  /*a730*/  MUFU.TANH R29, R29 ;  /* 0x0000001d001d7308 */ /* 0x000ef00000002400 */
[----:B------:R3:W-:Y:S08]  /*a740*/  MUFU.TANH R65, R49 ;  /* 0x0000003100417308 */ /* 0x0007f00000002400 */
[----:B------:R-:W3:Y:S08]  /*a750*/  MUFU.TANH R35, R35 ;  /* 0x0000002300237308 */ /* 0x000ef00000002400 */
[----:B------:R-:W3:Y:S08]  /*a760*/  MUFU.TANH R48, R48 ;  /* 0x0000003000307308 */ /* 0x000ef00000002400 */
[----:B------:R3:W-:Y:S08]  /*a770*/  MUFU.TANH R67, R53 ;  /* 0x0000003500437308 */ /* 0x0007f00000002400 */
[----:B------:R-:W3:Y:S08]  /*a780*/  MUFU.TANH R31, R31 ;  /* 0x0000001f001f7308 */ /* 0x000ef00000002400 */
[----:B------:R-:W3:Y:S08]  /*a790*/  MUFU.TANH R33, R33 ;  /* 0x0000002100217308 */ /* 0x000ef00000002400 */
[----:B------:R-:W3:Y:S08]  /*a7a0*/  MUFU.TANH R52, R52 ;  /* 0x0000003400347308 */ /* 0x000ef00000002400 */
[----:B------:R-:W-:Y:S08]  /*a7b0*/  MUFU.TANH R46, R46 ;  /* 0x0000002e002e7308 */ /* 0x000ff00000002400 */
[----:B------:R-:W-:Y:S08]  /*a7c0*/  MUFU.TANH R50, R50 ;  /* 0x0000003200327308 */ /* 0x000ff00000002400 */
[----:B------:R-:W3:Y:S01]  /*a7d0*/  MUFU.TANH R54, R54 ;  /* 0x0000003600367308 */ /* 0x000ee20000002400 */
[----:B--2---:R-:W-:-:S04]  /*a7e0*/  IADD3 R36, -R58, 0x40, R36 ;  /* 0x000000403a247810 */ /* 0x004fc80007ffe124 */
[C---:B------:R-:W-:Y:S02]  /*a7f0*/  ISETP.GT.AND P5, PT, R36.reuse, RZ, PT ;  /* 0x000000ff2400720c */ /* 0x040fe40003fa4270 */
[C---:B------:R-:W-:Y:S02]  /*a800*/  ISETP.GT.AND P4, PT, R36.reuse, 0x1, PT ;  /* 0x000000012400780c */ /* 0x040fe40003f84270 */
[----:B------:R-:W-:Y:S02]  /*a810*/  ISETP.GT.AND P3, PT, R36, 0x8, PT ;  /* 0x000000082400780c */ /* 0x000fe40003f64270 */
[----:B-1----:R-:W-:Y:S02]  /*a820*/  FSEL R26, R3, -INF , P5 ;  /* 0xff800000031a7808 */ /* 0x002fe40002800000 */
[----:B----4-:R-:W-:Y:S02]  /*a830*/  FSEL R41, R14, -INF , P4 ;  /* 0xff8000000e297808 */ /* 0x010fe40002000000 */
[----:B------:R-:W-:-:S02]  /*a840*/  ISETP.GT.AND P2, PT, R36, 0x9, PT ;  /* 0x000000092400780c */ /* 0x000fc40003f44270 */
[----:B0-----:R-:W-:Y:S02]  /*a850*/  FSEL R3, R21, -INF , P3 ;  /* 0xff80000015037808 */ /* 0x001fe40001800000 */
[----:B------:R-:W-:Y:S02]  /*a860*/  FMNMX.FTZ R14, R26, R41, !PT ;  /* 0x000000291a0e7209 */ /* 0x000fe40007810000 */
[----:B------:R-:W-:Y:S02]  /*a870*/  ISETP.GT.AND P1, PT, R36, 0x10, PT ;  /* 0x000000102400780c */ /* 0x000fe40003f24270 */
[----:B---3--:R-:W-:Y:S02]  /*a880*/  FSEL R37, R24, -INF , P2 ;  /* 0xff80000018257808 */ /* 0x008fe40001000000 */
[----:B------:R-:W-:Y:S02]  /*a890*/  FMNMX.FTZ R14, R3, R14, !PT ;  /* 0x0000000e030e7209 */ /* 0x000fe40007810000 */
[----:B------:R-:W-:-:S02]  /*a8a0*/  ISETP.GT.AND P6, PT, R36, 0x11, PT ;  /* 0x000000112400780c */ /* 0x000fc40003fc4270 */
[----:B------:R-:W-:Y:S02]  /*a8b0*/  FSEL R39, R28, -INF , P1 ;  /* 0xff8000001c277808 */ /* 0x000fe40000800000 */
[----:B------:R-:W-:Y:S02]  /*a8c0*/  FMNMX.FTZ R14, R37, R14, !PT ;  /* 0x0000000e250e7209 */ /* 0x000fe40007810000 */
[----:B------:R-:W-:Y:S02]  /*a8d0*/  FSEL R11, R11, -INF , P5 ;  /* 0xff8000000b0b7808 */ /* 0x000fe40002800000 */
[----:B------:R-:W-:Y:S02]  /*a8e0*/  ISETP.GT.AND P5, PT, R36, 0x18, PT ;  /* 0x000000182400780c */ /* 0x000fe40003fa4270 */
[----:B------:R-:W-:Y:S02]  /*a8f0*/  FSEL R43, R30, -INF , P6 ;  /* 0xff8000001e2b7808 */ /* 0x000fe40003000000 */
[----:B------:R-:W-:-:S02]  /*a900*/  FMNMX.FTZ R14, R39, R14, !PT ;  /* 0x0000000e270e7209 */ /* 0x000fc40007810000 */
[----:B------:R-:W-:Y:S02]  /*a910*/  FSEL R10, R10, -INF , P4 ;  /* 0xff8000000a0a7808 */ /* 0x000fe40002000000 */
[----:B------:R-:W-:Y:S02]  /*a920*/  ISETP.GT.AND P4, PT, R36, 0x19, PT ;  /* 0x000000192400780c */ /* 0x000fe40003f84270 */
[----:B------:R-:W-:Y:S02]  /*a930*/  FSEL R45, R34, -INF , P5 ;  /* 0xff800000222d7808 */ /* 0x000fe40002800000 */
[----:B------:R-:W-:Y:S02]  /*a940*/  FMNMX.FTZ R14, R43, R14, !PT ;  /* 0x0000000e2b0e7209 */ /* 0x000fe40007810000 */
[----:B------:R-:W-:Y:S02]  /*a950*/  FSEL R15, R15, -INF , P3 ;  /* 0xff8000000f0f7808 */ /* 0x000fe40001800000 */
        /* <DEDUP_REMOVED lines=8> */
[C---:B------:R-:W-:Y:S02]  /*a9e0*/  ISETP.GT.AND P1, PT, R36.reuse, 0x28, PT ;  /* 0x000000282400780c */ /* 0x040fe40003f24270 */
        /* <DEDUP_REMOVED lines=23> */
[----:B------:R-:W-:Y:S02]  /*ab60*/  FMNMX.FTZ R14, R69, R14, !PT ;  /* 0x0000000e450e7209 */ /* 0x000fe40007810000 */
[----:B------:R-:W-:Y:S02]  /*ab70*/  FMNMX.FTZ R20, R11, R10, !PT ;  /* 0x0000000a0b147209 */ /* 0x000fe40007810000 */
[----:B------:R-:W-:Y:S02]  /*ab80*/  FMNMX.FTZ R24, R67, R14, !PT ;  /* 0x0000000e43187209 */ /* 0x000fe40007810000 */
[----:B------:R-:W-:Y:S01]  /*ab90*/  FMNMX.FTZ R20, R15, R20, !PT ;  /* 0x000000140f147209 */ /* 0x000fe20007810000 */
[----:B------:R0:W1:Y:S01]  /*aba0*/  MUFU.TANH R14, R47 ;  /* 0x0000002f000e7308 */ /* 0x0000620000002400 */
[----:B------:R-:W-:Y:S01]  /*abb0*/  FSEL R73, R54, -INF , P3 ;  /* 0xff80000036497808 */ /* 0x000fe20001800000 */
[----:B------:R-:W2:Y:S01]  /*abc0*/  SHFL.BFLY PT, R71, R24, 0x2, 0x1f ;  /* 0x0c401f0018477f89 */ /* 0x000ea200000e0000 */
[----:B------:R-:W-:-:S04]  /*abd0*/  FMNMX.FTZ R20, R21, R20, !PT ;  /* 0x0000001415147209 */ /* 0x000fc80007810000 */
[----:B------:R-:W-:Y:S02]  /*abe0*/  FMNMX.FTZ R20, R25, R20, !PT ;  /* 0x0000001419147209 */ /* 0x000fe40007810000 */
[----:B0-----:R-:W-:Y:S02]  /*abf0*/  FSEL R47, R46, -INF , P1 ;  /* 0xff8000002e2f7808 */ /* 0x001fe40000800000 */
[----:B------:R-:W-:-:S04]  /*ac00*/  FMNMX.FTZ R20, R27, R20, !PT ;  /* 0x000000141b147209 */ /* 0x000fc80007810000 */
[----:B------:R-:W-:-:S04]  /*ac10*/  FMNMX.FTZ R20, R29, R20, !PT ;  /* 0x000000141d147209 */ /* 0x000fc80007810000 */
[----:B------:R-:W-:-:S04]  /*ac20*/  FMNMX.FTZ R20, R35, R20, !PT ;  /* 0x0000001423147209 */ /* 0x000fc80007810000 */
[----:B------:R-:W-:Y:S02]  /*ac30*/  FMNMX.FTZ R20, R31, R20, !PT ;  /* 0x000000141f147209 */ /* 0x000fe40007810000 */
[----:B--2---:R-:W-:Y:S02]  /*ac40*/  FMNMX.FTZ R71, R24, R71, !PT ;  /* 0x0000004718477209 */ /* 0x004fe40007810000 */
[----:B------:R1:W0:Y:S01]  /*ac50*/  MUFU.TANH R24, R51 ;  /* 0x0000003300187308 */ /* 0x0002220000002400 */
[----:B------:R-:W-:Y:S02]  /*ac60*/  FMNMX.FTZ R30, R33, R20, !PT ;  /* 0x00000014211e7209 */ /* 0x000fe40007810000 */
[----:B------:R-:W2:Y:S02]  /*ac70*/  SHFL.BFLY PT, R28, R71, 0x1, 0x1f ;  /* 0x0c201f00471c7f89 */ /* 0x000ea400000e0000 */
[----:B------:R-:W-:Y:S02]  /*ac80*/  FMNMX.FTZ R30, R47, R30, !PT ;  /* 0x0000001e2f1e7209 */ /* 0x000fe40007810000 */
[----:B-1----:R-:W-:-:S04]  /*ac90*/  FSEL R51, R14, -INF , P6 ;  /* 0xff8000000e337808 */ /* 0x002fc80003000000 */
[----:B------:R-:W-:Y:S02]  /*aca0*/  FMNMX.FTZ R30, R51, R30, !PT ;  /* 0x0000001e331e7209 */ /* 0x000fe40007810000 */
[----:B--2---:R-:W-:Y:S01]  /*acb0*/  FMNMX.FTZ R169, R71, R28, !PT ;  /* 0x0000001c47a97209 */ /* 0x004fe20007810000 */
[----:B------:R-:W-:Y:S01]  /*acc0*/  FMUL.FTZ R28, R55, UR4 ;  /* 0x00000004371c7c20 */ /* 0x000fe20008410000 */
[----:B------:R-:W-:Y:S02]  /*acd0*/  FSEL R71, R50, -INF , P5 ;  /* 0xff80000032477808 */ /* 0x000fe40002800000 */
[----:B0-----:R-:W-:Y:S01]  /*ace0*/  FSEL R55, R24, -INF , P4 ;  /* 0xff80000018377808 */ /* 0x001fe20002000000 */
[----:B------:R-:W-:Y:S01]  /*acf0*/  FMUL.FTZ R32, R169, R168 ;  /* 0x000000a8a9207220 */ /* 0x000fe20000410000 */
[----:B------:R-:W-:Y:S01]  /*ad00*/  FMNMX.FTZ R30, R71, R30, !PT ;  /* 0x0000001e471e7209 */ /* 0x000fe20007810000 */
[----:B------:R-:W0:Y:S01]  /*ad10*/  MUFU.TANH R28, R28 ;  /* 0x0000001c001c7308 */ /* 0x000e220000002400 */
[----:B------:R-:W-:-:S02]  /*ad20*/  FSETP.NEU.FTZ.AND P1, PT, R169, -INF , PT ;  /* 0xff800000a900780b */ /* 0x000fc40003f3d000 */
[----:B------:R-:W-:Y:S02]  /*ad30*/  FMNMX.FTZ R30, R55, R30, !PT ;  /* 0x0000001e371e7209 */ /* 0x000fe40007810000 */
[----:B------:R-:W-:Y:S02]  /*ad40*/  FSEL R20, R32, RZ, P1 ;  /* 0x000000ff20147208 */ /* 0x000fe40000800000 */
[----:B------:R-:W-:-:S03]  /*ad50*/  FMNMX.FTZ R30, R73, R30, !PT ;  /* 0x0000001e491e7209 */ /* 0x000fc60007810000 */
[-CC-:B-----5:R-:W-:Y:S01]  /*ad60*/  FFMA.FTZ R154, R3, R168.reuse, -R20.reuse ;  /* 0x000000a8039a7223 */ /* 0x1a0fe20000010814 */
[-CC-:B------:R-:W-:Y:S01]  /*ad70*/  FFMA.FTZ R158, R45, R168.reuse, -R20.reuse ;  /* 0x000000a82d9e7223 */ /* 0x180fe20000010814 */
[-CC-:B------:R-:W-:Y:S01]  /*ad80*/  FFMA.FTZ R152, R26, R168.reuse, -R20.reuse ;  /* 0x000000a81a987223 */ /* 0x180fe20000010814 */
[-CC-:B------:R-:W-:Y:S01]  /*ad90*/  FFMA.FTZ R156, R39, R168.reuse, -R20.reuse ;  /* 0x000000a8279c7223 */ /* 0x180fe20000010814 */
[-CC-:B------:R-:W-:Y:S01]  /*ada0*/  FFMA.FTZ R39, R43, R168.reuse, -R20.reuse ;  /* 0x000000a82b277223 */ /* 0x180fe20000010814 */
[-CC-:B------:R-:W-:Y:S01]  /*adb0*/  FFMA.FTZ R43, R49, R168.reuse, -R20.reuse ;  /* 0x000000a8312b7223 */ /* 0x180fe20000010814 */
[-CC-:B------:R-:W-:Y:S01]  /*adc0*/  FFMA.FTZ R160, R53, R168.reuse, -R20.reuse ;  /* 0x000000a835a07223 */ /* 0x180fe20000010814 */
[----:B0-----:R-:W-:Y:S01]  /*add0*/  FSEL R75, R28, -INF , P2 ;  /* 0xff8000001c4b7808 */ /* 0x001fe20001000000 */
[-CC-:B------:R-:W-:Y:S01]  /*ade0*/  FFMA.FTZ R41, R41, R168.reuse, -R20.reuse ;  /* 0x000000a829297223 */ /* 0x180fe20000010814 */
        /* <DEDUP_REMOVED lines=8> */
[----:B------:R-:W-:Y:S08]  /*ae70*/  MUFU.EX2 R152, R152 ;  /* 0x0000009800987308 */ /* 0x000ff00000000800 */
[----:B------:R-:W1:Y:S08]  /*ae80*/  MUFU.EX2 R41, R41 ;  /* 0x0000002900297308 */ /* 0x000e700000000800 */
[----:B------:R-:W2:Y:S01]  /*ae90*/  MUFU.EX2 R154, R154 ;  /* 0x0000009a009a7308 */ /* 0x000ea20000000800 */
[----:B0-----:R-:W-:Y:S01]  /*aea0*/  FMNMX.FTZ R24, R30, R3, !PT ;  /* 0x000000031e187209 */ /* 0x001fe20007810000 */
[----:B------:R-:W-:-:S06]  /*aeb0*/  FFMA.FTZ R3, R61, R168, -R20 ;  /* 0x000000a83d037223 */ /* 0x000fcc0000010814 */
[----:B------:R-:W0:Y:S01]  /*aec0*/  MUFU.EX2 R37, R37 ;  /* 0x0000002500257308 */ /* 0x000e220000000800 */
[----:B------:R-:W3:Y:S07]  /*aed0*/  SHFL.BFLY PT, R45, R24, 0x1, 0x1f ;  /* 0x0c201f00182d7f89 */ /* 0x000eee00000e0000 */
[----:B------:R-:W4:Y:S08]  /*aee0*/  MUFU.EX2 R156, R156 ;  /* 0x0000009c009c7308 */ /* 0x000f300000000800 */
[----:B------:R-:W4:Y:S08]  /*aef0*/  MUFU.EX2 R39, R39 ;  /* 0x0000002700277308 */ /* 0x000f300000000800 */
[----:B------:R-:W-:Y:S01]  /*af00*/  MUFU.EX2 R158, R158 ;  /* 0x0000009e009e7308 */ /* 0x000fe20000000800 */
[----:B---3--:R-:W-:Y:S01]  /*af10*/  FMNMX.FTZ R170, R24, R45, !PT ;  /* 0x0000002d18aa7209 */ /* 0x008fe20007810000 */
[----:B------:R-:W-:-:S03]  /*af20*/  FFMA.FTZ R24, R69, R168, -R20 ;  /* 0x000000a845187223 */ /* 0x000fc60000010814 */
        /* <DEDUP_REMOVED lines=13> */
[----:B-1----:R-:W-:Y:S01]  /*b000*/  FADD.FTZ R21, R152, R41 ;  /* 0x0000002998157221 */ /* 0x002fe20000010000 */
[-CC-:B------:R-:W-:Y:S01]  /*b010*/  FFMA.FTZ R30, R35, R168.reuse, -R20.reuse ;  /* 0x000000a8231e7223 */ /* 0x180fe20000010814 */
[-CC-:B------:R-:W-:Y:S01]  /*b020*/  FFMA.FTZ R161, R31, R168.reuse, -R20.reuse ;  /* 0x000000a81fa17223 */ /* 0x180fe20000010814 */
[----:B------:R-:W-:Y:S01]  /*b030*/  FFMA.FTZ R32, R33, R168, -R20 ;  /* 0x000000a821207223 */ /* 0x000fe20000010814 */
[----:B--2---:R-:W-:Y:S01]  /*b040*/  FADD.FTZ R36, R154, R21 ;  /* 0x000000159a247221 */ /* 0x004fe20000010000 */
[----:B------:R-:W-:-:S02]  /*b050*/  VIADD R21, R12, 0x28c40 ;  /* 0x00028c400c157836 */ /* 0x000fc40000000000 */
[-C--:B------:R-:W-:Y:S01]  /*b060*/  FFMA.FTZ R34, R47, R168.reuse, -R20 ;  /* 0x000000a82f227223 */ /* 0x080fe20000010814 */
[----:B------:R-:W1:Y:S01]  /*b070*/  MUFU.EX2 R10, R10 ;  /* 0x0000000a000a7308 */ /* 0x000e620000000800 */
[----:B0-----:R-:W-:Y:S01]  /*b080*/  FADD.FTZ R27, R37, R36 ;  /* 0x00000024251b7221 */ /* 0x001fe20000010000 */
[-CC-:B------:R-:W-:Y:S01]  /*b090*/  FFMA.FTZ R11, R51, R168.reuse, -R20.reuse ;  /* 0x000000a8330b7223 */ /* 0x180fe20000010814 */
[----:B------:R-:W-:Y:S01]  /*b0a0*/  PRMT R21, R190, 0x654, R21 ;  /* 0x00000654be157816 */ /* 0x000fe20000000015 */
[-CC-:B------:R-:W-:Y:S01]  /*b0b0*/  FFMA.FTZ R15, R71, R168.reuse, -R20.reuse ;  /* 0x000000a8470f7223 */ /* 0x180fe20000010814 */
[----:B----4-:R-:W-:Y:S01]  /*b0c0*/  FADD.FTZ R40, R156, R27 ;  /* 0x0000001b9c287221 */ /* 0x010fe20000010000 */
[-CC-:B------:R-:W-:Y:S01]  /*b0d0*/  FFMA.FTZ R36, R55, R168.reuse, -R20.reuse ;  /* 0x000000a837247223 */ /* 0x180fe20000010814 */
[----:B------:R0:W-:Y:S01]  /*b0e0*/  SYNCS.ARRIVE.TRANS64.RED.A1T0 RZ, [R21+URZ], RZ ;  /* 0x000000ff15ff79a7 */ /* 0x0001e2000810043f */
[----:B------:R-:W2:Y:S01]  /*b0f0*/  MUFU.EX2 R155, R155 ;  /* 0x0000009b009b7308 */ /* 0x000ea20000000800 */
[-CC-:B------:R-:W-:Y:S01]  /*b100*/  FFMA.FTZ R73, R73, R168.reuse, -R20.reuse ;  /* 0x000000a849497223 */ /* 0x180fe20000010814 */
[----:B------:R-:W-:Y:S01]  /*b110*/  FFMA.FTZ R20, R75, R168, -R20 ;  /* 0x000000a84b147223 */ /* 0x000fe20000010814 */
[----:B------:R-:W-:-:S02]  /*b120*/  F2FP.BF16.F32.PACK_AB R152, R41, R152 ;  /* 0x000000982998723e */ /* 0x000fc400000010ff */
[----:B------:R-:W-:Y:S02]  /*b130*/  F2FP.BF16.F32.PACK_AB R154, R37, R154 ;  /* 0x0000009a259a723e */ /* 0x000fe400000010ff */
[----:B------:R-:W-:Y:S01]  /*b140*/  F2FP.BF16.F32.PACK_AB R156, R39, R156 ;  /* 0x0000009c279c723e */ /* 0x000fe200000010ff */
[----:B------:R-:W3:Y:S01]  /*b150*/  MUFU.EX2 R26, R26 ;  /* 0x0000001a001a7308 */ /* 0x000ee20000000800 */
[----:B-1----:R-:W-:Y:S01]  /*b160*/  FADD.FTZ R38, R153, R10 ;  /* 0x0000000a99267221 */ /* 0x002fe20000010000 */
[----:B------:R-:W-:-:S06]  /*b170*/  F2FP.BF16.F32.PACK_AB R153, R10, R153 ;  /* 0x000000990a99723e */ /* 0x000fcc00000010ff */
[----:B------:R-:W0:Y:S01]  /*b180*/  MUFU.EX2 R157, R157 ;  /* 0x0000009d009d7308 */ /* 0x000e220000000800 */
[----:B--2---:R-:W-:-:S07]  /*b190*/  FADD.FTZ R25, R155, R38 ;  /* 0x000000269b197221 */ /* 0x004fce0000010000 */
[----:B------:R-:W1:Y:S01]  /*b1a0*/  MUFU.EX2 R28, R28 ;  /* 0x0000001c001c7308 */ /* 0x000e620000000800 */
[C---:B---3--:R-:W-:Y:S01]  /*b1b0*/  FADD.FTZ R38, R26.reuse, R25 ;  /* 0x000000191a267221 */ /* 0x048fe20000010000 */
[----:B------:R-:W-:Y:S01]  /*b1c0*/  FADD.FTZ R25, R39, R40 ;  /* 0x0000002827197221 */ /* 0x000fe20000010000 */
[----:B------:R-:W-:Y:S01]  /*b1d0*/  F2FP.BF16.F32.PACK_AB R155, R26, R155 ;  /* 0x0000009b1a9b723e */ /* 0x000fe200000010ff */
[----:B------:R-:W-:Y:S02]  /*b1e0*/  BAR.SYNC.DEFER_BLOCKING 0xf, 0x100 ;  /* 0x03c4000000007b1d */ /* 0x000fe40000010000 */
[----:B------:R-:W-:Y:S01]  /*b1f0*/  FADD.FTZ R40, R158, R25 ;  /* 0x000000199e287221 */ /* 0x000fe20000010000 */
[----:B------:R-:W-:Y:S01]  /*b200*/  F2FP.BF16.F32.PACK_AB R158, R43, R158 ;  /* 0x0000009e2b9e723e */ /* 0x000fe200000010ff */
[----:B0-----:R-:W-:Y:S02]  /*b210*/  FADD.FTZ R21, R157, R38 ;  /* 0x000000269d157221 */ /* 0x001fe40000010000 */
[----:B------:R-:W0:Y:S01]  /*b220*/  MUFU.EX2 R159, R159 ;  /* 0x0000009f009f7308 */ /* 0x000e220000000800 */
[----:B------:R-:W-:-:S04]  /*b230*/  FADD.FTZ R25, R43, R40 ;  /* 0x000000282b197221 */ /* 0x000fc80000010000 */
[----:B------:R-:W-:Y:S01]  /*b240*/  FADD.FTZ R40, R160, R25 ;  /* 0x00000019a0287221 */ /* 0x000fe20000010000 */
[C---:B-1----:R-:W-:Y:S02]  /*b250*/  FADD.FTZ R38, R28.reuse, R21 ;  /* 0x000000151c267221 */ /* 0x042fe40000010000 */
[----:B------:R-:W1:Y:S01]  /*b260*/  MUFU.EX2 R30, R30 ;  /* 0x0000001e001e7308 */ /* 0x000e620000000800 */
[----:B------:R-:W-:-:S07]  /*b270*/  F2FP.BF16.F32.PACK_AB R157, R28, R157 ;  /* 0x0000009d1c9d723e */ /* 0x000fce00000010ff */
[----:B------:R-:W2:Y:S01]  /*b280*/  MUFU.EX2 R161, R161 ;  /* 0x000000a100a17308 */ /* 0x000ea20000000800 */
[----:B0-----:R-:W-:Y:S01]  /*b290*/  FADD.FTZ R21, R159, R38 ;  /* 0x000000269f157221 */ /* 0x001fe20000010000 */
[----:B------:R0:W-:Y:S06]  /*b2a0*/  STSM.16.M88.4 [R199+0x26800], R152 ;  /* 0x02680098c7007844 */ /* 0x0001ec0000000200 */
[----:B------:R-:W3:Y:S01]  /*b2b0*/  MUFU.EX2 R49, R49 ;  /* 0x0000003100317308 */ /* 0x000ee20000000800 */
[C---:B-1----:R-:W-:Y:S01]  /*b2c0*/  FADD.FTZ R38, R30.reuse, R21 ;  /* 0x000000151e267221 */ /* 0x042fe20000010000 */
[----:B------:R-:W-:-:S05]  /*b2d0*/  F2FP.BF16.F32.PACK_AB R159, R30, R159 ;  /* 0x0000009f1e9f723e */ /* 0x000fca00000010ff */
[----:B------:R0:W-:Y:S01]  /*b2e0*/  STSM.16.M88.4 [R202], R156 ;  /* 0x0000009cca007844 */ /* 0x0001e20000000200 */
[----:B------:R-:W1:Y:S01]  /*b2f0*/  MUFU.EX2 R32, R32 ;  /* 0x0000002000207308 */ /* 0x000e620000000800 */
[----:B--2---:R-:W-:-:S07]  /*b300*/  FADD.FTZ R21, R161, R38 ;  /* 0x00000026a1157221 */ /* 0x004fce0000010000 */
[----:B------:R-:W2:Y:S01]  /*b310*/  MUFU.EX2 R162, R162 ;  /* 0x000000a200a27308 */ /* 0x000ea20000000800 */
[C---:B---3--:R-:W-:Y:S01]  /*b320*/  FADD.FTZ R25, R49.reuse, R40 ;  /* 0x0000002831197221 */ /* 0x048fe20000010000 */
[----:B------:R-:W-:-:S06]  /*b330*/  F2FP.BF16.F32.PACK_AB R160, R49, R160 ;  /* 0x000000a031a0723e */ /* 0x000fcc00000010ff */
[----:B------:R-:W3:Y:S01]  /*b340*/  MUFU.EX2 R34, R34 ;  /* 0x0000002200227308 */ /* 0x000ee20000000800 */
[C---:B-1----:R-:W-:Y:S01]  /*b350*/  FADD.FTZ R21, R32.reuse, R21 ;  /* 0x0000001520157221 */ /* 0x042fe20000010000 */
[----:B------:R-:W-:-:S06]  /*b360*/  F2FP.BF16.F32.PACK_AB R161, R32, R161 ;  /* 0x000000a120a1723e */ /* 0x000fcc00000010ff */
[----:B------:R-:W1:Y:S01]  /*b370*/  MUFU.EX2 R3, R3 ;  /* 0x0000000300037308 */ /* 0x000e620000000800 */
[----:B--2---:R-:W-:-:S07]  /*b380*/  FADD.FTZ R10, R162, R25 ;  /* 0x00000019a20a7221 */ /* 0x004fce0000010000 */
[----:B------:R-:W2:Y:S01]  /*b390*/  MUFU.EX2 R11, R11 ;  /* 0x0000000b000b7308 */ /* 0x000ea20000000800 */
[----:B---3--:R-:W-:-:S07]  /*b3a0*/  FADD.FTZ R26, R34, R21 ;  /* 0x00000015221a7221 */ /* 0x008fce0000010000 */
[----:B------:R-:W-:Y:S01]  /*b3b0*/  MUFU.EX2 R14, R14 ;  /* 0x0000000e000e7308 */ /* 0x000fe20000000800 */
[C---:B-1----:R-:W-:Y:S01]  /*b3c0*/  F2FP.BF16.F32.PACK_AB R162, R3.reuse, R162 ;  /* 0x000000a203a2723e */ /* 0x042fe200000010ff */
[----:B------:R-:W-:-:S06]  /*b3d0*/  FADD.FTZ R3, R3, R10 ;  /* 0x0000000a03037221 */ /* 0x000fcc0000010000 */
[----:B------:R-:W1:Y:S01]  /*b3e0*/  MUFU.EX2 R45, R65 ;  /* 0x00000041002d7308 */ /* 0x000e620000000800 */
[C---:B--2---:R-:W-:Y:S01]  /*b3f0*/  FADD.FTZ R26, R11.reuse, R26 ;  /* 0x0000001a0b1a7221 */ /* 0x044fe20000010000 */
[----:B------:R-:W-:-:S05]  /*b400*/  F2FP.BF16.F32.PACK_AB R163, R11, R34 ;  /* 0x000000220ba3723e */ /* 0x000fca00000010ff */
[----:B------:R0:W-:Y:S01]  /*b410*/  STSM.16.M88.4 [R200], R160 ;  /* 0x000000a0c8007844 */ /* 0x0001e20000000200 */
[----:B------:R-:W-:Y:S08]  /*b420*/  MUFU.EX2 R15, R15 ;  /* 0x0000000f000f7308 */ /* 0x000ff00000000800 */
        /* <DEDUP_REMOVED lines=8> */
[----:B------:R-:W-:Y:S02]  /*b4b0*/  FADD.FTZ R36, R36, R15 ;  /* 0x0000000f24247221 */ /* 0x000fe40000010000 */
[----:B------:R-:W-:Y:S08]  /*b4c0*/  MUFU.EX2 R73, R73 ;  /* 0x0000004900497308 */ /* 0x000ff00000000800 */
[----:B------:R-:W2:Y:S01]  /*b4d0*/  MUFU.EX2 R20, R20 ;  /* 0x0000001400147308 */ /* 0x000ea20000000800 */
[----:B-1----:R-:W-:Y:S01]  /*b4e0*/  F2FP.BF16.F32.PACK_AB R166, R53, R24 ;  /* 0x0000001835a6723e */ /* 0x002fe200000010ff */
[----:B------:R-:W-:-:S04]  /*b4f0*/  FADD.FTZ R24, R24, R45 ;  /* 0x0000002d18187221 */ /* 0x000fc80000010000 */
[----:B------:R-:W-:Y:S01]  /*b500*/  FADD.FTZ R3, R53, R24 ;  /* 0x0000001835037221 */ /* 0x000fe20000010000 */
[----:B--2---:R-:W-:Y:S01]  /*b510*/  F2FP.BF16.F32.PACK_AB R167, R20, R73 ;  /* 0x0000004914a7723e */ /* 0x004fe200000010ff */
[----:B------:R-:W-:-:S04]  /*b520*/  FADD.FTZ R73, R73, R36 ;  /* 0x0000002449497221 */ /* 0x000fc80000010000 */
[----:B------:R0:W-:Y:S01]  /*b530*/  STSM.16.M88.4 [R201], R164 ;  /* 0x000000a4c9007844 */ /* 0x0001e20000000200 */
[----:B------:R-:W-:Y:S01]  /*b540*/  FADD.FTZ R10, R20, R73 ;  /* 0x00000049140a7221 */ /* 0x000fe20000010000 */
[----:B------:R-:W-:Y:S06]  /*b550*/  @!P0 BRA `(.L_x_3895) ;  /* 0x0000000000048947 */ /* 0x000fec0003800000 */
[----:B------:R-:W-:Y:S01]  /*b560*/  BPT.TRAP 0x1 ;  /* 0x000000040000795c */ /* 0x000fe20000300000 */
.L_x_3895:
[----:B------:R1:W2:Y:S01]  /*b570*/  SYNCS.PHASECHK.TRANS64.TRYWAIT P1, [R12+URZ+0x28c50], R13 ;  /* 0x028c500d0c0075a7 */ /* 0x0002a2000802017f */
[----:B------:R-:W-:Y:S05]  /*b580*/  @!P0 BRA `(.L_x_3896) ;  /* 0x0000000000048947 */ /* 0x000fea0003800000 */
[----:B------:R-:W-:Y:S01]  /*b590*/  BPT.TRAP 0x1 ;  /* 0x000000040000795c */ /* 0x000fe20000300000 */
.L_x_3896:
[----:B------:R-:W-:Y:S01]  /*b5a0*/  LOP3.LUT R11, R56, 0x2000000, RZ, 0xfc, !PT ;  /* 0x02000000380b7812 */ /* 0x000fe200078efcff */
[----:B------:R-:W-:Y:S01]  /*b5b0*/  ULDC UR40, c[0x0][0x9d8] ;  /* 0x0002760000287ab9 */ /* 0x000fe20000000800 */
[----:B------:R-:W-:Y:S01]  /*b5c0*/  ULDC UR38, c[0x0][0x988] ;  /* 0x0002620000267ab9 */ /* 0x000fe20000000800 */
[----:B------:R-:W-:Y:S01]  /*b5d0*/  BSSY B0, `(.L_x_3897) ;  /* 0x0000006000007945 */ /* 0x000fe20003800000 */
[----:B------:R-:W-:Y:S02]  /*b5e0*/  IMAD.MOV.U32 R25, RZ, RZ, 0x40000040 ;  /* 0x40000040ff197424 */ /* 0x000fe400078e00ff */
[----:B------:R-:W-:Y:S01]  /*b5f0*/  IMAD R24, R19, 0x1000, R11 ;  /* 0x0000100013187824 */ /* 0x000fe200078e020b */
[----:B--2---:R-:W-:Y:S06]  /*b600*/  @P1 BRA `(.L_x_3898) ;  /* 0x0000000000081947 */ /* 0x004fec0003800000 */
[----:B------:R-:W2:Y:S02]  /*b610*/  SYNCS.PHASECHK.TRANS64.TRYWAIT P1, [R12+URZ+0x28c50], R13 ;  /* 0x028c500d0c0075a7 */ /* 0x000ea4000802017f */
[----:B--2---:R-:W-:Y:S05]  /*b620*/  @!P1 BRA `(.L_x_3899) ;  /* 0x000000fc00f49947 */ /* 0x004fea0003800000 */
.L_x_3898:
[----:B------:R-:W-:Y:S05]  /*b630*/  BSYNC B0 ;  /* 0x0000000000007941 */ /* 0x000fea0003800000 */
.L_x_3897:
[C---:B------:R-:W-:Y:S01]  /*b640*/  R2UR UR6, R24.reuse ;  /* 0x00000000180672ca */ /* 0x040fe200000e0000 */
[C---:B------:R-:W-:Y:S01]  /*b650*/  VIADD R20, R24.reuse, 0x80 ;  /* 0x0000008018147836 */ /* 0x040fe20000000000 */
[----:B------:R-:W-:Y:S01]  /*b660*/  R2UR UR7, R25 ;  /* 0x00000000190772ca */ /* 0x000fe200000e0000 */
[C---:B------:R-:W-:Y:S02]  /*b670*/  VIADD R14, R24.reuse, 0x100 ;  /* 0x00000100180e7836 */ /* 0x040fe40000000000 */
[----:B------:R-:W-:Y:S01]  /*b680*/  VIADD R24, R24, 0x180 ;  /* 0x0000018018187836 */ /* 0x000fe20000000000 */
[----:B------:R-:W-:Y:S01]  /*b690*/  R2UR UR10, R20 ;  /* 0x00000000140a72ca */ /* 0x000fe200000e0000 */
[----:B------:R-:W-:Y:S01]  /*b6a0*/  IMAD.MOV.U32 R25, RZ, RZ, 0x40000040 ;  /* 0x40000040ff197424 */ /* 0x000fe200078e00ff */
[----:B------:R-:W-:Y:S01]  /*b6b0*/  R2UR UR14, R14 ;  /* 0x000000000e0e72ca */ /* 0x000fe200000e0000 */
[----:B------:R-:W-:Y:S01]  /*b6c0*/  IMAD.MOV.U32 R21, RZ, RZ, 0x40000040 ;  /* 0x40000040ff157424 */ /* 0x000fe200078e00ff */
[----:B------:R-:W-:Y:S01]  /*b6d0*/  R2UR UR18, R24 ;  /* 0x00000000181272ca */ /* 0x000fe200000e0000 */
[----:B------:R-:W-:Y:S01]  /*b6e0*/  IMAD.MOV.U32 R15, RZ, RZ, 0x40000040 ;  /* 0x40000040ff0f7424 */ /* 0x000fe200078e00ff */
[----:B------:R-:W-:-:S02]  /*b6f0*/  R2UR UR19, R25 ;  /* 0x00000000191372ca */ /* 0x000fc400000e0000 */
[----:B------:R-:W-:Y:S01]  /*b700*/  WARPGROUP.ARRIVE ;  /* 0x00000000000079c5 */ /* 0x000fe20000000000 */
[----:B------:R-:W-:Y:S02]  /*b710*/  R2UR UR11, R21 ;  /* 0x00000000150b72ca */ /* 0x000fe400000e0000 */
[----:B------:R-:W-:-:S03]  /*b720*/  R2UR UR15, R15 ;  /* 0x000000000f0f72ca */ /* 0x000fc600000e0000 */
[----:B------:R-:W-:Y:S03]  /*b730*/  HGMMA.64x256x16.F32.BF16 R24, R152, gdesc[UR4].tnspB, RZ, !UPT, gsb0 ;  /* 0x43e0000498187df0 */ /* 0x000fe6000c0018ff */
[----:B------:R-:W-:Y:S02]  /*b740*/  WARPGROUP.DEPBAR.LE gsb0, 0x0 ;  /* 0x00008000000079c5 */ /* 0x000fe40000010000 */
[----:B------:R-:W-:-:S15]  /*b750*/  WARPGROUP.ARRIVE ;  /* 0x00000000000079c5 */ /* 0x000fde0000000000 */
[----:B------:R-:W-:-:S08]  /*b760*/  NOP ;  /* 0x0000000000007918 */ /* 0x000fd00000000000 */
[----:B------:R-:W-:Y:S03]  /*b770*/  HGMMA.64x256x16.F32.BF16 R24, R156, gdesc[UR8].tnspB, R24, gsb0 ;  /* 0x43e000089c187df0 */ /* 0x000fe60008001818 */
        /* <DEDUP_REMOVED lines=19> */
.L_x_3900:
[----:B------:R-:W-:Y:S01]  /*b8b0*/  VIADD R15, R171, 0xfffffffe ;  /* 0xfffffffeab0f7836 */ /* 0x000fe20000000000 */
[----:B------:R-:W-:Y:S01]  /*b8c0*/  BSSY B0, `(.L_x_3901) ;  /* 0x00001ef000007945 */ /* 0x000fe20003800000 */
[----:B-12---:R-:W-:-:S03]  /*b8d0*/  VIADD R12, R12, 0x28c60 ;  /* 0x00028c600c0c7836 */ /* 0x006fc60000000000 */
[----:B------:R-:W-:Y:S02]  /*b8e0*/  ISETP.GE.AND P1, PT, R15, R196, PT ;  /* 0x000000c40f00720c */ /* 0x000fe40003f26270 */
[----:B------:R-:W-:-:S04]  /*b8f0*/  PRMT R12, R190, 0x654, R12 ;  /* 0x00000654be0c7816 */ /* 0x000fc8000000000c */
[----:B------:R1:W-:Y:S07]  /*b900*/  SYNCS.ARRIVE.TRANS64.RED.A1T0 RZ, [R12+URZ], RZ ;  /* 0x000000ff0cff79a7 */ /* 0x0003ee000810043f */
[----:B------:R-:W-:Y:S05]  /*b910*/  @!P1 BRA `(.L_x_3902) ;  /* 0x0000001c00a49947 */ /* 0x000fea0003800000 */
[----:B------:R-:W-:Y:S02]  /*b920*/  IMAD.MOV.U32 R13, RZ, RZ, R170 ;  /* 0x000000ffff0d7224 */ /* 0x000fe400078e00aa */
[----:B------:R-:W-:Y:S02]  /*b930*/  IMAD.MOV.U32 R218, RZ, RZ, R169 ;  /* 0x000000ffffda7224 */ /* 0x000fe400078e00a9 */
[----:B------:R-:W-:-:S07]  /*b940*/  IMAD.MOV.U32 R217, RZ, RZ, R19 ;  /* 0x000000ffffd97224 */ /* 0x000fce00078e0013 */
.L_x_3915:
[----:B------:R-:W-:Y:S02]  /*b950*/  VIADD R19, R217, 0x1 ;  /* 0x00000001d9137836 */ /* 0x000fe40000000000 */
[----:B-1----:R-:W-:Y:S02]  /*b960*/  IMAD.MOV.U32 R12, RZ, RZ, R15 ;  /* 0x000000ffff0c7224 */ /* 0x002fe400078e000f */
[----:B------:R-:W-:Y:S01]  /*b970*/  VIADD R15, R15, 0xffffffff ;  /* 0xffffffff0f0f7836 */ /* 0x000fe20000000000 */
[C---:B------:R-:W-:Y:S02]  /*b980*/  ISETP.NE.AND P2, PT, R19.reuse, 0x2, PT ;  /* 0x000000021300780c */ /* 0x040fe40003f45270 */
[----:B------:R-:W-:Y:S02]  /*b990*/  ISETP.GT.AND P1, PT, R12, R196, PT ;  /* 0x000000c40c00720c */ /* 0x000fe40003f24270 */
[----:B------:R-:W-:Y:S02]  /*b9a0*/  SEL R12, RZ, 0x1, P2 ;  /* 0x00000001ff0c7807 */ /* 0x000fe40001000000 */
[----:B------:R-:W-:-:S02]  /*b9b0*/  SEL R19, R19, RZ, P2 ;  /* 0x000000ff13137207 */ /* 0x000fc40001000000 */
[----:B------:R-:W-:Y:S01]  /*b9c0*/  LOP3.LUT R185, R185, R12, RZ, 0x3c, !PT ;  /* 0x0000000cb9b97212 */ /* 0x000fe200078e3cff */
[----:B--23--:R-:W-:Y:S06]  /*b9d0*/  @!P0 BRA `(.L_x_3903) ;  /* 0x0000000000048947 */ /* 0x00cfec0003800000 */
[----:B------:R-:W-:Y:S01]  /*b9e0*/  BPT.TRAP 0x1 ;  /* 0x000000040000795c */ /* 0x000fe20000300000 */
.L_x_3903:
[----:B------:R-:W-:Y:S01]  /*b9f0*/  IMAD R14, R19, 0x8, R2 ;  /* 0x00000008130e7824 */ /* 0x000fe200078e0202 */
[----:B------:R-:W-:-:S04]  /*ba00*/  SHF.L.U32 R12, R185, 0x1f, RZ ;  /* 0x0000001fb90c7819 */ /* 0x000fc800000006ff */
[----:B------:R1:W2:Y:S01]  /*ba10*/  SYNCS.PHASECHK.TRANS64.TRYWAIT P2, [R14+URZ+0x28c30], R12 ;  /* 0x028c300c0e0075a7 */ /* 0x0002a2000804017f */
[----:B------:R-:W-:Y:S05]  /*ba20*/  @!P0 BRA `(.L_x_3904) ;  /* 0x0000000000048947 */ /* 0x000fea0003800000 */
[----:B------:R-:W-:Y:S01]  /*ba30*/  BPT.TRAP 0x1 ;  /* 0x000000040000795c */ /* 0x000fe20000300000 */
.L_x_3904:
[----:B------:R-:W-:Y:S01]  /*ba40*/  VIADD R20, R2, 0x20400 ;  /* 0x0002040002147836 */ /* 0x000fe20000000000 */
[----:B------:R-:W-:Y:S01]  /*ba50*/  BSSY B1, `(.L_x_3905) ;  /* 0x0000009000017945 */ /* 0x000fe20003800000 */
[----:B0-----:R-:W-:Y:S02]  /*ba60*/  IMAD R154, R19, 0x200, R0 ;  /* 0x00000200139a7824 */ /* 0x001fe400078e0200 */
[----:B------:R-:W-:Y:S01]  /*ba70*/  IMAD.MOV.U32 R155, RZ, RZ, 0x40000040 ;  /* 0x40000040ff9b7424 */ /* 0x000fe200078e00ff */
[----:B------:R-:W-:-:S04]  /*ba80*/  SHF.R.U32.HI R20, RZ, 0x4, R20 ;  /* 0x00000004ff147819 */ /* 0x000fc80000011614 */
[----:B------:R-:W-:-:S04]  /*ba90*/  LOP3.LUT R20, R20, 0x3fff, RZ, 0xc0, !PT ;  /* 0x00003fff14147812 */ /* 0x000fc800078ec0ff */
[----:B------:R-:W-:Y:S01]  /*baa0*/  LOP3.LUT R20, R20, 0x10000, RZ, 0xfc, !PT ;  /* 0x0001000014147812 */ /* 0x000fe200078efcff */
[----:B--2---:R-:W-:Y:S06]  /*bab0*/  @P2 BRA `(.L_x_3906) ;  /* 0x0000000000082947 */ /* 0x004fec0003800000 */
[----:B------:R-:W0:Y:S02]  /*bac0*/  SYNCS.PHASECHK.TRANS64.TRYWAIT P2, [R14+URZ+0x28c30], R12 ;  /* 0x028c300c0e0075a7 */ /* 0x000e24000804017f */
[----:B0-----:R-:W-:Y:S05]  /*bad0*/  @!P2 BRA `(.L_x_3907) ;  /* 0x000000f800dca947 */ /* 0x001fea0003800000 */
.L_x_3906:
[----:B------:R-:W-:Y:S05]  /*bae0*/  BSYNC B1 ;  /* 0x0000000000017941 */ /* 0x000fea0003800000 */
.L_x_3905:
[----:B------:R-:W-:Y:S01]  /*baf0*/  IMAD.MOV.U32 R21, RZ, RZ, 0x40000040 ;  /* 0x40000040ff157424 */ /* 0x000fe200078e00ff */
[----:B------:R-:W-:Y:S01]  /*bb00*/  R2UR UR4, R20 ;  /* 0x00000000140472ca */ /* 0x000fe200000e0000 */
[C---:B------:R-:W-:Y:S01]  /*bb10*/  VIADD R152, R154.reuse, 0x2 ;  /* 0x000000029a987836 */ /* 0x040fe20000000000 */
[C---:B------:R-:W-:Y:S01]  /*bb20*/  R2UR UR6, R154.reuse ;  /* 0x000000009a0672ca */ /* 0x040fe200000e0000 */
[C---:B------:R-:W-:Y:S01]  /*bb30*/  VIADD R20, R154.reuse, 0x4 ;  /* 0x000000049a147836 */ /* 0x040fe20000000000 */
[----:B------:R-:W-:Y:S01]  /*bb40*/  R2UR UR7, R155 ;  /* 0x000000009b0772ca */ /* 0x000fe200000e0000 */
[----:B------:R-:W-:Y:S01]  /*bb50*/  VIADD R154, R154, 0x6 ;  /* 0x000000069a9a7836 */ /* 0x000fe20000000000 */
[----:B------:R-:W-:Y:S01]  /*bb60*/  R2UR UR5, R21 ;  /* 0x00000000150572ca */ /* 0x000fe200000e0000 */
[----:B------:R-:W-:Y:S01]  /*bb70*/  IMAD.MOV.U32 R153, RZ, RZ, 0x40000040 ;  /* 0x40000040ff997424 */ /* 0x000fe200078e00ff */
[----:B------:R-:W-:Y:S01]  /*bb80*/  R2UR UR10, R152 ;  /* 0x00000000980a72ca */ /* 0x000fe200000e0000 */
[----:B------:R-:W-:Y:S01]  /*bb90*/  IMAD.MOV.U32 R155, RZ, RZ, 0x40000040 ;  /* 0x40000040ff9b7424 */ /* 0x000fe200078e00ff */
[----:B------:R-:W-:-:S02]  /*bba0*/  R2UR UR18, R154 ;  /* 0x000000009a1272ca */ /* 0x000fc400000e0000 */
[----:B------:R-:W-:Y:S02]  /*bbb0*/  R2UR UR11, R153 ;  /* 0x00000000990b72ca */ /* 0x000fe400000e0000 */
[----:B------:R-:W-:Y:S02]  /*bbc0*/  R2UR UR19, R155 ;  /* 0x000000009b1372ca */ /* 0x000fe400000e0000 */
[----:B------:R-:W-:Y:S01]  /*bbd0*/  WARPGROUP.ARRIVE ;  /* 0x00000000000079c5 */ /* 0x000fe20000000000 */
[----:B------:R-:W-:Y:S02]  /*bbe0*/  R2UR UR8, R8 ;  /* 0x00000000080872ca */ /* 0x000fe400000e0000 */
[----:B------:R-:W-:Y:S02]  /*bbf0*/  R2UR UR9, R9 ;  /* 0x00000000090972ca */ /* 0x000fe400000e0000 */
[----:B------:R-:W-:Y:S01]  /*bc00*/  R2UR UR14, R20 ;  /* 0x00000000140e72ca */ /* 0x000fe200000e0000 */
[----:B------:R-:W-:Y:S01]  /*bc10*/  HGMMA.64x64x16.F32.BF16 R152, gdesc[UR4], RZ, !UPT, gsb0 ;  /* 0x00e00000049879f0 */ /* 0x000fe2000c0018ff */
[----:B------:R-:W-:-:S02]  /*bc20*/  R2UR UR15, R21 ;  /* 0x00000000150f72ca */ /* 0x000fc400000e0000 */
[----:B------:R-:W-:Y:S02]  /*bc30*/  R2UR UR12, R6 ;  /* 0x00000000060c72ca */ /* 0x000fe400000e0000 */
[----:B------:R-:W-:Y:S02]  /*bc40*/  R2UR UR13, R7 ;  /* 0x00000000070d72ca */ /* 0x000fe400000e0000 */
[----:B------:R-:W-:Y:S02]  /*bc50*/  R2UR UR16, R4 ;  /* 0x00000000041072ca */ /* 0x000fe400000e0000 */
[----:B------:R-:W-:Y:S01]  /*bc60*/  R2UR UR17, R5 ;  /* 0x00000000051172ca */ /* 0x000fe200000e0000 */
        /* <DEDUP_REMOVED lines=12> */
.L_x_3908:
        /* <DEDUP_REMOVED lines=31> */
[----:B---3--:R-:W-:Y:S01]  /*bf20*/  FMNMX.FTZ R168, R21, R168, !PT ;  /* 0x000000a815a87209 */ /* 0x008fe20007810000 */
[----:B------:R-:W-:Y:S01]  /*bf30*/  FMUL.FTZ R175, R175, UR40 ;  /* 0x00000028afaf7c20 */ /* 0x000fe20008410000 */
[----:B------:R-:W-:Y:S01]  /*bf40*/  FMUL.FTZ R178, R178, UR40 ;  /* 0x00000028b2b27c20 */ /* 0x000fe20008410000 */
[----:B------:R-:W-:Y:S01]  /*bf50*/  FMUL.FTZ R179, R179, UR40 ;  /* 0x00000028b3b37c20 */ /* 0x000fe20008410000 */
[----:B------:R-:W-:Y:S01]  /*bf60*/  FMUL.FTZ R182, R182, UR40 ;  /* 0x00000028b6b67c20 */ /* 0x000fe20008410000 */
[----:B------:R-:W-:Y:S01]  /*bf70*/  FMUL.FTZ R183, R183, UR40 ;  /* 0x00000028b7b77c20 */ /* 0x000fe20008410000 */
[----:B------:R-:W-:Y:S01]  /*bf80*/  ISETP.NE.AND P2, PT, R197, RZ, PT ;  /* 0x000000ffc500720c */ /* 0x000fe20003f45270 */
[----:B------:R-:W3:Y:S01]  /*bf90*/  MUFU.TANH R156, R156 ;  /* 0x0000009c009c7308 */ /* 0x000ee20000002400 */
[----:B----4-:R-:W-:-:S07]  /*bfa0*/  FMNMX.FTZ R168, R152, R168, !PT ;  /* 0x000000a898a87209 */ /* 0x010fce0007810000 */
[----:B------:R-:W4:Y:S01]  /*bfb0*/  MUFU.TANH R157, R157 ;  /* 0x0000009d009d7308 */ /* 0x000f220000002400 */
[----:B--2---:R-:W-:-:S03]  /*bfc0*/  FMNMX.FTZ R168, R153, R168, !PT ;  /* 0x000000a899a87209 */ /* 0x004fc60007810000 */
[----:B------:R-:W-:-:S04]  /*bfd0*/  @!P2 IMAD R217, R217, 0x40, R195 ;  /* 0x00000040d9d9a824 */ /* 0x000fc800078e02c3 */
[----:B------:R-:W2:Y:S01]  /*bfe0*/  MUFU.TANH R160, R160 ;  /* 0x000000a000a07308 */ /* 0x000ea20000002400 */
[----:B---3--:R-:W-:Y:S01]  /*bff0*/  FMNMX.FTZ R168, R156, R168, !PT ;  /* 0x000000a89ca87209 */ /* 0x008fe20007810000 */
[----:B------:R-:W-:-:S06]  /*c000*/  @!P2 IMAD R217, R217, 0x4, R2 ;  /* 0x00000004d9d9a824 */ /* 0x000fcc00078e0202 */
[----:B------:R-:W3:Y:S01]  /*c010*/  MUFU.TANH R161, R161 ;  /* 0x000000a100a17308 */ /* 0x000ee20000002400 */
[----:B----4-:R-:W-:-:S07]  /*c020*/  FMNMX.FTZ R168, R157, R168, !PT ;  /* 0x000000a89da87209 */ /* 0x010fce0007810000 */
[----:B------:R-:W4:Y:S01]  /*c030*/  MUFU.TANH R164, R164 ;  /* 0x000000a400a47308 */ /* 0x000f220000002400 */
[----:B--2---:R-:W-:-:S07]  /*c040*/  FMNMX.FTZ R168, R160, R168, !PT ;  /* 0x000000a8a0a87209 */ /* 0x004fce0007810000 */
[----:B------:R-:W2:Y:S01]  /*c050*/  MUFU.TANH R165, R165 ;  /* 0x000000a500a57308 */ /* 0x000ea20000002400 */
[----:B---3--:R-:W-:-:S07]  /*c060*/  FMNMX.FTZ R168, R161, R168, !PT ;  /* 0x000000a8a1a87209 */ /* 0x008fce0007810000 */
        /* <DEDUP_REMOVED lines=15> */
[----:B--2---:R-:W-:-:S05]  /*c160*/  FMNMX.FTZ R169, R181, R168, !PT ;  /* 0x000000a8b5a97209 */ /* 0x004fca0007810000 */
[----:B------:R-:W2:Y:S02]  /*c170*/  SHFL.BFLY PT, R168, R169, 0x2, 0x1f ;  /* 0x0c401f00a9a87f89 */ /* 0x000ea400000e0000 */
[----:B------:R-:W5:Y:S08]  /*c180*/  MUFU.TANH R158, R158 ;  /* 0x0000009e009e7308 */ /* 0x000f700000002400 */
[----:B------:R-:W0:Y:S08]  /*c190*/  MUFU.TANH R159, R159 ;  /* 0x0000009f009f7308 */ /* 0x000e300000002400 */
[----:B------:R-:W1:Y:S01]  /*c1a0*/  MUFU.TANH R162, R162 ;  /* 0x000000a200a27308 */ /* 0x000e620000002400 */
[----:B--2---:R-:W-:-:S07]  /*c1b0*/  FMNMX.FTZ R169, R169, R168, !PT ;  /* 0x000000a8a9a97209 */ /* 0x004fce0007810000 */
[----:B------:R-:W2:Y:S01]  /*c1c0*/  MUFU.TANH R163, R163 ;  /* 0x000000a300a37308 */ /* 0x000ea20000002400 */
[----:B------:R-:W3:Y:S07]  /*c1d0*/  SHFL.BFLY PT, R168, R169, 0x1, 0x1f ;  /* 0x0c201f00a9a87f89 */ /* 0x000eee00000e0000 */
[----:B------:R-:W2:Y:S08]  /*c1e0*/  MUFU.TANH R166, R166 ;  /* 0x000000a600a67308 */ /* 0x000eb00000002400 */
[----:B------:R-:W2:Y:S08]  /*c1f0*/  MUFU.TANH R167, R167 ;  /* 0x000000a700a77308 */ /* 0x000eb00000002400 */
[----:B------:R-:W-:Y:S01]  /*c200*/  MUFU.TANH R171, R171 ;  /* 0x000000ab00ab7308 */ /* 0x000fe20000002400 */
[----:B---3--:R-:W-:Y:S01]  /*c210*/  FMNMX.FTZ R169, R169, R168, !PT ;  /* 0x000000a8a9a97209 */ /* 0x008fe20007810000 */
[----:B------:R-:W-:-:S04]  /*c220*/  IMAD.U32 R168, RZ, RZ, UR38 ;  /* 0x00000026ffa87e24 */ /* 0x000fc8000f8e00ff */
[C---:B------:R-:W-:Y:S01]  /*c230*/  FADD.FTZ R222, -R169.reuse, R218 ;  /* 0x000000daa9de7221 */ /* 0x040fe20000010100 */
[-C--:B------:R-:W-:Y:S01]  /*c240*/  FMUL.FTZ R218, R169, R168.reuse ;  /* 0x000000a8a9da7220 */ /* 0x080fe20000410000 */
[----:B------:R-:W-:Y:S02]  /*c250*/  MUFU.TANH R174, R174 ;  /* 0x000000ae00ae7308 */ /* 0x000fe40000002400 */
        /* <DEDUP_REMOVED lines=16> */
[----:B------:R-:W-:Y:S01]  /*c360*/  FFMA.FTZ R181, R181, R168, -R218 ;  /* 0x000000a8b5b57223 */ /* 0x000fe200000108da */
[----:B------:R-:W-:Y:S01]  /*c370*/  FMUL.FTZ R218, R170, UR40 ;  /* 0x00000028aada7c20 */ /* 0x000fe20008410000 */
[----:B------:R-:W-:Y:S01]  /*c380*/  VIADD R170, R14, 0x28c40 ;  /* 0x00028c400eaa7836 */ /* 0x000fe20000000000 */
[----:B------:R-:W-:Y:S04]  /*c390*/  MUFU.TANH R175, R175 ;  /* 0x000000af00af7308 */ /* 0x000fe80000002400 */
[----:B------:R-:W-:-:S04]  /*c3a0*/  PRMT R170, R190, 0x654, R170 ;  /* 0x00000654beaa7816 */ /* 0x000fc800000000aa */
[----:B------:R3:W-:Y:S01]  /*c3b0*/  SYNCS.ARRIVE.TRANS64.RED.A1T0 RZ, [R170+URZ], RZ ;  /* 0x000000ffaaff79a7 */ /* 0x0007e2000810043f */
[----:B------:R-:W2:Y:S01]  /*c3c0*/  MUFU.TANH R218, R218 ;  /* 0x000000da00da7308 */ /* 0x000ea20000002400 */
[----:B---3--:R-:W-:-:S07]  /*c3d0*/  FMNMX.FTZ R170, R154, R13, !PT ;  /* 0x0000000d9aaa7209 */ /* 0x008fce0007810000 */
[----:B------:R-:W3:Y:S01]  /*c3e0*/  MUFU.TANH R178, R178 ;  /* 0x000000b200b27308 */ /* 0x000ee20000002400 */
[----:B----4-:R-:W-:-:S04]  /*c3f0*/  FMNMX.FTZ R170, R155, R170, !PT ;  /* 0x000000aa9baa7209 */ /* 0x010fc80007810000 */
[----:B-----5:R-:W-:-:S03]  /*c400*/  FMNMX.FTZ R170, R158, R170, !PT ;  /* 0x000000aa9eaa7209 */ /* 0x020fc60007810000 */
[----:B------:R-:W4:Y:S01]  /*c410*/  MUFU.TANH R179, R179 ;  /* 0x000000b300b37308 */ /* 0x000f220000002400 */
[----:B0-----:R-:W-:-:S04]  /*c420*/  FMNMX.FTZ R170, R159, R170, !PT ;  /* 0x000000aa9faa7209 */ /* 0x001fc80007810000 */
[----:B-1----:R-:W-:-:S03]  /*c430*/  FMNMX.FTZ R170, R162, R170, !PT ;  /* 0x000000aaa2aa7209 */ /* 0x002fc60007810000 */
[----:B------:R-:W0:Y:S01]  /*c440*/  MUFU.TANH R182, R182 ;  /* 0x000000b600b67308 */ /* 0x000e220000002400 */
[----:B--2---:R-:W-:-:S04]  /*c450*/  FMNMX.FTZ R170, R163, R170, !PT ;  /* 0x000000aaa3aa7209 */ /* 0x004fc80007810000 */
[----:B------:R-:W-:-:S03]  /*c460*/  FMNMX.FTZ R170, R166, R170, !PT ;  /* 0x000000aaa6aa7209 */ /* 0x000fc60007810000 */
[----:B------:R-:W-:Y:S01]  /*c470*/  MUFU.TANH R183, R183 ;  /* 0x000000b700b77308 */ /* 0x000fe20000002400 */
[----:B------:R-:W-:-:S04]  /*c480*/  FMNMX.FTZ R170, R167, R170, !PT ;  /* 0x000000aaa7aa7209 */ /* 0x000fc80007810000 */
[----:B------:R-:W-:-:S03]  /*c490*/  FMNMX.FTZ R170, R218, R170, !PT ;  /* 0x000000aadaaa7209 */ /* 0x000fc60007810000 */
[----:B------:R-:W-:Y:S01]  /*c4a0*/  MUFU.EX2 R152, R219 ;  /* 0x000000db00987308 */ /* 0x000fe20000000800 */
[----:B------:R-:W-:-:S04]  /*c4b0*/  FMNMX.FTZ R170, R171, R170, !PT ;  /* 0x000000aaabaa7209 */ /* 0x000fc80007810000 */
[----:B------:R-:W-:-:S03]  /*c4c0*/  FMNMX.FTZ R170, R174, R170, !PT ;  /* 0x000000aaaeaa7209 */ /* 0x000fc60007810000 */
[----:B------:R-:W1:Y:S01]  /*c4d0*/  MUFU.EX2 R20, R222 ;  /* 0x000000de00147308 */ /* 0x000e620000000800 */
[----:B------:R-:W-:-:S04]  /*c4e0*/  FMNMX.FTZ R170, R175, R170, !PT ;  /* 0x000000aaafaa7209 */ /* 0x000fc80007810000 */
[----:B---3--:R-:W-:-:S03]  /*c4f0*/  FMNMX.FTZ R170, R178, R170, !PT ;  /* 0x000000aab2aa7209 */ /* 0x008fc60007810000 */
[----:B------:R-:W2:Y:S01]  /*c500*/  MUFU.EX2 R220, R220 ;  /* 0x000000dc00dc7308 */ /* 0x000ea20000000800 */
[----:B----4-:R-:W-:-:S04]  /*c510*/  FMNMX.FTZ R170, R179, R170, !PT ;  /* 0x000000aab3aa7209 */ /* 0x010fc80007810000 */
[----:B0-----:R-:W-:-:S03]  /*c520*/  FMNMX.FTZ R170, R182, R170, !PT ;  /* 0x000000aab6aa7209 */ /* 0x001fc60007810000 */
[----:B------:R-:W0:Y:S01]  /*c530*/  MUFU.EX2 R21, R21 ;  /* 0x0000001500157308 */ /* 0x000e220000000800 */
[----:B-1----:R-:W-:Y:S01]  /*c540*/  @!P2 STS [R217+0x28800], R20 ;  /* 0x02880014d900a388 */ /* 0x002fe20000000800 */
[----:B------:R-:W-:Y:S01]  /*c550*/  FFMA.FTZ R3, R20, R3, R152 ;  /* 0x0000000314037223 */ /* 0x000fe20000010098 */
[----:B------:R-:W-:Y:S01]  /*c560*/  FMNMX.FTZ R170, R183, R170, !PT ;  /* 0x000000aab7aa7209 */ /* 0x000fe20007810000 */
[-C--:B------:R-:W-:Y:S01]  /*c570*/  FMUL.FTZ R24, R24, R20.reuse ;  /* 0x0000001418187220 */ /* 0x080fe20000410000 */
[-C--:B------:R-:W-:Y:S01]  /*c580*/  FMUL.FTZ R25, R25, R20.reuse ;  /* 0x0000001419197220 */ /* 0x080fe20000410000 */
[-C--:B------:R-:W-:Y:S01]  /*c590*/  FMUL.FTZ R28, R28, R20.reuse ;  /* 0x000000141c1c7220 */ /* 0x080fe20000410000 */
[----:B------:R-:W-:Y:S01]  /*c5a0*/  FMUL.FTZ R29, R29, R20 ;  /* 0x000000141d1d7220 */ /* 0x000fe20000410000 */
[----:B------:R-:W1:Y:S01]  /*c5b0*/  SHFL.BFLY PT, R219, R170, 0x2, 0x1f ;  /* 0x0c401f00aadb7f89 */ /* 0x000e6200000e0000 */
[----:B------:R-:W3:Y:S01]  /*c5c0*/  MUFU.EX2 R153, R153 ;  /* 0x0000009900997308 */ /* 0x000ee20000000800 */
[C---:B--2---:R-:W-:Y:S01]  /*c5d0*/  FADD.FTZ R3, R220.reuse, R3 ;  /* 0x00000003dc037221 */ /* 0x044fe20000010000 */
[----:B------:R-:W-:Y:S01]  /*c5e0*/  F2FP.BF16.F32.PACK_AB R152, R220, R152 ;  /* 0x00000098dc98723e */ /* 0x000fe200000010ff */
[-C--:B------:R-:W-:Y:S01]  /*c5f0*/  FMUL.FTZ R32, R32, R20.reuse ;  /* 0x0000001420207220 */ /* 0x080fe20000410000 */
[-C--:B------:R-:W-:Y:S01]  /*c600*/  FMUL.FTZ R33, R33, R20.reuse ;  /* 0x0000001421217220 */ /* 0x080fe20000410000 */
[-C--:B------:R-:W-:Y:S01]  /*c610*/  FMUL.FTZ R36, R36, R20.reuse ;  /* 0x0000001424247220 */ /* 0x080fe20000410000 */
[-C--:B------:R-:W-:Y:S01]  /*c620*/  FMUL.FTZ R37, R37, R20.reuse ;  /* 0x0000001425257220 */ /* 0x080fe20000410000 */
[-C--:B------:R-:W-:Y:S01]  /*c630*/  FMUL.FTZ R40, R40, R20.reuse ;  /* 0x0000001428287220 */ /* 0x080fe20000410000 */
[----:B------:R-:W2:Y:S01]  /*c640*/  MUFU.EX2 R156, R156 ;  /* 0x0000009c009c7308 */ /* 0x000ea20000000800 */
[----:B0-----:R-:W-:Y:S01]  /*c650*/  FADD.FTZ R3, R21, R3 ;  /* 0x0000000315037221 */ /* 0x001fe20000010000 */
[-C--:B------:R-:W-:Y:S01]  /*c660*/  FMUL.FTZ R41, R41, R20.reuse ;  /* 0x0000001429297220 */ /* 0x080fe20000410000 */
[-C--:B------:R-:W-:Y:S01]  /*c670*/  FMUL.FTZ R44, R44, R20.reuse ;  /* 0x000000142c2c7220 */ /* 0x080fe20000410000 */
[-C--:B------:R-:W-:Y:S01]  /*c680*/  FMUL.FTZ R45, R45, R20.reuse ;  /* 0x000000142d2d7220 */ /* 0x080fe20000410000 */
[-C--:B------:R-:W-:Y:S01]  /*c690*/  FMUL.FTZ R48, R48, R20.reuse ;  /* 0x0000001430307220 */ /* 0x080fe20000410000 */
[-C--:B------:R-:W-:Y:S01]  /*c6a0*/  FMUL.FTZ R49, R49, R20.reuse ;  /* 0x0000001431317220 */ /* 0x080fe20000410000 */
[-C--:B------:R-:W-:Y:S01]  /*c6b0*/  FMUL.FTZ R52, R52, R20.reuse ;  /* 0x0000001434347220 */ /* 0x080fe20000410000 */
[----:B------:R-:W0:Y:S01]  /*c6c0*/  MUFU.EX2 R157, R157 ;  /* 0x0000009d009d7308 */ /* 0x000e220000000800 */
[----:B---3--:R-:W-:Y:S01]  /*c6d0*/  FADD.FTZ R3, R153, R3 ;  /* 0x0000000399037221 */ /* 0x008fe20000010000 */
[-C--:B------:R-:W-:Y:S01]  /*c6e0*/  FMUL.FTZ R53, R53, R20.reuse ;  /* 0x0000001435357220 */ /* 0x080fe20000410000 */
[-C--:B------:R-:W-:Y:S01]  /*c6f0*/  FMUL.FTZ R56, R56, R20.reuse ;  /* 0x0000001438387220 */ /* 0x080fe20000410000 */
[-C--:B------:R-:W-:Y:S01]  /*c700*/  FMUL.FTZ R57, R57, R20.reuse ;  /* 0x0000001439397220 */ /* 0x080fe20000410000 */
[-C--:B------:R-:W-:Y:S01]  /*c710*/  FMUL.FTZ R60, R60, R20.reuse ;  /* 0x000000143c3c7220 */ /* 0x080fe20000410000 */
[-C--:B------:R-:W-:Y:S01]  /*c720*/  FMUL.FTZ R61, R61, R20.reuse ;  /* 0x000000143d3d7220 */ /* 0x080fe20000410000 */
[----:B-1----:R-:W-:Y:S01]  /*c730*/  FMNMX.FTZ R170, R170, R219, !PT ;  /* 0x000000dbaaaa7209 */ /* 0x002fe20007810000 */
[----:B------:R-:W1:Y:S01]  /*c740*/  MUFU.EX2 R160, R160 ;  /* 0x000000a000a07308 */ /* 0x000e620000000800 */
[----:B--2---:R-:W-:Y:S01]  /*c750*/  FADD.FTZ R3, R156, R3 ;  /* 0x000000039c037221 */ /* 0x004fe20000010000 */
[-C--:B------:R-:W-:Y:S01]  /*c760*/  FMUL.FTZ R64, R64, R20.reuse ;  /* 0x0000001440407220 */ /* 0x080fe20000410000 */
[-C--:B------:R-:W-:Y:S01]  /*c770*/  FMUL.FTZ R65, R65, R20.reuse ;  /* 0x0000001441417220 */ /* 0x080fe20000410000 */
[----:B------:R-:W2:Y:S01]  /*c780*/  SHFL.BFLY PT, R219, R170, 0x1, 0x1f ;  /* 0x0c201f00aadb7f89 */ /* 0x000ea200000e0000 */
[-C--:B------:R-:W-:Y:S01]  /*c790*/  FMUL.FTZ R68, R68, R20.reuse ;  /* 0x0000001444447220 */ /* 0x080fe20000410000 */
[-C--:B------:R-:W-:Y:S01]  /*c7a0*/  FMUL.FTZ R69, R69, R20.reuse ;  /* 0x0000001445457220 */ /* 0x080fe20000410000 */
[----:B------:R-:W-:Y:S01]  /*c7b0*/  FMUL.FTZ R72, R72, R20 ;  /* 0x0000001448487220 */ /* 0x000fe20000410000 */
[----:B------:R-:W3:Y:S01]  /*c7c0*/  MUFU.EX2 R161, R161 ;  /* 0x000000a100a17308 */ /* 0x000ee20000000800 */
[C---:B0-----:R-:W-:Y:S01]  /*c7d0*/  FADD.FTZ R3, R157.reuse, R3 ;  /* 0x000000039d037221 */ /* 0x041fe20000010000 */
[----:B------:R-:W-:Y:S01]  /*c7e0*/  F2FP.BF16.F32.PACK_AB R156, R157, R156 ;  /* 0x0000009c9d9c723e */ /* 0x000fe200000010ff */
[-C--:B------:R-:W-:Y:S01]  /*c7f0*/  FMUL.FTZ R73, R73, R20.reuse ;  /* 0x0000001449497220 */ /* 0x080fe20000410000 */
[-C--:B------:R-:W-:Y:S01]  /*c800*/  FMUL.FTZ R76, R76, R20.reuse ;  /* 0x000000144c4c7220 */ /* 0x080fe20000410000 */
[-C--:B------:R-:W-:Y:S01]  /*c810*/  FMUL.FTZ R77, R77, R20.reuse ;  /* 0x000000144d4d7220 */ /* 0x080fe20000410000 */
[-C--:B------:R-:W-:Y:S01]  /*c820*/  FMUL.FTZ R80, R80, R20.reuse ;  /* 0x0000001450507220 */ /* 0x080fe20000410000 */
[-C--:B------:R-:W-:Y:S01]  /*c830*/  FMUL.FTZ R81, R81, R20.reuse ;  /* 0x0000001451517220 */ /* 0x080fe20000410000 */
[----:B------:R-:W0:Y:S01]  /*c840*/  MUFU.EX2 R164, R164 ;  /* 0x000000a400a47308 */ /* 0x000e220000000800 */
        /* <DEDUP_REMOVED lines=8> */
[----:B---3--:R-:W-:Y:S01]  /*c8d0*/  FADD.FTZ R3, R161, R3 ;  /* 0x00000003a1037221 */ /* 0x008fe20000010000 */
[-C--:B------:R-:W-:Y:S01]  /*c8e0*/  FMUL.FTZ R96, R96, R20.reuse ;  /* 0x0000001460607220 */ /* 0x080fe20000410000 */
[-C--:B------:R-:W-:Y:S01]  /*c8f0*/  FMUL.FTZ R97, R97, R20.reuse ;  /* 0x0000001461617220 */ /* 0x080fe20000410000 */
[----:B--2---:R-:W-:Y:S01]  /*c900*/  FMNMX.FTZ R170, R170, R219, !PT ;  /* 0x000000dbaaaa7209 */ /* 0x004fe20007810000 */
[-C--:B------:R-:W-:Y:S01]  /*c910*/  FMUL.FTZ R100, R100, R20.reuse ;  /* 0x0000001464647220 */ /* 0x080fe20000410000 */
[-C--:B------:R-:W-:Y:S01]  /*c920*/  FMUL.FTZ R101, R101, R20.reuse ;  /* 0x0000001465657220 */ /* 0x080fe20000410000 */
[-C--:B------:R-:W-:Y:S01]  /*c930*/  FMUL.FTZ R104, R104, R20.reuse ;  /* 0x0000001468687220 */ /* 0x080fe20000410000 */
[----:B------:R-:W2:Y:S01]  /*c940*/  MUFU.EX2 R172, R172 ;  /* 0x000000ac00ac7308 */ /* 0x000ea20000000800 */
[----:B------:R-:W-:Y:S01]  /*c950*/  FADD.FTZ R13, -R170, R13 ;  /* 0x0000000daa0d7221 */ /* 0x000fe20000010100 */
[----:B0-----:R-:W-:Y:S01]  /*c960*/  FADD.FTZ R3, R164, R3 ;  /* 0x00000003a4037221 */ /* 0x001fe20000010000 */
[-C--:B------:R-:W-:Y:S01]  /*c970*/  FMUL.FTZ R105, R105, R20.reuse ;  /* 0x0000001469697220 */ /* 0x080fe20000410000 */
[----:B------:R-:W-:Y:S01]  /*c980*/  FMUL.FTZ R108, R108, R20 ;  /* 0x000000146c6c7220 */ /* 0x000fe20000410000 */
[----:B------:R-:W-:Y:S01]  /*c990*/  FMUL.FTZ R13, R13, R168 ;  /* 0x000000a80d0d7220 */ /* 0x000fe20000410000 */
        /* <DEDUP_REMOVED lines=11> */
[----:B--2---:R-:W-:Y:S01]  /*ca50*/  FADD.FTZ R3, R172, R3 ;  /* 0x00000003ac037221 */ /* 0x004fe20000010000 */
[-C--:B------:R-:W-:Y:S01]  /*ca60*/  FMUL.FTZ R125, R125, R20.reuse ;  /* 0x000000147d7d7220 */ /* 0x080fe20000410000 */
        /* <DEDUP_REMOVED lines=14> */
[----:B-1----:R1:W-:Y:S01]  /*cb50*/  @!P2 STS [R217+0x28820], R13 ;  /* 0x0288200dd900a388 */ /* 0x0023e20000000800 */
[----:B------:R-:W-:Y:S01]  /*cb60*/  FMUL.FTZ R149, R149, R20 ;  /* 0x0000001495957220 */ /* 0x000fe20000410000 */
[-C--:B------:R-:W-:Y:S01]  /*cb70*/  FMUL.FTZ R26, R26, R13.reuse ;  /* 0x0000000d1a1a7220 */ /* 0x080fe20000410000 */
[-C--:B------:R-:W-:Y:S01]  /*cb80*/  FMUL.FTZ R27, R27, R13.reuse ;  /* 0x0000000d1b1b7220 */ /* 0x080fe20000410000 */
[-C--:B------:R-:W-:Y:S01]  /*cb90*/  FMUL.FTZ R30, R30, R13.reuse ;  /* 0x0000000d1e1e7220 */ /* 0x080fe20000410000 */
[-C--:B------:R-:W-:Y:S01]  /*cba0*/  FMUL.FTZ R31, R31, R13.reuse ;  /* 0x0000000d1f1f7220 */ /* 0x080fe20000410000 */
[-C--:B------:R-:W-:Y:S01]  /*cbb0*/  FMUL.FTZ R34, R34, R13.reuse ;  /* 0x0000000d22227220 */ /* 0x080fe20000410000 */
[----:B------:R-:W3:Y:S01]  /*cbc0*/  MUFU.EX2 R180, R180 ;  /* 0x000000b400b47308 */ /* 0x000ee20000000800 */
[----:B--2---:R-:W-:Y:S01]  /*cbd0*/  FADD.FTZ R3, R176, R3 ;  /* 0x00000003b0037221 */ /* 0x004fe20000010000 */
[-C--:B------:R-:W-:Y:S01]  /*cbe0*/  FMUL.FTZ R35, R35, R13.reuse ;  /* 0x0000000d23237220 */ /* 0x080fe20000410000 */
[-C--:B-1----:R-:W-:Y:S01]  /*cbf0*/  FMUL.FTZ R217, R170, R168.reuse ;  /* 0x000000a8aad97220 */ /* 0x082fe20000410000 */
[-C--:B------:R-:W-:Y:S01]  /*cc00*/  FMUL.FTZ R38, R38, R13.reuse ;  /* 0x0000000d26267220 */ /* 0x080fe20000410000 */
[-C--:B------:R-:W-:Y:S01]  /*cc10*/  FMUL.FTZ R39, R39, R13.reuse ;  /* 0x0000000d27277220 */ /* 0x080fe20000410000 */
[-C--:B------:R-:W-:Y:S01]  /*cc20*/  FMUL.FTZ R42, R42, R13.reuse ;  /* 0x0000000d2a2a7220 */ /* 0x080fe20000410000 */
        /* <DEDUP_REMOVED lines=11> */
[-CC-:B------:R-:W-:Y:S01]  /*cce0*/  FFMA.FTZ R174, R174, R168.reuse, -R217.reuse ;  /* 0x000000a8aeae7223 */ /* 0x180fe200000108d9 */
[----:B------:R2:W4:Y:S01]  /*ccf0*/  MUFU.EX2 R181, R154 ;  /* 0x0000009a00b57308 */ /* 0x0005220000000800 */
[-CC-:B------:R-:W-:Y:S01]  /*cd00*/  FFMA.FTZ R175, R175, R168.reuse, -R217.reuse ;  /* 0x000000a8afaf7223 */ /* 0x180fe200000108d9 */
[-CC-:B------:R-:W-:Y:S01]  /*cd10*/  FFMA.FTZ R178, R178, R168.reuse, -R217.reuse ;  /* 0x000000a8b2b27223 */ /* 0x180fe200000108d9 */
[-CC-:B------:R-:W-:Y:S01]  /*cd20*/  FFMA.FTZ R179, R179, R168.reuse, -R217.reuse ;  /* 0x000000a8b3b37223 */ /* 0x180fe200000108d9 */
[-CC-:B------:R-:W-:Y:S01]  /*cd30*/  FFMA.FTZ R183, R183, R168.reuse, -R217.reuse ;  /* 0x000000a8b7b77223 */ /* 0x180fe200000108d9 */
[----:B------:R-:W-:Y:S01]  /*cd40*/  FFMA.FTZ R182, R182, R168, -R217 ;  /* 0x000000a8b6b67223 */ /* 0x000fe200000108d9 */
[----:B0-----:R-:W-:Y:S01]  /*cd50*/  FADD.FTZ R3, R177, R3 ;  /* 0x00000003b1037221 */ /* 0x001fe20000010000 */
[----:B------:R-:W-:Y:S01]  /*cd60*/  FMUL.FTZ R43, R43, R13 ;  /* 0x0000000d2b2b7220 */ /* 0x000fe20000410000 */
[----:B------:R-:W0:Y:S01]  /*cd70*/  MUFU.EX2 R155, R155 ;  /* 0x0000009b009b7308 */ /* 0x000e220000000800 */
[----:B--2---:R-:W-:Y:S01]  /*cd80*/  F2FP.BF16.F32.PACK_AB R154, R153, R21 ;  /* 0x00000015999a723e */ /* 0x004fe200000010ff */
[----:B---3--:R-:W-:Y:S01]  /*cd90*/  FADD.FTZ R3, R180, R3 ;  /* 0x00000003b4037221 */ /* 0x008fe20000010000 */
[-C--:B------:R-:W-:Y:S01]  /*cda0*/  FMUL.FTZ R46, R46, R13.reuse ;  /* 0x0000000d2e2e7220 */ /* 0x080fe20000410000 */
[-C--:B------:R-:W-:Y:S01]  /*cdb0*/  FMUL.FTZ R47, R47, R13.reuse ;  /* 0x0000000d2f2f7220 */ /* 0x080fe20000410000 */
[-C--:B------:R-:W-:Y:S01]  /*cdc0*/  FMUL.FTZ R50, R50, R13.reuse ;  /* 0x0000000d32327220 */ /* 0x080fe20000410000 */
[C---:B-1----:R-:W-:Y:S01]  /*cdd0*/  FADD.FTZ R3, R166.reuse, R3 ;  /* 0x00000003a6037221 */ /* 0x042fe20000010000 */
[----:B------:R-:W-:Y:S01]  /*cde0*/  F2FP.BF16.F32.PACK_AB R166, R166, R180 ;  /* 0x000000b4a6a6723e */ /* 0x000fe200000010ff */
[----:B------:R-:W1:Y:S01]  /*cdf0*/  MUFU.EX2 R158, R158 ;  /* 0x0000009e009e7308 */ /* 0x000e620000000800 */
[----:B----4-:R-:W-:Y:S01]  /*ce00*/  FFMA.FTZ R10, R13, R10, R181 ;  /* 0x0000000a0d0a7223 */ /* 0x010fe200000100b5 */
[-C--:B------:R-:W-:Y:S01]  /*ce10*/  FMUL.FTZ R51, R51, R13.reuse ;  /* 0x0000000d33337220 */ /* 0x080fe20000410000 */
[-C--:B------:R-:W-:Y:S01]  /*ce20*/  FMUL.FTZ R54, R54, R13.reuse ;  /* 0x0000000d36367220 */ /* 0x080fe20000410000 */
[-C--:B------:R-:W-:Y:S01]  /*ce30*/  FMUL.FTZ R55, R55, R13.reuse ;  /* 0x0000000d37377220 */ /* 0x080fe20000410000 */
[-C--:B------:R-:W-:Y:S01]  /*ce40*/  FMUL.FTZ R58, R58, R13.reuse ;  /* 0x0000000d3a3a7220 */ /* 0x080fe20000410000 */
[-C--:B------:R-:W-:Y:S01]  /*ce50*/  FMUL.FTZ R59, R59, R13.reuse ;  /* 0x0000000d3b3b7220 */ /* 0x080fe20000410000 */
[----:B------:R-:W-:Y:S01]  /*ce60*/  FMUL.FTZ R62, R62, R13 ;  /* 0x0000000d3e3e7220 */ /* 0x000fe20000410000 */
[----:B------:R-:W2:Y:S01]  /*ce70*/  MUFU.EX2 R159, R159 ;  /* 0x0000009f009f7308 */ /* 0x000ea20000000800 */
        /* <DEDUP_REMOVED lines=18> */
[----:B------:R-:W-:Y:S01]  /*cfa0*/  BAR.SYNC.DEFER_BLOCKING 0xf, 0x100 ;  /* 0x03c4000000007b1d */ /* 0x000fe20000010000 */
[----:B------:R-:W-:Y:S01]  /*cfb0*/  F2FP.BF16.F32.PACK_AB R158, R161, R160 ;  /* 0x000000a0a19e723e */ /* 0x000fe200000010ff */
[-C--:B------:R-:W-:Y:S01]  /*cfc0*/  FMUL.FTZ R86, R86, R13.reuse ;  /* 0x0000000d56567220 */ /* 0x080fe20000410000 */
[----:B------:R-:W-:Y:S01]  /*cfd0*/  F2FP.BF16.F32.PACK_AB R160, R165, R164 ;  /* 0x000000a4a5a0723e */ /* 0x000fe200000010ff */
[-C--:B------:R-:W-:Y:S01]  /*cfe0*/  FMUL.FTZ R87, R87, R13.reuse ;  /* 0x0000000d57577220 */ /* 0x080fe20000410000 */
[----:B------:R-:W-:Y:S01]  /*cff0*/  F2FP.BF16.F32.PACK_AB R164, R177, R176 ;  /* 0x000000b0b1a4723e */ /* 0x000fe200000010ff */
        /* <DEDUP_REMOVED lines=9> */
[C---:B-1----:R-:W-:Y:S01]  /*d090*/  FADD.FTZ R10, R163.reuse, R10 ;  /* 0x0000000aa30a7221 */ /* 0x042fe20000010000 */
[----:B------:R-:W-:Y:S01]  /*d0a0*/  F2FP.BF16.F32.PACK_AB R157, R163, R162 ;  /* 0x000000a2a39d723e */ /* 0x000fe200000010ff */
[-C--:B------:R-:W-:Y:S01]  /*d0b0*/  FMUL.FTZ R102, R102, R13.reuse ;  /* 0x0000000d66667220 */ /* 0x080fe20000410000 */
[----:B------:R-:W-:Y:S01]  /*d0c0*/  F2FP.BF16.F32.PACK_AB R162, R173, R172 ;  /* 0x000000acada2723e */ /* 0x000fe200000010ff */
[-C--:B------:R-:W-:Y:S01]  /*d0d0*/  FMUL.FTZ R103, R103, R13.reuse ;  /* 0x0000000d67677220 */ /* 0x080fe20000410000 */
[-C--:B------:R-:W-:Y:S01]  /*d0e0*/  FMUL.FTZ R106, R106, R13.reuse ;  /* 0x0000000d6a6a7220 */ /* 0x080fe20000410000 */
[-C--:B------:R-:W-:Y:S01]  /*d0f0*/  FMUL.FTZ R107, R107, R13.reuse ;  /* 0x0000000d6b6b7220 */ /* 0x080fe20000410000 */
[----:B------:R-:W1:Y:S01]  /*d100*/  MUFU.EX2 R218, R218 ;  /* 0x000000da00da7308 */ /* 0x000e620000000800 */
[----:B--2---:R-:W-:Y:S01]  /*d110*/  FADD.FTZ R10, R219, R10 ;  /* 0x0000000adb0a7221 */ /* 0x004fe20000010000 */
[----:B------:R2:W-:Y:S01]  /*d120*/  STSM.16.M88.4 [R199+0x26800], R152 ;  /* 0x02680098c7007844 */ /* 0x0005e20000000200 */
        /* <DEDUP_REMOVED lines=12> */
[----:B------:R2:W-:Y:S01]  /*d1f0*/  STSM.16.M88.4 [R202], R156 ;  /* 0x0000009cca007844 */ /* 0x0005e20000000200 */
        /* <DEDUP_REMOVED lines=11> */
[-C--:B------:R-:W-:Y:S01]  /*d2b0*/  FMUL.FTZ R139, R139, R13.reuse ;  /* 0x0000000d8b8b7220 */ /* 0x080fe20000410000 */
[-C--:B------:R-:W-:Y:S01]  /*d2c0*/  FMUL.FTZ R142, R142, R13.reuse ;  /* 0x0000000d8e8e7220 */ /* 0x080fe20000410000 */
[-C--:B------:R-:W-:Y:S01]  /*d2d0*/  FMUL.FTZ R143, R143, R13.reuse ;  /* 0x0000000d8f8f7220 */ /* 0x080fe20000410000 */
[-C--:B------:R-:W-:Y:S01]  /*d2e0*/  FMUL.FTZ R146, R146, R13.reuse ;  /* 0x0000000d92927220 */ /* 0x080fe20000410000 */
[-C--:B------:R-:W-:Y:S01]  /*d2f0*/  FMUL.FTZ R147, R147, R13.reuse ;  /* 0x0000000d93937220 */ /* 0x080fe20000410000 */
[----:B------:R-:W3:Y:S01]  /*d300*/  MUFU.EX2 R178, R178 ;  /* 0x000000b200b27308 */ /* 0x000ee20000000800 */
[----:B0-----:R-:W-:Y:S01]  /*d310*/  FADD.FTZ R10, R174, R10 ;  /* 0x0000000aae0a7221 */ /* 0x001fe20000010000 */
[-C--:B------:R-:W-:Y:S01]  /*d320*/  FMUL.FTZ R150, R150, R13.reuse ;  /* 0x0000000d96967220 */ /* 0x080fe20000410000 */
[----:B------:R-:W-:-:S05]  /*d330*/  FMUL.FTZ R151, R151, R13 ;  /* 0x0000000d97977220 */ /* 0x000fca0000410000 */
[----:B------:R-:W0:Y:S01]  /*d340*/  MUFU.EX2 R179, R179 ;  /* 0x000000b300b37308 */ /* 0x000e220000000800 */
[C---:B-1----:R-:W-:Y:S01]  /*d350*/  FADD.FTZ R10, R175.reuse, R10 ;  /* 0x0000000aaf0a7221 */ /* 0x042fe20000010000 */
[----:B------:R-:W-:-:S05]  /*d360*/  F2FP.BF16.F32.PACK_AB R163, R175, R174 ;  /* 0x000000aeafa3723e */ /* 0x000fca00000010ff */
[----:B------:R2:W-:Y:S01]  /*d370*/  STSM.16.M88.4 [R200], R160 ;  /* 0x000000a0c8007844 */ /* 0x0005e20000000200 */
[----:B------:R-:W1:Y:S01]  /*d380*/  MUFU.EX2 R167, R182 ;  /* 0x000000b600a77308 */ /* 0x000e620000000800 */
[----:B---3--:R-:W-:-:S07]  /*d390*/  FADD.FTZ R10, R178, R10 ;  /* 0x0000000ab20a7221 */ /* 0x008fce0000010000 */
[----:B------:R-:W3:Y:S01]  /*d3a0*/  MUFU.EX2 R183, R183 ;  /* 0x000000b700b77308 */ /* 0x000ee20000000800 */
[C---:B0-----:R-:W-:Y:S01]  /*d3b0*/  FADD.FTZ R10, R179.reuse, R10 ;  /* 0x0000000ab30a7221 */ /* 0x041fe20000010000 */
[----:B------:R-:W-:-:S03]  /*d3c0*/  F2FP.BF16.F32.PACK_AB R165, R179, R178 ;  /* 0x000000b2b3a5723e */ /* 0x000fc600000010ff */
[----:B-1----:R-:W-:Y:S01]  /*d3d0*/  FADD.FTZ R10, R167, R10 ;  /* 0x0000000aa70a7221 */ /* 0x002fe20000010000 */
[----:B---3--:R-:W-:-:S03]  /*d3e0*/  F2FP.BF16.F32.PACK_AB R167, R183, R167 ;  /* 0x000000a7b7a7723e */ /* 0x008fc600000010ff */
[----:B------:R-:W-:Y:S02]  /*d3f0*/  FADD.FTZ R10, R183, R10 ;  /* 0x0000000ab70a7221 */ /* 0x000fe40000010000 */
[----:B------:R2:W-:Y:S01]  /*d400*/  STSM.16.M88.4 [R201], R164 ;  /* 0x000000a4c9007844 */ /* 0x0005e20000000200 */
[----:B------:R-:W-:Y:S05]  /*d410*/  @!P0 BRA `(.L_x_3909) ;  /* 0x0000000000048947 */ /* 0x000fea0003800000 */
[----:B------:R-:W-:Y:S01]  /*d420*/  BPT.TRAP 0x1 ;  /* 0x000000040000795c */ /* 0x000fe20000300000 */
.L_x_3909:
[----:B------:R0:W1:Y:S01]  /*d430*/  SYNCS.PHASECHK.TRANS64.TRYWAIT P2, [R14+URZ+0x28c50], R12 ;  /* 0x028c500c0e0075a7 */ /* 0x000062000804017f */
[----:B------:R-:W-:Y:S05]  /*d440*/  @!P0 BRA `(.L_x_3910) ;  /* 0x0000000000048947 */ /* 0x000fea0003800000 */
[----:B------:R-:W-:Y:S01]  /*d450*/  BPT.TRAP 0x1 ;  /* 0x000000040000795c */ /* 0x000fe20000300000 */
.L_x_3910:
[----:B------:R-:W-:Y:S04]  /*d460*/  BSSY B1, `(.L_x_3911) ;  /* 0x0000004000017945 */ /* 0x000fe80003800000 */
[----:B-1----:R-:W-:Y:S05]  /*d470*/  @P2 BRA `(.L_x_3912) ;  /* 0x0000000000082947 */ /* 0x002fea0003800000 */
[----:B------:R-:W1:Y:S02]  /*d480*/  SYNCS.PHASECHK.TRANS64.TRYWAIT P2, [R14+URZ+0x28c50], R12 ;  /* 0x028c500c0e0075a7 */ /* 0x000e64000804017f */
[----:B-1----:R-:W-:Y:S05]  /*d490*/  @!P2 BRA `(.L_x_3913) ;  /* 0x000000e00080a947 */ /* 0x002fea0003800000 */
.L_x_3912:
[----:B------:R-:W-:Y:S05]  /*d4a0*/  BSYNC B1 ;  /* 0x0000000000017941 */ /* 0x000fea0003800000 */
.L_x_3911:
[----:B01----:R-:W-:Y:S01]  /*d4b0*/  IMAD R12, R19, 0x1000, R11 ;  /* 0x00001000130c7824 */ /* 0x003fe200078e020b */
[----:B------:R-:W-:Y:S01]  /*d4c0*/  WARPGROUP.ARRIVE ;  /* 0x00000000000079c5 */ /* 0x000fe20000000000 */
[----:B------:R-:W-:Y:S02]  /*d4d0*/  IMAD.MOV.U32 R13, RZ, RZ, 0x40000040 ;  /* 0x40000040ff0d7424 */ /* 0x000fe400078e00ff */
[C---:B------:R-:W-:Y:S01]  /*d4e0*/  VIADD R20, R12.reuse, 0x80 ;  /* 0x000000800c147836 */ /* 0x040fe20000000000 */
[----:B------:R-:W-:Y:S01]  /*d4f0*/  R2UR UR6, R12 ;  /* 0x000000000c0672ca */ /* 0x000fe200000e0000 */
[----:B------:R-:W-:Y:S01]  /*d500*/  IMAD.MOV.U32 R21, RZ, RZ, 0x40000040 ;  /* 0x40000040ff157424 */ /* 0x000fe200078e00ff */
[----:B------:R-:W-:Y:S01]  /*d510*/  R2UR UR7, R13 ;  /* 0x000000000d0772ca */ /* 0x000fe200000e0000 */
[----:B------:R-:W-:-:S12]  /*d520*/  IMAD.MOV.U32 R13, RZ, RZ, 0x40000040 ;  /* 0x40000040ff0d7424 */ /* 0x000fd800078e00ff */
[----:B------:R-:W-:Y:S01]  /*d530*/  HGMMA.64x256x16.F32.BF16 R24, R152, gdesc[UR4].tnspB, R24, gsb0 ;  /* 0x43e0000498187df0 */ /* 0x000fe20008001818 */
[----:B------:R-:W-:Y:S01]  /*d540*/  R2UR UR6, R20 ;  /* 0x00000000140672ca */ /* 0x000fe200000e0000 */
[C---:B------:R-:W-:Y:S01]  /*d550*/  VIADD R20, R12.reuse, 0x100 ;  /* 0x000001000c147836 */ /* 0x040fe20000000000 */
[----:B------:R-:W-:Y:S01]  /*d560*/  R2UR UR7, R21 ;  /* 0x00000000150772ca */ /* 0x000fe200000e0000 */
[----:B------:R-:W-:Y:S02]  /*d570*/  IMAD.MOV.U32 R21, RZ, RZ, 0x40000040 ;  /* 0x40000040ff157424 */ /* 0x000fe400078e00ff */
[----:B------:R-:W-:Y:S01]  /*d580*/  VIADD R12, R12, 0x180 ;  /* 0x000001800c0c7836 */ /* 0x000fe20000000000 */
[----:B------:R-:W-:Y:S02]  /*d590*/  WARPGROUP.DEPBAR.LE gsb0, 0x0 ;  /* 0x00008000000079c5 */ /* 0x000fe40000010000 */
[----:B------:R-:W-:-:S15]  /*d5a0*/  WARPGROUP.ARRIVE ;  /* 0x00000000000079c5 */ /* 0x000fde0000000000 */
[----:B------:R-:W-:-:S04]  /*d5b0*/  NOP ;  /* 0x0000000000007918 */ /* 0x000fc80000000000 */
[----:B------:R-:W-:Y:S01]  /*d5c0*/  HGMMA.64x256x16.F32.BF16 R24, R156, gdesc[UR4].tnspB, R24, gsb0 ;  /* 0x43e000049c187df0 */ /* 0x000fe20008001818 */
[----:B------:R-:W-:Y:S02]  /*d5d0*/  R2UR UR6, R20 ;  /* 0x00000000140672ca */ /* 0x000fe400000e0000 */
[----:B------:R-:W-:Y:S01]  /*d5e0*/  R2UR UR7, R21 ;  /* 0x00000000150772ca */ /* 0x000fe200000e0000 */
[----:B------:R-:W-:Y:S02]  /*d5f0*/  WARPGROUP.DEPBAR.LE gsb0, 0x0 ;  /* 0x00008000000079c5 */ /* 0x000fe40000010000 */
[----:B------:R-:W-:-:S15]  /*d600*/  WARPGROUP.ARRIVE ;  /* 0x00000000000079c5 */ /* 0x000fde0000000000 */
[----:B------:R-:W-:-:S07]  /*d610*/  NOP ;  /* 0x0000000000007918 */ /* 0x000fce0000000000 */
[----:B------:R-:W-:Y:S01]  /*d620*/  HGMMA.64x256x16.F32.BF16 R24, R160, gdesc[UR4].tnspB, R24, gsb0 ;  /* 0x43e00004a0187df0 */ /* 0x000fe20008001818 */
[----:B------:R-:W-:Y:S02]  /*d630*/  R2UR UR6, R12 ;  /* 0x000000000c0672ca */ /* 0x000fe400000e0000 */
[----:B------:R-:W-:Y:S01]  /*d640*/  R2UR UR7, R13 ;  /* 0x000000000d0772ca */ /* 0x000fe200000e0000 */
        /* <DEDUP_REMOVED lines=13> */
[----:B------:R-:W-:Y:S05]  /*d720*/  @!P0 BRA `(.L_x_3914) ;  /* 0x0000000000048947 */ /* 0x000fea0003800000 */
[----:B------:R-:W-:Y:S01]  /*d730*/  BPT.TRAP 0x1 ;  /* 0x000000040000795c */ /* 0x000fe20000300000 */
.L_x_3914:
[----:B------:R-:W-:Y:S02]  /*d740*/  VIADD R14, R14, 0x28c60 ;  /* 0x00028c600e0e7836 */ /* 0x000fe40000000000 */
[----:B------:R-:W-:Y:S02]  /*d750*/  IMAD.MOV.U32 R13, RZ, RZ, R170 ;  /* 0x000000ffff0d7224 */ /* 0x000fe400078e00aa */
[----:B------:R-:W-:Y:S01]  /*d760*/  IMAD.MOV.U32 R218, RZ, RZ, R169 ;  /* 0x000000ffffda7224 */ /* 0x000fe200078e00a9 */
[----:B------:R-:W-:Y:S01]  /*d770*/  PRMT R14, R190, 0x654, R14 ;  /* 0x00000654be0e7816 */ /* 0x000fe2000000000e */
[----:B------:R-:W-:-:S03]  /*d780*/  IMAD.MOV.U32 R217, RZ, RZ, R19 ;  /* 0x000000ffffd97224 */ /* 0x000fc600078e0013 */
[----:B------:R3:W-:Y:S01]  /*d790*/  SYNCS.ARRIVE.TRANS64.RED.A1T0 RZ, [R14+URZ], RZ ;  /* 0x000000ff0eff79a7 */ /* 0x0007e2000810043f */
[----:B------:R-:W-:Y:S05]  /*d7a0*/  @P1 BRA `(.L_x_3915) ;  /* 0xffffffe000681947 */ /* 0x000fea000383ffff */
.L_x_3902:
[----:B------:R-:W-:Y:S05]  /*d7b0*/  BSYNC B0 ;  /* 0x0000000000007941 */ /* 0x000fea0003800000 */
.L_x_3901:
[----:B-1----:R-:W4:Y:S01]  /*d7c0*/  LDL.LU R12, [R1+0x3c] ;  /* 0x00003c00010c7983 */ /* 0x002f220000300800 */
[----:B------:R-:W-:Y:S02]  /*d7d0*/  IMAD.MOV.U32 R21, RZ, RZ, -0x800000 ;  /* 0xff800000ff157424 */ /* 0x000fe400078e00ff */
[----:B------:R-:W-:Y:S01]  /*d7e0*/  IMAD.MOV.U32 R20, RZ, RZ, -0x800000 ;  /* 0xff800000ff147424 */ /* 0x000fe200078e00ff */
[----:B------:R-:W1:Y:S02]  /*d7f0*/  SHFL.BFLY PT, R0, R3, 0x2, 0x1f ;  /* 0x0c401f0003007f89 */ /* 0x000e6400000e0000 */
[----:B-1----:R-:W-:-:S05]  /*d800*/  FADD.FTZ R0, R0, R3 ;  /* 0x0000000300007221 */ /* 0x002fca0000010000 */
[----:B------:R-:W1:Y:S02]  /*d810*/  SHFL.BFLY PT, R3, R0, 0x1, 0x1f ;  /* 0x0c201f0000037f89 */ /* 0x000e6400000e0000 */
[----:B-1----:R-:W-:Y:S01]  /*d820*/  FADD.FTZ R0, R0, R3 ;  /* 0x0000000300007221 */ /* 0x002fe20000010000 */
[----:B------:R-:W-:Y:S01]  /*d830*/  IMAD.MOV.U32 R3, RZ, RZ, RZ ;  /* 0x000000ffff037224 */ /* 0x000fe200078e00ff */
[----:B------:R-:W-:Y:S08]  /*d840*/  BAR.ARV 0x8, 0x100 ;  /* 0x0204000000007b1d */ /* 0x000ff00000002000 */
[----:B------:R-:W-:Y:S01]  /*d850*/  BAR.SYNC.DEFER_BLOCKING 0xf, 0x100 ;  /* 0x03c4000000007b1d */ /* 0x000fe20000010000 */
[----:B------:R-:W-:-:S13]  /*d860*/  FSETP.NE.FTZ.AND P0, PT, R0, RZ, PT ;  /* 0x000000ff0000720b */ /* 0x000fda0003f15000 */
[----:B------:R-:W1:Y:S01]  /*d870*/  @P0 MUFU.RCP R3, R0 ;  /* 0x0000000000030308 */ /* 0x000e620000001000 */
[----:B------:R-:W-:-:S07]  /*d880*/  @P0 FMUL.FTZ R4, R168, 0.69314718246459960938 ;  /* 0x3f317218a8040820 */ /* 0x000fce0000410000 */
[----:B------:R-:W5:Y:S01]  /*d890*/  @P0 MUFU.LG2 R0, R0 ;  /* 0x0000000000000308 */ /* 0x000f620000000c00 */
        /* <DEDUP_REMOVED lines=8> */
[----:B-----5:R-:W-:Y:S01]  /*d920*/  @P0 FMUL.FTZ R0, R0, 0.69314718246459960938 ;  /* 0x3f31721800000820 */ /* 0x020fe20000410000 */
[-C--:B------:R-:W-:Y:S01]  /*d930*/  FMUL.FTZ R40, R40, R3.reuse ;  /* 0x0000000328287220 */ /* 0x080fe20000410000 */
[-C--:B------:R-:W-:Y:S01]  /*d940*/  FMUL.FTZ R41, R41, R3.reuse ;  /* 0x0000000329297220 */ /* 0x080fe20000410000 */
[----:B------:R-:W-:Y:S01]  /*d950*/  FMUL.FTZ R44, R44, R3 ;  /* 0x000000032c2c7220 */ /* 0x000fe20000410000 */
[----:B------:R-:W-:Y:S01]  /*d960*/  @P0 FFMA.FTZ R21, R4, R169, R0 ;  /* 0x000000a904150223 */ /* 0x000fe20000010000 */
[-C--:B------:R-:W-:Y:S01]  /*d970*/  FMUL.FTZ R45, R45, R3.reuse ;  /* 0x000000032d2d7220 */ /* 0x080fe20000410000 */
[----:B------:R-:W1:Y:S01]  /*d980*/  SHFL.BFLY PT, R0, R10, 0x2, 0x1f ;  /* 0x0c401f000a007f89 */ /* 0x000e6200000e0000 */
        /* <DEDUP_REMOVED lines=23> */
[----:B-1----:R-:W-:Y:S01]  /*db00*/  FADD.FTZ R0, R0, R10 ;  /* 0x0000000a00007221 */ /* 0x002fe20000010000 */
[-C--:B------:R-:W-:Y:S01]  /*db10*/  FMUL.FTZ R93, R93, R3.reuse ;  /* 0x000000035d5d7220 */ /* 0x080fe20000410000 */
[-C--:B------:R-:W-:Y:S01]  /*db20*/  FMUL.FTZ R96, R96, R3.reuse ;  /* 0x0000000360607220 */ /* 0x080fe20000410000 */
[-C--:B------:R-:W-:Y:S01]  /*db30*/  FMUL.FTZ R97, R97, R3.reuse ;  /* 0x0000000361617220 */ /* 0x080fe20000410000 */
        /* <DEDUP_REMOVED lines=25> */
[----:B-1----:R-:W-:Y:S01]  /*dcd0*/  FADD.FTZ R4, R0, R4 ;  /* 0x0000000400047221 */ /* 0x002fe20000010000 */
[----:B------:R-:W-:-:S02]  /*dce0*/  IMAD.MOV.U32 R0, RZ, RZ, RZ ;  /* 0x000000ffff007224 */ /* 0x000fc400078e00ff */
[-C--:B------:R-:W-:Y:S01]  /*dcf0*/  FMUL.FTZ R148, R148, R3.reuse ;  /* 0x0000000394947220 */ /* 0x080fe20000410000 */
[----:B------:R-:W-:Y:S01]  /*dd00*/  FMUL.FTZ R149, R149, R3 ;  /* 0x0000000395957220 */ /* 0x000fe20000410000 */
        /* <DEDUP_REMOVED lines=17> */
[----:B------:R-:W-:Y:S01]  /*de20*/  ISETP.NE.AND P0, PT, R197, RZ, PT ;  /* 0x000000ffc500720c */ /* 0x000fe20003f05270 */
        /* <DEDUP_REMOVED lines=12> */
[----:B------:R-:W-:-:S02]  /*def0*/  @!P0 IMAD R4, R19, 0x40, R195 ;  /* 0x0000004013048824 */ /* 0x000fc400078e02c3 */
[-C--:B------:R-:W-:Y:S01]  /*df00*/  FMUL.FTZ R71, R71, R0.reuse ;  /* 0x0000000047477220 */ /* 0x080fe20000410000 */
[----:B------:R-:W-:Y:S02]  /*df10*/  VIADD R19, R19, 0x1 ;  /* 0x0000000113137836 */ /* 0x000fe40000000000 */
[-C--:B------:R-:W-:Y:S01]  /*df20*/  FMUL.FTZ R74, R74, R0.reuse ;  /* 0x000000004a4a7220 */ /* 0x080fe20000410000 */
[----:B------:R-:W-:Y:S02]  /*df30*/  @!P0 IMAD R4, R4, 0x4, R2 ;  /* 0x0000000404048824 */ /* 0x000fe400078e0202 */
[-C--:B------:R-:W-:Y:S01]  /*df40*/  FMUL.FTZ R75, R75, R0.reuse ;  /* 0x000000004b4b7220 */ /* 0x080fe20000410000 */
[-C--:B------:R-:W-:Y:S01]  /*df50*/  FMUL.FTZ R78, R78, R0.reuse ;  /* 0x000000004e4e7220 */ /* 0x080fe20000410000 */
[----:B------:R-:W-:Y:S01]  /*df60*/  ISETP.NE.AND P1, PT, R19, 0x2, PT ;  /* 0x000000021300780c */ /* 0x000fe20003f25270 */
[-C--:B------:R-:W-:Y:S01]  /*df70*/  FMUL.FTZ R79, R79, R0.reuse ;  /* 0x000000004f4f7220 */ /* 0x080fe20000410000 */
[----:B------:R-:W-:Y:S01]  /*df80*/  @!P0 STS [R4+0x28800], R3 ;  /* 0x0288000304008388 */ /* 0x000fe20000000800 */
[-C--:B------:R-:W-:Y:S01]  /*df90*/  FMUL.FTZ R82, R82, R0.reuse ;  /* 0x0000000052527220 */ /* 0x080fe20000410000 */
[-C--:B------:R-:W-:Y:S01]  /*dfa0*/  FMUL.FTZ R83, R83, R0.reuse ;  /* 0x0000000053537220 */ /* 0x080fe20000410000 */
[-C--:B------:R-:W-:Y:S01]  /*dfb0*/  FMUL.FTZ R86, R86, R0.reuse ;  /* 0x0000000056567220 */ /* 0x080fe20000410000 */
[----:B------:R1:W-:Y:S01]  /*dfc0*/  @!P0 STS [R4+0x28820], R0 ;  /* 0x0288200004008388 */ /* 0x0003e20000000800 */
        /* <DEDUP_REMOVED lines=33> */
[----:B-1----:R-:W-:Y:S01]  /*e1e0*/  SEL R0, RZ, 0x1, P1 ;  /* 0x00000001ff007807 */ /* 0x002fe20000800000 */
[----:B------:R-:W-:Y:S06]  /*e1f0*/  BAR.ARV 0xe, 0x100 ;  /* 0x0384000000007b1d */ /* 0x000fec0000002000 */
[----:B------:R-:W-:-:S02]  /*e200*/  PLOP3.LUT P0, PT, PT, PT, PT, 0x8, 0x0 ;  /* 0x000000000000781c */ /* 0x000fc40003f0e170 */
[----:B------:R-:W-:Y:S02]  /*e210*/  LOP3.LUT R185, R185, R0, RZ, 0x3c, !PT ;  /* 0x00000000b9b97212 */ /* 0x000fe400078e3cff */
[----:B------:R-:W-:Y:S01]  /*e220*/  SEL R19, R19, RZ, P1 ;  /* 0x000000ff13137207 */ /* 0x000fe20000800000 */
[----:B----4-:R-:W-:-:S05]  /*e230*/  VIADD R12, R12, 0x1 ;  /* 0x000000010c0c7836 */ /* 0x010fca0000000000 */
[----:B------:R1:W-:Y:S03]  /*e240*/  STL [R1+0x3c], R12 ;  /* 0x00003c0c01007387 */ /* 0x0003e60000100800 */
.L_x_3844:
[----:B------:R-:W-:Y:S05]  /*e250*/  BSYNC B7 ;  /* 0x0000000000077941 */ /* 0x000fea0003800000 */
.L_x_3840:
[----:B------:R-:W4:Y:S08]  /*e260*/  S2UR UR4, SR_CgaCtaId ;  /* 0x00000000000479c3 */ /* 0x000f300000008800 */
[----:B------:R-:W-:Y:S01]  /*e270*/  BAR.SYNC.DEFER_BLOCKING 0x5, 0x180 ;  /* 0x0146000000007b1d */ /* 0x000fe20000010000 */
[----:B------:R-:W-:-:S05]  /*e280*/  MOV R2, 0x400 ;  /* 0x0000040000027802 */ /* 0x000fca0000000f00 */
[----:B------:R-:W-:Y:S01]  /*e290*/  BSSY B0, `(.L_x_3916) ;  /* 0x0000505000007945 */ /* 0x000fe20003800000 */
[----:B----4-:R-:W-:-:S05]  /*e2a0*/  IMAD.U32 R190, RZ, RZ, UR4 ;  /* 0x00000004ffbe7e24 */ /* 0x010fca000f8e00ff */
[----:B------:R-:W-:-:S05]  /*e2b0*/  LEA R2, R190, R2, 0x18 ;  /* 0x00000002be027211 */ /* 0x000fca00078ec0ff */
[----:B0-2--5:R0:W2:Y:S01]  /*e2c0*/  LDS.128 R152, [R2+0x28cd0] ;  /* 0x028cd00002987984 */ /* 0x0250a20000000c00 */
[----:B------:R-:W-:Y:S06]  /*e2d0*/  BAR.ARV 0x4, 0x180 ;  /* 0x0106000000007b1d */ /* 0x000fec0000002000 */
[----:B------:R-:W-:Y:S05]  /*e2e0*/  @P0 BRA `(.L_x_3917) ;  /* 0x0000003c00e40947 */ /* 0x000fea0003800000 */
[----:B------:R-:W4:Y:S01]  /*e2f0*/  LDL R3, [R1+0x58] ;  /* 0x0000580001037983 */ /* 0x000f220000100800 */
[----:B------:R-:W1:Y:S01]  /*e300*/  S2R R0, SR_SWINHI ;  /* 0x0000000000007919 */ /* 0x000e620000002f00 */
[----:B------:R-:W-:Y:S01]  /*e310*/  F2FP.BF16.F32.PACK_AB R6, R29, R28 ;  /* 0x0000001c1d06723e */ /* 0x000fe200000010ff */
[----:B------:R-:W-:Y:S01]  /*e320*/  ULDC.64 UR6, c[0x0][0xc00] ;  /* 0x0003000000067ab9 */ /* 0x000fe20000000a00 */
[----:B------:R-:W-:Y:S01]  /*e330*/  F2FP.BF16.F32.PACK_AB R7, R31, R30 ;  /* 0x0000001e1f07723e */ /* 0x000fe200000010ff */
[----:B------:R-:W4:Y:S01]  /*e340*/  LDL.LU R156, [R1+0x20] ;  /* 0x00002000019c7983 */ /* 0x000f220000300800 */
[----:B------:R-:W-:Y:S01]  /*e350*/  F2FP.BF16.F32.PACK_AB R8, R33, R32 ;  /* 0x000000202108723e */ /* 0x000fe200000010ff */
[----:B------:R-:W-:Y:S01]  /*e360*/  ULDC.64 UR4, c[0x0][0xc08] ;  /* 0x0003020000047ab9 */ /* 0x000fe20000000a00 */
[----:B------:R-:W-:Y:S01]  /*e370*/  F2FP.BF16.F32.PACK_AB R9, R35, R34 ;  /* 0x000000222309723e */ /* 0x000fe200000010ff */
[----:B--2---:R-:W2:Y:S01]  /*e380*/  LDL.LU R152, [R1+0x24] ;  /* 0x0000240001987983 */ /* 0x004ea20000300800 */
[----:B---3--:R-:W-:-:S02]  /*e390*/  MOV R14, R2 ;  /* 0x00000002000e7202 */ /* 0x008fc40000000f00 */
[----:B-1----:R-:W-:Y:S02]  /*e3a0*/  MOV R15, R0 ;  /* 0x00000000000f7202 */ /* 0x002fe40000000f00 */
[----:B------:R-:W-:Y:S02]  /*e3b0*/  F2FP.BF16.F32.PACK_AB R10, R37, R36 ;  /* 0x00000024250a723e */ /* 0x000fe400000010ff */
[----:B------:R-:W-:Y:S01]  /*e3c0*/  F2FP.BF16.F32.PACK_AB R11, R39, R38 ;  /* 0x00000026270b723e */ /* 0x000fe200000010ff */
[----:B------:R-:W-:Y:S01]  /*e3d0*/  BAR.SYNC.DEFER_BLOCKING 0x1, 0x100 ;  /* 0x0044000000007b1d */ /* 0x000fe20000010000 */
[----:B----4-:R-:W-:-:S03]  /*e3e0*/  IMAD.WIDE R12, R3, 0x2, R14 ;  /* 0x00000002030c7825 */ /* 0x010fc600078e020e */
[----:B------:R-:W-:Y:S01]  /*e3f0*/  LOP3.LUT R0, R12, 0x380, RZ, 0xc0, !PT ;  /* 0x000003800c007812 */ /* 0x000fe200078ec0ff */
[----:B------:R-:W-:-:S03]  /*e400*/  IMAD.MOV.U32 R5, RZ, RZ, R13 ;  /* 0x000000ffff057224 */ /* 0x000fc600078e000d */
[----:B------:R-:W-:-:S04]  /*e410*/  SHF.R.U64 R0, R0, 0x3, RZ ;  /* 0x0000000300007819 */ /* 0x000fc800000012ff */
[----:B------:R-:W-:-:S04]  /*e420*/  LOP3.LUT R4, R0, R12, RZ, 0x3c, !PT ;  /* 0x0000000c00047212 */ /* 0x000fc800078e3cff */
[----:B------:R-:W-:Y:S02]  /*e430*/  MOV R0, R4 ;  /* 0x0000000400007202 */ /* 0x000fe40000000f00 */
[----:B------:R-:W-:Y:S02]  /*e440*/  F2FP.BF16.F32.PACK_AB R4, R25, R24 ;  /* 0x000000181904723e */ /* 0x000fe400000010ff */
[----:B------:R-:W-:-:S05]  /*e450*/  F2FP.BF16.F32.PACK_AB R5, R27, R26 ;  /* 0x0000001a1b05723e */ /* 0x000fca00000010ff */
[----:B------:R1:W-:Y:S02]  /*e460*/  STSM.16.M88.4 [R0], R4 ;  /* 0x0000000400007844 */ /* 0x0003e40000000200 */
[----:B-1----:R-:W-:-:S04]  /*e470*/  IADD3 R4, P0, R12, 0x20, RZ ;  /* 0x000000200c047810 */ /* 0x002fc80007f1e0ff */
[----:B------:R-:W-:Y:S01]  /*e480*/  LOP3.LUT R0, R4, 0x380, RZ, 0xc0, !PT ;  /* 0x0000038004007812 */ /* 0x000fe200078ec0ff */
[----:B------:R-:W-:-:S03]  /*e490*/  IMAD.X R5, RZ, RZ, R13, P0 ;  /* 0x000000ffff057224 */ /* 0x000fc600000e060d */
[----:B------:R-:W-:-:S04]  /*e4a0*/  SHF.R.U64 R0, R0, 0x3, RZ ;  /* 0x0000000300007819 */ /* 0x000fc800000012ff */
[----:B------:R-:W-:-:S04]  /*e4b0*/  LOP3.LUT R4, R0, R4, RZ, 0x3c, !PT ;  /* 0x0000000400047212 */ /* 0x000fc800078e3cff */
[----:B------:R-:W-:-:S05]  /*e4c0*/  MOV R4, R4 ;  /* 0x0000000400047202 */ /* 0x000fca0000000f00 */
[----:B------:R1:W-:Y:S02]  /*e4d0*/  STSM.16.M88.4 [R4], R8 ;  /* 0x0000000804007844 */ /* 0x0003e40000000200 */
[----:B-1----:R-:W-:-:S04]  /*e4e0*/  IADD3 R4, P0, R12, 0x40, RZ ;  /* 0x000000400c047810 */ /* 0x002fc80007f1e0ff */
[----:B------:R-:W-:Y:S01]  /*e4f0*/  LOP3.LUT R0, R4, 0x380, RZ, 0xc0, !PT ;  /* 0x0000038004007812 */ /* 0x000fe200078ec0ff */
[----:B------:R-:W-:-:S03]  /*e500*/  IMAD.X R5, RZ, RZ, R13, P0 ;  /* 0x000000ffff057224 */ /* 0x000fc600000e060d */
[----:B------:R-:W-:-:S04]  /*e510*/  SHF.R.U64 R0, R0, 0x3, RZ ;  /* 0x0000000300007819 */ /* 0x000fc800000012ff */
[----:B------:R-:W-:Y:S02]  /*e520*/  LOP3.LUT R4, R0, R4, RZ, 0x3c, !PT ;  /* 0x0000000400047212 */ /* 0x000fe400078e3cff */
[----:B------:R-:W-:Y:S02]  /*e530*/  F2FP.BF16.F32.PACK_AB R6, R45, R44 ;  /* 0x0000002c2d06723e */ /* 0x000fe400000010ff */
[----:B------:R-:W-:Y:S02]  /*e540*/  MOV R0, R4 ;  /* 0x0000000400007202 */ /* 0x000fe40000000f00 */
[----:B------:R-:W-:Y:S02]  /*e550*/  F2FP.BF16.F32.PACK_AB R4, R41, R40 ;  /* 0x000000282904723e */ /* 0x000fe400000010ff */
[----:B------:R-:W-:Y:S02]  /*e560*/  F2FP.BF16.F32.PACK_AB R5, R43, R42 ;  /* 0x0000002a2b05723e */ /* 0x000fe400000010ff */
[----:B------:R-:W-:-:S05]  /*e570*/  F2FP.BF16.F32.PACK_AB R7, R47, R46 ;  /* 0x0000002e2f07723e */ /* 0x000fca00000010ff */
        /* <DEDUP_REMOVED lines=131> */
[----:B------:R-:W-:-:S02]  /*edb0*/  F2FP.BF16.F32.PACK_AB R7, R143, R142 ;  /* 0x0000008e8f07723e */ /* 0x000fc400000010ff */
[----:B------:R-:W-:-:S03]  /*edc0*/  IADD3 R0, P0, R12, 0x6060, RZ ;  /* 0x000060600c007810 */ /* 0x000fc60007f1e0ff */
[----:B------:R1:W-:Y:S02]  /*edd0*/  STSM.16.M88.4 [R3], R4 ;  /* 0x0000000403007844 */ /* 0x0003e40000000200 */
[----:B------:R-:W-:Y:S01]  /*ede0*/  IMAD.X R13, RZ, RZ, R13, P0 ;  /* 0x000000ffff0d7224 */ /* 0x000fe200000e060d */
[----:B------:R-:W-:Y:S02]  /*edf0*/  F2FP.BF16.F32.PACK_AB R8, R145, R144 ;  /* 0x000000909108723e */ /* 0x000fe400000010ff */
[----:B-1----:R-:W-:-:S04]  /*ee00*/  LOP3.LUT R3, R0, 0x380, RZ, 0xc0, !PT ;  /* 0x0000038000037812 */ /* 0x002fc800078ec0ff */
[----:B------:R-:W-:-:S04]  /*ee10*/  SHF.R.U64 R3, R3, 0x3, RZ ;  /* 0x0000000303037819 */ /* 0x000fc800000012ff */
[----:B------:R-:W-:Y:S02]  /*ee20*/  LOP3.LUT R12, R3, R0, RZ, 0x3c, !PT ;  /* 0x00000000030c7212 */ /* 0x000fe400078e3cff */
[----:B------:R-:W-:Y:S02]  /*ee30*/  IADD3 R6, P0, R156, UR6, RZ ;  /* 0x000000069c067c10 */ /* 0x000fe4000ff1e0ff */
[----:B------:R-:W-:Y:S02]  /*ee40*/  MOV R12, R12 ;  /* 0x0000000c000c7202 */ /* 0x000fe40000000f00 */
[----:B------:R-:W-:Y:S02]  /*ee50*/  F2FP.BF16.F32.PACK_AB R9, R147, R146 ;  /* 0x000000929309723e */ /* 0x000fe400000010ff */
[----:B------:R-:W-:Y:S02]  /*ee60*/  F2FP.BF16.F32.PACK_AB R10, R149, R148 ;  /* 0x00000094950a723e */ /* 0x000fe400000010ff */
[----:B------:R-:W-:-:S02]  /*ee70*/  F2FP.BF16.F32.PACK_AB R11, R151, R150 ;  /* 0x00000096970b723e */ /* 0x000fc400000010ff */
[----:B--2---:R-:W-:Y:S02]  /*ee80*/  IADD3.X R7, R152, UR7, RZ, P0, !PT ;  /* 0x0000000798077c10 */ /* 0x004fe400087fe4ff */
[----:B------:R-:W-:Y:S01]  /*ee90*/  ISETP.NE.U32.AND P0, PT, RZ, UR4, PT ;  /* 0x00000004ff007c0c */ /* 0x000fe2000bf05070 */
[----:B------:R1:W-:Y:S01]  /*eea0*/  STSM.16.M88.4 [R12], R8 ;  /* 0x000000080c007844 */ /* 0x0003e20000000200 */
[----:B------:R-:W-:Y:S02]  /*eeb0*/  BAR.SYNC.DEFER_BLOCKING 0x1, 0x100 ;  /* 0x0044000000007b1d */ /* 0x000fe40000010000 */
[----:B------:R-:W-:Y:S02]  /*eec0*/  ISETP.NE.AND.EX P0, PT, RZ, UR5, PT, P0 ;  /* 0x00000005ff007c0c */ /* 0x000fe4000bf05300 */
[----:B------:R-:W-:-:S04]  /*eed0*/  ISETP.NE.U32.AND P1, PT, RZ, UR6, PT ;  /* 0x00000006ff007c0c */ /* 0x000fc8000bf25070 */
[----:B------:R-:W-:Y:S01]  /*eee0*/  ISETP.NE.AND.EX P1, PT, RZ, UR7, PT, P1 ;  /* 0x00000007ff007c0c */ /* 0x000fe2000bf25310 */
[----:B------:R-:W-:-:S06]  /*eef0*/  IMAD.MOV.U32 R4, RZ, RZ, RZ ;  /* 0x000000ffff047224 */ /* 0x000fcc00078e00ff */
[----:B-1----:R-:W-:Y:S01]  /*ef00*/  @P0 IADD3 R8, P2, R156, UR4, RZ ;  /* 0x000000049c080c10 */ /* 0x002fe2000ff5e0ff */
[----:B------:R-:W-:Y:S02]  /*ef10*/  ULDC UR4, c[0x0][0xa88] ;  /* 0x0002a20000047ab9 */ /* 0x000fe40000000800 */
[----:B------:R-:W-:Y:S01]  /*ef20*/  IMAD.U32 R3, RZ, RZ, UR4 ;  /* 0x00000004ff037e24 */ /* 0x000fe2000f8e00ff */
[----:B------:R-:W-:Y:S02]  /*ef30*/  @P0 IADD3.X R9, R152, UR5, RZ, P2, !PT ;  /* 0x0000000598090c10 */ /* 0x000fe400097fe4ff */
[----:B------:R1:W5:Y:S04]  /*ef40*/  @P1 LDG.E R4, desc[UR42][R6.64] ;  /* 0x0000002a06041981 */ /* 0x000368000c1e1900 */
[----:B------:R1:W5:Y:S01]  /*ef50*/  @P0 LDG.E R3, desc[UR42][R8.64] ;  /* 0x0000002a08030981 */ /* 0x000362000c1e1900 */
[----:B------:R-:W-:Y:S05]  /*ef60*/  @P0 BRA `(.L_x_3918) ;  /* 0x0000000000100947 */ /* 0x000fea0003800000 */
[----:B------:R-:W-:Y:S05]  /*ef70*/  @!P1 BRA `(.L_x_3918) ;  /* 0x00000000000c9947 */ /* 0x000fea0003800000 */
[----:B-----5:R-:W2:Y:S04]  /*ef80*/  LDG.E R3, desc[UR42][R6.64] ;  /* 0x0000002a06037981 */ /* 0x020ea8000c1e1900 */
[----:B-1----:R-:W2:Y:S02]  /*ef90*/  LDG.E R6, desc[UR42][R6.64+0x4] ;  /* 0x0000042a06067981 */ /* 0x002ea4000c1e1900 */
[----:B--2---:R-:W-:-:S07]  /*efa0*/  IMAD.IADD R3, R6, 0x1, -R3 ;  /* 0x0000000106037824 */ /* 0x004fce00078e0a03 */
.L_x_3918:
[----:B------:R-:W2:Y:S01]  /*efb0*/  LDL R0, [R1+0x44] ;  /* 0x0000440001007983 */ /* 0x000ea20000100800 */
[----:B------:R-:W-:-:S03]  /*efc0*/  ULDC UR4, c[0x0][0xad4] ;  /* 0x0002b50000047ab9 */ /* 0x000fc60000000800 */
[----:B------:R-:W3:Y:S04]  /*efd0*/  LDL.LU R5, [R1+0x1c] ;  /* 0x00001c0001057983 */ /* 0x000ee80000300800 */
[----:B------:R4:W5:Y:S04]  /*efe0*/  LDL R159, [R1+0x18] ;  /* 0x00001800019f7983 */ /* 0x0009680000100800 */
[----:B------:R4:W5:Y:S04]  /*eff0*/  LDL R158, [R1+0x28] ;  /* 0x00002800019e7983 */ /* 0x0009680000100800 */
[----:B--2---:R-:W2:Y:S01]  /*f000*/  SHFL.IDX PT, R0, R0, RZ, 0x1f ;  /* 0x00001fff00007589 */ /* 0x004ea200000e0000 */
[----:B---3--:R-:W-:-:S02]  /*f010*/  ISETP.NE.AND P1, PT, R5, RZ, PT ;  /* 0x000000ff0500720c */ /* 0x008fc40003f25270 */
[----:B--2---:R-:W-:Y:S02]  /*f020*/  ISETP.NE.AND P0, PT, R0, RZ, PT ;  /* 0x000000ff0000720c */ /* 0x004fe40003f05270 */
[----:B------:R-:W-:Y:S02]  /*f030*/  SEL R0, R5, UR4, P1 ;  /* 0x0000000405007c07 */ /* 0x000fe40008800000 */
[----:B-----5:R-:W-:-:S09]  /*f040*/  SHF.R.S32.HI R5, RZ, 0x1f, R4 ;  /* 0x0000001fff057819 */ /* 0x020fd20000011404 */
[----:B----4-:R-:W-:Y:S05]  /*f050*/  @P0 BRA `(.L_x_3919) ;  /* 0x0000000400040947 */ /* 0x010fea0003800000 */
[----:B------:R-:W2:Y:S01]  /*f060*/  LDL.LU R11, [R1+0x40] ;  /* 0x00004000010b7983 */ /* 0x000ea20000300800 */
[----:B------:R-:W-:Y:S01]  /*f070*/  IMAD.MOV.U32 R10, RZ, RZ, 0x9b8 ;  /* 0x000009b8ff0a7424 */ /* 0x000fe200078e00ff */
[----:B------:R-:W-:Y:S01]  /*f080*/  ISETP.GT.AND P1, PT, R0, 0x1, PT ;  /* 0x000000010000780c */ /* 0x000fe20003f24270 */
[----:B------:R-:W3:Y:S01]  /*f090*/  LDC R157, c[0x0][0xbe8] ;  /* 0x0002fa00ff9d7b82 */ /* 0x000ee20000000800 */
[----:B------:R-:W4:Y:S04]  /*f0a0*/  LDL R152, [R1+0x50] ;  /* 0x0000500001987983 */ /* 0x000f280000100800 */
[----:B------:R-:W5:Y:S01]  /*f0b0*/  LDL R156, [R1+0x38] ;  /* 0x00003800019c7983 */ /* 0x000f620000100800 */
[----:B------:R-:W-:Y:S02]  /*f0c0*/  SEL R10, R10, 0x978, P1 ;  /* 0x000009780a0a7807 */ /* 0x000fe40000800000 */
[----:B------:R-:W-:Y:S01]  /*f0d0*/  ISETP.NE.U32.AND P0, PT, RZ, UR6, PT ;  /* 0x00000006ff007c0c */ /* 0x000fe2000bf05070 */
[----:B------:R-:W5:Y:S01]  /*f0e0*/  LDL R161, [R1+0x54] ;  /* 0x0000540001a17983 */ /* 0x000f620000100800 */
[----:B-1----:R-:W1:Y:S02]  /*f0f0*/  LDC.64 R8, c[0x0][R10+0x220] ;  /* 0x000088000a087b82 */ /* 0x002e640000000a00 */
[----:B------:R-:W-:Y:S01]  /*f100*/  ISETP.NE.AND.EX P0, PT, RZ, UR7, PT, P0 ;  /* 0x00000007ff007c0c */ /* 0x000fe2000bf05300 */
[----:B------:R-:W5:Y:S03]  /*f110*/  LDL R160, [R1+0x48] ;  /* 0x0000480001a07983 */ /* 0x000f660000100800 */
[----:B------:R-:W-:-:S02]  /*f120*/  SEL R12, R159, RZ, !P0 ;  /* 0x000000ff9f0c7207 */ /* 0x000fc40004000000 */
[----:B------:R-:W0:Y:S03]  /*f130*/  LDC.64 R6, c[0x0][R10+0x218] ;  /* 0x000086000a067b82 */ /* 0x000e260000000a00 */
[----:B-1----:R-:W-:Y:S01]  /*f140*/  IMAD R9, R9, R12, RZ ;  /* 0x0000000c09097224 */ /* 0x002fe200078e02ff */
[----:B--2---:R-:W-:Y:S02]  /*f150*/  SEL R11, R11, RZ, !P0 ;  /* 0x000000ff0b0b7207 */ /* 0x004fe40004000000 */
[----:B---3--:R-:W-:-:S03]  /*f160*/  ISETP.NE.AND P0, PT, R157, 0x1, PT ;  /* 0x000000019d00780c */ /* 0x008fc60003f05270 */
[C---:B------:R-:W-:Y:S02]  /*f170*/  IMAD R11, R8.reuse, R11, R9 ;  /* 0x0000000b080b7224 */ /* 0x040fe400078e0209 */
[----:B------:R-:W-:-:S04]  /*f180*/  IMAD.WIDE.U32 R8, R8, R12, RZ ;  /* 0x0000000c08087225 */ /* 0x000fc800078e00ff */
[-C--:B0-----:R-:W-:Y:S02]  /*f190*/  IMAD R12, R7, R184.reuse, RZ ;  /* 0x000000b8070c7224 */ /* 0x081fe400078e02ff */
[----:B------:R-:W-:-:S04]  /*f1a0*/  IMAD.WIDE.U32 R6, R6, R184, RZ ;  /* 0x000000b806067225 */ /* 0x000fc800078e00ff */
[----:B------:R-:W-:Y:S02]  /*f1b0*/  IMAD.IADD R12, R7, 0x1, R12 ;  /* 0x00000001070c7824 */ /* 0x000fe400078e020c */
[----:B------:R-:W0:Y:S01]  /*f1c0*/  @P0 LDC R7, c[0x0][0xbec] ;  /* 0x0002fb00ff070b82 */ /* 0x000e220000000800 */
[----:B------:R-:W-:-:S07]  /*f1d0*/  IADD3 R13, P2, P3, R8, R6, R4 ;  /* 0x00000006080d7210 */ /* 0x000fce0007b5e004 */
[----:B------:R-:W1:Y:S01]  /*f1e0*/  @P0 LDC R6, c[0x0][0xbf0] ;  /* 0x0002fc00ff060b82 */ /* 0x000e620000000800 */
[----:B----4-:R-:W-:Y:S02]  /*f1f0*/  IMAD R152, R158, 0x40, R152 ;  /* 0x000000409e987824 */ /* 0x010fe400078e0298 */
[----:B------:R-:W-:-:S05]  /*f200*/  IMAD.IADD R11, R9, 0x1, R11 ;  /* 0x00000001090b7824 */ /* 0x000fca00078e020b */
[----:B------:R-:W-:Y:S01]  /*f210*/  IADD3.X R11, R11, R12, R5, P2, P3 ;  /* 0x0000000c0b0b7210 */ /* 0x000fe200017e6405 */
[----:B------:R-:W-:Y:S02]  /*f220*/  IMAD.MOV.U32 R12, RZ, RZ, R152 ;  /* 0x000000ffff0c7224 */ /* 0x000fe400078e0098 */
[----:B0-----:R-:W-:-:S05]  /*f230*/  @P0 IMAD.HI.U32 R7, R152, R7, RZ ;  /* 0x0000000798070227 */ /* 0x001fca00078e00ff */
[----:B-1----:R-:W-:Y:S02]  /*f240*/  @P0 SHF.R.U32.HI R12, RZ, R6, R7 ;  /* 0x00000006ff0c0219 */ /* 0x002fe40000011607 */
[----:B------:R-:W0:Y:S01]  /*f250*/  LDC.64 R6, c[0x0][R10+0x228] ;  /* 0x00008a000a067b82 */ /* 0x000e220000000a00 */
[----:B-----5:R-:W-:-:S05]  /*f260*/  SEL R156, R156, RZ, P1 ;  /* 0x000000ff9c9c7207 */ /* 0x020fca0000800000 */
[----:B0-----:R-:W-:-:S04]  /*f270*/  IMAD.WIDE.U32 R8, R6, R156, RZ ;  /* 0x0000009c06087225 */ /* 0x001fc800078e00ff */
[----:B------:R-:W-:-:S04]  /*f280*/  IMAD R6, R7, R156, RZ ;  /* 0x0000009c07067224 */ /* 0x000fc800078e02ff */
[----:B------:R-:W-:Y:S02]  /*f290*/  IMAD.IADD R9, R9, 0x1, R6 ;  /* 0x0000000109097824 */ /* 0x000fe400078e0206 */
[----:B------:R0:W1:Y:S01]  /*f2a0*/  LDC.64 R6, c[0x0][R10+0x210] ;  /* 0x000084000a067b82 */ /* 0x0000620000000a00 */
[----:B------:R-:W-:Y:S01]  /*f2b0*/  IADD3 R8, P0, P2, R12, R13, R8 ;  /* 0x0000000d0c087210 */ /* 0x000fe20007a1e008 */
[--C-:B------:R-:W-:Y:S01]  /*f2c0*/  IMAD.MOV R13, RZ, RZ, -R12.reuse ;  /* 0x000000ffff0d7224 */ /* 0x100fe200078e0a0c */
[----:B------:R-:W-:-:S03]  /*f2d0*/  SHF.R.S32.HI R12, RZ, 0x1f, R12 ;  /* 0x0000001fff0c7819 */ /* 0x000fc6000001140c */
[----:B------:R-:W-:Y:S01]  /*f2e0*/  IMAD R13, R157, R13, R152 ;  /* 0x0000000d9d0d7224 */ /* 0x000fe200078e0298 */
[----:B------:R-:W-:-:S04]  /*f2f0*/  IADD3.X R9, R12, R11, R9, P0, P2 ;  /* 0x0000000b0c097210 */ /* 0x000fc800007e4409 */
[----:B0-----:R-:W-:Y:S01]  /*f300*/  SHF.R.S32.HI R10, RZ, 0x1f, R13 ;  /* 0x0000001fff0a7819 */ /* 0x001fe2000001140d */
[-C--:B-1----:R-:W-:Y:S02]  /*f310*/  IMAD R7, R7, R13.reuse, RZ ;  /* 0x0000000d07077224 */ /* 0x082fe400078e02ff */
[----:B------:R-:W-:-:S04]  /*f320*/  IMAD.WIDE.U32 R8, R6, R13, R8 ;  /* 0x0000000d06087225 */ /* 0x000fc800078e0008 */
[----:B------:R-:W-:Y:S02]  /*f330*/  IMAD R10, R6, R10, R7 ;  /* 0x0000000a060a7224 */ /* 0x000fe400078e0207 */
[----:B------:R-:W0:Y:S08]  /*f340*/  LDC.64 R6, c[0x0][0xba8] ;  /* 0x0002ea00ff067b82 */ /* 0x000e300000000a00 */
[----:B0-----:R-:W0:Y:S08]  /*f350*/  @!P1 LDC R6, c[0x0][0xb50] ;  /* 0x0002d400ff069b82 */ /* 0x001e300000000800 */
[----:B------:R-:W1:Y:S01]  /*f360*/  @!P1 LDC R7, c[0x0][0xb54] ;  /* 0x0002d500ff079b82 */ /* 0x000e620000000800 */
[----:B------:R-:W-:-:S02]  /*f370*/  IMAD.IADD R10, R9, 0x1, R10 ;  /* 0x00000001090a7824 */ /* 0x000fc400078e020a */
[----:B------:R-:W-:Y:S01]  /*f380*/  IMAD R11, R158, 0x40, R195 ;  /* 0x000000409e0b7824 */ /* 0x000fe200078e02c3 */
[----:B0-----:R-:W-:Y:S01]  /*f390*/  LEA R9, P0, R8, R6, 0x2 ;  /* 0x0000000608097211 */ /* 0x001fe200078010ff */
[----:B------:R-:W-:-:S03]  /*f3a0*/  IMAD.MOV R6, RZ, RZ, -R161 ;  /* 0x000000ffff067224 */ /* 0x000fc600078e0aa1 */
[----:B-1----:R-:W-:Y:S02]  /*f3b0*/  LEA.HI.X R10, R8, R7, R10, 0x2, P0 ;  /* 0x00000007080a7211 */ /* 0x002fe400000f140a */
[----:B------:R-:W-:Y:S01]  /*f3c0*/  ISETP.NE.AND P0, PT, R160, R6, PT ;  /* 0x00000006a000720c */ /* 0x000fe20003f05270 */
[----:B------:R-:W-:Y:S04]  /*f3d0*/  SHFL.IDX PT, R8, R9, 0x1, 0x1c1f ;  /* 0x003c1f0009087f89 */ /* 0x000fe800000e0000 */
[----:B------:R-:W-:Y:S04]  /*f3e0*/  SHFL.IDX PT, R6, R9, RZ, 0x1c1f ;  /* 0x001c1fff09067589 */ /* 0x000fe800000e0000 */
[----:B------:R-:W0:Y:S04]  /*f3f0*/  SHFL.IDX PT, R7, R10, RZ, 0x1c1f ;  /* 0x001c1fff0a077589 */ /* 0x000e2800000e0000 */
[----:B------:R1:W2:Y:S02]  /*f400*/  SHFL.IDX PT, R9, R10, 0x1, 0x1c1f ;  /* 0x003c1f000a097f89 */ /* 0x0002a400000e0000 */
[----:B-1----:R-:W-:-:S05]  /*f410*/  IMAD R10, R3, R157, RZ ;  /* 0x0000009d030a7224 */ /* 0x002fca00078e02ff */
[C---:B------:R-:W-:Y:S01]  /*f420*/  ISETP.GE.OR P1, PT, R11.reuse, R10, P0 ;  /* 0x0000000a0b00720c */ /* 0x040fe20000726670 */
[----:B------:R-:W-:-:S05]  /*f430*/  VIADD R11, R11, 0x8 ;  /* 0x000000080b0b7836 */ /* 0x000fca0000000000 */
[----:B------:R-:W-:-:S07]  /*f440*/  ISETP.GE.OR P0, PT, R11, R10, P0 ;  /* 0x0000000a0b00720c */ /* 0x000fce0000706670 */
[----:B0-----:R3:W-:Y:S06]  /*f450*/  @!P1 ST.E desc[UR42][R6.64], R21 ;  /* 0x0000001506009985 */ /* 0x0017ec000c10192a */
[----:B--2---:R3:W-:Y:S02]  /*f460*/  @!P0 ST.E desc[UR42][R8.64], R20 ;  /* 0x0000001408008985 */ /* 0x0047e4000c10192a */
.L_x_3919:
[----:B------:R-:W-:Y:S02]  /*f470*/  ISETP.GT.AND P1, PT, R0, 0x1, PT ;  /* 0x000000010000780c */ /* 0x000fe40003f24270 */
[----:B------:R-:W-:-:S04]  /*f480*/  ISETP.NE.U32.AND P0, PT, RZ, UR6, PT ;  /* 0x00000006ff007c0c */ /* 0x000fc8000bf05070 */
[----:B------:R-:W-:-:S04]  /*f490*/  ISETP.NE.AND.EX P0, PT, RZ, UR7, PT, P0 ;  /* 0x00000007ff007c0c */ /* 0x000fc8000bf05300 */
[----:B------:R-:W-:-:S03]  /*f4a0*/  SEL R0, R159, RZ, !P0 ;  /* 0x000000ff9f007207 */ /* 0x000fc60004000000 */
[----:B------:R-:W-:Y:S06]  /*f4b0*/  @P1 BRA `(.L_x_3920) ;  /* 0x0000001000601947 */ /* 0x000fec0003800000 */
[----:B---3--:R-:W2:Y:S01]  /*f4c0*/  S2R R20, SR_TID.X ;  /* 0x0000000000147919 */ /* 0x008ea20000002100 */
[----:B------:R-:W3:Y:S01]  /*f4d0*/  LDC R80, c[0x0][0xbe8] ;  /* 0x0002fa00ff507b82 */ /* 0x000ee20000000800 */
[----:B------:R-:W-:Y:S01]  /*f4e0*/  ULDC.64 UR4, c[0x0][0xaa0] ;  /* 0x0002a80000047ab9 */ /* 0x000fe20000000a00 */
[----:B--2---:R-:W-:-:S05]  /*f4f0*/  VIADD R20, R20, 0xffffff80 ;  /* 0xffffff8014147836 */ /* 0x004fca0000000000 */
[----:B-1----:R-:W-:-:S04]  /*f500*/  SHF.R.S32.HI R7, RZ, 0x1f, R20 ;  /* 0x0000001fff077819 */ /* 0x002fc80000011414 */
[----:B------:R-:W-:-:S04]  /*f510*/  LEA.HI R7, R7, R20, RZ, 0x3 ;  /* 0x0000001407077211 */ /* 0x000fc800078f18ff */
[----:B------:R-:W-:-:S05]  /*f520*/  SHF.R.S32.HI R6, RZ, 0x3, R7 ;  /* 0x00000003ff067819 */ /* 0x000fca0000011407 */
[----:B------:R-:W-:-:S04]  /*f530*/  IMAD R9, R6, 0x40, R192 ;  /* 0x0000004006097824 */ /* 0x000fc800078e02c0 */
[----:B------:R-:W-:-:S03]  /*f540*/  IMAD.WIDE R14, R9, 0x2, R14 ;  /* 0x00000002090e7825 */ /* 0x000fc600078e020e */
[C---:B------:R-:W-:Y:S01]  /*f550*/  IADD3 R37, P0, R14.reuse, 0x5000, RZ ;  /* 0x000050000e257810 */ /* 0x040fe20007f1e0ff */
[----:B------:R-:W-:Y:S01]  /*f560*/  IMAD R5, R5, UR4, RZ ;  /* 0x0000000405057c24 */ /* 0x000fe2000f8e02ff */
[----:B------:R-:W-:Y:S02]  /*f570*/  LOP3.LUT R7, R7, 0xfffffff8, RZ, 0xc0, !PT ;  /* 0xfffffff807077812 */ /* 0x000fe400078ec0ff */
[----:B------:R-:W-:Y:S02]  /*f580*/  LOP3.LUT R36, R37, 0x380, RZ, 0xc0, !PT ;  /* 0x0000038025247812 */ /* 0x000fe400078ec0ff */
[----:B------:R-:W-:Y:S02]  /*f590*/  IADD3 R41, P1, R14, 0x6000, RZ ;  /* 0x000060000e297810 */ /* 0x000fe40007f3e0ff */
[----:B------:R-:W-:Y:S01]  /*f5a0*/  SHF.R.U64 R36, R36, 0x3, RZ ;  /* 0x0000000324247819 */ /* 0x000fe200000012ff */
[----:B------:R-:W-:Y:S01]  /*f5b0*/  IMAD R21, R4, UR5, R5 ;  /* 0x0000000504157c24 */ /* 0x000fe2000f8e0205 */
[----:B------:R-:W-:-:S02]  /*f5c0*/  LOP3.LUT R40, R41, 0x380, RZ, 0xc0, !PT ;  /* 0x0000038029287812 */ /* 0x000fc400078ec0ff */
[----:B------:R-:W-:Y:S01]  /*f5d0*/  LOP3.LUT R36, R36, R37, RZ, 0x3c, !PT ;  /* 0x0000002524247212 */ /* 0x000fe200078e3cff */
[----:B------:R-:W-:Y:S01]  /*f5e0*/  IMAD.X R37, RZ, RZ, R15, P0 ;  /* 0x000000ffff257224 */ /* 0x000fe200000e060f */
[----:B------:R-:W-:Y:S01]  /*f5f0*/  IADD3 R65, P0, R14, 0xc000, RZ ;  /* 0x0000c0000e417810 */ /* 0x000fe20007f1e0ff */
[----:B------:R-:W-:Y:S01]  /*f600*/  IMAD.WIDE.U32 R4, R4, UR4, RZ ;  /* 0x0000000404047c25 */ /* 0x000fe2000f8e00ff */
[----:B------:R-:W-:Y:S01]  /*f610*/  ULDC.64 UR4, c[0x0][0xae8] ;  /* 0x0002ba0000047ab9 */ /* 0x000fe20000000a00 */
[----:B------:R-:W-:Y:S02]  /*f620*/  IADD3 R13, P3, R14, 0x1000, RZ ;  /* 0x000010000e0d7810 */ /* 0x000fe40007f7e0ff */
[----:B------:R-:W-:Y:S01]  /*f630*/  LOP3.LUT R64, R65, 0x380, RZ, 0xc0, !PT ;  /* 0x0000038041407812 */ /* 0x000fe200078ec0ff */
[----:B------:R-:W-:Y:S01]  /*f640*/  IMAD.IADD R5, R5, 0x1, R21 ;  /* 0x0000000105057824 */ /* 0x000fe200078e0215 */
[----:B------:R-:W-:Y:S01]  /*f650*/  SHF.R.U64 R40, R40, 0x3, RZ ;  /* 0x0000000328287819 */ /* 0x000fe200000012ff */
[----:B------:R-:W-:Y:S01]  /*f660*/  IMAD.IADD R7, R20, 0x1, -R7 ;  /* 0x0000000114077824 */ /* 0x000fe200078e0a07 */
[----:B------:R-:W-:Y:S01]  /*f670*/  SHF.R.U64 R64, R64, 0x3, RZ ;  /* 0x0000000340407819 */ /* 0x000fe200000012ff */
[----:B------:R-:W-:Y:S01]  /*f680*/  IMAD.WIDE.U32 R4, R184, UR4, R4 ;  /* 0x00000004b8047c25 */ /* 0x000fe2000f8e0004 */
[----:B------:R-:W-:Y:S01]  /*f690*/  IADD3 R45, P2, R14, 0x7000, RZ ;  /* 0x000070000e2d7810 */ /* 0x000fe20007f5e0ff */
[----:B------:R-:W5:Y:S01]  /*f6a0*/  LD.E.128 R36, desc[UR42][R36.64] ;  /* 0x0000002a24247980 */ /* 0x000f62000c101d00 */
[----:B------:R-:W-:Y:S01]  /*f6b0*/  LOP3.LUT R64, R64, R65, RZ, 0x3c, !PT ;  /* 0x0000004140407212 */ /* 0x000fe200078e3cff */
[----:B------:R-:W-:Y:S01]  /*f6c0*/  IMAD.X R65, RZ, RZ, R15, P0 ;  /* 0x000000ffff417224 */ /* 0x000fe200000e060f */
[----:B---3--:R-:W-:-:S02]  /*f6d0*/  ISETP.NE.AND P0, PT, R80, 0x1, PT ;  /* 0x000000015000780c */ /* 0x008fc40003f05270 */
[----:B------:R-:W-:Y:S01]  /*f6e0*/  SHF.R.S32.HI R20, RZ, 0x1f, R0 ;  /* 0x0000001fff147819 */ /* 0x000fe20000011400 */
[----:B------:R-:W-:Y:S01]  /*f6f0*/  IMAD R5, R184, UR5, R5 ;  /* 0x00000005b8057c24 */ /* 0x000fe2000f8e0205 */
[----:B------:R-:W-:Y:S01]  /*f700*/  ULDC.64 UR4, c[0x0][0xaf0] ;  /* 0x0002bc0000047ab9 */ /* 0x000fe20000000a00 */
[----:B------:R-:W-:Y:S01]  /*f710*/  LOP3.LUT R12, R13, 0x380, RZ, 0xc0, !PT ;  /* 0x000003800d0c7812 */ /* 0x000fe200078ec0ff */
[----:B------:R-:W-:Y:S01]  /*f720*/  IMAD R7, R7, 0x20, R6 ;  /* 0x0000002007077824 */ /* 0x000fe200078e0206 */
[----:B------:R-:W-:Y:S01]  /*f730*/  LOP3.LUT R40, R40, R41, RZ, 0x3c, !PT ;  /* 0x0000002928287212 */ /* 0x000fe200078e3cff */
[C---:B------:R-:W-:Y:S01]  /*f740*/  VIADD R157, R192.reuse, 0x80 ;  /* 0x00000080c09d7836 */ /* 0x040fe20000000000 */
[----:B------:R-:W-:Y:S01]  /*f750*/  LOP3.LUT R44, R45, 0x380, RZ, 0xc0, !PT ;  /* 0x000003802d2c7812 */ /* 0x000fe200078ec0ff */
[----:B------:R-:W-:Y:S01]  /*f760*/  VIADD R156, R192, 0xc0 ;  /* 0x000000c0c09c7836 */ /* 0x000fe20000000000 */
[----:B------:R-:W-:Y:S01]  /*f770*/  SHF.R.U64 R12, R12, 0x3, RZ ;  /* 0x000000030c0c7819 */ /* 0x000fe200000012ff */
[----:B------:R-:W-:Y:S01]  /*f780*/  VIADD R152, R192, 0x100 ;  /* 0x00000100c0987836 */ /* 0x000fe20000000000 */
[----:B------:R-:W1:Y:S01]  /*f790*/  @P0 LDC R81, c[0x0][0xbec] ;  /* 0x0002fb00ff510b82 */ /* 0x000e620000000800 */
[----:B------:R-:W-:Y:S01]  /*f7a0*/  IMAD R21, R20, UR4, RZ ;  /* 0x0000000414157c24 */ /* 0x000fe2000f8e02ff */
[----:B------:R-:W-:Y:S01]  /*f7b0*/  SHF.R.U64 R44, R44, 0x3, RZ ;  /* 0x000000032c2c7819 */ /* 0x000fe200000012ff */
[----:B------:R-:W-:Y:S01]  /*f7c0*/  IMAD.X R41, RZ, RZ, R15, P1 ;  /* 0x000000ffff297224 */ /* 0x000fe200008e060f */
[----:B------:R-:W-:Y:S01]  /*f7d0*/  IADD3 R69, P1, R14, 0xd000, RZ ;  /* 0x0000d0000e457810 */ /* 0x000fe20007f3e0ff */
[----:B------:R-:W-:Y:S01]  /*f7e0*/  IMAD R3, R3, R80, RZ ;  /* 0x0000005003037224 */ /* 0x000fe200078e02ff */
[----:B------:R-:W-:Y:S01]  /*f7f0*/  LOP3.LUT R12, R12, R13, RZ, 0x3c, !PT ;  /* 0x0000000d0c0c7212 */ /* 0x000fe200078e3cff */
[----:B------:R-:W-:Y:S01]  /*f800*/  VIADD R88, R192, 0x140 ;  /* 0x00000140c0587836 */ /* 0x000fe20000000000 */
[----:B------:R-:W2:Y:S01]  /*f810*/  @P0 LDC R83, c[0x0][0xbf0] ;  /* 0x0002fc00ff530b82 */ /* 0x000ea20000000800 */
[----:B------:R-:W-:Y:S01]  /*f820*/  IMAD R82, R158, 0x40, R7 ;  /* 0x000000409e527824 */ /* 0x000fe200078e0207 */
[C---:B------:R-:W-:Y:S01]  /*f830*/  IADD3 R25, P4, R14.reuse, 0x2000, RZ ;  /* 0x000020000e197810 */ /* 0x040fe20007f9e0ff */
[----:B------:R-:W-:Y:S01]  /*f840*/  IMAD.X R13, RZ, RZ, R15, P3 ;  /* 0x000000ffff0d7224 */ /* 0x000fe200018e060f */
[C---:B------:R-:W-:Y:S01]  /*f850*/  IADD3 R29, P5, R14.reuse, 0x3000, RZ ;  /* 0x000030000e1d7810 */ /* 0x040fe20007fbe0ff */
[----:B------:R-:W5:Y:S01]  /*f860*/  LD.E.128 R64, desc[UR42][R64.64] ;  /* 0x0000002a40407980 */ /* 0x000f62000c101d00 */
[----:B------:R-:W-:-:S02]  /*f870*/  IADD3 R33, P6, R14, 0x4000, RZ ;  /* 0x000040000e217810 */ /* 0x000fc40007fde0ff */
[----:B------:R-:W3:Y:S01]  /*f880*/  LDC R20, c[0x0][0xac8] ;  /* 0x0002b200ff147b82 */ /* 0x000ee20000000800 */
[----:B------:R-:W-:Y:S01]  /*f890*/  LOP3.LUT R68, R69, 0x380, RZ, 0xc0, !PT ;  /* 0x0000038045447812 */ /* 0x000fe200078ec0ff */
[----:B------:R-:W-:Y:S01]  /*f8a0*/  IMAD R7, R0, UR5, R21 ;  /* 0x0000000500077c24 */ /* 0x000fe2000f8e0215 */
[----:B------:R-:W-:Y:S01]  /*f8b0*/  IADD3 R49, P3, R14, 0x8000, RZ ;  /* 0x000080000e317810 */ /* 0x000fe20007f7e0ff */
[----:B------:R-:W-:Y:S01]  /*f8c0*/  IMAD.WIDE.U32 R4, R0, UR4, R4 ;  /* 0x0000000400047c25 */ /* 0x000fe2000f8e0004 */
[----:B------:R-:W-:Y:S01]  /*f8d0*/  LOP3.LUT R44, R44, R45, RZ, 0x3c, !PT ;  /* 0x0000002d2c2c7212 */ /* 0x000fe200078e3cff */
[----:B------:R-:W-:Y:S01]  /*f8e0*/  ULDC.64 UR4, c[0x0][0xae0] ;  /* 0x0002b80000047ab9 */ /* 0x000fe20000000a00 */
[----:B------:R-:W-:Y:S01]  /*f8f0*/  LOP3.LUT R24, R25, 0x380, RZ, 0xc0, !PT ;  /* 0x0000038019187812 */ /* 0x000fe200078ec0ff */
[----:B-1----:R-:W-:Y:S01]  /*f900*/  @P0 IMAD.HI.U32 R0, R82, R81, RZ ;  /* 0x0000005152000227 */ /* 0x002fe200078e00ff */
[----:B------:R-:W-:Y:S01]  /*f910*/  LOP3.LUT R28, R29, 0x380, RZ, 0xc0, !PT ;  /* 0x000003801d1c7812 */ /* 0x000fe200078ec0ff */
[----:B------:R-:W5:Y:S01]  /*f920*/  LD.E.128 R40, desc[UR42][R40.64] ;  /* 0x0000002a28287980 */ /* 0x000f62000c101d00 */
[----:B------:R-:W-:Y:S01]  /*f930*/  LOP3.LUT R32, R33, 0x380, RZ, 0xc0, !PT ;  /* 0x0000038021207812 */ /* 0x000fe200078ec0ff */
[----:B------:R-:W-:Y:S01]  /*f940*/  IMAD.X R45, RZ, RZ, R15, P2 ;  /* 0x000000ffff2d7224 */ /* 0x000fe200010e060f */
[----:B------:R-:W-:Y:S01]  /*f950*/  IADD3 R73, P2, R14, 0xe000, RZ ;  /* 0x0000e0000e497810 */ /* 0x000fe20007f5e0ff */
[----:B------:R-:W-:Y:S01]  /*f960*/  IMAD R21, R158, 0x40, R6 ;  /* 0x000000409e157824 */ /* 0x000fe200078e0206 */
[----:B------:R-:W-:Y:S01]  /*f970*/  SHF.R.U64 R68, R68, 0x3, RZ ;  /* 0x0000000344447819 */ /* 0x000fe200000012ff */
[----:B------:R-:W-:Y:S01]  /*f980*/  VIADD R158, R192, 0x40 ;  /* 0x00000040c09e7836 */ /* 0x000fe20000000000 */
[----:B------:R-:W-:Y:S01]  /*f990*/  LOP3.LUT R48, R49, 0x380, RZ, 0xc0, !PT ;  /* 0x0000038031307812 */ /* 0x000fe200078ec0ff */
[----:B------:R-:W-:Y:S01]  /*f9a0*/  IMAD.MOV.U32 R81, RZ, RZ, R82 ;  /* 0x000000ffff517224 */ /* 0x000fe200078e0052 */
[----:B--2---:R-:W-:Y:S01]  /*f9b0*/  @P0 SHF.R.U32.HI R81, RZ, R83, R0 ;  /* 0x00000053ff510219 */ /* 0x004fe20000011600 */
[----:B------:R-:W-:Y:S01]  /*f9c0*/  IMAD.IADD R5, R5, 0x1, R7 ;  /* 0x0000000105057824 */ /* 0x000fe200078e0207 */
[----:B------:R-:W-:Y:S01]  /*f9d0*/  SHF.R.U64 R24, R24, 0x3, RZ ;  /* 0x0000000318187819 */ /* 0x000fe200000012ff */
[----:B------:R-:W5:Y:S01]  /*f9e0*/  LD.E.128 R44, desc[UR42][R44.64] ;  /* 0x0000002a2c2c7980 */ /* 0x000f62000c101d00 */
[----:B------:R-:W-:-:S02]  /*f9f0*/  SHF.R.U64 R28, R28, 0x3, RZ ;  /* 0x000000031c1c7819 */ /* 0x000fc400000012ff */
[----:B------:R-:W-:Y:S02]  /*fa00*/  SHF.R.U64 R32, R32, 0x3, RZ ;  /* 0x0000000320207819 */ /* 0x000fe400000012ff */
[----:B------:R-:W-:Y:S02]  /*fa10*/  LOP3.LUT R72, R73, 0x380, RZ, 0xc0, !PT ;  /* 0x0000038049487812 */ /* 0x000fe400078ec0ff */
[----:B------:R-:W-:Y:S01]  /*fa20*/  LOP3.LUT R68, R68, R69, RZ, 0x3c, !PT ;  /* 0x0000004544447212 */ /* 0x000fe200078e3cff */
[----:B------:R-:W-:Y:S01]  /*fa30*/  IMAD.X R69, RZ, RZ, R15, P1 ;  /* 0x000000ffff457224 */ /* 0x000fe200008e060f */
[----:B------:R-:W-:Y:S02]  /*fa40*/  SHF.R.U64 R48, R48, 0x3, RZ ;  /* 0x0000000330307819 */ /* 0x000fe400000012ff */
[----:B---3--:R-:W-:Y:S02]  /*fa50*/  ISETP.GE.AND P1, PT, R158, R20, PT ;  /* 0x000000149e00720c */ /* 0x008fe40003f26270 */
[----:B------:R-:W-:-:S02]  /*fa60*/  SHF.R.S32.HI R0, RZ, 0x1f, R81 ;  /* 0x0000001fff007819 */ /* 0x000fc40000011451 */
[----:B------:R-:W-:Y:S01]  /*fa70*/  ISETP.GE.AND P0, PT, R157, R20, PT ;  /* 0x000000149d00720c */ /* 0x000fe20003f06270 */
[----:B------:R-:W-:Y:S01]  /*fa80*/  IMAD.MOV R7, RZ, RZ, -R81 ;  /* 0x000000ffff077224 */ /* 0x000fe200078e0a51 */
[----:B------:R-:W-:Y:S01]  /*fa90*/  LOP3.LUT R24, R24, R25, RZ, 0x3c, !PT ;  /* 0x0000001918187212 */ /* 0x000fe200078e3cff */
[--C-:B------:R-:W-:Y:S01]  /*faa0*/  IMAD.X R25, RZ, RZ, R15.reuse, P4 ;  /* 0x000000ffff197224 */ /* 0x100fe200020e060f */
[----:B------:R-:W-:Y:S01]  /*fab0*/  LOP3.LUT R28, R28, R29, RZ, 0x3c, !PT ;  /* 0x0000001d1c1c7212 */ /* 0x000fe200078e3cff */
[--C-:B------:R-:W-:Y:S01]  /*fac0*/  IMAD.X R29, RZ, RZ, R15.reuse, P5 ;  /* 0x000000ffff1d7224 */ /* 0x100fe200028e060f */
[----:B------:R-:W-:Y:S01]  /*fad0*/  LOP3.LUT R32, R32, R33, RZ, 0x3c, !PT ;  /* 0x0000002120207212 */ /* 0x000fe200078e3cff */
[----:B------:R-:W-:Y:S01]  /*fae0*/  IMAD.X R33, RZ, RZ, R15, P6 ;  /* 0x000000ffff217224 */ /* 0x000fe200030e060f */
[----:B------:R-:W-:Y:S01]  /*faf0*/  SHF.R.U64 R72, R72, 0x3, RZ ;  /* 0x0000000348487819 */ /* 0x000fe200000012ff */
[----:B------:R-:W-:Y:S01]  /*fb00*/  IMAD.WIDE.U32 R4, R81, UR4, R4 ;  /* 0x0000000451047c25 */ /* 0x000fe2000f8e0004 */
[----:B------:R-:W-:Y:S01]  /*fb10*/  LOP3.LUT R48, R48, R49, RZ, 0x3c, !PT ;  /* 0x0000003130307212 */ /* 0x000fe200078e3cff */
[----:B------:R-:W5:Y:S01]  /*fb20*/  LD.E.128 R24, desc[UR42][R24.64] ;  /* 0x0000002a18187980 */ /* 0x000f62000c101d00 */
[C---:B------:R-:W-:Y:S01]  /*fb30*/  IADD3 R53, P4, R14.reuse, 0x9000, RZ ;  /* 0x000090000e357810 */ /* 0x040fe20007f9e0ff */
[----:B------:R-:W-:Y:S01]  /*fb40*/  IMAD.X R49, RZ, RZ, R15, P3 ;  /* 0x000000ffff317224 */ /* 0x000fe200018e060f */
[C---:B------:R-:W-:Y:S01]  /*fb50*/  IADD3 R57, P5, R14.reuse, 0xa000, RZ ;  /* 0x0000a0000e397810 */ /* 0x040fe20007fbe0ff */
[----:B------:R-:W5:Y:S01]  /*fb60*/  LD.E.128 R68, desc[UR42][R68.64] ;  /* 0x0000002a44447980 */ /* 0x000f62000c101d00 */
[----:B------:R-:W-:-:S02]  /*fb70*/  IADD3 R61, P6, R14, 0xb000, RZ ;  /* 0x0000b0000e3d7810 */ /* 0x000fc40007fde0ff */
[----:B------:R-:W-:Y:S01]  /*fb80*/  SEL R6, RZ, 0xffffffff, P1 ;  /* 0xffffffffff067807 */ /* 0x000fe20000800000 */
[----:B------:R-:W-:Y:S01]  /*fb90*/  IMAD R0, R0, UR4, RZ ;  /* 0x0000000400007c24 */ /* 0x000fe2000f8e02ff */
[C---:B------:R-:W-:Y:S02]  /*fba0*/  IADD3 R11, P3, R14.reuse, 0xf000, RZ ;  /* 0x0000f0000e0b7810 */ /* 0x040fe40007f7e0ff */
[----:B------:R-:W-:Y:S01]  /*fbb0*/  LOP3.LUT R9, R14, 0x380, RZ, 0xc0, !PT ;  /* 0x000003800e097812 */ /* 0x000fe200078ec0ff */
[----:B------:R-:W-:Y:S01]  /*fbc0*/  IMAD R7, R80, R7, R82 ;  /* 0x0000000750077224 */ /* 0x000fe200078e0252 */
[----:B------:R-:W-:Y:S01]  /*fbd0*/  LOP3.LUT R72, R72, R73, RZ, 0x3c, !PT ;  /* 0x0000004948487212 */ /* 0x000fe200078e3cff */
[--C-:B------:R-:W-:Y:S01]  /*fbe0*/  IMAD.X R73, RZ, RZ, R15.reuse, P2 ;  /* 0x000000ffff497224 */ /* 0x100fe200010e060f */
[----:B------:R-:W-:Y:S01]  /*fbf0*/  LOP3.LUT R52, R53, 0x380, RZ, 0xc0, !PT ;  /* 0x0000038035347812 */ /* 0x000fe200078ec0ff */
[----:B------:R-:W-:Y:S01]  /*fc00*/  IMAD.SHL.U32 R83, R6, 0x2, RZ ;  /* 0x0000000206537824 */ /* 0x000fe200078e00ff */
[----:B------:R-:W-:Y:S01]  /*fc10*/  LOP3.LUT R56, R57, 0x380, RZ, 0xc0, !PT ;  /* 0x0000038039387812 */ /* 0x000fe200078ec0ff */
[----:B------:R-:W5:Y:S01]  /*fc20*/  LD.E.128 R28, desc[UR42][R28.64] ;  /* 0x0000002a1c1c7980 */ /* 0x000f62000c101d00 */
[----:B------:R-:W-:Y:S01]  /*fc30*/  LOP3.LUT R60, R61, 0x380, RZ, 0xc0, !PT ;  /* 0x000003803d3c7812 */ /* 0x000fe200078ec0ff */
[----:B------:R-:W-:Y:S01]  /*fc40*/  IMAD R81, R81, UR5, R0 ;  /* 0x0000000551517c24 */ /* 0x000fe2000f8e0200 */
[----:B------:R-:W-:Y:S01]  /*fc50*/  ISETP.GE.AND P2, PT, R192, R20, PT ;  /* 0x00000014c000720c */ /* 0x000fe20003f46270 */
[----:B------:R-:W-:Y:S01]  /*fc60*/  IMAD.X R77, RZ, RZ, R15, P3 ;  /* 0x000000ffff4d7224 */ /* 0x000fe200018e060f */
[----:B------:R-:W-:Y:S01]  /*fc70*/  LOP3.LUT R10, R11, 0x380, RZ, 0xc0, !PT ;  /* 0x000003800b0a7812 */ /* 0x000fe200078ec0ff */
[----:B------:R-:W-:Y:S01]  /*fc80*/  ULDC.64 UR4, c[0x0][0xad8] ;  /* 0x0002b60000047ab9 */ /* 0x000fe20000000a00 */
[----:B------:R-:W-:Y:S01]  /*fc90*/  SEL R6, RZ, 0xffffffff, P0 ;  /* 0xffffffffff067807 */ /* 0x000fe20000000000 */
[----:B------:R-:W5:Y:S01]  /*fca0*/  LD.E.128 R32, desc[UR42][R32.64] ;  /* 0x0000002a20207980 */ /* 0x000f62000c101d00 */
[----:B------:R-:W-:-:S02]  /*fcb0*/  SHF.R.U64 R52, R52, 0x3, RZ ;  /* 0x0000000334347819 */ /* 0x000fc400000012ff */
[----:B------:R-:W-:Y:S01]  /*fcc0*/  SHF.R.U64 R56, R56, 0x3, RZ ;  /* 0x0000000338387819 */ /* 0x000fe200000012ff */
[----:B------:R-:W5:Y:S01]  /*fcd0*/  LD.E.128 R48, desc[UR42][R48.64] ;  /* 0x0000002a30307980 */ /* 0x000f62000c101d00 */
[----:B------:R-:W-:Y:S02]  /*fce0*/  SHF.R.U64 R60, R60, 0x3, RZ ;  /* 0x000000033c3c7819 */ /* 0x000fe400000012ff */
[----:B------:R-:W-:Y:S01]  /*fcf0*/  SHF.R.U64 R9, R9, 0x3, RZ ;  /* 0x0000000309097819 */ /* 0x000fe200000012ff */
[----:B------:R-:W5:Y:S01]  /*fd00*/  LD.E.128 R72, desc[UR42][R72.64] ;  /* 0x0000002a48487980 */ /* 0x000f62000c101d00 */
[----:B------:R-:W-:Y:S02]  /*fd10*/  SEL R0, RZ, 0x1, P2 ;  /* 0x00000001ff007807 */ /* 0x000fe40001000000 */
[----:B------:R-:W-:Y:S01]  /*fd20*/  ISETP.GE.AND P0, PT, R156, R20, PT ;  /* 0x000000149c00720c */ /* 0x000fe20003f06270 */
[----:B------:R-:W-:Y:S01]  /*fd30*/  IMAD.IADD R5, R5, 0x1, R81 ;  /* 0x0000000105057824 */ /* 0x000fe200078e0251 */
[----:B------:R-:W-:Y:S01]  /*fd40*/  SHF.R.U64 R10, R10, 0x3, RZ ;  /* 0x000000030a0a7819 */ /* 0x000fe200000012ff */
        /* <DEDUP_REMOVED lines=9> */
[----:B------:R-:W-:Y:S01]  /*fde0*/  LOP3.LUT R0, R83, 0x2, R0, 0xe2, !PT ;  /* 0x0000000253007812 */ /* 0x000fe200078ee200 */
[----:B------:R-:W5:Y:S01]  /*fdf0*/  LD.E.128 R12, desc[UR42][R12.64] ;  /* 0x0000002a0c0c7980 */ /* 0x000f62000c101d00 */
[----:B------:R-:W-:-:S02]  /*fe00*/  SEL R6, RZ, 0xffffffff, P0 ;  /* 0xffffffffff067807 */ /* 0x000fc40000000000 */
[----:B------:R-:W-:Y:S01]  /*fe10*/  LOP3.LUT R76, R10, R11, RZ, 0x3c, !PT ;  /* 0x0000000b0a4c7212 */ /* 0x000fe200078e3cff */
[----:B------:R-:W5:Y:S01]  /*fe20*/  LD.E.128 R52, desc[UR42][R52.64] ;  /* 0x0000002a34347980 */ /* 0x000f62000c101d00 */
[-C--:B------:R-:W-:Y:S02]  /*fe30*/  ISETP.GE.AND P0, PT, R152, R20.reuse, PT ;  /* 0x000000149800720c */ /* 0x080fe40003f06270 */
[----:B------:R-:W-:Y:S01]  /*fe40*/  SHF.R.S32.HI R80, RZ, 0x1f, R7 ;  /* 0x0000001fff507819 */ /* 0x000fe20000011407 */
[----:B------:R-:W5:Y:S01]  /*fe50*/  LD.E.128 R8, desc[UR42][R8.64] ;  /* 0x0000002a08087980 */ /* 0x000f62000c101d00 */
[----:B------:R-:W-:Y:S01]  /*fe60*/  LOP3.LUT R0, R81, 0x4, R0, 0xe2, !PT ;  /* 0x0000000451007812 */ /* 0x000fe200078ee200 */
[----:B------:R-:W-:Y:S01]  /*fe70*/  IMAD.SHL.U32 R81, R6, 0x8, RZ ;  /* 0x0000000806517824 */ /* 0x000fe200078e00ff */
[----:B------:R-:W-:Y:S01]  /*fe80*/  SEL R6, RZ, 0xffffffff, P0 ;  /* 0xffffffffff067807 */ /* 0x000fe20000000000 */
[----:B------:R-:W5:Y:S01]  /*fe90*/  LD.E.128 R56, desc[UR42][R56.64] ;  /* 0x0000002a38387980 */ /* 0x000f62000c101d00 */
[----:B------:R-:W-:Y:S01]  /*fea0*/  IMAD R80, R80, UR4, RZ ;  /* 0x0000000450507c24 */ /* 0x000fe2000f8e02ff */
[----:B------:R-:W-:-:S02]  /*feb0*/  ISETP.GE.AND P0, PT, R88, R20, PT ;  /* 0x000000145800720c */ /* 0x000fc40003f06270 */
[----:B------:R-:W5:Y:S04]  /*fec0*/  LD.E.128 R60, desc[UR42][R60.64] ;  /* 0x0000002a3c3c7980 */ /* 0x000f68000c101d00 */
[----:B------:R-:W5:Y:S01]  /*fed0*/  LD.E.128 R76, desc[UR42][R76.64] ;  /* 0x0000002a4c4c7980 */ /* 0x000f62000c101d00 */
[----:B------:R-:W-:Y:S01]  /*fee0*/  LOP3.LUT R0, R81, 0x8, R0, 0xe2, !PT ;  /* 0x0000000851007812 */ /* 0x000fe200078ee200 */
[----:B------:R-:W-:Y:S01]  /*fef0*/  @!PT LDS RZ, [RZ] ;  /* 0x00000000fffff984 */ /* 0x000fe20000000800 */
[----:B------:R-:W-:Y:S01]  /*ff00*/  @!PT LDS RZ, [RZ] ;  /* 0x00000000fffff984 */ /* 0x000fe20000000800 */
[----:B------:R-:W-:Y:S01]  /*ff10*/  @!PT LDS RZ, [RZ] ;  /* 0x00000000fffff984 */ /* 0x000fe20000000800 */
[----:B------:R-:W-:Y:S01]  /*ff20*/  @!PT LDS RZ, [RZ] ;  /* 0x00000000fffff984 */ /* 0x000fe20000000800 */
[----:B------:R1:W-:Y:S06]  /*ff30*/  MEMBAR.ALL.CTA ;  /* 0x0000000000007992 */ /* 0x0003ec0000008000 */
[----:B-1----:R-:W1:Y:S01]  /*ff40*/  FENCE.VIEW.ASYNC.S ;  /* 0x00000000000073c6 */ /* 0x002e620000000000 */
[----:B------:R-:W-:Y:S01]  /*ff50*/  IMAD.SHL.U32 R83, R6, 0x10, RZ ;  /* 0x0000001006537824 */ /* 0x000fe200078e00ff */
[----:B------:R-:W-:Y:S01]  /*ff60*/  SEL R6, RZ, 0xffffffff, P0 ;  /* 0xffffffffff067807 */ /* 0x000fe20000000000 */
[----:B------:R-:W-:-:S02]  /*ff70*/  IMAD R81, R7, UR5, R80 ;  /* 0x0000000507517c24 */ /* 0x000fc4000f8e0250 */
[----:B------:R-:W-:Y:S01]  /*ff80*/  IMAD.WIDE.U32 R4, R7, UR4, R4 ;  /* 0x0000000407047c25 */ /* 0x000fe2000f8e0004 */
[----:B------:R-:W-:Y:S01]  /*ff90*/  ULDC.64 UR4, c[0x0][0xa80] ;  /* 0x0002a00000047ab9 */ /* 0x000fe20000000a00 */
[----:B------:R-:W-:Y:S02]  /*ffa0*/  LOP3.LUT R0, R83, 0x10, R0, 0xe2, !PT ;  /* 0x0000001053007812 */ /* 0x000fe400078ee200 */
[----:B------:R-:W-:Y:S02]  /*ffb0*/  VIADD R86, R192, 0x180 ;  /* 0x00000180c0567836 */ /* 0x000fe40000000000 */
[----:B------:R-:W-:Y:S01]  /*ffc0*/  IMAD.IADD R7, R5, 0x1, R81 ;  /* 0x0000000105077824 */ /* 0x000fe200078e0251 */
[----:B------:R-:W-:Y:S01]  /*ffd0*/  LEA R81, P1, R4, UR4, 0x1 ;  /* 0x0000000404517c11 */ /* 0x000fe2000f8208ff */
[----:B------:R-:W-:Y:S01]  /*ffe0*/  IMAD.SHL.U32 R83, R6, 0x20, RZ ;  /* 0x0000002006537824 */ /* 0x000fe200078e00ff */
[----:B------:R-:W-:Y:S01]  /*fff0*/  ISETP.GE.AND P0, PT, R86, R20, PT ;  /* 0x000000145600720c */ /* 0x000fe20003f06270 */
[----:B------:R-:W-:Y:S01]  /*10000*/  VIADD R84, R192, 0x1c0 ;  /* 0x000001c0c0547836 */ /* 0x000fe20000000000 */
[----:B------:R-:W-:-:S02]  /*10010*/  LEA.HI.X R82, R4, UR5, R7, 0x1, P1 ;  /* 0x0000000504527c11 */ /* 0x000fc400088f0c07 */
[----:B------:R-:W-:Y:S01]  /*10020*/  LOP3.LUT R80, R83, 0x20, R0, 0xe2, !PT ;  /* 0x0000002053507812 */ /* 0x000fe200078ee200 */
[----:B------:R-:W-:Y:S01]  /*10030*/  VIADD R0, R2, 0x28c20 ;  /* 0x00028c2002007836 */ /* 0x000fe20000000000 */
[----:B------:R-:W-:Y:S02]  /*10040*/  ISETP.GE.AND P1, PT, R21, R3, PT ;  /* 0x000000031500720c */ /* 0x000fe40003f26270 */
[----:B------:R-:W-:Y:S02]  /*10050*/  SEL R5, RZ, 0x40, P0 ;  /* 0x00000040ff057807 */ /* 0x000fe40000000000 */
[----:B------:R-:W-:Y:S02]  /*10060*/  ISETP.GE.AND P0, PT, R84, R20, PT ;  /* 0x000000145400720c */ /* 0x000fe40003f06270 */
[----:B------:R-:W-:Y:S02]  /*10070*/  LOP3.LUT R80, R80, R5, RZ, 0xfc, !PT ;  /* 0x0000000550507212 */ /* 0x000fe400078efcff */
[----:B------:R-:W-:-:S02]  /*10080*/  PRMT R0, RZ, 0x654, R0 ;  /* 0x00000654ff007816 */ /* 0x000fc40000000000 */
[----:B------:R-:W-:Y:S01]  /*10090*/  SEL R5, RZ, 0x80, P0 ;  /* 0x00000080ff057807 */ /* 0x000fe20000000000 */
[C---:B------:R-:W-:Y:S01]  /*100a0*/  VIADD R85, R192.reuse, 0x1c0 ;  /* 0x000001c0c0557836 */ /* 0x040fe20000000000 */
[----:B-1----:R1:W-:Y:S01]  /*100b0*/  SYNCS.ARRIVE.TRANS64.RED.A1T0 RZ, [R0+URZ], RZ ;  /* 0x000000ff00ff79a7 */ /* 0x0023e2000810043f */
[C---:B------:R-:W-:Y:S02]  /*100c0*/  VIADD R87, R192.reuse, 0x180 ;  /* 0x00000180c0577836 */ /* 0x040fe40000000000 */
[C---:B------:R-:W-:Y:S02]  /*100d0*/  VIADD R89, R192.reuse, 0x140 ;  /* 0x00000140c0597836 */ /* 0x040fe40000000000 */
[C---:B------:R-:W-:Y:S02]  /*100e0*/  VIADD R90, R192.reuse, 0x100 ;  /* 0x00000100c05a7836 */ /* 0x040fe40000000000 */
[----:B------:R-:W-:Y:S01]  /*100f0*/  VIADD R91, R192, 0xc0 ;  /* 0x000000c0c05b7836 */ /* 0x000fe20000000000 */
[----:B-1----:R-:W-:Y:S01]  /*10100*/  LOP3.LUT R0, R80, R5, RZ, 0xfc, !PT ;  /* 0x0000000550007212 */ /* 0x002fe200078efcff */
[----:B------:R-:W-:-:S02]  /*10110*/  VIADD R92, R192, 0x80 ;  /* 0x00000080c05c7836 */ /* 0x000fc40000000000 */
[----:B------:R-:W-:Y:S01]  /*10120*/  VIADD R93, R192, 0x40 ;  /* 0x00000040c05d7836 */ /* 0x000fe20000000000 */
[----:B------:R1:W2:Y:S01]  /*10130*/  SHFL.IDX PT, R4, R81, RZ, 0x181f ;  /* 0x00181fff51047589 */ /* 0x0002a200000e0000 */
[----:B------:R-:W-:Y:S03]  /*10140*/  BSSY B1, `(.L_x_3921) ;  /* 0x0000029000017945 */ /* 0x000fe60003800000 */
[----:B------:R1:W3:Y:S01]  /*10150*/  SHFL.IDX PT, R5, R82, RZ, 0x181f ;  /* 0x00181fff52057589 */ /* 0x0002e200000e0000 */
[----:B------:R-:W-:Y:S02]  /*10160*/  SHF.R.S32.HI R85, RZ, 0x1f, R85 ;  /* 0x0000001fff557819 */ /* 0x000fe40000011455 */
[----:B------:R-:W-:Y:S02]  /*10170*/  SHF.R.S32.HI R87, RZ, 0x1f, R87 ;  /* 0x0000001fff577819 */ /* 0x000fe40000011457 */
[----:B------:R-:W-:-:S02]  /*10180*/  SHF.R.S32.HI R89, RZ, 0x1f, R89 ;  /* 0x0000001fff597819 */ /* 0x000fc40000011459 */
[----:B------:R-:W-:Y:S02]  /*10190*/  SHF.R.S32.HI R90, RZ, 0x1f, R90 ;  /* 0x0000001fff5a7819 */ /* 0x000fe4000001145a */
[----:B------:R-:W-:Y:S02]  /*101a0*/  SHF.R.S32.HI R91, RZ, 0x1f, R91 ;  /* 0x0000001fff5b7819 */ /* 0x000fe4000001145b */
[----:B------:R-:W-:Y:S02]  /*101b0*/  SHF.R.S32.HI R92, RZ, 0x1f, R92 ;  /* 0x0000001fff5c7819 */ /* 0x000fe4000001145c */
[----:B------:R-:W-:Y:S01]  /*101c0*/  SHF.R.S32.HI R93, RZ, 0x1f, R93 ;  /* 0x0000001fff5d7819 */ /* 0x000fe2000001145d */
[----:B-1----:R-:W-:Y:S06]  /*101d0*/  @P1 BRA `(.L_x_3922) ;  /* 0x00000000007c1947 */ /* 0x002fec0003800000 */
[-C--:B------:R-:W-:Y:S02]  /*101e0*/  ISETP.GE.AND P0, PT, R192, R20.reuse, PT ;  /* 0x00000014c000720c */ /* 0x080fe40003f06270 */
[-C--:B------:R-:W-:Y:S02]  /*101f0*/  ISETP.GE.AND P1, PT, R158, R20.reuse, PT ;  /* 0x000000149e00720c */ /* 0x080fe40003f26270 */
[-C--:B------:R-:W-:Y:S02]  /*10200*/  ISETP.GE.AND P5, PT, R157, R20.reuse, PT ;  /* 0x000000149d00720c */ /* 0x080fe40003fa6270 */
[-C--:B------:R-:W-:Y:S02]  /*10210*/  ISETP.GE.AND P3, PT, R156, R20.reuse, PT ;  /* 0x000000149c00720c */ /* 0x080fe40003f66270 */
[----:B------:R-:W-:-:S05]  /*10220*/  ISETP.GE.AND P2, PT, R152, R20, PT ;  /* 0x000000149800720c */ /* 0x000fca0003f46270 */
[----:B--23--:R-:W-:-:S05]  /*10230*/  @!P0 IMAD.WIDE R6, R192, 0x2, R4 ;  /* 0x00000002c0068825 */ /* 0x00cfca00078e0204 */
[----:B-----5:R1:W-:Y:S02]  /*10240*/  @!P0 ST.E.128 desc[UR42][R6.64], R8 ;  /* 0x0000000806008985 */ /* 0x0203e4000c101d2a */
[-C--:B-1----:R-:W-:Y:S02]  /*10250*/  @!P1 LEA R6, P0, R158, R4.reuse, 0x1 ;  /* 0x000000049e069211 */ /* 0x082fe400078008ff */
[----:B------:R-:W-:Y:S02]  /*10260*/  @!P3 LEA R8, P6, R156, R4, 0x1 ;  /* 0x000000049c08b211 */ /* 0x000fe400078c08ff */
[-C--:B------:R-:W-:Y:S02]  /*10270*/  @!P1 LEA.HI.X R7, R158, R5.reuse, R93, 0x1, P0 ;  /* 0x000000059e079211 */ /* 0x080fe400000f0c5d */
[----:B------:R-:W-:Y:S02]  /*10280*/  LOP3.LUT P0, RZ, R80, 0x40, RZ, 0xc0, !PT ;  /* 0x0000004050ff7812 */ /* 0x000fe4000780c0ff */
[----:B------:R-:W-:Y:S01]  /*10290*/  @!P3 LEA.HI.X R9, R156, R5, R91, 0x1, P6 ;  /* 0x000000059c09b211 */ /* 0x000fe200030f0c5b */
[----:B------:R1:W-:Y:S01]  /*102a0*/  @!P1 ST.E.128 desc[UR42][R6.64], R24 ;  /* 0x0000001806009985 */ /* 0x0003e2000c101d2a */
[----:B------:R-:W-:-:S13]  /*102b0*/  ISETP.GE.AND P1, PT, R88, R20, PT ;  /* 0x000000145800720c */ /* 0x000fda0003f26270 */
[CC--:B------:R-:W-:Y:S02]  /*102c0*/  @!P1 LEA R10, P6, R88.reuse, R4.reuse, 0x1 ;  /* 0x00000004580a9211 */ /* 0x0c0fe400078c08ff */
[C---:B-1----:R-:W-:Y:S02]  /*102d0*/  @!P5 LEA R6, P4, R157.reuse, R4, 0x1 ;  /* 0x000000049d06d211 */ /* 0x042fe400078808ff */
[-C--:B------:R-:W-:Y:S02]  /*102e0*/  @!P1 LEA.HI.X R11, R88, R5.reuse, R89, 0x1, P6 ;  /* 0x00000005580b9211 */ /* 0x080fe400030f0c59 */
[----:B------:R-:W-:Y:S02]  /*102f0*/  @!P5 LEA.HI.X R7, R157, R5, R92, 0x1, P4 ;  /* 0x000000059d07d211 */ /* 0x000fe400020f0c5c */
[----:B------:R-:W-:-:S03]  /*10300*/  LOP3.LUT P4, RZ, R0, 0x80, RZ, 0xc0, !PT ;  /* 0x0000008000ff7812 */ /* 0x000fc6000788c0ff */
[----:B------:R1:W-:Y:S04]  /*10310*/  @!P5 ST.E.128 desc[UR42][R6.64], R32 ;  /* 0x000000200600d985 */ /* 0x0003e8000c101d2a */
[----:B------:R2:W-:Y:S01]  /*10320*/  @!P3 ST.E.128 desc[UR42][R8.64], R40 ;  /* 0x000000280800b985 */ /* 0x0005e2000c101d2a */
[-C--:B-1----:R-:W-:Y:S02]  /*10330*/  @!P2 LEA R6, P5, R152, R4.reuse, 0x1 ;  /* 0x000000049806a211 */ /* 0x082fe400078a08ff */
[-C--:B--2---:R-:W-:Y:S02]  /*10340*/  @P0 LEA R8, P3, R86, R4.reuse, 0x1 ;  /* 0x0000000456080211 */ /* 0x084fe400078608ff */
[----:B------:R-:W-:Y:S02]  /*10350*/  @!P2 LEA.HI.X R7, R152, R5, R90, 0x1, P5 ;  /* 0x000000059807a211 */ /* 0x000fe400028f0c5a */
[----:B------:R-:W-:-:S02]  /*10360*/  @P4 LEA R4, P5, R84, R4, 0x1 ;  /* 0x0000000454044211 */ /* 0x000fc400078a08ff */
[-C--:B------:R-:W-:Y:S01]  /*10370*/  @P0 LEA.HI.X R9, R86, R5.reuse, R87, 0x1, P3 ;  /* 0x0000000556090211 */ /* 0x080fe200018f0c57 */
[----:B------:R1:W-:Y:S01]  /*10380*/  @!P2 ST.E.128 desc[UR42][R6.64], R48 ;  /* 0x000000300600a985 */ /* 0x0003e2000c101d2a */
[----:B------:R-:W-:-:S03]  /*10390*/  @P4 LEA.HI.X R5, R84, R5, R85, 0x1, P5 ;  /* 0x0000000554054211 */ /* 0x000fc600028f0c55 */
[----:B------:R1:W-:Y:S04]  /*103a0*/  @!P1 ST.E.128 desc[UR42][R10.64], R56 ;  /* 0x000000380a009985 */ /* 0x0003e8000c101d2a */
[----:B------:R1:W-:Y:S04]  /*103b0*/  @P0 ST.E.128 desc[UR42][R8.64], R64 ;  /* 0x0000004008000985 */ /* 0x0003e8000c101d2a */
[----:B------:R1:W-:Y:S02]  /*103c0*/  @P4 ST.E.128 desc[UR42][R4.64], R72 ;  /* 0x0000004804004985 */ /* 0x0003e4000c101d2a */
.L_x_3922:
[----:B------:R-:W-:Y:S05]  /*103d0*/  BSYNC B1 ;  /* 0x0000000000017941 */ /* 0x000fea0003800000 */
.L_x_3921:
[----:B-1----:R-:W-:Y:S01]  /*103e0*/  VIADD R6, R21, 0x20 ;  /* 0x0000002015067836 */ /* 0x002fe20000000000 */
[----:B---3--:R1:W3:Y:S04]  /*103f0*/  SHFL.IDX PT, R5, R82, 0x1, 0x181f ;  /* 0x00381f0052057f89 */ /* 0x0082e800000e0000 */
[----:B------:R-:W-:Y:S01]  /*10400*/  ISETP.GE.AND P0, PT, R6, R3, PT ;  /* 0x000000030600720c */ /* 0x000fe20003f06270 */
[----:B--2---:R1:W2:-:S12]  /*10410*/  SHFL.IDX PT, R4, R81, 0x1, 0x181f ;  /* 0x00381f0051047f89 */ /* 0x00429800000e0000 */
[----:B-1----:R-:W-:Y:S05]  /*10420*/  @P0 BRA `(.L_x_3923) ;  /* 0x0000002c00ac0947 */ /* 0x002fea0003800000 */
[-C--:B------:R-:W-:Y:S02]  /*10430*/  ISETP.GE.AND P6, PT, R192, R20.reuse, PT ;  /* 0x00000014c000720c */ /* 0x080fe40003fc6270 */
[-C--:B------:R-:W-:Y:S02]  /*10440*/  ISETP.GE.AND P5, PT, R158, R20.reuse, PT ;  /* 0x000000149e00720c */ /* 0x080fe40003fa6270 */
[-C--:B------:R-:W-:Y:S02]  /*10450*/  ISETP.GE.AND P3, PT, R157, R20.reuse, PT ;  /* 0x000000149d00720c */ /* 0x080fe40003f66270 */
[-C--:B------:R-:W-:Y:S02]  /*10460*/  ISETP.GE.AND P2, PT, R156, R20.reuse, PT ;  /* 0x000000149c00720c */ /* 0x080fe40003f46270 */
[-C--:B------:R-:W-:Y:S02]  /*10470*/  ISETP.GE.AND P1, PT, R152, R20.reuse, PT ;  /* 0x000000149800720c */ /* 0x080fe40003f26270 */
[----:B------:R-:W-:-:S03]  /*10480*/  ISETP.GE.AND P0, PT, R88, R20, PT ;  /* 0x000000145800720c */ /* 0x000fc60003f06270 */
[----:B--23--:R-:W-:Y:S02]  /*10490*/  @!P6 IMAD.WIDE R6, R192, 0x2, R4 ;  /* 0x00000002c006e825 */ /* 0x00cfe400078e0204 */
[----:B-----5:R-:W-:-:S03]  /*104a0*/  @!P5 LEA R8, P4, R158, R4, 0x1 ;  /* 0x000000049e08d211 */ /* 0x020fc600078808ff */
[----:B------:R1:W-:Y:S01]  /*104b0*/  @!P6 ST.E.128 desc[UR42][R6.64], R12 ;  /* 0x0000000c0600e985 */ /* 0x0003e2000c101d2a */
[----:B------:R-:W-:Y:S02]  /*104c0*/  @!P5 LEA.HI.X R9, R158, R5, R93, 0x1, P4 ;  /* 0x000000059e09d211 */ /* 0x000fe400020f0c5d */
[----:B------:R-:W-:-:S03]  /*104d0*/  LOP3.LUT P4, RZ, R80, 0x40, RZ, 0xc0, !PT ;  /* 0x0000004050ff7812 */ /* 0x000fc6000788c0ff */
[----:B------:R2:W-:Y:S01]  /*104e0*/  @!P5 ST.E.128 desc[UR42][R8.64], R28 ;  /* 0x0000001c0800d985 */ /* 0x0005e2000c101d2a */
[----:B-1----:R-:W-:-:S04]  /*104f0*/  @!P3 LEA R6, P6, R157, R4, 0x1 ;  /* 0x000000049d06b211 */ /* 0x002fc800078c08ff */
[----:B------:R-:W-:Y:S02]  /*10500*/  @!P3 LEA.HI.X R7, R157, R5, R92, 0x1, P6 ;  /* 0x000000059d07b211 */ /* 0x000fe400030f0c5c */
[----:B--2---:R-:W-:-:S03]  /*10510*/  @!P2 LEA R8, P5, R156, R4, 0x1 ;  /* 0x000000049c08a211 */ /* 0x004fc600078a08ff */
[----:B------:R1:W-:Y:S01]  /*10520*/  @!P3 ST.E.128 desc[UR42][R6.64], R36 ;  /* 0x000000240600b985 */ /* 0x0003e2000c101d2a */
[-C--:B------:R-:W-:Y:S02]  /*10530*/  @!P0 LEA R10, P3, R88, R4.reuse, 0x1 ;  /* 0x00000004580a8211 */ /* 0x080fe400078608ff */
[-C--:B------:R-:W-:Y:S02]  /*10540*/  @!P2 LEA.HI.X R9, R156, R5.reuse, R91, 0x1, P5 ;  /* 0x000000059c09a211 */ /* 0x080fe400028f0c5b */
[-C--:B------:R-:W-:Y:S02]  /*10550*/  @P4 LEA R12, P5, R86, R4.reuse, 0x1 ;  /* 0x00000004560c4211 */ /* 0x080fe400078a08ff */
[-C--:B------:R-:W-:Y:S01]  /*10560*/  @!P0 LEA.HI.X R11, R88, R5.reuse, R89, 0x1, P3 ;  /* 0x00000005580b8211 */ /* 0x080fe200018f0c59 */
[----:B------:R4:W-:Y:S01]  /*10570*/  @!P2 ST.E.128 desc[UR42][R8.64], R44 ;  /* 0x0000002c0800a985 */ /* 0x0009e2000c101d2a */
[----:B------:R-:W-:Y:S02]  /*10580*/  @P4 LEA.HI.X R13, R86, R5, R87, 0x1, P5 ;  /* 0x00000005560d4211 */ /* 0x000fe400028f0c57 */
[----:B-1----:R-:W-:-:S04]  /*10590*/  @!P1 LEA R6, P6, R152, R4, 0x1 ;  /* 0x0000000498069211 */ /* 0x002fc800078c08ff */
[----:B------:R-:W-:-:S05]  /*105a0*/  @!P1 LEA.HI.X R7, R152, R5, R90, 0x1, P6 ;  /* 0x0000000598079211 */ /* 0x000fca00030f0c5a */
[----:B------:R4:W-:Y:S04]  /*105b0*/  @!P1 ST.E.128 desc[UR42][R6.64], R52 ;  /* 0x0000003406009985 */ /* 0x0009e8000c101d2a */
[----:B------:R4:W-:Y:S01]  /*105c0*/  @!P0 ST.E.128 desc[UR42][R10.64], R60 ;  /* 0x0000003c0a008985 */ /* 0x0009e2000c101d2a */
[----:B------:R-:W-:-:S03]  /*105d0*/  LOP3.LUT P0, RZ, R0, 0x80, RZ, 0xc0, !PT ;  /* 0x0000008000ff7812 */ /* 0x000fc6000780c0ff */
[----:B------:R4:W-:Y:S10]  /*105e0*/  @P4 ST.E.128 desc[UR42][R12.64], R68 ;  /* 0x000000440c004985 */ /* 0x0009f4000c101d2a */
[----:B------:R-:W-:Y:S05]  /*105f0*/  @!P0 BRA `(.L_x_3923) ;  /* 0x0000002c00388947 */ /* 0x000fea0003800000 */
[----:B------:R-:W-:-:S04]  /*10600*/  LEA R4, P0, R84, R4, 0x1 ;  /* 0x0000000454047211 */ /* 0x000fc800078008ff */
[----:B------:R-:W-:-:S05]  /*10610*/  LEA.HI.X R5, R84, R5, R85, 0x1, P0 ;  /* 0x0000000554057211 */ /* 0x000fca00000f0c55 */
[----:B------:R1:W-:Y:S01]  /*10620*/  ST.E.128 desc[UR42][R4.64], R76 ;  /* 0x0000004c04007985 */ /* 0x0003e2000c101d2a */
[----:B------:R-:W-:Y:S05]  /*10630*/  BRA `(.L_x_3923) ;  /* 0x0000002c00287947 */ /* 0x000fea0003800000 */
.L_x_3920:
[----:B-1-3--:R-:W2:Y:S01]  /*10640*/  LDL.LU R8, [R1+0x38] ;  /* 0x0000380001087983 */ /* 0x00aea20000300800 */
[----:B------:R-:W-:Y:S01]  /*10650*/  ULDC.64 UR4, c[0x0][0xb08] ;  /* 0x0002c20000047ab9 */ /* 0x000fe20000000a00 */
[----:B------:R-:W1:Y:S02]  /*10660*/  LDC R9, c[0x0][0xbe8] ;  /* 0x0002fa00ff097b82 */ /* 0x000e640000000800 */
[----:B------:R-:W3:Y:S04]  /*10670*/  LDL R7, [R1+0x50] ;  /* 0x0000500001077983 */ /* 0x000ee80000100800 */
[----:B------:R-:W3:Y:S01]  /*10680*/  LDL.LU R10, [R1+0x28] ;  /* 0x00002800010a7983 */ /* 0x000ee20000300800 */
[----:B------:R-:W-:Y:S01]  /*10690*/  IMAD R6, R5, UR4, RZ ;  /* 0x0000000405067c24 */ /* 0x000fe2000f8e02ff */
[----:B------:R-:W-:Y:S01]  /*106a0*/  BSSY B1, `(.L_x_3924) ;  /* 0x0000110000017945 */ /* 0x000fe20003800000 */
[----:B------:R-:W-:-:S02]  /*106b0*/  VIADD R21, R197, 0xf8 ;  /* 0x000000f8c5157836 */ /* 0x000fc40000000000 */
[C---:B------:R-:W-:Y:S02]  /*106c0*/  IMAD R6, R4.reuse, UR5, R6 ;  /* 0x0000000504067c24 */ /* 0x040fe4000f8e0206 */
[----:B------:R-:W-:Y:S01]  /*106d0*/  IMAD.WIDE.U32 R4, R4, UR4, RZ ;  /* 0x0000000404047c25 */ /* 0x000fe2000f8e00ff */
[----:B------:R-:W-:Y:S01]  /*106e0*/  ULDC.64 UR4, c[0x0][0xb38] ;  /* 0x0002ce0000047ab9 */ /* 0x000fe20000000a00 */
[----:B------:R-:W-:Y:S02]  /*106f0*/  SHF.R.S32.HI R21, RZ, 0x1f, R21 ;  /* 0x0000001fff157819 */ /* 0x000fe40000011415 */
[----:B------:R-:W-:Y:S01]  /*10700*/  IMAD.IADD R5, R5, 0x1, R6 ;  /* 0x0000000105057824 */ /* 0x000fe200078e0206 */
[----:B------:R-:W-:Y:S01]  /*10710*/  SHF.R.S32.HI R6, RZ, 0x1f, R0 ;  /* 0x0000001fff067819 */ /* 0x000fe20000011400 */
[----:B------:R-:W-:Y:S02]  /*10720*/  VIADD R156, R197, 0xf0 ;  /* 0x000000f0c59c7836 */ /* 0x000fe40000000000 */
[----:B------:R-:W-:Y:S01]  /*10730*/  IMAD.WIDE.U32 R4, R184, UR4, R4 ;  /* 0x00000004b8047c25 */ /* 0x000fe2000f8e0004 */
[----:B-1----:R-:W-:-:S03]  /*10740*/  ISETP.NE.AND P0, PT, R9, 0x1, PT ;  /* 0x000000010900780c */ /* 0x002fc60003f05270 */
[----:B------:R-:W-:Y:S01]  /*10750*/  IMAD R5, R184, UR5, R5 ;  /* 0x00000005b8057c24 */ /* 0x000fe2000f8e0205 */
[----:B------:R-:W-:Y:S01]  /*10760*/  ULDC.64 UR4, c[0x0][0xb40] ;  /* 0x0002d00000047ab9 */ /* 0x000fe20000000a00 */
[----:B------:R-:W-:Y:S01]  /*10770*/  IMAD R3, R3, R9, RZ ;  /* 0x0000000903037224 */ /* 0x000fe200078e02ff */
[----:B------:R-:W-:Y:S01]  /*10780*/  SHF.R.S32.HI R156, RZ, 0x1f, R156 ;  /* 0x0000001fff9c7819 */ /* 0x000fe2000001149c */
[----:B------:R-:W-:Y:S02]  /*10790*/  IMAD R6, R6, UR4, RZ ;  /* 0x0000000406067c24 */ /* 0x000fe4000f8e02ff */
[----:B------:R-:W-:-:S04]  /*107a0*/  IMAD.WIDE.U32 R4, R0, UR4, R4 ;  /* 0x0000000400047c25 */ /* 0x000fc8000f8e0004 */
[----:B------:R-:W-:Y:S01]  /*107b0*/  IMAD R6, R0, UR5, R6 ;  /* 0x0000000500067c24 */ /* 0x000fe2000f8e0206 */
[----:B------:R-:W-:Y:S01]  /*107c0*/  ULDC.64 UR4, c[0x0][0xb48] ;  /* 0x0002d20000047ab9 */ /* 0x000fe20000000a00 */
[----:B------:R-:W1:Y:S01]  /*107d0*/  @P0 LDC R0, c[0x0][0xbf0] ;  /* 0x0002fc00ff000b82 */ /* 0x000e620000000800 */
[----:B------:R-:W-:Y:S02]  /*107e0*/  VIADD R158, R197, 0xe8 ;  /* 0x000000e8c59e7836 */ /* 0x000fe40000000000 */
[----:B------:R-:W-:Y:S02]  /*107f0*/  IMAD.IADD R5, R5, 0x1, R6 ;  /* 0x0000000105057824 */ /* 0x000fe400078e0206 */
[C---:B------:R-:W-:Y:S01]  /*10800*/  VIADD R160, R197.reuse, 0xe0 ;  /* 0x000000e0c5a07836 */ /* 0x040fe20000000000 */
[----:B------:R-:W-:Y:S01]  /*10810*/  SHF.R.S32.HI R158, RZ, 0x1f, R158 ;  /* 0x0000001fff9e7819 */ /* 0x000fe2000001149e */
        /* <DEDUP_REMOVED lines=33> */
[----:B------:R-:W-:-:S02]  /*10a30*/  VIADD R157, R197, 0xe8 ;  /* 0x000000e8c59d7836 */ /* 0x000fc40000000000 */
[C---:B------:R-:W-:Y:S02]  /*10a40*/  VIADD R159, R197.reuse, 0xe0 ;  /* 0x000000e0c59f7836 */ /* 0x040fe40000000000 */
[C---:B------:R-:W-:Y:S02]  /*10a50*/  VIADD R161, R197.reuse, 0xd8 ;  /* 0x000000d8c5a17836 */ /* 0x040fe40000000000 */
[C---:B------:R-:W-:Y:S02]  /*10a60*/  VIADD R163, R197.reuse, 0xd0 ;  /* 0x000000d0c5a37836 */ /* 0x040fe40000000000 */
[C---:B------:R-:W-:Y:S02]  /*10a70*/  VIADD R165, R197.reuse, 0xc8 ;  /* 0x000000c8c5a57836 */ /* 0x040fe40000000000 */
[C---:B------:R-:W-:Y:S02]  /*10a80*/  VIADD R167, R197.reuse, 0xc0 ;  /* 0x000000c0c5a77836 */ /* 0x040fe40000000000 */
        /* <DEDUP_REMOVED lines=10> */
[----:B------:R-:W-:Y:S02]  /*10b30*/  VIADD R220, R197, 0x68 ;  /* 0x00000068c5dc7836 */ /* 0x000fe40000000000 */
[----:B--2---:R-:W-:-:S04]  /*10b40*/  IMAD.WIDE.U32 R4, R8, UR4, R4 ;  /* 0x0000000408047c25 */ /* 0x004fc8000f8e0004 */
[----:B------:R-:W-:Y:S01]  /*10b50*/  IMAD R5, R8, UR5, R5 ;  /* 0x0000000508057c24 */ /* 0x000fe2000f8e0205 */
[----:B------:R-:W-:Y:S01]  /*10b60*/  ULDC.64 UR4, c[0x0][0xb30] ;  /* 0x0002cc0000047ab9 */ /* 0x000fe20000000a00 */
[----:B------:R-:W2:Y:S01]  /*10b70*/  @P0 LDC R8, c[0x0][0xbec] ;  /* 0x0002fb00ff080b82 */ /* 0x000ea20000000800 */
[----:B---3--:R-:W-:-:S04]  /*10b80*/  IMAD R7, R10, 0x40, R7 ;  /* 0x000000400a077824 */ /* 0x008fc800078e0207 */
[----:B------:R-:W-:Y:S02]  /*10b90*/  IMAD.MOV.U32 R6, RZ, RZ, R7 ;  /* 0x000000ffff067224 */ /* 0x000fe400078e0007 */
[----:B--2---:R-:W-:-:S05]  /*10ba0*/  @P0 IMAD.HI.U32 R8, R7, R8, RZ ;  /* 0x0000000807080227 */ /* 0x004fca00078e00ff */
[----:B-1----:R-:W-:-:S05]  /*10bb0*/  @P0 SHF.R.U32.HI R6, RZ, R0, R8 ;  /* 0x00000000ff060219 */ /* 0x002fca0000011608 */
[----:B------:R-:W-:Y:S02]  /*10bc0*/  IMAD.MOV R0, RZ, RZ, -R6 ;  /* 0x000000ffff007224 */ /* 0x000fe400078e0a06 */
[----:B------:R-:W-:-:S04]  /*10bd0*/  IMAD.WIDE.U32 R4, R6, UR4, R4 ;  /* 0x0000000406047c25 */ /* 0x000fc8000f8e0004 */
[----:B------:R-:W-:Y:S01]  /*10be0*/  IMAD R0, R9, R0, R7 ;  /* 0x0000000009007224 */ /* 0x000fe200078e0207 */
[----:B------:R-:W-:Y:S01]  /*10bf0*/  SHF.R.S32.HI R7, RZ, 0x1f, R6 ;  /* 0x0000001fff077819 */ /* 0x000fe20000011406 */
[----:B------:R-:W-:-:S04]  /*10c00*/  IMAD R9, R10, 0x40, R195 ;  /* 0x000000400a097824 */ /* 0x000fc800078e02c3 */
        /* <DEDUP_REMOVED lines=10> */
[----:B------:R-:W-:-:S04]  /*10cb0*/  IMAD.IADD R6, R5, 0x1, R6 ;  /* 0x0000000105067824 */ /* 0x000fc800078e0206 */
[----:B------:R1:W2:Y:S01]  /*10cc0*/  SHFL.IDX PT, R13, R0, RZ, 0x1c1f ;  /* 0x001c1fff000d7589 */ /* 0x0002a200000e0000 */
[----:B------:R-:W-:Y:S01]  /*10cd0*/  LEA.HI.X R8, R4, UR5, R6, 0x2, P0 ;  /* 0x0000000504087c11 */ /* 0x000fe200080f1406 */
[----:B------:R-:W-:Y:S01]  /*10ce0*/  VIADD R4, R2, 0x28c20 ;  /* 0x00028c2002047836 */ /* 0x000fe20000000000 */
[----:B------:R-:W-:-:S03]  /*10cf0*/  ISETP.GE.AND P0, PT, R9, R3, PT ;  /* 0x000000030900720c */ /* 0x000fc60003f06270 */
[----:B------:R1:W3:Y:S01]  /*10d00*/  SHFL.IDX PT, R12, R8, RZ, 0x1c1f ;  /* 0x001c1fff080c7589 */ /* 0x0002e200000e0000 */
[----:B------:R-:W-:-:S04]  /*10d10*/  PRMT R4, RZ, 0x654, R4 ;  /* 0x00000654ff047816 */ /* 0x000fc80000000004 */
[----:B------:R1:W-:Y:S05]  /*10d20*/  SYNCS.ARRIVE.TRANS64.RED.A1T0 RZ, [R4+URZ], RZ ;  /* 0x000000ff04ff79a7 */ /* 0x0003ea000810043f */
[----:B------:R-:W-:Y:S05]  /*10d30*/  @P0 BRA `(.L_x_3925) ;  /* 0x0000000800980947 */ /* 0x000fea0003800000 */
[----:B------:R-:W-:Y:S01]  /*10d40*/  ULDC UR4, c[0x0][0xac8] ;  /* 0x0002b20000047ab9 */ /* 0x000fe20000000800 */
[----:B------:R-:W-:Y:S01]  /*10d50*/  SHF.R.S32.HI R6, RZ, 0x1f, R197 ;  /* 0x0000001fff067819 */ /* 0x000fe200000114c5 */
[C---:B------:R-:W-:Y:S01]  /*10d60*/  VIADD R7, R197.reuse, 0x8 ;  /* 0x00000008c5077836 */ /* 0x040fe20000000000 */
[C---:B------:R-:W-:Y:S01]  /*10d70*/  ISETP.GE.AND P0, PT, R197.reuse, UR4, PT ;  /* 0x00000004c5007c0c */ /* 0x040fe2000bf06270 */
[C---:B------:R-:W-:Y:S01]  /*10d80*/  VIADD R11, R197.reuse, 0x8 ;  /* 0x00000008c50b7836 */ /* 0x040fe20000000000 */
[----:B------:R-:W-:Y:S01]  /*10d90*/  ISETP.GE.AND P4, PT, R220, UR4, PT ;  /* 0x00000004dc007c0c */ /* 0x000fe2000bf86270 */
[----:B------:R-:W-:-:S03]  /*10da0*/  VIADD R10, R197, 0x18 ;  /* 0x00000018c50a7836 */ /* 0x000fc60000000000 */
[----:B------:R-:W-:-:S07]  /*10db0*/  SHF.R.S32.HI R11, RZ, 0x1f, R11 ;  /* 0x0000001fff0b7819 */ /* 0x000fce000001140b */
[----:B-12---:R-:W-:-:S04]  /*10dc0*/  @!P0 LEA R4, P1, R197, R13, 0x2 ;  /* 0x0000000dc5048211 */ /* 0x006fc800078210ff */
[C---:B---3--:R-:W-:Y:S01]  /*10dd0*/  @!P0 LEA.HI.X R5, R197.reuse, R12, R6, 0x2, P1 ;  /* 0x0000000cc5058211 */ /* 0x048fe200008f1406 */
[----:B------:R-:W-:-:S04]  /*10de0*/  VIADD R6, R197, 0x10 ;  /* 0x00000010c5067836 */ /* 0x000fc80000000000 */
[----:B------:R1:W-:Y:S01]  /*10df0*/  @!P0 ST.E.64 desc[UR42][R4.64], R24 ;  /* 0x0000001804008985 */ /* 0x0003e2000c101b2a */
[----:B------:R-:W-:-:S13]  /*10e00*/  ISETP.GE.AND P0, PT, R7, UR4, PT ;  /* 0x0000000407007c0c */ /* 0x000fda000bf06270 */
[----:B-1----:R-:W-:-:S04]  /*10e10*/  @!P0 LEA R4, P1, R7, R13, 0x2 ;  /* 0x0000000d07048211 */ /* 0x002fc800078210ff */
[----:B------:R-:W-:Y:S01]  /*10e20*/  @!P0 LEA.HI.X R5, R7, R12, R11, 0x2, P1 ;  /* 0x0000000c07058211 */ /* 0x000fe200008f140b */
[C---:B------:R-:W-:Y:S01]  /*10e30*/  VIADD R11, R197.reuse, 0x10 ;  /* 0x00000010c50b7836 */ /* 0x040fe20000000000 */
[----:B------:R-:W-:Y:S01]  /*10e40*/  ISETP.GE.AND P1, PT, R10, UR4, PT ;  /* 0x000000040a007c0c */ /* 0x000fe2000bf26270 */
[----:B------:R-:W-:Y:S02]  /*10e50*/  VIADD R7, R197, 0x20 ;  /* 0x00000020c5077836 */ /* 0x000fe40000000000 */
[----:B------:R1:W-:Y:S01]  /*10e60*/  @!P0 ST.E.64 desc[UR42][R4.64], R28 ;  /* 0x0000001c04008985 */ /* 0x0003e2000c101b2a */
[----:B------:R-:W-:Y:S02]  /*10e70*/  ISETP.GE.AND P0, PT, R6, UR4, PT ;  /* 0x0000000406007c0c */ /* 0x000fe4000bf06270 */
[----:B------:R-:W-:-:S11]  /*10e80*/  SHF.R.S32.HI R11, RZ, 0x1f, R11 ;  /* 0x0000001fff0b7819 */ /* 0x000fd6000001140b */
[----:B-1----:R-:W-:-:S04]  /*10e90*/  @!P0 LEA R4, P2, R6, R13, 0x2 ;  /* 0x0000000d06048211 */ /* 0x002fc800078410ff */
[----:B------:R-:W-:Y:S01]  /*10ea0*/  @!P0 LEA.HI.X R5, R6, R12, R11, 0x2, P2 ;  /* 0x0000000c06058211 */ /* 0x000fe200010f140b */
[C---:B------:R-:W-:Y:S02]  /*10eb0*/  VIADD R11, R197.reuse, 0x18 ;  /* 0x00000018c50b7836 */ /* 0x040fe40000000000 */
[----:B------:R-:W-:Y:S02]  /*10ec0*/  VIADD R6, R197, 0x28 ;  /* 0x00000028c5067836 */ /* 0x000fe40000000000 */
[----:B------:R1:W-:Y:S01]  /*10ed0*/  @!P0 ST.E.64 desc[UR42][R4.64], R32 ;  /* 0x0000002004008985 */ /* 0x0003e2000c101b2a */
[----:B------:R-:W-:Y:S02]  /*10ee0*/  SHF.R.S32.HI R11, RZ, 0x1f, R11 ;  /* 0x0000001fff0b7819 */ /* 0x000fe4000001140b */
[----:B------:R-:W-:Y:S02]  /*10ef0*/  ISETP.GE.AND P0, PT, R7, UR4, PT ;  /* 0x0000000407007c0c */ /* 0x000fe4000bf06270 */
[----:B-1----:R-:W-:-:S04]  /*10f00*/  @!P1 LEA R4, P2, R10, R13, 0x2 ;  /* 0x0000000d0a049211 */ /* 0x002fc800078410ff */
[----:B------:R-:W-:Y:S01]  /*10f10*/  @!P1 LEA.HI.X R5, R10, R12, R11, 0x2, P2 ;  /* 0x0000000c0a059211 */ /* 0x000fe200010f140b */
[C---:B------:R-:W-:Y:S02]  /*10f20*/  VIADD R11, R197.reuse, 0x20 ;  /* 0x00000020c50b7836 */ /* 0x040fe40000000000 */
[----:B------:R-:W-:Y:S02]  /*10f30*/  VIADD R10, R197, 0x30 ;  /* 0x00000030c50a7836 */ /* 0x000fe40000000000 */
[----:B------:R1:W-:Y:S01]  /*10f40*/  @!P1 ST.E.64 desc[UR42][R4.64], R36 ;  /* 0x0000002404009985 */ /* 0x0003e2000c101b2a */
[----:B------:R-:W-:Y:S02]  /*10f50*/  ISETP.GE.AND P1, PT, R6, UR4, PT ;  /* 0x0000000406007c0c */ /* 0x000fe4000bf26270 */
[----:B------:R-:W-:Y:S02]  /*10f60*/  SHF.R.S32.HI R11, RZ, 0x1f, R11 ;  /* 0x0000001fff0b7819 */ /* 0x000fe4000001140b */
        /* <DEDUP_REMOVED lines=42> */
[----:B------:R-:W-:-:S02]  /*11210*/  ISETP.GE.AND P3, PT, R10, UR4, PT ;  /* 0x000000040a007c0c */ /* 0x000fc4000bf66270 */
[----:B-1----:R-:W-:-:S04]  /*11220*/  @!P0 LEA R4, P2, R7, R13, 0x2 ;  /* 0x0000000d07048211 */ /* 0x002fc800078410ff */
[----:B------:R-:W-:Y:S01]  /*11230*/  @!P0 LEA.HI.X R5, R7, R12, R11, 0x2, P2 ;  /* 0x0000000c07058211 */ /* 0x000fe200010f140b */
[----:B------:R-:W-:Y:S01]  /*11240*/  VIADD R7, R197, 0x58 ;  /* 0x00000058c5077836 */ /* 0x000fe20000000000 */
[----:B------:R-:W-:Y:S01]  /*11250*/  ISETP.GE.AND P2, PT, R183, UR4, PT ;  /* 0x00000004b7007c0c */ /* 0x000fe2000bf46270 */
[----:B------:R-:W-:Y:S02]  /*11260*/  VIADD R11, R197, 0x60 ;  /* 0x00000060c50b7836 */ /* 0x000fe40000000000 */
[----:B------:R1:W-:Y:S01]  /*11270*/  @!P0 ST.E.64 desc[UR42][R4.64], R64 ;  /* 0x0000004004008985 */ /* 0x0003e2000c101b2a */
[----:B------:R-:W-:Y:S02]  /*11280*/  SHF.R.S32.HI R7, RZ, 0x1f, R7 ;  /* 0x0000001fff077819 */ /* 0x000fe40000011407 */
[----:B------:R-:W-:Y:S02]  /*11290*/  SHF.R.S32.HI R11, RZ, 0x1f, R11 ;  /* 0x0000001fff0b7819 */ /* 0x000fe4000001140b */
[----:B-1----:R-:W-:-:S04]  /*112a0*/  @!P1 LEA R4, P0, R6, R13, 0x2 ;  /* 0x0000000d06049211 */ /* 0x002fc800078010ff */
[-C--:B------:R-:W-:Y:S02]  /*112b0*/  @!P1 LEA.HI.X R5, R6, R12.reuse, R7, 0x2, P0 ;  /* 0x0000000c06059211 */ /* 0x080fe400000f1407 */
[----:B------:R-:W-:Y:S02]  /*112c0*/  ISETP.GE.AND P0, PT, R218, UR4, PT ;  /* 0x00000004da007c0c */ /* 0x000fe4000bf06270 */
[-C--:B------:R-:W-:Y:S01]  /*112d0*/  @!P4 LEA R6, P6, R220, R13.reuse, 0x2 ;  /* 0x0000000ddc06c211 */ /* 0x080fe200078c10ff */
[----:B------:R1:W-:Y:S01]  /*112e0*/  @!P1 ST.E.64 desc[UR42][R4.64], R68 ;  /* 0x0000004404009985 */ /* 0x0003e2000c101b2a */
[----:B------:R-:W-:Y:S02]  /*112f0*/  ISETP.GE.AND P1, PT, R196, UR4, PT ;  /* 0x00000004c4007c0c */ /* 0x000fe4000bf26270 */
[----:B------:R-:W-:Y:S02]  /*11300*/  @!P4 LEA.HI.X R7, R220, R12, R222, 0x2, P6 ;  /* 0x0000000cdc07c211 */ /* 0x000fe400030f14de */
[----:B-1----:R-:W-:-:S04]  /*11310*/  @!P3 LEA R4, P5, R10, R13, 0x2 ;  /* 0x0000000d0a04b211 */ /* 0x002fc800078a10ff */
[----:B------:R-:W-:Y:S02]  /*11320*/  @!P3 LEA.HI.X R5, R10, R12, R11, 0x2, P5 ;  /* 0x0000000c0a05b211 */ /* 0x000fe400028f140b */
[----:B------:R-:W-:-:S03]  /*11330*/  @!P2 LEA R10, P6, R183, R13, 0x2 ;  /* 0x0000000db70aa211 */ /* 0x000fc600078c10ff */
[----:B------:R1:W-:Y:S01]  /*11340*/  @!P3 ST.E.64 desc[UR42][R4.64], R72 ;  /* 0x000000480400b985 */ /* 0x0003e2000c101b2a */
[----:B------:R-:W-:Y:S02]  /*11350*/  ISETP.GE.AND P3, PT, R181, UR4, PT ;  /* 0x00000004b5007c0c */ /* 0x000fe4000bf66270 */
[-C--:B------:R-:W-:Y:S01]  /*11360*/  @!P2 LEA.HI.X R11, R183, R12.reuse, R184, 0x2, P6 ;  /* 0x0000000cb70ba211 */ /* 0x080fe200030f14b8 */
[----:B------:R2:W-:Y:S01]  /*11370*/  @!P4 ST.E.64 desc[UR42][R6.64], R76 ;  /* 0x0000004c0600c985 */ /* 0x0005e2000c101b2a */
[-C--:B-1----:R-:W-:Y:S02]  /*11380*/  @!P0 LEA R4, P4, R218, R13.reuse, 0x2 ;  /* 0x0000000dda048211 */ /* 0x082fe400078810ff */
[----:B--2---:R-:W-:Y:S02]  /*11390*/  @!P1 LEA R6, P5, R196, R13, 0x2 ;  /* 0x0000000dc4069211 */ /* 0x004fe400078a10ff */
[----:B------:R-:W-:Y:S02]  /*113a0*/  @!P0 LEA.HI.X R5, R218, R12, R219, 0x2, P4 ;  /* 0x0000000cda058211 */ /* 0x000fe400020f14db */
[----:B------:R-:W-:-:S02]  /*113b0*/  ISETP.GE.AND P4, PT, R179, UR4, PT ;  /* 0x00000004b3007c0c */ /* 0x000fc4000bf86270 */
[----:B------:R-:W-:Y:S01]  /*113c0*/  @!P1 LEA.HI.X R7, R196, R12, R217, 0x2, P5 ;  /* 0x0000000cc4079211 */ /* 0x000fe200028f14d9 */
[----:B------:R1:W-:Y:S01]  /*113d0*/  @!P0 ST.E.64 desc[UR42][R4.64], R80 ;  /* 0x0000005004008985 */ /* 0x0003e2000c101b2a */
[----:B------:R-:W-:Y:S02]  /*113e0*/  ISETP.GE.AND P5, PT, R177, UR4, PT ;  /* 0x00000004b1007c0c */ /* 0x000fe4000bfa6270 */
[----:B------:R-:W-:Y:S01]  /*113f0*/  ISETP.GE.AND P0, PT, R175, UR4, PT ;  /* 0x00000004af007c0c */ /* 0x000fe2000bf06270 */
[----:B------:R2:W-:Y:S01]  /*11400*/  @!P1 ST.E.64 desc[UR42][R6.64], R84 ;  /* 0x0000005406009985 */ /* 0x0005e2000c101b2a */
[----:B------:R-:W-:-:S03]  /*11410*/  ISETP.GE.AND P1, PT, R173, UR4, PT ;  /* 0x00000004ad007c0c */ /* 0x000fc6000bf26270 */
[----:B------:R3:W-:Y:S01]  /*11420*/  @!P2 ST.E.64 desc[UR42][R10.64], R88 ;  /* 0x000000580a00a985 */ /* 0x0007e2000c101b2a */
[-C--:B-1----:R-:W-:Y:S02]  /*11430*/  @!P3 LEA R4, P6, R181, R13.reuse, 0x2 ;  /* 0x0000000db504b211 */ /* 0x082fe400078c10ff */
[-C--:B--2---:R-:W-:Y:S02]  /*11440*/  @!P4 LEA R6, P2, R179, R13.reuse, 0x2 ;  /* 0x0000000db306c211 */ /* 0x084fe400078410ff */
[-C--:B------:R-:W-:Y:S02]  /*11450*/  @!P3 LEA.HI.X R5, R181, R12.reuse, R182, 0x2, P6 ;  /* 0x0000000cb505b211 */ /* 0x080fe400030f14b6 */
[----:B---3--:R-:W-:Y:S02]  /*11460*/  @!P5 LEA R10, P6, R177, R13, 0x2 ;  /* 0x0000000db10ad211 */ /* 0x008fe400078c10ff */
[----:B------:R-:W-:Y:S01]  /*11470*/  @!P4 LEA.HI.X R7, R179, R12, R180, 0x2, P2 ;  /* 0x0000000cb307c211 */ /* 0x000fe200010f14b4 */
[----:B------:R1:W-:Y:S01]  /*11480*/  @!P3 ST.E.64 desc[UR42][R4.64], R92 ;  /* 0x0000005c0400b985 */ /* 0x0003e2000c101b2a */
[----:B------:R-:W-:-:S02]  /*11490*/  ISETP.GE.AND P2, PT, R171, UR4, PT ;  /* 0x00000004ab007c0c */ /* 0x000fc4000bf46270 */
[----:B------:R-:W-:Y:S01]  /*114a0*/  @!P5 LEA.HI.X R11, R177, R12, R178, 0x2, P6 ;  /* 0x0000000cb10bd211 */ /* 0x000fe200030f14b2 */
[----:B------:R2:W-:Y:S01]  /*114b0*/  @!P4 ST.E.64 desc[UR42][R6.64], R96 ;  /* 0x000000600600c985 */ /* 0x0005e2000c101b2a */
[----:B------:R-:W-:-:S03]  /*114c0*/  ISETP.GE.AND P4, PT, R167, UR4, PT ;  /* 0x00000004a7007c0c */ /* 0x000fc6000bf86270 */
[----:B------:R3:W-:Y:S01]  /*114d0*/  @!P5 ST.E.64 desc[UR42][R10.64], R100 ;  /* 0x000000640a00d985 */ /* 0x0007e2000c101b2a */
[----:B------:R-:W-:Y:S02]  /*114e0*/  ISETP.GE.AND P5, PT, R169, UR4, PT ;  /* 0x00000004a9007c0c */ /* 0x000fe4000bfa6270 */
[-C--:B-1----:R-:W-:Y:S02]  /*114f0*/  @!P0 LEA R4, P6, R175, R13.reuse, 0x2 ;  /* 0x0000000daf048211 */ /* 0x082fe400078c10ff */
[-C--:B--2---:R-:W-:Y:S02]  /*11500*/  @!P1 LEA R6, P3, R173, R13.reuse, 0x2 ;  /* 0x0000000dad069211 */ /* 0x084fe400078610ff */
[-C--:B------:R-:W-:Y:S02]  /*11510*/  @!P0 LEA.HI.X R5, R175, R12.reuse, R176, 0x2, P6 ;  /* 0x0000000caf058211 */ /* 0x080fe400030f14b0 */
[----:B------:R-:W-:Y:S02]  /*11520*/  @!P1 LEA.HI.X R7, R173, R12, R174, 0x2, P3 ;  /* 0x0000000cad079211 */ /* 0x000fe400018f14ae */
[----:B---3--:R-:W-:Y:S01]  /*11530*/  @!P2 LEA R10, P6, R171, R13, 0x2 ;  /* 0x0000000dab0aa211 */ /* 0x008fe200078c10ff */
[----:B------:R1:W-:Y:S01]  /*11540*/  @!P0 ST.E.64 desc[UR42][R4.64], R104 ;  /* 0x0000006804008985 */ /* 0x0003e2000c101b2a */
[----:B------:R-:W-:-:S02]  /*11550*/  ISETP.GE.AND P3, PT, R165, UR4, PT ;  /* 0x00000004a5007c0c */ /* 0x000fc4000bf66270 */
[----:B------:R-:W-:Y:S01]  /*11560*/  @!P2 LEA.HI.X R11, R171, R12, R172, 0x2, P6 ;  /* 0x0000000cab0ba211 */ /* 0x000fe200030f14ac */
[----:B------:R2:W-:Y:S01]  /*11570*/  @!P1 ST.E.64 desc[UR42][R6.64], R108 ;  /* 0x0000006c06009985 */ /* 0x0005e2000c101b2a */
[----:B------:R-:W-:-:S03]  /*11580*/  ISETP.GE.AND P0, PT, R163, UR4, PT ;  /* 0x00000004a3007c0c */ /* 0x000fc6000bf06270 */
[----:B------:R3:W-:Y:S01]  /*11590*/  @!P2 ST.E.64 desc[UR42][R10.64], R112 ;  /* 0x000000700a00a985 */ /* 0x0007e2000c101b2a */
[-C--:B-1----:R-:W-:Y:S02]  /*115a0*/  @!P5 LEA R4, P1, R169, R13.reuse, 0x2 ;  /* 0x0000000da904d211 */ /* 0x082fe400078210ff */
[-C--:B--2---:R-:W-:Y:S02]  /*115b0*/  @!P4 LEA R6, P2, R167, R13.reuse, 0x2 ;  /* 0x0000000da706c211 */ /* 0x084fe400078410ff */
[-C--:B------:R-:W-:Y:S02]  /*115c0*/  @!P5 LEA.HI.X R5, R169, R12.reuse, R170, 0x2, P1 ;  /* 0x0000000ca905d211 */ /* 0x080fe400008f14aa */
[----:B---3--:R-:W-:Y:S02]  /*115d0*/  @!P3 LEA R10, P6, R165, R13, 0x2 ;  /* 0x0000000da50ab211 */ /* 0x008fe400078c10ff */
[----:B------:R-:W-:Y:S01]  /*115e0*/  ISETP.GE.AND P1, PT, R161, UR4, PT ;  /* 0x00000004a1007c0c */ /* 0x000fe2000bf26270 */
        /* <DEDUP_REMOVED lines=18> */
[-C--:B------:R-:W-:Y:S02]  /*11710*/  @!P4 LEA.HI.X R5, R159, R12.reuse, R160, 0x2, P0 ;  /* 0x0000000c9f05c211 */ /* 0x080fe400000f14a0 */
[-C--:B------:R-:W-:Y:S02]  /*11720*/  @!P5 LEA R14, P0, R20, R13.reuse, 0x2 ;  /* 0x0000000d140ed211 */ /* 0x080fe400078010ff */
[----:B--2---:R-:W-:Y:S01]  /*11730*/  @!P2 LEA R6, P1, R152, R13, 0x2 ;  /* 0x0000000d9806a211 */ /* 0x004fe200078210ff */
[----:B------:R4:W-:Y:S01]  /*11740*/  @!P4 ST.E.64 desc[UR42][R4.64], R136 ;  /* 0x000000880400c985 */ /* 0x0009e2000c101b2a */
[-C--:B------:R-:W-:Y:S02]  /*11750*/  @!P5 LEA.HI.X R15, R20, R12.reuse, R21, 0x2, P0 ;  /* 0x0000000c140fd211 */ /* 0x080fe400000f1415 */
[----:B------:R-:W-:Y:S01]  /*11760*/  @!P2 LEA.HI.X R7, R152, R12, R156, 0x2, P1 ;  /* 0x0000000c9807a211 */ /* 0x000fe200008f149c */
[----:B------:R4:W-:Y:S04]  /*11770*/  @!P3 ST.E.64 desc[UR42][R10.64], R140 ;  /* 0x0000008c0a00b985 */ /* 0x0009e8000c101b2a */
[----:B------:R4:W-:Y:S04]  /*11780*/  @!P2 ST.E.64 desc[UR42][R6.64], R144 ;  /* 0x000000900600a985 */ /* 0x0009e8000c101b2a */
[----:B------:R4:W-:Y:S02]  /*11790*/  @!P5 ST.E.64 desc[UR42][R14.64], R148 ;  /* 0x000000940e00d985 */ /* 0x0009e4000c101b2a */
.L_x_3925:
[----:B------:R-:W-:Y:S05]  /*117a0*/  BSYNC B1 ;  /* 0x0000000000017941 */ /* 0x000fea0003800000 */
.L_x_3924:
[----:B-1--4-:R-:W-:Y:S01]  /*117b0*/  VIADD R4, R9, 0x8 ;  /* 0x0000000809047836 */ /* 0x012fe20000000000 */
[----:B------:R1:W4:Y:S04]  /*117c0*/  SHFL.IDX PT, R10, R8, 0x1, 0x1c1f ;  /* 0x003c1f00080a7f89 */ /* 0x00032800000e0000 */
[----:B------:R-:W-:Y:S01]  /*117d0*/  ISETP.GE.AND P0, PT, R4, R3, PT ;  /* 0x000000030400720c */ /* 0x000fe20003f06270 */
[----:B------:R-:W0:-:S12]  /*117e0*/  SHFL.IDX PT, R0, R0, 0x1, 0x1c1f ;  /* 0x003c1f0000007f89 */ /* 0x000e1800000e0000 */
[----:B-1----:R-:W-:Y:S05]  /*117f0*/  @P0 BRA `(.L_x_3923) ;  /* 0x0000001800b80947 */ /* 0x002fea0003800000 */
[----:B------:R-:W-:Y:S01]  /*11800*/  ULDC UR4, c[0x0][0xac8] ;  /* 0x0002b20000047ab9 */ /* 0x000fe20000000800 */
[C---:B------:R-:W-:Y:S01]  /*11810*/  VIADD R15, R197.reuse, 0x8 ;  /* 0x00000008c50f7836 */ /* 0x040fe20000000000 */
[C---:B------:R-:W-:Y:S01]  /*11820*/  ISETP.GE.AND P4, PT, R197.reuse, UR4, PT ;  /* 0x00000004c5007c0c */ /* 0x040fe2000bf86270 */
[C---:B------:R-:W-:Y:S01]  /*11830*/  VIADD R24, R197.reuse, 0x10 ;  /* 0x00000010c5187836 */ /* 0x040fe20000000000 */
[----:B------:R-:W-:Y:S01]  /*11840*/  SHF.R.S32.HI R6, RZ, 0x1f, R197 ;  /* 0x0000001fff067819 */ /* 0x000fe200000114c5 */
[----:B------:R-:W-:Y:S01]  /*11850*/  VIADD R25, R197, 0x8 ;  /* 0x00000008c5197836 */ /* 0x000fe20000000000 */
[----:B------:R-:W-:Y:S01]  /*11860*/  ISETP.GE.AND P2, PT, R15, UR4, PT ;  /* 0x000000040f007c0c */ /* 0x000fe2000bf46270 */
[C---:B------:R-:W-:Y:S01]  /*11870*/  VIADD R14, R197.reuse, 0x18 ;  /* 0x00000018c50e7836 */ /* 0x040fe20000000000 */
[----:B------:R-:W-:Y:S01]  /*11880*/  ISETP.GE.AND P1, PT, R24, UR4, PT ;  /* 0x0000000418007c0c */ /* 0x000fe2000bf26270 */
[C---:B---3--:R-:W-:Y:S01]  /*11890*/  VIADD R12, R197.reuse, 0x20 ;  /* 0x00000020c50c7836 */ /* 0x048fe20000000000 */
[----:B------:R-:W-:Y:S01]  /*118a0*/  SHF.R.S32.HI R25, RZ, 0x1f, R25 ;  /* 0x0000001fff197819 */ /* 0x000fe20000011419 */
[C---:B--2---:R-:W-:Y:S01]  /*118b0*/  VIADD R13, R197.reuse, 0x28 ;  /* 0x00000028c50d7836 */ /* 0x044fe20000000000 */
[----:B------:R-:W-:Y:S01]  /*118c0*/  ISETP.GE.AND P0, PT, R14, UR4, PT ;  /* 0x000000040e007c0c */ /* 0x000fe2000bf06270 */
[----:B------:R-:W-:-:S02]  /*118d0*/  VIADD R11, R197, 0x30 ;  /* 0x00000030c50b7836 */ /* 0x000fc40000000000 */
[----:B0-----:R-:W-:-:S04]  /*118e0*/  @!P4 LEA R4, P3, R197, R0, 0x2 ;  /* 0x00000000c504c211 */ /* 0x001fc800078610ff */
[----:B----4-:R-:W-:Y:S02]  /*118f0*/  @!P4 LEA.HI.X R5, R197, R10, R6, 0x2, P3 ;  /* 0x0000000ac505c211 */ /* 0x010fe400018f1406 */
[----:B------:R-:W-:Y:S02]  /*11900*/  ISETP.GE.AND P3, PT, R12, UR4, PT ;  /* 0x000000040c007c0c */ /* 0x000fe4000bf66270 */
[-C--:B------:R-:W-:Y:S01]  /*11910*/  @!P1 LEA R6, P5, R24, R0.reuse, 0x2 ;  /* 0x0000000018069211 */ /* 0x080fe200078a10ff */
[----:B------:R0:W-:Y:S01]  /*11920*/  @!P4 ST.E.64 desc[UR42][R4.64], R26 ;  /* 0x0000001a0400c985 */ /* 0x0001e2000c101b2a */
[----:B------:R-:W-:Y:S02]  /*11930*/  ISETP.GE.AND P4, PT, R13, UR4, PT ;  /* 0x000000040d007c0c */ /* 0x000fe4000bf86270 */
[----:B0-----:R-:W-:-:S04]  /*11940*/  @!P2 LEA R4, P6, R15, R0, 0x2 ;  /* 0x000000000f04a211 */ /* 0x001fc800078c10ff */
[----:B------:R-:W-:Y:S01]  /*11950*/  @!P2 LEA.HI.X R5, R15, R10, R25, 0x2, P6 ;  /* 0x0000000a0f05a211 */ /* 0x000fe200030f1419 */
[C---:B------:R-:W-:Y:S01]  /*11960*/  VIADD R25, R197.reuse, 0x10 ;  /* 0x00000010c5197836 */ /* 0x040fe20000000000 */
[----:B------:R-:W-:Y:S01]  /*11970*/  @!P0 LEA R8, P6, R14, R0, 0x2 ;  /* 0x000000000e088211 */ /* 0x000fe200078c10ff */
[C---:B------:R-:W-:Y:S02]  /*11980*/  VIADD R15, R197.reuse, 0x18 ;  /* 0x00000018c50f7836 */ /* 0x040fe40000000000 */
[----:B------:R0:W-:Y:S01]  /*11990*/  @!P2 ST.E.64 desc[UR42][R4.64], R30 ;  /* 0x0000001e0400a985 */ /* 0x0001e2000c101b2a */
[----:B------:R-:W-:Y:S02]  /*119a0*/  SHF.R.S32.HI R25, RZ, 0x1f, R25 ;  /* 0x0000001fff197819 */ /* 0x000fe40000011419 */
[----:B------:R-:W-:Y:S02]  /*119b0*/  SHF.R.S32.HI R15, RZ, 0x1f, R15 ;  /* 0x0000001fff0f7819 */ /* 0x000fe4000001140f */
[-C--:B------:R-:W-:Y:S01]  /*119c0*/  @!P1 LEA.HI.X R7, R24, R10.reuse, R25, 0x2, P5 ;  /* 0x0000000a18079211 */ /* 0x080fe200028f1419 */
[C---:B------:R-:W-:Y:S01]  /*119d0*/  VIADD R25, R197.reuse, 0x20 ;  /* 0x00000020c5197836 */ /* 0x040fe20000000000 */
[----:B------:R-:W-:Y:S01]  /*119e0*/  @!P0 LEA.HI.X R9, R14, R10, R15, 0x2, P6 ;  /* 0x0000000a0e098211 */ /* 0x000fe200030f140f */
[----:B------:R-:W-:Y:S01]  /*119f0*/  VIADD R15, R197, 0x38 ;  /* 0x00000038c50f7836 */ /* 0x000fe20000000000 */
[----:B------:R-:W-:Y:S01]  /*11a00*/  ISETP.GE.AND P5, PT, R11, UR4, PT ;  /* 0x000000040b007c0c */ /* 0x000fe2000bfa6270 */
[----:B------:R1:W-:Y:S01]  /*11a10*/  @!P1 ST.E.64 desc[UR42][R6.64], R34 ;  /* 0x0000002206009985 */ /* 0x0003e2000c101b2a */
[----:B------:R-:W-:Y:S01]  /*11a20*/  SHF.R.S32.HI R25, RZ, 0x1f, R25 ;  /* 0x0000001fff197819 */ /* 0x000fe20000011419 */
[----:B------:R-:W-:Y:S01]  /*11a30*/  VIADD R14, R197, 0x48 ;  /* 0x00000048c50e7836 */ /* 0x000fe20000000000 */
[C---:B0-----:R-:W-:Y:S01]  /*11a40*/  @!P3 LEA R4, P1, R12.reuse, R0, 0x2 ;  /* 0x000000000c04b211 */ /* 0x041fe200078210ff */
[----:B------:R0:W-:Y:S01]  /*11a50*/  @!P0 ST.E.64 desc[UR42][R8.64], R38 ;  /* 0x0000002608008985 */ /* 0x0001e2000c101b2a */
[----:B------:R-:W-:Y:S01]  /*11a60*/  ISETP.GE.AND P0, PT, R15, UR4, PT ;  /* 0x000000040f007c0c */ /* 0x000fe2000bf06270 */
[C---:B------:R-:W-:Y:S01]  /*11a70*/  VIADD R24, R197.reuse, 0x40 ;  /* 0x00000040c5187836 */ /* 0x040fe20000000000 */
[----:B------:R-:W-:Y:S01]  /*11a80*/  @!P3 LEA.HI.X R5, R12, R10, R25, 0x2, P1 ;  /* 0x0000000a0c05b211 */ /* 0x000fe200008f1419 */
[----:B------:R-:W-:-:S02]  /*11a90*/  VIADD R25, R197, 0x28 ;  /* 0x00000028c5197836 */ /* 0x000fc40000000000 */
[----:B------:R-:W-:Y:S01]  /*11aa0*/  VIADD R12, R197, 0x30 ;  /* 0x00000030c50c7836 */ /* 0x000fe20000000000 */
[----:B------:R-:W-:Y:S01]  /*11ab0*/  ISETP.GE.AND P1, PT, R24, UR4, PT ;  /* 0x0000000418007c0c */ /* 0x000fe2000bf26270 */
[----:B------:R2:W-:Y:S01]  /*11ac0*/  @!P3 ST.E.64 desc[UR42][R4.64], R42 ;  /* 0x0000002a0400b985 */ /* 0x0005e2000c101b2a */
[C---:B-1----:R-:W-:Y:S02]  /*11ad0*/  @!P4 LEA R6, P2, R13.reuse, R0, 0x2 ;  /* 0x000000000d06c211 */ /* 0x042fe400078410ff */
[----:B------:R-:W-:Y:S02]  /*11ae0*/  SHF.R.S32.HI R25, RZ, 0x1f, R25 ;  /* 0x0000001fff197819 */ /* 0x000fe40000011419 */
[----:B------:R-:W-:Y:S02]  /*11af0*/  SHF.R.S32.HI R12, RZ, 0x1f, R12 ;  /* 0x0000001fff0c7819 */ /* 0x000fe4000001140c */
[----:B------:R-:W-:Y:S01]  /*11b00*/  @!P4 LEA.HI.X R7, R13, R10, R25, 0x2, P2 ;  /* 0x0000000a0d07c211 */ /* 0x000fe200010f1419 */
[----:B------:R-:W-:Y:S01]  /*11b10*/  VIADD R25, R197, 0x38 ;  /* 0x00000038c5197836 */ /* 0x000fe20000000000 */
[----:B0-----:R-:W-:Y:S01]  /*11b20*/  @!P5 LEA R8, P6, R11, R0, 0x2 ;  /* 0x000000000b08d211 */ /* 0x001fe200078c10ff */
[----:B------:R-:W-:Y:S01]  /*11b30*/  VIADD R13, R197, 0x58 ;  /* 0x00000058c50d7836 */ /* 0x000fe20000000000 */
[----:B------:R-:W-:Y:S01]  /*11b40*/  ISETP.GE.AND P2, PT, R14, UR4, PT ;  /* 0x000000040e007c0c */ /* 0x000fe2000bf46270 */
[----:B------:R0:W-:Y:S01]  /*11b50*/  @!P4 ST.E.64 desc[UR42][R6.64], R46 ;  /* 0x0000002e0600c985 */ /* 0x0001e2000c101b2a */
[----:B------:R-:W-:Y:S01]  /*11b60*/  @!P5 LEA.HI.X R9, R11, R10, R12, 0x2, P6 ;  /* 0x0000000a0b09d211 */ /* 0x000fe200030f140c */
[----:B------:R-:W-:Y:S01]  /*11b70*/  VIADD R12, R197, 0x50 ;  /* 0x00000050c50c7836 */ /* 0x000fe20000000000 */
[----:B--2---:R-:W-:Y:S01]  /*11b80*/  @!P0 LEA R4, P6, R15, R0, 0x2 ;  /* 0x000000000f048211 */ /* 0x004fe200078c10ff */
[----:B------:R-:W-:Y:S01]  /*11b90*/  VIADD R11, R197, 0x60 ;  /* 0x00000060c50b7836 */ /* 0x000fe20000000000 */
[----:B------:R-:W-:Y:S01]  /*11ba0*/  SHF.R.S32.HI R25, RZ, 0x1f, R25 ;  /* 0x0000001fff197819 */ /* 0x000fe20000011419 */
[----:B------:R1:W-:Y:S01]  /*11bb0*/  @!P5 ST.E.64 desc[UR42][R8.64], R50 ;  /* 0x000000320800d985 */ /* 0x0003e2000c101b2a */
[----:B------:R-:W-:-:S02]  /*11bc0*/  ISETP.GE.AND P3, PT, R12, UR4, PT ;  /* 0x000000040c007c0c */ /* 0x000fc4000bf66270 */
[----:B------:R-:W-:Y:S01]  /*11bd0*/  @!P0 LEA.HI.X R5, R15, R10, R25, 0x2, P6 ;  /* 0x0000000a0f058211 */ /* 0x000fe200030f1419 */
[----:B------:R-:W-:Y:S01]  /*11be0*/  VIADD R15, R197, 0x48 ;  /* 0x00000048c50f7836 */ /* 0x000fe20000000000 */
[----:B------:R-:W-:Y:S01]  /*11bf0*/  ISETP.GE.AND P4, PT, R13, UR4, PT ;  /* 0x000000040d007c0c */ /* 0x000fe2000bf86270 */
[----:B------:R-:W-:Y:S01]  /*11c00*/  VIADD R25, R197, 0x40 ;  /* 0x00000040c5197836 */ /* 0x000fe20000000000 */
[-C--:B0-----:R-:W-:Y:S01]  /*11c10*/  @!P1 LEA R6, P5, R24, R0.reuse, 0x2 ;  /* 0x0000000018069211 */ /* 0x081fe200078a10ff */
[----:B------:R0:W-:Y:S01]  /*11c20*/  @!P0 ST.E.64 desc[UR42][R4.64], R54 ;  /* 0x0000003604008985 */ /* 0x0001e2000c101b2a */
[----:B------:R-:W-:Y:S02]  /*11c30*/  SHF.R.S32.HI R15, RZ, 0x1f, R15 ;  /* 0x0000001fff0f7819 */ /* 0x000fe4000001140f */
[----:B------:R-:W-:Y:S02]  /*11c40*/  SHF.R.S32.HI R25, RZ, 0x1f, R25 ;  /* 0x0000001fff197819 */ /* 0x000fe40000011419 */
[----:B-1----:R-:W-:-:S02]  /*11c50*/  @!P2 LEA R8, P6, R14, R0, 0x2 ;  /* 0x000000000e08a211 */ /* 0x002fc400078c10ff */
[-C--:B------:R-:W-:Y:S02]  /*11c60*/  @!P1 LEA.HI.X R7, R24, R10.reuse, R25, 0x2, P5 ;  /* 0x0000000a18079211 */ /* 0x080fe400028f1419 */
[----:B------:R-:W-:Y:S01]  /*11c70*/  @!P2 LEA.HI.X R9, R14, R10, R15, 0x2, P6 ;  /* 0x0000000a0e09a211 */ /* 0x000fe200030f140f */
[----:B------:R-:W-:Y:S01]  /*11c80*/  VIADD R14, R197, 0x50 ;  /* 0x00000050c50e7836 */ /* 0x000fe20000000000 */
[----:B------:R-:W-:Y:S01]  /*11c90*/  ISETP.GE.AND P5, PT, R11, UR4, PT ;  /* 0x000000040b007c0c */ /* 0x000fe2000bfa6270 */
[----:B------:R1:W-:Y:S01]  /*11ca0*/  @!P1 ST.E.64 desc[UR42][R6.64], R58 ;  /* 0x0000003a06009985 */ /* 0x0003e2000c101b2a */
[----:B------:R-:W-:Y:S02]  /*11cb0*/  ISETP.GE.AND P0, PT, R220, UR4, PT ;  /* 0x00000004dc007c0c */ /* 0x000fe4000bf06270 */
[----:B0-----:R-:W-:Y:S01]  /*11cc0*/  @!P3 LEA R4, P6, R12, R0, 0x2 ;  /* 0x000000000c04b211 */ /* 0x001fe200078c10ff */
[----:B------:R0:W-:Y:S01]  /*11cd0*/  @!P2 ST.E.64 desc[UR42][R8.64], R62 ;  /* 0x0000003e0800a985 */ /* 0x0001e2000c101b2a */
[----:B------:R-:W-:-:S02]  /*11ce0*/  SHF.R.S32.HI R14, RZ, 0x1f, R14 ;  /* 0x0000001fff0e7819 */ /* 0x000fc4000001140e */
[----:B------:R-:W-:Y:S02]  /*11cf0*/  ISETP.GE.AND P1, PT, R218, UR4, PT ;  /* 0x00000004da007c0c */ /* 0x000fe4000bf26270 */
[----:B------:R-:W-:Y:S01]  /*11d00*/  @!P3 LEA.HI.X R5, R12, R10, R14, 0x2, P6 ;  /* 0x0000000a0c05b211 */ /* 0x000fe200030f140e */
[C---:B------:R-:W-:Y:S02]  /*11d10*/  VIADD R14, R197.reuse, 0x58 ;  /* 0x00000058c50e7836 */ /* 0x040fe40000000000 */
[----:B------:R-:W-:Y:S01]  /*11d20*/  VIADD R12, R197, 0x60 ;  /* 0x00000060c50c7836 */ /* 0x000fe20000000000 */
[----:B-1----:R-:W-:Y:S01]  /*11d30*/  @!P4 LEA R6, P2, R13, R0, 0x2 ;  /* 0x000000000d06c211 */ /* 0x002fe200078410ff */
[----:B------:R1:W-:Y:S01]  /*11d40*/  @!P3 ST.E.64 desc[UR42][R4.64], R66 ;  /* 0x000000420400b985 */ /* 0x0003e2000c101b2a */
[----:B------:R-:W-:Y:S02]  /*11d50*/  SHF.R.S32.HI R14, RZ, 0x1f, R14 ;  /* 0x0000001fff0e7819 */ /* 0x000fe4000001140e */
[----:B------:R-:W-:-:S02]  /*11d60*/  SHF.R.S32.HI R12, RZ, 0x1f, R12 ;  /* 0x0000001fff0c7819 */ /* 0x000fc4000001140c */
[----:B------:R-:W-:Y:S02]  /*11d70*/  @!P4 LEA.HI.X R7, R13, R10, R14, 0x2, P2 ;  /* 0x0000000a0d07c211 */ /* 0x000fe400010f140e */
[----:B------:R-:W-:Y:S02]  /*11d80*/  ISETP.GE.AND P2, PT, R196, UR4, PT ;  /* 0x00000004c4007c0c */ /* 0x000fe4000bf46270 */
[C---:B0-----:R-:W-:Y:S01]  /*11d90*/  @!P5 LEA R8, P6, R11.reuse, R0, 0x2 ;  /* 0x000000000b08d211 */ /* 0x041fe200078c10ff */
[----:B------:R0:W-:Y:S03]  /*11da0*/  @!P4 ST.E.64 desc[UR42][R6.64], R70 ;  /* 0x000000460600c985 */ /* 0x0001e6000c101b2a */
[----:B------:R-:W-:Y:S02]  /*11db0*/  @!P5 LEA.HI.X R9, R11, R10, R12, 0x2, P6 ;  /* 0x0000000a0b09d211 */ /* 0x000fe400030f140c */
[----:B-1----:R-:W-:-:S03]  /*11dc0*/  @!P0 LEA R4, P4, R220, R0, 0x2 ;  /* 0x00000000dc048211 */ /* 0x002fc600078810ff */
[----:B------:R1:W-:Y:S01]  /*11dd0*/  @!P5 ST.E.64 desc[UR42][R8.64], R74 ;  /* 0x0000004a0800d985 */ /* 0x0003e2000c101b2a */
[----:B------:R-:W-:Y:S02]  /*11de0*/  @!P0 LEA.HI.X R5, R220, R10, R222, 0x2, P4 ;  /* 0x0000000adc058211 */ /* 0x000fe400020f14de */
[----:B------:R-:W-:Y:S02]  /*11df0*/  ISETP.GE.AND P4, PT, R181, UR4, PT ;  /* 0x00000004b5007c0c */ /* 0x000fe4000bf86270 */
[----:B------:R-:W-:Y:S01]  /*11e00*/  ISETP.GE.AND P5, PT, R183, UR4, PT ;  /* 0x00000004b7007c0c */ /* 0x000fe2000bfa6270 */
[----:B------:R2:W-:Y:S01]  /*11e10*/  @!P0 ST.E.64 desc[UR42][R4.64], R78 ;  /* 0x0000004e04008985 */ /* 0x0005e2000c101b2a */
[----:B0-----:R-:W-:-:S04]  /*11e20*/  @!P1 LEA R6, P3, R218, R0, 0x2 ;  /* 0x00000000da069211 */ /* 0x001fc800078610ff */
[----:B------:R-:W-:Y:S02]  /*11e30*/  @!P1 LEA.HI.X R7, R218, R10, R219, 0x2, P3 ;  /* 0x0000000ada079211 */ /* 0x000fe400018f14db */
[----:B------:R-:W-:Y:S02]  /*11e40*/  ISETP.GE.AND P3, PT, R179, UR4, PT ;  /* 0x00000004b3007c0c */ /* 0x000fe4000bf66270 */
[C---:B-1----:R-:W-:Y:S01]  /*11e50*/  @!P2 LEA R8, P6, R196.reuse, R0, 0x2 ;  /* 0x00000000c408a211 */ /* 0x042fe200078c10ff */
[----:B------:R0:W-:Y:S01]  /*11e60*/  @!P1 ST.E.64 desc[UR42][R6.64], R82 ;  /* 0x0000005206009985 */ /* 0x0001e2000c101b2a */
[----:B------:R-:W-:Y:S02]  /*11e70*/  ISETP.GE.AND P1, PT, R175, UR4, PT ;  /* 0x00000004af007c0c */ /* 0x000fe4000bf26270 */
[----:B------:R-:W-:Y:S02]  /*11e80*/  @!P2 LEA.HI.X R9, R196, R10, R217, 0x2, P6 ;  /* 0x0000000ac409a211 */ /* 0x000fe400030f14d9 */
[----:B--2---:R-:W-:-:S03]  /*11e90*/  @!P5 LEA R4, P6, R183, R0, 0x2 ;  /* 0x00000000b704d211 */ /* 0x004fc600078c10ff */
[----:B------:R1:W-:Y:S01]  /*11ea0*/  @!P2 ST.E.64 desc[UR42][R8.64], R86 ;  /* 0x000000560800a985 */ /* 0x0003e2000c101b2a */
[----:B------:R-:W-:Y:S02]  /*11eb0*/  ISETP.GE.AND P2, PT, R177, UR4, PT ;  /* 0x00000004b1007c0c */ /* 0x000fe4000bf46270 */
[----:B------:R-:W-:Y:S02]  /*11ec0*/  @!P5 LEA.HI.X R5, R183, R10, R184, 0x2, P6 ;  /* 0x0000000ab705d211 */ /* 0x000fe400030f14b8 */
[----:B0-----:R-:W-:-:S03]  /*11ed0*/  @!P4 LEA R6, P0, R181, R0, 0x2 ;  /* 0x00000000b506c211 */ /* 0x001fc600078010ff */
[----:B------:R0:W-:Y:S01]  /*11ee0*/  @!P5 ST.E.64 desc[UR42][R4.64], R90 ;  /* 0x0000005a0400d985 */ /* 0x0001e2000c101b2a */
[----:B------:R-:W-:Y:S02]  /*11ef0*/  ISETP.GE.AND P5, PT, R171, UR4, PT ;  /* 0x00000004ab007c0c */ /* 0x000fe4000bfa6270 */
[----:B------:R-:W-:Y:S02]  /*11f00*/  @!P4 LEA.HI.X R7, R181, R10, R182, 0x2, P0 ;  /* 0x0000000ab507c211 */ /* 0x000fe400000f14b6 */
[----:B------:R-:W-:Y:S02]  /*11f10*/  ISETP.GE.AND P0, PT, R173, UR4, PT ;  /* 0x00000004ad007c0c */ /* 0x000fe4000bf06270 */
[----:B-1----:R-:W-:Y:S01]  /*11f20*/  @!P3 LEA R8, P6, R179, R0, 0x2 ;  /* 0x00000000b308b211 */ /* 0x002fe200078c10ff */
[----:B------:R1:W-:Y:S01]  /*11f30*/  @!P4 ST.E.64 desc[UR42][R6.64], R94 ;  /* 0x0000005e0600c985 */ /* 0x0003e2000c101b2a */
[----:B------:R-:W-:Y:S02]  /*11f40*/  ISETP.GE.AND P4, PT, R169, UR4, PT ;  /* 0x00000004a9007c0c */ /* 0x000fe4000bf86270 */
[----:B------:R-:W-:-:S02]  /*11f50*/  @!P3 LEA.HI.X R9, R179, R10, R180, 0x2, P6 ;  /* 0x0000000ab309b211 */ /* 0x000fc400030f14b4 */
[----:B0-----:R-:W-:-:S03]  /*11f60*/  @!P2 LEA R4, P6, R177, R0, 0x2 ;  /* 0x00000000b104a211 */ /* 0x001fc600078c10ff */
[----:B------:R0:W-:Y:S01]  /*11f70*/  @!P3 ST.E.64 desc[UR42][R8.64], R98 ;  /* 0x000000620800b985 */ /* 0x0001e2000c101b2a */
[----:B------:R-:W-:Y:S02]  /*11f80*/  @!P2 LEA.HI.X R5, R177, R10, R178, 0x2, P6 ;  /* 0x0000000ab105a211 */ /* 0x000fe400030f14b2 */
[----:B-1----:R-:W-:-:S03]  /*11f90*/  @!P1 LEA R6, P3, R175, R0, 0x2 ;  /* 0x00000000af069211 */ /* 0x002fc600078610ff */
[----:B------:R1:W-:Y:S01]  /*11fa0*/  @!P2 ST.E.64 desc[UR42][R4.64], R102 ;  /* 0x000000660400a985 */ /* 0x0003e2000c101b2a */
[----:B------:R-:W-:Y:S02]  /*11fb0*/  @!P1 LEA.HI.X R7, R175, R10, R176, 0x2, P3 ;  /* 0x0000000aaf079211 */ /* 0x000fe400018f14b0 */
[----:B------:R-:W-:Y:S02]  /*11fc0*/  ISETP.GE.AND P3, PT, R167, UR4, PT ;  /* 0x00000004a7007c0c */ /* 0x000fe4000bf66270 */
[C---:B0-----:R-:W-:Y:S01]  /*11fd0*/  @!P0 LEA R8, P6, R173.reuse, R0, 0x2 ;  /* 0x00000000ad088211 */ /* 0x041fe200078c10ff */
[----:B------:R0:W-:Y:S03]  /*11fe0*/  @!P1 ST.E.64 desc[UR42][R6.64], R106 ;  /* 0x0000006a06009985 */ /* 0x0001e6000c101b2a */
[----:B------:R-:W-:Y:S02]  /*11ff0*/  @!P0 LEA.HI.X R9, R173, R10, R174, 0x2, P6 ;  /* 0x0000000aad098211 */ /* 0x000fe400030f14ae */
[----:B-1----:R-:W-:-:S03]  /*12000*/  @!P5 LEA R4, P1, R171, R0, 0x2 ;  /* 0x00000000ab04d211 */ /* 0x002fc600078210ff */
[----:B------:R1:W-:Y:S01]  /*12010*/  @!P0 ST.E.64 desc[UR42][R8.64], R110 ;  /* 0x0000006e08008985 */ /* 0x0003e2000c101b2a */
[----:B------:R-:W-:Y:S02]  /*12020*/  ISETP.GE.AND P0, PT, R165, UR4, PT ;  /* 0x00000004a5007c0c */ /* 0x000fe4000bf06270 */
[----:B------:R-:W-:Y:S02]  /*12030*/  @!P5 LEA.HI.X R5, R171, R10, R172, 0x2, P1 ;  /* 0x0000000aab05d211 */ /* 0x000fe400008f14ac */
[----:B------:R-:W-:Y:S02]  /*12040*/  ISETP.GE.AND P1, PT, R163, UR4, PT ;  /* 0x00000004a3007c0c */ /* 0x000fe4000bf26270 */
[C---:B0-----:R-:W-:Y:S01]  /*12050*/  @!P4 LEA R6, P2, R169.reuse, R0, 0x2 ;  /* 0x00000000a906c211 */ /* 0x041fe200078410ff */
[----:B------:R0:W-:Y:S03]  /*12060*/  @!P5 ST.E.64 desc[UR42][R4.64], R114 ;  /* 0x000000720400d985 */ /* 0x0001e6000c101b2a */
[----:B------:R-:W-:-:S02]  /*12070*/  @!P4 LEA.HI.X R7, R169, R10, R170, 0x2, P2 ;  /* 0x0000000aa907c211 */ /* 0x000fc400010f14aa */
[----:B------:R-:W-:Y:S02]  /*12080*/  ISETP.GE.AND P2, PT, R157, UR4, PT ;  /* 0x000000049d007c0c */ /* 0x000fe4000bf46270 */
[----:B-1----:R-:W-:Y:S01]  /*12090*/  @!P3 LEA R8, P6, R167, R0, 0x2 ;  /* 0x00000000a708b211 */ /* 0x002fe200078c10ff */
[----:B------:R1:W-:Y:S01]  /*120a0*/  @!P4 ST.E.64 desc[UR42][R6.64], R118 ;  /* 0x000000760600c985 */ /* 0x0003e2000c101b2a */
[----:B------:R-:W-:Y:S02]  /*120b0*/  ISETP.GE.AND P4, PT, R161, UR4, PT ;  /* 0x00000004a1007c0c */ /* 0x000fe4000bf86270 */
[----:B------:R-:W-:Y:S02]  /*120c0*/  @!P3 LEA.HI.X R9, R167, R10, R168, 0x2, P6 ;  /* 0x0000000aa709b211 */ /* 0x000fe400030f14a8 */
[----:B0-----:R-:W-:-:S03]  /*120d0*/  @!P1 LEA R4, P6, R163, R0, 0x2 ;  /* 0x00000000a3049211 */ /* 0x001fc600078c10ff */
[----:B------:R0:W-:Y:S01]  /*120e0*/  @!P3 ST.E.64 desc[UR42][R8.64], R122 ;  /* 0x0000007a0800b985 */ /* 0x0001e2000c101b2a */
[----:B------:R-:W-:Y:S02]  /*120f0*/  ISETP.GE.AND P3, PT, R159, UR4, PT ;  /* 0x000000049f007c0c */ /* 0x000fe4000bf66270 */
[----:B------:R-:W-:Y:S02]  /*12100*/  @!P1 LEA.HI.X R5, R163, R10, R164, 0x2, P6 ;  /* 0x0000000aa3059211 */ /* 0x000fe400030f14a4 */
[----:B-1----:R-:W-:-:S04]  /*12110*/  @!P0 LEA R6, P5, R165, R0, 0x2 ;  /* 0x00000000a5068211 */ /* 0x002fc800078a10ff */
[----:B------:R-:W-:Y:S02]  /*12120*/  @!P0 LEA.HI.X R7, R165, R10, R166, 0x2, P5 ;  /* 0x0000000aa5078211 */ /* 0x000fe400028f14a6 */
[----:B------:R-:W-:-:S03]  /*12130*/  ISETP.GE.AND P5, PT, R152, UR4, PT ;  /* 0x0000000498007c0c */ /* 0x000fc6000bfa6270 */
[----:B------:R1:W-:Y:S04]  /*12140*/  @!P0 ST.E.64 desc[UR42][R6.64], R126 ;  /* 0x0000007e06008985 */ /* 0x0003e8000c101b2a */
[----:B------:R2:W-:Y:S01]  /*12150*/  @!P1 ST.E.64 desc[UR42][R4.64], R130 ;  /* 0x0000008204009985 */ /* 0x0005e2000c101b2a */
[----:B0-----:R-:W-:-:S04]  /*12160*/  @!P2 LEA R8, P1, R157, R0, 0x2 ;  /* 0x000000009d08a211 */ /* 0x001fc800078210ff */
[----:B------:R-:W-:Y:S02]  /*12170*/  @!P2 LEA.HI.X R9, R157, R10, R158, 0x2, P1 ;  /* 0x0000000a9d09a211 */ /* 0x000fe400008f149e */
[-C--:B-1----:R-:W-:Y:S02]  /*12180*/  @!P4 LEA R6, P0, R161, R0.reuse, 0x2 ;  /* 0x00000000a106c211 */ /* 0x082fe400078010ff */
[----:B--2---:R-:W-:Y:S02]  /*12190*/  @!P3 LEA R4, P6, R159, R0, 0x2 ;  /* 0x000000009f04b211 */ /* 0x004fe400078c10ff */
[----:B------:R-:W-:Y:S02]  /*121a0*/  @!P4 LEA.HI.X R7, R161, R10, R162, 0x2, P0 ;  /* 0x0000000aa107c211 */ /* 0x000fe400000f14a2 */
[C---:B------:R-:W-:Y:S02]  /*121b0*/  @!P5 LEA R12, P0, R152.reuse, R0, 0x2 ;  /* 0x00000000980cd211 */ /* 0x040fe400078010ff */
[-C--:B------:R-:W-:Y:S01]  /*121c0*/  @!P3 LEA.HI.X R5, R159, R10.reuse, R160, 0x2, P6 ;  /* 0x0000000a9f05b211 */ /* 0x080fe200030f14a0 */
[----:B------:R0:W-:Y:S01]  /*121d0*/  @!P4 ST.E.64 desc[UR42][R6.64], R134 ;  /* 0x000000860600c985 */ /* 0x0001e2000c101b2a */
[----:B------:R-:W-:-:S02]  /*121e0*/  @!P5 LEA.HI.X R13, R152, R10, R156, 0x2, P0 ;  /* 0x0000000a980dd211 */ /* 0x000fc400000f149c */
[----:B------:R-:W-:Y:S01]  /*121f0*/  ISETP.GE.AND P0, PT, R20, UR4, PT ;  /* 0x0000000414007c0c */ /* 0x000fe2000bf06270 */
[----:B------:R0:W-:Y:S04]  /*12200*/  @!P3 ST.E.64 desc[UR42][R4.64], R138 ;  /* 0x0000008a0400b985 */ /* 0x0001e8000c101b2a */
[----:B------:R0:W-:Y:S04]  /*12210*/  @!P2 ST.E.64 desc[UR42][R8.64], R142 ;  /* 0x0000008e0800a985 */ /* 0x0001e8000c101b2a */
[----:B------:R0:W-:Y:S04]  /*12220*/  @!P5 ST.E.64 desc[UR42][R12.64], R146 ;  /* 0x000000920c00d985 */ /* 0x0001e8000c101b2a */
[----:B------:R-:W-:Y:S05]  /*12230*/  @P0 BRA `(.L_x_3923) ;  /* 0x0000001000280947 */ /* 0x000fea0003800000 */
[----:B0-----:R-:W-:-:S04]  /*12240*/  LEA R4, P0, R20, R0, 0x2 ;  /* 0x0000000014047211 */ /* 0x001fc800078010ff */
[----:B------:R-:W-:-:S05]  /*12250*/  LEA.HI.X R5, R20, R10, R21, 0x2, P0 ;  /* 0x0000000a14057211 */ /* 0x000fca00000f1415 */
[----:B------:R0:W-:Y:S01]  /*12260*/  ST.E.64 desc[UR42][R4.64], R150 ;  /* 0x0000009604007985 */ /* 0x0001e2000c101b2a */
[----:B------:R-:W-:Y:S05]  /*12270*/  BRA `(.L_x_3923) ;  /* 0x0000001000187947 */ /* 0x000fea0003800000 */
.L_x_3917:
[----:B------:R-:W4:Y:S01]  /*12280*/  LDL.LU R6, [R1+0x20] ;  /* 0x0000200001067983 */ /* 0x000f220000300800 */
[----:B------:R-:W-:Y:S01]  /*12290*/  ULDC.64 UR6, c[0x0][0xc08] ;  /* 0x0003020000067ab9 */ /* 0x000fe20000000a00 */
[----:B------:R-:W-:Y:S02]  /*122a0*/  ULDC.64 UR4, c[0x0][0xc00] ;  /* 0x0003000000047ab9 */ /* 0x000fe40000000a00 */
[----:B------:R-:W3:Y:S04]  /*122b0*/  LDL.LU R0, [R1+0x24] ;  /* 0x0000240001007983 */ /* 0x000ee80000300800 */
[----:B-1----:R-:W2:Y:S01]  /*122c0*/  LDL R10, [R1+0x1c] ;  /* 0x00001c00010a7983 */ /* 0x002ea20000100800 */
[----:B------:R-:W-:Y:S01]  /*122d0*/  ISETP.NE.U32.AND P1, PT, RZ, UR6, PT ;  /* 0x00000006ff007c0c */ /* 0x000fe2000bf25070 */
[----:B------:R-:W-:Y:S01]  /*122e0*/  IMAD.MOV.U32 R3, RZ, RZ, RZ ;  /* 0x000000ffff037224 */ /* 0x000fe200078e00ff */
[----:B------:R-:W-:-:S02]  /*122f0*/  ISETP.NE.U32.AND P0, PT, RZ, UR4, PT ;  /* 0x00000004ff007c0c */ /* 0x000fc4000bf05070 */
[----:B------:R-:W-:Y:S02]  /*12300*/  ISETP.NE.AND.EX P1, PT, RZ, UR7, PT, P1 ;  /* 0x00000007ff007c0c */ /* 0x000fe4000bf25310 */
[----:B------:R-:W-:Y:S01]  /*12310*/  ISETP.NE.AND.EX P0, PT, RZ, UR5, PT, P0 ;  /* 0x00000005ff007c0c */ /* 0x000fe2000bf05300 */
[----:B------:R-:W1:Y:S01]  /*12320*/  S2R R8, SR_TID.X ;  /* 0x0000000000087919 */ /* 0x000e620000002100 */
[----:B----4-:R-:W-:-:S04]  /*12330*/  IADD3 R4, P2, R6, UR4, RZ ;  /* 0x0000000406047c10 */ /* 0x010fc8000ff5e0ff */
[----:B---3--:R-:W-:-:S05]  /*12340*/  IADD3.X R5, R0, UR5, RZ, P2, !PT ;  /* 0x0000000500057c10 */ /* 0x008fca00097fe4ff */
[----:B------:R-:W-:Y:S01]  /*12350*/  @P1 IADD3 R6, P2, R6, UR6, RZ ;  /* 0x0000000606061c10 */ /* 0x000fe2000ff5e0ff */
[----:B------:R-:W-:Y:S01]  /*12360*/  ULDC UR4, c[0x0][0xa88] ;  /* 0x0002a20000047ab9 */ /* 0x000fe20000000800 */
[----:B------:R3:W5:Y:S02]  /*12370*/  @P0 LDG.E R3, desc[UR42][R4.64] ;  /* 0x0000002a04030981 */ /* 0x000764000c1e1900 */
[----:B------:R-:W-:Y:S01]  /*12380*/  @P1 IADD3.X R7, R0, UR7, RZ, P2, !PT ;  /* 0x0000000700071c10 */ /* 0x000fe200097fe4ff */
[----:B------:R-:W-:-:S06]  /*12390*/  IMAD.U32 R0, RZ, RZ, UR4 ;  /* 0x00000004ff007e24 */ /* 0x000fcc000f8e00ff */
[----:B------:R3:W5:Y:S01]  /*123a0*/  @P1 LDG.E R0, desc[UR42][R6.64] ;  /* 0x0000002a06001981 */ /* 0x000762000c1e1900 */
[----:B--2---:R-:W-:Y:S01]  /*123b0*/  ISETP.NE.AND P2, PT, R10, RZ, PT ;  /* 0x000000ff0a00720c */ /* 0x004fe20003f45270 */
[----:B-1----:R-:W-:-:S05]  /*123c0*/  VIADD R9, R8, 0xffffff80 ;  /* 0xffffff8008097836 */ /* 0x002fca0000000000 */
[----:B------:R-:W-:-:S07]  /*123d0*/  ISETP.GT.AND P3, PT, R9, 0x3f, PT ;  /* 0x0000003f0900780c */ /* 0x000fce0003f64270 */
[----:B------:R-:W1:Y:S02]  /*123e0*/  @!P2 LDC R10, c[0x0][0xad4] ;  /* 0x0002b500ff0aab82 */ /* 0x000e640000000800 */
[----:B-1----:R3:W-:Y:S01]  /*123f0*/  @!P2 STL [R1+0x1c], R10 ;  /* 0x00001c0a0100a387 */ /* 0x0027e20000100800 */
[----:B------:R-:W-:Y:S01]  /*12400*/  ISETP.GT.AND P2, PT, R10, 0x1, PT ;  /* 0x000000010a00780c */ /* 0x000fe20003f44270 */
[----:B------:R-:W-:-:S12]  /*12410*/  @P1 BRA `(.L_x_3926) ;  /* 0x0000000000101947 */ /* 0x000fd80003800000 */
[----:B------:R-:W-:Y:S05]  /*12420*/  @!P0 BRA `(.L_x_3926) ;  /* 0x00000000000c8947 */ /* 0x000fea0003800000 */
[----:B---3--:R-:W2:Y:S04]  /*12430*/  LDG.E R7, desc[UR42][R4.64] ;  /* 0x0000002a04077981 */ /* 0x008ea8000c1e1900 */
[----:B-----5:R-:W2:Y:S02]  /*12440*/  LDG.E R0, desc[UR42][R4.64+0x4] ;  /* 0x0000042a04007981 */ /* 0x020ea4000c1e1900 */
[----:B--2---:R-:W-:-:S07]  /*12450*/  IMAD.IADD R0, R0, 0x1, -R7 ;  /* 0x0000000100007824 */ /* 0x004fce00078e0a07 */
.L_x_3926:
[----:B---3--:R-:W2:Y:S04]  /*12460*/  LDL.LU R5, [R1+0x18] ;  /* 0x0000180001057983 */ /* 0x008ea80000300800 */
[----:B------:R-:W3:Y:S01]  /*12470*/  LDL.LU R4, [R1+0x40] ;  /* 0x0000400001047983 */ /* 0x000ee20000300800 */
[----:B------:R-:W-:Y:S01]  /*12480*/  BSSY B1, `(.L_x_3927) ;  /* 0x0000038000017945 */ /* 0x000fe20003800000 */
[----:B-----5:R-:W-:Y:S02]  /*12490*/  SHF.R.S32.HI R26, RZ, 0x1f, R3 ;  /* 0x0000001fff1a7819 */ /* 0x020fe40000011403 */
[----:B--2---:R-:W-:Y:S02]  /*124a0*/  SEL R29, R5, RZ, !P0 ;  /* 0x000000ff051d7207 */ /* 0x004fe40004000000 */
[----:B---3--:R-:W-:Y:S01]  /*124b0*/  SEL R28, R4, RZ, !P0 ;  /* 0x000000ff041c7207 */ /* 0x008fe20004000000 */
[----:B------:R-:W-:Y:S06]  /*124c0*/  @P3 BRA `(.L_x_3928) ;  /* 0x0000000000cc3947 */ /* 0x000fec0003800000 */
[----:B------:R-:W2:Y:S01]  /*124d0*/  LDL R4, [R1+0x28] ;  /* 0x0000280001047983 */ /* 0x000ea20000100800 */
[----:B------:R-:W1:Y:S02]  /*124e0*/  LDC R31, c[0x0][0xbe8] ;  /* 0x0002fa00ff1f7b82 */ /* 0x000e640000000800 */
[----:B-1----:R-:W-:Y:S02]  /*124f0*/  IMAD R5, R0, R31, RZ ;  /* 0x0000001f00057224 */ /* 0x002fe400078e02ff */
[----:B--2---:R-:W-:-:S04]  /*12500*/  IMAD R4, R4, 0x40, R8 ;  /* 0x0000004004047824 */ /* 0x004fc800078e0208 */
[----:B------:R-:W-:-:S05]  /*12510*/  VIADD R30, R4, 0xffffff80 ;  /* 0xffffff80041e7836 */ /* 0x000fca0000000000 */
[----:B------:R-:W-:-:S13]  /*12520*/  ISETP.GE.AND P0, PT, R30, R5, PT ;  /* 0x000000051e00720c */ /* 0x000fda0003f06270 */
[----:B------:R-:W-:Y:S05]  /*12530*/  @P0 BRA `(.L_x_3928) ;  /* 0x0000000000b00947 */ /* 0x000fea0003800000 */
[----:B------:R-:W2:Y:S01]  /*12540*/  LDL.LU R32, [R1+0x38] ;  /* 0x0000380001207983 */ /* 0x000ea20000300800 */
[----:B------:R-:W-:Y:S01]  /*12550*/  IMAD.MOV.U32 R24, RZ, RZ, 0x9b8 ;  /* 0x000009b8ff187424 */ /* 0x000fe200078e00ff */
[----:B------:R-:W-:Y:S01]  /*12560*/  ISETP.GT.AND P0, PT, R10, 0x1, PT ;  /* 0x000000010a00780c */ /* 0x000fe20003f04270 */
[----:B------:R-:W-:Y:S01]  /*12570*/  IMAD.MOV.U32 R21, RZ, RZ, R30 ;  /* 0x000000ffff157224 */ /* 0x000fe200078e001e */
[----:B------:R-:W-:Y:S01]  /*12580*/  ISETP.NE.AND P1, PT, R31, 0x1, PT ;  /* 0x000000011f00780c */ /* 0x000fe20003f25270 */
[----:B------:R-:W1:Y:S01]  /*12590*/  LDC.64 R10, c[0x0][0xba8] ;  /* 0x0002ea00ff0a7b82 */ /* 0x000e620000000a00 */
[----:B------:R-:W-:-:S07]  /*125a0*/  SEL R24, R24, 0x978, P0 ;  /* 0x0000097818187807 */ /* 0x000fce0000000000 */
[----:B------:R-:W3:Y:S08]  /*125b0*/  LDC.64 R4, c[0x0][R24+0x220] ;  /* 0x0000880018047b82 */ /* 0x000ef00000000a00 */
[----:B------:R-:W4:Y:S08]  /*125c0*/  LDC.64 R12, c[0x0][R24+0x218] ;  /* 0x00008600180c7b82 */ /* 0x000f300000000a00 */
[----:B------:R-:W5:Y:S08]  /*125d0*/  LDC.64 R6, c[0x0][R24+0x228] ;  /* 0x00008a0018067b82 */ /* 0x000f700000000a00 */
[----:B------:R-:W0:Y:S08]  /*125e0*/  @P1 LDC R15, c[0x0][0xbec] ;  /* 0x0002fb00ff0f1b82 */ /* 0x000e300000000800 */
[----:B------:R-:W5:Y:S08]  /*125f0*/  LDC.64 R8, c[0x0][R24+0x210] ;  /* 0x0000840018087b82 */ /* 0x000f700000000a00 */
[----:B------:R-:W5:Y:S01]  /*12600*/  @P1 LDC R27, c[0x0][0xbf0] ;  /* 0x0002fc00ff1b1b82 */ /* 0x000f620000000800 */
[----:B0-----:R-:W-:-:S07]  /*12610*/  @P1 IMAD.HI.U32 R20, R30, R15, RZ ;  /* 0x0000000f1e141227 */ /* 0x001fce00078e00ff */
[----:B-1----:R-:W0:Y:S01]  /*12620*/  @!P0 LDC R10, c[0x0][0xb50] ;  /* 0x0002d400ff0a8b82 */ /* 0x002e220000000800 */
[-C--:B---3--:R-:W-:Y:S02]  /*12630*/  IMAD R5, R5, R29.reuse, RZ ;  /* 0x0000001d05057224 */ /* 0x088fe400078e02ff */
[----:B------:R-:W-:-:S05]  /*12640*/  IMAD.WIDE.U32 R14, R4, R29, RZ ;  /* 0x0000001d040e7225 */ /* 0x000fca00078e00ff */
[----:B------:R-:W1:Y:S01]  /*12650*/  @!P0 LDC R11, c[0x0][0xb54] ;  /* 0x0002d500ff0b8b82 */ /* 0x000e620000000800 */
[-C--:B----4-:R-:W-:Y:S02]  /*12660*/  IMAD R25, R13, R184.reuse, RZ ;  /* 0x000000b80d197224 */ /* 0x090fe400078e02ff */
[----:B------:R-:W-:Y:S01]  /*12670*/  IMAD.WIDE.U32 R12, R12, R184, RZ ;  /* 0x000000b80c0c7225 */ /* 0x000fe200078e00ff */
[----:B-----5:R-:W-:-:S03]  /*12680*/  @P1 SHF.R.U32.HI R21, RZ, R27, R20 ;  /* 0x0000001bff151219 */ /* 0x020fc60000011614 */
[----:B------:R-:W-:Y:S01]  /*12690*/  IMAD R27, R4, R28, R5 ;  /* 0x0000001c041b7224 */ /* 0x000fe200078e0205 */
[----:B------:R-:W-:Y:S01]  /*126a0*/  IADD3 R12, P1, P3, R14, R12, R3 ;  /* 0x0000000c0e0c7210 */ /* 0x000fe20007b3e003 */
[----:B------:R-:W-:Y:S02]  /*126b0*/  IMAD.IADD R25, R13, 0x1, R25 ;  /* 0x000000010d197824 */ /* 0x000fe400078e0219 */
[----:B------:R-:W-:Y:S02]  /*126c0*/  IMAD.MOV R4, RZ, RZ, -R21 ;  /* 0x000000ffff047224 */ /* 0x000fe400078e0a15 */
[----:B------:R-:W-:Y:S01]  /*126d0*/  IMAD.IADD R27, R15, 0x1, R27 ;  /* 0x000000010f1b7824 */ /* 0x000fe200078e021b */
[----:B--2---:R-:W-:-:S05]  /*126e0*/  SEL R5, R32, RZ, P0 ;  /* 0x000000ff20057207 */ /* 0x004fca0000000000 */
        /* <DEDUP_REMOVED lines=8> */
[-C--:B------:R-:W-:Y:S01]  /*12770*/  IMAD R4, R9, R5.reuse, RZ ;  /* 0x0000000509047224 */ /* 0x080fe200078e02ff */
[----:B------:R-:W-:Y:S01]  /*12780*/  SHF.R.S32.HI R13, RZ, 0x1f, R5 ;  /* 0x0000001fff0d7819 */ /* 0x000fe20000011405 */
[----:B------:R-:W-:-:S04]  /*12790*/  IMAD.WIDE.U32 R6, R8, R5, R6 ;  /* 0x0000000508067225 */ /* 0x000fc800078e0006 */
[----:B------:R-:W-:Y:S01]  /*127a0*/  IMAD R13, R8, R13, R4 ;  /* 0x0000000d080d7224 */ /* 0x000fe200078e0204 */
[----:B0-----:R-:W-:Y:S01]  /*127b0*/  LEA R10, P0, R6, R10, 0x2 ;  /* 0x0000000a060a7211 */ /* 0x001fe200078010ff */
[----:B------:R-:W-:Y:S02]  /*127c0*/  IMAD.MOV.U32 R5, RZ, RZ, -0x800000 ;  /* 0xff800000ff057424 */ /* 0x000fe400078e00ff */
[----:B------:R-:W-:-:S05]  /*127d0*/  IMAD.IADD R4, R7, 0x1, R13 ;  /* 0x0000000107047824 */ /* 0x000fca00078e020d */
[----:B-1----:R-:W-:-:S05]  /*127e0*/  LEA.HI.X R11, R6, R11, R4, 0x2, P0 ;  /* 0x0000000b060b7211 */ /* 0x002fca00000f1404 */
[----:B------:R1:W-:Y:S02]  /*127f0*/  STG.E desc[UR42][R10.64], R5 ;  /* 0x000000050a007986 */ /* 0x0003e4000c10192a */
.L_x_3928:
[----:B------:R-:W-:Y:S05]  /*12800*/  BSYNC B1 ;  /* 0x0000000000017941 */ /* 0x000fea0003800000 */
.L_x_3927:
[----:B------:R-:W-:Y:S05]  /*12810*/  @P2 BRA `(.L_x_3923) ;  /* 0x0000000800b02947 */ /* 0x000fea0003800000 */
[----:B------:R-:W2:Y:S01]  /*12820*/  LDL.LU R8, [R1+0x28] ;  /* 0x0000280001087983 */ /* 0x000ea20000300800 */
[----:B-1----:R-:W1:Y:S01]  /*12830*/  LDC R11, c[0x0][0xbe8] ;  /* 0x0002fa00ff0b7b82 */ /* 0x002e620000000800 */
[----:B------:R-:W-:Y:S01]  /*12840*/  ULDC.64 UR4, c[0x0][0xaa0] ;  /* 0x0002a80000047ab9 */ /* 0x000fe20000000a00 */
[----:B------:R-:W-:Y:S01]  /*12850*/  VIADD R39, R192, 0x40 ;  /* 0x00000040c0277836 */ /* 0x000fe20000000000 */
[----:B------:R-:W3:Y:S01]  /*12860*/  S2R R6, SR_TID.X ;  /* 0x0000000000067919 */ /* 0x000ee20000002100 */
[----:B------:R-:W-:Y:S01]  /*12870*/  IMAD R4, R26, UR4, RZ ;  /* 0x000000041a047c24 */ /* 0x000fe2000f8e02ff */
[----:B------:R-:W-:Y:S01]  /*12880*/  BSSY B1, `(.L_x_3929) ;  /* 0x0000081000017945 */ /* 0x000fe20003800000 */
[----:B------:R-:W-:Y:S02]  /*12890*/  VIADD R37, R192, 0x80 ;  /* 0x00000080c0257836 */ /* 0x000fe40000000000 */
[C---:B------:R-:W-:Y:S02]  /*128a0*/  IMAD R7, R3.reuse, UR5, R4 ;  /* 0x0000000503077c24 */ /* 0x040fe4000f8e0204 */
[----:B------:R-:W-:Y:S01]  /*128b0*/  IMAD.WIDE.U32 R4, R3, UR4, RZ ;  /* 0x0000000403047c25 */ /* 0x000fe2000f8e00ff */
[----:B------:R-:W-:Y:S01]  /*128c0*/  ULDC.64 UR4, c[0x0][0xae8] ;  /* 0x0002ba0000047ab9 */ /* 0x000fe20000000a00 */
[----:B------:R-:W4:Y:S02]  /*128d0*/  LDC R3, c[0x0][0xac8] ;  /* 0x0002b200ff037b82 */ /* 0x000f240000000800 */
[----:B------:R-:W-:-:S02]  /*128e0*/  IMAD.IADD R5, R5, 0x1, R7 ;  /* 0x0000000105057824 */ /* 0x000fc400078e0207 */
[----:B------:R-:W-:Y:S02]  /*128f0*/  VIADD R35, R192, 0xc0 ;  /* 0x000000c0c0237836 */ /* 0x000fe40000000000 */
[----:B------:R-:W-:-:S04]  /*12900*/  IMAD.WIDE.U32 R4, R184, UR4, R4 ;  /* 0x00000004b8047c25 */ /* 0x000fc8000f8e0004 */
[----:B------:R-:W-:Y:S01]  /*12910*/  IMAD R5, R184, UR5, R5 ;  /* 0x00000005b8057c24 */ /* 0x000fe2000f8e0205 */
[----:B------:R-:W-:Y:S01]  /*12920*/  ULDC.64 UR4, c[0x0][0xaf0] ;  /* 0x0002bc0000047ab9 */ /* 0x000fe20000000a00 */
[----:B-1----:R-:W-:Y:S01]  /*12930*/  ISETP.NE.AND P0, PT, R11, 0x1, PT ;  /* 0x000000010b00780c */ /* 0x002fe20003f05270 */
[----:B------:R-:W-:Y:S02]  /*12940*/  IMAD R21, R0, R11, RZ ;  /* 0x0000000b00157224 */ /* 0x000fe400078e02ff */
[----:B------:R-:W-:-:S04]  /*12950*/  IMAD.WIDE.U32 R4, R29, UR4, R4 ;  /* 0x000000041d047c25 */ /* 0x000fc8000f8e0004 */
[C---:B------:R-:W-:Y:S02]  /*12960*/  VIADD R33, R192.reuse, 0x100 ;  /* 0x00000100c0217836 */ /* 0x040fe40000000000 */
[----:B------:R-:W-:Y:S02]  /*12970*/  VIADD R31, R192, 0x140 ;  /* 0x00000140c01f7836 */ /* 0x000fe40000000000 */
[----:B---3--:R-:W-:Y:S01]  /*12980*/  VIADD R6, R6, 0xffffff80 ;  /* 0xffffff8006067836 */ /* 0x008fe20000000000 */
[-C--:B----4-:R-:W-:Y:S01]  /*12990*/  ISETP.GE.AND P1, PT, R39, R3.reuse, PT ;  /* 0x000000032700720c */ /* 0x090fe20003f26270 */
[----:B------:R-:W1:Y:S01]  /*129a0*/  @P0 LDC R13, c[0x0][0xbec] ;  /* 0x0002fb00ff0d0b82 */ /* 0x000e620000000800 */
[CC--:B------:R-:W-:Y:S01]  /*129b0*/  ISETP.GE.AND P2, PT, R192.reuse, R3.reuse, PT ;  /* 0x00000003c000720c */ /* 0x0c0fe20003f46270 */
[C---:B------:R-:W-:Y:S01]  /*129c0*/  VIADD R27, R192.reuse, 0x180 ;  /* 0x00000180c01b7836 */ /* 0x040fe20000000000 */
[----:B------:R-:W-:Y:S01]  /*129d0*/  SHF.R.S32.HI R9, RZ, 0x1f, R6 ;  /* 0x0000001fff097819 */ /* 0x000fe20000011406 */
[C---:B------:R-:W-:Y:S01]  /*129e0*/  VIADD R24, R192.reuse, 0x1c0 ;  /* 0x000001c0c0187836 */ /* 0x040fe20000000000 */
[----:B------:R-:W-:Y:S01]  /*129f0*/  SEL R10, RZ, 0xffffffff, P1 ;  /* 0xffffffffff0a7807 */ /* 0x000fe20000800000 */
[----:B------:R-:W-:Y:S01]  /*12a00*/  VIADD R25, R192, 0x1c0 ;  /* 0x000001c0c0197836 */ /* 0x000fe20000000000 */
[----:B------:R-:W-:Y:S01]  /*12a10*/  LEA.HI R9, R9, R6, RZ, 0x3 ;  /* 0x0000000609097211 */ /* 0x000fe200078f18ff */
[----:B------:R-:W3:Y:S01]  /*12a20*/  @P0 LDC R15, c[0x0][0xbf0] ;  /* 0x0002fc00ff0f0b82 */ /* 0x000ee20000000800 */
[----:B------:R-:W-:Y:S01]  /*12a30*/  ISETP.GE.AND P1, PT, R37, R3, PT ;  /* 0x000000032500720c */ /* 0x000fe20003f26270 */
[----:B------:R-:W-:Y:S01]  /*12a40*/  IMAD.SHL.U32 R10, R10, 0x2, RZ ;  /* 0x000000020a0a7824 */ /* 0x000fe200078e00ff */
[----:B------:R-:W-:Y:S01]  /*12a50*/  LOP3.LUT R7, R9, 0xfffffff8, RZ, 0xc0, !PT ;  /* 0xfffffff809077812 */ /* 0x000fe200078ec0ff */
[C---:B------:R-:W-:Y:S01]  /*12a60*/  VIADD R30, R192.reuse, 0x180 ;  /* 0x00000180c01e7836 */ /* 0x040fe20000000000 */
[----:B------:R-:W-:Y:S01]  /*12a70*/  SHF.R.S32.HI R20, RZ, 0x3, R9 ;  /* 0x00000003ff147819 */ /* 0x000fe20000011409 */
[----:B------:R-:W-:Y:S01]  /*12a80*/  VIADD R32, R192, 0x140 ;  /* 0x00000140c0207836 */ /* 0x000fe20000000000 */
[----:B------:R-:W-:Y:S01]  /*12a90*/  SHF.R.S32.HI R25, RZ, 0x1f, R25 ;  /* 0x0000001fff197819 */ /* 0x000fe20000011419 */
[----:B------:R-:W-:Y:S01]  /*12aa0*/  IMAD.IADD R7, R6, 0x1, -R7 ;  /* 0x0000000106077824 */ /* 0x000fe200078e0a07 */
[----:B------:R-:W-:Y:S01]  /*12ab0*/  SHF.R.S32.HI R30, RZ, 0x1f, R30 ;  /* 0x0000001fff1e7819 */ /* 0x000fe2000001141e */
[----:B------:R-:W-:Y:S01]  /*12ac0*/  IMAD R6, R28, UR4, RZ ;  /* 0x000000041c067c24 */ /* 0x000fe2000f8e02ff */
[----:B------:R-:W-:Y:S01]  /*12ad0*/  SHF.R.S32.HI R32, RZ, 0x1f, R32 ;  /* 0x0000001fff207819 */ /* 0x000fe20000011420 */
[----:B------:R-:W-:-:S02]  /*12ae0*/  IMAD R7, R7, 0x20, R20 ;  /* 0x0000002007077824 */ /* 0x000fc400078e0214 */
[----:B------:R-:W-:Y:S01]  /*12af0*/  IMAD R9, R29, UR5, R6 ;  /* 0x000000051d097c24 */ /* 0x000fe2000f8e0206 */
[----:B------:R-:W-:Y:S01]  /*12b00*/  ULDC.64 UR4, c[0x0][0xae0] ;  /* 0x0002b80000047ab9 */ /* 0x000fe20000000a00 */
[C---:B------:R-:W-:Y:S02]  /*12b10*/  VIADD R34, R192.reuse, 0x100 ;  /* 0x00000100c0227836 */ /* 0x040fe40000000000 */
[----:B------:R-:W-:Y:S01]  /*12b20*/  IMAD.IADD R5, R5, 0x1, R9 ;  /* 0x0000000105057824 */ /* 0x000fe200078e0209 */
[----:B------:R-:W-:Y:S01]  /*12b30*/  SEL R9, RZ, 0x1, P2 ;  /* 0x00000001ff097807 */ /* 0x000fe20001000000 */
[----:B------:R-:W-:Y:S01]  /*12b40*/  VIADD R36, R192, 0xc0 ;  /* 0x000000c0c0247836 */ /* 0x000fe20000000000 */
[----:B------:R-:W-:Y:S01]  /*12b50*/  ISETP.GE.AND P2, PT, R24, R3, PT ;  /* 0x000000031800720c */ /* 0x000fe20003f46270 */
[C---:B------:R-:W-:Y:S01]  /*12b60*/  VIADD R38, R192.reuse, 0x80 ;  /* 0x00000080c0267836 */ /* 0x040fe20000000000 */
[----:B------:R-:W-:Y:S01]  /*12b70*/  SHF.R.S32.HI R34, RZ, 0x1f, R34 ;  /* 0x0000001fff227819 */ /* 0x000fe20000011422 */
[----:B------:R-:W-:Y:S01]  /*12b80*/  VIADD R40, R192, 0x40 ;  /* 0x00000040c0287836 */ /* 0x000fe20000000000 */
[----:B------:R-:W-:-:S02]  /*12b90*/  SHF.R.S32.HI R36, RZ, 0x1f, R36 ;  /* 0x0000001fff247819 */ /* 0x000fc40000011424 */
[----:B------:R-:W-:Y:S02]  /*12ba0*/  SHF.R.S32.HI R38, RZ, 0x1f, R38 ;  /* 0x0000001fff267819 */ /* 0x000fe40000011426 */
[----:B------:R-:W-:Y:S01]  /*12bb0*/  SHF.R.S32.HI R40, RZ, 0x1f, R40 ;  /* 0x0000001fff287819 */ /* 0x000fe20000011428 */
[C---:B--2---:R-:W-:Y:S02]  /*12bc0*/  IMAD R20, R8.reuse, 0x40, R20 ;  /* 0x0000004008147824 */ /* 0x044fe400078e0214 */
[----:B------:R-:W-:-:S04]  /*12bd0*/  IMAD R8, R8, 0x40, R7 ;  /* 0x0000004008087824 */ /* 0x000fc800078e0207 */
[----:B-1----:R-:W-:-:S04]  /*12be0*/  @P0 IMAD.HI.U32 R6, R8, R13, RZ ;  /* 0x0000000d08060227 */ /* 0x002fc800078e00ff */
[----:B------:R-:W-:Y:S01]  /*12bf0*/  IMAD.MOV.U32 R7, RZ, RZ, R8 ;  /* 0x000000ffff077224 */ /* 0x000fe200078e0008 */
[----:B---3--:R-:W-:Y:S02]  /*12c00*/  @P0 SHF.R.U32.HI R7, RZ, R15, R6 ;  /* 0x0000000fff070219 */ /* 0x008fe40000011606 */
[----:B------:R-:W-:Y:S02]  /*12c10*/  LOP3.LUT R6, R10, 0x2, R9, 0xe2, !PT ;  /* 0x000000020a067812 */ /* 0x000fe400078ee209 */
[----:B------:R-:W-:Y:S01]  /*12c20*/  SEL R10, RZ, 0xffffffff, P1 ;  /* 0xffffffffff0a7807 */ /* 0x000fe20000800000 */
[----:B------:R-:W-:Y:S01]  /*12c30*/  IMAD.MOV R9, RZ, RZ, -R7 ;  /* 0x000000ffff097224 */ /* 0x000fe200078e0a07 */
[-C--:B------:R-:W-:Y:S01]  /*12c40*/  ISETP.GE.AND P0, PT, R35, R3.reuse, PT ;  /* 0x000000032300720c */ /* 0x080fe20003f06270 */
[----:B------:R-:W-:Y:S01]  /*12c50*/  IMAD.WIDE.U32 R4, R7, UR4, R4 ;  /* 0x0000000407047c25 */ /* 0x000fe2000f8e0004 */
[----:B------:R-:W-:Y:S02]  /*12c60*/  SHF.R.S32.HI R0, RZ, 0x1f, R7 ;  /* 0x0000001fff007819 */ /* 0x000fe40000011407 */
[----:B------:R-:W-:Y:S01]  /*12c70*/  ISETP.GE.AND P1, PT, R33, R3, PT ;  /* 0x000000032100720c */ /* 0x000fe20003f26270 */
[----:B------:R-:W-:Y:S01]  /*12c80*/  IMAD R9, R11, R9, R8 ;  /* 0x000000090b097224 */ /* 0x000fe200078e0208 */
[----:B------:R-:W-:Y:S01]  /*12c90*/  SEL R8, RZ, 0xffffffff, P0 ;  /* 0xffffffffff087807 */ /* 0x000fe20000000000 */
[----:B------:R-:W-:Y:S01]  /*12ca0*/  IMAD.SHL.U32 R13, R10, 0x4, RZ ;  /* 0x000000040a0d7824 */ /* 0x000fe200078e00ff */
[----:B------:R-:W-:Y:S01]  /*12cb0*/  ISETP.GE.AND P0, PT, R31, R3, PT ;  /* 0x000000031f00720c */ /* 0x000fe20003f06270 */
[----:B------:R-:W-:-:S02]  /*12cc0*/  IMAD R0, R0, UR4, RZ ;  /* 0x0000000400007c24 */ /* 0x000fc4000f8e02ff */
[----:B------:R-:W-:Y:S01]  /*12cd0*/  IMAD.SHL.U32 R11, R8, 0x8, RZ ;  /* 0x00000008080b7824 */ /* 0x000fe200078e00ff */
[----:B------:R-:W-:Y:S01]  /*12ce0*/  LOP3.LUT R6, R13, 0x4, R6, 0xe2, !PT ;  /* 0x000000040d067812 */ /* 0x000fe200078ee206 */
[----:B------:R-:W-:Y:S01]  /*12cf0*/  IMAD R7, R7, UR5, R0 ;  /* 0x0000000507077c24 */ /* 0x000fe2000f8e0200 */
[----:B------:R-:W-:Y:S01]  /*12d00*/  SEL R8, RZ, 0xffffffff, P1 ;  /* 0xffffffffff087807 */ /* 0x000fe20000800000 */
[----:B------:R-:W-:Y:S01]  /*12d10*/  ULDC.64 UR4, c[0x0][0xad8] ;  /* 0x0002b60000047ab9 */ /* 0x000fe20000000a00 */
[----:B------:R-:W-:Y:S01]  /*12d20*/  SHF.R.S32.HI R0, RZ, 0x1f, R9 ;  /* 0x0000001fff007819 */ /* 0x000fe20000011409 */
[----:B------:R-:W-:Y:S01]  /*12d30*/  IMAD.IADD R5, R5, 0x1, R7 ;  /* 0x0000000105057824 */ /* 0x000fe200078e0207 */
[----:B------:R-:W-:Y:S01]  /*12d40*/  LOP3.LUT R6, R11, 0x8, R6, 0xe2, !PT ;  /* 0x000000080b067812 */ /* 0x000fe200078ee206 */
[----:B------:R-:W-:Y:S01]  /*12d50*/  IMAD.SHL.U32 R11, R8, 0x10, RZ ;  /* 0x00000010080b7824 */ /* 0x000fe200078e00ff */
[----:B------:R-:W-:Y:S01]  /*12d60*/  SEL R7, RZ, 0xffffffff, P0 ;  /* 0xffffffffff077807 */ /* 0x000fe20000000000 */
[----:B------:R-:W-:Y:S01]  /*12d70*/  IMAD R0, R0, UR4, RZ ;  /* 0x0000000400007c24 */ /* 0x000fe2000f8e02ff */
[----:B------:R-:W-:Y:S01]  /*12d80*/  ISETP.GE.AND P0, PT, R27, R3, PT ;  /* 0x000000031b00720c */ /* 0x000fe20003f06270 */
[----:B------:R-:W-:Y:S01]  /*12d90*/  IMAD.WIDE.U32 R4, R9, UR4, R4 ;  /* 0x0000000409047c25 */ /* 0x000fe2000f8e0004 */
[----:B------:R-:W-:-:S03]  /*12da0*/  LOP3.LUT R6, R11, 0x10, R6, 0xe2, !PT ;  /* 0x000000100b067812 */ /* 0x000fc600078ee206 */
[----:B------:R-:W-:Y:S02]  /*12db0*/  IMAD.SHL.U32 R11, R7, 0x20, RZ ;  /* 0x00000020070b7824 */ /* 0x000fe400078e00ff */
[----:B------:R-:W-:Y:S01]  /*12dc0*/  IMAD R7, R9, UR5, R0 ;  /* 0x0000000509077c24 */ /* 0x000fe2000f8e0200 */
[----:B------:R-:W-:Y:S01]  /*12dd0*/  SEL R9, RZ, 0x40, P0 ;  /* 0x00000040ff097807 */ /* 0x000fe20000000000 */
[----:B------:R-:W-:Y:S01]  /*12de0*/  ULDC.64 UR4, c[0x0][0xa80] ;  /* 0x0002a00000047ab9 */ /* 0x000fe20000000a00 */
[----:B------:R-:W-:Y:S01]  /*12df0*/  ISETP.GE.AND P0, PT, R20, R21, PT ;  /* 0x000000151400720c */ /* 0x000fe20003f06270 */
[----:B------:R-:W-:Y:S01]  /*12e00*/  IMAD.IADD R5, R5, 0x1, R7 ;  /* 0x0000000105057824 */ /* 0x000fe200078e0207 */
[C---:B------:R-:W-:Y:S02]  /*12e10*/  LEA R12, P1, R4.reuse, UR4, 0x1 ;  /* 0x00000004040c7c11 */ /* 0x040fe4000f8208ff */
[----:B------:R-:W-:Y:S02]  /*12e20*/  LOP3.LUT R6, R11, 0x20, R6, 0xe2, !PT ;  /* 0x000000200b067812 */ /* 0x000fe400078ee206 */
[----:B------:R-:W-:Y:S01]  /*12e30*/  LEA.HI.X R13, R4, UR5, R5, 0x1, P1 ;  /* 0x00000005040d7c11 */ /* 0x000fe200088f0c05 */
[----:B------:R1:W2:Y:S01]  /*12e40*/  SHFL.IDX PT, R10, R12, RZ, 0x181f ;  /* 0x00181fff0c0a7589 */ /* 0x0002a200000e0000 */
[----:B------:R-:W-:-:S02]  /*12e50*/  LOP3.LUT R14, R6, R9, RZ, 0xfc, !PT ;  /* 0x00000009060e7212 */ /* 0x000fc400078efcff */
[----:B------:R-:W-:Y:S01]  /*12e60*/  SEL R7, RZ, 0x80, P2 ;  /* 0x00000080ff077807 */ /* 0x000fe20001000000 */
[----:B------:R1:W3:Y:S03]  /*12e70*/  SHFL.IDX PT, R11, R13, RZ, 0x181f ;  /* 0x00181fff0d0b7589 */ /* 0x0002e600000e0000 */
[----:B------:R-:W-:Y:S01]  /*12e80*/  LOP3.LUT R15, R14, R7, RZ, 0xfc, !PT ;  /* 0x000000070e0f7212 */ /* 0x000fe200078efcff */
[----:B------:R-:W-:Y:S06]  /*12e90*/  @P0 BRA `(.L_x_3930) ;  /* 0x00000000007c0947 */ /* 0x000fec0003800000 */
[-C--:B------:R-:W-:Y:S02]  /*12ea0*/  ISETP.GE.AND P2, PT, R39, R3.reuse, PT ;  /* 0x000000032700720c */ /* 0x080fe40003f46270 */
[-C--:B------:R-:W-:Y:S02]  /*12eb0*/  ISETP.GE.AND P1, PT, R192, R3.reuse, PT ;  /* 0x00000003c000720c */ /* 0x080fe40003f26270 */
[-C--:B------:R-:W-:Y:S02]  /*12ec0*/  ISETP.GE.AND P5, PT, R37, R3.reuse, PT ;  /* 0x000000032500720c */ /* 0x080fe40003fa6270 */
[----:B------:R-:W-:-:S07]  /*12ed0*/  ISETP.GE.AND P3, PT, R35, R3, PT ;  /* 0x000000032300720c */ /* 0x000fce0003f66270 */
[C---:B--2---:R-:W-:Y:S02]  /*12ee0*/  @!P2 LEA R4, P0, R39.reuse, R10, 0x1 ;  /* 0x0000000a2704a211 */ /* 0x044fe400078008ff */
[----:B---3--:R-:W-:Y:S02]  /*12ef0*/  @!P1 IMAD.WIDE R6, R192, 0x2, R10 ;  /* 0x00000002c0069825 */ /* 0x008fe400078e020a */
[----:B------:R-:W-:Y:S02]  /*12f00*/  @!P2 LEA.HI.X R5, R39, R11, R40, 0x1, P0 ;  /* 0x0000000b2705a211 */ /* 0x000fe400000f0c28 */
[----:B------:R-:W-:Y:S01]  /*12f10*/  LOP3.LUT P0, RZ, R14, 0x40, RZ, 0xc0, !PT ;  /* 0x000000400eff7812 */ /* 0x000fe2000780c0ff */
[----:B------:R2:W-:Y:S01]  /*12f20*/  @!P1 ST.E.128 desc[UR42][R6.64], RZ ;  /* 0x000000ff06009985 */ /* 0x0005e2000c101d2a */
[----:B------:R-:W-:-:S03]  /*12f30*/  ISETP.GE.AND P1, PT, R31, R3, PT ;  /* 0x000000031f00720c */ /* 0x000fc60003f26270 */
[----:B------:R3:W-:Y:S01]  /*12f40*/  @!P2 ST.E.128 desc[UR42][R4.64], RZ ;  /* 0x000000ff0400a985 */ /* 0x0007e2000c101d2a */
[----:B------:R-:W-:Y:S02]  /*12f50*/  ISETP.GE.AND P2, PT, R33, R3, PT ;  /* 0x000000032100720c */ /* 0x000fe40003f46270 */
[----:B--2---:R-:W-:-:S04]  /*12f60*/  @!P5 LEA R6, P4, R37, R10, 0x1 ;  /* 0x0000000a2506d211 */ /* 0x004fc800078808ff */
[-C--:B------:R-:W-:Y:S02]  /*12f70*/  @!P5 LEA.HI.X R7, R37, R11.reuse, R38, 0x1, P4 ;  /* 0x0000000b2507d211 */ /* 0x080fe400020f0c26 */
[----:B------:R-:W-:Y:S02]  /*12f80*/  LOP3.LUT P4, RZ, R15, 0x80, RZ, 0xc0, !PT ;  /* 0x000000800fff7812 */ /* 0x000fe4000788c0ff */
[-C--:B---3--:R-:W-:Y:S01]  /*12f90*/  @!P3 LEA R4, P6, R35, R10.reuse, 0x1 ;  /* 0x0000000a2304b211 */ /* 0x088fe200078c08ff */
[----:B------:R2:W-:Y:S02]  /*12fa0*/  @!P5 ST.E.128 desc[UR42][R6.64], RZ ;  /* 0x000000ff0600d985 */ /* 0x0005e4000c101d2a */
[----:B------:R-:W-:Y:S02]  /*12fb0*/  @!P2 LEA R8, P5, R33, R10, 0x1 ;  /* 0x0000000a2108a211 */ /* 0x000fe400078a08ff */
[-C--:B------:R-:W-:Y:S02]  /*12fc0*/  @!P3 LEA.HI.X R5, R35, R11.reuse, R36, 0x1, P6 ;  /* 0x0000000b2305b211 */ /* 0x080fe400030f0c24 */
[----:B------:R-:W-:-:S03]  /*12fd0*/  @!P2 LEA.HI.X R9, R33, R11, R34, 0x1, P5 ;  /* 0x0000000b2109a211 */ /* 0x000fc600028f0c22 */
[----:B------:R3:W-:Y:S01]  /*12fe0*/  @!P3 ST.E.128 desc[UR42][R4.64], RZ ;  /* 0x000000ff0400b985 */ /* 0x0007e2000c101d2a */
[----:B--2---:R-:W-:-:S03]  /*12ff0*/  @!P1 LEA R6, P6, R31, R10, 0x1 ;  /* 0x0000000a1f069211 */ /* 0x004fc600078c08ff */
[----:B------:R4:W-:Y:S01]  /*13000*/  @!P2 ST.E.128 desc[UR42][R8.64], RZ ;  /* 0x000000ff0800a985 */ /* 0x0009e2000c101d2a */
[----:B------:R-:W-:Y:S02]  /*13010*/  @!P1 LEA.HI.X R7, R31, R11, R32, 0x1, P6 ;  /* 0x0000000b1f079211 */ /* 0x000fe400030f0c20 */
[----:B---3--:R-:W-:-:S03]  /*13020*/  @P0 LEA R4, P3, R27, R10, 0x1 ;  /* 0x0000000a1b040211 */ /* 0x008fc600078608ff */
[----:B------:R4:W-:Y:S01]  /*13030*/  @!P1 ST.E.128 desc[UR42][R6.64], RZ ;  /* 0x000000ff06009985 */ /* 0x0009e2000c101d2a */
[C---:B------:R-:W-:Y:S02]  /*13040*/  @P4 LEA R10, P5, R24.reuse, R10, 0x1 ;  /* 0x0000000a180a4211 */ /* 0x040fe400078a08ff */
[-C--:B------:R-:W-:Y:S02]  /*13050*/  @P0 LEA.HI.X R5, R27, R11.reuse, R30, 0x1, P3 ;  /* 0x0000000b1b050211 */ /* 0x080fe400018f0c1e */
[----:B------:R-:W-:-:S03]  /*13060*/  @P4 LEA.HI.X R11, R24, R11, R25, 0x1, P5 ;  /* 0x0000000b180b4211 */ /* 0x000fc600028f0c19 */
[----:B------:R4:W-:Y:S04]  /*13070*/  @P0 ST.E.128 desc[UR42][R4.64], RZ ;  /* 0x000000ff04000985 */ /* 0x0009e8000c101d2a */
[----:B------:R4:W-:Y:S02]  /*13080*/  @P4 ST.E.128 desc[UR42][R10.64], RZ ;  /* 0x000000ff0a004985 */ /* 0x0009e4000c101d2a */
.L_x_3930:
[----:B------:R-:W-:Y:S05]  /*13090*/  BSYNC B1 ;  /* 0x0000000000017941 */ /* 0x000fea0003800000 */
.L_x_3929:
[----:B------:R-:W-:Y:S01]  /*130a0*/  VIADD R0, R20, 0x20 ;  /* 0x0000002014007836 */ /* 0x000fe20000000000 */
[----:B---34-:R3:W4:Y:S04]  /*130b0*/  SHFL.IDX PT, R11, R13, 0x1, 0x181f ;  /* 0x00381f000d0b7f89 */ /* 0x01872800000e0000 */
[----:B------:R-:W-:Y:S01]  /*130c0*/  ISETP.GE.AND P0, PT, R0, R21, PT ;  /* 0x000000150000720c */ /* 0x000fe20003f06270 */
[----:B--2---:R3:W2:-:S12]  /*130d0*/  SHFL.IDX PT, R10, R12, 0x1, 0x181f ;  /* 0x00381f000c0a7f89 */ /* 0x00469800000e0000 */
[----:B---3--:R-:W-:Y:S05]  /*130e0*/  @P0 BRA `(.L_x_3923) ;  /* 0x00000000007c0947 */ /* 0x008fea0003800000 */
[-C--:B------:R-:W-:Y:S02]  /*130f0*/  ISETP.GE.AND P6, PT, R192, R3.reuse, PT ;  /* 0x00000003c000720c */ /* 0x080fe40003fc6270 */
[-C--:B------:R-:W-:Y:S02]  /*13100*/  ISETP.GE.AND P5, PT, R39, R3.reuse, PT ;  /* 0x000000032700720c */ /* 0x080fe40003fa6270 */
[-C--:B------:R-:W-:Y:S02]  /*13110*/  ISETP.GE.AND P4, PT, R37, R3.reuse, PT ;  /* 0x000000032500720c */ /* 0x080fe40003f86270 */
[-C--:B------:R-:W-:Y:S02]  /*13120*/  ISETP.GE.AND P3, PT, R35, R3.reuse, PT ;  /* 0x000000032300720c */ /* 0x080fe40003f66270 */
[-C--:B------:R-:W-:Y:S02]  /*13130*/  ISETP.GE.AND P2, PT, R33, R3.reuse, PT ;  /* 0x000000032100720c */ /* 0x080fe40003f46270 */
[----:B------:R-:W-:-:S03]  /*13140*/  ISETP.GE.AND P1, PT, R31, R3, PT ;  /* 0x000000031f00720c */ /* 0x000fc60003f26270 */
[----:B--2-4-:R-:W-:Y:S02]  /*13150*/  @!P6 IMAD.WIDE R6, R192, 0x2, R10 ;  /* 0x00000002c006e825 */ /* 0x014fe400078e020a */
[----:B------:R-:W-:-:S03]  /*13160*/  @!P5 LEA R4, P0, R39, R10, 0x1 ;  /* 0x0000000a2704d211 */ /* 0x000fc600078008ff */
[----:B------:R2:W-:Y:S01]  /*13170*/  @!P6 ST.E.128 desc[UR42][R6.64], RZ ;  /* 0x000000ff0600e985 */ /* 0x0005e2000c101d2a */
[----:B------:R-:W-:Y:S02]  /*13180*/  @!P5 LEA.HI.X R5, R39, R11, R40, 0x1, P0 ;  /* 0x0000000b2705d211 */ /* 0x000fe400000f0c28 */
[----:B------:R-:W-:-:S03]  /*13190*/  LOP3.LUT P0, RZ, R14, 0x40, RZ, 0xc0, !PT ;  /* 0x000000400eff7812 */ /* 0x000fc6000780c0ff */
[----:B------:R3:W-:Y:S01]  /*131a0*/  @!P5 ST.E.128 desc[UR42][R4.64], RZ ;  /* 0x000000ff0400d985 */ /* 0x0007e2000c101d2a */
[----:B--2---:R-:W-:-:S04]  /*131b0*/  @!P4 LEA R6, P6, R37, R10, 0x1 ;  /* 0x0000000a2506c211 */ /* 0x004fc800078c08ff */
[-C--:B------:R-:W-:Y:S02]  /*131c0*/  @!P4 LEA.HI.X R7, R37, R11.reuse, R38, 0x1, P6 ;  /* 0x0000000b2507c211 */ /* 0x080fe400030f0c26 */
[----:B------:R-:W-:Y:S02]  /*131d0*/  LOP3.LUT P6, RZ, R15, 0x80, RZ, 0xc0, !PT ;  /* 0x000000800fff7812 */ /* 0x000fe400078cc0ff */
[-C--:B---3--:R-:W-:Y:S01]  /*131e0*/  @!P3 LEA R4, P5, R35, R10.reuse, 0x1 ;  /* 0x0000000a2304b211 */ /* 0x088fe200078a08ff */
[----:B------:R2:W-:Y:S01]  /*131f0*/  @!P4 ST.E.128 desc[UR42][R6.64], RZ ;  /* 0x000000ff0600c985 */ /* 0x0005e2000c101d2a */
        /* <DEDUP_REMOVED lines=14> */
.L_x_3923:
[----:B------:R-:W-:Y:S05]  /*132e0*/  BSYNC B0 ;  /* 0x0000000000007941 */ /* 0x000fea0003800000 */
.L_x_3916:
[----:B------:R-:W-:Y:S02]  /*132f0*/  ULDC UR4, c[0x0][0xc3c] ;  /* 0x00030f0000047ab9 */ /* 0x000fe40000000800 */
[----:B------:R-:W-:-:S13]  /*13300*/  ISETP.GE.AND P0, PT, R155, UR4, PT ;  /* 0x000000049b007c0c */ /* 0x000fda000bf06270 */
[----:B------:R-:W-:Y:S05]  /*13310*/  @!P0 BRA `(.L_x_3931) ;  /* 0xfffffee400748947 */ /* 0x000fea000383ffff */
[----:B------:R-:W-:Y:S05]  /*13320*/  BRA `(.L_x_3794) ;  /* 0x0000007800447947 */ /* 0x000fea0003800000 */
.L_x_3792:
        /* <DEDUP_REMOVED lines=16> */
.L_x_3932:
        /* <DEDUP_REMOVED lines=43> */
.L_x_3936:
        /* <DEDUP_REMOVED lines=37> */
.L_x_3934:
        /* <DEDUP_REMOVED lines=18> */
.L_x_3937:
        /* <DEDUP_REMOVED lines=11> */
[----:B------:R-:W-:Y:S02]  /*13b00*/  IMAD.MOV.U32 R3, RZ, RZ, R10 ;  /* 0x000000ffff037224 */ /* 0x000fe400078e000a */
[----:B------:R-:W-:Y:S02]  /*13b10*/  IMAD.MOV.U32 R10, RZ, RZ, R12 ;  /* 0x000000ffff0a7224 */ /* 0x000fe400078e000c */
[----:B------:R-:W-:-:S04]  /*13b20*/  IMAD.HI.U32 R2, R2, R3, RZ ;  /* 0x0000000302027227 */ /* 0x000fc800078e00ff */
[----:B------:R-:W-:Y:S01]  /*13b30*/  IMAD R3, R2, R10, R3 ;  /* 0x0000000a02037224 */ /* 0x000fe200078e0203 */
[----:B0-----:R-:W0:Y:S01]  /*13b40*/  MUFU.RCP R8, R8 ;  /* 0x0000000800087308 */ /* 0x001e220000001000 */
[----:B------:R-:W-:-:S03]  /*13b50*/  VIADD R27, R27, UR4 ;  /* 0x000000041b1b7c36 */ /* 0x000fc60008000000 */
        /* <DEDUP_REMOVED lines=41> */
.L_x_3935:
[----:B------:R-:W-:Y:S02]  /*13df0*/  IMAD.MOV.U32 R25, RZ, RZ, RZ ;  /* 0x000000ffff197224 */ /* 0x000fe400078e00ff */
[----:B------:R-:W-:Y:S02]  /*13e00*/  IMAD.U32 R24, RZ, RZ, UR6 ;  /* 0x00000006ff187e24 */ /* 0x000fe4000f8e00ff */
[----:B------:R-:W-:-:S07]  /*13e10*/  IMAD.MOV.U32 R26, RZ, RZ, RZ ;  /* 0x000000ffff1a7224 */ /* 0x000fce00078e00ff */
.L_x_3938:
[----:B------:R-:W-:-:S13]  /*13e20*/  ISETP.NE.AND P0, PT, R7, RZ, PT ;  /* 0x000000ff0700720c */ /* 0x000fda0003f05270 */
[----:B------:R-:W0:Y:S01]  /*13e30*/  @!P0 S2R R3, SR_CgaCtaId ;  /* 0x0000000000038919 */ /* 0x000e220000008800 */
[----:B------:R-:W-:-:S04]  /*13e40*/  @!P0 MOV R2, 0x400 ;  /* 0x0000040000028802 */ /* 0x000fc80000000f00 */
[----:B0-----:R-:W-:-:S05]  /*13e50*/  @!P0 LEA R2, R3, R2, 0x18 ;  /* 0x0000000203028211 */ /* 0x001fca00078ec0ff */
[----:B------:R1:W-:Y:S01]  /*13e60*/  @!P0 STS.128 [R2+0x28cd0], R24 ;  /* 0x028cd01802008388 */ /* 0x0003e20000000c00 */
[----:B------:R-:W-:Y:S06]  /*13e70*/  BAR.ARV 0x5, 0x180 ;  /* 0x0146000000007b1d */ /* 0x000fec0000002000 */
.L_x_3933:
        /* <DEDUP_REMOVED lines=8> */
[----:B------:R-:W-:Y:S01]  /*13f00*/  LOP3.LUT R5, R0, 0x7f, RZ, 0xc0, !PT ;  /* 0x0000007f00057812 */ /* 0x000fe200078ec0ff */
[----:B------:R-:W-:Y:S01]  /*13f10*/  UMOV UR4, 0x400 ;  /* 0x0000040000047882 */ /* 0x000fe20000000000 */
[----:B------:R1:W-:Y:S01]  /*13f20*/  STL [R1+0x20], RZ ;  /* 0x000020ff01007387 */ /* 0x0003e20000100800 */
[----:B------:R-:W-:Y:S01]  /*13f30*/  BSSY B8, `(.L_x_3939) ;  /* 0x0000699000087945 */ /* 0x000fe20003800000 */
[C---:B------:R-:W-:Y:S01]  /*13f40*/  LOP3.LUT R3, R2.reuse, 0x1f8, RZ, 0xc0, !PT ;  /* 0x000001f802037812 */ /* 0x040fe200078ec0ff */
[----:B------:R-:W-:Y:S01]  /*13f50*/  IMAD.SHL.U32 R35, R5, 0x8, RZ ;  /* 0x0000000805237824 */ /* 0x000fe200078e00ff */
[----:B------:R-:W-:Y:S01]  /*13f60*/  LOP3.LUT R2, R2, 0x38, RZ, 0xc0, !PT ;  /* 0x0000003802027812 */ /* 0x000fe200078ec0ff */
[----:B------:R-:W-:Y:S01]  /*13f70*/  IMAD.MOV.U32 R29, RZ, RZ, 0x1 ;  /* 0x00000001ff1d7424 */ /* 0x000fe200078e00ff */
[----:B------:R-:W-:Y:S01]  /*13f80*/  LOP3.LUT R4, R3, 0x38, R0, 0x78, !PT ;  /* 0x0000003803047812 */ /* 0x000fe200078e7800 */
[----:B------:R-:W-:Y:S01]  /*13f90*/  IMAD.SHL.U32 R0, R0, 0x10, RZ ;  /* 0x0000001000007824 */ /* 0x000fe200078e00ff */
[----:B------:R-:W-:Y:S01]  /*13fa0*/  SHF.R.U32.HI R3, RZ, 0x3, R5 ;  /* 0x00000003ff037819 */ /* 0x000fe20000011605 */
[----:B------:R-:W-:Y:S01]  /*13fb0*/  IMAD.MOV.U32 R19, RZ, RZ, RZ ;  /* 0x000000ffff137224 */ /* 0x000fe200078e00ff */
[----:B------:R-:W-:Y:S01]  /*13fc0*/  LOP3.LUT R35, R4, 0x200, R35, 0xf8, !PT ;  /* 0x0000020004237812 */ /* 0x000fe200078ef823 */
[----:B------:R-:W-:Y:S01]  /*13fd0*/  IMAD.MOV.U32 R22, RZ, RZ, RZ ;  /* 0x000000ffff167224 */ /* 0x000fe200078e00ff */
[----:B------:R-:W-:Y:S01]  /*13fe0*/  LOP3.LUT R0, R3, 0x70, R0, 0xf8, !PT ;  /* 0x0000007003007812 */ /* 0x000fe200078ef800 */
[----:B------:R-:W-:Y:S01]  /*13ff0*/  IMAD.MOV.U32 R28, RZ, RZ, 0x1 ;  /* 0x00000001ff1c7424 */ /* 0x000fe200078e00ff */
[C---:B------:R-:W-:Y:S01]  /*14000*/  LOP3.LUT R0, R2.reuse, 0xc0, RZ, 0xfc, !PT ;  /* 0x000000c002007812 */ /* 0x040fe200078efcff */
[----:B------:R-:W-:Y:S01]  /*14010*/  ULDC.64 UR40, c[0x0][0x198] ;  /* 0x0000660000287ab9 */ /* 0x000fe20000000a00 */
[C---:B------:R-:W-:Y:S01]  /*14020*/  LOP3.LUT R0, R2.reuse, 0x140, RZ, 0xfc, !PT ;  /* 0x0000014002007812 */ /* 0x040fe200078efcff */
[----:B------:R-:W-:Y:S01]  /*14030*/  ULOP3.LUT UR38, UR36, 0x2, URZ, 0xfc, !UPT ;  /* 0x0000000224267892 */ /* 0x000fe2000f8efc3f */
[C---:B------:R-:W-:Y:S01]  /*14040*/  LOP3.LUT R3, R2.reuse, 0x40, RZ, 0xfc, !PT ;  /* 0x0000004002037812 */ /* 0x040fe200078efcff */
[----:B------:R-:W-:Y:S01]  /*14050*/  ULDC UR37, c[0x0][0xc] ;  /* 0x0000030000257ab9 */ /* 0x000fe20000000800 */
[----:B0-----:R-:W-:Y:S01]  /*14060*/  ULEA UR4, UR5, UR4, 0x18 ;  /* 0x0000000405047291 */ /* 0x001fe2000f8ec03f */
[----:B------:R-:W-:-:S02]  /*14070*/  LOP3.LUT R3, R2, 0x100, RZ, 0xfc, !PT ;  /* 0x0000010002037812 */ /* 0x000fc400078efcff */
[C---:B------:R-:W-:Y:S02]  /*14080*/  LOP3.LUT R4, R2.reuse, 0x80, RZ, 0xfc, !PT ;  /* 0x0000008002047812 */ /* 0x040fe400078efcff */
[C---:B------:R-:W-:Y:S01]  /*14090*/  LOP3.LUT R3, R2.reuse, 0x180, RZ, 0xfc, !PT ;  /* 0x0000018002037812 */ /* 0x040fe200078efcff */
[----:B------:R-:W-:Y:S01]  /*140a0*/  IMAD.U32 R17, RZ, RZ, UR4 ;  /* 0x00000004ff117e24 */ /* 0x000fe2000f8e00ff */
[----:B------:R-:W-:-:S03]  /*140b0*/  LOP3.LUT R2, R2, 0x1c0, RZ, 0xfc, !PT ;  /* 0x000001c002027812 */ /* 0x000fc600078efcff */
[----:B------:R-:W-:-:S05]  /*140c0*/  IMAD R0, R35, 0x2, R17 ;  /* 0x0000000223007824 */ /* 0x000fca00078e0211 */
[----:B------:R1:W-:Y:S02]  /*140d0*/  STL [R1+0x30], R0 ;  /* 0x0000300001007387 */ /* 0x0003e40000100800 */
.L_x_4048:
[----:B0-----:R-:W0:Y:S02]  /*140e0*/  LDC.64 R2, c[0x0][0xc88] ;  /* 0x00032200ff027b82 */ /* 0x001e240000000a00 */
[----:B0-----:R-:W-:-:S05]  /*140f0*/  IMAD.WIDE R2, R27, 0x4, R2 ;  /* 0x000000041b027825 */ /* 0x001fca00078e0202 */
[----:B-1----:R-:W1:Y:S01]  /*14100*/  LDG.E R31, desc[UR42][R2.64] ;  /* 0x0000002a021f7981 */ /* 0x002e62000c1e1900 */
[----:B------:R-:W-:Y:S05]  /*14110*/  YIELD ;  /* 0x0000000000007946 */ /* 0x000fea0003800000 */
[----:B------:R-:W-:Y:S01]  /*14120*/  ULDC.64 UR4, c[0x0][0xa28] ;  /* 0x00028a0000047ab9 */ /* 0x000fe20000000a00 */
[----:B------:R-:W-:Y:S01]  /*14130*/  IMAD.MOV.U32 R33, RZ, RZ, RZ ;  /* 0x000000ffff217224 */ /* 0x000fe200078e00ff */
[----:B------:R-:W-:Y:S01]  /*14140*/  ISETP.NE.U32.AND P0, PT, RZ, UR4, PT ;  /* 0x00000004ff007c0c */ /* 0x000fe2000bf05070 */
[----:B--23--:R-:W-:Y:S01]  /*14150*/  IMAD.MOV.U32 R6, RZ, RZ, RZ ;  /* 0x000000ffff067224 */ /* 0x00cfe200078e00ff */
[----:B------:R-:W-:Y:S01]  /*14160*/  ULDC.64 UR8, c[0x0][0xa18] ;  /* 0x0002860000087ab9 */ /* 0x000fe20000000a00 */
[----:B------:R-:W-:Y:S01]  /*14170*/  ULDC.64 UR6, c[0x0][0xa10] ;  /* 0x0002840000067ab9 */ /* 0x000fe20000000a00 */
[----:B------:R-:W-:-:S02]  /*14180*/  ISETP.NE.AND.EX P0, PT, RZ, UR5, PT, P0 ;  /* 0x00000005ff007c0c */ /* 0x000fc4000bf05300 */
        /* <DEDUP_REMOVED lines=9> */
[----:B------:R-:W-:Y:S01]  /*14220*/  ISETP.NE.U32.AND P1, PT, RZ, UR8, PT ;  /* 0x00000008ff007c0c */ /* 0x000fe2000bf25070 */
[----:B0-----:R-:W-:Y:S01]  /*14230*/  IMAD.MOV.U32 R0, RZ, RZ, RZ ;  /* 0x000000ffff007224 */ /* 0x001fe200078e00ff */
[----:B------:R-:W-:Y:S02]  /*14240*/  ISETP.NE.AND.EX P0, PT, RZ, UR5, PT, P0 ;  /* 0x00000005ff007c0c */ /* 0x000fe4000bf05300 */
[----:B------:R-:W-:Y:S02]  /*14250*/  ISETP.NE.AND.EX P1, PT, RZ, UR9, PT, P1 ;  /* 0x00000009ff007c0c */ /* 0x000fe4000bf25310 */
[----:B------:R-:W-:Y:S02]  /*14260*/  ISETP.NE.U32.AND P2, PT, RZ, UR6, PT ;  /* 0x00000006ff007c0c */ /* 0x000fe4000bf45070 */
[----:B-1----:R-:W-:-:S02]  /*14270*/  IADD3 R2, P3, R23, UR4, RZ ;  /* 0x0000000417027c10 */ /* 0x002fc4000ff7e0ff */
[----:B------:R-:W-:Y:S02]  /*14280*/  ISETP.NE.AND.EX P2, PT, RZ, UR7, PT, P2 ;  /* 0x00000007ff007c0c */ /* 0x000fe4000bf45320 */
[----:B------:R-:W-:Y:S02]  /*14290*/  IADD3.X R3, R30, UR5, RZ, P3, !PT ;  /* 0x000000051e037c10 */ /* 0x000fe40009ffe4ff */
[----:B------:R-:W-:-:S03]  /*142a0*/  IADD3 R4, P4, R23, UR6, RZ ;  /* 0x0000000617047c10 */ /* 0x000fc6000ff9e0ff */
[----:B------:R-:W2:Y:S01]  /*142b0*/  @P0 LDG.E R6, desc[UR42][R2.64] ;  /* 0x0000002a02060981 */ /* 0x000ea2000c1e1900 */
[----:B------:R-:W-:Y:S01]  /*142c0*/  ULDC UR4, c[0x0][0x288] ;  /* 0x0000a20000047ab9 */ /* 0x000fe20000000800 */
[----:B------:R-:W-:Y:S01]  /*142d0*/  IADD3.X R5, R30, UR7, RZ, P4, !PT ;  /* 0x000000071e057c10 */ /* 0x000fe2000a7fe4ff */
[----:B------:R-:W-:Y:S01]  /*142e0*/  IMAD.U32 R8, RZ, RZ, UR4 ;  /* 0x00000004ff087e24 */ /* 0x000fe2000f8e00ff */
[----:B------:R-:W-:-:S03]  /*142f0*/  ULDC.64 UR4, c[0x0][0x418] ;  /* 0x0001060000047ab9 */ /* 0x000fc60000000a00 */
[----:B------:R-:W5:Y:S04]  /*14300*/  @P2 LDG.E R0, desc[UR42][R4.64] ;  /* 0x0000002a04002981 */ /* 0x000f68000c1e1900 */
[----:B--2---:R0:W-:Y:S02]  /*14310*/  STL [R1+0x4], R6 ;  /* 0x0000040601007387 */ /* 0x0041e40000100800 */
[----:B0-----:R-:W-:-:S04]  /*14320*/  @P1 IADD3 R6, P3, R23, UR8, RZ ;  /* 0x0000000817061c10 */ /* 0x001fc8000ff7e0ff */
[----:B------:R-:W-:-:S05]  /*14330*/  @P1 IADD3.X R7, R30, UR9, RZ, P3, !PT ;  /* 0x000000091e071c10 */ /* 0x000fca0009ffe4ff */
[----:B------:R0:W2:Y:S01]  /*14340*/  @P1 LDG.E R8, desc[UR42][R6.64] ;  /* 0x0000002a06081981 */ /* 0x0000a2000c1e1900 */
        /* <DEDUP_REMOVED lines=8> */
[----:B--2---:R0:W-:Y:S02]  /*143d0*/  STL [R1+0x14], R8 ;  /* 0x0000140801007387 */ /* 0x0041e40000100800 */
[----:B0-----:R-:W-:Y:S01]  /*143e0*/  IMAD.U32 R8, RZ, RZ, UR4 ;  /* 0x00000004ff087e24 */ /* 0x001fe2000f8e00ff */
[----:B------:R-:W-:Y:S06]  /*143f0*/  @P1 BRA `(.L_x_3940) ;  /* 0x0000000000141947 */ /* 0x000fec0003800000 */
[----:B------:R-:W-:Y:S05]  /*14400*/  @!P0 BRA `(.L_x_3940) ;  /* 0x0000000000108947 */ /* 0x000fea0003800000 */
[----:B------:R-:W2:Y:S04]  /*14410*/  LDG.E R7, desc[UR42][R2.64] ;  /* 0x0000002a02077981 */ /* 0x000ea8000c1e1900 */
[----:B------:R-:W2:Y:S02]  /*14420*/  LDG.E R2, desc[UR42][R2.64+0x4] ;  /* 0x0000042a02027981 */ /* 0x000ea4000c1e1900 */
[----:B--2---:R-:W-:-:S05]  /*14430*/  IMAD.IADD R2, R2, 0x1, -R7 ;  /* 0x0000000102027824 */ /* 0x004fca00078e0a07 */
[----:B------:R0:W-:Y:S02]  /*14440*/  STL [R1+0x14], R2 ;  /* 0x0000140201007387 */ /* 0x0001e40000100800 */
.L_x_3940:
[----:B------:R-:W-:Y:S01]  /*14450*/  ULDC.64 UR4, c[0x0][0xa20] ;  /* 0x0002880000047ab9 */ /* 0x000fe20000000a00 */
[C---:B------:R-:W-:Y:S02]  /*14460*/  LOP3.LUT R7, R26.reuse, 0xff000000, RZ, 0xc0, !PT ;  /* 0xff0000001a077812 */ /* 0x040fe400078ec0ff */
[----:B------:R-:W-:Y:S02]  /*14470*/  ISETP.NE.U32.AND P0, PT, RZ, UR4, PT ;  /* 0x00000004ff007c0c */ /* 0x000fe4000bf05070 */
[----:B------:R-:W-:Y:S02]  /*14480*/  SHF.R.U32.HI R7, RZ, 0x8, R7 ;  /* 0x00000008ff077819 */ /* 0x000fe40000011607 */
[----:B------:R-:W-:Y:S02]  /*14490*/  ISETP.NE.AND.EX P0, PT, RZ, UR5, PT, P0 ;  /* 0x00000005ff007c0c */ /* 0x000fe4000bf05300 */
[C---:B0-----:R-:W-:Y:S02]  /*144a0*/  LOP3.LUT R2, R26.reuse, 0xff0000, RZ, 0xc0, !PT ;  /* 0x00ff00001a027812 */ /* 0x041fe400078ec0ff */
[----:B------:R-:W-:Y:S01]  /*144b0*/  LOP3.LUT R16, R26, 0xffff, RZ, 0xc0, !PT ;  /* 0x0000ffff1a107812 */ /* 0x000fe200078ec0ff */
[----:B------:R-:W-:Y:S01]  /*144c0*/  IMAD.MOV.U32 R26, RZ, RZ, R31 ;  /* 0x000000ffff1a7224 */ /* 0x000fe200078e001f */
[----:B------:R-:W-:-:S07]  /*144d0*/  LEA.HI R7, R2, R7, RZ, 0x10 ;  /* 0x0000000702077211 */ /* 0x000fce00078f80ff */
[----:B------:R-:W-:Y:S05]  /*144e0*/  @!P0 BRA `(.L_x_3941) ;  /* 0x0000000000108947 */ /* 0x000fea0003800000 */
[----:B------:R-:W-:-:S04]  /*144f0*/  IADD3 R2, P0, R23, UR4, RZ ;  /* 0x0000000417027c10 */ /* 0x000fc8000ff1e0ff */
[----:B------:R-:W-:-:S05]  /*14500*/  IADD3.X R3, R30, UR5, RZ, P0, !PT ;  /* 0x000000051e037c10 */ /* 0x000fca00087fe4ff */
[----:B------:R0:W5:Y:S01]  /*14510*/  LDG.E R8, desc[UR42][R2.64] ;  /* 0x0000002a02087981 */ /* 0x000162000c1e1900 */
[----:B------:R-:W-:Y:S05]  /*14520*/  BRA `(.L_x_3942) ;  /* 0x0000000000247947 */ /* 0x000fea0003800000 */
.L_x_3941:
        /* <DEDUP_REMOVED lines=9> */
.L_x_3942:
[----:B0-----:R-:W2:Y:S04]  /*145c0*/  @P2 LDG.E R2, desc[UR42][R4.64] ;  /* 0x0000002a04022981 */ /* 0x001ea8000c1e1900 */
[----:B------:R0:W2:Y:S01]  /*145d0*/  @P2 LDG.E R4, desc[UR42][R4.64+0x4] ;  /* 0x0000042a04042981 */ /* 0x0000a2000c1e1900 */
[----:B-----5:R-:W-:Y:S01]  /*145e0*/  IMAD.IADD R8, R8, 0x1, -R33 ;  /* 0x0000000108087824 */ /* 0x020fe200078e0a21 */
[----:B------:R-:W-:Y:S01]  /*145f0*/  BSSY B0, `(.L_x_3943) ;  /* 0x000002a000007945 */ /* 0x000fe20003800000 */
[----:B------:R-:W-:Y:S02]  /*14600*/  LOP3.LUT R32, R7, 0xff, RZ, 0xc0, !PT ;  /* 0x000000ff07207812 */ /* 0x000fe400078ec0ff */
[----:B0-----:R-:W-:Y:S01]  /*14610*/  SHF.R.U32.HI R5, RZ, 0x10, R7 ;  /* 0x00000010ff057819 */ /* 0x001fe20000011607 */
[----:B--2---:R-:W-:-:S04]  /*14620*/  @P2 IMAD.IADD R6, R4, 0x1, -R2 ;  /* 0x0000000104062824 */ /* 0x004fc800078e0a02 */
[----:B------:R-:W-:-:S04]  /*14630*/  IMAD.IADD R3, R8, 0x1, R6 ;  /* 0x0000000108037824 */ /* 0x000fc800078e0206 */
[C---:B------:R-:W-:Y:S01]  /*14640*/  VIADD R4, R3.reuse, 0x3f ;  /* 0x0000003f03047836 */ /* 0x040fe20000000000 */
[----:B------:R-:W-:Y:S01]  /*14650*/  ISETP.GE.AND P1, PT, R3, 0x1, PT ;  /* 0x000000010300780c */ /* 0x000fe20003f26270 */
[----:B------:R0:W-:Y:S03]  /*14660*/  STL [R1], R3 ;  /* 0x0000000301007387 */ /* 0x0001e60000100800 */
[----:B------:R-:W-:-:S04]  /*14670*/  SHF.R.S32.HI R2, RZ, 0x1f, R4 ;  /* 0x0000001fff027819 */ /* 0x000fc80000011404 */
[----:B------:R-:W-:Y:S01]  /*14680*/  LEA.HI R4, R2, R4, RZ, 0x6 ;  /* 0x0000000402047211 */ /* 0x000fe200078f30ff */
[----:B0-----:R-:W-:-:S03]  /*14690*/  IMAD.MOV.U32 R3, RZ, RZ, RZ ;  /* 0x000000ffff037224 */ /* 0x001fc600078e00ff */
[----:B------:R-:W-:Y:S01]  /*146a0*/  SHF.R.S32.HI R4, RZ, 0x6, R4 ;  /* 0x00000006ff047819 */ /* 0x000fe20000011404 */
        /* <DEDUP_REMOVED lines=30> */
.L_x_3944:
[----:B------:R-:W-:Y:S05]  /*14890*/  BSYNC B0 ;  /* 0x0000000000007941 */ /* 0x000fea0003800000 */
.L_x_3943:
[-C--:B------:R-:W-:Y:S01]  /*148a0*/  IMAD R2, R32, R3.reuse, RZ ;  /* 0x0000000320027224 */ /* 0x080fe200078e02ff */
[----:B------:R-:W-:Y:S04]  /*148b0*/  BSSY B0, `(.L_x_3945) ;  /* 0x00001a8000007945 */ /* 0x000fe80003800000 */
[C---:B------:R-:W-:Y:S01]  /*148c0*/  VIADDMNMX R3, R2.reuse, R3, R4, PT ;  /* 0x0000000302037246 */ /* 0x040fe20003800104 */
[----:B------:R-:W-:-:S04]  /*148d0*/  IMAD R2, R2, 0x40, -R8 ;  /* 0x0000004002027824 */ /* 0x000fc800078e0a08 */
[----:B------:R-:W-:Y:S01]  /*148e0*/  IMAD R3, R3, 0x40, -R8 ;  /* 0x0000004003037824 */ /* 0x000fe200078e0a08 */
[----:B------:R-:W-:-:S04]  /*148f0*/  VIMNMX R7, RZ, R2, !PT ;  /* 0x00000002ff077248 */ /* 0x000fc80007fe0100 */
[----:B------:R-:W-:-:S04]  /*14900*/  VIMNMX R3, R3, R6, PT ;  /* 0x0000000603037248 */ /* 0x000fc80003fe0100 */
[----:B------:R-:W-:Y:S02]  /*14910*/  ISETP.GT.AND P0, PT, R3, R7, PT ;  /* 0x000000070300720c */ /* 0x000fe40003f04270 */
[----:B------:R-:W-:-:S11]  /*14920*/  SHF.R.U32.HI R7, RZ, 0x6, R7 ;  /* 0x00000006ff077819 */ /* 0x000fd60000011607 */
[----:B------:R-:W-:-:S05]  /*14930*/  @P0 VIADD R2, R3, 0x3f ;  /* 0x0000003f03020836 */ /* 0x000fca0000000000 */
[----:B------:R-:W-:-:S04]  /*14940*/  @P0 SHF.R.S32.HI R3, RZ, 0x1f, R2 ;  /* 0x0000001fff030819 */ /* 0x000fc80000011402 */
[----:B------:R-:W-:Y:S01]  /*14950*/  @P0 LEA.HI R3, R3, R2, RZ, 0x6 ;  /* 0x0000000203030211 */ /* 0x000fe200078f30ff */
[----:B------:R-:W-:-:S03]  /*14960*/  IMAD.MOV.U32 R2, RZ, RZ, R7 ;  /* 0x000000ffff027224 */ /* 0x000fc600078e0007 */
[----:B------:R-:W-:Y:S02]  /*14970*/  @P0 SHF.R.S32.HI R2, RZ, 0x6, R3 ;  /* 0x00000006ff020819 */ /* 0x000fe40000011403 */
        /* <DEDUP_REMOVED lines=10> */
.L_x_4093:
[----:B-1----:R-:W-:Y:S02]  /*14a20*/  ISETP.NE.AND P0, PT, R14, RZ, PT ;  /* 0x000000ff0e00720c */ /* 0x002fe40003f05270 */
[----:B------:R-:W-:-:S11]  /*14a30*/  PLOP3.LUT P6, PT, PT, PT, PT, 0x8, 0x0 ;  /* 0x000000000000781c */ /* 0x000fd60003fce170 */
[----:B------:R-:W-:Y:S05]  /*14a40*/  @P0 BRA `(.L_x_3948) ;  /* 0x00000000000c0947 */ /* 0x000fea0003800000 */
[----:B------:R-:W-:-:S03]  /*14a50*/  UMOV UR4, 0xffffffff ;  /* 0xffffffff00047882 */ /* 0x000fc60000000000 */
[----:B------:R-:W-:Y:S05]  /*14a60*/  BRA.DIV UR4, `(.L_x_3949) ;  /* 0x0000006e04547947 */ /* 0x000fea000b800000 */
[----:B------:R-:W-:-:S13]  /*14a70*/  ELECT P6, URZ, PT ;  /* 0x00000000003f782f */ /* 0x000fda00038c0000 */
.L_x_3948:
        /* <DEDUP_REMOVED lines=9> */
.L_x_4096:
[----:B------:R-:W-:Y:S05]  /*14b10*/  BSYNC B1 ;  /* 0x0000000000017941 */ /* 0x000fea0003800000 */
.L_x_3950:
        /* <DEDUP_REMOVED lines=10> */
.L_x_4097:
[----:B------:R-:W-:Y:S05]  /*14bc0*/  BSYNC B2 ;  /* 0x0000000000027941 */ /* 0x000fea0003800000 */
.L_x_3954:
        /* <DEDUP_REMOVED lines=9> */
.L_x_3957:
[----:B------:R-:W-:Y:S05]  /*14c60*/  BSYNC B2 ;  /* 0x0000000000027941 */ /* 0x000fea0003800000 */
.L_x_3956:
        /* <DEDUP_REMOVED lines=10> */
[----:B------:R-:W-:Y:S01]  /*14d10*/  VIADD R11, R3, 0x28c90 ;  /* 0x00028c90030b7836 */ /* 0x000fe20000000000 */
[----:B------:R-:W-:-:S09]  /*14d20*/  UMOV UR7, 0x12f00000 ;  /* 0x12f0000000077882 */ /* 0x000fd20000000000 */
.L_x_3958:
        /* <DEDUP_REMOVED lines=13> */
.L_x_4098:
[----:B------:R-:W-:Y:S05]  /*14e00*/  BSYNC B2 ;  /* 0x0000000000027941 */ /* 0x000fea0003800000 */
.L_x_3959:
[----:B------:R-:W-:Y:S01]  /*14e10*/  BSSY B2, `(.L_x_3961) ;  /* 0x000000b000027945 */ /* 0x000fe20003800000 */
[----:B------:R-:W-:Y:S02]  /*14e20*/  IMAD.MOV.U32 R12, RZ, RZ, 0x0 ;  /* 0x00000000ff0c7424 */ /* 0x000fe400078e00ff */
[----:B------:R-:W-:Y:S01]  /*14e30*/  IMAD.MOV.U32 R13, RZ, RZ, 0x12f00000 ;  /* 0x12f00000ff0d7424 */ /* 0x000fe200078e00ff */
[----:B------:R-:W-:Y:S06]  /*14e40*/  @P2 BRA `(.L_x_3962) ;  /* 0x00000000001c2947 */ /* 0x000fec0003800000 */
[----:B------:R-:W2:Y:S01]  /*14e50*/  S2R R10, SR_TID.X ;  /* 0x00000000000a7919 */ /* 0x000ea20000002100 */
[----:B01----:R-:W-:-:S04]  /*14e60*/  IMAD.MOV.U32 R8, RZ, RZ, 0x10000 ;  /* 0x00010000ff087424 */ /* 0x003fc800078e00ff */
[----:B------:R3:W-:Y:S01]  /*14e70*/  SYNCS.ARRIVE.TRANS64 RZ, [R3+URZ+0x28cb0], R8 ;  /* 0x028cb00803ff79a7 */ /* 0x0007e2000800003f */
[----:B--2---:R-:W-:-:S04]  /*14e80*/  LOP3.LUT R10, R10, 0x1f, RZ, 0xc0, !PT ;  /* 0x0000001f0a0a7812 */ /* 0x004fc800078ec0ff */
[----:B------:R-:W-:-:S13]  /*14e90*/  ISETP.NE.AND P0, PT, R10, RZ, PT ;  /* 0x000000ff0a00720c */ /* 0x000fda0003f05270 */
[----:B---3--:R-:W-:Y:S05]  /*14ea0*/  @!P0 BRA `(.L_x_3962) ;  /* 0x0000000000048947 */ /* 0x008fea0003800000 */
[----:B------:R-:W-:Y:S01]  /*14eb0*/  BPT.TRAP 0x1 ;  /* 0x000000040000795c */ /* 0x000fe20000300000 */
.L_x_3962:
[----:B------:R-:W-:Y:S05]  /*14ec0*/  BSYNC B2 ;  /* 0x0000000000027941 */ /* 0x000fea0003800000 */
.L_x_3961:
[----:B------:R-:W-:Y:S01]  /*14ed0*/  R2UR UR10, R14 ;  /* 0x000000000e0a72ca */ /* 0x000fe200000e0000 */
[----:B01----:R-:W-:Y:S01]  /*14ee0*/  IMAD R8, R19, 0x10000, R17 ;  /* 0x0001000013087824 */ /* 0x003fe200078e0211 */
[----:B------:R-:W-:Y:S01]  /*14ef0*/  R2UR UR6, R12 ;  /* 0x000000000c0672ca */ /* 0x000fe200000e0000 */
[----:B------:R-:W-:Y:S01]  /*14f00*/  UIADD3 UR4, UP0, UR40, 0x670, URZ ;  /* 0x0000067028047890 */ /* 0x000fe2000ff1e03f */
[----:B------:R-:W-:Y:S01]  /*14f10*/  R2UR UR7, R13 ;  /* 0x000000000d0772ca */ /* 0x000fe200000e0000 */
[----:B------:R-:W-:Y:S01]  /*14f20*/  VIADD R3, R3, 0x28cb0 ;  /* 0x00028cb003037836 */ /* 0x000fe20000000000 */
[----:B------:R-:W-:Y:S01]  /*14f30*/  PLOP3.LUT P0, PT, PT, PT, PT, 0x80, 0x0 ;  /* 0x000000000000781c */ /* 0x000fe20003f0f070 */
[----:B------:R-:W-:Y:S01]  /*14f40*/  VIADD R10, R8, 0x400 ;  /* 0x00000400080a7836 */ /* 0x000fe20000000000 */
[----:B------:R-:W-:-:S12]  /*14f50*/  UIADD3.X UR5, URZ, UR41, URZ, UP0, !UPT ;  /* 0x000000293f057290 */ /* 0x000fd800087fe43f */
.L_x_3963:
        /* <DEDUP_REMOVED lines=12> */
[----:B------:R-:W-:Y:S01]  /*15020*/  R2UR UR7, R13 ;  /* 0x000000000d0772ca */ /* 0x000fe200000e0000 */
[----:B------:R-:W-:Y:S01]  /*15030*/  UMOV UR10, 0x40 ;  /* 0x00000040000a7882 */ /* 0x000fe20000000000 */
[----:B------:R-:W-:-:S13]  /*15040*/  PLOP3.LUT P0, PT, PT, PT, PT, 0x80, 0x0 ;  /* 0x000000000000781c */ /* 0x000fda0003f0f070 */
.L_x_3964:
        /* <DEDUP_REMOVED lines=15> */
.L_x_3965:
        /* <DEDUP_REMOVED lines=15> */
.L_x_3966:
        /* <DEDUP_REMOVED lines=15> */
.L_x_3967:
        /* <DEDUP_REMOVED lines=15> */
.L_x_3968:
        /* <DEDUP_REMOVED lines=15> */
.L_x_3969:
        /* <DEDUP_REMOVED lines=15> */
.L_x_3970:
        /* <DEDUP_REMOVED lines=10> */
.L_x_3953:
[----:B------:R-:W-:Y:S05]  /*15690*/  BSYNC B1 ;  /* 0x0000000000017941 */ /* 0x000fea0003800000 */
.L_x_3952:
        /* <DEDUP_REMOVED lines=9> */
.L_x_3990:
[----:B------:R-:W-:Y:S05]  /*15730*/  YIELD ;  /* 0x0000000000007946 */ /* 0x000fea0003800000 */
[----:B------:R-:W-:Y:S04]  /*15740*/  BSSY B1, `(.L_x_3971) ;  /* 0x00000b6000017945 */ /* 0x000fe80003800000 */
[----:B------:R-:W-:Y:S05]  /*15750*/  @!P6 BRA `(.L_x_3972) ;  /* 0x0000000800d0e947 */ /* 0x000fea0003800000 */
[----:B------:R-:W-:Y:S01]  /*15760*/  IMAD R8, R19, 0x8, R17 ;  /* 0x0000000813087824 */ /* 0x000fe200078e0211 */
[----:B------:R-:W-:Y:S01]  /*15770*/  SHF.L.U32 R2, R29, 0x1f, RZ ;  /* 0x0000001f1d027819 */ /* 0x000fe200000006ff */
[----:B0-----:R-:W0:Y:S01]  /*15780*/  S2R R3, SR_TID.X ;  /* 0x0000000000037919 */ /* 0x001e220000002100 */
[----:B------:R-:W-:Y:S02]  /*15790*/  BSSY B2, `(.L_x_3973) ;  /* 0x0000005000027945 */ /* 0x000fe40003800000 */
[----:B------:R-:W1:Y:S01]  /*157a0*/  SYNCS.PHASECHK.TRANS64.TRYWAIT P2, [R8+URZ+0x28ca0], R2 ;  /* 0x028ca002080075a7 */ /* 0x000e62000804017f */
[----:B0-----:R-:W-:-:S04]  /*157b0*/  LOP3.LUT R3, R3, 0x7f, RZ, 0xc0, !PT ;  /* 0x0000007f03037812 */ /* 0x001fc800078ec0ff */
[----:B------:R-:W-:Y:S01]  /*157c0*/  ISETP.NE.AND P3, PT, R3, RZ, PT ;  /* 0x000000ff0300720c */ /* 0x000fe20003f65270 */
[----:B-1----:R-:W-:-:S12]  /*157d0*/  @!P2 BRA `(.L_x_3974) ;  /* 0x000000600054a947 */ /* 0x002fd80003800000 */
.L_x_4099:
[----:B------:R-:W-:Y:S05]  /*157e0*/  BSYNC B2 ;  /* 0x0000000000027941 */ /* 0x000fea0003800000 */
.L_x_3973:
        /* <DEDUP_REMOVED lines=9> */
.L_x_3976:
[----:B------:R-:W-:Y:S05]  /*15880*/  BSYNC B2 ;  /* 0x0000000000027941 */ /* 0x000fea0003800000 */
.L_x_3975:
        /* <DEDUP_REMOVED lines=11> */
.L_x_3977:
        /* <DEDUP_REMOVED lines=13> */
.L_x_4100:
[----:B------:R-:W-:Y:S05]  /*15a10*/  BSYNC B2 ;  /* 0x0000000000027941 */ /* 0x000fea0003800000 */
.L_x_3978:
        /* <DEDUP_REMOVED lines=11> */
.L_x_3981:
[----:B------:R-:W-:Y:S05]  /*15ad0*/  BSYNC B2 ;  /* 0x0000000000027941 */ /* 0x000fea0003800000 */
.L_x_3980:
        /* <DEDUP_REMOVED lines=9> */
.L_x_3982:
        /* <DEDUP_REMOVED lines=15> */
.L_x_3983:
        /* <DEDUP_REMOVED lines=15> */
.L_x_3984:
        /* <DEDUP_REMOVED lines=15> */
.L_x_3985:
        /* <DEDUP_REMOVED lines=15> */
.L_x_3986:
        /* <DEDUP_REMOVED lines=15> */
.L_x_3987:
        /* <DEDUP_REMOVED lines=15> */
.L_x_3988:
        /* <DEDUP_REMOVED lines=15> */
.L_x_3989:
        /* <DEDUP_REMOVED lines=10> */
.L_x_3972:
[----:B------:R-:W-:Y:S05]  /*162a0*/  BSYNC B1 ;  /* 0x0000000000017941 */ /* 0x000fea0003800000 */
.L_x_3971:
        /* <DEDUP_REMOVED lines=8> */
.L_x_3946:
[----:B------:R-:W-:Y:S05]  /*16330*/  BSYNC B0 ;  /* 0x0000000000007941 */ /* 0x000fea0003800000 */
.L_x_3945:
[----:B------:R-:W-:Y:S05]  /*16340*/  @!P0 WARPSYNC.ALL ;  /* 0x0000000000008948 */ /* 0x000fea0003800000 */
[----:B------:R-:W-:Y:S01]  /*16350*/  @!P0 BAR.SYNC.DEFER_BLOCKING 0xc, 0x180 ;  /* 0x0306000000008b1d */ /* 0x000fe20000010000 */
[----:B------:R-:W-:-:S05]  /*16360*/  IMAD.MOV.U32 R0, RZ, RZ, RZ ;  /* 0x000000ffff007224 */ /* 0x000fca00078e00ff */
[----:B------:R-:W-:Y:S04]  /*16370*/  BSSY B0, `(.L_x_3991) ;  /* 0x000001e000007945 */ /* 0x000fe80003800000 */
[----:B------:R-:W-:Y:S05]  /*16380*/  @!P1 BRA `(.L_x_3992) ;  /* 0x0000000000709947 */ /* 0x000fea0003800000 */
[----:B------:R-:W-:-:S13]  /*16390*/  ISETP.NE.AND P0, PT, R5, RZ, PT ;  /* 0x000000ff0500720c */ /* 0x000fda0003f05270 */
[----:B------:R-:W1:Y:S02]  /*163a0*/  @!P0 LDC R5, c[0x0][0x9f0] ;  /* 0x00027c00ff058b82 */ /* 0x000e640000000800 */
[-C--:B-1----:R-:W-:Y:S02]  /*163b0*/  IABS R0, R5.reuse ;  /* 0x0000000500007213 */ /* 0x082fe40000000000 */
[----:B------:R-:W-:Y:S02]  /*163c0*/  IABS R7, R5 ;  /* 0x0000000500077213 */ /* 0x000fe40000000000 */
[----:B------:R-:W1:Y:S03]  /*163d0*/  I2F.RP R2, R0 ;  /* 0x0000000000027306 */ /* 0x000e660000209400 */
[----:B------:R-:W-:-:S05]  /*163e0*/  IMAD.MOV R7, RZ, RZ, -R7 ;  /* 0x000000ffff077224 */ /* 0x000fca00078e0a07 */
[----:B-1----:R-:W1:Y:S02]  /*163f0*/  MUFU.RCP R2, R2 ;  /* 0x0000000200027308 */ /* 0x002e640000001000 */
[----:B-1----:R-:W-:-:S06]  /*16400*/  VIADD R2, R2, 0xffffffe ;  /* 0x0ffffffe02027836 */ /* 0x002fcc0000000000 */
[----:B0-----:R-:W0:Y:S02]  /*16410*/  F2I.FTZ.U32.TRUNC.NTZ R3, R2 ;  /* 0x0000000200037305 */ /* 0x001e24000021f000 */
        /* <DEDUP_REMOVED lines=19> */
.L_x_3992:
[----:B------:R-:W-:Y:S05]  /*16550*/  BSYNC B0 ;  /* 0x0000000000007941 */ /* 0x000fea0003800000 */
.L_x_3991:
        /* <DEDUP_REMOVED lines=21> */
[----:B0-----:R-:W-:Y:S01]  /*166b0*/  IADD3 R24, R0, UR37, R7 ;  /* 0x0000002500187c10 */ /* 0x001fe2000fffe007 */
[----:B------:R-:W-:Y:S06]  /*166c0*/  BRA `(.L_x_3995) ;  /* 0x0000003400707947 */ /* 0x000fec0003800000 */
.L_x_3994:
        /* <DEDUP_REMOVED lines=9> */
[----:B0-----:R-:W0:Y:S01]  /*16760*/  LDC.64 R2, c[0x4][R2] ;  /* 0x0100000002027b82 */ /* 0x001e220000000a00 */
        /* <DEDUP_REMOVED lines=10> */
.L_x_3997:
[----:B------:R-:W-:Y:S05]  /*16810*/  BSYNC B6 ;  /* 0x0000000000067941 */ /* 0x000fea0003800000 */
.L_x_3996:
        /* <DEDUP_REMOVED lines=8> */
[----:B0-----:R0:W1:Y:S01]  /*168a0*/  LDC.64 R2, c[0x4][R34] ;  /* 0x0100000022027b82 */ /* 0x0010620000000a00 */
        /* <DEDUP_REMOVED lines=11> */
.L_x_4000:
        /* <DEDUP_REMOVED lines=15> */
.L_x_3999:
[----:B------:R-:W-:Y:S05]  /*16a50*/  BSYNC B6 ;  /* 0x0000000000067941 */ /* 0x000fea0003800000 */
.L_x_3998:
[----:B------:R-:W2:Y:S01]  /*16a60*/  LDL R34, [R1+0x18] ;  /* 0x0000180001227983 */ /* 0x000ea20000100800 */
[----:B------:R-:W-:Y:S01]  /*16a70*/  ULDC.64 UR4, c[0x0][0x9f8] ;  /* 0x00027e0000047ab9 */ /* 0x000fe20000000a00 */
[----:B------:R-:W1:Y:S02]  /*16a80*/  LDC R8, c[0x0][0x430] ;  /* 0x00010c00ff087b82 */ /* 0x000e640000000800 */
[----:B------:R-:W3:Y:S01]  /*16a90*/  LDL R20, [R1] ;  /* 0x0000000001147983 */ /* 0x000ee20000100800 */
[----:B------:R-:W-:Y:S01]  /*16aa0*/  ISETP.NE.U32.AND P0, PT, RZ, UR4, PT ;  /* 0x00000004ff007c0c */ /* 0x000fe2000bf05070 */
[----:B------:R-:W4:Y:S03]  /*16ab0*/  S2R R21, SR_TID.X ;  /* 0x0000000000157919 */ /* 0x000f260000002100 */
[----:B------:R-:W-:-:S13]  /*16ac0*/  ISETP.NE.AND.EX P0, PT, RZ, UR5, PT, P0 ;  /* 0x00000005ff007c0c */ /* 0x000fda000bf05300 */
[----:B------:R-:W-:Y:S01]  /*16ad0*/  @P0 IADD3 R2, P1, R23, UR4, RZ ;  /* 0x0000000417020c10 */ /* 0x000fe2000ff3e0ff */
[----:B------:R-:W-:-:S03]  /*16ae0*/  ULDC UR4, c[0x0][0x320] ;  /* 0x0000c80000047ab9 */ /* 0x000fc60000000800 */
[----:B0-----:R-:W-:-:S05]  /*16af0*/  @P0 IADD3.X R3, R30, UR5, RZ, P1, !PT ;  /* 0x000000051e030c10 */ /* 0x001fca0008ffe4ff */
[----:B------:R0:W3:Y:S01]  /*16b00*/  @P0 LDG.E R26, desc[UR42][R2.64] ;  /* 0x0000002a021a0981 */ /* 0x0000e2000c1e1900 */
[----:B----4-:R-:W-:-:S04]  /*16b10*/  LOP3.LUT R21, R21, 0x7f, RZ, 0xc0, !PT ;  /* 0x0000007f15157812 */ /* 0x010fc800078ec0ff */
[----:B------:R-:W-:Y:S02]  /*16b20*/  SHF.R.U32.HI R0, RZ, 0x3, R21 ;  /* 0x00000003ff007819 */ /* 0x000fe40000011615 */
[----:B------:R-:W4:Y:S01]  /*16b30*/  S2R R21, SR_TID.X ;  /* 0x0000000000157919 */ /* 0x000f220000002100 */
[----:B-1----:R-:W-:Y:S01]  /*16b40*/  ISETP.NE.AND P1, PT, R8, 0x1, PT ;  /* 0x000000010800780c */ /* 0x002fe20003f25270 */
[----:B------:R-:W1:Y:S01]  /*16b50*/  S2R R9, SR_TID.X ;  /* 0x0000000000097919 */ /* 0x000e620000002100 */
[----:B------:R-:W1:Y:S11]  /*16b60*/  S2R R6, SR_TID.X ;  /* 0x0000000000067919 */ /* 0x000e760000002100 */
[----:B0-----:R-:W0:Y:S08]  /*16b70*/  @P1 LDC R3, c[0x0][0x434] ;  /* 0x00010d00ff031b82 */ /* 0x001e300000000800 */
[----:B------:R-:W0:Y:S01]  /*16b80*/  @P1 LDC R2, c[0x0][0x438] ;  /* 0x00010e00ff021b82 */ /* 0x000e220000000800 */
[----:B----4-:R-:W-:-:S05]  /*16b90*/  IMAD.SHL.U32 R21, R21, 0x10, RZ ;  /* 0x0000001015157824 */ /* 0x010fca00078e00ff */
[----:B------:R-:W-:Y:S01]  /*16ba0*/  LOP3.LUT R21, R0, 0x70, R21, 0xf8, !PT ;  /* 0x0000007000157812 */ /* 0x000fe200078ef815 */
[----:B-1----:R-:W-:Y:S02]  /*16bb0*/  IMAD.SHL.U32 R9, R9, 0x8, RZ ;  /* 0x0000000809097824 */ /* 0x002fe400078e00ff */
[----:B------:R-:W-:-:S03]  /*16bc0*/  IMAD.SHL.U32 R6, R6, 0x8, RZ ;  /* 0x0000000806067824 */ /* 0x000fc600078e00ff */
[----:B------:R-:W-:Y:S02]  /*16bd0*/  LOP3.LUT R9, R9, 0x38, RZ, 0xc0, !PT ;  /* 0x0000003809097812 */ /* 0x000fe400078ec0ff */
[----:B------:R-:W-:Y:S02]  /*16be0*/  LOP3.LUT R6, R6, 0x38, RZ, 0xc0, !PT ;  /* 0x0000003806067812 */ /* 0x000fe400078ec0ff */
[----:B------:R-:W-:Y:S02]  /*16bf0*/  ISETP.GE.AND P3, PT, R9, UR4, PT ;  /* 0x0000000409007c0c */ /* 0x000fe4000bf66270 */
[----:B------:R-:W-:Y:S02]  /*16c00*/  LOP3.LUT R18, R18, 0xffffffbf, RZ, 0xc0, !PT ;  /* 0xffffffbf12127812 */ /* 0x000fe400078ec0ff */
[----:B------:R-:W-:Y:S01]  /*16c10*/  LOP3.LUT R6, R6, 0x80, RZ, 0xfc, !PT ;  /* 0x0000008006067812 */ /* 0x000fe200078efcff */
[----:B------:R-:W1:Y:S01]  /*16c20*/  S2R R11, SR_TID.X ;  /* 0x00000000000b7919 */ /* 0x000e620000002100 */
[----:B------:R-:W4:Y:S01]  /*16c30*/  S2R R10, SR_TID.X ;  /* 0x00000000000a7919 */ /* 0x000f220000002100 */
[----:B------:R-:W-:-:S02]  /*16c40*/  IMAD.MOV.U32 R36, RZ, RZ, RZ ;  /* 0x000000ffff247224 */ /* 0x000fc400078e00ff */
[----:B-1----:R-:W-:Y:S02]  /*16c50*/  IMAD.SHL.U32 R11, R11, 0x8, RZ ;  /* 0x000000080b0b7824 */ /* 0x002fe400078e00ff */
[----:B----4-:R-:W-:-:S03]  /*16c60*/  IMAD.SHL.U32 R10, R10, 0x8, RZ ;  /* 0x000000080a0a7824 */ /* 0x010fc600078e00ff */
[----:B------:R-:W-:-:S04]  /*16c70*/  LOP3.LUT R11, R11, 0x38, RZ, 0xc0, !PT ;  /* 0x000000380b0b7812 */ /* 0x000fc800078ec0ff */
[----:B------:R-:W-:Y:S02]  /*16c80*/  LOP3.LUT R11, R11, 0x180, RZ, 0xfc, !PT ;  /* 0x000001800b0b7812 */ /* 0x000fe400078efcff */
[----:B------:R-:W-:-:S04]  /*16c90*/  LOP3.LUT R10, R10, 0x38, RZ, 0xc0, !PT ;  /* 0x000000380a0a7812 */ /* 0x000fc800078ec0ff */
[----:B------:R-:W-:Y:S02]  /*16ca0*/  LOP3.LUT R12, R10, 0x1c0, RZ, 0xfc, !PT ;  /* 0x000001c00a0c7812 */ /* 0x000fe400078efcff */
[----:B--2---:R-:W-:Y:S02]  /*16cb0*/  LEA R23, R34, 0xffffffc0, 0x6 ;  /* 0xffffffc022177811 */ /* 0x004fe400078e30ff */
[----:B------:R-:W1:Y:S03]  /*16cc0*/  S2R R34, SR_TID.X ;  /* 0x0000000000227919 */ /* 0x000e660000002100 */
[----:B------:R-:W-:Y:S02]  /*16cd0*/  IMAD.IADD R37, R21, 0x1, R23 ;  /* 0x0000000115257824 */ /* 0x000fe400078e0217 */
[----:B-1----:R-:W-:-:S05]  /*16ce0*/  IMAD.SHL.U32 R34, R34, 0x8, RZ ;  /* 0x0000000822227824 */ /* 0x002fca00078e00ff */
[----:B------:R-:W-:-:S04]  /*16cf0*/  LOP3.LUT R34, R34, 0x38, RZ, 0xc0, !PT ;  /* 0x0000003822227812 */ /* 0x000fc800078ec0ff */
[----:B------:R-:W-:-:S04]  /*16d00*/  LOP3.LUT R34, R34, 0x40, RZ, 0xfc, !PT ;  /* 0x0000004022227812 */ /* 0x000fc800078efcff */
[----:B------:R-:W-:Y:S02]  /*16d10*/  ISETP.GE.AND P2, PT, R34, UR4, PT ;  /* 0x0000000422007c0c */ /* 0x000fe4000bf46270 */
[----:B------:R-:W1:Y:S01]  /*16d20*/  S2R R34, SR_TID.X ;  /* 0x0000000000227919 */ /* 0x000e620000002100 */
[----:B---3--:R-:W-:-:S04]  /*16d30*/  ISETP.GE.AND P0, PT, R37, R20, PT ;  /* 0x000000142500720c */ /* 0x008fc80003f06270 */
[----:B------:R-:W-:Y:S01]  /*16d40*/  ISETP.GT.U32.OR P0, PT, R21, 0x3f, P0 ;  /* 0x0000003f1500780c */ /* 0x000fe20000704470 */
[----:B------:R-:W-:Y:S01]  /*16d50*/  IMAD.IADD R37, R37, 0x1, R33 ;  /* 0x0000000125257824 */ /* 0x000fe200078e0221 */
[----:B------:R-:W-:-:S03]  /*16d60*/  SEL R7, RZ, 0xffffffff, P2 ;  /* 0xffffffffff077807 */ /* 0x000fc60001000000 */
[----:B0-----:R-:W-:-:S08]  /*16d70*/  @P1 IMAD.HI.U32 R3, R37, R3, RZ ;  /* 0x0000000325031227 */ /* 0x001fd000078e00ff */
[----:B------:R-:W0:Y:S01]  /*16d80*/  @!P0 LDC.64 R4, c[0x0][0x428] ;  /* 0x00010a00ff048b82 */ /* 0x000e220000000a00 */
[----:B------:R-:W-:Y:S01]  /*16d90*/  IMAD.MOV.U32 R0, RZ, RZ, R37 ;  /* 0x000000ffff007224 */ /* 0x000fe200078e0025 */
[----:B------:R-:W-:Y:S01]  /*16da0*/  @P1 SHF.R.U32.HI R0, RZ, R2, R3 ;  /* 0x00000002ff001219 */ /* 0x000fe20000011603 */
[----:B------:R-:W-:Y:S02]  /*16db0*/  IMAD.SHL.U32 R7, R7, 0x2, RZ ;  /* 0x0000000207077824 */ /* 0x000fe400078e00ff */
[----:B-1----:R-:W-:-:S05]  /*16dc0*/  IMAD.SHL.U32 R34, R34, 0x8, RZ ;  /* 0x0000000822227824 */ /* 0x002fca00078e00ff */
[----:B------:R-:W-:-:S04]  /*16dd0*/  LOP3.LUT R34, R34, 0x38, RZ, 0xc0, !PT ;  /* 0x0000003822227812 */ /* 0x000fc800078ec0ff */
[----:B------:R-:W-:Y:S02]  /*16de0*/  LOP3.LUT R34, R34, 0xc0, RZ, 0xfc, !PT ;  /* 0x000000c022227812 */ /* 0x000fe400078efcff */
[----:B------:R-:W-:Y:S02]  /*16df0*/  @P2 LOP3.LUT R18, R18, 0x40, RZ, 0xfc, !PT ;  /* 0x0000004012122812 */ /* 0x000fe400078efcff */
[----:B------:R-:W-:Y:S02]  /*16e00*/  SEL R2, RZ, 0x1, P3 ;  /* 0x00000001ff027807 */ /* 0x000fe40001800000 */
[----:B------:R-:W-:Y:S02]  /*16e10*/  ISETP.GE.AND P2, PT, R6, UR4, PT ;  /* 0x0000000406007c0c */ /* 0x000fe4000bf46270 */
[----:B------:R-:W-:Y:S02]  /*16e20*/  ISETP.GE.AND P1, PT, R34, UR4, PT ;  /* 0x0000000422007c0c */ /* 0x000fe4000bf26270 */
[----:B------:R-:W-:-:S02]  /*16e30*/  LOP3.LUT R7, R7, 0x2, R2, 0xe2, !PT ;  /* 0x0000000207077812 */ /* 0x000fc400078ee202 */
[----:B------:R-:W-:Y:S02]  /*16e40*/  SEL R2, RZ, 0x4, P2 ;  /* 0x00000004ff027807 */ /* 0x000fe40001000000 */
[----:B------:R-:W-:Y:S02]  /*16e50*/  SEL R3, RZ, 0x8, P1 ;  /* 0x00000008ff037807 */ /* 0x000fe40000800000 */
[----:B------:R-:W-:Y:S02]  /*16e60*/  SHF.R.S32.HI R34, RZ, 0x1f, R26 ;  /* 0x0000001fff227819 */ /* 0x000fe4000001141a */
[----:B------:R-:W-:Y:S01]  /*16e70*/  LOP3.LUT R7, R3, R7, R2, 0xfe, !PT ;  /* 0x0000000703077212 */ /* 0x000fe200078efe02 */
[--C-:B------:R-:W-:Y:S01]  /*16e80*/  @!P0 IMAD.MOV.U32 R2, RZ, RZ, R0.reuse ;  /* 0x000000ffff028224 */ /* 0x100fe200078e0000 */
[----:B------:R-:W-:Y:S01]  /*16e90*/  @!P0 SHF.R.S32.HI R3, RZ, 0x1f, R0 ;  /* 0x0000001fff038819 */ /* 0x000fe20000011400 */
[----:B0-----:R-:W-:-:S04]  /*16ea0*/  @!P0 IMAD R6, R34, R4, RZ ;  /* 0x0000000422068224 */ /* 0x001fc800078e02ff */
[C---:B------:R-:W-:Y:S02]  /*16eb0*/  @!P0 IMAD R6, R26.reuse, R5, R6 ;  /* 0x000000051a068224 */ /* 0x040fe400078e0206 */
[----:B------:R-:W-:Y:S02]  /*16ec0*/  @!P0 IMAD.WIDE.U32 R2, R26, R4, R2 ;  /* 0x000000041a028225 */ /* 0x000fe400078e0002 */
[----:B------:R-:W0:Y:S01]  /*16ed0*/  @!P0 LDC.64 R4, c[0x0][0x418] ;  /* 0x00010600ff048b82 */ /* 0x000e220000000a00 */
[----:B------:R-:W-:-:S04]  /*16ee0*/  LOP3.LUT R18, R18, 0xffffff7f, RZ, 0xc0, !PT ;  /* 0xffffff7f12127812 */ /* 0x000fc800078ec0ff */
[----:B------:R-:W-:-:S04]  /*16ef0*/  @P3 LOP3.LUT R18, R18, 0x80, RZ, 0xfc, !PT ;  /* 0x0000008012123812 */ /* 0x000fc800078efcff */
[----:B------:R-:W-:-:S04]  /*16f00*/  LOP3.LUT R18, R18, 0xffffffdf, RZ, 0xc0, !PT ;  /* 0xffffffdf12127812 */ /* 0x000fc800078ec0ff */
[----:B------:R-:W-:-:S04]  /*16f10*/  @P2 LOP3.LUT R18, R18, 0x20, RZ, 0xfc, !PT ;  /* 0x0000002012122812 */ /* 0x000fc800078efcff */
[----:B------:R-:W-:Y:S01]  /*16f20*/  LOP3.LUT R18, R18, 0xffffffef, RZ, 0xc0, !PT ;  /* 0xffffffef12127812 */ /* 0x000fe200078ec0ff */
[----:B------:R-:W-:-:S03]  /*16f30*/  @!P0 IMAD.IADD R6, R3, 0x1, R6 ;  /* 0x0000000103068824 */ /* 0x000fc600078e0206 */
[----:B------:R-:W-:Y:S02]  /*16f40*/  @P1 LOP3.LUT R18, R18, 0x10, RZ, 0xfc, !PT ;  /* 0x0000001012121812 */ /* 0x000fe400078efcff */
[----:B0-----:R-:W-:-:S04]  /*16f50*/  @!P0 LEA R4, P1, R2, R4, 0x2 ;  /* 0x0000000402048211 */ /* 0x001fc800078210ff */
[----:B------:R-:W-:-:S05]  /*16f60*/  @!P0 LEA.HI.X R5, R2, R5, R6, 0x2, P1 ;  /* 0x0000000502058211 */ /* 0x000fca00008f1406 */
[----:B------:R0:W5:Y:S01]  /*16f70*/  @!P0 LDG.E R36, desc[UR42][R4.64] ;  /* 0x0000002a04248981 */ /* 0x000162000c1e1900 */
[----:B------:R-:W-:Y:S02]  /*16f80*/  ISETP.GE.AND P0, PT, R11, UR4, PT ;  /* 0x000000040b007c0c */ /* 0x000fe4000bf06270 */
[C---:B------:R-:W-:Y:S02]  /*16f90*/  LOP3.LUT R11, R10.reuse, 0x100, RZ, 0xfc, !PT ;  /* 0x000001000a0b7812 */ /* 0x040fe400078efcff */
[----:B------:R-:W-:Y:S02]  /*16fa0*/  LOP3.LUT R10, R10, 0x140, RZ, 0xfc, !PT ;  /* 0x000001400a0a7812 */ /* 0x000fe400078efcff */
[----:B------:R-:W-:Y:S02]  /*16fb0*/  ISETP.GE.AND P3, PT, R11, UR4, PT ;  /* 0x000000040b007c0c */ /* 0x000fe4000bf66270 */
[----:B------:R-:W-:Y:S02]  /*16fc0*/  ISETP.GE.AND P2, PT, R10, UR4, PT ;  /* 0x000000040a007c0c */ /* 0x000fe4000bf46270 */
[----:B0-----:R-:W-:-:S02]  /*16fd0*/  SEL R4, RZ, 0x10, P3 ;  /* 0x00000010ff047807 */ /* 0x001fc40001800000 */
[----:B------:R-:W-:Y:S02]  /*16fe0*/  SEL R5, RZ, 0x20, P2 ;  /* 0x00000020ff057807 */ /* 0x000fe40001000000 */
[----:B------:R-:W-:Y:S02]  /*16ff0*/  SEL R3, RZ, 0x40, P0 ;  /* 0x00000040ff037807 */ /* 0x000fe40000000000 */
[----:B------:R-:W-:-:S04]  /*17000*/  LOP3.LUT R4, R5, R7, R4, 0xfe, !PT ;  /* 0x0000000705047212 */ /* 0x000fc800078efe04 */
[----:B------:R-:W-:Y:S02]  /*17010*/  LOP3.LUT R3, R4, R3, RZ, 0xfc, !PT ;  /* 0x0000000304037212 */ /* 0x000fe400078efcff */
[----:B------:R-:W-:-:S03]  /*17020*/  LOP3.LUT R18, R18, 0xfffffff7, RZ, 0xc0, !PT ;  /* 0xfffffff712127812 */ /* 0x000fc600078ec0ff */
[----:B------:R0:W-:Y:S01]  /*17030*/  STL [R1+0x2c], R3 ;  /* 0x00002c0301007387 */ /* 0x0001e20000100800 */
[----:B------:R-:W-:Y:S01]  /*17040*/  ISETP.GE.AND P0, PT, R12, UR4, PT ;  /* 0x000000040c007c0c */ /* 0x000fe2000bf06270 */
[----:B------:R-:W-:Y:S01]  /*17050*/  ULDC UR4, c[0x0][0x2f4] ;  /* 0x0000bd0000047ab9 */ /* 0x000fe20000000800 */
[----:B------:R-:W-:Y:S02]  /*17060*/  @P3 LOP3.LUT R18, R18, 0x8, RZ, 0xfc, !PT ;  /* 0x0000000812123812 */ /* 0x000fe400078efcff */
[----:B------:R-:W-:Y:S02]  /*17070*/  SEL R2, RZ, 0x80, P0 ;  /* 0x00000080ff027807 */ /* 0x000fe40000000000 */
[----:B------:R-:W-:Y:S02]  /*17080*/  ISETP.GE.AND P0, PT, R9, UR4, PT ;  /* 0x0000000409007c0c */ /* 0x000fe4000bf06270 */
[----:B------:R-:W-:Y:S01]  /*17090*/  LOP3.LUT R18, R18, 0xfffffffb, RZ, 0xc0, !PT ;  /* 0xfffffffb12127812 */ /* 0x000fe200078ec0ff */
[----:B------:R-:W-:-:S03]  /*170a0*/  UMOV UR5, 0xffffffff ;  /* 0xffffffff00057882 */ /* 0x000fc60000000000 */
[----:B------:R-:W-:Y:S01]  /*170b0*/  @P2 LOP3.LUT R18, R18, 0x4, RZ, 0xfc, !PT ;  /* 0x0000000412122812 */ /* 0x000fe200078efcff */
[----:B------:R-:W-:-:S03]  /*170c0*/  IMAD.MOV R0, RZ, RZ, -R0 ;  /* 0x000000ffff007224 */ /* 0x000fc600078e0a00 */
[----:B------:R-:W-:Y:S01]  /*170d0*/  LOP3.LUT R18, R18, 0xfffffffd, RZ, 0xc0, !PT ;  /* 0xfffffffd12127812 */ /* 0x000fe200078ec0ff */
[----:B------:R-:W-:Y:S02]  /*170e0*/  IMAD R37, R8, R0, R37 ;  /* 0x0000000008257224 */ /* 0x000fe400078e0225 */
[----:B------:R-:W-:Y:S01]  /*170f0*/  IMAD.U32 R6, RZ, RZ, UR38 ;  /* 0x00000026ff067e24 */ /* 0x000fe2000f8e00ff */
[----:B------:R-:W-:Y:S01]  /*17100*/  @P0 LOP3.LUT R18, R18, 0x2, RZ, 0xfc, !PT ;  /* 0x0000000212120812 */ /* 0x000fe200078efcff */
[----:B0-----:R-:W-:Y:S06]  /*17110*/  BRA.DIV UR5, `(.L_x_4001) ;  /* 0x0000004a052c7947 */ /* 0x001fec000b800000 */
.L_x_4103:
[----:B------:R-:W-:Y:S02]  /*17120*/  LOP3.LUT R0, R3, R2, RZ, 0xfc, !PT ;  /* 0x0000000203007212 */ /* 0x000fe400078efcff */
[----:B------:R-:W-:Y:S02]  /*17130*/  ISETP.NE.AND P0, PT, R6, 0x3, PT ;  /* 0x000000030600780c */ /* 0x000fe40003f05270 */
[----:B------:R-:W-:Y:S01]  /*17140*/  ISETP.GT.U32.AND P1, PT, R21, 0x3f, PT ;  /* 0x0000003f1500780c */ /* 0x000fe20003f24070 */
[----:B------:R0:W-:Y:S01]  /*17150*/  STL [R1+0x8], R0 ;  /* 0x0000080001007387 */ /* 0x0001e20000100800 */
[----:B------:R-:W-:-:S09]  /*17160*/  LOP3.LUT R18, R18, 0xfffffbff, RZ, 0xc0, !PT ;  /* 0xfffffbff12127812 */ /* 0x000fd200078ec0ff */
[----:B------:R-:W-:-:S04]  /*17170*/  @P0 LOP3.LUT R18, R18, 0x400, RZ, 0xfc, !PT ;  /* 0x0000040012120812 */ /* 0x000fc800078efcff */
[----:B------:R-:W-:-:S04]  /*17180*/  LOP3.LUT R18, R18, 0xfffffffe, RZ, 0xc0, !PT ;  /* 0xfffffffe12127812 */ /* 0x000fc800078ec0ff */
[----:B------:R-:W-:Y:S01]  /*17190*/  @P1 LOP3.LUT R18, R18, 0x1, RZ, 0xfc, !PT ;  /* 0x0000000112121812 */ /* 0x000fe200078efcff */
[----:B0-----:R-:W-:Y:S06]  /*171a0*/  @!P0 BRA `(.L_x_4002) ;  /* 0x0000000000048947 */ /* 0x001fec0003800000 */
[----:B------:R-:W-:Y:S01]  /*171b0*/  BPT.TRAP 0x1 ;  /* 0x000000040000795c */ /* 0x000fe20000300000 */
.L_x_4002:
[----:B------:R-:W0:Y:S01]  /*171c0*/  S2R R0, SR_TID.X ;  /* 0x0000000000007919 */ /* 0x000e220000002100 */
[----:B------:R-:W-:Y:S01]  /*171d0*/  IMAD R30, R22, 0x8, R17 ;  /* 0x00000008161e7824 */ /* 0x000fe200078e0211 */
[----:B------:R-:W-:Y:S01]  /*171e0*/  BSSY B0, `(.L_x_4003) ;  /* 0x0000007000007945 */ /* 0x000fe20003800000 */
[----:B0-----:R-:W-:-:S04]  /*171f0*/  LOP3.LUT R0, R0, 0x7f, RZ, 0xc0, !PT ;  /* 0x0000007f00007812 */ /* 0x001fc800078ec0ff */
[----:B------:R-:W-:-:S04]  /*17200*/  SHF.R.U32.HI R0, RZ, 0x3, R0 ;  /* 0x00000003ff007819 */ /* 0x000fc80000011600 */
[----:B------:R-:W-:Y:S02]  /*17210*/  IADD3 R23, -R0, R20, -R23 ;  /* 0x0000001400177210 */ /* 0x000fe40007ffe917 */
[----:B------:R-:W-:-:S04]  /*17220*/  SHF.L.U32 R0, R28, 0x1f, RZ ;  /* 0x0000001f1c007819 */ /* 0x000fc800000006ff */
[----:B------:R-:W0:Y:S02]  /*17230*/  SYNCS.PHASECHK.TRANS64.TRYWAIT P0, [R30+URZ+0x28c40], R0 ;  /* 0x028c40001e0075a7 */ /* 0x000e24000800017f */
[----:B0-----:R-:W-:Y:S05]  /*17240*/  @!P0 BRA `(.L_x_4004) ;  /* 0x0000004800148947 */ /* 0x001fea0003800000 */
.L_x_4104:
[----:B------:R-:W-:Y:S05]  /*17250*/  BSYNC B0 ;  /* 0x0000000000007941 */ /* 0x000fea0003800000 */
.L_x_4003:
[----:B0-----:R-:W-:Y:S01]  /*17260*/  SHF.R.S32.HI R0, RZ, 0x1f, R37 ;  /* 0x0000001fff007819 */ /* 0x001fe20000011425 */
[----:B------:R-:W0:Y:S01]  /*17270*/  S2R R7, SR_TID.X ;  /* 0x0000000000077919 */ /* 0x000e220000002100 */
[----:B------:R-:W-:Y:S01]  /*17280*/  ULDC.64 UR4, c[0x0][0x300] ;  /* 0x0000c00000047ab9 */ /* 0x000fe20000000a00 */
[----:B-----5:R-:W-:Y:S01]  /*17290*/  SHF.R.S32.HI R4, RZ, 0x1f, R36 ;  /* 0x0000001fff047819 */ /* 0x020fe20000011424 */
[----:B------:R-:W-:Y:S01]  /*172a0*/  IMAD.WIDE.U32 R2, R37, UR4, RZ ;  /* 0x0000000425027c25 */ /* 0x000fe2000f8e00ff */
[----:B------:R1:W-:Y:S01]  /*172b0*/  STL [R1+0x24], R0 ;  /* 0x0000240001007387 */ /* 0x0003e20000100800 */
[----:B------:R-:W-:Y:S01]  /*172c0*/  ULDC.64 UR6, c[0x0][0x2e8] ;  /* 0x0000ba0000067ab9 */ /* 0x000fe20000000a00 */
[----:B------:R-:W-:Y:S02]  /*172d0*/  LOP3.LUT P2, RZ, R18, 0x2, RZ, 0xc0, !PT ;  /* 0x0000000212ff7812 */ /* 0x000fe4000784c0ff */
[----:B------:R2:W-:Y:S01]  /*172e0*/  STL [R1+0x28], R4 ;  /* 0x0000280401007387 */ /* 0x0005e20000100800 */
[----:B-1----:R-:W-:-:S04]  /*172f0*/  IMAD R0, R0, UR4, RZ ;  /* 0x0000000400007c24 */ /* 0x002fc8000f8e02ff */
[----:B------:R-:W-:Y:S01]  /*17300*/  IMAD R0, R37, UR5, R0 ;  /* 0x0000000525007c24 */ /* 0x000fe2000f8e0200 */
[----:B------:R-:W-:-:S03]  /*17310*/  ULDC.64 UR4, c[0x0][0x310] ;  /* 0x0000c40000047ab9 */ /* 0x000fc60000000a00 */
[----:B------:R-:W-:Y:S02]  /*17320*/  IMAD.IADD R3, R3, 0x1, R0 ;  /* 0x0000000103037824 */ /* 0x000fe400078e0200 */
[----:B------:R-:W-:Y:S02]  /*17330*/  IMAD R0, R4, UR4, RZ ;  /* 0x0000000404007c24 */ /* 0x000fe4000f8e02ff */
[----:B------:R-:W-:-:S04]  /*17340*/  IMAD.WIDE.U32 R2, R36, UR4, R2 ;  /* 0x0000000424027c25 */ /* 0x000fc8000f8e0002 */
[----:B------:R-:W-:Y:S01]  /*17350*/  IMAD R0, R36, UR5, R0 ;  /* 0x0000000524007c24 */ /* 0x000fe2000f8e0200 */
[----:B------:R-:W-:Y:S01]  /*17360*/  ULDC.64 UR4, c[0x0][0x308] ;  /* 0x0000c20000047ab9 */ /* 0x000fe20000000a00 */
[----:B0-----:R-:W-:Y:S02]  /*17370*/  IMAD.SHL.U32 R7, R7, 0x8, RZ ;  /* 0x0000000807077824 */ /* 0x001fe400078e00ff */
[----:B------:R-:W-:Y:S02]  /*17380*/  IMAD.IADD R3, R3, 0x1, R0 ;  /* 0x0000000103037824 */ /* 0x000fe400078e0200 */
[----:B--2---:R-:W-:Y:S01]  /*17390*/  IMAD R4, R22, 0x1000, R35 ;  /* 0x0000100016047824 */ /* 0x004fe200078e0223 */
[----:B------:R-:W-:Y:S01]  /*173a0*/  LOP3.LUT R7, R7, 0x38, RZ, 0xc0, !PT ;  /* 0x0000003807077812 */ /* 0x000fe200078ec0ff */
[----:B------:R-:W-:Y:S01]  /*173b0*/  IMAD.WIDE.U32 R2, R16, UR4, R2 ;  /* 0x0000000410027c25 */ /* 0x000fe2000f8e0002 */
[----:B------:R-:W-:-:S03]  /*173c0*/  UMOV UR4, 0xffffffff ;  /* 0xffffffff00047882 */ /* 0x000fc60000000000 */
[----:B------:R-:W-:Y:S01]  /*173d0*/  IMAD R5, R16, UR5, R3 ;  /* 0x0000000510057c24 */ /* 0x000fe2000f8e0203 */
[----:B------:R-:W-:-:S04]  /*173e0*/  LEA R0, P0, R2, UR6, 0x1 ;  /* 0x0000000602007c11 */ /* 0x000fc8000f8008ff */
[----:B------:R-:W-:Y:S02]  /*173f0*/  LEA.HI.X R5, R2, UR7, R5, 0x1, P0 ;  /* 0x0000000702057c11 */ /* 0x000fe400080f0c05 */
[----:B------:R-:W-:Y:S01]  /*17400*/  ISETP.GE.AND P0, PT, R23, 0x1, PT ;  /* 0x000000011700780c */ /* 0x000fe20003f06270 */
[----:B------:R-:W-:-:S12]  /*17410*/  BRA.DIV UR4, `(.L_x_4005) ;  /* 0x0000004604b47947 */ /* 0x000fd8000b800000 */
        /* <DEDUP_REMOVED lines=32> */
.L_x_4114:
        /* <DEDUP_REMOVED lines=10> */
.L_x_4006:
        /* <DEDUP_REMOVED lines=11> */
.L_x_4007:
[----:B------:R1:W5:Y:S01]  /*17770*/  LDL.LU R0, [R1+0x10] ;  /* 0x0000100001007983 */ /* 0x0003620000300800 */
[----:B------:R1:W-:Y:S03]  /*17780*/  SYNCS.ARRIVE.TRANS64.A1T0 RZ, [R30+URZ+0x28c30], RZ ;  /* 0x028c30ff1eff79a7 */ /* 0x0003e6000810003f */
[----:B0-----:R1:W5:Y:S04]  /*17790*/  LDL.LU R4, [R1+0x4] ;  /* 0x0000040001047983 */ /* 0x0013680000300800 */
[----:B------:R1:W5:Y:S02]  /*177a0*/  LDL R3, [R1+0x8] ;  /* 0x0000080001037983 */ /* 0x0003640000100800 */
[----:B------:R-:W-:Y:S05]  /*177b0*/  WARPSYNC.ALL ;  /* 0x0000000000007948 */ /* 0x000fea0003800000 */
[----:B------:R-:W-:Y:S01]  /*177c0*/  ULDC.64 UR4, c[0x0][0xa00] ;  /* 0x0002800000047ab9 */ /* 0x000fe20000000a00 */
[----:B------:R-:W-:Y:S01]  /*177d0*/  BSSY B6, `(.L_x_4008) ;  /* 0x0000025000067945 */ /* 0x000fe20003800000 */
[----:B------:R-:W-:Y:S01]  /*177e0*/  BAR.SYNC.DEFER_BLOCKING 0x8, 0x100 ;  /* 0x0204000000007b1d */ /* 0x000fe20000010000 */
[----:B------:R-:W-:-:S04]  /*177f0*/  ISETP.NE.U32.AND P0, PT, RZ, UR4, PT ;  /* 0x00000004ff007c0c */ /* 0x000fc8000bf05070 */
[----:B------:R-:W-:Y:S01]  /*17800*/  ISETP.NE.AND.EX P0, PT, RZ, UR5, PT, P0 ;  /* 0x00000005ff007c0c */ /* 0x000fe2000bf05300 */
[----:B------:R-:W-:-:S03]  /*17810*/  ULDC.64 UR4, c[0x0][0x298] ;  /* 0x0000a60000047ab9 */ /* 0x000fc60000000a00 */
[----:B------:R-:W-:-:S05]  /*17820*/  SEL R5, R31, RZ, !P0 ;  /* 0x000000ff1f057207 */ /* 0x000fca0004000000 */
[----:B------:R0:W-:Y:S01]  /*17830*/  STL [R1+0x1c], R5 ;  /* 0x00001c0501007387 */ /* 0x0001e20000100800 */
[----:B-----5:R-:W-:Y:S02]  /*17840*/  SEL R2, R0, RZ, !P0 ;  /* 0x000000ff00027207 */ /* 0x020fe40004000000 */
[----:B------:R-:W-:-:S03]  /*17850*/  SHF.R.S32.HI R0, RZ, 0x1f, R4 ;  /* 0x0000001fff007819 */ /* 0x000fc60000011404 */
[----:B------:R2:W-:Y:S01]  /*17860*/  STL [R1+0x34], R2 ;  /* 0x0000340201007387 */ /* 0x0005e20000100800 */
[----:B------:R-:W-:Y:S01]  /*17870*/  PRMT R31, R3, 0x8880, RZ ;  /* 0x00008880031f7816 */ /* 0x000fe200000000ff */
[----:B------:R-:W-:-:S03]  /*17880*/  IMAD R0, R0, UR4, RZ ;  /* 0x0000000400007c24 */ /* 0x000fc6000f8e02ff */
[----:B------:R-:W-:Y:S01]  /*17890*/  PRMT R31, R31, 0x7710, RZ ;  /* 0x000077101f1f7816 */ /* 0x000fe200000000ff */
[C---:B------:R-:W-:Y:S02]  /*178a0*/  IMAD R0, R4.reuse, UR5, R0 ;  /* 0x0000000504007c24 */ /* 0x040fe4000f8e0200 */
[----:B0-----:R-:W-:-:S04]  /*178b0*/  IMAD.WIDE.U32 R4, R4, UR4, RZ ;  /* 0x0000000404047c25 */ /* 0x001fc8000f8e00ff */
[----:B------:R-:W-:Y:S01]  /*178c0*/  IMAD.IADD R0, R5, 0x1, R0 ;  /* 0x0000000105007824 */ /* 0x000fe200078e0200 */
[----:B------:R0:W-:Y:S01]  /*178d0*/  STL.64 [R1], R4 ;  /* 0x0000000401007387 */ /* 0x0001e20000100a00 */
[----:B--2---:R-:W-:-:S03]  /*178e0*/  VIADD R2, R17, 0x20400 ;  /* 0x0002040011027836 */ /* 0x004fc60000000000 */
[----:B------:R0:W-:Y:S02]  /*178f0*/  STL [R1+0x10], R0 ;  /* 0x0000100001007387 */ /* 0x0001e40000100800 */
[----:B------:R-:W-:-:S13]  /*17900*/  LOP3.LUT P0, RZ, R2, 0x3ff, RZ, 0xc0, !PT ;  /* 0x000003ff02ff7812 */ /* 0x000fda000780c0ff */
[----:B0-----:R-:W-:Y:S05]  /*17910*/  @!P0 BRA `(.L_x_4009) ;  /* 0x0000000000408947 */ /* 0x001fea0003800000 */
        /* <DEDUP_REMOVED lines=16> */
.L_x_4009:
[----:B------:R-:W-:Y:S05]  /*17a20*/  BSYNC B6 ;  /* 0x0000000000067941 */ /* 0x000fea0003800000 */
.L_x_4008:
[----:B------:R-:W2:Y:S01]  /*17a30*/  LDL.LU R0, [R1+0x10] ;  /* 0x0000100001007983 */ /* 0x000ea20000300800 */
[----:B------:R-:W-:Y:S01]  /*17a40*/  ULDC.64 UR4, c[0x0][0x2d8] ;  /* 0x0000b60000047ab9 */ /* 0x000fe20000000a00 */
[----:B------:R-:W0:Y:S02]  /*17a50*/  LDC R7, c[0x0][0x448] ;  /* 0x00011200ff077b82 */ /* 0x000e240000000800 */
[----:B------:R-:W2:Y:S04]  /*17a60*/  LDL.LU.64 R2, [R1] ;  /* 0x0000000001027983 */ /* 0x000ea80000300a00 */
[----:B------:R-:W3:Y:S04]  /*17a70*/  LDL.LU R20, [R1+0x34] ;  /* 0x0000340001147983 */ /* 0x000ee80000300800 */
[----:B------:R-:W4:Y:S04]  /*17a80*/  LDL.LU R21, [R1+0x1c] ;  /* 0x00001c0001157983 */ /* 0x000f280000300800 */
[----:B------:R0:W5:Y:S02]  /*17a90*/  LDL R8, [R1+0x30] ;  /* 0x0000300001087983 */ /* 0x0001640000100800 */
[----:B0-----:R-:W-:-:S13]  /*17aa0*/  ISETP.NE.AND P0, PT, R7, 0x1, PT ;  /* 0x000000010700780c */ /* 0x001fda0003f05270 */
[----:B------:R-:W0:Y:S08]  /*17ab0*/  @P0 LDC R5, c[0x0][0x44c] ;  /* 0x00011300ff050b82 */ /* 0x000e300000000800 */
[----:B------:R-:W1:Y:S01]  /*17ac0*/  @P0 LDC R6, c[0x0][0x450] ;  /* 0x00011400ff060b82 */ /* 0x000e620000000800 */
[----:B--2---:R-:W-:Y:S02]  /*17ad0*/  IMAD.MOV.U32 R3, RZ, RZ, R0 ;  /* 0x000000ffff037224 */ /* 0x004fe400078e0000 */
[----:B------:R-:W-:-:S04]  /*17ae0*/  IMAD.WIDE.U32 R2, R16, UR4, R2 ;  /* 0x0000000410027c25 */ /* 0x000fc8000f8e0002 */
[----:B------:R-:W-:Y:S01]  /*17af0*/  IMAD R3, R16, UR5, R3 ;  /* 0x0000000510037c24 */ /* 0x000fe2000f8e0203 */
[----:B------:R-:W-:Y:S02]  /*17b00*/  ULDC.64 UR4, c[0x0][0x2e0] ;  /* 0x0000b80000047ab9 */ /* 0x000fe40000000a00 */
[----:B---3--:R-:W-:Y:S02]  /*17b10*/  IMAD R0, R20, UR4, RZ ;  /* 0x0000000414007c24 */ /* 0x008fe4000f8e02ff */
[----:B------:R-:W2:Y:S01]  /*17b20*/  S2R R20, SR_TID.X ;  /* 0x0000000000147919 */ /* 0x000ea20000002100 */
[----:B----4-:R-:W-:-:S04]  /*17b30*/  IMAD.WIDE.U32 R2, R21, UR4, R2 ;  /* 0x0000000415027c25 */ /* 0x010fc8000f8e0002 */
[----:B------:R-:W-:Y:S01]  /*17b40*/  IMAD R0, R21, UR5, R0 ;  /* 0x0000000515007c24 */ /* 0x000fe2000f8e0200 */
[----:B------:R-:W3:Y:S01]  /*17b50*/  S2R R9, SR_TID.X ;  /* 0x0000000000097919 */ /* 0x000ee20000002100 */
[----:B------:R-:W-:Y:S02]  /*17b60*/  ULDC.64 UR4, c[0x0][0x2d0] ;  /* 0x0000b40000047ab9 */ /* 0x000fe40000000a00 */
[----:B------:R-:W-:Y:S01]  /*17b70*/  IMAD.IADD R3, R3, 0x1, R0 ;  /* 0x0000000103037824 */ /* 0x000fe200078e0200 */
[----:B--2---:R-:W-:-:S04]  /*17b80*/  LOP3.LUT R20, R20, 0x7f, RZ, 0xc0, !PT ;  /* 0x0000007f14147812 */ /* 0x004fc800078ec0ff */
[----:B------:R-:W-:Y:S02]  /*17b90*/  SHF.R.U32.HI R21, RZ, 0x3, R20 ;  /* 0x00000003ff157819 */ /* 0x000fe40000011614 */
[----:B------:R-:W2:Y:S02]  /*17ba0*/  S2R R20, SR_TID.X ;  /* 0x0000000000147919 */ /* 0x000ea40000002100 */
[----:B--2---:R-:W-:-:S05]  /*17bb0*/  IMAD.SHL.U32 R20, R20, 0x10, RZ ;  /* 0x0000001014147824 */ /* 0x004fca00078e00ff */
[----:B------:R-:W-:-:S05]  /*17bc0*/  LOP3.LUT R20, R21, 0x70, R20, 0xf8, !PT ;  /* 0x0000007015147812 */ /* 0x000fca00078ef814 */
[----:B------:R-:W-:Y:S02]  /*17bd0*/  IMAD R0, R25, 0x40, R20 ;  /* 0x0000004019007824 */ /* 0x000fe400078e0214 */
[----:B------:R2:W5:Y:S02]  /*17be0*/  LDL R20, [R1+0x14] ;  /* 0x0000140001147983 */ /* 0x0005640000100800 */
[----:B0-----:R-:W-:-:S04]  /*17bf0*/  @P0 IMAD.HI.U32 R5, R0, R5, RZ ;  /* 0x0000000500050227 */ /* 0x001fc800078e00ff */
[----:B------:R-:W-:Y:S01]  /*17c00*/  IMAD.MOV.U32 R4, RZ, RZ, R0 ;  /* 0x000000ffff047224 */ /* 0x000fe200078e0000 */
[----:B-1----:R-:W-:Y:S01]  /*17c10*/  @P0 SHF.R.U32.HI R4, RZ, R6, R5 ;  /* 0x00000006ff040219 */ /* 0x002fe20000011605 */
[----:B------:R-:W0:Y:S04]  /*17c20*/  S2R R21, SR_TID.X ;  /* 0x0000000000157919 */ /* 0x000e280000002100 */
        /* <DEDUP_REMOVED lines=12> */
[----:B------:R-:W-:Y:S01]  /*17cf0*/  ULDC.64 UR4, c[0x0][0x280] ;  /* 0x0000a00000047ab9 */ /* 0x000fe20000000a00 */
[----:B---3--:R-:W-:Y:S01]  /*17d00*/  IMAD.SHL.U32 R9, R9, 0x8, RZ ;  /* 0x0000000809097824 */ /* 0x008fe200078e00ff */
[C---:B------:R-:W-:Y:S01]  /*17d10*/  LEA R0, P0, R2.reuse, UR4, 0x1 ;  /* 0x0000000402007c11 */ /* 0x040fe2000f8008ff */
[----:B------:R-:W-:Y:S01]  /*17d20*/  IMAD.IADD R3, R3, 0x1, R4 ;  /* 0x0000000103037824 */ /* 0x000fe200078e0204 */
[----:B------:R-:W-:Y:S02]  /*17d30*/  ULDC UR4, c[0x0][0x2b8] ;  /* 0x0000ae0000047ab9 */ /* 0x000fe40000000800 */
[----:B------:R-:W-:Y:S02]  /*17d40*/  LOP3.LUT R9, R9, 0x38, RZ, 0xc0, !PT ;  /* 0x0000003809097812 */ /* 0x000fe400078ec0ff */
[----:B------:R-:W-:Y:S01]  /*17d50*/  LEA.HI.X R2, R2, UR5, R3, 0x1, P0 ;  /* 0x0000000502027c11 */ /* 0x000fe200080f0c03 */
[----:B------:R-:W-:Y:S01]  /*17d60*/  UMOV UR5, 0xffffffff ;  /* 0xffffffff00057882 */ /* 0x000fe20000000000 */
[----:B0-----:R-:W-:-:S02]  /*17d70*/  LOP3.LUT R21, R21, 0x7f, RZ, 0xc0, !PT ;  /* 0x0000007f15157812 */ /* 0x001fc400078ec0ff */
[----:B------:R-:W-:Y:S02]  /*17d80*/  ISETP.GE.AND P1, PT, R9, UR4, PT ;  /* 0x0000000409007c0c */ /* 0x000fe4000bf26270 */
[----:B------:R-:W-:Y:S01]  /*17d90*/  SHF.R.U32.HI R10, RZ, 0x3, R21 ;  /* 0x00000003ff0a7819 */ /* 0x000fe20000011615 */
[----:B--2---:R-:W-:Y:S10]  /*17da0*/  BRA.DIV UR5, `(.L_x_4010) ;  /* 0x0000004205a07947 */ /* 0x004ff4000b800000 */
        /* <DEDUP_REMOVED lines=26> */
[----:B------:R-:W1:Y:S08]  /*17f50*/  SHFL.IDX PT, R4, R2, 0x2, 0x181f ;  /* 0x00581f0002047f89 */ /* 0x000e7000000e0000 */
[----:B0-----:R-:W-:-:S05]  /*17f60*/  @!P0 LEA R5, P2, R9, R5, 0x1 ;  /* 0x0000000509058211 */ /* 0x001fca00078408ff */
[----:B-1----:R-:W-:-:S05]  /*17f70*/  @!P0 IMAD.X R4, RZ, RZ, R4, P2 ;  /* 0x000000ffff048224 */ /* 0x002fca00010e0604 */
[----:B------:R-:W-:-:S04]  /*17f80*/  @!P0 LOP3.LUT R5, R5, R4, RZ, 0x3c, !PT ;  /* 0x0000000405058212 */ /* 0x000fc800078e3cff */
[----:B------:R-:W-:-:S04]  /*17f90*/  @!P0 LOP3.LUT R4, R5, R4, RZ, 0x3c, !PT ;  /* 0x0000000405048212 */ /* 0x000fc800078e3cff */
[----:B------:R-:W-:-:S05]  /*17fa0*/  @!P0 LOP3.LUT R5, R5, R4, RZ, 0x3c, !PT ;  /* 0x0000000405058212 */ /* 0x000fca00078e3cff */
[----:B------:R0:W-:Y:S04]  /*17fb0*/  @!P0 LDGSTS.E.BYPASS.LTC128B.128 [R8+0x21400], desc[UR42][R4.64], !P1 ;  /* 0x2140000004088fae */ /* 0x0001e8000c901d6a */
[----:B0-----:R0:W1:Y:S02]  /*17fc0*/  SHFL.IDX PT, R4, R2, 0x3, 0x181f ;  /* 0x00781f0002047f89 */ /* 0x00106400000e0000 */
.L_x_4123:
[----:B------:R-:W-:-:S05]  /*17fd0*/  VIADD R25, R25, 0x30 ;  /* 0x0000003019197836 */ /* 0x000fca0000000000 */
[----:B------:R-:W-:-:S13]  /*17fe0*/  ISETP.GE.AND P0, PT, R25, R3, PT ;  /* 0x000000031900720c */ /* 0x000fda0003f06270 */
[----:B0-----:R-:W-:-:S05]  /*17ff0*/  @!P0 LEA R2, P2, R9, R0, 0x1 ;  /* 0x0000000009028211 */ /* 0x001fca00078408ff */
[----:B-1----:R-:W-:-:S05]  /*18000*/  @!P0 IMAD.X R3, RZ, RZ, R4, P2 ;  /* 0x000000ffff038224 */ /* 0x002fca00010e0604 */
[----:B------:R-:W-:Y:S01]  /*18010*/  @!PT LDS RZ, [RZ] ;  /* 0x00000000fffff984 */ /* 0x000fe20000000800 */
[----:B------:R-:W-:Y:S01]  /*18020*/  @!PT LDS RZ, [RZ] ;  /* 0x00000000fffff984 */ /* 0x000fe20000000800 */
[----:B------:R-:W-:Y:S01]  /*18030*/  @!PT LDS RZ, [RZ] ;  /* 0x00000000fffff984 */ /* 0x000fe20000000800 */
[----:B------:R0:W-:Y:S01]  /*18040*/  @!P0 LDGSTS.E.BYPASS.LTC128B.128 [R8+0x21c00], desc[UR42][R2.64], !P1 ;  /* 0x21c0000002088fae */ /* 0x0001e2000c901d6a */
[----:B------:R-:W-:Y:S01]  /*18050*/  PLOP3.LUT P0, PT, PT, PT, PT, 0x80, 0x0 ;  /* 0x000000000000781c */ /* 0x000fe20003f0f070 */
[----:B------:R-:W-:-:S12]  /*18060*/  NOP ;  /* 0x0000000000007918 */ /* 0x000fd80000000000 */
.L_x_4011:
        /* <DEDUP_REMOVED lines=18> */
.L_x_4124:
[----:B------:R-:W-:Y:S05]  /*18190*/  BSYNC B0 ;  /* 0x0000000000007941 */ /* 0x000fea0003800000 */
.L_x_4012:
[----:B------:R-:W-:-:S05]  /*181a0*/  IMAD.U32 R2, RZ, RZ, UR38 ;  /* 0x00000026ff027e24 */ /* 0x000fca000f8e00ff */
[----:B------:R-:W-:-:S13]  /*181b0*/  ISETP.NE.AND P0, PT, R2, 0x3, PT ;  /* 0x000000030200780c */ /* 0x000fda0003f05270 */
[----:B------:R-:W-:Y:S05]  /*181c0*/  @!P0 BRA `(.L_x_4014) ;  /* 0x0000000000048947 */ /* 0x000fea0003800000 */
[----:B------:R-:W-:Y:S01]  /*181d0*/  BPT.TRAP 0x1 ;  /* 0x000000040000795c */ /* 0x000fe20000300000 */
.L_x_4014:
[----:B0-----:R-:W-:Y:S01]  /*181e0*/  SHF.L.U32 R0, R28, 0x1f, RZ ;  /* 0x0000001f1c007819 */ /* 0x001fe200000006ff */
[----:B------:R-:W-:Y:S03]  /*181f0*/  BSSY B0, `(.L_x_4015) ;  /* 0x0000003000007945 */ /* 0x000fe60003800000 */
[----:B------:R-:W0:Y:S02]  /*18200*/  SYNCS.PHASECHK.TRANS64.TRYWAIT P0, [R30+URZ+0x28c60], R0 ;  /* 0x028c60001e0075a7 */ /* 0x000e24000800017f */
[----:B0-----:R-:W-:Y:S05]  /*18210*/  @!P0 BRA `(.L_x_4016) ;  /* 0x0000004000dc8947 */ /* 0x001fea0003800000 */
.L_x_4125:
[----:B------:R-:W-:Y:S05]  /*18220*/  BSYNC B0 ;  /* 0x0000000000007941 */ /* 0x000fea0003800000 */
.L_x_4015:
[----:B------:R-:W0:Y:S01]  /*18230*/  LDL.LU R2, [R1+0x24] ;  /* 0x0000240001027983 */ /* 0x000e220000300800 */
[----:B------:R-:W-:Y:S01]  /*18240*/  ULDC.64 UR4, c[0x0][0x328] ;  /* 0x0000ca0000047ab9 */ /* 0x000fe20000000a00 */
[----:B------:R-:W-:Y:S02]  /*18250*/  ULDC.64 UR6, c[0x0][0x318] ;  /* 0x0000c60000067ab9 */ /* 0x000fe40000000a00 */
[----:B------:R-:W2:Y:S01]  /*18260*/  LDL.LU R4, [R1+0x28] ;  /* 0x0000280001047983 */ /* 0x000ea20000300800 */
        /* <DEDUP_REMOVED lines=8> */
[----:B------:R-:W-:Y:S01]  /*182f0*/  ULDC.64 UR4, c[0x0][0x330] ;  /* 0x0000cc0000047ab9 */ /* 0x000fe20000000a00 */
[----:B------:R-:W-:Y:S02]  /*18300*/  IMAD R4, R22, 0x8000, R35 ;  /* 0x0000800016047824 */ /* 0x000fe400078e0223 */
[----:B------:R-:W-:Y:S02]  /*18310*/  IMAD.IADD R3, R3, 0x1, R0 ;  /* 0x0000000103037824 */ /* 0x000fe400078e0200 */
[----:B------:R-:W-:Y:S01]  /*18320*/  IMAD.WIDE.U32 R2, R16, UR4, R2 ;  /* 0x0000000410027c25 */ /* 0x000fe2000f8e0002 */
[----:B------:R-:W-:-:S03]  /*18330*/  UMOV UR4, 0xffffffff ;  /* 0xffffffff00047882 */ /* 0x000fc60000000000 */
[----:B------:R-:W-:Y:S01]  /*18340*/  IMAD R6, R16, UR5, R3 ;  /* 0x0000000510067c24 */ /* 0x000fe2000f8e0203 */
[----:B------:R-:W-:-:S04]  /*18350*/  LEA R5, P0, R2, UR6, 0x1 ;  /* 0x0000000602057c11 */ /* 0x000fc8000f8008ff */
[----:B------:R-:W-:Y:S01]  /*18360*/  LEA.HI.X R6, R2, UR7, R6, 0x1, P0 ;  /* 0x0000000702067c11 */ /* 0x000fe200080f0c06 */
[----:B------:R-:W-:Y:S08]  /*18370*/  BRA.DIV UR4, `(.L_x_4017) ;  /* 0x0000004204987947 */ /* 0x000ff0000b800000 */
[----:B------:R-:W2:Y:S01]  /*18380*/  LDL R3, [R1+0x8] ;  /* 0x0000080001037983 */ /* 0x000ea20000100800 */
        /* <DEDUP_REMOVED lines=87> */
.L_x_4135:
[C---:B------:R-:W-:Y:S02]  /*18900*/  LOP3.LUT P6, RZ, R18.reuse, 0x100, RZ, 0xc0, !PT ;  /* 0x0000010012ff7812 */ /* 0x040fe400078cc0ff */
[----:B------:R-:W-:Y:S02]  /*18910*/  LOP3.LUT R18, R18, 0xfffff7ff, RZ, 0xc0, !PT ;  /* 0xfffff7ff12127812 */ /* 0x000fe400078ec0ff */
[C---:B------:R-:W-:Y:S02]  /*18920*/  ISETP.LT.OR P6, PT, R23.reuse, 0x31, P6 ;  /* 0x000000311700780c */ /* 0x040fe400037c1670 */
[----:B------:R-:W-:-:S11]  /*18930*/  ISETP.LT.OR P5, PT, R23, 0x31, !P5 ;  /* 0x000000311700780c */ /* 0x000fd60006fa1670 */
[----:B------:R-:W-:Y:S02]  /*18940*/  @P6 LOP3.LUT R18, R18, 0x800, RZ, 0xfc, !PT ;  /* 0x0000080012126812 */ /* 0x000fe400078efcff */
[C---:B------:R-:W-:Y:S02]  /*18950*/  ISETP.LT.OR P6, PT, R23.reuse, 0x31, !P4 ;  /* 0x000000311700780c */ /* 0x040fe400067c1670 */
[----:B------:R-:W-:Y:S02]  /*18960*/  LOP3.LUT R18, R18, 0xffffdfff, RZ, 0xc0, !PT ;  /* 0xffffdfff12127812 */ /* 0x000fe400078ec0ff */
[C---:B------:R-:W-:Y:S02]  /*18970*/  ISETP.LT.OR P4, PT, R23.reuse, 0x31, !P2 ;  /* 0x000000311700780c */ /* 0x040fe40005781670 */
        /* <DEDUP_REMOVED lines=26> */
.L_x_4018:
        /* <DEDUP_REMOVED lines=11> */
.L_x_4019:
[----:B------:R-:W2:Y:S01]  /*18bd0*/  LDL.LU R2, [R1+0x18] ;  /* 0x0000180001027983 */ /* 0x000ea20000300800 */
[----:B------:R1:W-:Y:S01]  /*18be0*/  SYNCS.ARRIVE.TRANS64.A1T0 RZ, [R30+URZ+0x28c50], RZ ;  /* 0x028c50ff1eff79a7 */ /* 0x0003e2000810003f */
[----:B------:R-:W-:Y:S01]  /*18bf0*/  BSSY B0, `(.L_x_4020) ;  /* 0x00000f2000007945 */ /* 0x000fe20003800000 */
[----:B--2---:R-:W-:-:S05]  /*18c00*/  VIADD R7, R2, 0xfffffffe ;  /* 0xfffffffe02077836 */ /* 0x004fca0000000000 */
[----:B------:R-:W-:-:S13]  /*18c10*/  ISETP.GE.AND P0, PT, R7, R32, PT ;  /* 0x000000200700720c */ /* 0x000fda0003f06270 */
[----:B-1----:R-:W-:Y:S05]  /*18c20*/  @!P0 BRA `(.L_x_4021) ;  /* 0x0000000c00b88947 */ /* 0x002fea0003800000 */
[----:B------:R-:W2:Y:S04]  /*18c30*/  LDL.LU R3, [R1+0x2c] ;  /* 0x00002c0001037983 */ /* 0x000ea80000300800 */
[----:B------:R-:W3:Y:S01]  /*18c40*/  LDL.LU R2, [R1+0x8] ;  /* 0x0000080001027983 */ /* 0x000ee20000300800 */
[----:B--2---:R-:W-:Y:S02]  /*18c50*/  LOP3.LUT R31, R3, 0x40, RZ, 0xc0, !PT ;  /* 0x00000040031f7812 */ /* 0x004fe400078ec0ff */
[----:B---3--:R-:W-:Y:S02]  /*18c60*/  LOP3.LUT R30, R2, 0x80, RZ, 0xc0, !PT ;  /* 0x00000080021e7812 */ /* 0x008fe400078ec0ff */
[----:B------:R-:W-:Y:S02]  /*18c70*/  SHF.R.U32.HI R31, RZ, 0x2, R31 ;  /* 0x00000002ff1f7819 */ /* 0x000fe4000001161f */
[----:B------:R-:W-:-:S07]  /*18c80*/  SHF.R.U32.HI R30, RZ, 0x3, R30 ;  /* 0x00000003ff1e7819 */ /* 0x000fce000001161e */
.L_x_4034:
[----:B-1----:R-:W1:Y:S01]  /*18c90*/  S2R R2, SR_TID.X ;  /* 0x0000000000027919 */ /* 0x002e620000002100 */
[----:B0-----:R-:W0:Y:S01]  /*18ca0*/  LDC R5, c[0x0][0x430] ;  /* 0x00010c00ff057b82 */ /* 0x001e220000000800 */
[----:B------:R-:W-:Y:S01]  /*18cb0*/  IMAD R4, R7, 0x40, R33 ;  /* 0x0000004007047824 */ /* 0x000fe200078e0221 */
[----:B--2---:R-:W2:Y:S01]  /*18cc0*/  S2R R8, SR_TID.X ;  /* 0x0000000000087919 */ /* 0x004ea20000002100 */
[----:B------:R-:W-:Y:S02]  /*18cd0*/  IMAD.U32 R10, RZ, RZ, UR38 ;  /* 0x00000026ff0a7e24 */ /* 0x000fe4000f8e00ff */
[----:B------:R-:W-:Y:S01]  /*18ce0*/  VIADD R22, R22, 0x1 ;  /* 0x0000000116167836 */ /* 0x000fe20000000000 */
[----:B0-----:R-:W-:Y:S02]  /*18cf0*/  ISETP.NE.AND P0, PT, R5, 0x1, PT ;  /* 0x000000010500780c */ /* 0x001fe40003f05270 */
[----:B-1----:R-:W-:Y:S01]  /*18d00*/  LOP3.LUT R2, R2, 0x7f, RZ, 0xc0, !PT ;  /* 0x0000007f02027812 */ /* 0x002fe200078ec0ff */
[----:B--2---:R-:W-:-:S03]  /*18d10*/  IMAD.SHL.U32 R8, R8, 0x10, RZ ;  /* 0x0000001008087824 */ /* 0x004fc600078e00ff */
[----:B------:R-:W-:-:S07]  /*18d20*/  SHF.R.U32.HI R2, RZ, 0x3, R2 ;  /* 0x00000003ff027819 */ /* 0x000fce0000011602 */
[----:B---3--:R-:W0:Y:S01]  /*18d30*/  @P0 LDC R6, c[0x0][0x434] ;  /* 0x00010d00ff060b82 */ /* 0x008e220000000800 */
[----:B------:R-:W-:-:S04]  /*18d40*/  LOP3.LUT R8, R2, 0x70, R8, 0xf8, !PT ;  /* 0x0000007002087812 */ /* 0x000fc800078ef808 */
[----:B------:R-:W-:-:S03]  /*18d50*/  ISETP.GT.U32.AND P1, PT, R8, 0x3f, PT ;  /* 0x0000003f0800780c */ /* 0x000fc60003f24070 */
[----:B------:R-:W1:Y:S01]  /*18d60*/  @P0 LDC R3, c[0x0][0x438] ;  /* 0x00010e00ff030b82 */ /* 0x000e620000000800 */
[----:B------:R-:W-:-:S04]  /*18d70*/  IMAD.IADD R4, R8, 0x1, R4 ;  /* 0x0000000108047824 */ /* 0x000fc800078e0204 */
[----:B------:R-:W-:-:S05]  /*18d80*/  IMAD.MOV.U32 R2, RZ, RZ, R4 ;  /* 0x000000ffff027224 */ /* 0x000fca00078e0004 */
[----:B------:R-:W2:Y:S01]  /*18d90*/  @!P1 LDC.64 R8, c[0x0][0x428] ;  /* 0x00010a00ff089b82 */ /* 0x000ea20000000a00 */
[----:B0-----:R-:W-:-:S05]  /*18da0*/  @P0 IMAD.HI.U32 R6, R4, R6, RZ ;  /* 0x0000000604060227 */ /* 0x001fca00078e00ff */
[----:B-1----:R-:W-:-:S05]  /*18db0*/  @P0 SHF.R.U32.HI R2, RZ, R3, R6 ;  /* 0x00000003ff020219 */ /* 0x002fca0000011606 */
[----:B------:R-:W-:-:S04]  /*18dc0*/  IMAD.MOV R3, RZ, RZ, -R2 ;  /* 0x000000ffff037224 */ /* 0x000fc800078e0a02 */
[----:B------:R-:W-:Y:S01]  /*18dd0*/  IMAD R5, R5, R3, R4 ;  /* 0x0000000305057224 */ /* 0x000fe200078e0204 */
[--C-:B------:R-:W-:Y:S01]  /*18de0*/  @!P1 SHF.R.S32.HI R3, RZ, 0x1f, R2.reuse ;  /* 0x0000001fff039819 */ /* 0x100fe20000011402 */
[-C--:B--2---:R-:W-:Y:S02]  /*18df0*/  @!P1 IMAD R4, R34, R8.reuse, RZ ;  /* 0x0000000822049224 */ /* 0x084fe400078e02ff */
[----:B------:R-:W-:-:S04]  /*18e00*/  @!P1 IMAD.WIDE.U32 R2, R26, R8, R2 ;  /* 0x000000081a029225 */ /* 0x000fc800078e0002 */
[----:B------:R-:W-:Y:S02]  /*18e10*/  @!P1 IMAD R4, R26, R9, R4 ;  /* 0x000000091a049224 */ /* 0x000fe400078e0204 */
[----:B------:R-:W0:Y:S02]  /*18e20*/  @!P1 LDC.64 R8, c[0x0][0x418] ;  /* 0x00010600ff089b82 */ /* 0x000e240000000a00 */
[----:B------:R-:W-:Y:S02]  /*18e30*/  @!P1 IMAD.IADD R3, R4, 0x1, R3 ;  /* 0x0000000104039824 */ /* 0x000fe400078e0203 */
[----:B------:R-:W-:Y:S01]  /*18e40*/  IMAD.MOV.U32 R4, RZ, RZ, RZ ;  /* 0x000000ffff047224 */ /* 0x000fe200078e00ff */
[----:B0-----:R-:W-:-:S04]  /*18e50*/  @!P1 LEA R8, P0, R2, R8, 0x2 ;  /* 0x0000000802089211 */ /* 0x001fc800078010ff */
[----:B------:R-:W-:Y:S02]  /*18e60*/  @!P1 LEA.HI.X R9, R2, R9, R3, 0x2, P0 ;  /* 0x0000000902099211 */ /* 0x000fe400000f1403 */
[----:B------:R-:W-:-:S03]  /*18e70*/  ISETP.NE.AND P0, PT, R22, 0x2, PT ;  /* 0x000000021600780c */ /* 0x000fc60003f05270 */
[----:B------:R0:W5:Y:S01]  /*18e80*/  @!P1 LDG.E R4, desc[UR42][R8.64] ;  /* 0x0000002a08049981 */ /* 0x000162000c1e1900 */
[----:B------:R-:W-:Y:S01]  /*18e90*/  ISETP.NE.AND P1, PT, R10, 0x3, PT ;  /* 0x000000030a00780c */ /* 0x000fe20003f25270 */
[----:B------:R-:W-:Y:S01]  /*18ea0*/  IMAD.MOV.U32 R3, RZ, RZ, R7 ;  /* 0x000000ffff037224 */ /* 0x000fe200078e0007 */
[----:B------:R-:W-:Y:S01]  /*18eb0*/  SEL R2, RZ, 0x1, P0 ;  /* 0x00000001ff027807 */ /* 0x000fe20000000000 */
[----:B------:R-:W-:Y:S05]  /*18ec0*/  YIELD ;  /* 0x0000000000007946 */ /* 0x000fea0003800000 */
[----:B------:R-:W-:Y:S01]  /*18ed0*/  SEL R22, R22, RZ, P0 ;  /* 0x000000ff16167207 */ /* 0x000fe20000000000 */
[----:B------:R-:W-:Y:S01]  /*18ee0*/  VIADD R7, R7, 0xffffffff ;  /* 0xffffffff07077836 */ /* 0x000fe20000000000 */
[----:B------:R-:W-:-:S02]  /*18ef0*/  LOP3.LUT R28, R28, R2, RZ, 0x3c, !PT ;  /* 0x000000021c1c7212 */ /* 0x000fc400078e3cff */
[----:B------:R-:W-:Y:S01]  /*18f00*/  ISETP.GT.AND P3, PT, R3, R32, PT ;  /* 0x000000200300720c */ /* 0x000fe20003f64270 */
[----:B0-----:R-:W-:-:S12]  /*18f10*/  @!P1 BRA `(.L_x_4022) ;  /* 0x0000000000049947 */ /* 0x001fd80003800000 */
[----:B------:R-:W-:Y:S01]  /*18f20*/  BPT.TRAP 0x1 ;  /* 0x000000040000795c */ /* 0x000fe20000300000 */
.L_x_4022:
[----:B------:R-:W-:Y:S01]  /*18f30*/  IMAD R6, R22, 0x8, R17 ;  /* 0x0000000816067824 */ /* 0x000fe200078e0211 */
[----:B------:R-:W-:Y:S01]  /*18f40*/  SHF.L.U32 R20, R28, 0x1f, RZ ;  /* 0x0000001f1c147819 */ /* 0x000fe200000006ff */
[----:B------:R-:W-:Y:S01]  /*18f50*/  BSSY B1, `(.L_x_4023) ;  /* 0x0000004000017945 */ /* 0x000fe20003800000 */
[----:B------:R-:W-:Y:S02]  /*18f60*/  SHF.R.S32.HI R9, RZ, 0x1f, R5 ;  /* 0x0000001fff097819 */ /* 0x000fe40000011405 */
[----:B------:R-:W0:Y:S02]  /*18f70*/  SYNCS.PHASECHK.TRANS64.TRYWAIT P0, [R6+URZ+0x28c40], R20 ;  /* 0x028c4014060075a7 */ /* 0x000e24000800017f */
[----:B0-----:R-:W-:Y:S05]  /*18f80*/  @!P0 BRA `(.L_x_4024) ;  /* 0x0000003c00c08947 */ /* 0x001fea0003800000 */
.L_x_4136:
[----:B------:R-:W-:Y:S05]  /*18f90*/  BSYNC B1 ;  /* 0x0000000000017941 */ /* 0x000fea0003800000 */
.L_x_4023:
        /* <DEDUP_REMOVED lines=40> */
.L_x_4146:
        /* <DEDUP_REMOVED lines=8> */
.L_x_4026:
        /* <DEDUP_REMOVED lines=11> */
.L_x_4027:
[----:B------:R2:W-:Y:S01]  /*19350*/  SYNCS.ARRIVE.TRANS64.A1T0 RZ, [R6+URZ+0x28c30], RZ ;  /* 0x028c30ff06ff79a7 */ /* 0x0005e2000810003f */
[----:B------:R-:W-:Y:S05]  /*19360*/  @!P2 BRA `(.L_x_4028) ;  /* 0x000000000004a947 */ /* 0x000fea0003800000 */
[----:B------:R-:W-:Y:S01]  /*19370*/  BPT.TRAP 0x1 ;  /* 0x000000040000795c */ /* 0x000fe20000300000 */
.L_x_4028:
[----:B------:R-:W3:Y:S01]  /*19380*/  SYNCS.PHASECHK.TRANS64.TRYWAIT P0, [R6+URZ+0x28c60], R20 ;  /* 0x028c6014060075a7 */ /* 0x000ee2000800017f */
[----:B------:R-:W-:Y:S04]  /*19390*/  BSSY B1, `(.L_x_4029) ;  /* 0x0000002000017945 */ /* 0x000fe80003800000 */
[----:B---3--:R-:W-:Y:S05]  /*193a0*/  @!P0 BRA `(.L_x_4030) ;  /* 0x0000003c00e88947 */ /* 0x008fea0003800000 */
.L_x_4147:
[----:B------:R-:W-:Y:S05]  /*193b0*/  BSYNC B1 ;  /* 0x0000000000017941 */ /* 0x000fea0003800000 */
.L_x_4029:
        /* <DEDUP_REMOVED lines=8> */
[----:B-1----:R-:W-:Y:S02]  /*19440*/  IMAD R21, R22, 0x7000, R8 ;  /* 0x0000700016157824 */ /* 0x002fe400078e0208 */
        /* <DEDUP_REMOVED lines=12> */
[----:B------:R-:W1:Y:S01]  /*19510*/  SHFL.IDX PT, R2, R9, RZ, 0x181f ;  /* 0x00181fff09027589 */ /* 0x000e6200000e0000 */
[C---:B------:R-:W-:Y:S01]  /*19520*/  LOP3.LUT P1, RZ, R18.reuse, 0x80, RZ, 0xc0, !PT ;  /* 0x0000008012ff7812 */ /* 0x040fe2000782c0ff */
[----:B------:R-:W-:Y:S01]  /*19530*/  IMAD R21, R21, 0x2, R17 ;  /* 0x0000000215157824 */ /* 0x000fe200078e0211 */
[C---:B------:R-:W-:Y:S01]  /*19540*/  LOP3.LUT P2, RZ, R18.reuse, 0x40, RZ, 0xc0, !PT ;  /* 0x0000004012ff7812 */ /* 0x040fe2000784c0ff */
[----:B------:R-:W4:Y:S01]  /*19550*/  SHFL.IDX PT, R3, R10, RZ, 0x181f ;  /* 0x00181fff0a037589 */ /* 0x000f2200000e0000 */
[----:B------:R-:W-:-:S03]  /*19560*/  LOP3.LUT R18, R18, 0xffffdfff, RZ, 0xc0, !PT ;  /* 0xffffdfff12127812 */ /* 0x000fc600078ec0ff */
[----:B------:R-:W5:Y:S01]  /*19570*/  SHFL.IDX PT, R14, R9, 0x1, 0x181f ;  /* 0x00381f00090e7f89 */ /* 0x000f6200000e0000 */
[----:B------:R-:W-:-:S03]  /*19580*/  @P3 LOP3.LUT R18, R18, 0x2000, RZ, 0xfc, !PT ;  /* 0x0000200012123812 */ /* 0x000fc600078efcff */
[----:B------:R-:W0:Y:S01]  /*19590*/  SHFL.IDX PT, R5, R10, 0x1, 0x181f ;  /* 0x00381f000a057f89 */ /* 0x000e2200000e0000 */
[C---:B------:R-:W-:Y:S02]  /*195a0*/  LOP3.LUT P3, RZ, R18.reuse, 0x20, RZ, 0xc0, !PT ;  /* 0x0000002012ff7812 */ /* 0x040fe4000786c0ff */
[C---:B------:R-:W-:Y:S01]  /*195b0*/  LOP3.LUT P6, RZ, R18.reuse, 0x10, RZ, 0xc0, !PT ;  /* 0x0000001012ff7812 */ /* 0x040fe200078cc0ff */
[----:B------:R-:W-:Y:S01]  /*195c0*/  SHFL.IDX PT, R8, R10, 0x2, 0x181f ;  /* 0x00581f000a087f89 */ /* 0x000fe200000e0000 */
[----:B------:R-:W-:-:S03]  /*195d0*/  LOP3.LUT R18, R18, 0xffff7fff, RZ, 0xc0, !PT ;  /* 0xffff7fff12127812 */ /* 0x000fc600078ec0ff */
[----:B------:R-:W-:Y:S01]  /*195e0*/  SHFL.IDX PT, R10, R10, 0x3, 0x181f ;  /* 0x00781f000a0a7f89 */ /* 0x000fe200000e0000 */
[----:B-1----:R-:W-:-:S05]  /*195f0*/  IADD3 R2, P0, R2, R0, RZ ;  /* 0x0000000002027210 */ /* 0x002fca0007f1e0ff */
[----:B------:R-:W-:Y:S01]  /*19600*/  @P3 LOP3.LUT R18, R18, 0x8000, RZ, 0xfc, !PT ;  /* 0x0000800012123812 */ /* 0x000fe200078efcff */
[----:B----4-:R-:W-:Y:S01]  /*19610*/  IMAD.X R3, RZ, RZ, R3, P0 ;  /* 0x000000ffff037224 */ /* 0x010fe200000e0603 */
[----:B------:R-:W-:-:S04]  /*19620*/  ISETP.NE.U32.AND P0, PT, R31, RZ, PT ;  /* 0x000000ff1f00720c */ /* 0x000fc80003f05070 */
[----:B------:R-:W-:Y:S01]  /*19630*/  LDGSTS.E.BYPASS.LTC128B.128 [R21+0x400], desc[UR42][R2.64], !P1 ;  /* 0x0040000002157fae */ /* 0x000fe2000c901d6a */
[----:B------:R-:W-:-:S03]  /*19640*/  ISETP.NE.U32.AND P1, PT, R30, RZ, PT ;  /* 0x000000ff1e00720c */ /* 0x000fc60003f25070 */
[----:B------:R-:W-:Y:S01]  /*19650*/  LDGSTS.E.BYPASS.LTC128B.128 [R21+0x2400], desc[UR42][R2.64+0x80], !P2 ;  /* 0x0240008002157fae */ /* 0x000fe2000d101d6a */
[----:B-----5:R-:W-:-:S03]  /*19660*/  IADD3 R4, P2, R14, R0, RZ ;  /* 0x000000000e047210 */ /* 0x020fc60007f5e0ff */
[----:B------:R-:W-:Y:S01]  /*19670*/  LDGSTS.E.BYPASS.LTC128B.128 [R21+0x4400], desc[UR42][R2.64+0x100], !P3 ;  /* 0x0440010002157fae */ /* 0x000fe2000d901d6a */
[C---:B------:R-:W-:Y:S01]  /*19680*/  LOP3.LUT P3, RZ, R18.reuse, 0x80, RZ, 0xc0, !PT ;  /* 0x0000008012ff7812 */ /* 0x040fe2000786c0ff */
[----:B0-----:R-:W-:Y:S01]  /*19690*/  IMAD.X R5, RZ, RZ, R5, P2 ;  /* 0x000000ffff057224 */ /* 0x001fe200010e0605 */
        /* <DEDUP_REMOVED lines=33> */
.L_x_4157:
[----:B------:R-:W-:Y:S02]  /*198b0*/  LOP3.LUT R18, R18, 0xffffbfff, RZ, 0xc0, !PT ;  /* 0xffffbfff12127812 */ /* 0x000fe400078ec0ff */
[----:B-1----:R-:W-:Y:S02]  /*198c0*/  IADD3 R2, P2, R14, R0, RZ ;  /* 0x000000000e027210 */ /* 0x002fe40007f5e0ff */
        /* <DEDUP_REMOVED lines=23> */
.L_x_4032:
        /* <DEDUP_REMOVED lines=11> */
.L_x_4033:
[----:B------:R1:W-:Y:S01]  /*19af0*/  SYNCS.ARRIVE.TRANS64.A1T0 RZ, [R6+URZ+0x28c50], RZ ;  /* 0x028c50ff06ff79a7 */ /* 0x0003e2000810003f */
[----:B------:R-:W-:Y:S05]  /*19b00*/  @P3 BRA `(.L_x_4034) ;  /* 0xfffffff000603947 */ /* 0x000fea000383ffff */
.L_x_4021:
[----:B------:R-:W-:Y:S05]  /*19b10*/  BSYNC B0 ;  /* 0x0000000000007941 */ /* 0x000fea0003800000 */
.L_x_4020:
        /* <DEDUP_REMOVED lines=9> */
[----:B0-----:R-:W0:Y:S01]  /*19bb0*/  S2R R5, SR_LANEID ;  /* 0x0000000000057919 */ /* 0x001e220000000000 */
[----:B------:R-:W-:Y:S01]  /*19bc0*/  VOTEU.ANY UR4, UPT, PT ;  /* 0x0000000000047886 */ /* 0x000fe200038e0100 */
[----:B------:R-:W4:Y:S01]  /*19bd0*/  LDC.64 R2, c[0x0][0xc60] ;  /* 0x00031800ff027b82 */ /* 0x000f220000000a00 */
[----:B------:R-:W0:Y:S02]  /*19be0*/  FLO.U32 R0, UR4 ;  /* 0x0000000400007d00 */ /* 0x000e2400080e0000 */
[----:B0-----:R-:W-:-:S06]  /*19bf0*/  ISETP.EQ.U32.AND P1, PT, R0, R5, PT ;  /* 0x000000050000720c */ /* 0x001fcc0003f22070 */
[----:B------:R-:W4:Y:S07]  /*19c00*/  POPC R5, UR4 ;  /* 0x0000000400057d09 */ /* 0x000f2e0008000000 */
[----:B----4-:R-:W4:Y:S01]  /*19c10*/  @P1 ATOMG.E.ADD.STRONG.GPU PT, R3, desc[UR42][R2.64], R5 ;  /* 0x00000005020319a8 */ /* 0x010f2200081ee1ea */
[----:B------:R-:W0:Y:S02]  /*19c20*/  S2R R4, SR_LTMASK ;  /* 0x0000000000047919 */ /* 0x000e240000003900 */
[----:B0-----:R-:W-:-:S04]  /*19c30*/  LOP3.LUT R4, R4, UR4, RZ, 0xc0, !PT ;  /* 0x0000000404047c12 */ /* 0x001fc8000f8ec0ff */
[----:B------:R-:W0:Y:S01]  /*19c40*/  POPC R7, R4 ;  /* 0x0000000400077309 */ /* 0x000e220000000000 */
[----:B----4-:R-:W0:Y:S02]  /*19c50*/  SHFL.IDX PT, R0, R3, R0, 0x1f ;  /* 0x00001f0003007589 */ /* 0x010e2400000e0000 */
[----:B0-----:R-:W-:-:S07]  /*19c60*/  IADD3 R24, R0, UR37, R7 ;  /* 0x0000002500187c10 */ /* 0x001fce000fffe007 */
.L_x_4036:
[----:B------:R-:W-:Y:S05]  /*19c70*/  BSYNC B0 ;  /* 0x0000000000007941 */ /* 0x000fea0003800000 */
.L_x_4035:
[----:B------:R-:W-:-:S07]  /*19c80*/  SEL R22, R22, RZ, P0 ;  /* 0x000000ff16167207 */ /* 0x000fce0000000000 */
.L_x_3995:
[----:B------:R-:W-:Y:S05]  /*19c90*/  BSYNC B7 ;  /* 0x0000000000077941 */ /* 0x000fea0003800000 */
.L_x_3993:
[----:B------:R-:W-:-:S13]  /*19ca0*/  LOP3.LUT P0, RZ, R18, 0x1000, RZ, 0xc0, !PT ;  /* 0x0000100012ff7812 */ /* 0x000fda000780c0ff */
[----:B------:R-:W-:Y:S05]  /*19cb0*/  @!P0 BRA `(.L_x_4037) ;  /* 0x0000000000248947 */ /* 0x000fea0003800000 */
[----:B------:R-:W-:Y:S05]  /*19cc0*/  WARPSYNC.ALL ;  /* 0x0000000000007948 */ /* 0x000fea0003800000 */
[----:B------:R-:W4:Y:S08]  /*19cd0*/  S2UR UR5, SR_CgaCtaId ;  /* 0x00000000000579c3 */ /* 0x000f300000008800 */
[----:B------:R-:W-:Y:S06]  /*19ce0*/  BAR.SYNC.DEFER_BLOCKING 0x5, 0x180 ;  /* 0x0146000000007b1d */ /* 0x000fec0000010000 */
[----:B------:R-:W-:-:S02]  /*19cf0*/  UMOV UR4, 0x400 ;  /* 0x0000040000047882 */ /* 0x000fc40000000000 */
[----:B----4-:R-:W-:-:S06]  /*19d00*/  ULEA UR4, UR5, UR4, 0x18 ;  /* 0x0000000405047291 */ /* 0x010fcc000f8ec03f */
[----:B0-----:R-:W-:-:S05]  /*19d10*/  IMAD.U32 R17, RZ, RZ, UR4 ;  /* 0x00000004ff117e24 */ /* 0x001fca000f8e00ff */
[----:B------:R0:W4:Y:S01]  /*19d20*/  LDS.128 R24, [R17+0x28cd0] ;  /* 0x028cd00011187984 */ /* 0x0001220000000c00 */
[----:B------:R-:W-:Y:S06]  /*19d30*/  BAR.ARV 0x4, 0x180 ;  /* 0x0106000000007b1d */ /* 0x000fec0000002000 */
[----:B------:R-:W-:Y:S05]  /*19d40*/  BRA `(.L_x_4038) ;  /* 0x0000000800d07947 */ /* 0x000fea0003800000 */
.L_x_4037:
        /* <DEDUP_REMOVED lines=8> */
[----:B0-----:R-:W0:Y:S08]  /*19dd0*/  @!P1 LDC.64 R2, c[0x0][0xc80] ;  /* 0x00032000ff029b82 */ /* 0x001e300000000a00 */
[----:B------:R-:W4:Y:S01]  /*19de0*/  @!P1 LDC.64 R4, c[0x0][0xc78] ;  /* 0x00031e00ff049b82 */ /* 0x000f220000000a00 */
[----:B0-----:R-:W-:-:S05]  /*19df0*/  @!P1 IMAD.WIDE R2, R7, 0x4, R2 ;  /* 0x0000000407029825 */ /* 0x001fca00078e0202 */
[----:B------:R4:W5:Y:S02]  /*19e00*/  @!P1 LDG.E R8, desc[UR42][R2.64] ;  /* 0x0000002a02089981 */ /* 0x000964000c1e1900 */
[----:B----4-:R-:W-:-:S05]  /*19e10*/  @!P1 IMAD.WIDE R2, R7, 0x4, R4 ;  /* 0x0000000407029825 */ /* 0x010fca00078e0204 */
[----:B------:R-:W4:Y:S01]  /*19e20*/  @!P1 LDG.E R5, desc[UR42][R2.64] ;  /* 0x0000002a02059981 */ /* 0x000f22000c1e1900 */
[----:B------:R-:W-:Y:S01]  /*19e30*/  IMAD.MOV.U32 R7, RZ, RZ, RZ ;  /* 0x000000ffff077224 */ /* 0x000fe200078e00ff */
[C---:B------:R-:W-:Y:S01]  /*19e40*/  ISETP.GE.U32.AND P2, PT, R9.reuse, 0x2, PT ;  /* 0x000000020900780c */ /* 0x040fe20003f46070 */
[----:B------:R-:W-:Y:S01]  /*19e50*/  IMAD.MOV.U32 R4, RZ, RZ, RZ ;  /* 0x000000ffff047224 */ /* 0x000fe200078e00ff */
[C---:B------:R-:W-:Y:S01]  /*19e60*/  ISETP.GE.U32.AND P3, PT, R9.reuse, 0x4, PT ;  /* 0x000000040900780c */ /* 0x040fe20003f66070 */
[----:B------:R-:W-:Y:S01]  /*19e70*/  SHFL.IDX PT, R0, R24, RZ, 0x1f ;  /* 0x00001fff18007589 */ /* 0x000fe200000e0000 */
[C---:B------:R-:W-:Y:S02]  /*19e80*/  ISETP.GE.U32.AND P4, PT, R9.reuse, 0x8, PT ;  /* 0x000000080900780c */ /* 0x040fe40003f86070 */
[----:B------:R-:W-:Y:S01]  /*19e90*/  ISETP.GE.U32.AND P5, PT, R9, 0x10, PT ;  /* 0x000000100900780c */ /* 0x000fe20003fa6070 */
[----:B-123--:R0:W-:Y:S02]  /*19ea0*/  SHFL.IDX PT, R6, R24, 0x1, 0x1f ;  /* 0x00201f0018067f89 */ /* 0x00e1e400000e0000 */
[----:B0-----:R-:W-:-:S02]  /*19eb0*/  IMAD.MOV.U32 R24, RZ, RZ, RZ ;  /* 0x000000ffff187224 */ /* 0x001fc400078e00ff */
[----:B-----5:R-:W-:Y:S02]  /*19ec0*/  @!P1 IMAD.MOV.U32 R7, RZ, RZ, R8 ;  /* 0x000000ffff079224 */ /* 0x020fe400078e0008 */
[----:B----4-:R-:W-:Y:S01]  /*19ed0*/  @!P1 IMAD.MOV.U32 R4, RZ, RZ, R5 ;  /* 0x000000ffff049224 */ /* 0x010fe200078e0005 */
        /* <DEDUP_REMOVED lines=18> */
.L_x_4167:
[----:B------:R-:W-:Y:S02]  /*1a000*/  ULDC UR4, c[0x0][0xc38] ;  /* 0x00030e0000047ab9 */ /* 0x000fe40000000800 */
[----:B------:R-:W-:-:S04]  /*1a010*/  IMAD.U32 R2, RZ, RZ, UR4 ;  /* 0x00000004ff027e24 */ /* 0x000fc8000f8e00ff */
[----:B-1----:R-:W-:-:S04]  /*1a020*/  IMAD R5, R14, R2, RZ ;  /* 0x000000020e057224 */ /* 0x002fc800078e02ff */
[----:B------:R-:W-:-:S05]  /*1a030*/  IMAD.IADD R6, R6, 0x1, R5 ;  /* 0x0000000106067824 */ /* 0x000fca00078e0205 */
[----:B------:R-:W-:-:S13]  /*1a040*/  ISETP.GT.AND P6, PT, R6, R0, PT ;  /* 0x000000000600720c */ /* 0x000fda0003fc4270 */
[----:B------:R-:W-:Y:S05]  /*1a050*/  @P6 BRA `(.L_x_4040) ;  /* 0x0000000000a46947 */ /* 0x000fea0003800000 */
.L_x_4043:
[----:B------:R-:W1:Y:S01]  /*1a060*/  LDC R2, c[0x0][0xc3c] ;  /* 0x00030f00ff027b82 */ /* 0x000e620000000800 */
[----:B------:R-:W-:-:S05]  /*1a070*/  VIADD R27, R27, 0x1f ;  /* 0x0000001f1b1b7836 */ /* 0x000fca0000000000 */
[----:B-1----:R-:W-:-:S13]  /*1a080*/  ISETP.GE.AND P6, PT, R27, R2, PT ;  /* 0x000000021b00720c */ /* 0x002fda0003fc6270 */
[----:B------:R-:W-:Y:S05]  /*1a090*/  @P6 BRA `(.L_x_4041) ;  /* 0x0000000400b86947 */ /* 0x000fea0003800000 */
[----:B0-----:R-:W0:Y:S01]  /*1a0a0*/  S2R R3, SR_TID.X ;  /* 0x0000000000037919 */ /* 0x001e220000002100 */
        /* <DEDUP_REMOVED lines=30> */
.L_x_4175:
[----:B------:R-:W-:Y:S02]  /*1a290*/  ULDC UR4, c[0x0][0xc38] ;  /* 0x00030e0000047ab9 */ /* 0x000fe40000000800 */
[----:B------:R-:W-:-:S04]  /*1a2a0*/  IMAD.U32 R2, RZ, RZ, UR4 ;  /* 0x00000004ff027e24 */ /* 0x000fc8000f8e00ff */
[----:B-1----:R-:W-:-:S04]  /*1a2b0*/  IMAD R5, R14, R2, RZ ;  /* 0x000000020e057224 */ /* 0x002fc800078e02ff */
[----:B------:R-:W-:-:S05]  /*1a2c0*/  IMAD.IADD R6, R5, 0x1, R6 ;  /* 0x0000000105067824 */ /* 0x000fca00078e0206 */
[----:B------:R-:W-:-:S13]  /*1a2d0*/  ISETP.GT.AND P6, PT, R6, R0, PT ;  /* 0x000000000600720c */ /* 0x000fda0003fc4270 */
[----:B------:R-:W-:Y:S05]  /*1a2e0*/  @!P6 BRA `(.L_x_4043) ;  /* 0xfffffffc005ce947 */ /* 0x000fea000383ffff */
.L_x_4040:
        /* <DEDUP_REMOVED lines=9> */
.L_x_4180:
[----:B------:R-:W-:-:S13]  /*1a380*/  ISETP.NE.AND P0, PT, R8, RZ, PT ;  /* 0x000000ff0800720c */ /* 0x000fda0003f05270 */
[----:B------:R-:W-:Y:S05]  /*1a390*/  @!P0 BRA `(.L_x_4045) ;  /* 0x0000000000108947 */ /* 0x000fea0003800000 */
[----:B------:R-:W-:Y:S01]  /*1a3a0*/  UMOV UR4, 0xffffffff ;  /* 0xffffffff00047882 */ /* 0x000fe20000000000 */
[----:B------:R-:W-:Y:S02]  /*1a3b0*/  VIADD R12, R5, 0xffffffff ;  /* 0xffffffff050c7836 */ /* 0x000fe40000000000 */
[----:B------:R-:W-:Y:S05]  /*1a3c0*/  BRA.DIV UR4, `(.L_x_4046) ;  /* 0x0000004204207947 */ /* 0x000fea000b800000 */
[----:B------:R4:W0:Y:S02]  /*1a3d0*/  SHFL.IDX PT, R24, R3, R12, 0x1f ;  /* 0x00001f0c03187589 */ /* 0x00082400000e0000 */
.L_x_4045:
[----:B--2---:R-:W-:Y:S01]  /*1a3e0*/  IABS R8, R7 ;  /* 0x0000000700087213 */ /* 0x004fe20000000000 */
[----:B0-----:R-:W-:Y:S01]  /*1a3f0*/  IMAD R24, R24, R2, R6 ;  /* 0x0000000218187224 */ /* 0x001fe200078e0206 */
[----:B---3--:R-:W-:Y:S01]  /*1a400*/  IABS R6, R4 ;  /* 0x0000000400067213 */ /* 0x008fe20000000000 */
[----:B------:R-:W-:Y:S01]  /*1a410*/  IMAD.MOV.U32 R2, RZ, RZ, RZ ;  /* 0x000000ffff027224 */ /* 0x000fe200078e00ff */
[----:B------:R-:W0:Y:S01]  /*1a420*/  I2F.RP R9, R8 ;  /* 0x0000000800097306 */ /* 0x000e220000209400 */
[----:B------:R-:W-:Y:S02]  /*1a430*/  IMAD.IADD R0, R0, 0x1, -R24 ;  /* 0x0000000100007824 */ /* 0x000fe400078e0a18 */
[----:B------:R-:W-:-:S05]  /*1a440*/  IMAD.IADD R27, R5, 0x1, R27 ;  /* 0x00000001051b7824 */ /* 0x000fca00078e021b */
[----:B------:R-:W2:Y:S08]  /*1a450*/  I2F.RP R10, R6 ;  /* 0x00000006000a7306 */ /* 0x000eb00000209400 */
[----:B0-----:R-:W4:Y:S08]  /*1a460*/  MUFU.RCP R9, R9 ;  /* 0x0000000900097308 */ /* 0x001f300000001000 */
[----:B--2---:R-:W-:Y:S01]  /*1a470*/  MUFU.RCP R10, R10 ;  /* 0x0000000a000a7308 */ /* 0x004fe20000001000 */
[----:B----4-:R-:W-:-:S07]  /*1a480*/  VIADD R3, R9, 0xffffffe ;  /* 0x0ffffffe09037836 */ /* 0x010fce0000000000 */
        /* <DEDUP_REMOVED lines=8> */
[----:B------:R-:W-:Y:S02]  /*1a510*/  IMAD R11, R9, R12, R11 ;  /* 0x0000000c090b7224 */ /* 0x000fe400078e020b */
[----:B------:R-:W-:Y:S02]  /*1a520*/  VIADD R12, R10, 0xffffffe ;  /* 0x0ffffffe0a0c7836 */ /* 0x000fe40000000000 */
[----:B------:R-:W-:Y:S01]  /*1a530*/  IMAD.MOV.U32 R2, RZ, RZ, RZ ;  /* 0x000000ffff027224 */ /* 0x000fe200078e00ff */
[----:B------:R-:W-:Y:S01]  /*1a540*/  ISETP.GT.U32.AND P1, PT, R8, R11, PT ;  /* 0x0000000b0800720c */ /* 0x000fe20003f24070 */
[----:B------:R-:W0:-:S12]  /*1a550*/  F2I.FTZ.U32.TRUNC.NTZ R3, R12 ;  /* 0x0000000c00037305 */ /* 0x000e18000021f000 */
[----:B------:R-:W-:Y:S02]  /*1a560*/  @!P1 IMAD.IADD R11, R11, 0x1, -R8 ;  /* 0x000000010b0b9824 */ /* 0x000fe400078e0a08 */
[----:B------:R-:W-:Y:S01]  /*1a570*/  @!P1 VIADD R9, R9, 0x1 ;  /* 0x0000000109099836 */ /* 0x000fe20000000000 */
[----:B------:R-:W-:Y:S02]  /*1a580*/  ISETP.NE.AND P1, PT, R7, RZ, PT ;  /* 0x000000ff0700720c */ /* 0x000fe40003f25270 */
[----:B------:R-:W-:Y:S01]  /*1a590*/  ISETP.GE.U32.AND P0, PT, R11, R8, PT ;  /* 0x000000080b00720c */ /* 0x000fe20003f06070 */
[----:B0-----:R-:W-:Y:S01]  /*1a5a0*/  IMAD.MOV R11, RZ, RZ, -R3 ;  /* 0x000000ffff0b7224 */ /* 0x001fe200078e0a03 */
[----:B------:R-:W-:-:S03]  /*1a5b0*/  IABS R8, R4 ;  /* 0x0000000400087213 */ /* 0x000fc60000000000 */
[----:B------:R-:W-:Y:S02]  /*1a5c0*/  IMAD R11, R11, R6, RZ ;  /* 0x000000060b0b7224 */ /* 0x000fe400078e02ff */
[----:B------:R-:W-:Y:S02]  /*1a5d0*/  IMAD.MOV R8, RZ, RZ, -R8 ;  /* 0x000000ffff087224 */ /* 0x000fe400078e0a08 */
[----:B------:R-:W-:Y:S01]  /*1a5e0*/  IMAD.HI.U32 R2, R3, R11, R2 ;  /* 0x0000000b03027227 */ /* 0x000fe200078e0002 */
[----:B------:R-:W-:-:S03]  /*1a5f0*/  LOP3.LUT R3, R0, R7, RZ, 0x3c, !PT ;  /* 0x0000000700037212 */ /* 0x000fc600078e3cff */
[----:B------:R-:W-:Y:S01]  /*1a600*/  @P0 VIADD R9, R9, 0x1 ;  /* 0x0000000109090836 */ /* 0x000fe20000000000 */
[----:B------:R-:W-:-:S13]  /*1a610*/  ISETP.GE.AND P2, PT, R3, RZ, PT ;  /* 0x000000ff0300720c */ /* 0x000fda0003f46270 */
        /* <DEDUP_REMOVED lines=17> */
[--C-:B------:R-:W-:Y:S02]  /*1a730*/  IMAD.MOV R3, RZ, RZ, -R2.reuse ;  /* 0x000000ffff037224 */ /* 0x100fe400078e0a02 */
[C---:B------:R-:W-:Y:S02]  /*1a740*/  IMAD R2, R4.reuse, 0x1000000, R2 ;  /* 0x0100000004027824 */ /* 0x040fe400078e0202 */
[----:B------:R-:W-:-:S04]  /*1a750*/  IMAD R9, R4, R3, R9 ;  /* 0x0000000304097224 */ /* 0x000fc800078e0209 */
[----:B------:R-:W-:Y:S01]  /*1a760*/  IMAD R26, R9, 0x10000, R2 ;  /* 0x00010000091a7824 */ /* 0x000fe200078e0202 */
[----:B------:R-:W-:Y:S06]  /*1a770*/  BRA `(.L_x_4047) ;  /* 0x00000000001c7947 */ /* 0x000fec0003800000 */
.L_x_4041:
[----:B------:R-:W-:Y:S01]  /*1a780*/  UMOV UR4, URZ ;  /* 0x0000003f00047c82 */ /* 0x000fe20008000000 */
[----:B------:R-:W-:Y:S01]  /*1a790*/  UMOV UR5, URZ ;  /* 0x0000003f00057c82 */ /* 0x000fe20008000000 */
[----:B------:R-:W-:Y:S01]  /*1a7a0*/  ULDC UR6, c[0x0][0xc3c] ;  /* 0x00030f0000067ab9 */ /* 0x000fe20000000800 */
[----:B------:R-:W-:Y:S02]  /*1a7b0*/  IMAD.MOV.U32 R24, RZ, RZ, R0 ;  /* 0x000000ffff187224 */ /* 0x000fe400078e0000 */
[----:B------:R-:W-:Y:S02]  /*1a7c0*/  IMAD.U32 R25, RZ, RZ, UR4 ;  /* 0x00000004ff197e24 */ /* 0x000fe4000f8e00ff */
[----:B------:R-:W-:Y:S02]  /*1a7d0*/  IMAD.U32 R26, RZ, RZ, UR5 ;  /* 0x00000005ff1a7e24 */ /* 0x000fe4000f8e00ff */
[----:B------:R-:W-:-:S07]  /*1a7e0*/  IMAD.U32 R27, RZ, RZ, UR6 ;  /* 0x00000006ff1b7e24 */ /* 0x000fce000f8e00ff */
.L_x_4047:
[----:B------:R-:W2:Y:S01]  /*1a7f0*/  S2R R0, SR_TID.X ;  /* 0x0000000000007919 */ /* 0x000ea20000002100 */
[----:B------:R-:W-:Y:S05]  /*1a800*/  WARPSYNC.ALL ;  /* 0x0000000000007948 */ /* 0x000fea0003800000 */
[----:B------:R-:W-:Y:S01]  /*1a810*/  BAR.SYNC.DEFER_BLOCKING 0x4, 0x180 ;  /* 0x0106000000007b1d */ /* 0x000fe20000010000 */
[----:B--2---:R-:W-:-:S04]  /*1a820*/  LOP3.LUT R0, R0, 0x1f, RZ, 0xc0, !PT ;  /* 0x0000001f00007812 */ /* 0x004fc800078ec0ff */
[----:B------:R-:W-:-:S13]  /*1a830*/  ISETP.NE.AND P0, PT, R0, RZ, PT ;  /* 0x000000ff0000720c */ /* 0x000fda0003f05270 */
[----:B0-----:R-:W0:Y:S01]  /*1a840*/  @!P0 S2R R3, SR_CgaCtaId ;  /* 0x0000000000038919 */ /* 0x001e220000008800 */
[----:B------:R-:W-:-:S04]  /*1a850*/  @!P0 MOV R0, 0x400 ;  /* 0x0000040000008802 */ /* 0x000fc80000000f00 */
[----:B0-----:R-:W-:-:S05]  /*1a860*/  @!P0 LEA R17, R3, R0, 0x18 ;  /* 0x0000000003118211 */ /* 0x001fca00078ec0ff */
[----:B------:R0:W-:Y:S01]  /*1a870*/  @!P0 STS.128 [R17+0x28cd0], R24 ;  /* 0x028cd01811008388 */ /* 0x0001e20000000c00 */
[----:B------:R-:W-:Y:S06]  /*1a880*/  BAR.ARV 0x5, 0x180 ;  /* 0x0146000000007b1d */ /* 0x000fec0000002000 */
.L_x_4038:
[----:B------:R-:W-:Y:S02]  /*1a890*/  ULDC UR4, c[0x0][0xc3c] ;  /* 0x00030f0000047ab9 */ /* 0x000fe40000000800 */
[----:B----4-:R-:W-:-:S13]  /*1a8a0*/  ISETP.GE.AND P0, PT, R27, UR4, PT ;  /* 0x000000041b007c0c */ /* 0x010fda000bf06270 */
[----:B------:R-:W-:Y:S05]  /*1a8b0*/  @!P0 BRA `(.L_x_4048) ;  /* 0xffffff9800088947 */ /* 0x000fea000383ffff */
[----:B------:R-:W-:Y:S05]  /*1a8c0*/  BSYNC B8 ;  /* 0x0000000000087941 */ /* 0x000fea0003800000 */
.L_x_3939:
[----:B------:R-:W4:Y:S01]  /*1a8d0*/  LDL.LU R0, [R1+0x20] ;  /* 0x0000200001007983 */ /* 0x000f220000300800 */
[----:B------:R-:W-:Y:S01]  /*1a8e0*/  BSSY B0, `(.L_x_4049) ;  /* 0x000000b000007945 */ /* 0x000fe20003800000 */
[----:B-1----:R-:W1:Y:S01]  /*1a8f0*/  S2R R5, SR_CgaCtaId ;  /* 0x0000000000057919 */ /* 0x002e620000008800 */
[----:B----4-:R-:W-:-:S05]  /*1a900*/  VIADD R0, R0, 0x1 ;  /* 0x0000000100007836 */ /* 0x010fca0000000000 */
        /* <DEDUP_REMOVED lines=8> */
.L_x_4183:
[----:B------:R-:W-:Y:S05]  /*1a990*/  BSYNC B0 ;  /* 0x0000000000007941 */ /* 0x000fea0003800000 */
.L_x_4049:
[----:B------:R-:W-:-:S03]  /*1a9a0*/  UMOV UR4, 0xffffffff ;  /* 0xffffffff00047882 */ /* 0x000fc60000000000 */
[----:B------:R-:W-:Y:S05]  /*1a9b0*/  BRA.DIV UR4, `(.L_x_4051) ;  /* 0x0000003a04e07947 */ /* 0x000fea000b800000 */
[----:B-1----:R-:W1:Y:S02]  /*1a9c0*/  S2R R0, SR_TID.X ;  /* 0x0000000000007919 */ /* 0x002e640000002100 */
[----:B-1----:R-:W-:-:S04]  /*1a9d0*/  SHF.R.U32.HI R0, RZ, 0x5, R0 ;  /* 0x00000005ff007819 */ /* 0x002fc80000011600 */
[----:B------:R-:W-:-:S05]  /*1a9e0*/  LOP3.LUT R0, R0, 0x3, RZ, 0xc0, !PT ;  /* 0x0000000300007812 */ /* 0x000fca00078ec0ff */
[----:B------:R1:W4:Y:S02]  /*1a9f0*/  SHFL.IDX PT, R14, R0, RZ, 0x1f ;  /* 0x00001fff000e7589 */ /* 0x00032400000e0000 */
.L_x_4186:
[----:B----4-:R-:W-:-:S13]  /*1aa00*/  ISETP.NE.AND P0, PT, R14, RZ, PT ;  /* 0x000000ff0e00720c */ /* 0x010fda0003f05270 */
[----:B------:R-:W-:Y:S05]  /*1aa10*/  @P0 BRA `(.L_x_3794) ;  /* 0x0000000000880947 */ /* 0x000fea0003800000 */
[----:B------:R-:W-:-:S03]  /*1aa20*/  UMOV UR4, 0xffffffff ;  /* 0xffffffff00047882 */ /* 0x000fc60000000000 */
[----:B------:R-:W-:Y:S05]  /*1aa30*/  BRA.DIV UR4, `(.L_x_4052) ;  /* 0x0000003a04f47947 */ /* 0x000fea000b800000 */
[----:B------:R-:W-:-:S13]  /*1aa40*/  ELECT P6, URZ, PT ;  /* 0x00000000003f782f */ /* 0x000fda00038c0000 */
.L_x_4189:
[----:B------:R-:W-:Y:S05]  /*1aa50*/  @!P6 BRA `(.L_x_3794) ;  /* 0x000000000078e947 */ /* 0x000fea0003800000 */
[----:B------:R-:W-:-:S06]  /*1aa60*/  ULOP3.LUT UR4, UR36, 0x2, URZ, 0xfc, !UPT ;  /* 0x0000000224047892 */ /* 0x000fcc000f8efc3f */
[----:B-1----:R-:W-:-:S05]  /*1aa70*/  IMAD.U32 R0, RZ, RZ, UR4 ;  /* 0x00000004ff007e24 */ /* 0x002fca000f8e00ff */
[----:B------:R-:W-:-:S13]  /*1aa80*/  ISETP.NE.AND P0, PT, R0, 0x3, PT ;  /* 0x000000030000780c */ /* 0x000fda0003f05270 */
[----:B------:R-:W-:Y:S05]  /*1aa90*/  @!P0 BRA `(.L_x_4053) ;  /* 0x0000000000048947 */ /* 0x000fea0003800000 */
[----:B------:R-:W-:Y:S01]  /*1aaa0*/  BPT.TRAP 0x1 ;  /* 0x000000040000795c */ /* 0x000fe20000300000 */
.L_x_4053:
[----:B------:R-:W-:Y:S01]  /*1aab0*/  IMAD R5, R22, 0x8, R7 ;  /* 0x0000000816057824 */ /* 0x000fe200078e0207 */
[----:B------:R-:W-:Y:S01]  /*1aac0*/  SHF.L.U32 R0, R28, 0x1f, RZ ;  /* 0x0000001f1c007819 */ /* 0x000fe200000006ff */
[----:B------:R-:W-:-:S03]  /*1aad0*/  VIADD R22, R22, 0x1 ;  /* 0x0000000116167836 */ /* 0x000fc60000000000 */
[----:B------:R-:W1:Y:S02]  /*1aae0*/  SYNCS.PHASECHK.TRANS64.TRYWAIT P1, [R5+URZ+0x28c40], R0 ;  /* 0x028c4000050075a7 */ /* 0x000e64000802017f */
[----:B------:R-:W-:-:S04]  /*1aaf0*/  ISETP.NE.AND P2, PT, R22, 0x2, PT ;  /* 0x000000021600780c */ /* 0x000fc80003f45270 */
[----:B------:R-:W-:Y:S01]  /*1ab00*/  SEL R3, RZ, 0x1, P2 ;  /* 0x00000001ff037807 */ /* 0x000fe20001000000 */
[----:B-1----:R-:W-:Y:S08]  /*1ab10*/  @!P1 BRA `(.L_x_4054) ;  /* 0x0000003800dc9947 */ /* 0x002ff00003800000 */
.L_x_4190:
[----:B------:R-:W-:Y:S02]  /*1ab20*/  SEL R22, R22, RZ, P2 ;  /* 0x000000ff16167207 */ /* 0x000fe40001000000 */
[----:B------:R-:W-:Y:S01]  /*1ab30*/  LOP3.LUT R2, R28, R3, RZ, 0x3c, !PT ;  /* 0x000000031c027212 */ /* 0x000fe200078e3cff */
[----:B------:R-:W-:Y:S06]  /*1ab40*/  @!P0 BRA `(.L_x_4055) ;  /* 0x0000000000048947 */ /* 0x000fec0003800000 */
[----:B------:R-:W-:Y:S01]  /*1ab50*/  BPT.TRAP 0x1 ;  /* 0x000000040000795c */ /* 0x000fe20000300000 */
.L_x_4055:
[----:B------:R-:W-:Y:S01]  /*1ab60*/  IMAD R3, R22, 0x8, R7 ;  /* 0x0000000816037824 */ /* 0x000fe200078e0207 */
[----:B------:R-:W-:-:S04]  /*1ab70*/  SHF.L.U32 R2, R2, 0x1f, RZ ;  /* 0x0000001f02027819 */ /* 0x000fc800000006ff */
[----:B------:R-:W4:Y:S02]  /*1ab80*/  SYNCS.PHASECHK.TRANS64.TRYWAIT P1, [R3+URZ+0x28c40], R2 ;  /* 0x028c4002030075a7 */ /* 0x000f24000802017f */
[----:B----4-:R-:W-:Y:S05]  /*1ab90*/  @!P1 BRA `(.L_x_4056) ;  /* 0x0000003800d09947 */ /* 0x010fea0003800000 */
.L_x_4191:
[----:B------:R-:W-:Y:S05]  /*1aba0*/  @!P0 BRA `(.L_x_4057) ;  /* 0x0000000000048947 */ /* 0x000fea0003800000 */
[----:B------:R-:W-:Y:S01]  /*1abb0*/  BPT.TRAP 0x1 ;  /* 0x000000040000795c */ /* 0x000fe20000300000 */
.L_x_4057:
[----:B------:R-:W5:Y:S02]  /*1abc0*/  SYNCS.PHASECHK.TRANS64.TRYWAIT P1, [R5+URZ+0x28c60], R0 ;  /* 0x028c6000050075a7 */ /* 0x000f64000802017f */
[----:B-----5:R-:W-:Y:S05]  /*1abd0*/  @!P1 BRA `(.L_x_4058) ;  /* 0x0000003800d49947 */ /* 0x020fea0003800000 */
.L_x_4192:
[----:B------:R-:W-:Y:S05]  /*1abe0*/  @!P0 BRA `(.L_x_4059) ;  /* 0x0000000000048947 */ /* 0x000fea0003800000 */
[----:B------:R-:W-:Y:S01]  /*1abf0*/  BPT.TRAP 0x1 ;  /* 0x000000040000795c */ /* 0x000fe20000300000 */
.L_x_4059:
[----:B------:R0:W0:Y:S02]  /*1ac00*/  SYNCS.PHASECHK.TRANS64.TRYWAIT P0, [R3+URZ+0x28c60], R2 ;  /* 0x028c6002030075a7 */ /* 0x000024000800017f */
[----:B0-----:R-:W-:Y:S05]  /*1ac10*/  @!P0 NANOSLEEP.SYNCS 0x989680 ;  /* 0x009896800000895d */ /* 0x001fea0003900000 */
[----:B------:R-:W0:Y:S02]  /*1ac20*/  @!P0 SYNCS.PHASECHK.TRANS64 P0, [R3+URZ+0x28c60], R2 ;  /* 0x028c6002030085a7 */ /* 0x000e24000800007f */
[----:B0-----:R-:W-:Y:S05]  /*1ac30*/  @!P0 BRA `(.L_x_4059) ;  /* 0xfffffffc00f08947 */ /* 0x001fea000383ffff */
.L_x_3794:
[----:B------:R-:W-:Y:S05]  /*1ac40*/  BSYNC B9 ;  /* 0x0000000000097941 */ /* 0x000fea0003800000 */
.L_x_3791:
[----:B------:R-:W-:Y:S05]  /*1ac50*/  EXIT ;  /* 0x000000000000794d */ /* 0x000fea0003800000 */
.L_x_3812:
[----:B0-----:R0:W1:Y:S02]  /*1ac60*/  SYNCS.PHASECHK.TRANS64.TRYWAIT P4, [R58+URZ+0x28c90], R65 ;  /* 0x028c90413a0075a7 */ /* 0x001064000808017f */
[----:B-1----:R-:W-:Y:S05]  /*1ac70*/  @!P4 NANOSLEEP.SYNCS 0x989680 ;  /* 0x009896800000c95d */ /* 0x002fea0003900000 */
[----:B------:R-:W1:Y:S02]  /*1ac80*/  @!P4 SYNCS.PHASECHK.TRANS64 P4, [R58+URZ+0x28c90], R65 ;  /* 0x028c90413a00c5a7 */ /* 0x000e64000808007f */
[----:B-1----:R-:W-:Y:S05]  /*1ac90*/  @!P4 BRA `(.L_x_3812) ;  /* 0xfffffffc00f0c947 */ /* 0x002fea000383ffff */
[----:B------:R-:W-:Y:S05]  /*1aca0*/  BRA `(.L_x_4060) ;  /* 0xfffffe8000fc7947 */ /* 0x000fea000383ffff */
.L_x_3813:
[----:B------:R-:W-:Y:S01]  /*1acb0*/  BSSY B1, `(.L_x_4061) ;  /* 0x0000007000017945 */ /* 0x000fe20003800000 */
[----:B------:R-:W-:Y:S02]  /*1acc0*/  IMAD.MOV.U32 R12, RZ, RZ, RZ ;  /* 0x000000ffff0c7224 */ /* 0x000fe400078e00ff */
[----:B------:R-:W-:Y:S02]  /*1acd0*/  IMAD.MOV.U32 R11, RZ, RZ, 0x1c1f ;  /* 0x00001c1fff0b7424 */ /* 0x000fe400078e00ff */
[----:B------:R-:W-:-:S07]  /*1ace0*/  IMAD.MOV.U32 R15, RZ, RZ, -0x1 ;  /* 0xffffffffff0f7424 */ /* 0x000fce00078e00ff */
[----:B0-----:R-:W-:Y:S05]  /*1acf0*/  WARPSYNC.COLLECTIVE R15, `(.L_x_4062) ;  /* 0x000000000f087348 */ /* 0x001fea0003c00000 */
[----:B------:R1:W2:Y:S02]  /*1ad00*/  SHFL.IDX P6, R14, R13, R12, R11 ;  /* 0x0000000c0d0e7389 */ /* 0x0002a400000c000b */
[----:B012---:R-:W-:Y:S01]  /*1ad10*/  ENDCOLLECTIVE ;  /* 0x000000000000791b */ /* 0x007fe20003800000 */
.L_x_4062:
[----:B------:R-:W-:Y:S05]  /*1ad20*/  BSYNC B1 ;  /* 0x0000000000017941 */ /* 0x000fea0003800000 */
.L_x_4061:
        /* <DEDUP_REMOVED lines=8> */
.L_x_4063:
[----:B------:R-:W-:Y:S05]  /*1adb0*/  BRA `(.L_x_4064) ;  /* 0xfffffe8000cc7947 */ /* 0x000fea000383ffff */
.L_x_3823:
[----:B0-----:R0:W1:Y:S02]  /*1adc0*/  SYNCS.PHASECHK.TRANS64.TRYWAIT P5, [R58+URZ+0x28c90], R65 ;  /* 0x028c90413a0075a7 */ /* 0x00106400080a017f */
[----:B-1----:R-:W-:Y:S05]  /*1add0*/  @!P5 NANOSLEEP.SYNCS 0x989680 ;  /* 0x009896800000d95d */ /* 0x002fea0003900000 */
[----:B------:R-:W1:Y:S02]  /*1ade0*/  @!P5 SYNCS.PHASECHK.TRANS64 P5, [R58+URZ+0x28c90], R65 ;  /* 0x028c90413a00d5a7 */ /* 0x000e6400080a007f */
[----:B-1----:R-:W-:Y:S05]  /*1adf0*/  @!P5 BRA `(.L_x_3823) ;  /* 0xfffffffc00f0d947 */ /* 0x002fea000383ffff */
[----:B------:R-:W-:Y:S05]  /*1ae00*/  BRA `(.L_x_4065) ;  /* 0xfffffe8c00587947 */ /* 0x000fea000383ffff */
.L_x_3824:
[----:B------:R-:W-:Y:S01]  /*1ae10*/  BSSY B1, `(.L_x_4066) ;  /* 0x0000007000017945 */ /* 0x000fe20003800000 */
[----:B------:R-:W-:Y:S02]  /*1ae20*/  IMAD.MOV.U32 R12, RZ, RZ, RZ ;  /* 0x000000ffff0c7224 */ /* 0x000fe400078e00ff */
[----:B------:R-:W-:Y:S02]  /*1ae30*/  IMAD.MOV.U32 R11, RZ, RZ, 0x1c1f ;  /* 0x00001c1fff0b7424 */ /* 0x000fe400078e00ff */
[----:B------:R-:W-:-:S07]  /*1ae40*/  IMAD.MOV.U32 R15, RZ, RZ, -0x1 ;  /* 0xffffffffff0f7424 */ /* 0x000fce00078e00ff */
[----:B0-----:R-:W-:Y:S05]  /*1ae50*/  WARPSYNC.COLLECTIVE R15, `(.L_x_4067) ;  /* 0x000000000f087348 */ /* 0x001fea0003c00000 */
[----:B------:R1:W2:Y:S02]  /*1ae60*/  SHFL.IDX P6, R14, R13, R12, R11 ;  /* 0x0000000c0d0e7389 */ /* 0x0002a400000c000b */
[----:B012---:R-:W-:Y:S01]  /*1ae70*/  ENDCOLLECTIVE ;  /* 0x000000000000791b */ /* 0x007fe20003800000 */
.L_x_4067:
[----:B------:R-:W-:Y:S05]  /*1ae80*/  BSYNC B1 ;  /* 0x0000000000017941 */ /* 0x000fea0003800000 */
.L_x_4066:
        /* <DEDUP_REMOVED lines=8> */
.L_x_4068:
[----:B------:R-:W-:Y:S01]  /*1af10*/  IMAD.MOV.U32 R68, RZ, RZ, R14 ;  /* 0x000000ffff447224 */ /* 0x000fe200078e000e */
[----:B------:R-:W-:Y:S06]  /*1af20*/  BRA `(.L_x_4069) ;  /* 0xfffffe8c00247947 */ /* 0x000fec000383ffff */
.L_x_3829:
[----:B-1----:R1:W2:Y:S02]  /*1af30*/  SYNCS.PHASECHK.TRANS64.TRYWAIT P2, [R58+URZ+0x28c90], R65 ;  /* 0x028c90413a0075a7 */ /* 0x0022a4000804017f */
[----:B--2---:R-:W-:Y:S05]  /*1af40*/  @!P2 NANOSLEEP.SYNCS 0x989680 ;  /* 0x009896800000a95d */ /* 0x004fea0003900000 */
[----:B------:R-:W2:Y:S02]  /*1af50*/  @!P2 SYNCS.PHASECHK.TRANS64 P2, [R58+URZ+0x28c90], R65 ;  /* 0x028c90413a00a5a7 */ /* 0x000ea4000804007f */
[----:B--2---:R-:W-:Y:S05]  /*1af60*/  @!P2 BRA `(.L_x_3829) ;  /* 0xfffffffc00f0a947 */ /* 0x004fea000383ffff */
[----:B------:R-:W-:Y:S05]  /*1af70*/  BRA `(.L_x_4070) ;  /* 0xfffffe9400307947 */ /* 0x000fea000383ffff */
.L_x_3830:
[----:B------:R-:W-:Y:S01]  /*1af80*/  BSSY B1, `(.L_x_4071) ;  /* 0x0000007000017945 */ /* 0x000fe20003800000 */
[----:B------:R-:W-:Y:S02]  /*1af90*/  IMAD.MOV.U32 R12, RZ, RZ, RZ ;  /* 0x000000ffff0c7224 */ /* 0x000fe400078e00ff */
[----:B------:R-:W-:Y:S02]  /*1afa0*/  IMAD.MOV.U32 R11, RZ, RZ, 0x1c1f ;  /* 0x00001c1fff0b7424 */ /* 0x000fe400078e00ff */
[----:B------:R-:W-:-:S07]  /*1afb0*/  IMAD.MOV.U32 R15, RZ, RZ, -0x1 ;  /* 0xffffffffff0f7424 */ /* 0x000fce00078e00ff */
[----:B-1----:R-:W-:Y:S05]  /*1afc0*/  WARPSYNC.COLLECTIVE R15, `(.L_x_4072) ;  /* 0x000000000f087348 */ /* 0x002fea0003c00000 */
[----:B------:R0:W2:Y:S02]  /*1afd0*/  SHFL.IDX P6, R14, R13, R12, R11 ;  /* 0x0000000c0d0e7389 */ /* 0x0000a400000c000b */
[----:B012---:R-:W-:Y:S01]  /*1afe0*/  ENDCOLLECTIVE ;  /* 0x000000000000791b */ /* 0x007fe20003800000 */
.L_x_4072:
[----:B------:R-:W-:Y:S05]  /*1aff0*/  BSYNC B1 ;  /* 0x0000000000017941 */ /* 0x000fea0003800000 */
.L_x_4071:
        /* <DEDUP_REMOVED lines=8> */
.L_x_4073:
[----:B------:R-:W-:Y:S05]  /*1b080*/  BRA `(.L_x_4074) ;  /* 0xfffffe9400507947 */ /* 0x000fea000383ffff */
.L_x_3834:
[----:B-1----:R1:W2:Y:S02]  /*1b090*/  SYNCS.PHASECHK.TRANS64.TRYWAIT P3, [R58+URZ+0x28cb0], R65 ;  /* 0x028cb0413a0075a7 */ /* 0x0022a4000806017f */
[----:B--2---:R-:W-:Y:S05]  /*1b0a0*/  @!P3 NANOSLEEP.SYNCS 0x989680 ;  /* 0x009896800000b95d */ /* 0x004fea0003900000 */
[----:B------:R-:W2:Y:S02]  /*1b0b0*/  @!P3 SYNCS.PHASECHK.TRANS64 P3, [R58+URZ+0x28cb0], R65 ;  /* 0x028cb0413a00b5a7 */ /* 0x000ea4000806007f */
[----:B--2---:R-:W-:Y:S05]  /*1b0c0*/  @!P3 BRA `(.L_x_3834) ;  /* 0xfffffffc00f0b947 */ /* 0x004fea000383ffff */
[----:B------:R-:W-:Y:S05]  /*1b0d0*/  BRA `(.L_x_4075) ;  /* 0xfffffe9400dc7947 */ /* 0x000fea000383ffff */
.L_x_3847:
[----:B0-----:R0:W1:Y:S02]  /*1b0e0*/  SYNCS.PHASECHK.TRANS64.TRYWAIT P1, [R10+URZ+0x28c50], R7 ;  /* 0x028c50070a0075a7 */ /* 0x001064000802017f */
[----:B-1----:R-:W-:Y:S05]  /*1b0f0*/  @!P1 NANOSLEEP.SYNCS 0x989680 ;  /* 0x009896800000995d */ /* 0x002fea0003900000 */
[----:B------:R-:W1:Y:S02]  /*1b100*/  @!P1 SYNCS.PHASECHK.TRANS64 P1, [R10+URZ+0x28c50], R7 ;  /* 0x028c50070a0095a7 */ /* 0x000e64000802007f */
[----:B-1----:R-:W-:Y:S05]  /*1b110*/  @!P1 BRA `(.L_x_3847) ;  /* 0xfffffffc00f09947 */ /* 0x002fea000383ffff */
[----:B------:R-:W-:Y:S05]  /*1b120*/  BRA `(.L_x_4076) ;  /* 0xfffffea800447947 */ /* 0x000fea000383ffff */
.L_x_3855:
[----:B-1----:R1:W2:Y:S02]  /*1b130*/  SYNCS.PHASECHK.TRANS64.TRYWAIT P1, [R10+URZ+0x28c50], R11 ;  /* 0x028c500b0a0075a7 */ /* 0x0022a4000802017f */
[----:B--2---:R-:W-:Y:S05]  /*1b140*/  @!P1 NANOSLEEP.SYNCS 0x989680 ;  /* 0x009896800000995d */ /* 0x004fea0003900000 */
[----:B------:R-:W2:Y:S02]  /*1b150*/  @!P1 SYNCS.PHASECHK.TRANS64 P1, [R10+URZ+0x28c50], R11 ;  /* 0x028c500b0a0095a7 */ /* 0x000ea4000802007f */
[----:B--2---:R-:W-:Y:S05]  /*1b160*/  @!P1 BRA `(.L_x_3855) ;  /* 0xfffffffc00f09947 */ /* 0x004fea000383ffff */
[----:B------:R-:W-:Y:S05]  /*1b170*/  BRA `(.L_x_3854) ;  /* 0xfffffeb400647947 */ /* 0x000fea000383ffff */
.L_x_3871:
        /* <DEDUP_REMOVED lines=8> */
.L_x_4078:
[----:B------:R-:W-:Y:S05]  /*1b200*/  BSYNC B1 ;  /* 0x0000000000017941 */ /* 0x000fea0003800000 */
.L_x_4077:
        /* <DEDUP_REMOVED lines=8> */
.L_x_4079:
[----:B------:R-:W-:Y:S02]  /*1b290*/  IMAD.MOV.U32 R13, RZ, RZ, R24 ;  /* 0x000000ffff0d7224 */ /* 0x000fe400078e0018 */
[----:B------:R-:W-:-:S07]  /*1b2a0*/  IMAD.MOV.U32 R3, RZ, RZ, R14 ;  /* 0x000000ffff037224 */ /* 0x000fce00078e000e */
[----:B------:R-:W-:Y:S05]  /*1b2b0*/  WARPSYNC.COLLECTIVE R15, `(.L_x_4080) ;  /* 0x000000000f087348 */ /* 0x000fea0003c00000 */
[----:B------:R0:W1:Y:S02]  /*1b2c0*/  SHFL.IDX P6, R14, R13, R12, R11 ;  /* 0x0000000c0d0e7389 */ /* 0x00006400000c000b */
[----:B01----:R-:W-:Y:S01]  /*1b2d0*/  ENDCOLLECTIVE ;  /* 0x000000000000791b */ /* 0x003fe20003800000 */
.L_x_4080:
[----:B------:R-:W-:Y:S02]  /*1b2e0*/  IMAD.MOV.U32 R13, RZ, RZ, R27 ;  /* 0x000000ffff0d7224 */ /* 0x000fe400078e001b */
[----:B------:R-:W-:-:S07]  /*1b2f0*/  IMAD.MOV.U32 R24, RZ, RZ, R14 ;  /* 0x000000ffff187224 */ /* 0x000fce00078e000e */
[----:B------:R-:W-:Y:S05]  /*1b300*/  WARPSYNC.COLLECTIVE R15, `(.L_x_4081) ;  /* 0x000000000f087348 */ /* 0x000fea0003c00000 */
[----:B------:R0:W1:Y:S02]  /*1b310*/  SHFL.IDX P6, R14, R13, R12, R11 ;  /* 0x0000000c0d0e7389 */ /* 0x00006400000c000b */
[----:B01----:R-:W-:Y:S01]  /*1b320*/  ENDCOLLECTIVE ;  /* 0x000000000000791b */ /* 0x003fe20003800000 */
.L_x_4081:
[----:B------:R-:W-:Y:S01]  /*1b330*/  IMAD.MOV.U32 R21, RZ, RZ, R14 ;  /* 0x000000ffff157224 */ /* 0x000fe200078e000e */
[----:B------:R-:W-:Y:S06]  /*1b340*/  BRA `(.L_x_4082) ;  /* 0xfffffecc00207947 */ /* 0x000fec000383ffff */
.L_x_3875:
[----:B0-----:R0:W1:Y:S02]  /*1b350*/  SYNCS.PHASECHK.TRANS64.TRYWAIT P0, [R2+URZ+0x28c00], R25 ;  /* 0x028c0019020075a7 */ /* 0x001064000800017f */
[----:B-1----:R-:W-:Y:S05]  /*1b360*/  @!P0 NANOSLEEP.SYNCS 0x989680 ;  /* 0x009896800000895d */ /* 0x002fea0003900000 */
[----:B------:R-:W1:Y:S02]  /*1b370*/  @!P0 SYNCS.PHASECHK.TRANS64 P0, [R2+URZ+0x28c00], R25 ;  /* 0x028c0019020085a7 */ /* 0x000e64000800007f */
[----:B-1----:R-:W-:Y:S05]  /*1b380*/  @!P0 BRA `(.L_x_3875) ;  /* 0xfffffffc00f08947 */ /* 0x002fea000383ffff */
[----:B------:R-:W-:Y:S05]  /*1b390*/  BRA `(.L_x_4083) ;  /* 0xfffffed000347947 */ /* 0x000fea000383ffff */
.L_x_3883:
        /* <DEDUP_REMOVED lines=8> */
.L_x_4085:
[----:B------:R-:W-:Y:S05]  /*1b420*/  BSYNC B1 ;  /* 0x0000000000017941 */ /* 0x000fea0003800000 */
.L_x_4084:
        /* <DEDUP_REMOVED lines=8> */
.L_x_4086:
[----:B------:R-:W-:Y:S02]  /*1b4b0*/  IMAD.MOV.U32 R13, RZ, RZ, R24 ;  /* 0x000000ffff0d7224 */ /* 0x000fe400078e0018 */
[----:B------:R-:W-:-:S07]  /*1b4c0*/  IMAD.MOV.U32 R3, RZ, RZ, R14 ;  /* 0x000000ffff037224 */ /* 0x000fce00078e000e */
[----:B------:R-:W-:Y:S05]  /*1b4d0*/  WARPSYNC.COLLECTIVE R15, `(.L_x_4087) ;  /* 0x000000000f087348 */ /* 0x000fea0003c00000 */
[----:B------:R0:W1:Y:S02]  /*1b4e0*/  SHFL.IDX P6, R14, R13, R12, R11 ;  /* 0x0000000c0d0e7389 */ /* 0x00006400000c000b */
[----:B01----:R-:W-:Y:S01]  /*1b4f0*/  ENDCOLLECTIVE ;  /* 0x000000000000791b */ /* 0x003fe20003800000 */
.L_x_4087:
[----:B------:R-:W-:Y:S02]  /*1b500*/  IMAD.MOV.U32 R13, RZ, RZ, R27 ;  /* 0x000000ffff0d7224 */ /* 0x000fe400078e001b */
[----:B------:R-:W-:-:S07]  /*1b510*/  IMAD.MOV.U32 R20, RZ, RZ, R14 ;  /* 0x000000ffff147224 */ /* 0x000fce00078e000e */
[----:B------:R-:W-:Y:S05]  /*1b520*/  WARPSYNC.COLLECTIVE R15, `(.L_x_4088) ;  /* 0x000000000f087348 */ /* 0x000fea0003c00000 */
[----:B------:R0:W1:Y:S02]  /*1b530*/  SHFL.IDX P6, R14, R13, R12, R11 ;  /* 0x0000000c0d0e7389 */ /* 0x00006400000c000b */
[----:B01----:R-:W-:Y:S01]  /*1b540*/  ENDCOLLECTIVE ;  /* 0x000000000000791b */ /* 0x003fe20003800000 */
.L_x_4088:
[----:B------:R-:W-:Y:S05]  /*1b550*/  BRA `(.L_x_4089) ;  /* 0xfffffed800a47947 */ /* 0x000fea000383ffff */
.L_x_3887:
[----:B0-----:R0:W1:Y:S02]  /*1b560*/  SYNCS.PHASECHK.TRANS64.TRYWAIT P1, [R2+URZ+0x28c00], R27 ;  /* 0x028c001b020075a7 */ /* 0x001064000802017f */
[----:B-1----:R-:W-:Y:S05]  /*1b570*/  @!P1 NANOSLEEP.SYNCS 0x989680 ;  /* 0x009896800000995d */ /* 0x002fea0003900000 */
[----:B------:R-:W1:Y:S02]  /*1b580*/  @!P1 SYNCS.PHASECHK.TRANS64 P1, [R2+URZ+0x28c00], R27 ;  /* 0x028c001b020095a7 */ /* 0x000e64000802007f */
[----:B-1----:R-:W-:Y:S05]  /*1b590*/  @!P1 BRA `(.L_x_3887) ;  /* 0xfffffffc00f09947 */ /* 0x002fea000383ffff */
[----:B------:R-:W-:Y:S05]  /*1b5a0*/  BRA `(.L_x_4090) ;  /* 0xfffffedc00847947 */ /* 0x000fea000383ffff */
.L_x_3893:
[----:B0-----:R0:W1:Y:S02]  /*1b5b0*/  SYNCS.PHASECHK.TRANS64.TRYWAIT P1, [R12+URZ+0x28c30], R13 ;  /* 0x028c300d0c0075a7 */ /* 0x001064000802017f */
[----:B-1----:R-:W-:Y:S05]  /*1b5c0*/  @!P1 NANOSLEEP.SYNCS 0x989680 ;  /* 0x009896800000995d */ /* 0x002fea0003900000 */
[----:B------:R-:W1:Y:S02]  /*1b5d0*/  @!P1 SYNCS.PHASECHK.TRANS64 P1, [R12+URZ+0x28c30], R13 ;  /* 0x028c300d0c0095a7 */ /* 0x000e64000802007f */
[----:B-1----:R-:W-:Y:S05]  /*1b5e0*/  @!P1 BRA `(.L_x_3893) ;  /* 0xfffffffc00f09947 */ /* 0x002fea000383ffff */
[----:B------:R-:W-:Y:S05]  /*1b5f0*/  BRA `(.L_x_3892) ;  /* 0xfffffee800b87947 */ /* 0x000fea000383ffff */
.L_x_3899:
[----:B--2---:R2:W3:Y:S02]  /*1b600*/  SYNCS.PHASECHK.TRANS64.TRYWAIT P1, [R12+URZ+0x28c50], R13 ;  /* 0x028c500d0c0075a7 */ /* 0x0044e4000802017f */
[----:B---3--:R-:W-:Y:S05]  /*1b610*/  @!P1 NANOSLEEP.SYNCS 0x989680 ;  /* 0x009896800000995d */ /* 0x008fea0003900000 */
[----:B------:R-:W3:Y:S02]  /*1b620*/  @!P1 SYNCS.PHASECHK.TRANS64 P1, [R12+URZ+0x28c50], R13 ;  /* 0x028c500d0c0095a7 */ /* 0x000ee4000802007f */
[----:B---3--:R-:W-:Y:S05]  /*1b630*/  @!P1 BRA `(.L_x_3899) ;  /* 0xfffffffc00f09947 */ /* 0x008fea000383ffff */
[----:B------:R-:W-:Y:S05]  /*1b640*/  BRA `(.L_x_3898) ;  /* 0xfffffefc00f87947 */ /* 0x000fea000383ffff */
.L_x_3907:
[----:B0-----:R0:W2:Y:S02]  /*1b650*/  SYNCS.PHASECHK.TRANS64.TRYWAIT P2, [R14+URZ+0x28c30], R12 ;  /* 0x028c300c0e0075a7 */ /* 0x0010a4000804017f */
[----:B--2---:R-:W-:Y:S05]  /*1b660*/  @!P2 NANOSLEEP.SYNCS 0x989680 ;  /* 0x009896800000a95d */ /* 0x004fea0003900000 */
[----:B------:R-:W2:Y:S02]  /*1b670*/  @!P2 SYNCS.PHASECHK.TRANS64 P2, [R14+URZ+0x28c30], R12 ;  /* 0x028c300c0e00a5a7 */ /* 0x000ea4000804007f */
[----:B--2---:R-:W-:Y:S05]  /*1b680*/  @!P2 BRA `(.L_x_3907) ;  /* 0xfffffffc00f0a947 */ /* 0x004fea000383ffff */
[----:B------:R-:W-:Y:S05]  /*1b690*/  BRA `(.L_x_3906) ;  /* 0xffffff0400107947 */ /* 0x000fea000383ffff */
.L_x_3913:
[----:B-1----:R1:W3:Y:S02]  /*1b6a0*/  SYNCS.PHASECHK.TRANS64.TRYWAIT P2, [R14+URZ+0x28c50], R12 ;  /* 0x028c500c0e0075a7 */ /* 0x0022e4000804017f */
[----:B---3--:R-:W-:Y:S05]  /*1b6b0*/  @!P2 NANOSLEEP.SYNCS 0x989680 ;  /* 0x009896800000a95d */ /* 0x008fea0003900000 */
[----:B------:R-:W3:Y:S02]  /*1b6c0*/  @!P2 SYNCS.PHASECHK.TRANS64 P2, [R14+URZ+0x28c50], R12 ;  /* 0x028c500c0e00a5a7 */ /* 0x000ee4000804007f */
[----:B---3--:R-:W-:Y:S05]  /*1b6d0*/  @!P2 BRA `(.L_x_3913) ;  /* 0xfffffffc00f0a947 */ /* 0x008fea000383ffff */
[----:B------:R-:W-:Y:S05]  /*1b6e0*/  BRA `(.L_x_3912) ;  /* 0xffffff1c006c7947 */ /* 0x000fea000383ffff */
.L_x_3947:
        /* <DEDUP_REMOVED lines=11> */
.L_x_4092:
[----:B------:R-:W-:Y:S05]  /*1b7a0*/  BSYNC B1 ;  /* 0x0000000000017941 */ /* 0x000fea0003800000 */
.L_x_4091:
[----:B------:R-:W-:Y:S05]  /*1b7b0*/  BRA `(.L_x_4093) ;  /* 0xffffff9000987947 */ /* 0x000fea000383ffff */
.L_x_3949:
[----:B------:R-:W-:Y:S01]  /*1b7c0*/  BSSY B1, `(.L_x_4094) ;  /* 0x0000006000017945 */ /* 0x000fe20003800000 */
[----:B------:R-:W-:-:S07]  /*1b7d0*/  IMAD.MOV.U32 R15, RZ, RZ, -0x1 ;  /* 0xffffffffff0f7424 */ /* 0x000fce00078e00ff */
[----:B0-----:R-:W-:Y:S05]  /*1b7e0*/  WARPSYNC.COLLECTIVE R15, `(.L_x_4095) ;  /* 0x000000000f0c7348 */ /* 0x001fea0003c00000 */
[----:B------:R-:W-:Y:S02]  /*1b7f0*/  ELECT P6, UR62, PT ;  /* 0x00000000003e782f */ /* 0x000fe400038c0000 */
[----:B------:R-:W-:Y:S01]  /*1b800*/  MOV R14, UR62 ;  /* 0x0000003e000e7c02 */ /* 0x000fe20008000f00 */
[----:B0-----:R-:W-:Y:S10]  /*1b810*/  ENDCOLLECTIVE ;  /* 0x000000000000791b */ /* 0x001ff40003800000 */
.L_x_4095:
[----:B------:R-:W-:Y:S05]  /*1b820*/  BSYNC B1 ;  /* 0x0000000000017941 */ /* 0x000fea0003800000 */
.L_x_4094:
[----:B------:R-:W-:Y:S05]  /*1b830*/  BRA `(.L_x_3948) ;  /* 0xffffff9000907947 */ /* 0x000fea000383ffff */
.L_x_3951:
[----:B0-----:R0:W1:Y:S02]  /*1b840*/  SYNCS.PHASECHK.TRANS64.TRYWAIT P0, [R17+URZ+0x28c20], R3 ;  /* 0x028c2003110075a7 */ /* 0x001064000800017f */
[----:B-1----:R-:W-:Y:S05]  /*1b850*/  @!P0 NANOSLEEP.SYNCS 0x989680 ;  /* 0x009896800000895d */ /* 0x002fea0003900000 */
[----:B------:R-:W1:Y:S02]  /*1b860*/  @!P0 SYNCS.PHASECHK.TRANS64 P0, [R17+URZ+0x28c20], R3 ;  /* 0x028c2003110085a7 */ /* 0x000e64000800007f */
[----:B-1----:R-:W-:Y:S05]  /*1b870*/  @!P0 BRA `(.L_x_3951) ;  /* 0xfffffffc00f08947 */ /* 0x002fea000383ffff */
[----:B------:R-:W-:Y:S05]  /*1b880*/  BRA `(.L_x_4096) ;  /* 0xffffff9000a07947 */ /* 0x000fea000383ffff */
.L_x_3955:
[----:B0-----:R0:W1:Y:S02]  /*1b890*/  SYNCS.PHASECHK.TRANS64.TRYWAIT P0, [R3+URZ+0x28ca0], R8 ;  /* 0x028ca008030075a7 */ /* 0x001064000800017f */
[----:B-1----:R-:W-:Y:S05]  /*1b8a0*/  @!P0 NANOSLEEP.SYNCS 0x989680 ;  /* 0x009896800000895d */ /* 0x002fea0003900000 */
[----:B------:R-:W1:Y:S02]  /*1b8b0*/  @!P0 SYNCS.PHASECHK.TRANS64 P0, [R3+URZ+0x28ca0], R8 ;  /* 0x028ca008030085a7 */ /* 0x000e64000800007f */
[----:B-1----:R-:W-:Y:S05]  /*1b8c0*/  @!P0 BRA `(.L_x_3955) ;  /* 0xfffffffc00f08947 */ /* 0x002fea000383ffff */
[----:B------:R-:W-:Y:S05]  /*1b8d0*/  BRA `(.L_x_4097) ;  /* 0xffffff9000b87947 */ /* 0x000fea000383ffff */
.L_x_3960:
[----:B-1----:R1:W2:Y:S02]  /*1b8e0*/  SYNCS.PHASECHK.TRANS64.TRYWAIT P0, [R3+URZ+0x28cc0], R8 ;  /* 0x028cc008030075a7 */ /* 0x0022a4000800017f */
[----:B--2---:R-:W-:Y:S05]  /*1b8f0*/  @!P0 NANOSLEEP.SYNCS 0x989680 ;  /* 0x009896800000895d */ /* 0x004fea0003900000 */
[----:B------:R-:W2:Y:S02]  /*1b900*/  @!P0 SYNCS.PHASECHK.TRANS64 P0, [R3+URZ+0x28cc0], R8 ;  /* 0x028cc008030085a7 */ /* 0x000ea4000800007f */
[----:B--2---:R-:W-:Y:S05]  /*1b910*/  @!P0 BRA `(.L_x_3960) ;  /* 0xfffffffc00f08947 */ /* 0x004fea000383ffff */
[----:B------:R-:W-:Y:S05]  /*1b920*/  BRA `(.L_x_4098) ;  /* 0xffffff9400347947 */ /* 0x000fea000383ffff */
.L_x_3974:
[----:B0-----:R0:W1:Y:S02]  /*1b930*/  SYNCS.PHASECHK.TRANS64.TRYWAIT P2, [R8+URZ+0x28ca0], R2 ;  /* 0x028ca002080075a7 */ /* 0x001064000804017f */
[----:B-1----:R-:W-:Y:S05]  /*1b940*/  @!P2 NANOSLEEP.SYNCS 0x989680 ;  /* 0x009896800000a95d */ /* 0x002fea0003900000 */
[----:B------:R-:W1:Y:S02]  /*1b950*/  @!P2 SYNCS.PHASECHK.TRANS64 P2, [R8+URZ+0x28ca0], R2 ;  /* 0x028ca0020800a5a7 */ /* 0x000e64000804007f */
[----:B-1----:R-:W-:Y:S05]  /*1b960*/  @!P2 BRA `(.L_x_3974) ;  /* 0xfffffffc00f0a947 */ /* 0x002fea000383ffff */
[----:B------:R-:W-:Y:S05]  /*1b970*/  BRA `(.L_x_4099) ;  /* 0xffffff9c00987947 */ /* 0x000fea000383ffff */
.L_x_3979:
[----:B-1----:R1:W2:Y:S02]  /*1b980*/  SYNCS.PHASECHK.TRANS64.TRYWAIT P2, [R8+URZ+0x28cc0], R2 ;  /* 0x028cc002080075a7 */ /* 0x0022a4000804017f */
[----:B--2---:R-:W-:Y:S05]  /*1b990*/  @!P2 NANOSLEEP.SYNCS 0x989680 ;  /* 0x009896800000a95d */ /* 0x004fea0003900000 */
[----:B------:R-:W2:Y:S02]  /*1b9a0*/  @!P2 SYNCS.PHASECHK.TRANS64 P2, [R8+URZ+0x28cc0], R2 ;  /* 0x028cc0020800a5a7 */ /* 0x000ea4000804007f */
[----:B--2---:R-:W-:Y:S05]  /*1b9b0*/  @!P2 BRA `(.L_x_3979) ;  /* 0xfffffffc00f0a947 */ /* 0x004fea000383ffff */
[----:B------:R-:W-:Y:S05]  /*1b9c0*/  BRA `(.L_x_4100) ;  /* 0xffffffa000107947 */ /* 0x000fea000383ffff */
.L_x_4001:
        /* <DEDUP_REMOVED lines=11> */
.L_x_4102:
[----:B------:R-:W-:Y:S05]  /*1ba80*/  BSYNC B0 ;  /* 0x0000000000007941 */ /* 0x000fea0003800000 */
.L_x_4101:
[----:B------:R-:W-:Y:S05]  /*1ba90*/  BRA `(.L_x_4103) ;  /* 0xffffffb400a07947 */ /* 0x000fea000383ffff */
.L_x_4004:
[----:B0-----:R0:W1:Y:S02]  /*1baa0*/  SYNCS.PHASECHK.TRANS64.TRYWAIT P0, [R30+URZ+0x28c40], R0 ;  /* 0x028c40001e0075a7 */ /* 0x001064000800017f */
[----:B-1----:R-:W-:Y:S05]  /*1bab0*/  @!P0 NANOSLEEP.SYNCS 0x989680 ;  /* 0x009896800000895d */ /* 0x002fea0003900000 */
[----:B------:R-:W1:Y:S02]  /*1bac0*/  @!P0 SYNCS.PHASECHK.TRANS64 P0, [R30+URZ+0x28c40], R0 ;  /* 0x028c40001e0085a7 */ /* 0x000e64000800007f */
[----:B-1----:R-:W-:Y:S05]  /*1bad0*/  @!P0 BRA `(.L_x_4004) ;  /* 0xfffffffc00f08947 */ /* 0x002fea000383ffff */
[----:B------:R-:W-:Y:S05]  /*1bae0*/  BRA `(.L_x_4104) ;  /* 0xffffffb400d87947 */ /* 0x000fea000383ffff */
.L_x_4005:
        /* <DEDUP_REMOVED lines=8> */
.L_x_4106:
[----:B------:R-:W-:Y:S05]  /*1bb70*/  BSYNC B0 ;  /* 0x0000000000007941 */ /* 0x000fea0003800000 */
.L_x_4105:
        /* <DEDUP_REMOVED lines=9> */
.L_x_4107:
[----:B------:R-:W-:Y:S02]  /*1bc10*/  IMAD.MOV.U32 R13, RZ, RZ, R5 ;  /* 0x000000ffff0d7224 */ /* 0x000fe400078e0005 */
[----:B------:R-:W-:Y:S02]  /*1bc20*/  IMAD.MOV.U32 R12, RZ, RZ, 0x1 ;  /* 0x00000001ff0c7424 */ /* 0x000fe400078e00ff */
[----:B------:R-:W-:-:S07]  /*1bc30*/  IMAD.MOV.U32 R3, RZ, RZ, R14 ;  /* 0x000000ffff037224 */ /* 0x000fce00078e000e */
[----:B------:R-:W-:Y:S05]  /*1bc40*/  WARPSYNC.COLLECTIVE R15, `(.L_x_4108) ;  /* 0x000000000f087348 */ /* 0x000fea0003c00000 */
[----:B------:R0:W1:Y:S02]  /*1bc50*/  SHFL.IDX P6, R14, R13, R12, R11 ;  /* 0x0000000c0d0e7389 */ /* 0x00006400000c000b */
[----:B01----:R-:W-:Y:S01]  /*1bc60*/  ENDCOLLECTIVE ;  /* 0x000000000000791b */ /* 0x003fe20003800000 */
.L_x_4108:
        /* <DEDUP_REMOVED lines=15> */
.L_x_4109:
[----:B------:R-:W-:Y:S02]  /*1bd60*/  @P0 IMAD R6, R4, 0x2, R17 ;  /* 0x0000000204060824 */ /* 0x000fe400078e0211 */
[----:B------:R-:W-:Y:S02]  /*1bd70*/  IMAD.MOV.U32 R13, RZ, RZ, R5 ;  /* 0x000000ffff0d7224 */ /* 0x000fe400078e0005 */
[----:B------:R-:W-:Y:S02]  /*1bd80*/  IMAD.MOV.U32 R12, RZ, RZ, 0x2 ;  /* 0x00000002ff0c7424 */ /* 0x000fe400078e00ff */
[----:B------:R-:W-:-:S07]  /*1bd90*/  IMAD.MOV.U32 R3, RZ, RZ, R14 ;  /* 0x000000ffff037224 */ /* 0x000fce00078e000e */
[----:B------:R-:W-:Y:S05]  /*1bda0*/  WARPSYNC.COLLECTIVE R15, `(.L_x_4110) ;  /* 0x000000000f087348 */ /* 0x000fea0003c00000 */
[----:B------:R0:W1:Y:S02]  /*1bdb0*/  SHFL.IDX P6, R14, R13, R12, R11 ;  /* 0x0000000c0d0e7389 */ /* 0x00006400000c000b */
[----:B01----:R-:W-:Y:S01]  /*1bdc0*/  ENDCOLLECTIVE ;  /* 0x000000000000791b */ /* 0x003fe20003800000 */
.L_x_4110:
        /* <DEDUP_REMOVED lines=15> */
.L_x_4111:
[----:B------:R-:W-:Y:S02]  /*1bec0*/  @P0 IMAD R6, R4, 0x2, R17 ;  /* 0x0000000204060824 */ /* 0x000fe400078e0211 */
[----:B------:R-:W-:Y:S02]  /*1bed0*/  IMAD.MOV.U32 R13, RZ, RZ, R5 ;  /* 0x000000ffff0d7224 */ /* 0x000fe400078e0005 */
[----:B------:R-:W-:Y:S02]  /*1bee0*/  IMAD.MOV.U32 R12, RZ, RZ, 0x3 ;  /* 0x00000003ff0c7424 */ /* 0x000fe400078e00ff */
[----:B------:R-:W-:-:S07]  /*1bef0*/  IMAD.MOV.U32 R3, RZ, RZ, R14 ;  /* 0x000000ffff037224 */ /* 0x000fce00078e000e */
[----:B------:R-:W-:Y:S05]  /*1bf00*/  WARPSYNC.COLLECTIVE R15, `(.L_x_4112) ;  /* 0x000000000f087348 */ /* 0x000fea0003c00000 */
[----:B------:R0:W1:Y:S02]  /*1bf10*/  SHFL.IDX P6, R14, R13, R12, R11 ;  /* 0x0000000c0d0e7389 */ /* 0x00006400000c000b */
[----:B01----:R-:W-:Y:S01]  /*1bf20*/  ENDCOLLECTIVE ;  /* 0x000000000000791b */ /* 0x003fe20003800000 */
.L_x_4112:
        /* <DEDUP_REMOVED lines=10> */
.L_x_4113:
[----:B------:R-:W-:Y:S01]  /*1bfd0*/  @!PT LDS RZ, [RZ] ;  /* 0x00000000fffff984 */ /* 0x000fe20000000800 */
[----:B------:R-:W-:Y:S01]  /*1bfe0*/  @!PT LDS RZ, [RZ] ;  /* 0x00000000fffff984 */ /* 0x000fe20000000800 */
[----:B------:R-:W-:Y:S01]  /*1bff0*/  @!PT LDS RZ, [RZ] ;  /* 0x00000000fffff984 */ /* 0x000fe20000000800 */
[----:B------:R0:W-:Y:S01]  /*1c000*/  @P0 LDGSTS.E.BYPASS.LTC128B.128 [R6+0x23400], desc[UR42][R2.64], !P2 ;  /* 0x2340000002060fae */ /* 0x0001e2000d101d6a */
[----:B------:R-:W-:Y:S01]  /*1c010*/  IMAD.MOV.U32 R0, RZ, RZ, R14 ;  /* 0x000000ffff007224 */ /* 0x000fe200078e000e */
[----:B------:R-:W-:Y:S06]  /*1c020*/  BRA `(.L_x_4114) ;  /* 0xffffffb4007c7947 */ /* 0x000fec000383ffff */
.L_x_4010:
        /* <DEDUP_REMOVED lines=9> */
.L_x_4115:
[C---:B------:R-:W-:Y:S01]  /*1c0c0*/  VIADD R6, R25.reuse, 0x10 ;  /* 0x0000001019067836 */ /* 0x040fe20000000000 */
[----:B------:R-:W-:Y:S01]  /*1c0d0*/  ISETP.GE.AND P0, PT, R25, R3, PT ;  /* 0x000000031900720c */ /* 0x000fe20003f06270 */
[----:B------:R-:W-:Y:S02]  /*1c0e0*/  IMAD.MOV.U32 R13, RZ, RZ, R0 ;  /* 0x000000ffff0d7224 */ /* 0x000fe400078e0000 */
[----:B------:R-:W-:-:S10]  /*1c0f0*/  IMAD.MOV.U32 R4, RZ, RZ, R14 ;  /* 0x000000ffff047224 */ /* 0x000fd400078e000e */
[----:B------:R-:W-:Y:S05]  /*1c100*/  WARPSYNC.COLLECTIVE R15, `(.L_x_4116) ;  /* 0x000000000f087348 */ /* 0x000fea0003c00000 */
[----:B------:R0:W1:Y:S02]  /*1c110*/  SHFL.IDX P6, R14, R13, R12, R11 ;  /* 0x0000000c0d0e7389 */ /* 0x00006400000c000b */
[----:B01----:R-:W-:Y:S01]  /*1c120*/  ENDCOLLECTIVE ;  /* 0x000000000000791b */ /* 0x003fe20003800000 */
.L_x_4116:
[----:B------:R-:W-:Y:S02]  /*1c130*/  IMAD.MOV.U32 R13, RZ, RZ, R2 ;  /* 0x000000ffff0d7224 */ /* 0x000fe400078e0002 */
[----:B------:R-:W-:Y:S02]  /*1c140*/  IMAD.MOV.U32 R12, RZ, RZ, 0x1 ;  /* 0x00000001ff0c7424 */ /* 0x000fe400078e00ff */
[----:B------:R-:W-:-:S07]  /*1c150*/  IMAD.MOV.U32 R5, RZ, RZ, R14 ;  /* 0x000000ffff057224 */ /* 0x000fce00078e000e */
[----:B------:R-:W-:Y:S05]  /*1c160*/  WARPSYNC.COLLECTIVE R15, `(.L_x_4117) ;  /* 0x000000000f087348 */ /* 0x000fea0003c00000 */
[----:B------:R0:W1:Y:S02]  /*1c170*/  SHFL.IDX P6, R14, R13, R12, R11 ;  /* 0x0000000c0d0e7389 */ /* 0x00006400000c000b */
[----:B01----:R-:W-:Y:S01]  /*1c180*/  ENDCOLLECTIVE ;  /* 0x000000000000791b */ /* 0x003fe20003800000 */
.L_x_4117:
        /* <DEDUP_REMOVED lines=15> */
.L_x_4118:
[----:B------:R-:W-:Y:S02]  /*1c280*/  IMAD.MOV.U32 R13, RZ, RZ, R2 ;  /* 0x000000ffff0d7224 */ /* 0x000fe400078e0002 */
[----:B------:R-:W-:Y:S02]  /*1c290*/  IMAD.MOV.U32 R12, RZ, RZ, 0x2 ;  /* 0x00000002ff0c7424 */ /* 0x000fe400078e00ff */
[----:B------:R-:W-:-:S07]  /*1c2a0*/  IMAD.MOV.U32 R5, RZ, RZ, R14 ;  /* 0x000000ffff057224 */ /* 0x000fce00078e000e */
[----:B------:R-:W-:Y:S05]  /*1c2b0*/  WARPSYNC.COLLECTIVE R15, `(.L_x_4119) ;  /* 0x000000000f087348 */ /* 0x000fea0003c00000 */
[----:B------:R0:W1:Y:S02]  /*1c2c0*/  SHFL.IDX P6, R14, R13, R12, R11 ;  /* 0x0000000c0d0e7389 */ /* 0x00006400000c000b */
[----:B01----:R-:W-:Y:S01]  /*1c2d0*/  ENDCOLLECTIVE ;  /* 0x000000000000791b */ /* 0x003fe20003800000 */
.L_x_4119:
        /* <DEDUP_REMOVED lines=16> */
.L_x_4120:
[----:B------:R-:W-:Y:S02]  /*1c3e0*/  IMAD.MOV.U32 R13, RZ, RZ, R2 ;  /* 0x000000ffff0d7224 */ /* 0x000fe400078e0002 */
[----:B------:R-:W-:Y:S02]  /*1c3f0*/  IMAD.MOV.U32 R12, RZ, RZ, 0x3 ;  /* 0x00000003ff0c7424 */ /* 0x000fe400078e00ff */
[----:B------:R-:W-:-:S07]  /*1c400*/  IMAD.MOV.U32 R5, RZ, RZ, R14 ;  /* 0x000000ffff057224 */ /* 0x000fce00078e000e */
[----:B------:R-:W-:Y:S05]  /*1c410*/  WARPSYNC.COLLECTIVE R15, `(.L_x_4121) ;  /* 0x000000000f087348 */ /* 0x000fea0003c00000 */
[----:B------:R0:W1:Y:S02]  /*1c420*/  SHFL.IDX P6, R14, R13, R12, R11 ;  /* 0x0000000c0d0e7389 */ /* 0x00006400000c000b */
[----:B01----:R-:W-:Y:S01]  /*1c430*/  ENDCOLLECTIVE ;  /* 0x000000000000791b */ /* 0x003fe20003800000 */
.L_x_4121:
        /* <DEDUP_REMOVED lines=10> */
[----:B0-----:R-:W-:-:S07]  /*1c4e0*/  IMAD.MOV.U32 R4, RZ, RZ, R14 ;  /* 0x000000ffff047224 */ /* 0x001fce00078e000e */
[----:B------:R-:W-:Y:S05]  /*1c4f0*/  WARPSYNC.COLLECTIVE R15, `(.L_x_4122) ;  /* 0x000000000f087348 */ /* 0x000fea0003c00000 */
[----:B------:R0:W1:Y:S02]  /*1c500*/  SHFL.IDX P6, R14, R13, R12, R11 ;  /* 0x0000000c0d0e7389 */ /* 0x00006400000c000b */
[----:B01----:R-:W-:Y:S01]  /*1c510*/  ENDCOLLECTIVE ;  /* 0x000000000000791b */ /* 0x003fe20003800000 */
.L_x_4122:
[----:B------:R-:W-:Y:S01]  /*1c520*/  IMAD.MOV.U32 R0, RZ, RZ, R14 ;  /* 0x000000ffff007224 */ /* 0x000fe200078e000e */
[----:B------:R-:W-:Y:S06]  /*1c530*/  BRA `(.L_x_4123) ;  /* 0xffffffb800a47947 */ /* 0x000fec000383ffff */
.L_x_4013:
[----:B0-----:R0:W1:Y:S02]  /*1c540*/  SYNCS.PHASECHK.TRANS64.TRYWAIT P0, [R17+URZ+0x28c20], R0 ;  /* 0x028c2000110075a7 */ /* 0x001064000800017f */
[----:B-1----:R-:W-:Y:S05]  /*1c550*/  @!P0 NANOSLEEP.SYNCS 0x989680 ;  /* 0x009896800000895d */ /* 0x002fea0003900000 */
[----:B------:R-:W1:Y:S02]  /*1c560*/  @!P0 SYNCS.PHASECHK.TRANS64 P0, [R17+URZ+0x28c20], R0 ;  /* 0x028c2000110085a7 */ /* 0x000e64000800007f */
[----:B-1----:R-:W-:Y:S05]  /*1c570*/  @!P0 BRA `(.L_x_4013) ;  /* 0xfffffffc00f08947 */ /* 0x002fea000383ffff */
[----:B------:R-:W-:Y:S05]  /*1c580*/  BRA `(.L_x_4124) ;  /* 0xffffffbc00007947 */ /* 0x000fea000383ffff */
.L_x_4016:
[----:B0-----:R0:W1:Y:S02]  /*1c590*/  SYNCS.PHASECHK.TRANS64.TRYWAIT P0, [R30+URZ+0x28c60], R0 ;  /* 0x028c60001e0075a7 */ /* 0x001064000800017f */
[----:B-1----:R-:W-:Y:S05]  /*1c5a0*/  @!P0 NANOSLEEP.SYNCS 0x989680 ;  /* 0x009896800000895d */ /* 0x002fea0003900000 */
[----:B------:R-:W1:Y:S02]  /*1c5b0*/  @!P0 SYNCS.PHASECHK.TRANS64 P0, [R30+URZ+0x28c60], R0 ;  /* 0x028c60001e0085a7 */ /* 0x000e64000800007f */
[----:B-1----:R-:W-:Y:S05]  /*1c5c0*/  @!P0 BRA `(.L_x_4016) ;  /* 0xfffffffc00f08947 */ /* 0x002fea000383ffff */
[----:B------:R-:W-:Y:S05]  /*1c5d0*/  BRA `(.L_x_4125) ;  /* 0xffffffbc00107947 */ /* 0x000fea000383ffff */
.L_x_4017:
        /* <DEDUP_REMOVED lines=8> */
.L_x_4127:
[----:B------:R-:W-:Y:S05]  /*1c660*/  BSYNC B0 ;  /* 0x0000000000007941 */ /* 0x000fea0003800000 */
.L_x_4126:
[----:B------:R0:W5:Y:S01]  /*1c670*/  LDL R8, [R1+0x8] ;  /* 0x0000080001087983 */ /* 0x0001620000100800 */
        /* <DEDUP_REMOVED lines=14> */
.L_x_4128:
        /* <DEDUP_REMOVED lines=40> */
.L_x_4129:
[----:B------:R-:W-:Y:S02]  /*1c9e0*/  IMAD.MOV.U32 R13, RZ, RZ, R5 ;  /* 0x000000ffff0d7224 */ /* 0x000fe400078e0005 */
[----:B------:R-:W-:-:S07]  /*1c9f0*/  IMAD.MOV.U32 R3, RZ, RZ, R14 ;  /* 0x000000ffff037224 */ /* 0x000fce00078e000e */
[----:B------:R-:W-:Y:S05]  /*1ca00*/  WARPSYNC.COLLECTIVE R15, `(.L_x_4130) ;  /* 0x000000000f087348 */ /* 0x000fea0003c00000 */
[----:B------:R0:W1:Y:S02]  /*1ca10*/  SHFL.IDX P6, R14, R13, R12, R11 ;  /* 0x0000000c0d0e7389 */ /* 0x00006400000c000b */
[----:B01----:R-:W-:Y:S01]  /*1ca20*/  ENDCOLLECTIVE ;  /* 0x000000000000791b */ /* 0x003fe20003800000 */
.L_x_4130:
        /* <DEDUP_REMOVED lines=29> */
.L_x_4131:
[----:B------:R-:W-:Y:S02]  /*1cc00*/  IMAD.MOV.U32 R13, RZ, RZ, R5 ;  /* 0x000000ffff0d7224 */ /* 0x000fe400078e0005 */
[----:B------:R-:W-:-:S07]  /*1cc10*/  IMAD.MOV.U32 R7, RZ, RZ, R14 ;  /* 0x000000ffff077224 */ /* 0x000fce00078e000e */
[----:B------:R-:W-:Y:S05]  /*1cc20*/  WARPSYNC.COLLECTIVE R15, `(.L_x_4132) ;  /* 0x000000000f087348 */ /* 0x000fea0003c00000 */
[----:B------:R0:W1:Y:S02]  /*1cc30*/  SHFL.IDX P6, R14, R13, R12, R11 ;  /* 0x0000000c0d0e7389 */ /* 0x00006400000c000b */
[----:B01----:R-:W-:Y:S01]  /*1cc40*/  ENDCOLLECTIVE ;  /* 0x000000000000791b */ /* 0x003fe20003800000 */
.L_x_4132:
        /* <DEDUP_REMOVED lines=29> */
.L_x_4133:
[----:B------:R-:W-:Y:S02]  /*1ce20*/  IMAD.MOV.U32 R13, RZ, RZ, R5 ;  /* 0x000000ffff0d7224 */ /* 0x000fe400078e0005 */
[----:B------:R-:W-:-:S07]  /*1ce30*/  IMAD.MOV.U32 R6, RZ, RZ, R14 ;  /* 0x000000ffff067224 */ /* 0x000fce00078e000e */
[----:B------:R-:W-:Y:S05]  /*1ce40*/  WARPSYNC.COLLECTIVE R15, `(.L_x_4134) ;  /* 0x000000000f087348 */ /* 0x000fea0003c00000 */
[----:B------:R0:W1:Y:S02]  /*1ce50*/  SHFL.IDX P6, R14, R13, R12, R11 ;  /* 0x0000000c0d0e7389 */ /* 0x00006400000c000b */
[----:B01----:R-:W-:Y:S01]  /*1ce60*/  ENDCOLLECTIVE ;  /* 0x000000000000791b */ /* 0x003fe20003800000 */
.L_x_4134:
[----:B------:R-:W-:Y:S01]  /*1ce70*/  IMAD.MOV.U32 R2, RZ, RZ, R14 ;  /* 0x000000ffff027224 */ /* 0x000fe200078e000e */
[----:B------:R-:W-:Y:S06]  /*1ce80*/  BRA `(.L_x_4135) ;  /* 0xffffffb8009c7947 */ /* 0x000fec000383ffff */
.L_x_4024:
[----:B0-----:R0:W1:Y:S02]  /*1ce90*/  SYNCS.PHASECHK.TRANS64.TRYWAIT P0, [R6+URZ+0x28c40], R20 ;  /* 0x028c4014060075a7 */ /* 0x001064000800017f */
[----:B-1----:R-:W-:Y:S05]  /*1cea0*/  @!P0 NANOSLEEP.SYNCS 0x989680 ;  /* 0x009896800000895d */ /* 0x002fea0003900000 */
[----:B------:R-:W1:Y:S02]  /*1ceb0*/  @!P0 SYNCS.PHASECHK.TRANS64 P0, [R6+URZ+0x28c40], R20 ;  /* 0x028c4014060085a7 */ /* 0x000e64000800007f */
[----:B-1----:R-:W-:Y:S05]  /*1cec0*/  @!P0 BRA `(.L_x_4024) ;  /* 0xfffffffc00f08947 */ /* 0x002fea000383ffff */
[----:B------:R-:W-:Y:S05]  /*1ced0*/  BRA `(.L_x_4136) ;  /* 0xffffffc0002c7947 */ /* 0x000fea000383ffff */
.L_x_4025:
        /* <DEDUP_REMOVED lines=8> */
.L_x_4138:
[----:B------:R-:W-:Y:S05]  /*1cf60*/  BSYNC B1 ;  /* 0x0000000000017941 */ /* 0x000fea0003800000 */
.L_x_4137:
        /* <DEDUP_REMOVED lines=9> */
.L_x_4139:
[----:B------:R-:W-:Y:S02]  /*1d000*/  IMAD.MOV.U32 R13, RZ, RZ, R25 ;  /* 0x000000ffff0d7224 */ /* 0x000fe400078e0019 */
[----:B------:R-:W-:Y:S02]  /*1d010*/  IMAD.MOV.U32 R12, RZ, RZ, 0x1 ;  /* 0x00000001ff0c7424 */ /* 0x000fe400078e00ff */
[----:B------:R-:W-:-:S07]  /*1d020*/  IMAD.MOV.U32 R2, RZ, RZ, R14 ;  /* 0x000000ffff027224 */ /* 0x000fce00078e000e */
[----:B------:R-:W-:Y:S05]  /*1d030*/  WARPSYNC.COLLECTIVE R15, `(.L_x_4140) ;  /* 0x000000000f087348 */ /* 0x000fea0003c00000 */
[----:B------:R0:W1:Y:S02]  /*1d040*/  SHFL.IDX P6, R14, R13, R12, R11 ;  /* 0x0000000c0d0e7389 */ /* 0x00006400000c000b */
[----:B01----:R-:W-:Y:S01]  /*1d050*/  ENDCOLLECTIVE ;  /* 0x000000000000791b */ /* 0x003fe20003800000 */
.L_x_4140:
        /* <DEDUP_REMOVED lines=11> */
.L_x_4141:
[----:B------:R-:W-:Y:S02]  /*1d110*/  IMAD.MOV.U32 R13, RZ, RZ, R25 ;  /* 0x000000ffff0d7224 */ /* 0x000fe400078e0019 */
[----:B------:R-:W-:Y:S02]  /*1d120*/  IMAD.MOV.U32 R12, RZ, RZ, 0x2 ;  /* 0x00000002ff0c7424 */ /* 0x000fe400078e00ff */
[----:B------:R-:W-:-:S07]  /*1d130*/  IMAD.MOV.U32 R2, RZ, RZ, R14 ;  /* 0x000000ffff027224 */ /* 0x000fce00078e000e */
[----:B------:R-:W-:Y:S05]  /*1d140*/  WARPSYNC.COLLECTIVE R15, `(.L_x_4142) ;  /* 0x000000000f087348 */ /* 0x000fea0003c00000 */
[----:B------:R0:W1:Y:S02]  /*1d150*/  SHFL.IDX P6, R14, R13, R12, R11 ;  /* 0x0000000c0d0e7389 */ /* 0x00006400000c000b */
[----:B01----:R-:W-:Y:S01]  /*1d160*/  ENDCOLLECTIVE ;  /* 0x000000000000791b */ /* 0x003fe20003800000 */
.L_x_4142:
        /* <DEDUP_REMOVED lines=11> */
.L_x_4143:
[----:B------:R-:W-:Y:S02]  /*1d220*/  IMAD.MOV.U32 R13, RZ, RZ, R25 ;  /* 0x000000ffff0d7224 */ /* 0x000fe400078e0019 */
[----:B------:R-:W-:Y:S02]  /*1d230*/  IMAD.MOV.U32 R12, RZ, RZ, 0x3 ;  /* 0x00000003ff0c7424 */ /* 0x000fe400078e00ff */
[----:B------:R-:W-:-:S07]  /*1d240*/  IMAD.MOV.U32 R2, RZ, RZ, R14 ;  /* 0x000000ffff027224 */ /* 0x000fce00078e000e */
[----:B------:R-:W-:Y:S05]  /*1d250*/  WARPSYNC.COLLECTIVE R15, `(.L_x_4144) ;  /* 0x000000000f087348 */ /* 0x000fea0003c00000 */
[----:B------:R0:W1:Y:S02]  /*1d260*/  SHFL.IDX P6, R14, R13, R12, R11 ;  /* 0x0000000c0d0e7389 */ /* 0x00006400000c000b */
[----:B01----:R-:W-:Y:S01]  /*1d270*/  ENDCOLLECTIVE ;  /* 0x000000000000791b */ /* 0x003fe20003800000 */
.L_x_4144:
        /* <DEDUP_REMOVED lines=11> */
.L_x_4145:
[----:B------:R-:W-:Y:S01]  /*1d330*/  IMAD.MOV.U32 R2, RZ, RZ, R14 ;  /* 0x000000ffff027224 */ /* 0x000fe200078e000e */
[----:B------:R-:W-:Y:S06]  /*1d340*/  BRA `(.L_x_4146) ;  /* 0xffffffbc00b47947 */ /* 0x000fec000383ffff */
.L_x_4030:
[----:B---3--:R3:W4:Y:S02]  /*1d350*/  SYNCS.PHASECHK.TRANS64.TRYWAIT P0, [R6+URZ+0x28c60], R20 ;  /* 0x028c6014060075a7 */ /* 0x008724000800017f */
[----:B----4-:R-:W-:Y:S05]  /*1d360*/  @!P0 NANOSLEEP.SYNCS 0x989680 ;  /* 0x009896800000895d */ /* 0x010fea0003900000 */
[----:B------:R-:W4:Y:S02]  /*1d370*/  @!P0 SYNCS.PHASECHK.TRANS64 P0, [R6+URZ+0x28c60], R20 ;  /* 0x028c6014060085a7 */ /* 0x000f24000800007f */
[----:B----4-:R-:W-:Y:S05]  /*1d380*/  @!P0 BRA `(.L_x_4030) ;  /* 0xfffffffc00f08947 */ /* 0x010fea000383ffff */
[----:B------:R-:W-:Y:S05]  /*1d390*/  BRA `(.L_x_4147) ;  /* 0xffffffc000047947 */ /* 0x000fea000383ffff */
.L_x_4031:
[----:B------:R-:W-:Y:S01]  /*1d3a0*/  BSSY B1, `(.L_x_4148) ;  /* 0x0000008000017945 */ /* 0x000fe20003800000 */
[----:B------:R-:W-:Y:S02]  /*1d3b0*/  IMAD.MOV.U32 R13, RZ, RZ, R10 ;  /* 0x000000ffff0d7224 */ /* 0x000fe400078e000a */
[----:B------:R-:W-:Y:S02]  /*1d3c0*/  IMAD.MOV.U32 R12, RZ, RZ, RZ ;  /* 0x000000ffff0c7224 */ /* 0x000fe400078e00ff */
[----:B------:R-:W-:Y:S02]  /*1d3d0*/  IMAD.MOV.U32 R11, RZ, RZ, 0x181f ;  /* 0x0000181fff0b7424 */ /* 0x000fe400078e00ff */
[----:B------:R-:W-:-:S07]  /*1d3e0*/  IMAD.MOV.U32 R15, RZ, RZ, -0x1 ;  /* 0xffffffffff0f7424 */ /* 0x000fce00078e00ff */
[----:B0-23--:R-:W-:Y:S05]  /*1d3f0*/  WARPSYNC.COLLECTIVE R15, `(.L_x_4149) ;  /* 0x000000000f087348 */ /* 0x00dfea0003c00000 */
[----:B------:R1:W4:Y:S02]  /*1d400*/  SHFL.IDX P6, R14, R13, R12, R11 ;  /* 0x0000000c0d0e7389 */ /* 0x00032400000c000b */
[----:B01234-:R-:W-:Y:S01]  /*1d410*/  ENDCOLLECTIVE ;  /* 0x000000000000791b */ /* 0x01ffe20003800000 */
.L_x_4149:
[----:B------:R-:W-:Y:S05]  /*1d420*/  BSYNC B1 ;  /* 0x0000000000017941 */ /* 0x000fea0003800000 */
.L_x_4148:
        /* <DEDUP_REMOVED lines=13> */
.L_x_4150:
        /* <DEDUP_REMOVED lines=17> */
.L_x_4151:
        /* <DEDUP_REMOVED lines=16> */
.L_x_4152:
        /* <DEDUP_REMOVED lines=19> */
.L_x_4153:
        /* <DEDUP_REMOVED lines=14> */
.L_x_4154:
        /* <DEDUP_REMOVED lines=16> */
.L_x_4155:
        /* <DEDUP_REMOVED lines=14> */
.L_x_4156:
[----:B------:R-:W-:Y:S05]  /*1db00*/  BRA `(.L_x_4157) ;  /* 0xffffffbc00687947 */ /* 0x000fea000383ffff */
.L_x_4039:
        /* <DEDUP_REMOVED lines=8> */
.L_x_4159:
[----:B------:R-:W-:Y:S05]  /*1db90*/  BSYNC B0 ;  /* 0x0000000000007941 */ /* 0x000fea0003800000 */
.L_x_4158:
        /* <DEDUP_REMOVED lines=9> */
.L_x_4160:
        /* <DEDUP_REMOVED lines=24> */
.L_x_4161:
[----:B------:R-:W-:Y:S01]  /*1ddb0*/  IMAD.MOV.U32 R12, RZ, RZ, 0x2 ;  /* 0x00000002ff0c7424 */ /* 0x000fe200078e00ff */
[----:B------:R-:W-:-:S05]  /*1ddc0*/  SEL R14, R14, RZ, P1 ;  /* 0x000000ff0e0e7207 */ /* 0x000fca0000800000 */
[----:B------:R-:W-:-:S04]  /*1ddd0*/  IMAD.IADD R5, R13, 0x1, R14 ;  /* 0x000000010d057824 */ /* 0x000fc800078e020e */
[----:B------:R-:W-:-:S07]  /*1dde0*/  IMAD.MOV.U32 R13, RZ, RZ, R5 ;  /* 0x000000ffff0d7224 */ /* 0x000fce00078e0005 */
[----:B------:R-:W-:Y:S05]  /*1ddf0*/  WARPSYNC.COLLECTIVE R15, `(.L_x_4162) ;  /* 0x000000000f087348 */ /* 0x000fea0003c00000 */
[----:B------:R0:W1:Y:S02]  /*1de00*/  SHFL.UP P6, R14, R13, R12, R11 ;  /* 0x0400000c0d0e7389 */ /* 0x00006400000c000b */
[----:B01----:R-:W-:Y:S01]  /*1de10*/  ENDCOLLECTIVE ;  /* 0x000000000000791b */ /* 0x003fe20003800000 */
.L_x_4162:
[----:B------:R-:W-:Y:S01]  /*1de20*/  IMAD.MOV.U32 R12, RZ, RZ, 0x4 ;  /* 0x00000004ff0c7424 */ /* 0x000fe200078e00ff */
[----:B------:R-:W-:-:S05]  /*1de30*/  SEL R2, R14, RZ, P2 ;  /* 0x000000ff0e027207 */ /* 0x000fca0001000000 */
[----:B------:R-:W-:-:S04]  /*1de40*/  IMAD.IADD R2, R5, 0x1, R2 ;  /* 0x0000000105027824 */ /* 0x000fc800078e0202 */
[----:B------:R-:W-:-:S07]  /*1de50*/  IMAD.MOV.U32 R13, RZ, RZ, R2 ;  /* 0x000000ffff0d7224 */ /* 0x000fce00078e0002 */
[----:B------:R-:W-:Y:S05]  /*1de60*/  WARPSYNC.COLLECTIVE R15, `(.L_x_4163) ;  /* 0x000000000f087348 */ /* 0x000fea0003c00000 */
[----:B------:R0:W1:Y:S02]  /*1de70*/  SHFL.UP P6, R14, R13, R12, R11 ;  /* 0x0400000c0d0e7389 */ /* 0x00006400000c000b */
[----:B01----:R-:W-:Y:S01]  /*1de80*/  ENDCOLLECTIVE ;  /* 0x000000000000791b */ /* 0x003fe20003800000 */
.L_x_4163:
[----:B------:R-:W-:Y:S01]  /*1de90*/  IMAD.MOV.U32 R12, RZ, RZ, 0x8 ;  /* 0x00000008ff0c7424 */ /* 0x000fe200078e00ff */
[----:B------:R-:W-:-:S05]  /*1dea0*/  SEL R3, R14, RZ, P3 ;  /* 0x000000ff0e037207 */ /* 0x000fca0001800000 */
[----:B------:R-:W-:-:S04]  /*1deb0*/  IMAD.IADD R8, R2, 0x1, R3 ;  /* 0x0000000102087824 */ /* 0x000fc800078e0203 */
[----:B------:R-:W-:-:S07]  /*1dec0*/  IMAD.MOV.U32 R13, RZ, RZ, R8 ;  /* 0x000000ffff0d7224 */ /* 0x000fce00078e0008 */
[----:B------:R-:W-:Y:S05]  /*1ded0*/  WARPSYNC.COLLECTIVE R15, `(.L_x_4164) ;  /* 0x000000000f087348 */ /* 0x000fea0003c00000 */
[----:B------:R0:W1:Y:S02]  /*1dee0*/  SHFL.UP P6, R14, R13, R12, R11 ;  /* 0x0400000c0d0e7389 */ /* 0x00006400000c000b */
[----:B01----:R-:W-:Y:S01]  /*1def0*/  ENDCOLLECTIVE ;  /* 0x000000000000791b */ /* 0x003fe20003800000 */
.L_x_4164:
[----:B------:R-:W-:Y:S01]  /*1df00*/  IMAD.MOV.U32 R12, RZ, RZ, 0x10 ;  /* 0x00000010ff0c7424 */ /* 0x000fe200078e00ff */
[----:B------:R-:W-:-:S05]  /*1df10*/  SEL R5, R14, RZ, P4 ;  /* 0x000000ff0e057207 */ /* 0x000fca0002000000 */
[----:B------:R-:W-:-:S04]  /*1df20*/  IMAD.IADD R5, R8, 0x1, R5 ;  /* 0x0000000108057824 */ /* 0x000fc800078e0205 */
[----:B------:R-:W-:-:S07]  /*1df30*/  IMAD.MOV.U32 R13, RZ, RZ, R5 ;  /* 0x000000ffff0d7224 */ /* 0x000fce00078e0005 */
[----:B------:R-:W-:Y:S05]  /*1df40*/  WARPSYNC.COLLECTIVE R15, `(.L_x_4165) ;  /* 0x000000000f087348 */ /* 0x000fea0003c00000 */
[----:B------:R0:W1:Y:S02]  /*1df50*/  SHFL.UP P6, R14, R13, R12, R11 ;  /* 0x0400000c0d0e7389 */ /* 0x00006400000c000b */
[----:B01----:R-:W-:Y:S01]  /*1df60*/  ENDCOLLECTIVE ;  /* 0x000000000000791b */ /* 0x003fe20003800000 */
.L_x_4165:
        /* <DEDUP_REMOVED lines=8> */
.L_x_4166:
[----:B------:R-:W-:Y:S05]  /*1dff0*/  BRA `(.L_x_4167) ;  /* 0xffffffc000007947 */ /* 0x000fea000383ffff */
.L_x_4042:
[----:B------:R-:W-:Y:S01]  /*1e000*/  BSSY B0, `(.L_x_4168) ;  /* 0x0000007000007945 */ /* 0x000fe20003800000 */
[----:B------:R-:W-:Y:S02]  /*1e010*/  IMAD.MOV.U32 R12, RZ, RZ, 0x1 ;  /* 0x00000001ff0c7424 */ /* 0x000fe400078e00ff */
[----:B------:R-:W-:Y:S02]  /*1e020*/  IMAD.MOV.U32 R11, RZ, RZ, RZ ;  /* 0x000000ffff0b7224 */ /* 0x000fe400078e00ff */
[----:B------:R-:W-:-:S07]  /*1e030*/  IMAD.MOV.U32 R15, RZ, RZ, -0x1 ;  /* 0xffffffffff0f7424 */ /* 0x000fce00078e00ff */
[----:B------:R-:W-:Y:S05]  /*1e040*/  WARPSYNC.COLLECTIVE R15, `(.L_x_4169) ;  /* 0x000000000f087348 */ /* 0x000fea0003c00000 */
[----:B------:R0:W1:Y:S02]  /*1e050*/  SHFL.UP P6, R14, R13, R12, R11 ;  /* 0x0400000c0d0e7389 */ /* 0x00006400000c000b */
[----:B01----:R-:W-:Y:S01]  /*1e060*/  ENDCOLLECTIVE ;  /* 0x000000000000791b */ /* 0x003fe20003800000 */
.L_x_4169:
[----:B------:R-:W-:Y:S05]  /*1e070*/  BSYNC B0 ;  /* 0x0000000000007941 */ /* 0x000fea0003800000 */
.L_x_4168:
        /* <DEDUP_REMOVED lines=8> */
.L_x_4170:
[----:B------:R-:W-:Y:S01]  /*1e100*/  IMAD.MOV.U32 R12, RZ, RZ, 0x4 ;  /* 0x00000004ff0c7424 */ /* 0x000fe200078e00ff */
[----:B------:R-:W-:-:S05]  /*1e110*/  SEL R2, R14, RZ, P2 ;  /* 0x000000ff0e027207 */ /* 0x000fca0001000000 */
[----:B------:R-:W-:-:S04]  /*1e120*/  IMAD.IADD R2, R13, 0x1, R2 ;  /* 0x000000010d027824 */ /* 0x000fc800078e0202 */
[----:B------:R-:W-:-:S07]  /*1e130*/  IMAD.MOV.U32 R13, RZ, RZ, R2 ;  /* 0x000000ffff0d7224 */ /* 0x000fce00078e0002 */
[----:B------:R-:W-:Y:S05]  /*1e140*/  WARPSYNC.COLLECTIVE R15, `(.L_x_4171) ;  /* 0x000000000f087348 */ /* 0x000fea0003c00000 */
[----:B------:R0:W1:Y:S02]  /*1e150*/  SHFL.UP P6, R14, R13, R12, R11 ;  /* 0x0400000c0d0e7389 */ /* 0x00006400000c000b */
[----:B01----:R-:W-:Y:S01]  /*1e160*/  ENDCOLLECTIVE ;  /* 0x000000000000791b */ /* 0x003fe20003800000 */
.L_x_4171:
[----:B------:R-:W-:Y:S01]  /*1e170*/  IMAD.MOV.U32 R12, RZ, RZ, 0x8 ;  /* 0x00000008ff0c7424 */ /* 0x000fe200078e00ff */
[----:B------:R-:W-:-:S05]  /*1e180*/  SEL R3, R14, RZ, P3 ;  /* 0x000000ff0e037207 */ /* 0x000fca0001800000 */
[----:B------:R-:W-:-:S04]  /*1e190*/  IMAD.IADD R3, R2, 0x1, R3 ;  /* 0x0000000102037824 */ /* 0x000fc800078e0203 */
[----:B------:R-:W-:-:S07]  /*1e1a0*/  IMAD.MOV.U32 R13, RZ, RZ, R3 ;  /* 0x000000ffff0d7224 */ /* 0x000fce00078e0003 */
[----:B------:R-:W-:Y:S05]  /*1e1b0*/  WARPSYNC.COLLECTIVE R15, `(.L_x_4172) ;  /* 0x000000000f087348 */ /* 0x000fea0003c00000 */
[----:B------:R0:W1:Y:S02]  /*1e1c0*/  SHFL.UP P6, R14, R13, R12, R11 ;  /* 0x0400000c0d0e7389 */ /* 0x00006400000c000b */
[----:B01----:R-:W-:Y:S01]  /*1e1d0*/  ENDCOLLECTIVE ;  /* 0x000000000000791b */ /* 0x003fe20003800000 */
.L_x_4172:
[----:B------:R-:W-:Y:S01]  /*1e1e0*/  IMAD.MOV.U32 R12, RZ, RZ, 0x10 ;  /* 0x00000010ff0c7424 */ /* 0x000fe200078e00ff */
[----:B------:R-:W-:-:S05]  /*1e1f0*/  SEL R14, R14, RZ, P4 ;  /* 0x000000ff0e0e7207 */ /* 0x000fca0002000000 */
[----:B------:R-:W-:-:S04]  /*1e200*/  IMAD.IADD R5, R3, 0x1, R14 ;  /* 0x0000000103057824 */ /* 0x000fc800078e020e */
[----:B------:R-:W-:-:S07]  /*1e210*/  IMAD.MOV.U32 R13, RZ, RZ, R5 ;  /* 0x000000ffff0d7224 */ /* 0x000fce00078e0005 */
[----:B------:R-:W-:Y:S05]  /*1e220*/  WARPSYNC.COLLECTIVE R15, `(.L_x_4173) ;  /* 0x000000000f087348 */ /* 0x000fea0003c00000 */
[----:B------:R0:W1:Y:S02]  /*1e230*/  SHFL.UP P6, R14, R13, R12, R11 ;  /* 0x0400000c0d0e7389 */ /* 0x00006400000c000b */
[----:B01----:R-:W-:Y:S01]  /*1e240*/  ENDCOLLECTIVE ;  /* 0x000000000000791b */ /* 0x003fe20003800000 */
.L_x_4173:
        /* <DEDUP_REMOVED lines=8> */
.L_x_4174:
[----:B------:R-:W-:Y:S05]  /*1e2d0*/  BRA `(.L_x_4175) ;  /* 0xffffffbc00ec7947 */ /* 0x000fea000383ffff */
.L_x_4044:
[----:B------:R-:W-:Y:S01]  /*1e2e0*/  BSSY B0, `(.L_x_4176) ;  /* 0x0000006000007945 */ /* 0x000fe20003800000 */
[----:B------:R-:W-:Y:S01]  /*1e2f0*/  PLOP3.LUT P6, PT, P6, PT, PT, 0x8, 0x0 ;  /* 0x000000000000781c */ /* 0x000fe200037ce170 */
[----:B------:R-:W-:-:S12]  /*1e300*/  IMAD.MOV.U32 R15, RZ, RZ, -0x1 ;  /* 0xffffffffff0f7424 */ /* 0x000fd800078e00ff */
[----:B0-----:R-:W-:Y:S05]  /*1e310*/  WARPSYNC.COLLECTIVE R15, `(.L_x_4177) ;  /* 0x000000000f087348 */ /* 0x001fea0003c00000 */
[----:B------:R-:W-:Y:S01]  /*1e320*/  VOTE.ANY R14, PT, P6 ;  /* 0x00000000000e7806 */ /* 0x000fe200030e0100 */
[----:B0-----:R-:W-:Y:S06]  /*1e330*/  ENDCOLLECTIVE ;  /* 0x000000000000791b */ /* 0x001fec0003800000 */
.L_x_4177:
[----:B------:R-:W-:Y:S05]  /*1e340*/  BSYNC B0 ;  /* 0x0000000000007941 */ /* 0x000fea0003800000 */
.L_x_4176:
        /* <DEDUP_REMOVED lines=9> */
.L_x_4178:
[----:B------:R-:W-:Y:S02]  /*1e3e0*/  IMAD.MOV.U32 R13, RZ, RZ, R4 ;  /* 0x000000ffff0d7224 */ /* 0x000fe400078e0004 */
[----:B------:R-:W-:-:S07]  /*1e3f0*/  IMAD.MOV.U32 R7, RZ, RZ, R14 ;  /* 0x000000ffff077224 */ /* 0x000fce00078e000e */
[----:B------:R-:W-:Y:S05]  /*1e400*/  WARPSYNC.COLLECTIVE R15, `(.L_x_4179) ;  /* 0x000000000f087348 */ /* 0x000fea0003c00000 */
[----:B------:R0:W1:Y:S02]  /*1e410*/  SHFL.IDX P6, R14, R13, R12, R11 ;  /* 0x0000000c0d0e7389 */ /* 0x00006400000c000b */
[----:B01----:R-:W-:Y:S01]  /*1e420*/  ENDCOLLECTIVE ;  /* 0x000000000000791b */ /* 0x003fe20003800000 */
.L_x_4179:
[----:B------:R-:W-:Y:S01]  /*1e430*/  IMAD.MOV.U32 R4, RZ, RZ, R14 ;  /* 0x000000ffff047224 */ /* 0x000fe200078e000e */
[----:B------:R-:W-:Y:S06]  /*1e440*/  BRA `(.L_x_4180) ;  /* 0xffffffbc00cc7947 */ /* 0x000fec000383ffff */
.L_x_4046:
[----:B------:R-:W-:Y:S01]  /*1e450*/  BSSY B0, `(.L_x_4181) ;  /* 0x0000007000007945 */ /* 0x000fe20003800000 */
[----:B------:R-:W-:Y:S02]  /*1e460*/  IMAD.MOV.U32 R13, RZ, RZ, R3 ;  /* 0x000000ffff0d7224 */ /* 0x000fe400078e0003 */
[----:B------:R-:W-:Y:S02]  /*1e470*/  IMAD.MOV.U32 R11, RZ, RZ, 0x1f ;  /* 0x0000001fff0b7424 */ /* 0x000fe400078e00ff */
[----:B------:R-:W-:-:S07]  /*1e480*/  IMAD.MOV.U32 R15, RZ, RZ, -0x1 ;  /* 0xffffffffff0f7424 */ /* 0x000fce00078e00ff */
[----:B0123--:R-:W-:Y:S05]  /*1e490*/  WARPSYNC.COLLECTIVE R15, `(.L_x_4182) ;  /* 0x000000000f087348 */ /* 0x00ffea0003c00000 */
[----:B------:R4:W0:Y:S02]  /*1e4a0*/  SHFL.IDX P6, R14, R13, R12, R11 ;  /* 0x0000000c0d0e7389 */ /* 0x00082400000c000b */
[----:B01234-:R-:W-:Y:S01]  /*1e4b0*/  ENDCOLLECTIVE ;  /* 0x000000000000791b */ /* 0x01ffe20003800000 */
.L_x_4182:
[----:B------:R-:W-:Y:S05]  /*1e4c0*/  BSYNC B0 ;  /* 0x0000000000007941 */ /* 0x000fea0003800000 */
.L_x_4181:
[----:B------:R-:W-:Y:S01]  /*1e4d0*/  IMAD.MOV.U32 R24, RZ, RZ, R14 ;  /* 0x000000ffff187224 */ /* 0x000fe200078e000e */
[----:B------:R-:W-:Y:S06]  /*1e4e0*/  BRA `(.L_x_4045) ;  /* 0xffffffbc00bc7947 */ /* 0x000fec000383ffff */
.L_x_4050:
[----:B-1----:R1:W4:Y:S02]  /*1e4f0*/  SYNCS.PHASECHK.TRANS64.TRYWAIT P0, [R7+URZ+0x28c20], R0 ;  /* 0x028c2000070075a7 */ /* 0x002324000800017f */
[----:B----4-:R-:W-:Y:S05]  /*1e500*/  @!P0 NANOSLEEP.SYNCS 0x989680 ;  /* 0x009896800000895d */ /* 0x010fea0003900000 */
[----:B------:R-:W4:Y:S02]  /*1e510*/  @!P0 SYNCS.PHASECHK.TRANS64 P0, [R7+URZ+0x28c20], R0 ;  /* 0x028c2000070085a7 */ /* 0x000f24000800007f */
[----:B----4-:R-:W-:Y:S05]  /*1e520*/  @!P0 BRA `(.L_x_4050) ;  /* 0xfffffffc00f08947 */ /* 0x010fea000383ffff */
[----:B------:R-:W-:Y:S05]  /*1e530*/  BRA `(.L_x_4183) ;  /* 0xffffffc400147947 */ /* 0x000fea000383ffff */
.L_x_4051:
[----:B------:R-:W4:Y:S01]  /*1e540*/  S2R R2, SR_TID.X ;  /* 0x0000000000027919 */ /* 0x000f220000002100 */
[----:B------:R-:W-:Y:S01]  /*1e550*/  BSSY B0, `(.L_x_4184) ;  /* 0x000000a000007945 */ /* 0x000fe20003800000 */
[----:B------:R-:W-:Y:S02]  /*1e560*/  IMAD.MOV.U32 R12, RZ, RZ, RZ ;  /* 0x000000ffff0c7224 */ /* 0x000fe400078e00ff */
[----:B------:R-:W-:Y:S02]  /*1e570*/  IMAD.MOV.U32 R11, RZ, RZ, 0x1f ;  /* 0x0000001fff0b7424 */ /* 0x000fe400078e00ff */
[----:B------:R-:W-:Y:S01]  /*1e580*/  IMAD.MOV.U32 R15, RZ, RZ, -0x1 ;  /* 0xffffffffff0f7424 */ /* 0x000fe200078e00ff */
[----:B----4-:R-:W-:-:S04]  /*1e590*/  SHF.R.U32.HI R2, RZ, 0x5, R2 ;  /* 0x00000005ff027819 */ /* 0x010fc80000011602 */
[----:B------:R-:W-:-:S05]  /*1e5a0*/  LOP3.LUT R2, R2, 0x3, RZ, 0xc0, !PT ;  /* 0x0000000302027812 */ /* 0x000fca00078ec0ff */
[----:B------:R-:W-:-:S07]  /*1e5b0*/  IMAD.MOV.U32 R13, RZ, RZ, R2 ;  /* 0x000000ffff0d7224 */ /* 0x000fce00078e0002 */
[----:B0123--:R-:W-:Y:S05]  /*1e5c0*/  WARPSYNC.COLLECTIVE R15, `(.L_x_4185) ;  /* 0x000000000f087348 */ /* 0x00ffea0003c00000 */
[----:B------:R4:W0:Y:S02]  /*1e5d0*/  SHFL.IDX P6, R14, R13, R12, R11 ;  /* 0x0000000c0d0e7389 */ /* 0x00082400000c000b */
[----:B01234-:R-:W-:Y:S01]  /*1e5e0*/  ENDCOLLECTIVE ;  /* 0x000000000000791b */ /* 0x01ffe20003800000 */
.L_x_4185:
[----:B------:R-:W-:Y:S05]  /*1e5f0*/  BSYNC B0 ;  /* 0x0000000000007941 */ /* 0x000fea0003800000 */
.L_x_4184:
[----:B------:R-:W-:Y:S05]  /*1e600*/  BRA `(.L_x_4186) ;  /* 0xffffffc000fc7947 */ /* 0x000fea000383ffff */
.L_x_4052:
[----:B------:R-:W-:Y:S01]  /*1e610*/  BSSY B0, `(.L_x_4187) ;  /* 0x0000006000007945 */ /* 0x000fe20003800000 */
[----:B------:R-:W-:-:S07]  /*1e620*/  IMAD.MOV.U32 R15, RZ, RZ, -0x1 ;  /* 0xffffffffff0f7424 */ /* 0x000fce00078e00ff */
[----:B0123--:R-:W-:Y:S05]  /*1e630*/  WARPSYNC.COLLECTIVE R15, `(.L_x_4188) ;  /* 0x000000000f0c7348 */ /* 0x00ffea0003c00000 */
[----:B------:R-:W-:Y:S02]  /*1e640*/  ELECT P6, UR62, PT ;  /* 0x00000000003e782f */ /* 0x000fe400038c0000 */
[----:B------:R-:W-:Y:S01]  /*1e650*/  MOV R14, UR62 ;  /* 0x0000003e000e7c02 */ /* 0x000fe20008000f00 */
[----:B0123--:R-:W-:Y:S10]  /*1e660*/  ENDCOLLECTIVE ;  /* 0x000000000000791b */ /* 0x00fff40003800000 */
.L_x_4188:
[----:B------:R-:W-:Y:S05]  /*1e670*/  BSYNC B0 ;  /* 0x0000000000007941 */ /* 0x000fea0003800000 */
.L_x_4187:
[----:B------:R-:W-:Y:S05]  /*1e680*/  BRA `(.L_x_4189) ;  /* 0xffffffc000f07947 */ /* 0x000fea000383ffff */
.L_x_4054:
[----:B-1----:R1:W4:Y:S02]  /*1e690*/  SYNCS.PHASECHK.TRANS64.TRYWAIT P1, [R5+URZ+0x28c40], R0 ;  /* 0x028c4000050075a7 */ /* 0x002324000802017f */
[----:B----4-:R-:W-:Y:S05]  /*1e6a0*/  @!P1 NANOSLEEP.SYNCS 0x989680 ;  /* 0x009896800000995d */ /* 0x010fea0003900000 */
[----:B------:R-:W4:Y:S02]  /*1e6b0*/  @!P1 SYNCS.PHASECHK.TRANS64 P1, [R5+URZ+0x28c40], R0 ;  /* 0x028c4000050095a7 */ /* 0x000f24000802007f */
[----:B----4-:R-:W-:Y:S05]  /*1e6c0*/  @!P1 BRA `(.L_x_4054) ;  /* 0xfffffffc00f09947 */ /* 0x010fea000383ffff */
[----:B------:R-:W-:Y:S05]  /*1e6d0*/  BRA `(.L_x_4190) ;  /* 0xffffffc400107947 */ /* 0x000fea000383ffff */
.L_x_4056:
[----:B----4-:R4:W0:Y:S02]  /*1e6e0*/  SYNCS.PHASECHK.TRANS64.TRYWAIT P1, [R3+URZ+0x28c40], R2 ;  /* 0x028c4002030075a7 */ /* 0x010824000802017f */
[----:B0-----:R-:W-:Y:S05]  /*1e6f0*/  @!P1 NANOSLEEP.SYNCS 0x989680 ;  /* 0x009896800000995d */ /* 0x001fea0003900000 */
[----:B------:R-:W0:Y:S02]  /*1e700*/  @!P1 SYNCS.PHASECHK.TRANS64 P1, [R3+URZ+0x28c40], R2 ;  /* 0x028c4002030095a7 */ /* 0x000e24000802007f */
[----:B0-----:R-:W-:Y:S05]  /*1e710*/  @!P1 BRA `(.L_x_4056) ;  /* 0xfffffffc00f09947 */ /* 0x001fea000383ffff */
[----:B------:R-:W-:Y:S05]  /*1e720*/  BRA `(.L_x_4191) ;  /* 0xffffffc4001c7947 */ /* 0x000fea000383ffff */
.L_x_4058:
[----:B------:R0:W0:Y:S02]  /*1e730*/  SYNCS.PHASECHK.TRANS64.TRYWAIT P1, [R5+URZ+0x28c60], R0 ;  /* 0x028c6000050075a7 */ /* 0x000024000802017f */
[----:B0-----:R-:W-:Y:S05]  /*1e740*/  @!P1 NANOSLEEP.SYNCS 0x989680 ;  /* 0x009896800000995d */ /* 0x001fea0003900000 */
[----:B------:R-:W0:Y:S02]  /*1e750*/  @!P1 SYNCS.PHASECHK.TRANS64 P1, [R5+URZ+0x28c60], R0 ;  /* 0x028c6000050095a7 */ /* 0x000e24000802007f */
[----:B0-----:R-:W-:Y:S05]  /*1e760*/  @!P1 BRA `(.L_x_4058) ;  /* 0xfffffffc00f09947 */ /* 0x001fea000383ffff */
[----:B------:R-:W-:Y:S05]  /*1e770*/  BRA `(.L_x_4192) ;  /* 0xffffffc400187947 */ /* 0x000fea000383ffff */
.L_x_4193:
        /* <DEDUP_REMOVED lines=16> */
.L_x_15745:


//--------------------- .text._ZN7cutlass13device_kernelIN5flash11enable_sm90INS1_16FlashAttnFwdSm90INS1_25CollectiveMainloopFwdSm90ILi2EN4cute5tupleIJNS5_1CILi1EEES8_S8_EEENS6_IJNS7_ILi64EEESA_SA_EEELi512ENS_10bfloat16_tEfNS_4arch4Sm90ELb0ELb0ELb1ELb1ELb1ELb0ELb1ELb0ELb0ELb1ELb1ELb0EEENS1_21CollectiveEpilogueFwdINS6_IJSA_NS7_ILi512EEESA_EEES9_SC_SE_Li256ELb1ELb1ELb1ELb0EEENS1_36VarlenDynamicPersistentTileSchedulerILi64ELi64ELi256ELi128ELb1ELb1ELb1ELb0ELb1ELb1EEEEEEEEEvNT_6ParamsE --------------------------
	.section	.text._ZN7cutlass13device_kernelIN5flash11enable_sm90INS1_16FlashAttnFwdSm90INS1_25CollectiveMainloopFwdSm90ILi2EN4cute5tupleIJNS5_1CILi1EEES8_S8_EEENS6_IJNS7_ILi64EEESA_SA_EEELi512ENS_10bfloat16_tEfNS_4arch4Sm90ELb0ELb0ELb1ELb1ELb1ELb0ELb1ELb0ELb0ELb1ELb1ELb0EEENS1_21CollectiveEpilogueFwdINS6_IJSA_NS7_ILi512EEESA_EEES9_SC_SE_Li256ELb1ELb1ELb1ELb0EEENS1_36VarlenDynamicPersistentTileSchedulerILi64ELi64ELi256ELi128ELb1ELb1ELb1ELb0ELb1ELb1EEEEEEEEEvNT_6ParamsE,"ax",@progbits
	.align	128
.text._ZN7cutlass13device_kernelIN5flash11enable_sm90INS1_16FlashAttnFwdSm90INS1_25CollectiveMainloopFwdSm90ILi2EN4cute5tupleIJNS5_1CILi1EEES8_S8_EEENS6_IJNS7_ILi64EEESA_SA_EEELi512ENS_10bfloat16_tEfNS_4arch4Sm90ELb0ELb0ELb1ELb1ELb1ELb0ELb1ELb0ELb0ELb1ELb1ELb0EEENS1_21CollectiveEpilogueFwdINS6_IJSA_NS7_ILi512EEESA_EEES9_SC_SE_Li256ELb1ELb1ELb1ELb0EEENS1_36VarlenDynamicPersistentTileSchedulerILi64ELi64ELi256ELi128ELb1ELb1ELb1ELb0ELb1ELb1EEEEEEEEEvNT_6ParamsE:
        .type           _ZN7cutlass13device_kernelIN5flash11enable_sm90INS1_16FlashAttnFwdSm90INS1_25CollectiveMainloopFwdSm90ILi2EN4cute5tupleIJNS5_1CILi1EEES8_S8_EEENS6_IJNS7_ILi64EEESA_SA_EEELi512ENS_10bfloat16_tEfNS_4arch4Sm90ELb0ELb0ELb1ELb1ELb1ELb0ELb1ELb0ELb0ELb1ELb1ELb0EEENS1_21CollectiveEpilogueFwdINS6_IJSA_NS7_ILi512EEESA_EEES9_SC_SE_Li256ELb1ELb1ELb1ELb0EEENS1_36VarlenDynamicPersistentTileSchedulerILi64ELi64ELi256ELi128ELb1ELb1ELb1ELb0ELb1ELb1EEEEEEEEEvNT_6ParamsE,@function
        .size           _ZN7cutlass13device_kernelIN5flash11enable_sm90INS1_16FlashAttnFwdSm90INS1_25CollectiveMainloopFwdSm90ILi2EN4cute5tupleIJNS5_1CILi1EEES8_S8_EEENS6_IJNS7_ILi64EEESA_SA_EEELi512ENS_10bfloat16_tEfNS_4arch4Sm90ELb0ELb0ELb1ELb1ELb1ELb0ELb1ELb0ELb0ELb1ELb1ELb0EEENS1_21CollectiveEpilogueFwdINS6_IJSA_NS7_ILi512EEESA_EEES9_SC_SE_Li256ELb1ELb1ELb1ELb0EEENS1_36VarlenDynamicPersistentTileSchedulerILi64ELi64ELi256ELi128ELb1ELb1ELb1ELb0ELb1ELb1EEEEEEEEEvNT_6ParamsE,(.L_x_15746 - _ZN7cutlass13device_kernelIN5flash11enable_sm90INS1_16FlashAttnFwdSm90INS1_25CollectiveMainloopFwdSm90ILi2EN4cute5tupleIJNS5_1CILi1EEES8_S8_EEENS6_IJNS7_ILi64EEESA_SA_EEELi512ENS_10bfloat16_tEfNS_4arch4Sm90ELb0ELb0ELb1ELb1ELb1ELb0ELb1ELb0ELb0ELb1ELb1ELb0EEENS1_21CollectiveEpilogueFwdINS6_IJSA_NS7_ILi512EEESA_EEES9_SC_SE_Li256ELb1ELb1ELb1ELb0EEENS1_36VarlenDynamicPersistentTileSchedulerILi64ELi64ELi256ELi128ELb1ELb1ELb1ELb0ELb1ELb1EEEEEEEEEvNT_6ParamsE)
        .other          _ZN7cutlass13device_kernelIN5flash11enable_sm90INS1_16FlashAttnFwdSm90INS1_25CollectiveMainloopFwdSm90ILi2EN4cute5tupleIJNS5_1CILi1EEES8_S8_EEENS6_IJNS7_ILi64EEESA_SA_EEELi512ENS_10bfloat16_tEfNS_4arch4Sm90ELb0ELb0ELb1ELb1ELb1ELb0ELb1ELb0ELb0ELb1ELb1ELb0EEENS1_21CollectiveEpilogueFwdINS6_IJSA_NS7_ILi512EEESA_EEES9_SC_SE_Li256ELb1ELb1ELb1ELb0EEENS1_36VarlenDynamicPersistentTileSchedulerILi64ELi64ELi256ELi128ELb1ELb1ELb1ELb0ELb1ELb1EEEEEEEEEvNT_6ParamsE,@"STO_CUDA_ENTRY STV_DEFAULT"
_ZN7cutlass13device_kernelIN5flash11enable_sm90INS1_16FlashAttnFwdSm90INS1_25CollectiveMainloopFwdSm90ILi2EN4cute5tupleIJNS5_1CILi1EEES8_S8_EEENS6_IJNS7_ILi64EEESA_SA_EEELi512ENS_10bfloat16_tEfNS_4arch4Sm90ELb0ELb0ELb1ELb1ELb1ELb0ELb1ELb0ELb0ELb1ELb1ELb0EEENS1_21CollectiveEpilogueFwdINS6_IJSA_NS7_ILi512EEESA_EEES9_SC_SE_Li256ELb1ELb1ELb1ELb0EEENS1_36VarlenDynamicPersistentTileSchedulerILi64ELi64ELi256ELi128ELb1ELb1ELb1ELb0ELb1ELb1EEEEEEEEEvNT_6ParamsE:
        /* <DEDUP_REMOVED lines=43> */
.L_x_4194:
        /* <DEDUP_REMOVED lines=22> */
.L_x_4195:
        /* <DEDUP_REMOVED lines=18> */
.L_x_4196:
        /* <DEDUP_REMOVED lines=22> */
.L_x_4197:
        /* <DEDUP_REMOVED lines=23> */
.L_x_4198:
        /* <DEDUP_REMOVED lines=8> */
.L_x_4200:
        /* <DEDUP_REMOVED lines=24> */
[----:B------:R-:W-:-:S03]  /*0a00*/  UMOV UR37, URZ ;  /* 0x0000003f00257c82 */ /* 0x000fc60008000000 */
[CC--:B------:R-:W-:Y:S02]  /*0a10*/  LEA.HI R2, R3.reuse, R0.reuse, RZ, 0x4 ;  /* 0x0000000003027211 */ /* 0x0c0fe400078f20ff */
[CC--:B------:R-:W-:Y:S02]  /*0a20*/  LEA.HI R4, R3.reuse, R0.reuse, RZ, 0x5 ;  /* 0x0000000003047211 */ /* 0x0c0fe400078f28ff */
[CC--:B------:R-:W-:Y:S02]  /*0a30*/  LEA.HI R5, R3.reuse, R0.reuse, RZ, 0x7 ;  /* 0x0000000003057211 */ /* 0x0c0fe400078f38ff */
[CC--:B------:R-:W-:Y:S02]  /*0a40*/  LEA.HI R6, R3.reuse, R0.reuse, RZ, 0x3 ;  /* 0x0000000003067211 */ /* 0x0c0fe400078f18ff */
[----:B------:R-:W-:Y:S02]  /*0a50*/  SHF.R.S32.HI R9, RZ, 0x4, R2 ;  /* 0x00000004ff097819 */ /* 0x000fe40000011402 */
[----:B------:R-:W-:-:S02]  /*0a60*/  LEA.HI R3, R3, R0, RZ, 0x2 ;  /* 0x0000000003037211 */ /* 0x000fc400078f10ff */
[C---:B------:R-:W-:Y:S02]  /*0a70*/  LOP3.LUT R7, R2.reuse, 0xfffffff0, RZ, 0xc0, !PT ;  /* 0xfffffff002077812 */ /* 0x040fe400078ec0ff */
[----:B------:R-:W-:Y:S02]  /*0a80*/  LEA.HI R2, R2, R9, RZ, 0x1 ;  /* 0x0000000902027211 */ /* 0x000fe400078f08ff */
[--C-:B------:R-:W-:Y:S01]  /*0a90*/  SHF.R.S32.HI R11, RZ, 0x5, R4.reuse ;  /* 0x00000005ff0b7819 */ /* 0x100fe20000011404 */
[C---:B------:R-:W-:Y:S01]  /*0aa0*/  IMAD.IADD R7, R0.reuse, 0x1, -R7 ;  /* 0x0000000100077824 */ /* 0x040fe200078e0a07 */
[----:B------:R-:W-:Y:S02]  /*0ab0*/  LOP3.LUT R15, R3, 0xfffffffc, RZ, 0xc0, !PT ;  /* 0xfffffffc030f7812 */ /* 0x000fe400078ec0ff */
[----:B------:R-:W-:Y:S02]  /*0ac0*/  SHF.R.S32.HI R4, RZ, 0x1f, R4 ;  /* 0x0000001fff047819 */ /* 0x000fe40000011404 */
[----:B------:R-:W-:Y:S01]  /*0ad0*/  LOP3.LUT R3, R5, 0xffffff80, RZ, 0xc0, !PT ;  /* 0xffffff8005037812 */ /* 0x000fe200078ec0ff */
[----:B------:R-:W-:Y:S01]  /*0ae0*/  IMAD.IADD R15, R0, 0x1, -R15 ;  /* 0x00000001000f7824 */ /* 0x000fe200078e0a0f */
[----:B------:R-:W-:-:S02]  /*0af0*/  LOP3.LUT R2, R2, 0x1ffffffe, RZ, 0xc0, !PT ;  /* 0x1ffffffe02027812 */ /* 0x000fc400078ec0ff */
[----:B------:R-:W-:Y:S01]  /*0b00*/  LOP3.LUT R13, R6, 0xfffffff8, RZ, 0xc0, !PT ;  /* 0xfffffff8060d7812 */ /* 0x000fe200078ec0ff */
[----:B------:R-:W-:Y:S01]  /*0b10*/  IMAD.IADD R3, R0, 0x1, -R3 ;  /* 0x0000000100037824 */ /* 0x000fe200078e0a03 */
[----:B------:R-:W-:Y:S01]  /*0b20*/  LEA.HI R4, R4, R11, RZ, 0x2 ;  /* 0x0000000b04047211 */ /* 0x000fe200078f10ff */
[----:B------:R-:W-:Y:S01]  /*0b30*/  IMAD.IADD R9, R9, 0x1, -R2 ;  /* 0x0000000109097824 */ /* 0x000fe200078e0a02 */
[----:B------:R-:W-:Y:S01]  /*0b40*/  SHF.R.S32.HI R228, RZ, 0x7, R5 ;  /* 0x00000007ffe47819 */ /* 0x000fe20000011405 */
[----:B------:R-:W-:Y:S01]  /*0b50*/  IMAD.IADD R13, R0, 0x1, -R13 ;  /* 0x00000001000d7824 */ /* 0x000fe200078e0a0d */
[----:B------:R-:W-:Y:S01]  /*0b60*/  LOP3.LUT R4, R4, 0x3ffffc, RZ, 0xc0, !PT ;  /* 0x003ffffc04047812 */ /* 0x000fe200078ec0ff */
[----:B------:R-:W-:Y:S01]  /*0b70*/  IMAD.SHL.U32 R9, R9, 0x8, RZ ;  /* 0x0000000809097824 */ /* 0x000fe200078e00ff */
[--C-:B------:R-:W-:Y:S01]  /*0b80*/  SHF.R.S32.HI R2, RZ, 0x1f, R7.reuse ;  /* 0x0000001fff027819 */ /* 0x100fe20000011407 */
[----:B------:R-:W-:Y:S01]  /*0b90*/  IMAD R17, R228, 0x100, R7 ;  /* 0x00000100e4117824 */ /* 0x000fe200078e0207 */
[----:B------:R-:W-:Y:S01]  /*0ba0*/  SHF.R.S32.HI R0, RZ, 0x1f, R3 ;  /* 0x0000001fff007819 */ /* 0x000fe20000011403 */
[----:B------:R-:W-:Y:S01]  /*0bb0*/  IMAD.IADD R8, R11, 0x1, -R4 ;  /* 0x000000010b087824 */ /* 0x000fe200078e0a04 */
[----:B------:R-:W-:Y:S01]  /*0bc0*/  LEA.HI R6, R2, R7, RZ, 0x3 ;  /* 0x0000000702067211 */ /* 0x000fe200078f18ff */
[----:B------:R-:W-:Y:S01]  /*0bd0*/  IMAD.SHL.U32 R16, R13, 0x8, RZ ;  /* 0x000000080d107824 */ /* 0x000fe200078e00ff */
[-C--:B------:R-:W-:Y:S01]  /*0be0*/  LEA.HI R2, R0, R3.reuse, RZ, 0x2 ;  /* 0x0000000300027211 */ /* 0x080fe200078f10ff */
[----:B------:R-:W-:Y:S01]  /*0bf0*/  IMAD R14, R8, 0x10, R17 ;  /* 0x00000010080e7824 */ /* 0x000fe200078e0211 */
[C---:B------:R-:W-:Y:S01]  /*0c00*/  LOP3.LUT R4, R6.reuse, 0xfffffff8, RZ, 0xc0, !PT ;  /* 0xfffffff806047812 */ /* 0x040fe200078ec0ff */
[----:B------:R-:W-:Y:S01]  /*0c10*/  IMAD.SHL.U32 R6, R6, 0x40, RZ ;  /* 0x0000004006067824 */ /* 0x000fe200078e00ff */
[----:B------:R-:W-:Y:S01]  /*0c20*/  LOP3.LUT R8, R2, 0x7ffffffc, RZ, 0xc0, !PT ;  /* 0x7ffffffc02087812 */ /* 0x000fe200078ec0ff */
[----:B------:R-:W-:Y:S01]  /*0c30*/  IMAD.U32 R14, R14, 0x40, R9 ;  /* 0x000000400e0e7824 */ /* 0x000fe200078e0009 */
[----:B------:R-:W-:Y:S01]  /*0c40*/  LEA.HI R5, R5, R228, RZ, 0x1 ;  /* 0x000000e405057211 */ /* 0x000fe200078f08ff */
[----:B------:R-:W-:Y:S01]  /*0c50*/  IMAD.IADD R7, R7, 0x1, -R4 ;  /* 0x0000000107077824 */ /* 0x000fe200078e0a04 */
[----:B------:R-:W-:Y:S01]  /*0c60*/  LEA.HI R4, R0, R3, RZ, 0x5 ;  /* 0x0000000300047211 */ /* 0x000fe200078f28ff */
[----:B------:R-:W-:Y:S01]  /*0c70*/  IMAD.IADD R8, R3, 0x1, -R8 ;  /* 0x0000000103087824 */ /* 0x000fe200078e0a08 */
[--C-:B------:R-:W-:Y:S01]  /*0c80*/  SHF.R.S32.HI R0, RZ, 0x2, R2.reuse ;  /* 0x00000002ff007819 */ /* 0x100fe20000011402 */
[C---:B------:R-:W-:Y:S01]  /*0c90*/  VIADD R194, R16.reuse, 0x40 ;  /* 0x0000004010c27836 */ /* 0x040fe20000000000 */
[----:B------:R-:W-:Y:S01]  /*0ca0*/  SHF.R.S32.HI R3, RZ, 0x1f, R2 ;  /* 0x0000001fff037819 */ /* 0x000fe20000011402 */
[----:B------:R-:W-:Y:S01]  /*0cb0*/  IMAD.SHL.U32 R2, R7, 0x40, RZ ;  /* 0x0000004007027824 */ /* 0x000fe200078e00ff */
[----:B------:R-:W-:Y:S01]  /*0cc0*/  LEA.HI R12, R15, R15, RZ, 0x1 ;  /* 0x0000000f0f0c7211 */ /* 0x000fe200078f08ff */
[----:B------:R-:W-:Y:S01]  /*0cd0*/  STL [R1+0x30], R14 ;  /* 0x0000300e01007387 */ /* 0x000fe20000100800 */
[----:B------:R-:W-:Y:S01]  /*0ce0*/  LEA.HI R3, R3, R0, RZ, 0x3 ;  /* 0x0000000003037211 */ /* 0x000fe200078f18ff */
[----:B------:R-:W-:Y:S01]  /*0cf0*/  VIADD R193, R16, 0x80 ;  /* 0x0000008010c17836 */ /* 0x000fe20000000000 */
[----:B------:R-:W-:Y:S01]  /*0d00*/  LOP3.LUT R2, R2, 0x1c0, RZ, 0xc0, !PT ;  /* 0x000001c002027812 */ /* 0x000fe200078ec0ff */
[C---:B------:R-:W-:Y:S01]  /*0d10*/  VIADD R192, R16.reuse, 0xc0 ;  /* 0x000000c010c07836 */ /* 0x040fe20000000000 */
[----:B------:R-:W-:Y:S01]  /*0d20*/  LOP3.LUT R5, R5, 0xfffffe, RZ, 0xc0, !PT ;  /* 0x00fffffe05057812 */ /* 0x000fe200078ec0ff */
[----:B------:R-:W-:Y:S01]  /*0d30*/  VIADD R191, R16, 0x100 ;  /* 0x0000010010bf7836 */ /* 0x000fe20000000000 */
[----:B------:R-:W-:Y:S01]  /*0d40*/  LOP3.LUT R12, R12, 0x1ffffffe, RZ, 0xc0, !PT ;  /* 0x1ffffffe0c0c7812 */ /* 0x000fe200078ec0ff */
[----:B------:R-:W-:Y:S01]  /*0d50*/  VIADD R190, R16, 0x140 ;  /* 0x0000014010be7836 */ /* 0x000fe20000000000 */
[----:B------:R-:W-:Y:S01]  /*0d60*/  LOP3.LUT R3, R3, 0xfffffff8, RZ, 0xc0, !PT ;  /* 0xfffffff803037812 */ /* 0x000fe200078ec0ff */
[----:B------:R-:W-:Y:S01]  /*0d70*/  IMAD.IADD R5, R228, 0x1, -R5 ;  /* 0x00000001e4057824 */ /* 0x000fe200078e0a05 */
[----:B------:R-:W-:Y:S01]  /*0d80*/  LOP3.LUT R9, R2, 0x8, R9, 0xf8, !PT ;  /* 0x0000000802097812 */ /* 0x000fe200078ef809 */
[----:B------:R-:W-:Y:S01]  /*0d90*/  IMAD.IADD R12, R15, 0x1, -R12 ;  /* 0x000000010f0c7824 */ /* 0x000fe200078e0a0c */
[----:B------:R-:W-:Y:S01]  /*0da0*/  LOP3.LUT R6, R6, 0x7ffffe00, RZ, 0xc0, !PT ;  /* 0x7ffffe0006067812 */ /* 0x000fe200078ec0ff */
[----:B------:R-:W-:Y:S01]  /*0db0*/  IMAD.IADD R3, R0, 0x1, -R3 ;  /* 0x0000000100037824 */ /* 0x000fe200078e0a03 */
[----:B------:R-:W-:Y:S01]  /*0dc0*/  SHF.R.U32.HI R2, RZ, 0x3, R2 ;  /* 0x00000003ff027819 */ /* 0x000fe20000011602 */
[----:B------:R-:W-:Y:S01]  /*0dd0*/  IMAD.SHL.U32 R15, R5, 0x100, RZ ;  /* 0x00000100050f7824 */ /* 0x000fe200078e00ff */
[----:B------:R-:W-:Y:S01]  /*0de0*/  SHF.R.S32.HI R4, RZ, 0x5, R4 ;  /* 0x00000005ff047819 */ /* 0x000fe20000011404 */
[----:B------:R-:W-:Y:S01]  /*0df0*/  IMAD.SHL.U32 R0, R8, 0x2, RZ ;  /* 0x0000000208007824 */ /* 0x000fe200078e00ff */
[----:B------:R-:W-:Y:S01]  /*0e00*/  LOP3.LUT R9, R9, R2, RZ, 0x3c, !PT ;  /* 0x0000000209097212 */ /* 0x000fe200078e3cff */
[----:B------:R-:W-:Y:S01]  /*0e10*/  IMAD R6, R11, 0x400, R6 ;  /* 0x000004000b067824 */ /* 0x000fe200078e0206 */
[----:B------:R-:W-:Y:S01]  /*0e20*/  R2P PR, R7, 0x6 ;  /* 0x0000000607007804 */ /* 0x000fe20000000000 */
[----:B------:R-:W-:Y:S01]  /*0e30*/  IMAD.IADD R19, R0, 0x1, R15 ;  /* 0x0000000100137824 */ /* 0x000fe200078e020f */
[----:B------:R-:W-:Y:S01]  /*0e40*/  STL [R1+0x2c], R15 ;  /* 0x00002c0f01007387 */ /* 0x000fe20000100800 */
[----:B------:R-:W-:-:S02]  /*0e50*/  IMAD R17, R4, 0x10, R3 ;  /* 0x0000001004117824 */ /* 0x000fc400078e0203 */
[----:B------:R-:W-:Y:S01]  /*0e60*/  IMAD.IADD R9, R6, 0x1, R9 ;  /* 0x0000000106097824 */ /* 0x000fe200078e0209 */
[----:B------:R0:W-:Y:S01]  /*0e70*/  STL [R1+0x4], R0 ;  /* 0x0000040001007387 */ /* 0x0001e20000100800 */
[C---:B------:R-:W-:Y:S01]  /*0e80*/  VIADD R227, R19.reuse, 0x8 ;  /* 0x0000000813e37836 */ /* 0x040fe20000000000 */
[----:B------:R-:W-:Y:S01]  /*0e90*/  SEL R186, R186, 0xffffffe0, !P1 ;  /* 0xffffffe0baba7807 */ /* 0x000fe20004800000 */
[----:B------:R-:W-:Y:S01]  /*0ea0*/  VIADD R226, R19, 0x10 ;  /* 0x0000001013e27836 */ /* 0x000fe20000000000 */
[----:B------:R-:W-:Y:S01]  /*0eb0*/  LEA R184, R9, UR41, 0x1 ;  /* 0x0000002909b87c11 */ /* 0x000fe2000f8e08ff */
[C---:B------:R-:W-:Y:S02]  /*0ec0*/  VIADD R224, R19.reuse, 0x20 ;  /* 0x0000002013e07836 */ /* 0x040fe40000000000 */
[C---:B------:R-:W-:Y:S02]  /*0ed0*/  VIADD R223, R19.reuse, 0x28 ;  /* 0x0000002813df7836 */ /* 0x040fe40000000000 */
[----:B------:R-:W-:Y:S01]  /*0ee0*/  IMAD R4, R12, 0x8, R17 ;  /* 0x000000080c047824 */ /* 0x000fe200078e0211 */
[----:B0-----:R-:W-:Y:S01]  /*0ef0*/  SHF.R.S32.HI R0, RZ, 0x1f, R19 ;  /* 0x0000001fff007819 */ /* 0x001fe20000011413 */
[C---:B------:R-:W-:Y:S01]  /*0f00*/  VIADD R225, R19.reuse, 0x18 ;  /* 0x0000001813e17836 */ /* 0x040fe20000000000 */
[----:B------:R-:W-:Y:S01]  /*0f10*/  SHF.R.S32.HI R0, RZ, 0x1f, R226 ;  /* 0x0000001fff007819 */ /* 0x000fe200000114e2 */
[C---:B------:R-:W-:Y:S01]  /*0f20*/  VIADD R221, R19.reuse, 0x38 ;  /* 0x0000003813dd7836 */ /* 0x040fe20000000000 */
[----:B------:R0:W-:Y:S01]  /*0f30*/  STL [R1+0x28], R4 ;  /* 0x0000280401007387 */ /* 0x0001e20000100800 */
[C---:B------:R-:W-:Y:S01]  /*0f40*/  VIADD R220, R19.reuse, 0x40 ;  /* 0x0000004013dc7836 */ /* 0x040fe20000000000 */
[----:B------:R-:W-:Y:S01]  /*0f50*/  SHF.R.S32.HI R0, RZ, 0x1f, R223 ;  /* 0x0000001fff007819 */ /* 0x000fe200000114df */
[----:B------:R-:W-:Y:S01]  /*0f60*/  VIADD R3, R16, 0x180 ;  /* 0x0000018010037836 */ /* 0x000fe20000000000 */
[----:B------:R-:W-:Y:S01]  /*0f70*/  SHF.R.S32.HI R3, RZ, 0x1f, R194 ;  /* 0x0000001fff037819 */ /* 0x000fe200000114c2 */
[C---:B------:R-:W-:Y:S01]  /*0f80*/  VIADD R222, R19.reuse, 0x30 ;  /* 0x0000003013de7836 */ /* 0x040fe20000000000 */
[----:B------:R-:W-:Y:S01]  /*0f90*/  SHF.R.S32.HI R3, RZ, 0x1f, R227 ;  /* 0x0000001fff037819 */ /* 0x000fe200000114e3 */
        /* <DEDUP_REMOVED lines=54> */
[----:B------:R-:W-:Y:S01]  /*1300*/  IMAD.MOV.U32 R6, RZ, RZ, R10 ;  /* 0x000000ffff067224 */ /* 0x000fe200078e000a */
[----:B------:R-:W-:Y:S01]  /*1310*/  SHF.R.S32.HI R0, RZ, 0x1f, R197 ;  /* 0x0000001fff007819 */ /* 0x000fe200000114c5 */
[----:B------:R-:W-:-:S02]  /*1320*/  IMAD.MOV.U32 R2, RZ, RZ, RZ ;  /* 0x000000ffff027224 */ /* 0x000fc400078e00ff */
[----:B------:R-:W-:Y:S02]  /*1330*/  VIADD R229, R16, 0x1c0 ;  /* 0x000001c010e57836 */ /* 0x000fe40000000000 */
[----:B------:R-:W-:-:S07]  /*1340*/  IMAD.IADD R186, R186, 0x1, R185 ;  /* 0x00000001baba7824 */ /* 0x000fce00078e02b9 */
.L_x_4250:
[----:B------:R-:W-:Y:S01]  /*1350*/  ULDC.64 UR6, c[0x0][0xd88] ;  /* 0x0003620000067ab9 */ /* 0x000fe20000000a00 */
[----:B012---:R-:W0:Y:S01]  /*1360*/  LDC.64 R8, c[0x0][0x418] ;  /* 0x00010600ff087b82 */ /* 0x007e220000000a00 */
[----:B------:R-:W-:-:S06]  /*1370*/  UIMAD.WIDE UR6, UR5, 0x4, UR6 ;  /* 0x00000004050678a5 */ /* 0x000fcc000f8e0206 */
[----:B------:R-:W-:Y:S01]  /*1380*/  IMAD.U32 R188, RZ, RZ, UR6 ;  /* 0x00000006ffbc7e24 */ /* 0x000fe2000f8e00ff */
[----:B------:R-:W1:Y:S01]  /*1390*/  LDC R0, c[0x0][0x424] ;  /* 0x00010900ff007b82 */ /* 0x000e620000000800 */
[----:B------:R-:W-:Y:S01]  /*13a0*/  IMAD.U32 R189, RZ, RZ, UR7 ;  /* 0x00000007ffbd7e24 */ /* 0x000fe2000f8e00ff */
[----:B------:R-:W-:-:S04]  /*13b0*/  ULDC.64 UR6, c[0x0][0xb20] ;  /* 0x0002c80000067ab9 */ /* 0x000fc80000000a00 */
[----:B------:R-:W2:Y:S01]  /*13c0*/  LDG.E R188, desc[UR44][R188.64] ;  /* 0x0000002cbcbc7981 */ /* 0x000ea2000c1e1900 */
[----:B------:R-:W-:Y:S01]  /*13d0*/  ISETP.NE.U32.AND P0, PT, RZ, UR6, PT ;  /* 0x00000006ff007c0c */ /* 0x000fe2000bf05070 */
[----:B---3--:R-:W3:Y:S01]  /*13e0*/  LDC R153, c[0x0][0x2f0] ;  /* 0x0000bc00ff997b82 */ /* 0x008ee20000000800 */
[----:B------:R-:W-:Y:S02]  /*13f0*/  IMAD.MOV.U32 R10, RZ, RZ, RZ ;  /* 0x000000ffff0a7224 */ /* 0x000fe400078e00ff */
[----:B------:R-:W-:-:S05]  /*1400*/  ISETP.NE.AND.EX P0, PT, RZ, UR7, PT, P0 ;  /* 0x00000007ff007c0c */ /* 0x000fca000bf05300 */
[----:B----4-:R-:W4:Y:S01]  /*1410*/  LDC R7, c[0x0][0xae8] ;  /* 0x0002ba00ff077b82 */ /* 0x010f220000000800 */
[----:B--2---:R-:W-:-:S07]  /*1420*/  SHF.R.S32.HI R196, RZ, 0x1f, R188 ;  /* 0x0000001fffc47819 */ /* 0x004fce00000114bc */
[----:B------:R-:W-:-:S04]  /*1430*/  @P0 LEA R4, P1, R188, UR6, 0x2 ;  /* 0x00000006bc040c11 */ /* 0x000fc8000f8210ff */
[----:B------:R-:W-:Y:S01]  /*1440*/  @P0 LEA.HI.X R5, R188, UR7, R196, 0x2, P1 ;  /* 0x00000007bc050c11 */ /* 0x000fe200088f14c4 */
[----:B------:R-:W-:Y:S02]  /*1450*/  ULDC.64 UR6, c[0x0][0xb18] ;  /* 0x0002c60000067ab9 */ /* 0x000fe40000000a00 */
[----:B------:R-:W-:Y:S02]  /*1460*/  ISETP.NE.U32.AND P1, PT, RZ, UR6, PT ;  /* 0x00000006ff007c0c */ /* 0x000fe4000bf25070 */
[----:B-----5:R2:W5:Y:S01]  /*1470*/  @P0 LDG.E R10, desc[UR44][R4.64] ;  /* 0x0000002c040a0981 */ /* 0x020562000c1e1900 */
[----:B0-----:R-:W-:Y:S02]  /*1480*/  ISETP.NE.U32.AND P0, PT, R8, RZ, PT ;  /* 0x000000ff0800720c */ /* 0x001fe40003f05070 */
[----:B------:R-:W-:Y:S02]  /*1490*/  ISETP.NE.AND.EX P1, PT, RZ, UR7, PT, P1 ;  /* 0x00000007ff007c0c */ /* 0x000fe4000bf25310 */
[----:B------:R-:W-:-:S04]  /*14a0*/  ISETP.NE.AND.EX P0, PT, R9, RZ, PT, P0 ;  /* 0x000000ff0900720c */ /* 0x000fc80003f05300 */
[----:B-1----:R-:W-:-:S05]  /*14b0*/  SEL R0, R0, 0x1, P0 ;  /* 0x0000000100007807 */ /* 0x002fca0000000000 */
[----:B---3--:R-:W-:Y:S02]  /*14c0*/  IMAD R153, R0, R153, RZ ;  /* 0x0000009900997224 */ /* 0x008fe400078e02ff */
[----:B------:R-:W-:-:S04]  /*14d0*/  @P1 LEA R8, P0, R188, UR6, 0x2 ;  /* 0x00000006bc081c11 */ /* 0x000fc8000f8010ff */
[----:B------:R-:W-:-:S05]  /*14e0*/  @P1 LEA.HI.X R9, R188, UR7, R196, 0x2, P0 ;  /* 0x00000007bc091c11 */ /* 0x000fca00080f14c4 */
[----:B------:R2:W5:Y:S01]  /*14f0*/  @P1 LDG.E R153, desc[UR44][R8.64] ;  /* 0x0000002c08991981 */ /* 0x000562000c1e1900 */
[C---:B------:R-:W-:Y:S01]  /*1500*/  LOP3.LUT R0, R6.reuse, 0xff000000, RZ, 0xc0, !PT ;  /* 0xff00000006007812 */ /* 0x040fe200078ec0ff */
[----:B------:R-:W-:Y:S01]  /*1510*/  UMOV UR42, UR4 ;  /* 0x00000004002a7c82 */ /* 0x000fe20008000000 */
[----:B------:R-:W-:Y:S02]  /*1520*/  LOP3.LUT R3, R6, 0xff0000, RZ, 0xc0, !PT ;  /* 0x00ff000006037812 */ /* 0x000fe400078ec0ff */
[----:B------:R-:W-:Y:S01]  /*1530*/  SHF.R.U32.HI R12, RZ, 0x8, R0 ;  /* 0x00000008ff0c7819 */ /* 0x000fe20000011600 */
[----:B----4-:R-:W-:Y:S06]  /*1540*/  @P1 BRA `(.L_x_4201) ;  /* 0x0000000000241947 */ /* 0x010fec0003800000 */
[----:B------:R-:W-:Y:S02]  /*1550*/  ULDC.64 UR4, c[0x0][0xb00] ;  /* 0x0002c00000047ab9 */ /* 0x000fe40000000a00 */
[----:B------:R-:W-:-:S04]  /*1560*/  ISETP.NE.U32.AND P0, PT, RZ, UR4, PT ;  /* 0x00000004ff007c0c */ /* 0x000fc8000bf05070 */
[----:B------:R-:W-:-:S13]  /*1570*/  ISETP.NE.AND.EX P0, PT, RZ, UR5, PT, P0 ;  /* 0x00000005ff007c0c */ /* 0x000fda000bf05300 */
[----:B------:R-:W-:Y:S05]  /*1580*/  @!P0 BRA `(.L_x_4201) ;  /* 0x0000000000148947 */ /* 0x000fea0003800000 */
[----:B--2---:R-:W0:Y:S02]  /*1590*/  LDC.64 R4, c[0x0][0xb00] ;  /* 0x0002c000ff047b82 */ /* 0x004e240000000a00 */
[----:B0-----:R-:W-:-:S05]  /*15a0*/  IMAD.WIDE R4, R188, 0x4, R4 ;  /* 0x00000004bc047825 */ /* 0x001fca00078e0204 */
[----:B-----5:R-:W2:Y:S04]  /*15b0*/  LDG.E R153, desc[UR44][R4.64] ;  /* 0x0000002c04997981 */ /* 0x020ea8000c1e1900 */
[----:B------:R-:W2:Y:S02]  /*15c0*/  LDG.E R0, desc[UR44][R4.64+0x4] ;  /* 0x0000042c04007981 */ /* 0x000ea4000c1e1900 */
[----:B--2---:R-:W-:-:S07]  /*15d0*/  IMAD.IADD R153, R0, 0x1, -R153 ;  /* 0x0000000100997824 */ /* 0x004fce00078e0a99 */
.L_x_4201:
[----:B------:R-:W-:Y:S01]  /*15e0*/  UISETP.NE.AND UP0, UPT, UR38, 0x1, UPT ;  /* 0x000000012600788c */ /* 0x000fe2000bf05270 */
[----:B-----5:R-:W-:Y:S01]  /*15f0*/  IMAD.IADD R153, R153, 0x1, -R10 ;  /* 0x0000000199997824 */ /* 0x020fe200078e0a0a */
[----:B------:R-:W-:Y:S02]  /*1600*/  LEA.HI R3, R3, R12, RZ, 0x10 ;  /* 0x0000000c03037211 */ /* 0x000fe400078f80ff */
[----:B------:R-:W-:Y:S01]  /*1610*/  LOP3.LUT R189, R6, 0xffff, RZ, 0xc0, !PT ;  /* 0x0000ffff06bd7812 */ /* 0x000fe200078ec0ff */
[----:B------:R-:W-:Y:S01]  /*1620*/  VIADD R0, R153, 0x3f ;  /* 0x0000003f99007836 */ /* 0x000fe20000000000 */
[----:B------:R-:W-:Y:S02]  /*1630*/  PLOP3.LUT P1, PT, PT, PT, UP0, 0x80, 0x0 ;  /* 0x000000000000781c */ /* 0x000fe40003f2f008 */
[----:B------:R-:W-:Y:S02]  /*1640*/  SHF.R.U32.HI R22, RZ, 0x10, R3 ;  /* 0x00000010ff167819 */ /* 0x000fe40000011603 */
[----:B--2---:R-:W-:-:S02]  /*1650*/  SHF.R.S32.HI R5, RZ, 0x1f, R0 ;  /* 0x0000001fff057819 */ /* 0x004fc40000011400 */
[C---:B------:R-:W-:Y:S02]  /*1660*/  ISETP.NE.AND P0, PT, R22.reuse, RZ, PT ;  /* 0x000000ff1600720c */ /* 0x040fe40003f05270 */
[----:B------:R-:W-:Y:S02]  /*1670*/  LEA.HI R5, R5, R0, RZ, 0x6 ;  /* 0x0000000005057211 */ /* 0x000fe400078f30ff */
[----:B------:R-:W-:Y:S02]  /*1680*/  LOP3.LUT R195, R3, 0xff, RZ, 0xc0, !PT ;  /* 0x000000ff03c37812 */ /* 0x000fe400078ec0ff */
[----:B------:R-:W-:Y:S02]  /*1690*/  SEL R10, R22, R7, P0 ;  /* 0x00000007160a7207 */ /* 0x000fe40000000000 */
[----:B------:R-:W-:Y:S01]  /*16a0*/  SHF.R.S32.HI R9, RZ, 0x6, R5 ;  /* 0x00000006ff097819 */ /* 0x000fe20000011405 */
[----:B------:R-:W-:Y:S06]  /*16b0*/  @!P1 BRA `(.L_x_4202) ;  /* 0x0000001c00789947 */ /* 0x000fec0003800000 */
[----:B------:R-:W-:Y:S01]  /*16c0*/  ISETP.GE.AND P0, PT, R153, 0x1, PT ;  /* 0x000000019900780c */ /* 0x000fe20003f06270 */
[----:B------:R-:W-:-:S12]  /*16d0*/  IMAD.MOV.U32 R3, RZ, RZ, RZ ;  /* 0x000000ffff037224 */ /* 0x000fd800078e00ff */
[----:B------:R-:W-:Y:S05]  /*16e0*/  @!P0 BRA `(.L_x_4203) ;  /* 0x0000000000688947 */ /* 0x000fea0003800000 */
        /* <DEDUP_REMOVED lines=26> */
.L_x_4203:
[-C--:B------:R-:W-:Y:S01]  /*1890*/  IMAD R0, R195, R3.reuse, RZ ;  /* 0x00000003c3007224 */ /* 0x080fe200078e02ff */
[----:B------:R-:W-:Y:S01]  /*18a0*/  PLOP3.LUT P0, PT, PT, PT, PT, 0x80, 0x0 ;  /* 0x000000000000781c */ /* 0x000fe20003f0f070 */
[----:B------:R-:W-:Y:S01]  /*18b0*/  IMAD.MOV.U32 R152, RZ, RZ, RZ ;  /* 0x000000ffff987224 */ /* 0x000fe200078e00ff */
[----:B------:R-:W-:Y:S02]  /*18c0*/  CS2R R150, SRZ ;  /* 0x0000000000967805 */ /* 0x000fe4000001ff00 */
[----:B------:R-:W-:Y:S02]  /*18d0*/  CS2R R148, SRZ ;  /* 0x0000000000947805 */ /* 0x000fe4000001ff00 */
[----:B------:R-:W-:Y:S02]  /*18e0*/  VIADDMNMX R3, R0, R3, R9, PT ;  /* 0x0000000300037246 */ /* 0x000fe40003800109 */
[----:B------:R-:W-:Y:S02]  /*18f0*/  CS2R R146, SRZ ;  /* 0x0000000000927805 */ /* 0x000fe4000001ff00 */
        /* <DEDUP_REMOVED lines=15> */
[----:B------:R-:W-:Y:S02]  /*19f0*/  ISETP.LT.AND P1, PT, R0, UR21, PT ;  /* 0x0000001500007c0c */ /* 0x000fe4000bf21270 */
        /* <DEDUP_REMOVED lines=49> */
[----:B------:R-:W0:Y:S01]  /*1d10*/  SHFL.IDX PT, R3, R228, RZ, 0x1f ;  /* 0x00001fffe4037589 */ /* 0x000e2200000e0000 */
[----:B------:R-:W-:Y:S01]  /*1d20*/  UMOV UR9, 0x40000040 ;  /* 0x4000004000097882 */ /* 0x000fe20000000000 */
[----:B------:R-:W-:Y:S01]  /*1d30*/  UMOV UR11, 0x40000040 ;  /* 0x40000040000b7882 */ /* 0x000fe20000000000 */
[----:B------:R-:W-:Y:S01]  /*1d40*/  UMOV UR13, 0x40000040 ;  /* 0x40000040000d7882 */ /* 0x000fe20000000000 */
[----:B------:R-:W-:Y:S01]  /*1d50*/  BAR.SYNC.DEFER_BLOCKING 0xe, 0x100 ;  /* 0x0384000000007b1d */ /* 0x000fe20000010000 */
[----:B------:R-:W-:-:S05]  /*1d60*/  ISETP.NE.AND P0, PT, RZ, UR38, PT ;  /* 0x00000026ff007c0c */ /* 0x000fca000bf05270 */
[----:B------:R-:W-:Y:S01]  /*1d70*/  UMOV UR15, 0x40000040 ;  /* 0x40000040000f7882 */ /* 0x000fe20000000000 */
[----:B------:R-:W-:Y:S01]  /*1d80*/  UMOV UR17, 0x40000040 ;  /* 0x4000004000117882 */ /* 0x000fe20000000000 */
[----:B------:R-:W-:Y:S01]  /*1d90*/  UMOV UR19, 0x40000040 ;  /* 0x4000004000137882 */ /* 0x000fe20000000000 */
[----:B------:R-:W-:Y:S01]  /*1da0*/  UMOV UR7, 0x40000040 ;  /* 0x4000004000077882 */ /* 0x000fe20000000000 */
[----:B0-----:R-:W-:Y:S01]  /*1db0*/  R2UR UR4, R3 ;  /* 0x00000000030472ca */ /* 0x001fe200000e0000 */
[----:B------:R-:W-:Y:S01]  /*1dc0*/  IMAD.MOV.U32 R3, RZ, RZ, 0x1 ;  /* 0x00000001ff037424 */ /* 0x000fe200078e00ff */
[----:B------:R-:W-:-:S04]  /*1dd0*/  WARPGROUP.ARRIVE ;  /* 0x00000000000079c5 */ /* 0x000fc80000000000 */
[----:B------:R-:W-:-:S04]  /*1de0*/  SEL R3, R3, 0x2, !P0 ;  /* 0x0000000203037807 */ /* 0x000fc80004000000 */
[----:B------:R-:W-:-:S03]  /*1df0*/  LOP3.LUT R3, R3, 0x1, RZ, 0xfc, !PT ;  /* 0x0000000103037812 */ /* 0x000fc600078efcff */
[----:B------:R-:W-:Y:S01]  /*1e00*/  ULEA.HI UR5, UR4, UR4, URZ, 0x1 ;  /* 0x0000000404057291 */ /* 0x000fe2000f8f083f */
[----:B------:R-:W-:-:S03]  /*1e10*/  ISETP.NE.AND P1, PT, R3, 0x3, PT ;  /* 0x000000030300780c */ /* 0x000fc60003f25270 */
[----:B------:R-:W-:-:S04]  /*1e20*/  ULOP3.LUT UR5, UR5, 0x1fffe, URZ, 0xc0, !UPT ;  /* 0x0001fffe05057892 */ /* 0x000fc8000f8ec03f */
[----:B------:R-:W-:Y:S02]  /*1e30*/  UIADD3 UR5, UR4, -UR5, URZ ;  /* 0x8000000504057290 */ /* 0x000fe4000fffe03f */
[----:B------:R-:W-:Y:S02]  /*1e40*/  UIADD3 UR4, UR41, 0x36400, URZ ;  /* 0x0003640029047890 */ /* 0x000fe4000fffe03f */
[----:B------:R-:W-:Y:S02]  /*1e50*/  ULEA UR5, UR5, UR41, 0xf ;  /* 0x0000002905057291 */ /* 0x000fe4000f8e783f */
[----:B------:R-:W-:Y:S02]  /*1e60*/  USHF.R.U32.HI UR4, URZ, 0x4, UR4 ;  /* 0x000000043f047899 */ /* 0x000fe40008011604 */
[----:B------:R-:W-:Y:S02]  /*1e70*/  UIADD3 UR5, UR5, 0x400, URZ ;  /* 0x0000040005057890 */ /* 0x000fe4000fffe03f */
[----:B------:R-:W-:-:S02]  /*1e80*/  ULOP3.LUT UR4, UR4, 0x3fff, URZ, 0xc0, !UPT ;  /* 0x00003fff04047892 */ /* 0x000fc4000f8ec03f */
[----:B------:R-:W-:Y:S02]  /*1e90*/  USHF.R.U32.HI UR5, URZ, 0x4, UR5 ;  /* 0x000000043f057899 */ /* 0x000fe40008011605 */
[----:B------:R-:W-:Y:S02]  /*1ea0*/  ULOP3.LUT UR8, UR4, 0x10000, URZ, 0xfc, !UPT ;  /* 0x0001000004087892 */ /* 0x000fe4000f8efc3f */
[----:B------:R-:W-:Y:S02]  /*1eb0*/  ULOP3.LUT UR5, UR5, 0x3fff, URZ, 0xc0, !UPT ;  /* 0x00003fff05057892 */ /* 0x000fe4000f8ec03f */
[----:B------:R-:W-:Y:S02]  /*1ec0*/  UIADD3 UR12, UR8, 0x2, URZ ;  /* 0x00000002080c7890 */ /* 0x000fe4000fffe03f */
[----:B------:R-:W-:Y:S02]  /*1ed0*/  ULOP3.LUT UR20, UR5, 0x2000000, URZ, 0xfc, !UPT ;  /* 0x0200000005147892 */ /* 0x000fe4000f8efc3f */
[----:B------:R-:W-:-:S02]  /*1ee0*/  UIADD3 UR16, UR8, 0x4, URZ ;  /* 0x0000000408107890 */ /* 0x000fc4000fffe03f */
[----:B------:R-:W-:Y:S02]  /*1ef0*/  ULEA UR10, UR36, UR20, 0xc ;  /* 0x00000014240a7291 */ /* 0x000fe4000f8e603f */
[----:B------:R-:W-:Y:S02]  /*1f00*/  UIADD3 UR4, UR8, 0x6, URZ ;  /* 0x0000000608047890 */ /* 0x000fe4000fffe03f */
[----:B------:R-:W-:Y:S02]  /*1f10*/  UIADD3 UR14, UR10, 0x80, URZ ;  /* 0x000000800a0e7890 */ /* 0x000fe4000fffe03f */
[----:B------:R-:W-:Y:S02]  /*1f20*/  UIADD3 UR18, UR10, 0x100, URZ ;  /* 0x000001000a127890 */ /* 0x000fe4000fffe03f */
[----:B------:R-:W-:Y:S02]  /*1f30*/  UIADD3 UR6, UR10, 0x180, URZ ;  /* 0x000001800a067890 */ /* 0x000fe4000fffe03f */
[----:B------:R-:W-:Y:S01]  /*1f40*/  HGMMA.64x256x16.F32.BF16 R24, gdesc[UR8].tnspB, RZ, !UPT, gsb0 ;  /* 0x43e00000081879f0 */ /* 0x000fe2000c0018ff */
[----:B------:R-:W-:-:S02]  /*1f50*/  UMOV UR5, 0x40000040 ;  /* 0x4000004000057882 */ /* 0x000fc40000000000 */
        /* <DEDUP_REMOVED lines=16> */
.L_x_4205:
[----:B------:R-:W-:-:S04]  /*2060*/  ULEA UR6, UR36, UR41, 0x3 ;  /* 0x0000002924067291 */ /* 0x000fc8000f8e183f */
[----:B------:R-:W-:-:S04]  /*2070*/  UIADD3 UR6, UR6, 0x38860, URZ ;  /* 0x0003886006067890 */ /* 0x000fc8000fffe03f */
[----:B------:R-:W-:-:S09]  /*2080*/  UPRMT UR6, UR40, 0x654, UR6 ;  /* 0x0000065428067896 */ /* 0x000fd20008000006 */
[----:B------:R-:W-:Y:S01]  /*2090*/  SYNCS.ARRIVE.TRANS64.RED.A1T0 RZ, [UR6], RZ ;  /* 0x000000ffffff79a7 */ /* 0x000fe20008100406 */
[----:B------:R-:W-:-:S06]  /*20a0*/  UIADD3 UR6, UR21, -0x2, URZ ;  /* 0xfffffffe15067890 */ /* 0x000fcc000fffe03f */
[----:B------:R-:W-:-:S13]  /*20b0*/  ISETP.LE.AND P0, PT, R0, UR6, PT ;  /* 0x0000000600007c0c */ /* 0x000fda000bf03270 */
[----:B------:R-:W-:Y:S05]  /*20c0*/  @!P0 BRA `(.L_x_4206) ;  /* 0x0000000800b48947 */ /* 0x000fea0003800000 */
[----:B------:R-:W-:-:S05]  /*20d0*/  UMOV UR21, UR6 ;  /* 0x0000000600157c82 */ /* 0x000fca0008000000 */
.L_x_4208:
[----:B------:R-:W-:Y:S01]  /*20e0*/  BAR.SYNC.DEFER_BLOCKING 0xe, 0x100 ;  /* 0x0384000000007b1d */ /* 0x000fe20000010000 */
[----:B------:R-:W-:Y:S01]  /*20f0*/  IMAD.U32 R4, RZ, RZ, UR36 ;  /* 0x00000024ff047e24 */ /* 0x000fe2000f8e00ff */
[----:B------:R-:W-:Y:S01]  /*2100*/  UIADD3 UR36, UR36, 0x1, URZ ;  /* 0x0000000124247890 */ /* 0x000fe2000fffe03f */
[----:B------:R-:W-:Y:S01]  /*2110*/  ISETP.LT.AND P0, PT, R0, UR21, PT ;  /* 0x0000001500007c0c */ /* 0x000fe2000bf01270 */
[----:B------:R-:W-:Y:S01]  /*2120*/  UIADD3 UR21, UR21, -0x1, URZ ;  /* 0xffffffff15157890 */ /* 0x000fe2000fffe03f */
        /* <DEDUP_REMOVED lines=10> */
[----:B------:R-:W-:Y:S02]  /*21d0*/  UIADD3 UR18, UR10, 0x100, URZ ;  /* 0x000001000a127890 */ /* 0x000fe4000fffe03f */
[----:B------:R-:W-:Y:S01]  /*21e0*/  UIADD3 UR6, UR10, 0x180, URZ ;  /* 0x000001800a067890 */ /* 0x000fe2000fffe03f */
        /* <DEDUP_REMOVED lines=143> */
[----:B------:R-:W-:Y:S01]  /*2ae0*/  HGMMA.64x256x16.F32.BF16 R24, gdesc[UR4].tnspB, R24, gsb0 ;  /* 0x43e00000041879f0 */ /* 0x000fe20008001818 */
[----:B------:R-:W-:-:S06]  /*2af0*/  USEL UR6, URZ, 0x1, UP0 ;  /* 0x000000013f067887 */ /* 0x000fcc0008000000 */
[----:B------:R-:W-:Y:S01]  /*2b00*/  LOP3.LUT R2, R2, UR6, RZ, 0x3c, !PT ;  /* 0x0000000602027c12 */ /* 0x000fe2000f8e3cff */
[----:B------:R-:W-:Y:S02]  /*2b10*/  WARPGROUP.DEPBAR.LE gsb0, 0x0 ;  /* 0x00008000000079c5 */ /* 0x000fe40000010000 */
[----:B------:R-:W-:Y:S06]  /*2b20*/  BAR.ARV 0xf, 0x100 ;  /* 0x03c4000000007b1d */ /* 0x000fec0000002000 */
[----:B------:R-:W-:Y:S05]  /*2b30*/  @!P1 BRA `(.L_x_4207) ;  /* 0x0000000000049947 */ /* 0x000fea0003800000 */
[----:B------:R-:W-:Y:S01]  /*2b40*/  BPT.TRAP 0x1 ;  /* 0x000000040000795c */ /* 0x000fe20000300000 */
.L_x_4207:
[----:B------:R-:W-:-:S04]  /*2b50*/  ULEA UR6, UR36, UR41, 0x3 ;  /* 0x0000002924067291 */ /* 0x000fc8000f8e183f */
[----:B------:R-:W-:-:S04]  /*2b60*/  UIADD3 UR6, UR6, 0x38860, URZ ;  /* 0x0003886006067890 */ /* 0x000fc8000fffe03f */
[----:B------:R-:W-:-:S09]  /*2b70*/  UPRMT UR6, UR40, 0x654, UR6 ;  /* 0x0000065428067896 */ /* 0x000fd20008000006 */
[----:B------:R-:W-:Y:S01]  /*2b80*/  SYNCS.ARRIVE.TRANS64.RED.A1T0 RZ, [UR6], RZ ;  /* 0x000000ffffff79a7 */ /* 0x000fe20008100406 */
[----:B------:R-:W-:Y:S05]  /*2b90*/  @P0 BRA `(.L_x_4208) ;  /* 0xfffffff400500947 */ /* 0x000fea000383ffff */
.L_x_4206:
[----:B------:R-:W-:Y:S01]  /*2ba0*/  BAR.SYNC.DEFER_BLOCKING 0xe, 0x100 ;  /* 0x0384000000007b1d */ /* 0x000fe20000010000 */
[----:B------:R-:W-:Y:S01]  /*2bb0*/  IMAD.U32 R0, RZ, RZ, UR36 ;  /* 0x00000024ff007e24 */ /* 0x000fe2000f8e00ff */
[----:B------:R-:W-:Y:S01]  /*2bc0*/  UIADD3 UR36, UR36, 0x1, URZ ;  /* 0x0000000124247890 */ /* 0x000fe2000fffe03f */
[----:B------:R-:W-:Y:S01]  /*2bd0*/  PLOP3.LUT P0, PT, PT, PT, PT, 0x8, 0x0 ;  /* 0x000000000000781c */ /* 0x000fe20003f0e170 */
[----:B------:R-:W-:Y:S02]  /*2be0*/  IMAD.MOV.U32 R152, RZ, RZ, RZ ;  /* 0x000000ffff987224 */ /* 0x000fe400078e00ff */
        /* <DEDUP_REMOVED lines=136> */
[----:B------:R-:W-:Y:S01]  /*3470*/  IMAD.MOV.U32 R3, RZ, RZ, RZ ;  /* 0x000000ffff037224 */ /* 0x000fe200078e00ff */
[----:B------:R-:W-:Y:S06]  /*3480*/  BAR.ARV 0xf, 0x100 ;  /* 0x03c4000000007b1d */ /* 0x000fec0000002000 */
[----:B------:R-:W-:Y:S05]  /*3490*/  BRA `(.L_x_4204) ;  /* 0x0000006800907947 */ /* 0x000fea0003800000 */
.L_x_4202:
[----:B------:R-:W-:Y:S01]  /*34a0*/  ISETP.GE.AND P0, PT, R153, 0x1, PT ;  /* 0x000000019900780c */ /* 0x000fe20003f06270 */
[----:B------:R-:W-:-:S12]  /*34b0*/  IMAD.MOV.U32 R23, RZ, RZ, RZ ;  /* 0x000000ffff177224 */ /* 0x000fd800078e00ff */
[----:B------:R-:W-:Y:S05]  /*34c0*/  @!P0 BRA `(.L_x_4209) ;  /* 0x0000000000688947 */ /* 0x000fea0003800000 */
[-C--:B------:R-:W-:Y:S02]  /*34d0*/  IABS R0, R10.reuse ;  /* 0x0000000a00007213 */ /* 0x080fe40000000000 */
[----:B------:R-:W-:Y:S02]  /*34e0*/  IADD3 R3, R9, -0x1, R10 ;  /* 0xffffffff09037810 */ /* 0x000fe40007ffe00a */
[----:B------:R-:W0:Y:S01]  /*34f0*/  I2F.RP R6, R0 ;  /* 0x0000000000067306 */ /* 0x000e220000209400 */
[----:B------:R-:W-:-:S05]  /*3500*/  IABS R8, R10 ;  /* 0x0000000a00087213 */ /* 0x000fca0000000000 */
[----:B------:R-:W-:Y:S02]  /*3510*/  IMAD.MOV R8, RZ, RZ, -R8 ;  /* 0x000000ffff087224 */ /* 0x000fe400078e0a08 */
[----:B0-----:R-:W0:Y:S02]  /*3520*/  MUFU.RCP R6, R6 ;  /* 0x0000000600067308 */ /* 0x001e240000001000 */
[----:B0-----:R-:W-:Y:S01]  /*3530*/  VIADD R4, R6, 0xffffffe ;  /* 0x0ffffffe06047836 */ /* 0x001fe20000000000 */
[----:B------:R-:W-:Y:S02]  /*3540*/  IABS R6, R3 ;  /* 0x0000000300067213 */ /* 0x000fe40000000000 */
[----:B------:R-:W-:-:S03]  /*3550*/  LOP3.LUT R3, R3, R10, RZ, 0x3c, !PT ;  /* 0x0000000a03037212 */ /* 0x000fc600078e3cff */
[----:B------:R0:W1:Y:S01]  /*3560*/  F2I.FTZ.U32.TRUNC.NTZ R5, R4 ;  /* 0x0000000400057305 */ /* 0x000062000021f000 */
[----:B------:R-:W-:Y:S01]  /*3570*/  ISETP.GE.AND P2, PT, R3, RZ, PT ;  /* 0x000000ff0300720c */ /* 0x000fe20003f46270 */
        /* <DEDUP_REMOVED lines=15> */
.L_x_4209:
        /* <DEDUP_REMOVED lines=100> */
.L_x_4210:
        /* <DEDUP_REMOVED lines=12> */
.L_x_4339:
[----:B------:R-:W-:Y:S05]  /*3d70*/  @!P0 BRA `(.L_x_4212) ;  /* 0x0000000000048947 */ /* 0x000fea0003800000 */
[----:B------:R-:W-:Y:S01]  /*3d80*/  BPT.TRAP 0x1 ;  /* 0x000000040000795c */ /* 0x000fe20000300000 */
.L_x_4212:
[----:B------:R-:W-:Y:S01]  /*3d90*/  IMAD.U32 R5, RZ, RZ, UR36 ;  /* 0x00000024ff057e24 */ /* 0x000fe2000f8e00ff */
[----:B------:R-:W-:-:S04]  /*3da0*/  SHF.L.U32 R4, R2, 0x1f, RZ ;  /* 0x0000001f02047819 */ /* 0x000fc800000006ff */
[----:B------:R-:W-:-:S04]  /*3db0*/  LEA R5, R5, UR41, 0x3 ;  /* 0x0000002905057c11 */ /* 0x000fc8000f8e18ff */
[----:B------:R1:W2:Y:S01]  /*3dc0*/  SYNCS.PHASECHK.TRANS64.TRYWAIT P1, [R5+URZ+0x38830], R4 ;  /* 0x03883004050075a7 */ /* 0x0002a2000802017f */
[----:B------:R-:W-:Y:S05]  /*3dd0*/  @!P0 BRA `(.L_x_4213) ;  /* 0x0000000000048947 */ /* 0x000fea0003800000 */
[----:B------:R-:W-:Y:S01]  /*3de0*/  BPT.TRAP 0x1 ;  /* 0x000000040000795c */ /* 0x000fe20000300000 */
.L_x_4213:
[----:B--2---:R-:W-:Y:S05]  /*3df0*/  @P1 BRA `(.L_x_4214) ;  /* 0x0000000000081947 */ /* 0x004fea0003800000 */
[----:B------:R-:W2:Y:S02]  /*3e00*/  SYNCS.PHASECHK.TRANS64.TRYWAIT P1, [R5+URZ+0x38830], R4 ;  /* 0x03883004050075a7 */ /* 0x000ea4000802017f */
[----:B--2---:R-:W-:Y:S05]  /*3e10*/  @!P1 BRA `(.L_x_4215) ;  /* 0x0000011000d09947 */ /* 0x004fea0003800000 */
.L_x_4214:
        /* <DEDUP_REMOVED lines=15> */
[----:B------:R-:W-:Y:S01]  /*3f10*/  UMOV UR15, 0x40000040 ;  /* 0x40000040000f7882 */ /* 0x000fe20000000000 */
[----:B------:R-:W-:-:S02]  /*3f20*/  UMOV UR13, 0x40000040 ;  /* 0x40000040000d7882 */ /* 0x000fc40000000000 */
[----:B------:R-:W-:Y:S02]  /*3f30*/  ULEA UR6, UR36, UR6, 0x9 ;  /* 0x0000000624067291 */ /* 0x000fe4000f8e483f */
[----:B------:R-:W-:Y:S02]  /*3f40*/  ULOP3.LUT UR4, UR4, 0x10000, URZ, 0xfc, !UPT ;  /* 0x0001000004047892 */ /* 0x000fe4000f8efc3f */
[----:B------:R-:W-:Y:S02]  /*3f50*/  UIADD3 UR10, UR6, 0x2, URZ ;  /* 0x00000002060a7890 */ /* 0x000fe4000fffe03f */
[----:B------:R-:W-:Y:S02]  /*3f60*/  UIADD3 UR8, UR4, 0x2, URZ ;  /* 0x0000000204087890 */ /* 0x000fe4000fffe03f */
[----:B------:R-:W-:Y:S02]  /*3f70*/  UIADD3 UR14, UR6, 0x4, URZ ;  /* 0x00000004060e7890 */ /* 0x000fe4000fffe03f */
[----:B------:R-:W-:-:S02]  /*3f80*/  UIADD3 UR12, UR4, 0x4, URZ ;  /* 0x00000004040c7890 */ /* 0x000fc4000fffe03f */
[----:B------:R-:W-:Y:S01]  /*3f90*/  HGMMA.64x64x16.F32.BF16 R24, gdesc[UR4], RZ, !UPT, gsb0 ;  /* 0x00e00000041879f0 */ /* 0x000fe2000c0018ff */
[----:B------:R-:W-:Y:S02]  /*3fa0*/  UIADD3 UR18, UR6, 0x6, URZ ;  /* 0x0000000606127890 */ /* 0x000fe4000fffe03f */
        /* <DEDUP_REMOVED lines=13> */
[----:B------:R-:W0:Y:S02]  /*4080*/  SYNCS.PHASECHK.TRANS64.TRYWAIT P1, [UR41+0x38810], R3 ;  /* 0x03881003ff0075a7 */ /* 0x000e240008020169 */
[----:B0-----:R-:W-:Y:S05]  /*4090*/  @!P1 BRA `(.L_x_4216) ;  /* 0x0000011000449947 */ /* 0x001fea0003800000 */
.L_x_4340:
[----:B------:R-:W-:Y:S05]  /*40a0*/  @!P0 BRA `(.L_x_4217) ;  /* 0x0000000000048947 */ /* 0x000fea0003800000 */
[----:B------:R-:W-:Y:S01]  /*40b0*/  BPT.TRAP 0x1 ;  /* 0x000000040000795c */ /* 0x000fe20000300000 */
.L_x_4217:
[----:B------:R3:W4:Y:S01]  /*40c0*/  SYNCS.PHASECHK.TRANS64.TRYWAIT P1, [R5+URZ+0x38850], R4 ;  /* 0x03885004050075a7 */ /* 0x000722000802017f */
[----:B------:R-:W-:Y:S05]  /*40d0*/  @!P0 BRA `(.L_x_4218) ;  /* 0x0000000000048947 */ /* 0x000fea0003800000 */
[----:B------:R-:W-:Y:S01]  /*40e0*/  BPT.TRAP 0x1 ;  /* 0x000000040000795c */ /* 0x000fe20000300000 */
.L_x_4218:
[----:B----4-:R-:W-:Y:S05]  /*40f0*/  @P1 BRA `(.L_x_4219) ;  /* 0x0000000000081947 */ /* 0x010fea0003800000 */
[----:B------:R-:W4:Y:S02]  /*4100*/  SYNCS.PHASECHK.TRANS64.TRYWAIT P1, [R5+URZ+0x38850], R4 ;  /* 0x03885004050075a7 */ /* 0x000f24000802017f */
[----:B----4-:R-:W-:Y:S05]  /*4110*/  @!P1 BRA `(.L_x_4220) ;  /* 0x00000110003c9947 */ /* 0x010fea0003800000 */
.L_x_4219:
[----:B------:R-:W-:Y:S01]  /*4120*/  UIADD3 UR4, UR41, 0x400, URZ ;  /* 0x0000040029047890 */ /* 0x000fe2000fffe03f */
[----:B------:R-:W-:Y:S01]  /*4130*/  WARPGROUP.ARRIVE ;  /* 0x00000000000079c5 */ /* 0x000fe20000000000 */
[----:B------:R-:W-:-:S05]  /*4140*/  UIADD3 UR5, UR41, 0x26400, URZ ;  /* 0x0002640029057890 */ /* 0x000fca000fffe03f */
[----:B0-----:R-:W0:Y:S01]  /*4150*/  S2R R3, SR_TID.X ;  /* 0x0000000000037919 */ /* 0x001e220000002100 */
[----:B------:R-:W-:Y:S02]  /*4160*/  USHF.R.U32.HI UR4, URZ, 0x4, UR4 ;  /* 0x000000043f047899 */ /* 0x000fe40008011604 */
[----:B------:R-:W-:Y:S02]  /*4170*/  USHF.R.U32.HI UR5, URZ, 0x4, UR5 ;  /* 0x000000043f057899 */ /* 0x000fe40008011605 */
[----:B------:R-:W-:Y:S02]  /*4180*/  ULOP3.LUT UR4, UR4, 0x3fff, URZ, 0xc0, !UPT ;  /* 0x00003fff04047892 */ /* 0x000fe4000f8ec03f */
[----:B------:R-:W-:Y:S02]  /*4190*/  ULOP3.LUT UR5, UR5, 0x3fff, URZ, 0xc0, !UPT ;  /* 0x00003fff05057892 */ /* 0x000fe4000f8ec03f */
[----:B------:R-:W-:Y:S02]  /*41a0*/  ULOP3.LUT UR4, UR4, 0x10000, URZ, 0xfc, !UPT ;  /* 0x0001000004047892 */ /* 0x000fe4000f8efc3f */
[----:B------:R-:W-:-:S02]  /*41b0*/  ULOP3.LUT UR6, UR5, 0x10000, URZ, 0xfc, !UPT ;  /* 0x0001000005067892 */ /* 0x000fc4000f8efc3f */
[----:B------:R-:W-:Y:S01]  /*41c0*/  ULEA UR5, UR36, UR4, 0xc ;  /* 0x0000000424057291 */ /* 0x000fe2000f8e603f */
[----:B------:R-:W-:Y:S01]  /*41d0*/  UMOV UR21, 0x40000040 ;  /* 0x4000004000157882 */ /* 0x000fe20000000000 */
[----:B------:R-:W-:Y:S01]  /*41e0*/  UMOV UR23, 0x40000040 ;  /* 0x4000004000177882 */ /* 0x000fe20000000000 */
[----:B------:R-:W-:Y:S02]  /*41f0*/  UIADD3 UR14, UR6, 0x800, URZ ;  /* 0x00000800060e7890 */ /* 0x000fe4000fffe03f */
[----:B------:R-:W-:Y:S02]  /*4200*/  UMOV UR20, UR6 ;  /* 0x0000000600147c82 */ /* 0x000fe40008000000 */
[----:B------:R-:W-:Y:S01]  /*4210*/  UMOV UR22, UR5 ;  /* 0x0000000500167c82 */ /* 0x000fe20008000000 */
[----:B------:R-:W-:Y:S01]  /*4220*/  UIADD3 UR15, UR5, 0x800, URZ ;  /* 0x00000800050f7890 */ /* 0x000fe2000fffe03f */
[----:B------:R-:W-:Y:S01]  /*4230*/  HGMMA.64x64x16.F32.BF16 R24, gdesc[UR20], R24, gsb0 ;  /* 0x00e00000141879f0 */ /* 0x000fe20008001818 */
[----:B------:R-:W-:-:S02]  /*4240*/  UIADD3 UR20, UR6, 0x2, URZ ;  /* 0x0000000206147890 */ /* 0x000fc4000fffe03f */
[----:B------:R-:W-:Y:S01]  /*4250*/  UIADD3 UR22, UR5, 0x2, URZ ;  /* 0x0000000205167890 */ /* 0x000fe2000fffe03f */
[----:B------:R-:W-:Y:S01]  /*4260*/  UMOV UR21, 0x40000040 ;  /* 0x4000004000157882 */ /* 0x000fe20000000000 */
[----:B------:R-:W-:Y:S01]  /*4270*/  UMOV UR23, 0x40000040 ;  /* 0x4000004000177882 */ /* 0x000fe20000000000 */
[----:B0-----:R-:W-:-:S06]  /*4280*/  SHF.R.U32.HI R3, RZ, 0x7, R3 ;  /* 0x00000007ff037819 */ /* 0x001fcc0000011603 */
[----:B------:R-:W0:Y:S02]  /*4290*/  SHFL.IDX PT, R3, R3, RZ, 0x1f ;  /* 0x00001fff03037589 */ /* 0x000e2400000e0000 */
[----:B0-----:R-:W-:-:S13]  /*42a0*/  R2UR UR7, R3 ;  /* 0x00000000030772ca */ /* 0x001fda00000e0000 */
[----:B------:R-:W-:-:S03]  /*42b0*/  UISETP.GT.AND UP0, UPT, UR7, 0x7f, UPT ;  /* 0x0000007f0700788c */ /* 0x000fc6000bf04270 */
[----:B------:R-:W-:Y:S01]  /*42c0*/  UMOV UR7, 0x4 ;  /* 0x0000000400077882 */ /* 0x000fe20000000000 */
[----:B------:R-:W-:Y:S02]  /*42d0*/  USEL UR11, URZ, 0x2, !UP0 ;  /* 0x000000023f0b7887 */ /* 0x000fe4000c000000 */
[----:B------:R-:W-:Y:S02]  /*42e0*/  USEL UR10, UR7, 0x2, UP0 ;  /* 0x00000002070a7887 */ /* 0x000fe40008000000 */
[----:B------:R-:W-:Y:S01]  /*42f0*/  USEL UR7, UR7, 0x6, !UP0 ;  /* 0x0000000607077887 */ /* 0x000fe2000c000000 */
[----:B------:R-:W-:Y:S02]  /*4300*/  WARPGROUP.DEPBAR.LE gsb0, 0x0 ;  /* 0x00008000000079c5 */ /* 0x000fe40000010000 */
[----:B------:R-:W-:-:S06]  /*4310*/  WARPGROUP.ARRIVE ;  /* 0x00000000000079c5 */ /* 0x000fcc0000000000 */
[----:B------:R-:W-:Y:S01]  /*4320*/  HGMMA.64x64x16.F32.BF16 R24, gdesc[UR20], R24, gsb0 ;  /* 0x00e00000141879f0 */ /* 0x000fe20008001818 */
[----:B------:R-:W-:Y:S02]  /*4330*/  UIADD3 UR20, UR6, 0x4, URZ ;  /* 0x0000000406147890 */ /* 0x000fe4000fffe03f */
[----:B------:R-:W-:Y:S01]  /*4340*/  UIADD3 UR22, UR5, 0x4, URZ ;  /* 0x0000000405167890 */ /* 0x000fe2000fffe03f */
[----:B------:R-:W-:Y:S01]  /*4350*/  UMOV UR21, 0x40000040 ;  /* 0x4000004000157882 */ /* 0x000fe20000000000 */
[----:B------:R-:W-:Y:S01]  /*4360*/  UMOV UR23, 0x40000040 ;  /* 0x4000004000177882 */ /* 0x000fe20000000000 */
        /* <DEDUP_REMOVED lines=94> */
[----:B------:R-:W-:Y:S02]  /*4950*/  UIADD3 UR20, UR11, UR14, URZ ;  /* 0x0000000e0b147290 */ /* 0x000fe4000fffe03f */
[----:B------:R-:W-:Y:S01]  /*4960*/  UIADD3 UR22, UR11, UR15, URZ ;  /* 0x0000000f0b167290 */ /* 0x000fe2000fffe03f */
        /* <DEDUP_REMOVED lines=16> */
[----:B------:R-:W-:Y:S01]  /*4a70*/  UMOV UR14, 0x28 ;  /* 0x00000028000e7882 */ /* 0x000fe20000000000 */
[----:B------:R-:W-:Y:S01]  /*4a80*/  UMOV UR15, 0xa00 ;  /* 0x00000a00000f7882 */ /* 0x000fe20000000000 */
[----:B------:R-:W-:Y:S02]  /*4a90*/  USEL UR14, UR14, 0x26, UP0 ;  /* 0x000000260e0e7887 */ /* 0x000fe40008000000 */
[----:B------:R-:W-:-:S02]  /*4aa0*/  USEL UR15, UR15, 0x980, UP0 ;  /* 0x000009800f0f7887 */ /* 0x000fc40008000000 */
[----:B------:R-:W-:Y:S02]  /*4ab0*/  ULOP3.LUT UR14, UR14, 0x6, URZ, 0xc0, !UPT ;  /* 0x000000060e0e7892 */ /* 0x000fe4000f8ec03f */
[----:B------:R-:W-:Y:S01]  /*4ac0*/  ULOP3.LUT UR15, UR15, 0xa00, URZ, 0xc0, !UPT ;  /* 0x00000a000f0f7892 */ /* 0x000fe2000f8ec03f */
[----:B------:R-:W-:Y:S02]  /*4ad0*/  WARPGROUP.DEPBAR.LE gsb0, 0x0 ;  /* 0x00008000000079c5 */ /* 0x000fe40000010000 */
[----:B------:R-:W-:-:S06]  /*4ae0*/  WARPGROUP.ARRIVE ;  /* 0x00000000000079c5 */ /* 0x000fcc0000000000 */
[----:B------:R-:W-:Y:S01]  /*4af0*/  HGMMA.64x64x16.F32.BF16 R24, gdesc[UR20], R24, gsb0 ;  /* 0x00e00000141879f0 */ /* 0x000fe20008001818 */
[----:B------:R-:W-:Y:S02]  /*4b00*/  UIADD3 UR20, UR14, UR15, UR6 ;  /* 0x0000000f0e147290 */ /* 0x000fe4000fffe006 */
[----:B------:R-:W-:Y:S01]  /*4b10*/  UIADD3 UR22, UR14, UR15, UR5 ;  /* 0x0000000f0e167290 */ /* 0x000fe2000fffe005 */
[----:B------:R-:W-:Y:S01]  /*4b20*/  UMOV UR21, 0x40000040 ;  /* 0x4000004000157882 */ /* 0x000fe20000000000 */
[----:B------:R-:W-:Y:S01]  /*4b30*/  UMOV UR23, 0x40000040 ;  /* 0x4000004000177882 */ /* 0x000fe20000000000 */
[----:B------:R-:W-:Y:S02]  /*4b40*/  UIADD3 UR14, UR6, 0xa00, URZ ;  /* 0x00000a00060e7890 */ /* 0x000fe4000fffe03f */
[----:B------:R-:W-:Y:S01]  /*4b50*/  UIADD3 UR15, UR5, 0xa00, URZ ;  /* 0x00000a00050f7890 */ /* 0x000fe2000fffe03f */
        /* <DEDUP_REMOVED lines=86> */
[----:B------:R-:W-:Y:S02]  /*50c0*/  UMOV UR10, 0x1000 ;  /* 0x00001000000a7882 */ /* 0x000fe40000000000 */
[----:B------:R-:W-:-:S04]  /*50d0*/  USEL UR10, UR10, 0xf80, UP0 ;  /* 0x00000f800a0a7887 */ /* 0x000fc80008000000 */
[----:B------:R-:W-:Y:S01]  /*50e0*/  ULOP3.LUT UR10, UR10, 0x1e00, URZ, 0xc0, !UPT ;  /* 0x00001e000a0a7892 */ /* 0x000fe2000f8ec03f */
        /* <DEDUP_REMOVED lines=17> */
[----:B------:R-:W-:Y:S02]  /*5200*/  WARPGROUP.DEPBAR.LE gsb0, 0x0 ;  /* 0x00008000000079c5 */ /* 0x000fe40000010000 */
[----:B------:R-:W-:-:S06]  /*5210*/  WARPGROUP.ARRIVE ;  /* 0x00000000000079c5 */ /* 0x000fcc0000000000 */
[----:B------:R-:W-:Y:S03]  /*5220*/  HGMMA.64x64x16.F32.BF16 R24, gdesc[UR20], R24, gsb0 ;  /* 0x00e00000141879f0 */ /* 0x000fe60008001818 */
[----:B------:R-:W-:Y:S02]  /*5230*/  WARPGROUP.DEPBAR.LE gsb0, 0x0 ;  /* 0x00008000000079c5 */ /* 0x000fe40000010000 */
[----:B------:R-:W-:Y:S05]  /*5240*/  @!P0 BRA `(.L_x_4221) ;  /* 0x0000000000048947 */ /* 0x000fea0003800000 */
[----:B------:R-:W-:Y:S01]  /*5250*/  BPT.TRAP 0x1 ;  /* 0x000000040000795c */ /* 0x000fe20000300000 */
.L_x_4221:
[----:B------:R-:W5:Y:S01]  /*5260*/  LDL R6, [R1+0x4] ;  /* 0x0000040001067983 */ /* 0x000f620000100800 */
[----:B------:R-:W-:Y:S01]  /*5270*/  ULDC UR5, c[0x0][0xad0] ;  /* 0x0002b40000057ab9 */ /* 0x000fe20000000800 */
[----:B------:R-:W-:Y:S02]  /*5280*/  IMAD R153, R23, -0x40, R153 ;  /* 0xffffffc017997824 */ /* 0x000fe400078e0299 */
        /* <DEDUP_REMOVED lines=36> */
[----:B------:R-:W-:Y:S01]  /*54d0*/  ULDC UR18, c[0x0][0xa80] ;  /* 0x0002a00000127ab9 */ /* 0x000fe20000000800 */
[----:B------:R-:W-:Y:S01]  /*54e0*/  R2UR UR5, R5 ;  /* 0x00000000050572ca */ /* 0x000fe200000e0000 */
[----:B------:R-:W0:Y:S01]  /*54f0*/  MUFU.TANH R32, R32 ;  /* 0x0000002000207308 */ /* 0x000e220000002400 */
[----:B------:R-:W-:Y:S01]  /*5500*/  ULOP3.LUT UR43, UR43, 0x2000000, URZ, 0xfc, !UPT ;  /* 0x020000002b2b7892 */ /* 0x000fe2000f8efc3f */
[----:B------:R-:W-:Y:S01]  /*5510*/  UMOV UR11, 0x40000040 ;  /* 0x40000040000b7882 */ /* 0x000fe20000000000 */
[----:B------:R-:W-:-:S02]  /*5520*/  UMOV UR15, 0x40000040 ;  /* 0x40000040000f7882 */ /* 0x000fc40000000000 */
[----:B------:R-:W-:-:S03]  /*5530*/  ULEA UR10, UR36, UR43, 0xc ;  /* 0x0000002b240a7291 */ /* 0x000fc6000f8e603f */
[----:B------:R-:W0:Y:S01]  /*5540*/  MUFU.TANH R3, R26 ;  /* 0x0000001a00037308 */ /* 0x000e220000002400 */
[----:B------:R-:W-:-:S03]  /*5550*/  UIADD3 UR14, UR10, 0x80, URZ ;  /* 0x000000800a0e7890 */ /* 0x000fc6000fffe03f */
[----:B------:R-:W-:-:S04]  /*5560*/  UIADD3 UR5, UR5, 0x38840, URZ ;  /* 0x0003884005057890 */ /* 0x000fc8000fffe03f */
[----:B------:R-:W0:Y:S01]  /*5570*/  MUFU.TANH R33, R33 ;  /* 0x0000002100217308 */ /* 0x000e220000002400 */
[----:B------:R-:W-:-:S07]  /*5580*/  UPRMT UR5, UR40, 0x654, UR5 ;  /* 0x0000065428057896 */ /* 0x000fce0008000005 */
[----:B-1234-:R-:W1:Y:S02]  /*5590*/  MUFU.TANH R4, R27 ;  /* 0x0000001b00047308 */ /* 0x01ee640000002400 */
[----:B------:R-:W-:Y:S06]  /*55a0*/  SYNCS.ARRIVE.TRANS64.RED.A1T0 RZ, [UR5], RZ ;  /* 0x000000ffffff79a7 */ /* 0x000fec0008100405 */
[----:B------:R-:W2:Y:S08]  /*55b0*/  MUFU.TANH R36, R36 ;  /* 0x0000002400247308 */ /* 0x000eb00000002400 */
[----:B------:R-:W3:Y:S08]  /*55c0*/  MUFU.TANH R8, R30 ;  /* 0x0000001e00087308 */ /* 0x000ef00000002400 */
[----:B------:R-:W4:Y:S08]  /*55d0*/  MUFU.TANH R37, R37 ;  /* 0x0000002500257308 */ /* 0x000f300000002400 */
        /* <DEDUP_REMOVED lines=20> */
[----:B------:R-:W4:Y:S01]  /*5720*/  MUFU.TANH R55, R55 ;  /* 0x0000003700377308 */ /* 0x000f220000002400 */
[----:B-----5:R-:W-:Y:S01]  /*5730*/  IADD3 R153, -R6, 0x40, R153 ;  /* 0x0000004006997810 */ /* 0x020fe20007ffe199 */
[----:B------:R-:W-:Y:S03]  /*5740*/  BAR.SYNC.DEFER_BLOCKING 0xf, 0x100 ;  /* 0x03c4000000007b1d */ /* 0x000fe60000010000 */
[----:B------:R-:W-:-:S02]  /*5750*/  ISETP.GT.AND P5, PT, R153, RZ, PT ;  /* 0x000000ff9900720c */ /* 0x000fc40003fa4270 */
[C---:B------:R-:W-:Y:S02]  /*5760*/  ISETP.GT.AND P4, PT, R153.reuse, 0x1, PT ;  /* 0x000000019900780c */ /* 0x040fe40003f84270 */
[----:B------:R-:W-:Y:S02]  /*5770*/  ISETP.GT.AND P3, PT, R153, 0x8, PT ;  /* 0x000000089900780c */ /* 0x000fe40003f64270 */
[----:B0-----:R-:W-:Y:S02]  /*5780*/  FSEL R24, R24, -INF , P5 ;  /* 0xff80000018187808 */ /* 0x001fe40002800000 */
[----:B------:R-:W-:Y:S02]  /*5790*/  FSEL R25, R25, -INF , P4 ;  /* 0xff80000019197808 */ /* 0x000fe40002000000 */
[----:B------:R-:W-:Y:S02]  /*57a0*/  ISETP.GT.AND P2, PT, R153, 0x9, PT ;  /* 0x000000099900780c */ /* 0x000fe40003f44270 */
[----:B------:R-:W-:-:S02]  /*57b0*/  FSEL R28, R28, -INF , P3 ;  /* 0xff8000001c1c7808 */ /* 0x000fc40001800000 */
[----:B------:R-:W-:Y:S02]  /*57c0*/  FMNMX.FTZ R7, R24, R25, !PT ;  /* 0x0000001918077209 */ /* 0x000fe40007810000 */
[----:B------:R-:W-:Y:S02]  /*57d0*/  ISETP.GT.AND P1, PT, R153, 0x10, PT ;  /* 0x000000109900780c */ /* 0x000fe40003f24270 */
[----:B------:R-:W-:Y:S02]  /*57e0*/  FSEL R29, R29, -INF , P2 ;  /* 0xff8000001d1d7808 */ /* 0x000fe40001000000 */
[----:B------:R-:W-:Y:S02]  /*57f0*/  FMNMX.FTZ R6, R28, R7, !PT ;  /* 0x000000071c067209 */ /* 0x000fe40007810000 */
[----:B------:R-:W-:Y:S02]  /*5800*/  ISETP.GT.AND P6, PT, R153, 0x11, PT ;  /* 0x000000119900780c */ /* 0x000fe40003fc4270 */
[----:B------:R-:W-:-:S02]  /*5810*/  FSEL R32, R32, -INF , P1 ;  /* 0xff80000020207808 */ /* 0x000fc40000800000 */
[----:B------:R-:W-:Y:S02]  /*5820*/  FMNMX.FTZ R7, R29, R6, !PT ;  /* 0x000000061d077209 */ /* 0x000fe40007810000 */
[----:B------:R-:W-:Y:S02]  /*5830*/  FSEL R3, R3, -INF , P5 ;  /* 0xff80000003037808 */ /* 0x000fe40002800000 */
[----:B------:R-:W-:Y:S02]  /*5840*/  ISETP.GT.AND P5, PT, R153, 0x18, PT ;  /* 0x000000189900780c */ /* 0x000fe40003fa4270 */
[----:B------:R-:W-:Y:S02]  /*5850*/  FSEL R33, R33, -INF , P6 ;  /* 0xff80000021217808 */ /* 0x000fe40003000000 */
[----:B------:R-:W-:Y:S02]  /*5860*/  FMNMX.FTZ R6, R32, R7, !PT ;  /* 0x0000000720067209 */ /* 0x000fe40007810000 */
[----:B-1----:R-:W-:-:S02]  /*5870*/  FSEL R4, R4, -INF , P4 ;  /* 0xff80000004047808 */ /* 0x002fc40002000000 */
[----:B------:R-:W-:Y:S02]  /*5880*/  ISETP.GT.AND P4, PT, R153, 0x19, PT ;  /* 0x000000199900780c */ /* 0x000fe40003f84270 */
[----:B--2---:R-:W-:Y:S02]  /*5890*/  FSEL R36, R36, -INF , P5 ;  /* 0xff80000024247808 */ /* 0x004fe40002800000 */
[----:B------:R-:W-:Y:S02]  /*58a0*/  FMNMX.FTZ R7, R33, R6, !PT ;  /* 0x0000000621077209 */ /* 0x000fe40007810000 */
[----:B---3--:R-:W-:Y:S02]  /*58b0*/  FSEL R8, R8, -INF , P3 ;  /* 0xff80000008087808 */ /* 0x008fe40001800000 */
[----:B------:R-:W-:Y:S02]  /*58c0*/  ISETP.GT.AND P3, PT, R153, 0x20, PT ;  /* 0x000000209900780c */ /* 0x000fe40003f64270 */
[----:B----4-:R-:W-:-:S02]  /*58d0*/  FSEL R37, R37, -INF , P4 ;  /* 0xff80000025257808 */ /* 0x010fc40002000000 */
[----:B------:R-:W-:Y:S02]  /*58e0*/  FMNMX.FTZ R6, R36, R7, !PT ;  /* 0x0000000724067209 */ /* 0x000fe40007810000 */
[----:B------:R-:W-:Y:S02]  /*58f0*/  FSEL R9, R9, -INF , P2 ;  /* 0xff80000009097808 */ /* 0x000fe40001000000 */
[----:B------:R-:W-:Y:S02]  /*5900*/  ISETP.GT.AND P2, PT, R153, 0x21, PT ;  /* 0x000000219900780c */ /* 0x000fe40003f44270 */
[----:B------:R-:W-:Y:S02]  /*5910*/  FSEL R40, R40, -INF , P3 ;  /* 0xff80000028287808 */ /* 0x000fe40001800000 */
[----:B------:R-:W-:Y:S02]  /*5920*/  FMNMX.FTZ R7, R37, R6, !PT ;  /* 0x0000000625077209 */ /* 0x000fe40007810000 */
[----:B------:R-:W-:-:S02]  /*5930*/  FSEL R10, R10, -INF , P1 ;  /* 0xff8000000a0a7808 */ /* 0x000fc40000800000 */
[----:B------:R-:W-:Y:S02]  /*5940*/  ISETP.GT.AND P1, PT, R153, 0x28, PT ;  /* 0x000000289900780c */ /* 0x000fe40003f24270 */
[----:B------:R-:W-:Y:S02]  /*5950*/  FSEL R41, R41, -INF , P2 ;  /* 0xff80000029297808 */ /* 0x000fe40001000000 */
[----:B------:R-:W-:Y:S02]  /*5960*/  FMNMX.FTZ R6, R40, R7, !PT ;  /* 0x0000000728067209 */ /* 0x000fe40007810000 */
[----:B------:R-:W-:Y:S02]  /*5970*/  FSEL R11, R11, -INF , P6 ;  /* 0xff8000000b0b7808 */ /* 0x000fe40003000000 */
[----:B------:R-:W-:Y:S02]  /*5980*/  ISETP.GT.AND P6, PT, R153, 0x29, PT ;  /* 0x000000299900780c */ /* 0x000fe40003fc4270 */
[----:B------:R-:W-:-:S02]  /*5990*/  FSEL R44, R44, -INF , P1 ;  /* 0xff8000002c2c7808 */ /* 0x000fc40000800000 */
        /* <DEDUP_REMOVED lines=18> */
[----:B------:R-:W-:Y:S02]  /*5ac0*/  FMNMX.FTZ R6, R52, R7, !PT ;  /* 0x0000000734067209 */ /* 0x000fe40007810000 */
[----:B------:R-:W-:Y:S02]  /*5ad0*/  FSEL R46, R46, -INF , P1 ;  /* 0xff8000002e2e7808 */ /* 0x000fe40000800000 */
[----:B------:R-:W-:Y:S02]  /*5ae0*/  FMNMX.FTZ R14, R53, R6, !PT ;  /* 0x00000006350e7209 */ /* 0x000fe40007810000 */
[----:B------:R-:W-:Y:S02]  /*5af0*/  FSEL R47, R47, -INF , P6 ;  /* 0xff8000002f2f7808 */ /* 0x000fe40003000000 */
[----:B------:R-:W-:Y:S01]  /*5b00*/  FSEL R50, R50, -INF , P5 ;  /* 0xff80000032327808 */ /* 0x000fe20002800000 */
[----:B------:R-:W0:Y:S01]  /*5b10*/  SHFL.BFLY PT, R7, R14, 0x2, 0x1f ;  /* 0x0c401f000e077f89 */ /* 0x000e2200000e0000 */
[----:B------:R-:W-:-:S02]  /*5b20*/  FSEL R51, R51, -INF , P4 ;  /* 0xff80000033337808 */ /* 0x000fc40002000000 */
[----:B------:R-:W-:Y:S02]  /*5b30*/  FSEL R54, R54, -INF , P3 ;  /* 0xff80000036367808 */ /* 0x000fe40001800000 */
[----:B------:R-:W-:Y:S02]  /*5b40*/  FSEL R55, R55, -INF , P2 ;  /* 0xff80000037377808 */ /* 0x000fe40001000000 */
[----:B0-----:R-:W-:Y:S02]  /*5b50*/  FMNMX.FTZ R15, R14, R7, !PT ;  /* 0x000000070e0f7209 */ /* 0x001fe40007810000 */
[----:B------:R-:W-:-:S03]  /*5b60*/  FMNMX.FTZ R7, R3, R4, !PT ;  /* 0x0000000403077209 */ /* 0x000fc60007810000 */
[----:B------:R-:W0:Y:S01]  /*5b70*/  SHFL.BFLY PT, R20, R15, 0x1, 0x1f ;  /* 0x0c201f000f147f89 */ /* 0x000e2200000e0000 */
[----:B------:R-:W-:-:S04]  /*5b80*/  FMNMX.FTZ R6, R8, R7, !PT ;  /* 0x0000000708067209 */ /* 0x000fc80007810000 */
[----:B------:R-:W-:-:S04]  /*5b90*/  FMNMX.FTZ R7, R9, R6, !PT ;  /* 0x0000000609077209 */ /* 0x000fc80007810000 */
[----:B------:R-:W-:-:S04]  /*5ba0*/  FMNMX.FTZ R6, R10, R7, !PT ;  /* 0x000000070a067209 */ /* 0x000fc80007810000 */
[----:B------:R-:W-:-:S04]  /*5bb0*/  FMNMX.FTZ R7, R11, R6, !PT ;  /* 0x000000060b077209 */ /* 0x000fc80007810000 */
[----:B------:R-:W-:-:S04]  /*5bc0*/  FMNMX.FTZ R14, R12, R7, !PT ;  /* 0x000000070c0e7209 */ /* 0x000fc80007810000 */
[----:B------:R-:W-:Y:S02]  /*5bd0*/  FMNMX.FTZ R7, R13, R14, !PT ;  /* 0x0000000e0d077209 */ /* 0x000fe40007810000 */
[----:B0-----:R-:W-:Y:S02]  /*5be0*/  FMNMX.FTZ R6, R15, R20, !PT ;  /* 0x000000140f067209 */ /* 0x001fe40007810000 */
[----:B------:R-:W-:Y:S02]  /*5bf0*/  FMNMX.FTZ R14, R42, R7, !PT ;  /* 0x000000072a0e7209 */ /* 0x000fe40007810000 */
        /* <DEDUP_REMOVED lines=24> */
[----:B------:R-:W1:Y:S01]  /*5d80*/  SHFL.BFLY PT, R7, R14, 0x2, 0x1f ;  /* 0x0c401f000e077f89 */ /* 0x000e6200000e0000 */
[--C-:B------:R-:W-:Y:S01]  /*5d90*/  FFMA.FTZ R48, R48, UR18, -R20.reuse ;  /* 0x0000001230307c23 */ /* 0x100fe20008010814 */
[--C-:B------:R-:W-:Y:S01]  /*5da0*/  FFMA.FTZ R49, R49, UR18, -R20.reuse ;  /* 0x0000001231317c23 */ /* 0x100fe20008010814 */
[--C-:B------:R-:W-:Y:S01]  /*5db0*/  FFMA.FTZ R52, R52, UR18, -R20.reuse ;  /* 0x0000001234347c23 */ /* 0x100fe20008010814 */
[----:B------:R-:W-:Y:S01]  /*5dc0*/  MUFU.EX2 R28, R28 ;  /* 0x0000001c001c7308 */ /* 0x000fe20000000800 */
[----:B------:R-:W-:-:S07]  /*5dd0*/  FFMA.FTZ R20, R53, UR18, -R20 ;  /* 0x0000001235147c23 */ /* 0x000fce0008010814 */
[----:B------:R-:W2:Y:S01]  /*5de0*/  MUFU.EX2 R29, R29 ;  /* 0x0000001d001d7308 */ /* 0x000ea20000000800 */
[----:B0-----:R-:W-:Y:S01]  /*5df0*/  FADD.FTZ R21, R24, R25 ;  /* 0x0000001918157221 */ /* 0x001fe20000010000 */
[----:B------:R-:W-:-:S06]  /*5e00*/  F2FP.BF16.F32.PACK_AB R152, R25, R24 ;  /* 0x000000181998723e */ /* 0x000fcc00000010ff */
[----:B------:R-:W-:Y:S01]  /*5e10*/  MUFU.EX2 R32, R32 ;  /* 0x0000002000207308 */ /* 0x000fe20000000800 */
[----:B-1----:R-:W-:-:S07]  /*5e20*/  FMNMX.FTZ R15, R14, R7, !PT ;  /* 0x000000070e0f7209 */ /* 0x002fce0007810000 */
[----:B------:R-:W0:Y:S01]  /*5e30*/  MUFU.EX2 R33, R33 ;  /* 0x0000002100217308 */ /* 0x000e220000000800 */
[----:B------:R-:W1:Y:S01]  /*5e40*/  SHFL.BFLY PT, R14, R15, 0x1, 0x1f ;  /* 0x0c201f000f0e7f89 */ /* 0x000e6200000e0000 */
[----:B--2---:R-:W-:-:S06]  /*5e50*/  F2FP.BF16.F32.PACK_AB R154, R29, R28 ;  /* 0x0000001c1d9a723e */ /* 0x004fcc00000010ff */
[----:B------:R-:W-:Y:S08]  /*5e60*/  MUFU.EX2 R36, R36 ;  /* 0x0000002400247308 */ /* 0x000ff00000000800 */
[----:B------:R-:W2:Y:S01]  /*5e70*/  MUFU.EX2 R37, R37 ;  /* 0x0000002500257308 */ /* 0x000ea20000000800 */
[----:B0-----:R-:W-:-:S07]  /*5e80*/  F2FP.BF16.F32.PACK_AB R156, R33, R32 ;  /* 0x00000020219c723e */ /* 0x001fce00000010ff */
[----:B------:R-:W-:Y:S01]  /*5e90*/  MUFU.EX2 R40, R40 ;  /* 0x0000002800287308 */ /* 0x000fe20000000800 */
[----:B-1----:R-:W-:-:S04]  /*5ea0*/  FMNMX.FTZ R7, R15, R14, !PT ;  /* 0x0000000e0f077209 */ /* 0x002fc80007810000 */
[C---:B------:R-:W-:Y:S01]  /*5eb0*/  FSETP.NEU.FTZ.AND P1, PT, R7.reuse, -INF , PT ;  /* 0xff8000000700780b */ /* 0x040fe20003f3d000 */
[----:B------:R-:W-:Y:S02]  /*5ec0*/  FMUL.FTZ R14, R7, UR18 ;  /* 0x00000012070e7c20 */ /* 0x000fe40008410000 */
[----:B------:R0:W-:Y:S01]  /*5ed0*/  MUFU.EX2 R15, R20 ;  /* 0x00000014000f7308 */ /* 0x0001e20000000800 */
[----:B--2---:R-:W-:Y:S02]  /*5ee0*/  F2FP.BF16.F32.PACK_AB R158, R37, R36 ;  /* 0x00000024259e723e */ /* 0x004fe400000010ff */
        /* <DEDUP_REMOVED lines=10> */
[----:B0-----:R-:W-:Y:S01]  /*5f90*/  FADD.FTZ R20, R28, R21 ;  /* 0x000000151c147221 */ /* 0x001fe20000010000 */
[--C-:B------:R-:W-:Y:S01]  /*5fa0*/  FFMA.FTZ R42, R42, UR18, -R14.reuse ;  /* 0x000000122a2a7c23 */ /* 0x100fe2000801080e */
[--C-:B------:R-:W-:Y:S01]  /*5fb0*/  FFMA.FTZ R43, R43, UR18, -R14.reuse ;  /* 0x000000122b2b7c23 */ /* 0x100fe2000801080e */
[----:B------:R-:W-:Y:S01]  /*5fc0*/  FFMA.FTZ R46, R46, UR18, -R14 ;  /* 0x000000122e2e7c23 */ /* 0x000fe2000801080e */
[----:B------:R-:W-:Y:S01]  /*5fd0*/  FADD.FTZ R21, R29, R20 ;  /* 0x000000141d157221 */ /* 0x000fe20000010000 */
[----:B------:R-:W0:Y:S01]  /*5fe0*/  MUFU.EX2 R4, R4 ;  /* 0x0000000400047308 */ /* 0x000e220000000800 */
[--C-:B------:R-:W-:Y:S01]  /*5ff0*/  FFMA.FTZ R47, R47, UR18, -R14.reuse ;  /* 0x000000122f2f7c23 */ /* 0x100fe2000801080e */
[--C-:B------:R-:W-:Y:S01]  /*6000*/  FFMA.FTZ R50, R50, UR18, -R14.reuse ;  /* 0x0000001232327c23 */ /* 0x100fe2000801080e */
[----:B------:R-:W-:Y:S01]  /*6010*/  FADD.FTZ R20, R32, R21 ;  /* 0x0000001520147221 */ /* 0x000fe20000010000 */
[--C-:B------:R-:W-:Y:S01]  /*6020*/  FFMA.FTZ R51, R51, UR18, -R14.reuse ;  /* 0x0000001233337c23 */ /* 0x100fe2000801080e */
[--C-:B------:R-:W-:Y:S01]  /*6030*/  FFMA.FTZ R54, R54, UR18, -R14.reuse ;  /* 0x0000001236367c23 */ /* 0x100fe2000801080e */
[----:B------:R-:W-:Y:S01]  /*6040*/  FFMA.FTZ R14, R55, UR18, -R14 ;  /* 0x00000012370e7c23 */ /* 0x000fe2000801080e */
[----:B------:R-:W-:Y:S01]  /*6050*/  FADD.FTZ R21, R33, R20 ;  /* 0x0000001421157221 */ /* 0x000fe20000010000 */
[----:B------:R-:W1:Y:S03]  /*6060*/  MUFU.EX2 R8, R8 ;  /* 0x0000000800087308 */ /* 0x000e660000000800 */
[----:B------:R-:W-:-:S05]  /*6070*/  FADD.FTZ R20, R36, R21 ;  /* 0x0000001524147221 */ /* 0x000fca0000010000 */
[----:B------:R-:W2:Y:S01]  /*6080*/  MUFU.EX2 R9, R9 ;  /* 0x0000000900097308 */ /* 0x000ea20000000800 */
[----:B0-----:R-:W-:Y:S01]  /*6090*/  FADD.FTZ R27, R3, R4 ;  /* 0x00000004031b7221 */ /* 0x001fe20000010000 */
[----:B------:R-:W-:Y:S01]  /*60a0*/  F2FP.BF16.F32.PACK_AB R153, R4, R3 ;  /* 0x000000030499723e */ /* 0x000fe200000010ff */
[----:B------:R-:W-:-:S05]  /*60b0*/  FADD.FTZ R3, R37, R20 ;  /* 0x0000001425037221 */ /* 0x000fca0000010000 */
[----:B------:R-:W0:Y:S01]  /*60c0*/  MUFU.EX2 R10, R10 ;  /* 0x0000000a000a7308 */ /* 0x000e220000000800 */
[----:B-1----:R-:W-:-:S07]  /*60d0*/  FADD.FTZ R26, R8, R27 ;  /* 0x0000001b081a7221 */ /* 0x002fce0000010000 */
[----:B------:R-:W1:Y:S01]  /*60e0*/  MUFU.EX2 R11, R11 ;  /* 0x0000000b000b7308 */ /* 0x000e620000000800 */
[C---:B--2---:R-:W-:Y:S01]  /*60f0*/  FADD.FTZ R27, R9.reuse, R26 ;  /* 0x0000001a091b7221 */ /* 0x044fe20000010000 */
[----:B------:R-:W-:-:S05]  /*6100*/  F2FP.BF16.F32.PACK_AB R155, R9, R8 ;  /* 0x00000008099b723e */ /* 0x000fca00000010ff */
[----:B------:R2:W-:Y:S01]  /*6110*/  STSM.16.M88.4 [R184+0x36400], R152 ;  /* 0x03640098b8007844 */ /* 0x0005e20000000200 */
[----:B------:R-:W3:Y:S01]  /*6120*/  MUFU.EX2 R12, R12 ;  /* 0x0000000c000c7308 */ /* 0x000ee20000000800 */
[----:B0-----:R-:W-:-:S07]  /*6130*/  FADD.FTZ R24, R10, R27 ;  /* 0x0000001b0a187221 */ /* 0x001fce0000010000 */
[----:B------:R-:W0:Y:S01]  /*6140*/  MUFU.EX2 R13, R13 ;  /* 0x0000000d000d7308 */ /* 0x000e220000000800 */
[C---:B-1----:R-:W-:Y:S01]  /*6150*/  FADD.FTZ R25, R11.reuse, R24 ;  /* 0x000000180b197221 */ /* 0x042fe20000010000 */
[----:B------:R-:W-:-:S06]  /*6160*/  F2FP.BF16.F32.PACK_AB R157, R11, R10 ;  /* 0x0000000a0b9d723e */ /* 0x000fcc00000010ff */
[----:B------:R-:W1:Y:S01]  /*6170*/  MUFU.EX2 R42, R42 ;  /* 0x0000002a002a7308 */ /* 0x000e620000000800 */
[----:B---3--:R-:W-:-:S07]  /*6180*/  FADD.FTZ R4, R12, R25 ;  /* 0x000000190c047221 */ /* 0x008fce0000010000 */
[----:B------:R-:W3:Y:S01]  /*6190*/  MUFU.EX2 R41, R41 ;  /* 0x0000002900297308 */ /* 0x000ee20000000800 */
[C---:B0-----:R-:W-:Y:S01]  /*61a0*/  FADD.FTZ R9, R13.reuse, R4 ;  /* 0x000000040d097221 */ /* 0x041fe20000010000 */
[----:B------:R-:W-:Y:S01]  /*61b0*/  FADD.FTZ R4, R40, R3 ;  /* 0x0000000328047221 */ /* 0x000fe20000010000 */
[----:B------:R-:W-:-:S05]  /*61c0*/  F2FP.BF16.F32.PACK_AB R159, R13, R12 ;  /* 0x0000000c0d9f723e */ /* 0x000fca00000010ff */
[----:B------:R-:W0:Y:S01]  /*61d0*/  MUFU.EX2 R43, R43 ;  /* 0x0000002b002b7308 */ /* 0x000e220000000800 */
[----:B-1----:R-:W-:Y:S01]  /*61e0*/  FADD.FTZ R8, R42, R9 ;  /* 0x000000092a087221 */ /* 0x002fe20000010000 */
[----:B------:R2:W-:Y:S06]  /*61f0*/  STSM.16.M88.4 [R187], R156 ;  /* 0x0000009cbb007844 */ /* 0x0005ec0000000200 */
[----:B------:R-:W1:Y:S01]  /*6200*/  MUFU.EX2 R44, R44 ;  /* 0x0000002c002c7308 */ /* 0x000e620000000800 */
[C---:B---3--:R-:W-:Y:S01]  /*6210*/  FADD.FTZ R3, R41.reuse, R4 ;  /* 0x0000000429037221 */ /* 0x048fe20000010000 */
[----:B------:R-:W-:-:S06]  /*6220*/  F2FP.BF16.F32.PACK_AB R160, R41, R40 ;  /* 0x0000002829a0723e */ /* 0x000fcc00000010ff */
[----:B------:R-:W3:Y:S01]  /*6230*/  MUFU.EX2 R46, R46 ;  /* 0x0000002e002e7308 */ /* 0x000ee20000000800 */
[C---:B0-----:R-:W-:Y:S01]  /*6240*/  FADD.FTZ R9, R43.reuse, R8 ;  /* 0x000000082b097221 */ /* 0x041fe20000010000 */
[----:B------:R-:W-:-:S06]  /*6250*/  F2FP.BF16.F32.PACK_AB R161, R43, R42 ;  /* 0x0000002a2ba1723e */ /* 0x000fcc00000010ff */
[----:B------:R-:W0:Y:S01]  /*6260*/  MUFU.EX2 R45, R45 ;  /* 0x0000002d002d7308 */ /* 0x000e220000000800 */
[----:B-1----:R-:W-:-:S07]  /*6270*/  FADD.FTZ R4, R44, R3 ;  /* 0x000000032c047221 */ /* 0x002fce0000010000 */
[----:B------:R-:W1:Y:S01]  /*6280*/  MUFU.EX2 R47, R47 ;  /* 0x0000002f002f7308 */ /* 0x000e620000000800 */
[----:B---3--:R-:W-:-:S07]  /*6290*/  FADD.FTZ R8, R46, R9 ;  /* 0x000000092e087221 */ /* 0x008fce0000010000 */
[----:B------:R-:W3:Y:S01]  /*62a0*/  MUFU.EX2 R48, R48 ;  /* 0x0000003000307308 */ /* 0x000ee20000000800 */
[C---:B0-----:R-:W-:Y:S01]  /*62b0*/  FADD.FTZ R3, R45.reuse, R4 ;  /* 0x000000042d037221 */ /* 0x041fe20000010000 */
[----:B------:R-:W-:-:S06]  /*62c0*/  F2FP.BF16.F32.PACK_AB R162, R45, R44 ;  /* 0x0000002c2da2723e */ /* 0x000fcc00000010ff */
[----:B------:R-:W0:Y:S01]  /*62d0*/  MUFU.EX2 R50, R50 ;  /* 0x0000003200327308 */ /* 0x000e220000000800 */
[C---:B-1----:R-:W-:Y:S01]  /*62e0*/  FADD.FTZ R9, R47.reuse, R8 ;  /* 0x000000082f097221 */ /* 0x042fe20000010000 */
[----:B------:R-:W-:-:S05]  /*62f0*/  F2FP.BF16.F32.PACK_AB R163, R47, R46 ;  /* 0x0000002e2fa3723e */ /* 0x000fca00000010ff */
[----:B------:R2:W-:Y:S01]  /*6300*/  STSM.16.M88.4 [R185], R160 ;  /* 0x000000a0b9007844 */ /* 0x0005e20000000200 */
[----:B------:R-:W1:Y:S01]  /*6310*/  MUFU.EX2 R49, R49 ;  /* 0x0000003100317308 */ /* 0x000e620000000800 */
[----:B---3--:R-:W-:-:S07]  /*6320*/  FADD.FTZ R4, R48, R3 ;  /* 0x0000000330047221 */ /* 0x008fce0000010000 */
[----:B------:R-:W3:Y:S01]  /*6330*/  MUFU.EX2 R51, R51 ;  /* 0x0000003300337308 */ /* 0x000ee20000000800 */
[----:B0-----:R-:W-:-:S07]  /*6340*/  FADD.FTZ R8, R50, R9 ;  /* 0x0000000932087221 */ /* 0x001fce0000010000 */
[----:B------:R-:W0:Y:S01]  /*6350*/  MUFU.EX2 R52, R52 ;  /* 0x0000003400347308 */ /* 0x000e220000000800 */
[C---:B-1----:R-:W-:Y:S01]  /*6360*/  FADD.FTZ R3, R49.reuse, R4 ;  /* 0x0000000431037221 */ /* 0x042fe20000010000 */
[----:B------:R-:W-:-:S06]  /*6370*/  F2FP.BF16.F32.PACK_AB R164, R49, R48 ;  /* 0x0000003031a4723e */ /* 0x000fcc00000010ff */
[----:B------:R-:W1:Y:S01]  /*6380*/  MUFU.EX2 R54, R54 ;  /* 0x0000003600367308 */ /* 0x000e620000000800 */
[C---:B---3--:R-:W-:Y:S01]  /*6390*/  FADD.FTZ R9, R51.reuse, R8 ;  /* 0x0000000833097221 */ /* 0x048fe20000010000 */
[----:B------:R-:W-:-:S06]  /*63a0*/  F2FP.BF16.F32.PACK_AB R165, R51, R50 ;  /* 0x0000003233a5723e */ /* 0x000fcc00000010ff */
[----:B------:R-:W3:Y:S01]  /*63b0*/  MUFU.EX2 R167, R14 ;  /* 0x0000000e00a77308 */ /* 0x000ee20000000800 */
[----:B0-----:R-:W-:Y:S01]  /*63c0*/  FADD.FTZ R4, R52, R3 ;  /* 0x0000000334047221 */ /* 0x001fe20000010000 */
[----:B------:R-:W-:-:S03]  /*63d0*/  F2FP.BF16.F32.PACK_AB R166, R15, R52 ;  /* 0x000000340fa6723e */ /* 0x000fc600000010ff */
[----:B------:R-:W-:Y:S01]  /*63e0*/  FADD.FTZ R3, R15, R4 ;  /* 0x000000040f037221 */ /* 0x000fe20000010000 */
[----:B-1----:R-:W-:-:S04]  /*63f0*/  FADD.FTZ R8, R54, R9 ;  /* 0x0000000936087221 */ /* 0x002fc80000010000 */
[C---:B---3--:R-:W-:Y:S01]  /*6400*/  FADD.FTZ R4, R167.reuse, R8 ;  /* 0x00000008a7047221 */ /* 0x048fe20000010000 */
[----:B------:R-:W-:-:S05]  /*6410*/  F2FP.BF16.F32.PACK_AB R167, R167, R54 ;  /* 0x00000036a7a7723e */ /* 0x000fca00000010ff */
[----:B------:R2:W-:Y:S01]  /*6420*/  STSM.16.M88.4 [R186], R164 ;  /* 0x000000a4ba007844 */ /* 0x0005e20000000200 */
[----:B------:R-:W-:-:S06]  /*6430*/  WARPGROUP.ARRIVE ;  /* 0x00000000000079c5 */ /* 0x000fcc0000000000 */
[----:B------:R-:W-:Y:S01]  /*6440*/  HGMMA.64x256x16.F32.BF16 R24, R152, gdesc[UR8].tnspB, RZ, !UPT, gsb0 ;  /* 0x43e0000898187df0 */ /* 0x000fe2000c0018ff */
        /* <DEDUP_REMOVED lines=17> */
[----:B------:R0:W-:Y:S06]  /*6560*/  MEMBAR.ALL.CTA ;  /* 0x0000000000007992 */ /* 0x0001ec0000008000 */
[----:B0-----:R-:W0:Y:S02]  /*6570*/  FENCE.VIEW.ASYNC.S ;  /* 0x00000000000073c6 */ /* 0x001e240000000000 */
[----:B0-----:R-:W-:Y:S01]  /*6580*/  NOP ;  /* 0x0000000000007918 */ /* 0x001fe20000000000 */
[----:B------:R-:W-:Y:S06]  /*6590*/  BAR.ARV 0xe, 0x100 ;  /* 0x0384000000007b1d */ /* 0x000fec0000002000 */
[----:B--2---:R-:W-:Y:S05]  /*65a0*/  @!P0 BRA `(.L_x_4222) ;  /* 0x0000000000048947 */ /* 0x004fea0003800000 */
[----:B------:R-:W-:Y:S01]  /*65b0*/  BPT.TRAP 0x1 ;  /* 0x000000040000795c */ /* 0x000fe20000300000 */
.L_x_4222:
[----:B------:R-:W-:Y:S01]  /*65c0*/  R2UR UR5, R5 ;  /* 0x00000000050572ca */ /* 0x000fe200000e0000 */
[----:B------:R-:W-:-:S05]  /*65d0*/  VIADD R5, R23, 0xfffffffe ;  /* 0xfffffffe17057836 */ /* 0x000fca0000000000 */
[----:B------:R-:W-:-:S07]  /*65e0*/  ISETP.GE.AND P1, PT, R5, R18, PT ;  /* 0x000000120500720c */ /* 0x000fce0003f26270 */
[----:B------:R-:W-:-:S04]  /*65f0*/  UIADD3 UR5, UR5, 0x38860, URZ ;  /* 0x0003886005057890 */ /* 0x000fc8000fffe03f */
[----:B------:R-:W-:-:S09]  /*6600*/  UPRMT UR5, UR40, 0x654, UR5 ;  /* 0x0000065428057896 */ /* 0x000fd20008000005 */
[----:B------:R-:W-:Y:S01]  /*6610*/  SYNCS.ARRIVE.TRANS64.RED.A1T0 RZ, [UR5], RZ ;  /* 0x000000ffffff79a7 */ /* 0x000fe20008100405 */
[----:B------:R-:W-:Y:S05]  /*6620*/  @!P1 BRA `(.L_x_4223) ;  /* 0x0000002c00849947 */ /* 0x000fea0003800000 */
[----:B------:R-:W-:Y:S01]  /*6630*/  IMAD.MOV.U32 R8, RZ, RZ, R7 ;  /* 0x000000ffff087224 */ /* 0x000fe200078e0007 */
[----:B------:R-:W-:Y:S01]  /*6640*/  UMOV UR7, UR36 ;  /* 0x0000002400077c82 */ /* 0x000fe20008000000 */
[----:B------:R-:W-:-:S07]  /*6650*/  IMAD.MOV.U32 R9, RZ, RZ, R6 ;  /* 0x000000ffff097224 */ /* 0x000fce00078e0006 */
.L_x_4234:
[----:B------:R-:W-:Y:S01]  /*6660*/  UIADD3 UR36, UR7, 0x1, URZ ;  /* 0x0000000107247890 */ /* 0x000fe2000fffe03f */
[C---:B------:R-:W-:Y:S01]  /*6670*/  ISETP.GT.AND P1, PT, R5.reuse, R18, PT ;  /* 0x000000120500720c */ /* 0x040fe20003f24270 */
[----:B------:R-:W-:Y:S02]  /*6680*/  VIADD R5, R5, 0xffffffff ;  /* 0xffffffff05057836 */ /* 0x000fe40000000000 */
[----:B------:R-:W-:-:S04]  /*6690*/  UISETP.NE.AND UP0, UPT, UR36, 0x2, UPT ;  /* 0x000000022400788c */ /* 0x000fc8000bf05270 */
[----:B------:R-:W-:Y:S02]  /*66a0*/  USEL UR5, URZ, 0x1, UP0 ;  /* 0x000000013f057887 */ /* 0x000fe40008000000 */
[----:B------:R-:W-:-:S04]  /*66b0*/  USEL UR36, UR36, URZ, UP0 ;  /* 0x0000003f24247287 */ /* 0x000fc80008000000 */
[----:B------:R-:W-:Y:S01]  /*66c0*/  LOP3.LUT R2, R2, UR5, RZ, 0x3c, !PT ;  /* 0x0000000502027c12 */ /* 0x000fe2000f8e3cff */
[----:B------:R-:W-:Y:S07]  /*66d0*/  @!P0 BRA `(.L_x_4224) ;  /* 0x0000000000048947 */ /* 0x000fee0003800000 */
[----:B------:R-:W-:Y:S01]  /*66e0*/  BPT.TRAP 0x1 ;  /* 0x000000040000795c */ /* 0x000fe20000300000 */
.L_x_4224:
[----:B------:R-:W-:Y:S01]  /*66f0*/  ULEA UR5, UR36, UR41, 0x3 ;  /* 0x0000002924057291 */ /* 0x000fe2000f8e183f */
[----:B------:R-:W-:-:S08]  /*6700*/  SHF.L.U32 R6, R2, 0x1f, RZ ;  /* 0x0000001f02067819 */ /* 0x000fd000000006ff */
[----:B------:R0:W1:Y:S01]  /*6710*/  SYNCS.PHASECHK.TRANS64.TRYWAIT P2, [UR5+0x38830], R6 ;  /* 0x03883006ff0075a7 */ /* 0x0000620008040145 */
[----:B------:R-:W-:Y:S05]  /*6720*/  @!P0 BRA `(.L_x_4225) ;  /* 0x0000000000048947 */ /* 0x000fea0003800000 */
[----:B------:R-:W-:Y:S01]  /*6730*/  BPT.TRAP 0x1 ;  /* 0x000000040000795c */ /* 0x000fe20000300000 */
.L_x_4225:
[----:B-1----:R-:W-:Y:S05]  /*6740*/  @P2 BRA `(.L_x_4226) ;  /* 0x0000000000082947 */ /* 0x002fea0003800000 */
[----:B------:R-:W1:Y:S02]  /*6750*/  SYNCS.PHASECHK.TRANS64.TRYWAIT P2, [UR5+0x38830], R6 ;  /* 0x03883006ff0075a7 */ /* 0x000e640008040145 */
[----:B-1----:R-:W-:Y:S05]  /*6760*/  @!P2 BRA `(.L_x_4227) ;  /* 0x000000e800bca947 */ /* 0x002fea0003800000 */
.L_x_4226:
        /* <DEDUP_REMOVED lines=28> */
.L_x_4228:
[----:B------:R2:W3:Y:S01]  /*6930*/  SYNCS.PHASECHK.TRANS64.TRYWAIT P2, [UR5+0x38850], R6 ;  /* 0x03885006ff0075a7 */ /* 0x0004e20008040145 */
[----:B------:R-:W-:Y:S05]  /*6940*/  @!P0 BRA `(.L_x_4229) ;  /* 0x0000000000048947 */ /* 0x000fea0003800000 */
[----:B------:R-:W-:Y:S01]  /*6950*/  BPT.TRAP 0x1 ;  /* 0x000000040000795c */ /* 0x000fe20000300000 */
.L_x_4229:
[----:B---3--:R-:W-:Y:S05]  /*6960*/  @P2 BRA `(.L_x_4230) ;  /* 0x0000000000082947 */ /* 0x008fea0003800000 */
[----:B------:R-:W3:Y:S02]  /*6970*/  SYNCS.PHASECHK.TRANS64.TRYWAIT P2, [UR5+0x38850], R6 ;  /* 0x03885006ff0075a7 */ /* 0x000ee40008040145 */
[----:B---3--:R-:W-:Y:S05]  /*6980*/  @!P2 BRA `(.L_x_4231) ;  /* 0x000000e8004ca947 */ /* 0x008fea0003800000 */
.L_x_4230:
[----:B------:R-:W-:Y:S01]  /*6990*/  UIADD3 UR10, UR41, 0x26400, URZ ;  /* 0x00026400290a7890 */ /* 0x000fe2000fffe03f */
[----:B------:R-:W-:Y:S01]  /*69a0*/  WARPGROUP.ARRIVE ;  /* 0x00000000000079c5 */ /* 0x000fe20000000000 */
[----:B------:R-:W-:-:S05]  /*69b0*/  UIADD3 UR15, UR6, 0x2, URZ ;  /* 0x00000002060f7890 */ /* 0x000fca000fffe03f */
[----:B-1----:R-:W1:Y:S01]  /*69c0*/  S2R R7, SR_TID.X ;  /* 0x0000000000077919 */ /* 0x002e620000002100 */
[----:B------:R-:W-:Y:S02]  /*69d0*/  USHF.R.U32.HI UR10, URZ, 0x4, UR10 ;  /* 0x000000043f0a7899 */ /* 0x000fe4000801160a */
[----:B------:R-:W-:Y:S02]  /*69e0*/  UIADD3 UR11, UR6, 0x606, URZ ;  /* 0x00000606060b7890 */ /* 0x000fe4000fffe03f */
[----:B------:R-:W-:Y:S02]  /*69f0*/  ULOP3.LUT UR18, UR10, 0x3fff, URZ, 0xc0, !UPT ;  /* 0x00003fff0a127892 */ /* 0x000fe4000f8ec03f */
[----:B------:R-:W-:Y:S02]  /*6a00*/  UIADD3 UR14, UR6, 0x4, URZ ;  /* 0x00000004060e7890 */ /* 0x000fe4000fffe03f */
[----:B------:R-:W-:Y:S02]  /*6a10*/  ULEA UR10, UR36, UR4, 0xc ;  /* 0x00000004240a7291 */ /* 0x000fe4000f8e603f */
[----:B------:R-:W-:Y:S01]  /*6a20*/  ULOP3.LUT UR6, UR18, 0x10000, URZ, 0xfc, !UPT ;  /* 0x0001000012067892 */ /* 0x000fe2000f8efc3f */
[----:B------:R-:W-:Y:S01]  /*6a30*/  UMOV UR23, 0x40000040 ;  /* 0x4000004000177882 */ /* 0x000fe20000000000 */
[----:B------:R-:W-:Y:S01]  /*6a40*/  UMOV UR21, 0x40000040 ;  /* 0x4000004000157882 */ /* 0x000fe20000000000 */
[----:B------:R-:W-:-:S02]  /*6a50*/  UIADD3 UR18, UR10, 0x800, URZ ;  /* 0x000008000a127890 */ /* 0x000fc4000fffe03f */
[----:B------:R-:W-:Y:S02]  /*6a60*/  UMOV UR22, UR10 ;  /* 0x0000000a00167c82 */ /* 0x000fe40008000000 */
[----:B------:R-:W-:Y:S01]  /*6a70*/  UMOV UR20, UR6 ;  /* 0x0000000600147c82 */ /* 0x000fe20008000000 */
[----:B------:R-:W-:Y:S01]  /*6a80*/  UIADD3 UR19, UR6, 0x800, URZ ;  /* 0x0000080006137890 */ /* 0x000fe2000fffe03f */
[----:B------:R-:W-:Y:S01]  /*6a90*/  HGMMA.64x64x16.F32.BF16 R152, gdesc[UR20], R152, gsb0 ;  /* 0x00e00000149879f0 */ /* 0x000fe20008001898 */
[----:B------:R-:W-:Y:S01]  /*6aa0*/  UIADD3 UR22, UR10, 0x2, URZ ;  /* 0x000000020a167890 */ /* 0x000fe2000fffe03f */
[----:B------:R-:W-:Y:S01]  /*6ab0*/  UMOV UR20, UR15 ;  /* 0x0000000f00147c82 */ /* 0x000fe20008000000 */
[----:B------:R-:W-:Y:S01]  /*6ac0*/  UMOV UR21, 0x40000040 ;  /* 0x4000004000157882 */ /* 0x000fe20000000000 */
[----:B------:R-:W-:Y:S01]  /*6ad0*/  UMOV UR23, 0x40000040 ;  /* 0x4000004000177882 */ /* 0x000fe20000000000 */
[----:B-1----:R-:W-:-:S05]  /*6ae0*/  SHF.R.U32.HI R7, RZ, 0x7, R7 ;  /* 0x00000007ff077819 */ /* 0x002fca0000011607 */
[----:B0-2---:R-:W0:Y:S01]  /*6af0*/  SHFL.IDX PT, R6, R7, RZ, 0x1f ;  /* 0x00001fff07067589 */ /* 0x005e2200000e0000 */
[----:B------:R-:W-:Y:S02]  /*6b00*/  WARPGROUP.DEPBAR.LE gsb0, 0x0 ;  /* 0x00008000000079c5 */ /* 0x000fe40000010000 */
[----:B------:R-:W-:-:S06]  /*6b10*/  WARPGROUP.ARRIVE ;  /* 0x00000000000079c5 */ /* 0x000fcc0000000000 */
[----:B------:R-:W-:Y:S01]  /*6b20*/  HGMMA.64x64x16.F32.BF16 R152, gdesc[UR20], R152, gsb0 ;  /* 0x00e00000149879f0 */ /* 0x000fe20008001898 */
[----:B------:R-:W-:Y:S01]  /*6b30*/  UIADD3 UR22, UR10, 0x4, URZ ;  /* 0x000000040a167890 */ /* 0x000fe2000fffe03f */
[----:B------:R-:W-:Y:S01]  /*6b40*/  UMOV UR20, UR14 ;  /* 0x0000000e00147c82 */ /* 0x000fe20008000000 */
        /* <DEDUP_REMOVED lines=89> */
[----:B------:R-:W-:Y:S01]  /*70e0*/  UIADD3 UR22, UR10, 0x606, URZ ;  /* 0x000006060a167890 */ /* 0x000fe2000fffe03f */
[----:B------:R-:W-:Y:S01]  /*70f0*/  UMOV UR20, UR11 ;  /* 0x0000000b00147c82 */ /* 0x000fe20008000000 */
[----:B------:R-:W-:Y:S01]  /*7100*/  UMOV UR21, 0x40000040 ;  /* 0x4000004000157882 */ /* 0x000fe20000000000 */
[----:B------:R-:W-:Y:S01]  /*7110*/  UMOV UR23, 0x40000040 ;  /* 0x4000004000177882 */ /* 0x000fe20000000000 */
        /* <DEDUP_REMOVED lines=154> */
.L_x_4232:
        /* <DEDUP_REMOVED lines=29> */
[----:B------:R-:W-:Y:S01]  /*7c90*/  ISETP.NE.AND P2, PT, R19, RZ, PT ;  /* 0x000000ff1300720c */ /* 0x000fe20003f45270 */
[----:B------:R-:W-:Y:S01]  /*7ca0*/  UMOV UR11, 0x40000040 ;  /* 0x40000040000b7882 */ /* 0x000fe20000000000 */
[----:B------:R-:W-:Y:S01]  /*7cb0*/  UMOV UR15, 0x40000040 ;  /* 0x40000040000f7882 */ /* 0x000fe20000000000 */
        /* <DEDUP_REMOVED lines=26> */
[----:B------:R-:W-:Y:S01]  /*7e60*/  MUFU.TANH R155, R155 ;  /* 0x0000009b009b7308 */ /* 0x000fe20000002400 */
[----:B--2---:R-:W-:-:S07]  /*7e70*/  FMNMX.FTZ R6, R161, R6, !PT ;  /* 0x00000006a1067209 */ /* 0x004fce0007810000 */
[----:B------:R-:W-:Y:S01]  /*7e80*/  MUFU.TANH R158, R158 ;  /* 0x0000009e009e7308 */ /* 0x000fe20000002400 */
[----:B0-----:R-:W-:-:S05]  /*7e90*/  FMNMX.FTZ R6, R164, R6, !PT ;  /* 0x00000006a4067209 */ /* 0x001fca0007810000 */
        /* <DEDUP_REMOVED lines=10> */
[C---:B------:R-:W-:Y:S01]  /*7f40*/  FMUL.FTZ R154, R6.reuse, UR18 ;  /* 0x00000012069a7c20 */ /* 0x040fe20008410000 */
[----:B------:R-:W-:Y:S02]  /*7f50*/  FADD.FTZ R165, -R6, R9 ;  /* 0x0000000906a57221 */ /* 0x000fe40000010100 */
[----:B------:R0:W-:Y:S01]  /*7f60*/  MUFU.TANH R9, R162 ;  /* 0x000000a200097308 */ /* 0x0001e20000002400 */
        /* <DEDUP_REMOVED lines=8> */
[----:B0-----:R-:W-:Y:S01]  /*7ff0*/  FMUL.FTZ R162, R165, UR18 ;  /* 0x00000012a5a27c20 */ /* 0x001fe20008410000 */
[--C-:B------:R-:W-:Y:S01]  /*8000*/  FFMA.FTZ R165, R10, UR18, -R154.reuse ;  /* 0x000000120aa57c23 */ /* 0x100fe2000801089a */
[--C-:B------:R-:W-:Y:S01]  /*8010*/  FFMA.FTZ R21, R21, UR18, -R154.reuse ;  /* 0x0000001215157c23 */ /* 0x100fe2000801089a */
[--C-:B------:R-:W-:Y:S01]  /*8020*/  FFMA.FTZ R23, R23, UR18, -R154.reuse ;  /* 0x0000001217177c23 */ /* 0x100fe2000801089a */
[--C-:B------:R-:W-:Y:S01]  /*8030*/  FFMA.FTZ R153, R153, UR18, -R154.reuse ;  /* 0x0000001299997c23 */ /* 0x100fe2000801089a */
[--C-:B------:R-:W-:Y:S01]  /*8040*/  FFMA.FTZ R156, R156, UR18, -R154.reuse ;  /* 0x000000129c9c7c23 */ /* 0x100fe2000801089a */
[--C-:B------:R-:W-:Y:S01]  /*8050*/  FFMA.FTZ R157, R157, UR18, -R154.reuse ;  /* 0x000000129d9d7c23 */ /* 0x100fe2000801089a */
[----:B------:R0:W1:Y:S01]  /*8060*/  MUFU.EX2 R10, R162 ;  /* 0x000000a2000a7308 */ /* 0x0000620000000800 */
[--C-:B------:R-:W-:Y:S01]  /*8070*/  FFMA.FTZ R161, R161, UR18, -R154.reuse ;  /* 0x00000012a1a17c23 */ /* 0x100fe2000801089a */
[----:B------:R-:W-:-:S06]  /*8080*/  FFMA.FTZ R164, R164, UR18, -R154 ;  /* 0x00000012a4a47c23 */ /* 0x000fcc000801089a */
[----:B------:R-:W-:Y:S01]  /*8090*/  MUFU.EX2 R168, R12 ;  /* 0x0000000c00a87308 */ /* 0x000fe20000000800 */
[----:B0-----:R-:W-:-:S07]  /*80a0*/  FFMA.FTZ R162, R152, UR18, -R154 ;  /* 0x0000001298a27c23 */ /* 0x001fce000801089a */
[----:B------:R0:W2:Y:S01]  /*80b0*/  MUFU.EX2 R152, R165 ;  /* 0x000000a500987308 */ /* 0x0000a20000000800 */
[----:B-1----:R-:W-:Y:S01]  /*80c0*/  FFMA.FTZ R154, R10, R3, R7 ;  /* 0x000000030a9a7223 */ /* 0x002fe20000010007 */
[----:B------:R-:W-:Y:S01]  /*80d0*/  FMUL.FTZ R3, R167, UR10 ;  /* 0x0000000aa7037c20 */ /* 0x000fe20008410000 */
[----:B------:R-:W-:Y:S01]  /*80e0*/  FMUL.FTZ R167, R174, UR10 ;  /* 0x0000000aaea77c20 */ /* 0x000fe20008410000 */
[-C--:B------:R-:W-:Y:S01]  /*80f0*/  FMUL.FTZ R24, R24, R10.reuse ;  /* 0x0000000a18187220 */ /* 0x080fe20000410000 */
[-C--:B------:R-:W-:Y:S01]  /*8100*/  FMUL.FTZ R25, R25, R10.reuse ;  /* 0x0000000a19197220 */ /* 0x080fe20000410000 */
[-C--:B------:R-:W-:Y:S01]  /*8110*/  FMUL.FTZ R28, R28, R10.reuse ;  /* 0x0000000a1c1c7220 */ /* 0x080fe20000410000 */
[-C--:B------:R-:W-:Y:S01]  /*8120*/  FMUL.FTZ R29, R29, R10.reuse ;  /* 0x0000000a1d1d7220 */ /* 0x080fe20000410000 */
[----:B------:R-:W-:Y:S01]  /*8130*/  MUFU.TANH R3, R3 ;  /* 0x0000000300037308 */ /* 0x000fe20000002400 */
[----:B0-----:R-:W-:Y:S01]  /*8140*/  FMUL.FTZ R165, R166, UR10 ;  /* 0x0000000aa6a57c20 */ /* 0x001fe20008410000 */
[----:B------:R-:W-:Y:S01]  /*8150*/  FMUL.FTZ R166, R171, UR10 ;  /* 0x0000000aaba67c20 */ /* 0x000fe20008410000 */
[----:B------:R-:W-:Y:S01]  /*8160*/  FMUL.FTZ R171, R182, UR10 ;  /* 0x0000000ab6ab7c20 */ /* 0x000fe20008410000 */
[-C--:B------:R-:W-:Y:S01]  /*8170*/  FMUL.FTZ R32, R32, R10.reuse ;  /* 0x0000000a20207220 */ /* 0x080fe20000410000 */
[-C--:B------:R-:W-:Y:S01]  /*8180*/  FMUL.FTZ R33, R33, R10.reuse ;  /* 0x0000000a21217220 */ /* 0x080fe20000410000 */
[-C--:B------:R-:W-:Y:S01]  /*8190*/  FMUL.FTZ R36, R36, R10.reuse ;  /* 0x0000000a24247220 */ /* 0x080fe20000410000 */
[-C--:B------:R-:W-:Y:S01]  /*81a0*/  FMUL.FTZ R37, R37, R10.reuse ;  /* 0x0000000a25257220 */ /* 0x080fe20000410000 */
[----:B------:R-:W-:Y:S01]  /*81b0*/  MUFU.TANH R165, R165 ;  /* 0x000000a500a57308 */ /* 0x000fe20000002400 */
[C---:B--2---:R-:W-:Y:S01]  /*81c0*/  FADD.FTZ R154, R152.reuse, R154 ;  /* 0x0000009a989a7221 */ /* 0x044fe20000010000 */
[----:B------:R-:W-:Y:S01]  /*81d0*/  F2FP.BF16.F32.PACK_AB R152, R152, R7 ;  /* 0x000000079898723e */ /* 0x000fe200000010ff */
[-C--:B------:R-:W-:Y:S01]  /*81e0*/  FMUL.FTZ R40, R40, R10.reuse ;  /* 0x0000000a28287220 */ /* 0x080fe20000410000 */
[-C--:B------:R-:W-:Y:S01]  /*81f0*/  FMUL.FTZ R41, R41, R10.reuse ;  /* 0x0000000a29297220 */ /* 0x080fe20000410000 */
[-C--:B------:R-:W-:Y:S01]  /*8200*/  FMUL.FTZ R44, R44, R10.reuse ;  /* 0x0000000a2c2c7220 */ /* 0x080fe20000410000 */
[-C--:B------:R-:W-:Y:S01]  /*8210*/  FMUL.FTZ R45, R45, R10.reuse ;  /* 0x0000000a2d2d7220 */ /* 0x080fe20000410000 */
[-C--:B------:R-:W-:Y:S01]  /*8220*/  FMUL.FTZ R48, R48, R10.reuse ;  /* 0x0000000a30307220 */ /* 0x080fe20000410000 */
[----:B------:R0:W1:Y:S01]  /*8230*/  MUFU.EX2 R7, R11 ;  /* 0x0000000b00077308 */ /* 0x0000620000000800 */
[-C--:B------:R-:W-:Y:S01]  /*8240*/  FMUL.FTZ R49, R49, R10.reuse ;  /* 0x0000000a31317220 */ /* 0x080fe20000410000 */
[-C--:B------:R-:W-:Y:S01]  /*8250*/  FMUL.FTZ R52, R52, R10.reuse ;  /* 0x0000000a34347220 */ /* 0x080fe20000410000 */
[-C--:B------:R-:W-:Y:S01]  /*8260*/  FMUL.FTZ R53, R53, R10.reuse ;  /* 0x0000000a35357220 */ /* 0x080fe20000410000 */
[-C--:B------:R-:W-:Y:S01]  /*8270*/  FMUL.FTZ R56, R56, R10.reuse ;  /* 0x0000000a38387220 */ /* 0x080fe20000410000 */
[-C--:B------:R-:W-:Y:S01]  /*8280*/  FMUL.FTZ R57, R57, R10.reuse ;  /* 0x0000000a39397220 */ /* 0x080fe20000410000 */
[-C--:B------:R-:W-:Y:S01]  /*8290*/  FMUL.FTZ R60, R60, R10.reuse ;  /* 0x0000000a3c3c7220 */ /* 0x080fe20000410000 */
[-C--:B------:R-:W-:Y:S01]  /*82a0*/  FMUL.FTZ R61, R61, R10.reuse ;  /* 0x0000000a3d3d7220 */ /* 0x080fe20000410000 */
[----:B------:R-:W-:Y:S01]  /*82b0*/  MUFU.TANH R166, R166 ;  /* 0x000000a600a67308 */ /* 0x000fe20000002400 */
[----:B0-----:R-:W-:Y:S01]  /*82c0*/  FMUL.FTZ R11, R170, UR10 ;  /* 0x0000000aaa0b7c20 */ /* 0x001fe20008410000 */
[----:B------:R-:W-:Y:S01]  /*82d0*/  FMUL.FTZ R170, R179, UR10 ;  /* 0x0000000ab3aa7c20 */ /* 0x000fe20008410000 */
[-C--:B------:R-:W-:Y:S01]  /*82e0*/  FMUL.FTZ R64, R64, R10.reuse ;  /* 0x0000000a40407220 */ /* 0x080fe20000410000 */
[-C--:B------:R-:W-:Y:S01]  /*82f0*/  FMUL.FTZ R65, R65, R10.reuse ;  /* 0x0000000a41417220 */ /* 0x080fe20000410000 */
[-C--:B------:R-:W-:Y:S01]  /*8300*/  FMUL.FTZ R68, R68, R10.reuse ;  /* 0x0000000a44447220 */ /* 0x080fe20000410000 */
[-C--:B------:R-:W-:Y:S01]  /*8310*/  FMUL.FTZ R69, R69, R10.reuse ;  /* 0x0000000a45457220 */ /* 0x080fe20000410000 */
[-C--:B------:R-:W-:Y:S01]  /*8320*/  FMUL.FTZ R72, R72, R10.reuse ;  /* 0x0000000a48487220 */ /* 0x080fe20000410000 */
[----:B------:R-:W0:Y:S01]  /*8330*/  MUFU.TANH R11, R11 ;  /* 0x0000000b000b7308 */ /* 0x000e220000002400 */
[----:B-1----:R-:W-:Y:S01]  /*8340*/  FADD.FTZ R12, R7, R154 ;  /* 0x0000009a070c7221 */ /* 0x002fe20000010000 */
[----:B------:R-:W-:Y:S01]  /*8350*/  F2FP.BF16.F32.PACK_AB R154, R168, R7 ;  /* 0x00000007a89a723e */ /* 0x000fe200000010ff */
[----:B------:R-:W-:Y:S01]  /*8360*/  FMUL.FTZ R73, R73, R10 ;  /* 0x0000000a49497220 */ /* 0x000fe20000410000 */
[----:B------:R-:W-:Y:S01]  /*8370*/  FMNMX.FTZ R7, R160, R8, !PT ;  /* 0x00000008a0077209 */ /* 0x000fe20007810000 */
[----:B------:R-:W-:Y:S01]  /*8380*/  FADD.FTZ R12, R168, R12 ;  /* 0x0000000ca80c7221 */ /* 0x000fe20000010000 */
[----:B------:R-:W-:Y:S01]  /*8390*/  FMUL.FTZ R168, R175, UR10 ;  /* 0x0000000aafa87c20 */ /* 0x000fe20008410000 */
[----:B------:R-:W-:Y:S01]  /*83a0*/  UIADD3 UR10, UR5, 0x38840, URZ ;  /* 0x00038840050a7890 */ /* 0x000fe2000fffe03f */
[----:B------:R-:W-:Y:S01]  /*83b0*/  FMNMX.FTZ R7, R155, R7, !PT ;  /* 0x000000079b077209 */ /* 0x000fe20007810000 */
[----:B------:R-:W1:Y:S01]  /*83c0*/  MUFU.TANH R167, R167 ;  /* 0x000000a700a77308 */ /* 0x000e620000002400 */
[-C--:B------:R-:W-:Y:S01]  /*83d0*/  FMUL.FTZ R76, R76, R10.reuse ;  /* 0x0000000a4c4c7220 */ /* 0x080fe20000410000 */
[----:B------:R-:W-:Y:S01]  /*83e0*/  UPRMT UR10, UR40, 0x654, UR10 ;  /* 0x00000654280a7896 */ /* 0x000fe2000800000a */
[----:B------:R-:W-:Y:S01]  /*83f0*/  FMNMX.FTZ R7, R158, R7, !PT ;  /* 0x000000079e077209 */ /* 0x000fe20007810000 */
[-C--:B------:R-:W-:Y:S01]  /*8400*/  FMUL.FTZ R77, R77, R10.reuse ;  /* 0x0000000a4d4d7220 */ /* 0x080fe20000410000 */
[-C--:B------:R-:W-:Y:S01]  /*8410*/  FMUL.FTZ R80, R80, R10.reuse ;  /* 0x0000000a50507220 */ /* 0x080fe20000410000 */
[-C--:B------:R-:W-:Y:S01]  /*8420*/  FMUL.FTZ R81, R81, R10.reuse ;  /* 0x0000000a51517220 */ /* 0x080fe20000410000 */
[----:B------:R-:W-:Y:S01]  /*8430*/  FMNMX.FTZ R7, R159, R7, !PT ;  /* 0x000000079f077209 */ /* 0x000fe20007810000 */
[----:B------:R-:W2:Y:S01]  /*8440*/  MUFU.TANH R168, R168 ;  /* 0x000000a800a87308 */ /* 0x000ea20000002400 */
[-C--:B------:R-:W-:Y:S01]  /*8450*/  FMUL.FTZ R84, R84, R10.reuse ;  /* 0x0000000a54547220 */ /* 0x080fe20000410000 */
[-C--:B------:R-:W-:Y:S01]  /*8460*/  FMUL.FTZ R85, R85, R10.reuse ;  /* 0x0000000a55557220 */ /* 0x080fe20000410000 */
[----:B------:R-:W-:Y:S01]  /*8470*/  FMNMX.FTZ R7, R9, R7, !PT ;  /* 0x0000000709077209 */ /* 0x000fe20007810000 */
[----:B------:R-:W-:Y:S01]  /*8480*/  SYNCS.ARRIVE.TRANS64.RED.A1T0 RZ, [UR10], RZ ;  /* 0x000000ffffff79a7 */ /* 0x000fe2000810040a */
[-C--:B------:R-:W-:Y:S01]  /*8490*/  FMUL.FTZ R88, R88, R10.reuse ;  /* 0x0000000a58587220 */ /* 0x080fe20000410000 */
[-C--:B------:R-:W-:Y:S01]  /*84a0*/  FMUL.FTZ R89, R89, R10.reuse ;  /* 0x0000000a59597220 */ /* 0x080fe20000410000 */
[----:B------:R-:W-:Y:S01]  /*84b0*/  FMNMX.FTZ R7, R163, R7, !PT ;  /* 0x00000007a3077209 */ /* 0x000fe20007810000 */
[----:B------:R-:W3:Y:S01]  /*84c0*/  MUFU.TANH R170, R170 ;  /* 0x000000aa00aa7308 */ /* 0x000ee20000002400 */
        /* <DEDUP_REMOVED lines=10> */
[----:B0-----:R-:W-:Y:S01]  /*8570*/  FMNMX.FTZ R7, R11, R7, !PT ;  /* 0x000000070b077209 */ /* 0x001fe20007810000 */
[-C--:B------:R-:W-:Y:S01]  /*8580*/  FMUL.FTZ R105, R105, R10.reuse ;  /* 0x0000000a69697220 */ /* 0x080fe20000410000 */
[-C--:B------:R-:W-:Y:S01]  /*8590*/  FMUL.FTZ R108, R108, R10.reuse ;  /* 0x0000000a6c6c7220 */ /* 0x080fe20000410000 */
[-C--:B------:R-:W-:Y:S01]  /*85a0*/  FMUL.FTZ R109, R109, R10.reuse ;  /* 0x0000000a6d6d7220 */ /* 0x080fe20000410000 */
[----:B------:R-:W-:Y:S01]  /*85b0*/  FMNMX.FTZ R7, R166, R7, !PT ;  /* 0x00000007a6077209 */ /* 0x000fe20007810000 */
[----:B------:R-:W-:Y:S01]  /*85c0*/  MUFU.EX2 R13, R13 ;  /* 0x0000000d000d7308 */ /* 0x000fe20000000800 */
[-C--:B------:R-:W-:Y:S01]  /*85d0*/  FMUL.FTZ R112, R112, R10.reuse ;  /* 0x0000000a70707220 */ /* 0x080fe20000410000 */
[-C--:B------:R-:W-:Y:S01]  /*85e0*/  FMUL.FTZ R113, R113, R10.reuse ;  /* 0x0000000a71717220 */ /* 0x080fe20000410000 */
[----:B-1----:R-:W-:Y:S01]  /*85f0*/  FMNMX.FTZ R7, R167, R7, !PT ;  /* 0x00000007a7077209 */ /* 0x002fe20007810000 */
[-C--:B------:R-:W-:Y:S01]  /*8600*/  FMUL.FTZ R116, R116, R10.reuse ;  /* 0x0000000a74747220 */ /* 0x080fe20000410000 */
[-C--:B------:R-:W-:Y:S01]  /*8610*/  FMUL.FTZ R117, R117, R10.reuse ;  /* 0x0000000a75757220 */ /* 0x080fe20000410000 */
[-C--:B------:R-:W-:Y:S01]  /*8620*/  FMUL.FTZ R120, R120, R10.reuse ;  /* 0x0000000a78787220 */ /* 0x080fe20000410000 */
[----:B--2---:R-:W-:Y:S01]  /*8630*/  FMNMX.FTZ R7, R168, R7, !PT ;  /* 0x00000007a8077209 */ /* 0x004fe20007810000 */
[----:B------:R-:W-:Y:S01]  /*8640*/  MUFU.EX2 R14, R14 ;  /* 0x0000000e000e7308 */ /* 0x000fe20000000800 */
[-C--:B------:R-:W-:Y:S01]  /*8650*/  FMUL.FTZ R121, R121, R10.reuse ;  /* 0x0000000a79797220 */ /* 0x080fe20000410000 */
[-C--:B------:R-:W-:Y:S01]  /*8660*/  FMUL.FTZ R124, R124, R10.reuse ;  /* 0x0000000a7c7c7220 */ /* 0x080fe20000410000 */
[----:B------:R-:W-:Y:S01]  /*8670*/  FMNMX.FTZ R7, R169, R7, !PT ;  /* 0x00000007a9077209 */ /* 0x000fe20007810000 */
[-C--:B------:R-:W-:Y:S01]  /*8680*/  FMUL.FTZ R125, R125, R10.reuse ;  /* 0x0000000a7d7d7220 */ /* 0x080fe20000410000 */
[-C--:B------:R-:W-:Y:S01]  /*8690*/  FMUL.FTZ R128, R128, R10.reuse ;  /* 0x0000000a80807220 */ /* 0x080fe20000410000 */
[-C--:B------:R-:W-:Y:S01]  /*86a0*/  FMUL.FTZ R129, R129, R10.reuse ;  /* 0x0000000a81817220 */ /* 0x080fe20000410000 */
[----:B---3--:R-:W-:Y:S01]  /*86b0*/  FMNMX.FTZ R7, R170, R7, !PT ;  /* 0x00000007aa077209 */ /* 0x008fe20007810000 */
[----:B------:R-:W-:Y:S01]  /*86c0*/  MUFU.EX2 R15, R15 ;  /* 0x0000000f000f7308 */ /* 0x000fe20000000800 */
[-C--:B------:R-:W-:Y:S01]  /*86d0*/  FMUL.FTZ R132, R132, R10.reuse ;  /* 0x0000000a84847220 */ /* 0x080fe20000410000 */
[-C--:B------:R-:W-:Y:S01]  /*86e0*/  FMUL.FTZ R133, R133, R10.reuse ;  /* 0x0000000a85857220 */ /* 0x080fe20000410000 */
[----:B----4-:R-:W-:Y:S01]  /*86f0*/  FMNMX.FTZ R7, R171, R7, !PT ;  /* 0x00000007ab077209 */ /* 0x010fe20007810000 */
[-C--:B------:R-:W-:Y:S01]  /*8700*/  FMUL.FTZ R136, R136, R10.reuse ;  /* 0x0000000a88887220 */ /* 0x080fe20000410000 */
[-C--:B------:R-:W-:Y:S01]  /*8710*/  FMUL.FTZ R137, R137, R10.reuse ;  /* 0x0000000a89897220 */ /* 0x080fe20000410000 */
[-C--:B------:R-:W-:Y:S01]  /*8720*/  FMUL.FTZ R140, R140, R10.reuse ;  /* 0x0000000a8c8c7220 */ /* 0x080fe20000410000 */
[----:B------:R-:W-:Y:S01]  /*8730*/  FMNMX.FTZ R7, R172, R7, !PT ;  /* 0x00000007ac077209 */ /* 0x000fe20007810000 */
[----:B------:R-:W-:Y:S01]  /*8740*/  MUFU.EX2 R20, R20 ;  /* 0x0000001400147308 */ /* 0x000fe20000000800 */
[-C--:B------:R-:W-:Y:S01]  /*8750*/  FMUL.FTZ R141, R141, R10.reuse ;  /* 0x0000000a8d8d7220 */ /* 0x080fe20000410000 */
[-C--:B------:R-:W-:Y:S01]  /*8760*/  FMUL.FTZ R144, R144, R10.reuse ;  /* 0x0000000a90907220 */ /* 0x080fe20000410000 */
[-C--:B------:R-:W-:Y:S01]  /*8770*/  FMUL.FTZ R145, R145, R10.reuse ;  /* 0x0000000a91917220 */ /* 0x080fe20000410000 */
[----:B------:R-:W0:Y:S01]  /*8780*/  SHFL.BFLY PT, R173, R7, 0x2, 0x1f ;  /* 0x0c401f0007ad7f89 */ /* 0x000e2200000e0000 */
[-C--:B------:R-:W-:Y:S01]  /*8790*/  FMUL.FTZ R148, R148, R10.reuse ;  /* 0x0000000a94947220 */ /* 0x080fe20000410000 */
[----:B------:R-:W-:Y:S01]  /*87a0*/  FMUL.FTZ R149, R149, R10 ;  /* 0x0000000a95957220 */ /* 0x000fe20000410000 */
[----:B------:R-:W-:Y:S01]  /*87b0*/  ULEA UR10, UR36, UR43, 0xc ;  /* 0x0000002b240a7291 */ /* 0x000fe2000f8e603f */
[----:B------:R-:W-:Y:S03]  /*87c0*/  MUFU.EX2 R21, R21 ;  /* 0x0000001500157308 */ /* 0x000fe60000000800 */
[----:B------:R-:W-:-:S05]  /*87d0*/  UIADD3 UR14, UR10, 0x80, URZ ;  /* 0x000000800a0e7890 */ /* 0x000fca000fffe03f */
[----:B------:R-:W-:Y:S08]  /*87e0*/  MUFU.EX2 R174, R156 ;  /* 0x0000009c00ae7308 */ /* 0x000ff00000000800 */
[----:B------:R-:W-:Y:S01]  /*87f0*/  MUFU.EX2 R23, R23 ;  /* 0x0000001700177308 */ /* 0x000fe20000000800 */
[----:B0-----:R-:W-:-:S07]  /*8800*/  FMNMX.FTZ R7, R7, R173, !PT ;  /* 0x000000ad07077209 */ /* 0x001fce0007810000 */
[----:B------:R-:W-:Y:S01]  /*8810*/  MUFU.EX2 R162, R162 ;  /* 0x000000a200a27308 */ /* 0x000fe20000000800 */
[----:B------:R-:W0:Y:S07]  /*8820*/  SHFL.BFLY PT, R173, R7, 0x1, 0x1f ;  /* 0x0c201f0007ad7f89 */ /* 0x000e2e00000e0000 */
[----:B------:R-:W1:Y:S08]  /*8830*/  MUFU.EX2 R177, R157 ;  /* 0x0000009d00b17308 */ /* 0x000e700000000800 */
[----:B------:R-:W-:Y:S08]  /*8840*/  MUFU.EX2 R161, R161 ;  /* 0x000000a100a17308 */ /* 0x000ff00000000800 */
[----:B------:R1:W-:Y:S01]  /*8850*/  MUFU.EX2 R157, R164 ;  /* 0x000000a4009d7308 */ /* 0x0003e20000000800 */
[----:B0-----:R-:W-:-:S05]  /*8860*/  FMNMX.FTZ R7, R7, R173, !PT ;  /* 0x000000ad07077209 */ /* 0x001fca0007810000 */
[C---:B------:R-:W-:Y:S01]  /*8870*/  FADD.FTZ R173, -R7.reuse, R8 ;  /* 0x0000000807ad7221 */ /* 0x040fe20000010100 */
[----:B------:R-:W-:Y:S01]  /*8880*/  FMUL.FTZ R8, R7, UR18 ;  /* 0x0000001207087c20 */ /* 0x000fe20008410000 */
[----:B-1----:R-:W-:Y:S02]  /*8890*/  F2FP.BF16.F32.PACK_AB R164, R177, R174 ;  /* 0x000000aeb1a4723e */ /* 0x002fe400000010ff */
        /* <DEDUP_REMOVED lines=18> */
[----:B------:R-:W-:-:S04]  /*89c0*/  FFMA.FTZ R8, R172, UR18, -R8 ;  /* 0x00000012ac087c23 */ /* 0x000fc80008010808 */
[----:B------:R-:W2:Y:S01]  /*89d0*/  MUFU.EX2 R155, R155 ;  /* 0x0000009b009b7308 */ /* 0x000ea20000000800 */
        /* <DEDUP_REMOVED lines=8> */
[----:B-1----:R-:W-:Y:S01]  /*8a60*/  FFMA.FTZ R156, R173, R4, R160 ;  /* 0x00000004ad9c7223 */ /* 0x002fe200000100a0 */
[-C--:B------:R-:W-:Y:S01]  /*8a70*/  FMUL.FTZ R39, R39, R173.reuse ;  /* 0x000000ad27277220 */ /* 0x080fe20000410000 */
[-C--:B------:R-:W-:Y:S01]  /*8a80*/  FMUL.FTZ R42, R42, R173.reuse ;  /* 0x000000ad2a2a7220 */ /* 0x080fe20000410000 */
[-C--:B------:R-:W-:Y:S01]  /*8a90*/  FMUL.FTZ R43, R43, R173.reuse ;  /* 0x000000ad2b2b7220 */ /* 0x080fe20000410000 */
[-C--:B------:R-:W-:Y:S01]  /*8aa0*/  FMUL.FTZ R46, R46, R173.reuse ;  /* 0x000000ad2e2e7220 */ /* 0x080fe20000410000 */
[-C--:B------:R-:W-:Y:S01]  /*8ab0*/  FMUL.FTZ R47, R47, R173.reuse ;  /* 0x000000ad2f2f7220 */ /* 0x080fe20000410000 */
[-C--:B------:R-:W-:Y:S01]  /*8ac0*/  FMUL.FTZ R50, R50, R173.reuse ;  /* 0x000000ad32327220 */ /* 0x080fe20000410000 */
[----:B------:R1:W3:Y:S01]  /*8ad0*/  MUFU.EX2 R172, R153 ;  /* 0x0000009900ac7308 */ /* 0x0002e20000000800 */
[----:B0-----:R-:W-:Y:S01]  /*8ae0*/  FADD.FTZ R3, R13, R12 ;  /* 0x0000000c0d037221 */ /* 0x001fe20000010000 */
[----:B--2---:R-:W-:Y:S01]  /*8af0*/  FADD.FTZ R156, R155, R156 ;  /* 0x0000009c9b9c7221 */ /* 0x004fe20000010000 */
[-C--:B------:R-:W-:Y:S01]  /*8b00*/  FMUL.FTZ R51, R51, R173.reuse ;  /* 0x000000ad33337220 */ /* 0x080fe20000410000 */
[-C--:B------:R-:W-:Y:S01]  /*8b10*/  FMUL.FTZ R54, R54, R173.reuse ;  /* 0x000000ad36367220 */ /* 0x080fe20000410000 */
[----:B------:R-:W-:Y:S01]  /*8b20*/  FADD.FTZ R3, R14, R3 ;  /* 0x000000030e037221 */ /* 0x000fe20000010000 */
[-C--:B------:R-:W-:Y:S01]  /*8b30*/  FMUL.FTZ R55, R55, R173.reuse ;  /* 0x000000ad37377220 */ /* 0x080fe20000410000 */
[----:B------:R-:W-:Y:S01]  /*8b40*/  FMUL.FTZ R58, R58, R173 ;  /* 0x000000ad3a3a7220 */ /* 0x000fe20000410000 */
[----:B------:R-:W-:Y:S01]  /*8b50*/  MUFU.EX2 R159, R159 ;  /* 0x0000009f009f7308 */ /* 0x000fe20000000800 */
[----:B-1----:R-:W-:Y:S01]  /*8b60*/  F2FP.BF16.F32.PACK_AB R153, R155, R160 ;  /* 0x000000a09b99723e */ /* 0x002fe200000010ff */
[----:B------:R-:W-:Y:S01]  /*8b70*/  FADD.FTZ R3, R15, R3 ;  /* 0x000000030f037221 */ /* 0x000fe20000010000 */
[----:B------:R-:W-:Y:S01]  /*8b80*/  F2FP.BF16.F32.PACK_AB R160, R23, R21 ;  /* 0x0000001517a0723e */ /* 0x000fe200000010ff */
[-C--:B------:R-:W-:Y:S01]  /*8b90*/  FMUL.FTZ R59, R59, R173.reuse ;  /* 0x000000ad3b3b7220 */ /* 0x080fe20000410000 */
[-C--:B------:R-:W-:Y:S01]  /*8ba0*/  FMUL.FTZ R62, R62, R173.reuse ;  /* 0x000000ad3e3e7220 */ /* 0x080fe20000410000 */
[----:B------:R-:W-:Y:S01]  /*8bb0*/  FADD.FTZ R3, R20, R3 ;  /* 0x0000000314037221 */ /* 0x000fe20000010000 */
[-C--:B------:R-:W-:Y:S01]  /*8bc0*/  FMUL.FTZ R63, R63, R173.reuse ;  /* 0x000000ad3f3f7220 */ /* 0x080fe20000410000 */
[----:B------:R0:W1:Y:S01]  /*8bd0*/  MUFU.EX2 R155, R158 ;  /* 0x0000009e009b7308 */ /* 0x0000620000000800 */
[-C--:B------:R-:W-:Y:S01]  /*8be0*/  FMUL.FTZ R66, R66, R173.reuse ;  /* 0x000000ad42427220 */ /* 0x080fe20000410000 */
[----:B------:R-:W-:Y:S01]  /*8bf0*/  FADD.FTZ R3, R21, R3 ;  /* 0x0000000315037221 */ /* 0x000fe20000010000 */
[-C--:B------:R-:W-:Y:S01]  /*8c00*/  FMUL.FTZ R67, R67, R173.reuse ;  /* 0x000000ad43437220 */ /* 0x080fe20000410000 */
[-C--:B------:R-:W-:Y:S01]  /*8c10*/  FMUL.FTZ R70, R70, R173.reuse ;  /* 0x000000ad46467220 */ /* 0x080fe20000410000 */
[-C--:B------:R-:W-:Y:S01]  /*8c20*/  FMUL.FTZ R71, R71, R173.reuse ;  /* 0x000000ad47477220 */ /* 0x080fe20000410000 */
[----:B------:R-:W-:Y:S01]  /*8c30*/  FADD.FTZ R3, R23, R3 ;  /* 0x0000000317037221 */ /* 0x000fe20000010000 */
[----:B------:R-:W-:Y:S01]  /*8c40*/  FMUL.FTZ R74, R74, R173 ;  /* 0x000000ad4a4a7220 */ /* 0x000fe20000410000 */
[----:B------:R-:W-:Y:S01]  /*8c50*/  MUFU.EX2 R9, R9 ;  /* 0x0000000900097308 */ /* 0x000fe20000000800 */
[----:B0-----:R-:W-:-:S02]  /*8c60*/  IMAD.U32 R158, RZ, RZ, UR7 ;  /* 0x00000007ff9e7e24 */ /* 0x001fc4000f8e00ff */
[----:B------:R-:W-:Y:S01]  /*8c70*/  FADD.FTZ R3, R162, R3 ;  /* 0x00000003a2037221 */ /* 0x000fe20000010000 */
[----:B---3--:R-:W-:Y:S01]  /*8c80*/  F2FP.BF16.F32.PACK_AB R162, R172, R162 ;  /* 0x000000a2aca2723e */ /* 0x008fe200000010ff */
[-C--:B------:R-:W-:Y:S01]  /*8c90*/  FMUL.FTZ R75, R75, R173.reuse ;  /* 0x000000ad4b4b7220 */ /* 0x080fe20000410000 */
[----:B------:R-:W-:Y:S02]  /*8ca0*/  @!P2 IMAD R158, R158, 0x40, R17 ;  /* 0x000000409e9ea824 */ /* 0x000fe400078e0211 */
[----:B------:R-:W-:Y:S01]  /*8cb0*/  FADD.FTZ R3, R172, R3 ;  /* 0x00000003ac037221 */ /* 0x000fe20000010000 */
[----:B------:R-:W-:Y:S01]  /*8cc0*/  FMUL.FTZ R78, R78, R173 ;  /* 0x000000ad4e4e7220 */ /* 0x000fe20000410000 */
[----:B------:R-:W-:Y:S01]  /*8cd0*/  MUFU.EX2 R4, R163 ;  /* 0x000000a300047308 */ /* 0x000fe20000000800 */
[----:B-1----:R-:W-:Y:S01]  /*8ce0*/  FADD.FTZ R156, R155, R156 ;  /* 0x0000009c9b9c7221 */ /* 0x002fe20000010000 */
[----:B------:R-:W-:Y:S01]  /*8cf0*/  @!P2 LEA R158, R158, UR41, 0x2 ;  /* 0x000000299e9eac11 */ /* 0x000fe2000f8e10ff */
[----:B------:R-:W-:Y:S01]  /*8d00*/  FADD.FTZ R3, R174, R3 ;  /* 0x00000003ae037221 */ /* 0x000fe20000010000 */
[C---:B------:R-:W-:Y:S01]  /*8d10*/  F2FP.BF16.F32.PACK_AB R155, R159.reuse, R155 ;  /* 0x0000009b9f9b723e */ /* 0x040fe200000010ff */
[----:B------:R-:W-:Y:S01]  /*8d20*/  FADD.FTZ R12, R159, R156 ;  /* 0x0000009c9f0c7221 */ /* 0x000fe20000010000 */
[----:B------:R-:W-:Y:S01]  /*8d30*/  F2FP.BF16.F32.PACK_AB R156, R14, R13 ;  /* 0x0000000d0e9c723e */ /* 0x000fe200000010ff */
[----:B------:R-:W-:Y:S01]  /*8d40*/  @!P2 STS [R158+0x38400], R10 ;  /* 0x0384000a9e00a388 */ /* 0x000fe20000000800 */
[----:B------:R-:W0:Y:S01]  /*8d50*/  MUFU.EX2 R175, R165 ;  /* 0x000000a500af7308 */ /* 0x000e220000000800 */
[----:B------:R-:W-:Y:S01]  /*8d60*/  FADD.FTZ R3, R177, R3 ;  /* 0x00000003b1037221 */ /* 0x000fe20000010000 */
[-C--:B------:R-:W-:Y:S01]  /*8d70*/  FMUL.FTZ R79, R79, R173.reuse ;  /* 0x000000ad4f4f7220 */ /* 0x080fe20000410000 */
[----:B------:R1:W-:Y:S01]  /*8d80*/  @!P2 STS [R158+0x38420], R173 ;  /* 0x038420ad9e00a388 */ /* 0x0003e20000000800 */
[-C--:B------:R-:W-:Y:S01]  /*8d90*/  FMUL.FTZ R82, R82, R173.reuse ;  /* 0x000000ad52527220 */ /* 0x080fe20000410000 */
[----:B------:R-:W-:Y:S01]  /*8da0*/  FADD.FTZ R3, R161, R3 ;  /* 0x00000003a1037221 */ /* 0x000fe20000010000 */
[-C--:B------:R-:W-:Y:S01]  /*8db0*/  FMUL.FTZ R83, R83, R173.reuse ;  /* 0x000000ad53537220 */ /* 0x080fe20000410000 */
[----:B------:R-:W-:Y:S01]  /*8dc0*/  BAR.SYNC.DEFER_BLOCKING 0xf, 0x100 ;  /* 0x03c4000000007b1d */ /* 0x000fe20000010000 */
[-C--:B------:R-:W-:Y:S01]  /*8dd0*/  FMUL.FTZ R86, R86, R173.reuse ;  /* 0x000000ad56567220 */ /* 0x080fe20000410000 */
[----:B------:R-:W-:Y:S01]  /*8de0*/  FADD.FTZ R3, R157, R3 ;  /* 0x000000039d037221 */ /* 0x000fe20000010000 */
[-C--:B------:R-:W-:Y:S01]  /*8df0*/  FMUL.FTZ R87, R87, R173.reuse ;  /* 0x000000ad57577220 */ /* 0x080fe20000410000 */
[-C--:B------:R-:W-:Y:S01]  /*8e00*/  FMUL.FTZ R90, R90, R173.reuse ;  /* 0x000000ad5a5a7220 */ /* 0x080fe20000410000 */
[----:B------:R-:W-:Y:S01]  /*8e10*/  FMUL.FTZ R91, R91, R173 ;  /* 0x000000ad5b5b7220 */ /* 0x000fe20000410000 */
[----:B------:R-:W-:Y:S01]  /*8e20*/  MUFU.EX2 R11, R11 ;  /* 0x0000000b000b7308 */ /* 0x000fe20000000800 */
[----:B-1----:R-:W-:Y:S01]  /*8e30*/  F2FP.BF16.F32.PACK_AB R158, R20, R15 ;  /* 0x0000000f149e723e */ /* 0x002fe200000010ff */
[-C--:B------:R-:W-:Y:S01]  /*8e40*/  FMUL.FTZ R94, R94, R173.reuse ;  /* 0x000000ad5e5e7220 */ /* 0x080fe20000410000 */
[----:B------:R-:W-:Y:S01]  /*8e50*/  FMUL.FTZ R95, R95, R173 ;  /* 0x000000ad5f5f7220 */ /* 0x000fe20000410000 */
[----:B0-----:R-:W-:Y:S01]  /*8e60*/  F2FP.BF16.F32.PACK_AB R159, R176, R175 ;  /* 0x000000afb09f723e */ /* 0x001fe200000010ff */
        /* <DEDUP_REMOVED lines=10> */
[----:B------:R-:W-:Y:S01]  /*8f10*/  FMUL.FTZ R115, R115, R173 ;  /* 0x000000ad73737220 */ /* 0x000fe20000410000 */
[----:B------:R-:W-:Y:S01]  /*8f20*/  MUFU.EX2 R13, R167 ;  /* 0x000000a7000d7308 */ /* 0x000fe20000000800 */
[----:B0-----:R-:W-:Y:S01]  /*8f30*/  F2FP.BF16.F32.PACK_AB R166, R157, R161 ;  /* 0x000000a19da6723e */ /* 0x001fe200000010ff */
[----:B------:R-:W-:Y:S01]  /*8f40*/  FMUL.FTZ R118, R118, R173 ;  /* 0x000000ad76767220 */ /* 0x000fe20000410000 */
[----:B------:R-:W-:Y:S01]  /*8f50*/  F2FP.BF16.F32.PACK_AB R157, R4, R9 ;  /* 0x00000009049d723e */ /* 0x000fe200000010ff */
[-C--:B------:R-:W-:Y:S01]  /*8f60*/  FMUL.FTZ R119, R119, R173.reuse ;  /* 0x000000ad77777220 */ /* 0x080fe20000410000 */
[-C--:B------:R-:W-:Y:S01]  /*8f70*/  FMUL.FTZ R122, R122, R173.reuse ;  /* 0x000000ad7a7a7220 */ /* 0x080fe20000410000 */
[-C--:B------:R-:W-:Y:S01]  /*8f80*/  FMUL.FTZ R123, R123, R173.reuse ;  /* 0x000000ad7b7b7220 */ /* 0x080fe20000410000 */
[----:B------:R-:W-:Y:S01]  /*8f90*/  FMUL.FTZ R126, R126, R173 ;  /* 0x000000ad7e7e7220 */ /* 0x000fe20000410000 */
[----:B------:R-:W0:Y:S01]  /*8fa0*/  MUFU.EX2 R168, R168 ;  /* 0x000000a800a87308 */ /* 0x000e220000000800 */
[----:B-1----:R-:W-:Y:S01]  /*8fb0*/  F2FP.BF16.F32.PACK_AB R161, R178, R11 ;  /* 0x0000000bb2a1723e */ /* 0x002fe200000010ff */
        /* <DEDUP_REMOVED lines=13> */
[----:B------:R-:W-:Y:S01]  /*9090*/  FMUL.FTZ R151, R151, R173 ;  /* 0x000000ad97977220 */ /* 0x000fe20000410000 */
[----:B------:R-:W1:Y:S01]  /*90a0*/  MUFU.EX2 R170, R170 ;  /* 0x000000aa00aa7308 */ /* 0x000e620000000800 */
[----:B0-----:R-:W-:Y:S01]  /*90b0*/  F2FP.BF16.F32.PACK_AB R163, R168, R13 ;  /* 0x0000000da8a3723e */ /* 0x001fe200000010ff */
[----:B------:R0:W-:Y:S01]  /*90c0*/  STSM.16.M88.4 [R184+0x36400], R152 ;  /* 0x03640098b8007844 */ /* 0x0001e20000000200 */
[----:B------:R-:W-:-:S03]  /*90d0*/  FADD.FTZ R12, R9, R12 ;  /* 0x0000000c090c7221 */ /* 0x000fc60000010000 */
[----:B------:R0:W-:Y:S01]  /*90e0*/  STSM.16.M88.4 [R187], R156 ;  /* 0x0000009cbb007844 */ /* 0x0001e20000000200 */
[----:B------:R-:W-:Y:S01]  /*90f0*/  FADD.FTZ R12, R4, R12 ;  /* 0x0000000c040c7221 */ /* 0x000fe20000010000 */
[----:B------:R-:W-:Y:S02]  /*9100*/  MUFU.EX2 R171, R171 ;  /* 0x000000ab00ab7308 */ /* 0x000fe40000000800 */
[----:B------:R0:W-:Y:S01]  /*9110*/  STSM.16.M88.4 [R185], R160 ;  /* 0x000000a0b9007844 */ /* 0x0001e20000000200 */
[----:B------:R-:W-:-:S04]  /*9120*/  FADD.FTZ R12, R175, R12 ;  /* 0x0000000caf0c7221 */ /* 0x000fc80000010000 */
[----:B------:R-:W-:Y:S01]  /*9130*/  FADD.FTZ R12, R176, R12 ;  /* 0x0000000cb00c7221 */ /* 0x000fe20000010000 */
[----:B------:R-:W2:Y:S01]  /*9140*/  MUFU.EX2 R8, R8 ;  /* 0x0000000800087308 */ /* 0x000ea20000000800 */
[----:B-1----:R-:W-:Y:S02]  /*9150*/  F2FP.BF16.F32.PACK_AB R165, R170, R169 ;  /* 0x000000a9aaa5723e */ /* 0x002fe400000010ff */
[----:B------:R-:W-:-:S04]  /*9160*/  FADD.FTZ R12, R11, R12 ;  /* 0x0000000c0b0c7221 */ /* 0x000fc80000010000 */
[----:B------:R-:W-:-:S04]  /*9170*/  FADD.FTZ R12, R178, R12 ;  /* 0x0000000cb20c7221 */ /* 0x000fc80000010000 */
[----:B------:R-:W-:-:S04]  /*9180*/  FADD.FTZ R12, R13, R12 ;  /* 0x0000000c0d0c7221 */ /* 0x000fc80000010000 */
[----:B------:R-:W-:Y:S01]  /*9190*/  FADD.FTZ R12, R168, R12 ;  /* 0x0000000ca80c7221 */ /* 0x000fe20000010000 */
[----:B--2---:R-:W-:-:S03]  /*91a0*/  F2FP.BF16.F32.PACK_AB R167, R8, R171 ;  /* 0x000000ab08a7723e */ /* 0x004fc600000010ff */
[----:B------:R-:W-:Y:S02]  /*91b0*/  FADD.FTZ R169, R169, R12 ;  /* 0x0000000ca9a97221 */ /* 0x000fe40000010000 */
[----:B------:R0:W-:Y:S01]  /*91c0*/  STSM.16.M88.4 [R186], R164 ;  /* 0x000000a4ba007844 */ /* 0x0001e20000000200 */
[----:B------:R-:W-:Y:S01]  /*91d0*/  WARPGROUP.ARRIVE ;  /* 0x00000000000079c5 */ /* 0x000fe20000000000 */
[----:B------:R-:W-:-:S04]  /*91e0*/  FADD.FTZ R170, R170, R169 ;  /* 0x000000a9aaaa7221 */ /* 0x000fc80000010000 */
[----:B------:R-:W-:Y:S01]  /*91f0*/  FADD.FTZ R171, R171, R170 ;  /* 0x000000aaabab7221 */ /* 0x000fe20000010000 */
[----:B------:R-:W-:Y:S01]  /*9200*/  HGMMA.64x256x16.F32.BF16 R24, R152, gdesc[UR8].tnspB, R24, gsb0 ;  /* 0x43e0000898187df0 */ /* 0x000fe20008001818 */
[----:B------:R-:W-:Y:S02]  /*9210*/  UMOV UR11, 0x40000040 ;  /* 0x40000040000b7882 */ /* 0x000fe40000000000 */
[----:B------:R-:W-:Y:S01]  /*9220*/  FADD.FTZ R4, R8, R171 ;  /* 0x000000ab08047221 */ /* 0x000fe20000010000 */
[----:B------:R-:W-:Y:S02]  /*9230*/  WARPGROUP.DEPBAR.LE gsb0, 0x0 ;  /* 0x00008000000079c5 */ /* 0x000fe40000010000 */
[----:B------:R-:W-:-:S15]  /*9240*/  WARPGROUP.ARRIVE ;  /* 0x00000000000079c5 */ /* 0x000fde0000000000 */
[----:B------:R-:W-:-:S07]  /*9250*/  NOP ;  /* 0x0000000000007918 */ /* 0x000fce0000000000 */
        /* <DEDUP_REMOVED lines=18> */
[----:B-1----:R-:W1:Y:S02]  /*9380*/  FENCE.VIEW.ASYNC.S ;  /* 0x00000000000073c6 */ /* 0x002e640000000000 */
[----:B-1----:R-:W-:Y:S01]  /*9390*/  NOP ;  /* 0x0000000000007918 */ /* 0x002fe20000000000 */
[----:B------:R-:W-:Y:S06]  /*93a0*/  BAR.ARV 0xe, 0x100 ;  /* 0x0384000000007b1d */ /* 0x000fec0000002000 */
[----:B0-----:R-:W-:Y:S05]  /*93b0*/  @!P0 BRA `(.L_x_4233) ;  /* 0x0000000000048947 */ /* 0x001fea0003800000 */
[----:B------:R-:W-:Y:S01]  /*93c0*/  BPT.TRAP 0x1 ;  /* 0x000000040000795c */ /* 0x000fe20000300000 */
.L_x_4233:
[----:B------:R-:W-:Y:S01]  /*93d0*/  UIADD3 UR5, UR5, 0x38860, URZ ;  /* 0x0003886005057890 */ /* 0x000fe2000fffe03f */
[----:B------:R-:W-:Y:S01]  /*93e0*/  IMAD.MOV.U32 R8, RZ, RZ, R7 ;  /* 0x000000ffff087224 */ /* 0x000fe200078e0007 */
[----:B------:R-:W-:Y:S01]  /*93f0*/  UMOV UR7, UR36 ;  /* 0x0000002400077c82 */ /* 0x000fe20008000000 */
[----:B------:R-:W-:Y:S01]  /*9400*/  IMAD.MOV.U32 R9, RZ, RZ, R6 ;  /* 0x000000ffff097224 */ /* 0x000fe200078e0006 */
[----:B------:R-:W-:-:S09]  /*9410*/  UPRMT UR5, UR40, 0x654, UR5 ;  /* 0x0000065428057896 */ /* 0x000fd20008000005 */
[----:B------:R-:W-:Y:S01]  /*9420*/  SYNCS.ARRIVE.TRANS64.RED.A1T0 RZ, [UR5], RZ ;  /* 0x000000ffffff79a7 */ /* 0x000fe20008100405 */
[----:B------:R-:W-:Y:S05]  /*9430*/  @P1 BRA `(.L_x_4234) ;  /* 0xffffffd000881947 */ /* 0x000fea000383ffff */
.L_x_4223:
[----:B------:R-:W0:Y:S01]  /*9440*/  SHFL.BFLY PT, R0, R3, 0x2, 0x1f ;  /* 0x0c401f0003007f89 */ /* 0x000e2200000e0000 */
[----:B------:R-:W-:Y:S01]  /*9450*/  IMAD.MOV.U32 R152, RZ, RZ, -0x800000 ;  /* 0xff800000ff987424 */ /* 0x000fe200078e00ff */
[----:B------:R-:W-:Y:S02]  /*9460*/  UIADD3 UR37, UR37, 0x1, URZ ;  /* 0x0000000125257890 */ /* 0x000fe4000fffe03f */
[----:B------:R-:W1:Y:S01]  /*9470*/  SHFL.BFLY PT, R5, R4, 0x2, 0x1f ;  /* 0x0c401f0004057f89 */ /* 0x000e6200000e0000 */
[----:B------:R-:W-:Y:S08]  /*9480*/  BAR.ARV 0x8, 0x100 ;  /* 0x0204000000007b1d */ /* 0x000ff00000002000 */
[----:B------:R-:W-:Y:S01]  /*9490*/  BAR.SYNC.DEFER_BLOCKING 0xf, 0x100 ;  /* 0x03c4000000007b1d */ /* 0x000fe20000010000 */
[----:B0-----:R-:W-:Y:S01]  /*94a0*/  FADD.FTZ R9, R0, R3 ;  /* 0x0000000300097221 */ /* 0x001fe20000010000 */
[----:B------:R-:W-:-:S02]  /*94b0*/  IMAD.MOV.U32 R3, RZ, RZ, -0x800000 ;  /* 0xff800000ff037424 */ /* 0x000fc400078e00ff */
[----:B-1----:R-:W-:Y:S02]  /*94c0*/  FADD.FTZ R10, R5, R4 ;  /* 0x00000004050a7221 */ /* 0x002fe40000010000 */
[----:B------:R-:W0:Y:S01]  /*94d0*/  SHFL.BFLY PT, R0, R9, 0x1, 0x1f ;  /* 0x0c201f0009007f89 */ /* 0x000e2200000e0000 */
[----:B------:R-:W-:-:S03]  /*94e0*/  IMAD.MOV.U32 R4, RZ, RZ, RZ ;  /* 0x000000ffff047224 */ /* 0x000fc600078e00ff */
[----:B------:R-:W1:Y:S01]  /*94f0*/  SHFL.BFLY PT, R11, R10, 0x1, 0x1f ;  /* 0x0c201f000a0b7f89 */ /* 0x000e6200000e0000 */
[----:B0-----:R-:W-:Y:S01]  /*9500*/  FADD.FTZ R5, R9, R0 ;  /* 0x0000000009057221 */ /* 0x001fe20000010000 */
[----:B------:R-:W-:Y:S02]  /*9510*/  IMAD.U32 R9, RZ, RZ, UR18 ;  /* 0x00000012ff097e24 */ /* 0x000fe4000f8e00ff */
[----:B-1----:R-:W-:Y:S02]  /*9520*/  FADD.FTZ R8, R10, R11 ;  /* 0x0000000b0a087221 */ /* 0x002fe40000010000 */
[----:B------:R-:W-:Y:S01]  /*9530*/  FSETP.NE.FTZ.AND P0, PT, R5, RZ, PT ;  /* 0x000000ff0500720b */ /* 0x000fe20003f15000 */
[----:B------:R-:W-:Y:S02]  /*9540*/  IMAD.U32 R11, RZ, RZ, UR18 ;  /* 0x00000012ff0b7e24 */ /* 0x000fe4000f8e00ff */
[----:B------:R-:W-:-:S10]  /*9550*/  FSETP.NE.FTZ.AND P1, PT, R8, RZ, PT ;  /* 0x000000ff0800720b */ /* 0x000fd40003f35000 */
[----:B------:R-:W0:Y:S01]  /*9560*/  @P0 MUFU.LG2 R12, R5 ;  /* 0x00000005000c0308 */ /* 0x000e220000000c00 */
[----:B------:R-:W-:Y:S02]  /*9570*/  @P0 FMUL.FTZ R11, R11, 0.69314718246459960938 ;  /* 0x3f3172180b0b0820 */ /* 0x000fe40000410000 */
[----:B------:R-:W-:-:S05]  /*9580*/  @P1 FMUL.FTZ R9, R9, 0.69314718246459960938 ;  /* 0x3f31721809091820 */ /* 0x000fca0000410000 */
[----:B------:R-:W1:Y:S08]  /*9590*/  @P1 MUFU.LG2 R0, R8 ;  /* 0x0000000800001308 */ /* 0x000e700000000c00 */
[----:B------:R-:W2:Y:S01]  /*95a0*/  @P0 MUFU.RCP R4, R5 ;  /* 0x0000000500040308 */ /* 0x000ea20000001000 */
[----:B0-----:R-:W-:-:S04]  /*95b0*/  @P0 FMUL.FTZ R12, R12, 0.69314718246459960938 ;  /* 0x3f3172180c0c0820 */ /* 0x001fc80000410000 */
[----:B------:R-:W-:Y:S01]  /*95c0*/  @P0 FFMA.FTZ R3, R11, R6, R12 ;  /* 0x000000060b030223 */ /* 0x000fe2000001000c */
[----:B------:R-:W-:Y:S01]  /*95d0*/  ISETP.NE.AND P0, PT, R19, RZ, PT ;  /* 0x000000ff1300720c */ /* 0x000fe20003f05270 */
[----:B------:R-:W-:Y:S01]  /*95e0*/  IMAD.U32 R6, RZ, RZ, UR36 ;  /* 0x00000024ff067e24 */ /* 0x000fe2000f8e00ff */
[----:B------:R-:W-:Y:S01]  /*95f0*/  UIADD3 UR36, UR36, 0x1, URZ ;  /* 0x0000000124247890 */ /* 0x000fe2000fffe03f */
[----:B-1----:R-:W-:-:S03]  /*9600*/  @P1 FMUL.FTZ R0, R0, 0.69314718246459960938 ;  /* 0x3f31721800001820 */ /* 0x002fc60000410000 */
[----:B------:R-:W-:Y:S01]  /*9610*/  UISETP.NE.AND UP0, UPT, UR36, 0x2, UPT ;  /* 0x000000022400788c */ /* 0x000fe2000bf05270 */
[----:B------:R-:W-:Y:S01]  /*9620*/  @P1 FFMA.FTZ R152, R9, R7, R0 ;  /* 0x0000000709981223 */ /* 0x000fe20000010000 */
[----:B------:R-:W-:Y:S02]  /*9630*/  IMAD.MOV.U32 R0, RZ, RZ, RZ ;  /* 0x000000ffff007224 */ /* 0x000fe400078e00ff */
[----:B------:R-:W-:Y:S01]  /*9640*/  USEL UR4, URZ, 0x1, UP0 ;  /* 0x000000013f047887 */ /* 0x000fe20008000000 */
[-C--:B--2---:R-:W-:Y:S01]  /*9650*/  FMUL.FTZ R24, R24, R4.reuse ;  /* 0x0000000418187220 */ /* 0x084fe20000410000 */
[-C--:B------:R-:W-:Y:S01]  /*9660*/  FMUL.FTZ R25, R25, R4.reuse ;  /* 0x0000000419197220 */ /* 0x080fe20000410000 */
[----:B------:R-:W-:Y:S01]  /*9670*/  @!P0 IMAD R6, R6, 0x40, R17 ;  /* 0x0000004006068824 */ /* 0x000fe200078e0211 */
[----:B------:R-:W0:Y:S01]  /*9680*/  @P1 MUFU.RCP R0, R8 ;  /* 0x0000000800001308 */ /* 0x000e220000001000 */
[-C--:B------:R-:W-:Y:S01]  /*9690*/  FMUL.FTZ R28, R28, R4.reuse ;  /* 0x000000041c1c7220 */ /* 0x080fe20000410000 */
[-C--:B------:R-:W-:Y:S01]  /*96a0*/  FMUL.FTZ R29, R29, R4.reuse ;  /* 0x000000041d1d7220 */ /* 0x080fe20000410000 */
[-C--:B------:R-:W-:Y:S01]  /*96b0*/  FMUL.FTZ R32, R32, R4.reuse ;  /* 0x0000000420207220 */ /* 0x080fe20000410000 */
[----:B------:R-:W-:Y:S01]  /*96c0*/  @!P0 LEA R7, R6, UR41, 0x2 ;  /* 0x0000002906078c11 */ /* 0x000fe2000f8e10ff */
[-C--:B------:R-:W-:Y:S01]  /*96d0*/  FMUL.FTZ R33, R33, R4.reuse ;  /* 0x0000000421217220 */ /* 0x080fe20000410000 */
        /* <DEDUP_REMOVED lines=11> */
[----:B0-----:R1:W-:Y:S01]  /*9790*/  @!P0 STS [R7+0x38420], R0 ;  /* 0x0384200007008388 */ /* 0x0013e20000000800 */
        /* <DEDUP_REMOVED lines=113> */
[----:B------:R-:W-:Y:S01]  /*9eb0*/  LOP3.LUT R2, R2, UR4, RZ, 0x3c, !PT ;  /* 0x0000000402027c12 */ /* 0x000fe2000f8e3cff */
[----:B------:R-:W-:Y:S01]  /*9ec0*/  USEL UR36, UR36, URZ, UP0 ;  /* 0x0000003f24247287 */ /* 0x000fe20008000000 */
[----:B-1----:R-:W-:Y:S11]  /*9ed0*/  BAR.ARV 0xe, 0x100 ;  /* 0x0384000000007b1d */ /* 0x002ff60000002000 */
.L_x_4204:
[----:B------:R-:W0:Y:S08]  /*9ee0*/  S2UR UR40, SR_CgaCtaId ;  /* 0x00000000002879c3 */ /* 0x000e300000008800 */
[----:B------:R-:W-:Y:S06]  /*9ef0*/  BAR.SYNC.DEFER_BLOCKING 0x5, 0x180 ;  /* 0x0146000000007b1d */ /* 0x000fec0000010000 */
[----:B------:R-:W-:Y:S01]  /*9f00*/  UMOV UR41, 0x400 ;  /* 0x0000040000297882 */ /* 0x000fe20000000000 */
[----:B------:R-:W-:Y:S01]  /*9f10*/  BSSY B0, `(.L_x_4235) ;  /* 0x000048a000007945 */ /* 0x000fe20003800000 */
[----:B0-----:R-:W-:-:S09]  /*9f20*/  ULEA UR41, UR40, UR41, 0x18 ;  /* 0x0000002928297291 */ /* 0x001fd2000f8ec03f */
[----:B------:R-:W0:Y:S02]  /*9f30*/  LDS.128 R4, [UR41+0x388d0] ;  /* 0x0388d029ff047984 */ /* 0x000e240008000c00 */
[----:B0-----:R-:W-:Y:S02]  /*9f40*/  R2UR UR4, R5 ;  /* 0x00000000050472ca */ /* 0x001fe400000e0000 */
[----:B------:R-:W-:Y:S01]  /*9f50*/  R2UR UR5, R7 ;  /* 0x00000000070572ca */ /* 0x000fe200000e0000 */
[----:B------:R-:W-:Y:S06]  /*9f60*/  BAR.ARV 0x4, 0x180 ;  /* 0x0106000000007b1d */ /* 0x000fec0000002000 */
[----:B------:R-:W-:Y:S08]  /*9f70*/  @P0 BRA `(.L_x_4236) ;  /* 0x0000003800440947 */ /* 0x000ff00003800000 */
[----:B------:R-:W2:Y:S01]  /*9f80*/  LDL R0, [R1+0x30] ;  /* 0x0000300001007983 */ /* 0x000ea20000100800 */
[----:B------:R-:W0:Y:S01]  /*9f90*/  S2UR UR8, SR_SWINHI ;  /* 0x00000000000879c3 */ /* 0x000e220000002f00 */
[----:B------:R-:W-:Y:S01]  /*9fa0*/  F2FP.BF16.F32.PACK_AB R23, R71, R70 ;  /* 0x000000464717723e */ /* 0x000fe200000010ff */
[----:B------:R-:W-:Y:S01]  /*9fb0*/  UMOV UR6, UR41 ;  /* 0x0000002900067c82 */ /* 0x000fe20008000000 */
[----:B0-----:R-:W-:Y:S01]  /*9fc0*/  UMOV UR7, UR8 ;  /* 0x0000000800077c82 */ /* 0x001fe20008000000 */
[----:B------:R-:W-:Y:S02]  /*9fd0*/  IMAD.U32 R4, RZ, RZ, UR6 ;  /* 0x00000006ff047e24 */ /* 0x000fe4000f8e00ff */
[----:B------:R-:W-:Y:S01]  /*9fe0*/  IMAD.U32 R5, RZ, RZ, UR7 ;  /* 0x00000007ff057e24 */ /* 0x000fe2000f8e00ff */
[----:B------:R-:W-:Y:S01]  /*9ff0*/  ULDC.64 UR6, c[0x0][0xd08] ;  /* 0x0003420000067ab9 */ /* 0x000fe20000000a00 */
[----:B------:R-:W-:Y:S01]  /*a000*/  BAR.SYNC.DEFER_BLOCKING 0x1, 0x100 ;  /* 0x0044000000007b1d */ /* 0x000fe20000010000 */
[----:B--2---:R-:W-:-:S03]  /*a010*/  IMAD.WIDE R20, R0, 0x2, R4 ;  /* 0x0000000200147825 */ /* 0x004fc600078e0204 */
[C---:B------:R-:W-:Y:S02]  /*a020*/  IADD3 R9, P6, R20.reuse, 0x6060, RZ ;  /* 0x0000606014097810 */ /* 0x040fe40007fde0ff */
[C---:B------:R-:W-:Y:S02]  /*a030*/  IADD3 R12, P1, R20.reuse, 0x6020, RZ ;  /* 0x00006020140c7810 */ /* 0x040fe40007f3e0ff */
[----:B------:R-:W-:Y:S02]  /*a040*/  LOP3.LUT R8, R9, 0x380, RZ, 0xc0, !PT ;  /* 0x0000038009087812 */ /* 0x000fe400078ec0ff */
[----:B------:R-:W-:Y:S02]  /*a050*/  IADD3 R10, P0, R20, 0x6040, RZ ;  /* 0x00006040140a7810 */ /* 0x000fe40007f1e0ff */
[----:B------:R-:W-:Y:S02]  /*a060*/  SHF.R.U64 R8, R8, 0x3, RZ ;  /* 0x0000000308087819 */ /* 0x000fe400000012ff */
[----:B------:R-:W-:-:S02]  /*a070*/  LOP3.LUT R13, R12, 0x380, RZ, 0xc0, !PT ;  /* 0x000003800c0d7812 */ /* 0x000fc400078ec0ff */
[----:B------:R-:W-:Y:S01]  /*a080*/  LOP3.LUT R8, R8, R9, RZ, 0x3c, !PT ;  /* 0x0000000908087212 */ /* 0x000fe200078e3cff */
[----:B------:R-:W-:Y:S01]  /*a090*/  IMAD.X R9, RZ, RZ, R21, P6 ;  /* 0x000000ffff097224 */ /* 0x000fe200030e0615 */
[----:B------:R-:W-:Y:S02]  /*a0a0*/  LOP3.LUT R11, R10, 0x380, RZ, 0xc0, !PT ;  /* 0x000003800a0b7812 */ /* 0x000fe400078ec0ff */
[----:B------:R-:W-:Y:S02]  /*a0b0*/  LOP3.LUT R0, R20, 0x380, RZ, 0xc0, !PT ;  /* 0x0000038014007812 */ /* 0x000fe400078ec0ff */
[----:B------:R-:W-:Y:S02]  /*a0c0*/  SHF.R.U64 R13, R13, 0x3, RZ ;  /* 0x000000030d0d7819 */ /* 0x000fe400000012ff */
[----:B------:R-:W-:Y:S02]  /*a0d0*/  SHF.R.U64 R11, R11, 0x3, RZ ;  /* 0x000000030b0b7819 */ /* 0x000fe400000012ff */
[----:B------:R-:W-:-:S02]  /*a0e0*/  SHF.R.U64 R0, R0, 0x3, RZ ;  /* 0x0000000300007819 */ /* 0x000fc400000012ff */
[----:B------:R-:W-:Y:S01]  /*a0f0*/  LOP3.LUT R12, R13, R12, RZ, 0x3c, !PT ;  /* 0x0000000c0d0c7212 */ /* 0x000fe200078e3cff */
[--C-:B------:R-:W-:Y:S01]  /*a100*/  IMAD.X R13, RZ, RZ, R21.reuse, P1 ;  /* 0x000000ffff0d7224 */ /* 0x100fe200008e0615 */
[----:B------:R-:W-:Y:S01]  /*a110*/  MOV R165, R8 ;  /* 0x0000000800a57202 */ /* 0x000fe20000000f00 */
[--C-:B------:R-:W-:Y:S01]  /*a120*/  IMAD.MOV.U32 R9, RZ, RZ, R21.reuse ;  /* 0x000000ffff097224 */ /* 0x100fe200078e0015 */
[----:B------:R-:W-:Y:S01]  /*a130*/  LOP3.LUT R10, R11, R10, RZ, 0x3c, !PT ;  /* 0x0000000a0b0a7212 */ /* 0x000fe200078e3cff */
[----:B------:R-:W-:Y:S01]  /*a140*/  IMAD.X R11, RZ, RZ, R21, P0 ;  /* 0x000000ffff0b7224 */ /* 0x000fe200000e0615 */
[----:B------:R-:W-:Y:S02]  /*a150*/  LOP3.LUT R8, R0, R20, RZ, 0x3c, !PT ;  /* 0x0000001400087212 */ /* 0x000fe400078e3cff */
[----:B------:R-:W-:Y:S02]  /*a160*/  IADD3 R162, P0, R20, 0x2060, RZ ;  /* 0x0000206014a27810 */ /* 0x000fe40007f1e0ff */
[----:B------:R-:W-:-:S02]  /*a170*/  MOV R153, R12 ;  /* 0x0000000c00997202 */ /* 0x000fc40000000f00 */
[----:B------:R-:W-:Y:S02]  /*a180*/  MOV R12, R8 ;  /* 0x00000008000c7202 */ /* 0x000fe40000000f00 */
[----:B------:R-:W0:Y:S01]  /*a190*/  LDC R9, c[0x0][0xbd4] ;  /* 0x0002f500ff097b82 */ /* 0x000e220000000800 */
[----:B------:R-:W-:Y:S02]  /*a1a0*/  LOP3.LUT R163, R162, 0x380, RZ, 0xc0, !PT ;  /* 0x00000380a2a37812 */ /* 0x000fe400078ec0ff */
[----:B------:R-:W-:Y:S02]  /*a1b0*/  ISETP.NE.AND P1, PT, R22, RZ, PT ;  /* 0x000000ff1600720c */ /* 0x000fe40003f25270 */
[----:B------:R-:W-:Y:S02]  /*a1c0*/  SHF.R.U64 R163, R163, 0x3, RZ ;  /* 0x00000003a3a37819 */ /* 0x000fe400000012ff */
[C---:B------:R-:W-:Y:S02]  /*a1d0*/  IADD3 R154, P3, R20.reuse, 0x4060, RZ ;  /* 0x00004060149a7810 */ /* 0x040fe40007f7e0ff */
[----:B------:R-:W-:Y:S01]  /*a1e0*/  LOP3.LUT R162, R163, R162, RZ, 0x3c, !PT ;  /* 0x000000a2a3a27212 */ /* 0x000fe200078e3cff */
[----:B------:R-:W-:Y:S01]  /*a1f0*/  IMAD.X R163, RZ, RZ, R21, P0 ;  /* 0x000000ffffa37224 */ /* 0x000fe200000e0615 */
[----:B------:R-:W-:-:S02]  /*a200*/  IADD3 R8, P0, R20, 0x2040, RZ ;  /* 0x0000204014087810 */ /* 0x000fc40007f1e0ff */
[----:B------:R-:W-:Y:S02]  /*a210*/  LOP3.LUT R155, R154, 0x380, RZ, 0xc0, !PT ;  /* 0x000003809a9b7812 */ /* 0x000fe400078ec0ff */
[----:B------:R-:W-:Y:S02]  /*a220*/  LOP3.LUT R0, R8, 0x380, RZ, 0xc0, !PT ;  /* 0x0000038008007812 */ /* 0x000fe400078ec0ff */
[----:B------:R-:W-:Y:S02]  /*a230*/  SHF.R.U64 R155, R155, 0x3, RZ ;  /* 0x000000039b9b7819 */ /* 0x000fe400000012ff */
[----:B------:R-:W-:Y:S02]  /*a240*/  SHF.R.U64 R0, R0, 0x3, RZ ;  /* 0x0000000300007819 */ /* 0x000fe400000012ff */
[----:B------:R-:W-:Y:S01]  /*a250*/  LOP3.LUT R154, R155, R154, RZ, 0x3c, !PT ;  /* 0x0000009a9b9a7212 */ /* 0x000fe200078e3cff */
[----:B------:R-:W-:Y:S01]  /*a260*/  IMAD.X R155, RZ, RZ, R21, P3 ;  /* 0x000000ffff9b7224 */ /* 0x000fe200018e0615 */
[----:B------:R-:W-:-:S02]  /*a270*/  LOP3.LUT R8, R0, R8, RZ, 0x3c, !PT ;  /* 0x0000000800087212 */ /* 0x000fc400078e3cff */
[----:B0-----:R-:W-:Y:S01]  /*a280*/  SEL R0, R22, R9, P1 ;  /* 0x0000000916007207 */ /* 0x001fe20000800000 */
[----:B------:R-:W-:Y:S01]  /*a290*/  IMAD.X R9, RZ, RZ, R21, P0 ;  /* 0x000000ffff097224 */ /* 0x000fe200000e0615 */
[----:B------:R-:W-:Y:S02]  /*a2a0*/  MOV R154, R154 ;  /* 0x0000009a009a7202 */ /* 0x000fe40000000f00 */
[----:B------:R-:W-:Y:S02]  /*a2b0*/  MOV R164, R10 ;  /* 0x0000000a00a47202 */ /* 0x000fe40000000f00 */
[----:B------:R-:W-:Y:S02]  /*a2c0*/  MOV R18, R8 ;  /* 0x0000000800127202 */ /* 0x000fe40000000f00 */
[----:B------:R-:W-:Y:S02]  /*a2d0*/  IADD3 R8, P0, R20, 0x2020, RZ ;  /* 0x0000202014087810 */ /* 0x000fe40007f1e0ff */
[----:B------:R-:W-:-:S02]  /*a2e0*/  F2FP.BF16.F32.PACK_AB R10, R29, R28 ;  /* 0x0000001c1d0a723e */ /* 0x000fc400000010ff */
[----:B------:R-:W-:Y:S02]  /*a2f0*/  LOP3.LUT R9, R8, 0x380, RZ, 0xc0, !PT ;  /* 0x0000038008097812 */ /* 0x000fe400078ec0ff */
[----:B------:R-:W-:Y:S02]  /*a300*/  F2FP.BF16.F32.PACK_AB R11, R31, R30 ;  /* 0x0000001e1f0b723e */ /* 0x000fe400000010ff */
[----:B------:R-:W-:Y:S02]  /*a310*/  SHF.R.U64 R9, R9, 0x3, RZ ;  /* 0x0000000309097819 */ /* 0x000fe400000012ff */
[----:B------:R-:W-:Y:S02]  /*a320*/  IADD3 R14, P2, R20, 0x6000, RZ ;  /* 0x00006000140e7810 */ /* 0x000fe40007f5e0ff */
[----:B------:R-:W-:Y:S01]  /*a330*/  LOP3.LUT R8, R9, R8, RZ, 0x3c, !PT ;  /* 0x0000000809087212 */ /* 0x000fe200078e3cff */
[----:B------:R-:W-:Y:S01]  /*a340*/  IMAD.X R9, RZ, RZ, R21, P0 ;  /* 0x000000ffff097224 */ /* 0x000fe200000e0615 */
[----:B------:R-:W-:-:S02]  /*a350*/  LOP3.LUT R15, R14, 0x380, RZ, 0xc0, !PT ;  /* 0x000003800e0f7812 */ /* 0x000fc400078ec0ff */
[----:B------:R-:W-:Y:S02]  /*a360*/  F2FP.BF16.F32.PACK_AB R13, R35, R34 ;  /* 0x00000022230d723e */ /* 0x000fe400000010ff */
[----:B------:R-:W-:Y:S02]  /*a370*/  MOV R155, R8 ;  /* 0x00000008009b7202 */ /* 0x000fe40000000f00 */
[----:B------:R-:W-:Y:S02]  /*a380*/  F2FP.BF16.F32.PACK_AB R8, R25, R24 ;  /* 0x000000181908723e */ /* 0x000fe400000010ff */
[----:B------:R-:W-:Y:S02]  /*a390*/  F2FP.BF16.F32.PACK_AB R9, R27, R26 ;  /* 0x0000001a1b09723e */ /* 0x000fe400000010ff */
[----:B------:R-:W-:Y:S02]  /*a3a0*/  SHF.R.U64 R15, R15, 0x3, RZ ;  /* 0x000000030f0f7819 */ /* 0x000fe400000012ff */
[C---:B------:R-:W-:Y:S01]  /*a3b0*/  IADD3 R156, P4, R20.reuse, 0x4040, RZ ;  /* 0x00004040149c7810 */ /* 0x040fe20007f9e0ff */
[----:B------:R0:W-:Y:S01]  /*a3c0*/  STSM.16.M88.4 [R12], R8 ;  /* 0x000000080c007844 */ /* 0x0001e20000000200 */
[----:B------:R-:W-:Y:S01]  /*a3d0*/  LOP3.LUT R14, R15, R14, RZ, 0x3c, !PT ;  /* 0x0000000e0f0e7212 */ /* 0x000fe200078e3cff */
[----:B------:R-:W-:Y:S01]  /*a3e0*/  IMAD.X R15, RZ, RZ, R21, P2 ;  /* 0x000000ffff0f7224 */ /* 0x000fe200010e0615 */
[----:B------:R-:W-:-:S02]  /*a3f0*/  IADD3 R158, P5, R20, 0x4020, RZ ;  /* 0x00004020149e7810 */ /* 0x000fc40007fbe0ff */
[----:B------:R-:W-:Y:S02]  /*a400*/  IADD3 R160, P6, R20, 0x4000, RZ ;  /* 0x0000400014a07810 */ /* 0x000fe40007fde0ff */
[----:B------:R-:W-:Y:S02]  /*a410*/  MOV R7, R14 ;  /* 0x0000000e00077202 */ /* 0x000fe40000000f00 */
[----:B------:R-:W-:Y:S02]  /*a420*/  F2FP.BF16.F32.PACK_AB R14, R37, R36 ;  /* 0x00000024250e723e */ /* 0x000fe400000010ff */
[----:B------:R-:W-:Y:S02]  /*a430*/  F2FP.BF16.F32.PACK_AB R15, R39, R38 ;  /* 0x00000026270f723e */ /* 0x000fe400000010ff */
[----:B------:R-:W-:Y:S02]  /*a440*/  LOP3.LUT R157, R156, 0x380, RZ, 0xc0, !PT ;  /* 0x000003809c9d7812 */ /* 0x000fe400078ec0ff */
[----:B------:R-:W-:-:S02]  /*a450*/  LOP3.LUT R159, R158, 0x380, RZ, 0xc0, !PT ;  /* 0x000003809e9f7812 */ /* 0x000fc400078ec0ff */
[----:B0-----:R-:W-:Y:S02]  /*a460*/  IADD3 R8, P0, R20, 0x20, RZ ;  /* 0x0000002014087810 */ /* 0x001fe40007f1e0ff */
[----:B------:R-:W-:Y:S02]  /*a470*/  F2FP.BF16.F32.PACK_AB R12, R33, R32 ;  /* 0x00000020210c723e */ /* 0x000fe400000010ff */
[----:B------:R-:W-:Y:S02]  /*a480*/  LOP3.LUT R9, R8, 0x380, RZ, 0xc0, !PT ;  /* 0x0000038008097812 */ /* 0x000fe400078ec0ff */
[----:B------:R-:W-:Y:S02]  /*a490*/  F2FP.BF16.F32.PACK_AB R10, R45, R44 ;  /* 0x0000002c2d0a723e */ /* 0x000fe400000010ff */
[----:B------:R-:W-:Y:S02]  /*a4a0*/  SHF.R.U64 R9, R9, 0x3, RZ ;  /* 0x0000000309097819 */ /* 0x000fe400000012ff */
[----:B------:R-:W-:-:S02]  /*a4b0*/  F2FP.BF16.F32.PACK_AB R11, R47, R46 ;  /* 0x0000002e2f0b723e */ /* 0x000fc400000010ff */
[----:B------:R-:W-:Y:S01]  /*a4c0*/  LOP3.LUT R8, R9, R8, RZ, 0x3c, !PT ;  /* 0x0000000809087212 */ /* 0x000fe200078e3cff */
[--C-:B------:R-:W-:Y:S01]  /*a4d0*/  IMAD.X R9, RZ, RZ, R21.reuse, P0 ;  /* 0x000000ffff097224 */ /* 0x100fe200000e0615 */
[----:B------:R-:W-:Y:S02]  /*a4e0*/  LOP3.LUT R161, R160, 0x380, RZ, 0xc0, !PT ;  /* 0x00000380a0a17812 */ /* 0x000fe400078ec0ff */
[----:B------:R-:W-:Y:S02]  /*a4f0*/  SHF.R.U64 R157, R157, 0x3, RZ ;  /* 0x000000039d9d7819 */ /* 0x000fe400000012ff */
[----:B------:R-:W-:Y:S02]  /*a500*/  MOV R8, R8 ;  /* 0x0000000800087202 */ /* 0x000fe40000000f00 */
[----:B------:R-:W-:Y:S02]  /*a510*/  SHF.R.U64 R159, R159, 0x3, RZ ;  /* 0x000000039f9f7819 */ /* 0x000fe400000012ff */
[----:B------:R-:W-:Y:S01]  /*a520*/  SHF.R.U64 R161, R161, 0x3, RZ ;  /* 0x00000003a1a17819 */ /* 0x000fe200000012ff */
[----:B------:R0:W-:Y:S01]  /*a530*/  STSM.16.M88.4 [R8], R12 ;  /* 0x0000000c08007844 */ /* 0x0001e20000000200 */
[----:B------:R-:W-:Y:S01]  /*a540*/  LOP3.LUT R156, R157, R156, RZ, 0x3c, !PT ;  /* 0x0000009c9d9c7212 */ /* 0x000fe200078e3cff */
[--C-:B------:R-:W-:Y:S01]  /*a550*/  IMAD.X R157, RZ, RZ, R21.reuse, P4 ;  /* 0x000000ffff9d7224 */ /* 0x100fe200020e0615 */
[----:B------:R-:W-:Y:S01]  /*a560*/  LOP3.LUT R158, R159, R158, RZ, 0x3c, !PT ;  /* 0x0000009e9f9e7212 */ /* 0x000fe200078e3cff */
[--C-:B------:R-:W-:Y:S01]  /*a570*/  IMAD.X R159, RZ, RZ, R21.reuse, P5 ;  /* 0x000000ffff9f7224 */ /* 0x100fe200028e0615 */
[----:B------:R-:W-:Y:S01]  /*a580*/  LOP3.LUT R160, R161, R160, RZ, 0x3c, !PT ;  /* 0x000000a0a1a07212 */ /* 0x000fe200078e3cff */
[----:B------:R-:W-:Y:S01]  /*a590*/  IMAD.X R161, RZ, RZ, R21, P6 ;  /* 0x000000ffffa17224 */ /* 0x000fe200030e0615 */
[----:B------:R-:W-:-:S02]  /*a5a0*/  MOV R162, R162 ;  /* 0x000000a200a27202 */ /* 0x000fc40000000f00 */
[----:B------:R-:W-:Y:S02]  /*a5b0*/  MOV R158, R158 ;  /* 0x0000009e009e7202 */ /* 0x000fe40000000f00 */
[----:B------:R-:W-:Y:S02]  /*a5c0*/  MOV R160, R160 ;  /* 0x000000a000a07202 */ /* 0x000fe40000000f00 */
[----:B------:R-:W-:Y:S02]  /*a5d0*/  MOV R156, R156 ;  /* 0x0000009c009c7202 */ /* 0x000fe40000000f00 */
[----:B0-----:R-:W-:Y:S02]  /*a5e0*/  IADD3 R8, P0, R20, 0x40, RZ ;  /* 0x0000004014087810 */ /* 0x001fe40007f1e0ff */
[----:B------:R-:W-:Y:S02]  /*a5f0*/  F2FP.BF16.F32.PACK_AB R13, R59, R58 ;  /* 0x0000003a3b0d723e */ /* 0x000fe400000010ff */
[----:B------:R-:W-:-:S02]  /*a600*/  LOP3.LUT R9, R8, 0x380, RZ, 0xc0, !PT ;  /* 0x0000038008097812 */ /* 0x000fc400078ec0ff */
[----:B------:R-:W-:Y:S02]  /*a610*/  F2FP.BF16.F32.PACK_AB R14, R61, R60 ;  /* 0x0000003c3d0e723e */ /* 0x000fe400000010ff */
[----:B------:R-:W-:Y:S02]  /*a620*/  SHF.R.U64 R9, R9, 0x3, RZ ;  /* 0x0000000309097819 */ /* 0x000fe400000012ff */
[----:B------:R-:W-:Y:S02]  /*a630*/  F2FP.BF16.F32.PACK_AB R15, R63, R62 ;  /* 0x0000003e3f0f723e */ /* 0x000fe400000010ff */
[----:B------:R-:W-:Y:S01]  /*a640*/  LOP3.LUT R8, R9, R8, RZ, 0x3c, !PT ;  /* 0x0000000809087212 */ /* 0x000fe200078e3cff */
[----:B------:R-:W-:-:S05]  /*a650*/  IMAD.X R9, RZ, RZ, R21, P0 ;  /* 0x000000ffff097224 */ /* 0x000fca00000e0615 */
[----:B------:R-:W-:Y:S02]  /*a660*/  MOV R12, R8 ;  /* 0x00000008000c7202 */ /* 0x000fe40000000f00 */
[----:B------:R-:W-:Y:S02]  /*a670*/  F2FP.BF16.F32.PACK_AB R8, R41, R40 ;  /* 0x000000282908723e */ /* 0x000fe400000010ff */
[----:B------:R-:W-:-:S05]  /*a680*/  F2FP.BF16.F32.PACK_AB R9, R43, R42 ;  /* 0x0000002a2b09723e */ /* 0x000fca00000010ff */
[----:B------:R0:W-:Y:S02]  /*a690*/  STSM.16.M88.4 [R12], R8 ;  /* 0x000000080c007844 */ /* 0x0001e40000000200 */
[C---:B0-----:R-:W-:Y:S02]  /*a6a0*/  IADD3 R8, P0, R20.reuse, 0x2000, RZ ;  /* 0x0000200014087810 */ /* 0x041fe40007f1e0ff */
[----:B------:R-:W-:Y:S02]  /*a6b0*/  IADD3 R10, P1, R20, 0x60, RZ ;  /* 0x00000060140a7810 */ /* 0x000fe40007f3e0ff */
[----:B------:R-:W-:Y:S02]  /*a6c0*/  LOP3.LUT R9, R8, 0x380, RZ, 0xc0, !PT ;  /* 0x0000038008097812 */ /* 0x000fe400078ec0ff */
[----:B------:R-:W-:Y:S02]  /*a6d0*/  F2FP.BF16.F32.PACK_AB R11, R55, R54 ;  /* 0x00000036370b723e */ /* 0x000fe400000010ff */
[----:B------:R-:W-:-:S02]  /*a6e0*/  SHF.R.U64 R9, R9, 0x3, RZ ;  /* 0x0000000309097819 */ /* 0x000fc400000012ff */
[----:B------:R-:W-:Y:S02]  /*a6f0*/  F2FP.BF16.F32.PACK_AB R12, R57, R56 ;  /* 0x00000038390c723e */ /* 0x000fe400000010ff */
[----:B------:R-:W-:Y:S01]  /*a700*/  LOP3.LUT R8, R9, R8, RZ, 0x3c, !PT ;  /* 0x0000000809087212 */ /* 0x000fe200078e3cff */
[--C-:B------:R-:W-:Y:S01]  /*a710*/  IMAD.X R9, RZ, RZ, R21.reuse, P0 ;  /* 0x000000ffff097224 */ /* 0x100fe200000e0615 */
[----:B------:R-:W-:Y:S01]  /*a720*/  ISETP.NE.U32.AND P0, PT, RZ, UR6, PT ;  /* 0x00000006ff007c0c */ /* 0x000fe2000bf05070 */
[----:B------:R-:W-:-:S03]  /*a730*/  IMAD.X R21, RZ, RZ, R21, P1 ;  /* 0x000000ffff157224 */ /* 0x000fc600008e0615 */
[----:B------:R-:W-:Y:S02]  /*a740*/  MOV R22, R8 ;  /* 0x0000000800167202 */ /* 0x000fe40000000f00 */
[----:B------:R-:W-:Y:S02]  /*a750*/  LOP3.LUT R8, R10, 0x380, RZ, 0xc0, !PT ;  /* 0x000003800a087812 */ /* 0x000fe400078ec0ff */
[----:B------:R-:W-:Y:S02]  /*a760*/  F2FP.BF16.F32.PACK_AB R9, R51, R50 ;  /* 0x000000323309723e */ /* 0x000fe400000010ff */
[----:B------:R-:W-:Y:S02]  /*a770*/  SHF.R.U64 R8, R8, 0x3, RZ ;  /* 0x0000000308087819 */ /* 0x000fe400000012ff */
[----:B------:R-:W-:Y:S02]  /*a780*/  ISETP.NE.AND.EX P0, PT, RZ, UR7, PT, P0 ;  /* 0x00000007ff007c0c */ /* 0x000fe4000bf05300 */
[----:B------:R-:W-:-:S02]  /*a790*/  LOP3.LUT R20, R8, R10, RZ, 0x3c, !PT ;  /* 0x0000000a08147212 */ /* 0x000fc400078e3cff */
[----:B------:R-:W-:Y:S02]  /*a7a0*/  F2FP.BF16.F32.PACK_AB R8, R49, R48 ;  /* 0x000000303108723e */ /* 0x000fe400000010ff */
[----:B------:R-:W-:Y:S02]  /*a7b0*/  MOV R20, R20 ;  /* 0x0000001400147202 */ /* 0x000fe40000000f00 */
[----:B------:R-:W-:Y:S02]  /*a7c0*/  F2FP.BF16.F32.PACK_AB R10, R53, R52 ;  /* 0x00000034350a723e */ /* 0x000fe400000010ff */
[----:B------:R-:W-:-:S03]  /*a7d0*/  F2FP.BF16.F32.PACK_AB R21, R67, R66 ;  /* 0x000000424315723e */ /* 0x000fc600000010ff */
[----:B------:R0:W-:Y:S04]  /*a7e0*/  STSM.16.M88.4 [R20], R8 ;  /* 0x0000000814007844 */ /* 0x0001e80000000200 */
[----:B------:R1:W-:Y:S01]  /*a7f0*/  STSM.16.M88.4 [R22], R12 ;  /* 0x0000000c16007844 */ /* 0x0003e20000000200 */
[----:B0-----:R-:W-:Y:S02]  /*a800*/  F2FP.BF16.F32.PACK_AB R20, R65, R64 ;  /* 0x000000404114723e */ /* 0x001fe400000010ff */
[----:B------:R-:W-:Y:S02]  /*a810*/  F2FP.BF16.F32.PACK_AB R8, R73, R72 ;  /* 0x000000484908723e */ /* 0x000fe400000010ff */
[----:B-1----:R-:W-:Y:S02]  /*a820*/  F2FP.BF16.F32.PACK_AB R22, R69, R68 ;  /* 0x000000444516723e */ /* 0x002fe400000010ff */
[----:B------:R-:W-:-:S02]  /*a830*/  F2FP.BF16.F32.PACK_AB R9, R75, R74 ;  /* 0x0000004a4b09723e */ /* 0x000fc400000010ff */
[----:B------:R-:W-:Y:S01]  /*a840*/  F2FP.BF16.F32.PACK_AB R10, R77, R76 ;  /* 0x0000004c4d0a723e */ /* 0x000fe200000010ff */
[----:B------:R0:W-:Y:S01]  /*a850*/  STSM.16.M88.4 [R155], R20 ;  /* 0x000000149b007844 */ /* 0x0001e20000000200 */
[----:B------:R-:W-:Y:S02]  /*a860*/  F2FP.BF16.F32.PACK_AB R11, R79, R78 ;  /* 0x0000004e4f0b723e */ /* 0x000fe400000010ff */
[----:B------:R-:W-:Y:S02]  /*a870*/  F2FP.BF16.F32.PACK_AB R12, R81, R80 ;  /* 0x00000050510c723e */ /* 0x000fe400000010ff */
[----:B------:R-:W-:Y:S01]  /*a880*/  F2FP.BF16.F32.PACK_AB R13, R83, R82 ;  /* 0x00000052530d723e */ /* 0x000fe200000010ff */
[----:B------:R1:W-:Y:S01]  /*a890*/  STSM.16.M88.4 [R18], R8 ;  /* 0x0000000812007844 */ /* 0x0003e20000000200 */
[----:B------:R-:W-:Y:S02]  /*a8a0*/  F2FP.BF16.F32.PACK_AB R14, R85, R84 ;  /* 0x00000054550e723e */ /* 0x000fe400000010ff */
[----:B------:R-:W-:-:S05]  /*a8b0*/  F2FP.BF16.F32.PACK_AB R15, R87, R86 ;  /* 0x00000056570f723e */ /* 0x000fca00000010ff */
[----:B------:R2:W-:Y:S01]  /*a8c0*/  STSM.16.M88.4 [R162], R12 ;  /* 0x0000000ca2007844 */ /* 0x0005e20000000200 */
[----:B0-----:R-:W-:Y:S02]  /*a8d0*/  F2FP.BF16.F32.PACK_AB R20, R89, R88 ;  /* 0x000000585914723e */ /* 0x001fe400000010ff */
[----:B------:R-:W-:Y:S02]  /*a8e0*/  F2FP.BF16.F32.PACK_AB R21, R91, R90 ;  /* 0x0000005a5b15723e */ /* 0x000fe400000010ff */
[----:B------:R-:W-:Y:S02]  /*a8f0*/  F2FP.BF16.F32.PACK_AB R22, R93, R92 ;  /* 0x0000005c5d16723e */ /* 0x000fe400000010ff */
[----:B------:R-:W-:Y:S02]  /*a900*/  F2FP.BF16.F32.PACK_AB R23, R95, R94 ;  /* 0x0000005e5f17723e */ /* 0x000fe400000010ff */
[----:B-1----:R-:W-:Y:S02]  /*a910*/  F2FP.BF16.F32.PACK_AB R8, R97, R96 ;  /* 0x000000606108723e */ /* 0x002fe400000010ff */
[----:B------:R-:W-:Y:S01]  /*a920*/  F2FP.BF16.F32.PACK_AB R9, R99, R98 ;  /* 0x000000626309723e */ /* 0x000fe200000010ff */
[----:B------:R0:W-:Y:S01]  /*a930*/  STSM.16.M88.4 [R160], R20 ;  /* 0x00000014a0007844 */ /* 0x0001e20000000200 */
[----:B------:R-:W-:-:S02]  /*a940*/  F2FP.BF16.F32.PACK_AB R10, R101, R100 ;  /* 0x00000064650a723e */ /* 0x000fc400000010ff */
[----:B------:R-:W-:Y:S02]  /*a950*/  F2FP.BF16.F32.PACK_AB R11, R103, R102 ;  /* 0x00000066670b723e */ /* 0x000fe400000010ff */
[----:B--2---:R-:W-:Y:S02]  /*a960*/  F2FP.BF16.F32.PACK_AB R12, R105, R104 ;  /* 0x00000068690c723e */ /* 0x004fe400000010ff */
[----:B------:R-:W-:Y:S01]  /*a970*/  F2FP.BF16.F32.PACK_AB R13, R107, R106 ;  /* 0x0000006a6b0d723e */ /* 0x000fe200000010ff */
[----:B------:R1:W-:Y:S01]  /*a980*/  STSM.16.M88.4 [R158], R8 ;  /* 0x000000089e007844 */ /* 0x0003e20000000200 */
[----:B------:R-:W-:Y:S02]  /*a990*/  F2FP.BF16.F32.PACK_AB R14, R109, R108 ;  /* 0x0000006c6d0e723e */ /* 0x000fe400000010ff */
[----:B------:R-:W-:Y:S02]  /*a9a0*/  F2FP.BF16.F32.PACK_AB R15, R111, R110 ;  /* 0x0000006e6f0f723e */ /* 0x000fe400000010ff */
[----:B0-----:R-:W-:-:S03]  /*a9b0*/  F2FP.BF16.F32.PACK_AB R20, R113, R112 ;  /* 0x000000707114723e */ /* 0x001fc600000010ff */
[----:B------:R0:W-:Y:S01]  /*a9c0*/  STSM.16.M88.4 [R156], R12 ;  /* 0x0000000c9c007844 */ /* 0x0001e20000000200 */
        /* <DEDUP_REMOVED lines=8> */
[----:B0-----:R-:W-:Y:S02]  /*aa50*/  F2FP.BF16.F32.PACK_AB R12, R129, R128 ;  /* 0x00000080810c723e */ /* 0x001fe400000010ff */
[----:B------:R-:W-:Y:S01]  /*aa60*/  F2FP.BF16.F32.PACK_AB R13, R131, R130 ;  /* 0x00000082830d723e */ /* 0x000fe200000010ff */
[----:B------:R0:W-:Y:S01]  /*aa70*/  STSM.16.M88.4 [R7], R8 ;  /* 0x0000000807007844 */ /* 0x0001e20000000200 */
[----:B------:R-:W-:Y:S02]  /*aa80*/  F2FP.BF16.F32.PACK_AB R14, R133, R132 ;  /* 0x00000084850e723e */ /* 0x000fe400000010ff */
[----:B------:R-:W-:Y:S02]  /*aa90*/  F2FP.BF16.F32.PACK_AB R15, R135, R134 ;  /* 0x00000086870f723e */ /* 0x000fe400000010ff */
[----:B-1----:R-:W-:-:S03]  /*aaa0*/  F2FP.BF16.F32.PACK_AB R20, R137, R136 ;  /* 0x000000888914723e */ /* 0x002fc600000010ff */
[----:B------:R1:W-:Y:S01]  /*aab0*/  STSM.16.M88.4 [R153], R12 ;  /* 0x0000000c99007844 */ /* 0x0003e20000000200 */
[----:B------:R-:W-:Y:S02]  /*aac0*/  F2FP.BF16.F32.PACK_AB R21, R139, R138 ;  /* 0x0000008a8b15723e */ /* 0x000fe400000010ff */
[----:B------:R-:W-:Y:S02]  /*aad0*/  F2FP.BF16.F32.PACK_AB R22, R141, R140 ;  /* 0x0000008c8d16723e */ /* 0x000fe400000010ff */
[----:B------:R-:W-:Y:S02]  /*aae0*/  F2FP.BF16.F32.PACK_AB R23, R143, R142 ;  /* 0x0000008e8f17723e */ /* 0x000fe400000010ff */
[----:B0-----:R-:W-:Y:S02]  /*aaf0*/  F2FP.BF16.F32.PACK_AB R8, R145, R144 ;  /* 0x000000909108723e */ /* 0x001fe400000010ff */
[----:B------:R-:W-:Y:S01]  /*ab00*/  F2FP.BF16.F32.PACK_AB R9, R147, R146 ;  /* 0x000000929309723e */ /* 0x000fe200000010ff */
[----:B------:R-:W-:Y:S01]  /*ab10*/  STSM.16.M88.4 [R164], R20 ;  /* 0x00000014a4007844 */ /* 0x000fe20000000200 */
[----:B------:R-:W-:-:S02]  /*ab20*/  F2FP.BF16.F32.PACK_AB R10, R149, R148 ;  /* 0x00000094950a723e */ /* 0x000fc400000010ff */
[----:B------:R-:W-:Y:S01]  /*ab30*/  F2FP.BF16.F32.PACK_AB R11, R151, R150 ;  /* 0x00000096970b723e */ /* 0x000fe200000010ff */
[C---:B-1----:R-:W-:Y:S01]  /*ab40*/  IMAD.SHL.U32 R13, R188.reuse, 0x4, RZ ;  /* 0x00000004bc0d7824 */ /* 0x042fe200078e00ff */
[----:B------:R-:W-:-:S03]  /*ab50*/  SHF.L.U64.HI R7, R188, 0x2, R196 ;  /* 0x00000002bc077819 */ /* 0x000fc600000102c4 */
[----:B------:R0:W-:Y:S02]  /*ab60*/  STSM.16.M88.4 [R165], R8 ;  /* 0x00000008a5007844 */ /* 0x0001e40000000200 */
[----:B0-----:R-:W0:Y:S08]  /*ab70*/  LDC.64 R10, c[0x0][0xd00] ;  /* 0x00034000ff0a7b82 */ /* 0x001e300000000a00 */
[----:B------:R-:W-:Y:S01]  /*ab80*/  BAR.SYNC.DEFER_BLOCKING 0x1, 0x100 ;  /* 0x0044000000007b1d */ /* 0x000fe20000010000 */
[----:B------:R-:W-:-:S04]  /*ab90*/  @P0 IADD3 R8, P2, R13, UR6, RZ ;  /* 0x000000060d080c10 */ /* 0x000fc8000ff5e0ff */
[----:B------:R-:W-:Y:S02]  /*aba0*/  @P0 IADD3.X R9, R7, UR7, RZ, P2, !PT ;  /* 0x0000000707090c10 */ /* 0x000fe400097fe4ff */
[----:B0-----:R-:W-:-:S04]  /*abb0*/  ISETP.NE.U32.AND P1, PT, R10, RZ, PT ;  /* 0x000000ff0a00720c */ /* 0x001fc80003f25070 */
[----:B------:R0:W2:Y:S01]  /*abc0*/  @P0 LDG.E R9, desc[UR44][R8.64] ;  /* 0x0000002c08090981 */ /* 0x0000a2000c1e1900 */
[----:B------:R-:W-:Y:S02]  /*abd0*/  IADD3 R12, P2, R13, R10, RZ ;  /* 0x0000000a0d0c7210 */ /* 0x000fe40007f5e0ff */
[----:B------:R-:W-:-:S03]  /*abe0*/  ISETP.NE.AND.EX P1, PT, R11, RZ, PT, P1 ;  /* 0x000000ff0b00720c */ /* 0x000fc60003f25310 */
[----:B------:R-:W-:Y:S02]  /*abf0*/  IMAD.X R13, R7, 0x1, R11, P2 ;  /* 0x00000001070d7824 */ /* 0x000fe400010e060b */
[----:B0-----:R-:W-:-:S08]  /*ac00*/  IMAD.MOV.U32 R8, RZ, RZ, RZ ;  /* 0x000000ffff087224 */ /* 0x001fd000078e00ff */
[----:B------:R0:W5:Y:S01]  /*ac10*/  @P1 LDG.E R8, desc[UR44][R12.64] ;  /* 0x0000002c0c081981 */ /* 0x000162000c1e1900 */
[----:B------:R-:W-:Y:S01]  /*ac20*/  ULDC UR6, c[0x0][0xb88] ;  /* 0x0002e20000067ab9 */ /* 0x000fe20000000800 */
[----:B--2---:R-:W-:Y:S01]  /*ac30*/  @P0 R2UR UR6, R9 ;  /* 0x00000000090602ca */ /* 0x004fe200000e0000 */
[----:B0-----:R-:W-:-:S14]  /*ac40*/  @P0 BRA `(.L_x_4237) ;  /* 0x0000000000180947 */ /* 0x001fdc0003800000 */
[----:B------:R-:W-:Y:S05]  /*ac50*/  @!P1 BRA `(.L_x_4237) ;  /* 0x0000000000149947 */ /* 0x000fea0003800000 */
[----:B------:R-:W2:Y:S04]  /*ac60*/  LDG.E R7, desc[UR44][R12.64] ;  /* 0x0000002c0c077981 */ /* 0x000ea8000c1e1900 */
[----:B------:R-:W3:Y:S01]  /*ac70*/  LDG.E R9, desc[UR44][R12.64+0x4] ;  /* 0x0000042c0c097981 */ /* 0x000ee2000c1e1900 */
[----:B--2---:R-:W-:Y:S02]  /*ac80*/  R2UR UR7, R7 ;  /* 0x00000000070772ca */ /* 0x004fe400000e0000 */
[----:B---3--:R-:W-:-:S13]  /*ac90*/  R2UR UR6, R9 ;  /* 0x00000000090672ca */ /* 0x008fda00000e0000 */
[----:B------:R-:W-:-:S12]  /*aca0*/  UIADD3 UR6, -UR7, UR6, URZ ;  /* 0x0000000607067290 */ /* 0x000fd8000fffe13f */
.L_x_4237:
[----:B------:R-:W0:Y:S02]  /*acb0*/  SHFL.IDX PT, R7, R228, RZ, 0x1f ;  /* 0x00001fffe4077589 */ /* 0x000e2400000e0000 */
[----:B0-----:R-:W-:Y:S02]  /*acc0*/  ISETP.NE.AND P0, PT, R7, RZ, PT ;  /* 0x000000ff0700720c */ /* 0x001fe40003f05270 */
[----:B-----5:R-:W-:-:S11]  /*acd0*/  SHF.R.S32.HI R7, RZ, 0x1f, R8 ;  /* 0x0000001fff077819 */ /* 0x020fd60000011408 */
[----:B------:R-:W-:Y:S05]  /*ace0*/  @P0 BRA `(.L_x_4238) ;  /* 0x0000000400040947 */ /* 0x000fea0003800000 */
[----:B------:R-:W2:Y:S04]  /*acf0*/  LDL R23, [R1+0x28] ;  /* 0x0000280001177983 */ /* 0x000ea80000100800 */
[----:B------:R-:W3:Y:S04]  /*ad00*/  LDL R155, [R1+0x2c] ;  /* 0x00002c00019b7983 */ /* 0x000ee80000100800 */
[----:B------:R-:W4:Y:S01]  /*ad10*/  LDL R154, [R1+0x4] ;  /* 0x00000400019a7983 */ /* 0x000f220000100800 */
[----:B------:R-:W-:Y:S01]  /*ad20*/  IMAD.MOV.U32 R9, RZ, RZ, 0xab8 ;  /* 0x00000ab8ff097424 */ /* 0x000fe200078e00ff */
[----:B------:R-:W-:Y:S01]  /*ad30*/  ISETP.GT.AND P1, PT, R0, 0x1, PT ;  /* 0x000000010000780c */ /* 0x000fe20003f24270 */
[----:B------:R-:W0:Y:S01]  /*ad40*/  LDC R153, c[0x0][0xce8] ;  /* 0x00033a00ff997b82 */ /* 0x000e220000000800 */
[----:B------:R-:W-:Y:S01]  /*ad50*/  ISETP.NE.U32.AND P0, PT, R10, RZ, PT ;  /* 0x000000ff0a00720c */ /* 0x000fe20003f05070 */
[----:B------:R-:W-:Y:S01]  /*ad60*/  IMAD.U32 R22, RZ, RZ, UR42 ;  /* 0x0000002aff167e24 */ /* 0x000fe2000f8e00ff */
[----:B------:R-:W-:-:S02]  /*ad70*/  SEL R9, R9, 0xa78, P1 ;  /* 0x00000a7809097807 */ /* 0x000fc40000800000 */
[----:B------:R-:W-:-:S03]  /*ad80*/  ISETP.NE.AND.EX P0, PT, R11, RZ, PT, P0 ;  /* 0x000000ff0b00720c */ /* 0x000fc60003f05300 */
[----:B------:R-:W1:Y:S01]  /*ad90*/  LDC.64 R12, c[0x0][R9+0x220] ;  /* 0x00008800090c7b82 */ /* 0x000e620000000a00 */
[----:B------:R-:W-:Y:S02]  /*ada0*/  SEL R20, R188, RZ, !P0 ;  /* 0x000000ffbc147207 */ /* 0x000fe40004000000 */
[----:B------:R-:W-:-:S05]  /*adb0*/  SEL R18, R196, RZ, !P0 ;  /* 0x000000ffc4127207 */ /* 0x000fca0004000000 */
[----:B------:R-:W5:Y:S01]  /*adc0*/  LDC.64 R14, c[0x0][R9+0x218] ;  /* 0x00008600090e7b82 */ /* 0x000f620000000a00 */
[----:B0-----:R-:W-:Y:S01]  /*add0*/  ISETP.NE.AND P0, PT, R153, 0x1, PT ;  /* 0x000000019900780c */ /* 0x001fe20003f05270 */
[----:B-1----:R-:W-:-:S04]  /*ade0*/  IMAD R13, R13, R20, RZ ;  /* 0x000000140d0d7224 */ /* 0x002fc800078e02ff */
[C---:B------:R-:W-:Y:S02]  /*adf0*/  IMAD R18, R12.reuse, R18, R13 ;  /* 0x000000120c127224 */ /* 0x040fe400078e020d */
[----:B------:R-:W-:-:S04]  /*ae00*/  IMAD.WIDE.U32 R12, R12, R20, RZ ;  /* 0x000000140c0c7225 */ /* 0x000fc800078e00ff */
[-C--:B-----5:R-:W-:Y:S02]  /*ae10*/  IMAD R20, R15, R189.reuse, RZ ;  /* 0x000000bd0f147224 */ /* 0x0a0fe400078e02ff */
[----:B------:R-:W-:-:S04]  /*ae20*/  IMAD.WIDE.U32 R14, R14, R189, RZ ;  /* 0x000000bd0e0e7225 */ /* 0x000fc800078e00ff */
[----:B------:R-:W-:Y:S01]  /*ae30*/  IMAD.IADD R18, R13, 0x1, R18 ;  /* 0x000000010d127824 */ /* 0x000fe200078e0212 */
[----:B------:R-:W-:Y:S01]  /*ae40*/  IADD3 R21, P2, P3, R12, R14, R8 ;  /* 0x0000000e0c157210 */ /* 0x000fe20007b5e008 */
[----:B------:R-:W0:Y:S01]  /*ae50*/  @P0 LDC R13, c[0x0][0xcec] ;  /* 0x00033b00ff0d0b82 */ /* 0x000e220000000800 */
[----:B------:R-:W-:-:S05]  /*ae60*/  IMAD.IADD R20, R15, 0x1, R20 ;  /* 0x000000010f147824 */ /* 0x000fca00078e0214 */
[----:B------:R-:W-:Y:S02]  /*ae70*/  IADD3.X R18, R18, R20, R7, P2, P3 ;  /* 0x0000001412127210 */ /* 0x000fe400017e6407 */
[----:B------:R-:W1:Y:S01]  /*ae80*/  @P0 LDC R12, c[0x0][0xcf0] ;  /* 0x00033c00ff0c0b82 */ /* 0x000e620000000800 */
[----:B--2---:R-:W-:Y:S01]  /*ae90*/  IMAD R22, R22, 0x40, R23 ;  /* 0x0000004016167824 */ /* 0x004fe200078e0217 */
[----:B------:R-:W-:-:S03]  /*aea0*/  SEL R23, R195, RZ, P1 ;  /* 0x000000ffc3177207 */ /* 0x000fc60000800000 */
[----:B0-----:R-:W-:-:S04]  /*aeb0*/  @P0 IMAD.HI.U32 R13, R22, R13, RZ ;  /* 0x0000000d160d0227 */ /* 0x001fc800078e00ff */
[----:B------:R-:W-:Y:S01]  /*aec0*/  IMAD.MOV.U32 R20, RZ, RZ, R22 ;  /* 0x000000ffff147224 */ /* 0x000fe200078e0016 */
[----:B-1----:R-:W-:Y:S02]  /*aed0*/  @P0 SHF.R.U32.HI R20, RZ, R12, R13 ;  /* 0x0000000cff140219 */ /* 0x002fe4000001160d */
[----:B------:R-:W0:Y:S02]  /*aee0*/  LDC.64 R12, c[0x0][R9+0x228] ;  /* 0x00008a00090c7b82 */ /* 0x000e240000000a00 */
[----:B0-----:R-:W-:-:S04]  /*aef0*/  IMAD.WIDE.U32 R14, R12, R23, RZ ;  /* 0x000000170c0e7225 */ /* 0x001fc800078e00ff */
[----:B------:R-:W-:Y:S01]  /*af00*/  IMAD R12, R13, R23, RZ ;  /* 0x000000170d0c7224 */ /* 0x000fe200078e02ff */
[----:B------:R-:W-:Y:S01]  /*af10*/  IADD3 R14, P0, P2, R20, R21, R14 ;  /* 0x00000015140e7210 */ /* 0x000fe20007a1e00e */
[--C-:B------:R-:W-:Y:S01]  /*af20*/  IMAD.MOV R21, RZ, RZ, -R20.reuse ;  /* 0x000000ffff157224 */ /* 0x100fe200078e0a14 */
[----:B------:R-:W-:Y:S01]  /*af30*/  SHF.R.S32.HI R20, RZ, 0x1f, R20 ;  /* 0x0000001fff147819 */ /* 0x000fe20000011414 */
[----:B------:R-:W-:Y:S02]  /*af40*/  IMAD.IADD R15, R15, 0x1, R12 ;  /* 0x000000010f0f7824 */ /* 0x000fe400078e020c */
[----:B------:R0:W1:Y:S01]  /*af50*/  LDC.64 R12, c[0x0][R9+0x210] ;  /* 0x00008400090c7b82 */ /* 0x0000620000000a00 */
[----:B------:R-:W-:Y:S02]  /*af60*/  IMAD R21, R153, R21, R22 ;  /* 0x0000001599157224 */ /* 0x000fe400078e0216 */
[----:B------:R-:W-:Y:S01]  /*af70*/  IADD3.X R15, R20, R18, R15, P0, P2 ;  /* 0x00000012140f7210 */ /* 0x000fe200007e440f */
[----:B------:R-:W-:-:S02]  /*af80*/  IMAD.U32 R18, RZ, RZ, UR42 ;  /* 0x0000002aff127e24 */ /* 0x000fc4000f8e00ff */
[----:B0-----:R-:W-:Y:S02]  /*af90*/  SHF.R.S32.HI R9, RZ, 0x1f, R21 ;  /* 0x0000001fff097819 */ /* 0x001fe40000011415 */
[----:B------:R-:W-:Y:S02]  /*afa0*/  IMAD R18, R18, 0x40, R17 ;  /* 0x0000004012127824 */ /* 0x000fe400078e0211 */
[-C--:B-1----:R-:W-:Y:S02]  /*afb0*/  IMAD R13, R13, R21.reuse, RZ ;  /* 0x000000150d0d7224 */ /* 0x082fe400078e02ff */
[----:B------:R-:W-:-:S04]  /*afc0*/  IMAD.WIDE.U32 R14, R12, R21, R14 ;  /* 0x000000150c0e7225 */ /* 0x000fc800078e000e */
[----:B------:R-:W-:Y:S02]  /*afd0*/  IMAD R9, R12, R9, R13 ;  /* 0x000000090c097224 */ /* 0x000fe400078e020d */
[----:B------:R-:W0:Y:S02]  /*afe0*/  LDC.64 R12, c[0x0][0xca8] ;  /* 0x00032a00ff0c7b82 */ /* 0x000e240000000a00 */
[----:B------:R-:W-:-:S06]  /*aff0*/  IMAD.IADD R9, R15, 0x1, R9 ;  /* 0x000000010f097824 */ /* 0x000fcc00078e0209 */
[----:B0-----:R-:W0:Y:S08]  /*b000*/  @!P1 LDC R12, c[0x0][0xc50] ;  /* 0x00031400ff0c9b82 */ /* 0x001e300000000800 */
[----:B------:R-:W1:Y:S01]  /*b010*/  @!P1 LDC R13, c[0x0][0xc54] ;  /* 0x00031500ff0d9b82 */ /* 0x000e620000000800 */
[----:B0-----:R-:W-:Y:S01]  /*b020*/  LEA R15, P0, R14, R12, 0x2 ;  /* 0x0000000c0e0f7211 */ /* 0x001fe200078010ff */
[----:B---3--:R-:W-:-:S03]  /*b030*/  IMAD.MOV R12, RZ, RZ, -R155 ;  /* 0x000000ffff0c7224 */ /* 0x008fc600078e0a9b */
[----:B-1----:R-:W-:Y:S02]  /*b040*/  LEA.HI.X R9, R14, R13, R9, 0x2, P0 ;  /* 0x0000000d0e097211 */ /* 0x002fe400000f1409 */
[----:B----4-:R-:W-:Y:S01]  /*b050*/  ISETP.NE.AND P0, PT, R154, R12, PT ;  /* 0x0000000c9a00720c */ /* 0x010fe20003f05270 */
[----:B------:R-:W-:Y:S04]  /*b060*/  SHFL.IDX PT, R14, R15, 0x1, 0x1c1f ;  /* 0x003c1f000f0e7f89 */ /* 0x000fe800000e0000 */
[----:B------:R-:W-:Y:S04]  /*b070*/  SHFL.IDX PT, R12, R15, RZ, 0x1c1f ;  /* 0x001c1fff0f0c7589 */ /* 0x000fe800000e0000 */
[----:B------:R-:W0:Y:S04]  /*b080*/  SHFL.IDX PT, R13, R9, RZ, 0x1c1f ;  /* 0x001c1fff090d7589 */ /* 0x000e2800000e0000 */
[----:B------:R1:W2:Y:S02]  /*b090*/  SHFL.IDX PT, R15, R9, 0x1, 0x1c1f ;  /* 0x003c1f00090f7f89 */ /* 0x0002a400000e0000 */
[----:B-1----:R-:W-:-:S05]  /*b0a0*/  IMAD R9, R153, UR6, RZ ;  /* 0x0000000699097c24 */ /* 0x002fca000f8e02ff */
[C---:B------:R-:W-:Y:S01]  /*b0b0*/  ISETP.GE.OR P1, PT, R18.reuse, R9, P0 ;  /* 0x000000091200720c */ /* 0x040fe20000726670 */
[----:B------:R-:W-:-:S05]  /*b0c0*/  VIADD R18, R18, 0x8 ;  /* 0x0000000812127836 */ /* 0x000fca0000000000 */
[----:B------:R-:W-:-:S07]  /*b0d0*/  ISETP.GE.OR P0, PT, R18, R9, P0 ;  /* 0x000000091200720c */ /* 0x000fce0000706670 */
[----:B0-----:R0:W-:Y:S06]  /*b0e0*/  @!P1 ST.E desc[UR44][R12.64], R3 ;  /* 0x000000030c009985 */ /* 0x0011ec000c10192c */
[----:B--2---:R0:W-:Y:S02]  /*b0f0*/  @!P0 ST.E desc[UR44][R14.64], R152 ;  /* 0x000000980e008985 */ /* 0x0041e4000c10192c */
.L_x_4238:
[----:B------:R-:W-:Y:S02]  /*b100*/  ISETP.GT.AND P1, PT, R0, 0x1, PT ;  /* 0x000000010000780c */ /* 0x000fe40003f24270 */
[----:B------:R-:W-:-:S04]  /*b110*/  ISETP.NE.U32.AND P0, PT, R10, RZ, PT ;  /* 0x000000ff0a00720c */ /* 0x000fc80003f05070 */
[----:B------:R-:W-:-:S04]  /*b120*/  ISETP.NE.AND.EX P0, PT, R11, RZ, PT, P0 ;  /* 0x000000ff0b00720c */ /* 0x000fc80003f05300 */
[----:B------:R-:W-:-:S03]  /*b130*/  SEL R188, R188, RZ, !P0 ;  /* 0x000000ffbcbc7207 */ /* 0x000fc60004000000 */
[----:B------:R-:W-:Y:S06]  /*b140*/  @P1 BRA `(.L_x_4239) ;  /* 0x0000001000481947 */ /* 0x000fec0003800000 */
[----:B------:R-:W1:Y:S01]  /*b150*/  S2R R0, SR_TID.X ;  /* 0x0000000000007919 */ /* 0x000e620000002100 */
[----:B------:R-:W2:Y:S01]  /*b160*/  LDC R18, c[0x0][0xce8] ;  /* 0x00033a00ff127b82 */ /* 0x000ea20000000800 */
[----:B------:R-:W-:Y:S01]  /*b170*/  ULDC.64 UR8, c[0x0][0xba0] ;  /* 0x0002e80000087ab9 */ /* 0x000fe20000000a00 */
[----:B------:R-:W-:Y:S01]  /*b180*/  ULDC UR10, c[0x0][0xbc8] ;  /* 0x0002f200000a7ab9 */ /* 0x000fe20000000800 */
[----:B-1----:R-:W-:-:S05]  /*b190*/  VIADD R0, R0, 0xffffff80 ;  /* 0xffffff8000007836 */ /* 0x002fca0000000000 */
[----:B0-----:R-:W-:-:S04]  /*b1a0*/  SHF.R.S32.HI R3, RZ, 0x1f, R0 ;  /* 0x0000001fff037819 */ /* 0x001fc80000011400 */
[----:B------:R-:W-:-:S04]  /*b1b0*/  LEA.HI R10, R3, R0, RZ, 0x3 ;  /* 0x00000000030a7211 */ /* 0x000fc800078f18ff */
[----:B------:R-:W-:-:S05]  /*b1c0*/  SHF.R.S32.HI R3, RZ, 0x3, R10 ;  /* 0x00000003ff037819 */ /* 0x000fca000001140a */
[----:B------:R-:W-:-:S04]  /*b1d0*/  IMAD R9, R3, 0x40, R16 ;  /* 0x0000004003097824 */ /* 0x000fc800078e0210 */
[----:B------:R-:W-:-:S03]  /*b1e0*/  IMAD.WIDE R4, R9, 0x2, R4 ;  /* 0x0000000209047825 */ /* 0x000fc600078e0204 */
[C---:B------:R-:W-:Y:S02]  /*b1f0*/  IADD3 R21, P3, R4.reuse, 0x1000, RZ ;  /* 0x0000100004157810 */ /* 0x040fe40007f7e0ff */
[----:B------:R-:W-:Y:S02]  /*b200*/  IADD3 R45, P2, R4, 0x7000, RZ ;  /* 0x00007000042d7810 */ /* 0x000fe40007f5e0ff */
[----:B------:R-:W-:Y:S02]  /*b210*/  LOP3.LUT R20, R21, 0x380, RZ, 0xc0, !PT ;  /* 0x0000038015147812 */ /* 0x000fe400078ec0ff */
[----:B------:R-:W-:Y:S02]  /*b220*/  LOP3.LUT R44, R45, 0x380, RZ, 0xc0, !PT ;  /* 0x000003802d2c7812 */ /* 0x000fe400078ec0ff */
[----:B------:R-:W-:Y:S02]  /*b230*/  SHF.R.U64 R20, R20, 0x3, RZ ;  /* 0x0000000314147819 */ /* 0x000fe400000012ff */
[----:B------:R-:W-:-:S02]  /*b240*/  IADD3 R37, P0, R4, 0x5000, RZ ;  /* 0x0000500004257810 */ /* 0x000fc40007f1e0ff */
[----:B------:R-:W-:Y:S02]  /*b250*/  SHF.R.U64 R44, R44, 0x3, RZ ;  /* 0x000000032c2c7819 */ /* 0x000fe400000012ff */
[----:B------:R-:W-:Y:S01]  /*b260*/  LOP3.LUT R20, R20, R21, RZ, 0x3c, !PT ;  /* 0x0000001514147212 */ /* 0x000fe200078e3cff */
[----:B------:R-:W-:Y:S01]  /*b270*/  IMAD.X R21, RZ, RZ, R5, P3 ;  /* 0x000000ffff157224 */ /* 0x000fe200018e0605 */
[C---:B------:R-:W-:Y:S02]  /*b280*/  IADD3 R25, P4, R4.reuse, 0x2000, RZ ;  /* 0x0000200004197810 */ /* 0x040fe40007f9e0ff */
[C---:B------:R-:W-:Y:S02]  /*b290*/  IADD3 R29, P5, R4.reuse, 0x3000, RZ ;  /* 0x00003000041d7810 */ /* 0x040fe40007fbe0ff */
[C---:B------:R-:W-:Y:S01]  /*b2a0*/  IADD3 R33, P6, R4.reuse, 0x4000, RZ ;  /* 0x0000400004217810 */ /* 0x040fe20007fde0ff */
[----:B------:R-:W-:Y:S01]  /*b2b0*/  IMAD R7, R7, UR8, RZ ;  /* 0x0000000807077c24 */ /* 0x000fe2000f8e02ff */
[----:B------:R-:W-:Y:S01]  /*b2c0*/  IADD3 R41, P1, R4, 0x6000, RZ ;  /* 0x0000600004297810 */ /* 0x000fe20007f3e0ff */
[----:B------:R-:W-:Y:S01]  /*b2d0*/  VIADD R152, R16, 0x180 ;  /* 0x0000018010987836 */ /* 0x000fe20000000000 */
[----:B------:R-:W-:Y:S01]  /*b2e0*/  LOP3.LUT R36, R37, 0x380, RZ, 0xc0, !PT ;  /* 0x0000038025247812 */ /* 0x000fe200078ec0ff */
[----:B------:R-:W5:Y:S01]  /*b2f0*/  LD.E.128 R20, desc[UR44][R20.64] ;  /* 0x0000002c14147980 */ /* 0x000f62000c101d00 */
[----:B------:R-:W-:-:S02]  /*b300*/  IADD3 R49, P3, R4, 0x8000, RZ ;  /* 0x0000800004317810 */ /* 0x000fc40007f7e0ff */
[----:B------:R-:W-:Y:S01]  /*b310*/  LOP3.LUT R44, R44, R45, RZ, 0x3c, !PT ;  /* 0x0000002d2c2c7212 */ /* 0x000fe200078e3cff */
[----:B------:R-:W-:Y:S01]  /*b320*/  IMAD.X R45, RZ, RZ, R5, P2 ;  /* 0x000000ffff2d7224 */ /* 0x000fe200010e0605 */
[C---:B------:R-:W-:Y:S02]  /*b330*/  IADD3 R73, P2, R4.reuse, 0xe000, RZ ;  /* 0x0000e00004497810 */ /* 0x040fe40007f5e0ff */
[----:B------:R-:W-:Y:S02]  /*b340*/  LOP3.LUT R24, R25, 0x380, RZ, 0xc0, !PT ;  /* 0x0000038019187812 */ /* 0x000fe400078ec0ff */
[----:B------:R-:W-:Y:S02]  /*b350*/  LOP3.LUT R28, R29, 0x380, RZ, 0xc0, !PT ;  /* 0x000003801d1c7812 */ /* 0x000fe400078ec0ff */
[----:B------:R-:W-:Y:S02]  /*b360*/  LOP3.LUT R32, R33, 0x380, RZ, 0xc0, !PT ;  /* 0x0000038021207812 */ /* 0x000fe400078ec0ff */
[----:B------:R-:W-:Y:S01]  /*b370*/  LOP3.LUT R11, R4, 0x380, RZ, 0xc0, !PT ;  /* 0x00000380040b7812 */ /* 0x000fe200078ec0ff */
[----:B------:R-:W-:Y:S01]  /*b380*/  IMAD R7, R8, UR9, R7 ;  /* 0x0000000908077c24 */ /* 0x000fe2000f8e0207 */
[----:B------:R-:W-:Y:S01]  /*b390*/  LOP3.LUT R40, R41, 0x380, RZ, 0xc0, !PT ;  /* 0x0000038029287812 */ /* 0x000fe200078ec0ff */
[----:B------:R-:W5:Y:S01]  /*b3a0*/  LD.E.128 R44, desc[UR44][R44.64] ;  /* 0x0000002c2c2c7980 */ /* 0x000f62000c101d00 */
[----:B------:R-:W-:-:S02]  /*b3b0*/  SHF.R.U64 R36, R36, 0x3, RZ ;  /* 0x0000000324247819 */ /* 0x000fc400000012ff */
[----:B------:R-:W-:Y:S02]  /*b3c0*/  LOP3.LUT R48, R49, 0x380, RZ, 0xc0, !PT ;  /* 0x0000038031307812 */ /* 0x000fe400078ec0ff */
[----:B------:R-:W-:Y:S02]  /*b3d0*/  LOP3.LUT R72, R73, 0x380, RZ, 0xc0, !PT ;  /* 0x0000038049487812 */ /* 0x000fe400078ec0ff */
[----:B------:R-:W-:Y:S02]  /*b3e0*/  SHF.R.U64 R24, R24, 0x3, RZ ;  /* 0x0000000318187819 */ /* 0x000fe400000012ff */
[----:B------:R-:W-:Y:S02]  /*b3f0*/  SHF.R.U64 R28, R28, 0x3, RZ ;  /* 0x000000031c1c7819 */ /* 0x000fe400000012ff */
[----:B------:R-:W-:Y:S02]  /*b400*/  SHF.R.U64 R32, R32, 0x3, RZ ;  /* 0x0000000320207819 */ /* 0x000fe400000012ff */
[----:B------:R-:W-:-:S02]  /*b410*/  SHF.R.U64 R40, R40, 0x3, RZ ;  /* 0x0000000328287819 */ /* 0x000fc400000012ff */
[----:B------:R-:W-:Y:S01]  /*b420*/  LOP3.LUT R36, R36, R37, RZ, 0x3c, !PT ;  /* 0x0000002524247212 */ /* 0x000fe200078e3cff */
[--C-:B------:R-:W-:Y:S01]  /*b430*/  IMAD.X R37, RZ, RZ, R5.reuse, P0 ;  /* 0x000000ffff257224 */ /* 0x100fe200000e0605 */
[----:B------:R-:W-:Y:S02]  /*b440*/  SHF.R.U64 R48, R48, 0x3, RZ ;  /* 0x0000000330307819 */ /* 0x000fe400000012ff */
[----:B------:R-:W-:Y:S02]  /*b450*/  IADD3 R65, P0, R4, 0xc000, RZ ;  /* 0x0000c00004417810 */ /* 0x000fe40007f1e0ff */
[----:B------:R-:W-:Y:S01]  /*b460*/  SHF.R.U64 R72, R72, 0x3, RZ ;  /* 0x0000000348487819 */ /* 0x000fe200000012ff */
[----:B------:R-:W5:Y:S01]  /*b470*/  LD.E.128 R36, desc[UR44][R36.64] ;  /* 0x0000002c24247980 */ /* 0x000f62000c101d00 */
        /* <DEDUP_REMOVED lines=10> */
[C---:B------:R-:W-:Y:S01]  /*b520*/  IADD3 R53, P4, R4.reuse, 0x9000, RZ ;  /* 0x0000900004357810 */ /* 0x040fe20007f9e0ff */
[----:B------:R-:W5:Y:S01]  /*b530*/  LD.E.128 R24, desc[UR44][R24.64] ;  /* 0x0000002c18187980 */ /* 0x000f62000c101d00 */
[----:B------:R-:W-:-:S02]  /*b540*/  IADD3 R57, P5, R4, 0xa000, RZ ;  /* 0x0000a00004397810 */ /* 0x000fc40007fbe0ff */
[C---:B------:R-:W-:Y:S01]  /*b550*/  IADD3 R61, P6, R4.reuse, 0xb000, RZ ;  /* 0x0000b000043d7810 */ /* 0x040fe20007fde0ff */
[----:B------:R-:W5:Y:S01]  /*b560*/  LD.E.128 R28, desc[UR44][R28.64] ;  /* 0x0000002c1c1c7980 */ /* 0x000f62000c101d00 */
[----:B------:R-:W-:Y:S02]  /*b570*/  IADD3 R69, P1, R4, 0xd000, RZ ;  /* 0x0000d00004457810 */ /* 0x000fe40007f3e0ff */
[----:B------:R-:W-:Y:S01]  /*b580*/  LOP3.LUT R64, R65, 0x380, RZ, 0xc0, !PT ;  /* 0x0000038041407812 */ /* 0x000fe200078ec0ff */
[----:B------:R-:W5:Y:S01]  /*b590*/  LD.E.128 R32, desc[UR44][R32.64] ;  /* 0x0000002c20207980 */ /* 0x000f62000c101d00 */
[----:B------:R-:W-:Y:S01]  /*b5a0*/  LOP3.LUT R72, R72, R73, RZ, 0x3c, !PT ;  /* 0x0000004948487212 */ /* 0x000fe200078e3cff */
[----:B------:R-:W-:Y:S01]  /*b5b0*/  IMAD.X R73, RZ, RZ, R5, P2 ;  /* 0x000000ffff497224 */ /* 0x000fe200010e0605 */
[----:B------:R-:W-:Y:S01]  /*b5c0*/  IADD3 R12, P3, R4, 0xf000, RZ ;  /* 0x0000f000040c7810 */ /* 0x000fe20007f7e0ff */
[----:B------:R-:W5:Y:S01]  /*b5d0*/  LD.E.128 R40, desc[UR44][R40.64] ;  /* 0x0000002c28287980 */ /* 0x000f62000c101d00 */
[----:B--2---:R-:W-:-:S02]  /*b5e0*/  ISETP.NE.AND P2, PT, R18, 0x1, PT ;  /* 0x000000011200780c */ /* 0x004fc40003f45270 */
[----:B------:R-:W-:Y:S01]  /*b5f0*/  LOP3.LUT R52, R53, 0x380, RZ, 0xc0, !PT ;  /* 0x0000038035347812 */ /* 0x000fe200078ec0ff */
[----:B------:R-:W-:Y:S01]  /*b600*/  IMAD.X R77, RZ, RZ, R5, P3 ;  /* 0x000000ffff4d7224 */ /* 0x000fe200018e0605 */
[----:B------:R-:W-:Y:S01]  /*b610*/  LOP3.LUT R56, R57, 0x380, RZ, 0xc0, !PT ;  /* 0x0000038039387812 */ /* 0x000fe200078ec0ff */
[----:B------:R-:W5:Y:S01]  /*b620*/  LD.E.128 R48, desc[UR44][R48.64] ;  /* 0x0000002c30307980 */ /* 0x000f62000c101d00 */
[----:B------:R-:W-:Y:S02]  /*b630*/  LOP3.LUT R60, R61, 0x380, RZ, 0xc0, !PT ;  /* 0x000003803d3c7812 */ /* 0x000fe400078ec0ff */
[----:B------:R-:W-:Y:S01]  /*b640*/  LOP3.LUT R68, R69, 0x380, RZ, 0xc0, !PT ;  /* 0x0000038045447812 */ /* 0x000fe200078ec0ff */
[----:B------:R-:W5:Y:S01]  /*b650*/  LD.E.128 R72, desc[UR44][R72.64] ;  /* 0x0000002c48487980 */ /* 0x000f62000c101d00 */
[----:B------:R-:W-:Y:S02]  /*b660*/  SHF.R.U64 R64, R64, 0x3, RZ ;  /* 0x0000000340407819 */ /* 0x000fe400000012ff */
[----:B------:R-:W-:Y:S01]  /*b670*/  SHF.R.U64 R11, R11, 0x3, RZ ;  /* 0x000000030b0b7819 */ /* 0x000fe200000012ff */
[----:B------:R-:W0:Y:S01]  /*b680*/  @P2 LDC R81, c[0x0][0xcec] ;  /* 0x00033b00ff512b82 */ /* 0x000e220000000800 */
[----:B------:R-:W-:-:S02]  /*b690*/  LOP3.LUT R9, R12, 0x380, RZ, 0xc0, !PT ;  /* 0x000003800c097812 */ /* 0x000fc400078ec0ff */
[----:B------:R-:W-:Y:S02]  /*b6a0*/  SHF.R.U64 R52, R52, 0x3, RZ ;  /* 0x0000000334347819 */ /* 0x000fe400000012ff */
[----:B------:R-:W-:Y:S02]  /*b6b0*/  SHF.R.U64 R56, R56, 0x3, RZ ;  /* 0x0000000338387819 */ /* 0x000fe400000012ff */
[----:B------:R-:W-:Y:S01]  /*b6c0*/  SHF.R.U64 R60, R60, 0x3, RZ ;  /* 0x000000033c3c7819 */ /* 0x000fe200000012ff */
[----:B------:R-:W1:Y:S01]  /*b6d0*/  @P2 LDC R83, c[0x0][0xcf0] ;  /* 0x00033c00ff532b82 */ /* 0x000e620000000800 */
[----:B------:R-:W-:Y:S02]  /*b6e0*/  SHF.R.U64 R68, R68, 0x3, RZ ;  /* 0x0000000344447819 */ /* 0x000fe400000012ff */
[----:B------:R-:W-:Y:S01]  /*b6f0*/  LOP3.LUT R64, R64, R65, RZ, 0x3c, !PT ;  /* 0x0000004140407212 */ /* 0x000fe200078e3cff */
[----:B------:R-:W-:Y:S01]  /*b700*/  IMAD.X R65, RZ, RZ, R5, P0 ;  /* 0x000000ffff417224 */ /* 0x000fe200000e0605 */
[----:B------:R-:W-:-:S02]  /*b710*/  LOP3.LUT R4, R11, R4, RZ, 0x3c, !PT ;  /* 0x000000040b047212 */ /* 0x000fc400078e3cff */
[----:B------:R-:W-:Y:S02]  /*b720*/  SHF.R.U64 R9, R9, 0x3, RZ ;  /* 0x0000000309097819 */ /* 0x000fe400000012ff */
[----:B------:R-:W-:Y:S01]  /*b730*/  ISETP.GE.AND P0, PT, R194, UR10, PT ;  /* 0x0000000ac2007c0c */ /* 0x000fe2000bf06270 */
        /* <DEDUP_REMOVED lines=10> */
[----:B------:R-:W-:Y:S01]  /*b7e0*/  IMAD.WIDE.U32 R8, R8, UR8, RZ ;  /* 0x0000000808087c25 */ /* 0x000fe2000f8e00ff */
[----:B------:R2:W5:Y:S01]  /*b7f0*/  LD.E.128 R12, desc[UR44][R4.64] ;  /* 0x0000002c040c7980 */ /* 0x000562000c101d00 */
[----:B------:R-:W-:Y:S01]  /*b800*/  ISETP.GE.AND P1, PT, R16, UR10, PT ;  /* 0x0000000a10007c0c */ /* 0x000fe2000bf26270 */
[----:B------:R-:W-:Y:S01]  /*b810*/  ULDC.64 UR8, c[0x0][0xbe8] ;  /* 0x0002fa0000087ab9 */ /* 0x000fe20000000a00 */
[----:B------:R-:W-:Y:S01]  /*b820*/  IMAD.IADD R9, R9, 0x1, R7 ;  /* 0x0000000109097824 */ /* 0x000fe200078e0207 */
[----:B------:R-:W-:Y:S01]  /*b830*/  LOP3.LUT R7, R10, 0xfffffff8, RZ, 0xc0, !PT ;  /* 0xfffffff80a077812 */ /* 0x000fe200078ec0ff */
[----:B------:R-:W5:Y:S04]  /*b840*/  LD.E.128 R52, desc[UR44][R52.64] ;  /* 0x0000002c34347980 */ /* 0x000f68000c101d00 */
[----:B------:R-:W5:Y:S01]  /*b850*/  LD.E.128 R56, desc[UR44][R56.64] ;  /* 0x0000002c38387980 */ /* 0x000f62000c101d00 */
[----:B--2---:R-:W-:-:S02]  /*b860*/  SEL R5, RZ, 0xffffffff, P0 ;  /* 0xffffffffff057807 */ /* 0x004fc40000000000 */
[----:B------:R-:W-:Y:S01]  /*b870*/  ISETP.GE.AND P0, PT, R193, UR10, PT ;  /* 0x0000000ac1007c0c */ /* 0x000fe2000bf06270 */
[----:B------:R-:W5:Y:S02]  /*b880*/  LD.E.128 R60, desc[UR44][R60.64] ;  /* 0x0000002c3c3c7980 */ /* 0x000f64000c101d00 */
[----:B------:R-:W-:Y:S01]  /*b890*/  IMAD.SHL.U32 R11, R5, 0x2, RZ ;  /* 0x00000002050b7824 */ /* 0x000fe200078e00ff */
[----:B------:R-:W-:Y:S01]  /*b8a0*/  SEL R5, RZ, 0xffffffff, P0 ;  /* 0xffffffffff057807 */ /* 0x000fe20000000000 */
[----:B------:R-:W5:Y:S01]  /*b8b0*/  LD.E.128 R68, desc[UR44][R68.64] ;  /* 0x0000002c44447980 */ /* 0x000f62000c101d00 */
[----:B------:R-:W-:Y:S01]  /*b8c0*/  ISETP.GE.AND P0, PT, R192, UR10, PT ;  /* 0x0000000ac0007c0c */ /* 0x000fe2000bf06270 */
[----:B------:R-:W-:Y:S01]  /*b8d0*/  IMAD.IADD R10, R0, 0x1, -R7 ;  /* 0x00000001000a7824 */ /* 0x000fe200078e0a07 */
[----:B------:R-:W-:Y:S01]  /*b8e0*/  SEL R4, RZ, 0x1, P1 ;  /* 0x00000001ff047807 */ /* 0x000fe20000800000 */
[----:B------:R-:W5:Y:S01]  /*b8f0*/  LD.E.128 R76, desc[UR44][R76.64] ;  /* 0x0000002c4c4c7980 */ /* 0x000f62000c101d00 */
[----:B------:R-:W-:Y:S01]  /*b900*/  SEL R0, RZ, 0xffffffff, P0 ;  /* 0xffffffffff007807 */ /* 0x000fe20000000000 */
[----:B------:R-:W-:Y:S01]  /*b910*/  IMAD.SHL.U32 R5, R5, 0x4, RZ ;  /* 0x0000000405057824 */ /* 0x000fe200078e00ff */
[----:B------:R-:W-:Y:S01]  /*b920*/  LOP3.LUT R4, R11, 0x2, R4, 0xe2, !PT ;  /* 0x000000020b047812 */ /* 0x000fe200078ee204 */
[----:B------:R-:W-:Y:S01]  /*b930*/  IMAD.WIDE.U32 R8, R189, UR8, R8 ;  /* 0x00000008bd087c25 */ /* 0x000fe2000f8e0008 */
[----:B------:R-:W-:Y:S01]  /*b940*/  ISETP.GE.AND P1, PT, R191, UR10, PT ;  /* 0x0000000abf007c0c */ /* 0x000fe2000bf26270 */
[----:B------:R-:W-:Y:S01]  /*b950*/  @!PT LDS RZ, [RZ] ;  /* 0x00000000fffff984 */ /* 0x000fe20000000800 */
[----:B------:R-:W-:Y:S01]  /*b960*/  @!PT LDS RZ, [RZ] ;  /* 0x00000000fffff984 */ /* 0x000fe20000000800 */
[----:B------:R-:W-:Y:S01]  /*b970*/  @!PT LDS RZ, [RZ] ;  /* 0x00000000fffff984 */ /* 0x000fe20000000800 */
[----:B------:R-:W-:Y:S01]  /*b980*/  @!PT LDS RZ, [RZ] ;  /* 0x00000000fffff984 */ /* 0x000fe20000000800 */
[----:B------:R2:W-:Y:S06]  /*b990*/  MEMBAR.ALL.CTA ;  /* 0x0000000000007992 */ /* 0x0005ec0000008000 */
[----:B--2---:R-:W2:Y:S01]  /*b9a0*/  FENCE.VIEW.ASYNC.S ;  /* 0x00000000000073c6 */ /* 0x004ea20000000000 */
[----:B------:R-:W-:Y:S01]  /*b9b0*/  IMAD.SHL.U32 R7, R0, 0x8, RZ ;  /* 0x0000000800077824 */ /* 0x000fe200078e00ff */
[----:B------:R-:W-:Y:S01]  /*b9c0*/  LOP3.LUT R4, R5, 0x4, R4, 0xe2, !PT ;  /* 0x0000000405047812 */ /* 0x000fe200078ee204 */
[----:B------:R-:W-:-:S02]  /*b9d0*/  IMAD.U32 R11, RZ, RZ, UR42 ;  /* 0x0000002aff0b7e24 */ /* 0x000fc4000f8e00ff */
[----:B------:R-:W-:Y:S01]  /*b9e0*/  IMAD R0, R10, 0x20, R3 ;  /* 0x000000200a007824 */ /* 0x000fe200078e0203 */
[----:B------:R-:W-:Y:S01]  /*b9f0*/  SHF.R.S32.HI R5, RZ, 0x1f, R188 ;  /* 0x0000001fff057819 */ /* 0x000fe200000114bc */
[----:B------:R-:W-:Y:S01]  /*ba00*/  IMAD R9, R189, UR9, R9 ;  /* 0x00000009bd097c24 */ /* 0x000fe2000f8e0209 */
[----:B------:R-:W-:Y:S01]  /*ba10*/  LOP3.LUT R4, R7, 0x8, R4, 0xe2, !PT ;  /* 0x0000000807047812 */ /* 0x000fe200078ee204 */
[----:B------:R-:W-:Y:S01]  /*ba20*/  IMAD R10, R11, 0x40, R0 ;  /* 0x000000400b0a7824 */ /* 0x000fe200078e0200 */
[----:B------:R-:W-:Y:S01]  /*ba30*/  ULDC.64 UR8, c[0x0][0xbf0] ;  /* 0x0002fc0000087ab9 */ /* 0x000fe20000000a00 */
[----:B------:R-:W-:Y:S01]  /*ba40*/  SEL R7, RZ, 0xffffffff, P1 ;  /* 0xffffffffff077807 */ /* 0x000fe20000800000 */
[----:B------:R-:W-:Y:S01]  /*ba50*/  IMAD R5, R5, UR8, RZ ;  /* 0x0000000805057c24 */ /* 0x000fe2000f8e02ff */
[----:B------:R-:W-:Y:S01]  /*ba60*/  ISETP.GE.AND P0, PT, R190, UR10, PT ;  /* 0x0000000abe007c0c */ /* 0x000fe2000bf06270 */
[----:B0-----:R-:W-:-:S04]  /*ba70*/  @P2 IMAD.HI.U32 R0, R10, R81, RZ ;  /* 0x000000510a002227 */ /* 0x001fc800078e00ff */
[----:B------:R-:W-:Y:S02]  /*ba80*/  IMAD R11, R188, UR9, R5 ;  /* 0x00000009bc0b7c24 */ /* 0x000fe4000f8e0205 */
[----:B------:R-:W-:Y:S01]  /*ba90*/  IMAD.SHL.U32 R81, R7, 0x10, RZ ;  /* 0x0000001007517824 */ /* 0x000fe200078e00ff */
[----:B------:R-:W-:Y:S01]  /*baa0*/  SEL R7, RZ, 0xffffffff, P0 ;  /* 0xffffffffff077807 */ /* 0x000fe20000000000 */
[----:B------:R-:W-:Y:S01]  /*bab0*/  IMAD.MOV.U32 R5, RZ, RZ, R10 ;  /* 0x000000ffff057224 */ /* 0x000fe200078e000a */
[----:B-1----:R-:W-:Y:S02]  /*bac0*/  @P2 SHF.R.U32.HI R5, RZ, R83, R0 ;  /* 0x00000053ff052219 */ /* 0x002fe40000011600 */
[----:B------:R-:W-:Y:S01]  /*bad0*/  LOP3.LUT R4, R81, 0x10, R4, 0xe2, !PT ;  /* 0x0000001051047812 */ /* 0x000fe200078ee204 */
[----:B------:R-:W-:Y:S01]  /*bae0*/  IMAD.SHL.U32 R81, R7, 0x20, RZ ;  /* 0x0000002007517824 */ /* 0x000fe200078e00ff */
[--C-:B------:R-:W-:Y:S01]  /*baf0*/  SHF.R.S32.HI R0, RZ, 0x1f, R5.reuse ;  /* 0x0000001fff007819 */ /* 0x100fe20000011405 */
[----:B------:R-:W-:-:S02]  /*bb00*/  IMAD.MOV R7, RZ, RZ, -R5 ;  /* 0x000000ffff077224 */ /* 0x000fc400078e0a05 */
[----:B------:R-:W-:Y:S01]  /*bb10*/  IMAD.WIDE.U32 R8, R188, UR8, R8 ;  /* 0x00000008bc087c25 */ /* 0x000fe2000f8e0008 */
[----:B------:R-:W-:-:S03]  /*bb20*/  ULDC.64 UR8, c[0x0][0xbe0] ;  /* 0x0002f80000087ab9 */ /* 0x000fc60000000a00 */
[----:B------:R-:W-:Y:S02]  /*bb30*/  IMAD R0, R0, UR8, RZ ;  /* 0x0000000800007c24 */ /* 0x000fe4000f8e02ff */
[----:B------:R-:W-:Y:S02]  /*bb40*/  IMAD R7, R18, R7, R10 ;  /* 0x0000000712077224 */ /* 0x000fe400078e020a */
[----:B------:R-:W-:Y:S01]  /*bb50*/  IMAD.IADD R9, R9, 0x1, R11 ;  /* 0x0000000109097824 */ /* 0x000fe200078e020b */
[----:B------:R-:W-:Y:S01]  /*bb60*/  ISETP.GE.AND P0, PT, R152, UR10, PT ;  /* 0x0000000a98007c0c */ /* 0x000fe2000bf06270 */
[C---:B------:R-:W-:Y:S01]  /*bb70*/  IMAD R11, R5.reuse, UR9, R0 ;  /* 0x00000009050b7c24 */ /* 0x040fe2000f8e0200 */
[----:B------:R-:W-:Y:S01]  /*bb80*/  SHF.R.S32.HI R0, RZ, 0x1f, R7 ;  /* 0x0000001fff007819 */ /* 0x000fe20000011407 */
[----:B------:R-:W-:Y:S01]  /*bb90*/  IMAD.WIDE.U32 R8, R5, UR8, R8 ;  /* 0x0000000805087c25 */ /* 0x000fe2000f8e0008 */
[----:B------:R-:W-:Y:S01]  /*bba0*/  ULDC.64 UR8, c[0x0][0xbd8] ;  /* 0x0002f60000087ab9 */ /* 0x000fe20000000a00 */
[----:B------:R-:W-:-:S02]  /*bbb0*/  LOP3.LUT R4, R81, 0x20, R4, 0xe2, !PT ;  /* 0x0000002051047812 */ /* 0x000fc400078ee204 */
[----:B------:R-:W-:Y:S01]  /*bbc0*/  IMAD.U32 R80, RZ, RZ, UR42 ;  /* 0x0000002aff507e24 */ /* 0x000fe2000f8e00ff */
[----:B------:R-:W-:Y:S01]  /*bbd0*/  SEL R5, RZ, 0x40, P0 ;  /* 0x00000040ff057807 */ /* 0x000fe20000000000 */
[----:B------:R-:W-:Y:S01]  /*bbe0*/  IMAD.IADD R9, R9, 0x1, R11 ;  /* 0x0000000109097824 */ /* 0x000fe200078e020b */
[----:B------:R-:W-:Y:S01]  /*bbf0*/  ISETP.GE.AND P0, PT, R229, UR10, PT ;  /* 0x0000000ae5007c0c */ /* 0x000fe2000bf06270 */
[----:B------:R-:W-:Y:S02]  /*bc00*/  IMAD R10, R0, UR8, RZ ;  /* 0x00000008000a7c24 */ /* 0x000fe4000f8e02ff */
[----:B------:R-:W-:Y:S02]  /*bc10*/  IMAD R81, R80, 0x40, R3 ;  /* 0x0000004050517824 */ /* 0x000fe400078e0203 */
        /* <DEDUP_REMOVED lines=12> */
[----:B--2---:R0:W1:Y:S01]  /*bce0*/  SHFL.IDX PT, R4, R18, RZ, 0x181f ;  /* 0x00181fff12047589 */ /* 0x00406200000e0000 */
[----:B------:R-:W-:Y:S02]  /*bcf0*/  BSSY B1, `(.L_x_4240) ;  /* 0x000002b000017945 */ /* 0x000fe40003800000 */
[----:B------:R-:W-:Y:S01]  /*bd00*/  SYNCS.ARRIVE.TRANS64.RED.A1T0 RZ, [UR7], RZ ;  /* 0x000000ffffff79a7 */ /* 0x000fe20008100407 */
        /* <DEDUP_REMOVED lines=11> */
[----:B-1----:R-:W-:Y:S01]  /*bdc0*/  @!P1 LEA R8, P2, R194, R4, 0x1 ;  /* 0x00000004c2089211 */ /* 0x002fe200078408ff */
[----:B--2---:R-:W-:-:S03]  /*bdd0*/  @!P0 IMAD.WIDE R10, R16, 0x2, R4 ;  /* 0x00000002100a8825 */ /* 0x004fc600078e0204 */
[----:B------:R-:W-:Y:S02]  /*bde0*/  @!P1 LEA.HI.X R9, R194, R5, R153, 0x1, P2 ;  /* 0x00000005c2099211 */ /* 0x000fe400010f0c99 */
[----:B------:R-:W-:Y:S01]  /*bdf0*/  ISETP.GE.AND P2, PT, R191, UR10, PT ;  /* 0x0000000abf007c0c */ /* 0x000fe2000bf46270 */
[----:B-----5:R1:W-:Y:S01]  /*be00*/  @!P0 ST.E.128 desc[UR44][R10.64], R12 ;  /* 0x0000000c0a008985 */ /* 0x0203e2000c101d2c */
[----:B------:R-:W-:-:S03]  /*be10*/  LOP3.LUT P0, RZ, R0, 0x40, RZ, 0xc0, !PT ;  /* 0x0000004000ff7812 */ /* 0x000fc6000780c0ff */
[----:B------:R2:W-:Y:S01]  /*be20*/  @!P1 ST.E.128 desc[UR44][R8.64], R24 ;  /* 0x0000001808009985 */ /* 0x0005e2000c101d2c */
[----:B------:R-:W-:Y:S02]  /*be30*/  ISETP.GE.AND P1, PT, R190, UR10, PT ;  /* 0x0000000abe007c0c */ /* 0x000fe4000bf26270 */
[CC--:B-1----:R-:W-:Y:S02]  /*be40*/  @!P3 LEA R14, P6, R192.reuse, R4.reuse, 0x1 ;  /* 0x00000004c00eb211 */ /* 0x0c2fe400078c08ff */
[CC--:B--2---:R-:W-:Y:S02]  /*be50*/  @!P4 LEA R24, P5, R193.reuse, R4.reuse, 0x1 ;  /* 0x00000004c118c211 */ /* 0x0c4fe400078a08ff */
[-C--:B------:R-:W-:Y:S02]  /*be60*/  @!P3 LEA.HI.X R15, R192, R5.reuse, R83, 0x1, P6 ;  /* 0x00000005c00fb211 */ /* 0x080fe400030f0c53 */
[----:B------:R-:W-:Y:S02]  /*be70*/  @!P4 LEA.HI.X R25, R193, R5, R7, 0x1, P5 ;  /* 0x00000005c119c211 */ /* 0x000fe400028f0c07 */
[----:B------:R-:W-:-:S02]  /*be80*/  @!P2 LEA R12, P5, R191, R4, 0x1 ;  /* 0x00000004bf0ca211 */ /* 0x000fc400078a08ff */
[----:B------:R-:W-:Y:S01]  /*be90*/  LOP3.LUT P6, RZ, R3, 0x80, RZ, 0xc0, !PT ;  /* 0x0000008003ff7812 */ /* 0x000fe200078cc0ff */
[----:B------:R3:W-:Y:S01]  /*bea0*/  @!P4 ST.E.128 desc[UR44][R24.64], R32 ;  /* 0x000000201800c985 */ /* 0x0007e2000c101d2c */
[-C--:B------:R-:W-:Y:S02]  /*beb0*/  @!P2 LEA.HI.X R13, R191, R5.reuse, R84, 0x1, P5 ;  /* 0x00000005bf0da211 */ /* 0x080fe400028f0c54 */
[----:B------:R-:W-:Y:S01]  /*bec0*/  SHF.R.S32.HI R7, RZ, 0x1f, R190 ;  /* 0x0000001fff077819 */ /* 0x000fe200000114be */
[----:B------:R3:W-:Y:S01]  /*bed0*/  @!P3 ST.E.128 desc[UR44][R14.64], R40 ;  /* 0x000000280e00b985 */ /* 0x0007e2000c101d2c */
[C---:B------:R-:W-:Y:S02]  /*bee0*/  @!P1 LEA R10, P5, R190.reuse, R4, 0x1 ;  /* 0x00000004be0a9211 */ /* 0x040fe400078a08ff */
[----:B------:R-:W-:Y:S01]  /*bef0*/  SHF.R.S32.HI R9, RZ, 0x1f, R152 ;  /* 0x0000001fff097819 */ /* 0x000fe20000011498 */
[----:B------:R3:W-:Y:S01]  /*bf00*/  @!P2 ST.E.128 desc[UR44][R12.64], R48 ;  /* 0x000000300c00a985 */ /* 0x0007e2000c101d2c */
[----:B------:R-:W-:-:S02]  /*bf10*/  @!P1 LEA.HI.X R11, R190, R5, R7, 0x1, P5 ;  /* 0x00000005be0b9211 */ /* 0x000fc400028f0c07 */
[CC--:B------:R-:W-:Y:S02]  /*bf20*/  @P0 LEA R8, P5, R152.reuse, R4.reuse, 0x1 ;  /* 0x0000000498080211 */ /* 0x0c0fe400078a08ff */
[----:B------:R-:W-:Y:S01]  /*bf30*/  SHF.R.S32.HI R7, RZ, 0x1f, R229 ;  /* 0x0000001fff077819 */ /* 0x000fe200000114e5 */
[----:B------:R3:W-:Y:S01]  /*bf40*/  @!P1 ST.E.128 desc[UR44][R10.64], R56 ;  /* 0x000000380a009985 */ /* 0x0007e2000c101d2c */
[----:B------:R-:W-:Y:S02]  /*bf50*/  @P0 LEA.HI.X R9, R152, R5, R9, 0x1, P5 ;  /* 0x0000000598090211 */ /* 0x000fe400028f0c09 */
[----:B------:R-:W-:-:S03]  /*bf60*/  @P6 LEA R4, P5, R229, R4, 0x1 ;  /* 0x00000004e5046211 */ /* 0x000fc600078a08ff */
[----:B------:R3:W-:Y:S01]  /*bf70*/  @P0 ST.E.128 desc[UR44][R8.64], R64 ;  /* 0x0000004008000985 */ /* 0x0007e2000c101d2c */
[----:B------:R-:W-:-:S05]  /*bf80*/  @P6 LEA.HI.X R5, R229, R5, R7, 0x1, P5 ;  /* 0x00000005e5056211 */ /* 0x000fca00028f0c07 */
[----:B------:R3:W-:Y:S04]  /*bf90*/  @P6 ST.E.128 desc[UR44][R4.64], R72 ;  /* 0x0000004804006985 */ /* 0x0007e8000c101d2c */
.L_x_4241:
[----:B------:R-:W-:Y:S05]  /*bfa0*/  BSYNC B1 ;  /* 0x0000000000017941 */ /* 0x000fea0003800000 */
.L_x_4240:
[----:B------:R-:W-:Y:S01]  /*bfb0*/  VIADD R7, R81, 0x20 ;  /* 0x0000002051077836 */ /* 0x000fe20000000000 */
[----:B--23--:R2:W3:Y:S04]  /*bfc0*/  SHFL.IDX PT, R5, R80, 0x1, 0x181f ;  /* 0x00381f0050057f89 */ /* 0x00c4e800000e0000 */
[----:B------:R-:W-:Y:S01]  /*bfd0*/  ISETP.GE.AND P0, PT, R7, R82, PT ;  /* 0x000000520700720c */ /* 0x000fe20003f06270 */
[----:B-1----:R2:W1:-:S12]  /*bfe0*/  SHFL.IDX PT, R4, R18, 0x1, 0x181f ;  /* 0x00381f0012047f89 */ /* 0x00245800000e0000 */
[----:B--2---:R-:W-:Y:S05]  /*bff0*/  @P0 BRA `(.L_x_4242) ;  /* 0x0000002400ec0947 */ /* 0x004fea0003800000 */
[----:B------:R-:W-:Y:S02]  /*c000*/  ISETP.GE.AND P0, PT, R194, UR10, PT ;  /* 0x0000000ac2007c0c */ /* 0x000fe4000bf06270 */
[----:B------:R-:W-:Y:S02]  /*c010*/  ISETP.GE.AND P5, PT, R16, UR10, PT ;  /* 0x0000000a10007c0c */ /* 0x000fe4000bfa6270 */
[----:B------:R-:W-:Y:S02]  /*c020*/  ISETP.GE.AND P2, PT, R193, UR10, PT ;  /* 0x0000000ac1007c0c */ /* 0x000fe4000bf46270 */
[----:B------:R-:W-:Y:S02]  /*c030*/  ISETP.GE.AND P1, PT, R192, UR10, PT ;  /* 0x0000000ac0007c0c */ /* 0x000fe4000bf26270 */
[----:B------:R-:W-:Y:S02]  /*c040*/  ISETP.GE.AND P3, PT, R191, UR10, PT ;  /* 0x0000000abf007c0c */ /* 0x000fe4000bf66270 */
[----:B------:R-:W-:-:S02]  /*c050*/  SHF.R.S32.HI R7, RZ, 0x1f, R193 ;  /* 0x0000001fff077819 */ /* 0x000fc400000114c1 */
[----:B-----5:R-:W-:Y:S02]  /*c060*/  SHF.R.S32.HI R15, RZ, 0x1f, R192 ;  /* 0x0000001fff0f7819 */ /* 0x020fe400000114c0 */
[----:B-1----:R-:W-:Y:S01]  /*c070*/  @!P0 LEA R10, P4, R194, R4, 0x1 ;  /* 0x00000004c20a8211 */ /* 0x002fe200078808ff */
[----:B---3--:R-:W-:Y:S01]  /*c080*/  @!P5 IMAD.WIDE R8, R16, 0x2, R4 ;  /* 0x000000021008d825 */ /* 0x008fe200078e0204 */
[----:B------:R-:W-:Y:S02]  /*c090*/  SHF.R.S32.HI R33, RZ, 0x1f, R152 ;  /* 0x0000001fff217819 */ /* 0x000fe40000011498 */
[----:B------:R-:W-:Y:S02]  /*c0a0*/  @!P0 LEA.HI.X R11, R194, R5, R153, 0x1, P4 ;  /* 0x00000005c20b8211 */ /* 0x000fe400020f0c99 */
[----:B------:R-:W-:Y:S01]  /*c0b0*/  ISETP.GE.AND P4, PT, R190, UR10, PT ;  /* 0x0000000abe007c0c */ /* 0x000fe2000bf86270 */
[----:B------:R1:W-:Y:S01]  /*c0c0*/  @!P5 ST.E.128 desc[UR44][R8.64], R20 ;  /* 0x000000140800d985 */ /* 0x0003e2000c101d2c */
[----:B------:R-:W-:-:S02]  /*c0d0*/  LOP3.LUT P5, RZ, R0, 0x40, RZ, 0xc0, !PT ;  /* 0x0000004000ff7812 */ /* 0x000fc400078ac0ff */
[CC--:B------:R-:W-:Y:S01]  /*c0e0*/  @!P2 LEA R12, P6, R193.reuse, R4.reuse, 0x1 ;  /* 0x00000004c10ca211 */ /* 0x0c0fe200078c08ff */
[----:B------:R2:W-:Y:S01]  /*c0f0*/  @!P0 ST.E.128 desc[UR44][R10.64], R28 ;  /* 0x0000001c0a008985 */ /* 0x0005e2000c101d2c */
[----:B------:R-:W-:Y:S02]  /*c100*/  SHF.R.S32.HI R0, RZ, 0x1f, R191 ;  /* 0x0000001fff007819 */ /* 0x000fe400000114bf */
[----:B------:R-:W-:Y:S02]  /*c110*/  @!P2 LEA.HI.X R13, R193, R5, R7, 0x1, P6 ;  /* 0x00000005c10da211 */ /* 0x000fe400030f0c07 */
[-C--:B------:R-:W-:Y:S02]  /*c120*/  @!P1 LEA R14, P6, R192, R4.reuse, 0x1 ;  /* 0x00000004c00e9211 */ /* 0x080fe400078c08ff */
[----:B------:R-:W-:Y:S01]  /*c130*/  SHF.R.S32.HI R7, RZ, 0x1f, R190 ;  /* 0x0000001fff077819 */ /* 0x000fe200000114be */
[----:B------:R2:W-:Y:S01]  /*c140*/  @!P2 ST.E.128 desc[UR44][R12.64], R36 ;  /* 0x000000240c00a985 */ /* 0x0005e2000c101d2c */
[----:B------:R-:W-:-:S02]  /*c150*/  @!P3 LEA R24, P2, R191, R4, 0x1 ;  /* 0x00000004bf18b211 */ /* 0x000fc400078408ff */
[-C--:B------:R-:W-:Y:S02]  /*c160*/  @!P4 LEA R26, P0, R190, R4.reuse, 0x1 ;  /* 0x00000004be1ac211 */ /* 0x080fe400078008ff */
[-C--:B------:R-:W-:Y:S02]  /*c170*/  @!P1 LEA.HI.X R15, R192, R5.reuse, R15, 0x1, P6 ;  /* 0x00000005c00f9211 */ /* 0x080fe400030f0c0f */
[----:B-1----:R-:W-:Y:S02]  /*c180*/  @P5 LEA R8, P6, R152, R4, 0x1 ;  /* 0x0000000498085211 */ /* 0x002fe400078c08ff */
[-C--:B------:R-:W-:Y:S01]  /*c190*/  @!P3 LEA.HI.X R25, R191, R5.reuse, R0, 0x1, P2 ;  /* 0x00000005bf19b211 */ /* 0x080fe200010f0c00 */
[----:B------:R2:W-:Y:S01]  /*c1a0*/  @!P1 ST.E.128 desc[UR44][R14.64], R44 ;  /* 0x0000002c0e009985 */ /* 0x0005e2000c101d2c */
[-C--:B------:R-:W-:Y:S02]  /*c1b0*/  @!P4 LEA.HI.X R27, R190, R5.reuse, R7, 0x1, P0 ;  /* 0x00000005be1bc211 */ /* 0x080fe400000f0c07 */
[----:B------:R-:W-:Y:S01]  /*c1c0*/  @P5 LEA.HI.X R9, R152, R5, R33, 0x1, P6 ;  /* 0x0000000598095211 */ /* 0x000fe200030f0c21 */
[----:B------:R2:W-:Y:S01]  /*c1d0*/  @!P3 ST.E.128 desc[UR44][R24.64], R52 ;  /* 0x000000341800b985 */ /* 0x0005e2000c101d2c */
[----:B------:R-:W-:-:S03]  /*c1e0*/  LOP3.LUT P0, RZ, R3, 0x80, RZ, 0xc0, !PT ;  /* 0x0000008003ff7812 */ /* 0x000fc6000780c0ff */
[----:B------:R2:W-:Y:S04]  /*c1f0*/  @!P4 ST.E.128 desc[UR44][R26.64], R60 ;  /* 0x0000003c1a00c985 */ /* 0x0005e8000c101d2c */
[----:B------:R2:W-:Y:S06]  /*c200*/  @P5 ST.E.128 desc[UR44][R8.64], R68 ;  /* 0x0000004408005985 */ /* 0x0005ec000c101d2c */
[----:B------:R-:W-:Y:S05]  /*c210*/  @!P0 BRA `(.L_x_4242) ;  /* 0x0000002400648947 */ /* 0x000fea0003800000 */
[----:B------:R-:W-:Y:S02]  /*c220*/  LEA R4, P0, R229, R4, 0x1 ;  /* 0x00000004e5047211 */ /* 0x000fe400078008ff */
[----:B------:R-:W-:-:S04]  /*c230*/  SHF.R.S32.HI R0, RZ, 0x1f, R229 ;  /* 0x0000001fff007819 */ /* 0x000fc800000114e5 */
[----:B------:R-:W-:-:S05]  /*c240*/  LEA.HI.X R5, R229, R5, R0, 0x1, P0 ;  /* 0x00000005e5057211 */ /* 0x000fca00000f0c00 */
[----:B------:R4:W-:Y:S01]  /*c250*/  ST.E.128 desc[UR44][R4.64], R76 ;  /* 0x0000004c04007985 */ /* 0x0009e2000c101d2c */
[----:B------:R-:W-:Y:S05]  /*c260*/  BRA `(.L_x_4242) ;  /* 0x0000002400507947 */ /* 0x000fea0003800000 */
.L_x_4239:
[----:B------:R-:W2:Y:S01]  /*c270*/  LDL R0, [R1+0x28] ;  /* 0x0000280001007983 */ /* 0x000ea20000100800 */
[----:B------:R-:W-:Y:S01]  /*c280*/  ULDC.64 UR8, c[0x0][0xc08] ;  /* 0x0003020000087ab9 */ /* 0x000fe20000000a00 */
[----:B0-----:R-:W-:Y:S01]  /*c290*/  SHF.R.S32.HI R3, RZ, 0x1f, R188 ;  /* 0x0000001fff037819 */ /* 0x001fe200000114bc */
[----:B------:R-:W-:Y:S01]  /*c2a0*/  IMAD R7, R7, UR8, RZ ;  /* 0x0000000807077c24 */ /* 0x000fe2000f8e02ff */
[----:B------:R-:W-:Y:S01]  /*c2b0*/  ULDC.64 UR10, c[0x0][0xc40] ;  /* 0x00031000000a7ab9 */ /* 0x000fe20000000a00 */
[----:B------:R-:W-:Y:S01]  /*c2c0*/  IMAD.U32 R4, RZ, RZ, UR42 ;  /* 0x0000002aff047e24 */ /* 0x000fe2000f8e00ff */
[----:B------:R-:W-:Y:S01]  /*c2d0*/  ULDC.64 UR12, c[0x0][0xc30] ;  /* 0x00030c00000c7ab9 */ /* 0x000fe20000000a00 */
[C---:B------:R-:W-:Y:S01]  /*c2e0*/  IMAD R7, R8.reuse, UR9, R7 ;  /* 0x0000000908077c24 */ /* 0x040fe2000f8e0207 */
[----:B------:R-:W-:Y:S01]  /*c2f0*/  BSSY B1, `(.L_x_4243) ;  /* 0x00000d1000017945 */ /* 0x000fe20003800000 */
[----:B------:R-:W-:Y:S01]  /*c300*/  IMAD.WIDE.U32 R8, R8, UR8, RZ ;  /* 0x0000000808087c25 */ /* 0x000fe2000f8e00ff */
[----:B------:R-:W-:Y:S01]  /*c310*/  ULDC.64 UR8, c[0x0][0xc38] ;  /* 0x00030e0000087ab9 */ /* 0x000fe20000000a00 */
[----:B------:R-:W-:-:S02]  /*c320*/  SHF.R.S32.HI R22, RZ, 0x1f, R197 ;  /* 0x0000001fff167819 */ /* 0x000fc400000114c5 */
[----:B------:R-:W-:Y:S01]  /*c330*/  IMAD.IADD R9, R9, 0x1, R7 ;  /* 0x0000000109097824 */ /* 0x000fe200078e0207 */
[----:B------:R-:W-:Y:S01]  /*c340*/  SHF.R.S32.HI R23, RZ, 0x1f, R198 ;  /* 0x0000001fff177819 */ /* 0x000fe200000114c6 */
[----:B------:R-:W-:Y:S01]  /*c350*/  IMAD R3, R3, UR10, RZ ;  /* 0x0000000a03037c24 */ /* 0x000fe2000f8e02ff */
[----:B------:R-:W-:Y:S01]  /*c360*/  SHF.R.S32.HI R152, RZ, 0x1f, R199 ;  /* 0x0000001fff987819 */ /* 0x000fe200000114c7 */
[C---:B------:R-:W-:Y:S01]  /*c370*/  IMAD.WIDE.U32 R8, R189.reuse, UR8, R8 ;  /* 0x00000008bd087c25 */ /* 0x040fe2000f8e0008 */
[----:B------:R-:W-:Y:S01]  /*c380*/  ULDC UR8, c[0x0][0xce8] ;  /* 0x00033a0000087ab9 */ /* 0x000fe20000000800 */
[----:B------:R-:W-:Y:S01]  /*c390*/  SHF.R.S32.HI R153, RZ, 0x1f, R200 ;  /* 0x0000001fff997819 */ /* 0x000fe200000114c8 */
[----:B------:R-:W-:Y:S01]  /*c3a0*/  UISETP.NE.AND UP0, UPT, UR8, 0x1, UPT ;  /* 0x000000010800788c */ /* 0x000fe2000bf05270 */
[----:B------:R-:W-:Y:S01]  /*c3b0*/  IMAD R9, R189, UR9, R9 ;  /* 0x00000009bd097c24 */ /* 0x000fe2000f8e0209 */
[----:B------:R-:W-:Y:S01]  /*c3c0*/  UIMAD UR6, UR6, UR8, URZ ;  /* 0x00000008060672a4 */ /* 0x000fe2000f8e023f */
[C---:B------:R-:W-:Y:S01]  /*c3d0*/  IMAD R3, R188.reuse, UR11, R3 ;  /* 0x0000000bbc037c24 */ /* 0x040fe2000f8e0203 */
[----:B------:R-:W-:Y:S01]  /*c3e0*/  SHF.R.S32.HI R154, RZ, 0x1f, R201 ;  /* 0x0000001fff9a7819 */ /* 0x000fe200000114c9 */
[----:B------:R-:W-:Y:S01]  /*c3f0*/  IMAD.WIDE.U32 R8, R188, UR10, R8 ;  /* 0x0000000abc087c25 */ /* 0x000fe2000f8e0008 */
[----:B------:R-:W-:Y:S01]  /*c400*/  PLOP3.LUT P0, PT, PT, PT, UP0, 0x80, 0x0 ;  /* 0x000000000000781c */ /* 0x000fe20003f0f008 */
[----:B------:R-:W-:Y:S01]  /*c410*/  ULDC.64 UR10, c[0x0][0xc48] ;  /* 0x00031200000a7ab9 */ /* 0x000fe20000000a00 */
[----:B------:R-:W-:Y:S01]  /*c420*/  SHF.R.S32.HI R155, RZ, 0x1f, R202 ;  /* 0x0000001fff9b7819 */ /* 0x000fe200000114ca */
[----:B------:R-:W-:Y:S01]  /*c430*/  IMAD.IADD R9, R9, 0x1, R3 ;  /* 0x0000000109097824 */ /* 0x000fe200078e0203 */
[----:B------:R-:W-:Y:S01]  /*c440*/  SHF.R.S32.HI R156, RZ, 0x1f, R203 ;  /* 0x0000001fff9c7819 */ /* 0x000fe200000114cb */
[----:B------:R-:W-:Y:S01]  /*c450*/  @UP0 ULDC UR7, c[0x0][0xcec] ;  /* 0x00033b0000070ab9 */ /* 0x000fe20000000800 */
[----:B------:R-:W-:Y:S01]  /*c460*/  SHF.R.S32.HI R157, RZ, 0x1f, R204 ;  /* 0x0000001fff9d7819 */ /* 0x000fe200000114cc */
[----:B------:R-:W-:Y:S01]  /*c470*/  IMAD.WIDE.U32 R8, R195, UR10, R8 ;  /* 0x0000000ac3087c25 */ /* 0x000fe2000f8e0008 */
[----:B------:R-:W-:-:S02]  /*c480*/  SHF.R.S32.HI R158, RZ, 0x1f, R205 ;  /* 0x0000001fff9e7819 */ /* 0x000fc400000114cd */
[----:B------:R-:W-:Y:S01]  /*c490*/  SHF.R.S32.HI R159, RZ, 0x1f, R206 ;  /* 0x0000001fff9f7819 */ /* 0x000fe200000114ce */
[----:B------:R-:W-:Y:S01]  /*c4a0*/  IMAD R9, R195, UR11, R9 ;  /* 0x0000000bc3097c24 */ /* 0x000fe2000f8e0209 */
[----:B------:R-:W-:Y:S01]  /*c4b0*/  ULDC.64 UR10, c[0x0][0xc28] ;  /* 0x00030a00000a7ab9 */ /* 0x000fe20000000a00 */
        /* <DEDUP_REMOVED lines=23> */
[----:B------:R-:W-:Y:S01]  /*c630*/  @P0 IMAD.HI.U32 R0, R4, UR7, RZ ;  /* 0x0000000704000c27 */ /* 0x000fe2000f8e00ff */
[----:B------:R-:W-:-:S03]  /*c640*/  @UP0 ULDC UR7, c[0x0][0xcf0] ;  /* 0x00033c0000070ab9 */ /* 0x000fc60000000800 */
[----:B------:R-:W-:Y:S01]  /*c650*/  IMAD.MOV.U32 R3, RZ, RZ, R4 ;  /* 0x000000ffff037224 */ /* 0x000fe200078e0004 */
[----:B------:R-:W-:Y:S01]  /*c660*/  @P0 SHF.R.U32.HI R3, RZ, UR7, R0 ;  /* 0x00000007ff030c19 */ /* 0x000fe20008011600 */
[----:B------:R-:W-:-:S03]  /*c670*/  UIADD3 UR7, UR41, 0x38820, URZ ;  /* 0x0003882029077890 */ /* 0x000fc6000fffe03f */
[--C-:B------:R-:W-:Y:S01]  /*c680*/  SHF.R.S32.HI R0, RZ, 0x1f, R3.reuse ;  /* 0x0000001fff007819 */ /* 0x100fe20000011403 */
[----:B------:R-:W-:Y:S01]  /*c690*/  IMAD.MOV R5, RZ, RZ, -R3 ;  /* 0x000000ffff057224 */ /* 0x000fe200078e0a03 */
[----:B------:R-:W-:Y:S01]  /*c6a0*/  UPRMT UR7, URZ, 0x654, UR7 ;  /* 0x000006543f077896 */ /* 0x000fe20008000007 */
[----:B------:R-:W-:-:S04]  /*c6b0*/  IMAD.WIDE.U32 R8, R3, UR12, R8 ;  /* 0x0000000c03087c25 */ /* 0x000fc8000f8e0008 */
[----:B------:R-:W-:Y:S02]  /*c6c0*/  IMAD R0, R0, UR12, RZ ;  /* 0x0000000c00007c24 */ /* 0x000fe4000f8e02ff */
[----:B------:R-:W-:Y:S02]  /*c6d0*/  IMAD R5, R5, UR8, R4 ;  /* 0x0000000805057c24 */ /* 0x000fe4000f8e0204 */
[----:B------:R-:W-:Y:S01]  /*c6e0*/  IMAD R7, R3, UR13, R0 ;  /* 0x0000000d03077c24 */ /* 0x000fe2000f8e0200 */
[----:B------:R-:W-:Y:S01]  /*c6f0*/  SYNCS.ARRIVE.TRANS64.RED.A1T0 RZ, [UR7], RZ ;  /* 0x000000ffffff79a7 */ /* 0x000fe20008100407 */
[----:B------:R-:W-:Y:S01]  /*c700*/  IMAD.U32 R4, RZ, RZ, UR42 ;  /* 0x0000002aff047e24 */ /* 0x000fe2000f8e00ff */
[----:B------:R-:W-:Y:S01]  /*c710*/  SHF.R.S32.HI R0, RZ, 0x1f, R5 ;  /* 0x0000001fff007819 */ /* 0x000fe20000011405 */
[----:B------:R-:W-:Y:S02]  /*c720*/  IMAD.IADD R9, R9, 0x1, R7 ;  /* 0x0000000109097824 */ /* 0x000fe400078e0207 */
[----:B------:R-:W-:-:S02]  /*c730*/  IMAD R7, R4, 0x40, R17 ;  /* 0x0000004004077824 */ /* 0x000fc400078e0211 */
[----:B------:R-:W-:Y:S02]  /*c740*/  IMAD R0, R0, UR10, RZ ;  /* 0x0000000a00007c24 */ /* 0x000fe4000f8e02ff */
[----:B------:R-:W-:-:S04]  /*c750*/  IMAD.WIDE.U32 R8, R5, UR10, R8 ;  /* 0x0000000a05087c25 */ /* 0x000fc8000f8e0008 */
[----:B------:R-:W-:Y:S01]  /*c760*/  IMAD R3, R5, UR11, R0 ;  /* 0x0000000b05037c24 */ /* 0x000fe2000f8e0200 */
[----:B------:R-:W-:Y:S02]  /*c770*/  ULDC.64 UR10, c[0x0][0xc00] ;  /* 0x00030000000a7ab9 */ /* 0x000fe40000000a00 */
[----:B------:R-:W-:Y:S01]  /*c780*/  LEA R0, P0, R8, UR10, 0x2 ;  /* 0x0000000a08007c11 */ /* 0x000fe2000f8010ff */
[----:B------:R-:W-:-:S04]  /*c790*/  IMAD.IADD R3, R9, 0x1, R3 ;  /* 0x0000000109037824 */ /* 0x000fc800078e0203 */
[----:B------:R0:W1:Y:S01]  /*c7a0*/  SHFL.IDX PT, R13, R0, RZ, 0x1c1f ;  /* 0x001c1fff000d7589 */ /* 0x00006200000e0000 */
[----:B------:R-:W-:Y:S02]  /*c7b0*/  LEA.HI.X R3, R8, UR11, R3, 0x2, P0 ;  /* 0x0000000b08037c11 */ /* 0x000fe400080f1403 */
[----:B------:R-:W-:-:S03]  /*c7c0*/  ISETP.GE.AND P0, PT, R7, UR6, PT ;  /* 0x0000000607007c0c */ /* 0x000fc6000bf06270 */
[----:B------:R0:W2:Y:S10]  /*c7d0*/  SHFL.IDX PT, R12, R3, RZ, 0x1c1f ;  /* 0x001c1fff030c7589 */ /* 0x0000b400000e0000 */
[----:B0-----:R-:W-:Y:S05]  /*c7e0*/  @P0 BRA `(.L_x_4244) ;  /* 0x0000000800040947 */ /* 0x001fea0003800000 */
[----:B------:R-:W-:Y:S02]  /*c7f0*/  ULDC UR7, c[0x0][0xbc8] ;  /* 0x0002f20000077ab9 */ /* 0x000fe40000000800 */
[----:B------:R-:W-:Y:S02]  /*c800*/  ISETP.GE.AND P0, PT, R19, UR7, PT ;  /* 0x0000000713007c0c */ /* 0x000fe4000bf06270 */
[----:B------:R-:W-:Y:S02]  /*c810*/  ISETP.GE.AND P1, PT, R227, UR7, PT ;  /* 0x00000007e3007c0c */ /* 0x000fe4000bf26270 */
[----:B------:R-:W-:Y:S02]  /*c820*/  ISETP.GE.AND P4, PT, R219, UR7, PT ;  /* 0x00000007db007c0c */ /* 0x000fe4000bf86270 */
[----:B------:R-:W-:-:S07]  /*c830*/  ISETP.GE.AND P5, PT, R218, UR7, PT ;  /* 0x00000007da007c0c */ /* 0x000fce000bfa6270 */
[----:B-1----:R-:W-:-:S04]  /*c840*/  @!P0 LEA R4, P2, R19, R13, 0x2 ;  /* 0x0000000d13048211 */ /* 0x002fc800078410ff */
[----:B--2---:R-:W-:-:S05]  /*c850*/  @!P0 LEA.HI.X R5, R19, R12, R179, 0x2, P2 ;  /* 0x0000000c13058211 */ /* 0x004fca00010f14b3 */
[----:B------:R0:W-:Y:S01]  /*c860*/  @!P0 ST.E.64 desc[UR44][R4.64], R24 ;  /* 0x0000001804008985 */ /* 0x0001e2000c101b2c */
[----:B------:R-:W-:Y:S02]  /*c870*/  ISETP.GE.AND P0, PT, R226, UR7, PT ;  /* 0x00000007e2007c0c */ /* 0x000fe4000bf06270 */
[----:B0-----:R-:W-:-:S04]  /*c880*/  @!P1 LEA R4, P2, R227, R13, 0x2 ;  /* 0x0000000de3049211 */ /* 0x001fc800078410ff */
[----:B------:R-:W-:-:S05]  /*c890*/  @!P1 LEA.HI.X R5, R227, R12, R178, 0x2, P2 ;  /* 0x0000000ce3059211 */ /* 0x000fca00010f14b2 */
[----:B------:R0:W-:Y:S01]  /*c8a0*/  @!P1 ST.E.64 desc[UR44][R4.64], R28 ;  /* 0x0000001c04009985 */ /* 0x0001e2000c101b2c */
[----:B------:R-:W-:Y:S02]  /*c8b0*/  ISETP.GE.AND P1, PT, R225, UR7, PT ;  /* 0x00000007e1007c0c */ /* 0x000fe4000bf26270 */
[----:B0-----:R-:W-:-:S04]  /*c8c0*/  @!P0 LEA R4, P2, R226, R13, 0x2 ;  /* 0x0000000de2048211 */ /* 0x001fc800078410ff */
[----:B------:R-:W-:-:S05]  /*c8d0*/  @!P0 LEA.HI.X R5, R226, R12, R177, 0x2, P2 ;  /* 0x0000000ce2058211 */ /* 0x000fca00010f14b1 */
[----:B------:R0:W-:Y:S01]  /*c8e0*/  @!P0 ST.E.64 desc[UR44][R4.64], R32 ;  /* 0x0000002004008985 */ /* 0x0001e2000c101b2c */
[----:B------:R-:W-:Y:S02]  /*c8f0*/  ISETP.GE.AND P0, PT, R224, UR7, PT ;  /* 0x00000007e0007c0c */ /* 0x000fe4000bf06270 */
[----:B0-----:R-:W-:-:S04]  /*c900*/  @!P1 LEA R4, P2, R225, R13, 0x2 ;  /* 0x0000000de1049211 */ /* 0x001fc800078410ff */
[----:B------:R-:W-:Y:S02]  /*c910*/  @!P1 LEA.HI.X R5, R225, R12, R176, 0x2, P2 ;  /* 0x0000000ce1059211 */ /* 0x000fe400010f14b0 */
[----:B------:R-:W-:-:S03]  /*c920*/  ISETP.GE.AND P2, PT, R223, UR7, PT ;  /* 0x00000007df007c0c */ /* 0x000fc6000bf46270 */
[----:B------:R0:W-:Y:S02]  /*c930*/  @!P1 ST.E.64 desc[UR44][R4.64], R36 ;  /* 0x0000002404009985 */ /* 0x0001e4000c101b2c */
[----:B0-----:R-:W-:-:S04]  /*c940*/  @!P0 LEA R4, P1, R224, R13, 0x2 ;  /* 0x0000000de0048211 */ /* 0x001fc800078210ff */
[----:B------:R-:W-:Y:S02]  /*c950*/  @!P0 LEA.HI.X R5, R224, R12, R175, 0x2, P1 ;  /* 0x0000000ce0058211 */ /* 0x000fe400008f14af */
[----:B------:R-:W-:-:S03]  /*c960*/  ISETP.GE.AND P1, PT, R221, UR7, PT ;  /* 0x00000007dd007c0c */ /* 0x000fc6000bf26270 */
[----:B------:R0:W-:Y:S01]  /*c970*/  @!P0 ST.E.64 desc[UR44][R4.64], R40 ;  /* 0x0000002804008985 */ /* 0x0001e2000c101b2c */
[----:B------:R-:W-:-:S09]  /*c980*/  ISETP.GE.AND P0, PT, R222, UR7, PT ;  /* 0x00000007de007c0c */ /* 0x000fd2000bf06270 */
[-C--:B------:R-:W-:Y:S02]  /*c990*/  @!P1 LEA R8, P6, R221, R13.reuse, 0x2 ;  /* 0x0000000ddd089211 */ /* 0x080fe400078c10ff */
[----:B0-----:R-:W-:Y:S02]  /*c9a0*/  @!P2 LEA R4, P3, R223, R13, 0x2 ;  /* 0x0000000ddf04a211 */ /* 0x001fe400078610ff */
[-C--:B------:R-:W-:Y:S02]  /*c9b0*/  @!P1 LEA.HI.X R9, R221, R12.reuse, R20, 0x2, P6 ;  /* 0x0000000cdd099211 */ /* 0x080fe400030f1414 */
[----:B------:R-:W-:Y:S02]  /*c9c0*/  @!P2 LEA.HI.X R5, R223, R12, R174, 0x2, P3 ;  /* 0x0000000cdf05a211 */ /* 0x000fe400018f14ae */
[----:B------:R-:W-:-:S03]  /*c9d0*/  ISETP.GE.AND P3, PT, R220, UR7, PT ;  /* 0x00000007dc007c0c */ /* 0x000fc6000bf66270 */
[----:B------:R0:W-:Y:S02]  /*c9e0*/  @!P2 ST.E.64 desc[UR44][R4.64], R44 ;  /* 0x0000002c0400a985 */ /* 0x0001e4000c101b2c */
[----:B0-----:R-:W-:-:S04]  /*c9f0*/  @!P0 LEA R4, P2, R222, R13, 0x2 ;  /* 0x0000000dde048211 */ /* 0x001fc800078410ff */
[----:B------:R-:W-:-:S05]  /*ca00*/  @!P0 LEA.HI.X R5, R222, R12, R21, 0x2, P2 ;  /* 0x0000000cde058211 */ /* 0x000fca00010f1415 */
[----:B------:R0:W-:Y:S01]  /*ca10*/  @!P0 ST.E.64 desc[UR44][R4.64], R48 ;  /* 0x0000003004008985 */ /* 0x0001e2000c101b2c */
[----:B------:R-:W-:-:S03]  /*ca20*/  ISETP.GE.AND P0, PT, R217, UR7, PT ;  /* 0x00000007d9007c0c */ /* 0x000fc6000bf06270 */
[----:B------:R1:W-:Y:S01]  /*ca30*/  @!P1 ST.E.64 desc[UR44][R8.64], R52 ;  /* 0x0000003408009985 */ /* 0x0003e2000c101b2c */
[----:B------:R-:W-:Y:S02]  /*ca40*/  ISETP.GE.AND P1, PT, R216, UR7, PT ;  /* 0x00000007d8007c0c */ /* 0x000fe4000bf26270 */
[CC--:B0-----:R-:W-:Y:S02]  /*ca50*/  @!P3 LEA R4, P6, R220.reuse, R13.reuse, 0x2 ;  /* 0x0000000ddc04b211 */ /* 0x0c1fe400078c10ff */
[CC--:B-1----:R-:W-:Y:S02]  /*ca60*/  @!P4 LEA R8, P2, R219.reuse, R13.reuse, 0x2 ;  /* 0x0000000ddb08c211 */ /* 0x0c2fe400078410ff */
[-C--:B------:R-:W-:Y:S02]  /*ca70*/  @!P3 LEA.HI.X R5, R220, R12.reuse, R173, 0x2, P6 ;  /* 0x0000000cdc05b211 */ /* 0x080fe400030f14ad */
[----:B------:R-:W-:Y:S02]  /*ca80*/  @!P5 LEA R10, P6, R218, R13, 0x2 ;  /* 0x0000000dda0ad211 */ /* 0x000fe400078c10ff */
        /* <DEDUP_REMOVED lines=8> */
[CC--:B0-----:R-:W-:Y:S02]  /*cb10*/  @!P0 LEA R4, P6, R217.reuse, R13.reuse, 0x2 ;  /* 0x0000000dd9048211 */ /* 0x0c1fe400078c10ff */
[----:B-1----:R-:W-:Y:S02]  /*cb20*/  @!P1 LEA R8, P5, R216, R13, 0x2 ;  /* 0x0000000dd8089211 */ /* 0x002fe400078a10ff */
[----:B------:R-:W-:-:S02]  /*cb30*/  @!P0 LEA.HI.X R5, R217, R12, R170, 0x2, P6 ;  /* 0x0000000cd9058211 */ /* 0x000fc400030f14aa */
[-C--:B------:R-:W-:Y:S02]  /*cb40*/  @!P1 LEA.HI.X R9, R216, R12.reuse, R169, 0x2, P5 ;  /* 0x0000000cd8099211 */ /* 0x080fe400028f14a9 */
[----:B------:R-:W-:Y:S01]  /*cb50*/  ISETP.GE.AND P5, PT, R212, UR7, PT ;  /* 0x00000007d4007c0c */ /* 0x000fe2000bfa6270 */
[----:B------:R0:W-:Y:S01]  /*cb60*/  @!P0 ST.E.64 desc[UR44][R4.64], R68 ;  /* 0x0000004404008985 */ /* 0x0001e2000c101b2c */
[----:B--2---:R-:W-:Y:S02]  /*cb70*/  @!P2 LEA R10, P6, R215, R13, 0x2 ;  /* 0x0000000dd70aa211 */ /* 0x004fe400078c10ff */
[----:B------:R-:W-:Y:S01]  /*cb80*/  ISETP.GE.AND P0, PT, R211, UR7, PT ;  /* 0x00000007d3007c0c */ /* 0x000fe2000bf06270 */
[----:B------:R1:W-:Y:S01]  /*cb90*/  @!P1 ST.E.64 desc[UR44][R8.64], R72 ;  /* 0x0000004808009985 */ /* 0x0003e2000c101b2c */
[----:B------:R-:W-:-:S05]  /*cba0*/  @!P2 LEA.HI.X R11, R215, R12, R168, 0x2, P6 ;  /* 0x0000000cd70ba211 */ /* 0x000fca00030f14a8 */
[----:B------:R2:W-:Y:S01]  /*cbb0*/  @!P2 ST.E.64 desc[UR44][R10.64], R76 ;  /* 0x0000004c0a00a985 */ /* 0x0005e2000c101b2c */
[----:B0-----:R-:W-:-:S04]  /*cbc0*/  @!P3 LEA R4, P1, R214, R13, 0x2 ;  /* 0x0000000dd604b211 */ /* 0x001fc800078210ff */
[-C--:B------:R-:W-:Y:S02]  /*cbd0*/  @!P3 LEA.HI.X R5, R214, R12.reuse, R167, 0x2, P1 ;  /* 0x0000000cd605b211 */ /* 0x080fe400008f14a7 */
[----:B------:R-:W-:Y:S02]  /*cbe0*/  ISETP.GE.AND P1, PT, R210, UR7, PT ;  /* 0x00000007d2007c0c */ /* 0x000fe4000bf26270 */
[CC--:B-1----:R-:W-:Y:S01]  /*cbf0*/  @!P4 LEA R8, P2, R213.reuse, R13.reuse, 0x2 ;  /* 0x0000000dd508c211 */ /* 0x0c2fe200078410ff */
[----:B------:R0:W-:Y:S01]  /*cc00*/  @!P3 ST.E.64 desc[UR44][R4.64], R80 ;  /* 0x000000500400b985 */ /* 0x0001e2000c101b2c */
[----:B--2---:R-:W-:Y:S02]  /*cc10*/  @!P5 LEA R10, P6, R212, R13, 0x2 ;  /* 0x0000000dd40ad211 */ /* 0x004fe400078c10ff */
[----:B------:R-:W-:Y:S02]  /*cc20*/  @!P4 LEA.HI.X R9, R213, R12, R166, 0x2, P2 ;  /* 0x0000000cd509c211 */ /* 0x000fe400010f14a6 */
[----:B------:R-:W-:-:S02]  /*cc30*/  ISETP.GE.AND P2, PT, R209, UR7, PT ;  /* 0x00000007d1007c0c */ /* 0x000fc4000bf46270 */
[----:B------:R-:W-:Y:S01]  /*cc40*/  @!P5 LEA.HI.X R11, R212, R12, R165, 0x2, P6 ;  /* 0x0000000cd40bd211 */ /* 0x000fe200030f14a5 */
[----:B------:R1:W-:Y:S01]  /*cc50*/  @!P4 ST.E.64 desc[UR44][R8.64], R84 ;  /* 0x000000540800c985 */ /* 0x0003e2000c101b2c */
[----:B------:R-:W-:-:S03]  /*cc60*/  ISETP.GE.AND P4, PT, R207, UR7, PT ;  /* 0x00000007cf007c0c */ /* 0x000fc6000bf86270 */
[----:B------:R2:W-:Y:S01]  /*cc70*/  @!P5 ST.E.64 desc[UR44][R10.64], R88 ;  /* 0x000000580a00d985 */ /* 0x0005e2000c101b2c */
[----:B------:R-:W-:Y:S02]  /*cc80*/  ISETP.GE.AND P5, PT, R208, UR7, PT ;  /* 0x00000007d0007c0c */ /* 0x000fe4000bfa6270 */
[----:B0-----:R-:W-:-:S04]  /*cc90*/  @!P0 LEA R4, P6, R211, R13, 0x2 ;  /* 0x0000000dd3048211 */ /* 0x001fc800078c10ff */
[----:B------:R-:W-:Y:S02]  /*cca0*/  @!P0 LEA.HI.X R5, R211, R12, R164, 0x2, P6 ;  /* 0x0000000cd3058211 */ /* 0x000fe400030f14a4 */
[----:B-1----:R-:W-:-:S03]  /*ccb0*/  @!P1 LEA R8, P3, R210, R13, 0x2 ;  /* 0x0000000dd2089211 */ /* 0x002fc600078610ff */
[----:B------:R0:W-:Y:S01]  /*ccc0*/  @!P0 ST.E.64 desc[UR44][R4.64], R92 ;  /* 0x0000005c04008985 */ /* 0x0001e2000c101b2c */
[-C--:B------:R-:W-:Y:S02]  /*ccd0*/  @!P1 LEA.HI.X R9, R210, R12.reuse, R163, 0x2, P3 ;  /* 0x0000000cd2099211 */ /* 0x080fe400018f14a3 */
[----:B------:R-:W-:Y:S02]  /*cce0*/  ISETP.GE.AND P3, PT, R206, UR7, PT ;  /* 0x00000007ce007c0c */ /* 0x000fe4000bf66270 */
[CC--:B--2---:R-:W-:Y:S01]  /*ccf0*/  @!P2 LEA R10, P6, R209.reuse, R13.reuse, 0x2 ;  /* 0x0000000dd10aa211 */ /* 0x0c4fe200078c10ff */
[----:B------:R1:W-:Y:S01]  /*cd00*/  @!P1 ST.E.64 desc[UR44][R8.64], R96 ;  /* 0x0000006008009985 */ /* 0x0003e2000c101b2c */
[----:B------:R-:W-:Y:S02]  /*cd10*/  ISETP.GE.AND P1, PT, R204, UR7, PT ;  /* 0x00000007cc007c0c */ /* 0x000fe4000bf26270 */
[----:B------:R-:W-:Y:S02]  /*cd20*/  @!P2 LEA.HI.X R11, R209, R12, R162, 0x2, P6 ;  /* 0x0000000cd10ba211 */ /* 0x000fe400030f14a2 */
[----:B0-----:R-:W-:-:S03]  /*cd30*/  @!P5 LEA R4, P6, R208, R13, 0x2 ;  /* 0x0000000dd004d211 */ /* 0x001fc600078c10ff */
[----:B------:R0:W-:Y:S01]  /*cd40*/  @!P2 ST.E.64 desc[UR44][R10.64], R100 ;  /* 0x000000640a00a985 */ /* 0x0001e2000c101b2c */
[----:B------:R-:W-:Y:S02]  /*cd50*/  ISETP.GE.AND P2, PT, R205, UR7, PT ;  /* 0x00000007cd007c0c */ /* 0x000fe4000bf46270 */
[----:B------:R-:W-:Y:S02]  /*cd60*/  @!P5 LEA.HI.X R5, R208, R12, R161, 0x2, P6 ;  /* 0x0000000cd005d211 */ /* 0x000fe400030f14a1 */
[----:B-1----:R-:W-:-:S03]  /*cd70*/  @!P4 LEA R8, P0, R207, R13, 0x2 ;  /* 0x0000000dcf08c211 */ /* 0x002fc600078010ff */
[----:B------:R1:W-:Y:S01]  /*cd80*/  @!P5 ST.E.64 desc[UR44][R4.64], R104 ;  /* 0x000000680400d985 */ /* 0x0003e2000c101b2c */
[-C--:B------:R-:W-:Y:S02]  /*cd90*/  @!P4 LEA.HI.X R9, R207, R12.reuse, R160, 0x2, P0 ;  /* 0x0000000ccf09c211 */ /* 0x080fe400000f14a0 */
[----:B------:R-:W-:Y:S02]  /*cda0*/  ISETP.GE.AND P0, PT, R203, UR7, PT ;  /* 0x00000007cb007c0c */ /* 0x000fe4000bf06270 */
[CC--:B0-----:R-:W-:Y:S01]  /*cdb0*/  @!P3 LEA R10, P6, R206.reuse, R13.reuse, 0x2 ;  /* 0x0000000dce0ab211 */ /* 0x0c1fe200078c10ff */
[----:B------:R0:W-:Y:S03]  /*cdc0*/  @!P4 ST.E.64 desc[UR44][R8.64], R108 ;  /* 0x0000006c0800c985 */ /* 0x0001e6000c101b2c */
[----:B------:R-:W-:Y:S02]  /*cdd0*/  @!P3 LEA.HI.X R11, R206, R12, R159, 0x2, P6 ;  /* 0x0000000cce0bb211 */ /* 0x000fe400030f149f */
[----:B-1----:R-:W-:-:S03]  /*cde0*/  @!P2 LEA R4, P4, R205, R13, 0x2 ;  /* 0x0000000dcd04a211 */ /* 0x002fc600078810ff */
[----:B------:R1:W-:Y:S01]  /*cdf0*/  @!P3 ST.E.64 desc[UR44][R10.64], R112 ;  /* 0x000000700a00b985 */ /* 0x0003e2000c101b2c */
[----:B------:R-:W-:Y:S02]  /*ce00*/  ISETP.GE.AND P3, PT, R202, UR7, PT ;  /* 0x00000007ca007c0c */ /* 0x000fe4000bf66270 */
[-C--:B------:R-:W-:Y:S02]  /*ce10*/  @!P2 LEA.HI.X R5, R205, R12.reuse, R158, 0x2, P4 ;  /* 0x0000000ccd05a211 */ /* 0x080fe400020f149e */
[----:B------:R-:W-:Y:S02]  /*ce20*/  ISETP.GE.AND P4, PT, R201, UR7, PT ;  /* 0x00000007c9007c0c */ /* 0x000fe4000bf86270 */
[----:B0-----:R-:W-:Y:S01]  /*ce30*/  @!P1 LEA R8, P5, R204, R13, 0x2 ;  /* 0x0000000dcc089211 */ /* 0x001fe200078a10ff */
[----:B------:R0:W-:Y:S01]  /*ce40*/  @!P2 ST.E.64 desc[UR44][R4.64], R116 ;  /* 0x000000740400a985 */ /* 0x0001e2000c101b2c */
[----:B------:R-:W-:Y:S02]  /*ce50*/  ISETP.GE.AND P2, PT, R200, UR7, PT ;  /* 0x00000007c8007c0c */ /* 0x000fe4000bf46270 */
[----:B------:R-:W-:-:S02]  /*ce60*/  @!P1 LEA.HI.X R9, R204, R12, R157, 0x2, P5 ;  /* 0x0000000ccc099211 */ /* 0x000fc400028f149d */
[----:B-1----:R-:W-:-:S03]  /*ce70*/  @!P0 LEA R10, P6, R203, R13, 0x2 ;  /* 0x0000000dcb0a8211 */ /* 0x002fc600078c10ff */
[----:B------:R1:W-:Y:S01]  /*ce80*/  @!P1 ST.E.64 desc[UR44][R8.64], R120 ;  /* 0x0000007808009985 */ /* 0x0003e2000c101b2c */
[----:B------:R-:W-:Y:S02]  /*ce90*/  ISETP.GE.AND P1, PT, R199, UR7, PT ;  /* 0x00000007c7007c0c */ /* 0x000fe4000bf26270 */
[----:B------:R-:W-:Y:S02]  /*cea0*/  @!P0 LEA.HI.X R11, R203, R12, R156, 0x2, P6 ;  /* 0x0000000ccb0b8211 */ /* 0x000fe400030f149c */
[----:B0-----:R-:W-:-:S03]  /*ceb0*/  @!P3 LEA R4, P5, R202, R13, 0x2 ;  /* 0x0000000dca04b211 */ /* 0x001fc600078a10ff */
[----:B------:R0:W-:Y:S01]  /*cec0*/  @!P0 ST.E.64 desc[UR44][R10.64], R124 ;  /* 0x0000007c0a008985 */ /* 0x0001e2000c101b2c */
[----:B------:R-:W-:Y:S02]  /*ced0*/  ISETP.GE.AND P0, PT, R198, UR7, PT ;  /* 0x00000007c6007c0c */ /* 0x000fe4000bf06270 */
[-C--:B------:R-:W-:Y:S02]  /*cee0*/  @!P3 LEA.HI.X R5, R202, R12.reuse, R155, 0x2, P5 ;  /* 0x0000000cca05b211 */ /* 0x080fe400028f149b */
[----:B------:R-:W-:Y:S02]  /*cef0*/  ISETP.GE.AND P5, PT, R197, UR7, PT ;  /* 0x00000007c5007c0c */ /* 0x000fe4000bfa6270 */
[C---:B-1----:R-:W-:Y:S01]  /*cf00*/  @!P4 LEA R8, P6, R201.reuse, R13, 0x2 ;  /* 0x0000000dc908c211 */ /* 0x042fe200078c10ff */
[----:B------:R1:W-:Y:S03]  /*cf10*/  @!P3 ST.E.64 desc[UR44][R4.64], R128 ;  /* 0x000000800400b985 */ /* 0x0003e6000c101b2c */
[----:B------:R-:W-:-:S02]  /*cf20*/  @!P4 LEA.HI.X R9, R201, R12, R154, 0x2, P6 ;  /* 0x0000000cc909c211 */ /* 0x000fc400030f149a */
[----:B0-----:R-:W-:-:S03]  /*cf30*/  @!P1 LEA R10, P6, R199, R13, 0x2 ;  /* 0x0000000dc70a9211 */ /* 0x001fc600078c10ff */
[----:B------:R0:W-:Y:S01]  /*cf40*/  @!P4 ST.E.64 desc[UR44][R8.64], R132 ;  /* 0x000000840800c985 */ /* 0x0001e2000c101b2c */
[----:B------:R-:W-:Y:S02]  /*cf50*/  @!P1 LEA.HI.X R11, R199, R12, R152, 0x2, P6 ;  /* 0x0000000cc70b9211 */ /* 0x000fe400030f1498 */
[----:B-1----:R-:W-:-:S04]  /*cf60*/  @!P2 LEA R4, P3, R200, R13, 0x2 ;  /* 0x0000000dc804a211 */ /* 0x002fc800078610ff */
[-C--:B------:R-:W-:Y:S02]  /*cf70*/  @!P2 LEA.HI.X R5, R200, R12.reuse, R153, 0x2, P3 ;  /* 0x0000000cc805a211 */ /* 0x080fe400018f1499 */
[CC--:B------:R-:W-:Y:S02]  /*cf80*/  @!P5 LEA R14, P3, R197.reuse, R13.reuse, 0x2 ;  /* 0x0000000dc50ed211 */ /* 0x0c0fe400078610ff */
[C---:B0-----:R-:W-:Y:S01]  /*cf90*/  @!P0 LEA R8, P4, R198.reuse, R13, 0x2 ;  /* 0x0000000dc6088211 */ /* 0x041fe200078810ff */
[----:B------:R0:W-:Y:S01]  /*cfa0*/  @!P2 ST.E.64 desc[UR44][R4.64], R136 ;  /* 0x000000880400a985 */ /* 0x0001e2000c101b2c */
[-C--:B------:R-:W-:Y:S02]  /*cfb0*/  @!P5 LEA.HI.X R15, R197, R12.reuse, R22, 0x2, P3 ;  /* 0x0000000cc50fd211 */ /* 0x080fe400018f1416 */
[----:B------:R-:W-:Y:S01]  /*cfc0*/  @!P0 LEA.HI.X R9, R198, R12, R23, 0x2, P4 ;  /* 0x0000000cc6098211 */ /* 0x000fe200020f1417 */
[----:B------:R0:W-:Y:S04]  /*cfd0*/  @!P1 ST.E.64 desc[UR44][R10.64], R140 ;  /* 0x0000008c0a009985 */ /* 0x0001e8000c101b2c */
[----:B------:R0:W-:Y:S04]  /*cfe0*/  @!P0 ST.E.64 desc[UR44][R8.64], R144 ;  /* 0x0000009008008985 */ /* 0x0001e8000c101b2c */
[----:B------:R0:W-:Y:S02]  /*cff0*/  @!P5 ST.E.64 desc[UR44][R14.64], R148 ;  /* 0x000000940e00d985 */ /* 0x0001e4000c101b2c */
.L_x_4244:
[----:B------:R-:W-:Y:S05]  /*d000*/  BSYNC B1 ;  /* 0x0000000000017941 */ /* 0x000fea0003800000 */
.L_x_4243:
[----:B------:R-:W-:Y:S01]  /*d010*/  VIADD R7, R7, 0x8 ;  /* 0x0000000807077836 */ /* 0x000fe20000000000 */
[----:B------:R3:W4:Y:S04]  /*d020*/  SHFL.IDX PT, R18, R3, 0x1, 0x1c1f ;  /* 0x003c1f0003127f89 */ /* 0x00072800000e0000 */
[----:B------:R-:W-:Y:S01]  /*d030*/  ISETP.GE.AND P0, PT, R7, UR6, PT ;  /* 0x0000000607007c0c */ /* 0x000fe2000bf06270 */
[----:B------:R-:W0:-:S12]  /*d040*/  SHFL.IDX PT, R0, R0, 0x1, 0x1c1f ;  /* 0x003c1f0000007f89 */ /* 0x000e1800000e0000 */
[----:B---3--:R-:W-:Y:S05]  /*d050*/  @P0 BRA `(.L_x_4242) ;  /* 0x0000001400d40947 */ /* 0x008fea0003800000 */
[----:B------:R-:W-:Y:S02]  /*d060*/  ULDC UR6, c[0x0][0xbc8] ;  /* 0x0002f20000067ab9 */ /* 0x000fe40000000800 */
[----:B------:R-:W-:Y:S02]  /*d070*/  ISETP.GE.AND P4, PT, R19, UR6, PT ;  /* 0x0000000613007c0c */ /* 0x000fe4000bf86270 */
[----:B------:R-:W-:Y:S02]  /*d080*/  ISETP.GE.AND P2, PT, R227, UR6, PT ;  /* 0x00000006e3007c0c */ /* 0x000fe4000bf46270 */
[----:B------:R-:W-:Y:S02]  /*d090*/  ISETP.GE.AND P1, PT, R226, UR6, PT ;  /* 0x00000006e2007c0c */ /* 0x000fe4000bf26270 */
[----:B------:R-:W-:-:S07]  /*d0a0*/  ISETP.GE.AND P0, PT, R225, UR6, PT ;  /* 0x00000006e1007c0c */ /* 0x000fce000bf06270 */
[----:B0-----:R-:W-:-:S04]  /*d0b0*/  @!P4 LEA R4, P3, R19, R0, 0x2 ;  /* 0x000000001304c211 */ /* 0x001fc800078610ff */
[----:B----4-:R-:W-:Y:S02]  /*d0c0*/  @!P4 LEA.HI.X R5, R19, R18, R179, 0x2, P3 ;  /* 0x000000121305c211 */ /* 0x010fe400018f14b3 */
[----:B------:R-:W-:Y:S02]  /*d0d0*/  ISETP.GE.AND P3, PT, R224, UR6, PT ;  /* 0x00000006e0007c0c */ /* 0x000fe4000bf66270 */
[C---:B------:R-:W-:Y:S01]  /*d0e0*/  @!P1 LEA R8, P5, R226.reuse, R0, 0x2 ;  /* 0x00000000e2089211 */ /* 0x040fe200078a10ff */
[----:B------:R0:W-:Y:S01]  /*d0f0*/  @!P4 ST.E.64 desc[UR44][R4.64], R26 ;  /* 0x0000001a0400c985 */ /* 0x0001e2000c101b2c */
[----:B------:R-:W-:Y:S02]  /*d100*/  ISETP.GE.AND P4, PT, R223, UR6, PT ;  /* 0x00000006df007c0c */ /* 0x000fe4000bf86270 */
[----:B------:R-:W-:Y:S02]  /*d110*/  @!P1 LEA.HI.X R9, R226, R18, R177, 0x2, P5 ;  /* 0x00000012e2099211 */ /* 0x000fe400028f14b1 */
[----:B------:R-:W-:-:S02]  /*d120*/  ISETP.GE.AND P5, PT, R222, UR6, PT ;  /* 0x00000006de007c0c */ /* 0x000fc4000bfa6270 */
[----:B0-----:R-:W-:-:S04]  /*d130*/  @!P2 LEA R4, P6, R227, R0, 0x2 ;  /* 0x00000000e304a211 */ /* 0x001fc800078c10ff */
[----:B------:R-:W-:Y:S02]  /*d140*/  @!P2 LEA.HI.X R5, R227, R18, R178, 0x2, P6 ;  /* 0x00000012e305a211 */ /* 0x000fe400030f14b2 */
[----:B------:R-:W-:-:S03]  /*d150*/  @!P0 LEA R10, P6, R225, R0, 0x2 ;  /* 0x00000000e10a8211 */ /* 0x000fc600078c10ff */
[----:B------:R0:W-:Y:S01]  /*d160*/  @!P2 ST.E.64 desc[UR44][R4.64], R30 ;  /* 0x0000001e0400a985 */ /* 0x0001e2000c101b2c */
[----:B------:R-:W-:-:S03]  /*d170*/  @!P0 LEA.HI.X R11, R225, R18, R176, 0x2, P6 ;  /* 0x00000012e10b8211 */ /* 0x000fc600030f14b0 */
[----:B------:R3:W-:Y:S04]  /*d180*/  @!P1 ST.E.64 desc[UR44][R8.64], R34 ;  /* 0x0000002208009985 */ /* 0x0007e8000c101b2c */
[----:B------:R4:W-:Y:S01]  /*d190*/  @!P0 ST.E.64 desc[UR44][R10.64], R38 ;  /* 0x000000260a008985 */ /* 0x0009e2000c101b2c */
[----:B------:R-:W-:Y:S02]  /*d1a0*/  ISETP.GE.AND P0, PT, R221, UR6, PT ;  /* 0x00000006dd007c0c */ /* 0x000fe4000bf06270 */
[CC--:B0-----:R-:W-:Y:S02]  /*d1b0*/  @!P3 LEA R4, P1, R224.reuse, R0.reuse, 0x2 ;  /* 0x00000000e004b211 */ /* 0x0c1fe400078210ff */
[----:B---3--:R-:W-:Y:S02]  /*d1c0*/  @!P4 LEA R8, P2, R223, R0, 0x2 ;  /* 0x00000000df08c211 */ /* 0x008fe400078410ff */
[----:B------:R-:W-:-:S02]  /*d1d0*/  @!P3 LEA.HI.X R5, R224, R18, R175, 0x2, P1 ;  /* 0x00000012e005b211 */ /* 0x000fc400008f14af */
[----:B------:R-:W-:Y:S02]  /*d1e0*/  ISETP.GE.AND P1, PT, R220, UR6, PT ;  /* 0x00000006dc007c0c */ /* 0x000fe4000bf26270 */
[----:B------:R-:W-:Y:S01]  /*d1f0*/  @!P4 LEA.HI.X R9, R223, R18, R174, 0x2, P2 ;  /* 0x00000012df09c211 */ /* 0x000fe200010f14ae */
[----:B------:R0:W-:Y:S01]  /*d200*/  @!P3 ST.E.64 desc[UR44][R4.64], R42 ;  /* 0x0000002a0400b985 */ /* 0x0001e2000c101b2c */
[----:B------:R-:W-:Y:S02]  /*d210*/  ISETP.GE.AND P2, PT, R219, UR6, PT ;  /* 0x00000006db007c0c */ /* 0x000fe4000bf46270 */
[----:B----4-:R-:W-:Y:S01]  /*d220*/  @!P5 LEA R10, P6, R222, R0, 0x2 ;  /* 0x00000000de0ad211 */ /* 0x010fe200078c10ff */
[----:B------:R3:W-:Y:S01]  /*d230*/  @!P4 ST.E.64 desc[UR44][R8.64], R46 ;  /* 0x0000002e0800c985 */ /* 0x0007e2000c101b2c */
[----:B------:R-:W-:Y:S02]  /*d240*/  ISETP.GE.AND P3, PT, R218, UR6, PT ;  /* 0x00000006da007c0c */ /* 0x000fe4000bf66270 */
[----:B------:R-:W-:-:S02]  /*d250*/  @!P5 LEA.HI.X R11, R222, R18, R21, 0x2, P6 ;  /* 0x00000012de0bd211 */ /* 0x000fc400030f1415 */
[-C--:B--2---:R-:W-:Y:S02]  /*d260*/  @!P0 LEA R12, P6, R221, R0.reuse, 0x2 ;  /* 0x00000000dd0c8211 */ /* 0x084fe400078c10ff */
[----:B------:R-:W-:Y:S01]  /*d270*/  ISETP.GE.AND P4, PT, R217, UR6, PT ;  /* 0x00000006d9007c0c */ /* 0x000fe2000bf86270 */
[----:B------:R2:W-:Y:S01]  /*d280*/  @!P5 ST.E.64 desc[UR44][R10.64], R50 ;  /* 0x000000320a00d985 */ /* 0x0005e2000c101b2c */
[C---:B------:R-:W-:Y:S02]  /*d290*/  @!P1 LEA R14, P5, R220.reuse, R0, 0x2 ;  /* 0x00000000dc0e9211 */ /* 0x040fe400078a10ff */
[----:B-1----:R-:W-:Y:S02]  /*d2a0*/  @!P0 LEA.HI.X R13, R221, R18, R20, 0x2, P6 ;  /* 0x00000012dd0d8211 */ /* 0x002fe400030f1414 */
[----:B------:R-:W-:Y:S02]  /*d2b0*/  @!P2 LEA R20, P6, R219, R0, 0x2 ;  /* 0x00000000db14a211 */ /* 0x000fe400078c10ff */
[----:B------:R-:W-:Y:S01]  /*d2c0*/  @!P1 LEA.HI.X R15, R220, R18, R173, 0x2, P5 ;  /* 0x00000012dc0f9211 */ /* 0x000fe200028f14ad */
[----:B------:R1:W-:Y:S01]  /*d2d0*/  @!P0 ST.E.64 desc[UR44][R12.64], R54 ;  /* 0x000000360c008985 */ /* 0x0003e2000c101b2c */
[----:B------:R-:W-:-:S02]  /*d2e0*/  ISETP.GE.AND P5, PT, R216, UR6, PT ;  /* 0x00000006d8007c0c */ /* 0x000fc4000bfa6270 */
[----:B------:R-:W-:Y:S01]  /*d2f0*/  @!P2 LEA.HI.X R21, R219, R18, R172, 0x2, P6 ;  /* 0x00000012db15a211 */ /* 0x000fe200030f14ac */
[----:B------:R4:W-:Y:S01]  /*d300*/  @!P1 ST.E.64 desc[UR44][R14.64], R58 ;  /* 0x0000003a0e009985 */ /* 0x0009e2000c101b2c */
[----:B------:R-:W-:Y:S02]  /*d310*/  ISETP.GE.AND P0, PT, R215, UR6, PT ;  /* 0x00000006d7007c0c */ /* 0x000fe4000bf06270 */
[-C--:B0-----:R-:W-:Y:S01]  /*d320*/  @!P3 LEA R4, P6, R218, R0.reuse, 0x2 ;  /* 0x00000000da04b211 */ /* 0x081fe200078c10ff */
[----:B------:R0:W-:Y:S01]  /*d330*/  @!P2 ST.E.64 desc[UR44][R20.64], R62 ;  /* 0x0000003e1400a985 */ /* 0x0001e2000c101b2c */
[----:B---3--:R-:W-:Y:S02]  /*d340*/  @!P4 LEA R8, P2, R217, R0, 0x2 ;  /* 0x00000000d908c211 */ /* 0x008fe400078410ff */
[----:B------:R-:W-:Y:S02]  /*d350*/  ISETP.GE.AND P1, PT, R214, UR6, PT ;  /* 0x00000006d6007c0c */ /* 0x000fe4000bf26270 */
[----:B------:R-:W-:-:S02]  /*d360*/  @!P3 LEA.HI.X R5, R218, R18, R171, 0x2, P6 ;  /* 0x00000012da05b211 */ /* 0x000fc400030f14ab */
[----:B------:R-:W-:Y:S02]  /*d370*/  @!P4 LEA.HI.X R9, R217, R18, R170, 0x2, P2 ;  /* 0x00000012d909c211 */ /* 0x000fe400010f14aa */
[----:B------:R-:W-:Y:S01]  /*d380*/  ISETP.GE.AND P2, PT, R213, UR6, PT ;  /* 0x00000006d5007c0c */ /* 0x000fe2000bf46270 */
[----:B------:R-:W-:Y:S01]  /*d390*/  @!P3 ST.E.64 desc[UR44][R4.64], R66 ;  /* 0x000000420400b985 */ /* 0x000fe2000c101b2c */
[----:B--2---:R-:W-:-:S03]  /*d3a0*/  @!P5 LEA R10, P6, R216, R0, 0x2 ;  /* 0x00000000d80ad211 */ /* 0x004fc600078c10ff */
[----:B------:R2:W-:Y:S01]  /*d3b0*/  @!P4 ST.E.64 desc[UR44][R8.64], R70 ;  /* 0x000000460800c985 */ /* 0x0005e2000c101b2c */
[----:B------:R-:W-:Y:S02]  /*d3c0*/  @!P5 LEA.HI.X R11, R216, R18, R169, 0x2, P6 ;  /* 0x00000012d80bd211 */ /* 0x000fe400030f14a9 */
[CC--:B-1----:R-:W-:Y:S02]  /*d3d0*/  @!P0 LEA R12, P4, R215.reuse, R0.reuse, 0x2 ;  /* 0x00000000d70c8211 */ /* 0x0c2fe400078810ff */
[----:B----4-:R-:W-:Y:S01]  /*d3e0*/  @!P1 LEA R14, P3, R214, R0, 0x2 ;  /* 0x00000000d60e9211 */ /* 0x010fe200078610ff */
[----:B------:R1:W-:Y:S01]  /*d3f0*/  @!P5 ST.E.64 desc[UR44][R10.64], R74 ;  /* 0x0000004a0a00d985 */ /* 0x0003e2000c101b2c */
[----:B------:R-:W-:Y:S02]  /*d400*/  @!P0 LEA.HI.X R13, R215, R18, R168, 0x2, P4 ;  /* 0x00000012d70d8211 */ /* 0x000fe400020f14a8 */
[----:B------:R-:W-:Y:S02]  /*d410*/  ISETP.GE.AND P4, PT, R211, UR6, PT ;  /* 0x00000006d3007c0c */ /* 0x000fe4000bf86270 */
[----:B------:R-:W-:Y:S01]  /*d420*/  ISETP.GE.AND P5, PT, R212, UR6, PT ;  /* 0x00000006d4007c0c */ /* 0x000fe2000bfa6270 */
[----:B------:R3:W-:Y:S01]  /*d430*/  @!P0 ST.E.64 desc[UR44][R12.64], R78 ;  /* 0x0000004e0c008985 */ /* 0x0007e2000c101b2c */
[----:B0-----:R-:W-:-:S02]  /*d440*/  @!P2 LEA R20, P6, R213, R0, 0x2 ;  /* 0x00000000d514a211 */ /* 0x001fc400078c10ff */
[-C--:B------:R-:W-:Y:S02]  /*d450*/  @!P1 LEA.HI.X R15, R214, R18.reuse, R167, 0x2, P3 ;  /* 0x00000012d60f9211 */ /* 0x080fe400018f14a7 */
[----:B------:R-:W-:Y:S02]  /*d460*/  ISETP.GE.AND P3, PT, R210, UR6, PT ;  /* 0x00000006d2007c0c */ /* 0x000fe4000bf66270 */
[----:B------:R-:W-:Y:S01]  /*d470*/  @!P2 LEA.HI.X R21, R213, R18, R166, 0x2, P6 ;  /* 0x00000012d515a211 */ /* 0x000fe200030f14a6 */
[----:B------:R0:W-:Y:S01]  /*d480*/  @!P1 ST.E.64 desc[UR44][R14.64], R82 ;  /* 0x000000520e009985 */ /* 0x0001e2000c101b2c */
[----:B------:R-:W-:Y:S02]  /*d490*/  ISETP.GE.AND P1, PT, R208, UR6, PT ;  /* 0x00000006d0007c0c */ /* 0x000fe4000bf26270 */
[----:B--2---:R-:W-:Y:S01]  /*d4a0*/  @!P4 LEA R8, P0, R211, R0, 0x2 ;  /* 0x00000000d308c211 */ /* 0x004fe200078010ff */
[----:B------:R2:W-:Y:S01]  /*d4b0*/  @!P2 ST.E.64 desc[UR44][R20.64], R86 ;  /* 0x000000561400a985 */ /* 0x0005e2000c101b2c */
[----:B------:R-:W-:-:S02]  /*d4c0*/  ISETP.GE.AND P2, PT, R209, UR6, PT ;  /* 0x00000006d1007c0c */ /* 0x000fc4000bf46270 */
[C---:B------:R-:W-:Y:S02]  /*d4d0*/  @!P5 LEA R4, P6, R212.reuse, R0, 0x2 ;  /* 0x00000000d404d211 */ /* 0x040fe400078c10ff */
[-C--:B------:R-:W-:Y:S02]  /*d4e0*/  @!P4 LEA.HI.X R9, R211, R18.reuse, R164, 0x2, P0 ;  /* 0x00000012d309c211 */ /* 0x080fe400000f14a4 */
[----:B------:R-:W-:Y:S02]  /*d4f0*/  @!P5 LEA.HI.X R5, R212, R18, R165, 0x2, P6 ;  /* 0x00000012d405d211 */ /* 0x000fe400030f14a5 */
[----:B------:R-:W-:Y:S02]  /*d500*/  ISETP.GE.AND P0, PT, R207, UR6, PT ;  /* 0x00000006cf007c0c */ /* 0x000fe4000bf06270 */
[----:B-1----:R-:W-:Y:S01]  /*d510*/  @!P3 LEA R10, P6, R210, R0, 0x2 ;  /* 0x00000000d20ab211 */ /* 0x002fe200078c10ff */
[----:B------:R1:W-:Y:S01]  /*d520*/  @!P5 ST.E.64 desc[UR44][R4.64], R90 ;  /* 0x0000005a0400d985 */ /* 0x0003e2000c101b2c */
[----:B------:R-:W-:-:S02]  /*d530*/  ISETP.GE.AND P5, PT, R206, UR6, PT ;  /* 0x00000006ce007c0c */ /* 0x000fc4000bfa6270 */
[----:B------:R-:W-:Y:S01]  /*d540*/  @!P3 LEA.HI.X R11, R210, R18, R163, 0x2, P6 ;  /* 0x00000012d20bb211 */ /* 0x000fe200030f14a3 */
[----:B------:R4:W-:Y:S01]  /*d550*/  @!P4 ST.E.64 desc[UR44][R8.64], R94 ;  /* 0x0000005e0800c985 */ /* 0x0009e2000c101b2c */
[-C--:B---3--:R-:W-:Y:S02]  /*d560*/  @!P2 LEA R12, P6, R209, R0.reuse, 0x2 ;  /* 0x00000000d10ca211 */ /* 0x088fe400078c10ff */
[----:B------:R-:W-:Y:S01]  /*d570*/  ISETP.GE.AND P4, PT, R205, UR6, PT ;  /* 0x00000006cd007c0c */ /* 0x000fe2000bf86270 */
[----:B------:R3:W-:Y:S01]  /*d580*/  @!P3 ST.E.64 desc[UR44][R10.64], R98 ;  /* 0x000000620a00b985 */ /* 0x0007e2000c101b2c */
[----:B0-----:R-:W-:Y:S02]  /*d590*/  @!P1 LEA R14, P3, R208, R0, 0x2 ;  /* 0x00000000d00e9211 */ /* 0x001fe400078610ff */
[----:B------:R-:W-:Y:S02]  /*d5a0*/  @!P2 LEA.HI.X R13, R209, R18, R162, 0x2, P6 ;  /* 0x00000012d10da211 */ /* 0x000fe400030f14a2 */
[----:B--2---:R-:W-:-:S02]  /*d5b0*/  @!P0 LEA R20, P6, R207, R0, 0x2 ;  /* 0x00000000cf148211 */ /* 0x004fc400078c10ff */
[-C--:B------:R-:W-:Y:S01]  /*d5c0*/  @!P1 LEA.HI.X R15, R208, R18.reuse, R161, 0x2, P3 ;  /* 0x00000012d00f9211 */ /* 0x080fe200018f14a1 */
[----:B------:R0:W-:Y:S01]  /*d5d0*/  @!P2 ST.E.64 desc[UR44][R12.64], R102 ;  /* 0x000000660c00a985 */ /* 0x0001e2000c101b2c */
[----:B------:R-:W-:Y:S02]  /*d5e0*/  ISETP.GE.AND P3, PT, R204, UR6, PT ;  /* 0x00000006cc007c0c */ /* 0x000fe4000bf66270 */
[----:B------:R-:W-:Y:S01]  /*d5f0*/  @!P0 LEA.HI.X R21, R207, R18, R160, 0x2, P6 ;  /* 0x00000012cf158211 */ /* 0x000fe200030f14a0 */
[----:B------:R2:W-:Y:S01]  /*d600*/  @!P1 ST.E.64 desc[UR44][R14.64], R106 ;  /* 0x0000006a0e009985 */ /* 0x0005e2000c101b2c */
[-C--:B-1----:R-:W-:Y:S02]  /*d610*/  @!P5 LEA R4, P1, R206, R0.reuse, 0x2 ;  /* 0x00000000ce04d211 */ /* 0x082fe400078210ff */
[----:B----4-:R-:W-:Y:S01]  /*d620*/  @!P4 LEA R8, P2, R205, R0, 0x2 ;  /* 0x00000000cd08c211 */ /* 0x010fe200078410ff */
[----:B------:R-:W-:Y:S01]  /*d630*/  @!P0 ST.E.64 desc[UR44][R20.64], R110 ;  /* 0x0000006e14008985 */ /* 0x000fe2000c101b2c */
[----:B------:R-:W-:-:S02]  /*d640*/  ISETP.GE.AND P0, PT, R203, UR6, PT ;  /* 0x00000006cb007c0c */ /* 0x000fc4000bf06270 */
[----:B------:R-:W-:Y:S02]  /*d650*/  @!P5 LEA.HI.X R5, R206, R18, R159, 0x2, P1 ;  /* 0x00000012ce05d211 */ /* 0x000fe400008f149f */
[----:B------:R-:W-:Y:S02]  /*d660*/  ISETP.GE.AND P1, PT, R202, UR6, PT ;  /* 0x00000006ca007c0c */ /* 0x000fe4000bf26270 */
[C---:B---3--:R-:W-:Y:S01]  /*d670*/  @!P3 LEA R10, P6, R204.reuse, R0, 0x2 ;  /* 0x00000000cc0ab211 */ /* 0x048fe200078c10ff */
[----:B------:R1:W-:Y:S01]  /*d680*/  @!P5 ST.E.64 desc[UR44][R4.64], R114 ;  /* 0x000000720400d985 */ /* 0x0003e2000c101b2c */
[-C--:B------:R-:W-:Y:S02]  /*d690*/  @!P4 LEA.HI.X R9, R205, R18.reuse, R158, 0x2, P2 ;  /* 0x00000012cd09c211 */ /* 0x080fe400010f149e */
[----:B------:R-:W-:Y:S02]  /*d6a0*/  @!P3 LEA.HI.X R11, R204, R18, R157, 0x2, P6 ;  /* 0x00000012cc0bb211 */ /* 0x000fe400030f149d */
[----:B------:R-:W-:Y:S01]  /*d6b0*/  ISETP.GE.AND P2, PT, R199, UR6, PT ;  /* 0x00000006c7007c0c */ /* 0x000fe2000bf46270 */
[----:B------:R3:W-:Y:S01]  /*d6c0*/  @!P4 ST.E.64 desc[UR44][R8.64], R118 ;  /* 0x000000760800c985 */ /* 0x0007e2000c101b2c */
[----:B------:R-:W-:-:S02]  /*d6d0*/  ISETP.GE.AND P4, PT, R201, UR6, PT ;  /* 0x00000006c9007c0c */ /* 0x000fc4000bf86270 */
[C---:B0-----:R-:W-:Y:S01]  /*d6e0*/  @!P0 LEA R12, P5, R203.reuse, R0, 0x2 ;  /* 0x00000000cb0c8211 */ /* 0x041fe200078a10ff */
[----:B------:R0:W-:Y:S01]  /*d6f0*/  @!P3 ST.E.64 desc[UR44][R10.64], R122 ;  /* 0x0000007a0a00b985 */ /* 0x0001e2000c101b2c */
[----:B------:R-:W-:Y:S02]  /*d700*/  ISETP.GE.AND P3, PT, R200, UR6, PT ;  /* 0x00000006c8007c0c */ /* 0x000fe4000bf66270 */
[----:B------:R-:W-:Y:S02]  /*d710*/  @!P0 LEA.HI.X R13, R203, R18, R156, 0x2, P5 ;  /* 0x00000012cb0d8211 */ /* 0x000fe400028f149c */
[----:B------:R-:W-:Y:S02]  /*d720*/  ISETP.GE.AND P5, PT, R198, UR6, PT ;  /* 0x00000006c6007c0c */ /* 0x000fe4000bfa6270 */
[-C--:B--2---:R-:W-:Y:S01]  /*d730*/  @!P1 LEA R14, P6, R202, R0.reuse, 0x2 ;  /* 0x00000000ca0e9211 */ /* 0x084fe200078c10ff */
[----:B------:R2:W-:Y:S02]  /*d740*/  @!P0 ST.E.64 desc[UR44][R12.64], R126 ;  /* 0x0000007e0c008985 */ /* 0x0005e4000c101b2c */
[----:B-1----:R-:W-:-:S02]  /*d750*/  @!P4 LEA R4, P0, R201, R0, 0x2 ;  /* 0x00000000c904c211 */ /* 0x002fc400078010ff */
[----:B------:R-:W-:Y:S02]  /*d760*/  @!P1 LEA.HI.X R15, R202, R18, R155, 0x2, P6 ;  /* 0x00000012ca0f9211 */ /* 0x000fe400030f149b */
[----:B---3--:R-:W-:Y:S02]  /*d770*/  @!P3 LEA R8, P6, R200, R0, 0x2 ;  /* 0x00000000c808b211 */ /* 0x008fe400078c10ff */
[----:B------:R-:W-:Y:S01]  /*d780*/  @!P4 LEA.HI.X R5, R201, R18, R154, 0x2, P0 ;  /* 0x00000012c905c211 */ /* 0x000fe200000f149a */
[----:B------:R2:W-:Y:S01]  /*d790*/  @!P1 ST.E.64 desc[UR44][R14.64], R130 ;  /* 0x000000820e009985 */ /* 0x0005e2000c101b2c */
[-C--:B0-----:R-:W-:Y:S02]  /*d7a0*/  @!P2 LEA R10, P1, R199, R0.reuse, 0x2 ;  /* 0x00000000c70aa211 */ /* 0x081fe400078210ff */
[----:B------:R-:W-:Y:S01]  /*d7b0*/  @!P5 LEA R20, P0, R198, R0, 0x2 ;  /* 0x00000000c614d211 */ /* 0x000fe200078010ff */
        /* <DEDUP_REMOVED lines=9> */
[----:B--2---:R-:W-:-:S04]  /*d850*/  LEA R4, P0, R197, R0, 0x2 ;  /* 0x00000000c5047211 */ /* 0x004fc800078010ff */
[----:B------:R-:W-:-:S05]  /*d860*/  LEA.HI.X R5, R197, R18, R22, 0x2, P0 ;  /* 0x00000012c5057211 */ /* 0x000fca00000f1416 */
[----:B------:R0:W-:Y:S01]  /*d870*/  ST.E.64 desc[UR44][R4.64], R150 ;  /* 0x0000009604007985 */ /* 0x0001e2000c101b2c */
[----:B------:R-:W-:Y:S05]  /*d880*/  BRA `(.L_x_4242) ;  /* 0x0000000c00c87947 */ /* 0x000fea0003800000 */
.L_x_4236:
[----:B------:R-:W0:Y:S01]  /*d890*/  LDC.64 R8, c[0x0][0xd00] ;  /* 0x00034000ff087b82 */ /* 0x000e220000000a00 */
[----:B------:R-:W-:Y:S01]  /*d8a0*/  ULDC.64 UR6, c[0x0][0xd08] ;  /* 0x0003420000067ab9 */ /* 0x000fe20000000a00 */
[----:B------:R-:W-:Y:S01]  /*d8b0*/  IMAD.MOV.U32 R3, RZ, RZ, RZ ;  /* 0x000000ffff037224 */ /* 0x000fe200078e00ff */
[----:B------:R-:W-:-:S04]  /*d8c0*/  ISETP.NE.U32.AND P1, PT, RZ, UR6, PT ;  /* 0x00000006ff007c0c */ /* 0x000fc8000bf25070 */
[----:B------:R-:W-:Y:S01]  /*d8d0*/  ISETP.NE.AND.EX P1, PT, RZ, UR7, PT, P1 ;  /* 0x00000007ff007c0c */ /* 0x000fe2000bf25310 */
[----:B------:R-:W1:Y:S01]  /*d8e0*/  LDC.64 R4, c[0x0][0xd00] ;  /* 0x00034000ff047b82 */ /* 0x000e620000000a00 */
[----:B0-----:R-:W-:-:S04]  /*d8f0*/  ISETP.NE.U32.AND P0, PT, R8, RZ, PT ;  /* 0x000000ff0800720c */ /* 0x001fc80003f05070 */
[----:B------:R-:W-:Y:S01]  /*d900*/  ISETP.NE.AND.EX P0, PT, R9, RZ, PT, P0 ;  /* 0x000000ff0900720c */ /* 0x000fe20003f05300 */
[----:B-1----:R-:W-:-:S06]  /*d910*/  IMAD.WIDE R8, R188, 0x4, R4 ;  /* 0x00000004bc087825 */ /* 0x002fcc00078e0204 */
[C---:B------:R-:W-:Y:S01]  /*d920*/  @P1 LEA R4, P2, R188.reuse, UR6, 0x2 ;  /* 0x00000006bc041c11 */ /* 0x040fe2000f8410ff */
[----:B------:R-:W-:Y:S02]  /*d930*/  ULDC UR6, c[0x0][0xb88] ;  /* 0x0002e20000067ab9 */ /* 0x000fe40000000800 */
[----:B------:R-:W-:Y:S01]  /*d940*/  IMAD.U32 R0, RZ, RZ, UR6 ;  /* 0x00000006ff007e24 */ /* 0x000fe2000f8e00ff */
[----:B------:R-:W-:Y:S02]  /*d950*/  @P1 LEA.HI.X R5, R188, UR7, R196, 0x2, P2 ;  /* 0x00000007bc051c11 */ /* 0x000fe400090f14c4 */
[----:B------:R0:W5:Y:S04]  /*d960*/  @P0 LDG.E R3, desc[UR44][R8.64] ;  /* 0x0000002c08030981 */ /* 0x000168000c1e1900 */
[----:B------:R0:W5:Y:S01]  /*d970*/  @P1 LDG.E R0, desc[UR44][R4.64] ;  /* 0x0000002c04001981 */ /* 0x000162000c1e1900 */
[----:B------:R-:W-:Y:S01]  /*d980*/  ISETP.NE.AND P2, PT, R22, RZ, PT ;  /* 0x000000ff1600720c */ /* 0x000fe20003f45270 */
[----:B------:R-:W1:-:S12]  /*d990*/  S2R R7, SR_TID.X ;  /* 0x0000000000077919 */ /* 0x000e580000002100 */
[----:B------:R-:W2:Y:S01]  /*d9a0*/  @!P2 LDC R22, c[0x0][0xbd4] ;  /* 0x0002f500ff16ab82 */ /* 0x000ea20000000800 */
[----:B-1----:R-:W-:Y:S01]  /*d9b0*/  VIADD R28, R7, 0xffffff80 ;  /* 0xffffff80071c7836 */ /* 0x002fe20000000000 */
[----:B--2---:R-:W-:-:S04]  /*d9c0*/  ISETP.GT.AND P2, PT, R22, 0x1, PT ;  /* 0x000000011600780c */ /* 0x004fc80003f44270 */
[----:B------:R-:W-:Y:S01]  /*d9d0*/  ISETP.GT.AND P3, PT, R28, 0x3f, PT ;  /* 0x0000003f1c00780c */ /* 0x000fe20003f64270 */
[----:B0-----:R-:W-:-:S12]  /*d9e0*/  @P1 BRA `(.L_x_4245) ;  /* 0x0000000000101947 */ /* 0x001fd80003800000 */
[----:B------:R-:W-:Y:S05]  /*d9f0*/  @!P0 BRA `(.L_x_4245) ;  /* 0x00000000000c8947 */ /* 0x000fea0003800000 */
[----:B------:R-:W2:Y:S04]  /*da00*/  LDG.E R5, desc[UR44][R8.64] ;  /* 0x0000002c08057981 */ /* 0x000ea8000c1e1900 */
[----:B-----5:R-:W2:Y:S02]  /*da10*/  LDG.E R0, desc[UR44][R8.64+0x4] ;  /* 0x0000042c08007981 */ /* 0x020ea4000c1e1900 */
[----:B--2---:R-:W-:-:S07]  /*da20*/  IMAD.IADD R0, R0, 0x1, -R5 ;  /* 0x0000000100007824 */ /* 0x004fce00078e0a05 */
.L_x_4245:
[----:B------:R-:W-:Y:S01]  /*da30*/  BSSY B1, `(.L_x_4246) ;  /* 0x0000038000017945 */ /* 0x000fe20003800000 */
[----:B------:R-:W-:Y:S02]  /*da40*/  SEL R25, R188, RZ, !P0 ;  /* 0x000000ffbc197207 */ /* 0x000fe40004000000 */
[----:B------:R-:W-:Y:S02]  /*da50*/  SEL R196, R196, RZ, !P0 ;  /* 0x000000ffc4c47207 */ /* 0x000fe40004000000 */
[----:B-----5:R-:W-:Y:S01]  /*da60*/  SHF.R.S32.HI R24, RZ, 0x1f, R3 ;  /* 0x0000001fff187819 */ /* 0x020fe20000011403 */
[----:B------:R-:W-:Y:S06]  /*da70*/  @P3 BRA `(.L_x_4247) ;  /* 0x0000000000cc3947 */ /* 0x000fec0003800000 */
[----:B------:R-:W0:Y:S01]  /*da80*/  S2R R4, SR_TID.X ;  /* 0x0000000000047919 */ /* 0x000e220000002100 */
[----:B------:R-:W1:Y:S01]  /*da90*/  LDC R27, c[0x0][0xce8] ;  /* 0x00033a00ff1b7b82 */ /* 0x000e620000000800 */
[----:B------:R-:W-:-:S04]  /*daa0*/  IMAD.U32 R5, RZ, RZ, UR42 ;  /* 0x0000002aff057e24 */ /* 0x000fc8000f8e00ff */
[----:B0-----:R-:W-:Y:S02]  /*dab0*/  IMAD R4, R5, 0x40, R4 ;  /* 0x0000004005047824 */ /* 0x001fe400078e0204 */
[----:B-1----:R-:W-:Y:S02]  /*dac0*/  IMAD R5, R0, R27, RZ ;  /* 0x0000001b00057224 */ /* 0x002fe400078e02ff */
[----:B------:R-:W-:-:S05]  /*dad0*/  VIADD R26, R4, 0xffffff80 ;  /* 0xffffff80041a7836 */ /* 0x000fca0000000000 */
[----:B------:R-:W-:-:S13]  /*dae0*/  ISETP.GE.AND P0, PT, R26, R5, PT ;  /* 0x000000051a00720c */ /* 0x000fda0003f06270 */
[----:B------:R-:W-:Y:S05]  /*daf0*/  @P0 BRA `(.L_x_4247) ;  /* 0x0000000000ac0947 */ /* 0x000fea0003800000 */
[----:B------:R-:W-:Y:S01]  /*db00*/  ISETP.NE.AND P1, PT, R27, 0x1, PT ;  /* 0x000000011b00780c */ /* 0x000fe20003f25270 */
[----:B------:R-:W0:Y:S01]  /*db10*/  LDC.64 R4, c[0x0][0xca8] ;  /* 0x00032a00ff047b82 */ /* 0x000e220000000a00 */
[----:B------:R-:W-:Y:S01]  /*db20*/  ISETP.GT.AND P0, PT, R22, 0x1, PT ;  /* 0x000000011600780c */ /* 0x000fe20003f04270 */
[----:B------:R-:W-:Y:S02]  /*db30*/  IMAD.MOV.U32 R22, RZ, RZ, 0xab8 ;  /* 0x00000ab8ff167424 */ /* 0x000fe400078e00ff */
[----:B------:R-:W-:Y:S01]  /*db40*/  IMAD.MOV.U32 R7, RZ, RZ, R26 ;  /* 0x000000ffff077224 */ /* 0x000fe200078e001a */
[----:B------:R-:W-:Y:S02]  /*db50*/  SEL R195, R195, RZ, P0 ;  /* 0x000000ffc3c37207 */ /* 0x000fe40000000000 */
[----:B------:R-:W-:-:S04]  /*db60*/  SEL R22, R22, 0xa78, P0 ;  /* 0x00000a7816167807 */ /* 0x000fc80000000000 */
[----:B------:R-:W1:Y:S08]  /*db70*/  LDC.64 R14, c[0x0][R22+0x220] ;  /* 0x00008800160e7b82 */ /* 0x000e700000000a00 */
[----:B------:R-:W2:Y:S08]  /*db80*/  @P1 LDC R21, c[0x0][0xcec] ;  /* 0x00033b00ff151b82 */ /* 0x000eb00000000800 */
[----:B------:R-:W3:Y:S08]  /*db90*/  LDC.64 R12, c[0x0][R22+0x218] ;  /* 0x00008600160c7b82 */ /* 0x000ef00000000a00 */
[----:B------:R-:W4:Y:S01]  /*dba0*/  @P1 LDC R29, c[0x0][0xcf0] ;  /* 0x00033c00ff1d1b82 */ /* 0x000f220000000800 */
[----:B-1----:R-:W-:-:S04]  /*dbb0*/  IMAD R15, R15, R25, RZ ;  /* 0x000000190f0f7224 */ /* 0x002fc800078e02ff */
[----:B------:R-:W-:-:S03]  /*dbc0*/  IMAD R15, R14, R196, R15 ;  /* 0x000000c40e0f7224 */ /* 0x000fc600078e020f */
[----:B------:R-:W1:Y:S01]  /*dbd0*/  LDC.64 R10, c[0x0][R22+0x228] ;  /* 0x00008a00160a7b82 */ /* 0x000e620000000a00 */
[----:B--2---:R-:W-:-:S04]  /*dbe0*/  @P1 IMAD.HI.U32 R18, R26, R21, RZ ;  /* 0x000000151a121227 */ /* 0x004fc800078e00ff */
[----:B------:R-:W-:-:S03]  /*dbf0*/  IMAD.WIDE.U32 R20, R14, R25, RZ ;  /* 0x000000190e147225 */ /* 0x000fc600078e00ff */
[----:B------:R-:W2:Y:S01]  /*dc00*/  LDC.64 R8, c[0x0][R22+0x210] ;  /* 0x0000840016087b82 */ /* 0x000ea20000000a00 */
[-C--:B---3--:R-:W-:Y:S02]  /*dc10*/  IMAD R23, R13, R189.reuse, RZ ;  /* 0x000000bd0d177224 */ /* 0x088fe400078e02ff */
[----:B------:R-:W-:-:S04]  /*dc20*/  IMAD.WIDE.U32 R12, R12, R189, RZ ;  /* 0x000000bd0c0c7225 */ /* 0x000fc800078e00ff */
[----:B------:R-:W-:Y:S01]  /*dc30*/  IMAD.IADD R14, R21, 0x1, R15 ;  /* 0x00000001150e7824 */ /* 0x000fe200078e020f */
[----:B----4-:R-:W-:Y:S01]  /*dc40*/  @P1 SHF.R.U32.HI R7, RZ, R29, R18 ;  /* 0x0000001dff071219 */ /* 0x010fe20000011612 */
[----:B0-----:R-:W0:Y:S01]  /*dc50*/  @!P0 LDC R4, c[0x0][0xc50] ;  /* 0x00031400ff048b82 */ /* 0x001e220000000800 */
[----:B------:R-:W-:Y:S01]  /*dc60*/  IMAD.IADD R23, R13, 0x1, R23 ;  /* 0x000000010d177824 */ /* 0x000fe200078e0217 */
[----:B------:R-:W-:Y:S02]  /*dc70*/  IADD3 R12, P1, P3, R20, R12, R3 ;  /* 0x0000000c140c7210 */ /* 0x000fe40007b3e003 */
[----:B------:R-:W-:Y:S02]  /*dc80*/  IMAD.MOV R13, RZ, RZ, -R7 ;  /* 0x000000ffff0d7224 */ /* 0x000fe400078e0a07 */
[----:B------:R-:W-:Y:S01]  /*dc90*/  IADD3.X R14, R14, R23, R24, P1, P3 ;  /* 0x000000170e0e7210 */ /* 0x000fe20000fe6418 */
[-C--:B-1----:R-:W-:Y:S01]  /*dca0*/  IMAD R15, R11, R195.reuse, RZ ;  /* 0x000000c30b0f7224 */ /* 0x082fe200078e02ff */
[----:B------:R-:W1:Y:S01]  /*dcb0*/  @!P0 LDC R5, c[0x0][0xc54] ;  /* 0x00031500ff058b82 */ /* 0x000e620000000800 */
[----:B------:R-:W-:-:S04]  /*dcc0*/  IMAD.WIDE.U32 R10, R10, R195, RZ ;  /* 0x000000c30a0a7225 */ /* 0x000fc800078e00ff */
[----:B------:R-:W-:Y:S01]  /*dcd0*/  IMAD.IADD R15, R11, 0x1, R15 ;  /* 0x000000010b0f7824 */ /* 0x000fe200078e020f */
[----:B------:R-:W-:Y:S01]  /*dce0*/  IADD3 R10, P0, P1, R7, R12, R10 ;  /* 0x0000000c070a7210 */ /* 0x000fe2000791e00a */
[----:B------:R-:W-:Y:S01]  /*dcf0*/  IMAD R13, R27, R13, R26 ;  /* 0x0000000d1b0d7224 */ /* 0x000fe200078e021a */
[----:B------:R-:W-:-:S03]  /*dd00*/  SHF.R.S32.HI R7, RZ, 0x1f, R7 ;  /* 0x0000001fff077819 */ /* 0x000fc60000011407 */
[----:B--2---:R-:W-:Y:S01]  /*dd10*/  IMAD R9, R9, R13, RZ ;  /* 0x0000000d09097224 */ /* 0x004fe200078e02ff */
[----:B------:R-:W-:Y:S02]  /*dd20*/  IADD3.X R11, R7, R14, R15, P0, P1 ;  /* 0x0000000e070b7210 */ /* 0x000fe400007e240f */
[----:B------:R-:W-:-:S05]  /*dd30*/  SHF.R.S32.HI R7, RZ, 0x1f, R13 ;  /* 0x0000001fff077819 */ /* 0x000fca000001140d */
[C---:B------:R-:W-:Y:S02]  /*dd40*/  IMAD R7, R8.reuse, R7, R9 ;  /* 0x0000000708077224 */ /* 0x040fe400078e0209 */
[----:B------:R-:W-:-:S04]  /*dd50*/  IMAD.WIDE.U32 R8, R8, R13, R10 ;  /* 0x0000000d08087225 */ /* 0x000fc800078e000a */
[----:B------:R-:W-:Y:S01]  /*dd60*/  IMAD.IADD R7, R9, 0x1, R7 ;  /* 0x0000000109077824 */ /* 0x000fe200078e0207 */
[----:B0-----:R-:W-:-:S04]  /*dd70*/  LEA R4, P0, R8, R4, 0x2 ;  /* 0x0000000408047211 */ /* 0x001fc800078010ff */
[----:B-1----:R-:W-:Y:S01]  /*dd80*/  LEA.HI.X R5, R8, R5, R7, 0x2, P0 ;  /* 0x0000000508057211 */ /* 0x002fe200000f1407 */
[----:B------:R-:W-:-:S05]  /*dd90*/  IMAD.MOV.U32 R7, RZ, RZ, -0x800000 ;  /* 0xff800000ff077424 */ /* 0x000fca00078e00ff */
[----:B------:R0:W-:Y:S03]  /*dda0*/  STG.E desc[UR44][R4.64], R7 ;  /* 0x0000000704007986 */ /* 0x0001e6000c10192c */
.L_x_4247:
[----:B------:R-:W-:Y:S05]  /*ddb0*/  BSYNC B1 ;  /* 0x0000000000017941 */ /* 0x000fea0003800000 */
.L_x_4246:
[----:B------:R-:W-:Y:S05]  /*ddc0*/  @P2 BRA `(.L_x_4242) ;  /* 0x0000000800782947 */ /* 0x000fea0003800000 */
[----:B------:R-:W1:Y:S01]  /*ddd0*/  LDC R11, c[0x0][0xce8] ;  /* 0x00033a00ff0b7b82 */ /* 0x000e620000000800 */
[----:B------:R-:W-:Y:S01]  /*dde0*/  ULDC.64 UR6, c[0x0][0xba0] ;  /* 0x0002e80000067ab9 */ /* 0x000fe20000000a00 */
[----:B0-----:R-:W-:Y:S01]  /*ddf0*/  SHF.R.S32.HI R7, RZ, 0x1f, R28 ;  /* 0x0000001fff077819 */ /* 0x001fe2000001141c */
[----:B------:R-:W-:Y:S01]  /*de00*/  IMAD R8, R24, UR6, RZ ;  /* 0x0000000618087c24 */ /* 0x000fe2000f8e02ff */
[----:B------:R-:W-:Y:S01]  /*de10*/  ULDC UR8, c[0x0][0xbc8] ;  /* 0x0002f20000087ab9 */ /* 0x000fe20000000800 */
[----:B------:R-:W-:Y:S01]  /*de20*/  IMAD.WIDE.U32 R4, R3, UR6, RZ ;  /* 0x0000000603047c25 */ /* 0x000fe2000f8e00ff */
[----:B------:R-:W-:Y:S01]  /*de30*/  ISETP.GE.AND P2, PT, R194, UR8, PT ;  /* 0x00000008c2007c0c */ /* 0x000fe2000bf46270 */
[----:B------:R-:W-:Y:S01]  /*de40*/  BSSY B1, `(.L_x_4248) ;  /* 0x0000072000017945 */ /* 0x000fe20003800000 */
[----:B------:R-:W-:Y:S01]  /*de50*/  ISETP.GE.AND P1, PT, R193, UR8, PT ;  /* 0x00000008c1007c0c */ /* 0x000fe2000bf26270 */
[----:B------:R-:W-:Y:S01]  /*de60*/  IMAD R3, R3, UR7, R8 ;  /* 0x0000000703037c24 */ /* 0x000fe2000f8e0208 */
[----:B------:R-:W-:Y:S01]  /*de70*/  LEA.HI R8, R7, R28, RZ, 0x3 ;  /* 0x0000001c07087211 */ /* 0x000fe200078f18ff */
[----:B------:R-:W-:Y:S01]  /*de80*/  ULDC.64 UR6, c[0x0][0xbe8] ;  /* 0x0002fa0000067ab9 */ /* 0x000fe20000000a00 */
[----:B------:R-:W-:Y:S01]  /*de90*/  IMAD.U32 R10, RZ, RZ, UR42 ;  /* 0x0000002aff0a7e24 */ /* 0x000fe2000f8e00ff */
[----:B------:R-:W-:Y:S01]  /*dea0*/  SEL R13, RZ, 0xffffffff, P2 ;  /* 0xffffffffff0d7807 */ /* 0x000fe20001000000 */
[----:B------:R-:W-:Y:S01]  /*deb0*/  IMAD.IADD R5, R5, 0x1, R3 ;  /* 0x0000000105057824 */ /* 0x000fe200078e0203 */
[----:B------:R-:W-:Y:S01]  /*dec0*/  LOP3.LUT R3, R8, 0xfffffff8, RZ, 0xc0, !PT ;  /* 0xfffffff808037812 */ /* 0x000fe200078ec0ff */
[C---:B------:R-:W-:Y:S01]  /*ded0*/  VIADD R30, R16.reuse, 0x180 ;  /* 0x00000180101e7836 */ /* 0x040fe20000000000 */
[----:B------:R-:W-:Y:S01]  /*dee0*/  SHF.R.S32.HI R24, RZ, 0x3, R8 ;  /* 0x00000003ff187819 */ /* 0x000fe20000011408 */
[----:B------:R-:W-:Y:S01]  /*def0*/  IMAD.WIDE.U32 R4, R189, UR6, R4 ;  /* 0x00000006bd047c25 */ /* 0x000fe2000f8e0004 */
[----:B------:R-:W-:-:S02]  /*df00*/  ISETP.GE.AND P3, PT, R16, UR8, PT ;  /* 0x0000000810007c0c */ /* 0x000fc4000bf66270 */
[----:B------:R-:W-:Y:S01]  /*df10*/  SHF.R.S32.HI R26, RZ, 0x1f, R191 ;  /* 0x0000001fff1a7819 */ /* 0x000fe200000114bf */
[----:B------:R-:W-:Y:S01]  /*df20*/  IMAD.IADD R3, R28, 0x1, -R3 ;  /* 0x000000011c037824 */ /* 0x000fe200078e0a03 */
[----:B------:R-:W-:Y:S01]  /*df30*/  SEL R12, RZ, 0x1, P3 ;  /* 0x00000001ff0c7807 */ /* 0x000fe20001800000 */
[----:B------:R-:W-:Y:S01]  /*df40*/  IMAD R5, R189, UR7, R5 ;  /* 0x00000007bd057c24 */ /* 0x000fe2000f8e0205 */
[----:B-1----:R-:W-:Y:S01]  /*df50*/  ISETP.NE.AND P0, PT, R11, 0x1, PT ;  /* 0x000000010b00780c */ /* 0x002fe20003f05270 */
[----:B------:R-:W-:Y:S01]  /*df60*/  IMAD R3, R3, 0x20, R24 ;  /* 0x0000002003037824 */ /* 0x000fe200078e0218 */
[----:B------:R-:W-:Y:S01]  /*df70*/  ULDC.64 UR6, c[0x0][0xbf0] ;  /* 0x0002fc0000067ab9 */ /* 0x000fe20000000a00 */
[----:B------:R-:W-:Y:S01]  /*df80*/  IMAD.SHL.U32 R15, R13, 0x2, RZ ;  /* 0x000000020d0f7824 */ /* 0x000fe200078e00ff */
[----:B------:R-:W-:Y:S01]  /*df90*/  SEL R13, RZ, 0xffffffff, P1 ;  /* 0xffffffffff0d7807 */ /* 0x000fe20000800000 */
[----:B------:R-:W-:Y:S01]  /*dfa0*/  IMAD R10, R10, 0x40, R3 ;  /* 0x000000400a0a7824 */ /* 0x000fe200078e0203 */
[----:B------:R-:W-:Y:S01]  /*dfb0*/  ISETP.GE.AND P1, PT, R229, UR8, PT ;  /* 0x00000008e5007c0c */ /* 0x000fe2000bf26270 */
[----:B------:R-:W-:Y:S01]  /*dfc0*/  IMAD R3, R196, UR6, RZ ;  /* 0x00000006c4037c24 */ /* 0x000fe2000f8e02ff */
[----:B------:R-:W-:Y:S01]  /*dfd0*/  LOP3.LUT R12, R15, 0x2, R12, 0xe2, !PT ;  /* 0x000000020f0c7812 */ /* 0x000fe200078ee20c */
[----:B------:R-:W-:Y:S01]  /*dfe0*/  IMAD.WIDE.U32 R4, R25, UR6, R4 ;  /* 0x0000000619047c25 */ /* 0x000fe2000f8e0004 */
[----:B------:R-:W-:-:S02]  /*dff0*/  SHF.R.S32.HI R27, RZ, 0x1f, R229 ;  /* 0x0000001fff1b7819 */ /* 0x000fc400000114e5 */
[----:B------:R-:W-:Y:S01]  /*e000*/  SHF.R.S32.HI R29, RZ, 0x1f, R192 ;  /* 0x0000001fff1d7819 */ /* 0x000fe200000114c0 */
[----:B------:R-:W0:Y:S01]  /*e010*/  @P0 LDC R7, c[0x0][0xcec] ;  /* 0x00033b00ff070b82 */ /* 0x000e220000000800 */
[----:B------:R-:W-:Y:S01]  /*e020*/  IMAD R9, R25, UR7, R3 ;  /* 0x0000000719097c24 */ /* 0x000fe2000f8e0203 */
[----:B------:R-:W-:Y:S01]  /*e030*/  ULDC.64 UR6, c[0x0][0xbe0] ;  /* 0x0002f80000067ab9 */ /* 0x000fe20000000a00 */
[----:B------:R-:W-:Y:S01]  /*e040*/  IMAD.MOV.U32 R3, RZ, RZ, R10 ;  /* 0x000000ffff037224 */ /* 0x000fe200078e000a */
[----:B------:R-:W-:Y:S01]  /*e050*/  SHF.R.S32.HI R25, RZ, 0x1f, R190 ;  /* 0x0000001fff197819 */ /* 0x000fe200000114be */
[----:B------:R-:W-:Y:S01]  /*e060*/  IMAD.SHL.U32 R13, R13, 0x4, RZ ;  /* 0x000000040d0d7824 */ /* 0x000fe200078e00ff */
[----:B------:R-:W-:Y:S01]  /*e070*/  SHF.R.S32.HI R31, RZ, 0x1f, R30 ;  /* 0x0000001fff1f7819 */ /* 0x000fe2000001141e */
[----:B------:R-:W-:Y:S01]  /*e080*/  IMAD.IADD R5, R5, 0x1, R9 ;  /* 0x0000000105057824 */ /* 0x000fe200078e0209 */
[----:B------:R-:W1:Y:S01]  /*e090*/  @P0 LDC R8, c[0x0][0xcf0] ;  /* 0x00033c00ff080b82 */ /* 0x000e620000000800 */
[----:B------:R-:W-:Y:S01]  /*e0a0*/  IMAD R23, R0, R11, RZ ;  /* 0x0000000b00177224 */ /* 0x000fe200078e02ff */
[----:B------:R-:W-:-:S02]  /*e0b0*/  LOP3.LUT R12, R13, 0x4, R12, 0xe2, !PT ;  /* 0x000000040d0c7812 */ /* 0x000fc400078ee20c */
[----:B------:R-:W-:Y:S02]  /*e0c0*/  SHF.R.S32.HI R28, RZ, 0x1f, R193 ;  /* 0x0000001fff1c7819 */ /* 0x000fe400000114c1 */
[----:B------:R-:W-:Y:S01]  /*e0d0*/  SHF.R.S32.HI R32, RZ, 0x1f, R194 ;  /* 0x0000001fff207819 */ /* 0x000fe200000114c2 */
[----:B0-----:R-:W-:-:S05]  /*e0e0*/  @P0 IMAD.HI.U32 R7, R10, R7, RZ ;  /* 0x000000070a070227 */ /* 0x001fca00078e00ff */
[----:B-1----:R-:W-:Y:S02]  /*e0f0*/  @P0 SHF.R.U32.HI R3, RZ, R8, R7 ;  /* 0x00000008ff030219 */ /* 0x002fe40000011607 */
[----:B------:R-:W-:Y:S02]  /*e100*/  ISETP.GE.AND P0, PT, R192, UR8, PT ;  /* 0x00000008c0007c0c */ /* 0x000fe4000bf06270 */
[--C-:B------:R-:W-:Y:S01]  /*e110*/  SHF.R.S32.HI R7, RZ, 0x1f, R3.reuse ;  /* 0x0000001fff077819 */ /* 0x100fe20000011403 */
[----:B------:R-:W-:Y:S01]  /*e120*/  IMAD.MOV R9, RZ, RZ, -R3 ;  /* 0x000000ffff097224 */ /* 0x000fe200078e0a03 */
[----:B------:R-:W-:Y:S01]  /*e130*/  SEL R13, RZ, 0xffffffff, P0 ;  /* 0xffffffffff0d7807 */ /* 0x000fe20000000000 */
[----:B------:R-:W-:Y:S01]  /*e140*/  IMAD.WIDE.U32 R4, R3, UR6, R4 ;  /* 0x0000000603047c25 */ /* 0x000fe2000f8e0004 */
[----:B------:R-:W-:-:S03]  /*e150*/  ISETP.GE.AND P0, PT, R191, UR8, PT ;  /* 0x00000008bf007c0c */ /* 0x000fc6000bf06270 */
[----:B------:R-:W-:Y:S02]  /*e160*/  IMAD R8, R7, UR6, RZ ;  /* 0x0000000607087c24 */ /* 0x000fe4000f8e02ff */
[----:B------:R-:W-:Y:S02]  /*e170*/  IMAD R7, R11, R9, R10 ;  /* 0x000000090b077224 */ /* 0x000fe400078e020a */
[----:B------:R-:W-:Y:S01]  /*e180*/  IMAD R9, R3, UR7, R8 ;  /* 0x0000000703097c24 */ /* 0x000fe2000f8e0208 */
[----:B------:R-:W-:Y:S01]  /*e190*/  SEL R8, RZ, 0xffffffff, P0 ;  /* 0xffffffffff087807 */ /* 0x000fe20000000000 */
[----:B------:R-:W-:Y:S01]  /*e1a0*/  IMAD.SHL.U32 R13, R13, 0x8, RZ ;  /* 0x000000080d0d7824 */ /* 0x000fe200078e00ff */
[----:B------:R-:W-:Y:S01]  /*e1b0*/  ISETP.GE.AND P0, PT, R190, UR8, PT ;  /* 0x00000008be007c0c */ /* 0x000fe2000bf06270 */
[----:B------:R-:W-:Y:S01]  /*e1c0*/  IMAD.IADD R5, R5, 0x1, R9 ;  /* 0x0000000105057824 */ /* 0x000fe200078e0209 */
[----:B------:R-:W-:Y:S01]  /*e1d0*/  SHF.R.S32.HI R3, RZ, 0x1f, R7 ;  /* 0x0000001fff037819 */ /* 0x000fe20000011407 */
[----:B------:R-:W-:Y:S01]  /*e1e0*/  ULDC.64 UR6, c[0x0][0xbd8] ;  /* 0x0002f60000067ab9 */ /* 0x000fe20000000a00 */
[----:B------:R-:W-:Y:S01]  /*e1f0*/  LOP3.LUT R12, R13, 0x8, R12, 0xe2, !PT ;  /* 0x000000080d0c7812 */ /* 0x000fe200078ee20c */
[----:B------:R-:W-:Y:S01]  /*e200*/  IMAD.SHL.U32 R13, R8, 0x10, RZ ;  /* 0x00000010080d7824 */ /* 0x000fe200078e00ff */
[----:B------:R-:W-:Y:S01]  /*e210*/  SEL R9, RZ, 0xffffffff, P0 ;  /* 0xffffffffff097807 */ /* 0x000fe20000000000 */
[----:B------:R-:W-:Y:S01]  /*e220*/  IMAD R8, R3, UR6, RZ ;  /* 0x0000000603087c24 */ /* 0x000fe2000f8e02ff */
[----:B------:R-:W-:Y:S01]  /*e230*/  ISETP.GE.AND P0, PT, R30, UR8, PT ;  /* 0x000000081e007c0c */ /* 0x000fe2000bf06270 */
[----:B------:R-:W-:Y:S01]  /*e240*/  IMAD.WIDE.U32 R4, R7, UR6, R4 ;  /* 0x0000000607047c25 */ /* 0x000fe2000f8e0004 */
[----:B------:R-:W-:-:S03]  /*e250*/  LOP3.LUT R12, R13, 0x10, R12, 0xe2, !PT ;  /* 0x000000100d0c7812 */ /* 0x000fc600078ee20c */
[----:B------:R-:W-:Y:S02]  /*e260*/  IMAD.SHL.U32 R9, R9, 0x20, RZ ;  /* 0x0000002009097824 */ /* 0x000fe400078e00ff */
[----:B------:R-:W-:Y:S01]  /*e270*/  IMAD R3, R7, UR7, R8 ;  /* 0x0000000707037c24 */ /* 0x000fe2000f8e0208 */
[----:B------:R-:W-:Y:S01]  /*e280*/  ULDC.64 UR6, c[0x0][0xb80] ;  /* 0x0002e00000067ab9 */ /* 0x000fe20000000a00 */
[----:B------:R-:W-:Y:S01]  /*e290*/  IMAD.U32 R13, RZ, RZ, UR42 ;  /* 0x0000002aff0d7e24 */ /* 0x000fe2000f8e00ff */
[----:B------:R-:W-:Y:S01]  /*e2a0*/  LOP3.LUT R12, R9, 0x20, R12, 0xe2, !PT ;  /* 0x00000020090c7812 */ /* 0x000fe200078ee20c */
[----:B------:R-:W-:Y:S01]  /*e2b0*/  IMAD.IADD R3, R5, 0x1, R3 ;  /* 0x0000000105037824 */ /* 0x000fe200078e0203 */
[----:B------:R-:W-:Y:S01]  /*e2c0*/  SEL R9, RZ, 0x40, P0 ;  /* 0x00000040ff097807 */ /* 0x000fe20000000000 */
[----:B------:R-:W-:Y:S01]  /*e2d0*/  IMAD R24, R13, 0x40, R24 ;  /* 0x000000400d187824 */ /* 0x000fe200078e0218 */
[----:B------:R-:W-:Y:S02]  /*e2e0*/  LEA R7, P0, R4, UR6, 0x1 ;  /* 0x0000000604077c11 */ /* 0x000fe4000f8008ff */
[----:B------:R-:W-:-:S02]  /*e2f0*/  LOP3.LUT R18, R12, R9, RZ, 0xfc, !PT ;  /* 0x000000090c127212 */ /* 0x000fc400078efcff */
[----:B------:R-:W-:Y:S01]  /*e300*/  LEA.HI.X R3, R4, UR7, R3, 0x1, P0 ;  /* 0x0000000704037c11 */ /* 0x000fe200080f0c03 */
[----:B------:R0:W1:Y:S01]  /*e310*/  SHFL.IDX PT, R8, R7, RZ, 0x181f ;  /* 0x00181fff07087589 */ /* 0x00006200000e0000 */
[----:B------:R-:W-:Y:S02]  /*e320*/  ISETP.GE.AND P0, PT, R24, R23, PT ;  /* 0x000000171800720c */ /* 0x000fe40003f06270 */
[----:B------:R-:W-:Y:S01]  /*e330*/  SEL R5, RZ, 0x80, P1 ;  /* 0x00000080ff057807 */ /* 0x000fe20000800000 */
[----:B------:R0:W2:Y:S03]  /*e340*/  SHFL.IDX PT, R9, R3, RZ, 0x181f ;  /* 0x00181fff03097589 */ /* 0x0000a600000e0000 */
[----:B------:R-:W-:-:S07]  /*e350*/  LOP3.LUT R22, R18, R5, RZ, 0xfc, !PT ;  /* 0x0000000512167212 */ /* 0x000fce00078efcff */
[----:B0-----:R-:W-:Y:S05]  /*e360*/  @P0 BRA `(.L_x_4249) ;  /* 0x00000000007c0947 */ /* 0x001fea0003800000 */
[----:B------:R-:W-:Y:S02]  /*e370*/  ISETP.GE.AND P2, PT, R194, UR8, PT ;  /* 0x00000008c2007c0c */ /* 0x000fe4000bf46270 */
[----:B------:R-:W-:Y:S02]  /*e380*/  ISETP.GE.AND P1, PT, R16, UR8, PT ;  /* 0x0000000810007c0c */ /* 0x000fe4000bf26270 */
[----:B------:R-:W-:Y:S02]  /*e390*/  ISETP.GE.AND P5, PT, R193, UR8, PT ;  /* 0x00000008c1007c0c */ /* 0x000fe4000bfa6270 */
[----:B------:R-:W-:-:S07]  /*e3a0*/  ISETP.GE.AND P3, PT, R192, UR8, PT ;  /* 0x00000008c0007c0c */ /* 0x000fce000bf66270 */
[-C--:B-1----:R-:W-:Y:S02]  /*e3b0*/  @!P2 LEA R10, P0, R194, R8.reuse, 0x1 ;  /* 0x00000008c20aa211 */ /* 0x082fe400078008ff */
        /* <DEDUP_REMOVED lines=14> */
[CC--:B------:R-:W-:Y:S01]  /*e4a0*/  @!P2 LEA R4, P5, R191.reuse, R8.reuse, 0x1 ;  /* 0x00000008bf04a211 */ /* 0x0c0fe200078a08ff */
        /* <DEDUP_REMOVED lines=11> */
.L_x_4249:
[----:B------:R-:W-:Y:S05]  /*e560*/  BSYNC B1 ;  /* 0x0000000000017941 */ /* 0x000fea0003800000 */
.L_x_4248:
        /* <DEDUP_REMOVED lines=20> */
[CC--:B------:R-:W-:Y:S02]  /*e6b0*/  @!P2 LEA R20, P6, R191.reuse, R8.reuse, 0x1 ;  /* 0x00000008bf14a211 */ /* 0x0c0fe400078c08ff */
        /* <DEDUP_REMOVED lines=15> */
.L_x_4242:
[----:B------:R-:W-:Y:S05]  /*e7b0*/  BSYNC B0 ;  /* 0x0000000000007941 */ /* 0x000fea0003800000 */
.L_x_4235:
[----:B------:R-:W-:Y:S02]  /*e7c0*/  ULDC UR6, c[0x0][0xd3c] ;  /* 0x00034f0000067ab9 */ /* 0x000fe40000000800 */
[----:B------:R-:W-:-:S06]  /*e7d0*/  UISETP.GE.AND UP0, UPT, UR5, UR6, UPT ;  /* 0x000000060500728c */ /* 0x000fcc000bf06270 */
[----:B------:R-:W-:-:S13]  /*e7e0*/  PLOP3.LUT P0, PT, PT, PT, UP0, 0x80, 0x0 ;  /* 0x000000000000781c */ /* 0x000fda0003f0f008 */
[----:B------:R-:W-:Y:S05]  /*e7f0*/  @!P0 BRA `(.L_x_4250) ;  /* 0xffffff2800d48947 */ /* 0x000fea000383ffff */
[----:B------:R-:W-:Y:S05]  /*e800*/  EXIT ;  /* 0x000000000000794d */ /* 0x000fea0003800000 */
.L_x_4199:
        /* <DEDUP_REMOVED lines=16> */
.L_x_4251:
        /* <DEDUP_REMOVED lines=43> */
.L_x_4255:
        /* <DEDUP_REMOVED lines=35> */
.L_x_4253:
        /* <DEDUP_REMOVED lines=18> */
.L_x_4256:
        /* <DEDUP_REMOVED lines=57> */
.L_x_4254:
[----:B------:R-:W-:Y:S01]  /*f2a0*/  ULDC UR4, c[0x0][0xd3c] ;  /* 0x00034f0000047ab9 */ /* 0x000fe20000000800 */
[----:B------:R-:W-:Y:S02]  /*f2b0*/  IMAD.MOV.U32 R25, RZ, RZ, RZ ;  /* 0x000000ffff197224 */ /* 0x000fe400078e00ff */
[----:B------:R-:W-:Y:S02]  /*f2c0*/  IMAD.U32 R24, RZ, RZ, UR6 ;  /* 0x00000006ff187e24 */ /* 0x000fe4000f8e00ff */
[----:B------:R-:W-:Y:S02]  /*f2d0*/  IMAD.MOV.U32 R26, RZ, RZ, RZ ;  /* 0x000000ffff1a7224 */ /* 0x000fe400078e00ff */
[----:B------:R-:W-:-:S07]  /*f2e0*/  IMAD.U32 R27, RZ, RZ, UR4 ;  /* 0x00000004ff1b7e24 */ /* 0x000fce000f8e00ff */
.L_x_4257:
[----:B------:R-:W-:-:S13]  /*f2f0*/  ISETP.NE.AND P0, PT, R7, RZ, PT ;  /* 0x000000ff0700720c */ /* 0x000fda0003f05270 */
[----:B------:R-:W0:Y:S01]  /*f300*/  @!P0 S2R R3, SR_CgaCtaId ;  /* 0x0000000000038919 */ /* 0x000e220000008800 */
[----:B------:R-:W-:-:S04]  /*f310*/  @!P0 MOV R2, 0x400 ;  /* 0x0000040000028802 */ /* 0x000fc80000000f00 */
[----:B0-----:R-:W-:-:S05]  /*f320*/  @!P0 LEA R2, R3, R2, 0x18 ;  /* 0x0000000203028211 */ /* 0x001fca00078ec0ff */
[----:B------:R1:W-:Y:S01]  /*f330*/  @!P0 STS.128 [R2+0x388d0], R24 ;  /* 0x0388d01802008388 */ /* 0x0003e20000000c00 */
[----:B------:R-:W-:Y:S06]  /*f340*/  BAR.ARV 0x5, 0x180 ;  /* 0x0146000000007b1d */ /* 0x000fec0000002000 */
.L_x_4252:
[----:B------:R2:W-:Y:S01]  /*f350*/  STL [R1+0x20], RZ ;  /* 0x000020ff01007387 */ /* 0x0005e20000100800 */
[----:B------:R-:W-:Y:S01]  /*f360*/  ULDC UR4, c[0x0][0xd3c] ;  /* 0x00034f0000047ab9 */ /* 0x000fe20000000800 */
[----:B------:R-:W-:Y:S01]  /*f370*/  IMAD.MOV.U32 R23, RZ, RZ, 0x1 ;  /* 0x00000001ff177424 */ /* 0x000fe200078e00ff */
[----:B0-----:R-:W-:Y:S01]  /*f380*/  ISETP.GE.AND P0, PT, R27, UR4, PT ;  /* 0x000000041b007c0c */ /* 0x001fe2000bf06270 */
[----:B------:R-:W-:-:S12]  /*f390*/  IMAD.MOV.U32 R18, RZ, RZ, RZ ;  /* 0x000000ffff127224 */ /* 0x000fd800078e00ff */
[----:B--2---:R-:W-:Y:S05]  /*f3a0*/  @P0 BRA `(.L_x_4258) ;  /* 0x00000058006c0947 */ /* 0x004fea0003800000 */
[----:B------:R-:W0:Y:S01]  /*f3b0*/  S2UR UR5, SR_CgaCtaId ;  /* 0x00000000000579c3 */ /* 0x000e220000008800 */
[----:B------:R2:W-:Y:S01]  /*f3c0*/  STL [R1+0x20], RZ ;  /* 0x000020ff01007387 */ /* 0x0005e20000100800 */
[C---:B-1----:R-:W-:Y:S01]  /*f3d0*/  IMAD.SHL.U32 R2, R0.reuse, 0x8, RZ ;  /* 0x0000000800027824 */ /* 0x042fe200078e00ff */
[----:B------:R-:W-:Y:S01]  /*f3e0*/  UMOV UR4, 0x400 ;  /* 0x0000040000047882 */ /* 0x000fe20000000000 */
[----:B------:R-:W-:Y:S01]  /*f3f0*/  LOP3.LUT R4, R0, 0x7f, RZ, 0xc0, !PT ;  /* 0x0000007f00047812 */ /* 0x000fe200078ec0ff */
[----:B------:R-:W-:Y:S01]  /*f400*/  BSSY B8, `(.L_x_4258) ;  /* 0x0000595000087945 */ /* 0x000fe20003800000 */
[----:B------:R-:W-:Y:S01]  /*f410*/  IMAD.MOV.U32 R23, RZ, RZ, 0x1 ;  /* 0x00000001ff177424 */ /* 0x000fe200078e00ff */
[----:B------:R-:W-:Y:S01]  /*f420*/  LOP3.LUT R3, R2, 0x1f8, RZ, 0xc0, !PT ;  /* 0x000001f802037812 */ /* 0x000fe200078ec0ff */
[----:B------:R-:W-:Y:S01]  /*f430*/  IMAD.MOV.U32 R18, RZ, RZ, RZ ;  /* 0x000000ffff127224 */ /* 0x000fe200078e00ff */
[----:B------:R-:W-:Y:S01]  /*f440*/  SHF.R.U32.HI R5, RZ, 0x3, R4 ;  /* 0x00000003ff057819 */ /* 0x000fe20000011604 */
[----:B------:R-:W-:Y:S01]  /*f450*/  ULOP3.LUT UR36, UR39, 0x2, URZ, 0xfc, !UPT ;  /* 0x0000000227247892 */ /* 0x000fe2000f8efc3f */
[----:B------:R-:W-:Y:S01]  /*f460*/  LOP3.LUT R3, R3, 0x38, R0, 0x78, !PT ;  /* 0x0000003803037812 */ /* 0x000fe200078e7800 */
[----:B------:R-:W-:Y:S01]  /*f470*/  IMAD.SHL.U32 R0, R0, 0x10, RZ ;  /* 0x0000001000007824 */ /* 0x000fe200078e00ff */
[----:B------:R-:W-:Y:S01]  /*f480*/  LOP3.LUT R4, R2, 0x38, RZ, 0xc0, !PT ;  /* 0x0000003802047812 */ /* 0x000fe200078ec0ff */
[----:B------:R-:W-:Y:S01]  /*f490*/  ULDC UR37, c[0x0][0xc] ;  /* 0x0000030000257ab9 */ /* 0x000fe20000000800 */
[----:B------:R-:W-:-:S02]  /*f4a0*/  LOP3.LUT R34, R3, 0x200, R2, 0xf8, !PT ;  /* 0x0000020003227812 */ /* 0x000fc400078ef802 */
[----:B------:R-:W-:Y:S02]  /*f4b0*/  LOP3.LUT R2, R5, 0x70, R0, 0xf8, !PT ;  /* 0x0000007005027812 */ /* 0x000fe400078ef800 */
[C---:B------:R-:W-:Y:S02]  /*f4c0*/  LOP3.LUT R0, R4.reuse, 0x40, RZ, 0xfc, !PT ;  /* 0x0000004004007812 */ /* 0x040fe400078efcff */
[C---:B------:R-:W-:Y:S02]  /*f4d0*/  LOP3.LUT R3, R4.reuse, 0x80, RZ, 0xfc, !PT ;  /* 0x0000008004037812 */ /* 0x040fe400078efcff */
[C---:B------:R-:W-:Y:S01]  /*f4e0*/  LOP3.LUT R2, R4.reuse, 0xc0, RZ, 0xfc, !PT ;  /* 0x000000c004027812 */ /* 0x040fe200078efcff */
[----:B0-----:R-:W-:Y:S01]  /*f4f0*/  ULEA UR4, UR5, UR4, 0x18 ;  /* 0x0000000405047291 */ /* 0x001fe2000f8ec03f */
[C---:B------:R-:W-:Y:S02]  /*f500*/  LOP3.LUT R0, R4.reuse, 0x100, RZ, 0xfc, !PT ;  /* 0x0000010004007812 */ /* 0x040fe400078efcff */
[----:B------:R-:W-:-:S02]  /*f510*/  LOP3.LUT R3, R4, 0x140, RZ, 0xfc, !PT ;  /* 0x0000014004037812 */ /* 0x000fc400078efcff */
[C---:B------:R-:W-:Y:S01]  /*f520*/  LOP3.LUT R2, R4.reuse, 0x180, RZ, 0xfc, !PT ;  /* 0x0000018004027812 */ /* 0x040fe200078efcff */
[----:B------:R-:W-:Y:S01]  /*f530*/  IMAD.U32 R17, RZ, RZ, UR4 ;  /* 0x00000004ff117e24 */ /* 0x000fe2000f8e00ff */
[----:B------:R-:W-:-:S03]  /*f540*/  LOP3.LUT R0, R4, 0x1c0, RZ, 0xfc, !PT ;  /* 0x000001c004007812 */ /* 0x000fc600078efcff */
[----:B--2---:R-:W-:-:S07]  /*f550*/  IMAD R19, R34, 0x2, R17 ;  /* 0x0000000222137824 */ /* 0x004fce00078e0211 */
.L_x_4325:
[----:B------:R-:W0:Y:S02]  /*f560*/  LDC.64 R2, c[0x0][0xd88] ;  /* 0x00036200ff027b82 */ /* 0x000e240000000a00 */
[----:B0-----:R-:W-:-:S05]  /*f570*/  IMAD.WIDE R2, R27, 0x4, R2 ;  /* 0x000000041b027825 */ /* 0x001fca00078e0202 */
        /* <DEDUP_REMOVED lines=9> */
[C---:B------:R-:W-:Y:S01]  /*f610*/  @P0 LEA R2, P1, R35.reuse, UR4, 0x2 ;  /* 0x0000000423020c11 */ /* 0x040fe2000f8210ff */
[C---:B------:R-:W-:Y:S01]  /*f620*/  IMAD.SHL.U32 R22, R35.reuse, 0x4, RZ ;  /* 0x0000000423167824 */ /* 0x040fe200078e00ff */
[C-C-:B------:R-:W-:Y:S01]  /*f630*/  SHF.L.U64.HI R30, R35.reuse, 0x2, R0.reuse ;  /* 0x00000002231e7819 */ /* 0x140fe20000010200 */
[----:B------:R0:W-:Y:S01]  /*f640*/  STL [R1+0x8], R0 ;  /* 0x0000080001007387 */ /* 0x0001e20000100800 */
[----:B------:R-:W-:Y:S01]  /*f650*/  @P0 LEA.HI.X R3, R35, UR5, R0, 0x2, P1 ;  /* 0x0000000523030c11 */ /* 0x000fe200088f1400 */
[----:B------:R-:W-:-:S04]  /*f660*/  ULDC.64 UR4, c[0x0][0xaf8] ;  /* 0x0002be0000047ab9 */ /* 0x000fc80000000a00 */
[----:B-1----:R1:W5:Y:S01]  /*f670*/  @P0 LDG.E R32, desc[UR44][R2.64] ;  /* 0x0000002c02200981 */ /* 0x002362000c1e1900 */
        /* <DEDUP_REMOVED lines=30> */
.L_x_4259:
        /* <DEDUP_REMOVED lines=9> */
.L_x_4260:
[----:B------:R-:W-:Y:S02]  /*f8f0*/  ULDC.64 UR4, c[0x0][0xb00] ;  /* 0x0002c00000047ab9 */ /* 0x000fe40000000a00 */
[----:B------:R-:W-:-:S04]  /*f900*/  ISETP.NE.U32.AND P0, PT, RZ, UR4, PT ;  /* 0x00000004ff007c0c */ /* 0x000fc8000bf05070 */
[----:B------:R-:W-:-:S13]  /*f910*/  ISETP.NE.AND.EX P0, PT, RZ, UR5, PT, P0 ;  /* 0x00000005ff007c0c */ /* 0x000fda000bf05300 */
[----:B------:R-:W-:Y:S05]  /*f920*/  @!P0 BRA `(.L_x_4261) ;  /* 0x0000000000148947 */ /* 0x000fea0003800000 */
[----:B-1----:R-:W1:Y:S02]  /*f930*/  LDC.64 R2, c[0x0][0xb00] ;  /* 0x0002c000ff027b82 */ /* 0x002e640000000a00 */
[----:B-1----:R-:W-:-:S05]  /*f940*/  IMAD.WIDE R2, R28, 0x4, R2 ;  /* 0x000000041c027825 */ /* 0x002fca00078e0202 */
[----:B------:R-:W3:Y:S04]  /*f950*/  LDG.E R29, desc[UR44][R2.64] ;  /* 0x0000002c021d7981 */ /* 0x000ee8000c1e1900 */
[----:B0-2---:R-:W3:Y:S02]  /*f960*/  LDG.E R0, desc[UR44][R2.64+0x4] ;  /* 0x0000042c02007981 */ /* 0x005ee4000c1e1900 */
[----:B---3--:R-:W-:-:S07]  /*f970*/  IMAD.IADD R29, R0, 0x1, -R29 ;  /* 0x00000001001d7824 */ /* 0x008fce00078e0a1d */
.L_x_4261:
[----:B-----5:R-:W-:Y:S01]  /*f980*/  IMAD.IADD R29, R29, 0x1, -R32 ;  /* 0x000000011d1d7824 */ /* 0x020fe200078e0a20 */
[C---:B012---:R-:W-:Y:S01]  /*f990*/  LOP3.LUT R0, R26.reuse, 0xff000000, RZ, 0xc0, !PT ;  /* 0xff0000001a007812 */ /* 0x047fe200078ec0ff */
[----:B------:R-:W-:Y:S01]  /*f9a0*/  BSSY B0, `(.L_x_4262) ;  /* 0x0000028000007945 */ /* 0x000fe20003800000 */
[----:B------:R-:W-:Y:S01]  /*f9b0*/  LOP3.LUT R4, R26, 0xff0000, RZ, 0xc0, !PT ;  /* 0x00ff00001a047812 */ /* 0x000fe200078ec0ff */
[----:B------:R-:W-:Y:S01]  /*f9c0*/  IMAD.MOV.U32 R2, RZ, RZ, RZ ;  /* 0x000000ffff027224 */ /* 0x000fe200078e00ff */
[C---:B------:R-:W-:Y:S02]  /*f9d0*/  ISETP.GE.AND P0, PT, R29.reuse, 0x1, PT ;  /* 0x000000011d00780c */ /* 0x040fe40003f06270 */
[----:B------:R-:W-:Y:S01]  /*f9e0*/  SHF.R.U32.HI R3, RZ, 0x8, R0 ;  /* 0x00000008ff037819 */ /* 0x000fe20000011600 */
[----:B------:R-:W-:-:S03]  /*f9f0*/  VIADD R0, R29, 0x3f ;  /* 0x0000003f1d007836 */ /* 0x000fc60000000000 */
[----:B------:R-:W-:Y:S02]  /*fa00*/  LEA.HI R4, R4, R3, RZ, 0x10 ;  /* 0x0000000304047211 */ /* 0x000fe400078f80ff */
[----:B------:R-:W-:-:S04]  /*fa10*/  SHF.R.S32.HI R3, RZ, 0x1f, R0 ;  /* 0x0000001fff037819 */ /* 0x000fc80000011400 */
[----:B------:R-:W-:-:S04]  /*fa20*/  LEA.HI R0, R3, R0, RZ, 0x6 ;  /* 0x0000000003007211 */ /* 0x000fc800078f30ff */
        /* <DEDUP_REMOVED lines=31> */
.L_x_4263:
[----:B------:R-:W-:Y:S05]  /*fc20*/  BSYNC B0 ;  /* 0x0000000000007941 */ /* 0x000fea0003800000 */
.L_x_4262:
        /* <DEDUP_REMOVED lines=24> */
.L_x_4265:
        /* <DEDUP_REMOVED lines=20> */
.L_x_4268:
[----:B------:R-:W-:Y:S05]  /*fef0*/  BSYNC B6 ;  /* 0x0000000000067941 */ /* 0x000fea0003800000 */
.L_x_4267:
        /* <DEDUP_REMOVED lines=20> */
.L_x_4271:
        /* <DEDUP_REMOVED lines=15> */
.L_x_4270:
[----:B------:R-:W-:Y:S05]  /*10130*/  BSYNC B6 ;  /* 0x0000000000067941 */ /* 0x000fea0003800000 */
.L_x_4269:
[----:B------:R-:W2:Y:S01]  /*10140*/  LDL R33, [R1+0x14] ;  /* 0x0000140001217983 */ /* 0x000ea20000100800 */
[----:B------:R-:W-:Y:S01]  /*10150*/  ULDC.64 UR4, c[0x0][0xaf0] ;  /* 0x0002bc0000047ab9 */ /* 0x000fe20000000a00 */
[----:B------:R-:W0:Y:S01]  /*10160*/  LDC R20, c[0x0][0x430] ;  /* 0x00010c00ff147b82 */ /* 0x000e220000000800 */
[----:B------:R-:W-:Y:S01]  /*10170*/  ISETP.NE.U32.AND P0, PT, RZ, UR4, PT ;  /* 0x00000004ff007c0c */ /* 0x000fe2000bf05070 */
[----:B------:R-:W1:Y:S03]  /*10180*/  S2R R4, SR_TID.X ;  /* 0x0000000000047919 */ /* 0x000e660000002100 */
[----:B------:R-:W-:Y:S01]  /*10190*/  ISETP.NE.AND.EX P0, PT, RZ, UR5, PT, P0 ;  /* 0x00000005ff007c0c */ /* 0x000fe2000bf05300 */
[----:B------:R-:W3:-:S12]  /*101a0*/  S2R R0, SR_TID.X ;  /* 0x0000000000007919 */ /* 0x000ed80000002100 */
[----:B------:R-:W-:Y:S01]  /*101b0*/  @P0 IADD3 R2, P1, R22, UR4, RZ ;  /* 0x0000000416020c10 */ /* 0x000fe2000ff3e0ff */
[----:B------:R-:W-:-:S03]  /*101c0*/  ULDC UR4, c[0x0][0x320] ;  /* 0x0000c80000047ab9 */ /* 0x000fc60000000800 */
[----:B------:R-:W-:Y:S01]  /*101d0*/  @P0 IADD3.X R3, R30, UR5, RZ, P1, !PT ;  /* 0x000000051e030c10 */ /* 0x000fe20008ffe4ff */
[----:B------:R-:W4:Y:S04]  /*101e0*/  S2R R21, SR_TID.X ;  /* 0x0000000000157919 */ /* 0x000f280000002100 */
[----:B------:R0:W5:Y:S01]  /*101f0*/  @P0 LDG.E R28, desc[UR44][R2.64] ;  /* 0x0000002c021c0981 */ /* 0x000162000c1e1900 */
[----:B------:R-:W-:Y:S01]  /*10200*/  LOP3.LUT R16, R16, 0xfffffdff, RZ, 0xc0, !PT ;  /* 0xfffffdff10107812 */ /* 0x000fe200078ec0ff */
[----:B------:R-:W-:Y:S01]  /*10210*/  UMOV UR5, 0xffffffff ;  /* 0xffffffff00057882 */ /* 0x000fe20000000000 */
[----:B-1----:R-:W-:Y:S02]  /*10220*/  IMAD.SHL.U32 R4, R4, 0x8, RZ ;  /* 0x0000000804047824 */ /* 0x002fe400078e00ff */
[----:B---3--:R-:W-:-:S03]  /*10230*/  IMAD.SHL.U32 R0, R0, 0x8, RZ ;  /* 0x0000000800007824 */ /* 0x008fc600078e00ff */
[----:B------:R-:W-:-:S04]  /*10240*/  LOP3.LUT R4, R4, 0x38, RZ, 0xc0, !PT ;  /* 0x0000003804047812 */ /* 0x000fc800078ec0ff */
[C---:B------:R-:W-:Y:S02]  /*10250*/  LOP3.LUT R5, R4.reuse, 0x40, RZ, 0xfc, !PT ;  /* 0x0000004004057812 */ /* 0x040fe400078efcff */
[----:B------:R-:W-:Y:S02]  /*10260*/  LOP3.LUT R4, R4, 0x180, RZ, 0xfc, !PT ;  /* 0x0000018004047812 */ /* 0x000fe400078efcff */
[----:B------:R-:W-:Y:S02]  /*10270*/  ISETP.GE.AND P0, PT, R5, UR4, PT ;  /* 0x0000000405007c0c */ /* 0x000fe4000bf06270 */
[----:B------:R-:W-:Y:S02]  /*10280*/  LOP3.LUT R0, R0, 0x38, RZ, 0xc0, !PT ;  /* 0x0000003800007812 */ /* 0x000fe400078ec0ff */
[----:B------:R-:W-:Y:S02]  /*10290*/  ISETP.GE.AND P1, PT, R4, UR4, PT ;  /* 0x0000000404007c0c */ /* 0x000fe4000bf26270 */
[----:B------:R-:W-:-:S02]  /*102a0*/  LOP3.LUT R4, R0, 0x1c0, RZ, 0xfc, !PT ;  /* 0x000001c000047812 */ /* 0x000fc400078efcff */
[----:B------:R-:W-:Y:S01]  /*102b0*/  LOP3.LUT R0, R0, 0x80, RZ, 0xfc, !PT ;  /* 0x0000008000007812 */ /* 0x000fe200078efcff */
[----:B----4-:R-:W-:Y:S01]  /*102c0*/  IMAD.SHL.U32 R21, R21, 0x8, RZ ;  /* 0x0000000815157824 */ /* 0x010fe200078e00ff */
[----:B------:R-:W-:Y:S02]  /*102d0*/  SEL R8, RZ, 0x40, P1 ;  /* 0x00000040ff087807 */ /* 0x000fe40000800000 */
[----:B------:R-:W-:Y:S02]  /*102e0*/  ISETP.GE.AND P5, PT, R0, UR4, PT ;  /* 0x0000000400007c0c */ /* 0x000fe4000bfa6270 */
[----:B------:R-:W-:Y:S01]  /*102f0*/  @P0 LOP3.LUT R16, R16, 0x200, RZ, 0xfc, !PT ;  /* 0x0000020010100812 */ /* 0x000fe200078efcff */
[----:B------:R-:W1:Y:S01]  /*10300*/  S2R R0, SR_TID.X ;  /* 0x0000000000007919 */ /* 0x000e620000002100 */
[----:B------:R-:W-:Y:S02]  /*10310*/  ISETP.GE.AND P0, PT, R4, UR4, PT ;  /* 0x0000000404007c0c */ /* 0x000fe4000bf06270 */
[----:B------:R-:W-:Y:S01]  /*10320*/  LOP3.LUT R21, R21, 0x38, RZ, 0xc0, !PT ;  /* 0x0000003815157812 */ /* 0x000fe200078ec0ff */
[----:B------:R-:W3:Y:S01]  /*10330*/  S2R R4, SR_TID.X ;  /* 0x0000000000047919 */ /* 0x000ee20000002100 */
        /* <DEDUP_REMOVED lines=8> */
[----:B-1----:R-:W-:-:S03]  /*103c0*/  IMAD.SHL.U32 R0, R0, 0x8, RZ ;  /* 0x0000000800007824 */ /* 0x002fc600078e00ff */
[----:B------:R-:W-:Y:S01]  /*103d0*/  LOP3.LUT R16, R16, 0xffffffef, RZ, 0xc0, !PT ;  /* 0xffffffef10107812 */ /* 0x000fe200078ec0ff */
[----:B---3--:R-:W-:Y:S01]  /*103e0*/  IMAD.SHL.U32 R4, R4, 0x8, RZ ;  /* 0x0000000804047824 */ /* 0x008fe200078e00ff */
[----:B------:R-:W-:-:S04]  /*103f0*/  LOP3.LUT R0, R0, 0x38, RZ, 0xc0, !PT ;  /* 0x0000003800007812 */ /* 0x000fc800078ec0ff */
[----:B------:R-:W-:Y:S02]  /*10400*/  LOP3.LUT R4, R4, 0x38, RZ, 0xc0, !PT ;  /* 0x0000003804047812 */ /* 0x000fe400078ec0ff */
[----:B------:R-:W-:Y:S02]  /*10410*/  LOP3.LUT R0, R0, 0x100, RZ, 0xfc, !PT ;  /* 0x0000010000007812 */ /* 0x000fe400078efcff */
[----:B------:R-:W-:Y:S02]  /*10420*/  LOP3.LUT R4, R4, 0xc0, RZ, 0xfc, !PT ;  /* 0x000000c004047812 */ /* 0x000fe400078efcff */
[----:B------:R-:W-:Y:S02]  /*10430*/  ISETP.GE.AND P3, PT, R0, UR4, PT ;  /* 0x0000000400007c0c */ /* 0x000fe4000bf66270 */
[----:B------:R-:W-:-:S13]  /*10440*/  ISETP.GE.AND P4, PT, R4, UR4, PT ;  /* 0x0000000404007c0c */ /* 0x000fda000bf86270 */
[----:B------:R-:W-:-:S04]  /*10450*/  @P4 LOP3.LUT R16, R16, 0x10, RZ, 0xfc, !PT ;  /* 0x0000001010104812 */ /* 0x000fc800078efcff */
[----:B------:R-:W-:-:S04]  /*10460*/  LOP3.LUT R16, R16, 0xfffffffb, RZ, 0xc0, !PT ;  /* 0xfffffffb10107812 */ /* 0x000fc800078ec0ff */
[----:B------:R-:W-:-:S04]  /*10470*/  LOP3.LUT R16, R16, 0xfffffff7, RZ, 0xc0, !PT ;  /* 0xfffffff710107812 */ /* 0x000fc800078ec0ff */
[----:B------:R-:W-:-:S04]  /*10480*/  @P3 LOP3.LUT R16, R16, 0x8, RZ, 0xfc, !PT ;  /* 0x0000000810103812 */ /* 0x000fc800078efcff */
[----:B------:R-:W-:Y:S02]  /*10490*/  @P2 LOP3.LUT R16, R16, 0x4, RZ, 0xfc, !PT ;  /* 0x0000000410102812 */ /* 0x000fe400078efcff */
[----:B--2---:R-:W-:Y:S01]  /*104a0*/  LEA R0, R33, 0xffffffc0, 0x6 ;  /* 0xffffffc021007811 */ /* 0x004fe200078e30ff */
[----:B0-----:R-:W-:Y:S06]  /*104b0*/  BRA.DIV UR5, `(.L_x_4272) ;  /* 0x0000004e05987947 */ /* 0x001fec000b800000 */
.L_x_4343:
[----:B------:R-:W0:Y:S01]  /*104c0*/  S2R R2, SR_TID.X ;  /* 0x0000000000027919 */ /* 0x000e220000002100 */
[----:B------:R-:W-:Y:S01]  /*104d0*/  ISETP.NE.AND P1, PT, R20, 0x1, PT ;  /* 0x000000011400780c */ /* 0x000fe20003f25270 */
[----:B------:R-:W-:Y:S01]  /*104e0*/  IMAD.MOV.U32 R37, RZ, RZ, RZ ;  /* 0x000000ffff257224 */ /* 0x000fe200078e00ff */
[----:B-----5:R-:W-:Y:S01]  /*104f0*/  SHF.R.S32.HI R33, RZ, 0x1f, R28 ;  /* 0x0000001fff217819 */ /* 0x020fe2000001141c */
[----:B------:R-:W1:Y:S01]  /*10500*/  S2R R10, SR_TID.X ;  /* 0x00000000000a7919 */ /* 0x000e620000002100 */
[C---:B------:R-:W-:Y:S02]  /*10510*/  LOP3.LUT P6, RZ, R16.reuse, 0x400, RZ, 0xc0, !PT ;  /* 0x0000040010ff7812 */ /* 0x040fe400078cc0ff */
[----:B------:R-:W-:-:S07]  /*10520*/  LOP3.LUT R16, R16, 0xffffdfff, RZ, 0xc0, !PT ;  /* 0xffffdfff10107812 */ /* 0x000fce00078ec0ff */
[----:B------:R-:W2:Y:S01]  /*10530*/  @P1 LDC R3, c[0x0][0x434] ;  /* 0x00010d00ff031b82 */ /* 0x000ea20000000800 */
[----:B------:R-:W-:Y:S02]  /*10540*/  @P1 LOP3.LUT R16, R16, 0x2000, RZ, 0xfc, !PT ;  /* 0x0000200010101812 */ /* 0x000fe400078efcff */
[----:B0-----:R-:W-:Y:S01]  /*10550*/  LOP3.LUT R2, R2, 0x7f, RZ, 0xc0, !PT ;  /* 0x0000007f02027812 */ /* 0x001fe200078ec0ff */
[----:B-1----:R-:W-:-:S03]  /*10560*/  IMAD.SHL.U32 R10, R10, 0x10, RZ ;  /* 0x000000100a0a7824 */ /* 0x002fc600078e00ff */
[----:B------:R-:W-:-:S04]  /*10570*/  SHF.R.U32.HI R2, RZ, 0x3, R2 ;  /* 0x00000003ff027819 */ /* 0x000fc80000011602 */
[----:B------:R-:W-:Y:S02]  /*10580*/  LOP3.LUT R10, R2, 0x70, R10, 0xf8, !PT ;  /* 0x00000070020a7812 */ /* 0x000fe400078ef80a */
[----:B------:R-:W0:Y:S03]  /*10590*/  @P1 LDC R2, c[0x0][0x438] ;  /* 0x00010e00ff021b82 */ /* 0x000e260000000800 */
[----:B------:R-:W-:-:S05]  /*105a0*/  IMAD.IADD R6, R10, 0x1, R0 ;  /* 0x000000010a067824 */ /* 0x000fca00078e0200 */
[C---:B------:R-:W-:Y:S01]  /*105b0*/  ISETP.GE.AND P0, PT, R6.reuse, R29, PT ;  /* 0x0000001d0600720c */ /* 0x040fe20003f06270 */
[----:B------:R-:W-:-:S03]  /*105c0*/  IMAD.IADD R6, R6, 0x1, R32 ;  /* 0x0000000106067824 */ /* 0x000fc600078e0220 */
[----:B------:R-:W-:Y:S01]  /*105d0*/  ISETP.GT.U32.OR P0, PT, R10, 0x3f, P0 ;  /* 0x0000003f0a00780c */ /* 0x000fe20000704470 */
[----:B--2---:R-:W-:-:S04]  /*105e0*/  @P1 IMAD.HI.U32 R3, R6, R3, RZ ;  /* 0x0000000306031227 */ /* 0x004fc800078e00ff */
[----:B------:R-:W-:Y:S01]  /*105f0*/  IMAD.MOV.U32 R7, RZ, RZ, R6 ;  /* 0x000000ffff077224 */ /* 0x000fe200078e0006 */
[----:B0-----:R-:W-:-:S07]  /*10600*/  @P1 SHF.R.U32.HI R7, RZ, R2, R3 ;  /* 0x00000002ff071219 */ /* 0x001fce0000011603 */
        /* <DEDUP_REMOVED lines=28> */
[----:B------:R-:W-:Y:S02]  /*107d0*/  ISETP.NE.AND P0, PT, R3, 0x3, PT ;  /* 0x000000030300780c */ /* 0x000fe40003f05270 */
[----:B------:R-:W-:Y:S01]  /*107e0*/  LOP3.LUT R30, R8, R30, RZ, 0xfc, !PT ;  /* 0x0000001e081e7212 */ /* 0x000fe200078efcff */
[----:B------:R-:W-:Y:S01]  /*107f0*/  IMAD R2, R20, R2, R6 ;  /* 0x0000000214027224 */ /* 0x000fe200078e0206 */
[----:B------:R0:W-:Y:S04]  /*10800*/  STL [R1+0x24], R8 ;  /* 0x0000240801007387 */ /* 0x0001e80000100800 */
[----:B------:R0:W-:Y:S05]  /*10810*/  STL [R1], R2 ;  /* 0x0000000201007387 */ /* 0x0001ea0000100800 */
[----:B------:R-:W-:-:S04]  /*10820*/  @P0 LOP3.LUT R16, R16, 0x1000, RZ, 0xfc, !PT ;  /* 0x0000100010100812 */ /* 0x000fc800078efcff */
[----:B------:R-:W-:-:S04]  /*10830*/  LOP3.LUT R16, R16, 0xfffffffe, RZ, 0xc0, !PT ;  /* 0xfffffffe10107812 */ /* 0x000fc800078ec0ff */
[----:B------:R-:W-:Y:S01]  /*10840*/  @P1 LOP3.LUT R16, R16, 0x1, RZ, 0xfc, !PT ;  /* 0x0000000110101812 */ /* 0x000fe200078efcff */
[----:B0-----:R-:W-:Y:S06]  /*10850*/  @!P0 BRA `(.L_x_4273) ;  /* 0x0000000000048947 */ /* 0x001fec0003800000 */
[----:B------:R-:W-:Y:S01]  /*10860*/  BPT.TRAP 0x1 ;  /* 0x000000040000795c */ /* 0x000fe20000300000 */
.L_x_4273:
        /* <DEDUP_REMOVED lines=9> */
.L_x_4344:
[----:B------:R-:W-:Y:S05]  /*10900*/  BSYNC B0 ;  /* 0x0000000000007941 */ /* 0x000fea0003800000 */
.L_x_4274:
[----:B------:R-:W0:Y:S01]  /*10910*/  LDL R2, [R1] ;  /* 0x0000000001027983 */ /* 0x000e220000100800 */
[----:B------:R-:W-:Y:S01]  /*10920*/  ULDC.64 UR4, c[0x0][0x300] ;  /* 0x0000c00000047ab9 */ /* 0x000fe20000000a00 */
[----:B-----5:R-:W-:Y:S01]  /*10930*/  SHF.R.S32.HI R4, RZ, 0x1f, R37 ;  /* 0x0000001fff047819 */ /* 0x020fe20000011425 */
[----:B------:R-:W-:Y:S01]  /*10940*/  ULDC.64 UR6, c[0x0][0x2e8] ;  /* 0x0000ba0000067ab9 */ /* 0x000fe20000000a00 */
[----:B------:R-:W1:Y:S01]  /*10950*/  S2R R7, SR_TID.X ;  /* 0x0000000000077919 */ /* 0x000e620000002100 */
[----:B------:R-:W-:Y:S01]  /*10960*/  LOP3.LUT R16, R16, 0xfffffffd, RZ, 0xc0, !PT ;  /* 0xfffffffd10107812 */ /* 0x000fe200078ec0ff */
[----:B-1----:R-:W-:-:S05]  /*10970*/  IMAD.SHL.U32 R7, R7, 0x8, RZ ;  /* 0x0000000807077824 */ /* 0x002fca00078e00ff */
[----:B------:R-:W-:Y:S02]  /*10980*/  LOP3.LUT R7, R7, 0x38, RZ, 0xc0, !PT ;  /* 0x0000003807077812 */ /* 0x000fe400078ec0ff */
[----:B0-----:R-:W-:-:S05]  /*10990*/  SHF.R.S32.HI R0, RZ, 0x1f, R2 ;  /* 0x0000001fff007819 */ /* 0x001fca0000011402 */
[----:B------:R0:W-:Y:S04]  /*109a0*/  STL [R1+0x18], R0 ;  /* 0x0000180001007387 */ /* 0x0001e80000100800 */
[----:B------:R1:W-:Y:S01]  /*109b0*/  STL [R1+0x1c], R4 ;  /* 0x00001c0401007387 */ /* 0x0003e20000100800 */
[----:B0-----:R-:W-:-:S04]  /*109c0*/  IMAD R0, R0, UR4, RZ ;  /* 0x0000000400007c24 */ /* 0x001fc8000f8e02ff */
[C---:B------:R-:W-:Y:S02]  /*109d0*/  IMAD R0, R2.reuse, UR5, R0 ;  /* 0x0000000502007c24 */ /* 0x040fe4000f8e0200 */
[----:B------:R-:W-:Y:S01]  /*109e0*/  IMAD.WIDE.U32 R2, R2, UR4, RZ ;  /* 0x0000000402027c25 */ /* 0x000fe2000f8e00ff */
[----:B------:R-:W-:-:S03]  /*109f0*/  ULDC.64 UR4, c[0x0][0x310] ;  /* 0x0000c40000047ab9 */ /* 0x000fc60000000a00 */
[----:B------:R-:W-:Y:S02]  /*10a00*/  IMAD.IADD R3, R3, 0x1, R0 ;  /* 0x0000000103037824 */ /* 0x000fe400078e0200 */
[----:B------:R-:W-:Y:S02]  /*10a10*/  IMAD R0, R4, UR4, RZ ;  /* 0x0000000404007c24 */ /* 0x000fe4000f8e02ff */
[----:B------:R-:W-:-:S04]  /*10a20*/  IMAD.WIDE.U32 R2, R37, UR4, R2 ;  /* 0x0000000425027c25 */ /* 0x000fc8000f8e0002 */
[----:B------:R-:W-:Y:S01]  /*10a30*/  IMAD R0, R37, UR5, R0 ;  /* 0x0000000525007c24 */ /* 0x000fe2000f8e0200 */
[----:B------:R-:W-:Y:S01]  /*10a40*/  ULDC.64 UR4, c[0x0][0x308] ;  /* 0x0000c20000047ab9 */ /* 0x000fe20000000a00 */
[----:B-1----:R-:W-:Y:S02]  /*10a50*/  IMAD R4, R18, 0x1000, R34 ;  /* 0x0000100012047824 */ /* 0x002fe400078e0222 */
[----:B------:R-:W-:Y:S02]  /*10a60*/  IMAD.IADD R3, R3, 0x1, R0 ;  /* 0x0000000103037824 */ /* 0x000fe400078e0200 */
        /* <DEDUP_REMOVED lines=42> */
.L_x_4354:
        /* <DEDUP_REMOVED lines=10> */
.L_x_4277:
        /* <DEDUP_REMOVED lines=11> */
.L_x_4278:
[----:B------:R1:W5:Y:S01]  /*10e60*/  LDL.LU R0, [R1+0x8] ;  /* 0x0000080001007983 */ /* 0x0003620000300800 */
[----:B------:R-:W-:Y:S01]  /*10e70*/  LOP3.LUT P0, RZ, R16, 0x40, RZ, 0xc0, !PT ;  /* 0x0000004010ff7812 */ /* 0x000fe2000780c0ff */
[----:B------:R1:W-:-:S12]  /*10e80*/  SYNCS.ARRIVE.TRANS64.A1T0 RZ, [R22+URZ+0x38830], RZ ;  /* 0x038830ff16ff79a7 */ /* 0x0003d8000810003f */
[----:B------:R-:W-:Y:S05]  /*10e90*/  WARPSYNC.ALL ;  /* 0x0000000000007948 */ /* 0x000fea0003800000 */
[----:B0-----:R-:W-:Y:S01]  /*10ea0*/  SEL R2, R35, RZ, !P0 ;  /* 0x000000ff23027207 */ /* 0x001fe20004000000 */
[----:B------:R-:W-:Y:S04]  /*10eb0*/  BSSY B6, `(.L_x_4279) ;  /* 0x000001a000067945 */ /* 0x000fe80003800000 */
[----:B------:R0:W-:Y:S01]  /*10ec0*/  STL [R1+0x4], R2 ;  /* 0x0000040201007387 */ /* 0x0001e20000100800 */
[----:B------:R-:W-:Y:S01]  /*10ed0*/  BAR.SYNC.DEFER_BLOCKING 0x8, 0x100 ;  /* 0x0204000000007b1d */ /* 0x000fe20000010000 */
[----:B-----5:R-:W-:Y:S01]  /*10ee0*/  SEL R35, R0, RZ, !P0 ;  /* 0x000000ff00237207 */ /* 0x020fe20004000000 */
[----:B------:R-:W-:-:S04]  /*10ef0*/  VIADD R0, R17, 0x20400 ;  /* 0x0002040011007836 */ /* 0x000fc80000000000 */
[----:B------:R0:W-:Y:S01]  /*10f00*/  STL [R1+0x10], R35 ;  /* 0x0000102301007387 */ /* 0x0001e20000100800 */
[----:B------:R-:W-:Y:S02]  /*10f10*/  LOP3.LUT P0, RZ, R0, 0x3ff, RZ, 0xc0, !PT ;  /* 0x000003ff00ff7812 */ /* 0x000fe4000780c0ff */
[----:B------:R-:W-:-:S05]  /*10f20*/  SHF.R.S32.HI R0, RZ, 0x1f, R36 ;  /* 0x0000001fff007819 */ /* 0x000fca0000011424 */
[----:B------:R0:W-:Y:S06]  /*10f30*/  STL [R1+0x8], R0 ;  /* 0x0000080001007387 */ /* 0x0001ec0000100800 */
[----:B------:R-:W-:Y:S05]  /*10f40*/  @!P0 BRA `(.L_x_4280) ;  /* 0x0000000000408947 */ /* 0x000fea0003800000 */
[----:B0-----:R-:W-:Y:S01]  /*10f50*/  MOV R2, 0x0 ;  /* 0x0000000000027802 */ /* 0x001fe20000000f00 */
        /* <DEDUP_REMOVED lines=15> */
.L_x_4280:
[----:B------:R-:W-:Y:S05]  /*11050*/  BSYNC B6 ;  /* 0x0000000000067941 */ /* 0x000fea0003800000 */
.L_x_4279:
[----:B------:R-:W2:Y:S01]  /*11060*/  LDL R4, [R1+0x8] ;  /* 0x0000080001047983 */ /* 0x000ea20000100800 */
[----:B------:R-:W3:Y:S01]  /*11070*/  LDC R10, c[0x0][0x448] ;  /* 0x00011200ff0a7b82 */ /* 0x000ee20000000800 */
[----:B------:R-:W-:Y:S01]  /*11080*/  IMAD.MOV.U32 R21, RZ, RZ, R35 ;  /* 0x000000ffff157224 */ /* 0x000fe200078e0023 */
[----:B------:R-:W-:Y:S01]  /*11090*/  ULDC.64 UR4, c[0x0][0x298] ;  /* 0x0000a60000047ab9 */ /* 0x000fe20000000a00 */
[----:B------:R-:W4:Y:S04]  /*110a0*/  LDL R20, [R1+0x4] ;  /* 0x0000040001147983 */ /* 0x000f280000100800 */
[----:B------:R1:W5:Y:S01]  /*110b0*/  LDL R9, [R1+0xc] ;  /* 0x00000c0001097983 */ /* 0x0003620000100800 */
[----:B0-----:R-:W0:Y:S01]  /*110c0*/  S2R R2, SR_TID.X ;  /* 0x0000000000027919 */ /* 0x001e220000002100 */
[----:B------:R-:W1:Y:S01]  /*110d0*/  S2R R35, SR_TID.X ;  /* 0x0000000000237919 */ /* 0x000e620000002100 */
[----:B---3--:R-:W-:-:S13]  /*110e0*/  ISETP.NE.AND P0, PT, R10, 0x1, PT ;  /* 0x000000010a00780c */ /* 0x008fda0003f05270 */
[----:B------:R-:W3:Y:S01]  /*110f0*/  @P0 LDC R3, c[0x0][0x44c] ;  /* 0x00011300ff030b82 */ /* 0x000ee20000000800 */
[----:B0-----:R-:W-:-:S04]  /*11100*/  LOP3.LUT R2, R2, 0x7f, RZ, 0xc0, !PT ;  /* 0x0000007f02027812 */ /* 0x001fc800078ec0ff */
[----:B------:R-:W-:Y:S01]  /*11110*/  SHF.R.U32.HI R2, RZ, 0x3, R2 ;  /* 0x00000003ff027819 */ /* 0x000fe20000011602 */
[----:B-1----:R-:W-:-:S05]  /*11120*/  IMAD.SHL.U32 R35, R35, 0x10, RZ ;  /* 0x0000001023237824 */ /* 0x002fca00078e00ff */
[----:B------:R-:W-:Y:S02]  /*11130*/  LOP3.LUT R35, R2, 0x70, R35, 0xf8, !PT ;  /* 0x0000007002237812 */ /* 0x000fe400078ef823 */
[----:B------:R-:W0:Y:S03]  /*11140*/  @P0 LDC R2, c[0x0][0x450] ;  /* 0x00011400ff020b82 */ /* 0x000e260000000800 */
[----:B------:R-:W-:-:S04]  /*11150*/  IMAD R35, R25, 0x40, R35 ;  /* 0x0000004019237824 */ /* 0x000fc800078e0223 */
[----:B---3--:R-:W-:-:S04]  /*11160*/  @P0 IMAD.HI.U32 R3, R35, R3, RZ ;  /* 0x0000000323030227 */ /* 0x008fc800078e00ff */
[----:B------:R-:W-:Y:S01]  /*11170*/  IMAD.MOV.U32 R0, RZ, RZ, R35 ;  /* 0x000000ffff007224 */ /* 0x000fe200078e0023 */
[----:B0-----:R-:W-:Y:S01]  /*11180*/  @P0 SHF.R.U32.HI R0, RZ, R2, R3 ;  /* 0x00000002ff000219 */ /* 0x001fe20000011603 */
[----:B------:R-:W-:Y:S01]  /*11190*/  IMAD.WIDE.U32 R2, R36, UR4, RZ ;  /* 0x0000000424027c25 */ /* 0x000fe2000f8e00ff */
[----:B------:R-:W0:Y:S01]  /*111a0*/  S2R R7, SR_TID.X ;  /* 0x0000000000077919 */ /* 0x000e220000002100 */
[----:B------:R-:W-:-:S04]  /*111b0*/  LOP3.LUT R16, R16, 0xfffff7ff, RZ, 0xc0, !PT ;  /* 0xfffff7ff10107812 */ /* 0x000fc800078ec0ff */
[----:B------:R-:W-:Y:S01]  /*111c0*/  @P0 LOP3.LUT R16, R16, 0x800, RZ, 0xfc, !PT ;  /* 0x0000080010100812 */ /* 0x000fe200078efcff */
[----:B0-----:R-:W-:-:S05]  /*111d0*/  IMAD.SHL.U32 R7, R7, 0x8, RZ ;  /* 0x0000000807077824 */ /* 0x001fca00078e00ff */
[----:B------:R-:W-:Y:S01]  /*111e0*/  LOP3.LUT R7, R7, 0x38, RZ, 0xc0, !PT ;  /* 0x0000003807077812 */ /* 0x000fe200078ec0ff */
[----:B--2---:R-:W-:-:S04]  /*111f0*/  IMAD R4, R4, UR4, RZ ;  /* 0x0000000404047c24 */ /* 0x004fc8000f8e02ff */
[----:B------:R-:W-:Y:S01]  /*11200*/  IMAD R4, R36, UR5, R4 ;  /* 0x0000000524047c24 */ /* 0x000fe2000f8e0204 */
[----:B------:R-:W-:-:S03]  /*11210*/  ULDC.64 UR4, c[0x0][0x2d8] ;  /* 0x0000b60000047ab9 */ /* 0x000fc60000000a00 */
[----:B------:R-:W-:Y:S02]  /*11220*/  IMAD.IADD R3, R3, 0x1, R4 ;  /* 0x0000000103037824 */ /* 0x000fe400078e0204 */
[----:B------:R-:W-:-:S04]  /*11230*/  IMAD.WIDE.U32 R2, R26, UR4, R2 ;  /* 0x000000041a027c25 */ /* 0x000fc8000f8e0002 */
[----:B------:R-:W-:Y:S01]  /*11240*/  IMAD R3, R26, UR5, R3 ;  /* 0x000000051a037c24 */ /* 0x000fe2000f8e0203 */
[----:B------:R-:W-:Y:S02]  /*11250*/  ULDC.64 UR4, c[0x0][0x2e0] ;  /* 0x0000b80000047ab9 */ /* 0x000fe40000000a00 */
[----:B------:R-:W-:Y:S02]  /*11260*/  IMAD R4, R21, UR4, RZ ;  /* 0x0000000415047c24 */ /* 0x000fe4000f8e02ff */
[----:B----4-:R-:W-:-:S04]  /*11270*/  IMAD.WIDE.U32 R2, R20, UR4, R2 ;  /* 0x0000000414027c25 */ /* 0x010fc8000f8e0002 */
[----:B------:R-:W-:Y:S01]  /*11280*/  IMAD R4, R20, UR5, R4 ;  /* 0x0000000514047c24 */ /* 0x000fe2000f8e0204 */
[----:B------:R-:W-:-:S03]  /*11290*/  ULDC.64 UR4, c[0x0][0x2d0] ;  /* 0x0000b40000047ab9 */ /* 0x000fc60000000a00 */
[----:B------:R-:W-:Y:S01]  /*112a0*/  IMAD.IADD R3, R3, 0x1, R4 ;  /* 0x0000000103037824 */ /* 0x000fe200078e0204 */
[----:B------:R-:W-:Y:S01]  /*112b0*/  SHF.R.S32.HI R4, RZ, 0x1f, R0 ;  /* 0x0000001fff047819 */ /* 0x000fe20000011400 */
[----:B------:R-:W0:Y:S04]  /*112c0*/  S2R R20, SR_TID.X ;  /* 0x0000000000147919 */ /* 0x000e280000002100 */
[----:B------:R-:W-:Y:S02]  /*112d0*/  IMAD R4, R4, UR4, RZ ;  /* 0x0000000404047c24 */ /* 0x000fe4000f8e02ff */
[----:B------:R-:W-:-:S04]  /*112e0*/  IMAD.WIDE.U32 R2, R0, UR4, R2 ;  /* 0x0000000400027c25 */ /* 0x000fc8000f8e0002 */
[----:B------:R-:W-:Y:S01]  /*112f0*/  IMAD R4, R0, UR5, R4 ;  /* 0x0000000500047c24 */ /* 0x000fe2000f8e0204 */
[----:B------:R-:W-:Y:S01]  /*11300*/  ULDC.64 UR4, c[0x0][0x2c8] ;  /* 0x0000b20000047ab9 */ /* 0x000fe20000000a00 */
[----:B------:R-:W-:-:S04]  /*11310*/  IMAD.MOV R0, RZ, RZ, -R0 ;  /* 0x000000ffff007224 */ /* 0x000fc800078e0a00 */
[----:B------:R-:W-:Y:S02]  /*11320*/  IMAD R0, R10, R0, R35 ;  /* 0x000000000a007224 */ /* 0x000fe400078e0223 */
[----:B------:R-:W-:-:S03]  /*11330*/  IMAD.IADD R3, R3, 0x1, R4 ;  /* 0x0000000103037824 */ /* 0x000fc600078e0204 */
[----:B------:R-:W-:Y:S01]  /*11340*/  SHF.R.S32.HI R4, RZ, 0x1f, R0 ;  /* 0x0000001fff047819 */ /* 0x000fe20000011400 */
[----:B------:R-:W-:-:S04]  /*11350*/  IMAD.WIDE.U32 R2, R0, UR4, R2 ;  /* 0x0000000400027c25 */ /* 0x000fc8000f8e0002 */
[----:B------:R-:W-:-:S04]  /*11360*/  IMAD R4, R4, UR4, RZ ;  /* 0x0000000404047c24 */ /* 0x000fc8000f8e02ff */
[----:B------:R-:W-:Y:S01]  /*11370*/  IMAD R4, R0, UR5, R4 ;  /* 0x0000000500047c24 */ /* 0x000fe2000f8e0204 */
[----:B------:R-:W-:Y:S02]  /*11380*/  ULDC.64 UR4, c[0x0][0x280] ;  /* 0x0000a00000047ab9 */ /* 0x000fe40000000a00 */
[----:B------:R-:W-:Y:S01]  /*11390*/  LEA R0, P0, R2, UR4, 0x1 ;  /* 0x0000000402007c11 */ /* 0x000fe2000f8008ff */
[----:B------:R-:W-:Y:S01]  /*113a0*/  IMAD.IADD R3, R3, 0x1, R4 ;  /* 0x0000000103037824 */ /* 0x000fe200078e0204 */
[----:B------:R-:W-:Y:S01]  /*113b0*/  ULDC UR4, c[0x0][0x2b8] ;  /* 0x0000ae0000047ab9 */ /* 0x000fe20000000800 */
[----:B0-----:R-:W-:-:S03]  /*113c0*/  LOP3.LUT R20, R20, 0x7f, RZ, 0xc0, !PT ;  /* 0x0000007f14147812 */ /* 0x001fc600078ec0ff */
[----:B------:R-:W-:Y:S01]  /*113d0*/  LEA.HI.X R2, R2, UR5, R3, 0x1, P0 ;  /* 0x0000000502027c11 */ /* 0x000fe200080f0c03 */
[----:B------:R-:W-:Y:S01]  /*113e0*/  UMOV UR5, 0xffffffff ;  /* 0xffffffff00057882 */ /* 0x000fe20000000000 */
[----:B------:R-:W-:Y:S02]  /*113f0*/  ISETP.GE.AND P0, PT, R7, UR4, PT ;  /* 0x0000000407007c0c */ /* 0x000fe4000bf06270 */
[----:B------:R-:W-:Y:S01]  /*11400*/  SHF.R.U32.HI R8, RZ, 0x3, R20 ;  /* 0x00000003ff087819 */ /* 0x000fe20000011614 */
[----:B------:R-:W-:Y:S10]  /*11410*/  BRA.DIV UR5, `(.L_x_4281) ;  /* 0x0000004605587947 */ /* 0x000ff4000b800000 */
[----:B------:R-:W0:Y:S01]  /*11420*/  SHFL.IDX PT, R5, R0, RZ, 0x181f ;  /* 0x00181fff00057589 */ /* 0x000e2200000e0000 */
[----:B-----5:R-:W-:Y:S01]  /*11430*/  IMAD R3, R9, R10, RZ ;  /* 0x0000000a09037224 */ /* 0x020fe200078e02ff */
[----:B------:R-:W-:Y:S01]  /*11440*/  LOP3.LUT R16, R16, 0xfffffeff, RZ, 0xc0, !PT ;  /* 0xfffffeff10107812 */ /* 0x000fe200078ec0ff */
[----:B------:R-:W-:Y:S01]  /*11450*/  IMAD R25, R25, 0x40, R8 ;  /* 0x0000004019197824 */ /* 0x000fe200078e0208 */
[----:B------:R-:W1:Y:S04]  /*11460*/  SHFL.IDX PT, R4, R2, RZ, 0x181f ;  /* 0x00181fff02047589 */ /* 0x000e6800000e0000 */
[----:B------:R-:W-:-:S13]  /*11470*/  ISETP.GE.AND P2, PT, R25, R3, PT ;  /* 0x000000031900720c */ /* 0x000fda0003f46270 */
[----:B------:R-:W-:Y:S02]  /*11480*/  @P2 LOP3.LUT R16, R16, 0x100, RZ, 0xfc, !PT ;  /* 0x0000010010102812 */ /* 0x000fe400078efcff */
[----:B0-----:R-:W-:Y:S02]  /*11490*/  @!P2 LEA R5, P1, R7, R5, 0x1 ;  /* 0x000000050705a211 */ /* 0x001fe400078208ff */
[----:B------:R-:W-:-:S03]  /*114a0*/  LOP3.LUT R16, R16, 0xffffff7f, RZ, 0xc0, !PT ;  /* 0xffffff7f10107812 */ /* 0x000fc600078ec0ff */
        /* <DEDUP_REMOVED lines=10> */
[----:B------:R-:W-:-:S04]  /*11550*/  @P2 LOP3.LUT R16, R16, 0x80, RZ, 0xfc, !PT ;  /* 0x0000008010102812 */ /* 0x000fc800078efcff */
[----:B------:R-:W-:Y:S02]  /*11560*/  LOP3.LUT R16, R16, 0xffffffbf, RZ, 0xc0, !PT ;  /* 0xffffffbf10107812 */ /* 0x000fe400078ec0ff */
        /* <DEDUP_REMOVED lines=11> */
[----:B------:R-:W-:-:S02]  /*11620*/  @P2 LOP3.LUT R16, R16, 0x40, RZ, 0xfc, !PT ;  /* 0x0000004010102812 */ /* 0x000fc400078efcff */
[----:B0-----:R-:W-:-:S05]  /*11630*/  @!P2 LEA R5, P1, R7, R5, 0x1 ;  /* 0x000000050705a211 */ /* 0x001fca00078208ff */
[----:B-1----:R-:W-:-:S05]  /*11640*/  @!P2 IMAD.X R4, RZ, RZ, R4, P1 ;  /* 0x000000ffff04a224 */ /* 0x002fca00008e0604 */
[----:B------:R-:W-:-:S04]  /*11650*/  @!P2 LOP3.LUT R5, R5, R4, RZ, 0x3c, !PT ;  /* 0x000000040505a212 */ /* 0x000fc800078e3cff */
[----:B------:R-:W-:-:S04]  /*11660*/  @!P2 LOP3.LUT R4, R5, R4, RZ, 0x3c, !PT ;  /* 0x000000040504a212 */ /* 0x000fc800078e3cff */
[----:B------:R-:W-:-:S05]  /*11670*/  @!P2 LOP3.LUT R5, R5, R4, RZ, 0x3c, !PT ;  /* 0x000000040505a212 */ /* 0x000fca00078e3cff */
[----:B------:R0:W-:Y:S04]  /*11680*/  @!P2 LDGSTS.E.BYPASS.LTC128B.128 [R19+0x21400], desc[UR44][R4.64], !P0 ;  /* 0x214000000413afae */ /* 0x0001e8000c101d6c */
[----:B0-----:R0:W1:Y:S02]  /*11690*/  SHFL.IDX PT, R4, R2, 0x3, 0x181f ;  /* 0x00781f0002047f89 */ /* 0x00106400000e0000 */
.L_x_4363:
[----:B------:R-:W-:Y:S01]  /*116a0*/  VIADD R25, R25, 0x30 ;  /* 0x0000003019197836 */ /* 0x000fe20000000000 */
[----:B------:R-:W-:-:S04]  /*116b0*/  LOP3.LUT R16, R16, 0xfffeffff, RZ, 0xc0, !PT ;  /* 0xfffeffff10107812 */ /* 0x000fc800078ec0ff */
[----:B------:R-:W-:-:S13]  /*116c0*/  ISETP.GE.AND P2, PT, R25, R3, PT ;  /* 0x000000031900720c */ /* 0x000fda0003f46270 */
[----:B0-----:R-:W-:Y:S02]  /*116d0*/  @!P2 LEA R2, P1, R7, R0, 0x1 ;  /* 0x000000000702a211 */ /* 0x001fe400078208ff */
[----:B------:R-:W-:-:S03]  /*116e0*/  @P2 LOP3.LUT R16, R16, 0x10000, RZ, 0xfc, !PT ;  /* 0x0001000010102812 */ /* 0x000fc600078efcff */
[----:B-1----:R-:W-:-:S05]  /*116f0*/  @!P2 IMAD.X R3, RZ, RZ, R4, P1 ;  /* 0x000000ffff03a224 */ /* 0x002fca00008e0604 */
[----:B------:R-:W-:Y:S01]  /*11700*/  @!PT LDS RZ, [RZ] ;  /* 0x00000000fffff984 */ /* 0x000fe20000000800 */
[----:B------:R-:W-:Y:S01]  /*11710*/  @!PT LDS RZ, [RZ] ;  /* 0x00000000fffff984 */ /* 0x000fe20000000800 */
[----:B------:R-:W-:Y:S01]  /*11720*/  @!PT LDS RZ, [RZ] ;  /* 0x00000000fffff984 */ /* 0x000fe20000000800 */
[----:B------:R0:W-:Y:S01]  /*11730*/  @!P2 LDGSTS.E.BYPASS.LTC128B.128 [R19+0x21c00], desc[UR44][R2.64], !P0 ;  /* 0x21c000000213afae */ /* 0x0001e2000c101d6c */
[----:B------:R-:W-:Y:S01]  /*11740*/  PLOP3.LUT P0, PT, PT, PT, PT, 0x80, 0x0 ;  /* 0x000000000000781c */ /* 0x000fe20003f0f070 */
[----:B------:R-:W-:-:S12]  /*11750*/  NOP ;  /* 0x0000000000007918 */ /* 0x000fd80000000000 */
.L_x_4282:
[----:B------:R-:W-:Y:S02]  /*11760*/  PLOP3.LUT P1, PT, P1, P0, PT, 0xa2, 0x0 ;  /* 0x000000000000781c */ /* 0x000fe40000f21472 */
[----:B------:R-:W-:-:S08]  /*11770*/  @P0 R2UR P1, UR4, R17 ;  /* 0x00000000110402ca */ /* 0x000fd00000020000 */
[----:B------:R-:W-:-:S05]  /*11780*/  @P0 PLOP3.LUT P0, PT, P1, PT, PT, 0x80, 0x0 ;  /* 0x000000000000081c */ /* 0x000fca0000f0f070 */
[----:B------:R-:W-:Y:S01]  /*11790*/  @!P1 SYNCS.ARRIVE.TRANS64.RED.A0T1 RZ, [UR4+0x38800], RZ ;  /* 0x038800ffffff99a7 */ /* 0x000fe20008200404 */
[----:B------:R-:W-:Y:S07]  /*117a0*/  @!P1 ARRIVES.LDGSTSBAR.64.TRANSCNT [UR4+0x38800] ;  /* 0x03880000ff0099b0 */ /* 0x000fee0008000a84 */
[----:B------:R-:W-:Y:S05]  /*117b0*/  @P0 BRA.U.ANY `(.L_x_4282) ;  /* 0xfffffffd00e80947 */ /* 0x000fea000393ffff */
[----:B------:R-:W-:Y:S01]  /*117c0*/  NOP ;  /* 0x0000000000007918 */ /* 0x000fe20000000000 */
[----:B------:R-:W-:Y:S01]  /*117d0*/  VIADD R0, R17, 0x26400 ;  /* 0x0002640011007836 */ /* 0x000fe20000000000 */
[----:B------:R1:W-:Y:S01]  /*117e0*/  SYNCS.ARRIVE.TRANS64.A1T0 RZ, [R17+URZ+0x38800], RZ ;  /* 0x038800ff11ff79a7 */ /* 0x0003e2000810003f */
[----:B------:R-:W-:Y:S03]  /*117f0*/  BSSY B6, `(.L_x_4283) ;  /* 0x0000013000067945 */ /* 0x000fe60003800000 */
[----:B------:R-:W-:-:S13]  /*11800*/  LOP3.LUT P0, RZ, R0, 0x3ff, RZ, 0xc0, !PT ;  /* 0x000003ff00ff7812 */ /* 0x000fda000780c0ff */
[----:B-1----:R-:W-:Y:S05]  /*11810*/  @!P0 BRA `(.L_x_4284) ;  /* 0x0000000000408947 */ /* 0x002fea0003800000 */
        /* <DEDUP_REMOVED lines=16> */
.L_x_4284:
[----:B------:R-:W-:Y:S05]  /*11920*/  BSYNC B6 ;  /* 0x0000000000067941 */ /* 0x000fea0003800000 */
.L_x_4283:
[----:B------:R-:W2:Y:S01]  /*11930*/  LDL.LU R25, [R1+0x8] ;  /* 0x0000080001197983 */ /* 0x000ea20000300800 */
[----:B0-----:R-:W0:Y:S01]  /*11940*/  LDC R2, c[0x0][0x448] ;  /* 0x00011200ff027b82 */ /* 0x001e220000000800 */
[----:B------:R-:W-:Y:S02]  /*11950*/  ULDC.64 UR4, c[0x0][0x398] ;  /* 0x0000e60000047ab9 */ /* 0x000fe40000000a00 */
[----:B------:R-:W3:Y:S04]  /*11960*/  LDL.LU R21, [R1+0x10] ;  /* 0x0000100001157983 */ /* 0x000ee80000300800 */
[----:B------:R-:W4:Y:S01]  /*11970*/  LDL.LU R20, [R1+0x4] ;  /* 0x0000040001147983 */ /* 0x000f220000300800 */
[----:B0-----:R-:W-:-:S13]  /*11980*/  ISETP.NE.AND P6, PT, R2, 0x1, PT ;  /* 0x000000010200780c */ /* 0x001fda0003fc5270 */
[----:B------:R-:W0:Y:S08]  /*11990*/  @P6 LDC R3, c[0x0][0x44c] ;  /* 0x00011300ff036b82 */ /* 0x000e300000000800 */
[----:B------:R-:W1:Y:S01]  /*119a0*/  @P6 LDC R2, c[0x0][0x450] ;  /* 0x00011400ff026b82 */ /* 0x000e620000000800 */
[----:B------:R-:W-:Y:S02]  /*119b0*/  IMAD.MOV.U32 R0, RZ, RZ, R35 ;  /* 0x000000ffff007224 */ /* 0x000fe400078e0023 */
[----:B0-----:R-:W-:-:S05]  /*119c0*/  @P6 IMAD.HI.U32 R3, R35, R3, RZ ;  /* 0x0000000323036227 */ /* 0x001fca00078e00ff */
[----:B-1----:R-:W-:Y:S01]  /*119d0*/  @P6 SHF.R.U32.HI R0, RZ, R2, R3 ;  /* 0x00000002ff006219 */ /* 0x002fe20000011603 */
[----:B------:R-:W-:-:S03]  /*119e0*/  IMAD.WIDE.U32 R2, R36, UR4, RZ ;  /* 0x0000000424027c25 */ /* 0x000fc6000f8e00ff */
[----:B------:R-:W-:Y:S01]  /*119f0*/  SHF.R.S32.HI R5, RZ, 0x1f, R0 ;  /* 0x0000001fff057819 */ /* 0x000fe20000011400 */
[----:B------:R-:W0:Y:S01]  /*11a00*/  S2R R8, SR_TID.X ;  /* 0x0000000000087919 */ /* 0x000e220000002100 */
[----:B------:R-:W-:Y:S01]  /*11a10*/  LOP3.LUT R16, R16, 0xfffff7ff, RZ, 0xc0, !PT ;  /* 0xfffff7ff10107812 */ /* 0x000fe200078ec0ff */
        /* <DEDUP_REMOVED lines=9> */
[----:B---3--:R-:W-:Y:S02]  /*11ab0*/  IMAD R4, R21, UR4, RZ ;  /* 0x0000000415047c24 */ /* 0x008fe4000f8e02ff */
[----:B------:R-:W0:Y:S01]  /*11ac0*/  S2R R21, SR_TID.X ;  /* 0x0000000000157919 */ /* 0x000e220000002100 */
[----:B----4-:R-:W-:Y:S01]  /*11ad0*/  IMAD.WIDE.U32 R2, R20, UR4, R2 ;  /* 0x0000000414027c25 */ /* 0x010fe2000f8e0002 */
[----:B------:R-:W-:-:S03]  /*11ae0*/  ULDC UR4, c[0x0][0x448] ;  /* 0x0001120000047ab9 */ /* 0x000fc60000000800 */
[----:B------:R-:W-:Y:S02]  /*11af0*/  IMAD R4, R20, UR5, R4 ;  /* 0x0000000514047c24 */ /* 0x000fe4000f8e0204 */
[----:B------:R-:W1:Y:S02]  /*11b00*/  S2R R20, SR_TID.X ;  /* 0x0000000000147919 */ /* 0x000e640000002100 */
[----:B------:R-:W-:Y:S02]  /*11b10*/  IMAD.IADD R3, R3, 0x1, R4 ;  /* 0x0000000103037824 */ /* 0x000fe400078e0204 */
[----:B------:R-:W-:-:S04]  /*11b20*/  IMAD.MOV R4, RZ, RZ, -R0 ;  /* 0x000000ffff047224 */ /* 0x000fc800078e0a00 */
[----:B------:R-:W-:Y:S01]  /*11b30*/  IMAD R4, R4, UR4, R35 ;  /* 0x0000000404047c24 */ /* 0x000fe2000f8e0223 */
[----:B------:R-:W-:Y:S02]  /*11b40*/  ULDC.64 UR4, c[0x0][0x3d0] ;  /* 0x0000f40000047ab9 */ /* 0x000fe40000000a00 */
[----:B------:R-:W-:Y:S02]  /*11b50*/  IMAD R5, R5, UR4, RZ ;  /* 0x0000000405057c24 */ /* 0x000fe4000f8e02ff */
[----:B------:R-:W-:-:S04]  /*11b60*/  IMAD.WIDE.U32 R2, R0, UR4, R2 ;  /* 0x0000000400027c25 */ /* 0x000fc8000f8e0002 */
[----:B------:R-:W-:Y:S01]  /*11b70*/  IMAD R5, R0, UR5, R5 ;  /* 0x0000000500057c24 */ /* 0x000fe2000f8e0205 */
[----:B------:R-:W-:Y:S01]  /*11b80*/  SHF.R.S32.HI R0, RZ, 0x1f, R4 ;  /* 0x0000001fff007819 */ /* 0x000fe20000011404 */
[----:B------:R-:W-:Y:S02]  /*11b90*/  ULDC.64 UR4, c[0x0][0x3c8] ;  /* 0x0000f20000047ab9 */ /* 0x000fe40000000a00 */
[----:B------:R-:W-:Y:S02]  /*11ba0*/  IMAD.IADD R3, R3, 0x1, R5 ;  /* 0x0000000103037824 */ /* 0x000fe400078e0205 */
[----:B------:R-:W-:Y:S02]  /*11bb0*/  IMAD R0, R0, UR4, RZ ;  /* 0x0000000400007c24 */ /* 0x000fe4000f8e02ff */
[----:B0-----:R-:W-:Y:S02]  /*11bc0*/  IMAD.SHL.U32 R21, R21, 0x8, RZ ;  /* 0x0000000815157824 */ /* 0x001fe400078e00ff */
[----:B------:R-:W-:-:S02]  /*11bd0*/  IMAD R0, R4, UR5, R0 ;  /* 0x0000000504007c24 */ /* 0x000fc4000f8e0200 */
[----:B------:R-:W-:Y:S01]  /*11be0*/  IMAD.WIDE.U32 R2, R4, UR4, R2 ;  /* 0x0000000404027c25 */ /* 0x000fe2000f8e0002 */
[----:B------:R-:W-:Y:S01]  /*11bf0*/  LOP3.LUT R21, R21, 0x38, RZ, 0xc0, !PT ;  /* 0x0000003815157812 */ /* 0x000fe200078ec0ff */
[----:B------:R-:W-:Y:S02]  /*11c00*/  ULDC.64 UR4, c[0x0][0x390] ;  /* 0x0000e40000047ab9 */ /* 0x000fe40000000a00 */
[----:B-1----:R-:W-:Y:S01]  /*11c10*/  IMAD.SHL.U32 R20, R20, 0x8, RZ ;  /* 0x0000000814147824 */ /* 0x002fe200078e00ff */
[----:B------:R-:W-:Y:S01]  /*11c20*/  LOP3.LUT R7, R21, 0x80, RZ, 0xfc, !PT ;  /* 0x0000008015077812 */ /* 0x000fe200078efcff */
[----:B------:R-:W-:Y:S01]  /*11c30*/  IMAD.IADD R6, R3, 0x1, R0 ;  /* 0x0000000103067824 */ /* 0x000fe200078e0200 */
[----:B------:R-:W0:Y:S01]  /*11c40*/  S2R R25, SR_TID.X ;  /* 0x0000000000197919 */ /* 0x000e220000002100 */
[----:B------:R-:W-:Y:S01]  /*11c50*/  LEA R0, P0, R2, UR4, 0x1 ;  /* 0x0000000402007c11 */ /* 0x000fe2000f8008ff */
[----:B------:R-:W-:Y:S01]  /*11c60*/  ULDC UR4, c[0x0][0x3b8] ;  /* 0x0000ee0000047ab9 */ /* 0x000fe20000000800 */
[----:B------:R-:W-:Y:S01]  /*11c70*/  LOP3.LUT R20, R20, 0x38, RZ, 0xc0, !PT ;  /* 0x0000003814147812 */ /* 0x000fe200078ec0ff */
[----:B------:R-:W1:Y:S01]  /*11c80*/  S2R R21, SR_TID.X ;  /* 0x0000000000157919 */ /* 0x000e620000002100 */
[----:B------:R-:W-:-:S02]  /*11c90*/  ISETP.GE.AND P4, PT, R7, UR4, PT ;  /* 0x0000000407007c0c */ /* 0x000fc4000bf86270 */
[C---:B------:R-:W-:Y:S02]  /*11ca0*/  LOP3.LUT R9, R20.reuse, 0x40, RZ, 0xfc, !PT ;  /* 0x0000004014097812 */ /* 0x040fe400078efcff */
[----:B------:R-:W-:Y:S02]  /*11cb0*/  LOP3.LUT R7, R20, 0x100, RZ, 0xfc, !PT ;  /* 0x0000010014077812 */ /* 0x000fe400078efcff */
[----:B------:R-:W2:Y:S01]  /*11cc0*/  S2R R20, SR_TID.X ;  /* 0x0000000000147919 */ /* 0x000ea20000002100 */
[----:B------:R-:W-:Y:S02]  /*11cd0*/  ISETP.GE.AND P1, PT, R8, UR4, PT ;  /* 0x0000000408007c0c */ /* 0x000fe4000bf26270 */
[----:B------:R-:W-:Y:S02]  /*11ce0*/  ISETP.GE.AND P5, PT, R9, UR4, PT ;  /* 0x0000000409007c0c */ /* 0x000fe4000bfa6270 */
[----:B------:R-:W-:Y:S02]  /*11cf0*/  ISETP.GE.AND P2, PT, R7, UR4, PT ;  /* 0x0000000407007c0c */ /* 0x000fe4000bf46270 */
[----:B------:R-:W-:-:S02]  /*11d00*/  LEA.HI.X R6, R2, UR5, R6, 0x1, P0 ;  /* 0x0000000502067c11 */ /* 0x000fc400080f0c06 */
[----:B------:R-:W-:Y:S01]  /*11d10*/  SEL R2, RZ, 0x1, P1 ;  /* 0x00000001ff027807 */ /* 0x000fe20000800000 */
[----:B0-----:R-:W-:Y:S02]  /*11d20*/  IMAD.SHL.U32 R25, R25, 0x8, RZ ;  /* 0x0000000819197824 */ /* 0x001fe400078e00ff */
[----:B-1----:R-:W-:-:S03]  /*11d30*/  IMAD.SHL.U32 R21, R21, 0x8, RZ ;  /* 0x0000000815157824 */ /* 0x002fc600078e00ff */
[----:B------:R-:W-:Y:S01]  /*11d40*/  LOP3.LUT R25, R25, 0x38, RZ, 0xc0, !PT ;  /* 0x0000003819197812 */ /* 0x000fe200078ec0ff */
[----:B--2---:R-:W-:-:S03]  /*11d50*/  IMAD.SHL.U32 R20, R20, 0x8, RZ ;  /* 0x0000000814147824 */ /* 0x004fc600078e00ff */
[----:B------:R-:W-:Y:S02]  /*11d60*/  LOP3.LUT R7, R25, 0xc0, RZ, 0xfc, !PT ;  /* 0x000000c019077812 */ /* 0x000fe400078efcff */
[----:B------:R-:W-:Y:S02]  /*11d70*/  LOP3.LUT R21, R21, 0x38, RZ, 0xc0, !PT ;  /* 0x0000003815157812 */ /* 0x000fe400078ec0ff */
[----:B------:R-:W-:Y:S02]  /*11d80*/  LOP3.LUT R20, R20, 0x38, RZ, 0xc0, !PT ;  /* 0x0000003814147812 */ /* 0x000fe400078ec0ff */
[----:B------:R-:W-:Y:S02]  /*11d90*/  SEL R3, RZ, 0x4, P4 ;  /* 0x00000004ff037807 */ /* 0x000fe40002000000 */
[----:B------:R-:W-:Y:S02]  /*11da0*/  SEL R4, RZ, 0x2, P5 ;  /* 0x00000002ff047807 */ /* 0x000fe40002800000 */
[----:B------:R-:W-:-:S02]  /*11db0*/  ISETP.GE.AND P3, PT, R7, UR4, PT ;  /* 0x0000000407007c0c */ /* 0x000fc4000bf66270 */
[----:B------:R-:W-:Y:S02]  /*11dc0*/  LOP3.LUT R7, R21, 0x180, RZ, 0xfc, !PT ;  /* 0x0000018015077812 */ /* 0x000fe400078efcff */
[----:B------:R-:W-:Y:S02]  /*11dd0*/  LOP3.LUT R9, R20, 0x140, RZ, 0xfc, !PT ;  /* 0x0000014014097812 */ /* 0x000fe400078efcff */
[----:B------:R-:W-:Y:S02]  /*11de0*/  IADD3 R2, R3, R4, R2 ;  /* 0x0000000403027210 */ /* 0x000fe40007ffe002 */
[----:B------:R-:W-:Y:S02]  /*11df0*/  SEL R3, RZ, 0x10, P2 ;  /* 0x00000010ff037807 */ /* 0x000fe40001000000 */
[----:B------:R-:W-:Y:S02]  /*11e00*/  SEL R4, RZ, 0x8, P3 ;  /* 0x00000008ff047807 */ /* 0x000fe40001800000 */
[----:B------:R-:W-:-:S02]  /*11e10*/  @P1 LOP3.LUT R16, R16, 0x800, RZ, 0xfc, !PT ;  /* 0x0000080010101812 */ /* 0x000fc400078efcff */
[----:B------:R-:W-:Y:S02]  /*11e20*/  ISETP.GE.AND P0, PT, R7, UR4, PT ;  /* 0x0000000407007c0c */ /* 0x000fe4000bf06270 */
[----:B------:R-:W-:Y:S02]  /*11e30*/  LOP3.LUT R7, R20, 0x1c0, RZ, 0xfc, !PT ;  /* 0x000001c014077812 */ /* 0x000fe400078efcff */
[----:B------:R-:W-:Y:S02]  /*11e40*/  ISETP.GE.AND P1, PT, R9, UR4, PT ;  /* 0x0000000409007c0c */ /* 0x000fe4000bf26270 */
[----:B------:R-:W-:Y:S02]  /*11e50*/  IADD3 R4, R3, R2, R4 ;  /* 0x0000000203047210 */ /* 0x000fe40007ffe004 */
[----:B------:R-:W-:Y:S02]  /*11e60*/  SEL R2, RZ, 0x40, P0 ;  /* 0x00000040ff027807 */ /* 0x000fe40000000000 */
[----:B------:R-:W-:-:S02]  /*11e70*/  SEL R3, RZ, 0x20, P1 ;  /* 0x00000020ff037807 */ /* 0x000fc40000800000 */
[----:B------:R-:W-:Y:S01]  /*11e80*/  ISETP.GE.AND P0, PT, R7, UR4, PT ;  /* 0x0000000407007c0c */ /* 0x000fe2000bf06270 */
[----:B------:R-:W-:Y:S01]  /*11e90*/  UMOV UR4, 0xffffffff ;  /* 0xffffffff00047882 */ /* 0x000fe20000000000 */
[----:B------:R-:W-:Y:S02]  /*11ea0*/  IADD3 R4, R2, R4, R3 ;  /* 0x0000000402047210 */ /* 0x000fe40007ffe003 */
[----:B------:R-:W-:-:S05]  /*11eb0*/  SEL R5, RZ, 0x80, P0 ;  /* 0x00000080ff057807 */ /* 0x000fca0000000000 */
[----:B------:R-:W-:Y:S01]  /*11ec0*/  IMAD.IADD R5, R4, 0x1, R5 ;  /* 0x0000000104057824 */ /* 0x000fe200078e0205 */
[----:B------:R-:W-:Y:S06]  /*11ed0*/  BRA.DIV UR4, `(.L_x_4285) ;  /* 0x0000004204047947 */ /* 0x000fec000b800000 */
[C---:B------:R-:W-:Y:S01]  /*11ee0*/  LOP3.LUT P6, RZ, R16.reuse, 0x40, RZ, 0xc0, !PT ;  /* 0x0000004010ff7812 */ /* 0x040fe200078cc0ff */
[----:B------:R-:W0:Y:S01]  /*11ef0*/  SHFL.IDX PT, R3, R0, RZ, 0x181f ;  /* 0x00181fff00037589 */ /* 0x000e2200000e0000 */
[----:B------:R-:W-:-:S03]  /*11f00*/  LOP3.LUT R16, R16, 0xffbfffff, RZ, 0xc0, !PT ;  /* 0xffbfffff10107812 */ /* 0x000fc600078ec0ff */
[----:B------:R-:W1:Y:S08]  /*11f10*/  SHFL.IDX PT, R2, R6, RZ, 0x181f ;  /* 0x00181fff06027589 */ /* 0x000e7000000e0000 */
[----:B------:R-:W-:-:S04]  /*11f20*/  @P6 LOP3.LUT R16, R16, 0x400000, RZ, 0xfc, !PT ;  /* 0x0040000010106812 */ /* 0x000fc800078efcff */
[C---:B------:R-:W-:Y:S02]  /*11f30*/  LOP3.LUT P6, RZ, R16.reuse, 0x80, RZ, 0xc0, !PT ;  /* 0x0000008010ff7812 */ /* 0x040fe400078cc0ff */
[----:B------:R-:W-:-:S11]  /*11f40*/  LOP3.LUT R16, R16, 0xff7fffff, RZ, 0xc0, !PT ;  /* 0xff7fffff10107812 */ /* 0x000fd600078ec0ff */
[----:B------:R-:W-:-:S04]  /*11f50*/  @P6 LOP3.LUT R16, R16, 0x800000, RZ, 0xfc, !PT ;  /* 0x0080000010106812 */ /* 0x000fc800078efcff */
[----:B------:R-:W-:-:S13]  /*11f60*/  LOP3.LUT P6, RZ, R16, 0x100, RZ, 0xc0, !PT ;  /* 0x0000010010ff7812 */ /* 0x000fda00078cc0ff */
[----:B0-----:R-:W-:Y:S02]  /*11f70*/  @!P6 LEA R3, P0, R8, R3, 0x1 ;  /* 0x000000030803e211 */ /* 0x001fe400078008ff */
[----:B------:R-:W-:-:S03]  /*11f80*/  @!P6 LOP3.LUT R7, R4, 0x40, RZ, 0xc0, !PT ;  /* 0x000000400407e812 */ /* 0x000fc600078ec0ff */
[----:B-1----:R-:W-:Y:S01]  /*11f90*/  @!P6 IMAD.X R2, RZ, RZ, R2, P0 ;  /* 0x000000ffff02e224 */ /* 0x002fe200000e0602 */
[----:B------:R-:W-:Y:S02]  /*11fa0*/  LOP3.LUT P0, RZ, R16, 0x800, RZ, 0xc0, !PT ;  /* 0x0000080010ff7812 */ /* 0x000fe4000780c0ff */
[----:B------:R-:W-:Y:S02]  /*11fb0*/  @!P6 SHF.R.U32.HI R7, RZ, 0x2, R7 ;  /* 0x00000002ff07e819 */ /* 0x000fe40000011607 */
[----:B------:R-:W-:-:S04]  /*11fc0*/  @!P6 LOP3.LUT R3, R3, R2, RZ, 0x3c, !PT ;  /* 0x000000020303e212 */ /* 0x000fc800078e3cff */
[----:B------:R-:W-:-:S04]  /*11fd0*/  @!P6 LOP3.LUT R2, R3, R2, RZ, 0x3c, !PT ;  /* 0x000000020302e212 */ /* 0x000fc800078e3cff */
[----:B------:R-:W-:-:S05]  /*11fe0*/  @!P6 LOP3.LUT R3, R3, R2, RZ, 0x3c, !PT ;  /* 0x000000020303e212 */ /* 0x000fca00078e3cff */
[----:B------:R-:W-:Y:S01]  /*11ff0*/  @!PT LDS RZ, [RZ] ;  /* 0x00000000fffff984 */ /* 0x000fe20000000800 */
[----:B------:R-:W-:Y:S01]  /*12000*/  @!P6 LDGSTS.E.BYPASS.LTC128B.128 [R19+0x26400], desc[UR44][R2.64], !P0 ;  /* 0x264000000213efae */ /* 0x000fe2000c101d6c */
[----:B------:R-:W-:Y:S02]  /*12010*/  @!P6 ISETP.NE.U32.AND P0, PT, R7, RZ, PT ;  /* 0x000000ff0700e20c */ /* 0x000fe40003f05070 */
[----:B------:R-:W-:Y:S01]  /*12020*/  @!P6 LOP3.LUT R7, R5, 0x80, RZ, 0xc0, !PT ;  /* 0x000000800507e812 */ /* 0x000fe200078ec0ff */
[----:B------:R-:W-:Y:S03]  /*12030*/  @!P6 LDGSTS.E.BYPASS.LTC128B.128 [R19+0x28400], desc[UR44][R2.64+0x80], !P5 ;  /* 0x284000800213efae */ /* 0x000fe6000e901d6c */
[----:B------:R-:W-:Y:S01]  /*12040*/  @!P6 SHF.R.U32.HI R7, RZ, 0x3, R7 ;  /* 0x00000003ff07e819 */ /* 0x000fe20000011607 */
[----:B------:R-:W-:Y:S04]  /*12050*/  @!P6 LDGSTS.E.BYPASS.LTC128B.128 [R19+0x2a400], desc[UR44][R2.64+0x100], !P4 ;  /* 0x2a4001000213efae */ /* 0x000fe8000e101d6c */
[----:B------:R-:W-:Y:S04]  /*12060*/  @!P6 LDGSTS.E.BYPASS.LTC128B.128 [R19+0x2c400], desc[UR44][R2.64+0x180], !P3 ;  /* 0x2c4001800213efae */ /* 0x000fe8000d901d6c */
[----:B------:R-:W-:Y:S04]  /*12070*/  @!P6 LDGSTS.E.BYPASS.LTC128B.128 [R19+0x2e400], desc[UR44][R2.64+0x200], !P2 ;  /* 0x2e4002000213efae */ /* 0x000fe8000d101d6c */
[----:B------:R-:W-:Y:S04]  /*12080*/  @!P6 LDGSTS.E.BYPASS.LTC128B.128 [R19+0x30400], desc[UR44][R2.64+0x280], !P1 ;  /* 0x304002800213efae */ /* 0x000fe8000c901d6c */
[----:B------:R-:W-:Y:S01]  /*12090*/  @!P6 LDGSTS.E.BYPASS.LTC128B.128 [R19+0x32400], desc[UR44][R2.64+0x300], P0 ;  /* 0x324003000213efae */ /* 0x000fe20008101d6c */
[----:B------:R-:W-:-:S03]  /*120a0*/  @!P6 ISETP.NE.U32.AND P0, PT, R7, RZ, PT ;  /* 0x000000ff0700e20c */ /* 0x000fc60003f05070 */
[----:B------:R-:W-:Y:S10]  /*120b0*/  SHFL.IDX PT, R7, R6, 0x1, 0x181f ;  /* 0x00381f0006077f89 */ /* 0x000ff400000e0000 */
[----:B------:R0:W-:Y:S01]  /*120c0*/  @!P6 LDGSTS.E.BYPASS.LTC128B.128 [R19+0x34400], desc[UR44][R2.64+0x380], P0 ;  /* 0x344003800213efae */ /* 0x0001e20008101d6c */
[----:B------:R-:W-:-:S03]  /*120d0*/  LOP3.LUT P6, RZ, R16, 0x800000, RZ, 0xc0, !PT ;  /* 0x0080000010ff7812 */ /* 0x000fc600078cc0ff */
[----:B0-----:R-:W0:Y:S10]  /*120e0*/  SHFL.IDX PT, R2, R0, 0x1, 0x181f ;  /* 0x00381f0000027f89 */ /* 0x001e3400000e0000 */
[----:B0-----:R-:W-:-:S05]  /*120f0*/  @!P6 LEA R2, P0, R8, R2, 0x1 ;  /* 0x000000020802e211 */ /* 0x001fca00078008ff */
[----:B------:R-:W-:Y:S01]  /*12100*/  @!P6 IMAD.X R3, RZ, RZ, R7, P0 ;  /* 0x000000ffff03e224 */ /* 0x000fe200000e0607 */
[----:B------:R-:W-:Y:S02]  /*12110*/  LOP3.LUT P0, RZ, R16, 0x800, RZ, 0xc0, !PT ;  /* 0x0000080010ff7812 */ /* 0x000fe4000780c0ff */
[----:B------:R-:W-:-:S04]  /*12120*/  @!P6 LOP3.LUT R7, R4, 0x40, RZ, 0xc0, !PT ;  /* 0x000000400407e812 */ /* 0x000fc800078ec0ff */
[----:B------:R-:W-:-:S07]  /*12130*/  @!P6 SHF.R.U32.HI R7, RZ, 0x2, R7 ;  /* 0x00000002ff07e819 */ /* 0x000fce0000011607 */
        /* <DEDUP_REMOVED lines=11> */
[----:B------:R-:W-:Y:S04]  /*121f0*/  SHFL.IDX PT, R7, R6, 0x2, 0x181f ;  /* 0x00581f0006077f89 */ /* 0x000fe800000e0000 */
[----:B------:R-:W-:Y:S06]  /*12200*/  SHFL.IDX PT, R6, R6, 0x3, 0x181f ;  /* 0x00781f0006067f89 */ /* 0x000fec00000e0000 */
[----:B------:R0:W-:Y:S01]  /*12210*/  @!P6 LDGSTS.E.BYPASS.LTC128B.128 [R19+0x34c00], desc[UR44][R2.64+0x380], P0 ;  /* 0x34c003800213efae */ /* 0x0001e20008101d6c */
[----:B------:R-:W-:-:S03]  /*12220*/  LOP3.LUT P6, RZ, R16, 0x400000, RZ, 0xc0, !PT ;  /* 0x0040000010ff7812 */ /* 0x000fc600078cc0ff */
[----:B0-----:R-:W0:Y:S04]  /*12230*/  SHFL.IDX PT, R2, R0, 0x2, 0x181f ;  /* 0x00581f0000027f89 */ /* 0x001e2800000e0000 */
[----:B------:R-:W1:Y:S06]  /*12240*/  SHFL.IDX PT, R0, R0, 0x3, 0x181f ;  /* 0x00781f0000007f89 */ /* 0x000e6c00000e0000 */
[----:B0-----:R-:W-:-:S05]  /*12250*/  @!P6 LEA R2, P0, R8, R2, 0x1 ;  /* 0x000000020802e211 */ /* 0x001fca00078008ff */
[----:B------:R-:W-:Y:S01]  /*12260*/  @!P6 IMAD.X R3, RZ, RZ, R7, P0 ;  /* 0x000000ffff03e224 */ /* 0x000fe200000e0607 */
[----:B------:R-:W-:Y:S02]  /*12270*/  LOP3.LUT P0, RZ, R16, 0x800, RZ, 0xc0, !PT ;  /* 0x0000080010ff7812 */ /* 0x000fe4000780c0ff */
[----:B------:R-:W-:-:S04]  /*12280*/  @!P6 LOP3.LUT R7, R4, 0x40, RZ, 0xc0, !PT ;  /* 0x000000400407e812 */ /* 0x000fc800078ec0ff */
[----:B------:R-:W-:-:S07]  /*12290*/  @!P6 SHF.R.U32.HI R7, RZ, 0x2, R7 ;  /* 0x00000002ff07e819 */ /* 0x000fce0000011607 */
[----:B------:R0:W-:Y:S01]  /*122a0*/  @!P6 LDGSTS.E.BYPASS.LTC128B.128 [R19+0x27400], desc[UR44][R2.64], !P0 ;  /* 0x274000000213efae */ /* 0x0001e2000c101d6c */
[----:B------:R-:W-:Y:S02]  /*122b0*/  @!P6 ISETP.NE.U32.AND P0, PT, R7, RZ, PT ;  /* 0x000000ff0700e20c */ /* 0x000fe40003f05070 */
[----:B------:R-:W-:Y:S01]  /*122c0*/  @!P6 LOP3.LUT R7, R5, 0x80, RZ, 0xc0, !PT ;  /* 0x000000800507e812 */ /* 0x000fe200078ec0ff */
[----:B------:R0:W-:Y:S03]  /*122d0*/  @!P6 LDGSTS.E.BYPASS.LTC128B.128 [R19+0x29400], desc[UR44][R2.64+0x80], !P5 ;  /* 0x294000800213efae */ /* 0x0001e6000e901d6c */
[----:B------:R-:W-:Y:S01]  /*122e0*/  @!P6 SHF.R.U32.HI R7, RZ, 0x3, R7 ;  /* 0x00000003ff07e819 */ /* 0x000fe20000011607 */
[----:B------:R0:W-:Y:S04]  /*122f0*/  @!P6 LDGSTS.E.BYPASS.LTC128B.128 [R19+0x2b400], desc[UR44][R2.64+0x100], !P4 ;  /* 0x2b4001000213efae */ /* 0x0001e8000e101d6c */
[----:B------:R0:W-:Y:S04]  /*12300*/  @!P6 LDGSTS.E.BYPASS.LTC128B.128 [R19+0x2d400], desc[UR44][R2.64+0x180], !P3 ;  /* 0x2d4001800213efae */ /* 0x0001e8000d901d6c */
[----:B------:R0:W-:Y:S04]  /*12310*/  @!P6 LDGSTS.E.BYPASS.LTC128B.128 [R19+0x2f400], desc[UR44][R2.64+0x200], !P2 ;  /* 0x2f4002000213efae */ /* 0x0001e8000d101d6c */
[----:B------:R0:W-:Y:S04]  /*12320*/  @!P6 LDGSTS.E.BYPASS.LTC128B.128 [R19+0x31400], desc[UR44][R2.64+0x280], !P1 ;  /* 0x314002800213efae */ /* 0x0001e8000c901d6c */
[----:B------:R0:W-:Y:S01]  /*12330*/  @!P6 LDGSTS.E.BYPASS.LTC128B.128 [R19+0x33400], desc[UR44][R2.64+0x300], P0 ;  /* 0x334003000213efae */ /* 0x0001e20008101d6c */
[----:B------:R-:W-:-:S13]  /*12340*/  @!P6 ISETP.NE.U32.AND P0, PT, R7, RZ, PT ;  /* 0x000000ff0700e20c */ /* 0x000fda0003f05070 */
[----:B-1----:R0:W-:Y:S02]  /*12350*/  @!P6 LDGSTS.E.BYPASS.LTC128B.128 [R19+0x35400], desc[UR44][R2.64+0x380], P0 ;  /* 0x354003800213efae */ /* 0x0021e40008101d6c */
.L_x_4373:
[----:B------:R-:W-:Y:S01]  /*12360*/  LOP3.LUT P0, RZ, R16, 0x10000, RZ, 0xc0, !PT ;  /* 0x0001000010ff7812 */ /* 0x000fe2000780c0ff */
[----:B------:R-:W-:-:S12]  /*12370*/  BSSY B0, `(.L_x_4286) ;  /* 0x0000016000007945 */ /* 0x000fd80003800000 */
[----:B------:R-:W-:Y:S05]  /*12380*/  @P0 BRA `(.L_x_4287) ;  /* 0x0000000000500947 */ /* 0x000fea0003800000 */
[----:B------:R-:W-:Y:S02]  /*12390*/  LOP3.LUT R4, R4, 0x40, RZ, 0xc0, !PT ;  /* 0x0000004004047812 */ /* 0x000fe400078ec0ff */
[----:B------:R-:W-:Y:S02]  /*123a0*/  LOP3.LUT P6, RZ, R16, 0x800, RZ, 0xc0, !PT ;  /* 0x0000080010ff7812 */ /* 0x000fe400078cc0ff */
[----:B0-----:R-:W-:Y:S02]  /*123b0*/  LEA R2, P0, R8, R0, 0x1 ;  /* 0x0000000008027211 */ /* 0x001fe400078008ff */
[----:B------:R-:W-:Y:S02]  /*123c0*/  SHF.R.U32.HI R4, RZ, 0x2, R4 ;  /* 0x00000002ff047819 */ /* 0x000fe40000011604 */
[----:B------:R-:W-:Y:S01]  /*123d0*/  LOP3.LUT R5, R5, 0x80, RZ, 0xc0, !PT ;  /* 0x0000008005057812 */ /* 0x000fe200078ec0ff */
[----:B------:R-:W-:Y:S01]  /*123e0*/  IMAD.X R3, RZ, RZ, R6, P0 ;  /* 0x000000ffff037224 */ /* 0x000fe200000e0606 */
[----:B------:R-:W-:-:S02]  /*123f0*/  ISETP.NE.U32.AND P0, PT, R4, RZ, PT ;  /* 0x000000ff0400720c */ /* 0x000fc40003f05070 */
[----:B------:R-:W-:-:S03]  /*12400*/  SHF.R.U32.HI R5, RZ, 0x3, R5 ;  /* 0x00000003ff057819 */ /* 0x000fc60000011605 */
[----:B------:R-:W-:Y:S01]  /*12410*/  @!PT LDS RZ, [RZ] ;  /* 0x00000000fffff984 */ /* 0x000fe20000000800 */
[----:B------:R-:W-:Y:S01]  /*12420*/  @!PT LDS RZ, [RZ] ;  /* 0x00000000fffff984 */ /* 0x000fe20000000800 */
[----:B------:R-:W-:Y:S01]  /*12430*/  @!PT LDS RZ, [RZ] ;  /* 0x00000000fffff984 */ /* 0x000fe20000000800 */
[----:B------:R1:W-:Y:S04]  /*12440*/  LDGSTS.E.BYPASS.LTC128B.128 [R19+0x27c00], desc[UR44][R2.64], !P6 ;  /* 0x27c0000002137fae */ /* 0x0003e8000f101d6c */
        /* <DEDUP_REMOVED lines=8> */
.L_x_4287:
[----:B------:R-:W-:Y:S05]  /*124d0*/  BSYNC B0 ;  /* 0x0000000000007941 */ /* 0x000fea0003800000 */
.L_x_4286:
[----:B------:R-:W-:Y:S01]  /*124e0*/  NOP ;  /* 0x0000000000007918 */ /* 0x000fe20000000000 */
[----:B------:R-:W-:-:S13]  /*124f0*/  PLOP3.LUT P0, PT, PT, PT, PT, 0x80, 0x0 ;  /* 0x000000000000781c */ /* 0x000fda0003f0f070 */
.L_x_4288:
        /* <DEDUP_REMOVED lines=18> */
.L_x_4374:
[----:B------:R-:W-:Y:S05]  /*12620*/  BSYNC B0 ;  /* 0x0000000000007941 */ /* 0x000fea0003800000 */
.L_x_4289:
[----:B------:R-:W-:-:S05]  /*12630*/  IMAD.U32 R2, RZ, RZ, UR36 ;  /* 0x00000024ff027e24 */ /* 0x000fca000f8e00ff */
[----:B------:R-:W-:-:S13]  /*12640*/  ISETP.NE.AND P0, PT, R2, 0x3, PT ;  /* 0x000000030200780c */ /* 0x000fda0003f05270 */
[----:B------:R-:W-:Y:S05]  /*12650*/  @!P0 BRA `(.L_x_4291) ;  /* 0x0000000000048947 */ /* 0x000fea0003800000 */
[----:B------:R-:W-:Y:S01]  /*12660*/  BPT.TRAP 0x1 ;  /* 0x000000040000795c */ /* 0x000fe20000300000 */
.L_x_4291:
[----:B0-----:R-:W-:Y:S01]  /*12670*/  SHF.L.U32 R0, R23, 0x1f, RZ ;  /* 0x0000001f17007819 */ /* 0x001fe200000006ff */
[----:B------:R-:W-:Y:S03]  /*12680*/  BSSY B0, `(.L_x_4292) ;  /* 0x0000003000007945 */ /* 0x000fe60003800000 */
[----:B------:R-:W0:Y:S02]  /*12690*/  SYNCS.PHASECHK.TRANS64.TRYWAIT P0, [R22+URZ+0x38860], R0 ;  /* 0x03886000160075a7 */ /* 0x000e24000800017f */
[----:B0-----:R-:W-:Y:S05]  /*126a0*/  @!P0 BRA `(.L_x_4293) ;  /* 0x0000004000e08947 */ /* 0x001fea0003800000 */
.L_x_4375:
[----:B------:R-:W-:Y:S05]  /*126b0*/  BSYNC B0 ;  /* 0x0000000000007941 */ /* 0x000fea0003800000 */
.L_x_4292:
[----:B------:R-:W0:Y:S01]  /*126c0*/  LDL.LU R3, [R1+0x18] ;  /* 0x0000180001037983 */ /* 0x000e220000300800 */
[----:B------:R-:W-:Y:S01]  /*126d0*/  ULDC.64 UR4, c[0x0][0x328] ;  /* 0x0000ca0000047ab9 */ /* 0x000fe20000000a00 */
[----:B------:R-:W-:Y:S02]  /*126e0*/  ULDC.64 UR6, c[0x0][0x318] ;  /* 0x0000c60000067ab9 */ /* 0x000fe40000000a00 */
[----:B------:R-:W2:Y:S04]  /*126f0*/  LDL.LU R2, [R1] ;  /* 0x0000000001027983 */ /* 0x000ea80000300800 */
[----:B------:R-:W3:Y:S01]  /*12700*/  LDL.LU R4, [R1+0x1c] ;  /* 0x00001c0001047983 */ /* 0x000ee20000300800 */
[----:B------:R-:W-:Y:S02]  /*12710*/  IMAD R5, R18, 0x8000, R34 ;  /* 0x0000800012057824 */ /* 0x000fe400078e0222 */
[----:B0-----:R-:W-:-:S04]  /*12720*/  IMAD R0, R3, UR4, RZ ;  /* 0x0000000403007c24 */ /* 0x001fc8000f8e02ff */
[C---:B--2---:R-:W-:Y:S02]  /*12730*/  IMAD R0, R2.reuse, UR5, R0 ;  /* 0x0000000502007c24 */ /* 0x044fe4000f8e0200 */
[----:B------:R-:W-:Y:S01]  /*12740*/  IMAD.WIDE.U32 R2, R2, UR4, RZ ;  /* 0x0000000402027c25 */ /* 0x000fe2000f8e00ff */
[----:B------:R-:W-:-:S03]  /*12750*/  ULDC.64 UR4, c[0x0][0x338] ;  /* 0x0000ce0000047ab9 */ /* 0x000fc60000000a00 */
[----:B------:R-:W-:Y:S02]  /*12760*/  IMAD.IADD R3, R3, 0x1, R0 ;  /* 0x0000000103037824 */ /* 0x000fe400078e0200 */
[----:B---3--:R-:W-:Y:S02]  /*12770*/  IMAD R0, R4, UR4, RZ ;  /* 0x0000000404007c24 */ /* 0x008fe4000f8e02ff */
        /* <DEDUP_REMOVED lines=12> */
[C---:B------:R-:W-:Y:S01]  /*12840*/  LOP3.LUT P5, RZ, R30.reuse, 0x2, RZ, 0xc0, !PT ;  /* 0x000000021eff7812 */ /* 0x040fe200078ac0ff */
[----:B------:R-:W1:Y:S01]  /*12850*/  SHFL.IDX PT, R2, R4, RZ, 0x181f ;  /* 0x00181fff04027589 */ /* 0x000e6200000e0000 */
[C---:B------:R-:W-:Y:S02]  /*12860*/  LOP3.LUT P4, RZ, R30.reuse, 0x4, RZ, 0xc0, !PT ;  /* 0x000000041eff7812 */ /* 0x040fe4000788c0ff */
[C---:B------:R-:W-:Y:S01]  /*12870*/  LOP3.LUT P3, RZ, R30.reuse, 0x8, RZ, 0xc0, !PT ;  /* 0x000000081eff7812 */ /* 0x040fe2000786c0ff */
[----:B------:R-:W2:Y:S01]  /*12880*/  SHFL.IDX PT, R3, R6, RZ, 0x181f ;  /* 0x00181fff06037589 */ /* 0x000ea200000e0000 */
[----:B------:R-:W-:Y:S02]  /*12890*/  LOP3.LUT P2, RZ, R30, 0x10, RZ, 0xc0, !PT ;  /* 0x000000101eff7812 */ /* 0x000fe4000784c0ff */
[----:B------:R-:W-:Y:S01]  /*128a0*/  LOP3.LUT R16, R16, 0xffffffbf, RZ, 0xc0, !PT ;  /* 0xffffffbf10107812 */ /* 0x000fe200078ec0ff */
[----:B0-----:R-:W-:-:S05]  /*128b0*/  IMAD.SHL.U32 R7, R7, 0x8, RZ ;  /* 0x0000000807077824 */ /* 0x001fca00078e00ff */
[----:B------:R-:W-:-:S05]  /*128c0*/  LOP3.LUT R7, R7, 0x38, RZ, 0xc0, !PT ;  /* 0x0000003807077812 */ /* 0x000fca00078ec0ff */
[----:B------:R-:W-:Y:S01]  /*128d0*/  IMAD.SHL.U32 R0, R7, 0x2, RZ ;  /* 0x0000000207007824 */ /* 0x000fe200078e00ff */
[----:B------:R-:W-:-:S04]  /*128e0*/  LOP3.LUT R7, R30, 0x1, RZ, 0xc0, !PT ;  /* 0x000000011e077812 */ /* 0x000fc800078ec0ff */
[----:B-1----:R-:W-:Y:S02]  /*128f0*/  IADD3 R2, P0, R2, R0, RZ ;  /* 0x0000000002027210 */ /* 0x002fe40007f1e0ff */
[----:B------:R-:W-:Y:S02]  /*12900*/  ISETP.NE.U32.AND P1, PT, R7, 0x1, PT ;  /* 0x000000010700780c */ /* 0x000fe40003f25070 */
[----:B------:R-:W-:Y:S01]  /*12910*/  PRMT R7, R30, 0x8880, RZ ;  /* 0x000088801e077816 */ /* 0x000fe200000000ff */
[----:B--2---:R-:W-:Y:S01]  /*12920*/  IMAD.X R3, RZ, RZ, R3, P0 ;  /* 0x000000ffff037224 */ /* 0x004fe200000e0603 */
[----:B------:R-:W-:-:S09]  /*12930*/  ISETP.LT.OR P0, PT, R29, 0x1, P1 ;  /* 0x000000011d00780c */ /* 0x000fd20000f01670 */
[----:B------:R-:W-:Y:S02]  /*12940*/  @P1 LOP3.LUT R16, R16, 0x40, RZ, 0xfc, !PT ;  /* 0x0000004010101812 */ /* 0x000fe400078efcff */
[----:B------:R-:W-:Y:S02]  /*12950*/  LOP3.LUT P1, RZ, R30, 0x20, RZ, 0xc0, !PT ;  /* 0x000000201eff7812 */ /* 0x000fe4000782c0ff */
[----:B------:R-:W-:Y:S01]  /*12960*/  @!PT LDS RZ, [RZ] ;  /* 0x00000000fffff984 */ /* 0x000fe20000000800 */
[----:B------:R-:W-:Y:S01]  /*12970*/  LDGSTS.E.BYPASS.LTC128B.128 [R5+0x400], desc[UR44][R2.64], !P0 ;  /* 0x0040000002057fae */ /* 0x000fe2000c101d6c */
[----:B------:R-:W-:Y:S02]  /*12980*/  ISETP.LT.OR P0, PT, R29, 0x1, !P5 ;  /* 0x000000011d00780c */ /* 0x000fe40006f01670 */
[----:B------:R-:W-:-:S11]  /*12990*/  LOP3.LUT R16, R16, 0xffffff7f, RZ, 0xc0, !PT ;  /* 0xffffff7f10107812 */ /* 0x000fd600078ec0ff */
        /* <DEDUP_REMOVED lines=62> */
.L_x_4385:
        /* <DEDUP_REMOVED lines=34> */
.L_x_4295:
        /* <DEDUP_REMOVED lines=11> */
.L_x_4296:
[----:B------:R-:W2:Y:S01]  /*13050*/  LDL.LU R2, [R1+0x14] ;  /* 0x0000140001027983 */ /* 0x000ea20000300800 */
[----:B------:R1:W-:Y:S01]  /*13060*/  SYNCS.ARRIVE.TRANS64.A1T0 RZ, [R22+URZ+0x38850], RZ ;  /* 0x038850ff16ff79a7 */ /* 0x0003e2000810003f */
[----:B------:R-:W-:Y:S01]  /*13070*/  BSSY B0, `(.L_x_4297) ;  /* 0x00000f3000007945 */ /* 0x000fe20003800000 */
[----:B--2---:R-:W-:-:S05]  /*13080*/  VIADD R7, R2, 0xfffffffe ;  /* 0xfffffffe02077836 */ /* 0x004fca0000000000 */
[----:B------:R-:W-:-:S13]  /*13090*/  ISETP.GE.AND P0, PT, R7, R31, PT ;  /* 0x0000001f0700720c */ /* 0x000fda0003f06270 */
[----:B-1----:R-:W-:Y:S05]  /*130a0*/  @!P0 BRA `(.L_x_4298) ;  /* 0x0000000c00bc8947 */ /* 0x002fea0003800000 */
[----:B------:R-:W2:Y:S01]  /*130b0*/  LDL.LU R2, [R1+0x24] ;  /* 0x0000240001027983 */ /* 0x000ea20000300800 */
[----:B------:R-:W-:-:S04]  /*130c0*/  LOP3.LUT R29, R30, 0x80, RZ, 0xc0, !PT ;  /* 0x000000801e1d7812 */ /* 0x000fc800078ec0ff */
[----:B------:R-:W-:Y:S02]  /*130d0*/  SHF.R.U32.HI R29, RZ, 0x3, R29 ;  /* 0x00000003ff1d7819 */ /* 0x000fe4000001161d */
[----:B--2---:R-:W-:-:S04]  /*130e0*/  LOP3.LUT R2, R2, 0x40, RZ, 0xc0, !PT ;  /* 0x0000004002027812 */ /* 0x004fc800078ec0ff */
[----:B------:R-:W-:-:S07]  /*130f0*/  SHF.R.U32.HI R30, RZ, 0x2, R2 ;  /* 0x00000002ff1e7819 */ /* 0x000fce0000011602 */
.L_x_4311:
[----:B-1----:R-:W1:Y:S01]  /*13100*/  S2R R2, SR_TID.X ;  /* 0x0000000000027919 */ /* 0x002e620000002100 */
[----:B--2---:R-:W2:Y:S01]  /*13110*/  LDC R3, c[0x0][0x430] ;  /* 0x00010c00ff037b82 */ /* 0x004ea20000000800 */
[----:B---3--:R-:W-:Y:S01]  /*13120*/  IMAD R6, R7, 0x40, R32 ;  /* 0x0000004007067824 */ /* 0x008fe200078e0220 */
[----:B------:R-:W-:Y:S05]  /*13130*/  YIELD ;  /* 0x0000000000007946 */ /* 0x000fea0003800000 */
[----:B0-----:R-:W0:Y:S01]  /*13140*/  S2R R4, SR_TID.X ;  /* 0x0000000000047919 */ /* 0x001e220000002100 */
[----:B------:R-:W-:Y:S01]  /*13150*/  IMAD.U32 R11, RZ, RZ, UR36 ;  /* 0x00000024ff0b7e24 */ /* 0x000fe2000f8e00ff */
[----:B------:R-:W-:Y:S01]  /*13160*/  ULDC UR4, c[0x0][0x430] ;  /* 0x00010c0000047ab9 */ /* 0x000fe20000000800 */
[----:B------:R-:W-:Y:S01]  /*13170*/  VIADD R18, R18, 0x1 ;  /* 0x0000000112127836 */ /* 0x000fe20000000000 */
[----:B--2---:R-:W-:-:S02]  /*13180*/  ISETP.NE.AND P0, PT, R3, 0x1, PT ;  /* 0x000000010300780c */ /* 0x004fc40003f05270 */
[----:B-1----:R-:W-:-:S04]  /*13190*/  LOP3.LUT R2, R2, 0x7f, RZ, 0xc0, !PT ;  /* 0x0000007f02027812 */ /* 0x002fc800078ec0ff */
[----:B------:R-:W-:-:S07]  /*131a0*/  SHF.R.U32.HI R2, RZ, 0x3, R2 ;  /* 0x00000003ff027819 */ /* 0x000fce0000011602 */
[----:B------:R-:W1:Y:S01]  /*131b0*/  @P0 LDC R3, c[0x0][0x434] ;  /* 0x00010d00ff030b82 */ /* 0x000e620000000800 */
[----:B0-----:R-:W-:-:S05]  /*131c0*/  IMAD.SHL.U32 R4, R4, 0x10, RZ ;  /* 0x0000001004047824 */ /* 0x001fca00078e00ff */
[----:B------:R-:W-:Y:S02]  /*131d0*/  LOP3.LUT R4, R2, 0x70, R4, 0xf8, !PT ;  /* 0x0000007002047812 */ /* 0x000fe400078ef804 */
[----:B------:R-:W0:Y:S02]  /*131e0*/  @P0 LDC R2, c[0x0][0x438] ;  /* 0x00010e00ff020b82 */ /* 0x000e240000000800 */
[C---:B------:R-:W-:Y:S01]  /*131f0*/  ISETP.GT.U32.AND P1, PT, R4.reuse, 0x3f, PT ;  /* 0x0000003f0400780c */ /* 0x040fe20003f24070 */
[----:B------:R-:W-:-:S04]  /*13200*/  IMAD.IADD R6, R4, 0x1, R6 ;  /* 0x0000000104067824 */ /* 0x000fc800078e0206 */
[----:B------:R-:W-:-:S08]  /*13210*/  IMAD.MOV.U32 R10, RZ, RZ, R6 ;  /* 0x000000ffff0a7224 */ /* 0x000fd000078e0006 */
[----:B------:R-:W2:Y:S01]  /*13220*/  @!P1 LDC.64 R4, c[0x0][0x428] ;  /* 0x00010a00ff049b82 */ /* 0x000ea20000000a00 */
[----:B-1----:R-:W-:-:S07]  /*13230*/  @P0 IMAD.HI.U32 R3, R6, R3, RZ ;  /* 0x0000000306030227 */ /* 0x002fce00078e00ff */
[----:B------:R-:W1:Y:S01]  /*13240*/  @!P1 LDC.64 R8, c[0x0][0x418] ;  /* 0x00010600ff089b82 */ /* 0x000e620000000a00 */
[----:B0-----:R-:W-:-:S04]  /*13250*/  @P0 SHF.R.U32.HI R10, RZ, R2, R3 ;  /* 0x00000002ff0a0219 */ /* 0x001fc80000011603 */
[--C-:B------:R-:W-:Y:S01]  /*13260*/  @!P1 SHF.R.S32.HI R3, RZ, 0x1f, R10.reuse ;  /* 0x0000001fff039819 */ /* 0x100fe2000001140a */
[----:B------:R-:W-:-:S04]  /*13270*/  @!P1 IMAD.MOV.U32 R2, RZ, RZ, R10 ;  /* 0x000000ffff029224 */ /* 0x000fc800078e000a */
[----:B--2---:R-:W-:-:S04]  /*13280*/  @!P1 IMAD.WIDE.U32 R2, R28, R4, R2 ;  /* 0x000000041c029225 */ /* 0x004fc800078e0002 */
[----:B------:R-:W-:-:S04]  /*13290*/  @!P1 IMAD R4, R33, R4, RZ ;  /* 0x0000000421049224 */ /* 0x000fc800078e02ff */
[----:B------:R-:W-:Y:S01]  /*132a0*/  @!P1 IMAD R5, R28, R5, R4 ;  /* 0x000000051c059224 */ /* 0x000fe200078e0204 */
[----:B-1----:R-:W-:Y:S01]  /*132b0*/  @!P1 LEA R8, P0, R2, R8, 0x2 ;  /* 0x0000000802089211 */ /* 0x002fe200078010ff */
[----:B------:R-:W-:Y:S02]  /*132c0*/  IMAD.MOV.U32 R4, RZ, RZ, RZ ;  /* 0x000000ffff047224 */ /* 0x000fe400078e00ff */
[----:B------:R-:W-:Y:S02]  /*132d0*/  @!P1 IMAD.IADD R3, R5, 0x1, R3 ;  /* 0x0000000105039824 */ /* 0x000fe400078e0203 */
[----:B------:R-:W-:-:S03]  /*132e0*/  IMAD.MOV R5, RZ, RZ, -R10 ;  /* 0x000000ffff057224 */ /* 0x000fc600078e0a0a */
[----:B------:R-:W-:Y:S01]  /*132f0*/  @!P1 LEA.HI.X R9, R2, R9, R3, 0x2, P0 ;  /* 0x0000000902099211 */ /* 0x000fe200000f1403 */
[----:B------:R-:W-:Y:S01]  /*13300*/  IMAD R5, R5, UR4, R6 ;  /* 0x0000000405057c24 */ /* 0x000fe2000f8e0206 */
[----:B------:R-:W-:-:S03]  /*13310*/  ISETP.NE.AND P0, PT, R18, 0x2, PT ;  /* 0x000000021200780c */ /* 0x000fc60003f05270 */
[----:B------:R0:W5:Y:S01]  /*13320*/  @!P1 LDG.E R4, desc[UR44][R8.64] ;  /* 0x0000002c08049981 */ /* 0x000162000c1e1900 */
[----:B------:R-:W-:Y:S02]  /*13330*/  ISETP.NE.AND P1, PT, R11, 0x3, PT ;  /* 0x000000030b00780c */ /* 0x000fe40003f25270 */
[----:B------:R-:W-:Y:S02]  /*13340*/  SEL R2, RZ, 0x1, P0 ;  /* 0x00000001ff027807 */ /* 0x000fe40000000000 */
[----:B------:R-:W-:Y:S02]  /*13350*/  SEL R18, R18, RZ, P0 ;  /* 0x000000ff12127207 */ /* 0x000fe40000000000 */
[----:B------:R-:W-:Y:S01]  /*13360*/  LOP3.LUT R23, R23, R2, RZ, 0x3c, !PT ;  /* 0x0000000217177212 */ /* 0x000fe200078e3cff */
[----:B------:R-:W-:Y:S02]  /*13370*/  IMAD.MOV.U32 R2, RZ, RZ, R7 ;  /* 0x000000ffff027224 */ /* 0x000fe400078e0007 */
[----:B------:R-:W-:-:S03]  /*13380*/  VIADD R7, R7, 0xffffffff ;  /* 0xffffffff07077836 */ /* 0x000fc60000000000 */
[----:B------:R-:W-:Y:S01]  /*13390*/  ISETP.GT.AND P3, PT, R2, R31, PT ;  /* 0x0000001f0200720c */ /* 0x000fe20003f64270 */
[----:B0-----:R-:W-:-:S12]  /*133a0*/  @!P1 BRA `(.L_x_4299) ;  /* 0x0000000000049947 */ /* 0x001fd80003800000 */
[----:B------:R-:W-:Y:S01]  /*133b0*/  BPT.TRAP 0x1 ;  /* 0x000000040000795c */ /* 0x000fe20000300000 */
.L_x_4299:
[----:B------:R-:W-:Y:S01]  /*133c0*/  IMAD R6, R18, 0x8, R17 ;  /* 0x0000000812067824 */ /* 0x000fe200078e0211 */
[----:B------:R-:W-:Y:S01]  /*133d0*/  SHF.L.U32 R20, R23, 0x1f, RZ ;  /* 0x0000001f17147819 */ /* 0x000fe200000006ff */
[----:B------:R-:W-:Y:S01]  /*133e0*/  BSSY B1, `(.L_x_4300) ;  /* 0x0000004000017945 */ /* 0x000fe20003800000 */
[----:B------:R-:W-:Y:S02]  /*133f0*/  SHF.R.S32.HI R9, RZ, 0x1f, R5 ;  /* 0x0000001fff097819 */ /* 0x000fe40000011405 */
[----:B------:R-:W0:Y:S02]  /*13400*/  SYNCS.PHASECHK.TRANS64.TRYWAIT P0, [R6+URZ+0x38840], R20 ;  /* 0x03884014060075a7 */ /* 0x000e24000800017f */
[----:B0-----:R-:W-:Y:S05]  /*13410*/  @!P0 BRA `(.L_x_4301) ;  /* 0x0000003c00c08947 */ /* 0x001fea0003800000 */
.L_x_4386:
[----:B------:R-:W-:Y:S05]  /*13420*/  BSYNC B1 ;  /* 0x0000000000017941 */ /* 0x000fea0003800000 */
.L_x_4300:
        /* <DEDUP_REMOVED lines=40> */
.L_x_4396:
        /* <DEDUP_REMOVED lines=8> */
.L_x_4303:
        /* <DEDUP_REMOVED lines=11> */
.L_x_4304:
[----:B------:R2:W-:Y:S01]  /*137e0*/  SYNCS.ARRIVE.TRANS64.A1T0 RZ, [R6+URZ+0x38830], RZ ;  /* 0x038830ff06ff79a7 */ /* 0x0005e2000810003f */
[----:B------:R-:W-:Y:S05]  /*137f0*/  @!P2 BRA `(.L_x_4305) ;  /* 0x000000000004a947 */ /* 0x000fea0003800000 */
[----:B------:R-:W-:Y:S01]  /*13800*/  BPT.TRAP 0x1 ;  /* 0x000000040000795c */ /* 0x000fe20000300000 */
.L_x_4305:
[----:B------:R-:W3:Y:S01]  /*13810*/  SYNCS.PHASECHK.TRANS64.TRYWAIT P0, [R6+URZ+0x38860], R20 ;  /* 0x03886014060075a7 */ /* 0x000ee2000800017f */
[----:B------:R-:W-:Y:S04]  /*13820*/  BSSY B1, `(.L_x_4306) ;  /* 0x0000002000017945 */ /* 0x000fe80003800000 */
[----:B---3--:R-:W-:Y:S05]  /*13830*/  @!P0 BRA `(.L_x_4307) ;  /* 0x0000003c00e88947 */ /* 0x008fea0003800000 */
.L_x_4397:
[----:B------:R-:W-:Y:S05]  /*13840*/  BSYNC B1 ;  /* 0x0000000000017941 */ /* 0x000fea0003800000 */
.L_x_4306:
        /* <DEDUP_REMOVED lines=79> */
.L_x_4407:
        /* <DEDUP_REMOVED lines=25> */
.L_x_4309:
        /* <DEDUP_REMOVED lines=11> */
.L_x_4310:
[----:B------:R1:W-:Y:S01]  /*13f80*/  SYNCS.ARRIVE.TRANS64.A1T0 RZ, [R6+URZ+0x38850], RZ ;  /* 0x038850ff06ff79a7 */ /* 0x0003e2000810003f */
[----:B------:R-:W-:Y:S05]  /*13f90*/  @P3 BRA `(.L_x_4311) ;  /* 0xfffffff000583947 */ /* 0x000fea000383ffff */
.L_x_4298:
[----:B------:R-:W-:Y:S05]  /*13fa0*/  BSYNC B0 ;  /* 0x0000000000007941 */ /* 0x000fea0003800000 */
.L_x_4297:
        /* <DEDUP_REMOVED lines=21> */
.L_x_4313:
[----:B------:R-:W-:Y:S05]  /*14100*/  BSYNC B0 ;  /* 0x0000000000007941 */ /* 0x000fea0003800000 */
.L_x_4312:
[----:B------:R-:W-:-:S07]  /*14110*/  SEL R18, R18, RZ, P0 ;  /* 0x000000ff12127207 */ /* 0x000fce0000000000 */
.L_x_4266:
[----:B------:R-:W-:Y:S05]  /*14120*/  BSYNC B7 ;  /* 0x0000000000077941 */ /* 0x000fea0003800000 */
.L_x_4264:
        /* <DEDUP_REMOVED lines=11> */
.L_x_4314:
        /* <DEDUP_REMOVED lines=43> */
.L_x_4417:
[----:B------:R-:W-:Y:S02]  /*14490*/  ULDC UR4, c[0x0][0xd38] ;  /* 0x00034e0000047ab9 */ /* 0x000fe40000000800 */
[----:B------:R-:W-:-:S04]  /*144a0*/  IMAD.U32 R5, RZ, RZ, UR4 ;  /* 0x00000004ff057e24 */ /* 0x000fc8000f8e00ff */
[----:B-1----:R-:W-:-:S04]  /*144b0*/  IMAD R9, R14, R5, RZ ;  /* 0x000000050e097224 */ /* 0x002fc800078e02ff */
[----:B------:R-:W-:-:S05]  /*144c0*/  IMAD.IADD R6, R6, 0x1, R9 ;  /* 0x0000000106067824 */ /* 0x000fca00078e0209 */
[----:B------:R-:W-:-:S13]  /*144d0*/  ISETP.GT.AND P6, PT, R6, R0, PT ;  /* 0x000000000600720c */ /* 0x000fda0003fc4270 */
[----:B------:R-:W-:Y:S05]  /*144e0*/  @P6 BRA `(.L_x_4317) ;  /* 0x0000000000a46947 */ /* 0x000fea0003800000 */
.L_x_4320:
        /* <DEDUP_REMOVED lines=35> */
.L_x_4425:
[----:B------:R-:W-:Y:S02]  /*14720*/  ULDC UR4, c[0x0][0xd38] ;  /* 0x00034e0000047ab9 */ /* 0x000fe40000000800 */
[----:B------:R-:W-:-:S04]  /*14730*/  IMAD.U32 R5, RZ, RZ, UR4 ;  /* 0x00000004ff057e24 */ /* 0x000fc8000f8e00ff */
[----:B-1----:R-:W-:-:S04]  /*14740*/  IMAD R9, R14, R5, RZ ;  /* 0x000000050e097224 */ /* 0x002fc800078e02ff */
[----:B------:R-:W-:-:S05]  /*14750*/  IMAD.IADD R6, R9, 0x1, R6 ;  /* 0x0000000109067824 */ /* 0x000fca00078e0206 */
[----:B------:R-:W-:-:S13]  /*14760*/  ISETP.GT.AND P6, PT, R6, R0, PT ;  /* 0x000000000600720c */ /* 0x000fda0003fc4270 */
[----:B------:R-:W-:Y:S05]  /*14770*/  @!P6 BRA `(.L_x_4320) ;  /* 0xfffffffc005ce947 */ /* 0x000fea000383ffff */
.L_x_4317:
        /* <DEDUP_REMOVED lines=9> */
.L_x_4430:
[----:B------:R-:W-:-:S13]  /*14810*/  ISETP.NE.AND P0, PT, R8, RZ, PT ;  /* 0x000000ff0800720c */ /* 0x000fda0003f05270 */
[----:B------:R-:W-:Y:S05]  /*14820*/  @!P0 BRA `(.L_x_4322) ;  /* 0x0000000000108947 */ /* 0x000fea0003800000 */
[----:B------:R-:W-:Y:S01]  /*14830*/  UMOV UR4, 0xffffffff ;  /* 0xffffffff00047882 */ /* 0x000fe20000000000 */
[----:B------:R-:W-:Y:S02]  /*14840*/  VIADD R12, R6, 0xffffffff ;  /* 0xffffffff060c7836 */ /* 0x000fe40000000000 */
[----:B------:R-:W-:Y:S05]  /*14850*/  BRA.DIV UR4, `(.L_x_4323) ;  /* 0x0000004204207947 */ /* 0x000fea000b800000 */
[----:B------:R4:W0:Y:S02]  /*14860*/  SHFL.IDX PT, R24, R3, R12, 0x1f ;  /* 0x00001f0c03187589 */ /* 0x00082400000e0000 */
.L_x_4322:
        /* <DEDUP_REMOVED lines=58> */
.L_x_4318:
[----:B------:R-:W-:Y:S01]  /*14c10*/  UMOV UR4, URZ ;  /* 0x0000003f00047c82 */ /* 0x000fe20008000000 */
[----:B------:R-:W-:Y:S01]  /*14c20*/  UMOV UR5, URZ ;  /* 0x0000003f00057c82 */ /* 0x000fe20008000000 */
[----:B------:R-:W-:Y:S01]  /*14c30*/  ULDC UR6, c[0x0][0xd3c] ;  /* 0x00034f0000067ab9 */ /* 0x000fe20000000800 */
[----:B------:R-:W-:Y:S02]  /*14c40*/  IMAD.MOV.U32 R24, RZ, RZ, R0 ;  /* 0x000000ffff187224 */ /* 0x000fe400078e0000 */
[----:B------:R-:W-:Y:S02]  /*14c50*/  IMAD.U32 R25, RZ, RZ, UR4 ;  /* 0x00000004ff197e24 */ /* 0x000fe4000f8e00ff */
[----:B------:R-:W-:Y:S02]  /*14c60*/  IMAD.U32 R26, RZ, RZ, UR5 ;  /* 0x00000005ff1a7e24 */ /* 0x000fe4000f8e00ff */
[----:B------:R-:W-:-:S07]  /*14c70*/  IMAD.U32 R27, RZ, RZ, UR6 ;  /* 0x00000006ff1b7e24 */ /* 0x000fce000f8e00ff */
.L_x_4324:
        /* <DEDUP_REMOVED lines=10> */
.L_x_4315:
[----:B------:R-:W-:Y:S02]  /*14d20*/  ULDC UR4, c[0x0][0xd3c] ;  /* 0x00034f0000047ab9 */ /* 0x000fe40000000800 */
[----:B0-----:R-:W-:-:S13]  /*14d30*/  ISETP.GE.AND P0, PT, R27, UR4, PT ;  /* 0x000000041b007c0c */ /* 0x001fda000bf06270 */
[----:B------:R-:W-:Y:S05]  /*14d40*/  @!P0 BRA `(.L_x_4325) ;  /* 0xffffffa800048947 */ /* 0x000fea000383ffff */
[----:B------:R-:W-:Y:S05]  /*14d50*/  BSYNC B8 ;  /* 0x0000000000087941 */ /* 0x000fea0003800000 */
.L_x_4258:
        /* <DEDUP_REMOVED lines=12> */
.L_x_4433:
[----:B------:R-:W-:Y:S05]  /*14e20*/  BSYNC B0 ;  /* 0x0000000000007941 */ /* 0x000fea0003800000 */
.L_x_4326:
[----:B------:R-:W-:-:S03]  /*14e30*/  UMOV UR4, 0xffffffff ;  /* 0xffffffff00047882 */ /* 0x000fc60000000000 */
[----:B------:R-:W-:Y:S05]  /*14e40*/  BRA.DIV UR4, `(.L_x_4328) ;  /* 0x0000003a04e07947 */ /* 0x000fea000b800000 */
[----:B0-----:R-:W0:Y:S02]  /*14e50*/  S2R R0, SR_TID.X ;  /* 0x0000000000007919 */ /* 0x001e240000002100 */
[----:B0-----:R-:W-:-:S04]  /*14e60*/  SHF.R.U32.HI R0, RZ, 0x5, R0 ;  /* 0x00000005ff007819 */ /* 0x001fc80000011600 */
[----:B------:R-:W-:-:S05]  /*14e70*/  LOP3.LUT R0, R0, 0x3, RZ, 0xc0, !PT ;  /* 0x0000000300007812 */ /* 0x000fca00078ec0ff */
[----:B------:R0:W1:Y:S02]  /*14e80*/  SHFL.IDX PT, R14, R0, RZ, 0x1f ;  /* 0x00001fff000e7589 */ /* 0x00006400000e0000 */
.L_x_4436:
[----:B-1----:R-:W-:Y:S01]  /*14e90*/  ISETP.NE.AND P0, PT, R14, RZ, PT ;  /* 0x000000ff0e00720c */ /* 0x002fe20003f05270 */
[----:B------:R-:W-:-:S12]  /*14ea0*/  BSSY B0, `(.L_x_4329) ;  /* 0x0000024000007945 */ /* 0x000fd80003800000 */
[----:B------:R-:W-:Y:S05]  /*14eb0*/  @P0 BRA `(.L_x_4330) ;  /* 0x0000000000880947 */ /* 0x000fea0003800000 */
[----:B------:R-:W-:-:S03]  /*14ec0*/  UMOV UR4, 0xffffffff ;  /* 0xffffffff00047882 */ /* 0x000fc60000000000 */
[----:B------:R-:W-:Y:S05]  /*14ed0*/  BRA.DIV UR4, `(.L_x_4331) ;  /* 0x0000003a04f07947 */ /* 0x000fea000b800000 */
[----:B------:R-:W-:-:S13]  /*14ee0*/  ELECT P6, URZ, PT ;  /* 0x00000000003f782f */ /* 0x000fda00038c0000 */
.L_x_4439:
[----:B------:R-:W-:Y:S05]  /*14ef0*/  @!P6 BRA `(.L_x_4330) ;  /* 0x000000000078e947 */ /* 0x000fea0003800000 */
[----:B------:R-:W-:-:S06]  /*14f00*/  ULOP3.LUT UR4, UR39, 0x2, URZ, 0xfc, !UPT ;  /* 0x0000000227047892 */ /* 0x000fcc000f8efc3f */
[----:B0-----:R-:W-:-:S05]  /*14f10*/  IMAD.U32 R0, RZ, RZ, UR4 ;  /* 0x00000004ff007e24 */ /* 0x001fca000f8e00ff */
[----:B------:R-:W-:-:S13]  /*14f20*/  ISETP.NE.AND P0, PT, R0, 0x3, PT ;  /* 0x000000030000780c */ /* 0x000fda0003f05270 */
[----:B------:R-:W-:Y:S05]  /*14f30*/  @!P0 BRA `(.L_x_4332) ;  /* 0x0000000000048947 */ /* 0x000fea0003800000 */
[----:B------:R-:W-:Y:S01]  /*14f40*/  BPT.TRAP 0x1 ;  /* 0x000000040000795c */ /* 0x000fe20000300000 */
.L_x_4332:
[C---:B------:R-:W-:Y:S01]  /*14f50*/  IMAD R3, R18.reuse, 0x8, R5 ;  /* 0x0000000812037824 */ /* 0x040fe200078e0205 */
[----:B------:R-:W-:Y:S01]  /*14f60*/  SHF.L.U32 R2, R23, 0x1f, RZ ;  /* 0x0000001f17027819 */ /* 0x000fe200000006ff */
[----:B------:R-:W-:-:S03]  /*14f70*/  VIADD R18, R18, 0x1 ;  /* 0x0000000112127836 */ /* 0x000fc60000000000 */
[----:B------:R-:W0:Y:S02]  /*14f80*/  SYNCS.PHASECHK.TRANS64.TRYWAIT P1, [R3+URZ+0x38840], R2 ;  /* 0x03884002030075a7 */ /* 0x000e24000802017f */
[----:B------:R-:W-:-:S04]  /*14f90*/  ISETP.NE.AND P2, PT, R18, 0x2, PT ;  /* 0x000000021200780c */ /* 0x000fc80003f45270 */
[----:B------:R-:W-:Y:S01]  /*14fa0*/  SEL R0, RZ, 0x1, P2 ;  /* 0x00000001ff007807 */ /* 0x000fe20001000000 */
[----:B0-----:R-:W-:Y:S08]  /*14fb0*/  @!P1 BRA `(.L_x_4333) ;  /* 0x0000003800d89947 */ /* 0x001ff00003800000 */
.L_x_4440:
[----:B------:R-:W-:Y:S02]  /*14fc0*/  SEL R18, R18, RZ, P2 ;  /* 0x000000ff12127207 */ /* 0x000fe40001000000 */
[----:B------:R-:W-:Y:S01]  /*14fd0*/  LOP3.LUT R0, R23, R0, RZ, 0x3c, !PT ;  /* 0x0000000017007212 */ /* 0x000fe200078e3cff */
[----:B------:R-:W-:Y:S06]  /*14fe0*/  @!P0 BRA `(.L_x_4334) ;  /* 0x0000000000048947 */ /* 0x000fec0003800000 */
[----:B------:R-:W-:Y:S01]  /*14ff0*/  BPT.TRAP 0x1 ;  /* 0x000000040000795c */ /* 0x000fe20000300000 */
.L_x_4334:
[----:B------:R-:W-:Y:S01]  /*15000*/  IMAD R5, R18, 0x8, R5 ;  /* 0x0000000812057824 */ /* 0x000fe200078e0205 */
[----:B------:R-:W-:-:S04]  /*15010*/  SHF.L.U32 R0, R0, 0x1f, RZ ;  /* 0x0000001f00007819 */ /* 0x000fc800000006ff */
[----:B------:R-:W1:Y:S02]  /*15020*/  SYNCS.PHASECHK.TRANS64.TRYWAIT P1, [R5+URZ+0x38840], R0 ;  /* 0x03884000050075a7 */ /* 0x000e64000802017f */
[----:B-1----:R-:W-:Y:S05]  /*15030*/  @!P1 BRA `(.L_x_4335) ;  /* 0x0000003800cc9947 */ /* 0x002fea0003800000 */
.L_x_4441:
[----:B------:R-:W-:Y:S05]  /*15040*/  @!P0 BRA `(.L_x_4336) ;  /* 0x0000000000048947 */ /* 0x000fea0003800000 */
[----:B------:R-:W-:Y:S01]  /*15050*/  BPT.TRAP 0x1 ;  /* 0x000000040000795c */ /* 0x000fe20000300000 */
.L_x_4336:
[----:B------:R-:W5:Y:S02]  /*15060*/  SYNCS.PHASECHK.TRANS64.TRYWAIT P1, [R3+URZ+0x38860], R2 ;  /* 0x03886002030075a7 */ /* 0x000f64000802017f */
[----:B-----5:R-:W-:Y:S05]  /*15070*/  @!P1 BRA `(.L_x_4337) ;  /* 0x0000003800d09947 */ /* 0x020fea0003800000 */
.L_x_4442:
[----:B------:R-:W-:Y:S05]  /*15080*/  @!P0 BRA `(.L_x_4338) ;  /* 0x0000000000048947 */ /* 0x000fea0003800000 */
[----:B------:R-:W-:Y:S01]  /*15090*/  BPT.TRAP 0x1 ;  /* 0x000000040000795c */ /* 0x000fe20000300000 */
.L_x_4338:
[----:B------:R0:W0:Y:S02]  /*150a0*/  SYNCS.PHASECHK.TRANS64.TRYWAIT P0, [R5+URZ+0x38860], R0 ;  /* 0x03886000050075a7 */ /* 0x000024000800017f */
[----:B0-----:R-:W-:Y:S05]  /*150b0*/  @!P0 NANOSLEEP.SYNCS 0x989680 ;  /* 0x009896800000895d */ /* 0x001fea0003900000 */
[----:B------:R-:W0:Y:S02]  /*150c0*/  @!P0 SYNCS.PHASECHK.TRANS64 P0, [R5+URZ+0x38860], R0 ;  /* 0x03886000050085a7 */ /* 0x000e24000800007f */
[----:B0-----:R-:W-:Y:S05]  /*150d0*/  @!P0 BRA `(.L_x_4338) ;  /* 0xfffffffc00f08947 */ /* 0x001fea000383ffff */
.L_x_4330:
[----:B------:R-:W-:Y:S05]  /*150e0*/  BSYNC B0 ;  /* 0x0000000000007941 */ /* 0x000fea0003800000 */
.L_x_4329:
[----:B------:R-:W-:Y:S05]  /*150f0*/  EXIT ;  /* 0x000000000000794d */ /* 0x000fea0003800000 */
.L_x_4211:
[----:B0-----:R-:W-:-:S04]  /*15100*/  IMAD.U32 R0, RZ, RZ, UR41 ;  /* 0x00000029ff007e24 */ /* 0x001fc8000f8e00ff */
[----:B------:R0:W1:Y:S03]  /*15110*/  SYNCS.PHASECHK.TRANS64.TRYWAIT P1, [R0+URZ+0x38800], R3 ;  /* 0x03880003000075a7 */ /* 0x000066000802017f */
[----:B-1----:R-:W-:Y:S05]  /*15120*/  @!P1 NANOSLEEP.SYNCS 0x989680 ;  /* 0x009896800000995d */ /* 0x002fea0003900000 */
[----:B------:R-:W1:Y:S02]  /*15130*/  @!P1 SYNCS.PHASECHK.TRANS64 P1, [R0+URZ+0x38800], R3 ;  /* 0x03880003000095a7 */ /* 0x000e64000802007f */
[----:B-1----:R-:W-:Y:S05]  /*15140*/  @!P1 BRA `(.L_x_4211) ;  /* 0xfffffffc00ec9947 */ /* 0x002fea000383ffff */
[----:B------:R-:W-:Y:S05]  /*15150*/  BRA `(.L_x_4339) ;  /* 0xfffffeec00047947 */ /* 0x000fea000383ffff */
.L_x_4215:
[----:B--2---:R2:W3:Y:S02]  /*15160*/  SYNCS.PHASECHK.TRANS64.TRYWAIT P1, [R5+URZ+0x38830], R4 ;  /* 0x03883004050075a7 */ /* 0x0044e4000802017f */
[----:B---3--:R-:W-:Y:S05]  /*15170*/  @!P1 NANOSLEEP.SYNCS 0x989680 ;  /* 0x009896800000995d */ /* 0x008fea0003900000 */
[----:B------:R-:W3:Y:S02]  /*15180*/  @!P1 SYNCS.PHASECHK.TRANS64 P1, [R5+URZ+0x38830], R4 ;  /* 0x03883004050095a7 */ /* 0x000ee4000802007f */
[----:B---3--:R-:W-:Y:S05]  /*15190*/  @!P1 BRA `(.L_x_4215) ;  /* 0xfffffffc00f09947 */ /* 0x008fea000383ffff */
[----:B------:R-:W-:Y:S05]  /*151a0*/  BRA `(.L_x_4214) ;  /* 0xfffffeec001c7947 */ /* 0x000fea000383ffff */
.L_x_4216:
[----:B0-----:R-:W-:-:S04]  /*151b0*/  IMAD.U32 R6, RZ, RZ, UR41 ;  /* 0x00000029ff067e24 */ /* 0x001fc8000f8e00ff */
[----:B------:R0:W3:Y:S03]  /*151c0*/  SYNCS.PHASECHK.TRANS64.TRYWAIT P1, [R6+URZ+0x38810], R3 ;  /* 0x03881003060075a7 */ /* 0x0000e6000802017f */
[----:B---3--:R-:W-:Y:S05]  /*151d0*/  @!P1 NANOSLEEP.SYNCS 0x989680 ;  /* 0x009896800000995d */ /* 0x008fea0003900000 */
[----:B------:R-:W3:Y:S02]  /*151e0*/  @!P1 SYNCS.PHASECHK.TRANS64 P1, [R6+URZ+0x38810], R3 ;  /* 0x03881003060095a7 */ /* 0x000ee4000802007f */
[----:B---3--:R-:W-:Y:S05]  /*151f0*/  @!P1 BRA `(.L_x_4216) ;  /* 0xfffffffc00ec9947 */ /* 0x008fea000383ffff */
[----:B------:R-:W-:Y:S05]  /*15200*/  BRA `(.L_x_4340) ;  /* 0xfffffeec00a47947 */ /* 0x000fea000383ffff */
.L_x_4220:
[----:B----4-:R4:W0:Y:S02]  /*15210*/  SYNCS.PHASECHK.TRANS64.TRYWAIT P1, [R5+URZ+0x38850], R4 ;  /* 0x03885004050075a7 */ /* 0x010824000802017f */
[----:B0-----:R-:W-:Y:S05]  /*15220*/  @!P1 NANOSLEEP.SYNCS 0x989680 ;  /* 0x009896800000995d */ /* 0x001fea0003900000 */
[----:B------:R-:W0:Y:S02]  /*15230*/  @!P1 SYNCS.PHASECHK.TRANS64 P1, [R5+URZ+0x38850], R4 ;  /* 0x03885004050095a7 */ /* 0x000e24000802007f */
[----:B0-----:R-:W-:Y:S05]  /*15240*/  @!P1 BRA `(.L_x_4220) ;  /* 0xfffffffc00f09947 */ /* 0x001fea000383ffff */
[----:B------:R-:W-:Y:S05]  /*15250*/  BRA `(.L_x_4219) ;  /* 0xfffffeec00b07947 */ /* 0x000fea000383ffff */
.L_x_4227:
[----:B-1----:R-:W-:-:S04]  /*15260*/  IMAD.U32 R7, RZ, RZ, UR5 ;  /* 0x00000005ff077e24 */ /* 0x002fc8000f8e00ff */
[----:B------:R1:W2:Y:S03]  /*15270*/  SYNCS.PHASECHK.TRANS64.TRYWAIT P2, [R7+URZ+0x38830], R6 ;  /* 0x03883006070075a7 */ /* 0x0002a6000804017f */
[----:B--2---:R-:W-:Y:S05]  /*15280*/  @!P2 NANOSLEEP.SYNCS 0x989680 ;  /* 0x009896800000a95d */ /* 0x004fea0003900000 */
[----:B------:R-:W2:Y:S02]  /*15290*/  @!P2 SYNCS.PHASECHK.TRANS64 P2, [R7+URZ+0x38830], R6 ;  /* 0x038830060700a5a7 */ /* 0x000ea4000804007f */
[----:B--2---:R-:W-:Y:S05]  /*152a0*/  @!P2 BRA `(.L_x_4227) ;  /* 0xfffffffc00eca947 */ /* 0x004fea000383ffff */
[----:B------:R-:W-:Y:S05]  /*152b0*/  BRA `(.L_x_4226) ;  /* 0xffffff14002c7947 */ /* 0x000fea000383ffff */
.L_x_4231:
[----:B-1----:R-:W-:-:S04]  /*152c0*/  IMAD.U32 R7, RZ, RZ, UR5 ;  /* 0x00000005ff077e24 */ /* 0x002fc8000f8e00ff */
[----:B------:R1:W3:Y:S03]  /*152d0*/  SYNCS.PHASECHK.TRANS64.TRYWAIT P2, [R7+URZ+0x38850], R6 ;  /* 0x03885006070075a7 */ /* 0x0002e6000804017f */
[----:B---3--:R-:W-:Y:S05]  /*152e0*/  @!P2 NANOSLEEP.SYNCS 0x989680 ;  /* 0x009896800000a95d */ /* 0x008fea0003900000 */
[----:B------:R-:W3:Y:S02]  /*152f0*/  @!P2 SYNCS.PHASECHK.TRANS64 P2, [R7+URZ+0x38850], R6 ;  /* 0x038850060700a5a7 */ /* 0x000ee4000804007f */
[----:B---3--:R-:W-:Y:S05]  /*15300*/  @!P2 BRA `(.L_x_4231) ;  /* 0xfffffffc00eca947 */ /* 0x008fea000383ffff */
[----:B------:R-:W-:Y:S05]  /*15310*/  BRA `(.L_x_4230) ;  /* 0xffffff14009c7947 */ /* 0x000fea000383ffff */
.L_x_4272:
        /* <DEDUP_REMOVED lines=11> */
.L_x_4342:
[----:B------:R-:W-:Y:S05]  /*153d0*/  BSYNC B0 ;  /* 0x0000000000007941 */ /* 0x000fea0003800000 */
.L_x_4341:
[----:B------:R-:W-:Y:S05]  /*153e0*/  BRA `(.L_x_4343) ;  /* 0xffffffb000347947 */ /* 0x000fea000383ffff */
.L_x_4275:
[----:B0-----:R0:W1:Y:S02]  /*153f0*/  SYNCS.PHASECHK.TRANS64.TRYWAIT P0, [R22+URZ+0x38840], R0 ;  /* 0x03884000160075a7 */ /* 0x001064000800017f */
[----:B-1----:R-:W-:Y:S05]  /*15400*/  @!P0 NANOSLEEP.SYNCS 0x989680 ;  /* 0x009896800000895d */ /* 0x002fea0003900000 */
[----:B------:R-:W1:Y:S02]  /*15410*/  @!P0 SYNCS.PHASECHK.TRANS64 P0, [R22+URZ+0x38840], R0 ;  /* 0x03884000160085a7 */ /* 0x000e64000800007f */
[----:B-1----:R-:W-:Y:S05]  /*15420*/  @!P0 BRA `(.L_x_4275) ;  /* 0xfffffffc00f08947 */ /* 0x002fea000383ffff */
[----:B------:R-:W-:Y:S05]  /*15430*/  BRA `(.L_x_4344) ;  /* 0xffffffb400307947 */ /* 0x000fea000383ffff */
.L_x_4276:
        /* <DEDUP_REMOVED lines=8> */
.L_x_4346:
[----:B------:R-:W-:Y:S05]  /*154c0*/  BSYNC B0 ;  /* 0x0000000000007941 */ /* 0x000fea0003800000 */
.L_x_4345:
        /* <DEDUP_REMOVED lines=9> */
.L_x_4347:
[----:B------:R-:W-:Y:S02]  /*15560*/  IMAD.MOV.U32 R13, RZ, RZ, R5 ;  /* 0x000000ffff0d7224 */ /* 0x000fe400078e0005 */
[----:B------:R-:W-:Y:S02]  /*15570*/  IMAD.MOV.U32 R12, RZ, RZ, 0x1 ;  /* 0x00000001ff0c7424 */ /* 0x000fe400078e00ff */
[----:B------:R-:W-:-:S07]  /*15580*/  IMAD.MOV.U32 R3, RZ, RZ, R14 ;  /* 0x000000ffff037224 */ /* 0x000fce00078e000e */
[----:B------:R-:W-:Y:S05]  /*15590*/  WARPSYNC.COLLECTIVE R15, `(.L_x_4348) ;  /* 0x000000000f087348 */ /* 0x000fea0003c00000 */
[----:B------:R0:W1:Y:S02]  /*155a0*/  SHFL.IDX P6, R14, R13, R12, R11 ;  /* 0x0000000c0d0e7389 */ /* 0x00006400000c000b */
[----:B01----:R-:W-:Y:S01]  /*155b0*/  ENDCOLLECTIVE ;  /* 0x000000000000791b */ /* 0x003fe20003800000 */
.L_x_4348:
        /* <DEDUP_REMOVED lines=15> */
.L_x_4349:
[----:B------:R-:W-:Y:S02]  /*156b0*/  @P0 IMAD R6, R4, 0x2, R17 ;  /* 0x0000000204060824 */ /* 0x000fe400078e0211 */
[----:B------:R-:W-:Y:S02]  /*156c0*/  IMAD.MOV.U32 R13, RZ, RZ, R5 ;  /* 0x000000ffff0d7224 */ /* 0x000fe400078e0005 */
[----:B------:R-:W-:Y:S02]  /*156d0*/  IMAD.MOV.U32 R12, RZ, RZ, 0x2 ;  /* 0x00000002ff0c7424 */ /* 0x000fe400078e00ff */
[----:B------:R-:W-:-:S07]  /*156e0*/  IMAD.MOV.U32 R3, RZ, RZ, R14 ;  /* 0x000000ffff037224 */ /* 0x000fce00078e000e */
[----:B------:R-:W-:Y:S05]  /*156f0*/  WARPSYNC.COLLECTIVE R15, `(.L_x_4350) ;  /* 0x000000000f087348 */ /* 0x000fea0003c00000 */
[----:B------:R0:W1:Y:S02]  /*15700*/  SHFL.IDX P6, R14, R13, R12, R11 ;  /* 0x0000000c0d0e7389 */ /* 0x00006400000c000b */
[----:B01----:R-:W-:Y:S01]  /*15710*/  ENDCOLLECTIVE ;  /* 0x000000000000791b */ /* 0x003fe20003800000 */
.L_x_4350:
        /* <DEDUP_REMOVED lines=15> */
.L_x_4351:
[----:B------:R-:W-:Y:S02]  /*15810*/  @P0 IMAD R6, R4, 0x2, R17 ;  /* 0x0000000204060824 */ /* 0x000fe400078e0211 */
[----:B------:R-:W-:Y:S02]  /*15820*/  IMAD.MOV.U32 R13, RZ, RZ, R5 ;  /* 0x000000ffff0d7224 */ /* 0x000fe400078e0005 */
[----:B------:R-:W-:Y:S02]  /*15830*/  IMAD.MOV.U32 R12, RZ, RZ, 0x3 ;  /* 0x00000003ff0c7424 */ /* 0x000fe400078e00ff */
[----:B------:R-:W-:-:S07]  /*15840*/  IMAD.MOV.U32 R3, RZ, RZ, R14 ;  /* 0x000000ffff037224 */ /* 0x000fce00078e000e */
[----:B------:R-:W-:Y:S05]  /*15850*/  WARPSYNC.COLLECTIVE R15, `(.L_x_4352) ;  /* 0x000000000f087348 */ /* 0x000fea0003c00000 */
[----:B------:R0:W1:Y:S02]  /*15860*/  SHFL.IDX P6, R14, R13, R12, R11 ;  /* 0x0000000c0d0e7389 */ /* 0x00006400000c000b */
[----:B01----:R-:W-:Y:S01]  /*15870*/  ENDCOLLECTIVE ;  /* 0x000000000000791b */ /* 0x003fe20003800000 */
.L_x_4352:
        /* <DEDUP_REMOVED lines=10> */
.L_x_4353:
[----:B------:R-:W-:Y:S01]  /*15920*/  @!PT LDS RZ, [RZ] ;  /* 0x00000000fffff984 */ /* 0x000fe20000000800 */
[----:B------:R-:W-:Y:S01]  /*15930*/  @!PT LDS RZ, [RZ] ;  /* 0x00000000fffff984 */ /* 0x000fe20000000800 */
[----:B------:R-:W-:Y:S01]  /*15940*/  @!PT LDS RZ, [RZ] ;  /* 0x00000000fffff984 */ /* 0x000fe20000000800 */
[----:B------:R0:W-:Y:S01]  /*15950*/  @P0 LDGSTS.E.BYPASS.LTC128B.128 [R6+0x23400], desc[UR44][R2.64], !P2 ;  /* 0x2340000002060fae */ /* 0x0001e2000d101d6c */
[----:B------:R-:W-:Y:S01]  /*15960*/  IMAD.MOV.U32 R0, RZ, RZ, R14 ;  /* 0x000000ffff007224 */ /* 0x000fe200078e000e */
[----:B------:R-:W-:Y:S06]  /*15970*/  BRA `(.L_x_4354) ;  /* 0xffffffb000e47947 */ /* 0x000fec000383ffff */
.L_x_4281:
[----:B------:R-:W-:Y:S01]  /*15980*/  IMAD.MOV.U32 R13, RZ, RZ, R2 ;  /* 0x000000ffff0d7224 */ /* 0x000fe200078e0002 */
[----:B------:R-:W-:Y:S01]  /*15990*/  LOP3.LUT R16, R16, 0xfffffeff, RZ, 0xc0, !PT ;  /* 0xfffffeff10107812 */ /* 0x000fe200078ec0ff */
        /* <DEDUP_REMOVED lines=8> */
.L_x_4355:
[C---:B------:R-:W-:Y:S01]  /*15a20*/  VIADD R6, R25.reuse, 0x10 ;  /* 0x0000001019067836 */ /* 0x040fe20000000000 */
[----:B------:R-:W-:Y:S01]  /*15a30*/  ISETP.GE.AND P2, PT, R25, R3, PT ;  /* 0x000000031900720c */ /* 0x000fe20003f46270 */
[----:B------:R-:W-:-:S12]  /*15a40*/  IMAD.MOV.U32 R13, RZ, RZ, R0 ;  /* 0x000000ffff0d7224 */ /* 0x000fd800078e0000 */
[----:B------:R-:W-:-:S04]  /*15a50*/  @P2 LOP3.LUT R16, R16, 0x100, RZ, 0xfc, !PT ;  /* 0x0000010010102812 */ /* 0x000fc800078efcff */
[----:B------:R-:W-:Y:S01]  /*15a60*/  LOP3.LUT R16, R16, 0xffffff7f, RZ, 0xc0, !PT ;  /* 0xffffff7f10107812 */ /* 0x000fe200078ec0ff */
[----:B------:R-:W-:-:S07]  /*15a70*/  IMAD.MOV.U32 R4, RZ, RZ, R14 ;  /* 0x000000ffff047224 */ /* 0x000fce00078e000e */
[----:B------:R-:W-:Y:S05]  /*15a80*/  WARPSYNC.COLLECTIVE R15, `(.L_x_4356) ;  /* 0x000000000f087348 */ /* 0x000fea0003c00000 */
[----:B------:R0:W1:Y:S02]  /*15a90*/  SHFL.IDX P6, R14, R13, R12, R11 ;  /* 0x0000000c0d0e7389 */ /* 0x00006400000c000b */
[----:B01----:R-:W-:Y:S01]  /*15aa0*/  ENDCOLLECTIVE ;  /* 0x000000000000791b */ /* 0x003fe20003800000 */
.L_x_4356:
[----:B------:R-:W-:Y:S02]  /*15ab0*/  IMAD.MOV.U32 R13, RZ, RZ, R2 ;  /* 0x000000ffff0d7224 */ /* 0x000fe400078e0002 */
[----:B------:R-:W-:Y:S02]  /*15ac0*/  IMAD.MOV.U32 R12, RZ, RZ, 0x1 ;  /* 0x00000001ff0c7424 */ /* 0x000fe400078e00ff */
[----:B------:R-:W-:-:S07]  /*15ad0*/  IMAD.MOV.U32 R5, RZ, RZ, R14 ;  /* 0x000000ffff057224 */ /* 0x000fce00078e000e */
[----:B------:R-:W-:Y:S05]  /*15ae0*/  WARPSYNC.COLLECTIVE R15, `(.L_x_4357) ;  /* 0x000000000f087348 */ /* 0x000fea0003c00000 */
[----:B------:R0:W1:Y:S02]  /*15af0*/  SHFL.IDX P6, R14, R13, R12, R11 ;  /* 0x0000000c0d0e7389 */ /* 0x00006400000c000b */
[----:B01----:R-:W-:Y:S01]  /*15b00*/  ENDCOLLECTIVE ;  /* 0x000000000000791b */ /* 0x003fe20003800000 */
.L_x_4357:
        /* <DEDUP_REMOVED lines=15> */
.L_x_4358:
[----:B------:R-:W-:-:S04]  /*15c00*/  @P2 LOP3.LUT R16, R16, 0x80, RZ, 0xfc, !PT ;  /* 0x0000008010102812 */ /* 0x000fc800078efcff */
[----:B------:R-:W-:Y:S01]  /*15c10*/  LOP3.LUT R16, R16, 0xffffffbf, RZ, 0xc0, !PT ;  /* 0xffffffbf10107812 */ /* 0x000fe200078ec0ff */
[----:B------:R-:W-:Y:S02]  /*15c20*/  IMAD.MOV.U32 R13, RZ, RZ, R2 ;  /* 0x000000ffff0d7224 */ /* 0x000fe400078e0002 */
[----:B------:R-:W-:Y:S02]  /*15c30*/  IMAD.MOV.U32 R12, RZ, RZ, 0x2 ;  /* 0x00000002ff0c7424 */ /* 0x000fe400078e00ff */
[----:B------:R-:W-:-:S07]  /*15c40*/  IMAD.MOV.U32 R5, RZ, RZ, R14 ;  /* 0x000000ffff057224 */ /* 0x000fce00078e000e */
[----:B------:R-:W-:Y:S05]  /*15c50*/  WARPSYNC.COLLECTIVE R15, `(.L_x_4359) ;  /* 0x000000000f087348 */ /* 0x000fea0003c00000 */
[----:B------:R0:W1:Y:S02]  /*15c60*/  SHFL.IDX P6, R14, R13, R12, R11 ;  /* 0x0000000c0d0e7389 */ /* 0x00006400000c000b */
[----:B01----:R-:W-:Y:S01]  /*15c70*/  ENDCOLLECTIVE ;  /* 0x000000000000791b */ /* 0x003fe20003800000 */
.L_x_4359:
        /* <DEDUP_REMOVED lines=16> */
.L_x_4360:
[----:B------:R-:W-:Y:S01]  /*15d80*/  @P2 LOP3.LUT R16, R16, 0x40, RZ, 0xfc, !PT ;  /* 0x0000004010102812 */ /* 0x000fe200078efcff */
[----:B------:R-:W-:Y:S02]  /*15d90*/  IMAD.MOV.U32 R13, RZ, RZ, R2 ;  /* 0x000000ffff0d7224 */ /* 0x000fe400078e0002 */
[----:B------:R-:W-:Y:S02]  /*15da0*/  IMAD.MOV.U32 R12, RZ, RZ, 0x3 ;  /* 0x00000003ff0c7424 */ /* 0x000fe400078e00ff */
[----:B------:R-:W-:-:S07]  /*15db0*/  IMAD.MOV.U32 R5, RZ, RZ, R14 ;  /* 0x000000ffff057224 */ /* 0x000fce00078e000e */
[----:B------:R-:W-:Y:S05]  /*15dc0*/  WARPSYNC.COLLECTIVE R15, `(.L_x_4361) ;  /* 0x000000000f087348 */ /* 0x000fea0003c00000 */
[----:B------:R0:W1:Y:S02]  /*15dd0*/  SHFL.IDX P6, R14, R13, R12, R11 ;  /* 0x0000000c0d0e7389 */ /* 0x00006400000c000b */
[----:B01----:R-:W-:Y:S01]  /*15de0*/  ENDCOLLECTIVE ;  /* 0x000000000000791b */ /* 0x003fe20003800000 */
.L_x_4361:
        /* <DEDUP_REMOVED lines=14> */
.L_x_4362:
[----:B------:R-:W-:Y:S01]  /*15ed0*/  IMAD.MOV.U32 R0, RZ, RZ, R14 ;  /* 0x000000ffff007224 */ /* 0x000fe200078e000e */
[----:B------:R-:W-:Y:S06]  /*15ee0*/  BRA `(.L_x_4363) ;  /* 0xffffffb400ec7947 */ /* 0x000fec000383ffff */
.L_x_4285:
[----:B------:R-:W-:Y:S01]  /*15ef0*/  LOP3.LUT R16, R16, 0xff7fffff, RZ, 0xc0, !PT ;  /* 0xff7fffff10107812 */ /* 0x000fe200078ec0ff */
[----:B------:R-:W-:Y:S01]  /*15f00*/  BSSY B0, `(.L_x_4364) ;  /* 0x000002e000007945 */ /* 0x000fe20003800000 */
[----:B------:R-:W-:Y:S02]  /*15f10*/  IMAD.MOV.U32 R13, RZ, RZ, R6 ;  /* 0x000000ffff0d7224 */ /* 0x000fe400078e0006 */
[----:B------:R-:W-:Y:S01]  /*15f20*/  @P2 LOP3.LUT R16, R16, 0x800000, RZ, 0xfc, !PT ;  /* 0x0080000010102812 */ /* 0x000fe200078efcff */
[----:B------:R-:W-:Y:S02]  /*15f30*/  IMAD.MOV.U32 R12, RZ, RZ, RZ ;  /* 0x000000ffff0c7224 */ /* 0x000fe400078e00ff */
[----:B------:R-:W-:Y:S01]  /*15f40*/  IMAD.MOV.U32 R11, RZ, RZ, 0x181f ;  /* 0x0000181fff0b7424 */ /* 0x000fe200078e00ff */
[----:B------:R-:W-:Y:S01]  /*15f50*/  LOP3.LUT R16, R16, 0xffbfffff, RZ, 0xc0, !PT ;  /* 0xffbfffff10107812 */ /* 0x000fe200078ec0ff */
[----:B------:R-:W-:-:S03]  /*15f60*/  IMAD.MOV.U32 R15, RZ, RZ, -0x1 ;  /* 0xffffffffff0f7424 */ /* 0x000fc600078e00ff */
[----:B------:R-:W-:-:S04]  /*15f70*/  @P1 LOP3.LUT R16, R16, 0x400000, RZ, 0xfc, !PT ;  /* 0x0040000010101812 */ /* 0x000fc800078efcff */
[C---:B------:R-:W-:Y:S02]  /*15f80*/  LOP3.LUT P1, RZ, R16.reuse, 0x100, RZ, 0xc0, !PT ;  /* 0x0000010010ff7812 */ /* 0x040fe4000782c0ff */
[C---:B------:R-:W-:Y:S02]  /*15f90*/  LOP3.LUT P0, RZ, R16.reuse, 0x80, RZ, 0xc0, !PT ;  /* 0x0000008010ff7812 */ /* 0x040fe4000780c0ff */
[C---:B------:R-:W-:Y:S02]  /*15fa0*/  LOP3.LUT P6, RZ, R16.reuse, 0x40, RZ, 0xc0, !PT ;  /* 0x0000004010ff7812 */ /* 0x040fe400078cc0ff */
[----:B------:R-:W-:-:S07]  /*15fb0*/  LOP3.LUT R16, R16, 0xffff7fff, RZ, 0xc0, !PT ;  /* 0xffff7fff10107812 */ /* 0x000fce00078ec0ff */
[----:B------:R-:W-:-:S04]  /*15fc0*/  @!P1 LOP3.LUT R7, R4, 0x40, RZ, 0xc0, !PT ;  /* 0x0000004004079812 */ /* 0x000fc800078ec0ff */
[----:B------:R-:W-:-:S04]  /*15fd0*/  @!P1 SHF.R.U32.HI R7, RZ, 0x2, R7 ;  /* 0x00000002ff079819 */ /* 0x000fc80000011607 */
[----:B------:R-:W-:Y:S02]  /*15fe0*/  @!P1 ISETP.NE.U32.AND P2, PT, R7, RZ, PT ;  /* 0x000000ff0700920c */ /* 0x000fe40003f45070 */
[----:B------:R-:W-:-:S04]  /*15ff0*/  @!P1 LOP3.LUT R7, R5, 0x80, RZ, 0xc0, !PT ;  /* 0x0000008005079812 */ /* 0x000fc800078ec0ff */
[----:B------:R-:W-:-:S04]  /*16000*/  @!P1 SHF.R.U32.HI R7, RZ, 0x3, R7 ;  /* 0x00000003ff079819 */ /* 0x000fc80000011607 */
[----:B------:R-:W-:Y:S02]  /*16010*/  @!P1 ISETP.NE.U32.AND P1, PT, R7, RZ, PT ;  /* 0x000000ff0700920c */ /* 0x000fe40003f25070 */
[----:B------:R-:W-:Y:S02]  /*16020*/  @!P0 LOP3.LUT R7, R4, 0x40, RZ, 0xc0, !PT ;  /* 0x0000004004078812 */ /* 0x000fe400078ec0ff */
[----:B------:R-:W-:Y:S02]  /*16030*/  @P2 LOP3.LUT R16, R16, 0x8000, RZ, 0xfc, !PT ;  /* 0x0000800010102812 */ /* 0x000fe400078efcff */
[----:B------:R-:W-:Y:S02]  /*16040*/  @!P0 SHF.R.U32.HI R7, RZ, 0x2, R7 ;  /* 0x00000002ff078819 */ /* 0x000fe40000011607 */
[C---:B------:R-:W-:Y:S02]  /*16050*/  LOP3.LUT P2, RZ, R16.reuse, 0x800000, RZ, 0xc0, !PT ;  /* 0x0080000010ff7812 */ /* 0x040fe4000784c0ff */
[----:B------:R-:W-:-:S04]  /*16060*/  LOP3.LUT R16, R16, 0xffffbfff, RZ, 0xc0, !PT ;  /* 0xffffbfff10107812 */ /* 0x000fc800078ec0ff */
[----:B------:R-:W-:Y:S02]  /*16070*/  @P1 LOP3.LUT R16, R16, 0x4000, RZ, 0xfc, !PT ;  /* 0x0000400010101812 */ /* 0x000fe400078efcff */
[----:B------:R-:W-:Y:S02]  /*16080*/  @!P0 ISETP.NE.U32.AND P1, PT, R7, RZ, PT ;  /* 0x000000ff0700820c */ /* 0x000fe40003f25070 */
[----:B------:R-:W-:Y:S02]  /*16090*/  @!P0 LOP3.LUT R7, R5, 0x80, RZ, 0xc0, !PT ;  /* 0x0000008005078812 */ /* 0x000fe400078ec0ff */
[----:B------:R-:W-:Y:S02]  /*160a0*/  LOP3.LUT R16, R16, 0xfffbffff, RZ, 0xc0, !PT ;  /* 0xfffbffff10107812 */ /* 0x000fe400078ec0ff */
        /* <DEDUP_REMOVED lines=11> */
[----:B------:R-:W-:-:S07]  /*16160*/  @!P6 SHF.R.U32.HI R7, RZ, 0x3, R7 ;  /* 0x00000003ff07e819 */ /* 0x000fce0000011607 */
[----:B------:R-:W-:Y:S02]  /*16170*/  @P0 LOP3.LUT R16, R16, 0x100000, RZ, 0xfc, !PT ;  /* 0x0010000010100812 */ /* 0x000fe400078efcff */
[----:B------:R-:W-:Y:S02]  /*16180*/  @!P6 ISETP.NE.U32.AND P0, PT, R7, RZ, PT ;  /* 0x000000ff0700e20c */ /* 0x000fe40003f05070 */
[----:B------:R-:W-:-:S11]  /*16190*/  LOP3.LUT R16, R16, 0xfff7ffff, RZ, 0xc0, !PT ;  /* 0xfff7ffff10107812 */ /* 0x000fd600078ec0ff */
[----:B------:R-:W-:-:S07]  /*161a0*/  @P0 LOP3.LUT R16, R16, 0x80000, RZ, 0xfc, !PT ;  /* 0x0008000010100812 */ /* 0x000fce00078efcff */
[----:B------:R-:W-:Y:S05]  /*161b0*/  WARPSYNC.COLLECTIVE R15, `(.L_x_4365) ;  /* 0x000000000f087348 */ /* 0x000fea0003c00000 */
[----:B------:R0:W1:Y:S02]  /*161c0*/  SHFL.IDX P6, R14, R13, R12, R11 ;  /* 0x0000000c0d0e7389 */ /* 0x00006400000c000b */
[----:B01----:R-:W-:Y:S01]  /*161d0*/  ENDCOLLECTIVE ;  /* 0x000000000000791b */ /* 0x003fe20003800000 */
.L_x_4365:
[----:B------:R-:W-:Y:S05]  /*161e0*/  BSYNC B0 ;  /* 0x0000000000007941 */ /* 0x000fea0003800000 */
.L_x_4364:
[----:B------:R-:W-:Y:S01]  /*161f0*/  IMAD.MOV.U32 R13, RZ, RZ, R0 ;  /* 0x000000ffff0d7224 */ /* 0x000fe200078e0000 */
[----:B------:R-:W-:Y:S01]  /*16200*/  LOP3.LUT R16, R16, 0xbfffffff, RZ, 0xc0, !PT ;  /* 0xbfffffff10107812 */ /* 0x000fe200078ec0ff */
[----:B------:R-:W-:Y:S02]  /*16210*/  IMAD.MOV.U32 R12, RZ, RZ, RZ ;  /* 0x000000ffff0c7224 */ /* 0x000fe400078e00ff */
[----:B------:R-:W-:Y:S01]  /*16220*/  IMAD.MOV.U32 R11, RZ, RZ, 0x181f ;  /* 0x0000181fff0b7424 */ /* 0x000fe200078e00ff */
[----:B------:R-:W-:Y:S01]  /*16230*/  @P2 LOP3.LUT R16, R16, 0x40000000, RZ, 0xfc, !PT ;  /* 0x4000000010102812 */ /* 0x000fe200078efcff */
[----:B------:R-:W-:Y:S02]  /*16240*/  IMAD.MOV.U32 R15, RZ, RZ, -0x1 ;  /* 0xffffffffff0f7424 */ /* 0x000fe400078e00ff */
[----:B------:R-:W-:Y:S01]  /*16250*/  IMAD.MOV.U32 R2, RZ, RZ, R14 ;  /* 0x000000ffff027224 */ /* 0x000fe200078e000e */
[----:B------:R-:W-:-:S13]  /*16260*/  LOP3.LUT P2, RZ, R16, 0x100, RZ, 0xc0, !PT ;  /* 0x0000010010ff7812 */ /* 0x000fda000784c0ff */
[----:B------:R-:W-:Y:S05]  /*16270*/  WARPSYNC.COLLECTIVE R15, `(.L_x_4366) ;  /* 0x000000000f087348 */ /* 0x000fea0003c00000 */
[----:B------:R0:W1:Y:S02]  /*16280*/  SHFL.IDX P6, R14, R13, R12, R11 ;  /* 0x0000000c0d0e7389 */ /* 0x00006400000c000b */
[----:B01----:R-:W-:Y:S01]  /*16290*/  ENDCOLLECTIVE ;  /* 0x000000000000791b */ /* 0x003fe20003800000 */
.L_x_4366:
[----:B------:R-:W-:-:S04]  /*162a0*/  LOP3.LUT R16, R16, 0xdfffffff, RZ, 0xc0, !PT ;  /* 0xdfffffff10107812 */ /* 0x000fc800078ec0ff */
[----:B------:R-:W-:-:S04]  /*162b0*/  @P1 LOP3.LUT R16, R16, 0x20000000, RZ, 0xfc, !PT ;  /* 0x2000000010101812 */ /* 0x000fc800078efcff */
[C---:B------:R-:W-:Y:S01]  /*162c0*/  LOP3.LUT P1, RZ, R16.reuse, 0x800, RZ, 0xc0, !PT ;  /* 0x0000080010ff7812 */ /* 0x040fe2000782c0ff */
[----:B------:R-:W-:Y:S02]  /*162d0*/  IMAD.MOV.U32 R13, RZ, RZ, R6 ;  /* 0x000000ffff0d7224 */ /* 0x000fe400078e0006 */
[----:B------:R-:W-:Y:S01]  /*162e0*/  IMAD.MOV.U32 R12, RZ, RZ, 0x1 ;  /* 0x00000001ff0c7424 */ /* 0x000fe200078e00ff */
[C---:B------:R-:W-:Y:S01]  /*162f0*/  LOP3.LUT P6, RZ, R16.reuse, 0x4000, RZ, 0xc0, !PT ;  /* 0x0000400010ff7812 */ /* 0x040fe200078cc0ff */
[----:B------:R-:W-:Y:S01]  /*16300*/  IMAD.MOV.U32 R3, RZ, RZ, R14 ;  /* 0x000000ffff037224 */ /* 0x000fe200078e000e */
[----:B------:R-:W-:-:S04]  /*16310*/  LOP3.LUT R16, R16, 0xefffffff, RZ, 0xc0, !PT ;  /* 0xefffffff10107812 */ /* 0x000fc800078ec0ff */
[----:B------:R-:W-:-:S05]  /*16320*/  @!P2 LEA R3, P0, R8, R3, 0x1 ;  /* 0x000000030803a211 */ /* 0x000fca00078008ff */
[----:B------:R-:W-:Y:S02]  /*16330*/  @!P2 IMAD.X R2, RZ, RZ, R2, P0 ;  /* 0x000000ffff02a224 */ /* 0x000fe400000e0602 */
[----:B------:R-:W-:-:S04]  /*16340*/  @P6 LOP3.LUT R16, R16, 0x10000000, RZ, 0xfc, !PT ;  /* 0x1000000010106812 */ /* 0x000fc800078efcff */
[C---:B------:R-:W-:Y:S02]  /*16350*/  LOP3.LUT P0, RZ, R16.reuse, 0x100, RZ, 0xc0, !PT ;  /* 0x0000010010ff7812 */ /* 0x040fe4000780c0ff */
[C---:B------:R-:W-:Y:S02]  /*16360*/  LOP3.LUT P6, RZ, R16.reuse, 0x8000, RZ, 0xc0, !PT ;  /* 0x0000800010ff7812 */ /* 0x040fe400078cc0ff */
[----:B------:R-:W-:-:S09]  /*16370*/  LOP3.LUT P2, RZ, R16, 0x40000000, RZ, 0xc0, !PT ;  /* 0x4000000010ff7812 */ /* 0x000fd2000784c0ff */
[----:B------:R-:W-:-:S04]  /*16380*/  @!P0 LOP3.LUT R3, R3, R2, RZ, 0x3c, !PT ;  /* 0x0000000203038212 */ /* 0x000fc800078e3cff */
[----:B------:R-:W-:-:S04]  /*16390*/  @!P0 LOP3.LUT R2, R3, R2, RZ, 0x3c, !PT ;  /* 0x0000000203028212 */ /* 0x000fc800078e3cff */
[----:B------:R-:W-:-:S05]  /*163a0*/  @!P0 LOP3.LUT R3, R3, R2, RZ, 0x3c, !PT ;  /* 0x0000000203038212 */ /* 0x000fca00078e3cff */
[----:B------:R-:W-:Y:S01]  /*163b0*/  @!PT LDS RZ, [RZ] ;  /* 0x00000000fffff984 */ /* 0x000fe20000000800 */
[----:B------:R-:W-:Y:S01]  /*163c0*/  @!PT LDS RZ, [RZ] ;  /* 0x00000000fffff984 */ /* 0x000fe20000000800 */
[----:B------:R-:W-:Y:S01]  /*163d0*/  @!PT LDS RZ, [RZ] ;  /* 0x00000000fffff984 */ /* 0x000fe20000000800 */
[----:B------:R0:W-:Y:S01]  /*163e0*/  @!P0 LDGSTS.E.BYPASS.LTC128B.128 [R19+0x26400], desc[UR44][R2.64], !P1 ;  /* 0x2640000002138fae */ /* 0x0001e2000c901d6c */
[C---:B------:R-:W-:Y:S02]  /*163f0*/  LOP3.LUT P1, RZ, R16.reuse, 0x20000000, RZ, 0xc0, !PT ;  /* 0x2000000010ff7812 */ /* 0x040fe4000782c0ff */
[----:B------:R-:W-:Y:S01]  /*16400*/  LOP3.LUT R16, R16, 0xfbffffff, RZ, 0xc0, !PT ;  /* 0xfbffffff10107812 */ /* 0x000fe200078ec0ff */
[----:B------:R0:W-:Y:S03]  /*16410*/  @!P0 LDGSTS.E.BYPASS.LTC128B.128 [R19+0x28400], desc[UR44][R2.64+0x80], !P5 ;  /* 0x2840008002138fae */ /* 0x0001e6000e901d6c */
[----:B------:R-:W-:Y:S01]  /*16420*/  @P5 LOP3.LUT R16, R16, 0x4000000, RZ, 0xfc, !PT ;  /* 0x0400000010105812 */ /* 0x000fe200078efcff */
[----:B------:R0:W-:Y:S03]  /*16430*/  @!P0 LDGSTS.E.BYPASS.LTC128B.128 [R19+0x2a400], desc[UR44][R2.64+0x100], !P4 ;  /* 0x2a40010002138fae */ /* 0x0001e6000e101d6c */
[C---:B------:R-:W-:Y:S01]  /*16440*/  LOP3.LUT P5, RZ, R16.reuse, 0x800, RZ, 0xc0, !PT ;  /* 0x0000080010ff7812 */ /* 0x040fe200078ac0ff */
[----:B------:R0:W-:Y:S01]  /*16450*/  @!P0 LDGSTS.E.BYPASS.LTC128B.128 [R19+0x2c400], desc[UR44][R2.64+0x180], !P3 ;  /* 0x2c40018002138fae */ /* 0x0001e2000d901d6c */
[----:B------:R-:W-:-:S03]  /*16460*/  LOP3.LUT R16, R16, 0xf7ffffff, RZ, 0xc0, !PT ;  /* 0xf7ffffff10107812 */ /* 0x000fc600078ec0ff */
[----:B------:R0:W-:Y:S04]  /*16470*/  @!P0 LDGSTS.E.BYPASS.LTC128B.128 [R19+0x2e400], desc[UR44][R2.64+0x200], !P2 ;  /* 0x2e40020002138fae */ /* 0x0001e8000d101d6c */
[----:B------:R0:W-:Y:S04]  /*16480*/  @!P0 LDGSTS.E.BYPASS.LTC128B.128 [R19+0x30400], desc[UR44][R2.64+0x280], !P1 ;  /* 0x3040028002138fae */ /* 0x0001e8000c901d6c */
[----:B------:R-:W-:Y:S01]  /*16490*/  @P5 LOP3.LUT R16, R16, 0x8000000, RZ, 0xfc, !PT ;  /* 0x0800000010105812 */ /* 0x000fe200078efcff */
[----:B------:R0:W-:Y:S03]  /*164a0*/  @!P0 LDGSTS.E.BYPASS.LTC128B.128 [R19+0x32400], desc[UR44][R2.64+0x300], P6 ;  /* 0x3240030002138fae */ /* 0x0001e6000b101d6c */
[----:B------:R-:W-:-:S02]  /*164b0*/  LOP3.LUT P6, RZ, R16, 0x10000000, RZ, 0xc0, !PT ;  /* 0x1000000010ff7812 */ /* 0x000fc400078cc0ff */
[----:B------:R-:W-:-:S11]  /*164c0*/  LOP3.LUT P5, RZ, R16, 0x80, RZ, 0xc0, !PT ;  /* 0x0000008010ff7812 */ /* 0x000fd600078ac0ff */
[----:B------:R0:W-:Y:S02]  /*164d0*/  @!P0 LDGSTS.E.BYPASS.LTC128B.128 [R19+0x34400], desc[UR44][R2.64+0x380], P6 ;  /* 0x3440038002138fae */ /* 0x0001e4000b101d6c */
[----:B0-----:R-:W-:Y:S05]  /*164e0*/  WARPSYNC.COLLECTIVE R15, `(.L_x_4367) ;  /* 0x000000000f087348 */ /* 0x001fea0003c00000 */
[----:B------:R1:W2:Y:S02]  /*164f0*/  SHFL.IDX P6, R14, R13, R12, R11 ;  /* 0x0000000c0d0e7389 */ /* 0x0002a400000c000b */
[----:B012---:R-:W-:Y:S01]  /*16500*/  ENDCOLLECTIVE ;  /* 0x000000000000791b */ /* 0x007fe20003800000 */
.L_x_4367:
[----:B------:R-:W-:Y:S02]  /*16510*/  IMAD.MOV.U32 R13, RZ, RZ, R0 ;  /* 0x000000ffff0d7224 */ /* 0x000fe400078e0000 */
[----:B------:R-:W-:-:S07]  /*16520*/  IMAD.MOV.U32 R7, RZ, RZ, R14 ;  /* 0x000000ffff077224 */ /* 0x000fce00078e000e */
[----:B------:R-:W-:Y:S05]  /*16530*/  WARPSYNC.COLLECTIVE R15, `(.L_x_4368) ;  /* 0x000000000f087348 */ /* 0x000fea0003c00000 */
[----:B------:R0:W1:Y:S02]  /*16540*/  SHFL.IDX P6, R14, R13, R12, R11 ;  /* 0x0000000c0d0e7389 */ /* 0x00006400000c000b */
[----:B01----:R-:W-:Y:S01]  /*16550*/  ENDCOLLECTIVE ;  /* 0x000000000000791b */ /* 0x003fe20003800000 */
.L_x_4368:
        /* <DEDUP_REMOVED lines=10> */
[----:B------:R-:W-:-:S11]  /*16600*/  LOP3.LUT P6, RZ, R16, 0x40000, RZ, 0xc0, !PT ;  /* 0x0004000010ff7812 */ /* 0x000fd600078cc0ff */
[----:B------:R-:W-:Y:S01]  /*16610*/  @!PT LDS RZ, [RZ] ;  /* 0x00000000fffff984 */ /* 0x000fe20000000800 */
[----:B------:R-:W-:Y:S01]  /*16620*/  @!PT LDS RZ, [RZ] ;  /* 0x00000000fffff984 */ /* 0x000fe20000000800 */
[----:B------:R-:W-:Y:S01]  /*16630*/  @!PT LDS RZ, [RZ] ;  /* 0x00000000fffff984 */ /* 0x000fe20000000800 */
[----:B------:R0:W-:Y:S01]  /*16640*/  @!P0 LDGSTS.E.BYPASS.LTC128B.128 [R19+0x26c00], desc[UR44][R2.64], !P5 ;  /* 0x26c0000002138fae */ /* 0x0001e2000e901d6c */
[C---:B------:R-:W-:Y:S02]  /*16650*/  LOP3.LUT P5, RZ, R16.reuse, 0x4000000, RZ, 0xc0, !PT ;  /* 0x0400000010ff7812 */ /* 0x040fe400078ac0ff */
[----:B------:R-:W-:-:S11]  /*16660*/  LOP3.LUT R16, R16, 0xff7fffff, RZ, 0xc0, !PT ;  /* 0xff7fffff10107812 */ /* 0x000fd600078ec0ff */
        /* <DEDUP_REMOVED lines=8> */
[----:B------:R0:W-:Y:S03]  /*166f0*/  @!P0 LDGSTS.E.BYPASS.LTC128B.128 [R19+0x30c00], desc[UR44][R2.64+0x280], !P1 ;  /* 0x30c0028002138fae */ /* 0x0001e6000c901d6c */
[C---:B------:R-:W-:Y:S01]  /*16700*/  LOP3.LUT P5, RZ, R16.reuse, 0x40, RZ, 0xc0, !PT ;  /* 0x0000004010ff7812 */ /* 0x040fe200078ac0ff */
[----:B------:R0:W-:Y:S01]  /*16710*/  @!P0 LDGSTS.E.BYPASS.LTC128B.128 [R19+0x32c00], desc[UR44][R2.64+0x300], P6 ;  /* 0x32c0030002138fae */ /* 0x0001e2000b101d6c */
[----:B------:R-:W-:-:S13]  /*16720*/  LOP3.LUT P6, RZ, R16, 0x2000000, RZ, 0xc0, !PT ;  /* 0x0200000010ff7812 */ /* 0x000fda00078cc0ff */
[----:B------:R0:W-:Y:S02]  /*16730*/  @!P0 LDGSTS.E.BYPASS.LTC128B.128 [R19+0x34c00], desc[UR44][R2.64+0x380], P6 ;  /* 0x34c0038002138fae */ /* 0x0001e4000b101d6c */
[----:B0-----:R-:W-:Y:S05]  /*16740*/  WARPSYNC.COLLECTIVE R15, `(.L_x_4369) ;  /* 0x000000000f087348 */ /* 0x001fea0003c00000 */
[----:B------:R1:W2:Y:S02]  /*16750*/  SHFL.IDX P6, R14, R13, R12, R11 ;  /* 0x0000000c0d0e7389 */ /* 0x0002a400000c000b */
[----:B012---:R-:W-:Y:S01]  /*16760*/  ENDCOLLECTIVE ;  /* 0x000000000000791b */ /* 0x007fe20003800000 */
.L_x_4369:
[----:B------:R-:W-:Y:S02]  /*16770*/  IMAD.MOV.U32 R13, RZ, RZ, R0 ;  /* 0x000000ffff0d7224 */ /* 0x000fe400078e0000 */
[----:B------:R-:W-:-:S07]  /*16780*/  IMAD.MOV.U32 R7, RZ, RZ, R14 ;  /* 0x000000ffff077224 */ /* 0x000fce00078e000e */
[----:B------:R-:W-:Y:S05]  /*16790*/  WARPSYNC.COLLECTIVE R15, `(.L_x_4370) ;  /* 0x000000000f087348 */ /* 0x000fea0003c00000 */
[----:B------:R0:W1:Y:S02]  /*167a0*/  SHFL.IDX P6, R14, R13, R12, R11 ;  /* 0x0000000c0d0e7389 */ /* 0x00006400000c000b */
[----:B01----:R-:W-:Y:S01]  /*167b0*/  ENDCOLLECTIVE ;  /* 0x000000000000791b */ /* 0x003fe20003800000 */
.L_x_4370:
        /* <DEDUP_REMOVED lines=15> */
[----:B------:R-:W-:-:S13]  /*168b0*/  LOP3.LUT P5, RZ, R16, 0x800000, RZ, 0xc0, !PT ;  /* 0x0080000010ff7812 */ /* 0x000fda00078ac0ff */
[----:B------:R0:W-:Y:S04]  /*168c0*/  @!P0 LDGSTS.E.BYPASS.LTC128B.128 [R19+0x29400], desc[UR44][R2.64+0x80], !P5 ;  /* 0x2940008002138fae */ /* 0x0001e8000e901d6c */
[----:B------:R0:W-:Y:S04]  /*168d0*/  @!P0 LDGSTS.E.BYPASS.LTC128B.128 [R19+0x2b400], desc[UR44][R2.64+0x100], !P4 ;  /* 0x2b40010002138fae */ /* 0x0001e8000e101d6c */
[----:B------:R0:W-:Y:S04]  /*168e0*/  @!P0 LDGSTS.E.BYPASS.LTC128B.128 [R19+0x2d400], desc[UR44][R2.64+0x180], !P3 ;  /* 0x2d40018002138fae */ /* 0x0001e8000d901d6c */
[----:B------:R0:W-:Y:S04]  /*168f0*/  @!P0 LDGSTS.E.BYPASS.LTC128B.128 [R19+0x2f400], desc[UR44][R2.64+0x200], !P2 ;  /* 0x2f40020002138fae */ /* 0x0001e8000d101d6c */
[----:B------:R0:W-:Y:S04]  /*16900*/  @!P0 LDGSTS.E.BYPASS.LTC128B.128 [R19+0x31400], desc[UR44][R2.64+0x280], !P1 ;  /* 0x3140028002138fae */ /* 0x0001e8000c901d6c */
[----:B------:R0:W-:Y:S01]  /*16910*/  @!P0 LDGSTS.E.BYPASS.LTC128B.128 [R19+0x33400], desc[UR44][R2.64+0x300], P6 ;  /* 0x3340030002138fae */ /* 0x0001e2000b101d6c */
[----:B------:R-:W-:-:S13]  /*16920*/  LOP3.LUT P6, RZ, R16, 0x400000, RZ, 0xc0, !PT ;  /* 0x0040000010ff7812 */ /* 0x000fda00078cc0ff */
[----:B------:R0:W-:Y:S02]  /*16930*/  @!P0 LDGSTS.E.BYPASS.LTC128B.128 [R19+0x35400], desc[UR44][R2.64+0x380], P6 ;  /* 0x3540038002138fae */ /* 0x0001e4000b101d6c */
[----:B0-----:R-:W-:Y:S05]  /*16940*/  WARPSYNC.COLLECTIVE R15, `(.L_x_4371) ;  /* 0x000000000f087348 */ /* 0x001fea0003c00000 */
[----:B------:R1:W2:Y:S02]  /*16950*/  SHFL.IDX P6, R14, R13, R12, R11 ;  /* 0x0000000c0d0e7389 */ /* 0x0002a400000c000b */
[----:B012---:R-:W-:Y:S01]  /*16960*/  ENDCOLLECTIVE ;  /* 0x000000000000791b */ /* 0x007fe20003800000 */
.L_x_4371:
[----:B------:R-:W-:Y:S02]  /*16970*/  IMAD.MOV.U32 R13, RZ, RZ, R0 ;  /* 0x000000ffff0d7224 */ /* 0x000fe400078e0000 */
[----:B------:R-:W-:-:S07]  /*16980*/  IMAD.MOV.U32 R6, RZ, RZ, R14 ;  /* 0x000000ffff067224 */ /* 0x000fce00078e000e */
[----:B------:R-:W-:Y:S05]  /*16990*/  WARPSYNC.COLLECTIVE R15, `(.L_x_4372) ;  /* 0x000000000f087348 */ /* 0x000fea0003c00000 */
[----:B------:R0:W1:Y:S02]  /*169a0*/  SHFL.IDX P6, R14, R13, R12, R11 ;  /* 0x0000000c0d0e7389 */ /* 0x00006400000c000b */
[----:B01----:R-:W-:Y:S01]  /*169b0*/  ENDCOLLECTIVE ;  /* 0x000000000000791b */ /* 0x003fe20003800000 */
.L_x_4372:
[----:B------:R-:W-:Y:S01]  /*169c0*/  IMAD.MOV.U32 R0, RZ, RZ, R14 ;  /* 0x000000ffff007224 */ /* 0x000fe200078e000e */
[----:B------:R-:W-:Y:S06]  /*169d0*/  BRA `(.L_x_4373) ;  /* 0xffffffb800607947 */ /* 0x000fec000383ffff */
.L_x_4290:
[----:B0-----:R0:W1:Y:S02]  /*169e0*/  SYNCS.PHASECHK.TRANS64.TRYWAIT P0, [R17+URZ+0x38820], R0 ;  /* 0x03882000110075a7 */ /* 0x001064000800017f */
[----:B-1----:R-:W-:Y:S05]  /*169f0*/  @!P0 NANOSLEEP.SYNCS 0x989680 ;  /* 0x009896800000895d */ /* 0x002fea0003900000 */
[----:B------:R-:W1:Y:S02]  /*16a00*/  @!P0 SYNCS.PHASECHK.TRANS64 P0, [R17+URZ+0x38820], R0 ;  /* 0x03882000110085a7 */ /* 0x000e64000800007f */
[----:B-1----:R-:W-:Y:S05]  /*16a10*/  @!P0 BRA `(.L_x_4290) ;  /* 0xfffffffc00f08947 */ /* 0x002fea000383ffff */
[----:B------:R-:W-:Y:S05]  /*16a20*/  BRA `(.L_x_4374) ;  /* 0xffffffb800fc7947 */ /* 0x000fea000383ffff */
.L_x_4293:
[----:B0-----:R0:W1:Y:S02]  /*16a30*/  SYNCS.PHASECHK.TRANS64.TRYWAIT P0, [R22+URZ+0x38860], R0 ;  /* 0x03886000160075a7 */ /* 0x001064000800017f */
[----:B-1----:R-:W-:Y:S05]  /*16a40*/  @!P0 NANOSLEEP.SYNCS 0x989680 ;  /* 0x009896800000895d */ /* 0x002fea0003900000 */
[----:B------:R-:W1:Y:S02]  /*16a50*/  @!P0 SYNCS.PHASECHK.TRANS64 P0, [R22+URZ+0x38860], R0 ;  /* 0x03886000160085a7 */ /* 0x000e64000800007f */
[----:B-1----:R-:W-:Y:S05]  /*16a60*/  @!P0 BRA `(.L_x_4293) ;  /* 0xfffffffc00f08947 */ /* 0x002fea000383ffff */
[----:B------:R-:W-:Y:S05]  /*16a70*/  BRA `(.L_x_4375) ;  /* 0xffffffbc000c7947 */ /* 0x000fea000383ffff */
.L_x_4294:
        /* <DEDUP_REMOVED lines=8> */
.L_x_4377:
[----:B------:R-:W-:Y:S05]  /*16b00*/  BSYNC B0 ;  /* 0x0000000000007941 */ /* 0x000fea0003800000 */
.L_x_4376:
[----:B------:R-:W0:Y:S01]  /*16b10*/  S2R R7, SR_TID.X ;  /* 0x0000000000077919 */ /* 0x000e220000002100 */
[----:B------:R-:W-:Y:S01]  /*16b20*/  IMAD.MOV.U32 R13, RZ, RZ, R4 ;  /* 0x000000ffff0d7224 */ /* 0x000fe200078e0004 */
[C---:B------:R-:W-:Y:S01]  /*16b30*/  LOP3.LUT P5, RZ, R30.reuse, 0x2, RZ, 0xc0, !PT ;  /* 0x000000021eff7812 */ /* 0x040fe200078ac0ff */
[----:B------:R-:W-:Y:S01]  /*16b40*/  IMAD.MOV.U32 R12, RZ, RZ, RZ ;  /* 0x000000ffff0c7224 */ /* 0x000fe200078e00ff */
[C---:B------:R-:W-:Y:S01]  /*16b50*/  LOP3.LUT P4, RZ, R30.reuse, 0x4, RZ, 0xc0, !PT ;  /* 0x000000041eff7812 */ /* 0x040fe2000788c0ff */
[----:B------:R-:W-:Y:S01]  /*16b60*/  IMAD.MOV.U32 R11, RZ, RZ, 0x181f ;  /* 0x0000181fff0b7424 */ /* 0x000fe200078e00ff */
[C---:B------:R-:W-:Y:S01]  /*16b70*/  LOP3.LUT P3, RZ, R30.reuse, 0x8, RZ, 0xc0, !PT ;  /* 0x000000081eff7812 */ /* 0x040fe2000786c0ff */
[----:B------:R-:W-:Y:S01]  /*16b80*/  IMAD.MOV.U32 R15, RZ, RZ, -0x1 ;  /* 0xffffffffff0f7424 */ /* 0x000fe200078e00ff */
[----:B------:R-:W-:Y:S01]  /*16b90*/  LOP3.LUT P2, RZ, R30, 0x10, RZ, 0xc0, !PT ;  /* 0x000000101eff7812 */ /* 0x000fe2000784c0ff */
[----:B------:R-:W-:Y:S01]  /*16ba0*/  IMAD.MOV.U32 R3, RZ, RZ, R14 ;  /* 0x000000ffff037224 */ /* 0x000fe200078e000e */
[----:B------:R-:W-:Y:S01]  /*16bb0*/  LOP3.LUT R16, R16, 0xffffffbf, RZ, 0xc0, !PT ;  /* 0xffffffbf10107812 */ /* 0x000fe200078ec0ff */
[----:B------:R-:W-:-:S10]  /*16bc0*/  IMAD R5, R5, 0x2, R17 ;  /* 0x0000000205057824 */ /* 0x000fd400078e0211 */
[----:B0-----:R-:W-:Y:S05]  /*16bd0*/  WARPSYNC.COLLECTIVE R15, `(.L_x_4378) ;  /* 0x000000000f087348 */ /* 0x001fea0003c00000 */
[----:B------:R1:W2:Y:S02]  /*16be0*/  SHFL.IDX P6, R14, R13, R12, R11 ;  /* 0x0000000c0d0e7389 */ /* 0x0002a400000c000b */
[----:B012---:R-:W-:Y:S01]  /*16bf0*/  ENDCOLLECTIVE ;  /* 0x000000000000791b */ /* 0x007fe20003800000 */
.L_x_4378:
        /* <DEDUP_REMOVED lines=8> */
[----:B------:R-:W-:Y:S02]  /*16c80*/  ISETP.NE.U32.AND P1, PT, R7, 0x1, PT ;  /* 0x000000010700780c */ /* 0x000fe40003f25070 */
[----:B------:R-:W-:Y:S01]  /*16c90*/  PRMT R7, R30, 0x8880, RZ ;  /* 0x000088801e077816 */ /* 0x000fe200000000ff */
        /* <DEDUP_REMOVED lines=8> */
[----:B------:R-:W-:Y:S02]  /*16d20*/  ISETP.LT.OR P0, PT, R29, 0x1, !P5 ;  /* 0x000000011d00780c */ /* 0x000fe40006f01670 */
[----:B------:R-:W-:-:S11]  /*16d30*/  LOP3.LUT R16, R16, 0xffffff7f, RZ, 0xc0, !PT ;  /* 0xffffff7f10107812 */ /* 0x000fd600078ec0ff */
        /* <DEDUP_REMOVED lines=12> */
[----:B------:R-:W-:-:S13]  /*16e00*/  ISETP.GT.AND P6, PT, R7, -0x1, PT ;  /* 0xffffffff0700780c */ /* 0x000fda0003fc4270 */
[----:B------:R-:W-:Y:S02]  /*16e10*/  @P6 LOP3.LUT R16, R16, 0x80, RZ, 0xfc, !PT ;  /* 0x0000008010106812 */ /* 0x000fe400078efcff */
[----:B------:R-:W-:-:S13]  /*16e20*/  ISETP.LT.OR P6, PT, R29, 0x1, P6 ;  /* 0x000000011d00780c */ /* 0x000fda00037c1670 */
[----:B------:R0:W-:Y:S02]  /*16e30*/  LDGSTS.E.BYPASS.LTC128B.128 [R5+0xe400], desc[UR44][R2.64+0x380], !P6 ;  /* 0x0e40038002057fae */ /* 0x0001e4000f101d6c */
[----:B0-----:R-:W-:Y:S05]  /*16e40*/  WARPSYNC.COLLECTIVE R15, `(.L_x_4379) ;  /* 0x000000000f087348 */ /* 0x001fea0003c00000 */
[----:B------:R1:W2:Y:S02]  /*16e50*/  SHFL.IDX P6, R14, R13, R12, R11 ;  /* 0x0000000c0d0e7389 */ /* 0x0002a400000c000b */
[----:B012---:R-:W-:Y:S01]  /*16e60*/  ENDCOLLECTIVE ;  /* 0x000000000000791b */ /* 0x007fe20003800000 */
.L_x_4379:
[----:B------:R-:W-:Y:S02]  /*16e70*/  IMAD.MOV.U32 R13, RZ, RZ, R4 ;  /* 0x000000ffff0d7224 */ /* 0x000fe400078e0004 */
[----:B------:R-:W-:-:S07]  /*16e80*/  IMAD.MOV.U32 R3, RZ, RZ, R14 ;  /* 0x000000ffff037224 */ /* 0x000fce00078e000e */
[----:B------:R-:W-:Y:S05]  /*16e90*/  WARPSYNC.COLLECTIVE R15, `(.L_x_4380) ;  /* 0x000000000f087348 */ /* 0x000fea0003c00000 */
[----:B------:R0:W1:Y:S02]  /*16ea0*/  SHFL.IDX P6, R14, R13, R12, R11 ;  /* 0x0000000c0d0e7389 */ /* 0x00006400000c000b */
[----:B01----:R-:W-:Y:S01]  /*16eb0*/  ENDCOLLECTIVE ;  /* 0x000000000000791b */ /* 0x003fe20003800000 */
.L_x_4380:
        /* <DEDUP_REMOVED lines=29> */
.L_x_4381:
[----:B------:R-:W-:Y:S02]  /*17090*/  IMAD.MOV.U32 R13, RZ, RZ, R4 ;  /* 0x000000ffff0d7224 */ /* 0x000fe400078e0004 */
[----:B------:R-:W-:-:S07]  /*170a0*/  IMAD.MOV.U32 R7, RZ, RZ, R14 ;  /* 0x000000ffff077224 */ /* 0x000fce00078e000e */
[----:B------:R-:W-:Y:S05]  /*170b0*/  WARPSYNC.COLLECTIVE R15, `(.L_x_4382) ;  /* 0x000000000f087348 */ /* 0x000fea0003c00000 */
[----:B------:R0:W1:Y:S02]  /*170c0*/  SHFL.IDX P6, R14, R13, R12, R11 ;  /* 0x0000000c0d0e7389 */ /* 0x00006400000c000b */
[----:B01----:R-:W-:Y:S01]  /*170d0*/  ENDCOLLECTIVE ;  /* 0x000000000000791b */ /* 0x003fe20003800000 */
.L_x_4382:
        /* <DEDUP_REMOVED lines=29> */
.L_x_4383:
[----:B------:R-:W-:Y:S02]  /*172b0*/  IMAD.MOV.U32 R13, RZ, RZ, R4 ;  /* 0x000000ffff0d7224 */ /* 0x000fe400078e0004 */
[----:B------:R-:W-:-:S07]  /*172c0*/  IMAD.MOV.U32 R6, RZ, RZ, R14 ;  /* 0x000000ffff067224 */ /* 0x000fce00078e000e */
[----:B------:R-:W-:Y:S05]  /*172d0*/  WARPSYNC.COLLECTIVE R15, `(.L_x_4384) ;  /* 0x000000000f087348 */ /* 0x000fea0003c00000 */
[----:B------:R0:W1:Y:S02]  /*172e0*/  SHFL.IDX P6, R14, R13, R12, R11 ;  /* 0x0000000c0d0e7389 */ /* 0x00006400000c000b */
[----:B01----:R-:W-:Y:S01]  /*172f0*/  ENDCOLLECTIVE ;  /* 0x000000000000791b */ /* 0x003fe20003800000 */
.L_x_4384:
[----:B------:R-:W-:Y:S01]  /*17300*/  IMAD.MOV.U32 R2, RZ, RZ, R14 ;  /* 0x000000ffff027224 */ /* 0x000fe200078e000e */
[----:B------:R-:W-:Y:S06]  /*17310*/  BRA `(.L_x_4385) ;  /* 0xffffffb800987947 */ /* 0x000fec000383ffff */
.L_x_4301:
[----:B0-----:R0:W1:Y:S02]  /*17320*/  SYNCS.PHASECHK.TRANS64.TRYWAIT P0, [R6+URZ+0x38840], R20 ;  /* 0x03884014060075a7 */ /* 0x001064000800017f */
[----:B-1----:R-:W-:Y:S05]  /*17330*/  @!P0 NANOSLEEP.SYNCS 0x989680 ;  /* 0x009896800000895d */ /* 0x002fea0003900000 */
[----:B------:R-:W1:Y:S02]  /*17340*/  @!P0 SYNCS.PHASECHK.TRANS64 P0, [R6+URZ+0x38840], R20 ;  /* 0x03884014060085a7 */ /* 0x000e64000800007f */
[----:B-1----:R-:W-:Y:S05]  /*17350*/  @!P0 BRA `(.L_x_4301) ;  /* 0xfffffffc00f08947 */ /* 0x002fea000383ffff */
[----:B------:R-:W-:Y:S05]  /*17360*/  BRA `(.L_x_4386) ;  /* 0xffffffc0002c7947 */ /* 0x000fea000383ffff */
.L_x_4302:
        /* <DEDUP_REMOVED lines=8> */
.L_x_4388:
[----:B------:R-:W-:Y:S05]  /*173f0*/  BSYNC B1 ;  /* 0x0000000000017941 */ /* 0x000fea0003800000 */
.L_x_4387:
        /* <DEDUP_REMOVED lines=9> */
.L_x_4389:
[----:B------:R-:W-:Y:S02]  /*17490*/  IMAD.MOV.U32 R13, RZ, RZ, R25 ;  /* 0x000000ffff0d7224 */ /* 0x000fe400078e0019 */
[----:B------:R-:W-:Y:S02]  /*174a0*/  IMAD.MOV.U32 R12, RZ, RZ, 0x1 ;  /* 0x00000001ff0c7424 */ /* 0x000fe400078e00ff */
[----:B------:R-:W-:-:S07]  /*174b0*/  IMAD.MOV.U32 R2, RZ, RZ, R14 ;  /* 0x000000ffff027224 */ /* 0x000fce00078e000e */
[----:B------:R-:W-:Y:S05]  /*174c0*/  WARPSYNC.COLLECTIVE R15, `(.L_x_4390) ;  /* 0x000000000f087348 */ /* 0x000fea0003c00000 */
[----:B------:R0:W1:Y:S02]  /*174d0*/  SHFL.IDX P6, R14, R13, R12, R11 ;  /* 0x0000000c0d0e7389 */ /* 0x00006400000c000b */
[----:B01----:R-:W-:Y:S01]  /*174e0*/  ENDCOLLECTIVE ;  /* 0x000000000000791b */ /* 0x003fe20003800000 */
.L_x_4390:
        /* <DEDUP_REMOVED lines=11> */
.L_x_4391:
[----:B------:R-:W-:Y:S02]  /*175a0*/  IMAD.MOV.U32 R13, RZ, RZ, R25 ;  /* 0x000000ffff0d7224 */ /* 0x000fe400078e0019 */
[----:B------:R-:W-:Y:S02]  /*175b0*/  IMAD.MOV.U32 R12, RZ, RZ, 0x2 ;  /* 0x00000002ff0c7424 */ /* 0x000fe400078e00ff */
[----:B------:R-:W-:-:S07]  /*175c0*/  IMAD.MOV.U32 R2, RZ, RZ, R14 ;  /* 0x000000ffff027224 */ /* 0x000fce00078e000e */
[----:B------:R-:W-:Y:S05]  /*175d0*/  WARPSYNC.COLLECTIVE R15, `(.L_x_4392) ;  /* 0x000000000f087348 */ /* 0x000fea0003c00000 */
[----:B------:R0:W1:Y:S02]  /*175e0*/  SHFL.IDX P6, R14, R13, R12, R11 ;  /* 0x0000000c0d0e7389 */ /* 0x00006400000c000b */
[----:B01----:R-:W-:Y:S01]  /*175f0*/  ENDCOLLECTIVE ;  /* 0x000000000000791b */ /* 0x003fe20003800000 */
.L_x_4392:
        /* <DEDUP_REMOVED lines=11> */
.L_x_4393:
[----:B------:R-:W-:Y:S02]  /*176b0*/  IMAD.MOV.U32 R13, RZ, RZ, R25 ;  /* 0x000000ffff0d7224 */ /* 0x000fe400078e0019 */
[----:B------:R-:W-:Y:S02]  /*176c0*/  IMAD.MOV.U32 R12, RZ, RZ, 0x3 ;  /* 0x00000003ff0c7424 */ /* 0x000fe400078e00ff */
[----:B------:R-:W-:-:S07]  /*176d0*/  IMAD.MOV.U32 R2, RZ, RZ, R14 ;  /* 0x000000ffff027224 */ /* 0x000fce00078e000e */
[----:B------:R-:W-:Y:S05]  /*176e0*/  WARPSYNC.COLLECTIVE R15, `(.L_x_4394) ;  /* 0x000000000f087348 */ /* 0x000fea0003c00000 */
[----:B------:R0:W1:Y:S02]  /*176f0*/  SHFL.IDX P6, R14, R13, R12, R11 ;  /* 0x0000000c0d0e7389 */ /* 0x00006400000c000b */
[----:B01----:R-:W-:Y:S01]  /*17700*/  ENDCOLLECTIVE ;  /* 0x000000000000791b */ /* 0x003fe20003800000 */
.L_x_4394:
        /* <DEDUP_REMOVED lines=11> */
.L_x_4395:
[----:B------:R-:W-:Y:S01]  /*177c0*/  IMAD.MOV.U32 R2, RZ, RZ, R14 ;  /* 0x000000ffff027224 */ /* 0x000fe200078e000e */
[----:B------:R-:W-:Y:S06]  /*177d0*/  BRA `(.L_x_4396) ;  /* 0xffffffbc00b47947 */ /* 0x000fec000383ffff */
.L_x_4307:
[----:B---3--:R3:W4:Y:S02]  /*177e0*/  SYNCS.PHASECHK.TRANS64.TRYWAIT P0, [R6+URZ+0x38860], R20 ;  /* 0x03886014060075a7 */ /* 0x008724000800017f */
[----:B----4-:R-:W-:Y:S05]  /*177f0*/  @!P0 NANOSLEEP.SYNCS 0x989680 ;  /* 0x009896800000895d */ /* 0x010fea0003900000 */
[----:B------:R-:W4:Y:S02]  /*17800*/  @!P0 SYNCS.PHASECHK.TRANS64 P0, [R6+URZ+0x38860], R20 ;  /* 0x03886014060085a7 */ /* 0x000f24000800007f */
[----:B----4-:R-:W-:Y:S05]  /*17810*/  @!P0 BRA `(.L_x_4307) ;  /* 0xfffffffc00f08947 */ /* 0x010fea000383ffff */
[----:B------:R-:W-:Y:S05]  /*17820*/  BRA `(.L_x_4397) ;  /* 0xffffffc000047947 */ /* 0x000fea000383ffff */
.L_x_4308:
        /* <DEDUP_REMOVED lines=8> */
.L_x_4399:
[----:B------:R-:W-:Y:S05]  /*178b0*/  BSYNC B1 ;  /* 0x0000000000017941 */ /* 0x000fea0003800000 */
.L_x_4398:
        /* <DEDUP_REMOVED lines=13> */
.L_x_4400:
        /* <DEDUP_REMOVED lines=17> */
.L_x_4401:
        /* <DEDUP_REMOVED lines=16> */
.L_x_4402:
        /* <DEDUP_REMOVED lines=19> */
.L_x_4403:
        /* <DEDUP_REMOVED lines=14> */
.L_x_4404:
        /* <DEDUP_REMOVED lines=16> */
.L_x_4405:
        /* <DEDUP_REMOVED lines=14> */
.L_x_4406:
[----:B------:R-:W-:Y:S05]  /*17f90*/  BRA `(.L_x_4407) ;  /* 0xffffffbc00687947 */ /* 0x000fea000383ffff */
.L_x_4316:
        /* <DEDUP_REMOVED lines=8> */
.L_x_4409:
[----:B------:R-:W-:Y:S05]  /*18020*/  BSYNC B0 ;  /* 0x0000000000007941 */ /* 0x000fea0003800000 */
.L_x_4408:
        /* <DEDUP_REMOVED lines=9> */
.L_x_4410:
        /* <DEDUP_REMOVED lines=24> */
.L_x_4411:
[----:B------:R-:W-:Y:S01]  /*18240*/  IMAD.MOV.U32 R12, RZ, RZ, 0x2 ;  /* 0x00000002ff0c7424 */ /* 0x000fe200078e00ff */
[----:B------:R-:W-:-:S05]  /*18250*/  SEL R14, R14, RZ, P1 ;  /* 0x000000ff0e0e7207 */ /* 0x000fca0000800000 */
[----:B------:R-:W-:-:S04]  /*18260*/  IMAD.IADD R5, R13, 0x1, R14 ;  /* 0x000000010d057824 */ /* 0x000fc800078e020e */
[----:B------:R-:W-:-:S07]  /*18270*/  IMAD.MOV.U32 R13, RZ, RZ, R5 ;  /* 0x000000ffff0d7224 */ /* 0x000fce00078e0005 */
[----:B------:R-:W-:Y:S05]  /*18280*/  WARPSYNC.COLLECTIVE R15, `(.L_x_4412) ;  /* 0x000000000f087348 */ /* 0x000fea0003c00000 */
[----:B------:R0:W1:Y:S02]  /*18290*/  SHFL.UP P6, R14, R13, R12, R11 ;  /* 0x0400000c0d0e7389 */ /* 0x00006400000c000b */
[----:B01----:R-:W-:Y:S01]  /*182a0*/  ENDCOLLECTIVE ;  /* 0x000000000000791b */ /* 0x003fe20003800000 */
.L_x_4412:
[----:B------:R-:W-:Y:S01]  /*182b0*/  IMAD.MOV.U32 R12, RZ, RZ, 0x4 ;  /* 0x00000004ff0c7424 */ /* 0x000fe200078e00ff */
[----:B------:R-:W-:-:S05]  /*182c0*/  SEL R2, R14, RZ, P2 ;  /* 0x000000ff0e027207 */ /* 0x000fca0001000000 */
[----:B------:R-:W-:-:S04]  /*182d0*/  IMAD.IADD R2, R5, 0x1, R2 ;  /* 0x0000000105027824 */ /* 0x000fc800078e0202 */
[----:B------:R-:W-:-:S07]  /*182e0*/  IMAD.MOV.U32 R13, RZ, RZ, R2 ;  /* 0x000000ffff0d7224 */ /* 0x000fce00078e0002 */
[----:B------:R-:W-:Y:S05]  /*182f0*/  WARPSYNC.COLLECTIVE R15, `(.L_x_4413) ;  /* 0x000000000f087348 */ /* 0x000fea0003c00000 */
[----:B------:R0:W1:Y:S02]  /*18300*/  SHFL.UP P6, R14, R13, R12, R11 ;  /* 0x0400000c0d0e7389 */ /* 0x00006400000c000b */
[----:B01----:R-:W-:Y:S01]  /*18310*/  ENDCOLLECTIVE ;  /* 0x000000000000791b */ /* 0x003fe20003800000 */
.L_x_4413:
[----:B------:R-:W-:Y:S01]  /*18320*/  IMAD.MOV.U32 R12, RZ, RZ, 0x8 ;  /* 0x00000008ff0c7424 */ /* 0x000fe200078e00ff */
[----:B------:R-:W-:-:S05]  /*18330*/  SEL R3, R14, RZ, P3 ;  /* 0x000000ff0e037207 */ /* 0x000fca0001800000 */
[----:B------:R-:W-:-:S04]  /*18340*/  IMAD.IADD R3, R2, 0x1, R3 ;  /* 0x0000000102037824 */ /* 0x000fc800078e0203 */
[----:B------:R-:W-:-:S07]  /*18350*/  IMAD.MOV.U32 R13, RZ, RZ, R3 ;  /* 0x000000ffff0d7224 */ /* 0x000fce00078e0003 */
[----:B------:R-:W-:Y:S05]  /*18360*/  WARPSYNC.COLLECTIVE R15, `(.L_x_4414) ;  /* 0x000000000f087348 */ /* 0x000fea0003c00000 */
[----:B------:R0:W1:Y:S02]  /*18370*/  SHFL.UP P6, R14, R13, R12, R11 ;  /* 0x0400000c0d0e7389 */ /* 0x00006400000c000b */
[----:B01----:R-:W-:Y:S01]  /*18380*/  ENDCOLLECTIVE ;  /* 0x000000000000791b */ /* 0x003fe20003800000 */
.L_x_4414:
[----:B------:R-:W-:Y:S01]  /*18390*/  IMAD.MOV.U32 R12, RZ, RZ, 0x10 ;  /* 0x00000010ff0c7424 */ /* 0x000fe200078e00ff */
[----:B------:R-:W-:-:S05]  /*183a0*/  SEL R14, R14, RZ, P4 ;  /* 0x000000ff0e0e7207 */ /* 0x000fca0002000000 */
[----:B------:R-:W-:-:S04]  /*183b0*/  IMAD.IADD R5, R3, 0x1, R14 ;  /* 0x0000000103057824 */ /* 0x000fc800078e020e */
[----:B------:R-:W-:-:S07]  /*183c0*/  IMAD.MOV.U32 R13, RZ, RZ, R5 ;  /* 0x000000ffff0d7224 */ /* 0x000fce00078e0005 */
[----:B------:R-:W-:Y:S05]  /*183d0*/  WARPSYNC.COLLECTIVE R15, `(.L_x_4415) ;  /* 0x000000000f087348 */ /* 0x000fea0003c00000 */
[----:B------:R0:W1:Y:S02]  /*183e0*/  SHFL.UP P6, R14, R13, R12, R11 ;  /* 0x0400000c0d0e7389 */ /* 0x00006400000c000b */
[----:B01----:R-:W-:Y:S01]  /*183f0*/  ENDCOLLECTIVE ;  /* 0x000000000000791b */ /* 0x003fe20003800000 */
.L_x_4415:
        /* <DEDUP_REMOVED lines=8> */
.L_x_4416:
[----:B------:R-:W-:Y:S05]  /*18480*/  BRA `(.L_x_4417) ;  /* 0xffffffc000007947 */ /* 0x000fea000383ffff */
.L_x_4319:
[----:B------:R-:W-:Y:S01]  /*18490*/  BSSY B0, `(.L_x_4418) ;  /* 0x0000007000007945 */ /* 0x000fe20003800000 */
[----:B------:R-:W-:Y:S02]  /*184a0*/  IMAD.MOV.U32 R12, RZ, RZ, 0x1 ;  /* 0x00000001ff0c7424 */ /* 0x000fe400078e00ff */
[----:B------:R-:W-:Y:S02]  /*184b0*/  IMAD.MOV.U32 R11, RZ, RZ, RZ ;  /* 0x000000ffff0b7224 */ /* 0x000fe400078e00ff */
[----:B------:R-:W-:-:S07]  /*184c0*/  IMAD.MOV.U32 R15, RZ, RZ, -0x1 ;  /* 0xffffffffff0f7424 */ /* 0x000fce00078e00ff */
[----:B------:R-:W-:Y:S05]  /*184d0*/  WARPSYNC.COLLECTIVE R15, `(.L_x_4419) ;  /* 0x000000000f087348 */ /* 0x000fea0003c00000 */
[----:B------:R0:W1:Y:S02]  /*184e0*/  SHFL.UP P6, R14, R13, R12, R11 ;  /* 0x0400000c0d0e7389 */ /* 0x00006400000c000b */
[----:B01----:R-:W-:Y:S01]  /*184f0*/  ENDCOLLECTIVE ;  /* 0x000000000000791b */ /* 0x003fe20003800000 */
.L_x_4419:
[----:B------:R-:W-:Y:S05]  /*18500*/  BSYNC B0 ;  /* 0x0000000000007941 */ /* 0x000fea0003800000 */
.L_x_4418:
        /* <DEDUP_REMOVED lines=8> */
.L_x_4420:
[----:B------:R-:W-:Y:S01]  /*18590*/  IMAD.MOV.U32 R12, RZ, RZ, 0x4 ;  /* 0x00000004ff0c7424 */ /* 0x000fe200078e00ff */
[----:B------:R-:W-:-:S05]  /*185a0*/  SEL R2, R14, RZ, P2 ;  /* 0x000000ff0e027207 */ /* 0x000fca0001000000 */
[----:B------:R-:W-:-:S04]  /*185b0*/  IMAD.IADD R2, R13, 0x1, R2 ;  /* 0x000000010d027824 */ /* 0x000fc800078e0202 */
[----:B------:R-:W-:-:S07]  /*185c0*/  IMAD.MOV.U32 R13, RZ, RZ, R2 ;  /* 0x000000ffff0d7224 */ /* 0x000fce00078e0002 */
[----:B------:R-:W-:Y:S05]  /*185d0*/  WARPSYNC.COLLECTIVE R15, `(.L_x_4421) ;  /* 0x000000000f087348 */ /* 0x000fea0003c00000 */
[----:B------:R0:W1:Y:S02]  /*185e0*/  SHFL.UP P6, R14, R13, R12, R11 ;  /* 0x0400000c0d0e7389 */ /* 0x00006400000c000b */
[----:B01----:R-:W-:Y:S01]  /*185f0*/  ENDCOLLECTIVE ;  /* 0x000000000000791b */ /* 0x003fe20003800000 */
.L_x_4421:
[----:B------:R-:W-:Y:S01]  /*18600*/  IMAD.MOV.U32 R12, RZ, RZ, 0x8 ;  /* 0x00000008ff0c7424 */ /* 0x000fe200078e00ff */
[----:B------:R-:W-:-:S05]  /*18610*/  SEL R3, R14, RZ, P3 ;  /* 0x000000ff0e037207 */ /* 0x000fca0001800000 */
[----:B------:R-:W-:-:S04]  /*18620*/  IMAD.IADD R3, R2, 0x1, R3 ;  /* 0x0000000102037824 */ /* 0x000fc800078e0203 */
[----:B------:R-:W-:-:S07]  /*18630*/  IMAD.MOV.U32 R13, RZ, RZ, R3 ;  /* 0x000000ffff0d7224 */ /* 0x000fce00078e0003 */
[----:B------:R-:W-:Y:S05]  /*18640*/  WARPSYNC.COLLECTIVE R15, `(.L_x_4422) ;  /* 0x000000000f087348 */ /* 0x000fea0003c00000 */
[----:B------:R0:W1:Y:S02]  /*18650*/  SHFL.UP P6, R14, R13, R12, R11 ;  /* 0x0400000c0d0e7389 */ /* 0x00006400000c000b */
[----:B01----:R-:W-:Y:S01]  /*18660*/  ENDCOLLECTIVE ;  /* 0x000000000000791b */ /* 0x003fe20003800000 */
.L_x_4422:
[----:B------:R-:W-:Y:S01]  /*18670*/  IMAD.MOV.U32 R12, RZ, RZ, 0x10 ;  /* 0x00000010ff0c7424 */ /* 0x000fe200078e00ff */
[----:B------:R-:W-:-:S05]  /*18680*/  SEL R14, R14, RZ, P4 ;  /* 0x000000ff0e0e7207 */ /* 0x000fca0002000000 */
[----:B------:R-:W-:-:S04]  /*18690*/  IMAD.IADD R5, R3, 0x1, R14 ;  /* 0x0000000103057824 */ /* 0x000fc800078e020e */
[----:B------:R-:W-:-:S07]  /*186a0*/  IMAD.MOV.U32 R13, RZ, RZ, R5 ;  /* 0x000000ffff0d7224 */ /* 0x000fce00078e0005 */
[----:B------:R-:W-:Y:S05]  /*186b0*/  WARPSYNC.COLLECTIVE R15, `(.L_x_4423) ;  /* 0x000000000f087348 */ /* 0x000fea0003c00000 */
[----:B------:R0:W1:Y:S02]  /*186c0*/  SHFL.UP P6, R14, R13, R12, R11 ;  /* 0x0400000c0d0e7389 */ /* 0x00006400000c000b */
[----:B01----:R-:W-:Y:S01]  /*186d0*/  ENDCOLLECTIVE ;  /* 0x000000000000791b */ /* 0x003fe20003800000 */
.L_x_4423:
        /* <DEDUP_REMOVED lines=8> */
.L_x_4424:
[----:B------:R-:W-:Y:S05]  /*18760*/  BRA `(.L_x_4425) ;  /* 0xffffffbc00ec7947 */ /* 0x000fea000383ffff */
.L_x_4321:
[----:B------:R-:W-:Y:S01]  /*18770*/  BSSY B0, `(.L_x_4426) ;  /* 0x0000006000007945 */ /* 0x000fe20003800000 */
[----:B------:R-:W-:Y:S01]  /*18780*/  PLOP3.LUT P6, PT, P6, PT, PT, 0x8, 0x0 ;  /* 0x000000000000781c */ /* 0x000fe200037ce170 */
[----:B------:R-:W-:-:S12]  /*18790*/  IMAD.MOV.U32 R15, RZ, RZ, -0x1 ;  /* 0xffffffffff0f7424 */ /* 0x000fd800078e00ff */
[----:B0-----:R-:W-:Y:S05]  /*187a0*/  WARPSYNC.COLLECTIVE R15, `(.L_x_4427) ;  /* 0x000000000f087348 */ /* 0x001fea0003c00000 */
[----:B------:R-:W-:Y:S01]  /*187b0*/  VOTE.ANY R14, PT, P6 ;  /* 0x00000000000e7806 */ /* 0x000fe200030e0100 */
[----:B0-----:R-:W-:Y:S06]  /*187c0*/  ENDCOLLECTIVE ;  /* 0x000000000000791b */ /* 0x001fec0003800000 */
.L_x_4427:
[----:B------:R-:W-:Y:S05]  /*187d0*/  BSYNC B0 ;  /* 0x0000000000007941 */ /* 0x000fea0003800000 */
.L_x_4426:
        /* <DEDUP_REMOVED lines=9> */
.L_x_4428:
[----:B------:R-:W-:Y:S02]  /*18870*/  IMAD.MOV.U32 R13, RZ, RZ, R4 ;  /* 0x000000ffff0d7224 */ /* 0x000fe400078e0004 */
[----:B------:R-:W-:-:S07]  /*18880*/  IMAD.MOV.U32 R7, RZ, RZ, R14 ;  /* 0x000000ffff077224 */ /* 0x000fce00078e000e */
[----:B------:R-:W-:Y:S05]  /*18890*/  WARPSYNC.COLLECTIVE R15, `(.L_x_4429) ;  /* 0x000000000f087348 */ /* 0x000fea0003c00000 */
[----:B------:R0:W1:Y:S02]  /*188a0*/  SHFL.IDX P6, R14, R13, R12, R11 ;  /* 0x0000000c0d0e7389 */ /* 0x00006400000c000b */
[----:B01----:R-:W-:Y:S01]  /*188b0*/  ENDCOLLECTIVE ;  /* 0x000000000000791b */ /* 0x003fe20003800000 */
.L_x_4429:
[----:B------:R-:W-:Y:S01]  /*188c0*/  IMAD.MOV.U32 R4, RZ, RZ, R14 ;  /* 0x000000ffff047224 */ /* 0x000fe200078e000e */
[----:B------:R-:W-:Y:S06]  /*188d0*/  BRA `(.L_x_4430) ;  /* 0xffffffbc00cc7947 */ /* 0x000fec000383ffff */
.L_x_4323:
[----:B------:R-:W-:Y:S01]  /*188e0*/  BSSY B0, `(.L_x_4431) ;  /* 0x0000007000007945 */ /* 0x000fe20003800000 */
[----:B------:R-:W-:Y:S02]  /*188f0*/  IMAD.MOV.U32 R13, RZ, RZ, R3 ;  /* 0x000000ffff0d7224 */ /* 0x000fe400078e0003 */
[----:B------:R-:W-:Y:S02]  /*18900*/  IMAD.MOV.U32 R11, RZ, RZ, 0x1f ;  /* 0x0000001fff0b7424 */ /* 0x000fe400078e00ff */
[----:B------:R-:W-:-:S07]  /*18910*/  IMAD.MOV.U32 R15, RZ, RZ, -0x1 ;  /* 0xffffffffff0f7424 */ /* 0x000fce00078e00ff */
[----:B0123--:R-:W-:Y:S05]  /*18920*/  WARPSYNC.COLLECTIVE R15, `(.L_x_4432) ;  /* 0x000000000f087348 */ /* 0x00ffea0003c00000 */
[----:B------:R4:W0:Y:S02]  /*18930*/  SHFL.IDX P6, R14, R13, R12, R11 ;  /* 0x0000000c0d0e7389 */ /* 0x00082400000c000b */
[----:B01234-:R-:W-:Y:S01]  /*18940*/  ENDCOLLECTIVE ;  /* 0x000000000000791b */ /* 0x01ffe20003800000 */
.L_x_4432:
[----:B------:R-:W-:Y:S05]  /*18950*/  BSYNC B0 ;  /* 0x0000000000007941 */ /* 0x000fea0003800000 */
.L_x_4431:
[----:B------:R-:W-:Y:S01]  /*18960*/  IMAD.MOV.U32 R24, RZ, RZ, R14 ;  /* 0x000000ffff187224 */ /* 0x000fe200078e000e */
[----:B------:R-:W-:Y:S06]  /*18970*/  BRA `(.L_x_4322) ;  /* 0xffffffbc00bc7947 */ /* 0x000fec000383ffff */
.L_x_4327:
[----:B0-----:R0:W1:Y:S02]  /*18980*/  SYNCS.PHASECHK.TRANS64.TRYWAIT P0, [R5+URZ+0x38820], R0 ;  /* 0x03882000050075a7 */ /* 0x001064000800017f */
[----:B-1----:R-:W-:Y:S05]  /*18990*/  @!P0 NANOSLEEP.SYNCS 0x989680 ;  /* 0x009896800000895d */ /* 0x002fea0003900000 */
[----:B------:R-:W1:Y:S02]  /*189a0*/  @!P0 SYNCS.PHASECHK.TRANS64 P0, [R5+URZ+0x38820], R0 ;  /* 0x03882000050085a7 */ /* 0x000e64000800007f */
[----:B-1----:R-:W-:Y:S05]  /*189b0*/  @!P0 BRA `(.L_x_4327) ;  /* 0xfffffffc00f08947 */ /* 0x002fea000383ffff */
[----:B------:R-:W-:Y:S05]  /*189c0*/  BRA `(.L_x_4433) ;  /* 0xffffffc400147947 */ /* 0x000fea000383ffff */
.L_x_4328:
        /* <DEDUP_REMOVED lines=11> */
.L_x_4435:
[----:B------:R-:W-:Y:S05]  /*18a80*/  BSYNC B0 ;  /* 0x0000000000007941 */ /* 0x000fea0003800000 */
.L_x_4434:
[----:B------:R-:W-:Y:S05]  /*18a90*/  BRA `(.L_x_4436) ;  /* 0xffffffc000fc7947 */ /* 0x000fea000383ffff */
.L_x_4331:
[----:B------:R-:W-:Y:S01]  /*18aa0*/  BSSY B1, `(.L_x_4437) ;  /* 0x0000006000017945 */ /* 0x000fe20003800000 */
[----:B------:R-:W-:-:S07]  /*18ab0*/  IMAD.MOV.U32 R15, RZ, RZ, -0x1 ;  /* 0xffffffffff0f7424 */ /* 0x000fce00078e00ff */
[----:B0-234-:R-:W-:Y:S05]  /*18ac0*/  WARPSYNC.COLLECTIVE R15, `(.L_x_4438) ;  /* 0x000000000f0c7348 */ /* 0x01dfea0003c00000 */
[----:B------:R-:W-:Y:S02]  /*18ad0*/  ELECT P6, UR62, PT ;  /* 0x00000000003e782f */ /* 0x000fe400038c0000 */
[----:B------:R-:W-:Y:S01]  /*18ae0*/  MOV R14, UR62 ;  /* 0x0000003e000e7c02 */ /* 0x000fe20008000f00 */
[----:B0-234-:R-:W-:Y:S10]  /*18af0*/  ENDCOLLECTIVE ;  /* 0x000000000000791b */ /* 0x01dff40003800000 */
.L_x_4438:
[----:B------:R-:W-:Y:S05]  /*18b00*/  BSYNC B1 ;  /* 0x0000000000017941 */ /* 0x000fea0003800000 */
.L_x_4437:
[----:B------:R-:W-:Y:S05]  /*18b10*/  BRA `(.L_x_4439) ;  /* 0xffffffc000f47947 */ /* 0x000fea000383ffff */
.L_x_4333:
[----:B0-----:R0:W1:Y:S02]  /*18b20*/  SYNCS.PHASECHK.TRANS64.TRYWAIT P1, [R3+URZ+0x38840], R2 ;  /* 0x03884002030075a7 */ /* 0x001064000802017f */
[----:B-1----:R-:W-:Y:S05]  /*18b30*/  @!P1 NANOSLEEP.SYNCS 0x989680 ;  /* 0x009896800000995d */ /* 0x002fea0003900000 */
[----:B------:R-:W1:Y:S02]  /*18b40*/  @!P1 SYNCS.PHASECHK.TRANS64 P1, [R3+URZ+0x38840], R2 ;  /* 0x03884002030095a7 */ /* 0x000e64000802007f */
[----:B-1----:R-:W-:Y:S05]  /*18b50*/  @!P1 BRA `(.L_x_4333) ;  /* 0xfffffffc00f09947 */ /* 0x002fea000383ffff */
[----:B------:R-:W-:Y:S05]  /*18b60*/  BRA `(.L_x_4440) ;  /* 0xffffffc400147947 */ /* 0x000fea000383ffff */
.L_x_4335:
[----:B-1----:R1:W0:Y:S02]  /*18b70*/  SYNCS.PHASECHK.TRANS64.TRYWAIT P1, [R5+URZ+0x38840], R0 ;  /* 0x03884000050075a7 */ /* 0x002224000802017f */
[----:B0-----:R-:W-:Y:S05]  /*18b80*/  @!P1 NANOSLEEP.SYNCS 0x989680 ;  /* 0x009896800000995d */ /* 0x001fea0003900000 */
[----:B------:R-:W0:Y:S02]  /*18b90*/  @!P1 SYNCS.PHASECHK.TRANS64 P1, [R5+URZ+0x38840], R0 ;  /* 0x03884000050095a7 */ /* 0x000e24000802007f */
[----:B0-----:R-:W-:Y:S05]  /*18ba0*/  @!P1 BRA `(.L_x_4335) ;  /* 0xfffffffc00f09947 */ /* 0x001fea000383ffff */
[----:B------:R-:W-:Y:S05]  /*18bb0*/  BRA `(.L_x_4441) ;  /* 0xffffffc400207947 */ /* 0x000fea000383ffff */
.L_x_4337:
[----:B------:R0:W0:Y:S02]  /*18bc0*/  SYNCS.PHASECHK.TRANS64.TRYWAIT P1, [R3+URZ+0x38860], R2 ;  /* 0x03886002030075a7 */ /* 0x000024000802017f */
[----:B0-----:R-:W-:Y:S05]  /*18bd0*/  @!P1 NANOSLEEP.SYNCS 0x989680 ;  /* 0x009896800000995d */ /* 0x001fea0003900000 */
[----:B------:R-:W0:Y:S02]  /*18be0*/  @!P1 SYNCS.PHASECHK.TRANS64 P1, [R3+URZ+0x38860], R2 ;  /* 0x03886002030095a7 */ /* 0x000e24000802007f */
[----:B0-----:R-:W-:Y:S05]  /*18bf0*/  @!P1 BRA `(.L_x_4337) ;  /* 0xfffffffc00f09947 */ /* 0x001fea000383ffff */
[----:B------:R-:W-:Y:S05]  /*18c00*/  BRA `(.L_x_4442) ;  /* 0xffffffc4001c7947 */ /* 0x000fea000383ffff */
.L_x_4443:
        /* <DEDUP_REMOVED lines=15> */
.L_x_15746:


//--------------------- .text._ZN7cutlass13device_kernelIN5flash11enable_sm90INS1_16FlashAttnFwdSm90INS1_25CollectiveMainloopFwdSm90ILi2EN4cute5tupleIJNS5_1CILi1EEES8_S8_EEENS6_IJNS7_ILi64EEESA_SA_EEELi512ENS_10bfloat16_tEfNS_4arch4Sm90ELb0ELb0ELb1ELb1ELb1ELb1ELb1ELb0ELb0ELb1ELb1ELb0EEENS1_21CollectiveEpilogueFwdINS6_IJSA_NS7_ILi512EEESA_EEES9_SC_SE_Li256ELb1ELb1ELb1ELb0EEENS1_36VarlenDynamicPersistentTileSchedulerILi64ELi64ELi256ELi128ELb1ELb1ELb1ELb0ELb1ELb1EEEEEEEEEvNT_6ParamsE --------------------------
	.section	.text._ZN7cutlass13device_kernelIN5flash11enable_sm90INS1_16FlashAttnFwdSm90INS1_25CollectiveMainloopFwdSm90ILi2EN4cute5tupleIJNS5_1CILi1EEES8_S8_EEENS6_IJNS7_ILi64EEESA_SA_EEELi512ENS_10bfloat16_tEfNS_4arch4Sm90ELb0ELb0ELb1ELb1ELb1ELb1ELb1ELb0ELb0ELb1ELb1ELb0EEENS1_21CollectiveEpilogueFwdINS6_IJSA_NS7_ILi512EEESA_EEES9_SC_SE_Li256ELb1ELb1ELb1ELb0EEENS1_36VarlenDynamicPersistentTileSchedulerILi64ELi64ELi256ELi128ELb1ELb1ELb1ELb0ELb1ELb1EEEEEEEEEvNT_6ParamsE,"ax",@progbits
	.align	128
.text._ZN7cutlass13device_kernelIN5flash11enable_sm90INS1_16FlashAttnFwdSm90INS1_25CollectiveMainloopFwdSm90ILi2EN4cute5tupleIJNS5_1CILi1EEES8_S8_EEENS6_IJNS7_ILi64EEESA_SA_EEELi512ENS_10bfloat16_tEfNS_4arch4Sm90ELb0ELb0ELb1ELb1ELb1ELb1ELb1ELb0ELb0ELb1ELb1ELb0EEENS1_21CollectiveEpilogueFwdINS6_IJSA_NS7_ILi512EEESA_EEES9_SC_SE_Li256ELb1ELb1ELb1ELb0EEENS1_36VarlenDynamicPersistentTileSchedulerILi64ELi64ELi256ELi128ELb1ELb1ELb1ELb0ELb1ELb1EEEEEEEEEvNT_6ParamsE:
        .type           _ZN7cutlass13device_kernelIN5flash11enable_sm90INS1_16FlashAttnFwdSm90INS1_25CollectiveMainloopFwdSm90ILi2EN4cute5tupleIJNS5_1CILi1EEES8_S8_EEENS6_IJNS7_ILi64EEESA_SA_EEELi512ENS_10bfloat16_tEfNS_4arch4Sm90ELb0ELb0ELb1ELb1ELb1ELb1ELb1ELb0ELb0ELb1ELb1ELb0EEENS1_21CollectiveEpilogueFwdINS6_IJSA_NS7_ILi512EEESA_EEES9_SC_SE_Li256ELb1ELb1ELb1ELb0EEENS1_36VarlenDynamicPersistentTileSchedulerILi64ELi64ELi256ELi128ELb1ELb1ELb1ELb0ELb1ELb1EEEEEEEEEvNT_6ParamsE,@function
        .size           _ZN7cutlass13device_kernelIN5flash11enable_sm90INS1_16FlashAttnFwdSm90INS1_25CollectiveMainloopFwdSm90ILi2EN4cute5tupleIJNS5_1CILi1EEES8_S8_EEENS6_IJNS7_ILi64EEESA_SA_EEELi512ENS_10bfloat16_tEfNS_4arch4Sm90ELb0ELb0ELb1ELb1ELb1ELb1ELb1ELb0ELb0ELb1ELb1ELb0EEENS1_21CollectiveEpilogueFwdINS6_IJSA_NS7_ILi512EEESA_EEES9_SC_SE_Li256ELb1ELb1ELb1ELb0EEENS1_36VarlenDynamicPersistentTileSchedulerILi64ELi64ELi256ELi128ELb1ELb1ELb1ELb0ELb1ELb1EEEEEEEEEvNT_6ParamsE,(.L_x_15747 - _ZN7cutlass13device_kernelIN5flash11enable_sm90INS1_16FlashAttnFwdSm90INS1_25CollectiveMainloopFwdSm90ILi2EN4cute5tupleIJNS5_1CILi1EEES8_S8_EEENS6_IJNS7_ILi64EEESA_SA_EEELi512ENS_10bfloat16_tEfNS_4arch4Sm90ELb0ELb0ELb1ELb1ELb1ELb1ELb1ELb0ELb0ELb1ELb1ELb0EEENS1_21CollectiveEpilogueFwdINS6_IJSA_NS7_ILi512EEESA_EEES9_SC_SE_Li256ELb1ELb1ELb1ELb0EEENS1_36VarlenDynamicPersistentTileSchedulerILi64ELi64ELi256ELi128ELb1ELb1ELb1ELb0ELb1ELb1EEEEEEEEEvNT_6ParamsE)
        .other          _ZN7cutlass13device_kernelIN5flash11enable_sm90INS1_16FlashAttnFwdSm90INS1_25CollectiveMainloopFwdSm90ILi2EN4cute5tupleIJNS5_1CILi1EEES8_S8_EEENS6_IJNS7_ILi64EEESA_SA_EEELi512ENS_10bfloat16_tEfNS_4arch4Sm90ELb0ELb0ELb1ELb1ELb1ELb1ELb1ELb0ELb0ELb1ELb1ELb0EEENS1_21CollectiveEpilogueFwdINS6_IJSA_NS7_ILi512EEESA_EEES9_SC_SE_Li256ELb1ELb1ELb1ELb0EEENS1_36VarlenDynamicPersistentTileSchedulerILi64ELi64ELi256ELi128ELb1ELb1ELb1ELb0ELb1ELb1EEEEEEEEEvNT_6ParamsE,@"STO_CUDA_ENTRY STV_DEFAULT"
_ZN7cutlass13device_kernelIN5flash11enable_sm90INS1_16FlashAttnFwdSm90INS1_25CollectiveMainloopFwdSm90ILi2EN4cute5tupleIJNS5_1CILi1EEES8_S8_EEENS6_IJNS7_ILi64EEESA_SA_EEELi512ENS_10bfloat16_tEfNS_4arch4Sm90ELb0ELb0ELb1ELb1ELb1ELb1ELb1ELb0ELb0ELb1ELb1ELb0EEENS1_21CollectiveEpilogueFwdINS6_IJSA_NS7_ILi512EEESA_EEES9_SC_SE_Li256ELb1ELb1ELb1ELb0EEENS1_36VarlenDynamicPersistentTileSchedulerILi64ELi64ELi256ELi128ELb1ELb1ELb1ELb0ELb1ELb1EEEEEEEEEvNT_6ParamsE:
[----:B------:R-:W0:Y:S02]  /*0000*/  LDC R1, c[0x0][0x28] ;  /* 0x00000a00ff017b82 */ /* 0x000e240000000800 */
[----:B0-----:R-:W-:Y:S01]  /*0010*/  VIADD R1, R1, 0xffffff90 ;  /* 0xffffff9001017836 */ /* 0x001fe20000000000 */
[----:B------:R-:W0:Y:S01]  /*0020*/  S2R R0, SR_TID.X ;  /* 0x0000000000007919 */ /* 0x000e220000002100 */
[----:B------:R-:W-:Y:S01]  /*0030*/  ELECT P0, URZ, PT ;  /* 0x00000000003f782f */ /* 0x000fe20003800000 */
[----:B------:R-:W-:Y:S01]  /*0040*/  BSSY B0, `(.L_x_4444) ;  /* 0x000000e000007945 */ /* 0x000fe20003800000 */
[--C-:B0-----:R-:W-:Y:S02]  /*0050*/  SHF.R.U32.HI R2, RZ, 0x5, R0.reuse ;  /* 0x00000005ff027819 */ /* 0x101fe40000011600 */
[----:B------:R-:W-:-:S03]  /*0060*/  SHF.R.U32.HI R4, RZ, 0x7, R0 ;  /* 0x00000007ff047819 */ /* 0x000fc60000011600 */
[----:B------:R-:W0:Y:S02]  /*0070*/  SHFL.IDX PT, R3, R2, RZ, 0x1f ;  /* 0x00001fff02037589 */ /* 0x000e2400000e0000 */
[----:B0-----:R-:W-:-:S13]  /*0080*/  ISETP.EQ.AND P0, PT, R3, RZ, P0 ;  /* 0x000000ff0300720c */ /* 0x001fda0000702270 */
        /* <DEDUP_REMOVED lines=9> */
.L_x_4445:
[----:B------:R-:W-:Y:S05]  /*0120*/  BSYNC B0 ;  /* 0x0000000000007941 */ /* 0x000fea0003800000 */
.L_x_4444:
        /* <DEDUP_REMOVED lines=21> */
[----:B0-----:R0:W1:Y:S01]  /*0280*/  @UP1 SYNCS.EXCH.64 URZ, [UR8+0x38800], UR4 ;  /* 0x03880004083f15b2 */ /* 0x0010620008000100 */
[----:B------:R0:W2:Y:S04]  /*0290*/  @UP2 SYNCS.EXCH.64 URZ, [UR8+0x38810], UR4 ;  /* 0x03881004083f25b2 */ /* 0x0000a80008000100 */
[----:B------:R0:W3:Y:S01]  /*02a0*/  @UP3 SYNCS.EXCH.64 URZ, [UR8+0x38820], UR6 ;  /* 0x03882006083f35b2 */ /* 0x0000e20008000100 */
        /* <DEDUP_REMOVED lines=14> */
[----:B----4-:R-:W-:Y:S01]  /*0390*/  NOP ;  /* 0x0000000000007918 */ /* 0x010fe20000000000 */
.L_x_4446:
[----:B------:R-:W4:Y:S01]  /*03a0*/  SHFL.IDX PT, R3, R2, RZ, 0x1f ;  /* 0x00001fff02037589 */ /* 0x000f2200000e0000 */
[----:B------:R-:W-:Y:S01]  /*03b0*/  NOP ;  /* 0x0000000000007918 */ /* 0x000fe20000000000 */
[----:B----4-:R-:W-:-:S13]  /*03c0*/  ISETP.NE.AND P0, PT, R3, RZ, PT ;  /* 0x000000ff0300720c */ /* 0x010fda0003f05270 */
        /* <DEDUP_REMOVED lines=18> */
[----:B----4-:R-:W-:Y:S01]  /*04f0*/  NOP ;  /* 0x0000000000007918 */ /* 0x010fe20000000000 */
.L_x_4447:
[----:B------:R-:W4:Y:S01]  /*0500*/  SHFL.IDX PT, R3, R2, RZ, 0x1f ;  /* 0x00001fff02037589 */ /* 0x000f2200000e0000 */
[----:B------:R-:W-:Y:S01]  /*0510*/  NOP ;  /* 0x0000000000007918 */ /* 0x000fe20000000000 */
[----:B----4-:R-:W-:-:S13]  /*0520*/  ISETP.NE.AND P0, PT, R3, RZ, PT ;  /* 0x000000ff0300720c */ /* 0x010fda0003f05270 */
        /* <DEDUP_REMOVED lines=15> */
.L_x_4448:
        /* <DEDUP_REMOVED lines=22> */
.L_x_4449:
        /* <DEDUP_REMOVED lines=22> */
.L_x_4450:
[----:B------:R-:W-:Y:S01]  /*08e0*/  PLOP3.LUT P0, PT, PT, PT, UP0, 0x80, 0x0 ;  /* 0x000000000000781c */ /* 0x000fe20003f0f008 */
[----:B------:R-:W-:Y:S01]  /*08f0*/  UMOV UR36, 0x1 ;  /* 0x0000000100247882 */ /* 0x000fe20000000000 */
[----:B------:R-:W-:Y:S01]  /*0900*/  NOP ;  /* 0x0000000000007918 */ /* 0x000fe20000000000 */
[----:B------:R-:W-:Y:S01]  /*0910*/  USEL UR36, UR36, 0x2, !UP0 ;  /* 0x0000000224247887 */ /* 0x000fe2000c000000 */
[----:B------:R-:W-:Y:S01]  /*0920*/  BSSY B9, `(.L_x_4451) ;  /* 0x0001e20000097945 */ /* 0x000fe20003800000 */
[----:B------:R-:W-:Y:S01]  /*0930*/  ULDC.64 UR42, c[0x0][0x208] ;  /* 0x00008200002a7ab9 */ /* 0x000fe20000000a00 */
[----:B0123--:R-:W-:Y:S07]  /*0940*/  BAR.SYNC.DEFER_BLOCKING 0x0 ;  /* 0x0000000000007b1d */ /* 0x00ffee0000010000 */
[----:B------:R-:W-:Y:S05]  /*0950*/  @!P0 BRA `(.L_x_4452) ;  /* 0x0000015800608947 */ /* 0x000fea0003800000 */
.L_x_4453:
[----:B------:R-:W-:-:S08]  /*0960*/  NOP ;  /* 0x0000000000007918 */ /* 0x000fd00000000000 */
[----:B------:R-:W0:Y:S02]  /*0970*/  USETMAXREG.TRY_ALLOC.CTAPOOL UP0, 0xe8 ;  /* 0x000000e8000079c8 */ /* 0x000e240008000600 */
[----:B0-----:R-:W-:-:S13]  /*0980*/  PLOP3.LUT P0, PT, PT, PT, UP0, 0x80, 0x0 ;  /* 0x000000000000781c */ /* 0x001fda0003f0f008 */
[----:B------:R-:W-:Y:S05]  /*0990*/  @!P0 BRA `(.L_x_4453) ;  /* 0xfffffffc00f08947 */ /* 0x000fea000383ffff */
[----:B------:R-:W-:Y:S01]  /*09a0*/  SHF.R.U32.HI R2, RZ, 0x7, R0 ;  /* 0x00000007ff027819 */ /* 0x000fe20000011600 */
[----:B------:R-:W0:Y:S01]  /*09b0*/  S2UR UR4, SR_CgaCtaId ;  /* 0x00000000000479c3 */ /* 0x000e220000008800 */
[----:B------:R-:W-:Y:S02]  /*09c0*/  MOV R3, 0x400 ;  /* 0x0000040000037802 */ /* 0x000fe40000000f00 */
[----:B------:R-:W-:-:S13]  /*09d0*/  ISETP.NE.AND P0, PT, R2, 0x1, PT ;  /* 0x000000010200780c */ /* 0x000fda0003f05270 */
        /* <DEDUP_REMOVED lines=18> */
[CC--:B------:R-:W-:Y:S02]  /*0b00*/  LEA.HI R7, R3.reuse, R0.reuse, RZ, 0x5 ;  /* 0x0000000003077211 */ /* 0x0c0fe400078f28ff */
[----:B------:R-:W-:-:S02]  /*0b10*/  LEA.HI R5, R3, R0, RZ, 0x4 ;  /* 0x0000000003057211 */ /* 0x000fc400078f20ff */
[CC--:B------:R-:W-:Y:S02]  /*0b20*/  LEA.HI R4, R3.reuse, R0.reuse, RZ, 0x7 ;  /* 0x0000000003047211 */ /* 0x0c0fe400078f38ff */
[CC--:B------:R-:W-:Y:S02]  /*0b30*/  LEA.HI R13, R3.reuse, R0.reuse, RZ, 0x2 ;  /* 0x00000000030d7211 */ /* 0x0c0fe400078f10ff */
[----:B------:R-:W-:Y:S02]  /*0b40*/  LEA.HI R3, R3, R0, RZ, 0x3 ;  /* 0x0000000003037211 */ /* 0x000fe400078f18ff */
[--C-:B------:R-:W-:Y:S02]  /*0b50*/  SHF.R.S32.HI R224, RZ, 0x5, R7.reuse ;  /* 0x00000005ffe07819 */ /* 0x100fe40000011407 */
[----:B------:R-:W-:Y:S02]  /*0b60*/  SHF.R.S32.HI R9, RZ, 0x1f, R7 ;  /* 0x0000001fff097819 */ /* 0x000fe40000011407 */
[----:B------:R-:W-:-:S02]  /*0b70*/  LOP3.LUT R7, R5, 0xfffffff0, RZ, 0xc0, !PT ;  /* 0xfffffff005077812 */ /* 0x000fc400078ec0ff */
[----:B------:R-:W-:Y:S02]  /*0b80*/  LOP3.LUT R15, R3, 0xfffffff8, RZ, 0xc0, !PT ;  /* 0xfffffff8030f7812 */ /* 0x000fe400078ec0ff */
[----:B------:R-:W-:Y:S01]  /*0b90*/  SHF.R.S32.HI R6, RZ, 0x4, R5 ;  /* 0x00000004ff067819 */ /* 0x000fe20000011405 */
[----:B------:R-:W-:Y:S01]  /*0ba0*/  IMAD.IADD R8, R0, 0x1, -R7 ;  /* 0x0000000100087824 */ /* 0x000fe200078e0a07 */
[----:B------:R-:W-:Y:S01]  /*0bb0*/  LOP3.LUT R3, R4, 0xffffff80, RZ, 0xc0, !PT ;  /* 0xffffff8004037812 */ /* 0x000fe200078ec0ff */
[C---:B------:R-:W-:Y:S01]  /*0bc0*/  IMAD.IADD R15, R0.reuse, 0x1, -R15 ;  /* 0x00000001000f7824 */ /* 0x040fe200078e0a0f */
[----:B------:R-:W-:Y:S02]  /*0bd0*/  LEA.HI R5, R5, R6, RZ, 0x1 ;  /* 0x0000000605057211 */ /* 0x000fe400078f08ff */
[----:B------:R-:W-:Y:S01]  /*0be0*/  LOP3.LUT R11, R13, 0xfffffffc, RZ, 0xc0, !PT ;  /* 0xfffffffc0d0b7812 */ /* 0x000fe200078ec0ff */
[C---:B------:R-:W-:Y:S01]  /*0bf0*/  IMAD.IADD R3, R0.reuse, 0x1, -R3 ;  /* 0x0000000100037824 */ /* 0x040fe200078e0a03 */
[----:B------:R-:W-:Y:S01]  /*0c00*/  LEA.HI R9, R9, R224, RZ, 0x2 ;  /* 0x000000e009097211 */ /* 0x000fe200078f10ff */
[----:B------:R-:W-:Y:S01]  /*0c10*/  IMAD.SHL.U32 R192, R15, 0x8, RZ ;  /* 0x000000080fc07824 */ /* 0x000fe200078e00ff */
[----:B------:R-:W-:Y:S01]  /*0c20*/  LOP3.LUT R5, R5, 0x1ffffffe, RZ, 0xc0, !PT ;  /* 0x1ffffffe05057812 */ /* 0x000fe200078ec0ff */
[----:B------:R-:W-:Y:S01]  /*0c30*/  IMAD.IADD R186, R0, 0x1, -R11 ;  /* 0x0000000100ba7824 */ /* 0x000fe200078e0a0b */
[----:B------:R-:W-:Y:S01]  /*0c40*/  SHF.R.S32.HI R7, RZ, 0x1f, R8 ;  /* 0x0000001fff077819 */ /* 0x000fe20000011408 */
[----:B------:R-:W-:Y:S01]  /*0c50*/  VIADD R24, R192, 0x1c0 ;  /* 0x000001c0c0187836 */ /* 0x000fe20000000000 */
[----:B------:R-:W-:Y:S01]  /*0c60*/  SHF.R.S32.HI R0, RZ, 0x1f, R3 ;  /* 0x0000001fff007819 */ /* 0x000fe20000011403 */
[----:B------:R-:W-:Y:S01]  /*0c70*/  IMAD.IADD R10, R6, 0x1, -R5 ;  /* 0x00000001060a7824 */ /* 0x000fe200078e0a05 */
[----:B------:R-:W-:Y:S01]  /*0c80*/  LOP3.LUT R11, R9, 0x3ffffc, RZ, 0xc0, !PT ;  /* 0x003ffffc090b7812 */ /* 0x000fe200078ec0ff */
[----:B------:R-:W-:Y:S01]  /*0c90*/  IMAD.SHL.U32 R18, R186, 0x8, RZ ;  /* 0x00000008ba127824 */ /* 0x000fe200078e00ff */
[----:B------:R-:W-:Y:S01]  /*0ca0*/  LEA.HI R9, R7, R8, RZ, 0x3 ;  /* 0x0000000807097211 */ /* 0x000fe200078f18ff */
[----:B------:R-:W-:Y:S01]  /*0cb0*/  IMAD.SHL.U32 R10, R10, 0x8, RZ ;  /* 0x000000080a0a7824 */ /* 0x000fe200078e00ff */
[-C--:B------:R-:W-:Y:S01]  /*0cc0*/  LEA.HI R5, R0, R3.reuse, RZ, 0x2 ;  /* 0x0000000300057211 */ /* 0x080fe200078f10ff */
[----:B------:R-:W-:Y:S01]  /*0cd0*/  IMAD.IADD R12, R224, 0x1, -R11 ;  /* 0x00000001e00c7824 */ /* 0x000fe200078e0a0b */
[----:B------:R-:W-:Y:S01]  /*0ce0*/  SHF.R.S32.HI R14, RZ, 0x7, R4 ;  /* 0x00000007ff0e7819 */ /* 0x000fe20000011404 */
[----:B------:R-:W-:Y:S01]  /*0cf0*/  VIADD R211, R18, 0x60 ;  /* 0x0000006012d37836 */ /* 0x000fe20000000000 */
[C---:B------:R-:W-:Y:S01]  /*0d00*/  LOP3.LUT R11, R9.reuse, 0xfffffff8, RZ, 0xc0, !PT ;  /* 0xfffffff8090b7812 */ /* 0x040fe200078ec0ff */
[----:B------:R-:W-:Y:S01]  /*0d10*/  IMAD.SHL.U32 R9, R9, 0x40, RZ ;  /* 0x0000004009097824 */ /* 0x000fe200078e00ff */
[--C-:B------:R-:W-:Y:S01]  /*0d20*/  SHF.R.S32.HI R6, RZ, 0x2, R5.reuse ;  /* 0x00000002ff067819 */ /* 0x100fe20000011405 */
[----:B------:R-:W-:Y:S01]  /*0d30*/  IMAD R17, R14, 0x100, R8 ;  /* 0x000001000e117824 */ /* 0x000fe200078e0208 */
[----:B------:R-:W-:Y:S01]  /*0d40*/  SHF.R.S32.HI R7, RZ, 0x1f, R5 ;  /* 0x0000001fff077819 */ /* 0x000fe20000011405 */
[----:B------:R-:W-:Y:S01]  /*0d50*/  IMAD.IADD R11, R8, 0x1, -R11 ;  /* 0x00000001080b7824 */ /* 0x000fe200078e0a0b */
[----:B------:R-:W-:Y:S01]  /*0d60*/  SHF.R.S32.HI R189, RZ, 0x2, R13 ;  /* 0x00000002ffbd7819 */ /* 0x000fe2000001140d */
[----:B------:R-:W-:Y:S01]  /*0d70*/  IMAD R17, R12, 0x10, R17 ;  /* 0x000000100c117824 */ /* 0x000fe200078e0211 */
[----:B------:R-:W-:Y:S01]  /*0d80*/  LEA.HI R7, R7, R6, RZ, 0x3 ;  /* 0x0000000607077211 */ /* 0x000fe200078f18ff */
[C---:B------:R-:W-:Y:S01]  /*0d90*/  VIADD R210, R18.reuse, 0x80 ;  /* 0x0000008012d27836 */ /* 0x040fe20000000000 */
[----:B------:R-:W-:Y:S01]  /*0da0*/  LOP3.LUT R8, R5, 0x7ffffffc, RZ, 0xc0, !PT ;  /* 0x7ffffffc05087812 */ /* 0x000fe200078ec0ff */
[----:B------:R-:W-:Y:S01]  /*0db0*/  VIADD R16, R189, 0x20 ;  /* 0x00000020bd107836 */ /* 0x000fe20000000000 */
[----:B------:R-:W-:Y:S01]  /*0dc0*/  LOP3.LUT R7, R7, 0xfffffff8, RZ, 0xc0, !PT ;  /* 0xfffffff807077812 */ /* 0x000fe200078ec0ff */
[----:B------:R-:W-:Y:S01]  /*0dd0*/  VIADD R209, R18, 0xa0 ;  /* 0x000000a012d17836 */ /* 0x000fe20000000000 */
[----:B------:R-:W-:Y:S01]  /*0de0*/  LEA.HI R0, R0, R3, RZ, 0x5 ;  /* 0x0000000300007211 */ /* 0x000fe200078f28ff */
[----:B------:R-:W-:Y:S01]  /*0df0*/  IMAD.IADD R8, R3, 0x1, -R8 ;  /* 0x0000000103087824 */ /* 0x000fe200078e0a08 */
[----:B------:R-:W-:Y:S01]  /*0e00*/  SHF.R.S32.HI R3, RZ, 0x1f, R16 ;  /* 0x0000001fff037819 */ /* 0x000fe20000011410 */
[----:B------:R-:W-:Y:S01]  /*0e10*/  IMAD.IADD R7, R6, 0x1, -R7 ;  /* 0x0000000106077824 */ /* 0x000fe200078e0a07 */
[----:B------:R-:W-:Y:S01]  /*0e20*/  SHF.R.S32.HI R0, RZ, 0x5, R0 ;  /* 0x00000005ff007819 */ /* 0x000fe20000011400 */
[----:B------:R-:W-:Y:S01]  /*0e30*/  IMAD.SHL.U32 R5, R16, 0x40, RZ ;  /* 0x0000004010057824 */ /* 0x000fe200078e00ff */
[----:B------:R-:W-:Y:S01]  /*0e40*/  LEA.HI R6, R3, R16, RZ, 0x3 ;  /* 0x0000001003067211 */ /* 0x000fe200078f18ff */
[----:B------:R-:W-:Y:S01]  /*0e50*/  IMAD.SHL.U32 R3, R11, 0x40, RZ ;  /* 0x000000400b037824 */ /* 0x000fe200078e00ff */
[----:B------:R-:W-:Y:S01]  /*0e60*/  LEA.HI R4, R4, R14, RZ, 0x1 ;  /* 0x0000000e04047211 */ /* 0x000fe200078f08ff */
[--C-:B------:R-:W-:Y:S01]  /*0e70*/  IMAD.U32 R16, R17, 0x40, R10.reuse ;  /* 0x0000004011107824 */ /* 0x100fe200078e000a */
[----:B------:R-:W-:Y:S01]  /*0e80*/  LOP3.LUT R5, R5, 0x1c0, RZ, 0xc0, !PT ;  /* 0x000001c005057812 */ /* 0x000fe200078ec0ff */
[----:B------:R-:W-:Y:S01]  /*0e90*/  IMAD R195, R0, 0x10, R7 ;  /* 0x0000001000c37824 */ /* 0x000fe200078e0207 */
[----:B------:R-:W-:Y:S01]  /*0ea0*/  LOP3.LUT R3, R3, 0x1c0, RZ, 0xc0, !PT ;  /* 0x000001c003037812 */ /* 0x000fe200078ec0ff */
[----:B------:R-:W-:Y:S01]  /*0eb0*/  IMAD.SHL.U32 R6, R6, 0x40, RZ ;  /* 0x0000004006067824 */ /* 0x000fe200078e00ff */
[----:B------:R-:W-:Y:S01]  /*0ec0*/  SHF.R.S32.HI R0, RZ, 0x1f, R13 ;  /* 0x0000001fff007819 */ /* 0x000fe2000001140d */
[C---:B------:R-:W-:Y:S01]  /*0ed0*/  VIADD R208, R18.reuse, 0xc0 ;  /* 0x000000c012d07836 */ /* 0x040fe20000000000 */
[----:B------:R-:W-:Y:S01]  /*0ee0*/  LOP3.LUT R10, R3, 0x8, R10, 0xf8, !PT ;  /* 0x00000008030a7812 */ /* 0x000fe200078ef80a */
[C---:B------:R-:W-:Y:S01]  /*0ef0*/  VIADD R207, R18.reuse, 0xe0 ;  /* 0x000000e012cf7836 */ /* 0x040fe20000000000 */
[----:B------:R-:W-:Y:S01]  /*0f00*/  SHF.R.U32.HI R3, RZ, 0x3, R3 ;  /* 0x00000003ff037819 */ /* 0x000fe20000011603 */
[----:B------:R-:W-:Y:S01]  /*0f10*/  VIADD R206, R18, 0x100 ;  /* 0x0000010012ce7836 */ /* 0x000fe20000000000 */
[----:B------:R-:W-:Y:S01]  /*0f20*/  LEA.HI R0, R0, R189, RZ, 0x3 ;  /* 0x000000bd00007211 */ /* 0x000fe200078f18ff */
[----:B------:R-:W-:Y:S01]  /*0f30*/  STL [R1+0x54], R14 ;  /* 0x0000540e01007387 */ /* 0x000fe20000100800 */
[----:B------:R-:W-:Y:S01]  /*0f40*/  LOP3.LUT R10, R10, R3, RZ, 0x3c, !PT ;  /* 0x000000030a0a7212 */ /* 0x000fe200078e3cff */
[----:B------:R-:W-:Y:S01]  /*0f50*/  VIADD R205, R18, 0x120 ;  /* 0x0000012012cd7836 */ /* 0x000fe20000000000 */
[----:B------:R-:W-:Y:S01]  /*0f60*/  LEA.HI R3, R186, R186, RZ, 0x1 ;  /* 0x000000baba037211 */ /* 0x000fe200078f08ff */
[----:B------:R-:W-:Y:S01]  /*0f70*/  STL [R1+0x68], R16 ;  /* 0x0000681001007387 */ /* 0x000fe20000100800 */
[----:B------:R-:W-:Y:S01]  /*0f80*/  LOP3.LUT R4, R4, 0xfffffe, RZ, 0xc0, !PT ;  /* 0x00fffffe04047812 */ /* 0x000fe200078ec0ff */
[----:B------:R-:W-:Y:S01]  /*0f90*/  VIADD R204, R18, 0x140 ;  /* 0x0000014012cc7836 */ /* 0x000fe20000000000 */
[----:B------:R-:W-:Y:S01]  /*0fa0*/  SHF.R.U32.HI R12, RZ, 0x3, R5 ;  /* 0x00000003ff0c7819 */ /* 0x000fe20000011605 */
[----:B------:R-:W-:Y:S01]  /*0fb0*/  STL [R1+0x4c], RZ ;  /* 0x00004cff01007387 */ /* 0x000fe20000100800 */
[----:B------:R-:W-:Y:S01]  /*0fc0*/  LOP3.LUT R0, R0, 0xfffffff8, RZ, 0xc0, !PT ;  /* 0xfffffff800007812 */ /* 0x000fe200078ec0ff */
[----:B------:R-:W-:Y:S01]  /*0fd0*/  IMAD.IADD R4, R14, 0x1, -R4 ;  /* 0x000000010e047824 */ /* 0x000fe200078e0a04 */
[----:B------:R-:W-:Y:S01]  /*0fe0*/  LOP3.LUT R5, R5, 0x38, R18, 0xf8, !PT ;  /* 0x0000003805057812 */ /* 0x000fe200078ef812 */
[----:B------:R-:W-:Y:S01]  /*0ff0*/  VIADD R203, R18, 0x160 ;  /* 0x0000016012cb7836 */ /* 0x000fe20000000000 */
[----:B------:R-:W-:Y:S01]  /*1000*/  LOP3.LUT R6, R6, 0xfffffe00, RZ, 0xc0, !PT ;  /* 0xfffffe0006067812 */ /* 0x000fe200078ec0ff */
[----:B------:R-:W-:Y:S01]  /*1010*/  IMAD.IADD R191, R189, 0x1, -R0 ;  /* 0x00000001bdbf7824 */ /* 0x000fe200078e0a00 */
[----:B------:R-:W-:Y:S01]  /*1020*/  LOP3.LUT R3, R3, 0x1ffffffe, RZ, 0xc0, !PT ;  /* 0x1ffffffe03037812 */ /* 0x000fe200078ec0ff */
[----:B------:R-:W-:Y:S01]  /*1030*/  IMAD.SHL.U32 R20, R4, 0x100, RZ ;  /* 0x0000010004147824 */ /* 0x000fe200078e00ff */
[----:B------:R-:W-:Y:S01]  /*1040*/  LOP3.LUT R9, R9, 0x7ffffe00, RZ, 0xc0, !PT ;  /* 0x7ffffe0009097812 */ /* 0x000fe200078ec0ff */
[----:B------:R-:W-:Y:S01]  /*1050*/  VIADD R202, R18, 0x180 ;  /* 0x0000018012ca7836 */ /* 0x000fe20000000000 */
[----:B------:R-:W-:Y:S01]  /*1060*/  LOP3.LUT R5, R6, R5, R12, 0xf6, !PT ;  /* 0x0000000506057212 */ /* 0x000fe200078ef60c */
[----:B------:R-:W-:Y:S01]  /*1070*/  IMAD.IADD R6, R186, 0x1, -R3 ;  /* 0x00000001ba067824 */ /* 0x000fe200078e0a03 */
[----:B------:R-:W-:Y:S01]  /*1080*/  SHF.R.S32.HI R0, RZ, 0x1f, R211 ;  /* 0x0000001fff007819 */ /* 0x000fe200000114d3 */
[----:B------:R-:W-:Y:S01]  /*1090*/  IMAD R9, R224, 0x400, R9 ;  /* 0x00000400e0097824 */ /* 0x000fe200078e0209 */
[----:B------:R-:W-:Y:S01]  /*10a0*/  SHF.R.S32.HI R3, RZ, 0x1f, R210 ;  /* 0x0000001fff037819 */ /* 0x000fe200000114d2 */
[----:B------:R-:W-:Y:S01]  /*10b0*/  STL [R1+0x64], R20 ;  /* 0x0000641401007387 */ /* 0x000fe20000100800 */
[----:B------:R-:W-:Y:S01]  /*10c0*/  SHF.R.S32.HI R4, RZ, 0x1f, R209 ;  /* 0x0000001fff047819 */ /* 0x000fe200000114d1 */
[----:B------:R-:W-:Y:S01]  /*10d0*/  IMAD.IADD R9, R9, 0x1, R10 ;  /* 0x0000000109097824 */ /* 0x000fe200078e020a */
[----:B------:R-:W-:Y:S01]  /*10e0*/  SHF.R.S32.HI R24, RZ, 0x1f, R24 ;  /* 0x0000001fff187819 */ /* 0x000fe20000011418 */
[C---:B------:R-:W-:Y:S01]  /*10f0*/  VIADD R216, R18.reuse, 0x1a0 ;  /* 0x000001a012d87836 */ /* 0x040fe20000000000 */
[----:B------:R-:W-:Y:S01]  /*1100*/  SHF.L.U64.HI R0, R211, 0x1, R0 ;  /* 0x00000001d3007819 */ /* 0x000fe20000010200 */
[----:B------:R-:W-:Y:S01]  /*1110*/  VIADD R215, R18, 0x1c0 ;  /* 0x000001c012d77836 */ /* 0x000fe20000000000 */
[----:B------:R-:W-:Y:S01]  /*1120*/  SHF.L.U64.HI R24, R210, 0x1, R3 ;  /* 0x00000001d2187819 */ /* 0x000fe20000010203 */
[----:B------:R-:W-:Y:S01]  /*1130*/  VIADD R214, R18, 0x1e0 ;  /* 0x000001e012d67836 */ /* 0x000fe20000000000 */
[----:B------:R-:W-:Y:S01]  /*1140*/  SHF.R.S32.HI R7, RZ, 0x1f, R208 ;  /* 0x0000001fff077819 */ /* 0x000fe200000114d0 */
[----:B------:R0:W-:Y:S01]  /*1150*/  STL [R1], R0 ;  /* 0x0000000001007387 */ /* 0x0001e20000100800 */
[----:B------:R-:W-:Y:S01]  /*1160*/  SHF.L.U64.HI R3, R209, 0x1, R4 ;  /* 0x00000001d1037819 */ /* 0x000fe20000010204 */
[C---:B------:R-:W-:Y:S01]  /*1170*/  VIADD R29, R192.reuse, 0xc0 ;  /* 0x000000c0c01d7836 */ /* 0x040fe20000000000 */
[----:B------:R-:W-:Y:S01]  /*1180*/  R2P PR, R11, 0x6 ;  /* 0x000000060b007804 */ /* 0x000fe20000000000 */
[----:B------:R-:W-:Y:S01]  /*1190*/  STL [R1+0x4], R24 ;  /* 0x0000041801007387 */ /* 0x000fe20000100800 */
[----:B------:R-:W-:Y:S01]  /*11a0*/  SHF.R.S32.HI R10, RZ, 0x1f, R207 ;  /* 0x0000001fff0a7819 */ /* 0x000fe200000114cf */
[----:B------:R-:W-:Y:S01]  /*11b0*/  VIADD R26, R192, 0x180 ;  /* 0x00000180c01a7836 */ /* 0x000fe20000000000 */
[----:B------:R-:W-:Y:S01]  /*11c0*/  SHF.R.S32.HI R11, RZ, 0x1f, R206 ;  /* 0x0000001fff0b7819 */ /* 0x000fe200000114ce */
[----:B------:R1:W-:Y:S01]  /*11d0*/  STL [R1+0x8], R3 ;  /* 0x0000080301007387 */ /* 0x0003e20000100800 */
[----:B------:R-:W-:Y:S01]  /*11e0*/  SHF.L.U64.HI R4, R207, 0x1, R10 ;  /* 0x00000001cf047819 */ /* 0x000fe2000001020a */
[----:B------:R-:W-:Y:S01]  /*11f0*/  IMAD R6, R6, 0x8, R195 ;  /* 0x0000000806067824 */ /* 0x000fe200078e02c3 */
[----:B0-----:R-:W-:Y:S01]  /*1200*/  SHF.L.U64.HI R0, R208, 0x1, R7 ;  /* 0x00000001d0007819 */ /* 0x001fe20000010207 */
[----:B------:R-:W-:Y:S01]  /*1210*/  IMAD R225, R9, 0x2, R2 ;  /* 0x0000000209e17824 */ /* 0x000fe200078e0202 */
[----:B------:R-:W-:Y:S01]  /*1220*/  SHF.R.S32.HI R12, RZ, 0x1f, R205 ;  /* 0x0000001fff0c7819 */ /* 0x000fe200000114cd */
[C---:B------:R-:W-:Y:S01]  /*1230*/  VIADD R31, R192.reuse, 0x40 ;  /* 0x00000040c01f7836 */ /* 0x040fe20000000000 */
[----:B------:R-:W-:Y:S01]  /*1240*/  SHF.R.S32.HI R13, RZ, 0x1f, R204 ;  /* 0x0000001fff0d7819 */ /* 0x000fe200000114cc */
[----:B------:R0:W-:Y:S01]  /*1250*/  STL [R1+0xc], R0 ;  /* 0x00000c0001007387 */ /* 0x0001e20000100800 */
[----:B------:R-:W-:Y:S01]  /*1260*/  SHF.R.S32.HI R14, RZ, 0x1f, R203 ;  /* 0x0000001fff0e7819 */ /* 0x000fe200000114cb */
[----:B------:R-:W-:Y:S01]  /*1270*/  VIADD R30, R192, 0x80 ;  /* 0x00000080c01e7836 */ /* 0x000fe20000000000 */
[----:B-1----:R-:W-:Y:S01]  /*1280*/  SHF.L.U64.HI R3, R206, 0x1, R11 ;  /* 0x00000001ce037819 */ /* 0x002fe2000001020b */
[----:B------:R1:W-:Y:S01]  /*1290*/  STL [R1+0x10], R4 ;  /* 0x0000100401007387 */ /* 0x0003e20000100800 */
[----:B------:R-:W-:Y:S01]  /*12a0*/  SHF.R.S32.HI R15, RZ, 0x1f, R202 ;  /* 0x0000001fff0f7819 */ /* 0x000fe200000114ca */
[C---:B------:R-:W-:Y:S01]  /*12b0*/  VIADD R28, R192.reuse, 0x100 ;  /* 0x00000100c01c7836 */ /* 0x040fe20000000000 */
[----:B------:R-:W-:Y:S01]  /*12c0*/  SHF.R.S32.HI R21, RZ, 0x1f, R216 ;  /* 0x0000001fff157819 */ /* 0x000fe200000114d8 */
[----:B------:R2:W-:Y:S01]  /*12d0*/  STL [R1+0x14], R3 ;  /* 0x0000140301007387 */ /* 0x0005e20000100800 */
[----:B------:R-:W-:Y:S01]  /*12e0*/  SHF.R.S32.HI R16, RZ, 0x1f, R215 ;  /* 0x0000001fff107819 */ /* 0x000fe200000114d7 */
[----:B------:R-:W-:Y:S01]  /*12f0*/  VIADD R27, R192, 0x140 ;  /* 0x00000140c01b7836 */ /* 0x000fe20000000000 */
[----:B0-----:R-:W-:Y:S01]  /*1300*/  SHF.L.U64.HI R0, R205, 0x1, R12 ;  /* 0x00000001cd007819 */ /* 0x001fe2000001020c */
[----:B------:R-:W-:Y:S01]  /*1310*/  VIADD R212, R18, 0x40 ;  /* 0x0000004012d47836 */ /* 0x000fe20000000000 */
[----:B------:R-:W-:Y:S01]  /*1320*/  SHF.L.U64.HI R7, R202, 0x1, R15 ;  /* 0x00000001ca077819 */ /* 0x000fe2000001020f */
[----:B------:R-:W-:Y:S01]  /*1330*/  VIADD R228, R225, 0x36400 ;  /* 0x00036400e1e47836 */ /* 0x000fe20000000000 */
[----:B-1----:R-:W-:Y:S01]  /*1340*/  SHF.L.U64.HI R4, R204, 0x1, R13 ;  /* 0x00000001cc047819 */ /* 0x002fe2000001020d */
[----:B------:R0:W-:Y:S01]  /*1350*/  STL [R1+0x18], R0 ;  /* 0x0000180001007387 */ /* 0x0001e20000100800 */
[----:B------:R-:W-:Y:S01]  /*1360*/  SHF.R.S32.HI R25, RZ, 0x1f, R214 ;  /* 0x0000001fff197819 */ /* 0x000fe200000114d6 */
[----:B------:R-:W-:Y:S01]  /*1370*/  VIADD R22, R18, 0x20 ;  /* 0x0000002012167836 */ /* 0x000fe20000000000 */
[----:B--2---:R-:W-:Y:S01]  /*1380*/  SHF.L.U64.HI R3, R203, 0x1, R14 ;  /* 0x00000001cb037819 */ /* 0x004fe2000001020e */
[----:B------:R1:W-:Y:S01]  /*1390*/  STL [R1+0x1c], R4 ;  /* 0x00001c0401007387 */ /* 0x0003e20000100800 */
[----:B------:R-:W-:Y:S01]  /*13a0*/  SHF.R.S32.HI R29, RZ, 0x1f, R29 ;  /* 0x0000001fff1d7819 */ /* 0x000fe2000001141d */
[----:B------:R-:W-:Y:S01]  /*13b0*/  VIADD R226, R225, 0x36440 ;  /* 0x00036440e1e27836 */ /* 0x000fe20000000000 */
[----:B------:R-:W-:Y:S01]  /*13c0*/  SHF.R.S32.HI R26, RZ, 0x1f, R26 ;  /* 0x0000001fff1a7819 */ /* 0x000fe2000001141a */
[----:B------:R2:W-:Y:S01]  /*13d0*/  STL [R1+0x20], R3 ;  /* 0x0000200301007387 */ /* 0x0005e20000100800 */
[----:B------:R-:W-:Y:S01]  /*13e0*/  SHF.R.S32.HI R31, RZ, 0x1f, R31 ;  /* 0x0000001fff1f7819 */ /* 0x000fe2000001141f */
[----:B0-----:R-:W-:Y:S01]  /*13f0*/  IMAD.SHL.U32 R0, R8, 0x2, RZ ;  /* 0x0000000208007824 */ /* 0x001fe200078e00ff */
[----:B------:R-:W-:Y:S01]  /*1400*/  SHF.R.S32.HI R30, RZ, 0x1f, R30 ;  /* 0x0000001fff1e7819 */ /* 0x000fe2000001141e */
[----:B------:R-:W-:Y:S01]  /*1410*/  STL [R1+0x24], R7 ;  /* 0x0000240701007387 */ /* 0x000fe20000100800 */
[----:B------:R-:W-:Y:S01]  /*1420*/  SHF.R.S32.HI R28, RZ, 0x1f, R28 ;  /* 0x0000001fff1c7819 */ /* 0x000fe2000001141c */
[----:B------:R-:W-:Y:S01]  /*1430*/  IMAD.IADD R223, R0, 0x1, R20 ;  /* 0x0000000100df7824 */ /* 0x000fe200078e0214 */
[----:B-1----:R-:W-:Y:S01]  /*1440*/  SHF.L.U64.HI R4, R216, 0x1, R21 ;  /* 0x00000001d8047819 */ /* 0x002fe20000010215 */
[----:B------:R0:W-:Y:S01]  /*1450*/  STL [R1+0x58], R0 ;  /* 0x0000580001007387 */ /* 0x0001e20000100800 */
[----:B------:R-:W-:Y:S01]  /*1460*/  SHF.R.S32.HI R27, RZ, 0x1f, R27 ;  /* 0x0000001fff1b7819 */ /* 0x000fe2000001141b */
[----:B------:R-:W-:Y:S01]  /*1470*/  VIADD R38, R223, 0x10 ;  /* 0x00000010df267836 */ /* 0x000fe20000000000 */
[----:B--2---:R-:W-:Y:S01]  /*1480*/  SHF.L.U64.HI R3, R215, 0x1, R16 ;  /* 0x00000001d7037819 */ /* 0x004fe20000010210 */
[----:B------:R-:W-:Y:S01]  /*1490*/  STL [R1+0x28], R4 ;  /* 0x0000280401007387 */ /* 0x000fe20000100800 */
[----:B------:R-:W-:Y:S01]  /*14a0*/  VIADD R35, R223, 0x28 ;  /* 0x00000028df237836 */ /* 0x000fe20000000000 */
[----:B------:R-:W-:Y:S01]  /*14b0*/  SEL R227, R227, 0xffffffe0, !P1 ;  /* 0xffffffe0e3e37807 */ /* 0x000fe20004800000 */
[C---:B------:R-:W-:Y:S01]  /*14c0*/  VIADD R32, R223.reuse, 0x40 ;  /* 0x00000040df207836 */ /* 0x040fe20000000000 */
[----:B------:R1:W-:Y:S01]  /*14d0*/  STL [R1+0x2c], R3 ;  /* 0x00002c0301007387 */ /* 0x0003e20000100800 */
[C---:B------:R-:W-:Y:S01]  /*14e0*/  VIADD R29, R223.reuse, 0x58 ;  /* 0x00000058df1d7836 */ /* 0x040fe20000000000 */
[----:B0-----:R-:W-:Y:S01]  /*14f0*/  SHF.L.U64.HI R0, R214, 0x1, R25 ;  /* 0x00000001d6007819 */ /* 0x001fe20000010219 */
[C---:B------:R-:W-:Y:S01]  /*1500*/  VIADD R26, R223.reuse, 0x70 ;  /* 0x00000070df1a7836 */ /* 0x040fe20000000000 */
[----:B------:R-:W-:Y:S01]  /*1510*/  SHF.R.S32.HI R229, RZ, 0x1f, R212 ;  /* 0x0000001fffe57819 */ /* 0x000fe200000114d4 */
[C---:B------:R-:W-:Y:S01]  /*1520*/  VIADD R21, R223.reuse, 0x88 ;  /* 0x00000088df157836 */ /* 0x040fe20000000000 */
[----:B------:R-:W-:Y:S01]  /*1530*/  SHF.R.S32.HI R19, RZ, 0x1f, R18 ;  /* 0x0000001fff137819 */ /* 0x000fe20000011412 */
[----:B------:R0:W-:Y:S01]  /*1540*/  STL [R1+0x30], R0 ;  /* 0x0000300001007387 */ /* 0x0001e20000100800 */
[----:B------:R-:W-:Y:S01]  /*1550*/  VIADD R15, R223, 0xa0 ;  /* 0x000000a0df0f7836 */ /* 0x000fe20000000000 */
[----:B------:R-:W-:Y:S01]  /*1560*/  SHF.R.S32.HI R193, RZ, 0x1f, R22 ;  /* 0x0000001fffc17819 */ /* 0x000fe20000011416 */
[----:B-1----:R-:W-:Y:S01]  /*1570*/  IMAD R3, R5, 0x2, R2 ;  /* 0x0000000205037824 */ /* 0x002fe200078e0202 */
[----:B------:R-:W-:Y:S01]  /*1580*/  SHF.L.U64.HI R229, R212, 0x1, R229 ;  /* 0x00000001d4e57819 */ /* 0x000fe200000102e5 */
[----:B------:R-:W-:-:S02]  /*1590*/  VIADD R12, R223, 0xb8 ;  /* 0x000000b8df0c7836 */ /* 0x000fc40000000000 */
[C---:B------:R-:W-:Y:S01]  /*15a0*/  VIADD R8, R223.reuse, 0xd0 ;  /* 0x000000d0df087836 */ /* 0x040fe20000000000 */
[----:B------:R-:W-:Y:S01]  /*15b0*/  STL [R1+0x5c], R3 ;  /* 0x00005c0301007387 */ /* 0x000fe20000100800 */
[C---:B------:R-:W-:Y:S01]  /*15c0*/  VIADD R39, R223.reuse, 0x8 ;  /* 0x00000008df277836 */ /* 0x040fe20000000000 */
[----:B0-----:R-:W-:Y:S01]  /*15d0*/  SHF.R.S32.HI R0, RZ, 0x1f, R223 ;  /* 0x0000001fff007819 */ /* 0x001fe200000114df */
[C---:B------:R-:W-:Y:S01]  /*15e0*/  VIADD R37, R223.reuse, 0x18 ;  /* 0x00000018df257836 */ /* 0x040fe20000000000 */
[----:B------:R0:W-:Y:S01]  /*15f0*/  STL [R1+0x60], R6 ;  /* 0x0000600601007387 */ /* 0x0001e20000100800 */
        /* <DEDUP_REMOVED lines=46> */
[----:B------:R-:W-:Y:S01]  /*18e0*/  IMAD.MOV.U32 R17, RZ, RZ, RZ ;  /* 0x000000ffff117224 */ /* 0x000fe200078e00ff */
        /* <DEDUP_REMOVED lines=9> */
[----:B------:R-:W-:-:S07]  /*1980*/  SHF.R.S32.HI R0, RZ, 0x1f, R0 ;  /* 0x0000001fff007819 */ /* 0x000fce0000011400 */
.L_x_4584:
[----:B01-34-:R-:W0:Y:S01]  /*1990*/  LDC.64 R4, c[0x0][0xd88] ;  /* 0x00036200ff047b82 */ /* 0x01be220000000a00 */
[----:B------:R-:W-:Y:S01]  /*19a0*/  ULDC.64 UR4, c[0x0][0xb20] ;  /* 0x0002c80000047ab9 */ /* 0x000fe20000000a00 */
[----:B------:R-:W-:Y:S01]  /*19b0*/  ULDC.64 UR8, c[0x0][0xb10] ;  /* 0x0002c40000087ab9 */ /* 0x000fe20000000a00 */
[----:B------:R-:W-:Y:S01]  /*19c0*/  ULDC.64 UR6, c[0x0][0xb00] ;  /* 0x0002c00000067ab9 */ /* 0x000fe20000000a00 */
[----:B0-----:R-:W-:-:S05]  /*19d0*/  IMAD.WIDE R4, R87, 0x4, R4 ;  /* 0x0000000457047825 */ /* 0x001fca00078e0204 */
[----:B--2---:R-:W2:Y:S01]  /*19e0*/  LDG.E R26, desc[UR42][R4.64] ;  /* 0x0000002a041a7981 */ /* 0x004ea2000c1e1900 */
        /* <DEDUP_REMOVED lines=53> */
.L_x_4455:
[----:B------:R-:W-:Y:S02]  /*1d40*/  IMAD.U32 R36, RZ, RZ, UR5 ;  /* 0x00000005ff247e24 */ /* 0x000fe4000f8e00ff */
[----:B------:R-:W-:Y:S01]  /*1d50*/  IMAD.U32 R25, RZ, RZ, UR4 ;  /* 0x00000004ff197e24 */ /* 0x000fe2000f8e00ff */
[----:B------:R-:W-:Y:S06]  /*1d60*/  @!P2 BRA `(.L_x_4456) ;  /* 0x000000000010a947 */ /* 0x000fec0003800000 */
[----:B------:R-:W-:-:S04]  /*1d70*/  IADD3 R4, P0, R28, UR8, RZ ;  /* 0x000000081c047c10 */ /* 0x000fc8000ff1e0ff */
[----:B------:R-:W-:-:S05]  /*1d80*/  IADD3.X R5, R27, UR9, RZ, P0, !PT ;  /* 0x000000091b057c10 */ /* 0x000fca00087fe4ff */
[----:B------:R0:W5:Y:S01]  /*1d90*/  LDG.E R25, desc[UR42][R4.64] ;  /* 0x0000002a04197981 */ /* 0x000162000c1e1900 */
[----:B------:R-:W-:Y:S05]  /*1da0*/  BRA `(.L_x_4457) ;  /* 0x0000000000107947 */ /* 0x000fea0003800000 */
.L_x_4456:
[----:B------:R-:W-:Y:S05]  /*1db0*/  @!P0 BRA `(.L_x_4457) ;  /* 0x00000000000c8947 */ /* 0x000fea0003800000 */
[----:B------:R-:W2:Y:S04]  /*1dc0*/  LDG.E R0, desc[UR42][R4.64] ;  /* 0x0000002a04007981 */ /* 0x000ea8000c1e1900 */
[----:B------:R-:W2:Y:S02]  /*1dd0*/  LDG.E R25, desc[UR42][R4.64+0x4] ;  /* 0x0000042a04197981 */ /* 0x000ea4000c1e1900 */
[----:B--2---:R-:W-:-:S07]  /*1de0*/  IMAD.IADD R25, R25, 0x1, -R0 ;  /* 0x0000000119197824 */ /* 0x004fce00078e0a00 */
.L_x_4457:
        /* <DEDUP_REMOVED lines=60> */
.L_x_4459:
[----:B------:R-:W-:Y:S05]  /*21b0*/  BSYNC B0 ;  /* 0x0000000000007941 */ /* 0x000fea0003800000 */
.L_x_4458:
        /* <DEDUP_REMOVED lines=36> */
.L_x_4462:
[----:B------:R-:W-:Y:S05]  /*2400*/  BSYNC B6 ;  /* 0x0000000000067941 */ /* 0x000fea0003800000 */
.L_x_4461:
        /* <DEDUP_REMOVED lines=20> */
.L_x_4464:
[----:B------:R-:W-:Y:S05]  /*2550*/  BSYNC B6 ;  /* 0x0000000000067941 */ /* 0x000fea0003800000 */
.L_x_4463:
        /* <DEDUP_REMOVED lines=18> */
[----:B------:R-:W-:Y:S02]  /*2680*/  SHF.L.U64.HI R39, R40, 0x6, R41 ;  /* 0x0000000628277819 */ /* 0x000fe40000010229 */
[C---:B--2---:R-:W-:Y:S01]  /*2690*/  ISETP.GE.AND P0, PT, R18.reuse, R45, PT ;  /* 0x0000002d1200720c */ /* 0x044fe20003f06270 */
[----:B0-----:R-:W-:Y:S01]  /*26a0*/  VIADD R8, R3, 0xffffff80 ;  /* 0xffffff8003087836 */ /* 0x001fe20000000000 */
[----:B------:R-:W-:Y:S01]  /*26b0*/  ISETP.GE.AND P2, PT, R18, UR4, PT ;  /* 0x0000000412007c0c */ /* 0x000fe2000bf46270 */
[----:B------:R-:W-:Y:S01]  /*26c0*/  IMAD.WIDE.U32 R28, R189, R40, R18 ;  /* 0x00000028bd1c7225 */ /* 0x000fe200078e0012 */
[----:B----4-:R-:W0:Y:S01]  /*26d0*/  LDC.64 R4, c[0x0][0x408] ;  /* 0x00010200ff047b82 */ /* 0x010e220000000a00 */
[----:B------:R-:W-:-:S02]  /*26e0*/  SHF.R.U32.HI R42, RZ, 0x3, R38 ;  /* 0x00000003ff2a7819 */ /* 0x000fc40000011626 */
[----:B------:R-:W-:Y:S02]  /*26f0*/  SHF.R.S32.HI R3, RZ, 0x1f, R8 ;  /* 0x0000001fff037819 */ /* 0x000fe40000011408 */
[----:B------:R-:W-:Y:S02]  /*2700*/  ISETP.GE.AND P1, PT, R22, UR4, PT ;  /* 0x0000000416007c0c */ /* 0x000fe4000bf26270 */
[----:B------:R-:W-:Y:S01]  /*2710*/  LEA.HI R9, R3, R8, RZ, 0x2 ;  /* 0x0000000803097211 */ /* 0x000fe200078f10ff */
[----:B------:R-:W-:Y:S01]  /*2720*/  IMAD.IADD R3, R24, 0x1, R25 ;  /* 0x0000000118037824 */ /* 0x000fe200078e0219 */
[----:B------:R-:W-:Y:S02]  /*2730*/  LOP3.LUT R16, R16, 0xfffffffd, RZ, 0xc0, !PT ;  /* 0xfffffffd10107812 */ /* 0x000fe400078ec0ff */
[----:B------:R-:W-:Y:S01]  /*2740*/  LOP3.LUT R11, R9, 0xfffffffc, RZ, 0xc0, !PT ;  /* 0xfffffffc090b7812 */ /* 0x000fe200078ec0ff */
[----:B------:R-:W-:Y:S01]  /*2750*/  IMAD R9, R189, R41, R6 ;  /* 0x00000029bd097224 */ /* 0x000fe200078e0206 */
[----:B------:R-:W-:-:S03]  /*2760*/  @P2 LOP3.LUT R16, R16, 0x2, RZ, 0xfc, !PT ;  /* 0x0000000210102812 */ /* 0x000fc600078efcff */
[----:B------:R-:W-:Y:S01]  /*2770*/  IMAD.IADD R21, R21, 0x1, R9 ;  /* 0x0000000115157824 */ /* 0x000fe200078e0209 */
[----:B---3--:R-:W-:Y:S01]  /*2780*/  SHF.R.U32.HI R12, RZ, 0x7, R12 ;  /* 0x00000007ff0c7819 */ /* 0x008fe2000001160c */
[----:B------:R-:W-:Y:S01]  /*2790*/  IMAD.IADD R29, R9, 0x1, R29 ;  /* 0x00000001091d7824 */ /* 0x000fe200078e021d */
[----:B-----5:R-:W-:Y:S01]  /*27a0*/  SHF.R.S32.HI R9, RZ, 0x1f, R86 ;  /* 0x0000001fff097819 */ /* 0x020fe20000011456 */
[----:B------:R-:W-:Y:S01]  /*27b0*/  IMAD.IADD R10, R8, 0x1, -R11 ;  /* 0x00000001080a7824 */ /* 0x000fe200078e0a0b */
[----:B------:R-:W-:Y:S01]  /*27c0*/  LOP3.LUT R16, R16, 0xfffffffe, RZ, 0xc0, !PT ;  /* 0xfffffffe10107812 */ /* 0x000fe200078ec0ff */
[----:B------:R-:W-:-:S03]  /*27d0*/  IMAD.WIDE.U32 R20, R86, R40, R20 ;  /* 0x0000002856147225 */ /* 0x000fc600078e0014 */
[----:B------:R-:W-:Y:S01]  /*27e0*/  @P1 LOP3.LUT R16, R16, 0x1, RZ, 0xfc, !PT ;  /* 0x0000000110101812 */ /* 0x000fe200078efcff */
[----:B0-----:R-:W-:Y:S01]  /*27f0*/  IMAD R6, R7, R4, RZ ;  /* 0x0000000407067224 */ /* 0x001fe200078e02ff */
[----:B------:R-:W-:Y:S01]  /*2800*/  SEL R7, R45, RZ, P0 ;  /* 0x000000ff2d077207 */ /* 0x000fe20000000000 */
[C---:B------:R-:W-:Y:S02]  /*2810*/  IMAD R8, R9.reuse, R40, RZ ;  /* 0x0000002809087224 */ /* 0x040fe400078e02ff */
[-C--:B------:R-:W-:Y:S02]  /*2820*/  IMAD R9, R9, R4.reuse, RZ ;  /* 0x0000000409097224 */ /* 0x080fe400078e02ff */
[----:B------:R-:W-:Y:S02]  /*2830*/  IMAD.IADD R7, R18, 0x1, R7 ;  /* 0x0000000112077824 */ /* 0x000fe400078e0207 */
[----:B------:R-:W-:Y:S01]  /*2840*/  IMAD R49, R86, R41, R8 ;  /* 0x0000002956317224 */ /* 0x000fe200078e0208 */
[----:B------:R-:W-:Y:S01]  /*2850*/  SHF.L.U64.HI R41, R4, 0x6, R5 ;  /* 0x0000000604297819 */ /* 0x000fe20000010205 */
[CC--:B------:R-:W-:Y:S01]  /*2860*/  IMAD R11, R189.reuse, R5.reuse, R6 ;  /* 0x00000005bd0b7224 */ /* 0x0c0fe200078e0206 */
[----:B------:R-:W-:Y:S01]  /*2870*/  SHF.R.S32.HI R6, RZ, 0x1f, R7 ;  /* 0x0000001fff067819 */ /* 0x000fe20000011407 */
[----:B------:R-:W-:Y:S01]  /*2880*/  IMAD R9, R86, R5, R9 ;  /* 0x0000000556097224 */ /* 0x000fe200078e0209 */
[----:B------:R-:W-:Y:S01]  /*2890*/  LOP3.LUT R5, R38, 0x18, R18, 0xf8, !PT ;  /* 0x0000001826057812 */ /* 0x000fe200078ef812 */
[----:B------:R-:W-:Y:S01]  /*28a0*/  IMAD.WIDE.U32 R30, R189, R4, R186 ;  /* 0x00000004bd1e7225 */ /* 0x000fe200078e00ba */
[----:B------:R-:W-:-:S02]  /*28b0*/  LEA.HI R37, R6, R7, RZ, 0x3 ;  /* 0x0000000706257211 */ /* 0x000fc400078f18ff */
[----:B------:R-:W-:Y:S01]  /*28c0*/  LOP3.LUT R5, R5, R42, RZ, 0x3c, !PT ;  /* 0x0000002a05057212 */ /* 0x000fe200078e3cff */
[----:B------:R-:W-:Y:S01]  /*28d0*/  IMAD.WIDE.U32 R32, R189, R4, R18 ;  /* 0x00000004bd207225 */ /* 0x000fe200078e0012 */
[----:B------:R-:W-:-:S03]  /*28e0*/  LOP3.LUT R51, R37, 0xfffffff8, RZ, 0xc0, !PT ;  /* 0xfffffff825337812 */ /* 0x000fc600078ec0ff */
[----:B------:R-:W-:Y:S01]  /*28f0*/  IMAD R46, R224, 0x200, R5 ;  /* 0x00000200e02e7824 */ /* 0x000fe200078e0205 */
[----:B------:R-:W-:Y:S01]  /*2900*/  LOP3.LUT R5, R38, 0x38, R37, 0xf8, !PT ;  /* 0x0000003826057812 */ /* 0x000fe200078ef825 */
[----:B------:R-:W-:Y:S01]  /*2910*/  IMAD.IADD R31, R31, 0x1, R11 ;  /* 0x000000011f1f7824 */ /* 0x000fe200078e020b */
[----:B------:R-:W-:Y:S01]  /*2920*/  SHF.R.S32.HI R54, RZ, 0x1f, R51 ;  /* 0x0000001fff367819 */ /* 0x000fe20000011433 */
[----:B------:R-:W-:Y:S01]  /*2930*/  IMAD.IADD R33, R11, 0x1, R33 ;  /* 0x000000010b217824 */ /* 0x000fe200078e0221 */
[----:B------:R-:W-:Y:S01]  /*2940*/  LOP3.LUT R5, R5, R42, RZ, 0x3c, !PT ;  /* 0x0000002a05057212 */ /* 0x000fe200078e3cff */
[----:B------:R-:W-:-:S04]  /*2950*/  IMAD.WIDE.U32 R28, R86, R40, R28 ;  /* 0x00000028561c7225 */ /* 0x000fc800078e001c */
[----:B------:R-:W-:-:S04]  /*2960*/  IMAD.WIDE.U32 R30, R86, R4, R30 ;  /* 0x00000004561e7225 */ /* 0x000fc800078e001e */
[----:B------:R-:W-:-:S04]  /*2970*/  IMAD.WIDE.U32 R32, R86, R4, R32 ;  /* 0x0000000456207225 */ /* 0x000fc800078e0020 */
[----:B------:R-:W-:Y:S02]  /*2980*/  IMAD.IADD R48, R21, 0x1, R49 ;  /* 0x0000000115307824 */ /* 0x000fe400078e0231 */
[----:B------:R-:W-:Y:S02]  /*2990*/  IMAD.SHL.U32 R40, R40, 0x40, RZ ;  /* 0x0000004028287824 */ /* 0x000fe400078e00ff */
[----:B------:R-:W-:Y:S02]  /*29a0*/  IMAD.SHL.U32 R43, R4, 0x40, RZ ;  /* 0x00000040042b7824 */ /* 0x000fe400078e00ff */
[----:B------:R-:W-:Y:S02]  /*29b0*/  VIADD R44, R12, 0x8 ;  /* 0x000000080c2c7836 */ /* 0x000fe40000000000 */
[----:B------:R-:W-:Y:S02]  /*29c0*/  IMAD.SHL.U32 R45, R45, 0x2, RZ ;  /* 0x000000022d2d7824 */ /* 0x000fe400078e00ff */
[----:B------:R-:W-:-:S02]  /*29d0*/  IMAD R47, R10, 0x40, R189 ;  /* 0x000000400a2f7824 */ /* 0x000fc400078e02bd */
[----:B------:R-:W-:Y:S02]  /*29e0*/  IMAD.IADD R49, R49, 0x1, R29 ;  /* 0x0000000131317824 */ /* 0x000fe400078e021d */
[----:B------:R-:W-:Y:S02]  /*29f0*/  IMAD.IADD R50, R31, 0x1, R9 ;  /* 0x000000011f327824 */ /* 0x000fe400078e0209 */
[----:B------:R-:W-:Y:S02]  /*2a00*/  IMAD.IADD R52, R9, 0x1, R33 ;  /* 0x0000000109347824 */ /* 0x000fe400078e0221 */
[----:B------:R-:W-:Y:S01]  /*2a10*/  IMAD R55, R224, 0x200, R5 ;  /* 0x00000200e0377824 */ /* 0x000fe200078e0205 */
[----:B------:R-:W-:-:S07]  /*2a20*/  SHF.R.S32.HI R53, RZ, 0x1f, R0 ;  /* 0x0000001fff357819 */ /* 0x000fce0000011400 */
.L_x_4497:
        /* <DEDUP_REMOVED lines=91> */
.L_x_4469:
[----:B------:R-:W-:Y:S05]  /*2fe0*/  BSYNC B1 ;  /* 0x0000000000017941 */ /* 0x000fea0003800000 */
.L_x_4468:
        /* <DEDUP_REMOVED lines=12> */
[----:B------:R-:W-:-:S05]  /*30b0*/  IMAD.MOV.U32 R6, RZ, RZ, R56 ;  /* 0x000000ffff067224 */ /* 0x000fca00078e0038 */
[----:B------:R-:W-:Y:S01]  /*30c0*/  PRMT R72, R6, 0x5410, R4 ;  /* 0x0000541006487816 */ /* 0x000fe20000000004 */
[----:B------:R-:W-:Y:S06]  /*30d0*/  @!P3 BRA `(.L_x_4470) ;  /* 0x000000000004b947 */ /* 0x000fec0003800000 */
[----:B------:R-:W-:Y:S01]  /*30e0*/  BPT.TRAP 0x1 ;  /* 0x000000040000795c */ /* 0x000fe20000300000 */
.L_x_4470:
[----:B------:R-:W-:Y:S01]  /*30f0*/  IMAD R58, R23, 0x8, R2 ;  /* 0x00000008173a7824 */ /* 0x000fe200078e0202 */
[----:B------:R-:W-:Y:S01]  /*3100*/  SHF.L.U32 R65, R188, 0x1f, RZ ;  /* 0x0000001fbc417819 */ /* 0x000fe200000006ff */
[----:B------:R-:W-:Y:S03]  /*3110*/  BSSY B1, `(.L_x_4471) ;  /* 0x0000003000017945 */ /* 0x000fe60003800000 */
[----:B------:R-:W0:Y:S02]  /*3120*/  SYNCS.PHASECHK.TRANS64.TRYWAIT P4, [R58+URZ+0x38890], R65 ;  /* 0x038890413a0075a7 */ /* 0x000e24000808017f */
[----:B0-----:R-:W-:Y:S05]  /*3130*/  @!P4 BRA `(.L_x_4472) ;  /* 0x000001b80080c947 */ /* 0x001fea0003800000 */
.L_x_4719:
[----:B------:R-:W-:Y:S05]  /*3140*/  BSYNC B1 ;  /* 0x0000000000017941 */ /* 0x000fea0003800000 */
.L_x_4471:
[----:B------:R-:W-:-:S03]  /*3150*/  UMOV UR4, 0xffffffff ;  /* 0xffffffff00047882 */ /* 0x000fc60000000000 */
[----:B------:R-:W-:Y:S05]  /*3160*/  BRA.DIV UR4, `(.L_x_4473) ;  /* 0x000001ba04887947 */ /* 0x000fea000b800000 */
[----:B------:R1:W2:Y:S04]  /*3170*/  SHFL.IDX PT, R69, R13, RZ, 0x1c1f ;  /* 0x001c1fff0d457589 */ /* 0x0002a800000e0000 */
[----:B------:R1:W3:Y:S02]  /*3180*/  SHFL.IDX PT, R14, R68, RZ, 0x1c1f ;  /* 0x001c1fff440e7589 */ /* 0x0002e400000e0000 */
.L_x_4723:
        /* <DEDUP_REMOVED lines=10> */
[----:B------:R-:W-:Y:S01]  /*3230*/  SHF.R.U64 R15, R56, 0x10, R57 ;  /* 0x00000010380f7819 */ /* 0x000fe20000001239 */
[----:B0-----:R-:W-:Y:S01]  /*3240*/  IMAD.U32 R12, R5, 0x10000, RZ ;  /* 0x00010000050c7824 */ /* 0x001fe200078e00ff */
[----:B-1----:R-:W-:Y:S02]  /*3250*/  SHF.R.U64 R13, R26, 0x10, R27 ;  /* 0x000000101a0d7819 */ /* 0x002fe4000000121b */
        /* <DEDUP_REMOVED lines=12> */
[-C--:B------:R-:W-:Y:S02]  /*3320*/  FMUL.FTZ R26, R26, R27.reuse ;  /* 0x0000001b1a1a7220 */ /* 0x080fe40000410000 */
[----:B------:R-:W-:Y:S01]  /*3330*/  FFMA.FTZ R5, R12, R27, -R5 ;  /* 0x0000001b0c057223 */ /* 0x000fe20000010805 */
[----:B------:R-:W-:-:S02]  /*3340*/  IMAD.U32 R27, R6, 0x10000, RZ ;  /* 0x00010000061b7824 */ /* 0x000fc400078e00ff */
[----:B------:R-:W-:Y:S01]  /*3350*/  FFMA.FTZ R12, R12, R57, R26 ;  /* 0x000000390c0c7223 */ /* 0x000fe2000001001a */
[----:B------:R-:W-:Y:S01]  /*3360*/  LOP3.LUT R26, R6, 0xffff0000, RZ, 0xc0, !PT ;  /* 0xffff0000061a7812 */ /* 0x000fe200078ec0ff */
[C---:B------:R-:W-:Y:S01]  /*3370*/  IMAD.U32 R68, R67.reuse, 0x10000, RZ ;  /* 0x0001000043447824 */ /* 0x040fe200078e00ff */
[----:B------:R-:W-:Y:S01]  /*3380*/  LOP3.LUT R67, R67, 0xffff0000, RZ, 0xc0, !PT ;  /* 0xffff000043437812 */ /* 0x000fe200078ec0ff */
[C---:B------:R-:W-:Y:S01]  /*3390*/  IMAD.U32 R57, R56.reuse, 0x10000, RZ ;  /* 0x0001000038397824 */ /* 0x040fe200078e00ff */
[----:B------:R-:W-:Y:S01]  /*33a0*/  LOP3.LUT R56, R56, 0xffff0000, RZ, 0xc0, !PT ;  /* 0xffff000038387812 */ /* 0x000fe200078ec0ff */
[----:B------:R-:W-:Y:S01]  /*33b0*/  FMUL.FTZ R6, R26, R68 ;  /* 0x000000441a067220 */ /* 0x000fe20000410000 */
[----:B------:R-:W-:Y:S01]  /*33c0*/  F2FP.BF16.F32.PACK_AB R5, R12, R5 ;  /* 0x000000050c05723e */ /* 0x000fe200000010ff */
[-C--:B------:R-:W-:Y:S01]  /*33d0*/  FMUL.FTZ R71, R26, R57.reuse ;  /* 0x000000391a477220 */ /* 0x080fe20000410000 */
[----:B------:R-:W-:Y:S01]  /*33e0*/  LOP3.LUT R26, R7, 0xffff0000, RZ, 0xc0, !PT ;  /* 0xffff0000071a7812 */ /* 0x000fe200078ec0ff */
[----:B------:R-:W-:Y:S01]  /*33f0*/  FFMA.FTZ R6, R27, R57, -R6 ;  /* 0x000000391b067223 */ /* 0x000fe20000010806 */
[----:B------:R-:W-:-:S02]  /*3400*/  IMAD.U32 R7, R7, 0x10000, RZ ;  /* 0x0001000007077824 */ /* 0x000fc400078e00ff */
[----:B------:R-:W-:Y:S01]  /*3410*/  FFMA.FTZ R27, R27, R68, R71 ;  /* 0x000000441b1b7223 */ /* 0x000fe20000010047 */
[C---:B------:R-:W-:Y:S01]  /*3420*/  FMUL.FTZ R68, R26.reuse, R67 ;  /* 0x000000431a447220 */ /* 0x040fe20000410000 */
[----:B------:R-:W-:-:S03]  /*3430*/  FMUL.FTZ R26, R26, R56 ;  /* 0x000000381a1a7220 */ /* 0x000fc60000410000 */
[----:B------:R-:W-:Y:S01]  /*3440*/  F2FP.BF16.F32.PACK_AB R6, R27, R6 ;  /* 0x000000061b06723e */ /* 0x000fe200000010ff */
[C---:B------:R-:W-:Y:S01]  /*3450*/  FFMA.FTZ R68, R7.reuse, R56, -R68 ;  /* 0x0000003807447223 */ /* 0x040fe20000010844 */
[----:B------:R-:W-:Y:S01]  /*3460*/  FFMA.FTZ R67, R7, R67, R26 ;  /* 0x0000004307437223 */ /* 0x000fe2000001001a */
[C---:B------:R-:W-:Y:S01]  /*3470*/  LOP3.LUT R7, R4.reuse, 0xffff0000, RZ, 0xc0, !PT ;  /* 0xffff000004077812 */ /* 0x040fe200078ec0ff */
[----:B------:R-:W-:-:S04]  /*3480*/  IMAD.U32 R4, R4, 0x10000, RZ ;  /* 0x0001000004047824 */ /* 0x000fc800078e00ff */
[C---:B------:R-:W-:Y:S01]  /*3490*/  FMUL.FTZ R57, R7.reuse, R15 ;  /* 0x0000000f07397220 */ /* 0x040fe20000410000 */
[-C--:B------:R-:W-:Y:S01]  /*34a0*/  FMUL.FTZ R26, R7, R13.reuse ;  /* 0x0000000d071a7220 */ /* 0x080fe20000410000 */
[----:B------:R-:W-:Y:S02]  /*34b0*/  F2FP.BF16.F32.PACK_AB R7, R67, R68 ;  /* 0x000000444307723e */ /* 0x000fe400000010ff */
[C---:B------:R-:W-:Y:S01]  /*34c0*/  FFMA.FTZ R57, R4.reuse, R13, -R57 ;  /* 0x0000000d04397223 */ /* 0x040fe20000010839 */
[----:B------:R-:W-:-:S05]  /*34d0*/  FFMA.FTZ R26, R4, R15, R26 ;  /* 0x0000000f041a7223 */ /* 0x000fca000001001a */
[----:B------:R-:W-:-:S07]  /*34e0*/  F2FP.BF16.F32.PACK_AB R4, R26, R57 ;  /* 0x000000391a04723e */ /* 0x000fce00000010ff */
.L_x_4478:
[----:B------:R-:W-:Y:S05]  /*34f0*/  BSYNC B2 ;  /* 0x0000000000027941 */ /* 0x000fea0003800000 */
.L_x_4477:
[----:B0-----:R4:W-:Y:S02]  /*3500*/  ST.E.128 desc[UR42][R10.64], R4 ;  /* 0x000000040a007985 */ /* 0x0019e4000c101d2a */
.L_x_4476:
[----:B------:R-:W-:Y:S05]  /*3510*/  BSYNC B1 ;  /* 0x0000000000017941 */ /* 0x000fea0003800000 */
.L_x_4475:
        /* <DEDUP_REMOVED lines=58> */
.L_x_4480:
[----:B------:R-:W-:Y:S05]  /*38c0*/  BSYNC B1 ;  /* 0x0000000000017941 */ /* 0x000fea0003800000 */
.L_x_4479:
[----:B--2---:R2:W-:Y:S01]  /*38d0*/  ST.E.128 desc[UR42][R10.64], R4 ;  /* 0x000000040a007985 */ /* 0x0045e2000c101d2a */
[----:B------:R-:W-:Y:S05]  /*38e0*/  BRA `(.L_x_4474) ;  /* 0x0000000c00a47947 */ /* 0x000fea0003800000 */
.L_x_4467:
        /* <DEDUP_REMOVED lines=44> */
.L_x_4481:
[----:B------:R-:W-:Y:S01]  /*3bb0*/  IMAD R58, R23, 0x8, R2 ;  /* 0x00000008173a7824 */ /* 0x000fe200078e0202 */
[----:B------:R-:W-:Y:S01]  /*3bc0*/  SHF.L.U32 R65, R188, 0x1f, RZ ;  /* 0x0000001fbc417819 */ /* 0x000fe200000006ff */
[----:B------:R-:W-:Y:S03]  /*3bd0*/  BSSY B1, `(.L_x_4482) ;  /* 0x0000003000017945 */ /* 0x000fe60003800000 */
[----:B------:R-:W0:Y:S02]  /*3be0*/  SYNCS.PHASECHK.TRANS64.TRYWAIT P5, [R58+URZ+0x38890], R65 ;  /* 0x038890413a0075a7 */ /* 0x000e2400080a017f */
[----:B0-----:R-:W-:Y:S05]  /*3bf0*/  @!P5 BRA `(.L_x_4483) ;  /* 0x000001b00028d947 */ /* 0x001fea0003800000 */
.L_x_4724:
[----:B------:R-:W-:Y:S05]  /*3c00*/  BSYNC B1 ;  /* 0x0000000000017941 */ /* 0x000fea0003800000 */
.L_x_4482:
[----:B------:R-:W-:-:S03]  /*3c10*/  UMOV UR4, 0xffffffff ;  /* 0xffffffff00047882 */ /* 0x000fc60000000000 */
[----:B------:R-:W-:Y:S05]  /*3c20*/  BRA.DIV UR4, `(.L_x_4484) ;  /* 0x000001b204307947 */ /* 0x000fea000b800000 */
[----:B------:R1:W2:Y:S04]  /*3c30*/  SHFL.IDX PT, R56, R13, RZ, 0x1c1f ;  /* 0x001c1fff0d387589 */ /* 0x0002a800000e0000 */
[----:B------:R-:W3:Y:S02]  /*3c40*/  SHFL.IDX PT, R68, R68, RZ, 0x1c1f ;  /* 0x001c1fff44447589 */ /* 0x000ee400000e0000 */
.L_x_4728:
[----:B------:R-:W4:Y:S02]  /*3c50*/  LDC R66, c[0x0][0x2f4] ;  /* 0x0000bd00ff427b82 */ /* 0x000f240000000800 */
[----:B----4-:R-:W-:-:S13]  /*3c60*/  ISETP.GE.OR P2, PT, R18, R66, P2 ;  /* 0x000000421200720c */ /* 0x010fda0001746670 */
[----:B------:R-:W-:Y:S05]  /*3c70*/  @P2 BRA `(.L_x_4474) ;  /* 0x0000000800c02947 */ /* 0x000fea0003800000 */
[----:B------:R-:W-:Y:S01]  /*3c80*/  IMAD.IADD R8, R66, 0x1, -R45 ;  /* 0x0000000142087824 */ /* 0x000fe200078e0a2d */
[----:B------:R-:W-:Y:S04]  /*3c90*/  BSSY B1, `(.L_x_4485) ;  /* 0x000006f000017945 */ /* 0x000fe80003800000 */
[----:B------:R-:W-:-:S04]  /*3ca0*/  SEL R8, R45, R8, !P0 ;  /* 0x000000082d087207 */ /* 0x000fc80004000000 */
        /* <DEDUP_REMOVED lines=12> */
[----:B------:R-:W4:Y:S04]  /*3d70*/  LDS.128 R8, [R9+0x22400] ;  /* 0x0224000009087984 */ /* 0x000f280000000c00 */
[----:B-1----:R-:W1:Y:S01]  /*3d80*/  LDS.128 R12, [R12+0x22400] ;  /* 0x022400000c0c7984 */ /* 0x002e620000000c00 */
[----:B------:R-:W-:Y:S05]  /*3d90*/  @P4 BRA `(.L_x_4486) ;  /* 0x0000000400784947 */ /* 0x000fea0003800000 */
[----:B------:R-:W-:Y:S01]  /*3da0*/  SHF.R.U32.HI R71, RZ, 0x10, R25 ;  /* 0x00000010ff477819 */ /* 0x000fe20000011619 */
[----:B-1----:R-:W-:Y:S01]  /*3db0*/  IMAD.U32 R64, R13, 0x10000, RZ ;  /* 0x000100000d407824 */ /* 0x002fe200078e00ff */
[----:B------:R-:W-:Y:S02]  /*3dc0*/  SHF.R.U32.HI R67, RZ, 0x10, R5 ;  /* 0x00000010ff437819 */ /* 0x000fe40000011605 */
[----:B------:R-:W-:Y:S01]  /*3dd0*/  PRMT R71, R70, 0x5410, R71 ;  /* 0x0000541046477816 */ /* 0x000fe20000000047 */
[----:B----4-:R-:W-:Y:S01]  /*3de0*/  IMAD.U32 R70, R9, 0x10000, RZ ;  /* 0x0001000009467824 */ /* 0x010fe200078e00ff */
        /* <DEDUP_REMOVED lines=89> */
.L_x_4486:
[----:B------:R-:W-:Y:S05]  /*4380*/  BSYNC B1 ;  /* 0x0000000000017941 */ /* 0x000fea0003800000 */
.L_x_4485:
[----:B---3--:R-:W-:-:S04]  /*4390*/  LEA R4, P2, R51, R68, 0x1 ;  /* 0x0000004433047211 */ /* 0x008fc800078408ff */
[----:B--2---:R-:W-:Y:S02]  /*43a0*/  LEA.HI.X R5, R51, R56, R54, 0x1, P2 ;  /* 0x0000003833057211 */ /* 0x004fe400010f0c36 */
[----:B------:R-:W-:-:S03]  /*43b0*/  ISETP.GE.AND P2, PT, R57, R66, PT ;  /* 0x000000423900720c */ /* 0x000fc60003f46270 */
[----:B----4-:R2:W-:Y:S02]  /*43c0*/  ST.E.128 desc[UR42][R4.64], R8 ;  /* 0x0000000804007985 */ /* 0x0105e4000c101d2a */
[----:B--2---:R-:W-:Y:S02]  /*43d0*/  IMAD.MOV.U32 R4, RZ, RZ, R68 ;  /* 0x000000ffff047224 */ /* 0x004fe400078e0044 */
[----:B------:R-:W-:-:S06]  /*43e0*/  IMAD.MOV.U32 R5, RZ, RZ, R56 ;  /* 0x000000ffff057224 */ /* 0x000fcc00078e0038 */
[----:B------:R-:W-:Y:S05]  /*43f0*/  @P2 BRA `(.L_x_4474) ;  /* 0x0000000000e02947 */ /* 0x000fea0003800000 */
[----:B------:R-:W-:-:S05]  /*4400*/  IMAD.WIDE R4, R57, 0x2, R4 ;  /* 0x0000000239047825 */ /* 0x000fca00078e0204 */
[----:B-1----:R1:W-:Y:S01]  /*4410*/  ST.E.128 desc[UR42][R4.64], R12 ;  /* 0x0000000c04007985 */ /* 0x0023e2000c101d2a */
[----:B------:R-:W-:Y:S05]  /*4420*/  BRA `(.L_x_4474) ;  /* 0x0000000000d47947 */ /* 0x000fea0003800000 */
.L_x_4466:
[----:B------:R-:W-:-:S06]  /*4430*/  UISETP.NE.AND UP0, UPT, UR37, 0x3, UPT ;  /* 0x000000032500788c */ /* 0x000fcc000bf05270 */
[----:B------:R-:W-:-:S13]  /*4440*/  PLOP3.LUT P3, PT, PT, PT, UP0, 0x80, 0x0 ;  /* 0x000000000000781c */ /* 0x000fda0003f6f008 */
[----:B------:R-:W-:Y:S05]  /*4450*/  @!P3 BRA `(.L_x_4487) ;  /* 0x000000000004b947 */ /* 0x000fea0003800000 */
[----:B------:R-:W-:Y:S01]  /*4460*/  BPT.TRAP 0x1 ;  /* 0x000000040000795c */ /* 0x000fe20000300000 */
.L_x_4487:
[----:B------:R-:W-:Y:S01]  /*4470*/  IMAD R58, R23, 0x8, R2 ;  /* 0x00000008173a7824 */ /* 0x000fe200078e0202 */
[----:B------:R-:W-:Y:S01]  /*4480*/  SHF.L.U32 R65, R188, 0x1f, RZ ;  /* 0x0000001fbc417819 */ /* 0x000fe200000006ff */
[----:B------:R-:W-:Y:S01]  /*4490*/  BSSY B1, `(.L_x_4488) ;  /* 0x0000004000017945 */ /* 0x000fe20003800000 */
[----:B------:R-:W-:Y:S02]  /*44a0*/  SHF.R.S32.HI R62, RZ, 0x1f, R60 ;  /* 0x0000001fff3e7819 */ /* 0x000fe4000001143c */
[----:B------:R-:W1:Y:S02]  /*44b0*/  SYNCS.PHASECHK.TRANS64.TRYWAIT P2, [R58+URZ+0x38890], R65 ;  /* 0x038890413a0075a7 */ /* 0x000e64000804017f */
[----:B-1----:R-:W-:Y:S05]  /*44c0*/  @!P2 BRA `(.L_x_4489) ;  /* 0x000001a80050a947 */ /* 0x002fea0003800000 */
.L_x_4729:
[----:B------:R-:W-:Y:S05]  /*44d0*/  BSYNC B1 ;  /* 0x0000000000017941 */ /* 0x000fea0003800000 */
.L_x_4488:
        /* <DEDUP_REMOVED lines=24> */
.L_x_4733:
        /* <DEDUP_REMOVED lines=18> */
.L_x_4474:
[----:B------:R-:W-:Y:S05]  /*4780*/  BSYNC B0 ;  /* 0x0000000000007941 */ /* 0x000fea0003800000 */
.L_x_4465:
        /* <DEDUP_REMOVED lines=17> */
.L_x_4492:
[----:B------:R-:W-:Y:S05]  /*48a0*/  BSYNC B0 ;  /* 0x0000000000007941 */ /* 0x000fea0003800000 */
.L_x_4491:
[----:B------:R-:W1:Y:S01]  /*48b0*/  SYNCS.PHASECHK.TRANS64.TRYWAIT P3, [R58+URZ+0x388b0], R65 ;  /* 0x0388b0413a0075a7 */ /* 0x000e62000806017f */
[----:B------:R-:W-:Y:S04]  /*48c0*/  BSSY B0, `(.L_x_4493) ;  /* 0x0000002000007945 */ /* 0x000fe80003800000 */
[----:B-1----:R-:W-:Y:S05]  /*48d0*/  @!P3 BRA `(.L_x_4494) ;  /* 0x000001a400a4b947 */ /* 0x002fea0003800000 */
.L_x_4734:
[----:B------:R-:W-:Y:S05]  /*48e0*/  BSYNC B0 ;  /* 0x0000000000007941 */ /* 0x000fea0003800000 */
.L_x_4493:
        /* <DEDUP_REMOVED lines=21> */
[----:B------:R-:W4:Y:S04]  /*4a40*/  LDL R26, [R1] ;  /* 0x00000000011a7983 */ /* 0x000f280000100800 */
[----:B------:R-:W5:Y:S04]  /*4a50*/  LDL R64, [R1+0x4] ;  /* 0x0000040001407983 */ /* 0x000f680000100800 */
[----:B------:R-:W5:Y:S01]  /*4a60*/  LDL R57, [R1+0x8] ;  /* 0x0000080001397983 */ /* 0x000f620000100800 */
[----:B------:R-:W-:Y:S01]  /*4a70*/  LOP3.LUT P3, RZ, R191, 0x4, RZ, 0xc0, !PT ;  /* 0x00000004bfff7812 */ /* 0x000fe2000786c0ff */
[----:B------:R-:W-:Y:S01]  /*4a80*/  IMAD R5, R23, 0x8000, R46 ;  /* 0x0000800017057824 */ /* 0x000fe200078e022e */
[----:B------:R-:W-:Y:S01]  /*4a90*/  ULDC UR4, c[0x0][0x320] ;  /* 0x0000c80000047ab9 */ /* 0x000fe20000000800 */
[----:B------:R-:W5:Y:S02]  /*4aa0*/  LDL R56, [R1+0xc] ;  /* 0x00000c0001387983 */ /* 0x000f640000100800 */
[----:B------:R-:W-:-:S02]  /*4ab0*/  VIADD R15, R5, 0x20 ;  /* 0x00000020050f7836 */ /* 0x000fc40000000000 */
[----:B------:R-:W5:Y:S01]  /*4ac0*/  LDL R27, [R1+0x10] ;  /* 0x00001000011b7983 */ /* 0x000f620000100800 */
[C---:B---3--:R-:W-:Y:S01]  /*4ad0*/  IMAD R14, R5.reuse, 0x2, R2 ;  /* 0x00000002050e7824 */ /* 0x048fe200078e0202 */
[----:B------:R-:W-:Y:S02]  /*4ae0*/  ISETP.GE.AND P5, PT, R22, UR4, PT ;  /* 0x0000000416007c0c */ /* 0x000fe4000bfa6270 */
[----:B------:R-:W3:Y:S02]  /*4af0*/  LDL R61, [R1+0x18] ;  /* 0x00001800013d7983 */ /* 0x000ee40000100800 */
[----:B------:R-:W-:Y:S01]  /*4b00*/  @P3 VIADD R15, R5, 0xffffffe0 ;  /* 0xffffffe0050f3836 */ /* 0x000fe20000000000 */
[C---:B------:R-:W-:Y:S01]  /*4b10*/  ISETP.GE.AND P3, PT, R18.reuse, UR4, PT ;  /* 0x0000000412007c0c */ /* 0x040fe2000bf66270 */
[----:B------:R-:W3:Y:S04]  /*4b20*/  LDL R60, [R1+0x1c] ;  /* 0x00001c00013c7983 */ /* 0x000ee80000100800 */
[----:B------:R-:W3:Y:S08]  /*4b30*/  LDL R59, [R1+0x20] ;  /* 0x00002000013b7983 */ /* 0x000ef00000100800 */
[----:B------:R-:W1:Y:S01]  /*4b40*/  @!P3 LDS.128 R4, [R14+0x400] ;  /* 0x000400000e04b984 */ /* 0x000e620000000c00 */
[----:B0-----:R-:W-:-:S04]  /*4b50*/  @!P3 LEA R8, P4, R18, R25, 0x1 ;  /* 0x000000191208b211 */ /* 0x001fc800078808ff */
[----:B--2---:R-:W-:Y:S02]  /*4b60*/  @!P3 LEA.HI.X R9, R18, R24, R19, 0x1, P4 ;  /* 0x000000181209b211 */ /* 0x004fe400020f0c13 */
[----:B------:R-:W-:-:S04]  /*4b70*/  @!P5 LEA R12, P4, R22, R25, 0x1 ;  /* 0x00000019160cd211 */ /* 0x000fc800078808ff */
[----:B------:R-:W-:Y:S02]  /*4b80*/  @!P5 LEA.HI.X R13, R22, R24, R193, 0x1, P4 ;  /* 0x00000018160dd211 */ /* 0x000fe400020f0cc1 */
[C---:B------:R-:W-:Y:S01]  /*4b90*/  ISETP.GE.AND P4, PT, R212.reuse, UR4, PT ;  /* 0x00000004d4007c0c */ /* 0x040fe2000bf86270 */
[----:B------:R-:W-:Y:S01]  /*4ba0*/  IMAD R15, R15, 0x2, R2 ;  /* 0x000000020f0f7824 */ /* 0x000fe200078e0202 */
[----:B-1----:R0:W-:Y:S04]  /*4bb0*/  @!P3 ST.E.128 desc[UR42][R8.64], R4 ;  /* 0x000000040800b985 */ /* 0x0021e8000c101d2a */
[----:B------:R-:W1:Y:S07]  /*4bc0*/  @!P5 LDS.128 R4, [R15+0x400] ;  /* 0x000400000f04d984 */ /* 0x000e6e0000000c00 */
[----:B0-----:R-:W-:-:S05]  /*4bd0*/  @!P4 LEA R8, P3, R212, R25, 0x1 ;  /* 0x00000019d408c211 */ /* 0x001fca00078608ff */
[----:B------:R-:W-:Y:S01]  /*4be0*/  @!P4 IMAD.X R9, R24, 0x1, R229, P3 ;  /* 0x000000011809c824 */ /* 0x000fe200018e06e5 */
[----:B------:R-:W-:-:S13]  /*4bf0*/  ISETP.GE.AND P3, PT, R211, UR4, PT ;  /* 0x00000004d3007c0c */ /* 0x000fda000bf66270 */
[----:B------:R-:W-:Y:S01]  /*4c00*/  @!P3 LEA R10, P6, R211, R25, 0x1 ;  /* 0x00000019d30ab211 */ /* 0x000fe200078c08ff */
[----:B-1----:R-:W-:Y:S04]  /*4c10*/  @!P5 ST.E.128 desc[UR42][R12.64], R4 ;  /* 0x000000040c00d985 */ /* 0x002fe8000c101d2a */
[----:B------:R-:W0:Y:S01]  /*4c20*/  @!P4 LDS.128 R4, [R14+0x2400] ;  /* 0x002400000e04c984 */ /* 0x000e220000000c00 */
[----:B------:R-:W-:-:S03]  /*4c30*/  ISETP.GE.AND P5, PT, R210, UR4, PT ;  /* 0x00000004d2007c0c */ /* 0x000fc6000bfa6270 */
[----:B0-----:R-:W-:Y:S04]  /*4c40*/  @!P4 ST.E.128 desc[UR42][R8.64], R4 ;  /* 0x000000040800c985 */ /* 0x001fe8000c101d2a */
[----:B------:R-:W0:Y:S01]  /*4c50*/  @!P3 LDS.128 R4, [R15+0x2400] ;  /* 0x002400000f04b984 */ /* 0x000e220000000c00 */
[----:B----4-:R-:W-:-:S03]  /*4c60*/  @!P3 IMAD.X R11, R24, 0x1, R26, P6 ;  /* 0x00000001180bb824 */ /* 0x010fc600030e061a */
[----:B------:R-:W2:Y:S01]  /*4c70*/  LDL R26, [R1+0x14] ;  /* 0x00001400011a7983 */ /* 0x000ea20000100800 */
[----:B------:R-:W-:Y:S02]  /*4c80*/  ISETP.GE.AND P4, PT, R209, UR4, PT ;  /* 0x00000004d1007c0c */ /* 0x000fe4000bf86270 */
[----:B------:R-:W-:Y:S01]  /*4c90*/  @!P5 LEA R12, P6, R210, R25, 0x1 ;  /* 0x00000019d20cd211 */ /* 0x000fe200078c08ff */
[----:B0-----:R-:W-:Y:S04]  /*4ca0*/  @!P3 ST.E.128 desc[UR42][R10.64], R4 ;  /* 0x000000040a00b985 */ /* 0x001fe8000c101d2a */
[----:B------:R-:W0:Y:S01]  /*4cb0*/  @!P5 LDS.128 R4, [R14+0x4400] ;  /* 0x004400000e04d984 */ /* 0x000e220000000c00 */
[----:B-----5:R-:W-:-:S05]  /*4cc0*/  @!P5 IMAD.X R13, R24, 0x1, R64, P6 ;  /* 0x00000001180dd824 */ /* 0x020fca00030e0640 */
[----:B------:R-:W-:-:S05]  /*4cd0*/  @!P4 LEA R8, P6, R209, R25, 0x1 ;  /* 0x00000019d108c211 */ /* 0x000fca00078c08ff */
[----:B------:R-:W-:Y:S02]  /*4ce0*/  @!P4 IMAD.X R9, R24, 0x1, R57, P6 ;  /* 0x000000011809c824 */ /* 0x000fe400030e0639 */
[----:B------:R-:W4:Y:S04]  /*4cf0*/  LDL R57, [R1+0x24] ;  /* 0x0000240001397983 */ /* 0x000f280000100800 */
[----:B0-----:R-:W-:Y:S04]  /*4d00*/  @!P5 ST.E.128 desc[UR42][R12.64], R4 ;  /* 0x000000040c00d985 */ /* 0x001fe8000c101d2a */
[----:B------:R-:W0:Y:S01]  /*4d10*/  @!P4 LDS.128 R4, [R15+0x4400] ;  /* 0x004400000f04c984 */ /* 0x000e220000000c00 */
[----:B------:R-:W-:-:S13]  /*4d20*/  ISETP.GE.AND P3, PT, R208, UR4, PT ;  /* 0x00000004d0007c0c */ /* 0x000fda000bf66270 */
[----:B------:R-:W-:Y:S01]  /*4d30*/  @!P3 LEA R10, P6, R208, R25, 0x1 ;  /* 0x00000019d00ab211 */ /* 0x000fe200078c08ff */
[----:B0-----:R-:W-:Y:S04]  /*4d40*/  @!P4 ST.E.128 desc[UR42][R8.64], R4 ;  /* 0x000000040800c985 */ /* 0x001fe8000c101d2a */
[----:B------:R-:W0:Y:S01]  /*4d50*/  @!P3 LDS.128 R4, [R14+0x6400] ;  /* 0x006400000e04b984 */ /* 0x000e220000000c00 */
[----:B------:R-:W-:-:S03]  /*4d60*/  @!P3 IMAD.X R11, R24, 0x1, R56, P6 ;  /* 0x00000001180bb824 */ /* 0x000fc600030e0638 */
[----:B------:R-:W5:Y:S01]  /*4d70*/  LDL R56, [R1+0x28] ;  /* 0x0000280001387983 */ /* 0x000f620000100800 */
[----:B------:R-:W-:-:S13]  /*4d80*/  ISETP.GE.AND P5, PT, R207, UR4, PT ;  /* 0x00000004cf007c0c */ /* 0x000fda000bfa6270 */
[----:B------:R-:W-:Y:S01]  /*4d90*/  @!P5 LEA R12, P6, R207, R25, 0x1 ;  /* 0x00000019cf0cd211 */ /* 0x000fe200078c08ff */
[----:B0-----:R-:W-:Y:S04]  /*4da0*/  @!P3 ST.E.128 desc[UR42][R10.64], R4 ;  /* 0x000000040a00b985 */ /* 0x001fe8000c101d2a */
[----:B------:R-:W0:Y:S01]  /*4db0*/  @!P5 LDS.128 R4, [R15+0x6400] ;  /* 0x006400000f04d984 */ /* 0x000e220000000c00 */
[----:B------:R-:W-:-:S03]  /*4dc0*/  @!P5 IMAD.X R13, R24, 0x1, R27, P6 ;  /* 0x00000001180dd824 */ /* 0x000fc600030e061b */
[----:B------:R-:W5:Y:S01]  /*4dd0*/  LDL R27, [R1+0x2c] ;  /* 0x00002c00011b7983 */ /* 0x000f620000100800 */
[----:B------:R-:W-:-:S13]  /*4de0*/  ISETP.GE.AND P4, PT, R206, UR4, PT ;  /* 0x00000004ce007c0c */ /* 0x000fda000bf86270 */
[-C--:B------:R-:W-:Y:S01]  /*4df0*/  @!P4 LEA R8, P6, R206, R25.reuse, 0x1 ;  /* 0x00000019ce08c211 */ /* 0x080fe200078c08ff */
[----:B0-----:R-:W-:Y:S04]  /*4e00*/  @!P5 ST.E.128 desc[UR42][R12.64], R4 ;  /* 0x000000040c00d985 */ /* 0x001fe8000c101d2a */
[----:B------:R-:W0:Y:S01]  /*4e10*/  @!P4 LDS.128 R4, [R14+0x8400] ;  /* 0x008400000e04c984 */ /* 0x000e220000000c00 */
[C---:B------:R-:W-:Y:S02]  /*4e20*/  ISETP.GE.AND P3, PT, R205.reuse, UR4, PT ;  /* 0x00000004cd007c0c */ /* 0x040fe4000bf66270 */
[----:B------:R-:W-:Y:S01]  /*4e30*/  ISETP.GE.AND P5, PT, R204, UR4, PT ;  /* 0x00000004cc007c0c */ /* 0x000fe2000bfa6270 */
[----:B--2---:R-:W-:Y:S02]  /*4e40*/  @!P4 IMAD.X R9, R24, 0x1, R26, P6 ;  /* 0x000000011809c824 */ /* 0x004fe400030e061a */
[----:B------:R-:W2:Y:S04]  /*4e50*/  LDL R26, [R1+0x30] ;  /* 0x00003000011a7983 */ /* 0x000ea80000100800 */
[----:B0-----:R-:W-:Y:S04]  /*4e60*/  @!P4 ST.E.128 desc[UR42][R8.64], R4 ;  /* 0x000000040800c985 */ /* 0x001fe8000c101d2a */
[----:B------:R-:W0:Y:S01]  /*4e70*/  @!P3 LDS.128 R4, [R15+0x8400] ;  /* 0x008400000f04b984 */ /* 0x000e220000000c00 */
[----:B------:R-:W-:-:S05]  /*4e80*/  @!P3 LEA R10, P6, R205, R25, 0x1 ;  /* 0x00000019cd0ab211 */ /* 0x000fca00078c08ff */
[----:B---3--:R-:W-:Y:S01]  /*4e90*/  @!P3 IMAD.X R11, R24, 0x1, R61, P6 ;  /* 0x00000001180bb824 */ /* 0x008fe200030e063d */
[----:B------:R-:W-:Y:S02]  /*4ea0*/  ISETP.GE.AND P4, PT, R203, UR4, PT ;  /* 0x00000004cb007c0c */ /* 0x000fe4000bf86270 */
[----:B------:R-:W-:Y:S02]  /*4eb0*/  @!P5 LEA R12, P6, R204, R25, 0x1 ;  /* 0x00000019cc0cd211 */ /* 0x000fe400078c08ff */
[----:B0-----:R-:W-:Y:S04]  /*4ec0*/  @!P3 ST.E.128 desc[UR42][R10.64], R4 ;  /* 0x000000040a00b985 */ /* 0x001fe8000c101d2a */
[----:B------:R-:W0:Y:S01]  /*4ed0*/  @!P5 LDS.128 R4, [R14+0xa400] ;  /* 0x00a400000e04d984 */ /* 0x000e220000000c00 */
[----:B------:R-:W-:Y:S01]  /*4ee0*/  @!P5 IMAD.X R13, R24, 0x1, R60, P6 ;  /* 0x00000001180dd824 */ /* 0x000fe200030e063c */
[----:B------:R-:W-:-:S03]  /*4ef0*/  ISETP.GE.AND P3, PT, R202, UR4, PT ;  /* 0x00000004ca007c0c */ /* 0x000fc6000bf66270 */
[----:B------:R-:W-:Y:S01]  /*4f00*/  @!P4 LEA R8, P6, R203, R25, 0x1 ;  /* 0x00000019cb08c211 */ /* 0x000fe200078c08ff */
[----:B0-----:R-:W-:Y:S04]  /*4f10*/  @!P5 ST.E.128 desc[UR42][R12.64], R4 ;  /* 0x000000040c00d985 */ /* 0x001fe8000c101d2a */
[----:B------:R-:W0:Y:S01]  /*4f20*/  @!P4 LDS.128 R4, [R15+0xa400] ;  /* 0x00a400000f04c984 */ /* 0x000e220000000c00 */
[----:B------:R-:W-:Y:S01]  /*4f30*/  @!P4 IMAD.X R9, R24, 0x1, R59, P6 ;  /* 0x000000011809c824 */ /* 0x000fe200030e063b */
[----:B------:R-:W-:-:S03]  /*4f40*/  ISETP.GE.AND P5, PT, R216, UR4, PT ;  /* 0x00000004d8007c0c */ /* 0x000fc6000bfa6270 */
[----:B------:R-:W-:Y:S01]  /*4f50*/  @!P3 LEA R10, P6, R202, R25, 0x1 ;  /* 0x00000019ca0ab211 */ /* 0x000fe200078c08ff */
[----:B0-----:R-:W-:Y:S04]  /*4f60*/  @!P4 ST.E.128 desc[UR42][R8.64], R4 ;  /* 0x000000040800c985 */ /* 0x001fe8000c101d2a */
[----:B------:R-:W0:Y:S01]  /*4f70*/  @!P3 LDS.128 R4, [R14+0xc400] ;  /* 0x00c400000e04b984 */ /* 0x000e220000000c00 */
[----:B----4-:R-:W-:Y:S01]  /*4f80*/  @!P3 IMAD.X R11, R24, 0x1, R57, P6 ;  /* 0x00000001180bb824 */ /* 0x010fe200030e0639 */
[----:B------:R-:W-:-:S03]  /*4f90*/  ISETP.GE.AND P4, PT, R215, UR4, PT ;  /* 0x00000004d7007c0c */ /* 0x000fc6000bf86270 */
[----:B------:R-:W-:Y:S01]  /*4fa0*/  @!P5 LEA R12, P6, R216, R25, 0x1 ;  /* 0x00000019d80cd211 */ /* 0x000fe200078c08ff */
[----:B0-----:R-:W-:Y:S04]  /*4fb0*/  @!P3 ST.E.128 desc[UR42][R10.64], R4 ;  /* 0x000000040a00b985 */ /* 0x001fe8000c101d2a */
[----:B------:R-:W0:Y:S01]  /*4fc0*/  @!P5 LDS.128 R4, [R15+0xc400] ;  /* 0x00c400000f04d984 */ /* 0x000e220000000c00 */
[----:B-----5:R-:W-:Y:S01]  /*4fd0*/  @!P5 IMAD.X R13, R24, 0x1, R56, P6 ;  /* 0x00000001180dd824 */ /* 0x020fe200030e0638 */
[----:B------:R-:W-:-:S03]  /*4fe0*/  ISETP.GE.AND P3, PT, R214, UR4, PT ;  /* 0x00000004d6007c0c */ /* 0x000fc6000bf66270 */
[----:B------:R-:W-:Y:S01]  /*4ff0*/  @!P4 LEA R8, P6, R215, R25, 0x1 ;  /* 0x00000019d708c211 */ /* 0x000fe200078c08ff */
[----:B0-----:R-:W-:Y:S04]  /*5000*/  @!P5 ST.E.128 desc[UR42][R12.64], R4 ;  /* 0x000000040c00d985 */ /* 0x001fe8000c101d2a */
[----:B------:R-:W0:Y:S01]  /*5010*/  @!P4 LDS.128 R4, [R14+0xe400] ;  /* 0x00e400000e04c984 */ /* 0x000e220000000c00 */
[----:B------:R-:W-:-:S04]  /*5020*/  @!P4 IMAD.X R9, R24, 0x1, R27, P6 ;  /* 0x000000011809c824 */ /* 0x000fc800030e061b */
[----:B------:R-:W-:Y:S01]  /*5030*/  @!P3 LEA R10, P6, R214, R25, 0x1 ;  /* 0x00000019d60ab211 */ /* 0x000fe200078c08ff */
[----:B0-----:R-:W-:Y:S04]  /*5040*/  @!P4 ST.E.128 desc[UR42][R8.64], R4 ;  /* 0x000000040800c985 */ /* 0x001fe8000c101d2a */
[----:B------:R-:W0:Y:S01]  /*5050*/  @!P3 LDS.128 R4, [R15+0xe400] ;  /* 0x00e400000f04b984 */ /* 0x000e220000000c00 */
[----:B--2---:R-:W-:-:S05]  /*5060*/  @!P3 IMAD.X R11, R24, 0x1, R26, P6 ;  /* 0x00000001180bb824 */ /* 0x004fca00030e061a */
[----:B0-----:R4:W-:Y:S02]  /*5070*/  @!P3 ST.E.128 desc[UR42][R10.64], R4 ;  /* 0x000000040a00b985 */ /* 0x0019e4000c101d2a */
.L_x_4496:
[----:B------:R-:W-:Y:S05]  /*5080*/  BSYNC B0 ;  /* 0x0000000000007941 */ /* 0x000fea0003800000 */
.L_x_4495:
        /* <DEDUP_REMOVED lines=17> */
.L_x_4460:
[----:B------:R-:W-:Y:S04]  /*51a0*/  BSSY B0, `(.L_x_4498) ;  /* 0x0000004000007945 */ /* 0x000fe80003800000 */
[----:B------:R-:W-:Y:S05]  /*51b0*/  @P2 BRA `(.L_x_4499) ;  /* 0x0000000000082947 */ /* 0x000fea0003800000 */
[----:B------:R-:W4:Y:S02]  /*51c0*/  FENCE.VIEW.ASYNC.G ;  /* 0x00000000000073c6 */ /* 0x000f240000000100 */
[----:B----4-:R-:W-:Y:S06]  /*51d0*/  BAR.ARV 0xc, 0x180 ;  /* 0x0306000000007b1d */ /* 0x010fec0000002000 */
.L_x_4499:
[----:B------:R-:W-:Y:S05]  /*51e0*/  BSYNC B0 ;  /* 0x0000000000007941 */ /* 0x000fea0003800000 */
.L_x_4498:
        /* <DEDUP_REMOVED lines=38> */
.L_x_4503:
[----:B------:R-:W-:Y:S05]  /*5450*/  BSYNC B0 ;  /* 0x0000000000007941 */ /* 0x000fea0003800000 */
.L_x_4502:
        /* <DEDUP_REMOVED lines=72> */
[----:B------:R-:W-:Y:S02]  /*58e0*/  IMAD.MOV.U32 R7, RZ, RZ, 0x40000040 ;  /* 0x40000040ff077424 */ /* 0x000fe400078e00ff */
[----:B------:R-:W-:Y:S01]  /*58f0*/  IMAD.MOV.U32 R11, RZ, RZ, 0x40000040 ;  /* 0x40000040ff0b7424 */ /* 0x000fe200078e00ff */
[----:B------:R-:W-:Y:S01]  /*5900*/  BAR.SYNC.DEFER_BLOCKING 0xe, 0x100 ;  /* 0x0384000000007b1d */ /* 0x000fe20000010000 */
[----:B------:R-:W-:Y:S01]  /*5910*/  IMAD.MOV.U32 R9, RZ, RZ, 0x40000040 ;  /* 0x40000040ff097424 */ /* 0x000fe200078e00ff */
[----:B------:R-:W-:Y:S01]  /*5920*/  R2UR UR7, R7 ;  /* 0x00000000070772ca */ /* 0x000fe200000e0000 */
[----:B------:R-:W-:Y:S01]  /*5930*/  IMAD.MOV.U32 R7, RZ, RZ, 0x40000040 ;  /* 0x40000040ff077424 */ /* 0x000fe200078e00ff */
[----:B------:R-:W-:Y:S01]  /*5940*/  R2UR UR15, R11 ;  /* 0x000000000b0f72ca */ /* 0x000fe200000e0000 */
[----:B------:R-:W-:Y:S01]  /*5950*/  IMAD.MOV.U32 R11, RZ, RZ, 0x40000040 ;  /* 0x40000040ff0b7424 */ /* 0x000fe200078e00ff */
[----:B------:R-:W-:Y:S01]  /*5960*/  R2UR UR11, R9 ;  /* 0x00000000090b72ca */ /* 0x000fe200000e0000 */
[----:B------:R-:W-:-:S03]  /*5970*/  IMAD.MOV.U32 R9, RZ, RZ, 0x40000040 ;  /* 0x40000040ff097424 */ /* 0x000fc600078e00ff */
[----:B------:R-:W-:Y:S02]  /*5980*/  R2UR UR9, R11 ;  /* 0x000000000b0972ca */ /* 0x000fe400000e0000 */
[----:B------:R-:W-:Y:S01]  /*5990*/  R2UR UR13, R9 ;  /* 0x00000000090d72ca */ /* 0x000fe200000e0000 */
[----:B-----5:R-:W-:Y:S01]  /*59a0*/  WARPGROUP.ARRIVE ;  /* 0x00000000000079c5 */ /* 0x020fe20000000000 */
[----:B--2---:R-:W0:Y:S02]  /*59b0*/  SHFL.IDX PT, R4, R8, RZ, 0x1f ;  /* 0x00001fff08047589 */ /* 0x004e2400000e0000 */
[----:B0-----:R-:W-:-:S04]  /*59c0*/  LEA.HI R5, R4, R4, RZ, 0x1 ;  /* 0x0000000404057211 */ /* 0x001fc800078f08ff */
[----:B------:R-:W-:-:S05]  /*59d0*/  LOP3.LUT R5, R5, 0x1fffe, RZ, 0xc0, !PT ;  /* 0x0001fffe05057812 */ /* 0x000fca00078ec0ff */
[----:B------:R-:W-:Y:S02]  /*59e0*/  IMAD.IADD R5, R4, 0x1, -R5 ;  /* 0x0000000104057824 */ /* 0x000fe400078e0a05 */
[----:B------:R-:W-:Y:S02]  /*59f0*/  VIADD R4, R2, 0x36400 ;  /* 0x0003640002047836 */ /* 0x000fe40000000000 */
[----:B------:R-:W-:-:S03]  /*5a00*/  IMAD R5, R5, 0x8000, R2 ;  /* 0x0000800005057824 */ /* 0x000fc600078e0202 */
[----:B------:R-:W-:Y:S01]  /*5a10*/  SHF.R.U32.HI R4, RZ, 0x4, R4 ;  /* 0x00000004ff047819 */ /* 0x000fe20000011604 */
[----:B------:R-:W-:-:S03]  /*5a20*/  VIADD R5, R5, 0x400 ;  /* 0x0000040005057836 */ /* 0x000fc60000000000 */
[----:B------:R-:W-:Y:S02]  /*5a30*/  LOP3.LUT R4, R4, 0x3fff, RZ, 0xc0, !PT ;  /* 0x00003fff04047812 */ /* 0x000fe400078ec0ff */
[----:B------:R-:W-:Y:S02]  /*5a40*/  SHF.R.U32.HI R5, RZ, 0x4, R5 ;  /* 0x00000004ff057819 */ /* 0x000fe40000011605 */
[----:B------:R-:W-:Y:S02]  /*5a50*/  LOP3.LUT R4, R4, 0x10000, RZ, 0xfc, !PT ;  /* 0x0001000004047812 */ /* 0x000fe400078efcff */
[----:B------:R-:W-:Y:S02]  /*5a60*/  LOP3.LUT R5, R5, 0x3fff, RZ, 0xc0, !PT ;  /* 0x00003fff05057812 */ /* 0x000fe400078ec0ff */
[----:B------:R-:W-:Y:S02]  /*5a70*/  R2UR UR4, R4 ;  /* 0x00000000040472ca */ /* 0x000fe400000e0000 */
[----:B------:R-:W-:Y:S01]  /*5a80*/  LOP3.LUT R20, R5, 0x2000000, RZ, 0xfc, !PT ;  /* 0x0200000005147812 */ /* 0x000fe200078efcff */
[----:B------:R-:W-:-:S04]  /*5a90*/  IMAD.MOV.U32 R5, RZ, RZ, 0x40000040 ;  /* 0x40000040ff057424 */ /* 0x000fc800078e00ff */
[----:B------:R-:W-:Y:S01]  /*5aa0*/  IMAD R6, R17, 0x1000, R20 ;  /* 0x0000100011067824 */ /* 0x000fe200078e0214 */
[----:B------:R-:W-:-:S03]  /*5ab0*/  R2UR UR5, R5 ;  /* 0x00000000050572ca */ /* 0x000fc600000e0000 */
[C---:B------:R-:W-:Y:S01]  /*5ac0*/  VIADD R10, R6.reuse, 0x100 ;  /* 0x00000100060a7836 */ /* 0x040fe20000000000 */
[C---:B------:R-:W-:Y:S01]  /*5ad0*/  R2UR UR6, R6.reuse ;  /* 0x00000000060672ca */ /* 0x040fe200000e0000 */
[C---:B------:R-:W-:Y:S02]  /*5ae0*/  VIADD R8, R6.reuse, 0x80 ;  /* 0x0000008006087836 */ /* 0x040fe40000000000 */
[----:B------:R-:W-:Y:S01]  /*5af0*/  VIADD R6, R6, 0x180 ;  /* 0x0000018006067836 */ /* 0x000fe20000000000 */
[----:B------:R-:W-:Y:S01]  /*5b00*/  R2UR UR14, R10 ;  /* 0x000000000a0e72ca */ /* 0x000fe200000e0000 */
[----:B------:R-:W-:Y:S01]  /*5b10*/  VIADD R10, R4, 0x2 ;  /* 0x00000002040a7836 */ /* 0x000fe20000000000 */
[----:B------:R-:W-:Y:S01]  /*5b20*/  R2UR UR10, R8 ;  /* 0x00000000080a72ca */ /* 0x000fe200000e0000 */
[----:B------:R-:W-:-:S03]  /*5b30*/  VIADD R8, R4, 0x4 ;  /* 0x0000000404087836 */ /* 0x000fc60000000000 */
[----:B------:R-:W-:Y:S02]  /*5b40*/  R2UR UR8, R10 ;  /* 0x000000000a0872ca */ /* 0x000fe400000e0000 */
[----:B------:R-:W-:Y:S01]  /*5b50*/  R2UR UR12, R8 ;  /* 0x00000000080c72ca */ /* 0x000fe200000e0000 */
[----:B------:R-:W-:Y:S01]  /*5b60*/  HGMMA.64x256x16.F32.BF16 R24, gdesc[UR4].tnspB, RZ, !UPT, gsb0 ;  /* 0x43e00000041879f0 */ /* 0x000fe2000c0018ff */
[----:B------:R-:W-:Y:S01]  /*5b70*/  R2UR UR6, R6 ;  /* 0x00000000060672ca */ /* 0x000fe200000e0000 */
[----:B------:R-:W-:Y:S01]  /*5b80*/  IMAD.U32 R6, RZ, RZ, UR37 ;  /* 0x00000025ff067e24 */ /* 0x000fe2000f8e00ff */
[----:B------:R-:W-:Y:S01]  /*5b90*/  R2UR UR7, R7 ;  /* 0x00000000070772ca */ /* 0x000fe200000e0000 */
[----:B------:R-:W-:-:S03]  /*5ba0*/  IMAD.MOV.U32 R7, RZ, RZ, 0x40000040 ;  /* 0x40000040ff077424 */ /* 0x000fc600078e00ff */
[----:B------:R-:W-:Y:S01]  /*5bb0*/  ISETP.NE.AND P2, PT, R6, 0x3, PT ;  /* 0x000000030600780c */ /* 0x000fe20003f45270 */
[----:B------:R-:W-:Y:S01]  /*5bc0*/  VIADD R6, R4, 0x6 ;  /* 0x0000000604067836 */ /* 0x000fe20000000000 */
[----:B------:R-:W-:-:S04]  /*5bd0*/  R2UR UR5, R7 ;  /* 0x00000000070572ca */ /* 0x000fc800000e0000 */
[----:B------:R-:W-:Y:S01]  /*5be0*/  R2UR UR4, R6 ;  /* 0x00000000060472ca */ /* 0x000fe200000e0000 */
[----:B------:R-:W-:Y:S02]  /*5bf0*/  WARPGROUP.DEPBAR.LE gsb0, 0x0 ;  /* 0x00008000000079c5 */ /* 0x000fe40000010000 */
[----:B------:R-:W-:-:S12]  /*5c00*/  WARPGROUP.ARRIVE ;  /* 0x00000000000079c5 */ /* 0x000fd80000000000 */
        /* <DEDUP_REMOVED lines=13> */
.L_x_4505:
[----:B------:R-:W-:Y:S01]  /*5ce0*/  VIADD R3, R3, 0xfffffffe ;  /* 0xfffffffe03037836 */ /* 0x000fe20000000000 */
[----:B------:R-:W-:Y:S01]  /*5cf0*/  BSSY B0, `(.L_x_4506) ;  /* 0x00000c1000007945 */ /* 0x000fe20003800000 */
[----:B------:R-:W-:-:S03]  /*5d00*/  IMAD R12, R17, 0x8, R2 ;  /* 0x00000008110c7824 */ /* 0x000fc600078e0202 */
[----:B------:R-:W-:Y:S01]  /*5d10*/  ISETP.GE.AND P0, PT, R3, R0, PT ;  /* 0x000000000300720c */ /* 0x000fe20003f06270 */
[----:B------:R-:W-:-:S05]  /*5d20*/  VIADD R12, R12, 0x38860 ;  /* 0x000388600c0c7836 */ /* 0x000fca0000000000 */
[----:B------:R-:W-:-:S04]  /*5d30*/  PRMT R12, R190, 0x654, R12 ;  /* 0x00000654be0c7816 */ /* 0x000fc8000000000c */
[----:B------:R0:W-:Y:S03]  /*5d40*/  SYNCS.ARRIVE.TRANS64.RED.A1T0 RZ, [R12+URZ], RZ ;  /* 0x000000ff0cff79a7 */ /* 0x0001e6000810043f */
[----:B------:R-:W-:Y:S05]  /*5d50*/  @!P0 BRA `(.L_x_4507) ;  /* 0x0000000800e88947 */ /* 0x000fea0003800000 */
.L_x_4509:
[----:B------:R-:W-:Y:S01]  /*5d60*/  BAR.SYNC.DEFER_BLOCKING 0xe, 0x100 ;  /* 0x0384000000007b1d */ /* 0x000fe20000010000 */
[C---:B01----:R-:W-:Y:S01]  /*5d70*/  IMAD R12, R17.reuse, 0x40, R195 ;  /* 0x00000040110c7824 */ /* 0x043fe200078e02c3 */
[----:B------:R-:W-:Y:S01]  /*5d80*/  R2UR UR4, R4 ;  /* 0x00000000040472ca */ /* 0x000fe200000e0000 */
[----:B------:R-:W-:Y:S01]  /*5d90*/  VIADD R17, R17, 0x1 ;  /* 0x0000000111117836 */ /* 0x000fe20000000000 */
[----:B------:R-:W-:Y:S01]  /*5da0*/  R2UR UR5, R5 ;  /* 0x00000000050572ca */ /* 0x000fe200000e0000 */
[----:B------:R-:W-:Y:S01]  /*5db0*/  IMAD R12, R12, 0x4, R2 ;  /* 0x000000040c0c7824 */ /* 0x000fe200078e0202 */
[----:B------:R-:W-:Y:S01]  /*5dc0*/  ISETP.GT.AND P1, PT, R3, R0, PT ;  /* 0x000000000300720c */ /* 0x000fe20003f24270 */
[----:B------:R-:W-:Y:S01]  /*5dd0*/  IMAD.MOV.U32 R15, RZ, RZ, 0x40000040 ;  /* 0x40000040ff0f7424 */ /* 0x000fe200078e00ff */
[----:B------:R-:W-:Y:S01]  /*5de0*/  ISETP.NE.AND P0, PT, R17, 0x2, PT ;  /* 0x000000021100780c */ /* 0x000fe20003f05270 */
[----:B------:R-:W-:-:S03]  /*5df0*/  VIADD R3, R3, 0xffffffff ;  /* 0xffffffff03037836 */ /* 0x000fc60000000000 */
[----:B------:R-:W-:Y:S01]  /*5e00*/  SEL R17, R17, RZ, P0 ;  /* 0x000000ff11117207 */ /* 0x000fe20000000000 */
        /* <DEDUP_REMOVED lines=130> */
[----:B------:R-:W-:-:S02]  /*6630*/  IMAD R12, R17, 0x1000, R20 ;  /* 0x00001000110c7824 */ /* 0x000fc400078e0214 */
[----:B------:R-:W-:Y:S02]  /*6640*/  IMAD.MOV.U32 R13, RZ, RZ, 0x40000040 ;  /* 0x40000040ff0d7424 */ /* 0x000fe400078e00ff */
[C---:B------:R-:W-:Y:S01]  /*6650*/  VIADD R14, R12.reuse, 0x80 ;  /* 0x000000800c0e7836 */ /* 0x040fe20000000000 */
[----:B------:R-:W-:Y:S01]  /*6660*/  R2UR UR6, R12 ;  /* 0x000000000c0672ca */ /* 0x000fe200000e0000 */
[----:B------:R-:W-:Y:S01]  /*6670*/  WARPGROUP.ARRIVE ;  /* 0x00000000000079c5 */ /* 0x000fe20000000000 */
[----:B------:R-:W-:Y:S01]  /*6680*/  R2UR UR7, R13 ;  /* 0x000000000d0772ca */ /* 0x000fe200000e0000 */
[----:B------:R-:W-:-:S12]  /*6690*/  IMAD.MOV.U32 R13, RZ, RZ, 0x40000040 ;  /* 0x40000040ff0d7424 */ /* 0x000fd800078e00ff */
[----:B------:R-:W-:Y:S01]  /*66a0*/  HGMMA.64x256x16.F32.BF16 R24, gdesc[UR4].tnspB, R24, gsb0 ;  /* 0x43e00000041879f0 */ /* 0x000fe20008001818 */
[----:B------:R-:W-:Y:S01]  /*66b0*/  R2UR UR6, R14 ;  /* 0x000000000e0672ca */ /* 0x000fe200000e0000 */
[----:B------:R-:W-:Y:S01]  /*66c0*/  VIADD R14, R12, 0x100 ;  /* 0x000001000c0e7836 */ /* 0x000fe20000000000 */
[----:B------:R-:W-:Y:S01]  /*66d0*/  R2UR UR7, R15 ;  /* 0x000000000f0772ca */ /* 0x000fe200000e0000 */
[----:B------:R-:W-:Y:S01]  /*66e0*/  IMAD.MOV.U32 R15, RZ, RZ, 0x40000040 ;  /* 0x40000040ff0f7424 */ /* 0x000fe200078e00ff */
[----:B------:R-:W-:Y:S01]  /*66f0*/  R2UR UR4, R10 ;  /* 0x000000000a0472ca */ /* 0x000fe200000e0000 */
[----:B------:R-:W-:Y:S01]  /*6700*/  VIADD R12, R12, 0x180 ;  /* 0x000001800c0c7836 */ /* 0x000fe20000000000 */
[----:B------:R-:W-:Y:S01]  /*6710*/  R2UR UR5, R11 ;  /* 0x000000000b0572ca */ /* 0x000fe200000e0000 */
[----:B------:R-:W-:Y:S02]  /*6720*/  WARPGROUP.DEPBAR.LE gsb0, 0x0 ;  /* 0x00008000000079c5 */ /* 0x000fe40000010000 */
[----:B------:R-:W-:-:S15]  /*6730*/  WARPGROUP.ARRIVE ;  /* 0x00000000000079c5 */ /* 0x000fde0000000000 */
[----:B------:R-:W-:-:S03]  /*6740*/  NOP ;  /* 0x0000000000007918 */ /* 0x000fc60000000000 */
[----:B------:R-:W-:Y:S01]  /*6750*/  HGMMA.64x256x16.F32.BF16 R24, gdesc[UR4].tnspB, R24, gsb0 ;  /* 0x43e00000041879f0 */ /* 0x000fe20008001818 */
[----:B------:R-:W-:Y:S02]  /*6760*/  R2UR UR6, R14 ;  /* 0x000000000e0672ca */ /* 0x000fe400000e0000 */
[----:B------:R-:W-:Y:S02]  /*6770*/  R2UR UR7, R15 ;  /* 0x000000000f0772ca */ /* 0x000fe400000e0000 */
[----:B------:R-:W-:Y:S02]  /*6780*/  R2UR UR4, R8 ;  /* 0x00000000080472ca */ /* 0x000fe400000e0000 */
        /* <DEDUP_REMOVED lines=8> */
[----:B------:R-:W-:Y:S02]  /*6810*/  R2UR UR5, R7 ;  /* 0x00000000070572ca */ /* 0x000fe400000e0000 */
[----:B------:R-:W-:-:S04]  /*6820*/  SEL R12, RZ, 0x1, P0 ;  /* 0x00000001ff0c7807 */ /* 0x000fc80000000000 */
[----:B------:R-:W-:Y:S01]  /*6830*/  LOP3.LUT R185, R185, R12, RZ, 0x3c, !PT ;  /* 0x0000000cb9b97212 */ /* 0x000fe200078e3cff */
[----:B------:R-:W-:Y:S02]  /*6840*/  WARPGROUP.DEPBAR.LE gsb0, 0x0 ;  /* 0x00008000000079c5 */ /* 0x000fe40000010000 */
[----:B------:R-:W-:-:S12]  /*6850*/  WARPGROUP.ARRIVE ;  /* 0x00000000000079c5 */ /* 0x000fd80000000000 */
[----:B------:R-:W-:Y:S03]  /*6860*/  HGMMA.64x256x16.F32.BF16 R24, gdesc[UR4].tnspB, R24, gsb0 ;  /* 0x43e00000041879f0 */ /* 0x000fe60008001818 */
[----:B------:R-:W-:Y:S02]  /*6870*/  WARPGROUP.DEPBAR.LE gsb0, 0x0 ;  /* 0x00008000000079c5 */ /* 0x000fe40000010000 */
[----:B------:R-:W-:Y:S06]  /*6880*/  BAR.ARV 0xf, 0x100 ;  /* 0x03c4000000007b1d */ /* 0x000fec0000002000 */
[----:B------:R-:W-:Y:S05]  /*6890*/  @!P2 BRA `(.L_x_4508) ;  /* 0x000000000004a947 */ /* 0x000fea0003800000 */
[----:B------:R-:W-:Y:S01]  /*68a0*/  BPT.TRAP 0x1 ;  /* 0x000000040000795c */ /* 0x000fe20000300000 */
.L_x_4508:
[----:B------:R-:W-:-:S04]  /*68b0*/  IMAD R12, R17, 0x8, R2 ;  /* 0x00000008110c7824 */ /* 0x000fc800078e0202 */
[----:B------:R-:W-:-:S05]  /*68c0*/  VIADD R12, R12, 0x38860 ;  /* 0x000388600c0c7836 */ /* 0x000fca0000000000 */
[----:B------:R-:W-:-:S04]  /*68d0*/  PRMT R12, R190, 0x654, R12 ;  /* 0x00000654be0c7816 */ /* 0x000fc8000000000c */
[----:B------:R1:W-:Y:S01]  /*68e0*/  SYNCS.ARRIVE.TRANS64.RED.A1T0 RZ, [R12+URZ], RZ ;  /* 0x000000ff0cff79a7 */ /* 0x0003e2000810043f */
[----:B------:R-:W-:Y:S05]  /*68f0*/  @P1 BRA `(.L_x_4509) ;  /* 0xfffffff400181947 */ /* 0x000fea000383ffff */
.L_x_4507:
[----:B------:R-:W-:Y:S05]  /*6900*/  BSYNC B0 ;  /* 0x0000000000007941 */ /* 0x000fea0003800000 */
.L_x_4506:
        /* <DEDUP_REMOVED lines=142> */
.L_x_4501:
        /* <DEDUP_REMOVED lines=31> */
.L_x_4511:
[----:B------:R-:W-:Y:S05]  /*73e0*/  BSYNC B0 ;  /* 0x0000000000007941 */ /* 0x000fea0003800000 */
.L_x_4510:
        /* <DEDUP_REMOVED lines=100> */
.L_x_4513:
[----:B------:R-:W-:Y:S05]  /*7a30*/  BSYNC B6 ;  /* 0x0000000000067941 */ /* 0x000fea0003800000 */
.L_x_4512:
        /* <DEDUP_REMOVED lines=13> */
.L_x_4517:
[----:B-1----:R1:W2:Y:S02]  /*7b10*/  SYNCS.PHASECHK.TRANS64.TRYWAIT P0, [R2+URZ+0x38800], R3 ;  /* 0x03880003020075a7 */ /* 0x0022a4000800017f */
[----:B--2---:R-:W-:Y:S05]  /*7b20*/  @!P0 NANOSLEEP.SYNCS 0x989680 ;  /* 0x009896800000895d */ /* 0x004fea0003900000 */
[----:B------:R-:W2:Y:S02]  /*7b30*/  @!P0 SYNCS.PHASECHK.TRANS64 P0, [R2+URZ+0x38800], R3 ;  /* 0x03880003020085a7 */ /* 0x000ea4000800007f */
[----:B--2---:R-:W-:Y:S05]  /*7b40*/  @!P0 BRA `(.L_x_4517) ;  /* 0xfffffffc00f08947 */ /* 0x004fea000383ffff */
.L_x_4516:
[----:B------:R-:W-:Y:S05]  /*7b50*/  BSYNC B0 ;  /* 0x0000000000007941 */ /* 0x000fea0003800000 */
.L_x_4515:
[----:B------:R-:W-:Y:S05]  /*7b60*/  BRA `(.L_x_4518) ;  /* 0x0000002000c07947 */ /* 0x000fea0003800000 */
.L_x_4514:
        /* <DEDUP_REMOVED lines=37> */
.L_x_4520:
[----:B------:R-:W-:Y:S05]  /*7dc0*/  BSYNC B6 ;  /* 0x0000000000067941 */ /* 0x000fea0003800000 */
.L_x_4519:
        /* <DEDUP_REMOVED lines=11> */
.L_x_4740:
        /* <DEDUP_REMOVED lines=38> */
.L_x_4525:
[----:B------:R-:W-:Y:S05]  /*80e0*/  BSYNC B1 ;  /* 0x0000000000017941 */ /* 0x000fea0003800000 */
.L_x_4524:
[----:B------:R-:W2:Y:S01]  /*80f0*/  SYNCS.PHASECHK.TRANS64.TRYWAIT P0, [R2+URZ+0x38800], R25 ;  /* 0x03880019020075a7 */ /* 0x000ea2000800017f */
[----:B-1----:R-:W-:Y:S01]  /*8100*/  LOP3.LUT R3, R27, 0x18, R18, 0xf8, !PT ;  /* 0x000000181b037812 */ /* 0x002fe200078ef812 */
[----:B0----5:R-:W-:Y:S01]  /*8110*/  IMAD.MOV.U32 R13, RZ, RZ, R6 ;  /* 0x000000ffff0d7224 */ /* 0x021fe200078e0006 */
[----:B------:R-:W-:Y:S01]  /*8120*/  SHF.R.U32.HI R12, RZ, 0x3, R27 ;  /* 0x00000003ff0c7819 */ /* 0x000fe2000001161b */
[----:B---3--:R-:W-:Y:S01]  /*8130*/  IMAD R24, R85, -0x40, R87 ;  /* 0xffffffc055187824 */ /* 0x008fe200078e0257 */
[--C-:B------:R-:W-:Y:S01]  /*8140*/  SHF.R.U32.HI R27, RZ, 0x10, R7.reuse ;  /* 0x00000010ff1b7819 */ /* 0x100fe20000011607 */
[--C-:B------:R-:W-:Y:S01]  /*8150*/  IMAD.MOV.U32 R14, RZ, RZ, R7.reuse ;  /* 0x000000ffff0e7224 */ /* 0x100fe200078e0007 */
[----:B------:R-:W-:Y:S01]  /*8160*/  LOP3.LUT R29, R3, R12, RZ, 0x3c, !PT ;  /* 0x0000000c031d7212 */ /* 0x000fe200078e3cff */
[----:B------:R-:W-:Y:S01]  /*8170*/  IMAD.MOV.U32 R3, RZ, RZ, R4 ;  /* 0x000000ffff037224 */ /* 0x000fe200078e0004 */
[----:B------:R-:W-:Y:S01]  /*8180*/  SHF.R.U64 R12, R6, 0x10, R7 ;  /* 0x00000010060c7819 */ /* 0x000fe20000001207 */
[--C-:B------:R-:W-:Y:S01]  /*8190*/  IMAD.MOV.U32 R6, RZ, RZ, R5.reuse ;  /* 0x000000ffff067224 */ /* 0x100fe200078e0005 */
[----:B------:R-:W-:Y:S01]  /*81a0*/  SHF.R.U64 R4, R4, 0x10, R5 ;  /* 0x0000001004047819 */ /* 0x000fe20000001205 */
[----:B------:R-:W-:Y:S01]  /*81b0*/  IMAD R29, R224, 0x200, R29 ;  /* 0x00000200e01d7824 */ /* 0x000fe200078e021d */
[----:B------:R-:W-:Y:S01]  /*81c0*/  PRMT R13, R13, 0x5410, R12 ;  /* 0x000054100d0d7816 */ /* 0x000fe2000000000c */
[----:B------:R-:W-:Y:S01]  /*81d0*/  IMAD.MOV.U32 R15, RZ, RZ, R10 ;  /* 0x000000ffff0f7224 */ /* 0x000fe200078e000a */
[----:B----4-:R-:W-:Y:S01]  /*81e0*/  SHF.R.U32.HI R21, RZ, 0x10, R5 ;  /* 0x00000010ff157819 */ /* 0x010fe20000011605 */
[----:B------:R-:W-:Y:S01]  /*81f0*/  IMAD R12, R29, 0x2, R2 ;  /* 0x000000021d0c7824 */ /* 0x000fe200078e0202 */
[--C-:B------:R-:W-:Y:S01]  /*8200*/  SHF.R.U64 R28, R10, 0x10, R11.reuse ;  /* 0x000000100a1c7819 */ /* 0x100fe2000000120b */
[----:B------:R-:W-:Y:S01]  /*8210*/  BSSY B1, `(.L_x_4526) ;  /* 0x0000011000017945 */ /* 0x000fe20003800000 */
[----:B------:R-:W-:Y:S01]  /*8220*/  VIMNMX R24, R24, 0x40, PT ;  /* 0x0000004018187848 */ /* 0x000fe20003fe0100 */
[--C-:B--2---:R-:W-:Y:S01]  /*8230*/  IMAD.MOV.U32 R20, RZ, RZ, R11.reuse ;  /* 0x000000ffff147224 */ /* 0x104fe200078e000b */
[----:B------:R-:W-:Y:S01]  /*8240*/  SHF.R.U32.HI R7, RZ, 0x10, R11 ;  /* 0x00000010ff077819 */ /* 0x000fe2000001160b */
[----:B------:R-:W-:Y:S01]  /*8250*/  IMAD.MOV.U32 R10, RZ, RZ, R8 ;  /* 0x000000ffff0a7224 */ /* 0x000fe200078e0008 */
[--C-:B------:R-:W-:Y:S01]  /*8260*/  SHF.R.U64 R5, R8, 0x10, R9.reuse ;  /* 0x0000001008057819 */ /* 0x100fe20000001209 */
[--C-:B------:R-:W-:Y:S01]  /*8270*/  IMAD.MOV.U32 R11, RZ, RZ, R9.reuse ;  /* 0x000000ffff0b7224 */ /* 0x100fe200078e0009 */
[----:B------:R-:W-:-:S02]  /*8280*/  SHF.R.U32.HI R26, RZ, 0x10, R9 ;  /* 0x00000010ff1a7819 */ /* 0x000fc40000011609 */
[----:B------:R-:W-:Y:S01]  /*8290*/  PRMT R8, R3, 0x5410, R4 ;  /* 0x0000541003087816 */ /* 0x000fe20000000004 */
[C---:B------:R-:W-:Y:S01]  /*82a0*/  VIADD R4, R12.reuse, 0x20400 ;  /* 0x000204000c047836 */ /* 0x040fe20000000000 */
[----:B------:R-:W-:Y:S01]  /*82b0*/  LOP3.LUT P2, RZ, R191, 0x4, RZ, 0xc0, !PT ;  /* 0x00000004bfff7812 */ /* 0x000fe2000784c0ff */
[----:B------:R-:W-:Y:S01]  /*82c0*/  VIADD R3, R12, 0x20440 ;  /* 0x000204400c037836 */ /* 0x000fe20000000000 */
[----:B------:R-:W-:Y:S02]  /*82d0*/  ISETP.GE.AND P1, PT, R189, R24, PT ;  /* 0x00000018bd00720c */ /* 0x000fe40003f26270 */
[----:B------:R-:W-:Y:S02]  /*82e0*/  PRMT R14, R14, 0x5410, R27 ;  /* 0x000054100e0e7816 */ /* 0x000fe4000000001b */
[----:B------:R-:W-:Y:S02]  /*82f0*/  PRMT R9, R6, 0x5410, R21 ;  /* 0x0000541006097816 */ /* 0x000fe40000000015 */
[----:B------:R-:W-:Y:S01]  /*8300*/  PRMT R15, R15, 0x5410, R28 ;  /* 0x000054100f0f7816 */ /* 0x000fe2000000001c */
[----:B------:R-:W-:Y:S06]  /*8310*/  @!P0 BRA `(.L_x_4527) ;  /* 0x0000016c009c8947 */ /* 0x000fec0003800000 */
.L_x_4741:
[----:B------:R-:W-:Y:S05]  /*8320*/  BSYNC B1 ;  /* 0x0000000000017941 */ /* 0x000fea0003800000 */
.L_x_4526:
        /* <DEDUP_REMOVED lines=12> */
[C---:B------:R-:W-:Y:S01]  /*83f0*/  IMAD.U32 R29, R15.reuse, 0x10000, RZ ;  /* 0x000100000f1d7824 */ /* 0x040fe200078e00ff */
[----:B------:R-:W-:Y:S01]  /*8400*/  LOP3.LUT R32, R15, 0xffff0000, RZ, 0xc0, !PT ;  /* 0xffff00000f207812 */ /* 0x000fe200078ec0ff */
[C---:B------:R-:W-:Y:S01]  /*8410*/  IMAD.U32 R28, R13.reuse, 0x10000, RZ ;  /* 0x000100000d1c7824 */ /* 0x040fe200078e00ff */
[----:B------:R-:W-:Y:S01]  /*8420*/  LOP3.LUT R30, R13, 0xffff0000, RZ, 0xc0, !PT ;  /* 0xffff00000d1e7812 */ /* 0x000fe200078ec0ff */
[C---:B-1----:R-:W-:Y:S01]  /*8430*/  IMAD.U32 R21, R4.reuse, 0x10000, RZ ;  /* 0x0001000004157824 */ /* 0x042fe200078e00ff */
[----:B------:R-:W-:Y:S01]  /*8440*/  LOP3.LUT R4, R4, 0xffff0000, RZ, 0xc0, !PT ;  /* 0xffff000004047812 */ /* 0x000fe200078ec0ff */
[C---:B0-----:R-:W-:Y:S01]  /*8450*/  IMAD.U32 R25, R5.reuse, 0x10000, RZ ;  /* 0x0001000005197824 */ /* 0x041fe200078e00ff */
        /* <DEDUP_REMOVED lines=30> */
.L_x_4531:
[----:B------:R-:W-:Y:S05]  /*8640*/  BSYNC B2 ;  /* 0x0000000000027941 */ /* 0x000fea0003800000 */
.L_x_4530:
[----:B------:R-:W-:Y:S05]  /*8650*/  @P1 BRA `(.L_x_4529) ;  /* 0x0000000000981947 */ /* 0x000fea0003800000 */
[----:B-1----:R-:W1:Y:S01]  /*8660*/  LDS.128 R4, [R3] ;  /* 0x0000000003047984 */ /* 0x002e620000000c00 */
        /* <DEDUP_REMOVED lines=37> */
.L_x_4529:
[----:B------:R-:W-:Y:S05]  /*88c0*/  BSYNC B1 ;  /* 0x0000000000017941 */ /* 0x000fea0003800000 */
.L_x_4528:
        /* <DEDUP_REMOVED lines=23> */
[----:B0-----:R-:W-:Y:S01]  /*8a40*/  FMUL.FTZ R25, R32, R5 ;  /* 0x0000000520197220 */ /* 0x001fe20000410000 */
        /* <DEDUP_REMOVED lines=22> */
.L_x_4534:
[----:B------:R-:W-:Y:S05]  /*8bb0*/  BSYNC B1 ;  /* 0x0000000000017941 */ /* 0x000fea0003800000 */
.L_x_4533:
[----:B------:R-:W-:Y:S05]  /*8bc0*/  @P1 BRA `(.L_x_4532) ;  /* 0x0000001000841947 */ /* 0x000fea0003800000 */
[----:B-1----:R-:W1:Y:S01]  /*8bd0*/  LDS.128 R4, [R3+0x1000] ;  /* 0x0010000003047984 */ /* 0x002e620000000c00 */
[----:B------:R-:W-:Y:S01]  /*8be0*/  IMAD.U32 R20, R8, 0x10000, RZ ;  /* 0x0001000008147824 */ /* 0x000fe200078e00ff */
[C---:B------:R-:W-:Y:S01]  /*8bf0*/  LOP3.LUT R27, R10.reuse, 0xffff0000, RZ, 0xc0, !PT ;  /* 0xffff00000a1b7812 */ /* 0x040fe200078ec0ff */
[----:B------:R-:W-:Y:S01]  /*8c00*/  IMAD.U32 R24, R10, 0x10000, RZ ;  /* 0x000100000a187824 */ /* 0x000fe200078e00ff */
[----:B0-----:R-:W-:Y:S02]  /*8c10*/  LOP3.LUT R25, R8, 0xffff0000, RZ, 0xc0, !PT ;  /* 0xffff000008197812 */ /* 0x001fe400078ec0ff */
        /* <DEDUP_REMOVED lines=34> */
.L_x_4522:
[----:B------:R-:W-:-:S03]  /*8e40*/  UMOV UR4, 0xffffffff ;  /* 0xffffffff00047882 */ /* 0x000fc60000000000 */
[----:B------:R-:W-:Y:S05]  /*8e50*/  BRA.DIV UR4, `(.L_x_4535) ;  /* 0x0000016204e07947 */ /* 0x000fea000b800000 */
[----:B------:R0:W1:Y:S04]  /*8e60*/  SHFL.IDX PT, R3, R26, RZ, 0x1c1f ;  /* 0x001c1fff1a037589 */ /* 0x00006800000e0000 */
[----:B------:R0:W2:Y:S04]  /*8e70*/  SHFL.IDX PT, R20, R25, RZ, 0x1c1f ;  /* 0x001c1fff19147589 */ /* 0x0000a800000e0000 */
[----:B------:R0:W3:Y:S04]  /*8e80*/  SHFL.IDX PT, R21, R24, RZ, 0x1c1f ;  /* 0x001c1fff18157589 */ /* 0x0000e800000e0000 */
[----:B------:R0:W4:Y:S02]  /*8e90*/  SHFL.IDX PT, R14, R27, RZ, 0x1c1f ;  /* 0x001c1fff1b0e7589 */ /* 0x00012400000e0000 */
.L_x_4747:
[----:B------:R-:W5:Y:S01]  /*8ea0*/  LDL R5, [R1+0x4c] ;  /* 0x00004c0001057983 */ /* 0x000f620000100800 */
[----:B------:R-:W-:Y:S01]  /*8eb0*/  ULDC UR4, c[0x0][0x448] ;  /* 0x0001120000047ab9 */ /* 0x000fe20000000800 */
[----:B0-----:R-:W0:Y:S01]  /*8ec0*/  LDC R25, c[0x0][0x3f4] ;  /* 0x0000fd00ff197b82 */ /* 0x001e220000000800 */
[----:B------:R-:W-:Y:S01]  /*8ed0*/  IMAD R87, R87, UR4, RZ ;  /* 0x0000000457577c24 */ /* 0x000fe2000f8e02ff */
[----:B------:R-:W-:Y:S01]  /*8ee0*/  BSSY B1, `(.L_x_4536) ;  /* 0x0000017000017945 */ /* 0x000fe20003800000 */
[----:B------:R-:W-:Y:S02]  /*8ef0*/  CS2R R6, SRZ ;  /* 0x0000000000067805 */ /* 0x000fe4000001ff00 */
[----:B------:R-:W-:Y:S02]  /*8f00*/  CS2R R8, SRZ ;  /* 0x0000000000087805 */ /* 0x000fe4000001ff00 */
[----:B------:R-:W-:Y:S02]  /*8f10*/  CS2R R10, SRZ ;  /* 0x00000000000a7805 */ /* 0x000fe4000001ff00 */
[----:B------:R-:W-:-:S02]  /*8f20*/  ISETP.GE.AND P0, PT, R0, R87, PT ;  /* 0x000000570000720c */ /* 0x000fc40003f06270 */
[----:B-----5:R-:W-:-:S04]  /*8f30*/  LEA.HI R4, R5, R5, RZ, 0x1 ;  /* 0x0000000505047211 */ /* 0x020fc800078f08ff */
[----:B------:R-:W-:-:S05]  /*8f40*/  LOP3.LUT R4, R4, 0xfffffffe, RZ, 0xc0, !PT ;  /* 0xfffffffe04047812 */ /* 0x000fca00078ec0ff */
[----:B------:R-:W-:Y:S01]  /*8f50*/  IMAD.IADD R0, R5, 0x1, -R4 ;  /* 0x0000000105007824 */ /* 0x000fe200078e0a04 */
[----:B------:R-:W-:-:S04]  /*8f60*/  CS2R R4, SRZ ;  /* 0x0000000000047805 */ /* 0x000fc8000001ff00 */
[----:B------:R-:W-:Y:S01]  /*8f70*/  SHF.L.U32 R27, R0, 0x1f, RZ ;  /* 0x0000001f001b7819 */ /* 0x000fe200000006ff */
[----:B0-----:R-:W-:Y:S06]  /*8f80*/  @P0 BRA `(.L_x_4537) ;  /* 0x0000000000300947 */ /* 0x001fec0003800000 */
        /* <DEDUP_REMOVED lines=12> */
.L_x_4537:
[----:B------:R-:W-:Y:S05]  /*9050*/  BSYNC B1 ;  /* 0x0000000000017941 */ /* 0x000fea0003800000 */
.L_x_4536:
[----:B------:R-:W3:Y:S01]  /*9060*/  SYNCS.PHASECHK.TRANS64.TRYWAIT P1, [R2+URZ+0x38800], R27 ;  /* 0x0388001b020075a7 */ /* 0x000ee2000802017f */
[----:B-1----:R-:W-:Y:S01]  /*9070*/  IMAD R3, R85, -0x40, R87 ;  /* 0xffffffc055037824 */ /* 0x002fe200078e0257 */
[--C-:B-----5:R-:W-:Y:S01]  /*9080*/  SHF.R.U64 R33, R4, 0x10, R5.reuse ;  /* 0x0000001004217819 */ /* 0x120fe20000001205 */
[----:B0-----:R-:W-:Y:S01]  /*9090*/  IMAD.MOV.U32 R12, RZ, RZ, R4 ;  /* 0x000000ffff0c7224 */ /* 0x001fe200078e0004 */
[--C-:B------:R-:W-:Y:S01]  /*90a0*/  SHF.R.U32.HI R26, RZ, 0x10, R5.reuse ;  /* 0x00000010ff1a7819 */ /* 0x100fe20000011605 */
[----:B------:R-:W-:Y:S01]  /*90b0*/  IMAD.MOV.U32 R13, RZ, RZ, R5 ;  /* 0x000000ffff0d7224 */ /* 0x000fe200078e0005 */
[--C-:B------:R-:W-:Y:S01]  /*90c0*/  SHF.R.U64 R31, R6, 0x10, R7.reuse ;  /* 0x00000010061f7819 */ /* 0x100fe20000001207 */
[----:B------:R-:W-:Y:S01]  /*90d0*/  IMAD.MOV.U32 R4, RZ, RZ, R6 ;  /* 0x000000ffff047224 */ /* 0x000fe200078e0006 */
[--C-:B------:R-:W-:Y:S01]  /*90e0*/  SHF.R.U32.HI R29, RZ, 0x10, R7.reuse ;  /* 0x00000010ff1d7819 */ /* 0x100fe20000011607 */
[----:B----4-:R-:W-:Y:S01]  /*90f0*/  IMAD.MOV.U32 R14, RZ, RZ, R7 ;  /* 0x000000ffff0e7224 */ /* 0x010fe200078e0007 */
[----:B------:R-:W-:Y:S01]  /*9100*/  ISETP.GE.AND P0, PT, R18, R25, PT ;  /* 0x000000191200720c */ /* 0x000fe20003f06270 */
[----:B------:R-:W-:Y:S01]  /*9110*/  IMAD.MOV.U32 R15, RZ, RZ, R8 ;  /* 0x000000ffff0f7224 */ /* 0x000fe200078e0008 */
[----:B------:R-:W-:Y:S01]  /*9120*/  VIMNMX R28, R3, 0x40, PT ;  /* 0x00000040031c7848 */ /* 0x000fe20003fe0100 */
[--C-:B--2---:R-:W-:Y:S01]  /*9130*/  IMAD.MOV.U32 R20, RZ, RZ, R9.reuse ;  /* 0x000000ffff147224 */ /* 0x104fe200078e0009 */
[--C-:B------:R-:W-:Y:S01]  /*9140*/  SHF.R.U64 R8, R8, 0x10, R9.reuse ;  /* 0x0000001008087819 */ /* 0x100fe20000001209 */
[----:B---3--:R-:W-:Y:S01]  /*9150*/  IMAD.MOV.U32 R21, RZ, RZ, R10 ;  /* 0x000000ffff157224 */ /* 0x008fe200078e000a */
[----:B------:R-:W-:Y:S01]  /*9160*/  SHF.R.U32.HI R7, RZ, 0x10, R9 ;  /* 0x00000010ff077819 */ /* 0x000fe20000011609 */
[--C-:B------:R-:W-:Y:S01]  /*9170*/  IMAD.MOV.U32 R24, RZ, RZ, R11.reuse ;  /* 0x000000ffff187224 */ /* 0x100fe200078e000b */
[--C-:B------:R-:W-:Y:S01]  /*9180*/  SHF.R.U64 R6, R10, 0x10, R11.reuse ;  /* 0x000000100a067819 */ /* 0x100fe2000000120b */
[----:B------:R-:W-:Y:S01]  /*9190*/  VIADD R30, R189, 0x20 ;  /* 0x00000020bd1e7836 */ /* 0x000fe20000000000 */
        /* <DEDUP_REMOVED lines=13> */
.L_x_4748:
[----:B------:R-:W-:Y:S05]  /*9270*/  BSYNC B1 ;  /* 0x0000000000017941 */ /* 0x000fea0003800000 */
.L_x_4538:
[----:B------:R-:W-:Y:S04]  /*9280*/  BSSY B1, `(.L_x_4540) ;  /* 0x000005a000017945 */ /* 0x000fe80003800000 */
[----:B------:R-:W-:Y:S05]  /*9290*/  @P2 BRA `(.L_x_4541) ;  /* 0x0000000400602947 */ /* 0x000fea0003800000 */
[----:B------:R-:W-:Y:S01]  /*92a0*/  IMAD.SHL.U32 R4, R191, 0x40, RZ ;  /* 0x00000040bf047824 */ /* 0x000fe200078e00ff */
[C---:B------:R-:W-:Y:S01]  /*92b0*/  LOP3.LUT R38, R15.reuse, 0xffff0000, RZ, 0xc0, !PT ;  /* 0xffff00000f267812 */ /* 0x040fe200078ec0ff */
[----:B------:R-:W-:Y:S02]  /*92c0*/  IMAD.IADD R6, R18, 0x1, R25 ;  /* 0x0000000112067824 */ /* 0x000fe400078e0219 */
[----:B------:R-:W-:Y:S01]  /*92d0*/  IMAD.U32 R37, R15, 0x10000, RZ ;  /* 0x000100000f257824 */ /* 0x000fe200078e00ff */
[----:B------:R-:W-:Y:S01]  /*92e0*/  LOP3.LUT R7, R4, 0x1c0, RZ, 0xc0, !PT ;  /* 0x000001c004077812 */ /* 0x000fe200078ec0ff */
[----:B------:R-:W-:-:S03]  /*92f0*/  IMAD.U32 R36, R3, 0x10000, RZ ;  /* 0x0001000003247824 */ /* 0x000fc600078e00ff */
[C---:B------:R-:W-:Y:S02]  /*9300*/  LOP3.LUT R4, R7.reuse, 0x38, R18, 0xf8, !PT ;  /* 0x0000003807047812 */ /* 0x040fe400078ef812 */
[----:B------:R-:W-:Y:S02]  /*9310*/  SHF.R.U32.HI R9, RZ, 0x3, R7 ;  /* 0x00000003ff097819 */ /* 0x000fe40000011607 */
[----:B------:R-:W-:Y:S02]  /*9320*/  LOP3.LUT R6, R7, 0x38, R6, 0xf8, !PT ;  /* 0x0000003807067812 */ /* 0x000fe400078ef806 */
[-C--:B------:R-:W-:Y:S02]  /*9330*/  LOP3.LUT R5, R4, R9.reuse, RZ, 0x3c, !PT ;  /* 0x0000000904057212 */ /* 0x080fe400078e3cff */
[----:B------:R-:W-:-:S03]  /*9340*/  LOP3.LUT R7, R6, R9, RZ, 0x3c, !PT ;  /* 0x0000000906077212 */ /* 0x000fc600078e3cff */
[C---:B------:R-:W-:Y:S02]  /*9350*/  IMAD R5, R224.reuse, 0x200, R5 ;  /* 0x00000200e0057824 */ /* 0x040fe400078e0205 */
[----:B0-----:R-:W-:Y:S02]  /*9360*/  IMAD R27, R224, 0x200, R7 ;  /* 0x00000200e01b7824 */ /* 0x001fe400078e0207 */
        /* <DEDUP_REMOVED lines=21> */
[----:B------:R-:W-:-:S02]  /*94c0*/  IMAD.U32 R36, R21, 0x10000, RZ ;  /* 0x0001000015247824 */ /* 0x000fc400078e00ff */
[----:B------:R-:W-:Y:S01]  /*94d0*/  FFMA.FTZ R41, R28, R37, R41 ;  /* 0x000000251c297223 */ /* 0x000fe20000010029 */
[----:B------:R-:W-:Y:S02]  /*94e0*/  IMAD.U32 R28, R13, 0x10000, RZ ;  /* 0x000100000d1c7824 */ /* 0x000fe400078e00ff */
[-C--:B------:R-:W-:Y:S01]  /*94f0*/  FMUL.FTZ R8, R8, R7.reuse ;  /* 0x0000000708087220 */ /* 0x080fe20000410000 */
[----:B------:R-:W-:Y:S01]  /*9500*/  FFMA.FTZ R40, R29, R7, -R40 ;  /* 0x000000071d287223 */ /* 0x000fe20000010828 */
[C---:B------:R-:W-:Y:S01]  /*9510*/  FMUL.FTZ R42, R34.reuse, R36 ;  /* 0x00000024222a7220 */ /* 0x040fe20000410000 */
[----:B------:R-:W-:Y:S01]  /*9520*/  LOP3.LUT R37, R21, 0xffff0000, RZ, 0xc0, !PT ;  /* 0xffff000015257812 */ /* 0x000fe200078ec0ff */
[----:B------:R-:W-:Y:S01]  /*9530*/  FMUL.FTZ R43, R34, R28 ;  /* 0x0000001c222b7220 */ /* 0x000fe20000410000 */
[----:B------:R-:W-:Y:S01]  /*9540*/  LOP3.LUT R7, R13, 0xffff0000, RZ, 0xc0, !PT ;  /* 0xffff00000d077812 */ /* 0x000fe200078ec0ff */
[----:B------:R-:W-:Y:S01]  /*9550*/  FFMA.FTZ R38, R29, R38, R8 ;  /* 0x000000261d267223 */ /* 0x000fe20000010008 */
[----:B------:R-:W-:Y:S01]  /*9560*/  FFMA.FTZ R42, R5, R28, -R42 ;  /* 0x0000001c052a7223 */ /* 0x000fe2000001082a */
[----:B------:R-:W-:-:S02]  /*9570*/  IMAD.U32 R33, R9, 0x10000, RZ ;  /* 0x0001000009217824 */ /* 0x000fc400078e00ff */
[----:B------:R-:W-:Y:S01]  /*9580*/  FFMA.FTZ R43, R5, R36, R43 ;  /* 0x00000024052b7223 */ /* 0x000fe2000001002b */
[----:B------:R-:W-:Y:S01]  /*9590*/  FMUL.FTZ R28, R10, R37 ;  /* 0x000000250a1c7220 */ /* 0x000fe20000410000 */
[----:B------:R-:W-:Y:S02]  /*95a0*/  IMAD.U32 R8, R20, 0x10000, RZ ;  /* 0x0001000014087824 */ /* 0x000fe400078e00ff */
[-C--:B------:R-:W-:Y:S01]  /*95b0*/  FMUL.FTZ R34, R10, R7.reuse ;  /* 0x000000070a227220 */ /* 0x080fe20000410000 */
[----:B------:R-:W-:Y:S02]  /*95c0*/  IMAD.U32 R5, R12, 0x10000, RZ ;  /* 0x000100000c057824 */ /* 0x000fe400078e00ff */
[----:B------:R-:W-:Y:S01]  /*95d0*/  FFMA.FTZ R45, R31, R7, -R28 ;  /* 0x000000071f2d7223 */ /* 0x000fe2000001081c */
[----:B------:R-:W-:Y:S02]  /*95e0*/  IMAD.U32 R35, R11, 0x10000, RZ ;  /* 0x000100000b237824 */ /* 0x000fe400078e00ff */
[----:B------:R-:W-:Y:S01]  /*95f0*/  FMUL.FTZ R29, R33, R8 ;  /* 0x00000008211d7220 */ /* 0x000fe20000410000 */
[----:B------:R-:W-:-:S02]  /*9600*/  IMAD.U32 R10, R24, 0x10000, RZ ;  /* 0x00010000180a7824 */ /* 0x000fc400078e00ff */
[----:B------:R-:W-:Y:S01]  /*9610*/  FMUL.FTZ R33, R33, R5 ;  /* 0x0000000521217220 */ /* 0x000fe20000410000 */
[----:B------:R-:W-:Y:S02]  /*9620*/  IMAD.U32 R7, R14, 0x10000, RZ ;  /* 0x000100000e077824 */ /* 0x000fe400078e00ff */
[----:B------:R-:W-:Y:S01]  /*9630*/  FFMA.FTZ R34, R31, R37, R34 ;  /* 0x000000251f227223 */ /* 0x000fe20000010022 */
[C---:B------:R-:W-:Y:S01]  /*9640*/  FMUL.FTZ R31, R35.reuse, R10 ;  /* 0x0000000a231f7220 */ /* 0x040fe20000410000 */
[C---:B------:R-:W-:Y:S01]  /*9650*/  FFMA.FTZ R33, R30.reuse, R8, R33 ;  /* 0x000000081e217223 */ /* 0x040fe20000010021 */
[----:B------:R-:W-:Y:S01]  /*9660*/  FMUL.FTZ R37, R35, R7 ;  /* 0x0000000723257220 */ /* 0x000fe20000410000 */
        /* <DEDUP_REMOVED lines=11> */
[----:B------:R-:W-:Y:S01]  /*9720*/  F2FP.BF16.F32.PACK_AB R10, R34, R43 ;  /* 0x0000002b220a723e */ /* 0x000fe200000010ff */
[-C--:B------:R-:W-:Y:S01]  /*9730*/  FMUL.FTZ R9, R9, R5.reuse ;  /* 0x0000000509097220 */ /* 0x080fe20000410000 */
[----:B------:R-:W-:Y:S01]  /*9740*/  FFMA.FTZ R30, R4, R5, -R31 ;  /* 0x00000005041e7223 */ /* 0x000fe2000001081f */
[-C--:B------:R-:W-:Y:S01]  /*9750*/  FMUL.FTZ R11, R11, R7.reuse ;  /* 0x000000070b0b7220 */ /* 0x080fe20000410000 */
[----:B------:R-:W-:Y:S01]  /*9760*/  FFMA.FTZ R36, R6, R7, -R47 ;  /* 0x0000000706247223 */ /* 0x000fe2000001082f */
[----:B------:R-:W-:Y:S01]  /*9770*/  FFMA.FTZ R32, R4, R8, R9 ;  /* 0x0000000804207223 */ /* 0x000fe20000010009 */
[----:B------:R-:W-:Y:S01]  /*9780*/  F2FP.BF16.F32.PACK_AB R4, R40, R39 ;  /* 0x000000272804723e */ /* 0x000fe200000010ff */
[----:B------:R-:W-:Y:S01]  /*9790*/  FFMA.FTZ R28, R6, R28, R11 ;  /* 0x0000001c061c7223 */ /* 0x000fe2000001000b */
[----:B------:R-:W-:-:S02]  /*97a0*/  F2FP.BF16.F32.PACK_AB R6, R45, R42 ;  /* 0x0000002a2d06723e */ /* 0x000fc400000010ff */
[----:B------:R-:W-:Y:S02]  /*97b0*/  F2FP.BF16.F32.PACK_AB R5, R30, R29 ;  /* 0x0000001d1e05723e */ /* 0x000fe400000010ff */
[----:B------:R-:W-:Y:S02]  /*97c0*/  F2FP.BF16.F32.PACK_AB R7, R36, R35 ;  /* 0x000000232407723e */ /* 0x000fe400000010ff */
[----:B------:R-:W-:Y:S02]  /*97d0*/  F2FP.BF16.F32.PACK_AB R8, R38, R41 ;  /* 0x000000292608723e */ /* 0x000fe400000010ff */
[----:B------:R-:W-:Y:S01]  /*97e0*/  F2FP.BF16.F32.PACK_AB R9, R32, R33 ;  /* 0x000000212009723e */ /* 0x000fe200000010ff */
[----:B------:R1:W-:Y:S01]  /*97f0*/  STS.128 [R26+0x20400], R4 ;  /* 0x020400041a007388 */ /* 0x0003e20000000c00 */
[----:B------:R-:W-:-:S05]  /*9800*/  F2FP.BF16.F32.PACK_AB R11, R28, R37 ;  /* 0x000000251c0b723e */ /* 0x000fca00000010ff */
[----:B------:R1:W-:Y:S02]  /*9810*/  STS.128 [R27+0x20400], R8 ;  /* 0x020400081b007388 */ /* 0x0003e40000000c00 */
.L_x_4541:
[----:B------:R-:W-:Y:S05]  /*9820*/  BSYNC B1 ;  /* 0x0000000000017941 */ /* 0x000fea0003800000 */
.L_x_4540:
[----:B------:R-:W-:Y:S05]  /*9830*/  @P0 BRA `(.L_x_4532) ;  /* 0x0000000400680947 */ /* 0x000fea0003800000 */
[----:B------:R-:W2:Y:S01]  /*9840*/  LDL R42, [R1+0x5c] ;  /* 0x00005c00012a7983 */ /* 0x000ea20000100800 */
[----:B-1----:R-:W-:-:S04]  /*9850*/  VIADD R7, R189, 0x20 ;  /* 0x00000020bd077836 */ /* 0x002fc80000000000 */
[----:B------:R-:W-:Y:S01]  /*9860*/  IMAD.SHL.U32 R5, R7, 0x40, RZ ;  /* 0x0000004007057824 */ /* 0x000fe200078e00ff */
[----:B------:R-:W-:Y:S01]  /*9870*/  SHF.R.S32.HI R6, RZ, 0x1f, R7 ;  /* 0x0000001fff067819 */ /* 0x000fe20000011407 */
[----:B------:R-:W-:-:S03]  /*9880*/  IMAD.IADD R4, R18, 0x1, R25 ;  /* 0x0000000112047824 */ /* 0x000fc600078e0219 */
[----:B------:R-:W-:Y:S02]  /*9890*/  LEA.HI R6, R6, R7, RZ, 0x3 ;  /* 0x0000000706067211 */ /* 0x000fe400078f18ff */
[----:B------:R-:W-:-:S03]  /*98a0*/  LOP3.LUT R5, R5, 0x1c0, RZ, 0xc0, !PT ;  /* 0x000001c005057812 */ /* 0x000fc600078ec0ff */
[----:B------:R-:W-:Y:S01]  /*98b0*/  IMAD.SHL.U32 R6, R6, 0x40, RZ ;  /* 0x0000004006067824 */ /* 0x000fe200078e00ff */
[----:B------:R-:W-:Y:S02]  /*98c0*/  LOP3.LUT R4, R5, 0x38, R4, 0xf8, !PT ;  /* 0x0000003805047812 */ /* 0x000fe400078ef804 */
[----:B------:R-:W-:Y:S02]  /*98d0*/  SHF.R.U32.HI R5, RZ, 0x3, R5 ;  /* 0x00000003ff057819 */ /* 0x000fe40000011605 */
[----:B------:R-:W-:Y:S02]  /*98e0*/  LOP3.LUT R25, R6, 0xfffffe00, RZ, 0xc0, !PT ;  /* 0xfffffe0006197812 */ /* 0x000fe400078ec0ff */
[----:B------:R-:W-:-:S05]  /*98f0*/  LOP3.LUT R4, R4, R5, RZ, 0x3c, !PT ;  /* 0x0000000504047212 */ /* 0x000fca00078e3cff */
[----:B------:R-:W-:-:S04]  /*9900*/  IMAD.IADD R25, R25, 0x1, R4 ;  /* 0x0000000119197824 */ /* 0x000fc800078e0204 */
[----:B------:R-:W-:-:S05]  /*9910*/  IMAD R25, R25, 0x2, R2 ;  /* 0x0000000219197824 */ /* 0x000fca00078e0202 */
[----:B------:R-:W1:Y:S01]  /*9920*/  LDS.128 R8, [R25+0x20400] ;  /* 0x0204000019087984 */ /* 0x000e620000000c00 */
[----:B------:R-:W-:Y:S02]  /*9930*/  IMAD.U32 R36, R15, 0x10000, RZ ;  /* 0x000100000f247824 */ /* 0x000fe400078e00ff */
[----:B------:R-:W-:Y:S01]  /*9940*/  IMAD.U32 R34, R3, 0x10000, RZ ;  /* 0x0001000003227824 */ /* 0x000fe200078e00ff */
[----:B------:R-:W-:Y:S01]  /*9950*/  LOP3.LUT R38, R15, 0xffff0000, RZ, 0xc0, !PT ;  /* 0xffff00000f267812 */ /* 0x000fe200078ec0ff */
[----:B------:R-:W-:Y:S02]  /*9960*/  IMAD.U32 R41, R20, 0x10000, RZ ;  /* 0x0001000014297824 */ /* 0x000fe400078e00ff */
[----:B------:R-:W-:Y:S02]  /*9970*/  IMAD.U32 R39, R12, 0x10000, RZ ;  /* 0x000100000c277824 */ /* 0x000fe400078e00ff */
[----:B------:R-:W-:Y:S02]  /*9980*/  IMAD.U32 R40, R21, 0x10000, RZ ;  /* 0x0001000015287824 */ /* 0x000fe400078e00ff */
[C---:B-1----:R-:W-:Y:S01]  /*9990*/  IMAD.U32 R30, R8.reuse, 0x10000, RZ ;  /* 0x00010000081e7824 */ /* 0x042fe200078e00ff */
[----:B------:R-:W-:-:S03]  /*99a0*/  LOP3.LUT R8, R8, 0xffff0000, RZ, 0xc0, !PT ;  /* 0xffff000008087812 */ /* 0x000fc600078ec0ff */
[-C--:B------:R-:W-:Y:S01]  /*99b0*/  FMUL.FTZ R35, R36, R30.reuse ;  /* 0x0000001e24237220 */ /* 0x080fe20000410000 */
[----:B------:R-:W-:Y:S01]  /*99c0*/  FMUL.FTZ R15, R34, R30 ;  /* 0x0000001e220f7220 */ /* 0x000fe20000410000 */
[----:B------:R-:W-:Y:S01]  /*99d0*/  LOP3.LUT R30, R3, 0xffff0000, RZ, 0xc0, !PT ;  /* 0xffff0000031e7812 */ /* 0x000fe200078ec0ff */
[-C--:B------:R-:W-:Y:S01]  /*99e0*/  FMUL.FTZ R3, R38, R8.reuse ;  /* 0x0000000826037220 */ /* 0x080fe20000410000 */
[----:B------:R-:W-:Y:S02]  /*99f0*/  IMAD.U32 R31, R9, 0x10000, RZ ;  /* 0x00010000091f7824 */ /* 0x000fe400078e00ff */
[----:B------:R-:W-:Y:S02]  /*9a00*/  IMAD.U32 R32, R10, 0x10000, RZ ;  /* 0x000100000a207824 */ /* 0x000fe400078e00ff */
[----:B------:R-:W-:Y:S01]  /*9a10*/  FMUL.FTZ R37, R30, R8 ;  /* 0x000000081e257220 */ /* 0x000fe20000410000 */
[----:B------:R-:W-:Y:S01]  /*9a20*/  LOP3.LUT R10, R10, 0xffff0000, RZ, 0xc0, !PT ;  /* 0xffff00000a0a7812 */ /* 0x000fe200078ec0ff */
[----:B------:R-:W-:Y:S01]  /*9a30*/  IMAD.U32 R33, R11, 0x10000, RZ ;  /* 0x000100000b217824 */ /* 0x000fe200078e00ff */
[----:B------:R-:W-:-:S02]  /*9a40*/  LOP3.LUT R9, R9, 0xffff0000, RZ, 0xc0, !PT ;  /* 0xffff000009097812 */ /* 0x000fc400078ec0ff */
[----:B------:R-:W-:Y:S01]  /*9a50*/  LOP3.LUT R11, R11, 0xffff0000, RZ, 0xc0, !PT ;  /* 0xffff00000b0b7812 */ /* 0x000fe200078ec0ff */
[----:B--2---:R-:W1:Y:S02]  /*9a60*/  LDS.128 R4, [R42+0x20400] ;  /* 0x020400002a047984 */ /* 0x004e640000000c00 */
[C---:B-1----:R-:W-:Y:S01]  /*9a70*/  IMAD.U32 R26, R4.reuse, 0x10000, RZ ;  /* 0x00010000041a7824 */ /* 0x042fe200078e00ff */
[----:B------:R-:W-:Y:S01]  /*9a80*/  LOP3.LUT R4, R4, 0xffff0000, RZ, 0xc0, !PT ;  /* 0xffff000004047812 */ /* 0x000fe200078ec0ff */
[----:B0-----:R-:W-:Y:S02]  /*9a90*/  IMAD.U32 R27, R5, 0x10000, RZ ;  /* 0x00010000051b7824 */ /* 0x001fe400078e00ff */
[-C--:B------:R-:W-:Y:S01]  /*9aa0*/  FFMA.FTZ R35, R34, R26.reuse, -R35 ;  /* 0x0000001a22237223 */ /* 0x080fe20000010823 */
[----:B------:R-:W-:Y:S01]  /*9ab0*/  FFMA.FTZ R15, R36, R26, R15 ;  /* 0x0000001a240f7223 */ /* 0x000fe2000001000f */
[-C--:B------:R-:W-:Y:S01]  /*9ac0*/  FFMA.FTZ R8, R30, R4.reuse, -R3 ;  /* 0x000000041e087223 */ /* 0x080fe20000010803 */
[----:B------:R-:W-:Y:S01]  /*9ad0*/  FFMA.FTZ R26, R38, R4, R37 ;  /* 0x00000004261a7223 */ /* 0x000fe20000010025 */
[----:B------:R-:W-:-:S02]  /*9ae0*/  IMAD.U32 R28, R6, 0x10000, RZ ;  /* 0x00010000061c7824 */ /* 0x000fc400078e00ff */
[-C--:B------:R-:W-:Y:S01]  /*9af0*/  FMUL.FTZ R30, R41, R31.reuse ;  /* 0x0000001f291e7220 */ /* 0x080fe20000410000 */
[----:B------:R-:W-:Y:S01]  /*9b00*/  FMUL.FTZ R34, R39, R31 ;  /* 0x0000001f27227220 */ /* 0x000fe20000410000 */
[C---:B------:R-:W-:Y:S02]  /*9b10*/  IMAD.U32 R4, R13.reuse, 0x10000, RZ ;  /* 0x000100000d047824 */ /* 0x040fe400078e00ff */
[-C--:B------:R-:W-:Y:S01]  /*9b20*/  FMUL.FTZ R3, R40, R32.reuse ;  /* 0x0000002028037220 */ /* 0x080fe20000410000 */
[----:B------:R-:W-:Y:S02]  /*9b30*/  LOP3.LUT R36, R13, 0xffff0000, RZ, 0xc0, !PT ;  /* 0xffff00000d247812 */ /* 0x000fe400078ec0ff */
[----:B------:R-:W-:Y:S01]  /*9b40*/  LOP3.LUT R38, R21, 0xffff0000, RZ, 0xc0, !PT ;  /* 0xffff000015267812 */ /* 0x000fe200078ec0ff */
[----:B------:R-:W-:Y:S01]  /*9b50*/  IMAD.U32 R37, R24, 0x10000, RZ ;  /* 0x0001000018257824 */ /* 0x000fe200078e00ff */
[----:B------:R-:W-:Y:S01]  /*9b60*/  LOP3.LUT R6, R6, 0xffff0000, RZ, 0xc0, !PT ;  /* 0xffff000006067812 */ /* 0x000fe200078ec0ff */
[-C--:B------:R-:W-:Y:S01]  /*9b70*/  FFMA.FTZ R30, R39, R27.reuse, -R30 ;  /* 0x0000001b271e7223 */ /* 0x080fe2000001081e */
[----:B------:R-:W-:Y:S01]  /*9b80*/  FFMA.FTZ R34, R41, R27, R34 ;  /* 0x0000001b29227223 */ /* 0x000fe20000010022 */
[C---:B------:R-:W-:Y:S01]  /*9b90*/  FMUL.FTZ R21, R4.reuse, R32 ;  /* 0x0000002004157220 */ /* 0x040fe20000410000 */
[----:B------:R-:W-:Y:S01]  /*9ba0*/  FFMA.FTZ R13, R4, R28, -R3 ;  /* 0x0000001c040d7223 */ /* 0x000fe20000010803 */
[-C--:B------:R-:W-:Y:S01]  /*9bb0*/  FMUL.FTZ R3, R38, R10.reuse ;  /* 0x0000000a26037220 */ /* 0x080fe20000410000 */
[----:B------:R-:W-:Y:S01]  /*9bc0*/  FMUL.FTZ R27, R36, R10 ;  /* 0x0000000a241b7220 */ /* 0x000fe20000410000 */
[----:B------:R-:W-:-:S02]  /*9bd0*/  IMAD.U32 R31, R14, 0x10000, RZ ;  /* 0x000100000e1f7824 */ /* 0x000fc400078e00ff */
[-C--:B------:R-:W-:Y:S01]  /*9be0*/  FMUL.FTZ R4, R37, R33.reuse ;  /* 0x0000002125047220 */ /* 0x080fe20000410000 */
[----:B------:R-:W-:Y:S02]  /*9bf0*/  IMAD.U32 R29, R7, 0x10000, RZ ;  /* 0x00010000071d7824 */ /* 0x000fe400078e00ff */
[----:B------:R-:W-:Y:S01]  /*9c00*/  FFMA.FTZ R10, R40, R28, R21 ;  /* 0x0000001c280a7223 */ /* 0x000fe20000010015 */
[-C--:B------:R-:W-:Y:S01]  /*9c10*/  FFMA.FTZ R28, R36, R6.reuse, -R3 ;  /* 0x00000006241c7223 */ /* 0x080fe20000010803 */
[----:B------:R-:W-:Y:S01]  /*9c20*/  FFMA.FTZ R27, R38, R6, R27 ;  /* 0x00000006261b7223 */ /* 0x000fe2000001001b */
[C---:B------:R-:W-:Y:S01]  /*9c30*/  FMUL.FTZ R6, R31.reuse, R33 ;  /* 0x000000211f067220 */ /* 0x040fe20000410000 */
[----:B------:R-:W-:Y:S01]  /*9c40*/  FFMA.FTZ R21, R31, R29, -R4 ;  /* 0x0000001d1f157223 */ /* 0x000fe20000010804 */
[----:B------:R-:W-:Y:S02]  /*9c50*/  LOP3.LUT R33, R20, 0xffff0000, RZ, 0xc0, !PT ;  /* 0xffff000014217812 */ /* 0x000fe400078ec0ff */
[----:B------:R-:W-:-:S02]  /*9c60*/  LOP3.LUT R39, R24, 0xffff0000, RZ, 0xc0, !PT ;  /* 0xffff000018277812 */ /* 0x000fc400078ec0ff */
[----:B------:R-:W-:Y:S02]  /*9c70*/  LOP3.LUT R3, R12, 0xffff0000, RZ, 0xc0, !PT ;  /* 0xffff00000c037812 */ /* 0x000fe400078ec0ff */
        /* <DEDUP_REMOVED lines=20> */
[----:B------:R3:W-:Y:S04]  /*9dc0*/  STS.128 [R42+0x20400], R4 ;  /* 0x020400042a007388 */ /* 0x0007e80000000c00 */
[----:B------:R3:W-:Y:S02]  /*9dd0*/  STS.128 [R25+0x20400], R8 ;  /* 0x0204000819007388 */ /* 0x0007e40000000c00 */
.L_x_4532:
[----:B------:R-:W-:Y:S05]  /*9de0*/  BSYNC B0 ;  /* 0x0000000000007941 */ /* 0x000fea0003800000 */
.L_x_4521:
        /* <DEDUP_REMOVED lines=8> */
.L_x_4518:
[----:B012---:R-:W-:-:S05]  /*9e70*/  IMAD.U32 R3, RZ, RZ, UR37 ;  /* 0x00000025ff037e24 */ /* 0x007fca000f8e00ff */
[----:B------:R-:W-:-:S13]  /*9e80*/  ISETP.NE.AND P0, PT, R3, 0x3, PT ;  /* 0x000000030300780c */ /* 0x000fda0003f05270 */
[----:B------:R-:W-:Y:S05]  /*9e90*/  @!P0 BRA `(.L_x_4542) ;  /* 0x0000000000048947 */ /* 0x000fea0003800000 */
[----:B------:R-:W-:Y:S01]  /*9ea0*/  BPT.TRAP 0x1 ;  /* 0x000000040000795c */ /* 0x000fe20000300000 */
.L_x_4542:
[----:B---3--:R-:W-:Y:S01]  /*9eb0*/  IMAD R11, R17, 0x8, R2 ;  /* 0x00000008110b7824 */ /* 0x008fe200078e0202 */
[----:B------:R-:W-:-:S04]  /*9ec0*/  SHF.L.U32 R10, R185, 0x1f, RZ ;  /* 0x0000001fb90a7819 */ /* 0x000fc800000006ff */
[----:B------:R0:W1:Y:S01]  /*9ed0*/  SYNCS.PHASECHK.TRANS64.TRYWAIT P1, [R11+URZ+0x38830], R10 ;  /* 0x0388300a0b0075a7 */ /* 0x000062000802017f */
[----:B------:R-:W-:Y:S05]  /*9ee0*/  @!P0 BRA `(.L_x_4543) ;  /* 0x0000000000048947 */ /* 0x000fea0003800000 */
[----:B------:R-:W-:Y:S01]  /*9ef0*/  BPT.TRAP 0x1 ;  /* 0x000000040000795c */ /* 0x000fe20000300000 */
.L_x_4543:
[C---:B------:R-:W-:Y:S02]  /*9f00*/  VIADD R3, R2.reuse, 0x22400 ;  /* 0x0002240002037836 */ /* 0x040fe40000000000 */
[----:B------:R-:W-:-:S03]  /*9f10*/  VIADD R4, R2, 0x20400 ;  /* 0x0002040002047836 */ /* 0x000fc60000000000 */
[----:B------:R-:W-:Y:S02]  /*9f20*/  SHF.R.U32.HI R3, RZ, 0x4, R3 ;  /* 0x00000004ff037819 */ /* 0x000fe40000011603 */
[----:B------:R-:W-:Y:S02]  /*9f30*/  SHF.R.U32.HI R4, RZ, 0x4, R4 ;  /* 0x00000004ff047819 */ /* 0x000fe40000011604 */
[----:B------:R-:W-:Y:S02]  /*9f40*/  LOP3.LUT R3, R3, 0x3fff, RZ, 0xc0, !PT ;  /* 0x00003fff03037812 */ /* 0x000fe400078ec0ff */
[----:B------:R-:W-:Y:S02]  /*9f50*/  LOP3.LUT R4, R4, 0x3fff, RZ, 0xc0, !PT ;  /* 0x00003fff04047812 */ /* 0x000fe400078ec0ff */
[----:B------:R-:W-:Y:S01]  /*9f60*/  LOP3.LUT R217, R3, 0x10000, RZ, 0xfc, !PT ;  /* 0x0001000003d97812 */ /* 0x000fe200078efcff */
[----:B-1----:R-:W-:Y:S06]  /*9f70*/  @P1 BRA `(.L_x_4544) ;  /* 0x0000000000081947 */ /* 0x002fec0003800000 */
[----:B------:R-:W1:Y:S02]  /*9f80*/  SYNCS.PHASECHK.TRANS64.TRYWAIT P1, [R11+URZ+0x38830], R10 ;  /* 0x0388300a0b0075a7 */ /* 0x000e64000802017f */
[----:B-1----:R-:W-:Y:S05]  /*9f90*/  @!P1 BRA `(.L_x_4545) ;  /* 0x0000015400149947 */ /* 0x002fea0003800000 */
.L_x_4544:
[----:B------:R-:W-:Y:S01]  /*9fa0*/  IMAD R12, R17, 0x200, R217 ;  /* 0x00000200110c7824 */ /* 0x000fe200078e02d9 */
        /* <DEDUP_REMOVED lines=11> */
[----:B------:R-:W-:Y:S01]  /*a060*/  IMAD.MOV.U32 R5, RZ, RZ, 0x40000040 ;  /* 0x40000040ff057424 */ /* 0x000fe200078e00ff */
[----:B------:R-:W-:Y:S01]  /*a070*/  SHF.L.U32 R3, R0, 0x1f, RZ ;  /* 0x0000001f00037819 */ /* 0x000fe200000006ff */
[----:B------:R-:W-:Y:S01]  /*a080*/  IMAD.MOV.U32 R7, RZ, RZ, 0x40000040 ;  /* 0x40000040ff077424 */ /* 0x000fe200078e00ff */
[----:B------:R-:W-:Y:S01]  /*a090*/  BSSY B0, `(.L_x_4546) ;  /* 0x0000022000007945 */ /* 0x000fe20003800000 */
[----:B------:R-:W-:-:S02]  /*a0a0*/  VIADD R14, R12, 0x4 ;  /* 0x000000040c0e7836 */ /* 0x000fc40000000000 */
[----:B------:R-:W-:Y:S02]  /*a0b0*/  IMAD.MOV.U32 R15, RZ, RZ, 0x40000040 ;  /* 0x40000040ff0f7424 */ /* 0x000fe400078e00ff */
[----:B------:R-:W-:Y:S02]  /*a0c0*/  VIADD R12, R12, 0x6 ;  /* 0x000000060c0c7836 */ /* 0x000fe40000000000 */
[----:B------:R-:W-:Y:S02]  /*a0d0*/  IMAD.MOV.U32 R9, RZ, RZ, 0x40000040 ;  /* 0x40000040ff097424 */ /* 0x000fe400078e00ff */
[----:B------:R-:W-:Y:S01]  /*a0e0*/  HGMMA.64x64x16.F32.BF16 R24, gdesc[UR4], RZ, !UPT, gsb0 ;  /* 0x00e00000041879f0 */ /* 0x000fe2000c0018ff */
[----:B------:R-:W-:Y:S01]  /*a0f0*/  R2UR UR4, R4 ;  /* 0x00000000040472ca */ /* 0x000fe200000e0000 */
[----:B------:R-:W-:Y:S01]  /*a100*/  IMAD.MOV.U32 R13, RZ, RZ, 0x40000040 ;  /* 0x40000040ff0d7424 */ /* 0x000fe200078e00ff */
[----:B------:R-:W-:Y:S02]  /*a110*/  R2UR UR5, R5 ;  /* 0x00000000050572ca */ /* 0x000fe400000e0000 */
[----:B------:R-:W-:Y:S01]  /*a120*/  R2UR UR6, R6 ;  /* 0x00000000060672ca */ /* 0x000fe200000e0000 */
[----:B------:R-:W-:Y:S01]  /*a130*/  VIADD R6, R8, 0x4 ;  /* 0x0000000408067836 */ /* 0x000fe20000000000 */
[----:B------:R-:W-:Y:S01]  /*a140*/  R2UR UR7, R7 ;  /* 0x00000000070772ca */ /* 0x000fe200000e0000 */
[----:B------:R-:W-:-:S02]  /*a150*/  IMAD.MOV.U32 R7, RZ, RZ, 0x40000040 ;  /* 0x40000040ff077424 */ /* 0x000fc400078e00ff */
        /* <DEDUP_REMOVED lines=19> */
[----:B------:R-:W2:Y:S02]  /*a290*/  SYNCS.PHASECHK.TRANS64.TRYWAIT P1, [R2+URZ+0x38810], R3 ;  /* 0x03881003020075a7 */ /* 0x000ea4000802017f */
[----:B--2---:R-:W-:Y:S05]  /*a2a0*/  @!P1 BRA `(.L_x_4547) ;  /* 0x0000015000649947 */ /* 0x004fea0003800000 */
.L_x_4749:
[----:B------:R-:W-:Y:S05]  /*a2b0*/  BSYNC B0 ;  /* 0x0000000000007941 */ /* 0x000fea0003800000 */
.L_x_4546:
[----:B------:R-:W-:Y:S05]  /*a2c0*/  @!P0 BRA `(.L_x_4548) ;  /* 0x0000000000048947 */ /* 0x000fea0003800000 */
[----:B------:R-:W-:Y:S01]  /*a2d0*/  BPT.TRAP 0x1 ;  /* 0x000000040000795c */ /* 0x000fe20000300000 */
.L_x_4548:
[----:B------:R3:W4:Y:S01]  /*a2e0*/  SYNCS.PHASECHK.TRANS64.TRYWAIT P1, [R11+URZ+0x38850], R10 ;  /* 0x0388500a0b0075a7 */ /* 0x000722000802017f */
[----:B------:R-:W-:Y:S05]  /*a2f0*/  @!P0 BRA `(.L_x_4549) ;  /* 0x0000000000048947 */ /* 0x000fea0003800000 */
[----:B------:R-:W-:Y:S01]  /*a300*/  BPT.TRAP 0x1 ;  /* 0x000000040000795c */ /* 0x000fe20000300000 */
.L_x_4549:
[C---:B------:R-:W-:Y:S02]  /*a310*/  VIADD R0, R2.reuse, 0x400 ;  /* 0x0000040002007836 */ /* 0x040fe40000000000 */
[----:B--2---:R-:W-:-:S03]  /*a320*/  VIADD R3, R2, 0x26400 ;  /* 0x0002640002037836 */ /* 0x004fc60000000000 */
[----:B------:R-:W-:Y:S02]  /*a330*/  SHF.R.U32.HI R0, RZ, 0x4, R0 ;  /* 0x00000004ff007819 */ /* 0x000fe40000011600 */
[----:B------:R-:W-:Y:S02]  /*a340*/  SHF.R.U32.HI R3, RZ, 0x4, R3 ;  /* 0x00000004ff037819 */ /* 0x000fe40000011603 */
[----:B------:R-:W-:Y:S02]  /*a350*/  LOP3.LUT R0, R0, 0x3fff, RZ, 0xc0, !PT ;  /* 0x00003fff00007812 */ /* 0x000fe400078ec0ff */
[----:B------:R-:W-:Y:S02]  /*a360*/  LOP3.LUT R3, R3, 0x3fff, RZ, 0xc0, !PT ;  /* 0x00003fff03037812 */ /* 0x000fe400078ec0ff */
[----:B------:R-:W-:Y:S01]  /*a370*/  LOP3.LUT R218, R0, 0x10000, RZ, 0xfc, !PT ;  /* 0x0001000000da7812 */ /* 0x000fe200078efcff */
[----:B----4-:R-:W-:Y:S06]  /*a380*/  @P1 BRA `(.L_x_4550) ;  /* 0x0000000000081947 */ /* 0x010fec0003800000 */
[----:B------:R-:W2:Y:S02]  /*a390*/  SYNCS.PHASECHK.TRANS64.TRYWAIT P1, [R11+URZ+0x38850], R10 ;  /* 0x0388500a0b0075a7 */ /* 0x000ea4000802017f */
[----:B--2---:R-:W-:Y:S05]  /*a3a0*/  @!P1 BRA `(.L_x_4551) ;  /* 0x0000015000389947 */ /* 0x004fea0003800000 */
.L_x_4550:
[----:B------:R-:W-:Y:S01]  /*a3b0*/  LOP3.LUT R0, R3, 0x10000, RZ, 0xfc, !PT ;  /* 0x0001000003007812 */ /* 0x000fe200078efcff */
[----:B------:R-:W-:Y:S01]  /*a3c0*/  IMAD R12, R17, 0x1000, R218 ;  /* 0x00001000110c7824 */ /* 0x000fe200078e02da */
[----:B------:R-:W-:Y:S05]  /*a3d0*/  WARPSYNC.ALL ;  /* 0x0000000000007948 */ /* 0x000fea0003800000 */
[----:B------:R-:W-:Y:S01]  /*a3e0*/  IMAD.MOV.U32 R14, RZ, RZ, R0 ;  /* 0x000000ffff0e7224 */ /* 0x000fe200078e0000 */
[----:B------:R-:W-:Y:S01]  /*a3f0*/  R2UR UR6, R12 ;  /* 0x000000000c0672ca */ /* 0x000fe200000e0000 */
[----:B------:R-:W-:Y:S01]  /*a400*/  IMAD.MOV.U32 R15, RZ, RZ, 0x40000040 ;  /* 0x40000040ff0f7424 */ /* 0x000fe200078e00ff */
[----:B------:R-:W-:Y:S01]  /*a410*/  WARPGROUP.ARRIVE ;  /* 0x00000000000079c5 */ /* 0x000fe20000000000 */
[----:B------:R-:W-:Y:S01]  /*a420*/  IMAD.MOV.U32 R13, RZ, RZ, 0x40000040 ;  /* 0x40000040ff0d7424 */ /* 0x000fe200078e00ff */
[----:B------:R-:W-:Y:S01]  /*a430*/  R2UR UR4, R14 ;  /* 0x000000000e0472ca */ /* 0x000fe200000e0000 */
[----:B------:R-:W-:Y:S01]  /*a440*/  VIADD R14, R0, 0x2 ;  /* 0x00000002000e7836 */ /* 0x000fe20000000000 */
[----:B------:R-:W-:Y:S01]  /*a450*/  R2UR UR5, R15 ;  /* 0x000000000f0572ca */ /* 0x000fe200000e0000 */
[----:B------:R-:W-:Y:S01]  /*a460*/  VIADD R20, R12, 0x2 ;  /* 0x000000020c147836 */ /* 0x000fe20000000000 */
[----:B------:R-:W-:Y:S01]  /*a470*/  R2UR UR7, R13 ;  /* 0x000000000d0772ca */ /* 0x000fe200000e0000 */
[----:B------:R-:W-:Y:S01]  /*a480*/  IMAD.MOV.U32 R15, RZ, RZ, 0x40000040 ;  /* 0x40000040ff0f7424 */ /* 0x000fe200078e00ff */
[----:B------:R-:W4:Y:S01]  /*a490*/  S2R R56, SR_TID.X ;  /* 0x0000000000387919 */ /* 0x000f220000002100 */
[----:B------:R-:W-:-:S02]  /*a4a0*/  IMAD.MOV.U32 R21, RZ, RZ, 0x40000040 ;  /* 0x40000040ff157424 */ /* 0x000fc400078e00ff */
[----:B------:R-:W-:Y:S02]  /*a4b0*/  VIADD R58, R12, 0x800 ;  /* 0x000008000c3a7836 */ /* 0x000fe40000000000 */
[----:B------:R-:W-:-:S06]  /*a4c0*/  IMAD.MOV.U32 R13, RZ, RZ, 0x4 ;  /* 0x00000004ff0d7424 */ /* 0x000fcc00078e00ff */
[----:B------:R-:W-:Y:S01]  /*a4d0*/  HGMMA.64x64x16.F32.BF16 R24, gdesc[UR4], R24, gsb0 ;  /* 0x00e00000041879f0 */ /* 0x000fe20008001818 */
        /* <DEDUP_REMOVED lines=8> */
[----:B----4-:R-:W-:-:S05]  /*a560*/  SHF.R.U32.HI R56, RZ, 0x7, R56 ;  /* 0x00000007ff387819 */ /* 0x010fca0000011638 */
[----:B------:R4:W0:Y:S02]  /*a570*/  SHFL.IDX PT, R3, R56, RZ, 0x1f ;  /* 0x00001fff38037589 */ /* 0x00082400000e0000 */
[----:B----4-:R-:W-:Y:S01]  /*a580*/  VIADD R56, R0, 0x800 ;  /* 0x0000080000387836 */ /* 0x010fe20000000000 */
[----:B0-----:R-:W-:-:S04]  /*a590*/  ISETP.GT.AND P1, PT, R3, 0x7f, PT ;  /* 0x0000007f0300780c */ /* 0x001fc80003f24270 */
[----:B------:R-:W-:Y:S02]  /*a5a0*/  SEL R3, RZ, 0x2, !P1 ;  /* 0x00000002ff037807 */ /* 0x000fe40004800000 */
[C---:B-123--:R-:W-:Y:S02]  /*a5b0*/  SEL R10, R13.reuse, 0x2, P1 ;  /* 0x000000020d0a7807 */ /* 0x04efe40000800000 */
[----:B------:R-:W-:Y:S01]  /*a5c0*/  SEL R13, R13, 0x6, !P1 ;  /* 0x000000060d0d7807 */ /* 0x000fe20004800000 */
[----:B------:R-:W-:Y:S02]  /*a5d0*/  WARPGROUP.DEPBAR.LE gsb0, 0x0 ;  /* 0x00008000000079c5 */ /* 0x000fe40000010000 */
[----:B------:R-:W-:-:S06]  /*a5e0*/  WARPGROUP.ARRIVE ;  /* 0x00000000000079c5 */ /* 0x000fcc0000000000 */
        /* <DEDUP_REMOVED lines=9> */
[----:B------:R-:W-:Y:S02]  /*a680*/  WARPGROUP.DEPBAR.LE gsb0, 0x0 ;  /* 0x00008000000079c5 */ /* 0x000fe40000010000 */
[----:B------:R-:W-:-:S09]  /*a690*/  WARPGROUP.ARRIVE ;  /* 0x00000000000079c5 */ /* 0x000fd20000000000 */
        /* <DEDUP_REMOVED lines=134> */
[----:B------:R-:W-:Y:S01]  /*af00*/  IMAD.IADD R14, R3, 0x1, R58 ;  /* 0x00000001030e7824 */ /* 0x000fe200078e023a */
[----:B------:R-:W-:Y:S01]  /*af10*/  R2UR UR5, R15 ;  /* 0x000000000f0572ca */ /* 0x000fe200000e0000 */
[----:B------:R-:W-:Y:S01]  /*af20*/  IMAD.MOV.U32 R15, RZ, RZ, 0x40000040 ;  /* 0x40000040ff0f7424 */ /* 0x000fe200078e00ff */
[----:B------:R-:W-:Y:S01]  /*af30*/  R2UR UR6, R20 ;  /* 0x00000000140672ca */ /* 0x000fe200000e0000 */
[----:B------:R-:W-:Y:S01]  /*af40*/  IMAD.IADD R20, R3, 0x1, R56 ;  /* 0x0000000103147824 */ /* 0x000fe200078e0238 */
[----:B------:R-:W-:Y:S01]  /*af50*/  R2UR UR7, R21 ;  /* 0x00000000150772ca */ /* 0x000fe200000e0000 */
[----:B------:R-:W-:Y:S01]  /*af60*/  IMAD.MOV.U32 R21, RZ, RZ, 0x40000040 ;  /* 0x40000040ff157424 */ /* 0x000fe200078e00ff */
[----:B------:R-:W-:Y:S02]  /*af70*/  WARPGROUP.DEPBAR.LE gsb0, 0x0 ;  /* 0x00008000000079c5 */ /* 0x000fe40000010000 */
[----:B------:R-:W-:-:S09]  /*af80*/  WARPGROUP.ARRIVE ;  /* 0x00000000000079c5 */ /* 0x000fd20000000000 */
[----:B------:R-:W-:Y:S01]  /*af90*/  HGMMA.64x64x16.F32.BF16 R24, gdesc[UR4], R24, gsb0 ;  /* 0x00e00000041879f0 */ /* 0x000fe20008001818 */
[----:B------:R-:W-:Y:S01]  /*afa0*/  R2UR UR6, R14 ;  /* 0x000000000e0672ca */ /* 0x000fe200000e0000 */
[--C-:B------:R-:W-:Y:S01]  /*afb0*/  IMAD.IADD R14, R58, 0x1, R10.reuse ;  /* 0x000000013a0e7824 */ /* 0x100fe200078e020a */
        /* <DEDUP_REMOVED lines=16> */
[----:B------:R-:W-:Y:S02]  /*b0c0*/  IMAD.MOV.U32 R21, RZ, RZ, 0x40000040 ;  /* 0x40000040ff157424 */ /* 0x000fe400078e00ff */
[----:B------:R-:W-:-:S02]  /*b0d0*/  VIADD R56, R0, 0xa00 ;  /* 0x00000a0000387836 */ /* 0x000fc40000000000 */
[----:B------:R-:W-:Y:S01]  /*b0e0*/  VIADD R58, R12, 0xa00 ;  /* 0x00000a000c3a7836 */ /* 0x000fe20000000000 */
[----:B------:R-:W-:Y:S02]  /*b0f0*/  WARPGROUP.DEPBAR.LE gsb0, 0x0 ;  /* 0x00008000000079c5 */ /* 0x000fe40000010000 */
[----:B------:R-:W-:-:S06]  /*b100*/  WARPGROUP.ARRIVE ;  /* 0x00000000000079c5 */ /* 0x000fcc0000000000 */
[----:B------:R-:W-:Y:S01]  /*b110*/  HGMMA.64x64x16.F32.BF16 R24, gdesc[UR4], R24, gsb0 ;  /* 0x00e00000041879f0 */ /* 0x000fe20008001818 */
[----:B------:R-:W-:Y:S01]  /*b120*/  R2UR UR4, R14 ;  /* 0x000000000e0472ca */ /* 0x000fe200000e0000 */
[----:B------:R-:W-:Y:S01]  /*b130*/  IMAD.MOV.U32 R14, RZ, RZ, 0x28 ;  /* 0x00000028ff0e7424 */ /* 0x000fe200078e00ff */
[----:B------:R-:W-:Y:S01]  /*b140*/  R2UR UR5, R15 ;  /* 0x000000000f0572ca */ /* 0x000fe200000e0000 */
[----:B------:R-:W-:Y:S01]  /*b150*/  IMAD.MOV.U32 R15, RZ, RZ, 0xa00 ;  /* 0x00000a00ff0f7424 */ /* 0x000fe200078e00ff */
[----:B------:R-:W-:Y:S02]  /*b160*/  R2UR UR6, R20 ;  /* 0x00000000140672ca */ /* 0x000fe400000e0000 */
[----:B------:R-:W-:Y:S02]  /*b170*/  R2UR UR7, R21 ;  /* 0x00000000150772ca */ /* 0x000fe400000e0000 */
[----:B------:R-:W-:Y:S02]  /*b180*/  SEL R14, R14, 0x26, P1 ;  /* 0x000000260e0e7807 */ /* 0x000fe40000800000 */
[----:B------:R-:W-:-:S02]  /*b190*/  SEL R15, R15, 0x980, P1 ;  /* 0x000009800f0f7807 */ /* 0x000fc40000800000 */
[----:B------:R-:W-:Y:S02]  /*b1a0*/  LOP3.LUT R21, R14, 0x6, RZ, 0xc0, !PT ;  /* 0x000000060e157812 */ /* 0x000fe400078ec0ff */
[----:B------:R-:W-:-:S04]  /*b1b0*/  LOP3.LUT R15, R15, 0xa00, RZ, 0xc0, !PT ;  /* 0x00000a000f0f7812 */ /* 0x000fc800078ec0ff */
[CC--:B------:R-:W-:Y:S02]  /*b1c0*/  IADD3 R14, R21.reuse, R15.reuse, R0 ;  /* 0x0000000f150e7210 */ /* 0x0c0fe40007ffe000 */
[----:B------:R-:W-:Y:S01]  /*b1d0*/  IADD3 R20, R21, R15, R12 ;  /* 0x0000000f15147210 */ /* 0x000fe20007ffe00c */
[----:B------:R-:W-:Y:S02]  /*b1e0*/  IMAD.MOV.U32 R15, RZ, RZ, 0x40000040 ;  /* 0x40000040ff0f7424 */ /* 0x000fe400078e00ff */
[----:B------:R-:W-:Y:S01]  /*b1f0*/  IMAD.MOV.U32 R21, RZ, RZ, 0x40000040 ;  /* 0x40000040ff157424 */ /* 0x000fe200078e00ff */
[----:B------:R-:W-:Y:S02]  /*b200*/  WARPGROUP.DEPBAR.LE gsb0, 0x0 ;  /* 0x00008000000079c5 */ /* 0x000fe40000010000 */
[----:B------:R-:W-:-:S06]  /*b210*/  WARPGROUP.ARRIVE ;  /* 0x00000000000079c5 */ /* 0x000fcc0000000000 */
        /* <DEDUP_REMOVED lines=113> */
[----:B------:R-:W-:-:S05]  /*b930*/  IMAD.MOV.U32 R3, RZ, RZ, 0x40 ;  /* 0x00000040ff037424 */ /* 0x000fca00078e00ff */
[----:B------:R-:W-:-:S04]  /*b940*/  SEL R3, R3, 0x3e, P1 ;  /* 0x0000003e03037807 */ /* 0x000fc80000800000 */
[----:B------:R-:W-:Y:S01]  /*b950*/  LOP3.LUT R3, R3, 0x6, RZ, 0xc0, !PT ;  /* 0x0000000603037812 */ /* 0x000fe200078ec0ff */
        /* <DEDUP_REMOVED lines=13> */
[----:B------:R-:W-:-:S04]  /*ba30*/  LOP3.LUT R10, R10, 0x1e00, RZ, 0xc0, !PT ;  /* 0x00001e000a0a7812 */ /* 0x000fc800078ec0ff */
[----:B------:R-:W-:Y:S01]  /*ba40*/  IADD3 R12, R3, R10, R12 ;  /* 0x0000000a030c7210 */ /* 0x000fe20007ffe00c */
        /* <DEDUP_REMOVED lines=11> */
[----:B------:R-:W-:Y:S01]  /*bb00*/  IMAD.MOV.U32 R13, RZ, RZ, 0x40000040 ;  /* 0x40000040ff0d7424 */ /* 0x000fe200078e00ff */
[----:B------:R-:W-:-:S02]  /*bb10*/  WARPGROUP.DEPBAR.LE gsb0, 0x0 ;  /* 0x00008000000079c5 */ /* 0x000fc40000010000 */
[----:B------:R-:W-:-:S07]  /*bb20*/  WARPGROUP.ARRIVE ;  /* 0x00000000000079c5 */ /* 0x000fce0000000000 */
[----:B------:R-:W-:Y:S01]  /*bb30*/  HGMMA.64x64x16.F32.BF16 R24, gdesc[UR4], R24, gsb0 ;  /* 0x00e00000041879f0 */ /* 0x000fe20008001818 */
[----:B------:R-:W-:Y:S02]  /*bb40*/  R2UR UR4, R14 ;  /* 0x000000000e0472ca */ /* 0x000fe400000e0000 */
[----:B------:R-:W-:Y:S01]  /*bb50*/  R2UR UR5, R15 ;  /* 0x000000000f0572ca */ /* 0x000fe200000e0000 */
[----:B------:R-:W-:Y:S01]  /*bb60*/  IMAD.MOV.U32 R15, RZ, RZ, 0x40000040 ;  /* 0x40000040ff0f7424 */ /* 0x000fe200078e00ff */
[----:B------:R-:W-:Y:S02]  /*bb70*/  R2UR UR6, R20 ;  /* 0x00000000140672ca */ /* 0x000fe400000e0000 */
[----:B------:R-:W-:Y:S02]  /*bb80*/  R2UR UR7, R21 ;  /* 0x00000000150772ca */ /* 0x000fe400000e0000 */
[----:B------:R-:W-:Y:S01]  /*bb90*/  IADD3 R14, R3, R10, R0 ;  /* 0x0000000a030e7210 */ /* 0x000fe20007ffe000 */
[----:B------:R-:W-:-:S02]  /*bba0*/  WARPGROUP.DEPBAR.LE gsb0, 0x0 ;  /* 0x00008000000079c5 */ /* 0x000fc40000010000 */
[----:B------:R-:W-:-:S08]  /*bbb0*/  WARPGROUP.ARRIVE ;  /* 0x00000000000079c5 */ /* 0x000fd00000000000 */
        /* <DEDUP_REMOVED lines=11> */
.L_x_4552:
        /* <DEDUP_REMOVED lines=10> */
[----:B------:R-:W-:-:S02]  /*bd10*/  IMAD R32, R169, -0x40, R84 ;  /* 0xffffffc0a9207824 */ /* 0x000fc400078e0254 */
        /* <DEDUP_REMOVED lines=27> */
[----:B------:R-:W-:-:S03]  /*bed0*/  LOP3.LUT R213, R213, 0x2000000, RZ, 0xfc, !PT ;  /* 0x02000000d5d57812 */ /* 0x000fc600078efcff */
        /* <DEDUP_REMOVED lines=21> */
[----:B------:R4:W4:Y:S08]  /*c030*/  MUFU.TANH R73, R53 ;  /* 0x0000003500497308 */ /* 0x0009300000002400 */
[----:B------:R-:W-:Y:S08]  /*c040*/  MUFU.TANH R46, R46 ;  /* 0x0000002e002e7308 */ /* 0x000ff00000002400 */
[----:B------:R-:W-:Y:S08]  /*c050*/  MUFU.TANH R47, R47 ;  /* 0x0000002f002f7308 */ /* 0x000ff00000002400 */
[----:B------:R-:W4:Y:S08]  /*c060*/  MUFU.TANH R50, R50 ;  /* 0x0000003200327308 */ /* 0x000f300000002400 */
[----:B------:R-:W4:Y:S01]  /*c070*/  MUFU.TANH R54, R54 ;  /* 0x0000003600367308 */ /* 0x000f220000002400 */
[----:B--2---:R-:W-:-:S04]  /*c080*/  IADD3 R32, -R56, 0x40, R32 ;  /* 0x0000004038207810 */ /* 0x004fc80007ffe120 */
[C---:B------:R-:W-:Y:S02]  /*c090*/  ISETP.GT.AND P5, PT, R32.reuse, RZ, PT ;  /* 0x000000ff2000720c */ /* 0x040fe40003fa4270 */
[C---:B------:R-:W-:Y:S02]  /*c0a0*/  ISETP.GT.AND P4, PT, R32.reuse, 0x1, PT ;  /* 0x000000012000780c */ /* 0x040fe40003f84270 */
[----:B------:R-:W-:Y:S02]  /*c0b0*/  ISETP.GT.AND P3, PT, R32, 0x8, PT ;  /* 0x000000082000780c */ /* 0x000fe40003f64270 */
[----:B0-----:R-:W-:Y:S02]  /*c0c0*/  FSEL R12, R12, -INF , P5 ;  /* 0xff8000000c0c7808 */ /* 0x001fe40002800000 */
[----:B-1----:R-:W-:Y:S02]  /*c0d0*/  FSEL R41, R13, -INF , P4 ;  /* 0xff8000000d297808 */ /* 0x002fe40002000000 */
[----:B---3--:R-:W-:-:S02]  /*c0e0*/  FSEL R35, R20, -INF , P3 ;  /* 0xff80000014237808 */ /* 0x008fc40001800000 */
[----:B------:R-:W-:Y:S02]  /*c0f0*/  ISETP.GT.AND P2, PT, R32, 0x9, PT ;  /* 0x000000092000780c */ /* 0x000fe40003f44270 */
[----:B------:R-:W-:Y:S02]  /*c100*/  FMNMX.FTZ R20, R12, R41, !PT ;  /* 0x000000290c147209 */ /* 0x000fe40007810000 */
[C---:B------:R-:W-:Y:S02]  /*c110*/  ISETP.GT.AND P1, PT, R32.reuse, 0x10, PT ;  /* 0x000000102000780c */ /* 0x040fe40003f24270 */
[----:B----4-:R-:W-:Y:S02]  /*c120*/  FSEL R37, R21, -INF , P2 ;  /* 0xff80000015257808 */ /* 0x010fe40001000000 */
        /* <DEDUP_REMOVED lines=48> */
[----:B------:R-:W-:Y:S02]  /*c430*/  FMNMX.FTZ R14, R13, R14, !PT ;  /* 0x0000000e0d0e7209 */ /* 0x000fe40007810000 */
[----:B------:R-:W-:Y:S01]  /*c440*/  FSEL R75, R50, -INF , P5 ;  /* 0xff800000324b7808 */ /* 0x000fe20002800000 */
[----:B------:R-:W0:Y:S01]  /*c450*/  SHFL.BFLY PT, R21, R20, 0x2, 0x1f ;  /* 0x0c401f0014157f89 */ /* 0x000e2200000e0000 */
[----:B------:R-:W-:-:S02]  /*c460*/  FMNMX.FTZ R14, R15, R14, !PT ;  /* 0x0000000e0f0e7209 */ /* 0x000fc40007810000 */
[----:B------:R-:W-:Y:S02]  /*c470*/  FSEL R79, R54, -INF , P3 ;  /* 0xff800000364f7808 */ /* 0x000fe40001800000 */
[----:B0-----:R-:W-:Y:S02]  /*c480*/  FMNMX.FTZ R21, R20, R21, !PT ;  /* 0x0000001514157209 */ /* 0x001fe40007810000 */
[----:B------:R-:W-:Y:S01]  /*c490*/  FMNMX.FTZ R20, R25, R14, !PT ;  /* 0x0000000e19147209 */ /* 0x000fe20007810000 */
[----:B------:R-:W-:Y:S01]  /*c4a0*/  FMUL.FTZ R14, R51, UR4 ;  /* 0x00000004330e7c20 */ /* 0x000fe20008410000 */
[----:B------:R-:W-:Y:S01]  /*c4b0*/  FSEL R51, R46, -INF , P1 ;  /* 0xff8000002e337808 */ /* 0x000fe20000800000 */
[----:B------:R-:W0:Y:S01]  /*c4c0*/  SHFL.BFLY PT, R26, R21, 0x1, 0x1f ;  /* 0x0c201f00151a7f89 */ /* 0x000e2200000e0000 */
[----:B------:R-:W-:Y:S01]  /*c4d0*/  FMNMX.FTZ R20, R27, R20, !PT ;  /* 0x000000141b147209 */ /* 0x000fe20007810000 */
[----:B------:R-:W1:Y:S03]  /*c4e0*/  MUFU.TANH R77, R14 ;  /* 0x0000000e004d7308 */ /* 0x000e660000002400 */
[----:B------:R-:W-:Y:S01]  /*c4f0*/  FMNMX.FTZ R24, R29, R20, !PT ;  /* 0x000000141d187209 */ /* 0x000fe20007810000 */
[----:B------:R-:W-:Y:S01]  /*c500*/  IMAD.U32 R20, RZ, RZ, UR5 ;  /* 0x00000005ff147e24 */ /* 0x000fe2000f8e00ff */
[----:B-1----:R-:W-:-:S02]  /*c510*/  FSEL R77, R77, -INF , P4 ;  /* 0xff8000004d4d7808 */ /* 0x002fc40002000000 */
[----:B0-----:R-:W-:Y:S02]  /*c520*/  FMNMX.FTZ R21, R21, R26, !PT ;  /* 0x0000001a15157209 */ /* 0x001fe40007810000 */
[----:B------:R-:W-:Y:S01]  /*c530*/  FMNMX.FTZ R26, R31, R24, !PT ;  /* 0x000000181f1a7209 */ /* 0x000fe20007810000 */
[----:B------:R-:W-:Y:S01]  /*c540*/  FMUL.FTZ R24, R55, UR4 ;  /* 0x0000000437187c20 */ /* 0x000fe20008410000 */
[----:B------:R-:W-:Y:S01]  /*c550*/  FSEL R55, R47, -INF , P6 ;  /* 0xff8000002f377808 */ /* 0x000fe20003000000 */
[----:B------:R-:W-:Y:S01]  /*c560*/  FMUL.FTZ R14, R21, R20 ;  /* 0x00000014150e7220 */ /* 0x000fe20000410000 */
[----:B------:R-:W-:Y:S02]  /*c570*/  FMNMX.FTZ R26, R53, R26, !PT ;  /* 0x0000001a351a7209 */ /* 0x000fe40007810000 */
[----:B------:R-:W-:Y:S01]  /*c580*/  FSETP.NEU.FTZ.AND P1, PT, R21, -INF , PT ;  /* 0xff8000001500780b */ /* 0x000fe20003f3d000 */
[----:B------:R-:W0:Y:S01]  /*c590*/  MUFU.TANH R24, R24 ;  /* 0x0000001800187308 */ /* 0x000e220000002400 */
[----:B------:R-:W-:-:S02]  /*c5a0*/  FMNMX.FTZ R26, R33, R26, !PT ;  /* 0x0000001a211a7209 */ /* 0x000fc40007810000 */
[----:B------:R-:W-:Y:S02]  /*c5b0*/  FSEL R14, R14, RZ, P1 ;  /* 0x000000ff0e0e7208 */ /* 0x000fe40000800000 */
[----:B------:R-:W-:-:S03]  /*c5c0*/  FMNMX.FTZ R26, R51, R26, !PT ;  /* 0x0000001a331a7209 */ /* 0x000fc60007810000 */
[--C-:B------:R-:W-:Y:S01]  /*c5d0*/  FFMA.FTZ R166, R35, R20, -R14.reuse ;  /* 0x0000001423a67223 */ /* 0x100fe2000001080e */
[----:B------:R-:W-:Y:S01]  /*c5e0*/  FMNMX.FTZ R26, R55, R26, !PT ;  /* 0x0000001a371a7209 */ /* 0x000fe20007810000 */
[-CC-:B------:R-:W-:Y:S01]  /*c5f0*/  FFMA.FTZ R164, R12, R20.reuse, -R14.reuse ;  /* 0x000000140ca47223 */ /* 0x180fe2000001080e */
[-CC-:B------:R-:W-:Y:S01]  /*c600*/  FFMA.FTZ R41, R41, R20.reuse, -R14.reuse ;  /* 0x0000001429297223 */ /* 0x180fe2000001080e */
[--C-:B------:R-:W-:Y:S01]  /*c610*/  FFMA.FTZ R47, R37, R20, -R14.reuse ;  /* 0x00000014252f7223 */ /* 0x100fe2000001080e */
[----:B------:R-:W-:Y:S01]  /*c620*/  FMNMX.FTZ R26, R75, R26, !PT ;  /* 0x0000001a4b1a7209 */ /* 0x000fe20007810000 */
[-CC-:B------:R-:W-:Y:S01]  /*c630*/  FFMA.FTZ R152, R39, R20.reuse, -R14.reuse ;  /* 0x0000001427987223 */ /* 0x180fe2000001080e */
[-CC-:B------:R-:W-:Y:S01]  /*c640*/  FFMA.FTZ R49, R43, R20.reuse, -R14.reuse ;  /* 0x000000142b317223 */ /* 0x180fe2000001080e */
[--C-:B------:R-:W-:Y:S01]  /*c650*/  FFMA.FTZ R154, R45, R20, -R14.reuse ;  /* 0x000000142d9a7223 */ /* 0x100fe2000001080e */
[----:B------:R-:W-:Y:S01]  /*c660*/  FMNMX.FTZ R26, R77, R26, !PT ;  /* 0x0000001a4d1a7209 */ /* 0x000fe20007810000 */
[-CC-:B------:R-:W-:Y:S01]  /*c670*/  FFMA.FTZ R37, R57, R20.reuse, -R14.reuse ;  /* 0x0000001439257223 */ /* 0x180fe2000001080e */
[----:B0-----:R-:W-:Y:S01]  /*c680*/  FSEL R81, R24, -INF , P2 ;  /* 0xff80000018517808 */ /* 0x001fe20001000000 */
        /* <DEDUP_REMOVED lines=9> */
[----:B------:R-:W-:Y:S01]  /*c720*/  MUFU.EX2 R164, R164 ;  /* 0x000000a400a47308 */ /* 0x000fe20000000800 */
[----:B------:R-:W0:Y:S07]  /*c730*/  SHFL.BFLY PT, R35, R26, 0x2, 0x1f ;  /* 0x0c401f001a237f89 */ /* 0x000e2e00000e0000 */
[----:B------:R-:W1:Y:S08]  /*c740*/  MUFU.EX2 R41, R41 ;  /* 0x0000002900297308 */ /* 0x000e700000000800 */
[----:B------:R-:W2:Y:S08]  /*c750*/  MUFU.EX2 R166, R166 ;  /* 0x000000a600a67308 */ /* 0x000eb00000000800 */
[----:B------:R-:W3:Y:S01]  /*c760*/  MUFU.EX2 R47, R47 ;  /* 0x0000002f002f7308 */ /* 0x000ee20000000800 */
[----:B0-----:R-:W-:-:S05]  /*c770*/  FMNMX.FTZ R35, R26, R35, !PT ;  /* 0x000000231a237209 */ /* 0x001fca0007810000 */
[----:B------:R-:W0:Y:S02]  /*c780*/  SHFL.BFLY PT, R168, R35, 0x1, 0x1f ;  /* 0x0c201f0023a87f89 */ /* 0x000e2400000e0000 */
[----:B------:R-:W-:Y:S08]  /*c790*/  MUFU.EX2 R152, R152 ;  /* 0x0000009800987308 */ /* 0x000ff00000000800 */
[----:B------:R-:W-:Y:S08]  /*c7a0*/  MUFU.EX2 R49, R49 ;  /* 0x0000003100317308 */ /* 0x000ff00000000800 */
[----:B------:R-:W-:Y:S01]  /*c7b0*/  MUFU.EX2 R154, R154 ;  /* 0x0000009a009a7308 */ /* 0x000fe20000000800 */
[----:B0-----:R-:W-:Y:S01]  /*c7c0*/  FMNMX.FTZ R168, R35, R168, !PT ;  /* 0x000000a823a87209 */ /* 0x001fe20007810000 */
[----:B------:R-:W-:-:S06]  /*c7d0*/  FFMA.FTZ R35, R73, R20, -R14 ;  /* 0x0000001449237223 */ /* 0x000fcc000001080e */
[----:B------:R-:W-:Y:S01]  /*c7e0*/  MUFU.EX2 R37, R37 ;  /* 0x0000002500257308 */ /* 0x000fe20000000800 */
[C---:B------:R-:W-:Y:S01]  /*c7f0*/  FSETP.NEU.FTZ.AND P1, PT, R168.reuse, -INF , PT ;  /* 0xff800000a800780b */ /* 0x040fe20003f3d000 */
[----:B------:R-:W-:-:S05]  /*c800*/  FMUL.FTZ R12, R168, R20 ;  /* 0x00000014a80c7220 */ /* 0x000fca0000410000 */
[----:B------:R-:W-:Y:S01]  /*c810*/  FSEL R14, R12, RZ, P1 ;  /* 0x000000ff0c0e7208 */ /* 0x000fe20000800000 */
[----:B------:R-:W-:Y:S01]  /*c820*/  IMAD R12, R17, 0x1000, R213 ;  /* 0x00001000110c7824 */ /* 0x000fe200078e02d5 */
[----:B------:R-:W-:Y:S03]  /*c830*/  MUFU.EX2 R156, R156 ;  /* 0x0000009c009c7308 */ /* 0x000fe60000000800 */
[-CC-:B------:R-:W-:Y:S01]  /*c840*/  FFMA.FTZ R165, R3, R20.reuse, -R14.reuse ;  /* 0x0000001403a57223 */ /* 0x180fe2000001080e */
[-CC-:B------:R-:W-:Y:S01]  /*c850*/  FFMA.FTZ R10, R10, R20.reuse, -R14.reuse ;  /* 0x000000140a0a7223 */ /* 0x180fe2000001080e */
[-CC-:B------:R-:W-:Y:S01]  /*c860*/  FFMA.FTZ R167, R13, R20.reuse, -R14.reuse ;  /* 0x000000140da77223 */ /* 0x180fe2000001080e */
[----:B------:R-:W-:Y:S02]  /*c870*/  VIADD R3, R11, 0x38840 ;  /* 0x000388400b037836 */ /* 0x000fe40000000000 */
[-CC-:B------:R-:W-:Y:S01]  /*c880*/  FFMA.FTZ R24, R15, R20.reuse, -R14.reuse ;  /* 0x000000140f187223 */ /* 0x180fe2000001080e */
[-CC-:B------:R-:W-:Y:S01]  /*c890*/  FFMA.FTZ R153, R25, R20.reuse, -R14.reuse ;  /* 0x0000001419997223 */ /* 0x180fe2000001080e */
[----:B------:R-:W-:Y:S01]  /*c8a0*/  MUFU.EX2 R165, R165 ;  /* 0x000000a500a57308 */ /* 0x000fe20000000800 */
[----:B------:R-:W-:Y:S01]  /*c8b0*/  FFMA.FTZ R26, R27, R20, -R14 ;  /* 0x000000141b1a7223 */ /* 0x000fe2000001080e */
[----:B------:R-:W-:Y:S01]  /*c8c0*/  PRMT R3, R190, 0x654, R3 ;  /* 0x00000654be037816 */ /* 0x000fe20000000003 */
[----:B------:R-:W-:-:S02]  /*c8d0*/  IMAD.MOV.U32 R13, RZ, RZ, 0x40000040 ;  /* 0x40000040ff0d7424 */ /* 0x000fc400078e00ff */
[-CC-:B------:R-:W-:Y:S01]  /*c8e0*/  FFMA.FTZ R155, R29, R20.reuse, -R14.reuse ;  /* 0x000000141d9b7223 */ /* 0x180fe2000001080e */
[-CC-:B------:R-:W-:Y:S01]  /*c8f0*/  FFMA.FTZ R28, R31, R20.reuse, -R14.reuse ;  /* 0x000000141f1c7223 */ /* 0x180fe2000001080e */
[----:B------:R1:W-:Y:S01]  /*c900*/  SYNCS.ARRIVE.TRANS64.RED.A1T0 RZ, [R3+URZ], RZ ;  /* 0x000000ff03ff79a7 */ /* 0x0003e2000810043f */
[-CC-:B------:R-:W-:Y:S01]  /*c910*/  FFMA.FTZ R157, R53, R20.reuse, -R14.reuse ;  /* 0x00000014359d7223 */ /* 0x180fe2000001080e */
[----:B------:R-:W0:Y:S01]  /*c920*/  MUFU.EX2 R10, R10 ;  /* 0x0000000a000a7308 */ /* 0x000e220000000800 */
[----:B------:R-:W-:Y:S01]  /*c930*/  R2UR UR7, R13 ;  /* 0x000000000d0772ca */ /* 0x000fe200000e0000 */
[-CC-:B------:R-:W-:Y:S01]  /*c940*/  FFMA.FTZ R30, R33, R20.reuse, -R14.reuse ;  /* 0x00000014211e7223 */ /* 0x180fe2000001080e */
[-CC-:B------:R-:W-:Y:S01]  /*c950*/  FFMA.FTZ R159, R51, R20.reuse, -R14.reuse ;  /* 0x00000014339f7223 */ /* 0x180fe2000001080e */
[-CC-:B------:R-:W-:Y:S01]  /*c960*/  FFMA.FTZ R32, R55, R20.reuse, -R14.reuse ;  /* 0x0000001437207223 */ /* 0x180fe2000001080e */
[-CC-:B------:R-:W-:Y:S01]  /*c970*/  FFMA.FTZ R161, R75, R20.reuse, -R14.reuse ;  /* 0x000000144ba17223 */ /* 0x180fe2000001080e */
[----:B-1----:R-:W-:Y:S01]  /*c980*/  FADD.FTZ R3, R164, R41 ;  /* 0x00000029a4037221 */ /* 0x002fe20000010000 */
[-CC-:B------:R-:W-:Y:S01]  /*c990*/  FFMA.FTZ R77, R77, R20.reuse, -R14.reuse ;  /* 0x000000144d4d7223 */ /* 0x180fe2000001080e */
[----:B------:R-:W1:Y:S01]  /*c9a0*/  MUFU.EX2 R167, R167 ;  /* 0x000000a700a77308 */ /* 0x000e620000000800 */
[-CC-:B------:R-:W-:Y:S01]  /*c9b0*/  FFMA.FTZ R79, R79, R20.reuse, -R14.reuse ;  /* 0x000000144f4f7223 */ /* 0x180fe2000001080e */
[----:B--2---:R-:W-:Y:S01]  /*c9c0*/  FADD.FTZ R36, R166, R3 ;  /* 0x00000003a6247221 */ /* 0x004fe20000010000 */
[----:B------:R-:W-:Y:S01]  /*c9d0*/  FFMA.FTZ R81, R81, R20, -R14 ;  /* 0x0000001451517223 */ /* 0x000fe2000001080e */
[----:B------:R-:W-:Y:S01]  /*c9e0*/  IMAD.MOV.U32 R15, RZ, RZ, 0x40000040 ;  /* 0x40000040ff0f7424 */ /* 0x000fe200078e00ff */
[C---:B------:R-:W-:Y:S01]  /*c9f0*/  R2UR UR6, R12.reuse ;  /* 0x000000000c0672ca */ /* 0x040fe200000e0000 */
[----:B---3--:R-:W-:Y:S01]  /*ca00*/  FADD.FTZ R13, R47, R36 ;  /* 0x000000242f0d7221 */ /* 0x008fe20000010000 */
[----:B------:R-:W-:Y:S01]  /*ca10*/  VIADD R14, R12, 0x80 ;  /* 0x000000800c0e7836 */ /* 0x000fe20000000000 */
[----:B------:R-:W2:Y:S01]  /*ca20*/  MUFU.EX2 R24, R24 ;  /* 0x0000001800187308 */ /* 0x000ea20000000800 */
[----:B0-----:R-:W-:Y:S01]  /*ca30*/  FADD.FTZ R34, R165, R10 ;  /* 0x0000000aa5227221 */ /* 0x001fe20000010000 */
[----:B------:R-:W-:Y:S01]  /*ca40*/  FADD.FTZ R36, R152, R13 ;  /* 0x0000000d98247221 */ /* 0x000fe20000010000 */
[C---:B------:R-:W-:Y:S01]  /*ca50*/  R2UR UR11, R15.reuse ;  /* 0x000000000f0b72ca */ /* 0x040fe200000e0000 */
[----:B------:R-:W-:Y:S01]  /*ca60*/  IMAD.MOV.U32 R13, RZ, RZ, 0x40000040 ;  /* 0x40000040ff0d7424 */ /* 0x000fe200078e00ff */
[----:B------:R-:W-:Y:S01]  /*ca70*/  R2UR UR15, R15 ;  /* 0x000000000f0f72ca */ /* 0x000fe200000e0000 */
[----:B------:R-:W-:Y:S01]  /*ca80*/  FADD.FTZ R15, R49, R36 ;  /* 0x00000024310f7221 */ /* 0x000fe20000010000 */
[----:B------:R-:W-:Y:S01]  /*ca90*/  R2UR UR10, R14 ;  /* 0x000000000e0a72ca */ /* 0x000fe200000e0000 */
[----:B------:R-:W0:Y:S01]  /*caa0*/  MUFU.EX2 R153, R153 ;  /* 0x0000009900997308 */ /* 0x000e220000000800 */
[----:B-1----:R-:W-:Y:S01]  /*cab0*/  FADD.FTZ R3, R167, R34 ;  /* 0x00000022a7037221 */ /* 0x002fe20000010000 */
[C---:B------:R-:W-:Y:S01]  /*cac0*/  VIADD R14, R12.reuse, 0x100 ;  /* 0x000001000c0e7836 */ /* 0x040fe20000000000 */
[----:B------:R-:W-:Y:S01]  /*cad0*/  R2UR UR19, R13 ;  /* 0x000000000d1372ca */ /* 0x000fe200000e0000 */
[----:B------:R-:W-:Y:S01]  /*cae0*/  VIADD R12, R12, 0x180 ;  /* 0x000001800c0c7836 */ /* 0x000fe20000000000 */
[----:B------:R-:W-:-:S02]  /*caf0*/  F2FP.BF16.F32.PACK_AB R165, R10, R165 ;  /* 0x000000a50aa5723e */ /* 0x000fc400000010ff */
[----:B------:R-:W-:Y:S01]  /*cb00*/  R2UR UR14, R14 ;  /* 0x000000000e0e72ca */ /* 0x000fe200000e0000 */
[----:B------:R-:W1:Y:S01]  /*cb10*/  MUFU.EX2 R26, R26 ;  /* 0x0000001a001a7308 */ /* 0x000e620000000800 */
[----:B--2---:R-:W-:Y:S01]  /*cb20*/  FADD.FTZ R34, R24, R3 ;  /* 0x0000000318227221 */ /* 0x004fe20000010000 */
[----:B------:R-:W-:Y:S02]  /*cb30*/  R2UR UR18, R12 ;  /* 0x000000000c1272ca */ /* 0x000fe400000e0000 */
[----:B------:R-:W-:Y:S02]  /*cb40*/  F2FP.BF16.F32.PACK_AB R167, R24, R167 ;  /* 0x000000a718a7723e */ /* 0x000fe400000010ff */
[----:B------:R-:W-:Y:S02]  /*cb50*/  F2FP.BF16.F32.PACK_AB R164, R41, R164 ;  /* 0x000000a429a4723e */ /* 0x000fe400000010ff */
[----:B------:R-:W2:Y:S01]  /*cb60*/  MUFU.EX2 R155, R155 ;  /* 0x0000009b009b7308 */ /* 0x000ea20000000800 */
[----:B0-----:R-:W-:Y:S01]  /*cb70*/  FADD.FTZ R3, R153, R34 ;  /* 0x0000002299037221 */ /* 0x001fe20000010000 */
[----:B------:R-:W-:Y:S01]  /*cb80*/  FADD.FTZ R34, R154, R15 ;  /* 0x0000000f9a227221 */ /* 0x000fe20000010000 */
[----:B------:R-:W-:Y:S01]  /*cb90*/  F2FP.BF16.F32.PACK_AB R166, R47, R166 ;  /* 0x000000a62fa6723e */ /* 0x000fe200000010ff */
[----:B------:R-:W-:Y:S01]  /*cba0*/  BAR.SYNC.DEFER_BLOCKING 0xf, 0x100 ;  /* 0x03c4000000007b1d */ /* 0x000fe20000010000 */
[----:B------:R-:W-:Y:S01]  /*cbb0*/  F2FP.BF16.F32.PACK_AB R152, R49, R152 ;  /* 0x000000983198723e */ /* 0x000fe200000010ff */
[C---:B------:R-:W-:Y:S01]  /*cbc0*/  FADD.FTZ R13, R37.reuse, R34 ;  /* 0x00000022250d7221 */ /* 0x040fe20000010000 */
[----:B------:R-:W-:Y:S01]  /*cbd0*/  F2FP.BF16.F32.PACK_AB R154, R37, R154 ;  /* 0x0000009a259a723e */ /* 0x000fe200000010ff */
[----:B-1----:R-:W-:-:S02]  /*cbe0*/  FADD.FTZ R14, R26, R3 ;  /* 0x000000031a0e7221 */ /* 0x002fc40000010000 */
[----:B------:R-:W0:Y:S01]  /*cbf0*/  MUFU.EX2 R28, R28 ;  /* 0x0000001c001c7308 */ /* 0x000e220000000800 */
[----:B------:R-:W-:Y:S01]  /*cc00*/  FADD.FTZ R34, R156, R13 ;  /* 0x0000000d9c227221 */ /* 0x000fe20000010000 */
[----:B------:R-:W-:Y:S01]  /*cc10*/  F2FP.BF16.F32.PACK_AB R153, R26, R153 ;  /* 0x000000991a99723e */ /* 0x000fe200000010ff */
[----:B--2---:R-:W-:-:S05]  /*cc20*/  FADD.FTZ R3, R155, R14 ;  /* 0x0000000e9b037221 */ /* 0x004fca0000010000 */
[----:B------:R-:W1:Y:S08]  /*cc30*/  MUFU.EX2 R43, R43 ;  /* 0x0000002b002b7308 */ /* 0x000e700000000800 */
[----:B------:R-:W2:Y:S01]  /*cc40*/  MUFU.EX2 R157, R157 ;  /* 0x0000009d009d7308 */ /* 0x000ea20000000800 */
[C---:B0-----:R-:W-:Y:S01]  /*cc50*/  FADD.FTZ R14, R28.reuse, R3 ;  /* 0x000000031c0e7221 */ /* 0x041fe20000010000 */
[----:B------:R-:W-:Y:S01]  /*cc60*/  F2FP.BF16.F32.PACK_AB R155, R28, R155 ;  /* 0x0000009b1c9b723e */ /* 0x000fe200000010ff */
[----:B------:R0:W-:Y:S04]  /*cc70*/  STSM.16.M88.4 [R225+0x36400], R164 ;  /* 0x036400a4e1007844 */ /* 0x0001e80000000200 */
[----:B------:R0:W-:Y:S01]  /*cc80*/  STSM.16.M88.4 [R228], R152 ;  /* 0x00000098e4007844 */ /* 0x0001e20000000200 */
[----:B------:R-:W3:Y:S01]  /*cc90*/  MUFU.EX2 R158, R158 ;  /* 0x0000009e009e7308 */ /* 0x000ee20000000800 */
[C---:B-1----:R-:W-:Y:S01]  /*cca0*/  FADD.FTZ R13, R43.reuse, R34 ;  /* 0x000000222b0d7221 */ /* 0x042fe20000010000 */
[----:B------:R-:W-:-:S06]  /*ccb0*/  F2FP.BF16.F32.PACK_AB R156, R43, R156 ;  /* 0x0000009c2b9c723e */ /* 0x000fcc00000010ff */
        /* <DEDUP_REMOVED lines=8> */
[C---:B--2---:R-:W-:Y:S01]  /*cd40*/  FADD.FTZ R10, R30.reuse, R3 ;  /* 0x000000031e0a7221 */ /* 0x044fe20000010000 */
[----:B------:R-:W-:-:S06]  /*cd50*/  F2FP.BF16.F32.PACK_AB R157, R30, R157 ;  /* 0x0000009d1e9d723e */ /* 0x000fcc00000010ff */
[----:B------:R-:W2:Y:S01]  /*cd60*/  MUFU.EX2 R32, R32 ;  /* 0x0000002000207308 */ /* 0x000ea20000000800 */
[----:B---3--:R-:W-:-:S07]  /*cd70*/  FADD.FTZ R3, R159, R10 ;  /* 0x0000000a9f037221 */ /* 0x008fce0000010000 */
[----:B------:R-:W3:Y:S01]  /*cd80*/  MUFU.EX2 R39, R39 ;  /* 0x0000002700277308 */ /* 0x000ee20000000800 */
[----:B-1----:R-:W-:-:S07]  /*cd90*/  FADD.FTZ R24, R160, R13 ;  /* 0x0000000da0187221 */ /* 0x002fce0000010000 */
[----:B------:R-:W1:Y:S01]  /*cda0*/  MUFU.EX2 R161, R161 ;  /* 0x000000a100a17308 */ /* 0x000e620000000800 */
[C---:B--2---:R-:W-:Y:S01]  /*cdb0*/  FADD.FTZ R10, R32.reuse, R3 ;  /* 0x00000003200a7221 */ /* 0x044fe20000010000 */
[----:B------:R-:W-:-:S05]  /*cdc0*/  F2FP.BF16.F32.PACK_AB R159, R32, R159 ;  /* 0x0000009f209f723e */ /* 0x000fca00000010ff */
[----:B------:R0:W-:Y:S01]  /*cdd0*/  STSM.16.M88.4 [R226], R156 ;  /* 0x0000009ce2007844 */ /* 0x0001e20000000200 */
[----:B------:R-:W2:Y:S01]  /*cde0*/  MUFU.EX2 R162, R162 ;  /* 0x000000a200a27308 */ /* 0x000ea20000000800 */
[C---:B---3--:R-:W-:Y:S01]  /*cdf0*/  FADD.FTZ R13, R39.reuse, R24 ;  /* 0x00000018270d7221 */ /* 0x048fe20000010000 */
[----:B------:R-:W-:-:S06]  /*ce00*/  F2FP.BF16.F32.PACK_AB R160, R39, R160 ;  /* 0x000000a027a0723e */ /* 0x000fcc00000010ff */
[----:B------:R-:W3:Y:S01]  /*ce10*/  MUFU.EX2 R35, R35 ;  /* 0x0000002300237308 */ /* 0x000ee20000000800 */
[----:B-1----:R-:W-:-:S07]  /*ce20*/  FADD.FTZ R3, R161, R10 ;  /* 0x0000000aa1037221 */ /* 0x002fce0000010000 */
[----:B------:R-:W1:Y:S01]  /*ce30*/  MUFU.EX2 R12, R77 ;  /* 0x0000004d000c7308 */ /* 0x000e620000000800 */
[----:B--2---:R-:W-:-:S07]  /*ce40*/  FADD.FTZ R24, R162, R13 ;  /* 0x0000000da2187221 */ /* 0x004fce0000010000 */
[----:B------:R-:W2:Y:S01]  /*ce50*/  MUFU.EX2 R79, R79 ;  /* 0x0000004f004f7308 */ /* 0x000ea20000000800 */
[----:B---3--:R-:W-:-:S07]  /*ce60*/  F2FP.BF16.F32.PACK_AB R162, R35, R162 ;  /* 0x000000a223a2723e */ /* 0x008fce00000010ff */
[----:B------:R-:W3:Y:S01]  /*ce70*/  MUFU.EX2 R14, R81 ;  /* 0x00000051000e7308 */ /* 0x000ee20000000800 */
[C---:B-1----:R-:W-:Y:S01]  /*ce80*/  F2FP.BF16.F32.PACK_AB R161, R12.reuse, R161 ;  /* 0x000000a10ca1723e */ /* 0x042fe200000010ff */
[----:B------:R-:W-:Y:S01]  /*ce90*/  FADD.FTZ R10, R12, R3 ;  /* 0x000000030c0a7221 */ /* 0x000fe20000010000 */
[----:B------:R-:W-:-:S03]  /*cea0*/  FADD.FTZ R3, R35, R24 ;  /* 0x0000001823037221 */ /* 0x000fc60000010000 */
[----:B--2---:R-:W-:Y:S01]  /*ceb0*/  FADD.FTZ R13, R79, R10 ;  /* 0x0000000a4f0d7221 */ /* 0x004fe20000010000 */
[----:B---3--:R-:W-:-:S03]  /*cec0*/  F2FP.BF16.F32.PACK_AB R163, R14, R79 ;  /* 0x0000004f0ea3723e */ /* 0x008fc600000010ff */
[----:B------:R-:W-:Y:S02]  /*ced0*/  FADD.FTZ R10, R14, R13 ;  /* 0x0000000d0e0a7221 */ /* 0x000fe40000010000 */
[----:B------:R0:W-:Y:S01]  /*cee0*/  STSM.16.M88.4 [R227], R160 ;  /* 0x000000a0e3007844 */ /* 0x0001e20000000200 */
[----:B-----5:R-:W-:-:S06]  /*cef0*/  WARPGROUP.ARRIVE ;  /* 0x00000000000079c5 */ /* 0x020fcc0000000000 */
        /* <DEDUP_REMOVED lines=24> */
.L_x_4553:
[----:B------:R-:W-:Y:S01]  /*d080*/  VIADD R11, R11, 0x38860 ;  /* 0x000388600b0b7836 */ /* 0x000fe20000000000 */
[----:B------:R-:W-:Y:S01]  /*d090*/  ULDC UR40, c[0x0][0xad0] ;  /* 0x0002b40000287ab9 */ /* 0x000fe20000000800 */
[----:B------:R-:W-:Y:S01]  /*d0a0*/  ULDC UR38, c[0x0][0xa80] ;  /* 0x0002a00000267ab9 */ /* 0x000fe20000000800 */
[----:B------:R-:W-:Y:S02]  /*d0b0*/  BSSY B0, `(.L_x_4554) ;  /* 0x0000379000007945 */ /* 0x000fe40003800000 */
[----:B------:R-:W-:-:S04]  /*d0c0*/  PRMT R11, R190, 0x654, R11 ;  /* 0x00000654be0b7816 */ /* 0x000fc8000000000b */
[----:B------:R0:W-:Y:S02]  /*d0d0*/  SYNCS.ARRIVE.TRANS64.RED.A1T0 RZ, [R11+URZ], RZ ;  /* 0x000000ff0bff79a7 */ /* 0x0001e4000810043f */
[----:B0-----:R-:W-:-:S05]  /*d0e0*/  VIADD R11, R169, 0xfffffffe ;  /* 0xfffffffea90b7836 */ /* 0x001fca0000000000 */
[----:B------:R-:W-:-:S13]  /*d0f0*/  ISETP.GE.AND P1, PT, R11, R222, PT ;  /* 0x000000de0b00720c */ /* 0x000fda0003f26270 */
[----:B------:R-:W-:Y:S05]  /*d100*/  @!P1 BRA `(.L_x_4555) ;  /* 0x0000003400cc9947 */ /* 0x000fea0003800000 */
[----:B------:R-:W-:Y:S02]  /*d110*/  IMAD.MOV.U32 R13, RZ, RZ, R168 ;  /* 0x000000ffff0d7224 */ /* 0x000fe400078e00a8 */
[----:B------:R-:W-:Y:S02]  /*d120*/  IMAD.MOV.U32 R15, RZ, RZ, R21 ;  /* 0x000000ffff0f7224 */ /* 0x000fe400078e0015 */
[----:B------:R-:W-:-:S07]  /*d130*/  IMAD.MOV.U32 R14, RZ, RZ, R17 ;  /* 0x000000ffff0e7224 */ /* 0x000fce00078e0011 */
.L_x_4568:
[----:B------:R-:W-:Y:S01]  /*d140*/  VIADD R17, R14, 0x1 ;  /* 0x000000010e117836 */ /* 0x000fe20000000000 */
[C---:B------:R-:W-:Y:S01]  /*d150*/  ISETP.GT.AND P1, PT, R11.reuse, R222, PT ;  /* 0x000000de0b00720c */ /* 0x040fe20003f24270 */
[----:B------:R-:W-:-:S03]  /*d160*/  VIADD R11, R11, 0xffffffff ;  /* 0xffffffff0b0b7836 */ /* 0x000fc60000000000 */
[----:B------:R-:W-:-:S04]  /*d170*/  ISETP.NE.AND P2, PT, R17, 0x2, PT ;  /* 0x000000021100780c */ /* 0x000fc80003f45270 */
[----:B0-----:R-:W-:Y:S02]  /*d180*/  SEL R12, RZ, 0x1, P2 ;  /* 0x00000001ff0c7807 */ /* 0x001fe40001000000 */
[----:B------:R-:W-:Y:S02]  /*d190*/  SEL R17, R17, RZ, P2 ;  /* 0x000000ff11117207 */ /* 0x000fe40001000000 */
[----:B------:R-:W-:Y:S01]  /*d1a0*/  LOP3.LUT R185, R185, R12, RZ, 0x3c, !PT ;  /* 0x0000000cb9b97212 */ /* 0x000fe200078e3cff */
[----:B------:R-:W-:Y:S06]  /*d1b0*/  @!P0 BRA `(.L_x_4556) ;  /* 0x0000000000048947 */ /* 0x000fec0003800000 */
[----:B------:R-:W-:Y:S01]  /*d1c0*/  BPT.TRAP 0x1 ;  /* 0x000000040000795c */ /* 0x000fe20000300000 */
.L_x_4556:
[----:B------:R-:W-:Y:S01]  /*d1d0*/  IMAD R12, R17, 0x8, R2 ;  /* 0x00000008110c7824 */ /* 0x000fe200078e0202 */
[----:B------:R-:W-:-:S04]  /*d1e0*/  SHF.L.U32 R196, R185, 0x1f, RZ ;  /* 0x0000001fb9c47819 */ /* 0x000fc800000006ff */
[----:B------:R0:W1:Y:S01]  /*d1f0*/  SYNCS.PHASECHK.TRANS64.TRYWAIT P2, [R12+URZ+0x38830], R196 ;  /* 0x038830c40c0075a7 */ /* 0x000062000804017f */
[----:B------:R-:W-:Y:S05]  /*d200*/  @!P0 BRA `(.L_x_4557) ;  /* 0x0000000000048947 */ /* 0x000fea0003800000 */
[----:B------:R-:W-:Y:S01]  /*d210*/  BPT.TRAP 0x1 ;  /* 0x000000040000795c */ /* 0x000fe20000300000 */
.L_x_4557:
[----:B------:R-:W-:Y:S01]  /*d220*/  VIADD R20, R2, 0x20400 ;  /* 0x0002040002147836 */ /* 0x000fe20000000000 */
[----:B------:R-:W-:Y:S01]  /*d230*/  BSSY B1, `(.L_x_4558) ;  /* 0x0000009000017945 */ /* 0x000fe20003800000 */
[----:B------:R-:W-:Y:S02]  /*d240*/  IMAD R154, R17, 0x200, R217 ;  /* 0x00000200119a7824 */ /* 0x000fe400078e02d9 */
[----:B------:R-:W-:Y:S01]  /*d250*/  IMAD.MOV.U32 R155, RZ, RZ, 0x40000040 ;  /* 0x40000040ff9b7424 */ /* 0x000fe200078e00ff */
[----:B------:R-:W-:-:S04]  /*d260*/  SHF.R.U32.HI R20, RZ, 0x4, R20 ;  /* 0x00000004ff147819 */ /* 0x000fc80000011614 */
[----:B------:R-:W-:-:S04]  /*d270*/  LOP3.LUT R20, R20, 0x3fff, RZ, 0xc0, !PT ;  /* 0x00003fff14147812 */ /* 0x000fc800078ec0ff */
[----:B------:R-:W-:Y:S01]  /*d280*/  LOP3.LUT R20, R20, 0x10000, RZ, 0xfc, !PT ;  /* 0x0001000014147812 */ /* 0x000fe200078efcff */
[----:B-1----:R-:W-:Y:S06]  /*d290*/  @P2 BRA `(.L_x_4559) ;  /* 0x0000000000082947 */ /* 0x002fec0003800000 */
[----:B------:R-:W1:Y:S02]  /*d2a0*/  SYNCS.PHASECHK.TRANS64.TRYWAIT P2, [R12+URZ+0x38830], R196 ;  /* 0x038830c40c0075a7 */ /* 0x000e64000804017f */
[----:B-1----:R-:W-:Y:S05]  /*d2b0*/  @!P2 BRA `(.L_x_4560) ;  /* 0x000001200088a947 */ /* 0x002fea0003800000 */
.L_x_4559:
[----:B------:R-:W-:Y:S05]  /*d2c0*/  BSYNC B1 ;  /* 0x0000000000017941 */ /* 0x000fea0003800000 */
.L_x_4558:
        /* <DEDUP_REMOVED lines=36> */
.L_x_4561:
[----:B------:R2:W3:Y:S01]  /*d510*/  SYNCS.PHASECHK.TRANS64.TRYWAIT P2, [R12+URZ+0x38850], R196 ;  /* 0x038850c40c0075a7 */ /* 0x0004e2000804017f */
[----:B------:R-:W-:Y:S05]  /*d520*/  @!P0 BRA `(.L_x_4562) ;  /* 0x0000000000048947 */ /* 0x000fea0003800000 */
[----:B------:R-:W-:Y:S01]  /*d530*/  BPT.TRAP 0x1 ;  /* 0x000000040000795c */ /* 0x000fe20000300000 */
.L_x_4562:
[----:B------:R-:W-:Y:S01]  /*d540*/  VIADD R21, R2, 0x26400 ;  /* 0x0002640002157836 */ /* 0x000fe20000000000 */
[----:B------:R-:W-:Y:S04]  /*d550*/  BSSY B1, `(.L_x_4563) ;  /* 0x0000005000017945 */ /* 0x000fe80003800000 */
[----:B------:R-:W-:Y:S01]  /*d560*/  SHF.R.U32.HI R21, RZ, 0x4, R21 ;  /* 0x00000004ff157819 */ /* 0x000fe20000011615 */
[----:B---3--:R-:W-:Y:S06]  /*d570*/  @P2 BRA `(.L_x_4564) ;  /* 0x0000000000082947 */ /* 0x008fec0003800000 */
[----:B------:R-:W3:Y:S02]  /*d580*/  SYNCS.PHASECHK.TRANS64.TRYWAIT P2, [R12+URZ+0x38850], R196 ;  /* 0x038850c40c0075a7 */ /* 0x000ee4000804017f */
[----:B---3--:R-:W-:Y:S05]  /*d590*/  @!P2 BRA `(.L_x_4565) ;  /* 0x0000011c00e4a947 */ /* 0x008fea0003800000 */
.L_x_4564:
[----:B------:R-:W-:Y:S05]  /*d5a0*/  BSYNC B1 ;  /* 0x0000000000017941 */ /* 0x000fea0003800000 */
.L_x_4563:
[----:B------:R-:W-:Y:S01]  /*d5b0*/  LOP3.LUT R21, R21, 0x3fff, RZ, 0xc0, !PT ;  /* 0x00003fff15157812 */ /* 0x000fe200078ec0ff */
[C---:B------:R-:W-:Y:S01]  /*d5c0*/  VIADD R20, R0.reuse, 0x2 ;  /* 0x0000000200147836 */ /* 0x040fe20000000000 */
[----:B------:R-:W-:Y:S01]  /*d5d0*/  WARPGROUP.ARRIVE ;  /* 0x00000000000079c5 */ /* 0x000fe20000000000 */
[----:B------:R-:W-:Y:S01]  /*d5e0*/  VIADD R198, R0, 0x4 ;  /* 0x0000000400c67836 */ /* 0x000fe20000000000 */
[----:B------:R-:W-:Y:S01]  /*d5f0*/  LOP3.LUT R0, R21, 0x10000, RZ, 0xfc, !PT ;  /* 0x0001000015007812 */ /* 0x000fe200078efcff */
[----:B0123--:R-:W-:-:S03]  /*d600*/  IMAD R196, R17, 0x1000, R218 ;  /* 0x0000100011c47824 */ /* 0x00ffc600078e02da */
[----:B------:R-:W0:Y:S01]  /*d610*/  S2R R219, SR_TID.X ;  /* 0x0000000000db7919 */ /* 0x000e220000002100 */
[----:B------:R-:W-:Y:S02]  /*d620*/  IMAD.MOV.U32 R197, RZ, RZ, 0x40000040 ;  /* 0x40000040ffc57424 */ /* 0x000fe400078e00ff */
[----:B------:R-:W-:Y:S01]  /*d630*/  IMAD.MOV.U32 R200, RZ, RZ, R0 ;  /* 0x000000ffffc87224 */ /* 0x000fe200078e0000 */
[----:B------:R-:W-:Y:S01]  /*d640*/  R2UR UR6, R196 ;  /* 0x00000000c40672ca */ /* 0x000fe200000e0000 */
[----:B------:R-:W-:Y:S01]  /*d650*/  IMAD.MOV.U32 R201, RZ, RZ, 0x40000040 ;  /* 0x40000040ffc97424 */ /* 0x000fe200078e00ff */
[----:B------:R-:W-:Y:S01]  /*d660*/  R2UR UR7, R197 ;  /* 0x00000000c50772ca */ /* 0x000fe200000e0000 */
[----:B------:R-:W-:Y:S01]  /*d670*/  IMAD.MOV.U32 R21, RZ, RZ, 0x40000040 ;  /* 0x40000040ff157424 */ /* 0x000fe200078e00ff */
[----:B------:R-:W-:Y:S01]  /*d680*/  R2UR UR4, R200 ;  /* 0x00000000c80472ca */ /* 0x000fe200000e0000 */
[----:B------:R-:W-:Y:S01]  /*d690*/  IMAD.MOV.U32 R199, RZ, RZ, 0x40000040 ;  /* 0x40000040ffc77424 */ /* 0x000fe200078e00ff */
[----:B------:R-:W-:Y:S01]  /*d6a0*/  R2UR UR5, R201 ;  /* 0x00000000c90572ca */ /* 0x000fe200000e0000 */
[----:B------:R-:W-:-:S02]  /*d6b0*/  VIADD R200, R196, 0x800 ;  /* 0x00000800c4c87836 */ /* 0x000fc40000000000 */
[----:B------:R-:W-:-:S10]  /*d6c0*/  VIADD R201, R0, 0x800 ;  /* 0x0000080000c97836 */ /* 0x000fd40000000000 */
[----:B------:R-:W-:Y:S01]  /*d6d0*/  HGMMA.64x64x16.F32.BF16 R152, gdesc[UR4], R152, gsb0 ;  /* 0x00e00000049879f0 */ /* 0x000fe20008001898 */
[----:B------:R-:W-:Y:S01]  /*d6e0*/  R2UR UR4, R20 ;  /* 0x00000000140472ca */ /* 0x000fe200000e0000 */
[----:B------:R-:W-:Y:S01]  /*d6f0*/  VIADD R20, R196, 0x2 ;  /* 0x00000002c4147836 */ /* 0x000fe20000000000 */
[----:B------:R-:W-:Y:S01]  /*d700*/  R2UR UR5, R21 ;  /* 0x00000000150572ca */ /* 0x000fe200000e0000 */
[----:B------:R-:W-:-:S03]  /*d710*/  IMAD.MOV.U32 R21, RZ, RZ, 0x40000040 ;  /* 0x40000040ff157424 */ /* 0x000fc600078e00ff */
[----:B------:R-:W-:Y:S01]  /*d720*/  R2UR UR6, R20 ;  /* 0x00000000140672ca */ /* 0x000fe200000e0000 */
[----:B------:R-:W-:Y:S01]  /*d730*/  VIADD R20, R196, 0x4 ;  /* 0x00000004c4147836 */ /* 0x000fe20000000000 */
[----:B------:R-:W-:Y:S01]  /*d740*/  R2UR UR7, R21 ;  /* 0x00000000150772ca */ /* 0x000fe200000e0000 */
[----:B------:R-:W-:Y:S01]  /*d750*/  IMAD.MOV.U32 R21, RZ, RZ, 0x40000040 ;  /* 0x40000040ff157424 */ /* 0x000fe200078e00ff */
[----:B0-----:R-:W-:Y:S01]  /*d760*/  SHF.R.U32.HI R219, RZ, 0x7, R219 ;  /* 0x00000007ffdb7819 */ /* 0x001fe200000116db */
[----:B------:R-:W-:Y:S02]  /*d770*/  WARPGROUP.DEPBAR.LE gsb0, 0x0 ;  /* 0x00008000000079c5 */ /* 0x000fe40000010000 */
[----:B------:R-:W-:-:S08]  /*d780*/  WARPGROUP.ARRIVE ;  /* 0x00000000000079c5 */ /* 0x000fd00000000000 */
[----:B------:R-:W-:Y:S01]  /*d790*/  HGMMA.64x64x16.F32.BF16 R152, gdesc[UR4], R152, gsb0 ;  /* 0x00e00000049879f0 */ /* 0x000fe20008001898 */
[----:B------:R-:W-:Y:S02]  /*d7a0*/  R2UR UR4, R198 ;  /* 0x00000000c60472ca */ /* 0x000fe400000e0000 */
        /* <DEDUP_REMOVED lines=145> */
[----:B------:R-:W-:Y:S02]  /*e0c0*/  R2UR UR4, R20 ;  /* 0x00000000140472ca */ /* 0x000fe400000e0000 */
[----:B------:R-:W-:Y:S01]  /*e0d0*/  R2UR UR5, R21 ;  /* 0x00000000150572ca */ /* 0x000fe200000e0000 */
[----:B------:R-:W0:Y:S01]  /*e0e0*/  SHFL.IDX PT, R20, R219, RZ, 0x1f ;  /* 0x00001fffdb147589 */ /* 0x000e2200000e0000 */
[----:B------:R-:W-:Y:S01]  /*e0f0*/  IMAD.MOV.U32 R21, RZ, RZ, 0x4 ;  /* 0x00000004ff157424 */ /* 0x000fe200078e00ff */
[----:B0-----:R-:W-:-:S04]  /*e100*/  ISETP.GT.AND P2, PT, R20, 0x7f, PT ;  /* 0x0000007f1400780c */ /* 0x001fc80003f44270 */
[----:B------:R-:W-:Y:S02]  /*e110*/  SEL R20, RZ, 0x2, !P2 ;  /* 0x00000002ff147807 */ /* 0x000fe40005000000 */
[C---:B------:R-:W-:Y:S02]  /*e120*/  SEL R197, R21.reuse, 0x2, P2 ;  /* 0x0000000215c57807 */ /* 0x040fe40001000000 */
[----:B------:R-:W-:Y:S01]  /*e130*/  SEL R21, R21, 0x6, !P2 ;  /* 0x0000000615157807 */ /* 0x000fe20005000000 */
[----:B------:R-:W-:Y:S01]  /*e140*/  IMAD.IADD R198, R20, 0x1, R200 ;  /* 0x0000000114c67824 */ /* 0x000fe200078e02c8 */
[----:B------:R-:W-:Y:S02]  /*e150*/  WARPGROUP.DEPBAR.LE gsb0, 0x0 ;  /* 0x00008000000079c5 */ /* 0x000fe40000010000 */
[----:B------:R-:W-:-:S06]  /*e160*/  WARPGROUP.ARRIVE ;  /* 0x00000000000079c5 */ /* 0x000fcc0000000000 */
[----:B------:R-:W-:Y:S01]  /*e170*/  HGMMA.64x64x16.F32.BF16 R152, gdesc[UR4], R152, gsb0 ;  /* 0x00e00000049879f0 */ /* 0x000fe20008001898 */
[----:B------:R-:W-:Y:S01]  /*e180*/  R2UR UR6, R198 ;  /* 0x00000000c60672ca */ /* 0x000fe200000e0000 */
[----:B------:R-:W-:Y:S01]  /*e190*/  IMAD.IADD R198, R201, 0x1, R20 ;  /* 0x00000001c9c67824 */ /* 0x000fe200078e0214 */
[----:B------:R-:W-:Y:S01]  /*e1a0*/  R2UR UR7, R199 ;  /* 0x00000000c70772ca */ /* 0x000fe200000e0000 */
[----:B------:R-:W-:-:S03]  /*e1b0*/  IMAD.MOV.U32 R199, RZ, RZ, 0x40000040 ;  /* 0x40000040ffc77424 */ /* 0x000fc600078e00ff */
        /* <DEDUP_REMOVED lines=24> */
[----:B------:R-:W-:Y:S02]  /*e340*/  IMAD.MOV.U32 R199, RZ, RZ, 0x40000040 ;  /* 0x40000040ffc77424 */ /* 0x000fe400078e00ff */
[----:B------:R-:W-:Y:S01]  /*e350*/  IMAD.MOV.U32 R200, RZ, RZ, 0x28 ;  /* 0x00000028ffc87424 */ /* 0x000fe200078e00ff */
[----:B------:R-:W-:Y:S02]  /*e360*/  R2UR UR6, R198 ;  /* 0x00000000c60672ca */ /* 0x000fe400000e0000 */
[----:B------:R-:W-:Y:S01]  /*e370*/  R2UR UR7, R199 ;  /* 0x00000000c70772ca */ /* 0x000fe200000e0000 */
[----:B------:R-:W-:Y:S01]  /*e380*/  IMAD.MOV.U32 R199, RZ, RZ, 0x40000040 ;  /* 0x40000040ffc77424 */ /* 0x000fe200078e00ff */
[----:B------:R-:W-:-:S04]  /*e390*/  SEL R200, R200, 0x26, P2 ;  /* 0x00000026c8c87807 */ /* 0x000fc80001000000 */
[----:B------:R-:W-:-:S04]  /*e3a0*/  LOP3.LUT R200, R200, 0x6, RZ, 0xc0, !PT ;  /* 0x00000006c8c87812 */ /* 0x000fc800078ec0ff */
[CC--:B------:R-:W-:Y:S02]  /*e3b0*/  IADD3 R198, R200.reuse, R201.reuse, R0 ;  /* 0x000000c9c8c67210 */ /* 0x0c0fe40007ffe000 */
[----:B------:R-:W-:Y:S01]  /*e3c0*/  IADD3 R200, R200, R201, R196 ;  /* 0x000000c9c8c87210 */ /* 0x000fe20007ffe0c4 */
[----:B------:R-:W-:Y:S01]  /*e3d0*/  IMAD.MOV.U32 R201, RZ, RZ, 0x40000040 ;  /* 0x40000040ffc97424 */ /* 0x000fe200078e00ff */
[----:B------:R-:W-:Y:S02]  /*e3e0*/  WARPGROUP.DEPBAR.LE gsb0, 0x0 ;  /* 0x00008000000079c5 */ /* 0x000fe40000010000 */
[----:B------:R-:W-:-:S06]  /*e3f0*/  WARPGROUP.ARRIVE ;  /* 0x00000000000079c5 */ /* 0x000fcc0000000000 */
[----:B------:R-:W-:Y:S01]  /*e400*/  HGMMA.64x64x16.F32.BF16 R152, gdesc[UR4], R152, gsb0 ;  /* 0x00e00000049879f0 */ /* 0x000fe20008001898 */
[----:B------:R-:W-:Y:S02]  /*e410*/  R2UR UR4, R198 ;  /* 0x00000000c60472ca */ /* 0x000fe400000e0000 */
[----:B------:R-:W-:Y:S01]  /*e420*/  R2UR UR5, R199 ;  /* 0x00000000c70572ca */ /* 0x000fe200000e0000 */
[----:B------:R-:W-:Y:S01]  /*e430*/  IMAD.MOV.U32 R199, RZ, RZ, 0x40000040 ;  /* 0x40000040ffc77424 */ /* 0x000fe200078e00ff */
[----:B------:R-:W-:Y:S01]  /*e440*/  R2UR UR6, R200 ;  /* 0x00000000c80672ca */ /* 0x000fe200000e0000 */
[----:B------:R-:W-:Y:S01]  /*e450*/  VIADD R200, R0, 0xa00 ;  /* 0x00000a0000c87836 */ /* 0x000fe20000000000 */
[----:B------:R-:W-:Y:S01]  /*e460*/  R2UR UR7, R201 ;  /* 0x00000000c90772ca */ /* 0x000fe200000e0000 */
[----:B------:R-:W-:Y:S02]  /*e470*/  VIADD R201, R196, 0xa00 ;  /* 0x00000a00c4c97836 */ /* 0x000fe40000000000 */
[----:B------:R-:W-:Y:S01]  /*e480*/  IMAD.IADD R198, R200, 0x1, R20 ;  /* 0x00000001c8c67824 */ /* 0x000fe200078e0214 */
[----:B------:R-:W-:-:S02]  /*e490*/  WARPGROUP.DEPBAR.LE gsb0, 0x0 ;  /* 0x00008000000079c5 */ /* 0x000fc40000010000 */
[----:B------:R-:W-:-:S07]  /*e4a0*/  WARPGROUP.ARRIVE ;  /* 0x00000000000079c5 */ /* 0x000fce0000000000 */
        /* <DEDUP_REMOVED lines=108> */
[----:B------:R-:W-:Y:S02]  /*eb70*/  IMAD.MOV.U32 R199, RZ, RZ, 0x40000040 ;  /* 0x40000040ffc77424 */ /* 0x000fe400078e00ff */
[C---:B------:R-:W-:Y:S01]  /*eb80*/  IMAD.IADD R20, R201.reuse, 0x1, R21 ;  /* 0x00000001c9147824 */ /* 0x040fe200078e0215 */
[----:B------:R-:W-:Y:S01]  /*eb90*/  R2UR UR4, R198 ;  /* 0x00000000c60472ca */ /* 0x000fe200000e0000 */
[----:B------:R-:W-:Y:S01]  /*eba0*/  IMAD.IADD R198, R201, 0x1, R197 ;  /* 0x00000001c9c67824 */ /* 0x000fe200078e02c5 */
[----:B------:R-:W-:Y:S01]  /*ebb0*/  R2UR UR5, R199 ;  /* 0x00000000c70572ca */ /* 0x000fe200000e0000 */
[----:B------:R-:W-:Y:S01]  /*ebc0*/  IMAD.MOV.U32 R199, RZ, RZ, 0x40000040 ;  /* 0x40000040ffc77424 */ /* 0x000fe200078e00ff */
[----:B------:R-:W-:-:S02]  /*ebd0*/  WARPGROUP.DEPBAR.LE gsb0, 0x0 ;  /* 0x00008000000079c5 */ /* 0x000fc40000010000 */
[----:B------:R-:W-:-:S09]  /*ebe0*/  WARPGROUP.ARRIVE ;  /* 0x00000000000079c5 */ /* 0x000fd20000000000 */
[----:B------:R-:W-:Y:S01]  /*ebf0*/  HGMMA.64x64x16.F32.BF16 R152, gdesc[UR4], R152, gsb0 ;  /* 0x00e00000049879f0 */ /* 0x000fe20008001898 */
[----:B------:R-:W-:Y:S01]  /*ec00*/  R2UR UR4, R198 ;  /* 0x00000000c60472ca */ /* 0x000fe200000e0000 */
[--C-:B------:R-:W-:Y:S01]  /*ec10*/  IMAD.IADD R198, R197, 0x1, R200.reuse ;  /* 0x00000001c5c67824 */ /* 0x100fe200078e02c8 */
[----:B------:R-:W-:Y:S01]  /*ec20*/  R2UR UR5, R199 ;  /* 0x00000000c70572ca */ /* 0x000fe200000e0000 */
[----:B------:R-:W-:Y:S02]  /*ec30*/  IMAD.MOV.U32 R199, RZ, RZ, 0x40000040 ;  /* 0x40000040ffc77424 */ /* 0x000fe400078e00ff */
[----:B------:R-:W-:Y:S01]  /*ec40*/  IMAD.MOV.U32 R197, RZ, RZ, 0x40 ;  /* 0x00000040ffc57424 */ /* 0x000fe200078e00ff */
[----:B------:R-:W-:Y:S01]  /*ec50*/  R2UR UR6, R198 ;  /* 0x00000000c60672ca */ /* 0x000fe200000e0000 */
[----:B------:R-:W-:Y:S01]  /*ec60*/  IMAD.IADD R198, R21, 0x1, R200 ;  /* 0x0000000115c67824 */ /* 0x000fe200078e02c8 */
[----:B------:R-:W-:Y:S01]  /*ec70*/  R2UR UR7, R199 ;  /* 0x00000000c70772ca */ /* 0x000fe200000e0000 */
[----:B------:R-:W-:Y:S01]  /*ec80*/  IMAD.MOV.U32 R21, RZ, RZ, 0x40000040 ;  /* 0x40000040ff157424 */ /* 0x000fe200078e00ff */
[----:B------:R-:W-:Y:S01]  /*ec90*/  SEL R197, R197, 0x3e, P2 ;  /* 0x0000003ec5c57807 */ /* 0x000fe20001000000 */
[----:B------:R-:W-:-:S03]  /*eca0*/  IMAD.MOV.U32 R199, RZ, RZ, 0x40000040 ;  /* 0x40000040ffc77424 */ /* 0x000fc600078e00ff */
[----:B------:R-:W-:Y:S01]  /*ecb0*/  LOP3.LUT R197, R197, 0x6, RZ, 0xc0, !PT ;  /* 0x00000006c5c57812 */ /* 0x000fe200078ec0ff */
[----:B------:R-:W-:Y:S02]  /*ecc0*/  WARPGROUP.DEPBAR.LE gsb0, 0x0 ;  /* 0x00008000000079c5 */ /* 0x000fe40000010000 */
[----:B------:R-:W-:-:S06]  /*ecd0*/  WARPGROUP.ARRIVE ;  /* 0x00000000000079c5 */ /* 0x000fcc0000000000 */
[----:B------:R-:W-:Y:S01]  /*ece0*/  HGMMA.64x64x16.F32.BF16 R152, gdesc[UR4], R152, gsb0 ;  /* 0x00e00000049879f0 */ /* 0x000fe20008001898 */
[----:B------:R-:W-:Y:S02]  /*ecf0*/  R2UR UR4, R20 ;  /* 0x00000000140472ca */ /* 0x000fe400000e0000 */
[----:B------:R-:W-:Y:S01]  /*ed00*/  R2UR UR5, R21 ;  /* 0x00000000150572ca */ /* 0x000fe200000e0000 */
[----:B------:R-:W-:Y:S01]  /*ed10*/  IMAD.MOV.U32 R21, RZ, RZ, 0x1000 ;  /* 0x00001000ff157424 */ /* 0x000fe200078e00ff */
[----:B------:R-:W-:Y:S02]  /*ed20*/  R2UR UR6, R198 ;  /* 0x00000000c60672ca */ /* 0x000fe400000e0000 */
[----:B------:R-:W-:Y:S02]  /*ed30*/  R2UR UR7, R199 ;  /* 0x00000000c70772ca */ /* 0x000fe400000e0000 */
[----:B------:R-:W-:-:S04]  /*ed40*/  SEL R21, R21, 0xf80, P2 ;  /* 0x00000f8015157807 */ /* 0x000fc80001000000 */
        /* <DEDUP_REMOVED lines=18> */
.L_x_4566:
        /* <DEDUP_REMOVED lines=28> */
[----:B------:R-:W-:-:S02]  /*f030*/  ISETP.NE.AND P2, PT, R223, RZ, PT ;  /* 0x000000ffdf00720c */ /* 0x000fc40003f45270 */
[----:B------:R-:W0:Y:S01]  /*f040*/  MUFU.TANH R157, R157 ;  /* 0x0000009d009d7308 */ /* 0x000e220000002400 */
[----:B-1----:R-:W-:-:S07]  /*f050*/  FMNMX.FTZ R20, R153, R20, !PT ;  /* 0x0000001499147209 */ /* 0x002fce0007810000 */
[----:B------:R-:W1:Y:S01]  /*f060*/  MUFU.TANH R160, R160 ;  /* 0x000000a000a07308 */ /* 0x000e620000002400 */
[----:B--2---:R-:W-:Y:S02]  /*f070*/  FMNMX.FTZ R20, R156, R20, !PT ;  /* 0x000000149c147209 */ /* 0x004fe40007810000 */
[----:B------:R-:W-:-:S04]  /*f080*/  @!P2 IMAD R14, R14, 0x40, R195 ;  /* 0x000000400e0ea824 */ /* 0x000fc800078e02c3 */
[----:B------:R-:W-:Y:S01]  /*f090*/  @!P2 IMAD R14, R14, 0x4, R2 ;  /* 0x000000040e0ea824 */ /* 0x000fe200078e0202 */
        /* <DEDUP_REMOVED lines=30> */
[----:B0-----:R-:W-:-:S05]  /*f280*/  FMNMX.FTZ R21, R21, R20, !PT ;  /* 0x0000001415157209 */ /* 0x001fca0007810000 */
[----:B------:R-:W0:Y:S02]  /*f290*/  SHFL.BFLY PT, R20, R21, 0x1, 0x1f ;  /* 0x0c201f0015147f89 */ /* 0x000e2400000e0000 */
[----:B0-----:R-:W-:Y:S01]  /*f2a0*/  FMNMX.FTZ R21, R21, R20, !PT ;  /* 0x0000001415157209 */ /* 0x001fe20007810000 */
[----:B------:R-:W-:-:S04]  /*f2b0*/  IMAD.U32 R20, RZ, RZ, UR38 ;  /* 0x00000026ff147e24 */ /* 0x000fc8000f8e00ff */
[CC--:B------:R-:W-:Y:S01]  /*f2c0*/  FMUL.FTZ R163, R21.reuse, R20.reuse ;  /* 0x0000001415a37220 */ /* 0x0c0fe20000410000 */
[----:B------:R-:W-:Y:S02]  /*f2d0*/  FADD.FTZ R197, -R21, R15 ;  /* 0x0000000f15c57221 */ /* 0x000fe40000010100 */
[----:B------:R0:W-:Y:S01]  /*f2e0*/  MUFU.TANH R15, R196 ;  /* 0x000000c4000f7308 */ /* 0x0001e20000002400 */
[-CC-:B------:R-:W-:Y:S01]  /*f2f0*/  FFMA.FTZ R152, R152, R20.reuse, -R163.reuse ;  /* 0x0000001498987223 */ /* 0x180fe200000108a3 */
[-C--:B------:R-:W-:Y:S01]  /*f300*/  FMUL.FTZ R197, R197, R20.reuse ;  /* 0x00000014c5c57220 */ /* 0x080fe20000410000 */
[-CC-:B------:R-:W-:Y:S01]  /*f310*/  FFMA.FTZ R156, R156, R20.reuse, -R163.reuse ;  /* 0x000000149c9c7223 */ /* 0x180fe200000108a3 */
[-CC-:B------:R-:W-:Y:S01]  /*f320*/  FFMA.FTZ R157, R157, R20.reuse, -R163.reuse ;  /* 0x000000149d9d7223 */ /* 0x180fe200000108a3 */
[-CC-:B------:R-:W-:Y:S01]  /*f330*/  FFMA.FTZ R160, R160, R20.reuse, -R163.reuse ;  /* 0x00000014a0a07223 */ /* 0x180fe200000108a3 */
[-CC-:B------:R-:W-:Y:S01]  /*f340*/  FFMA.FTZ R161, R161, R20.reuse, -R163.reuse ;  /* 0x00000014a1a17223 */ /* 0x180fe200000108a3 */
[-CC-:B------:R-:W-:Y:S01]  /*f350*/  FFMA.FTZ R164, R164, R20.reuse, -R163.reuse ;  /* 0x00000014a4a47223 */ /* 0x180fe200000108a3 */
[----:B------:R-:W-:Y:S01]  /*f360*/  MUFU.EX2 R152, R152 ;  /* 0x0000009800987308 */ /* 0x000fe20000000800 */
[-CC-:B0-----:R-:W-:Y:S01]  /*f370*/  FFMA.FTZ R196, R153, R20.reuse, -R163.reuse ;  /* 0x0000001499c47223 */ /* 0x181fe200000108a3 */
        /* <DEDUP_REMOVED lines=9> */
[----:B------:R-:W-:Y:S01]  /*f410*/  FFMA.FTZ R181, R181, R20, -R163 ;  /* 0x00000014b5b57223 */ /* 0x000fe200000108a3 */
[----:B------:R-:W-:Y:S01]  /*f420*/  FMUL.FTZ R163, R166, UR40 ;  /* 0x00000028a6a37c20 */ /* 0x000fe20008410000 */
[----:B------:R-:W-:Y:S01]  /*f430*/  FMUL.FTZ R166, R167, UR40 ;  /* 0x00000028a7a67c20 */ /* 0x000fe20008410000 */
[----:B------:R-:W-:Y:S01]  /*f440*/  FMUL.FTZ R167, R170, UR40 ;  /* 0x00000028aaa77c20 */ /* 0x000fe20008410000 */
[----:B------:R-:W-:Y:S01]  /*f450*/  VIADD R170, R12, 0x38840 ;  /* 0x000388400caa7836 */ /* 0x000fe20000000000 */
[----:B------:R-:W1:Y:S08]  /*f460*/  MUFU.EX2 R196, R196 ;  /* 0x000000c400c47308 */ /* 0x000e700000000800 */
[----:B------:R-:W2:Y:S01]  /*f470*/  MUFU.TANH R163, R163 ;  /* 0x000000a300a37308 */ /* 0x000ea20000002400 */
[----:B0-----:R-:W-:Y:S01]  /*f480*/  FFMA.FTZ R3, R153, R3, R152 ;  /* 0x0000000399037223 */ /* 0x001fe20000010098 */
[-C--:B------:R-:W-:Y:S01]  /*f490*/  FMUL.FTZ R24, R24, R153.reuse ;  /* 0x0000009918187220 */ /* 0x080fe20000410000 */
[-C--:B------:R-:W-:Y:S01]  /*f4a0*/  FMUL.FTZ R25, R25, R153.reuse ;  /* 0x0000009919197220 */ /* 0x080fe20000410000 */
[-C--:B------:R-:W-:Y:S01]  /*f4b0*/  FMUL.FTZ R28, R28, R153.reuse ;  /* 0x000000991c1c7220 */ /* 0x080fe20000410000 */
[-C--:B------:R-:W-:Y:S01]  /*f4c0*/  FMUL.FTZ R29, R29, R153.reuse ;  /* 0x000000991d1d7220 */ /* 0x080fe20000410000 */
[-C--:B------:R-:W-:Y:S01]  /*f4d0*/  FMUL.FTZ R32, R32, R153.reuse ;  /* 0x0000009920207220 */ /* 0x080fe20000410000 */
[-C--:B------:R-:W-:Y:S01]  /*f4e0*/  FMUL.FTZ R33, R33, R153.reuse ;  /* 0x0000009921217220 */ /* 0x080fe20000410000 */
[----:B------:R-:W0:Y:S01]  /*f4f0*/  MUFU.TANH R166, R166 ;  /* 0x000000a600a67308 */ /* 0x000e220000002400 */
[C---:B-1----:R-:W-:Y:S01]  /*f500*/  FADD.FTZ R3, R196.reuse, R3 ;  /* 0x00000003c4037221 */ /* 0x042fe20000010000 */
[----:B------:R-:W-:Y:S01]  /*f510*/  F2FP.BF16.F32.PACK_AB R152, R196, R152 ;  /* 0x00000098c498723e */ /* 0x000fe200000010ff */
[-C--:B------:R-:W-:Y:S01]  /*f520*/  FMUL.FTZ R36, R36, R153.reuse ;  /* 0x0000009924247220 */ /* 0x080fe20000410000 */
[----:B------:R-:W-:Y:S01]  /*f530*/  PRMT R196, R190, 0x654, R170 ;  /* 0x00000654bec47816 */ /* 0x000fe200000000aa */
[-C--:B------:R-:W-:Y:S01]  /*f540*/  FMUL.FTZ R37, R37, R153.reuse ;  /* 0x0000009925257220 */ /* 0x080fe20000410000 */
[-C--:B------:R-:W-:Y:S01]  /*f550*/  FMUL.FTZ R40, R40, R153.reuse ;  /* 0x0000009928287220 */ /* 0x080fe20000410000 */
[-C--:B------:R-:W-:Y:S01]  /*f560*/  FMUL.FTZ R41, R41, R153.reuse ;  /* 0x0000009929297220 */ /* 0x080fe20000410000 */
[----:B------:R1:W-:Y:S01]  /*f570*/  MUFU.TANH R170, R171 ;  /* 0x000000ab00aa7308 */ /* 0x0003e20000002400 */
[----:B------:R3:W-:Y:S01]  /*f580*/  SYNCS.ARRIVE.TRANS64.RED.A1T0 RZ, [R196+URZ], RZ ;  /* 0x000000ffc4ff79a7 */ /* 0x0007e2000810043f */
[----:B------:R-:W-:Y:S01]  /*f590*/  @!P2 STS [R14+0x38400], R153 ;  /* 0x038400990e00a388 */ /* 0x000fe20000000800 */
[-C--:B------:R-:W-:Y:S01]  /*f5a0*/  FMUL.FTZ R44, R44, R153.reuse ;  /* 0x000000992c2c7220 */ /* 0x080fe20000410000 */
[-C--:B------:R-:W-:Y:S01]  /*f5b0*/  FMUL.FTZ R45, R45, R153.reuse ;  /* 0x000000992d2d7220 */ /* 0x080fe20000410000 */
[-C--:B------:R-:W-:Y:S01]  /*f5c0*/  FMUL.FTZ R48, R48, R153.reuse ;  /* 0x0000009930307220 */ /* 0x080fe20000410000 */
[-C--:B------:R-:W-:Y:S01]  /*f5d0*/  FMUL.FTZ R49, R49, R153.reuse ;  /* 0x0000009931317220 */ /* 0x080fe20000410000 */
[----:B------:R-:W-:Y:S01]  /*f5e0*/  FMUL.FTZ R52, R52, R153 ;  /* 0x0000009934347220 */ /* 0x000fe20000410000 */
[----:B------:R-:W4:Y:S01]  /*f5f0*/  MUFU.TANH R167, R167 ;  /* 0x000000a700a77308 */ /* 0x000f220000002400 */
[----:B-1----:R-:W-:Y:S01]  /*f600*/  FMUL.FTZ R171, R174, UR40 ;  /* 0x00000028aeab7c20 */ /* 0x002fe20008410000 */
[----:B------:R-:W-:Y:S01]  /*f610*/  FMNMX.FTZ R174, R154, R13, !PT ;  /* 0x0000000d9aae7209 */ /* 0x000fe20007810000 */
[-C--:B------:R-:W-:Y:S01]  /*f620*/  FMUL.FTZ R53, R53, R153.reuse ;  /* 0x0000009935357220 */ /* 0x080fe20000410000 */
[-C--:B------:R-:W-:Y:S01]  /*f630*/  FMUL.FTZ R56, R56, R153.reuse ;  /* 0x0000009938387220 */ /* 0x080fe20000410000 */
[-C--:B------:R-:W-:Y:S01]  /*f640*/  FMUL.FTZ R57, R57, R153.reuse ;  /* 0x0000009939397220 */ /* 0x080fe20000410000 */
[----:B------:R-:W-:Y:S01]  /*f650*/  FMNMX.FTZ R174, R155, R174, !PT ;  /* 0x000000ae9bae7209 */ /* 0x000fe20007810000 */
[-C--:B------:R-:W-:Y:S01]  /*f660*/  FMUL.FTZ R60, R60, R153.reuse ;  /* 0x000000993c3c7220 */ /* 0x080fe20000410000 */
[----:B------:R-:W-:Y:S01]  /*f670*/  MUFU.TANH R171, R171 ;  /* 0x000000ab00ab7308 */ /* 0x000fe20000002400 */
[-C--:B------:R-:W-:Y:S01]  /*f680*/  FMUL.FTZ R61, R61, R153.reuse ;  /* 0x000000993d3d7220 */ /* 0x080fe20000410000 */
[----:B---3--:R-:W-:Y:S01]  /*f690*/  FMNMX.FTZ R196, R158, R174, !PT ;  /* 0x000000ae9ec47209 */ /* 0x008fe20007810000 */
[-C--:B------:R-:W-:Y:S01]  /*f6a0*/  FMUL.FTZ R64, R64, R153.reuse ;  /* 0x0000009940407220 */ /* 0x080fe20000410000 */
[-C--:B------:R-:W-:Y:S01]  /*f6b0*/  FMUL.FTZ R65, R65, R153.reuse ;  /* 0x0000009941417220 */ /* 0x080fe20000410000 */
[-C--:B------:R-:W-:Y:S01]  /*f6c0*/  FMUL.FTZ R68, R68, R153.reuse ;  /* 0x0000009944447220 */ /* 0x080fe20000410000 */
[----:B------:R-:W-:Y:S01]  /*f6d0*/  FMNMX.FTZ R196, R159, R196, !PT ;  /* 0x000000c49fc47209 */ /* 0x000fe20007810000 */
[-C--:B------:R-:W-:Y:S01]  /*f6e0*/  FMUL.FTZ R69, R69, R153.reuse ;  /* 0x0000009945457220 */ /* 0x080fe20000410000 */
[----:B------:R1:W-:Y:S01]  /*f6f0*/  MUFU.TANH R174, R175 ;  /* 0x000000af00ae7308 */ /* 0x0003e20000002400 */
[-C--:B------:R-:W-:Y:S01]  /*f700*/  FMUL.FTZ R72, R72, R153.reuse ;  /* 0x0000009948487220 */ /* 0x080fe20000410000 */
[----:B------:R-:W-:Y:S01]  /*f710*/  FMNMX.FTZ R196, R162, R196, !PT ;  /* 0x000000c4a2c47209 */ /* 0x000fe20007810000 */
[-C--:B------:R-:W-:Y:S01]  /*f720*/  FMUL.FTZ R73, R73, R153.reuse ;  /* 0x0000009949497220 */ /* 0x080fe20000410000 */
[-C--:B------:R-:W-:Y:S01]  /*f730*/  FMUL.FTZ R76, R76, R153.reuse ;  /* 0x000000994c4c7220 */ /* 0x080fe20000410000 */
[-C--:B------:R-:W-:Y:S01]  /*f740*/  FMUL.FTZ R77, R77, R153.reuse ;  /* 0x000000994d4d7220 */ /* 0x080fe20000410000 */
[----:B------:R-:W-:Y:S01]  /*f750*/  FMNMX.FTZ R196, R15, R196, !PT ;  /* 0x000000c40fc47209 */ /* 0x000fe20007810000 */
[-C--:B------:R-:W-:Y:S01]  /*f760*/  FMUL.FTZ R80, R80, R153.reuse ;  /* 0x0000009950507220 */ /* 0x080fe20000410000 */
[----:B------:R-:W3:Y:S01]  /*f770*/  MUFU.EX2 R156, R156 ;  /* 0x0000009c009c7308 */ /* 0x000ee20000000800 */
[----:B-1----:R-:W-:Y:S01]  /*f780*/  FMUL.FTZ R175, R178, UR40 ;  /* 0x00000028b2af7c20 */ /* 0x002fe20008410000 */
[----:B--2---:R-:W-:Y:S01]  /*f790*/  FMNMX.FTZ R196, R163, R196, !PT ;  /* 0x000000c4a3c47209 */ /* 0x004fe20007810000 */
[----:B------:R-:W-:Y:S01]  /*f7a0*/  FMUL.FTZ R178, R179, UR40 ;  /* 0x00000028b3b27c20 */ /* 0x000fe20008410000 */
[----:B------:R-:W-:Y:S01]  /*f7b0*/  FMUL.FTZ R179, R182, UR40 ;  /* 0x00000028b6b37c20 */ /* 0x000fe20008410000 */
[----:B------:R-:W-:Y:S01]  /*f7c0*/  FMUL.FTZ R182, R183, UR40 ;  /* 0x00000028b7b67c20 */ /* 0x000fe20008410000 */
[----:B0-----:R-:W-:Y:S01]  /*f7d0*/  FMNMX.FTZ R196, R166, R196, !PT ;  /* 0x000000c4a6c47209 */ /* 0x001fe20007810000 */
[-C--:B------:R-:W-:Y:S01]  /*f7e0*/  FMUL.FTZ R81, R81, R153.reuse ;  /* 0x0000009951517220 */ /* 0x080fe20000410000 */
[----:B------:R-:W0:Y:S01]  /*f7f0*/  MUFU.TANH R175, R175 ;  /* 0x000000af00af7308 */ /* 0x000e220000002400 */
[-C--:B------:R-:W-:Y:S01]  /*f800*/  FMUL.FTZ R84, R84, R153.reuse ;  /* 0x0000009954547220 */ /* 0x080fe20000410000 */
[----:B----4-:R-:W-:Y:S01]  /*f810*/  FMNMX.FTZ R196, R167, R196, !PT ;  /* 0x000000c4a7c47209 */ /* 0x010fe20007810000 */
[-C--:B------:R-:W-:Y:S01]  /*f820*/  FMUL.FTZ R85, R85, R153.reuse ;  /* 0x0000009955557220 */ /* 0x080fe20000410000 */
[-C--:B------:R-:W-:Y:S01]  /*f830*/  FMUL.FTZ R88, R88, R153.reuse ;  /* 0x0000009958587220 */ /* 0x080fe20000410000 */
[-C--:B------:R-:W-:Y:S01]  /*f840*/  FMUL.FTZ R89, R89, R153.reuse ;  /* 0x0000009959597220 */ /* 0x080fe20000410000 */
[----:B------:R-:W-:Y:S01]  /*f850*/  FMNMX.FTZ R196, R170, R196, !PT ;  /* 0x000000c4aac47209 */ /* 0x000fe20007810000 */
[-C--:B------:R-:W-:Y:S01]  /*f860*/  FMUL.FTZ R92, R92, R153.reuse ;  /* 0x000000995c5c7220 */ /* 0x080fe20000410000 */
[----:B------:R-:W1:Y:S01]  /*f870*/  MUFU.TANH R178, R178 ;  /* 0x000000b200b27308 */ /* 0x000e620000002400 */
[----:B---3--:R-:W-:Y:S01]  /*f880*/  FADD.FTZ R3, R156, R3 ;  /* 0x000000039c037221 */ /* 0x008fe20000010000 */
[----:B------:R-:W-:Y:S01]  /*f890*/  FMNMX.FTZ R196, R171, R196, !PT ;  /* 0x000000c4abc47209 */ /* 0x000fe20007810000 */
[-C--:B------:R-:W-:Y:S01]  /*f8a0*/  FMUL.FTZ R93, R93, R153.reuse ;  /* 0x000000995d5d7220 */ /* 0x080fe20000410000 */
[-C--:B------:R-:W-:Y:S01]  /*f8b0*/  FMUL.FTZ R96, R96, R153.reuse ;  /* 0x0000009960607220 */ /* 0x080fe20000410000 */
[-C--:B------:R-:W-:Y:S01]  /*f8c0*/  FMUL.FTZ R97, R97, R153.reuse ;  /* 0x0000009961617220 */ /* 0x080fe20000410000 */
[----:B------:R-:W-:Y:S01]  /*f8d0*/  FMNMX.FTZ R196, R174, R196, !PT ;  /* 0x000000c4aec47209 */ /* 0x000fe20007810000 */
[-C--:B------:R-:W-:Y:S01]  /*f8e0*/  FMUL.FTZ R100, R100, R153.reuse ;  /* 0x0000009964647220 */ /* 0x080fe20000410000 */
[----:B------:R-:W2:Y:S01]  /*f8f0*/  MUFU.TANH R179, R179 ;  /* 0x000000b300b37308 */ /* 0x000ea20000002400 */
[-C--:B------:R-:W-:Y:S01]  /*f900*/  FMUL.FTZ R101, R101, R153.reuse ;  /* 0x0000009965657220 */ /* 0x080fe20000410000 */
[----:B0-----:R-:W-:Y:S01]  /*f910*/  FMNMX.FTZ R196, R175, R196, !PT ;  /* 0x000000c4afc47209 */ /* 0x001fe20007810000 */
[-C--:B------:R-:W-:Y:S01]  /*f920*/  FMUL.FTZ R104, R104, R153.reuse ;  /* 0x0000009968687220 */ /* 0x080fe20000410000 */
[-C--:B------:R-:W-:Y:S01]  /*f930*/  FMUL.FTZ R105, R105, R153.reuse ;  /* 0x0000009969697220 */ /* 0x080fe20000410000 */
[-C--:B------:R-:W-:Y:S01]  /*f940*/  FMUL.FTZ R108, R108, R153.reuse ;  /* 0x000000996c6c7220 */ /* 0x080fe20000410000 */
[-C--:B------:R-:W-:Y:S01]  /*f950*/  FMUL.FTZ R109, R109, R153.reuse ;  /* 0x000000996d6d7220 */ /* 0x080fe20000410000 */
[-C--:B------:R-:W-:Y:S01]  /*f960*/  FMUL.FTZ R112, R112, R153.reuse ;  /* 0x0000009970707220 */ /* 0x080fe20000410000 */
[----:B------:R-:W0:Y:S01]  /*f970*/  MUFU.TANH R182, R182 ;  /* 0x000000b600b67308 */ /* 0x000e220000002400 */
[----:B-1----:R-:W-:Y:S01]  /*f980*/  FMNMX.FTZ R196, R178, R196, !PT ;  /* 0x000000c4b2c47209 */ /* 0x002fe20007810000 */
[-C--:B------:R-:W-:Y:S01]  /*f990*/  FMUL.FTZ R113, R113, R153.reuse ;  /* 0x0000009971717220 */ /* 0x080fe20000410000 */
[-C--:B------:R-:W-:Y:S01]  /*f9a0*/  FMUL.FTZ R116, R116, R153.reuse ;  /* 0x0000009974747220 */ /* 0x080fe20000410000 */
[-C--:B------:R-:W-:Y:S01]  /*f9b0*/  FMUL.FTZ R117, R117, R153.reuse ;  /* 0x0000009975757220 */ /* 0x080fe20000410000 */
[-C--:B------:R-:W-:Y:S01]  /*f9c0*/  FMUL.FTZ R120, R120, R153.reuse ;  /* 0x0000009978787220 */ /* 0x080fe20000410000 */
[-C--:B------:R-:W-:Y:S01]  /*f9d0*/  FMUL.FTZ R121, R121, R153.reuse ;  /* 0x0000009979797220 */ /* 0x080fe20000410000 */
[-C--:B------:R-:W-:Y:S01]  /*f9e0*/  FMUL.FTZ R124, R124, R153.reuse ;  /* 0x000000997c7c7220 */ /* 0x080fe20000410000 */
[----:B------:R-:W1:Y:S01]  /*f9f0*/  MUFU.EX2 R157, R157 ;  /* 0x0000009d009d7308 */ /* 0x000e620000000800 */
[----:B--2---:R-:W-:Y:S01]  /*fa00*/  FMNMX.FTZ R196, R179, R196, !PT ;  /* 0x000000c4b3c47209 */ /* 0x004fe20007810000 */
[-C--:B------:R-:W-:Y:S01]  /*fa10*/  FMUL.FTZ R125, R125, R153.reuse ;  /* 0x000000997d7d7220 */ /* 0x080fe20000410000 */
[-C--:B------:R-:W-:Y:S01]  /*fa20*/  FMUL.FTZ R128, R128, R153.reuse ;  /* 0x0000009980807220 */ /* 0x080fe20000410000 */
[-C--:B------:R-:W-:Y:S01]  /*fa30*/  FMUL.FTZ R129, R129, R153.reuse ;  /* 0x0000009981817220 */ /* 0x080fe20000410000 */
[-C--:B------:R-:W-:Y:S01]  /*fa40*/  FMUL.FTZ R132, R132, R153.reuse ;  /* 0x0000009984847220 */ /* 0x080fe20000410000 */
[-C--:B------:R-:W-:Y:S01]  /*fa50*/  FMUL.FTZ R133, R133, R153.reuse ;  /* 0x0000009985857220 */ /* 0x080fe20000410000 */
[-C--:B------:R-:W-:Y:S01]  /*fa60*/  FMUL.FTZ R136, R136, R153.reuse ;  /* 0x0000009988887220 */ /* 0x080fe20000410000 */
[----:B------:R-:W2:Y:S01]  /*fa70*/  MUFU.EX2 R160, R160 ;  /* 0x000000a000a07308 */ /* 0x000ea20000000800 */
[----:B0-----:R-:W-:Y:S01]  /*fa80*/  FMNMX.FTZ R196, R182, R196, !PT ;  /* 0x000000c4b6c47209 */ /* 0x001fe20007810000 */
[-C--:B------:R-:W-:Y:S01]  /*fa90*/  FMUL.FTZ R137, R137, R153.reuse ;  /* 0x0000009989897220 */ /* 0x080fe20000410000 */
[-C--:B------:R-:W-:Y:S01]  /*faa0*/  FMUL.FTZ R140, R140, R153.reuse ;  /* 0x000000998c8c7220 */ /* 0x080fe20000410000 */
[-C--:B------:R-:W-:Y:S01]  /*fab0*/  FMUL.FTZ R141, R141, R153.reuse ;  /* 0x000000998d8d7220 */ /* 0x080fe20000410000 */
[-C--:B------:R-:W-:Y:S01]  /*fac0*/  FMUL.FTZ R144, R144, R153.reuse ;  /* 0x0000009990907220 */ /* 0x080fe20000410000 */
[----:B------:R-:W0:Y:S01]  /*fad0*/  SHFL.BFLY PT, R183, R196, 0x2, 0x1f ;  /* 0x0c401f00c4b77f89 */ /* 0x000e2200000e0000 */
[-C--:B------:R-:W-:Y:S01]  /*fae0*/  FMUL.FTZ R145, R145, R153.reuse ;  /* 0x0000009991917220 */ /* 0x080fe20000410000 */
[----:B------:R-:W3:Y:S01]  /*faf0*/  MUFU.EX2 R161, R161 ;  /* 0x000000a100a17308 */ /* 0x000ee20000000800 */
[----:B-1----:R-:W-:Y:S01]  /*fb00*/  FADD.FTZ R3, R157, R3 ;  /* 0x000000039d037221 */ /* 0x002fe20000010000 */
[-C--:B------:R-:W-:Y:S01]  /*fb10*/  FMUL.FTZ R148, R148, R153.reuse ;  /* 0x0000009994947220 */ /* 0x080fe20000410000 */
[----:B------:R-:W-:-:S05]  /*fb20*/  FMUL.FTZ R149, R149, R153 ;  /* 0x0000009995957220 */ /* 0x000fca0000410000 */
[----:B------:R-:W1:Y:S01]  /*fb30*/  MUFU.EX2 R164, R164 ;  /* 0x000000a400a47308 */ /* 0x000e620000000800 */
[----:B--2---:R-:W-:-:S07]  /*fb40*/  FADD.FTZ R3, R160, R3 ;  /* 0x00000003a0037221 */ /* 0x004fce0000010000 */
[----:B------:R-:W2:Y:S01]  /*fb50*/  MUFU.EX2 R165, R165 ;  /* 0x000000a500a57308 */ /* 0x000ea20000000800 */
[----:B---3--:R-:W-:Y:S01]  /*fb60*/  FADD.FTZ R3, R161, R3 ;  /* 0x00000003a1037221 */ /* 0x008fe20000010000 */
[----:B0-----:R-:W-:-:S06]  /*fb70*/  FMNMX.FTZ R196, R196, R183, !PT ;  /* 0x000000b7c4c47209 */ /* 0x001fcc0007810000 */
[----:B------:R-:W0:Y:S01]  /*fb80*/  MUFU.EX2 R183, R168 ;  /* 0x000000a800b77308 */ /* 0x000e220000000800 */
[----:B-1----:R-:W-:Y:S01]  /*fb90*/  FADD.FTZ R3, R164, R3 ;  /* 0x00000003a4037221 */ /* 0x002fe20000010000 */
[----:B------:R-:W1:Y:S06]  /*fba0*/  SHFL.BFLY PT, R197, R196, 0x1, 0x1f ;  /* 0x0c201f00c4c57f89 */ /* 0x000e6c00000e0000 */
[----:B------:R-:W3:Y:S01]  /*fbb0*/  MUFU.EX2 R169, R169 ;  /* 0x000000a900a97308 */ /* 0x000ee20000000800 */
[----:B--2---:R-:W-:-:S07]  /*fbc0*/  FADD.FTZ R3, R165, R3 ;  /* 0x00000003a5037221 */ /* 0x004fce0000010000 */
[----:B------:R-:W2:Y:S01]  /*fbd0*/  MUFU.EX2 R172, R172 ;  /* 0x000000ac00ac7308 */ /* 0x000ea20000000800 */
[----:B0-----:R-:W-:-:S07]  /*fbe0*/  FADD.FTZ R3, R183, R3 ;  /* 0x00000003b7037221 */ /* 0x001fce0000010000 */
[----:B------:R-:W0:Y:S01]  /*fbf0*/  MUFU.EX2 R173, R173 ;  /* 0x000000ad00ad7308 */ /* 0x000e220000000800 */
[----:B---3--:R-:W-:Y:S01]  /*fc00*/  FADD.FTZ R3, R169, R3 ;  /* 0x00000003a9037221 */ /* 0x008fe20000010000 */
[----:B-1----:R-:W-:-:S05]  /*fc10*/  FMNMX.FTZ R168, R196, R197, !PT ;  /* 0x000000c5c4a87209 */ /* 0x002fca0007810000 */
[----:B------:R-:W-:Y:S01]  /*fc20*/  FADD.FTZ R13, -R168, R13 ;  /* 0x0000000da80d7221 */ /* 0x000fe20000010100 */
[----:B------:R-:W1:Y:S01]  /*fc30*/  MUFU.EX2 R176, R176 ;  /* 0x000000b000b07308 */ /* 0x000e620000000800 */
[----:B--2---:R-:W-:Y:S02]  /*fc40*/  FADD.FTZ R3, R172, R3 ;  /* 0x00000003ac037221 */ /* 0x004fe40000010000 */
[----:B------:R-:W-:-:S05]  /*fc50*/  FMUL.FTZ R13, R13, R20 ;  /* 0x000000140d0d7220 */ /* 0x000fca0000410000 */
[----:B------:R-:W2:Y:S01]  /*fc60*/  MUFU.EX2 R177, R177 ;  /* 0x000000b100b17308 */ /* 0x000ea20000000800 */
[----:B0-----:R-:W-:-:S07]  /*fc70*/  FADD.FTZ R3, R173, R3 ;  /* 0x00000003ad037221 */ /* 0x001fce0000010000 */
[----:B------:R-:W0:Y:S01]  /*fc80*/  MUFU.EX2 R13, R13 ;  /* 0x0000000d000d7308 */ /* 0x000e220000000800 */
[----:B-1----:R-:W-:-:S07]  /*fc90*/  FADD.FTZ R3, R176, R3 ;  /* 0x00000003b0037221 */ /* 0x002fce0000010000 */
[----:B------:R-:W1:Y:S01]  /*fca0*/  MUFU.EX2 R180, R180 ;  /* 0x000000b400b47308 */ /* 0x000e620000000800 */
[----:B--2---:R-:W-:Y:S01]  /*fcb0*/  FADD.FTZ R3, R177, R3 ;  /* 0x00000003b1037221 */ /* 0x004fe20000010000 */
        /* <DEDUP_REMOVED lines=10> */
[-C--:B0-----:R-:W-:Y:S01]  /*fd60*/  FMUL.FTZ R14, R168, R20.reuse ;  /* 0x00000014a80e7220 */ /* 0x081fe20000410000 */
[-C--:B------:R-:W-:Y:S01]  /*fd70*/  FMUL.FTZ R42, R42, R13.reuse ;  /* 0x0000000d2a2a7220 */ /* 0x080fe20000410000 */
[-C--:B------:R-:W-:Y:S01]  /*fd80*/  FMUL.FTZ R43, R43, R13.reuse ;  /* 0x0000000d2b2b7220 */ /* 0x080fe20000410000 */
[----:B------:R-:W-:Y:S01]  /*fd90*/  FMUL.FTZ R46, R46, R13 ;  /* 0x0000000d2e2e7220 */ /* 0x000fe20000410000 */
        /* <DEDUP_REMOVED lines=17> */
[----:B------:R-:W-:-:S02]  /*feb0*/  IMAD R14, R17, 0x1000, R213 ;  /* 0x00001000110e7824 */ /* 0x000fc400078e02d5 */
[-C--:B------:R-:W-:Y:S01]  /*fec0*/  FMUL.FTZ R47, R47, R13.reuse ;  /* 0x0000000d2f2f7220 */ /* 0x080fe20000410000 */
[-C--:B------:R-:W-:Y:S01]  /*fed0*/  FMUL.FTZ R50, R50, R13.reuse ;  /* 0x0000000d32327220 */ /* 0x080fe20000410000 */
[-C--:B------:R-:W-:Y:S01]  /*fee0*/  FMUL.FTZ R51, R51, R13.reuse ;  /* 0x0000000d33337220 */ /* 0x080fe20000410000 */
[----:B------:R1:W-:Y:S01]  /*fef0*/  MUFU.EX2 R181, R154 ;  /* 0x0000009a00b57308 */ /* 0x0003e20000000800 */
[----:B------:R-:W-:Y:S01]  /*ff00*/  R2UR UR6, R14 ;  /* 0x000000000e0672ca */ /* 0x000fe200000e0000 */
[-C--:B------:R-:W-:Y:S01]  /*ff10*/  FMUL.FTZ R54, R54, R13.reuse ;  /* 0x0000000d36367220 */ /* 0x080fe20000410000 */
[-C--:B------:R-:W-:Y:S01]  /*ff20*/  FMUL.FTZ R55, R55, R13.reuse ;  /* 0x0000000d37377220 */ /* 0x080fe20000410000 */
[-C--:B------:R-:W-:Y:S01]  /*ff30*/  FMUL.FTZ R58, R58, R13.reuse ;  /* 0x0000000d3a3a7220 */ /* 0x080fe20000410000 */
[-C--:B------:R-:W-:Y:S01]  /*ff40*/  FMUL.FTZ R59, R59, R13.reuse ;  /* 0x0000000d3b3b7220 */ /* 0x080fe20000410000 */
[-C--:B------:R-:W-:Y:S01]  /*ff50*/  FMUL.FTZ R62, R62, R13.reuse ;  /* 0x0000000d3e3e7220 */ /* 0x080fe20000410000 */
[-C--:B------:R-:W-:Y:S01]  /*ff60*/  FMUL.FTZ R63, R63, R13.reuse ;  /* 0x0000000d3f3f7220 */ /* 0x080fe20000410000 */
[----:B------:R-:W2:Y:S01]  /*ff70*/  MUFU.EX2 R163, R200 ;  /* 0x000000c800a37308 */ /* 0x000ea20000000800 */
[----:B-1----:R-:W-:Y:S01]  /*ff80*/  F2FP.BF16.F32.PACK_AB R154, R157, R156 ;  /* 0x0000009c9d9a723e */ /* 0x002fe200000010ff */
[----:B0-----:R-:W-:Y:S01]  /*ff90*/  FADD.FTZ R3, R166, R3 ;  /* 0x00000003a6037221 */ /* 0x001fe20000010000 */
[----:B------:R-:W-:Y:S01]  /*ffa0*/  F2FP.BF16.F32.PACK_AB R156, R161, R160 ;  /* 0x000000a0a19c723e */ /* 0x000fe200000010ff */
[----:B------:R-:W-:Y:S01]  /*ffb0*/  FMUL.FTZ R66, R66, R13 ;  /* 0x0000000d42427220 */ /* 0x000fe20000410000 */
[----:B------:R-:W-:Y:S01]  /*ffc0*/  F2FP.BF16.F32.PACK_AB R160, R169, R183 ;  /* 0x000000b7a9a0723e */ /* 0x000fe200000010ff */
[-C--:B------:R-:W-:Y:S01]  /*ffd0*/  FMUL.FTZ R67, R67, R13.reuse ;  /* 0x0000000d43437220 */ /* 0x080fe20000410000 */
[----:B------:R-:W-:Y:S01]  /*ffe0*/  F2FP.BF16.F32.PACK_AB R166, R166, R180 ;  /* 0x000000b4a6a6723e */ /* 0x000fe200000010ff */
        /* <DEDUP_REMOVED lines=40> */
[----:B------:R-:W2:Y:S01]  /*10270*/  MUFU.EX2 R179, R221 ;  /* 0x000000dd00b37308 */ /* 0x000ea20000000800 */
[----:B0-----:R-:W-:-:S02]  /*10280*/  IMAD.MOV.U32 R15, RZ, RZ, 0x40000040 ;  /* 0x40000040ff0f7424 */ /* 0x001fc400078e00ff */
[-C--:B------:R-:W-:Y:S01]  /*10290*/  FMUL.FTZ R135, R135, R13.reuse ;  /* 0x0000000d87877220 */ /* 0x080fe20000410000 */
[-C--:B------:R-:W-:Y:S01]  /*102a0*/  FMUL.FTZ R138, R138, R13.reuse ;  /* 0x0000000d8a8a7220 */ /* 0x080fe20000410000 */
[-C--:B------:R-:W-:Y:S01]  /*102b0*/  FMUL.FTZ R139, R139, R13.reuse ;  /* 0x0000000d8b8b7220 */ /* 0x080fe20000410000 */
[-C--:B------:R-:W-:Y:S01]  /*102c0*/  FMUL.FTZ R142, R142, R13.reuse ;  /* 0x0000000d8e8e7220 */ /* 0x080fe20000410000 */
[----:B------:R-:W-:Y:S01]  /*102d0*/  R2UR UR7, R15 ;  /* 0x000000000f0772ca */ /* 0x000fe200000e0000 */
[----:B------:R-:W-:Y:S01]  /*102e0*/  FMUL.FTZ R143, R143, R13 ;  /* 0x0000000d8f8f7220 */ /* 0x000fe20000410000 */
[----:B------:R0:W-:Y:S01]  /*102f0*/  MUFU.EX2 R199, R162 ;  /* 0x000000a200c77308 */ /* 0x0001e20000000800 */
[----:B-1----:R-:W-:Y:S01]  /*10300*/  F2FP.BF16.F32.PACK_AB R157, R178, R175 ;  /* 0x000000afb29d723e */ /* 0x002fe200000010ff */
[-C--:B------:R-:W-:Y:S01]  /*10310*/  FMUL.FTZ R146, R146, R13.reuse ;  /* 0x0000000d92927220 */ /* 0x080fe20000410000 */
[-C--:B------:R-:W-:Y:S01]  /*10320*/  FMUL.FTZ R147, R147, R13.reuse ;  /* 0x0000000d93937220 */ /* 0x080fe20000410000 */
[-C--:B------:R-:W-:Y:S01]  /*10330*/  FMUL.FTZ R150, R150, R13.reuse ;  /* 0x0000000d96967220 */ /* 0x080fe20000410000 */
[----:B------:R-:W-:Y:S01]  /*10340*/  FMUL.FTZ R151, R151, R13 ;  /* 0x0000000d97977220 */ /* 0x000fe20000410000 */
[----:B------:R-:W-:-:S02]  /*10350*/  IMAD.MOV.U32 R15, RZ, RZ, 0x40000040 ;  /* 0x40000040ff0f7424 */ /* 0x000fc400078e00ff */
[----:B------:R-:W-:Y:S01]  /*10360*/  FADD.FTZ R10, R170, R10 ;  /* 0x0000000aaa0a7221 */ /* 0x000fe20000010000 */
[----:B------:R1:W-:Y:S01]  /*10370*/  MUFU.EX2 R182, R158 ;  /* 0x0000009e00b67308 */ /* 0x0003e20000000800 */
[----:B0-----:R-:W-:Y:S02]  /*10380*/  F2FP.BF16.F32.PACK_AB R162, R173, R172 ;  /* 0x000000acada2723e */ /* 0x001fe400000010ff */
[----:B------:R-:W-:-:S04]  /*10390*/  FADD.FTZ R10, R171, R10 ;  /* 0x0000000aab0a7221 */ /* 0x000fc80000010000 */
[----:B------:R-:W-:Y:S01]  /*103a0*/  FADD.FTZ R10, R174, R10 ;  /* 0x0000000aae0a7221 */ /* 0x000fe20000010000 */
[----:B------:R-:W0:Y:S01]  /*103b0*/  MUFU.EX2 R196, R196 ;  /* 0x000000c400c47308 */ /* 0x000e220000000800 */
[----:B-1----:R-:W-:Y:S02]  /*103c0*/  F2FP.BF16.F32.PACK_AB R158, R165, R164 ;  /* 0x000000a4a59e723e */ /* 0x002fe400000010ff */
[----:B------:R-:W-:Y:S01]  /*103d0*/  F2FP.BF16.F32.PACK_AB R164, R177, R176 ;  /* 0x000000b0b1a4723e */ /* 0x000fe200000010ff */
[----:B------:R-:W-:-:S04]  /*103e0*/  FADD.FTZ R10, R175, R10 ;  /* 0x0000000aaf0a7221 */ /* 0x000fc80000010000 */
[----:B------:R-:W1:Y:S01]  /*103f0*/  MUFU.EX2 R197, R197 ;  /* 0x000000c500c57308 */ /* 0x000e620000000800 */
[----:B------:R-:W-:-:S04]  /*10400*/  FADD.FTZ R10, R178, R10 ;  /* 0x0000000ab20a7221 */ /* 0x000fc80000010000 */
[----:B--2---:R-:W-:-:S03]  /*10410*/  FADD.FTZ R10, R179, R10 ;  /* 0x0000000ab30a7221 */ /* 0x004fc60000010000 */
[----:B------:R-:W2:Y:S01]  /*10420*/  MUFU.EX2 R169, R167 ;  /* 0x000000a700a97308 */ /* 0x000ea20000000800 */
[----:B0-----:R-:W-:Y:S01]  /*10430*/  F2FP.BF16.F32.PACK_AB R161, R196, R182 ;  /* 0x000000b6c4a1723e */ /* 0x001fe200000010ff */
[----:B------:R-:W-:-:S04]  /*10440*/  FADD.FTZ R10, R181, R10 ;  /* 0x0000000ab50a7221 */ /* 0x000fc80000010000 */
[----:B------:R-:W-:Y:S02]  /*10450*/  FADD.FTZ R10, R182, R10 ;  /* 0x0000000ab60a7221 */ /* 0x000fe40000010000 */
[----:B------:R-:W0:Y:S01]  /*10460*/  MUFU.EX2 R198, R198 ;  /* 0x000000c600c67308 */ /* 0x000e220000000800 */
[----:B-1----:R-:W-:Y:S01]  /*10470*/  F2FP.BF16.F32.PACK_AB R163, R199, R197 ;  /* 0x000000c5c7a3723e */ /* 0x002fe200000010ff */
[----:B------:R-:W-:-:S04]  /*10480*/  FADD.FTZ R10, R196, R10 ;  /* 0x0000000ac40a7221 */ /* 0x000fc80000010000 */
[----:B------:R-:W-:Y:S02]  /*10490*/  FADD.FTZ R10, R197, R10 ;  /* 0x0000000ac50a7221 */ /* 0x000fe40000010000 */
[----:B------:R1:W3:Y:S02]  /*104a0*/  MUFU.EX2 R172, R155 ;  /* 0x0000009b00ac7308 */ /* 0x0002e40000000800 */
[----:B------:R-:W-:-:S04]  /*104b0*/  FADD.FTZ R10, R199, R10 ;  /* 0x0000000ac70a7221 */ /* 0x000fc80000010000 */
[----:B--2---:R-:W-:Y:S02]  /*104c0*/  FADD.FTZ R10, R169, R10 ;  /* 0x0000000aa90a7221 */ /* 0x004fe40000010000 */
[----:B------:R2:W4:Y:S01]  /*104d0*/  MUFU.EX2 R173, R159 ;  /* 0x0000009f00ad7308 */ /* 0x0005220000000800 */
[----:B-1----:R-:W-:Y:S01]  /*104e0*/  F2FP.BF16.F32.PACK_AB R155, R174, R171 ;  /* 0x000000abae9b723e */ /* 0x002fe200000010ff */
[----:B------:R-:W-:Y:S01]  /*104f0*/  BAR.SYNC.DEFER_BLOCKING 0xf, 0x100 ;  /* 0x03c4000000007b1d */ /* 0x000fe20000010000 */
[C---:B0-----:R-:W-:Y:S01]  /*10500*/  F2FP.BF16.F32.PACK_AB R165, R198.reuse, R169 ;  /* 0x000000a9c6a5723e */ /* 0x041fe200000010ff */
[----:B------:R-:W-:Y:S01]  /*10510*/  FADD.FTZ R10, R198, R10 ;  /* 0x0000000ac60a7221 */ /* 0x000fe20000010000 */
[----:B--2---:R-:W-:-:S03]  /*10520*/  F2FP.BF16.F32.PACK_AB R159, R181, R179 ;  /* 0x000000b3b59f723e */ /* 0x004fc600000010ff */
[----:B---3--:R-:W-:Y:S01]  /*10530*/  FADD.FTZ R10, R172, R10 ;  /* 0x0000000aac0a7221 */ /* 0x008fe20000010000 */
[----:B----4-:R-:W-:-:S03]  /*10540*/  F2FP.BF16.F32.PACK_AB R167, R173, R172 ;  /* 0x000000acada7723e */ /* 0x010fc600000010ff */
[----:B------:R-:W-:Y:S01]  /*10550*/  FADD.FTZ R10, R173, R10 ;  /* 0x0000000aad0a7221 */ /* 0x000fe20000010000 */
[----:B------:R0:W-:Y:S04]  /*10560*/  STSM.16.M88.4 [R225+0x36400], R152 ;  /* 0x03640098e1007844 */ /* 0x0001e80000000200 */
[----:B------:R1:W-:Y:S04]  /*10570*/  STSM.16.M88.4 [R228], R156 ;  /* 0x0000009ce4007844 */ /* 0x0003e80000000200 */
[----:B------:R1:W-:Y:S04]  /*10580*/  STSM.16.M88.4 [R226], R160 ;  /* 0x000000a0e2007844 */ /* 0x0003e80000000200 */
[----:B------:R1:W-:Y:S01]  /*10590*/  STSM.16.M88.4 [R227], R164 ;  /* 0x000000a4e3007844 */ /* 0x0003e20000000200 */
[----:B------:R-:W-:-:S06]  /*105a0*/  WARPGROUP.ARRIVE ;  /* 0x00000000000079c5 */ /* 0x000fcc0000000000 */
[----:B------:R-:W-:Y:S03]  /*105b0*/  HGMMA.64x256x16.F32.BF16 R24, R152, gdesc[UR4].tnspB, R24, gsb0 ;  /* 0x43e0000498187df0 */ /* 0x000fe60008001818 */
[----:B------:R-:W-:Y:S02]  /*105c0*/  WARPGROUP.DEPBAR.LE gsb0, 0x0 ;  /* 0x00008000000079c5 */ /* 0x000fe40000010000 */
[----:B0-----:R-:W-:Y:S01]  /*105d0*/  VIADD R152, R14, 0x80 ;  /* 0x000000800e987836 */ /* 0x001fe20000000000 */
[----:B------:R-:W-:Y:S01]  /*105e0*/  WARPGROUP.ARRIVE ;  /* 0x00000000000079c5 */ /* 0x000fe20000000000 */
[----:B------:R-:W-:-:S03]  /*105f0*/  IMAD.MOV.U32 R153, RZ, RZ, 0x40000040 ;  /* 0x40000040ff997424 */ /* 0x000fc600078e00ff */
[----:B------:R-:W-:Y:S01]  /*10600*/  R2UR UR6, R152 ;  /* 0x00000000980672ca */ /* 0x000fe200000e0000 */
[C---:B------:R-:W-:Y:S01]  /*10610*/  VIADD R152, R14.reuse, 0x100 ;  /* 0x000001000e987836 */ /* 0x040fe20000000000 */
[----:B------:R-:W-:Y:S01]  /*10620*/  R2UR UR7, R153 ;  /* 0x00000000990772ca */ /* 0x000fe200000e0000 */
[----:B------:R-:W-:Y:S02]  /*10630*/  IMAD.MOV.U32 R153, RZ, RZ, 0x40000040 ;  /* 0x40000040ff997424 */ /* 0x000fe400078e00ff */
[----:B------:R-:W-:-:S13]  /*10640*/  VIADD R14, R14, 0x180 ;  /* 0x000001800e0e7836 */ /* 0x000fda0000000000 */
        /* <DEDUP_REMOVED lines=24> */
.L_x_4567:
[----:B------:R-:W-:Y:S02]  /*107d0*/  VIADD R12, R12, 0x38860 ;  /* 0x000388600c0c7836 */ /* 0x000fe40000000000 */
[----:B------:R-:W-:Y:S02]  /*107e0*/  IMAD.MOV.U32 R13, RZ, RZ, R168 ;  /* 0x000000ffff0d7224 */ /* 0x000fe400078e00a8 */
[----:B------:R-:W-:Y:S01]  /*107f0*/  IMAD.MOV.U32 R15, RZ, RZ, R21 ;  /* 0x000000ffff0f7224 */ /* 0x000fe200078e0015 */
[----:B------:R-:W-:Y:S01]  /*10800*/  PRMT R12, R190, 0x654, R12 ;  /* 0x00000654be0c7816 */ /* 0x000fe2000000000c */
[----:B------:R-:W-:-:S03]  /*10810*/  IMAD.MOV.U32 R14, RZ, RZ, R17 ;  /* 0x000000ffff0e7224 */ /* 0x000fc600078e0011 */
[----:B------:R0:W-:Y:S01]  /*10820*/  SYNCS.ARRIVE.TRANS64.RED.A1T0 RZ, [R12+URZ], RZ ;  /* 0x000000ff0cff79a7 */ /* 0x0001e2000810043f */
[----:B------:R-:W-:Y:S05]  /*10830*/  @P1 BRA `(.L_x_4568) ;  /* 0xffffffc800401947 */ /* 0x000fea000383ffff */
.L_x_4555:
[----:B------:R-:W-:Y:S05]  /*10840*/  BSYNC B0 ;  /* 0x0000000000007941 */ /* 0x000fea0003800000 */
.L_x_4554:
[----:B0-----:R-:W2:Y:S01]  /*10850*/  LDL.LU R12, [R1+0x4c] ;  /* 0x00004c00010c7983 */ /* 0x001ea20000300800 */
[----:B------:R-:W-:Y:S02]  /*10860*/  IMAD.MOV.U32 R155, RZ, RZ, -0x800000 ;  /* 0xff800000ff9b7424 */ /* 0x000fe400078e00ff */
[----:B------:R-:W-:Y:S01]  /*10870*/  IMAD.MOV.U32 R154, RZ, RZ, -0x800000 ;  /* 0xff800000ff9a7424 */ /* 0x000fe200078e00ff */
[----:B------:R-:W0:Y:S02]  /*10880*/  SHFL.BFLY PT, R0, R3, 0x2, 0x1f ;  /* 0x0c401f0003007f89 */ /* 0x000e2400000e0000 */
[----:B0-----:R-:W-:-:S05]  /*10890*/  FADD.FTZ R0, R0, R3 ;  /* 0x0000000300007221 */ /* 0x001fca0000010000 */
[----:B------:R-:W0:Y:S02]  /*108a0*/  SHFL.BFLY PT, R3, R0, 0x1, 0x1f ;  /* 0x0c201f0000037f89 */ /* 0x000e2400000e0000 */
[----:B0-----:R-:W-:Y:S01]  /*108b0*/  FADD.FTZ R0, R0, R3 ;  /* 0x0000000300007221 */ /* 0x001fe20000010000 */
[----:B------:R-:W-:Y:S01]  /*108c0*/  IMAD.MOV.U32 R3, RZ, RZ, RZ ;  /* 0x000000ffff037224 */ /* 0x000fe200078e00ff */
[----:B------:R-:W-:Y:S08]  /*108d0*/  BAR.ARV 0x8, 0x100 ;  /* 0x0204000000007b1d */ /* 0x000ff00000002000 */
[----:B------:R-:W-:Y:S01]  /*108e0*/  BAR.SYNC.DEFER_BLOCKING 0xf, 0x100 ;  /* 0x03c4000000007b1d */ /* 0x000fe20000010000 */
[----:B------:R-:W-:-:S13]  /*108f0*/  FSETP.NE.FTZ.AND P0, PT, R0, RZ, PT ;  /* 0x000000ff0000720b */ /* 0x000fda0003f15000 */
[----:B------:R-:W0:Y:S01]  /*10900*/  @P0 MUFU.RCP R3, R0 ;  /* 0x0000000000030308 */ /* 0x000e220000001000 */
[----:B------:R-:W-:-:S07]  /*10910*/  @P0 FMUL.FTZ R4, R20, 0.69314718246459960938 ;  /* 0x3f31721814040820 */ /* 0x000fce0000410000 */
[----:B------:R-:W1:Y:S01]  /*10920*/  @P0 MUFU.LG2 R0, R0 ;  /* 0x0000000000000308 */ /* 0x000e620000000c00 */
        /* <DEDUP_REMOVED lines=8> */
[----:B-1----:R-:W-:Y:S01]  /*109b0*/  @P0 FMUL.FTZ R0, R0, 0.69314718246459960938 ;  /* 0x3f31721800000820 */ /* 0x002fe20000410000 */
[-C--:B------:R-:W-:Y:S01]  /*109c0*/  FMUL.FTZ R40, R40, R3.reuse ;  /* 0x0000000328287220 */ /* 0x080fe20000410000 */
[-C--:B------:R-:W-:Y:S01]  /*109d0*/  FMUL.FTZ R41, R41, R3.reuse ;  /* 0x0000000329297220 */ /* 0x080fe20000410000 */
[----:B------:R-:W-:Y:S01]  /*109e0*/  FMUL.FTZ R44, R44, R3 ;  /* 0x000000032c2c7220 */ /* 0x000fe20000410000 */
[----:B------:R-:W-:Y:S01]  /*109f0*/  @P0 FFMA.FTZ R155, R4, R21, R0 ;  /* 0x00000015049b0223 */ /* 0x000fe20000010000 */
[-C--:B------:R-:W-:Y:S01]  /*10a00*/  FMUL.FTZ R45, R45, R3.reuse ;  /* 0x000000032d2d7220 */ /* 0x080fe20000410000 */
[----:B------:R-:W0:Y:S01]  /*10a10*/  SHFL.BFLY PT, R0, R10, 0x2, 0x1f ;  /* 0x0c401f000a007f89 */ /* 0x000e2200000e0000 */
        /* <DEDUP_REMOVED lines=23> */
[----:B0-----:R-:W-:Y:S01]  /*10b90*/  FADD.FTZ R0, R0, R10 ;  /* 0x0000000a00007221 */ /* 0x001fe20000010000 */
[-C--:B------:R-:W-:Y:S01]  /*10ba0*/  FMUL.FTZ R93, R93, R3.reuse ;  /* 0x000000035d5d7220 */ /* 0x080fe20000410000 */
[-C--:B------:R-:W-:Y:S01]  /*10bb0*/  FMUL.FTZ R96, R96, R3.reuse ;  /* 0x0000000360607220 */ /* 0x080fe20000410000 */
[-C--:B------:R-:W-:Y:S01]  /*10bc0*/  FMUL.FTZ R97, R97, R3.reuse ;  /* 0x0000000361617220 */ /* 0x080fe20000410000 */
        /* <DEDUP_REMOVED lines=25> */
[----:B0-----:R-:W-:Y:S01]  /*10d60*/  FADD.FTZ R4, R0, R4 ;  /* 0x0000000400047221 */ /* 0x001fe20000010000 */
[----:B------:R-:W-:-:S02]  /*10d70*/  IMAD.MOV.U32 R0, RZ, RZ, RZ ;  /* 0x000000ffff007224 */ /* 0x000fc400078e00ff */
[-C--:B------:R-:W-:Y:S01]  /*10d80*/  FMUL.FTZ R148, R148, R3.reuse ;  /* 0x0000000394947220 */ /* 0x080fe20000410000 */
[----:B------:R-:W-:Y:S01]  /*10d90*/  FMUL.FTZ R149, R149, R3 ;  /* 0x0000000395957220 */ /* 0x000fe20000410000 */
        /* <DEDUP_REMOVED lines=78> */
[----:B------:R-:W-:Y:S06]  /*11280*/  BAR.ARV 0xe, 0x100 ;  /* 0x0384000000007b1d */ /* 0x000fec0000002000 */
[----:B------:R-:W-:-:S02]  /*11290*/  PLOP3.LUT P0, PT, PT, PT, PT, 0x8, 0x0 ;  /* 0x000000000000781c */ /* 0x000fc40003f0e170 */
[----:B------:R-:W-:Y:S02]  /*112a0*/  LOP3.LUT R185, R185, R0, RZ, 0x3c, !PT ;  /* 0x00000000b9b97212 */ /* 0x000fe400078e3cff */
[----:B------:R-:W-:Y:S01]  /*112b0*/  SEL R17, R17, RZ, P1 ;  /* 0x000000ff11117207 */ /* 0x000fe20000800000 */
[----:B--2---:R-:W-:-:S05]  /*112c0*/  VIADD R12, R12, 0x1 ;  /* 0x000000010c0c7836 */ /* 0x004fca0000000000 */
[----:B------:R2:W-:Y:S03]  /*112d0*/  STL [R1+0x4c], R12 ;  /* 0x00004c0c01007387 */ /* 0x0005e60000100800 */
.L_x_4504:
[----:B------:R-:W-:Y:S05]  /*112e0*/  BSYNC B7 ;  /* 0x0000000000077941 */ /* 0x000fea0003800000 */
.L_x_4500:
[----:B------:R-:W3:Y:S08]  /*112f0*/  S2UR UR4, SR_CgaCtaId ;  /* 0x00000000000479c3 */ /* 0x000ef00000008800 */
[----:B------:R-:W-:Y:S01]  /*11300*/  BAR.SYNC.DEFER_BLOCKING 0x5, 0x180 ;  /* 0x0146000000007b1d */ /* 0x000fe20000010000 */
[----:B------:R-:W-:-:S05]  /*11310*/  MOV R2, 0x400 ;  /* 0x0000040000027802 */ /* 0x000fca0000000f00 */
[----:B------:R-:W-:Y:S01]  /*11320*/  BSSY B0, `(.L_x_4569) ;  /* 0x00004f7000007945 */ /* 0x000fe20003800000 */
[----:B---3--:R-:W-:-:S05]  /*11330*/  IMAD.U32 R190, RZ, RZ, UR4 ;  /* 0x00000004ffbe7e24 */ /* 0x008fca000f8e00ff */
[----:B------:R-:W-:-:S05]  /*11340*/  LEA R2, R190, R2, 0x18 ;  /* 0x00000002be027211 */ /* 0x000fca00078ec0ff */
[----:B-----5:R3:W4:Y:S01]  /*11350*/  LDS.128 R84, [R2+0x388d0] ;  /* 0x0388d00002547984 */ /* 0x0207220000000c00 */
[----:B------:R-:W-:Y:S06]  /*11360*/  BAR.ARV 0x4, 0x180 ;  /* 0x0106000000007b1d */ /* 0x000fec0000002000 */
[----:B------:R-:W-:Y:S05]  /*11370*/  @P0 BRA `(.L_x_4570) ;  /* 0x0000003c00b00947 */ /* 0x000fea0003800000 */
[----:B------:R-:W3:Y:S01]  /*11380*/  LDL R3, [R1+0x68] ;  /* 0x0000680001037983 */ /* 0x000ee20000100800 */
[----:B------:R-:W4:Y:S01]  /*11390*/  S2R R0, SR_SWINHI ;  /* 0x0000000000007919 */ /* 0x000f220000002f00 */
[----:B------:R-:W-:Y:S01]  /*113a0*/  F2FP.BF16.F32.PACK_AB R10, R29, R28 ;  /* 0x0000001c1d0a723e */ /* 0x000fe200000010ff */
[----:B------:R-:W-:Y:S01]  /*113b0*/  ULDC.64 UR6, c[0x0][0xd00] ;  /* 0x0003400000067ab9 */ /* 0x000fe20000000a00 */
[----:B------:R-:W-:Y:S01]  /*113c0*/  F2FP.BF16.F32.PACK_AB R11, R31, R30 ;  /* 0x0000001e1f0b723e */ /* 0x000fe200000010ff */
[----:B------:R-:W3:Y:S01]  /*113d0*/  LDL.LU R156, [R1+0x3c] ;  /* 0x00003c00019c7983 */ /* 0x000ee20000300800 */
[----:B012---:R-:W-:Y:S01]  /*113e0*/  F2FP.BF16.F32.PACK_AB R12, R33, R32 ;  /* 0x00000020210c723e */ /* 0x007fe200000010ff */
[----:B------:R-:W-:Y:S01]  /*113f0*/  ULDC.64 UR4, c[0x0][0xd08] ;  /* 0x0003420000047ab9 */ /* 0x000fe20000000a00 */
[----:B------:R-:W-:Y:S01]  /*11400*/  F2FP.BF16.F32.PACK_AB R13, R35, R34 ;  /* 0x00000022230d723e */ /* 0x000fe200000010ff */
[----:B----4-:R-:W2:Y:S01]  /*11410*/  LDL.LU R84, [R1+0x40] ;  /* 0x0000400001547983 */ /* 0x010ea20000300800 */
[----:B------:R-:W-:-:S02]  /*11420*/  MOV R152, R2 ;  /* 0x0000000200987202 */ /* 0x000fc40000000f00 */
[----:B------:R-:W-:Y:S02]  /*11430*/  MOV R153, R0 ;  /* 0x0000000000997202 */ /* 0x000fe40000000f00 */
[----:B------:R-:W-:Y:S02]  /*11440*/  F2FP.BF16.F32.PACK_AB R14, R37, R36 ;  /* 0x00000024250e723e */ /* 0x000fe400000010ff */
[----:B------:R-:W-:Y:S01]  /*11450*/  F2FP.BF16.F32.PACK_AB R15, R39, R38 ;  /* 0x00000026270f723e */ /* 0x000fe200000010ff */
[----:B------:R-:W-:Y:S01]  /*11460*/  BAR.SYNC.DEFER_BLOCKING 0x1, 0x100 ;  /* 0x0044000000007b1d */ /* 0x000fe20000010000 */
[----:B---3--:R-:W-:-:S03]  /*11470*/  IMAD.WIDE R20, R3, 0x2, R152 ;  /* 0x0000000203147825 */ /* 0x008fc600078e0298 */
        /* <DEDUP_REMOVED lines=8> */
[----:B0-----:R-:W-:-:S04]  /*11500*/  IADD3 R8, P0, R20, 0x20, RZ ;  /* 0x0000002014087810 */ /* 0x001fc80007f1e0ff */
[----:B------:R-:W-:Y:S01]  /*11510*/  LOP3.LUT R0, R8, 0x380, RZ, 0xc0, !PT ;  /* 0x0000038008007812 */ /* 0x000fe200078ec0ff */
[----:B------:R-:W-:-:S03]  /*11520*/  IMAD.X R9, RZ, RZ, R21, P0 ;  /* 0x000000ffff097224 */ /* 0x000fc600000e0615 */
[----:B------:R-:W-:-:S04]  /*11530*/  SHF.R.U64 R0, R0, 0x3, RZ ;  /* 0x0000000300007819 */ /* 0x000fc800000012ff */
[----:B------:R-:W-:-:S04]  /*11540*/  LOP3.LUT R8, R0, R8, RZ, 0x3c, !PT ;  /* 0x0000000800087212 */ /* 0x000fc800078e3cff */
[----:B------:R-:W-:-:S05]  /*11550*/  MOV R8, R8 ;  /* 0x0000000800087202 */ /* 0x000fca0000000f00 */
[----:B------:R0:W-:Y:S02]  /*11560*/  STSM.16.M88.4 [R8], R12 ;  /* 0x0000000c08007844 */ /* 0x0001e40000000200 */
[----:B0-----:R-:W-:-:S04]  /*11570*/  IADD3 R8, P0, R20, 0x40, RZ ;  /* 0x0000004014087810 */ /* 0x001fc80007f1e0ff */
        /* <DEDUP_REMOVED lines=145> */
[----:B0-----:R-:W-:-:S04]  /*11e90*/  LOP3.LUT R3, R0, 0x380, RZ, 0xc0, !PT ;  /* 0x0000038000037812 */ /* 0x001fc800078ec0ff */
        /* <DEDUP_REMOVED lines=15> */
[----:B0-----:R-:W-:Y:S01]  /*11f90*/  @P0 IADD3 R12, P2, R156, UR4, RZ ;  /* 0x000000049c0c0c10 */ /* 0x001fe2000ff5e0ff */
        /* <DEDUP_REMOVED lines=8> */
[----:B0-----:R-:W2:Y:S02]  /*12020*/  LDG.E R10, desc[UR42][R10.64+0x4] ;  /* 0x0000042a0a0a7981 */ /* 0x001ea4000c1e1900 */
[----:B--2---:R-:W-:-:S07]  /*12030*/  IMAD.IADD R3, R10, 0x1, -R3 ;  /* 0x000000010a037824 */ /* 0x004fce00078e0a03 */
.L_x_4571:
        /* <DEDUP_REMOVED lines=10> */
[----:B-1----:R-:W-:Y:S05]  /*120e0*/  @P0 BRA `(.L_x_4572) ;  /* 0x0000000400040947 */ /* 0x002fea0003800000 */
[----:B------:R-:W2:Y:S01]  /*120f0*/  LDL.LU R15, [R1+0x50] ;  /* 0x00005000010f7983 */ /* 0x000ea20000300800 */
[----:B------:R-:W-:Y:S01]  /*12100*/  IMAD.MOV.U32 R14, RZ, RZ, 0xab8 ;  /* 0x00000ab8ff0e7424 */ /* 0x000fe200078e00ff */
[----:B------:R-:W-:Y:S01]  /*12110*/  ISETP.GT.AND P1, PT, R0, 0x1, PT ;  /* 0x000000010000780c */ /* 0x000fe20003f24270 */
[----:B------:R-:W1:Y:S01]  /*12120*/  LDC R157, c[0x0][0xce8] ;  /* 0x00033a00ff9d7b82 */ /* 0x000e620000000800 */
[----:B------:R-:W3:Y:S04]  /*12130*/  LDL R84, [R1+0x60] ;  /* 0x0000600001547983 */ /* 0x000ee80000100800 */
[----:B------:R-:W4:Y:S01]  /*12140*/  LDL R156, [R1+0x48] ;  /* 0x00004800019c7983 */ /* 0x000f220000100800 */
[----:B------:R-:W-:Y:S02]  /*12150*/  SEL R14, R14, 0xa78, P1 ;  /* 0x00000a780e0e7807 */ /* 0x000fe40000800000 */
[----:B------:R-:W-:Y:S01]  /*12160*/  ISETP.NE.U32.AND P0, PT, RZ, UR6, PT ;  /* 0x00000006ff007c0c */ /* 0x000fe2000bf05070 */
[----:B------:R-:W5:Y:S01]  /*12170*/  LDL R161, [R1+0x64] ;  /* 0x0000640001a17983 */ /* 0x000f620000100800 */
[----:B0-----:R-:W0:Y:S02]  /*12180*/  LDC.64 R12, c[0x0][R14+0x220] ;  /* 0x000088000e0c7b82 */ /* 0x001e240000000a00 */
[----:B------:R-:W-:Y:S01]  /*12190*/  ISETP.NE.AND.EX P0, PT, RZ, UR7, PT, P0 ;  /* 0x00000007ff007c0c */ /* 0x000fe2000bf05300 */
[----:B------:R-:W5:Y:S03]  /*121a0*/  LDL R159, [R1+0x58] ;  /* 0x00005800019f7983 */ /* 0x000f660000100800 */
[----:B------:R-:W-:-:S02]  /*121b0*/  SEL R20, R158, RZ, !P0 ;  /* 0x000000ff9e147207 */ /* 0x000fc40004000000 */
[----:B------:R-:W1:Y:S03]  /*121c0*/  LDC.64 R10, c[0x0][R14+0x218] ;  /* 0x000086000e0a7b82 */ /* 0x000e660000000a00 */
[----:B0-----:R-:W-:Y:S01]  /*121d0*/  IMAD R13, R13, R20, RZ ;  /* 0x000000140d0d7224 */ /* 0x001fe200078e02ff */
[----:B--2---:R-:W-:Y:S02]  /*121e0*/  SEL R15, R15, RZ, !P0 ;  /* 0x000000ff0f0f7207 */ /* 0x004fe40004000000 */
[----:B-1----:R-:W-:-:S03]  /*121f0*/  ISETP.NE.AND P0, PT, R157, 0x1, PT ;  /* 0x000000019d00780c */ /* 0x002fc60003f05270 */
[C---:B------:R-:W-:Y:S02]  /*12200*/  IMAD R15, R12.reuse, R15, R13 ;  /* 0x0000000f0c0f7224 */ /* 0x040fe400078e020d */
[----:B------:R-:W-:-:S04]  /*12210*/  IMAD.WIDE.U32 R12, R12, R20, RZ ;  /* 0x000000140c0c7225 */ /* 0x000fc800078e00ff */
[-C--:B------:R-:W-:Y:S02]  /*12220*/  IMAD R20, R11, R184.reuse, RZ ;  /* 0x000000b80b147224 */ /* 0x080fe400078e02ff */
[----:B------:R-:W-:-:S04]  /*12230*/  IMAD.WIDE.U32 R10, R10, R184, RZ ;  /* 0x000000b80a0a7225 */ /* 0x000fc800078e00ff */
[----:B------:R-:W-:Y:S02]  /*12240*/  IMAD.IADD R20, R11, 0x1, R20 ;  /* 0x000000010b147824 */ /* 0x000fe400078e0214 */
[----:B------:R-:W0:Y:S01]  /*12250*/  @P0 LDC R11, c[0x0][0xcec] ;  /* 0x00033b00ff0b0b82 */ /* 0x000e220000000800 */
[----:B------:R-:W-:-:S07]  /*12260*/  IADD3 R21, P2, P3, R12, R10, R8 ;  /* 0x0000000a0c157210 */ /* 0x000fce0007b5e008 */
[----:B------:R-:W1:Y:S01]  /*12270*/  @P0 LDC R10, c[0x0][0xcf0] ;  /* 0x00033c00ff0a0b82 */ /* 0x000e620000000800 */
[----:B---3--:R-:W-:Y:S02]  /*12280*/  IMAD R84, R160, 0x40, R84 ;  /* 0x00000040a0547824 */ /* 0x008fe400078e0254 */
[----:B------:R-:W-:-:S05]  /*12290*/  IMAD.IADD R15, R13, 0x1, R15 ;  /* 0x000000010d0f7824 */ /* 0x000fca00078e020f */
[----:B------:R-:W-:Y:S01]  /*122a0*/  IADD3.X R15, R15, R20, R9, P2, P3 ;  /* 0x000000140f0f7210 */ /* 0x000fe200017e6409 */
[----:B------:R-:W-:Y:S02]  /*122b0*/  IMAD.MOV.U32 R20, RZ, RZ, R84 ;  /* 0x000000ffff147224 */ /* 0x000fe400078e0054 */
[----:B0-----:R-:W-:-:S05]  /*122c0*/  @P0 IMAD.HI.U32 R11, R84, R11, RZ ;  /* 0x0000000b540b0227 */ /* 0x001fca00078e00ff */
[----:B-1----:R-:W-:Y:S02]  /*122d0*/  @P0 SHF.R.U32.HI R20, RZ, R10, R11 ;  /* 0x0000000aff140219 */ /* 0x002fe4000001160b */
[----:B------:R-:W0:Y:S01]  /*122e0*/  LDC.64 R10, c[0x0][R14+0x228] ;  /* 0x00008a000e0a7b82 */ /* 0x000e220000000a00 */
[----:B----4-:R-:W-:-:S05]  /*122f0*/  SEL R156, R156, RZ, P1 ;  /* 0x000000ff9c9c7207 */ /* 0x010fca0000800000 */
        /* <DEDUP_REMOVED lines=19> */
[----:B-----5:R-:W-:-:S03]  /*12430*/  IMAD.MOV R10, RZ, RZ, -R161 ;  /* 0x000000ffff0a7224 */ /* 0x020fc600078e0aa1 */
        /* <DEDUP_REMOVED lines=12> */
.L_x_4572:
[----:B------:R-:W-:Y:S02]  /*12500*/  ISETP.GT.AND P1, PT, R0, 0x1, PT ;  /* 0x000000010000780c */ /* 0x000fe40003f24270 */
[----:B------:R-:W-:-:S04]  /*12510*/  ISETP.NE.U32.AND P0, PT, RZ, UR6, PT ;  /* 0x00000006ff007c0c */ /* 0x000fc8000bf05070 */
[----:B------:R-:W-:-:S04]  /*12520*/  ISETP.NE.AND.EX P0, PT, RZ, UR7, PT, P0 ;  /* 0x00000007ff007c0c */ /* 0x000fc8000bf05300 */
[----:B------:R-:W-:-:S03]  /*12530*/  SEL R0, R158, RZ, !P0 ;  /* 0x000000ff9e007207 */ /* 0x000fc60004000000 */
[----:B------:R-:W-:Y:S06]  /*12540*/  @P1 BRA `(.L_x_4573) ;  /* 0x0000001000601947 */ /* 0x000fec0003800000 */
[----:B------:R-:W2:Y:S01]  /*12550*/  S2R R20, SR_TID.X ;  /* 0x0000000000147919 */ /* 0x000ea20000002100 */
[----:B------:R-:W3:Y:S01]  /*12560*/  LDC R80, c[0x0][0xce8] ;  /* 0x00033a00ff507b82 */ /* 0x000ee20000000800 */
[----:B------:R-:W-:Y:S01]  /*12570*/  ULDC.64 UR4, c[0x0][0xba0] ;  /* 0x0002e80000047ab9 */ /* 0x000fe20000000a00 */
[----:B--2---:R-:W-:-:S05]  /*12580*/  VIADD R20, R20, 0xffffff80 ;  /* 0xffffff8014147836 */ /* 0x004fca0000000000 */
[----:B01----:R-:W-:-:S04]  /*12590*/  SHF.R.S32.HI R11, RZ, 0x1f, R20 ;  /* 0x0000001fff0b7819 */ /* 0x003fc80000011414 */
        /* <DEDUP_REMOVED lines=11> */
[----:B------:R-:W-:-:S02]  /*12650*/  IADD3 R41, P1, R152, 0x6000, RZ ;  /* 0x0000600098297810 */ /* 0x000fc40007f3e0ff */
[----:B------:R-:W-:Y:S01]  /*12660*/  LOP3.LUT R36, R36, R37, RZ, 0x3c, !PT ;  /* 0x0000002524247212 */ /* 0x000fe200078e3cff */
[----:B------:R-:W-:Y:S01]  /*12670*/  IMAD.X R37, RZ, RZ, R153, P0 ;  /* 0x000000ffff257224 */ /* 0x000fe200000e0699 */
[----:B------:R-:W-:Y:S01]  /*12680*/  IADD3 R65, P0, R152, 0xc000, RZ ;  /* 0x0000c00098417810 */ /* 0x000fe20007f1e0ff */
[----:B------:R-:W-:Y:S01]  /*12690*/  IMAD.WIDE.U32 R8, R8, UR4, RZ ;  /* 0x0000000408087c25 */ /* 0x000fe2000f8e00ff */
[----:B------:R-:W-:Y:S01]  /*126a0*/  ULDC.64 UR4, c[0x0][0xbe8] ;  /* 0x0002fa0000047ab9 */ /* 0x000fe20000000a00 */
[----:B------:R-:W-:Y:S02]  /*126b0*/  LOP3.LUT R12, R13, 0x380, RZ, 0xc0, !PT ;  /* 0x000003800d0c7812 */ /* 0x000fe400078ec0ff */
[----:B------:R-:W-:Y:S01]  /*126c0*/  LOP3.LUT R64, R65, 0x380, RZ, 0xc0, !PT ;  /* 0x0000038041407812 */ /* 0x000fe200078ec0ff */
[----:B------:R-:W-:Y:S01]  /*126d0*/  IMAD.IADD R9, R9, 0x1, R21 ;  /* 0x0000000109097824 */ /* 0x000fe200078e0215 */
[----:B------:R-:W-:Y:S01]  /*126e0*/  LOP3.LUT R40, R41, 0x380, RZ, 0xc0, !PT ;  /* 0x0000038029287812 */ /* 0x000fe200078ec0ff */
[----:B------:R-:W-:Y:S01]  /*126f0*/  IMAD.IADD R11, R20, 0x1, -R11 ;  /* 0x00000001140b7824 */ /* 0x000fe200078e0a0b */
[----:B------:R-:W-:Y:S01]  /*12700*/  SHF.R.U64 R64, R64, 0x3, RZ ;  /* 0x0000000340407819 */ /* 0x000fe200000012ff */
[----:B------:R-:W-:Y:S01]  /*12710*/  IMAD.WIDE.U32 R8, R184, UR4, R8 ;  /* 0x00000004b8087c25 */ /* 0x000fe2000f8e0008 */
[----:B------:R-:W-:Y:S01]  /*12720*/  SHF.R.U64 R12, R12, 0x3, RZ ;  /* 0x000000030c0c7819 */ /* 0x000fe200000012ff */
[----:B------:R-:W5:Y:S01]  /*12730*/  LD.E.128 R36, desc[UR42][R36.64] ;  /* 0x0000002a24247980 */ /* 0x000f62000c101d00 */
[----:B------:R-:W-:Y:S01]  /*12740*/  LOP3.LUT R64, R64, R65, RZ, 0x3c, !PT ;  /* 0x0000004140407212 */ /* 0x000fe200078e3cff */
[----:B------:R-:W-:Y:S01]  /*12750*/  IMAD.X R65, RZ, RZ, R153, P0 ;  /* 0x000000ffff417224 */ /* 0x000fe200000e0699 */
[----:B---3--:R-:W-:-:S02]  /*12760*/  ISETP.NE.AND P0, PT, R80, 0x1, PT ;  /* 0x000000015000780c */ /* 0x008fc40003f05270 */
[----:B------:R-:W-:Y:S01]  /*12770*/  SHF.R.S32.HI R20, RZ, 0x1f, R0 ;  /* 0x0000001fff147819 */ /* 0x000fe20000011400 */
[----:B------:R-:W-:Y:S01]  /*12780*/  IMAD R9, R184, UR5, R9 ;  /* 0x00000005b8097c24 */ /* 0x000fe2000f8e0209 */
[----:B------:R-:W-:Y:S01]  /*12790*/  ULDC.64 UR4, c[0x0][0xbf0] ;  /* 0x0002fc0000047ab9 */ /* 0x000fe20000000a00 */
[----:B------:R-:W-:Y:S01]  /*127a0*/  IMAD R11, R11, 0x20, R10 ;  /* 0x000000200b0b7824 */ /* 0x000fe200078e020a */
[----:B------:R-:W-:Y:S01]  /*127b0*/  SHF.R.U64 R40, R40, 0x3, RZ ;  /* 0x0000000328287819 */ /* 0x000fe200000012ff */
[----:B------:R-:W-:Y:S01]  /*127c0*/  VIADD R159, R192, 0x40 ;  /* 0x00000040c09f7836 */ /* 0x000fe20000000000 */
[----:B------:R-:W-:Y:S01]  /*127d0*/  LOP3.LUT R12, R12, R13, RZ, 0x3c, !PT ;  /* 0x0000000d0c0c7212 */ /* 0x000fe200078e3cff */
[----:B------:R-:W-:Y:S01]  /*127e0*/  VIADD R158, R192, 0x80 ;  /* 0x00000080c09e7836 */ /* 0x000fe20000000000 */
[----:B------:R-:W-:Y:S01]  /*127f0*/  IADD3 R25, P4, R152, 0x2000, RZ ;  /* 0x0000200098197810 */ /* 0x000fe20007f9e0ff */
[----:B------:R-:W-:Y:S01]  /*12800*/  VIADD R157, R192, 0xc0 ;  /* 0x000000c0c09d7836 */ /* 0x000fe20000000000 */
[C---:B------:R-:W-:Y:S01]  /*12810*/  IADD3 R29, P5, R152.reuse, 0x3000, RZ ;  /* 0x00003000981d7810 */ /* 0x040fe20007fbe0ff */
[----:B------:R-:W0:Y:S01]  /*12820*/  @P0 LDC R83, c[0x0][0xcec] ;  /* 0x00033b00ff530b82 */ /* 0x000e220000000800 */
[----:B------:R-:W-:Y:S01]  /*12830*/  IADD3 R33, P6, R152, 0x4000, RZ ;  /* 0x0000400098217810 */ /* 0x000fe20007fde0ff */
[----:B------:R-:W-:Y:S01]  /*12840*/  VIADD R156, R192, 0x100 ;  /* 0x00000100c09c7836 */ /* 0x000fe20000000000 */
[----:B------:R-:W-:Y:S01]  /*12850*/  LOP3.LUT R40, R40, R41, RZ, 0x3c, !PT ;  /* 0x0000002928287212 */ /* 0x000fe200078e3cff */
[----:B------:R-:W-:Y:S01]  /*12860*/  VIADD R155, R192, 0x140 ;  /* 0x00000140c09b7836 */ /* 0x000fe20000000000 */
[C---:B------:R-:W-:Y:S01]  /*12870*/  IADD3 R45, P2, R152.reuse, 0x7000, RZ ;  /* 0x00007000982d7810 */ /* 0x040fe20007f5e0ff */
[----:B------:R-:W5:Y:S01]  /*12880*/  LD.E.128 R64, desc[UR42][R64.64] ;  /* 0x0000002a40407980 */ /* 0x000f62000c101d00 */
[----:B------:R-:W-:Y:S01]  /*12890*/  LOP3.LUT R5, R152, 0x380, RZ, 0xc0, !PT ;  /* 0x0000038098057812 */ /* 0x000fe200078ec0ff */
[----:B------:R-:W1:Y:S01]  /*128a0*/  @P0 LDC R21, c[0x0][0xcf0] ;  /* 0x00033c00ff150b82 */ /* 0x000e620000000800 */
[----:B------:R-:W-:Y:S01]  /*128b0*/  IMAD R81, R20, UR4, RZ ;  /* 0x0000000414517c24 */ /* 0x000fe2000f8e02ff */
[----:B------:R-:W-:Y:S01]  /*128c0*/  LOP3.LUT R24, R25, 0x380, RZ, 0xc0, !PT ;  /* 0x0000038019187812 */ /* 0x000fe200078ec0ff */
[----:B------:R-:W-:Y:S01]  /*128d0*/  IMAD R20, R160, 0x40, R11 ;  /* 0x00000040a0147824 */ /* 0x000fe200078e020b */
[----:B------:R-:W-:Y:S01]  /*128e0*/  LOP3.LUT R28, R29, 0x380, RZ, 0xc0, !PT ;  /* 0x000003801d1c7812 */ /* 0x000fe200078ec0ff */
[C---:B------:R-:W-:Y:S01]  /*128f0*/  IMAD R81, R0.reuse, UR5, R81 ;  /* 0x0000000500517c24 */ /* 0x040fe2000f8e0251 */
[----:B------:R-:W-:Y:S01]  /*12900*/  LOP3.LUT R32, R33, 0x380, RZ, 0xc0, !PT ;  /* 0x0000038021207812 */ /* 0x000fe200078ec0ff */
[----:B------:R-:W-:Y:S01]  /*12910*/  IMAD.WIDE.U32 R8, R0, UR4, R8 ;  /* 0x0000000400087c25 */ /* 0x000fe2000f8e0008 */
[----:B------:R-:W-:Y:S01]  /*12920*/  ULDC.64 UR4, c[0x0][0xbe0] ;  /* 0x0002f80000047ab9 */ /* 0x000fe20000000a00 */
[----:B------:R-:W-:-:S02]  /*12930*/  LOP3.LUT R44, R45, 0x380, RZ, 0xc0, !PT ;  /* 0x000003802d2c7812 */ /* 0x000fc400078ec0ff */
[----:B------:R-:W-:Y:S01]  /*12940*/  IMAD.MOV.U32 R11, RZ, RZ, R20 ;  /* 0x000000ffff0b7224 */ /* 0x000fe200078e0014 */
[----:B------:R-:W-:Y:S01]  /*12950*/  SHF.R.U64 R24, R24, 0x3, RZ ;  /* 0x0000000318187819 */ /* 0x000fe200000012ff */
[--C-:B------:R-:W-:Y:S01]  /*12960*/  IMAD.X R13, RZ, RZ, R153.reuse, P3 ;  /* 0x000000ffff0d7224 */ /* 0x100fe200018e0699 */
[C---:B------:R-:W-:Y:S01]  /*12970*/  IADD3 R49, P3, R152.reuse, 0x8000, RZ ;  /* 0x0000800098317810 */ /* 0x040fe20007f7e0ff */
[----:B------:R-:W-:Y:S01]  /*12980*/  IMAD.X R41, RZ, RZ, R153, P1 ;  /* 0x000000ffff297224 */ /* 0x000fe200008e0699 */
[----:B------:R-:W-:Y:S01]  /*12990*/  IADD3 R69, P1, R152, 0xd000, RZ ;  /* 0x0000d00098457810 */ /* 0x000fe20007f3e0ff */
[----:B0-----:R-:W-:Y:S01]  /*129a0*/  @P0 IMAD.HI.U32 R0, R20, R83, RZ ;  /* 0x0000005314000227 */ /* 0x001fe200078e00ff */
[----:B------:R-:W-:Y:S01]  /*129b0*/  LOP3.LUT R48, R49, 0x380, RZ, 0xc0, !PT ;  /* 0x0000038031307812 */ /* 0x000fe200078ec0ff */
[----:B------:R-:W5:Y:S01]  /*129c0*/  LD.E.128 R12, desc[UR42][R12.64] ;  /* 0x0000002a0c0c7980 */ /* 0x000f62000c101d00 */
[----:B------:R-:W-:Y:S01]  /*129d0*/  LOP3.LUT R68, R69, 0x380, RZ, 0xc0, !PT ;  /* 0x0000038045447812 */ /* 0x000fe200078ec0ff */
[----:B------:R-:W-:Y:S01]  /*129e0*/  IMAD.IADD R9, R9, 0x1, R81 ;  /* 0x0000000109097824 */ /* 0x000fe200078e0251 */
[----:B------:R-:W-:Y:S01]  /*129f0*/  SHF.R.U64 R28, R28, 0x3, RZ ;  /* 0x000000031c1c7819 */ /* 0x000fe200000012ff */
[----:B------:R-:W5:Y:S01]  /*12a00*/  LD.E.128 R40, desc[UR42][R40.64] ;  /* 0x0000002a28287980 */ /* 0x000f62000c101d00 */
[----:B-1----:R-:W-:-:S02]  /*12a10*/  @P0 SHF.R.U32.HI R11, RZ, R21, R0 ;  /* 0x00000015ff0b0219 */ /* 0x002fc40000011600 */
[----:B------:R-:W-:Y:S02]  /*12a20*/  SHF.R.U64 R32, R32, 0x3, RZ ;  /* 0x0000000320207819 */ /* 0x000fe400000012ff */
[--C-:B------:R-:W-:Y:S01]  /*12a30*/  SHF.R.S32.HI R0, RZ, 0x1f, R11.reuse ;  /* 0x0000001fff007819 */ /* 0x100fe2000001140b */
[----:B------:R-:W-:Y:S01]  /*12a40*/  IMAD.MOV R21, RZ, RZ, -R11 ;  /* 0x000000ffff157224 */ /* 0x000fe200078e0a0b */
[----:B------:R-:W-:Y:S01]  /*12a50*/  SHF.R.U64 R44, R44, 0x3, RZ ;  /* 0x000000032c2c7819 */ /* 0x000fe200000012ff */
[C---:B------:R-:W-:Y:S01]  /*12a60*/  IMAD.WIDE.U32 R8, R11.reuse, UR4, R8 ;  /* 0x000000040b087c25 */ /* 0x040fe2000f8e0008 */
[----:B------:R-:W-:Y:S02]  /*12a70*/  SHF.R.U64 R48, R48, 0x3, RZ ;  /* 0x0000000330307819 */ /* 0x000fe400000012ff */
[----:B------:R-:W-:Y:S01]  /*12a80*/  SHF.R.U64 R68, R68, 0x3, RZ ;  /* 0x0000000344447819 */ /* 0x000fe200000012ff */
[----:B------:R-:W-:Y:S01]  /*12a90*/  IMAD R21, R80, R21, R20 ;  /* 0x0000001550157224 */ /* 0x000fe200078e0214 */
[----:B------:R-:W-:Y:S01]  /*12aa0*/  LOP3.LUT R24, R24, R25, RZ, 0x3c, !PT ;  /* 0x0000001918187212 */ /* 0x000fe200078e3cff */
[----:B------:R-:W-:Y:S01]  /*12ab0*/  IMAD R0, R0, UR4, RZ ;  /* 0x0000000400007c24 */ /* 0x000fe2000f8e02ff */
[----:B------:R-:W0:Y:S01]  /*12ac0*/  LDC R20, c[0x0][0xbc8] ;  /* 0x0002f200ff147b82 */ /* 0x000e220000000800 */
[----:B------:R-:W-:Y:S01]  /*12ad0*/  LOP3.LUT R28, R28, R29, RZ, 0x3c, !PT ;  /* 0x0000001d1c1c7212 */ /* 0x000fe200078e3cff */
[----:B------:R-:W-:Y:S01]  /*12ae0*/  IMAD.X R25, RZ, RZ, R153, P4 ;  /* 0x000000ffff197224 */ /* 0x000fe200020e0699 */
[----:B------:R-:W-:Y:S01]  /*12af0*/  LOP3.LUT R32, R32, R33, RZ, 0x3c, !PT ;  /* 0x0000002120207212 */ /* 0x000fe200078e3cff */
[----:B------:R-:W-:Y:S01]  /*12b00*/  IMAD R11, R11, UR5, R0 ;  /* 0x000000050b0b7c24 */ /* 0x000fe2000f8e0200 */
[----:B------:R-:W-:Y:S01]  /*12b10*/  SHF.R.S32.HI R0, RZ, 0x1f, R21 ;  /* 0x0000001fff007819 */ /* 0x000fe20000011415 */
[----:B------:R-:W-:Y:S01]  /*12b20*/  ULDC.64 UR4, c[0x0][0xbd8] ;  /* 0x0002f60000047ab9 */ /* 0x000fe20000000a00 */
[----:B------:R-:W-:Y:S01]  /*12b30*/  LOP3.LUT R44, R44, R45, RZ, 0x3c, !PT ;  /* 0x0000002d2c2c7212 */ /* 0x000fe200078e3cff */
[----:B------:R-:W-:Y:S01]  /*12b40*/  IMAD.IADD R9, R9, 0x1, R11 ;  /* 0x0000000109097824 */ /* 0x000fe200078e020b */
[----:B------:R-:W-:Y:S01]  /*12b50*/  LOP3.LUT R48, R48, R49, RZ, 0x3c, !PT ;  /* 0x0000003130307212 */ /* 0x000fe200078e3cff */
[----:B------:R-:W-:Y:S01]  /*12b60*/  IMAD R0, R0, UR4, RZ ;  /* 0x0000000400007c24 */ /* 0x000fe2000f8e02ff */
[----:B------:R-:W-:Y:S01]  /*12b70*/  IADD3 R53, P4, R152, 0x9000, RZ ;  /* 0x0000900098357810 */ /* 0x000fe20007f9e0ff */
[----:B------:R-:W-:Y:S01]  /*12b80*/  IMAD.WIDE.U32 R8, R21, UR4, R8 ;  /* 0x0000000415087c25 */ /* 0x000fe2000f8e0008 */
[----:B------:R-:W-:Y:S01]  /*12b90*/  LOP3.LUT R68, R68, R69, RZ, 0x3c, !PT ;  /* 0x0000004544447212 */ /* 0x000fe200078e3cff */
[----:B------:R-:W5:Y:S01]  /*12ba0*/  LD.E.128 R24, desc[UR42][R24.64] ;  /* 0x0000002a18187980 */ /* 0x000f62000c101d00 */
[----:B------:R-:W-:Y:S01]  /*12bb0*/  LOP3.LUT R52, R53, 0x380, RZ, 0xc0, !PT ;  /* 0x0000038035347812 */ /* 0x000fe200078ec0ff */
[----:B------:R-:W-:Y:S01]  /*12bc0*/  IMAD R81, R21, UR5, R0 ;  /* 0x0000000515517c24 */ /* 0x000fe2000f8e0200 */
[----:B------:R-:W-:Y:S01]  /*12bd0*/  ULDC.64 UR4, c[0x0][0xb80] ;  /* 0x0002e00000047ab9 */ /* 0x000fe20000000a00 */
[----:B------:R-:W-:Y:S01]  /*12be0*/  IMAD.X R29, RZ, RZ, R153, P5 ;  /* 0x000000ffff1d7224 */ /* 0x000fe200028e0699 */
[----:B------:R-:W-:Y:S01]  /*12bf0*/  LEA R21, P0, R8, UR4, 0x1 ;  /* 0x0000000408157c11 */ /* 0x000fe2000f8008ff */
[----:B------:R-:W-:Y:S01]  /*12c00*/  IMAD.IADD R81, R9, 0x1, R81 ;  /* 0x0000000109517824 */ /* 0x000fe200078e0251 */
[C---:B------:R-:W-:Y:S01]  /*12c10*/  IADD3 R57, P5, R152.reuse, 0xa000, RZ ;  /* 0x0000a00098397810 */ /* 0x040fe20007fbe0ff */
[--C-:B------:R-:W-:Y:S01]  /*12c20*/  IMAD.X R33, RZ, RZ, R153.reuse, P6 ;  /* 0x000000ffff217224 */ /* 0x100fe200030e0699 */
[----:B------:R-:W-:Y:S01]  /*12c30*/  IADD3 R61, P6, R152, 0xb000, RZ ;  /* 0x0000b000983d7810 */ /* 0x000fe20007fde0ff */
[----:B------:R-:W-:Y:S01]  /*12c40*/  IMAD.X R45, RZ, RZ, R153, P2 ;  /* 0x000000ffff2d7224 */ /* 0x000fe200010e0699 */
[----:B------:R-:W-:Y:S01]  /*12c50*/  LEA.HI.X R81, R8, UR5, R81, 0x1, P0 ;  /* 0x0000000508517c11 */ /* 0x000fe200080f0c51 */
[--C-:B------:R-:W-:Y:S01]  /*12c60*/  IMAD.X R49, RZ, RZ, R153.reuse, P3 ;  /* 0x000000ffff317224 */ /* 0x100fe200018e0699 */
[----:B0-----:R-:W-:Y:S01]  /*12c70*/  ISETP.GE.AND P0, PT, R159, R20, PT ;  /* 0x000000149f00720c */ /* 0x001fe20003f06270 */
[----:B------:R-:W-:Y:S01]  /*12c80*/  IMAD.X R69, RZ, RZ, R153, P1 ;  /* 0x000000ffff457224 */ /* 0x000fe200008e0699 */
[----:B------:R-:W-:Y:S01]  /*12c90*/  IADD3 R73, P2, R152, 0xe000, RZ ;  /* 0x0000e00098497810 */ /* 0x000fe20007f5e0ff */
[----:B------:R-:W5:Y:S01]  /*12ca0*/  LD.E.128 R28, desc[UR42][R28.64] ;  /* 0x0000002a1c1c7980 */ /* 0x000f62000c101d00 */
[----:B------:R-:W-:-:S02]  /*12cb0*/  SEL R0, RZ, 0xffffffff, P0 ;  /* 0xffffffffff007807 */ /* 0x000fc40000000000 */
[----:B------:R-:W-:Y:S01]  /*12cc0*/  IADD3 R7, P3, R152, 0xf000, RZ ;  /* 0x0000f00098077810 */ /* 0x000fe20007f7e0ff */
[----:B------:R-:W5:Y:S01]  /*12cd0*/  LD.E.128 R32, desc[UR42][R32.64] ;  /* 0x0000002a20207980 */ /* 0x000f62000c101d00 */
[-C--:B------:R-:W-:Y:S02]  /*12ce0*/  ISETP.GE.AND P1, PT, R192, R20.reuse, PT ;  /* 0x00000014c000720c */ /* 0x080fe40003f26270 */
[----:B------:R-:W-:Y:S01]  /*12cf0*/  ISETP.GE.AND P0, PT, R158, R20, PT ;  /* 0x000000149e00720c */ /* 0x000fe20003f06270 */
[----:B------:R-:W-:Y:S01]  /*12d00*/  IMAD.SHL.U32 R9, R0, 0x2, RZ ;  /* 0x0000000200097824 */ /* 0x000fe200078e00ff */
[----:B------:R-:W-:Y:S01]  /*12d10*/  LOP3.LUT R56, R57, 0x380, RZ, 0xc0, !PT ;  /* 0x0000038039387812 */ /* 0x000fe200078ec0ff */
[----:B------:R-:W-:Y:S01]  /*12d20*/  IMAD.X R77, RZ, RZ, R153, P3 ;  /* 0x000000ffff4d7224 */ /* 0x000fe200018e0699 */
[----:B------:R-:W-:Y:S01]  /*12d30*/  LOP3.LUT R60, R61, 0x380, RZ, 0xc0, !PT ;  /* 0x000003803d3c7812 */ /* 0x000fe200078ec0ff */
[----:B------:R-:W5:Y:S01]  /*12d40*/  LD.E.128 R44, desc[UR42][R44.64] ;  /* 0x0000002a2c2c7980 */ /* 0x000f62000c101d00 */
[----:B------:R-:W-:-:S02]  /*12d50*/  LOP3.LUT R72, R73, 0x380, RZ, 0xc0, !PT ;  /* 0x0000038049487812 */ /* 0x000fc400078ec0ff */
[----:B------:R-:W-:Y:S01]  /*12d60*/  LOP3.LUT R6, R7, 0x380, RZ, 0xc0, !PT ;  /* 0x0000038007067812 */ /* 0x000fe200078ec0ff */
[----:B------:R-:W5:Y:S01]  /*12d70*/  LD.E.128 R48, desc[UR42][R48.64] ;  /* 0x0000002a30307980 */ /* 0x000f62000c101d00 */
[----:B------:R-:W-:Y:S02]  /*12d80*/  SEL R0, RZ, 0x1, P1 ;  /* 0x00000001ff007807 */ /* 0x000fe40000800000 */
[----:B------:R-:W-:Y:S01]  /*12d90*/  SEL R8, RZ, 0xffffffff, P0 ;  /* 0xffffffffff087807 */ /* 0x000fe20000000000 */
[----:B------:R-:W5:Y:S01]  /*12da0*/  LD.E.128 R68, desc[UR42][R68.64] ;  /* 0x0000002a44447980 */ /* 0x000f62000c101d00 */
[----:B------:R-:W-:Y:S02]  /*12db0*/  SHF.R.U64 R52, R52, 0x3, RZ ;  /* 0x0000000334347819 */ /* 0x000fe400000012ff */
[----:B------:R-:W-:Y:S02]  /*12dc0*/  SHF.R.U64 R56, R56, 0x3, RZ ;  /* 0x0000000338387819 */ /* 0x000fe400000012ff */
[----:B------:R-:W-:-:S02]  /*12dd0*/  SHF.R.U64 R60, R60, 0x3, RZ ;  /* 0x000000033c3c7819 */ /* 0x000fc400000012ff */
[----:B------:R-:W-:Y:S02]  /*12de0*/  SHF.R.U64 R72, R72, 0x3, RZ ;  /* 0x0000000348487819 */ /* 0x000fe400000012ff */
[----:B------:R-:W-:Y:S02]  /*12df0*/  SHF.R.U64 R5, R5, 0x3, RZ ;  /* 0x0000000305057819 */ /* 0x000fe400000012ff */
[----:B------:R-:W-:Y:S02]  /*12e00*/  ISETP.GE.AND P0, PT, R157, R20, PT ;  /* 0x000000149d00720c */ /* 0x000fe40003f06270 */
[----:B------:R-:W-:Y:S02]  /*12e10*/  SHF.R.U64 R6, R6, 0x3, RZ ;  /* 0x0000000306067819 */ /* 0x000fe400000012ff */
[----:B------:R-:W-:Y:S01]  /*12e20*/  LOP3.LUT R0, R9, 0x2, R0, 0xe2, !PT ;  /* 0x0000000209007812 */ /* 0x000fe200078ee200 */
        /* <DEDUP_REMOVED lines=11> */
[----:B------:R-:W-:Y:S01]  /*12ee0*/  SEL R8, RZ, 0xffffffff, P0 ;  /* 0xffffffffff087807 */ /* 0x000fe20000000000 */
[----:B------:R-:W5:Y:S01]  /*12ef0*/  LD.E.128 R52, desc[UR42][R52.64] ;  /* 0x0000002a34347980 */ /* 0x000f62000c101d00 */
[----:B------:R-:W-:-:S02]  /*12f00*/  LOP3.LUT R76, R6, R7, RZ, 0x3c, !PT ;  /* 0x00000007064c7212 */ /* 0x000fc400078e3cff */
[-C--:B------:R-:W-:Y:S01]  /*12f10*/  ISETP.GE.AND P0, PT, R156, R20.reuse, PT ;  /* 0x000000149c00720c */ /* 0x080fe20003f06270 */
[----:B------:R-:W5:Y:S01]  /*12f20*/  LD.E.128 R4, desc[UR42][R4.64] ;  /* 0x0000002a04047980 */ /* 0x000f62000c101d00 */
[----:B------:R-:W-:Y:S01]  /*12f30*/  LOP3.LUT R0, R9, 0x4, R0, 0xe2, !PT ;  /* 0x0000000409007812 */ /* 0x000fe200078ee200 */
[----:B------:R-:W-:Y:S01]  /*12f40*/  IMAD.SHL.U32 R9, R8, 0x8, RZ ;  /* 0x0000000808097824 */ /* 0x000fe200078e00ff */
[----:B------:R-:W-:Y:S01]  /*12f50*/  SEL R8, RZ, 0xffffffff, P0 ;  /* 0xffffffffff087807 */ /* 0x000fe20000000000 */
[----:B------:R-:W5:Y:S01]  /*12f60*/  LD.E.128 R56, desc[UR42][R56.64] ;  /* 0x0000002a38387980 */ /* 0x000f62000c101d00 */
[----:B------:R-:W-:-:S03]  /*12f70*/  ISETP.GE.AND P0, PT, R155, R20, PT ;  /* 0x000000149b00720c */ /* 0x000fc60003f06270 */
[----:B------:R-:W5:Y:S01]  /*12f80*/  LD.E.128 R60, desc[UR42][R60.64] ;  /* 0x0000002a3c3c7980 */ /* 0x000f62000c101d00 */
[----:B------:R-:W-:-:S03]  /*12f90*/  LOP3.LUT R0, R9, 0x8, R0, 0xe2, !PT ;  /* 0x0000000809007812 */ /* 0x000fc600078ee200 */
[----:B------:R-:W5:Y:S04]  /*12fa0*/  LD.E.128 R72, desc[UR42][R72.64] ;  /* 0x0000002a48487980 */ /* 0x000f68000c101d00 */
[----:B------:R-:W5:Y:S01]  /*12fb0*/  LD.E.128 R76, desc[UR42][R76.64] ;  /* 0x0000002a4c4c7980 */ /* 0x000f62000c101d00 */
[----:B------:R-:W-:Y:S01]  /*12fc0*/  IMAD.SHL.U32 R9, R8, 0x10, RZ ;  /* 0x0000001008097824 */ /* 0x000fe200078e00ff */
[----:B------:R-:W-:Y:S01]  /*12fd0*/  @!PT LDS RZ, [RZ] ;  /* 0x00000000fffff984 */ /* 0x000fe20000000800 */
[----:B------:R-:W-:Y:S01]  /*12fe0*/  @!PT LDS RZ, [RZ] ;  /* 0x00000000fffff984 */ /* 0x000fe20000000800 */
[----:B------:R-:W-:Y:S01]  /*12ff0*/  @!PT LDS RZ, [RZ] ;  /* 0x00000000fffff984 */ /* 0x000fe20000000800 */
[----:B------:R-:W-:Y:S01]  /*13000*/  @!PT LDS RZ, [RZ] ;  /* 0x00000000fffff984 */ /* 0x000fe20000000800 */
[----:B------:R0:W-:Y:S06]  /*13010*/  MEMBAR.ALL.CTA ;  /* 0x0000000000007992 */ /* 0x0001ec0000008000 */
[----:B0-----:R-:W0:Y:S01]  /*13020*/  FENCE.VIEW.ASYNC.S ;  /* 0x00000000000073c6 */ /* 0x001e220000000000 */
[----:B------:R-:W-:Y:S01]  /*13030*/  SEL R8, RZ, 0xffffffff, P0 ;  /* 0xffffffffff087807 */ /* 0x000fe20000000000 */
[----:B------:R-:W-:Y:S01]  /*13040*/  VIADD R154, R192, 0x180 ;  /* 0x00000180c09a7836 */ /* 0x000fe20000000000 */
[----:B------:R-:W-:Y:S01]  /*13050*/  LOP3.LUT R0, R9, 0x10, R0, 0xe2, !PT ;  /* 0x0000001009007812 */ /* 0x000fe200078ee200 */
[----:B------:R-:W-:-:S02]  /*13060*/  IMAD R82, R160, 0x40, R10 ;  /* 0x00000040a0527824 */ /* 0x000fc400078e020a */
[----:B------:R-:W-:Y:S02]  /*13070*/  IMAD.SHL.U32 R9, R8, 0x20, RZ ;  /* 0x0000002008097824 */ /* 0x000fe400078e00ff */
[----:B------:R-:W-:Y:S01]  /*13080*/  IMAD R80, R3, R80, RZ ;  /* 0x0000005003507224 */ /* 0x000fe200078e02ff */
[----:B------:R-:W-:Y:S01]  /*13090*/  ISETP.GE.AND P0, PT, R154, R20, PT ;  /* 0x000000149a00720c */ /* 0x000fe20003f06270 */
[----:B------:R-:W-:Y:S01]  /*130a0*/  VIADD R84, R192, 0x1c0 ;  /* 0x000001c0c0547836 */ /* 0x000fe20000000000 */
[----:B------:R-:W-:Y:S01]  /*130b0*/  LOP3.LUT R3, R9, 0x20, R0, 0xe2, !PT ;  /* 0x0000002009037812 */ /* 0x000fe200078ee200 */
[----:B------:R-:W-:Y:S01]  /*130c0*/  VIADD R0, R2, 0x38820 ;  /* 0x0003882002007836 */ /* 0x000fe20000000000 */
[----:B------:R-:W-:Y:S02]  /*130d0*/  ISETP.GE.AND P1, PT, R82, R80, PT ;  /* 0x000000505200720c */ /* 0x000fe40003f26270 */
[----:B------:R-:W-:Y:S02]  /*130e0*/  SEL R8, RZ, 0x40, P0 ;  /* 0x00000040ff087807 */ /* 0x000fe40000000000 */
[----:B------:R-:W-:-:S02]  /*130f0*/  ISETP.GE.AND P0, PT, R84, R20, PT ;  /* 0x000000145400720c */ /* 0x000fc40003f06270 */
[----:B------:R-:W-:Y:S02]  /*13100*/  LOP3.LUT R3, R3, R8, RZ, 0xfc, !PT ;  /* 0x0000000803037212 */ /* 0x000fe400078efcff */
[----:B------:R-:W-:Y:S02]  /*13110*/  PRMT R0, RZ, 0x654, R0 ;  /* 0x00000654ff007816 */ /* 0x000fe40000000000 */
[----:B------:R-:W-:Y:S01]  /*13120*/  SEL R8, RZ, 0x80, P0 ;  /* 0x00000080ff087807 */ /* 0x000fe20000000000 */
[C---:B------:R-:W-:Y:S01]  /*13130*/  VIADD R83, R192.reuse, 0x1c0 ;  /* 0x000001c0c0537836 */ /* 0x040fe20000000000 */
[----:B0-----:R0:W-:Y:S01]  /*13140*/  SYNCS.ARRIVE.TRANS64.RED.A1T0 RZ, [R0+URZ], RZ ;  /* 0x000000ff00ff79a7 */ /* 0x0011e2000810043f */
[C---:B------:R-:W-:Y:S02]  /*13150*/  VIADD R88, R192.reuse, 0x180 ;  /* 0x00000180c0587836 */ /* 0x040fe40000000000 */
[C---:B------:R-:W-:Y:S02]  /*13160*/  VIADD R89, R192.reuse, 0x140 ;  /* 0x00000140c0597836 */ /* 0x040fe40000000000 */
[----:B------:R-:W-:-:S02]  /*13170*/  VIADD R90, R192, 0x100 ;  /* 0x00000100c05a7836 */ /* 0x000fc40000000000 */
[C---:B------:R-:W-:Y:S01]  /*13180*/  VIADD R91, R192.reuse, 0xc0 ;  /* 0x000000c0c05b7836 */ /* 0x040fe20000000000 */
[----:B0-----:R-:W-:Y:S01]  /*13190*/  LOP3.LUT R0, R3, R8, RZ, 0xfc, !PT ;  /* 0x0000000803007212 */ /* 0x001fe200078efcff */
[C---:B------:R-:W-:Y:S02]  /*131a0*/  VIADD R92, R192.reuse, 0x80 ;  /* 0x00000080c05c7836 */ /* 0x040fe40000000000 */
[----:B------:R-:W-:Y:S01]  /*131b0*/  VIADD R93, R192, 0x40 ;  /* 0x00000040c05d7836 */ /* 0x000fe20000000000 */
[----:B------:R0:W1:Y:S01]  /*131c0*/  SHFL.IDX PT, R8, R21, RZ, 0x181f ;  /* 0x00181fff15087589 */ /* 0x00006200000e0000 */
[----:B------:R-:W-:Y:S03]  /*131d0*/  BSSY B1, `(.L_x_4574) ;  /* 0x0000029000017945 */ /* 0x000fe60003800000 */
[----:B------:R0:W2:Y:S01]  /*131e0*/  SHFL.IDX PT, R9, R81, RZ, 0x181f ;  /* 0x00181fff51097589 */ /* 0x0000a200000e0000 */
[----:B------:R-:W-:-:S02]  /*131f0*/  SHF.R.S32.HI R83, RZ, 0x1f, R83 ;  /* 0x0000001fff537819 */ /* 0x000fc40000011453 */
[----:B------:R-:W-:Y:S02]  /*13200*/  SHF.R.S32.HI R88, RZ, 0x1f, R88 ;  /* 0x0000001fff587819 */ /* 0x000fe40000011458 */
[----:B------:R-:W-:Y:S02]  /*13210*/  SHF.R.S32.HI R89, RZ, 0x1f, R89 ;  /* 0x0000001fff597819 */ /* 0x000fe40000011459 */
[----:B------:R-:W-:Y:S02]  /*13220*/  SHF.R.S32.HI R90, RZ, 0x1f, R90 ;  /* 0x0000001fff5a7819 */ /* 0x000fe4000001145a */
[----:B------:R-:W-:Y:S02]  /*13230*/  SHF.R.S32.HI R91, RZ, 0x1f, R91 ;  /* 0x0000001fff5b7819 */ /* 0x000fe4000001145b */
[----:B------:R-:W-:Y:S02]  /*13240*/  SHF.R.S32.HI R92, RZ, 0x1f, R92 ;  /* 0x0000001fff5c7819 */ /* 0x000fe4000001145c */
[----:B------:R-:W-:Y:S01]  /*13250*/  SHF.R.S32.HI R93, RZ, 0x1f, R93 ;  /* 0x0000001fff5d7819 */ /* 0x000fe2000001145d */
[----:B0-----:R-:W-:Y:S06]  /*13260*/  @P1 BRA `(.L_x_4575) ;  /* 0x00000000007c1947 */ /* 0x001fec0003800000 */
[-C--:B------:R-:W-:Y:S02]  /*13270*/  ISETP.GE.AND P0, PT, R192, R20.reuse, PT ;  /* 0x00000014c000720c */ /* 0x080fe40003f06270 */
[-C--:B------:R-:W-:Y:S02]  /*13280*/  ISETP.GE.AND P1, PT, R159, R20.reuse, PT ;  /* 0x000000149f00720c */ /* 0x080fe40003f26270 */
[-C--:B------:R-:W-:Y:S02]  /*13290*/  ISETP.GE.AND P5, PT, R158, R20.reuse, PT ;  /* 0x000000149e00720c */ /* 0x080fe40003fa6270 */
[-C--:B------:R-:W-:Y:S02]  /*132a0*/  ISETP.GE.AND P3, PT, R157, R20.reuse, PT ;  /* 0x000000149d00720c */ /* 0x080fe40003f66270 */
[----:B------:R-:W-:-:S05]  /*132b0*/  ISETP.GE.AND P2, PT, R156, R20, PT ;  /* 0x000000149c00720c */ /* 0x000fca0003f46270 */
[----:B-12---:R-:W-:-:S05]  /*132c0*/  @!P0 IMAD.WIDE R10, R192, 0x2, R8 ;  /* 0x00000002c00a8825 */ /* 0x006fca00078e0208 */
[----:B-----5:R0:W-:Y:S02]  /*132d0*/  @!P0 ST.E.128 desc[UR42][R10.64], R4 ;  /* 0x000000040a008985 */ /* 0x0201e4000c101d2a */
[-C--:B0-----:R-:W-:Y:S02]  /*132e0*/  @!P1 LEA R4, P0, R159, R8.reuse, 0x1 ;  /* 0x000000089f049211 */ /* 0x081fe400078008ff */
[----:B------:R-:W-:Y:S02]  /*132f0*/  @!P3 LEA R6, P6, R157, R8, 0x1 ;  /* 0x000000089d06b211 */ /* 0x000fe400078c08ff */
[-C--:B------:R-:W-:Y:S02]  /*13300*/  @!P1 LEA.HI.X R5, R159, R9.reuse, R93, 0x1, P0 ;  /* 0x000000099f059211 */ /* 0x080fe400000f0c5d */
[----:B------:R-:W-:Y:S02]  /*13310*/  LOP3.LUT P0, RZ, R3, 0x40, RZ, 0xc0, !PT ;  /* 0x0000004003ff7812 */ /* 0x000fe4000780c0ff */
[----:B------:R-:W-:Y:S01]  /*13320*/  @!P3 LEA.HI.X R7, R157, R9, R91, 0x1, P6 ;  /* 0x000000099d07b211 */ /* 0x000fe200030f0c5b */
[----:B------:R0:W-:Y:S01]  /*13330*/  @!P1 ST.E.128 desc[UR42][R4.64], R24 ;  /* 0x0000001804009985 */ /* 0x0001e2000c101d2a */
[----:B------:R-:W-:-:S13]  /*13340*/  ISETP.GE.AND P1, PT, R155, R20, PT ;  /* 0x000000149b00720c */ /* 0x000fda0003f26270 */
[CC--:B------:R-:W-:Y:S02]  /*13350*/  @!P1 LEA R10, P6, R155.reuse, R8.reuse, 0x1 ;  /* 0x000000089b0a9211 */ /* 0x0c0fe400078c08ff */
[C---:B0-----:R-:W-:Y:S02]  /*13360*/  @!P5 LEA R4, P4, R158.reuse, R8, 0x1 ;  /* 0x000000089e04d211 */ /* 0x041fe400078808ff */
[-C--:B------:R-:W-:Y:S02]  /*13370*/  @!P1 LEA.HI.X R11, R155, R9.reuse, R89, 0x1, P6 ;  /* 0x000000099b0b9211 */ /* 0x080fe400030f0c59 */
[----:B------:R-:W-:Y:S02]  /*13380*/  @!P5 LEA.HI.X R5, R158, R9, R92, 0x1, P4 ;  /* 0x000000099e05d211 */ /* 0x000fe400020f0c5c */
[----:B------:R-:W-:-:S03]  /*13390*/  LOP3.LUT P4, RZ, R0, 0x80, RZ, 0xc0, !PT ;  /* 0x0000008000ff7812 */ /* 0x000fc6000788c0ff */
[----:B------:R0:W-:Y:S04]  /*133a0*/  @!P5 ST.E.128 desc[UR42][R4.64], R32 ;  /* 0x000000200400d985 */ /* 0x0001e8000c101d2a */
[----:B------:R1:W-:Y:S01]  /*133b0*/  @!P3 ST.E.128 desc[UR42][R6.64], R40 ;  /* 0x000000280600b985 */ /* 0x0003e2000c101d2a */
[-C--:B0-----:R-:W-:Y:S02]  /*133c0*/  @!P2 LEA R4, P5, R156, R8.reuse, 0x1 ;  /* 0x000000089c04a211 */ /* 0x081fe400078a08ff */
[-C--:B-1----:R-:W-:Y:S02]  /*133d0*/  @P0 LEA R6, P3, R154, R8.reuse, 0x1 ;  /* 0x000000089a060211 */ /* 0x082fe400078608ff */
        /* <DEDUP_REMOVED lines=8> */
.L_x_4575:
[----:B------:R-:W-:Y:S05]  /*13460*/  BSYNC B1 ;  /* 0x0000000000017941 */ /* 0x000fea0003800000 */
.L_x_4574:
[----:B0----5:R-:W-:Y:S01]  /*13470*/  VIADD R7, R82, 0x20 ;  /* 0x0000002052077836 */ /* 0x021fe20000000000 */
[----:B------:R0:W3:Y:S04]  /*13480*/  SHFL.IDX PT, R5, R81, 0x1, 0x181f ;  /* 0x00381f0051057f89 */ /* 0x0000e800000e0000 */
[----:B------:R-:W-:Y:S01]  /*13490*/  ISETP.GE.AND P0, PT, R7, R80, PT ;  /* 0x000000500700720c */ /* 0x000fe20003f06270 */
[----:B------:R0:W4:-:S12]  /*134a0*/  SHFL.IDX PT, R4, R21, 0x1, 0x181f ;  /* 0x00381f0015047f89 */ /* 0x00011800000e0000 */
[----:B0-----:R-:W-:Y:S05]  /*134b0*/  @P0 BRA `(.L_x_4576) ;  /* 0x0000002c00740947 */ /* 0x001fea0003800000 */
[-C--:B------:R-:W-:Y:S02]  /*134c0*/  ISETP.GE.AND P6, PT, R192, R20.reuse, PT ;  /* 0x00000014c000720c */ /* 0x080fe40003fc6270 */
[-C--:B------:R-:W-:Y:S02]  /*134d0*/  ISETP.GE.AND P5, PT, R159, R20.reuse, PT ;  /* 0x000000149f00720c */ /* 0x080fe40003fa6270 */
[-C--:B------:R-:W-:Y:S02]  /*134e0*/  ISETP.GE.AND P3, PT, R158, R20.reuse, PT ;  /* 0x000000149e00720c */ /* 0x080fe40003f66270 */
[-C--:B------:R-:W-:Y:S02]  /*134f0*/  ISETP.GE.AND P2, PT, R157, R20.reuse, PT ;  /* 0x000000149d00720c */ /* 0x080fe40003f46270 */
[-C--:B------:R-:W-:Y:S02]  /*13500*/  ISETP.GE.AND P1, PT, R156, R20.reuse, PT ;  /* 0x000000149c00720c */ /* 0x080fe40003f26270 */
[----:B------:R-:W-:-:S03]  /*13510*/  ISETP.GE.AND P0, PT, R155, R20, PT ;  /* 0x000000149b00720c */ /* 0x000fc60003f06270 */
[----:B---34-:R-:W-:Y:S02]  /*13520*/  @!P6 IMAD.WIDE R6, R192, 0x2, R4 ;  /* 0x00000002c006e825 */ /* 0x018fe400078e0204 */
[----:B-1----:R-:W-:-:S03]  /*13530*/  @!P5 LEA R8, P4, R159, R4, 0x1 ;  /* 0x000000049f08d211 */ /* 0x002fc600078808ff */
[----:B------:R0:W-:Y:S01]  /*13540*/  @!P6 ST.E.128 desc[UR42][R6.64], R12 ;  /* 0x0000000c0600e985 */ /* 0x0001e2000c101d2a */
[----:B--2---:R-:W-:Y:S02]  /*13550*/  @!P5 LEA.HI.X R9, R159, R5, R93, 0x1, P4 ;  /* 0x000000059f09d211 */ /* 0x004fe400020f0c5d */
[----:B------:R-:W-:-:S03]  /*13560*/  LOP3.LUT P4, RZ, R3, 0x40, RZ, 0xc0, !PT ;  /* 0x0000004003ff7812 */ /* 0x000fc6000788c0ff */
[----:B------:R1:W-:Y:S01]  /*13570*/  @!P5 ST.E.128 desc[UR42][R8.64], R28 ;  /* 0x0000001c0800d985 */ /* 0x0003e2000c101d2a */
[----:B0-----:R-:W-:-:S04]  /*13580*/  @!P3 LEA R6, P6, R158, R4, 0x1 ;  /* 0x000000049e06b211 */ /* 0x001fc800078c08ff */
[----:B------:R-:W-:Y:S02]  /*13590*/  @!P3 LEA.HI.X R7, R158, R5, R92, 0x1, P6 ;  /* 0x000000059e07b211 */ /* 0x000fe400030f0c5c */
[----:B-1----:R-:W-:-:S03]  /*135a0*/  @!P2 LEA R8, P5, R157, R4, 0x1 ;  /* 0x000000049d08a211 */ /* 0x002fc600078a08ff */
[----:B------:R0:W-:Y:S01]  /*135b0*/  @!P3 ST.E.128 desc[UR42][R6.64], R36 ;  /* 0x000000240600b985 */ /* 0x0001e2000c101d2a */
[-C--:B------:R-:W-:Y:S02]  /*135c0*/  @!P0 LEA R10, P3, R155, R4.reuse, 0x1 ;  /* 0x000000049b0a8211 */ /* 0x080fe400078608ff */
[-C--:B------:R-:W-:Y:S02]  /*135d0*/  @!P2 LEA.HI.X R9, R157, R5.reuse, R91, 0x1, P5 ;  /* 0x000000059d09a211 */ /* 0x080fe400028f0c5b */
[CC--:B------:R-:W-:Y:S02]  /*135e0*/  @P4 LEA R12, P5, R154.reuse, R4.reuse, 0x1 ;  /* 0x000000049a0c4211 */ /* 0x0c0fe400078a08ff */
[-C--:B------:R-:W-:Y:S01]  /*135f0*/  @!P0 LEA.HI.X R11, R155, R5.reuse, R89, 0x1, P3 ;  /* 0x000000059b0b8211 */ /* 0x080fe200018f0c59 */
[----:B------:R1:W-:Y:S01]  /*13600*/  @!P2 ST.E.128 desc[UR42][R8.64], R44 ;  /* 0x0000002c0800a985 */ /* 0x0003e2000c101d2a */
[----:B------:R-:W-:Y:S02]  /*13610*/  @P4 LEA.HI.X R13, R154, R5, R88, 0x1, P5 ;  /* 0x000000059a0d4211 */ /* 0x000fe400028f0c58 */
[----:B0-----:R-:W-:-:S04]  /*13620*/  @!P1 LEA R6, P6, R156, R4, 0x1 ;  /* 0x000000049c069211 */ /* 0x001fc800078c08ff */
        /* <DEDUP_REMOVED lines=10> */
.L_x_4573:
[----:B01----:R-:W2:Y:S01]  /*136d0*/  LDL.LU R12, [R1+0x48] ;  /* 0x00004800010c7983 */ /* 0x003ea20000300800 */
[----:B------:R-:W-:Y:S01]  /*136e0*/  ULDC.64 UR4, c[0x0][0xc08] ;  /* 0x0003020000047ab9 */ /* 0x000fe20000000a00 */
[----:B------:R-:W0:Y:S02]  /*136f0*/  LDC R13, c[0x0][0xce8] ;  /* 0x00033a00ff0d7b82 */ /* 0x000e240000000800 */
        /* <DEDUP_REMOVED lines=13> */
[----:B0-----:R-:W-:-:S03]  /*137d0*/  ISETP.NE.AND P0, PT, R13, 0x1, PT ;  /* 0x000000010d00780c */ /* 0x001fc60003f05270 */
        /* <DEDUP_REMOVED lines=8> */
[----:B------:R-:W0:Y:S01]  /*13860*/  @P0 LDC R0, c[0x0][0xcf0] ;  /* 0x00033c00ff000b82 */ /* 0x000e220000000800 */
        /* <DEDUP_REMOVED lines=66> */
[----:B------:R-:W-:Y:S02]  /*13c90*/  VIADD R222, R223, 0x40 ;  /* 0x00000040dfde7836 */ /* 0x000fe40000000000 */
[----:B--2---:R-:W-:-:S04]  /*13ca0*/  IMAD.WIDE.U32 R8, R12, UR4, R8 ;  /* 0x000000040c087c25 */ /* 0x004fc8000f8e0008 */
[----:B------:R-:W-:Y:S01]  /*13cb0*/  IMAD R9, R12, UR5, R9 ;  /* 0x000000050c097c24 */ /* 0x000fe2000f8e0209 */
[----:B------:R-:W-:Y:S01]  /*13cc0*/  ULDC.64 UR4, c[0x0][0xc30] ;  /* 0x00030c0000047ab9 */ /* 0x000fe20000000a00 */
[----:B------:R-:W1:Y:S01]  /*13cd0*/  @P0 LDC R12, c[0x0][0xcec] ;  /* 0x00033b00ff0c0b82 */ /* 0x000e620000000800 */
[----:B---3--:R-:W-:-:S04]  /*13ce0*/  IMAD R11, R14, 0x40, R11 ;  /* 0x000000400e0b7824 */ /* 0x008fc800078e020b */
[----:B------:R-:W-:Y:S02]  /*13cf0*/  IMAD.MOV.U32 R10, RZ, RZ, R11 ;  /* 0x000000ffff0a7224 */ /* 0x000fe400078e000b */
[----:B-1----:R-:W-:-:S05]  /*13d00*/  @P0 IMAD.HI.U32 R12, R11, R12, RZ ;  /* 0x0000000c0b0c0227 */ /* 0x002fca00078e00ff */
[----:B0-----:R-:W-:-:S05]  /*13d10*/  @P0 SHF.R.U32.HI R10, RZ, R0, R12 ;  /* 0x00000000ff0a0219 */ /* 0x001fca000001160c */
        /* <DEDUP_REMOVED lines=16> */
[----:B------:R0:W1:Y:S01]  /*13e20*/  SHFL.IDX PT, R21, R0, RZ, 0x1c1f ;  /* 0x001c1fff00157589 */ /* 0x00006200000e0000 */
[----:B------:R-:W-:Y:S01]  /*13e30*/  LEA.HI.X R12, R8, UR5, R10, 0x2, P0 ;  /* 0x00000005080c7c11 */ /* 0x000fe200080f140a */
[----:B------:R-:W-:Y:S01]  /*13e40*/  VIADD R8, R2, 0x38820 ;  /* 0x0003882002087836 */ /* 0x000fe20000000000 */
[----:B------:R-:W-:-:S03]  /*13e50*/  ISETP.GE.AND P0, PT, R13, R3, PT ;  /* 0x000000030d00720c */ /* 0x000fc60003f06270 */
[----:B------:R0:W2:Y:S01]  /*13e60*/  SHFL.IDX PT, R20, R12, RZ, 0x1c1f ;  /* 0x001c1fff0c147589 */ /* 0x0000a200000e0000 */
        /* <DEDUP_REMOVED lines=9> */
[----:B------:R-:W-:Y:S01]  /*13f00*/  VIADD R14, R223, 0x10 ;  /* 0x00000010df0e7836 */ /* 0x000fe20000000000 */
[----:B------:R-:W-:Y:S02]  /*13f10*/  ISETP.GE.AND P4, PT, R198, UR4, PT ;  /* 0x00000004c6007c0c */ /* 0x000fe4000bf86270 */
[----:B------:R-:W-:-:S07]  /*13f20*/  SHF.R.S32.HI R15, RZ, 0x1f, R15 ;  /* 0x0000001fff0f7819 */ /* 0x000fce000001140f */
[----:B01----:R-:W-:-:S04]  /*13f30*/  @!P0 LEA R8, P1, R223, R21, 0x2 ;  /* 0x00000015df088211 */ /* 0x003fc800078210ff */
[C---:B--2---:R-:W-:Y:S01]  /*13f40*/  @!P0 LEA.HI.X R9, R223.reuse, R20, R11, 0x2, P1 ;  /* 0x00000014df098211 */ /* 0x044fe200008f140b */
[----:B------:R-:W-:-:S04]  /*13f50*/  VIADD R11, R223, 0x18 ;  /* 0x00000018df0b7836 */ /* 0x000fc80000000000 */
[----:B------:R0:W-:Y:S01]  /*13f60*/  @!P0 ST.E.64 desc[UR42][R8.64], R24 ;  /* 0x0000001808008985 */ /* 0x0001e2000c101b2a */
[----:B------:R-:W-:-:S13]  /*13f70*/  ISETP.GE.AND P0, PT, R10, UR4, PT ;  /* 0x000000040a007c0c */ /* 0x000fda000bf06270 */
[----:B0-----:R-:W-:-:S04]  /*13f80*/  @!P0 LEA R8, P1, R10, R21, 0x2 ;  /* 0x000000150a088211 */ /* 0x001fc800078210ff */
[----:B------:R-:W-:Y:S01]  /*13f90*/  @!P0 LEA.HI.X R9, R10, R20, R15, 0x2, P1 ;  /* 0x000000140a098211 */ /* 0x000fe200008f140f */
[----:B------:R-:W-:Y:S01]  /*13fa0*/  VIADD R15, R223, 0x10 ;  /* 0x00000010df0f7836 */ /* 0x000fe20000000000 */
[----:B------:R-:W-:Y:S01]  /*13fb0*/  ISETP.GE.AND P1, PT, R11, UR4, PT ;  /* 0x000000040b007c0c */ /* 0x000fe2000bf26270 */
[----:B------:R-:W-:Y:S02]  /*13fc0*/  VIADD R10, R223, 0x20 ;  /* 0x00000020df0a7836 */ /* 0x000fe40000000000 */
[----:B------:R0:W-:Y:S01]  /*13fd0*/  @!P0 ST.E.64 desc[UR42][R8.64], R28 ;  /* 0x0000001c08008985 */ /* 0x0001e2000c101b2a */
[----:B------:R-:W-:Y:S02]  /*13fe0*/  ISETP.GE.AND P0, PT, R14, UR4, PT ;  /* 0x000000040e007c0c */ /* 0x000fe4000bf06270 */
[----:B------:R-:W-:-:S11]  /*13ff0*/  SHF.R.S32.HI R15, RZ, 0x1f, R15 ;  /* 0x0000001fff0f7819 */ /* 0x000fd6000001140f */
[----:B0-----:R-:W-:-:S04]  /*14000*/  @!P0 LEA R8, P2, R14, R21, 0x2 ;  /* 0x000000150e088211 */ /* 0x001fc800078410ff */
[----:B------:R-:W-:Y:S01]  /*14010*/  @!P0 LEA.HI.X R9, R14, R20, R15, 0x2, P2 ;  /* 0x000000140e098211 */ /* 0x000fe200010f140f */
[C---:B------:R-:W-:Y:S02]  /*14020*/  VIADD R15, R223.reuse, 0x18 ;  /* 0x00000018df0f7836 */ /* 0x040fe40000000000 */
[----:B------:R-:W-:Y:S02]  /*14030*/  VIADD R14, R223, 0x28 ;  /* 0x00000028df0e7836 */ /* 0x000fe40000000000 */
[----:B------:R0:W-:Y:S01]  /*14040*/  @!P0 ST.E.64 desc[UR42][R8.64], R32 ;  /* 0x0000002008008985 */ /* 0x0001e2000c101b2a */
[----:B------:R-:W-:Y:S02]  /*14050*/  SHF.R.S32.HI R15, RZ, 0x1f, R15 ;  /* 0x0000001fff0f7819 */ /* 0x000fe4000001140f */
[----:B------:R-:W-:Y:S02]  /*14060*/  ISETP.GE.AND P0, PT, R10, UR4, PT ;  /* 0x000000040a007c0c */ /* 0x000fe4000bf06270 */
[----:B0-----:R-:W-:-:S04]  /*14070*/  @!P1 LEA R8, P2, R11, R21, 0x2 ;  /* 0x000000150b089211 */ /* 0x001fc800078410ff */
[----:B------:R-:W-:Y:S01]  /*14080*/  @!P1 LEA.HI.X R9, R11, R20, R15, 0x2, P2 ;  /* 0x000000140b099211 */ /* 0x000fe200010f140f */
[C---:B------:R-:W-:Y:S02]  /*14090*/  VIADD R15, R223.reuse, 0x20 ;  /* 0x00000020df0f7836 */ /* 0x040fe40000000000 */
[----:B------:R-:W-:Y:S02]  /*140a0*/  VIADD R11, R223, 0x30 ;  /* 0x00000030df0b7836 */ /* 0x000fe40000000000 */
[----:B------:R0:W-:Y:S01]  /*140b0*/  @!P1 ST.E.64 desc[UR42][R8.64], R36 ;  /* 0x0000002408009985 */ /* 0x0001e2000c101b2a */
[----:B------:R-:W-:Y:S02]  /*140c0*/  ISETP.GE.AND P1, PT, R14, UR4, PT ;  /* 0x000000040e007c0c */ /* 0x000fe4000bf26270 */
[----:B------:R-:W-:Y:S02]  /*140d0*/  SHF.R.S32.HI R15, RZ, 0x1f, R15 ;  /* 0x0000001fff0f7819 */ /* 0x000fe4000001140f */
        /* <DEDUP_REMOVED lines=9> */
[----:B------:R-:W-:-:S04]  /*14170*/  VIADD R14, R223, 0x30 ;  /* 0x00000030df0e7836 */ /* 0x000fc80000000000 */
[----:B------:R0:W-:Y:S01]  /*14180*/  @!P1 ST.E.64 desc[UR42][R8.64], R44 ;  /* 0x0000002c08009985 */ /* 0x0001e2000c101b2a */
[----:B------:R-:W-:Y:S02]  /*14190*/  ISETP.GE.AND P1, PT, R10, UR4, PT ;  /* 0x000000040a007c0c */ /* 0x000fe4000bf26270 */
[----:B------:R-:W-:Y:S02]  /*141a0*/  SHF.R.S32.HI R14, RZ, 0x1f, R14 ;  /* 0x0000001fff0e7819 */ /* 0x000fe4000001140e */
[----:B0-----:R-:W-:-:S04]  /*141b0*/  @!P0 LEA R8, P2, R11, R21, 0x2 ;  /* 0x000000150b088211 */ /* 0x001fc800078410ff */
[----:B------:R-:W-:Y:S01]  /*141c0*/  @!P0 LEA.HI.X R9, R11, R20, R14, 0x2, P2 ;  /* 0x000000140b098211 */ /* 0x000fe200010f140e */
[----:B------:R-:W-:-:S04]  /*141d0*/  VIADD R11, R223, 0x38 ;  /* 0x00000038df0b7836 */ /* 0x000fc80000000000 */
        /* <DEDUP_REMOVED lines=10> */
[----:B------:R-:W-:Y:S02]  /*14280*/  @!P0 LEA.HI.X R9, R222, R20, R10, 0x2, P2 ;  /* 0x00000014de098211 */ /* 0x000fe400010f140a */
[----:B------:R-:W-:-:S03]  /*14290*/  @!P4 LEA R10, P6, R198, R21, 0x2 ;  /* 0x00000015c60ac211 */ /* 0x000fc600078c10ff */
[----:B------:R0:W-:Y:S01]  /*142a0*/  @!P0 ST.E.64 desc[UR42][R8.64], R56 ;  /* 0x0000003808008985 */ /* 0x0001e2000c101b2a */
[----:B------:R-:W-:Y:S02]  /*142b0*/  ISETP.GE.AND P0, PT, R218, UR4, PT ;  /* 0x00000004da007c0c */ /* 0x000fe4000bf06270 */
[----:B------:R-:W-:Y:S02]  /*142c0*/  @!P4 LEA.HI.X R11, R198, R20, R199, 0x2, P6 ;  /* 0x00000014c60bc211 */ /* 0x000fe400030f14c7 */
[----:B0-----:R-:W-:-:S04]  /*142d0*/  @!P1 LEA R8, P2, R220, R21, 0x2 ;  /* 0x00000015dc089211 */ /* 0x001fc800078410ff */
[----:B------:R-:W-:-:S05]  /*142e0*/  @!P1 LEA.HI.X R9, R220, R20, R221, 0x2, P2 ;  /* 0x00000014dc099211 */ /* 0x000fca00010f14dd */
[----:B------:R0:W-:Y:S01]  /*142f0*/  @!P1 ST.E.64 desc[UR42][R8.64], R60 ;  /* 0x0000003c08009985 */ /* 0x0001e2000c101b2a */
[----:B------:R-:W-:Y:S02]  /*14300*/  ISETP.GE.AND P1, PT, R213, UR4, PT ;  /* 0x00000004d5007c0c */ /* 0x000fe4000bf26270 */
[----:B0-----:R-:W-:-:S04]  /*14310*/  @!P0 LEA R8, P2, R218, R21, 0x2 ;  /* 0x00000015da088211 */ /* 0x001fc800078410ff */
[----:B------:R-:W-:Y:S02]  /*14320*/  @!P0 LEA.HI.X R9, R218, R20, R219, 0x2, P2 ;  /* 0x00000014da098211 */ /* 0x000fe400010f14db */
[----:B------:R-:W-:-:S03]  /*14330*/  ISETP.GE.AND P2, PT, R181, UR4, PT ;  /* 0x00000004b5007c0c */ /* 0x000fc6000bf46270 */
[----:B------:R0:W-:Y:S10]  /*14340*/  @!P0 ST.E.64 desc[UR42][R8.64], R64 ;  /* 0x0000004008008985 */ /* 0x0001f4000c101b2a */
[----:B------:R-:W-:-:S02]  /*14350*/  @!P2 LEA R14, P6, R181, R21, 0x2 ;  /* 0x00000015b50ea211 */ /* 0x000fc400078c10ff */
[----:B0-----:R-:W-:Y:S02]  /*14360*/  @!P1 LEA R8, P0, R213, R21, 0x2 ;  /* 0x00000015d5089211 */ /* 0x001fe400078010ff */
[-C--:B------:R-:W-:Y:S02]  /*14370*/  @!P2 LEA.HI.X R15, R181, R20.reuse, R182, 0x2, P6 ;  /* 0x00000014b50fa211 */ /* 0x080fe400030f14b6 */
[----:B------:R-:W-:Y:S02]  /*14380*/  @!P1 LEA.HI.X R9, R213, R20, R217, 0x2, P0 ;  /* 0x00000014d5099211 */ /* 0x000fe400000f14d9 */
[----:B------:R-:W-:-:S03]  /*14390*/  ISETP.GE.AND P0, PT, R196, UR4, PT ;  /* 0x00000004c4007c0c */ /* 0x000fc6000bf06270 */
[----:B------:R0:W-:Y:S01]  /*143a0*/  @!P1 ST.E.64 desc[UR42][R8.64], R68 ;  /* 0x0000004408009985 */ /* 0x0001e2000c101b2a */
[----:B------:R-:W-:Y:S02]  /*143b0*/  ISETP.GE.AND P1, PT, R183, UR4, PT ;  /* 0x00000004b7007c0c */ /* 0x000fe4000bf26270 */
[----:B0-----:R-:W-:-:S04]  /*143c0*/  @!P3 LEA R8, P5, R200, R21, 0x2 ;  /* 0x00000015c808b211 */ /* 0x001fc800078a10ff */
[----:B------:R-:W-:-:S05]  /*143d0*/  @!P3 LEA.HI.X R9, R200, R20, R201, 0x2, P5 ;  /* 0x00000014c809b211 */ /* 0x000fca00028f14c9 */
[----:B------:R0:W-:Y:S01]  /*143e0*/  @!P3 ST.E.64 desc[UR42][R8.64], R72 ;  /* 0x000000480800b985 */ /* 0x0001e2000c101b2a */
[----:B------:R-:W-:-:S03]  /*143f0*/  ISETP.GE.AND P3, PT, R179, UR4, PT ;  /* 0x00000004b3007c0c */ /* 0x000fc6000bf66270 */
[----:B------:R1:W-:Y:S01]  /*14400*/  @!P4 ST.E.64 desc[UR42][R10.64], R76 ;  /* 0x0000004c0a00c985 */ /* 0x0003e2000c101b2a */
[CC--:B0-----:R-:W-:Y:S02]  /*14410*/  @!P0 LEA R8, P4, R196.reuse, R21.reuse, 0x2 ;  /* 0x00000015c4088211 */ /* 0x0c1fe400078810ff */
[----:B-1----:R-:W-:Y:S02]  /*14420*/  @!P1 LEA R10, P5, R183, R21, 0x2 ;  /* 0x00000015b70a9211 */ /* 0x002fe400078a10ff */
        /* <DEDUP_REMOVED lines=8> */
[----:B------:R-:W-:Y:S02]  /*144b0*/  @!P2 ST.E.64 desc[UR42][R14.64], R88 ;  /* 0x000000580e00a985 */ /* 0x000fe4000c101b2a */
[-C--:B0-----:R-:W-:Y:S02]  /*144c0*/  @!P4 LEA R8, P2, R177, R21.reuse, 0x2 ;  /* 0x00000015b108c211 */ /* 0x081fe400078410ff */
[-C--:B-1----:R-:W-:Y:S02]  /*144d0*/  @!P3 LEA R6, P6, R179, R21.reuse, 0x2 ;  /* 0x00000015b306b211 */ /* 0x082fe400078c10ff */
[-C--:B------:R-:W-:Y:S02]  /*144e0*/  @!P4 LEA.HI.X R9, R177, R20.reuse, R178, 0x2, P2 ;  /* 0x00000014b109c211 */ /* 0x080fe400010f14b2 */
[----:B------:R-:W-:Y:S02]  /*144f0*/  @!P3 LEA.HI.X R7, R179, R20, R180, 0x2, P6 ;  /* 0x00000014b307b211 */ /* 0x000fe400030f14b4 */
[----:B------:R-:W-:-:S02]  /*14500*/  @!P5 LEA R10, P6, R175, R21, 0x2 ;  /* 0x00000015af0ad211 */ /* 0x000fc400078c10ff */
[----:B------:R-:W-:Y:S01]  /*14510*/  ISETP.GE.AND P2, PT, R169, UR4, PT ;  /* 0x00000004a9007c0c */ /* 0x000fe2000bf46270 */
[----:B------:R0:W-:Y:S01]  /*14520*/  @!P3 ST.E.64 desc[UR42][R6.64], R92 ;  /* 0x0000005c0600b985 */ /* 0x0001e2000c101b2a */
[----:B------:R-:W-:-:S03]  /*14530*/  @!P5 LEA.HI.X R11, R175, R20, R176, 0x2, P6 ;  /* 0x00000014af0bd211 */ /* 0x000fc600030f14b0 */
[----:B------:R1:W-:Y:S01]  /*14540*/  @!P4 ST.E.64 desc[UR42][R8.64], R96 ;  /* 0x000000600800c985 */ /* 0x0003e2000c101b2a */
[----:B------:R-:W-:-:S03]  /*14550*/  ISETP.GE.AND P4, PT, R165, UR4, PT ;  /* 0x00000004a5007c0c */ /* 0x000fc6000bf86270 */
[----:B------:R2:W-:Y:S01]  /*14560*/  @!P5 ST.E.64 desc[UR42][R10.64], R100 ;  /* 0x000000640a00d985 */ /* 0x0005e2000c101b2a */
[----:B------:R-:W-:Y:S02]  /*14570*/  ISETP.GE.AND P5, PT, R167, UR4, PT ;  /* 0x00000004a7007c0c */ /* 0x000fe4000bfa6270 */
[-C--:B0-----:R-:W-:Y:S02]  /*14580*/  @!P0 LEA R6, P6, R173, R21.reuse, 0x2 ;  /* 0x00000015ad068211 */ /* 0x081fe400078c10ff */
[-C--:B-1----:R-:W-:Y:S02]  /*14590*/  @!P1 LEA R8, P3, R171, R21.reuse, 0x2 ;  /* 0x00000015ab089211 */ /* 0x082fe400078610ff */
[-C--:B------:R-:W-:Y:S02]  /*145a0*/  @!P0 LEA.HI.X R7, R173, R20.reuse, R174, 0x2, P6 ;  /* 0x00000014ad078211 */ /* 0x080fe400030f14ae */
[----:B------:R-:W-:Y:S02]  /*145b0*/  @!P1 LEA.HI.X R9, R171, R20, R172, 0x2, P3 ;  /* 0x00000014ab099211 */ /* 0x000fe400018f14ac */
[----:B--2---:R-:W-:Y:S01]  /*145c0*/  @!P2 LEA R10, P6, R169, R21, 0x2 ;  /* 0x00000015a90aa211 */ /* 0x004fe200078c10ff */
[----:B------:R0:W-:Y:S01]  /*145d0*/  @!P0 ST.E.64 desc[UR42][R6.64], R104 ;  /* 0x0000006806008985 */ /* 0x0001e2000c101b2a */
[----:B------:R-:W-:-:S02]  /*145e0*/  ISETP.GE.AND P3, PT, R163, UR4, PT ;  /* 0x00000004a3007c0c */ /* 0x000fc4000bf66270 */
[----:B------:R-:W-:Y:S01]  /*145f0*/  @!P2 LEA.HI.X R11, R169, R20, R170, 0x2, P6 ;  /* 0x00000014a90ba211 */ /* 0x000fe200030f14aa */
[----:B------:R1:W-:Y:S01]  /*14600*/  @!P1 ST.E.64 desc[UR42][R8.64], R108 ;  /* 0x0000006c08009985 */ /* 0x0003e2000c101b2a */
[----:B------:R-:W-:-:S03]  /*14610*/  ISETP.GE.AND P0, PT, R161, UR4, PT ;  /* 0x00000004a1007c0c */ /* 0x000fc6000bf06270 */
[----:B------:R2:W-:Y:S01]  /*14620*/  @!P2 ST.E.64 desc[UR42][R10.64], R112 ;  /* 0x000000700a00a985 */ /* 0x0005e2000c101b2a */
[-C--:B0-----:R-:W-:Y:S02]  /*14630*/  @!P5 LEA R6, P1, R167, R21.reuse, 0x2 ;  /* 0x00000015a706d211 */ /* 0x081fe400078210ff */
[-C--:B-1----:R-:W-:Y:S02]  /*14640*/  @!P4 LEA R8, P2, R165, R21.reuse, 0x2 ;  /* 0x00000015a508c211 */ /* 0x082fe400078410ff */
[-C--:B------:R-:W-:Y:S02]  /*14650*/  @!P5 LEA.HI.X R7, R167, R20.reuse, R168, 0x2, P1 ;  /* 0x00000014a707d211 */ /* 0x080fe400008f14a8 */
[----:B--2---:R-:W-:Y:S02]  /*14660*/  @!P3 LEA R10, P6, R163, R21, 0x2 ;  /* 0x00000015a30ab211 */ /* 0x004fe400078c10ff */
        /* <DEDUP_REMOVED lines=19> */
[-C--:B------:R-:W-:Y:S02]  /*147a0*/  @!P4 LEA.HI.X R7, R157, R20.reuse, R158, 0x2, P0 ;  /* 0x000000149d07c211 */ /* 0x080fe400000f149e */
[CC--:B------:R-:W-:Y:S02]  /*147b0*/  @!P5 LEA R14, P0, R84.reuse, R21.reuse, 0x2 ;  /* 0x00000015540ed211 */ /* 0x0c0fe400078010ff */
[C---:B-1----:R-:W-:Y:S01]  /*147c0*/  @!P2 LEA R8, P1, R153.reuse, R21, 0x2 ;  /* 0x000000159908a211 */ /* 0x042fe200078210ff */
[----:B------:R3:W-:Y:S01]  /*147d0*/  @!P4 ST.E.64 desc[UR42][R6.64], R136 ;  /* 0x000000880600c985 */ /* 0x0007e2000c101b2a */
[-C--:B------:R-:W-:Y:S02]  /*147e0*/  @!P5 LEA.HI.X R15, R84, R20.reuse, R152, 0x2, P0 ;  /* 0x00000014540fd211 */ /* 0x080fe400000f1498 */
[----:B------:R-:W-:Y:S01]  /*147f0*/  @!P2 LEA.HI.X R9, R153, R20, R154, 0x2, P1 ;  /* 0x000000149909a211 */ /* 0x000fe200008f149a */
[----:B------:R3:W-:Y:S04]  /*14800*/  @!P3 ST.E.64 desc[UR42][R10.64], R140 ;  /* 0x0000008c0a00b985 */ /* 0x0007e8000c101b2a */
[----:B------:R3:W-:Y:S04]  /*14810*/  @!P2 ST.E.64 desc[UR42][R8.64], R144 ;  /* 0x000000900800a985 */ /* 0x0007e8000c101b2a */
[----:B------:R3:W-:Y:S02]  /*14820*/  @!P5 ST.E.64 desc[UR42][R14.64], R148 ;  /* 0x000000940e00d985 */ /* 0x0007e4000c101b2a */
.L_x_4578:
[----:B------:R-:W-:Y:S05]  /*14830*/  BSYNC B1 ;  /* 0x0000000000017941 */ /* 0x000fea0003800000 */
.L_x_4577:
[----:B---3--:R-:W-:Y:S01]  /*14840*/  VIADD R6, R13, 0x8 ;  /* 0x000000080d067836 */ /* 0x008fe20000000000 */
[----:B0-----:R-:W0:Y:S04]  /*14850*/  SHFL.IDX PT, R12, R12, 0x1, 0x1c1f ;  /* 0x003c1f000c0c7f89 */ /* 0x001e2800000e0000 */
[----:B------:R-:W-:Y:S01]  /*14860*/  ISETP.GE.AND P0, PT, R6, R3, PT ;  /* 0x000000030600720c */ /* 0x000fe20003f06270 */
[----:B------:R-:W3:-:S12]  /*14870*/  SHFL.IDX PT, R0, R0, 0x1, 0x1c1f ;  /* 0x003c1f0000007f89 */ /* 0x000ed800000e0000 */
[----:B------:R-:W-:Y:S05]  /*14880*/  @P0 BRA `(.L_x_4576) ;  /* 0x0000001800800947 */ /* 0x000fea0003800000 */
[----:B------:R-:W-:Y:S01]  /*14890*/  ULDC UR4, c[0x0][0xbc8] ;  /* 0x0002f20000047ab9 */ /* 0x000fe20000000800 */
[C---:B------:R-:W-:Y:S01]  /*148a0*/  VIADD R10, R223.reuse, 0x8 ;  /* 0x00000008df0a7836 */ /* 0x040fe20000000000 */
[C---:B------:R-:W-:Y:S01]  /*148b0*/  ISETP.GE.AND P4, PT, R223.reuse, UR4, PT ;  /* 0x00000004df007c0c */ /* 0x040fe2000bf86270 */
[C---:B------:R-:W-:Y:S01]  /*148c0*/  VIADD R25, R223.reuse, 0x10 ;  /* 0x00000010df197836 */ /* 0x040fe20000000000 */
[----:B------:R-:W-:Y:S01]  /*148d0*/  SHF.R.S32.HI R8, RZ, 0x1f, R223 ;  /* 0x0000001fff087819 */ /* 0x000fe200000114df */
[C---:B------:R-:W-:Y:S01]  /*148e0*/  VIADD R15, R223.reuse, 0x18 ;  /* 0x00000018df0f7836 */ /* 0x040fe20000000000 */
[----:B------:R-:W-:Y:S01]  /*148f0*/  ISETP.GE.AND P2, PT, R10, UR4, PT ;  /* 0x000000040a007c0c */ /* 0x000fe2000bf46270 */
[----:B------:R-:W-:Y:S01]  /*14900*/  VIADD R11, R223, 0x8 ;  /* 0x00000008df0b7836 */ /* 0x000fe20000000000 */
[----:B------:R-:W-:Y:S01]  /*14910*/  ISETP.GE.AND P1, PT, R25, UR4, PT ;  /* 0x0000000419007c0c */ /* 0x000fe2000bf26270 */
[----:B--2---:R-:W-:Y:S01]  /*14920*/  VIADD R20, R223, 0x20 ;  /* 0x00000020df147836 */ /* 0x004fe20000000000 */
[----:B------:R-:W-:Y:S01]  /*14930*/  ISETP.GE.AND P0, PT, R15, UR4, PT ;  /* 0x000000040f007c0c */ /* 0x000fe2000bf06270 */
[C---:B------:R-:W-:Y:S01]  /*14940*/  VIADD R28, R223.reuse, 0x10 ;  /* 0x00000010df1c7836 */ /* 0x040fe20000000000 */
[----:B------:R-:W-:Y:S01]  /*14950*/  SHF.R.S32.HI R11, RZ, 0x1f, R11 ;  /* 0x0000001fff0b7819 */ /* 0x000fe2000001140b */
[----:B------:R-:W-:-:S02]  /*14960*/  VIADD R24, R223, 0x18 ;  /* 0x00000018df187836 */ /* 0x000fc40000000000 */
[C---:B---3--:R-:W-:Y:S01]  /*14970*/  @!P4 LEA R6, P3, R223.reuse, R0, 0x2 ;  /* 0x00000000df06c211 */ /* 0x048fe200078610ff */
[C---:B-1----:R-:W-:Y:S01]  /*14980*/  VIADD R21, R223.reuse, 0x28 ;  /* 0x00000028df157836 */ /* 0x042fe20000000000 */
[----:B------:R-:W-:Y:S01]  /*14990*/  SHF.R.S32.HI R28, RZ, 0x1f, R28 ;  /* 0x0000001fff1c7819 */ /* 0x000fe2000001141c */
[C---:B------:R-:W-:Y:S01]  /*149a0*/  VIADD R14, R223.reuse, 0x30 ;  /* 0x00000030df0e7836 */ /* 0x040fe20000000000 */
[----:B0-----:R-:W-:Y:S02]  /*149b0*/  @!P4 LEA.HI.X R7, R223, R12, R8, 0x2, P3 ;  /* 0x0000000cdf07c211 */ /* 0x001fe400018f1408 */
[----:B------:R-:W-:Y:S02]  /*149c0*/  ISETP.GE.AND P3, PT, R20, UR4, PT ;  /* 0x0000000414007c0c */ /* 0x000fe4000bf66270 */
[----:B------:R-:W-:Y:S01]  /*149d0*/  @!P1 LEA R8, P5, R25, R0, 0x2 ;  /* 0x0000000019089211 */ /* 0x000fe200078a10ff */
[----:B------:R0:W-:Y:S01]  /*149e0*/  @!P4 ST.E.64 desc[UR42][R6.64], R26 ;  /* 0x0000001a0600c985 */ /* 0x0001e2000c101b2a */
[----:B------:R-:W-:-:S02]  /*149f0*/  SHF.R.S32.HI R24, RZ, 0x1f, R24 ;  /* 0x0000001fff187819 */ /* 0x000fc40000011418 */
[----:B------:R-:W-:Y:S02]  /*14a00*/  @!P1 LEA.HI.X R9, R25, R12, R28, 0x2, P5 ;  /* 0x0000000c19099211 */ /* 0x000fe400028f141c */
[----:B------:R-:W-:Y:S02]  /*14a10*/  ISETP.GE.AND P4, PT, R21, UR4, PT ;  /* 0x0000000415007c0c */ /* 0x000fe4000bf86270 */
[----:B------:R-:W-:Y:S02]  /*14a20*/  ISETP.GE.AND P5, PT, R14, UR4, PT ;  /* 0x000000040e007c0c */ /* 0x000fe4000bfa6270 */
[----:B0-----:R-:W-:-:S04]  /*14a30*/  @!P2 LEA R6, P6, R10, R0, 0x2 ;  /* 0x000000000a06a211 */ /* 0x001fc800078c10ff */
[----:B------:R-:W-:Y:S02]  /*14a40*/  @!P2 LEA.HI.X R7, R10, R12, R11, 0x2, P6 ;  /* 0x0000000c0a07a211 */ /* 0x000fe400030f140b */
[----:B------:R-:W-:-:S03]  /*14a50*/  @!P0 LEA R10, P6, R15, R0, 0x2 ;  /* 0x000000000f0a8211 */ /* 0x000fc600078c10ff */
[----:B------:R0:W-:Y:S01]  /*14a60*/  @!P2 ST.E.64 desc[UR42][R6.64], R30 ;  /* 0x0000001e0600a985 */ /* 0x0001e2000c101b2a */
[----:B------:R-:W-:Y:S01]  /*14a70*/  @!P0 LEA.HI.X R11, R15, R12, R24, 0x2, P6 ;  /* 0x0000000c0f0b8211 */ /* 0x000fe200030f1418 */
[C---:B------:R-:W-:Y:S02]  /*14a80*/  VIADD R24, R223.reuse, 0x20 ;  /* 0x00000020df187836 */ /* 0x040fe40000000000 */
[----:B------:R1:W-:Y:S01]  /*14a90*/  @!P1 ST.E.64 desc[UR42][R8.64], R34 ;  /* 0x0000002208009985 */ /* 0x0003e2000c101b2a */
[----:B------:R-:W-:Y:S02]  /*14aa0*/  VIADD R15, R223, 0x38 ;  /* 0x00000038df0f7836 */ /* 0x000fe40000000000 */
[----:B------:R-:W-:Y:S01]  /*14ab0*/  SHF.R.S32.HI R24, RZ, 0x1f, R24 ;  /* 0x0000001fff187819 */ /* 0x000fe20000011418 */
[----:B------:R2:W-:Y:S02]  /*14ac0*/  @!P0 ST.E.64 desc[UR42][R10.64], R38 ;  /* 0x000000260a008985 */ /* 0x0005e4000c101b2a */
[----:B------:R-:W-:-:S02]  /*14ad0*/  ISETP.GE.AND P0, PT, R15, UR4, PT ;  /* 0x000000040f007c0c */ /* 0x000fc4000bf06270 */
[----:B0-----:R-:W-:-:S04]  /*14ae0*/  @!P3 LEA R6, P1, R20, R0, 0x2 ;  /* 0x000000001406b211 */ /* 0x001fc800078210ff */
[----:B------:R-:W-:Y:S01]  /*14af0*/  @!P3 LEA.HI.X R7, R20, R12, R24, 0x2, P1 ;  /* 0x0000000c1407b211 */ /* 0x000fe200008f1418 */
[----:B------:R-:W-:Y:S01]  /*14b00*/  VIADD R24, R223, 0x28 ;  /* 0x00000028df187836 */ /* 0x000fe20000000000 */
[-C--:B-1----:R-:W-:Y:S01]  /*14b10*/  @!P4 LEA R8, P2, R21, R0.reuse, 0x2 ;  /* 0x000000001508c211 */ /* 0x082fe200078410ff */
[----:B------:R-:W-:Y:S01]  /*14b20*/  VIADD R20, R223, 0x30 ;  /* 0x00000030df147836 */ /* 0x000fe20000000000 */
[----:B--2---:R-:W-:Y:S01]  /*14b30*/  @!P5 LEA R10, P6, R14, R0, 0x2 ;  /* 0x000000000e0ad211 */ /* 0x004fe200078c10ff */
[----:B------:R0:W-:Y:S01]  /*14b40*/  @!P3 ST.E.64 desc[UR42][R6.64], R42 ;  /* 0x0000002a0600b985 */ /* 0x0001e2000c101b2a */
[----:B------:R-:W-:Y:S02]  /*14b50*/  SHF.R.S32.HI R24, RZ, 0x1f, R24 ;  /* 0x0000001fff187819 */ /* 0x000fe40000011418 */
[----:B------:R-:W-:Y:S02]  /*14b60*/  SHF.R.S32.HI R20, RZ, 0x1f, R20 ;  /* 0x0000001fff147819 */ /* 0x000fe40000011414 */
[----:B------:R-:W-:-:S02]  /*14b70*/  ISETP.GE.AND P1, PT, R222, UR4, PT ;  /* 0x00000004de007c0c */ /* 0x000fc4000bf26270 */
[-C--:B------:R-:W-:Y:S02]  /*14b80*/  @!P4 LEA.HI.X R9, R21, R12.reuse, R24, 0x2, P2 ;  /* 0x0000000c1509c211 */ /* 0x080fe400010f1418 */
[----:B------:R-:W-:Y:S02]  /*14b90*/  ISETP.GE.AND P2, PT, R220, UR4, PT ;  /* 0x00000004dc007c0c */ /* 0x000fe4000bf46270 */
[----:B------:R-:W-:Y:S01]  /*14ba0*/  @!P5 LEA.HI.X R11, R14, R12, R20, 0x2, P6 ;  /* 0x0000000c0e0bd211 */ /* 0x000fe200030f1414 */
[C---:B------:R-:W-:Y:S01]  /*14bb0*/  VIADD R20, R223.reuse, 0x38 ;  /* 0x00000038df147836 */ /* 0x040fe20000000000 */
[----:B------:R1:W-:Y:S01]  /*14bc0*/  @!P4 ST.E.64 desc[UR42][R8.64], R46 ;  /* 0x0000002e0800c985 */ /* 0x0003e2000c101b2a */
[----:B------:R-:W-:Y:S01]  /*14bd0*/  VIADD R14, R223, 0x40 ;  /* 0x00000040df0e7836 */ /* 0x000fe20000000000 */
[----:B0-----:R-:W-:Y:S02]  /*14be0*/  @!P0 LEA R6, P6, R15, R0, 0x2 ;  /* 0x000000000f068211 */ /* 0x001fe400078c10ff */
[----:B------:R-:W-:Y:S01]  /*14bf0*/  SHF.R.S32.HI R20, RZ, 0x1f, R20 ;  /* 0x0000001fff147819 */ /* 0x000fe20000011414 */
[----:B------:R0:W-:Y:S01]  /*14c00*/  @!P5 ST.E.64 desc[UR42][R10.64], R50 ;  /* 0x000000320a00d985 */ /* 0x0001e2000c101b2a */
[----:B------:R-:W-:-:S02]  /*14c10*/  ISETP.GE.AND P3, PT, R218, UR4, PT ;  /* 0x00000004da007c0c */ /* 0x000fc4000bf66270 */
[----:B------:R-:W-:Y:S02]  /*14c20*/  ISETP.GE.AND P4, PT, R213, UR4, PT ;  /* 0x00000004d5007c0c */ /* 0x000fe4000bf86270 */
[----:B------:R-:W-:Y:S02]  /*14c30*/  SHF.R.S32.HI R14, RZ, 0x1f, R14 ;  /* 0x0000001fff0e7819 */ /* 0x000fe4000001140e */
[----:B------:R-:W-:Y:S02]  /*14c40*/  @!P0 LEA.HI.X R7, R15, R12, R20, 0x2, P6 ;  /* 0x0000000c0f078211 */ /* 0x000fe400030f1414 */
[----:B-1----:R-:W-:-:S03]  /*14c50*/  @!P1 LEA R8, P5, R222, R0, 0x2 ;  /* 0x00000000de089211 */ /* 0x002fc600078a10ff */
[----:B------:R1:W-:Y:S01]  /*14c60*/  @!P0 ST.E.64 desc[UR42][R6.64], R54 ;  /* 0x0000003606008985 */ /* 0x0003e2000c101b2a */
[----:B------:R-:W-:Y:S02]  /*14c70*/  @!P1 LEA.HI.X R9, R222, R12, R14, 0x2, P5 ;  /* 0x0000000cde099211 */ /* 0x000fe400028f140e */
[----:B0-----:R-:W-:Y:S02]  /*14c80*/  @!P2 LEA R10, P6, R220, R0, 0x2 ;  /* 0x00000000dc0aa211 */ /* 0x001fe400078c10ff */
[----:B------:R-:W-:Y:S01]  /*14c90*/  ISETP.GE.AND P5, PT, R200, UR4, PT ;  /* 0x00000004c8007c0c */ /* 0x000fe2000bfa6270 */
[----:B------:R0:W-:Y:S01]  /*14ca0*/  @!P1 ST.E.64 desc[UR42][R8.64], R58 ;  /* 0x0000003a08009985 */ /* 0x0001e2000c101b2a */
[----:B------:R-:W-:Y:S02]  /*14cb0*/  @!P2 LEA.HI.X R11, R220, R12, R221, 0x2, P6 ;  /* 0x0000000cdc0ba211 */ /* 0x000fe400030f14dd */
[----:B------:R-:W-:Y:S02]  /*14cc0*/  ISETP.GE.AND P0, PT, R198, UR4, PT ;  /* 0x00000004c6007c0c */ /* 0x000fe4000bf06270 */
[----:B------:R-:W-:Y:S01]  /*14cd0*/  ISETP.GE.AND P1, PT, R196, UR4, PT ;  /* 0x00000004c4007c0c */ /* 0x000fe2000bf26270 */
[----:B------:R2:W-:Y:S01]  /*14ce0*/  @!P2 ST.E.64 desc[UR42][R10.64], R62 ;  /* 0x0000003e0a00a985 */ /* 0x0005e2000c101b2a */
[----:B-1----:R-:W-:-:S04]  /*14cf0*/  @!P3 LEA R6, P6, R218, R0, 0x2 ;  /* 0x00000000da06b211 */ /* 0x002fc800078c10ff */
[----:B------:R-:W-:Y:S02]  /*14d00*/  @!P3 LEA.HI.X R7, R218, R12, R219, 0x2, P6 ;  /* 0x0000000cda07b211 */ /* 0x000fe400030f14db */
[----:B0-----:R-:W-:-:S03]  /*14d10*/  @!P4 LEA R8, P2, R213, R0, 0x2 ;  /* 0x00000000d508c211 */ /* 0x001fc600078410ff */
[----:B------:R0:W-:Y:S01]  /*14d20*/  @!P3 ST.E.64 desc[UR42][R6.64], R66 ;  /* 0x000000420600b985 */ /* 0x0001e2000c101b2a */
[----:B------:R-:W-:Y:S02]  /*14d30*/  @!P4 LEA.HI.X R9, R213, R12, R217, 0x2, P2 ;  /* 0x0000000cd509c211 */ /* 0x000fe400010f14d9 */
[----:B------:R-:W-:Y:S02]  /*14d40*/  ISETP.GE.AND P2, PT, R183, UR4, PT ;  /* 0x00000004b7007c0c */ /* 0x000fe4000bf46270 */
[C---:B--2---:R-:W-:Y:S01]  /*14d50*/  @!P5 LEA R10, P6, R200.reuse, R0, 0x2 ;  /* 0x00000000c80ad211 */ /* 0x044fe200078c10ff */
[----:B------:R1:W-:Y:S03]  /*14d60*/  @!P4 ST.E.64 desc[UR42][R8.64], R70 ;  /* 0x000000460800c985 */ /* 0x0003e6000c101b2a */
[----:B------:R-:W-:Y:S02]  /*14d70*/  @!P5 LEA.HI.X R11, R200, R12, R201, 0x2, P6 ;  /* 0x0000000cc80bd211 */ /* 0x000fe400030f14c9 */
[----:B0-----:R-:W-:-:S03]  /*14d80*/  @!P0 LEA R6, P4, R198, R0, 0x2 ;  /* 0x00000000c6068211 */ /* 0x001fc600078810ff */
[----:B------:R0:W-:Y:S01]  /*14d90*/  @!P5 ST.E.64 desc[UR42][R10.64], R74 ;  /* 0x0000004a0a00d985 */ /* 0x0001e2000c101b2a */
[----:B------:R-:W-:Y:S02]  /*14da0*/  ISETP.GE.AND P5, PT, R181, UR4, PT ;  /* 0x00000004b5007c0c */ /* 0x000fe4000bfa6270 */
[----:B------:R-:W-:Y:S02]  /*14db0*/  @!P0 LEA.HI.X R7, R198, R12, R199, 0x2, P4 ;  /* 0x0000000cc6078211 */ /* 0x000fe400020f14c7 */
[----:B------:R-:W-:Y:S02]  /*14dc0*/  ISETP.GE.AND P4, PT, R179, UR4, PT ;  /* 0x00000004b3007c0c */ /* 0x000fe4000bf86270 */
[C---:B-1----:R-:W-:Y:S01]  /*14dd0*/  @!P1 LEA R8, P3, R196.reuse, R0, 0x2 ;  /* 0x00000000c4089211 */ /* 0x042fe200078610ff */
[----:B------:R1:W-:Y:S03]  /*14de0*/  @!P0 ST.E.64 desc[UR42][R6.64], R78 ;  /* 0x0000004e06008985 */ /* 0x0003e6000c101b2a */
[----:B------:R-:W-:-:S02]  /*14df0*/  @!P1 LEA.HI.X R9, R196, R12, R197, 0x2, P3 ;  /* 0x0000000cc4099211 */ /* 0x000fc400018f14c5 */
[----:B------:R-:W-:Y:S02]  /*14e00*/  ISETP.GE.AND P3, PT, R177, UR4, PT ;  /* 0x00000004b1007c0c */ /* 0x000fe4000bf66270 */
[----:B0-----:R-:W-:Y:S01]  /*14e10*/  @!P2 LEA R10, P6, R183, R0, 0x2 ;  /* 0x00000000b70aa211 */ /* 0x001fe200078c10ff */
[----:B------:R-:W-:Y:S01]  /*14e20*/  @!P1 ST.E.64 desc[UR42][R8.64], R82 ;  /* 0x0000005208009985 */ /* 0x000fe2000c101b2a */
[----:B------:R-:W-:Y:S02]  /*14e30*/  ISETP.GE.AND P1, PT, R173, UR4, PT ;  /* 0x00000004ad007c0c */ /* 0x000fe4000bf26270 */
[----:B------:R-:W-:Y:S02]  /*14e40*/  @!P2 LEA.HI.X R11, R183, R12, R184, 0x2, P6 ;  /* 0x0000000cb70ba211 */ /* 0x000fe400030f14b8 */
[----:B-1----:R-:W-:-:S03]  /*14e50*/  @!P4 LEA R6, P0, R179, R0, 0x2 ;  /* 0x00000000b306c211 */ /* 0x002fc600078010ff */
        /* <DEDUP_REMOVED lines=13> */
[-C--:B0-----:R-:W-:Y:S02]  /*14f30*/  @!P2 LEA R4, P6, R175, R0.reuse, 0x2 ;  /* 0x00000000af04a211 */ /* 0x081fe400078c10ff */
[----:B-1----:R-:W-:Y:S02]  /*14f40*/  @!P1 LEA R6, P3, R173, R0, 0x2 ;  /* 0x00000000ad069211 */ /* 0x002fe400078610ff */
[----:B------:R-:W-:Y:S02]  /*14f50*/  @!P2 LEA.HI.X R5, R175, R12, R176, 0x2, P6 ;  /* 0x0000000caf05a211 */ /* 0x000fe400030f14b0 */
[----:B--2---:R-:W-:Y:S02]  /*14f60*/  @!P0 LEA R8, P6, R171, R0, 0x2 ;  /* 0x00000000ab088211 */ /* 0x004fe400078c10ff */
[----:B------:R-:W-:Y:S01]  /*14f70*/  @!P1 LEA.HI.X R7, R173, R12, R174, 0x2, P3 ;  /* 0x0000000cad079211 */ /* 0x000fe200018f14ae */
[----:B------:R0:W-:Y:S01]  /*14f80*/  @!P2 ST.E.64 desc[UR42][R4.64], R102 ;  /* 0x000000660400a985 */ /* 0x0001e2000c101b2a */
[----:B------:R-:W-:-:S02]  /*14f90*/  ISETP.GE.AND P3, PT, R165, UR4, PT ;  /* 0x00000004a5007c0c */ /* 0x000fc4000bf66270 */
[----:B------:R-:W-:Y:S01]  /*14fa0*/  @!P0 LEA.HI.X R9, R171, R12, R172, 0x2, P6 ;  /* 0x0000000cab098211 */ /* 0x000fe200030f14ac */
[----:B------:R1:W-:Y:S04]  /*14fb0*/  @!P1 ST.E.64 desc[UR42][R6.64], R106 ;  /* 0x0000006a06009985 */ /* 0x0003e8000c101b2a */
[----:B------:R2:W-:Y:S01]  /*14fc0*/  @!P0 ST.E.64 desc[UR42][R8.64], R110 ;  /* 0x0000006e08008985 */ /* 0x0005e2000c101b2a */
[----:B------:R-:W-:Y:S02]  /*14fd0*/  ISETP.GE.AND P0, PT, R163, UR4, PT ;  /* 0x00000004a3007c0c */ /* 0x000fe4000bf06270 */
[-C--:B0-----:R-:W-:Y:S02]  /*14fe0*/  @!P5 LEA R4, P1, R169, R0.reuse, 0x2 ;  /* 0x00000000a904d211 */ /* 0x081fe400078210ff */
[----:B-1----:R-:W-:-:S02]  /*14ff0*/  @!P4 LEA R6, P2, R167, R0, 0x2 ;  /* 0x00000000a706c211 */ /* 0x002fc400078410ff */
[----:B------:R-:W-:Y:S02]  /*15000*/  @!P5 LEA.HI.X R5, R169, R12, R170, 0x2, P1 ;  /* 0x0000000ca905d211 */ /* 0x000fe400008f14aa */
[----:B--2---:R-:W-:Y:S02]  /*15010*/  @!P3 LEA R8, P6, R165, R0, 0x2 ;  /* 0x00000000a508b211 */ /* 0x004fe400078c10ff */
[----:B------:R-:W-:Y:S01]  /*15020*/  ISETP.GE.AND P1, PT, R161, UR4, PT ;  /* 0x00000004a1007c0c */ /* 0x000fe2000bf26270 */
[----:B------:R0:W-:Y:S01]  /*15030*/  @!P5 ST.E.64 desc[UR42][R4.64], R114 ;  /* 0x000000720400d985 */ /* 0x0001e2000c101b2a */
[-C--:B------:R-:W-:Y:S02]  /*15040*/  @!P4 LEA.HI.X R7, R167, R12.reuse, R168, 0x2, P2 ;  /* 0x0000000ca707c211 */ /* 0x080fe400010f14a8 */
[----:B------:R-:W-:Y:S02]  /*15050*/  @!P3 LEA.HI.X R9, R165, R12, R166, 0x2, P6 ;  /* 0x0000000ca509b211 */ /* 0x000fe400030f14a6 */
[----:B------:R-:W-:Y:S01]  /*15060*/  ISETP.GE.AND P2, PT, R155, UR4, PT ;  /* 0x000000049b007c0c */ /* 0x000fe2000bf46270 */
[----:B------:R1:W-:Y:S01]  /*15070*/  @!P4 ST.E.64 desc[UR42][R6.64], R118 ;  /* 0x000000760600c985 */ /* 0x0003e2000c101b2a */
[----:B------:R-:W-:-:S03]  /*15080*/  ISETP.GE.AND P4, PT, R159, UR4, PT ;  /* 0x000000049f007c0c */ /* 0x000fc6000bf86270 */
[----:B------:R2:W-:Y:S01]  /*15090*/  @!P3 ST.E.64 desc[UR42][R8.64], R122 ;  /* 0x0000007a0800b985 */ /* 0x0005e2000c101b2a */
[----:B------:R-:W-:Y:S02]  /*150a0*/  ISETP.GE.AND P3, PT, R157, UR4, PT ;  /* 0x000000049d007c0c */ /* 0x000fe4000bf66270 */
[----:B0-----:R-:W-:-:S04]  /*150b0*/  @!P1 LEA R4, P6, R161, R0, 0x2 ;  /* 0x00000000a1049211 */ /* 0x001fc800078c10ff */
[----:B------:R-:W-:Y:S02]  /*150c0*/  @!P1 LEA.HI.X R5, R161, R12, R162, 0x2, P6 ;  /* 0x0000000ca1059211 */ /* 0x000fe400030f14a2 */
[----:B-1----:R-:W-:-:S04]  /*150d0*/  @!P0 LEA R6, P5, R163, R0, 0x2 ;  /* 0x00000000a3068211 */ /* 0x002fc800078a10ff */
[----:B------:R-:W-:Y:S02]  /*150e0*/  @!P0 LEA.HI.X R7, R163, R12, R164, 0x2, P5 ;  /* 0x0000000ca3078211 */ /* 0x000fe400028f14a4 */
[----:B------:R-:W-:-:S03]  /*150f0*/  ISETP.GE.AND P5, PT, R153, UR4, PT ;  /* 0x0000000499007c0c */ /* 0x000fc6000bfa6270 */
[----:B------:R0:W-:Y:S04]  /*15100*/  @!P0 ST.E.64 desc[UR42][R6.64], R126 ;  /* 0x0000007e06008985 */ /* 0x0001e8000c101b2a */
[----:B------:R1:W-:Y:S01]  /*15110*/  @!P1 ST.E.64 desc[UR42][R4.64], R130 ;  /* 0x0000008204009985 */ /* 0x0003e2000c101b2a */
[----:B--2---:R-:W-:-:S04]  /*15120*/  @!P2 LEA R8, P1, R155, R0, 0x2 ;  /* 0x000000009b08a211 */ /* 0x004fc800078210ff */
[----:B------:R-:W-:Y:S02]  /*15130*/  @!P2 LEA.HI.X R9, R155, R12, R156, 0x2, P1 ;  /* 0x0000000c9b09a211 */ /* 0x000fe400008f149c */
[-C--:B0-----:R-:W-:Y:S02]  /*15140*/  @!P4 LEA R6, P0, R159, R0.reuse, 0x2 ;  /* 0x000000009f06c211 */ /* 0x081fe400078010ff */
[----:B-1----:R-:W-:Y:S02]  /*15150*/  @!P3 LEA R4, P6, R157, R0, 0x2 ;  /* 0x000000009d04b211 */ /* 0x002fe400078c10ff */
[----:B------:R-:W-:Y:S02]  /*15160*/  @!P4 LEA.HI.X R7, R159, R12, R160, 0x2, P0 ;  /* 0x0000000c9f07c211 */ /* 0x000fe400000f14a0 */
[----:B------:R-:W-:Y:S02]  /*15170*/  @!P5 LEA R10, P0, R153, R0, 0x2 ;  /* 0x00000000990ad211 */ /* 0x000fe400078010ff */
        /* <DEDUP_REMOVED lines=12> */
.L_x_4570:
[----:B------:R-:W2:Y:S01]  /*15240*/  LDL.LU R6, [R1+0x3c] ;  /* 0x00003c0001067983 */ /* 0x000ea20000300800 */
[----:B------:R-:W-:Y:S01]  /*15250*/  ULDC.64 UR6, c[0x0][0xd08] ;  /* 0x0003420000067ab9 */ /* 0x000fe20000000a00 */
[----:B------:R-:W-:Y:S02]  /*15260*/  ULDC.64 UR4, c[0x0][0xd00] ;  /* 0x0003400000047ab9 */ /* 0x000fe40000000a00 */
[----:B------:R-:W3:Y:S04]  /*15270*/  LDL.LU R0, [R1+0x40] ;  /* 0x0000400001007983 */ /* 0x000ee80000300800 */
[----:B------:R-:W4:Y:S01]  /*15280*/  LDL R9, [R1+0x38] ;  /* 0x0000380001097983 */ /* 0x000f220000100800 */
[----:B------:R-:W-:Y:S01]  /*15290*/  ISETP.NE.U32.AND P1, PT, RZ, UR6, PT ;  /* 0x00000006ff007c0c */ /* 0x000fe2000bf25070 */
[----:B------:R-:W-:Y:S01]  /*152a0*/  IMAD.MOV.U32 R3, RZ, RZ, RZ ;  /* 0x000000ffff037224 */ /* 0x000fe200078e00ff */
[----:B------:R-:W-:-:S02]  /*152b0*/  ISETP.NE.U32.AND P0, PT, RZ, UR4, PT ;  /* 0x00000004ff007c0c */ /* 0x000fc4000bf05070 */
[----:B------:R-:W-:Y:S02]  /*152c0*/  ISETP.NE.AND.EX P1, PT, RZ, UR7, PT, P1 ;  /* 0x00000007ff007c0c */ /* 0x000fe4000bf25310 */
[----:B------:R-:W-:Y:S01]  /*152d0*/  ISETP.NE.AND.EX P0, PT, RZ, UR5, PT, P0 ;  /* 0x00000005ff007c0c */ /* 0x000fe2000bf05300 */
[----:B------:R-:W0:Y:S01]  /*152e0*/  S2R R8, SR_TID.X ;  /* 0x0000000000087919 */ /* 0x000e220000002100 */
[----:B--2---:R-:W-:-:S04]  /*152f0*/  IADD3 R4, P2, R6, UR4, RZ ;  /* 0x0000000406047c10 */ /* 0x004fc8000ff5e0ff */
[----:B---3--:R-:W-:-:S05]  /*15300*/  IADD3.X R5, R0, UR5, RZ, P2, !PT ;  /* 0x0000000500057c10 */ /* 0x008fca00097fe4ff */
[----:B------:R-:W-:Y:S01]  /*15310*/  @P1 IADD3 R6, P2, R6, UR6, RZ ;  /* 0x0000000606061c10 */ /* 0x000fe2000ff5e0ff */
[----:B------:R-:W-:Y:S01]  /*15320*/  ULDC UR4, c[0x0][0xb88] ;  /* 0x0002e20000047ab9 */ /* 0x000fe20000000800 */
[----:B------:R2:W5:Y:S02]  /*15330*/  @P0 LDG.E R3, desc[UR42][R4.64] ;  /* 0x0000002a04030981 */ /* 0x000564000c1e1900 */
[----:B------:R-:W-:Y:S01]  /*15340*/  @P1 IADD3.X R7, R0, UR7, RZ, P2, !PT ;  /* 0x0000000700071c10 */ /* 0x000fe200097fe4ff */
[----:B------:R-:W-:-:S06]  /*15350*/  IMAD.U32 R0, RZ, RZ, UR4 ;  /* 0x00000004ff007e24 */ /* 0x000fcc000f8e00ff */
[----:B------:R2:W5:Y:S01]  /*15360*/  @P1 LDG.E R0, desc[UR42][R6.64] ;  /* 0x0000002a06001981 */ /* 0x000562000c1e1900 */
[----:B----4-:R-:W-:Y:S01]  /*15370*/  ISETP.NE.AND P2, PT, R9, RZ, PT ;  /* 0x000000ff0900720c */ /* 0x010fe20003f45270 */
[----:B0-----:R-:W-:-:S05]  /*15380*/  VIADD R32, R8, 0xffffff80 ;  /* 0xffffff8008207836 */ /* 0x001fca0000000000 */
[----:B------:R-:W-:-:S07]  /*15390*/  ISETP.GT.AND P3, PT, R32, 0x3f, PT ;  /* 0x0000003f2000780c */ /* 0x000fce0003f64270 */
[----:B------:R-:W0:Y:S02]  /*153a0*/  @!P2 LDC R9, c[0x0][0xbd4] ;  /* 0x0002f500ff09ab82 */ /* 0x000e240000000800 */
[----:B0-----:R2:W-:Y:S01]  /*153b0*/  @!P2 STL [R1+0x38], R9 ;  /* 0x000038090100a387 */ /* 0x0015e20000100800 */
[----:B------:R-:W-:Y:S01]  /*153c0*/  ISETP.GT.AND P2, PT, R9, 0x1, PT ;  /* 0x000000010900780c */ /* 0x000fe20003f44270 */
[----:B------:R-:W-:-:S12]  /*153d0*/  @P1 BRA `(.L_x_4579) ;  /* 0x0000000000101947 */ /* 0x000fd80003800000 */
[----:B------:R-:W-:Y:S05]  /*153e0*/  @!P0 BRA `(.L_x_4579) ;  /* 0x00000000000c8947 */ /* 0x000fea0003800000 */
[----:B--2---:R-:W2:Y:S04]  /*153f0*/  LDG.E R7, desc[UR42][R4.64] ;  /* 0x0000002a04077981 */ /* 0x004ea8000c1e1900 */
[----:B-----5:R-:W2:Y:S02]  /*15400*/  LDG.E R0, desc[UR42][R4.64+0x4] ;  /* 0x0000042a04007981 */ /* 0x020ea4000c1e1900 */
[----:B--2---:R-:W-:-:S07]  /*15410*/  IMAD.IADD R0, R0, 0x1, -R7 ;  /* 0x0000000100007824 */ /* 0x004fce00078e0a07 */
.L_x_4579:
[----:B--2---:R-:W2:Y:S04]  /*15420*/  LDL.LU R5, [R1+0x34] ;  /* 0x0000340001057983 */ /* 0x004ea80000300800 */
[----:B------:R-:W3:Y:S01]  /*15430*/  LDL.LU R4, [R1+0x50] ;  /* 0x0000500001047983 */ /* 0x000ee20000300800 */
[----:B------:R-:W-:Y:S01]  /*15440*/  BSSY B1, `(.L_x_4580) ;  /* 0x0000039000017945 */ /* 0x000fe20003800000 */
[----:B-----5:R-:W-:Y:S02]  /*15450*/  SHF.R.S32.HI R26, RZ, 0x1f, R3 ;  /* 0x0000001fff1a7819 */ /* 0x020fe40000011403 */
[----:B--2---:R-:W-:Y:S02]  /*15460*/  SEL R29, R5, RZ, !P0 ;  /* 0x000000ff051d7207 */ /* 0x004fe40004000000 */
[----:B---3--:R-:W-:Y:S01]  /*15470*/  SEL R28, R4, RZ, !P0 ;  /* 0x000000ff041c7207 */ /* 0x008fe20004000000 */
[----:B------:R-:W-:Y:S06]  /*15480*/  @P3 BRA `(.L_x_4581) ;  /* 0x0000000000d03947 */ /* 0x000fec0003800000 */
[----:B------:R-:W2:Y:S01]  /*15490*/  LDL R5, [R1+0x44] ;  /* 0x0000440001057983 */ /* 0x000ea20000100800 */
[----:B------:R-:W0:Y:S01]  /*154a0*/  LDC R31, c[0x0][0xce8] ;  /* 0x00033a00ff1f7b82 */ /* 0x000e220000000800 */
[----:B------:R-:W2:Y:S02]  /*154b0*/  S2R R4, SR_TID.X ;  /* 0x0000000000047919 */ /* 0x000ea40000002100 */
[----:B--2---:R-:W-:Y:S02]  /*154c0*/  IMAD R4, R5, 0x40, R4 ;  /* 0x0000004005047824 */ /* 0x004fe400078e0204 */
[----:B0-----:R-:W-:Y:S02]  /*154d0*/  IMAD R5, R0, R31, RZ ;  /* 0x0000001f00057224 */ /* 0x001fe400078e02ff */
[----:B------:R-:W-:-:S05]  /*154e0*/  VIADD R30, R4, 0xffffff80 ;  /* 0xffffff80041e7836 */ /* 0x000fca0000000000 */
[----:B------:R-:W-:-:S13]  /*154f0*/  ISETP.GE.AND P0, PT, R30, R5, PT ;  /* 0x000000051e00720c */ /* 0x000fda0003f06270 */
[----:B------:R-:W-:Y:S05]  /*15500*/  @P0 BRA `(.L_x_4581) ;  /* 0x0000000000b00947 */ /* 0x000fea0003800000 */
[----:B------:R-:W2:Y:S01]  /*15510*/  LDL.LU R33, [R1+0x48] ;  /* 0x0000480001217983 */ /* 0x000ea20000300800 */
[----:B------:R-:W-:Y:S01]  /*15520*/  IMAD.MOV.U32 R24, RZ, RZ, 0xab8 ;  /* 0x00000ab8ff187424 */ /* 0x000fe200078e00ff */
[----:B------:R-:W-:Y:S01]  /*15530*/  ISETP.GT.AND P0, PT, R9, 0x1, PT ;  /* 0x000000010900780c */ /* 0x000fe20003f04270 */
[----:B------:R-:W0:Y:S01]  /*15540*/  LDC.64 R10, c[0x0][0xca8] ;  /* 0x00032a00ff0a7b82 */ /* 0x000e220000000a00 */
[----:B------:R-:W-:Y:S01]  /*15550*/  ISETP.NE.AND P1, PT, R31, 0x1, PT ;  /* 0x000000011f00780c */ /* 0x000fe20003f25270 */
[----:B------:R-:W-:Y:S01]  /*15560*/  IMAD.MOV.U32 R21, RZ, RZ, R30 ;  /* 0x000000ffff157224 */ /* 0x000fe200078e001e */
[----:B------:R-:W-:-:S05]  /*15570*/  SEL R24, R24, 0xa78, P0 ;  /* 0x00000a7818187807 */ /* 0x000fca0000000000 */
[----:B------:R-:W3:Y:S08]  /*15580*/  LDC.64 R4, c[0x0][R24+0x220] ;  /* 0x0000880018047b82 */ /* 0x000ef00000000a00 */
[----:B-1----:R-:W1:Y:S08]  /*15590*/  LDC.64 R12, c[0x0][R24+0x218] ;  /* 0x00008600180c7b82 */ /* 0x002e700000000a00 */
[----:B------:R-:W4:Y:S08]  /*155a0*/  LDC.64 R6, c[0x0][R24+0x228] ;  /* 0x00008a0018067b82 */ /* 0x000f300000000a00 */
[----:B------:R-:W5:Y:S08]  /*155b0*/  @P1 LDC R15, c[0x0][0xcec] ;  /* 0x00033b00ff0f1b82 */ /* 0x000f700000000800 */
[----:B------:R-:W4:Y:S08]  /*155c0*/  LDC.64 R8, c[0x0][R24+0x210] ;  /* 0x0000840018087b82 */ /* 0x000f300000000a00 */
[----:B------:R-:W4:Y:S01]  /*155d0*/  @P1 LDC R27, c[0x0][0xcf0] ;  /* 0x00033c00ff1b1b82 */ /* 0x000f220000000800 */
[----:B-----5:R-:W-:-:S07]  /*155e0*/  @P1 IMAD.HI.U32 R20, R30, R15, RZ ;  /* 0x0000000f1e141227 */ /* 0x020fce00078e00ff */
[----:B0-----:R-:W0:Y:S01]  /*155f0*/  @!P0 LDC R10, c[0x0][0xc50] ;  /* 0x00031400ff0a8b82 */ /* 0x001e220000000800 */
[-C--:B---3--:R-:W-:Y:S02]  /*15600*/  IMAD R5, R5, R29.reuse, RZ ;  /* 0x0000001d05057224 */ /* 0x088fe400078e02ff */
[----:B------:R-:W-:-:S05]  /*15610*/  IMAD.WIDE.U32 R14, R4, R29, RZ ;  /* 0x0000001d040e7225 */ /* 0x000fca00078e00ff */
[----:B------:R-:W3:Y:S01]  /*15620*/  @!P0 LDC R11, c[0x0][0xc54] ;  /* 0x00031500ff0b8b82 */ /* 0x000ee20000000800 */
[-C--:B-1----:R-:W-:Y:S02]  /*15630*/  IMAD R25, R13, R184.reuse, RZ ;  /* 0x000000b80d197224 */ /* 0x082fe400078e02ff */
[----:B------:R-:W-:Y:S01]  /*15640*/  IMAD.WIDE.U32 R12, R12, R184, RZ ;  /* 0x000000b80c0c7225 */ /* 0x000fe200078e00ff */
[----:B----4-:R-:W-:-:S03]  /*15650*/  @P1 SHF.R.U32.HI R21, RZ, R27, R20 ;  /* 0x0000001bff151219 */ /* 0x010fc60000011614 */
        /* <DEDUP_REMOVED lines=21> */
[----:B---3--:R-:W-:-:S05]  /*157b0*/  LEA.HI.X R11, R6, R11, R4, 0x2, P0 ;  /* 0x0000000b060b7211 */ /* 0x008fca00000f1404 */
[----:B------:R0:W-:Y:S02]  /*157c0*/  STG.E desc[UR42][R10.64], R5 ;  /* 0x000000050a007986 */ /* 0x0001e4000c10192a */
.L_x_4581:
[----:B------:R-:W-:Y:S05]  /*157d0*/  BSYNC B1 ;  /* 0x0000000000017941 */ /* 0x000fea0003800000 */
.L_x_4580:
[----:B------:R-:W-:Y:S05]  /*157e0*/  @P2 BRA `(.L_x_4576) ;  /* 0x0000000800a82947 */ /* 0x000fea0003800000 */
[----:B0-----:R-:W2:Y:S01]  /*157f0*/  LDL.LU R10, [R1+0x44] ;  /* 0x00004400010a7983 */ /* 0x001ea20000300800 */
[----:B------:R-:W0:Y:S01]  /*15800*/  LDC R11, c[0x0][0xce8] ;  /* 0x00033a00ff0b7b82 */ /* 0x000e220000000800 */
[----:B------:R-:W-:Y:S01]  /*15810*/  ULDC.64 UR4, c[0x0][0xba0] ;  /* 0x0002e80000047ab9 */ /* 0x000fe20000000a00 */
[----:B------:R-:W-:Y:S01]  /*15820*/  SHF.R.S32.HI R9, RZ, 0x1f, R32 ;  /* 0x0000001fff097819 */ /* 0x000fe20000011420 */
[----:B------:R-:W-:Y:S01]  /*15830*/  IMAD R6, R26, UR4, RZ ;  /* 0x000000041a067c24 */ /* 0x000fe2000f8e02ff */
[----:B------:R-:W-:Y:S01]  /*15840*/  BSSY B1, `(.L_x_4582) ;  /* 0x0000080000017945 */ /* 0x000fe20003800000 */
[----:B------:R-:W-:-:S04]  /*15850*/  IMAD.WIDE.U32 R4, R3, UR4, RZ ;  /* 0x0000000403047c25 */ /* 0x000fc8000f8e00ff */
[----:B------:R-:W-:Y:S01]  /*15860*/  IMAD R7, R3, UR5, R6 ;  /* 0x0000000503077c24 */ /* 0x000fe2000f8e0206 */
[----:B------:R-:W-:Y:S01]  /*15870*/  LEA.HI R6, R9, R32, RZ, 0x3 ;  /* 0x0000002009067211 */ /* 0x000fe200078f18ff */
[----:B------:R-:W3:Y:S01]  /*15880*/  LDC R3, c[0x0][0xbc8] ;  /* 0x0002f200ff037b82 */ /* 0x000ee20000000800 */
[----:B------:R-:W-:Y:S01]  /*15890*/  ULDC.64 UR4, c[0x0][0xbe8] ;  /* 0x0002fa0000047ab9 */ /* 0x000fe20000000a00 */
[----:B------:R-:W-:Y:S01]  /*158a0*/  IMAD.IADD R5, R5, 0x1, R7 ;  /* 0x0000000105057824 */ /* 0x000fe200078e0207 */
[----:B------:R-:W-:Y:S01]  /*158b0*/  LOP3.LUT R7, R6, 0xfffffff8, RZ, 0xc0, !PT ;  /* 0xfffffff806077812 */ /* 0x000fe200078ec0ff */
[----:B------:R-:W-:Y:S01]  /*158c0*/  VIADD R40, R192, 0x40 ;  /* 0x00000040c0287836 */ /* 0x000fe20000000000 */
[----:B------:R-:W-:Y:S01]  /*158d0*/  SHF.R.S32.HI R20, RZ, 0x3, R6 ;  /* 0x00000003ff147819 */ /* 0x000fe20000011406 */
[----:B------:R-:W-:-:S04]  /*158e0*/  IMAD.WIDE.U32 R4, R184, UR4, R4 ;  /* 0x00000004b8047c25 */ /* 0x000fc8000f8e0004 */
[----:B------:R-:W-:Y:S02]  /*158f0*/  IMAD.IADD R7, R32, 0x1, -R7 ;  /* 0x0000000120077824 */ /* 0x000fe400078e0a07 */
[----:B------:R-:W-:Y:S01]  /*15900*/  IMAD R5, R184, UR5, R5 ;  /* 0x00000005b8057c24 */ /* 0x000fe2000f8e0205 */
[----:B0-----:R-:W-:Y:S01]  /*15910*/  ISETP.NE.AND P0, PT, R11, 0x1, PT ;  /* 0x000000010b00780c */ /* 0x001fe20003f05270 */
[----:B------:R-:W-:Y:S01]  /*15920*/  IMAD R8, R7, 0x20, R20 ;  /* 0x0000002007087824 */ /* 0x000fe200078e0214 */
[----:B------:R-:W-:Y:S01]  /*15930*/  ULDC.64 UR4, c[0x0][0xbf0] ;  /* 0x0002fc0000047ab9 */ /* 0x000fe20000000a00 */
[----:B------:R-:W-:Y:S02]  /*15940*/  VIADD R38, R192, 0x80 ;  /* 0x00000080c0267836 */ /* 0x000fe40000000000 */
[----:B------:R-:W-:Y:S02]  /*15950*/  IMAD R6, R28, UR4, RZ ;  /* 0x000000041c067c24 */ /* 0x000fe4000f8e02ff */
[----:B------:R-:W-:Y:S01]  /*15960*/  IMAD.WIDE.U32 R4, R29, UR4, R4 ;  /* 0x000000041d047c25 */ /* 0x000fe2000f8e0004 */
[----:B---3--:R-:W-:-:S03]  /*15970*/  ISETP.GE.AND P1, PT, R40, R3, PT ;  /* 0x000000032800720c */ /* 0x008fc60003f26270 */
[----:B------:R-:W-:Y:S02]  /*15980*/  IMAD R7, R29, UR5, R6 ;  /* 0x000000051d077c24 */ /* 0x000fe4000f8e0206 */
[----:B------:R-:W0:Y:S01]  /*15990*/  @P0 LDC R9, c[0x0][0xcec] ;  /* 0x00033b00ff090b82 */ /* 0x000e220000000800 */
[C---:B------:R-:W-:Y:S01]  /*159a0*/  ISETP.GE.AND P2, PT, R192.reuse, R3, PT ;  /* 0x00000003c000720c */ /* 0x040fe20003f46270 */
[C---:B------:R-:W-:Y:S01]  /*159b0*/  VIADD R36, R192.reuse, 0xc0 ;  /* 0x000000c0c0247836 */ /* 0x040fe20000000000 */
[----:B------:R-:W-:Y:S01]  /*159c0*/  ULDC.64 UR4, c[0x0][0xbe0] ;  /* 0x0002f80000047ab9 */ /* 0x000fe20000000a00 */
[----:B------:R-:W-:Y:S02]  /*159d0*/  IMAD.IADD R5, R5, 0x1, R7 ;  /* 0x0000000105057824 */ /* 0x000fe400078e0207 */
[----:B------:R-:W-:Y:S02]  /*159e0*/  VIADD R34, R192, 0x100 ;  /* 0x00000100c0227836 */ /* 0x000fe40000000000 */
[----:B------:R-:W3:Y:S01]  /*159f0*/  @P0 LDC R13, c[0x0][0xcf0] ;  /* 0x00033c00ff0d0b82 */ /* 0x000ee20000000800 */
[----:B------:R-:W-:-:S02]  /*15a00*/  IMAD R21, R0, R11, RZ ;  /* 0x0000000b00157224 */ /* 0x000fc400078e02ff */
[C---:B------:R-:W-:Y:S02]  /*15a10*/  VIADD R31, R192.reuse, 0x140 ;  /* 0x00000140c01f7836 */ /* 0x040fe40000000000 */
[C---:B------:R-:W-:Y:S02]  /*15a20*/  VIADD R27, R192.reuse, 0x180 ;  /* 0x00000180c01b7836 */ /* 0x040fe40000000000 */
[C---:B------:R-:W-:Y:S02]  /*15a30*/  VIADD R24, R192.reuse, 0x1c0 ;  /* 0x000001c0c0187836 */ /* 0x040fe40000000000 */
[C---:B------:R-:W-:Y:S02]  /*15a40*/  VIADD R25, R192.reuse, 0x1c0 ;  /* 0x000001c0c0197836 */ /* 0x040fe40000000000 */
        /* <DEDUP_REMOVED lines=10> */
[----:B------:R-:W-:-:S02]  /*15af0*/  SHF.R.S32.HI R37, RZ, 0x1f, R37 ;  /* 0x0000001fff257819 */ /* 0x000fc40000011425 */
[----:B------:R-:W-:Y:S02]  /*15b00*/  SHF.R.S32.HI R39, RZ, 0x1f, R39 ;  /* 0x0000001fff277819 */ /* 0x000fe40000011427 */
[----:B------:R-:W-:Y:S01]  /*15b10*/  SHF.R.S32.HI R41, RZ, 0x1f, R41 ;  /* 0x0000001fff297819 */ /* 0x000fe20000011429 */
[C---:B--2---:R-:W-:Y:S02]  /*15b20*/  IMAD R8, R10.reuse, 0x40, R8 ;  /* 0x000000400a087824 */ /* 0x044fe400078e0208 */
[----:B------:R-:W-:Y:S01]  /*15b30*/  IMAD R20, R10, 0x40, R20 ;  /* 0x000000400a147824 */ /* 0x000fe200078e0214 */
[----:B------:R-:W-:Y:S01]  /*15b40*/  SEL R10, RZ, 0xffffffff, P1 ;  /* 0xffffffffff0a7807 */ /* 0x000fe20000800000 */
[----:B0-----:R-:W-:Y:S01]  /*15b50*/  @P0 IMAD.HI.U32 R6, R8, R9, RZ ;  /* 0x0000000908060227 */ /* 0x001fe200078e00ff */
[----:B------:R-:W-:Y:S02]  /*15b60*/  ISETP.GE.AND P1, PT, R38, R3, PT ;  /* 0x000000032600720c */ /* 0x000fe40003f26270 */
[----:B------:R-:W-:Y:S01]  /*15b70*/  SEL R9, RZ, 0x1, P2 ;  /* 0x00000001ff097807 */ /* 0x000fe20001000000 */
[----:B------:R-:W-:Y:S01]  /*15b80*/  IMAD.MOV.U32 R7, RZ, RZ, R8 ;  /* 0x000000ffff077224 */ /* 0x000fe200078e0008 */
[----:B---3--:R-:W-:Y:S01]  /*15b90*/  @P0 SHF.R.U32.HI R7, RZ, R13, R6 ;  /* 0x0000000dff070219 */ /* 0x008fe20000011606 */
[----:B------:R-:W-:Y:S01]  /*15ba0*/  IMAD.SHL.U32 R10, R10, 0x2, RZ ;  /* 0x000000020a0a7824 */ /* 0x000fe200078e00ff */
[----:B-1----:R-:W-:-:S02]  /*15bb0*/  SEL R12, RZ, 0xffffffff, P1 ;  /* 0xffffffffff0c7807 */ /* 0x002fc40000800000 */
[----:B------:R-:W-:Y:S01]  /*15bc0*/  SHF.R.S32.HI R6, RZ, 0x1f, R7 ;  /* 0x0000001fff067819 */ /* 0x000fe20000011407 */
[----:B------:R-:W-:Y:S01]  /*15bd0*/  IMAD.WIDE.U32 R4, R7, UR4, R4 ;  /* 0x0000000407047c25 */ /* 0x000fe2000f8e0004 */
[----:B------:R-:W-:Y:S02]  /*15be0*/  LOP3.LUT R10, R10, 0x2, R9, 0xe2, !PT ;  /* 0x000000020a0a7812 */ /* 0x000fe400078ee209 */
[-C--:B------:R-:W-:Y:S01]  /*15bf0*/  ISETP.GE.AND P0, PT, R36, R3.reuse, PT ;  /* 0x000000032400720c */ /* 0x080fe20003f06270 */
[----:B------:R-:W-:Y:S01]  /*15c00*/  IMAD.MOV R9, RZ, RZ, -R7 ;  /* 0x000000ffff097224 */ /* 0x000fe200078e0a07 */
[-C--:B------:R-:W-:Y:S01]  /*15c10*/  ISETP.GE.AND P1, PT, R34, R3.reuse, PT ;  /* 0x000000032200720c */ /* 0x080fe20003f26270 */
[----:B------:R-:W-:Y:S01]  /*15c20*/  IMAD.SHL.U32 R13, R12, 0x4, RZ ;  /* 0x000000040c0d7824 */ /* 0x000fe200078e00ff */
[----:B------:R-:W-:Y:S01]  /*15c30*/  SEL R0, RZ, 0xffffffff, P0 ;  /* 0xffffffffff007807 */ /* 0x000fe20000000000 */
[----:B------:R-:W-:Y:S01]  /*15c40*/  IMAD R6, R6, UR4, RZ ;  /* 0x0000000406067c24 */ /* 0x000fe2000f8e02ff */
[----:B------:R-:W-:Y:S01]  /*15c50*/  ISETP.GE.AND P0, PT, R31, R3, PT ;  /* 0x000000031f00720c */ /* 0x000fe20003f06270 */
[----:B------:R-:W-:Y:S01]  /*15c60*/  IMAD R9, R11, R9, R8 ;  /* 0x000000090b097224 */ /* 0x000fe200078e0208 */
[----:B------:R-:W-:Y:S01]  /*15c70*/  LOP3.LUT R10, R13, 0x4, R10, 0xe2, !PT ;  /* 0x000000040d0a7812 */ /* 0x000fe200078ee20a */
[----:B------:R-:W-:Y:S01]  /*15c80*/  IMAD R11, R7, UR5, R6 ;  /* 0x00000005070b7c24 */ /* 0x000fe2000f8e0206 */
[----:B------:R-:W-:Y:S01]  /*15c90*/  SEL R6, RZ, 0xffffffff, P1 ;  /* 0xffffffffff067807 */ /* 0x000fe20000800000 */
[----:B------:R-:W-:Y:S01]  /*15ca0*/  IMAD.SHL.U32 R13, R0, 0x8, RZ ;  /* 0x00000008000d7824 */ /* 0x000fe200078e00ff */
[----:B------:R-:W-:Y:S01]  /*15cb0*/  SHF.R.S32.HI R0, RZ, 0x1f, R9 ;  /* 0x0000001fff007819 */ /* 0x000fe20000011409 */
[----:B------:R-:W-:Y:S01]  /*15cc0*/  ULDC.64 UR4, c[0x0][0xbd8] ;  /* 0x0002f60000047ab9 */ /* 0x000fe20000000a00 */
[----:B------:R-:W-:Y:S01]  /*15cd0*/  IMAD.IADD R5, R5, 0x1, R11 ;  /* 0x0000000105057824 */ /* 0x000fe200078e020b */
[-C--:B------:R-:W-:Y:S01]  /*15ce0*/  ISETP.GE.AND P2, PT, R24, R3.reuse, PT ;  /* 0x000000031800720c */ /* 0x080fe20003f46270 */
[----:B------:R-:W-:Y:S01]  /*15cf0*/  IMAD.SHL.U32 R7, R6, 0x10, RZ ;  /* 0x0000001006077824 */ /* 0x000fe200078e00ff */
[----:B------:R-:W-:Y:S01]  /*15d00*/  LOP3.LUT R10, R13, 0x8, R10, 0xe2, !PT ;  /* 0x000000080d0a7812 */ /* 0x000fe200078ee20a */
[----:B------:R-:W-:Y:S01]  /*15d10*/  IMAD R0, R0, UR4, RZ ;  /* 0x0000000400007c24 */ /* 0x000fe2000f8e02ff */
[----:B------:R-:W-:Y:S01]  /*15d20*/  SEL R6, RZ, 0xffffffff, P0 ;  /* 0xffffffffff067807 */ /* 0x000fe20000000000 */
[----:B------:R-:W-:Y:S01]  /*15d30*/  IMAD.WIDE.U32 R4, R9, UR4, R4 ;  /* 0x0000000409047c25 */ /* 0x000fe2000f8e0004 */
[----:B------:R-:W-:-:S02]  /*15d40*/  ISETP.GE.AND P0, PT, R27, R3, PT ;  /* 0x000000031b00720c */ /* 0x000fc40003f06270 */
[----:B------:R-:W-:Y:S01]  /*15d50*/  LOP3.LUT R10, R7, 0x10, R10, 0xe2, !PT ;  /* 0x00000010070a7812 */ /* 0x000fe200078ee20a */
[----:B------:R-:W-:Y:S01]  /*15d60*/  IMAD R7, R9, UR5, R0 ;  /* 0x0000000509077c24 */ /* 0x000fe2000f8e0200 */
[----:B------:R-:W-:Y:S01]  /*15d70*/  SEL R9, RZ, 0x40, P0 ;  /* 0x00000040ff097807 */ /* 0x000fe20000000000 */
[----:B------:R-:W-:Y:S01]  /*15d80*/  IMAD.SHL.U32 R11, R6, 0x20, RZ ;  /* 0x00000020060b7824 */ /* 0x000fe200078e00ff */
[----:B------:R-:W-:Y:S01]  /*15d90*/  ISETP.GE.AND P0, PT, R20, R21, PT ;  /* 0x000000151400720c */ /* 0x000fe20003f06270 */
[----:B------:R-:W-:Y:S01]  /*15da0*/  ULDC.64 UR4, c[0x0][0xb80] ;  /* 0x0002e00000047ab9 */ /* 0x000fe20000000a00 */
[----:B------:R-:W-:Y:S01]  /*15db0*/  IMAD.IADD R5, R5, 0x1, R7 ;  /* 0x0000000105057824 */ /* 0x000fe200078e0207 */
[C---:B------:R-:W-:Y:S02]  /*15dc0*/  LEA R12, P1, R4.reuse, UR4, 0x1 ;  /* 0x00000004040c7c11 */ /* 0x040fe4000f8208ff */
[----:B------:R-:W-:Y:S02]  /*15dd0*/  LOP3.LUT R10, R11, 0x20, R10, 0xe2, !PT ;  /* 0x000000200b0a7812 */ /* 0x000fe400078ee20a */
[----:B------:R-:W-:-:S02]  /*15de0*/  LEA.HI.X R13, R4, UR5, R5, 0x1, P1 ;  /* 0x00000005040d7c11 */ /* 0x000fc400088f0c05 */
[----:B------:R-:W-:Y:S02]  /*15df0*/  LOP3.LUT R14, R10, R9, RZ, 0xfc, !PT ;  /* 0x000000090a0e7212 */ /* 0x000fe400078efcff */
[----:B------:R-:W-:Y:S01]  /*15e00*/  SEL R7, RZ, 0x80, P2 ;  /* 0x00000080ff077807 */ /* 0x000fe20001000000 */
[----:B------:R0:W1:Y:S03]  /*15e10*/  SHFL.IDX PT, R10, R12, RZ, 0x181f ;  /* 0x00181fff0c0a7589 */ /* 0x00006600000e0000 */
[----:B------:R-:W-:Y:S01]  /*15e20*/  LOP3.LUT R15, R14, R7, RZ, 0xfc, !PT ;  /* 0x000000070e0f7212 */ /* 0x000fe200078efcff */
[----:B------:R0:W2:Y:S01]  /*15e30*/  SHFL.IDX PT, R11, R13, RZ, 0x181f ;  /* 0x00181fff0d0b7589 */ /* 0x0000a200000e0000 */
[----:B------:R-:W-:Y:S05]  /*15e40*/  @P0 BRA `(.L_x_4583) ;  /* 0x00000000007c0947 */ /* 0x000fea0003800000 */
[-C--:B------:R-:W-:Y:S02]  /*15e50*/  ISETP.GE.AND P2, PT, R40, R3.reuse, PT ;  /* 0x000000032800720c */ /* 0x080fe40003f46270 */
[-C--:B------:R-:W-:Y:S02]  /*15e60*/  ISETP.GE.AND P1, PT, R192, R3.reuse, PT ;  /* 0x00000003c000720c */ /* 0x080fe40003f26270 */
[-C--:B------:R-:W-:Y:S02]  /*15e70*/  ISETP.GE.AND P5, PT, R38, R3.reuse, PT ;  /* 0x000000032600720c */ /* 0x080fe40003fa6270 */
[----:B------:R-:W-:-:S07]  /*15e80*/  ISETP.GE.AND P3, PT, R36, R3, PT ;  /* 0x000000032400720c */ /* 0x000fce0003f66270 */
[----:B-1----:R-:W-:Y:S02]  /*15e90*/  @!P2 LEA R4, P0, R40, R10, 0x1 ;  /* 0x0000000a2804a211 */ /* 0x002fe400078008ff */
[----:B--2---:R-:W-:Y:S02]  /*15ea0*/  @!P1 IMAD.WIDE R6, R192, 0x2, R10 ;  /* 0x00000002c0069825 */ /* 0x004fe400078e020a */
[----:B------:R-:W-:Y:S02]  /*15eb0*/  @!P2 LEA.HI.X R5, R40, R11, R41, 0x1, P0 ;  /* 0x0000000b2805a211 */ /* 0x000fe400000f0c29 */
[----:B------:R-:W-:Y:S01]  /*15ec0*/  LOP3.LUT P0, RZ, R14, 0x40, RZ, 0xc0, !PT ;  /* 0x000000400eff7812 */ /* 0x000fe2000780c0ff */
[----:B------:R1:W-:Y:S01]  /*15ed0*/  @!P1 ST.E.128 desc[UR42][R6.64], RZ ;  /* 0x000000ff06009985 */ /* 0x0003e2000c101d2a */
[----:B------:R-:W-:-:S03]  /*15ee0*/  ISETP.GE.AND P1, PT, R31, R3, PT ;  /* 0x000000031f00720c */ /* 0x000fc60003f26270 */
[----:B------:R2:W-:Y:S01]  /*15ef0*/  @!P2 ST.E.128 desc[UR42][R4.64], RZ ;  /* 0x000000ff0400a985 */ /* 0x0005e2000c101d2a */
[----:B------:R-:W-:Y:S02]  /*15f00*/  ISETP.GE.AND P2, PT, R34, R3, PT ;  /* 0x000000032200720c */ /* 0x000fe40003f46270 */
[----:B-1----:R-:W-:-:S04]  /*15f10*/  @!P5 LEA R6, P4, R38, R10, 0x1 ;  /* 0x0000000a2606d211 */ /* 0x002fc800078808ff */
[-C--:B------:R-:W-:Y:S02]  /*15f20*/  @!P5 LEA.HI.X R7, R38, R11.reuse, R39, 0x1, P4 ;  /* 0x0000000b2607d211 */ /* 0x080fe400020f0c27 */
[----:B------:R-:W-:Y:S02]  /*15f30*/  LOP3.LUT P4, RZ, R15, 0x80, RZ, 0xc0, !PT ;  /* 0x000000800fff7812 */ /* 0x000fe4000788c0ff */
[-C--:B--2---:R-:W-:Y:S01]  /*15f40*/  @!P3 LEA R4, P6, R36, R10.reuse, 0x1 ;  /* 0x0000000a2404b211 */ /* 0x084fe200078c08ff */
[----:B------:R1:W-:Y:S02]  /*15f50*/  @!P5 ST.E.128 desc[UR42][R6.64], RZ ;  /* 0x000000ff0600d985 */ /* 0x0003e4000c101d2a */
[----:B------:R-:W-:Y:S02]  /*15f60*/  @!P2 LEA R8, P5, R34, R10, 0x1 ;  /* 0x0000000a2208a211 */ /* 0x000fe400078a08ff */
[-C--:B------:R-:W-:Y:S02]  /*15f70*/  @!P3 LEA.HI.X R5, R36, R11.reuse, R37, 0x1, P6 ;  /* 0x0000000b2405b211 */ /* 0x080fe400030f0c25 */
[----:B------:R-:W-:-:S03]  /*15f80*/  @!P2 LEA.HI.X R9, R34, R11, R35, 0x1, P5 ;  /* 0x0000000b2209a211 */ /* 0x000fc600028f0c23 */
[----:B------:R2:W-:Y:S01]  /*15f90*/  @!P3 ST.E.128 desc[UR42][R4.64], RZ ;  /* 0x000000ff0400b985 */ /* 0x0005e2000c101d2a */
[----:B-1----:R-:W-:-:S03]  /*15fa0*/  @!P1 LEA R6, P6, R31, R10, 0x1 ;  /* 0x0000000a1f069211 */ /* 0x002fc600078c08ff */
[----:B------:R3:W-:Y:S01]  /*15fb0*/  @!P2 ST.E.128 desc[UR42][R8.64], RZ ;  /* 0x000000ff0800a985 */ /* 0x0007e2000c101d2a */
[----:B------:R-:W-:Y:S02]  /*15fc0*/  @!P1 LEA.HI.X R7, R31, R11, R33, 0x1, P6 ;  /* 0x0000000b1f079211 */ /* 0x000fe400030f0c21 */
[----:B--2---:R-:W-:-:S03]  /*15fd0*/  @P0 LEA R4, P3, R27, R10, 0x1 ;  /* 0x0000000a1b040211 */ /* 0x004fc600078608ff */
[----:B------:R3:W-:Y:S01]  /*15fe0*/  @!P1 ST.E.128 desc[UR42][R6.64], RZ ;  /* 0x000000ff06009985 */ /* 0x0007e2000c101d2a */
[C---:B------:R-:W-:Y:S02]  /*15ff0*/  @P4 LEA R10, P5, R24.reuse, R10, 0x1 ;  /* 0x0000000a180a4211 */ /* 0x040fe400078a08ff */
[-C--:B------:R-:W-:Y:S02]  /*16000*/  @P0 LEA.HI.X R5, R27, R11.reuse, R30, 0x1, P3 ;  /* 0x0000000b1b050211 */ /* 0x080fe400018f0c1e */
[----:B------:R-:W-:-:S03]  /*16010*/  @P4 LEA.HI.X R11, R24, R11, R25, 0x1, P5 ;  /* 0x0000000b180b4211 */ /* 0x000fc600028f0c19 */
[----:B------:R3:W-:Y:S04]  /*16020*/  @P0 ST.E.128 desc[UR42][R4.64], RZ ;  /* 0x000000ff04000985 */ /* 0x0007e8000c101d2a */
[----:B------:R3:W-:Y:S02]  /*16030*/  @P4 ST.E.128 desc[UR42][R10.64], RZ ;  /* 0x000000ff0a004985 */ /* 0x0007e4000c101d2a */
.L_x_4583:
[----:B------:R-:W-:Y:S05]  /*16040*/  BSYNC B1 ;  /* 0x0000000000017941 */ /* 0x000fea0003800000 */
.L_x_4582:
[----:B------:R-:W-:Y:S01]  /*16050*/  VIADD R0, R20, 0x20 ;  /* 0x0000002014007836 */ /* 0x000fe20000000000 */
[----:B--23--:R2:W3:Y:S04]  /*16060*/  SHFL.IDX PT, R11, R13, 0x1, 0x181f ;  /* 0x00381f000d0b7f89 */ /* 0x00c4e800000e0000 */
[----:B------:R-:W-:Y:S01]  /*16070*/  ISETP.GE.AND P0, PT, R0, R21, PT ;  /* 0x000000150000720c */ /* 0x000fe20003f06270 */
[----:B-1----:R2:W4:-:S12]  /*16080*/  SHFL.IDX PT, R10, R12, 0x1, 0x181f ;  /* 0x00381f000c0a7f89 */ /* 0x00251800000e0000 */
[----:B--2---:R-:W-:Y:S05]  /*16090*/  @P0 BRA `(.L_x_4576) ;  /* 0x00000000007c0947 */ /* 0x004fea0003800000 */
[-C--:B------:R-:W-:Y:S02]  /*160a0*/  ISETP.GE.AND P6, PT, R192, R3.reuse, PT ;  /* 0x00000003c000720c */ /* 0x080fe40003fc6270 */
[-C--:B------:R-:W-:Y:S02]  /*160b0*/  ISETP.GE.AND P5, PT, R40, R3.reuse, PT ;  /* 0x000000032800720c */ /* 0x080fe40003fa6270 */
[-C--:B------:R-:W-:Y:S02]  /*160c0*/  ISETP.GE.AND P4, PT, R38, R3.reuse, PT ;  /* 0x000000032600720c */ /* 0x080fe40003f86270 */
[-C--:B------:R-:W-:Y:S02]  /*160d0*/  ISETP.GE.AND P3, PT, R36, R3.reuse, PT ;  /* 0x000000032400720c */ /* 0x080fe40003f66270 */
[-C--:B------:R-:W-:Y:S02]  /*160e0*/  ISETP.GE.AND P2, PT, R34, R3.reuse, PT ;  /* 0x000000032200720c */ /* 0x080fe40003f46270 */
[----:B------:R-:W-:-:S03]  /*160f0*/  ISETP.GE.AND P1, PT, R31, R3, PT ;  /* 0x000000031f00720c */ /* 0x000fc60003f26270 */
[----:B---34-:R-:W-:Y:S02]  /*16100*/  @!P6 IMAD.WIDE R6, R192, 0x2, R10 ;  /* 0x00000002c006e825 */ /* 0x018fe400078e020a */
[----:B------:R-:W-:-:S03]  /*16110*/  @!P5 LEA R4, P0, R40, R10, 0x1 ;  /* 0x0000000a2804d211 */ /* 0x000fc600078008ff */
[----:B------:R1:W-:Y:S01]  /*16120*/  @!P6 ST.E.128 desc[UR42][R6.64], RZ ;  /* 0x000000ff0600e985 */ /* 0x0003e2000c101d2a */
[----:B------:R-:W-:Y:S02]  /*16130*/  @!P5 LEA.HI.X R5, R40, R11, R41, 0x1, P0 ;  /* 0x0000000b2805d211 */ /* 0x000fe400000f0c29 */
[----:B------:R-:W-:-:S03]  /*16140*/  LOP3.LUT P0, RZ, R14, 0x40, RZ, 0xc0, !PT ;  /* 0x000000400eff7812 */ /* 0x000fc6000780c0ff */
[----:B------:R2:W-:Y:S01]  /*16150*/  @!P5 ST.E.128 desc[UR42][R4.64], RZ ;  /* 0x000000ff0400d985 */ /* 0x0005e2000c101d2a */
[----:B-1----:R-:W-:-:S04]  /*16160*/  @!P4 LEA R6, P6, R38, R10, 0x1 ;  /* 0x0000000a2606c211 */ /* 0x002fc800078c08ff */
[-C--:B------:R-:W-:Y:S02]  /*16170*/  @!P4 LEA.HI.X R7, R38, R11.reuse, R39, 0x1, P6 ;  /* 0x0000000b2607c211 */ /* 0x080fe400030f0c27 */
[----:B------:R-:W-:Y:S02]  /*16180*/  LOP3.LUT P6, RZ, R15, 0x80, RZ, 0xc0, !PT ;  /* 0x000000800fff7812 */ /* 0x000fe400078cc0ff */
[-C--:B--2---:R-:W-:Y:S01]  /*16190*/  @!P3 LEA R4, P5, R36, R10.reuse, 0x1 ;  /* 0x0000000a2404b211 */ /* 0x084fe200078a08ff */
[----:B------:R1:W-:Y:S01]  /*161a0*/  @!P4 ST.E.128 desc[UR42][R6.64], RZ ;  /* 0x000000ff0600c985 */ /* 0x0003e2000c101d2a */
        /* <DEDUP_REMOVED lines=14> */
.L_x_4576:
[----:B------:R-:W-:Y:S05]  /*16290*/  BSYNC B0 ;  /* 0x0000000000007941 */ /* 0x000fea0003800000 */
.L_x_4569:
[----:B------:R-:W-:Y:S02]  /*162a0*/  ULDC UR4, c[0x0][0xd3c] ;  /* 0x00034f0000047ab9 */ /* 0x000fe40000000800 */
[----:B------:R-:W-:-:S13]  /*162b0*/  ISETP.GE.AND P0, PT, R87, UR4, PT ;  /* 0x0000000457007c0c */ /* 0x000fda000bf06270 */
[----:B------:R-:W-:Y:S05]  /*162c0*/  @!P0 BRA `(.L_x_4584) ;  /* 0xfffffeb400b08947 */ /* 0x000fea000383ffff */
[----:B------:R-:W-:Y:S05]  /*162d0*/  BRA `(.L_x_4454) ;  /* 0x0000008800107947 */ /* 0x000fea0003800000 */
.L_x_4452:
        /* <DEDUP_REMOVED lines=16> */
.L_x_4585:
        /* <DEDUP_REMOVED lines=43> */
.L_x_4589:
        /* <DEDUP_REMOVED lines=37> */
.L_x_4587:
        /* <DEDUP_REMOVED lines=18> */
.L_x_4590:
        /* <DEDUP_REMOVED lines=58> */
.L_x_4588:
[----:B------:R-:W-:Y:S02]  /*16da0*/  IMAD.MOV.U32 R25, RZ, RZ, RZ ;  /* 0x000000ffff197224 */ /* 0x000fe400078e00ff */
[----:B------:R-:W-:Y:S02]  /*16db0*/  IMAD.U32 R24, RZ, RZ, UR6 ;  /* 0x00000006ff187e24 */ /* 0x000fe4000f8e00ff */
[----:B------:R-:W-:-:S07]  /*16dc0*/  IMAD.MOV.U32 R26, RZ, RZ, RZ ;  /* 0x000000ffff1a7224 */ /* 0x000fce00078e00ff */
.L_x_4591:
[----:B------:R-:W-:-:S13]  /*16dd0*/  ISETP.NE.AND P0, PT, R7, RZ, PT ;  /* 0x000000ff0700720c */ /* 0x000fda0003f05270 */
[----:B------:R-:W0:Y:S01]  /*16de0*/  @!P0 S2R R3, SR_CgaCtaId ;  /* 0x0000000000038919 */ /* 0x000e220000008800 */
[----:B------:R-:W-:-:S04]  /*16df0*/  @!P0 MOV R2, 0x400 ;  /* 0x0000040000028802 */ /* 0x000fc80000000f00 */
[----:B0-----:R-:W-:-:S05]  /*16e00*/  @!P0 LEA R2, R3, R2, 0x18 ;  /* 0x0000000203028211 */ /* 0x001fca00078ec0ff */
[----:B------:R1:W-:Y:S01]  /*16e10*/  @!P0 STS.128 [R2+0x388d0], R24 ;  /* 0x0388d01802008388 */ /* 0x0003e20000000c00 */
[----:B------:R-:W-:Y:S06]  /*16e20*/  BAR.ARV 0x5, 0x180 ;  /* 0x0146000000007b1d */ /* 0x000fec0000002000 */
.L_x_4586:
        /* <DEDUP_REMOVED lines=8> */
[----:B------:R1:W-:Y:S01]  /*16eb0*/  STL [R1+0x28], RZ ;  /* 0x000028ff01007387 */ /* 0x0003e20000100800 */
[----:B------:R-:W-:Y:S01]  /*16ec0*/  LOP3.LUT R4, R0, 0x7f, RZ, 0xc0, !PT ;  /* 0x0000007f00047812 */ /* 0x000fe200078ec0ff */
[----:B------:R-:W-:Y:S01]  /*16ed0*/  UMOV UR4, 0x400 ;  /* 0x0000040000047882 */ /* 0x000fe20000000000 */
[----:B------:R-:W-:Y:S01]  /*16ee0*/  BSSY B8, `(.L_x_4592) ;  /* 0x000078c000087945 */ /* 0x000fe20003800000 */
[C---:B------:R-:W-:Y:S01]  /*16ef0*/  LOP3.LUT R3, R2.reuse, 0x1f8, RZ, 0xc0, !PT ;  /* 0x000001f802037812 */ /* 0x040fe200078ec0ff */
[----:B------:R-:W-:Y:S01]  /*16f00*/  IMAD.MOV.U32 R29, RZ, RZ, 0x1 ;  /* 0x00000001ff1d7424 */ /* 0x000fe200078e00ff */
[----:B------:R-:W-:Y:S01]  /*16f10*/  LOP3.LUT R2, R2, 0x38, RZ, 0xc0, !PT ;  /* 0x0000003802027812 */ /* 0x000fe200078ec0ff */
[----:B------:R-:W-:Y:S01]  /*16f20*/  IMAD.SHL.U32 R36, R4, 0x8, RZ ;  /* 0x0000000804247824 */ /* 0x000fe200078e00ff */
[----:B------:R-:W-:Y:S01]  /*16f30*/  LOP3.LUT R3, R3, 0x38, R0, 0x78, !PT ;  /* 0x0000003803037812 */ /* 0x000fe200078e7800 */
[----:B------:R-:W-:Y:S01]  /*16f40*/  IMAD.SHL.U32 R0, R0, 0x10, RZ ;  /* 0x0000001000007824 */ /* 0x000fe200078e00ff */
[----:B------:R-:W-:Y:S01]  /*16f50*/  ULDC.64 UR40, c[0x0][0x198] ;  /* 0x0000660000287ab9 */ /* 0x000fe20000000a00 */
[----:B------:R-:W-:Y:S01]  /*16f60*/  IMAD.MOV.U32 R19, RZ, RZ, RZ ;  /* 0x000000ffff137224 */ /* 0x000fe200078e00ff */
[----:B------:R-:W-:Y:S01]  /*16f70*/  LOP3.LUT R36, R3, 0x200, R36, 0xf8, !PT ;  /* 0x0000020003247812 */ /* 0x000fe200078ef824 */
[----:B------:R-:W-:Y:S01]  /*16f80*/  IMAD.MOV.U32 R22, RZ, RZ, RZ ;  /* 0x000000ffff167224 */ /* 0x000fe200078e00ff */
[----:B------:R-:W-:Y:S01]  /*16f90*/  SHF.R.U32.HI R3, RZ, 0x3, R4 ;  /* 0x00000003ff037819 */ /* 0x000fe20000011604 */
[----:B------:R-:W-:Y:S01]  /*16fa0*/  IMAD.MOV.U32 R28, RZ, RZ, 0x1 ;  /* 0x00000001ff1c7424 */ /* 0x000fe200078e00ff */
[C---:B------:R-:W-:Y:S01]  /*16fb0*/  LOP3.LUT R4, R2.reuse, 0x80, RZ, 0xfc, !PT ;  /* 0x0000008002047812 */ /* 0x040fe200078efcff */
[----:B------:R-:W-:Y:S01]  /*16fc0*/  ULOP3.LUT UR38, UR36, 0x2, URZ, 0xfc, !UPT ;  /* 0x0000000224267892 */ /* 0x000fe2000f8efc3f */
[----:B------:R-:W-:Y:S01]  /*16fd0*/  LOP3.LUT R3, R3, 0x70, R0, 0xf8, !PT ;  /* 0x0000007003037812 */ /* 0x000fe200078ef800 */
[----:B------:R-:W-:Y:S01]  /*16fe0*/  ULDC UR37, c[0x0][0xc] ;  /* 0x0000030000257ab9 */ /* 0x000fe20000000800 */
[C---:B------:R-:W-:Y:S01]  /*16ff0*/  LOP3.LUT R0, R2.reuse, 0x40, RZ, 0xfc, !PT ;  /* 0x0000004002007812 */ /* 0x040fe200078efcff */
[----:B0-----:R-:W-:Y:S01]  /*17000*/  ULEA UR4, UR5, UR4, 0x18 ;  /* 0x0000000405047291 */ /* 0x001fe2000f8ec03f */
[----:B------:R-:W-:-:S02]  /*17010*/  LOP3.LUT R3, R2, 0xc0, RZ, 0xfc, !PT ;  /* 0x000000c002037812 */ /* 0x000fc400078efcff */
[C---:B------:R-:W-:Y:S02]  /*17020*/  LOP3.LUT R0, R2.reuse, 0x100, RZ, 0xfc, !PT ;  /* 0x0000010002007812 */ /* 0x040fe400078efcff */
[C---:B------:R-:W-:Y:S01]  /*17030*/  LOP3.LUT R4, R2.reuse, 0x140, RZ, 0xfc, !PT ;  /* 0x0000014002047812 */ /* 0x040fe200078efcff */
[----:B------:R-:W-:Y:S01]  /*17040*/  IMAD.U32 R18, RZ, RZ, UR4 ;  /* 0x00000004ff127e24 */ /* 0x000fe2000f8e00ff */
[C---:B------:R-:W-:Y:S02]  /*17050*/  LOP3.LUT R3, R2.reuse, 0x180, RZ, 0xfc, !PT ;  /* 0x0000018002037812 */ /* 0x040fe400078efcff */
[----:B------:R-:W-:Y:S01]  /*17060*/  LOP3.LUT R0, R2, 0x1c0, RZ, 0xfc, !PT ;  /* 0x000001c002007812 */ /* 0x000fe200078efcff */
[----:B-1----:R-:W-:-:S07]  /*17070*/  IMAD R23, R36, 0x2, R18 ;  /* 0x0000000224177824 */ /* 0x002fce00078e0212 */
.L_x_4707:
[----:B0-----:R-:W0:Y:S02]  /*17080*/  LDC.64 R2, c[0x0][0xd88] ;  /* 0x00036200ff027b82 */ /* 0x001e240000000a00 */
[----:B0-----:R-:W-:-:S05]  /*17090*/  IMAD.WIDE R2, R27, 0x4, R2 ;  /* 0x000000041b027825 */ /* 0x001fca00078e0202 */
[----:B--2---:R-:W2:Y:S01]  /*170a0*/  LDG.E R37, desc[UR42][R2.64] ;  /* 0x0000002a02257981 */ /* 0x004ea2000c1e1900 */
[----:B------:R-:W-:Y:S05]  /*170b0*/  YIELD ;  /* 0x0000000000007946 */ /* 0x000fea0003800000 */
[----:B------:R-:W-:Y:S01]  /*170c0*/  ULDC.64 UR4, c[0x0][0xb20] ;  /* 0x0002c80000047ab9 */ /* 0x000fe20000000a00 */
[----:B------:R-:W-:Y:S01]  /*170d0*/  IMAD.MOV.U32 R34, RZ, RZ, RZ ;  /* 0x000000ffff227224 */ /* 0x000fe200078e00ff */
[----:B------:R-:W-:Y:S01]  /*170e0*/  ISETP.NE.U32.AND P0, PT, RZ, UR4, PT ;  /* 0x00000004ff007c0c */ /* 0x000fe2000bf05070 */
[----:B-1----:R-:W-:Y:S01]  /*170f0*/  IMAD.MOV.U32 R6, RZ, RZ, RZ ;  /* 0x000000ffff067224 */ /* 0x002fe200078e00ff */
[----:B------:R-:W-:Y:S01]  /*17100*/  ULDC.64 UR8, c[0x0][0xb10] ;  /* 0x0002c40000087ab9 */ /* 0x000fe20000000a00 */
[----:B------:R-:W-:Y:S01]  /*17110*/  ULDC.64 UR6, c[0x0][0xb08] ;  /* 0x0002c20000067ab9 */ /* 0x000fe20000000a00 */
[----:B------:R-:W-:-:S02]  /*17120*/  ISETP.NE.AND.EX P0, PT, RZ, UR5, PT, P0 ;  /* 0x00000005ff007c0c */ /* 0x000fc4000bf05300 */
[----:B--2---:R-:W-:-:S11]  /*17130*/  SHF.R.S32.HI R0, RZ, 0x1f, R37 ;  /* 0x0000001fff007819 */ /* 0x004fd60000011425 */
        /* <DEDUP_REMOVED lines=23> */
[----:B--2---:R0:W-:Y:S02]  /*172b0*/  STL [R1], R6 ;  /* 0x0000000601007387 */ /* 0x0041e40000100800 */
        /* <DEDUP_REMOVED lines=13> */
[----:B---3--:R-:W-:Y:S06]  /*17390*/  @P1 BRA `(.L_x_4593) ;  /* 0x0000000000141947 */ /* 0x008fec0003800000 */
[----:B------:R-:W-:Y:S05]  /*173a0*/  @!P0 BRA `(.L_x_4593) ;  /* 0x0000000000108947 */ /* 0x000fea0003800000 */
[----:B------:R-:W2:Y:S04]  /*173b0*/  LDG.E R7, desc[UR42][R2.64] ;  /* 0x0000002a02077981 */ /* 0x000ea8000c1e1900 */
[----:B------:R-:W2:Y:S02]  /*173c0*/  LDG.E R2, desc[UR42][R2.64+0x4] ;  /* 0x0000042a02027981 */ /* 0x000ea4000c1e1900 */
[----:B--2---:R-:W-:-:S05]  /*173d0*/  IMAD.IADD R2, R2, 0x1, -R7 ;  /* 0x0000000102027824 */ /* 0x004fca00078e0a07 */
[----:B------:R0:W-:Y:S02]  /*173e0*/  STL [R1+0x14], R2 ;  /* 0x0000140201007387 */ /* 0x0001e40000100800 */
.L_x_4593:
[----:B------:R-:W-:Y:S01]  /*173f0*/  ULDC.64 UR4, c[0x0][0xb18] ;  /* 0x0002c60000047ab9 */ /* 0x000fe20000000a00 */
[C---:B------:R-:W-:Y:S01]  /*17400*/  LOP3.LUT R7, R26.reuse, 0xff000000, RZ, 0xc0, !PT ;  /* 0xff0000001a077812 */ /* 0x040fe200078ec0ff */
[----:B------:R-:W-:Y:S01]  /*17410*/  IMAD.MOV.U32 R30, RZ, RZ, R37 ;  /* 0x000000ffff1e7224 */ /* 0x000fe200078e0025 */
[----:B------:R-:W-:Y:S02]  /*17420*/  ISETP.NE.U32.AND P0, PT, RZ, UR4, PT ;  /* 0x00000004ff007c0c */ /* 0x000fe4000bf05070 */
[----:B------:R-:W-:Y:S02]  /*17430*/  SHF.R.U32.HI R7, RZ, 0x8, R7 ;  /* 0x00000008ff077819 */ /* 0x000fe40000011607 */
[----:B------:R-:W-:Y:S02]  /*17440*/  ISETP.NE.AND.EX P0, PT, RZ, UR5, PT, P0 ;  /* 0x00000005ff007c0c */ /* 0x000fe4000bf05300 */
[C---:B0-----:R-:W-:Y:S02]  /*17450*/  LOP3.LUT R2, R26.reuse, 0xff0000, RZ, 0xc0, !PT ;  /* 0x00ff00001a027812 */ /* 0x041fe400078ec0ff */
[----:B------:R-:W-:-:S02]  /*17460*/  LOP3.LUT R17, R26, 0xffff, RZ, 0xc0, !PT ;  /* 0x0000ffff1a117812 */ /* 0x000fc400078ec0ff */
[----:B------:R-:W-:-:S07]  /*17470*/  LEA.HI R7, R2, R7, RZ, 0x10 ;  /* 0x0000000702077211 */ /* 0x000fce00078f80ff */
[----:B------:R-:W-:Y:S05]  /*17480*/  @!P0 BRA `(.L_x_4594) ;  /* 0x0000000000108947 */ /* 0x000fea0003800000 */
[----:B------:R-:W-:-:S04]  /*17490*/  IADD3 R2, P0, R31, UR4, RZ ;  /* 0x000000041f027c10 */ /* 0x000fc8000ff1e0ff */
[----:B------:R-:W-:-:S05]  /*174a0*/  IADD3.X R3, R32, UR5, RZ, P0, !PT ;  /* 0x0000000520037c10 */ /* 0x000fca00087fe4ff */
[----:B------:R0:W5:Y:S01]  /*174b0*/  LDG.E R8, desc[UR42][R2.64] ;  /* 0x0000002a02087981 */ /* 0x000162000c1e1900 */
[----:B------:R-:W-:Y:S05]  /*174c0*/  BRA `(.L_x_4595) ;  /* 0x0000000000247947 */ /* 0x000fea0003800000 */
.L_x_4594:
        /* <DEDUP_REMOVED lines=9> */
.L_x_4595:
[----:B0-----:R-:W2:Y:S04]  /*17560*/  @P2 LDG.E R2, desc[UR42][R4.64] ;  /* 0x0000002a04022981 */ /* 0x001ea8000c1e1900 */
[----:B------:R0:W2:Y:S01]  /*17570*/  @P2 LDG.E R4, desc[UR42][R4.64+0x4] ;  /* 0x0000042a04042981 */ /* 0x0000a2000c1e1900 */
[----:B-----5:R-:W-:Y:S01]  /*17580*/  IMAD.IADD R8, R8, 0x1, -R34 ;  /* 0x0000000108087824 */ /* 0x020fe200078e0a22 */
[----:B------:R-:W-:Y:S01]  /*17590*/  BSSY B0, `(.L_x_4596) ;  /* 0x0000029000007945 */ /* 0x000fe20003800000 */
[----:B------:R-:W-:Y:S01]  /*175a0*/  LOP3.LUT R33, R7, 0xff, RZ, 0xc0, !PT ;  /* 0x000000ff07217812 */ /* 0x000fe200078ec0ff */
[----:B------:R-:W-:Y:S01]  /*175b0*/  IMAD.MOV.U32 R3, RZ, RZ, RZ ;  /* 0x000000ffff037224 */ /* 0x000fe200078e00ff */
[----:B0-----:R-:W-:Y:S01]  /*175c0*/  SHF.R.U32.HI R5, RZ, 0x10, R7 ;  /* 0x00000010ff057819 */ /* 0x001fe20000011607 */
[----:B--2---:R-:W-:-:S04]  /*175d0*/  @P2 IMAD.IADD R6, R4, 0x1, -R2 ;  /* 0x0000000104062824 */ /* 0x004fc800078e0a02 */
[----:B------:R-:W-:-:S04]  /*175e0*/  IMAD.IADD R26, R8, 0x1, R6 ;  /* 0x00000001081a7824 */ /* 0x000fc800078e0206 */
[C---:B------:R-:W-:Y:S01]  /*175f0*/  VIADD R4, R26.reuse, 0x3f ;  /* 0x0000003f1a047836 */ /* 0x040fe20000000000 */
[----:B------:R-:W-:-:S04]  /*17600*/  ISETP.GE.AND P1, PT, R26, 0x1, PT ;  /* 0x000000011a00780c */ /* 0x000fc80003f26270 */
[----:B------:R-:W-:-:S04]  /*17610*/  SHF.R.S32.HI R2, RZ, 0x1f, R4 ;  /* 0x0000001fff027819 */ /* 0x000fc80000011404 */
[----:B------:R-:W-:-:S04]  /*17620*/  LEA.HI R4, R2, R4, RZ, 0x6 ;  /* 0x0000000402047211 */ /* 0x000fc800078f30ff */
        /* <DEDUP_REMOVED lines=31> */
.L_x_4597:
[----:B------:R-:W-:Y:S05]  /*17820*/  BSYNC B0 ;  /* 0x0000000000007941 */ /* 0x000fea0003800000 */
.L_x_4596:
        /* <DEDUP_REMOVED lines=24> */
.L_x_4752:
[----:B-1----:R-:W-:Y:S02]  /*179b0*/  ISETP.NE.AND P0, PT, R14, RZ, PT ;  /* 0x000000ff0e00720c */ /* 0x002fe40003f05270 */
[----:B------:R-:W-:-:S11]  /*179c0*/  PLOP3.LUT P6, PT, PT, PT, PT, 0x8, 0x0 ;  /* 0x000000000000781c */ /* 0x000fd60003fce170 */
[----:B------:R-:W-:Y:S05]  /*179d0*/  @P0 BRA `(.L_x_4601) ;  /* 0x00000000000c0947 */ /* 0x000fea0003800000 */
[----:B------:R-:W-:-:S03]  /*179e0*/  UMOV UR4, 0xffffffff ;  /* 0xffffffff00047882 */ /* 0x000fc60000000000 */
[----:B------:R-:W-:Y:S05]  /*179f0*/  BRA.DIV UR4, `(.L_x_4602) ;  /* 0x0000007e04147947 */ /* 0x000fea000b800000 */
[----:B------:R-:W-:-:S13]  /*17a00*/  ELECT P6, URZ, PT ;  /* 0x00000000003f782f */ /* 0x000fda00038c0000 */
.L_x_4601:
        /* <DEDUP_REMOVED lines=9> */
.L_x_4755:
[----:B------:R-:W-:Y:S05]  /*17aa0*/  BSYNC B1 ;  /* 0x0000000000017941 */ /* 0x000fea0003800000 */
.L_x_4603:
        /* <DEDUP_REMOVED lines=10> */
.L_x_4756:
[----:B------:R-:W-:Y:S05]  /*17b50*/  BSYNC B2 ;  /* 0x0000000000027941 */ /* 0x000fea0003800000 */
.L_x_4607:
        /* <DEDUP_REMOVED lines=9> */
.L_x_4610:
[----:B------:R-:W-:Y:S05]  /*17bf0*/  BSYNC B2 ;  /* 0x0000000000027941 */ /* 0x000fea0003800000 */
.L_x_4609:
        /* <DEDUP_REMOVED lines=12> */
.L_x_4611:
        /* <DEDUP_REMOVED lines=13> */
.L_x_4757:
[----:B------:R-:W-:Y:S05]  /*17d90*/  BSYNC B2 ;  /* 0x0000000000027941 */ /* 0x000fea0003800000 */
.L_x_4612:
        /* <DEDUP_REMOVED lines=11> */
.L_x_4615:
[----:B------:R-:W-:Y:S05]  /*17e50*/  BSYNC B2 ;  /* 0x0000000000027941 */ /* 0x000fea0003800000 */
.L_x_4614:
        /* <DEDUP_REMOVED lines=9> */
.L_x_4616:
        /* <DEDUP_REMOVED lines=15> */
.L_x_4617:
        /* <DEDUP_REMOVED lines=15> */
.L_x_4618:
        /* <DEDUP_REMOVED lines=15> */
.L_x_4619:
        /* <DEDUP_REMOVED lines=15> */
.L_x_4620:
        /* <DEDUP_REMOVED lines=15> */
.L_x_4621:
        /* <DEDUP_REMOVED lines=15> */
.L_x_4622:
        /* <DEDUP_REMOVED lines=15> */
.L_x_4623:
        /* <DEDUP_REMOVED lines=10> */
.L_x_4606:
[----:B------:R-:W-:Y:S05]  /*18620*/  BSYNC B1 ;  /* 0x0000000000017941 */ /* 0x000fea0003800000 */
.L_x_4605:
        /* <DEDUP_REMOVED lines=9> */
.L_x_4643:
        /* <DEDUP_REMOVED lines=11> */
.L_x_4758:
[----:B------:R-:W-:Y:S05]  /*18770*/  BSYNC B2 ;  /* 0x0000000000027941 */ /* 0x000fea0003800000 */
.L_x_4626:
        /* <DEDUP_REMOVED lines=9> */
.L_x_4629:
[----:B------:R-:W-:Y:S05]  /*18810*/  BSYNC B2 ;  /* 0x0000000000027941 */ /* 0x000fea0003800000 */
.L_x_4628:
        /* <DEDUP_REMOVED lines=11> */
.L_x_4630:
        /* <DEDUP_REMOVED lines=13> */
.L_x_4759:
[----:B------:R-:W-:Y:S05]  /*189a0*/  BSYNC B2 ;  /* 0x0000000000027941 */ /* 0x000fea0003800000 */
.L_x_4631:
        /* <DEDUP_REMOVED lines=11> */
.L_x_4634:
[----:B------:R-:W-:Y:S05]  /*18a60*/  BSYNC B2 ;  /* 0x0000000000027941 */ /* 0x000fea0003800000 */
.L_x_4633:
        /* <DEDUP_REMOVED lines=9> */
.L_x_4635:
        /* <DEDUP_REMOVED lines=15> */
.L_x_4636:
        /* <DEDUP_REMOVED lines=15> */
.L_x_4637:
        /* <DEDUP_REMOVED lines=15> */
.L_x_4638:
        /* <DEDUP_REMOVED lines=15> */
.L_x_4639:
        /* <DEDUP_REMOVED lines=15> */
.L_x_4640:
        /* <DEDUP_REMOVED lines=15> */
.L_x_4641:
        /* <DEDUP_REMOVED lines=15> */
.L_x_4642:
        /* <DEDUP_REMOVED lines=10> */
.L_x_4625:
[----:B------:R-:W-:Y:S05]  /*19230*/  BSYNC B1 ;  /* 0x0000000000017941 */ /* 0x000fea0003800000 */
.L_x_4624:
        /* <DEDUP_REMOVED lines=8> */
.L_x_4599:
[----:B------:R-:W-:Y:S05]  /*192c0*/  BSYNC B0 ;  /* 0x0000000000007941 */ /* 0x000fea0003800000 */
.L_x_4598:
        /* <DEDUP_REMOVED lines=33> */
.L_x_4645:
[----:B------:R-:W-:Y:S05]  /*194e0*/  BSYNC B0 ;  /* 0x0000000000007941 */ /* 0x000fea0003800000 */
.L_x_4644:
        /* <DEDUP_REMOVED lines=23> */
.L_x_4647:
        /* <DEDUP_REMOVED lines=20> */
.L_x_4650:
[----:B------:R-:W-:Y:S05]  /*197a0*/  BSYNC B6 ;  /* 0x0000000000067941 */ /* 0x000fea0003800000 */
.L_x_4649:
        /* <DEDUP_REMOVED lines=20> */
.L_x_4653:
        /* <DEDUP_REMOVED lines=15> */
.L_x_4652:
[----:B------:R-:W-:Y:S05]  /*199e0*/  BSYNC B6 ;  /* 0x0000000000067941 */ /* 0x000fea0003800000 */
.L_x_4651:
[----:B------:R-:W2:Y:S01]  /*199f0*/  LDL R21, [R1+0x30] ;  /* 0x0000300001157983 */ /* 0x000ea20000100800 */
[----:B------:R-:W-:Y:S01]  /*19a00*/  ULDC.64 UR4, c[0x0][0xaf0] ;  /* 0x0002bc0000047ab9 */ /* 0x000fe20000000a00 */
[----:B------:R-:W1:Y:S01]  /*19a10*/  LDC R9, c[0x0][0x430] ;  /* 0x00010c00ff097b82 */ /* 0x000e620000000800 */
[----:B------:R-:W-:Y:S01]  /*19a20*/  ISETP.NE.U32.AND P0, PT, RZ, UR4, PT ;  /* 0x00000004ff007c0c */ /* 0x000fe2000bf05070 */
[----:B------:R-:W3:Y:S03]  /*19a30*/  S2R R20, SR_TID.X ;  /* 0x0000000000147919 */ /* 0x000ee60000002100 */
[----:B------:R-:W-:-:S13]  /*19a40*/  ISETP.NE.AND.EX P0, PT, RZ, UR5, PT, P0 ;  /* 0x00000005ff007c0c */ /* 0x000fda000bf05300 */
[----:B------:R-:W-:Y:S01]  /*19a50*/  @P0 IADD3 R2, P1, R31, UR4, RZ ;  /* 0x000000041f020c10 */ /* 0x000fe2000ff3e0ff */
[----:B------:R-:W-:-:S03]  /*19a60*/  ULDC UR4, c[0x0][0x320] ;  /* 0x0000c80000047ab9 */ /* 0x000fc60000000800 */
[----:B0-----:R-:W-:-:S05]  /*19a70*/  @P0 IADD3.X R3, R32, UR5, RZ, P1, !PT ;  /* 0x0000000520030c10 */ /* 0x001fca0008ffe4ff */
[----:B------:R0:W4:Y:S01]  /*19a80*/  @P0 LDG.E R30, desc[UR42][R2.64] ;  /* 0x0000002a021e0981 */ /* 0x000122000c1e1900 */
[----:B---3--:R-:W-:-:S04]  /*19a90*/  LOP3.LUT R20, R20, 0x7f, RZ, 0xc0, !PT ;  /* 0x0000007f14147812 */ /* 0x008fc800078ec0ff */
[----:B------:R-:W-:Y:S02]  /*19aa0*/  SHF.R.U32.HI R35, RZ, 0x3, R20 ;  /* 0x00000003ff237819 */ /* 0x000fe40000011614 */
[----:B------:R-:W3:Y:S02]  /*19ab0*/  S2R R20, SR_TID.X ;  /* 0x0000000000147919 */ /* 0x000ee40000002100 */
[----:B---3--:R-:W-:-:S05]  /*19ac0*/  IMAD.SHL.U32 R20, R20, 0x10, RZ ;  /* 0x0000001014147824 */ /* 0x008fca00078e00ff */
[----:B------:R-:W-:Y:S02]  /*19ad0*/  LOP3.LUT R20, R35, 0x70, R20, 0xf8, !PT ;  /* 0x0000007023147812 */ /* 0x000fe400078ef814 */
[----:B------:R-:W3:Y:S01]  /*19ae0*/  S2R R35, SR_TID.X ;  /* 0x0000000000237919 */ /* 0x000ee20000002100 */
[----:B-1----:R-:W-:Y:S01]  /*19af0*/  ISETP.NE.AND P1, PT, R9, 0x1, PT ;  /* 0x000000010900780c */ /* 0x002fe20003f25270 */
[----:B------:R-:W1:-:S12]  /*19b00*/  S2R R4, SR_TID.X ;  /* 0x0000000000047919 */ /* 0x000e580000002100 */
[----:B0-----:R-:W0:Y:S08]  /*19b10*/  @P1 LDC R3, c[0x0][0x434] ;  /* 0x00010d00ff031b82 */ /* 0x001e300000000800 */
[----:B------:R-:W5:Y:S01]  /*19b20*/  @P1 LDC R2, c[0x0][0x438] ;  /* 0x00010e00ff021b82 */ /* 0x000f620000000800 */
[----:B---3--:R-:W-:-:S05]  /*19b30*/  IMAD.SHL.U32 R35, R35, 0x8, RZ ;  /* 0x0000000823237824 */ /* 0x008fca00078e00ff */
[----:B------:R-:W-:-:S04]  /*19b40*/  LOP3.LUT R35, R35, 0x38, RZ, 0xc0, !PT ;  /* 0x0000003823237812 */ /* 0x000fc800078ec0ff */
[----:B------:R-:W-:-:S04]  /*19b50*/  LOP3.LUT R35, R35, 0x40, RZ, 0xfc, !PT ;  /* 0x0000004023237812 */ /* 0x000fc800078efcff */
[----:B------:R-:W-:Y:S02]  /*19b60*/  ISETP.GE.AND P2, PT, R35, UR4, PT ;  /* 0x0000000423007c0c */ /* 0x000fe4000bf46270 */
[----:B------:R-:W3:Y:S01]  /*19b70*/  S2R R35, SR_TID.X ;  /* 0x0000000000237919 */ /* 0x000ee20000002100 */
[----:B-1----:R-:W-:Y:S01]  /*19b80*/  IMAD.SHL.U32 R4, R4, 0x8, RZ ;  /* 0x0000000804047824 */ /* 0x002fe200078e00ff */
[----:B------:R-:W-:-:S04]  /*19b90*/  LOP3.LUT R16, R16, 0xffffffbf, RZ, 0xc0, !PT ;  /* 0xffffffbf10107812 */ /* 0x000fc800078ec0ff */
[----:B------:R-:W-:Y:S02]  /*19ba0*/  LOP3.LUT R4, R4, 0x38, RZ, 0xc0, !PT ;  /* 0x0000003804047812 */ /* 0x000fe400078ec0ff */
[----:B------:R-:W-:Y:S02]  /*19bb0*/  SEL R8, RZ, 0xffffffff, P2 ;  /* 0xffffffffff087807 */ /* 0x000fe40001000000 */
[----:B------:R-:W-:Y:S02]  /*19bc0*/  LOP3.LUT R4, R4, 0x80, RZ, 0xfc, !PT ;  /* 0x0000008004047812 */ /* 0x000fe400078efcff */
[----:B------:R-:W-:Y:S01]  /*19bd0*/  @P2 LOP3.LUT R16, R16, 0x40, RZ, 0xfc, !PT ;  /* 0x0000004010102812 */ /* 0x000fe200078efcff */
[----:B------:R-:W-:Y:S01]  /*19be0*/  IMAD.SHL.U32 R8, R8, 0x2, RZ ;  /* 0x0000000208087824 */ /* 0x000fe200078e00ff */
[----:B------:R-:W-:Y:S01]  /*19bf0*/  ISETP.GE.AND P2, PT, R4, UR4, PT ;  /* 0x0000000404007c0c */ /* 0x000fe2000bf46270 */
[----:B---3--:R-:W-:-:S05]  /*19c00*/  IMAD.SHL.U32 R35, R35, 0x8, RZ ;  /* 0x0000000823237824 */ /* 0x008fca00078e00ff */
[----:B------:R-:W-:-:S04]  /*19c10*/  LOP3.LUT R35, R35, 0x38, RZ, 0xc0, !PT ;  /* 0x0000003823237812 */ /* 0x000fc800078ec0ff */
[----:B------:R-:W-:Y:S02]  /*19c20*/  LOP3.LUT R35, R35, 0xc0, RZ, 0xfc, !PT ;  /* 0x000000c023237812 */ /* 0x000fe400078efcff */
[----:B------:R-:W-:Y:S02]  /*19c30*/  LOP3.LUT R16, R16, 0xffffff7f, RZ, 0xc0, !PT ;  /* 0xffffff7f10107812 */ /* 0x000fe400078ec0ff */
[----:B--2---:R-:W-:Y:S02]  /*19c40*/  LEA R31, R21, 0xffffffc0, 0x6 ;  /* 0xffffffc0151f7811 */ /* 0x004fe400078e30ff */
[----:B------:R-:W1:Y:S03]  /*19c50*/  S2R R21, SR_TID.X ;  /* 0x0000000000157919 */ /* 0x000e660000002100 */
[----:B------:R-:W-:-:S05]  /*19c60*/  IMAD.IADD R0, R20, 0x1, R31 ;  /* 0x0000000114007824 */ /* 0x000fca00078e021f */
[C---:B------:R-:W-:Y:S01]  /*19c70*/  ISETP.GE.AND P0, PT, R0.reuse, R26, PT ;  /* 0x0000001a0000720c */ /* 0x040fe20003f06270 */
[----:B------:R-:W-:-:S03]  /*19c80*/  IMAD.IADD R0, R0, 0x1, R34 ;  /* 0x0000000100007824 */ /* 0x000fc600078e0222 */
[----:B------:R-:W-:Y:S01]  /*19c90*/  ISETP.GT.U32.OR P0, PT, R20, 0x3f, P0 ;  /* 0x0000003f1400780c */ /* 0x000fe20000704470 */
[----:B0-----:R-:W-:-:S04]  /*19ca0*/  @P1 IMAD.HI.U32 R3, R0, R3, RZ ;  /* 0x0000000300031227 */ /* 0x001fc800078e00ff */
[----:B------:R-:W-:Y:S01]  /*19cb0*/  IMAD.MOV.U32 R6, RZ, RZ, R0 ;  /* 0x000000ffff067224 */ /* 0x000fe200078e0000 */
[----:B-----5:R-:W-:-:S07]  /*19cc0*/  @P1 SHF.R.U32.HI R6, RZ, R2, R3 ;  /* 0x00000002ff061219 */ /* 0x020fce0000011603 */
[----:B------:R-:W0:Y:S01]  /*19cd0*/  @!P0 LDC.64 R2, c[0x0][0x428] ;  /* 0x00010a00ff028b82 */ /* 0x000e220000000a00 */
[----:B-1----:R-:W-:-:S05]  /*19ce0*/  IMAD.SHL.U32 R21, R21, 0x8, RZ ;  /* 0x0000000815157824 */ /* 0x002fca00078e00ff */
[----:B------:R-:W-:-:S04]  /*19cf0*/  LOP3.LUT R21, R21, 0x38, RZ, 0xc0, !PT ;  /* 0x0000003815157812 */ /* 0x000fc800078ec0ff */
[----:B------:R-:W-:Y:S02]  /*19d00*/  ISETP.GE.AND P3, PT, R21, UR4, PT ;  /* 0x0000000415007c0c */ /* 0x000fe4000bf66270 */
[----:B------:R-:W-:Y:S02]  /*19d10*/  ISETP.GE.AND P1, PT, R35, UR4, PT ;  /* 0x0000000423007c0c */ /* 0x000fe4000bf26270 */
[----:B------:R-:W-:Y:S02]  /*19d20*/  SEL R4, RZ, 0x1, P3 ;  /* 0x00000001ff047807 */ /* 0x000fe40001800000 */
[----:B------:R-:W-:Y:S02]  /*19d30*/  SEL R5, RZ, 0x8, P1 ;  /* 0x00000008ff057807 */ /* 0x000fe40000800000 */
[----:B------:R-:W-:Y:S02]  /*19d40*/  LOP3.LUT R8, R8, 0x2, R4, 0xe2, !PT ;  /* 0x0000000208087812 */ /* 0x000fe400078ee204 */
[----:B------:R-:W-:-:S02]  /*19d50*/  SEL R4, RZ, 0x4, P2 ;  /* 0x00000004ff047807 */ /* 0x000fc40001000000 */
[----:B----4-:R-:W-:Y:S02]  /*19d60*/  SHF.R.S32.HI R35, RZ, 0x1f, R30 ;  /* 0x0000001fff237819 */ /* 0x010fe4000001141e */
[----:B------:R-:W-:Y:S01]  /*19d70*/  LOP3.LUT R8, R5, R8, R4, 0xfe, !PT ;  /* 0x0000000805087212 */ /* 0x000fe200078efe04 */
[--C-:B------:R-:W-:Y:S01]  /*19d80*/  @!P0 IMAD.MOV.U32 R4, RZ, RZ, R6.reuse ;  /* 0x000000ffff048224 */ /* 0x100fe200078e0006 */
[----:B------:R-:W-:Y:S01]  /*19d90*/  @!P0 SHF.R.S32.HI R5, RZ, 0x1f, R6 ;  /* 0x0000001fff058819 */ /* 0x000fe20000011406 */
[----:B0-----:R-:W-:-:S04]  /*19da0*/  @!P0 IMAD R7, R35, R2, RZ ;  /* 0x0000000223078224 */ /* 0x001fc800078e02ff */
[C---:B------:R-:W-:Y:S02]  /*19db0*/  @!P0 IMAD R7, R30.reuse, R3, R7 ;  /* 0x000000031e078224 */ /* 0x040fe400078e0207 */
[----:B------:R-:W-:Y:S02]  /*19dc0*/  @!P0 IMAD.WIDE.U32 R4, R30, R2, R4 ;  /* 0x000000021e048225 */ /* 0x000fe400078e0004 */
[----:B------:R-:W0:Y:S01]  /*19dd0*/  @!P0 LDC.64 R2, c[0x0][0x418] ;  /* 0x00010600ff028b82 */ /* 0x000e220000000a00 */
[----:B------:R-:W-:-:S04]  /*19de0*/  @P3 LOP3.LUT R16, R16, 0x80, RZ, 0xfc, !PT ;  /* 0x0000008010103812 */ /* 0x000fc800078efcff */
[----:B------:R-:W-:-:S04]  /*19df0*/  LOP3.LUT R16, R16, 0xffffffdf, RZ, 0xc0, !PT ;  /* 0xffffffdf10107812 */ /* 0x000fc800078ec0ff */
[----:B------:R-:W-:-:S04]  /*19e00*/  @P2 LOP3.LUT R16, R16, 0x20, RZ, 0xfc, !PT ;  /* 0x0000002010102812 */ /* 0x000fc800078efcff */
[----:B------:R-:W-:Y:S01]  /*19e10*/  LOP3.LUT R16, R16, 0xffffffef, RZ, 0xc0, !PT ;  /* 0xffffffef10107812 */ /* 0x000fe200078ec0ff */
[----:B------:R-:W-:-:S03]  /*19e20*/  @!P0 IMAD.IADD R7, R5, 0x1, R7 ;  /* 0x0000000105078824 */ /* 0x000fc600078e0207 */
[----:B------:R-:W-:Y:S02]  /*19e30*/  @P1 LOP3.LUT R16, R16, 0x10, RZ, 0xfc, !PT ;  /* 0x0000001010101812 */ /* 0x000fe400078efcff */
[----:B0-----:R-:W-:-:S04]  /*19e40*/  @!P0 LEA R2, P1, R4, R2, 0x2 ;  /* 0x0000000204028211 */ /* 0x001fc800078210ff */
[----:B------:R-:W-:Y:S01]  /*19e50*/  @!P0 LEA.HI.X R3, R4, R3, R7, 0x2, P1 ;  /* 0x0000000304038211 */ /* 0x000fe200008f1407 */
[----:B------:R-:W-:-:S06]  /*19e60*/  IMAD.MOV.U32 R4, RZ, RZ, RZ ;  /* 0x000000ffff047224 */ /* 0x000fcc00078e00ff */
[----:B------:R0:W2:Y:S01]  /*19e70*/  @!P0 LDG.E R4, desc[UR42][R2.64] ;  /* 0x0000002a02048981 */ /* 0x0000a2000c1e1900 */
[----:B------:R-:W1:Y:S01]  /*19e80*/  S2R R11, SR_TID.X ;  /* 0x00000000000b7919 */ /* 0x000e620000002100 */
[----:B------:R-:W3:Y:S01]  /*19e90*/  S2R R10, SR_TID.X ;  /* 0x00000000000a7919 */ /* 0x000ee20000002100 */
[----:B-1----:R-:W-:Y:S02]  /*19ea0*/  IMAD.SHL.U32 R11, R11, 0x8, RZ ;  /* 0x000000080b0b7824 */ /* 0x002fe400078e00ff */
[----:B---3--:R-:W-:-:S03]  /*19eb0*/  IMAD.SHL.U32 R10, R10, 0x8, RZ ;  /* 0x000000080a0a7824 */ /* 0x008fc600078e00ff */
[----:B------:R-:W-:-:S04]  /*19ec0*/  LOP3.LUT R11, R11, 0x38, RZ, 0xc0, !PT ;  /* 0x000000380b0b7812 */ /* 0x000fc800078ec0ff */
[----:B------:R-:W-:Y:S02]  /*19ed0*/  LOP3.LUT R11, R11, 0x180, RZ, 0xfc, !PT ;  /* 0x000001800b0b7812 */ /* 0x000fe400078efcff */
[----:B------:R-:W-:Y:S02]  /*19ee0*/  LOP3.LUT R10, R10, 0x38, RZ, 0xc0, !PT ;  /* 0x000000380a0a7812 */ /* 0x000fe400078ec0ff */
[----:B------:R-:W-:Y:S02]  /*19ef0*/  ISETP.GE.AND P0, PT, R11, UR4, PT ;  /* 0x000000040b007c0c */ /* 0x000fe4000bf06270 */
[C---:B------:R-:W-:Y:S02]  /*19f00*/  LOP3.LUT R12, R10.reuse, 0x1c0, RZ, 0xfc, !PT ;  /* 0x000001c00a0c7812 */ /* 0x040fe400078efcff */
[C---:B------:R-:W-:Y:S02]  /*19f10*/  LOP3.LUT R11, R10.reuse, 0x100, RZ, 0xfc, !PT ;  /* 0x000001000a0b7812 */ /* 0x040fe400078efcff */
[----:B------:R-:W-:-:S02]  /*19f20*/  LOP3.LUT R10, R10, 0x140, RZ, 0xfc, !PT ;  /* 0x000001400a0a7812 */ /* 0x000fc400078efcff */
[----:B------:R-:W-:Y:S02]  /*19f30*/  ISETP.GE.AND P3, PT, R11, UR4, PT ;  /* 0x000000040b007c0c */ /* 0x000fe4000bf66270 */
[----:B------:R-:W-:Y:S02]  /*19f40*/  ISETP.GE.AND P2, PT, R10, UR4, PT ;  /* 0x000000040a007c0c */ /* 0x000fe4000bf46270 */
[----:B0-----:R-:W-:Y:S02]  /*19f50*/  SEL R3, RZ, 0x10, P3 ;  /* 0x00000010ff037807 */ /* 0x001fe40001800000 */
[----:B------:R-:W-:Y:S02]  /*19f60*/  SEL R2, RZ, 0x40, P0 ;  /* 0x00000040ff027807 */ /* 0x000fe40000000000 */
[----:B------:R-:W-:Y:S02]  /*19f70*/  LOP3.LUT R16, R16, 0xfffffff7, RZ, 0xc0, !PT ;  /* 0xfffffff710107812 */ /* 0x000fe400078ec0ff */
[----:B------:R-:W-:Y:S01]  /*19f80*/  ISETP.GE.AND P0, PT, R12, UR4, PT ;  /* 0x000000040c007c0c */ /* 0x000fe2000bf06270 */
[----:B------:R-:W-:-:S02]  /*19f90*/  ULDC UR4, c[0x0][0x2f4] ;  /* 0x0000bd0000047ab9 */ /* 0x000fc40000000800 */
[----:B------:R-:W-:Y:S02]  /*19fa0*/  @P3 LOP3.LUT R16, R16, 0x8, RZ, 0xfc, !PT ;  /* 0x0000000810103812 */ /* 0x000fe400078efcff */
[----:B------:R-:W-:Y:S02]  /*19fb0*/  SEL R32, RZ, 0x80, P0 ;  /* 0x00000080ff207807 */ /* 0x000fe40000000000 */
[----:B------:R-:W-:Y:S02]  /*19fc0*/  ISETP.GE.AND P0, PT, R21, UR4, PT ;  /* 0x0000000415007c0c */ /* 0x000fe4000bf06270 */
[----:B------:R-:W-:Y:S01]  /*19fd0*/  LOP3.LUT R16, R16, 0xfffffffb, RZ, 0xc0, !PT ;  /* 0xfffffffb10107812 */ /* 0x000fe200078ec0ff */
[----:B------:R-:W-:-:S03]  /*19fe0*/  UMOV UR5, 0xffffffff ;  /* 0xffffffff00057882 */ /* 0x000fc60000000000 */
[----:B------:R-:W-:-:S04]  /*19ff0*/  @P2 LOP3.LUT R16, R16, 0x4, RZ, 0xfc, !PT ;  /* 0x0000000410102812 */ /* 0x000fc800078efcff */
[----:B------:R-:W-:-:S04]  /*1a000*/  LOP3.LUT R16, R16, 0xfffffffd, RZ, 0xc0, !PT ;  /* 0xfffffffd10107812 */ /* 0x000fc800078ec0ff */
[----:B------:R-:W-:Y:S01]  /*1a010*/  @P0 LOP3.LUT R16, R16, 0x2, RZ, 0xfc, !PT ;  /* 0x0000000210100812 */ /* 0x000fe200078efcff */
[----:B--2---:R0:W-:Y:S02]  /*1a020*/  STL [R1+0x4], R4 ;  /* 0x0000040401007387 */ /* 0x0041e40000100800 */
[----:B0-----:R-:W-:-:S04]  /*1a030*/  SEL R4, RZ, 0x20, P2 ;  /* 0x00000020ff047807 */ /* 0x001fc80001000000 */
[----:B------:R-:W-:-:S04]  /*1a040*/  LOP3.LUT R3, R4, R8, R3, 0xfe, !PT ;  /* 0x0000000804037212 */ /* 0x000fc800078efe03 */
[----:B------:R-:W-:Y:S01]  /*1a050*/  LOP3.LUT R5, R3, R2, RZ, 0xfc, !PT ;  /* 0x0000000203057212 */ /* 0x000fe200078efcff */
[----:B------:R-:W-:-:S04]  /*1a060*/  IMAD.MOV R2, RZ, RZ, -R6 ;  /* 0x000000ffff027224 */ /* 0x000fc800078e0a06 */
[----:B------:R-:W-:Y:S01]  /*1a070*/  IMAD R0, R9, R2, R0 ;  /* 0x0000000209007224 */ /* 0x000fe200078e0200 */
[----:B------:R0:W-:Y:S04]  /*1a080*/  STL [R1+0x44], R5 ;  /* 0x0000440501007387 */ /* 0x0001e80000100800 */
[----:B------:R0:W-:Y:S01]  /*1a090*/  STL [R1+0x8], R0 ;  /* 0x0000080001007387 */ /* 0x0001e20000100800 */
[----:B------:R-:W-:Y:S01]  /*1a0a0*/  IMAD.U32 R3, RZ, RZ, UR38 ;  /* 0x00000026ff037e24 */ /* 0x000fe2000f8e00ff */
[----:B------:R-:W-:Y:S06]  /*1a0b0*/  BRA.DIV UR5, `(.L_x_4654) ;  /* 0x0000005605e87947 */ /* 0x000fec000b800000 */
.L_x_4762:
[----:B------:R-:W-:Y:S02]  /*1a0c0*/  ISETP.NE.AND P0, PT, R3, 0x3, PT ;  /* 0x000000030300780c */ /* 0x000fe40003f05270 */
[----:B------:R-:W-:Y:S02]  /*1a0d0*/  ISETP.GT.U32.AND P1, PT, R20, 0x3f, PT ;  /* 0x0000003f1400780c */ /* 0x000fe40003f24070 */
[----:B------:R-:W-:Y:S02]  /*1a0e0*/  LOP3.LUT R16, R16, 0xffff7fff, RZ, 0xc0, !PT ;  /* 0xffff7fff10107812 */ /* 0x000fe400078ec0ff */
[----:B------:R-:W-:-:S07]  /*1a0f0*/  LOP3.LUT R32, R5, R32, RZ, 0xfc, !PT ;  /* 0x0000002005207212 */ /* 0x000fce00078efcff */
[----:B------:R-:W-:-:S04]  /*1a100*/  @P0 LOP3.LUT R16, R16, 0x8000, RZ, 0xfc, !PT ;  /* 0x0000800010100812 */ /* 0x000fc800078efcff */
[----:B------:R-:W-:-:S04]  /*1a110*/  LOP3.LUT R16, R16, 0xfffffffe, RZ, 0xc0, !PT ;  /* 0xfffffffe10107812 */ /* 0x000fc800078ec0ff */
[----:B------:R-:W-:Y:S01]  /*1a120*/  @P1 LOP3.LUT R16, R16, 0x1, RZ, 0xfc, !PT ;  /* 0x0000000110101812 */ /* 0x000fe200078efcff */
[----:B------:R-:W-:Y:S06]  /*1a130*/  @!P0 BRA `(.L_x_4655) ;  /* 0x0000000000048947 */ /* 0x000fec0003800000 */
[----:B------:R-:W-:Y:S01]  /*1a140*/  BPT.TRAP 0x1 ;  /* 0x000000040000795c */ /* 0x000fe20000300000 */
.L_x_4655:
[----:B0-----:R-:W0:Y:S01]  /*1a150*/  S2R R0, SR_TID.X ;  /* 0x0000000000007919 */ /* 0x001e220000002100 */
[----:B------:R-:W-:Y:S01]  /*1a160*/  BSSY B0, `(.L_x_4656) ;  /* 0x0000008000007945 */ /* 0x000fe20003800000 */
[----:B0-----:R-:W-:-:S04]  /*1a170*/  LOP3.LUT R0, R0, 0x7f, RZ, 0xc0, !PT ;  /* 0x0000007f00007812 */ /* 0x001fc800078ec0ff */
[----:B------:R-:W-:-:S04]  /*1a180*/  SHF.R.U32.HI R0, RZ, 0x3, R0 ;  /* 0x00000003ff007819 */ /* 0x000fc80000011600 */
[----:B------:R-:W-:Y:S01]  /*1a190*/  IADD3 R31, -R0, R26, -R31 ;  /* 0x0000001a001f7210 */ /* 0x000fe20007ffe91f */
[----:B------:R-:W-:Y:S01]  /*1a1a0*/  IMAD R26, R22, 0x8, R18 ;  /* 0x00000008161a7824 */ /* 0x000fe200078e0212 */
[----:B------:R-:W-:-:S04]  /*1a1b0*/  SHF.L.U32 R0, R28, 0x1f, RZ ;  /* 0x0000001f1c007819 */ /* 0x000fc800000006ff */
[----:B------:R-:W0:Y:S02]  /*1a1c0*/  SYNCS.PHASECHK.TRANS64.TRYWAIT P0, [R26+URZ+0x38840], R0 ;  /* 0x038840001a0075a7 */ /* 0x000e24000800017f */
[----:B0-----:R-:W-:Y:S05]  /*1a1d0*/  @!P0 BRA `(.L_x_4657) ;  /* 0x0000005400d48947 */ /* 0x001fea0003800000 */
.L_x_4763:
[----:B------:R-:W-:Y:S05]  /*1a1e0*/  BSYNC B0 ;  /* 0x0000000000007941 */ /* 0x000fea0003800000 */
.L_x_4656:
[----:B------:R-:W0:Y:S01]  /*1a1f0*/  LDL R2, [R1+0x8] ;  /* 0x0000080001027983 */ /* 0x000e220000100800 */
[----:B------:R-:W-:Y:S01]  /*1a200*/  ULDC.64 UR4, c[0x0][0x300] ;  /* 0x0000c00000047ab9 */ /* 0x000fe20000000a00 */
[----:B------:R-:W-:Y:S02]  /*1a210*/  ULDC.64 UR6, c[0x0][0x2e8] ;  /* 0x0000ba0000067ab9 */ /* 0x000fe40000000a00 */
[----:B------:R-:W2:Y:S01]  /*1a220*/  LDL R4, [R1+0x4] ;  /* 0x0000040001047983 */ /* 0x000ea20000100800 */
[----:B------:R-:W-:Y:S01]  /*1a230*/  LOP3.LUT P2, RZ, R16, 0x2, RZ, 0xc0, !PT ;  /* 0x0000000210ff7812 */ /* 0x000fe2000784c0ff */
[----:B------:R-:W1:Y:S02]  /*1a240*/  S2R R7, SR_TID.X ;  /* 0x0000000000077919 */ /* 0x000e640000002100 */
[----:B-1----:R-:W-:-:S05]  /*1a250*/  IMAD.SHL.U32 R7, R7, 0x8, RZ ;  /* 0x0000000807077824 */ /* 0x002fca00078e00ff */
[----:B------:R-:W-:Y:S02]  /*1a260*/  LOP3.LUT R7, R7, 0x38, RZ, 0xc0, !PT ;  /* 0x0000003807077812 */ /* 0x000fe400078ec0ff */
[----:B0-----:R-:W-:Y:S02]  /*1a270*/  SHF.R.S32.HI R0, RZ, 0x1f, R2 ;  /* 0x0000001fff007819 */ /* 0x001fe40000011402 */
[----:B--2---:R-:W-:-:S03]  /*1a280*/  SHF.R.S32.HI R5, RZ, 0x1f, R4 ;  /* 0x0000001fff057819 */ /* 0x004fc60000011404 */
        /* <DEDUP_REMOVED lines=52> */
.L_x_4773:
        /* <DEDUP_REMOVED lines=10> */
.L_x_4659:
        /* <DEDUP_REMOVED lines=11> */
.L_x_4660:
[----:B------:R1:W5:Y:S01]  /*1a720*/  LDL.LU R0, [R1+0x18] ;  /* 0x0000180001007983 */ /* 0x0003620000300800 */
[----:B------:R1:W-:Y:S03]  /*1a730*/  SYNCS.ARRIVE.TRANS64.A1T0 RZ, [R26+URZ+0x38830], RZ ;  /* 0x038830ff1aff79a7 */ /* 0x0003e6000810003f */
[----:B0-----:R1:W5:Y:S02]  /*1a740*/  LDL R2, [R1] ;  /* 0x0000000001027983 */ /* 0x0013640000100800 */
[----:B------:R-:W-:Y:S05]  /*1a750*/  WARPSYNC.ALL ;  /* 0x0000000000007948 */ /* 0x000fea0003800000 */
[----:B------:R-:W-:Y:S01]  /*1a760*/  ULDC.64 UR4, c[0x0][0xaf8] ;  /* 0x0002be0000047ab9 */ /* 0x000fe20000000a00 */
[----:B------:R-:W-:Y:S01]  /*1a770*/  BSSY B6, `(.L_x_4661) ;  /* 0x000001d000067945 */ /* 0x000fe20003800000 */
[----:B------:R-:W-:Y:S01]  /*1a780*/  BAR.SYNC.DEFER_BLOCKING 0x8, 0x100 ;  /* 0x0204000000007b1d */ /* 0x000fe20000010000 */
[----:B------:R-:W-:-:S04]  /*1a790*/  ISETP.NE.U32.AND P0, PT, RZ, UR4, PT ;  /* 0x00000004ff007c0c */ /* 0x000fc8000bf05070 */
[----:B------:R-:W-:-:S04]  /*1a7a0*/  ISETP.NE.AND.EX P0, PT, RZ, UR5, PT, P0 ;  /* 0x00000005ff007c0c */ /* 0x000fc8000bf05300 */
[----:B------:R-:W-:-:S05]  /*1a7b0*/  SEL R4, R37, RZ, !P0 ;  /* 0x000000ff25047207 */ /* 0x000fca0004000000 */
[----:B------:R0:W-:Y:S01]  /*1a7c0*/  STL [R1+0xc], R4 ;  /* 0x00000c0401007387 */ /* 0x0001e20000100800 */
[----:B-----5:R-:W-:Y:S01]  /*1a7d0*/  SEL R3, R0, RZ, !P0 ;  /* 0x000000ff00037207 */ /* 0x020fe20004000000 */
[----:B------:R-:W-:-:S04]  /*1a7e0*/  VIADD R0, R18, 0x20400 ;  /* 0x0002040012007836 */ /* 0x000fc80000000000 */
[----:B------:R0:W-:Y:S01]  /*1a7f0*/  STL [R1+0x24], R3 ;  /* 0x0000240301007387 */ /* 0x0001e20000100800 */
[----:B------:R-:W-:Y:S02]  /*1a800*/  LOP3.LUT P0, RZ, R0, 0x3ff, RZ, 0xc0, !PT ;  /* 0x000003ff00ff7812 */ /* 0x000fe4000780c0ff */
[----:B------:R-:W-:-:S05]  /*1a810*/  SHF.R.S32.HI R0, RZ, 0x1f, R2 ;  /* 0x0000001fff007819 */ /* 0x000fca0000011402 */
[----:B------:R0:W-:Y:S06]  /*1a820*/  STL [R1+0x20], R0 ;  /* 0x0000200001007387 */ /* 0x0001ec0000100800 */
        /* <DEDUP_REMOVED lines=17> */
.L_x_4662:
[----:B------:R-:W-:Y:S05]  /*1a940*/  BSYNC B6 ;  /* 0x0000000000067941 */ /* 0x000fea0003800000 */
.L_x_4661:
[----:B------:R-:W2:Y:S01]  /*1a950*/  LDL R20, [R1+0x24] ;  /* 0x0000240001147983 */ /* 0x000ea20000100800 */
[----:B------:R-:W3:Y:S01]  /*1a960*/  LDC R6, c[0x0][0x448] ;  /* 0x00011200ff067b82 */ /* 0x000ee20000000800 */
[----:B------:R-:W-:Y:S02]  /*1a970*/  ULDC.64 UR4, c[0x0][0x298] ;  /* 0x0000a60000047ab9 */ /* 0x000fe40000000a00 */
[----:B0-----:R-:W4:Y:S04]  /*1a980*/  LDL R4, [R1+0x20] ;  /* 0x0000200001047983 */ /* 0x001f280000100800 */
[----:B------:R-:W4:Y:S04]  /*1a990*/  LDL R5, [R1] ;  /* 0x0000000001057983 */ /* 0x000f280000100800 */
[----:B------:R0:W5:Y:S01]  /*1a9a0*/  LDL R9, [R1+0x14] ;  /* 0x0000140001097983 */ /* 0x0001620000100800 */
[----:B------:R-:W1:Y:S01]  /*1a9b0*/  S2R R2, SR_TID.X ;  /* 0x0000000000027919 */ /* 0x000e620000002100 */
[----:B------:R-:W0:Y:S01]  /*1a9c0*/  S2R R0, SR_TID.X ;  /* 0x0000000000007919 */ /* 0x000e220000002100 */
[----:B---3--:R-:W-:-:S13]  /*1a9d0*/  ISETP.NE.AND P0, PT, R6, 0x1, PT ;  /* 0x000000010600780c */ /* 0x008fda0003f05270 */
[----:B------:R-:W3:Y:S01]  /*1a9e0*/  @P0 LDC R3, c[0x0][0x450] ;  /* 0x00011400ff030b82 */ /* 0x000ee20000000800 */
[----:B-1----:R-:W-:-:S04]  /*1a9f0*/  LOP3.LUT R2, R2, 0x7f, RZ, 0xc0, !PT ;  /* 0x0000007f02027812 */ /* 0x002fc800078ec0ff */
[----:B------:R-:W-:Y:S01]  /*1aa00*/  SHF.R.U32.HI R2, RZ, 0x3, R2 ;  /* 0x00000003ff027819 */ /* 0x000fe20000011602 */
[----:B0-----:R-:W-:Y:S02]  /*1aa10*/  IMAD.SHL.U32 R0, R0, 0x10, RZ ;  /* 0x0000001000007824 */ /* 0x001fe400078e00ff */
[----:B--2---:R-:W-:Y:S02]  /*1aa20*/  IMAD.MOV.U32 R21, RZ, RZ, R20 ;  /* 0x000000ffff157224 */ /* 0x004fe400078e0014 */
[----:B------:R-:W2:Y:S01]  /*1aa30*/  LDL R20, [R1+0xc] ;  /* 0x00000c0001147983 */ /* 0x000ea20000100800 */
[----:B------:R-:W-:Y:S02]  /*1aa40*/  LOP3.LUT R0, R2, 0x70, R0, 0xf8, !PT ;  /* 0x0000007002007812 */ /* 0x000fe400078ef800 */
[----:B------:R-:W0:Y:S03]  /*1aa50*/  @P0 LDC R2, c[0x0][0x44c] ;  /* 0x00011300ff020b82 */ /* 0x000e260000000800 */
[----:B------:R-:W-:-:S02]  /*1aa60*/  IMAD R37, R25, 0x40, R0 ;  /* 0x0000004019257824 */ /* 0x000fc400078e0200 */
[----:B----4-:R-:W-:Y:S02]  /*1aa70*/  IMAD R4, R4, UR4, RZ ;  /* 0x0000000404047c24 */ /* 0x010fe4000f8e02ff */
[----:B------:R-:W-:Y:S02]  /*1aa80*/  IMAD.MOV.U32 R0, RZ, RZ, R37 ;  /* 0x000000ffff007224 */ /* 0x000fe400078e0025 */
[----:B------:R-:W-:Y:S02]  /*1aa90*/  IMAD R4, R5, UR5, R4 ;  /* 0x0000000505047c24 */ /* 0x000fe4000f8e0204 */
[----:B0-----:R-:W-:-:S05]  /*1aaa0*/  @P0 IMAD.HI.U32 R2, R37, R2, RZ ;  /* 0x0000000225020227 */ /* 0x001fca00078e00ff */
[----:B---3--:R-:W-:Y:S01]  /*1aab0*/  @P0 SHF.R.U32.HI R0, RZ, R3, R2 ;  /* 0x00000003ff000219 */ /* 0x008fe20000011602 */
[----:B------:R-:W-:Y:S01]  /*1aac0*/  IMAD.WIDE.U32 R2, R5, UR4, RZ ;  /* 0x0000000405027c25 */ /* 0x000fe2000f8e00ff */
[----:B------:R-:W-:-:S03]  /*1aad0*/  ULDC.64 UR4, c[0x0][0x2d8] ;  /* 0x0000b60000047ab9 */ /* 0x000fc60000000a00 */
[----:B------:R-:W-:Y:S02]  /*1aae0*/  IMAD.IADD R3, R3, 0x1, R4 ;  /* 0x0000000103037824 */ /* 0x000fe400078e0204 */
[----:B------:R-:W-:-:S04]  /*1aaf0*/  IMAD.WIDE.U32 R2, R17, UR4, R2 ;  /* 0x0000000411027c25 */ /* 0x000fc8000f8e0002 */
[----:B------:R-:W-:Y:S01]  /*1ab00*/  IMAD R3, R17, UR5, R3 ;  /* 0x0000000511037c24 */ /* 0x000fe2000f8e0203 */
[----:B------:R-:W-:Y:S02]  /*1ab10*/  ULDC.64 UR4, c[0x0][0x2e0] ;  /* 0x0000b80000047ab9 */ /* 0x000fe40000000a00 */
[----:B------:R-:W-:Y:S01]  /*1ab20*/  IMAD R4, R21, UR4, RZ ;  /* 0x0000000415047c24 */ /* 0x000fe2000f8e02ff */
[----:B------:R-:W0:Y:S02]  /*1ab30*/  S2R R7, SR_TID.X ;  /* 0x0000000000077919 */ /* 0x000e240000002100 */
[----:B0-----:R-:W-:-:S05]  /*1ab40*/  IMAD.SHL.U32 R7, R7, 0x8, RZ ;  /* 0x0000000807077824 */ /* 0x001fca00078e00ff */
[----:B------:R-:W-:Y:S01]  /*1ab50*/  LOP3.LUT R7, R7, 0x38, RZ, 0xc0, !PT ;  /* 0x0000003807077812 */ /* 0x000fe200078ec0ff */
[C---:B--2---:R-:W-:Y:S02]  /*1ab60*/  IMAD R4, R20.reuse, UR5, R4 ;  /* 0x0000000514047c24 */ /* 0x044fe4000f8e0204 */
[----:B------:R-:W-:Y:S01]  /*1ab70*/  IMAD.WIDE.U32 R2, R20, UR4, R2 ;  /* 0x0000000414027c25 */ /* 0x000fe2000f8e0002 */
        /* <DEDUP_REMOVED lines=26> */
[----:B-----5:R-:W-:Y:S02]  /*1ad20*/  IMAD R3, R9, R6, RZ ;  /* 0x0000000609037224 */ /* 0x020fe400078e02ff */
[----:B------:R-:W-:Y:S01]  /*1ad30*/  IMAD R25, R25, 0x40, R8 ;  /* 0x0000004019197824 */ /* 0x000fe200078e0208 */
[----:B------:R-:W1:Y:S03]  /*1ad40*/  SHFL.IDX PT, R5, R2, RZ, 0x181f ;  /* 0x00181fff02057589 */ /* 0x000e6600000e0000 */
[C---:B------:R-:W-:Y:S01]  /*1ad50*/  VIADD R6, R25.reuse, 0x10 ;  /* 0x0000001019067836 */ /* 0x040fe20000000000 */
[C---:B------:R-:W-:Y:S01]  /*1ad60*/  ISETP.GE.AND P0, PT, R25.reuse, R3, PT ;  /* 0x000000031900720c */ /* 0x040fe20003f06270 */
[----:B------:R-:W-:-:S03]  /*1ad70*/  VIADD R8, R25, 0x20 ;  /* 0x0000002019087836 */ /* 0x000fc60000000000 */
[----:B------:R-:W-:Y:S04]  /*1ad80*/  STL [R1+0x18], R6 ;  /* 0x0000180601007387 */ /* 0x000fe80000100800 */
[----:B------:R-:W-:Y:S05]  /*1ad90*/  STL [R1+0x1c], R8 ;  /* 0x00001c0801007387 */ /* 0x000fea0000100800 */
[----:B0-----:R-:W-:-:S05]  /*1ada0*/  @!P0 LEA R4, P2, R7, R4, 0x1 ;  /* 0x0000000407048211 */ /* 0x001fca00078408ff */
[----:B-1----:R-:W-:-:S05]  /*1adb0*/  @!P0 IMAD.X R5, RZ, RZ, R5, P2 ;  /* 0x000000ffff058224 */ /* 0x002fca00010e0605 */
[----:B------:R-:W-:Y:S01]  /*1adc0*/  @!PT LDS RZ, [RZ] ;  /* 0x00000000fffff984 */ /* 0x000fe20000000800 */
[----:B------:R0:W-:Y:S01]  /*1add0*/  @!P0 LDGSTS.E.BYPASS.LTC128B.128 [R23+0x20400], desc[UR42][R4.64], !P1 ;  /* 0x2040000004178fae */ /* 0x0001e2000c901d6a */
[----:B------:R-:W-:-:S03]  /*1ade0*/  ISETP.GE.AND P0, PT, R6, R3, PT ;  /* 0x000000030600720c */ /* 0x000fc60003f06270 */
[----:B------:R-:W-:Y:S04]  /*1adf0*/  SHFL.IDX PT, R6, R2, 0x2, 0x181f ;  /* 0x00581f0002067f89 */ /* 0x000fe800000e0000 */
[----:B0-----:R-:W0:Y:S04]  /*1ae00*/  SHFL.IDX PT, R5, R0, 0x1, 0x181f ;  /* 0x00381f0000057f89 */ /* 0x001e2800000e0000 */
[----:B------:R-:W1:Y:S02]  /*1ae10*/  SHFL.IDX PT, R4, R2, 0x1, 0x181f ;  /* 0x00381f0002047f89 */ /* 0x000e6400000e0000 */
[----:B0-----:R-:W-:-:S05]  /*1ae20*/  @!P0 LEA R5, P2, R7, R5, 0x1 ;  /* 0x0000000507058211 */ /* 0x001fca00078408ff */
[----:B-1----:R-:W-:-:S05]  /*1ae30*/  @!P0 IMAD.X R4, RZ, RZ, R4, P2 ;  /* 0x000000ffff048224 */ /* 0x002fca00010e0604 */
[----:B------:R-:W-:-:S04]  /*1ae40*/  @!P0 LOP3.LUT R5, R5, R4, RZ, 0x3c, !PT ;  /* 0x0000000405058212 */ /* 0x000fc800078e3cff */
[----:B------:R-:W-:-:S04]  /*1ae50*/  @!P0 LOP3.LUT R4, R5, R4, RZ, 0x3c, !PT ;  /* 0x0000000405048212 */ /* 0x000fc800078e3cff */
[----:B------:R-:W-:-:S05]  /*1ae60*/  @!P0 LOP3.LUT R5, R5, R4, RZ, 0x3c, !PT ;  /* 0x0000000405058212 */ /* 0x000fca00078e3cff */
[----:B------:R0:W-:Y:S01]  /*1ae70*/  @!P0 LDGSTS.E.BYPASS.LTC128B.128 [R23+0x20c00], desc[UR42][R4.64], !P1 ;  /* 0x20c0000004178fae */ /* 0x0001e2000c901d6a */
[----:B------:R-:W-:-:S03]  /*1ae80*/  ISETP.GE.AND P0, PT, R8, R3, PT ;  /* 0x000000030800720c */ /* 0x000fc60003f06270 */
[----:B0-----:R-:W0:Y:S04]  /*1ae90*/  SHFL.IDX PT, R4, R0, 0x2, 0x181f ;  /* 0x00581f0000047f89 */ /* 0x001e2800000e0000 */
[----:B------:R-:W1:Y:S06]  /*1aea0*/  SHFL.IDX PT, R0, R0, 0x3, 0x181f ;  /* 0x00781f0000007f89 */ /* 0x000e6c00000e0000 */
[----:B0-----:R-:W-:-:S05]  /*1aeb0*/  @!P0 LEA R5, P2, R7, R4, 0x1 ;  /* 0x0000000407058211 */ /* 0x001fca00078408ff */
[----:B------:R-:W-:-:S05]  /*1aec0*/  @!P0 IMAD.X R4, RZ, RZ, R6, P2 ;  /* 0x000000ffff048224 */ /* 0x000fca00010e0606 */
[----:B------:R-:W-:-:S04]  /*1aed0*/  @!P0 LOP3.LUT R5, R5, R4, RZ, 0x3c, !PT ;  /* 0x0000000405058212 */ /* 0x000fc800078e3cff */
[----:B------:R-:W-:-:S04]  /*1aee0*/  @!P0 LOP3.LUT R4, R5, R4, RZ, 0x3c, !PT ;  /* 0x0000000405048212 */ /* 0x000fc800078e3cff */
[----:B------:R-:W-:-:S05]  /*1aef0*/  @!P0 LOP3.LUT R5, R5, R4, RZ, 0x3c, !PT ;  /* 0x0000000405058212 */ /* 0x000fca00078e3cff */
[----:B------:R0:W-:Y:S04]  /*1af00*/  @!P0 LDGSTS.E.BYPASS.LTC128B.128 [R23+0x21400], desc[UR42][R4.64], !P1 ;  /* 0x2140000004178fae */ /* 0x0001e8000c901d6a */
[----:B01----:R0:W2:Y:S02]  /*1af10*/  SHFL.IDX PT, R4, R2, 0x3, 0x181f ;  /* 0x00781f0002047f89 */ /* 0x0030a400000e0000 */
.L_x_4782:
[----:B0-----:R-:W-:-:S05]  /*1af20*/  VIADD R2, R25, 0x30 ;  /* 0x0000003019027836 */ /* 0x001fca0000000000 */
[----:B------:R-:W-:Y:S01]  /*1af30*/  ISETP.GE.AND P0, PT, R2, R3, PT ;  /* 0x000000030200720c */ /* 0x000fe20003f06270 */
[----:B------:R0:W-:-:S12]  /*1af40*/  STL [R1+0x2c], R2 ;  /* 0x00002c0201007387 */ /* 0x0001d80000100800 */
[----:B0-----:R-:W-:-:S05]  /*1af50*/  @!P0 LEA R2, P2, R7, R0, 0x1 ;  /* 0x0000000007028211 */ /* 0x001fca00078408ff */
[----:B--2---:R-:W-:-:S05]  /*1af60*/  @!P0 IMAD.X R3, RZ, RZ, R4, P2 ;  /* 0x000000ffff038224 */ /* 0x004fca00010e0604 */
[----:B------:R-:W-:Y:S01]  /*1af70*/  @!PT LDS RZ, [RZ] ;  /* 0x00000000fffff984 */ /* 0x000fe20000000800 */
[----:B------:R-:W-:Y:S01]  /*1af80*/  @!PT LDS RZ, [RZ] ;  /* 0x00000000fffff984 */ /* 0x000fe20000000800 */
[----:B------:R-:W-:Y:S01]  /*1af90*/  @!PT LDS RZ, [RZ] ;  /* 0x00000000fffff984 */ /* 0x000fe20000000800 */
[----:B------:R0:W-:Y:S01]  /*1afa0*/  @!P0 LDGSTS.E.BYPASS.LTC128B.128 [R23+0x21c00], desc[UR42][R2.64], !P1 ;  /* 0x21c0000002178fae */ /* 0x0001e2000c901d6a */
[----:B------:R-:W-:Y:S01]  /*1afb0*/  PLOP3.LUT P0, PT, PT, PT, PT, 0x80, 0x0 ;  /* 0x000000000000781c */ /* 0x000fe20003f0f070 */
[----:B------:R-:W-:-:S12]  /*1afc0*/  NOP ;  /* 0x0000000000007918 */ /* 0x000fd80000000000 */
.L_x_4664:
        /* <DEDUP_REMOVED lines=28> */
.L_x_4666:
[----:B------:R-:W-:Y:S05]  /*1b190*/  BSYNC B6 ;  /* 0x0000000000067941 */ /* 0x000fea0003800000 */
.L_x_4665:
[----:B------:R-:W2:Y:S01]  /*1b1a0*/  LDL.LU R0, [R1+0x20] ;  /* 0x0000200001007983 */ /* 0x000ea20000300800 */
[----:B------:R-:W1:Y:S01]  /*1b1b0*/  LDC R7, c[0x0][0x448] ;  /* 0x00011200ff077b82 */ /* 0x000e620000000800 */
[----:B------:R-:W-:Y:S02]  /*1b1c0*/  ULDC.64 UR4, c[0x0][0x398] ;  /* 0x0000e60000047ab9 */ /* 0x000fe40000000a00 */
[----:B0-----:R-:W3:Y:S04]  /*1b1d0*/  LDL.LU R2, [R1] ;  /* 0x0000000001027983 */ /* 0x001ee80000300800 */
[----:B------:R-:W4:Y:S04]  /*1b1e0*/  LDL.LU R21, [R1+0x24] ;  /* 0x0000240001157983 */ /* 0x000f280000300800 */
[----:B------:R-:W5:Y:S01]  /*1b1f0*/  LDL.LU R20, [R1+0xc] ;  /* 0x00000c0001147983 */ /* 0x000f620000300800 */
[----:B------:R-:W-:Y:S01]  /*1b200*/  IMAD.MOV.U32 R4, RZ, RZ, R37 ;  /* 0x000000ffff047224 */ /* 0x000fe200078e0025 */
[----:B------:R-:W-:Y:S01]  /*1b210*/  LOP3.LUT R16, R16, 0xfffffbff, RZ, 0xc0, !PT ;  /* 0xfffffbff10107812 */ /* 0x000fe200078ec0ff */
[----:B------:R-:W0:Y:S01]  /*1b220*/  S2R R9, SR_TID.X ;  /* 0x0000000000097919 */ /* 0x000e220000002100 */
[----:B-1----:R-:W-:-:S13]  /*1b230*/  ISETP.NE.AND P0, PT, R7, 0x1, PT ;  /* 0x000000010700780c */ /* 0x002fda0003f05270 */
[----:B------:R-:W1:Y:S01]  /*1b240*/  @P0 LDC R5, c[0x0][0x450] ;  /* 0x00011400ff050b82 */ /* 0x000e620000000800 */
[----:B0-----:R-:W-:-:S05]  /*1b250*/  IMAD.SHL.U32 R9, R9, 0x8, RZ ;  /* 0x0000000809097824 */ /* 0x001fca00078e00ff */
[----:B------:R-:W-:-:S04]  /*1b260*/  LOP3.LUT R9, R9, 0x38, RZ, 0xc0, !PT ;  /* 0x0000003809097812 */ /* 0x000fc800078ec0ff */
[----:B------:R-:W-:Y:S01]  /*1b270*/  LOP3.LUT R9, R9, 0xc0, RZ, 0xfc, !PT ;  /* 0x000000c009097812 */ /* 0x000fe200078efcff */
[----:B--2---:R-:W-:-:S04]  /*1b280*/  IMAD R0, R0, UR4, RZ ;  /* 0x0000000400007c24 */ /* 0x004fc8000f8e02ff */
[C---:B---3--:R-:W-:Y:S02]  /*1b290*/  IMAD R0, R2.reuse, UR5, R0 ;  /* 0x0000000502007c24 */ /* 0x048fe4000f8e0200 */
[----:B------:R-:W-:Y:S01]  /*1b2a0*/  IMAD.WIDE.U32 R2, R2, UR4, RZ ;  /* 0x0000000402027c25 */ /* 0x000fe2000f8e00ff */
[----:B------:R-:W-:-:S03]  /*1b2b0*/  ULDC.64 UR4, c[0x0][0x3d8] ;  /* 0x0000f60000047ab9 */ /* 0x000fc60000000a00 */
[----:B------:R-:W-:Y:S02]  /*1b2c0*/  IMAD.IADD R3, R3, 0x1, R0 ;  /* 0x0000000103037824 */ /* 0x000fe400078e0200 */
[----:B------:R-:W-:-:S04]  /*1b2d0*/  IMAD.WIDE.U32 R2, R17, UR4, R2 ;  /* 0x0000000411027c25 */ /* 0x000fc8000f8e0002 */
[----:B------:R-:W-:Y:S01]  /*1b2e0*/  IMAD R3, R17, UR5, R3 ;  /* 0x0000000511037c24 */ /* 0x000fe2000f8e0203 */
[----:B------:R-:W-:Y:S02]  /*1b2f0*/  ULDC.64 UR4, c[0x0][0x3e0] ;  /* 0x0000f80000047ab9 */ /* 0x000fe40000000a00 */
[----:B----4-:R-:W-:Y:S02]  /*1b300*/  IMAD R0, R21, UR4, RZ ;  /* 0x0000000415007c24 */ /* 0x010fe4000f8e02ff */
[C---:B-----5:R-:W-:Y:S01]  /*1b310*/  IMAD.WIDE.U32 R2, R20.reuse, UR4, R2 ;  /* 0x0000000414027c25 */ /* 0x060fe2000f8e0002 */
[----:B------:R-:W0:Y:S03]  /*1b320*/  S2R R21, SR_TID.X ;  /* 0x0000000000157919 */ /* 0x000e260000002100 */
[----:B------:R-:W-:Y:S01]  /*1b330*/  IMAD R0, R20, UR5, R0 ;  /* 0x0000000514007c24 */ /* 0x000fe2000f8e0200 */
[----:B------:R-:W-:Y:S01]  /*1b340*/  ULDC.64 UR4, c[0x0][0x3d0] ;  /* 0x0000f40000047ab9 */ /* 0x000fe20000000a00 */
[----:B------:R-:W2:Y:S02]  /*1b350*/  S2R R20, SR_TID.X ;  /* 0x0000000000147919 */ /* 0x000ea40000002100 */
[----:B------:R-:W-:-:S02]  /*1b360*/  IMAD.IADD R3, R3, 0x1, R0 ;  /* 0x0000000103037824 */ /* 0x000fc400078e0200 */
[----:B------:R-:W3:Y:S01]  /*1b370*/  @P0 LDC R0, c[0x0][0x44c] ;  /* 0x00011300ff000b82 */ /* 0x000ee20000000800 */
[----:B0-----:R-:W-:Y:S02]  /*1b380*/  IMAD.SHL.U32 R21, R21, 0x8, RZ ;  /* 0x0000000815157824 */ /* 0x001fe400078e00ff */
[----:B---3--:R-:W-:-:S03]  /*1b390*/  @P0 IMAD.HI.U32 R0, R37, R0, RZ ;  /* 0x0000000025000227 */ /* 0x008fc600078e00ff */
[----:B------:R-:W-:Y:S01]  /*1b3a0*/  LOP3.LUT R21, R21, 0x38, RZ, 0xc0, !PT ;  /* 0x0000003815157812 */ /* 0x000fe200078ec0ff */
[----:B--2---:R-:W-:Y:S01]  /*1b3b0*/  IMAD.SHL.U32 R20, R20, 0x8, RZ ;  /* 0x0000000814147824 */ /* 0x004fe200078e00ff */
[----:B-1----:R-:W-:Y:S02]  /*1b3c0*/  @P0 SHF.R.U32.HI R4, RZ, R5, R0 ;  /* 0x00000005ff040219 */ /* 0x002fe40000011600 */
[----:B------:R-:W-:Y:S02]  /*1b3d0*/  LOP3.LUT R8, R21, 0x80, RZ, 0xfc, !PT ;  /* 0x0000008015087812 */ /* 0x000fe400078efcff */
[--C-:B------:R-:W-:Y:S01]  /*1b3e0*/  SHF.R.S32.HI R5, RZ, 0x1f, R4.reuse ;  /* 0x0000001fff057819 */ /* 0x100fe20000011404 */
[----:B------:R-:W-:Y:S01]  /*1b3f0*/  IMAD.MOV R0, RZ, RZ, -R4 ;  /* 0x000000ffff007224 */ /* 0x000fe200078e0a04 */
[----:B------:R-:W0:Y:S01]  /*1b400*/  S2R R21, SR_TID.X ;  /* 0x0000000000157919 */ /* 0x000e220000002100 */
[----:B------:R-:W-:Y:S01]  /*1b410*/  IMAD.WIDE.U32 R2, R4, UR4, R2 ;  /* 0x0000000404027c25 */ /* 0x000fe2000f8e0002 */
[----:B------:R-:W-:-:S03]  /*1b420*/  LOP3.LUT R20, R20, 0x38, RZ, 0xc0, !PT ;  /* 0x0000003814147812 */ /* 0x000fc600078ec0ff */
[----:B------:R-:W-:Y:S02]  /*1b430*/  IMAD R0, R7, R0, R37 ;  /* 0x0000000007007224 */ /* 0x000fe400078e0225 */
        /* <DEDUP_REMOVED lines=11> */
[----:B------:R-:W-:Y:S02]  /*1b4f0*/  ULDC UR4, c[0x0][0x3b8] ;  /* 0x0000ee0000047ab9 */ /* 0x000fe40000000800 */
[----:B------:R-:W-:Y:S02]  /*1b500*/  ISETP.GE.AND P1, PT, R20, UR4, PT ;  /* 0x0000000414007c0c */ /* 0x000fe4000bf26270 */
[----:B------:R-:W-:Y:S01]  /*1b510*/  LEA.HI.X R6, R2, UR5, R6, 0x1, P0 ;  /* 0x0000000502067c11 */ /* 0x000fe200080f0c06 */
[----:B0-----:R-:W-:Y:S01]  /*1b520*/  IMAD.SHL.U32 R21, R21, 0x8, RZ ;  /* 0x0000000815157824 */ /* 0x001fe200078e00ff */
[----:B------:R-:W-:-:S02]  /*1b530*/  ISETP.GE.AND P0, PT, R8, UR4, PT ;  /* 0x0000000408007c0c */ /* 0x000fc4000bf06270 */
[----:B------:R-:W0:Y:S01]  /*1b540*/  S2R R8, SR_TID.X ;  /* 0x0000000000087919 */ /* 0x000e220000002100 */
[----:B------:R-:W-:Y:S02]  /*1b550*/  SEL R2, RZ, 0x1, P1 ;  /* 0x00000001ff027807 */ /* 0x000fe40000800000 */
[----:B------:R-:W-:Y:S02]  /*1b560*/  LOP3.LUT R21, R21, 0x38, RZ, 0xc0, !PT ;  /* 0x0000003815157812 */ /* 0x000fe400078ec0ff */
[----:B------:R-:W-:Y:S02]  /*1b570*/  SEL R3, RZ, 0x4, P0 ;  /* 0x00000004ff037807 */ /* 0x000fe40000000000 */
[----:B------:R-:W-:Y:S02]  /*1b580*/  @P1 LOP3.LUT R16, R16, 0x400, RZ, 0xfc, !PT ;  /* 0x0000040010101812 */ /* 0x000fe400078efcff */
[----:B------:R-:W-:Y:S02]  /*1b590*/  ISETP.GE.AND P5, PT, R9, UR4, PT ;  /* 0x0000000409007c0c */ /* 0x000fe4000bfa6270 */
[----:B------:R-:W-:-:S04]  /*1b5a0*/  LOP3.LUT R16, R16, 0xfffffeff, RZ, 0xc0, !PT ;  /* 0xfffffeff10107812 */ /* 0x000fc800078ec0ff */
[----:B------:R-:W-:-:S04]  /*1b5b0*/  @P0 LOP3.LUT R16, R16, 0x100, RZ, 0xfc, !PT ;  /* 0x0000010010100812 */ /* 0x000fc800078efcff */
[----:B------:R-:W-:Y:S01]  /*1b5c0*/  LOP3.LUT R16, R16, 0xfffffdff, RZ, 0xc0, !PT ;  /* 0xfffffdff10107812 */ /* 0x000fe200078ec0ff */
[----:B0-----:R-:W-:-:S05]  /*1b5d0*/  IMAD.SHL.U32 R8, R8, 0x8, RZ ;  /* 0x0000000808087824 */ /* 0x001fca00078e00ff */
[----:B------:R-:W-:-:S04]  /*1b5e0*/  LOP3.LUT R8, R8, 0x38, RZ, 0xc0, !PT ;  /* 0x0000003808087812 */ /* 0x000fc800078ec0ff */
[----:B------:R-:W-:-:S04]  /*1b5f0*/  LOP3.LUT R8, R8, 0x40, RZ, 0xfc, !PT ;  /* 0x0000004008087812 */ /* 0x000fc800078efcff */
[----:B------:R-:W-:Y:S02]  /*1b600*/  ISETP.GE.AND P0, PT, R8, UR4, PT ;  /* 0x0000000408007c0c */ /* 0x000fe4000bf06270 */
[----:B------:R-:W-:Y:S02]  /*1b610*/  LOP3.LUT R8, R21, 0x100, RZ, 0xfc, !PT ;  /* 0x0000010015087812 */ /* 0x000fe400078efcff */
[----:B------:R-:W0:Y:S01]  /*1b620*/  S2R R21, SR_TID.X ;  /* 0x0000000000157919 */ /* 0x000e220000002100 */
[----:B------:R-:W-:Y:S02]  /*1b630*/  SEL R4, RZ, 0x2, P0 ;  /* 0x00000002ff047807 */ /* 0x000fe40000000000 */
[----:B------:R-:W-:Y:S02]  /*1b640*/  ISETP.GE.AND P4, PT, R8, UR4, PT ;  /* 0x0000000408007c0c */ /* 0x000fe4000bf86270 */
[----:B------:R-:W1:Y:S01]  /*1b650*/  S2R R8, SR_TID.X ;  /* 0x0000000000087919 */ /* 0x000e620000002100 */
[----:B------:R-:W-:-:S02]  /*1b660*/  IADD3 R2, R3, R4, R2 ;  /* 0x0000000403027210 */ /* 0x000fc40007ffe002 */
[----:B------:R-:W-:Y:S02]  /*1b670*/  SEL R3, RZ, 0x10, P4 ;  /* 0x00000010ff037807 */ /* 0x000fe40002000000 */
[----:B------:R-:W-:Y:S02]  /*1b680*/  @P0 LOP3.LUT R16, R16, 0x200, RZ, 0xfc, !PT ;  /* 0x0000020010100812 */ /* 0x000fe400078efcff */
[----:B------:R-:W-:-:S04]  /*1b690*/  SEL R4, RZ, 0x8, P5 ;  /* 0x00000008ff047807 */ /* 0x000fc80002800000 */
[----:B------:R-:W-:Y:S01]  /*1b6a0*/  IADD3 R4, R3, R2, R4 ;  /* 0x0000000203047210 */ /* 0x000fe20007ffe004 */
[----:B0-----:R-:W-:Y:S02]  /*1b6b0*/  IMAD.SHL.U32 R21, R21, 0x8, RZ ;  /* 0x0000000815157824 */ /* 0x001fe400078e00ff */
[----:B-1----:R-:W-:-:S03]  /*1b6c0*/  IMAD.SHL.U32 R8, R8, 0x8, RZ ;  /* 0x0000000808087824 */ /* 0x002fc600078e00ff */
[----:B------:R-:W-:Y:S02]  /*1b6d0*/  LOP3.LUT R21, R21, 0x38, RZ, 0xc0, !PT ;  /* 0x0000003815157812 */ /* 0x000fe400078ec0ff */
[----:B------:R-:W-:Y:S02]  /*1b6e0*/  LOP3.LUT R8, R8, 0x38, RZ, 0xc0, !PT ;  /* 0x0000003808087812 */ /* 0x000fe400078ec0ff */
[----:B------:R-:W-:Y:S02]  /*1b6f0*/  LOP3.LUT R9, R21, 0x140, RZ, 0xfc, !PT ;  /* 0x0000014015097812 */ /* 0x000fe400078efcff */
[----:B------:R-:W-:Y:S02]  /*1b700*/  LOP3.LUT R8, R8, 0x180, RZ, 0xfc, !PT ;  /* 0x0000018008087812 */ /* 0x000fe400078efcff */
[----:B------:R-:W-:Y:S02]  /*1b710*/  ISETP.GE.AND P3, PT, R9, UR4, PT ;  /* 0x0000000409007c0c */ /* 0x000fe4000bf66270 */
[----:B------:R-:W-:-:S02]  /*1b720*/  ISETP.GE.AND P0, PT, R8, UR4, PT ;  /* 0x0000000408007c0c */ /* 0x000fc4000bf06270 */
[----:B------:R-:W-:Y:S02]  /*1b730*/  LOP3.LUT R8, R21, 0x1c0, RZ, 0xfc, !PT ;  /* 0x000001c015087812 */ /* 0x000fe400078efcff */
[----:B------:R-:W-:Y:S02]  /*1b740*/  SEL R2, RZ, 0x40, P0 ;  /* 0x00000040ff027807 */ /* 0x000fe40000000000 */
[----:B------:R-:W-:Y:S02]  /*1b750*/  SEL R3, RZ, 0x20, P3 ;  /* 0x00000020ff037807 */ /* 0x000fe40001800000 */
[----:B------:R-:W-:Y:S01]  /*1b760*/  ISETP.GE.AND P0, PT, R8, UR4, PT ;  /* 0x0000000408007c0c */ /* 0x000fe2000bf06270 */
[----:B------:R-:W-:Y:S01]  /*1b770*/  UMOV UR4, 0xffffffff ;  /* 0xffffffff00047882 */ /* 0x000fe20000000000 */
[----:B------:R-:W-:Y:S02]  /*1b780*/  IADD3 R4, R2, R4, R3 ;  /* 0x0000000402047210 */ /* 0x000fe40007ffe003 */
[----:B------:R-:W-:-:S05]  /*1b790*/  SEL R5, RZ, 0x80, P0 ;  /* 0x00000080ff057807 */ /* 0x000fca0000000000 */
[----:B------:R-:W-:Y:S01]  /*1b7a0*/  IMAD.IADD R5, R4, 0x1, R5 ;  /* 0x0000000104057824 */ /* 0x000fe200078e0205 */
[----:B------:R-:W-:Y:S06]  /*1b7b0*/  BRA.DIV UR4, `(.L_x_4667) ;  /* 0x0000004e04007947 */ /* 0x000fec000b800000 */
[----:B------:R-:W2:Y:S04]  /*1b7c0*/  LDL.LU R3, [R1+0x14] ;  /* 0x0000140001037983 */ /* 0x000ea80000300800 */
[----:B------:R-:W3:Y:S04]  /*1b7d0*/  LDL.LU R2, [R1+0x1c] ;  /* 0x00001c0001027983 */ /* 0x000ee80000300800 */
[----:B------:R-:W4:Y:S01]  /*1b7e0*/  LDL.LU R8, [R1+0x18] ;  /* 0x0000180001087983 */ /* 0x000f220000300800 */
[----:B------:R-:W-:-:S03]  /*1b7f0*/  LOP3.LUT R16, R16, 0xffbfffff, RZ, 0xc0, !PT ;  /* 0xffbfffff10107812 */ /* 0x000fc600078ec0ff */
[----:B------:R-:W-:Y:S01]  /*1b800*/  SHFL.IDX PT, R14, R0, 0x2, 0x181f ;  /* 0x00581f00000e7f89 */ /* 0x000fe200000e0000 */
[----:B------:R-:W-:-:S04]  /*1b810*/  @P4 LOP3.LUT R16, R16, 0x400000, RZ, 0xfc, !PT ;  /* 0x0040000010104812 */ /* 0x000fc800078efcff */
[C---:B------:R-:W-:Y:S02]  /*1b820*/  LOP3.LUT P4, RZ, R16.reuse, 0x400, RZ, 0xc0, !PT ;  /* 0x0000040010ff7812 */ /* 0x040fe4000788c0ff */
[----:B------:R-:W-:-:S04]  /*1b830*/  LOP3.LUT R16, R16, 0xffdfffff, RZ, 0xc0, !PT ;  /* 0xffdfffff10107812 */ /* 0x000fc800078ec0ff */
[----:B------:R-:W-:-:S04]  /*1b840*/  @P3 LOP3.LUT R16, R16, 0x200000, RZ, 0xfc, !PT ;  /* 0x0020000010103812 */ /* 0x000fc800078efcff */
[----:B------:R-:W-:Y:S01]  /*1b850*/  LOP3.LUT P3, RZ, R16, 0x200, RZ, 0xc0, !PT ;  /* 0x0000020010ff7812 */ /* 0x000fe2000786c0ff */
[----:B--2---:R-:W-:Y:S02]  /*1b860*/  IMAD R7, R3, R7, RZ ;  /* 0x0000000703077224 */ /* 0x004fe400078e02ff */
[----:B------:R-:W0:Y:S01]  /*1b870*/  SHFL.IDX PT, R3, R0, RZ, 0x181f ;  /* 0x00181fff00037589 */ /* 0x000e2200000e0000 */
[----:B---3--:R-:W-:Y:S02]  /*1b880*/  IMAD.MOV.U32 R9, RZ, RZ, R2 ;  /* 0x000000ffff097224 */ /* 0x008fe400078e0002 */
[----:B------:R-:W-:-:S13]  /*1b890*/  ISETP.GE.AND P0, PT, R25, R7, PT ;  /* 0x000000071900720c */ /* 0x000fda0003f06270 */
[----:B------:R-:W-:-:S04]  /*1b8a0*/  @!P0 LOP3.LUT R2, R4, 0x40, RZ, 0xc0, !PT ;  /* 0x0000004004028812 */ /* 0x000fc800078ec0ff */
[----:B------:R-:W-:-:S04]  /*1b8b0*/  @!P0 SHF.R.U32.HI R2, RZ, 0x2, R2 ;  /* 0x00000002ff028819 */ /* 0x000fc80000011602 */
[----:B------:R-:W-:Y:S02]  /*1b8c0*/  @!P0 ISETP.NE.U32.AND P2, PT, R2, RZ, PT ;  /* 0x000000ff0200820c */ /* 0x000fe40003f45070 */
[----:B------:R-:W-:Y:S02]  /*1b8d0*/  @!P0 LOP3.LUT R2, R5, 0x80, RZ, 0xc0, !PT ;  /* 0x0000008005028812 */ /* 0x000fe400078ec0ff */
[----:B0-----:R-:W-:Y:S02]  /*1b8e0*/  @!P0 LEA R3, P6, R20, R3, 0x1 ;  /* 0x0000000314038211 */ /* 0x001fe400078c08ff */
[----:B------:R-:W-:-:S04]  /*1b8f0*/  @!P0 SHF.R.U32.HI R2, RZ, 0x3, R2 ;  /* 0x00000003ff028819 */ /* 0x000fc80000011602 */
[----:B------:R-:W-:Y:S02]  /*1b900*/  @!P0 ISETP.NE.U32.AND P1, PT, R2, RZ, PT ;  /* 0x000000ff0200820c */ /* 0x000fe40003f25070 */
[----:B------:R-:W0:Y:S02]  /*1b910*/  SHFL.IDX PT, R2, R6, RZ, 0x181f ;  /* 0x00181fff06027589 */ /* 0x000e2400000e0000 */
[----:B0-----:R-:W-:Y:S01]  /*1b920*/  @!P0 IMAD.X R2, RZ, RZ, R2, P6 ;  /* 0x000000ffff028224 */ /* 0x001fe200030e0602 */
[----:B------:R-:W-:-:S04]  /*1b930*/  LOP3.LUT P6, RZ, R16, 0x100, RZ, 0xc0, !PT ;  /* 0x0000010010ff7812 */ /* 0x000fc800078cc0ff */
[----:B------:R-:W-:-:S04]  /*1b940*/  @!P0 LOP3.LUT R3, R3, R2, RZ, 0x3c, !PT ;  /* 0x0000000203038212 */ /* 0x000fc800078e3cff */
[----:B------:R-:W-:-:S04]  /*1b950*/  @!P0 LOP3.LUT R2, R3, R2, RZ, 0x3c, !PT ;  /* 0x0000000203028212 */ /* 0x000fc800078e3cff */
[----:B------:R-:W-:-:S05]  /*1b960*/  @!P0 LOP3.LUT R3, R3, R2, RZ, 0x3c, !PT ;  /* 0x0000000203038212 */ /* 0x000fca00078e3cff */
[----:B------:R-:W-:Y:S01]  /*1b970*/  @!P0 LDGSTS.E.BYPASS.LTC128B.128 [R23+0x26400], desc[UR42][R2.64], !P4 ;  /* 0x2640000002178fae */ /* 0x000fe2000e101d6a */
[----:B------:R-:W-:-:S03]  /*1b980*/  LOP3.LUT P4, RZ, R16, 0x400000, RZ, 0xc0, !PT ;  /* 0x0040000010ff7812 */ /* 0x000fc6000788c0ff */
[----:B------:R-:W-:Y:S01]  /*1b990*/  @!P0 LDGSTS.E.BYPASS.LTC128B.128 [R23+0x28400], desc[UR42][R2.64+0x80], !P3 ;  /* 0x2840008002178fae */ /* 0x000fe2000d901d6a */
[C---:B------:R-:W-:Y:S02]  /*1b9a0*/  LOP3.LUT P3, RZ, R16.reuse, 0x200000, RZ, 0xc0, !PT ;  /* 0x0020000010ff7812 */ /* 0x040fe4000786c0ff */
[----:B------:R-:W-:Y:S01]  /*1b9b0*/  LOP3.LUT R16, R16, 0xffefffff, RZ, 0xc0, !PT ;  /* 0xffefffff10107812 */ /* 0x000fe200078ec0ff */
[----:B------:R-:W-:Y:S03]  /*1b9c0*/  @!P0 LDGSTS.E.BYPASS.LTC128B.128 [R23+0x2a400], desc[UR42][R2.64+0x100], !P6 ;  /* 0x2a40010002178fae */ /* 0x000fe6000f101d6a */
[----:B------:R-:W-:Y:S01]  /*1b9d0*/  @P6 LOP3.LUT R16, R16, 0x100000, RZ, 0xfc, !PT ;  /* 0x0010000010106812 */ /* 0x000fe200078efcff */
[----:B------:R-:W-:Y:S03]  /*1b9e0*/  @!P0 LDGSTS.E.BYPASS.LTC128B.128 [R23+0x2c400], desc[UR42][R2.64+0x180], !P5 ;  /* 0x2c40018002178fae */ /* 0x000fe6000e901d6a */
[C---:B------:R-:W-:Y:S01]  /*1b9f0*/  LOP3.LUT P6, RZ, R16.reuse, 0x400, RZ, 0xc0, !PT ;  /* 0x0000040010ff7812 */ /* 0x040fe200078cc0ff */
[----:B------:R-:W-:Y:S01]  /*1ba00*/  @!P0 LDGSTS.E.BYPASS.LTC128B.128 [R23+0x2e400], desc[UR42][R2.64+0x200], !P4 ;  /* 0x2e40020002178fae */ /* 0x000fe2000e101d6a */
[----:B------:R-:W-:-:S03]  /*1ba10*/  LOP3.LUT R16, R16, 0xffffbfff, RZ, 0xc0, !PT ;  /* 0xffffbfff10107812 */ /* 0x000fc600078ec0ff */
[----:B------:R-:W-:Y:S04]  /*1ba20*/  @!P0 LDGSTS.E.BYPASS.LTC128B.128 [R23+0x30400], desc[UR42][R2.64+0x280], !P3 ;  /* 0x3040028002178fae */ /* 0x000fe8000d901d6a */
[----:B------:R-:W-:Y:S04]  /*1ba30*/  @!P0 LDGSTS.E.BYPASS.LTC128B.128 [R23+0x32400], desc[UR42][R2.64+0x300], P2 ;  /* 0x3240030002178fae */ /* 0x000fe80009101d6a */
[----:B------:R0:W-:Y:S01]  /*1ba40*/  @!P0 LDGSTS.E.BYPASS.LTC128B.128 [R23+0x34400], desc[UR42][R2.64+0x380], P1 ;  /* 0x3440038002178fae */ /* 0x0001e20008901d6a */
[----:B----4-:R-:W-:-:S03]  /*1ba50*/  ISETP.GE.AND P0, PT, R8, R7, PT ;  /* 0x000000070800720c */ /* 0x010fc60003f06270 */
[----:B------:R-:W-:Y:S10]  /*1ba60*/  SHFL.IDX PT, R8, R6, 0x2, 0x181f ;  /* 0x00581f0006087f89 */ /* 0x000ff400000e0000 */
[----:B0-----:R-:W-:-:S02]  /*1ba70*/  @!P0 LOP3.LUT R3, R4, 0x40, RZ, 0xc0, !PT ;  /* 0x0000004004038812 */ /* 0x001fc400078ec0ff */
[----:B------:R-:W-:Y:S02]  /*1ba80*/  @!P0 LOP3.LUT R2, R5, 0x80, RZ, 0xc0, !PT ;  /* 0x0000008005028812 */ /* 0x000fe400078ec0ff */
[----:B------:R-:W-:Y:S02]  /*1ba90*/  @!P0 SHF.R.U32.HI R3, RZ, 0x2, R3 ;  /* 0x00000002ff038819 */ /* 0x000fe40000011603 */
[----:B------:R-:W-:Y:S02]  /*1baa0*/  @!P0 SHF.R.U32.HI R2, RZ, 0x3, R2 ;  /* 0x00000003ff028819 */ /* 0x000fe40000011602 */
[----:B------:R-:W-:Y:S02]  /*1bab0*/  @!P0 ISETP.NE.U32.AND P2, PT, R3, RZ, PT ;  /* 0x000000ff0300820c */ /* 0x000fe40003f45070 */
[----:B------:R-:W0:Y:S01]  /*1bac0*/  SHFL.IDX PT, R3, R0, 0x1, 0x181f ;  /* 0x00381f0000037f89 */ /* 0x000e2200000e0000 */
[----:B------:R-:W-:-:S03]  /*1bad0*/  @!P0 ISETP.NE.U32.AND P1, PT, R2, RZ, PT ;  /* 0x000000ff0200820c */ /* 0x000fc60003f25070 */
[----:B------:R-:W1:Y:S04]  /*1bae0*/  SHFL.IDX PT, R2, R6, 0x1, 0x181f ;  /* 0x00381f0006027f89 */ /* 0x000e6800000e0000 */
[----:B------:R-:W2:Y:S03]  /*1baf0*/  SHFL.IDX PT, R0, R0, 0x3, 0x181f ;  /* 0x00781f0000007f89 */ /* 0x000ea600000e0000 */
[----:B------:R-:W-:Y:S01]  /*1bb00*/  @P2 LOP3.LUT R16, R16, 0x4000, RZ, 0xfc, !PT ;  /* 0x0000400010102812 */ /* 0x000fe200078efcff */
[----:B------:R-:W3:Y:S03]  /*1bb10*/  SHFL.IDX PT, R6, R6, 0x3, 0x181f ;  /* 0x00781f0006067f89 */ /* 0x000ee600000e0000 */
[----:B------:R-:W-:-:S04]  /*1bb20*/  LOP3.LUT R16, R16, 0xfff7ffff, RZ, 0xc0, !PT ;  /* 0xfff7ffff10107812 */ /* 0x000fc800078ec0ff */
[----:B------:R-:W-:-:S04]  /*1bb30*/  @P1 LOP3.LUT R16, R16, 0x80000, RZ, 0xfc, !PT ;  /* 0x0008000010101812 */ /* 0x000fc800078efcff */
[----:B------:R-:W-:Y:S02]  /*1bb40*/  LOP3.LUT P1, RZ, R16, 0x4000, RZ, 0xc0, !PT ;  /* 0x0000400010ff7812 */ /* 0x000fe4000782c0ff */
[----:B0-----:R-:W-:-:S05]  /*1bb50*/  @!P0 LEA R3, P2, R20, R3, 0x1 ;  /* 0x0000000314038211 */ /* 0x001fca00078408ff */
[----:B-1----:R-:W-:Y:S01]  /*1bb60*/  @!P0 IMAD.X R2, RZ, RZ, R2, P2 ;  /* 0x000000ffff028224 */ /* 0x002fe200010e0602 */
[----:B------:R-:W-:-:S04]  /*1bb70*/  LOP3.LUT P2, RZ, R16, 0x200, RZ, 0xc0, !PT ;  /* 0x0000020010ff7812 */ /* 0x000fc8000784c0ff */
[----:B------:R-:W-:-:S04]  /*1bb80*/  @!P0 LOP3.LUT R3, R3, R2, RZ, 0x3c, !PT ;  /* 0x0000000203038212 */ /* 0x000fc800078e3cff */
[----:B------:R-:W-:-:S04]  /*1bb90*/  @!P0 LOP3.LUT R2, R3, R2, RZ, 0x3c, !PT ;  /* 0x0000000203028212 */ /* 0x000fc800078e3cff */
[----:B------:R-:W-:-:S05]  /*1bba0*/  @!P0 LOP3.LUT R3, R3, R2, RZ, 0x3c, !PT ;  /* 0x0000000203038212 */ /* 0x000fca00078e3cff */
[----:B------:R-:W-:Y:S01]  /*1bbb0*/  @!P0 LDGSTS.E.BYPASS.LTC128B.128 [R23+0x26c00], desc[UR42][R2.64], !P6 ;  /* 0x26c0000002178fae */ /* 0x000fe2000f101d6a */
[----:B------:R-:W-:-:S03]  /*1bbc0*/  LOP3.LUT P6, RZ, R16, 0x100000, RZ, 0xc0, !PT ;  /* 0x0010000010ff7812 */ /* 0x000fc600078cc0ff */
[----:B------:R-:W-:Y:S10]  /*1bbd0*/  @!P0 LDGSTS.E.BYPASS.LTC128B.128 [R23+0x28c00], desc[UR42][R2.64+0x80], !P2 ;  /* 0x28c0008002178fae */ /* 0x000ff4000d101d6a */
[----:B------:R-:W-:Y:S04]  /*1bbe0*/  @!P0 LDGSTS.E.BYPASS.LTC128B.128 [R23+0x2ac00], desc[UR42][R2.64+0x100], !P6 ;  /* 0x2ac0010002178fae */ /* 0x000fe8000f101d6a */
[----:B------:R-:W-:Y:S04]  /*1bbf0*/  @!P0 LDGSTS.E.BYPASS.LTC128B.128 [R23+0x2cc00], desc[UR42][R2.64+0x180], !P5 ;  /* 0x2cc0018002178fae */ /* 0x000fe8000e901d6a */
[----:B------:R-:W-:Y:S04]  /*1bc00*/  @!P0 LDGSTS.E.BYPASS.LTC128B.128 [R23+0x2ec00], desc[UR42][R2.64+0x200], !P4 ;  /* 0x2ec0020002178fae */ /* 0x000fe8000e101d6a */
[----:B------:R-:W-:Y:S04]  /*1bc10*/  @!P0 LDGSTS.E.BYPASS.LTC128B.128 [R23+0x30c00], desc[UR42][R2.64+0x280], !P3 ;  /* 0x30c0028002178fae */ /* 0x000fe8000d901d6a */
[----:B------:R-:W-:Y:S01]  /*1bc20*/  @!P0 LDGSTS.E.BYPASS.LTC128B.128 [R23+0x32c00], desc[UR42][R2.64+0x300], P1 ;  /* 0x32c0030002178fae */ /* 0x000fe20008901d6a */
[----:B------:R-:W-:-:S13]  /*1bc30*/  LOP3.LUT P1, RZ, R16, 0x80000, RZ, 0xc0, !PT ;  /* 0x0008000010ff7812 */ /* 0x000fda000782c0ff */
[----:B------:R0:W-:Y:S01]  /*1bc40*/  @!P0 LDGSTS.E.BYPASS.LTC128B.128 [R23+0x34c00], desc[UR42][R2.64+0x380], P1 ;  /* 0x34c0038002178fae */ /* 0x0001e20008901d6a */
[----:B------:R-:W-:-:S13]  /*1bc50*/  ISETP.GE.AND P0, PT, R9, R7, PT ;  /* 0x000000070900720c */ /* 0x000fda0003f06270 */
[----:B------:R-:W-:-:S05]  /*1bc60*/  @!P0 LEA R9, P1, R20, R14, 0x1 ;  /* 0x0000000e14098211 */ /* 0x000fca00078208ff */
[----:B------:R-:W-:Y:S01]  /*1bc70*/  @!P0 IMAD.X R10, RZ, RZ, R8, P1 ;  /* 0x000000ffff0a8224 */ /* 0x000fe200008e0608 */
[----:B------:R-:W-:Y:S01]  /*1bc80*/  LOP3.LUT P1, RZ, R16, 0x400, RZ, 0xc0, !PT ;  /* 0x0000040010ff7812 */ /* 0x000fe2000782c0ff */
[----:B0-----:R-:W-:Y:S01]  /*1bc90*/  @!P0 IMAD.MOV.U32 R2, RZ, RZ, R9 ;  /* 0x000000ffff028224 */ /* 0x001fe200078e0009 */
[----:B------:R-:W-:Y:S01]  /*1bca0*/  @!P0 LOP3.LUT R8, R4, 0x40, RZ, 0xc0, !PT ;  /* 0x0000004004088812 */ /* 0x000fe200078ec0ff */
[----:B------:R-:W-:-:S03]  /*1bcb0*/  @!P0 IMAD.MOV.U32 R3, RZ, RZ, R10 ;  /* 0x000000ffff038224 */ /* 0x000fc600078e000a */
        /* <DEDUP_REMOVED lines=12> */
[----:B--23--:R0:W-:Y:S02]  /*1bd80*/  @!P0 LDGSTS.E.BYPASS.LTC128B.128 [R23+0x35400], desc[UR42][R2.64+0x380], P1 ;  /* 0x3540038002178fae */ /* 0x00c1e40008901d6a */
.L_x_4792:
[----:B0-----:R-:W2:Y:S01]  /*1bd90*/  LDL.LU R2, [R1+0x2c] ;  /* 0x00002c0001027983 */ /* 0x001ea20000300800 */
[----:B------:R-:W-:Y:S01]  /*1bda0*/  BSSY B0, `(.L_x_4668) ;  /* 0x0000019000007945 */ /* 0x000fe20003800000 */
[----:B--2---:R-:W-:-:S13]  /*1bdb0*/  ISETP.GE.AND P0, PT, R2, R7, PT ;  /* 0x000000070200720c */ /* 0x004fda0003f06270 */
[----:B------:R-:W-:Y:S05]  /*1bdc0*/  @P0 BRA `(.L_x_4669) ;  /* 0x0000000000580947 */ /* 0x000fea0003800000 */
[----:B------:R-:W-:Y:S02]  /*1bdd0*/  LOP3.LUT R4, R4, 0x40, RZ, 0xc0, !PT ;  /* 0x0000004004047812 */ /* 0x000fe400078ec0ff */
[----:B------:R-:W-:Y:S02]  /*1bde0*/  LOP3.LUT P6, RZ, R16, 0x400, RZ, 0xc0, !PT ;  /* 0x0000040010ff7812 */ /* 0x000fe400078cc0ff */
[----:B------:R-:W-:Y:S02]  /*1bdf0*/  LEA R2, P0, R20, R0, 0x1 ;  /* 0x0000000014027211 */ /* 0x000fe400078008ff */
[C---:B------:R-:W-:Y:S02]  /*1be00*/  LOP3.LUT P2, RZ, R16.reuse, 0x200, RZ, 0xc0, !PT ;  /* 0x0000020010ff7812 */ /* 0x040fe4000784c0ff */
[----:B------:R-:W-:Y:S01]  /*1be10*/  LOP3.LUT P1, RZ, R16, 0x100, RZ, 0xc0, !PT ;  /* 0x0000010010ff7812 */ /* 0x000fe2000782c0ff */
[----:B------:R-:W-:Y:S01]  /*1be20*/  IMAD.X R3, RZ, RZ, R6, P0 ;  /* 0x000000ffff037224 */ /* 0x000fe200000e0606 */
[----:B------:R-:W-:-:S02]  /*1be30*/  SHF.R.U32.HI R4, RZ, 0x2, R4 ;  /* 0x00000002ff047819 */ /* 0x000fc40000011604 */
[----:B------:R-:W-:Y:S02]  /*1be40*/  LOP3.LUT R5, R5, 0x80, RZ, 0xc0, !PT ;  /* 0x0000008005057812 */ /* 0x000fe400078ec0ff */
[----:B------:R-:W-:Y:S01]  /*1be50*/  ISETP.NE.U32.AND P0, PT, R4, RZ, PT ;  /* 0x000000ff0400720c */ /* 0x000fe20003f05070 */
        /* <DEDUP_REMOVED lines=13> */
.L_x_4669:
[----:B------:R-:W-:Y:S05]  /*1bf30*/  BSYNC B0 ;  /* 0x0000000000007941 */ /* 0x000fea0003800000 */
.L_x_4668:
[----:B------:R-:W-:Y:S01]  /*1bf40*/  NOP ;  /* 0x0000000000007918 */ /* 0x000fe20000000000 */
[----:B------:R-:W-:-:S13]  /*1bf50*/  PLOP3.LUT P0, PT, PT, PT, PT, 0x80, 0x0 ;  /* 0x000000000000781c */ /* 0x000fda0003f0f070 */
.L_x_4670:
        /* <DEDUP_REMOVED lines=18> */
.L_x_4793:
[----:B------:R-:W-:Y:S05]  /*1c080*/  BSYNC B0 ;  /* 0x0000000000007941 */ /* 0x000fea0003800000 */
.L_x_4671:
[----:B------:R-:W-:-:S05]  /*1c090*/  IMAD.U32 R2, RZ, RZ, UR38 ;  /* 0x00000026ff027e24 */ /* 0x000fca000f8e00ff */
[----:B------:R-:W-:-:S13]  /*1c0a0*/  ISETP.NE.AND P0, PT, R2, 0x3, PT ;  /* 0x000000030200780c */ /* 0x000fda0003f05270 */
[----:B------:R-:W-:Y:S05]  /*1c0b0*/  @!P0 BRA `(.L_x_4673) ;  /* 0x0000000000048947 */ /* 0x000fea0003800000 */
[----:B------:R-:W-:Y:S01]  /*1c0c0*/  BPT.TRAP 0x1 ;  /* 0x000000040000795c */ /* 0x000fe20000300000 */
.L_x_4673:
[----:B0-----:R-:W-:Y:S01]  /*1c0d0*/  SHF.L.U32 R0, R28, 0x1f, RZ ;  /* 0x0000001f1c007819 */ /* 0x001fe200000006ff */
[----:B------:R-:W-:Y:S03]  /*1c0e0*/  BSSY B0, `(.L_x_4674) ;  /* 0x0000003000007945 */ /* 0x000fe60003800000 */
[----:B------:R-:W0:Y:S02]  /*1c0f0*/  SYNCS.PHASECHK.TRANS64.TRYWAIT P0, [R26+URZ+0x38860], R0 ;  /* 0x038860001a0075a7 */ /* 0x000e24000800017f */
[----:B0-----:R-:W-:Y:S05]  /*1c100*/  @!P0 BRA `(.L_x_4675) ;  /* 0x0000004c00808947 */ /* 0x001fea0003800000 */
.L_x_4794:
[----:B------:R-:W-:Y:S05]  /*1c110*/  BSYNC B0 ;  /* 0x0000000000007941 */ /* 0x000fea0003800000 */
.L_x_4674:
[----:B------:R-:W0:Y:S01]  /*1c120*/  LDL.LU R3, [R1+0x38] ;  /* 0x0000380001037983 */ /* 0x000e220000300800 */
[----:B------:R-:W-:Y:S01]  /*1c130*/  ULDC.64 UR4, c[0x0][0x328] ;  /* 0x0000ca0000047ab9 */ /* 0x000fe20000000a00 */
[----:B------:R-:W-:Y:S02]  /*1c140*/  ULDC.64 UR6, c[0x0][0x318] ;  /* 0x0000c60000067ab9 */ /* 0x000fe40000000a00 */
[----:B------:R-:W2:Y:S04]  /*1c150*/  LDL.LU R2, [R1+0x8] ;  /* 0x0000080001027983 */ /* 0x000ea80000300800 */
[----:B------:R-:W3:Y:S04]  /*1c160*/  LDL.LU R5, [R1+0x3c] ;  /* 0x00003c0001057983 */ /* 0x000ee80000300800 */
[----:B------:R-:W4:Y:S01]  /*1c170*/  LDL.LU R4, [R1+0x4] ;  /* 0x0000040001047983 */ /* 0x000f220000300800 */
[----:B0-----:R-:W-:-:S04]  /*1c180*/  IMAD R0, R3, UR4, RZ ;  /* 0x0000000403007c24 */ /* 0x001fc8000f8e02ff */
[C---:B--2---:R-:W-:Y:S02]  /*1c190*/  IMAD R0, R2.reuse, UR5, R0 ;  /* 0x0000000502007c24 */ /* 0x044fe4000f8e0200 */
[----:B------:R-:W-:Y:S01]  /*1c1a0*/  IMAD.WIDE.U32 R2, R2, UR4, RZ ;  /* 0x0000000402027c25 */ /* 0x000fe2000f8e00ff */
[----:B------:R-:W-:-:S03]  /*1c1b0*/  ULDC.64 UR4, c[0x0][0x338] ;  /* 0x0000ce0000047ab9 */ /* 0x000fc60000000a00 */
[----:B------:R-:W-:Y:S02]  /*1c1c0*/  IMAD.IADD R3, R3, 0x1, R0 ;  /* 0x0000000103037824 */ /* 0x000fe400078e0200 */
[----:B---3--:R-:W-:Y:S02]  /*1c1d0*/  IMAD R0, R5, UR4, RZ ;  /* 0x0000000405007c24 */ /* 0x008fe4000f8e02ff */
[----:B----4-:R-:W-:-:S04]  /*1c1e0*/  IMAD.WIDE.U32 R2, R4, UR4, R2 ;  /* 0x0000000404027c25 */ /* 0x010fc8000f8e0002 */
        /* <DEDUP_REMOVED lines=96> */
.L_x_4804:
        /* <DEDUP_REMOVED lines=34> */
.L_x_4677:
        /* <DEDUP_REMOVED lines=11> */
.L_x_4678:
        /* <DEDUP_REMOVED lines=11> */
.L_x_4693:
        /* <DEDUP_REMOVED lines=32> */
[----:B------:R-:W-:Y:S02]  /*1cd70*/  ISETP.NE.AND P1, PT, R10, 0x3, PT ;  /* 0x000000030a00780c */ /* 0x000fe40003f25270 */
[----:B------:R-:W-:Y:S01]  /*1cd80*/  SEL R2, RZ, 0x1, P0 ;  /* 0x00000001ff027807 */ /* 0x000fe20000000000 */
[----:B------:R-:W-:Y:S05]  /*1cd90*/  YIELD ;  /* 0x0000000000007946 */ /* 0x000fea0003800000 */
[----:B------:R-:W-:Y:S01]  /*1cda0*/  LOP3.LUT R28, R28, R2, RZ, 0x3c, !PT ;  /* 0x000000021c1c7212 */ /* 0x000fe200078e3cff */
[----:B------:R-:W-:Y:S01]  /*1cdb0*/  IMAD.MOV.U32 R2, RZ, RZ, R7 ;  /* 0x000000ffff027224 */ /* 0x000fe200078e0007 */
[----:B------:R-:W-:Y:S01]  /*1cdc0*/  SEL R22, R22, RZ, P0 ;  /* 0x000000ff16167207 */ /* 0x000fe20000000000 */
[----:B------:R-:W-:-:S03]  /*1cdd0*/  VIADD R7, R7, 0xffffffff ;  /* 0xffffffff07077836 */ /* 0x000fc60000000000 */
[----:B------:R-:W-:Y:S01]  /*1cde0*/  ISETP.GT.AND P3, PT, R2, R33, PT ;  /* 0x000000210200720c */ /* 0x000fe20003f64270 */
[----:B0-----:R-:W-:-:S12]  /*1cdf0*/  @!P1 BRA `(.L_x_4681) ;  /* 0x0000000000049947 */ /* 0x001fd80003800000 */
[----:B------:R-:W-:Y:S01]  /*1ce00*/  BPT.TRAP 0x1 ;  /* 0x000000040000795c */ /* 0x000fe20000300000 */
.L_x_4681:
[----:B------:R-:W-:Y:S01]  /*1ce10*/  IMAD R6, R22, 0x8, R18 ;  /* 0x0000000816067824 */ /* 0x000fe200078e0212 */
[----:B------:R-:W-:Y:S01]  /*1ce20*/  SHF.L.U32 R25, R28, 0x1f, RZ ;  /* 0x0000001f1c197819 */ /* 0x000fe200000006ff */
[----:B------:R-:W-:Y:S01]  /*1ce30*/  BSSY B1, `(.L_x_4682) ;  /* 0x0000004000017945 */ /* 0x000fe20003800000 */
[----:B------:R-:W-:Y:S02]  /*1ce40*/  SHF.R.S32.HI R9, RZ, 0x1f, R5 ;  /* 0x0000001fff097819 */ /* 0x000fe40000011405 */
[----:B------:R-:W0:Y:S02]  /*1ce50*/  SYNCS.PHASECHK.TRANS64.TRYWAIT P0, [R6+URZ+0x38840], R25 ;  /* 0x03884019060075a7 */ /* 0x000e24000800017f */
[----:B0-----:R-:W-:Y:S05]  /*1ce60*/  @!P0 BRA `(.L_x_4683) ;  /* 0x0000004800648947 */ /* 0x001fea0003800000 */
.L_x_4805:
[----:B------:R-:W-:Y:S05]  /*1ce70*/  BSYNC B1 ;  /* 0x0000000000017941 */ /* 0x000fea0003800000 */
.L_x_4682:
        /* <DEDUP_REMOVED lines=40> */
.L_x_4815:
        /* <DEDUP_REMOVED lines=8> */
.L_x_4685:
        /* <DEDUP_REMOVED lines=11> */
.L_x_4686:
[----:B------:R2:W-:Y:S01]  /*1d230*/  SYNCS.ARRIVE.TRANS64.A1T0 RZ, [R6+URZ+0x38830], RZ ;  /* 0x038830ff06ff79a7 */ /* 0x0005e2000810003f */
[----:B------:R-:W-:Y:S05]  /*1d240*/  @!P2 BRA `(.L_x_4687) ;  /* 0x000000000004a947 */ /* 0x000fea0003800000 */
[----:B------:R-:W-:Y:S01]  /*1d250*/  BPT.TRAP 0x1 ;  /* 0x000000040000795c */ /* 0x000fe20000300000 */
.L_x_4687:
[----:B------:R-:W3:Y:S01]  /*1d260*/  SYNCS.PHASECHK.TRANS64.TRYWAIT P0, [R6+URZ+0x38860], R25 ;  /* 0x03886019060075a7 */ /* 0x000ee2000800017f */
[----:B------:R-:W-:Y:S04]  /*1d270*/  BSSY B1, `(.L_x_4688) ;  /* 0x0000002000017945 */ /* 0x000fe80003800000 */
[----:B---3--:R-:W-:Y:S05]  /*1d280*/  @!P0 BRA `(.L_x_4689) ;  /* 0x00000048008c8947 */ /* 0x008fea0003800000 */
.L_x_4816:
[----:B------:R-:W-:Y:S05]  /*1d290*/  BSYNC B1 ;  /* 0x0000000000017941 */ /* 0x000fea0003800000 */
.L_x_4688:
        /* <DEDUP_REMOVED lines=8> */
[----:B------:R-:W-:Y:S02]  /*1d320*/  IMAD R21, R22, 0x7000, R8 ;  /* 0x0000700016157824 */ /* 0x000fe400078e0208 */
        /* <DEDUP_REMOVED lines=12> */
[----:B------:R-:W4:Y:S01]  /*1d3f0*/  SHFL.IDX PT, R2, R9, RZ, 0x181f ;  /* 0x00181fff09027589 */ /* 0x000f2200000e0000 */
[C---:B------:R-:W-:Y:S01]  /*1d400*/  LOP3.LUT P1, RZ, R16.reuse, 0x80, RZ, 0xc0, !PT ;  /* 0x0000008010ff7812 */ /* 0x040fe2000782c0ff */
[----:B------:R-:W-:Y:S01]  /*1d410*/  IMAD R21, R21, 0x2, R18 ;  /* 0x0000000215157824 */ /* 0x000fe200078e0212 */
[C---:B------:R-:W-:Y:S01]  /*1d420*/  LOP3.LUT P2, RZ, R16.reuse, 0x40, RZ, 0xc0, !PT ;  /* 0x0000004010ff7812 */ /* 0x040fe2000784c0ff */
[----:B------:R-:W5:Y:S01]  /*1d430*/  SHFL.IDX PT, R3, R10, RZ, 0x181f ;  /* 0x00181fff0a037589 */ /* 0x000f6200000e0000 */
[----:B------:R-:W-:-:S03]  /*1d440*/  LOP3.LUT R16, R16, 0xfff7ffff, RZ, 0xc0, !PT ;  /* 0xfff7ffff10107812 */ /* 0x000fc600078ec0ff */
[----:B------:R-:W0:Y:S01]  /*1d450*/  SHFL.IDX PT, R14, R9, 0x1, 0x181f ;  /* 0x00381f00090e7f89 */ /* 0x000e2200000e0000 */
[----:B------:R-:W-:-:S03]  /*1d460*/  @P3 LOP3.LUT R16, R16, 0x80000, RZ, 0xfc, !PT ;  /* 0x0008000010103812 */ /* 0x000fc600078efcff */
[----:B------:R-:W1:Y:S01]  /*1d470*/  SHFL.IDX PT, R5, R10, 0x1, 0x181f ;  /* 0x00381f000a057f89 */ /* 0x000e6200000e0000 */
[C---:B------:R-:W-:Y:S02]  /*1d480*/  LOP3.LUT P3, RZ, R16.reuse, 0x20, RZ, 0xc0, !PT ;  /* 0x0000002010ff7812 */ /* 0x040fe4000786c0ff */
[C---:B------:R-:W-:Y:S01]  /*1d490*/  LOP3.LUT P6, RZ, R16.reuse, 0x10, RZ, 0xc0, !PT ;  /* 0x0000001010ff7812 */ /* 0x040fe200078cc0ff */
[----:B------:R-:W-:Y:S01]  /*1d4a0*/  SHFL.IDX PT, R8, R10, 0x2, 0x181f ;  /* 0x00581f000a087f89 */ /* 0x000fe200000e0000 */
[----:B------:R-:W-:-:S03]  /*1d4b0*/  LOP3.LUT R16, R16, 0xffdfffff, RZ, 0xc0, !PT ;  /* 0xffdfffff10107812 */ /* 0x000fc600078ec0ff */
[----:B------:R-:W-:Y:S01]  /*1d4c0*/  SHFL.IDX PT, R10, R10, 0x3, 0x181f ;  /* 0x00781f000a0a7f89 */ /* 0x000fe200000e0000 */
[----:B----4-:R-:W-:-:S05]  /*1d4d0*/  IADD3 R2, P0, R2, R0, RZ ;  /* 0x0000000002027210 */ /* 0x010fca0007f1e0ff */
[----:B------:R-:W-:Y:S01]  /*1d4e0*/  @P3 LOP3.LUT R16, R16, 0x200000, RZ, 0xfc, !PT ;  /* 0x0020000010103812 */ /* 0x000fe200078efcff */
[----:B-----5:R-:W-:Y:S01]  /*1d4f0*/  IMAD.X R3, RZ, RZ, R3, P0 ;  /* 0x000000ffff037224 */ /* 0x020fe200000e0603 */
[----:B------:R-:W-:-:S04]  /*1d500*/  ISETP.NE.U32.AND P0, PT, R32, RZ, PT ;  /* 0x000000ff2000720c */ /* 0x000fc80003f05070 */
[----:B------:R-:W-:Y:S01]  /*1d510*/  LDGSTS.E.BYPASS.LTC128B.128 [R21+0x400], desc[UR42][R2.64], !P1 ;  /* 0x0040000002157fae */ /* 0x000fe2000c901d6a */
[----:B------:R-:W-:-:S03]  /*1d520*/  ISETP.NE.U32.AND P1, PT, R31, RZ, PT ;  /* 0x000000ff1f00720c */ /* 0x000fc60003f25070 */
[----:B------:R-:W-:Y:S01]  /*1d530*/  LDGSTS.E.BYPASS.LTC128B.128 [R21+0x2400], desc[UR42][R2.64+0x80], !P2 ;  /* 0x0240008002157fae */ /* 0x000fe2000d101d6a */
[----:B0-----:R-:W-:-:S03]  /*1d540*/  IADD3 R4, P2, R14, R0, RZ ;  /* 0x000000000e047210 */ /* 0x001fc60007f5e0ff */
[----:B------:R-:W-:Y:S01]  /*1d550*/  LDGSTS.E.BYPASS.LTC128B.128 [R21+0x4400], desc[UR42][R2.64+0x100], !P3 ;  /* 0x0440010002157fae */ /* 0x000fe2000d901d6a */
[C---:B------:R-:W-:Y:S01]  /*1d560*/  LOP3.LUT P3, RZ, R16.reuse, 0x80, RZ, 0xc0, !PT ;  /* 0x0000008010ff7812 */ /* 0x040fe2000786c0ff */
[----:B-1----:R-:W-:Y:S01]  /*1d570*/  IMAD.X R5, RZ, RZ, R5, P2 ;  /* 0x000000ffff057224 */ /* 0x002fe200010e0605 */
        /* <DEDUP_REMOVED lines=33> */
.L_x_4826:
        /* <DEDUP_REMOVED lines=25> */
.L_x_4691:
        /* <DEDUP_REMOVED lines=11> */
.L_x_4692:
[----:B------:R1:W-:Y:S01]  /*1d9d0*/  SYNCS.ARRIVE.TRANS64.A1T0 RZ, [R6+URZ+0x38850], RZ ;  /* 0x038850ff06ff79a7 */ /* 0x0003e2000810003f */
[----:B------:R-:W-:Y:S05]  /*1d9e0*/  @P3 BRA `(.L_x_4693) ;  /* 0xfffffff000603947 */ /* 0x000fea000383ffff */
.L_x_4680:
[----:B------:R-:W-:Y:S05]  /*1d9f0*/  BSYNC B0 ;  /* 0x0000000000007941 */ /* 0x000fea0003800000 */
.L_x_4679:
        /* <DEDUP_REMOVED lines=21> */
.L_x_4695:
[----:B------:R-:W-:Y:S05]  /*1db50*/  BSYNC B0 ;  /* 0x0000000000007941 */ /* 0x000fea0003800000 */
.L_x_4694:
[----:B------:R-:W-:-:S07]  /*1db60*/  SEL R22, R22, RZ, P0 ;  /* 0x000000ff16167207 */ /* 0x000fce0000000000 */
.L_x_4648:
[----:B------:R-:W-:Y:S05]  /*1db70*/  BSYNC B7 ;  /* 0x0000000000077941 */ /* 0x000fea0003800000 */
.L_x_4646:
        /* <DEDUP_REMOVED lines=8> */
[----:B---3--:R3:W4:Y:S01]  /*1dc00*/  LDS.128 R24, [R18+0x388d0] ;  /* 0x0388d00012187984 */ /* 0x0087220000000c00 */
[----:B------:R-:W-:Y:S06]  /*1dc10*/  BAR.ARV 0x4, 0x180 ;  /* 0x0106000000007b1d */ /* 0x000fec0000002000 */
[----:B------:R-:W-:Y:S05]  /*1dc20*/  BRA `(.L_x_4697) ;  /* 0x0000000800d07947 */ /* 0x000fea0003800000 */
.L_x_4696:
        /* <DEDUP_REMOVED lines=43> */
.L_x_4836:
[----:B------:R-:W-:Y:S02]  /*1dee0*/  ULDC UR4, c[0x0][0xd38] ;  /* 0x00034e0000047ab9 */ /* 0x000fe40000000800 */
[----:B------:R-:W-:-:S04]  /*1def0*/  IMAD.U32 R2, RZ, RZ, UR4 ;  /* 0x00000004ff027e24 */ /* 0x000fc8000f8e00ff */
[----:B-1----:R-:W-:-:S04]  /*1df00*/  IMAD R5, R14, R2, RZ ;  /* 0x000000020e057224 */ /* 0x002fc800078e02ff */
[----:B------:R-:W-:-:S05]  /*1df10*/  IMAD.IADD R6, R6, 0x1, R5 ;  /* 0x0000000106067824 */ /* 0x000fca00078e0205 */
[----:B------:R-:W-:-:S13]  /*1df20*/  ISETP.GT.AND P6, PT, R6, R0, PT ;  /* 0x000000000600720c */ /* 0x000fda0003fc4270 */
[----:B------:R-:W-:Y:S05]  /*1df30*/  @P6 BRA `(.L_x_4699) ;  /* 0x0000000000a46947 */ /* 0x000fea0003800000 */
.L_x_4702:
        /* <DEDUP_REMOVED lines=35> */
.L_x_4844:
[----:B------:R-:W-:Y:S02]  /*1e170*/  ULDC UR4, c[0x0][0xd38] ;  /* 0x00034e0000047ab9 */ /* 0x000fe40000000800 */
[----:B------:R-:W-:-:S04]  /*1e180*/  IMAD.U32 R2, RZ, RZ, UR4 ;  /* 0x00000004ff027e24 */ /* 0x000fc8000f8e00ff */
[----:B-1----:R-:W-:-:S04]  /*1e190*/  IMAD R5, R14, R2, RZ ;  /* 0x000000020e057224 */ /* 0x002fc800078e02ff */
[----:B------:R-:W-:-:S05]  /*1e1a0*/  IMAD.IADD R6, R5, 0x1, R6 ;  /* 0x0000000105067824 */ /* 0x000fca00078e0206 */
[----:B------:R-:W-:-:S13]  /*1e1b0*/  ISETP.GT.AND P6, PT, R6, R0, PT ;  /* 0x000000000600720c */ /* 0x000fda0003fc4270 */
[----:B------:R-:W-:Y:S05]  /*1e1c0*/  @!P6 BRA `(.L_x_4702) ;  /* 0xfffffffc005ce947 */ /* 0x000fea000383ffff */
.L_x_4699:
        /* <DEDUP_REMOVED lines=9> */
.L_x_4849:
[----:B------:R-:W-:-:S13]  /*1e260*/  ISETP.NE.AND P0, PT, R8, RZ, PT ;  /* 0x000000ff0800720c */ /* 0x000fda0003f05270 */
[----:B------:R-:W-:Y:S05]  /*1e270*/  @!P0 BRA `(.L_x_4704) ;  /* 0x0000000000108947 */ /* 0x000fea0003800000 */
[----:B------:R-:W-:Y:S01]  /*1e280*/  UMOV UR4, 0xffffffff ;  /* 0xffffffff00047882 */ /* 0x000fe20000000000 */
[----:B------:R-:W-:Y:S02]  /*1e290*/  VIADD R12, R5, 0xffffffff ;  /* 0xffffffff050c7836 */ /* 0x000fe40000000000 */
[----:B------:R-:W-:Y:S05]  /*1e2a0*/  BRA.DIV UR4, `(.L_x_4705) ;  /* 0x0000004a04c47947 */ /* 0x000fea000b800000 */
[----:B------:R4:W0:Y:S02]  /*1e2b0*/  SHFL.IDX PT, R24, R3, R12, 0x1f ;  /* 0x00001f0c03187589 */ /* 0x00082400000e0000 */
.L_x_4704:
        /* <DEDUP_REMOVED lines=58> */
.L_x_4700:
[----:B------:R-:W-:Y:S01]  /*1e660*/  UMOV UR4, URZ ;  /* 0x0000003f00047c82 */ /* 0x000fe20008000000 */
[----:B------:R-:W-:Y:S01]  /*1e670*/  UMOV UR5, URZ ;  /* 0x0000003f00057c82 */ /* 0x000fe20008000000 */
[----:B------:R-:W-:Y:S01]  /*1e680*/  ULDC UR6, c[0x0][0xd3c] ;  /* 0x00034f0000067ab9 */ /* 0x000fe20000000800 */
[----:B------:R-:W-:Y:S02]  /*1e690*/  IMAD.MOV.U32 R24, RZ, RZ, R0 ;  /* 0x000000ffff187224 */ /* 0x000fe400078e0000 */
[----:B------:R-:W-:Y:S02]  /*1e6a0*/  IMAD.U32 R25, RZ, RZ, UR4 ;  /* 0x00000004ff197e24 */ /* 0x000fe4000f8e00ff */
[----:B------:R-:W-:Y:S02]  /*1e6b0*/  IMAD.U32 R26, RZ, RZ, UR5 ;  /* 0x00000005ff1a7e24 */ /* 0x000fe4000f8e00ff */
[----:B------:R-:W-:-:S07]  /*1e6c0*/  IMAD.U32 R27, RZ, RZ, UR6 ;  /* 0x00000006ff1b7e24 */ /* 0x000fce000f8e00ff */
.L_x_4706:
        /* <DEDUP_REMOVED lines=10> */
.L_x_4697:
[----:B------:R-:W-:Y:S02]  /*1e770*/  ULDC UR4, c[0x0][0xd3c] ;  /* 0x00034f0000047ab9 */ /* 0x000fe40000000800 */
[----:B----4-:R-:W-:-:S13]  /*1e780*/  ISETP.GE.AND P0, PT, R27, UR4, PT ;  /* 0x000000041b007c0c */ /* 0x010fda000bf06270 */
[----:B------:R-:W-:Y:S05]  /*1e790*/  @!P0 BRA `(.L_x_4707) ;  /* 0xffffff8800388947 */ /* 0x000fea000383ffff */
[----:B------:R-:W-:Y:S05]  /*1e7a0*/  BSYNC B8 ;  /* 0x0000000000087941 */ /* 0x000fea0003800000 */
.L_x_4592:
        /* <DEDUP_REMOVED lines=12> */
.L_x_4852:
[----:B------:R-:W-:Y:S05]  /*1e870*/  BSYNC B0 ;  /* 0x0000000000007941 */ /* 0x000fea0003800000 */
.L_x_4708:
[----:B------:R-:W-:-:S03]  /*1e880*/  UMOV UR4, 0xffffffff ;  /* 0xffffffff00047882 */ /* 0x000fc60000000000 */
[----:B------:R-:W-:Y:S05]  /*1e890*/  BRA.DIV UR4, `(.L_x_4710) ;  /* 0x0000004604847947 */ /* 0x000fea000b800000 */
[----:B-1----:R-:W1:Y:S02]  /*1e8a0*/  S2R R0, SR_TID.X ;  /* 0x0000000000007919 */ /* 0x002e640000002100 */
[----:B-1----:R-:W-:-:S04]  /*1e8b0*/  SHF.R.U32.HI R0, RZ, 0x5, R0 ;  /* 0x00000005ff007819 */ /* 0x002fc80000011600 */
[----:B------:R-:W-:-:S05]  /*1e8c0*/  LOP3.LUT R0, R0, 0x3, RZ, 0xc0, !PT ;  /* 0x0000000300007812 */ /* 0x000fca00078ec0ff */
[----:B------:R1:W4:Y:S02]  /*1e8d0*/  SHFL.IDX PT, R14, R0, RZ, 0x1f ;  /* 0x00001fff000e7589 */ /* 0x00032400000e0000 */
.L_x_4855:
[----:B----4-:R-:W-:-:S13]  /*1e8e0*/  ISETP.NE.AND P0, PT, R14, RZ, PT ;  /* 0x000000ff0e00720c */ /* 0x010fda0003f05270 */
[----:B------:R-:W-:Y:S05]  /*1e8f0*/  @P0 BRA `(.L_x_4454) ;  /* 0x0000000000880947 */ /* 0x000fea0003800000 */
[----:B------:R-:W-:-:S03]  /*1e900*/  UMOV UR4, 0xffffffff ;  /* 0xffffffff00047882 */ /* 0x000fc60000000000 */
[----:B------:R-:W-:Y:S05]  /*1e910*/  BRA.DIV UR4, `(.L_x_4711) ;  /* 0x0000004604987947 */ /* 0x000fea000b800000 */
[----:B------:R-:W-:-:S13]  /*1e920*/  ELECT P6, URZ, PT ;  /* 0x00000000003f782f */ /* 0x000fda00038c0000 */
.L_x_4858:
[----:B------:R-:W-:Y:S05]  /*1e930*/  @!P6 BRA `(.L_x_4454) ;  /* 0x000000000078e947 */ /* 0x000fea0003800000 */
[----:B------:R-:W-:-:S06]  /*1e940*/  ULOP3.LUT UR4, UR36, 0x2, URZ, 0xfc, !UPT ;  /* 0x0000000224047892 */ /* 0x000fcc000f8efc3f */
[----:B-1----:R-:W-:-:S05]  /*1e950*/  IMAD.U32 R0, RZ, RZ, UR4 ;  /* 0x00000004ff007e24 */ /* 0x002fca000f8e00ff */
[----:B------:R-:W-:-:S13]  /*1e960*/  ISETP.NE.AND P0, PT, R0, 0x3, PT ;  /* 0x000000030000780c */ /* 0x000fda0003f05270 */
[----:B------:R-:W-:Y:S05]  /*1e970*/  @!P0 BRA `(.L_x_4712) ;  /* 0x0000000000048947 */ /* 0x000fea0003800000 */
[----:B------:R-:W-:Y:S01]  /*1e980*/  BPT.TRAP 0x1 ;  /* 0x000000040000795c */ /* 0x000fe20000300000 */
.L_x_4712:
[----:B------:R-:W-:Y:S01]  /*1e990*/  IMAD R5, R22, 0x8, R7 ;  /* 0x0000000816057824 */ /* 0x000fe200078e0207 */
[----:B------:R-:W-:Y:S01]  /*1e9a0*/  SHF.L.U32 R0, R28, 0x1f, RZ ;  /* 0x0000001f1c007819 */ /* 0x000fe200000006ff */
[----:B------:R-:W-:-:S03]  /*1e9b0*/  VIADD R22, R22, 0x1 ;  /* 0x0000000116167836 */ /* 0x000fc60000000000 */
[----:B------:R-:W1:Y:S02]  /*1e9c0*/  SYNCS.PHASECHK.TRANS64.TRYWAIT P1, [R5+URZ+0x38840], R0 ;  /* 0x03884000050075a7 */ /* 0x000e64000802017f */
[----:B------:R-:W-:-:S04]  /*1e9d0*/  ISETP.NE.AND P2, PT, R22, 0x2, PT ;  /* 0x000000021600780c */ /* 0x000fc80003f45270 */
[----:B------:R-:W-:Y:S01]  /*1e9e0*/  SEL R3, RZ, 0x1, P2 ;  /* 0x00000001ff037807 */ /* 0x000fe20001000000 */
[----:B-1----:R-:W-:Y:S08]  /*1e9f0*/  @!P1 BRA `(.L_x_4713) ;  /* 0x0000004400809947 */ /* 0x002ff00003800000 */
.L_x_4859:
[----:B------:R-:W-:Y:S02]  /*1ea00*/  SEL R22, R22, RZ, P2 ;  /* 0x000000ff16167207 */ /* 0x000fe40001000000 */
[----:B------:R-:W-:Y:S01]  /*1ea10*/  LOP3.LUT R2, R28, R3, RZ, 0x3c, !PT ;  /* 0x000000031c027212 */ /* 0x000fe200078e3cff */
[----:B------:R-:W-:Y:S06]  /*1ea20*/  @!P0 BRA `(.L_x_4714) ;  /* 0x0000000000048947 */ /* 0x000fec0003800000 */
[----:B------:R-:W-:Y:S01]  /*1ea30*/  BPT.TRAP 0x1 ;  /* 0x000000040000795c */ /* 0x000fe20000300000 */
.L_x_4714:
[----:B------:R-:W-:Y:S01]  /*1ea40*/  IMAD R3, R22, 0x8, R7 ;  /* 0x0000000816037824 */ /* 0x000fe200078e0207 */
[----:B------:R-:W-:-:S04]  /*1ea50*/  SHF.L.U32 R2, R2, 0x1f, RZ ;  /* 0x0000001f02027819 */ /* 0x000fc800000006ff */
[----:B------:R-:W4:Y:S02]  /*1ea60*/  SYNCS.PHASECHK.TRANS64.TRYWAIT P1, [R3+URZ+0x38840], R2 ;  /* 0x03884002030075a7 */ /* 0x000f24000802017f */
[----:B----4-:R-:W-:Y:S05]  /*1ea70*/  @!P1 BRA `(.L_x_4715) ;  /* 0x0000004400749947 */ /* 0x010fea0003800000 */
.L_x_4860:
[----:B------:R-:W-:Y:S05]  /*1ea80*/  @!P0 BRA `(.L_x_4716) ;  /* 0x0000000000048947 */ /* 0x000fea0003800000 */
[----:B------:R-:W-:Y:S01]  /*1ea90*/  BPT.TRAP 0x1 ;  /* 0x000000040000795c */ /* 0x000fe20000300000 */
.L_x_4716:
[----:B------:R-:W5:Y:S02]  /*1eaa0*/  SYNCS.PHASECHK.TRANS64.TRYWAIT P1, [R5+URZ+0x38860], R0 ;  /* 0x03886000050075a7 */ /* 0x000f64000802017f */
[----:B-----5:R-:W-:Y:S05]  /*1eab0*/  @!P1 BRA `(.L_x_4717) ;  /* 0x0000004400789947 */ /* 0x020fea0003800000 */
.L_x_4861:
[----:B------:R-:W-:Y:S05]  /*1eac0*/  @!P0 BRA `(.L_x_4718) ;  /* 0x0000000000048947 */ /* 0x000fea0003800000 */
[----:B------:R-:W-:Y:S01]  /*1ead0*/  BPT.TRAP 0x1 ;  /* 0x000000040000795c */ /* 0x000fe20000300000 */
.L_x_4718:
[----:B------:R0:W0:Y:S02]  /*1eae0*/  SYNCS.PHASECHK.TRANS64.TRYWAIT P0, [R3+URZ+0x38860], R2 ;  /* 0x03886002030075a7 */ /* 0x000024000800017f */
[----:B0-----:R-:W-:Y:S05]  /*1eaf0*/  @!P0 NANOSLEEP.SYNCS 0x989680 ;  /* 0x009896800000895d */ /* 0x001fea0003900000 */
[----:B------:R-:W0:Y:S02]  /*1eb00*/  @!P0 SYNCS.PHASECHK.TRANS64 P0, [R3+URZ+0x38860], R2 ;  /* 0x03886002030085a7 */ /* 0x000e24000800007f */
[----:B0-----:R-:W-:Y:S05]  /*1eb10*/  @!P0 BRA `(.L_x_4718) ;  /* 0xfffffffc00f08947 */ /* 0x001fea000383ffff */
.L_x_4454:
[----:B------:R-:W-:Y:S05]  /*1eb20*/  BSYNC B9 ;  /* 0x0000000000097941 */ /* 0x000fea0003800000 */
.L_x_4451:
[----:B------:R-:W-:Y:S05]  /*1eb30*/  EXIT ;  /* 0x000000000000794d */ /* 0x000fea0003800000 */
.L_x_4472:
[----:B0-----:R0:W1:Y:S02]  /*1eb40*/  SYNCS.PHASECHK.TRANS64.TRYWAIT P4, [R58+URZ+0x38890], R65 ;  /* 0x038890413a0075a7 */ /* 0x001064000808017f */
[----:B-1----:R-:W-:Y:S05]  /*1eb50*/  @!P4 NANOSLEEP.SYNCS 0x989680 ;  /* 0x009896800000c95d */ /* 0x002fea0003900000 */
[----:B------:R-:W1:Y:S02]  /*1eb60*/  @!P4 SYNCS.PHASECHK.TRANS64 P4, [R58+URZ+0x38890], R65 ;  /* 0x038890413a00c5a7 */ /* 0x000e64000808007f */
[----:B-1----:R-:W-:Y:S05]  /*1eb70*/  @!P4 BRA `(.L_x_4472) ;  /* 0xfffffffc00f0c947 */ /* 0x002fea000383ffff */
[----:B------:R-:W-:Y:S05]  /*1eb80*/  BRA `(.L_x_4719) ;  /* 0xfffffe44006c7947 */ /* 0x000fea000383ffff */
.L_x_4473:
[----:B------:R-:W-:Y:S01]  /*1eb90*/  BSSY B1, `(.L_x_4720) ;  /* 0x0000007000017945 */ /* 0x000fe20003800000 */
[----:B------:R-:W-:Y:S02]  /*1eba0*/  IMAD.MOV.U32 R12, RZ, RZ, RZ ;  /* 0x000000ffff0c7224 */ /* 0x000fe400078e00ff */
[----:B------:R-:W-:Y:S02]  /*1ebb0*/  IMAD.MOV.U32 R11, RZ, RZ, 0x1c1f ;  /* 0x00001c1fff0b7424 */ /* 0x000fe400078e00ff */
[----:B------:R-:W-:-:S07]  /*1ebc0*/  IMAD.MOV.U32 R15, RZ, RZ, -0x1 ;  /* 0xffffffffff0f7424 */ /* 0x000fce00078e00ff */
[----:B0-----:R-:W-:Y:S05]  /*1ebd0*/  WARPSYNC.COLLECTIVE R15, `(.L_x_4721) ;  /* 0x000000000f087348 */ /* 0x001fea0003c00000 */
[----:B------:R1:W2:Y:S02]  /*1ebe0*/  SHFL.IDX P6, R14, R13, R12, R11 ;  /* 0x0000000c0d0e7389 */ /* 0x0002a400000c000b */
[----:B012---:R-:W-:Y:S01]  /*1ebf0*/  ENDCOLLECTIVE ;  /* 0x000000000000791b */ /* 0x007fe20003800000 */
.L_x_4721:
[----:B------:R-:W-:Y:S05]  /*1ec00*/  BSYNC B1 ;  /* 0x0000000000017941 */ /* 0x000fea0003800000 */
.L_x_4720:
        /* <DEDUP_REMOVED lines=8> */
.L_x_4722:
[----:B------:R-:W-:Y:S05]  /*1ec90*/  BRA `(.L_x_4723) ;  /* 0xfffffe44003c7947 */ /* 0x000fea000383ffff */
.L_x_4483:
[----:B0-----:R0:W1:Y:S02]  /*1eca0*/  SYNCS.PHASECHK.TRANS64.TRYWAIT P5, [R58+URZ+0x38890], R65 ;  /* 0x038890413a0075a7 */ /* 0x00106400080a017f */
[----:B-1----:R-:W-:Y:S05]  /*1ecb0*/  @!P5 NANOSLEEP.SYNCS 0x989680 ;  /* 0x009896800000d95d */ /* 0x002fea0003900000 */
[----:B------:R-:W1:Y:S02]  /*1ecc0*/  @!P5 SYNCS.PHASECHK.TRANS64 P5, [R58+URZ+0x38890], R65 ;  /* 0x038890413a00d5a7 */ /* 0x000e6400080a007f */
[----:B-1----:R-:W-:Y:S05]  /*1ecd0*/  @!P5 BRA `(.L_x_4483) ;  /* 0xfffffffc00f0d947 */ /* 0x002fea000383ffff */
[----:B------:R-:W-:Y:S05]  /*1ece0*/  BRA `(.L_x_4724) ;  /* 0xfffffe4c00c47947 */ /* 0x000fea000383ffff */
.L_x_4484:
[----:B------:R-:W-:Y:S01]  /*1ecf0*/  BSSY B1, `(.L_x_4725) ;  /* 0x0000007000017945 */ /* 0x000fe20003800000 */
[----:B------:R-:W-:Y:S02]  /*1ed00*/  IMAD.MOV.U32 R12, RZ, RZ, RZ ;  /* 0x000000ffff0c7224 */ /* 0x000fe400078e00ff */
[----:B------:R-:W-:Y:S02]  /*1ed10*/  IMAD.MOV.U32 R11, RZ, RZ, 0x1c1f ;  /* 0x00001c1fff0b7424 */ /* 0x000fe400078e00ff */
[----:B------:R-:W-:-:S07]  /*1ed20*/  IMAD.MOV.U32 R15, RZ, RZ, -0x1 ;  /* 0xffffffffff0f7424 */ /* 0x000fce00078e00ff */
[----:B0-----:R-:W-:Y:S05]  /*1ed30*/  WARPSYNC.COLLECTIVE R15, `(.L_x_4726) ;  /* 0x000000000f087348 */ /* 0x001fea0003c00000 */
[----:B------:R1:W2:Y:S02]  /*1ed40*/  SHFL.IDX P6, R14, R13, R12, R11 ;  /* 0x0000000c0d0e7389 */ /* 0x0002a400000c000b */
[----:B012---:R-:W-:Y:S01]  /*1ed50*/  ENDCOLLECTIVE ;  /* 0x000000000000791b */ /* 0x007fe20003800000 */
.L_x_4726:
[----:B------:R-:W-:Y:S05]  /*1ed60*/  BSYNC B1 ;  /* 0x0000000000017941 */ /* 0x000fea0003800000 */
.L_x_4725:
        /* <DEDUP_REMOVED lines=8> */
.L_x_4727:
[----:B------:R-:W-:Y:S01]  /*1edf0*/  IMAD.MOV.U32 R68, RZ, RZ, R14 ;  /* 0x000000ffff447224 */ /* 0x000fe200078e000e */
[----:B------:R-:W-:Y:S06]  /*1ee00*/  BRA `(.L_x_4728) ;  /* 0xfffffe4c00907947 */ /* 0x000fec000383ffff */
.L_x_4489:
[----:B-1----:R1:W2:Y:S02]  /*1ee10*/  SYNCS.PHASECHK.TRANS64.TRYWAIT P2, [R58+URZ+0x38890], R65 ;  /* 0x038890413a0075a7 */ /* 0x0022a4000804017f */
[----:B--2---:R-:W-:Y:S05]  /*1ee20*/  @!P2 NANOSLEEP.SYNCS 0x989680 ;  /* 0x009896800000a95d */ /* 0x004fea0003900000 */
[----:B------:R-:W2:Y:S02]  /*1ee30*/  @!P2 SYNCS.PHASECHK.TRANS64 P2, [R58+URZ+0x38890], R65 ;  /* 0x038890413a00a5a7 */ /* 0x000ea4000804007f */
[----:B--2---:R-:W-:Y:S05]  /*1ee40*/  @!P2 BRA `(.L_x_4489) ;  /* 0xfffffffc00f0a947 */ /* 0x004fea000383ffff */
[----:B------:R-:W-:Y:S05]  /*1ee50*/  BRA `(.L_x_4729) ;  /* 0xfffffe54009c7947 */ /* 0x000fea000383ffff */
.L_x_4490:
[----:B------:R-:W-:Y:S01]  /*1ee60*/  BSSY B1, `(.L_x_4730) ;  /* 0x0000007000017945 */ /* 0x000fe20003800000 */
[----:B------:R-:W-:Y:S02]  /*1ee70*/  IMAD.MOV.U32 R12, RZ, RZ, RZ ;  /* 0x000000ffff0c7224 */ /* 0x000fe400078e00ff */
[----:B------:R-:W-:Y:S02]  /*1ee80*/  IMAD.MOV.U32 R11, RZ, RZ, 0x1c1f ;  /* 0x00001c1fff0b7424 */ /* 0x000fe400078e00ff */
[----:B------:R-:W-:-:S07]  /*1ee90*/  IMAD.MOV.U32 R15, RZ, RZ, -0x1 ;  /* 0xffffffffff0f7424 */ /* 0x000fce00078e00ff */
[----:B-1----:R-:W-:Y:S05]  /*1eea0*/  WARPSYNC.COLLECTIVE R15, `(.L_x_4731) ;  /* 0x000000000f087348 */ /* 0x002fea0003c00000 */
[----:B------:R0:W2:Y:S02]  /*1eeb0*/  SHFL.IDX P6, R14, R13, R12, R11 ;  /* 0x0000000c0d0e7389 */ /* 0x0000a400000c000b */
[----:B012---:R-:W-:Y:S01]  /*1eec0*/  ENDCOLLECTIVE ;  /* 0x000000000000791b */ /* 0x007fe20003800000 */
.L_x_4731:
[----:B------:R-:W-:Y:S05]  /*1eed0*/  BSYNC B1 ;  /* 0x0000000000017941 */ /* 0x000fea0003800000 */
.L_x_4730:
        /* <DEDUP_REMOVED lines=8> */
.L_x_4732:
[----:B------:R-:W-:Y:S05]  /*1ef60*/  BRA `(.L_x_4733) ;  /* 0xfffffe5400bc7947 */ /* 0x000fea000383ffff */
.L_x_4494:
[----:B-1----:R1:W2:Y:S02]  /*1ef70*/  SYNCS.PHASECHK.TRANS64.TRYWAIT P3, [R58+URZ+0x388b0], R65 ;  /* 0x0388b0413a0075a7 */ /* 0x0022a4000806017f */
[----:B--2---:R-:W-:Y:S05]  /*1ef80*/  @!P3 NANOSLEEP.SYNCS 0x989680 ;  /* 0x009896800000b95d */ /* 0x004fea0003900000 */
[----:B------:R-:W2:Y:S02]  /*1ef90*/  @!P3 SYNCS.PHASECHK.TRANS64 P3, [R58+URZ+0x388b0], R65 ;  /* 0x0388b0413a00b5a7 */ /* 0x000ea4000806007f */
[----:B--2---:R-:W-:Y:S05]  /*1efa0*/  @!P3 BRA `(.L_x_4494) ;  /* 0xfffffffc00f0b947 */ /* 0x004fea000383ffff */
[----:B------:R-:W-:Y:S05]  /*1efb0*/  BRA `(.L_x_4734) ;  /* 0xfffffe5800487947 */ /* 0x000fea000383ffff */
.L_x_4523:
        /* <DEDUP_REMOVED lines=8> */
.L_x_4736:
[----:B------:R-:W-:Y:S05]  /*1f040*/  BSYNC B1 ;  /* 0x0000000000017941 */ /* 0x000fea0003800000 */
.L_x_4735:
        /* <DEDUP_REMOVED lines=8> */
.L_x_4737:
[----:B------:R-:W-:Y:S02]  /*1f0d0*/  IMAD.MOV.U32 R13, RZ, RZ, R24 ;  /* 0x000000ffff0d7224 */ /* 0x000fe400078e0018 */
[----:B------:R-:W-:-:S07]  /*1f0e0*/  IMAD.MOV.U32 R20, RZ, RZ, R14 ;  /* 0x000000ffff147224 */ /* 0x000fce00078e000e */
[----:B------:R-:W-:Y:S05]  /*1f0f0*/  WARPSYNC.COLLECTIVE R15, `(.L_x_4738) ;  /* 0x000000000f087348 */ /* 0x000fea0003c00000 */
[----:B------:R0:W1:Y:S02]  /*1f100*/  SHFL.IDX P6, R14, R13, R12, R11 ;  /* 0x0000000c0d0e7389 */ /* 0x00006400000c000b */
[----:B01----:R-:W-:Y:S01]  /*1f110*/  ENDCOLLECTIVE ;  /* 0x000000000000791b */ /* 0x003fe20003800000 */
.L_x_4738:
[----:B------:R-:W-:Y:S02]  /*1f120*/  IMAD.MOV.U32 R13, RZ, RZ, R27 ;  /* 0x000000ffff0d7224 */ /* 0x000fe400078e001b */
[----:B------:R-:W-:-:S07]  /*1f130*/  IMAD.MOV.U32 R24, RZ, RZ, R14 ;  /* 0x000000ffff187224 */ /* 0x000fce00078e000e */
[----:B------:R-:W-:Y:S05]  /*1f140*/  WARPSYNC.COLLECTIVE R15, `(.L_x_4739) ;  /* 0x000000000f087348 */ /* 0x000fea0003c00000 */
[----:B------:R0:W1:Y:S02]  /*1f150*/  SHFL.IDX P6, R14, R13, R12, R11 ;  /* 0x0000000c0d0e7389 */ /* 0x00006400000c000b */
[----:B01----:R-:W-:Y:S01]  /*1f160*/  ENDCOLLECTIVE ;  /* 0x000000000000791b */ /* 0x003fe20003800000 */
.L_x_4739:
[----:B------:R-:W-:Y:S01]  /*1f170*/  IMAD.MOV.U32 R21, RZ, RZ, R14 ;  /* 0x000000ffff157224 */ /* 0x000fe200078e000e */
[----:B------:R-:W-:Y:S06]  /*1f180*/  BRA `(.L_x_4740) ;  /* 0xfffffe8c003c7947 */ /* 0x000fec000383ffff */
.L_x_4527:
[----:B0-----:R0:W1:Y:S02]  /*1f190*/  SYNCS.PHASECHK.TRANS64.TRYWAIT P0, [R2+URZ+0x38800], R25 ;  /* 0x03880019020075a7 */ /* 0x001064000800017f */
[----:B-1----:R-:W-:Y:S05]  /*1f1a0*/  @!P0 NANOSLEEP.SYNCS 0x989680 ;  /* 0x009896800000895d */ /* 0x002fea0003900000 */
[----:B------:R-:W1:Y:S02]  /*1f1b0*/  @!P0 SYNCS.PHASECHK.TRANS64 P0, [R2+URZ+0x38800], R25 ;  /* 0x03880019020085a7 */ /* 0x000e64000800007f */
[----:B-1----:R-:W-:Y:S05]  /*1f1c0*/  @!P0 BRA `(.L_x_4527) ;  /* 0xfffffffc00f08947 */ /* 0x002fea000383ffff */
[----:B------:R-:W-:Y:S05]  /*1f1d0*/  BRA `(.L_x_4741) ;  /* 0xfffffe9000507947 */ /* 0x000fea000383ffff */
.L_x_4535:
        /* <DEDUP_REMOVED lines=8> */
.L_x_4743:
[----:B------:R-:W-:Y:S05]  /*1f260*/  BSYNC B1 ;  /* 0x0000000000017941 */ /* 0x000fea0003800000 */
.L_x_4742:
        /* <DEDUP_REMOVED lines=8> */
.L_x_4744:
[----:B------:R-:W-:Y:S02]  /*1f2f0*/  IMAD.MOV.U32 R13, RZ, RZ, R24 ;  /* 0x000000ffff0d7224 */ /* 0x000fe400078e0018 */
[----:B------:R-:W-:-:S07]  /*1f300*/  IMAD.MOV.U32 R20, RZ, RZ, R14 ;  /* 0x000000ffff147224 */ /* 0x000fce00078e000e */
[----:B------:R-:W-:Y:S05]  /*1f310*/  WARPSYNC.COLLECTIVE R15, `(.L_x_4745) ;  /* 0x000000000f087348 */ /* 0x000fea0003c00000 */
[----:B------:R0:W1:Y:S02]  /*1f320*/  SHFL.IDX P6, R14, R13, R12, R11 ;  /* 0x0000000c0d0e7389 */ /* 0x00006400000c000b */
[----:B01----:R-:W-:Y:S01]  /*1f330*/  ENDCOLLECTIVE ;  /* 0x000000000000791b */ /* 0x003fe20003800000 */
.L_x_4745:
[----:B------:R-:W-:Y:S02]  /*1f340*/  IMAD.MOV.U32 R13, RZ, RZ, R27 ;  /* 0x000000ffff0d7224 */ /* 0x000fe400078e001b */
[----:B------:R-:W-:-:S07]  /*1f350*/  IMAD.MOV.U32 R21, RZ, RZ, R14 ;  /* 0x000000ffff157224 */ /* 0x000fce00078e000e */
[----:B------:R-:W-:Y:S05]  /*1f360*/  WARPSYNC.COLLECTIVE R15, `(.L_x_4746) ;  /* 0x000000000f087348 */ /* 0x000fea0003c00000 */
[----:B------:R0:W1:Y:S02]  /*1f370*/  SHFL.IDX P6, R14, R13, R12, R11 ;  /* 0x0000000c0d0e7389 */ /* 0x00006400000c000b */
[----:B01----:R-:W-:Y:S01]  /*1f380*/  ENDCOLLECTIVE ;  /* 0x000000000000791b */ /* 0x003fe20003800000 */
.L_x_4746:
[----:B------:R-:W-:Y:S05]  /*1f390*/  BRA `(.L_x_4747) ;  /* 0xfffffe9800c07947 */ /* 0x000fea000383ffff */
.L_x_4539:
[----:B0-----:R0:W1:Y:S02]  /*1f3a0*/  SYNCS.PHASECHK.TRANS64.TRYWAIT P1, [R2+URZ+0x38800], R27 ;  /* 0x0388001b020075a7 */ /* 0x001064000802017f */
[----:B-1----:R-:W-:Y:S05]  /*1f3b0*/  @!P1 NANOSLEEP.SYNCS 0x989680 ;  /* 0x009896800000995d */ /* 0x002fea0003900000 */
[----:B------:R-:W1:Y:S02]  /*1f3c0*/  @!P1 SYNCS.PHASECHK.TRANS64 P1, [R2+URZ+0x38800], R27 ;  /* 0x0388001b020095a7 */ /* 0x000e64000802007f */
[----:B-1----:R-:W-:Y:S05]  /*1f3d0*/  @!P1 BRA `(.L_x_4539) ;  /* 0xfffffffc00f09947 */ /* 0x002fea000383ffff */
[----:B------:R-:W-:Y:S05]  /*1f3e0*/  BRA `(.L_x_4748) ;  /* 0xfffffe9c00a07947 */ /* 0x000fea000383ffff */
.L_x_4545:
[----:B-1----:R1:W2:Y:S02]  /*1f3f0*/  SYNCS.PHASECHK.TRANS64.TRYWAIT P1, [R11+URZ+0x38830], R10 ;  /* 0x0388300a0b0075a7 */ /* 0x0022a4000802017f */
[----:B--2---:R-:W-:Y:S05]  /*1f400*/  @!P1 NANOSLEEP.SYNCS 0x989680 ;  /* 0x009896800000995d */ /* 0x004fea0003900000 */
[----:B------:R-:W2:Y:S02]  /*1f410*/  @!P1 SYNCS.PHASECHK.TRANS64 P1, [R11+URZ+0x38830], R10 ;  /* 0x0388300a0b0095a7 */ /* 0x000ea4000802007f */
[----:B--2---:R-:W-:Y:S05]  /*1f420*/  @!P1 BRA `(.L_x_4545) ;  /* 0xfffffffc00f09947 */ /* 0x004fea000383ffff */
[----:B------:R-:W-:Y:S05]  /*1f430*/  BRA `(.L_x_4544) ;  /* 0xfffffea800d87947 */ /* 0x000fea000383ffff */
.L_x_4547:
[----:B--2---:R2:W3:Y:S02]  /*1f440*/  SYNCS.PHASECHK.TRANS64.TRYWAIT P1, [R2+URZ+0x38810], R3 ;  /* 0x03881003020075a7 */ /* 0x0044e4000802017f */
[----:B---3--:R-:W-:Y:S05]  /*1f450*/  @!P1 NANOSLEEP.SYNCS 0x989680 ;  /* 0x009896800000995d */ /* 0x008fea0003900000 */
[----:B------:R-:W3:Y:S02]  /*1f460*/  @!P1 SYNCS.PHASECHK.TRANS64 P1, [R2+URZ+0x38810], R3 ;  /* 0x03881003020095a7 */ /* 0x000ee4000802007f */
[----:B---3--:R-:W-:Y:S05]  /*1f470*/  @!P1 BRA `(.L_x_4547) ;  /* 0xfffffffc00f09947 */ /* 0x008fea000383ffff */
[----:B------:R-:W-:Y:S05]  /*1f480*/  BRA `(.L_x_4749) ;  /* 0xfffffeac00887947 */ /* 0x000fea000383ffff */
.L_x_4551:
[----:B--2---:R2:W4:Y:S02]  /*1f490*/  SYNCS.PHASECHK.TRANS64.TRYWAIT P1, [R11+URZ+0x38850], R10 ;  /* 0x0388500a0b0075a7 */ /* 0x004524000802017f */
[----:B----4-:R-:W-:Y:S05]  /*1f4a0*/  @!P1 NANOSLEEP.SYNCS 0x989680 ;  /* 0x009896800000995d */ /* 0x010fea0003900000 */
[----:B------:R-:W4:Y:S02]  /*1f4b0*/  @!P1 SYNCS.PHASECHK.TRANS64 P1, [R11+URZ+0x38850], R10 ;  /* 0x0388500a0b0095a7 */ /* 0x000f24000802007f */
[----:B----4-:R-:W-:Y:S05]  /*1f4c0*/  @!P1 BRA `(.L_x_4551) ;  /* 0xfffffffc00f09947 */ /* 0x010fea000383ffff */
[----:B------:R-:W-:Y:S05]  /*1f4d0*/  BRA `(.L_x_4550) ;  /* 0xfffffeac00b47947 */ /* 0x000fea000383ffff */
.L_x_4560:
[----:B-1----:R1:W2:Y:S02]  /*1f4e0*/  SYNCS.PHASECHK.TRANS64.TRYWAIT P2, [R12+URZ+0x38830], R196 ;  /* 0x038830c40c0075a7 */ /* 0x0022a4000804017f */
[----:B--2---:R-:W-:Y:S05]  /*1f4f0*/  @!P2 NANOSLEEP.SYNCS 0x989680 ;  /* 0x009896800000a95d */ /* 0x004fea0003900000 */
[----:B------:R-:W2:Y:S02]  /*1f500*/  @!P2 SYNCS.PHASECHK.TRANS64 P2, [R12+URZ+0x38830], R196 ;  /* 0x038830c40c00a5a7 */ /* 0x000ea4000804007f */
[----:B--2---:R-:W-:Y:S05]  /*1f510*/  @!P2 BRA `(.L_x_4560) ;  /* 0xfffffffc00f0a947 */ /* 0x004fea000383ffff */
[----:B------:R-:W-:Y:S05]  /*1f520*/  BRA `(.L_x_4559) ;  /* 0xfffffedc00647947 */ /* 0x000fea000383ffff */
.L_x_4565:
[----:B---3--:R3:W4:Y:S02]  /*1f530*/  SYNCS.PHASECHK.TRANS64.TRYWAIT P2, [R12+URZ+0x38850], R196 ;  /* 0x038850c40c0075a7 */ /* 0x008724000804017f */
[----:B----4-:R-:W-:Y:S05]  /*1f540*/  @!P2 NANOSLEEP.SYNCS 0x989680 ;  /* 0x009896800000a95d */ /* 0x010fea0003900000 */
[----:B------:R-:W4:Y:S02]  /*1f550*/  @!P2 SYNCS.PHASECHK.TRANS64 P2, [R12+URZ+0x38850], R196 ;  /* 0x038850c40c00a5a7 */ /* 0x000f24000804007f */
[----:B----4-:R-:W-:Y:S05]  /*1f560*/  @!P2 BRA `(.L_x_4565) ;  /* 0xfffffffc00f0a947 */ /* 0x010fea000383ffff */
[----:B------:R-:W-:Y:S05]  /*1f570*/  BRA `(.L_x_4564) ;  /* 0xfffffee000087947 */ /* 0x000fea000383ffff */
.L_x_4600:
        /* <DEDUP_REMOVED lines=11> */
.L_x_4751:
[----:B------:R-:W-:Y:S05]  /*1f630*/  BSYNC B1 ;  /* 0x0000000000017941 */ /* 0x000fea0003800000 */
.L_x_4750:
[----:B------:R-:W-:Y:S05]  /*1f640*/  BRA `(.L_x_4752) ;  /* 0xffffff8000d87947 */ /* 0x000fea000383ffff */
.L_x_4602:
[----:B------:R-:W-:Y:S01]  /*1f650*/  BSSY B1, `(.L_x_4753) ;  /* 0x0000006000017945 */ /* 0x000fe20003800000 */
[----:B------:R-:W-:-:S07]  /*1f660*/  IMAD.MOV.U32 R15, RZ, RZ, -0x1 ;  /* 0xffffffffff0f7424 */ /* 0x000fce00078e00ff */
[----:B0-----:R-:W-:Y:S05]  /*1f670*/  WARPSYNC.COLLECTIVE R15, `(.L_x_4754) ;  /* 0x000000000f0c7348 */ /* 0x001fea0003c00000 */
[----:B------:R-:W-:Y:S02]  /*1f680*/  ELECT P6, UR62, PT ;  /* 0x00000000003e782f */ /* 0x000fe400038c0000 */
[----:B------:R-:W-:Y:S01]  /*1f690*/  MOV R14, UR62 ;  /* 0x0000003e000e7c02 */ /* 0x000fe20008000f00 */
[----:B0-----:R-:W-:Y:S10]  /*1f6a0*/  ENDCOLLECTIVE ;  /* 0x000000000000791b */ /* 0x001ff40003800000 */
.L_x_4754:
[----:B------:R-:W-:Y:S05]  /*1f6b0*/  BSYNC B1 ;  /* 0x0000000000017941 */ /* 0x000fea0003800000 */
.L_x_4753:
[----:B------:R-:W-:Y:S05]  /*1f6c0*/  BRA `(.L_x_4601) ;  /* 0xffffff8000d07947 */ /* 0x000fea000383ffff */
.L_x_4604:
[----:B0-----:R0:W1:Y:S02]  /*1f6d0*/  SYNCS.PHASECHK.TRANS64.TRYWAIT P0, [R18+URZ+0x38820], R3 ;  /* 0x03882003120075a7 */ /* 0x001064000800017f */
[----:B-1----:R-:W-:Y:S05]  /*1f6e0*/  @!P0 NANOSLEEP.SYNCS 0x989680 ;  /* 0x009896800000895d */ /* 0x002fea0003900000 */
[----:B------:R-:W1:Y:S02]  /*1f6f0*/  @!P0 SYNCS.PHASECHK.TRANS64 P0, [R18+URZ+0x38820], R3 ;  /* 0x03882003120085a7 */ /* 0x000e64000800007f */
[----:B-1----:R-:W-:Y:S05]  /*1f700*/  @!P0 BRA `(.L_x_4604) ;  /* 0xfffffffc00f08947 */ /* 0x002fea000383ffff */
[----:B------:R-:W-:Y:S05]  /*1f710*/  BRA `(.L_x_4755) ;  /* 0xffffff8000e07947 */ /* 0x000fea000383ffff */
.L_x_4608:
[----:B0-----:R0:W1:Y:S02]  /*1f720*/  SYNCS.PHASECHK.TRANS64.TRYWAIT P0, [R3+URZ+0x388a0], R8 ;  /* 0x0388a008030075a7 */ /* 0x001064000800017f */
[----:B-1----:R-:W-:Y:S05]  /*1f730*/  @!P0 NANOSLEEP.SYNCS 0x989680 ;  /* 0x009896800000895d */ /* 0x002fea0003900000 */
[----:B------:R-:W1:Y:S02]  /*1f740*/  @!P0 SYNCS.PHASECHK.TRANS64 P0, [R3+URZ+0x388a0], R8 ;  /* 0x0388a008030085a7 */ /* 0x000e64000800007f */
[----:B-1----:R-:W-:Y:S05]  /*1f750*/  @!P0 BRA `(.L_x_4608) ;  /* 0xfffffffc00f08947 */ /* 0x002fea000383ffff */
[----:B------:R-:W-:Y:S05]  /*1f760*/  BRA `(.L_x_4756) ;  /* 0xffffff8000f87947 */ /* 0x000fea000383ffff */
.L_x_4613:
[----:B-1----:R1:W2:Y:S02]  /*1f770*/  SYNCS.PHASECHK.TRANS64.TRYWAIT P0, [R3+URZ+0x388c0], R8 ;  /* 0x0388c008030075a7 */ /* 0x0022a4000800017f */
[----:B--2---:R-:W-:Y:S05]  /*1f780*/  @!P0 NANOSLEEP.SYNCS 0x989680 ;  /* 0x009896800000895d */ /* 0x004fea0003900000 */
[----:B------:R-:W2:Y:S02]  /*1f790*/  @!P0 SYNCS.PHASECHK.TRANS64 P0, [R3+URZ+0x388c0], R8 ;  /* 0x0388c008030085a7 */ /* 0x000ea4000800007f */
[----:B--2---:R-:W-:Y:S05]  /*1f7a0*/  @!P0 BRA `(.L_x_4613) ;  /* 0xfffffffc00f08947 */ /* 0x004fea000383ffff */
[----:B------:R-:W-:Y:S05]  /*1f7b0*/  BRA `(.L_x_4757) ;  /* 0xffffff8400747947 */ /* 0x000fea000383ffff */
.L_x_4627:
[----:B0-----:R0:W1:Y:S02]  /*1f7c0*/  SYNCS.PHASECHK.TRANS64.TRYWAIT P2, [R8+URZ+0x388a0], R2 ;  /* 0x0388a002080075a7 */ /* 0x001064000804017f */
[----:B-1----:R-:W-:Y:S05]  /*1f7d0*/  @!P2 NANOSLEEP.SYNCS 0x989680 ;  /* 0x009896800000a95d */ /* 0x002fea0003900000 */
[----:B------:R-:W1:Y:S02]  /*1f7e0*/  @!P2 SYNCS.PHASECHK.TRANS64 P2, [R8+URZ+0x388a0], R2 ;  /* 0x0388a0020800a5a7 */ /* 0x000e64000804007f */
[----:B-1----:R-:W-:Y:S05]  /*1f7f0*/  @!P2 BRA `(.L_x_4627) ;  /* 0xfffffffc00f0a947 */ /* 0x002fea000383ffff */
[----:B------:R-:W-:Y:S05]  /*1f800*/  BRA `(.L_x_4758) ;  /* 0xffffff8c00d87947 */ /* 0x000fea000383ffff */
.L_x_4632:
[----:B-1----:R1:W2:Y:S02]  /*1f810*/  SYNCS.PHASECHK.TRANS64.TRYWAIT P2, [R8+URZ+0x388c0], R2 ;  /* 0x0388c002080075a7 */ /* 0x0022a4000804017f */
[----:B--2---:R-:W-:Y:S05]  /*1f820*/  @!P2 NANOSLEEP.SYNCS 0x989680 ;  /* 0x009896800000a95d */ /* 0x004fea0003900000 */
[----:B------:R-:W2:Y:S02]  /*1f830*/  @!P2 SYNCS.PHASECHK.TRANS64 P2, [R8+URZ+0x388c0], R2 ;  /* 0x0388c0020800a5a7 */ /* 0x000ea4000804007f */
[----:B--2---:R-:W-:Y:S05]  /*1f840*/  @!P2 BRA `(.L_x_4632) ;  /* 0xfffffffc00f0a947 */ /* 0x004fea000383ffff */
[----:B------:R-:W-:Y:S05]  /*1f850*/  BRA `(.L_x_4759) ;  /* 0xffffff9000507947 */ /* 0x000fea000383ffff */
.L_x_4654:
        /* <DEDUP_REMOVED lines=8> */
[----:B0-----:R-:W-:Y:S05]  /*1f8e0*/  WARPSYNC.COLLECTIVE R15, `(.L_x_4761) ;  /* 0x000000000f087348 */ /* 0x001fea0003c00000 */
[----:B------:R1:W2:Y:S02]  /*1f8f0*/  SHFL.IDX P6, R14, R13, R12, R11 ;  /* 0x0000000c0d0e7389 */ /* 0x0002a400000c000b */
[----:B012---:R-:W-:Y:S01]  /*1f900*/  ENDCOLLECTIVE ;  /* 0x000000000000791b */ /* 0x007fe20003800000 */
.L_x_4761:
[----:B------:R-:W-:Y:S05]  /*1f910*/  BSYNC B0 ;  /* 0x0000000000007941 */ /* 0x000fea0003800000 */
.L_x_4760:
[----:B------:R-:W-:Y:S05]  /*1f920*/  BRA `(.L_x_4762) ;  /* 0xffffffa400e47947 */ /* 0x000fea000383ffff */
.L_x_4657:
[----:B0-----:R0:W1:Y:S02]  /*1f930*/  SYNCS.PHASECHK.TRANS64.TRYWAIT P0, [R26+URZ+0x38840], R0 ;  /* 0x038840001a0075a7 */ /* 0x001064000800017f */
[----:B-1----:R-:W-:Y:S05]  /*1f940*/  @!P0 NANOSLEEP.SYNCS 0x989680 ;  /* 0x009896800000895d */ /* 0x002fea0003900000 */
[----:B------:R-:W1:Y:S02]  /*1f950*/  @!P0 SYNCS.PHASECHK.TRANS64 P0, [R26+URZ+0x38840], R0 ;  /* 0x038840001a0085a7 */ /* 0x000e64000800007f */
[----:B-1----:R-:W-:Y:S05]  /*1f960*/  @!P0 BRA `(.L_x_4657) ;  /* 0xfffffffc00f08947 */ /* 0x002fea000383ffff */
[----:B------:R-:W-:Y:S05]  /*1f970*/  BRA `(.L_x_4763) ;  /* 0xffffffa800187947 */ /* 0x000fea000383ffff */
.L_x_4658:
        /* <DEDUP_REMOVED lines=8> */
.L_x_4765:
[----:B------:R-:W-:Y:S05]  /*1fa00*/  BSYNC B0 ;  /* 0x0000000000007941 */ /* 0x000fea0003800000 */
.L_x_4764:
        /* <DEDUP_REMOVED lines=9> */
.L_x_4766:
[----:B------:R-:W-:Y:S02]  /*1faa0*/  IMAD.MOV.U32 R13, RZ, RZ, R4 ;  /* 0x000000ffff0d7224 */ /* 0x000fe400078e0004 */
[----:B------:R-:W-:Y:S02]  /*1fab0*/  IMAD.MOV.U32 R12, RZ, RZ, 0x1 ;  /* 0x00000001ff0c7424 */ /* 0x000fe400078e00ff */
[----:B------:R-:W-:-:S07]  /*1fac0*/  IMAD.MOV.U32 R3, RZ, RZ, R14 ;  /* 0x000000ffff037224 */ /* 0x000fce00078e000e */
[----:B------:R-:W-:Y:S05]  /*1fad0*/  WARPSYNC.COLLECTIVE R15, `(.L_x_4767) ;  /* 0x000000000f087348 */ /* 0x000fea0003c00000 */
[----:B------:R0:W1:Y:S02]  /*1fae0*/  SHFL.IDX P6, R14, R13, R12, R11 ;  /* 0x0000000c0d0e7389 */ /* 0x00006400000c000b */
[----:B01----:R-:W-:Y:S01]  /*1faf0*/  ENDCOLLECTIVE ;  /* 0x000000000000791b */ /* 0x003fe20003800000 */
.L_x_4767:
        /* <DEDUP_REMOVED lines=15> */
.L_x_4768:
[----:B------:R-:W-:Y:S02]  /*1fbf0*/  @P0 IMAD R6, R5, 0x2, R18 ;  /* 0x0000000205060824 */ /* 0x000fe400078e0212 */
[----:B------:R-:W-:Y:S02]  /*1fc00*/  IMAD.MOV.U32 R13, RZ, RZ, R4 ;  /* 0x000000ffff0d7224 */ /* 0x000fe400078e0004 */
[----:B------:R-:W-:Y:S02]  /*1fc10*/  IMAD.MOV.U32 R12, RZ, RZ, 0x2 ;  /* 0x00000002ff0c7424 */ /* 0x000fe400078e00ff */
[----:B------:R-:W-:-:S07]  /*1fc20*/  IMAD.MOV.U32 R3, RZ, RZ, R14 ;  /* 0x000000ffff037224 */ /* 0x000fce00078e000e */
[----:B------:R-:W-:Y:S05]  /*1fc30*/  WARPSYNC.COLLECTIVE R15, `(.L_x_4769) ;  /* 0x000000000f087348 */ /* 0x000fea0003c00000 */
[----:B------:R0:W1:Y:S02]  /*1fc40*/  SHFL.IDX P6, R14, R13, R12, R11 ;  /* 0x0000000c0d0e7389 */ /* 0x00006400000c000b */
[----:B01----:R-:W-:Y:S01]  /*1fc50*/  ENDCOLLECTIVE ;  /* 0x000000000000791b */ /* 0x003fe20003800000 */
.L_x_4769:
        /* <DEDUP_REMOVED lines=15> */
.L_x_4770:
[----:B------:R-:W-:Y:S02]  /*1fd50*/  @P0 IMAD R6, R5, 0x2, R18 ;  /* 0x0000000205060824 */ /* 0x000fe400078e0212 */
[----:B------:R-:W-:Y:S02]  /*1fd60*/  IMAD.MOV.U32 R13, RZ, RZ, R4 ;  /* 0x000000ffff0d7224 */ /* 0x000fe400078e0004 */
[----:B------:R-:W-:Y:S02]  /*1fd70*/  IMAD.MOV.U32 R12, RZ, RZ, 0x3 ;  /* 0x00000003ff0c7424 */ /* 0x000fe400078e00ff */
[----:B------:R-:W-:-:S07]  /*1fd80*/  IMAD.MOV.U32 R3, RZ, RZ, R14 ;  /* 0x000000ffff037224 */ /* 0x000fce00078e000e */
[----:B------:R-:W-:Y:S05]  /*1fd90*/  WARPSYNC.COLLECTIVE R15, `(.L_x_4771) ;  /* 0x000000000f087348 */ /* 0x000fea0003c00000 */
[----:B------:R0:W1:Y:S02]  /*1fda0*/  SHFL.IDX P6, R14, R13, R12, R11 ;  /* 0x0000000c0d0e7389 */ /* 0x00006400000c000b */
[----:B01----:R-:W-:Y:S01]  /*1fdb0*/  ENDCOLLECTIVE ;  /* 0x000000000000791b */ /* 0x003fe20003800000 */
.L_x_4771:
        /* <DEDUP_REMOVED lines=10> */
.L_x_4772:
[----:B------:R-:W-:Y:S01]  /*1fe60*/  @!PT LDS RZ, [RZ] ;  /* 0x00000000fffff984 */ /* 0x000fe20000000800 */
[----:B------:R-:W-:Y:S01]  /*1fe70*/  @!PT LDS RZ, [RZ] ;  /* 0x00000000fffff984 */ /* 0x000fe20000000800 */
[----:B------:R-:W-:Y:S01]  /*1fe80*/  @!PT LDS RZ, [RZ] ;  /* 0x00000000fffff984 */ /* 0x000fe20000000800 */
[----:B------:R0:W-:Y:S01]  /*1fe90*/  @P0 LDGSTS.E.BYPASS.LTC128B.128 [R6+0x23400], desc[UR42][R2.64], !P2 ;  /* 0x2340000002060fae */ /* 0x0001e2000d101d6a */
[----:B------:R-:W-:Y:S01]  /*1fea0*/  IMAD.MOV.U32 R0, RZ, RZ, R14 ;  /* 0x000000ffff007224 */ /* 0x000fe200078e000e */
[----:B------:R-:W-:Y:S06]  /*1feb0*/  BRA `(.L_x_4773) ;  /* 0xffffffa400c47947 */ /* 0x000fec000383ffff */
.L_x_4663:
        /* <DEDUP_REMOVED lines=9> */
.L_x_4774:
[C---:B------:R-:W-:Y:S01]  /*1ff50*/  VIADD R10, R25.reuse, 0x10 ;  /* 0x00000010190a7836 */ /* 0x040fe20000000000 */
[C---:B------:R-:W-:Y:S01]  /*1ff60*/  ISETP.GE.AND P0, PT, R25.reuse, R3, PT ;  /* 0x000000031900720c */ /* 0x040fe20003f06270 */
[----:B------:R-:W-:-:S03]  /*1ff70*/  VIADD R8, R25, 0x20 ;  /* 0x0000002019087836 */ /* 0x000fc60000000000 */
[----:B------:R0:W-:Y:S04]  /*1ff80*/  STL [R1+0x18], R10 ;  /* 0x0000180a01007387 */ /* 0x0001e80000100800 */
[----:B------:R0:W-:Y:S01]  /*1ff90*/  STL [R1+0x1c], R8 ;  /* 0x00001c0801007387 */ /* 0x0001e20000100800 */
[----:B------:R-:W-:Y:S02]  /*1ffa0*/  IMAD.MOV.U32 R13, RZ, RZ, R0 ;  /* 0x000000ffff0d7224 */ /* 0x000fe400078e0000 */
[----:B------:R-:W-:-:S07]  /*1ffb0*/  IMAD.MOV.U32 R5, RZ, RZ, R14 ;  /* 0x000000ffff057224 */ /* 0x000fce00078e000e */
[----:B0-----:R-:W-:Y:S05]  /*1ffc0*/  WARPSYNC.COLLECTIVE R15, `(.L_x_4775) ;  /* 0x000000000f087348 */ /* 0x001fea0003c00000 */
[----:B------:R1:W2:Y:S02]  /*1ffd0*/  SHFL.IDX P6, R14, R13, R12, R11 ;  /* 0x0000000c0d0e7389 */ /* 0x0002a400000c000b */
[----:B012---:R-:W-:Y:S01]  /*1ffe0*/  ENDCOLLECTIVE ;  /* 0x000000000000791b */ /* 0x007fe20003800000 */
.L_x_4775:
[----:B------:R-:W-:Y:S02]  /*1fff0*/  IMAD.MOV.U32 R13, RZ, RZ, R2 ;  /* 0x000000ffff0d7224 */ /* 0x000fe400078e0002 */
[----:B------:R-:W-:Y:S02]  /*20000*/  IMAD.MOV.U32 R12, RZ, RZ, 0x1 ;  /* 0x00000001ff0c7424 */ /* 0x000fe400078e00ff */
[----:B------:R-:W-:-:S07]  /*20010*/  IMAD.MOV.U32 R4, RZ, RZ, R14 ;  /* 0x000000ffff047224 */ /* 0x000fce00078e000e */
[----:B------:R-:W-:Y:S05]  /*20020*/  WARPSYNC.COLLECTIVE R15, `(.L_x_4776) ;  /* 0x000000000f087348 */ /* 0x000fea0003c00000 */
[----:B------:R0:W1:Y:S02]  /*20030*/  SHFL.IDX P6, R14, R13, R12, R11 ;  /* 0x0000000c0d0e7389 */ /* 0x00006400000c000b */
[----:B01----:R-:W-:Y:S01]  /*20040*/  ENDCOLLECTIVE ;  /* 0x000000000000791b */ /* 0x003fe20003800000 */
.L_x_4776:
[----:B------:R-:W-:-:S05]  /*20050*/  @!P0 LEA R4, P2, R7, R4, 0x1 ;  /* 0x0000000407048211 */ /* 0x000fca00078408ff */
[----:B------:R-:W-:-:S05]  /*20060*/  @!P0 IMAD.X R5, RZ, RZ, R5, P2 ;  /* 0x000000ffff058224 */ /* 0x000fca00010e0605 */
[----:B------:R-:W-:Y:S01]  /*20070*/  @!PT LDS RZ, [RZ] ;  /* 0x00000000fffff984 */ /* 0x000fe20000000800 */
[----:B------:R-:W-:Y:S01]  /*20080*/  @!PT LDS RZ, [RZ] ;  /* 0x00000000fffff984 */ /* 0x000fe20000000800 */
[----:B------:R-:W-:Y:S01]  /*20090*/  @!PT LDS RZ, [RZ] ;  /* 0x00000000fffff984 */ /* 0x000fe20000000800 */
[----:B------:R0:W-:Y:S01]  /*200a0*/  @!P0 LDGSTS.E.BYPASS.LTC128B.128 [R23+0x20400], desc[UR42][R4.64], !P1 ;  /* 0x2040000004178fae */ /* 0x0001e2000c901d6a */
[----:B------:R-:W-:Y:S01]  /*200b0*/  IMAD.MOV.U32 R13, RZ, RZ, R0 ;  /* 0x000000ffff0d7224 */ /* 0x000fe200078e0000 */
[----:B------:R-:W-:Y:S01]  /*200c0*/  ISETP.GE.AND P0, PT, R10, R3, PT ;  /* 0x000000030a00720c */ /* 0x000fe20003f06270 */
[----:B0-----:R-:W-:-:S12]  /*200d0*/  IMAD.MOV.U32 R4, RZ, RZ, R14 ;  /* 0x000000ffff047224 */ /* 0x001fd800078e000e */
[----:B------:R-:W-:Y:S05]  /*200e0*/  WARPSYNC.COLLECTIVE R15, `(.L_x_4777) ;  /* 0x000000000f087348 */ /* 0x000fea0003c00000 */
[----:B------:R0:W1:Y:S02]  /*200f0*/  SHFL.IDX P6, R14, R13, R12, R11 ;  /* 0x0000000c0d0e7389 */ /* 0x00006400000c000b */
[----:B01----:R-:W-:Y:S01]  /*20100*/  ENDCOLLECTIVE ;  /* 0x000000000000791b */ /* 0x003fe20003800000 */
.L_x_4777:
[----:B------:R-:W-:Y:S02]  /*20110*/  IMAD.MOV.U32 R13, RZ, RZ, R2 ;  /* 0x000000ffff0d7224 */ /* 0x000fe400078e0002 */
[----:B------:R-:W-:Y:S02]  /*20120*/  IMAD.MOV.U32 R12, RZ, RZ, 0x2 ;  /* 0x00000002ff0c7424 */ /* 0x000fe400078e00ff */
[----:B------:R-:W-:-:S07]  /*20130*/  IMAD.MOV.U32 R5, RZ, RZ, R14 ;  /* 0x000000ffff057224 */ /* 0x000fce00078e000e */
[----:B------:R-:W-:Y:S05]  /*20140*/  WARPSYNC.COLLECTIVE R15, `(.L_x_4778) ;  /* 0x000000000f087348 */ /* 0x000fea0003c00000 */
[----:B------:R0:W1:Y:S02]  /*20150*/  SHFL.IDX P6, R14, R13, R12, R11 ;  /* 0x0000000c0d0e7389 */ /* 0x00006400000c000b */
[----:B01----:R-:W-:Y:S01]  /*20160*/  ENDCOLLECTIVE ;  /* 0x000000000000791b */ /* 0x003fe20003800000 */
.L_x_4778:
        /* <DEDUP_REMOVED lines=10> */
.L_x_4779:
[----:B------:R-:W-:Y:S01]  /*20210*/  @!PT LDS RZ, [RZ] ;  /* 0x00000000fffff984 */ /* 0x000fe20000000800 */
[----:B------:R-:W-:Y:S01]  /*20220*/  @!PT LDS RZ, [RZ] ;  /* 0x00000000fffff984 */ /* 0x000fe20000000800 */
[----:B------:R-:W-:Y:S01]  /*20230*/  @!PT LDS RZ, [RZ] ;  /* 0x00000000fffff984 */ /* 0x000fe20000000800 */
[----:B------:R0:W-:Y:S01]  /*20240*/  @!P0 LDGSTS.E.BYPASS.LTC128B.128 [R23+0x20c00], desc[UR42][R4.64], !P1 ;  /* 0x20c0000004178fae */ /* 0x0001e2000c901d6a */
[----:B------:R-:W-:Y:S01]  /*20250*/  ISETP.GE.AND P0, PT, R8, R3, PT ;  /* 0x000000030800720c */ /* 0x000fe20003f06270 */
[----:B------:R-:W-:Y:S02]  /*20260*/  IMAD.MOV.U32 R13, RZ, RZ, R2 ;  /* 0x000000ffff0d7224 */ /* 0x000fe400078e0002 */
[----:B------:R-:W-:Y:S02]  /*20270*/  IMAD.MOV.U32 R12, RZ, RZ, 0x3 ;  /* 0x00000003ff0c7424 */ /* 0x000fe400078e00ff */
[----:B0-----:R-:W-:-:S08]  /*20280*/  IMAD.MOV.U32 R4, RZ, RZ, R14 ;  /* 0x000000ffff047224 */ /* 0x001fd000078e000e */
[----:B------:R-:W-:Y:S05]  /*20290*/  WARPSYNC.COLLECTIVE R15, `(.L_x_4780) ;  /* 0x000000000f087348 */ /* 0x000fea0003c00000 */
[----:B------:R0:W1:Y:S02]  /*202a0*/  SHFL.IDX P6, R14, R13, R12, R11 ;  /* 0x0000000c0d0e7389 */ /* 0x00006400000c000b */
[----:B01----:R-:W-:Y:S01]  /*202b0*/  ENDCOLLECTIVE ;  /* 0x000000000000791b */ /* 0x003fe20003800000 */
.L_x_4780:
        /* <DEDUP_REMOVED lines=14> */
.L_x_4781:
[----:B------:R-:W-:Y:S01]  /*203a0*/  IMAD.MOV.U32 R0, RZ, RZ, R14 ;  /* 0x000000ffff007224 */ /* 0x000fe200078e000e */
[----:B------:R-:W-:Y:S06]  /*203b0*/  BRA `(.L_x_4782) ;  /* 0xffffffa800d87947 */ /* 0x000fec000383ffff */
.L_x_4667:
[----:B------:R-:W2:Y:S04]  /*203c0*/  LDL.LU R10, [R1+0x14] ;  /* 0x00001400010a7983 */ /* 0x000ea80000300800 */
[----:B------:R-:W3:Y:S04]  /*203d0*/  LDL.LU R9, [R1+0x18] ;  /* 0x0000180001097983 */ /* 0x000ee80000300800 */
[----:B------:R-:W4:Y:S01]  /*203e0*/  LDL.LU R8, [R1+0x1c] ;  /* 0x00001c0001087983 */ /* 0x000f220000300800 */
[----:B------:R-:W-:Y:S01]  /*203f0*/  LOP3.LUT R16, R16, 0xffffefff, RZ, 0xc0, !PT ;  /* 0xffffefff10107812 */ /* 0x000fe200078ec0ff */
[----:B------:R-:W-:Y:S01]  /*20400*/  BSSY B0, `(.L_x_4783) ;  /* 0x0000029000007945 */ /* 0x000fe20003800000 */
[----:B------:R-:W-:-:S02]  /*20410*/  IMAD.MOV.U32 R13, RZ, RZ, R6 ;  /* 0x000000ffff0d7224 */ /* 0x000fc400078e0006 */
[----:B------:R-:W-:Y:S02]  /*20420*/  IMAD.MOV.U32 R12, RZ, RZ, RZ ;  /* 0x000000ffff0c7224 */ /* 0x000fe400078e00ff */
[----:B------:R-:W-:Y:S02]  /*20430*/  IMAD.MOV.U32 R11, RZ, RZ, 0x181f ;  /* 0x0000181fff0b7424 */ /* 0x000fe400078e00ff */
[----:B------:R-:W-:Y:S02]  /*20440*/  IMAD.MOV.U32 R15, RZ, RZ, -0x1 ;  /* 0xffffffffff0f7424 */ /* 0x000fe400078e00ff */
[----:B--2---:R-:W-:-:S05]  /*20450*/  IMAD R7, R10, R7, RZ ;  /* 0x000000070a077224 */ /* 0x004fca00078e02ff */
[-C--:B------:R-:W-:Y:S02]  /*20460*/  ISETP.GE.AND P2, PT, R25, R7.reuse, PT ;  /* 0x000000071900720c */ /* 0x080fe40003f46270 */
[-C--:B---3--:R-:W-:Y:S02]  /*20470*/  ISETP.GE.AND P1, PT, R9, R7.reuse, PT ;  /* 0x000000070900720c */ /* 0x088fe40003f26270 */
[----:B----4-:R-:W-:-:S09]  /*20480*/  ISETP.GE.AND P0, PT, R8, R7, PT ;  /* 0x000000070800720c */ /* 0x010fd20003f06270 */
[C---:B------:R-:W-:Y:S02]  /*20490*/  @!P2 LOP3.LUT R2, R4.reuse, 0x40, RZ, 0xc0, !PT ;  /* 0x000000400402a812 */ /* 0x040fe400078ec0ff */
[----:B------:R-:W-:Y:S02]  /*204a0*/  @!P1 LOP3.LUT R3, R4, 0x40, RZ, 0xc0, !PT ;  /* 0x0000004004039812 */ /* 0x000fe400078ec0ff */
[----:B------:R-:W-:Y:S02]  /*204b0*/  @!P2 SHF.R.U32.HI R2, RZ, 0x2, R2 ;  /* 0x00000002ff02a819 */ /* 0x000fe40000011602 */
[----:B------:R-:W-:Y:S02]  /*204c0*/  @!P1 SHF.R.U32.HI R3, RZ, 0x2, R3 ;  /* 0x00000002ff039819 */ /* 0x000fe40000011603 */
[----:B------:R-:W-:Y:S02]  /*204d0*/  @!P2 ISETP.NE.U32.AND P6, PT, R2, RZ, PT ;  /* 0x000000ff0200a20c */ /* 0x000fe40003fc5070 */
[----:B------:R-:W-:-:S02]  /*204e0*/  @!P2 LOP3.LUT R2, R5, 0x80, RZ, 0xc0, !PT ;  /* 0x000000800502a812 */ /* 0x000fc400078ec0ff */
[----:B------:R-:W-:Y:S02]  /*204f0*/  @!P0 LOP3.LUT R8, R4, 0x40, RZ, 0xc0, !PT ;  /* 0x0000004004088812 */ /* 0x000fe400078ec0ff */
[----:B------:R-:W-:Y:S02]  /*20500*/  @!P2 SHF.R.U32.HI R2, RZ, 0x3, R2 ;  /* 0x00000003ff02a819 */ /* 0x000fe40000011602 */
[----:B------:R-:W-:-:S05]  /*20510*/  @!P0 SHF.R.U32.HI R8, RZ, 0x2, R8 ;  /* 0x00000002ff088819 */ /* 0x000fca0000011608 */
[----:B------:R-:W-:Y:S02]  /*20520*/  @P6 LOP3.LUT R16, R16, 0x1000, RZ, 0xfc, !PT ;  /* 0x0000100010106812 */ /* 0x000fe400078efcff */
[----:B------:R-:W-:Y:S02]  /*20530*/  @!P2 ISETP.NE.U32.AND P6, PT, R2, RZ, PT ;  /* 0x000000ff0200a20c */ /* 0x000fe40003fc5070 */
[----:B------:R-:W-:Y:S02]  /*20540*/  LOP3.LUT R16, R16, 0xfffff7ff, RZ, 0xc0, !PT ;  /* 0xfffff7ff10107812 */ /* 0x000fe400078ec0ff */
[----:B------:R-:W-:-:S04]  /*20550*/  @!P1 LOP3.LUT R2, R5, 0x80, RZ, 0xc0, !PT ;  /* 0x0000008005029812 */ /* 0x000fc800078ec0ff */
[----:B------:R-:W-:-:S05]  /*20560*/  @!P1 SHF.R.U32.HI R2, RZ, 0x3, R2 ;  /* 0x00000003ff029819 */ /* 0x000fca0000011602 */
[----:B------:R-:W-:Y:S02]  /*20570*/  @P6 LOP3.LUT R16, R16, 0x800, RZ, 0xfc, !PT ;  /* 0x0000080010106812 */ /* 0x000fe400078efcff */
[----:B------:R-:W-:Y:S02]  /*20580*/  @!P1 ISETP.NE.U32.AND P6, PT, R3, RZ, PT ;  /* 0x000000ff0300920c */ /* 0x000fe40003fc5070 */
[----:B------:R-:W-:-:S11]  /*20590*/  LOP3.LUT R16, R16, 0xffffbfff, RZ, 0xc0, !PT ;  /* 0xffffbfff10107812 */ /* 0x000fd600078ec0ff */
[----:B------:R-:W-:Y:S02]  /*205a0*/  @P6 LOP3.LUT R16, R16, 0x4000, RZ, 0xfc, !PT ;  /* 0x0000400010106812 */ /* 0x000fe400078efcff */
[----:B------:R-:W-:Y:S02]  /*205b0*/  @!P1 ISETP.NE.U32.AND P6, PT, R2, RZ, PT ;  /* 0x000000ff0200920c */ /* 0x000fe40003fc5070 */
[----:B------:R-:W-:-:S11]  /*205c0*/  LOP3.LUT R16, R16, 0xffffdfff, RZ, 0xc0, !PT ;  /* 0xffffdfff10107812 */ /* 0x000fd600078ec0ff */
        /* <DEDUP_REMOVED lines=12> */
.L_x_4784:
[----:B------:R-:W-:Y:S05]  /*20690*/  BSYNC B0 ;  /* 0x0000000000007941 */ /* 0x000fea0003800000 */
.L_x_4783:
        /* <DEDUP_REMOVED lines=11> */
.L_x_4785:
[----:B------:R-:W-:-:S04]  /*20750*/  LOP3.LUT R16, R16, 0xfdffffff, RZ, 0xc0, !PT ;  /* 0xfdffffff10107812 */ /* 0x000fc800078ec0ff */
[----:B------:R-:W-:-:S04]  /*20760*/  @P3 LOP3.LUT R16, R16, 0x2000000, RZ, 0xfc, !PT ;  /* 0x0200000010103812 */ /* 0x000fc800078efcff */
[C---:B------:R-:W-:Y:S02]  /*20770*/  LOP3.LUT P3, RZ, R16.reuse, 0x200, RZ, 0xc0, !PT ;  /* 0x0000020010ff7812 */ /* 0x040fe4000786c0ff */
[----:B------:R-:W-:Y:S01]  /*20780*/  LOP3.LUT R16, R16, 0xfeffffff, RZ, 0xc0, !PT ;  /* 0xfeffffff10107812 */ /* 0x000fe200078ec0ff */
[----:B------:R-:W-:-:S03]  /*20790*/  IMAD.MOV.U32 R13, RZ, RZ, R6 ;  /* 0x000000ffff0d7224 */ /* 0x000fc600078e0006 */
[----:B------:R-:W-:Y:S01]  /*207a0*/  @P1 LOP3.LUT R16, R16, 0x1000000, RZ, 0xfc, !PT ;  /* 0x0100000010101812 */ /* 0x000fe200078efcff */
[----:B------:R-:W-:-:S03]  /*207b0*/  IMAD.MOV.U32 R12, RZ, RZ, 0x1 ;  /* 0x00000001ff0c7424 */ /* 0x000fc600078e00ff */
[C---:B------:R-:W-:Y:S02]  /*207c0*/  LOP3.LUT P1, RZ, R16.reuse, 0x100, RZ, 0xc0, !PT ;  /* 0x0000010010ff7812 */ /* 0x040fe4000782c0ff */
[----:B------:R-:W-:Y:S01]  /*207d0*/  LOP3.LUT R16, R16, 0xffdfffff, RZ, 0xc0, !PT ;  /* 0xffdfffff10107812 */ /* 0x000fe200078ec0ff */
[----:B------:R-:W-:-:S03]  /*207e0*/  IMAD.MOV.U32 R3, RZ, RZ, R14 ;  /* 0x000000ffff037224 */ /* 0x000fc600078e000e */
[----:B------:R-:W-:Y:S02]  /*207f0*/  @P0 LOP3.LUT R16, R16, 0x200000, RZ, 0xfc, !PT ;  /* 0x0020000010100812 */ /* 0x000fe400078efcff */
[----:B------:R-:W-:Y:S02]  /*20800*/  @!P2 LEA R3, P6, R20, R3, 0x1 ;  /* 0x000000031403a211 */ /* 0x000fe400078c08ff */
[----:B------:R-:W-:-:S03]  /*20810*/  LOP3.LUT P0, RZ, R16, 0x1000, RZ, 0xc0, !PT ;  /* 0x0000100010ff7812 */ /* 0x000fc6000780c0ff */
[----:B------:R-:W-:Y:S01]  /*20820*/  @!P2 IMAD.X R2, RZ, RZ, R2, P6 ;  /* 0x000000ffff02a224 */ /* 0x000fe200030e0602 */
[----:B------:R-:W-:-:S04]  /*20830*/  LOP3.LUT P6, RZ, R16, 0x800, RZ, 0xc0, !PT ;  /* 0x0000080010ff7812 */ /* 0x000fc800078cc0ff */
[----:B------:R-:W-:-:S04]  /*20840*/  @!P2 LOP3.LUT R3, R3, R2, RZ, 0x3c, !PT ;  /* 0x000000020303a212 */ /* 0x000fc800078e3cff */
[----:B------:R-:W-:-:S04]  /*20850*/  @!P2 LOP3.LUT R2, R3, R2, RZ, 0x3c, !PT ;  /* 0x000000020302a212 */ /* 0x000fc800078e3cff */
[----:B------:R-:W-:-:S05]  /*20860*/  @!P2 LOP3.LUT R3, R3, R2, RZ, 0x3c, !PT ;  /* 0x000000020303a212 */ /* 0x000fca00078e3cff */
[----:B------:R-:W-:Y:S01]  /*20870*/  @!PT LDS RZ, [RZ] ;  /* 0x00000000fffff984 */ /* 0x000fe20000000800 */
[----:B------:R-:W-:Y:S01]  /*20880*/  @!PT LDS RZ, [RZ] ;  /* 0x00000000fffff984 */ /* 0x000fe20000000800 */
[----:B------:R-:W-:Y:S01]  /*20890*/  @!PT LDS RZ, [RZ] ;  /* 0x00000000fffff984 */ /* 0x000fe20000000800 */
[----:B------:R0:W-:Y:S01]  /*208a0*/  @!P2 LDGSTS.E.BYPASS.LTC128B.128 [R23+0x26400], desc[UR42][R2.64], !P4 ;  /* 0x264000000217afae */ /* 0x0001e2000e101d6a */
[----:B------:R-:W-:-:S03]  /*208b0*/  LOP3.LUT P4, RZ, R16, 0x4000000, RZ, 0xc0, !PT ;  /* 0x0400000010ff7812 */ /* 0x000fc6000788c0ff */
[----:B------:R0:W-:Y:S01]  /*208c0*/  @!P2 LDGSTS.E.BYPASS.LTC128B.128 [R23+0x28400], desc[UR42][R2.64+0x80], !P3 ;  /* 0x284000800217afae */ /* 0x0001e2000d901d6a */
[----:B------:R-:W-:-:S03]  /*208d0*/  LOP3.LUT P3, RZ, R16, 0x2000000, RZ, 0xc0, !PT ;  /* 0x0200000010ff7812 */ /* 0x000fc6000786c0ff */
        /* <DEDUP_REMOVED lines=9> */
[----:B------:R0:W-:Y:S04]  /*20970*/  @!P2 LDGSTS.E.BYPASS.LTC128B.128 [R23+0x32400], desc[UR42][R2.64+0x300], P0 ;  /* 0x324003000217afae */ /* 0x0001e80008101d6a */
[----:B------:R0:W-:Y:S04]  /*20980*/  @!P2 LDGSTS.E.BYPASS.LTC128B.128 [R23+0x34400], desc[UR42][R2.64+0x380], P6 ;  /* 0x344003800217afae */ /* 0x0001e8000b101d6a */
[----:B0-----:R-:W-:Y:S05]  /*20990*/  WARPSYNC.COLLECTIVE R15, `(.L_x_4786) ;  /* 0x000000000f087348 */ /* 0x001fea0003c00000 */
[----:B------:R1:W2:Y:S02]  /*209a0*/  SHFL.IDX P6, R14, R13, R12, R11 ;  /* 0x0000000c0d0e7389 */ /* 0x0002a400000c000b */
[----:B012---:R-:W-:Y:S01]  /*209b0*/  ENDCOLLECTIVE ;  /* 0x000000000000791b */ /* 0x007fe20003800000 */
.L_x_4786:
[----:B------:R-:W-:-:S04]  /*209c0*/  @P5 LOP3.LUT R16, R16, 0x800000, RZ, 0xfc, !PT ;  /* 0x0080000010105812 */ /* 0x000fc800078efcff */
[C---:B------:R-:W-:Y:S02]  /*209d0*/  LOP3.LUT P5, RZ, R16.reuse, 0x400, RZ, 0xc0, !PT ;  /* 0x0000040010ff7812 */ /* 0x040fe400078ac0ff */
[----:B------:R-:W-:Y:S01]  /*209e0*/  LOP3.LUT P0, RZ, R16, 0x4000, RZ, 0xc0, !PT ;  /* 0x0000400010ff7812 */ /* 0x000fe2000780c0ff */
[----:B------:R-:W-:Y:S02]  /*209f0*/  IMAD.MOV.U32 R13, RZ, RZ, R0 ;  /* 0x000000ffff0d7224 */ /* 0x000fe400078e0000 */
[----:B------:R-:W-:-:S10]  /*20a00*/  IMAD.MOV.U32 R2, RZ, RZ, R14 ;  /* 0x000000ffff027224 */ /* 0x000fd400078e000e */
[----:B------:R-:W-:Y:S05]  /*20a10*/  WARPSYNC.COLLECTIVE R15, `(.L_x_4787) ;  /* 0x000000000f087348 */ /* 0x000fea0003c00000 */
[----:B------:R0:W1:Y:S02]  /*20a20*/  SHFL.IDX P6, R14, R13, R12, R11 ;  /* 0x0000000c0d0e7389 */ /* 0x00006400000c000b */
[----:B01----:R-:W-:Y:S01]  /*20a30*/  ENDCOLLECTIVE ;  /* 0x000000000000791b */ /* 0x003fe20003800000 */
.L_x_4787:
[----:B------:R-:W-:Y:S02]  /*20a40*/  IMAD.MOV.U32 R13, RZ, RZ, R6 ;  /* 0x000000ffff0d7224 */ /* 0x000fe400078e0006 */
[----:B------:R-:W-:Y:S02]  /*20a50*/  IMAD.MOV.U32 R12, RZ, RZ, 0x2 ;  /* 0x00000002ff0c7424 */ /* 0x000fe400078e00ff */
[----:B------:R-:W-:Y:S01]  /*20a60*/  IMAD.MOV.U32 R3, RZ, RZ, R14 ;  /* 0x000000ffff037224 */ /* 0x000fe200078e000e */
[----:B------:R-:W-:-:S04]  /*20a70*/  LOP3.LUT P6, RZ, R16, 0x2000, RZ, 0xc0, !PT ;  /* 0x0000200010ff7812 */ /* 0x000fc800078cc0ff */
[----:B------:R-:W-:-:S05]  /*20a80*/  @!P1 LEA R3, P2, R20, R3, 0x1 ;  /* 0x0000000314039211 */ /* 0x000fca00078408ff */
[----:B------:R-:W-:Y:S01]  /*20a90*/  @!P1 IMAD.X R2, RZ, RZ, R2, P2 ;  /* 0x000000ffff029224 */ /* 0x000fe200010e0602 */
[C---:B------:R-:W-:Y:S02]  /*20aa0*/  LOP3.LUT P2, RZ, R16.reuse, 0x10000, RZ, 0xc0, !PT ;  /* 0x0001000010ff7812 */ /* 0x040fe4000784c0ff */
[----:B------:R-:W-:Y:S02]  /*20ab0*/  LOP3.LUT R16, R16, 0xfff7ffff, RZ, 0xc0, !PT ;  /* 0xfff7ffff10107812 */ /* 0x000fe400078ec0ff */
[----:B------:R-:W-:-:S04]  /*20ac0*/  @!P1 LOP3.LUT R3, R3, R2, RZ, 0x3c, !PT ;  /* 0x0000000203039212 */ /* 0x000fc800078e3cff */
[----:B------:R-:W-:-:S04]  /*20ad0*/  @!P1 LOP3.LUT R2, R3, R2, RZ, 0x3c, !PT ;  /* 0x0000000203029212 */ /* 0x000fc800078e3cff */
[----:B------:R-:W-:Y:S02]  /*20ae0*/  @!P1 LOP3.LUT R3, R3, R2, RZ, 0x3c, !PT ;  /* 0x0000000203039212 */ /* 0x000fe400078e3cff */
[----:B------:R-:W-:-:S03]  /*20af0*/  @P2 LOP3.LUT R16, R16, 0x80000, RZ, 0xfc, !PT ;  /* 0x0008000010102812 */ /* 0x000fc600078efcff */
[----:B------:R-:W-:Y:S01]  /*20b00*/  @!PT LDS RZ, [RZ] ;  /* 0x00000000fffff984 */ /* 0x000fe20000000800 */
[----:B------:R-:W-:Y:S01]  /*20b10*/  @!PT LDS RZ, [RZ] ;  /* 0x00000000fffff984 */ /* 0x000fe20000000800 */
[----:B------:R-:W-:Y:S01]  /*20b20*/  @!PT LDS RZ, [RZ] ;  /* 0x00000000fffff984 */ /* 0x000fe20000000800 */
[----:B------:R0:W-:Y:S01]  /*20b30*/  @!P1 LDGSTS.E.BYPASS.LTC128B.128 [R23+0x26c00], desc[UR42][R2.64], !P5 ;  /* 0x26c0000002179fae */ /* 0x0001e2000e901d6a */
[C---:B------:R-:W-:Y:S02]  /*20b40*/  LOP3.LUT P2, RZ, R16.reuse, 0x200, RZ, 0xc0, !PT ;  /* 0x0000020010ff7812 */ /* 0x040fe4000784c0ff */
[C---:B------:R-:W-:Y:S02]  /*20b50*/  LOP3.LUT P5, RZ, R16.reuse, 0x800000, RZ, 0xc0, !PT ;  /* 0x0080000010ff7812 */ /* 0x040fe400078ac0ff */
[----:B------:R-:W-:-:S09]  /*20b60*/  LOP3.LUT R16, R16, 0xffefffff, RZ, 0xc0, !PT ;  /* 0xffefffff10107812 */ /* 0x000fd200078ec0ff */
[----:B------:R-:W-:Y:S01]  /*20b70*/  @P2 LOP3.LUT R16, R16, 0x100000, RZ, 0xfc, !PT ;  /* 0x0010000010102812 */ /* 0x000fe200078efcff */
[----:B------:R0:W-:Y:S03]  /*20b80*/  @!P1 LDGSTS.E.BYPASS.LTC128B.128 [R23+0x28c00], desc[UR42][R2.64+0x80], !P2 ;  /* 0x28c0008002179fae */ /* 0x0001e6000d101d6a */
[C---:B------:R-:W-:Y:S01]  /*20b90*/  LOP3.LUT P2, RZ, R16.reuse, 0x400, RZ, 0xc0, !PT ;  /* 0x0000040010ff7812 */ /* 0x040fe2000784c0ff */
[----:B------:R0:W-:Y:S01]  /*20ba0*/  @!P1 LDGSTS.E.BYPASS.LTC128B.128 [R23+0x2ac00], desc[UR42][R2.64+0x100], !P5 ;  /* 0x2ac0010002179fae */ /* 0x0001e2000e901d6a */
[----:B------:R-:W-:-:S13]  /*20bb0*/  LOP3.LUT P5, RZ, R16, 0x400000, RZ, 0xc0, !PT ;  /* 0x0040000010ff7812 */ /* 0x000fda00078ac0ff */
[----:B------:R0:W-:Y:S04]  /*20bc0*/  @!P1 LDGSTS.E.BYPASS.LTC128B.128 [R23+0x2cc00], desc[UR42][R2.64+0x180], !P5 ;  /* 0x2cc0018002179fae */ /* 0x0001e8000e901d6a */
[----:B------:R0:W-:Y:S04]  /*20bd0*/  @!P1 LDGSTS.E.BYPASS.LTC128B.128 [R23+0x2ec00], desc[UR42][R2.64+0x200], !P4 ;  /* 0x2ec0020002179fae */ /* 0x0001e8000e101d6a */
[----:B------:R0:W-:Y:S04]  /*20be0*/  @!P1 LDGSTS.E.BYPASS.LTC128B.128 [R23+0x30c00], desc[UR42][R2.64+0x280], !P3 ;  /* 0x30c0028002179fae */ /* 0x0001e8000d901d6a */
[----:B------:R0:W-:Y:S01]  /*20bf0*/  @!P1 LDGSTS.E.BYPASS.LTC128B.128 [R23+0x32c00], desc[UR42][R2.64+0x300], P0 ;  /* 0x32c0030002179fae */ /* 0x0001e20008101d6a */
[----:B------:R-:W-:-:S03]  /*20c00*/  LOP3.LUT P0, RZ, R16, 0x200000, RZ, 0xc0, !PT ;  /* 0x0020000010ff7812 */ /* 0x000fc6000780c0ff */
[----:B------:R0:W-:Y:S10]  /*20c10*/  @!P1 LDGSTS.E.BYPASS.LTC128B.128 [R23+0x34c00], desc[UR42][R2.64+0x380], P6 ;  /* 0x34c0038002179fae */ /* 0x0001f4000b101d6a */
[----:B0-----:R-:W-:Y:S05]  /*20c20*/  WARPSYNC.COLLECTIVE R15, `(.L_x_4788) ;  /* 0x000000000f087348 */ /* 0x001fea0003c00000 */
[----:B------:R1:W2:Y:S02]  /*20c30*/  SHFL.IDX P6, R14, R13, R12, R11 ;  /* 0x0000000c0d0e7389 */ /* 0x0002a400000c000b */
[----:B012---:R-:W-:Y:S01]  /*20c40*/  ENDCOLLECTIVE ;  /* 0x000000000000791b */ /* 0x007fe20003800000 */
.L_x_4788:
[----:B------:R-:W-:Y:S02]  /*20c50*/  IMAD.MOV.U32 R13, RZ, RZ, R0 ;  /* 0x000000ffff0d7224 */ /* 0x000fe400078e0000 */
[----:B------:R-:W-:-:S07]  /*20c60*/  IMAD.MOV.U32 R8, RZ, RZ, R14 ;  /* 0x000000ffff087224 */ /* 0x000fce00078e000e */
[----:B------:R-:W-:Y:S05]  /*20c70*/  WARPSYNC.COLLECTIVE R15, `(.L_x_4789) ;  /* 0x000000000f087348 */ /* 0x000fea0003c00000 */
[----:B------:R0:W1:Y:S02]  /*20c80*/  SHFL.IDX P6, R14, R13, R12, R11 ;  /* 0x0000000c0d0e7389 */ /* 0x00006400000c000b */
[----:B01----:R-:W-:Y:S01]  /*20c90*/  ENDCOLLECTIVE ;  /* 0x000000000000791b */ /* 0x003fe20003800000 */
.L_x_4789:
[----:B------:R-:W-:Y:S02]  /*20ca0*/  IMAD.MOV.U32 R13, RZ, RZ, R6 ;  /* 0x000000ffff0d7224 */ /* 0x000fe400078e0006 */
[----:B------:R-:W-:Y:S01]  /*20cb0*/  IMAD.MOV.U32 R12, RZ, RZ, 0x3 ;  /* 0x00000003ff0c7424 */ /* 0x000fe200078e00ff */
[----:B------:R-:W-:Y:S02]  /*20cc0*/  @!P0 LEA R9, P1, R20, R14, 0x1 ;  /* 0x0000000e14098211 */ /* 0x000fe400078208ff */
[----:B------:R-:W-:-:S03]  /*20cd0*/  LOP3.LUT P6, RZ, R16, 0x20000, RZ, 0xc0, !PT ;  /* 0x0002000010ff7812 */ /* 0x000fc600078cc0ff */
[----:B------:R-:W-:Y:S01]  /*20ce0*/  @!P0 IMAD.X R10, RZ, RZ, R8, P1 ;  /* 0x000000ffff0a8224 */ /* 0x000fe200008e0608 */
[----:B------:R-:W-:Y:S01]  /*20cf0*/  LOP3.LUT P1, RZ, R16, 0x100, RZ, 0xc0, !PT ;  /* 0x0000010010ff7812 */ /* 0x000fe2000782c0ff */
[----:B------:R-:W-:Y:S02]  /*20d00*/  @!P0 IMAD.MOV.U32 R2, RZ, RZ, R9 ;  /* 0x000000ffff028224 */ /* 0x000fe400078e0009 */
[----:B------:R-:W-:-:S05]  /*20d10*/  @!P0 IMAD.MOV.U32 R3, RZ, RZ, R10 ;  /* 0x000000ffff038224 */ /* 0x000fca00078e000a */
[----:B------:R-:W-:Y:S01]  /*20d20*/  @!PT LDS RZ, [RZ] ;  /* 0x00000000fffff984 */ /* 0x000fe20000000800 */
[----:B------:R-:W-:Y:S01]  /*20d30*/  @!PT LDS RZ, [RZ] ;  /* 0x00000000fffff984 */ /* 0x000fe20000000800 */
[----:B------:R-:W-:Y:S01]  /*20d40*/  @!PT LDS RZ, [RZ] ;  /* 0x00000000fffff984 */ /* 0x000fe20000000800 */
[----:B------:R0:W-:Y:S01]  /*20d50*/  @!P0 LDGSTS.E.BYPASS.LTC128B.128 [R23+0x27400], desc[UR42][R2.64], !P2 ;  /* 0x2740000002178fae */ /* 0x0001e2000d101d6a */
[----:B------:R-:W-:-:S13]  /*20d60*/  LOP3.LUT P2, RZ, R16, 0x100000, RZ, 0xc0, !PT ;  /* 0x0010000010ff7812 */ /* 0x000fda000784c0ff */
[----:B------:R0:W-:Y:S01]  /*20d70*/  @!P0 LDGSTS.E.BYPASS.LTC128B.128 [R23+0x29400], desc[UR42][R2.64+0x80], !P2 ;  /* 0x2940008002178fae */ /* 0x0001e2000d101d6a */
[----:B------:R-:W-:-:S03]  /*20d80*/  LOP3.LUT P2, RZ, R16, 0x80000, RZ, 0xc0, !PT ;  /* 0x0008000010ff7812 */ /* 0x000fc6000784c0ff */
[----:B------:R0:W-:Y:S04]  /*20d90*/  @!P0 LDGSTS.E.BYPASS.LTC128B.128 [R23+0x2b400], desc[UR42][R2.64+0x100], !P1 ;  /* 0x2b40010002178fae */ /* 0x0001e8000c901d6a */
[----:B------:R0:W-:Y:S04]  /*20da0*/  @!P0 LDGSTS.E.BYPASS.LTC128B.128 [R23+0x2d400], desc[UR42][R2.64+0x180], !P5 ;  /* 0x2d40018002178fae */ /* 0x0001e8000e901d6a */
[----:B------:R0:W-:Y:S04]  /*20db0*/  @!P0 LDGSTS.E.BYPASS.LTC128B.128 [R23+0x2f400], desc[UR42][R2.64+0x200], !P4 ;  /* 0x2f40020002178fae */ /* 0x0001e8000e101d6a */
[----:B------:R0:W-:Y:S04]  /*20dc0*/  @!P0 LDGSTS.E.BYPASS.LTC128B.128 [R23+0x31400], desc[UR42][R2.64+0x280], !P3 ;  /* 0x3140028002178fae */ /* 0x0001e8000d901d6a */
[----:B------:R0:W-:Y:S02]  /*20dd0*/  @!P0 LDGSTS.E.BYPASS.LTC128B.128 [R23+0x33400], desc[UR42][R2.64+0x300], P6 ;  /* 0x3340030002178fae */ /* 0x0001e4000b101d6a */
[----:B0-----:R-:W-:Y:S05]  /*20de0*/  WARPSYNC.COLLECTIVE R15, `(.L_x_4790) ;  /* 0x000000000f087348 */ /* 0x001fea0003c00000 */
[----:B------:R1:W2:Y:S02]  /*20df0*/  SHFL.IDX P6, R14, R13, R12, R11 ;  /* 0x0000000c0d0e7389 */ /* 0x0002a400000c000b */
[----:B012---:R-:W-:Y:S01]  /*20e00*/  ENDCOLLECTIVE ;  /* 0x000000000000791b */ /* 0x007fe20003800000 */
.L_x_4790:
[----:B------:R-:W-:Y:S01]  /*20e10*/  @!PT LDS RZ, [RZ] ;  /* 0x00000000fffff984 */ /* 0x000fe20000000800 */
[----:B------:R-:W-:Y:S01]  /*20e20*/  @!PT LDS RZ, [RZ] ;  /* 0x00000000fffff984 */ /* 0x000fe20000000800 */
[----:B------:R-:W-:Y:S01]  /*20e30*/  @!PT LDS RZ, [RZ] ;  /* 0x00000000fffff984 */ /* 0x000fe20000000800 */
[----:B------:R0:W-:Y:S01]  /*20e40*/  @!P0 LDGSTS.E.BYPASS.LTC128B.128 [R23+0x35400], desc[UR42][R2.64+0x380], P2 ;  /* 0x3540038002178fae */ /* 0x0001e20009101d6a */
[----:B------:R-:W-:Y:S02]  /*20e50*/  IMAD.MOV.U32 R13, RZ, RZ, R0 ;  /* 0x000000ffff0d7224 */ /* 0x000fe400078e0000 */
[----:B------:R-:W-:-:S07]  /*20e60*/  IMAD.MOV.U32 R6, RZ, RZ, R14 ;  /* 0x000000ffff067224 */ /* 0x000fce00078e000e */
[----:B0-----:R-:W-:Y:S05]  /*20e70*/  WARPSYNC.COLLECTIVE R15, `(.L_x_4791) ;  /* 0x000000000f087348 */ /* 0x001fea0003c00000 */
[----:B------:R1:W2:Y:S02]  /*20e80*/  SHFL.IDX P6, R14, R13, R12, R11 ;  /* 0x0000000c0d0e7389 */ /* 0x0002a400000c000b */
[----:B012---:R-:W-:Y:S01]  /*20e90*/  ENDCOLLECTIVE ;  /* 0x000000000000791b */ /* 0x007fe20003800000 */
.L_x_4791:
[----:B------:R-:W-:Y:S01]  /*20ea0*/  IMAD.MOV.U32 R0, RZ, RZ, R14 ;  /* 0x000000ffff007224 */ /* 0x000fe200078e000e */
[----:B------:R-:W-:Y:S06]  /*20eb0*/  BRA `(.L_x_4792) ;  /* 0xffffffac00b47947 */ /* 0x000fec000383ffff */
.L_x_4672:
[----:B0-----:R0:W1:Y:S02]  /*20ec0*/  SYNCS.PHASECHK.TRANS64.TRYWAIT P0, [R18+URZ+0x38820], R0 ;  /* 0x03882000120075a7 */ /* 0x001064000800017f */
[----:B-1----:R-:W-:Y:S05]  /*20ed0*/  @!P0 NANOSLEEP.SYNCS 0x989680 ;  /* 0x009896800000895d */ /* 0x002fea0003900000 */
[----:B------:R-:W1:Y:S02]  /*20ee0*/  @!P0 SYNCS.PHASECHK.TRANS64 P0, [R18+URZ+0x38820], R0 ;  /* 0x03882000120085a7 */ /* 0x000e64000800007f */
[----:B-1----:R-:W-:Y:S05]  /*20ef0*/  @!P0 BRA `(.L_x_4672) ;  /* 0xfffffffc00f08947 */ /* 0x002fea000383ffff */
[----:B------:R-:W-:Y:S05]  /*20f00*/  BRA `(.L_x_4793) ;  /* 0xffffffb0005c7947 */ /* 0x000fea000383ffff */
.L_x_4675:
[----:B0-----:R0:W1:Y:S02]  /*20f10*/  SYNCS.PHASECHK.TRANS64.TRYWAIT P0, [R26+URZ+0x38860], R0 ;  /* 0x038860001a0075a7 */ /* 0x001064000800017f */
[----:B-1----:R-:W-:Y:S05]  /*20f20*/  @!P0 NANOSLEEP.SYNCS 0x989680 ;  /* 0x009896800000895d */ /* 0x002fea0003900000 */
[----:B------:R-:W1:Y:S02]  /*20f30*/  @!P0 SYNCS.PHASECHK.TRANS64 P0, [R26+URZ+0x38860], R0 ;  /* 0x038860001a0085a7 */ /* 0x000e64000800007f */
[----:B-1----:R-:W-:Y:S05]  /*20f40*/  @!P0 BRA `(.L_x_4675) ;  /* 0xfffffffc00f08947 */ /* 0x002fea000383ffff */
[----:B------:R-:W-:Y:S05]  /*20f50*/  BRA `(.L_x_4794) ;  /* 0xffffffb0006c7947 */ /* 0x000fea000383ffff */
.L_x_4676:
        /* <DEDUP_REMOVED lines=8> */
.L_x_4796:
[----:B------:R-:W-:Y:S05]  /*20fe0*/  BSYNC B0 ;  /* 0x0000000000007941 */ /* 0x000fea0003800000 */
.L_x_4795:
        /* <DEDUP_REMOVED lines=15> */
.L_x_4797:
        /* <DEDUP_REMOVED lines=39> */
.L_x_4798:
[----:B------:R-:W-:Y:S02]  /*21350*/  IMAD.MOV.U32 R13, RZ, RZ, R5 ;  /* 0x000000ffff0d7224 */ /* 0x000fe400078e0005 */
[----:B------:R-:W-:-:S07]  /*21360*/  IMAD.MOV.U32 R3, RZ, RZ, R14 ;  /* 0x000000ffff037224 */ /* 0x000fce00078e000e */
[----:B------:R-:W-:Y:S05]  /*21370*/  WARPSYNC.COLLECTIVE R15, `(.L_x_4799) ;  /* 0x000000000f087348 */ /* 0x000fea0003c00000 */
[----:B------:R0:W1:Y:S02]  /*21380*/  SHFL.IDX P6, R14, R13, R12, R11 ;  /* 0x0000000c0d0e7389 */ /* 0x00006400000c000b */
[----:B01----:R-:W-:Y:S01]  /*21390*/  ENDCOLLECTIVE ;  /* 0x000000000000791b */ /* 0x003fe20003800000 */
.L_x_4799:
        /* <DEDUP_REMOVED lines=29> */
.L_x_4800:
[----:B------:R-:W-:Y:S02]  /*21570*/  IMAD.MOV.U32 R13, RZ, RZ, R5 ;  /* 0x000000ffff0d7224 */ /* 0x000fe400078e0005 */
[----:B------:R-:W-:-:S07]  /*21580*/  IMAD.MOV.U32 R7, RZ, RZ, R14 ;  /* 0x000000ffff077224 */ /* 0x000fce00078e000e */
[----:B------:R-:W-:Y:S05]  /*21590*/  WARPSYNC.COLLECTIVE R15, `(.L_x_4801) ;  /* 0x000000000f087348 */ /* 0x000fea0003c00000 */
[----:B------:R0:W1:Y:S02]  /*215a0*/  SHFL.IDX P6, R14, R13, R12, R11 ;  /* 0x0000000c0d0e7389 */ /* 0x00006400000c000b */
[----:B01----:R-:W-:Y:S01]  /*215b0*/  ENDCOLLECTIVE ;  /* 0x000000000000791b */ /* 0x003fe20003800000 */
.L_x_4801:
        /* <DEDUP_REMOVED lines=29> */
.L_x_4802:
[----:B------:R-:W-:Y:S02]  /*21790*/  IMAD.MOV.U32 R13, RZ, RZ, R5 ;  /* 0x000000ffff0d7224 */ /* 0x000fe400078e0005 */
[----:B------:R-:W-:-:S07]  /*217a0*/  IMAD.MOV.U32 R6, RZ, RZ, R14 ;  /* 0x000000ffff067224 */ /* 0x000fce00078e000e */
[----:B------:R-:W-:Y:S05]  /*217b0*/  WARPSYNC.COLLECTIVE R15, `(.L_x_4803) ;  /* 0x000000000f087348 */ /* 0x000fea0003c00000 */
[----:B------:R0:W1:Y:S02]  /*217c0*/  SHFL.IDX P6, R14, R13, R12, R11 ;  /* 0x0000000c0d0e7389 */ /* 0x00006400000c000b */
[----:B01----:R-:W-:Y:S01]  /*217d0*/  ENDCOLLECTIVE ;  /* 0x000000000000791b */ /* 0x003fe20003800000 */
.L_x_4803:
[----:B------:R-:W-:Y:S01]  /*217e0*/  IMAD.MOV.U32 R2, RZ, RZ, R14 ;  /* 0x000000ffff027224 */ /* 0x000fe200078e000e */
[----:B------:R-:W-:Y:S06]  /*217f0*/  BRA `(.L_x_4804) ;  /* 0xffffffac00fc7947 */ /* 0x000fec000383ffff */
.L_x_4683:
[----:B0-----:R0:W1:Y:S02]  /*21800*/  SYNCS.PHASECHK.TRANS64.TRYWAIT P0, [R6+URZ+0x38840], R25 ;  /* 0x03884019060075a7 */ /* 0x001064000800017f */
[----:B-1----:R-:W-:Y:S05]  /*21810*/  @!P0 NANOSLEEP.SYNCS 0x989680 ;  /* 0x009896800000895d */ /* 0x002fea0003900000 */
[----:B------:R-:W1:Y:S02]  /*21820*/  @!P0 SYNCS.PHASECHK.TRANS64 P0, [R6+URZ+0x38840], R25 ;  /* 0x03884019060085a7 */ /* 0x000e64000800007f */
[----:B-1----:R-:W-:Y:S05]  /*21830*/  @!P0 BRA `(.L_x_4683) ;  /* 0xfffffffc00f08947 */ /* 0x002fea000383ffff */
[----:B------:R-:W-:Y:S05]  /*21840*/  BRA `(.L_x_4805) ;  /* 0xffffffb400887947 */ /* 0x000fea000383ffff */
.L_x_4684:
        /* <DEDUP_REMOVED lines=8> */
.L_x_4807:
[----:B------:R-:W-:Y:S05]  /*218d0*/  BSYNC B1 ;  /* 0x0000000000017941 */ /* 0x000fea0003800000 */
.L_x_4806:
        /* <DEDUP_REMOVED lines=9> */
.L_x_4808:
[----:B------:R-:W-:Y:S02]  /*21970*/  IMAD.MOV.U32 R13, RZ, RZ, R26 ;  /* 0x000000ffff0d7224 */ /* 0x000fe400078e001a */
[----:B------:R-:W-:Y:S02]  /*21980*/  IMAD.MOV.U32 R12, RZ, RZ, 0x1 ;  /* 0x00000001ff0c7424 */ /* 0x000fe400078e00ff */
[----:B------:R-:W-:-:S07]  /*21990*/  IMAD.MOV.U32 R2, RZ, RZ, R14 ;  /* 0x000000ffff027224 */ /* 0x000fce00078e000e */
[----:B------:R-:W-:Y:S05]  /*219a0*/  WARPSYNC.COLLECTIVE R15, `(.L_x_4809) ;  /* 0x000000000f087348 */ /* 0x000fea0003c00000 */
[----:B------:R0:W1:Y:S02]  /*219b0*/  SHFL.IDX P6, R14, R13, R12, R11 ;  /* 0x0000000c0d0e7389 */ /* 0x00006400000c000b */
[----:B01----:R-:W-:Y:S01]  /*219c0*/  ENDCOLLECTIVE ;  /* 0x000000000000791b */ /* 0x003fe20003800000 */
.L_x_4809:
        /* <DEDUP_REMOVED lines=11> */
.L_x_4810:
[----:B------:R-:W-:Y:S02]  /*21a80*/  IMAD.MOV.U32 R13, RZ, RZ, R26 ;  /* 0x000000ffff0d7224 */ /* 0x000fe400078e001a */
[----:B------:R-:W-:Y:S02]  /*21a90*/  IMAD.MOV.U32 R12, RZ, RZ, 0x2 ;  /* 0x00000002ff0c7424 */ /* 0x000fe400078e00ff */
[----:B------:R-:W-:-:S07]  /*21aa0*/  IMAD.MOV.U32 R2, RZ, RZ, R14 ;  /* 0x000000ffff027224 */ /* 0x000fce00078e000e */
[----:B------:R-:W-:Y:S05]  /*21ab0*/  WARPSYNC.COLLECTIVE R15, `(.L_x_4811) ;  /* 0x000000000f087348 */ /* 0x000fea0003c00000 */
[----:B------:R0:W1:Y:S02]  /*21ac0*/  SHFL.IDX P6, R14, R13, R12, R11 ;  /* 0x0000000c0d0e7389 */ /* 0x00006400000c000b */
[----:B01----:R-:W-:Y:S01]  /*21ad0*/  ENDCOLLECTIVE ;  /* 0x000000000000791b */ /* 0x003fe20003800000 */
.L_x_4811:
        /* <DEDUP_REMOVED lines=11> */
.L_x_4812:
[----:B------:R-:W-:Y:S02]  /*21b90*/  IMAD.MOV.U32 R13, RZ, RZ, R26 ;  /* 0x000000ffff0d7224 */ /* 0x000fe400078e001a */
[----:B------:R-:W-:Y:S02]  /*21ba0*/  IMAD.MOV.U32 R12, RZ, RZ, 0x3 ;  /* 0x00000003ff0c7424 */ /* 0x000fe400078e00ff */
[----:B------:R-:W-:-:S07]  /*21bb0*/  IMAD.MOV.U32 R2, RZ, RZ, R14 ;  /* 0x000000ffff027224 */ /* 0x000fce00078e000e */
[----:B------:R-:W-:Y:S05]  /*21bc0*/  WARPSYNC.COLLECTIVE R15, `(.L_x_4813) ;  /* 0x000000000f087348 */ /* 0x000fea0003c00000 */
[----:B------:R0:W1:Y:S02]  /*21bd0*/  SHFL.IDX P6, R14, R13, R12, R11 ;  /* 0x0000000c0d0e7389 */ /* 0x00006400000c000b */
[----:B01----:R-:W-:Y:S01]  /*21be0*/  ENDCOLLECTIVE ;  /* 0x000000000000791b */ /* 0x003fe20003800000 */
.L_x_4813:
        /* <DEDUP_REMOVED lines=11> */
.L_x_4814:
[----:B------:R-:W-:Y:S01]  /*21ca0*/  IMAD.MOV.U32 R2, RZ, RZ, R14 ;  /* 0x000000ffff027224 */ /* 0x000fe200078e000e */
[----:B------:R-:W-:Y:S06]  /*21cb0*/  BRA `(.L_x_4815) ;  /* 0xffffffb400107947 */ /* 0x000fec000383ffff */
.L_x_4689:
[----:B---3--:R3:W4:Y:S02]  /*21cc0*/  SYNCS.PHASECHK.TRANS64.TRYWAIT P0, [R6+URZ+0x38860], R25 ;  /* 0x03886019060075a7 */ /* 0x008724000800017f */
[----:B----4-:R-:W-:Y:S05]  /*21cd0*/  @!P0 NANOSLEEP.SYNCS 0x989680 ;  /* 0x009896800000895d */ /* 0x010fea0003900000 */
[----:B------:R-:W4:Y:S02]  /*21ce0*/  @!P0 SYNCS.PHASECHK.TRANS64 P0, [R6+URZ+0x38860], R25 ;  /* 0x03886019060085a7 */ /* 0x000f24000800007f */
[----:B----4-:R-:W-:Y:S05]  /*21cf0*/  @!P0 BRA `(.L_x_4689) ;  /* 0xfffffffc00f08947 */ /* 0x010fea000383ffff */
[----:B------:R-:W-:Y:S05]  /*21d00*/  BRA `(.L_x_4816) ;  /* 0xffffffb400607947 */ /* 0x000fea000383ffff */
.L_x_4690:
        /* <DEDUP_REMOVED lines=8> */
.L_x_4818:
[----:B------:R-:W-:Y:S05]  /*21d90*/  BSYNC B1 ;  /* 0x0000000000017941 */ /* 0x000fea0003800000 */
.L_x_4817:
        /* <DEDUP_REMOVED lines=13> */
.L_x_4819:
        /* <DEDUP_REMOVED lines=17> */
.L_x_4820:
        /* <DEDUP_REMOVED lines=16> */
.L_x_4821:
        /* <DEDUP_REMOVED lines=19> */
.L_x_4822:
        /* <DEDUP_REMOVED lines=14> */
.L_x_4823:
        /* <DEDUP_REMOVED lines=16> */
.L_x_4824:
        /* <DEDUP_REMOVED lines=14> */
.L_x_4825:
[----:B------:R-:W-:Y:S05]  /*22470*/  BRA `(.L_x_4826) ;  /* 0xffffffb000c47947 */ /* 0x000fea000383ffff */
.L_x_4698:
        /* <DEDUP_REMOVED lines=8> */
.L_x_4828:
[----:B------:R-:W-:Y:S05]  /*22500*/  BSYNC B0 ;  /* 0x0000000000007941 */ /* 0x000fea0003800000 */
.L_x_4827:
        /* <DEDUP_REMOVED lines=9> */
.L_x_4829:
        /* <DEDUP_REMOVED lines=24> */
.L_x_4830:
[----:B------:R-:W-:Y:S01]  /*22720*/  IMAD.MOV.U32 R12, RZ, RZ, 0x2 ;  /* 0x00000002ff0c7424 */ /* 0x000fe200078e00ff */
[----:B------:R-:W-:-:S05]  /*22730*/  SEL R14, R14, RZ, P1 ;  /* 0x000000ff0e0e7207 */ /* 0x000fca0000800000 */
[----:B------:R-:W-:-:S04]  /*22740*/  IMAD.IADD R5, R13, 0x1, R14 ;  /* 0x000000010d057824 */ /* 0x000fc800078e020e */
[----:B------:R-:W-:-:S07]  /*22750*/  IMAD.MOV.U32 R13, RZ, RZ, R5 ;  /* 0x000000ffff0d7224 */ /* 0x000fce00078e0005 */
[----:B------:R-:W-:Y:S05]  /*22760*/  WARPSYNC.COLLECTIVE R15, `(.L_x_4831) ;  /* 0x000000000f087348 */ /* 0x000fea0003c00000 */
[----:B------:R0:W1:Y:S02]  /*22770*/  SHFL.UP P6, R14, R13, R12, R11 ;  /* 0x0400000c0d0e7389 */ /* 0x00006400000c000b */
[----:B01----:R-:W-:Y:S01]  /*22780*/  ENDCOLLECTIVE ;  /* 0x000000000000791b */ /* 0x003fe20003800000 */
.L_x_4831:
[----:B------:R-:W-:Y:S01]  /*22790*/  IMAD.MOV.U32 R12, RZ, RZ, 0x4 ;  /* 0x00000004ff0c7424 */ /* 0x000fe200078e00ff */
[----:B------:R-:W-:-:S05]  /*227a0*/  SEL R2, R14, RZ, P2 ;  /* 0x000000ff0e027207 */ /* 0x000fca0001000000 */
[----:B------:R-:W-:-:S04]  /*227b0*/  IMAD.IADD R2, R5, 0x1, R2 ;  /* 0x0000000105027824 */ /* 0x000fc800078e0202 */
[----:B------:R-:W-:-:S07]  /*227c0*/  IMAD.MOV.U32 R13, RZ, RZ, R2 ;  /* 0x000000ffff0d7224 */ /* 0x000fce00078e0002 */
[----:B------:R-:W-:Y:S05]  /*227d0*/  WARPSYNC.COLLECTIVE R15, `(.L_x_4832) ;  /* 0x000000000f087348 */ /* 0x000fea0003c00000 */
[----:B------:R0:W1:Y:S02]  /*227e0*/  SHFL.UP P6, R14, R13, R12, R11 ;  /* 0x0400000c0d0e7389 */ /* 0x00006400000c000b */
[----:B01----:R-:W-:Y:S01]  /*227f0*/  ENDCOLLECTIVE ;  /* 0x000000000000791b */ /* 0x003fe20003800000 */
.L_x_4832:
[----:B------:R-:W-:Y:S01]  /*22800*/  IMAD.MOV.U32 R12, RZ, RZ, 0x8 ;  /* 0x00000008ff0c7424 */ /* 0x000fe200078e00ff */
[----:B------:R-:W-:-:S05]  /*22810*/  SEL R3, R14, RZ, P3 ;  /* 0x000000ff0e037207 */ /* 0x000fca0001800000 */
[----:B------:R-:W-:-:S04]  /*22820*/  IMAD.IADD R8, R2, 0x1, R3 ;  /* 0x0000000102087824 */ /* 0x000fc800078e0203 */
[----:B------:R-:W-:-:S07]  /*22830*/  IMAD.MOV.U32 R13, RZ, RZ, R8 ;  /* 0x000000ffff0d7224 */ /* 0x000fce00078e0008 */
[----:B------:R-:W-:Y:S05]  /*22840*/  WARPSYNC.COLLECTIVE R15, `(.L_x_4833) ;  /* 0x000000000f087348 */ /* 0x000fea0003c00000 */
[----:B------:R0:W1:Y:S02]  /*22850*/  SHFL.UP P6, R14, R13, R12, R11 ;  /* 0x0400000c0d0e7389 */ /* 0x00006400000c000b */
[----:B01----:R-:W-:Y:S01]  /*22860*/  ENDCOLLECTIVE ;  /* 0x000000000000791b */ /* 0x003fe20003800000 */
.L_x_4833:
[----:B------:R-:W-:Y:S01]  /*22870*/  IMAD.MOV.U32 R12, RZ, RZ, 0x10 ;  /* 0x00000010ff0c7424 */ /* 0x000fe200078e00ff */
[----:B------:R-:W-:-:S05]  /*22880*/  SEL R5, R14, RZ, P4 ;  /* 0x000000ff0e057207 */ /* 0x000fca0002000000 */
[----:B------:R-:W-:-:S04]  /*22890*/  IMAD.IADD R5, R8, 0x1, R5 ;  /* 0x0000000108057824 */ /* 0x000fc800078e0205 */
[----:B------:R-:W-:-:S07]  /*228a0*/  IMAD.MOV.U32 R13, RZ, RZ, R5 ;  /* 0x000000ffff0d7224 */ /* 0x000fce00078e0005 */
[----:B------:R-:W-:Y:S05]  /*228b0*/  WARPSYNC.COLLECTIVE R15, `(.L_x_4834) ;  /* 0x000000000f087348 */ /* 0x000fea0003c00000 */
[----:B------:R0:W1:Y:S02]  /*228c0*/  SHFL.UP P6, R14, R13, R12, R11 ;  /* 0x0400000c0d0e7389 */ /* 0x00006400000c000b */
[----:B01----:R-:W-:Y:S01]  /*228d0*/  ENDCOLLECTIVE ;  /* 0x000000000000791b */ /* 0x003fe20003800000 */
.L_x_4834:
        /* <DEDUP_REMOVED lines=8> */
.L_x_4835:
[----:B------:R-:W-:Y:S05]  /*22960*/  BRA `(.L_x_4836) ;  /* 0xffffffb4005c7947 */ /* 0x000fea000383ffff */
.L_x_4701:
[----:B------:R-:W-:Y:S01]  /*22970*/  BSSY B0, `(.L_x_4837) ;  /* 0x0000007000007945 */ /* 0x000fe20003800000 */
[----:B------:R-:W-:Y:S02]  /*22980*/  IMAD.MOV.U32 R12, RZ, RZ, 0x1 ;  /* 0x00000001ff0c7424 */ /* 0x000fe400078e00ff */
[----:B------:R-:W-:Y:S02]  /*22990*/  IMAD.MOV.U32 R11, RZ, RZ, RZ ;  /* 0x000000ffff0b7224 */ /* 0x000fe400078e00ff */
[----:B------:R-:W-:-:S07]  /*229a0*/  IMAD.MOV.U32 R15, RZ, RZ, -0x1 ;  /* 0xffffffffff0f7424 */ /* 0x000fce00078e00ff */
[----:B------:R-:W-:Y:S05]  /*229b0*/  WARPSYNC.COLLECTIVE R15, `(.L_x_4838) ;  /* 0x000000000f087348 */ /* 0x000fea0003c00000 */
[----:B------:R0:W1:Y:S02]  /*229c0*/  SHFL.UP P6, R14, R13, R12, R11 ;  /* 0x0400000c0d0e7389 */ /* 0x00006400000c000b */
[----:B01----:R-:W-:Y:S01]  /*229d0*/  ENDCOLLECTIVE ;  /* 0x000000000000791b */ /* 0x003fe20003800000 */
.L_x_4838:
[----:B------:R-:W-:Y:S05]  /*229e0*/  BSYNC B0 ;  /* 0x0000000000007941 */ /* 0x000fea0003800000 */
.L_x_4837:
        /* <DEDUP_REMOVED lines=8> */
.L_x_4839:
[----:B------:R-:W-:Y:S01]  /*22a70*/  IMAD.MOV.U32 R12, RZ, RZ, 0x4 ;  /* 0x00000004ff0c7424 */ /* 0x000fe200078e00ff */
[----:B------:R-:W-:-:S05]  /*22a80*/  SEL R2, R14, RZ, P2 ;  /* 0x000000ff0e027207 */ /* 0x000fca0001000000 */
[----:B------:R-:W-:-:S04]  /*22a90*/  IMAD.IADD R2, R13, 0x1, R2 ;  /* 0x000000010d027824 */ /* 0x000fc800078e0202 */
[----:B------:R-:W-:-:S07]  /*22aa0*/  IMAD.MOV.U32 R13, RZ, RZ, R2 ;  /* 0x000000ffff0d7224 */ /* 0x000fce00078e0002 */
[----:B------:R-:W-:Y:S05]  /*22ab0*/  WARPSYNC.COLLECTIVE R15, `(.L_x_4840) ;  /* 0x000000000f087348 */ /* 0x000fea0003c00000 */
[----:B------:R0:W1:Y:S02]  /*22ac0*/  SHFL.UP P6, R14, R13, R12, R11 ;  /* 0x0400000c0d0e7389 */ /* 0x00006400000c000b */
[----:B01----:R-:W-:Y:S01]  /*22ad0*/  ENDCOLLECTIVE ;  /* 0x000000000000791b */ /* 0x003fe20003800000 */
.L_x_4840:
[----:B------:R-:W-:Y:S01]  /*22ae0*/  IMAD.MOV.U32 R12, RZ, RZ, 0x8 ;  /* 0x00000008ff0c7424 */ /* 0x000fe200078e00ff */
[----:B------:R-:W-:-:S05]  /*22af0*/  SEL R3, R14, RZ, P3 ;  /* 0x000000ff0e037207 */ /* 0x000fca0001800000 */
[----:B------:R-:W-:-:S04]  /*22b00*/  IMAD.IADD R3, R2, 0x1, R3 ;  /* 0x0000000102037824 */ /* 0x000fc800078e0203 */
[----:B------:R-:W-:-:S07]  /*22b10*/  IMAD.MOV.U32 R13, RZ, RZ, R3 ;  /* 0x000000ffff0d7224 */ /* 0x000fce00078e0003 */
[----:B------:R-:W-:Y:S05]  /*22b20*/  WARPSYNC.COLLECTIVE R15, `(.L_x_4841) ;  /* 0x000000000f087348 */ /* 0x000fea0003c00000 */
[----:B------:R0:W1:Y:S02]  /*22b30*/  SHFL.UP P6, R14, R13, R12, R11 ;  /* 0x0400000c0d0e7389 */ /* 0x00006400000c000b */
[----:B01----:R-:W-:Y:S01]  /*22b40*/  ENDCOLLECTIVE ;  /* 0x000000000000791b */ /* 0x003fe20003800000 */
.L_x_4841:
[----:B------:R-:W-:Y:S01]  /*22b50*/  IMAD.MOV.U32 R12, RZ, RZ, 0x10 ;  /* 0x00000010ff0c7424 */ /* 0x000fe200078e00ff */
[----:B------:R-:W-:-:S05]  /*22b60*/  SEL R14, R14, RZ, P4 ;  /* 0x000000ff0e0e7207 */ /* 0x000fca0002000000 */
[----:B------:R-:W-:-:S04]  /*22b70*/  IMAD.IADD R5, R3, 0x1, R14 ;  /* 0x0000000103057824 */ /* 0x000fc800078e020e */
[----:B------:R-:W-:-:S07]  /*22b80*/  IMAD.MOV.U32 R13, RZ, RZ, R5 ;  /* 0x000000ffff0d7224 */ /* 0x000fce00078e0005 */
[----:B------:R-:W-:Y:S05]  /*22b90*/  WARPSYNC.COLLECTIVE R15, `(.L_x_4842) ;  /* 0x000000000f087348 */ /* 0x000fea0003c00000 */
[----:B------:R0:W1:Y:S02]  /*22ba0*/  SHFL.UP P6, R14, R13, R12, R11 ;  /* 0x0400000c0d0e7389 */ /* 0x00006400000c000b */
[----:B01----:R-:W-:Y:S01]  /*22bb0*/  ENDCOLLECTIVE ;  /* 0x000000000000791b */ /* 0x003fe20003800000 */
.L_x_4842:
        /* <DEDUP_REMOVED lines=8> */
.L_x_4843:
[----:B------:R-:W-:Y:S05]  /*22c40*/  BRA `(.L_x_4844) ;  /* 0xffffffb400487947 */ /* 0x000fea000383ffff */
.L_x_4703:
[----:B------:R-:W-:Y:S01]  /*22c50*/  BSSY B0, `(.L_x_4845) ;  /* 0x0000006000007945 */ /* 0x000fe20003800000 */
[----:B------:R-:W-:Y:S01]  /*22c60*/  PLOP3.LUT P6, PT, P6, PT, PT, 0x8, 0x0 ;  /* 0x000000000000781c */ /* 0x000fe200037ce170 */
[----:B------:R-:W-:-:S12]  /*22c70*/  IMAD.MOV.U32 R15, RZ, RZ, -0x1 ;  /* 0xffffffffff0f7424 */ /* 0x000fd800078e00ff */
[----:B0-----:R-:W-:Y:S05]  /*22c80*/  WARPSYNC.COLLECTIVE R15, `(.L_x_4846) ;  /* 0x000000000f087348 */ /* 0x001fea0003c00000 */
[----:B------:R-:W-:Y:S01]  /*22c90*/  VOTE.ANY R14, PT, P6 ;  /* 0x00000000000e7806 */ /* 0x000fe200030e0100 */
[----:B0-----:R-:W-:Y:S06]  /*22ca0*/  ENDCOLLECTIVE ;  /* 0x000000000000791b */ /* 0x001fec0003800000 */
.L_x_4846:
[----:B------:R-:W-:Y:S05]  /*22cb0*/  BSYNC B0 ;  /* 0x0000000000007941 */ /* 0x000fea0003800000 */
.L_x_4845:
        /* <DEDUP_REMOVED lines=9> */
.L_x_4847:
[----:B------:R-:W-:Y:S02]  /*22d50*/  IMAD.MOV.U32 R13, RZ, RZ, R4 ;  /* 0x000000ffff0d7224 */ /* 0x000fe400078e0004 */
[----:B------:R-:W-:-:S07]  /*22d60*/  IMAD.MOV.U32 R7, RZ, RZ, R14 ;  /* 0x000000ffff077224 */ /* 0x000fce00078e000e */
[----:B------:R-:W-:Y:S05]  /*22d70*/  WARPSYNC.COLLECTIVE R15, `(.L_x_4848) ;  /* 0x000000000f087348 */ /* 0x000fea0003c00000 */
[----:B------:R0:W1:Y:S02]  /*22d80*/  SHFL.IDX P6, R14, R13, R12, R11 ;  /* 0x0000000c0d0e7389 */ /* 0x00006400000c000b */
[----:B01----:R-:W-:Y:S01]  /*22d90*/  ENDCOLLECTIVE ;  /* 0x000000000000791b */ /* 0x003fe20003800000 */
.L_x_4848:
[----:B------:R-:W-:Y:S01]  /*22da0*/  IMAD.MOV.U32 R4, RZ, RZ, R14 ;  /* 0x000000ffff047224 */ /* 0x000fe200078e000e */
[----:B------:R-:W-:Y:S06]  /*22db0*/  BRA `(.L_x_4849) ;  /* 0xffffffb400287947 */ /* 0x000fec000383ffff */
.L_x_4705:
[----:B------:R-:W-:Y:S01]  /*22dc0*/  BSSY B0, `(.L_x_4850) ;  /* 0x0000007000007945 */ /* 0x000fe20003800000 */
[----:B------:R-:W-:Y:S02]  /*22dd0*/  IMAD.MOV.U32 R13, RZ, RZ, R3 ;  /* 0x000000ffff0d7224 */ /* 0x000fe400078e0003 */
[----:B------:R-:W-:Y:S02]  /*22de0*/  IMAD.MOV.U32 R11, RZ, RZ, 0x1f ;  /* 0x0000001fff0b7424 */ /* 0x000fe400078e00ff */
[----:B------:R-:W-:-:S07]  /*22df0*/  IMAD.MOV.U32 R15, RZ, RZ, -0x1 ;  /* 0xffffffffff0f7424 */ /* 0x000fce00078e00ff */
[----:B0123--:R-:W-:Y:S05]  /*22e00*/  WARPSYNC.COLLECTIVE R15, `(.L_x_4851) ;  /* 0x000000000f087348 */ /* 0x00ffea0003c00000 */
[----:B------:R4:W0:Y:S02]  /*22e10*/  SHFL.IDX P6, R14, R13, R12, R11 ;  /* 0x0000000c0d0e7389 */ /* 0x00082400000c000b */
[----:B01234-:R-:W-:Y:S01]  /*22e20*/  ENDCOLLECTIVE ;  /* 0x000000000000791b */ /* 0x01ffe20003800000 */
.L_x_4851:
[----:B------:R-:W-:Y:S05]  /*22e30*/  BSYNC B0 ;  /* 0x0000000000007941 */ /* 0x000fea0003800000 */
.L_x_4850:
[----:B------:R-:W-:Y:S01]  /*22e40*/  IMAD.MOV.U32 R24, RZ, RZ, R14 ;  /* 0x000000ffff187224 */ /* 0x000fe200078e000e */
[----:B------:R-:W-:Y:S06]  /*22e50*/  BRA `(.L_x_4704) ;  /* 0xffffffb400187947 */ /* 0x000fec000383ffff */
.L_x_4709:
[----:B-1----:R1:W4:Y:S02]  /*22e60*/  SYNCS.PHASECHK.TRANS64.TRYWAIT P0, [R7+URZ+0x38820], R0 ;  /* 0x03882000070075a7 */ /* 0x002324000800017f */
[----:B----4-:R-:W-:Y:S05]  /*22e70*/  @!P0 NANOSLEEP.SYNCS 0x989680 ;  /* 0x009896800000895d */ /* 0x010fea0003900000 */
[----:B------:R-:W4:Y:S02]  /*22e80*/  @!P0 SYNCS.PHASECHK.TRANS64 P0, [R7+URZ+0x38820], R0 ;  /* 0x03882000070085a7 */ /* 0x000f24000800007f */
[----:B----4-:R-:W-:Y:S05]  /*22e90*/  @!P0 BRA `(.L_x_4709) ;  /* 0xfffffffc00f08947 */ /* 0x010fea000383ffff */
[----:B------:R-:W-:Y:S05]  /*22ea0*/  BRA `(.L_x_4852) ;  /* 0xffffffb800707947 */ /* 0x000fea000383ffff */
.L_x_4710:
        /* <DEDUP_REMOVED lines=11> */
.L_x_4854:
[----:B------:R-:W-:Y:S05]  /*22f60*/  BSYNC B0 ;  /* 0x0000000000007941 */ /* 0x000fea0003800000 */
.L_x_4853:
[----:B------:R-:W-:Y:S05]  /*22f70*/  BRA `(.L_x_4855) ;  /* 0xffffffb800587947 */ /* 0x000fea000383ffff */
.L_x_4711:
[----:B------:R-:W-:Y:S01]  /*22f80*/  BSSY B0, `(.L_x_4856) ;  /* 0x0000006000007945 */ /* 0x000fe20003800000 */
[----:B------:R-:W-:-:S07]  /*22f90*/  IMAD.MOV.U32 R15, RZ, RZ, -0x1 ;  /* 0xffffffffff0f7424 */ /* 0x000fce00078e00ff */
[----:B0123--:R-:W-:Y:S05]  /*22fa0*/  WARPSYNC.COLLECTIVE R15, `(.L_x_4857) ;  /* 0x000000000f0c7348 */ /* 0x00ffea0003c00000 */
[----:B------:R-:W-:Y:S02]  /*22fb0*/  ELECT P6, UR62, PT ;  /* 0x00000000003e782f */ /* 0x000fe400038c0000 */
[----:B------:R-:W-:Y:S01]  /*22fc0*/  MOV R14, UR62 ;  /* 0x0000003e000e7c02 */ /* 0x000fe20008000f00 */
[----:B0123--:R-:W-:Y:S10]  /*22fd0*/  ENDCOLLECTIVE ;  /* 0x000000000000791b */ /* 0x00fff40003800000 */
.L_x_4857:
[----:B------:R-:W-:Y:S05]  /*22fe0*/  BSYNC B0 ;  /* 0x0000000000007941 */ /* 0x000fea0003800000 */
.L_x_4856:
[----:B------:R-:W-:Y:S05]  /*22ff0*/  BRA `(.L_x_4858) ;  /* 0xffffffb8004c7947 */ /* 0x000fea000383ffff */
.L_x_4713:
[----:B-1----:R1:W4:Y:S02]  /*23000*/  SYNCS.PHASECHK.TRANS64.TRYWAIT P1, [R5+URZ+0x38840], R0 ;  /* 0x03884000050075a7 */ /* 0x002324000802017f */
[----:B----4-:R-:W-:Y:S05]  /*23010*/  @!P1 NANOSLEEP.SYNCS 0x989680 ;  /* 0x009896800000995d */ /* 0x010fea0003900000 */
[----:B------:R-:W4:Y:S02]  /*23020*/  @!P1 SYNCS.PHASECHK.TRANS64 P1, [R5+URZ+0x38840], R0 ;  /* 0x03884000050095a7 */ /* 0x000f24000802007f */
[----:B----4-:R-:W-:Y:S05]  /*23030*/  @!P1 BRA `(.L_x_4713) ;  /* 0xfffffffc00f09947 */ /* 0x010fea000383ffff */
[----:B------:R-:W-:Y:S05]  /*23040*/  BRA `(.L_x_4859) ;  /* 0xffffffb8006c7947 */ /* 0x000fea000383ffff */
.L_x_4715:
[----:B----4-:R4:W0:Y:S02]  /*23050*/  SYNCS.PHASECHK.TRANS64.TRYWAIT P1, [R3+URZ+0x38840], R2 ;  /* 0x03884002030075a7 */ /* 0x010824000802017f */
[----:B0-----:R-:W-:Y:S05]  /*23060*/  @!P1 NANOSLEEP.SYNCS 0x989680 ;  /* 0x009896800000995d */ /* 0x001fea0003900000 */
[----:B------:R-:W0:Y:S02]  /*23070*/  @!P1 SYNCS.PHASECHK.TRANS64 P1, [R3+URZ+0x38840], R2 ;  /* 0x03884002030095a7 */ /* 0x000e24000802007f */
[----:B0-----:R-:W-:Y:S05]  /*23080*/  @!P1 BRA `(.L_x_4715) ;  /* 0xfffffffc00f09947 */ /* 0x001fea000383ffff */
[----:B------:R-:W-:Y:S05]  /*23090*/  BRA `(.L_x_4860) ;  /* 0xffffffb800787947 */ /* 0x000fea000383ffff */
.L_x_4717:
[----:B------:R0:W0:Y:S02]  /*230a0*/  SYNCS.PHASECHK.TRANS64.TRYWAIT P1, [R5+URZ+0x38860], R0 ;  /* 0x03886000050075a7 */ /* 0x000024000802017f */
[----:B0-----:R-:W-:Y:S05]  /*230b0*/  @!P1 NANOSLEEP.SYNCS 0x989680 ;  /* 0x009896800000995d */ /* 0x001fea0003900000 */
[----:B------:R-:W0:Y:S02]  /*230c0*/  @!P1 SYNCS.PHASECHK.TRANS64 P1, [R5+URZ+0x38860], R0 ;  /* 0x03886000050095a7 */ /* 0x000e24000802007f */
[----:B0-----:R-:W-:Y:S05]  /*230d0*/  @!P1 BRA `(.L_x_4717) ;  /* 0xfffffffc00f09947 */ /* 0x001fea000383ffff */
[----:B------:R-:W-:Y:S05]  /*230e0*/  BRA `(.L_x_4861) ;  /* 0xffffffb800747947 */ /* 0x000fea000383ffff */
.L_x_4862:
        /* <DEDUP_REMOVED lines=9> */
.L_x_15747:


//--------------------- .text._ZN7cutlass13device_kernelIN5flash11enable_sm90INS1_16FlashAttnFwdSm90INS1_25CollectiveMainloopFwdSm90ILi2EN4cute5tupleIJNS5_1CILi1EEES8_S8_EEENS6_IJNS7_ILi64EEESA_SA_EEELi512ENS_10bfloat16_tEfNS_4arch4Sm90ELb0ELb1ELb1ELb0ELb1ELb0ELb0ELb0ELb0ELb1ELb1ELb0EEENS1_21CollectiveEpilogueFwdINS6_IJSA_NS7_ILi512EEESA_EEES9_SC_SE_Li256ELb0ELb1ELb1ELb0EEENS1_19SingleTileSchedulerILb0ELb1ELb1ELi64EEEEEEEEEvNT_6ParamsE --------------------------
	.section	.text._ZN7cutlass13device_kernelIN5flash11enable_sm90INS1_16FlashAttnFwdSm90INS1_25CollectiveMainloopFwdSm90ILi2EN4cute5tupleIJNS5_1CILi1EEES8_S8_EEENS6_IJNS7_ILi64EEESA_SA_EEELi512ENS_10bfloat16_tEfNS_4arch4Sm90ELb0ELb1ELb1ELb0ELb1ELb0ELb0ELb0ELb0ELb1ELb1ELb0EEENS1_21CollectiveEpilogueFwdINS6_IJSA_NS7_ILi512EEESA_EEES9_SC_SE_Li256ELb0ELb1ELb1ELb0EEENS1_19SingleTileSchedulerILb0ELb1ELb1ELi64EEEEEEEEEvNT_6ParamsE,"ax",@progbits
	.align	128
.text._ZN7cutlass13device_kernelIN5flash11enable_sm90INS1_16FlashAttnFwdSm90INS1_25CollectiveMainloopFwdSm90ILi2EN4cute5tupleIJNS5_1CILi1EEES8_S8_EEENS6_IJNS7_ILi64EEESA_SA_EEELi512ENS_10bfloat16_tEfNS_4arch4Sm90ELb0ELb1ELb1ELb0ELb1ELb0ELb0ELb0ELb0ELb1ELb1ELb0EEENS1_21CollectiveEpilogueFwdINS6_IJSA_NS7_ILi512EEESA_EEES9_SC_SE_Li256ELb0ELb1ELb1ELb0EEENS1_19SingleTileSchedulerILb0ELb1ELb1ELi64EEEEEEEEEvNT_6ParamsE:
        .type           _ZN7cutlass13device_kernelIN5flash11enable_sm90INS1_16FlashAttnFwdSm90INS1_25CollectiveMainloopFwdSm90ILi2EN4cute5tupleIJNS5_1CILi1EEES8_S8_EEENS6_IJNS7_ILi64EEESA_SA_EEELi512ENS_10bfloat16_tEfNS_4arch4Sm90ELb0ELb1ELb1ELb0ELb1ELb0ELb0ELb0ELb0ELb1ELb1ELb0EEENS1_21CollectiveEpilogueFwdINS6_IJSA_NS7_ILi512EEESA_EEES9_SC_SE_Li256ELb0ELb1ELb1ELb0EEENS1_19SingleTileSchedulerILb0ELb1ELb1ELi64EEEEEEEEEvNT_6ParamsE,@function
        .size           _ZN7cutlass13device_kernelIN5flash11enable_sm90INS1_16FlashAttnFwdSm90INS1_25CollectiveMainloopFwdSm90ILi2EN4cute5tupleIJNS5_1CILi1EEES8_S8_EEENS6_IJNS7_ILi64EEESA_SA_EEELi512ENS_10bfloat16_tEfNS_4arch4Sm90ELb0ELb1ELb1ELb0ELb1ELb0ELb0ELb0ELb0ELb1ELb1ELb0EEENS1_21CollectiveEpilogueFwdINS6_IJSA_NS7_ILi512EEESA_EEES9_SC_SE_Li256ELb0ELb1ELb1ELb0EEENS1_19SingleTileSchedulerILb0ELb1ELb1ELi64EEEEEEEEEvNT_6ParamsE,(.L_x_15748 - _ZN7cutlass13device_kernelIN5flash11enable_sm90INS1_16FlashAttnFwdSm90INS1_25CollectiveMainloopFwdSm90ILi2EN4cute5tupleIJNS5_1CILi1EEES8_S8_EEENS6_IJNS7_ILi64EEESA_SA_EEELi512ENS_10bfloat16_tEfNS_4arch4Sm90ELb0ELb1ELb1ELb0ELb1ELb0ELb0ELb0ELb0ELb1ELb1ELb0EEENS1_21CollectiveEpilogueFwdINS6_IJSA_NS7_ILi512EEESA_EEES9_SC_SE_Li256ELb0ELb1ELb1ELb0EEENS1_19SingleTileSchedulerILb0ELb1ELb1ELi64EEEEEEEEEvNT_6ParamsE)
        .other          _ZN7cutlass13device_kernelIN5flash11enable_sm90INS1_16FlashAttnFwdSm90INS1_25CollectiveMainloopFwdSm90ILi2EN4cute5tupleIJNS5_1CILi1EEES8_S8_EEENS6_IJNS7_ILi64EEESA_SA_EEELi512ENS_10bfloat16_tEfNS_4arch4Sm90ELb0ELb1ELb1ELb0ELb1ELb0ELb0ELb0ELb0ELb1ELb1ELb0EEENS1_21CollectiveEpilogueFwdINS6_IJSA_NS7_ILi512EEESA_EEES9_SC_SE_Li256ELb0ELb1ELb1ELb0EEENS1_19SingleTileSchedulerILb0ELb1ELb1ELi64EEEEEEEEEvNT_6ParamsE,@"STO_CUDA_ENTRY STV_DEFAULT"
_ZN7cutlass13device_kernelIN5flash11enable_sm90INS1_16FlashAttnFwdSm90INS1_25CollectiveMainloopFwdSm90ILi2EN4cute5tupleIJNS5_1CILi1EEES8_S8_EEENS6_IJNS7_ILi64EEESA_SA_EEELi512ENS_10bfloat16_tEfNS_4arch4Sm90ELb0ELb1ELb1ELb0ELb1ELb0ELb0ELb0ELb0ELb1ELb1ELb0EEENS1_21CollectiveEpilogueFwdINS6_IJSA_NS7_ILi512EEESA_EEES9_SC_SE_Li256ELb0ELb1ELb1ELb0EEENS1_19SingleTileSchedulerILb0ELb1ELb1ELi64EEEEEEEEEvNT_6ParamsE:
        /* <DEDUP_REMOVED lines=40> */
.L_x_4863:
        /* <DEDUP_REMOVED lines=22> */
.L_x_4864:
        /* <DEDUP_REMOVED lines=18> */
.L_x_4865:
        /* <DEDUP_REMOVED lines=22> */
.L_x_4866:
        /* <DEDUP_REMOVED lines=23> */
.L_x_4867:
        /* <DEDUP_REMOVED lines=9> */
.L_x_4870:
[----:B------:R-:W-:-:S08]  /*0860*/  NOP ;  /* 0x0000000000007918 */ /* 0x000fd00000000000 */
[----:B------:R-:W0:Y:S02]  /*0870*/  USETMAXREG.TRY_ALLOC.CTAPOOL UP0, 0xe8 ;  /* 0x000000e8000079c8 */ /* 0x000e240008000600 */
[----:B0-----:R-:W-:-:S13]  /*0880*/  PLOP3.LUT P0, PT, PT, PT, UP0, 0x80, 0x0 ;  /* 0x000000000000781c */ /* 0x001fda0003f0f008 */
[----:B------:R-:W-:Y:S05]  /*0890*/  @!P0 BRA `(.L_x_4870) ;  /* 0xfffffffc00f08947 */ /* 0x000fea000383ffff */
[----:B------:R-:W0:Y:S01]  /*08a0*/  LDC R2, c[0x0][0xc50] ;  /* 0x00031400ff027b82 */ /* 0x000e220000000800 */
[----:B------:R-:W-:-:S04]  /*08b0*/  LOP3.LUT R0, R30, 0xffffff80, RZ, 0xc0, !PT ;  /* 0xffffff801e007812 */ /* 0x000fc800078ec0ff */
[----:B------:R-:W-:-:S03]  /*08c0*/  ISETP.NE.AND P0, PT, R0, 0x80, PT ;  /* 0x000000800000780c */ /* 0x000fc60003f05270 */
[----:B------:R-:W1:Y:S08]  /*08d0*/  S2UR UR4, SR_CTAID.Y ;  /* 0x00000000000479c3 */ /* 0x000e700000002600 */
[----:B------:R-:W2:Y:S08]  /*08e0*/  S2UR UR5, SR_CTAID.Z ;  /* 0x00000000000579c3 */ /* 0x000eb00000002700 */
[----:B------:R-:W-:Y:S06]  /*08f0*/  @!P0 BAR.ARV 0x8, 0x100 ;  /* 0x0204000000008b1d */ /* 0x000fec0000002000 */
[----:B0-----:R-:W-:-:S02]  /*0900*/  ISETP.NE.AND P1, PT, R2, 0x1, PT ;  /* 0x000000010200780c */ /* 0x001fc40003f25270 */
[----:B------:R-:W-:Y:S01]  /*0910*/  ISETP.GE.U32.AND P0, PT, R30, 0x100, PT ;  /* 0x000001001e00780c */ /* 0x000fe20003f06070 */
[----:B-1----:R-:W-:-:S10]  /*0920*/  IMAD.U32 R18, RZ, RZ, UR4 ;  /* 0x00000004ff127e24 */ /* 0x002fd4000f8e00ff */
[----:B------:R-:W0:Y:S08]  /*0930*/  @P1 LDC R0, c[0x0][0xc54] ;  /* 0x00031500ff001b82 */ /* 0x000e300000000800 */
[----:B------:R-:W-:Y:S08]  /*0940*/  @P0 BAR.ARV 0xf, 0x100 ;  /* 0x03c4000000000b1d */ /* 0x000ff00000002000 */
[----:B------:R-:W1:Y:S01]  /*0950*/  @P1 LDC R3, c[0x0][0xc58] ;  /* 0x00031600ff031b82 */ /* 0x000e620000000800 */
[----:B--2---:R-:W-:Y:S01]  /*0960*/  ISETP.LE.AND P0, PT, RZ, UR5, PT ;  /* 0x00000005ff007c0c */ /* 0x004fe2000bf03270 */
[----:B0-----:R-:W-:-:S05]  /*0970*/  @P1 IMAD.HI.U32 R0, R0, UR4, RZ ;  /* 0x0000000400001c27 */ /* 0x001fca000f8e00ff */
[----:B-1----:R-:W-:-:S05]  /*0980*/  @P1 SHF.R.U32.HI R18, RZ, R3, R0 ;  /* 0x00000003ff121219 */ /* 0x002fca0000011600 */
[----:B------:R-:W-:-:S04]  /*0990*/  IMAD.MOV R3, RZ, RZ, -R18 ;  /* 0x000000ffff037224 */ /* 0x000fc800078e0a12 */
[----:B------:R-:W-:Y:S01]  /*09a0*/  IMAD R8, R2, R3, UR4 ;  /* 0x0000000402087e24 */ /* 0x000fe2000f8e0203 */
[----:B------:R-:W-:Y:S06]  /*09b0*/  @!P0 BRA `(.L_x_4871) ;  /* 0x0000013800148947 */ /* 0x000fec0003800000 */
[----:B------:R-:W0:Y:S01]  /*09c0*/  S2R R152, SR_CTAID.X ;  /* 0x0000000000987919 */ /* 0x000e220000002500 */
[----:B------:R-:W-:Y:S01]  /*09d0*/  ULDC.64 UR4, c[0x0][0x418] ;  /* 0x0001060000047ab9 */ /* 0x000fe20000000a00 */
[----:B------:R-:W-:Y:S01]  /*09e0*/  ULDC UR41, c[0x0][0x424] ;  /* 0x0001090000297ab9 */ /* 0x000fe20000000800 */
[----:B------:R-:W-:Y:S01]  /*09f0*/  UISETP.NE.U32.AND UP0, UPT, UR4, URZ, UPT ;  /* 0x0000003f0400728c */ /* 0x000fe2000bf05070 */
[----:B------:R-:W1:Y:S01]  /*0a00*/  S2UR UR42, SR_CgaCtaId ;  /* 0x00000000002a79c3 */ /* 0x000e620000008800 */
[----:B------:R-:W-:Y:S01]  /*0a10*/  ULDC UR6, c[0x0][0x2f0] ;  /* 0x0000bc0000067ab9 */ /* 0x000fe20000000800 */
[----:B------:R-:W-:Y:S01]  /*0a20*/  VIADD R22, R30, 0xffffff80 ;  /* 0xffffff801e167836 */ /* 0x000fe20000000000 */
[----:B------:R-:W-:-:S04]  /*0a30*/  UISETP.NE.AND.EX UP0, UPT, UR5, URZ, UPT, UP0 ;  /* 0x0000003f0500728c */ /* 0x000fc8000bf05300 */
[----:B------:R-:W-:Y:S02]  /*0a40*/  USEL UR41, UR41, 0x1, UP0 ;  /* 0x0000000129297887 */ /* 0x000fe40008000000 */
[----:B------:R-:W-:Y:S02]  /*0a50*/  UISETP.NE.AND UP0, UPT, UR9, 0x1, UPT ;  /* 0x000000010900788c */ /* 0x000fe4000bf05270 */
[----:B------:R-:W-:-:S04]  /*0a60*/  UIMAD UR4, UR41, UR6, 0x3f ;  /* 0x0000003f290474a4 */ /* 0x000fc8000f8e0206 */
[----:B------:R-:W-:Y:S01]  /*0a70*/  PLOP3.LUT P0, PT, PT, PT, UP0, 0x80, 0x0 ;  /* 0x000000000000781c */ /* 0x000fe20003f0f008 */
[----:B------:R-:W-:-:S04]  /*0a80*/  USHF.R.S32.HI UR5, URZ, 0x1f, UR4 ;  /* 0x0000001f3f057899 */ /* 0x000fc80008011404 */
[----:B------:R-:W-:-:S04]  /*0a90*/  ULEA.HI UR5, UR5, UR4, URZ, 0x6 ;  /* 0x0000000405057291 */ /* 0x000fc8000f8f303f */
[----:B------:R-:W-:Y:S01]  /*0aa0*/  USHF.R.S32.HI UR5, URZ, 0x6, UR5 ;  /* 0x000000063f057899 */ /* 0x000fe20008011405 */
[----:B0-----:R-:W-:-:S03]  /*0ab0*/  SHF.L.U32 R152, R152, 0x6, RZ ;  /* 0x0000000698987819 */ /* 0x001fc600000006ff */
[----:B-1----:R-:W-:Y:S08]  /*0ac0*/  @!P0 BRA `(.L_x_4872) ;  /* 0x0000002000f48947 */ /* 0x002ff00003800000 */
[----:B------:R-:W0:Y:S01]  /*0ad0*/  LDC R0, c[0x0][0x448] ;  /* 0x00011200ff007b82 */ /* 0x000e220000000800 */
[----:B------:R-:W-:Y:S02]  /*0ae0*/  ULDC UR7, c[0x0][0x288] ;  /* 0x0000a20000077ab9 */ /* 0x000fe40000000800 */
[----:B------:R-:W-:-:S04]  /*0af0*/  UIADD3 UR4, -UR7, 0x1, URZ ;  /* 0x0000000107047890 */ /* 0x000fc8000fffe13f */
[----:B------:R-:W-:Y:S01]  /*0b00*/  UIMAD UR4, UR41, UR6, UR4 ;  /* 0x00000006290472a4 */ /* 0x000fe2000f8e0204 */
[----:B------:R-:W1:Y:S01]  /*0b10*/  LDC.64 R6, c[0x0][0x9e0] ;  /* 0x00027800ff067b82 */ /* 0x000e620000000a00 */
[----:B0-----:R-:W-:Y:S01]  /*0b20*/  ISETP.NE.AND P1, PT, R0, 0x1, PT ;  /* 0x000000010000780c */ /* 0x001fe20003f25270 */
[----:B------:R-:W-:Y:S01]  /*0b30*/  VIADD R0, R152, 0x3f ;  /* 0x0000003f98007836 */ /* 0x000fe20000000000 */
[----:B-1----:R-:W-:-:S11]  /*0b40*/  ISETP.GE.AND P2, PT, R7, 0x1, PT ;  /* 0x000000010700780c */ /* 0x002fd60003f46270 */
[----:B------:R-:W0:Y:S08]  /*0b50*/  @P1 LDC R3, c[0x0][0x44c] ;  /* 0x00011300ff031b82 */ /* 0x000e300000000800 */
[----:B------:R-:W1:Y:S01]  /*0b60*/  @P1 LDC R5, c[0x0][0x450] ;  /* 0x00011400ff051b82 */ /* 0x000e620000000800 */
[----:B0-----:R-:W-:-:S05]  /*0b70*/  @P1 IMAD.HI.U32 R2, R0, R3, RZ ;  /* 0x0000000300021227 */ /* 0x001fca00078e00ff */
[----:B-1----:R-:W-:-:S05]  /*0b80*/  @P1 SHF.R.U32.HI R0, RZ, R5, R2 ;  /* 0x00000005ff001219 */ /* 0x002fca0000011602 */
[----:B------:R-:W-:-:S04]  /*0b90*/  VIADD R3, R0, UR4 ;  /* 0x0000000400037c36 */ /* 0x000fc80008000000 */
[----:B------:R-:W-:Y:S01]  /*0ba0*/  IMAD.IADD R0, R3, 0x1, R6 ;  /* 0x0000000103007824 */ /* 0x000fe200078e0206 */
[----:B------:R-:W-:Y:S06]  /*0bb0*/  @!P2 BRA `(.L_x_4873) ;  /* 0x000000000040a947 */ /* 0x000fec0003800000 */
[C---:B------:R-:W-:Y:S02]  /*0bc0*/  ISETP.GT.AND P0, PT, R3.reuse, RZ, PT ;  /* 0x000000ff0300720c */ /* 0x040fe40003f04270 */
[----:B------:R-:W-:-:S11]  /*0bd0*/  IADD3 R2, R3, -0x1, RZ ;  /* 0xffffffff03027810 */ /* 0x000fd60007ffe0ff */
        /* <DEDUP_REMOVED lines=8> */
.L_x_4874:
[----:B------:R-:W-:-:S13]  /*0c60*/  ISETP.NE.AND P0, PT, R7, 0x1, PT ;  /* 0x000000010700780c */ /* 0x000fda0003f05270 */
[----:B------:R-:W0:Y:S02]  /*0c70*/  @P0 LDC.64 R4, c[0x0][0x9e8] ;  /* 0x00027a00ff040b82 */ /* 0x000e240000000a00 */
[----:B0-----:R-:W-:-:S05]  /*0c80*/  @P0 IMAD.HI.U32 R4, R2, R4, RZ ;  /* 0x0000000402040227 */ /* 0x001fca00078e00ff */
[----:B------:R-:W-:-:S07]  /*0c90*/  @P0 SHF.R.U32.HI R2, RZ, R5, R4 ;  /* 0x00000005ff020219 */ /* 0x000fce0000011604 */
.L_x_4875:
[----:B------:R-:W-:-:S05]  /*0ca0*/  IMAD R3, R2, R7, R7 ;  /* 0x0000000702037224 */ /* 0x000fca00078e0207 */
[----:B------:R-:W-:-:S07]  /*0cb0*/  VIMNMX R0, R0, R3, PT ;  /* 0x0000000300007248 */ /* 0x000fce0003fe0100 */
.L_x_4873:
[----:B------:R-:W0:Y:S01]  /*0cc0*/  @P1 LDC R5, c[0x0][0x44c] ;  /* 0x00011300ff051b82 */ /* 0x000e220000000800 */
[----:B------:R-:W-:Y:S01]  /*0cd0*/  VIADD R0, R0, 0x3f ;  /* 0x0000003f00007836 */ /* 0x000fe20000000000 */
[----:B------:R-:W-:Y:S01]  /*0ce0*/  UIMAD UR41, UR41, UR6, -UR7 ;  /* 0x00000006292972a4 */ /* 0x000fe2000f8e0a07 */
[----:B------:R-:W-:-:S03]  /*0cf0*/  ULDC UR4, c[0x0][0x9dc] ;  /* 0x0002770000047ab9 */ /* 0x000fc60000000800 */
[----:B------:R-:W-:Y:S02]  /*0d00*/  SHF.R.S32.HI R3, RZ, 0x1f, R0 ;  /* 0x0000001fff037819 */ /* 0x000fe40000011400 */
[----:B------:R-:W1:Y:S02]  /*0d10*/  @P1 LDC R9, c[0x0][0x450] ;  /* 0x00011400ff091b82 */ /* 0x000e640000000800 */
[----:B------:R-:W-:-:S04]  /*0d20*/  LEA.HI R3, R3, R0, RZ, 0x6 ;  /* 0x0000000003037211 */ /* 0x000fc800078f30ff */
[----:B------:R-:W-:-:S04]  /*0d30*/  SHF.R.S32.HI R3, RZ, 0x6, R3 ;  /* 0x00000006ff037819 */ /* 0x000fc80000011403 */
[----:B------:R-:W-:Y:S01]  /*0d40*/  VIMNMX R11, R3, UR5, PT ;  /* 0x00000005030b7c48 */ /* 0x000fe2000bfe0100 */
[----:B0-----:R-:W-:-:S05]  /*0d50*/  @P1 IMAD.HI.U32 R2, R152, R5, RZ ;  /* 0x0000000598021227 */ /* 0x001fca00078e00ff */
[----:B-1----:R-:W-:-:S05]  /*0d60*/  @P1 SHF.R.U32.HI R152, RZ, R9, R2 ;  /* 0x00000009ff981219 */ /* 0x002fca0000011602 */
[----:B------:R-:W-:-:S05]  /*0d70*/  VIADD R152, R152, UR41 ;  /* 0x0000002998987c36 */ /* 0x000fca0008000000 */
[----:B------:R-:W-:Y:S01]  /*0d80*/  IADD3 R0, R152, -UR4, RZ ;  /* 0x8000000498007c10 */ /* 0x000fe2000fffe0ff */
        /* <DEDUP_REMOVED lines=10> */
.L_x_4877:
[----:B------:R-:W-:-:S13]  /*0e30*/  ISETP.NE.AND P0, PT, R7, 0x1, PT ;  /* 0x000000010700780c */ /* 0x000fda0003f05270 */
[----:B------:R-:W0:Y:S02]  /*0e40*/  @P0 LDC.64 R2, c[0x0][0x9e8] ;  /* 0x00027a00ff020b82 */ /* 0x000e240000000a00 */
[----:B0-----:R-:W-:-:S05]  /*0e50*/  @P0 IMAD.HI.U32 R2, R152, R2, RZ ;  /* 0x0000000298020227 */ /* 0x001fca00078e00ff */
[----:B------:R-:W-:-:S07]  /*0e60*/  @P0 SHF.R.U32.HI R152, RZ, R3, R2 ;  /* 0x00000003ff980219 */ /* 0x000fce0000011602 */
.L_x_4878:
[----:B------:R-:W-:-:S05]  /*0e70*/  IMAD R3, R152, R7, RZ ;  /* 0x0000000798037224 */ /* 0x000fca00078e02ff */
[----:B------:R-:W-:-:S07]  /*0e80*/  VIMNMX R0, R0, R3, !PT ;  /* 0x0000000300007248 */ /* 0x000fce0007fe0100 */
.L_x_4876:
[----:B------:R-:W-:Y:S01]  /*0e90*/  SHF.R.S32.HI R3, RZ, 0x1f, R0 ;  /* 0x0000001fff037819 */ /* 0x000fe20000011400 */
[----:B------:R-:W-:Y:S01]  /*0ea0*/  IMAD.MOV.U32 R4, RZ, RZ, RZ ;  /* 0x000000ffff047224 */ /* 0x000fe200078e00ff */
[----:B------:R-:W-:Y:S02]  /*0eb0*/  LOP3.LUT R7, R8, 0xffff, RZ, 0xc0, !PT ;  /* 0x0000ffff08077812 */ /* 0x000fe400078ec0ff */
[----:B------:R-:W-:Y:S02]  /*0ec0*/  LEA.HI R3, R3, R0, RZ, 0x6 ;  /* 0x0000000003037211 */ /* 0x000fe400078f30ff */
[----:B------:R-:W-:Y:S02]  /*0ed0*/  SHF.R.U32.HI R0, RZ, 0x10, R8 ;  /* 0x00000010ff007819 */ /* 0x000fe40000011608 */
[----:B------:R-:W-:Y:S02]  /*0ee0*/  SHF.R.S32.HI R3, RZ, 0x6, R3 ;  /* 0x00000006ff037819 */ /* 0x000fe40000011403 */
[----:B------:R-:W-:-:S02]  /*0ef0*/  ISETP.NE.AND P0, PT, R0, RZ, PT ;  /* 0x000000ff0000720c */ /* 0x000fc40003f05270 */
[----:B------:R-:W-:-:S04]  /*0f00*/  VIMNMX R10, RZ, R3, !PT ;  /* 0x00000003ff0a7248 */ /* 0x000fc80007fe0100 */
[----:B------:R-:W-:-:S07]  /*0f10*/  ISETP.GT.AND P1, PT, R11, R10, PT ;  /* 0x0000000a0b00720c */ /* 0x000fce0003f24270 */
[----:B------:R-:W0:Y:S06]  /*0f20*/  @!P0 LDC R0, c[0x0][0x9f0] ;  /* 0x00027c00ff008b82 */ /* 0x000e2c0000000800 */
[----:B------:R-:W-:Y:S05]  /*0f30*/  @!P1 BRA `(.L_x_4879) ;  /* 0x0000000000709947 */ /* 0x000fea0003800000 */
[----:B0-----:R-:W-:Y:S02]  /*0f40*/  IABS R6, R0 ;  /* 0x0000000000067213 */ /* 0x001fe40000000000 */
[----:B------:R-:W-:Y:S02]  /*0f50*/  IADD3 R2, R0, -0x1, R11 ;  /* 0xffffffff00027810 */ /* 0x000fe40007ffe00b */
[----:B------:R-:W0:Y:S02]  /*0f60*/  I2F.RP R4, R6 ;  /* 0x0000000600047306 */ /* 0x000e240000209400 */
[----:B------:R-:W-:Y:S02]  /*0f70*/  IADD3 R5, -R10, R2, RZ ;  /* 0x000000020a057210 */ /* 0x000fe40007ffe1ff */
[----:B------:R-:W-:Y:S02]  /*0f80*/  IABS R2, R0 ;  /* 0x0000000000027213 */ /* 0x000fe40000000000 */
[----:B------:R-:W-:-:S02]  /*0f90*/  IABS R8, R5 ;  /* 0x0000000500087213 */ /* 0x000fc40000000000 */
        /* <DEDUP_REMOVED lines=22> */
.L_x_4879:
[-C--:B------:R-:W-:Y:S01]  /*1100*/  IMAD R3, R7, R4.reuse, R10 ;  /* 0x0000000407037224 */ /* 0x080fe200078e020a */
[----:B------:R-:W-:Y:S02]  /*1110*/  PLOP3.LUT P0, PT, PT, PT, PT, 0x80, 0x0 ;  /* 0x000000000000781c */ /* 0x000fe40003f0f070 */
[----:B------:R-:W-:Y:S02]  /*1120*/  CS2R R150, SRZ ;  /* 0x0000000000967805 */ /* 0x000fe4000001ff00 */
[----:B------:R-:W-:Y:S02]  /*1130*/  MOV R2, RZ ;  /* 0x000000ff00027202 */ /* 0x000fe40000000f00 */
[----:B------:R-:W-:Y:S02]  /*1140*/  CS2R R148, SRZ ;  /* 0x0000000000947805 */ /* 0x000fe4000001ff00 */
[----:B0-----:R-:W-:Y:S01]  /*1150*/  VIADDMNMX R0, R3, R4, R11, PT ;  /* 0x0000000403007246 */ /* 0x001fe2000380010b */
[----:B------:R-:W-:Y:S01]  /*1160*/  IMAD.MOV.U32 R4, RZ, RZ, RZ ;  /* 0x000000ffff047224 */ /* 0x000fe200078e00ff */
[----:B------:R-:W-:-:S02]  /*1170*/  CS2R R146, SRZ ;  /* 0x0000000000927805 */ /* 0x000fc4000001ff00 */
[----:B------:R-:W-:Y:S02]  /*1180*/  CS2R R144, SRZ ;  /* 0x0000000000907805 */ /* 0x000fe4000001ff00 */
[----:B------:R-:W-:Y:S02]  /*1190*/  ISETP.GT.AND P1, PT, R0, R3, PT ;  /* 0x000000030000720c */ /* 0x000fe40003f24270 */
        /* <DEDUP_REMOVED lines=77> */
[----:B------:R-:W-:Y:S01]  /*1670*/  ULEA.HI UR5, UR4, UR4, URZ, 0x1 ;  /* 0x0000000404057291 */ /* 0x000fe2000f8f083f */
[----:B------:R-:W-:-:S03]  /*1680*/  IADD3 R7, R2, -R7, RZ ;  /* 0x8000000702077210 */ /* 0x000fc60007ffe0ff */
[----:B------:R-:W-:Y:S02]  /*1690*/  ULOP3.LUT UR6, UR5, 0x1fffe, URZ, 0xc0, !UPT ;  /* 0x0001fffe05067892 */ /* 0x000fe4000f8ec03f */
[----:B------:R-:W-:Y:S01]  /*16a0*/  ULEA UR5, UR42, UR7, 0x18 ;  /* 0x000000072a057291 */ /* 0x000fe2000f8ec03f */
[----:B------:R-:W-:Y:S01]  /*16b0*/  IMAD R4, R4, 0x10, R7 ;  /* 0x0000001004047824 */ /* 0x000fe200078e0207 */
[----:B------:R-:W-:Y:S02]  /*16c0*/  UIADD3 UR6, UR4, -UR6, URZ ;  /* 0x8000000604067290 */ /* 0x000fe4000fffe03f */
[----:B------:R-:W-:Y:S02]  /*16d0*/  ULOP3.LUT UR4, UR39, 0x1, URZ, 0xfc, !UPT ;  /* 0x0000000127047892 */ /* 0x000fe4000f8efc3f */
[----:B------:R-:W-:Y:S02]  /*16e0*/  ULEA UR6, UR6, UR5, 0xf ;  /* 0x0000000506067291 */ /* 0x000fe4000f8e783f */
[----:B------:R-:W-:-:S02]  /*16f0*/  UISETP.NE.AND UP0, UPT, UR4, 0x3, UPT ;  /* 0x000000030400788c */ /* 0x000fc4000bf05270 */
[----:B------:R-:W-:-:S04]  /*1700*/  UIADD3 UR6, UR6, 0x400, URZ ;  /* 0x0000040006067890 */ /* 0x000fc8000fffe03f */
[----:B------:R-:W-:Y:S01]  /*1710*/  PLOP3.LUT P0, PT, PT, PT, UP0, 0x80, 0x0 ;  /* 0x000000000000781c */ /* 0x000fe20003f0f008 */
[----:B------:R-:W-:-:S04]  /*1720*/  USHF.R.U32.HI UR6, URZ, 0x4, UR6 ;  /* 0x000000043f067899 */ /* 0x000fc80008011606 */
[----:B------:R-:W-:-:S04]  /*1730*/  ULOP3.LUT UR6, UR6, 0x3fff, URZ, 0xc0, !UPT ;  /* 0x00003fff06067892 */ /* 0x000fc8000f8ec03f */
[----:B------:R-:W-:-:S04]  /*1740*/  ULOP3.LUT UR6, UR6, 0x2000000, URZ, 0xfc, !UPT ;  /* 0x0200000006067892 */ /* 0x000fc8000f8efc3f */
[----:B------:R-:W-:Y:S08]  /*1750*/  @!P0 BRA `(.L_x_4881) ;  /* 0x0000000000048947 */ /* 0x000ff00003800000 */
[----:B------:R-:W-:Y:S01]  /*1760*/  BPT.TRAP 0x1 ;  /* 0x000000040000795c */ /* 0x000fe20000300000 */
.L_x_4881:
[----:B------:R-:W-:-:S04]  /*1770*/  SHF.L.U32 R2, RZ, 0x1f, RZ ;  /* 0x0000001fff027819 */ /* 0x000fc800000006ff */
[----:B------:R-:W0:Y:S02]  /*1780*/  SYNCS.PHASECHK.TRANS64.TRYWAIT P1, [UR5+0x28c50], R2 ;  /* 0x028c5002ff0075a7 */ /* 0x000e240008020145 */
[----:B0-----:R-:W-:Y:S05]  /*1790*/  @!P1 BRA `(.L_x_4882) ;  /* 0x0000012800a49947 */ /* 0x001fea0003800000 */
.L_x_5032:
        /* <DEDUP_REMOVED lines=39> */
.L_x_4883:
[----:B------:R-:W-:Y:S01]  /*1a10*/  VIADD R0, R0, 0xfffffffe ;  /* 0xfffffffe00007836 */ /* 0x000fe20000000000 */
[----:B------:R-:W-:-:S04]  /*1a20*/  UIADD3 UR4, UR5, 0x28c60, URZ ;  /* 0x00028c6005047890 */ /* 0x000fc8000fffe03f */
[----:B------:R-:W-:Y:S01]  /*1a30*/  ISETP.GE.AND P1, PT, R0, R3, PT ;  /* 0x000000030000720c */ /* 0x000fe20003f26270 */
[----:B------:R-:W-:-:S09]  /*1a40*/  UPRMT UR4, UR42, 0x654, UR4 ;  /* 0x000006542a047896 */ /* 0x000fd20008000004 */
[----:B------:R-:W-:Y:S01]  /*1a50*/  SYNCS.ARRIVE.TRANS64.RED.A1T0 RZ, [UR4], RZ ;  /* 0x000000ffffff79a7 */ /* 0x000fe20008100404 */
[----:B------:R-:W-:Y:S02]  /*1a60*/  UMOV UR4, URZ ;  /* 0x0000003f00047c82 */ /* 0x000fe40008000000 */
[----:B------:R-:W-:Y:S05]  /*1a70*/  @!P1 BRA `(.L_x_4884) ;  /* 0x0000000800e09947 */ /* 0x000fea0003800000 */
[----:B------:R-:W-:Y:S01]  /*1a80*/  MOV R7, RZ ;  /* 0x000000ff00077202 */ /* 0x000fe20000000f00 */
[----:B------:R-:W-:-:S06]  /*1a90*/  UMOV UR4, URZ ;  /* 0x0000003f00047c82 */ /* 0x000fcc0008000000 */
.L_x_4890:
[----:B------:R-:W-:Y:S01]  /*1aa0*/  BAR.SYNC.DEFER_BLOCKING 0xe, 0x100 ;  /* 0x0384000000007b1d */ /* 0x000fe20000010000 */
[----:B01----:R-:W-:Y:S01]  /*1ab0*/  IMAD.U32 R5, RZ, RZ, UR4 ;  /* 0x00000004ff057e24 */ /* 0x003fe2000f8e00ff */
[----:B------:R-:W-:Y:S01]  /*1ac0*/  UIADD3 UR4, UR4, 0x1, URZ ;  /* 0x0000000104047890 */ /* 0x000fe2000fffe03f */
[C---:B------:R-:W-:Y:S02]  /*1ad0*/  ISETP.GT.AND P2, PT, R0.reuse, R3, PT ;  /* 0x000000030000720c */ /* 0x040fe40003f44270 */
[----:B------:R-:W-:Y:S01]  /*1ae0*/  IMAD R2, R5, 0x40, R4 ;  /* 0x0000004005027824 */ /* 0x000fe200078e0204 */
[----:B------:R-:W-:Y:S01]  /*1af0*/  UISETP.NE.AND UP0, UPT, UR4, 0x2, UPT ;  /* 0x000000020400788c */ /* 0x000fe2000bf05270 */
[----:B------:R-:W-:-:S03]  /*1b00*/  IADD3 R0, R0, -0x1, RZ ;  /* 0xffffffff00007810 */ /* 0x000fc60007ffe0ff */
        /* <DEDUP_REMOVED lines=136> */
.L_x_4885:
[----:B------:R-:W-:Y:S01]  /*2390*/  ULEA UR7, UR4, UR5, 0x3 ;  /* 0x0000000504077291 */ /* 0x000fe2000f8e183f */
[----:B------:R-:W-:-:S08]  /*23a0*/  SHF.L.U32 R2, R7, 0x1f, RZ ;  /* 0x0000001f07027819 */ /* 0x000fd000000006ff */
[----:B------:R0:W1:Y:S01]  /*23b0*/  SYNCS.PHASECHK.TRANS64.TRYWAIT P1, [UR7+0x28c50], R2 ;  /* 0x028c5002ff0075a7 */ /* 0x0000620008020147 */
[----:B------:R-:W-:Y:S05]  /*23c0*/  @!P0 BRA `(.L_x_4886) ;  /* 0x0000000000048947 */ /* 0x000fea0003800000 */
[----:B------:R-:W-:Y:S01]  /*23d0*/  BPT.TRAP 0x1 ;  /* 0x000000040000795c */ /* 0x000fe20000300000 */
.L_x_4886:
[----:B-1----:R-:W-:Y:S05]  /*23e0*/  @P1 BRA `(.L_x_4887) ;  /* 0x0000000000081947 */ /* 0x002fea0003800000 */
[----:B------:R-:W1:Y:S02]  /*23f0*/  SYNCS.PHASECHK.TRANS64.TRYWAIT P1, [UR7+0x28c50], R2 ;  /* 0x028c5002ff0075a7 */ /* 0x000e640008020147 */
[----:B-1----:R-:W-:Y:S05]  /*2400*/  @!P1 BRA `(.L_x_4888) ;  /* 0x0000011c00a09947 */ /* 0x002fea0003800000 */
.L_x_4887:
        /* <DEDUP_REMOVED lines=26> */
.L_x_4889:
[----:B------:R-:W-:-:S04]  /*25b0*/  UIADD3 UR7, UR7, 0x28c60, URZ ;  /* 0x00028c6007077890 */ /* 0x000fc8000fffe03f */
[----:B------:R-:W-:-:S09]  /*25c0*/  UPRMT UR7, UR42, 0x654, UR7 ;  /* 0x000006542a077896 */ /* 0x000fd20008000007 */
[----:B------:R-:W-:Y:S01]  /*25d0*/  SYNCS.ARRIVE.TRANS64.RED.A1T0 RZ, [UR7], RZ ;  /* 0x000000ffffff79a7 */ /* 0x000fe20008100407 */
[----:B------:R-:W-:Y:S05]  /*25e0*/  @P2 BRA `(.L_x_4890) ;  /* 0xfffffff4002c2947 */ /* 0x000fea000383ffff */
[----:B------:R-:W-:-:S12]  /*25f0*/  USHF.L.U32 UR4, UR4, 0x6, URZ ;  /* 0x0000000604047899 */ /* 0x000fd8000800063f */
.L_x_4884:
[----:B------:R-:W-:Y:S01]  /*2600*/  BAR.SYNC.DEFER_BLOCKING 0xe, 0x100 ;  /* 0x0384000000007b1d */ /* 0x000fe20000010000 */
[----:B------:R-:W-:Y:S01]  /*2610*/  VIADD R4, R4, UR4 ;  /* 0x0000000404047c36 */ /* 0x000fe20008000000 */
[----:B------:R-:W-:-:S04]  /*2620*/  PLOP3.LUT P0, PT, PT, PT, PT, 0x8, 0x0 ;  /* 0x000000000000781c */ /* 0x000fc80003f0e170 */
[----:B------:R-:W-:-:S05]  /*2630*/  LEA R4, R4, UR5, 0x2 ;  /* 0x0000000504047c11 */ /* 0x000fca000f8e10ff */
[----:B01----:R-:W0:Y:S04]  /*2640*/  LDS R2, [R4+0x28800] ;  /* 0x0288000004027984 */ /* 0x003e280000000800 */
[----:B------:R1:W2:Y:S02]  /*2650*/  LDS R0, [R4+0x28820] ;  /* 0x0288200004007984 */ /* 0x0002a40000000800 */
[----:B-1----:R-:W-:Y:S01]  /*2660*/  MOV R4, RZ ;  /* 0x000000ff00047202 */ /* 0x002fe20000000f00 */
        /* <DEDUP_REMOVED lines=131> */
.L_x_4872:
[----:B------:R-:W0:Y:S01]  /*2ea0*/  LDC R19, c[0x0][0x448] ;  /* 0x00011200ff137b82 */ /* 0x000e220000000800 */
[----:B------:R-:W-:Y:S01]  /*2eb0*/  VIADD R0, R152, 0x3f ;  /* 0x0000003f98007836 */ /* 0x000fe20000000000 */
[----:B------:R-:W-:Y:S01]  /*2ec0*/  ULDC UR4, c[0x0][0x288] ;  /* 0x0000a20000047ab9 */ /* 0x000fe20000000800 */
[----:B------:R-:W-:Y:S01]  /*2ed0*/  LOP3.LUT R16, R16, 0xfffffffd, RZ, 0xc0, !PT ;  /* 0xfffffffd10107812 */ /* 0x000fe200078ec0ff */
[----:B------:R-:W-:-:S04]  /*2ee0*/  UIADD3 UR7, -UR4, 0x1, URZ ;  /* 0x0000000104077890 */ /* 0x000fc8000fffe13f */
[----:B------:R-:W1:Y:S01]  /*2ef0*/  LDC.64 R4, c[0x0][0x9e0] ;  /* 0x00027800ff047b82 */ /* 0x000e620000000a00 */
[----:B------:R-:W-:Y:S01]  /*2f00*/  UIMAD UR7, UR41, UR6, UR7 ;  /* 0x00000006290772a4 */ /* 0x000fe2000f8e0207 */
[----:B0-----:R-:W-:Y:S02]  /*2f10*/  ISETP.NE.AND P2, PT, R19, 0x1, PT ;  /* 0x000000011300780c */ /* 0x001fe40003f45270 */
[----:B-1----:R-:W-:-:S11]  /*2f20*/  ISETP.GE.AND P1, PT, R5, 0x1, PT ;  /* 0x000000010500780c */ /* 0x002fd60003f26270 */
[----:B------:R-:W0:Y:S01]  /*2f30*/  @P2 LDC R3, c[0x0][0x44c] ;  /* 0x00011300ff032b82 */ /* 0x000e220000000800 */
[----:B------:R-:W-:-:S04]  /*2f40*/  @P2 LOP3.LUT R16, R16, 0x2, RZ, 0xfc, !PT ;  /* 0x0000000210102812 */ /* 0x000fc800078efcff */
[----:B------:R-:W-:-:S03]  /*2f50*/  LOP3.LUT R16, R16, 0xfffffffe, RZ, 0xc0, !PT ;  /* 0xfffffffe10107812 */ /* 0x000fc600078ec0ff */
[----:B------:R-:W1:Y:S01]  /*2f60*/  @P2 LDC R2, c[0x0][0x450] ;  /* 0x00011400ff022b82 */ /* 0x000e620000000800 */
[----:B------:R-:W-:Y:S01]  /*2f70*/  @P1 LOP3.LUT R16, R16, 0x1, RZ, 0xfc, !PT ;  /* 0x0000000110101812 */ /* 0x000fe200078efcff */
[----:B0-----:R-:W-:-:S05]  /*2f80*/  @P2 IMAD.HI.U32 R3, R0, R3, RZ ;  /* 0x0000000300032227 */ /* 0x001fca00078e00ff */
[----:B-1----:R-:W-:-:S05]  /*2f90*/  @P2 SHF.R.U32.HI R0, RZ, R2, R3 ;  /* 0x00000002ff002219 */ /* 0x002fca0000011603 */
[----:B------:R-:W-:-:S05]  /*2fa0*/  VIADD R3, R0, UR7 ;  /* 0x0000000700037c36 */ /* 0x000fca0008000000 */
[----:B------:R-:W-:Y:S01]  /*2fb0*/  IADD3 R0, R3, R4, RZ ;  /* 0x0000000403007210 */ /* 0x000fe20007ffe0ff */
        /* <DEDUP_REMOVED lines=11> */
.L_x_4892:
[----:B------:R-:W-:-:S13]  /*3070*/  ISETP.NE.AND P0, PT, R5, 0x1, PT ;  /* 0x000000010500780c */ /* 0x000fda0003f05270 */
[----:B------:R-:W0:Y:S02]  /*3080*/  @P0 LDC.64 R6, c[0x0][0x9e8] ;  /* 0x00027a00ff060b82 */ /* 0x000e240000000a00 */
[----:B0-----:R-:W-:-:S05]  /*3090*/  @P0 IMAD.HI.U32 R4, R2, R6, RZ ;  /* 0x0000000602040227 */ /* 0x001fca00078e00ff */
[----:B------:R-:W-:-:S07]  /*30a0*/  @P0 SHF.R.U32.HI R2, RZ, R7, R4 ;  /* 0x00000007ff020219 */ /* 0x000fce0000011604 */
.L_x_4893:
[----:B------:R-:W-:-:S05]  /*30b0*/  IMAD R3, R2, R5, R5 ;  /* 0x0000000502037224 */ /* 0x000fca00078e0205 */
[----:B------:R-:W-:-:S07]  /*30c0*/  VIMNMX R0, R0, R3, PT ;  /* 0x0000000300007248 */ /* 0x000fce0003fe0100 */
.L_x_4891:
[----:B------:R-:W0:Y:S01]  /*30d0*/  @P2 LDC R7, c[0x0][0x44c] ;  /* 0x00011300ff072b82 */ /* 0x000e220000000800 */
[----:B------:R-:W-:Y:S01]  /*30e0*/  IADD3 R0, R0, 0x3f, RZ ;  /* 0x0000003f00007810 */ /* 0x000fe20007ffe0ff */
[----:B------:R-:W-:Y:S01]  /*30f0*/  IMAD.MOV.U32 R2, RZ, RZ, R152 ;  /* 0x000000ffff027224 */ /* 0x000fe200078e0098 */
[----:B------:R-:W-:Y:S02]  /*3100*/  UIMAD UR4, UR41, UR6, -UR4 ;  /* 0x00000006290472a4 */ /* 0x000fe4000f8e0a04 */
[----:B------:R-:W-:-:S03]  /*3110*/  SHF.R.S32.HI R3, RZ, 0x1f, R0 ;  /* 0x0000001fff037819 */ /* 0x000fc60000011400 */
[----:B------:R-:W1:Y:S01]  /*3120*/  @P2 LDC R4, c[0x0][0x450] ;  /* 0x00011400ff042b82 */ /* 0x000e620000000800 */
[----:B------:R-:W-:-:S04]  /*3130*/  LEA.HI R3, R3, R0, RZ, 0x6 ;  /* 0x0000000003037211 */ /* 0x000fc800078f30ff */
[----:B------:R-:W-:-:S04]  /*3140*/  SHF.R.S32.HI R3, RZ, 0x6, R3 ;  /* 0x00000006ff037819 */ /* 0x000fc80000011403 */
[----:B------:R-:W-:Y:S01]  /*3150*/  VIMNMX R6, R3, UR5, PT ;  /* 0x0000000503067c48 */ /* 0x000fe2000bfe0100 */
[----:B0-----:R-:W-:-:S05]  /*3160*/  @P2 IMAD.HI.U32 R7, R152, R7, RZ ;  /* 0x0000000798072227 */ /* 0x001fca00078e00ff */
[----:B-1----:R-:W-:-:S05]  /*3170*/  @P2 SHF.R.U32.HI R2, RZ, R4, R7 ;  /* 0x00000004ff022219 */ /* 0x002fca0000011607 */
[----:B------:R-:W-:Y:S01]  /*3180*/  VIADD R0, R2, UR4 ;  /* 0x0000000402007c36 */ /* 0x000fe20008000000 */
[----:B------:R-:W-:-:S04]  /*3190*/  ULDC UR4, c[0x0][0x9dc] ;  /* 0x0002770000047ab9 */ /* 0x000fc80000000800 */
        /* <DEDUP_REMOVED lines=11> */
.L_x_4895:
[----:B------:R-:W-:-:S13]  /*3250*/  ISETP.NE.AND P0, PT, R5, 0x1, PT ;  /* 0x000000010500780c */ /* 0x000fda0003f05270 */
[----:B------:R-:W0:Y:S02]  /*3260*/  @P0 LDC.64 R10, c[0x0][0x9e8] ;  /* 0x00027a00ff0a0b82 */ /* 0x000e240000000a00 */
[----:B0-----:R-:W-:-:S05]  /*3270*/  @P0 IMAD.HI.U32 R4, R0, R10, RZ ;  /* 0x0000000a00040227 */ /* 0x001fca00078e00ff */
[----:B------:R-:W-:-:S07]  /*3280*/  @P0 SHF.R.U32.HI R0, RZ, R11, R4 ;  /* 0x0000000bff000219 */ /* 0x000fce0000011604 */
.L_x_4896:
[----:B------:R-:W-:-:S05]  /*3290*/  IMAD R3, R0, R5, RZ ;  /* 0x0000000500037224 */ /* 0x000fca00078e02ff */
[----:B------:R-:W-:-:S07]  /*32a0*/  VIMNMX R2, R2, R3, !PT ;  /* 0x0000000302027248 */ /* 0x000fce0007fe0100 */
.L_x_4894:
[----:B------:R-:W-:Y:S01]  /*32b0*/  SHF.R.U32.HI R9, RZ, 0x10, R8 ;  /* 0x00000010ff097819 */ /* 0x000fe20000011608 */
[----:B------:R-:W-:Y:S01]  /*32c0*/  IMAD.MOV.U32 R0, RZ, RZ, RZ ;  /* 0x000000ffff007224 */ /* 0x000fe200078e00ff */
[----:B------:R-:W-:Y:S02]  /*32d0*/  SHF.R.S32.HI R3, RZ, 0x1f, R2 ;  /* 0x0000001fff037819 */ /* 0x000fe40000011402 */
[----:B------:R-:W-:Y:S02]  /*32e0*/  ISETP.NE.AND P1, PT, R9, RZ, PT ;  /* 0x000000ff0900720c */ /* 0x000fe40003f25270 */
[----:B------:R-:W-:Y:S02]  /*32f0*/  LEA.HI R3, R3, R2, RZ, 0x6 ;  /* 0x0000000203037211 */ /* 0x000fe400078f30ff */
[----:B------:R-:W-:Y:S02]  /*3300*/  LOP3.LUT R8, R8, 0xffff, RZ, 0xc0, !PT ;  /* 0x0000ffff08087812 */ /* 0x000fe400078ec0ff */
[----:B------:R-:W-:-:S04]  /*3310*/  SHF.R.S32.HI R3, RZ, 0x6, R3 ;  /* 0x00000006ff037819 */ /* 0x000fc80000011403 */
[----:B------:R-:W-:-:S03]  /*3320*/  VIMNMX R17, RZ, R3, !PT ;  /* 0x00000003ff117248 */ /* 0x000fc60007fe0100 */
[----:B------:R-:W0:Y:S01]  /*3330*/  @!P1 LDC R9, c[0x0][0x9f0] ;  /* 0x00027c00ff099b82 */ /* 0x000e220000000800 */
[----:B------:R-:W-:-:S13]  /*3340*/  ISETP.GT.AND P0, PT, R6, R17, PT ;  /* 0x000000110600720c */ /* 0x000fda0003f04270 */
[----:B------:R-:W-:Y:S05]  /*3350*/  @!P0 BRA `(.L_x_4897) ;  /* 0x0000000000708947 */ /* 0x000fea0003800000 */
[-C--:B0-----:R-:W-:Y:S02]  /*3360*/  IABS R5, R9.reuse ;  /* 0x0000000900057213 */ /* 0x081fe40000000000 */
[----:B------:R-:W-:Y:S02]  /*3370*/  IADD3 R0, R9, -0x1, R6 ;  /* 0xffffffff09007810 */ /* 0x000fe40007ffe006 */
[----:B------:R-:W0:Y:S01]  /*3380*/  I2F.RP R4, R5 ;  /* 0x0000000500047306 */ /* 0x000e220000209400 */
[----:B------:R-:W-:Y:S02]  /*3390*/  IABS R11, R9 ;  /* 0x00000009000b7213 */ /* 0x000fe40000000000 */
[----:B------:R-:W-:-:S05]  /*33a0*/  IMAD.IADD R0, R0, 0x1, -R17 ;  /* 0x0000000100007824 */ /* 0x000fca00078e0a11 */
[----:B0-----:R-:W0:Y:S02]  /*33b0*/  MUFU.RCP R4, R4 ;  /* 0x0000000400047308 */ /* 0x001e240000001000 */
[----:B0-----:R-:W-:Y:S02]  /*33c0*/  VIADD R2, R4, 0xffffffe ;  /* 0x0ffffffe04027836 */ /* 0x001fe40000000000 */
[----:B------:R-:W-:-:S04]  /*33d0*/  IMAD.MOV R4, RZ, RZ, -R11 ;  /* 0x000000ffff047224 */ /* 0x000fc800078e0a0b */
[----:B------:R0:W1:Y:S02]  /*33e0*/  F2I.FTZ.U32.TRUNC.NTZ R3, R2 ;  /* 0x0000000200037305 */ /* 0x000064000021f000 */
[----:B0-----:R-:W-:Y:S02]  /*33f0*/  MOV R2, RZ ;  /* 0x000000ff00027202 */ /* 0x001fe40000000f00 */
[----:B-1----:R-:W-:-:S05]  /*3400*/  IADD3 R10, RZ, -R3, RZ ;  /* 0x80000003ff0a7210 */ /* 0x002fca0007ffe0ff */
[----:B------:R-:W-:Y:S01]  /*3410*/  IMAD R7, R10, R5, RZ ;  /* 0x000000050a077224 */ /* 0x000fe200078e02ff */
[----:B------:R-:W-:Y:S02]  /*3420*/  IABS R10, R0 ;  /* 0x00000000000a7213 */ /* 0x000fe40000000000 */
[----:B------:R-:W-:Y:S01]  /*3430*/  LOP3.LUT R0, R0, R9, RZ, 0x3c, !PT ;  /* 0x0000000900007212 */ /* 0x000fe200078e3cff */
[----:B------:R-:W-:-:S03]  /*3440*/  IMAD.HI.U32 R3, R3, R7, R2 ;  /* 0x0000000703037227 */ /* 0x000fc600078e0002 */
[----:B------:R-:W-:Y:S01]  /*3450*/  ISETP.GE.AND P2, PT, R0, RZ, PT ;  /* 0x000000ff0000720c */ /* 0x000fe20003f46270 */
[----:B------:R-:W-:-:S04]  /*3460*/  IMAD.MOV.U32 R2, RZ, RZ, R10 ;  /* 0x000000ffff027224 */ /* 0x000fc800078e000a */
        /* <DEDUP_REMOVED lines=8> */
[----:B------:R-:W-:-:S05]  /*34f0*/  IMAD.MOV.U32 R0, RZ, RZ, R3 ;  /* 0x000000ffff007224 */ /* 0x000fca00078e0003 */
[----:B------:R-:W-:Y:S02]  /*3500*/  @!P2 IADD3 R0, -R0, RZ, RZ ;  /* 0x000000ff0000a210 */ /* 0x000fe40007ffe1ff */
[----:B------:R-:W-:-:S07]  /*3510*/  @!P1 LOP3.LUT R0, RZ, R9, RZ, 0x33, !PT ;  /* 0x00000009ff009212 */ /* 0x000fce00078e33ff */
.L_x_4897:
        /* <DEDUP_REMOVED lines=77> */
[----:B------:R-:W1:Y:S02]  /*39f0*/  SHFL.IDX PT, R0, R25, RZ, 0x1f ;  /* 0x00001fff19007589 */ /* 0x000e6400000e0000 */
[----:B-1----:R-:W-:-:S13]  /*3a00*/  R2UR UR4, R0 ;  /* 0x00000000000472ca */ /* 0x002fda00000e0000 */
        /* <DEDUP_REMOVED lines=9> */
[----:B------:R-:W-:-:S04]  /*3aa0*/  ULOP3.LUT UR5, UR5, 0x3fff, URZ, 0xc0, !UPT ;  /* 0x00003fff05057892 */ /* 0x000fc8000f8ec03f */
[----:B------:R-:W-:-:S04]  /*3ab0*/  ULOP3.LUT UR38, UR5, 0x2000000, URZ, 0xfc, !UPT ;  /* 0x0200000005267892 */ /* 0x000fc8000f8efc3f */
[----:B------:R-:W-:Y:S08]  /*3ac0*/  @!P0 BRA `(.L_x_4898) ;  /* 0x0000000000408947 */ /* 0x000ff00003800000 */
[----:B------:R-:W-:Y:S01]  /*3ad0*/  MOV R0, 0x0 ;  /* 0x0000000000007802 */ /* 0x000fe20000000f00 */
[----:B------:R-:W-:Y:S01]  /*3ae0*/  ULDC.64 UR4, c[0x4][0xf0] ;  /* 0x01003c0000047ab9 */ /* 0x000fe20000000a00 */
[----:B------:R-:W-:Y:S01]  /*3af0*/  ULDC.64 UR6, c[0x4][0x58] ;  /* 0x0100160000067ab9 */ /* 0x000fe20000000a00 */
[----:B------:R-:W-:Y:S01]  /*3b00*/  MOV R4, UR4 ;  /* 0x0000000400047c02 */ /* 0x000fe20008000f00 */
[----:B------:R1:W2:Y:S01]  /*3b10*/  LDC.64 R2, c[0x4][R0] ;  /* 0x0100000000027b82 */ /* 0x0002a20000000a00 */
        /* <DEDUP_REMOVED lines=8> */
[----:B-1----:R-:W-:-:S07]  /*3ba0*/  IMAD.MOV.U32 R13, RZ, RZ, RZ ;  /* 0x000000ffff0d7224 */ /* 0x002fce00078e00ff */
[----:B------:R-:W-:-:S07]  /*3bb0*/  LEPC R20, `(.L_x_4898) ;  /* 0x000000001014794e */ /* 0x000fce0000000000 */
[----:B0-2---:R-:W-:Y:S05]  /*3bc0*/  CALL.ABS.NOINC R2 ;  /* 0x0000000002007343 */ /* 0x005fea0003c00000 */
.L_x_4898:
[----:B------:R-:W-:Y:S02]  /*3bd0*/  SHF.L.U32 R13, RZ, 0x1f, RZ ;  /* 0x0000001fff0d7819 */ /* 0x000fe400000006ff */
[----:B------:R-:W-:Y:S02]  /*3be0*/  LOP3.LUT R3, R24, 0xffffff80, RZ, 0xc0, !PT ;  /* 0xffffff8018037812 */ /* 0x000fe400078ec0ff */
[----:B------:R-:W1:Y:S01]  /*3bf0*/  SYNCS.PHASECHK.TRANS64.TRYWAIT P0, [UR40+0x28c00], R13 ;  /* 0x028c000dff0075a7 */ /* 0x000e620008000168 */
[----:B------:R-:W-:Y:S02]  /*3c00*/  LEA.HI R0, R25, R25, RZ, 0x1 ;  /* 0x0000001919007211 */ /* 0x000fe400078f08ff */
[----:B------:R-:W-:Y:S02]  /*3c10*/  IADD3 R5, R22, -R3, RZ ;  /* 0x8000000316057210 */ /* 0x000fe40007ffe0ff */
[----:B------:R-:W-:Y:S02]  /*3c20*/  LOP3.LUT R2, R0, 0xfffffe, RZ, 0xc0, !PT ;  /* 0x00fffffe00027812 */ /* 0x000fe400078ec0ff */
[----:B------:R-:W-:-:S04]  /*3c30*/  SHF.R.S32.HI R4, RZ, 0x1f, R5 ;  /* 0x0000001fff047819 */ /* 0x000fc80000011405 */
[----:B------:R-:W-:-:S04]  /*3c40*/  LEA.HI R3, R4, R5, RZ, 0x2 ;  /* 0x0000000504037211 */ /* 0x000fc800078f10ff */
[--C-:B------:R-:W-:Y:S02]  /*3c50*/  SHF.R.S32.HI R6, RZ, 0x2, R3.reuse ;  /* 0x00000002ff067819 */ /* 0x100fe40000011403 */
[----:B------:R-:W-:Y:S01]  /*3c60*/  SHF.R.S32.HI R7, RZ, 0x1f, R3 ;  /* 0x0000001fff077819 */ /* 0x000fe20000011403 */
[----:B-1----:R-:W-:Y:S06]  /*3c70*/  @!P0 BRA `(.L_x_4899) ;  /* 0x00000104009c8947 */ /* 0x002fec0003800000 */
.L_x_5033:
[----:B------:R-:W-:Y:S01]  /*3c80*/  ULOP3.LUT UR4, UR39, 0x1, URZ, 0xfc, !UPT ;  /* 0x0000000127047892 */ /* 0x000fe2000f8efc3f */
[----:B-1----:R-:W-:Y:S01]  /*3c90*/  LOP3.LUT R0, R3, 0x7ffffffc, RZ, 0xc0, !PT ;  /* 0x7ffffffc03007812 */ /* 0x002fe200078ec0ff */
[----:B------:R-:W-:Y:S01]  /*3ca0*/  IMAD.IADD R3, R25, 0x1, -R2 ;  /* 0x0000000119037824 */ /* 0x000fe200078e0a02 */
[----:B------:R-:W-:Y:S02]  /*3cb0*/  LEA.HI R7, R7, R6, RZ, 0x3 ;  /* 0x0000000607077211 */ /* 0x000fe400078f18ff */
[-C--:B------:R-:W-:Y:S01]  /*3cc0*/  IADD3 R0, -R0, R5.reuse, RZ ;  /* 0x0000000500007210 */ /* 0x080fe20007ffe1ff */
[----:B------:R-:W-:Y:S01]  /*3cd0*/  IMAD.U32 R2, RZ, RZ, UR4 ;  /* 0x00000004ff027e24 */ /* 0x000fe2000f8e00ff */
[----:B------:R-:W-:Y:S02]  /*3ce0*/  LOP3.LUT R7, R7, 0xfffffff8, RZ, 0xc0, !PT ;  /* 0xfffffff807077812 */ /* 0x000fe400078ec0ff */
[----:B------:R-:W-:Y:S01]  /*3cf0*/  LEA.HI R4, R4, R5, RZ, 0x5 ;  /* 0x0000000504047211 */ /* 0x000fe200078f28ff */
[----:B------:R-:W-:Y:S01]  /*3d00*/  IMAD.SHL.U32 R0, R0, 0x2, RZ ;  /* 0x0000000200007824 */ /* 0x000fe200078e00ff */
[----:B------:R-:W-:Y:S01]  /*3d10*/  ISETP.NE.AND P4, PT, R2, 0x3, PT ;  /* 0x000000030200780c */ /* 0x000fe20003f85270 */
[----:B------:R-:W-:Y:S01]  /*3d20*/  IMAD.IADD R7, R6, 0x1, -R7 ;  /* 0x0000000106077824 */ /* 0x000fe200078e0a07 */
[----:B------:R-:W-:-:S02]  /*3d30*/  SHF.R.S32.HI R4, RZ, 0x5, R4 ;  /* 0x00000005ff047819 */ /* 0x000fc40000011404 */
[----:B------:R-:W-:-:S03]  /*3d40*/  LEA R10, R3, R0, 0x8 ;  /* 0x00000000030a7211 */ /* 0x000fc600078e40ff */
[----:B0-----:R-:W-:-:S06]  /*3d50*/  IMAD R9, R4, 0x10, R7 ;  /* 0x0000001004097824 */ /* 0x001fcc00078e0207 */
[----:B------:R-:W-:Y:S05]  /*3d60*/  @!P4 BRA `(.L_x_4900) ;  /* 0x000000000004c947 */ /* 0x000fea0003800000 */
[----:B------:R-:W-:Y:S01]  /*3d70*/  BPT.TRAP 0x1 ;  /* 0x000000040000795c */ /* 0x000fe20000300000 */
.L_x_4900:
[----:B------:R0:W1:Y:S01]  /*3d80*/  SYNCS.PHASECHK.TRANS64.TRYWAIT P0, [UR40+0x28c30], R13 ;  /* 0x028c300dff0075a7 */ /* 0x0000620008000168 */
[----:B------:R-:W-:Y:S05]  /*3d90*/  @!P4 BRA `(.L_x_4901) ;  /* 0x000000000004c947 */ /* 0x000fea0003800000 */
[----:B------:R-:W-:Y:S01]  /*3da0*/  BPT.TRAP 0x1 ;  /* 0x000000040000795c */ /* 0x000fe20000300000 */
.L_x_4901:
[----:B-1----:R-:W-:Y:S05]  /*3db0*/  @P0 BRA `(.L_x_4902) ;  /* 0x0000000000080947 */ /* 0x002fea0003800000 */
[----:B------:R-:W1:Y:S02]  /*3dc0*/  SYNCS.PHASECHK.TRANS64.TRYWAIT P0, [UR40+0x28c30], R13 ;  /* 0x028c300dff0075a7 */ /* 0x000e640008000168 */
[----:B-1----:R-:W-:Y:S05]  /*3dd0*/  @!P0 BRA `(.L_x_4903) ;  /* 0x00000104005c8947 */ /* 0x002fea0003800000 */
.L_x_4902:
        /* <DEDUP_REMOVED lines=12> */
[----:B------:R-:W-:Y:S02]  /*3ea0*/  UIADD3 UR12, UR4, 0x2, URZ ;  /* 0x00000002040c7890 */ /* 0x000fe4000fffe03f */
[----:B------:R-:W-:-:S02]  /*3eb0*/  UMOV UR8, UR4 ;  /* 0x0000000400087c82 */ /* 0x000fc40008000000 */
[----:B------:R-:W-:Y:S01]  /*3ec0*/  UMOV UR10, UR24 ;  /* 0x00000018000a7c82 */ /* 0x000fe20008000000 */
[----:B------:R-:W-:Y:S01]  /*3ed0*/  UIADD3 UR14, UR24, 0x2, URZ ;  /* 0x00000002180e7890 */ /* 0x000fe2000fffe03f */
        /* <DEDUP_REMOVED lines=23> */
.L_x_4904:
[----:B------:R-:W-:Y:S01]  /*4050*/  ISETP.NE.AND P0, PT, R19, 0x1, PT ;  /* 0x000000011300780c */ /* 0x000fe20003f05270 */
[----:B------:R-:W-:Y:S01]  /*4060*/  UMOV UR6, 0xffffffc0 ;  /* 0xffffffc000067882 */ /* 0x000fe20000000000 */
[----:B-1----:R-:W-:Y:S01]  /*4070*/  LEA.HI R2, R23, R22, RZ, 0x2 ;  /* 0x0000001617027211 */ /* 0x002fe200078f10ff */
[----:B------:R-:W-:Y:S01]  /*4080*/  UIMAD UR5, UR43, UR6, 0x41 ;  /* 0x000000412b0574a4 */ /* 0x000fe2000f8e0206 */
[----:B------:R-:W-:Y:S01]  /*4090*/  LOP3.LUT P1, RZ, R16, 0x1, RZ, 0xc0, !PT ;  /* 0x0000000110ff7812 */ /* 0x000fe2000782c0ff */
[----:B------:R-:W-:Y:S01]  /*40a0*/  UIADD3 UR4, UR40, 0x28c40, URZ ;  /* 0x00028c4028047890 */ /* 0x000fe2000fffe03f */
[----:B------:R-:W-:Y:S01]  /*40b0*/  LOP3.LUT R3, R2, 0xfffffffc, RZ, 0xc0, !PT ;  /* 0xfffffffc02037812 */ /* 0x000fe200078ec0ff */
[----:B------:R-:W-:Y:S01]  /*40c0*/  ULDC UR11, c[0x0][0x2f0] ;  /* 0x0000bc00000b7ab9 */ /* 0x000fe20000000800 */
[----:B------:R-:W-:Y:S01]  /*40d0*/  ULDC UR10, c[0x0][0x9d8] ;  /* 0x00027600000a7ab9 */ /* 0x000fe20000000800 */
[----:B------:R-:W-:Y:S01]  /*40e0*/  UIMAD UR5, UR41, UR11, UR5 ;  /* 0x0000000b290572a4 */ /* 0x000fe2000f8e0205 */
[----:B------:R-:W-:Y:S01]  /*40f0*/  FMUL.FTZ R24, R24, UR10 ;  /* 0x0000000a18187c20 */ /* 0x000fe20008410000 */
[----:B------:R-:W-:Y:S01]  /*4100*/  IMAD.IADD R3, R22, 0x1, -R3 ;  /* 0x0000000116037824 */ /* 0x000fe200078e0a03 */
[----:B------:R-:W-:Y:S01]  /*4110*/  UPRMT UR4, UR42, 0x654, UR4 ;  /* 0x000006542a047896 */ /* 0x000fe20008000004 */
[----:B------:R-:W1:Y:S01]  /*4120*/  @P0 LDC R5, c[0x0][0x44c] ;  /* 0x00011300ff050b82 */ /* 0x000e620000000800 */
[----:B------:R-:W-:Y:S01]  /*4130*/  FMUL.FTZ R25, R25, UR10 ;  /* 0x0000000a19197c20 */ /* 0x000fe20008410000 */
[----:B------:R-:W-:Y:S01]  /*4140*/  FMUL.FTZ R26, R26, UR10 ;  /* 0x0000000a1a1a7c20 */ /* 0x000fe20008410000 */
[----:B------:R-:W-:Y:S01]  /*4150*/  LEA.HI R2, R3, R3, RZ, 0x1 ;  /* 0x0000000303027211 */ /* 0x000fe200078f08ff */
[----:B------:R-:W-:Y:S01]  /*4160*/  FMUL.FTZ R27, R27, UR10 ;  /* 0x0000000a1b1b7c20 */ /* 0x000fe20008410000 */
[----:B------:R-:W-:Y:S01]  /*4170*/  FMUL.FTZ R28, R28, UR10 ;  /* 0x0000000a1c1c7c20 */ /* 0x000fe20008410000 */
[----:B------:R-:W-:Y:S01]  /*4180*/  FMUL.FTZ R29, R29, UR10 ;  /* 0x0000000a1d1d7c20 */ /* 0x000fe20008410000 */
[----:B------:R-:W-:Y:S01]  /*4190*/  LOP3.LUT R2, R2, 0x1ffffffe, RZ, 0xc0, !PT ;  /* 0x1ffffffe02027812 */ /* 0x000fe200078ec0ff */
[----:B------:R-:W2:Y:S01]  /*41a0*/  @P0 LDC R7, c[0x0][0x450] ;  /* 0x00011400ff070b82 */ /* 0x000ea20000000800 */
[----:B------:R-:W-:Y:S01]  /*41b0*/  FMUL.FTZ R30, R30, UR10 ;  /* 0x0000000a1e1e7c20 */ /* 0x000fe20008410000 */
[----:B------:R-:W-:Y:S01]  /*41c0*/  FMUL.FTZ R31, R31, UR10 ;  /* 0x0000000a1f1f7c20 */ /* 0x000fe20008410000 */
[----:B------:R-:W-:Y:S01]  /*41d0*/  IADD3 R2, R3, -R2, RZ ;  /* 0x8000000203027210 */ /* 0x000fe20007ffe0ff */
[----:B------:R-:W-:-:S02]  /*41e0*/  IMAD.IADD R3, R152, 0x1, R9 ;  /* 0x0000000198037824 */ /* 0x000fc400078e0209 */
[----:B------:R-:W-:Y:S01]  /*41f0*/  FMUL.FTZ R37, R37, UR10 ;  /* 0x0000000a25257c20 */ /* 0x000fe20008410000 */
[----:B------:R-:W-:Y:S01]  /*4200*/  FMUL.FTZ R40, R40, UR10 ;  /* 0x0000000a28287c20 */ /* 0x000fe20008410000 */
[----:B------:R-:W-:Y:S01]  /*4210*/  FMUL.FTZ R41, R41, UR10 ;  /* 0x0000000a29297c20 */ /* 0x000fe20008410000 */
[----:B------:R-:W-:Y:S02]  /*4220*/  IMAD R2, R2, 0x8, R3 ;  /* 0x0000000802027824 */ /* 0x000fe400078e0203 */
[----:B------:R-:W-:Y:S01]  /*4230*/  FMUL.FTZ R42, R42, UR10 ;  /* 0x0000000a2a2a7c20 */ /* 0x000fe20008410000 */
[----:B------:R-:W-:Y:S01]  /*4240*/  FMUL.FTZ R43, R43, UR10 ;  /* 0x0000000a2b2b7c20 */ /* 0x000fe20008410000 */
[----:B------:R-:W-:Y:S01]  /*4250*/  FMUL.FTZ R44, R44, UR10 ;  /* 0x0000000a2c2c7c20 */ /* 0x000fe20008410000 */
[----:B------:R-:W-:Y:S01]  /*4260*/  FMUL.FTZ R46, R46, UR10 ;  /* 0x0000000a2e2e7c20 */ /* 0x000fe20008410000 */
[----:B------:R-:W-:Y:S01]  /*4270*/  MOV R3, R2 ;  /* 0x0000000200037202 */ /* 0x000fe20000000f00 */
[----:B------:R-:W-:Y:S01]  /*4280*/  FMUL.FTZ R47, R47, UR10 ;  /* 0x0000000a2f2f7c20 */ /* 0x000fe20008410000 */
[----:B------:R-:W-:Y:S01]  /*4290*/  FMUL.FTZ R49, R49, UR10 ;  /* 0x0000000a31317c20 */ /* 0x000fe20008410000 */
[----:B-1----:R-:W-:-:S04]  /*42a0*/  @P0 IMAD.HI.U32 R4, R2, R5, RZ ;  /* 0x0000000502040227 */ /* 0x002fc800078e00ff */
[----:B------:R-:W-:Y:S01]  /*42b0*/  FMUL.FTZ R50, R50, UR10 ;  /* 0x0000000a32327c20 */ /* 0x000fe20008410000 */
[----:B------:R-:W-:Y:S01]  /*42c0*/  FMUL.FTZ R51, R51, UR10 ;  /* 0x0000000a33337c20 */ /* 0x000fe20008410000 */
[----:B------:R-:W-:Y:S01]  /*42d0*/  FMUL.FTZ R52, R52, UR10 ;  /* 0x0000000a34347c20 */ /* 0x000fe20008410000 */
[----:B------:R-:W-:Y:S01]  /*42e0*/  FMUL.FTZ R53, R53, UR10 ;  /* 0x0000000a35357c20 */ /* 0x000fe20008410000 */
[----:B------:R-:W-:Y:S01]  /*42f0*/  FMUL.FTZ R54, R54, UR10 ;  /* 0x0000000a36367c20 */ /* 0x000fe20008410000 */
[----:B------:R-:W-:Y:S01]  /*4300*/  FMUL.FTZ R55, R55, UR10 ;  /* 0x0000000a37377c20 */ /* 0x000fe20008410000 */
[----:B------:R-:W-:Y:S01]  /*4310*/  FMUL.FTZ R34, R34, UR10 ;  /* 0x0000000a22227c20 */ /* 0x000fe20008410000 */
[----:B--2---:R-:W-:Y:S01]  /*4320*/  @P0 SHF.R.U32.HI R3, RZ, R7, R4 ;  /* 0x00000007ff030219 */ /* 0x004fe20000011604 */
[----:B------:R-:W-:Y:S01]  /*4330*/  FMUL.FTZ R35, R35, UR10 ;  /* 0x0000000a23237c20 */ /* 0x000fe20008410000 */
[----:B------:R-:W-:Y:S01]  /*4340*/  FMUL.FTZ R36, R36, UR10 ;  /* 0x0000000a24247c20 */ /* 0x000fe20008410000 */
[----:B------:R-:W-:Y:S01]  /*4350*/  FMUL.FTZ R38, R38, UR10 ;  /* 0x0000000a26267c20 */ /* 0x000fe20008410000 */
[----:B------:R-:W-:Y:S01]  /*4360*/  FMUL.FTZ R39, R39, UR10 ;  /* 0x0000000a27277c20 */ /* 0x000fe20008410000 */
[----:B------:R-:W1:Y:S01]  /*4370*/  SHFL.IDX PT, R7, R3, RZ, 0x1c1f ;  /* 0x001c1fff03077589 */ /* 0x000e6200000e0000 */
[----:B------:R-:W-:Y:S01]  /*4380*/  FMUL.FTZ R45, R45, UR10 ;  /* 0x0000000a2d2d7c20 */ /* 0x000fe20008410000 */
[----:B------:R-:W-:Y:S01]  /*4390*/  FMUL.FTZ R48, R48, UR10 ;  /* 0x0000000a30307c20 */ /* 0x000fe20008410000 */
[----:B------:R-:W-:Y:S01]  /*43a0*/  IMAD.U32 R5, RZ, RZ, UR5 ;  /* 0x00000005ff057e24 */ /* 0x000fe2000f8e00ff */
[----:B------:R-:W-:Y:S01]  /*43b0*/  ULEA UR15, UR43, 0xffffffc0, 0x6 ;  /* 0xffffffc02b0f7891 */ /* 0x000fe2000f8e303f */
[----:B------:R-:W2:Y:S01]  /*43c0*/  MUFU.TANH R11, R28 ;  /* 0x0000001c000b7308 */ /* 0x000ea20000002400 */
[----:B------:R-:W-:Y:S01]  /*43d0*/  ULDC UR7, c[0x0][0x9dc] ;  /* 0x0002770000077ab9 */ /* 0x000fe20000000800 */
[----:B------:R-:W-:Y:S01]  /*43e0*/  ULDC UR14, c[0x0][0x288] ;  /* 0x0000a200000e7ab9 */ /* 0x000fe20000000800 */
[----:B------:R-:W-:Y:S01]  /*43f0*/  SYNCS.ARRIVE.TRANS64.RED.A1T0 RZ, [UR4], RZ ;  /* 0x000000ffffff79a7 */ /* 0x000fe20008100404 */
[----:B------:R-:W-:Y:S01]  /*4400*/  ULOP3.LUT UR7, URZ, UR7, URZ, 0x33, !UPT ;  /* 0x000000073f077292 */ /* 0x000fe2000f8e333f */
[----:B------:R-:W-:Y:S01]  /*4410*/  FMUL.FTZ R32, R32, UR10 ;  /* 0x0000000a20207c20 */ /* 0x000fe20008410000 */
[----:B------:R-:W-:Y:S01]  /*4420*/  FMUL.FTZ R33, R33, UR10 ;  /* 0x0000000a21217c20 */ /* 0x000fe20008410000 */
[----:B------:R-:W-:Y:S01]  /*4430*/  UIMAD UR4, UR41, UR11, -UR15 ;  /* 0x0000000b290472a4 */ /* 0x000fe2000f8e0a0f */
[----:B------:R-:W3:Y:S01]  /*4440*/  MUFU.TANH R14, R29 ;  /* 0x0000001d000e7308 */ /* 0x000ee20000002400 */
[----:B------:R-:W-:Y:S01]  /*4450*/  IADD3 R4, R5, -UR14, -R0 ;  /* 0x8000000e05047c10 */ /* 0x000fe2000fffe800 */
[----:B------:R-:W-:-:S03]  /*4460*/  ULDC UR18, c[0x0][0x9e0] ;  /* 0x0002780000127ab9 */ /* 0x000fc60000000800 */
[----:B------:R-:W-:-:S03]  /*4470*/  IADD3 R8, -R0, UR4, RZ ;  /* 0x0000000400087c10 */ /* 0x000fc6000fffe1ff */
        /* <DEDUP_REMOVED lines=29> */
[----:B------:R2:W0:Y:S01]  /*4650*/  MUFU.TANH R20, R33 ;  /* 0x0000002100147308 */ /* 0x0004220000002400 */
[----:B-----5:R-:W-:-:S05]  /*4660*/  IADD3 R32, R4, UR7, RZ ;  /* 0x0000000704207c10 */ /* 0x020fca000fffe0ff */
[----:B-1----:R-:W-:Y:S02]  /*4670*/  IMAD.IADD R5, R32, 0x1, R7 ;  /* 0x0000000120057824 */ /* 0x002fe400078e0207 */
[----:B--2---:R-:W-:-:S05]  /*4680*/  VIADD R33, R4, UR18 ;  /* 0x0000001204217c36 */ /* 0x004fca0008000000 */
[----:B------:R-:W-:Y:S01]  /*4690*/  VIADDMNMX R4, R7, R33, R8, PT ;  /* 0x0000002107047246 */ /* 0x000fe20003800108 */
[----:B---34-:R-:W-:Y:S06]  /*46a0*/  @!P1 BRA `(.L_x_4905) ;  /* 0x0000000000689947 */ /* 0x018fec0003800000 */
[----:B------:R-:W-:Y:S01]  /*46b0*/  IMAD.U32 R6, RZ, RZ, UR11 ;  /* 0x0000000bff067e24 */ /* 0x000fe2000f8e00ff */
[----:B------:R-:W-:Y:S03]  /*46c0*/  BSSY B0, `(.L_x_4906) ;  /* 0x0000014000007945 */ /* 0x000fe60003800000 */
[----:B------:R-:W-:-:S05]  /*46d0*/  IMAD R6, R6, UR41, R7 ;  /* 0x0000002906067c24 */ /* 0x000fca000f8e0207 */
[----:B------:R-:W-:-:S04]  /*46e0*/  IADD3 R7, R6, -UR14, RZ ;  /* 0x8000000e06077c10 */ /* 0x000fc8000fffe0ff */
        /* <DEDUP_REMOVED lines=11> */
.L_x_4907:
[----:B------:R-:W-:Y:S02]  /*47a0*/  ULDC UR4, c[0x0][0x9e4] ;  /* 0x0002790000047ab9 */ /* 0x000fe40000000800 */
[----:B------:R-:W-:-:S05]  /*47b0*/  IMAD.U32 R34, RZ, RZ, UR4 ;  /* 0x00000004ff227e24 */ /* 0x000fca000f8e00ff */
[----:B------:R-:W-:-:S13]  /*47c0*/  ISETP.NE.AND P0, PT, R34, 0x1, PT ;  /* 0x000000012200780c */ /* 0x000fda0003f05270 */
[----:B------:R-:W1:Y:S02]  /*47d0*/  @P0 LDC.64 R38, c[0x0][0x9e8] ;  /* 0x00027a00ff260b82 */ /* 0x000e640000000a00 */
[----:B-1----:R-:W-:-:S05]  /*47e0*/  @P0 IMAD.HI.U32 R6, R7, R38, RZ ;  /* 0x0000002607060227 */ /* 0x002fca00078e00ff */
[----:B------:R-:W-:-:S07]  /*47f0*/  @P0 SHF.R.U32.HI R7, RZ, R39, R6 ;  /* 0x00000027ff070219 */ /* 0x000fce0000011606 */
.L_x_4908:
[----:B------:R-:W-:Y:S05]  /*4800*/  BSYNC B0 ;  /* 0x0000000000007941 */ /* 0x000fea0003800000 */
.L_x_4906:
[----:B------:R-:W-:-:S05]  /*4810*/  IMAD R7, R7, R34, -UR15 ;  /* 0x8000000f07077e24 */ /* 0x000fca000f8e0222 */
[----:B------:R-:W-:-:S04]  /*4820*/  IADD3 R7, -R0, R7, RZ ;  /* 0x0000000700077210 */ /* 0x000fc80007ffe1ff */
[----:B------:R-:W-:Y:S02]  /*4830*/  VIADDMNMX R4, R7, R34, R4, PT ;  /* 0x0000002207047246 */ /* 0x000fe40003800104 */
[----:B------:R-:W-:-:S07]  /*4840*/  VIMNMX R5, R5, R7, !PT ;  /* 0x0000000705057248 */ /* 0x000fce0007fe0100 */
.L_x_4905:
[----:B------:R-:W1:Y:S02]  /*4850*/  SHFL.IDX PT, R3, R3, 0x1, 0x1c1f ;  /* 0x003c1f0003037f89 */ /* 0x000e6400000e0000 */
[----:B-1----:R-:W-:Y:S01]  /*4860*/  VIADDMNMX R6, R3, R33, R8, PT ;  /* 0x0000002103067246 */ /* 0x002fe20003800108 */
[----:B------:R-:W-:Y:S01]  /*4870*/  IMAD.IADD R7, R32, 0x1, R3 ;  /* 0x0000000120077824 */ /* 0x000fe200078e0203 */
[----:B------:R-:W-:Y:S06]  /*4880*/  @!P1 BRA `(.L_x_4909) ;  /* 0x0000000000689947 */ /* 0x000fec0003800000 */
        /* <DEDUP_REMOVED lines=15> */
.L_x_4911:
[----:B------:R-:W-:Y:S02]  /*4980*/  ULDC UR4, c[0x0][0x9e4] ;  /* 0x0002790000047ab9 */ /* 0x000fe40000000800 */
[----:B------:R-:W-:-:S05]  /*4990*/  IMAD.U32 R32, RZ, RZ, UR4 ;  /* 0x00000004ff207e24 */ /* 0x000fca000f8e00ff */
[----:B------:R-:W-:-:S13]  /*49a0*/  ISETP.NE.AND P0, PT, R32, 0x1, PT ;  /* 0x000000012000780c */ /* 0x000fda0003f05270 */
[----:B------:R-:W1:Y:S02]  /*49b0*/  @P0 LDC.64 R34, c[0x0][0x9e8] ;  /* 0x00027a00ff220b82 */ /* 0x000e640000000a00 */
[----:B-1----:R-:W-:-:S05]  /*49c0*/  @P0 IMAD.HI.U32 R8, R3, R34, RZ ;  /* 0x0000002203080227 */ /* 0x002fca00078e00ff */
[----:B------:R-:W-:-:S07]  /*49d0*/  @P0 SHF.R.U32.HI R3, RZ, R35, R8 ;  /* 0x00000023ff030219 */ /* 0x000fce0000011608 */
.L_x_4912:
[----:B------:R-:W-:Y:S05]  /*49e0*/  BSYNC B0 ;  /* 0x0000000000007941 */ /* 0x000fea0003800000 */
.L_x_4910:
[----:B------:R-:W-:-:S05]  /*49f0*/  IMAD R3, R3, R32, -UR15 ;  /* 0x8000000f03037e24 */ /* 0x000fca000f8e0220 */
[----:B------:R-:W-:-:S04]  /*4a00*/  IADD3 R3, -R0, R3, RZ ;  /* 0x0000000300037210 */ /* 0x000fc80007ffe1ff */
[----:B------:R-:W-:Y:S02]  /*4a10*/  VIADDMNMX R6, R3, R32, R6, PT ;  /* 0x0000002003067246 */ /* 0x000fe40003800106 */
[----:B------:R-:W-:-:S07]  /*4a20*/  VIMNMX R7, R7, R3, !PT ;  /* 0x0000000307077248 */ /* 0x000fce0007fe0100 */
.L_x_4909:
[----:B------:R-:W-:Y:S01]  /*4a30*/  UIMAD UR4, UR43, UR6, 0x40 ;  /* 0x000000402b0474a4 */ /* 0x000fe2000f8e0206 */
[----:B------:R-:W-:Y:S03]  /*4a40*/  BAR.SYNC.DEFER_BLOCKING 0xf, 0x100 ;  /* 0x03c4000000007b1d */ /* 0x000fe60000010000 */
[----:B------:R-:W-:Y:S02]  /*4a50*/  UISETP.GE.AND UP5, UPT, UR4, 0x1, UPT ;  /* 0x000000010400788c */ /* 0x000fe4000bfa6270 */
[----:B------:R-:W-:Y:S02]  /*4a60*/  UISETP.GE.AND UP6, UPT, UR4, 0x2, UPT ;  /* 0x000000020400788c */ /* 0x000fe4000bfc6270 */
[----:B------:R-:W-:Y:S02]  /*4a70*/  UISETP.GE.AND UP0, UPT, UR4, 0x9, UPT ;  /* 0x000000090400788c */ /* 0x000fe4000bf06270 */
[----:B------:R-:W-:Y:S01]  /*4a80*/  PLOP3.LUT P1, PT, PT, PT, UP5, 0x40, 0x0 ;  /* 0x000000000000781c */ /* 0x000fe20003f2e858 */
[----:B------:R-:W-:Y:S01]  /*4a90*/  UISETP.GE.AND UP1, UPT, UR4, 0xa, UPT ;  /* 0x0000000a0400788c */ /* 0x000fe2000bf26270 */
[----:B------:R-:W-:Y:S01]  /*4aa0*/  PLOP3.LUT P3, PT, PT, PT, UP6, 0x40, 0x0 ;  /* 0x000000000000781c */ /* 0x000fe20003f6e868 */
[----:B------:R-:W-:Y:S01]  /*4ab0*/  UISETP.GE.AND UP2, UPT, UR4, 0x11, UPT ;  /* 0x000000110400788c */ /* 0x000fe2000bf46270 */
[C---:B------:R-:W-:Y:S01]  /*4ac0*/  ISETP.GT.AND P1, PT, R5.reuse, RZ, P1 ;  /* 0x000000ff0500720c */ /* 0x040fe20000f24270 */
[----:B------:R-:W-:Y:S01]  /*4ad0*/  UISETP.GE.AND UP3, UPT, UR4, 0x12, UPT ;  /* 0x000000120400788c */ /* 0x000fe2000bf66270 */
[----:B------:R-:W-:Y:S01]  /*4ae0*/  ISETP.GT.AND P3, PT, R5, 0x1, P3 ;  /* 0x000000010500780c */ /* 0x000fe20001f64270 */
[----:B------:R-:W-:Y:S01]  /*4af0*/  UISETP.GE.AND UP4, UPT, UR4, 0x19, UPT ;  /* 0x000000190400788c */ /* 0x000fe2000bf86270 */
[----:B------:R-:W-:Y:S01]  /*4b00*/  ISETP.LT.OR P1, PT, R4, 0x1, P1 ;  /* 0x000000010400780c */ /* 0x000fe20000f21670 */
[----:B------:R-:W-:Y:S01]  /*4b10*/  ULDC UR10, c[0x0][0x988] ;  /* 0x00026200000a7ab9 */ /* 0x000fe20000000800 */
[----:B------:R-:W-:Y:S01]  /*4b20*/  PLOP3.LUT P2, PT, PT, PT, UP6, 0x40, 0x0 ;  /* 0x000000000000781c */ /* 0x000fe20003f4e868 */
[----:B------:R-:W-:Y:S01]  /*4b30*/  UISETP.GE.AND UP6, UPT, UR4, 0x21, UPT ;  /* 0x000000210400788c */ /* 0x000fe2000bfc6270 */
[----:B------:R-:W-:-:S02]  /*4b40*/  FSEL R3, R24, -INF , !P1 ;  /* 0xff80000018037808 */ /* 0x000fc40004800000 */
[----:B------:R-:W-:Y:S02]  /*4b50*/  PLOP3.LUT P1, PT, PT, PT, UP0, 0x40, 0x0 ;  /* 0x000000000000781c */ /* 0x000fe40003f2e808 */
[----:B------:R-:W-:Y:S02]  /*4b60*/  ISETP.LT.OR P3, PT, R4, 0x2, P3 ;  /* 0x000000020400780c */ /* 0x000fe40001f61670 */
[----:B------:R-:W-:Y:S02]  /*4b70*/  ISETP.GT.AND P2, PT, R7, 0x1, P2 ;  /* 0x000000010700780c */ /* 0x000fe40001744270 */
[----:B------:R-:W-:Y:S02]  /*4b80*/  ISETP.GT.AND P1, PT, R5, 0x8, P1 ;  /* 0x000000080500780c */ /* 0x000fe40000f24270 */
[----:B------:R-:W-:Y:S01]  /*4b90*/  PLOP3.LUT P0, PT, PT, PT, UP5, 0x40, 0x0 ;  /* 0x000000000000781c */ /* 0x000fe20003f0e858 */
[----:B------:R-:W-:Y:S01]  /*4ba0*/  UISETP.GE.AND UP5, UPT, UR4, 0x1a, UPT ;  /* 0x0000001a0400788c */ /* 0x000fe2000bfa6270 */
[----:B0-----:R-:W-:-:S02]  /*4bb0*/  FSEL R8, R25, -INF , !P3 ;  /* 0xff80000019087808 */ /* 0x001fc40005800000 */
[----:B------:R-:W-:Y:S02]  /*4bc0*/  PLOP3.LUT P3, PT, PT, PT, UP1, 0x40, 0x0 ;  /* 0x000000000000781c */ /* 0x000fe40003f6e818 */
[----:B------:R-:W-:Y:S02]  /*4bd0*/  ISETP.LT.OR P2, PT, R6, 0x2, P2 ;  /* 0x000000020600780c */ /* 0x000fe40001741670 */
[----:B------:R-:W-:Y:S02]  /*4be0*/  ISETP.LT.OR P1, PT, R4, 0x9, P1 ;  /* 0x000000090400780c */ /* 0x000fe40000f21670 */
[----:B------:R-:W-:Y:S02]  /*4bf0*/  ISETP.GT.AND P0, PT, R7, RZ, P0 ;  /* 0x000000ff0700720c */ /* 0x000fe40000704270 */
[----:B------:R-:W-:Y:S02]  /*4c00*/  ISETP.GT.AND P3, PT, R5, 0x9, P3 ;  /* 0x000000090500780c */ /* 0x000fe40001f64270 */
[----:B------:R-:W-:-:S02]  /*4c10*/  FSEL R33, R27, -INF , !P2 ;  /* 0xff8000001b217808 */ /* 0x000fc40005000000 */
[----:B------:R-:W-:Y:S02]  /*4c20*/  FSEL R11, R11, -INF , !P1 ;  /* 0xff8000000b0b7808 */ /* 0x000fe40004800000 */
[----:B------:R-:W-:Y:S01]  /*4c30*/  PLOP3.LUT P2, PT, PT, PT, UP1, 0x40, 0x0 ;  /* 0x000000000000781c */ /* 0x000fe20003f4e818 */
[----:B------:R-:W-:Y:S01]  /*4c40*/  UISETP.GE.AND UP1, UPT, UR4, 0x29, UPT ;  /* 0x000000290400788c */ /* 0x000fe2000bf26270 */
[----:B------:R-:W-:Y:S02]  /*4c50*/  PLOP3.LUT P1, PT, PT, PT, UP2, 0x40, 0x0 ;  /* 0x000000000000781c */ /* 0x000fe40003f2e828 */
[----:B------:R-:W-:Y:S02]  /*4c60*/  ISETP.LT.OR P0, PT, R6, 0x1, P0 ;  /* 0x000000010600780c */ /* 0x000fe40000701670 */
[----:B------:R-:W-:Y:S02]  /*4c70*/  ISETP.LT.OR P3, PT, R4, 0xa, P3 ;  /* 0x0000000a0400780c */ /* 0x000fe40001f61670 */
[----:B------:R-:W-:-:S02]  /*4c80*/  ISETP.GT.AND P2, PT, R7, 0x9, P2 ;  /* 0x000000090700780c */ /* 0x000fc40001744270 */
[----:B------:R-:W-:Y:S02]  /*4c90*/  ISETP.GT.AND P1, PT, R5, 0x10, P1 ;  /* 0x000000100500780c */ /* 0x000fe40000f24270 */
[----:B------:R-:W-:Y:S02]  /*4ca0*/  FSEL R32, R26, -INF , !P0 ;  /* 0xff8000001a207808 */ /* 0x000fe40004000000 */
[----:B------:R-:W-:Y:S01]  /*4cb0*/  PLOP3.LUT P0, PT, PT, PT, UP0, 0x40, 0x0 ;  /* 0x000000000000781c */ /* 0x000fe20003f0e808 */
[----:B------:R-:W-:Y:S01]  /*4cc0*/  UISETP.GE.AND UP0, UPT, UR4, 0x22, UPT ;  /* 0x000000220400788c */ /* 0x000fe2000bf06270 */
[----:B------:R-:W-:Y:S02]  /*4cd0*/  FSEL R14, R14, -INF , !P3 ;  /* 0xff8000000e0e7808 */ /* 0x000fe40005800000 */
[----:B------:R-:W-:Y:S01]  /*4ce0*/  PLOP3.LUT P3, PT, PT, PT, UP3, 0x40, 0x0 ;  /* 0x000000000000781c */ /* 0x000fe20003f6e838 */
[----:B------:R-:W-:Y:S01]  /*4cf0*/  UP2UR UR5, UPR, URZ, 0x1 ;  /* 0x000000013f057883 */ /* 0x000fe20008000000 */
[----:B------:R-:W-:-:S02]  /*4d00*/  ISETP.LT.OR P2, PT, R6, 0xa, P2 ;  /* 0x0000000a0600780c */ /* 0x000fc40001741670 */
[----:B------:R-:W-:Y:S02]  /*4d10*/  ISETP.LT.OR P1, PT, R4, 0x11, P1 ;  /* 0x000000110400780c */ /* 0x000fe40000f21670 */
[----:B------:R-:W-:Y:S02]  /*4d20*/  ISETP.GT.AND P0, PT, R7, 0x8, P0 ;  /* 0x000000080700780c */ /* 0x000fe40000704270 */
[----:B------:R-:W-:Y:S02]  /*4d30*/  ISETP.GT.AND P3, PT, R5, 0x11, P3 ;  /* 0x000000110500780c */ /* 0x000fe40001f64270 */
[----:B------:R-:W-:Y:S02]  /*4d40*/  FSEL R35, R31, -INF , !P2 ;  /* 0xff8000001f237808 */ /* 0x000fe40005000000 */
[----:B------:R-:W-:Y:S02]  /*4d50*/  FSEL R15, R15, -INF , !P1 ;  /* 0xff8000000f0f7808 */ /* 0x000fe40004800000 */
[----:B------:R-:W-:-:S02]  /*4d60*/  PLOP3.LUT P2, PT, PT, PT, UP4, 0x40, 0x0 ;  /* 0x000000000000781c */ /* 0x000fc40003f4e848 */
[----:B------:R-:W-:Y:S02]  /*4d70*/  PLOP3.LUT P1, PT, PT, PT, UP5, 0x40, 0x0 ;  /* 0x000000000000781c */ /* 0x000fe40003f2e858 */
[----:B------:R-:W-:Y:S02]  /*4d80*/  ISETP.LT.OR P0, PT, R6, 0x9, P0 ;  /* 0x000000090600780c */ /* 0x000fe40000701670 */
[----:B------:R-:W-:Y:S02]  /*4d90*/  ISETP.LT.OR P3, PT, R4, 0x12, P3 ;  /* 0x000000120400780c */ /* 0x000fe40001f61670 */
[C---:B------:R-:W-:Y:S02]  /*4da0*/  ISETP.GT.AND P2, PT, R5.reuse, 0x18, P2 ;  /* 0x000000180500780c */ /* 0x040fe40001744270 */
[----:B------:R-:W-:Y:S02]  /*4db0*/  ISETP.GT.AND P1, PT, R5, 0x19, P1 ;  /* 0x000000190500780c */ /* 0x000fe40000f24270 */
[----:B------:R-:W-:-:S02]  /*4dc0*/  FSEL R34, R30, -INF , !P0 ;  /* 0xff8000001e227808 */ /* 0x000fc40004000000 */
[----:B------:R-:W-:Y:S01]  /*4dd0*/  PLOP3.LUT P0, PT, PT, PT, UP2, 0x40, 0x0 ;  /* 0x000000000000781c */ /* 0x000fe20003f0e828 */
[----:B------:R-:W-:Y:S01]  /*4de0*/  UISETP.GE.AND UP2, UPT, UR4, 0x2a, UPT ;  /* 0x0000002a0400788c */ /* 0x000fe2000bf46270 */
[----:B------:R-:W-:Y:S02]  /*4df0*/  FSEL R20, R20, -INF , !P3 ;  /* 0xff80000014147808 */ /* 0x000fe40005800000 */
[----:B------:R-:W-:Y:S01]  /*4e00*/  PLOP3.LUT P3, PT, PT, PT, UP6, 0x40, 0x0 ;  /* 0x000000000000781c */ /* 0x000fe20003f6e868 */
[----:B------:R-:W-:Y:S01]  /*4e10*/  UISETP.GE.AND UP6, UPT, UR4, 0x3a, UPT ;  /* 0x0000003a0400788c */ /* 0x000fe2000bfc6270 */
[C---:B------:R-:W-:Y:S02]  /*4e20*/  ISETP.LT.OR P2, PT, R4.reuse, 0x19, P2 ;  /* 0x000000190400780c */ /* 0x040fe40001741670 */
[----:B------:R-:W-:Y:S02]  /*4e30*/  ISETP.LT.OR P1, PT, R4, 0x1a, P1 ;  /* 0x0000001a0400780c */ /* 0x000fe40000f21670 */
[----:B------:R-:W-:-:S02]  /*4e40*/  ISETP.GT.AND P0, PT, R7, 0x10, P0 ;  /* 0x000000100700780c */ /* 0x000fc40000704270 */
[----:B------:R-:W-:Y:S02]  /*4e50*/  ISETP.GT.AND P3, PT, R5, 0x20, P3 ;  /* 0x000000200500780c */ /* 0x000fe40001f64270 */
[----:B------:R-:W-:Y:S02]  /*4e60*/  FSEL R21, R21, -INF , !P2 ;  /* 0xff80000015157808 */ /* 0x000fe40005000000 */
[----:B------:R-:W-:Y:S02]  /*4e70*/  FSEL R24, R37, -INF , !P1 ;  /* 0xff80000025187808 */ /* 0x000fe40004800000 */
[----:B------:R-:W-:Y:S01]  /*4e80*/  PLOP3.LUT P2, PT, PT, PT, UP0, 0x40, 0x0 ;  /* 0x000000000000781c */ /* 0x000fe20003f4e808 */
[----:B------:R-:W-:Y:S01]  /*4e90*/  UISETP.GE.AND UP0, UPT, UR4, 0x21, UPT ;  /* 0x000000210400788c */ /* 0x000fe2000bf06270 */
[----:B------:R-:W-:Y:S02]  /*4ea0*/  PLOP3.LUT P1, PT, PT, PT, UP1, 0x40, 0x0 ;  /* 0x000000000000781c */ /* 0x000fe40003f2e818 */
[----:B------:R-:W-:-:S02]  /*4eb0*/  ISETP.LT.OR P0, PT, R6, 0x11, P0 ;  /* 0x000000110600780c */ /* 0x000fc40000701670 */
[----:B------:R-:W-:Y:S02]  /*4ec0*/  ISETP.LT.OR P3, PT, R4, 0x21, P3 ;  /* 0x000000210400780c */ /* 0x000fe40001f61670 */
[C---:B------:R-:W-:Y:S02]  /*4ed0*/  ISETP.GT.AND P2, PT, R5.reuse, 0x21, P2 ;  /* 0x000000210500780c */ /* 0x040fe40001744270 */
[----:B------:R-:W-:Y:S02]  /*4ee0*/  ISETP.GT.AND P1, PT, R5, 0x28, P1 ;  /* 0x000000280500780c */ /* 0x000fe40000f24270 */
[----:B------:R-:W-:Y:S02]  /*4ef0*/  FSEL R36, R12, -INF , !P0 ;  /* 0xff8000000c247808 */ /* 0x000fe40004000000 */
[----:B------:R-:W-:Y:S01]  /*4f00*/  PLOP3.LUT P0, PT, PT, PT, UP3, 0x40, 0x0 ;  /* 0x000000000000781c */ /* 0x000fe20003f0e838 */
[----:B------:R-:W-:Y:S01]  /*4f10*/  UISETP.GE.AND UP3, UPT, UR4, 0x31, UPT ;  /* 0x000000310400788c */ /* 0x000fe2000bf66270 */
[----:B------:R-:W-:-:S02]  /*4f20*/  FSEL R25, R40, -INF , !P3 ;  /* 0xff80000028197808 */ /* 0x000fc40005800000 */
[----:B------:R-:W-:Y:S02]  /*4f30*/  PLOP3.LUT P3, PT, PT, PT, UP2, 0x40, 0x0 ;  /* 0x000000000000781c */ /* 0x000fe40003f6e828 */
[C---:B------:R-:W-:Y:S02]  /*4f40*/  ISETP.LT.OR P2, PT, R4.reuse, 0x22, P2 ;  /* 0x000000220400780c */ /* 0x040fe40001741670 */
[----:B------:R-:W-:Y:S02]  /*4f50*/  ISETP.LT.OR P1, PT, R4, 0x29, P1 ;  /* 0x000000290400780c */ /* 0x000fe40000f21670 */
[----:B------:R-:W-:Y:S02]  /*4f60*/  ISETP.GT.AND P3, PT, R5, 0x29, P3 ;  /* 0x000000290500780c */ /* 0x000fe40001f64270 */
[----:B------:R-:W-:Y:S02]  /*4f70*/  FSEL R26, R41, -INF , !P2 ;  /* 0xff800000291a7808 */ /* 0x000fe40005000000 */
[----:B------:R-:W-:-:S02]  /*4f80*/  FSEL R27, R44, -INF , !P1 ;  /* 0xff8000002c1b7808 */ /* 0x000fc40004800000 */
[----:B------:R-:W-:Y:S01]  /*4f90*/  PLOP3.LUT P2, PT, PT, PT, UP4, 0x40, 0x0 ;  /* 0x000000000000781c */ /* 0x000fe20003f4e848 */
[----:B------:R-:W-:Y:S01]  /*4fa0*/  UISETP.GE.AND UP4, UPT, UR4, 0x32, UPT ;  /* 0x000000320400788c */ /* 0x000fe2000bf86270 */
[----:B------:R-:W-:Y:S02]  /*4fb0*/  PLOP3.LUT P1, PT, PT, PT, UP3, 0x40, 0x0 ;  /* 0x000000000000781c */ /* 0x000fe40003f2e838 */
[----:B------:R-:W-:Y:S02]  /*4fc0*/  ISETP.LT.OR P3, PT, R4, 0x2a, P3 ;  /* 0x0000002a0400780c */ /* 0x000fe40001f61670 */
[----:B------:R-:W-:Y:S02]  /*4fd0*/  ISETP.GT.AND P1, PT, R5, 0x30, P1 ;  /* 0x000000300500780c */ /* 0x000fe40000f24270 */
[----:B------:R-:W-:Y:S02]  /*4fe0*/  FSEL R28, R28, -INF , !P3 ;  /* 0xff8000001c1c7808 */ /* 0x000fe40005800000 */
[----:B------:R-:W-:-:S02]  /*4ff0*/  PLOP3.LUT P3, PT, PT, PT, UP4, 0x40, 0x0 ;  /* 0x000000000000781c */ /* 0x000fc40003f6e848 */
[C---:B------:R-:W-:Y:S02]  /*5000*/  ISETP.LT.OR P1, PT, R4.reuse, 0x31, P1 ;  /* 0x000000310400780c */ /* 0x040fe40000f21670 */
[----:B------:R-:W-:Y:S02]  /*5010*/  ISETP.GT.AND P3, PT, R5, 0x31, P3 ;  /* 0x000000310500780c */ /* 0x000fe40001f64270 */
[----:B------:R-:W-:Y:S02]  /*5020*/  FSEL R29, R29, -INF , !P1 ;  /* 0xff8000001d1d7808 */ /* 0x000fe40004800000 */
[----:B------:R-:W-:Y:S01]  /*5030*/  PLOP3.LUT P1, PT, PT, PT, UP5, 0x40, 0x0 ;  /* 0x000000000000781c */ /* 0x000fe20003f2e858 */
[----:B------:R-:W-:Y:S01]  /*5040*/  UISETP.GE.AND UP5, UPT, UR4, 0x39, UPT ;  /* 0x000000390400788c */ /* 0x000fe2000bfa6270 */
[----:B------:R-:W-:Y:S02]  /*5050*/  ISETP.LT.OR P3, PT, R4, 0x32, P3 ;  /* 0x000000320400780c */ /* 0x000fe40001f61670 */
[----:B------:R-:W-:-:S02]  /*5060*/  FMNMX.FTZ R12, R3, R8, !PT ;  /* 0x00000008030c7209 */ /* 0x000fc40007810000 */
[----:B------:R-:W-:Y:S02]  /*5070*/  FSEL R30, R49, -INF , !P3 ;  /* 0xff800000311e7808 */ /* 0x000fe40005800000 */
[----:B------:R-:W-:Y:S02]  /*5080*/  PLOP3.LUT P3, PT, PT, PT, UP5, 0x40, 0x0 ;  /* 0x000000000000781c */ /* 0x000fe40003f6e858 */
[----:B------:R-:W-:Y:S02]  /*5090*/  ISETP.GT.AND P0, PT, R7, 0x11, P0 ;  /* 0x000000110700780c */ /* 0x000fe40000704270 */
[----:B------:R-:W-:Y:S02]  /*50a0*/  ISETP.GT.AND P3, PT, R5, 0x38, P3 ;  /* 0x000000380500780c */ /* 0x000fe40001f64270 */
[----:B------:R-:W-:Y:S02]  /*50b0*/  FMNMX.FTZ R39, R32, R33, !PT ;  /* 0x0000002120277209 */ /* 0x000fe40007810000 */
[----:B------:R-:W-:-:S02]  /*50c0*/  ISETP.LT.OR P3, PT, R4, 0x39, P3 ;  /* 0x000000390400780c */ /* 0x000fc40001f61670 */
[----:B------:R-:W-:Y:S02]  /*50d0*/  ISETP.LT.OR P0, PT, R6, 0x12, P0 ;  /* 0x000000120600780c */ /* 0x000fe40000701670 */
[----:B------:R-:W-:Y:S02]  /*50e0*/  FSEL R31, R52, -INF , !P3 ;  /* 0xff800000341f7808 */ /* 0x000fe40005800000 */
[----:B------:R-:W-:Y:S02]  /*50f0*/  PLOP3.LUT P3, PT, PT, PT, UP6, 0x40, 0x0 ;  /* 0x000000000000781c */ /* 0x000fe40003f6e868 */
[----:B------:R-:W-:Y:S02]  /*5100*/  FMNMX.FTZ R40, R34, R39, !PT ;  /* 0x0000002722287209 */ /* 0x000fe40007810000 */
[----:B------:R-:W-:Y:S02]  /*5110*/  ISETP.GT.AND P3, PT, R5, 0x39, P3 ;  /* 0x000000390500780c */ /* 0x000fe40001f64270 */
[----:B------:R-:W-:-:S02]  /*5120*/  FMNMX.FTZ R5, R11, R12, !PT ;  /* 0x0000000c0b057209 */ /* 0x000fc40007810000 */
[----:B------:R-:W-:Y:S02]  /*5130*/  ISETP.LT.OR P3, PT, R4, 0x3a, P3 ;  /* 0x0000003a0400780c */ /* 0x000fe40001f61670 */
[----:B------:R-:W-:Y:S02]  /*5140*/  FMNMX.FTZ R12, R14, R5, !PT ;  /* 0x000000050e0c7209 */ /* 0x000fe40007810000 */
[----:B------:R-:W-:Y:S02]  /*5150*/  FSEL R4, R53, -INF , !P3 ;  /* 0xff80000035047808 */ /* 0x000fe40005800000 */
[----:B------:R-:W-:Y:S02]  /*5160*/  FMNMX.FTZ R5, R15, R12, !PT ;  /* 0x0000000c0f057209 */ /* 0x000fe40007810000 */
[----:B------:R-:W-:Y:S01]  /*5170*/  PLOP3.LUT P3, PT, PT, PT, UP0, 0x40, 0x0 ;  /* 0x000000000000781c */ /* 0x000fe20003f6e808 */
[----:B------:R-:W-:Y:S01]  /*5180*/  UISETP.NE.AND UP0, UPT, UR5, URZ, UPT ;  /* 0x0000003f0500728c */ /* 0x000fe2000bf05270 */
[----:B------:R-:W-:-:S02]  /*5190*/  FMNMX.FTZ R12, R20, R5, !PT ;  /* 0x00000005140c7209 */ /* 0x000fc40007810000 */
[----:B------:R-:W-:Y:S02]  /*51a0*/  ISETP.GT.AND P3, PT, R7, 0x20, P3 ;  /* 0x000000200700780c */ /* 0x000fe40001f64270 */
[----:B------:R-:W-:Y:S02]  /*51b0*/  FMNMX.FTZ R5, R21, R12, !PT ;  /* 0x0000000c15057209 */ /* 0x000fe40007810000 */
[----:B------:R-:W-:Y:S02]  /*51c0*/  ISETP.LT.OR P3, PT, R6, 0x21, P3 ;  /* 0x000000210600780c */ /* 0x000fe40001f61670 */
[----:B------:R-:W-:Y:S02]  /*51d0*/  FMNMX.FTZ R12, R24, R5, !PT ;  /* 0x00000005180c7209 */ /* 0x000fe40007810000 */
[----:B------:R-:W-:Y:S02]  /*51e0*/  ISETP.GT.AND P2, PT, R7, 0x18, P2 ;  /* 0x000000180700780c */ /* 0x000fe40001744270 */
[----:B------:R-:W-:-:S02]  /*51f0*/  FMNMX.FTZ R5, R25, R12, !PT ;  /* 0x0000000c19057209 */ /* 0x000fc40007810000 */
[----:B------:R-:W-:Y:S02]  /*5200*/  FMNMX.FTZ R41, R35, R40, !PT ;  /* 0x0000002823297209 */ /* 0x000fe40007810000 */
[----:B------:R-:W-:Y:S02]  /*5210*/  FMNMX.FTZ R12, R26, R5, !PT ;  /* 0x000000051a0c7209 */ /* 0x000fe40007810000 */
[----:B------:R-:W-:Y:S02]  /*5220*/  FSEL R39, R42, -INF , !P3 ;  /* 0xff8000002a277808 */ /* 0x000fe40005800000 */
[----:B------:R-:W-:Y:S02]  /*5230*/  FMNMX.FTZ R5, R27, R12, !PT ;  /* 0x0000000c1b057209 */ /* 0x000fe40007810000 */
[----:B------:R-:W-:Y:S02]  /*5240*/  ISETP.LT.OR P2, PT, R6, 0x19, P2 ;  /* 0x000000190600780c */ /* 0x000fe40001741670 */
[----:B------:R-:W-:-:S02]  /*5250*/  FMNMX.FTZ R12, R28, R5, !PT ;  /* 0x000000051c0c7209 */ /* 0x000fc40007810000 */
[----:B------:R-:W-:Y:S02]  /*5260*/  ISETP.GT.AND P1, PT, R7, 0x19, P1 ;  /* 0x000000190700780c */ /* 0x000fe40000f24270 */
[----:B------:R-:W-:Y:S02]  /*5270*/  FMNMX.FTZ R5, R29, R12, !PT ;  /* 0x0000000c1d057209 */ /* 0x000fe40007810000 */
[----:B------:R-:W-:Y:S02]  /*5280*/  FMNMX.FTZ R42, R36, R41, !PT ;  /* 0x00000029242a7209 */ /* 0x000fe40007810000 */
[----:B------:R-:W-:Y:S02]  /*5290*/  FMNMX.FTZ R12, R30, R5, !PT ;  /* 0x000000051e0c7209 */ /* 0x000fe40007810000 */
[----:B------:R-:W-:Y:S02]  /*52a0*/  ISETP.LT.OR P1, PT, R6, 0x1a, P1 ;  /* 0x0000001a0600780c */ /* 0x000fe40000f21670 */
[----:B------:R-:W-:-:S02]  /*52b0*/  FMNMX.FTZ R5, R31, R12, !PT ;  /* 0x0000000c1f057209 */ /* 0x000fc40007810000 */
[----:B------:R-:W-:Y:S02]  /*52c0*/  PLOP3.LUT P3, PT, PT, PT, UP3, 0x40, 0x0 ;  /* 0x000000000000781c */ /* 0x000fe40003f6e838 */
[----:B------:R-:W-:Y:S02]  /*52d0*/  FMNMX.FTZ R37, R4, R5, !PT ;  /* 0x0000000504257209 */ /* 0x000fe40007810000 */
[----:B------:R-:W-:-:S03]  /*52e0*/  ISETP.GT.AND P3, PT, R7, 0x30, P3 ;  /* 0x000000300700780c */ /* 0x000fc60001f64270 */
[----:B------:R-:W0:Y:S01]  /*52f0*/  SHFL.BFLY PT, R12, R37, 0x2, 0x1f ;  /* 0x0c401f00250c7f89 */ /* 0x000e2200000e0000 */
[----:B------:R-:W-:Y:S02]  /*5300*/  ISETP.LT.OR P3, PT, R6, 0x31, P3 ;  /* 0x000000310600780c */ /* 0x000fe40001f61670 */
[----:B0-----:R-:W-:Y:S02]  /*5310*/  FMNMX.FTZ R38, R37, R12, !PT ;  /* 0x0000000c25267209 */ /* 0x001fe40007810000 */
[----:B------:R-:W-:Y:S02]  /*5320*/  FSEL R37, R57, -INF , !P2 ;  /* 0xff80000039257808 */ /* 0x000fe40005000000 */
[----:B------:R-:W-:Y:S01]  /*5330*/  PLOP3.LUT P2, PT, PT, PT, UP1, 0x40, 0x0 ;  /* 0x000000000000781c */ /* 0x000fe20003f4e818 */
[----:B------:R-:W0:Y:S03]  /*5340*/  SHFL.BFLY PT, R5, R38, 0x1, 0x1f ;  /* 0x0c201f0026057f89 */ /* 0x000e2600000e0000 */
[----:B------:R-:W-:-:S04]  /*5350*/  ISETP.GT.AND P2, PT, R7, 0x28, P2 ;  /* 0x000000280700780c */ /* 0x000fc80001744270 */
[----:B------:R-:W-:-:S04]  /*5360*/  ISETP.LT.OR P2, PT, R6, 0x29, P2 ;  /* 0x000000290600780c */ /* 0x000fc80001741670 */
[----:B------:R-:W-:Y:S02]  /*5370*/  FSEL R41, R46, -INF , !P2 ;  /* 0xff8000002e297808 */ /* 0x000fe40005000000 */
[----:B------:R-:W-:-:S04]  /*5380*/  PLOP3.LUT P2, PT, PT, PT, UP5, 0x40, 0x0 ;  /* 0x000000000000781c */ /* 0x000fc80003f4e858 */
[----:B------:R-:W-:-:S04]  /*5390*/  ISETP.GT.AND P2, PT, R7, 0x38, P2 ;  /* 0x000000380700780c */ /* 0x000fc80001744270 */
[----:B------:R-:W-:Y:S02]  /*53a0*/  ISETP.LT.OR P2, PT, R6, 0x39, P2 ;  /* 0x000000390600780c */ /* 0x000fe40001741670 */
[----:B0-----:R-:W-:Y:S02]  /*53b0*/  FMNMX.FTZ R12, R38, R5, !PT ;  /* 0x00000005260c7209 */ /* 0x001fe40007810000 */
[----:B------:R-:W-:Y:S02]  /*53c0*/  FSEL R5, R56, -INF , !P0 ;  /* 0xff80000038057808 */ /* 0x000fe40004000000 */
[----:B------:R-:W-:Y:S01]  /*53d0*/  PLOP3.LUT P0, PT, PT, PT, UP0, 0x40, 0x0 ;  /* 0x000000000000781c */ /* 0x000fe20003f0e808 */
[----:B------:R-:W-:Y:S01]  /*53e0*/  FMUL.FTZ R46, R12, UR10 ;  /* 0x0000000a0c2e7c20 */ /* 0x000fe20008410000 */
[----:B------:R-:W-:Y:S02]  /*53f0*/  FMNMX.FTZ R42, R5, R42, !PT ;  /* 0x0000002a052a7209 */ /* 0x000fe40007810000 */
[----:B------:R-:W-:-:S02]  /*5400*/  ISETP.GT.AND P0, PT, R7, 0x21, P0 ;  /* 0x000000210700780c */ /* 0x000fc40000704270 */
[----:B------:R-:W-:Y:S02]  /*5410*/  FSEL R38, R58, -INF , !P1 ;  /* 0xff8000003a267808 */ /* 0x000fe40004800000 */
[----:B------:R-:W-:Y:S02]  /*5420*/  ISETP.LT.OR P0, PT, R6, 0x22, P0 ;  /* 0x000000220600780c */ /* 0x000fe40000701670 */
[----:B------:R-:W-:Y:S02]  /*5430*/  PLOP3.LUT P1, PT, PT, PT, UP2, 0x40, 0x0 ;  /* 0x000000000000781c */ /* 0x000fe40003f2e828 */
[----:B------:R-:W-:Y:S02]  /*5440*/  FSEL R40, R43, -INF , !P0 ;  /* 0xff8000002b287808 */ /* 0x000fe40004000000 */
[----:B------:R-:W-:Y:S02]  /*5450*/  FMNMX.FTZ R43, R37, R42, !PT ;  /* 0x0000002a252b7209 */ /* 0x000fe40007810000 */
[----:B------:R-:W-:-:S02]  /*5460*/  ISETP.GT.AND P1, PT, R7, 0x29, P1 ;  /* 0x000000290700780c */ /* 0x000fc40000f24270 */
[----:B------:R-:W-:Y:S02]  /*5470*/  FMNMX.FTZ R44, R38, R43, !PT ;  /* 0x0000002b262c7209 */ /* 0x000fe40007810000 */
[----:B------:R-:W-:Y:S02]  /*5480*/  PLOP3.LUT P0, PT, PT, PT, UP4, 0x40, 0x0 ;  /* 0x000000000000781c */ /* 0x000fe40003f0e848 */
[----:B------:R-:W-:Y:S02]  /*5490*/  FMNMX.FTZ R45, R39, R44, !PT ;  /* 0x0000002c272d7209 */ /* 0x000fe40007810000 */
[----:B------:R-:W-:Y:S02]  /*54a0*/  ISETP.LT.OR P1, PT, R6, 0x2a, P1 ;  /* 0x0000002a0600780c */ /* 0x000fe40000f21670 */
[----:B------:R-:W-:Y:S02]  /*54b0*/  FMNMX.FTZ R44, R40, R45, !PT ;  /* 0x0000002d282c7209 */ /* 0x000fe40007810000 */
[----:B------:R-:W-:-:S02]  /*54c0*/  FSEL R42, R47, -INF , !P1 ;  /* 0xff8000002f2a7808 */ /* 0x000fc40004800000 */
[----:B------:R-:W-:Y:S02]  /*54d0*/  ISETP.GT.AND P0, PT, R7, 0x31, P0 ;  /* 0x000000310700780c */ /* 0x000fe40000704270 */
[----:B------:R-:W-:Y:S02]  /*54e0*/  FMNMX.FTZ R45, R41, R44, !PT ;  /* 0x0000002c292d7209 */ /* 0x000fe40007810000 */
[----:B------:R-:W-:Y:S02]  /*54f0*/  FSEL R43, R50, -INF , !P3 ;  /* 0xff800000322b7808 */ /* 0x000fe40005800000 */
[----:B------:R-:W-:Y:S02]  /*5500*/  FSETP.NEU.FTZ.AND P3, PT, R12, -INF , PT ;  /* 0xff8000000c00780b */ /* 0x000fe40003f7d000 */
[----:B------:R-:W-:Y:S02]  /*5510*/  PLOP3.LUT P1, PT, PT, PT, UP6, 0x40, 0x0 ;  /* 0x000000000000781c */ /* 0x000fe40003f2e868 */
[----:B------:R-:W-:-:S02]  /*5520*/  ISETP.LT.OR P0, PT, R6, 0x32, P0 ;  /* 0x000000320600780c */ /* 0x000fc40000701670 */
[----:B------:R-:W-:Y:S02]  /*5530*/  FMNMX.FTZ R44, R42, R45, !PT ;  /* 0x0000002d2a2c7209 */ /* 0x000fe40007810000 */
[----:B------:R-:W-:Y:S02]  /*5540*/  FSEL R47, R46, RZ, P3 ;  /* 0x000000ff2e2f7208 */ /* 0x000fe40001800000 */
[----:B------:R-:W-:Y:S02]  /*5550*/  ISETP.GT.AND P1, PT, R7, 0x39, P1 ;  /* 0x000000390700780c */ /* 0x000fe40000f24270 */
[----:B------:R-:W-:Y:S01]  /*5560*/  FSEL R7, R51, -INF , !P0 ;  /* 0xff80000033077808 */ /* 0x000fe20004000000 */
[--C-:B------:R-:W-:Y:S01]  /*5570*/  FFMA.FTZ R48, R3, UR10, -R47.reuse ;  /* 0x0000000a03307c23 */ /* 0x100fe2000801082f */
[----:B------:R-:W-:Y:S01]  /*5580*/  FMNMX.FTZ R46, R43, R44, !PT ;  /* 0x0000002c2b2e7209 */ /* 0x000fe20007810000 */
[--C-:B------:R-:W-:Y:S01]  /*5590*/  FFMA.FTZ R45, R8, UR10, -R47.reuse ;  /* 0x0000000a082d7c23 */ /* 0x100fe2000801082f */
[----:B------:R-:W-:Y:S01]  /*55a0*/  ISETP.LT.OR P1, PT, R6, 0x3a, P1 ;  /* 0x0000003a0600780c */ /* 0x000fe20000f21670 */
[--C-:B------:R-:W-:Y:S01]  /*55b0*/  FFMA.FTZ R11, R11, UR10, -R47.reuse ;  /* 0x0000000a0b0b7c23 */ /* 0x100fe2000801082f */
[----:B------:R-:W-:Y:S01]  /*55c0*/  FSEL R44, R54, -INF , !P2 ;  /* 0xff800000362c7808 */ /* 0x000fe20005000000 */
[--C-:B------:R-:W-:Y:S01]  /*55d0*/  FFMA.FTZ R14, R14, UR10, -R47.reuse ;  /* 0x0000000a0e0e7c23 */ /* 0x100fe2000801082f */
[----:B------:R-:W-:Y:S01]  /*55e0*/  FMNMX.FTZ R3, R7, R46, !PT ;  /* 0x0000002e07037209 */ /* 0x000fe20007810000 */
[----:B------:R0:W-:Y:S01]  /*55f0*/  MUFU.EX2 R154, R11 ;  /* 0x0000000b009a7308 */ /* 0x0001e20000000800 */
[----:B------:R-:W-:Y:S01]  /*5600*/  FSEL R8, R55, -INF , !P1 ;  /* 0xff80000037087808 */ /* 0x000fe20004800000 */
        /* <DEDUP_REMOVED lines=12> */
[--C-:B------:R-:W-:Y:S01]  /*56d0*/  FFMA.FTZ R30, R30, UR10, -R47.reuse ;  /* 0x0000000a1e1e7c23 */ /* 0x100fe2000801082f */
[--C-:B------:R-:W-:Y:S01]  /*56e0*/  FFMA.FTZ R31, R31, UR10, -R47.reuse ;  /* 0x0000000a1f1f7c23 */ /* 0x100fe2000801082f */
[----:B------:R-:W-:Y:S01]  /*56f0*/  FFMA.FTZ R4, R4, UR10, -R47 ;  /* 0x0000000a04047c23 */ /* 0x000fe2000801082f */
[----:B------:R-:W-:Y:S08]  /*5700*/  MUFU.EX2 R49, R14 ;  /* 0x0000000e00317308 */ /* 0x000ff00000000800 */
[----:B------:R-:W-:Y:S08]  /*5710*/  MUFU.EX2 R14, R4 ;  /* 0x00000004000e7308 */ /* 0x000ff00000000800 */
[----:B------:R-:W-:Y:S01]  /*5720*/  MUFU.EX2 R48, R48 ;  /* 0x0000003000307308 */ /* 0x000fe20000000800 */
[----:B-1----:R-:W-:-:S05]  /*5730*/  FMNMX.FTZ R6, R3, R6, !PT ;  /* 0x0000000603067209 */ /* 0x002fca0007810000 */
[----:B0-----:R-:W0:Y:S02]  /*5740*/  SHFL.BFLY PT, R11, R6, 0x1, 0x1f ;  /* 0x0c201f00060b7f89 */ /* 0x001e2400000e0000 */
[----:B------:R-:W1:Y:S08]  /*5750*/  MUFU.EX2 R45, R45 ;  /* 0x0000002d002d7308 */ /* 0x000e700000000800 */
[----:B------:R-:W-:Y:S08]  /*5760*/  MUFU.EX2 R15, R15 ;  /* 0x0000000f000f7308 */ /* 0x000ff00000000800 */
[----:B------:R-:W2:Y:S01]  /*5770*/  MUFU.EX2 R20, R20 ;  /* 0x0000001400147308 */ /* 0x000ea20000000800 */
[----:B-1----:R-:W-:-:S02]  /*5780*/  F2FP.BF16.F32.PACK_AB R152, R45, R48 ;  /* 0x000000302d98723e */ /* 0x002fc400000010ff */
[----:B0-----:R-:W-:-:S05]  /*5790*/  FMNMX.FTZ R11, R6, R11, !PT ;  /* 0x0000000b060b7209 */ /* 0x001fca0007810000 */
[----:B------:R-:W-:Y:S01]  /*57a0*/  MUFU.EX2 R21, R21 ;  /* 0x0000001500157308 */ /* 0x000fe20000000800 */
[C---:B------:R-:W-:Y:S01]  /*57b0*/  FSETP.NEU.FTZ.AND P0, PT, R11.reuse, -INF , PT ;  /* 0xff8000000b00780b */ /* 0x040fe20003f1d000 */
[----:B------:R-:W-:-:S06]  /*57c0*/  FMUL.FTZ R3, R11, UR10 ;  /* 0x0000000a0b037c20 */ /* 0x000fcc0008410000 */
[----:B------:R-:W0:Y:S01]  /*57d0*/  MUFU.EX2 R24, R24 ;  /* 0x0000001800187308 */ /* 0x000e220000000800 */
[----:B------:R-:W-:Y:S02]  /*57e0*/  FSEL R46, R3, RZ, P0 ;  /* 0x000000ff032e7208 */ /* 0x000fe40000000000 */
[-C--:B------:R-:W-:Y:S02]  /*57f0*/  LEA.HI R3, R23, R22.reuse, RZ, 0x4 ;  /* 0x0000001617037211 */ /* 0x080fe400078f20ff */
[----:B--2---:R-:W-:Y:S01]  /*5800*/  F2FP.BF16.F32.PACK_AB R156, R20, R15 ;  /* 0x0000000f149c723e */ /* 0x004fe200000010ff */
[--C-:B------:R-:W-:Y:S01]  /*5810*/  FFMA.FTZ R47, R5, UR10, -R46.reuse ;  /* 0x0000000a052f7c23 */ /* 0x100fe2000801082e */
[----:B------:R-:W-:Y:S01]  /*5820*/  LOP3.LUT R5, R3, 0xfffffff0, RZ, 0xc0, !PT ;  /* 0xfffffff003057812 */ /* 0x000fe200078ec0ff */
[--C-:B------:R-:W-:Y:S01]  /*5830*/  FFMA.FTZ R32, R32, UR10, -R46.reuse ;  /* 0x0000000a20207c23 */ /* 0x100fe2000801082e */
[--C-:B------:R-:W-:Y:S01]  /*5840*/  FFMA.FTZ R33, R33, UR10, -R46.reuse ;  /* 0x0000000a21217c23 */ /* 0x100fe2000801082e */
[--C-:B------:R-:W-:Y:S01]  /*5850*/  FFMA.FTZ R34, R34, UR10, -R46.reuse ;  /* 0x0000000a22227c23 */ /* 0x100fe2000801082e */
[--C-:B------:R-:W-:Y:S01]  /*5860*/  FFMA.FTZ R35, R35, UR10, -R46.reuse ;  /* 0x0000000a23237c23 */ /* 0x100fe2000801082e */
[----:B------:R-:W-:Y:S01]  /*5870*/  IMAD.IADD R5, R22, 0x1, -R5 ;  /* 0x0000000116057824 */ /* 0x000fe200078e0a05 */
[----:B------:R-:W-:Y:S01]  /*5880*/  LEA.HI R22, R23, R22, RZ, 0x5 ;  /* 0x0000001617167211 */ /* 0x000fe200078f28ff */
[----:B------:R-:W-:Y:S01]  /*5890*/  MUFU.EX2 R32, R32 ;  /* 0x0000002000207308 */ /* 0x000fe20000000800 */
[--C-:B------:R-:W-:Y:S01]  /*58a0*/  FFMA.FTZ R36, R36, UR10, -R46.reuse ;  /* 0x0000000a24247c23 */ /* 0x100fe2000801082e */
[----:B------:R-:W-:Y:S01]  /*58b0*/  FFMA.FTZ R37, R37, UR10, -R46 ;  /* 0x0000000a25257c23 */ /* 0x000fe2000801082e */
[----:B------:R-:W-:Y:S01]  /*58c0*/  SHF.R.S32.HI R4, RZ, 0x1f, R5 ;  /* 0x0000001fff047819 */ /* 0x000fe20000011405 */
[----:B------:R-:W-:-:S02]  /*58d0*/  IMAD.SHL.U32 R22, R22, 0x20, RZ ;  /* 0x0000002016167824 */ /* 0x000fc400078e00ff */
[--C-:B------:R-:W-:Y:S01]  /*58e0*/  FFMA.FTZ R38, R38, UR10, -R46.reuse ;  /* 0x0000000a26267c23 */ /* 0x100fe2000801082e */
[--C-:B------:R-:W-:Y:S01]  /*58f0*/  FFMA.FTZ R39, R39, UR10, -R46.reuse ;  /* 0x0000000a27277c23 */ /* 0x100fe2000801082e */
[----:B------:R-:W-:Y:S01]  /*5900*/  LEA.HI R4, R4, R5, RZ, 0x3 ;  /* 0x0000000504047211 */ /* 0x000fe200078f18ff */
[----:B------:R-:W1:Y:S01]  /*5910*/  MUFU.EX2 R33, R33 ;  /* 0x0000002100217308 */ /* 0x000e620000000800 */
[--C-:B------:R-:W-:Y:S01]  /*5920*/  FFMA.FTZ R40, R40, UR10, -R46.reuse ;  /* 0x0000000a28287c23 */ /* 0x100fe2000801082e */
[--C-:B------:R-:W-:Y:S01]  /*5930*/  FFMA.FTZ R41, R41, UR10, -R46.reuse ;  /* 0x0000000a29297c23 */ /* 0x100fe2000801082e */
[----:B------:R-:W-:Y:S01]  /*5940*/  LOP3.LUT R6, R4, 0xfffffff8, RZ, 0xc0, !PT ;  /* 0xfffffff804067812 */ /* 0x000fe200078ec0ff */
[--C-:B------:R-:W-:Y:S01]  /*5950*/  FFMA.FTZ R42, R42, UR10, -R46.reuse ;  /* 0x0000000a2a2a7c23 */ /* 0x100fe2000801082e */
[----:B------:R-:W-:Y:S01]  /*5960*/  SHF.L.U32 R23, R4, 0x6, RZ ;  /* 0x0000000604177819 */ /* 0x000fe200000006ff */
[--C-:B------:R-:W-:Y:S01]  /*5970*/  FFMA.FTZ R43, R43, UR10, -R46.reuse ;  /* 0x0000000a2b2b7c23 */ /* 0x100fe2000801082e */
[----:B------:R-:W-:Y:S01]  /*5980*/  FFMA.FTZ R7, R7, UR10, -R46 ;  /* 0x0000000a07077c23 */ /* 0x000fe2000801082e */
[----:B------:R-:W-:Y:S01]  /*5990*/  IMAD.IADD R6, R5, 0x1, -R6 ;  /* 0x0000000105067824 */ /* 0x000fe200078e0a06 */
[----:B------:R-:W-:Y:S01]  /*59a0*/  SHF.R.S32.HI R5, RZ, 0x4, R3 ;  /* 0x00000004ff057819 */ /* 0x000fe20000011403 */
[----:B------:R-:W-:Y:S01]  /*59b0*/  MUFU.EX2 R34, R34 ;  /* 0x0000002200227308 */ /* 0x000fe20000000800 */
[----:B------:R-:W-:Y:S01]  /*59c0*/  LOP3.LUT R23, R23, 0x7ffffe00, RZ, 0xc0, !PT ;  /* 0x7ffffe0017177812 */ /* 0x000fe200078ec0ff */
[--C-:B------:R-:W-:Y:S01]  /*59d0*/  FFMA.FTZ R44, R44, UR10, -R46.reuse ;  /* 0x0000000a2c2c7c23 */ /* 0x100fe2000801082e */
[----:B------:R-:W-:Y:S01]  /*59e0*/  SHF.L.U32 R3, R6, 0x6, RZ ;  /* 0x0000000606037819 */ /* 0x000fe200000006ff */
[----:B------:R-:W-:Y:S01]  /*59f0*/  IMAD.SHL.U32 R50, R5, 0x8, RZ ;  /* 0x0000000805327824 */ /* 0x000fe200078e00ff */
[----:B------:R-:W-:Y:S01]  /*5a00*/  LOP3.LUT R5, R22, 0x7ffffc00, RZ, 0xc0, !PT ;  /* 0x7ffffc0016057812 */ /* 0x000fe200078ec0ff */
[----:B------:R-:W-:Y:S01]  /*5a10*/  FFMA.FTZ R46, R8, UR10, -R46 ;  /* 0x0000000a082e7c23 */ /* 0x000fe2000801082e */
[----:B------:R-:W-:Y:S01]  /*5a20*/  LOP3.LUT R3, R3, 0x1c0, RZ, 0xc0, !PT ;  /* 0x000001c003037812 */ /* 0x000fe200078ec0ff */
[----:B------:R-:W2:Y:S01]  /*5a30*/  MUFU.EX2 R35, R35 ;  /* 0x0000002300237308 */ /* 0x000ea20000000800 */
[----:B------:R-:W-:-:S02]  /*5a40*/  LOP3.LUT P0, RZ, R6, 0x2, RZ, 0xc0, !PT ;  /* 0x0000000206ff7812 */ /* 0x000fc4000780c0ff */
[----:B------:R-:W-:Y:S02]  /*5a50*/  LOP3.LUT R50, R3, 0x8, R50, 0xf8, !PT ;  /* 0x0000000803327812 */ /* 0x000fe400078ef832 */
[----:B------:R-:W-:Y:S02]  /*5a60*/  SHF.R.U32.HI R3, RZ, 0x3, R3 ;  /* 0x00000003ff037819 */ /* 0x000fe40000011603 */
[----:B------:R-:W-:Y:S01]  /*5a70*/  LOP3.LUT P1, RZ, R6, 0x4, RZ, 0xc0, !PT ;  /* 0x0000000406ff7812 */ /* 0x000fe2000782c0ff */
[----:B------:R-:W3:Y:S01]  /*5a80*/  MUFU.EX2 R25, R25 ;  /* 0x0000001900197308 */ /* 0x000ee20000000800 */
[----:B------:R-:W-:Y:S01]  /*5a90*/  LOP3.LUT R50, R50, R3, RZ, 0x3c, !PT ;  /* 0x0000000332327212 */ /* 0x000fe200078e3cff */
[----:B------:R-:W-:Y:S01]  /*5aa0*/  FADD.FTZ R3, R48, R45 ;  /* 0x0000002d30037221 */ /* 0x000fe20000010000 */
[----:B0-----:R-:W-:Y:S02]  /*5ab0*/  F2FP.BF16.F32.PACK_AB R158, R24, R21 ;  /* 0x00000015189e723e */ /* 0x001fe400000010ff */
[----:B------:R-:W-:Y:S01]  /*5ac0*/  IADD3 R23, R50, R23, R5 ;  /* 0x0000001732177210 */ /* 0x000fe20007ffe005 */
[----:B------:R-:W-:Y:S01]  /*5ad0*/  FADD.FTZ R4, R154, R3 ;  /* 0x000000039a047221 */ /* 0x000fe20000010000 */
[----:B------:R-:W-:Y:S01]  /*5ae0*/  F2FP.BF16.F32.PACK_AB R154, R49, R154 ;  /* 0x0000009a319a723e */ /* 0x000fe200000010ff */
[----:B------:R-:W0:Y:S01]  /*5af0*/  MUFU.EX2 R36, R36 ;  /* 0x0000002400247308 */ /* 0x000e220000000800 */
[----:B-1----:R-:W-:Y:S01]  /*5b00*/  F2FP.BF16.F32.PACK_AB R153, R33, R32 ;  /* 0x000000202199723e */ /* 0x002fe200000010ff */
[----:B------:R-:W-:Y:S01]  /*5b10*/  FADD.FTZ R4, R49, R4 ;  /* 0x0000000431047221 */ /* 0x000fe20000010000 */
[----:B--2---:R-:W-:-:S03]  /*5b20*/  F2FP.BF16.F32.PACK_AB R155, R35, R34 ;  /* 0x00000022239b723e */ /* 0x004fc600000010ff */
[----:B------:R-:W-:Y:S02]  /*5b30*/  FADD.FTZ R3, R15, R4 ;  /* 0x000000040f037221 */ /* 0x000fe40000010000 */
[----:B------:R-:W1:Y:S02]  /*5b40*/  MUFU.EX2 R47, R47 ;  /* 0x0000002f002f7308 */ /* 0x000e640000000800 */
[----:B------:R-:W-:Y:S01]  /*5b50*/  FADD.FTZ R4, R20, R3 ;  /* 0x0000000314047221 */ /* 0x000fe20000010000 */
[----:B------:R-:W-:-:S03]  /*5b60*/  FADD.FTZ R3, R32, R33 ;  /* 0x0000002120037221 */ /* 0x000fc60000010000 */
[----:B------:R-:W-:Y:S01]  /*5b70*/  FADD.FTZ R5, R21, R4 ;  /* 0x0000000415057221 */ /* 0x000fe20000010000 */
[----:B------:R-:W-:Y:S01]  /*5b80*/  FADD.FTZ R4, R34, R3 ;  /* 0x0000000322047221 */ /* 0x000fe20000010000 */
[----:B------:R-:W2:Y:S02]  /*5b90*/  MUFU.EX2 R37, R37 ;  /* 0x0000002500257308 */ /* 0x000ea40000000800 */
[----:B------:R-:W-:Y:S01]  /*5ba0*/  FADD.FTZ R6, R24, R5 ;  /* 0x0000000518067221 */ /* 0x000fe20000010000 */
[----:B------:R-:W-:Y:S01]  /*5bb0*/  FADD.FTZ R3, R35, R4 ;  /* 0x0000000423037221 */ /* 0x000fe20000010000 */
[----:B------:R-:W-:Y:S02]  /*5bc0*/  IMAD.MOV.U32 R24, RZ, RZ, 0x20 ;  /* 0x00000020ff187424 */ /* 0x000fe400078e00ff */
[----:B---3--:R-:W-:Y:S01]  /*5bd0*/  FADD.FTZ R5, R25, R6 ;  /* 0x0000000619057221 */ /* 0x008fe20000010000 */
[----:B0-----:R-:W-:Y:S01]  /*5be0*/  FADD.FTZ R6, R36, R3 ;  /* 0x0000000324067221 */ /* 0x001fe20000010000 */
[----:B------:R-:W0:Y:S01]  /*5bf0*/  MUFU.EX2 R38, R38 ;  /* 0x0000002600267308 */ /* 0x000e220000000800 */
[----:B------:R-:W-:-:S02]  /*5c00*/  SEL R24, R24, 0xffffffe0, !P0 ;  /* 0xffffffe018187807 */ /* 0x000fc40004000000 */
[C---:B-1----:R-:W-:Y:S01]  /*5c10*/  FADD.FTZ R6, R47.reuse, R6 ;  /* 0x000000062f067221 */ /* 0x042fe20000010000 */
[----:B------:R-:W-:-:S04]  /*5c20*/  F2FP.BF16.F32.PACK_AB R157, R47, R36 ;  /* 0x000000242f9d723e */ /* 0x000fc800000010ff */
[----:B------:R-:W1:Y:S01]  /*5c30*/  MUFU.EX2 R39, R39 ;  /* 0x0000002700277308 */ /* 0x000e620000000800 */
[----:B--2---:R-:W-:Y:S01]  /*5c40*/  FADD.FTZ R3, R37, R6 ;  /* 0x0000000625037221 */ /* 0x004fe20000010000 */
[----:B------:R-:W-:-:S05]  /*5c50*/  LEA R6, R23, UR40, 0x1 ;  /* 0x0000002817067c11 */ /* 0x000fca000f8e08ff */
[----:B------:R2:W-:Y:S01]  /*5c60*/  STSM.16.M88.4 [R6+0x26800], R152 ;  /* 0x0268009806007844 */ /* 0x0005e20000000200 */
[----:B------:R-:W3:Y:S01]  /*5c70*/  MUFU.EX2 R26, R26 ;  /* 0x0000001a001a7308 */ /* 0x000ee20000000800 */
[C---:B0-----:R-:W-:Y:S01]  /*5c80*/  FADD.FTZ R8, R38.reuse, R3 ;  /* 0x0000000326087221 */ /* 0x041fe20000010000 */
[----:B------:R-:W-:-:S06]  /*5c90*/  F2FP.BF16.F32.PACK_AB R159, R38, R37 ;  /* 0x00000025269f723e */ /* 0x000fcc00000010ff */
[----:B------:R-:W0:Y:S01]  /*5ca0*/  MUFU.EX2 R40, R40 ;  /* 0x0000002800287308 */ /* 0x000e220000000800 */
[----:B-1----:R-:W-:-:S07]  /*5cb0*/  FADD.FTZ R3, R39, R8 ;  /* 0x0000000827037221 */ /* 0x002fce0000010000 */
[----:B------:R-:W1:Y:S01]  /*5cc0*/  MUFU.EX2 R27, R27 ;  /* 0x0000001b001b7308 */ /* 0x000e620000000800 */
[----:B---3--:R-:W-:Y:S01]  /*5cd0*/  FADD.FTZ R20, R26, R5 ;  /* 0x000000051a147221 */ /* 0x008fe20000010000 */
[----:B------:R-:W-:Y:S02]  /*5ce0*/  IADD3 R5, R6, 0x26840, RZ ;  /* 0x0002684006057810 */ /* 0x000fe40007ffe0ff */
[----:B------:R-:W-:-:S04]  /*5cf0*/  F2FP.BF16.F32.PACK_AB R160, R26, R25 ;  /* 0x000000191aa0723e */ /* 0x000fc800000010ff */
[----:B------:R-:W3:Y:S01]  /*5d00*/  MUFU.EX2 R41, R41 ;  /* 0x0000002900297308 */ /* 0x000ee20000000800 */
[C---:B0-----:R-:W-:Y:S01]  /*5d10*/  FADD.FTZ R22, R40.reuse, R3 ;  /* 0x0000000328167221 */ /* 0x041fe20000010000 */
[----:B------:R-:W-:-:S06]  /*5d20*/  F2FP.BF16.F32.PACK_AB R161, R40, R39 ;  /* 0x0000002728a1723e */ /* 0x000fcc00000010ff */
[----:B------:R-:W0:Y:S01]  /*5d30*/  MUFU.EX2 R28, R28 ;  /* 0x0000001c001c7308 */ /* 0x000e220000000800 */
[----:B-1----:R-:W-:-:S07]  /*5d40*/  FADD.FTZ R3, R27, R20 ;  /* 0x000000141b037221 */ /* 0x002fce0000010000 */
[----:B------:R-:W1:Y:S01]  /*5d50*/  MUFU.EX2 R42, R42 ;  /* 0x0000002a002a7308 */ /* 0x000e620000000800 */
[----:B---3--:R-:W-:-:S07]  /*5d60*/  FADD.FTZ R21, R41, R22 ;  /* 0x0000001629157221 */ /* 0x008fce0000010000 */
[----:B------:R-:W-:Y:S01]  /*5d70*/  MUFU.EX2 R29, R29 ;  /* 0x0000001d001d7308 */ /* 0x000fe20000000800 */
[C---:B0-----:R-:W-:Y:S01]  /*5d80*/  F2FP.BF16.F32.PACK_AB R162, R28.reuse, R27 ;  /* 0x0000001b1ca2723e */ /* 0x041fe200000010ff */
[----:B------:R-:W-:-:S06]  /*5d90*/  FADD.FTZ R28, R28, R3 ;  /* 0x000000031c1c7221 */ /* 0x000fcc0000010000 */
[----:B------:R-:W0:Y:S01]  /*5da0*/  MUFU.EX2 R30, R30 ;  /* 0x0000001e001e7308 */ /* 0x000e220000000800 */
[C---:B-1----:R-:W-:Y:S01]  /*5db0*/  F2FP.BF16.F32.PACK_AB R163, R42.reuse, R41 ;  /* 0x000000292aa3723e */ /* 0x042fe200000010ff */
[----:B------:R-:W-:-:S06]  /*5dc0*/  FADD.FTZ R42, R42, R21 ;  /* 0x000000152a2a7221 */ /* 0x000fcc0000010000 */
[----:B------:R-:W-:Y:S08]  /*5dd0*/  MUFU.EX2 R43, R43 ;  /* 0x0000002b002b7308 */ /* 0x000ff00000000800 */
[----:B------:R1:W3:Y:S01]  /*5de0*/  MUFU.EX2 R4, R7 ;  /* 0x0000000700047308 */ /* 0x0002e20000000800 */
[----:B0-----:R-:W-:Y:S01]  /*5df0*/  F2FP.BF16.F32.PACK_AB R164, R30, R29 ;  /* 0x0000001d1ea4723e */ /* 0x001fe200000010ff */
[----:B------:R-:W-:-:S04]  /*5e00*/  FADD.FTZ R29, R29, R28 ;  /* 0x0000001c1d1d7221 */ /* 0x000fc80000010000 */
[----:B------:R-:W-:Y:S02]  /*5e10*/  FADD.FTZ R30, R30, R29 ;  /* 0x0000001d1e1e7221 */ /* 0x000fe40000010000 */
[----:B------:R-:W0:Y:S01]  /*5e20*/  MUFU.EX2 R31, R31 ;  /* 0x0000001f001f7308 */ /* 0x000e220000000800 */
[----:B-1----:R-:W-:-:S04]  /*5e30*/  VIADD R7, R6, 0x26800 ;  /* 0x0002680006077836 */ /* 0x002fc80000000000 */
[C---:B------:R-:W-:Y:S02]  /*5e40*/  @P1 VIADD R5, R7.reuse, 0xffffffc0 ;  /* 0xffffffc007051836 */ /* 0x040fe40000000000 */
[----:B------:R-:W-:Y:S01]  /*5e50*/  IMAD.IADD R8, R7, 0x1, R24 ;  /* 0x0000000107087824 */ /* 0x000fe200078e0218 */
[----:B------:R-:W1:Y:S01]  /*5e60*/  MUFU.EX2 R44, R44 ;  /* 0x0000002c002c7308 */ /* 0x000e620000000800 */
[----:B---3--:R-:W-:Y:S01]  /*5e70*/  F2FP.BF16.F32.PACK_AB R165, R4, R43 ;  /* 0x0000002b04a5723e */ /* 0x008fe200000010ff */
[----:B------:R-:W-:Y:S01]  /*5e80*/  FADD.FTZ R43, R43, R42 ;  /* 0x0000002a2b2b7221 */ /* 0x000fe20000010000 */
[----:B------:R-:W-:Y:S01]  /*5e90*/  IADD3 R7, R24, R5, RZ ;  /* 0x0000000518077210 */ /* 0x000fe20007ffe0ff */
[----:B------:R2:W-:Y:S02]  /*5ea0*/  STSM.16.M88.4 [R8], R156 ;  /* 0x0000009c08007844 */ /* 0x0005e40000000200 */
[----:B------:R-:W-:Y:S02]  /*5eb0*/  FADD.FTZ R43, R4, R43 ;  /* 0x0000002b042b7221 */ /* 0x000fe40000010000 */
[----:B------:R-:W3:Y:S01]  /*5ec0*/  MUFU.EX2 R15, R46 ;  /* 0x0000002e000f7308 */ /* 0x000ee20000000800 */
[----:B0-----:R-:W-:Y:S01]  /*5ed0*/  F2FP.BF16.F32.PACK_AB R166, R14, R31 ;  /* 0x0000001f0ea6723e */ /* 0x001fe200000010ff */
[----:B------:R2:W-:Y:S01]  /*5ee0*/  STSM.16.M88.4 [R5], R160 ;  /* 0x000000a005007844 */ /* 0x0005e20000000200 */
[----:B------:R-:W-:-:S04]  /*5ef0*/  FADD.FTZ R3, R31, R30 ;  /* 0x0000001e1f037221 */ /* 0x000fc80000010000 */
[----:B------:R-:W-:Y:S01]  /*5f00*/  FADD.FTZ R3, R14, R3 ;  /* 0x000000030e037221 */ /* 0x000fe20000010000 */
[----:B-1----:R-:W-:Y:S01]  /*5f10*/  FADD.FTZ R4, R44, R43 ;  /* 0x0000002b2c047221 */ /* 0x002fe20000010000 */
[----:B---3--:R-:W-:-:S03]  /*5f20*/  F2FP.BF16.F32.PACK_AB R167, R15, R44 ;  /* 0x0000002c0fa7723e */ /* 0x008fc600000010ff */
[----:B------:R-:W-:Y:S02]  /*5f30*/  FADD.FTZ R4, R15, R4 ;  /* 0x000000040f047221 */ /* 0x000fe40000010000 */
[----:B------:R2:W-:Y:S01]  /*5f40*/  STSM.16.M88.4 [R7], R164 ;  /* 0x000000a407007844 */ /* 0x0005e20000000200 */
[----:B------:R-:W-:Y:S05]  /*5f50*/  @!P4 BRA `(.L_x_4913) ;  /* 0x000000000004c947 */ /* 0x000fea0003800000 */
[----:B------:R-:W-:Y:S01]  /*5f60*/  BPT.TRAP 0x1 ;  /* 0x000000040000795c */ /* 0x000fe20000300000 */
.L_x_4913:
[----:B------:R0:W1:Y:S01]  /*5f70*/  SYNCS.PHASECHK.TRANS64.TRYWAIT P0, [UR40+0x28c50], R13 ;  /* 0x028c500dff0075a7 */ /* 0x0000620008000168 */
[----:B------:R-:W-:Y:S05]  /*5f80*/  @!P4 BRA `(.L_x_4914) ;  /* 0x000000000004c947 */ /* 0x000fea0003800000 */
[----:B------:R-:W-:Y:S01]  /*5f90*/  BPT.TRAP 0x1 ;  /* 0x000000040000795c */ /* 0x000fe20000300000 */
.L_x_4914:
[----:B-1----:R-:W-:Y:S05]  /*5fa0*/  @P0 BRA `(.L_x_4915) ;  /* 0x0000000000080947 */ /* 0x002fea0003800000 */
[----:B------:R-:W1:Y:S02]  /*5fb0*/  SYNCS.PHASECHK.TRANS64.TRYWAIT P0, [UR40+0x28c50], R13 ;  /* 0x028c500dff0075a7 */ /* 0x000e640008000168 */
[----:B-1----:R-:W-:Y:S05]  /*5fc0*/  @!P0 BRA `(.L_x_4916) ;  /* 0x000000e000f88947 */ /* 0x002fea0003800000 */
.L_x_4915:
        /* <DEDUP_REMOVED lines=36> */
.L_x_4917:
[----:B------:R-:W-:Y:S01]  /*6210*/  ISETP.NE.AND P1, PT, R19, 0x1, PT ;  /* 0x000000011300780c */ /* 0x000fe20003f25270 */
[----:B01----:R-:W0:Y:S01]  /*6220*/  S2R R13, SR_CTAID.X ;  /* 0x00000000000d7919 */ /* 0x003e220000002500 */
[----:B------:R-:W-:Y:S01]  /*6230*/  UIMAD UR5, UR41, UR11, -UR14 ;  /* 0x0000000b290572a4 */ /* 0x000fe2000f8e0a0e */
[----:B------:R-:W-:Y:S01]  /*6240*/  LOP3.LUT P0, RZ, R16, 0x1, RZ, 0xc0, !PT ;  /* 0x0000000110ff7812 */ /* 0x000fe2000780c0ff */
[----:B------:R-:W-:Y:S02]  /*6250*/  UIADD3 UR4, UR40, 0x28c60, URZ ;  /* 0x00028c6028047890 */ /* 0x000fe4000fffe03f */
[----:B------:R-:W-:Y:S02]  /*6260*/  UIADD3 UR43, UR43, -0x2, URZ ;  /* 0xfffffffe2b2b7890 */ /* 0x000fe4000fffe03f */
[----:B------:R-:W-:-:S05]  /*6270*/  UPRMT UR4, UR42, 0x654, UR4 ;  /* 0x000006542a047896 */ /* 0x000fca0008000004 */
[----:B------:R-:W1:Y:S08]  /*6280*/  @P1 LDC R14, c[0x0][0x44c] ;  /* 0x00011300ff0e1b82 */ /* 0x000e700000000800 */
[----:B------:R-:W3:Y:S01]  /*6290*/  @P1 LDC R15, c[0x0][0x450] ;  /* 0x00011400ff0f1b82 */ /* 0x000ee20000000800 */
[----:B------:R-:W-:Y:S01]  /*62a0*/  SYNCS.ARRIVE.TRANS64.RED.A1T0 RZ, [UR4], RZ ;  /* 0x000000ffffff79a7 */ /* 0x000fe20008100404 */
[----:B0-----:R-:W-:-:S04]  /*62b0*/  IMAD.SHL.U32 R13, R13, 0x40, RZ ;  /* 0x000000400d0d7824 */ /* 0x001fc800078e00ff */
[----:B-1----:R-:W-:-:S05]  /*62c0*/  @P1 IMAD.HI.U32 R14, R13, R14, RZ ;  /* 0x0000000e0d0e1227 */ /* 0x002fca00078e00ff */
[----:B---3--:R-:W-:-:S05]  /*62d0*/  @P1 SHF.R.U32.HI R13, RZ, R15, R14 ;  /* 0x0000000fff0d1219 */ /* 0x008fca000001160e */
[----:B------:R-:W-:-:S05]  /*62e0*/  VIADD R13, R13, UR5 ;  /* 0x000000050d0d7c36 */ /* 0x000fca0008000000 */
[----:B------:R-:W-:-:S04]  /*62f0*/  IADD3 R14, R13, UR18, RZ ;  /* 0x000000120d0e7c10 */ /* 0x000fc8000fffe0ff */
[----:B------:R-:W-:Y:S01]  /*6300*/  R2UR UR6, R14 ;  /* 0x000000000e0672ca */ /* 0x000fe200000e0000 */
[----:B------:R-:W-:-:S14]  /*6310*/  @!P0 BRA `(.L_x_4918) ;  /* 0x0000000000548947 */ /* 0x000fdc0003800000 */
[C---:B------:R-:W-:Y:S01]  /*6320*/  ISETP.GT.AND P0, PT, R13.reuse, RZ, PT ;  /* 0x000000ff0d00720c */ /* 0x040fe20003f04270 */
[----:B------:R-:W-:-:S05]  /*6330*/  VIADD R14, R13, 0xffffffff ;  /* 0xffffffff0d0e7836 */ /* 0x000fca0000000000 */
[----:B------:R-:W-:-:S07]  /*6340*/  R2UR UR15, R14 ;  /* 0x000000000e0f72ca */ /* 0x000fce00000e0000 */
[----:B------:R-:W-:Y:S08]  /*6350*/  @P0 BRA `(.L_x_4919) ;  /* 0x0000000000240947 */ /* 0x000ff00003800000 */
[----:B------:R-:W-:Y:S01]  /*6360*/  R2UR UR15, R13 ;  /* 0x000000000d0f72ca */ /* 0x000fe200000e0000 */
[----:B------:R-:W-:Y:S02]  /*6370*/  ULDC UR18, c[0x0][0x9e4] ;  /* 0x0002790000127ab9 */ /* 0x000fe40000000800 */
[----:B------:R-:W-:-:S10]  /*6380*/  UISETP.NE.AND UP0, UPT, UR18, 0x1, UPT ;  /* 0x000000011200788c */ /* 0x000fd4000bf05270 */
[----:B------:R-:W-:Y:S01]  /*6390*/  UIADD3 UR15, -UR15, URZ, URZ ;  /* 0x0000003f0f0f7290 */ /* 0x000fe2000fffe13f */
[----:B------:R-:W-:-:S03]  /*63a0*/  @UP0 ULDC.64 UR22, c[0x0][0x9e8] ;  /* 0x00027a0000160ab9 */ /* 0x000fc60000000a00 */
[----:B------:R-:W-:-:S04]  /*63b0*/  UIMAD.WIDE.U32 UR4, UR15, UR22, URZ ;  /* 0x000000160f0472a5 */ /* 0x000fc8000f8e003f */
[----:B------:R-:W-:-:S04]  /*63c0*/  @UP0 USHF.R.U32.HI UR15, URZ, UR23, UR5 ;  /* 0x000000173f0f0299 */ /* 0x000fc80008011605 */
[----:B------:R-:W-:Y:S01]  /*63d0*/  ULOP3.LUT UR15, URZ, UR15, URZ, 0x33, !UPT ;  /* 0x0000000f3f0f7292 */ /* 0x000fe2000f8e333f */
[----:B------:R-:W-:Y:S11]  /*63e0*/  BRA `(.L_x_4920) ;  /* 0x0000000000147947 */ /* 0x000ff60003800000 */
.L_x_4919:
[----:B------:R-:W-:Y:S02]  /*63f0*/  ULDC UR18, c[0x0][0x9e4] ;  /* 0x0002790000127ab9 */ /* 0x000fe40000000800 */
[----:B------:R-:W-:-:S11]  /*6400*/  UISETP.NE.AND UP0, UPT, UR18, 0x1, UPT ;  /* 0x000000011200788c */ /* 0x000fd6000bf05270 */
[----:B------:R-:W-:Y:S02]  /*6410*/  @UP0 ULDC.64 UR22, c[0x0][0x9e8] ;  /* 0x00027a0000160ab9 */ /* 0x000fe40000000a00 */
[----:B------:R-:W-:-:S04]  /*6420*/  UIMAD.WIDE.U32 UR4, UR15, UR22, URZ ;  /* 0x000000160f0472a5 */ /* 0x000fc8000f8e003f */
[----:B------:R-:W-:-:S12]  /*6430*/  @UP0 USHF.R.U32.HI UR15, URZ, UR23, UR5 ;  /* 0x000000173f0f0299 */ /* 0x000fd80008011605 */
.L_x_4920:
[----:B------:R-:W-:-:S04]  /*6440*/  UIMAD UR15, UR15, UR18, UR18 ;  /* 0x000000120f0f72a4 */ /* 0x000fc8000f8e0212 */
[----:B------:R-:W-:-:S04]  /*6450*/  UISETP.LT.AND UP0, UPT, UR6, UR15, UPT ;  /* 0x0000000f0600728c */ /* 0x000fc8000bf01270 */
[----:B------:R-:W-:-:S12]  /*6460*/  USEL UR6, UR6, UR15, UP0 ;  /* 0x0000000f06067287 */ /* 0x000fd80008000000 */
.L_x_4918:
[----:B------:R-:W-:Y:S01]  /*6470*/  R2UR UR25, R17 ;  /* 0x00000000111972ca */ /* 0x000fe200000e0000 */
[----:B------:R-:W-:Y:S01]  /*6480*/  USHF.R.S32.HI UR4, URZ, 0x1f, UR6 ;  /* 0x0000001f3f047899 */ /* 0x000fe20008011406 */
[----:B------:R-:W-:-:S03]  /*6490*/  UMOV UR5, URZ ;  /* 0x0000003f00057c82 */ /* 0x000fc60008000000 */
[----:B------:R-:W-:-:S04]  /*64a0*/  ULEA.HI UR4, UR4, UR6, URZ, 0x6 ;  /* 0x0000000604047291 */ /* 0x000fc8000f8f303f */
[----:B------:R-:W-:-:S04]  /*64b0*/  USHF.R.S32.HI UR4, URZ, 0x6, UR4 ;  /* 0x000000063f047899 */ /* 0x000fc80008011404 */
[----:B------:R-:W-:-:S04]  /*64c0*/  UISETP.LT.AND UP0, UPT, UR25, UR4, UPT ;  /* 0x000000041900728c */ /* 0x000fc8000bf01270 */
[----:B------:R-:W-:-:S03]  /*64d0*/  USEL UR25, UR25, UR4, !UP0 ;  /* 0x0000000419197287 */ /* 0x000fc6000c000000 */
[----:B------:R-:W-:Y:S01]  /*64e0*/  UMOV UR4, URZ ;  /* 0x0000003f00047c82 */ /* 0x000fe20008000000 */
[----:B------:R-:W-:-:S06]  /*64f0*/  UISETP.GE.AND UP0, UPT, UR43, UR25, UPT ;  /* 0x000000192b00728c */ /* 0x000fcc000bf06270 */
[----:B------:R-:W-:-:S13]  /*6500*/  PLOP3.LUT P0, PT, PT, PT, UP0, 0x80, 0x0 ;  /* 0x000000000000781c */ /* 0x000fda0003f0f008 */
[----:B------:R-:W-:Y:S05]  /*6510*/  @!P0 BRA `(.L_x_4921) ;  /* 0x0000002800108947 */ /* 0x000fea0003800000 */
[----:B------:R-:W-:Y:S01]  /*6520*/  IMAD.MOV.U32 R21, RZ, RZ, R11 ;  /* 0x000000ffff157224 */ /* 0x000fe200078e000b */
[----:B------:R-:W-:Y:S01]  /*6530*/  MOV R20, R12 ;  /* 0x0000000c00147202 */ /* 0x000fe20000000f00 */
[----:B------:R-:W-:Y:S01]  /*6540*/  UMOV UR5, URZ ;  /* 0x0000003f00057c82 */ /* 0x000fe20008000000 */
[----:B------:R-:W-:Y:S01]  /*6550*/  UMOV UR6, URZ ;  /* 0x0000003f00067c82 */ /* 0x000fe20008000000 */
[----:B------:R-:W-:Y:S01]  /*6560*/  ULDC UR30, c[0x0][0x9e4] ;  /* 0x00027900001e7ab9 */ /* 0x000fe20000000800 */
[----:B------:R-:W-:Y:S01]  /*6570*/  ULDC UR27, c[0x0][0x288] ;  /* 0x0000a200001b7ab9 */ /* 0x000fe20000000800 */
[----:B------:R-:W-:Y:S01]  /*6580*/  ULDC UR28, c[0x0][0x2f0] ;  /* 0x0000bc00001c7ab9 */ /* 0x000fe20000000800 */
[----:B------:R-:W-:Y:S01]  /*6590*/  ULDC UR31, c[0x0][0x9d8] ;  /* 0x00027600001f7ab9 */ /* 0x000fe20000000800 */
[----:B------:R-:W-:Y:S01]  /*65a0*/  ULDC UR26, c[0x0][0x988] ;  /* 0x00026200001a7ab9 */ /* 0x000fe20000000800 */
[----:B------:R-:W-:-:S05]  /*65b0*/  ULDC UR32, c[0x0][0x9e0] ;  /* 0x0002780000207ab9 */ /* 0x000fca0000000800 */
.L_x_4940:
[----:B------:R-:W-:-:S04]  /*65c0*/  UIADD3 UR4, UR6, 0x1, URZ ;  /* 0x0000000106047890 */ /* 0x000fc8000fffe03f */
[----:B------:R-:W-:-:S04]  /*65d0*/  UISETP.NE.AND UP0, UPT, UR4, 0x2, UPT ;  /* 0x000000020400788c */ /* 0x000fc8000bf05270 */
[----:B------:R-:W-:Y:S02]  /*65e0*/  USEL UR10, URZ, 0x1, UP0 ;  /* 0x000000013f0a7887 */ /* 0x000fe40008000000 */
[----:B------:R-:W-:Y:S02]  /*65f0*/  USEL UR4, UR4, URZ, UP0 ;  /* 0x0000003f04047287 */ /* 0x000fe40008000000 */
[----:B------:R-:W-:Y:S01]  /*6600*/  ULOP3.LUT UR5, UR5, UR10, URZ, 0x3c, !UPT ;  /* 0x0000000a05057292 */ /* 0x000fe2000f8e3c3f */
[----:B012---:R-:W-:Y:S11]  /*6610*/  @!P4 BRA `(.L_x_4922) ;  /* 0x000000000004c947 */ /* 0x007ff60003800000 */
[----:B------:R-:W-:Y:S01]  /*6620*/  BPT.TRAP 0x1 ;  /* 0x000000040000795c */ /* 0x000fe20000300000 */
.L_x_4922:
[----:B------:R-:W-:Y:S01]  /*6630*/  ULEA UR29, UR4, UR40, 0x3 ;  /* 0x00000028041d7291 */ /* 0x000fe2000f8e183f */
[----:B------:R-:W-:-:S05]  /*6640*/  IMAD.U32 R13, RZ, RZ, UR5 ;  /* 0x00000005ff0d7e24 */ /* 0x000fca000f8e00ff */
[----:B------:R-:W-:-:S04]  /*6650*/  SHF.L.U32 R13, R13, 0x1f, RZ ;  /* 0x0000001f0d0d7819 */ /* 0x000fc800000006ff */
[----:B------:R0:W1:Y:S01]  /*6660*/  SYNCS.PHASECHK.TRANS64.TRYWAIT P0, [UR29+0x28c30], R13 ;  /* 0x028c300dff0075a7 */ /* 0x000062000800015d */
[----:B------:R-:W-:Y:S05]  /*6670*/  @!P4 BRA `(.L_x_4923) ;  /* 0x000000000004c947 */ /* 0x000fea0003800000 */
[----:B------:R-:W-:Y:S01]  /*6680*/  BPT.TRAP 0x1 ;  /* 0x000000040000795c */ /* 0x000fe20000300000 */
.L_x_4923:
[----:B-1----:R-:W-:Y:S05]  /*6690*/  @P0 BRA `(.L_x_4924) ;  /* 0x0000000000080947 */ /* 0x002fea0003800000 */
[----:B------:R-:W1:Y:S02]  /*66a0*/  SYNCS.PHASECHK.TRANS64.TRYWAIT P0, [UR29+0x28c30], R13 ;  /* 0x028c300dff0075a7 */ /* 0x000e64000800015d */
[----:B-1----:R-:W-:Y:S05]  /*66b0*/  @!P0 BRA `(.L_x_4925) ;  /* 0x000000dc00548947 */ /* 0x002fea0003800000 */
.L_x_4924:
[----:B------:R-:W-:Y:S01]  /*66c0*/  ULEA UR10, UR4, UR24, 0x9 ;  /* 0x00000018040a7291 */ /* 0x000fe2000f8e483f */
[----:B--2---:R-:W-:Y:S01]  /*66d0*/  WARPGROUP.ARRIVE ;  /* 0x00000000000079c5 */ /* 0x004fe20000000000 */
        /* <DEDUP_REMOVED lines=20> */
.L_x_4926:
[----:B------:R-:W-:Y:S01]  /*6820*/  ISETP.NE.AND P0, PT, R19, 0x1, PT ;  /* 0x000000011300780c */ /* 0x000fe20003f05270 */
[----:B------:R-:W-:Y:S01]  /*6830*/  FMUL.FTZ R187, R165, UR31 ;  /* 0x0000001fa5bb7c20 */ /* 0x000fe20008410000 */
[----:B------:R-:W-:Y:S01]  /*6840*/  FMUL.FTZ R186, R164, UR31 ;  /* 0x0000001fa4ba7c20 */ /* 0x000fe20008410000 */
[----:B------:R-:W-:Y:S01]  /*6850*/  FMUL.FTZ R14, R153, UR31 ;  /* 0x0000001f990e7c20 */ /* 0x000fe20008410000 */
[----:B------:R-:W-:Y:S01]  /*6860*/  FMUL.FTZ R153, R162, UR31 ;  /* 0x0000001fa2997c20 */ /* 0x000fe20008410000 */
[----:B------:R-:W-:Y:S01]  /*6870*/  FMUL.FTZ R162, R178, UR31 ;  /* 0x0000001fb2a27c20 */ /* 0x000fe20008410000 */
[----:B------:R-:W-:Y:S01]  /*6880*/  IMAD.MOV.U32 R178, RZ, RZ, R2 ;  /* 0x000000ffffb27224 */ /* 0x000fe200078e0002 */
[----:B------:R-:W-:Y:S01]  /*6890*/  USHF.L.U32 UR15, UR43, 0x6, URZ ;  /* 0x000000062b0f7899 */ /* 0x000fe2000800063f */
[----:B------:R-:W-:Y:S01]  /*68a0*/  FMUL.FTZ R15, R156, UR31 ;  /* 0x0000001f9c0f7c20 */ /* 0x000fe20008410000 */
[----:B------:R-:W-:Y:S01]  /*68b0*/  FMUL.FTZ R156, R167, UR31 ;  /* 0x0000001fa79c7c20 */ /* 0x000fe20008410000 */
[----:B-1----:R-:W-:Y:S01]  /*68c0*/  FMUL.FTZ R12, R152, UR31 ;  /* 0x0000001f980c7c20 */ /* 0x002fe20008410000 */
[----:B------:R-:W-:Y:S01]  /*68d0*/  FMUL.FTZ R11, R154, UR31 ;  /* 0x0000001f9a0b7c20 */ /* 0x000fe20008410000 */
[----:B------:R-:W-:Y:S01]  /*68e0*/  FMUL.FTZ R22, R155, UR31 ;  /* 0x0000001f9b167c20 */ /* 0x000fe20008410000 */
[----:B------:R-:W1:Y:S01]  /*68f0*/  @P0 LDC R165, c[0x0][0x44c] ;  /* 0x00011300ffa50b82 */ /* 0x000e620000000800 */
[----:B------:R-:W-:Y:S01]  /*6900*/  MOV R167, UR15 ;  /* 0x0000000f00a77c02 */ /* 0x000fe20008000f00 */
[----:B------:R-:W-:Y:S01]  /*6910*/  FMUL.FTZ R23, R158, UR31 ;  /* 0x0000001f9e177c20 */ /* 0x000fe20008410000 */
[----:B------:R-:W-:Y:S01]  /*6920*/  FMUL.FTZ R185, R160, UR31 ;  /* 0x0000001fa0b97c20 */ /* 0x000fe20008410000 */
[----:B------:R-:W-:Y:S01]  /*6930*/  UMOV UR11, UR28 ;  /* 0x0000001c000b7c82 */ /* 0x000fe20008000000 */
[----:B------:R-:W-:Y:S01]  /*6940*/  FMUL.FTZ R184, R157, UR31 ;  /* 0x0000001f9db87c20 */ /* 0x000fe20008410000 */
[----:B------:R-:W-:Y:S01]  /*6950*/  FMUL.FTZ R152, R159, UR31 ;  /* 0x0000001f9f987c20 */ /* 0x000fe20008410000 */
[----:B------:R-:W-:Y:S01]  /*6960*/  FMUL.FTZ R154, R163, UR31 ;  /* 0x0000001fa39a7c20 */ /* 0x000fe20008410000 */
[----:B------:R-:W2:Y:S01]  /*6970*/  @P0 LDC R164, c[0x0][0x450] ;  /* 0x00011400ffa40b82 */ /* 0x000ea20000000800 */
        /* <DEDUP_REMOVED lines=15> */
[----:B-1----:R-:W-:Y:S01]  /*6a70*/  @P0 IMAD.HI.U32 R165, R2, R165, RZ ;  /* 0x000000a502a50227 */ /* 0x002fe200078e00ff */
[----:B------:R-:W-:Y:S01]  /*6a80*/  UIADD3 UR10, UR29, 0x28c40, URZ ;  /* 0x00028c401d0a7890 */ /* 0x000fe2000fffe03f */
[----:B------:R-:W-:Y:S01]  /*6a90*/  LOP3.LUT P5, RZ, R16, 0x1, RZ, 0xc0, !PT ;  /* 0x0000000110ff7812 */ /* 0x000fe200078ac0ff */
[----:B------:R-:W1:Y:S01]  /*6aa0*/  MUFU.TANH R12, R12 ;  /* 0x0000000c000c7308 */ /* 0x000e620000002400 */
[----:B------:R-:W-:Y:S01]  /*6ab0*/  IMAD.U32 R175, RZ, RZ, UR11 ;  /* 0x0000000bffaf7e24 */ /* 0x000fe2000f8e00ff */
[----:B------:R-:W-:Y:S01]  /*6ac0*/  UPRMT UR10, UR42, 0x654, UR10 ;  /* 0x000006542a0a7896 */ /* 0x000fe2000800000a */
[----:B------:R-:W-:Y:S01]  /*6ad0*/  FMUL.FTZ R180, R180, UR31 ;  /* 0x0000001fb4b47c20 */ /* 0x000fe20008410000 */
[----:B------:R-:W-:Y:S01]  /*6ae0*/  UMOV UR14, UR27 ;  /* 0x0000001b000e7c82 */ /* 0x000fe20008000000 */
[----:B--2---:R-:W-:-:S02]  /*6af0*/  @P0 SHF.R.U32.HI R178, RZ, R164, R165 ;  /* 0x000000a4ffb20219 */ /* 0x004fc400000116a5 */
[----:B------:R-:W-:Y:S01]  /*6b00*/  IADD3 R164, -R0, 0x1, -R167 ;  /* 0x0000000100a47810 */ /* 0x000fe20007ffe9a7 */
[----:B------:R-:W-:Y:S01]  /*6b10*/  FMUL.FTZ R167, R183, UR31 ;  /* 0x0000001fb7a77c20 */ /* 0x000fe20008410000 */
[----:B------:R-:W2:Y:S01]  /*6b20*/  MUFU.TANH R14, R14 ;  /* 0x0000000e000e7308 */ /* 0x000ea20000002400 */
[----:B------:R-:W3:Y:S01]  /*6b30*/  SHFL.IDX PT, R165, R178, RZ, 0x1c1f ;  /* 0x001c1fffb2a57589 */ /* 0x000ee200000e0000 */
[----:B------:R-:W-:Y:S01]  /*6b40*/  SYNCS.ARRIVE.TRANS64.RED.A1T0 RZ, [UR10], RZ ;  /* 0x000000ffffff79a7 */ /* 0x000fe2000810040a */
[----:B------:R-:W-:-:S04]  /*6b50*/  IMAD R164, R175, UR41, R164 ;  /* 0x00000029afa47c24 */ /* 0x000fc8000f8e02a4 */
[----:B------:R-:W-:Y:S01]  /*6b60*/  VIADD R164, R164, -UR14 ;  /* 0x8000000ea4a47c36 */ /* 0x000fe20008000000 */
[----:B------:R-:W4:Y:S03]  /*6b70*/  MUFU.TANH R11, R11 ;  /* 0x0000000b000b7308 */ /* 0x000f260000002400 */
[C---:B------:R-:W-:Y:S01]  /*6b80*/  VIADD R190, R164.reuse, UR7 ;  /* 0x00000007a4be7c36 */ /* 0x040fe20008000000 */
[----:B------:R-:W-:-:S04]  /*6b90*/  IADD3 R182, R164, UR32, RZ ;  /* 0x00000020a4b67c10 */ /* 0x000fc8000fffe0ff */
[----:B------:R-:W0:Y:S08]  /*6ba0*/  MUFU.TANH R22, R22 ;  /* 0x0000001600167308 */ /* 0x000e300000002400 */
[----:B------:R-:W0:Y:S01]  /*6bb0*/  MUFU.TANH R15, R15 ;  /* 0x0000000f000f7308 */ /* 0x000e220000002400 */
[----:B---3--:R-:W-:-:S07]  /*6bc0*/  IMAD.IADD R179, R182, 0x1, R165 ;  /* 0x00000001b6b37824 */ /* 0x008fce00078e02a5 */
        /* <DEDUP_REMOVED lines=27> */
[----:B-----5:R-:W-:Y:S01]  /*6d80*/  IADD3 R180, R165, R190, RZ ;  /* 0x000000bea5b47210 */ /* 0x020fe20007ffe0ff */
[----:B-1234-:R-:W-:Y:S06]  /*6d90*/  @!P5 BRA `(.L_x_4927) ;  /* 0x000000000060d947 */ /* 0x01efec0003800000 */
[----:B------:R-:W-:Y:S01]  /*6da0*/  IMAD.U32 R164, RZ, RZ, UR11 ;  /* 0x0000000bffa47e24 */ /* 0x000fe2000f8e00ff */
[----:B------:R-:W-:Y:S03]  /*6db0*/  BSSY B0, `(.L_x_4928) ;  /* 0x0000012000007945 */ /* 0x000fe60003800000 */
[----:B------:R-:W-:-:S04]  /*6dc0*/  IMAD R164, R164, UR41, R165 ;  /* 0x00000029a4a47c24 */ /* 0x000fc8000f8e02a5 */
[----:B------:R-:W-:-:S05]  /*6dd0*/  VIADD R175, R164, -UR14 ;  /* 0x8000000ea4af7c36 */ /* 0x000fca0008000000 */
[----:B------:R-:W-:-:S13]  /*6de0*/  ISETP.GT.AND P0, PT, R175, -0x1, PT ;  /* 0xffffffffaf00780c */ /* 0x000fda0003f04270 */
[----:B------:R-:W-:Y:S05]  /*6df0*/  @P0 BRA `(.L_x_4929) ;  /* 0x0000000000200947 */ /* 0x000fea0003800000 */
[----:B------:R-:W-:Y:S02]  /*6e00*/  MOV R170, UR30 ;  /* 0x0000001e00aa7c02 */ /* 0x000fe40008000f00 */
[----:B------:R-:W-:Y:S02]  /*6e10*/  LOP3.LUT R175, RZ, R175, RZ, 0x33, !PT ;  /* 0x000000afffaf7212 */ /* 0x000fe400078e33ff */
[----:B------:R-:W-:-:S13]  /*6e20*/  ISETP.NE.AND P0, PT, R170, 0x1, PT ;  /* 0x00000001aa00780c */ /* 0x000fda0003f05270 */
[----:B------:R-:W1:Y:S02]  /*6e30*/  @P0 LDC.64 R164, c[0x0][0x9e8] ;  /* 0x00027a00ffa40b82 */ /* 0x000e640000000a00 */
[----:B-1----:R-:W-:-:S05]  /*6e40*/  @P0 IMAD.HI.U32 R164, R175, R164, RZ ;  /* 0x000000a4afa40227 */ /* 0x002fca00078e00ff */
[----:B------:R-:W-:-:S04]  /*6e50*/  @P0 SHF.R.U32.HI R175, RZ, R165, R164 ;  /* 0x000000a5ffaf0219 */ /* 0x000fc800000116a4 */
[----:B------:R-:W-:Y:S01]  /*6e60*/  LOP3.LUT R175, RZ, R175, RZ, 0x33, !PT ;  /* 0x000000afffaf7212 */ /* 0x000fe200078e33ff */
[----:B------:R-:W-:Y:S06]  /*6e70*/  BRA `(.L_x_4930) ;  /* 0x0000000000147947 */ /* 0x000fec0003800000 */
.L_x_4929:
[----:B------:R-:W-:-:S05]  /*6e80*/  IMAD.U32 R170, RZ, RZ, UR30 ;  /* 0x0000001effaa7e24 */ /* 0x000fca000f8e00ff */
[----:B------:R-:W-:-:S13]  /*6e90*/  ISETP.NE.AND P0, PT, R170, 0x1, PT ;  /* 0x00000001aa00780c */ /* 0x000fda0003f05270 */
[----:B------:R-:W1:Y:S02]  /*6ea0*/  @P0 LDC.64 R164, c[0x0][0x9e8] ;  /* 0x00027a00ffa40b82 */ /* 0x000e640000000a00 */
[----:B-1----:R-:W-:-:S05]  /*6eb0*/  @P0 IMAD.HI.U32 R164, R175, R164, RZ ;  /* 0x000000a4afa40227 */ /* 0x002fca00078e00ff */
[----:B------:R-:W-:-:S07]  /*6ec0*/  @P0 SHF.R.U32.HI R175, RZ, R165, R164 ;  /* 0x000000a5ffaf0219 */ /* 0x000fce00000116a4 */
.L_x_4930:
[----:B------:R-:W-:Y:S05]  /*6ed0*/  BSYNC B0 ;  /* 0x0000000000007941 */ /* 0x000fea0003800000 */
.L_x_4928:
[----:B------:R-:W-:-:S04]  /*6ee0*/  IMAD R175, R175, R170, -UR15 ;  /* 0x8000000fafaf7e24 */ /* 0x000fc8000f8e02aa */
[----:B------:R-:W-:-:S05]  /*6ef0*/  IMAD.IADD R175, R175, 0x1, -R0 ;  /* 0x00000001afaf7824 */ /* 0x000fca00078e0a00 */
[----:B------:R-:W-:Y:S02]  /*6f00*/  VIADDMNMX R179, R175, R170, R179, PT ;  /* 0x000000aaafb37246 */ /* 0x000fe400038001b3 */
[----:B------:R-:W-:-:S07]  /*6f10*/  VIMNMX R180, R180, R175, !PT ;  /* 0x000000afb4b47248 */ /* 0x000fce0007fe0100 */
.L_x_4927:
[----:B------:R-:W-:-:S06]  /*6f20*/  UISETP.GT.AND UP0, UPT, UR43, -0x1, UPT ;  /* 0xffffffff2b00788c */ /* 0x000fcc000bf04270 */
[----:B------:R-:W-:-:S04]  /*6f30*/  PLOP3.LUT P0, PT, PT, PT, UP0, 0x80, 0x0 ;  /* 0x000000000000781c */ /* 0x000fc80003f0f008 */
[C---:B------:R-:W-:Y:S02]  /*6f40*/  ISETP.GT.AND P1, PT, R180.reuse, RZ, P0 ;  /* 0x000000ffb400720c */ /* 0x040fe40000724270 */
[C---:B------:R-:W-:Y:S02]  /*6f50*/  ISETP.GT.AND P3, PT, R180.reuse, 0x1, P0 ;  /* 0x00000001b400780c */ /* 0x040fe40000764270 */
[----:B------:R-:W-:Y:S02]  /*6f60*/  ISETP.LT.OR P2, PT, R179, 0x1, P1 ;  /* 0x00000001b300780c */ /* 0x000fe40000f41670 */
[----:B------:R-:W-:Y:S02]  /*6f70*/  ISETP.GT.AND P1, PT, R180, 0x8, P0 ;  /* 0x00000008b400780c */ /* 0x000fe40000724270 */
[----:B------:R-:W-:Y:S02]  /*6f80*/  FSEL R177, R12, -INF , !P2 ;  /* 0xff8000000cb17808 */ /* 0x000fe40005000000 */
[----:B------:R-:W-:-:S02]  /*6f90*/  ISETP.GT.AND P2, PT, R180, 0x9, P0 ;  /* 0x00000009b400780c */ /* 0x000fc40000744270 */
[C---:B------:R-:W-:Y:S02]  /*6fa0*/  ISETP.LT.OR P3, PT, R179.reuse, 0x2, P3 ;  /* 0x00000002b300780c */ /* 0x040fe40001f61670 */
[C---:B------:R-:W-:Y:S02]  /*6fb0*/  ISETP.LT.OR P1, PT, R179.reuse, 0x9, P1 ;  /* 0x00000009b300780c */ /* 0x040fe40000f21670 */
[----:B------:R-:W-:Y:S02]  /*6fc0*/  ISETP.LT.OR P2, PT, R179, 0xa, P2 ;  /* 0x0000000ab300780c */ /* 0x000fe40001741670 */
[----:B------:R-:W-:Y:S02]  /*6fd0*/  FSEL R175, R14, -INF , !P3 ;  /* 0xff8000000eaf7808 */ /* 0x000fe40005800000 */
[----:B0-----:R-:W-:Y:S02]  /*6fe0*/  FSEL R174, R15, -INF , !P1 ;  /* 0xff8000000fae7808 */ /* 0x001fe40004800000 */
[----:B------:R-:W-:Y:S01]  /*6ff0*/  FSEL R184, R184, -INF , !P2 ;  /* 0xff800000b8b87808 */ /* 0x000fe20005000000 */
[----:B------:R-:W0:Y:S01]  /*7000*/  SHFL.IDX PT, R15, R178, 0x1, 0x1c1f ;  /* 0x003c1f00b20f7f89 */ /* 0x000e2200000e0000 */
[----:B------:R-:W-:-:S02]  /*7010*/  ISETP.GT.AND P3, PT, R180, 0x10, P0 ;  /* 0x00000010b400780c */ /* 0x000fc40000764270 */
[C---:B------:R-:W-:Y:S02]  /*7020*/  ISETP.GT.AND P1, PT, R180.reuse, 0x11, P0 ;  /* 0x00000011b400780c */ /* 0x040fe40000724270 */
[----:B------:R-:W-:Y:S02]  /*7030*/  ISETP.GT.AND P2, PT, R180, 0x18, P0 ;  /* 0x00000018b400780c */ /* 0x000fe40000744270 */
[C---:B------:R-:W-:Y:S02]  /*7040*/  ISETP.LT.OR P3, PT, R179.reuse, 0x11, P3 ;  /* 0x00000011b300780c */ /* 0x040fe40001f61670 */
[C---:B------:R-:W-:Y:S02]  /*7050*/  ISETP.LT.OR P1, PT, R179.reuse, 0x12, P1 ;  /* 0x00000012b300780c */ /* 0x040fe40000f21670 */
[----:B------:R-:W-:Y:S02]  /*7060*/  ISETP.LT.OR P2, PT, R179, 0x19, P2 ;  /* 0x00000019b300780c */ /* 0x000fe40001741670 */
[----:B------:R-:W-:-:S02]  /*7070*/  FSEL R185, R185, -INF , !P3 ;  /* 0xff800000b9b97808 */ /* 0x000fc40005800000 */
[----:B------:R-:W-:Y:S02]  /*7080*/  FSEL R164, R161, -INF , !P1 ;  /* 0xff800000a1a47808 */ /* 0x000fe40004800000 */
[----:B------:R-:W-:Y:S02]  /*7090*/  FSEL R186, R186, -INF , !P2 ;  /* 0xff800000baba7808 */ /* 0x000fe40005000000 */
[C---:B------:R-:W-:Y:S02]  /*70a0*/  ISETP.GT.AND P3, PT, R180.reuse, 0x19, P0 ;  /* 0x00000019b400780c */ /* 0x040fe40000764270 */
[C---:B------:R-:W-:Y:S02]  /*70b0*/  ISETP.GT.AND P1, PT, R180.reuse, 0x20, P0 ;  /* 0x00000020b400780c */ /* 0x040fe40000724270 */
[----:B------:R-:W-:Y:S01]  /*70c0*/  ISETP.GT.AND P2, PT, R180, 0x21, P0 ;  /* 0x00000021b400780c */ /* 0x000fe20000744270 */
[----:B0-----:R-:W-:Y:S01]  /*70d0*/  IMAD.IADD R178, R190, 0x1, R15 ;  /* 0x00000001beb27824 */ /* 0x001fe200078e020f */
[----:B------:R-:W-:-:S02]  /*70e0*/  ISETP.LT.OR P3, PT, R179, 0x1a, P3 ;  /* 0x0000001ab300780c */ /* 0x000fc40001f61670 */
[C---:B------:R-:W-:Y:S02]  /*70f0*/  ISETP.LT.OR P1, PT, R179.reuse, 0x21, P1 ;  /* 0x00000021b300780c */ /* 0x040fe40000f21670 */
[----:B------:R-:W-:Y:S02]  /*7100*/  ISETP.LT.OR P2, PT, R179, 0x22, P2 ;  /* 0x00000022b300780c */ /* 0x000fe40001741670 */
[----:B------:R-:W-:Y:S02]  /*7110*/  FSEL R187, R187, -INF , !P3 ;  /* 0xff800000bbbb7808 */ /* 0x000fe40005800000 */
[----:B------:R-:W-:Y:S02]  /*7120*/  FSEL R170, R168, -INF , !P1 ;  /* 0xff800000a8aa7808 */ /* 0x000fe40004800000 */
[----:B------:R-:W-:Y:S02]  /*7130*/  FSEL R172, R169, -INF , !P2 ;  /* 0xff800000a9ac7808 */ /* 0x000fe40005000000 */
        /* <DEDUP_REMOVED lines=11> */
[----:B------:R-:W-:Y:S02]  /*71f0*/  ISETP.GT.AND P2, PT, R180, 0x39, P0 ;  /* 0x00000039b400780c */ /* 0x000fe40000744270 */
[----:B------:R-:W-:-:S02]  /*7200*/  ISETP.LT.OR P3, PT, R179, 0x32, P3 ;  /* 0x00000032b300780c */ /* 0x000fc40001f61670 */
[C---:B------:R-:W-:Y:S02]  /*7210*/  ISETP.LT.OR P1, PT, R179.reuse, 0x39, P1 ;  /* 0x00000039b300780c */ /* 0x040fe40000f21670 */
[----:B------:R-:W-:Y:S02]  /*7220*/  ISETP.LT.OR P2, PT, R179, 0x3a, P2 ;  /* 0x0000003ab300780c */ /* 0x000fe40001741670 */
[----:B------:R-:W-:Y:S02]  /*7230*/  IADD3 R176, R182, R15, RZ ;  /* 0x0000000fb6b07210 */ /* 0x000fe40007ffe0ff */
[----:B------:R-:W-:Y:S02]  /*7240*/  FSEL R173, R188, -INF , !P3 ;  /* 0xff800000bcad7808 */ /* 0x000fe40005800000 */
[----:B------:R-:W-:Y:S02]  /*7250*/  FSEL R168, R189, -INF , !P1 ;  /* 0xff800000bda87808 */ /* 0x000fe40004800000 */
[----:B------:R-:W-:Y:S01]  /*7260*/  FSEL R165, R181, -INF , !P2 ;  /* 0xff800000b5a57808 */ /* 0x000fe20005000000 */
[----:B------:R-:W-:Y:S06]  /*7270*/  @!P5 BRA `(.L_x_4931) ;  /* 0x000000000060d947 */ /* 0x000fec0003800000 */
[----:B------:R-:W-:Y:S01]  /*7280*/  IMAD.U32 R12, RZ, RZ, UR11 ;  /* 0x0000000bff0c7e24 */ /* 0x000fe2000f8e00ff */
[----:B------:R-:W-:Y:S03]  /*7290*/  BSSY B0, `(.L_x_4932) ;  /* 0x0000012000007945 */ /* 0x000fe60003800000 */
[----:B------:R-:W-:-:S05]  /*72a0*/  IMAD R12, R12, UR41, R15 ;  /* 0x000000290c0c7c24 */ /* 0x000fca000f8e020f */
[----:B------:R-:W-:-:S04]  /*72b0*/  IADD3 R179, R12, -UR14, RZ ;  /* 0x8000000e0cb37c10 */ /* 0x000fc8000fffe0ff */
        /* <DEDUP_REMOVED lines=10> */
.L_x_4933:
[----:B------:R-:W-:-:S05]  /*7360*/  IMAD.U32 R12, RZ, RZ, UR30 ;  /* 0x0000001eff0c7e24 */ /* 0x000fca000f8e00ff */
[----:B------:R-:W-:-:S13]  /*7370*/  ISETP.NE.AND P1, PT, R12, 0x1, PT ;  /* 0x000000010c00780c */ /* 0x000fda0003f25270 */
[----:B------:R-:W0:Y:S02]  /*7380*/  @P1 LDC.64 R14, c[0x0][0x9e8] ;  /* 0x00027a00ff0e1b82 */ /* 0x000e240000000a00 */
[----:B0-----:R-:W-:-:S05]  /*7390*/  @P1 IMAD.HI.U32 R14, R179, R14, RZ ;  /* 0x0000000eb30e1227 */ /* 0x001fca00078e00ff */
[----:B------:R-:W-:-:S07]  /*73a0*/  @P1 SHF.R.U32.HI R179, RZ, R15, R14 ;  /* 0x0000000fffb31219 */ /* 0x000fce000001160e */
.L_x_4934:
[----:B------:R-:W-:Y:S05]  /*73b0*/  BSYNC B0 ;  /* 0x0000000000007941 */ /* 0x000fea0003800000 */
.L_x_4932:
[----:B------:R-:W-:-:S05]  /*73c0*/  IMAD R179, R179, R12, -UR15 ;  /* 0x8000000fb3b37e24 */ /* 0x000fca000f8e020c */
[----:B------:R-:W-:-:S04]  /*73d0*/  IADD3 R179, -R0, R179, RZ ;  /* 0x000000b300b37210 */ /* 0x000fc80007ffe1ff */
[----:B------:R-:W-:Y:S02]  /*73e0*/  VIADDMNMX R176, R179, R12, R176, PT ;  /* 0x0000000cb3b07246 */ /* 0x000fe400038001b0 */
[----:B------:R-:W-:-:S07]  /*73f0*/  VIMNMX R178, R178, R179, !PT ;  /* 0x000000b3b2b27248 */ /* 0x000fce0007fe0100 */
.L_x_4931:
[----:B------:R-:W-:Y:S01]  /*7400*/  FMNMX.FTZ R12, R177, R20, !PT ;  /* 0x00000014b10c7209 */ /* 0x000fe20007810000 */
[----:B------:R-:W-:Y:S01]  /*7410*/  UMOV UR10, UR26 ;  /* 0x0000001a000a7c82 */ /* 0x000fe20008000000 */
[----:B------:R-:W-:Y:S02]  /*7420*/  ISETP.GT.AND P1, PT, R178, 0x1, P0 ;  /* 0x00000001b200780c */ /* 0x000fe40000724270 */
[----:B------:R-:W-:Y:S02]  /*7430*/  FMNMX.FTZ R15, R175, R12, !PT ;  /* 0x0000000caf0f7209 */ /* 0x000fe40007810000 */
[----:B------:R-:W-:Y:S02]  /*7440*/  ISETP.LT.OR P1, PT, R176, 0x2, P1 ;  /* 0x00000002b000780c */ /* 0x000fe40000f21670 */
[----:B------:R-:W-:Y:S02]  /*7450*/  FMNMX.FTZ R15, R174, R15, !PT ;  /* 0x0000000fae0f7209 */ /* 0x000fe40007810000 */
[----:B------:R-:W-:-:S02]  /*7460*/  FSEL R22, R22, -INF , !P1 ;  /* 0xff80000016167808 */ /* 0x000fc40004800000 */
[----:B------:R-:W-:Y:S02]  /*7470*/  FMNMX.FTZ R12, R184, R15, !PT ;  /* 0x0000000fb80c7209 */ /* 0x000fe40007810000 */
[----:B------:R-:W-:Y:S02]  /*7480*/  ISETP.GT.AND P1, PT, R178, RZ, P0 ;  /* 0x000000ffb200720c */ /* 0x000fe40000724270 */
[----:B------:R-:W-:Y:S02]  /*7490*/  FMNMX.FTZ R15, R185, R12, !PT ;  /* 0x0000000cb90f7209 */ /* 0x000fe40007810000 */
[----:B------:R-:W-:Y:S02]  /*74a0*/  ISETP.LT.OR P1, PT, R176, 0x1, P1 ;  /* 0x00000001b000780c */ /* 0x000fe40000f21670 */
[----:B------:R-:W-:Y:S02]  /*74b0*/  FMNMX.FTZ R15, R164, R15, !PT ;  /* 0x0000000fa40f7209 */ /* 0x000fe40007810000 */
[----:B------:R-:W-:-:S02]  /*74c0*/  ISETP.GT.AND P2, PT, R178, 0x8, P0 ;  /* 0x00000008b200780c */ /* 0x000fc40000744270 */
[----:B------:R-:W-:Y:S02]  /*74d0*/  FMNMX.FTZ R12, R186, R15, !PT ;  /* 0x0000000fba0c7209 */ /* 0x000fe40007810000 */
[----:B------:R-:W-:Y:S02]  /*74e0*/  ISETP.LT.OR P2, PT, R176, 0x9, P2 ;  /* 0x00000009b000780c */ /* 0x000fe40001741670 */
[----:B------:R-:W-:Y:S02]  /*74f0*/  FMNMX.FTZ R15, R187, R12, !PT ;  /* 0x0000000cbb0f7209 */ /* 0x000fe40007810000 */
[----:B------:R-:W-:Y:S02]  /*7500*/  ISETP.GT.AND P3, PT, R178, 0x9, P0 ;  /* 0x00000009b200780c */ /* 0x000fe40000764270 */
[----:B------:R-:W-:Y:S02]  /*7510*/  FMNMX.FTZ R15, R170, R15, !PT ;  /* 0x0000000faa0f7209 */ /* 0x000fe40007810000 */
[----:B------:R-:W-:-:S02]  /*7520*/  FSEL R23, R23, -INF , !P2 ;  /* 0xff80000017177808 */ /* 0x000fc40005000000 */
        /* <DEDUP_REMOVED lines=14> */
[----:B------:R-:W-:Y:S01]  /*7610*/  ISETP.GT.AND P2, PT, R178, 0x19, P0 ;  /* 0x00000019b200780c */ /* 0x000fe20000744270 */
[----:B------:R-:W0:Y:S01]  /*7620*/  SHFL.BFLY PT, R15, R14, 0x2, 0x1f ;  /* 0x0c401f000e0f7f89 */ /* 0x000e2200000e0000 */
[----:B------:R-:W-:Y:S02]  /*7630*/  FSEL R154, R154, -INF , !P3 ;  /* 0xff8000009a9a7808 */ /* 0x000fe40005800000 */
[----:B------:R-:W-:Y:S02]  /*7640*/  ISETP.GT.AND P3, PT, R178, 0x20, P0 ;  /* 0x00000020b200780c */ /* 0x000fe40000764270 */
[----:B------:R-:W-:-:S02]  /*7650*/  ISETP.LT.OR P2, PT, R176, 0x1a, P2 ;  /* 0x0000001ab000780c */ /* 0x000fc40001741670 */
[----:B------:R-:W-:Y:S02]  /*7660*/  ISETP.LT.OR P3, PT, R176, 0x21, P3 ;  /* 0x00000021b000780c */ /* 0x000fe40001f61670 */
[----:B------:R-:W-:Y:S02]  /*7670*/  FSEL R156, R156, -INF , !P2 ;  /* 0xff8000009c9c7808 */ /* 0x000fe40005000000 */
[----:B------:R-:W-:Y:S02]  /*7680*/  ISETP.GT.AND P2, PT, R178, 0x28, P0 ;  /* 0x00000028b200780c */ /* 0x000fe40000744270 */
[----:B------:R-:W-:Y:S02]  /*7690*/  FSEL R157, R157, -INF , !P3 ;  /* 0xff8000009d9d7808 */ /* 0x000fe40005800000 */
[----:B------:R-:W-:-:S04]  /*76a0*/  ISETP.LT.OR P2, PT, R176, 0x29, P2 ;  /* 0x00000029b000780c */ /* 0x000fc80001741670 */
[----:B------:R-:W-:Y:S02]  /*76b0*/  FSEL R159, R159, -INF , !P2 ;  /* 0xff8000009f9f7808 */ /* 0x000fe40005000000 */
[----:B------:R-:W-:Y:S02]  /*76c0*/  ISETP.GT.AND P2, PT, R178, 0x30, P0 ;  /* 0x00000030b200780c */ /* 0x000fe40000744270 */
[----:B0-----:R-:W-:Y:S02]  /*76d0*/  FMNMX.FTZ R15, R14, R15, !PT ;  /* 0x0000000f0e0f7209 */ /* 0x001fe40007810000 */
[----:B------:R-:W-:Y:S02]  /*76e0*/  FSEL R14, R11, -INF , !P1 ;  /* 0xff8000000b0e7808 */ /* 0x000fe40004800000 */
[----:B------:R-:W-:Y:S01]  /*76f0*/  ISETP.GT.AND P1, PT, R178, 0x18, P0 ;  /* 0x00000018b200780c */ /* 0x000fe20000724270 */
[----:B------:R-:W0:Y:S01]  /*7700*/  SHFL.BFLY PT, R12, R15, 0x1, 0x1f ;  /* 0x0c201f000f0c7f89 */ /* 0x000e2200000e0000 */
[----:B------:R-:W-:-:S02]  /*7710*/  FMNMX.FTZ R11, R14, R21, !PT ;  /* 0x000000150e0b7209 */ /* 0x000fc40007810000 */
[----:B------:R-:W-:Y:S02]  /*7720*/  ISETP.LT.OR P1, PT, R176, 0x19, P1 ;  /* 0x00000019b000780c */ /* 0x000fe40000f21670 */
[----:B------:R-:W-:Y:S02]  /*7730*/  FMNMX.FTZ R180, R22, R11, !PT ;  /* 0x0000000b16b47209 */ /* 0x000fe40007810000 */
[----:B------:R-:W-:Y:S02]  /*7740*/  FSEL R155, R155, -INF , !P1 ;  /* 0xff8000009b9b7808 */ /* 0x000fe40004800000 */
[----:B------:R-:W-:Y:S02]  /*7750*/  FMNMX.FTZ R11, R23, R180, !PT ;  /* 0x000000b4170b7209 */ /* 0x000fe40007810000 */
[----:B------:R-:W-:Y:S02]  /*7760*/  ISETP.GT.AND P1, PT, R178, 0x21, P0 ;  /* 0x00000021b200780c */ /* 0x000fe40000724270 */
        /* <DEDUP_REMOVED lines=9> */
[----:B------:R-:W-:Y:S02]  /*7800*/  ISETP.LT.OR P2, PT, R176, 0x31, P2 ;  /* 0x00000031b000780c */ /* 0x000fe40001741670 */
[----:B------:R-:W-:Y:S02]  /*7810*/  FMNMX.FTZ R11, R157, R188, !PT ;  /* 0x000000bc9d0b7209 */ /* 0x000fe40007810000 */
[----:B------:R-:W-:Y:S02]  /*7820*/  FSEL R160, R160, -INF , !P1 ;  /* 0xff800000a0a07808 */ /* 0x000fe40004800000 */
[----:B------:R-:W-:-:S02]  /*7830*/  FMNMX.FTZ R188, R158, R11, !PT ;  /* 0x0000000b9ebc7209 */ /* 0x000fc40007810000 */
[----:B0-----:R-:W-:Y:S02]  /*7840*/  FMNMX.FTZ R12, R15, R12, !PT ;  /* 0x0000000c0f0c7209 */ /* 0x001fe40007810000 */
[----:B------:R-:W-:Y:S02]  /*7850*/  ISETP.GT.AND P1, PT, R178, 0x31, P0 ;  /* 0x00000031b200780c */ /* 0x000fe40000724270 */
[----:B------:R-:W-:Y:S01]  /*7860*/  FMNMX.FTZ R11, R159, R188, !PT ;  /* 0x000000bc9f0b7209 */ /* 0x000fe20007810000 */
[----:B------:R-:W-:Y:S01]  /*7870*/  FMUL.FTZ R182, R12, UR10 ;  /* 0x0000000a0cb67c20 */ /* 0x000fe20008410000 */
[----:B------:R-:W-:Y:S02]  /*7880*/  FSEL R162, R162, -INF , !P2 ;  /* 0xff800000a2a27808 */ /* 0x000fe40005000000 */
[----:B------:R-:W-:Y:S02]  /*7890*/  ISETP.GT.AND P2, PT, R178, 0x38, P0 ;  /* 0x00000038b200780c */ /* 0x000fe40000744270 */
[----:B------:R-:W-:-:S02]  /*78a0*/  ISETP.LT.OR P1, PT, R176, 0x32, P1 ;  /* 0x00000032b000780c */ /* 0x000fc40000f21670 */
[----:B------:R-:W-:Y:S02]  /*78b0*/  FMNMX.FTZ R11, R160, R11, !PT ;  /* 0x0000000ba00b7209 */ /* 0x000fe40007810000 */
[----:B------:R-:W-:Y:S02]  /*78c0*/  FSETP.NEU.FTZ.AND P3, PT, R12, -INF , PT ;  /* 0xff8000000c00780b */ /* 0x000fe40003f7d000 */
[----:B------:R-:W-:Y:S02]  /*78d0*/  ISETP.GT.AND P0, PT, R178, 0x39, P0 ;  /* 0x00000039b200780c */ /* 0x000fe40000704270 */
[----:B------:R-:W-:Y:S02]  /*78e0*/  ISETP.LT.OR P2, PT, R176, 0x39, P2 ;  /* 0x00000039b000780c */ /* 0x000fe40001741670 */
[----:B------:R-:W-:Y:S02]  /*78f0*/  FSEL R163, R163, -INF , !P1 ;  /* 0xff800000a3a37808 */ /* 0x000fe40004800000 */
[----:B------:R-:W-:-:S02]  /*7900*/  FMNMX.FTZ R178, R162, R11, !PT ;  /* 0x0000000ba2b27209 */ /* 0x000fc40007810000 */
[----:B------:R-:W-:Y:S02]  /*7910*/  FSEL R182, R182, RZ, P3 ;  /* 0x000000ffb6b67208 */ /* 0x000fe40001800000 */
[----:B------:R-:W-:Y:S02]  /*7920*/  ISETP.LT.OR P0, PT, R176, 0x3a, P0 ;  /* 0x0000003ab000780c */ /* 0x000fe40000701670 */
[----:B------:R-:W-:Y:S01]  /*7930*/  FSEL R166, R166, -INF , !P2 ;  /* 0xff800000a6a67808 */ /* 0x000fe20005000000 */
[--C-:B------:R-:W-:Y:S01]  /*7940*/  FFMA.FTZ R15, R175, UR10, -R182.reuse ;  /* 0x0000000aaf0f7c23 */ /* 0x100fe200080108b6 */
[----:B------:R-:W-:Y:S01]  /*7950*/  FMNMX.FTZ R11, R163, R178, !PT ;  /* 0x000000b2a30b7209 */ /* 0x000fe20007810000 */
[--C-:B------:R-:W-:Y:S01]  /*7960*/  FFMA.FTZ R184, R184, UR10, -R182.reuse ;  /* 0x0000000ab8b87c23 */ /* 0x100fe200080108b6 */
[----:B------:R-:W-:Y:S01]  /*7970*/  FSEL R175, R167, -INF , !P0 ;  /* 0xff800000a7af7808 */ /* 0x000fe20004000000 */
[--C-:B------:R-:W-:Y:S01]  /*7980*/  FFMA.FTZ R180, R177, UR10, -R182.reuse ;  /* 0x0000000ab1b47c23 */ /* 0x100fe200080108b6 */
[----:B------:R-:W-:Y:S01]  /*7990*/  FMNMX.FTZ R176, R166, R11, !PT ;  /* 0x0000000ba6b07209 */ /* 0x000fe20007810000 */
[----:B------:R0:W-:Y:S01]  /*79a0*/  MUFU.EX2 R167, R184 ;  /* 0x000000b800a77308 */ /* 0x0001e20000000800 */
[----:B------:R-:W-:Y:S01]  /*79b0*/  FSEL R183, R12, RZ, P3 ;  /* 0x000000ff0cb77208 */ /* 0x000fe20001800000 */
[--C-:B------:R-:W-:Y:S01]  /*79c0*/  FFMA.FTZ R174, R174, UR10, -R182.reuse ;  /* 0x0000000aaeae7c23 */ /* 0x100fe200080108b6 */
[----:B------:R-:W-:Y:S01]  /*79d0*/  FMNMX.FTZ R11, R175, R176, !PT ;  /* 0x000000b0af0b7209 */ /* 0x000fe20007810000 */
[--C-:B------:R-:W-:Y:S01]  /*79e0*/  FFMA.FTZ R185, R185, UR10, -R182.reuse ;  /* 0x0000000ab9b97c23 */ /* 0x100fe200080108b6 */
[----:B------:R-:W-:Y:S01]  /*79f0*/  FFMA.FTZ R177, R164, UR10, -R182 ;  /* 0x0000000aa4b17c23 */ /* 0x000fe200080108b6 */
[----:B------:R-:W-:Y:S01]  /*7a00*/  FADD.FTZ R183, -R183, R20 ;  /* 0x00000014b7b77221 */ /* 0x000fe20000010100 */
[--C-:B------:R-:W-:Y:S01]  /*7a10*/  FFMA.FTZ R164, R186, UR10, -R182.reuse ;  /* 0x0000000abaa47c23 */ /* 0x100fe200080108b6 */
[----:B------:R-:W1:Y:S01]  /*7a20*/  SHFL.BFLY PT, R178, R11, 0x2, 0x1f ;  /* 0x0c401f000bb27f89 */ /* 0x000e6200000e0000 */
[--C-:B0-----:R-:W-:Y:S01]  /*7a30*/  FFMA.FTZ R184, R169, UR10, -R182.reuse ;  /* 0x0000000aa9b87c23 */ /* 0x101fe200080108b6 */
[----:B------:R-:W-:Y:S01]  /*7a40*/  FMUL.FTZ R169, R183, UR10 ;  /* 0x0000000ab7a97c20 */ /* 0x000fe20008410000 */
[----:B------:R-:W-:Y:S01]  /*7a50*/  MUFU.EX2 R180, R180 ;  /* 0x000000b400b47308 */ /* 0x000fe20000000800 */
[--C-:B------:R-:W-:Y:S01]  /*7a60*/  FFMA.FTZ R181, R172, UR10, -R182.reuse ;  /* 0x0000000aacb57c23 */ /* 0x100fe200080108b6 */
[--C-:B------:R-:W-:Y:S01]  /*7a70*/  FFMA.FTZ R172, R161, UR10, -R182.reuse ;  /* 0x0000000aa1ac7c23 */ /* 0x100fe200080108b6 */
[--C-:B------:R-:W-:Y:S01]  /*7a80*/  FFMA.FTZ R179, R187, UR10, -R182.reuse ;  /* 0x0000000abbb37c23 */ /* 0x100fe200080108b6 */
[--C-:B------:R-:W-:Y:S01]  /*7a90*/  FFMA.FTZ R170, R170, UR10, -R182.reuse ;  /* 0x0000000aaaaa7c23 */ /* 0x100fe200080108b6 */
[--C-:B------:R-:W-:Y:S01]  /*7aa0*/  FFMA.FTZ R171, R171, UR10, -R182.reuse ;  /* 0x0000000aabab7c23 */ /* 0x100fe200080108b6 */
[----:B------:R-:W-:Y:S01]  /*7ab0*/  ISETP.NE.AND P0, PT, R10, RZ, PT ;  /* 0x000000ff0a00720c */ /* 0x000fe20003f05270 */
[--C-:B------:R-:W-:Y:S01]  /*7ac0*/  FFMA.FTZ R168, R168, UR10, -R182.reuse ;  /* 0x0000000aa8a87c23 */ /* 0x100fe200080108b6 */
[----:B------:R-:W0:Y:S01]  /*7ad0*/  MUFU.EX2 R169, R169 ;  /* 0x000000a900a97308 */ /* 0x000e220000000800 */
[--C-:B------:R-:W-:Y:S01]  /*7ae0*/  FFMA.FTZ R173, R173, UR10, -R182.reuse ;  /* 0x0000000aadad7c23 */ /* 0x100fe200080108b6 */
[----:B------:R-:W-:-:S06]  /*7af0*/  FFMA.FTZ R182, R165, UR10, -R182 ;  /* 0x0000000aa5b67c23 */ /* 0x000fcc00080108b6 */
[----:B------:R-:W2:Y:S01]  /*7b00*/  MUFU.EX2 R15, R15 ;  /* 0x0000000f000f7308 */ /* 0x000ea20000000800 */
[----:B-1----:R-:W-:-:S07]  /*7b10*/  FMNMX.FTZ R178, R11, R178, !PT ;  /* 0x000000b20bb27209 */ /* 0x002fce0007810000 */
[----:B------:R-:W1:Y:S01]  /*7b20*/  MUFU.EX2 R174, R174 ;  /* 0x000000ae00ae7308 */ /* 0x000e620000000800 */
[-C--:B0-----:R-:W-:Y:S01]  /*7b30*/  FMUL.FTZ R24, R24, R169.reuse ;  /* 0x000000a918187220 */ /* 0x081fe20000410000 */
[----:B------:R-:W0:Y:S01]  /*7b40*/  SHFL.BFLY PT, R11, R178, 0x1, 0x1f ;  /* 0x0c201f00b20b7f89 */ /* 0x000e2200000e0000 */
        /* <DEDUP_REMOVED lines=22> */
[----:B------:R-:W-:Y:S01]  /*7cb0*/  FMUL.FTZ R64, R64, R169 ;  /* 0x000000a940407220 */ /* 0x000fe20000410000 */
[----:B0-----:R-:W-:Y:S01]  /*7cc0*/  FMNMX.FTZ R11, R178, R11, !PT ;  /* 0x0000000bb20b7209 */ /* 0x001fe20007810000 */
[----:B------:R-:W-:Y:S01]  /*7cd0*/  FFMA.FTZ R178, R169, R3, R180 ;  /* 0x00000003a9b27223 */ /* 0x000fe200000100b4 */
[-C--:B------:R-:W-:Y:S01]  /*7ce0*/  FMUL.FTZ R65, R65, R169.reuse ;  /* 0x000000a941417220 */ /* 0x080fe20000410000 */
[-C--:B------:R-:W-:Y:S01]  /*7cf0*/  FMUL.FTZ R68, R68, R169.reuse ;  /* 0x000000a944447220 */ /* 0x080fe20000410000 */
[C---:B------:R-:W-:Y:S01]  /*7d00*/  FSETP.NEU.FTZ.AND P1, PT, R11.reuse, -INF , PT ;  /* 0xff8000000b00780b */ /* 0x040fe20003f3d000 */
[----:B------:R-:W-:Y:S01]  /*7d10*/  FMUL.FTZ R3, R11, UR10 ;  /* 0x0000000a0b037c20 */ /* 0x000fe20008410000 */
[----:B--2---:R-:W-:Y:S01]  /*7d20*/  FADD.FTZ R161, R15, R178 ;  /* 0x000000b20fa17221 */ /* 0x004fe20000010000 */
[----:B------:R-:W0:Y:S01]  /*7d30*/  MUFU.EX2 R179, R179 ;  /* 0x000000b300b37308 */ /* 0x000e220000000800 */
[-C--:B------:R-:W-:Y:S01]  /*7d40*/  FMUL.FTZ R69, R69, R169.reuse ;  /* 0x000000a945457220 */ /* 0x080fe20000410000 */
[-C--:B------:R-:W-:Y:S01]  /*7d50*/  FMUL.FTZ R72, R72, R169.reuse ;  /* 0x000000a948487220 */ /* 0x080fe20000410000 */
[----:B------:R-:W-:Y:S01]  /*7d60*/  FSEL R183, R3, RZ, P1 ;  /* 0x000000ff03b77208 */ /* 0x000fe20000800000 */
[----:B-1----:R-:W-:Y:S01]  /*7d70*/  FADD.FTZ R178, R174, R161 ;  /* 0x000000a1aeb27221 */ /* 0x002fe20000010000 */
[-C--:B------:R-:W-:Y:S01]  /*7d80*/  FMUL.FTZ R73, R73, R169.reuse ;  /* 0x000000a949497220 */ /* 0x080fe20000410000 */
[-C--:B------:R-:W-:Y:S01]  /*7d90*/  FMUL.FTZ R76, R76, R169.reuse ;  /* 0x000000a94c4c7220 */ /* 0x080fe20000410000 */
[-C--:B------:R-:W-:Y:S01]  /*7da0*/  FMUL.FTZ R77, R77, R169.reuse ;  /* 0x000000a94d4d7220 */ /* 0x080fe20000410000 */
[----:B------:R-:W-:Y:S01]  /*7db0*/  FADD.FTZ R3, R167, R178 ;  /* 0x000000b2a7037221 */ /* 0x000fe20000010000 */
[--C-:B------:R-:W-:Y:S01]  /*7dc0*/  FFMA.FTZ R161, R14, UR10, -R183.reuse ;  /* 0x0000000a0ea17c23 */ /* 0x100fe200080108b7 */
[----:B------:R-:W-:Y:S01]  /*7dd0*/  FSEL R14, R11, RZ, P1 ;  /* 0x000000ff0b0e7208 */ /* 0x000fe20000800000 */
[----:B------:R-:W1:Y:S01]  /*7de0*/  MUFU.EX2 R170, R170 ;  /* 0x000000aa00aa7308 */ /* 0x000e620000000800 */
[--C-:B------:R-:W-:Y:S01]  /*7df0*/  FFMA.FTZ R178, R22, UR10, -R183.reuse ;  /* 0x0000000a16b27c23 */ /* 0x100fe200080108b7 */
[--C-:B------:R-:W-:Y:S01]  /*7e00*/  FFMA.FTZ R23, R23, UR10, -R183.reuse ;  /* 0x0000000a17177c23 */ /* 0x100fe200080108b7 */
[--C-:B------:R-:W-:Y:S01]  /*7e10*/  FFMA.FTZ R186, R157, UR10, -R183.reuse ;  /* 0x0000000a9dba7c23 */ /* 0x100fe200080108b7 */
[--C-:B------:R-:W-:Y:S01]  /*7e20*/  FFMA.FTZ R153, R153, UR10, -R183.reuse ;  /* 0x0000000a99997c23 */ /* 0x100fe200080108b7 */
        /* <DEDUP_REMOVED lines=8> */
[----:B------:R-:W-:Y:S01]  /*7eb0*/  FFMA.FTZ R175, R175, UR10, -R183 ;  /* 0x0000000aafaf7c23 */ /* 0x000fe200080108b7 */
[----:B0-----:R-:W-:Y:S01]  /*7ec0*/  F2FP.BF16.F32.PACK_AB R158, R179, R164 ;  /* 0x000000a4b39e723e */ /* 0x001fe200000010ff */
[-C--:B------:R-:W-:Y:S01]  /*7ed0*/  FMUL.FTZ R80, R80, R169.reuse ;  /* 0x000000a950507220 */ /* 0x080fe20000410000 */
[----:B------:R-:W0:Y:S01]  /*7ee0*/  MUFU.EX2 R181, R181 ;  /* 0x000000b500b57308 */ /* 0x000e220000000800 */
[----:B--2---:R-:W-:Y:S01]  /*7ef0*/  FADD.FTZ R184, R176, R3 ;  /* 0x00000003b0b87221 */ /* 0x004fe20000010000 */
[----:B------:R-:W-:Y:S01]  /*7f00*/  FADD.FTZ R3, -R14, R21 ;  /* 0x000000150e037221 */ /* 0x000fe20000010100 */
[-C--:B------:R-:W-:Y:S01]  /*7f10*/  FMUL.FTZ R81, R81, R169.reuse ;  /* 0x000000a951517220 */ /* 0x080fe20000410000 */
[-C--:B------:R-:W-:Y:S01]  /*7f20*/  FMUL.FTZ R84, R84, R169.reuse ;  /* 0x000000a954547220 */ /* 0x080fe20000410000 */
[----:B------:R-:W-:Y:S01]  /*7f30*/  FADD.FTZ R21, R177, R184 ;  /* 0x000000b8b1157221 */ /* 0x000fe20000010000 */
[----:B------:R-:W-:Y:S01]  /*7f40*/  FMUL.FTZ R3, R3, UR10 ;  /* 0x0000000a03037c20 */ /* 0x000fe20008410000 */
[----:B------:R-:W-:Y:S01]  /*7f50*/  FFMA.FTZ R184, R154, UR10, -R183 ;  /* 0x0000000a9ab87c23 */ /* 0x000fe200080108b7 */
[----:B------:R-:W2:Y:S01]  /*7f60*/  MUFU.EX2 R171, R171 ;  /* 0x000000ab00ab7308 */ /* 0x000ea20000000800 */
[----:B------:R-:W-:Y:S01]  /*7f70*/  FADD.FTZ R22, R164, R21 ;  /* 0x00000015a4167221 */ /* 0x000fe20000010000 */
[----:B------:R-:W-:Y:S01]  /*7f80*/  FFMA.FTZ R21, R152, UR10, -R183 ;  /* 0x0000000a98157c23 */ /* 0x000fe200080108b7 */
[----:B------:R-:W-:Y:S01]  /*7f90*/  F2FP.BF16.F32.PACK_AB R154, R167, R174 ;  /* 0x000000aea79a723e */ /* 0x000fe200000010ff */
[-C--:B------:R-:W-:Y:S01]  /*7fa0*/  FMUL.FTZ R85, R85, R169.reuse ;  /* 0x000000a955557220 */ /* 0x080fe20000410000 */
[----:B------:R-:W-:Y:S01]  /*7fb0*/  FADD.FTZ R185, R179, R22 ;  /* 0x00000016b3b97221 */ /* 0x000fe20000010000 */
[-C--:B------:R-:W-:Y:S01]  /*7fc0*/  FMUL.FTZ R88, R88, R169.reuse ;  /* 0x000000a958587220 */ /* 0x080fe20000410000 */
[-C--:B------:R-:W-:Y:S01]  /*7fd0*/  FMUL.FTZ R89, R89, R169.reuse ;  /* 0x000000a959597220 */ /* 0x080fe20000410000 */
[----:B------:R-:W3:Y:S01]  /*7fe0*/  MUFU.EX2 R172, R172 ;  /* 0x000000ac00ac7308 */ /* 0x000ee20000000800 */
[----:B-1----:R-:W-:Y:S01]  /*7ff0*/  FADD.FTZ R152, R170, R185 ;  /* 0x000000b9aa987221 */ /* 0x002fe20000010000 */
[----:B------:R-:W-:Y:S01]  /*8000*/  FFMA.FTZ R185, R156, UR10, -R183 ;  /* 0x0000000a9cb97c23 */ /* 0x000fe200080108b7 */
[-C--:B------:R-:W-:Y:S01]  /*8010*/  FMUL.FTZ R92, R92, R169.reuse ;  /* 0x000000a95c5c7220 */ /* 0x080fe20000410000 */
[-C--:B------:R-:W-:Y:S01]  /*8020*/  FMUL.FTZ R93, R93, R169.reuse ;  /* 0x000000a95d5d7220 */ /* 0x080fe20000410000 */
[----:B0-----:R-:W-:Y:S01]  /*8030*/  FADD.FTZ R152, R181, R152 ;  /* 0x00000098b5987221 */ /* 0x001fe20000010000 */
[-C--:B------:R-:W-:Y:S01]  /*8040*/  FMUL.FTZ R96, R96, R169.reuse ;  /* 0x000000a960607220 */ /* 0x080fe20000410000 */
[-C--:B------:R-:W-:Y:S01]  /*8050*/  FMUL.FTZ R97, R97, R169.reuse ;  /* 0x000000a961617220 */ /* 0x080fe20000410000 */
[----:B------:R-:W-:Y:S01]  /*8060*/  MUFU.EX2 R161, R161 ;  /* 0x000000a100a17308 */ /* 0x000fe20000000800 */
[----:B--2---:R-:W-:Y:S01]  /*8070*/  FADD.FTZ R157, R171, R152 ;  /* 0x00000098ab9d7221 */ /* 0x004fe20000010000 */
[----:B------:R-:W-:Y:S01]  /*8080*/  F2FP.BF16.F32.PACK_AB R152, R15, R180 ;  /* 0x000000b40f98723e */ /* 0x000fe200000010ff */
[----:B------:R-:W-:Y:S01]  /*8090*/  FMUL.FTZ R100, R100, R169 ;  /* 0x000000a964647220 */ /* 0x000fe20000410000 */
[C---:B------:R-:W-:Y:S01]  /*80a0*/  F2FP.BF16.F32.PACK_AB R162, R20.reuse, R171 ;  /* 0x000000ab14a2723e */ /* 0x040fe200000010ff */
[----:B------:R-:W-:Y:S01]  /*80b0*/  FADD.FTZ R157, R20, R157 ;  /* 0x0000009d149d7221 */ /* 0x000fe20000010000 */
        /* <DEDUP_REMOVED lines=17> */
[-C--:B------:R-:W-:Y:S01]  /*81d0*/  FMUL.FTZ R129, R129, R169.reuse ;  /* 0x000000a981817220 */ /* 0x080fe20000410000 */
[----:B------:R-:W2:Y:S01]  /*81e0*/  MUFU.EX2 R23, R23 ;  /* 0x0000001700177308 */ /* 0x000ea20000000800 */
[----:B0-----:R-:W-:Y:S01]  /*81f0*/  FFMA.FTZ R15, R22, R4, R161 ;  /* 0x00000004160f7223 */ /* 0x001fe200000100a1 */
[-C--:B------:R-:W-:Y:S01]  /*8200*/  FMUL.FTZ R132, R132, R169.reuse ;  /* 0x000000a984847220 */ /* 0x080fe20000410000 */
        /* <DEDUP_REMOVED lines=10> */
[----:B------:R-:W-:Y:S01]  /*82b0*/  FMUL.FTZ R149, R149, R169 ;  /* 0x000000a995957220 */ /* 0x000fe20000410000 */
[-C--:B------:R-:W-:Y:S01]  /*82c0*/  FMUL.FTZ R26, R26, R22.reuse ;  /* 0x000000161a1a7220 */ /* 0x080fe20000410000 */
[-C--:B------:R-:W-:Y:S01]  /*82d0*/  FMUL.FTZ R27, R27, R22.reuse ;  /* 0x000000161b1b7220 */ /* 0x080fe20000410000 */
[----:B------:R1:W-:Y:S01]  /*82e0*/  MUFU.EX2 R165, R168 ;  /* 0x000000a800a57308 */ /* 0x0003e20000000800 */
[----:B--2---:R-:W-:Y:S01]  /*82f0*/  FADD.FTZ R15, R23, R4 ;  /* 0x00000004170f7221 */ /* 0x004fe20000010000 */
[-C--:B------:R-:W-:Y:S01]  /*8300*/  FMUL.FTZ R30, R30, R22.reuse ;  /* 0x000000161e1e7220 */ /* 0x080fe20000410000 */
[-C--:B------:R-:W-:Y:S01]  /*8310*/  FMUL.FTZ R31, R31, R22.reuse ;  /* 0x000000161f1f7220 */ /* 0x080fe20000410000 */
[-C--:B------:R-:W-:Y:S01]  /*8320*/  FMUL.FTZ R34, R34, R22.reuse ;  /* 0x0000001622227220 */ /* 0x080fe20000410000 */
[-C--:B------:R-:W-:Y:S01]  /*8330*/  FMUL.FTZ R35, R35, R22.reuse ;  /* 0x0000001623237220 */ /* 0x080fe20000410000 */
[-C--:B------:R-:W-:Y:S01]  /*8340*/  FMUL.FTZ R38, R38, R22.reuse ;  /* 0x0000001626267220 */ /* 0x080fe20000410000 */
[----:B------:R-:W-:Y:S01]  /*8350*/  FMUL.FTZ R39, R39, R22 ;  /* 0x0000001627277220 */ /* 0x000fe20000410000 */
[----:B------:R2:W3:Y:S01]  /*8360*/  MUFU.EX2 R157, R153 ;  /* 0x00000099009d7308 */ /* 0x0004e20000000800 */
[----:B-1----:R-:W-:-:S02]  /*8370*/  IMAD.U32 R168, RZ, RZ, UR6 ;  /* 0x00000006ffa87e24 */ /* 0x002fc4000f8e00ff */
[-C--:B------:R-:W-:Y:S01]  /*8380*/  FMUL.FTZ R42, R42, R22.reuse ;  /* 0x000000162a2a7220 */ /* 0x080fe20000410000 */
[-C--:B------:R-:W-:Y:S01]  /*8390*/  FMUL.FTZ R43, R43, R22.reuse ;  /* 0x000000162b2b7220 */ /* 0x080fe20000410000 */
[-C--:B------:R-:W-:Y:S01]  /*83a0*/  FMUL.FTZ R46, R46, R22.reuse ;  /* 0x000000162e2e7220 */ /* 0x080fe20000410000 */
[----:B------:R-:W-:Y:S02]  /*83b0*/  @!P0 IMAD R168, R168, 0x40, R9 ;  /* 0x00000040a8a88824 */ /* 0x000fe400078e0209 */
[-C--:B------:R-:W-:Y:S01]  /*83c0*/  FMUL.FTZ R47, R47, R22.reuse ;  /* 0x000000162f2f7220 */ /* 0x080fe20000410000 */
[-C--:B------:R-:W-:Y:S01]  /*83d0*/  FMUL.FTZ R50, R50, R22.reuse ;  /* 0x0000001632327220 */ /* 0x080fe20000410000 */
[----:B------:R-:W1:Y:S01]  /*83e0*/  MUFU.EX2 R184, R184 ;  /* 0x000000b800b87308 */ /* 0x000e620000000800 */
[----:B--2---:R-:W-:Y:S01]  /*83f0*/  F2FP.BF16.F32.PACK_AB R153, R14, R161 ;  /* 0x000000a10e99723e */ /* 0x004fe200000010ff */
[-C--:B------:R-:W-:Y:S01]  /*8400*/  FMUL.FTZ R51, R51, R22.reuse ;  /* 0x0000001633337220 */ /* 0x080fe20000410000 */
[----:B------:R-:W-:Y:S01]  /*8410*/  @!P0 LEA R168, R168, UR40, 0x2 ;  /* 0x00000028a8a88c11 */ /* 0x000fe2000f8e10ff */
[-C--:B------:R-:W-:Y:S01]  /*8420*/  FMUL.FTZ R54, R54, R22.reuse ;  /* 0x0000001636367220 */ /* 0x080fe20000410000 */
[-C--:B------:R-:W-:Y:S01]  /*8430*/  FMUL.FTZ R55, R55, R22.reuse ;  /* 0x0000001637377220 */ /* 0x080fe20000410000 */
[-C--:B------:R-:W-:Y:S01]  /*8440*/  FMUL.FTZ R58, R58, R22.reuse ;  /* 0x000000163a3a7220 */ /* 0x080fe20000410000 */
[-C--:B------:R-:W-:Y:S01]  /*8450*/  FMUL.FTZ R59, R59, R22.reuse ;  /* 0x000000163b3b7220 */ /* 0x080fe20000410000 */
[----:B------:R0:W-:Y:S01]  /*8460*/  MUFU.EX2 R159, R155 ;  /* 0x0000009b009f7308 */ /* 0x0001e20000000800 */
[----:B------:R-:W-:Y:S01]  /*8470*/  @!P0 STS [R168+0x28800], R169 ;  /* 0x028800a9a8008388 */ /* 0x000fe20000000800 */
[-C--:B------:R-:W-:Y:S01]  /*8480*/  FMUL.FTZ R62, R62, R22.reuse ;  /* 0x000000163e3e7220 */ /* 0x080fe20000410000 */
[-C--:B------:R-:W-:Y:S01]  /*8490*/  FMUL.FTZ R63, R63, R22.reuse ;  /* 0x000000163f3f7220 */ /* 0x080fe20000410000 */
[-C--:B------:R-:W-:Y:S01]  /*84a0*/  FMUL.FTZ R66, R66, R22.reuse ;  /* 0x0000001642427220 */ /* 0x080fe20000410000 */
[----:B------:R2:W-:Y:S01]  /*84b0*/  @!P0 STS [R168+0x28820], R22 ;  /* 0x02882016a8008388 */ /* 0x0005e20000000800 */
[-C--:B------:R-:W-:Y:S01]  /*84c0*/  FMUL.FTZ R67, R67, R22.reuse ;  /* 0x0000001643437220 */ /* 0x080fe20000410000 */
[-C--:B------:R-:W-:Y:S01]  /*84d0*/  FMUL.FTZ R70, R70, R22.reuse ;  /* 0x0000001646467220 */ /* 0x080fe20000410000 */
[----:B------:R-:W4:Y:S01]  /*84e0*/  MUFU.EX2 R173, R173 ;  /* 0x000000ad00ad7308 */ /* 0x000f220000000800 */
[----:B0-----:R-:W-:Y:S01]  /*84f0*/  F2FP.BF16.F32.PACK_AB R155, R178, R23 ;  /* 0x00000017b29b723e */ /* 0x001fe200000010ff */
[----:B------:R-:W-:Y:S01]  /*8500*/  BAR.SYNC.DEFER_BLOCKING 0xf, 0x100 ;  /* 0x03c4000000007b1d */ /* 0x000fe20000010000 */
[-C--:B------:R-:W-:Y:S01]  /*8510*/  FMUL.FTZ R71, R71, R22.reuse ;  /* 0x0000001647477220 */ /* 0x080fe20000410000 */
[-C--:B------:R-:W-:Y:S01]  /*8520*/  FMUL.FTZ R74, R74, R22.reuse ;  /* 0x000000164a4a7220 */ /* 0x080fe20000410000 */
[-C--:B------:R-:W-:Y:S01]  /*8530*/  FMUL.FTZ R75, R75, R22.reuse ;  /* 0x000000164b4b7220 */ /* 0x080fe20000410000 */
[-C--:B------:R-:W-:Y:S01]  /*8540*/  FMUL.FTZ R78, R78, R22.reuse ;  /* 0x000000164e4e7220 */ /* 0x080fe20000410000 */
[----:B--2---:R-:W-:Y:S01]  /*8550*/  FADD.FTZ R168, R178, R15 ;  /* 0x0000000fb2a87221 */ /* 0x004fe20000010000 */
[----:B------:R-:W0:Y:S01]  /*8560*/  MUFU.EX2 R20, R185 ;  /* 0x000000b900147308 */ /* 0x000e220000000800 */
[-C--:B------:R-:W-:Y:S01]  /*8570*/  FMUL.FTZ R79, R79, R22.reuse ;  /* 0x000000164f4f7220 */ /* 0x080fe20000410000 */
[-C--:B------:R-:W-:Y:S01]  /*8580*/  FMUL.FTZ R82, R82, R22.reuse ;  /* 0x0000001652527220 */ /* 0x080fe20000410000 */
[----:B---3--:R-:W-:Y:S01]  /*8590*/  FADD.FTZ R15, R157, R168 ;  /* 0x000000a89d0f7221 */ /* 0x008fe20000010000 */
[----:B-1----:R-:W-:Y:S01]  /*85a0*/  F2FP.BF16.F32.PACK_AB R157, R184, R157 ;  /* 0x0000009db89d723e */ /* 0x002fe200000010ff */
[-C--:B------:R-:W-:Y:S01]  /*85b0*/  FMUL.FTZ R83, R83, R22.reuse ;  /* 0x0000001653537220 */ /* 0x080fe20000410000 */
[----:B------:R-:W-:Y:S01]  /*85c0*/  FMUL.FTZ R86, R86, R22 ;  /* 0x0000001656567220 */ /* 0x000fe20000410000 */
[----:B------:R-:W-:Y:S01]  /*85d0*/  FADD.FTZ R168, R184, R15 ;  /* 0x0000000fb8a87221 */ /* 0x000fe20000010000 */
[----:B------:R-:W1:Y:S01]  /*85e0*/  MUFU.EX2 R182, R182 ;  /* 0x000000b600b67308 */ /* 0x000e620000000800 */
[C---:B----4-:R-:W-:Y:S01]  /*85f0*/  FADD.FTZ R160, R173.reuse, R156 ;  /* 0x0000009cada07221 */ /* 0x050fe20000010000 */
[----:B------:R-:W-:Y:S01]  /*8600*/  F2FP.BF16.F32.PACK_AB R164, R173, R172 ;  /* 0x000000acada4723e */ /* 0x000fe200000010ff */
[----:B------:R-:W-:Y:S01]  /*8610*/  FADD.FTZ R15, R159, R168 ;  /* 0x000000a89f0f7221 */ /* 0x000fe20000010000 */
[----:B------:R-:W-:Y:S01]  /*8620*/  F2FP.BF16.F32.PACK_AB R156, R177, R176 ;  /* 0x000000b0b19c723e */ /* 0x000fe200000010ff */
[----:B------:R-:W-:Y:S01]  /*8630*/  FADD.FTZ R3, R165, R160 ;  /* 0x000000a0a5037221 */ /* 0x000fe20000010000 */
[----:B------:R-:W-:Y:S01]  /*8640*/  F2FP.BF16.F32.PACK_AB R160, R181, R170 ;  /* 0x000000aab5a0723e */ /* 0x000fe200000010ff */
[-C--:B------:R-:W-:Y:S01]  /*8650*/  FMUL.FTZ R87, R87, R22.reuse ;  /* 0x0000001657577220 */ /* 0x080fe20000410000 */
[----:B------:R-:W2:Y:S01]  /*8660*/  MUFU.EX2 R186, R186 ;  /* 0x000000ba00ba7308 */ /* 0x000ea20000000800 */
[C---:B0-----:R-:W-:Y:S01]  /*8670*/  FADD.FTZ R15, R20.reuse, R15 ;  /* 0x0000000f140f7221 */ /* 0x041fe20000010000 */
[----:B------:R-:W-:Y:S01]  /*8680*/  F2FP.BF16.F32.PACK_AB R159, R20, R159 ;  /* 0x0000009f149f723e */ /* 0x000fe200000010ff */
[----:B------:R0:W-:Y:S01]  /*8690*/  STSM.16.M88.4 [R6+0x26800], R152 ;  /* 0x0268009806007844 */ /* 0x0001e20000000200 */
[-C--:B------:R-:W-:Y:S01]  /*86a0*/  FMUL.FTZ R90, R90, R22.reuse ;  /* 0x000000165a5a7220 */ /* 0x080fe20000410000 */
[-C--:B------:R-:W-:Y:S01]  /*86b0*/  FMUL.FTZ R91, R91, R22.reuse ;  /* 0x000000165b5b7220 */ /* 0x080fe20000410000 */
[-C--:B------:R-:W-:Y:S01]  /*86c0*/  FMUL.FTZ R94, R94, R22.reuse ;  /* 0x000000165e5e7220 */ /* 0x080fe20000410000 */
[----:B------:R0:W-:Y:S01]  /*86d0*/  STSM.16.M88.4 [R8], R156 ;  /* 0x0000009c08007844 */ /* 0x0001e20000000200 */
[----:B------:R-:W3:Y:S01]  /*86e0*/  MUFU.EX2 R187, R187 ;  /* 0x000000bb00bb7308 */ /* 0x000ee20000000800 */
[C---:B-1----:R-:W-:Y:S01]  /*86f0*/  F2FP.BF16.F32.PACK_AB R166, R182.reuse, R165 ;  /* 0x000000a5b6a6723e */ /* 0x042fe200000010ff */
[----:B------:R-:W-:Y:S01]  /*8700*/  FADD.FTZ R3, R182, R3 ;  /* 0x00000003b6037221 */ /* 0x000fe20000010000 */
        /* <DEDUP_REMOVED lines=12> */
[----:B------:R-:W-:Y:S01]  /*87d0*/  FMUL.FTZ R115, R115, R22 ;  /* 0x0000001673737220 */ /* 0x000fe20000410000 */
[----:B------:R-:W2:Y:S01]  /*87e0*/  MUFU.EX2 R4, R189 ;  /* 0x000000bd00047308 */ /* 0x000ea20000000800 */
        /* <DEDUP_REMOVED lines=27> */
[----:B------:R-:W-:-:S04]  /*89a0*/  FMUL.FTZ R151, R151, R22 ;  /* 0x0000001697977220 */ /* 0x000fc80000410000 */
[----:B------:R-:W3:Y:S01]  /*89b0*/  MUFU.EX2 R170, R175 ;  /* 0x000000af00aa7308 */ /* 0x000ee20000000800 */
[C---:B-1----:R-:W-:Y:S01]  /*89c0*/  FADD.FTZ R14, R168.reuse, R15 ;  /* 0x0000000fa80e7221 */ /* 0x042fe20000010000 */
[----:B------:R-:W-:-:S03]  /*89d0*/  F2FP.BF16.F32.PACK_AB R165, R168, R165 ;  /* 0x000000a5a8a5723e */ /* 0x000fc600000010ff */
[----:B--2---:R-:W-:Y:S01]  /*89e0*/  FADD.FTZ R15, R167, R14 ;  /* 0x0000000ea70f7221 */ /* 0x004fe20000010000 */
[----:B---3--:R-:W-:-:S03]  /*89f0*/  F2FP.BF16.F32.PACK_AB R167, R170, R167 ;  /* 0x000000a7aaa7723e */ /* 0x008fc600000010ff */
[----:B------:R-:W-:Y:S02]  /*8a00*/  FADD.FTZ R4, R170, R15 ;  /* 0x0000000faa047221 */ /* 0x000fe40000010000 */
[----:B------:R0:W-:Y:S01]  /*8a10*/  STSM.16.M88.4 [R7], R164 ;  /* 0x000000a407007844 */ /* 0x0001e20000000200 */
[----:B------:R-:W-:Y:S05]  /*8a20*/  @!P4 BRA `(.L_x_4935) ;  /* 0x000000000004c947 */ /* 0x000fea0003800000 */
[----:B------:R-:W-:Y:S01]  /*8a30*/  BPT.TRAP 0x1 ;  /* 0x000000040000795c */ /* 0x000fe20000300000 */
.L_x_4935:
[----:B------:R1:W2:Y:S01]  /*8a40*/  SYNCS.PHASECHK.TRANS64.TRYWAIT P0, [UR29+0x28c50], R13 ;  /* 0x028c500dff0075a7 */ /* 0x0002a2000800015d */
[----:B------:R-:W-:Y:S05]  /*8a50*/  @!P4 BRA `(.L_x_4936) ;  /* 0x000000000004c947 */ /* 0x000fea0003800000 */
[----:B------:R-:W-:Y:S01]  /*8a60*/  BPT.TRAP 0x1 ;  /* 0x000000040000795c */ /* 0x000fe20000300000 */
.L_x_4936:
[----:B--2---:R-:W-:Y:S05]  /*8a70*/  @P0 BRA `(.L_x_4937) ;  /* 0x0000000000080947 */ /* 0x004fea0003800000 */
[----:B------:R-:W2:Y:S02]  /*8a80*/  SYNCS.PHASECHK.TRANS64.TRYWAIT P0, [UR29+0x28c50], R13 ;  /* 0x028c500dff0075a7 */ /* 0x000ea4000800015d */
[----:B--2---:R-:W-:Y:S05]  /*8a90*/  @!P0 BRA `(.L_x_4938) ;  /* 0x000000b800748947 */ /* 0x004fea0003800000 */
.L_x_4937:
        /* <DEDUP_REMOVED lines=34> */
.L_x_4939:
[----:B------:R-:W-:Y:S01]  /*8cc0*/  UISETP.GT.AND UP0, UPT, UR43, UR25, UPT ;  /* 0x000000192b00728c */ /* 0x000fe2000bf04270 */
[----:B------:R-:W-:Y:S01]  /*8cd0*/  MOV R21, R11 ;  /* 0x0000000b00157202 */ /* 0x000fe20000000f00 */
[----:B------:R-:W-:Y:S01]  /*8ce0*/  UIADD3 UR29, UR29, 0x28c60, URZ ;  /* 0x00028c601d1d7890 */ /* 0x000fe2000fffe03f */
[----:B------:R-:W-:Y:S01]  /*8cf0*/  IMAD.MOV.U32 R20, RZ, RZ, R12 ;  /* 0x000000ffff147224 */ /* 0x000fe200078e000c */
[----:B------:R-:W-:Y:S02]  /*8d00*/  UIADD3 UR43, UR43, -0x1, URZ ;  /* 0xffffffff2b2b7890 */ /* 0x000fe4000fffe03f */
[----:B------:R-:W-:Y:S01]  /*8d10*/  PLOP3.LUT P0, PT, PT, PT, UP0, 0x80, 0x0 ;  /* 0x000000000000781c */ /* 0x000fe20003f0f008 */
[----:B------:R-:W-:Y:S01]  /*8d20*/  UPRMT UR29, UR42, 0x654, UR29 ;  /* 0x000006542a1d7896 */ /* 0x000fe2000800001d */
[----:B------:R-:W-:-:S08]  /*8d30*/  UMOV UR6, UR4 ;  /* 0x0000000400067c82 */ /* 0x000fd00008000000 */
[----:B------:R-:W-:Y:S03]  /*8d40*/  SYNCS.ARRIVE.TRANS64.RED.A1T0 RZ, [UR29], RZ ;  /* 0x000000ffffff79a7 */ /* 0x000fe6000810041d */
[----:B------:R-:W-:Y:S05]  /*8d50*/  @P0 BRA `(.L_x_4940) ;  /* 0xffffffd800180947 */ /* 0x000fea000383ffff */
.L_x_4921:
[----:B------:R-:W-:Y:S01]  /*8d60*/  ISETP.NE.AND P1, PT, R19, 0x1, PT ;  /* 0x000000011300780c */ /* 0x000fe20003f25270 */
[----:B-12---:R-:W1:Y:S01]  /*8d70*/  S2R R13, SR_CTAID.X ;  /* 0x00000000000d7919 */ /* 0x006e620000002500 */
[----:B------:R-:W-:Y:S01]  /*8d80*/  UIADD3 UR14, -UR14, 0x1, URZ ;  /* 0x000000010e0e7890 */ /* 0x000fe2000fffe13f */
[----:B------:R-:W-:Y:S01]  /*8d90*/  LOP3.LUT P0, RZ, R16, 0x1, RZ, 0xc0, !PT ;  /* 0x0000000110ff7812 */ /* 0x000fe2000780c0ff */
[----:B------:R-:W-:Y:S02]  /*8da0*/  ULDC UR6, c[0x0][0x9dc] ;  /* 0x0002770000067ab9 */ /* 0x000fe40000000800 */
[----:B------:R-:W-:-:S07]  /*8db0*/  UIMAD UR14, UR41, UR11, UR14 ;  /* 0x0000000b290e72a4 */ /* 0x000fce000f8e020e */
[----:B------:R-:W2:Y:S08]  /*8dc0*/  @P1 LDC R14, c[0x0][0x44c] ;  /* 0x00011300ff0e1b82 */ /* 0x000eb00000000800 */
[----:B------:R-:W3:Y:S01]  /*8dd0*/  @P1 LDC R15, c[0x0][0x450] ;  /* 0x00011400ff0f1b82 */ /* 0x000ee20000000800 */
[----:B-1----:R-:W-:-:S05]  /*8de0*/  LEA R13, R13, 0x3f, 0x6 ;  /* 0x0000003f0d0d7811 */ /* 0x002fca00078e30ff */
[----:B--2---:R-:W-:-:S05]  /*8df0*/  @P1 IMAD.HI.U32 R14, R13, R14, RZ ;  /* 0x0000000e0d0e1227 */ /* 0x004fca00078e00ff */
[----:B---3--:R-:W-:-:S05]  /*8e00*/  @P1 SHF.R.U32.HI R13, RZ, R15, R14 ;  /* 0x0000000fff0d1219 */ /* 0x008fca000001160e */
[----:B------:R-:W-:-:S05]  /*8e10*/  VIADD R13, R13, UR14 ;  /* 0x0000000e0d0d7c36 */ /* 0x000fca0008000000 */
[----:B------:R-:W-:Y:S01]  /*8e20*/  IADD3 R14, R13, -UR6, RZ ;  /* 0x800000060d0e7c10 */ /* 0x000fe2000fffe0ff */
[----:B------:R-:W-:Y:S06]  /*8e30*/  @!P0 BRA `(.L_x_4941) ;  /* 0x0000000000448947 */ /* 0x000fec0003800000 */
[----:B------:R-:W-:-:S13]  /*8e40*/  ISETP.GT.AND P0, PT, R13, -0x1, PT ;  /* 0xffffffff0d00780c */ /* 0x000fda0003f04270 */
[----:B------:R-:W-:Y:S05]  /*8e50*/  @P0 BRA `(.L_x_4942) ;  /* 0x0000000000200947 */ /* 0x000fea0003800000 */
[----:B------:R-:W1:Y:S01]  /*8e60*/  LDC R22, c[0x0][0x9e4] ;  /* 0x00027900ff167b82 */ /* 0x000e620000000800 */
[----:B------:R-:W-:Y:S02]  /*8e70*/  LOP3.LUT R13, RZ, R13, RZ, 0x33, !PT ;  /* 0x0000000dff0d7212 */ /* 0x000fe400078e33ff */
[----:B-1----:R-:W-:-:S13]  /*8e80*/  ISETP.NE.AND P0, PT, R22, 0x1, PT ;  /* 0x000000011600780c */ /* 0x002fda0003f05270 */
[----:B------:R-:W1:Y:S02]  /*8e90*/  @P0 LDC.64 R20, c[0x0][0x9e8] ;  /* 0x00027a00ff140b82 */ /* 0x000e640000000a00 */
[----:B-1----:R-:W-:-:S05]  /*8ea0*/  @P0 IMAD.HI.U32 R20, R13, R20, RZ ;  /* 0x000000140d140227 */ /* 0x002fca00078e00ff */
[----:B------:R-:W-:-:S04]  /*8eb0*/  @P0 SHF.R.U32.HI R13, RZ, R21, R20 ;  /* 0x00000015ff0d0219 */ /* 0x000fc80000011614 */
[----:B------:R-:W-:Y:S01]  /*8ec0*/  LOP3.LUT R13, RZ, R13, RZ, 0x33, !PT ;  /* 0x0000000dff0d7212 */ /* 0x000fe200078e33ff */
[----:B------:R-:W-:Y:S06]  /*8ed0*/  BRA `(.L_x_4943) ;  /* 0x0000000000147947 */ /* 0x000fec0003800000 */
.L_x_4942:
[----:B------:R-:W1:Y:S02]  /*8ee0*/  LDC R22, c[0x0][0x9e4] ;  /* 0x00027900ff167b82 */ /* 0x000e640000000800 */
[----:B-1----:R-:W-:-:S13]  /*8ef0*/  ISETP.NE.AND P0, PT, R22, 0x1, PT ;  /* 0x000000011600780c */ /* 0x002fda0003f05270 */
[----:B------:R-:W1:Y:S02]  /*8f00*/  @P0 LDC.64 R20, c[0x0][0x9e8] ;  /* 0x00027a00ff140b82 */ /* 0x000e640000000a00 */
[----:B-1----:R-:W-:-:S05]  /*8f10*/  @P0 IMAD.HI.U32 R20, R13, R20, RZ ;  /* 0x000000140d140227 */ /* 0x002fca00078e00ff */
[----:B------:R-:W-:-:S07]  /*8f20*/  @P0 SHF.R.U32.HI R13, RZ, R21, R20 ;  /* 0x00000015ff0d0219 */ /* 0x000fce0000011614 */
.L_x_4943:
[----:B------:R-:W-:-:S05]  /*8f30*/  IMAD R13, R13, R22, RZ ;  /* 0x000000160d0d7224 */ /* 0x000fca00078e02ff */
[----:B------:R-:W-:-:S07]  /*8f40*/  VIMNMX R14, R14, R13, !PT ;  /* 0x0000000d0e0e7248 */ /* 0x000fce0007fe0100 */
.L_x_4941:
[----:B------:R-:W-:-:S05]  /*8f50*/  VIADD R14, R14, 0x3f ;  /* 0x0000003f0e0e7836 */ /* 0x000fca0000000000 */
[----:B------:R-:W-:-:S04]  /*8f60*/  SHF.R.S32.HI R13, RZ, 0x1f, R14 ;  /* 0x0000001fff0d7819 */ /* 0x000fc8000001140e */
[----:B------:R-:W-:-:S04]  /*8f70*/  LEA.HI R13, R13, R14, RZ, 0x6 ;  /* 0x0000000e0d0d7211 */ /* 0x000fc800078f30ff */
[----:B------:R-:W-:-:S04]  /*8f80*/  SHF.R.S32.HI R14, RZ, 0x6, R13 ;  /* 0x00000006ff0e7819 */ /* 0x000fc8000001140d */
[----:B------:R-:W-:-:S04]  /*8f90*/  VIMNMX R13, R17, R14, !PT ;  /* 0x0000000e110d7248 */ /* 0x000fc80007fe0100 */
[----:B------:R-:W-:-:S13]  /*8fa0*/  ISETP.LE.AND P0, PT, R13, UR43, PT ;  /* 0x0000002b0d007c0c */ /* 0x000fda000bf03270 */
[----:B------:R-:W-:Y:S05]  /*8fb0*/  @!P0 BRA `(.L_x_4944) ;  /* 0x0000001c00408947 */ /* 0x000fea0003800000 */
[----:B------:R-:W-:Y:S01]  /*8fc0*/  IMAD.MOV.U32 R20, RZ, RZ, R11 ;  /* 0x000000ffff147224 */ /* 0x000fe200078e000b */
[----:B------:R-:W-:Y:S01]  /*8fd0*/  MOV R185, R12 ;  /* 0x0000000c00b97202 */ /* 0x000fe20000000f00 */
[----:B------:R-:W-:Y:S01]  /*8fe0*/  UMOV UR27, UR4 ;  /* 0x00000004001b7c82 */ /* 0x000fe20008000000 */
[----:B------:R-:W-:Y:S01]  /*8ff0*/  ULDC UR28, c[0x0][0x9d8] ;  /* 0x00027600001c7ab9 */ /* 0x000fe20000000800 */
[----:B------:R-:W-:-:S05]  /*9000*/  ULDC UR25, c[0x0][0x988] ;  /* 0x0002620000197ab9 */ /* 0x000fca0000000800 */
.L_x_4955:
[----:B------:R-:W-:Y:S01]  /*9010*/  UIADD3 UR4, UR27, 0x1, URZ ;  /* 0x000000011b047890 */ /* 0x000fe2000fffe03f */
[----:B------:R-:W-:Y:S01]  /*9020*/  IMAD.U32 R12, RZ, RZ, UR43 ;  /* 0x0000002bff0c7e24 */ /* 0x000fe2000f8e00ff */
[----:B------:R-:W-:Y:S02]  /*9030*/  UIADD3 UR6, UR43, -0x1, URZ ;  /* 0xffffffff2b067890 */ /* 0x000fe4000fffe03f */
[----:B------:R-:W-:Y:S02]  /*9040*/  UISETP.NE.AND UP0, UPT, UR4, 0x2, UPT ;  /* 0x000000020400788c */ /* 0x000fe4000bf05270 */
[----:B------:R-:W-:Y:S02]  /*9050*/  ISETP.GT.AND P0, PT, R12, R13, PT ;  /* 0x0000000d0c00720c */ /* 0x000fe40003f04270 */
[----:B------:R-:W-:Y:S02]  /*9060*/  USEL UR10, URZ, 0x1, UP0 ;  /* 0x000000013f0a7887 */ /* 0x000fe40008000000 */
[----:B------:R-:W-:-:S02]  /*9070*/  USEL UR4, UR4, URZ, UP0 ;  /* 0x0000003f04047287 */ /* 0x000fc40008000000 */
[----:B------:R-:W-:Y:S01]  /*9080*/  ULOP3.LUT UR5, UR5, UR10, URZ, 0x3c, !UPT ;  /* 0x0000000a05057292 */ /* 0x000fe2000f8e3c3f */
[----:B------:R-:W-:Y:S01]  /*9090*/  UMOV UR43, UR6 ;  /* 0x00000006002b7c82 */ /* 0x000fe20008000000 */
[----:B012---:R-:W-:Y:S10]  /*90a0*/  @!P4 BRA `(.L_x_4945) ;  /* 0x000000000004c947 */ /* 0x007ff40003800000 */
[----:B------:R-:W-:Y:S01]  /*90b0*/  BPT.TRAP 0x1 ;  /* 0x000000040000795c */ /* 0x000fe20000300000 */
.L_x_4945:
[----:B------:R-:W-:Y:S01]  /*90c0*/  ULEA UR26, UR4, UR40, 0x3 ;  /* 0x00000028041a7291 */ /* 0x000fe2000f8e183f */
[----:B------:R-:W-:-:S05]  /*90d0*/  IMAD.U32 R14, RZ, RZ, UR5 ;  /* 0x00000005ff0e7e24 */ /* 0x000fca000f8e00ff */
[----:B------:R-:W-:-:S04]  /*90e0*/  SHF.L.U32 R14, R14, 0x1f, RZ ;  /* 0x0000001f0e0e7819 */ /* 0x000fc800000006ff */
[----:B------:R1:W2:Y:S01]  /*90f0*/  SYNCS.PHASECHK.TRANS64.TRYWAIT P1, [UR26+0x28c30], R14 ;  /* 0x028c300eff0075a7 */ /* 0x0002a2000802015a */
[----:B------:R-:W-:Y:S05]  /*9100*/  @!P4 BRA `(.L_x_4946) ;  /* 0x000000000004c947 */ /* 0x000fea0003800000 */
[----:B------:R-:W-:Y:S01]  /*9110*/  BPT.TRAP 0x1 ;  /* 0x000000040000795c */ /* 0x000fe20000300000 */
.L_x_4946:
[----:B--2---:R-:W-:Y:S05]  /*9120*/  @P1 BRA `(.L_x_4947) ;  /* 0x0000000000081947 */ /* 0x004fea0003800000 */
[----:B------:R-:W2:Y:S02]  /*9130*/  SYNCS.PHASECHK.TRANS64.TRYWAIT P1, [UR26+0x28c30], R14 ;  /* 0x028c300eff0075a7 */ /* 0x000ea4000802015a */
[----:B--2---:R-:W-:Y:S05]  /*9140*/  @!P1 BRA `(.L_x_4948) ;  /* 0x000000b000e09947 */ /* 0x004fea0003800000 */
.L_x_4947:
[----:B------:R-:W-:Y:S01]  /*9150*/  ULEA UR10, UR4, UR24, 0x9 ;  /* 0x00000018040a7291 */ /* 0x000fe2000f8e483f */
[----:B0-----:R-:W-:Y:S01]  /*9160*/  WARPGROUP.ARRIVE ;  /* 0x00000000000079c5 */ /* 0x001fe20000000000 */
        /* <DEDUP_REMOVED lines=20> */
.L_x_4949:
[----:B------:R-:W-:Y:S01]  /*92b0*/  FMUL.FTZ R152, R152, UR28 ;  /* 0x0000001c98987c20 */ /* 0x000fe20008410000 */
[----:B--2---:R-:W-:Y:S01]  /*92c0*/  FMUL.FTZ R11, R153, UR28 ;  /* 0x0000001c990b7c20 */ /* 0x004fe20008410000 */
        /* <DEDUP_REMOVED lines=27> */
[----:B------:R-:W-:Y:S01]  /*9480*/  UMOV UR10, UR25 ;  /* 0x00000019000a7c82 */ /* 0x000fe20008000000 */
[----:B------:R-:W0:Y:S01]  /*9490*/  MUFU.TANH R154, R154 ;  /* 0x0000009a009a7308 */ /* 0x000e220000002400 */
[----:B--2---:R-:W-:Y:S01]  /*94a0*/  FMNMX.FTZ R12, R11, R12, !PT ;  /* 0x0000000c0b0c7209 */ /* 0x004fe20007810000 */
[----:B------:R-:W-:Y:S01]  /*94b0*/  UIADD3 UR11, UR26, 0x28c40, URZ ;  /* 0x00028c401a0b7890 */ /* 0x000fe2000fffe03f */
[----:B------:R-:W-:-:S03]  /*94c0*/  ISETP.NE.AND P1, PT, R10, RZ, PT ;  /* 0x000000ff0a00720c */ /* 0x000fc60003f25270 */
[----:B------:R-:W-:Y:S02]  /*94d0*/  UPRMT UR11, UR42, 0x654, UR11 ;  /* 0x000006542a0b7896 */ /* 0x000fe4000800000b */
[----:B------:R-:W2:Y:S01]  /*94e0*/  MUFU.TANH R155, R155 ;  /* 0x0000009b009b7308 */ /* 0x000ea20000002400 */
[----:B---3--:R-:W-:-:S06]  /*94f0*/  FMNMX.FTZ R169, R153, R12, !PT ;  /* 0x0000000c99a97209 */ /* 0x008fcc0007810000 */
[----:B------:R-:W-:Y:S01]  /*9500*/  SYNCS.ARRIVE.TRANS64.RED.A1T0 RZ, [UR11], RZ ;  /* 0x000000ffffff79a7 */ /* 0x000fe2000810040b */
[----:B------:R-:W3:Y:S01]  /*9510*/  MUFU.TANH R156, R156 ;  /* 0x0000009c009c7308 */ /* 0x000ee20000002400 */
[----:B0-----:R-:W-:-:S07]  /*9520*/  FMNMX.FTZ R12, R154, R169, !PT ;  /* 0x000000a99a0c7209 */ /* 0x001fce0007810000 */
[----:B------:R-:W0:Y:S01]  /*9530*/  MUFU.TANH R157, R157 ;  /* 0x0000009d009d7308 */ /* 0x000e220000002400 */
[----:B--2---:R-:W-:-:S07]  /*9540*/  FMNMX.FTZ R169, R155, R12, !PT ;  /* 0x0000000c9ba97209 */ /* 0x004fce0007810000 */
[----:B------:R-:W2:Y:S01]  /*9550*/  MUFU.TANH R158, R158 ;  /* 0x0000009e009e7308 */ /* 0x000ea20000002400 */
[----:B---3--:R-:W-:Y:S01]  /*9560*/  FMNMX.FTZ R12, R156, R169, !PT ;  /* 0x000000a99c0c7209 */ /* 0x008fe20007810000 */
[----:B------:R-:W-:-:S06]  /*9570*/  FMUL.FTZ R169, R180, UR28 ;  /* 0x0000001cb4a97c20 */ /* 0x000fcc0008410000 */
        /* <DEDUP_REMOVED lines=19> */
[----:B0-----:R-:W-:Y:S01]  /*96b0*/  FMNMX.FTZ R12, R172, R173, !PT ;  /* 0x000000adac0c7209 */ /* 0x001fe20007810000 */
[----:B------:R-:W-:Y:S01]  /*96c0*/  FMUL.FTZ R173, R174, UR28 ;  /* 0x0000001caead7c20 */ /* 0x000fe20008410000 */
[----:B------:R-:W-:Y:S01]  /*96d0*/  FMUL.FTZ R174, R175, UR28 ;  /* 0x0000001cafae7c20 */ /* 0x000fe20008410000 */
[----:B------:R-:W-:Y:S01]  /*96e0*/  FMUL.FTZ R175, R178, UR28 ;  /* 0x0000001cb2af7c20 */ /* 0x000fe20008410000 */
[----:B------:R-:W-:Y:S01]  /*96f0*/  FMUL.FTZ R178, R182, UR28 ;  /* 0x0000001cb6b27c20 */ /* 0x000fe20008410000 */
[----:B------:R-:W0:Y:S02]  /*9700*/  SHFL.BFLY PT, R177, R12, 0x2, 0x1f ;  /* 0x0c401f000cb17f89 */ /* 0x000e2400000e0000 */
[----:B------:R-:W4:Y:S08]  /*9710*/  MUFU.TANH R22, R22 ;  /* 0x0000001600167308 */ /* 0x000f300000002400 */
[----:B------:R-:W5:Y:S08]  /*9720*/  MUFU.TANH R23, R23 ;  /* 0x0000001700177308 */ /* 0x000f700000002400 */
[----:B------:R-:W1:Y:S01]  /*9730*/  MUFU.TANH R162, R162 ;  /* 0x000000a200a27308 */ /* 0x000e620000002400 */
[----:B0-----:R-:W-:Y:S01]  /*9740*/  FMNMX.FTZ R180, R12, R177, !PT ;  /* 0x000000b10cb47209 */ /* 0x001fe20007810000 */
[----:B------:R-:W-:Y:S01]  /*9750*/  FMUL.FTZ R177, R179, UR28 ;  /* 0x0000001cb3b17c20 */ /* 0x000fe20008410000 */
[----:B--2---:R-:W-:-:S05]  /*9760*/  FMNMX.FTZ R12, R15, R20, !PT ;  /* 0x000000140f0c7209 */ /* 0x004fca0007810000 */
[----:B------:R-:W0:Y:S01]  /*9770*/  MUFU.TANH R163, R163 ;  /* 0x000000a300a37308 */ /* 0x000e220000002400 */
[----:B------:R-:W2:Y:S01]  /*9780*/  SHFL.BFLY PT, R181, R180, 0x1, 0x1f ;  /* 0x0c201f00b4b57f89 */ /* 0x000ea200000e0000 */
[----:B---3--:R-:W-:-:S04]  /*9790*/  FMNMX.FTZ R179, R21, R12, !PT ;  /* 0x0000000c15b37209 */ /* 0x008fc80007810000 */
[----:B----4-:R-:W-:Y:S02]  /*97a0*/  FMNMX.FTZ R12, R22, R179, !PT ;  /* 0x000000b3160c7209 */ /* 0x010fe40007810000 */
[----:B------:R-:W3:Y:S02]  /*97b0*/  MUFU.TANH R166, R166 ;  /* 0x000000a600a67308 */ /* 0x000ee40000002400 */
[----:B-----5:R-:W-:-:S04]  /*97c0*/  FMNMX.FTZ R179, R23, R12, !PT ;  /* 0x0000000c17b37209 */ /* 0x020fc80007810000 */
[----:B-1----:R-:W-:Y:S02]  /*97d0*/  FMNMX.FTZ R176, R162, R179, !PT ;  /* 0x000000b3a2b07209 */ /* 0x002fe40007810000 */
[----:B------:R-:W1:Y:S01]  /*97e0*/  MUFU.TANH R167, R167 ;  /* 0x000000a700a77308 */ /* 0x000e620000002400 */
[----:B------:R-:W-:-:S07]  /*97f0*/  FMUL.FTZ R179, R183, UR28 ;  /* 0x0000001cb7b37c20 */ /* 0x000fce0008410000 */
[----:B------:R-:W4:Y:S01]  /*9800*/  MUFU.TANH R170, R170 ;  /* 0x000000aa00aa7308 */ /* 0x000f220000002400 */
[----:B--2---:R-:W-:Y:S02]  /*9810*/  FMNMX.FTZ R12, R180, R181, !PT ;  /* 0x000000b5b40c7209 */ /* 0x004fe40007810000 */
[----:B0-----:R-:W-:-:S03]  /*9820*/  FMNMX.FTZ R181, R163, R176, !PT ;  /* 0x000000b0a3b57209 */ /* 0x001fc60007810000 */
[----:B------:R-:W-:Y:S02]  /*9830*/  FADD.FTZ R180, -R12, R185 ;  /* 0x000000b90cb47221 */ /* 0x000fe40000010100 */
[----:B------:R-:W0:Y:S01]  /*9840*/  MUFU.TANH R171, R171 ;  /* 0x000000ab00ab7308 */ /* 0x000e220000002400 */
[----:B---3--:R-:W-:Y:S01]  /*9850*/  FMNMX.FTZ R176, R166, R181, !PT ;  /* 0x000000b5a6b07209 */ /* 0x008fe20007810000 */
[----:B------:R-:W-:Y:S01]  /*9860*/  FMUL.FTZ R188, R12, UR10 ;  /* 0x0000000a0cbc7c20 */ /* 0x000fe20008410000 */
[----:B------:R-:W-:Y:S02]  /*9870*/  FMUL.FTZ R182, R180, UR10 ;  /* 0x0000000ab4b67c20 */ /* 0x000fe40008410000 */
[----:B-1----:R-:W-:Y:S01]  /*9880*/  FMNMX.FTZ R181, R167, R176, !PT ;  /* 0x000000b0a7b57209 */ /* 0x002fe20007810000 */
[--C-:B------:R-:W-:Y:S01]  /*9890*/  FFMA.FTZ R189, R164, UR10, -R188.reuse ;  /* 0x0000000aa4bd7c23 */ /* 0x100fe200080108bc */
[--C-:B------:R-:W-:Y:S01]  /*98a0*/  FFMA.FTZ R164, R165, UR10, -R188.reuse ;  /* 0x0000000aa5a47c23 */ /* 0x100fe200080108bc */
[----:B------:R-:W1:Y:S01]  /*98b0*/  MUFU.TANH R173, R173 ;  /* 0x000000ad00ad7308 */ /* 0x000e620000002400 */
[----:B----4-:R-:W-:Y:S01]  /*98c0*/  FMNMX.FTZ R180, R170, R181, !PT ;  /* 0x000000b5aab47209 */ /* 0x010fe20007810000 */
[--C-:B------:R-:W-:Y:S01]  /*98d0*/  FFMA.FTZ R181, R152, UR10, -R188.reuse ;  /* 0x0000000a98b57c23 */ /* 0x100fe200080108bc */
[--C-:B------:R-:W-:Y:S01]  /*98e0*/  FFMA.FTZ R152, R11, UR10, -R188.reuse ;  /* 0x0000000a0b987c23 */ /* 0x100fe200080108bc */
[--C-:B------:R-:W-:Y:S01]  /*98f0*/  FFMA.FTZ R165, R168, UR10, -R188.reuse ;  /* 0x0000000aa8a57c23 */ /* 0x100fe200080108bc */
[--C-:B------:R-:W-:Y:S01]  /*9900*/  FFMA.FTZ R168, R169, UR10, -R188.reuse ;  /* 0x0000000aa9a87c23 */ /* 0x100fe200080108bc */
[--C-:B------:R-:W-:Y:S01]  /*9910*/  FFMA.FTZ R169, R172, UR10, -R188.reuse ;  /* 0x0000000aaca97c23 */ /* 0x100fe200080108bc */
[--C-:B------:R-:W-:Y:S01]  /*9920*/  FFMA.FTZ R153, R153, UR10, -R188.reuse ;  /* 0x0000000a99997c23 */ /* 0x100fe200080108bc */
[----:B------:R-:W2:Y:S01]  /*9930*/  MUFU.TANH R174, R174 ;  /* 0x000000ae00ae7308 */ /* 0x000ea20000002400 */
[----:B0-----:R-:W-:Y:S01]  /*9940*/  FMNMX.FTZ R180, R171, R180, !PT ;  /* 0x000000b4abb47209 */ /* 0x001fe20007810000 */
[--C-:B------:R-:W-:Y:S01]  /*9950*/  FFMA.FTZ R154, R154, UR10, -R188.reuse ;  /* 0x0000000a9a9a7c23 */ /* 0x100fe200080108bc */
[--C-:B------:R-:W-:Y:S01]  /*9960*/  FFMA.FTZ R187, R160, UR10, -R188.reuse ;  /* 0x0000000aa0bb7c23 */ /* 0x100fe200080108bc */
[----:B------:R-:W-:Y:S01]  /*9970*/  MOV R160, UR27 ;  /* 0x0000001b00a07c02 */ /* 0x000fe20008000f00 */
[--C-:B------:R-:W-:Y:S01]  /*9980*/  FFMA.FTZ R184, R159, UR10, -R188.reuse ;  /* 0x0000000a9fb87c23 */ /* 0x100fe200080108bc */
[----:B------:R-:W-:-:S02]  /*9990*/  FFMA.FTZ R185, R158, UR10, -R188 ;  /* 0x0000000a9eb97c23 */ /* 0x000fc400080108bc */
[----:B------:R-:W0:Y:S01]  /*99a0*/  MUFU.TANH R175, R175 ;  /* 0x000000af00af7308 */ /* 0x000e220000002400 */
[----:B-1----:R-:W-:-:S07]  /*99b0*/  FMNMX.FTZ R183, R173, R180, !PT ;  /* 0x000000b4adb77209 */ /* 0x002fce0007810000 */
[----:B------:R-:W1:Y:S01]  /*99c0*/  MUFU.TANH R177, R177 ;  /* 0x000000b100b17308 */ /* 0x000e620000002400 */
[----:B--2---:R-:W-:Y:S01]  /*99d0*/  FMNMX.FTZ R180, R174, R183, !PT ;  /* 0x000000b7aeb47209 */ /* 0x004fe20007810000 */
[----:B------:R-:W-:-:S06]  /*99e0*/  FFMA.FTZ R183, R156, UR10, -R188 ;  /* 0x0000000a9cb77c23 */ /* 0x000fcc00080108bc */
[----:B------:R-:W2:Y:S01]  /*99f0*/  MUFU.TANH R178, R178 ;  /* 0x000000b200b27308 */ /* 0x000ea20000002400 */
[----:B0-----:R-:W-:-:S07]  /*9a00*/  FMNMX.FTZ R180, R175, R180, !PT ;  /* 0x000000b4afb47209 */ /* 0x001fce0007810000 */
[----:B------:R-:W0:Y:S01]  /*9a10*/  MUFU.TANH R179, R179 ;  /* 0x000000b300b37308 */ /* 0x000e220000002400 */
[----:B-1----:R-:W-:-:S07]  /*9a20*/  FMNMX.FTZ R11, R177, R180, !PT ;  /* 0x000000b4b10b7209 */ /* 0x002fce0007810000 */
[----:B------:R1:W3:Y:S01]  /*9a30*/  MUFU.EX2 R176, R182 ;  /* 0x000000b600b07308 */ /* 0x0002e20000000800 */
[----:B--2---:R-:W-:-:S07]  /*9a40*/  FMNMX.FTZ R180, R178, R11, !PT ;  /* 0x0000000bb2b47209 */ /* 0x004fce0007810000 */
[----:B------:R-:W2:Y:S01]  /*9a50*/  MUFU.EX2 R181, R181 ;  /* 0x000000b500b57308 */ /* 0x000ea20000000800 */
[----:B0-----:R-:W-:Y:S01]  /*9a60*/  FMNMX.FTZ R11, R179, R180, !PT ;  /* 0x000000b4b30b7209 */ /* 0x001fe20007810000 */
[--C-:B------:R-:W-:Y:S01]  /*9a70*/  FFMA.FTZ R180, R155, UR10, -R188.reuse ;  /* 0x0000000a9bb47c23 */ /* 0x100fe200080108bc */
[----:B-1----:R-:W-:-:S03]  /*9a80*/  FFMA.FTZ R182, R157, UR10, -R188 ;  /* 0x0000000a9db67c23 */ /* 0x002fc600080108bc */
[----:B------:R-:W0:Y:S02]  /*9a90*/  SHFL.BFLY PT, R186, R11, 0x2, 0x1f ;  /* 0x0c401f000bba7f89 */ /* 0x000e2400000e0000 */
[----:B------:R-:W-:Y:S01]  /*9aa0*/  MUFU.EX2 R152, R152 ;  /* 0x0000009800987308 */ /* 0x000fe20000000800 */
[-C--:B---3--:R-:W-:Y:S01]  /*9ab0*/  FMUL.FTZ R24, R24, R176.reuse ;  /* 0x000000b018187220 */ /* 0x088fe20000410000 */
        /* <DEDUP_REMOVED lines=20> */
[----:B0-----:R-:W-:Y:S01]  /*9c00*/  FMNMX.FTZ R155, R11, R186, !PT ;  /* 0x000000ba0b9b7209 */ /* 0x001fe20007810000 */
[----:B------:R-:W-:Y:S01]  /*9c10*/  FFMA.FTZ R186, R161, UR10, -R188 ;  /* 0x0000000aa1ba7c23 */ /* 0x000fe200080108bc */
        /* <DEDUP_REMOVED lines=66> */
[----:B------:R2:W3:Y:S01]  /*a040*/  MUFU.EX2 R155, R15 ;  /* 0x0000000f009b7308 */ /* 0x0004e20000000800 */
[----:B0-----:R-:W-:Y:S01]  /*a050*/  FFMA.FTZ R4, R191, R4, R20 ;  /* 0x00000004bf047223 */ /* 0x001fe20000010014 */
[-C--:B------:R-:W-:Y:S01]  /*a060*/  FMUL.FTZ R133, R133, R176.reuse ;  /* 0x000000b085857220 */ /* 0x080fe20000410000 */
[-C--:B------:R-:W-:Y:S01]  /*a070*/  FMUL.FTZ R136, R136, R176.reuse ;  /* 0x000000b088887220 */ /* 0x080fe20000410000 */
[-C--:B------:R-:W-:Y:S01]  /*a080*/  FMUL.FTZ R137, R137, R176.reuse ;  /* 0x000000b089897220 */ /* 0x080fe20000410000 */
[-C--:B------:R-:W-:Y:S01]  /*a090*/  FMUL.FTZ R140, R140, R176.reuse ;  /* 0x000000b08c8c7220 */ /* 0x080fe20000410000 */
[-C--:B------:R-:W-:Y:S01]  /*a0a0*/  FMUL.FTZ R141, R141, R176.reuse ;  /* 0x000000b08d8d7220 */ /* 0x080fe20000410000 */
[----:B------:R-:W-:Y:S01]  /*a0b0*/  FMUL.FTZ R144, R144, R176 ;  /* 0x000000b090907220 */ /* 0x000fe20000410000 */
[----:B------:R3:W0:Y:S01]  /*a0c0*/  MUFU.EX2 R156, R23 ;  /* 0x00000017009c7308 */ /* 0x0006220000000800 */
[----:B--2---:R-:W-:-:S02]  /*a0d0*/  @!P1 IMAD R15, R160, 0x40, R9 ;  /* 0x00000040a00f9824 */ /* 0x004fc400078e0209 */
[C---:B------:R-:W-:Y:S01]  /*a0e0*/  FADD.FTZ R160, R152.reuse, R3 ;  /* 0x0000000398a07221 */ /* 0x040fe20000010000 */
[----:B-1----:R-:W-:Y:S01]  /*a0f0*/  FADD.FTZ R4, R21, R4 ;  /* 0x0000000415047221 */ /* 0x002fe20000010000 */
[----:B------:R-:W-:Y:S01]  /*a100*/  F2FP.BF16.F32.PACK_AB R152, R152, R181 ;  /* 0x000000b59898723e */ /* 0x000fe200000010ff */
[----:B------:R-:W-:Y:S01]  /*a110*/  FMUL.FTZ R145, R145, R176 ;  /* 0x000000b091917220 */ /* 0x000fe20000410000 */
[----:B------:R-:W-:Y:S01]  /*a120*/  FADD.FTZ R3, R153, R160 ;  /* 0x000000a099037221 */ /* 0x000fe20000010000 */
[----:B------:R-:W-:Y:S01]  /*a130*/  @!P1 LEA R15, R15, UR40, 0x2 ;  /* 0x000000280f0f9c11 */ /* 0x000fe2000f8e10ff */
[----:B------:R-:W1:Y:S01]  /*a140*/  MUFU.EX2 R157, R157 ;  /* 0x0000009d009d7308 */ /* 0x000e620000000800 */
[----:B---3--:R-:W-:Y:S01]  /*a150*/  FADD.FTZ R23, R155, R4 ;  /* 0x000000049b177221 */ /* 0x008fe20000010000 */
[C---:B------:R-:W-:Y:S01]  /*a160*/  FADD.FTZ R3, R154.reuse, R3 ;  /* 0x000000039a037221 */ /* 0x040fe20000010000 */
[----:B------:R-:W-:Y:S01]  /*a170*/  F2FP.BF16.F32.PACK_AB R154, R154, R153 ;  /* 0x000000999a9a723e */ /* 0x000fe200000010ff */
[----:B------:R-:W-:Y:S01]  /*a180*/  @!P1 STS [R15+0x28800], R176 ;  /* 0x028800b00f009388 */ /* 0x000fe20000000800 */
[----:B------:R-:W-:Y:S01]  /*a190*/  F2FP.BF16.F32.PACK_AB R153, R21, R20 ;  /* 0x000000141599723e */ /* 0x000fe200000010ff */
[----:B------:R-:W-:Y:S01]  /*a1a0*/  FADD.FTZ R160, R180, R3 ;  /* 0x00000003b4a07221 */ /* 0x000fe20000010000 */
[-C--:B------:R-:W-:Y:S01]  /*a1b0*/  FMUL.FTZ R148, R148, R176.reuse ;  /* 0x000000b094947220 */ /* 0x080fe20000410000 */
[----:B------:R-:W2:Y:S01]  /*a1c0*/  MUFU.EX2 R158, R163 ;  /* 0x000000a3009e7308 */ /* 0x000ea20000000800 */
[C---:B0-----:R-:W-:Y:S01]  /*a1d0*/  FADD.FTZ R4, R156.reuse, R23 ;  /* 0x000000179c047221 */ /* 0x041fe20000010000 */
[----:B------:R-:W-:Y:S01]  /*a1e0*/  FADD.FTZ R23, R183, R160 ;  /* 0x000000a0b7177221 */ /* 0x000fe20000010000 */
[----:B------:R0:W-:Y:S01]  /*a1f0*/  @!P1 STS [R15+0x28820], R191 ;  /* 0x028820bf0f009388 */ /* 0x0001e20000000800 */
[----:B------:R-:W-:Y:S01]  /*a200*/  F2FP.BF16.F32.PACK_AB R155, R156, R155 ;  /* 0x0000009b9c9b723e */ /* 0x000fe200000010ff */
[----:B------:R-:W-:Y:S01]  /*a210*/  FMUL.FTZ R149, R149, R176 ;  /* 0x000000b095957220 */ /* 0x000fe20000410000 */
[----:B------:R-:W-:Y:S01]  /*a220*/  FADD.FTZ R160, R182, R23 ;  /* 0x00000017b6a07221 */ /* 0x000fe20000010000 */
[----:B------:R-:W-:Y:S01]  /*a230*/  BAR.SYNC.DEFER_BLOCKING 0xf, 0x100 ;  /* 0x03c4000000007b1d */ /* 0x000fe20000010000 */
[----:B------:R-:W-:Y:S01]  /*a240*/  F2FP.BF16.F32.PACK_AB R156, R183, R180 ;  /* 0x000000b4b79c723e */ /* 0x000fe200000010ff */
[----:B-1----:R-:W-:Y:S01]  /*a250*/  FADD.FTZ R3, R157, R4 ;  /* 0x000000049d037221 */ /* 0x002fe20000010000 */
[----:B------:R-:W-:Y:S01]  /*a260*/  FADD.FTZ R23, R185, R160 ;  /* 0x000000a0b9177221 */ /* 0x000fe20000010000 */
[-C--:B------:R-:W-:Y:S01]  /*a270*/  FMUL.FTZ R26, R26, R191.reuse ;  /* 0x000000bf1a1a7220 */ /* 0x080fe20000410000 */
[-C--:B------:R-:W-:Y:S01]  /*a280*/  FMUL.FTZ R27, R27, R191.reuse ;  /* 0x000000bf1b1b7220 */ /* 0x080fe20000410000 */
[----:B------:R-:W1:Y:S01]  /*a290*/  MUFU.EX2 R159, R159 ;  /* 0x0000009f009f7308 */ /* 0x000e620000000800 */
[----:B------:R-:W-:Y:S01]  /*a2a0*/  FADD.FTZ R166, R184, R23 ;  /* 0x00000017b8a67221 */ /* 0x000fe20000010000 */
[-C--:B------:R-:W-:Y:S01]  /*a2b0*/  FMUL.FTZ R30, R30, R191.reuse ;  /* 0x000000bf1e1e7220 */ /* 0x080fe20000410000 */
[----:B------:R-:W-:Y:S01]  /*a2c0*/  FMUL.FTZ R31, R31, R191 ;  /* 0x000000bf1f1f7220 */ /* 0x000fe20000410000 */
[C---:B--2---:R-:W-:Y:S01]  /*a2d0*/  FADD.FTZ R4, R158.reuse, R3 ;  /* 0x000000039e047221 */ /* 0x044fe20000010000 */
[----:B------:R-:W-:Y:S01]  /*a2e0*/  F2FP.BF16.F32.PACK_AB R157, R158, R157 ;  /* 0x0000009d9e9d723e */ /* 0x000fe200000010ff */
[-C--:B------:R-:W-:Y:S01]  /*a2f0*/  FMUL.FTZ R34, R34, R191.reuse ;  /* 0x000000bf22227220 */ /* 0x080fe20000410000 */
[----:B------:R-:W-:Y:S01]  /*a300*/  F2FP.BF16.F32.PACK_AB R158, R185, R182 ;  /* 0x000000b6b99e723e */ /* 0x000fe200000010ff */
[----:B------:R-:W2:Y:S01]  /*a310*/  MUFU.EX2 R22, R22 ;  /* 0x0000001600167308 */ /* 0x000ea20000000800 */
[-C--:B------:R-:W-:Y:S01]  /*a320*/  FMUL.FTZ R35, R35, R191.reuse ;  /* 0x000000bf23237220 */ /* 0x080fe20000410000 */
[-C--:B------:R-:W-:Y:S01]  /*a330*/  FMUL.FTZ R38, R38, R191.reuse ;  /* 0x000000bf26267220 */ /* 0x080fe20000410000 */
[-C--:B------:R-:W-:Y:S01]  /*a340*/  FMUL.FTZ R39, R39, R191.reuse ;  /* 0x000000bf27277220 */ /* 0x080fe20000410000 */
[-C--:B------:R-:W-:Y:S01]  /*a350*/  FMUL.FTZ R42, R42, R191.reuse ;  /* 0x000000bf2a2a7220 */ /* 0x080fe20000410000 */
[-C--:B------:R-:W-:Y:S01]  /*a360*/  FMUL.FTZ R43, R43, R191.reuse ;  /* 0x000000bf2b2b7220 */ /* 0x080fe20000410000 */
[-C--:B------:R-:W-:Y:S01]  /*a370*/  FMUL.FTZ R46, R46, R191.reuse ;  /* 0x000000bf2e2e7220 */ /* 0x080fe20000410000 */
[-C--:B------:R-:W-:Y:S01]  /*a380*/  FMUL.FTZ R47, R47, R191.reuse ;  /* 0x000000bf2f2f7220 */ /* 0x080fe20000410000 */
[----:B------:R-:W3:Y:S01]  /*a390*/  MUFU.EX2 R161, R161 ;  /* 0x000000a100a17308 */ /* 0x000ee20000000800 */
[----:B-1----:R-:W-:Y:S01]  /*a3a0*/  FADD.FTZ R3, R159, R4 ;  /* 0x000000049f037221 */ /* 0x002fe20000010000 */
[----:B------:R1:W-:Y:S01]  /*a3b0*/  STSM.16.M88.4 [R6+0x26800], R152 ;  /* 0x0268009806007844 */ /* 0x0003e20000000200 */
[-C--:B------:R-:W-:Y:S01]  /*a3c0*/  FMUL.FTZ R50, R50, R191.reuse ;  /* 0x000000bf32327220 */ /* 0x080fe20000410000 */
[-C--:B------:R-:W-:Y:S01]  /*a3d0*/  FMUL.FTZ R51, R51, R191.reuse ;  /* 0x000000bf33337220 */ /* 0x080fe20000410000 */
[-C--:B------:R-:W-:Y:S01]  /*a3e0*/  FMUL.FTZ R54, R54, R191.reuse ;  /* 0x000000bf36367220 */ /* 0x080fe20000410000 */
[-C--:B------:R-:W-:Y:S01]  /*a3f0*/  FMUL.FTZ R55, R55, R191.reuse ;  /* 0x000000bf37377220 */ /* 0x080fe20000410000 */
[----:B------:R-:W-:Y:S01]  /*a400*/  FMUL.FTZ R58, R58, R191 ;  /* 0x000000bf3a3a7220 */ /* 0x000fe20000410000 */
[----:B------:R-:W0:Y:S01]  /*a410*/  MUFU.EX2 R187, R187 ;  /* 0x000000bb00bb7308 */ /* 0x000e220000000800 */
        /* <DEDUP_REMOVED lines=48> */
[----:B--2---:R-:W-:Y:S01]  /*a720*/  FADD.FTZ R15, R189, R160 ;  /* 0x000000a0bd0f7221 */ /* 0x004fe20000010000 */
[----:B------:R-:W-:Y:S01]  /*a730*/  F2FP.BF16.F32.PACK_AB R160, R187, R184 ;  /* 0x000000b8bba0723e */ /* 0x000fe200000010ff */
[-C--:B------:R-:W-:Y:S01]  /*a740*/  FMUL.FTZ R126, R126, R191.reuse ;  /* 0x000000bf7e7e7220 */ /* 0x080fe20000410000 */
[----:B------:R-:W-:Y:S01]  /*a750*/  F2FP.BF16.F32.PACK_AB R162, R189, R186 ;  /* 0x000000babda2723e */ /* 0x000fe200000010ff */
        /* <DEDUP_REMOVED lines=17> */
[----:B------:R-:W-:Y:S01]  /*a870*/  FMUL.FTZ R151, R151, R191 ;  /* 0x000000bf97977220 */ /* 0x000fe20000410000 */
[----:B------:R1:W-:Y:S01]  /*a880*/  STSM.16.M88.4 [R5], R160 ;  /* 0x000000a005007844 */ /* 0x0003e20000000200 */
[----:B------:R-:W0:Y:S01]  /*a890*/  MUFU.EX2 R168, R168 ;  /* 0x000000a800a87308 */ /* 0x000e220000000800 */
[C---:B--2---:R-:W-:Y:S01]  /*a8a0*/  FADD.FTZ R15, R165.reuse, R22 ;  /* 0x00000016a50f7221 */ /* 0x044fe20000010000 */
[----:B------:R-:W-:-:S06]  /*a8b0*/  F2FP.BF16.F32.PACK_AB R164, R165, R164 ;  /* 0x000000a4a5a4723e */ /* 0x000fcc00000010ff */
[----:B------:R-:W2:Y:S01]  /*a8c0*/  MUFU.EX2 R4, R177 ;  /* 0x000000b100047308 */ /* 0x000ea20000000800 */
[----:B---3--:R-:W-:-:S07]  /*a8d0*/  FADD.FTZ R3, R175, R166 ;  /* 0x000000a6af037221 */ /* 0x008fce0000010000 */
[----:B------:R-:W3:Y:S01]  /*a8e0*/  MUFU.EX2 R169, R169 ;  /* 0x000000a900a97308 */ /* 0x000ee20000000800 */
[----:B0-----:R-:W-:-:S07]  /*a8f0*/  FADD.FTZ R166, R168, R15 ;  /* 0x0000000fa8a67221 */ /* 0x001fce0000010000 */
[----:B------:R-:W0:Y:S01]  /*a900*/  MUFU.EX2 R167, R178 ;  /* 0x000000b200a77308 */ /* 0x000e220000000800 */
[C---:B--2---:R-:W-:Y:S01]  /*a910*/  FADD.FTZ R22, R4.reuse, R3 ;  /* 0x0000000304167221 */ /* 0x044fe20000010000 */
[----:B------:R-:W-:-:S06]  /*a920*/  F2FP.BF16.F32.PACK_AB R165, R4, R175 ;  /* 0x000000af04a5723e */ /* 0x000fcc00000010ff */
[----:B------:R-:W2:Y:S01]  /*a930*/  MUFU.EX2 R20, R179 ;  /* 0x000000b300147308 */ /* 0x000ea20000000800 */
[C---:B---3--:R-:W-:Y:S01]  /*a940*/  FADD.FTZ R3, R169.reuse, R166 ;  /* 0x000000a6a9037221 */ /* 0x048fe20000010000 */
[----:B------:R-:W-:Y:S01]  /*a950*/  F2FP.BF16.F32.PACK_AB R166, R169, R168 ;  /* 0x000000a8a9a6723e */ /* 0x000fe200000010ff */
[----:B0-----:R-:W-:Y:S01]  /*a960*/  FADD.FTZ R15, R167, R22 ;  /* 0x00000016a70f7221 */ /* 0x001fe20000010000 */
[----:B--2---:R-:W-:-:S03]  /*a970*/  F2FP.BF16.F32.PACK_AB R167, R20, R167 ;  /* 0x000000a714a7723e */ /* 0x004fc600000010ff */
[----:B------:R-:W-:Y:S02]  /*a980*/  FADD.FTZ R4, R20, R15 ;  /* 0x0000000f14047221 */ /* 0x000fe40000010000 */
[----:B------:R1:W-:Y:S01]  /*a990*/  STSM.16.M88.4 [R7], R164 ;  /* 0x000000a407007844 */ /* 0x0003e20000000200 */
[----:B------:R-:W-:Y:S05]  /*a9a0*/  @!P4 BRA `(.L_x_4950) ;  /* 0x000000000004c947 */ /* 0x000fea0003800000 */
[----:B------:R-:W-:Y:S01]  /*a9b0*/  BPT.TRAP 0x1 ;  /* 0x000000040000795c */ /* 0x000fe20000300000 */
.L_x_4950:
[----:B------:R0:W2:Y:S01]  /*a9c0*/  SYNCS.PHASECHK.TRANS64.TRYWAIT P1, [UR26+0x28c50], R14 ;  /* 0x028c500eff0075a7 */ /* 0x0000a2000802015a */
[----:B------:R-:W-:Y:S05]  /*a9d0*/  @!P4 BRA `(.L_x_4951) ;  /* 0x000000000004c947 */ /* 0x000fea0003800000 */
[----:B------:R-:W-:Y:S01]  /*a9e0*/  BPT.TRAP 0x1 ;  /* 0x000000040000795c */ /* 0x000fe20000300000 */
.L_x_4951:
[----:B--2---:R-:W-:Y:S05]  /*a9f0*/  @P1 BRA `(.L_x_4952) ;  /* 0x0000000000081947 */ /* 0x004fea0003800000 */
[----:B------:R-:W2:Y:S02]  /*aa00*/  SYNCS.PHASECHK.TRANS64.TRYWAIT P1, [UR26+0x28c50], R14 ;  /* 0x028c500eff0075a7 */ /* 0x000ea4000802015a */
[----:B--2---:R-:W-:Y:S05]  /*aa10*/  @!P1 BRA `(.L_x_4953) ;  /* 0x0000009800c49947 */ /* 0x004fea0003800000 */
.L_x_4952:
        /* <DEDUP_REMOVED lines=34> */
.L_x_4954:
[----:B------:R-:W-:Y:S01]  /*ac40*/  UIADD3 UR26, UR26, 0x28c60, URZ ;  /* 0x00028c601a1a7890 */ /* 0x000fe2000fffe03f */
[----:B------:R-:W-:Y:S01]  /*ac50*/  IMAD.MOV.U32 R20, RZ, RZ, R11 ;  /* 0x000000ffff147224 */ /* 0x000fe200078e000b */
[----:B------:R-:W-:Y:S01]  /*ac60*/  UMOV UR27, UR4 ;  /* 0x00000004001b7c82 */ /* 0x000fe20008000000 */
[----:B------:R-:W-:Y:S01]  /*ac70*/  MOV R185, R12 ;  /* 0x0000000c00b97202 */ /* 0x000fe20000000f00 */
[----:B------:R-:W-:-:S09]  /*ac80*/  UPRMT UR26, UR42, 0x654, UR26 ;  /* 0x000006542a1a7896 */ /* 0x000fd2000800001a */
[----:B------:R-:W-:Y:S01]  /*ac90*/  SYNCS.ARRIVE.TRANS64.RED.A1T0 RZ, [UR26], RZ ;  /* 0x000000ffffff79a7 */ /* 0x000fe2000810041a */
[----:B------:R-:W-:Y:S05]  /*aca0*/  @P0 BRA `(.L_x_4955) ;  /* 0xffffffe000d80947 */ /* 0x000fea000383ffff */
[----:B------:R-:W-:-:S05]  /*acb0*/  UMOV UR43, UR6 ;  /* 0x00000006002b7c82 */ /* 0x000fca0008000000 */
.L_x_4944:
[----:B------:R-:W-:-:S13]  /*acc0*/  ISETP.LE.AND P0, PT, R17, UR43, PT ;  /* 0x0000002b11007c0c */ /* 0x000fda000bf03270 */
[----:B------:R-:W-:Y:S05]  /*acd0*/  @!P0 BRA `(.L_x_4956) ;  /* 0x0000002400f88947 */ /* 0x000fea0003800000 */
[----:B------:R-:W-:Y:S01]  /*ace0*/  IMAD.MOV.U32 R21, RZ, RZ, R11 ;  /* 0x000000ffff157224 */ /* 0x000fe200078e000b */
[----:B------:R-:W-:Y:S01]  /*acf0*/  UMOV UR26, UR4 ;  /* 0x00000004001a7c82 */ /* 0x000fe20008000000 */
[----:B------:R-:W-:Y:S01]  /*ad00*/  IMAD.MOV.U32 R20, RZ, RZ, R12 ;  /* 0x000000ffff147224 */ /* 0x000fe200078e000c */
[----:B------:R-:W-:Y:S01]  /*ad10*/  ULDC UR28, c[0x0][0x9e4] ;  /* 0x00027900001c7ab9 */ /* 0x000fe20000000800 */
[----:B------:R-:W-:Y:S01]  /*ad20*/  ULDC UR29, c[0x0][0x288] ;  /* 0x0000a200001d7ab9 */ /* 0x000fe20000000800 */
[----:B------:R-:W-:Y:S01]  /*ad30*/  ULDC UR30, c[0x0][0x2f0] ;  /* 0x0000bc00001e7ab9 */ /* 0x000fe20000000800 */
[----:B------:R-:W-:Y:S01]  /*ad40*/  ULDC UR31, c[0x0][0x9d8] ;  /* 0x00027600001f7ab9 */ /* 0x000fe20000000800 */
[----:B------:R-:W-:Y:S01]  /*ad50*/  ULDC UR6, c[0x0][0x988] ;  /* 0x0002620000067ab9 */ /* 0x000fe20000000800 */
[----:B------:R-:W-:-:S05]  /*ad60*/  ULDC UR27, c[0x0][0x9e0] ;  /* 0x00027800001b7ab9 */ /* 0x000fca0000000800 */
.L_x_4975:
[----:B------:R-:W-:-:S04]  /*ad70*/  UIADD3 UR4, UR26, 0x1, URZ ;  /* 0x000000011a047890 */ /* 0x000fc8000fffe03f */
[----:B------:R-:W-:-:S04]  /*ad80*/  UISETP.NE.AND UP0, UPT, UR4, 0x2, UPT ;  /* 0x000000020400788c */ /* 0x000fc8000bf05270 */
[----:B------:R-:W-:Y:S02]  /*ad90*/  USEL UR10, URZ, 0x1, UP0 ;  /* 0x000000013f0a7887 */ /* 0x000fe40008000000 */
[----:B------:R-:W-:Y:S02]  /*ada0*/  USEL UR4, UR4, URZ, UP0 ;  /* 0x0000003f04047287 */ /* 0x000fe40008000000 */
[----:B------:R-:W-:Y:S01]  /*adb0*/  ULOP3.LUT UR5, UR5, UR10, URZ, 0x3c, !UPT ;  /* 0x0000000a05057292 */ /* 0x000fe2000f8e3c3f */
[----:B-123--:R-:W-:Y:S11]  /*adc0*/  @!P4 BRA `(.L_x_4957) ;  /* 0x000000000004c947 */ /* 0x00eff60003800000 */
[----:B------:R-:W-:Y:S01]  /*add0*/  BPT.TRAP 0x1 ;  /* 0x000000040000795c */ /* 0x000fe20000300000 */
.L_x_4957:
[----:B------:R-:W-:Y:S01]  /*ade0*/  ULEA UR25, UR4, UR40, 0x3 ;  /* 0x0000002804197291 */ /* 0x000fe2000f8e183f */
[----:B------:R-:W-:-:S04]  /*adf0*/  MOV R13, UR5 ;  /* 0x00000005000d7c02 */ /* 0x000fc80008000f00 */
[----:B------:R-:W-:-:S04]  /*ae00*/  SHF.L.U32 R13, R13, 0x1f, RZ ;  /* 0x0000001f0d0d7819 */ /* 0x000fc800000006ff */
[----:B------:R3:W4:Y:S01]  /*ae10*/  SYNCS.PHASECHK.TRANS64.TRYWAIT P0, [UR25+0x28c30], R13 ;  /* 0x028c300dff0075a7 */ /* 0x0007220008000159 */
[----:B------:R-:W-:Y:S05]  /*ae20*/  @!P4 BRA `(.L_x_4958) ;  /* 0x000000000004c947 */ /* 0x000fea0003800000 */
[----:B------:R-:W-:Y:S01]  /*ae30*/  BPT.TRAP 0x1 ;  /* 0x000000040000795c */ /* 0x000fe20000300000 */
.L_x_4958:
[----:B----4-:R-:W-:Y:S05]  /*ae40*/  @P0 BRA `(.L_x_4959) ;  /* 0x0000000000080947 */ /* 0x010fea0003800000 */
[----:B------:R-:W4:Y:S02]  /*ae50*/  SYNCS.PHASECHK.TRANS64.TRYWAIT P0, [UR25+0x28c30], R13 ;  /* 0x028c300dff0075a7 */ /* 0x000f240008000159 */
[----:B----4-:R-:W-:Y:S05]  /*ae60*/  @!P0 BRA `(.L_x_4960) ;  /* 0x0000009400c88947 */ /* 0x010fea0003800000 */
.L_x_4959:
[----:B------:R-:W-:Y:S01]  /*ae70*/  ULEA UR10, UR4, UR24, 0x9 ;  /* 0x00000018040a7291 */ /* 0x000fe2000f8e483f */
[----:B01----:R-:W-:Y:S01]  /*ae80*/  WARPGROUP.ARRIVE ;  /* 0x00000000000079c5 */ /* 0x003fe20000000000 */
        /* <DEDUP_REMOVED lines=20> */
.L_x_4961:
[----:B------:R-:W-:Y:S01]  /*afd0*/  ISETP.NE.AND P0, PT, R19, 0x1, PT ;  /* 0x000000011300780c */ /* 0x000fe20003f05270 */
[----:B------:R-:W-:Y:S01]  /*afe0*/  FMUL.FTZ R187, R165, UR31 ;  /* 0x0000001fa5bb7c20 */ /* 0x000fe20008410000 */
[----:B------:R-:W-:Y:S01]  /*aff0*/  FMUL.FTZ R186, R164, UR31 ;  /* 0x0000001fa4ba7c20 */ /* 0x000fe20008410000 */
[----:B--2---:R-:W-:Y:S01]  /*b000*/  FMUL.FTZ R14, R153, UR31 ;  /* 0x0000001f990e7c20 */ /* 0x004fe20008410000 */
[----:B------:R-:W-:Y:S01]  /*b010*/  FMUL.FTZ R153, R162, UR31 ;  /* 0x0000001fa2997c20 */ /* 0x000fe20008410000 */
[----:B------:R-:W-:Y:S01]  /*b020*/  FMUL.FTZ R162, R178, UR31 ;  /* 0x0000001fb2a27c20 */ /* 0x000fe20008410000 */
[----:B------:R-:W-:Y:S01]  /*b030*/  IMAD.MOV.U32 R178, RZ, RZ, R2 ;  /* 0x000000ffffb27224 */ /* 0x000fe200078e0002 */
[----:B------:R-:W-:Y:S01]  /*b040*/  USHF.L.U32 UR11, UR43, 0x6, URZ ;  /* 0x000000062b0b7899 */ /* 0x000fe2000800063f */
[----:B------:R-:W-:Y:S01]  /*b050*/  FMUL.FTZ R15, R156, UR31 ;  /* 0x0000001f9c0f7c20 */ /* 0x000fe20008410000 */
[----:B------:R-:W-:Y:S01]  /*b060*/  FMUL.FTZ R156, R167, UR31 ;  /* 0x0000001fa79c7c20 */ /* 0x000fe20008410000 */
[----:B----4-:R-:W-:Y:S01]  /*b070*/  FMUL.FTZ R12, R152, UR31 ;  /* 0x0000001f980c7c20 */ /* 0x010fe20008410000 */
[----:B------:R-:W-:Y:S01]  /*b080*/  FMUL.FTZ R11, R154, UR31 ;  /* 0x0000001f9a0b7c20 */ /* 0x000fe20008410000 */
[----:B------:R-:W-:Y:S01]  /*b090*/  FMUL.FTZ R22, R155, UR31 ;  /* 0x0000001f9b167c20 */ /* 0x000fe20008410000 */
[----:B------:R-:W0:Y:S01]  /*b0a0*/  @P0 LDC R165, c[0x0][0x44c] ;  /* 0x00011300ffa50b82 */ /* 0x000e220000000800 */
[----:B------:R-:W-:-:S02]  /*b0b0*/  IMAD.U32 R167, RZ, RZ, UR11 ;  /* 0x0000000bffa77e24 */ /* 0x000fc4000f8e00ff */
        /* <DEDUP_REMOVED lines=8> */
[----:B------:R-:W-:Y:S01]  /*b140*/  MOV R191, UR30 ;  /* 0x0000001e00bf7c02 */ /* 0x000fe20008000f00 */
        /* <DEDUP_REMOVED lines=13> */
[----:B0-----:R-:W-:Y:S01]  /*b220*/  @P0 IMAD.HI.U32 R165, R2, R165, RZ ;  /* 0x000000a502a50227 */ /* 0x001fe200078e00ff */
[----:B------:R-:W-:Y:S01]  /*b230*/  UIADD3 UR10, UR25, 0x28c40, URZ ;  /* 0x00028c40190a7890 */ /* 0x000fe2000fffe03f */
[----:B------:R-:W-:Y:S01]  /*b240*/  LOP3.LUT P5, RZ, R16, 0x1, RZ, 0xc0, !PT ;  /* 0x0000000110ff7812 */ /* 0x000fe200078ac0ff */
[----:B------:R-:W0:Y:S01]  /*b250*/  MUFU.TANH R12, R12 ;  /* 0x0000000c000c7308 */ /* 0x000e220000002400 */
[----:B------:R-:W-:Y:S01]  /*b260*/  FMUL.FTZ R180, R180, UR31 ;  /* 0x0000001fb4b47c20 */ /* 0x000fe20008410000 */
[----:B------:R-:W-:Y:S01]  /*b270*/  UPRMT UR10, UR42, 0x654, UR10 ;  /* 0x000006542a0a7896 */ /* 0x000fe2000800000a */
[----:B-1----:R-:W-:-:S02]  /*b280*/  @P0 SHF.R.U32.HI R178, RZ, R164, R165 ;  /* 0x000000a4ffb20219 */ /* 0x002fc400000116a5 */
[----:B------:R-:W-:Y:S01]  /*b290*/  IADD3 R164, -R0, 0x1, -R167 ;  /* 0x0000000100a47810 */ /* 0x000fe20007ffe9a7 */
[----:B------:R-:W-:Y:S02]  /*b2a0*/  FMUL.FTZ R167, R183, UR31 ;  /* 0x0000001fb7a77c20 */ /* 0x000fe40008410000 */
[----:B------:R-:W1:Y:S01]  /*b2b0*/  MUFU.TANH R14, R14 ;  /* 0x0000000e000e7308 */ /* 0x000e620000002400 */
[----:B------:R-:W2:Y:S02]  /*b2c0*/  SHFL.IDX PT, R165, R178, RZ, 0x1c1f ;  /* 0x001c1fffb2a57589 */ /* 0x000ea400000e0000 */
        /* <DEDUP_REMOVED lines=8> */
[----:B--2---:R-:W-:-:S07]  /*b350*/  IMAD.IADD R179, R182, 0x1, R165 ;  /* 0x00000001b6b37824 */ /* 0x004fce00078e02a5 */
[----:B------:R-:W2:Y:S08]  /*b360*/  MUFU.TANH R184, R184 ;  /* 0x000000b800b87308 */ /* 0x000eb00000002400 */
        /* <DEDUP_REMOVED lines=26> */
[----:B-----5:R-:W-:Y:S01]  /*b510*/  IMAD.IADD R180, R183, 0x1, R165 ;  /* 0x00000001b7b47824 */ /* 0x020fe200078e02a5 */
[----:B-12-4-:R-:W-:Y:S06]  /*b520*/  @!P5 BRA `(.L_x_4962) ;  /* 0x00000000005cd947 */ /* 0x016fec0003800000 */
[----:B------:R-:W-:Y:S01]  /*b530*/  IMAD R164, R191, UR41, R165 ;  /* 0x00000029bfa47c24 */ /* 0x000fe2000f8e02a5 */
[----:B------:R-:W-:Y:S04]  /*b540*/  BSSY B0, `(.L_x_4963) ;  /* 0x0000011000007945 */ /* 0x000fe80003800000 */
[----:B------:R-:W-:-:S04]  /*b550*/  IADD3 R175, R164, -UR29, RZ ;  /* 0x8000001da4af7c10 */ /* 0x000fc8000fffe0ff */
        /* <DEDUP_REMOVED lines=10> */
.L_x_4964:
[----:B------:R-:W-:-:S05]  /*b600*/  IMAD.U32 R170, RZ, RZ, UR28 ;  /* 0x0000001cffaa7e24 */ /* 0x000fca000f8e00ff */
[----:B------:R-:W-:-:S13]  /*b610*/  ISETP.NE.AND P0, PT, R170, 0x1, PT ;  /* 0x00000001aa00780c */ /* 0x000fda0003f05270 */
[----:B------:R-:W1:Y:S02]  /*b620*/  @P0 LDC.64 R164, c[0x0][0x9e8] ;  /* 0x00027a00ffa40b82 */ /* 0x000e640000000a00 */
[----:B-1----:R-:W-:-:S05]  /*b630*/  @P0 IMAD.HI.U32 R164, R175, R164, RZ ;  /* 0x000000a4afa40227 */ /* 0x002fca00078e00ff */
[----:B------:R-:W-:-:S07]  /*b640*/  @P0 SHF.R.U32.HI R175, RZ, R165, R164 ;  /* 0x000000a5ffaf0219 */ /* 0x000fce00000116a4 */
.L_x_4965:
[----:B------:R-:W-:Y:S05]  /*b650*/  BSYNC B0 ;  /* 0x0000000000007941 */ /* 0x000fea0003800000 */
.L_x_4963:
[----:B------:R-:W-:-:S05]  /*b660*/  IMAD R175, R175, R170, -UR11 ;  /* 0x8000000bafaf7e24 */ /* 0x000fca000f8e02aa */
[----:B------:R-:W-:-:S04]  /*b670*/  IADD3 R175, -R0, R175, RZ ;  /* 0x000000af00af7210 */ /* 0x000fc80007ffe1ff */
[----:B------:R-:W-:Y:S02]  /*b680*/  VIADDMNMX R179, R175, R170, R179, PT ;  /* 0x000000aaafb37246 */ /* 0x000fe400038001b3 */
[----:B------:R-:W-:-:S07]  /*b690*/  VIMNMX R180, R180, R175, !PT ;  /* 0x000000afb4b47248 */ /* 0x000fce0007fe0100 */
.L_x_4962:
[----:B------:R-:W-:-:S06]  /*b6a0*/  UISETP.GT.AND UP0, UPT, UR43, -0x1, UPT ;  /* 0xffffffff2b00788c */ /* 0x000fcc000bf04270 */
[----:B------:R-:W-:-:S04]  /*b6b0*/  PLOP3.LUT P0, PT, PT, PT, UP0, 0x80, 0x0 ;  /* 0x000000000000781c */ /* 0x000fc80003f0f008 */
[C---:B------:R-:W-:Y:S02]  /*b6c0*/  ISETP.GT.AND P1, PT, R180.reuse, RZ, P0 ;  /* 0x000000ffb400720c */ /* 0x040fe40000724270 */
[C---:B------:R-:W-:Y:S02]  /*b6d0*/  ISETP.GT.AND P3, PT, R180.reuse, 0x1, P0 ;  /* 0x00000001b400780c */ /* 0x040fe40000764270 */
[C---:B------:R-:W-:Y:S02]  /*b6e0*/  ISETP.LT.OR P2, PT, R179.reuse, 0x1, P1 ;  /* 0x00000001b300780c */ /* 0x040fe40000f41670 */
[----:B------:R-:W-:Y:S02]  /*b6f0*/  ISETP.GT.AND P1, PT, R180, 0x8, P0 ;  /* 0x00000008b400780c */ /* 0x000fe40000724270 */
[----:B0-----:R-:W-:Y:S02]  /*b700*/  FSEL R177, R12, -INF , !P2 ;  /* 0xff8000000cb17808 */ /* 0x001fe40005000000 */
[----:B------:R-:W-:Y:S01]  /*b710*/  ISETP.GT.AND P2, PT, R180, 0x9, P0 ;  /* 0x00000009b400780c */ /* 0x000fe20000744270 */
[----:B------:R-:W0:Y:S01]  /*b720*/  SHFL.IDX PT, R12, R178, 0x1, 0x1c1f ;  /* 0x003c1f00b20c7f89 */ /* 0x000e2200000e0000 */
        /* <DEDUP_REMOVED lines=11> */
[----:B------:R-:W-:Y:S01]  /*b7e0*/  ISETP.LT.OR P2, PT, R179, 0x19, P2 ;  /* 0x00000019b300780c */ /* 0x000fe20001741670 */
[----:B0-----:R-:W-:Y:S01]  /*b7f0*/  IMAD.IADD R178, R183, 0x1, R12 ;  /* 0x00000001b7b27824 */ /* 0x001fe200078e020c */
        /* <DEDUP_REMOVED lines=20> */
[----:B------:R-:W-:Y:S01]  /*b940*/  FSEL R161, R176, -INF , !P2 ;  /* 0xff800000b0a17808 */ /* 0x000fe20005000000 */
[----:B------:R-:W-:Y:S01]  /*b950*/  IMAD.IADD R176, R182, 0x1, R12 ;  /* 0x00000001b6b07824 */ /* 0x000fe200078e020c */
        /* <DEDUP_REMOVED lines=8> */
[----:B------:R-:W-:Y:S01]  /*b9e0*/  FSEL R165, R181, -INF , !P2 ;  /* 0xff800000b5a57808 */ /* 0x000fe20005000000 */
[----:B------:R-:W-:Y:S06]  /*b9f0*/  @!P5 BRA `(.L_x_4966) ;  /* 0x00000000005cd947 */ /* 0x000fec0003800000 */
        /* <DEDUP_REMOVED lines=13> */
.L_x_4968:
[----:B------:R-:W-:-:S05]  /*bad0*/  IMAD.U32 R12, RZ, RZ, UR28 ;  /* 0x0000001cff0c7e24 */ /* 0x000fca000f8e00ff */
[----:B------:R-:W-:-:S13]  /*bae0*/  ISETP.NE.AND P1, PT, R12, 0x1, PT ;  /* 0x000000010c00780c */ /* 0x000fda0003f25270 */
[----:B------:R-:W0:Y:S02]  /*baf0*/  @P1 LDC.64 R14, c[0x0][0x9e8] ;  /* 0x00027a00ff0e1b82 */ /* 0x000e240000000a00 */
[----:B0-----:R-:W-:-:S05]  /*bb00*/  @P1 IMAD.HI.U32 R14, R179, R14, RZ ;  /* 0x0000000eb30e1227 */ /* 0x001fca00078e00ff */
[----:B------:R-:W-:-:S07]  /*bb10*/  @P1 SHF.R.U32.HI R179, RZ, R15, R14 ;  /* 0x0000000fffb31219 */ /* 0x000fce000001160e */
.L_x_4969:
[----:B------:R-:W-:Y:S05]  /*bb20*/  BSYNC B0 ;  /* 0x0000000000007941 */ /* 0x000fea0003800000 */
.L_x_4967:
[----:B------:R-:W-:-:S05]  /*bb30*/  IMAD R179, R179, R12, -UR11 ;  /* 0x8000000bb3b37e24 */ /* 0x000fca000f8e020c */
[----:B------:R-:W-:-:S04]  /*bb40*/  IADD3 R179, -R0, R179, RZ ;  /* 0x000000b300b37210 */ /* 0x000fc80007ffe1ff */
[----:B------:R-:W-:Y:S02]  /*bb50*/  VIADDMNMX R176, R179, R12, R176, PT ;  /* 0x0000000cb3b07246 */ /* 0x000fe400038001b0 */
[----:B------:R-:W-:-:S07]  /*bb60*/  VIMNMX R178, R178, R179, !PT ;  /* 0x000000b3b2b27248 */ /* 0x000fce0007fe0100 */
.L_x_4966:
        /* <DEDUP_REMOVED lines=190> */
[----:B------:R-:W4:Y:S01]  /*c750*/  MUFU.EX2 R172, R172 ;  /* 0x000000ac00ac7308 */ /* 0x000f220000000800 */
        /* <DEDUP_REMOVED lines=16> */
[----:B----4-:R-:W-:Y:S01]  /*c860*/  FADD.FTZ R156, R172, R157 ;  /* 0x0000009dac9c7221 */ /* 0x010fe20000010000 */
        /* <DEDUP_REMOVED lines=38> */
[----:B------:R2:W4:Y:S01]  /*cad0*/  MUFU.EX2 R157, R153 ;  /* 0x00000099009d7308 */ /* 0x0005220000000800 */
        /* <DEDUP_REMOVED lines=23> */
[----:B------:R-:W5:Y:S01]  /*cc50*/  MUFU.EX2 R173, R173 ;  /* 0x000000ad00ad7308 */ /* 0x000f620000000800 */
        /* <DEDUP_REMOVED lines=10> */
[----:B----4-:R-:W-:Y:S01]  /*cd00*/  FADD.FTZ R15, R157, R168 ;  /* 0x000000a89d0f7221 */ /* 0x010fe20000010000 */
[----:B-1----:R-:W-:Y:S01]  /*cd10*/  F2FP.BF16.F32.PACK_AB R157, R184, R157 ;  /* 0x0000009db89d723e */ /* 0x002fe200000010ff */
[-C--:B------:R-:W-:Y:S01]  /*cd20*/  FMUL.FTZ R83, R83, R22.reuse ;  /* 0x0000001653537220 */ /* 0x080fe20000410000 */
[----:B------:R-:W-:Y:S01]  /*cd30*/  FMUL.FTZ R86, R86, R22 ;  /* 0x0000001656567220 */ /* 0x000fe20000410000 */
[----:B------:R-:W-:Y:S01]  /*cd40*/  FADD.FTZ R168, R184, R15 ;  /* 0x0000000fb8a87221 */ /* 0x000fe20000010000 */
[----:B------:R-:W1:Y:S01]  /*cd50*/  MUFU.EX2 R182, R182 ;  /* 0x000000b600b67308 */ /* 0x000e620000000800 */
[C---:B-----5:R-:W-:Y:S01]  /*cd60*/  FADD.FTZ R160, R173.reuse, R156 ;  /* 0x0000009cada07221 */ /* 0x060fe20000010000 */
        /* <DEDUP_REMOVED lines=38> */
[----:B------:R-:W4:Y:S01]  /*cfd0*/  MUFU.EX2 R165, R190 ;  /* 0x000000be00a57308 */ /* 0x000f220000000800 */
        /* <DEDUP_REMOVED lines=16> */
[----:B----4-:R-:W-:Y:S01]  /*d0e0*/  FADD.FTZ R15, R165, R172 ;  /* 0x000000aca50f7221 */ /* 0x010fe20000010000 */
[-C--:B------:R-:W-:Y:S01]  /*d0f0*/  FMUL.FTZ R147, R147, R22.reuse ;  /* 0x0000001693937220 */ /* 0x080fe20000410000 */
[-C--:B------:R-:W-:Y:S01]  /*d100*/  FMUL.FTZ R150, R150, R22.reuse ;  /* 0x0000001696967220 */ /* 0x080fe20000410000 */
[----:B------:R-:W-:-:S04]  /*d110*/  FMUL.FTZ R151, R151, R22 ;  /* 0x0000001697977220 */ /* 0x000fc80000410000 */
[----:B------:R-:W4:Y:S01]  /*d120*/  MUFU.EX2 R170, R175 ;  /* 0x000000af00aa7308 */ /* 0x000f220000000800 */
[C---:B-1----:R-:W-:Y:S01]  /*d130*/  FADD.FTZ R14, R168.reuse, R15 ;  /* 0x0000000fa80e7221 */ /* 0x042fe20000010000 */
[----:B------:R-:W-:-:S03]  /*d140*/  F2FP.BF16.F32.PACK_AB R165, R168, R165 ;  /* 0x000000a5a8a5723e */ /* 0x000fc600000010ff */
[----:B--2---:R-:W-:Y:S01]  /*d150*/  FADD.FTZ R15, R167, R14 ;  /* 0x0000000ea70f7221 */ /* 0x004fe20000010000 */
[----:B----4-:R-:W-:-:S03]  /*d160*/  F2FP.BF16.F32.PACK_AB R167, R170, R167 ;  /* 0x000000a7aaa7723e */ /* 0x010fc600000010ff */
[----:B------:R-:W-:Y:S02]  /*d170*/  FADD.FTZ R4, R170, R15 ;  /* 0x0000000faa047221 */ /* 0x000fe40000010000 */
[----:B------:R0:W-:Y:S01]  /*d180*/  STSM.16.M88.4 [R7], R164 ;  /* 0x000000a407007844 */ /* 0x0001e20000000200 */
[----:B------:R-:W-:Y:S05]  /*d190*/  @!P4 BRA `(.L_x_4970) ;  /* 0x000000000004c947 */ /* 0x000fea0003800000 */
[----:B------:R-:W-:Y:S01]  /*d1a0*/  BPT.TRAP 0x1 ;  /* 0x000000040000795c */ /* 0x000fe20000300000 */
.L_x_4970:
[----:B------:R1:W2:Y:S01]  /*d1b0*/  SYNCS.PHASECHK.TRANS64.TRYWAIT P0, [UR25+0x28c50], R13 ;  /* 0x028c500dff0075a7 */ /* 0x0002a20008000159 */
[----:B------:R-:W-:Y:S05]  /*d1c0*/  @!P4 BRA `(.L_x_4971) ;  /* 0x000000000004c947 */ /* 0x000fea0003800000 */
[----:B------:R-:W-:Y:S01]  /*d1d0*/  BPT.TRAP 0x1 ;  /* 0x000000040000795c */ /* 0x000fe20000300000 */
.L_x_4971:
[----:B--2---:R-:W-:Y:S05]  /*d1e0*/  @P0 BRA `(.L_x_4972) ;  /* 0x0000000000080947 */ /* 0x004fea0003800000 */
[----:B------:R-:W2:Y:S02]  /*d1f0*/  SYNCS.PHASECHK.TRANS64.TRYWAIT P0, [UR25+0x28c50], R13 ;  /* 0x028c500dff0075a7 */ /* 0x000ea40008000159 */
[----:B--2---:R-:W-:Y:S05]  /*d200*/  @!P0 BRA `(.L_x_4973) ;  /* 0x0000007000f88947 */ /* 0x004fea0003800000 */
.L_x_4972:
        /* <DEDUP_REMOVED lines=34> */
.L_x_4974:
[----:B------:R-:W-:Y:S01]  /*d430*/  UIADD3 UR25, UR25, 0x28c60, URZ ;  /* 0x00028c6019197890 */ /* 0x000fe2000fffe03f */
[----:B------:R-:W-:Y:S01]  /*d440*/  ISETP.LT.AND P0, PT, R17, UR43, PT ;  /* 0x0000002b11007c0c */ /* 0x000fe2000bf01270 */
[----:B------:R-:W-:Y:S01]  /*d450*/  UIADD3 UR43, UR43, -0x1, URZ ;  /* 0xffffffff2b2b7890 */ /* 0x000fe2000fffe03f */
[----:B------:R-:W-:Y:S01]  /*d460*/  MOV R21, R11 ;  /* 0x0000000b00157202 */ /* 0x000fe20000000f00 */
[----:B------:R-:W-:Y:S01]  /*d470*/  UPRMT UR25, UR42, 0x654, UR25 ;  /* 0x000006542a197896 */ /* 0x000fe20008000019 */
[----:B------:R-:W-:Y:S01]  /*d480*/  IMAD.MOV.U32 R20, RZ, RZ, R12 ;  /* 0x000000ffff147224 */ /* 0x000fe200078e000c */
[----:B------:R-:W-:-:S07]  /*d490*/  UMOV UR26, UR4 ;  /* 0x00000004001a7c82 */ /* 0x000fce0008000000 */
[----:B------:R-:W-:Y:S01]  /*d4a0*/  SYNCS.ARRIVE.TRANS64.RED.A1T0 RZ, [UR25], RZ ;  /* 0x000000ffffff79a7 */ /* 0x000fe20008100419 */
[----:B------:R-:W-:Y:S05]  /*d4b0*/  @P0 BRA `(.L_x_4975) ;  /* 0xffffffd8002c0947 */ /* 0x000fea000383ffff */
.L_x_4956:
[----:B------:R-:W4:Y:S01]  /*d4c0*/  SHFL.BFLY PT, R0, R3, 0x2, 0x1f ;  /* 0x0c401f0003007f89 */ /* 0x000f2200000e0000 */
[----:B------:R-:W-:Y:S08]  /*d4d0*/  BAR.ARV 0x8, 0x100 ;  /* 0x0204000000007b1d */ /* 0x000ff00000002000 */
[----:B------:R-:W-:Y:S01]  /*d4e0*/  BAR.SYNC.DEFER_BLOCKING 0xf, 0x100 ;  /* 0x03c4000000007b1d */ /* 0x000fe20000010000 */
[----:B------:R-:W-:-:S05]  /*d4f0*/  ISETP.NE.AND P0, PT, R10, RZ, PT ;  /* 0x000000ff0a00720c */ /* 0x000fca0003f05270 */
[----:B01----:R-:W0:Y:S01]  /*d500*/  SHFL.BFLY PT, R7, R4, 0x2, 0x1f ;  /* 0x0c401f0004077f89 */ /* 0x003e2200000e0000 */
[----:B----4-:R-:W-:Y:S01]  /*d510*/  FADD.FTZ R2, R0, R3 ;  /* 0x0000000300027221 */ /* 0x010fe20000010000 */
[----:B------:R-:W-:-:S04]  /*d520*/  MOV R3, UR10 ;  /* 0x0000000a00037c02 */ /* 0x000fc80008000f00 */
[----:B------:R-:W1:Y:S01]  /*d530*/  SHFL.BFLY PT, R5, R2, 0x1, 0x1f ;  /* 0x0c201f0002057f89 */ /* 0x000e6200000e0000 */
[----:B0-----:R-:W-:Y:S01]  /*d540*/  FADD.FTZ R7, R7, R4 ;  /* 0x0000000407077221 */ /* 0x001fe20000010000 */
[----:B------:R-:W-:-:S04]  /*d550*/  IMAD.MOV.U32 R4, RZ, RZ, -0x800000 ;  /* 0xff800000ff047424 */ /* 0x000fc800078e00ff */
[----:B------:R-:W2:Y:S01]  /*d560*/  SHFL.BFLY PT, R0, R7, 0x1, 0x1f ;  /* 0x0c201f0007007f89 */ /* 0x000ea200000e0000 */
[----:B-1----:R-:W-:Y:S01]  /*d570*/  FADD.FTZ R8, R2, R5 ;  /* 0x0000000502087221 */ /* 0x002fe20000010000 */
[----:B------:R-:W-:Y:S02]  /*d580*/  IMAD.MOV.U32 R5, RZ, RZ, RZ ;  /* 0x000000ffff057224 */ /* 0x000fe400078e00ff */
[----:B------:R-:W-:Y:S02]  /*d590*/  IMAD.U32 R2, RZ, RZ, UR4 ;  /* 0x00000004ff027e24 */ /* 0x000fe4000f8e00ff */
[----:B------:R-:W-:Y:S02]  /*d5a0*/  FSETP.NE.FTZ.AND P1, PT, R8, RZ, PT ;  /* 0x000000ff0800720b */ /* 0x000fe40003f35000 */
[----:B------:R-:W-:-:S05]  /*d5b0*/  IMAD R2, R2, 0x40, R9 ;  /* 0x0000004002027824 */ /* 0x000fca00078e0209 */
[----:B------:R-:W-:-:S06]  /*d5c0*/  @!P0 LEA R2, R2, UR40, 0x2 ;  /* 0x0000002802028c11 */ /* 0x000fcc000f8e10ff */
[----:B------:R-:W0:Y:S01]  /*d5d0*/  @P1 MUFU.RCP R5, R8 ;  /* 0x0000000800051308 */ /* 0x000e220000001000 */
[----:B------:R-:W-:Y:S01]  /*d5e0*/  @P1 FMUL.FTZ R3, R3, 0.69314718246459960938 ;  /* 0x3f31721803031820 */ /* 0x000fe20000410000 */
[----:B--23--:R-:W-:Y:S01]  /*d5f0*/  FADD.FTZ R13, R7, R0 ;  /* 0x00000000070d7221 */ /* 0x00cfe20000010000 */
[----:B------:R-:W-:-:S04]  /*d600*/  MOV R0, RZ ;  /* 0x000000ff00007202 */ /* 0x000fc80000000f00 */
[----:B------:R-:W-:Y:S01]  /*d610*/  FSETP.NE.FTZ.AND P2, PT, R13, RZ, PT ;  /* 0x000000ff0d00720b */ /* 0x000fe20003f55000 */
[----:B------:R-:W-:Y:S01]  /*d620*/  @P1 MUFU.LG2 R6, R8 ;  /* 0x0000000800061308 */ /* 0x000fe20000000c00 */
[----:B0-----:R0:W-:Y:S01]  /*d630*/  @!P0 STS [R2+0x28800], R5 ;  /* 0x0288000502008388 */ /* 0x0011e20000000800 */
[-C--:B------:R-:W-:Y:S01]  /*d640*/  FMUL.FTZ R24, R24, R5.reuse ;  /* 0x0000000518187220 */ /* 0x080fe20000410000 */
[----:B------:R-:W-:-:S09]  /*d650*/  FMUL.FTZ R25, R25, R5 ;  /* 0x0000000519197220 */ /* 0x000fd20000410000 */
        /* <DEDUP_REMOVED lines=8> */
[----:B------:R-:W2:Y:S01]  /*d6e0*/  @P2 MUFU.LG2 R7, R13 ;  /* 0x0000000d00072308 */ /* 0x000ea20000000c00 */
        /* <DEDUP_REMOVED lines=57> */
[----:B------:R-:W-:Y:S01]  /*da80*/  @P1 FMUL.FTZ R6, R6, 0.69314718246459960938 ;  /* 0x3f31721806061820 */ /* 0x000fe20000410000 */
[----:B--2---:R-:W-:Y:S01]  /*da90*/  @P2 FMUL.FTZ R8, R7, 0.69314718246459960938 ;  /* 0x3f31721807082820 */ /* 0x004fe20000410000 */
[----:B-1----:R-:W-:Y:S01]  /*daa0*/  MOV R2, 0xff800000 ;  /* 0xff80000000027802 */ /* 0x002fe20000000f00 */
        /* <DEDUP_REMOVED lines=69> */
.L_x_4880:
[----:B------:R-:W-:Y:S05]  /*df00*/  @P0 BRA `(.L_x_4976) ;  /* 0x0000002000e00947 */ /* 0x000fea0003800000 */
[----:B------:R-:W1:Y:S01]  /*df10*/  S2R R0, SR_TID.X ;  /* 0x0000000000007919 */ /* 0x000e620000002100 */
[----:B------:R-:W2:Y:S01]  /*df20*/  S2UR UR5, SR_CgaCtaId ;  /* 0x00000000000579c3 */ /* 0x000ea20000008800 */
[----:B------:R-:W-:Y:S01]  /*df30*/  UMOV UR4, 0x400 ;  /* 0x0000040000047882 */ /* 0x000fe20000000000 */
[----:B------:R-:W-:-:S06]  /*df40*/  IMAD.MOV R3, RZ, RZ, -R18 ;  /* 0x000000ffff037224 */ /* 0x000fcc00078e0a12 */
[----:B------:R-:W-:Y:S01]  /*df50*/  BAR.SYNC.DEFER_BLOCKING 0x1, 0x100 ;  /* 0x0044000000007b1d */ /* 0x000fe20000010000 */
[----:B0-----:R-:W-:-:S07]  /*df60*/  SHF.R.S32.HI R9, RZ, 0x1f, R18 ;  /* 0x0000001fff097819 */ /* 0x001fce0000011412 */
[----:B------:R-:W0:Y:S08]  /*df70*/  S2UR UR6, SR_CTAID.Y ;  /* 0x00000000000679c3 */ /* 0x000e300000002600 */
[----:B------:R-:W0:Y:S01]  /*df80*/  LDC R12, c[0x0][0xc50] ;  /* 0x00031400ff0c7b82 */ /* 0x000e220000000800 */
[----:B--2---:R-:W-:-:S07]  /*df90*/  ULEA UR4, UR5, UR4, 0x18 ;  /* 0x0000000405047291 */ /* 0x004fce000f8ec03f */
[----:B------:R-:W2:Y:S01]  /*dfa0*/  LDC R6, c[0x0][0xbe8] ;  /* 0x0002fa00ff067b82 */ /* 0x000ea20000000800 */
[----:B------:R-:W-:Y:S01]  /*dfb0*/  UIADD3 UR4, UR4, 0x28c20, URZ ;  /* 0x00028c2004047890 */ /* 0x000fe2000fffe03f */
[----:B-1----:R-:W-:-:S03]  /*dfc0*/  VIADD R152, R0, 0xffffff80 ;  /* 0xffffff8000987836 */ /* 0x002fc60000000000 */
[----:B------:R-:W-:Y:S02]  /*dfd0*/  UPRMT UR4, URZ, 0x654, UR4 ;  /* 0x000006543f047896 */ /* 0x000fe40008000004 */
[----:B------:R-:W-:-:S04]  /*dfe0*/  SHF.R.S32.HI R153, RZ, 0x1f, R152 ;  /* 0x0000001fff997819 */ /* 0x000fc80000011498 */
[----:B------:R-:W-:Y:S01]  /*dff0*/  LEA.HI R10, R153, R152, RZ, 0x7 ;  /* 0x00000098990a7211 */ /* 0x000fe200078f38ff */
[----:B0-----:R-:W-:Y:S02]  /*e000*/  IMAD R3, R12, R3, UR6 ;  /* 0x000000060c037e24 */ /* 0x001fe4000f8e0203 */
[----:B------:R-:W-:Y:S01]  /*e010*/  SYNCS.ARRIVE.TRANS64.RED.A1T0 RZ, [UR4], RZ ;  /* 0x000000ffffff79a7 */ /* 0x000fe20008100404 */
[----:B------:R-:W-:Y:S02]  /*e020*/  SHF.R.S32.HI R8, RZ, 0x7, R10 ;  /* 0x00000007ff087819 */ /* 0x000fe4000001140a */
[----:B------:R-:W-:-:S03]  /*e030*/  LOP3.LUT R5, R10, 0xffffff80, RZ, 0xc0, !PT ;  /* 0xffffff800a057812 */ /* 0x000fc600078ec0ff */
[----:B------:R-:W0:Y:S01]  /*e040*/  SHFL.IDX PT, R7, R8, RZ, 0x1f ;  /* 0x00001fff08077589 */ /* 0x000e2200000e0000 */
[----:B------:R-:W-:Y:S02]  /*e050*/  IADD3 R0, R152, -R5, RZ ;  /* 0x8000000598007210 */ /* 0x000fe40007ffe0ff */
[----:B------:R-:W-:Y:S02]  /*e060*/  SHF.R.S32.HI R5, RZ, 0x1f, R3 ;  /* 0x0000001fff057819 */ /* 0x000fe40000011403 */
[----:B------:R-:W-:Y:S02]  /*e070*/  SHF.R.S32.HI R157, RZ, 0x1f, R0 ;  /* 0x0000001fff9d7819 */ /* 0x000fe40000011400 */
[----:B0-----:R-:W-:Y:S02]  /*e080*/  ISETP.NE.AND P0, PT, R7, RZ, PT ;  /* 0x000000ff0700720c */ /* 0x001fe40003f05270 */
[----:B------:R-:W-:-:S11]  /*e090*/  LEA.HI R7, R157, R0, RZ, 0x2 ;  /* 0x000000009d077211 */ /* 0x000fd600078f10ff */
[----:B--2---:R-:W-:Y:S05]  /*e0a0*/  @P0 BRA `(.L_x_4977) ;  /* 0x0000000400380947 */ /* 0x004fea0003800000 */
[----:B------:R-:W0:Y:S01]  /*e0b0*/  LDC R19, c[0x0][0xbe8] ;  /* 0x0002fa00ff137b82 */ /* 0x000e220000000800 */
[----:B------:R-:W-:Y:S01]  /*e0c0*/  LOP3.LUT R11, R10, 0xffffff80, RZ, 0xc0, !PT ;  /* 0xffffff800a0b7812 */ /* 0x000fe200078ec0ff */
[----:B------:R-:W1:Y:S01]  /*e0d0*/  S2R R155, SR_CTAID.X ;  /* 0x00000000009b7919 */ /* 0x000e620000002500 */
[----:B------:R-:W-:Y:S01]  /*e0e0*/  LEA.HI R12, R153, R152, RZ, 0x2 ;  /* 0x00000098990c7211 */ /* 0x000fe200078f10ff */
[----:B------:R-:W-:Y:S02]  /*e0f0*/  ULDC.64 UR4, c[0x0][0xbd0] ;  /* 0x0002f40000047ab9 */ /* 0x000fe40000000a00 */
[----:B------:R-:W-:Y:S01]  /*e100*/  IMAD.IADD R16, R152, 0x1, -R11 ;  /* 0x0000000198107824 */ /* 0x000fe200078e0a0b */
[----:B------:R-:W-:Y:S01]  /*e110*/  LOP3.LUT R15, R12, 0xfffffffc, RZ, 0xc0, !PT ;  /* 0xfffffffc0c0f7812 */ /* 0x000fe200078ec0ff */
[----:B------:R-:W2:Y:S03]  /*e120*/  S2UR UR6, SR_CTAID.Z ;  /* 0x00000000000679c3 */ /* 0x000ea60000002700 */
[----:B------:R-:W-:Y:S01]  /*e130*/  SHF.R.S32.HI R11, RZ, 0x1f, R16 ;  /* 0x0000001fff0b7819 */ /* 0x000fe20000011410 */
[----:B------:R-:W-:-:S03]  /*e140*/  IMAD.IADD R15, R152, 0x1, -R15 ;  /* 0x00000001980f7824 */ /* 0x000fc600078e0a0f */
[-C--:B------:R-:W-:Y:S01]  /*e150*/  LEA.HI R20, R11, R16.reuse, RZ, 0x2 ;  /* 0x000000100b147211 */ /* 0x080fe200078f10ff */
[----:B------:R-:W3:Y:S01]  /*e160*/  LDC.64 R22, c[0x0][0xbd8] ;  /* 0x0002f600ff167b82 */ /* 0x000ee20000000a00 */
[----:B------:R-:W-:Y:S02]  /*e170*/  LEA.HI R12, R15, R15, RZ, 0x1 ;  /* 0x0000000f0f0c7211 */ /* 0x000fe400078f08ff */
[--C-:B------:R-:W-:Y:S02]  /*e180*/  SHF.R.S32.HI R10, RZ, 0x2, R20.reuse ;  /* 0x00000002ff0a7819 */ /* 0x100fe40000011414 */
[----:B------:R-:W-:Y:S02]  /*e190*/  SHF.R.S32.HI R13, RZ, 0x1f, R20 ;  /* 0x0000001fff0d7819 */ /* 0x000fe40000011414 */
[----:B------:R-:W-:Y:S02]  /*e1a0*/  LEA.HI R11, R11, R16, RZ, 0x5 ;  /* 0x000000100b0b7211 */ /* 0x000fe400078f28ff */
[----:B0-----:R-:W-:-:S02]  /*e1b0*/  ISETP.NE.AND P0, PT, R19, 0x1, PT ;  /* 0x000000011300780c */ /* 0x001fc40003f05270 */
[----:B------:R-:W-:Y:S02]  /*e1c0*/  LEA.HI R13, R13, R10, RZ, 0x3 ;  /* 0x0000000a0d0d7211 */ /* 0x000fe400078f18ff */
[----:B------:R-:W-:Y:S02]  /*e1d0*/  LOP3.LUT R12, R12, 0x1ffffffe, RZ, 0xc0, !PT ;  /* 0x1ffffffe0c0c7812 */ /* 0x000fe400078ec0ff */
[----:B------:R-:W-:Y:S02]  /*e1e0*/  LOP3.LUT R13, R13, 0xfffffff8, RZ, 0xc0, !PT ;  /* 0xfffffff80d0d7812 */ /* 0x000fe400078ec0ff */
[----:B------:R-:W-:Y:S01]  /*e1f0*/  SHF.R.S32.HI R11, RZ, 0x5, R11 ;  /* 0x00000005ff0b7819 */ /* 0x000fe2000001140b */
[----:B------:R-:W-:Y:S01]  /*e200*/  IMAD.IADD R15, R15, 0x1, -R12 ;  /* 0x000000010f0f7824 */ /* 0x000fe200078e0a0c */
[----:B------:R-:W-:Y:S01]  /*e210*/  IADD3 R10, R10, -R13, RZ ;  /* 0x8000000d0a0a7210 */ /* 0x000fe20007ffe0ff */
[----:B------:R-:W-:Y:S02]  /*e220*/  IMAD R13, R9, UR4, RZ ;  /* 0x00000004090d7c24 */ /* 0x000fe4000f8e02ff */
[----:B------:R-:W0:Y:S02]  /*e230*/  @P0 LDC R17, c[0x0][0xbec] ;  /* 0x0002fb00ff110b82 */ /* 0x000e240000000800 */
[----:B------:R-:W-:-:S02]  /*e240*/  IMAD R154, R11, 0x10, R10 ;  /* 0x000000100b9a7824 */ /* 0x000fc400078e020a */
[C---:B------:R-:W-:Y:S01]  /*e250*/  IMAD.WIDE.U32 R10, R18.reuse, UR4, RZ ;  /* 0x00000004120a7c25 */ /* 0x040fe2000f8e00ff */
[----:B--2---:R-:W-:Y:S02]  /*e260*/  USHF.R.S32.HI UR4, URZ, 0x1f, UR6 ;  /* 0x0000001f3f047899 */ /* 0x004fe40008011406 */
[----:B------:R-:W-:Y:S01]  /*e270*/  LEA R12, R15, R154, 0x3 ;  /* 0x0000009a0f0c7211 */ /* 0x000fe200078e18ff */
[----:B------:R-:W2:Y:S01]  /*e280*/  @P0 LDC R21, c[0x0][0xbf0] ;  /* 0x0002fc00ff150b82 */ /* 0x000ea20000000800 */
[----:B------:R-:W-:Y:S02]  /*e290*/  IMAD R13, R18, UR5, R13 ;  /* 0x00000005120d7c24 */ /* 0x000fe4000f8e020d */
[----:B---3--:R-:W-:Y:S01]  /*e2a0*/  IMAD R14, R22, UR4, RZ ;  /* 0x00000004160e7c24 */ /* 0x008fe2000f8e02ff */
[----:B------:R-:W-:Y:S01]  /*e2b0*/  ULDC.64 UR4, c[0x0][0xbe0] ;  /* 0x0002f80000047ab9 */ /* 0x000fe20000000a00 */
[----:B-1----:R-:W-:Y:S02]  /*e2c0*/  IMAD R12, R155, 0x40, R12 ;  /* 0x000000409b0c7824 */ /* 0x002fe400078e020c */
[----:B------:R-:W-:-:S02]  /*e2d0*/  IMAD R15, R23, UR6, R14 ;  /* 0x00000006170f7c24 */ /* 0x000fc4000f8e020e */
[----:B------:R-:W-:Y:S01]  /*e2e0*/  IMAD.IADD R11, R11, 0x1, R13 ;  /* 0x000000010b0b7824 */ /* 0x000fe200078e020d */
[----:B------:R-:W-:Y:S01]  /*e2f0*/  MOV R13, R12 ;  /* 0x0000000c000d7202 */ /* 0x000fe20000000f00 */
[----:B------:R-:W-:-:S04]  /*e300*/  IMAD.WIDE.U32 R10, R22, UR6, R10 ;  /* 0x00000006160a7c25 */ /* 0x000fc8000f8e000a */
[----:B0-----:R-:W-:-:S04]  /*e310*/  @P0 IMAD.HI.U32 R14, R12, R17, RZ ;  /* 0x000000110c0e0227 */ /* 0x001fc800078e00ff */
[----:B------:R-:W-:Y:S01]  /*e320*/  IMAD.IADD R11, R11, 0x1, R15 ;  /* 0x000000010b0b7824 */ /* 0x000fe200078e020f */
[----:B--2---:R-:W-:Y:S01]  /*e330*/  @P0 SHF.R.U32.HI R13, RZ, R21, R14 ;  /* 0x00000015ff0d0219 */ /* 0x004fe2000001160e */
[----:B------:R-:W-:Y:S02]  /*e340*/  IMAD R14, R5, UR4, RZ ;  /* 0x00000004050e7c24 */ /* 0x000fe4000f8e02ff */
[----:B------:R-:W-:Y:S01]  /*e350*/  IMAD.WIDE.U32 R10, R3, UR4, R10 ;  /* 0x00000004030a7c25 */ /* 0x000fe2000f8e000a */
[----:B------:R-:W-:-:S03]  /*e360*/  SHF.R.S32.HI R17, RZ, 0x1f, R13 ;  /* 0x0000001fff117819 */ /* 0x000fc6000001140d */
[----:B------:R-:W-:Y:S01]  /*e370*/  IMAD.MOV R15, RZ, RZ, -R13 ;  /* 0x000000ffff0f7224 */ /* 0x000fe200078e0a0d */
[----:B------:R-:W-:Y:S01]  /*e380*/  IADD3 R10, P0, R13, R10, RZ ;  /* 0x0000000a0d0a7210 */ /* 0x000fe20007f1e0ff */
[----:B------:R-:W-:Y:S01]  /*e390*/  IMAD R14, R3, UR5, R14 ;  /* 0x00000005030e7c24 */ /* 0x000fe2000f8e020e */
[----:B------:R-:W-:Y:S01]  /*e3a0*/  ULDC.64 UR4, c[0x0][0xbc8] ;  /* 0x0002f20000047ab9 */ /* 0x000fe20000000a00 */
[----:B------:R-:W-:Y:S01]  /*e3b0*/  IMAD R15, R19, R15, R12 ;  /* 0x0000000f130f7224 */ /* 0x000fe200078e020c */
[----:B------:R-:W-:Y:S02]  /*e3c0*/  LOP3.LUT R13, R20, 0x7ffffffc, RZ, 0xc0, !PT ;  /* 0x7ffffffc140d7812 */ /* 0x000fe400078ec0ff */
[----:B------:R-:W-:Y:S02]  /*e3d0*/  IADD3.X R11, R17, R11, R14, P0, !PT ;  /* 0x0000000b110b7210 */ /* 0x000fe400007fe40e */
[----:B------:R-:W-:Y:S02]  /*e3e0*/  SHF.R.S32.HI R12, RZ, 0x1f, R15 ;  /* 0x0000001fff0c7819 */ /* 0x000fe4000001140f */
[----:B------:R-:W-:Y:S01]  /*e3f0*/  LEA R14, R155, R154, 0x6 ;  /* 0x0000009a9b0e7211 */ /* 0x000fe200078e30ff */
        /* <DEDUP_REMOVED lines=10> */
[----:B------:R-:W-:Y:S02]  /*e4a0*/  SHFL.IDX PT, R12, R17, 0x1, 0x1c1f ;  /* 0x003c1f00110c7f89 */ /* 0x000fe400000e0000 */
[----:B------:R-:W-:-:S02]  /*e4b0*/  IMAD.IADD R21, R8, 0x1, -R15 ;  /* 0x0000000108157824 */ /* 0x000fc400078e0a0f */
[----:B------:R-:W-:Y:S01]  /*e4c0*/  IMAD.IADD R15, R16, 0x1, -R13 ;  /* 0x00000001100f7824 */ /* 0x000fe200078e0a0d */
[----:B------:R-:W-:Y:S01]  /*e4d0*/  SHFL.IDX PT, R10, R17, RZ, 0x1c1f ;  /* 0x001c1fff110a7589 */ /* 0x000fe200000e0000 */
[----:B------:R-:W-:Y:S02]  /*e4e0*/  IMAD.U32 R16, R21, -0x100, RZ ;  /* 0xffffff0015107824 */ /* 0x000fe400078e00ff */
[----:B------:R-:W-:Y:S01]  /*e4f0*/  IMAD.SHL.U32 R21, R15, 0x2, RZ ;  /* 0x000000020f157824 */ /* 0x000fe200078e00ff */
[----:B------:R-:W0:Y:S01]  /*e500*/  SHFL.IDX PT, R11, R20, RZ, 0x1c1f ;  /* 0x001c1fff140b7589 */ /* 0x000e2200000e0000 */
[----:B------:R-:W-:-:S03]  /*e510*/  IMAD R15, R19, UR4, RZ ;  /* 0x00000004130f7c24 */ /* 0x000fc6000f8e02ff */
[----:B------:R-:W1:Y:S01]  /*e520*/  SHFL.IDX PT, R13, R20, 0x1, 0x1c1f ;  /* 0x003c1f00140d7f89 */ /* 0x000e6200000e0000 */
[----:B------:R-:W-:Y:S02]  /*e530*/  ISETP.NE.AND P0, PT, R21, R16, PT ;  /* 0x000000101500720c */ /* 0x000fe40003f05270 */
[C---:B------:R-:W-:Y:S02]  /*e540*/  IADD3 R16, R14.reuse, 0x8, RZ ;  /* 0x000000080e107810 */ /* 0x040fe40007ffe0ff */
[-C--:B------:R-:W-:Y:S02]  /*e550*/  ISETP.GE.OR P1, PT, R14, R15.reuse, P0 ;  /* 0x0000000f0e00720c */ /* 0x080fe40000726670 */
[----:B------:R-:W-:-:S11]  /*e560*/  ISETP.GE.OR P0, PT, R16, R15, P0 ;  /* 0x0000000f1000720c */ /* 0x000fd60000706670 */
[----:B0-----:R0:W-:Y:S04]  /*e570*/  @!P1 ST.E desc[UR36][R10.64], R4 ;  /* 0x000000040a009985 */ /* 0x0011e8000c101924 */
[----:B-1----:R0:W-:Y:S02]  /*e580*/  @!P0 ST.E desc[UR36][R12.64], R2 ;  /* 0x000000020c008985 */ /* 0x0021e4000c101924 */
.L_x_4977:
[----:B------:R-:W-:Y:S01]  /*e590*/  ISETP.NE.AND P0, PT, R6, 0x1, PT ;  /* 0x000000010600780c */ /* 0x000fe20003f05270 */
[----:B------:R-:W1:Y:S01]  /*e5a0*/  S2R R14, SR_CTAID.X ;  /* 0x00000000000e7919 */ /* 0x000e620000002500 */
[--C-:B0-----:R-:W-:Y:S01]  /*e5b0*/  SHF.R.S32.HI R2, RZ, 0x2, R7.reuse ;  /* 0x00000002ff027819 */ /* 0x101fe20000011407 */
[----:B------:R-:W0:Y:S01]  /*e5c0*/  S2UR UR6, SR_CTAID.Z ;  /* 0x00000000000679c3 */ /* 0x000e220000002700 */
[----:B------:R-:W-:Y:S01]  /*e5d0*/  SHF.R.S32.HI R11, RZ, 0x1f, R7 ;  /* 0x0000001fff0b7819 */ /* 0x000fe20000011407 */
[----:B------:R-:W-:Y:S01]  /*e5e0*/  ULDC.64 UR4, c[0x0][0xb38] ;  /* 0x0002ce0000047ab9 */ /* 0x000fe20000000a00 */
[----:B------:R-:W-:Y:S01]  /*e5f0*/  LEA.HI R153, R153, R152, RZ, 0x2 ;  /* 0x0000009899997211 */ /* 0x000fe200078f10ff */
[----:B------:R-:W-:Y:S01]  /*e600*/  IMAD R9, R9, UR4, RZ ;  /* 0x0000000409097c24 */ /* 0x000fe2000f8e02ff */
[----:B------:R-:W-:Y:S01]  /*e610*/  LEA.HI R11, R11, R2, RZ, 0x3 ;  /* 0x000000020b0b7211 */ /* 0x000fe200078f18ff */
[----:B------:R-:W-:Y:S01]  /*e620*/  BSSY B0, `(.L_x_4978) ;  /* 0x00000ff000007945 */ /* 0x000fe20003800000 */
[----:B------:R-:W-:Y:S01]  /*e630*/  LOP3.LUT R153, R153, 0xfffffffc, RZ, 0xc0, !PT ;  /* 0xfffffffc99997812 */ /* 0x000fe200078ec0ff */
[----:B------:R-:W2:Y:S01]  /*e640*/  LDC.64 R12, c[0x0][0xb40] ;  /* 0x0002d000ff0c7b82 */ /* 0x000ea20000000a00 */
[----:B------:R-:W-:Y:S01]  /*e650*/  LOP3.LUT R11, R11, 0xfffffff8, RZ, 0xc0, !PT ;  /* 0xfffffff80b0b7812 */ /* 0x000fe200078ec0ff */
[----:B------:R-:W-:Y:S01]  /*e660*/  IMAD R9, R18, UR5, R9 ;  /* 0x0000000512097c24 */ /* 0x000fe2000f8e0209 */
[----:B------:R-:W-:Y:S01]  /*e670*/  LEA.HI R157, R157, R0, RZ, 0x5 ;  /* 0x000000009d9d7211 */ /* 0x000fe200078f28ff */
[----:B------:R-:W-:-:S02]  /*e680*/  IMAD.IADD R153, R152, 0x1, -R153 ;  /* 0x0000000198997824 */ /* 0x000fc400078e0a99 */
[----:B------:R-:W-:Y:S01]  /*e690*/  IMAD.IADD R4, R2, 0x1, -R11 ;  /* 0x0000000102047824 */ /* 0x000fe200078e0a0b */
[----:B------:R-:W-:Y:S01]  /*e6a0*/  SHF.R.S32.HI R157, RZ, 0x5, R157 ;  /* 0x00000005ff9d7819 */ /* 0x000fe2000001149d */
[----:B------:R-:W3:Y:S01]  /*e6b0*/  @P0 LDC R16, c[0x0][0xbec] ;  /* 0x0002fb00ff100b82 */ /* 0x000ee20000000800 */
[----:B------:R-:W-:Y:S01]  /*e6c0*/  LEA.HI R2, R153, R153, RZ, 0x1 ;  /* 0x0000009999027211 */ /* 0x000fe200078f08ff */
[----:B------:R-:W-:-:S03]  /*e6d0*/  IMAD.WIDE.U32 R18, R18, UR4, RZ ;  /* 0x0000000412127c25 */ /* 0x000fc6000f8e00ff */
[----:B------:R-:W-:Y:S01]  /*e6e0*/  LOP3.LUT R2, R2, 0x1ffffffe, RZ, 0xc0, !PT ;  /* 0x1ffffffe02027812 */ /* 0x000fe200078ec0ff */
[----:B------:R-:W-:Y:S01]  /*e6f0*/  IMAD R157, R157, 0x10, R4 ;  /* 0x000000109d9d7824 */ /* 0x000fe200078e0204 */
[----:B------:R-:W-:Y:S01]  /*e700*/  IADD3 R19, R19, R9, RZ ;  /* 0x0000000913137210 */ /* 0x000fe20007ffe0ff */
[----:B------:R-:W4:Y:S01]  /*e710*/  @P0 LDC R17, c[0x0][0xbf0] ;  /* 0x0002fc00ff110b82 */ /* 0x000f220000000800 */
[----:B------:R-:W-:Y:S01]  /*e720*/  IADD3 R2, R153, -R2, RZ ;  /* 0x8000000299027210 */ /* 0x000fe20007ffe0ff */
[----:B0-----:R-:W-:-:S04]  /*e730*/  USHF.R.S32.HI UR4, URZ, 0x1f, UR6 ;  /* 0x0000001f3f047899 */ /* 0x001fc80008011406 */
[----:B------:R-:W-:Y:S02]  /*e740*/  IMAD R11, R2, 0x8, R157 ;  /* 0x00000008020b7824 */ /* 0x000fe400078e029d */
[----:B--2---:R-:W-:Y:S01]  /*e750*/  IMAD R2, R12, UR4, RZ ;  /* 0x000000040c027c24 */ /* 0x004fe2000f8e02ff */
[----:B------:R-:W-:Y:S01]  /*e760*/  ULDC.64 UR4, c[0x0][0xb48] ;  /* 0x0002d20000047ab9 */ /* 0x000fe20000000a00 */
[----:B-1----:R-:W-:Y:S02]  /*e770*/  IMAD R15, R14, 0x40, R11 ;  /* 0x000000400e0f7824 */ /* 0x002fe400078e020b */
[----:B------:R-:W-:Y:S02]  /*e780*/  IMAD R13, R13, UR6, R2 ;  /* 0x000000060d0d7c24 */ /* 0x000fe4000f8e0202 */
[----:B------:R-:W-:-:S04]  /*e790*/  IMAD.WIDE.U32 R10, R12, UR6, R18 ;  /* 0x000000060c0a7c25 */ /* 0x000fc8000f8e0012 */
[----:B---3--:R-:W-:Y:S01]  /*e7a0*/  @P0 IMAD.HI.U32 R16, R15, R16, RZ ;  /* 0x000000100f100227 */ /* 0x008fe200078e00ff */
[----:B------:R-:W-:-:S03]  /*e7b0*/  IADD3 R11, R11, R13, RZ ;  /* 0x0000000d0b0b7210 */ /* 0x000fc60007ffe0ff */
[----:B------:R-:W-:Y:S02]  /*e7c0*/  IMAD.MOV.U32 R9, RZ, RZ, R15 ;  /* 0x000000ffff097224 */ /* 0x000fe400078e000f */
[----:B------:R-:W-:Y:S01]  /*e7d0*/  IMAD R2, R5, UR4, RZ ;  /* 0x0000000405027c24 */ /* 0x000fe2000f8e02ff */
[----:B----4-:R-:W-:-:S03]  /*e7e0*/  @P0 SHF.R.U32.HI R9, RZ, R17, R16 ;  /* 0x00000011ff090219 */ /* 0x010fc60000011610 */
[C---:B------:R-:W-:Y:S01]  /*e7f0*/  IMAD R13, R3.reuse, UR5, R2 ;  /* 0x00000005030d7c24 */ /* 0x040fe2000f8e0202 */
[--C-:B------:R-:W-:Y:S01]  /*e800*/  SHF.R.S32.HI R4, RZ, 0x1f, R9.reuse ;  /* 0x0000001fff047819 */ /* 0x100fe20000011409 */
[----:B------:R-:W-:Y:S02]  /*e810*/  IMAD.MOV R5, RZ, RZ, -R9 ;  /* 0x000000ffff057224 */ /* 0x000fe400078e0a09 */
[----:B------:R-:W-:Y:S01]  /*e820*/  IMAD.WIDE.U32 R2, R3, UR4, R10 ;  /* 0x0000000403027c25 */ /* 0x000fe2000f8e000a */
[----:B------:R-:W-:-:S03]  /*e830*/  ULDC.64 UR4, c[0x0][0xb30] ;  /* 0x0002cc0000047ab9 */ /* 0x000fc60000000a00 */
[----:B------:R-:W-:Y:S02]  /*e840*/  IMAD R5, R6, R5, R15 ;  /* 0x0000000506057224 */ /* 0x000fe400078e020f */
[----:B------:R-:W-:Y:S02]  /*e850*/  IMAD R4, R4, UR4, RZ ;  /* 0x0000000404047c24 */ /* 0x000fe4000f8e02ff */
[----:B------:R-:W-:Y:S02]  /*e860*/  IMAD.IADD R3, R3, 0x1, R13 ;  /* 0x0000000103037824 */ /* 0x000fe400078e020d */
[C---:B------:R-:W-:Y:S01]  /*e870*/  IMAD R11, R9.reuse, UR5, R4 ;  /* 0x00000005090b7c24 */ /* 0x040fe2000f8e0204 */
[----:B------:R-:W-:Y:S01]  /*e880*/  SHF.R.S32.HI R4, RZ, 0x1f, R5 ;  /* 0x0000001fff047819 */ /* 0x000fe20000011405 */
[----:B------:R-:W-:Y:S01]  /*e890*/  IMAD.WIDE.U32 R2, R9, UR4, R2 ;  /* 0x0000000409027c25 */ /* 0x000fe2000f8e0002 */
[----:B------:R-:W-:-:S03]  /*e8a0*/  ULDC.64 UR4, c[0x0][0xb28] ;  /* 0x0002ca0000047ab9 */ /* 0x000fc60000000a00 */
[----:B------:R-:W-:Y:S01]  /*e8b0*/  IMAD R4, R4, UR4, RZ ;  /* 0x0000000404047c24 */ /* 0x000fe2000f8e02ff */
[----:B------:R-:W-:-:S03]  /*e8c0*/  IADD3 R3, R3, R11, RZ ;  /* 0x0000000b03037210 */ /* 0x000fc60007ffe0ff */
[C---:B------:R-:W-:Y:S02]  /*e8d0*/  IMAD R9, R5.reuse, UR5, R4 ;  /* 0x0000000505097c24 */ /* 0x040fe4000f8e0204 */
[----:B------:R-:W-:Y:S01]  /*e8e0*/  IMAD.WIDE.U32 R2, R5, UR4, R2 ;  /* 0x0000000405027c25 */ /* 0x000fe2000f8e0002 */
[----:B------:R-:W-:-:S03]  /*e8f0*/  ULDC.64 UR4, c[0x0][0xb00] ;  /* 0x0002c00000047ab9 */ /* 0x000fc60000000a00 */
[----:B------:R-:W-:Y:S01]  /*e900*/  IMAD.IADD R5, R3, 0x1, R9 ;  /* 0x0000000103057824 */ /* 0x000fe200078e0209 */
[-C--:B------:R-:W-:Y:S02]  /*e910*/  LEA.HI R9, R8, R8.reuse, RZ, 0x1 ;  /* 0x0000000808097211 */ /* 0x080fe400078f08ff */
[----:B------:R-:W-:Y:S01]  /*e920*/  LEA R4, P0, R2, UR4, 0x2 ;  /* 0x0000000402047c11 */ /* 0x000fe2000f8010ff */
[----:B------:R-:W-:Y:S01]  /*e930*/  ULDC UR4, c[0x0][0xa88] ;  /* 0x0002a20000047ab9 */ /* 0x000fe20000000800 */
[----:B------:R-:W-:Y:S01]  /*e940*/  LOP3.LUT R11, R9, 0xfffffe, RZ, 0xc0, !PT ;  /* 0x00fffffe090b7812 */ /* 0x000fe200078ec0ff */
[----:B------:R-:W-:Y:S01]  /*e950*/  IMAD R6, R6, UR4, RZ ;  /* 0x0000000406067c24 */ /* 0x000fe2000f8e02ff */
[----:B------:R-:W-:Y:S01]  /*e960*/  LOP3.LUT R9, R7, 0x7ffffffc, RZ, 0xc0, !PT ;  /* 0x7ffffffc07097812 */ /* 0x000fe200078ec0ff */
[----:B------:R-:W-:Y:S01]  /*e970*/  IMAD R7, R14, 0x40, R157 ;  /* 0x000000400e077824 */ /* 0x000fe200078e029d */
[----:B------:R-:W-:Y:S02]  /*e980*/  LEA.HI.X R5, R2, UR5, R5, 0x2, P0 ;  /* 0x0000000502057c11 */ /* 0x000fe400080f1405 */
[----:B------:R-:W-:Y:S01]  /*e990*/  IADD3 R11, -R11, R8, RZ ;  /* 0x000000080b0b7210 */ /* 0x000fe20007ffe1ff */
[----:B------:R-:W-:Y:S01]  /*e9a0*/  IMAD.IADD R0, R0, 0x1, -R9 ;  /* 0x0000000100007824 */ /* 0x000fe200078e0a09 */
[----:B------:R-:W-:Y:S01]  /*e9b0*/  ISETP.GE.AND P0, PT, R7, R6, PT ;  /* 0x000000060700720c */ /* 0x000fe20003f06270 */
[----:B------:R0:W1:Y:S02]  /*e9c0*/  SHFL.IDX PT, R2, R4, RZ, 0x1c1f ;  /* 0x001c1fff04027589 */ /* 0x00006400000e0000 */
[----:B------:R-:W-:-:S02]  /*e9d0*/  IMAD R0, R11, 0x80, R0 ;  /* 0x000000800b007824 */ /* 0x000fc400078e0200 */
[----:B------:R0:W2:Y:S03]  /*e9e0*/  SHFL.IDX PT, R3, R5, RZ, 0x1c1f ;  /* 0x001c1fff05037589 */ /* 0x0000a600000e0000 */
[----:B------:R-:W-:-:S05]  /*e9f0*/  SHF.L.U32 R0, R0, 0x1, RZ ;  /* 0x0000000100007819 */ /* 0x000fca00000006ff */
[----:B0-----:R-:W-:Y:S05]  /*ea00*/  @P0 BRA `(.L_x_4979) ;  /* 0x0000000c00000947 */ /* 0x001fea0003800000 */
[C---:B------:R-:W-:Y:S01]  /*ea10*/  VIADD R9, R0.reuse, 0x8 ;  /* 0x0000000800097836 */ /* 0x040fe20000000000 */
[----:B------:R-:W-:Y:S01]  /*ea20*/  ULDC UR4, c[0x0][0xac8] ;  /* 0x0002b20000047ab9 */ /* 0x000fe20000000800 */
[C---:B------:R-:W-:Y:S01]  /*ea30*/  VIADD R11, R0.reuse, 0x10 ;  /* 0x00000010000b7836 */ /* 0x040fe20000000000 */
        /* <DEDUP_REMOVED lines=11> */
[----:B------:R-:W-:Y:S01]  /*eaf0*/  VIADD R23, R0, 0x58 ;  /* 0x0000005800177836 */ /* 0x000fe20000000000 */
[----:B------:R-:W-:-:S02]  /*eb00*/  ISETP.GE.AND P1, PT, R17, UR4, PT ;  /* 0x0000000411007c0c */ /* 0x000fc4000bf26270 */
[C---:B------:R-:W-:Y:S02]  /*eb10*/  IADD3 R18, R0.reuse, 0x30, RZ ;  /* 0x0000003000127810 */ /* 0x040fe40007ffe0ff */
        /* <DEDUP_REMOVED lines=9> */
[----:B------:R-:W-:Y:S01]  /*ebb0*/  IADD3 R21, R0, 0x48, RZ ;  /* 0x0000004800157810 */ /* 0x000fe20007ffe0ff */
        /* <DEDUP_REMOVED lines=11> */
[----:B------:R-:W-:Y:S02]  /*ec70*/  ISETP.GE.AND P5, PT, R21, UR4, PT ;  /* 0x0000000415007c0c */ /* 0x000fe4000bfa6270 */
[----:B------:R-:W-:Y:S02]  /*ec80*/  @!P0 LEA.HI R16, R16, R16, RZ, 0x1 ;  /* 0x0000001010108211 */ /* 0x000fe400078f08ff */
[----:B------:R-:W-:-:S02]  /*ec90*/  @!P1 LEA.HI R17, R17, R17, RZ, 0x1 ;  /* 0x0000001111119211 */ /* 0x000fc400078f08ff */
        /* <DEDUP_REMOVED lines=83> */
[----:B0-----:R-:W-:Y:S02]  /*f1d0*/  @!P0 LOP3.LUT R9, R23, 0xfffffffe, RZ, 0xc0, !PT ;  /* 0xfffffffe17098812 */ /* 0x001fe400078ec0ff */
[----:B------:R-:W-:Y:S02]  /*f1e0*/  @!P2 LEA.HI R18, R18, R18, RZ, 0x1 ;  /* 0x000000121212a211 */ /* 0x000fe400078f08ff */
[----:B------:R-:W-:Y:S01]  /*f1f0*/  @!P3 LEA.HI R19, R19, R19, RZ, 0x1 ;  /* 0x000000131313b211 */ /* 0x000fe200078f08ff */
[----:B------:R-:W-:Y:S01]  /*f200*/  @!P0 IMAD.WIDE R8, R9, 0x4, R2 ;  /* 0x0000000409088825 */ /* 0x000fe200078e0202 */
[----:B-1----:R-:W-:-:S02]  /*f210*/  @!P1 LOP3.LUT R11, R24, 0xfffffffe, RZ, 0xc0, !PT ;  /* 0xfffffffe180b9812 */ /* 0x002fc400078ec0ff */
[----:B------:R-:W-:Y:S02]  /*f220*/  @!P4 LEA.HI R20, R20, R20, RZ, 0x1 ;  /* 0x000000141414c211 */ /* 0x000fe400078f08ff */
[----:B--2---:R-:W-:Y:S01]  /*f230*/  @!P2 LOP3.LUT R13, R18, 0xfffffffe, RZ, 0xc0, !PT ;  /* 0xfffffffe120da812 */ /* 0x004fe200078ec0ff */
[--C-:B------:R-:W-:Y:S01]  /*f240*/  @!P1 IMAD.WIDE R10, R11, 0x4, R2.reuse ;  /* 0x000000040b0a9825 */ /* 0x100fe200078e0202 */
[----:B------:R-:W-:Y:S01]  /*f250*/  @!P5 LEA.HI R21, R21, R21, RZ, 0x1 ;  /* 0x000000151515d211 */ /* 0x000fe200078f08ff */
[----:B------:R0:W-:Y:S01]  /*f260*/  @!P0 ST.E.64 desc[UR36][R8.64], R96 ;  /* 0x0000006008008985 */ /* 0x0001e2000c101b24 */
[----:B------:R-:W-:Y:S01]  /*f270*/  @!P3 LOP3.LUT R19, R19, 0xfffffffe, RZ, 0xc0, !PT ;  /* 0xfffffffe1313b812 */ /* 0x000fe200078ec0ff */
[----:B------:R-:W-:Y:S01]  /*f280*/  @!P2 IMAD.WIDE R12, R13, 0x4, R2 ;  /* 0x000000040d0ca825 */ /* 0x000fe200078e0202 */
[----:B------:R-:W-:Y:S01]  /*f290*/  @!P6 LEA.HI R22, R22, R22, RZ, 0x1 ;  /* 0x000000161616e211 */ /* 0x000fe200078f08ff */
[----:B------:R1:W-:Y:S01]  /*f2a0*/  @!P1 ST.E.64 desc[UR36][R10.64], R100 ;  /* 0x000000640a009985 */ /* 0x0003e2000c101b24 */
[----:B---3--:R-:W-:Y:S01]  /*f2b0*/  @!P4 LOP3.LUT R15, R20, 0xfffffffe, RZ, 0xc0, !PT ;  /* 0xfffffffe140fc812 */ /* 0x008fe200078ec0ff */
[----:B------:R-:W-:Y:S01]  /*f2c0*/  VIADD R18, R0, 0xc8 ;  /* 0x000000c800127836 */ /* 0x000fe20000000000 */
[----:B------:R-:W-:Y:S01]  /*f2d0*/  @!P5 LOP3.LUT R21, R21, 0xfffffffe, RZ, 0xc0, !PT ;  /* 0xfffffffe1515d812 */ /* 0x000fe200078ec0ff */
[----:B------:R2:W-:Y:S01]  /*f2e0*/  @!P2 ST.E.64 desc[UR36][R12.64], R104 ;  /* 0x000000680c00a985 */ /* 0x0005e2000c101b24 */
[----:B----4-:R-:W-:-:S02]  /*f2f0*/  @!P6 LOP3.LUT R17, R22, 0xfffffffe, RZ, 0xc0, !PT ;  /* 0xfffffffe1611e812 */ /* 0x010fc400078ec0ff */
[----:B------:R-:W-:Y:S02]  /*f300*/  IADD3 R20, R0, 0xd8, RZ ;  /* 0x000000d800147810 */ /* 0x000fe40007ffe0ff */
[----:B------:R-:W-:Y:S01]  /*f310*/  ISETP.GE.AND P0, PT, R18, UR4, PT ;  /* 0x0000000412007c0c */ /* 0x000fe2000bf06270 */
[----:B0-----:R-:W-:Y:S01]  /*f320*/  @!P3 IMAD.WIDE R8, R19, 0x4, R2 ;  /* 0x000000041308b825 */ /* 0x001fe200078e0202 */
[----:B------:R-:W-:-:S03]  /*f330*/  ISETP.GE.AND P2, PT, R20, UR4, PT ;  /* 0x0000000414007c0c */ /* 0x000fc6000bf46270 */
[--C-:B-1----:R-:W-:Y:S01]  /*f340*/  @!P4 IMAD.WIDE R10, R15, 0x4, R2.reuse ;  /* 0x000000040f0ac825 */ /* 0x102fe200078e0202 */
[----:B------:R0:W-:Y:S03]  /*f350*/  @!P3 ST.E.64 desc[UR36][R8.64], R108 ;  /* 0x0000006c0800b985 */ /* 0x0001e6000c101b24 */
[--C-:B------:R-:W-:Y:S01]  /*f360*/  @!P5 IMAD.WIDE R14, R21, 0x4, R2.reuse ;  /* 0x00000004150ed825 */ /* 0x100fe200078e0202 */
[----:B------:R1:W-:Y:S01]  /*f370*/  @!P4 ST.E.64 desc[UR36][R10.64], R112 ;  /* 0x000000700a00c985 */ /* 0x0003e2000c101b24 */
[C---:B--2---:R-:W-:Y:S02]  /*f380*/  IADD3 R13, R0.reuse, 0xf0, RZ ;  /* 0x000000f0000d7810 */ /* 0x044fe40007ffe0ff */
[----:B------:R-:W-:Y:S01]  /*f390*/  VIADD R19, R0, 0xd0 ;  /* 0x000000d000137836 */ /* 0x000fe20000000000 */
[----:B------:R2:W-:Y:S01]  /*f3a0*/  @!P5 ST.E.64 desc[UR36][R14.64], R116 ;  /* 0x000000740e00d985 */ /* 0x0005e2000c101b24 */
[----:B------:R-:W-:Y:S01]  /*f3b0*/  @!P6 IMAD.WIDE R16, R17, 0x4, R2 ;  /* 0x000000041110e825 */ /* 0x000fe200078e0202 */
[----:B------:R-:W-:-:S02]  /*f3c0*/  ISETP.GE.AND P5, PT, R13, UR4, PT ;  /* 0x000000040d007c0c */ /* 0x000fc4000bfa6270 */
[----:B------:R-:W-:Y:S01]  /*f3d0*/  ISETP.GE.AND P1, PT, R19, UR4, PT ;  /* 0x0000000413007c0c */ /* 0x000fe2000bf26270 */
[C---:B------:R-:W-:Y:S01]  /*f3e0*/  VIADD R21, R0.reuse, 0xe0 ;  /* 0x000000e000157836 */ /* 0x040fe20000000000 */
[----:B------:R3:W-:Y:S01]  /*f3f0*/  @!P6 ST.E.64 desc[UR36][R16.64], R120 ;  /* 0x000000781000e985 */ /* 0x0007e2000c101b24 */
[----:B0-----:R-:W-:Y:S01]  /*f400*/  VIADD R9, R0, 0xf8 ;  /* 0x000000f800097836 */ /* 0x001fe20000000000 */
[----:B------:R-:W-:Y:S01]  /*f410*/  @!P0 LEA.HI R18, R18, R18, RZ, 0x1 ;  /* 0x0000001212128211 */ /* 0x000fe200078f08ff */
[----:B------:R-:W-:Y:S01]  /*f420*/  VIADD R12, R0, 0xe8 ;  /* 0x000000e8000c7836 */ /* 0x000fe20000000000 */
[----:B------:R-:W-:Y:S02]  /*f430*/  ISETP.GE.AND P3, PT, R21, UR4, PT ;  /* 0x0000000415007c0c */ /* 0x000fe4000bf66270 */
[----:B------:R-:W-:Y:S02]  /*f440*/  ISETP.GE.AND P6, PT, R9, UR4, PT ;  /* 0x0000000409007c0c */ /* 0x000fe4000bfc6270 */
[----:B------:R-:W-:-:S02]  /*f450*/  ISETP.GE.AND P4, PT, R12, UR4, PT ;  /* 0x000000040c007c0c */ /* 0x000fc4000bf86270 */
[----:B------:R-:W-:Y:S02]  /*f460*/  @!P2 LEA.HI R20, R20, R20, RZ, 0x1 ;  /* 0x000000141414a211 */ /* 0x000fe400078f08ff */
[----:B------:R-:W-:Y:S02]  /*f470*/  @!P1 LEA.HI R19, R19, R19, RZ, 0x1 ;  /* 0x0000001313139211 */ /* 0x000fe400078f08ff */
[----:B------:R-:W-:Y:S02]  /*f480*/  @!P5 LEA.HI R8, R13, R13, RZ, 0x1 ;  /* 0x0000000d0d08d211 */ /* 0x000fe400078f08ff */
[----:B-1----:R-:W-:Y:S02]  /*f490*/  @!P1 LOP3.LUT R11, R19, 0xfffffffe, RZ, 0xc0, !PT ;  /* 0xfffffffe130b9812 */ /* 0x002fe400078ec0ff */
[----:B------:R-:W-:Y:S02]  /*f4a0*/  @!P3 LEA.HI R21, R21, R21, RZ, 0x1 ;  /* 0x000000151515b211 */ /* 0x000fe400078f08ff */
[----:B------:R-:W-:-:S02]  /*f4b0*/  @!P6 LEA.HI R10, R9, R9, RZ, 0x1 ;  /* 0x00000009090ae211 */ /* 0x000fc400078f08ff */
[----:B------:R-:W-:Y:S02]  /*f4c0*/  @!P4 LEA.HI R12, R12, R12, RZ, 0x1 ;  /* 0x0000000c0c0cc211 */ /* 0x000fe400078f08ff */
[----:B------:R-:W-:Y:S02]  /*f4d0*/  @!P0 LOP3.LUT R9, R18, 0xfffffffe, RZ, 0xc0, !PT ;  /* 0xfffffffe12098812 */ /* 0x000fe400078ec0ff */
[----:B------:R-:W-:Y:S02]  /*f4e0*/  @!P2 LOP3.LUT R13, R20, 0xfffffffe, RZ, 0xc0, !PT ;  /* 0xfffffffe140da812 */ /* 0x000fe400078ec0ff */
[----:B--2---:R-:W-:Y:S02]  /*f4f0*/  @!P3 LOP3.LUT R15, R21, 0xfffffffe, RZ, 0xc0, !PT ;  /* 0xfffffffe150fb812 */ /* 0x004fe400078ec0ff */
[----:B---3--:R-:W-:Y:S01]  /*f500*/  @!P4 LOP3.LUT R17, R12, 0xfffffffe, RZ, 0xc0, !PT ;  /* 0xfffffffe0c11c812 */ /* 0x008fe200078ec0ff */
[----:B------:R-:W-:Y:S01]  /*f510*/  @!P2 IMAD.WIDE R12, R13, 0x4, R2 ;  /* 0x000000040d0ca825 */ /* 0x000fe200078e0202 */
[----:B------:R-:W-:-:S02]  /*f520*/  @!P5 LOP3.LUT R19, R8, 0xfffffffe, RZ, 0xc0, !PT ;  /* 0xfffffffe0813d812 */ /* 0x000fc400078ec0ff */
        /* <DEDUP_REMOVED lines=14> */
.L_x_4979:
[----:B------:R-:W-:Y:S05]  /*f610*/  BSYNC B0 ;  /* 0x0000000000007941 */ /* 0x000fea0003800000 */
.L_x_4978:
[----:B------:R-:W-:Y:S01]  /*f620*/  VIADD R7, R7, 0x8 ;  /* 0x0000000807077836 */ /* 0x000fe20000000000 */
[----:B0-2---:R2:W3:Y:S04]  /*f630*/  SHFL.IDX PT, R3, R5, 0x1, 0x1c1f ;  /* 0x003c1f0005037f89 */ /* 0x0054e800000e0000 */
[----:B------:R-:W-:Y:S01]  /*f640*/  ISETP.GE.AND P0, PT, R7, R6, PT ;  /* 0x000000060700720c */ /* 0x000fe20003f06270 */
[----:B-1----:R2:W4:-:S12]  /*f650*/  SHFL.IDX PT, R2, R4, 0x1, 0x1c1f ;  /* 0x003c1f0004027f89 */ /* 0x00251800000e0000 */
[----:B--2---:R-:W-:Y:S05]  /*f660*/  @P0 BRA `(.L_x_4871) ;  /* 0x0000004800e80947 */ /* 0x004fea0003800000 */
        /* <DEDUP_REMOVED lines=19> */
[----:B------:R-:W-:Y:S02]  /*f7a0*/  @!P0 LOP3.LUT R5, R4, 0xfffffffe, RZ, 0xc0, !PT ;  /* 0xfffffffe04058812 */ /* 0x000fe400078ec0ff */
[----:B------:R-:W-:-:S02]  /*f7b0*/  @!P1 LOP3.LUT R7, R6, 0xfffffffe, RZ, 0xc0, !PT ;  /* 0xfffffffe06079812 */ /* 0x000fc400078ec0ff */
[----:B------:R-:W-:Y:S01]  /*f7c0*/  @!P2 LOP3.LUT R9, R8, 0xfffffffe, RZ, 0xc0, !PT ;  /* 0xfffffffe0809a812 */ /* 0x000fe200078ec0ff */
[--C-:B---34-:R-:W-:Y:S01]  /*f7d0*/  @!P0 IMAD.WIDE R4, R5, 0x4, R2.reuse ;  /* 0x0000000405048825 */ /* 0x118fe200078e0202 */
[----:B------:R-:W-:Y:S02]  /*f7e0*/  ISETP.GE.AND P3, PT, R15, UR4, PT ;  /* 0x000000040f007c0c */ /* 0x000fe4000bf66270 */
[----:B------:R-:W-:Y:S01]  /*f7f0*/  ISETP.GE.AND P4, PT, R16, UR4, PT ;  /* 0x0000000410007c0c */ /* 0x000fe2000bf86270 */
[--C-:B------:R-:W-:Y:S01]  /*f800*/  @!P1 IMAD.WIDE R6, R7, 0x4, R2.reuse ;  /* 0x0000000407069825 */ /* 0x100fe200078e0202 */
[----:B------:R0:W-:Y:S01]  /*f810*/  @!P0 ST.E.64 desc[UR36][R4.64], R26 ;  /* 0x0000001a04008985 */ /* 0x0001e2000c101b24 */
[----:B------:R-:W-:Y:S02]  /*f820*/  ISETP.GE.AND P0, PT, R12, UR4, PT ;  /* 0x000000040c007c0c */ /* 0x000fe4000bf06270 */
[----:B------:R-:W-:Y:S01]  /*f830*/  @!P2 IMAD.WIDE R8, R9, 0x4, R2 ;  /* 0x000000040908a825 */ /* 0x000fe200078e0202 */
[----:B------:R1:W-:Y:S01]  /*f840*/  @!P1 ST.E.64 desc[UR36][R6.64], R30 ;  /* 0x0000001e06009985 */ /* 0x0003e2000c101b24 */
[----:B------:R-:W-:-:S02]  /*f850*/  ISETP.GE.AND P1, PT, R13, UR4, PT ;  /* 0x000000040d007c0c */ /* 0x000fc4000bf26270 */
[----:B------:R-:W-:Y:S01]  /*f860*/  @!P5 LEA.HI R10, R10, R10, RZ, 0x1 ;  /* 0x0000000a0a0ad211 */ /* 0x000fe200078f08ff */
[----:B------:R2:W-:Y:S01]  /*f870*/  @!P2 ST.E.64 desc[UR36][R8.64], R34 ;  /* 0x000000220800a985 */ /* 0x0005e2000c101b24 */
[----:B------:R-:W-:Y:S02]  /*f880*/  ISETP.GE.AND P2, PT, R14, UR4, PT ;  /* 0x000000040e007c0c */ /* 0x000fe4000bf46270 */
[----:B------:R-:W-:Y:S02]  /*f890*/  @!P6 LEA.HI R11, R11, R11, RZ, 0x1 ;  /* 0x0000000b0b0be211 */ /* 0x000fe400078f08ff */
[----:B------:R-:W-:Y:S02]  /*f8a0*/  @!P3 LEA.HI R15, R15, R15, RZ, 0x1 ;  /* 0x0000000f0f0fb211 */ /* 0x000fe400078f08ff */
[----:B0-----:R-:W-:Y:S02]  /*f8b0*/  @!P5 LOP3.LUT R5, R10, 0xfffffffe, RZ, 0xc0, !PT ;  /* 0xfffffffe0a05d812 */ /* 0x001fe400078ec0ff */
[----:B------:R-:W-:-:S02]  /*f8c0*/  @!P0 LEA.HI R12, R12, R12, RZ, 0x1 ;  /* 0x0000000c0c0c8211 */ /* 0x000fc400078f08ff */
[----:B-1----:R-:W-:Y:S01]  /*f8d0*/  @!P6 LOP3.LUT R7, R11, 0xfffffffe, RZ, 0xc0, !PT ;  /* 0xfffffffe0b07e812 */ /* 0x002fe200078ec0ff */
[--C-:B------:R-:W-:Y:S01]  /*f8e0*/  @!P5 IMAD.WIDE R4, R5, 0x4, R2.reuse ;  /* 0x000000040504d825 */ /* 0x100fe200078e0202 */
[----:B------:R-:W-:Y:S02]  /*f8f0*/  @!P1 LEA.HI R13, R13, R13, RZ, 0x1 ;  /* 0x0000000d0d0d9211 */ /* 0x000fe400078f08ff */
        /* <DEDUP_REMOVED lines=11> */
[C---:B------:R-:W-:Y:S01]  /*f9b0*/  VIADD R16, R0.reuse, 0x70 ;  /* 0x0000007000107836 */ /* 0x040fe20000000000 */
[----:B------:R-:W-:Y:S02]  /*f9c0*/  IADD3 R18, R0, 0x50, RZ ;  /* 0x0000005000127810 */ /* 0x000fe40007ffe0ff */
[----:B------:R-:W-:Y:S01]  /*f9d0*/  ISETP.GE.AND P6, PT, R19, UR4, PT ;  /* 0x0000000413007c0c */ /* 0x000fe2000bfc6270 */
[--C-:B0-----:R-:W-:Y:S01]  /*f9e0*/  @!P0 IMAD.WIDE R4, R9, 0x4, R2.reuse ;  /* 0x0000000409048825 */ /* 0x101fe200078e0202 */
[----:B------:R-:W-:Y:S02]  /*f9f0*/  ISETP.GE.AND P5, PT, R18, UR4, PT ;  /* 0x0000000412007c0c */ /* 0x000fe4000bfa6270 */
[----:B------:R-:W-:Y:S01]  /*fa00*/  IADD3 R20, R0, 0x80, RZ ;  /* 0x0000008000147810 */ /* 0x000fe20007ffe0ff */
[--C-:B-1----:R-:W-:Y:S01]  /*fa10*/  @!P1 IMAD.WIDE R6, R13, 0x4, R2.reuse ;  /* 0x000000040d069825 */ /* 0x102fe200078e0202 */
[----:B------:R0:W-:Y:S02]  /*fa20*/  @!P0 ST.E.64 desc[UR36][R4.64], R46 ;  /* 0x0000002e04008985 */ /* 0x0001e4000c101b24 */
[----:B------:R-:W-:Y:S01]  /*fa30*/  ISETP.GE.AND P0, PT, R20, UR4, PT ;  /* 0x0000000414007c0c */ /* 0x000fe2000bf06270 */
[--C-:B------:R-:W-:Y:S01]  /*fa40*/  @!P2 IMAD.WIDE R8, R11, 0x4, R2.reuse ;  /* 0x000000040b08a825 */ /* 0x100fe200078e0202 */
[----:B------:R1:W-:Y:S03]  /*fa50*/  @!P1 ST.E.64 desc[UR36][R6.64], R50 ;  /* 0x0000003206009985 */ /* 0x0003e6000c101b24 */
        /* <DEDUP_REMOVED lines=38> */
[----:B------:R0:W-:Y:S03]  /*fcc0*/  @!P4 ST.E.64 desc[UR36][R4.64], R74 ;  /* 0x0000004a0400c985 */ /* 0x0001e6000c101b24 */
[----:B------:R-:W-:Y:S01]  /*fcd0*/  @!P2 IMAD.WIDE R8, R11, 0x4, R2 ;  /* 0x000000040b08a825 */ /* 0x000fe200078e0202 */
[----:B------:R1:W-:Y:S01]  /*fce0*/  @!P3 ST.E.64 desc[UR36][R6.64], R78 ;  /* 0x0000004e0600b985 */ /* 0x0003e2000c101b24 */
[----:B------:R-:W-:-:S02]  /*fcf0*/  ISETP.GE.AND P3, PT, R16, UR4, PT ;  /* 0x0000000410007c0c */ /* 0x000fc4000bf66270 */
[--C-:B------:R-:W-:Y:S01]  /*fd00*/  @!P1 IMAD.WIDE R10, R17, 0x4, R2.reuse ;  /* 0x00000004110a9825 */ /* 0x100fe200078e0202 */
[----:B------:R2:W-:Y:S01]  /*fd10*/  @!P2 ST.E.64 desc[UR36][R8.64], R82 ;  /* 0x000000520800a985 */ /* 0x0005e2000c101b24 */
[C---:B------:R-:W-:Y:S02]  /*fd20*/  IADD3 R17, R0.reuse, 0xb0, RZ ;  /* 0x000000b000117810 */ /* 0x040fe40007ffe0ff */
[----:B------:R-:W-:Y:S01]  /*fd30*/  @!P0 IMAD.WIDE R12, R13, 0x4, R2 ;  /* 0x000000040d0c8825 */ /* 0x000fe200078e0202 */
[----:B------:R3:W-:Y:S01]  /*fd40*/  @!P1 ST.E.64 desc[UR36][R10.64], R86 ;  /* 0x000000560a009985 */ /* 0x0007e2000c101b24 */
[----:B------:R-:W-:Y:S02]  /*fd50*/  ISETP.GE.AND P2, PT, R17, UR4, PT ;  /* 0x0000000411007c0c */ /* 0x000fe4000bf46270 */
[----:B------:R-:W-:Y:S01]  /*fd60*/  VIADD R15, R0, 0xa0 ;  /* 0x000000a0000f7836 */ /* 0x000fe20000000000 */
[----:B------:R4:W-:Y:S01]  /*fd70*/  @!P0 ST.E.64 desc[UR36][R12.64], R90 ;  /* 0x0000005a0c008985 */ /* 0x0009e2000c101b24 */
[----:B------:R-:W-:-:S02]  /*fd80*/  ISETP.GE.AND P0, PT, R14, UR4, PT ;  /* 0x000000040e007c0c */ /* 0x000fc4000bf06270 */
[----:B------:R-:W-:Y:S02]  /*fd90*/  ISETP.GE.AND P1, PT, R20, UR4, PT ;  /* 0x0000000414007c0c */ /* 0x000fe4000bf26270 */
[----:B------:R-:W-:Y:S02]  /*fda0*/  ISETP.GE.AND P4, PT, R15, UR4, PT ;  /* 0x000000040f007c0c */ /* 0x000fe4000bf86270 */
[----:B------:R-:W-:Y:S02]  /*fdb0*/  @!P6 LEA.HI R18, R18, R18, RZ, 0x1 ;  /* 0x000000121212e211 */ /* 0x000fe400078f08ff */
[----:B------:R-:W-:Y:S02]  /*fdc0*/  @!P5 LEA.HI R19, R19, R19, RZ, 0x1 ;  /* 0x000000131313d211 */ /* 0x000fe400078f08ff */
[----:B0-----:R-:W-:Y:S01]  /*fdd0*/  @!P6 LOP3.LUT R5, R18, 0xfffffffe, RZ, 0xc0, !PT ;  /* 0xfffffffe1205e812 */ /* 0x001fe200078ec0ff */
[----:B------:R-:W-:Y:S01]  /*fde0*/  VIADD R18, R0, 0xc0 ;  /* 0x000000c000127836 */ /* 0x000fe20000000000 */
[----:B-1----:R-:W-:-:S02]  /*fdf0*/  @!P5 LOP3.LUT R7, R19, 0xfffffffe, RZ, 0xc0, !PT ;  /* 0xfffffffe1307d812 */ /* 0x002fc400078ec0ff */
[----:B------:R-:W-:Y:S01]  /*fe00*/  @!P0 LEA.HI R14, R14, R14, RZ, 0x1 ;  /* 0x0000000e0e0e8211 */ /* 0x000fe200078f08ff */
[--C-:B------:R-:W-:Y:S01]  /*fe10*/  @!P6 IMAD.WIDE R4, R5, 0x4, R2.reuse ;  /* 0x000000040504e825 */ /* 0x100fe200078e0202 */
[----:B------:R-:W-:Y:S02]  /*fe20*/  @!P3 LEA.HI R16, R16, R16, RZ, 0x1 ;  /* 0x000000101010b211 */ /* 0x000fe400078f08ff */
[----:B------:R-:W-:Y:S01]  /*fe30*/  @!P4 LEA.HI R15, R15, R15, RZ, 0x1 ;  /* 0x0000000f0f0fc211 */ /* 0x000fe200078f08ff */
[----:B------:R-:W-:Y:S01]  /*fe40*/  @!P5 IMAD.WIDE R6, R7, 0x4, R2 ;  /* 0x000000040706d825 */ /* 0x000fe200078e0202 */
[----:B------:R-:W-:Y:S01]  /*fe50*/  @!P2 LEA.HI R17, R17, R17, RZ, 0x1 ;  /* 0x000000111111a211 */ /* 0x000fe200078f08ff */
[----:B------:R0:W-:Y:S01]  /*fe60*/  @!P6 ST.E.64 desc[UR36][R4.64], R94 ;  /* 0x0000005e0400e985 */ /* 0x0001e2000c101b24 */
[----:B------:R-:W-:Y:S02]  /*fe70*/  @!P1 LEA.HI R20, R20, R20, RZ, 0x1 ;  /* 0x0000001414149211 */ /* 0x000fe400078f08ff */
[----:B--2---:R-:W-:Y:S01]  /*fe80*/  @!P0 LOP3.LUT R9, R14, 0xfffffffe, RZ, 0xc0, !PT ;  /* 0xfffffffe0e098812 */ /* 0x004fe200078ec0ff */
[----:B------:R1:W-:Y:S01]  /*fe90*/  @!P5 ST.E.64 desc[UR36][R6.64], R98 ;  /* 0x000000620600d985 */ /* 0x0003e2000c101b24 */
[----:B------:R-:W-:Y:S01]  /*fea0*/  @!P4 LOP3.LUT R15, R15, 0xfffffffe, RZ, 0xc0, !PT ;  /* 0xfffffffe0f0fc812 */ /* 0x000fe200078ec0ff */
[----:B------:R-:W-:Y:S01]  /*feb0*/  VIADD R14, R0, 0xd0 ;  /* 0x000000d0000e7836 */ /* 0x000fe20000000000 */
[----:B---3--:R-:W-:-:S02]  /*fec0*/  @!P3 LOP3.LUT R11, R16, 0xfffffffe, RZ, 0xc0, !PT ;  /* 0xfffffffe100bb812 */ /* 0x008fc400078ec0ff */
[----:B------:R-:W-:Y:S02]  /*fed0*/  @!P2 LOP3.LUT R17, R17, 0xfffffffe, RZ, 0xc0, !PT ;  /* 0xfffffffe1111a812 */ /* 0x000fe400078ec0ff */
[----:B----4-:R-:W-:Y:S01]  /*fee0*/  @!P1 LOP3.LUT R13, R20, 0xfffffffe, RZ, 0xc0, !PT ;  /* 0xfffffffe140d9812 */ /* 0x010fe200078ec0ff */
[C---:B------:R-:W-:Y:S01]  /*fef0*/  VIADD R20, R0.reuse, 0xf0 ;  /* 0x000000f000147836 */ /* 0x040fe20000000000 */
[----:B------:R-:W-:Y:S01]  /*ff00*/  IADD3 R19, R0, 0xc8, RZ ;  /* 0x000000c800137810 */ /* 0x000fe20007ffe0ff */
[--C-:B0-----:R-:W-:Y:S01]  /*ff10*/  @!P0 IMAD.WIDE R4, R9, 0x4, R2.reuse ;  /* 0x0000000409048825 */ /* 0x101fe200078e0202 */
[----:B------:R-:W-:Y:S02]  /*ff20*/  ISETP.GE.AND P5, PT, R18, UR4, PT ;  /* 0x0000000412007c0c */ /* 0x000fe4000bfa6270 */
[----:B------:R-:W-:Y:S01]  /*ff30*/  ISETP.GE.AND P6, PT, R19, UR4, PT ;  /* 0x0000000413007c0c */ /* 0x000fe2000bfc6270 */
[----:B-1----:R-:W-:Y:S01]  /*ff40*/  @!P4 IMAD.WIDE R6, R15, 0x4, R2 ;  /* 0x000000040f06c825 */ /* 0x002fe200078e0202 */
[----:B------:R0:W-:Y:S01]  /*ff50*/  @!P0 ST.E.64 desc[UR36][R4.64], R102 ;  /* 0x0000006604008985 */ /* 0x0001e2000c101b24 */
[----:B------:R-:W-:-:S02]  /*ff60*/  IADD3 R16, R0, 0xe0, RZ ;  /* 0x000000e000107810 */ /* 0x000fc40007ffe0ff */
[--C-:B------:R-:W-:Y:S01]  /*ff70*/  @!P3 IMAD.WIDE R8, R11, 0x4, R2.reuse ;  /* 0x000000040b08b825 */ /* 0x100fe200078e0202 */
[----:B------:R1:W-:Y:S01]  /*ff80*/  @!P4 ST.E.64 desc[UR36][R6.64], R106 ;  /* 0x0000006a0600c985 */ /* 0x0003e2000c101b24 */
[----:B------:R-:W-:Y:S02]  /*ff90*/  ISETP.GE.AND P0, PT, R14, UR4, PT ;  /* 0x000000040e007c0c */ /* 0x000fe4000bf06270 */
[--C-:B------:R-:W-:Y:S01]  /*ffa0*/  @!P2 IMAD.WIDE R10, R17, 0x4, R2.reuse ;  /* 0x00000004110aa825 */ /* 0x100fe200078e0202 */
[----:B------:R2:W-:Y:S01]  /*ffb0*/  @!P3 ST.E.64 desc[UR36][R8.64], R110 ;  /* 0x0000006e0800b985 */ /* 0x0005e2000c101b24 */
[----:B------:R-:W-:Y:S02]  /*ffc0*/  ISETP.GE.AND P4, PT, R20, UR4, PT ;  /* 0x0000000414007c0c */ /* 0x000fe4000bf86270 */
[----:B------:R-:W-:Y:S01]  /*ffd0*/  @!P1 IMAD.WIDE R12, R13, 0x4, R2 ;  /* 0x000000040d0c9825 */ /* 0x000fe200078e0202 */
[----:B------:R3:W-:Y:S01]  /*ffe0*/  @!P2 ST.E.64 desc[UR36][R10.64], R114 ;  /* 0x000000720a00a985 */ /* 0x0007e2000c101b24 */
[----:B------:R-:W-:-:S02]  /*fff0*/  ISETP.GE.AND P2, PT, R16, UR4, PT ;  /* 0x0000000410007c0c */ /* 0x000fc4000bf46270 */
[C---:B------:R-:W-:Y:S01]  /*10000*/  VIADD R15, R0.reuse, 0xd8 ;  /* 0x000000d8000f7836 */ /* 0x040fe20000000000 */
[----:B------:R4:W-:Y:S01]  /*10010*/  @!P1 ST.E.64 desc[UR36][R12.64], R118 ;  /* 0x000000760c009985 */ /* 0x0009e2000c101b24 */
[----:B------:R-:W-:Y:S01]  /*10020*/  VIADD R17, R0, 0xe8 ;  /* 0x000000e800117836 */ /* 0x000fe20000000000 */
[----:B------:R-:W-:Y:S02]  /*10030*/  @!P5 LEA.HI R18, R18, R18, RZ, 0x1 ;  /* 0x000000121212d211 */ /* 0x000fe400078f08ff */
[----:B------:R-:W-:Y:S02]  /*10040*/  ISETP.GE.AND P1, PT, R15, UR4, PT ;  /* 0x000000040f007c0c */ /* 0x000fe4000bf26270 */
        /* <DEDUP_REMOVED lines=17> */
[----:B----4-:R-:W-:Y:S02]  /*10160*/  @!P4 LOP3.LUT R13, R20, 0xfffffffe, RZ, 0xc0, !PT ;  /* 0xfffffffe140dc812 */ /* 0x010fe400078ec0ff */
[----:B------:R-:W-:Y:S01]  /*10170*/  IADD3 R0, R0, 0xf8, RZ ;  /* 0x000000f800007810 */ /* 0x000fe20007ffe0ff */
        /* <DEDUP_REMOVED lines=17> */
.L_x_4976:
[----:B------:R-:W1:Y:S02]  /*10290*/  S2R R0, SR_TID.X ;  /* 0x0000000000007919 */ /* 0x000e640000002100 */
[----:B-1----:R-:W-:-:S05]  /*102a0*/  VIADD R2, R0, 0xffffff80 ;  /* 0xffffff8000027836 */ /* 0x002fca0000000000 */
[----:B------:R-:W-:-:S13]  /*102b0*/  ISETP.GT.AND P0, PT, R2, 0x3f, PT ;  /* 0x0000003f0200780c */ /* 0x000fda0003f04270 */
[----:B------:R-:W-:Y:S05]  /*102c0*/  @P0 BRA `(.L_x_4871) ;  /* 0x0000003c00d00947 */ /* 0x000fea0003800000 */
[----:B------:R-:W1:Y:S01]  /*102d0*/  S2R R3, SR_CTAID.X ;  /* 0x0000000000037919 */ /* 0x000e620000002500 */
[----:B------:R-:W2:Y:S01]  /*102e0*/  LDC R6, c[0x0][0xbe8] ;  /* 0x0002fa00ff067b82 */ /* 0x000ea20000000800 */
[----:B------:R-:W-:Y:S01]  /*102f0*/  ULDC UR4, c[0x0][0xa88] ;  /* 0x0002a20000047ab9 */ /* 0x000fe20000000800 */
[----:B-1----:R-:W-:Y:S02]  /*10300*/  IMAD R0, R3, 0x40, R0 ;  /* 0x0000004003007824 */ /* 0x002fe400078e0200 */
[----:B--2---:R-:W-:-:S03]  /*10310*/  IMAD R3, R6, UR4, RZ ;  /* 0x0000000406037c24 */ /* 0x004fc6000f8e02ff */
[----:B------:R-:W-:-:S04]  /*10320*/  IADD3 R0, R0, -0x80, RZ ;  /* 0xffffff8000007810 */ /* 0x000fc80007ffe0ff */
        /* <DEDUP_REMOVED lines=11> */
[----:B0-----:R-:W0:Y:S01]  /*103e0*/  @P0 LDC R9, c[0x0][0xbec] ;  /* 0x0002fb00ff090b82 */ /* 0x001e220000000800 */
[----:B------:R-:W-:Y:S01]  /*103f0*/  IMAD.IADD R3, R3, 0x1, R5 ;  /* 0x0000000103037824 */ /* 0x000fe200078e0205 */
[----:B------:R-:W-:-:S06]  /*10400*/  MOV R5, R0 ;  /* 0x0000000000057202 */ /* 0x000fcc0000000f00 */
        /* <DEDUP_REMOVED lines=8> */
[----:B------:R-:W-:-:S03]  /*10490*/  ULDC.64 UR4, c[0x0][0xbe0] ;  /* 0x0002f80000047ab9 */ /* 0x000fc60000000a00 */
[----:B------:R-:W-:Y:S02]  /*104a0*/  IMAD.IADD R3, R13, 0x1, R3 ;  /* 0x000000010d037824 */ /* 0x000fe400078e0203 */
        /* <DEDUP_REMOVED lines=23> */
.L_x_4869:
        /* <DEDUP_REMOVED lines=18> */
.L_x_4980:
[----:B------:R-:W-:Y:S01]  /*10740*/  ULDC UR7, c[0x0][0xc50] ;  /* 0x0003140000077ab9 */ /* 0x000fe20000000800 */
[----:B------:R-:W-:Y:S01]  /*10750*/  UMOV UR40, UR6 ;  /* 0x0000000600287c82 */ /* 0x000fe20008000000 */
[----:B------:R-:W-:-:S11]  /*10760*/  UISETP.NE.AND UP0, UPT, UR7, 0x1, UPT ;  /* 0x000000010700788c */ /* 0x000fd6000bf05270 */
[----:B------:R-:W-:Y:S01]  /*10770*/  @UP0 ULDC UR4, c[0x0][0xc54] ;  /* 0x0003150000040ab9 */ /* 0x000fe20000000800 */
[----:B------:R-:W-:Y:S01]  /*10780*/  @UP0 ULDC UR8, c[0x0][0xc58] ;  /* 0x0003160000080ab9 */ /* 0x000fe20000000800 */
[----:B------:R-:W-:-:S04]  /*10790*/  UIMAD.WIDE.U32 UR4, UR6, UR4, URZ ;  /* 0x00000004060472a5 */ /* 0x000fc8000f8e003f */
[----:B------:R-:W-:-:S12]  /*107a0*/  @UP0 USHF.R.U32.HI UR40, URZ, UR8, UR5 ;  /* 0x000000083f280299 */ /* 0x000fd80008011605 */
.L_x_4981:
        /* <DEDUP_REMOVED lines=8> */
[----:B------:R-:W-:Y:S01]  /*10830*/  IMAD.MOV.U32 R28, RZ, RZ, RZ ;  /* 0x000000ffff1c7224 */ /* 0x000fe200078e00ff */
[----:B------:R-:W-:Y:S01]  /*10840*/  ULDC.64 UR4, c[0x0][0x418] ;  /* 0x0001060000047ab9 */ /* 0x000fe20000000a00 */
        /* <DEDUP_REMOVED lines=9> */
[----:B------:R-:W-:Y:S02]  /*108e0*/  UISETP.NE.U32.AND UP0, UPT, UR4, URZ, UPT ;  /* 0x0000003f0400728c */ /* 0x000fe4000bf05070 */
[----:B------:R-:W-:Y:S02]  /*108f0*/  UISETP.NE.AND UP1, UPT, UR6, 0x1, UPT ;  /* 0x000000010600788c */ /* 0x000fe4000bf25270 */
[----:B------:R-:W-:Y:S01]  /*10900*/  UISETP.NE.AND.EX UP0, UPT, UR5, URZ, UPT, UP0 ;  /* 0x0000003f0500728c */ /* 0x000fe2000bf05300 */
[----:B------:R-:W-:Y:S02]  /*10910*/  ULDC UR6, c[0x0][0x424] ;  /* 0x0001090000067ab9 */ /* 0x000fe40000000800 */
[----:B------:R-:W-:Y:S01]  /*10920*/  ULDC.64 UR4, c[0x0][0x9e0] ;  /* 0x0002780000047ab9 */ /* 0x000fe20000000a00 */
[----:B------:R-:W-:-:S02]  /*10930*/  USEL UR9, UR6, 0x1, UP0 ;  /* 0x0000000106097887 */ /* 0x000fc40008000000 */
[----:B------:R-:W-:Y:S02]  /*10940*/  UISETP.GE.AND UP0, UPT, UR5, 0x1, UPT ;  /* 0x000000010500788c */ /* 0x000fe4000bf06270 */
[----:B------:R-:W-:Y:S01]  /*10950*/  UIMAD UR47, UR9, UR10, URZ ;  /* 0x0000000a092f72a4 */ /* 0x000fe2000f8e023f */
[----:B------:R-:W-:Y:S01]  /*10960*/  @UP1 ULDC UR7, c[0x0][0x44c] ;  /* 0x0001130000071ab9 */ /* 0x000fe20000000800 */
[----:B------:R-:W-:Y:S02]  /*10970*/  UIMAD UR9, UR9, UR10, 0x3f ;  /* 0x0000003f090974a4 */ /* 0x000fe4000f8e020a */
[----:B------:R-:W-:Y:S01]  /*10980*/  PLOP3.LUT P1, PT, PT, PT, UP0, 0x80, 0x0 ;  /* 0x000000000000781c */ /* 0x000fe20003f2f008 */
[----:B------:R-:W-:Y:S01]  /*10990*/  @UP1 ULDC UR12, c[0x0][0x450] ;  /* 0x00011400000c1ab9 */ /* 0x000fe20000000800 */
[----:B------:R-:W-:Y:S02]  /*109a0*/  UP2UR UR48, UPR, URZ, 0x2 ;  /* 0x000000023f307883 */ /* 0x000fe40008000000 */
[----:B-1----:R-:W-:-:S04]  /*109b0*/  USHF.L.U32 UR41, UR41, 0x6, URZ ;  /* 0x0000000629297899 */ /* 0x002fc8000800063f */
[----:B------:R-:W-:-:S04]  /*109c0*/  UIADD3 UR8, UR41, 0x3f, URZ ;  /* 0x0000003f29087890 */ /* 0x000fc8000fffe03f */
[----:B------:R-:W-:Y:S02]  /*109d0*/  UIMAD.WIDE.U32 UR6, UR8, UR7, URZ ;  /* 0x00000007080672a5 */ /* 0x000fe4000f8e003f */
[----:B------:R-:W-:Y:S02]  /*109e0*/  UIADD3 UR6, UR47, 0x1, -UR11 ;  /* 0x000000012f067890 */ /* 0x000fe4000fffe80b */
[----:B------:R-:W-:Y:S02]  /*109f0*/  @UP1 USHF.R.U32.HI UR8, URZ, UR12, UR7 ;  /* 0x0000000c3f081299 */ /* 0x000fe40008011607 */
[----:B------:R-:W-:Y:S02]  /*10a00*/  USHF.R.S32.HI UR7, URZ, 0x1f, UR9 ;  /* 0x0000001f3f077899 */ /* 0x000fe40008011409 */
[----:B------:R-:W-:Y:S02]  /*10a10*/  UIADD3 UR6, UR6, UR8, URZ ;  /* 0x0000000806067290 */ /* 0x000fe4000fffe03f */
[----:B------:R-:W-:-:S02]  /*10a20*/  ULEA.HI UR7, UR7, UR9, URZ, 0x6 ;  /* 0x0000000907077291 */ /* 0x000fc4000f8f303f */
[----:B------:R-:W-:Y:S02]  /*10a30*/  UIADD3 UR4, UR6, UR4, URZ ;  /* 0x0000000406047290 */ /* 0x000fe4000fffe03f */
[----:B------:R-:W-:Y:S01]  /*10a40*/  USHF.R.S32.HI UR42, URZ, 0x6, UR7 ;  /* 0x000000063f2a7899 */ /* 0x000fe20008011407 */
[----:B0-----:R-:W-:Y:S11]  /*10a50*/  @!P1 BRA `(.L_x_4983) ;  /* 0x0000000000449947 */ /* 0x001ff60003800000 */
        /* <DEDUP_REMOVED lines=10> */
.L_x_4984:
[----:B------:R-:W-:-:S11]  /*10b00*/  UISETP.NE.AND UP0, UPT, UR5, 0x1, UPT ;  /* 0x000000010500788c */ /* 0x000fd6000bf05270 */
[----:B------:R-:W-:Y:S02]  /*10b10*/  @UP0 ULDC.64 UR12, c[0x0][0x9e8] ;  /* 0x00027a00000c0ab9 */ /* 0x000fe40000000a00 */
[----:B------:R-:W-:-:S04]  /*10b20*/  UIMAD.WIDE.U32 UR6, UR8, UR12, URZ ;  /* 0x0000000c080672a5 */ /* 0x000fc8000f8e003f */
[----:B------:R-:W-:-:S12]  /*10b30*/  @UP0 USHF.R.U32.HI UR8, URZ, UR13, UR7 ;  /* 0x0000000d3f080299 */ /* 0x000fd80008011607 */
.L_x_4985:
[----:B------:R-:W-:-:S04]  /*10b40*/  UIMAD UR8, UR8, UR5, UR5 ;  /* 0x00000005080872a4 */ /* 0x000fc8000f8e0205 */
[----:B------:R-:W-:-:S04]  /*10b50*/  UISETP.LT.AND UP0, UPT, UR4, UR8, UPT ;  /* 0x000000080400728c */ /* 0x000fc8000bf01270 */
[----:B------:R-:W-:-:S12]  /*10b60*/  USEL UR4, UR4, UR8, UP0 ;  /* 0x0000000804047287 */ /* 0x000fd80008000000 */
.L_x_4983:
[----:B------:R-:W-:Y:S02]  /*10b70*/  UISETP.NE.AND UP0, UPT, UR48, URZ, UPT ;  /* 0x0000003f3000728c */ /* 0x000fe4000bf05270 */
[----:B------:R-:W-:-:S04]  /*10b80*/  UIADD3 UR4, UR4, 0x3f, URZ ;  /* 0x0000003f04047890 */ /* 0x000fc8000fffe03f */
[----:B------:R-:W-:-:S04]  /*10b90*/  USHF.R.S32.HI UR8, URZ, 0x1f, UR4 ;  /* 0x0000001f3f087899 */ /* 0x000fc80008011404 */
[----:B------:R-:W-:Y:S01]  /*10ba0*/  ULEA.HI UR8, UR8, UR4, URZ, 0x6 ;  /* 0x0000000408087291 */ /* 0x000fe2000f8f303f */
[----:B------:R-:W-:Y:S01]  /*10bb0*/  @UP0 ULDC UR6, c[0x0][0x44c] ;  /* 0x0001130000060ab9 */ /* 0x000fe20000000800 */
[----:B------:R-:W-:Y:S01]  /*10bc0*/  @UP0 ULDC UR9, c[0x0][0x450] ;  /* 0x0001140000090ab9 */ /* 0x000fe20000000800 */
[----:B------:R-:W-:Y:S02]  /*10bd0*/  UIMAD.WIDE.U32 UR6, UR41, UR6, URZ ;  /* 0x00000006290672a5 */ /* 0x000fe4000f8e003f */
[----:B------:R-:W-:Y:S01]  /*10be0*/  UMOV UR4, UR41 ;  /* 0x0000002900047c82 */ /* 0x000fe20008000000 */
[----:B------:R-:W-:Y:S02]  /*10bf0*/  USHF.R.S32.HI UR43, URZ, 0x6, UR8 ;  /* 0x000000063f2b7899 */ /* 0x000fe40008011408 */
        /* <DEDUP_REMOVED lines=17> */
.L_x_4987:
[----:B------:R-:W-:-:S11]  /*10d10*/  UISETP.NE.AND UP0, UPT, UR5, 0x1, UPT ;  /* 0x000000010500788c */ /* 0x000fd6000bf05270 */
[----:B------:R-:W-:Y:S02]  /*10d20*/  @UP0 ULDC.64 UR10, c[0x0][0x9e8] ;  /* 0x00027a00000a0ab9 */ /* 0x000fe40000000a00 */
[----:B------:R-:W-:-:S04]  /*10d30*/  UIMAD.WIDE.U32 UR6, UR4, UR10, URZ ;  /* 0x0000000a040672a5 */ /* 0x000fc8000f8e003f */
[----:B------:R-:W-:-:S12]  /*10d40*/  @UP0 USHF.R.U32.HI UR4, URZ, UR11, UR7 ;  /* 0x0000000b3f040299 */ /* 0x000fd80008011607 */
.L_x_4988:
[----:B------:R-:W-:-:S04]  /*10d50*/  UIMAD UR4, UR4, UR5, URZ ;  /* 0x00000005040472a4 */ /* 0x000fc8000f8e023f */
[----:B------:R-:W-:-:S04]  /*10d60*/  UISETP.LT.AND UP0, UPT, UR8, UR4, UPT ;  /* 0x000000040800728c */ /* 0x000fc8000bf01270 */
[----:B------:R-:W-:-:S12]  /*10d70*/  USEL UR8, UR8, UR4, !UP0 ;  /* 0x0000000408087287 */ /* 0x000fd8000c000000 */
.L_x_4986:
[----:B------:R-:W-:Y:S02]  /*10d80*/  USHF.R.S32.HI UR4, URZ, 0x1f, UR8 ;  /* 0x0000001f3f047899 */ /* 0x000fe40008011408 */
[----:B------:R-:W-:Y:S02]  /*10d90*/  USHF.R.U32.HI UR9, URZ, 0x10, UR45 ;  /* 0x000000103f097899 */ /* 0x000fe4000801162d */
[----:B------:R-:W-:Y:S02]  /*10da0*/  ULEA.HI UR4, UR4, UR8, URZ, 0x6 ;  /* 0x0000000804047291 */ /* 0x000fe4000f8f303f */
[----:B------:R-:W-:Y:S02]  /*10db0*/  ULOP3.LUT UR45, UR45, 0xffff, URZ, 0xc0, !UPT ;  /* 0x0000ffff2d2d7892 */ /* 0x000fe4000f8ec03f */
[----:B------:R-:W-:Y:S01]  /*10dc0*/  USHF.R.S32.HI UR4, URZ, 0x6, UR4 ;  /* 0x000000063f047899 */ /* 0x000fe20008011404 */
        /* <DEDUP_REMOVED lines=39> */
.L_x_4989:
[----:B------:R-:W-:Y:S02]  /*11040*/  UIMAD UR49, UR45, UR38, UR44 ;  /* 0x000000262d3172a4 */ /* 0x000fe4000f8e022c */
[----:B------:R-:W-:Y:S01]  /*11050*/  IMAD.U32 R0, RZ, RZ, UR38 ;  /* 0x00000026ff007e24 */ /* 0x000fe2000f8e00ff */
[----:B------:R-:W-:Y:S01]  /*11060*/  MOV R4, 0x1 ;  /* 0x0000000100047802 */ /* 0x000fe20000000f00 */
[----:B------:R-:W-:Y:S02]  /*11070*/  IMAD.MOV.U32 R21, RZ, RZ, 0x1 ;  /* 0x00000001ff157424 */ /* 0x000fe400078e00ff */
[----:B------:R-:W-:-:S04]  /*11080*/  MOV R25, UR49 ;  /* 0x0000003100197c02 */ /* 0x000fc80008000f00 */
        /* <DEDUP_REMOVED lines=27> */
.L_x_4990:
        /* <DEDUP_REMOVED lines=20> */
.L_x_4992:
        /* <DEDUP_REMOVED lines=15> */
.L_x_4991:
        /* <DEDUP_REMOVED lines=39> */
[----:B------:R-:W-:Y:S01]  /*116e0*/  IMAD.MOV R0, RZ, RZ, -R7 ;  /* 0x000000ffff007224 */ /* 0x000fe200078e0a07 */
[----:B------:R-:W-:Y:S02]  /*116f0*/  LOP3.LUT R16, R16, 0xffffffdf, RZ, 0xc0, !PT ;  /* 0xffffffdf10107812 */ /* 0x000fe400078ec0ff */
[----:B------:R-:W-:Y:S01]  /*11700*/  CS2R R26, SRZ ;  /* 0x00000000001a7805 */ /* 0x000fe2000001ff00 */
        /* <DEDUP_REMOVED lines=10> */
[----:B------:R-:W-:Y:S02]  /*117b0*/  ISETP.GE.AND P2, PT, R2, UR4, PT ;  /* 0x0000000402007c0c */ /* 0x000fe4000bf46270 */
[----:B------:R-:W-:Y:S02]  /*117c0*/  LOP3.LUT R3, R22, 0x180, RZ, 0xfc, !PT ;  /* 0x0000018016037812 */ /* 0x000fe400078efcff */
[----:B------:R-:W-:Y:S02]  /*117d0*/  @P6 LOP3.LUT R16, R16, 0x20, RZ, 0xfc, !PT ;  /* 0x0000002010106812 */ /* 0x000fe400078efcff */
[----:B------:R-:W-:Y:S02]  /*117e0*/  ISETP.GE.AND P5, PT, R22, UR4, PT ;  /* 0x0000000416007c0c */ /* 0x000fe4000bfa6270 */
[----:B------:R-:W-:-:S02]  /*117f0*/  LOP3.LUT R16, R16, 0xffffffef, RZ, 0xc0, !PT ;  /* 0xffffffef10107812 */ /* 0x000fc400078ec0ff */
[----:B------:R-:W-:Y:S02]  /*11800*/  SEL R0, RZ, 0xffffffff, P6 ;  /* 0xffffffffff007807 */ /* 0x000fe40003000000 */
[----:B------:R-:W-:Y:S02]  /*11810*/  @P4 LOP3.LUT R16, R16, 0x10, RZ, 0xfc, !PT ;  /* 0x0000001010104812 */ /* 0x000fe400078efcff */
[----:B------:R-:W-:Y:S02]  /*11820*/  LOP3.LUT R2, R22, 0x140, RZ, 0xfc, !PT ;  /* 0x0000014016027812 */ /* 0x000fe400078efcff */
[----:B------:R-:W-:-:S04]  /*11830*/  LOP3.LUT R16, R16, 0xfffffff7, RZ, 0xc0, !PT ;  /* 0xfffffff710107812 */ /* 0x000fc800078ec0ff */
[----:B------:R-:W-:-:S04]  /*11840*/  @P3 LOP3.LUT R16, R16, 0x8, RZ, 0xfc, !PT ;  /* 0x0000000810103812 */ /* 0x000fc800078efcff */
[----:B------:R-:W-:-:S04]  /*11850*/  LOP3.LUT R16, R16, 0xfffffffb, RZ, 0xc0, !PT ;  /* 0xfffffffb10107812 */ /* 0x000fc800078ec0ff */
[----:B------:R-:W-:-:S04]  /*11860*/  @P2 LOP3.LUT R16, R16, 0x4, RZ, 0xfc, !PT ;  /* 0x0000000410102812 */ /* 0x000fc800078efcff */
[----:B------:R-:W-:-:S04]  /*11870*/  LOP3.LUT R16, R16, 0xffffffbf, RZ, 0xc0, !PT ;  /* 0xffffffbf10107812 */ /* 0x000fc800078ec0ff */
[----:B------:R-:W-:-:S04]  /*11880*/  @P5 LOP3.LUT R16, R16, 0x40, RZ, 0xfc, !PT ;  /* 0x0000004010105812 */ /* 0x000fc800078efcff */
[----:B------:R-:W-:Y:S02]  /*11890*/  LOP3.LUT R16, R16, 0xfffffffd, RZ, 0xc0, !PT ;  /* 0xfffffffd10107812 */ /* 0x000fe400078ec0ff */
[--C-:B--2---:R-:W-:Y:S01]  /*118a0*/  @!P0 SHF.R.S32.HI R27, RZ, 0x1f, R5.reuse ;  /* 0x0000001fff1b8819 */ /* 0x104fe20000011405 */
[----:B------:R-:W-:Y:S01]  /*118b0*/  @!P0 IMAD.MOV.U32 R26, RZ, RZ, R5 ;  /* 0x000000ffff1a8224 */ /* 0x000fe200078e0005 */
[----:B------:R-:W-:Y:S01]  /*118c0*/  ISETP.GE.AND P0, PT, R3, UR4, PT ;  /* 0x0000000403007c0c */ /* 0x000fe2000bf06270 */
[----:B------:R-:W-:Y:S01]  /*118d0*/  IMAD.SHL.U32 R3, R0, 0x2, RZ ;  /* 0x0000000200037824 */ /* 0x000fe200078e00ff */
[----:B------:R-:W-:Y:S02]  /*118e0*/  SEL R0, RZ, 0x1, P5 ;  /* 0x00000001ff007807 */ /* 0x000fe40002800000 */
[----:B------:R-:W-:Y:S02]  /*118f0*/  SEL R34, RZ, 0x40, P0 ;  /* 0x00000040ff227807 */ /* 0x000fe40000000000 */
[----:B------:R-:W-:-:S02]  /*11900*/  ISETP.GE.AND P0, PT, R2, UR4, PT ;  /* 0x0000000402007c0c */ /* 0x000fc4000bf06270 */
[----:B------:R-:W-:Y:S02]  /*11910*/  LOP3.LUT R5, R22, 0x1c0, RZ, 0xfc, !PT ;  /* 0x000001c016057812 */ /* 0x000fe400078efcff */
[----:B------:R-:W-:Y:S02]  /*11920*/  LOP3.LUT R0, R3, 0x2, R0, 0xe2, !PT ;  /* 0x0000000203007812 */ /* 0x000fe400078ee200 */
[----:B------:R-:W-:Y:S02]  /*11930*/  SEL R3, RZ, 0x4, P4 ;  /* 0x00000004ff037807 */ /* 0x000fe40002000000 */
[----:B------:R-:W-:Y:S02]  /*11940*/  SEL R2, RZ, 0x8, P3 ;  /* 0x00000008ff027807 */ /* 0x000fe40001800000 */
[----:B------:R-:W-:Y:S01]  /*11950*/  ISETP.GE.AND P1, PT, R5, UR4, PT ;  /* 0x0000000405007c0c */ /* 0x000fe2000bf26270 */
[----:B------:R-:W-:Y:S01]  /*11960*/  UMOV UR4, 0xffffffff ;  /* 0xffffffff00047882 */ /* 0x000fe20000000000 */
[----:B------:R-:W-:-:S02]  /*11970*/  LOP3.LUT R0, R2, R0, R3, 0xfe, !PT ;  /* 0x0000000002007212 */ /* 0x000fc400078efe03 */
[----:B------:R-:W-:Y:S02]  /*11980*/  SEL R3, RZ, 0x10, P2 ;  /* 0x00000010ff037807 */ /* 0x000fe40001000000 */
[----:B------:R-:W-:Y:S02]  /*11990*/  SEL R2, RZ, 0x20, P0 ;  /* 0x00000020ff027807 */ /* 0x000fe40000000000 */
[----:B------:R-:W-:Y:S02]  /*119a0*/  SEL R17, RZ, 0x80, P1 ;  /* 0x00000080ff117807 */ /* 0x000fe40000800000 */
[----:B------:R-:W-:Y:S02]  /*119b0*/  @P0 LOP3.LUT R16, R16, 0x2, RZ, 0xfc, !PT ;  /* 0x0000000210100812 */ /* 0x000fe400078efcff */
[----:B------:R-:W-:Y:S01]  /*119c0*/  LOP3.LUT R3, R2, R0, R3, 0xfe, !PT ;  /* 0x0000000002037212 */ /* 0x000fe200078efe03 */
[----:B------:R-:W-:Y:S06]  /*119d0*/  BRA.DIV UR4, `(.L_x_4993) ;  /* 0x0000002e041c7947 */ /* 0x000fec000b800000 */
.L_x_5035:
        /* <DEDUP_REMOVED lines=14> */
.L_x_4994:
[----:B------:R-:W-:-:S05]  /*11ac0*/  IMAD.MOV.U32 R0, RZ, RZ, 0x1 ;  /* 0x00000001ff007424 */ /* 0x000fca00078e00ff */
[----:B------:R-:W-:-:S04]  /*11ad0*/  SHF.L.U32 R0, R0, 0x1f, RZ ;  /* 0x0000001f00007819 */ /* 0x000fc800000006ff */
[----:B------:R-:W0:Y:S02]  /*11ae0*/  SYNCS.PHASECHK.TRANS64.TRYWAIT P0, [UR46+0x28c40], R0 ;  /* 0x028c4000ff0075a7 */ /* 0x000e24000800016e */
[----:B0-----:R-:W-:Y:S05]  /*11af0*/  @!P0 BRA `(.L_x_4995) ;  /* 0x0000002800f48947 */ /* 0x001fea0003800000 */
.L_x_5036:
        /* <DEDUP_REMOVED lines=57> */
.L_x_5046:
        /* <DEDUP_REMOVED lines=15> */
.L_x_4997:
        /* <DEDUP_REMOVED lines=23> */
.L_x_4998:
[----:B------:R-:W-:Y:S01]  /*120f0*/  UISETP.NE.AND UP0, UPT, UR48, URZ, UPT ;  /* 0x0000003f3000728c */ /* 0x000fe2000bf05270 */
[----:B------:R-:W0:Y:S01]  /*12100*/  S2R R20, SR_CTAID.Z ;  /* 0x0000000000147919 */ /* 0x000e220000002700 */
[----:B------:R-:W-:Y:S01]  /*12110*/  VIADD R9, R31, UR41 ;  /* 0x000000291f097c36 */ /* 0x000fe20008000000 */
[----:B------:R-:W-:Y:S01]  /*12120*/  R2UR UR6, R23 ;  /* 0x00000000170672ca */ /* 0x000fe200000e0000 */
[----:B------:R-:W-:Y:S02]  /*12130*/  ULDC.64 UR8, c[0x0][0x2d8] ;  /* 0x0000b60000087ab9 */ /* 0x000fe40000000a00 */
[----:B------:R-:W-:Y:S01]  /*12140*/  PLOP3.LUT P0, PT, PT, PT, UP0, 0x80, 0x0 ;  /* 0x000000000000781c */ /* 0x000fe20003f0f008 */
[----:B------:R-:W-:-:S04]  /*12150*/  IMAD.MOV.U32 R7, RZ, RZ, R9 ;  /* 0x000000ffff077224 */ /* 0x000fc800078e0009 */
[----:B------:R-:W-:-:S05]  /*12160*/  @UP0 ULDC UR4, c[0x0][0x44c] ;  /* 0x0001130000040ab9 */ /* 0x000fca0000000800 */
[----:B------:R-:W-:-:S03]  /*12170*/  UIMAD UR6, UR6, UR8, URZ ;  /* 0x00000008060672a4 */ /* 0x000fc6000f8e023f */
[----:B------:R-:W-:Y:S01]  /*12180*/  @P0 IMAD.HI.U32 R0, R9, UR4, RZ ;  /* 0x0000000409000c27 */ /* 0x000fe2000f8e00ff */
[----:B------:R-:W-:Y:S01]  /*12190*/  PLOP3.LUT P0, PT, PT, PT, UP0, 0x80, 0x0 ;  /* 0x000000000000781c */ /* 0x000fe20003f0f008 */
[----:B------:R-:W-:Y:S01]  /*121a0*/  @UP0 ULDC UR4, c[0x0][0x450] ;  /* 0x0001140000040ab9 */ /* 0x000fe20000000800 */
[----:B------:R-:W-:-:S11]  /*121b0*/  UIMAD UR6, UR40, UR9, UR6 ;  /* 0x00000009280672a4 */ /* 0x000fd6000f8e0206 */
[----:B------:R-:W-:Y:S01]  /*121c0*/  @P0 SHF.R.U32.HI R7, RZ, UR4, R0 ;  /* 0x00000004ff070c19 */ /* 0x000fe20008011600 */
[----:B------:R-:W-:Y:S01]  /*121d0*/  UIMAD.WIDE.U32 UR4, UR40, UR8, URZ ;  /* 0x00000008280472a5 */ /* 0x000fe2000f8e003f */
[----:B------:R-:W1:Y:S01]  /*121e0*/  LDC R0, c[0x0][0x448] ;  /* 0x00011200ff007b82 */ /* 0x000e620000000800 */
[----:B0-----:R-:W-:Y:S01]  /*121f0*/  SHF.R.S32.HI R6, RZ, 0x1f, R20 ;  /* 0x0000001fff067819 */ /* 0x001fe20000011414 */
[----:B------:R-:W-:Y:S01]  /*12200*/  ULDC.64 UR8, c[0x0][0x2e0] ;  /* 0x0000b80000087ab9 */ /* 0x000fe20000000a00 */
[----:B------:R-:W-:Y:S02]  /*12210*/  UIADD3 UR6, UR5, UR6, URZ ;  /* 0x0000000605067290 */ /* 0x000fe4000fffe03f */
[----:B------:R-:W-:Y:S02]  /*12220*/  IMAD.U32 R4, RZ, RZ, UR4 ;  /* 0x00000004ff047e24 */ /* 0x000fe4000f8e00ff */
[----:B------:R-:W-:Y:S02]  /*12230*/  IMAD R6, R6, UR8, RZ ;  /* 0x0000000806067c24 */ /* 0x000fe4000f8e02ff */
[----:B------:R-:W-:Y:S01]  /*12240*/  MOV R3, UR6 ;  /* 0x0000000600037c02 */ /* 0x000fe20008000f00 */
[----:B------:R-:W-:Y:S01]  /*12250*/  IMAD.U32 R5, RZ, RZ, UR5 ;  /* 0x00000005ff057e24 */ /* 0x000fe2000f8e00ff */
[----:B------:R-:W-:Y:S01]  /*12260*/  MOV R2, R4 ;  /* 0x0000000400027202 */ /* 0x000fe20000000f00 */
[----:B------:R-:W-:Y:S01]  /*12270*/  IMAD R5, R20, UR9, R6 ;  /* 0x0000000914057c24 */ /* 0x000fe2000f8e0206 */
[----:B------:R-:W-:Y:S01]  /*12280*/  SHF.R.S32.HI R4, RZ, 0x1f, R7 ;  /* 0x0000001fff047819 */ /* 0x000fe20000011407 */
[----:B------:R-:W-:-:S02]  /*12290*/  ULDC.64 UR4, c[0x0][0x2d0] ;  /* 0x0000b40000047ab9 */ /* 0x000fc40000000a00 */
[----:B------:R-:W-:-:S04]  /*122a0*/  IMAD.WIDE.U32 R2, R20, UR8, R2 ;  /* 0x0000000814027c25 */ /* 0x000fc8000f8e0002 */
[----:B------:R-:W-:Y:S02]  /*122b0*/  IMAD.IADD R3, R3, 0x1, R5 ;  /* 0x0000000103037824 */ /* 0x000fe400078e0205 */
[----:B------:R-:W-:Y:S02]  /*122c0*/  IMAD.MOV R5, RZ, RZ, -R7 ;  /* 0x000000ffff057224 */ /* 0x000fe400078e0a07 */
[----:B------:R-:W-:Y:S02]  /*122d0*/  IMAD R4, R4, UR4, RZ ;  /* 0x0000000404047c24 */ /* 0x000fe4000f8e02ff */
[----:B-1----:R-:W-:Y:S02]  /*122e0*/  IMAD R5, R0, R5, R9 ;  /* 0x0000000500057224 */ /* 0x002fe400078e0209 */
        /* <DEDUP_REMOVED lines=18> */
[----:B------:R-:W-:Y:S02]  /*12410*/  VIADD R7, R35, UR41 ;  /* 0x0000002923077c36 */ /* 0x000fe40008000000 */
        /* <DEDUP_REMOVED lines=26> */
.L_x_5055:
        /* <DEDUP_REMOVED lines=18> */
.L_x_5056:
[----:B------:R-:W-:-:S13]  /*126e0*/  ISETP.NE.AND P0, PT, R33, 0x3, PT ;  /* 0x000000032100780c */ /* 0x000fda0003f05270 */
[----:B------:R-:W-:Y:S05]  /*126f0*/  @!P0 BRA `(.L_x_5001) ;  /* 0x0000000000048947 */ /* 0x000fea0003800000 */
[----:B------:R-:W-:Y:S01]  /*12700*/  BPT.TRAP 0x1 ;  /* 0x000000040000795c */ /* 0x000fe20000300000 */
.L_x_5001:
[----:B------:R-:W1:Y:S02]  /*12710*/  SYNCS.PHASECHK.TRANS64.TRYWAIT P0, [UR46+0x28c60], R0 ;  /* 0x028c6000ff0075a7 */ /* 0x000e64000800016e */
[----:B-1----:R-:W-:Y:S05]  /*12720*/  @!P0 BRA `(.L_x_5002) ;  /* 0x0000002800608947 */ /* 0x002fea0003800000 */
.L_x_5057:
        /* <DEDUP_REMOVED lines=105> */
.L_x_5067:
        /* <DEDUP_REMOVED lines=30> */
.L_x_5004:
        /* <DEDUP_REMOVED lines=10> */
[----:B------:R-:W-:Y:S01]  /*13040*/  LOP3.LUT R5, RZ, UR42, RZ, 0x33, !PT ;  /* 0x0000002aff057c12 */ /* 0x000fe2000f8e33ff */
[----:B------:R-:W-:Y:S01]  /*13050*/  UIMAD UR4, UR4, UR38, URZ ;  /* 0x00000026040472a4 */ /* 0x000fe2000f8e023f */
[----:B------:R-:W-:Y:S02]  /*13060*/  IADD3 R35, R36, R28, R35 ;  /* 0x0000001c24237210 */ /* 0x000fe40007ffe023 */
[----:B------:R-:W-:Y:S02]  /*13070*/  LOP3.LUT R28, R34, 0x40, RZ, 0xc0, !PT ;  /* 0x00000040221c7812 */ /* 0x000fe400078ec0ff */
[----:B------:R-:W-:Y:S01]  /*13080*/  LOP3.LUT R25, R17, 0x80, RZ, 0xc0, !PT ;  /* 0x0000008011197812 */ /* 0x000fe200078ec0ff */
[----:B------:R-:W-:Y:S01]  /*13090*/  VIADD R2, R35, 0xffffff40 ;  /* 0xffffff4023027836 */ /* 0x000fe20000000000 */
[----:B------:R-:W-:-:S02]  /*130a0*/  LOP3.LUT R0, RZ, UR4, RZ, 0x33, !PT ;  /* 0x00000004ff007c12 */ /* 0x000fc4000f8e33ff */
[----:B------:R-:W-:Y:S02]  /*130b0*/  SHF.R.U32.HI R28, RZ, 0x2, R28 ;  /* 0x00000002ff1c7819 */ /* 0x000fe4000001161c */
[----:B------:R-:W-:Y:S02]  /*130c0*/  VIADDMNMX R0, R0, -UR44, R3, !PT ;  /* 0x8000002c00007c46 */ /* 0x000fe4000f800103 */
[----:B------:R-:W-:Y:S02]  /*130d0*/  SHF.R.U32.HI R25, RZ, 0x3, R25 ;  /* 0x00000003ff197819 */ /* 0x000fe40000011619 */
[----:B------:R-:W-:Y:S02]  /*130e0*/  VIMNMX R5, R0, R5, !PT ;  /* 0x0000000500057248 */ /* 0x000fe40007fe0100 */
[----:B------:R-:W-:Y:S02]  /*130f0*/  MOV R0, 0x1 ;  /* 0x0000000100007802 */ /* 0x000fe40000000f00 */
[C---:B------:R-:W-:Y:S01]  /*13100*/  IADD3 R22, -R5.reuse, -0x2, RZ ;  /* 0xfffffffe05167810 */ /* 0x040fe20007ffe1ff */
[----:B------:R-:W-:-:S07]  /*13110*/  IMAD R9, R5, -0x40, R2 ;  /* 0xffffffc005097824 */ /* 0x000fce00078e0202 */
.L_x_5020:
[----:B------:R-:W-:Y:S01]  /*13120*/  ISETP.NE.AND P1, PT, R37, 0x1, PT ;  /* 0x000000012500780c */ /* 0x000fe20003f25270 */
[----:B------:R-:W-:Y:S01]  /*13130*/  BSSY B1, `(.L_x_5006) ;  /* 0x0000014000017945 */ /* 0x000fe20003800000 */
[----:B------:R-:W-:Y:S01]  /*13140*/  ISETP.GT.U32.AND P0, PT, R31, 0x3f, PT ;  /* 0x0000003f1f00780c */ /* 0x000fe20003f04070 */
[----:B------:R-:W-:Y:S02]  /*13150*/  IMAD.MOV.U32 R7, RZ, RZ, R9 ;  /* 0x000000ffff077224 */ /* 0x000fe400078e0009 */
[----:B------:R-:W-:-:S08]  /*13160*/  IMAD.MOV.U32 R6, RZ, RZ, RZ ;  /* 0x000000ffff067224 */ /* 0x000fd000078e00ff */
        /* <DEDUP_REMOVED lines=16> */
.L_x_5007:
[----:B------:R-:W-:Y:S05]  /*13270*/  BSYNC B1 ;  /* 0x0000000000017941 */ /* 0x000fea0003800000 */
.L_x_5006:
[----:B------:R-:W-:-:S13]  /*13280*/  ISETP.NE.AND P0, PT, R33, 0x3, PT ;  /* 0x000000032100780c */ /* 0x000fda0003f05270 */
[----:B------:R-:W-:Y:S05]  /*13290*/  @!P0 BRA `(.L_x_5008) ;  /* 0x0000000000048947 */ /* 0x000fea0003800000 */
[----:B------:R-:W-:Y:S01]  /*132a0*/  BPT.TRAP 0x1 ;  /* 0x000000040000795c */ /* 0x000fe20000300000 */
.L_x_5008:
[----:B------:R-:W-:Y:S01]  /*132b0*/  LEA R10, R0, UR46, 0x3 ;  /* 0x0000002e000a7c11 */ /* 0x000fe2000f8e18ff */
[----:B------:R-:W-:Y:S01]  /*132c0*/  BSSY B1, `(.L_x_5009) ;  /* 0x0000004000017945 */ /* 0x000fe20003800000 */
[----:B------:R-:W-:-:S04]  /*132d0*/  SHF.L.U32 R20, R21, 0x1f, RZ ;  /* 0x0000001f15147819 */ /* 0x000fc800000006ff */
[----:B------:R-:W1:Y:S02]  /*132e0*/  SYNCS.PHASECHK.TRANS64.TRYWAIT P0, [R10+URZ+0x28c40], R20 ;  /* 0x028c40140a0075a7 */ /* 0x000e64000800017f */
[----:B-1----:R-:W-:Y:S05]  /*132f0*/  @!P0 BRA `(.L_x_5010) ;  /* 0x0000002400948947 */ /* 0x002fea0003800000 */
.L_x_5068:
[----:B------:R-:W-:Y:S05]  /*13300*/  BSYNC B1 ;  /* 0x0000000000017941 */ /* 0x000fea0003800000 */
.L_x_5009:
        /* <DEDUP_REMOVED lines=47> */
.L_x_5078:
        /* <DEDUP_REMOVED lines=8> */
.L_x_5012:
        /* <DEDUP_REMOVED lines=10> */
.L_x_5013:
[----:B------:R2:W-:Y:S01]  /*13720*/  SYNCS.ARRIVE.TRANS64.A1T0 RZ, [R10+URZ+0x28c30], RZ ;  /* 0x028c30ff0aff79a7 */ /* 0x0005e2000810003f */
[----:B------:R-:W-:Y:S05]  /*13730*/  @!P2 BRA `(.L_x_5014) ;  /* 0x000000000004a947 */ /* 0x000fea0003800000 */
[----:B------:R-:W-:Y:S01]  /*13740*/  BPT.TRAP 0x1 ;  /* 0x000000040000795c */ /* 0x000fe20000300000 */
.L_x_5014:
[----:B------:R-:W3:Y:S01]  /*13750*/  SYNCS.PHASECHK.TRANS64.TRYWAIT P0, [R10+URZ+0x28c60], R20 ;  /* 0x028c60140a0075a7 */ /* 0x000ee2000800017f */
[----:B------:R-:W-:Y:S04]  /*13760*/  BSSY B1, `(.L_x_5015) ;  /* 0x0000002000017945 */ /* 0x000fe80003800000 */
[----:B---3--:R-:W-:Y:S05]  /*13770*/  @!P0 BRA `(.L_x_5016) ;  /* 0x0000002400948947 */ /* 0x008fea0003800000 */
.L_x_5079:
[----:B------:R-:W-:Y:S05]  /*13780*/  BSYNC B1 ;  /* 0x0000000000017941 */ /* 0x000fea0003800000 */
.L_x_5015:
        /* <DEDUP_REMOVED lines=77> */
.L_x_5089:
        /* <DEDUP_REMOVED lines=20> */
.L_x_5018:
        /* <DEDUP_REMOVED lines=10> */
.L_x_5019:
        /* <DEDUP_REMOVED lines=10> */
.L_x_5005:
[----:B------:R-:W-:Y:S05]  /*13ee0*/  BSYNC B0 ;  /* 0x0000000000007941 */ /* 0x000fea0003800000 */
.L_x_4982:
[----:B------:R-:W0:Y:S01]  /*13ef0*/  S2R R3, SR_CgaCtaId ;  /* 0x0000000000037919 */ /* 0x000e220000008800 */
[----:B------:R-:W-:Y:S01]  /*13f00*/  MOV R2, 0x400 ;  /* 0x0000040000027802 */ /* 0x000fe20000000f00 */
[----:B------:R-:W-:Y:S01]  /*13f10*/  BSSY B0, `(.L_x_5021) ;  /* 0x0000005000007945 */ /* 0x000fe20003800000 */
[----:B------:R-:W-:Y:S02]  /*13f20*/  SHF.L.U32 R4, R4, 0x1f, RZ ;  /* 0x0000001f04047819 */ /* 0x000fe400000006ff */
[----:B0-----:R-:W-:-:S04]  /*13f30*/  LEA R5, R3, R2, 0x18 ;  /* 0x0000000203057211 */ /* 0x001fc800078ec0ff */
[----:B------:R-:W0:Y:S02]  /*13f40*/  SYNCS.PHASECHK.TRANS64.TRYWAIT P0, [R5+URZ+0x28c20], R4 ;  /* 0x028c2004050075a7 */ /* 0x000e24000800017f */
[----:B0-----:R-:W-:Y:S05]  /*13f50*/  @!P0 BRA `(.L_x_5022) ;  /* 0x0000002400748947 */ /* 0x001fea0003800000 */
.L_x_5090:
[----:B------:R-:W-:Y:S05]  /*13f60*/  BSYNC B0 ;  /* 0x0000000000007941 */ /* 0x000fea0003800000 */
.L_x_5021:
[----:B------:R-:W-:-:S03]  /*13f70*/  UMOV UR4, 0xffffffff ;  /* 0xffffffff00047882 */ /* 0x000fc60000000000 */
[----:B------:R-:W-:Y:S05]  /*13f80*/  BRA.DIV UR4, `(.L_x_5023) ;  /* 0x00000026047c7947 */ /* 0x000fea000b800000 */
[----:B------:R-:W1:Y:S02]  /*13f90*/  S2R R2, SR_TID.X ;  /* 0x0000000000027919 */ /* 0x000e640000002100 */
[----:B-1----:R-:W-:-:S04]  /*13fa0*/  SHF.R.U32.HI R2, RZ, 0x5, R2 ;  /* 0x00000005ff027819 */ /* 0x002fc80000011602 */
[----:B------:R-:W-:-:S05]  /*13fb0*/  LOP3.LUT R2, R2, 0x3, RZ, 0xc0, !PT ;  /* 0x0000000302027812 */ /* 0x000fca00078ec0ff */
[----:B------:R1:W3:Y:S02]  /*13fc0*/  SHFL.IDX PT, R14, R2, RZ, 0x1f ;  /* 0x00001fff020e7589 */ /* 0x0002e400000e0000 */
.L_x_5093:
[----:B---3--:R-:W-:-:S13]  /*13fd0*/  ISETP.NE.AND P0, PT, R14, RZ, PT ;  /* 0x000000ff0e00720c */ /* 0x008fda0003f05270 */
[----:B------:R-:W-:Y:S05]  /*13fe0*/  @P0 BRA `(.L_x_4871) ;  /* 0x0000000000880947 */ /* 0x000fea0003800000 */
[----:B------:R-:W-:-:S03]  /*13ff0*/  UMOV UR4, 0xffffffff ;  /* 0xffffffff00047882 */ /* 0x000fc60000000000 */
[----:B------:R-:W-:Y:S05]  /*14000*/  BRA.DIV UR4, `(.L_x_5024) ;  /* 0x0000002604907947 */ /* 0x000fea000b800000 */
[----:B------:R-:W-:-:S13]  /*14010*/  ELECT P6, URZ, PT ;  /* 0x00000000003f782f */ /* 0x000fda00038c0000 */
.L_x_5096:
[----:B------:R-:W-:Y:S05]  /*14020*/  @!P6 BRA `(.L_x_4871) ;  /* 0x000000000078e947 */ /* 0x000fea0003800000 */
[----:B------:R-:W-:-:S06]  /*14030*/  ULOP3.LUT UR4, UR39, 0x2, URZ, 0xfc, !UPT ;  /* 0x0000000227047892 */ /* 0x000fcc000f8efc3f */
[----:B-1----:R-:W-:-:S05]  /*14040*/  IMAD.U32 R2, RZ, RZ, UR4 ;  /* 0x00000004ff027e24 */ /* 0x002fca000f8e00ff */
[----:B------:R-:W-:-:S13]  /*14050*/  ISETP.NE.AND P0, PT, R2, 0x3, PT ;  /* 0x000000030200780c */ /* 0x000fda0003f05270 */
[----:B------:R-:W-:Y:S05]  /*14060*/  @!P0 BRA `(.L_x_5025) ;  /* 0x0000000000048947 */ /* 0x000fea0003800000 */
[----:B------:R-:W-:Y:S01]  /*14070*/  BPT.TRAP 0x1 ;  /* 0x000000040000795c */ /* 0x000fe20000300000 */
.L_x_5025:
[C---:B0-----:R-:W-:Y:S01]  /*14080*/  LEA R4, R0.reuse, R5, 0x3 ;  /* 0x0000000500047211 */ /* 0x041fe200078e18ff */
[----:B------:R-:W-:Y:S01]  /*14090*/  VIADD R0, R0, 0x1 ;  /* 0x0000000100007836 */ /* 0x000fe20000000000 */
[----:B------:R-:W-:-:S04]  /*140a0*/  SHF.L.U32 R3, R21, 0x1f, RZ ;  /* 0x0000001f15037819 */ /* 0x000fc800000006ff */
[----:B------:R-:W0:Y:S01]  /*140b0*/  SYNCS.PHASECHK.TRANS64.TRYWAIT P1, [R4+URZ+0x28c40], R3 ;  /* 0x028c4003040075a7 */ /* 0x000e22000802017f */
[----:B------:R-:W-:-:S04]  /*140c0*/  ISETP.NE.AND P2, PT, R0, 0x2, PT ;  /* 0x000000020000780c */ /* 0x000fc80003f45270 */
[----:B------:R-:W-:Y:S01]  /*140d0*/  SEL R2, RZ, 0x1, P2 ;  /* 0x00000001ff027807 */ /* 0x000fe20001000000 */
[----:B0-----:R-:W-:Y:S08]  /*140e0*/  @!P1 BRA `(.L_x_5026) ;  /* 0x0000002400789947 */ /* 0x001ff00003800000 */
.L_x_5097:
[----:B------:R-:W-:Y:S02]  /*140f0*/  SEL R0, R0, RZ, P2 ;  /* 0x000000ff00007207 */ /* 0x000fe40001000000 */
[----:B------:R-:W-:Y:S01]  /*14100*/  LOP3.LUT R2, R21, R2, RZ, 0x3c, !PT ;  /* 0x0000000215027212 */ /* 0x000fe200078e3cff */
[----:B------:R-:W-:Y:S06]  /*14110*/  @!P0 BRA `(.L_x_5027) ;  /* 0x0000000000048947 */ /* 0x000fec0003800000 */
[----:B------:R-:W-:Y:S01]  /*14120*/  BPT.TRAP 0x1 ;  /* 0x000000040000795c */ /* 0x000fe20000300000 */
.L_x_5027:
[----:B------:R-:W-:Y:S01]  /*14130*/  IMAD R5, R0, 0x8, R5 ;  /* 0x0000000800057824 */ /* 0x000fe200078e0205 */
[----:B------:R-:W-:-:S04]  /*14140*/  SHF.L.U32 R0, R2, 0x1f, RZ ;  /* 0x0000001f02007819 */ /* 0x000fc800000006ff */
[----:B------:R-:W1:Y:S02]  /*14150*/  SYNCS.PHASECHK.TRANS64.TRYWAIT P1, [R5+URZ+0x28c40], R0 ;  /* 0x028c4000050075a7 */ /* 0x000e64000802017f */
[----:B-1----:R-:W-:Y:S05]  /*14160*/  @!P1 BRA `(.L_x_5028) ;  /* 0x00000024006c9947 */ /* 0x002fea0003800000 */
.L_x_5098:
[----:B------:R-:W-:Y:S05]  /*14170*/  @!P0 BRA `(.L_x_5029) ;  /* 0x0000000000048947 */ /* 0x000fea0003800000 */
[----:B------:R-:W-:Y:S01]  /*14180*/  BPT.TRAP 0x1 ;  /* 0x000000040000795c */ /* 0x000fe20000300000 */
.L_x_5029:
[----:B------:R-:W3:Y:S02]  /*14190*/  SYNCS.PHASECHK.TRANS64.TRYWAIT P1, [R4+URZ+0x28c60], R3 ;  /* 0x028c6003040075a7 */ /* 0x000ee4000802017f */
[----:B---3--:R-:W-:Y:S05]  /*141a0*/  @!P1 BRA `(.L_x_5030) ;  /* 0x0000002400709947 */ /* 0x008fea0003800000 */
.L_x_5099:
[----:B------:R-:W-:Y:S05]  /*141b0*/  @!P0 BRA `(.L_x_5031) ;  /* 0x0000000000048947 */ /* 0x000fea0003800000 */
[----:B------:R-:W-:Y:S01]  /*141c0*/  BPT.TRAP 0x1 ;  /* 0x000000040000795c */ /* 0x000fe20000300000 */
.L_x_5031:
[----:B----4-:R4:W0:Y:S02]  /*141d0*/  SYNCS.PHASECHK.TRANS64.TRYWAIT P0, [R5+URZ+0x28c60], R0 ;  /* 0x028c6000050075a7 */ /* 0x010824000800017f */
[----:B0-----:R-:W-:Y:S05]  /*141e0*/  @!P0 NANOSLEEP.SYNCS 0x989680 ;  /* 0x009896800000895d */ /* 0x001fea0003900000 */
[----:B------:R-:W0:Y:S02]  /*141f0*/  @!P0 SYNCS.PHASECHK.TRANS64 P0, [R5+URZ+0x28c60], R0 ;  /* 0x028c6000050085a7 */ /* 0x000e24000800007f */
[----:B0-----:R-:W-:Y:S05]  /*14200*/  @!P0 BRA `(.L_x_5031) ;  /* 0xfffffffc00f08947 */ /* 0x001fea000383ffff */
.L_x_4871:
[----:B------:R-:W-:Y:S05]  /*14210*/  BSYNC B6 ;  /* 0x0000000000067941 */ /* 0x000fea0003800000 */
.L_x_4868:
[----:B------:R-:W-:Y:S05]  /*14220*/  EXIT ;  /* 0x000000000000794d */ /* 0x000fea0003800000 */
.L_x_4882:
[----:B0-----:R-:W-:-:S04]  /*14230*/  MOV R5, UR5 ;  /* 0x0000000500057c02 */ /* 0x001fc80008000f00 */
[----:B------:R0:W1:Y:S03]  /*14240*/  SYNCS.PHASECHK.TRANS64.TRYWAIT P1, [R5+URZ+0x28c50], R2 ;  /* 0x028c5002050075a7 */ /* 0x000066000802017f */
[----:B-1----:R-:W-:Y:S05]  /*14250*/  @!P1 NANOSLEEP.SYNCS 0x989680 ;  /* 0x009896800000995d */ /* 0x002fea0003900000 */
[----:B------:R-:W1:Y:S02]  /*14260*/  @!P1 SYNCS.PHASECHK.TRANS64 P1, [R5+URZ+0x28c50], R2 ;  /* 0x028c5002050095a7 */ /* 0x000e64000802007f */
[----:B-1----:R-:W-:Y:S05]  /*14270*/  @!P1 BRA `(.L_x_4882) ;  /* 0xfffffffc00ec9947 */ /* 0x002fea000383ffff */
[----:B------:R-:W-:Y:S05]  /*14280*/  BRA `(.L_x_5032) ;  /* 0xfffffed400447947 */ /* 0x000fea000383ffff */
.L_x_4888:
[----:B-1----:R-:W-:-:S04]  /*14290*/  IMAD.U32 R5, RZ, RZ, UR7 ;  /* 0x00000007ff057e24 */ /* 0x002fc8000f8e00ff */
[----:B------:R1:W2:Y:S03]  /*142a0*/  SYNCS.PHASECHK.TRANS64.TRYWAIT P1, [R5+URZ+0x28c50], R2 ;  /* 0x028c5002050075a7 */ /* 0x0002a6000802017f */
[----:B--2---:R-:W-:Y:S05]  /*142b0*/  @!P1 NANOSLEEP.SYNCS 0x989680 ;  /* 0x009896800000995d */ /* 0x004fea0003900000 */
[----:B------:R-:W2:Y:S02]  /*142c0*/  @!P1 SYNCS.PHASECHK.TRANS64 P1, [R5+URZ+0x28c50], R2 ;  /* 0x028c5002050095a7 */ /* 0x000ea4000802007f */
[----:B--2---:R-:W-:Y:S05]  /*142d0*/  @!P1 BRA `(.L_x_4888) ;  /* 0xfffffffc00ec9947 */ /* 0x004fea000383ffff */
[----:B------:R-:W-:Y:S05]  /*142e0*/  BRA `(.L_x_4887) ;  /* 0xfffffee000487947 */ /* 0x000fea000383ffff */
.L_x_4899:
[----:B-1----:R-:W-:-:S04]  /*142f0*/  IMAD.U32 R0, RZ, RZ, UR40 ;  /* 0x00000028ff007e24 */ /* 0x002fc8000f8e00ff */
[----:B------:R1:W2:Y:S03]  /*14300*/  SYNCS.PHASECHK.TRANS64.TRYWAIT P0, [R0+URZ+0x28c00], R13 ;  /* 0x028c000d000075a7 */ /* 0x0002a6000800017f */
[----:B--2---:R-:W-:Y:S05]  /*14310*/  @!P0 NANOSLEEP.SYNCS 0x989680 ;  /* 0x009896800000895d */ /* 0x004fea0003900000 */
[----:B------:R-:W2:Y:S02]  /*14320*/  @!P0 SYNCS.PHASECHK.TRANS64 P0, [R0+URZ+0x28c00], R13 ;  /* 0x028c000d000085a7 */ /* 0x000ea4000800007f */
[----:B--2---:R-:W-:Y:S05]  /*14330*/  @!P0 BRA `(.L_x_4899) ;  /* 0xfffffffc00ec8947 */ /* 0x004fea000383ffff */
[----:B------:R-:W-:Y:S05]  /*14340*/  BRA `(.L_x_5033) ;  /* 0xfffffef8004c7947 */ /* 0x000fea000383ffff */
.L_x_4903:
[----:B-1----:R-:W-:-:S04]  /*14350*/  MOV R2, UR40 ;  /* 0x0000002800027c02 */ /* 0x002fc80008000f00 */
[----:B------:R1:W2:Y:S03]  /*14360*/  SYNCS.PHASECHK.TRANS64.TRYWAIT P0, [R2+URZ+0x28c30], R13 ;  /* 0x028c300d020075a7 */ /* 0x0002a6000800017f */
[----:B--2---:R-:W-:Y:S05]  /*14370*/  @!P0 NANOSLEEP.SYNCS 0x989680 ;  /* 0x009896800000895d */ /* 0x004fea0003900000 */
[----:B------:R-:W2:Y:S02]  /*14380*/  @!P0 SYNCS.PHASECHK.TRANS64 P0, [R2+URZ+0x28c30], R13 ;  /* 0x028c300d020085a7 */ /* 0x000ea4000800007f */
[----:B--2---:R-:W-:Y:S05]  /*14390*/  @!P0 BRA `(.L_x_4903) ;  /* 0xfffffffc00ec8947 */ /* 0x004fea000383ffff */
[----:B------:R-:W-:Y:S05]  /*143a0*/  BRA `(.L_x_4902) ;  /* 0xfffffef8008c7947 */ /* 0x000fea000383ffff */
.L_x_4916:
[----:B-1----:R-:W-:-:S04]  /*143b0*/  IMAD.U32 R14, RZ, RZ, UR40 ;  /* 0x00000028ff0e7e24 */ /* 0x002fc8000f8e00ff */
[----:B------:R1:W3:Y:S03]  /*143c0*/  SYNCS.PHASECHK.TRANS64.TRYWAIT P0, [R14+URZ+0x28c50], R13 ;  /* 0x028c500d0e0075a7 */ /* 0x0002e6000800017f */
[----:B---3--:R-:W-:Y:S05]  /*143d0*/  @!P0 NANOSLEEP.SYNCS 0x989680 ;  /* 0x009896800000895d */ /* 0x008fea0003900000 */
[----:B------:R-:W3:Y:S02]  /*143e0*/  @!P0 SYNCS.PHASECHK.TRANS64 P0, [R14+URZ+0x28c50], R13 ;  /* 0x028c500d0e0085a7 */ /* 0x000ee4000800007f */
[----:B---3--:R-:W-:Y:S05]  /*143f0*/  @!P0 BRA `(.L_x_4916) ;  /* 0xfffffffc00ec8947 */ /* 0x008fea000383ffff */
[----:B------:R-:W-:Y:S05]  /*14400*/  BRA `(.L_x_4915) ;  /* 0xffffff1800f07947 */ /* 0x000fea000383ffff */
.L_x_4925:
[----:B-1----:R-:W-:-:S04]  /*14410*/  IMAD.U32 R12, RZ, RZ, UR29 ;  /* 0x0000001dff0c7e24 */ /* 0x002fc8000f8e00ff */
[----:B------:R1:W3:Y:S03]  /*14420*/  SYNCS.PHASECHK.TRANS64.TRYWAIT P0, [R12+URZ+0x28c30], R13 ;  /* 0x028c300d0c0075a7 */ /* 0x0002e6000800017f */
[----:B---3--:R-:W-:Y:S05]  /*14430*/  @!P0 NANOSLEEP.SYNCS 0x989680 ;  /* 0x009896800000895d */ /* 0x008fea0003900000 */
[----:B------:R-:W3:Y:S02]  /*14440*/  @!P0 SYNCS.PHASECHK.TRANS64 P0, [R12+URZ+0x28c30], R13 ;  /* 0x028c300d0c0085a7 */ /* 0x000ee4000800007f */
[----:B---3--:R-:W-:Y:S05]  /*14450*/  @!P0 BRA `(.L_x_4925) ;  /* 0xfffffffc00ec8947 */ /* 0x008fea000383ffff */
[----:B------:R-:W-:Y:S05]  /*14460*/  BRA `(.L_x_4924) ;  /* 0xffffff2000947947 */ /* 0x000fea000383ffff */
.L_x_4938:
[----:B--2---:R-:W-:-:S04]  /*14470*/  MOV R14, UR29 ;  /* 0x0000001d000e7c02 */ /* 0x004fc80008000f00 */
[----:B------:R2:W3:Y:S03]  /*14480*/  SYNCS.PHASECHK.TRANS64.TRYWAIT P0, [R14+URZ+0x28c50], R13 ;  /* 0x028c500d0e0075a7 */ /* 0x0004e6000800017f */
[----:B---3--:R-:W-:Y:S05]  /*14490*/  @!P0 NANOSLEEP.SYNCS 0x989680 ;  /* 0x009896800000895d */ /* 0x008fea0003900000 */
[----:B------:R-:W3:Y:S02]  /*144a0*/  @!P0 SYNCS.PHASECHK.TRANS64 P0, [R14+URZ+0x28c50], R13 ;  /* 0x028c500d0e0085a7 */ /* 0x000ee4000800007f */
[----:B---3--:R-:W-:Y:S05]  /*144b0*/  @!P0 BRA `(.L_x_4938) ;  /* 0xfffffffc00ec8947 */ /* 0x008fea000383ffff */
[----:B------:R-:W-:Y:S05]  /*144c0*/  BRA `(.L_x_4937) ;  /* 0xffffff4400747947 */ /* 0x000fea000383ffff */
.L_x_4948:
[----:B--2---:R-:W-:-:S04]  /*144d0*/  IMAD.U32 R11, RZ, RZ, UR26 ;  /* 0x0000001aff0b7e24 */ /* 0x004fc8000f8e00ff */
[----:B------:R2:W3:Y:S03]  /*144e0*/  SYNCS.PHASECHK.TRANS64.TRYWAIT P1, [R11+URZ+0x28c30], R14 ;  /* 0x028c300e0b0075a7 */ /* 0x0004e6000802017f */
[----:B---3--:R-:W-:Y:S05]  /*144f0*/  @!P1 NANOSLEEP.SYNCS 0x989680 ;  /* 0x009896800000995d */ /* 0x008fea0003900000 */
[----:B------:R-:W3:Y:S02]  /*14500*/  @!P1 SYNCS.PHASECHK.TRANS64 P1, [R11+URZ+0x28c30], R14 ;  /* 0x028c300e0b0095a7 */ /* 0x000ee4000802007f */
[----:B---3--:R-:W-:Y:S05]  /*14510*/  @!P1 BRA `(.L_x_4948) ;  /* 0xfffffffc00ec9947 */ /* 0x008fea000383ffff */
[----:B------:R-:W-:Y:S05]  /*14520*/  BRA `(.L_x_4947) ;  /* 0xffffff4c00087947 */ /* 0x000fea000383ffff */
.L_x_4953:
[----:B--2---:R-:W-:-:S04]  /*14530*/  IMAD.U32 R15, RZ, RZ, UR26 ;  /* 0x0000001aff0f7e24 */ /* 0x004fc8000f8e00ff */
[----:B------:R2:W3:Y:S03]  /*14540*/  SYNCS.PHASECHK.TRANS64.TRYWAIT P1, [R15+URZ+0x28c50], R14 ;  /* 0x028c500e0f0075a7 */ /* 0x0004e6000802017f */
[----:B---3--:R-:W-:Y:S05]  /*14550*/  @!P1 NANOSLEEP.SYNCS 0x989680 ;  /* 0x009896800000995d */ /* 0x008fea0003900000 */
[----:B------:R-:W3:Y:S02]  /*14560*/  @!P1 SYNCS.PHASECHK.TRANS64 P1, [R15+URZ+0x28c50], R14 ;  /* 0x028c500e0f0095a7 */ /* 0x000ee4000802007f */
[----:B---3--:R-:W-:Y:S05]  /*14570*/  @!P1 BRA `(.L_x_4953) ;  /* 0xfffffffc00ec9947 */ /* 0x008fea000383ffff */
[----:B------:R-:W-:Y:S05]  /*14580*/  BRA `(.L_x_4952) ;  /* 0xffffff6400247947 */ /* 0x000fea000383ffff */
.L_x_4960:
[----:B----4-:R-:W-:-:S04]  /*14590*/  MOV R12, UR25 ;  /* 0x00000019000c7c02 */ /* 0x010fc80008000f00 */
[----:B------:R4:W0:Y:S03]  /*145a0*/  SYNCS.PHASECHK.TRANS64.TRYWAIT P0, [R12+URZ+0x28c30], R13 ;  /* 0x028c300d0c0075a7 */ /* 0x000826000800017f */
[----:B0-----:R-:W-:Y:S05]  /*145b0*/  @!P0 NANOSLEEP.SYNCS 0x989680 ;  /* 0x009896800000895d */ /* 0x001fea0003900000 */
[----:B------:R-:W0:Y:S02]  /*145c0*/  @!P0 SYNCS.PHASECHK.TRANS64 P0, [R12+URZ+0x28c30], R13 ;  /* 0x028c300d0c0085a7 */ /* 0x000e24000800007f */
[----:B0-----:R-:W-:Y:S05]  /*145d0*/  @!P0 BRA `(.L_x_4960) ;  /* 0xfffffffc00ec8947 */ /* 0x001fea000383ffff */
[----:B------:R-:W-:Y:S05]  /*145e0*/  BRA `(.L_x_4959) ;  /* 0xffffff6800207947 */ /* 0x000fea000383ffff */
.L_x_4973:
[----:B--2---:R-:W-:-:S04]  /*145f0*/  IMAD.U32 R14, RZ, RZ, UR25 ;  /* 0x00000019ff0e7e24 */ /* 0x004fc8000f8e00ff */
[----:B------:R2:W4:Y:S03]  /*14600*/  SYNCS.PHASECHK.TRANS64.TRYWAIT P0, [R14+URZ+0x28c50], R13 ;  /* 0x028c500d0e0075a7 */ /* 0x000526000800017f */
[----:B----4-:R-:W-:Y:S05]  /*14610*/  @!P0 NANOSLEEP.SYNCS 0x989680 ;  /* 0x009896800000895d */ /* 0x010fea0003900000 */
[----:B------:R-:W4:Y:S02]  /*14620*/  @!P0 SYNCS.PHASECHK.TRANS64 P0, [R14+URZ+0x28c50], R13 ;  /* 0x028c500d0e0085a7 */ /* 0x000f24000800007f */
[----:B----4-:R-:W-:Y:S05]  /*14630*/  @!P0 BRA `(.L_x_4973) ;  /* 0xfffffffc00ec8947 */ /* 0x010fea000383ffff */
[----:B------:R-:W-:Y:S05]  /*14640*/  BRA `(.L_x_4972) ;  /* 0xffffff8800f07947 */ /* 0x000fea000383ffff */
.L_x_4993:
[----:B------:R-:W-:Y:S01]  /*14650*/  IMAD.MOV.U32 R13, RZ, RZ, R23 ;  /* 0x000000ffff0d7224 */ /* 0x000fe200078e0017 */
[----:B------:R-:W-:Y:S01]  /*14660*/  MOV R12, RZ ;  /* 0x000000ff000c7202 */ /* 0x000fe20000000f00 */
[----:B------:R-:W-:Y:S02]  /*14670*/  IMAD.MOV.U32 R11, RZ, RZ, 0x1f ;  /* 0x0000001fff0b7424 */ /* 0x000fe400078e00ff */
[----:B------:R-:W-:-:S07]  /*14680*/  IMAD.MOV.U32 R15, RZ, RZ, -0x1 ;  /* 0xffffffffff0f7424 */ /* 0x000fce00078e00ff */
[----:B------:R-:W-:Y:S05]  /*14690*/  WARPSYNC.COLLECTIVE R15, `(.L_x_5034) ;  /* 0x000000000f087348 */ /* 0x000fea0003c00000 */
[----:B------:R0:W1:Y:S02]  /*146a0*/  SHFL.IDX P6, R14, R13, R12, R11 ;  /* 0x0000000c0d0e7389 */ /* 0x00006400000c000b */
[----:B01----:R-:W-:Y:S01]  /*146b0*/  ENDCOLLECTIVE ;  /* 0x000000000000791b */ /* 0x003fe20003800000 */
.L_x_5034:
[----:B------:R-:W-:Y:S05]  /*146c0*/  BRA `(.L_x_5035) ;  /* 0xffffffd000c47947 */ /* 0x000fea000383ffff */
.L_x_4995:
[----:B0-----:R-:W-:-:S04]  /*146d0*/  MOV R3, UR46 ;  /* 0x0000002e00037c02 */ /* 0x001fc80008000f00 */
[----:B------:R0:W1:Y:S03]  /*146e0*/  SYNCS.PHASECHK.TRANS64.TRYWAIT P0, [R3+URZ+0x28c40], R0 ;  /* 0x028c4000030075a7 */ /* 0x000066000800017f */
[----:B-1----:R-:W-:Y:S05]  /*146f0*/  @!P0 NANOSLEEP.SYNCS 0x989680 ;  /* 0x009896800000895d */ /* 0x002fea0003900000 */
[----:B------:R-:W1:Y:S02]  /*14700*/  @!P0 SYNCS.PHASECHK.TRANS64 P0, [R3+URZ+0x28c40], R0 ;  /* 0x028c4000030085a7 */ /* 0x000e64000800007f */
[----:B-1----:R-:W-:Y:S05]  /*14710*/  @!P0 BRA `(.L_x_4995) ;  /* 0xfffffffc00ec8947 */ /* 0x002fea000383ffff */
[----:B------:R-:W-:Y:S05]  /*14720*/  BRA `(.L_x_5036) ;  /* 0xffffffd000f47947 */ /* 0x000fea000383ffff */
.L_x_4996:
        /* <DEDUP_REMOVED lines=8> */
.L_x_5038:
[----:B------:R-:W-:Y:S05]  /*147b0*/  BSYNC B0 ;  /* 0x0000000000007941 */ /* 0x000fea0003800000 */
.L_x_5037:
[----:B------:R-:W-:Y:S01]  /*147c0*/  MOV R13, R0 ;  /* 0x00000000000d7202 */ /* 0x000fe20000000f00 */
[----:B------:R-:W-:Y:S01]  /*147d0*/  IMAD.MOV.U32 R12, RZ, RZ, RZ ;  /* 0x000000ffff0c7224 */ /* 0x000fe200078e00ff */
[----:B------:R-:W-:Y:S01]  /*147e0*/  MOV R15, 0xffffffff ;  /* 0xffffffff000f7802 */ /* 0x000fe20000000f00 */
[----:B------:R-:W-:Y:S01]  /*147f0*/  IMAD.MOV.U32 R11, RZ, RZ, 0x181f ;  /* 0x0000181fff0b7424 */ /* 0x000fe200078e00ff */
[----:B------:R-:W-:Y:S01]  /*14800*/  @P0 LEA R7, R30, UR46, 0x1 ;  /* 0x0000002e1e070c11 */ /* 0x000fe2000f8e08ff */
[----:B------:R-:W-:-:S07]  /*14810*/  IMAD.MOV.U32 R2, RZ, RZ, R14 ;  /* 0x000000ffff027224 */ /* 0x000fce00078e000e */
[----:B------:R-:W-:Y:S05]  /*14820*/  WARPSYNC.COLLECTIVE R15, `(.L_x_5039) ;  /* 0x000000000f087348 */ /* 0x000fea0003c00000 */
[----:B------:R0:W1:Y:S02]  /*14830*/  SHFL.IDX P6, R14, R13, R12, R11 ;  /* 0x0000000c0d0e7389 */ /* 0x00006400000c000b */
[----:B01----:R-:W-:Y:S01]  /*14840*/  ENDCOLLECTIVE ;  /* 0x000000000000791b */ /* 0x003fe20003800000 */
.L_x_5039:
[----:B------:R-:W-:Y:S01]  /*14850*/  MOV R13, R5 ;  /* 0x00000005000d7202 */ /* 0x000fe20000000f00 */
[----:B------:R-:W-:Y:S01]  /*14860*/  IMAD.MOV.U32 R12, RZ, RZ, 0x1 ;  /* 0x00000001ff0c7424 */ /* 0x000fe200078e00ff */
[----:B------:R-:W-:-:S05]  /*14870*/  @P0 LEA R14, P1, R22, R14, 0x1 ;  /* 0x0000000e160e0211 */ /* 0x000fca00078208ff */
[----:B------:R-:W-:Y:S02]  /*14880*/  @P0 IMAD.X R3, RZ, RZ, R2, P1 ;  /* 0x000000ffff030224 */ /* 0x000fe400008e0602 */
[----:B------:R-:W-:-:S07]  /*14890*/  @P0 IMAD.MOV.U32 R2, RZ, RZ, R14 ;  /* 0x000000ffff020224 */ /* 0x000fce00078e000e */
[----:B------:R-:W-:Y:S05]  /*148a0*/  WARPSYNC.COLLECTIVE R15, `(.L_x_5040) ;  /* 0x000000000f087348 */ /* 0x000fea0003c00000 */
[----:B------:R0:W1:Y:S02]  /*148b0*/  SHFL.IDX P6, R14, R13, R12, R11 ;  /* 0x0000000c0d0e7389 */ /* 0x00006400000c000b */
[----:B01----:R-:W-:Y:S01]  /*148c0*/  ENDCOLLECTIVE ;  /* 0x000000000000791b */ /* 0x003fe20003800000 */
.L_x_5040:
[----:B------:R-:W-:Y:S01]  /*148d0*/  @!PT LDS RZ, [RZ] ;  /* 0x00000000fffff984 */ /* 0x000fe20000000800 */
[----:B------:R-:W-:Y:S01]  /*148e0*/  @!PT LDS RZ, [RZ] ;  /* 0x00000000fffff984 */ /* 0x000fe20000000800 */
[----:B------:R-:W-:Y:S01]  /*148f0*/  @!PT LDS RZ, [RZ] ;  /* 0x00000000fffff984 */ /* 0x000fe20000000800 */
[----:B------:R0:W-:Y:S01]  /*14900*/  @P0 LDGSTS.E.BYPASS.LTC128B.128 [R7+0x22400], desc[UR36][R2.64], !P2 ;  /* 0x2240000002070fae */ /* 0x0001e2000d101d64 */
[----:B------:R-:W-:Y:S02]  /*14910*/  ISETP.GE.AND P0, PT, R18, 0x11, PT ;  /* 0x000000111200780c */ /* 0x000fe40003f06270 */
[----:B------:R-:W-:-:S11]  /*14920*/  MOV R13, R0 ;  /* 0x00000000000d7202 */ /* 0x000fd60000000f00 */
[----:B------:R-:W-:Y:S01]  /*14930*/  @P0 LEA R9, R30, UR46, 0x1 ;  /* 0x0000002e1e090c11 */ /* 0x000fe2000f8e08ff */
[----:B0-----:R-:W-:-:S07]  /*14940*/  IMAD.MOV.U32 R4, RZ, RZ, R14 ;  /* 0x000000ffff047224 */ /* 0x001fce00078e000e */
[----:B------:R-:W-:Y:S05]  /*14950*/  WARPSYNC.COLLECTIVE R15, `(.L_x_5041) ;  /* 0x000000000f087348 */ /* 0x000fea0003c00000 */
[----:B------:R0:W1:Y:S02]  /*14960*/  SHFL.IDX P6, R14, R13, R12, R11 ;  /* 0x0000000c0d0e7389 */ /* 0x00006400000c000b */
[----:B01----:R-:W-:Y:S01]  /*14970*/  ENDCOLLECTIVE ;  /* 0x000000000000791b */ /* 0x003fe20003800000 */
.L_x_5041:
[----:B------:R-:W-:Y:S01]  /*14980*/  IMAD.MOV.U32 R13, RZ, RZ, R5 ;  /* 0x000000ffff0d7224 */ /* 0x000fe200078e0005 */
[----:B------:R-:W-:Y:S02]  /*14990*/  MOV R12, 0x2 ;  /* 0x00000002000c7802 */ /* 0x000fe40000000f00 */
[----:B------:R-:W-:-:S13]  /*149a0*/  @P0 LEA R2, P1, R22, R14, 0x1 ;  /* 0x0000000e16020211 */ /* 0x000fda00078208ff */
[----:B------:R-:W-:Y:S05]  /*149b0*/  WARPSYNC.COLLECTIVE R15, `(.L_x_5042) ;  /* 0x000000000f087348 */ /* 0x000fea0003c00000 */
[----:B------:R0:W1:Y:S02]  /*149c0*/  SHFL.IDX P6, R14, R13, R12, R11 ;  /* 0x0000000c0d0e7389 */ /* 0x00006400000c000b */
[----:B01----:R-:W-:Y:S01]  /*149d0*/  ENDCOLLECTIVE ;  /* 0x000000000000791b */ /* 0x003fe20003800000 */
.L_x_5042:
[----:B------:R-:W-:-:S05]  /*149e0*/  @P0 IMAD.X R3, RZ, RZ, R4, P1 ;  /* 0x000000ffff030224 */ /* 0x000fca00008e0604 */
        /* <DEDUP_REMOVED lines=11> */
.L_x_5043:
[----:B------:R-:W-:Y:S02]  /*14aa0*/  IMAD.MOV.U32 R13, RZ, RZ, R5 ;  /* 0x000000ffff0d7224 */ /* 0x000fe400078e0005 */
[----:B------:R-:W-:Y:S01]  /*14ab0*/  IMAD.MOV.U32 R12, RZ, RZ, 0x3 ;  /* 0x00000003ff0c7424 */ /* 0x000fe200078e00ff */
[----:B------:R-:W-:-:S13]  /*14ac0*/  @P0 LEA R2, P1, R22, R14, 0x1 ;  /* 0x0000000e16020211 */ /* 0x000fda00078208ff */
[----:B------:R-:W-:Y:S05]  /*14ad0*/  WARPSYNC.COLLECTIVE R15, `(.L_x_5044) ;  /* 0x000000000f087348 */ /* 0x000fea0003c00000 */
[----:B------:R0:W1:Y:S02]  /*14ae0*/  SHFL.IDX P6, R14, R13, R12, R11 ;  /* 0x0000000c0d0e7389 */ /* 0x00006400000c000b */
[----:B01----:R-:W-:Y:S01]  /*14af0*/  ENDCOLLECTIVE ;  /* 0x000000000000791b */ /* 0x003fe20003800000 */
.L_x_5044:
[----:B------:R-:W-:-:S05]  /*14b00*/  @P0 IADD3.X R3, RZ, R4, RZ, P1, !PT ;  /* 0x00000004ff030210 */ /* 0x000fca0000ffe4ff */
[----:B------:R-:W-:Y:S01]  /*14b10*/  @!PT LDS RZ, [RZ] ;  /* 0x00000000fffff984 */ /* 0x000fe20000000800 */
[----:B------:R-:W-:Y:S01]  /*14b20*/  @!PT LDS RZ, [RZ] ;  /* 0x00000000fffff984 */ /* 0x000fe20000000800 */
[----:B------:R-:W-:Y:S01]  /*14b30*/  @!PT LDS RZ, [RZ] ;  /* 0x00000000fffff984 */ /* 0x000fe20000000800 */
[----:B------:R0:W-:Y:S01]  /*14b40*/  @P0 LDGSTS.E.BYPASS.LTC128B.128 [R7+0x23400], desc[UR36][R2.64], !P2 ;  /* 0x2340000002070fae */ /* 0x0001e2000d101d64 */
[----:B------:R-:W-:Y:S01]  /*14b50*/  IMAD.MOV.U32 R13, RZ, RZ, R0 ;  /* 0x000000ffff0d7224 */ /* 0x000fe200078e0000 */
[----:B------:R-:W-:-:S07]  /*14b60*/  MOV R4, R14 ;  /* 0x0000000e00047202 */ /* 0x000fce0000000f00 */
[----:B0-----:R-:W-:Y:S05]  /*14b70*/  WARPSYNC.COLLECTIVE R15, `(.L_x_5045) ;  /* 0x000000000f087348 */ /* 0x001fea0003c00000 */
[----:B------:R1:W2:Y:S02]  /*14b80*/  SHFL.IDX P6, R14, R13, R12, R11 ;  /* 0x0000000c0d0e7389 */ /* 0x0002a400000c000b */
[----:B012---:R-:W-:Y:S01]  /*14b90*/  ENDCOLLECTIVE ;  /* 0x000000000000791b */ /* 0x007fe20003800000 */
.L_x_5045:
[----:B------:R-:W-:Y:S05]  /*14ba0*/  BRA `(.L_x_5046) ;  /* 0xffffffd000b87947 */ /* 0x000fea000383ffff */
.L_x_4999:
[----:B------:R-:W-:Y:S01]  /*14bb0*/  IMAD.MOV.U32 R13, RZ, RZ, R5 ;  /* 0x000000ffff0d7224 */ /* 0x000fe200078e0005 */
[----:B------:R-:W-:Y:S01]  /*14bc0*/  MOV R12, RZ ;  /* 0x000000ff000c7202 */ /* 0x000fe20000000f00 */
[----:B------:R-:W-:Y:S02]  /*14bd0*/  IMAD.MOV.U32 R11, RZ, RZ, 0x181f ;  /* 0x0000181fff0b7424 */ /* 0x000fe400078e00ff */
[----:B------:R-:W-:Y:S02]  /*14be0*/  IMAD.MOV.U32 R15, RZ, RZ, -0x1 ;  /* 0xffffffffff0f7424 */ /* 0x000fe400078e00ff */
[----:B------:R-:W-:-:S07]  /*14bf0*/  VIADD R7, R35, UR41 ;  /* 0x0000002923077c36 */ /* 0x000fce0008000000 */
[----:B------:R-:W-:Y:S05]  /*14c00*/  WARPSYNC.COLLECTIVE R15, `(.L_x_5047) ;  /* 0x000000000f087348 */ /* 0x000fea0003c00000 */
[----:B------:R0:W1:Y:S02]  /*14c10*/  SHFL.IDX P6, R14, R13, R12, R11 ;  /* 0x0000000c0d0e7389 */ /* 0x00006400000c000b */
[----:B01----:R-:W-:Y:S01]  /*14c20*/  ENDCOLLECTIVE ;  /* 0x000000000000791b */ /* 0x003fe20003800000 */
.L_x_5047:
[----:B------:R-:W-:Y:S01]  /*14c30*/  IMAD.MOV.U32 R13, RZ, RZ, R4 ;  /* 0x000000ffff0d7224 */ /* 0x000fe200078e0004 */
[----:B------:R-:W-:-:S07]  /*14c40*/  MOV R2, R14 ;  /* 0x0000000e00027202 */ /* 0x000fce0000000f00 */
[----:B------:R-:W-:Y:S05]  /*14c50*/  WARPSYNC.COLLECTIVE R15, `(.L_x_5048) ;  /* 0x000000000f087348 */ /* 0x000fea0003c00000 */
[----:B------:R0:W1:Y:S02]  /*14c60*/  SHFL.IDX P6, R14, R13, R12, R11 ;  /* 0x0000000c0d0e7389 */ /* 0x00006400000c000b */
[----:B01----:R-:W-:Y:S01]  /*14c70*/  ENDCOLLECTIVE ;  /* 0x000000000000791b */ /* 0x003fe20003800000 */
.L_x_5048:
[----:B------:R-:W-:Y:S02]  /*14c80*/  ULDC UR4, c[0x0][0x288] ;  /* 0x0000a20000047ab9 */ /* 0x000fe40000000800 */
[----:B------:R-:W-:-:S05]  /*14c90*/  IMAD R0, R0, UR4, RZ ;  /* 0x0000000400007c24 */ /* 0x000fca000f8e02ff */
[C---:B------:R-:W-:Y:S01]  /*14ca0*/  ISETP.GE.AND P0, PT, R7.reuse, R0, PT ;  /* 0x000000000700720c */ /* 0x040fe20003f06270 */
[----:B------:R-:W-:Y:S01]  /*14cb0*/  VIADD R11, R7, 0x10 ;  /* 0x00000010070b7836 */ /* 0x000fe20000000000 */
[----:B------:R-:W-:Y:S01]  /*14cc0*/  MOV R13, R5 ;  /* 0x00000005000d7202 */ /* 0x000fe20000000f00 */
[----:B------:R-:W-:-:S10]  /*14cd0*/  IMAD.MOV.U32 R12, RZ, RZ, 0x1 ;  /* 0x00000001ff0c7424 */ /* 0x000fd400078e00ff */
[----:B------:R-:W-:Y:S02]  /*14ce0*/  @!P0 LEA R9, R30, UR46, 0x1 ;  /* 0x0000002e1e098c11 */ /* 0x000fe4000f8e08ff */
[----:B------:R-:W-:-:S04]  /*14cf0*/  @!P0 LEA R14, P2, R22, R14, 0x1 ;  /* 0x0000000e160e8211 */ /* 0x000fc800078408ff */
[----:B------:R-:W-:Y:S01]  /*14d00*/  @!P0 IADD3.X R3, RZ, R2, RZ, P2, !PT ;  /* 0x00000002ff038210 */ /* 0x000fe200017fe4ff */
[----:B------:R-:W-:-:S05]  /*14d10*/  @!P0 IMAD.MOV.U32 R2, RZ, RZ, R14 ;  /* 0x000000ffff028224 */ /* 0x000fca00078e000e */
[----:B------:R-:W-:Y:S01]  /*14d20*/  @!PT LDS RZ, [RZ] ;  /* 0x00000000fffff984 */ /* 0x000fe20000000800 */
[----:B------:R-:W-:Y:S01]  /*14d30*/  @!PT LDS RZ, [RZ] ;  /* 0x00000000fffff984 */ /* 0x000fe20000000800 */
[----:B------:R-:W-:Y:S01]  /*14d40*/  @!PT LDS RZ, [RZ] ;  /* 0x00000000fffff984 */ /* 0x000fe20000000800 */
[----:B------:R0:W-:Y:S01]  /*14d50*/  @!P0 LDGSTS.E.BYPASS.LTC128B.128 [R9+0x20400], desc[UR36][R2.64], !P1 ;  /* 0x2040000002098fae */ /* 0x0001e2000c901d64 */
[----:B------:R-:W-:Y:S01]  /*14d60*/  ISETP.GE.AND P0, PT, R11, R0, PT ;  /* 0x000000000b00720c */ /* 0x000fe20003f06270 */
[----:B------:R-:W-:-:S12]  /*14d70*/  IMAD.MOV.U32 R11, RZ, RZ, 0x181f ;  /* 0x0000181fff0b7424 */ /* 0x000fd800078e00ff */
[----:B0-----:R-:W-:Y:S05]  /*14d80*/  WARPSYNC.COLLECTIVE R15, `(.L_x_5049) ;  /* 0x000000000f087348 */ /* 0x001fea0003c00000 */
[----:B------:R1:W2:Y:S02]  /*14d90*/  SHFL.IDX P6, R14, R13, R12, R11 ;  /* 0x0000000c0d0e7389 */ /* 0x0002a400000c000b */
[----:B012---:R-:W-:Y:S01]  /*14da0*/  ENDCOLLECTIVE ;  /* 0x000000000000791b */ /* 0x007fe20003800000 */
.L_x_5049:
[----:B------:R-:W-:Y:S02]  /*14db0*/  IADD3 R9, R7, 0x20, RZ ;  /* 0x0000002007097810 */ /* 0x000fe40007ffe0ff */
[----:B------:R-:W-:Y:S01]  /*14dc0*/  @!P0 LEA R21, R30, UR46, 0x1 ;  /* 0x0000002e1e158c11 */ /* 0x000fe2000f8e08ff */
[----:B------:R-:W-:Y:S01]  /*14dd0*/  IMAD.MOV.U32 R13, RZ, RZ, R4 ;  /* 0x000000ffff0d7224 */ /* 0x000fe200078e0004 */
[----:B------:R-:W-:-:S07]  /*14de0*/  MOV R6, R14 ;  /* 0x0000000e00067202 */ /* 0x000fce0000000f00 */
[----:B------:R-:W-:Y:S05]  /*14df0*/  WARPSYNC.COLLECTIVE R15, `(.L_x_5050) ;  /* 0x000000000f087348 */ /* 0x000fea0003c00000 */
[----:B------:R0:W1:Y:S02]  /*14e00*/  SHFL.IDX P6, R14, R13, R12, R11 ;  /* 0x0000000c0d0e7389 */ /* 0x00006400000c000b */
[----:B01----:R-:W-:Y:S01]  /*14e10*/  ENDCOLLECTIVE ;  /* 0x000000000000791b */ /* 0x003fe20003800000 */
.L_x_5050:
[----:B------:R-:W-:Y:S02]  /*14e20*/  IMAD.MOV.U32 R13, RZ, RZ, R5 ;  /* 0x000000ffff0d7224 */ /* 0x000fe400078e0005 */
[----:B------:R-:W-:Y:S01]  /*14e30*/  IMAD.MOV.U32 R12, RZ, RZ, 0x2 ;  /* 0x00000002ff0c7424 */ /* 0x000fe200078e00ff */
[----:B------:R-:W-:-:S13]  /*14e40*/  @!P0 LEA R2, P2, R22, R14, 0x1 ;  /* 0x0000000e16028211 */ /* 0x000fda00078408ff */
[----:B------:R-:W-:Y:S05]  /*14e50*/  WARPSYNC.COLLECTIVE R15, `(.L_x_5051) ;  /* 0x000000000f087348 */ /* 0x000fea0003c00000 */
[----:B------:R0:W1:Y:S02]  /*14e60*/  SHFL.IDX P6, R14, R13, R12, R11 ;  /* 0x0000000c0d0e7389 */ /* 0x00006400000c000b */
[----:B01----:R-:W-:Y:S01]  /*14e70*/  ENDCOLLECTIVE ;  /* 0x000000000000791b */ /* 0x003fe20003800000 */
.L_x_5051:
[----:B------:R-:W-:-:S05]  /*14e80*/  @!P0 IMAD.X R3, RZ, RZ, R6, P2 ;  /* 0x000000ffff038224 */ /* 0x000fca00010e0606 */
[----:B------:R-:W-:Y:S01]  /*14e90*/  @!PT LDS RZ, [RZ] ;  /* 0x00000000fffff984 */ /* 0x000fe20000000800 */
[----:B------:R-:W-:Y:S01]  /*14ea0*/  @!PT LDS RZ, [RZ] ;  /* 0x00000000fffff984 */ /* 0x000fe20000000800 */
[----:B------:R-:W-:Y:S01]  /*14eb0*/  @!PT LDS RZ, [RZ] ;  /* 0x00000000fffff984 */ /* 0x000fe20000000800 */
[----:B------:R0:W-:Y:S01]  /*14ec0*/  @!P0 LDGSTS.E.BYPASS.LTC128B.128 [R21+0x20c00], desc[UR36][R2.64], !P1 ;  /* 0x20c0000002158fae */ /* 0x0001e2000c901d64 */
[----:B------:R-:W-:Y:S01]  /*14ed0*/  ISETP.GE.AND P0, PT, R9, R0, PT ;  /* 0x000000000900720c */ /* 0x000fe20003f06270 */
[----:B------:R-:W-:-:S12]  /*14ee0*/  IMAD.MOV.U32 R13, RZ, RZ, R4 ;  /* 0x000000ffff0d7224 */ /* 0x000fd800078e0004 */
[----:B------:R-:W-:Y:S02]  /*14ef0*/  @!P0 LEA R9, R30, UR46, 0x1 ;  /* 0x0000002e1e098c11 */ /* 0x000fe4000f8e08ff */
[----:B0-----:R-:W-:-:S07]  /*14f00*/  MOV R6, R14 ;  /* 0x0000000e00067202 */ /* 0x001fce0000000f00 */
[----:B------:R-:W-:Y:S05]  /*14f10*/  WARPSYNC.COLLECTIVE R15, `(.L_x_5052) ;  /* 0x000000000f087348 */ /* 0x000fea0003c00000 */
[----:B------:R0:W1:Y:S02]  /*14f20*/  SHFL.IDX P6, R14, R13, R12, R11 ;  /* 0x0000000c0d0e7389 */ /* 0x00006400000c000b */
[----:B01----:R-:W-:Y:S01]  /*14f30*/  ENDCOLLECTIVE ;  /* 0x000000000000791b */ /* 0x003fe20003800000 */
.L_x_5052:
[----:B------:R-:W-:Y:S01]  /*14f40*/  MOV R13, R5 ;  /* 0x00000005000d7202 */ /* 0x000fe20000000f00 */
[----:B------:R-:W-:Y:S01]  /*14f50*/  IMAD.MOV.U32 R12, RZ, RZ, 0x3 ;  /* 0x00000003ff0c7424 */ /* 0x000fe200078e00ff */
[----:B------:R-:W-:-:S13]  /*14f60*/  @!P0 LEA R2, P2, R22, R14, 0x1 ;  /* 0x0000000e16028211 */ /* 0x000fda00078408ff */
[----:B------:R-:W-:Y:S05]  /*14f70*/  WARPSYNC.COLLECTIVE R15, `(.L_x_5053) ;  /* 0x000000000f087348 */ /* 0x000fea0003c00000 */
[----:B------:R0:W1:Y:S02]  /*14f80*/  SHFL.IDX P6, R14, R13, R12, R11 ;  /* 0x0000000c0d0e7389 */ /* 0x00006400000c000b */
[----:B01----:R-:W-:Y:S01]  /*14f90*/  ENDCOLLECTIVE ;  /* 0x000000000000791b */ /* 0x003fe20003800000 */
.L_x_5053:
[----:B------:R-:W-:-:S05]  /*14fa0*/  @!P0 IMAD.X R3, RZ, RZ, R6, P2 ;  /* 0x000000ffff038224 */ /* 0x000fca00010e0606 */
[----:B------:R-:W-:Y:S01]  /*14fb0*/  @!PT LDS RZ, [RZ] ;  /* 0x00000000fffff984 */ /* 0x000fe20000000800 */
[----:B------:R-:W-:Y:S01]  /*14fc0*/  @!PT LDS RZ, [RZ] ;  /* 0x00000000fffff984 */ /* 0x000fe20000000800 */
[----:B------:R-:W-:Y:S01]  /*14fd0*/  @!PT LDS RZ, [RZ] ;  /* 0x00000000fffff984 */ /* 0x000fe20000000800 */
[----:B------:R0:W-:Y:S01]  /*14fe0*/  @!P0 LDGSTS.E.BYPASS.LTC128B.128 [R9+0x21400], desc[UR36][R2.64], !P1 ;  /* 0x2140000002098fae */ /* 0x0001e2000c901d64 */
[----:B------:R-:W-:Y:S01]  /*14ff0*/  MOV R13, R4 ;  /* 0x00000004000d7202 */ /* 0x000fe20000000f00 */
[----:B------:R-:W-:-:S07]  /*15000*/  IMAD.MOV.U32 R6, RZ, RZ, R14 ;  /* 0x000000ffff067224 */ /* 0x000fce00078e000e */
[----:B0-----:R-:W-:Y:S05]  /*15010*/  WARPSYNC.COLLECTIVE R15, `(.L_x_5054) ;  /* 0x000000000f087348 */ /* 0x001fea0003c00000 */
[----:B------:R1:W2:Y:S02]  /*15020*/  SHFL.IDX P6, R14, R13, R12, R11 ;  /* 0x0000000c0d0e7389 */ /* 0x0002a400000c000b */
[----:B012---:R-:W-:Y:S01]  /*15030*/  ENDCOLLECTIVE ;  /* 0x000000000000791b */ /* 0x007fe20003800000 */
.L_x_5054:
[----:B------:R-:W-:Y:S05]  /*15040*/  BRA `(.L_x_5055) ;  /* 0xffffffd4005c7947 */ /* 0x000fea000383ffff */
.L_x_5000:
[----:B0-----:R-:W-:-:S04]  /*15050*/  IMAD.U32 R3, RZ, RZ, UR46 ;  /* 0x0000002eff037e24 */ /* 0x001fc8000f8e00ff */
[----:B------:R0:W1:Y:S03]  /*15060*/  SYNCS.PHASECHK.TRANS64.TRYWAIT P0, [R3+URZ+0x28c20], R0 ;  /* 0x028c2000030075a7 */ /* 0x000066000800017f */
[----:B-1----:R-:W-:Y:S05]  /*15070*/  @!P0 NANOSLEEP.SYNCS 0x989680 ;  /* 0x009896800000895d */ /* 0x002fea0003900000 */
[----:B------:R-:W1:Y:S02]  /*15080*/  @!P0 SYNCS.PHASECHK.TRANS64 P0, [R3+URZ+0x28c20], R0 ;  /* 0x028c2000030085a7 */ /* 0x000e64000800007f */
[----:B-1----:R-:W-:Y:S05]  /*15090*/  @!P0 BRA `(.L_x_5000) ;  /* 0xfffffffc00ec8947 */ /* 0x002fea000383ffff */
[----:B------:R-:W-:Y:S05]  /*150a0*/  BRA `(.L_x_5056) ;  /* 0xffffffd4008c7947 */ /* 0x000fea000383ffff */
.L_x_5002:
[----:B0-----:R-:W-:-:S04]  /*150b0*/  IMAD.U32 R3, RZ, RZ, UR46 ;  /* 0x0000002eff037e24 */ /* 0x001fc8000f8e00ff */
[----:B------:R0:W1:Y:S03]  /*150c0*/  SYNCS.PHASECHK.TRANS64.TRYWAIT P0, [R3+URZ+0x28c60], R0 ;  /* 0x028c6000030075a7 */ /* 0x000066000800017f */
[----:B-1----:R-:W-:Y:S05]  /*150d0*/  @!P0 NANOSLEEP.SYNCS 0x989680 ;  /* 0x009896800000895d */ /* 0x002fea0003900000 */
[----:B------:R-:W1:Y:S02]  /*150e0*/  @!P0 SYNCS.PHASECHK.TRANS64 P0, [R3+URZ+0x28c60], R0 ;  /* 0x028c6000030085a7 */ /* 0x000e64000800007f */
[----:B-1----:R-:W-:Y:S05]  /*150f0*/  @!P0 BRA `(.L_x_5002) ;  /* 0xfffffffc00ec8947 */ /* 0x002fea000383ffff */
[----:B------:R-:W-:Y:S05]  /*15100*/  BRA `(.L_x_5057) ;  /* 0xffffffd400887947 */ /* 0x000fea000383ffff */
.L_x_5003:
        /* <DEDUP_REMOVED lines=8> */
.L_x_5059:
[----:B------:R-:W-:Y:S05]  /*15190*/  BSYNC B0 ;  /* 0x0000000000007941 */ /* 0x000fea0003800000 */
.L_x_5058:
[----:B------:R-:W-:Y:S01]  /*151a0*/  IMAD.MOV.U32 R13, RZ, RZ, R0 ;  /* 0x000000ffff0d7224 */ /* 0x000fe200078e0000 */
[----:B------:R-:W-:Y:S01]  /*151b0*/  MOV R12, RZ ;  /* 0x000000ff000c7202 */ /* 0x000fe20000000f00 */
[----:B------:R-:W-:Y:S01]  /*151c0*/  IMAD.MOV.U32 R11, RZ, RZ, 0x181f ;  /* 0x0000181fff0b7424 */ /* 0x000fe200078e00ff */
[----:B------:R-:W-:Y:S01]  /*151d0*/  SHF.L.U32 R8, R22, 0x1, RZ ;  /* 0x0000000116087819 */ /* 0x000fe200000006ff */
[----:B------:R-:W-:Y:S01]  /*151e0*/  IMAD.MOV.U32 R15, RZ, RZ, -0x1 ;  /* 0xffffffffff0f7424 */ /* 0x000fe200078e00ff */
[----:B------:R-:W-:Y:S01]  /*151f0*/  LOP3.LUT R4, R17, 0x1, RZ, 0xc0, !PT ;  /* 0x0000000111047812 */ /* 0x000fe200078ec0ff */
[----:B------:R-:W-:Y:S01]  /*15200*/  IMAD.MOV.U32 R3, RZ, RZ, R14 ;  /* 0x000000ffff037224 */ /* 0x000fe200078e000e */
[----:B------:R-:W-:-:S07]  /*15210*/  LEA R7, R30, UR46, 0x1 ;  /* 0x0000002e1e077c11 */ /* 0x000fce000f8e08ff */
[----:B------:R-:W-:Y:S05]  /*15220*/  WARPSYNC.COLLECTIVE R15, `(.L_x_5060) ;  /* 0x000000000f087348 */ /* 0x000fea0003c00000 */
[----:B------:R0:W1:Y:S02]  /*15230*/  SHFL.IDX P6, R14, R13, R12, R11 ;  /* 0x0000000c0d0e7389 */ /* 0x00006400000c000b */
[----:B01----:R-:W-:Y:S01]  /*15240*/  ENDCOLLECTIVE ;  /* 0x000000000000791b */ /* 0x003fe20003800000 */
.L_x_5060:
[----:B------:R-:W-:Y:S02]  /*15250*/  ISETP.NE.U32.AND P1, PT, R4, 0x1, PT ;  /* 0x000000010400780c */ /* 0x000fe40003f25070 */
[C---:B------:R-:W-:Y:S02]  /*15260*/  LOP3.LUT P5, RZ, R17.reuse, 0x2, RZ, 0xc0, !PT ;  /* 0x0000000211ff7812 */ /* 0x040fe400078ac0ff */
[C---:B------:R-:W-:Y:S02]  /*15270*/  LOP3.LUT P4, RZ, R17.reuse, 0x4, RZ, 0xc0, !PT ;  /* 0x0000000411ff7812 */ /* 0x040fe4000788c0ff */
[C---:B------:R-:W-:Y:S02]  /*15280*/  LOP3.LUT P3, RZ, R17.reuse, 0x8, RZ, 0xc0, !PT ;  /* 0x0000000811ff7812 */ /* 0x040fe4000786c0ff */
[----:B------:R-:W-:Y:S02]  /*15290*/  LOP3.LUT P2, RZ, R17, 0x10, RZ, 0xc0, !PT ;  /* 0x0000001011ff7812 */ /* 0x000fe4000784c0ff */
[----:B------:R-:W-:-:S02]  /*152a0*/  LOP3.LUT R16, R16, 0xfffffeff, RZ, 0xc0, !PT ;  /* 0xfffffeff10107812 */ /* 0x000fc400078ec0ff */
[----:B------:R-:W-:Y:S01]  /*152b0*/  PRMT R4, R17, 0x8880, RZ ;  /* 0x0000888011047816 */ /* 0x000fe200000000ff */
[----:B------:R-:W-:Y:S01]  /*152c0*/  IMAD.MOV.U32 R13, RZ, RZ, R6 ;  /* 0x000000ffff0d7224 */ /* 0x000fe200078e0006 */
[----:B------:R-:W-:Y:S02]  /*152d0*/  @P1 LOP3.LUT R16, R16, 0x100, RZ, 0xfc, !PT ;  /* 0x0000010010101812 */ /* 0x000fe400078efcff */
[----:B------:R-:W-:Y:S02]  /*152e0*/  MOV R12, 0x1 ;  /* 0x00000001000c7802 */ /* 0x000fe40000000f00 */
        /* <DEDUP_REMOVED lines=30> */
.L_x_5061:
[----:B------:R-:W-:Y:S02]  /*154d0*/  IMAD.MOV.U32 R13, RZ, RZ, R0 ;  /* 0x000000ffff0d7224 */ /* 0x000fe400078e0000 */
[----:B------:R-:W-:-:S07]  /*154e0*/  IMAD.MOV.U32 R5, RZ, RZ, R14 ;  /* 0x000000ffff057224 */ /* 0x000fce00078e000e */
[----:B------:R-:W-:Y:S05]  /*154f0*/  WARPSYNC.COLLECTIVE R15, `(.L_x_5062) ;  /* 0x000000000f087348 */ /* 0x000fea0003c00000 */
[----:B------:R0:W1:Y:S02]  /*15500*/  SHFL.IDX P6, R14, R13, R12, R11 ;  /* 0x0000000c0d0e7389 */ /* 0x00006400000c000b */
[----:B01----:R-:W-:Y:S01]  /*15510*/  ENDCOLLECTIVE ;  /* 0x000000000000791b */ /* 0x003fe20003800000 */
.L_x_5062:
        /* <DEDUP_REMOVED lines=28> */
.L_x_5063:
[----:B------:R-:W-:Y:S01]  /*156e0*/  IMAD.MOV.U32 R13, RZ, RZ, R0 ;  /* 0x000000ffff0d7224 */ /* 0x000fe200078e0000 */
[----:B------:R-:W-:-:S07]  /*156f0*/  MOV R9, R14 ;  /* 0x0000000e00097202 */ /* 0x000fce0000000f00 */
[----:B------:R-:W-:Y:S05]  /*15700*/  WARPSYNC.COLLECTIVE R15, `(.L_x_5064) ;  /* 0x000000000f087348 */ /* 0x000fea0003c00000 */
[----:B------:R0:W1:Y:S02]  /*15710*/  SHFL.IDX P6, R14, R13, R12, R11 ;  /* 0x0000000c0d0e7389 */ /* 0x00006400000c000b */
[----:B01----:R-:W-:Y:S01]  /*15720*/  ENDCOLLECTIVE ;  /* 0x000000000000791b */ /* 0x003fe20003800000 */
.L_x_5064:
[----:B------:R-:W-:Y:S01]  /*15730*/  MOV R13, R6 ;  /* 0x00000006000d7202 */ /* 0x000fe20000000f00 */
        /* <DEDUP_REMOVED lines=27> */
.L_x_5065:
[----:B------:R-:W-:Y:S01]  /*158f0*/  MOV R13, R0 ;  /* 0x00000000000d7202 */ /* 0x000fe20000000f00 */
[----:B------:R-:W-:-:S07]  /*15900*/  IMAD.MOV.U32 R6, RZ, RZ, R14 ;  /* 0x000000ffff067224 */ /* 0x000fce00078e000e */
[----:B------:R-:W-:Y:S05]  /*15910*/  WARPSYNC.COLLECTIVE R15, `(.L_x_5066) ;  /* 0x000000000f087348 */ /* 0x000fea0003c00000 */
[----:B------:R0:W1:Y:S02]  /*15920*/  SHFL.IDX P6, R14, R13, R12, R11 ;  /* 0x0000000c0d0e7389 */ /* 0x00006400000c000b */
[----:B01----:R-:W-:Y:S01]  /*15930*/  ENDCOLLECTIVE ;  /* 0x000000000000791b */ /* 0x003fe20003800000 */
.L_x_5066:
[----:B------:R-:W-:Y:S05]  /*15940*/  BRA `(.L_x_5067) ;  /* 0xffffffd4001c7947 */ /* 0x000fea000383ffff */
.L_x_5010:
[----:B-1----:R1:W2:Y:S02]  /*15950*/  SYNCS.PHASECHK.TRANS64.TRYWAIT P0, [R10+URZ+0x28c40], R20 ;  /* 0x028c40140a0075a7 */ /* 0x0022a4000800017f */
[----:B--2---:R-:W-:Y:S05]  /*15960*/  @!P0 NANOSLEEP.SYNCS 0x989680 ;  /* 0x009896800000895d */ /* 0x004fea0003900000 */
[----:B------:R-:W2:Y:S02]  /*15970*/  @!P0 SYNCS.PHASECHK.TRANS64 P0, [R10+URZ+0x28c40], R20 ;  /* 0x028c40140a0085a7 */ /* 0x000ea4000800007f */
[----:B--2---:R-:W-:Y:S05]  /*15980*/  @!P0 BRA `(.L_x_5010) ;  /* 0xfffffffc00f08947 */ /* 0x004fea000383ffff */
[----:B------:R-:W-:Y:S05]  /*15990*/  BRA `(.L_x_5068) ;  /* 0xffffffd800587947 */ /* 0x000fea000383ffff */
.L_x_5011:
        /* <DEDUP_REMOVED lines=8> */
.L_x_5070:
[----:B------:R-:W-:Y:S05]  /*15a20*/  BSYNC B1 ;  /* 0x0000000000017941 */ /* 0x000fea0003800000 */
.L_x_5069:
[----:B------:R-:W-:Y:S01]  /*15a30*/  IMAD.MOV.U32 R13, RZ, RZ, R26 ;  /* 0x000000ffff0d7224 */ /* 0x000fe200078e001a */
[----:B------:R-:W-:Y:S01]  /*15a40*/  MOV R11, 0x181f ;  /* 0x0000181f000b7802 */ /* 0x000fe20000000f00 */
[----:B------:R-:W-:Y:S01]  /*15a50*/  IMAD.MOV.U32 R12, RZ, RZ, RZ ;  /* 0x000000ffff0c7224 */ /* 0x000fe200078e00ff */
[----:B------:R-:W-:Y:S01]  /*15a60*/  MOV R3, R14 ;  /* 0x0000000e00037202 */ /* 0x000fe20000000f00 */
[----:B------:R-:W-:Y:S01]  /*15a70*/  IMAD.MOV.U32 R15, RZ, RZ, -0x1 ;  /* 0xffffffffff0f7424 */ /* 0x000fe200078e00ff */
[----:B------:R-:W-:-:S07]  /*15a80*/  LEA R27, R17, UR46, 0x1 ;  /* 0x0000002e111b7c11 */ /* 0x000fce000f8e08ff */
[----:B------:R-:W-:Y:S05]  /*15a90*/  WARPSYNC.COLLECTIVE R15, `(.L_x_5071) ;  /* 0x000000000f087348 */ /* 0x000fea0003c00000 */
[----:B------:R0:W1:Y:S02]  /*15aa0*/  SHFL.IDX P6, R14, R13, R12, R11 ;  /* 0x0000000c0d0e7389 */ /* 0x00006400000c000b */
[----:B01----:R-:W-:Y:S01]  /*15ab0*/  ENDCOLLECTIVE ;  /* 0x000000000000791b */ /* 0x003fe20003800000 */
.L_x_5071:
[----:B------:R-:W-:Y:S01]  /*15ac0*/  MOV R13, R29 ;  /* 0x0000001d000d7202 */ /* 0x000fe20000000f00 */
[----:B------:R-:W-:Y:S01]  /*15ad0*/  IMAD.MOV.U32 R12, RZ, RZ, 0x1 ;  /* 0x00000001ff0c7424 */ /* 0x000fe200078e00ff */
[----:B------:R-:W-:-:S13]  /*15ae0*/  IADD3 R2, P0, R14, R8, RZ ;  /* 0x000000080e027210 */ /* 0x000fda0007f1e0ff */
[----:B------:R-:W-:Y:S05]  /*15af0*/  WARPSYNC.COLLECTIVE R15, `(.L_x_5072) ;  /* 0x000000000f087348 */ /* 0x000fea0003c00000 */
[----:B------:R0:W1:Y:S02]  /*15b00*/  SHFL.IDX P6, R14, R13, R12, R11 ;  /* 0x0000000c0d0e7389 */ /* 0x00006400000c000b */
[----:B01----:R-:W-:Y:S01]  /*15b10*/  ENDCOLLECTIVE ;  /* 0x000000000000791b */ /* 0x003fe20003800000 */
.L_x_5072:
        /* <DEDUP_REMOVED lines=10> */
.L_x_5073:
[----:B------:R-:W-:Y:S01]  /*15bc0*/  IMAD.MOV.U32 R13, RZ, RZ, R29 ;  /* 0x000000ffff0d7224 */ /* 0x000fe200078e001d */
[----:B------:R-:W-:Y:S02]  /*15bd0*/  MOV R12, 0x2 ;  /* 0x00000002000c7802 */ /* 0x000fe40000000f00 */
[----:B------:R-:W-:-:S13]  /*15be0*/  IADD3 R2, P0, R14, R8, RZ ;  /* 0x000000080e027210 */ /* 0x000fda0007f1e0ff */
[----:B------:R-:W-:Y:S05]  /*15bf0*/  WARPSYNC.COLLECTIVE R15, `(.L_x_5074) ;  /* 0x000000000f087348 */ /* 0x000fea0003c00000 */
[----:B------:R0:W1:Y:S02]  /*15c00*/  SHFL.IDX P6, R14, R13, R12, R11 ;  /* 0x0000000c0d0e7389 */ /* 0x00006400000c000b */
[----:B01----:R-:W-:Y:S01]  /*15c10*/  ENDCOLLECTIVE ;  /* 0x000000000000791b */ /* 0x003fe20003800000 */
.L_x_5074:
        /* <DEDUP_REMOVED lines=10> */
.L_x_5075:
[----:B------:R-:W-:Y:S02]  /*15cc0*/  IMAD.MOV.U32 R13, RZ, RZ, R29 ;  /* 0x000000ffff0d7224 */ /* 0x000fe400078e001d */
[----:B------:R-:W-:Y:S01]  /*15cd0*/  IMAD.MOV.U32 R12, RZ, RZ, 0x3 ;  /* 0x00000003ff0c7424 */ /* 0x000fe200078e00ff */
[----:B------:R-:W-:-:S13]  /*15ce0*/  IADD3 R2, P0, R14, R8, RZ ;  /* 0x000000080e027210 */ /* 0x000fda0007f1e0ff */
[----:B------:R-:W-:Y:S05]  /*15cf0*/  WARPSYNC.COLLECTIVE R15, `(.L_x_5076) ;  /* 0x000000000f087348 */ /* 0x000fea0003c00000 */
[----:B------:R0:W1:Y:S02]  /*15d00*/  SHFL.IDX P6, R14, R13, R12, R11 ;  /* 0x0000000c0d0e7389 */ /* 0x00006400000c000b */
[----:B01----:R-:W-:Y:S01]  /*15d10*/  ENDCOLLECTIVE ;  /* 0x000000000000791b */ /* 0x003fe20003800000 */
.L_x_5076:
[----:B------:R-:W-:-:S05]  /*15d20*/  IADD3.X R3, RZ, R3, RZ, P0, !PT ;  /* 0x00000003ff037210 */ /* 0x000fca00007fe4ff */
[----:B------:R-:W-:Y:S01]  /*15d30*/  @!PT LDS RZ, [RZ] ;  /* 0x00000000fffff984 */ /* 0x000fe20000000800 */
[----:B------:R-:W-:Y:S01]  /*15d40*/  @!PT LDS RZ, [RZ] ;  /* 0x00000000fffff984 */ /* 0x000fe20000000800 */
[----:B------:R-:W-:Y:S01]  /*15d50*/  @!PT LDS RZ, [RZ] ;  /* 0x00000000fffff984 */ /* 0x000fe20000000800 */
[----:B------:R0:W-:Y:S01]  /*15d60*/  LDGSTS.E.BYPASS.LTC128B.128 [R27+0x23400], desc[UR36][R2.64], !P1 ;  /* 0x23400000021b7fae */ /* 0x0001e2000c901d64 */
[----:B------:R-:W-:Y:S01]  /*15d70*/  IMAD.MOV.U32 R13, RZ, RZ, R26 ;  /* 0x000000ffff0d7224 */ /* 0x000fe200078e001a */
[----:B------:R-:W-:-:S07]  /*15d80*/  MOV R34, R14 ;  /* 0x0000000e00227202 */ /* 0x000fce0000000f00 */
[----:B0-----:R-:W-:Y:S05]  /*15d90*/  WARPSYNC.COLLECTIVE R15, `(.L_x_5077) ;  /* 0x000000000f087348 */ /* 0x001fea0003c00000 */
[----:B------:R1:W2:Y:S02]  /*15da0*/  SHFL.IDX P6, R14, R13, R12, R11 ;  /* 0x0000000c0d0e7389 */ /* 0x0002a400000c000b */
[----:B012---:R-:W-:Y:S01]  /*15db0*/  ENDCOLLECTIVE ;  /* 0x000000000000791b */ /* 0x007fe20003800000 */
.L_x_5077:
[----:B------:R-:W-:Y:S05]  /*15dc0*/  BRA `(.L_x_5078) ;  /* 0xffffffd8000c7947 */ /* 0x000fea000383ffff */
.L_x_5016:
[----:B---3--:R3:W4:Y:S02]  /*15dd0*/  SYNCS.PHASECHK.TRANS64.TRYWAIT P0, [R10+URZ+0x28c60], R20 ;  /* 0x028c60140a0075a7 */ /* 0x008724000800017f */
[----:B----4-:R-:W-:Y:S05]  /*15de0*/  @!P0 NANOSLEEP.SYNCS 0x989680 ;  /* 0x009896800000895d */ /* 0x010fea0003900000 */
[----:B------:R-:W4:Y:S02]  /*15df0*/  @!P0 SYNCS.PHASECHK.TRANS64 P0, [R10+URZ+0x28c60], R20 ;  /* 0x028c60140a0085a7 */ /* 0x000f24000800007f */
[----:B----4-:R-:W-:Y:S05]  /*15e00*/  @!P0 BRA `(.L_x_5016) ;  /* 0xfffffffc00f08947 */ /* 0x010fea000383ffff */
[----:B------:R-:W-:Y:S05]  /*15e10*/  BRA `(.L_x_5079) ;  /* 0xffffffd800587947 */ /* 0x000fea000383ffff */
.L_x_5017:
[----:B------:R-:W-:Y:S01]  /*15e20*/  BSSY B1, `(.L_x_5080) ;  /* 0x0000008000017945 */ /* 0x000fe20003800000 */
[----:B------:R-:W-:Y:S01]  /*15e30*/  IMAD.MOV.U32 R13, RZ, RZ, R19 ;  /* 0x000000ffff0d7224 */ /* 0x000fe200078e0013 */
[----:B------:R-:W-:Y:S01]  /*15e40*/  MOV R12, RZ ;  /* 0x000000ff000c7202 */ /* 0x000fe20000000f00 */
[----:B------:R-:W-:Y:S02]  /*15e50*/  IMAD.MOV.U32 R11, RZ, RZ, 0x181f ;  /* 0x0000181fff0b7424 */ /* 0x000fe400078e00ff */
[----:B------:R-:W-:-:S07]  /*15e60*/  IMAD.MOV.U32 R15, RZ, RZ, -0x1 ;  /* 0xffffffffff0f7424 */ /* 0x000fce00078e00ff */
[----:B-123--:R-:W-:Y:S05]  /*15e70*/  WARPSYNC.COLLECTIVE R15, `(.L_x_5081) ;  /* 0x000000000f087348 */ /* 0x00efea0003c00000 */
[----:B------:R0:W4:Y:S02]  /*15e80*/  SHFL.IDX P6, R14, R13, R12, R11 ;  /* 0x0000000c0d0e7389 */ /* 0x00012400000c000b */
[----:B01234-:R-:W-:Y:S01]  /*15e90*/  ENDCOLLECTIVE ;  /* 0x000000000000791b */ /* 0x01ffe20003800000 */
.L_x_5081:
[----:B------:R-:W-:Y:S05]  /*15ea0*/  BSYNC B1 ;  /* 0x0000000000017941 */ /* 0x000fea0003800000 */
.L_x_5080:
[----:B------:R-:W-:Y:S01]  /*15eb0*/  IMAD.MOV.U32 R13, RZ, RZ, R18 ;  /* 0x000000ffff0d7224 */ /* 0x000fe200078e0012 */
[----:B------:R-:W-:Y:S01]  /*15ec0*/  MOV R11, 0x181f ;  /* 0x0000181f000b7802 */ /* 0x000fe20000000f00 */
[----:B------:R-:W-:Y:S01]  /*15ed0*/  IMAD.MOV.U32 R12, RZ, RZ, RZ ;  /* 0x000000ffff0c7224 */ /* 0x000fe200078e00ff */
[----:B------:R-:W-:Y:S01]  /*15ee0*/  MOV R3, R14 ;  /* 0x0000000e00037202 */ /* 0x000fe20000000f00 */
[----:B------:R-:W-:Y:S01]  /*15ef0*/  IMAD.MOV.U32 R15, RZ, RZ, -0x1 ;  /* 0xffffffffff0f7424 */ /* 0x000fe200078e00ff */
[----:B------:R-:W-:Y:S02]  /*15f00*/  LEA R17, R17, UR46, 0x1 ;  /* 0x0000002e11117c11 */ /* 0x000fe4000f8e08ff */
[----:B------:R-:W-:-:S13]  /*15f10*/  LOP3.LUT P2, RZ, R16, 0x20, RZ, 0xc0, !PT ;  /* 0x0000002010ff7812 */ /* 0x000fda000784c0ff */
[----:B------:R-:W-:Y:S05]  /*15f20*/  WARPSYNC.COLLECTIVE R15, `(.L_x_5082) ;  /* 0x000000000f087348 */ /* 0x000fea0003c00000 */
[----:B------:R0:W1:Y:S02]  /*15f30*/  SHFL.IDX P6, R14, R13, R12, R11 ;  /* 0x0000000c0d0e7389 */ /* 0x00006400000c000b */
[----:B01----:R-:W-:Y:S01]  /*15f40*/  ENDCOLLECTIVE ;  /* 0x000000000000791b */ /* 0x003fe20003800000 */
.L_x_5082:
[C---:B------:R-:W-:Y:S02]  /*15f50*/  LOP3.LUT P1, RZ, R16.reuse, 0x10, RZ, 0xc0, !PT ;  /* 0x0000001010ff7812 */ /* 0x040fe4000782c0ff */
[----:B------:R-:W-:Y:S02]  /*15f60*/  P2R R4, PR, RZ, 0x20 ;  /* 0x00000020ff047803 */ /* 0x000fe40000000000 */
[----:B------:R-:W-:Y:S01]  /*15f70*/  MOV R13, R19 ;  /* 0x00000013000d7202 */ /* 0x000fe20000000f00 */
        /* <DEDUP_REMOVED lines=12> */
.L_x_5083:
        /* <DEDUP_REMOVED lines=16> */
.L_x_5084:
[----:B------:R-:W-:Y:S01]  /*16140*/  @!PT LDS RZ, [RZ] ;  /* 0x00000000fffff984 */ /* 0x000fe20000000800 */
[----:B------:R-:W-:Y:S01]  /*16150*/  @!PT LDS RZ, [RZ] ;  /* 0x00000000fffff984 */ /* 0x000fe20000000800 */
[----:B------:R-:W-:Y:S01]  /*16160*/  @!PT LDS RZ, [RZ] ;  /* 0x00000000fffff984 */ /* 0x000fe20000000800 */
[----:B------:R0:W-:Y:S01]  /*16170*/  LDGSTS.E.BYPASS.LTC128B.128 [R17+0xe400], desc[UR36][R2.64+0x380], P1 ;  /* 0x0e40038002117fae */ /* 0x0001e20008901d64 */
[----:B------:R-:W-:Y:S01]  /*16180*/  IMAD.MOV.U32 R13, RZ, RZ, R19 ;  /* 0x000000ffff0d7224 */ /* 0x000fe200078e0013 */
[----:B------:R-:W-:Y:S02]  /*16190*/  MOV R12, 0x2 ;  /* 0x00000002000c7802 */ /* 0x000fe40000000f00 */
        /* <DEDUP_REMOVED lines=12> */
.L_x_5085:
        /* <DEDUP_REMOVED lines=14> */
.L_x_5086:
[----:B------:R-:W-:Y:S02]  /*16340*/  IMAD.MOV.U32 R13, RZ, RZ, R19 ;  /* 0x000000ffff0d7224 */ /* 0x000fe400078e0013 */
[----:B------:R-:W-:Y:S01]  /*16350*/  IMAD.MOV.U32 R12, RZ, RZ, 0x3 ;  /* 0x00000003ff0c7424 */ /* 0x000fe200078e00ff */
        /* <DEDUP_REMOVED lines=15> */
.L_x_5087:
        /* <DEDUP_REMOVED lines=13> */
.L_x_5088:
[----:B------:R-:W-:Y:S05]  /*16520*/  BRA `(.L_x_5089) ;  /* 0xffffffd400cc7947 */ /* 0x000fea000383ffff */
.L_x_5022:
[----:B0-----:R0:W1:Y:S02]  /*16530*/  SYNCS.PHASECHK.TRANS64.TRYWAIT P0, [R5+URZ+0x28c20], R4 ;  /* 0x028c2004050075a7 */ /* 0x001064000800017f */
[----:B-1----:R-:W-:Y:S05]  /*16540*/  @!P0 NANOSLEEP.SYNCS 0x989680 ;  /* 0x009896800000895d */ /* 0x002fea0003900000 */
[----:B------:R-:W1:Y:S02]  /*16550*/  @!P0 SYNCS.PHASECHK.TRANS64 P0, [R5+URZ+0x28c20], R4 ;  /* 0x028c2004050085a7 */ /* 0x000e64000800007f */
[----:B-1----:R-:W-:Y:S05]  /*16560*/  @!P0 BRA `(.L_x_5022) ;  /* 0xfffffffc00f08947 */ /* 0x002fea000383ffff */
[----:B------:R-:W-:Y:S05]  /*16570*/  BRA `(.L_x_5090) ;  /* 0xffffffd800787947 */ /* 0x000fea000383ffff */
.L_x_5023:
[----:B------:R-:W1:Y:S01]  /*16580*/  S2R R2, SR_TID.X ;  /* 0x0000000000027919 */ /* 0x000e620000002100 */
[----:B------:R-:W-:Y:S01]  /*16590*/  BSSY B0, `(.L_x_5091) ;  /* 0x000000a000007945 */ /* 0x000fe20003800000 */
[----:B------:R-:W-:Y:S01]  /*165a0*/  IMAD.MOV.U32 R12, RZ, RZ, RZ ;  /* 0x000000ffff0c7224 */ /* 0x000fe200078e00ff */
[----:B------:R-:W-:Y:S01]  /*165b0*/  MOV R15, 0xffffffff ;  /* 0xffffffff000f7802 */ /* 0x000fe20000000f00 */
[----:B------:R-:W-:Y:S01]  /*165c0*/  IMAD.MOV.U32 R11, RZ, RZ, 0x1f ;  /* 0x0000001fff0b7424 */ /* 0x000fe200078e00ff */
[----:B-1----:R-:W-:-:S04]  /*165d0*/  SHF.R.U32.HI R2, RZ, 0x5, R2 ;  /* 0x00000005ff027819 */ /* 0x002fc80000011602 */
[----:B------:R-:W-:-:S04]  /*165e0*/  LOP3.LUT R2, R2, 0x3, RZ, 0xc0, !PT ;  /* 0x0000000302027812 */ /* 0x000fc800078ec0ff */
[----:B------:R-:W-:-:S07]  /*165f0*/  MOV R13, R2 ;  /* 0x00000002000d7202 */ /* 0x000fce0000000f00 */
[----:B0-2--5:R-:W-:Y:S05]  /*16600*/  WARPSYNC.COLLECTIVE R15, `(.L_x_5092) ;  /* 0x000000000f087348 */ /* 0x025fea0003c00000 */
[----:B------:R1:W3:Y:S02]  /*16610*/  SHFL.IDX P6, R14, R13, R12, R11 ;  /* 0x0000000c0d0e7389 */ /* 0x0002e400000c000b */
[----:B0123-5:R-:W-:Y:S01]  /*16620*/  ENDCOLLECTIVE ;  /* 0x000000000000791b */ /* 0x02ffe20003800000 */
.L_x_5092:
[----:B------:R-:W-:Y:S05]  /*16630*/  BSYNC B0 ;  /* 0x0000000000007941 */ /* 0x000fea0003800000 */
.L_x_5091:
[----:B------:R-:W-:Y:S05]  /*16640*/  BRA `(.L_x_5093) ;  /* 0xffffffd800607947 */ /* 0x000fea000383ffff */
.L_x_5024:
[----:B------:R-:W-:Y:S01]  /*16650*/  BSSY B0, `(.L_x_5094) ;  /* 0x0000006000007945 */ /* 0x000fe20003800000 */
[----:B------:R-:W-:-:S07]  /*16660*/  IMAD.MOV.U32 R15, RZ, RZ, -0x1 ;  /* 0xffffffffff0f7424 */ /* 0x000fce00078e00ff */
[----:B012--5:R-:W-:Y:S05]  /*16670*/  WARPSYNC.COLLECTIVE R15, `(.L_x_5095) ;  /* 0x000000000f0c7348 */ /* 0x027fea0003c00000 */
[----:B------:R-:W-:Y:S02]  /*16680*/  ELECT P6, UR62, PT ;  /* 0x00000000003e782f */ /* 0x000fe400038c0000 */
[----:B------:R-:W-:Y:S01]  /*16690*/  MOV R14, UR62 ;  /* 0x0000003e000e7c02 */ /* 0x000fe20008000f00 */
[----:B012--5:R-:W-:Y:S10]  /*166a0*/  ENDCOLLECTIVE ;  /* 0x000000000000791b */ /* 0x027ff40003800000 */
.L_x_5095:
[----:B------:R-:W-:Y:S05]  /*166b0*/  BSYNC B0 ;  /* 0x0000000000007941 */ /* 0x000fea0003800000 */
.L_x_5094:
[----:B------:R-:W-:Y:S05]  /*166c0*/  BRA `(.L_x_5096) ;  /* 0xffffffd800547947 */ /* 0x000fea000383ffff */
.L_x_5026:
[----:B0-----:R0:W1:Y:S02]  /*166d0*/  SYNCS.PHASECHK.TRANS64.TRYWAIT P1, [R4+URZ+0x28c40], R3 ;  /* 0x028c4003040075a7 */ /* 0x001064000802017f */
[----:B-1----:R-:W-:Y:S05]  /*166e0*/  @!P1 NANOSLEEP.SYNCS 0x989680 ;  /* 0x009896800000995d */ /* 0x002fea0003900000 */
[----:B------:R-:W1:Y:S02]  /*166f0*/  @!P1 SYNCS.PHASECHK.TRANS64 P1, [R4+URZ+0x28c40], R3 ;  /* 0x028c4003040095a7 */ /* 0x000e64000802007f */
[----:B-1----:R-:W-:Y:S05]  /*16700*/  @!P1 BRA `(.L_x_5026) ;  /* 0xfffffffc00f09947 */ /* 0x002fea000383ffff */
[----:B------:R-:W-:Y:S05]  /*16710*/  BRA `(.L_x_5097) ;  /* 0xffffffd800747947 */ /* 0x000fea000383ffff */
.L_x_5028:
[----:B-1----:R1:W3:Y:S02]  /*16720*/  SYNCS.PHASECHK.TRANS64.TRYWAIT P1, [R5+URZ+0x28c40], R0 ;  /* 0x028c4000050075a7 */ /* 0x0022e4000802017f */
[----:B---3--:R-:W-:Y:S05]  /*16730*/  @!P1 NANOSLEEP.SYNCS 0x989680 ;  /* 0x009896800000995d */ /* 0x008fea0003900000 */
[----:B------:R-:W3:Y:S02]  /*16740*/  @!P1 SYNCS.PHASECHK.TRANS64 P1, [R5+URZ+0x28c40], R0 ;  /* 0x028c4000050095a7 */ /* 0x000ee4000802007f */
[----:B---3--:R-:W-:Y:S05]  /*16750*/  @!P1 BRA `(.L_x_5028) ;  /* 0xfffffffc00f09947 */ /* 0x008fea000383ffff */
[----:B------:R-:W-:Y:S05]  /*16760*/  BRA `(.L_x_5098) ;  /* 0xffffffd800807947 */ /* 0x000fea000383ffff */
.L_x_5030:
[----:B---3--:R3:W4:Y:S02]  /*16770*/  SYNCS.PHASECHK.TRANS64.TRYWAIT P1, [R4+URZ+0x28c60], R3 ;  /* 0x028c6003040075a7 */ /* 0x008724000802017f */
[----:B----4-:R-:W-:Y:S05]  /*16780*/  @!P1 NANOSLEEP.SYNCS 0x989680 ;  /* 0x009896800000995d */ /* 0x010fea0003900000 */
[----:B------:R-:W4:Y:S02]  /*16790*/  @!P1 SYNCS.PHASECHK.TRANS64 P1, [R4+URZ+0x28c60], R3 ;  /* 0x028c6003040095a7 */ /* 0x000f24000802007f */
[----:B----4-:R-:W-:Y:S05]  /*167a0*/  @!P1 BRA `(.L_x_5030) ;  /* 0xfffffffc00f09947 */ /* 0x010fea000383ffff */
[----:B------:R-:W-:Y:S05]  /*167b0*/  BRA `(.L_x_5099) ;  /* 0xffffffd8007c7947 */ /* 0x000fea000383ffff */
.L_x_5100:
        /* <DEDUP_REMOVED lines=12> */
.L_x_15748:


//--------------------- .text._ZN7cutlass13device_kernelIN5flash11enable_sm90INS1_16FlashAttnFwdSm90INS1_25CollectiveMainloopFwdSm90ILi2EN4cute5tupleIJNS5_1CILi1EEES8_S8_EEENS6_IJNS7_ILi64EEESA_SA_EEELi512ENS_10bfloat16_tEfNS_4arch4Sm90ELb0ELb1ELb1ELb0ELb1ELb0ELb1ELb0ELb0ELb1ELb1ELb0EEENS1_21CollectiveEpilogueFwdINS6_IJSA_NS7_ILi512EEESA_EEES9_SC_SE_Li256ELb0ELb1ELb1ELb0EEENS1_19SingleTileSchedulerILb0ELb1ELb1ELi64EEEEEEEEEvNT_6ParamsE --------------------------
	.section	.text._ZN7cutlass13device_kernelIN5flash11enable_sm90INS1_16FlashAttnFwdSm90INS1_25CollectiveMainloopFwdSm90ILi2EN4cute5tupleIJNS5_1CILi1EEES8_S8_EEENS6_IJNS7_ILi64EEESA_SA_EEELi512ENS_10bfloat16_tEfNS_4arch4Sm90ELb0ELb1ELb1ELb0ELb1ELb0ELb1ELb0ELb0ELb1ELb1ELb0EEENS1_21CollectiveEpilogueFwdINS6_IJSA_NS7_ILi512EEESA_EEES9_SC_SE_Li256ELb0ELb1ELb1ELb0EEENS1_19SingleTileSchedulerILb0ELb1ELb1ELi64EEEEEEEEEvNT_6ParamsE,"ax",@progbits
	.align	128
.text._ZN7cutlass13device_kernelIN5flash11enable_sm90INS1_16FlashAttnFwdSm90INS1_25CollectiveMainloopFwdSm90ILi2EN4cute5tupleIJNS5_1CILi1EEES8_S8_EEENS6_IJNS7_ILi64EEESA_SA_EEELi512ENS_10bfloat16_tEfNS_4arch4Sm90ELb0ELb1ELb1ELb0ELb1ELb0ELb1ELb0ELb0ELb1ELb1ELb0EEENS1_21CollectiveEpilogueFwdINS6_IJSA_NS7_ILi512EEESA_EEES9_SC_SE_Li256ELb0ELb1ELb1ELb0EEENS1_19SingleTileSchedulerILb0ELb1ELb1ELi64EEEEEEEEEvNT_6ParamsE:
        .type           _ZN7cutlass13device_kernelIN5flash11enable_sm90INS1_16FlashAttnFwdSm90INS1_25CollectiveMainloopFwdSm90ILi2EN4cute5tupleIJNS5_1CILi1EEES8_S8_EEENS6_IJNS7_ILi64EEESA_SA_EEELi512ENS_10bfloat16_tEfNS_4arch4Sm90ELb0ELb1ELb1ELb0ELb1ELb0ELb1ELb0ELb0ELb1ELb1ELb0EEENS1_21CollectiveEpilogueFwdINS6_IJSA_NS7_ILi512EEESA_EEES9_SC_SE_Li256ELb0ELb1ELb1ELb0EEENS1_19SingleTileSchedulerILb0ELb1ELb1ELi64EEEEEEEEEvNT_6ParamsE,@function
        .size           _ZN7cutlass13device_kernelIN5flash11enable_sm90INS1_16FlashAttnFwdSm90INS1_25CollectiveMainloopFwdSm90ILi2EN4cute5tupleIJNS5_1CILi1EEES8_S8_EEENS6_IJNS7_ILi64EEESA_SA_EEELi512ENS_10bfloat16_tEfNS_4arch4Sm90ELb0ELb1ELb1ELb0ELb1ELb0ELb1ELb0ELb0ELb1ELb1ELb0EEENS1_21CollectiveEpilogueFwdINS6_IJSA_NS7_ILi512EEESA_EEES9_SC_SE_Li256ELb0ELb1ELb1ELb0EEENS1_19SingleTileSchedulerILb0ELb1ELb1ELi64EEEEEEEEEvNT_6ParamsE,(.L_x_15749 - _ZN7cutlass13device_kernelIN5flash11enable_sm90INS1_16FlashAttnFwdSm90INS1_25CollectiveMainloopFwdSm90ILi2EN4cute5tupleIJNS5_1CILi1EEES8_S8_EEENS6_IJNS7_ILi64EEESA_SA_EEELi512ENS_10bfloat16_tEfNS_4arch4Sm90ELb0ELb1ELb1ELb0ELb1ELb0ELb1ELb0ELb0ELb1ELb1ELb0EEENS1_21CollectiveEpilogueFwdINS6_IJSA_NS7_ILi512EEESA_EEES9_SC_SE_Li256ELb0ELb1ELb1ELb0EEENS1_19SingleTileSchedulerILb0ELb1ELb1ELi64EEEEEEEEEvNT_6ParamsE)
        .other          _ZN7cutlass13device_kernelIN5flash11enable_sm90INS1_16FlashAttnFwdSm90INS1_25CollectiveMainloopFwdSm90ILi2EN4cute5tupleIJNS5_1CILi1EEES8_S8_EEENS6_IJNS7_ILi64EEESA_SA_EEELi512ENS_10bfloat16_tEfNS_4arch4Sm90ELb0ELb1ELb1ELb0ELb1ELb0ELb1ELb0ELb0ELb1ELb1ELb0EEENS1_21CollectiveEpilogueFwdINS6_IJSA_NS7_ILi512EEESA_EEES9_SC_SE_Li256ELb0ELb1ELb1ELb0EEENS1_19SingleTileSchedulerILb0ELb1ELb1ELi64EEEEEEEEEvNT_6ParamsE,@"STO_CUDA_ENTRY STV_DEFAULT"
_ZN7cutlass13device_kernelIN5flash11enable_sm90INS1_16FlashAttnFwdSm90INS1_25CollectiveMainloopFwdSm90ILi2EN4cute5tupleIJNS5_1CILi1EEES8_S8_EEENS6_IJNS7_ILi64EEESA_SA_EEELi512ENS_10bfloat16_tEfNS_4arch4Sm90ELb0ELb1ELb1ELb0ELb1ELb0ELb1ELb0ELb0ELb1ELb1ELb0EEENS1_21CollectiveEpilogueFwdINS6_IJSA_NS7_ILi512EEESA_EEES9_SC_SE_Li256ELb0ELb1ELb1ELb0EEENS1_19SingleTileSchedulerILb0ELb1ELb1ELi64EEEEEEEEEvNT_6ParamsE:
        /* <DEDUP_REMOVED lines=43> */
.L_x_5101:
        /* <DEDUP_REMOVED lines=22> */
.L_x_5102:
        /* <DEDUP_REMOVED lines=18> */
.L_x_5103:
        /* <DEDUP_REMOVED lines=22> */
.L_x_5104:
        /* <DEDUP_REMOVED lines=23> */
.L_x_5105:
[----:B------:R-:W-:Y:S01]  /*0800*/  UISETP.NE.AND UP0, UPT, UR9, URZ, UPT ;  /* 0x0000003f0900728c */ /* 0x000fe2000bf05270 */
[----:B------:R-:W-:Y:S01]  /*0810*/  NOP ;  /* 0x0000000000007918 */ /* 0x000fe20000000000 */
[----:B0-----:R-:W-:Y:S01]  /*0820*/  ULDC UR4, c[0x0][0x20] ;  /* 0x0000080000047ab9 */ /* 0x001fe20000000800 */
[----:B------:R-:W-:Y:S01]  /*0830*/  ULDC UR5, c[0x0][0x24] ;  /* 0x0000090000057ab9 */ /* 0x000fe20000000800 */
[----:B-1234-:R-:W-:Y:S01]  /*0840*/  BAR.SYNC.DEFER_BLOCKING 0x0 ;  /* 0x0000000000007b1d */ /* 0x01efe20000010000 */
[----:B------:R-:W-:Y:S02]  /*0850*/  IADD3 R46, P0, R1, UR4, RZ ;  /* 0x00000004012e7c10 */ /* 0x000fe4000ff1e0ff */
[----:B------:R-:W-:Y:S02]  /*0860*/  PLOP3.LUT P3, PT, PT, PT, UP0, 0x80, 0x0 ;  /* 0x000000000000781c */ /* 0x000fe40003f6f008 */
[C---:B------:R-:W-:Y:S01]  /*0870*/  IADD3 R44, P1, R46.reuse, 0x1d4, RZ ;  /* 0x000001d42e2c7810 */ /* 0x040fe20007f3e0ff */
[----:B------:R-:W-:Y:S01]  /*0880*/  IMAD.X R39, RZ, RZ, UR5, P0 ;  /* 0x00000005ff277e24 */ /* 0x000fe200080e06ff */
[----:B------:R-:W-:Y:S01]  /*0890*/  UMOV UR61, 0x1 ;  /* 0x00000001003d7882 */ /* 0x000fe20000000000 */
[C---:B------:R-:W-:Y:S01]  /*08a0*/  IADD3 R19, P0, R46.reuse, 0x50, RZ ;  /* 0x000000502e137810 */ /* 0x040fe20007f1e0ff */
[----:B------:R-:W-:Y:S01]  /*08b0*/  USEL UR61, UR61, 0x2, !UP0 ;  /* 0x000000023d3d7887 */ /* 0x000fe2000c000000 */
[----:B------:R-:W-:Y:S01]  /*08c0*/  IADD3 R40, P2, R46, 0x210, RZ ;  /* 0x000002102e287810 */ /* 0x000fe20007f5e0ff */
[----:B------:R-:W-:Y:S01]  /*08d0*/  ULDC.64 UR36, c[0x0][0x208] ;  /* 0x0000820000247ab9 */ /* 0x000fe20000000a00 */
[----:B------:R-:W-:Y:S01]  /*08e0*/  BSSY B6, `(.L_x_5106) ;  /* 0x00028e3000067945 */ /* 0x000fe20003800000 */
[----:B------:R-:W-:-:S02]  /*08f0*/  IMAD.X R18, RZ, RZ, R39, P0 ;  /* 0x000000ffff127224 */ /* 0x000fc400000e0627 */
[--C-:B------:R-:W-:Y:S02]  /*0900*/  IMAD.X R45, RZ, RZ, R39.reuse, P1 ;  /* 0x000000ffff2d7224 */ /* 0x100fe400008e0627 */
[----:B------:R-:W-:Y:S01]  /*0910*/  IMAD.X R41, RZ, RZ, R39, P2 ;  /* 0x000000ffff297224 */ /* 0x000fe200010e0627 */
[----:B------:R-:W-:Y:S06]  /*0920*/  @!P3 BRA `(.L_x_5107) ;  /* 0x0000024000d8b947 */ /* 0x000fec0003800000 */
.L_x_5108:
[----:B------:R-:W-:-:S08]  /*0930*/  NOP ;  /* 0x0000000000007918 */ /* 0x000fd00000000000 */
[----:B------:R-:W0:Y:S02]  /*0940*/  USETMAXREG.TRY_ALLOC.CTAPOOL UP0, 0xe8 ;  /* 0x000000e8000079c8 */ /* 0x000e240008000600 */
[----:B0-----:R-:W-:-:S13]  /*0950*/  PLOP3.LUT P0, PT, PT, PT, UP0, 0x80, 0x0 ;  /* 0x000000000000781c */ /* 0x001fda0003f0f008 */
[----:B------:R-:W-:Y:S05]  /*0960*/  @!P0 BRA `(.L_x_5108) ;  /* 0xfffffffc00f08947 */ /* 0x000fea000383ffff */
[----:B------:R-:W0:Y:S01]  /*0970*/  LDC R2, c[0x0][0xd50] ;  /* 0x00035400ff027b82 */ /* 0x000e220000000800 */
[----:B------:R-:W-:Y:S01]  /*0980*/  LOP3.LUT R0, R37, 0xffffff80, RZ, 0xc0, !PT ;  /* 0xffffff8025007812 */ /* 0x000fe200078ec0ff */
[----:B------:R1:W-:Y:S03]  /*0990*/  STL.64 [R1+0x1c8], RZ ;  /* 0x0001c8ff01007387 */ /* 0x0003e60000100a00 */
[----:B------:R-:W-:Y:S01]  /*09a0*/  ISETP.NE.AND P0, PT, R0, 0x80, PT ;  /* 0x000000800000780c */ /* 0x000fe20003f05270 */
[----:B------:R1:W-:Y:S02]  /*09b0*/  STL [R1+0x1d0], RZ ;  /* 0x0001d0ff01007387 */ /* 0x0003e40000100800 */
[----:B------:R-:W2:Y:S02]  /*09c0*/  S2UR UR4, SR_CTAID.Y ;  /* 0x00000000000479c3 */ /* 0x000ea40000002600 */
[----:B------:R1:W-:Y:S06]  /*09d0*/  STL [R1+0x1d4], RZ ;  /* 0x0001d4ff01007387 */ /* 0x0003ec0000100800 */
[----:B------:R-:W3:Y:S08]  /*09e0*/  S2UR UR5, SR_CTAID.Z ;  /* 0x00000000000579c3 */ /* 0x000ef00000002700 */
[----:B------:R-:W-:Y:S06]  /*09f0*/  @!P0 BAR.ARV 0x8, 0x100 ;  /* 0x0204000000008b1d */ /* 0x000fec0000002000 */
[----:B0-----:R-:W-:-:S02]  /*0a00*/  ISETP.NE.AND P1, PT, R2, 0x1, PT ;  /* 0x000000010200780c */ /* 0x001fc40003f25270 */
[----:B------:R-:W-:Y:S01]  /*0a10*/  ISETP.GE.U32.AND P0, PT, R37, 0x100, PT ;  /* 0x000001002500780c */ /* 0x000fe20003f06070 */
[----:B--2---:R-:W-:-:S10]  /*0a20*/  IMAD.U32 R152, RZ, RZ, UR4 ;  /* 0x00000004ff987e24 */ /* 0x004fd4000f8e00ff */
[----:B------:R-:W0:Y:S08]  /*0a30*/  @P1 LDC R0, c[0x0][0xd54] ;  /* 0x00035500ff001b82 */ /* 0x000e300000000800 */
[----:B------:R-:W-:Y:S08]  /*0a40*/  @P0 BAR.ARV 0xf, 0x100 ;  /* 0x03c4000000000b1d */ /* 0x000ff00000002000 */
[----:B------:R-:W2:Y:S01]  /*0a50*/  @P1 LDC R3, c[0x0][0xd58] ;  /* 0x00035600ff031b82 */ /* 0x000ea20000000800 */
[----:B---3--:R-:W-:Y:S01]  /*0a60*/  ISETP.LE.AND P0, PT, RZ, UR5, PT ;  /* 0x00000005ff007c0c */ /* 0x008fe2000bf03270 */
[----:B0-----:R-:W-:-:S05]  /*0a70*/  @P1 IMAD.HI.U32 R0, R0, UR4, RZ ;  /* 0x0000000400001c27 */ /* 0x001fca000f8e00ff */
[----:B--2---:R-:W-:Y:S02]  /*0a80*/  @P1 SHF.R.U32.HI R152, RZ, R3, R0 ;  /* 0x00000003ff981219 */ /* 0x004fe40000011600 */
[----:B------:R-:W-:-:S03]  /*0a90*/  IADD3 R24, P1, R46, 0x1c8, RZ ;  /* 0x000001c82e187810 */ /* 0x000fc60007f3e0ff */
[----:B------:R-:W-:Y:S02]  /*0aa0*/  IMAD.MOV R23, RZ, RZ, -R152 ;  /* 0x000000ffff177224 */ /* 0x000fe400078e0a98 */
[----:B------:R-:W-:Y:S02]  /*0ab0*/  IMAD.X R25, RZ, RZ, R39, P1 ;  /* 0x000000ffff197224 */ /* 0x000fe400008e0627 */
[----:B------:R-:W-:Y:S01]  /*0ac0*/  IMAD R23, R2, R23, UR4 ;  /* 0x0000000402177e24 */ /* 0x000fe2000f8e0217 */
[----:B-1----:R-:W-:Y:S06]  /*0ad0*/  @!P0 BRA `(.L_x_5109) ;  /* 0x0000028c000c8947 */ /* 0x002fec0003800000 */
[----:B------:R-:W0:Y:S01]  /*0ae0*/  S2UR UR7, SR_CTAID.Z ;  /* 0x00000000000779c3 */ /* 0x000e220000002700 */
[C---:B------:R-:W-:Y:S01]  /*0af0*/  IADD3 R38, P6, R46.reuse, 0xc8, RZ ;  /* 0x000000c82e267810 */ /* 0x040fe20007fde0ff */
[----:B------:R-:W-:Y:S01]  /*0b00*/  UISETP.NE.AND UP1, UPT, UR9, 0x1, UPT ;  /* 0x000000010900788c */ /* 0x000fe2000bf25270 */
[----:B------:R-:W-:Y:S01]  /*0b10*/  STL.128 [R1+0x1e0], RZ ;  /* 0x0001e0ff01007387 */ /* 0x000fe20000100c00 */
[----:B------:R-:W-:Y:S01]  /*0b20*/  ULDC.64 UR4, c[0x0][0x418] ;  /* 0x0001060000047ab9 */ /* 0x000fe20000000a00 */
[C---:B------:R-:W-:Y:S01]  /*0b30*/  IADD3 R34, P0, R46.reuse, 0x1e0, RZ ;  /* 0x000001e02e227810 */ /* 0x040fe20007f1e0ff */
[--C-:B------:R-:W-:Y:S01]  /*0b40*/  IMAD.X R71, RZ, RZ, R39.reuse, P6 ;  /* 0x000000ffff477224 */ /* 0x100fe200030e0627 */
[C---:B------:R-:W-:Y:S01]  /*0b50*/  IADD3 R64, P6, R46.reuse, 0x80, RZ ;  /* 0x000000802e407810 */ /* 0x040fe20007fde0ff */
[----:B------:R-:W1:Y:S01]  /*0b60*/  LDC R0, c[0x0][0xa80] ;  /* 0x0002a000ff007b82 */ /* 0x000e620000000800 */
[----:B------:R-:W-:Y:S01]  /*0b70*/  STL.128 [R1+0x1f0], RZ ;  /* 0x0001f0ff01007387 */ /* 0x000fe20000100c00 */
[C---:B------:R-:W-:Y:S01]  /*0b80*/  IADD3 R26, P1, R46.reuse, 0x120, RZ ;  /* 0x000001202e1a7810 */ /* 0x040fe20007f3e0ff */
[----:B------:R-:W-:Y:S01]  /*0b90*/  UISETP.NE.U32.AND UP0, UPT, UR4, URZ, UPT ;  /* 0x0000003f0400728c */ /* 0x000fe2000bf05070 */
[C---:B------:R-:W-:Y:S01]  /*0ba0*/  IADD3 R32, P2, R46.reuse, 0x108, RZ ;  /* 0x000001082e207810 */ /* 0x040fe20007f5e0ff */
[----:B------:R-:W-:Y:S01]  /*0bb0*/  STL.128 [R1+0x210], RZ ;  /* 0x000210ff01007387 */ /* 0x000fe20000100c00 */
[C---:B------:R-:W-:Y:S01]  /*0bc0*/  IADD3 R36, P3, R46.reuse, 0x100, RZ ;  /* 0x000001002e247810 */ /* 0x040fe20007f7e0ff */
[--C-:B------:R-:W-:Y:S01]  /*0bd0*/  IMAD.X R67, RZ, RZ, R39.reuse, P6 ;  /* 0x000000ffff437224 */ /* 0x100fe200030e0627 */
[C---:B------:R-:W-:Y:S01]  /*0be0*/  IADD3 R33, P4, R46.reuse, 0xfc, RZ ;  /* 0x000000fc2e217810 */ /* 0x040fe20007f9e0ff */
[----:B------:R-:W-:Y:S01]  /*0bf0*/  STL.128 [R1+0x220], RZ ;  /* 0x000220ff01007387 */ /* 0x000fe20000100c00 */
[C---:B------:R-:W-:Y:S01]  /*0c00*/  IADD3 R16, P5, R46.reuse, 0xcc, RZ ;  /* 0x000000cc2e107810 */ /* 0x040fe20007fbe0ff */
[--C-:B------:R-:W-:Y:S01]  /*0c10*/  IMAD.X R35, RZ, RZ, R39.reuse, P0 ;  /* 0x000000ffff237224 */ /* 0x100fe200000e0627 */
[----:B------:R-:W-:Y:S01]  /*0c20*/  PLOP3.LUT P6, PT, PT, PT, UP1, 0x80, 0x0 ;  /* 0x000000000000781c */ /* 0x000fe20003fcf018 */
[----:B------:R-:W-:Y:S01]  /*0c30*/  STL.128 [R1+0x230], RZ ;  /* 0x000230ff01007387 */ /* 0x000fe20000100c00 */
[--C-:B------:R-:W-:Y:S01]  /*0c40*/  IMAD.X R27, RZ, RZ, R39.reuse, P1 ;  /* 0x000000ffff1b7224 */ /* 0x100fe200008e0627 */
[----:B------:R-:W-:Y:S01]  /*0c50*/  UISETP.NE.AND.EX UP0, UPT, UR5, URZ, UPT, UP0 ;  /* 0x0000003f0500728c */ /* 0x000fe2000bf05300 */
[--C-:B------:R-:W-:Y:S01]  /*0c60*/  IMAD.X R53, RZ, RZ, R39.reuse, P2 ;  /* 0x000000ffff357224 */ /* 0x100fe200010e0627 */
[----:B------:R-:W-:Y:S01]  /*0c70*/  STL.128 [R1+0x240], RZ ;  /* 0x000240ff01007387 */ /* 0x000fe20000100c00 */
[--C-:B------:R-:W-:Y:S01]  /*0c80*/  IMAD.X R57, RZ, RZ, R39.reuse, P3 ;  /* 0x000000ffff397224 */ /* 0x100fe200018e0627 */
[C---:B------:R-:W-:Y:S01]  /*0c90*/  IADD3 R54, P0, R46.reuse, 0xb8, RZ ;  /* 0x000000b82e367810 */ /* 0x040fe20007f1e0ff */
[--C-:B------:R-:W-:Y:S01]  /*0ca0*/  IMAD.X R50, RZ, RZ, R39.reuse, P4 ;  /* 0x000000ffff327224 */ /* 0x100fe200020e0627 */
[----:B------:R-:W-:Y:S01]  /*0cb0*/  STL.128 [R1+0x250], RZ ;  /* 0x000250ff01007387 */ /* 0x000fe20000100c00 */
[--C-:B------:R-:W-:Y:S01]  /*0cc0*/  IMAD.X R2, RZ, RZ, R39.reuse, P5 ;  /* 0x000000ffff027224 */ /* 0x100fe200028e0627 */
[C---:B------:R-:W-:Y:S01]  /*0cd0*/  IADD3 R30, P1, R46.reuse, 0xb0, RZ ;  /* 0x000000b02e1e7810 */ /* 0x040fe20007f3e0ff */
[----:B0-----:R-:W-:Y:S01]  /*0ce0*/  USHF.R.S32.HI UR5, URZ, 0x1f, UR7 ;  /* 0x0000001f3f057899 */ /* 0x001fe20008011407 */
[----:B------:R-:W-:Y:S01]  /*0cf0*/  STL.128 [R1+0x260], RZ ;  /* 0x000260ff01007387 */ /* 0x000fe20000100c00 */
[C---:B------:R-:W-:Y:S01]  /*0d00*/  IADD3 R48, P2, R46.reuse, 0xa0, RZ ;  /* 0x000000a02e307810 */ /* 0x040fe20007f5e0ff */
[----:B------:R-:W-:Y:S01]  /*0d10*/  ULDC UR42, c[0x0][0x424] ;  /* 0x00010900002a7ab9 */ /* 0x000fe20000000800 */
[C---:B------:R-:W-:Y:S01]  /*0d20*/  IADD3 R56, P3, R46.reuse, 0x98, RZ ;  /* 0x000000982e387810 */ /* 0x040fe20007f7e0ff */
[----:B------:R-:W-:Y:S01]  /*0d30*/  STL.128 [R1+0x270], RZ ;  /* 0x000270ff01007387 */ /* 0x000fe20000100c00 */
[C---:B------:R-:W-:Y:S01]  /*0d40*/  IADD3 R58, P4, R46.reuse, 0x90, RZ ;  /* 0x000000902e3a7810 */ /* 0x040fe20007f9e0ff */
[----:B------:R-:W-:Y:S01]  /*0d50*/  USEL UR42, UR42, 0x1, UP0 ;  /* 0x000000012a2a7887 */ /* 0x000fe20008000000 */
[C---:B------:R-:W-:Y:S01]  /*0d60*/  IADD3 R47, P5, R46.reuse, 0x88, RZ ;  /* 0x000000882e2f7810 */ /* 0x040fe20007fbe0ff */
[----:B------:R-:W-:Y:S01]  /*0d70*/  STL.128 [R1+0x280], RZ ;  /* 0x000280ff01007387 */ /* 0x000fe20000100c00 */
[--C-:B------:R-:W-:Y:S01]  /*0d80*/  IMAD.X R55, RZ, RZ, R39.reuse, P0 ;  /* 0x000000ffff377224 */ /* 0x100fe200000e0627 */
[----:B------:R-:W-:Y:S01]  /*0d90*/  ULDC UR4, c[0x0][0x2f0] ;  /* 0x0000bc0000047ab9 */ /* 0x000fe20000000800 */
        /* <DEDUP_REMOVED lines=8> */
[--C-:B------:R-:W-:Y:S01]  /*0e20*/  IMAD.X R52, RZ, RZ, R39.reuse, P5 ;  /* 0x000000ffff347224 */ /* 0x100fe200028e0627 */
[----:B------:R-:W-:Y:S01]  /*0e30*/  STL.128 [R1+0x2b0], RZ ;  /* 0x0002b0ff01007387 */ /* 0x000fe20000100c00 */
[C---:B------:R-:W-:Y:S01]  /*0e40*/  IADD3 R60, P2, R46.reuse, 0x68, RZ ;  /* 0x000000682e3c7810 */ /* 0x040fe20007f5e0ff */
[----:B------:R-:W0:Y:S01]  /*0e50*/  S2UR UR6, SR_CTAID.X ;  /* 0x00000000000679c3 */ /* 0x000e220000002500 */
[C---:B------:R-:W-:Y:S01]  /*0e60*/  IADD3 R68, P3, R46.reuse, 0x60, RZ ;  /* 0x000000602e447810 */ /* 0x040fe20007f7e0ff */
[----:B------:R-:W-:Y:S01]  /*0e70*/  STL.128 [R1+0x2c0], RZ ;  /* 0x0002c0ff01007387 */ /* 0x000fe20000100c00 */
[C---:B------:R-:W-:Y:S01]  /*0e80*/  IADD3 R28, P4, R46.reuse, 0x58, RZ ;  /* 0x000000582e1c7810 */ /* 0x040fe20007f9e0ff */
[----:B------:R-:W-:Y:S01]  /*0e90*/  UIMAD UR42, UR42, UR4, URZ ;  /* 0x000000042a2a72a4 */ /* 0x000fe2000f8e023f */
[C---:B------:R-:W-:Y:S01]  /*0ea0*/  IADD3 R62, P5, R46.reuse, 0x28, RZ ;  /* 0x000000282e3e7810 */ /* 0x040fe20007fbe0ff */
[----:B------:R-:W-:Y:S01]  /*0eb0*/  STL.128 [R1+0x2d0], RZ ;  /* 0x0002d0ff01007387 */ /* 0x000fe20000100c00 */
[----:B------:R-:W-:Y:S01]  /*0ec0*/  VIADD R17, R46, 0x128 ;  /* 0x000001282e117836 */ /* 0x000fe20000000000 */
[----:B------:R-:W2:Y:S01]  /*0ed0*/  S2UR UR43, SR_CgaCtaId ;  /* 0x00000000002b79c3 */ /* 0x000ea20000008800 */
[----:B------:R-:W-:Y:S01]  /*0ee0*/  VIADD R154, R37, 0xffffff80 ;  /* 0xffffff80259a7836 */ /* 0x000fe20000000000 */
[----:B------:R-:W-:Y:S01]  /*0ef0*/  STL.128 [R1+0x2e0], RZ ;  /* 0x0002e0ff01007387 */ /* 0x000fe20000100c00 */
[----:B------:R-:W-:-:S02]  /*0f00*/  IMAD.X R66, RZ, RZ, R39, P0 ;  /* 0x000000ffff427224 */ /* 0x000fc400000e0627 */
[--C-:B------:R-:W-:Y:S01]  /*0f10*/  IMAD.X R43, RZ, RZ, R39.reuse, P1 ;  /* 0x000000ffff2b7224 */ /* 0x100fe200008e0627 */
[----:B------:R-:W-:Y:S01]  /*0f20*/  STL.128 [R1+0x2f0], RZ ;  /* 0x0002f0ff01007387 */ /* 0x000fe20000100c00 */
[--C-:B------:R-:W-:Y:S02]  /*0f30*/  IMAD.X R63, RZ, RZ, R39.reuse, P2 ;  /* 0x000000ffff3f7224 */ /* 0x100fe400010e0627 */
[--C-:B------:R-:W-:Y:S01]  /*0f40*/  IMAD.X R73, RZ, RZ, R39.reuse, P3 ;  /* 0x000000ffff497224 */ /* 0x100fe200018e0627 */
[----:B------:R-:W-:Y:S01]  /*0f50*/  STL.128 [R1+0x300], RZ ;  /* 0x000300ff01007387 */ /* 0x000fe20000100c00 */
[--C-:B------:R-:W-:Y:S02]  /*0f60*/  IMAD.X R29, RZ, RZ, R39.reuse, P4 ;  /* 0x000000ffff1d7224 */ /* 0x100fe400020e0627 */
[----:B------:R-:W-:Y:S01]  /*0f70*/  IMAD.X R65, RZ, RZ, R39, P5 ;  /* 0x000000ffff417224 */ /* 0x000fe200028e0627 */
[----:B------:R-:W-:Y:S04]  /*0f80*/  STL.128 [R1+0x310], RZ ;  /* 0x000310ff01007387 */ /* 0x000fe80000100c00 */
        /* <DEDUP_REMOVED lines=15> */
[----:B-1----:R1:W-:Y:S02]  /*1080*/  STL [R1+0x200], R0 ;  /* 0x0002000001007387 */ /* 0x0023e40000100800 */
[----:B-1----:R-:W-:Y:S01]  /*1090*/  IMAD.U32 R0, RZ, RZ, UR5 ;  /* 0x00000005ff007e24 */ /* 0x002fe2000f8e00ff */
[----:B0-2---:R-:W-:Y:S06]  /*10a0*/  @!P6 BRA `(.L_x_5110) ;  /* 0x0000008000c0e947 */ /* 0x005fec0003800000 */
[----:B------:R-:W0:Y:S01]  /*10b0*/  LDC.64 R4, c[0x0][0xad8] ;  /* 0x0002b600ff047b82 */ /* 0x000e220000000a00 */
[----:B------:R-:W-:Y:S01]  /*10c0*/  ULDC UR4, c[0x0][0x448] ;  /* 0x0001120000047ab9 */ /* 0x000fe20000000800 */
[----:B------:R-:W-:Y:S02]  /*10d0*/  USHF.L.U32 UR6, UR6, 0x6, URZ ;  /* 0x0000000606067899 */ /* 0x000fe4000800063f */
[----:B------:R-:W-:Y:S01]  /*10e0*/  UISETP.NE.AND UP0, UPT, UR4, 0x1, UPT ;  /* 0x000000010400788c */ /* 0x000fe2000bf05270 */
[----:B------:R-:W-:Y:S01]  /*10f0*/  ULDC UR9, c[0x0][0x288] ;  /* 0x0000a20000097ab9 */ /* 0x000fe20000000800 */
[----:B------:R-:W-:Y:S02]  /*1100*/  UIADD3 UR7, UR6, 0x3f, URZ ;  /* 0x0000003f06077890 */ /* 0x000fe4000fffe03f */
[----:B------:R-:W-:-:S07]  /*1110*/  UIADD3 UR8, UR42, 0x1, -UR9 ;  /* 0x000000012a087890 */ /* 0x000fce000fffe809 */
[----:B------:R-:W-:Y:S01]  /*1120*/  @UP0 UIADD3 UR4, UR6, 0x3f, URZ ;  /* 0x0000003f06040890 */ /* 0x000fe2000fffe03f */
[----:B------:R-:W-:Y:S01]  /*1130*/  @UP0 ULDC UR5, c[0x0][0x44c] ;  /* 0x0001130000050ab9 */ /* 0x000fe20000000800 */
[----:B------:R-:W-:Y:S02]  /*1140*/  @UP0 ULDC UR10, c[0x0][0x450] ;  /* 0x00011400000a0ab9 */ /* 0x000fe40000000800 */
[----:B------:R-:W-:-:S04]  /*1150*/  UIMAD.WIDE.U32 UR4, UR4, UR5, URZ ;  /* 0x00000005040472a5 */ /* 0x000fc8000f8e003f */
[----:B------:R-:W-:Y:S01]  /*1160*/  @UP0 USHF.R.U32.HI UR7, URZ, UR10, UR5 ;  /* 0x0000000a3f070299 */ /* 0x000fe20008011605 */
[----:B0-----:R-:W-:-:S03]  /*1170*/  ISETP.GE.AND P1, PT, R5, 0x1, PT ;  /* 0x000000010500780c */ /* 0x001fc60003f26270 */
[----:B------:R-:W-:-:S06]  /*1180*/  UIADD3 UR7, UR8, UR7, URZ ;  /* 0x0000000708077290 */ /* 0x000fcc000fffe03f */
[----:B------:R-:W-:-:S04]  /*1190*/  VIADD R0, R4, UR7 ;  /* 0x0000000704007c36 */ /* 0x000fc80008000000 */
[----:B------:R-:W-:Y:S05]  /*11a0*/  @!P1 BRA `(.L_x_5111) ;  /* 0x0000000000449947 */ /* 0x000fea0003800000 */
[----:B------:R-:W-:Y:S01]  /*11b0*/  ISETP.LT.AND P0, PT, RZ, UR7, PT ;  /* 0x00000007ff007c0c */ /* 0x000fe2000bf01270 */
[----:B------:R-:W-:-:S06]  /*11c0*/  UIADD3 UR4, UR7, -0x1, URZ ;  /* 0xffffffff07047890 */ /* 0x000fcc000fffe03f */
[----:B------:R-:W-:-:S06]  /*11d0*/  IMAD.U32 R2, RZ, RZ, UR4 ;  /* 0x00000004ff027e24 */ /* 0x000fcc000f8e00ff */
[----:B------:R-:W-:Y:S05]  /*11e0*/  @P0 BRA `(.L_x_5112) ;  /* 0x00000000001c0947 */ /* 0x000fea0003800000 */
[----:B------:R-:W-:Y:S01]  /*11f0*/  ISETP.NE.AND P0, PT, R5, 0x1, PT ;  /* 0x000000010500780c */ /* 0x000fe20003f05270 */
[----:B------:R-:W-:-:S12]  /*1200*/  IMAD R3, RZ, RZ, -UR7 ;  /* 0x80000007ff037e24 */ /* 0x000fd8000f8e02ff */
[----:B------:R-:W0:Y:S02]  /*1210*/  @P0 LDC.64 R6, c[0x0][0xae0] ;  /* 0x0002b800ff060b82 */ /* 0x000e240000000a00 */
[----:B0-----:R-:W-:-:S05]  /*1220*/  @P0 IMAD.HI.U32 R2, R3, R6, RZ ;  /* 0x0000000603020227 */ /* 0x001fca00078e00ff */
[----:B------:R-:W-:-:S04]  /*1230*/  @P0 SHF.R.U32.HI R3, RZ, R7, R2 ;  /* 0x00000007ff030219 */ /* 0x000fc80000011602 */
[----:B------:R-:W-:Y:S01]  /*1240*/  LOP3.LUT R2, RZ, R3, RZ, 0x33, !PT ;  /* 0x00000003ff027212 */ /* 0x000fe200078e33ff */
[----:B------:R-:W-:Y:S06]  /*1250*/  BRA `(.L_x_5113) ;  /* 0x0000000000107947 */ /* 0x000fec0003800000 */
.L_x_5112:
[----:B------:R-:W-:-:S13]  /*1260*/  ISETP.NE.AND P0, PT, R5, 0x1, PT ;  /* 0x000000010500780c */ /* 0x000fda0003f05270 */
[----:B------:R-:W0:Y:S02]  /*1270*/  @P0 LDC.64 R6, c[0x0][0xae0] ;  /* 0x0002b800ff060b82 */ /* 0x000e240000000a00 */
[----:B0-----:R-:W-:-:S05]  /*1280*/  @P0 IMAD.HI.U32 R4, R2, R6, RZ ;  /* 0x0000000602040227 */ /* 0x001fca00078e00ff */
[----:B------:R-:W-:-:S07]  /*1290*/  @P0 SHF.R.U32.HI R2, RZ, R7, R4 ;  /* 0x00000007ff020219 */ /* 0x000fce0000011604 */
.L_x_5113:
[----:B------:R-:W-:-:S05]  /*12a0*/  IMAD R3, R2, R5, R5 ;  /* 0x0000000502037224 */ /* 0x000fca00078e0205 */
[----:B------:R-:W-:-:S07]  /*12b0*/  VIMNMX R0, R0, R3, PT ;  /* 0x0000000300007248 */ /* 0x000fce0003fe0100 */
.L_x_5111:
[----:B------:R-:W-:Y:S01]  /*12c0*/  @UP0 ULDC UR4, c[0x0][0x44c] ;  /* 0x0001130000040ab9 */ /* 0x000fe20000000800 */
[----:B------:R-:W-:Y:S01]  /*12d0*/  UIADD3 UR7, UR42, 0x3f, URZ ;  /* 0x0000003f2a077890 */ /* 0x000fe2000fffe03f */
[----:B------:R-:W-:Y:S01]  /*12e0*/  VIADD R0, R0, 0x3f ;  /* 0x0000003f00007836 */ /* 0x000fe20000000000 */
[----:B------:R-:W-:Y:S01]  /*12f0*/  UIMAD.WIDE.U32 UR4, UR6, UR4, URZ ;  /* 0x00000004060472a5 */ /* 0x000fe2000f8e003f */
[----:B------:R-:W-:Y:S01]  /*1300*/  @UP0 ULDC UR10, c[0x0][0x450] ;  /* 0x00011400000a0ab9 */ /* 0x000fe20000000800 */
[----:B------:R-:W-:Y:S02]  /*1310*/  USHF.R.S32.HI UR8, URZ, 0x1f, UR7 ;  /* 0x0000001f3f087899 */ /* 0x000fe40008011407 */
[----:B------:R-:W-:Y:S01]  /*1320*/  SHF.R.S32.HI R3, RZ, 0x1f, R0 ;  /* 0x0000001fff037819 */ /* 0x000fe20000011400 */
[----:B------:R-:W-:Y:S02]  /*1330*/  @UP0 USHF.R.U32.HI UR6, URZ, UR10, UR5 ;  /* 0x0000000a3f060299 */ /* 0x000fe40008011605 */
[----:B------:R-:W-:Y:S01]  /*1340*/  ULEA.HI UR8, UR8, UR7, URZ, 0x6 ;  /* 0x0000000708087291 */ /* 0x000fe2000f8f303f */
[----:B------:R-:W-:Y:S01]  /*1350*/  LEA.HI R3, R3, R0, RZ, 0x6 ;  /* 0x0000000003037211 */ /* 0x000fe200078f30ff */
[----:B------:R-:W-:Y:S01]  /*1360*/  UIADD3 UR6, UR6, -UR9, UR42 ;  /* 0x8000000906067290 */ /* 0x000fe2000fffe02a */
[----:B------:R-:W-:Y:S01]  /*1370*/  ULDC UR4, c[0x0][0xad4] ;  /* 0x0002b50000047ab9 */ /* 0x000fe20000000800 */
[----:B------:R-:W-:Y:S01]  /*1380*/  USHF.R.S32.HI UR8, URZ, 0x6, UR8 ;  /* 0x000000063f087899 */ /* 0x000fe20008011408 */
[----:B------:R-:W-:Y:S01]  /*1390*/  SHF.R.S32.HI R3, RZ, 0x6, R3 ;  /* 0x00000006ff037819 */ /* 0x000fe20000011403 */
[----:B------:R-:W-:-:S04]  /*13a0*/  UIADD3 UR4, UR6, -UR4, URZ ;  /* 0x8000000406047290 */ /* 0x000fc8000fffe03f */
[----:B------:R-:W-:Y:S02]  /*13b0*/  VIMNMX R9, R3, UR8, PT ;  /* 0x0000000803097c48 */ /* 0x000fe4000bfe0100 */
[----:B------:R-:W-:Y:S01]  /*13c0*/  IMAD.U32 R2, RZ, RZ, UR4 ;  /* 0x00000004ff027e24 */ /* 0x000fe2000f8e00ff */
[----:B------:R-:W-:Y:S06]  /*13d0*/  @!P1 BRA `(.L_x_5114) ;  /* 0x0000000000409947 */ /* 0x000fec0003800000 */
[----:B------:R-:W-:-:S05]  /*13e0*/  IMAD.U32 R0, RZ, RZ, UR6 ;  /* 0x00000006ff007e24 */ /* 0x000fca000f8e00ff */
        /* <DEDUP_REMOVED lines=9> */
.L_x_5115:
[----:B------:R-:W-:-:S13]  /*1480*/  ISETP.NE.AND P0, PT, R5, 0x1, PT ;  /* 0x000000010500780c */ /* 0x000fda0003f05270 */
[----:B------:R-:W0:Y:S02]  /*1490*/  @P0 LDC.64 R6, c[0x0][0xae0] ;  /* 0x0002b800ff060b82 */ /* 0x000e240000000a00 */
[----:B0-----:R-:W-:-:S05]  /*14a0*/  @P0 IMAD.HI.U32 R4, R0, R6, RZ ;  /* 0x0000000600040227 */ /* 0x001fca00078e00ff */
[----:B------:R-:W-:-:S07]  /*14b0*/  @P0 SHF.R.U32.HI R0, RZ, R7, R4 ;  /* 0x00000007ff000219 */ /* 0x000fce0000011604 */
.L_x_5116:
[----:B------:R-:W-:-:S05]  /*14c0*/  IMAD R3, R0, R5, RZ ;  /* 0x0000000500037224 */ /* 0x000fca00078e02ff */
[----:B------:R-:W-:-:S07]  /*14d0*/  VIMNMX R2, R2, R3, !PT ;  /* 0x0000000302027248 */ /* 0x000fce0007fe0100 */
.L_x_5114:
[----:B------:R-:W-:Y:S01]  /*14e0*/  SHF.R.S32.HI R3, RZ, 0x1f, R2 ;  /* 0x0000001fff037819 */ /* 0x000fe20000011402 */
[----:B------:R-:W-:Y:S01]  /*14f0*/  IMAD.MOV.U32 R225, RZ, RZ, RZ ;  /* 0x000000ffffe17224 */ /* 0x000fe200078e00ff */
[----:B------:R-:W-:Y:S02]  /*1500*/  LOP3.LUT R6, R23, 0xffff, RZ, 0xc0, !PT ;  /* 0x0000ffff17067812 */ /* 0x000fe400078ec0ff */
[----:B------:R-:W-:-:S04]  /*1510*/  LEA.HI R3, R3, R2, RZ, 0x6 ;  /* 0x0000000203037211 */ /* 0x000fc800078f30ff */
[----:B------:R-:W-:-:S04]  /*1520*/  SHF.R.S32.HI R3, RZ, 0x6, R3 ;  /* 0x00000006ff037819 */ /* 0x000fc80000011403 */
[----:B------:R-:W-:-:S04]  /*1530*/  VIMNMX R10, RZ, R3, !PT ;  /* 0x00000003ff0a7248 */ /* 0x000fc80007fe0100 */
[----:B------:R-:W-:-:S13]  /*1540*/  ISETP.GT.AND P0, PT, R9, R10, PT ;  /* 0x0000000a0900720c */ /* 0x000fda0003f04270 */
[----:B------:R-:W-:Y:S05]  /*1550*/  @!P0 BRA `(.L_x_5117) ;  /* 0x00000000007c8947 */ /* 0x000fea0003800000 */
[----:B------:R-:W-:-:S04]  /*1560*/  SHF.R.U32.HI R0, RZ, 0x10, R23 ;  /* 0x00000010ff007819 */ /* 0x000fc80000011617 */
[----:B------:R-:W-:-:S13]  /*1570*/  ISETP.NE.AND P0, PT, R0, RZ, PT ;  /* 0x000000ff0000720c */ /* 0x000fda0003f05270 */
[----:B------:R-:W0:Y:S02]  /*1580*/  @!P0 LDC R0, c[0x0][0xae8] ;  /* 0x0002ba00ff008b82 */ /* 0x000e240000000800 */
        /* <DEDUP_REMOVED lines=28> */
.L_x_5117:
[----:B------:R-:W-:Y:S01]  /*1750*/  IMAD R0, R6, R225, R10 ;  /* 0x000000e106007224 */ /* 0x000fe200078e020a */
[----:B------:R-:W-:-:S04]  /*1760*/  PRMT R3, RZ, 0x7610, R3 ;  /* 0x00007610ff037816 */ /* 0x000fc80000000003 */
[----:B------:R-:W-:-:S04]  /*1770*/  VIADDMNMX R225, R0, R225, R9, PT ;  /* 0x000000e100e17246 */ /* 0x000fc80003800109 */
[----:B------:R-:W-:-:S13]  /*1780*/  ISETP.GT.AND P0, PT, R225, R0, PT ;  /* 0x00000000e100720c */ /* 0x000fda0003f04270 */
[----:B------:R-:W-:Y:S05]  /*1790*/  @!P0 BRA `(.L_x_5118) ;  /* 0x0000020800648947 */ /* 0x000fea0003800000 */
[----:B------:R-:W2:Y:S04]  /*17a0*/  LDL R25, [R1+0x1c8] ;  /* 0x0001c80001197983 */ /* 0x000ea80000100800 */
[----:B------:R-:W3:Y:S04]  /*17b0*/  LDL R24, [R1+0x210] ;  /* 0x0002100001187983 */ /* 0x000ee80000100800 */
[----:B------:R-:W4:Y:S04]  /*17c0*/  LDL R40, [R1+0x214] ;  /* 0x0002140001287983 */ /* 0x000f280000100800 */
        /* <DEDUP_REMOVED lines=125> */
[----:B------:R-:W4:Y:S01]  /*1fa0*/  LDL R219, [R1+0x40c] ;  /* 0x00040c0001db7983 */ /* 0x000f220000100800 */
[----:B------:R-:W-:-:S04]  /*1fb0*/  SHF.R.S32.HI R223, RZ, 0x1f, R154 ;  /* 0x0000001fffdf7819 */ /* 0x000fc8000001149a */
[----:B------:R-:W-:-:S04]  /*1fc0*/  LEA.HI R223, R223, R154, RZ, 0x7 ;  /* 0x0000009adfdf7211 */ /* 0x000fc800078f38ff */
[----:B------:R-:W-:-:S06]  /*1fd0*/  SHF.R.S32.HI R2, RZ, 0x7, R223 ;  /* 0x00000007ff027819 */ /* 0x000fcc00000114df */
[----:B------:R-:W0:Y:S01]  /*1fe0*/  SHFL.IDX PT, R2, R2, RZ, 0x1f ;  /* 0x00001fff02027589 */ /* 0x000e2200000e0000 */
[----:B------:R-:W-:Y:S02]  /*1ff0*/  UMOV UR4, 0x400 ;  /* 0x0000040000047882 */ /* 0x000fe40000000000 */
[----:B------:R-:W-:Y:S01]  /*2000*/  ULEA UR43, UR43, UR4, 0x18 ;  /* 0x000000042b2b7291 */ /* 0x000fe2000f8ec03f */
[----:B0-----:R-:W-:-:S04]  /*2010*/  LEA.HI R4, R2, R2, RZ, 0x1 ;  /* 0x0000000202047211 */ /* 0x001fc800078f08ff */
[----:B------:R-:W-:-:S05]  /*2020*/  LOP3.LUT R5, R4, 0x1fffe, RZ, 0xc0, !PT ;  /* 0x0001fffe04057812 */ /* 0x000fca00078ec0ff */
[----:B------:R-:W-:-:S05]  /*2030*/  IMAD.IADD R5, R2, 0x1, -R5 ;  /* 0x0000000102057824 */ /* 0x000fca00078e0a05 */
[----:B------:R-:W-:-:S05]  /*2040*/  LEA R5, R5, UR43, 0xf ;  /* 0x0000002b05057c11 */ /* 0x000fca000f8e78ff */
[----:B------:R-:W-:-:S05]  /*2050*/  VIADD R5, R5, 0x400 ;  /* 0x0000040005057836 */ /* 0x000fca0000000000 */
[----:B------:R-:W-:-:S04]  /*2060*/  SHF.R.U32.HI R5, RZ, 0x4, R5 ;  /* 0x00000004ff057819 */ /* 0x000fc80000011605 */
[----:B------:R-:W-:Y:S01]  /*2070*/  LOP3.LUT R2, R5, 0x3fff, RZ, 0xc0, !PT ;  /* 0x00003fff05027812 */ /* 0x000fe200078ec0ff */
[----:B------:R-:W-:-:S03]  /*2080*/  UIADD3 UR4, UR43, 0x36400, URZ ;  /* 0x000364002b047890 */ /* 0x000fc6000fffe03f */
[----:B------:R-:W-:Y:S01]  /*2090*/  LOP3.LUT R2, R2, 0x2000000, RZ, 0xfc, !PT ;  /* 0x0200000002027812 */ /* 0x000fe200078efcff */
[----:B------:R-:W-:Y:S01]  /*20a0*/  IMAD.MOV.U32 R5, RZ, RZ, 0x40000040 ;  /* 0x40000040ff057424 */ /* 0x000fe200078e00ff */
[----:B------:R-:W-:-:S03]  /*20b0*/  USHF.R.U32.HI UR4, URZ, 0x4, UR4 ;  /* 0x000000043f047899 */ /* 0x000fc60008011604 */
[----:B--2---:R-:W-:Y:S01]  /*20c0*/  IMAD R4, R25, 0x1000, R2 ;  /* 0x0000100019047824 */ /* 0x004fe200078e0202 */
[----:B------:R-:W-:Y:S01]  /*20d0*/  R2UR UR7, R5 ;  /* 0x00000000050772ca */ /* 0x000fe200000e0000 */
[----:B------:R-:W-:-:S03]  /*20e0*/  ULOP3.LUT UR4, UR4, 0x3fff, URZ, 0xc0, !UPT ;  /* 0x00003fff04047892 */ /* 0x000fc6000f8ec03f */
[----:B------:R-:W-:Y:S01]  /*20f0*/  R2UR UR6, R4 ;  /* 0x00000000040672ca */ /* 0x000fe200000e0000 */
[----:B------:R-:W-:Y:S01]  /*2100*/  ULOP3.LUT UR16, UR4, 0x10000, URZ, 0xfc, !UPT ;  /* 0x0001000004107892 */ /* 0x000fe2000f8efc3f */
[----:B---3--:R-:W-:Y:S04]  /*2110*/  STL [R1+0x210], R24 ;  /* 0x0002101801007387 */ /* 0x008fe80000100800 */
[----:B----4-:R-:W-:Y:S04]  /*2120*/  STL [R1+0x214], R40 ;  /* 0x0002142801007387 */ /* 0x010fe80000100800 */
[----:B------:R-:W-:Y:S04]  /*2130*/  STL [R1+0x218], R42 ;  /* 0x0002182a01007387 */ /* 0x000fe80000100800 */
        /* <DEDUP_REMOVED lines=32> */
[----:B------:R0:W-:Y:S01]  /*2340*/  STL [R1+0x2a4], R94 ;  /* 0x0002a45e01007387 */ /* 0x0001e20000100800 */
[----:B------:R-:W-:Y:S06]  /*2350*/  BAR.SYNC.DEFER_BLOCKING 0xe, 0x100 ;  /* 0x0384000000007b1d */ /* 0x000fec0000010000 */
[----:B------:R-:W-:Y:S01]  /*2360*/  UMOV UR4, UR16 ;  /* 0x0000001000047c82 */ /* 0x000fe20008000000 */
[----:B------:R-:W-:Y:S01]  /*2370*/  UMOV UR5, 0x40000040 ;  /* 0x4000004000057882 */ /* 0x000fe20000000000 */
[----:B0-----:R-:W-:-:S06]  /*2380*/  WARPGROUP.ARRIVE ;  /* 0x00000000000079c5 */ /* 0x001fcc0000000000 */
[----:B------:R-:W-:Y:S01]  /*2390*/  HGMMA.64x256x16.F32.BF16 R24, gdesc[UR4].tnspB, RZ, !UPT, gsb0 ;  /* 0x43e00000041879f0 */ /* 0x000fe2000c0018ff */
[----:B------:R0:W-:Y:S04]  /*23a0*/  STL [R1+0x2a8], R6 ;  /* 0x0002a80601007387 */ /* 0x0001e80000100800 */
[----:B------:R1:W-:Y:S01]  /*23b0*/  STL [R1+0x364], R7 ;  /* 0x0003640701007387 */ /* 0x0003e20000100800 */
[----:B0-----:R-:W-:Y:S02]  /*23c0*/  VIADD R6, R4, 0x80 ;  /* 0x0000008004067836 */ /* 0x001fe40000000000 */
[----:B-1----:R-:W-:-:S03]  /*23d0*/  IMAD.MOV.U32 R7, RZ, RZ, 0x40000040 ;  /* 0x40000040ff077424 */ /* 0x002fc600078e00ff */
[----:B------:R-:W-:Y:S02]  /*23e0*/  R2UR UR10, R6 ;  /* 0x00000000060a72ca */ /* 0x000fe400000e0000 */
[----:B------:R-:W-:Y:S01]  /*23f0*/  R2UR UR11, R7 ;  /* 0x00000000070b72ca */ /* 0x000fe200000e0000 */
[----:B------:R-:W-:Y:S01]  /*2400*/  UIADD3 UR8, UR16, 0x2, URZ ;  /* 0x0000000210087890 */ /* 0x000fe2000fffe03f */
        /* <DEDUP_REMOVED lines=60> */
[----:B------:R-:W-:Y:S01]  /*27d0*/  STL [R1+0x398], R163 ;  /* 0x000398a301007387 */ /* 0x000fe20000100800 */
[----:B------:R-:W-:-:S03]  /*27e0*/  WARPGROUP.DEPBAR.LE gsb0, 0x0 ;  /* 0x00008000000079c5 */ /* 0x000fc60000010000 */
        /* <DEDUP_REMOVED lines=29> */
[----:B------:R-:W-:Y:S04]  /*29c0*/  STL.128 [R1+0x210], R24 ;  /* 0x0002101801007387 */ /* 0x000fe80000100c00 */
        /* <DEDUP_REMOVED lines=30> */
[----:B------:R0:W-:Y:S01]  /*2bb0*/  STL.128 [R1+0x400], R148 ;  /* 0x0004009401007387 */ /* 0x0001e20000100c00 */
[----:B------:R-:W-:Y:S01]  /*2bc0*/  UMOV UR9, 0x40000040 ;  /* 0x4000004000097882 */ /* 0x000fe20000000000 */
[----:B0-----:R-:W-:-:S06]  /*2bd0*/  WARPGROUP.ARRIVE ;  /* 0x00000000000079c5 */ /* 0x001fcc0000000000 */
[----:B------:R-:W-:Y:S01]  /*2be0*/  HGMMA.64x256x16.F32.BF16 R24, gdesc[UR8].tnspB, R24, gsb0 ;  /* 0x43e00000081879f0 */ /* 0x000fe20008001818 */
[----:B------:R-:W-:Y:S02]  /*2bf0*/  VIADD R6, R4, 0x100 ;  /* 0x0000010004067836 */ /* 0x000fe40000000000 */
[----:B------:R-:W-:-:S03]  /*2c00*/  IMAD.MOV.U32 R7, RZ, RZ, 0x40000040 ;  /* 0x40000040ff077424 */ /* 0x000fc600078e00ff */
[----:B------:R-:W-:Y:S02]  /*2c10*/  R2UR UR14, R6 ;  /* 0x00000000060e72ca */ /* 0x000fe400000e0000 */
[----:B------:R-:W-:Y:S01]  /*2c20*/  R2UR UR15, R7 ;  /* 0x00000000070f72ca */ /* 0x000fe200000e0000 */
[----:B------:R-:W-:Y:S01]  /*2c30*/  UIADD3 UR12, UR16, 0x4, URZ ;  /* 0x00000004100c7890 */ /* 0x000fe2000fffe03f */
[----:B------:R-:W-:Y:S01]  /*2c40*/  UMOV UR13, 0x40000040 ;  /* 0x40000040000d7882 */ /* 0x000fe20000000000 */
[----:B------:R-:W-:Y:S02]  /*2c50*/  VIADD R4, R4, 0x180 ;  /* 0x0000018004047836 */ /* 0x000fe40000000000 */
[----:B------:R-:W-:Y:S01]  /*2c60*/  IMAD.MOV.U32 R5, RZ, RZ, 0x40000040 ;  /* 0x40000040ff057424 */ /* 0x000fe200078e00ff */
[----:B------:R-:W-:Y:S01]  /*2c70*/  UMOV UR17, 0x40000040 ;  /* 0x4000004000117882 */ /* 0x000fe20000000000 */
[----:B------:R0:W5:Y:S01]  /*2c80*/  LDL R7, [R1+0x1c8] ;  /* 0x0001c80001077983 */ /* 0x0001620000100800 */
[----:B------:R-:W-:-:S02]  /*2c90*/  R2UR UR18, R4 ;  /* 0x00000000041272ca */ /* 0x000fc400000e0000 */
[----:B------:R-:W-:Y:S01]  /*2ca0*/  R2UR UR19, R5 ;  /* 0x00000000051372ca */ /* 0x000fe200000e0000 */
[----:B------:R-:W-:Y:S01]  /*2cb0*/  UIADD3 UR16, UR16, 0x6, URZ ;  /* 0x0000000610107890 */ /* 0x000fe2000fffe03f */
[----:B------:R-:W-:Y:S02]  /*2cc0*/  WARPGROUP.DEPBAR.LE gsb0, 0x0 ;  /* 0x00008000000079c5 */ /* 0x000fe40000010000 */
        /* <DEDUP_REMOVED lines=31> */
[----:B------:R1:W-:Y:S02]  /*2ec0*/  STL.128 [R1+0x400], R148 ;  /* 0x0004009401007387 */ /* 0x0003e40000100c00 */
[----:B-1----:R-:W-:-:S06]  /*2ed0*/  WARPGROUP.ARRIVE ;  /* 0x00000000000079c5 */ /* 0x002fcc0000000000 */
[----:B------:R-:W-:Y:S03]  /*2ee0*/  HGMMA.64x256x16.F32.BF16 R24, gdesc[UR12].tnspB, R24, gsb0 ;  /* 0x43e000000c1879f0 */ /* 0x000fe60008001818 */
        /* <DEDUP_REMOVED lines=37> */
[----:B------:R-:W2:Y:S04]  /*3140*/  LDL R4, [R1+0x210] ;  /* 0x0002100001047983 */ /* 0x000ea80000100800 */
[----:B------:R-:W-:Y:S04]  /*3150*/  STL.128 [R1+0x3a0], R124 ;  /* 0x0003a07c01007387 */ /* 0x000fe80000100c00 */
[----:B------:R-:W3:Y:S04]  /*3160*/  LDL R3, [R1+0x3ac] ;  /* 0x0003ac0001037983 */ /* 0x000ee80000100800 */
        /* <DEDUP_REMOVED lines=10> */
[----:B------:R1:W-:Y:S04]  /*3210*/  STL.128 [R1+0x2c0], R68 ;  /* 0x0002c04401007387 */ /* 0x0003e80000100c00 */
        /* <DEDUP_REMOVED lines=18> */
[----:B------:R-:W-:Y:S04]  /*3340*/  STL.128 [R1+0x400], R148 ;  /* 0x0004009401007387 */ /* 0x000fe80000100c00 */
[----:B-1----:R-:W3:Y:S04]  /*3350*/  LDL R68, [R1+0x214] ;  /* 0x0002140001447983 */ /* 0x002ee80000100800 */
[----:B------:R-:W3:Y:S04]  /*3360*/  LDL R70, [R1+0x218] ;  /* 0x0002180001467983 */ /* 0x000ee80000100800 */
[----:B----4-:R-:W4:Y:S04]  /*3370*/  LDL R72, [R1+0x21c] ;  /* 0x00021c0001487983 */ /* 0x010f280000100800 */
[----:B------:R-:W4:Y:S04]  /*3380*/  LDL R74, [R1+0x224] ;  /* 0x00022400014a7983 */ /* 0x000f280000100800 */
[----:B0-----:R-:W4:Y:S04]  /*3390*/  LDL R76, [R1+0x228] ;  /* 0x00022800014c7983 */ /* 0x001f280000100800 */
        /* <DEDUP_REMOVED lines=41> */
[----:B--2---:R-:W2:Y:S04]  /*3630*/  LDL R140, [R1+0x2d4] ;  /* 0x0002d400018c7983 */ /* 0x004ea80000100800 */
[----:B------:R-:W2:Y:S04]  /*3640*/  LDL R142, [R1+0x2d8] ;  /* 0x0002d800018e7983 */ /* 0x000ea80000100800 */
        /* <DEDUP_REMOVED lines=77> */
[----:B------:R-:W2:Y:S01]  /*3b20*/  LDL R22, [R1+0x2a0] ;  /* 0x0002a00001167983 */ /* 0x000ea20000100800 */
[----:B------:R-:W-:-:S05]  /*3b30*/  LOP3.LUT R223, R223, 0xffffff80, RZ, 0xc0, !PT ;  /* 0xffffff80dfdf7812 */ /* 0x000fca00078ec0ff */
[----:B------:R-:W-:Y:S01]  /*3b40*/  IMAD.IADD R223, R154, 0x1, -R223 ;  /* 0x000000019adf7824 */ /* 0x000fe200078e0adf */
[----:B------:R0:W-:Y:S01]  /*3b50*/  STL [R1+0x210], R4 ;  /* 0x0002100401007387 */ /* 0x0001e20000100800 */
[----:B------:R-:W-:-:S03]  /*3b60*/  ULOP3.LUT UR6, UR61, 0x1, URZ, 0xfc, !UPT ;  /* 0x000000013d067892 */ /* 0x000fc6000f8efc3f */
[----:B---3--:R1:W-:Y:S01]  /*3b70*/  STL [R1+0x3ac], R3 ;  /* 0x0003ac0301007387 */ /* 0x0083e20000100800 */
[----:B------:R-:W-:Y:S01]  /*3b80*/  UISETP.NE.AND UP0, UPT, UR6, 0x3, UPT ;  /* 0x000000030600788c */ /* 0x000fe2000bf05270 */
[----:B0-----:R-:W-:Y:S02]  /*3b90*/  SHF.R.S32.HI R4, RZ, 0x1f, R223 ;  /* 0x0000001fff047819 */ /* 0x001fe400000114df */
[----:B------:R-:W-:Y:S02]  /*3ba0*/  STL [R1+0x214], R68 ;  /* 0x0002144401007387 */ /* 0x000fe40000100800 */
[----:B-1----:R-:W-:Y:S02]  /*3bb0*/  LEA.HI R3, R4, R223, RZ, 0x2 ;  /* 0x000000df04037211 */ /* 0x002fe400078f10ff */
[----:B------:R-:W-:Y:S04]  /*3bc0*/  STL [R1+0x218], R70 ;  /* 0x0002184601007387 */ /* 0x000fe80000100800 */
        /* <DEDUP_REMOVED lines=44> */
[----:B--2---:R-:W-:Y:S04]  /*3e90*/  STL [R1+0x2d4], R140 ;  /* 0x0002d48c01007387 */ /* 0x004fe80000100800 */
        /* <DEDUP_REMOVED lines=76> */
[----:B------:R-:W-:Y:S06]  /*4360*/  BAR.ARV 0xf, 0x100 ;  /* 0x03c4000000007b1d */ /* 0x000fec0000002000 */
[----:B------:R0:W-:Y:S01]  /*4370*/  STL [R1+0x220], R6 ;  /* 0x0002200601007387 */ /* 0x0001e20000100800 */
[----:B------:R-:W-:-:S03]  /*4380*/  PLOP3.LUT P1, PT, PT, PT, UP0, 0x80, 0x0 ;  /* 0x000000000000781c */ /* 0x000fc60003f2f008 */
[----:B------:R1:W-:Y:S01]  /*4390*/  STL [R1+0x3b4], R5 ;  /* 0x0003b40501007387 */ /* 0x0003e20000100800 */
[--C-:B0-----:R-:W-:Y:S02]  /*43a0*/  SHF.R.S32.HI R6, RZ, 0x1f, R3.reuse ;  /* 0x0000001fff067819 */ /* 0x101fe40000011403 */
[----:B-1----:R-:W-:-:S04]  /*43b0*/  SHF.R.S32.HI R5, RZ, 0x2, R3 ;  /* 0x00000002ff057819 */ /* 0x002fc80000011403 */
[----:B------:R-:W-:Y:S02]  /*43c0*/  LEA.HI R6, R6, R5, RZ, 0x3 ;  /* 0x0000000506067211 */ /* 0x000fe400078f18ff */
[----:B------:R-:W-:Y:S02]  /*43d0*/  LEA.HI R4, R4, R223, RZ, 0x5 ;  /* 0x000000df04047211 */ /* 0x000fe400078f28ff */
[----:B------:R-:W-:Y:S02]  /*43e0*/  LOP3.LUT R6, R6, 0xfffffff8, RZ, 0xc0, !PT ;  /* 0xfffffff806067812 */ /* 0x000fe400078ec0ff */
[----:B------:R-:W-:-:S03]  /*43f0*/  SHF.R.S32.HI R3, RZ, 0x5, R4 ;  /* 0x00000005ff037819 */ /* 0x000fc60000011404 */
[----:B------:R-:W-:Y:S01]  /*4400*/  IMAD.IADD R6, R5, 0x1, -R6 ;  /* 0x0000000105067824 */ /* 0x000fe200078e0a06 */
[----:B------:R0:W-:Y:S03]  /*4410*/  STL [R1+0x2a0], R22 ;  /* 0x0002a01601007387 */ /* 0x0001e60000100800 */
[----:B0-----:R-:W-:Y:S01]  /*4420*/  IMAD R22, R3, 0x10, R6 ;  /* 0x0000001003167824 */ /* 0x001fe200078e0206 */
[----:B------:R-:W-:Y:S06]  /*4430*/  @!P1 BRA `(.L_x_5119) ;  /* 0x0000000000049947 */ /* 0x000fec0003800000 */
[----:B------:R-:W-:Y:S01]  /*4440*/  BPT.TRAP 0x1 ;  /* 0x000000040000795c */ /* 0x000fe20000300000 */
.L_x_5119:
[----:B------:R-:W0:Y:S01]  /*4450*/  S2R R153, SR_CgaCtaId ;  /* 0x0000000000997919 */ /* 0x000e220000008800 */
[----:B------:R-:W-:Y:S01]  /*4460*/  VIADD R3, R225, 0xfffffffe ;  /* 0xfffffffee1037836 */ /* 0x000fe20000000000 */
[----:B-----5:R-:W-:-:S04]  /*4470*/  LEA R7, R7, UR43, 0x3 ;  /* 0x0000002b07077c11 */ /* 0x020fc8000f8e18ff */
[----:B------:R-:W-:Y:S01]  /*4480*/  ISETP.GE.AND P0, PT, R3, R0, PT ;  /* 0x000000000300720c */ /* 0x000fe20003f06270 */
[----:B------:R-:W-:-:S05]  /*4490*/  VIADD R4, R7, 0x38860 ;  /* 0x0003886007047836 */ /* 0x000fca0000000000 */
[----:B0-----:R-:W-:-:S04]  /*44a0*/  PRMT R4, R153, 0x654, R4 ;  /* 0x0000065499047816 */ /* 0x001fc80000000004 */
[----:B------:R0:W-:Y:S03]  /*44b0*/  SYNCS.ARRIVE.TRANS64.RED.A1T0 RZ, [R4+URZ], RZ ;  /* 0x000000ff04ff79a7 */ /* 0x0001e6000810043f */
[----:B------:R-:W-:Y:S05]  /*44c0*/  @!P0 BRA `(.L_x_5120) ;  /* 0x0000003c005c8947 */ /* 0x000fea0003800000 */
.L_x_5122:
[----:B------:R-:W2:Y:S04]  /*44d0*/  LDL R155, [R1+0x1c8] ;  /* 0x0001c800019b7983 */ /* 0x000ea80000100800 */
[----:B------:R-:W3:Y:S04]  /*44e0*/  LDL.64 R64, [R1+0x220] ;  /* 0x0002200001407983 */ /* 0x000ee80000100a00 */
[----:B------:R-:W4:Y:S04]  /*44f0*/  LDL.64 R66, [R1+0x230] ;  /* 0x0002300001427983 */ /* 0x000f280000100a00 */
        /* <DEDUP_REMOVED lines=57> */
[----:B01----:R-:W4:Y:S04]  /*4890*/  LDL.64 R4, [R1+0x3c8] ;  /* 0x0003c80001047983 */ /* 0x003f280000100a00 */
[----:B------:R-:W4:Y:S04]  /*48a0*/  LDL.64 R12, [R1+0x3d8] ;  /* 0x0003d800010c7983 */ /* 0x000f280000100a00 */
[----:B------:R-:W4:Y:S04]  /*48b0*/  LDL.64 R10, [R1+0x3e8] ;  /* 0x0003e800010a7983 */ /* 0x000f280000100a00 */
[----:B------:R-:W4:Y:S04]  /*48c0*/  LDL.64 R8, [R1+0x3f8] ;  /* 0x0003f80001087983 */ /* 0x000f280000100a00 */
[----:B------:R-:W4:Y:S01]  /*48d0*/  LDL.64 R6, [R1+0x408] ;  /* 0x0004080001067983 */ /* 0x000f220000100a00 */
[----:B--2---:R-:W-:-:S05]  /*48e0*/  IMAD R58, R155, 0x40, R22 ;  /* 0x000000409b3a7824 */ /* 0x004fca00078e0216 */
[----:B------:R-:W-:Y:S01]  /*48f0*/  LEA R58, R58, UR43, 0x2 ;  /* 0x0000002b3a3a7c11 */ /* 0x000fe2000f8e10ff */
[----:B------:R-:W-:Y:S06]  /*4900*/  BAR.SYNC.DEFER_BLOCKING 0xe, 0x100 ;  /* 0x0384000000007b1d */ /* 0x000fec0000010000 */
[----:B------:R-:W3:Y:S04]  /*4910*/  LDS R61, [R58+0x38400] ;  /* 0x038400003a3d7984 */ /* 0x000ee80000000800 */
[----:B------:R0:W1:Y:S01]  /*4920*/  LDS R60, [R58+0x38420] ;  /* 0x038420003a3c7984 */ /* 0x0000620000000800 */
[C---:B---3--:R-:W-:Y:S01]  /*4930*/  FMUL.FTZ R65, R61.reuse, R65 ;  /* 0x000000413d417220 */ /* 0x048fe20000410000 */
[C---:B------:R-:W-:Y:S01]  /*4940*/  FMUL.FTZ R64, R61.reuse, R64 ;  /* 0x000000403d407220 */ /* 0x040fe20000410000 */
[C---:B----4-:R-:W-:Y:S01]  /*4950*/  FMUL.FTZ R67, R61.reuse, R67 ;  /* 0x000000433d437220 */ /* 0x050fe20000410000 */
[C---:B------:R-:W-:Y:S01]  /*4960*/  FMUL.FTZ R66, R61.reuse, R66 ;  /* 0x000000423d427220 */ /* 0x040fe20000410000 */
        /* <DEDUP_REMOVED lines=55> */
[----:B------:R-:W-:Y:S01]  /*4ce0*/  FMUL.FTZ R122, R61, R122 ;  /* 0x0000007a3d7a7220 */ /* 0x000fe20000410000 */
[-C--:B0-----:R-:W-:Y:S01]  /*4cf0*/  FMUL.FTZ R58, R62, R61.reuse ;  /* 0x0000003d3e3a7220 */ /* 0x081fe20000410000 */
[----:B------:R-:W-:Y:S01]  /*4d00*/  FMUL.FTZ R59, R63, R61 ;  /* 0x0000003d3f3b7220 */ /* 0x000fe20000410000 */
[C---:B------:R-:W-:Y:S01]  /*4d10*/  FMUL.FTZ R125, R61.reuse, R125 ;  /* 0x0000007d3d7d7220 */ /* 0x040fe20000410000 */
[----:B------:R-:W-:Y:S01]  /*4d20*/  FMUL.FTZ R124, R61, R124 ;  /* 0x0000007c3d7c7220 */ /* 0x000fe20000410000 */
[C---:B-1----:R-:W-:Y:S01]  /*4d30*/  FMUL.FTZ R127, R60.reuse, R127 ;  /* 0x0000007f3c7f7220 */ /* 0x042fe20000410000 */
[C---:B------:R-:W-:Y:S01]  /*4d40*/  FMUL.FTZ R126, R60.reuse, R126 ;  /* 0x0000007e3c7e7220 */ /* 0x040fe20000410000 */
[C---:B------:R-:W-:Y:S01]  /*4d50*/  FMUL.FTZ R129, R60.reuse, R129 ;  /* 0x000000813c817220 */ /* 0x040fe20000410000 */
[C---:B------:R-:W-:Y:S01]  /*4d60*/  FMUL.FTZ R128, R60.reuse, R128 ;  /* 0x000000803c807220 */ /* 0x040fe20000410000 */
[----:B------:R-:W-:Y:S01]  /*4d70*/  STL.64 [R1+0x220], R64 ;  /* 0x0002204001007387 */ /* 0x000fe20000100a00 */
[C---:B------:R-:W-:Y:S01]  /*4d80*/  FMUL.FTZ R131, R60.reuse, R131 ;  /* 0x000000833c837220 */ /* 0x040fe20000410000 */
[----:B------:R-:W-:-:S02]  /*4d90*/  FMUL.FTZ R130, R60, R130 ;  /* 0x000000823c827220 */ /* 0x000fc40000410000 */
[----:B------:R-:W-:Y:S01]  /*4da0*/  STL.64 [R1+0x230], R66 ;  /* 0x0002304201007387 */ /* 0x000fe20000100a00 */
[C---:B------:R-:W-:Y:S01]  /*4db0*/  FMUL.FTZ R133, R60.reuse, R133 ;  /* 0x000000853c857220 */ /* 0x040fe20000410000 */
[C---:B------:R-:W-:Y:S02]  /*4dc0*/  FMUL.FTZ R132, R60.reuse, R132 ;  /* 0x000000843c847220 */ /* 0x040fe40000410000 */
[----:B------:R-:W-:Y:S01]  /*4dd0*/  STL.64 [R1+0x240], R68 ;  /* 0x0002404401007387 */ /* 0x000fe20000100a00 */
[C---:B------:R-:W-:Y:S01]  /*4de0*/  FMUL.FTZ R135, R60.reuse, R135 ;  /* 0x000000873c877220 */ /* 0x040fe20000410000 */
[C---:B------:R-:W-:Y:S02]  /*4df0*/  FMUL.FTZ R134, R60.reuse, R134 ;  /* 0x000000863c867220 */ /* 0x040fe40000410000 */
[----:B------:R0:W-:Y:S01]  /*4e00*/  STL.64 [R1+0x250], R70 ;  /* 0x0002504601007387 */ /* 0x0001e20000100a00 */
[C---:B------:R-:W-:Y:S01]  /*4e10*/  FMUL.FTZ R137, R60.reuse, R137 ;  /* 0x000000893c897220 */ /* 0x040fe20000410000 */
[----:B------:R-:W-:-:S02]  /*4e20*/  FMUL.FTZ R136, R60, R136 ;  /* 0x000000883c887220 */ /* 0x000fc40000410000 */
[----:B------:R1:W-:Y:S01]  /*4e30*/  STL.64 [R1+0x260], R72 ;  /* 0x0002604801007387 */ /* 0x0003e20000100a00 */
[C---:B------:R-:W-:Y:S01]  /*4e40*/  FMUL.FTZ R57, R60.reuse, R57 ;  /* 0x000000393c397220 */ /* 0x040fe20000410000 */
[C---:B------:R-:W-:Y:S02]  /*4e50*/  FMUL.FTZ R56, R60.reuse, R56 ;  /* 0x000000383c387220 */ /* 0x040fe40000410000 */
[----:B------:R2:W-:Y:S01]  /*4e60*/  STL.64 [R1+0x270], R74 ;  /* 0x0002704a01007387 */ /* 0x0005e20000100a00 */
[C---:B------:R-:W-:Y:S01]  /*4e70*/  FMUL.FTZ R47, R60.reuse, R47 ;  /* 0x0000002f3c2f7220 */ /* 0x040fe20000410000 */
[C---:B------:R-:W-:Y:S02]  /*4e80*/  FMUL.FTZ R46, R60.reuse, R46 ;  /* 0x0000002e3c2e7220 */ /* 0x040fe40000410000 */
        /* <DEDUP_REMOVED lines=71> */
[----:B------:R-:W-:Y:S02]  /*5300*/  FMUL.FTZ R6, R60, R6 ;  /* 0x000000063c067220 */ /* 0x000fe40000410000 */
[----:B------:R-:W-:Y:S04]  /*5310*/  STL.64 [R1+0x210], R58 ;  /* 0x0002103a01007387 */ /* 0x000fe80000100a00 */
        /* <DEDUP_REMOVED lines=23> */
[----:B------:R3:W-:Y:S04]  /*5490*/  STL.64 [R1+0x378], R14 ;  /* 0x0003780e01007387 */ /* 0x0007e80000100a00 */
        /* <DEDUP_REMOVED lines=8> */
[----:B------:R4:W-:Y:S04]  /*5520*/  STL.64 [R1+0x408], R6 ;  /* 0x0004080601007387 */ /* 0x0009e80000100a00 */
[----:B0-----:R-:W4:Y:S04]  /*5530*/  LDL R70, [R1+0x214] ;  /* 0x0002140001467983 */ /* 0x001f280000100800 */
[----:B-1----:R-:W4:Y:S04]  /*5540*/  LDL R72, [R1+0x218] ;  /* 0x0002180001487983 */ /* 0x002f280000100800 */
[----:B--2---:R-:W2:Y:S04]  /*5550*/  LDL R74, [R1+0x21c] ;  /* 0x00021c00014a7983 */ /* 0x004ea80000100800 */
[----:B---3--:R-:W3:Y:S04]  /*5560*/  LDL R14, [R1+0x220] ;  /* 0x00022000010e7983 */ /* 0x008ee80000100800 */
[----:B------:R-:W3:Y:S04]  /*5570*/  LDL R76, [R1+0x224] ;  /* 0x00022400014c7983 */ /* 0x000ee80000100800 */
[----:B------:R-:W3:Y:S04]  /*5580*/  LDL R78, [R1+0x228] ;  /* 0x00022800014e7983 */ /* 0x000ee80000100800 */
[----:B------:R-:W3:Y:S04]  /*5590*/  LDL R80, [R1+0x22c] ;  /* 0x00022c0001507983 */ /* 0x000ee80000100800 */
[----:B----4-:R-:W4:Y:S04]  /*55a0*/  LDL R4, [R1+0x230] ;  /* 0x0002300001047983 */ /* 0x010f280000100800 */
        /* <DEDUP_REMOVED lines=119> */
[----:B------:R-:W-:Y:S04]  /*5d20*/  STL [R1+0x210], R58 ;  /* 0x0002103a01007387 */ /* 0x000fe80000100800 */
[----:B------:R-:W-:Y:S04]  /*5d30*/  STL [R1+0x214], R70 ;  /* 0x0002144601007387 */ /* 0x000fe80000100800 */
[----:B------:R-:W-:Y:S04]  /*5d40*/  STL [R1+0x218], R72 ;  /* 0x0002184801007387 */ /* 0x000fe80000100800 */
[----:B--2---:R-:W-:Y:S04]  /*5d50*/  STL [R1+0x21c], R74 ;  /* 0x00021c4a01007387 */ /* 0x004fe80000100800 */
[----:B---3--:R-:W-:Y:S04]  /*5d60*/  STL [R1+0x220], R14 ;  /* 0x0002200e01007387 */ /* 0x008fe80000100800 */
[----:B------:R-:W-:Y:S04]  /*5d70*/  STL [R1+0x224], R76 ;  /* 0x0002244c01007387 */ /* 0x000fe80000100800 */
[----:B------:R-:W-:Y:S04]  /*5d80*/  STL [R1+0x228], R78 ;  /* 0x0002284e01007387 */ /* 0x000fe80000100800 */
        /* <DEDUP_REMOVED lines=37> */
[----:B------:R0:W-:Y:S04]  /*5fe0*/  STL [R1+0x2c0], R26 ;  /* 0x0002c01a01007387 */ /* 0x0001e80000100800 */
        /* <DEDUP_REMOVED lines=74> */
[----:B------:R2:W-:Y:S04]  /*6490*/  STL [R1+0x3ec], R33 ;  /* 0x0003ec2101007387 */ /* 0x0005e80000100800 */
[----:B------:R-:W-:Y:S04]  /*64a0*/  STL [R1+0x3f0], R66 ;  /* 0x0003f04201007387 */ /* 0x000fe80000100800 */
[----:B------:R3:W-:Y:S04]  /*64b0*/  STL [R1+0x3f4], R41 ;  /* 0x0003f42901007387 */ /* 0x0007e80000100800 */
[----:B------:R4:W-:Y:S04]  /*64c0*/  STL [R1+0x3f8], R45 ;  /* 0x0003f82d01007387 */ /* 0x0009e80000100800 */
[----:B------:R4:W-:Y:S04]  /*64d0*/  STL [R1+0x3fc], R49 ;  /* 0x0003fc3101007387 */ /* 0x0009e80000100800 */
[----:B------:R-:W-:Y:S04]  /*64e0*/  STL [R1+0x400], R68 ;  /* 0x0004004401007387 */ /* 0x000fe80000100800 */
[----:B------:R4:W-:Y:S04]  /*64f0*/  STL [R1+0x404], R57 ;  /* 0x0004043901007387 */ /* 0x0009e80000100800 */
[----:B------:R4:W-:Y:S04]  /*6500*/  STL [R1+0x408], R61 ;  /* 0x0004083d01007387 */ /* 0x0009e80000100800 */
[----:B------:R4:W-:Y:S04]  /*6510*/  STL [R1+0x40c], R65 ;  /* 0x00040c4101007387 */ /* 0x0009e80000100800 */
[----:B0-----:R-:W4:Y:S04]  /*6520*/  LDL.128 R24, [R1+0x210] ;  /* 0x0002100001187983 */ /* 0x001f280000100c00 */
[----:B-1----:R-:W4:Y:S04]  /*6530*/  LDL.128 R28, [R1+0x220] ;  /* 0x00022000011c7983 */ /* 0x002f280000100c00 */
[----:B--2---:R-:W2:Y:S04]  /*6540*/  LDL.128 R32, [R1+0x230] ;  /* 0x0002300001207983 */ /* 0x004ea80000100c00 */
[----:B------:R-:W2:Y:S04]  /*6550*/  LDL.128 R36, [R1+0x240] ;  /* 0x0002400001247983 */ /* 0x000ea80000100c00 */
[----:B---3--:R-:W2:Y:S04]  /*6560*/  LDL.128 R40, [R1+0x250] ;  /* 0x0002500001287983 */ /* 0x008ea80000100c00 */
[----:B----4-:R-:W2:Y:S04]  /*6570*/  LDL.128 R44, [R1+0x260] ;  /* 0x00026000012c7983 */ /* 0x010ea80000100c00 */
[----:B------:R-:W2:Y:S04]  /*6580*/  LDL.128 R48, [R1+0x270] ;  /* 0x0002700001307983 */ /* 0x000ea80000100c00 */
        /* <DEDUP_REMOVED lines=24> */
[----:B------:R-:W2:Y:S01]  /*6710*/  LDL.128 R148, [R1+0x400] ;  /* 0x0004000001947983 */ /* 0x000ea20000100c00 */
[----:B------:R-:W-:-:S02]  /*6720*/  VIADD R155, R155, 0x1 ;  /* 0x000000019b9b7836 */ /* 0x000fc40000000000 */
[----:B------:R-:W-:Y:S02]  /*6730*/  IMAD.MOV.U32 R5, RZ, RZ, 0x40000040 ;  /* 0x40000040ff057424 */ /* 0x000fe400078e00ff */
[----:B------:R-:W-:Y:S01]  /*6740*/  IMAD.MOV.U32 R7, RZ, RZ, 0x40000040 ;  /* 0x40000040ff077424 */ /* 0x000fe200078e00ff */
[----:B------:R-:W-:Y:S01]  /*6750*/  ISETP.NE.AND P0, PT, R155, 0x2, PT ;  /* 0x000000029b00780c */ /* 0x000fe20003f05270 */
[----:B------:R0:W-:Y:S01]  /*6760*/  STL [R1+0x1c8], R155 ;  /* 0x0001c89b01007387 */ /* 0x0001e20000100800 */
[----:B------:R-:W-:Y:S01]  /*6770*/  R2UR UR7, R5 ;  /* 0x00000000050772ca */ /* 0x000fe200000e0000 */
[----:B------:R-:W-:Y:S01]  /*6780*/  IMAD.MOV.U32 R5, RZ, RZ, 0x40000040 ;  /* 0x40000040ff057424 */ /* 0x000fe200078e00ff */
[----:B------:R-:W-:Y:S01]  /*6790*/  R2UR UR11, R7 ;  /* 0x00000000070b72ca */ /* 0x000fe200000e0000 */
[----:B------:R-:W-:-:S03]  /*67a0*/  IMAD.MOV.U32 R7, RZ, RZ, 0x40000040 ;  /* 0x40000040ff077424 */ /* 0x000fc600078e00ff */
[----:B------:R-:W-:Y:S02]  /*67b0*/  R2UR UR19, R5 ;  /* 0x00000000051372ca */ /* 0x000fe400000e0000 */
[----:B------:R-:W-:-:S03]  /*67c0*/  R2UR UR15, R7 ;  /* 0x00000000070f72ca */ /* 0x000fc600000e0000 */
[----:B0-----:R-:W-:-:S04]  /*67d0*/  @!P0 IMAD.MOV.U32 R155, RZ, RZ, RZ ;  /* 0x000000ffff9b8224 */ /* 0x001fc800078e00ff */
[----:B------:R-:W-:-:S04]  /*67e0*/  IMAD R4, R155, 0x1000, R2 ;  /* 0x000010009b047824 */ /* 0x000fc800078e0202 */
[C---:B------:R-:W-:Y:S01]  /*67f0*/  VIADD R6, R4.reuse, 0x80 ;  /* 0x0000008004067836 */ /* 0x040fe20000000000 */
[----:B------:R-:W-:-:S04]  /*6800*/  R2UR UR6, R4 ;  /* 0x00000000040672ca */ /* 0x000fc800000e0000 */
[----:B------:R-:W-:Y:S01]  /*6810*/  R2UR UR10, R6 ;  /* 0x00000000060a72ca */ /* 0x000fe200000e0000 */
[C---:B------:R-:W-:Y:S02]  /*6820*/  VIADD R6, R4.reuse, 0x100 ;  /* 0x0000010004067836 */ /* 0x040fe40000000000 */
[----:B------:R-:W-:-:S03]  /*6830*/  VIADD R4, R4, 0x180 ;  /* 0x0000018004047836 */ /* 0x000fc60000000000 */
[----:B------:R-:W-:Y:S02]  /*6840*/  R2UR UR14, R6 ;  /* 0x00000000060e72ca */ /* 0x000fe400000e0000 */
[----:B------:R-:W-:Y:S01]  /*6850*/  R2UR UR18, R4 ;  /* 0x00000000041272ca */ /* 0x000fe200000e0000 */
[----:B------:R-:W3:Y:S04]  /*6860*/  @!P0 LDL R6, [R1+0x1cc] ;  /* 0x0001cc0001068983 */ /* 0x000ee80000100800 */
[----:B------:R-:W4:Y:S01]  /*6870*/  LDL R4, [R1+0x1d0] ;  /* 0x0001d00001047983 */ /* 0x000f220000100800 */
[----:B--2---:R-:W-:-:S06]  /*6880*/  WARPGROUP.ARRIVE ;  /* 0x00000000000079c5 */ /* 0x004fcc0000000000 */
        /* <DEDUP_REMOVED lines=34> */
[----:B0-----:R-:W-:-:S06]  /*6ab0*/  WARPGROUP.ARRIVE ;  /* 0x00000000000079c5 */ /* 0x001fcc0000000000 */
        /* <DEDUP_REMOVED lines=35> */
[----:B------:R-:W-:Y:S01]  /*6cf0*/  HGMMA.64x256x16.F32.BF16 R24, gdesc[UR12].tnspB, R24, gsb0 ;  /* 0x43e000000c1879f0 */ /* 0x000fe20008001818 */
[----:B------:R-:W-:Y:S04]  /*6d00*/  @!P0 STL [R1+0x1c8], RZ ;  /* 0x0001c8ff01008387 */ /* 0x000fe80000100800 */
[----:B------:R0:W5:Y:S01]  /*6d10*/  LDL R5, [R1+0x1c8] ;  /* 0x0001c80001057983 */ /* 0x0001620000100800 */
[----:B------:R-:W-:-:S03]  /*6d20*/  WARPGROUP.DEPBAR.LE gsb0, 0x0 ;  /* 0x00008000000079c5 */ /* 0x000fc60000010000 */
        /* <DEDUP_REMOVED lines=67> */
[----:B------:R-:W4:Y:S04]  /*7160*/  LDL R8, [R1+0x210] ;  /* 0x0002100001087983 */ /* 0x000f280000100800 */
[----:B-1----:R-:W4:Y:S04]  /*7170*/  LDL R74, [R1+0x214] ;  /* 0x00021400014a7983 */ /* 0x002f280000100800 */
[----:B--2---:R-:W2:Y:S04]  /*7180*/  LDL R76, [R1+0x218] ;  /* 0x00021800014c7983 */ /* 0x004ea80000100800 */
[----:B------:R-:W2:Y:S04]  /*7190*/  LDL R78, [R1+0x21c] ;  /* 0x00021c00014e7983 */ /* 0x000ea80000100800 */
[----:B------:R-:W2:Y:S04]  /*71a0*/  LDL R10, [R1+0x220] ;  /* 0x00022000010a7983 */ /* 0x000ea80000100800 */
[----:B---3--:R-:W3:Y:S04]  /*71b0*/  LDL R80, [R1+0x224] ;  /* 0x0002240001507983 */ /* 0x008ee80000100800 */
[----:B------:R-:W3:Y:S04]  /*71c0*/  LDL R82, [R1+0x228] ;  /* 0x0002280001527983 */ /* 0x000ee80000100800 */
[----:B----4-:R-:W4:Y:S04]  /*71d0*/  LDL R84, [R1+0x22c] ;  /* 0x00022c0001547983 */ /* 0x010f280000100800 */
[----:B------:R-:W4:Y:S04]  /*71e0*/  LDL R12, [R1+0x230] ;  /* 0x00023000010c7983 */ /* 0x000f280000100800 */
        /* <DEDUP_REMOVED lines=119> */
[----:B------:R-:W-:-:S03]  /*7960*/  VIADD R4, R4, 0x1 ;  /* 0x0000000104047836 */ /* 0x000fc60000000000 */
[----:B------:R0:W-:Y:S04]  /*7970*/  STL [R1+0x210], R8 ;  /* 0x0002100801007387 */ /* 0x0001e80000100800 */
[----:B------:R0:W-:Y:S04]  /*7980*/  STL [R1+0x1d0], R4 ;  /* 0x0001d00401007387 */ /* 0x0001e80000100800 */
[----:B------:R0:W-:Y:S04]  /*7990*/  STL [R1+0x214], R74 ;  /* 0x0002144a01007387 */ /* 0x0001e80000100800 */
[----:B--2---:R0:W-:Y:S04]  /*79a0*/  STL [R1+0x218], R76 ;  /* 0x0002184c01007387 */ /* 0x0041e80000100800 */
[----:B------:R0:W-:Y:S04]  /*79b0*/  STL [R1+0x21c], R78 ;  /* 0x00021c4e01007387 */ /* 0x0001e80000100800 */
[----:B------:R0:W-:Y:S04]  /*79c0*/  STL [R1+0x220], R10 ;  /* 0x0002200a01007387 */ /* 0x0001e80000100800 */
[----:B---3--:R0:W-:Y:S04]  /*79d0*/  STL [R1+0x224], R80 ;  /* 0x0002245001007387 */ /* 0x0081e80000100800 */
[----:B------:R0:W-:Y:S04]  /*79e0*/  STL [R1+0x228], R82 ;  /* 0x0002285201007387 */ /* 0x0001e80000100800 */
[----:B----4-:R0:W-:Y:S04]  /*79f0*/  STL [R1+0x22c], R84 ;  /* 0x00022c5401007387 */ /* 0x0101e80000100800 */
[----:B------:R0:W-:Y:S04]  /*7a00*/  STL [R1+0x230], R12 ;  /* 0x0002300c01007387 */ /* 0x0001e80000100800 */
        /* <DEDUP_REMOVED lines=118> */
[----:B------:R0:W-:Y:S01]  /*8170*/  STL [R1+0x40c], R45 ;  /* 0x00040c2d01007387 */ /* 0x0001e20000100800 */
[----:B------:R-:W-:-:S05]  /*8180*/  @!P0 LOP3.LUT R6, R6, 0x1, RZ, 0x3c, !PT ;  /* 0x0000000106068812 */ /* 0x000fca00078e3cff */
[----:B------:R0:W-:Y:S01]  /*8190*/  @!P0 STL [R1+0x1cc], R6 ;  /* 0x0001cc0601008387 */ /* 0x0001e20000100800 */
[----:B------:R-:W-:Y:S06]  /*81a0*/  BAR.ARV 0xf, 0x100 ;  /* 0x03c4000000007b1d */ /* 0x000fec0000002000 */
[C---:B------:R-:W-:Y:S01]  /*81b0*/  ISETP.GT.AND P0, PT, R3.reuse, R0, PT ;  /* 0x000000000300720c */ /* 0x040fe20003f04270 */
[----:B------:R-:W-:Y:S01]  /*81c0*/  VIADD R3, R3, 0xffffffff ;  /* 0xffffffff03037836 */ /* 0x000fe20000000000 */
[----:B------:R-:W-:Y:S11]  /*81d0*/  @!P1 BRA `(.L_x_5121) ;  /* 0x0000000000049947 */ /* 0x000ff60003800000 */
[----:B------:R-:W-:Y:S01]  /*81e0*/  BPT.TRAP 0x1 ;  /* 0x000000040000795c */ /* 0x000fe20000300000 */
.L_x_5121:
[----:B-----5:R-:W-:-:S05]  /*81f0*/  LEA R5, R5, UR43, 0x3 ;  /* 0x0000002b05057c11 */ /* 0x020fca000f8e18ff */
[----:B0-----:R-:W-:-:S05]  /*8200*/  VIADD R4, R5, 0x38860 ;  /* 0x0003886005047836 */ /* 0x001fca0000000000 */
[----:B------:R-:W-:-:S04]  /*8210*/  PRMT R4, R153, 0x654, R4 ;  /* 0x0000065499047816 */ /* 0x000fc80000000004 */
[----:B------:R1:W-:Y:S01]  /*8220*/  SYNCS.ARRIVE.TRANS64.RED.A1T0 RZ, [R4+URZ], RZ ;  /* 0x000000ff04ff79a7 */ /* 0x0003e2000810043f */
[----:B------:R-:W-:Y:S05]  /*8230*/  @P0 BRA `(.L_x_5122) ;  /* 0xffffffc000a40947 */ /* 0x000fea000383ffff */
.L_x_5120:
[----:B------:R-:W2:Y:S04]  /*8240*/  LDL R51, [R1+0x1c8] ;  /* 0x0001c80001337983 */ /* 0x000ea80000100800 */
[----:B------:R-:W3:Y:S04]  /*8250*/  LDL.64 R18, [R1+0x348] ;  /* 0x0003480001127983 */ /* 0x000ee80000100a00 */
[----:B------:R-:W4:Y:S04]  /*8260*/  LDL.64 R54, [R1+0x210] ;  /* 0x0002100001367983 */ /* 0x000f280000100a00 */
[----:B------:R-:W5:Y:S04]  /*8270*/  LDL.64 R56, [R1+0x220] ;  /* 0x0002200001387983 */ /* 0x000f680000100a00 */
        /* <DEDUP_REMOVED lines=60> */
[----:B01----:R-:W5:Y:S04]  /*8640*/  LDL.64 R4, [R1+0x408] ;  /* 0x0004080001047983 */ /* 0x003f680000100a00 */
[----:B------:R-:W5:Y:S04]  /*8650*/  LDL R50, [R1+0x1d0] ;  /* 0x0001d00001327983 */ /* 0x000f680000100800 */
[----:B------:R-:W5:Y:S01]  /*8660*/  LDL R0, [R1+0x1c8] ;  /* 0x0001c80001007983 */ /* 0x000f620000100800 */
[----:B--2---:R-:W-:-:S05]  /*8670*/  IMAD R22, R51, 0x40, R22 ;  /* 0x0000004033167824 */ /* 0x004fca00078e0216 */
[----:B------:R-:W-:Y:S01]  /*8680*/  LEA R22, R22, UR43, 0x2 ;  /* 0x0000002b16167c11 */ /* 0x000fe2000f8e10ff */
[----:B------:R-:W-:Y:S06]  /*8690*/  BAR.SYNC.DEFER_BLOCKING 0xe, 0x100 ;  /* 0x0384000000007b1d */ /* 0x000fec0000010000 */
[----:B------:R-:W-:Y:S04]  /*86a0*/  LDS R51, [R22+0x38400] ;  /* 0x0384000016337984 */ /* 0x000fe80000000800 */
[----:B------:R-:W3:Y:S01]  /*86b0*/  LDS R22, [R22+0x38420] ;  /* 0x0384200016167984 */ /* 0x000ee20000000800 */
[----:B------:R-:W-:Y:S01]  /*86c0*/  BSSY B0, `(.L_x_5123) ;  /* 0x00000cd000007945 */ /* 0x000fe20003800000 */
[C---:B---3--:R-:W-:Y:S01]  /*86d0*/  FMUL.FTZ R19, R22.reuse, R19 ;  /* 0x0000001316137220 */ /* 0x048fe20000410000 */
[C---:B------:R-:W-:Y:S01]  /*86e0*/  FMUL.FTZ R18, R22.reuse, R18 ;  /* 0x0000001216127220 */ /* 0x040fe20000410000 */
[C---:B----4-:R-:W-:Y:S01]  /*86f0*/  FMUL.FTZ R55, R51.reuse, R55 ;  /* 0x0000003733377220 */ /* 0x050fe20000410000 */
[C---:B------:R-:W-:Y:S01]  /*8700*/  FMUL.FTZ R54, R51.reuse, R54 ;  /* 0x0000003633367220 */ /* 0x040fe20000410000 */
[C---:B-----5:R-:W-:Y:S01]  /*8710*/  FMUL.FTZ R57, R51.reuse, R57 ;  /* 0x0000003933397220 */ /* 0x060fe20000410000 */
[C---:B------:R-:W-:Y:S01]  /*8720*/  FMUL.FTZ R56, R51.reuse, R56 ;  /* 0x0000003833387220 */ /* 0x040fe20000410000 */
[----:B------:R0:W-:Y:S01]  /*8730*/  STL.64 [R1+0x348], R18 ;  /* 0x0003481201007387 */ /* 0x0001e20000100a00 */
        /* <DEDUP_REMOVED lines=116> */
[C---:B0-----:R-:W-:Y:S01]  /*8e80*/  FMUL.FTZ R19, R22.reuse, R3 ;  /* 0x0000000316137220 */ /* 0x041fe20000410000 */
[C---:B------:R-:W-:Y:S01]  /*8e90*/  FMUL.FTZ R18, R22.reuse, R2 ;  /* 0x0000000216127220 */ /* 0x040fe20000410000 */
[C---:B------:R-:W-:Y:S01]  /*8ea0*/  FMUL.FTZ R7, R22.reuse, R7 ;  /* 0x0000000716077220 */ /* 0x040fe20000410000 */
[C---:B------:R-:W-:Y:S01]  /*8eb0*/  FMUL.FTZ R6, R22.reuse, R6 ;  /* 0x0000000616067220 */ /* 0x040fe20000410000 */
[C---:B------:R-:W-:Y:S01]  /*8ec0*/  FMUL.FTZ R5, R22.reuse, R5 ;  /* 0x0000000516057220 */ /* 0x040fe20000410000 */
[----:B------:R-:W-:Y:S01]  /*8ed0*/  FMUL.FTZ R4, R22, R4 ;  /* 0x0000000416047220 */ /* 0x000fe20000410000 */
[----:B------:R-:W-:-:S02]  /*8ee0*/  VIADD R50, R50, 0x1 ;  /* 0x0000000132327836 */ /* 0x000fc40000000000 */
[----:B------:R-:W-:Y:S01]  /*8ef0*/  VIADD R0, R0, 0x1 ;  /* 0x0000000100007836 */ /* 0x000fe20000000000 */
[----:B------:R0:W-:Y:S04]  /*8f00*/  STL.64 [R1+0x210], R54 ;  /* 0x0002103601007387 */ /* 0x0001e80000100a00 */
        /* <DEDUP_REMOVED lines=62> */
[----:B------:R0:W-:Y:S04]  /*92f0*/  STL [R1+0x1d0], R50 ;  /* 0x0001d03201007387 */ /* 0x0001e80000100800 */
[----:B------:R0:W-:Y:S01]  /*9300*/  STL [R1+0x1c8], R0 ;  /* 0x0001c80001007387 */ /* 0x0001e20000100800 */
[----:B------:R-:W-:Y:S06]  /*9310*/  BAR.ARV 0xf, 0x100 ;  /* 0x03c4000000007b1d */ /* 0x000fec0000002000 */
[----:B------:R-:W-:Y:S01]  /*9320*/  ISETP.NE.AND P0, PT, R0, 0x2, PT ;  /* 0x000000020000780c */ /* 0x000fe20003f05270 */
[----:B------:R-:W-:-:S12]  /*9330*/  IMAD.MOV.U32 R3, RZ, RZ, 0x1 ;  /* 0x00000001ff037424 */ /* 0x000fd800078e00ff */
[----:B0-----:R-:W-:Y:S05]  /*9340*/  @P0 BRA `(.L_x_5124) ;  /* 0x0000000000100947 */ /* 0x001fea0003800000 */
[----:B------:R-:W2:Y:S04]  /*9350*/  LDL R0, [R1+0x1cc] ;  /* 0x0001cc0001007983 */ /* 0x000ea80000100800 */
[----:B------:R0:W-:Y:S01]  /*9360*/  STL [R1+0x1c8], RZ ;  /* 0x0001c8ff01007387 */ /* 0x0001e20000100800 */
[----:B--2---:R-:W-:-:S05]  /*9370*/  LOP3.LUT R0, R0, 0x1, RZ, 0x3c, !PT ;  /* 0x0000000100007812 */ /* 0x004fca00078e3cff */
[----:B------:R0:W-:Y:S02]  /*9380*/  STL [R1+0x1cc], R0 ;  /* 0x0001cc0001007387 */ /* 0x0001e40000100800 */
.L_x_5124:
[----:B------:R-:W-:Y:S05]  /*9390*/  BSYNC B0 ;  /* 0x0000000000007941 */ /* 0x000fea0003800000 */
.L_x_5123:
[----:B------:R-:W-:Y:S05]  /*93a0*/  BRA `(.L_x_5118) ;  /* 0x0000018c00607947 */ /* 0x000fea0003800000 */
.L_x_5110:
[----:B------:R-:W0:Y:S01]  /*93b0*/  S2UR UR4, SR_SWINHI ;  /* 0x00000000000479c3 */ /* 0x000e220000002f00 */
[----:B------:R-:W1:Y:S01]  /*93c0*/  S2R R7, SR_CgaCtaId ;  /* 0x0000000000077919 */ /* 0x000e620000008800 */
[----:B------:R-:W-:Y:S01]  /*93d0*/  UMOV UR5, 0x400 ;  /* 0x0000040000057882 */ /* 0x000fe20000000000 */
[----:B------:R-:W-:Y:S01]  /*93e0*/  ULDC UR7, c[0x0][0x448] ;  /* 0x0001120000077ab9 */ /* 0x000fe20000000800 */
[----:B------:R-:W-:Y:S01]  /*93f0*/  ULEA UR43, UR43, UR5, 0x18 ;  /* 0x000000052b2b7291 */ /* 0x000fe2000f8ec03f */
[----:B------:R-:W2:Y:S01]  /*9400*/  S2R R12, SR_CTAID.X ;  /* 0x00000000000c7919 */ /* 0x000ea20000002500 */
[----:B------:R-:W-:Y:S01]  /*9410*/  UISETP.NE.AND UP2, UPT, UR7, 0x1, UPT ;  /* 0x000000010700788c */ /* 0x000fe2000bf45270 */
[----:B------:R-:W-:Y:S01]  /*9420*/  IMAD.U32 R10, RZ, RZ, UR61 ;  /* 0x0000003dff0a7e24 */ /* 0x000fe2000f8e00ff */
[----:B------:R-:W-:Y:S01]  /*9430*/  USHF.L.U32 UR6, UR6, 0x6, URZ ;  /* 0x0000000606067899 */ /* 0x000fe2000800063f */
[----:B------:R-:W-:Y:S01]  /*9440*/  IMAD.MOV.U32 R11, RZ, RZ, 0x80 ;  /* 0x00000080ff0b7424 */ /* 0x000fe200078e00ff */
[----:B------:R-:W-:Y:S01]  /*9450*/  STL [R1+0x10], RZ ;  /* 0x000010ff01007387 */ /* 0x000fe20000100800 */
[----:B------:R-:W-:Y:S01]  /*9460*/  IMAD.U32 R4, RZ, RZ, UR61 ;  /* 0x0000003dff047e24 */ /* 0x000fe2000f8e00ff */
[----:B------:R-:W-:Y:S01]  /*9470*/  ULDC UR44, c[0x0][0x288] ;  /* 0x0000a200002c7ab9 */ /* 0x000fe20000000800 */
[----:B------:R-:W-:Y:S01]  /*9480*/  IMAD.MOV.U32 R5, RZ, RZ, 0x80 ;  /* 0x00000080ff057424 */ /* 0x000fe200078e00ff */
[----:B------:R3:W-:Y:S01]  /*9490*/  STL.64 [R1+0x28], R10 ;  /* 0x0000280a01007387 */ /* 0x0007e20000100a00 */
[----:B------:R-:W-:Y:S01]  /*94a0*/  IMAD.MOV.U32 R6, RZ, RZ, 0x80 ;  /* 0x00000080ff067424 */ /* 0x000fe200078e00ff */
[----:B------:R-:W-:Y:S01]  /*94b0*/  UIADD3 UR40, UR42, 0x1, -UR44 ;  /* 0x000000012a287890 */ /* 0x000fe2000fffe82c */
[----:B------:R-:W-:Y:S01]  /*94c0*/  IMAD.MOV.U32 R8, RZ, RZ, 0x100 ;  /* 0x00000100ff087424 */ /* 0x000fe200078e00ff */
[----:B------:R-:W-:Y:S01]  /*94d0*/  STL [R1+0x38], RZ ;  /* 0x000038ff01007387 */ /* 0x000fe20000100800 */
[----:B------:R-:W-:Y:S01]  /*94e0*/  @UP2 ULDC UR10, c[0x0][0x450] ;  /* 0x00011400000a2ab9 */ /* 0x000fe20000000800 */
[----:B------:R-:W-:Y:S01]  /*94f0*/  UP2UR UR41, UPR, URZ, 0x4 ;  /* 0x000000043f297883 */ /* 0x000fe20008000000 */
[----:B------:R-:W-:Y:S01]  /*9500*/  UMOV UR38, UR43 ;  /* 0x0000002b00267c82 */ /* 0x000fe20008000000 */
[----:B0-----:R-:W-:Y:S01]  /*9510*/  UMOV UR39, UR4 ;  /* 0x0000000400277c82 */ /* 0x001fe20008000000 */
[----:B------:R-:W-:-:S02]  /*9520*/  UIADD3 UR7, UP0, UR38, 0x38850, URZ ;  /* 0x0003885026077890 */ /* 0x000fc4000ff1e03f */
[----:B------:R-:W-:Y:S02]  /*9530*/  UIADD3 UR4, UP1, UR38, 0x38860, URZ ;  /* 0x0003886026047890 */ /* 0x000fe4000ff3e03f */
[----:B------:R-:W-:Y:S02]  /*9540*/  UIADD3.X UR8, URZ, UR39, URZ, UP0, !UPT ;  /* 0x000000273f087290 */ /* 0x000fe400087fe43f */
[----:B------:R-:W-:Y:S01]  /*9550*/  UIADD3.X UR5, URZ, UR39, URZ, UP1, !UPT ;  /* 0x000000273f057290 */ /* 0x000fe20008ffe43f */
[----:B------:R-:W-:Y:S01]  /*9560*/  IMAD.U32 R0, RZ, RZ, UR7 ;  /* 0x00000007ff007e24 */ /* 0x000fe2000f8e00ff */
[----:B------:R-:W-:Y:S01]  /*9570*/  UIADD3 UR7, UP1, UR38, 0x38840, URZ ;  /* 0x0003884026077890 */ /* 0x000fe2000ff3e03f */
[----:B---3--:R-:W-:Y:S01]  /*9580*/  IMAD.U32 R10, RZ, RZ, UR4 ;  /* 0x00000004ff0a7e24 */ /* 0x008fe2000f8e00ff */
[----:B------:R-:W-:Y:S01]  /*9590*/  UIADD3 UR9, UP0, UR38, 0x38830, URZ ;  /* 0x0003883026097890 */ /* 0x000fe2000ff1e03f */
[----:B------:R-:W-:Y:S01]  /*95a0*/  IMAD.U32 R3, RZ, RZ, UR8 ;  /* 0x00000008ff037e24 */ /* 0x000fe2000f8e00ff */
[----:B------:R-:W-:Y:S01]  /*95b0*/  UIADD3.X UR8, URZ, UR39, URZ, UP1, !UPT ;  /* 0x000000273f087290 */ /* 0x000fe20008ffe43f */
[----:B-1----:R-:W-:Y:S01]  /*95c0*/  IMAD.MOV.U32 R9, RZ, RZ, R7 ;  /* 0x000000ffff097224 */ /* 0x002fe200078e0007 */
[----:B------:R-:W-:Y:S01]  /*95d0*/  UIADD3.X UR4, URZ, UR39, URZ, UP0, !UPT ;  /* 0x000000273f047290 */ /* 0x000fe200087fe43f */
[----:B------:R0:W-:Y:S01]  /*95e0*/  STL.128 [R1], R4 ;  /* 0x0000000401007387 */ /* 0x0001e20000100c00 */
[----:B------:R-:W-:-:S03]  /*95f0*/  IMAD.U32 R11, RZ, RZ, UR5 ;  /* 0x00000005ff0b7e24 */ /* 0x000fc6000f8e00ff */
[----:B------:R1:W-:Y:S04]  /*9600*/  STL.64 [R1+0x30], R8 ;  /* 0x0000300801007387 */ /* 0x0003e80000100a00 */
[----:B--2---:R2:W-:Y:S01]  /*9610*/  STL [R1+0x50], R12 ;  /* 0x0000500c01007387 */ /* 0x0045e20000100800 */
[----:B0-----:R-:W-:Y:S01]  /*9620*/  IMAD.U32 R7, RZ, RZ, UR8 ;  /* 0x00000008ff077e24 */ /* 0x001fe2000f8e00ff */
[----:B------:R-:W-:Y:S01]  /*9630*/  @UP2 UIADD3 UR8, UR6, 0x3f, URZ ;  /* 0x0000003f06082890 */ /* 0x000fe2000fffe03f */
[----:B-1----:R-:W-:Y:S02]  /*9640*/  IMAD.MOV.U32 R8, RZ, RZ, R0 ;  /* 0x000000ffff087224 */ /* 0x002fe400078e0000 */
[----:B------:R-:W-:Y:S02]  /*9650*/  IMAD.MOV.U32 R9, RZ, RZ, R3 ;  /* 0x000000ffff097224 */ /* 0x000fe400078e0003 */
[----:B------:R-:W-:Y:S01]  /*9660*/  IMAD.U32 R4, RZ, RZ, UR9 ;  /* 0x00000009ff047e24 */ /* 0x000fe2000f8e00ff */
[----:B------:R-:W-:Y:S01]  /*9670*/  @UP2 ULDC UR9, c[0x0][0x44c] ;  /* 0x0001130000092ab9 */ /* 0x000fe20000000800 */
[----:B------:R-:W-:Y:S01]  /*9680*/  IMAD.U32 R5, RZ, RZ, UR4 ;  /* 0x00000004ff057e24 */ /* 0x000fe2000f8e00ff */
[----:B------:R-:W-:Y:S01]  /*9690*/  ULDC.64 UR4, c[0x0][0xad8] ;  /* 0x0002b60000047ab9 */ /* 0x000fe20000000a00 */
[----:B------:R-:W-:Y:S01]  /*96a0*/  IMAD.U32 R6, RZ, RZ, UR7 ;  /* 0x00000007ff067e24 */ /* 0x000fe2000f8e00ff */
[----:B------:R-:W-:Y:S01]  /*96b0*/  UIMAD.WIDE.U32 UR8, UR8, UR9, URZ ;  /* 0x00000009080872a5 */ /* 0x000fe2000f8e003f */
[----:B------:R2:W-:Y:S01]  /*96c0*/  STL.128 [R1+0x40], R8 ;  /* 0x0000400801007387 */ /* 0x0005e20000100c00 */
[----:B------:R-:W-:-:S02]  /*96d0*/  UISETP.GE.AND UP0, UPT, UR5, 0x1, UPT ;  /* 0x000000010500788c */ /* 0x000fc4000bf06270 */
[----:B------:R-:W-:Y:S01]  /*96e0*/  UIADD3 UR7, UR6, 0x3f, URZ ;  /* 0x0000003f06077890 */ /* 0x000fe2000fffe03f */
[----:B------:R2:W-:Y:S01]  /*96f0*/  STL.64 [R1+0x18], R4 ;  /* 0x0000180401007387 */ /* 0x0005e20000100a00 */
[----:B------:R-:W-:Y:S02]  /*9700*/  @UP2 USHF.R.U32.HI UR7, URZ, UR10, UR9 ;  /* 0x0000000a3f072299 */ /* 0x000fe40008011609 */
[----:B------:R-:W-:Y:S01]  /*9710*/  PLOP3.LUT P0, PT, PT, PT, UP0, 0x40, 0x0 ;  /* 0x000000000000781c */ /* 0x000fe20003f0e808 */
[----:B------:R2:W-:Y:S01]  /*9720*/  STL.64 [R1+0x20], R6 ;  /* 0x0000200601007387 */ /* 0x0005e20000100a00 */
[----:B------:R-:W-:Y:S02]  /*9730*/  UIADD3 UR7, UR40, UR7, URZ ;  /* 0x0000000728077290 */ /* 0x000fe4000fffe03f */
[----:B------:R-:W-:Y:S02]  /*9740*/  UP2UR UR60, UPR, URZ, 0x1 ;  /* 0x000000013f3c7883 */ /* 0x000fe40008000000 */
[----:B------:R-:W-:-:S06]  /*9750*/  UIADD3 UR4, UR7, UR4, URZ ;  /* 0x0000000407047290 */ /* 0x000fcc000fffe03f */
[----:B------:R-:W-:Y:S01]  /*9760*/  IMAD.U32 R0, RZ, RZ, UR4 ;  /* 0x00000004ff007e24 */ /* 0x000fe2000f8e00ff */
[----:B--2---:R-:W-:Y:S06]  /*9770*/  @P0 BRA `(.L_x_5125) ;  /* 0x0000000000400947 */ /* 0x004fec0003800000 */
        /* <DEDUP_REMOVED lines=10> */
.L_x_5126:
[----:B------:R-:W-:-:S11]  /*9820*/  UISETP.NE.AND UP0, UPT, UR5, 0x1, UPT ;  /* 0x000000010500788c */ /* 0x000fd6000bf05270 */
[----:B------:R-:W-:Y:S02]  /*9830*/  @UP0 ULDC.64 UR10, c[0x0][0xae0] ;  /* 0x0002b800000a0ab9 */ /* 0x000fe40000000a00 */
[----:B------:R-:W-:-:S04]  /*9840*/  UIMAD.WIDE.U32 UR8, UR4, UR10, URZ ;  /* 0x0000000a040872a5 */ /* 0x000fc8000f8e003f */
[----:B------:R-:W-:-:S12]  /*9850*/  @UP0 USHF.R.U32.HI UR4, URZ, UR11, UR9 ;  /* 0x0000000b3f040299 */ /* 0x000fd80008011609 */
.L_x_5127:
[----:B------:R-:W-:-:S06]  /*9860*/  UIMAD UR4, UR4, UR5, UR5 ;  /* 0x00000005040472a4 */ /* 0x000fcc000f8e0205 */
[----:B------:R-:W-:-:S07]  /*9870*/  VIMNMX R0, R0, UR4, PT ;  /* 0x0000000400007c48 */ /* 0x000fce000bfe0100 */
.L_x_5125:
[----:B------:R-:W-:Y:S01]  /*9880*/  UISETP.NE.AND UP0, UPT, UR41, URZ, UPT ;  /* 0x0000003f2900728c */ /* 0x000fe2000bf05270 */
[----:B------:R-:W-:Y:S01]  /*9890*/  VIADD R0, R0, 0x3f ;  /* 0x0000003f00007836 */ /* 0x000fe20000000000 */
[----:B------:R-:W-:Y:S02]  /*98a0*/  UIADD3 UR4, UR42, 0x3f, URZ ;  /* 0x0000003f2a047890 */ /* 0x000fe4000fffe03f */
[----:B------:R-:W-:Y:S02]  /*98b0*/  UIADD3 UR44, UR42, -UR44, URZ ;  /* 0x8000002c2a2c7290 */ /* 0x000fe4000fffe03f */
[----:B------:R-:W-:Y:S01]  /*98c0*/  USHF.R.S32.HI UR7, URZ, 0x1f, UR4 ;  /* 0x0000001f3f077899 */ /* 0x000fe20008011404 */
[----:B------:R-:W-:Y:S01]  /*98d0*/  SHF.R.S32.HI R3, RZ, 0x1f, R0 ;  /* 0x0000001fff037819 */ /* 0x000fe20000011400 */
[----:B------:R-:W-:Y:S02]  /*98e0*/  ULDC UR10, c[0x0][0xad4] ;  /* 0x0002b500000a7ab9 */ /* 0x000fe40000000800 */
[----:B------:R-:W-:Y:S01]  /*98f0*/  ULEA.HI UR7, UR7, UR4, URZ, 0x6 ;  /* 0x0000000407077291 */ /* 0x000fe2000f8f303f */
[----:B------:R-:W-:Y:S01]  /*9900*/  LEA.HI R3, R3, R0, RZ, 0x6 ;  /* 0x0000000003037211 */ /* 0x000fe200078f30ff */
[----:B------:R-:W-:Y:S01]  /*9910*/  @UP0 ULDC UR8, c[0x0][0x44c] ;  /* 0x0001130000080ab9 */ /* 0x000fe20000000800 */
[----:B------:R-:W-:Y:S01]  /*9920*/  @UP0 ULDC UR11, c[0x0][0x450] ;  /* 0x00011400000b0ab9 */ /* 0x000fe20000000800 */
[----:B------:R-:W-:Y:S01]  /*9930*/  UIMAD.WIDE.U32 UR8, UR6, UR8, URZ ;  /* 0x00000008060872a5 */ /* 0x000fe2000f8e003f */
[----:B------:R-:W-:Y:S01]  /*9940*/  SHF.R.S32.HI R3, RZ, 0x6, R3 ;  /* 0x00000006ff037819 */ /* 0x000fe20000011403 */
[----:B------:R-:W-:-:S02]  /*9950*/  USHF.R.S32.HI UR7, URZ, 0x6, UR7 ;  /* 0x000000063f077899 */ /* 0x000fc40008011407 */
[----:B------:R-:W-:Y:S02]  /*9960*/  @UP0 USHF.R.U32.HI UR6, URZ, UR11, UR9 ;  /* 0x0000000b3f060299 */ /* 0x000fe40008011609 */
[----:B------:R-:W-:Y:S02]  /*9970*/  UISETP.GE.AND UP0, UPT, UR5, 0x1, UPT ;  /* 0x000000010500788c */ /* 0x000fe4000bf06270 */
[----:B------:R-:W-:Y:S01]  /*9980*/  UIADD3 UR6, UR44, UR6, URZ ;  /* 0x000000062c067290 */ /* 0x000fe2000fffe03f */
[----:B------:R-:W-:-:S03]  /*9990*/  VIMNMX R8, R3, UR7, PT ;  /* 0x0000000703087c48 */ /* 0x000fc6000bfe0100 */
[----:B------:R-:W-:Y:S01]  /*99a0*/  PLOP3.LUT P0, PT, PT, PT, UP0, 0x40, 0x0 ;  /* 0x000000000000781c */ /* 0x000fe20003f0e808 */
[----:B------:R-:W-:-:S06]  /*99b0*/  UIADD3 UR4, UR6, -UR10, URZ ;  /* 0x8000000a06047290 */ /* 0x000fcc000fffe03f */
[----:B------:R-:W-:-:S06]  /*99c0*/  IMAD.U32 R0, RZ, RZ, UR4 ;  /* 0x00000004ff007e24 */ /* 0x000fcc000f8e00ff */
[----:B------:R-:W-:Y:S05]  /*99d0*/  @P0 BRA `(.L_x_5128) ;  /* 0x0000000000440947 */ /* 0x000fea0003800000 */
[----:B------:R-:W-:Y:S02]  /*99e0*/  UMOV UR4, UR6 ;  /* 0x0000000600047c82 */ /* 0x000fe40008000000 */
        /* <DEDUP_REMOVED lines=10> */
.L_x_5129:
[----:B------:R-:W-:-:S11]  /*9a90*/  UISETP.NE.AND UP0, UPT, UR5, 0x1, UPT ;  /* 0x000000010500788c */ /* 0x000fd6000bf05270 */
[----:B------:R-:W-:Y:S02]  /*9aa0*/  @UP0 ULDC.64 UR8, c[0x0][0xae0] ;  /* 0x0002b80000080ab9 */ /* 0x000fe40000000a00 */
[----:B------:R-:W-:-:S04]  /*9ab0*/  UIMAD.WIDE.U32 UR6, UR4, UR8, URZ ;  /* 0x00000008040672a5 */ /* 0x000fc8000f8e003f */
[----:B------:R-:W-:-:S12]  /*9ac0*/  @UP0 USHF.R.U32.HI UR4, URZ, UR9, UR7 ;  /* 0x000000093f040299 */ /* 0x000fd80008011607 */
.L_x_5130:
[----:B------:R-:W-:-:S06]  /*9ad0*/  UIMAD UR4, UR4, UR5, URZ ;  /* 0x00000005040472a4 */ /* 0x000fcc000f8e023f */
[----:B------:R-:W-:-:S07]  /*9ae0*/  VIMNMX R0, R0, UR4, !PT ;  /* 0x0000000400007c48 */ /* 0x000fce000ffe0100 */
.L_x_5128:
        /* <DEDUP_REMOVED lines=39> */
.L_x_5131:
[----:B------:R-:W-:Y:S01]  /*9d60*/  IMAD R22, R22, R177, R9 ;  /* 0x000000b116167224 */ /* 0x000fe200078e0209 */
[----:B------:R-:W-:-:S04]  /*9d70*/  PRMT R3, RZ, 0x7610, R3 ;  /* 0x00007610ff037816 */ /* 0x000fc80000000003 */
[----:B------:R-:W-:-:S04]  /*9d80*/  VIADDMNMX R177, R22, R177, R8, PT ;  /* 0x000000b116b17246 */ /* 0x000fc80003800108 */
[----:B------:R-:W-:-:S13]  /*9d90*/  ISETP.GT.AND P0, PT, R177, R22, PT ;  /* 0x00000016b100720c */ /* 0x000fda0003f04270 */
[----:B------:R-:W-:Y:S05]  /*9da0*/  @!P0 BRA `(.L_x_5118) ;  /* 0x0000018000e08947 */ /* 0x000fea0003800000 */
[----:B------:R-:W-:Y:S01]  /*9db0*/  SHF.R.S32.HI R3, RZ, 0x1f, R154 ;  /* 0x0000001fff037819 */ /* 0x000fe2000001149a */
[----:B------:R-:W-:Y:S01]  /*9dc0*/  UIADD3 UR8, UR43, 0x400, URZ ;  /* 0x000004002b087890 */ /* 0x000fe2000fffe03f */
[----:B------:R-:W-:Y:S01]  /*9dd0*/  IMAD.MOV.U32 R4, RZ, RZ, 0x1 ;  /* 0x00000001ff047424 */ /* 0x000fe200078e00ff */
[----:B------:R-:W-:Y:S01]  /*9de0*/  UIADD3 UR6, UR43, 0x26400, URZ ;  /* 0x000264002b067890 */ /* 0x000fe2000fffe03f */
[----:B------:R-:W-:Y:S01]  /*9df0*/  LEA.HI R70, R3, R154, RZ, 0x7 ;  /* 0x0000009a03467211 */ /* 0x000fe200078f38ff */
[----:B------:R-:W-:Y:S01]  /*9e00*/  UIADD3 UR5, UR43, 0x22400, URZ ;  /* 0x000224002b057890 */ /* 0x000fe2000fffe03f */
[----:B------:R-:W-:Y:S01]  /*9e10*/  IMAD.MOV.U32 R5, RZ, RZ, RZ ;  /* 0x000000ffff057224 */ /* 0x000fe200078e00ff */
[----:B------:R-:W-:Y:S01]  /*9e20*/  UIADD3 UR4, UR43, 0x20400, URZ ;  /* 0x000204002b047890 */ /* 0x000fe2000fffe03f */
[----:B------:R-:W-:Y:S01]  /*9e30*/  SHF.R.S32.HI R72, RZ, 0x7, R70 ;  /* 0x00000007ff487819 */ /* 0x000fe20000011446 */
[----:B------:R-:W-:Y:S01]  /*9e40*/  USHF.R.U32.HI UR6, URZ, 0x4, UR6 ;  /* 0x000000043f067899 */ /* 0x000fe20008011606 */
[----:B------:R-:W-:Y:S01]  /*9e50*/  IMAD.MOV.U32 R6, RZ, RZ, 0x1 ;  /* 0x00000001ff067424 */ /* 0x000fe200078e00ff */
[----:B------:R-:W-:Y:S01]  /*9e60*/  USHF.R.U32.HI UR7, URZ, 0x4, UR8 ;  /* 0x000000043f077899 */ /* 0x000fe20008011608 */
[----:B------:R-:W-:Y:S01]  /*9e70*/  IMAD.MOV.U32 R7, RZ, RZ, RZ ;  /* 0x000000ffff077224 */ /* 0x000fe200078e00ff */
[----:B------:R-:W0:Y:S01]  /*9e80*/  SHFL.IDX PT, R0, R72, RZ, 0x1f ;  /* 0x00001fff48007589 */ /* 0x000e2200000e0000 */
[----:B------:R-:W-:Y:S01]  /*9e90*/  USHF.R.U32.HI UR5, URZ, 0x4, UR5 ;  /* 0x000000043f057899 */ /* 0x000fe20008011605 */
[----:B------:R-:W-:Y:S01]  /*9ea0*/  IMAD.MOV.U32 R13, RZ, RZ, 0x40000040 ;  /* 0x40000040ff0d7424 */ /* 0x000fe200078e00ff */
[----:B------:R-:W-:Y:S01]  /*9eb0*/  UIADD3 UR9, UP0, UR38, 0x38400, URZ ;  /* 0x0003840026097890 */ /* 0x000fe2000ff1e03f */
[----:B------:R1:W-:Y:S01]  /*9ec0*/  STL.128 [R1+0x60], R4 ;  /* 0x0000600401007387 */ /* 0x0003e20000100c00 */
[----:B------:R-:W-:-:S02]  /*9ed0*/  USHF.R.U32.HI UR4, URZ, 0x4, UR4 ;  /* 0x000000043f047899 */ /* 0x000fc40008011604 */
[----:B------:R-:W-:Y:S01]  /*9ee0*/  ULOP3.LUT UR6, UR6, 0x3fff, URZ, 0xc0, !UPT ;  /* 0x00003fff06067892 */ /* 0x000fe2000f8ec03f */
[----:B------:R-:W-:Y:S01]  /*9ef0*/  STL [R1+0x74], R154 ;  /* 0x0000749a01007387 */ /* 0x000fe20000100800 */
[----:B------:R-:W-:Y:S01]  /*9f00*/  ULOP3.LUT UR7, UR7, 0x3fff, URZ, 0xc0, !UPT ;  /* 0x00003fff07077892 */ /* 0x000fe2000f8ec03f */
[----:B------:R-:W-:Y:S01]  /*9f10*/  IMAD.U32 R8, RZ, RZ, UR9 ;  /* 0x00000009ff087e24 */ /* 0x000fe2000f8e00ff */
[----:B------:R-:W-:Y:S02]  /*9f20*/  ULOP3.LUT UR5, UR5, 0x3fff, URZ, 0xc0, !UPT ;  /* 0x00003fff05057892 */ /* 0x000fe4000f8ec03f */
[----:B------:R-:W-:Y:S02]  /*9f30*/  UIADD3.X UR10, URZ, UR39, URZ, UP0, !UPT ;  /* 0x000000273f0a7290 */ /* 0x000fe400087fe43f */
[----:B------:R-:W-:Y:S02]  /*9f40*/  ULOP3.LUT UR4, UR4, 0x3fff, URZ, 0xc0, !UPT ;  /* 0x00003fff04047892 */ /* 0x000fe4000f8ec03f */
[----:B------:R-:W-:-:S02]  /*9f50*/  ULOP3.LUT UR6, UR6, 0x10000, URZ, 0xfc, !UPT ;  /* 0x0001000006067892 */ /* 0x000fc4000f8efc3f */
[----:B------:R-:W-:Y:S01]  /*9f60*/  ULOP3.LUT UR7, UR7, 0x10000, URZ, 0xfc, !UPT ;  /* 0x0001000007077892 */ /* 0x000fe2000f8efc3f */
[----:B------:R-:W-:Y:S01]  /*9f70*/  IMAD.U32 R9, RZ, RZ, UR10 ;  /* 0x0000000aff097e24 */ /* 0x000fe2000f8e00ff */
[----:B------:R-:W-:Y:S01]  /*9f80*/  ULOP3.LUT UR5, UR5, 0x10000, URZ, 0xfc, !UPT ;  /* 0x0001000005057892 */ /* 0x000fe2000f8efc3f */
[----:B-1----:R-:W-:Y:S01]  /*9f90*/  IMAD.MOV.U32 R5, RZ, RZ, 0x40000040 ;  /* 0x40000040ff057424 */ /* 0x002fe200078e00ff */
[----:B------:R-:W-:Y:S01]  /*9fa0*/  ULOP3.LUT UR4, UR4, 0x10000, URZ, 0xfc, !UPT ;  /* 0x0001000004047892 */ /* 0x000fe2000f8efc3f */
[----:B0-----:R-:W-:Y:S01]  /*9fb0*/  LEA.HI R3, R0, R0, RZ, 0x1 ;  /* 0x0000000000037211 */ /* 0x001fe200078f08ff */
[----:B------:R-:W-:Y:S01]  /*9fc0*/  IMAD.U32 R10, RZ, RZ, UR6 ;  /* 0x00000006ff0a7e24 */ /* 0x000fe2000f8e00ff */
[----:B------:R0:W-:Y:S01]  /*9fd0*/  STL.64 [R1+0x58], R8 ;  /* 0x0000580801007387 */ /* 0x0001e20000100a00 */
[----:B------:R-:W-:Y:S01]  /*9fe0*/  IMAD.U32 R11, RZ, RZ, UR7 ;  /* 0x00000007ff0b7e24 */ /* 0x000fe2000f8e00ff */
[----:B------:R-:W-:Y:S01]  /*9ff0*/  LOP3.LUT R3, R3, 0x6, RZ, 0xc0, !PT ;  /* 0x0000000603037812 */ /* 0x000fe200078ec0ff */
[----:B------:R-:W-:Y:S01]  /*a000*/  IMAD.U32 R12, RZ, RZ, UR4 ;  /* 0x00000004ff0c7e24 */ /* 0x000fe2000f8e00ff */
[----:B------:R-:W-:Y:S01]  /*a010*/  UIADD3 UR4, UR43, 0x36400, URZ ;  /* 0x000364002b047890 */ /* 0x000fe2000fffe03f */
[----:B------:R-:W-:-:S02]  /*a020*/  IMAD.MOV.U32 R4, RZ, RZ, R10 ;  /* 0x000000ffff047224 */ /* 0x000fc400078e000a */
[----:B------:R-:W-:Y:S01]  /*a030*/  IMAD.IADD R0, R0, 0x1, -R3 ;  /* 0x0000000100007824 */ /* 0x000fe200078e0a03 */
[----:B------:R-:W-:Y:S01]  /*a040*/  ULOP3.LUT UP0, URZ, UR4, 0x3ff, URZ, 0xc0, !UPT ;  /* 0x000003ff043f7892 */ /* 0x000fe2000f80c03f */
[----:B------:R-:W-:Y:S01]  /*a050*/  IMAD.U32 R3, RZ, RZ, UR5 ;  /* 0x00000005ff037e24 */ /* 0x000fe2000f8e00ff */
[----:B------:R1:W-:Y:S01]  /*a060*/  STL.64 [R1+0x78], R12 ;  /* 0x0000780c01007387 */ /* 0x0003e20000100a00 */
[----:B------:R-:W-:Y:S01]  /*a070*/  IMAD.MOV.U32 R6, RZ, RZ, R11 ;  /* 0x000000ffff067224 */ /* 0x000fe200078e000b */
[----:B------:R-:W-:Y:S01]  /*a080*/  LEA R0, R0, UR8, 0xf ;  /* 0x0000000800007c11 */ /* 0x000fe2000f8e78ff */
[----:B------:R-:W-:Y:S01]  /*a090*/  IMAD.MOV.U32 R7, RZ, RZ, 0x40000040 ;  /* 0x40000040ff077424 */ /* 0x000fe200078e00ff */
[----:B------:R-:W-:Y:S01]  /*a0a0*/  PLOP3.LUT P0, PT, PT, PT, UP0, 0x80, 0x0 ;  /* 0x000000000000781c */ /* 0x000fe20003f0f008 */
[----:B0-----:R-:W-:Y:S01]  /*a0b0*/  IMAD.MOV.U32 R8, RZ, RZ, R3 ;  /* 0x000000ffff087224 */ /* 0x001fe200078e0003 */
[----:B------:R-:W-:Y:S01]  /*a0c0*/  SHF.R.U32.HI R0, RZ, 0x4, R0 ;  /* 0x00000004ff007819 */ /* 0x000fe20000011600 */
[----:B------:R-:W-:Y:S01]  /*a0d0*/  IMAD.MOV.U32 R9, RZ, RZ, 0x40000040 ;  /* 0x40000040ff097424 */ /* 0x000fe200078e00ff */
[----:B------:R1:W-:Y:S01]  /*a0e0*/  STL.128 [R1+0x90], R4 ;  /* 0x0000900401007387 */ /* 0x0003e20000100c00 */
[----:B------:R-:W-:Y:S01]  /*a0f0*/  IMAD.MOV.U32 R11, RZ, RZ, 0x40000040 ;  /* 0x40000040ff0b7424 */ /* 0x000fe200078e00ff */
[----:B------:R-:W-:-:S04]  /*a100*/  LOP3.LUT R0, R0, 0x3fff, RZ, 0xc0, !PT ;  /* 0x00003fff00007812 */ /* 0x000fc800078ec0ff */
[----:B------:R-:W-:Y:S01]  /*a110*/  LOP3.LUT R10, R0, 0x2000000, RZ, 0xfc, !PT ;  /* 0x02000000000a7812 */ /* 0x000fe200078efcff */
[----:B------:R-:W-:-:S04]  /*a120*/  IMAD.MOV.U32 R0, RZ, RZ, R154 ;  /* 0x000000ffff007224 */ /* 0x000fc800078e009a */
[----:B------:R1:W-:Y:S01]  /*a130*/  STL.128 [R1+0x80], R8 ;  /* 0x0000800801007387 */ /* 0x0003e20000100c00 */
[----:B------:R-:W-:Y:S05]  /*a140*/  @!P0 BRA `(.L_x_5132) ;  /* 0x0000000000448947 */ /* 0x000fea0003800000 */
[----:B------:R-:W-:Y:S01]  /*a150*/  MOV R0, 0x0 ;  /* 0x0000000000007802 */ /* 0x000fe20000000f00 */
[----:B------:R-:W-:Y:S01]  /*a160*/  ULDC.64 UR4, c[0x4][0xf0] ;  /* 0x01003c0000047ab9 */ /* 0x000fe20000000a00 */
[----:B------:R-:W-:Y:S01]  /*a170*/  ULDC.64 UR6, c[0x4][0x58] ;  /* 0x0100160000067ab9 */ /* 0x000fe20000000a00 */
[----:B-1----:R-:W-:Y:S01]  /*a180*/  IMAD.U32 R4, RZ, RZ, UR4 ;  /* 0x00000004ff047e24 */ /* 0x002fe2000f8e00ff */
        /* <DEDUP_REMOVED lines=12> */
.L_x_5133:
[----:B------:R0:W5:Y:S02]  /*a250*/  LDL R0, [R1+0x74] ;  /* 0x0000740001007983 */ /* 0x0001640000100800 */
.L_x_5132:
[----:B------:R-:W2:Y:S01]  /*a260*/  LDL R49, [R1+0x1d4] ;  /* 0x0001d40001317983 */ /* 0x000ea20000100800 */
[----:B-----5:R-:W-:Y:S01]  /*a270*/  SHF.R.S32.HI R3, RZ, 0x1f, R0 ;  /* 0x0000001fff037819 */ /* 0x020fe20000011400 */
[----:B-1----:R-:W-:Y:S01]  /*a280*/  IMAD.MOV.U32 R4, RZ, RZ, R42 ;  /* 0x000000ffff047224 */ /* 0x002fe200078e002a */
[----:B------:R-:W-:Y:S01]  /*a290*/  LOP3.LUT R11, R70, 0xffffff80, RZ, 0xc0, !PT ;  /* 0xffffff80460b7812 */ /* 0x000fe200078ec0ff */
[----:B------:R-:W-:Y:S01]  /*a2a0*/  IMAD.MOV.U32 R5, RZ, RZ, R43 ;  /* 0x000000ffff057224 */ /* 0x000fe200078e002b */
[CC--:B------:R-:W-:Y:S01]  /*a2b0*/  LEA.HI R8, R3.reuse, R0.reuse, RZ, 0x4 ;  /* 0x0000000003087211 */ /* 0x0c0fe200078f20ff */
[----:B------:R-:W-:Y:S01]  /*a2c0*/  IMAD.MOV.U32 R6, RZ, RZ, R48 ;  /* 0x000000ffff067224 */ /* 0x000fe200078e0030 */
[----:B------:R-:W-:Y:S01]  /*a2d0*/  LEA.HI R3, R3, R0, RZ, 0x5 ;  /* 0x0000000003037211 */ /* 0x000fe200078f28ff */
[----:B------:R-:W-:Y:S01]  /*a2e0*/  IMAD.IADD R12, R154, 0x1, -R11 ;  /* 0x000000019a0c7824 */ /* 0x000fe200078e0a0b */
[----:B------:R-:W-:Y:S01]  /*a2f0*/  LOP3.LUT R9, R8, 0xfffffff0, RZ, 0xc0, !PT ;  /* 0xfffffff008097812 */ /* 0x000fe200078ec0ff */
[----:B------:R-:W-:Y:S01]  /*a300*/  IMAD.MOV.U32 R7, RZ, RZ, R51 ;  /* 0x000000ffff077224 */ /* 0x000fe200078e0033 */
[----:B------:R-:W-:Y:S01]  /*a310*/  LEA.HI R11, R72, R72, RZ, 0x1 ;  /* 0x00000048480b7211 */ /* 0x000fe200078f08ff */
[----:B------:R-:W-:Y:S01]  /*a320*/  IMAD.SHL.U32 R3, R3, 0x20, RZ ;  /* 0x0000002003037824 */ /* 0x000fe200078e00ff */
[----:B------:R-:W-:Y:S01]  /*a330*/  SHF.R.S32.HI R13, RZ, 0x1f, R12 ;  /* 0x0000001fff0d7819 */ /* 0x000fe2000001140c */
[----:B------:R-:W-:Y:S01]  /*a340*/  IMAD.IADD R9, R0, 0x1, -R9 ;  /* 0x0000000100097824 */ /* 0x000fe200078e0a09 */
[----:B------:R1:W-:Y:S01]  /*a350*/  STL.128 [R1+0x110], R4 ;  /* 0x0001100401007387 */ /* 0x0003e20000100c00 */
[----:B------:R-:W-:Y:S01]  /*a360*/  LOP3.LUT R11, R11, 0xfffffe, RZ, 0xc0, !PT ;  /* 0x00fffffe0b0b7812 */ /* 0x000fe200078ec0ff */
[----:B------:R-:W3:Y:S01]  /*a370*/  LDC.64 R74, c[0x0][0xad0] ;  /* 0x0002b400ff4a7b82 */ /* 0x000ee20000000a00 */
[----:B------:R-:W-:Y:S01]  /*a380*/  LOP3.LUT R3, R3, 0xfffffc00, RZ, 0xc0, !PT ;  /* 0xfffffc0003037812 */ /* 0x000fe200078ec0ff */
[----:B------:R-:W-:Y:S01]  /*a390*/  VIADD R14, R37, 0xffffff80 ;  /* 0xffffff80250e7836 */ /* 0x000fe20000000000 */
[----:B------:R-:W-:Y:S01]  /*a3a0*/  SHF.R.S32.HI R10, RZ, 0x1f, R9 ;  /* 0x0000001fff0a7819 */ /* 0x000fe20000011409 */
[----:B------:R-:W-:Y:S01]  /*a3b0*/  IMAD.IADD R11, R72, 0x1, -R11 ;  /* 0x00000001480b7824 */ /* 0x000fe200078e0a0b */
[----:B------:R4:W-:Y:S01]  /*a3c0*/  STL.64 [R1+0xb8], R30 ;  /* 0x0000b81e01007387 */ /* 0x0009e20000100a00 */
[----:B------:R-:W-:Y:S01]  /*a3d0*/  IMAD.MOV.U32 R48, RZ, RZ, RZ ;  /* 0x000000ffff307224 */ /* 0x000fe200078e00ff */
[----:B------:R-:W-:Y:S01]  /*a3e0*/  LEA.HI R10, R10, R9, RZ, 0x3 ;  /* 0x000000090a0a7211 */ /* 0x000fe200078f18ff */
[----:B------:R-:W0:Y:S01]  /*a3f0*/  LDC.64 R154, c[0x0][0xad8] ;  /* 0x0002b600ff9a7b82 */ /* 0x000e220000000a00 */
[----:B------:R-:W-:Y:S01]  /*a400*/  STL [R1+0xcc], R14 ;  /* 0x0000cc0e01007387 */ /* 0x000fe20000100800 */
[----:B------:R-:W-:Y:S03]  /*a410*/  BSSY B0, `(.L_x_5134) ;  /* 0x0000043000007945 */ /* 0x000fe60003800000 */
[----:B------:R4:W-:Y:S01]  /*a420*/  STL.64 [R1+0xc0], R28 ;  /* 0x0000c01c01007387 */ /* 0x0009e20000100a00 */
[C---:B-1----:R-:W-:Y:S01]  /*a430*/  LOP3.LUT R4, R10.reuse, 0xfffffff8, RZ, 0xc0, !PT ;  /* 0xfffffff80a047812 */ /* 0x042fe200078ec0ff */
[----:B------:R-:W-:Y:S01]  /*a440*/  IMAD.SHL.U32 R10, R10, 0x40, RZ ;  /* 0x000000400a0a7824 */ /* 0x000fe200078e00ff */
[-C--:B------:R-:W-:Y:S01]  /*a450*/  LEA.HI R6, R13, R12.reuse, RZ, 0x2 ;  /* 0x0000000c0d067211 */ /* 0x080fe200078f10ff */
[----:B------:R-:W1:Y:S01]  /*a460*/  LDC.64 R172, c[0x0][0xae0] ;  /* 0x0002b800ffac7b82 */ /* 0x000e620000000a00 */
[----:B----4-:R-:W-:Y:S01]  /*a470*/  IADD3 R30, P2, R46, 0x70, RZ ;  /* 0x000000702e1e7810 */ /* 0x010fe20007f5e0ff */
[----:B------:R-:W-:Y:S01]  /*a480*/  IMAD.IADD R4, R9, 0x1, -R4 ;  /* 0x0000000109047824 */ /* 0x000fe200078e0a04 */
[----:B------:R-:W-:Y:S01]  /*a490*/  LOP3.LUT R5, R6, 0x7ffffffc, RZ, 0xc0, !PT ;  /* 0x7ffffffc06057812 */ /* 0x000fe200078ec0ff */
[----:B------:R4:W-:Y:S01]  /*a4a0*/  STL.U8 [R1+0xc8], RZ ;  /* 0x0000c8ff01007387 */ /* 0x0009e20000100000 */
[--C-:B------:R-:W-:Y:S01]  /*a4b0*/  SHF.R.S32.HI R7, RZ, 0x2, R6.reuse ;  /* 0x00000002ff077819 */ /* 0x100fe20000011406 */
[----:B------:R-:W-:Y:S01]  /*a4c0*/  IMAD.SHL.U32 R0, R4, 0x40, RZ ;  /* 0x0000004004007824 */ /* 0x000fe200078e00ff */
[----:B------:R-:W-:Y:S01]  /*a4d0*/  SHF.R.S32.HI R6, RZ, 0x1f, R6 ;  /* 0x0000001fff067819 */ /* 0x000fe20000011406 */
[----:B------:R-:W-:Y:S01]  /*a4e0*/  IMAD.MOV.U32 R29, RZ, RZ, R50 ;  /* 0x000000ffff1d7224 */ /* 0x000fe200078e0032 */
[----:B------:R-:W-:Y:S01]  /*a4f0*/  SHF.R.U32.HI R9, RZ, 0x1, R8 ;  /* 0x00000001ff097819 */ /* 0x000fe20000011608 */
[----:B------:R-:W-:Y:S01]  /*a500*/  IMAD.IADD R8, R12, 0x1, -R5 ;  /* 0x000000010c087824 */ /* 0x000fe200078e0a05 */
[----:B------:R-:W-:Y:S01]  /*a510*/  LEA.HI R6, R6, R7, RZ, 0x3 ;  /* 0x0000000706067211 */ /* 0x000fe200078f18ff */
[----:B------:R-:W-:Y:S01]  /*a520*/  IMAD.MOV.U32 R28, RZ, RZ, R33 ;  /* 0x000000ffff1c7224 */ /* 0x000fe200078e0021 */
[----:B------:R-:W-:Y:S01]  /*a530*/  LOP3.LUT R0, R0, 0x1c0, RZ, 0xc0, !PT ;  /* 0x000001c000007812 */ /* 0x000fe200078ec0ff */
[----:B------:R-:W-:Y:S01]  /*a540*/  IMAD R8, R11, 0x80, R8 ;  /* 0x000000800b087824 */ /* 0x000fe200078e0208 */
[----:B------:R-:W-:Y:S01]  /*a550*/  LEA.HI R12, R13, R12, RZ, 0x5 ;  /* 0x0000000c0d0c7211 */ /* 0x000fe200078f28ff */
[----:B------:R-:W-:Y:S01]  /*a560*/  IMAD.U32 R11, RZ, RZ, UR39 ;  /* 0x00000027ff0b7e24 */ /* 0x000fe2000f8e00ff */
[----:B------:R-:W-:Y:S01]  /*a570*/  LOP3.LUT R6, R6, 0xfffffff8, RZ, 0xc0, !PT ;  /* 0xfffffff806067812 */ /* 0x000fe200078ec0ff */
[----:B------:R-:W-:Y:S01]  /*a580*/  IMAD.SHL.U32 R43, R8, 0x2, RZ ;  /* 0x00000002082b7824 */ /* 0x000fe200078e00ff */
[----:B------:R-:W-:Y:S01]  /*a590*/  LOP3.LUT R9, R0, 0x8, R9, 0xf8, !PT ;  /* 0x0000000800097812 */ /* 0x000fe200078ef809 */
[----:B------:R-:W-:Y:S01]  /*a5a0*/  IMAD.X R31, RZ, RZ, R39, P2 ;  /* 0x000000ffff1f7224 */ /* 0x000fe200010e0627 */
[----:B------:R-:W-:Y:S01]  /*a5b0*/  SHF.R.S32.HI R12, RZ, 0x5, R12 ;  /* 0x00000005ff0c7819 */ /* 0x000fe2000001140c */
[----:B------:R-:W-:Y:S01]  /*a5c0*/  IMAD.IADD R7, R7, 0x1, -R6 ;  /* 0x0000000107077824 */ /* 0x000fe200078e0a06 */
[----:B------:R-:W-:Y:S01]  /*a5d0*/  SHF.R.U32.HI R0, RZ, 0x3, R0 ;  /* 0x00000003ff007819 */ /* 0x000fe20000011600 */
[----:B------:R-:W4:Y:S01]  /*a5e0*/  LDC R6, c[0x0][0x450] ;  /* 0x00011400ff067b82 */ /* 0x000f220000000800 */
[----:B------:R-:W-:Y:S01]  /*a5f0*/  LOP3.LUT R10, R10, 0xfffffe00, RZ, 0xc0, !PT ;  /* 0xfffffe000a0a7812 */ /* 0x000fe200078ec0ff */
[----:B------:R-:W-:Y:S01]  /*a600*/  IMAD R42, R12, 0x10, R7 ;  /* 0x000000100c2a7824 */ /* 0x000fe200078e0207 */
[----:B------:R-:W-:Y:S01]  /*a610*/  LOP3.LUT R0, R9, R0, RZ, 0x3c, !PT ;  /* 0x0000000009007212 */ /* 0x000fe200078e3cff */
[----:B------:R-:W-:Y:S01]  /*a620*/  IMAD.MOV.U32 R7, RZ, RZ, 0x10 ;  /* 0x00000010ff077424 */ /* 0x000fe200078e00ff */
[C---:B------:R-:W-:Y:S01]  /*a630*/  LOP3.LUT P0, RZ, R4.reuse, 0x2, RZ, 0xc0, !PT ;  /* 0x0000000204ff7812 */ /* 0x040fe2000780c0ff */
[----:B------:R-:W-:Y:S01]  /*a640*/  IMAD.MOV.U32 R9, RZ, RZ, 0x20 ;  /* 0x00000020ff097424 */ /* 0x000fe200078e00ff */
[----:B------:R-:W-:Y:S01]  /*a650*/  LOP3.LUT P1, RZ, R4, 0x4, RZ, 0xc0, !PT ;  /* 0x0000000404ff7812 */ /* 0x000fe2000782c0ff */
[----:B------:R-:W4:Y:S01]  /*a660*/  LDC R12, c[0x0][0x288] ;  /* 0x0000a200ff0c7b82 */ /* 0x000f220000000800 */
[----:B------:R-:W-:Y:S01]  /*a670*/  IADD3 R3, R0, R10, R3 ;  /* 0x0000000a00037210 */ /* 0x000fe20007ffe003 */
[----:B------:R-:W-:Y:S01]  /*a680*/  IMAD.U32 R10, RZ, RZ, UR38 ;  /* 0x00000026ff0a7e24 */ /* 0x000fe2000f8e00ff */
[----:B------:R-:W-:Y:S01]  /*a690*/  SEL R8, R7, 0xfffffff0, !P0 ;  /* 0xfffffff007087807 */ /* 0x000fe20004000000 */
[----:B------:R-:W-:Y:S01]  /*a6a0*/  IMAD.U32 R13, RZ, RZ, UR42 ;  /* 0x0000002aff0d7e24 */ /* 0x000fe2000f8e00ff */
[----:B------:R-:W-:Y:S01]  /*a6b0*/  SEL R9, R9, 0xffffffe0, !P1 ;  /* 0xffffffe009097807 */ /* 0x000fe20004800000 */
[----:B------:R-:W-:Y:S01]  /*a6c0*/  IMAD.WIDE.U32 R14, R3, 0x2, R10 ;  /* 0x00000002030e7825 */ /* 0x000fe200078e000a */
[----:B------:R0:W-:Y:S01]  /*a6d0*/  STL.128 [R1+0x100], R28 ;  /* 0x0001001c01007387 */ /* 0x0001e20000100c00 */
[----:B------:R-:W4:Y:S02]  /*a6e0*/  LDC.64 R4, c[0x0][0x448] ;  /* 0x00011200ff047b82 */ /* 0x000f240000000a00 */
[----:B-1----:R-:W-:Y:S01]  /*a6f0*/  IMAD.MOV.U32 R50, RZ, RZ, R172 ;  /* 0x000000ffff327224 */ /* 0x002fe200078e00ac */
[----:B------:R-:W-:Y:S01]  /*a700*/  IADD3 R20, P0, R14, 0x36400, RZ ;  /* 0x000364000e147810 */ /* 0x000fe20007f1e0ff */
[----:B---3--:R-:W-:Y:S01]  /*a710*/  IMAD.MOV.U32 R14, RZ, RZ, R75 ;  /* 0x000000ffff0e7224 */ /* 0x008fe200078e004b */
[----:B------:R1:W-:Y:S01]  /*a720*/  STL.64 [R1+0xb0], R42 ;  /* 0x0000b02a01007387 */ /* 0x0003e20000100a00 */
[----:B------:R-:W-:-:S02]  /*a730*/  IMAD.MOV.U32 R51, RZ, RZ, R173 ;  /* 0x000000ffff337224 */ /* 0x000fc400078e00ad */
[----:B------:R-:W-:Y:S01]  /*a740*/  IMAD.X R21, RZ, RZ, R15, P0 ;  /* 0x000000ffff157224 */ /* 0x000fe200000e060f */
[----:B------:R1:W-:Y:S01]  /*a750*/  STL.64 [R1+0xa0], R8 ;  /* 0x0000a00801007387 */ /* 0x0003e20000100a00 */
[----:B0-----:R-:W-:Y:S02]  /*a760*/  IMAD.MOV.U32 R15, RZ, RZ, R154 ;  /* 0x000000ffff0f7224 */ /* 0x001fe400078e009a */
[----:B------:R-:W-:Y:S01]  /*a770*/  IMAD.MOV.U32 R7, RZ, RZ, R74 ;  /* 0x000000ffff077224 */ /* 0x000fe200078e004a */
[----:B------:R1:W-:Y:S04]  /*a780*/  STL.64 [R1+0xa8], R20 ;  /* 0x0000a81401007387 */ /* 0x0003e80000100a00 */
[----:B----4-:R1:W-:Y:S04]  /*a790*/  STL.128 [R1+0xd0], R12 ;  /* 0x0000d00c01007387 */ /* 0x0103e80000100c00 */
[----:B------:R1:W-:Y:S04]  /*a7a0*/  STL.U8 [R1+0x120], RZ ;  /* 0x000120ff01007387 */ /* 0x0003e80000100000 */
[----:B------:R1:W-:Y:S01]  /*a7b0*/  STL.128 [R1+0xf0], R4 ;  /* 0x0000f00401007387 */ /* 0x0003e20000100c00 */
[----:B--2---:R-:W-:-:S04]  /*a7c0*/  LEA.HI R0, R49, R49, RZ, 0x1 ;  /* 0x0000003131007211 */ /* 0x004fc800078f08ff */
[----:B------:R-:W-:-:S05]  /*a7d0*/  LOP3.LUT R0, R0, 0xfffffffe, RZ, 0xc0, !PT ;  /* 0xfffffffe00007812 */ /* 0x000fca00078ec0ff */
[----:B------:R-:W-:Y:S02]  /*a7e0*/  IMAD.IADD R0, R49, 0x1, -R0 ;  /* 0x0000000131007824 */ /* 0x000fe400078e0a00 */
[----:B------:R-:W-:-:S03]  /*a7f0*/  IMAD.MOV.U32 R49, RZ, RZ, R155 ;  /* 0x000000ffff317224 */ /* 0x000fc600078e009b */
[----:B------:R-:W-:Y:S02]  /*a800*/  SHF.L.U32 R0, R0, 0x1f, RZ ;  /* 0x0000001f00007819 */ /* 0x000fe400000006ff */
[----:B------:R1:W-:Y:S02]  /*a810*/  STL.128 [R1+0xe0], R48 ;  /* 0x0000e03001007387 */ /* 0x0003e40000100c00 */
[----:B------:R-:W0:Y:S02]  /*a820*/  SYNCS.PHASECHK.TRANS64.TRYWAIT P0, [UR43+0x38800], R0 ;  /* 0x03880000ff0075a7 */ /* 0x000e24000800016b */
[----:B01----:R-:W-:Y:S05]  /*a830*/  @!P0 BRA `(.L_x_5135) ;  /* 0x000001ec00bc8947 */ /* 0x003fea0003800000 */
.L_x_5299:
[----:B------:R-:W-:Y:S05]  /*a840*/  BSYNC B0 ;  /* 0x0000000000007941 */ /* 0x000fea0003800000 */
.L_x_5134:
[----:B------:R-:W2:Y:S04]  /*a850*/  LDL R4, [R1] ;  /* 0x0000000001047983 */ /* 0x000ea80000100800 */
[----:B------:R1:W5:Y:S01]  /*a860*/  LDL.64 R12, [R1+0x1c8] ;  /* 0x0001c800010c7983 */ /* 0x0003620000100a00 */
[----:B------:R-:W-:Y:S01]  /*a870*/  IMAD.MOV.U32 R8, RZ, RZ, R64 ;  /* 0x000000ffff087224 */ /* 0x000fe200078e0040 */
[----:B0-----:R-:W-:Y:S01]  /*a880*/  IADD3 R0, P0, R46, 0x410, RZ ;  /* 0x000004102e007810 */ /* 0x001fe20007f1e0ff */
[----:B------:R-:W-:Y:S01]  /*a890*/  IMAD.MOV.U32 R9, RZ, RZ, R67 ;  /* 0x000000ffff097224 */ /* 0x000fe200078e0043 */
[----:B------:R-:W-:Y:S01]  /*a8a0*/  STL.64 [R1+0x128], R24 ;  /* 0x0001281801007387 */ /* 0x000fe20000100a00 */
[----:B------:R-:W-:Y:S01]  /*a8b0*/  IMAD.MOV.U32 R28, RZ, RZ, R68 ;  /* 0x000000ffff1c7224 */ /* 0x000fe200078e0044 */
[----:B------:R-:W-:Y:S01]  /*a8c0*/  BSSY B0, `(.L_x_5136) ;  /* 0x000002e000007945 */ /* 0x000fe20003800000 */
[----:B------:R-:W-:Y:S01]  /*a8d0*/  IMAD.X R3, RZ, RZ, R39, P0 ;  /* 0x000000ffff037224 */ /* 0x000fe200000e0627 */
[----:B------:R0:W-:Y:S01]  /*a8e0*/  STL.128 [R1+0x150], R8 ;  /* 0x0001500801007387 */ /* 0x0001e20000100c00 */
[----:B------:R-:W-:-:S02]  /*a8f0*/  IMAD.MOV.U32 R29, RZ, RZ, R73 ;  /* 0x000000ffff1d7224 */ /* 0x000fc400078e0049 */
[----:B------:R-:W-:Y:S01]  /*a900*/  IMAD.MOV.U32 R30, RZ, RZ, R38 ;  /* 0x000000ffff1e7224 */ /* 0x000fe200078e0026 */
[----:B------:R-:W-:Y:S01]  /*a910*/  STL.64 [R1+0x1c0], R26 ;  /* 0x0001c01a01007387 */ /* 0x000fe20000100a00 */
[----:B------:R-:W-:Y:S02]  /*a920*/  IMAD.MOV.U32 R31, RZ, RZ, R71 ;  /* 0x000000ffff1f7224 */ /* 0x000fe400078e0047 */
[----:B------:R-:W-:Y:S02]  /*a930*/  IMAD.MOV.U32 R37, RZ, RZ, R57 ;  /* 0x000000ffff257224 */ /* 0x000fe400078e0039 */
[----:B------:R-:W-:Y:S01]  /*a940*/  IMAD.MOV.U32 R38, RZ, RZ, R34 ;  /* 0x000000ffff267224 */ /* 0x000fe200078e0022 */
[----:B------:R3:W-:Y:S01]  /*a950*/  STL.128 [R1+0x130], R28 ;  /* 0x0001301c01007387 */ /* 0x0007e20000100c00 */
[----:B0-----:R-:W-:Y:S02]  /*a960*/  IMAD.MOV.U32 R8, RZ, RZ, R44 ;  /* 0x000000ffff087224 */ /* 0x001fe400078e002c */
[----:B------:R-:W-:-:S02]  /*a970*/  IMAD.MOV.U32 R9, RZ, RZ, R45 ;  /* 0x000000ffff097224 */ /* 0x000fc400078e002d */
[----:B------:R-:W-:Y:S02]  /*a980*/  IMAD.MOV.U32 R10, RZ, RZ, R62 ;  /* 0x000000ffff0a7224 */ /* 0x000fe400078e003e */
[----:B------:R-:W-:Y:S02]  /*a990*/  IMAD.MOV.U32 R11, RZ, RZ, R65 ;  /* 0x000000ffff0b7224 */ /* 0x000fe400078e0041 */
[----:B---3--:R-:W-:-:S03]  /*a9a0*/  IMAD.MOV.U32 R29, RZ, RZ, R39 ;  /* 0x000000ffff1d7224 */ /* 0x008fc600078e0027 */
[----:B------:R0:W-:Y:S01]  /*a9b0*/  STL.128 [R1+0x160], R8 ;  /* 0x0001600801007387 */ /* 0x0001e20000100c00 */
[----:B------:R-:W-:Y:S02]  /*a9c0*/  IMAD.MOV.U32 R30, RZ, RZ, R69 ;  /* 0x000000ffff1e7224 */ /* 0x000fe400078e0045 */
[----:B------:R-:W-:Y:S02]  /*a9d0*/  IMAD.MOV.U32 R31, RZ, RZ, R66 ;  /* 0x000000ffff1f7224 */ /* 0x000fe400078e0042 */
[----:B------:R-:W-:Y:S02]  /*a9e0*/  IMAD.MOV.U32 R28, RZ, RZ, R46 ;  /* 0x000000ffff1c7224 */ /* 0x000fe400078e002e */
[----:B------:R-:W-:-:S03]  /*a9f0*/  IMAD.MOV.U32 R39, RZ, RZ, R35 ;  /* 0x000000ffff277224 */ /* 0x000fc600078e0023 */
[----:B------:R-:W-:Y:S04]  /*aa00*/  STL.128 [R1+0x140], R28 ;  /* 0x0001401c01007387 */ /* 0x000fe80000100c00 */
[----:B------:R-:W-:Y:S01]  /*aa10*/  STL.128 [R1+0x190], R36 ;  /* 0x0001902401007387 */ /* 0x000fe20000100c00 */
[----:B0-----:R-:W-:Y:S02]  /*aa20*/  IMAD.MOV.U32 R8, RZ, RZ, R60 ;  /* 0x000000ffff087224 */ /* 0x001fe400078e003c */
[----:B------:R-:W-:Y:S02]  /*aa30*/  IMAD.MOV.U32 R9, RZ, RZ, R63 ;  /* 0x000000ffff097224 */ /* 0x000fe400078e003f */
[----:B------:R-:W-:Y:S02]  /*aa40*/  IMAD.MOV.U32 R10, RZ, RZ, R58 ;  /* 0x000000ffff0a7224 */ /* 0x000fe400078e003a */
[----:B------:R-:W-:-:S05]  /*aa50*/  IMAD.MOV.U32 R11, RZ, RZ, R61 ;  /* 0x000000ffff0b7224 */ /* 0x000fca00078e003d */
[----:B------:R0:W-:Y:S02]  /*aa60*/  STL.128 [R1+0x170], R8 ;  /* 0x0001700801007387 */ /* 0x0001e40000100c00 */
        /* <DEDUP_REMOVED lines=14> */
[----:B------:R1:W-:Y:S01]  /*ab50*/  STL.128 [R1+0x1b0], R8 ;  /* 0x0001b00801007387 */ /* 0x0003e20000100c00 */
[----:B--2---:R-:W-:-:S04]  /*ab60*/  LOP3.LUT R0, R4, 0x1, RZ, 0xfc, !PT ;  /* 0x0000000104007812 */ /* 0x004fc800078efcff */
[----:B------:R-:W-:-:S13]  /*ab70*/  ISETP.NE.AND P1, PT, R0, 0x3, PT ;  /* 0x000000030000780c */ /* 0x000fda0003f25270 */
[----:B-1----:R-:W-:Y:S05]  /*ab80*/  @!P1 BRA `(.L_x_5137) ;  /* 0x0000000000049947 */ /* 0x002fea0003800000 */
[----:B------:R-:W-:Y:S01]  /*ab90*/  BPT.TRAP 0x1 ;  /* 0x000000040000795c */ /* 0x000fe20000300000 */
.L_x_5137:
[----:B------:R-:W-:Y:S05]  /*aba0*/  BSYNC B0 ;  /* 0x0000000000007941 */ /* 0x000fea0003800000 */
.L_x_5136:
[----:B------:R-:W2:Y:S01]  /*abb0*/  LDL.64 R8, [R1+0x18] ;  /* 0x0000180001087983 */ /* 0x000ea20000100a00 */
[----:B-----5:R-:W-:Y:S01]  /*abc0*/  SHF.L.U32 R13, R13, 0x1f, RZ ;  /* 0x0000001f0d0d7819 */ /* 0x020fe200000006ff */
[----:B------:R-:W-:Y:S01]  /*abd0*/  BSSY B0, `(.L_x_5138) ;  /* 0x0000006000007945 */ /* 0x000fe20003800000 */
[----:B--2---:R-:W-:-:S05]  /*abe0*/  MOV R3, R8 ;  /* 0x0000000800037202 */ /* 0x004fca0000000f00 */
[----:B------:R-:W-:-:S04]  /*abf0*/  IMAD R12, R12, 0x8, R3 ;  /* 0x000000080c0c7824 */ /* 0x000fc800078e0203 */
[----:B------:R0:W1:Y:S01]  /*ac00*/  SYNCS.PHASECHK.TRANS64.TRYWAIT P0, [R12+URZ], R13 ;  /* 0x0000000d0c0075a7 */ /* 0x000062000800017f */
[----:B------:R-:W-:Y:S05]  /*ac10*/  @!P1 BRA `(.L_x_5139) ;  /* 0x0000000000049947 */ /* 0x000fea0003800000 */
[----:B------:R-:W-:Y:S01]  /*ac20*/  BPT.TRAP 0x1 ;  /* 0x000000040000795c */ /* 0x000fe20000300000 */
.L_x_5139:
[----:B------:R-:W-:Y:S05]  /*ac30*/  BSYNC B0 ;  /* 0x0000000000007941 */ /* 0x000fea0003800000 */
.L_x_5138:
[----:B------:R-:W-:Y:S04]  /*ac40*/  BSSY B0, `(.L_x_5140) ;  /* 0x0000004000007945 */ /* 0x000fe80003800000 */
[----:B-1----:R-:W-:Y:S05]  /*ac50*/  @P0 BRA `(.L_x_5141) ;  /* 0x0000000000080947 */ /* 0x002fea0003800000 */
[----:B------:R-:W1:Y:S02]  /*ac60*/  SYNCS.PHASECHK.TRANS64.TRYWAIT P0, [R12+URZ], R13 ;  /* 0x0000000d0c0075a7 */ /* 0x000e64000800017f */
[----:B-1----:R-:W-:Y:S05]  /*ac70*/  @!P0 BRA `(.L_x_5142) ;  /* 0x000001e800c48947 */ /* 0x002fea0003800000 */
.L_x_5141:
[----:B------:R-:W-:Y:S05]  /*ac80*/  BSYNC B0 ;  /* 0x0000000000007941 */ /* 0x000fea0003800000 */
.L_x_5140:
[----:B------:R-:W2:Y:S04]  /*ac90*/  LDL R7, [R1+0x1c8] ;  /* 0x0001c80001077983 */ /* 0x000ea80000100800 */
[----:B------:R-:W2:Y:S01]  /*aca0*/  LDL.64 R8, [R1+0x80] ;  /* 0x0000800001087983 */ /* 0x000ea20000100a00 */
[----:B------:R-:W-:Y:S05]  /*acb0*/  WARPSYNC.ALL ;  /* 0x0000000000007948 */ /* 0x000fea0003800000 */
[----:B01----:R-:W3:Y:S04]  /*acc0*/  LDL.64 R12, [R1+0x78] ;  /* 0x00007800010c7983 */ /* 0x003ee80000100a00 */
[----:B------:R-:W4:Y:S04]  /*acd0*/  LDL.64 R10, [R1+0x78] ;  /* 0x00007800010a7983 */ /* 0x000f280000100a00 */
[----:B------:R-:W5:Y:S04]  /*ace0*/  LDL.64 R14, [R1+0x78] ;  /* 0x00007800010e7983 */ /* 0x000f680000100a00 */
[----:B------:R-:W5:Y:S01]  /*acf0*/  LDL.64 R20, [R1+0x78] ;  /* 0x0000780001147983 */ /* 0x000f620000100a00 */
[----:B--2---:R-:W-:Y:S01]  /*ad00*/  IMAD R8, R7, 0x200, R8 ;  /* 0x0000020007087824 */ /* 0x004fe200078e0208 */
[----:B------:R-:W-:-:S02]  /*ad10*/  R2UR UR7, R9 ;  /* 0x00000000090772ca */ /* 0x000fc400000e0000 */
[----:B------:R-:W2:Y:S01]  /*ad20*/  LDL R3, [R1+0x1d4] ;  /* 0x0001d40001037983 */ /* 0x000ea20000100800 */
[----:B------:R-:W-:Y:S01]  /*ad30*/  WARPGROUP.ARRIVE ;  /* 0x00000000000079c5 */ /* 0x000fe20000000000 */
[----:B------:R-:W-:Y:S01]  /*ad40*/  R2UR UR6, R8 ;  /* 0x00000000080672ca */ /* 0x000fe200000e0000 */
[----:B------:R-:W-:Y:S01]  /*ad50*/  BSSY B0, `(.L_x_5143) ;  /* 0x000002e000007945 */ /* 0x000fe20003800000 */
[----:B------:R0:W-:Y:S01]  /*ad60*/  STL [R1+0x60], RZ ;  /* 0x000060ff01007387 */ /* 0x0001e20000100800 */
[----:B---3--:R-:W-:Y:S01]  /*ad70*/  R2UR UR4, R12 ;  /* 0x000000000c0472ca */ /* 0x008fe200000e0000 */
[----:B------:R-:W-:Y:S01]  /*ad80*/  VIADD R12, R8, 0x2 ;  /* 0x00000002080c7836 */ /* 0x000fe20000000000 */
[----:B------:R-:W-:Y:S01]  /*ad90*/  R2UR UR5, R13 ;  /* 0x000000000d0572ca */ /* 0x000fe200000e0000 */
[----:B------:R-:W-:Y:S02]  /*ada0*/  IMAD.MOV.U32 R13, RZ, RZ, R9 ;  /* 0x000000ffff0d7224 */ /* 0x000fe400078e0009 */
[----:B----4-:R-:W-:-:S02]  /*adb0*/  VIADD R10, R10, 0x2 ;  /* 0x000000020a0a7836 */ /* 0x010fc40000000000 */
[----:B-----5:R-:W-:Y:S02]  /*adc0*/  VIADD R14, R14, 0x4 ;  /* 0x000000040e0e7836 */ /* 0x020fe40000000000 */
[----:B------:R-:W-:-:S06]  /*add0*/  VIADD R20, R20, 0x6 ;  /* 0x0000000614147836 */ /* 0x000fcc0000000000 */
[----:B------:R-:W-:Y:S01]  /*ade0*/  HGMMA.64x64x16.F32.BF16 R24, gdesc[UR4], RZ, !UPT, gsb0 ;  /* 0x00e00000041879f0 */ /* 0x000fe2000c0018ff */
[----:B------:R-:W-:Y:S02]  /*adf0*/  R2UR UR6, R12 ;  /* 0x000000000c0672ca */ /* 0x000fe400000e0000 */
[----:B------:R-:W-:Y:S02]  /*ae00*/  R2UR UR7, R13 ;  /* 0x000000000d0772ca */ /* 0x000fe400000e0000 */
[----:B------:R-:W-:Y:S01]  /*ae10*/  R2UR UR4, R10 ;  /* 0x000000000a0472ca */ /* 0x000fe200000e0000 */
[C---:B------:R-:W-:Y:S01]  /*ae20*/  VIADD R10, R8.reuse, 0x4 ;  /* 0x00000004080a7836 */ /* 0x040fe20000000000 */
[----:B------:R-:W-:Y:S01]  /*ae30*/  R2UR UR5, R11 ;  /* 0x000000000b0572ca */ /* 0x000fe200000e0000 */
[----:B------:R-:W-:Y:S01]  /*ae40*/  IMAD.MOV.U32 R11, RZ, RZ, R9 ;  /* 0x000000ffff0b7224 */ /* 0x000fe200078e0009 */
[----:B--2---:R-:W-:Y:S01]  /*ae50*/  LEA.HI R0, R3, R3, RZ, 0x1 ;  /* 0x0000000303007211 */ /* 0x004fe200078f08ff */
[----:B------:R-:W-:-:S03]  /*ae60*/  VIADD R8, R8, 0x6 ;  /* 0x0000000608087836 */ /* 0x000fc60000000000 */
[----:B------:R-:W-:Y:S01]  /*ae70*/  LOP3.LUT R4, R0, 0xfffffffe, RZ, 0xc0, !PT ;  /* 0xfffffffe00047812 */ /* 0x000fe200078ec0ff */
[----:B------:R-:W-:-:S04]  /*ae80*/  IMAD.MOV.U32 R0, RZ, RZ, 0x1 ;  /* 0x00000001ff007424 */ /* 0x000fc800078e00ff */
[----:B------:R-:W-:Y:S01]  /*ae90*/  IMAD.IADD R3, R3, 0x1, -R4 ;  /* 0x0000000103037824 */ /* 0x000fe200078e0a04 */
[----:B------:R0:W-:Y:S04]  /*aea0*/  STL [R1+0x60], R0 ;  /* 0x0000600001007387 */ /* 0x0001e80000100800 */
[----:B------:R-:W-:Y:S01]  /*aeb0*/  SHF.L.U32 R3, R3, 0x1f, RZ ;  /* 0x0000001f03037819 */ /* 0x000fe200000006ff */
[----:B------:R0:W-:Y:S04]  /*aec0*/  STL [R1+0x60], R0 ;  /* 0x0000600001007387 */ /* 0x0001e80000100800 */
[----:B------:R0:W-:Y:S04]  /*aed0*/  STL [R1+0x60], R0 ;  /* 0x0000600001007387 */ /* 0x0001e80000100800 */
[----:B------:R0:W-:Y:S01]  /*aee0*/  STL [R1+0x60], R0 ;  /* 0x0000600001007387 */ /* 0x0001e20000100800 */
[----:B------:R-:W-:-:S02]  /*aef0*/  WARPGROUP.DEPBAR.LE gsb0, 0x0 ;  /* 0x00008000000079c5 */ /* 0x000fc40000010000 */
        /* <DEDUP_REMOVED lines=17> */
[----:B------:R-:W1:Y:S02]  /*b010*/  SYNCS.PHASECHK.TRANS64.TRYWAIT P0, [UR43+0x38810], R3 ;  /* 0x03881003ff0075a7 */ /* 0x000e64000800016b */
[----:B01----:R-:W-:Y:S05]  /*b020*/  @!P0 BRA `(.L_x_5144) ;  /* 0x000001e400ec8947 */ /* 0x003fea0003800000 */
.L_x_5300:
[----:B------:R-:W-:Y:S05]  /*b030*/  BSYNC B0 ;  /* 0x0000000000007941 */ /* 0x000fea0003800000 */
.L_x_5143:
[----:B0-----:R-:W2:Y:S04]  /*b040*/  LDL R3, [R1+0x28] ;  /* 0x0000280001037983 */ /* 0x001ea80000100800 */
[----:B------:R0:W5:Y:S01]  /*b050*/  LDL.64 R8, [R1+0x1c8] ;  /* 0x0001c80001087983 */ /* 0x0001620000100a00 */
[----:B------:R-:W-:Y:S01]  /*b060*/  BSSY B0, `(.L_x_5145) ;  /* 0x0000005000007945 */ /* 0x000fe20003800000 */
[----:B--2---:R-:W-:-:S04]  /*b070*/  LOP3.LUT R3, R3, 0x1, RZ, 0xfc, !PT ;  /* 0x0000000103037812 */ /* 0x004fc800078efcff */
[----:B------:R-:W-:-:S13]  /*b080*/  ISETP.NE.AND P1, PT, R3, 0x3, PT ;  /* 0x000000030300780c */ /* 0x000fda0003f25270 */
[----:B0-----:R-:W-:Y:S05]  /*b090*/  @!P1 BRA `(.L_x_5146) ;  /* 0x0000000000049947 */ /* 0x001fea0003800000 */
[----:B------:R-:W-:Y:S01]  /*b0a0*/  BPT.TRAP 0x1 ;  /* 0x000000040000795c */ /* 0x000fe20000300000 */
.L_x_5146:
[----:B------:R-:W-:Y:S05]  /*b0b0*/  BSYNC B0 ;  /* 0x0000000000007941 */ /* 0x000fea0003800000 */
.L_x_5145:
        /* <DEDUP_REMOVED lines=8> */
.L_x_5148:
[----:B------:R-:W-:Y:S05]  /*b140*/  BSYNC B0 ;  /* 0x0000000000007941 */ /* 0x000fea0003800000 */
.L_x_5147:
[----:B------:R-:W-:Y:S04]  /*b150*/  BSSY B0, `(.L_x_5149) ;  /* 0x0000004000007945 */ /* 0x000fe80003800000 */
[----:B-1----:R-:W-:Y:S05]  /*b160*/  @P0 BRA `(.L_x_5150) ;  /* 0x0000000000080947 */ /* 0x002fea0003800000 */
[----:B------:R-:W1:Y:S02]  /*b170*/  SYNCS.PHASECHK.TRANS64.TRYWAIT P0, [R8+URZ], R9 ;  /* 0x00000009080075a7 */ /* 0x000e64000800017f */
[----:B-1----:R-:W-:Y:S05]  /*b180*/  @!P0 BRA `(.L_x_5151) ;  /* 0x000001e400ac8947 */ /* 0x002fea0003800000 */
.L_x_5150:
[----:B------:R-:W-:Y:S05]  /*b190*/  BSYNC B0 ;  /* 0x0000000000007941 */ /* 0x000fea0003800000 */
.L_x_5149:
[----:B------:R-:W2:Y:S04]  /*b1a0*/  LDL R4, [R1+0x68] ;  /* 0x0000680001047983 */ /* 0x000ea80000100800 */
[----:B------:R-:W3:Y:S04]  /*b1b0*/  LDL R3, [R1+0x1c8] ;  /* 0x0001c80001037983 */ /* 0x000ee80000100800 */
[----:B01----:R-:W3:Y:S04]  /*b1c0*/  LDL.64 R8, [R1+0x98] ;  /* 0x0000980001087983 */ /* 0x003ee80000100a00 */
[----:B------:R-:W4:Y:S04]  /*b1d0*/  LDL.64 R10, [R1+0x90] ;  /* 0x00009000010a7983 */ /* 0x000f280000100a00 */
[----:B------:R-:W4:Y:S04]  /*b1e0*/  LDL.64 R12, [R1+0x90] ;  /* 0x00009000010c7983 */ /* 0x000f280000100a00 */
[----:B------:R-:W4:Y:S04]  /*b1f0*/  LDL.64 R14, [R1+0x90] ;  /* 0x00009000010e7983 */ /* 0x000f280000100a00 */
[----:B------:R-:W4:Y:S01]  /*b200*/  LDL.64 R20, [R1+0x90] ;  /* 0x0000900001147983 */ /* 0x000f220000100a00 */
[----:B------:R-:W-:Y:S05]  /*b210*/  WARPSYNC.ALL ;  /* 0x0000000000007948 */ /* 0x000fea0003800000 */
[----:B------:R-:W-:Y:S01]  /*b220*/  WARPGROUP.ARRIVE ;  /* 0x00000000000079c5 */ /* 0x000fe20000000000 */
[----:B------:R-:W4:Y:S04]  /*b230*/  LDL.64 R56, [R1+0x90] ;  /* 0x0000900001387983 */ /* 0x000f280000100a00 */
[----:B------:R-:W4:Y:S01]  /*b240*/  LDL.64 R58, [R1+0x90] ;  /* 0x00009000013a7983 */ /* 0x000f220000100a00 */
[----:B------:R-:W0:Y:S03]  /*b250*/  S2R R7, SR_TID.X ;  /* 0x0000000000077919 */ /* 0x000e260000002100 */
[----:B------:R-:W4:Y:S04]  /*b260*/  LDL.64 R60, [R1+0x90] ;  /* 0x00009000013c7983 */ /* 0x000f280000100a00 */
[----:B------:R-:W4:Y:S04]  /*b270*/  LDL.64 R62, [R1+0x90] ;  /* 0x00009000013e7983 */ /* 0x000f280000100a00 */
[----:B------:R-:W4:Y:S01]  /*b280*/  LDL.64 R64, [R1+0x90] ;  /* 0x0000900001407983 */ /* 0x000f220000100a00 */
[----:B--2---:R-:W-:Y:S01]  /*b290*/  ISETP.NE.U32.AND P0, PT, R4, RZ, PT ;  /* 0x000000ff0400720c */ /* 0x004fe20003f05070 */
[----:B---3--:R-:W-:Y:S01]  /*b2a0*/  IMAD R8, R3, 0x1000, R8 ;  /* 0x0000100003087824 */ /* 0x008fe200078e0208 */
[----:B------:R-:W-:-:S02]  /*b2b0*/  R2UR UR7, R9 ;  /* 0x00000000090772ca */ /* 0x000fc400000e0000 */
[----:B----4-:R-:W-:Y:S02]  /*b2c0*/  R2UR UR4, R10 ;  /* 0x000000000a0472ca */ /* 0x010fe400000e0000 */
[----:B------:R-:W-:Y:S02]  /*b2d0*/  R2UR UR6, R8 ;  /* 0x00000000080672ca */ /* 0x000fe400000e0000 */
[----:B------:R-:W-:-:S05]  /*b2e0*/  R2UR UR5, R11 ;  /* 0x000000000b0572ca */ /* 0x000fca00000e0000 */
[----:B------:R-:W-:-:S08]  /*b2f0*/  VOTEU.ANY UP0, P0 ;  /* 0x00000000003f7886 */ /* 0x000fd00000000100 */
[----:B------:R-:W-:Y:S01]  /*b300*/  HGMMA.64x64x16.F32.BF16 R24, gdesc[UR4], R24, UP0, gsb0 ;  /* 0x00e00000041879f0 */ /* 0x000fe2000b801818 */
[----:B------:R-:W-:Y:S02]  /*b310*/  VIADD R12, R12, 0x2 ;  /* 0x000000020c0c7836 */ /* 0x000fe40000000000 */
[----:B------:R-:W-:Y:S02]  /*b320*/  VIADD R10, R8, 0x2 ;  /* 0x00000002080a7836 */ /* 0x000fe40000000000 */
[----:B------:R-:W-:Y:S01]  /*b330*/  IMAD.MOV.U32 R11, RZ, RZ, R9 ;  /* 0x000000ffff0b7224 */ /* 0x000fe200078e0009 */
[----:B------:R-:W-:Y:S02]  /*b340*/  R2UR UR4, R12 ;  /* 0x000000000c0472ca */ /* 0x000fe400000e0000 */
[----:B------:R-:W-:Y:S02]  /*b350*/  R2UR UR6, R10 ;  /* 0x000000000a0672ca */ /* 0x000fe400000e0000 */
[----:B------:R-:W-:-:S02]  /*b360*/  R2UR UR7, R11 ;  /* 0x000000000b0772ca */ /* 0x000fc400000e0000 */
[----:B------:R-:W-:Y:S01]  /*b370*/  R2UR UR5, R13 ;  /* 0x000000000d0572ca */ /* 0x000fe200000e0000 */
[----:B------:R-:W-:Y:S02]  /*b380*/  WARPGROUP.DEPBAR.LE gsb0, 0x0 ;  /* 0x00008000000079c5 */ /* 0x000fe40000010000 */
[----:B------:R-:W-:Y:S01]  /*b390*/  WARPGROUP.ARRIVE ;  /* 0x00000000000079c5 */ /* 0x000fe20000000000 */
[----:B------:R-:W-:Y:S01]  /*b3a0*/  VIADD R14, R14, 0x4 ;  /* 0x000000040e0e7836 */ /* 0x000fe20000000000 */
[----:B------:R-:W2:Y:S08]  /*b3b0*/  LDL.64 R12, [R1+0x90] ;  /* 0x00009000010c7983 */ /* 0x000eb00000100a00 */
[----:B------:R-:W-:Y:S01]  /*b3c0*/  HGMMA.64x64x16.F32.BF16 R24, gdesc[UR4], R24, gsb0 ;  /* 0x00e00000041879f0 */ /* 0x000fe20008001818 */
[----:B------:R-:W-:-:S02]  /*b3d0*/  VIADD R10, R8, 0x4 ;  /* 0x00000004080a7836 */ /* 0x000fc40000000000 */
[----:B------:R-:W-:Y:S01]  /*b3e0*/  IMAD.MOV.U32 R11, RZ, RZ, R9 ;  /* 0x000000ffff0b7224 */ /* 0x000fe200078e0009 */
[----:B------:R-:W-:Y:S02]  /*b3f0*/  R2UR UR4, R14 ;  /* 0x000000000e0472ca */ /* 0x000fe400000e0000 */
[----:B------:R-:W-:Y:S02]  /*b400*/  R2UR UR6, R10 ;  /* 0x000000000a0672ca */ /* 0x000fe400000e0000 */
[----:B------:R-:W-:Y:S02]  /*b410*/  R2UR UR7, R11 ;  /* 0x000000000b0772ca */ /* 0x000fe400000e0000 */
[----:B------:R-:W-:Y:S01]  /*b420*/  R2UR UR5, R15 ;  /* 0x000000000f0572ca */ /* 0x000fe200000e0000 */
[----:B------:R-:W-:Y:S02]  /*b430*/  WARPGROUP.DEPBAR.LE gsb0, 0x0 ;  /* 0x00008000000079c5 */ /* 0x000fe40000010000 */
[----:B------:R-:W-:Y:S01]  /*b440*/  WARPGROUP.ARRIVE ;  /* 0x00000000000079c5 */ /* 0x000fe20000000000 */
[----:B------:R-:W-:Y:S01]  /*b450*/  VIADD R20, R20, 0x6 ;  /* 0x0000000614147836 */ /* 0x000fe20000000000 */
[----:B------:R-:W3:Y:S08]  /*b460*/  LDL.64 R14, [R1+0x90] ;  /* 0x00009000010e7983 */ /* 0x000ef00000100a00 */
        /* <DEDUP_REMOVED lines=10> */
[----:B------:R-:W4:Y:S08]  /*b510*/  LDL.64 R20, [R1+0x90] ;  /* 0x0000900001147983 */ /* 0x000f300000100a00 */
        /* <DEDUP_REMOVED lines=20> */
[----:B--2---:R-:W-:Y:S01]  /*b660*/  VIADD R12, R12, 0x204 ;  /* 0x000002040c0c7836 */ /* 0x004fe20000000000 */
        /* <DEDUP_REMOVED lines=10> */
[----:B---3--:R-:W-:Y:S01]  /*b710*/  VIADD R14, R14, 0x206 ;  /* 0x000002060e0e7836 */ /* 0x008fe20000000000 */
        /* <DEDUP_REMOVED lines=10> */
[----:B----4-:R-:W-:Y:S01]  /*b7c0*/  VIADD R20, R20, 0x400 ;  /* 0x0000040014147836 */ /* 0x010fe20000000000 */
        /* <DEDUP_REMOVED lines=84> */
[----:B------:R-:W-:Y:S02]  /*bd10*/  R2UR UR5, R59 ;  /* 0x000000003b0572ca */ /* 0x000fe400000e0000 */
[----:B0-----:R-:W-:Y:S01]  /*bd20*/  SHF.R.U32.HI R7, RZ, 0x7, R7 ;  /* 0x00000007ff077819 */ /* 0x001fe20000011607 */
[----:B------:R-:W-:-:S02]  /*bd30*/  WARPGROUP.DEPBAR.LE gsb0, 0x0 ;  /* 0x00008000000079c5 */ /* 0x000fc40000010000 */
[----:B------:R-:W-:Y:S01]  /*bd40*/  WARPGROUP.ARRIVE ;  /* 0x00000000000079c5 */ /* 0x000fe20000000000 */
[----:B------:R-:W-:Y:S01]  /*bd50*/  VIADD R4, R8, 0x800 ;  /* 0x0000080008047836 */ /* 0x000fe20000000000 */
[----:B----4-:R-:W-:Y:S01]  /*bd60*/  R2UR UR9, R13 ;  /* 0x000000000d0972ca */ /* 0x010fe200000e0000 */
[----:B------:R-:W-:Y:S01]  /*bd70*/  IMAD.MOV.U32 R11, RZ, RZ, R9 ;  /* 0x000000ffff0b7224 */ /* 0x000fe200078e0009 */
[----:B------:R-:W4:Y:S04]  /*bd80*/  LDL.64 R58, [R1+0x90] ;  /* 0x00009000013a7983 */ /* 0x000f280000100a00 */
[----:B------:R-:W-:Y:S01]  /*bd90*/  HGMMA.64x64x16.F32.BF16 R24, gdesc[UR4], R24, gsb0 ;  /* 0x00e00000041879f0 */ /* 0x000fe20008001818 */
[----:B------:R-:W0:Y:S01]  /*bda0*/  SHFL.IDX PT, R3, R7, RZ, 0x1f ;  /* 0x00001fff07037589 */ /* 0x000e2200000e0000 */
[----:B------:R-:W-:Y:S01]  /*bdb0*/  R2UR UR11, R11 ;  /* 0x000000000b0b72ca */ /* 0x000fe200000e0000 */
[----:B------:R-:W-:-:S02]  /*bdc0*/  UMOV UR4, 0x1 ;  /* 0x0000000100047882 */ /* 0x000fc40000000000 */
[----:B------:R-:W-:Y:S01]  /*bdd0*/  UISETP.NE.U32.AND UP0, UPT, UR4, URZ, UPT ;  /* 0x0000003f0400728c */ /* 0x000fe2000bf05070 */
[----:B0-----:R-:W-:-:S04]  /*bde0*/  ISETP.GT.AND P0, PT, R3, 0x7f, PT ;  /* 0x0000007f0300780c */ /* 0x001fc80003f04270 */
[----:B------:R-:W-:-:S04]  /*bdf0*/  SEL R3, RZ, 0x2, !P0 ;  /* 0x00000002ff037807 */ /* 0x000fc80004000000 */
[----:B------:R-:W-:Y:S01]  /*be00*/  IADD3 R12, R12, 0x800, R3 ;  /* 0x000008000c0c7810 */ /* 0x000fe20007ffe003 */
[----:B------:R-:W-:-:S03]  /*be10*/  IMAD.IADD R10, R3, 0x1, R4 ;  /* 0x00000001030a7824 */ /* 0x000fc600078e0204 */
[----:B------:R-:W-:Y:S02]  /*be20*/  R2UR UR8, R12 ;  /* 0x000000000c0872ca */ /* 0x000fe400000e0000 */
[----:B------:R-:W-:Y:S01]  /*be30*/  R2UR UR10, R10 ;  /* 0x000000000a0a72ca */ /* 0x000fe200000e0000 */
[----:B------:R-:W-:Y:S02]  /*be40*/  WARPGROUP.DEPBAR.LE gsb0, 0x0 ;  /* 0x00008000000079c5 */ /* 0x000fe40000010000 */
[----:B------:R-:W-:-:S10]  /*be50*/  WARPGROUP.ARRIVE ;  /* 0x00000000000079c5 */ /* 0x000fd40000000000 */
[----:B------:R-:W-:Y:S01]  /*be60*/  HGMMA.64x64x16.F32.BF16 R24, gdesc[UR8], R24, UP0, gsb0 ;  /* 0x00e00000081879f0 */ /* 0x000fe2000b801818 */
[----:B------:R-:W-:-:S05]  /*be70*/  IMAD.MOV.U32 R12, RZ, RZ, 0x4 ;  /* 0x00000004ff0c7424 */ /* 0x000fca00078e00ff */
[----:B------:R-:W-:Y:S01]  /*be80*/  SEL R7, R12, 0x2, P0 ;  /* 0x000000020c077807 */ /* 0x000fe20000000000 */
[----:B------:R-:W-:-:S03]  /*be90*/  IMAD.MOV.U32 R11, RZ, RZ, R9 ;  /* 0x000000ffff0b7224 */ /* 0x000fc600078e0009 */
[----:B------:R-:W-:Y:S01]  /*bea0*/  IADD3 R14, R7, 0x800, R14 ;  /* 0x00000800070e7810 */ /* 0x000fe20007ffe00e */
[----:B------:R-:W-:Y:S01]  /*beb0*/  IMAD.IADD R10, R4, 0x1, R7 ;  /* 0x00000001040a7824 */ /* 0x000fe200078e0207 */
[----:B------:R-:W-:Y:S02]  /*bec0*/  R2UR UR7, R11 ;  /* 0x000000000b0772ca */ /* 0x000fe400000e0000 */
[----:B------:R-:W-:Y:S02]  /*bed0*/  R2UR UR4, R14 ;  /* 0x000000000e0472ca */ /* 0x000fe400000e0000 */
[----:B------:R-:W-:Y:S02]  /*bee0*/  R2UR UR6, R10 ;  /* 0x000000000a0672ca */ /* 0x000fe400000e0000 */
[----:B------:R-:W-:Y:S01]  /*bef0*/  R2UR UR5, R15 ;  /* 0x000000000f0572ca */ /* 0x000fe200000e0000 */
[----:B------:R-:W-:Y:S02]  /*bf00*/  WARPGROUP.DEPBAR.LE gsb0, 0x0 ;  /* 0x00008000000079c5 */ /* 0x000fe40000010000 */
[----:B------:R-:W-:-:S10]  /*bf10*/  WARPGROUP.ARRIVE ;  /* 0x00000000000079c5 */ /* 0x000fd40000000000 */
[----:B------:R-:W-:Y:S01]  /*bf20*/  HGMMA.64x64x16.F32.BF16 R24, gdesc[UR4], R24, gsb0 ;  /* 0x00e00000041879f0 */ /* 0x000fe20008001818 */
[----:B------:R-:W-:Y:S01]  /*bf30*/  SEL R11, R12, 0x6, !P0 ;  /* 0x000000060c0b7807 */ /* 0x000fe20004000000 */
[----:B------:R-:W-:-:S03]  /*bf40*/  IMAD.MOV.U32 R13, RZ, RZ, R9 ;  /* 0x000000ffff0d7224 */ /* 0x000fc600078e0009 */
[----:B--2---:R-:W-:Y:S01]  /*bf50*/  IADD3 R20, R11, 0x800, R20 ;  /* 0x000008000b147810 */ /* 0x004fe20007ffe014 */
[----:B------:R-:W-:Y:S01]  /*bf60*/  IMAD.IADD R12, R4, 0x1, R11 ;  /* 0x00000001040c7824 */ /* 0x000fe200078e020b */
[----:B------:R-:W-:Y:S02]  /*bf70*/  R2UR UR7, R13 ;  /* 0x000000000d0772ca */ /* 0x000fe400000e0000 */
[----:B------:R-:W-:Y:S02]  /*bf80*/  R2UR UR4, R20 ;  /* 0x00000000140472ca */ /* 0x000fe400000e0000 */
[----:B------:R-:W-:Y:S02]  /*bf90*/  R2UR UR6, R12 ;  /* 0x000000000c0672ca */ /* 0x000fe400000e0000 */
[----:B------:R-:W-:Y:S01]  /*bfa0*/  R2UR UR5, R21 ;  /* 0x00000000150572ca */ /* 0x000fe200000e0000 */
[----:B------:R-:W-:Y:S01]  /*bfb0*/  IMAD.MOV.U32 R4, RZ, RZ, 0x28 ;  /* 0x00000028ff047424 */ /* 0x000fe200078e00ff */
[----:B------:R-:W2:Y:S01]  /*bfc0*/  LDL.64 R20, [R1+0x90] ;  /* 0x0000900001147983 */ /* 0x000ea20000100a00 */
[----:B------:R-:W-:-:S03]  /*bfd0*/  IMAD.MOV.U32 R13, RZ, RZ, 0xa00 ;  /* 0x00000a00ff0d7424 */ /* 0x000fc600078e00ff */
[----:B------:R-:W-:Y:S01]  /*bfe0*/  SEL R4, R4, 0x26, P0 ;  /* 0x0000002604047807 */ /* 0x000fe20000000000 */
[----:B------:R-:W-:Y:S02]  /*bff0*/  WARPGROUP.DEPBAR.LE gsb0, 0x0 ;  /* 0x00008000000079c5 */ /* 0x000fe40000010000 */
[----:B------:R-:W-:-:S06]  /*c000*/  WARPGROUP.ARRIVE ;  /* 0x00000000000079c5 */ /* 0x000fcc0000000000 */
[----:B------:R-:W-:Y:S01]  /*c010*/  HGMMA.64x64x16.F32.BF16 R24, gdesc[UR4], R24, gsb0 ;  /* 0x00e00000041879f0 */ /* 0x000fe20008001818 */
[----:B------:R-:W-:-:S05]  /*c020*/  SEL R13, R13, 0x980, P0 ;  /* 0x000009800d0d7807 */ /* 0x000fca0000000000 */
[----:B------:R-:W-:-:S05]  /*c030*/  IMAD.IADD R4, R4, 0x1, R13 ;  /* 0x0000000104047824 */ /* 0x000fca00078e020d */
[----:B------:R-:W-:-:S05]  /*c040*/  LOP3.LUT R13, R4, 0xa06, RZ, 0xc0, !PT ;  /* 0x00000a06040d7812 */ /* 0x000fca00078ec0ff */
[----:B---3--:R-:W-:Y:S02]  /*c050*/  IMAD.IADD R56, R13, 0x1, R56 ;  /* 0x000000010d387824 */ /* 0x008fe400078e0238 */
[----:B------:R-:W-:Y:S02]  /*c060*/  IMAD.IADD R12, R8, 0x1, R13 ;  /* 0x00000001080c7824 */ /* 0x000fe400078e020d */
[----:B------:R-:W-:Y:S01]  /*c070*/  IMAD.MOV.U32 R13, RZ, RZ, R9 ;  /* 0x000000ffff0d7224 */ /* 0x000fe200078e0009 */
[----:B------:R-:W-:Y:S02]  /*c080*/  R2UR UR4, R56 ;  /* 0x00000000380472ca */ /* 0x000fe400000e0000 */
[----:B------:R-:W-:Y:S02]  /*c090*/  R2UR UR6, R12 ;  /* 0x000000000c0672ca */ /* 0x000fe400000e0000 */
[----:B------:R-:W-:Y:S02]  /*c0a0*/  R2UR UR7, R13 ;  /* 0x000000000d0772ca */ /* 0x000fe400000e0000 */
[----:B------:R-:W-:Y:S01]  /*c0b0*/  R2UR UR5, R57 ;  /* 0x00000000390572ca */ /* 0x000fe200000e0000 */
[----:B------:R-:W-:-:S02]  /*c0c0*/  WARPGROUP.DEPBAR.LE gsb0, 0x0 ;  /* 0x00008000000079c5 */ /* 0x000fc40000010000 */
[----:B------:R-:W-:Y:S01]  /*c0d0*/  WARPGROUP.ARRIVE ;  /* 0x00000000000079c5 */ /* 0x000fe20000000000 */
[----:B------:R-:W-:Y:S01]  /*c0e0*/  VIADD R4, R8, 0xa00 ;  /* 0x00000a0008047836 */ /* 0x000fe20000000000 */
[C---:B------:R-:W-:Y:S01]  /*c0f0*/  IADD3 R12, R3.reuse, 0xa00, R60 ;  /* 0x00000a00030c7810 */ /* 0x040fe20007ffe03c */
[----:B------:R-:W-:Y:S01]  /*c100*/  IMAD.MOV.U32 R13, RZ, RZ, R61 ;  /* 0x000000ffff0d7224 */ /* 0x000fe200078e003d */
[----:B------:R-:W3:Y:S06]  /*c110*/  LDL.64 R56, [R1+0x90] ;  /* 0x0000900001387983 */ /* 0x000eec0000100a00 */
[----:B------:R-:W-:Y:S01]  /*c120*/  HGMMA.64x64x16.F32.BF16 R24, gdesc[UR4], R24, gsb0 ;  /* 0x00e00000041879f0 */ /* 0x000fe20008001818 */
[----:B------:R-:W-:-:S02]  /*c130*/  IMAD.IADD R14, R3, 0x1, R4 ;  /* 0x00000001030e7824 */ /* 0x000fc400078e0204 */
[----:B------:R-:W-:Y:S01]  /*c140*/  IMAD.MOV.U32 R15, RZ, RZ, R9 ;  /* 0x000000ffff0f7224 */ /* 0x000fe200078e0009 */
[----:B------:R-:W-:Y:S01]  /*c150*/  R2UR UR4, R12 ;  /* 0x000000000c0472ca */ /* 0x000fe200000e0000 */
[----:B------:R-:W3:Y:S01]  /*c160*/  LDL.64 R60, [R1+0x90] ;  /* 0x00009000013c7983 */ /* 0x000ee20000100a00 */
[----:B------:R-:W-:Y:S02]  /*c170*/  R2UR UR6, R14 ;  /* 0x000000000e0672ca */ /* 0x000fe400000e0000 */
[----:B------:R-:W-:Y:S02]  /*c180*/  R2UR UR7, R15 ;  /* 0x000000000f0772ca */ /* 0x000fe400000e0000 */
[----:B------:R-:W-:Y:S01]  /*c190*/  R2UR UR5, R13 ;  /* 0x000000000d0572ca */ /* 0x000fe200000e0000 */
[----:B------:R-:W-:Y:S02]  /*c1a0*/  WARPGROUP.DEPBAR.LE gsb0, 0x0 ;  /* 0x00008000000079c5 */ /* 0x000fe40000010000 */
[----:B------:R-:W-:-:S10]  /*c1b0*/  WARPGROUP.ARRIVE ;  /* 0x00000000000079c5 */ /* 0x000fd40000000000 */
[----:B------:R-:W-:Y:S01]  /*c1c0*/  HGMMA.64x64x16.F32.BF16 R24, gdesc[UR4], R24, gsb0 ;  /* 0x00e00000041879f0 */ /* 0x000fe20008001818 */
[C---:B------:R-:W-:Y:S01]  /*c1d0*/  IMAD.IADD R14, R7.reuse, 0x1, R4 ;  /* 0x00000001070e7824 */ /* 0x040fe200078e0204 */
[----:B------:R-:W-:Y:S01]  /*c1e0*/  IADD3 R12, R7, 0xa00, R62 ;  /* 0x00000a00070c7810 */ /* 0x000fe20007ffe03e */
[----:B------:R-:W-:Y:S02]  /*c1f0*/  IMAD.MOV.U32 R13, RZ, RZ, R63 ;  /* 0x000000ffff0d7224 */ /* 0x000fe400078e003f */
[----:B------:R-:W-:Y:S01]  /*c200*/  IMAD.MOV.U32 R15, RZ, RZ, R9 ;  /* 0x000000ffff0f7224 */ /* 0x000fe200078e0009 */
[----:B------:R-:W-:Y:S02]  /*c210*/  R2UR UR6, R14 ;  /* 0x000000000e0672ca */ /* 0x000fe400000e0000 */
[----:B------:R-:W-:Y:S02]  /*c220*/  R2UR UR4, R12 ;  /* 0x000000000c0472ca */ /* 0x000fe400000e0000 */
[----:B------:R-:W-:-:S02]  /*c230*/  R2UR UR7, R15 ;  /* 0x000000000f0772ca */ /* 0x000fc400000e0000 */
[----:B------:R-:W-:Y:S01]  /*c240*/  R2UR UR5, R13 ;  /* 0x000000000d0572ca */ /* 0x000fe200000e0000 */
[----:B------:R-:W-:Y:S02]  /*c250*/  WARPGROUP.DEPBAR.LE gsb0, 0x0 ;  /* 0x00008000000079c5 */ /* 0x000fe40000010000 */
[----:B------:R-:W-:Y:S01]  /*c260*/  WARPGROUP.ARRIVE ;  /* 0x00000000000079c5 */ /* 0x000fe20000000000 */
[C---:B------:R-:W-:Y:S01]  /*c270*/  IMAD.IADD R12, R11.reuse, 0x1, R4 ;  /* 0x000000010b0c7824 */ /* 0x040fe200078e0204 */
[----:B----4-:R-:W-:Y:S01]  /*c280*/  IADD3 R58, R11, 0xa00, R58 ;  /* 0x00000a000b3a7810 */ /* 0x010fe20007ffe03a */
[----:B------:R-:W4:Y:S07]  /*c290*/  LDL.64 R14, [R1+0x90] ;  /* 0x00009000010e7983 */ /* 0x000f2e0000100a00 */
[----:B------:R-:W-:Y:S01]  /*c2a0*/  HGMMA.64x64x16.F32.BF16 R24, gdesc[UR4], R24, gsb0 ;  /* 0x00e00000041879f0 */ /* 0x000fe20008001818 */
[----:B------:R-:W-:Y:S01]  /*c2b0*/  IMAD.MOV.U32 R13, RZ, RZ, R9 ;  /* 0x000000ffff0d7224 */ /* 0x000fe200078e0009 */
[----:B------:R-:W-:-:S02]  /*c2c0*/  R2UR UR6, R12 ;  /* 0x000000000c0672ca */ /* 0x000fc400000e0000 */
[----:B------:R-:W-:Y:S02]  /*c2d0*/  R2UR UR4, R58 ;  /* 0x000000003a0472ca */ /* 0x000fe400000e0000 */
[----:B------:R-:W-:Y:S02]  /*c2e0*/  R2UR UR7, R13 ;  /* 0x000000000d0772ca */ /* 0x000fe400000e0000 */
[----:B------:R-:W-:Y:S01]  /*c2f0*/  R2UR UR5, R59 ;  /* 0x000000003b0572ca */ /* 0x000fe200000e0000 */
[----:B------:R-:W-:Y:S02]  /*c300*/  IMAD.MOV.U32 R4, RZ, RZ, 0x30 ;  /* 0x00000030ff047424 */ /* 0x000fe400078e00ff */
[----:B------:R-:W-:-:S03]  /*c310*/  IMAD.MOV.U32 R13, RZ, RZ, 0xc00 ;  /* 0x00000c00ff0d7424 */ /* 0x000fc600078e00ff */
[----:B------:R-:W-:Y:S02]  /*c320*/  SEL R4, R4, 0x2e, P0 ;  /* 0x0000002e04047807 */ /* 0x000fe40000000000 */
[----:B------:R-:W-:Y:S01]  /*c330*/  SEL R13, R13, 0xb80, P0 ;  /* 0x00000b800d0d7807 */ /* 0x000fe20000000000 */
[----:B------:R-:W-:Y:S02]  /*c340*/  WARPGROUP.DEPBAR.LE gsb0, 0x0 ;  /* 0x00008000000079c5 */ /* 0x000fe40000010000 */
[----:B------:R-:W-:-:S06]  /*c350*/  WARPGROUP.ARRIVE ;  /* 0x00000000000079c5 */ /* 0x000fcc0000000000 */
[----:B------:R-:W-:Y:S01]  /*c360*/  HGMMA.64x64x16.F32.BF16 R24, gdesc[UR4], R24, gsb0 ;  /* 0x00e00000041879f0 */ /* 0x000fe20008001818 */
[----:B------:R-:W-:-:S05]  /*c370*/  IMAD.IADD R4, R4, 0x1, R13 ;  /* 0x0000000104047824 */ /* 0x000fca00078e020d */
[----:B------:R-:W-:Y:S01]  /*c380*/  LOP3.LUT R59, R4, 0xe06, RZ, 0xc0, !PT ;  /* 0x00000e06043b7812 */ /* 0x000fe200078ec0ff */
[----:B------:R-:W-:-:S04]  /*c390*/  IMAD.MOV.U32 R13, RZ, RZ, R65 ;  /* 0x000000ffff0d7224 */ /* 0x000fc800078e0041 */
[----:B------:R-:W-:Y:S02]  /*c3a0*/  IMAD.IADD R12, R59, 0x1, R64 ;  /* 0x000000013b0c7824 */ /* 0x000fe400078e0240 */
        /* <DEDUP_REMOVED lines=9> */
[C---:B--2---:R-:W-:Y:S01]  /*c440*/  IADD3 R20, R3.reuse, 0xc00, R20 ;  /* 0x00000c0003147810 */ /* 0x044fe20007ffe014 */
[----:B------:R-:W2:Y:S07]  /*c450*/  LDL.64 R58, [R1+0x90] ;  /* 0x00009000013a7983 */ /* 0x000eae0000100a00 */
[----:B------:R-:W-:Y:S01]  /*c460*/  HGMMA.64x64x16.F32.BF16 R24, gdesc[UR4], R24, gsb0 ;  /* 0x00e00000041879f0 */ /* 0x000fe20008001818 */
[----:B------:R-:W-:-:S02]  /*c470*/  IMAD.IADD R12, R3, 0x1, R4 ;  /* 0x00000001030c7824 */ /* 0x000fc400078e0204 */
[--C-:B------:R-:W-:Y:S01]  /*c480*/  IMAD.MOV.U32 R13, RZ, RZ, R9.reuse ;  /* 0x000000ffff0d7224 */ /* 0x100fe200078e0009 */
[----:B------:R-:W-:Y:S02]  /*c490*/  R2UR UR4, R20 ;  /* 0x00000000140472ca */ /* 0x000fe400000e0000 */
[----:B------:R-:W-:Y:S02]  /*c4a0*/  R2UR UR6, R12 ;  /* 0x000000000c0672ca */ /* 0x000fe400000e0000 */
[----:B------:R-:W-:Y:S02]  /*c4b0*/  R2UR UR7, R13 ;  /* 0x000000000d0772ca */ /* 0x000fe400000e0000 */
[----:B------:R-:W-:Y:S01]  /*c4c0*/  R2UR UR5, R21 ;  /* 0x00000000150572ca */ /* 0x000fe200000e0000 */
[----:B------:R-:W-:Y:S02]  /*c4d0*/  WARPGROUP.DEPBAR.LE gsb0, 0x0 ;  /* 0x00008000000079c5 */ /* 0x000fe40000010000 */
[----:B------:R-:W-:Y:S01]  /*c4e0*/  WARPGROUP.ARRIVE ;  /* 0x00000000000079c5 */ /* 0x000fe20000000000 */
[C---:B------:R-:W-:Y:S01]  /*c4f0*/  IMAD.IADD R12, R7.reuse, 0x1, R4 ;  /* 0x00000001070c7824 */ /* 0x040fe200078e0204 */
[----:B---3--:R-:W-:Y:S01]  /*c500*/  IADD3 R56, R7, 0xc00, R56 ;  /* 0x00000c0007387810 */ /* 0x008fe20007ffe038 */
[----:B------:R-:W-:Y:S01]  /*c510*/  IMAD.MOV.U32 R13, RZ, RZ, R9 ;  /* 0x000000ffff0d7224 */ /* 0x000fe200078e0009 */
[----:B------:R-:W3:Y:S06]  /*c520*/  LDL.64 R20, [R1+0x90] ;  /* 0x0000900001147983 */ /* 0x000eec0000100a00 */
[----:B------:R-:W-:Y:S01]  /*c530*/  HGMMA.64x64x16.F32.BF16 R24, gdesc[UR4], R24, gsb0 ;  /* 0x00e00000041879f0 */ /* 0x000fe20008001818 */
[----:B------:R-:W-:-:S02]  /*c540*/  R2UR UR6, R12 ;  /* 0x000000000c0672ca */ /* 0x000fc400000e0000 */
[----:B------:R-:W-:Y:S02]  /*c550*/  R2UR UR7, R13 ;  /* 0x000000000d0772ca */ /* 0x000fe400000e0000 */
[----:B------:R-:W-:Y:S02]  /*c560*/  R2UR UR4, R56 ;  /* 0x00000000380472ca */ /* 0x000fe400000e0000 */
[----:B------:R-:W-:Y:S01]  /*c570*/  R2UR UR5, R57 ;  /* 0x00000000390572ca */ /* 0x000fe200000e0000 */
[----:B------:R-:W-:Y:S02]  /*c580*/  WARPGROUP.DEPBAR.LE gsb0, 0x0 ;  /* 0x00008000000079c5 */ /* 0x000fe40000010000 */
[----:B------:R-:W-:Y:S01]  /*c590*/  WARPGROUP.ARRIVE ;  /* 0x00000000000079c5 */ /* 0x000fe20000000000 */
[C---:B------:R-:W-:Y:S01]  /*c5a0*/  IMAD.IADD R12, R11.reuse, 0x1, R4 ;  /* 0x000000010b0c7824 */ /* 0x040fe200078e0204 */
[----:B----4-:R-:W-:Y:S01]  /*c5b0*/  IADD3 R14, R11, 0xc00, R14 ;  /* 0x00000c000b0e7810 */ /* 0x010fe20007ffe00e */
[----:B------:R-:W-:Y:S01]  /*c5c0*/  IMAD.MOV.U32 R13, RZ, RZ, R9 ;  /* 0x000000ffff0d7224 */ /* 0x000fe200078e0009 */
[----:B------:R-:W4:Y:S06]  /*c5d0*/  LDL.64 R56, [R1+0x90] ;  /* 0x0000900001387983 */ /* 0x000f2c0000100a00 */
[----:B------:R-:W-:Y:S01]  /*c5e0*/  HGMMA.64x64x16.F32.BF16 R24, gdesc[UR4], R24, gsb0 ;  /* 0x00e00000041879f0 */ /* 0x000fe20008001818 */
        /* <DEDUP_REMOVED lines=15> */
[----:B------:R-:W-:Y:S01]  /*c6e0*/  IMAD.IADD R14, R8, 0x1, R15 ;  /* 0x00000001080e7824 */ /* 0x000fe200078e020f */
[----:B------:R-:W-:Y:S01]  /*c6f0*/  R2UR UR5, R13 ;  /* 0x000000000d0572ca */ /* 0x000fe200000e0000 */
[----:B------:R-:W-:Y:S01]  /*c700*/  IMAD.MOV.U32 R15, RZ, RZ, R9 ;  /* 0x000000ffff0f7224 */ /* 0x000fe200078e0009 */
[----:B------:R-:W-:Y:S01]  /*c710*/  R2UR UR4, R12 ;  /* 0x000000000c0472ca */ /* 0x000fe200000e0000 */
[----:B------:R-:W4:Y:S01]  /*c720*/  LDL.64 R60, [R1+0x90] ;  /* 0x00009000013c7983 */ /* 0x000f220000100a00 */
[----:B------:R-:W-:Y:S02]  /*c730*/  R2UR UR6, R14 ;  /* 0x000000000e0672ca */ /* 0x000fe400000e0000 */
[----:B------:R-:W-:Y:S01]  /*c740*/  R2UR UR7, R15 ;  /* 0x000000000f0772ca */ /* 0x000fe200000e0000 */
[----:B------:R-:W-:-:S02]  /*c750*/  WARPGROUP.DEPBAR.LE gsb0, 0x0 ;  /* 0x00008000000079c5 */ /* 0x000fc40000010000 */
[----:B------:R-:W-:Y:S01]  /*c760*/  WARPGROUP.ARRIVE ;  /* 0x00000000000079c5 */ /* 0x000fe20000000000 */
[----:B------:R-:W-:Y:S01]  /*c770*/  VIADD R4, R8, 0xe00 ;  /* 0x00000e0008047836 */ /* 0x000fe20000000000 */
[C---:B--2---:R-:W-:Y:S01]  /*c780*/  IADD3 R58, R3.reuse, 0xe00, R58 ;  /* 0x00000e00033a7810 */ /* 0x044fe20007ffe03a */
[----:B------:R-:W-:Y:S01]  /*c790*/  IMAD.MOV.U32 R13, RZ, RZ, R9 ;  /* 0x000000ffff0d7224 */ /* 0x000fe200078e0009 */
[----:B------:R-:W2:Y:S06]  /*c7a0*/  LDL R15, [R1] ;  /* 0x00000000010f7983 */ /* 0x000eac0000100800 */
[----:B------:R-:W-:Y:S01]  /*c7b0*/  HGMMA.64x64x16.F32.BF16 R24, gdesc[UR4], R24, gsb0 ;  /* 0x00e00000041879f0 */ /* 0x000fe20008001818 */
[----:B------:R-:W-:Y:S01]  /*c7c0*/  IMAD.IADD R12, R3, 0x1, R4 ;  /* 0x00000001030c7824 */ /* 0x000fe200078e0204 */
[----:B------:R-:W-:Y:S01]  /*c7d0*/  R2UR UR7, R13 ;  /* 0x000000000d0772ca */ /* 0x000fe200000e0000 */
[----:B------:R0:W5:Y:S01]  /*c7e0*/  LDL R3, [R1+0x1c8] ;  /* 0x0001c80001037983 */ /* 0x0001620000100800 */
[----:B------:R-:W-:-:S02]  /*c7f0*/  R2UR UR4, R58 ;  /* 0x000000003a0472ca */ /* 0x000fc400000e0000 */
[----:B------:R-:W-:Y:S01]  /*c800*/  R2UR UR6, R12 ;  /* 0x000000000c0672ca */ /* 0x000fe200000e0000 */
[----:B------:R0:W5:Y:S01]  /*c810*/  LDL R14, [R1+0xc] ;  /* 0x00000c00010e7983 */ /* 0x0001620000100800 */
[----:B------:R-:W-:Y:S01]  /*c820*/  R2UR UR5, R59 ;  /* 0x000000003b0572ca */ /* 0x000fe200000e0000 */
[----:B------:R-:W-:Y:S02]  /*c830*/  WARPGROUP.DEPBAR.LE gsb0, 0x0 ;  /* 0x00008000000079c5 */ /* 0x000fe40000010000 */
[----:B------:R-:W-:-:S10]  /*c840*/  WARPGROUP.ARRIVE ;  /* 0x00000000000079c5 */ /* 0x000fd40000000000 */
[----:B------:R-:W-:Y:S01]  /*c850*/  HGMMA.64x64x16.F32.BF16 R24, gdesc[UR4], R24, gsb0 ;  /* 0x00e00000041879f0 */ /* 0x000fe20008001818 */
[C---:B------:R-:W-:Y:S01]  /*c860*/  IMAD.IADD R12, R7.reuse, 0x1, R4 ;  /* 0x00000001070c7824 */ /* 0x040fe200078e0204 */
[----:B---3--:R-:W-:Y:S01]  /*c870*/  IADD3 R20, R7, 0xe00, R20 ;  /* 0x00000e0007147810 */ /* 0x008fe20007ffe014 */
[----:B------:R-:W-:Y:S01]  /*c880*/  IMAD.MOV.U32 R13, RZ, RZ, R9 ;  /* 0x000000ffff0d7224 */ /* 0x000fe200078e0009 */
[----:B------:R-:W-:Y:S02]  /*c890*/  R2UR UR5, R21 ;  /* 0x00000000150572ca */ /* 0x000fe400000e0000 */
[----:B------:R-:W-:Y:S02]  /*c8a0*/  R2UR UR6, R12 ;  /* 0x000000000c0672ca */ /* 0x000fe400000e0000 */
[----:B------:R-:W-:Y:S02]  /*c8b0*/  R2UR UR7, R13 ;  /* 0x000000000d0772ca */ /* 0x000fe400000e0000 */
[----:B------:R-:W-:Y:S01]  /*c8c0*/  R2UR UR4, R20 ;  /* 0x00000000140472ca */ /* 0x000fe200000e0000 */
[----:B------:R-:W-:-:S02]  /*c8d0*/  WARPGROUP.DEPBAR.LE gsb0, 0x0 ;  /* 0x00008000000079c5 */ /* 0x000fc40000010000 */
[----:B------:R-:W-:-:S10]  /*c8e0*/  WARPGROUP.ARRIVE ;  /* 0x00000000000079c5 */ /* 0x000fd40000000000 */
[----:B------:R-:W-:Y:S01]  /*c8f0*/  HGMMA.64x64x16.F32.BF16 R24, gdesc[UR4], R24, gsb0 ;  /* 0x00e00000041879f0 */ /* 0x000fe20008001818 */
[C---:B----4-:R-:W-:Y:S01]  /*c900*/  IADD3 R56, R11.reuse, 0xe00, R56 ;  /* 0x00000e000b387810 */ /* 0x050fe20007ffe038 */
[----:B------:R-:W-:Y:S02]  /*c910*/  IMAD.IADD R10, R11, 0x1, R4 ;  /* 0x000000010b0a7824 */ /* 0x000fe400078e0204 */
[----:B------:R-:W-:Y:S01]  /*c920*/  IMAD.MOV.U32 R11, RZ, RZ, R9 ;  /* 0x000000ffff0b7224 */ /* 0x000fe200078e0009 */
[----:B------:R-:W-:Y:S02]  /*c930*/  R2UR UR4, R56 ;  /* 0x00000000380472ca */ /* 0x000fe400000e0000 */
[----:B------:R-:W-:Y:S02]  /*c940*/  R2UR UR6, R10 ;  /* 0x000000000a0672ca */ /* 0x000fe400000e0000 */
[----:B------:R-:W-:Y:S02]  /*c950*/  R2UR UR7, R11 ;  /* 0x000000000b0772ca */ /* 0x000fe400000e0000 */
[----:B------:R-:W-:Y:S01]  /*c960*/  R2UR UR5, R57 ;  /* 0x00000000390572ca */ /* 0x000fe200000e0000 */
[----:B------:R-:W-:-:S02]  /*c970*/  IMAD.MOV.U32 R4, RZ, RZ, 0x40 ;  /* 0x00000040ff047424 */ /* 0x000fc400078e00ff */
        /* <DEDUP_REMOVED lines=8> */
[----:B------:R-:W-:Y:S02]  /*ca00*/  IMAD.MOV.U32 R11, RZ, RZ, R9 ;  /* 0x000000ffff0b7224 */ /* 0x000fe400078e0009 */
[----:B------:R-:W-:Y:S02]  /*ca10*/  IMAD.MOV.U32 R9, RZ, RZ, R61 ;  /* 0x000000ffff097224 */ /* 0x000fe400078e003d */
[----:B------:R-:W-:Y:S02]  /*ca20*/  IMAD.IADD R10, R8, 0x1, R7 ;  /* 0x00000001080a7824 */ /* 0x000fe400078e0207 */
[----:B------:R-:W-:Y:S01]  /*ca30*/  IMAD.IADD R8, R7, 0x1, R60 ;  /* 0x0000000107087824 */ /* 0x000fe200078e023c */
[----:B------:R-:W-:Y:S02]  /*ca40*/  R2UR UR7, R11 ;  /* 0x000000000b0772ca */ /* 0x000fe400000e0000 */
[----:B------:R-:W-:-:S02]  /*ca50*/  R2UR UR6, R10 ;  /* 0x000000000a0672ca */ /* 0x000fc400000e0000 */
[----:B------:R-:W-:Y:S02]  /*ca60*/  R2UR UR4, R8 ;  /* 0x00000000080472ca */ /* 0x000fe400000e0000 */
[----:B------:R-:W-:Y:S01]  /*ca70*/  R2UR UR5, R9 ;  /* 0x00000000090572ca */ /* 0x000fe200000e0000 */
[----:B------:R0:W-:Y:S04]  /*ca80*/  STL [R1+0x68], R0 ;  /* 0x0000680001007387 */ /* 0x0001e80000100800 */
[----:B------:R0:W-:Y:S04]  /*ca90*/  STL [R1+0x68], R0 ;  /* 0x0000680001007387 */ /* 0x0001e80000100800 */
[----:B------:R0:W-:Y:S04]  /*caa0*/  STL [R1+0x68], R0 ;  /* 0x0000680001007387 */ /* 0x0001e80000100800 */
[----:B------:R0:W-:Y:S04]  /*cab0*/  STL [R1+0x68], R0 ;  /* 0x0000680001007387 */ /* 0x0001e80000100800 */
[----:B------:R0:W-:Y:S01]  /*cac0*/  STL [R1+0x68], R0 ;  /* 0x0000680001007387 */ /* 0x0001e20000100800 */
[----:B------:R-:W-:-:S02]  /*cad0*/  WARPGROUP.DEPBAR.LE gsb0, 0x0 ;  /* 0x00008000000079c5 */ /* 0x000fc40000010000 */
[----:B------:R-:W-:-:S06]  /*cae0*/  WARPGROUP.ARRIVE ;  /* 0x00000000000079c5 */ /* 0x000fcc0000000000 */
[----:B------:R-:W-:Y:S01]  /*caf0*/  HGMMA.64x64x16.F32.BF16 R24, gdesc[UR4], R24, gsb0 ;  /* 0x00e00000041879f0 */ /* 0x000fe20008001818 */
        /* <DEDUP_REMOVED lines=24> */
[----:B--2---:R-:W-:-:S03]  /*cc80*/  LOP3.LUT R4, R15, 0x1, RZ, 0xfc, !PT ;  /* 0x000000010f047812 */ /* 0x004fc600078efcff */
[----:B------:R0:W-:Y:S04]  /*cc90*/  STL [R1+0x68], R0 ;  /* 0x0000680001007387 */ /* 0x0001e80000100800 */
[----:B------:R0:W-:Y:S04]  /*cca0*/  STL [R1+0x68], R0 ;  /* 0x0000680001007387 */ /* 0x0001e80000100800 */
[----:B------:R0:W-:Y:S01]  /*ccb0*/  STL [R1+0x68], R0 ;  /* 0x0000680001007387 */ /* 0x0001e20000100800 */
[----:B------:R-:W-:Y:S01]  /*ccc0*/  ISETP.NE.AND P0, PT, R4, 0x3, PT ;  /* 0x000000030400780c */ /* 0x000fe20003f05270 */
[----:B------:R-:W-:-:S02]  /*ccd0*/  WARPGROUP.DEPBAR.LE gsb0, 0x0 ;  /* 0x00008000000079c5 */ /* 0x000fc40000010000 */
[----:B------:R-:W-:Y:S10]  /*cce0*/  BSSY B0, `(.L_x_5152) ;  /* 0x0000003000007945 */ /* 0x000ff40003800000 */
[----:B0-----:R-:W-:Y:S05]  /*ccf0*/  @!P0 BRA `(.L_x_5153) ;  /* 0x0000000000048947 */ /* 0x001fea0003800000 */
[----:B------:R-:W-:Y:S01]  /*cd00*/  BPT.TRAP 0x1 ;  /* 0x000000040000795c */ /* 0x000fe20000300000 */
.L_x_5153:
[----:B------:R-:W-:Y:S05]  /*cd10*/  BSYNC B0 ;  /* 0x0000000000007941 */ /* 0x000fea0003800000 */
.L_x_5152:
[----:B------:R-:W2:Y:S02]  /*cd20*/  LDL.64 R8, [R1+0x20] ;  /* 0x0000200001087983 */ /* 0x000ea40000100a00 */
[----:B--2---:R-:W-:-:S05]  /*cd30*/  MOV R0, R8 ;  /* 0x0000000800007202 */ /* 0x004fca0000000f00 */
[----:B-----5:R-:W-:-:S05]  /*cd40*/  IMAD R3, R3, 0x8, R0 ;  /* 0x0000000803037824 */ /* 0x020fca00078e0200 */
[----:B------:R-:W-:-:S04]  /*cd50*/  PRMT R3, R14, 0x654, R3 ;  /* 0x000006540e037816 */ /* 0x000fc80000000003 */
[----:B------:R0:W-:Y:S01]  /*cd60*/  SYNCS.ARRIVE.TRANS64.RED.A1T0 RZ, [R3+URZ], RZ ;  /* 0x000000ff03ff79a7 */ /* 0x0001e2000810043f */
[----:B------:R-:W2:Y:S04]  /*cd70*/  LDL.64 R56, [R1+0x100] ;  /* 0x0001000001387983 */ /* 0x000ea80000100a00 */
[----:B------:R-:W3:Y:S04]  /*cd80*/  LDL R0, [R1+0xcc] ;  /* 0x0000cc0001007983 */ /* 0x000ee80000100800 */
[----:B------:R-:W4:Y:S04]  /*cd90*/  LDL.64 R20, [R1+0xf0] ;  /* 0x0000f00001147983 */ /* 0x000f280000100a00 */
[----:B0-----:R-:W4:Y:S04]  /*cda0*/  LDL R3, [R1+0x50] ;  /* 0x0000500001037983 */ /* 0x001f280000100800 */
[----:B------:R-:W4:Y:S04]  /*cdb0*/  LDL R4, [R1+0xf8] ;  /* 0x0000f80001047983 */ /* 0x000f280000100800 */
[----:B------:R-:W4:Y:S04]  /*cdc0*/  LDL.128 R8, [R1+0xd0] ;  /* 0x0000d00001087983 */ /* 0x000f280000100c00 */
[----:B------:R-:W4:Y:S04]  /*cdd0*/  LDL.128 R12, [R1+0xe0] ;  /* 0x0000e000010c7983 */ /* 0x000f280000100c00 */
[----:B--2---:R-:W2:Y:S01]  /*cde0*/  LD.E R56, desc[UR36][R56.64] ;  /* 0x0000002438387980 */ /* 0x004ea2000c101900 */
[----:B---3--:R-:W-:-:S02]  /*cdf0*/  SHF.R.S32.HI R7, RZ, 0x1f, R0 ;  /* 0x0000001fff077819 */ /* 0x008fc40000011400 */
[----:B----4-:R-:W-:Y:S01]  /*ce00*/  ISETP.NE.AND P0, PT, R20, 0x1, PT ;  /* 0x000000011400780c */ /* 0x010fe20003f05270 */
[----:B------:R-:W-:Y:S01]  /*ce10*/  BSSY B0, `(.L_x_5154) ;  /* 0x000007d000007945 */ /* 0x000fe20003800000 */
[----:B------:R-:W-:Y:S01]  /*ce20*/  ISETP.GE.AND P1, PT, R13, 0x1, PT ;  /* 0x000000010d00780c */ /* 0x000fe20003f26270 */
[----:B--2---:R-:W-:-:S04]  /*ce30*/  FMUL.FTZ R29, R29, R56 ;  /* 0x000000381d1d7220 */ /* 0x004fc80000410000 */
[----:B------:R0:W1:Y:S02]  /*ce40*/  MUFU.TANH R57, R29 ;  /* 0x0000001d00397308 */ /* 0x0000640000002400 */
[----:B0-----:R-:W-:-:S04]  /*ce50*/  LEA.HI R29, R7, R0, RZ, 0x7 ;  /* 0x00000000071d7211 */ /* 0x001fc800078f38ff */
[----:B------:R-:W-:Y:S01]  /*ce60*/  LOP3.LUT R29, R29, 0xffffff80, RZ, 0xc0, !PT ;  /* 0xffffff801d1d7812 */ /* 0x000fe200078ec0ff */
[-C--:B------:R-:W-:Y:S01]  /*ce70*/  FMUL.FTZ R30, R30, R56.reuse ;  /* 0x000000381e1e7220 */ /* 0x080fe20000410000 */
[----:B------:R-:W-:-:S03]  /*ce80*/  FMUL.FTZ R33, R33, R56 ;  /* 0x0000003821217220 */ /* 0x000fc60000410000 */
[----:B------:R-:W-:Y:S01]  /*ce90*/  IMAD.IADD R29, R0, 0x1, -R29 ;  /* 0x00000001001d7824 */ /* 0x000fe200078e0a1d */
[----:B------:R0:W2:Y:S01]  /*cea0*/  MUFU.TANH R58, R30 ;  /* 0x0000001e003a7308 */ /* 0x0000a20000002400 */
[-C--:B------:R-:W-:Y:S01]  /*ceb0*/  FMUL.FTZ R31, R31, R56.reuse ;  /* 0x000000381f1f7220 */ /* 0x080fe20000410000 */
[----:B------:R-:W-:-:S06]  /*cec0*/  FMUL.FTZ R32, R32, R56 ;  /* 0x0000003820207220 */ /* 0x000fcc0000410000 */
[----:B------:R3:W4:Y:S01]  /*ced0*/  MUFU.TANH R61, R33 ;  /* 0x00000021003d7308 */ /* 0x0007220000002400 */
[----:B0-----:R-:W-:-:S07]  /*cee0*/  SHF.R.S32.HI R30, RZ, 0x1f, R29 ;  /* 0x0000001fff1e7819 */ /* 0x001fce000001141d */
[----:B------:R0:W1:Y:S01]  /*cef0*/  MUFU.TANH R59, R31 ;  /* 0x0000001f003b7308 */ /* 0x0000620000002400 */
[----:B---3--:R-:W-:-:S04]  /*cf00*/  LEA.HI R33, R7, R0, RZ, 0x2 ;  /* 0x0000000007217211 */ /* 0x008fc800078f10ff */
[----:B------:R-:W-:Y:S02]  /*cf10*/  LOP3.LUT R33, R33, 0xfffffffc, RZ, 0xc0, !PT ;  /* 0xfffffffc21217812 */ /* 0x000fe400078ec0ff */
[-C--:B0-----:R-:W-:Y:S01]  /*cf20*/  LEA.HI R31, R30, R29.reuse, RZ, 0x2 ;  /* 0x0000001d1e1f7211 */ /* 0x081fe200078f10ff */
[----:B------:R0:W3:Y:S03]  /*cf30*/  MUFU.TANH R60, R32 ;  /* 0x00000020003c7308 */ /* 0x0000e60000002400 */
[----:B------:R-:W-:Y:S01]  /*cf40*/  SHF.R.S32.HI R7, RZ, 0x2, R31 ;  /* 0x00000002ff077819 */ /* 0x000fe2000001141f */
[----:B------:R-:W-:Y:S01]  /*cf50*/  IMAD.IADD R33, R0, 0x1, -R33 ;  /* 0x0000000100217824 */ /* 0x000fe200078e0a21 */
[----:B------:R-:W-:Y:S02]  /*cf60*/  LEA.HI R30, R30, R29, RZ, 0x5 ;  /* 0x0000001d1e1e7211 */ /* 0x000fe400078f28ff */
[----:B0-----:R-:W-:-:S04]  /*cf70*/  SHF.R.S32.HI R32, RZ, 0x1f, R31 ;  /* 0x0000001fff207819 */ /* 0x001fc8000001141f */
[----:B------:R-:W-:Y:S02]  /*cf80*/  LEA.HI R32, R32, R7, RZ, 0x3 ;  /* 0x0000000720207211 */ /* 0x000fe400078f18ff */
[----:B------:R-:W-:Y:S02]  /*cf90*/  SHF.R.S32.HI R30, RZ, 0x5, R30 ;  /* 0x00000005ff1e7819 */ /* 0x000fe4000001141e */
[----:B------:R-:W-:Y:S02]  /*cfa0*/  LOP3.LUT R32, R32, 0xfffffff8, RZ, 0xc0, !PT ;  /* 0xfffffff820207812 */ /* 0x000fe400078ec0ff */
[----:B------:R-:W-:Y:S01]  /*cfb0*/  LEA.HI R0, R33, R33, RZ, 0x1 ;  /* 0x0000002121007211 */ /* 0x000fe200078f08ff */
[----:B------:R-:W-:Y:S02]  /*cfc0*/  IMAD R3, R3, 0x4, R30 ;  /* 0x0000000403037824 */ /* 0x000fe400078e021e */
[----:B------:R-:W-:Y:S01]  /*cfd0*/  IMAD.IADD R32, R7, 0x1, -R32 ;  /* 0x0000000107207824 */ /* 0x000fe200078e0a20 */
[----:B------:R-:W-:-:S03]  /*cfe0*/  LOP3.LUT R0, R0, 0x1ffffffe, RZ, 0xc0, !PT ;  /* 0x1ffffffe00007812 */ /* 0x000fc600078ec0ff */
[----:B------:R-:W-:Y:S02]  /*cff0*/  IMAD.U32 R3, R3, 0x10, R32 ;  /* 0x0000001003037824 */ /* 0x000fe400078e0020 */
[----:B------:R-:W-:-:S04]  /*d000*/  IMAD.IADD R0, R33, 0x1, -R0 ;  /* 0x0000000121007824 */ /* 0x000fc800078e0a00 */
[----:B------:R-:W-:-:S04]  /*d010*/  IMAD R20, R0, 0x8, R3 ;  /* 0x0000000800147824 */ /* 0x000fc800078e0203 */
[----:B------:R-:W-:-:S04]  /*d020*/  @P0 IMAD.HI.U32 R21, R20, R21, RZ ;  /* 0x0000001514150227 */ /* 0x000fc800078e00ff */
[----:B------:R-:W-:Y:S01]  /*d030*/  IMAD.MOV.U32 R0, RZ, RZ, -0x40 ;  /* 0xffffffc0ff007424 */ /* 0x000fe200078e00ff */
[----:B------:R-:W-:-:S03]  /*d040*/  @P0 SHF.R.U32.HI R20, RZ, R4, R21 ;  /* 0x00000004ff140219 */ /* 0x000fc60000011615 */
[----:B------:R-:W-:Y:S01]  /*d050*/  IMAD R4, R177, R0, 0x41 ;  /* 0x00000041b1047424 */ /* 0x000fe200078e0200 */
[----:B------:R-:W-:Y:S01]  /*d060*/  LOP3.LUT R0, R31, 0x7ffffffc, RZ, 0xc0, !PT ;  /* 0x7ffffffc1f007812 */ /* 0x000fe200078ec0ff */
[----:B------:R-:W0:Y:S01]  /*d070*/  SHFL.IDX PT, R62, R20, RZ, 0x1c1f ;  /* 0x001c1fff143e7589 */ /* 0x000e2200000e0000 */
        /* <DEDUP_REMOVED lines=25> */
[----:B------:R-:W-:-:S02]  /*d210*/  IMAD.IADD R0, R29, 0x1, -R0 ;  /* 0x000000011d007824 */ /* 0x000fc400078e0a00 */
[-C--:B------:R-:W-:Y:S01]  /*d220*/  FMUL.FTZ R55, R55, R56.reuse ;  /* 0x0000003837377220 */ /* 0x080fe20000410000 */
[----:B------:R-:W-:Y:S02]  /*d230*/  IMAD.IADD R3, R9, 0x1, R4 ;  /* 0x0000000109037824 */ /* 0x000fe400078e0204 */
[----:B------:R-:W-:Y:S01]  /*d240*/  FMUL.FTZ R51, R51, R56 ;  /* 0x0000003833337220 */ /* 0x000fe20000410000 */
[----:B------:R-:W-:Y:S01]  /*d250*/  LEA R30, R177, 0xffffffc0, 0x6 ;  /* 0xffffffc0b11e7811 */ /* 0x000fe200078e30ff */
[----:B------:R-:W-:Y:S01]  /*d260*/  IMAD R7, R0, -0x2, R3 ;  /* 0xfffffffe00077824 */ /* 0x000fe200078e0203 */
[----:B------:R-:W0:Y:S03]  /*d270*/  MUFU.TANH R24, R24 ;  /* 0x0000001800187308 */ /* 0x000e260000002400 */
[----:B------:R-:W-:Y:S02]  /*d280*/  IMAD.IADD R3, R9, 0x1, -R30 ;  /* 0x0000000109037824 */ /* 0x000fe400078e0a1e */
[----:B------:R-:W-:Y:S01]  /*d290*/  IMAD.IADD R4, R7, 0x1, -R8 ;  /* 0x0000000107047824 */ /* 0x000fe200078e0a08 */
[----:B------:R-:W-:-:S02]  /*d2a0*/  LOP3.LUT R7, RZ, R10, RZ, 0x33, !PT ;  /* 0x0000000aff077212 */ /* 0x000fc400078e33ff */
[----:B------:R-:W0:Y:S01]  /*d2b0*/  MUFU.TANH R25, R25 ;  /* 0x0000001900197308 */ /* 0x000e220000002400 */
[----:B------:R-:W-:-:S07]  /*d2c0*/  IMAD R21, R0, -0x2, R3 ;  /* 0xfffffffe00157824 */ /* 0x000fce00078e0203 */
[----:B------:R-:W0:Y:S01]  /*d2d0*/  MUFU.TANH R26, R26 ;  /* 0x0000001a001a7308 */ /* 0x000e220000002400 */
[----:B------:R-:W-:-:S07]  /*d2e0*/  IMAD.IADD R56, R4, 0x1, R11 ;  /* 0x0000000104387824 */ /* 0x000fce00078e020b */
        /* <DEDUP_REMOVED lines=22> */
[----:B------:R-:W1:Y:S08]  /*d450*/  MUFU.TANH R54, R54 ;  /* 0x0000003600367308 */ /* 0x000e700000002400 */
[----:B------:R-:W1:Y:S01]  /*d460*/  MUFU.TANH R55, R55 ;  /* 0x0000003700377308 */ /* 0x000e620000002400 */
[----:B------:R-:W-:Y:S01]  /*d470*/  IMAD.IADD R11, R4, 0x1, R7 ;  /* 0x00000001040b7824 */ /* 0x000fe200078e0207 */
[----:B0-----:R-:W-:Y:S01]  /*d480*/  VIADDMNMX R4, R62, R56, R21, PT ;  /* 0x000000383e047246 */ /* 0x001fe20003800115 */
[----:B------:R-:W-:-:S02]  /*d490*/  IMAD.IADD R12, R12, 0x1, -R30 ;  /* 0x000000010c0c7824 */ /* 0x000fc400078e0a1e */
[----:B------:R-:W-:Y:S01]  /*d4a0*/  IMAD.IADD R3, R11, 0x1, R62 ;  /* 0x000000010b037824 */ /* 0x000fe200078e023e */
[----:B--234-:R-:W-:Y:S06]  /*d4b0*/  @!P1 BRA `(.L_x_5155) ;  /* 0x0000000000489947 */ /* 0x01cfec0003800000 */
[----:B------:R-:W-:Y:S01]  /*d4c0*/  IADD3 R7, -R8, R9, R62 ;  /* 0x0000000908077210 */ /* 0x000fe20007ffe13e */
[----:B------:R-:W-:Y:S03]  /*d4d0*/  BSSY B1, `(.L_x_5156) ;  /* 0x000000c000017945 */ /* 0x000fe60003800000 */
[----:B------:R-:W-:-:S13]  /*d4e0*/  ISETP.GT.AND P0, PT, R7, -0x1, PT ;  /* 0xffffffff0700780c */ /* 0x000fda0003f04270 */
[----:B------:R-:W-:Y:S05]  /*d4f0*/  @P0 BRA `(.L_x_5157) ;  /* 0x0000000000180947 */ /* 0x000fea0003800000 */
[----:B------:R-:W-:Y:S02]  /*d500*/  ISETP.NE.AND P0, PT, R13, 0x1, PT ;  /* 0x000000010d00780c */ /* 0x000fe40003f05270 */
[----:B------:R-:W-:-:S11]  /*d510*/  LOP3.LUT R7, RZ, R7, RZ, 0x33, !PT ;  /* 0x00000007ff077212 */ /* 0x000fd600078e33ff */
[----:B------:R-:W-:-:S05]  /*d520*/  @P0 IMAD.HI.U32 R10, R7, R14, RZ ;  /* 0x0000000e070a0227 */ /* 0x000fca00078e00ff */
[----:B------:R-:W-:-:S04]  /*d530*/  @P0 SHF.R.U32.HI R7, RZ, R15, R10 ;  /* 0x0000000fff070219 */ /* 0x000fc8000001160a */
[----:B------:R-:W-:Y:S01]  /*d540*/  LOP3.LUT R7, RZ, R7, RZ, 0x33, !PT ;  /* 0x00000007ff077212 */ /* 0x000fe200078e33ff */
[----:B------:R-:W-:Y:S06]  /*d550*/  BRA `(.L_x_5158) ;  /* 0x00000000000c7947 */ /* 0x000fec0003800000 */
.L_x_5157:
[----:B------:R-:W-:-:S13]  /*d560*/  ISETP.NE.AND P0, PT, R13, 0x1, PT ;  /* 0x000000010d00780c */ /* 0x000fda0003f05270 */
[----:B------:R-:W-:-:S05]  /*d570*/  @P0 IMAD.HI.U32 R10, R7, R14, RZ ;  /* 0x0000000e070a0227 */ /* 0x000fca00078e00ff */
[----:B------:R-:W-:-:S07]  /*d580*/  @P0 SHF.R.U32.HI R7, RZ, R15, R10 ;  /* 0x0000000fff070219 */ /* 0x000fce000001160a */
.L_x_5158:
[----:B------:R-:W-:Y:S05]  /*d590*/  BSYNC B1 ;  /* 0x0000000000017941 */ /* 0x000fea0003800000 */
.L_x_5156:
[----:B------:R-:W-:-:S04]  /*d5a0*/  IMAD R7, R7, R13, -R30 ;  /* 0x0000000d07077224 */ /* 0x000fc800078e0a1e */
[----:B------:R-:W-:-:S05]  /*d5b0*/  IMAD R10, R0, -0x2, R7 ;  /* 0xfffffffe000a7824 */ /* 0x000fca00078e0207 */
[----:B------:R-:W-:Y:S02]  /*d5c0*/  VIMNMX R3, R3, R10, !PT ;  /* 0x0000000a03037248 */ /* 0x000fe40007fe0100 */
[----:B------:R-:W-:-:S07]  /*d5d0*/  VIADDMNMX R4, R10, R13, R4, PT ;  /* 0x0000000d0a047246 */ /* 0x000fce0003800104 */
.L_x_5155:
[----:B------:R-:W-:Y:S05]  /*d5e0*/  BSYNC B0 ;  /* 0x0000000000007941 */ /* 0x000fea0003800000 */
.L_x_5154:
[C---:B------:R-:W-:Y:S01]  /*d5f0*/  ISETP.GE.AND P1, PT, R12.reuse, 0x9, PT ;  /* 0x000000090c00780c */ /* 0x040fe20003f26270 */
[----:B------:R-:W0:Y:S01]  /*d600*/  SHFL.IDX PT, R20, R20, 0x1, 0x1c1f ;  /* 0x003c1f0014147f89 */ /* 0x000e2200000e0000 */
[----:B------:R-:W-:Y:S01]  /*d610*/  ISETP.GE.AND P0, PT, R12, 0x2, PT ;  /* 0x000000020c00780c */ /* 0x000fe20003f06270 */
[----:B------:R-:W-:Y:S01]  /*d620*/  BSSY B0, `(.L_x_5159) ;  /* 0x000005f000007945 */ /* 0x000fe20003800000 */
        /* <DEDUP_REMOVED lines=11> */
[C---:B------:R-:W-:Y:S02]  /*d6e0*/  ISETP.GT.AND P3, PT, R3.reuse, 0x9, !P5 ;  /* 0x000000090300780c */ /* 0x040fe40006f64270 */
[----:B------:R-:W-:Y:S02]  /*d6f0*/  ISETP.GE.AND P4, PT, R12, 0x12, PT ;  /* 0x000000120c00780c */ /* 0x000fe40003f86270 */
[----:B------:R-:W-:Y:S02]  /*d700*/  FSEL R60, R60, -INF , !P2 ;  /* 0xff8000003c3c7808 */ /* 0x000fe40005000000 */
[----:B------:R-:W-:Y:S02]  /*d710*/  ISETP.LT.OR P3, PT, R4, 0xa, P3 ;  /* 0x0000000a0400780c */ /* 0x000fe40001f61670 */
[----:B------:R-:W-:-:S02]  /*d720*/  ISETP.GT.AND P2, PT, R3, 0x11, !P4 ;  /* 0x000000110300780c */ /* 0x000fc40006744270 */
[----:B-1----:R-:W-:Y:S02]  /*d730*/  FSEL R64, R57, -INF , !P3 ;  /* 0xff80000039407808 */ /* 0x002fe40005800000 */
        /* <DEDUP_REMOVED lines=26> */
[----:B------:R-:W-:Y:S02]  /*d8e0*/  P2R R28, PR, RZ, 0x10 ;  /* 0x00000010ff1c7803 */ /* 0x000fe40000000000 */
[----:B------:R-:W-:Y:S02]  /*d8f0*/  FSEL R44, R44, -INF , !P2 ;  /* 0xff8000002c2c7808 */ /* 0x000fe40005000000 */
[----:B------:R-:W-:-:S02]  /*d900*/  ISETP.GE.AND P2, PT, R12, 0x2a, PT ;  /* 0x0000002a0c00780c */ /* 0x000fc40003f46270 */
        /* <DEDUP_REMOVED lines=25> */
[----:B------:R-:W-:Y:S02]  /*daa0*/  ISETP.LT.OR P6, PT, R4, 0x3a, P6 ;  /* 0x0000003a0400780c */ /* 0x000fe400037c1670 */
[----:B------:R-:W-:Y:S02]  /*dab0*/  VIADDMNMX R4, R20, R56, R21, PT ;  /* 0x0000003814047246 */ /* 0x000fe40003800115 */
        /* <DEDUP_REMOVED lines=13> */
.L_x_5162:
[----:B------:R-:W-:-:S13]  /*db90*/  ISETP.NE.AND P6, PT, R13, 0x1, PT ;  /* 0x000000010d00780c */ /* 0x000fda0003fc5270 */
[----:B------:R-:W-:-:S05]  /*dba0*/  @P6 IMAD.HI.U32 R14, R8, R14, RZ ;  /* 0x0000000e080e6227 */ /* 0x000fca00078e00ff */
[----:B------:R-:W-:-:S07]  /*dbb0*/  @P6 SHF.R.U32.HI R8, RZ, R15, R14 ;  /* 0x0000000fff086219 */ /* 0x000fce000001160e */
.L_x_5163:
[----:B------:R-:W-:Y:S05]  /*dbc0*/  BSYNC B1 ;  /* 0x0000000000017941 */ /* 0x000fea0003800000 */
.L_x_5161:
[----:B------:R-:W-:-:S04]  /*dbd0*/  IMAD R7, R8, R13, -R30 ;  /* 0x0000000d08077224 */ /* 0x000fc800078e0a1e */
[----:B------:R-:W-:-:S05]  /*dbe0*/  IMAD R0, R0, -0x2, R7 ;  /* 0xfffffffe00007824 */ /* 0x000fca00078e0207 */
[----:B------:R-:W-:Y:S02]  /*dbf0*/  VIADDMNMX R4, R0, R13, R4, PT ;  /* 0x0000000d00047246 */ /* 0x000fe40003800104 */
[----:B------:R-:W-:-:S07]  /*dc00*/  VIMNMX R3, R3, R0, !PT ;  /* 0x0000000003037248 */ /* 0x000fce0007fe0100 */
.L_x_5160:
[----:B------:R-:W-:Y:S05]  /*dc10*/  BSYNC B0 ;  /* 0x0000000000007941 */ /* 0x000fea0003800000 */
.L_x_5159:
[----:B------:R-:W-:Y:S01]  /*dc20*/  ISETP.GT.AND P0, PT, R3, 0x1, !P0 ;  /* 0x000000010300780c */ /* 0x000fe20004704270 */
[----:B------:R-:W-:Y:S01]  /*dc30*/  BAR.SYNC.DEFER_BLOCKING 0xf, 0x100 ;  /* 0x03c4000000007b1d */ /* 0x000fe20000010000 */
[----:B------:R-:W-:Y:S02]  /*dc40*/  FMNMX.FTZ R0, R156, R62, !PT ;  /* 0x0000003e9c007209 */ /* 0x000fe40007810000 */
[----:B------:R-:W-:Y:S02]  /*dc50*/  ISETP.LT.OR P0, PT, R4, 0x2, P0 ;  /* 0x000000020400780c */ /* 0x000fe40000701670 */
[----:B------:R-:W-:Y:S02]  /*dc60*/  FMNMX.FTZ R0, R158, R0, !PT ;  /* 0x000000009e007209 */ /* 0x000fe40007810000 */
[----:B------:R-:W-:Y:S01]  /*dc70*/  FSEL R27, R27, -INF , !P0 ;  /* 0xff8000001b1b7808 */ /* 0x000fe20004000000 */
[----:B------:R-:W2:Y:S01]  /*dc80*/  LDL R78, [R1+0x248] ;  /* 0x00024800014e7983 */ /* 0x000ea20000100800 */
[----:B------:R-:W-:-:S02]  /*dc90*/  ISETP.NE.AND P0, PT, R25, RZ, PT ;  /* 0x000000ff1900720c */ /* 0x000fc40003f05270 */
[----:B------:R-:W-:Y:S01]  /*dca0*/  FMNMX.FTZ R0, R64, R0, !PT ;  /* 0x0000000040007209 */ /* 0x000fe20007810000 */
[----:B------:R-:W3:Y:S01]  /*dcb0*/  LDL R80, [R1+0x24c] ;  /* 0x00024c0001507983 */ /* 0x000ee20000100800 */
[C---:B------:R-:W-:Y:S02]  /*dcc0*/  ISETP.GT.AND P0, PT, R3.reuse, 0x9, !P0 ;  /* 0x000000090300780c */ /* 0x040fe40004704270 */
[----:B------:R-:W-:Y:S01]  /*dcd0*/  ISETP.GT.AND P1, PT, R3, 0x8, !P1 ;  /* 0x000000080300780c */ /* 0x000fe20004f24270 */
[----:B------:R-:W4:Y:S01]  /*dce0*/  LDL R82, [R1+0x254] ;  /* 0x0002540001527983 */ /* 0x000f220000100800 */
[----:B------:R-:W-:Y:S02]  /*dcf0*/  ISETP.LT.OR P0, PT, R4, 0xa, P0 ;  /* 0x0000000a0400780c */ /* 0x000fe40000701670 */
[----:B------:R-:W-:Y:S01]  /*dd00*/  FMNMX.FTZ R0, R60, R0, !PT ;  /* 0x000000003c007209 */ /* 0x000fe20007810000 */
[----:B------:R-:W4:Y:S01]  /*dd10*/  LDL R84, [R1+0x258] ;  /* 0x0002580001547983 */ /* 0x000f220000100800 */
[----:B------:R-:W-:-:S02]  /*dd20*/  FSEL R13, R59, -INF , !P0 ;  /* 0xff8000003b0d7808 */ /* 0x000fc40004000000 */
[----:B------:R-:W-:Y:S01]  /*dd30*/  ISETP.NE.AND P0, PT, R29, RZ, PT ;  /* 0x000000ff1d00720c */ /* 0x000fe20003f05270 */
[----:B------:R-:W4:Y:S01]  /*dd40*/  LDL R86, [R1+0x25c] ;  /* 0x00025c0001567983 */ /* 0x000f220000100800 */
[----:B------:R-:W-:Y:S02]  /*dd50*/  ISETP.LT.OR P1, PT, R4, 0x9, P1 ;  /* 0x000000090400780c */ /* 0x000fe40000f21670 */
[----:B------:R-:W-:Y:S01]  /*dd60*/  ISETP.GT.AND P0, PT, R3, 0x10, !P0 ;  /* 0x000000100300780c */ /* 0x000fe20004704270 */
[----:B------:R-:W4:Y:S01]  /*dd70*/  LDL R88, [R1+0x264] ;  /* 0x0002640001587983 */ /* 0x000f220000100800 */
[----:B------:R-:W-:Y:S02]  /*dd80*/  FMNMX.FTZ R0, R66, R0, !PT ;  /* 0x0000000042007209 */ /* 0x000fe40007810000 */
[----:B------:R-:W-:Y:S01]  /*dd90*/  ISETP.LT.OR P0, PT, R4, 0x11, P0 ;  /* 0x000000110400780c */ /* 0x000fe20000701670 */
[----:B------:R-:W4:Y:S01]  /*dda0*/  LDL R90, [R1+0x268] ;  /* 0x00026800015a7983 */ /* 0x000f220000100800 */
[----:B------:R-:W-:-:S02]  /*ddb0*/  FSEL R12, R58, -INF , !P1 ;  /* 0xff8000003a0c7808 */ /* 0x000fc40004800000 */
[----:B------:R-:W-:Y:S01]  /*ddc0*/  FSEL R14, R34, -INF , !P0 ;  /* 0xff800000220e7808 */ /* 0x000fe20004000000 */
[----:B------:R-:W2:Y:S01]  /*ddd0*/  LDL R58, [R1+0x214] ;  /* 0x00021400013a7983 */ /* 0x000ea20000100800 */
[----:B------:R-:W-:Y:S02]  /*dde0*/  ISETP.NE.AND P0, PT, R28, RZ, PT ;  /* 0x000000ff1c00720c */ /* 0x000fe40003f05270 */
[----:B------:R-:W-:Y:S01]  /*ddf0*/  ISETP.NE.AND P1, PT, R33, RZ, PT ;  /* 0x000000ff2100720c */ /* 0x000fe20003f25270 */
[----:B------:R-:W4:Y:S01]  /*de00*/  LDL R92, [R1+0x26c] ;  /* 0x00026c00015c7983 */ /* 0x000f220000100800 */
[----:B------:R-:W-:Y:S02]  /*de10*/  ISETP.GT.AND P0, PT, R3, 0x11, !P0 ;  /* 0x000000110300780c */ /* 0x000fe40004704270 */
[----:B------:R-:W-:Y:S01]  /*de20*/  FMNMX.FTZ R0, R162, R0, !PT ;  /* 0x00000000a2007209 */ /* 0x000fe20007810000 */
[----:B------:R-:W4:Y:S01]  /*de30*/  LDL R94, [R1+0x274] ;  /* 0x00027400015e7983 */ /* 0x000f220000100800 */
[----:B------:R-:W-:-:S02]  /*de40*/  ISETP.LT.OR P0, PT, R4, 0x12, P0 ;  /* 0x000000120400780c */ /* 0x000fc40000701670 */
[----:B------:R-:W-:Y:S01]  /*de50*/  FMNMX.FTZ R0, R68, R0, !PT ;  /* 0x0000000044007209 */ /* 0x000fe20007810000 */
[----:B------:R-:W4:Y:S01]  /*de60*/  LDL R96, [R1+0x278] ;  /* 0x0002780001607983 */ /* 0x000f220000100800 */
[----:B------:R-:W-:Y:S02]  /*de70*/  FSEL R15, R35, -INF , !P0 ;  /* 0xff800000230f7808 */ /* 0x000fe40004000000 */
[----:B------:R-:W-:Y:S01]  /*de80*/  ISETP.NE.AND P0, PT, R31, RZ, PT ;  /* 0x000000ff1f00720c */ /* 0x000fe20003f05270 */
[----:B------:R-:W4:Y:S01]  /*de90*/  LDL R98, [R1+0x27c] ;  /* 0x00027c0001627983 */ /* 0x000f220000100800 */
[----:B------:R-:W-:Y:S02]  /*dea0*/  FMNMX.FTZ R0, R40, R0, !PT ;  /* 0x0000000028007209 */ /* 0x000fe40007810000 */
[----:B------:R-:W-:Y:S01]  /*deb0*/  ISETP.GT.AND P0, PT, R3, 0x18, !P0 ;  /* 0x000000180300780c */ /* 0x000fe20004704270 */
[----:B------:R-:W4:Y:S01]  /*dec0*/  LDL R100, [R1+0x284] ;  /* 0x0002840001647983 */ /* 0x000f220000100800 */
[----:B------:R-:W-:-:S02]  /*ded0*/  FMNMX.FTZ R0, R70, R0, !PT ;  /* 0x0000000046007209 */ /* 0x000fc40007810000 */
[----:B------:R-:W-:Y:S01]  /*dee0*/  ISETP.LT.OR P0, PT, R4, 0x19, P0 ;  /* 0x000000190400780c */ /* 0x000fe20000701670 */
[----:B------:R-:W4:Y:S01]  /*def0*/  LDL R102, [R1+0x288] ;  /* 0x0002880001667983 */ /* 0x000f220000100800 */
[----:B------:R-:W-:Y:S02]  /*df00*/  FMNMX.FTZ R0, R44, R0, !PT ;  /* 0x000000002c007209 */ /* 0x000fe40007810000 */
[----:B------:R-:W-:Y:S01]  /*df10*/  FSEL R20, R38, -INF , !P0 ;  /* 0xff80000026147808 */ /* 0x000fe20004000000 */
[----:B------:R-:W4:Y:S01]  /*df20*/  LDL R104, [R1+0x28c] ;  /* 0x00028c0001687983 */ /* 0x000f220000100800 */
[----:B------:R-:W-:Y:S02]  /*df30*/  ISETP.GT.AND P0, PT, R3, 0x19, !P1 ;  /* 0x000000190300780c */ /* 0x000fe40004f04270 */
[----:B------:R-:W-:Y:S01]  /*df40*/  FMNMX.FTZ R0, R72, R0, !PT ;  /* 0x0000000048007209 */ /* 0x000fe20007810000 */
[----:B------:R-:W3:Y:S01]  /*df50*/  LDL R38, [R1+0x200] ;  /* 0x0002000001267983 */ /* 0x000ee20000100800 */
[----:B------:R-:W-:-:S02]  /*df60*/  ISETP.LT.OR P0, PT, R4, 0x1a, P0 ;  /* 0x0000001a0400780c */ /* 0x000fc40000701670 */
[----:B------:R-:W-:Y:S01]  /*df70*/  ISETP.NE.AND P6, PT, R10, RZ, PT ;  /* 0x000000ff0a00720c */ /* 0x000fe20003fc5270 */
        /* <DEDUP_REMOVED lines=13> */
[----:B------:R-:W-:Y:S02]  /*e050*/  ISETP.GT.AND P0, PT, R3, RZ, !P6 ;  /* 0x000000ff0300720c */ /* 0x000fe40007704270 */
[----:B------:R-:W-:Y:S01]  /*e060*/  FMNMX.FTZ R8, R76, R0, !PT ;  /* 0x000000004c087209 */ /* 0x000fe20007810000 */
[----:B------:R-:W4:Y:S01]  /*e070*/  LDL R42, [R1+0x280] ;  /* 0x00028000012a7983 */ /* 0x000f220000100800 */
[----:B------:R-:W-:-:S02]  /*e080*/  ISETP.LT.OR P0, PT, R4, 0x1, P0 ;  /* 0x000000010400780c */ /* 0x000fc40000701670 */
[----:B------:R-:W-:Y:S01]  /*e090*/  ISETP.NE.AND P1, PT, R41, RZ, PT ;  /* 0x000000ff2900720c */ /* 0x000fe20003f25270 */
[----:B------:R-:W0:Y:S01]  /*e0a0*/  SHFL.BFLY PT, R9, R8, 0x2, 0x1f ;  /* 0x0c401f0008097f89 */ /* 0x000e2200000e0000 */
[----:B------:R-:W-:Y:S02]  /*e0b0*/  FSEL R26, R26, -INF , !P0 ;  /* 0xff8000001a1a7808 */ /* 0x000fe40004000000 */
[----:B------:R-:W-:Y:S01]  /*e0c0*/  ISETP.NE.AND P0, PT, R37, RZ, PT ;  /* 0x000000ff2500720c */ /* 0x000fe20003f05270 */
[----:B------:R-:W4:Y:S01]  /*e0d0*/  LDL R116, [R1+0x2ac] ;  /* 0x0002ac0001747983 */ /* 0x000f220000100800 */
[----:B------:R-:W-:Y:S02]  /*e0e0*/  FMNMX.FTZ R7, R26, R27, !PT ;  /* 0x0000001b1a077209 */ /* 0x000fe40007810000 */
[----:B------:R-:W-:Y:S01]  /*e0f0*/  ISETP.GT.AND P0, PT, R3, 0x21, !P0 ;  /* 0x000000210300780c */ /* 0x000fe20004704270 */
[----:B------:R-:W4:Y:S01]  /*e100*/  LDL R118, [R1+0x2b4] ;  /* 0x0002b40001767983 */ /* 0x000f220000100800 */
[----:B------:R-:W-:-:S02]  /*e110*/  FMNMX.FTZ R0, R12, R7, !PT ;  /* 0x000000070c007209 */ /* 0x000fc40007810000 */
[----:B------:R-:W-:Y:S01]  /*e120*/  ISETP.GT.AND P1, PT, R3, 0x28, !P1 ;  /* 0x000000280300780c */ /* 0x000fe20004f24270 */
[----:B------:R-:W4:Y:S01]  /*e130*/  LDL R120, [R1+0x2b8] ;  /* 0x0002b80001787983 */ /* 0x000f220000100800 */
[----:B------:R-:W-:Y:S02]  /*e140*/  FMNMX.FTZ R7, R13, R0, !PT ;  /* 0x000000000d077209 */ /* 0x000fe40007810000 */
[----:B------:R-:W-:Y:S01]  /*e150*/  ISETP.LT.OR P0, PT, R4, 0x22, P0 ;  /* 0x000000220400780c */ /* 0x000fe20000701670 */
        /* <DEDUP_REMOVED lines=10> */
[----:B------:R-:W-:Y:S02]  /*e200*/  FMNMX.FTZ R7, R21, R0, !PT ;  /* 0x0000000015077209 */ /* 0x000fe40007810000 */
[----:B0-----:R-:W-:Y:S01]  /*e210*/  FMNMX.FTZ R10, R8, R9, !PT ;  /* 0x00000009080a7209 */ /* 0x001fe20007810000 */
[----:B------:R-:W4:Y:S01]  /*e220*/  LDL R130, [R1+0x2d4] ;  /* 0x0002d40001827983 */ /* 0x000f220000100800 */
[----:B------:R-:W-:-:S02]  /*e230*/  FMNMX.FTZ R0, R24, R7, !PT ;  /* 0x0000000718007209 */ /* 0x000fc40007810000 */
[----:B------:R-:W-:Y:S01]  /*e240*/  ISETP.GT.AND P3, PT, R3, 0x30, !P3 ;  /* 0x000000300300780c */ /* 0x000fe20005f64270 */
[----:B------:R-:W0:Y:S01]  /*e250*/  SHFL.BFLY PT, R11, R10, 0x1, 0x1f ;  /* 0x0c201f000a0b7f89 */ /* 0x000e2200000e0000 */
[----:B------:R-:W-:Y:S02]  /*e260*/  ISETP.LT.OR P2, PT, R4, 0x2a, P2 ;  /* 0x0000002a0400780c */ /* 0x000fe40001741670 */
[----:B------:R-:W-:Y:S01]  /*e270*/  FSEL R28, R46, -INF , !P1 ;  /* 0xff8000002e1c7808 */ /* 0x000fe20004800000 */
[----:B------:R-:W4:Y:S01]  /*e280*/  LDL R132, [R1+0x2d8] ;  /* 0x0002d80001847983 */ /* 0x000f220000100800 */
[----:B------:R-:W-:Y:S02]  /*e290*/  FMNMX.FTZ R7, R25, R0, !PT ;  /* 0x0000000019077209 */ /* 0x000fe40007810000 */
[----:B------:R-:W-:Y:S01]  /*e2a0*/  ISETP.GT.AND P4, PT, R3, 0x31, !P4 ;  /* 0x000000310300780c */ /* 0x000fe20006784270 */
[----:B------:R-:W4:Y:S01]  /*e2b0*/  LDL R46, [R1+0x2a0] ;  /* 0x0002a000012e7983 */ /* 0x000f220000100800 */
[----:B------:R-:W-:-:S02]  /*e2c0*/  ISETP.LT.OR P3, PT, R4, 0x31, P3 ;  /* 0x000000310400780c */ /* 0x000fc40001f61670 */
[----:B------:R-:W-:Y:S01]  /*e2d0*/  FSEL R30, R47, -INF , !P2 ;  /* 0xff8000002f1e7808 */ /* 0x000fe20005000000 */
[----:B------:R-:W4:Y:S01]  /*e2e0*/  LDL R134, [R1+0x2dc] ;  /* 0x0002dc0001867983 */ /* 0x000f220000100800 */
[----:B------:R-:W-:Y:S02]  /*e2f0*/  FMNMX.FTZ R7, R28, R7, !PT ;  /* 0x000000071c077209 */ /* 0x000fe40007810000 */
[----:B------:R-:W-:Y:S01]  /*e300*/  ISETP.NE.AND P6, PT, R45, RZ, PT ;  /* 0x000000ff2d00720c */ /* 0x000fe20003fc5270 */
[----:B------:R-:W4:Y:S01]  /*e310*/  LDL R136, [R1+0x2e4] ;  /* 0x0002e40001887983 */ /* 0x000f220000100800 */
[----:B------:R-:W-:Y:S02]  /*e320*/  ISETP.GT.AND P5, PT, R3, 0x38, !P5 ;  /* 0x000000380300780c */ /* 0x000fe40006fa4270 */
[----:B------:R-:W-:Y:S01]  /*e330*/  ISETP.LT.OR P4, PT, R4, 0x32, P4 ;  /* 0x000000320400780c */ /* 0x000fe20002781670 */
[----:B------:R-:W4:Y:S01]  /*e340*/  LDL R138, [R1+0x2e8] ;  /* 0x0002e800018a7983 */ /* 0x000f220000100800 */
[----:B------:R-:W-:-:S02]  /*e350*/  FSEL R31, R50, -INF , !P3 ;  /* 0xff800000321f7808 */ /* 0x000fc40005800000 */
[----:B------:R-:W-:Y:S01]  /*e360*/  FMNMX.FTZ R0, R30, R7, !PT ;  /* 0x000000071e007209 */ /* 0x000fe20007810000 */
[----:B------:R-:W4:Y:S01]  /*e370*/  LDL R50, [R1+0x2c0] ;  /* 0x0002c00001327983 */ /* 0x000f220000100800 */
[----:B------:R-:W-:Y:S02]  /*e380*/  ISETP.GT.AND P0, PT, R3, 0x39, !P6 ;  /* 0x000000390300780c */ /* 0x000fe40007704270 */
[----:B------:R-:W-:Y:S01]  /*e390*/  ISETP.LT.OR P5, PT, R4, 0x39, P5 ;  /* 0x000000390400780c */ /* 0x000fe20002fa1670 */
[----:B------:R-:W4:Y:S01]  /*e3a0*/  LDL R140, [R1+0x2ec] ;  /* 0x0002ec00018c7983 */ /* 0x000f220000100800 */
[----:B------:R-:W-:Y:S02]  /*e3b0*/  FSEL R32, R32, -INF , !P4 ;  /* 0xff80000020207808 */ /* 0x000fe40006000000 */
[----:B------:R-:W-:Y:S01]  /*e3c0*/  FMNMX.FTZ R3, R31, R0, !PT ;  /* 0x000000001f037209 */ /* 0x000fe20007810000 */
[----:B------:R-:W4:Y:S01]  /*e3d0*/  LDL R56, [R1+0x2f0] ;  /* 0x0002f00001387983 */ /* 0x000f220000100800 */
[----:B------:R-:W-:-:S02]  /*e3e0*/  ISETP.LT.OR P0, PT, R4, 0x3a, P0 ;  /* 0x0000003a0400780c */ /* 0x000fc40000701670 */
[----:B------:R-:W-:Y:S01]  /*e3f0*/  FSEL R34, R54, -INF , !P5 ;  /* 0xff80000036227808 */ /* 0x000fe20006800000 */
[----:B------:R-:W4:Y:S01]  /*e400*/  LDL R142, [R1+0x2f4] ;  /* 0x0002f400018e7983 */ /* 0x000f220000100800 */
[----:B------:R-:W-:Y:S02]  /*e410*/  FMNMX.FTZ R3, R32, R3, !PT ;  /* 0x0000000320037209 */ /* 0x000fe40007810000 */
[----:B------:R-:W-:Y:S01]  /*e420*/  FSEL R36, R55, -INF , !P0 ;  /* 0xff80000037247808 */ /* 0x000fe20004000000 */
[----:B------:R-:W4:Y:S01]  /*e430*/  LDL R54, [R1+0x2e0] ;  /* 0x0002e00001367983 */ /* 0x000f220000100800 */
[----:B------:R-:W-:Y:S02]  /*e440*/  FMNMX.FTZ R3, R34, R3, !PT ;  /* 0x0000000322037209 */ /* 0x000fe40007810000 */
[----:B0-----:R-:W-:Y:S01]  /*e450*/  FMNMX.FTZ R0, R10, R11, !PT ;  /* 0x0000000b0a007209 */ /* 0x001fe20007810000 */
[----:B------:R-:W4:Y:S01]  /*e460*/  LDL R144, [R1+0x2f8] ;  /* 0x0002f80001907983 */ /* 0x000f220000100800 */
[----:B------:R-:W-:-:S03]  /*e470*/  FMNMX.FTZ R9, R36, R3, !PT ;  /* 0x0000000324097209 */ /* 0x000fc60007810000 */
[----:B------:R-:W2:Y:S04]  /*e480*/  LDL.64 R10, [R1+0x118] ;  /* 0x00011800010a7983 */ /* 0x000ea80000100a00 */
[----:B------:R-:W-:Y:S04]  /*e490*/  STL.64 [R1+0x1e0], R8 ;  /* 0x0001e00801007387 */ /* 0x000fe80000100a00 */
[----:B------:R0:W-:Y:S04]  /*e4a0*/  STL [R1+0x1e0], R0 ;  /* 0x0001e00001007387 */ /* 0x0001e80000100800 */
[----:B------:R-:W3:Y:S04]  /*e4b0*/  LDL R7, [R1+0x1e0] ;  /* 0x0001e00001077983 */ /* 0x000ee80000100800 */
[----:B------:R-:W4:Y:S04]  /*e4c0*/  LDL R4, [R1+0x1e4] ;  /* 0x0001e40001047983 */ /* 0x000f280000100800 */
        /* <DEDUP_REMOVED lines=57> */
[----:B---3--:R-:W-:Y:S01]  /*e860*/  FMUL.FTZ R3, R38, R7 ;  /* 0x0000000726037220 */ /* 0x008fe20000410000 */
[----:B------:R-:W-:-:S02]  /*e870*/  FSETP.NEU.FTZ.AND P0, PT, R7, -INF , PT ;  /* 0xff8000000700780b */ /* 0x000fc40003f1d000 */
[----:B----4-:R-:W1:Y:S02]  /*e880*/  SHFL.BFLY PT, R7, R4, 0x2, 0x1f ;  /* 0x0c401f0004077f89 */ /* 0x010e6400000e0000 */
[----:B------:R-:W-:-:S05]  /*e890*/  FSEL R3, R3, RZ, P0 ;  /* 0x000000ff03037208 */ /* 0x000fca0000000000 */
[----:B0-----:R-:W-:Y:S01]  /*e8a0*/  FFMA.FTZ R0, R64, R38, -R3 ;  /* 0x0000002640007223 */ /* 0x001fe20000010803 */
[----:B-1----:R-:W-:-:S03]  /*e8b0*/  FMNMX.FTZ R7, R7, R4, !PT ;  /* 0x0000000407077209 */ /* 0x002fc60007810000 */
        /* <DEDUP_REMOVED lines=9> */
[----:B0-----:R-:W0:Y:S01]  /*e950*/  SHFL.BFLY PT, R0, R7, 0x1, 0x1f ;  /* 0x0c201f0007007f89 */ /* 0x001e2200000e0000 */
        /* <DEDUP_REMOVED lines=8> */
[----:B------:R-:W3:Y:S04]  /*e9e0*/  LDL R60, [R1+0x218] ;  /* 0x00021800013c7983 */ /* 0x000ee80000100800 */
[----:B------:R-:W4:Y:S03]  /*e9f0*/  LDL R62, [R1+0x21c] ;  /* 0x00021c00013e7983 */ /* 0x000f260000100800 */
[----:B------:R-:W1:Y:S01]  /*ea00*/  MUFU.EX2 R29, R29 ;  /* 0x0000001d001d7308 */ /* 0x000e620000000800 */
[----:B------:R-:W4:Y:S04]  /*ea10*/  LDL R64, [R1+0x224] ;  /* 0x0002240001407983 */ /* 0x000f280000100800 */
[----:B------:R-:W4:Y:S01]  /*ea20*/  LDL R66, [R1+0x228] ;  /* 0x0002280001427983 */ /* 0x000f220000100800 */
[----:B0-----:R-:W-:-:S02]  /*ea30*/  FMNMX.FTZ R0, R7, R0, !PT ;  /* 0x0000000007007209 */ /* 0x001fc40007810000 */
[----:B------:R-:W-:Y:S01]  /*ea40*/  MUFU.EX2 R158, R158 ;  /* 0x0000009e009e7308 */ /* 0x000fe20000000800 */
[----:B------:R-:W4:Y:S01]  /*ea50*/  LDL R68, [R1+0x22c] ;  /* 0x00022c0001447983 */ /* 0x000f220000100800 */
[C---:B------:R-:W-:Y:S01]  /*ea60*/  FSETP.NEU.FTZ.AND P0, PT, R0.reuse, -INF , PT ;  /* 0xff8000000000780b */ /* 0x040fe20003f1d000 */
[-C--:B------:R-:W-:Y:S02]  /*ea70*/  FMUL.FTZ R4, R0, R38.reuse ;  /* 0x0000002600047220 */ /* 0x080fe40000410000 */
[----:B------:R-:W4:Y:S03]  /*ea80*/  LDL R70, [R1+0x234] ;  /* 0x0002340001467983 */ /* 0x000f260000100800 */
[----:B------:R-:W-:Y:S01]  /*ea90*/  FSEL R3, R4, RZ, P0 ;  /* 0x000000ff04037208 */ /* 0x000fe20000000000 */
[----:B------:R-:W-:Y:S01]  /*eaa0*/  MUFU.EX2 R160, R160 ;  /* 0x000000a000a07308 */ /* 0x000fe20000000800 */
[----:B------:R-:W4:Y:S03]  /*eab0*/  LDL R72, [R1+0x238] ;  /* 0x0002380001487983 */ /* 0x000f260000100800 */
[-CC-:B------:R-:W-:Y:S01]  /*eac0*/  FFMA.FTZ R157, R26, R38.reuse, -R3.reuse ;  /* 0x000000261a9d7223 */ /* 0x180fe20000010803 */
[-CC-:B------:R-:W-:Y:S01]  /*ead0*/  FFMA.FTZ R148, R27, R38.reuse, -R3.reuse ;  /* 0x000000261b947223 */ /* 0x180fe20000010803 */
[-CC-:B------:R-:W-:Y:S01]  /*eae0*/  FFMA.FTZ R159, R12, R38.reuse, -R3.reuse ;  /* 0x000000260c9f7223 */ /* 0x180fe20000010803 */
[-CC-:B------:R-:W-:Y:S01]  /*eaf0*/  FFMA.FTZ R150, R13, R38.reuse, -R3.reuse ;  /* 0x000000260d967223 */ /* 0x180fe20000010803 */
[----:B------:R-:W-:Y:S01]  /*eb00*/  MUFU.EX2 R35, R35 ;  /* 0x0000002300237308 */ /* 0x000fe20000000800 */
[-CC-:B------:R-:W-:Y:S01]  /*eb10*/  FFMA.FTZ R161, R14, R38.reuse, -R3.reuse ;  /* 0x000000260ea17223 */ /* 0x180fe20000010803 */
[-CC-:B------:R-:W-:Y:S01]  /*eb20*/  FFMA.FTZ R47, R15, R38.reuse, -R3.reuse ;  /* 0x000000260f2f7223 */ /* 0x180fe20000010803 */
[-C--:B------:R-:W-:Y:S01]  /*eb30*/  FFMA.FTZ R163, R20, R38.reuse, -R3 ;  /* 0x0000002614a37223 */ /* 0x080fe20000010803 */
[----:B-1----:R-:W-:Y:S01]  /*eb40*/  FADD.FTZ R7, R156, R29 ;  /* 0x0000001d9c077221 */ /* 0x002fe20000010000 */
[-CC-:B------:R-:W-:Y:S01]  /*eb50*/  FFMA.FTZ R49, R21, R38.reuse, -R3.reuse ;  /* 0x0000002615317223 */ /* 0x180fe20000010803 */
[----:B------:R-:W-:-:S02]  /*eb60*/  FFMA.FTZ R165, R24, R38, -R3 ;  /* 0x0000002618a57223 */ /* 0x000fc40000010803 */
[----:B------:R-:W-:Y:S01]  /*eb70*/  MUFU.EX2 R162, R162 ;  /* 0x000000a200a27308 */ /* 0x000fe20000000800 */
[-CC-:B------:R-:W-:Y:S01]  /*eb80*/  FFMA.FTZ R51, R25, R38.reuse, -R3.reuse ;  /* 0x0000002619337223 */ /* 0x180fe20000010803 */
[-CC-:B------:R-:W-:Y:S01]  /*eb90*/  FFMA.FTZ R167, R28, R38.reuse, -R3.reuse ;  /* 0x000000261ca77223 */ /* 0x180fe20000010803 */
[----:B------:R-:W4:Y:S05]  /*eba0*/  LDL R40, [R1+0x270] ;  /* 0x0002700001287983 */ /* 0x000f2a0000100800 */
[----:B------:R-:W-:Y:S01]  /*ebb0*/  MUFU.EX2 R37, R37 ;  /* 0x0000002500257308 */ /* 0x000fe20000000800 */
[----:B------:R-:W-:-:S07]  /*ebc0*/  FFMA.FTZ R53, R30, R38, -R3 ;  /* 0x000000261e357223 */ /* 0x000fce0000010803 */
[----:B------:R-:W-:Y:S01]  /*ebd0*/  MUFU.EX2 R164, R164 ;  /* 0x000000a400a47308 */ /* 0x000fe20000000800 */
[----:B------:R-:W-:-:S07]  /*ebe0*/  FFMA.FTZ R169, R31, R38, -R3 ;  /* 0x000000261fa97223 */ /* 0x000fce0000010803 */
[----:B------:R-:W-:Y:S01]  /*ebf0*/  MUFU.EX2 R39, R39 ;  /* 0x0000002700277308 */ /* 0x000fe20000000800 */
[-CC-:B------:R-:W-:Y:S01]  /*ec00*/  FFMA.FTZ R55, R32, R38.reuse, -R3.reuse ;  /* 0x0000002620377223 */ /* 0x180fe20000010803 */
[----:B------:R-:W4:Y:S06]  /*ec10*/  LDL R44, [R1+0x290] ;  /* 0x00029000012c7983 */ /* 0x000f2c0000100800 */
[----:B------:R-:W-:Y:S08]  /*ec20*/  MUFU.EX2 R166, R166 ;  /* 0x000000a600a67308 */ /* 0x000ff00000000800 */
[----:B------:R-:W-:Y:S01]  /*ec30*/  MUFU.EX2 R41, R41 ;  /* 0x0000002900297308 */ /* 0x000fe20000000800 */
[----:B------:R-:W-:Y:S01]  /*ec40*/  FFMA.FTZ R34, R34, R38, -R3 ;  /* 0x0000002622227223 */ /* 0x000fe20000010803 */
[----:B------:R-:W4:Y:S04]  /*ec50*/  LDL R74, [R1+0x23c] ;  /* 0x00023c00014a7983 */ /* 0x000f280000100800 */
[----:B------:R-:W4:Y:S02]  /*ec60*/  LDL R76, [R1+0x244] ;  /* 0x00024400014c7983 */ /* 0x000f240000100800 */
[----:B------:R-:W-:Y:S02]  /*ec70*/  MUFU.EX2 R157, R157 ;  /* 0x0000009d009d7308 */ /* 0x000fe40000000800 */
[----:B------:R-:W4:Y:S04]  /*ec80*/  LDL R48, [R1+0x2b0] ;  /* 0x0002b00001307983 */ /* 0x000f280000100800 */
[----:B------:R-:W4:Y:S02]  /*ec90*/  LDL R52, [R1+0x2d0] ;  /* 0x0002d00001347983 */ /* 0x000f240000100800 */
[----:B------:R-:W0:Y:S08]  /*eca0*/  MUFU.EX2 R148, R148 ;  /* 0x0000009400947308 */ /* 0x000e300000000800 */
[----:B------:R-:W-:Y:S08]  /*ecb0*/  MUFU.EX2 R168, R168 ;  /* 0x000000a800a87308 */ /* 0x000ff00000000800 */
[----:B------:R-:W-:Y:S08]  /*ecc0*/  MUFU.EX2 R43, R43 ;  /* 0x0000002b002b7308 */ /* 0x000ff00000000800 */
[----:B------:R-:W1:Y:S08]  /*ecd0*/  MUFU.EX2 R159, R159 ;  /* 0x0000009f009f7308 */ /* 0x000e700000000800 */
[----:B------:R-:W1:Y:S01]  /*ece0*/  MUFU.EX2 R150, R150 ;  /* 0x0000009600967308 */ /* 0x000e620000000800 */
[----:B0-----:R-:W-:-:S07]  /*ecf0*/  FADD.FTZ R4, R157, R148 ;  /* 0x000000949d047221 */ /* 0x001fce0000010000 */
[----:B------:R-:W-:Y:S08]  /*ed00*/  MUFU.EX2 R170, R170 ;  /* 0x000000aa00aa7308 */ /* 0x000ff00000000800 */
[----:B------:R-:W-:Y:S01]  /*ed10*/  MUFU.EX2 R45, R45 ;  /* 0x0000002d002d7308 */ /* 0x000fe20000000800 */
[----:B------:R0:W-:Y:S04]  /*ed20*/  STL [R1+0x1e4], R0 ;  /* 0x0001e40001007387 */ /* 0x0001e80000100800 */
[----:B------:R-:W4:Y:S03]  /*ed30*/  LDL R14, [R1+0x328] ;  /* 0x00032800010e7983 */ /* 0x000f260000100800 */
[----:B------:R-:W0:Y:S01]  /*ed40*/  MUFU.EX2 R161, R161 ;  /* 0x000000a100a17308 */ /* 0x000e220000000800 */
[----:B------:R-:W-:Y:S01]  /*ed50*/  FADD.FTZ R8, R158, R7 ;  /* 0x000000079e087221 */ /* 0x000fe20000010000 */
[----:B-1----:R-:W-:Y:S01]  /*ed60*/  FADD.FTZ R7, R159, R4 ;  /* 0x000000049f077221 */ /* 0x002fe20000010000 */
[----:B------:R-:W4:Y:S04]  /*ed70*/  LDL R31, [R1+0x1c8] ;  /* 0x0001c800011f7983 */ /* 0x000f280000100800 */
[----:B------:R-:W4:Y:S01]  /*ed80*/  LDL R15, [R1+0x32c] ;  /* 0x00032c00010f7983 */ /* 0x000f220000100800 */
[----:B------:R-:W1:Y:S01]  /*ed90*/  MUFU.EX2 R47, R47 ;  /* 0x0000002f002f7308 */ /* 0x000e620000000800 */
[----:B------:R-:W-:Y:S01]  /*eda0*/  FADD.FTZ R9, R33, R8 ;  /* 0x0000000821097221 */ /* 0x000fe20000010000 */
[----:B------:R-:W-:Y:S01]  /*edb0*/  FADD.FTZ R4, R150, R7 ;  /* 0x0000000796047221 */ /* 0x000fe20000010000 */
[----:B------:R-:W4:Y:S04]  /*edc0*/  LDL R28, [R1+0x210] ;  /* 0x00021000011c7983 */ /* 0x000f280000100800 */
[----:B------:R-:W4:Y:S01]  /*edd0*/  LDL R20, [R1+0x330] ;  /* 0x0003300001147983 */ /* 0x000f220000100800 */
[----:B------:R-:W2:Y:S01]  /*ede0*/  MUFU.EX2 R163, R163 ;  /* 0x000000a300a37308 */ /* 0x000ea20000000800 */
[----:B------:R-:W-:Y:S01]  /*edf0*/  FADD.FTZ R8, R160, R9 ;  /* 0x00000009a0087221 */ /* 0x000fe20000010000 */
[----:B0-----:R-:W-:Y:S01]  /*ee00*/  FADD.FTZ R4, R161, R4 ;  /* 0x00000004a1047221 */ /* 0x001fe20000010000 */
[----:B------:R-:W4:Y:S04]  /*ee10*/  LDL R30, [R1+0x220] ;  /* 0x00022000011e7983 */ /* 0x000f280000100800 */
[----:B------:R-:W4:Y:S01]  /*ee20*/  LDL R21, [R1+0x334] ;  /* 0x0003340001157983 */ /* 0x000f220000100800 */
[----:B------:R-:W0:Y:S01]  /*ee30*/  MUFU.EX2 R49, R49 ;  /* 0x0000003100317308 */ /* 0x000e220000000800 */
[----:B------:R-:W-:Y:S01]  /*ee40*/  FADD.FTZ R7, R35, R8 ;  /* 0x0000000823077221 */ /* 0x000fe20000010000 */
[----:B-1----:R-:W-:-:S06]  /*ee50*/  FADD.FTZ R4, R47, R4 ;  /* 0x000000042f047221 */ /* 0x002fcc0000010000 */
[----:B------:R-:W1:Y:S01]  /*ee60*/  MUFU.EX2 R165, R165 ;  /* 0x000000a500a57308 */ /* 0x000e620000000800 */
[----:B------:R-:W-:Y:S01]  /*ee70*/  FADD.FTZ R8, R162, R7 ;  /* 0x00000007a2087221 */ /* 0x000fe20000010000 */
[----:B--2---:R-:W-:-:S06]  /*ee80*/  FADD.FTZ R4, R163, R4 ;  /* 0x00000004a3047221 */ /* 0x004fcc0000010000 */
[----:B------:R-:W2:Y:S01]  /*ee90*/  MUFU.EX2 R51, R51 ;  /* 0x0000003300337308 */ /* 0x000ea20000000800 */
[----:B------:R-:W-:Y:S01]  /*eea0*/  FADD.FTZ R7, R37, R8 ;  /* 0x0000000825077221 */ /* 0x000fe20000010000 */
[----:B0-----:R-:W-:-:S06]  /*eeb0*/  FADD.FTZ R4, R49, R4 ;  /* 0x0000000431047221 */ /* 0x001fcc0000010000 */
[----:B------:R-:W0:Y:S01]  /*eec0*/  MUFU.EX2 R167, R167 ;  /* 0x000000a700a77308 */ /* 0x000e220000000800 */
[----:B------:R-:W-:Y:S01]  /*eed0*/  FADD.FTZ R8, R164, R7 ;  /* 0x00000007a4087221 */ /* 0x000fe20000010000 */
[----:B-1----:R-:W-:-:S06]  /*eee0*/  FADD.FTZ R4, R165, R4 ;  /* 0x00000004a5047221 */ /* 0x002fcc0000010000 */
[----:B------:R-:W1:Y:S01]  /*eef0*/  MUFU.EX2 R53, R53 ;  /* 0x0000003500357308 */ /* 0x000e620000000800 */
[----:B------:R-:W-:Y:S01]  /*ef00*/  FADD.FTZ R7, R39, R8 ;  /* 0x0000000827077221 */ /* 0x000fe20000010000 */
[----:B--2---:R-:W-:-:S06]  /*ef10*/  FADD.FTZ R4, R51, R4 ;  /* 0x0000000433047221 */ /* 0x004fcc0000010000 */
[----:B------:R-:W2:Y:S01]  /*ef20*/  MUFU.EX2 R169, R169 ;  /* 0x000000a900a97308 */ /* 0x000ea20000000800 */
[----:B------:R-:W-:Y:S01]  /*ef30*/  FFMA.FTZ R3, R36, R38, -R3 ;  /* 0x0000002624037223 */ /* 0x000fe20000010803 */
[----:B------:R-:W-:Y:S01]  /*ef40*/  FADD.FTZ R8, R166, R7 ;  /* 0x00000007a6087221 */ /* 0x000fe20000010000 */
[----:B0-----:R-:W-:Y:S01]  /*ef50*/  FADD.FTZ R4, R167, R4 ;  /* 0x00000004a7047221 */ /* 0x001fe20000010000 */
[----:B------:R-:W4:Y:S04]  /*ef60*/  LDL R32, [R1+0x230] ;  /* 0x0002300001207983 */ /* 0x000f280000100800 */
[----:B------:R-:W0:Y:S01]  /*ef70*/  MUFU.EX2 R55, R55 ;  /* 0x0000003700377308 */ /* 0x000e220000000800 */
[----:B------:R-:W-:Y:S01]  /*ef80*/  FADD.FTZ R7, R41, R8 ;  /* 0x0000000829077221 */ /* 0x000fe20000010000 */
[----:B-1----:R-:W-:Y:S01]  /*ef90*/  FADD.FTZ R4, R53, R4 ;  /* 0x0000000435047221 */ /* 0x002fe20000010000 */
[----:B------:R-:W4:Y:S04]  /*efa0*/  LDL R36, [R1+0x250] ;  /* 0x0002500001247983 */ /* 0x000f280000100800 */
[----:B------:R-:W4:Y:S01]  /*efb0*/  LDL R38, [R1+0x260] ;  /* 0x0002600001267983 */ /* 0x000f220000100800 */
[----:B------:R1:W1:Y:S01]  /*efc0*/  MUFU.EX2 R171, R34 ;  /* 0x0000002200ab7308 */ /* 0x0002620000000800 */
[----:B------:R-:W-:Y:S01]  /*efd0*/  FADD.FTZ R8, R168, R7 ;  /* 0x00000007a8087221 */ /* 0x000fe20000010000 */
[----:B--2---:R-:W-:Y:S01]  /*efe0*/  FADD.FTZ R4, R169, R4 ;  /* 0x00000004a9047221 */ /* 0x004fe20000010000 */
[----:B------:R-:W2:Y:S05]  /*eff0*/  LDL R0, [R1+0x304] ;  /* 0x0003040001007983 */ /* 0x000eaa0000100800 */
[----:B------:R1:W1:Y:S01]  /*f000*/  MUFU.EX2 R57, R3 ;  /* 0x0000000300397308 */ /* 0x0002620000000800 */
[----:B------:R-:W-:Y:S01]  /*f010*/  FADD.FTZ R7, R43, R8 ;  /* 0x000000082b077221 */ /* 0x000fe20000010000 */
[----:B0-----:R-:W-:Y:S01]  /*f020*/  FADD.FTZ R4, R55, R4 ;  /* 0x0000000437047221 */ /* 0x001fe20000010000 */
[----:B------:R-:W2:Y:S02]  /*f030*/  LDL.64 R8, [R1+0x88] ;  /* 0x0000880001087983 */ /* 0x000ea40000100a00 */
[----:B------:R-:W-:-:S02]  /*f040*/  FADD.FTZ R12, R170, R7 ;  /* 0x00000007aa0c7221 */ /* 0x000fc40000010000 */
[----:B-1----:R-:W2:Y:S01]  /*f050*/  LDL R34, [R1+0x240] ;  /* 0x0002400001227983 */ /* 0x002ea20000100800 */
[----:B------:R-:W-:Y:S01]  /*f060*/  FADD.FTZ R4, R171, R4 ;  /* 0x00000004ab047221 */ /* 0x000fe20000010000 */
[----:B------:R-:W-:Y:S02]  /*f070*/  FADD.FTZ R12, R45, R12 ;  /* 0x0000000c2d0c7221 */ /* 0x000fe40000010000 */
[----:B------:R-:W2:Y:S04]  /*f080*/  LDL R3, [R1+0x308] ;  /* 0x0003080001037983 */ /* 0x000ea80000100800 */
[----:B------:R-:W2:Y:S01]  /*f090*/  LDL R7, [R1+0x314] ;  /* 0x0003140001077983 */ /* 0x000ea20000100800 */
[----:B------:R-:W-:-:S03]  /*f0a0*/  FADD.FTZ R13, R57, R4 ;  /* 0x00000004390d7221 */ /* 0x000fc60000010000 */
[----:B------:R-:W2:Y:S04]  /*f0b0*/  LDL R4, [R1+0x30c] ;  /* 0x00030c0001047983 */ /* 0x000ea80000100800 */
[----:B------:R0:W-:Y:S04]  /*f0c0*/  STL.64 [R1+0x1f0], R12 ;  /* 0x0001f00c01007387 */ /* 0x0001e80000100a00 */
[----:B------:R-:W2:Y:S04]  /*f0d0*/  LD.E.64 R26, desc[UR36][R10.64+0x8] ;  /* 0x000008240a1a7980 */ /* 0x000ea8000c101b00 */
[----:B------:R-:W2:Y:S04]  /*f0e0*/  LD.E.64 R24, desc[UR36][R10.64] ;  /* 0x000000240a187980 */ /* 0x000ea8000c101b00 */
[----:B0-----:R-:W2:Y:S04]  /*f0f0*/  LDL R12, [R1+0x320] ;  /* 0x00032000010c7983 */ /* 0x001ea80000100800 */
[----:B------:R-:W2:Y:S04]  /*f100*/  LDL R13, [R1+0x324] ;  /* 0x00032400010d7983 */ /* 0x000ea80000100800 */
[----:B------:R-:W2:Y:S04]  /*f110*/  LDL R10, [R1+0x318] ;  /* 0x00031800010a7983 */ /* 0x000ea80000100800 */
[----:B------:R-:W2:Y:S01]  /*f120*/  LDL R11, [R1+0x31c] ;  /* 0x00031c00010b7983 */ /* 0x000ea20000100800 */
        /* <DEDUP_REMOVED lines=15> */
[----:B------:R-:W-:Y:S01]  /*f220*/  F2FP.BF16.F32.PACK_AB R171, R57, R171 ;  /* 0x000000ab39ab723e */ /* 0x000fe200000010ff */
[----:B------:R-:W-:Y:S04]  /*f230*/  STL [R1+0x214], R58 ;  /* 0x0002143a01007387 */ /* 0x000fe80000100800 */
        /* <DEDUP_REMOVED lines=53> */
[----:B--2---:R-:W-:Y:S01]  /*f590*/  IMAD R8, R31, 0x1000, R8 ;  /* 0x000010001f087824 */ /* 0x004fe200078e0208 */
[----:B------:R-:W-:-:S04]  /*f5a0*/  R2UR UR7, R9 ;  /* 0x00000000090772ca */ /* 0x000fc800000e0000 */
[----:B------:R-:W-:Y:S01]  /*f5b0*/  R2UR UR6, R8 ;  /* 0x00000000080672ca */ /* 0x000fe200000e0000 */
[----:B------:R-:W-:Y:S04]  /*f5c0*/  STL [R1+0x240], R34 ;  /* 0x0002402201007387 */ /* 0x000fe80000100800 */
[----:B------:R-:W-:Y:S01]  /*f5d0*/  STL [R1+0x2ec], R140 ;  /* 0x0002ec8c01007387 */ /* 0x000fe20000100800 */
[----:B------:R-:W-:-:S05]  /*f5e0*/  MOV R26, R26 ;  /* 0x0000001a001a7202 */ /* 0x000fca0000000f00 */
[--C-:B------:R-:W-:Y:S02]  /*f5f0*/  IMAD R27, R25, 0x2, R26.reuse ;  /* 0x00000002191b7824 */ /* 0x100fe400078e021a */
[C---:B------:R-:W-:Y:S02]  /*f600*/  IMAD R25, R24.reuse, 0x2, R26 ;  /* 0x0000000218197824 */ /* 0x040fe400078e021a */
[----:B------:R-:W-:Y:S01]  /*f610*/  IMAD R24, R24, 0x2, R27 ;  /* 0x0000000218187824 */ /* 0x000fe200078e021b */
[----:B------:R-:W-:Y:S04]  /*f620*/  STSM.16.M88.4 [R26], R156 ;  /* 0x0000009c1a007844 */ /* 0x000fe80000000200 */
[----:B------:R-:W-:Y:S04]  /*f630*/  STSM.16.M88.4 [R25], R160 ;  /* 0x000000a019007844 */ /* 0x000fe80000000200 */
[----:B------:R-:W-:Y:S04]  /*f640*/  STSM.16.M88.4 [R27], R164 ;  /* 0x000000a41b007844 */ /* 0x000fe80000000200 */
[----:B------:R-:W-:Y:S04]  /*f650*/  STSM.16.M88.4 [R24], R168 ;  /* 0x000000a818007844 */ /* 0x000fe80000000200 */
[----:B------:R-:W-:Y:S04]  /*f660*/  STL [R1+0x2f0], R56 ;  /* 0x0002f03801007387 */ /* 0x000fe80000100800 */
[----:B------:R-:W-:Y:S04]  /*f670*/  STL [R1+0x2f4], R142 ;  /* 0x0002f48e01007387 */ /* 0x000fe80000100800 */
[----:B------:R-:W-:Y:S04]  /*f680*/  STL [R1+0x2f8], R144 ;  /* 0x0002f89001007387 */ /* 0x000fe80000100800 */
[----:B------:R0:W-:Y:S02]  /*f690*/  STL [R1+0x2fc], R146 ;  /* 0x0002fc9201007387 */ /* 0x0001e40000100800 */
[----:B0-----:R-:W-:-:S06]  /*f6a0*/  WARPGROUP.ARRIVE ;  /* 0x00000000000079c5 */ /* 0x001fcc0000000000 */
[----:B------:R-:W-:Y:S01]  /*f6b0*/  HGMMA.64x256x16.F32.BF16 R24, R156, gdesc[UR4].tnspB, RZ, !UPT, gsb0 ;  /* 0x43e000049c187df0 */ /* 0x000fe2000c0018ff */
[----:B------:R0:W-:Y:S04]  /*f6c0*/  STL [R1+0x318], R10 ;  /* 0x0003180a01007387 */ /* 0x0001e80000100800 */
[----:B------:R1:W-:Y:S01]  /*f6d0*/  STL [R1+0x31c], R11 ;  /* 0x00031c0b01007387 */ /* 0x0003e20000100800 */
[----:B0-----:R-:W-:Y:S02]  /*f6e0*/  VIADD R10, R8, 0x80 ;  /* 0x00000080080a7836 */ /* 0x001fe40000000000 */
[----:B-1----:R-:W-:-:S03]  /*f6f0*/  IMAD.MOV.U32 R11, RZ, RZ, R9 ;  /* 0x000000ffff0b7224 */ /* 0x002fc600078e0009 */
[----:B------:R-:W-:Y:S02]  /*f700*/  R2UR UR6, R10 ;  /* 0x000000000a0672ca */ /* 0x000fe400000e0000 */
[----:B------:R-:W-:Y:S01]  /*f710*/  R2UR UR7, R11 ;  /* 0x000000000b0772ca */ /* 0x000fe200000e0000 */
        /* <DEDUP_REMOVED lines=100> */
[----:B------:R-:W-:Y:S01]  /*fd60*/  HGMMA.64x256x16.F32.BF16 R24, R160, gdesc[UR4].tnspB, R24, gsb0 ;  /* 0x43e00004a0187df0 */ /* 0x000fe20008001818 */
[----:B------:R-:W-:Y:S02]  /*fd70*/  VIADD R10, R8, 0x100 ;  /* 0x00000100080a7836 */ /* 0x000fe40000000000 */
[----:B------:R-:W-:-:S03]  /*fd80*/  IMAD.MOV.U32 R11, RZ, RZ, R9 ;  /* 0x000000ffff0b7224 */ /* 0x000fc600078e0009 */
[----:B------:R-:W-:Y:S02]  /*fd90*/  R2UR UR6, R10 ;  /* 0x000000000a0672ca */ /* 0x000fe400000e0000 */
[----:B------:R-:W-:Y:S01]  /*fda0*/  R2UR UR7, R11 ;  /* 0x000000000b0772ca */ /* 0x000fe200000e0000 */
[----:B------:R-:W-:Y:S01]  /*fdb0*/  VIADD R8, R8, 0x180 ;  /* 0x0000018008087836 */ /* 0x000fe20000000000 */
        /* <DEDUP_REMOVED lines=35> */
[----:B------:R-:W-:Y:S02]  /*fff0*/  R2UR UR6, R8 ;  /* 0x00000000080672ca */ /* 0x000fe400000e0000 */
[----:B------:R-:W-:Y:S01]  /*10000*/  R2UR UR7, R9 ;  /* 0x00000000090772ca */ /* 0x000fe200000e0000 */
        /* <DEDUP_REMOVED lines=34> */
[----:B------:R-:W-:Y:S03]  /*10230*/  HGMMA.64x256x16.F32.BF16 R24, R168, gdesc[UR4].tnspB, R24, gsb0 ;  /* 0x43e00004a8187df0 */ /* 0x000fe60008001818 */
        /* <DEDUP_REMOVED lines=34> */
[----:B0-----:R-:W4:Y:S04]  /*10460*/  LDL R74, [R1+0x214] ;  /* 0x00021400014a7983 */ /* 0x001f280000100800 */
[----:B-1----:R-:W4:Y:S04]  /*10470*/  LDL R76, [R1+0x218] ;  /* 0x00021800014c7983 */ /* 0x002f280000100800 */
[----:B------:R-:W4:Y:S04]  /*10480*/  LDL R78, [R1+0x21c] ;  /* 0x00021c00014e7983 */ /* 0x000f280000100800 */
[----:B------:R-:W4:Y:S04]  /*10490*/  LDL R4, [R1+0x220] ;  /* 0x0002200001047983 */ /* 0x000f280000100800 */
[----:B--2---:R-:W2:Y:S04]  /*104a0*/  LDL R80, [R1+0x224] ;  /* 0x0002240001507983 */ /* 0x004ea80000100800 */
[----:B------:R-:W2:Y:S04]  /*104b0*/  LDL R82, [R1+0x228] ;  /* 0x0002280001527983 */ /* 0x000ea80000100800 */
[----:B---3--:R-:W3:Y:S04]  /*104c0*/  LDL R84, [R1+0x22c] ;  /* 0x00022c0001547983 */ /* 0x008ee80000100800 */
        /* <DEDUP_REMOVED lines=120> */
[----:B------:R-:W-:Y:S01]  /*10c50*/  @!PT LDS RZ, [RZ] ;  /* 0x00000000fffff984 */ /* 0x000fe20000000800 */
[----:B------:R-:W-:Y:S01]  /*10c60*/  @!PT LDS RZ, [RZ] ;  /* 0x00000000fffff984 */ /* 0x000fe20000000800 */
[----:B------:R-:W-:Y:S01]  /*10c70*/  @!PT LDS RZ, [RZ] ;  /* 0x00000000fffff984 */ /* 0x000fe20000000800 */
[----:B------:R-:W-:Y:S01]  /*10c80*/  @!PT LDS RZ, [RZ] ;  /* 0x00000000fffff984 */ /* 0x000fe20000000800 */
[----:B------:R0:W-:Y:S06]  /*10c90*/  MEMBAR.ALL.CTA ;  /* 0x0000000000007992 */ /* 0x0001ec0000008000 */
[----:B0-----:R-:W0:Y:S04]  /*10ca0*/  FENCE.VIEW.ASYNC.S ;  /* 0x00000000000073c6 */ /* 0x001e280000000000 */
[----:B------:R-:W-:Y:S04]  /*10cb0*/  STL [R1+0x210], R0 ;  /* 0x0002100001007387 */ /* 0x000fe80000100800 */
[----:B------:R-:W-:Y:S04]  /*10cc0*/  STL [R1+0x214], R74 ;  /* 0x0002144a01007387 */ /* 0x000fe80000100800 */
[----:B------:R-:W-:Y:S04]  /*10cd0*/  STL [R1+0x218], R76 ;  /* 0x0002184c01007387 */ /* 0x000fe80000100800 */
[----:B------:R-:W-:Y:S04]  /*10ce0*/  STL [R1+0x21c], R78 ;  /* 0x00021c4e01007387 */ /* 0x000fe80000100800 */
[----:B------:R-:W-:Y:S04]  /*10cf0*/  STL [R1+0x220], R4 ;  /* 0x0002200401007387 */ /* 0x000fe80000100800 */
[----:B--2---:R-:W-:Y:S04]  /*10d00*/  STL [R1+0x224], R80 ;  /* 0x0002245001007387 */ /* 0x004fe80000100800 */
[----:B------:R-:W-:Y:S04]  /*10d10*/  STL [R1+0x228], R82 ;  /* 0x0002285201007387 */ /* 0x000fe80000100800 */
[----:B---3--:R-:W-:Y:S04]  /*10d20*/  STL [R1+0x22c], R84 ;  /* 0x00022c5401007387 */ /* 0x008fe80000100800 */
        /* <DEDUP_REMOVED lines=120> */
[----:B0-----:R-:W-:-:S03]  /*114b0*/  NOP ;  /* 0x0000000000007918 */ /* 0x001fc60000000000 */
[----:B-1----:R-:W3:Y:S04]  /*114c0*/  LDL R3, [R1+0x28] ;  /* 0x0000280001037983 */ /* 0x002ee80000100800 */
[----:B------:R2:W5:Y:S01]  /*114d0*/  LDL R0, [R1+0x1c8] ;  /* 0x0001c80001007983 */ /* 0x0005620000100800 */
[----:B------:R-:W-:Y:S01]  /*114e0*/  BSSY B0, `(.L_x_5164) ;  /* 0x0000006000007945 */ /* 0x000fe20003800000 */
[----:B------:R-:W-:Y:S06]  /*114f0*/  BAR.ARV 0xe, 0x100 ;  /* 0x0384000000007b1d */ /* 0x000fec0000002000 */
[----:B---3--:R-:W-:-:S04]  /*11500*/  LOP3.LUT R3, R3, 0x1, RZ, 0xfc, !PT ;  /* 0x0000000103037812 */ /* 0x008fc800078efcff */
[----:B------:R-:W-:-:S13]  /*11510*/  ISETP.NE.AND P0, PT, R3, 0x3, PT ;  /* 0x000000030300780c */ /* 0x000fda0003f05270 */
[----:B--2---:R-:W-:Y:S05]  /*11520*/  @!P0 BRA `(.L_x_5165) ;  /* 0x0000000000048947 */ /* 0x004fea0003800000 */
[----:B------:R-:W-:Y:S01]  /*11530*/  BPT.TRAP 0x1 ;  /* 0x000000040000795c */ /* 0x000fe20000300000 */
.L_x_5165:
[----:B------:R-:W-:Y:S05]  /*11540*/  BSYNC B0 ;  /* 0x0000000000007941 */ /* 0x000fea0003800000 */
.L_x_5164:
[----:B------:R-:W2:Y:S01]  /*11550*/  LDL.64 R8, [R1+0x48] ;  /* 0x0000480001087983 */ /* 0x000ea20000100a00 */
[----:B------:R-:W-:Y:S02]  /*11560*/  UISETP.NE.AND UP1, UPT, UR41, URZ, UPT ;  /* 0x0000003f2900728c */ /* 0x000fe4000bf25270 */
[----:B------:R-:W-:Y:S01]  /*11570*/  UISETP.NE.AND UP0, UPT, UR60, URZ, UPT ;  /* 0x0000003f3c00728c */ /* 0x000fe2000bf05270 */
[----:B------:R-:W3:Y:S01]  /*11580*/  LDL R3, [R1+0x34] ;  /* 0x0000340001037983 */ /* 0x000ee20000100800 */
[----:B--2---:R-:W-:-:S05]  /*11590*/  MOV R7, R8 ;  /* 0x0000000800077202 */ /* 0x004fca0000000f00 */
[----:B-----5:R-:W-:-:S05]  /*115a0*/  IMAD R0, R0, 0x8, R7 ;  /* 0x0000000800007824 */ /* 0x020fca00078e0207 */
[----:B---3--:R-:W-:-:S04]  /*115b0*/  PRMT R0, R3, 0x654, R0 ;  /* 0x0000065403007816 */ /* 0x008fc80000000000 */
[----:B------:R0:W-:Y:S02]  /*115c0*/  SYNCS.ARRIVE.TRANS64.RED.A1T0 RZ, [R0+URZ], RZ ;  /* 0x000000ff00ff79a7 */ /* 0x0001e4000810043f */
[----:B0-----:R-:W2:Y:S01]  /*115d0*/  LDL R0, [R1+0x50] ;  /* 0x0000500001007983 */ /* 0x001ea20000100800 */
[----:B------:R-:W-:Y:S02]  /*115e0*/  PLOP3.LUT P0, PT, PT, PT, UP1, 0x80, 0x0 ;  /* 0x000000000000781c */ /* 0x000fe40003f0f018 */
[----:B------:R-:W-:Y:S01]  /*115f0*/  PLOP3.LUT P1, PT, PT, PT, UP1, 0x80, 0x0 ;  /* 0x000000000000781c */ /* 0x000fe20003f2f018 */
[----:B--2---:R-:W-:-:S10]  /*11600*/  IMAD.SHL.U32 R4, R0, 0x40, RZ ;  /* 0x0000004000047824 */ /* 0x004fd400078e00ff */
[----:B------:R-:W-:Y:S01]  /*11610*/  @P0 IMAD.HI.U32 R5, R4, R5, RZ ;  /* 0x0000000504050227 */ /* 0x000fe200078e00ff */
[----:B------:R-:W-:-:S03]  /*11620*/  PLOP3.LUT P0, PT, PT, PT, UP0, 0x40, 0x0 ;  /* 0x000000000000781c */ /* 0x000fc60003f0e808 */
[----:B------:R-:W-:Y:S01]  /*11630*/  IMAD.MOV.U32 R0, RZ, RZ, R4 ;  /* 0x000000ffff007224 */ /* 0x000fe200078e0004 */
[----:B------:R-:W-:-:S05]  /*11640*/  @P1 SHF.R.U32.HI R0, RZ, R6, R5 ;  /* 0x00000006ff001219 */ /* 0x000fca0000011605 */
[----:B------:R-:W-:Y:S02]  /*11650*/  VIADD R3, R0, UR44 ;  /* 0x0000002c00037c36 */ /* 0x000fe40008000000 */
[----:B------:R-:W-:Y:S02]  /*11660*/  VIADD R0, R177, 0xfffffffe ;  /* 0xfffffffeb1007836 */ /* 0x000fe40000000000 */
[----:B------:R-:W-:Y:S01]  /*11670*/  IMAD.IADD R154, R3, 0x1, R154 ;  /* 0x00000001039a7824 */ /* 0x000fe200078e029a */
[----:B------:R-:W-:Y:S06]  /*11680*/  @P0 BRA `(.L_x_5166) ;  /* 0x0000000000400947 */ /* 0x000fec0003800000 */
[C---:B------:R-:W-:Y:S01]  /*11690*/  ISETP.GT.AND P0, PT, R3.reuse, RZ, PT ;  /* 0x000000ff0300720c */ /* 0x040fe20003f04270 */
[----:B------:R-:W-:Y:S01]  /*116a0*/  BSSY B0, `(.L_x_5167) ;  /* 0x000000c000007945 */ /* 0x000fe20003800000 */
[----:B------:R-:W-:-:S11]  /*116b0*/  VIADD R5, R3, 0xffffffff ;  /* 0xffffffff03057836 */ /* 0x000fd60000000000 */
[----:B------:R-:W-:Y:S05]  /*116c0*/  @P0 BRA `(.L_x_5168) ;  /* 0x0000000000180947 */ /* 0x000fea0003800000 */
[----:B------:R-:W-:Y:S01]  /*116d0*/  ISETP.NE.AND P0, PT, R155, 0x1, PT ;  /* 0x000000019b00780c */ /* 0x000fe20003f05270 */
[----:B------:R-:W-:-:S12]  /*116e0*/  IMAD.MOV R3, RZ, RZ, -R3 ;  /* 0x000000ffff037224 */ /* 0x000fd800078e0a03 */
[----:B------:R-:W-:-:S05]  /*116f0*/  @P0 IMAD.HI.U32 R172, R3, R172, RZ ;  /* 0x000000ac03ac0227 */ /* 0x000fca00078e00ff */
[----:B------:R-:W-:-:S04]  /*11700*/  @P0 SHF.R.U32.HI R3, RZ, R173, R172 ;  /* 0x000000adff030219 */ /* 0x000fc800000116ac */
[----:B------:R-:W-:Y:S01]  /*11710*/  LOP3.LUT R5, RZ, R3, RZ, 0x33, !PT ;  /* 0x00000003ff057212 */ /* 0x000fe200078e33ff */
[----:B------:R-:W-:Y:S06]  /*11720*/  BRA `(.L_x_5169) ;  /* 0x00000000000c7947 */ /* 0x000fec0003800000 */
.L_x_5168:
[----:B------:R-:W-:-:S13]  /*11730*/  ISETP.NE.AND P0, PT, R155, 0x1, PT ;  /* 0x000000019b00780c */ /* 0x000fda0003f05270 */
[----:B------:R-:W-:-:S05]  /*11740*/  @P0 IMAD.HI.U32 R172, R5, R172, RZ ;  /* 0x000000ac05ac0227 */ /* 0x000fca00078e00ff */
[----:B------:R-:W-:-:S07]  /*11750*/  @P0 SHF.R.U32.HI R5, RZ, R173, R172 ;  /* 0x000000adff050219 */ /* 0x000fce00000116ac */
.L_x_5169:
[----:B------:R-:W-:Y:S05]  /*11760*/  BSYNC B0 ;  /* 0x0000000000007941 */ /* 0x000fea0003800000 */
.L_x_5167:
[----:B------:R-:W-:-:S05]  /*11770*/  IMAD R5, R5, R155, R155 ;  /* 0x0000009b05057224 */ /* 0x000fca00078e029b */
[----:B------:R-:W-:-:S07]  /*11780*/  VIMNMX R154, R154, R5, PT ;  /* 0x000000059a9a7248 */ /* 0x000fce0003fe0100 */
.L_x_5166:
[----:B------:R-:W-:Y:S01]  /*11790*/  SHF.R.S32.HI R3, RZ, 0x1f, R154 ;  /* 0x0000001fff037819 */ /* 0x000fe2000001149a */
[----:B------:R-:W-:Y:S03]  /*117a0*/  BSSY B1, `(.L_x_5170) ;  /* 0x000000f000017945 */ /* 0x000fe60003800000 */
[----:B------:R-:W-:-:S04]  /*117b0*/  LEA.HI R3, R3, R154, RZ, 0x6 ;  /* 0x0000009a03037211 */ /* 0x000fc800078f30ff */
[----:B------:R-:W-:-:S04]  /*117c0*/  SHF.R.S32.HI R3, RZ, 0x6, R3 ;  /* 0x00000006ff037819 */ /* 0x000fc80000011403 */
[----:B------:R-:W-:-:S04]  /*117d0*/  VIMNMX R3, R22, R3, !PT ;  /* 0x0000000316037248 */ /* 0x000fc80007fe0100 */
[----:B------:R-:W-:-:S13]  /*117e0*/  ISETP.GE.AND P0, PT, R0, R3, PT ;  /* 0x000000030000720c */ /* 0x000fda0003f06270 */
[----:B------:R-:W-:Y:S05]  /*117f0*/  @!P0 BRA `(.L_x_5171) ;  /* 0x0000000000248947 */ /* 0x000fea0003800000 */
[----:B------:R-:W-:Y:S01]  /*11800*/  BSSY B0, `(.L_x_5172) ;  /* 0x0000006000007945 */ /* 0x000fe20003800000 */
.L_x_5173:
[----:B------:R-:W-:-:S07]  /*11810*/  MOV R6, 0x11830 ;  /* 0x0001183000067802 */ /* 0x000fce0000000f00 */
[----:B------:R-:W-:Y:S05]  /*11820*/  CALL.REL.NOINC `($_ZN7cutlass13device_kernelIN5flash11enable_sm90INS1_16FlashAttnFwdSm90INS1_25CollectiveMainloopFwdSm90ILi2EN4cute5tupleIJNS5_1CILi1EEES8_S8_EEENS6_IJNS7_ILi64EEESA_SA_EEELi512ENS_10bfloat16_tEfNS_4arch4Sm90ELb0ELb1ELb1ELb0ELb1ELb0ELb1ELb0ELb0ELb1ELb1ELb0EEENS1_21CollectiveEpilogueFwdINS6_IJSA_NS7_ILi512EEESA_EEES9_SC_SE_Li256ELb0ELb1ELb1ELb0EEENS1_19SingleTileSchedulerILb0ELb1ELb1ELi64EEEEEEEEEvNT_6ParamsE$_ZZN5flash25CollectiveMainloopFwdSm90ILi2EN4cute5tupleIJNS1_1CILi1EEES4_S4_EEENS2_IJNS3_ILi64EEES6_S6_EEELi512EN7cutlass10bfloat16_tEfNS8_4arch4Sm90ELb0ELb1ELb1ELb0ELb1ELb0ELb1ELb0ELb0ELb1ELb1ELb0EE3mmaINS_16FlashAttnFwdSm90ISC_NS_21CollectiveEpilogueFwdINS2_IJS6_NS3_ILi512EEES6_EEES5_S9_SB_Li256ELb0ELb1ELb1ELb0EEENS_19SingleTileSchedulerILb0ELb1ELb1ELi64EEEE13SharedStorageENS1_6TensorINS1_11ArrayEngineIfLm128EEENS1_6LayoutINS2_IJNS2_IJNS3_ILi2EEESR_NS3_ILi32EEEEEES4_S4_EEENS2_IJNS2_IJS4_SR_NS3_ILi4EEEEEENS3_ILi0EEESX_EEEEEEENS_7SoftmaxILi2ELi0EEEEEbRKNSC_6ParamsENS8_13PipelineAsyncILi2EEES17_RNS8_13PipelineStateILj2EEERT0_RT1_iRiRKNS_16SeqlenInfoQKNewKILb0ELb0EEENS2_IJiiiiEEERT_ENKUliT_T0_T1_E_clIZSD_ISM_S10_S12_EbS15_S17_S17_S1A_S1C_S1E_iS1F_S1J_S1K_S1M_EUlRS1N_iE1_NS3_ILb0EEENS3_ILb1EEEEEDaiS1N_S1O_S1P_) ;  /* 0x000001ac00447944 */ /* 0x000fea0003c00000 */
[C---:B------:R-:W-:Y:S01]  /*11830*/  ISETP.GT.AND P0, PT, R0.reuse, R3, PT ;  /* 0x000000030000720c */ /* 0x040fe20003f04270 */
[----:B------:R-:W-:-:S12]  /*11840*/  VIADD R0, R0, 0xffffffff ;  /* 0xffffffff00007836 */ /* 0x000fd80000000000 */
[----:B------:R-:W-:Y:S05]  /*11850*/  @P0 BRA `(.L_x_5173) ;  /* 0xfffffffc00ec0947 */ /* 0x000fea000383ffff */
[----:B------:R-:W-:Y:S05]  /*11860*/  BSYNC B0 ;  /* 0x0000000000007941 */ /* 0x000fea0003800000 */
.L_x_5172:
[----:B------:R-:W2:Y:S02]  /*11870*/  LDL R4, [R1+0x50] ;  /* 0x0000500001047983 */ /* 0x000ea40000100800 */
[----:B--2---:R-:W-:-:S07]  /*11880*/  IMAD.SHL.U32 R4, R4, 0x40, RZ ;  /* 0x0000004004047824 */ /* 0x004fce00078e00ff */
.L_x_5171:
[----:B------:R-:W-:Y:S05]  /*11890*/  BSYNC B1 ;  /* 0x0000000000017941 */ /* 0x000fea0003800000 */
.L_x_5170:
[----:B------:R-:W-:Y:S01]  /*118a0*/  UISETP.NE.AND UP1, UPT, UR41, URZ, UPT ;  /* 0x0000003f2900728c */ /* 0x000fe2000bf25270 */
[----:B------:R-:W-:Y:S01]  /*118b0*/  VIADD R4, R4, 0x3f ;  /* 0x0000003f04047836 */ /* 0x000fe20000000000 */
[----:B------:R-:W-:-:S04]  /*118c0*/  UISETP.NE.AND UP0, UPT, UR60, URZ, UPT ;  /* 0x0000003f3c00728c */ /* 0x000fc8000bf05270 */
[----:B------:R-:W-:Y:S02]  /*118d0*/  PLOP3.LUT P0, PT, PT, PT, UP1, 0x80, 0x0 ;  /* 0x000000000000781c */ /* 0x000fe40003f0f018 */
[----:B------:R-:W-:-:S03]  /*118e0*/  PLOP3.LUT P1, PT, PT, PT, UP1, 0x80, 0x0 ;  /* 0x000000000000781c */ /* 0x000fc60003f2f018 */
[----:B------:R-:W-:-:S08]  /*118f0*/  @UP1 ULDC UR4, c[0x0][0x44c] ;  /* 0x0001130000041ab9 */ /* 0x000fd00000000800 */
[----:B------:R-:W-:Y:S01]  /*11900*/  @P0 IMAD.HI.U32 R2, R4, UR4, RZ ;  /* 0x0000000404020c27 */ /* 0x000fe2000f8e00ff */
[----:B------:R-:W-:Y:S01]  /*11910*/  PLOP3.LUT P0, PT, PT, PT, UP0, 0x40, 0x0 ;  /* 0x000000000000781c */ /* 0x000fe20003f0e808 */
[----:B------:R-:W-:-:S03]  /*11920*/  @UP1 ULDC UR4, c[0x0][0x450] ;  /* 0x0001140000041ab9 */ /* 0x000fc60000000800 */
[----:B------:R-:W-:Y:S01]  /*11930*/  @P1 SHF.R.U32.HI R4, RZ, UR4, R2 ;  /* 0x00000004ff041c19 */ /* 0x000fe20008011602 */
[----:B------:R-:W-:-:S04]  /*11940*/  ULDC UR4, c[0x0][0xad4] ;  /* 0x0002b50000047ab9 */ /* 0x000fc80000000800 */
[----:B------:R-:W-:-:S04]  /*11950*/  VIADD R4, R4, UR40 ;  /* 0x0000002804047c36 */ /* 0x000fc80008000000 */
[----:B------:R-:W-:Y:S01]  /*11960*/  VIADD R2, R4, -UR4 ;  /* 0x8000000404027c36 */ /* 0x000fe20008000000 */
[----:B------:R-:W-:Y:S06]  /*11970*/  @P0 BRA `(.L_x_5174) ;  /* 0x0000000000540947 */ /* 0x000fec0003800000 */
[----:B------:R-:W-:Y:S01]  /*11980*/  ISETP.GT.AND P0, PT, R4, -0x1, PT ;  /* 0xffffffff0400780c */ /* 0x000fe20003f04270 */
[----:B------:R-:W-:-:S12]  /*11990*/  BSSY B0, `(.L_x_5175) ;  /* 0x0000011000007945 */ /* 0x000fd80003800000 */
        /* <DEDUP_REMOVED lines=10> */
.L_x_5176:
[----:B------:R-:W-:Y:S02]  /*11a40*/  ULDC UR4, c[0x0][0xadc] ;  /* 0x0002b70000047ab9 */ /* 0x000fe40000000800 */
[----:B------:R-:W-:-:S05]  /*11a50*/  IMAD.U32 R5, RZ, RZ, UR4 ;  /* 0x00000004ff057e24 */ /* 0x000fca000f8e00ff */
[----:B------:R-:W-:-:S13]  /*11a60*/  ISETP.NE.AND P0, PT, R5, 0x1, PT ;  /* 0x000000010500780c */ /* 0x000fda0003f05270 */
[----:B------:R-:W0:Y:S02]  /*11a70*/  @P0 LDC.64 R6, c[0x0][0xae0] ;  /* 0x0002b800ff060b82 */ /* 0x000e240000000a00 */
[----:B0-----:R-:W-:-:S05]  /*11a80*/  @P0 IMAD.HI.U32 R6, R4, R6, RZ ;  /* 0x0000000604060227 */ /* 0x001fca00078e00ff */
[----:B------:R-:W-:-:S07]  /*11a90*/  @P0 SHF.R.U32.HI R4, RZ, R7, R6 ;  /* 0x00000007ff040219 */ /* 0x000fce0000011606 */
.L_x_5177:
[----:B------:R-:W-:Y:S05]  /*11aa0*/  BSYNC B0 ;  /* 0x0000000000007941 */ /* 0x000fea0003800000 */
.L_x_5175:
[----:B------:R-:W-:-:S05]  /*11ab0*/  IMAD R3, R4, R5, RZ ;  /* 0x0000000504037224 */ /* 0x000fca00078e02ff */
[----:B------:R-:W-:-:S07]  /*11ac0*/  VIMNMX R2, R2, R3, !PT ;  /* 0x0000000302027248 */ /* 0x000fce0007fe0100 */
.L_x_5174:
[----:B------:R-:W-:-:S05]  /*11ad0*/  VIADD R2, R2, 0x3f ;  /* 0x0000003f02027836 */ /* 0x000fca0000000000 */
[----:B------:R-:W-:-:S04]  /*11ae0*/  SHF.R.S32.HI R3, RZ, 0x1f, R2 ;  /* 0x0000001fff037819 */ /* 0x000fc80000011402 */
[----:B------:R-:W-:-:S04]  /*11af0*/  LEA.HI R3, R3, R2, RZ, 0x6 ;  /* 0x0000000203037211 */ /* 0x000fc800078f30ff */
[----:B------:R-:W-:-:S04]  /*11b00*/  SHF.R.S32.HI R3, RZ, 0x6, R3 ;  /* 0x00000006ff037819 */ /* 0x000fc80000011403 */
[----:B------:R-:W-:-:S04]  /*11b10*/  VIMNMX R21, R22, R3, !PT ;  /* 0x0000000316157248 */ /* 0x000fc80007fe0100 */
[----:B------:R-:W-:-:S13]  /*11b20*/  ISETP.GE.AND P0, PT, R0, R21, PT ;  /* 0x000000150000720c */ /* 0x000fda0003f06270 */
[----:B------:R-:W-:Y:S05]  /*11b30*/  @!P0 BRA `(.L_x_5178) ;  /* 0x0000007000588947 */ /* 0x000fea0003800000 */
.L_x_5201:
[----:B------:R-:W2:Y:S04]  /*11b40*/  LDL R20, [R1+0x1c8] ;  /* 0x0001c80001147983 */ /* 0x000ea80000100800 */
[----:B0-----:R-:W3:Y:S04]  /*11b50*/  LDL R2, [R1+0x1d0] ;  /* 0x0001d00001027983 */ /* 0x001ee80000100800 */
[----:B------:R-:W4:Y:S01]  /*11b60*/  LDL R3, [R1] ;  /* 0x0000000001037983 */ /* 0x000f220000100800 */
[----:B--2---:R-:W-:-:S05]  /*11b70*/  VIADD R4, R20, 0x1 ;  /* 0x0000000114047836 */ /* 0x004fca0000000000 */
[----:B------:R-:W-:-:S13]  /*11b80*/  ISETP.NE.AND P0, PT, R4, 0x2, PT ;  /* 0x000000020400780c */ /* 0x000fda0003f05270 */
[----:B------:R0:W5:Y:S04]  /*11b90*/  @P0 LDL R6, [R1+0x1cc] ;  /* 0x0001cc0001060983 */ /* 0x0001680000100800 */
[----:B------:R-:W2:Y:S01]  /*11ba0*/  @!P0 LDL R5, [R1+0x1cc] ;  /* 0x0001cc0001058983 */ /* 0x000ea20000100800 */
[----:B---3--:R-:W-:Y:S01]  /*11bb0*/  VIADD R2, R2, 0x1 ;  /* 0x0000000102027836 */ /* 0x008fe20000000000 */
[----:B----4-:R-:W-:Y:S02]  /*11bc0*/  LOP3.LUT R3, R3, 0x1, RZ, 0xfc, !PT ;  /* 0x0000000103037812 */ /* 0x010fe400078efcff */
[----:B------:R1:W-:Y:S04]  /*11bd0*/  STL [R1+0x1c8], R4 ;  /* 0x0001c80401007387 */ /* 0x0003e80000100800 */
[----:B------:R0:W-:Y:S04]  /*11be0*/  STL [R1+0x1d0], R2 ;  /* 0x0001d00201007387 */ /* 0x0001e80000100800 */
[----:B------:R0:W-:Y:S01]  /*11bf0*/  @!P0 STL [R1+0x1c8], RZ ;  /* 0x0001c8ff01008387 */ /* 0x0001e20000100800 */
[----:B------:R-:W-:Y:S01]  /*11c00*/  ISETP.NE.AND P1, PT, R3, 0x3, PT ;  /* 0x000000030300780c */ /* 0x000fe20003f25270 */
[----:B------:R-:W-:Y:S05]  /*11c10*/  YIELD ;  /* 0x0000000000007946 */ /* 0x000fea0003800000 */
[----:B------:R-:W-:Y:S01]  /*11c20*/  BSSY B0, `(.L_x_5179) ;  /* 0x0000006000007945 */ /* 0x000fe20003800000 */
[----:B-1----:R-:W-:Y:S01]  /*11c30*/  @!P0 IMAD.MOV.U32 R4, RZ, RZ, RZ ;  /* 0x000000ffff048224 */ /* 0x002fe200078e00ff */
[----:B--2---:R-:W-:-:S05]  /*11c40*/  @!P0 LOP3.LUT R6, R5, 0x1, RZ, 0x3c, !PT ;  /* 0x0000000105068812 */ /* 0x004fca00078e3cff */
[----:B------:R0:W-:Y:S01]  /*11c50*/  @!P0 STL [R1+0x1cc], R6 ;  /* 0x0001cc0601008387 */ /* 0x0001e20000100800 */
[----:B------:R-:W-:Y:S05]  /*11c60*/  @!P1 BRA `(.L_x_5180) ;  /* 0x0000000000049947 */ /* 0x000fea0003800000 */
[----:B------:R-:W-:Y:S01]  /*11c70*/  BPT.TRAP 0x1 ;  /* 0x000000040000795c */ /* 0x000fe20000300000 */
.L_x_5180:
[----:B------:R-:W-:Y:S05]  /*11c80*/  BSYNC B0 ;  /* 0x0000000000007941 */ /* 0x000fea0003800000 */
.L_x_5179:
[----:B0-----:R-:W2:Y:S01]  /*11c90*/  LDL.64 R2, [R1+0x18] ;  /* 0x0000180001027983 */ /* 0x001ea20000100a00 */
[----:B-----5:R-:W-:Y:S02]  /*11ca0*/  SHF.L.U32 R5, R6, 0x1f, RZ ;  /* 0x0000001f06057819 */ /* 0x020fe400000006ff */
[----:B--2---:R-:W-:-:S05]  /*11cb0*/  MOV R3, R2 ;  /* 0x0000000200037202 */ /* 0x004fca0000000f00 */
[----:B------:R-:W-:-:S04]  /*11cc0*/  IMAD R4, R4, 0x8, R3 ;  /* 0x0000000804047824 */ /* 0x000fc800078e0203 */
[----:B------:R0:W1:Y:S01]  /*11cd0*/  SYNCS.PHASECHK.TRANS64.TRYWAIT P0, [R4+URZ], R5 ;  /* 0x00000005040075a7 */ /* 0x000062000800017f */
[----:B------:R0:W5:Y:S01]  /*11ce0*/  LDL.64 R6, [R1+0x1c8] ;  /* 0x0001c80001067983 */ /* 0x0001620000100a00 */
[----:B------:R-:W-:Y:S04]  /*11cf0*/  BSSY B0, `(.L_x_5181) ;  /* 0x0000003000007945 */ /* 0x000fe80003800000 */
[----:B------:R-:W-:Y:S05]  /*11d00*/  @!P1 BRA `(.L_x_5182) ;  /* 0x0000000000049947 */ /* 0x000fea0003800000 */
[----:B------:R-:W-:Y:S01]  /*11d10*/  BPT.TRAP 0x1 ;  /* 0x000000040000795c */ /* 0x000fe20000300000 */
.L_x_5182:
[----:B------:R-:W-:Y:S05]  /*11d20*/  BSYNC B0 ;  /* 0x0000000000007941 */ /* 0x000fea0003800000 */
.L_x_5181:
[----:B------:R-:W-:Y:S04]  /*11d30*/  BSSY B0, `(.L_x_5183) ;  /* 0x0000006000007945 */ /* 0x000fe80003800000 */
[----:B-1----:R-:W-:Y:S05]  /*11d40*/  @P0 BRA `(.L_x_5184) ;  /* 0x0000000000100947 */ /* 0x002fea0003800000 */
[----:B-----5:R-:W-:Y:S01]  /*11d50*/  IMAD R6, R6, 0x8, R3 ;  /* 0x0000000806067824 */ /* 0x020fe200078e0203 */
[----:B------:R-:W-:-:S04]  /*11d60*/  SHF.L.U32 R7, R7, 0x1f, RZ ;  /* 0x0000001f07077819 */ /* 0x000fc800000006ff */
[----:B------:R-:W1:Y:S02]  /*11d70*/  SYNCS.PHASECHK.TRANS64.TRYWAIT P0, [R6+URZ], R7 ;  /* 0x00000007060075a7 */ /* 0x000e64000800017f */
[----:B-1----:R-:W-:Y:S05]  /*11d80*/  @!P0 BRA `(.L_x_5185) ;  /* 0x0000017800c08947 */ /* 0x002fea0003800000 */
.L_x_5184:
[----:B------:R-:W-:Y:S05]  /*11d90*/  BSYNC B0 ;  /* 0x0000000000007941 */ /* 0x000fea0003800000 */
.L_x_5183:
[----:B-1---5:R-:W2:Y:S04]  /*11da0*/  LDL R7, [R1+0x1c8] ;  /* 0x0001c80001077983 */ /* 0x022ea80000100800 */
[----:B------:R-:W2:Y:S01]  /*11db0*/  LDL.64 R2, [R1+0x80] ;  /* 0x0000800001027983 */ /* 0x000ea20000100a00 */
[----:B------:R-:W-:Y:S05]  /*11dc0*/  WARPSYNC.ALL ;  /* 0x0000000000007948 */ /* 0x000fea0003800000 */
[----:B------:R-:W3:Y:S04]  /*11dd0*/  LDL.64 R12, [R1+0x78] ;  /* 0x00007800010c7983 */ /* 0x000ee80000100a00 */
[----:B0-----:R-:W4:Y:S04]  /*11de0*/  LDL.64 R4, [R1+0x78] ;  /* 0x0000780001047983 */ /* 0x001f280000100a00 */
[----:B------:R-:W4:Y:S04]  /*11df0*/  LDL.64 R8, [R1+0x78] ;  /* 0x0000780001087983 */ /* 0x000f280000100a00 */
[----:B------:R-:W4:Y:S01]  /*11e00*/  LDL.64 R10, [R1+0x78] ;  /* 0x00007800010a7983 */ /* 0x000f220000100a00 */
[----:B--2---:R-:W-:Y:S01]  /*11e10*/  IMAD R2, R7, 0x200, R2 ;  /* 0x0000020007027824 */ /* 0x004fe200078e0202 */
[----:B------:R-:W-:-:S02]  /*11e20*/  R2UR UR7, R3 ;  /* 0x00000000030772ca */ /* 0x000fc400000e0000 */
[----:B------:R-:W2:Y:S02]  /*11e30*/  LDL R14, [R1+0x28] ;  /* 0x00002800010e7983 */ /* 0x000ea40000100800 */
[C---:B------:R-:W-:Y:S01]  /*11e40*/  R2UR UR6, R2.reuse ;  /* 0x00000000020672ca */ /* 0x040fe200000e0000 */
[----:B------:R-:W-:Y:S01]  /*11e50*/  WARPGROUP.ARRIVE ;  /* 0x00000000000079c5 */ /* 0x000fe20000000000 */
[----:B------:R-:W-:Y:S02]  /*11e60*/  VIADD R6, R2, 0x2 ;  /* 0x0000000202067836 */ /* 0x000fe40000000000 */
[----:B------:R-:W-:Y:S01]  /*11e70*/  IMAD.MOV.U32 R7, RZ, RZ, R3 ;  /* 0x000000ffff077224 */ /* 0x000fe200078e0003 */
[----:B---3--:R-:W-:Y:S02]  /*11e80*/  R2UR UR4, R12 ;  /* 0x000000000c0472ca */ /* 0x008fe400000e0000 */
[----:B------:R-:W-:Y:S02]  /*11e90*/  R2UR UR5, R13 ;  /* 0x000000000d0572ca */ /* 0x000fe400000e0000 */
[----:B------:R0:W5:Y:S11]  /*11ea0*/  LDL.64 R12, [R1+0x1c8] ;  /* 0x0001c800010c7983 */ /* 0x0001760000100a00 */
[----:B------:R-:W-:Y:S01]  /*11eb0*/  HGMMA.64x64x16.F32.BF16 R24, gdesc[UR4], RZ, !UPT, gsb0 ;  /* 0x00e00000041879f0 */ /* 0x000fe2000c0018ff */
[----:B----4-:R-:W-:Y:S01]  /*11ec0*/  VIADD R4, R4, 0x2 ;  /* 0x0000000204047836 */ /* 0x010fe20000000000 */
[----:B------:R-:W-:-:S02]  /*11ed0*/  R2UR UR6, R6 ;  /* 0x00000000060672ca */ /* 0x000fc400000e0000 */
[----:B------:R-:W-:Y:S02]  /*11ee0*/  R2UR UR7, R7 ;  /* 0x00000000070772ca */ /* 0x000fe400000e0000 */
[----:B------:R-:W-:Y:S02]  /*11ef0*/  R2UR UR4, R4 ;  /* 0x00000000040472ca */ /* 0x000fe400000e0000 */
[----:B------:R-:W-:Y:S01]  /*11f00*/  R2UR UR5, R5 ;  /* 0x00000000050572ca */ /* 0x000fe200000e0000 */
[----:B------:R-:W-:Y:S02]  /*11f10*/  WARPGROUP.DEPBAR.LE gsb0, 0x0 ;  /* 0x00008000000079c5 */ /* 0x000fe40000010000 */
[----:B------:R-:W-:-:S10]  /*11f20*/  WARPGROUP.ARRIVE ;  /* 0x00000000000079c5 */ /* 0x000fd40000000000 */
[----:B------:R-:W-:Y:S01]  /*11f30*/  HGMMA.64x64x16.F32.BF16 R24, gdesc[UR4], R24, gsb0 ;  /* 0x00e00000041879f0 */ /* 0x000fe20008001818 */
        /* <DEDUP_REMOVED lines=8> */
[----:B------:R-:W-:-:S10]  /*11fc0*/  WARPGROUP.ARRIVE ;  /* 0x00000000000079c5 */ /* 0x000fd40000000000 */
[----:B------:R-:W-:Y:S01]  /*11fd0*/  HGMMA.64x64x16.F32.BF16 R24, gdesc[UR4], R24, gsb0 ;  /* 0x00e00000041879f0 */ /* 0x000fe20008001818 */
[----:B------:R-:W-:Y:S02]  /*11fe0*/  VIADD R2, R2, 0x6 ;  /* 0x0000000602027836 */ /* 0x000fe40000000000 */
[----:B------:R-:W-:Y:S01]  /*11ff0*/  VIADD R10, R10, 0x6 ;  /* 0x000000060a0a7836 */ /* 0x000fe20000000000 */
[----:B------:R-:W-:Y:S02]  /*12000*/  R2UR UR7, R3 ;  /* 0x00000000030772ca */ /* 0x000fe400000e0000 */
[----:B------:R-:W-:Y:S02]  /*12010*/  R2UR UR6, R2 ;  /* 0x00000000020672ca */ /* 0x000fe400000e0000 */
[----:B------:R-:W-:Y:S02]  /*12020*/  R2UR UR4, R10 ;  /* 0x000000000a0472ca */ /* 0x000fe400000e0000 */
[----:B------:R-:W-:Y:S01]  /*12030*/  R2UR UR5, R11 ;  /* 0x000000000b0572ca */ /* 0x000fe200000e0000 */
[----:B------:R-:W-:Y:S01]  /*12040*/  IMAD.MOV.U32 R4, RZ, RZ, 0x1 ;  /* 0x00000001ff047424 */ /* 0x000fe200078e00ff */
[----:B------:R0:W-:Y:S01]  /*12050*/  STL [R1+0x60], RZ ;  /* 0x000060ff01007387 */ /* 0x0001e20000100800 */
[----:B------:R-:W-:-:S02]  /*12060*/  WARPGROUP.DEPBAR.LE gsb0, 0x0 ;  /* 0x00008000000079c5 */ /* 0x000fc40000010000 */
[----:B------:R-:W-:-:S08]  /*12070*/  WARPGROUP.ARRIVE ;  /* 0x00000000000079c5 */ /* 0x000fd00000000000 */
[----:B------:R-:W-:Y:S01]  /*12080*/  HGMMA.64x64x16.F32.BF16 R24, gdesc[UR4], R24, gsb0 ;  /* 0x00e00000041879f0 */ /* 0x000fe20008001818 */
[----:B------:R0:W-:Y:S01]  /*12090*/  STL [R1+0x60], R4 ;  /* 0x0000600401007387 */ /* 0x0001e20000100800 */
[----:B--2---:R-:W-:-:S03]  /*120a0*/  LOP3.LUT R14, R14, 0x1, RZ, 0xfc, !PT ;  /* 0x000000010e0e7812 */ /* 0x004fc600078efcff */
[----:B------:R0:W-:Y:S04]  /*120b0*/  STL [R1+0x60], R4 ;  /* 0x0000600401007387 */ /* 0x0001e80000100800 */
[----:B------:R0:W-:Y:S04]  /*120c0*/  STL [R1+0x60], R4 ;  /* 0x0000600401007387 */ /* 0x0001e80000100800 */
[----:B------:R0:W-:Y:S01]  /*120d0*/  STL [R1+0x60], R4 ;  /* 0x0000600401007387 */ /* 0x0001e20000100800 */
[----:B------:R-:W-:Y:S01]  /*120e0*/  ISETP.NE.AND P1, PT, R14, 0x3, PT ;  /* 0x000000030e00780c */ /* 0x000fe20003f25270 */
[----:B------:R-:W-:Y:S01]  /*120f0*/  BSSY B0, `(.L_x_5186) ;  /* 0x0000004000007945 */ /* 0x000fe20003800000 */
[----:B------:R-:W-:-:S11]  /*12100*/  WARPGROUP.DEPBAR.LE gsb0, 0x0 ;  /* 0x00008000000079c5 */ /* 0x000fd60000010000 */
[----:B0-----:R-:W-:Y:S05]  /*12110*/  @!P1 BRA `(.L_x_5187) ;  /* 0x0000000000049947 */ /* 0x001fea0003800000 */
[----:B------:R-:W-:Y:S01]  /*12120*/  BPT.TRAP 0x1 ;  /* 0x000000040000795c */ /* 0x000fe20000300000 */
.L_x_5187:
[----:B------:R-:W-:Y:S05]  /*12130*/  BSYNC B0 ;  /* 0x0000000000007941 */ /* 0x000fea0003800000 */
.L_x_5186:
        /* <DEDUP_REMOVED lines=8> */
.L_x_5189:
[----:B------:R-:W-:Y:S05]  /*121c0*/  BSYNC B0 ;  /* 0x0000000000007941 */ /* 0x000fea0003800000 */
.L_x_5188:
[----:B------:R-:W-:Y:S04]  /*121d0*/  BSSY B0, `(.L_x_5190) ;  /* 0x0000004000007945 */ /* 0x000fe80003800000 */
[----:B-1----:R-:W-:Y:S05]  /*121e0*/  @P0 BRA `(.L_x_5191) ;  /* 0x0000000000080947 */ /* 0x002fea0003800000 */
[----:B------:R-:W1:Y:S02]  /*121f0*/  SYNCS.PHASECHK.TRANS64.TRYWAIT P0, [R12+URZ], R13 ;  /* 0x0000000d0c0075a7 */ /* 0x000e64000800017f */
[----:B-1----:R-:W-:Y:S05]  /*12200*/  @!P0 BRA `(.L_x_5192) ;  /* 0x0000017400b48947 */ /* 0x002fea0003800000 */
.L_x_5191:
[----:B------:R-:W-:Y:S05]  /*12210*/  BSYNC B0 ;  /* 0x0000000000007941 */ /* 0x000fea0003800000 */
.L_x_5190:
[----:B------:R-:W2:Y:S04]  /*12220*/  LDL R14, [R1+0x68] ;  /* 0x00006800010e7983 */ /* 0x000ea80000100800 */
[----:B------:R-:W3:Y:S04]  /*12230*/  LDL R5, [R1+0x1c8] ;  /* 0x0001c80001057983 */ /* 0x000ee80000100800 */
[----:B------:R-:W3:Y:S04]  /*12240*/  LDL.64 R2, [R1+0x98] ;  /* 0x0000980001027983 */ /* 0x000ee80000100a00 */
[----:B------:R-:W4:Y:S04]  /*12250*/  LDL.64 R6, [R1+0x90] ;  /* 0x0000900001067983 */ /* 0x000f280000100a00 */
[----:B------:R-:W4:Y:S04]  /*12260*/  LDL.64 R8, [R1+0x90] ;  /* 0x0000900001087983 */ /* 0x000f280000100a00 */
[----:B------:R-:W4:Y:S04]  /*12270*/  LDL.64 R10, [R1+0x90] ;  /* 0x00009000010a7983 */ /* 0x000f280000100a00 */
[----:B01----:R-:W4:Y:S01]  /*12280*/  LDL.64 R12, [R1+0x90] ;  /* 0x00009000010c7983 */ /* 0x003f220000100a00 */
[----:B------:R-:W-:Y:S05]  /*12290*/  WARPSYNC.ALL ;  /* 0x0000000000007948 */ /* 0x000fea0003800000 */
[----:B------:R-:W-:Y:S01]  /*122a0*/  WARPGROUP.ARRIVE ;  /* 0x00000000000079c5 */ /* 0x000fe20000000000 */
[----:B------:R-:W4:Y:S05]  /*122b0*/  LDL.64 R16, [R1+0x90] ;  /* 0x0000900001107983 */ /* 0x000f2a0000100a00 */
[----:B------:R-:W0:Y:S01]  /*122c0*/  S2R R18, SR_TID.X ;  /* 0x0000000000127919 */ /* 0x000e220000002100 */
[----:B------:R-:W4:Y:S04]  /*122d0*/  LDL.64 R56, [R1+0x90] ;  /* 0x0000900001387983 */ /* 0x000f280000100a00 */
[----:B------:R-:W4:Y:S01]  /*122e0*/  LDL.64 R58, [R1+0x90] ;  /* 0x00009000013a7983 */ /* 0x000f220000100a00 */
[----:B--2---:R-:W-:-:S03]  /*122f0*/  ISETP.NE.U32.AND P0, PT, R14, RZ, PT ;  /* 0x000000ff0e00720c */ /* 0x004fc60003f05070 */
[----:B------:R-:W2:Y:S01]  /*12300*/  LDL.64 R14, [R1+0x90] ;  /* 0x00009000010e7983 */ /* 0x000ea20000100a00 */
[----:B---3--:R-:W-:Y:S01]  /*12310*/  IMAD R2, R5, 0x1000, R2 ;  /* 0x0000100005027824 */ /* 0x008fe200078e0202 */
[----:B------:R-:W-:Y:S02]  /*12320*/  R2UR UR7, R3 ;  /* 0x00000000030772ca */ /* 0x000fe400000e0000 */
[----:B----4-:R-:W-:Y:S02]  /*12330*/  R2UR UR4, R6 ;  /* 0x00000000060472ca */ /* 0x010fe400000e0000 */
[----:B------:R-:W-:Y:S02]  /*12340*/  R2UR UR6, R2 ;  /* 0x00000000020672ca */ /* 0x000fe400000e0000 */
[----:B------:R-:W-:Y:S02]  /*12350*/  R2UR UR5, R7 ;  /* 0x00000000070572ca */ /* 0x000fe400000e0000 */
[----:B------:R-:W-:-:S11]  /*12360*/  VOTEU.ANY UP0, P0 ;  /* 0x00000000003f7886 */ /* 0x000fd60000000100 */
        /* <DEDUP_REMOVED lines=25> */
[--C-:B------:R-:W-:Y:S01]  /*12500*/  IMAD.MOV.U32 R7, RZ, RZ, R3.reuse ;  /* 0x000000ffff077224 */ /* 0x100fe200078e0003 */
        /* <DEDUP_REMOVED lines=9> */
[----:B------:R-:W-:Y:S01]  /*125a0*/  IMAD.MOV.U32 R7, RZ, RZ, R3 ;  /* 0x000000ffff077224 */ /* 0x000fe200078e0003 */
[----:B------:R-:W-:-:S04]  /*125b0*/  R2UR UR6, R6 ;  /* 0x00000000060672ca */ /* 0x000fc800000e0000 */
[----:B------:R-:W-:Y:S01]  /*125c0*/  R2UR UR7, R7 ;  /* 0x00000000070772ca */ /* 0x000fe200000e0000 */
[----:B--2---:R-:W-:Y:S01]  /*125d0*/  VIADD R14, R14, 0x200 ;  /* 0x000002000e0e7836 */ /* 0x004fe20000000000 */
[----:B------:R-:W-:-:S04]  /*125e0*/  R2UR UR5, R15 ;  /* 0x000000000f0572ca */ /* 0x000fc800000e0000 */
        /* <DEDUP_REMOVED lines=121> */
[----:B------:R-:W-:Y:S02]  /*12d80*/  R2UR UR5, R17 ;  /* 0x00000000110572ca */ /* 0x000fe400000e0000 */
[----:B0-----:R-:W-:-:S05]  /*12d90*/  SHF.R.U32.HI R18, RZ, 0x7, R18 ;  /* 0x00000007ff127819 */ /* 0x001fca0000011612 */
[----:B------:R0:W1:Y:S01]  /*12da0*/  SHFL.IDX PT, R5, R18, RZ, 0x1f ;  /* 0x00001fff12057589 */ /* 0x00006200000e0000 */
[----:B------:R-:W-:Y:S02]  /*12db0*/  WARPGROUP.DEPBAR.LE gsb0, 0x0 ;  /* 0x00008000000079c5 */ /* 0x000fe40000010000 */
[----:B------:R-:W-:Y:S01]  /*12dc0*/  WARPGROUP.ARRIVE ;  /* 0x00000000000079c5 */ /* 0x000fe20000000000 */
[----:B------:R-:W-:Y:S01]  /*12dd0*/  VIADD R6, R2, 0x800 ;  /* 0x0000080002067836 */ /* 0x000fe20000000000 */
[----:B------:R-:W-:Y:S01]  /*12de0*/  R2UR UR9, R9 ;  /* 0x00000000090972ca */ /* 0x000fe200000e0000 */
[----:B------:R-:W-:Y:S01]  /*12df0*/  IMAD.MOV.U32 R17, RZ, RZ, R3 ;  /* 0x000000ffff117224 */ /* 0x000fe200078e0003 */
[----:B0-----:R-:W4:Y:S02]  /*12e00*/  LDL.64 R18, [R1+0x90] ;  /* 0x0000900001127983 */ /* 0x001f240000100a00 */
[----:B------:R-:W-:Y:S01]  /*12e10*/  HGMMA.64x64x16.F32.BF16 R24, gdesc[UR4], R24, gsb0 ;  /* 0x00e00000041879f0 */ /* 0x000fe20008001818 */
[----:B-1----:R-:W-:-:S04]  /*12e20*/  ISETP.GT.AND P0, PT, R5, 0x7f, PT ;  /* 0x0000007f0500780c */ /* 0x002fc80003f04270 */
[----:B------:R-:W-:-:S04]  /*12e30*/  SEL R5, RZ, 0x2, !P0 ;  /* 0x00000002ff057807 */ /* 0x000fc80004000000 */
[----:B------:R-:W-:Y:S01]  /*12e40*/  IADD3 R8, R8, 0x800, R5 ;  /* 0x0000080008087810 */ /* 0x000fe20007ffe005 */
[----:B------:R-:W-:Y:S01]  /*12e50*/  IMAD.IADD R16, R5, 0x1, R6 ;  /* 0x0000000105107824 */ /* 0x000fe200078e0206 */
[----:B------:R-:W-:Y:S01]  /*12e60*/  R2UR UR11, R17 ;  /* 0x00000000110b72ca */ /* 0x000fe200000e0000 */
[----:B------:R-:W-:Y:S01]  /*12e70*/  UMOV UR4, 0x1 ;  /* 0x0000000100047882 */ /* 0x000fe20000000000 */
[----:B------:R-:W-:Y:S02]  /*12e80*/  R2UR UR8, R8 ;  /* 0x00000000080872ca */ /* 0x000fe400000e0000 */
[----:B------:R-:W-:Y:S01]  /*12e90*/  R2UR UR10, R16 ;  /* 0x00000000100a72ca */ /* 0x000fe200000e0000 */
[----:B------:R-:W-:Y:S01]  /*12ea0*/  UISETP.NE.U32.AND UP0, UPT, UR4, URZ, UPT ;  /* 0x0000003f0400728c */ /* 0x000fe2000bf05070 */
[----:B------:R-:W-:Y:S02]  /*12eb0*/  WARPGROUP.DEPBAR.LE gsb0, 0x0 ;  /* 0x00008000000079c5 */ /* 0x000fe40000010000 */
[----:B------:R-:W-:-:S09]  /*12ec0*/  WARPGROUP.ARRIVE ;  /* 0x00000000000079c5 */ /* 0x000fd20000000000 */
[----:B------:R-:W-:Y:S01]  /*12ed0*/  HGMMA.64x64x16.F32.BF16 R24, gdesc[UR8], R24, UP0, gsb0 ;  /* 0x00e00000081879f0 */ /* 0x000fe2000b801818 */
[----:B------:R-:W-:-:S05]  /*12ee0*/  IMAD.MOV.U32 R16, RZ, RZ, 0x4 ;  /* 0x00000004ff107424 */ /* 0x000fca00078e00ff */
[----:B------:R-:W-:Y:S01]  /*12ef0*/  SEL R7, R16, 0x2, P0 ;  /* 0x0000000210077807 */ /* 0x000fe20000000000 */
[----:B------:R-:W-:-:S03]  /*12f00*/  IMAD.MOV.U32 R9, RZ, RZ, R3 ;  /* 0x000000ffff097224 */ /* 0x000fc600078e0003 */
[----:B--2---:R-:W-:Y:S01]  /*12f10*/  IADD3 R10, R7, 0x800, R10 ;  /* 0x00000800070a7810 */ /* 0x004fe20007ffe00a */
[----:B------:R-:W-:Y:S01]  /*12f20*/  IMAD.IADD R8, R6, 0x1, R7 ;  /* 0x0000000106087824 */ /* 0x000fe200078e0207 */
[----:B------:R-:W-:Y:S02]  /*12f30*/  R2UR UR7, R9 ;  /* 0x00000000090772ca */ /* 0x000fe400000e0000 */
[----:B------:R-:W-:Y:S02]  /*12f40*/  R2UR UR4, R10 ;  /* 0x000000000a0472ca */ /* 0x000fe400000e0000 */
[----:B------:R-:W-:Y:S02]  /*12f50*/  R2UR UR6, R8 ;  /* 0x00000000080672ca */ /* 0x000fe400000e0000 */
[----:B------:R-:W-:Y:S01]  /*12f60*/  R2UR UR5, R11 ;  /* 0x000000000b0572ca */ /* 0x000fe200000e0000 */
[----:B------:R-:W-:Y:S02]  /*12f70*/  WARPGROUP.DEPBAR.LE gsb0, 0x0 ;  /* 0x00008000000079c5 */ /* 0x000fe40000010000 */
[----:B------:R-:W-:Y:S01]  /*12f80*/  WARPGROUP.ARRIVE ;  /* 0x00000000000079c5 */ /* 0x000fe20000000000 */
[----:B------:R-:W-:Y:S01]  /*12f90*/  SEL R9, R16, 0x6, !P0 ;  /* 0x0000000610097807 */ /* 0x000fe20004000000 */
[----:B------:R-:W-:Y:S01]  /*12fa0*/  IMAD.MOV.U32 R11, RZ, RZ, R3 ;  /* 0x000000ffff0b7224 */ /* 0x000fe200078e0003 */
[----:B------:R-:W2:Y:S07]  /*12fb0*/  LDL.64 R16, [R1+0x90] ;  /* 0x0000900001107983 */ /* 0x000eae0000100a00 */
[----:B------:R-:W-:Y:S01]  /*12fc0*/  HGMMA.64x64x16.F32.BF16 R24, gdesc[UR4], R24, gsb0 ;  /* 0x00e00000041879f0 */ /* 0x000fe20008001818 */
[----:B------:R-:W-:Y:S01]  /*12fd0*/  IMAD.IADD R10, R6, 0x1, R9 ;  /* 0x00000001060a7824 */ /* 0x000fe200078e0209 */
[----:B---3--:R-:W-:Y:S01]  /*12fe0*/  IADD3 R12, R9, 0x800, R12 ;  /* 0x00000800090c7810 */ /* 0x008fe20007ffe00c */
[----:B------:R0:W5:Y:S01]  /*12ff0*/  LDL R8, [R1+0xc] ;  /* 0x00000c0001087983 */ /* 0x0001620000100800 */
        /* <DEDUP_REMOVED lines=12> */
[----:B------:R-:W-:-:S05]  /*130c0*/  LOP3.LUT R11, R6, 0xa06, RZ, 0xc0, !PT ;  /* 0x00000a06060b7812 */ /* 0x000fca00078ec0ff */
[----:B----4-:R-:W-:Y:S02]  /*130d0*/  IMAD.IADD R14, R11, 0x1, R14 ;  /* 0x000000010b0e7824 */ /* 0x010fe400078e020e */
        /* <DEDUP_REMOVED lines=16> */
[----:B------:R-:W4:Y:S01]  /*131e0*/  LDL.64 R18, [R1+0x90] ;  /* 0x0000900001127983 */ /* 0x000f220000100a00 */
        /* <DEDUP_REMOVED lines=10> */
[----:B------:R-:W-:Y:S01]  /*13290*/  R2UR UR6, R12 ;  /* 0x000000000c0672ca */ /* 0x000fe200000e0000 */
[----:B------:R-:W4:Y:S01]  /*132a0*/  LDL.64 R56, [R1+0x90] ;  /* 0x0000900001387983 */ /* 0x000f220000100a00 */
[----:B------:R-:W-:Y:S02]  /*132b0*/  R2UR UR4, R10 ;  /* 0x000000000a0472ca */ /* 0x000fe400000e0000 */
[----:B------:R-:W-:-:S02]  /*132c0*/  R2UR UR7, R13 ;  /* 0x000000000d0772ca */ /* 0x000fc400000e0000 */
[----:B------:R-:W-:Y:S01]  /*132d0*/  R2UR UR5, R11 ;  /* 0x000000000b0572ca */ /* 0x000fe200000e0000 */
[----:B------:R-:W-:Y:S02]  /*132e0*/  WARPGROUP.DEPBAR.LE gsb0, 0x0 ;  /* 0x00008000000079c5 */ /* 0x000fe40000010000 */
[----:B------:R-:W-:Y:S01]  /*132f0*/  WARPGROUP.ARRIVE ;  /* 0x00000000000079c5 */ /* 0x000fe20000000000 */
[C---:B------:R-:W-:Y:S01]  /*13300*/  IMAD.IADD R10, R9.reuse, 0x1, R6 ;  /* 0x00000001090a7824 */ /* 0x040fe200078e0206 */
[----:B--2---:R-:W-:Y:S01]  /*13310*/  IADD3 R16, R9, 0xa00, R16 ;  /* 0x00000a0009107810 */ /* 0x004fe20007ffe010 */
[----:B------:R-:W2:Y:S07]  /*13320*/  LDL.64 R12, [R1+0x90] ;  /* 0x00009000010c7983 */ /* 0x000eae0000100a00 */
        /* <DEDUP_REMOVED lines=26> */
[C---:B---3--:R-:W-:Y:S01]  /*134d0*/  IADD3 R14, R5.reuse, 0xc00, R14 ;  /* 0x00000c00050e7810 */ /* 0x048fe20007ffe00e */
[----:B------:R-:W3:Y:S07]  /*134e0*/  LDL.64 R16, [R1+0x90] ;  /* 0x0000900001107983 */ /* 0x000eee0000100a00 */
        /* <DEDUP_REMOVED lines=21> */
[----:B--2---:R-:W-:Y:S01]  /*13640*/  IADD3 R12, R9, 0xc00, R12 ;  /* 0x00000c00090c7810 */ /* 0x004fe20007ffe00c */
[----:B------:R-:W-:Y:S01]  /*13650*/  IMAD.MOV.U32 R11, RZ, RZ, R3 ;  /* 0x000000ffff0b7224 */ /* 0x000fe200078e0003 */
[----:B------:R-:W2:Y:S06]  /*13660*/  LDL.64 R18, [R1+0x90] ;  /* 0x0000900001127983 */ /* 0x000eac0000100a00 */
        /* <DEDUP_REMOVED lines=20> */
[----:B------:R-:W2:Y:S01]  /*137b0*/  LDL.64 R56, [R1+0x90] ;  /* 0x0000900001387983 */ /* 0x000ea20000100a00 */
[----:B------:R-:W-:Y:S02]  /*137c0*/  R2UR UR6, R12 ;  /* 0x000000000c0672ca */ /* 0x000fe400000e0000 */
[----:B------:R-:W-:Y:S01]  /*137d0*/  R2UR UR7, R13 ;  /* 0x000000000d0772ca */ /* 0x000fe200000e0000 */
[----:B------:R-:W-:-:S02]  /*137e0*/  WARPGROUP.DEPBAR.LE gsb0, 0x0 ;  /* 0x00008000000079c5 */ /* 0x000fc40000010000 */
[----:B------:R-:W-:Y:S01]  /*137f0*/  WARPGROUP.ARRIVE ;  /* 0x00000000000079c5 */ /* 0x000fe20000000000 */
[----:B------:R-:W-:Y:S01]  /*13800*/  VIADD R6, R2, 0xe00 ;  /* 0x00000e0002067836 */ /* 0x000fe20000000000 */
[C---:B---3--:R-:W-:Y:S01]  /*13810*/  IADD3 R16, R5.reuse, 0xe00, R16 ;  /* 0x00000e0005107810 */ /* 0x048fe20007ffe010 */
[----:B------:R-:W-:Y:S01]  /*13820*/  IMAD.MOV.U32 R11, RZ, RZ, R3 ;  /* 0x000000ffff0b7224 */ /* 0x000fe200078e0003 */
[----:B------:R-:W3:Y:S06]  /*13830*/  LDL R12, [R1] ;  /* 0x00000000010c7983 */ /* 0x000eec0000100800 */
[----:B------:R-:W-:Y:S01]  /*13840*/  HGMMA.64x64x16.F32.BF16 R24, gdesc[UR4], R24, gsb0 ;  /* 0x00e00000041879f0 */ /* 0x000fe20008001818 */
[----:B------:R-:W-:Y:S01]  /*13850*/  IMAD.IADD R10, R5, 0x1, R6 ;  /* 0x00000001050a7824 */ /* 0x000fe200078e0206 */
[----:B------:R-:W-:Y:S01]  /*13860*/  R2UR UR7, R11 ;  /* 0x000000000b0772ca */ /* 0x000fe200000e0000 */
[----:B------:R0:W5:Y:S01]  /*13870*/  LDL R5, [R1+0x1c8] ;  /* 0x0001c80001057983 */ /* 0x0001620000100800 */
[----:B------:R-:W-:-:S02]  /*13880*/  R2UR UR4, R16 ;  /* 0x00000000100472ca */ /* 0x000fc400000e0000 */
[----:B------:R-:W-:Y:S02]  /*13890*/  R2UR UR6, R10 ;  /* 0x000000000a0672ca */ /* 0x000fe400000e0000 */
[----:B------:R-:W-:Y:S01]  /*138a0*/  R2UR UR5, R17 ;  /* 0x00000000110572ca */ /* 0x000fe200000e0000 */
[----:B------:R-:W-:Y:S02]  /*138b0*/  WARPGROUP.DEPBAR.LE gsb0, 0x0 ;  /* 0x00008000000079c5 */ /* 0x000fe40000010000 */
[----:B------:R-:W-:-:S10]  /*138c0*/  WARPGROUP.ARRIVE ;  /* 0x00000000000079c5 */ /* 0x000fd40000000000 */
[----:B------:R-:W-:Y:S01]  /*138d0*/  HGMMA.64x64x16.F32.BF16 R24, gdesc[UR4], R24, gsb0 ;  /* 0x00e00000041879f0 */ /* 0x000fe20008001818 */
[C---:B------:R-:W-:Y:S01]  /*138e0*/  IMAD.IADD R10, R7.reuse, 0x1, R6 ;  /* 0x00000001070a7824 */ /* 0x040fe200078e0206 */
[----:B----4-:R-:W-:Y:S01]  /*138f0*/  IADD3 R14, R7, 0xe00, R14 ;  /* 0x00000e00070e7810 */ /* 0x010fe20007ffe00e */
        /* <DEDUP_REMOVED lines=8> */
[C---:B------:R-:W-:Y:S01]  /*13980*/  IMAD.IADD R6, R9.reuse, 0x1, R6 ;  /* 0x0000000109067824 */ /* 0x040fe200078e0206 */
[----:B--2---:R-:W-:Y:S01]  /*13990*/  IADD3 R18, R9, 0xe00, R18 ;  /* 0x00000e0009127810 */ /* 0x004fe20007ffe012 */
        /* <DEDUP_REMOVED lines=14> */
[----:B------:R-:W-:Y:S02]  /*13a80*/  IMAD.IADD R6, R2, 0x1, R7 ;  /* 0x0000000102067824 */ /* 0x000fe400078e0207 */
[----:B------:R-:W-:Y:S02]  /*13a90*/  IMAD.IADD R2, R7, 0x1, R56 ;  /* 0x0000000107027824 */ /* 0x000fe400078e0238 */
[----:B------:R-:W-:Y:S02]  /*13aa0*/  IMAD.MOV.U32 R7, RZ, RZ, R3 ;  /* 0x000000ffff077224 */ /* 0x000fe400078e0003 */
[----:B------:R-:W-:Y:S01]  /*13ab0*/  IMAD.MOV.U32 R3, RZ, RZ, R57 ;  /* 0x000000ffff037224 */ /* 0x000fe200078e0039 */
[----:B------:R-:W-:Y:S02]  /*13ac0*/  R2UR UR6, R6 ;  /* 0x00000000060672ca */ /* 0x000fe400000e0000 */
[----:B------:R-:W-:Y:S02]  /*13ad0*/  R2UR UR7, R7 ;  /* 0x00000000070772ca */ /* 0x000fe400000e0000 */
[----:B------:R-:W-:-:S02]  /*13ae0*/  R2UR UR4, R2 ;  /* 0x00000000020472ca */ /* 0x000fc400000e0000 */
[----:B------:R-:W-:Y:S01]  /*13af0*/  R2UR UR5, R3 ;  /* 0x00000000030572ca */ /* 0x000fe200000e0000 */
        /* <DEDUP_REMOVED lines=32> */
[----:B---3--:R-:W-:-:S03]  /*13d00*/  LOP3.LUT R2, R12, 0x1, RZ, 0xfc, !PT ;  /* 0x000000010c027812 */ /* 0x008fc600078efcff */
        /* <DEDUP_REMOVED lines=8> */
.L_x_5194:
[----:B------:R-:W-:Y:S05]  /*13d90*/  BSYNC B0 ;  /* 0x0000000000007941 */ /* 0x000fea0003800000 */
.L_x_5193:
[----:B------:R-:W2:Y:S02]  /*13da0*/  LDL.64 R2, [R1+0x20] ;  /* 0x0000200001027983 */ /* 0x000ea40000100a00 */
[----:B--2---:R-:W-:-:S05]  /*13db0*/  MOV R2, R2 ;  /* 0x0000000200027202 */ /* 0x004fca0000000f00 */
[----:B-----5:R-:W-:-:S05]  /*13dc0*/  IMAD R5, R5, 0x8, R2 ;  /* 0x0000000805057824 */ /* 0x020fca00078e0202 */
[----:B------:R-:W-:-:S04]  /*13dd0*/  PRMT R5, R8, 0x654, R5 ;  /* 0x0000065408057816 */ /* 0x000fc80000000005 */
[----:B------:R0:W-:Y:S01]  /*13de0*/  SYNCS.ARRIVE.TRANS64.RED.A1T0 RZ, [R5+URZ], RZ ;  /* 0x000000ff05ff79a7 */ /* 0x0001e2000810043f */
[----:B------:R-:W2:Y:S04]  /*13df0*/  LDL.64 R6, [R1+0x100] ;  /* 0x0001000001067983 */ /* 0x000ea80000100a00 */
[----:B------:R-:W3:Y:S04]  /*13e00*/  LDL.64 R12, [R1+0x1f0] ;  /* 0x0001f000010c7983 */ /* 0x000ee80000100a00 */
[----:B0-----:R-:W4:Y:S04]  /*13e10*/  LDL.64 R4, [R1+0x1e0] ;  /* 0x0001e00001047983 */ /* 0x001f280000100a00 */
[----:B------:R-:W3:Y:S04]  /*13e20*/  LDL.64 R18, [R1+0xb8] ;  /* 0x0000b80001127983 */ /* 0x000ee80000100a00 */
[----:B--2---:R-:W2:Y:S02]  /*13e30*/  LD.E R7, desc[UR36][R6.64] ;  /* 0x0000002406077980 */ /* 0x004ea4000c101900 */
[-C--:B--2---:R-:W-:Y:S01]  /*13e40*/  FMUL.FTZ R16, R26, R7.reuse ;  /* 0x000000071a107220 */ /* 0x084fe20000410000 */
[-C--:B------:R-:W-:Y:S01]  /*13e50*/  FMUL.FTZ R24, R24, R7.reuse ;  /* 0x0000000718187220 */ /* 0x080fe20000410000 */
[-C--:B------:R-:W-:Y:S01]  /*13e60*/  FMUL.FTZ R3, R25, R7.reuse ;  /* 0x0000000719037220 */ /* 0x080fe20000410000 */
[----:B------:R-:W-:-:S02]  /*13e70*/  FMUL.FTZ R2, R27, R7 ;  /* 0x000000071b027220 */ /* 0x000fc40000410000 */
[----:B------:R-:W4:Y:S01]  /*13e80*/  MUFU.TANH R15, R24 ;  /* 0x00000018000f7308 */ /* 0x000f220000002400 */
[-C--:B------:R-:W-:Y:S01]  /*13e90*/  FMUL.FTZ R159, R30, R7.reuse ;  /* 0x000000071e9f7220 */ /* 0x080fe20000410000 */
[-C--:B------:R-:W-:Y:S01]  /*13ea0*/  FMUL.FTZ R28, R28, R7.reuse ;  /* 0x000000071c1c7220 */ /* 0x080fe20000410000 */
[----:B------:R-:W-:-:S05]  /*13eb0*/  FMUL.FTZ R85, R29, R7 ;  /* 0x000000071d557220 */ /* 0x000fca0000410000 */
[----:B------:R-:W0:Y:S01]  /*13ec0*/  MUFU.TANH R16, R16 ;  /* 0x0000001000107308 */ /* 0x000e220000002400 */
[-C--:B------:R-:W-:Y:S01]  /*13ed0*/  FMUL.FTZ R153, R31, R7.reuse ;  /* 0x000000071f997220 */ /* 0x080fe20000410000 */
[----:B------:R-:W-:-:S06]  /*13ee0*/  FMUL.FTZ R89, R32, R7 ;  /* 0x0000000720597220 */ /* 0x000fcc0000410000 */
[----:B------:R-:W1:Y:S01]  /*13ef0*/  MUFU.TANH R3, R3 ;  /* 0x0000000300037308 */ /* 0x000e620000002400 */
[----:B------:R-:W-:-:S07]  /*13f00*/  FMUL.FTZ R161, R34, R7 ;  /* 0x0000000722a17220 */ /* 0x000fce0000410000 */
[----:B------:R-:W2:Y:S01]  /*13f10*/  MUFU.TANH R2, R2 ;  /* 0x0000000200027308 */ /* 0x000ea20000002400 */
[----:B------:R-:W-:-:S07]  /*13f20*/  FMUL.FTZ R95, R33, R7 ;  /* 0x00000007215f7220 */ /* 0x000fce0000410000 */
[----:B------:R-:W3:Y:S01]  /*13f30*/  MUFU.TANH R6, R28 ;  /* 0x0000001c00067308 */ /* 0x000ee20000002400 */
[----:B------:R-:W-:-:S07]  /*13f40*/  FMUL.FTZ R164, R35, R7 ;  /* 0x0000000723a47220 */ /* 0x000fce0000410000 */
[----:B------:R-:W3:Y:S01]  /*13f50*/  MUFU.TANH R159, R159 ;  /* 0x0000009f009f7308 */ /* 0x000ee20000002400 */
[----:B----4-:R-:W-:Y:S01]  /*13f60*/  FMNMX.FTZ R8, R15, R4, !PT ;  /* 0x000000040f087209 */ /* 0x010fe20007810000 */
[----:B------:R-:W-:-:S06]  /*13f70*/  FMUL.FTZ R99, R36, R7 ;  /* 0x0000000724637220 */ /* 0x000fcc0000410000 */
[----:B------:R-:W4:Y:S01]  /*13f80*/  MUFU.TANH R85, R85 ;  /* 0x0000005500557308 */ /* 0x000f220000002400 */
[----:B0-----:R-:W-:Y:S01]  /*13f90*/  FMNMX.FTZ R9, R16, R5, !PT ;  /* 0x0000000510097209 */ /* 0x001fe20007810000 */
[----:B------:R-:W-:-:S06]  /*13fa0*/  FMUL.FTZ R166, R38, R7 ;  /* 0x0000000726a67220 */ /* 0x000fcc0000410000 */
[----:B------:R-:W0:Y:S01]  /*13fb0*/  MUFU.TANH R153, R153 ;  /* 0x0000009900997308 */ /* 0x000e220000002400 */
[----:B-1----:R-:W-:Y:S01]  /*13fc0*/  FMNMX.FTZ R11, R3, R8, !PT ;  /* 0x00000008030b7209 */ /* 0x002fe20007810000 */
[----:B------:R-:W-:-:S06]  /*13fd0*/  FMUL.FTZ R105, R37, R7 ;  /* 0x0000000725697220 */ /* 0x000fcc0000410000 */
[----:B------:R-:W1:Y:S01]  /*13fe0*/  MUFU.TANH R89, R89 ;  /* 0x0000005900597308 */ /* 0x000e620000002400 */
[----:B--2---:R-:W-:Y:S01]  /*13ff0*/  FMNMX.FTZ R8, R2, R9, !PT ;  /* 0x0000000902087209 */ /* 0x004fe20007810000 */
[----:B------:R-:W-:-:S06]  /*14000*/  FMUL.FTZ R165, R39, R7 ;  /* 0x0000000727a57220 */ /* 0x000fcc0000410000 */
[----:B------:R-:W2:Y:S01]  /*14010*/  MUFU.TANH R161, R161 ;  /* 0x000000a100a17308 */ /* 0x000ea20000002400 */
[----:B---3--:R-:W-:Y:S01]  /*14020*/  FMNMX.FTZ R10, R6, R11, !PT ;  /* 0x0000000b060a7209 */ /* 0x008fe20007810000 */
[----:B------:R-:W-:-:S06]  /*14030*/  FMUL.FTZ R109, R40, R7 ;  /* 0x00000007286d7220 */ /* 0x000fcc0000410000 */
[----:B------:R-:W3:Y:S01]  /*14040*/  MUFU.TANH R95, R95 ;  /* 0x0000005f005f7308 */ /* 0x000ee20000002400 */
[----:B------:R-:W-:Y:S01]  /*14050*/  FMNMX.FTZ R8, R159, R8, !PT ;  /* 0x000000089f087209 */ /* 0x000fe20007810000 */
[----:B------:R-:W-:-:S06]  /*14060*/  FMUL.FTZ R168, R42, R7 ;  /* 0x000000072aa87220 */ /* 0x000fcc0000410000 */
        /* <DEDUP_REMOVED lines=14> */
[-C--:B------:R-:W-:Y:S01]  /*14150*/  FMUL.FTZ R125, R45, R7.reuse ;  /* 0x000000072d7d7220 */ /* 0x080fe20000410000 */
[-C--:B------:R-:W-:Y:S01]  /*14160*/  FMUL.FTZ R169, R47, R7.reuse ;  /* 0x000000072fa97220 */ /* 0x080fe20000410000 */
[-C--:B------:R-:W-:Y:S01]  /*14170*/  FMUL.FTZ R129, R48, R7.reuse ;  /* 0x0000000730817220 */ /* 0x080fe20000410000 */
[-C--:B------:R-:W-:Y:S01]  /*14180*/  FMUL.FTZ R174, R50, R7.reuse ;  /* 0x0000000732ae7220 */ /* 0x080fe20000410000 */
[-C--:B------:R-:W-:Y:S01]  /*14190*/  FMUL.FTZ R135, R49, R7.reuse ;  /* 0x0000000731877220 */ /* 0x080fe20000410000 */
[----:B------:R-:W-:Y:S01]  /*141a0*/  FMUL.FTZ R175, R51, R7 ;  /* 0x0000000733af7220 */ /* 0x000fe20000410000 */
[----:B------:R-:W3:Y:S01]  /*141b0*/  MUFU.TANH R109, R109 ;  /* 0x0000006d006d7308 */ /* 0x000ee20000002400 */
[----:B------:R-:W-:Y:S01]  /*141c0*/  FMNMX.FTZ R9, R164, R9, !PT ;  /* 0x00000009a4097209 */ /* 0x000fe20007810000 */
[-C--:B------:R-:W-:Y:S01]  /*141d0*/  FMUL.FTZ R137, R52, R7.reuse ;  /* 0x0000000734897220 */ /* 0x080fe20000410000 */
[-C--:B------:R-:W-:Y:S01]  /*141e0*/  FMUL.FTZ R176, R54, R7.reuse ;  /* 0x0000000736b07220 */ /* 0x080fe20000410000 */
[-C--:B------:R-:W-:Y:S01]  /*141f0*/  FMUL.FTZ R147, R53, R7.reuse ;  /* 0x0000000735937220 */ /* 0x080fe20000410000 */
[----:B------:R-:W-:Y:S01]  /*14200*/  FMUL.FTZ R177, R55, R7 ;  /* 0x0000000737b17220 */ /* 0x000fe20000410000 */
[----:B------:R-:W3:Y:S02]  /*14210*/  LDL R11, [R1+0x200] ;  /* 0x00020000010b7983 */ /* 0x000ee40000100800 */
[----:B------:R-:W3:Y:S01]  /*14220*/  MUFU.TANH R168, R168 ;  /* 0x000000a800a87308 */ /* 0x000ee20000002400 */
[----:B----4-:R-:W-:-:S07]  /*14230*/  FMNMX.FTZ R10, R99, R10, !PT ;  /* 0x0000000a630a7209 */ /* 0x010fce0007810000 */
[----:B------:R-:W4:Y:S01]  /*14240*/  MUFU.TANH R115, R115 ;  /* 0x0000007300737308 */ /* 0x000f220000002400 */
[----:B0-----:R-:W-:-:S07]  /*14250*/  FMNMX.FTZ R8, R166, R9, !PT ;  /* 0x00000009a6087209 */ /* 0x001fce0007810000 */
[----:B------:R-:W0:Y:S01]  /*14260*/  MUFU.TANH R167, R167 ;  /* 0x000000a700a77308 */ /* 0x000e220000002400 */
[----:B-1----:R-:W-:-:S07]  /*14270*/  FMNMX.FTZ R10, R105, R10, !PT ;  /* 0x0000000a690a7209 */ /* 0x002fce0007810000 */
[----:B------:R-:W1:Y:S01]  /*14280*/  MUFU.TANH R119, R119 ;  /* 0x0000007700777308 */ /* 0x000e620000002400 */
[----:B--2---:R-:W-:-:S07]  /*14290*/  FMNMX.FTZ R9, R165, R8, !PT ;  /* 0x00000008a5097209 */ /* 0x004fce0007810000 */
[----:B------:R-:W2:Y:S01]  /*142a0*/  MUFU.TANH R170, R170 ;  /* 0x000000aa00aa7308 */ /* 0x000ea20000002400 */
[----:B---3--:R-:W-:-:S07]  /*142b0*/  FMNMX.FTZ R10, R109, R10, !PT ;  /* 0x0000000a6d0a7209 */ /* 0x008fce0007810000 */
[----:B------:R-:W3:Y:S01]  /*142c0*/  MUFU.TANH R125, R125 ;  /* 0x0000007d007d7308 */ /* 0x000ee20000002400 */
[----:B------:R-:W-:-:S07]  /*142d0*/  FMNMX.FTZ R8, R168, R9, !PT ;  /* 0x00000009a8087209 */ /* 0x000fce0007810000 */
        /* <DEDUP_REMOVED lines=13> */
[----:B----4-:R-:W-:Y:S02]  /*143b0*/  FMNMX.FTZ R10, R129, R10, !PT ;  /* 0x0000000a810a7209 */ /* 0x010fe40007810000 */
[----:B0-----:R-:W-:-:S05]  /*143c0*/  FMNMX.FTZ R8, R174, R7, !PT ;  /* 0x00000007ae087209 */ /* 0x001fca0007810000 */
[----:B------:R-:W0:Y:S08]  /*143d0*/  MUFU.TANH R147, R147 ;  /* 0x0000009300937308 */ /* 0x000e300000002400 */
[----:B------:R-:W4:Y:S01]  /*143e0*/  MUFU.TANH R177, R177 ;  /* 0x000000b100b17308 */ /* 0x000f220000002400 */
[----:B-1----:R-:W-:Y:S02]  /*143f0*/  FMNMX.FTZ R10, R135, R10, !PT ;  /* 0x0000000a870a7209 */ /* 0x002fe40007810000 */
[----:B--2---:R-:W-:-:S02]  /*14400*/  FMNMX.FTZ R7, R175, R8, !PT ;  /* 0x00000008af077209 */ /* 0x004fc40007810000 */
[----:B---3--:R-:W-:Y:S02]  /*14410*/  FMNMX.FTZ R8, R137, R10, !PT ;  /* 0x0000000a89087209 */ /* 0x008fe40007810000 */
[----:B------:R-:W-:Y:S02]  /*14420*/  FMNMX.FTZ R10, R176, R7, !PT ;  /* 0x00000007b00a7209 */ /* 0x000fe40007810000 */
[----:B0-----:R-:W-:Y:S02]  /*14430*/  FMNMX.FTZ R8, R147, R8, !PT ;  /* 0x0000000893087209 */ /* 0x001fe40007810000 */
[----:B----4-:R-:W-:-:S03]  /*14440*/  FMNMX.FTZ R9, R177, R10, !PT ;  /* 0x0000000ab1097209 */ /* 0x010fc60007810000 */
[----:B------:R-:W0:Y:S04]  /*14450*/  SHFL.BFLY PT, R7, R8, 0x2, 0x1f ;  /* 0x0c401f0008077f89 */ /* 0x000e2800000e0000 */
[----:B------:R-:W-:Y:S04]  /*14460*/  STL.64 [R1+0x1e0], R8 ;  /* 0x0001e00801007387 */ /* 0x000fe80000100a00 */
[----:B------:R-:W2:Y:S01]  /*14470*/  LDL R24, [R1+0x1e4] ;  /* 0x0001e40001187983 */ /* 0x000ea20000100800 */
[----:B0-----:R-:W-:-:S05]  /*14480*/  FMNMX.FTZ R7, R8, R7, !PT ;  /* 0x0000000708077209 */ /* 0x001fca0007810000 */
[----:B------:R-:W0:Y:S02]  /*14490*/  SHFL.BFLY PT, R10, R7, 0x1, 0x1f ;  /* 0x0c201f00070a7f89 */ /* 0x000e2400000e0000 */
[----:B0-----:R-:W-:-:S05]  /*144a0*/  FMNMX.FTZ R10, R7, R10, !PT ;  /* 0x0000000a070a7209 */ /* 0x001fca0007810000 */
[----:B------:R-:W-:Y:S04]  /*144b0*/  STL [R1+0x1e0], R10 ;  /* 0x0001e00a01007387 */ /* 0x000fe80000100800 */
[----:B------:R-:W3:Y:S04]  /*144c0*/  LDL R17, [R1+0x1e0] ;  /* 0x0001e00001117983 */ /* 0x000ee80000100800 */
[----:B--2---:R-:W0:Y:S02]  /*144d0*/  SHFL.BFLY PT, R9, R24, 0x2, 0x1f ;  /* 0x0c401f0018097f89 */ /* 0x004e2400000e0000 */
[----:B0-----:R-:W-:-:S05]  /*144e0*/  FMNMX.FTZ R9, R9, R24, !PT ;  /* 0x0000001809097209 */ /* 0x001fca0007810000 */
[----:B------:R-:W0:Y:S02]  /*144f0*/  SHFL.BFLY PT, R8, R9, 0x1, 0x1f ;  /* 0x0c201f0009087f89 */ /* 0x000e2400000e0000 */
[----:B0-----:R-:W-:Y:S01]  /*14500*/  FMNMX.FTZ R8, R9, R8, !PT ;  /* 0x0000000809087209 */ /* 0x001fe20007810000 */
[----:B---3--:R-:W-:-:S04]  /*14510*/  FADD.FTZ R4, R4, -R17 ;  /* 0x8000001104047221 */ /* 0x008fc80000010000 */
[----:B------:R-:W-:Y:S01]  /*14520*/  FADD.FTZ R14, R5, -R8 ;  /* 0x80000008050e7221 */ /* 0x000fe20000010000 */
[----:B------:R-:W-:-:S03]  /*14530*/  FMUL.FTZ R4, R4, R11 ;  /* 0x0000000b04047220 */ /* 0x000fc60000410000 */
[----:B------:R-:W-:Y:S01]  /*14540*/  FMUL.FTZ R14, R11, R14 ;  /* 0x0000000e0b0e7220 */ /* 0x000fe20000410000 */
[----:B------:R-:W0:Y:S08]  /*14550*/  MUFU.EX2 R173, R4 ;  /* 0x0000000400ad7308 */ /* 0x000e300000000800 */
[----:B------:R-:W1:Y:S01]  /*14560*/  MUFU.EX2 R160, R14 ;  /* 0x0000000e00a07308 */ /* 0x000e620000000800 */
[----:B------:R2:W-:Y:S01]  /*14570*/  STL [R1+0x1e4], R8 ;  /* 0x0001e40801007387 */ /* 0x0005e20000100800 */
[----:B0-----:R-:W-:Y:S01]  /*14580*/  FMUL.FTZ R12, R173, R12 ;  /* 0x0000000cad0c7220 */ /* 0x001fe20000410000 */
[----:B-1----:R-:W-:-:S05]  /*14590*/  FMUL.FTZ R13, R13, R160 ;  /* 0x000000a00d0d7220 */ /* 0x002fca0000410000 */
[----:B------:R2:W-:Y:S04]  /*145a0*/  STL.64 [R1+0x1f0], R12 ;  /* 0x0001f00c01007387 */ /* 0x0005e80000100a00 */
[----:B------:R-:W3:Y:S01]  /*145b0*/  LD.E R5, desc[UR36][R18.64+0x4] ;  /* 0x0000042412057980 */ /* 0x000ee2000c101900 */
[----:B------:R-:W-:Y:S01]  /*145c0*/  BSSY B0, `(.L_x_5195) ;  /* 0x000000c000007945 */ /* 0x000fe20003800000 */
[----:B---3--:R-:W-:-:S13]  /*145d0*/  ISETP.NE.AND P0, PT, R5, RZ, PT ;  /* 0x000000ff0500720c */ /* 0x008fda0003f05270 */
[----:B--2---:R-:W-:Y:S05]  /*145e0*/  @P0 BRA `(.L_x_5196) ;  /* 0x0000000000240947 */ /* 0x004fea0003800000 */
[----:B------:R-:W2:Y:S04]  /*145f0*/  LDL.64 R8, [R1+0xc0] ;  /* 0x0000c00001087983 */ /* 0x000ea80000100a00 */
[----:B------:R-:W3:Y:S04]  /*14600*/  LD.E R19, desc[UR36][R18.64] ;  /* 0x0000002412137980 */ /* 0x000ee8000c101900 */
[----:B--2---:R-:W2:Y:S01]  /*14610*/  LD.E.64 R8, desc[UR36][R8.64] ;  /* 0x0000002408087980 */ /* 0x004ea2000c101b00 */
[----:B---3--:R-:W-:-:S04]  /*14620*/  IMAD R4, R20, 0x40, R19 ;  /* 0x0000004014047824 */ /* 0x008fc800078e0213 */
[----:B--2---:R-:W-:-:S05]  /*14630*/  IMAD.WIDE R4, R4, 0x4, R8 ;  /* 0x0000000404047825 */ /* 0x004fca00078e0208 */
[----:B------:R0:W-:Y:S04]  /*14640*/  ST.E desc[UR36][R4.64], R173 ;  /* 0x000000ad04007985 */ /* 0x0001e8000c101924 */
[----:B------:R-:W2:Y:S04]  /*14650*/  LDL.64 R18, [R1+0xb8] ;  /* 0x0000b80001127983 */ /* 0x000ea80000100a00 */
[----:B--2---:R-:W2:Y:S02]  /*14660*/  LD.E R7, desc[UR36][R18.64+0x4] ;  /* 0x0000042412077980 */ /* 0x004ea4000c101900 */
[----:B0-2---:R-:W-:-:S13]  /*14670*/  ISETP.NE.AND P0, PT, R7, RZ, PT ;  /* 0x000000ff0700720c */ /* 0x005fda0003f05270 */
.L_x_5196:
[----:B------:R-:W-:Y:S05]  /*14680*/  BSYNC B0 ;  /* 0x0000000000007941 */ /* 0x000fea0003800000 */
.L_x_5195:
[----:B------:R-:W-:Y:S04]  /*14690*/  BSSY B0, `(.L_x_5197) ;  /* 0x0000009000007945 */ /* 0x000fe80003800000 */
[----:B------:R-:W-:Y:S05]  /*146a0*/  @P0 BRA `(.L_x_5198) ;  /* 0x00000000001c0947 */ /* 0x000fea0003800000 */
[----:B------:R-:W2:Y:S04]  /*146b0*/  LDL.64 R8, [R1+0xc0] ;  /* 0x0000c00001087983 */ /* 0x000ea80000100a00 */
[----:B------:R-:W3:Y:S04]  /*146c0*/  LD.E R19, desc[UR36][R18.64] ;  /* 0x0000002412137980 */ /* 0x000ee8000c101900 */
[----:B--2---:R-:W2:Y:S01]  /*146d0*/  LD.E.64 R4, desc[UR36][R8.64] ;  /* 0x0000002408047980 */ /* 0x004ea2000c101b00 */
[----:B---3--:R-:W-:-:S04]  /*146e0*/  IMAD R20, R20, 0x40, R19 ;  /* 0x0000004014147824 */ /* 0x008fc800078e0213 */
[----:B------:R-:W-:-:S04]  /*146f0*/  VIADD R20, R20, 0x8 ;  /* 0x0000000814147836 */ /* 0x000fc80000000000 */
[----:B--2---:R-:W-:-:S05]  /*14700*/  IMAD.WIDE R4, R20, 0x4, R4 ;  /* 0x0000000414047825 */ /* 0x004fca00078e0204 */
[----:B------:R0:W-:Y:S02]  /*14710*/  ST.E desc[UR36][R4.64], R160 ;  /* 0x000000a004007985 */ /* 0x0001e4000c101924 */
.L_x_5198:
[----:B------:R-:W-:Y:S05]  /*14720*/  BSYNC B0 ;  /* 0x0000000000007941 */ /* 0x000fea0003800000 */
.L_x_5197:
[----:B------:R-:W2:Y:S04]  /*14730*/  LDL R178, [R1+0x200] ;  /* 0x0002000001b27983 */ /* 0x000ea80000100800 */
[----:B------:R-:W2:Y:S04]  /*14740*/  LDL.64 R144, [R1+0x1e0] ;  /* 0x0001e00001907983 */ /* 0x000ea80000100a00 */
        /* <DEDUP_REMOVED lines=51> */
[----:B------:R-:W4:Y:S01]  /*14a80*/  LDL.64 R150, [R1+0x3e8] ;  /* 0x0003e80001967983 */ /* 0x000f220000100a00 */
[----:B--2---:R-:W-:-:S04]  /*14a90*/  FMUL.FTZ R144, R144, R178 ;  /* 0x000000b290907220 */ /* 0x004fc80000410000 */
        /* <DEDUP_REMOVED lines=13> */
[-CC-:B0-----:R-:W-:Y:S01]  /*14b70*/  FFMA.FTZ R5, R135, R178.reuse, -R144.reuse ;  /* 0x000000b287057223 */ /* 0x181fe20000010890 */
[-CC-:B------:R-:W-:Y:S01]  /*14b80*/  FFMA.FTZ R7, R137, R178.reuse, -R144.reuse ;  /* 0x000000b289077223 */ /* 0x180fe20000010890 */
[-C--:B------:R-:W-:Y:S01]  /*14b90*/  FFMA.FTZ R4, R147, R178.reuse, -R144 ;  /* 0x000000b293047223 */ /* 0x080fe20000010890 */
[-C--:B------:R-:W-:Y:S01]  /*14ba0*/  FMUL.FTZ R3, R145, R178.reuse ;  /* 0x000000b291037220 */ /* 0x080fe20000410000 */
[----:B------:R-:W2:Y:S04]  /*14bb0*/  LDL.64 R84, [R1+0x3c0] ;  /* 0x0003c00001547983 */ /* 0x000ea80000100a00 */
        /* <DEDUP_REMOVED lines=12> */
[----:B------:R-:W2:Y:S01]  /*14c80*/  LDL.64 R146, [R1+0x3c8] ;  /* 0x0003c80001927983 */ /* 0x000ea20000100a00 */
[-CC-:B------:R-:W-:Y:S01]  /*14c90*/  FFMA.FTZ R20, R16, R178.reuse, -R3.reuse ;  /* 0x000000b210147223 */ /* 0x180fe20000010803 */
[-CC-:B------:R-:W-:Y:S01]  /*14ca0*/  FFMA.FTZ R157, R2, R178.reuse, -R3.reuse ;  /* 0x000000b2029d7223 */ /* 0x180fe20000010803 */
[----:B------:R-:W-:Y:S01]  /*14cb0*/  MUFU.EX2 R19, R19 ;  /* 0x0000001300137308 */ /* 0x000fe20000000800 */
[-CC-:B------:R-:W-:Y:S01]  /*14cc0*/  FFMA.FTZ R159, R159, R178.reuse, -R3.reuse ;  /* 0x000000b29f9f7223 */ /* 0x180fe20000010803 */
[----:B------:R-:W-:-:S06]  /*14cd0*/  FFMA.FTZ R18, R153, R178, -R3 ;  /* 0x000000b299127223 */ /* 0x000fcc0000010803 */
[----:B------:R-:W3:Y:S01]  /*14ce0*/  MUFU.EX2 R20, R20 ;  /* 0x0000001400147308 */ /* 0x000ee20000000800 */
[----:B------:R-:W-:-:S07]  /*14cf0*/  FFMA.FTZ R161, R161, R178, -R3 ;  /* 0x000000b2a1a17223 */ /* 0x000fce0000010803 */
[----:B------:R-:W0:Y:S08]  /*14d00*/  MUFU.EX2 R157, R157 ;  /* 0x0000009d009d7308 */ /* 0x000e300000000800 */
[----:B------:R-:W1:Y:S01]  /*14d10*/  MUFU.EX2 R156, R156 ;  /* 0x0000009c009c7308 */ /* 0x000e620000000800 */
[----:B------:R-:W-:-:S07]  /*14d20*/  FFMA.FTZ R16, R164, R178, -R3 ;  /* 0x000000b2a4107223 */ /* 0x000fce0000010803 */
[----:B------:R-:W1:Y:S08]  /*14d30*/  MUFU.EX2 R159, R159 ;  /* 0x0000009f009f7308 */ /* 0x000e700000000800 */
[----:B------:R-:W1:Y:S01]  /*14d40*/  MUFU.EX2 R158, R158 ;  /* 0x0000009e009e7308 */ /* 0x000e620000000800 */
[----:B---3--:R-:W-:Y:S01]  /*14d50*/  FADD.FTZ R2, R20, R163 ;  /* 0x000000a314027221 */ /* 0x008fe20000010000 */
[----:B------:R-:W-:-:S06]  /*14d60*/  FFMA.FTZ R164, R166, R178, -R3 ;  /* 0x000000b2a6a47223 */ /* 0x000fcc0000010803 */
[----:B------:R-:W3:Y:S01]  /*14d70*/  MUFU.EX2 R18, R18 ;  /* 0x0000001200127308 */ /* 0x000ee20000000800 */
[----:B------:R-:W-:-:S07]  /*14d80*/  FADD.FTZ R153, R19, R162 ;  /* 0x000000a213997221 */ /* 0x000fce0000010000 */
[----:B------:R-:W3:Y:S01]  /*14d90*/  MUFU.EX2 R17, R17 ;  /* 0x0000001100117308 */ /* 0x000ee20000000800 */
[----:B0-----:R-:W-:Y:S01]  /*14da0*/  FADD.FTZ R2, R157, R2 ;  /* 0x000000029d027221 */ /* 0x001fe20000010000 */
[----:B------:R-:W-:-:S06]  /*14db0*/  FFMA.FTZ R171, R165, R178, -R3 ;  /* 0x000000b2a5ab7223 */ /* 0x000fcc0000010803 */
[----:B------:R-:W0:Y:S01]  /*14dc0*/  MUFU.EX2 R161, R161 ;  /* 0x000000a100a17308 */ /* 0x000e220000000800 */
[----:B-1----:R-:W-:-:S07]  /*14dd0*/  FADD.FTZ R153, R156, R153 ;  /* 0x000000999c997221 */ /* 0x002fce0000010000 */
[----:B------:R-:W1:Y:S01]  /*14de0*/  MUFU.EX2 R14, R14 ;  /* 0x0000000e000e7308 */ /* 0x000e620000000800 */
[----:B------:R-:W-:Y:S01]  /*14df0*/  FADD.FTZ R163, R159, R2 ;  /* 0x000000029fa37221 */ /* 0x000fe20000010000 */
[----:B------:R-:W-:-:S06]  /*14e00*/  FFMA.FTZ R165, R168, R178, -R3 ;  /* 0x000000b2a8a57223 */ /* 0x000fcc0000010803 */
[----:B------:R-:W1:Y:S01]  /*14e10*/  MUFU.EX2 R16, R16 ;  /* 0x0000001000107308 */ /* 0x000e620000000800 */
[----:B------:R-:W-:-:S07]  /*14e20*/  FADD.FTZ R2, R158, R153 ;  /* 0x000000999e027221 */ /* 0x000fce0000010000 */
[----:B------:R-:W1:Y:S01]  /*14e30*/  MUFU.EX2 R15, R15 ;  /* 0x0000000f000f7308 */ /* 0x000e620000000800 */
[----:B---3--:R-:W-:Y:S01]  /*14e40*/  FADD.FTZ R162, R18, R163 ;  /* 0x000000a312a27221 */ /* 0x008fe20000010000 */
[----:B------:R-:W-:-:S06]  /*14e50*/  FFMA.FTZ R166, R167, R178, -R3 ;  /* 0x000000b2a7a67223 */ /* 0x000fcc0000010803 */
[----:B------:R-:W3:Y:S01]  /*14e60*/  MUFU.EX2 R164, R164 ;  /* 0x000000a400a47308 */ /* 0x000ee20000000800 */
[----:B------:R-:W-:-:S07]  /*14e70*/  FADD.FTZ R163, R17, R2 ;  /* 0x0000000211a37221 */ /* 0x000fce0000010000 */
[----:B------:R-:W3:Y:S01]  /*14e80*/  MUFU.EX2 R12, R12 ;  /* 0x0000000c000c7308 */ /* 0x000ee20000000800 */
[----:B------:R-:W-:Y:S01]  /*14e90*/  FFMA.FTZ R172, R169, R178, -R3 ;  /* 0x000000b2a9ac7223 */ /* 0x000fe20000010803 */
[----:B0-----:R-:W-:-:S06]  /*14ea0*/  FADD.FTZ R169, R161, R162 ;  /* 0x000000a2a1a97221 */ /* 0x001fcc0000010000 */
[----:B------:R-:W0:Y:S01]  /*14eb0*/  MUFU.EX2 R171, R171 ;  /* 0x000000ab00ab7308 */ /* 0x000e220000000800 */
[----:B------:R-:W-:Y:S01]  /*14ec0*/  FFMA.FTZ R167, R170, R178, -R3 ;  /* 0x000000b2aaa77223 */ /* 0x000fe20000010803 */
[----:B-1----:R-:W-:-:S06]  /*14ed0*/  FADD.FTZ R2, R14, R163 ;  /* 0x000000a30e027221 */ /* 0x002fcc0000010000 */
[----:B------:R-:W1:Y:S01]  /*14ee0*/  MUFU.EX2 R13, R13 ;  /* 0x0000000d000d7308 */ /* 0x000e620000000800 */
[----:B------:R-:W-:Y:S01]  /*14ef0*/  FADD.FTZ R169, R16, R169 ;  /* 0x000000a910a97221 */ /* 0x000fe20000010000 */
[----:B------:R-:W-:-:S06]  /*14f00*/  FADD.FTZ R163, R15, R2 ;  /* 0x000000020fa37221 */ /* 0x000fcc0000010000 */
[----:B------:R-:W4:Y:S08]  /*14f10*/  MUFU.EX2 R165, R165 ;  /* 0x000000a500a57308 */ /* 0x000f300000000800 */
[----:B------:R-:W4:Y:S01]  /*14f20*/  MUFU.EX2 R10, R10 ;  /* 0x0000000a000a7308 */ /* 0x000f220000000800 */
[----:B---3--:R-:W-:Y:S01]  /*14f30*/  FADD.FTZ R162, R164, R169 ;  /* 0x000000a9a4a27221 */ /* 0x008fe20000010000 */
[----:B------:R-:W-:-:S06]  /*14f40*/  FFMA.FTZ R153, R174, R178, -R3 ;  /* 0x000000b2ae997223 */ /* 0x000fcc0000010803 */
[----:B------:R-:W3:Y:S01]  /*14f50*/  MUFU.EX2 R166, R166 ;  /* 0x000000a600a67308 */ /* 0x000ee20000000800 */
[----:B------:R-:W-:-:S07]  /*14f60*/  FADD.FTZ R2, R12, R163 ;  /* 0x000000a30c027221 */ /* 0x000fce0000010000 */
[----:B------:R-:W3:Y:S01]  /*14f70*/  MUFU.EX2 R11, R11 ;  /* 0x0000000b000b7308 */ /* 0x000ee20000000800 */
[----:B0-----:R-:W-:Y:S01]  /*14f80*/  FADD.FTZ R162, R171, R162 ;  /* 0x000000a2aba27221 */ /* 0x001fe20000010000 */
[----:B-1----:R-:W-:-:S06]  /*14f90*/  FADD.FTZ R163, R13, R2 ;  /* 0x000000020da37221 */ /* 0x002fcc0000010000 */
[----:B------:R-:W0:Y:S01]  /*14fa0*/  MUFU.EX2 R167, R167 ;  /* 0x000000a700a77308 */ /* 0x000e220000000800 */
[----:B------:R-:W-:-:S07]  /*14fb0*/  FFMA.FTZ R168, R175, R178, -R3 ;  /* 0x000000b2afa87223 */ /* 0x000fce0000010803 */
[----:B------:R-:W1:Y:S01]  /*14fc0*/  MUFU.EX2 R9, R9 ;  /* 0x0000000900097308 */ /* 0x000e620000000800 */
[----:B----4-:R-:W-:Y:S01]  /*14fd0*/  FADD.FTZ R175, R165, R162 ;  /* 0x000000a2a5af7221 */ /* 0x010fe20000010000 */
[----:B------:R-:W-:-:S06]  /*14fe0*/  FADD.FTZ R2, R10, R163 ;  /* 0x000000a30a027221 */ /* 0x000fcc0000010000 */
[----:B------:R-:W4:Y:S01]  /*14ff0*/  MUFU.EX2 R172, R172 ;  /* 0x000000ac00ac7308 */ /* 0x000f220000000800 */
[----:B------:R-:W-:-:S07]  /*15000*/  FFMA.FTZ R169, R176, R178, -R3 ;  /* 0x000000b2b0a97223 */ /* 0x000fce0000010803 */
[----:B------:R-:W4:Y:S01]  /*15010*/  MUFU.EX2 R8, R8 ;  /* 0x0000000800087308 */ /* 0x000f220000000800 */
[----:B---3--:R-:W-:Y:S01]  /*15020*/  FADD.FTZ R162, R166, R175 ;  /* 0x000000afa6a27221 */ /* 0x008fe20000010000 */
[----:B------:R-:W-:-:S06]  /*15030*/  FADD.FTZ R2, R11, R2 ;  /* 0x000000020b027221 */ /* 0x000fcc0000010000 */
[----:B------:R-:W3:Y:S01]  /*15040*/  MUFU.EX2 R153, R153 ;  /* 0x0000009900997308 */ /* 0x000ee20000000800 */
[----:B------:R-:W-:-:S07]  /*15050*/  FFMA.FTZ R170, R177, R178, -R3 ;  /* 0x000000b2b1aa7223 */ /* 0x000fce0000010803 */
[----:B------:R-:W3:Y:S01]  /*15060*/  MUFU.EX2 R6, R6 ;  /* 0x0000000600067308 */ /* 0x000ee20000000800 */
[----:B0-----:R-:W-:Y:S01]  /*15070*/  FADD.FTZ R163, R167, R162 ;  /* 0x000000a2a7a37221 */ /* 0x001fe20000010000 */
[----:B-1----:R-:W-:-:S06]  /*15080*/  FADD.FTZ R3, R9, R2 ;  /* 0x0000000209037221 */ /* 0x002fcc0000010000 */
[----:B------:R-:W-:Y:S08]  /*15090*/  MUFU.EX2 R5, R5 ;  /* 0x0000000500057308 */ /* 0x000ff00000000800 */
[----:B------:R-:W0:Y:S01]  /*150a0*/  MUFU.EX2 R168, R168 ;  /* 0x000000a800a87308 */ /* 0x000e220000000800 */
[----:B----4-:R-:W-:Y:S01]  /*150b0*/  FADD.FTZ R2, R172, R163 ;  /* 0x000000a3ac027221 */ /* 0x010fe20000010000 */
[----:B------:R-:W-:-:S06]  /*150c0*/  FADD.FTZ R3, R8, R3 ;  /* 0x0000000308037221 */ /* 0x000fcc0000010000 */
[----:B------:R-:W-:Y:S08]  /*150d0*/  MUFU.EX2 R7, R7 ;  /* 0x0000000700077308 */ /* 0x000ff00000000800 */
[----:B------:R-:W1:Y:S01]  /*150e0*/  MUFU.EX2 R169, R169 ;  /* 0x000000a900a97308 */ /* 0x000e620000000800 */
[----:B---3--:R-:W-:Y:S01]  /*150f0*/  FADD.FTZ R163, R153, R2 ;  /* 0x0000000299a37221 */ /* 0x008fe20000010000 */
[----:B------:R-:W-:-:S06]  /*15100*/  FADD.FTZ R2, R6, R3 ;  /* 0x0000000306027221 */ /* 0x000fcc0000010000 */
[----:B------:R-:W3:Y:S08]  /*15110*/  MUFU.EX2 R4, R4 ;  /* 0x0000000400047308 */ /* 0x000ef00000000800 */
[----:B------:R-:W4:Y:S01]  /*15120*/  MUFU.EX2 R170, R170 ;  /* 0x000000aa00aa7308 */ /* 0x000f220000000800 */
[----:B0-----:R-:W-:Y:S01]  /*15130*/  FADD.FTZ R162, R168, R163 ;  /* 0x000000a3a8a27221 */ /* 0x001fe20000010000 */
[----:B------:R-:W-:-:S03]  /*15140*/  FADD.FTZ R2, R5, R2 ;  /* 0x0000000205027221 */ /* 0x000fc60000010000 */
[----:B-1----:R-:W-:Y:S01]  /*15150*/  FADD.FTZ R163, R169, R162 ;  /* 0x000000a2a9a37221 */ /* 0x002fe20000010000 */
[----:B------:R-:W-:Y:S01]  /*15160*/  FADD.FTZ R3, R7, R2 ;  /* 0x0000000207037221 */ /* 0x000fe20000010000 */
[C---:B------:R-:W-:Y:S01]  /*15170*/  FMUL.FTZ R113, R160.reuse, R113 ;  /* 0x00000071a0717220 */ /* 0x040fe20000410000 */
[----:B------:R-:W-:Y:S02]  /*15180*/  FMUL.FTZ R112, R160, R112 ;  /* 0x00000070a0707220 */ /* 0x000fe40000410000 */
[----:B---3--:R-:W-:Y:S01]  /*15190*/  FADD.FTZ R162, R4, R3 ;  /* 0x0000000304a27221 */ /* 0x008fe20000010000 */
[C---:B------:R-:W-:Y:S01]  /*151a0*/  FMUL.FTZ R155, R160.reuse, R155 ;  /* 0x0000009ba09b7220 */ /* 0x040fe20000410000 */
[----:B------:R-:W-:Y:S01]  /*151b0*/  FMUL.FTZ R154, R160, R154 ;  /* 0x0000009aa09a7220 */ /* 0x000fe20000410000 */
[----:B----4-:R-:W-:-:S05]  /*151c0*/  FADD.FTZ R163, R170, R163 ;  /* 0x000000a3aaa37221 */ /* 0x010fca0000010000 */
[----:B------:R0:W-:Y:S01]  /*151d0*/  STL.64 [R1+0x1f0], R162 ;  /* 0x0001f0a201007387 */ /* 0x0001e20000100a00 */
[----:B------:R-:W-:Y:S01]  /*151e0*/  BAR.SYNC.DEFER_BLOCKING 0xf, 0x100 ;  /* 0x03c4000000007b1d */ /* 0x000fe20000010000 */
        /* <DEDUP_REMOVED lines=16> */
[----:B------:R-:W3:Y:S04]  /*152f0*/  LD.E.64 R2, desc[UR36][R64.64+0x8] ;  /* 0x0000082440027980 */ /* 0x000ee8000c101b00 */
[----:B0-----:R-:W4:Y:S04]  /*15300*/  LD.E.64 R162, desc[UR36][R64.64] ;  /* 0x0000002440a27980 */ /* 0x001f28000c101b00 */
[----:B------:R-:W-:Y:S04]  /*15310*/  STL.64 [R1+0x2b8], R112 ;  /* 0x0002b87001007387 */ /* 0x000fe80000100a00 */
[----:B------:R0:W-:Y:S01]  /*15320*/  STL.64 [R1+0x3f8], R154 ;  /* 0x0003f89a01007387 */ /* 0x0001e20000100a00 */
[C---:B------:R-:W-:Y:S01]  /*15330*/  FMUL.FTZ R33, R173.reuse, R33 ;  /* 0x00000021ad217220 */ /* 0x040fe20000410000 */
[C---:B------:R-:W-:Y:S01]  /*15340*/  FMUL.FTZ R32, R173.reuse, R32 ;  /* 0x00000020ad207220 */ /* 0x040fe20000410000 */
[C---:B------:R-:W-:Y:S01]  /*15350*/  FMUL.FTZ R35, R173.reuse, R35 ;  /* 0x00000023ad237220 */ /* 0x040fe20000410000 */
[C---:B------:R-:W-:Y:S01]  /*15360*/  FMUL.FTZ R34, R173.reuse, R34 ;  /* 0x00000022ad227220 */ /* 0x040fe20000410000 */
[C---:B------:R-:W-:Y:S01]  /*15370*/  FMUL.FTZ R37, R173.reuse, R37 ;  /* 0x00000025ad257220 */ /* 0x040fe20000410000 */
[C---:B------:R-:W-:Y:S01]  /*15380*/  FMUL.FTZ R36, R173.reuse, R36 ;  /* 0x00000024ad247220 */ /* 0x040fe20000410000 */
[----:B0-----:R-:W3:Y:S01]  /*15390*/  LDL R154, [R1+0x2bc] ;  /* 0x0002bc00019a7983 */ /* 0x001ee20000100800 */
        /* <DEDUP_REMOVED lines=36> */
[C---:B--2---:R-:W-:Y:S01]  /*155e0*/  FMUL.FTZ R85, R173.reuse, R85 ;  /* 0x00000055ad557220 */ /* 0x044fe20000410000 */
        /* <DEDUP_REMOVED lines=127> */
[----:B0-----:R-:W3:Y:S04]  /*15de0*/  LDL R24, [R1+0x210] ;  /* 0x0002100001187983 */ /* 0x001ee80000100800 */
[----:B-1----:R-:W3:Y:S04]  /*15df0*/  LDL R88, [R1+0x214] ;  /* 0x0002140001587983 */ /* 0x002ee80000100800 */
[----:B--2---:R-:W2:Y:S04]  /*15e00*/  LDL R90, [R1+0x218] ;  /* 0x00021800015a7983 */ /* 0x004ea80000100800 */
[----:B------:R-:W2:Y:S04]  /*15e10*/  LDL R92, [R1+0x21c] ;  /* 0x00021c00015c7983 */ /* 0x000ea80000100800 */
[----:B------:R-:W2:Y:S04]  /*15e20*/  LDL R26, [R1+0x220] ;  /* 0x00022000011a7983 */ /* 0x000ea80000100800 */
[----:B------:R-:W2:Y:S04]  /*15e30*/  LDL R94, [R1+0x224] ;  /* 0x00022400015e7983 */ /* 0x000ea80000100800 */
[----:B------:R-:W2:Y:S04]  /*15e40*/  LDL R96, [R1+0x228] ;  /* 0x0002280001607983 */ /* 0x000ea80000100800 */
[----:B------:R-:W2:Y:S04]  /*15e50*/  LDL R98, [R1+0x22c] ;  /* 0x00022c0001627983 */ /* 0x000ea80000100800 */
[----:B------:R-:W2:Y:S04]  /*15e60*/  LDL R28, [R1+0x230] ;  /* 0x00023000011c7983 */ /* 0x000ea80000100800 */
[----:B----4-:R-:W4:Y:S04]  /*15e70*/  LDL R100, [R1+0x234] ;  /* 0x0002340001647983 */ /* 0x010f280000100800 */
[----:B------:R-:W4:Y:S04]  /*15e80*/  LDL R102, [R1+0x238] ;  /* 0x0002380001667983 */ /* 0x000f280000100800 */
[----:B------:R-:W4:Y:S04]  /*15e90*/  LDL R104, [R1+0x23c] ;  /* 0x00023c0001687983 */ /* 0x000f280000100800 */
[----:B------:R-:W4:Y:S04]  /*15ea0*/  LDL R30, [R1+0x240] ;  /* 0x00024000011e7983 */ /* 0x000f280000100800 */
[----:B------:R-:W4:Y:S04]  /*15eb0*/  LDL R106, [R1+0x244] ;  /* 0x00024400016a7983 */ /* 0x000f280000100800 */
[----:B------:R-:W4:Y:S04]  /*15ec0*/  LDL R108, [R1+0x248] ;  /* 0x00024800016c7983 */ /* 0x000f280000100800 */
[----:B---3--:R-:W3:Y:S04]  /*15ed0*/  LDL R110, [R1+0x24c] ;  /* 0x00024c00016e7983 */ /* 0x008ee80000100800 */
[----:B------:R-:W3:Y:S04]  /*15ee0*/  LDL R32, [R1+0x250] ;  /* 0x0002500001207983 */ /* 0x000ee80000100800 */
        /* <DEDUP_REMOVED lines=110> */
[----:B------:R0:W-:Y:S04]  /*165d0*/  STL [R1+0x2bc], R154 ;  /* 0x0002bc9a01007387 */ /* 0x0001e80000100800 */
[----:B------:R-:W3:Y:S04]  /*165e0*/  LDL R173, [R1+0x1c8] ;  /* 0x0001c80001ad7983 */ /* 0x000ee80000100800 */
[----:B0-----:R-:W3:Y:S04]  /*165f0*/  LDL.64 R154, [R1+0x88] ;  /* 0x00008800019a7983 */ /* 0x001ee80000100a00 */
        /* <DEDUP_REMOVED lines=15> */
[----:B---3--:R-:W-:Y:S04]  /*166f0*/  STL [R1+0x24c], R110 ;  /* 0x00024c6e01007387 */ /* 0x008fe80000100800 */
        /* <DEDUP_REMOVED lines=70> */
[----:B------:R1:W-:Y:S04]  /*16b60*/  STL [R1+0x36c], R31 ;  /* 0x00036c1f01007387 */ /* 0x0003e80000100800 */
[----:B------:R-:W-:Y:S04]  /*16b70*/  STL [R1+0x370], R68 ;  /* 0x0003704401007387 */ /* 0x000fe80000100800 */
[----:B------:R-:W-:Y:S04]  /*16b80*/  STL [R1+0x374], R33 ;  /* 0x0003742101007387 */ /* 0x000fe80000100800 */
[----:B------:R2:W-:Y:S04]  /*16b90*/  STL [R1+0x378], R35 ;  /* 0x0003782301007387 */ /* 0x0005e80000100800 */
        /* <DEDUP_REMOVED lines=37> */
[----:B0-----:R-:W4:Y:S04]  /*16df0*/  LDL.128 R24, [R1+0x210] ;  /* 0x0002100001187983 */ /* 0x001f280000100c00 */
[----:B-1----:R-:W4:Y:S04]  /*16e00*/  LDL.128 R28, [R1+0x220] ;  /* 0x00022000011c7983 */ /* 0x002f280000100c00 */
[----:B--2---:R-:W2:Y:S04]  /*16e10*/  LDL.128 R32, [R1+0x230] ;  /* 0x0002300001207983 */ /* 0x004ea80000100c00 */
        /* <DEDUP_REMOVED lines=29> */
[----:B------:R-:W-:Y:S01]  /*16ff0*/  MOV R177, R2 ;  /* 0x0000000200b17202 */ /* 0x000fe20000000f00 */
[----:B------:R-:W-:-:S04]  /*17000*/  IMAD R154, R173, 0x1000, R154 ;  /* 0x00001000ad9a7824 */ /* 0x000fc800078e029a */
[--C-:B------:R-:W-:Y:S01]  /*17010*/  IMAD R3, R163, 0x2, R177.reuse ;  /* 0x00000002a3037824 */ /* 0x100fe200078e02b1 */
[----:B------:R-:W-:Y:S01]  /*17020*/  F2FP.BF16.F32.PACK_AB R156, R156, R19 ;  /* 0x000000139c9c723e */ /* 0x000fe200000010ff */
[C---:B------:R-:W-:Y:S01]  /*17030*/  IMAD R2, R162.reuse, 0x2, R177 ;  /* 0x00000002a2027824 */ /* 0x040fe200078e02b1 */
[----:B------:R-:W-:Y:S01]  /*17040*/  F2FP.BF16.F32.PACK_AB R157, R157, R20 ;  /* 0x000000149d9d723e */ /* 0x000fe200000010ff */
[----:B------:R-:W-:Y:S01]  /*17050*/  IMAD R176, R162, 0x2, R3 ;  /* 0x00000002a2b07824 */ /* 0x000fe200078e0203 */
[----:B------:R-:W-:Y:S02]  /*17060*/  F2FP.BF16.F32.PACK_AB R158, R17, R158 ;  /* 0x0000009e119e723e */ /* 0x000fe400000010ff */
[----:B------:R-:W-:Y:S02]  /*17070*/  F2FP.BF16.F32.PACK_AB R159, R18, R159 ;  /* 0x0000009f129f723e */ /* 0x000fe400000010ff */
[----:B------:R-:W-:Y:S02]  /*17080*/  F2FP.BF16.F32.PACK_AB R160, R15, R14 ;  /* 0x0000000e0fa0723e */ /* 0x000fe400000010ff */
[----:B------:R-:W-:-:S02]  /*17090*/  F2FP.BF16.F32.PACK_AB R161, R16, R161 ;  /* 0x000000a110a1723e */ /* 0x000fc400000010ff */
[----:B------:R-:W-:Y:S02]  /*170a0*/  F2FP.BF16.F32.PACK_AB R162, R13, R12 ;  /* 0x0000000c0da2723e */ /* 0x000fe400000010ff */
[----:B------:R-:W-:Y:S02]  /*170b0*/  F2FP.BF16.F32.PACK_AB R163, R171, R164 ;  /* 0x000000a4aba3723e */ /* 0x000fe400000010ff */
[----:B------:R-:W-:Y:S02]  /*170c0*/  F2FP.BF16.F32.PACK_AB R165, R166, R165 ;  /* 0x000000a5a6a5723e */ /* 0x000fe400000010ff */
[----:B------:R-:W-:Y:S02]  /*170d0*/  R2UR UR6, R154 ;  /* 0x000000009a0672ca */ /* 0x000fe400000e0000 */
[----:B------:R-:W-:Y:S02]  /*170e0*/  R2UR UR7, R155 ;  /* 0x000000009b0772ca */ /* 0x000fe400000e0000 */
[----:B------:R-:W-:-:S02]  /*170f0*/  F2FP.BF16.F32.PACK_AB R164, R11, R10 ;  /* 0x0000000a0ba4723e */ /* 0x000fc400000010ff */
[----:B------:R-:W-:Y:S02]  /*17100*/  F2FP.BF16.F32.PACK_AB R166, R8, R9 ;  /* 0x0000000908a6723e */ /* 0x000fe400000010ff */
[----:B------:R-:W-:Y:S02]  /*17110*/  F2FP.BF16.F32.PACK_AB R167, R172, R167 ;  /* 0x000000a7aca7723e */ /* 0x000fe400000010ff */
[----:B------:R-:W-:Y:S02]  /*17120*/  F2FP.BF16.F32.PACK_AB R172, R5, R6 ;  /* 0x0000000605ac723e */ /* 0x000fe400000010ff */
[----:B------:R-:W-:Y:S02]  /*17130*/  F2FP.BF16.F32.PACK_AB R173, R168, R153 ;  /* 0x00000099a8ad723e */ /* 0x000fe400000010ff */
[----:B------:R-:W-:Y:S02]  /*17140*/  F2FP.BF16.F32.PACK_AB R174, R4, R7 ;  /* 0x0000000704ae723e */ /* 0x000fe400000010ff */
[----:B------:R-:W-:Y:S01]  /*17150*/  F2FP.BF16.F32.PACK_AB R175, R170, R169 ;  /* 0x000000a9aaaf723e */ /* 0x000fe200000010ff */
[----:B------:R-:W-:Y:S04]  /*17160*/  STSM.16.M88.4 [R177], R156 ;  /* 0x0000009cb1007844 */ /* 0x000fe80000000200 */
[----:B------:R0:W-:Y:S04]  /*17170*/  STSM.16.M88.4 [R2], R160 ;  /* 0x000000a002007844 */ /* 0x0001e80000000200 */
[----:B------:R1:W-:Y:S04]  /*17180*/  STSM.16.M88.4 [R3], R164 ;  /* 0x000000a403007844 */ /* 0x0003e80000000200 */
[----:B------:R-:W-:Y:S01]  /*17190*/  STSM.16.M88.4 [R176], R172 ;  /* 0x000000acb0007844 */ /* 0x000fe20000000200 */
[----:B------:R-:W-:-:S02]  /*171a0*/  VIADD R4, R154, 0x80 ;  /* 0x000000809a047836 */ /* 0x000fc40000000000 */
[----:B------:R-:W-:Y:S01]  /*171b0*/  IMAD.MOV.U32 R5, RZ, RZ, R155 ;  /* 0x000000ffff057224 */ /* 0x000fe200078e009b */
[----:B--2---:R-:W-:-:S06]  /*171c0*/  WARPGROUP.ARRIVE ;  /* 0x00000000000079c5 */ /* 0x004fcc0000000000 */
[----:B------:R-:W-:Y:S01]  /*171d0*/  HGMMA.64x256x16.F32.BF16 R24, R156, gdesc[UR4].tnspB, R24, gsb0 ;  /* 0x43e000049c187df0 */ /* 0x000fe20008001818 */
[----:B------:R-:W-:Y:S02]  /*171e0*/  R2UR UR6, R4 ;  /* 0x00000000040672ca */ /* 0x000fe400000e0000 */
[----:B------:R-:W-:Y:S01]  /*171f0*/  R2UR UR7, R5 ;  /* 0x00000000050772ca */ /* 0x000fe200000e0000 */
[----:B0-----:R-:W-:Y:S02]  /*17200*/  VIADD R2, R154, 0x100 ;  /* 0x000001009a027836 */ /* 0x001fe40000000000 */
[----:B-1----:R-:W-:Y:S01]  /*17210*/  IMAD.MOV.U32 R3, RZ, RZ, R155 ;  /* 0x000000ffff037224 */ /* 0x002fe200078e009b */
        /* <DEDUP_REMOVED lines=145> */
[----:B------:R-:W4:Y:S04]  /*17b30*/  LDL R70, [R1+0x218] ;  /* 0x0002180001467983 */ /* 0x000f280000100800 */
[----:B-1----:R-:W4:Y:S04]  /*17b40*/  LDL R72, [R1+0x21c] ;  /* 0x00021c0001487983 */ /* 0x002f280000100800 */
[----:B------:R-:W4:Y:S04]  /*17b50*/  LDL R4, [R1+0x220] ;  /* 0x0002200001047983 */ /* 0x000f280000100800 */
[----:B------:R-:W4:Y:S04]  /*17b60*/  LDL R74, [R1+0x224] ;  /* 0x00022400014a7983 */ /* 0x000f280000100800 */
        /* <DEDUP_REMOVED lines=137> */
[----:B---3--:R-:W-:Y:S04]  /*18400*/  STL [R1+0x234], R80 ;  /* 0x0002345001007387 */ /* 0x008fe80000100800 */
        /* <DEDUP_REMOVED lines=127> */
.L_x_5200:
[----:B------:R-:W-:Y:S05]  /*18c00*/  BSYNC B0 ;  /* 0x0000000000007941 */ /* 0x000fea0003800000 */
.L_x_5199:
[----:B------:R-:W2:Y:S04]  /*18c10*/  LDL.64 R4, [R1+0x48] ;  /* 0x0000480001047983 */ /* 0x000ea80000100a00 */
[----:B------:R-:W3:Y:S01]  /*18c20*/  LDL R3, [R1+0x34] ;  /* 0x0000340001037983 */ /* 0x000ee20000100800 */
[C---:B------:R-:W-:Y:S01]  /*18c30*/  ISETP.GT.AND P0, PT, R0.reuse, R21, PT ;  /* 0x000000150000720c */ /* 0x040fe20003f04270 */
[----:B------:R-:W-:Y:S01]  /*18c40*/  VIADD R0, R0, 0xffffffff ;  /* 0xffffffff00007836 */ /* 0x000fe20000000000 */
[----:B--2---:R-:W-:-:S05]  /*18c50*/  MOV R5, R4 ;  /* 0x0000000400057202 */ /* 0x004fca0000000f00 */
[----:B-----5:R-:W-:-:S05]  /*18c60*/  IMAD R2, R2, 0x8, R5 ;  /* 0x0000000802027824 */ /* 0x020fca00078e0205 */
[----:B---3--:R-:W-:-:S04]  /*18c70*/  PRMT R2, R3, 0x654, R2 ;  /* 0x0000065403027816 */ /* 0x008fc80000000002 */
[----:B------:R0:W-:Y:S01]  /*18c80*/  SYNCS.ARRIVE.TRANS64.RED.A1T0 RZ, [R2+URZ], RZ ;  /* 0x000000ff02ff79a7 */ /* 0x0001e2000810043f */
[----:B------:R-:W-:Y:S05]  /*18c90*/  @P0 BRA `(.L_x_5201) ;  /* 0xffffff8c00a80947 */ /* 0x000fea000383ffff */
.L_x_5178:
[----:B------:R-:W-:-:S13]  /*18ca0*/  ISETP.GE.AND P0, PT, R0, R22, PT ;  /* 0x000000160000720c */ /* 0x000fda0003f06270 */
[----:B------:R-:W-:Y:S05]  /*18cb0*/  @!P0 BRA `(.L_x_5202) ;  /* 0x0000007c00f48947 */ /* 0x000fea0003800000 */
.L_x_5235:
[----:B------:R-:W2:Y:S04]  /*18cc0*/  LDL R20, [R1+0x1c8] ;  /* 0x0001c80001147983 */ /* 0x000ea80000100800 */
[----:B01----:R-:W3:Y:S04]  /*18cd0*/  LDL R2, [R1+0x1d0] ;  /* 0x0001d00001027983 */ /* 0x003ee80000100800 */
        /* <DEDUP_REMOVED lines=18> */
.L_x_5204:
[----:B------:R-:W-:Y:S05]  /*18e00*/  BSYNC B0 ;  /* 0x0000000000007941 */ /* 0x000fea0003800000 */
.L_x_5203:
        /* <DEDUP_REMOVED lines=9> */
.L_x_5206:
[----:B------:R-:W-:Y:S05]  /*18ea0*/  BSYNC B0 ;  /* 0x0000000000007941 */ /* 0x000fea0003800000 */
.L_x_5205:
[----:B------:R-:W-:Y:S04]  /*18eb0*/  BSSY B0, `(.L_x_5207) ;  /* 0x0000006000007945 */ /* 0x000fe80003800000 */
[----:B-1----:R-:W-:Y:S05]  /*18ec0*/  @P0 BRA `(.L_x_5208) ;  /* 0x0000000000100947 */ /* 0x002fea0003800000 */
[----:B-----5:R-:W-:Y:S01]  /*18ed0*/  IMAD R6, R6, 0x8, R3 ;  /* 0x0000000806067824 */ /* 0x020fe200078e0203 */
[----:B------:R-:W-:-:S04]  /*18ee0*/  SHF.L.U32 R7, R7, 0x1f, RZ ;  /* 0x0000001f07077819 */ /* 0x000fc800000006ff */
[----:B------:R-:W1:Y:S02]  /*18ef0*/  SYNCS.PHASECHK.TRANS64.TRYWAIT P0, [R6+URZ], R7 ;  /* 0x00000007060075a7 */ /* 0x000e64000800017f */
[----:B-1----:R-:W-:Y:S05]  /*18f00*/  @!P0 BRA `(.L_x_5209) ;  /* 0x0000010800888947 */ /* 0x002fea0003800000 */
.L_x_5208:
[----:B------:R-:W-:Y:S05]  /*18f10*/  BSYNC B0 ;  /* 0x0000000000007941 */ /* 0x000fea0003800000 */
.L_x_5207:
        /* <DEDUP_REMOVED lines=57> */
.L_x_5211:
[----:B------:R-:W-:Y:S05]  /*192b0*/  BSYNC B0 ;  /* 0x0000000000007941 */ /* 0x000fea0003800000 */
.L_x_5210:
        /* <DEDUP_REMOVED lines=8> */
.L_x_5213:
[----:B------:R-:W-:Y:S05]  /*19340*/  BSYNC B0 ;  /* 0x0000000000007941 */ /* 0x000fea0003800000 */
.L_x_5212:
[----:B------:R-:W-:Y:S04]  /*19350*/  BSSY B0, `(.L_x_5214) ;  /* 0x0000004000007945 */ /* 0x000fe80003800000 */
[----:B-1----:R-:W-:Y:S05]  /*19360*/  @P0 BRA `(.L_x_5215) ;  /* 0x0000000000080947 */ /* 0x002fea0003800000 */
[----:B------:R-:W1:Y:S02]  /*19370*/  SYNCS.PHASECHK.TRANS64.TRYWAIT P0, [R12+URZ], R13 ;  /* 0x0000000d0c0075a7 */ /* 0x000e64000800017f */
[----:B-1----:R-:W-:Y:S05]  /*19380*/  @!P0 BRA `(.L_x_5216) ;  /* 0x00000104007c8947 */ /* 0x002fea0003800000 */
.L_x_5215:
[----:B------:R-:W-:Y:S05]  /*19390*/  BSYNC B0 ;  /* 0x0000000000007941 */ /* 0x000fea0003800000 */
.L_x_5214:
        /* <DEDUP_REMOVED lines=439> */
.L_x_5218:
[----:B------:R-:W-:Y:S05]  /*1af10*/  BSYNC B0 ;  /* 0x0000000000007941 */ /* 0x000fea0003800000 */
.L_x_5217:
        /* <DEDUP_REMOVED lines=8> */
[----:B------:R-:W4:Y:S04]  /*1afa0*/  LDL R13, [R1+0x50] ;  /* 0x00005000010d7983 */ /* 0x000f280000100800 */
[----:B------:R-:W4:Y:S04]  /*1afb0*/  LDL R16, [R1+0xf8] ;  /* 0x0000f80001107983 */ /* 0x000f280000100800 */
[----:B------:R-:W4:Y:S04]  /*1afc0*/  LDL.128 R8, [R1+0xe0] ;  /* 0x0000e00001087983 */ /* 0x000f280000100c00 */
[----:B0-----:R-:W4:Y:S04]  /*1afd0*/  LDL.128 R4, [R1+0xd0] ;  /* 0x0000d00001047983 */ /* 0x001f280000100c00 */
[----:B--2---:R3:W2:Y:S02]  /*1afe0*/  LD.E R2, desc[UR36][R2.64] ;  /* 0x0000002402027980 */ /* 0x0046a4000c101900 */
[----:B---3--:R-:W-:-:S04]  /*1aff0*/  SHF.R.S32.HI R3, RZ, 0x1f, R12 ;  /* 0x0000001fff037819 */ /* 0x008fc8000001140c */
[----:B------:R-:W-:-:S04]  /*1b000*/  LEA.HI R17, R3, R12, RZ, 0x7 ;  /* 0x0000000c03117211 */ /* 0x000fc800078f38ff */
[----:B------:R-:W-:-:S05]  /*1b010*/  LOP3.LUT R17, R17, 0xffffff80, RZ, 0xc0, !PT ;  /* 0xffffff8011117812 */ /* 0x000fca00078ec0ff */
[----:B------:R-:W-:Y:S01]  /*1b020*/  IMAD.IADD R17, R12, 0x1, -R17 ;  /* 0x000000010c117824 */ /* 0x000fe200078e0a11 */
[----:B------:R-:W-:-:S04]  /*1b030*/  LEA.HI R21, R3, R12, RZ, 0x2 ;  /* 0x0000000c03157211 */ /* 0x000fc800078f10ff */
[----:B------:R-:W-:-:S05]  /*1b040*/  LOP3.LUT R21, R21, 0xfffffffc, RZ, 0xc0, !PT ;  /* 0xfffffffc15157812 */ /* 0x000fca00078ec0ff */
[----:B------:R-:W-:Y:S01]  /*1b050*/  IMAD.IADD R21, R12, 0x1, -R21 ;  /* 0x000000010c157824 */ /* 0x000fe200078e0a15 */
[----:B----4-:R-:W-:-:S04]  /*1b060*/  ISETP.NE.AND P0, PT, R14, 0x1, PT ;  /* 0x000000010e00780c */ /* 0x010fc80003f05270 */
[----:B------:R-:W-:-:S04]  /*1b070*/  LEA.HI R12, R21, R21, RZ, 0x1 ;  /* 0x00000015150c7211 */ /* 0x000fc800078f08ff */
[----:B------:R-:W-:-:S05]  /*1b080*/  LOP3.LUT R12, R12, 0x1ffffffe, RZ, 0xc0, !PT ;  /* 0x1ffffffe0c0c7812 */ /* 0x000fca00078ec0ff */
[----:B------:R-:W-:Y:S01]  /*1b090*/  IMAD.IADD R12, R21, 0x1, -R12 ;  /* 0x00000001150c7824 */ /* 0x000fe200078e0a0c */
[----:B------:R-:W-:Y:S01]  /*1b0a0*/  ISETP.GE.AND P1, PT, R9, 0x1, PT ;  /* 0x000000010900780c */ /* 0x000fe20003f26270 */
[----:B------:R-:W-:Y:S01]  /*1b0b0*/  BSSY B0, `(.L_x_5219) ;  /* 0x000006f000007945 */ /* 0x000fe20003800000 */
[----:B--2---:R-:W-:-:S04]  /*1b0c0*/  FMUL.FTZ R26, R26, R2 ;  /* 0x000000021a1a7220 */ /* 0x004fc80000410000 */
[----:B------:R0:W1:Y:S01]  /*1b0d0*/  MUFU.TANH R18, R26 ;  /* 0x0000001a00127308 */ /* 0x0000620000002400 */
[----:B------:R-:W-:Y:S01]  /*1b0e0*/  FMUL.FTZ R30, R30, R2 ;  /* 0x000000021e1e7220 */ /* 0x000fe20000410000 */
[----:B0-----:R-:W-:-:S06]  /*1b0f0*/  SHF.R.S32.HI R26, RZ, 0x1f, R17 ;  /* 0x0000001fff1a7819 */ /* 0x001fcc0000011411 */
[----:B------:R0:W2:Y:S01]  /*1b100*/  MUFU.TANH R159, R30 ;  /* 0x0000001e009f7308 */ /* 0x0000a20000002400 */
[----:B------:R-:W-:-:S04]  /*1b110*/  LEA.HI R19, R26, R17, RZ, 0x2 ;  /* 0x000000111a137211 */ /* 0x000fc800078f10ff */
[--C-:B------:R-:W-:Y:S02]  /*1b120*/  SHF.R.S32.HI R3, RZ, 0x2, R19.reuse ;  /* 0x00000002ff037819 */ /* 0x100fe40000011413 */
[----:B0-----:R-:W-:Y:S02]  /*1b130*/  SHF.R.S32.HI R30, RZ, 0x1f, R19 ;  /* 0x0000001fff1e7819 */ /* 0x001fe40000011413 */
[----:B------:R-:W-:Y:S02]  /*1b140*/  LEA.HI R26, R26, R17, RZ, 0x5 ;  /* 0x000000111a1a7211 */ /* 0x000fe400078f28ff */
[----:B------:R-:W-:Y:S02]  /*1b150*/  LEA.HI R30, R30, R3, RZ, 0x3 ;  /* 0x000000031e1e7211 */ /* 0x000fe400078f18ff */
[----:B------:R-:W-:Y:S02]  /*1b160*/  SHF.R.S32.HI R26, RZ, 0x5, R26 ;  /* 0x00000005ff1a7819 */ /* 0x000fe4000001141a */
[----:B------:R-:W-:-:S05]  /*1b170*/  LOP3.LUT R30, R30, 0xfffffff8, RZ, 0xc0, !PT ;  /* 0xfffffff81e1e7812 */ /* 0x000fca00078ec0ff */
[----:B------:R-:W-:Y:S02]  /*1b180*/  IMAD.IADD R30, R3, 0x1, -R30 ;  /* 0x00000001031e7824 */ /* 0x000fe400078e0a1e */
[----:B------:R-:W-:-:S04]  /*1b190*/  IMAD R3, R13, 0x4, R26 ;  /* 0x000000040d037824 */ /* 0x000fc800078e021a */
[----:B------:R-:W-:-:S04]  /*1b1a0*/  IMAD.U32 R3, R3, 0x10, R30 ;  /* 0x0000001003037824 */ /* 0x000fc800078e001e */
[----:B------:R-:W-:-:S04]  /*1b1b0*/  IMAD R14, R12, 0x8, R3 ;  /* 0x000000080c0e7824 */ /* 0x000fc800078e0203 */
[----:B------:R-:W-:-:S05]  /*1b1c0*/  @P0 IMAD.HI.U32 R15, R14, R15, RZ ;  /* 0x0000000f0e0f0227 */ /* 0x000fca00078e00ff */
[----:B------:R-:W-:Y:S01]  /*1b1d0*/  @P0 SHF.R.U32.HI R14, RZ, R16, R15 ;  /* 0x00000010ff0e0219 */ /* 0x000fe2000001160f */
[----:B------:R-:W-:Y:S01]  /*1b1e0*/  IMAD.SHL.U32 R13, R0, 0x40, RZ ;  /* 0x00000040000d7824 */ /* 0x000fe200078e00ff */
[----:B------:R-:W-:-:S03]  /*1b1f0*/  LOP3.LUT R12, R19, 0x7ffffffc, RZ, 0xc0, !PT ;  /* 0x7ffffffc130c7812 */ /* 0x000fc600078ec0ff */
[----:B------:R-:W0:Y:S01]  /*1b200*/  SHFL.IDX PT, R15, R14, RZ, 0x1c1f ;  /* 0x001c1fff0e0f7589 */ /* 0x000e2200000e0000 */
[----:B------:R-:W-:Y:S01]  /*1b210*/  IADD3 R3, -R13, 0x1, RZ ;  /* 0x000000010d037810 */ /* 0x000fe20007ffe1ff */
[----:B------:R-:W-:Y:S02]  /*1b220*/  IMAD.IADD R12, R17, 0x1, -R12 ;  /* 0x00000001110c7824 */ /* 0x000fe400078e0a0c */
        /* <DEDUP_REMOVED lines=30> */
[----:B------:R-:W-:Y:S01]  /*1b410*/  IMAD R3, R12, -0x2, R3 ;  /* 0xfffffffe0c037824 */ /* 0x000fe200078e0203 */
[----:B------:R-:W3:Y:S04]  /*1b420*/  MUFU.TANH R24, R24 ;  /* 0x0000001800187308 */ /* 0x000ee80000002400 */
[----:B------:R-:W-:-:S04]  /*1b430*/  IADD3 R16, -R4, R3, R5 ;  /* 0x0000000304107210 */ /* 0x000fc80007ffe105 */
[----:B------:R-:W4:Y:S01]  /*1b440*/  MUFU.TANH R25, R25 ;  /* 0x0000001900197308 */ /* 0x000f220000002400 */
[----:B------:R-:W-:-:S07]  /*1b450*/  LOP3.LUT R3, RZ, R6, RZ, 0x33, !PT ;  /* 0x00000006ff037212 */ /* 0x000fce00078e33ff */
        /* <DEDUP_REMOVED lines=27> */
[----:B------:R-:W1:Y:S08]  /*1b610*/  MUFU.TANH R54, R54 ;  /* 0x0000003600367308 */ /* 0x000e700000002400 */
[----:B------:R1:W1:Y:S01]  /*1b620*/  MUFU.TANH R162, R2 ;  /* 0x0000000200a27308 */ /* 0x0002620000002400 */
[----:B------:R-:W-:-:S02]  /*1b630*/  IMAD.IADD R16, R16, 0x1, R3 ;  /* 0x0000000110107824 */ /* 0x000fc400078e0203 */
[----:B------:R-:W-:Y:S02]  /*1b640*/  IMAD.IADD R21, R8, 0x1, -R13 ;  /* 0x0000000108157824 */ /* 0x000fe400078e0a0d */
[--C-:B0-----:R-:W-:Y:S02]  /*1b650*/  IMAD.IADD R6, R19, 0x1, R15.reuse ;  /* 0x0000000113067824 */ /* 0x101fe400078e020f */
[----:B------:R-:W-:Y:S01]  /*1b660*/  IMAD.IADD R3, R16, 0x1, R15 ;  /* 0x0000000110037824 */ /* 0x000fe200078e020f */
[----:B--234-:R-:W-:Y:S06]  /*1b670*/  @!P1 BRA `(.L_x_5220) ;  /* 0x0000000000489947 */ /* 0x01cfec0003800000 */
[----:B-1----:R-:W-:Y:S01]  /*1b680*/  IADD3 R2, -R4, R5, R15 ;  /* 0x0000000504027210 */ /* 0x002fe20007ffe10f */
        /* <DEDUP_REMOVED lines=9> */
.L_x_5222:
[----:B------:R-:W-:-:S13]  /*1b720*/  ISETP.NE.AND P0, PT, R9, 0x1, PT ;  /* 0x000000010900780c */ /* 0x000fda0003f05270 */
[----:B------:R-:W-:-:S05]  /*1b730*/  @P0 IMAD.HI.U32 R8, R2, R10, RZ ;  /* 0x0000000a02080227 */ /* 0x000fca00078e00ff */
[----:B------:R-:W-:-:S07]  /*1b740*/  @P0 SHF.R.U32.HI R2, RZ, R11, R8 ;  /* 0x0000000bff020219 */ /* 0x000fce0000011608 */
.L_x_5223:
[----:B------:R-:W-:Y:S05]  /*1b750*/  BSYNC B1 ;  /* 0x0000000000017941 */ /* 0x000fea0003800000 */
.L_x_5221:
[----:B------:R-:W-:-:S04]  /*1b760*/  IMAD R7, R2, R9, -R13 ;  /* 0x0000000902077224 */ /* 0x000fc800078e0a0d */
[----:B------:R-:W-:-:S05]  /*1b770*/  IMAD R2, R12, -0x2, R7 ;  /* 0xfffffffe0c027824 */ /* 0x000fca00078e0207 */
[----:B------:R-:W-:Y:S02]  /*1b780*/  VIMNMX R3, R3, R2, !PT ;  /* 0x0000000203037248 */ /* 0x000fe40007fe0100 */
[----:B------:R-:W-:-:S07]  /*1b790*/  VIADDMNMX R6, R2, R9, R6, PT ;  /* 0x0000000902067246 */ /* 0x000fce0003800106 */
.L_x_5220:
[----:B------:R-:W-:Y:S05]  /*1b7a0*/  BSYNC B0 ;  /* 0x0000000000007941 */ /* 0x000fea0003800000 */
.L_x_5219:
        /* <DEDUP_REMOVED lines=8> */
[----:B------:R-:W-:Y:S02]  /*1b830*/  ISETP.LT.OR P3, PT, R6, 0x2, P3 ;  /* 0x000000020600780c */ /* 0x000fe40001f61670 */
[----:B------:R-:W-:Y:S02]  /*1b840*/  FSEL R71, R28, -INF , !P2 ;  /* 0xff8000001c477808 */ /* 0x000fe40005000000 */
[----:B------:R-:W-:Y:S02]  /*1b850*/  ISETP.GT.AND P2, PT, R3, 0x10, !P4 ;  /* 0x000000100300780c */ /* 0x000fe40006744270 */
[----:B------:R-:W-:Y:S02]  /*1b860*/  ISETP.GE.AND P5, PT, R21, 0xa, PT ;  /* 0x0000000a1500780c */ /* 0x000fe40003fa6270 */
[----:B------:R-:W-:Y:S02]  /*1b870*/  FSEL R73, R25, -INF , !P3 ;  /* 0xff80000019497808 */ /* 0x000fe40005800000 */
[----:B------:R-:W-:-:S02]  /*1b880*/  P2R R25, PR, RZ, 0x10 ;  /* 0x00000010ff197803 */ /* 0x000fc40000000000 */
[----:B------:R-:W-:Y:S01]  /*1b890*/  ISETP.LT.OR P2, PT, R6, 0x11, P2 ;  /* 0x000000110600780c */ /* 0x000fe20001741670 */
[----:B0-----:R-:W-:Y:S01]  /*1b8a0*/  IMAD.IADD R7, R16, 0x1, R14 ;  /* 0x0000000110077824 */ /* 0x001fe200078e020e */
        /* <DEDUP_REMOVED lines=52> */
[----:B-1----:R-:W-:Y:S02]  /*1bbf0*/  P2R R2, PR, RZ, 0x40 ;  /* 0x00000040ff027803 */ /* 0x002fe40000000000 */
[----:B------:R-:W-:-:S04]  /*1bc00*/  ISETP.GT.AND P6, PT, R3, RZ, !P6 ;  /* 0x000000ff0300720c */ /* 0x000fc800077c4270 */
[----:B------:R-:W-:-:S04]  /*1bc10*/  ISETP.LT.OR P6, PT, R6, 0x1, P6 ;  /* 0x000000010600780c */ /* 0x000fc800037c1670 */
[----:B------:R-:W-:Y:S02]  /*1bc20*/  FSEL R59, R24, -INF , !P6 ;  /* 0xff800000183b7808 */ /* 0x000fe40007000000 */
[----:B------:R-:W-:-:S04]  /*1bc30*/  ISETP.GE.AND P6, PT, R21, 0x3a, PT ;  /* 0x0000003a1500780c */ /* 0x000fc80003fc6270 */
[----:B------:R-:W-:Y:S02]  /*1bc40*/  P2R R21, PR, RZ, 0x40 ;  /* 0x00000040ff157803 */ /* 0x000fe40000000000 */
[----:B------:R-:W-:-:S04]  /*1bc50*/  ISETP.GT.AND P6, PT, R3, 0x39, !P6 ;  /* 0x000000390300780c */ /* 0x000fc800077c4270 */
[----:B------:R-:W-:Y:S01]  /*1bc60*/  ISETP.LT.OR P6, PT, R6, 0x3a, P6 ;  /* 0x0000003a0600780c */ /* 0x000fe200037c1670 */
[----:B------:R-:W-:-:S03]  /*1bc70*/  IMAD.IADD R6, R19, 0x1, R14 ;  /* 0x0000000113067824 */ /* 0x000fc600078e020e */
        /* <DEDUP_REMOVED lines=13> */
.L_x_5227:
[----:B------:R-:W-:-:S13]  /*1bd50*/  ISETP.NE.AND P6, PT, R9, 0x1, PT ;  /* 0x000000010900780c */ /* 0x000fda0003fc5270 */
[----:B------:R-:W-:-:S05]  /*1bd60*/  @P6 IMAD.HI.U32 R10, R4, R10, RZ ;  /* 0x0000000a040a6227 */ /* 0x000fca00078e00ff */
[----:B------:R-:W-:-:S07]  /*1bd70*/  @P6 SHF.R.U32.HI R4, RZ, R11, R10 ;  /* 0x0000000bff046219 */ /* 0x000fce000001160a */
.L_x_5228:
[----:B------:R-:W-:Y:S05]  /*1bd80*/  BSYNC B1 ;  /* 0x0000000000017941 */ /* 0x000fea0003800000 */
.L_x_5226:
[----:B------:R-:W-:-:S04]  /*1bd90*/  IMAD R3, R4, R9, -R13 ;  /* 0x0000000904037224 */ /* 0x000fc800078e0a0d */
[----:B------:R-:W-:-:S05]  /*1bda0*/  IMAD R12, R12, -0x2, R3 ;  /* 0xfffffffe0c0c7824 */ /* 0x000fca00078e0203 */
[----:B------:R-:W-:Y:S02]  /*1bdb0*/  VIADDMNMX R6, R12, R9, R6, PT ;  /* 0x000000090c067246 */ /* 0x000fe40003800106 */
[----:B------:R-:W-:-:S07]  /*1bdc0*/  VIMNMX R7, R7, R12, !PT ;  /* 0x0000000c07077248 */ /* 0x000fce0007fe0100 */
.L_x_5225:
[----:B------:R-:W-:Y:S05]  /*1bdd0*/  BSYNC B0 ;  /* 0x0000000000007941 */ /* 0x000fea0003800000 */
.L_x_5224:
[C---:B------:R-:W-:Y:S01]  /*1bde0*/  ISETP.GT.AND P1, PT, R7.reuse, 0x8, !P1 ;  /* 0x000000080700780c */ /* 0x040fe20004f24270 */
[----:B------:R-:W2:Y:S01]  /*1bdf0*/  LDL.64 R10, [R1+0x1f0] ;  /* 0x0001f000010a7983 */ /* 0x000ea20000100a00 */
[----:B------:R-:W-:Y:S02]  /*1be00*/  ISETP.GT.AND P0, PT, R7, 0x1, !P0 ;  /* 0x000000010700780c */ /* 0x000fe40004704270 */
[C---:B------:R-:W-:Y:S01]  /*1be10*/  ISETP.LT.OR P1, PT, R6.reuse, 0x9, P1 ;  /* 0x000000090600780c */ /* 0x040fe20000f21670 */
[----:B------:R-:W3:Y:S01]  /*1be20*/  LDL.64 R12, [R1+0xb8] ;  /* 0x0000b800010c7983 */ /* 0x000ee20000100a00 */
[----:B------:R-:W-:Y:S02]  /*1be30*/  ISETP.LT.OR P0, PT, R6, 0x2, P0 ;  /* 0x000000020600780c */ /* 0x000fe40000701670 */
[----:B------:R-:W-:Y:S02]  /*1be40*/  FSEL R159, R159, -INF , !P1 ;  /* 0xff8000009f9f7808 */ /* 0x000fe40004800000 */
[----:B------:R-:W-:-:S02]  /*1be50*/  ISETP.NE.AND P1, PT, R25, RZ, PT ;  /* 0x000000ff1900720c */ /* 0x000fc40003f25270 */
[----:B------:R-:W4:Y:S01]  /*1be60*/  LDL.64 R24, [R1+0x1e0] ;  /* 0x0001e00001187983 */ /* 0x000f220000100a00 */
[----:B------:R-:W-:Y:S02]  /*1be70*/  FSEL R151, R27, -INF , !P0 ;  /* 0xff8000001b977808 */ /* 0x000fe40004000000 */
[----:B------:R-:W-:Y:S02]  /*1be80*/  ISETP.NE.AND P0, PT, R8, RZ, PT ;  /* 0x000000ff0800720c */ /* 0x000fe40003f05270 */
[----:B------:R-:W-:Y:S01]  /*1be90*/  ISETP.NE.AND P6, PT, R29, RZ, PT ;  /* 0x000000ff1d00720c */ /* 0x000fe20003fc5270 */
[----:B------:R-:W5:Y:S01]  /*1bea0*/  LDL R8, [R1+0x200] ;  /* 0x0002000001087983 */ /* 0x000f620000100800 */
[----:B------:R-:W-:-:S04]  /*1beb0*/  ISETP.GT.AND P0, PT, R7, 0x9, !P0 ;  /* 0x000000090700780c */ /* 0x000fc80004704270 */
[----:B------:R-:W-:-:S04]  /*1bec0*/  ISETP.LT.OR P0, PT, R6, 0xa, P0 ;  /* 0x0000000a0600780c */ /* 0x000fc80000701670 */
[----:B------:R-:W-:Y:S02]  /*1bed0*/  FSEL R163, R31, -INF , !P0 ;  /* 0xff8000001fa37808 */ /* 0x000fe40004000000 */
[----:B------:R-:W-:Y:S02]  /*1bee0*/  ISETP.GT.AND P0, PT, R7, 0x10, !P1 ;  /* 0x000000100700780c */ /* 0x000fe40004f04270 */
[----:B------:R-:W-:Y:S02]  /*1bef0*/  ISETP.NE.AND P1, PT, R33, RZ, PT ;  /* 0x000000ff2100720c */ /* 0x000fe40003f25270 */
        /* <DEDUP_REMOVED lines=10> */
[C---:B------:R-:W-:Y:S02]  /*1bfa0*/  ISETP.GT.AND P0, PT, R7.reuse, 0x19, !P6 ;  /* 0x000000190700780c */ /* 0x040fe40007704270 */
[C---:B------:R-:W-:Y:S02]  /*1bfb0*/  ISETP.GT.AND P1, PT, R7.reuse, 0x28, !P1 ;  /* 0x000000280700780c */ /* 0x040fe40004f24270 */
[----:B------:R-:W-:Y:S02]  /*1bfc0*/  ISETP.LT.OR P0, PT, R6, 0x1a, P0 ;  /* 0x0000001a0600780c */ /* 0x000fe40000701670 */
[----:B------:R-:W-:Y:S02]  /*1bfd0*/  ISETP.GT.AND P2, PT, R7, 0x29, !P2 ;  /* 0x000000290700780c */ /* 0x000fe40005744270 */
[----:B------:R-:W-:-:S02]  /*1bfe0*/  FSEL R154, R39, -INF , !P0 ;  /* 0xff800000279a7808 */ /* 0x000fc40004000000 */
[----:B------:R-:W-:Y:S02]  /*1bff0*/  ISETP.NE.AND P0, PT, R30, RZ, PT ;  /* 0x000000ff1e00720c */ /* 0x000fe40003f05270 */
[C---:B------:R-:W-:Y:S02]  /*1c000*/  ISETP.GT.AND P3, PT, R7.reuse, 0x30, !P3 ;  /* 0x000000300700780c */ /* 0x040fe40005f64270 */
[C---:B------:R-:W-:Y:S02]  /*1c010*/  ISETP.GT.AND P0, PT, R7.reuse, 0x20, !P0 ;  /* 0x000000200700780c */ /* 0x040fe40004704270 */
[----:B------:R-:W-:Y:S02]  /*1c020*/  ISETP.GT.AND P4, PT, R7, 0x31, !P4 ;  /* 0x000000310700780c */ /* 0x000fe40006784270 */
[----:B------:R-:W-:Y:S02]  /*1c030*/  ISETP.LT.OR P0, PT, R6, 0x21, P0 ;  /* 0x000000210600780c */ /* 0x000fe40000701670 */
[----:B------:R-:W-:-:S02]  /*1c040*/  ISETP.NE.AND P6, PT, R21, RZ, PT ;  /* 0x000000ff1500720c */ /* 0x000fc40003fc5270 */
[----:B------:R-:W-:Y:S02]  /*1c050*/  FSEL R153, R42, -INF , !P0 ;  /* 0xff8000002a997808 */ /* 0x000fe40004000000 */
[----:B------:R-:W-:-:S04]  /*1c060*/  ISETP.NE.AND P0, PT, R2, RZ, PT ;  /* 0x000000ff0200720c */ /* 0x000fc80003f05270 */
[----:B------:R-:W-:-:S04]  /*1c070*/  ISETP.GT.AND P0, PT, R7, RZ, !P0 ;  /* 0x000000ff0700720c */ /* 0x000fc80004704270 */
[----:B------:R-:W-:-:S04]  /*1c080*/  ISETP.LT.OR P0, PT, R6, 0x1, P0 ;  /* 0x000000010600780c */ /* 0x000fc80000701670 */
[----:B------:R-:W-:Y:S02]  /*1c090*/  FSEL R18, R18, -INF , !P0 ;  /* 0xff80000012127808 */ /* 0x000fe40004000000 */
[----:B------:R-:W-:-:S04]  /*1c0a0*/  ISETP.NE.AND P0, PT, R32, RZ, PT ;  /* 0x000000ff2000720c */ /* 0x000fc80003f05270 */
[----:B------:R-:W-:-:S04]  /*1c0b0*/  ISETP.GT.AND P0, PT, R7, 0x21, !P0 ;  /* 0x000000210700780c */ /* 0x000fc80004704270 */
[C---:B------:R-:W-:Y:S02]  /*1c0c0*/  ISETP.LT.OR P0, PT, R6.reuse, 0x22, P0 ;  /* 0x000000220600780c */ /* 0x040fe40000701670 */
[C---:B------:R-:W-:Y:S02]  /*1c0d0*/  ISETP.LT.OR P1, PT, R6.reuse, 0x29, P1 ;  /* 0x000000290600780c */ /* 0x040fe40000f21670 */
[----:B------:R-:W-:Y:S02]  /*1c0e0*/  FSEL R166, R43, -INF , !P0 ;  /* 0xff8000002ba67808 */ /* 0x000fe40004000000 */
[----:B------:R-:W-:Y:S02]  /*1c0f0*/  ISETP.LT.OR P2, PT, R6, 0x2a, P2 ;  /* 0x0000002a0600780c */ /* 0x000fe40001741670 */
[----:B------:R-:W-:Y:S02]  /*1c100*/  FSEL R167, R46, -INF , !P1 ;  /* 0xff8000002ea77808 */ /* 0x000fe40004800000 */
[----:B------:R-:W-:-:S02]  /*1c110*/  ISETP.LT.OR P3, PT, R6, 0x31, P3 ;  /* 0x000000310600780c */ /* 0x000fc40001f61670 */
[----:B------:R-:W-:Y:S02]  /*1c120*/  FSEL R171, R47, -INF , !P2 ;  /* 0xff8000002fab7808 */ /* 0x000fe40005000000 */
[C---:B------:R-:W-:Y:S02]  /*1c130*/  ISETP.GT.AND P5, PT, R7.reuse, 0x38, !P5 ;  /* 0x000000380700780c */ /* 0x040fe40006fa4270 */
[----:B------:R-:W-:Y:S02]  /*1c140*/  ISETP.LT.OR P4, PT, R6, 0x32, P4 ;  /* 0x000000320600780c */ /* 0x000fe40002781670 */
[----:B------:R-:W-:Y:S02]  /*1c150*/  FSEL R170, R50, -INF , !P3 ;  /* 0xff80000032aa7808 */ /* 0x000fe40005800000 */
[----:B------:R-:W-:Y:S02]  /*1c160*/  ISETP.GT.AND P6, PT, R7, 0x39, !P6 ;  /* 0x000000390700780c */ /* 0x000fe400077c4270 */
[----:B------:R-:W-:-:S02]  /*1c170*/  ISETP.LT.OR P5, PT, R6, 0x39, P5 ;  /* 0x000000390600780c */ /* 0x000fc40002fa1670 */
[----:B------:R-:W-:Y:S02]  /*1c180*/  FSEL R168, R51, -INF , !P4 ;  /* 0xff80000033a87808 */ /* 0x000fe40006000000 */
[----:B------:R-:W-:Y:S02]  /*1c190*/  ISETP.LT.OR P6, PT, R6, 0x3a, P6 ;  /* 0x0000003a0600780c */ /* 0x000fe400037c1670 */
[----:B------:R-:W-:Y:S02]  /*1c1a0*/  FSEL R169, R54, -INF , !P5 ;  /* 0xff80000036a97808 */ /* 0x000fe40006800000 */
[----:B------:R-:W-:Y:S02]  /*1c1b0*/  FSEL R162, R162, -INF , !P6 ;  /* 0xff800000a2a27808 */ /* 0x000fe40007000000 */
[----:B----4-:R-:W-:-:S04]  /*1c1c0*/  FMNMX.FTZ R2, R59, R24, !PT ;  /* 0x000000183b027209 */ /* 0x010fc80007810000 */
[----:B------:R-:W-:Y:S02]  /*1c1d0*/  FMNMX.FTZ R3, R73, R2, !PT ;  /* 0x0000000249037209 */ /* 0x000fe40007810000 */
[----:B------:R-:W-:Y:S02]  /*1c1e0*/  FMNMX.FTZ R2, R18, R25, !PT ;  /* 0x0000001912027209 */ /* 0x000fe40007810000 */
[----:B------:R-:W-:Y:S02]  /*1c1f0*/  FMNMX.FTZ R3, R71, R3, !PT ;  /* 0x0000000347037209 */ /* 0x000fe40007810000 */
[----:B------:R-:W-:Y:S02]  /*1c200*/  FMNMX.FTZ R2, R151, R2, !PT ;  /* 0x0000000297027209 */ /* 0x000fe40007810000 */
[----:B------:R-:W-:Y:S02]  /*1c210*/  FMNMX.FTZ R3, R17, R3, !PT ;  /* 0x0000000311037209 */ /* 0x000fe40007810000 */
[----:B------:R-:W-:-:S02]  /*1c220*/  FMNMX.FTZ R2, R159, R2, !PT ;  /* 0x000000029f027209 */ /* 0x000fc40007810000 */
        /* <DEDUP_REMOVED lines=23> */
[----:B------:R-:W-:-:S03]  /*1c3a0*/  FMNMX.FTZ R3, R169, R4, !PT ;  /* 0x00000004a9037209 */ /* 0x000fc60007810000 */
[----:B------:R-:W0:Y:S01]  /*1c3b0*/  SHFL.BFLY PT, R5, R2, 0x2, 0x1f ;  /* 0x0c401f0002057f89 */ /* 0x000e2200000e0000 */
[----:B------:R-:W-:-:S05]  /*1c3c0*/  FMNMX.FTZ R3, R162, R3, !PT ;  /* 0x00000003a2037209 */ /* 0x000fca0007810000 */
[----:B------:R-:W-:Y:S04]  /*1c3d0*/  STL.64 [R1+0x1e0], R2 ;  /* 0x0001e00201007387 */ /* 0x000fe80000100a00 */
[----:B------:R-:W4:Y:S01]  /*1c3e0*/  LDL R16, [R1+0x1e4] ;  /* 0x0001e40001107983 */ /* 0x000f220000100800 */
[----:B0-----:R-:W-:-:S05]  /*1c3f0*/  FMNMX.FTZ R4, R2, R5, !PT ;  /* 0x0000000502047209 */ /* 0x001fca0007810000 */
[----:B------:R-:W0:Y:S02]  /*1c400*/  SHFL.BFLY PT, R5, R4, 0x1, 0x1f ;  /* 0x0c201f0004057f89 */ /* 0x000e2400000e0000 */
[----:B0-----:R-:W-:-:S05]  /*1c410*/  FMNMX.FTZ R6, R4, R5, !PT ;  /* 0x0000000504067209 */ /* 0x001fca0007810000 */
[----:B------:R-:W-:Y:S04]  /*1c420*/  STL [R1+0x1e0], R6 ;  /* 0x0001e00601007387 */ /* 0x000fe80000100800 */
[----:B------:R-:W2:Y:S04]  /*1c430*/  LDL R7, [R1+0x1e0] ;  /* 0x0001e00001077983 */ /* 0x000ea80000100800 */
[----:B----4-:R-:W0:Y:S02]  /*1c440*/  SHFL.BFLY PT, R5, R16, 0x2, 0x1f ;  /* 0x0c401f0010057f89 */ /* 0x010e2400000e0000 */
[----:B0-----:R-:W-:-:S05]  /*1c450*/  FMNMX.FTZ R5, R5, R16, !PT ;  /* 0x0000001005057209 */ /* 0x001fca0007810000 */
[----:B------:R-:W0:Y:S01]  /*1c460*/  SHFL.BFLY PT, R2, R5, 0x1, 0x1f ;  /* 0x0c201f0005027f89 */ /* 0x000e2200000e0000 */
[----:B--2---:R-:W-:Y:S02]  /*1c470*/  FSETP.NEU.FTZ.AND P0, PT, R7, -INF , PT ;  /* 0xff8000000700780b */ /* 0x004fe40003f1d000 */
[----:B0-----:R-:W-:Y:S02]  /*1c480*/  FMNMX.FTZ R2, R5, R2, !PT ;  /* 0x0000000205027209 */ /* 0x001fe40007810000 */
[----:B------:R-:W-:Y:S02]  /*1c490*/  FSEL R3, R7, RZ, P0 ;  /* 0x000000ff07037208 */ /* 0x000fe40000000000 */
[----:B------:R-:W-:-:S04]  /*1c4a0*/  FSETP.NEU.FTZ.AND P0, PT, R2, -INF , PT ;  /* 0xff8000000200780b */ /* 0x000fc80003f1d000 */
[----:B------:R-:W-:Y:S01]  /*1c4b0*/  FSEL R4, R2, RZ, P0 ;  /* 0x000000ff02047208 */ /* 0x000fe20000000000 */
[----:B------:R-:W-:-:S04]  /*1c4c0*/  FADD.FTZ R3, R24, -R3 ;  /* 0x8000000318037221 */ /* 0x000fc80000010000 */
[----:B------:R-:W-:Y:S01]  /*1c4d0*/  FADD.FTZ R25, R25, -R4 ;  /* 0x8000000419197221 */ /* 0x000fe20000010000 */
[----:B-----5:R-:W-:-:S03]  /*1c4e0*/  FMUL.FTZ R3, R3, R8 ;  /* 0x0000000803037220 */ /* 0x020fc60000410000 */
[----:B------:R-:W-:Y:S01]  /*1c4f0*/  FMUL.FTZ R25, R8, R25 ;  /* 0x0000001908197220 */ /* 0x000fe20000410000 */
[----:B------:R-:W0:Y:S08]  /*1c500*/  MUFU.EX2 R173, R3 ;  /* 0x0000000300ad7308 */ /* 0x000e300000000800 */
[----:B------:R-:W1:Y:S01]  /*1c510*/  MUFU.EX2 R174, R25 ;  /* 0x0000001900ae7308 */ /* 0x000e620000000800 */
[----:B------:R2:W-:Y:S01]  /*1c520*/  STL [R1+0x1e4], R2 ;  /* 0x0001e40201007387 */ /* 0x0005e20000100800 */
[----:B0-----:R-:W-:Y:S01]  /*1c530*/  FMUL.FTZ R10, R173, R10 ;  /* 0x0000000aad0a7220 */ /* 0x001fe20000410000 */
[----:B-1----:R-:W-:-:S05]  /*1c540*/  FMUL.FTZ R11, R11, R174 ;  /* 0x000000ae0b0b7220 */ /* 0x002fca0000410000 */
[----:B------:R2:W-:Y:S04]  /*1c550*/  STL.64 [R1+0x1f0], R10 ;  /* 0x0001f00a01007387 */ /* 0x0005e80000100a00 */
[----:B---3--:R-:W3:Y:S01]  /*1c560*/  LD.E R4, desc[UR36][R12.64+0x4] ;  /* 0x000004240c047980 */ /* 0x008ee2000c101900 */
        /* <DEDUP_REMOVED lines=12> */
.L_x_5230:
[----:B------:R-:W-:Y:S05]  /*1c630*/  BSYNC B0 ;  /* 0x0000000000007941 */ /* 0x000fea0003800000 */
.L_x_5229:
        /* <DEDUP_REMOVED lines=9> */
.L_x_5232:
[----:B------:R-:W-:Y:S05]  /*1c6d0*/  BSYNC B0 ;  /* 0x0000000000007941 */ /* 0x000fea0003800000 */
.L_x_5231:
[----:B------:R-:W2:Y:S04]  /*1c6e0*/  LDL R175, [R1+0x200] ;  /* 0x0002000001af7983 */ /* 0x000ea80000100800 */
[----:B------:R-:W2:Y:S04]  /*1c6f0*/  LDL.64 R6, [R1+0x1e0] ;  /* 0x0001e00001067983 */ /* 0x000ea80000100a00 */
[----:B------:R-:W3:Y:S04]  /*1c700*/  LDL.64 R98, [R1+0x1f0] ;  /* 0x0001f00001627983 */ /* 0x000ee80000100a00 */
[----:B------:R-:W4:Y:S04]  /*1c710*/  LDL.64 R62, [R1+0x210] ;  /* 0x00021000013e7983 */ /* 0x000f280000100a00 */
[----:B------:R-:W4:Y:S04]  /*1c720*/  LDL.64 R20, [R1+0x230] ;  /* 0x0002300001147983 */ /* 0x000f280000100a00 */
[----:B------:R-:W4:Y:S04]  /*1c730*/  LDL.64 R130, [R1+0x358] ;  /* 0x0003580001827983 */ /* 0x000f280000100a00 */
[----:B0-----:R-:W4:Y:S04]  /*1c740*/  LDL.64 R2, [R1+0x400] ;  /* 0x0004000001027983 */ /* 0x001f280000100a00 */
        /* <DEDUP_REMOVED lines=45> */
[CC--:B--2---:R-:W-:Y:S01]  /*1ca20*/  FMUL.FTZ R4, R6.reuse, R175.reuse ;  /* 0x000000af06047220 */ /* 0x0c4fe20000410000 */
[----:B------:R-:W-:Y:S01]  /*1ca30*/  FSETP.NEU.FTZ.AND P0, PT, R6, -INF , PT ;  /* 0xff8000000600780b */ /* 0x000fe20003f1d000 */
[----:B------:R-:W-:-:S03]  /*1ca40*/  FMUL.FTZ R142, R7, R175 ;  /* 0x000000af078e7220 */ /* 0x000fc60000410000 */
[----:B------:R-:W-:Y:S02]  /*1ca50*/  FSEL R4, R4, RZ, P0 ;  /* 0x000000ff04047208 */ /* 0x000fe40000000000 */
[----:B------:R-:W-:-:S04]  /*1ca60*/  FSETP.NEU.FTZ.AND P0, PT, R7, -INF , PT ;  /* 0xff8000000700780b */ /* 0x000fc80003f1d000 */
[----:B------:R-:W-:Y:S01]  /*1ca70*/  FSEL R176, R142, RZ, P0 ;  /* 0x000000ff8eb07208 */ /* 0x000fe20000000000 */
        /* <DEDUP_REMOVED lines=34> */
[----:B------:R-:W-:Y:S01]  /*1cca0*/  MUFU.EX2 R19, R19 ;  /* 0x0000001300137308 */ /* 0x000fe20000000800 */
[----:B------:R-:W-:-:S07]  /*1ccb0*/  FFMA.FTZ R159, R159, R175, -R176 ;  /* 0x000000af9f9f7223 */ /* 0x000fce00000108b0 */
[----:B------:R-:W3:Y:S01]  /*1ccc0*/  MUFU.EX2 R18, R18 ;  /* 0x0000001200127308 */ /* 0x000ee20000000800 */
[----:B------:R-:W-:-:S07]  /*1ccd0*/  FFMA.FTZ R161, R161, R175, -R176 ;  /* 0x000000afa1a17223 */ /* 0x000fce00000108b0 */
[----:B------:R-:W0:Y:S08]  /*1cce0*/  MUFU.EX2 R157, R157 ;  /* 0x0000009d009d7308 */ /* 0x000e300000000800 */
[----:B------:R-:W1:Y:S08]  /*1ccf0*/  MUFU.EX2 R156, R156 ;  /* 0x0000009c009c7308 */ /* 0x000e700000000800 */
[----:B------:R3:W-:Y:S01]  /*1cd00*/  MUFU.EX2 R7, R16 ;  /* 0x0000001000077308 */ /* 0x0007e20000000800 */
[-CC-:B------:R-:W-:Y:S01]  /*1cd10*/  FFMA.FTZ R14, R14, R175.reuse, -R176.reuse ;  /* 0x000000af0e0e7223 */ /* 0x180fe200000108b0 */
[----:B---3--:R-:W-:-:S06]  /*1cd20*/  FFMA.FTZ R16, R163, R175, -R176 ;  /* 0x000000afa3107223 */ /* 0x008fcc00000108b0 */
[----:B------:R-:W3:Y:S01]  /*1cd30*/  MUFU.EX2 R159, R159 ;  /* 0x0000009f009f7308 */ /* 0x000ee20000000800 */
[----:B------:R-:W-:-:S07]  /*1cd40*/  FFMA.FTZ R164, R154, R175, -R176 ;  /* 0x000000af9aa47223 */ /* 0x000fce00000108b0 */
[----:B------:R-:W3:Y:S01]  /*1cd50*/  MUFU.EX2 R158, R158 ;  /* 0x0000009e009e7308 */ /* 0x000ee20000000800 */
[----:B------:R-:W-:Y:S01]  /*1cd60*/  FADD.FTZ R154, R18, R99 ;  /* 0x00000063129a7221 */ /* 0x000fe20000010000 */
[----:B------:R-:W-:-:S06]  /*1cd70*/  FFMA.FTZ R163, R155, R175, -R176 ;  /* 0x000000af9ba37223 */ /* 0x000fcc00000108b0 */
[----:B------:R-:W3:Y:S01]  /*1cd80*/  MUFU.EX2 R16, R16 ;  /* 0x0000001000107308 */ /* 0x000ee20000000800 */
[----:B------:R-:W-:-:S07]  /*1cd90*/  FADD.FTZ R99, R19, R98 ;  /* 0x0000006213637221 */ /* 0x000fce0000010000 */
[----:B------:R-:W4:Y:S01]  /*1cda0*/  MUFU.EX2 R17, R17 ;  /* 0x0000001100117308 */ /* 0x000f220000000800 */
[----:B0-----:R-:W-:Y:S01]  /*1cdb0*/  FADD.FTZ R154, R157, R154 ;  /* 0x0000009a9d9a7221 */ /* 0x001fe20000010000 */
[----:B-1----:R-:W-:-:S06]  /*1cdc0*/  FADD.FTZ R99, R156, R99 ;  /* 0x000000639c637221 */ /* 0x002fcc0000010000 */
[----:B------:R-:W0:Y:S01]  /*1cdd0*/  MUFU.EX2 R161, R161 ;  /* 0x000000a100a17308 */ /* 0x000e220000000800 */
[----:B------:R-:W-:-:S07]  /*1cde0*/  FFMA.FTZ R165, R153, R175, -R176 ;  /* 0x000000af99a57223 */ /* 0x000fce00000108b0 */
[----:B------:R-:W1:Y:S01]  /*1cdf0*/  MUFU.EX2 R160, R160 ;  /* 0x000000a000a07308 */ /* 0x000e620000000800 */
[----:B---3--:R-:W-:Y:S01]  /*1ce00*/  FADD.FTZ R153, R159, R154 ;  /* 0x0000009a9f997221 */ /* 0x008fe20000010000 */
[----:B------:R-:W-:-:S06]  /*1ce10*/  FADD.FTZ R98, R158, R99 ;  /* 0x000000639e627221 */ /* 0x000fcc0000010000 */
[----:B------:R-:W3:Y:S08]  /*1ce20*/  MUFU.EX2 R14, R14 ;  /* 0x0000000e000e7308 */ /* 0x000ef00000000800 */
[----:B------:R-:W3:Y:S01]  /*1ce30*/  MUFU.EX2 R15, R15 ;  /* 0x0000000f000f7308 */ /* 0x000ee20000000800 */
[----:B------:R-:W-:Y:S01]  /*1ce40*/  FADD.FTZ R154, R16, R153 ;  /* 0x00000099109a7221 */ /* 0x000fe20000010000 */
[----:B------:R-:W-:-:S06]  /*1ce50*/  FFMA.FTZ R166, R166, R175, -R176 ;  /* 0x000000afa6a67223 */ /* 0x000fcc00000108b0 */
[----:B------:R-:W3:Y:S01]  /*1ce60*/  MUFU.EX2 R163, R163 ;  /* 0x000000a300a37308 */ /* 0x000ee20000000800 */
[----:B----4-:R-:W-:-:S07]  /*1ce70*/  FADD.FTZ R99, R17, R98 ;  /* 0x0000006211637221 */ /* 0x010fce0000010000 */
[----:B------:R-:W4:Y:S01]  /*1ce80*/  MUFU.EX2 R12, R12 ;  /* 0x0000000c000c7308 */ /* 0x000f220000000800 */
[----:B0-----:R-:W-:Y:S01]  /*1ce90*/  FADD.FTZ R155, R161, R154 ;  /* 0x0000009aa19b7221 */ /* 0x001fe20000010000 */
[----:B------:R-:W-:-:S06]  /*1cea0*/  FFMA.FTZ R167, R167, R175, -R176 ;  /* 0x000000afa7a77223 */ /* 0x000fcc00000108b0 */
[----:B------:R-:W0:Y:S01]  /*1ceb0*/  MUFU.EX2 R164, R164 ;  /* 0x000000a400a47308 */ /* 0x000e220000000800 */
[----:B-1----:R-:W-:-:S07]  /*1cec0*/  FADD.FTZ R98, R160, R99 ;  /* 0x00000063a0627221 */ /* 0x002fce0000010000 */
[----:B------:R-:W1:Y:S01]  /*1ced0*/  MUFU.EX2 R13, R13 ;  /* 0x0000000d000d7308 */ /* 0x000e620000000800 */
[----:B---3--:R-:W-:Y:S01]  /*1cee0*/  FADD.FTZ R154, R14, R155 ;  /* 0x0000009b0e9a7221 */ /* 0x008fe20000010000 */
[----:B------:R-:W-:-:S06]  /*1cef0*/  FFMA.FTZ R172, R171, R175, -R176 ;  /* 0x000000afabac7223 */ /* 0x000fcc00000108b0 */
[----:B------:R-:W3:Y:S01]  /*1cf00*/  MUFU.EX2 R165, R165 ;  /* 0x000000a500a57308 */ /* 0x000ee20000000800 */
[----:B------:R-:W-:-:S07]  /*1cf10*/  FADD.FTZ R99, R15, R98 ;  /* 0x000000620f637221 */ /* 0x000fce0000010000 */
[----:B------:R-:W3:Y:S01]  /*1cf20*/  MUFU.EX2 R10, R10 ;  /* 0x0000000a000a7308 */ /* 0x000ee20000000800 */
[----:B------:R-:W-:Y:S01]  /*1cf30*/  FADD.FTZ R155, R163, R154 ;  /* 0x0000009aa39b7221 */ /* 0x000fe20000010000 */
[----:B------:R-:W-:-:S06]  /*1cf40*/  FFMA.FTZ R153, R170, R175, -R176 ;  /* 0x000000afaa997223 */ /* 0x000fcc00000108b0 */
[----:B------:R-:W3:Y:S01]  /*1cf50*/  MUFU.EX2 R166, R166 ;  /* 0x000000a600a67308 */ /* 0x000ee20000000800 */
[----:B----4-:R-:W-:-:S07]  /*1cf60*/  FADD.FTZ R98, R12, R99 ;  /* 0x000000630c627221 */ /* 0x010fce0000010000 */
[----:B------:R-:W4:Y:S01]  /*1cf70*/  MUFU.EX2 R11, R11 ;  /* 0x0000000b000b7308 */ /* 0x000f220000000800 */
[----:B0-----:R-:W-:Y:S01]  /*1cf80*/  FADD.FTZ R154, R164, R155 ;  /* 0x0000009ba49a7221 */ /* 0x001fe20000010000 */
[----:B-1----:R-:W-:Y:S01]  /*1cf90*/  FADD.FTZ R99, R13, R98 ;  /* 0x000000620d637221 */ /* 0x002fe20000010000 */
[-CC-:B------:R-:W-:Y:S01]  /*1cfa0*/  FFMA.FTZ R168, R168, R175.reuse, -R176.reuse ;  /* 0x000000afa8a87223 */ /* 0x180fe200000108b0 */
[----:B------:R-:W-:Y:S01]  /*1cfb0*/  FFMA.FTZ R169, R169, R175, -R176 ;  /* 0x000000afa9a97223 */ /* 0x000fe200000108b0 */
[C---:B------:R-:W-:Y:S01]  /*1cfc0*/  FMUL.FTZ R63, R173.reuse, R63 ;  /* 0x0000003fad3f7220 */ /* 0x040fe20000410000 */
[C---:B------:R-:W-:Y:S01]  /*1cfd0*/  FMUL.FTZ R62, R173.reuse, R62 ;  /* 0x0000003ead3e7220 */ /* 0x040fe20000410000 */
[----:B------:R-:W-:Y:S01]  /*1cfe0*/  FMUL.FTZ R21, R173, R21 ;  /* 0x00000015ad157220 */ /* 0x000fe20000410000 */
[----:B------:R-:W0:Y:S08]  /*1cff0*/  MUFU.EX2 R167, R167 ;  /* 0x000000a700a77308 */ /* 0x000e300000000800 */
[----:B------:R-:W1:Y:S01]  /*1d000*/  MUFU.EX2 R9, R9 ;  /* 0x0000000900097308 */ /* 0x000e620000000800 */
[----:B---3--:R-:W-:Y:S01]  /*1d010*/  FADD.FTZ R155, R165, R154 ;  /* 0x0000009aa59b7221 */ /* 0x008fe20000010000 */
[----:B------:R-:W-:Y:S01]  /*1d020*/  FADD.FTZ R98, R10, R99 ;  /* 0x000000630a627221 */ /* 0x000fe20000010000 */
[C---:B------:R-:W-:Y:S01]  /*1d030*/  FMUL.FTZ R20, R173.reuse, R20 ;  /* 0x00000014ad147220 */ /* 0x040fe20000410000 */
[C---:B------:R-:W-:Y:S01]  /*1d040*/  FMUL.FTZ R131, R174.reuse, R131 ;  /* 0x00000083ae837220 */ /* 0x040fe20000410000 */
[C---:B------:R-:W-:Y:S01]  /*1d050*/  FMUL.FTZ R130, R174.reuse, R130 ;  /* 0x00000082ae827220 */ /* 0x040fe20000410000 */
[----:B------:R-:W-:Y:S01]  /*1d060*/  FMUL.FTZ R177, R173, R3 ;  /* 0x00000003adb17220 */ /* 0x000fe20000410000 */
[----:B------:R-:W-:Y:S01]  /*1d070*/  FMUL.FTZ R67, R174, R67 ;  /* 0x00000043ae437220 */ /* 0x000fe20000410000 */
[----:B------:R-:W3:Y:S08]  /*1d080*/  MUFU.EX2 R172, R172 ;  /* 0x000000ac00ac7308 */ /* 0x000ef00000000800 */
[----:B------:R-:W3:Y:S01]  /*1d090*/  MUFU.EX2 R8, R8 ;  /* 0x0000000800087308 */ /* 0x000ee20000000800 */
[----:B------:R-:W-:Y:S01]  /*1d0a0*/  FADD.FTZ R154, R166, R155 ;  /* 0x0000009ba69a7221 */ /* 0x000fe20000010000 */
[----:B----4-:R-:W-:Y:S01]  /*1d0b0*/  FADD.FTZ R98, R11, R98 ;  /* 0x000000620b627221 */ /* 0x010fe20000010000 */
[----:B------:R-:W-:Y:S01]  /*1d0c0*/  FMUL.FTZ R66, R174, R66 ;  /* 0x00000042ae427220 */ /* 0x000fe20000410000 */
[C---:B------:R-:W-:Y:S01]  /*1d0d0*/  FMUL.FTZ R65, R173.reuse, R65 ;  /* 0x00000041ad417220 */ /* 0x040fe20000410000 */
[C---:B------:R-:W-:Y:S01]  /*1d0e0*/  FMUL.FTZ R64, R173.reuse, R64 ;  /* 0x00000040ad407220 */ /* 0x040fe20000410000 */
[C---:B------:R-:W-:Y:S01]  /*1d0f0*/  FMUL.FTZ R25, R173.reuse, R25 ;  /* 0x00000019ad197220 */ /* 0x040fe20000410000 */
[----:B------:R-:W-:Y:S01]  /*1d100*/  FMUL.FTZ R24, R173, R24 ;  /* 0x00000018ad187220 */ /* 0x000fe20000410000 */
[----:B------:R-:W4:Y:S01]  /*1d110*/  MUFU.EX2 R153, R153 ;  /* 0x0000009900997308 */ /* 0x000f220000000800 */
[----:B------:R-:W-:-:S07]  /*1d120*/  FFMA.FTZ R170, R162, R175, -R176 ;  /* 0x000000afa2aa7223 */ /* 0x000fce00000108b0 */
[----:B------:R-:W4:Y:S01]  /*1d130*/  MUFU.EX2 R6, R6 ;  /* 0x0000000600067308 */ /* 0x000f220000000800 */
[----:B0-----:R-:W-:Y:S01]  /*1d140*/  FADD.FTZ R155, R167, R154 ;  /* 0x0000009aa79b7221 */ /* 0x001fe20000010000 */
[----:B-1----:R-:W-:Y:S01]  /*1d150*/  FADD.FTZ R99, R9, R98 ;  /* 0x0000006209637221 */ /* 0x002fe20000010000 */
[C---:B------:R-:W-:Y:S01]  /*1d160*/  FMUL.FTZ R27, R173.reuse, R27 ;  /* 0x0000001bad1b7220 */ /* 0x040fe20000410000 */
[C---:B------:R-:W-:Y:S01]  /*1d170*/  FMUL.FTZ R26, R173.reuse, R26 ;  /* 0x0000001aad1a7220 */ /* 0x040fe20000410000 */
[C---:B------:R-:W-:Y:S01]  /*1d180*/  FMUL.FTZ R29, R173.reuse, R29 ;  /* 0x0000001dad1d7220 */ /* 0x040fe20000410000 */
[C---:B------:R-:W-:Y:S01]  /*1d190*/  FMUL.FTZ R28, R173.reuse, R28 ;  /* 0x0000001cad1c7220 */ /* 0x040fe20000410000 */
[C---:B------:R-:W-:Y:S01]  /*1d1a0*/  FMUL.FTZ R31, R173.reuse, R31 ;  /* 0x0000001fad1f7220 */ /* 0x040fe20000410000 */
[----:B------:R-:W-:Y:S01]  /*1d1b0*/  MUFU.EX2 R5, R5 ;  /* 0x0000000500057308 */ /* 0x000fe20000000800 */
[C---:B------:R-:W-:Y:S01]  /*1d1c0*/  FMUL.FTZ R30, R173.reuse, R30 ;  /* 0x0000001ead1e7220 */ /* 0x040fe20000410000 */
[C---:B------:R-:W-:Y:S01]  /*1d1d0*/  FMUL.FTZ R33, R173.reuse, R33 ;  /* 0x00000021ad217220 */ /* 0x040fe20000410000 */
[C---:B------:R-:W-:Y:S01]  /*1d1e0*/  FMUL.FTZ R32, R173.reuse, R32 ;  /* 0x00000020ad207220 */ /* 0x040fe20000410000 */
[C---:B------:R-:W-:Y:S01]  /*1d1f0*/  FMUL.FTZ R35, R173.reuse, R35 ;  /* 0x00000023ad237220 */ /* 0x040fe20000410000 */
[C---:B------:R-:W-:Y:S01]  /*1d200*/  FMUL.FTZ R34, R173.reuse, R34 ;  /* 0x00000022ad227220 */ /* 0x040fe20000410000 */
[C---:B------:R-:W-:Y:S01]  /*1d210*/  FMUL.FTZ R37, R173.reuse, R37 ;  /* 0x00000025ad257220 */ /* 0x040fe20000410000 */
[C---:B------:R-:W-:Y:S01]  /*1d220*/  FMUL.FTZ R36, R173.reuse, R36 ;  /* 0x00000024ad247220 */ /* 0x040fe20000410000 */
[----:B------:R-:W0:Y:S01]  /*1d230*/  MUFU.EX2 R168, R168 ;  /* 0x000000a800a87308 */ /* 0x000e220000000800 */
[----:B---3--:R-:W-:Y:S01]  /*1d240*/  FADD.FTZ R98, R172, R155 ;  /* 0x0000009bac627221 */ /* 0x008fe20000010000 */
[----:B------:R-:W-:Y:S01]  /*1d250*/  FADD.FTZ R99, R8, R99 ;  /* 0x0000006308637221 */ /* 0x000fe20000010000 */
[C---:B------:R-:W-:Y:S01]  /*1d260*/  FMUL.FTZ R39, R173.reuse, R39 ;  /* 0x00000027ad277220 */ /* 0x040fe20000410000 */
[C---:B------:R-:W-:Y:S01]  /*1d270*/  FMUL.FTZ R38, R173.reuse, R38 ;  /* 0x00000026ad267220 */ /* 0x040fe20000410000 */
[C---:B------:R-:W-:Y:S01]  /*1d280*/  FMUL.FTZ R41, R173.reuse, R41 ;  /* 0x00000029ad297220 */ /* 0x040fe20000410000 */
[C---:B------:R-:W-:Y:S01]  /*1d290*/  FMUL.FTZ R40, R173.reuse, R40 ;  /* 0x00000028ad287220 */ /* 0x040fe20000410000 */
[----:B------:R-:W-:Y:S01]  /*1d2a0*/  FMUL.FTZ R43, R173, R43 ;  /* 0x0000002bad2b7220 */ /* 0x000fe20000410000 */
[----:B------:R-:W1:Y:S01]  /*1d2b0*/  MUFU.EX2 R169, R169 ;  /* 0x000000a900a97308 */ /* 0x000e620000000800 */
[----:B----4-:R-:W-:Y:S01]  /*1d2c0*/  FADD.FTZ R155, R153, R98 ;  /* 0x00000062999b7221 */ /* 0x010fe20000010000 */
[----:B------:R-:W-:Y:S01]  /*1d2d0*/  FADD.FTZ R98, R6, R99 ;  /* 0x0000006306627221 */ /* 0x000fe20000010000 */
[----:B------:R-:W-:-:S05]  /*1d2e0*/  FMUL.FTZ R42, R173, R42 ;  /* 0x0000002aad2a7220 */ /* 0x000fca0000410000 */
[----:B------:R-:W3:Y:S01]  /*1d2f0*/  MUFU.EX2 R4, R4 ;  /* 0x0000000400047308 */ /* 0x000ee20000000800 */
[C---:B------:R-:W-:Y:S01]  /*1d300*/  FMUL.FTZ R45, R173.reuse, R45 ;  /* 0x0000002dad2d7220 */ /* 0x040fe20000410000 */
[C---:B------:R-:W-:Y:S01]  /*1d310*/  FMUL.FTZ R44, R173.reuse, R44 ;  /* 0x0000002cad2c7220 */ /* 0x040fe20000410000 */
[C---:B------:R-:W-:Y:S01]  /*1d320*/  FMUL.FTZ R47, R173.reuse, R47 ;  /* 0x0000002fad2f7220 */ /* 0x040fe20000410000 */
[C---:B------:R-:W-:Y:S01]  /*1d330*/  FMUL.FTZ R46, R173.reuse, R46 ;  /* 0x0000002ead2e7220 */ /* 0x040fe20000410000 */
[C---:B------:R-:W-:Y:S01]  /*1d340*/  FMUL.FTZ R49, R173.reuse, R49 ;  /* 0x00000031ad317220 */ /* 0x040fe20000410000 */
[C---:B------:R-:W-:Y:S01]  /*1d350*/  FMUL.FTZ R48, R173.reuse, R48 ;  /* 0x00000030ad307220 */ /* 0x040fe20000410000 */
[----:B------:R-:W-:Y:S01]  /*1d360*/  FMUL.FTZ R51, R173, R51 ;  /* 0x00000033ad337220 */ /* 0x000fe20000410000 */
[----:B------:R-:W4:Y:S01]  /*1d370*/  MUFU.EX2 R170, R170 ;  /* 0x000000aa00aa7308 */ /* 0x000f220000000800 */
[----:B0-----:R-:W-:Y:S01]  /*1d380*/  FADD.FTZ R154, R168, R155 ;  /* 0x0000009ba89a7221 */ /* 0x001fe20000010000 */
[----:B------:R-:W-:Y:S01]  /*1d390*/  FADD.FTZ R98, R5, R98 ;  /* 0x0000006205627221 */ /* 0x000fe20000010000 */
[C---:B------:R-:W-:Y:S01]  /*1d3a0*/  FMUL.FTZ R50, R173.reuse, R50 ;  /* 0x00000032ad327220 */ /* 0x040fe20000410000 */
[----:B------:R-:W-:Y:S01]  /*1d3b0*/  FMUL.FTZ R55, R173, R55 ;  /* 0x00000037ad377220 */ /* 0x000fe20000410000 */
[----:B-1----:R-:W-:Y:S01]  /*1d3c0*/  FADD.FTZ R99, R169, R154 ;  /* 0x0000009aa9637221 */ /* 0x002fe20000010000 */
[----:B------:R-:W-:Y:S01]  /*1d3d0*/  FADD.FTZ R155, R7, R98 ;  /* 0x00000062079b7221 */ /* 0x000fe20000010000 */
[C---:B------:R-:W-:Y:S01]  /*1d3e0*/  FMUL.FTZ R54, R173.reuse, R54 ;  /* 0x00000036ad367220 */ /* 0x040fe20000410000 */
[C---:B------:R-:W-:Y:S01]  /*1d3f0*/  FMUL.FTZ R57, R173.reuse, R57 ;  /* 0x00000039ad397220 */ /* 0x040fe20000410000 */
[C---:B------:R-:W-:Y:S01]  /*1d400*/  FMUL.FTZ R56, R173.reuse, R56 ;  /* 0x00000038ad387220 */ /* 0x040fe20000410000 */
[----:B---3--:R-:W-:Y:S01]  /*1d410*/  FADD.FTZ R98, R4, R155 ;  /* 0x0000009b04627221 */ /* 0x008fe20000010000 */
[C---:B------:R-:W-:Y:S01]  /*1d420*/  FMUL.FTZ R176, R173.reuse, R2 ;  /* 0x00000002adb07220 */ /* 0x040fe20000410000 */
[C---:B--2---:R-:W-:Y:S01]  /*1d430*/  FMUL.FTZ R59, R173.reuse, R59 ;  /* 0x0000003bad3b7220 */ /* 0x044fe20000410000 */
[C---:B------:R-:W-:Y:S01]  /*1d440*/  FMUL.FTZ R58, R173.reuse, R58 ;  /* 0x0000003aad3a7220 */ /* 0x040fe20000410000 */
[C---:B------:R-:W-:Y:S01]  /*1d450*/  FMUL.FTZ R61, R173.reuse, R61 ;  /* 0x0000003dad3d7220 */ /* 0x040fe20000410000 */
[C---:B------:R-:W-:Y:S01]  /*1d460*/  FMUL.FTZ R60, R173.reuse, R60 ;  /* 0x0000003cad3c7220 */ /* 0x040fe20000410000 */
[C---:B------:R-:W-:Y:S01]  /*1d470*/  FMUL.FTZ R69, R173.reuse, R69 ;  /* 0x00000045ad457220 */ /* 0x040fe20000410000 */
[----:B----4-:R-:W-:Y:S01]  /*1d480*/  FADD.FTZ R99, R170, R99 ;  /* 0x00000063aa637221 */ /* 0x010fe20000010000 */
[C---:B------:R-:W-:Y:S01]  /*1d490*/  FMUL.FTZ R68, R173.reuse, R68 ;  /* 0x00000044ad447220 */ /* 0x040fe20000410000 */
[C---:B------:R-:W-:Y:S01]  /*1d4a0*/  FMUL.FTZ R77, R173.reuse, R77 ;  /* 0x0000004dad4d7220 */ /* 0x040fe20000410000 */
[C---:B------:R-:W-:Y:S01]  /*1d4b0*/  FMUL.FTZ R76, R173.reuse, R76 ;  /* 0x0000004cad4c7220 */ /* 0x040fe20000410000 */
[C---:B------:R-:W-:Y:S01]  /*1d4c0*/  FMUL.FTZ R75, R173.reuse, R75 ;  /* 0x0000004bad4b7220 */ /* 0x040fe20000410000 */
[----:B------:R-:W-:Y:S01]  /*1d4d0*/  STL.64 [R1+0x1f0], R98 ;  /* 0x0001f06201007387 */ /* 0x000fe20000100a00 */
        /* <DEDUP_REMOVED lines=24> */
[----:B------:R-:W2:Y:S04]  /*1d660*/  LD.E.64 R2, desc[UR36][R52.64+0x8] ;  /* 0x0000082434027980 */ /* 0x000ea8000c101b00 */
[----:B------:R-:W3:Y:S04]  /*1d670*/  LD.E.64 R154, desc[UR36][R52.64] ;  /* 0x00000024349a7980 */ /* 0x000ee8000c101b00 */
[----:B------:R-:W-:Y:S04]  /*1d680*/  STL.64 [R1+0x210], R62 ;  /* 0x0002103e01007387 */ /* 0x000fe80000100a00 */
[----:B------:R0:W-:Y:S04]  /*1d690*/  STL.64 [R1+0x230], R20 ;  /* 0x0002301401007387 */ /* 0x0001e80000100a00 */
[----:B------:R-:W-:Y:S01]  /*1d6a0*/  STL.64 [R1+0x358], R130 ;  /* 0x0003588201007387 */ /* 0x000fe20000100a00 */
[C---:B------:R-:W-:Y:S01]  /*1d6b0*/  FMUL.FTZ R97, R174.reuse, R97 ;  /* 0x00000061ae617220 */ /* 0x040fe20000410000 */
[C---:B------:R-:W-:Y:S01]  /*1d6c0*/  FMUL.FTZ R96, R174.reuse, R96 ;  /* 0x00000060ae607220 */ /* 0x040fe20000410000 */
[C---:B------:R-:W-:Y:S01]  /*1d6d0*/  FMUL.FTZ R101, R174.reuse, R101 ;  /* 0x00000065ae657220 */ /* 0x040fe20000410000 */
[C---:B------:R-:W-:Y:S01]  /*1d6e0*/  FMUL.FTZ R100, R174.reuse, R100 ;  /* 0x00000064ae647220 */ /* 0x040fe20000410000 */
[C---:B------:R-:W-:Y:S01]  /*1d6f0*/  FMUL.FTZ R103, R174.reuse, R103 ;  /* 0x00000067ae677220 */ /* 0x040fe20000410000 */
[C---:B------:R-:W-:Y:S01]  /*1d700*/  FMUL.FTZ R102, R174.reuse, R102 ;  /* 0x00000066ae667220 */ /* 0x040fe20000410000 */
[C---:B------:R-:W-:Y:S01]  /*1d710*/  FMUL.FTZ R105, R174.reuse, R105 ;  /* 0x00000069ae697220 */ /* 0x040fe20000410000 */
[----:B0-----:R-:W4:Y:S04]  /*1d720*/  LDL R20, [R1+0x210] ;  /* 0x0002100001147983 */ /* 0x001f280000100800 */
[----:B------:R-:W2:Y:S01]  /*1d730*/  LDL R21, [R1+0x35c] ;  /* 0x00035c0001157983 */ /* 0x000ea20000100800 */
        /* <DEDUP_REMOVED lines=106> */
[----:B0-----:R-:W2:Y:S04]  /*1dde0*/  LDL R86, [R1+0x214] ;  /* 0x0002140001567983 */ /* 0x001ea80000100800 */
[----:B-1----:R-:W2:Y:S04]  /*1ddf0*/  LDL R88, [R1+0x218] ;  /* 0x0002180001587983 */ /* 0x002ea80000100800 */
        /* <DEDUP_REMOVED lines=124> */
[----:B------:R-:W-:Y:S04]  /*1e5c0*/  STL [R1+0x210], R20 ;  /* 0x0002101401007387 */ /* 0x000fe80000100800 */
[----:B------:R0:W-:Y:S04]  /*1e5d0*/  STL [R1+0x35c], R21 ;  /* 0x00035c1501007387 */ /* 0x0001e80000100800 */
[----:B------:R-:W2:Y:S04]  /*1e5e0*/  LDL R171, [R1+0x1c8] ;  /* 0x0001c80001ab7983 */ /* 0x000ea80000100800 */
[----:B0-----:R-:W2:Y:S04]  /*1e5f0*/  LDL.64 R20, [R1+0x88] ;  /* 0x0000880001147983 */ /* 0x001ea80000100a00 */
        /* <DEDUP_REMOVED lines=159> */
[----:B------:R-:W-:Y:S01]  /*1eff0*/  IMAD R20, R171, 0x1000, R20 ;  /* 0x00001000ab147824 */ /* 0x000fe200078e0214 */
[----:B------:R-:W-:-:S02]  /*1f000*/  F2FP.BF16.F32.PACK_AB R156, R156, R19 ;  /* 0x000000139c9c723e */ /* 0x000fc400000010ff */
[----:B------:R-:W-:Y:S01]  /*1f010*/  F2FP.BF16.F32.PACK_AB R157, R157, R18 ;  /* 0x000000129d9d723e */ /* 0x000fe200000010ff */
[--C-:B------:R-:W-:Y:S01]  /*1f020*/  IMAD R155, R155, 0x2, R3.reuse ;  /* 0x000000029b9b7824 */ /* 0x100fe200078e0203 */
[----:B------:R-:W-:Y:S01]  /*1f030*/  F2FP.BF16.F32.PACK_AB R158, R17, R158 ;  /* 0x0000009e119e723e */ /* 0x000fe200000010ff */
[----:B------:R-:W-:Y:S01]  /*1f040*/  IMAD R2, R154, 0x2, R3 ;  /* 0x000000029a027824 */ /* 0x000fe200078e0203 */
[----:B------:R-:W-:Y:S02]  /*1f050*/  F2FP.BF16.F32.PACK_AB R159, R16, R159 ;  /* 0x0000009f109f723e */ /* 0x000fe400000010ff */
[----:B------:R-:W-:Y:S02]  /*1f060*/  F2FP.BF16.F32.PACK_AB R160, R15, R160 ;  /* 0x000000a00fa0723e */ /* 0x000fe400000010ff */
[----:B------:R-:W-:Y:S02]  /*1f070*/  F2FP.BF16.F32.PACK_AB R161, R14, R161 ;  /* 0x000000a10ea1723e */ /* 0x000fe400000010ff */
[----:B------:R-:W-:-:S02]  /*1f080*/  F2FP.BF16.F32.PACK_AB R162, R13, R12 ;  /* 0x0000000c0da2723e */ /* 0x000fc400000010ff */
[----:B------:R-:W-:Y:S02]  /*1f090*/  F2FP.BF16.F32.PACK_AB R163, R164, R163 ;  /* 0x000000a3a4a3723e */ /* 0x000fe400000010ff */
[----:B------:R-:W-:Y:S01]  /*1f0a0*/  F2FP.BF16.F32.PACK_AB R165, R166, R165 ;  /* 0x000000a5a6a5723e */ /* 0x000fe200000010ff */
[----:B------:R-:W-:Y:S01]  /*1f0b0*/  IMAD R154, R154, 0x2, R155 ;  /* 0x000000029a9a7824 */ /* 0x000fe200078e029b */
[----:B------:R-:W-:Y:S02]  /*1f0c0*/  R2UR UR6, R20 ;  /* 0x00000000140672ca */ /* 0x000fe400000e0000 */
[----:B------:R-:W-:Y:S02]  /*1f0d0*/  R2UR UR7, R21 ;  /* 0x00000000150772ca */ /* 0x000fe400000e0000 */
[----:B------:R-:W-:Y:S02]  /*1f0e0*/  F2FP.BF16.F32.PACK_AB R164, R11, R10 ;  /* 0x0000000a0ba4723e */ /* 0x000fe400000010ff */
[----:B------:R-:W-:-:S02]  /*1f0f0*/  F2FP.BF16.F32.PACK_AB R166, R8, R9 ;  /* 0x0000000908a6723e */ /* 0x000fc400000010ff */
[----:B------:R-:W-:Y:S02]  /*1f100*/  F2FP.BF16.F32.PACK_AB R167, R172, R167 ;  /* 0x000000a7aca7723e */ /* 0x000fe400000010ff */
[----:B------:R-:W-:Y:S02]  /*1f110*/  F2FP.BF16.F32.PACK_AB R172, R5, R6 ;  /* 0x0000000605ac723e */ /* 0x000fe400000010ff */
[----:B------:R-:W-:Y:S02]  /*1f120*/  F2FP.BF16.F32.PACK_AB R173, R168, R153 ;  /* 0x00000099a8ad723e */ /* 0x000fe400000010ff */
[----:B------:R-:W-:Y:S02]  /*1f130*/  F2FP.BF16.F32.PACK_AB R174, R4, R7 ;  /* 0x0000000704ae723e */ /* 0x000fe400000010ff */
[----:B------:R-:W-:Y:S01]  /*1f140*/  F2FP.BF16.F32.PACK_AB R175, R170, R169 ;  /* 0x000000a9aaaf723e */ /* 0x000fe200000010ff */
[----:B------:R-:W-:Y:S04]  /*1f150*/  STSM.16.M88.4 [R3], R156 ;  /* 0x0000009c03007844 */ /* 0x000fe80000000200 */
[----:B------:R0:W-:Y:S04]  /*1f160*/  STSM.16.M88.4 [R2], R160 ;  /* 0x000000a002007844 */ /* 0x0001e80000000200 */
[----:B------:R-:W-:Y:S04]  /*1f170*/  STSM.16.M88.4 [R155], R164 ;  /* 0x000000a49b007844 */ /* 0x000fe80000000200 */
        /* <DEDUP_REMOVED lines=8> */
[----:B------:R-:W-:Y:S01]  /*1f200*/  IMAD.MOV.U32 R3, RZ, RZ, R21 ;  /* 0x000000ffff037224 */ /* 0x000fe200078e0015 */
        /* <DEDUP_REMOVED lines=414> */
.L_x_5234:
[----:B------:R-:W-:Y:S05]  /*20bf0*/  BSYNC B0 ;  /* 0x0000000000007941 */ /* 0x000fea0003800000 */
.L_x_5233:
        /* <DEDUP_REMOVED lines=9> */
.L_x_5202:
[----:B------:R-:W-:Y:S05]  /*20c90*/  WARPSYNC.ALL ;  /* 0x0000000000007948 */ /* 0x000fea0003800000 */
[----:B------:R-:W2:Y:S04]  /*20ca0*/  LDL R5, [R1+0x1f0] ;  /* 0x0001f00001057983 */ /* 0x000ea80000100800 */
[----:B------:R-:W3:Y:S04]  /*20cb0*/  LDL R6, [R1+0x1f4] ;  /* 0x0001f40001067983 */ /* 0x000ee80000100800 */
[----:B------:R-:W4:Y:S01]  /*20cc0*/  LDL.64 R14, [R1+0xb8] ;  /* 0x0000b800010e7983 */ /* 0x000f220000100a00 */
[----:B------:R-:W-:Y:S01]  /*20cd0*/  IMAD.MOV.U32 R8, RZ, RZ, -0x800000 ;  /* 0xff800000ff087424 */ /* 0x000fe200078e00ff */
[----:B------:R-:W-:Y:S08]  /*20ce0*/  BAR.ARV 0x8, 0x100 ;  /* 0x0204000000007b1d */ /* 0x000ff00000002000 */
[----:B------:R-:W-:Y:S06]  /*20cf0*/  BAR.SYNC.DEFER_BLOCKING 0xf, 0x100 ;  /* 0x03c4000000007b1d */ /* 0x000fec0000010000 */
[----:B--2---:R-:W2:Y:S02]  /*20d00*/  SHFL.BFLY PT, R0, R5, 0x2, 0x1f ;  /* 0x0c401f0005007f89 */ /* 0x004ea400000e0000 */
[----:B--2---:R-:W-:-:S05]  /*20d10*/  FADD.FTZ R0, R5, R0 ;  /* 0x0000000005007221 */ /* 0x004fca0000010000 */
[----:B------:R-:W0:Y:S02]  /*20d20*/  SHFL.BFLY PT, R3, R0, 0x1, 0x1f ;  /* 0x0c201f0000037f89 */ /* 0x000e2400000e0000 */
[----:B01----:R-:W-:-:S05]  /*20d30*/  FADD.FTZ R2, R0, R3 ;  /* 0x0000000300027221 */ /* 0x003fca0000010000 */
[----:B------:R-:W-:Y:S04]  /*20d40*/  STL [R1+0x1f0], R2 ;  /* 0x0001f00201007387 */ /* 0x000fe80000100800 */
[----:B------:R-:W2:Y:S04]  /*20d50*/  LDL R13, [R1+0x1f0] ;  /* 0x0001f000010d7983 */ /* 0x000ea80000100800 */
[----:B---3--:R-:W0:Y:S02]  /*20d60*/  SHFL.BFLY PT, R3, R6, 0x2, 0x1f ;  /* 0x0c401f0006037f89 */ /* 0x008e2400000e0000 */
[----:B0-----:R-:W-:-:S05]  /*20d70*/  FADD.FTZ R3, R3, R6 ;  /* 0x0000000603037221 */ /* 0x001fca0000010000 */
[----:B------:R-:W0:Y:S02]  /*20d80*/  SHFL.BFLY PT, R4, R3, 0x1, 0x1f ;  /* 0x0c201f0003047f89 */ /* 0x000e2400000e0000 */
[----:B0-----:R-:W-:-:S05]  /*20d90*/  FADD.FTZ R4, R3, R4 ;  /* 0x0000000403047221 */ /* 0x001fca0000010000 */
[----:B------:R-:W-:-:S13]  /*20da0*/  FSETP.NE.FTZ.AND P2, PT, R4, RZ, PT ;  /* 0x000000ff0400720b */ /* 0x000fda0003f55000 */
[----:B------:R-:W3:Y:S04]  /*20db0*/  @P2 LDL R7, [R1+0x200] ;  /* 0x0002000001072983 */ /* 0x000ee80000100800 */
[----:B------:R-:W5:Y:S01]  /*20dc0*/  @P2 LDL R10, [R1+0x1e4] ;  /* 0x0001e400010a2983 */ /* 0x000f620000100800 */
[----:B--2---:R-:W-:-:S13]  /*20dd0*/  FSETP.NE.FTZ.AND P1, PT, R13, RZ, PT ;  /* 0x000000ff0d00720b */ /* 0x004fda0003f35000 */
[----:B------:R-:W2:Y:S04]  /*20de0*/  @P1 LDL R5, [R1+0x200] ;  /* 0x0002000001051983 */ /* 0x000ea80000100800 */
[----:B------:R-:W4:Y:S01]  /*20df0*/  @P1 LDL R2, [R1+0x1e0] ;  /* 0x0001e00001021983 */ /* 0x000f220000100800 */
[----:B------:R-:W0:Y:S08]  /*20e00*/  @P2 MUFU.LG2 R9, R4 ;  /* 0x0000000400092308 */ /* 0x000e300000000c00 */
[----:B------:R-:W1:Y:S01]  /*20e10*/  @P1 MUFU.LG2 R6, R13 ;  /* 0x0000000d00061308 */ /* 0x000e620000000c00 */
[----:B------:R-:W-:-:S02]  /*20e20*/  IMAD.MOV.U32 R0, RZ, RZ, -0x800000 ;  /* 0xff800000ff007424 */ /* 0x000fc400078e00ff */
[----:B0-----:R-:W-:Y:S01]  /*20e30*/  @P2 FMUL.FTZ R12, R9, 0.69314718246459960938 ;  /* 0x3f317218090c2820 */ /* 0x001fe20000410000 */
[----:B-1----:R-:W-:Y:S01]  /*20e40*/  @P1 FMUL.FTZ R6, R6, 0.69314718246459960938 ;  /* 0x3f31721806061820 */ /* 0x002fe20000410000 */
[----:B------:R-:W-:Y:S01]  /*20e50*/  STL [R1+0x1f4], R4 ;  /* 0x0001f40401007387 */ /* 0x000fe20000100800 */
[----:B---3--:R-:W-:-:S04]  /*20e60*/  @P2 FMUL.FTZ R7, R7, 0.69314718246459960938 ;  /* 0x3f31721807072820 */ /* 0x008fc80000410000 */
[----:B-----5:R-:W-:-:S05]  /*20e70*/  @P2 FFMA.FTZ R8, R7, R10, R12 ;  /* 0x0000000a07082223 */ /* 0x020fca000001000c */
[----:B------:R0:W-:Y:S01]  /*20e80*/  STL [R1+0x1f4], R8 ;  /* 0x0001f40801007387 */ /* 0x0001e20000100800 */
[----:B--2---:R-:W-:-:S04]  /*20e90*/  @P1 FMUL.FTZ R5, R5, 0.69314718246459960938 ;  /* 0x3f31721805051820 */ /* 0x004fc80000410000 */
[----:B----4-:R-:W-:-:S05]  /*20ea0*/  @P1 FFMA.FTZ R0, R5, R2, R6 ;  /* 0x0000000205001223 */ /* 0x010fca0000010006 */
[----:B------:R1:W-:Y:S04]  /*20eb0*/  STL [R1+0x1f0], R0 ;  /* 0x0001f00001007387 */ /* 0x0003e80000100800 */
[----:B------:R-:W2:Y:S02]  /*20ec0*/  LD.E R2, desc[UR36][R14.64+0x4] ;  /* 0x000004240e027980 */ /* 0x000ea4000c101900 */
[----:B--2---:R-:W-:Y:S02]  /*20ed0*/  ISETP.NE.AND P0, PT, R2, RZ, PT ;  /* 0x000000ff0200720c */ /* 0x004fe40003f05270 */
[----:B------:R-:W2:Y:S11]  /*20ee0*/  LDL R2, [R1+0x1c8] ;  /* 0x0001c80001027983 */ /* 0x000eb60000100800 */
[----:B------:R-:W3:Y:S04]  /*20ef0*/  @!P0 LDL.64 R6, [R1+0xc0] ;  /* 0x0000c00001068983 */ /* 0x000ee80000100a00 */
[----:B------:R-:W2:Y:S01]  /*20f00*/  @!P0 LD.E R3, desc[UR36][R14.64] ;  /* 0x000000240e038980 */ /* 0x000ea2000c101900 */
[----:B------:R-:W-:-:S06]  /*20f10*/  IMAD.MOV.U32 R47, RZ, RZ, RZ ;  /* 0x000000ffff2f7224 */ /* 0x000fcc00078e00ff */
[----:B------:R-:W4:Y:S01]  /*20f20*/  @P1 MUFU.RCP R47, R13 ;  /* 0x0000000d002f1308 */ /* 0x000f220000001000 */
[----:B---3--:R-:W0:Y:S01]  /*20f30*/  @!P0 LD.E.64 R6, desc[UR36][R6.64] ;  /* 0x0000002406068980 */ /* 0x008e22000c101b00 */
[----:B--2---:R-:W-:-:S04]  /*20f40*/  @!P0 IMAD R3, R2, 0x40, R3 ;  /* 0x0000004002038824 */ /* 0x004fc800078e0203 */
[----:B0-----:R-:W-:-:S05]  /*20f50*/  @!P0 IMAD.WIDE R8, R3, 0x4, R6 ;  /* 0x0000000403088825 */ /* 0x001fca00078e0206 */
[----:B----4-:R0:W-:Y:S04]  /*20f60*/  @!P0 ST.E desc[UR36][R8.64], R47 ;  /* 0x0000002f08008985 */ /* 0x0101e8000c101924 */
[----:B------:R-:W1:Y:S04]  /*20f70*/  @!P0 LDL.64 R14, [R1+0xb8] ;  /* 0x0000b800010e8983 */ /* 0x000e680000100a00 */
[----:B-1----:R-:W2:Y:S02]  /*20f80*/  @!P0 LD.E R0, desc[UR36][R14.64+0x4] ;  /* 0x000004240e008980 */ /* 0x002ea4000c101900 */
[----:B--2---:R-:W-:-:S13]  /*20f90*/  @!P0 ISETP.NE.AND P0, PT, R0, RZ, PT ;  /* 0x000000ff0000820c */ /* 0x004fda0003f05270 */
[----:B------:R-:W2:Y:S04]  /*20fa0*/  @!P0 LDL.64 R10, [R1+0xc0] ;  /* 0x0000c000010a8983 */ /* 0x000ea80000100a00 */
[----:B------:R-:W3:Y:S01]  /*20fb0*/  @!P0 LD.E R3, desc[UR36][R14.64] ;  /* 0x000000240e038980 */ /* 0x000ee2000c101900 */
[----:B------:R-:W-:-:S06]  /*20fc0*/  IMAD.MOV.U32 R0, RZ, RZ, RZ ;  /* 0x000000ffff007224 */ /* 0x000fcc00078e00ff */
[----:B------:R-:W1:Y:S01]  /*20fd0*/  @P2 MUFU.RCP R0, R4 ;  /* 0x0000000400002308 */ /* 0x000e620000001000 */
[----:B--2---:R-:W2:Y:S01]  /*20fe0*/  @!P0 LD.E.64 R10, desc[UR36][R10.64] ;  /* 0x000000240a0a8980 */ /* 0x004ea2000c101b00 */
[----:B---3--:R-:W-:-:S04]  /*20ff0*/  @!P0 IMAD R3, R2, 0x40, R3 ;  /* 0x0000004002038824 */ /* 0x008fc800078e0203 */
[----:B------:R-:W-:-:S04]  /*21000*/  @!P0 VIADD R3, R3, 0x8 ;  /* 0x0000000803038836 */ /* 0x000fc80000000000 */
[----:B--2---:R-:W-:-:S05]  /*21010*/  @!P0 IMAD.WIDE R2, R3, 0x4, R10 ;  /* 0x0000000403028825 */ /* 0x004fca00078e020a */
[----:B-1----:R1:W-:Y:S04]  /*21020*/  @!P0 ST.E desc[UR36][R2.64], R0 ;  /* 0x0000000002008985 */ /* 0x0023e8000c101924 */
        /* <DEDUP_REMOVED lines=28> */
[----:B0-----:R-:W5:Y:S04]  /*211f0*/  LDL.64 R8, [R1+0x3b8] ;  /* 0x0003b80001087983 */ /* 0x001f680000100a00 */
[----:B------:R-:W5:Y:S04]  /*21200*/  LDL.64 R4, [R1+0x3c8] ;  /* 0x0003c80001047983 */ /* 0x000f680000100a00 */
[----:B------:R-:W5:Y:S04]  /*21210*/  LDL.64 R10, [R1+0x3d8] ;  /* 0x0003d800010a7983 */ /* 0x000f680000100a00 */
[----:B-1----:R-:W5:Y:S04]  /*21220*/  LDL.64 R2, [R1+0x3e8] ;  /* 0x0003e80001027983 */ /* 0x002f680000100a00 */
        /* <DEDUP_REMOVED lines=33> */
[----:B------:R-:W5:Y:S04]  /*21440*/  LDL R45, [R1+0x1d0] ;  /* 0x0001d000012d7983 */ /* 0x000f680000100800 */
[----:B------:R-:W5:Y:S01]  /*21450*/  LDL R22, [R1+0x1d4] ;  /* 0x0001d40001167983 */ /* 0x000f620000100800 */
[----:B--2---:R-:W-:-:S05]  /*21460*/  VIADD R46, R46, 0x1 ;  /* 0x000000012e2e7836 */ /* 0x004fca0000000000 */
[----:B------:R-:W-:-:S13]  /*21470*/  ISETP.NE.AND P0, PT, R46, 0x2, PT ;  /* 0x000000022e00780c */ /* 0x000fda0003f05270 */
[----:B------:R-:W2:Y:S01]  /*21480*/  @!P0 LDL R44, [R1+0x1cc] ;  /* 0x0001cc00012c8983 */ /* 0x000ea20000100800 */
[-C--:B---3--:R-:W-:Y:S01]  /*21490*/  FMUL.FTZ R135, R135, R0.reuse ;  /* 0x0000000087877220 */ /* 0x088fe20000410000 */
[-C--:B------:R-:W-:Y:S01]  /*214a0*/  FMUL.FTZ R134, R134, R0.reuse ;  /* 0x0000000086867220 */ /* 0x080fe20000410000 */
[-C--:B----4-:R-:W-:Y:S01]  /*214b0*/  FMUL.FTZ R119, R119, R0.reuse ;  /* 0x0000000077777220 */ /* 0x090fe20000410000 */
[-C--:B------:R-:W-:Y:S01]  /*214c0*/  FMUL.FTZ R118, R118, R0.reuse ;  /* 0x0000000076767220 */ /* 0x080fe20000410000 */
[-C--:B-----5:R-:W-:Y:S01]  /*214d0*/  FMUL.FTZ R121, R121, R0.reuse ;  /* 0x0000000079797220 */ /* 0x0a0fe20000410000 */
        /* <DEDUP_REMOVED lines=123> */
[----:B------:R-:W-:-:S02]  /*21c90*/  VIADD R0, R45, 0x1 ;  /* 0x000000012d007836 */ /* 0x000fc40000000000 */
[----:B------:R-:W-:Y:S01]  /*21ca0*/  VIADD R22, R22, 0x1 ;  /* 0x0000000116167836 */ /* 0x000fe20000000000 */
[----:B------:R-:W-:Y:S04]  /*21cb0*/  STL [R1+0x1c8], R46 ;  /* 0x0001c82e01007387 */ /* 0x000fe80000100800 */
        /* <DEDUP_REMOVED lines=11> */
[----:B------:R-:W-:Y:S01]  /*21d70*/  STL.64 [R1+0x2a0], R72 ;  /* 0x0002a04801007387 */ /* 0x000fe20000100a00 */
[----:B--2---:R-:W-:-:S03]  /*21d80*/  @!P0 LOP3.LUT R44, R44, 0x1, RZ, 0x3c, !PT ;  /* 0x000000012c2c8812 */ /* 0x004fc600078e3cff */
        /* <DEDUP_REMOVED lines=51> */
[----:B------:R-:W-:Y:S04]  /*220c0*/  STL [R1+0x1d0], R0 ;  /* 0x0001d00001007387 */ /* 0x000fe80000100800 */
[----:B------:R-:W-:Y:S04]  /*220d0*/  @!P0 STL [R1+0x1cc], R44 ;  /* 0x0001cc2c01008387 */ /* 0x000fe80000100800 */
[----:B------:R-:W-:Y:S04]  /*220e0*/  STL [R1+0x1d4], R22 ;  /* 0x0001d41601007387 */ /* 0x000fe80000100800 */
[----:B------:R-:W-:Y:S04]  /*220f0*/  @!P0 STL [R1+0x1c8], RZ ;  /* 0x0001c8ff01008387 */ /* 0x000fe80000100800 */
[----:B------:R0:W-:Y:S02]  /*22100*/  STL.64 [R1+0x3e8], R2 ;  /* 0x0003e80201007387 */ /* 0x0001e40000100a00 */
[----:B0-----:R-:W-:Y:S01]  /*22110*/  IMAD.MOV.U32 R3, RZ, RZ, 0x1 ;  /* 0x00000001ff037424 */ /* 0x001fe200078e00ff */
[----:B------:R-:W-:Y:S06]  /*22120*/  BAR.ARV 0xe, 0x100 ;  /* 0x0384000000007b1d */ /* 0x000fec0000002000 */
.L_x_5118:
[----:B0-----:R-:W-:-:S04]  /*22130*/  PRMT R0, R3, 0x9910, RZ ;  /* 0x0000991003007816 */ /* 0x001fc800000000ff */
[----:B------:R-:W-:-:S13]  /*22140*/  ISETP.NE.AND P0, PT, R0, RZ, PT ;  /* 0x000000ff0000720c */ /* 0x000fda0003f05270 */
[----:B------:R-:W-:Y:S05]  /*22150*/  @!P0 BRA `(.L_x_5236) ;  /* 0x0000002400f88947 */ /* 0x000fea0003800000 */
[----:B------:R-:W0:Y:S01]  /*22160*/  S2R R0, SR_TID.X ;  /* 0x0000000000007919 */ /* 0x000e220000002100 */
[----:B------:R-:W1:Y:S01]  /*22170*/  S2UR UR5, SR_CgaCtaId ;  /* 0x00000000000579c3 */ /* 0x000e620000008800 */
[----:B------:R-:W-:Y:S01]  /*22180*/  UMOV UR4, 0x400 ;  /* 0x0000040000047882 */ /* 0x000fe20000000000 */
[----:B------:R-:W-:-:S06]  /*22190*/  SHF.R.S32.HI R14, RZ, 0x1f, R152 ;  /* 0x0000001fff0e7819 */ /* 0x000fcc0000011498 */
[----:B------:R-:W-:Y:S01]  /*221a0*/  BAR.SYNC.DEFER_BLOCKING 0x1, 0x100 ;  /* 0x0044000000007b1d */ /* 0x000fe20000010000 */
[----:B------:R-:W-:-:S07]  /*221b0*/  SHF.R.S32.HI R16, RZ, 0x1f, R23 ;  /* 0x0000001fff107819 */ /* 0x000fce0000011417 */
[----:B------:R-:W2:Y:S01]  /*221c0*/  LDC R29, c[0x0][0xce8] ;  /* 0x00033a00ff1d7b82 */ /* 0x000ea20000000800 */
[----:B------:R-:W3:Y:S07]  /*221d0*/  S2R R20, SR_CTAID.X ;  /* 0x0000000000147919 */ /* 0x000eee0000002500 */
[----:B------:R-:W4:Y:S01]  /*221e0*/  LDC.64 R18, c[0x0][0xc40] ;  /* 0x00031000ff127b82 */ /* 0x000f220000000a00 */
[----:B-1----:R-:W-:-:S04]  /*221f0*/  ULEA UR4, UR5, UR4, 0x18 ;  /* 0x0000000405047291 */ /* 0x002fc8000f8ec03f */
[----:B------:R-:W-:Y:S01]  /*22200*/  UIADD3 UR4, UR4, 0x38820, URZ ;  /* 0x0003882004047890 */ /* 0x000fe2000fffe03f */
[----:B0-----:R-:W-:-:S03]  /*22210*/  VIADD R5, R0, 0xffffff80 ;  /* 0xffffff8000057836 */ /* 0x001fc60000000000 */
[----:B------:R-:W-:Y:S01]  /*22220*/  UPRMT UR4, URZ, 0x654, UR4 ;  /* 0x000006543f047896 */ /* 0x000fe20008000004 */
[----:B--2---:R-:W-:Y:S02]  /*22230*/  ISETP.NE.AND P1, PT, R29, 0x1, PT ;  /* 0x000000011d00780c */ /* 0x004fe40003f25270 */
[----:B------:R-:W-:-:S04]  /*22240*/  SHF.R.S32.HI R2, RZ, 0x1f, R5 ;  /* 0x0000001fff027819 */ /* 0x000fc80000011405 */
[----:B------:R-:W-:Y:S02]  /*22250*/  LEA.HI R0, R2, R5, RZ, 0x7 ;  /* 0x0000000502007211 */ /* 0x000fe400078f38ff */
[----:B------:R-:W-:Y:S02]  /*22260*/  SYNCS.ARRIVE.TRANS64.RED.A1T0 RZ, [UR4], RZ ;  /* 0x000000ffffff79a7 */ /* 0x000fe40008100404 */
[----:B------:R-:W-:Y:S02]  /*22270*/  SHF.R.S32.HI R24, RZ, 0x7, R0 ;  /* 0x00000007ff187819 */ /* 0x000fe40000011400 */
[----:B------:R-:W-:-:S03]  /*22280*/  LOP3.LUT R4, R0, 0xffffff80, RZ, 0xc0, !PT ;  /* 0xffffff8000047812 */ /* 0x000fc600078ec0ff */
[----:B------:R-:W0:Y:S02]  /*22290*/  SHFL.IDX PT, R3, R24, RZ, 0x1f ;  /* 0x00001fff18037589 */ /* 0x000e2400000e0000 */
[----:B------:R-:W-:Y:S01]  /*222a0*/  IMAD.IADD R25, R5, 0x1, -R4 ;  /* 0x0000000105197824 */ /* 0x000fe200078e0a04 */
[----:B------:R-:W-:-:S04]  /*222b0*/  LEA.HI R4, R2, R5, RZ, 0x2 ;  /* 0x0000000502047211 */ /* 0x000fc800078f10ff */
[----:B------:R-:W-:Y:S02]  /*222c0*/  SHF.R.S32.HI R22, RZ, 0x1f, R25 ;  /* 0x0000001fff167819 */ /* 0x000fe40000011419 */
[----:B------:R-:W-:Y:S02]  /*222d0*/  LOP3.LUT R4, R4, 0xfffffffc, RZ, 0xc0, !PT ;  /* 0xfffffffc04047812 */ /* 0x000fe400078ec0ff */
[----:B------:R-:W-:-:S03]  /*222e0*/  LEA.HI R21, R22, R25, RZ, 0x2 ;  /* 0x0000001916157211 */ /* 0x000fc600078f10ff */
[----:B------:R-:W-:Y:S01]  /*222f0*/  IMAD.IADD R28, R5, 0x1, -R4 ;  /* 0x00000001051c7824 */ /* 0x000fe200078e0a04 */
[--C-:B------:R-:W-:Y:S02]  /*22300*/  SHF.R.S32.HI R26, RZ, 0x2, R21.reuse ;  /* 0x00000002ff1a7819 */ /* 0x100fe40000011415 */
[----:B0-----:R-:W-:Y:S02]  /*22310*/  ISETP.NE.AND P0, PT, R3, RZ, PT ;  /* 0x000000ff0300720c */ /* 0x001fe40003f05270 */
[----:B------:R-:W-:-:S04]  /*22320*/  SHF.R.S32.HI R3, RZ, 0x1f, R21 ;  /* 0x0000001fff037819 */ /* 0x000fc80000011415 */
[----:B------:R-:W-:-:S04]  /*22330*/  LEA.HI R3, R3, R26, RZ, 0x3 ;  /* 0x0000001a03037211 */ /* 0x000fc800078f18ff */
[----:B------:R-:W-:-:S03]  /*22340*/  LOP3.LUT R27, R3, 0xfffffff8, RZ, 0xc0, !PT ;  /* 0xfffffff8031b7812 */ /* 0x000fc600078ec0ff */
[----:B---34-:R-:W-:Y:S05]  /*22350*/  @P0 BRA `(.L_x_5237) ;  /* 0x0000000400500947 */ /* 0x018fea0003800000 */
[----:B------:R-:W-:Y:S01]  /*22360*/  LOP3.LUT R0, R0, 0xffffff80, RZ, 0xc0, !PT ;  /* 0xffffff8000007812 */ /* 0x000fe200078ec0ff */
[----:B------:R-:W0:Y:S01]  /*22370*/  S2R R11, SR_CTAID.X ;  /* 0x00000000000b7919 */ /* 0x000e220000002500 */
[----:B------:R-:W1:Y:S01]  /*22380*/  LDC R12, c[0x0][0xce8] ;  /* 0x00033a00ff0c7b82 */ /* 0x000e620000000800 */
[----:B------:R-:W-:Y:S01]  /*22390*/  LEA.HI R9, R24, R24, RZ, 0x1 ;  /* 0x0000001818097211 */ /* 0x000fe200078f08ff */
[----:B------:R-:W-:Y:S01]  /*223a0*/  ULDC UR4, c[0x0][0xb88] ;  /* 0x0002e20000047ab9 */ /* 0x000fe20000000800 */
[----:B------:R-:W-:Y:S02]  /*223b0*/  IMAD.IADD R0, R5, 0x1, -R0 ;  /* 0x0000000105007824 */ /* 0x000fe400078e0a00 */
[----:B------:R-:W-:-:S03]  /*223c0*/  LOP3.LUT R13, R9, 0xfffffe, RZ, 0xc0, !PT ;  /* 0x00fffffe090d7812 */ /* 0x000fc600078ec0ff */
[----:B------:R-:W-:Y:S02]  /*223d0*/  SHF.R.S32.HI R3, RZ, 0x1f, R0 ;  /* 0x0000001fff037819 */ /* 0x000fe40000011400 */
[----:B------:R-:W-:Y:S02]  /*223e0*/  IMAD.IADD R13, R24, 0x1, -R13 ;  /* 0x00000001180d7824 */ /* 0x000fe400078e0a0d */
[CC--:B------:R-:W-:Y:S02]  /*223f0*/  LEA.HI R4, R3.reuse, R0.reuse, RZ, 0x2 ;  /* 0x0000000003047211 */ /* 0x0c0fe400078f10ff */
[----:B------:R-:W-:Y:S02]  /*22400*/  LEA.HI R3, R3, R0, RZ, 0x5 ;  /* 0x0000000003037211 */ /* 0x000fe400078f28ff */
[--C-:B------:R-:W-:Y:S02]  /*22410*/  SHF.R.S32.HI R6, RZ, 0x2, R4.reuse ;  /* 0x00000002ff067819 */ /* 0x100fe40000011404 */
[----:B------:R-:W-:-:S04]  /*22420*/  SHF.R.S32.HI R7, RZ, 0x1f, R4 ;  /* 0x0000001fff077819 */ /* 0x000fc80000011404 */
[----:B------:R-:W-:Y:S02]  /*22430*/  LEA.HI R8, R7, R6, RZ, 0x3 ;  /* 0x0000000607087211 */ /* 0x000fe400078f18ff */
[----:B------:R-:W-:Y:S02]  /*22440*/  LOP3.LUT R7, R4, 0x7ffffffc, RZ, 0xc0, !PT ;  /* 0x7ffffffc04077812 */ /* 0x000fe400078ec0ff */
[----:B------:R-:W-:Y:S01]  /*22450*/  LOP3.LUT R9, R8, 0xfffffff8, RZ, 0xc0, !PT ;  /* 0xfffffff808097812 */ /* 0x000fe200078ec0ff */
[----:B-1----:R-:W-:Y:S01]  /*22460*/  IMAD R8, R12, UR4, RZ ;  /* 0x000000040c087c24 */ /* 0x002fe2000f8e02ff */
[----:B------:R-:W-:Y:S01]  /*22470*/  SHF.R.S32.HI R4, RZ, 0x5, R3 ;  /* 0x00000005ff047819 */ /* 0x000fe20000011403 */
[----:B------:R-:W-:Y:S01]  /*22480*/  IMAD.IADD R0, R0, 0x1, -R7 ;  /* 0x0000000100007824 */ /* 0x000fe200078e0a07 */
[----:B------:R-:W1:Y:S01]  /*22490*/  S2UR UR6, SR_CTAID.Z ;  /* 0x00000000000679c3 */ /* 0x000e620000002700 */
[----:B------:R-:W-:Y:S01]  /*224a0*/  IMAD.IADD R9, R6, 0x1, -R9 ;  /* 0x0000000106097824 */ /* 0x000fe200078e0a09 */
[----:B------:R-:W-:Y:S01]  /*224b0*/  ISETP.NE.AND P3, PT, R12, 0x1, PT ;  /* 0x000000010c00780c */ /* 0x000fe20003f65270 */
[----:B------:R-:W-:Y:S01]  /*224c0*/  IMAD.U32 R3, R13, -0x100, RZ ;  /* 0xffffff000d037824 */ /* 0x000fe200078e00ff */
[----:B------:R-:W-:Y:S01]  /*224d0*/  ULDC.64 UR4, c[0x0][0xcd0] ;  /* 0x0003340000047ab9 */ /* 0x000fe20000000a00 */
[----:B------:R-:W-:-:S02]  /*224e0*/  IMAD.SHL.U32 R0, R0, 0x2, RZ ;  /* 0x0000000200007824 */ /* 0x000fc400078e00ff */
[----:B------:R-:W-:Y:S01]  /*224f0*/  IMAD R10, R4, 0x10, R9 ;  /* 0x00000010040a7824 */ /* 0x000fe200078e0209 */
[----:B------:R-:W2:Y:S02]  /*22500*/  LDC.64 R6, c[0x0][0xcd8] ;  /* 0x00033600ff067b82 */ /* 0x000ea40000000a00 */
[----:B------:R-:W-:Y:S01]  /*22510*/  ISETP.NE.AND P0, PT, R0, R3, PT ;  /* 0x000000030000720c */ /* 0x000fe20003f05270 */
[----:B0-----:R-:W-:-:S05]  /*22520*/  IMAD R13, R11, 0x40, R10 ;  /* 0x000000400b0d7824 */ /* 0x001fca00078e020a */
[----:B------:R-:W-:Y:S01]  /*22530*/  ISETP.GE.OR P2, PT, R13, R8, P0 ;  /* 0x000000080d00720c */ /* 0x000fe20000746670 */
[----:B------:R-:W0:-:S12]  /*22540*/  @P3 LDC R4, c[0x0][0xcec] ;  /* 0x00033b00ff043b82 */ /* 0x000e180000000800 */
[----:B------:R-:W3:Y:S01]  /*22550*/  @!P2 LDL R15, [R1+0x1f0] ;  /* 0x0001f000010fa983 */ /* 0x000ee20000100800 */
[----:B------:R-:W-:Y:S01]  /*22560*/  LEA.HI R0, R2, R5, RZ, 0x2 ;  /* 0x0000000502007211 */ /* 0x000fe200078f10ff */
[----:B-1----:R-:W-:Y:S01]  /*22570*/  USHF.R.S32.HI UR7, URZ, 0x1f, UR6 ;  /* 0x0000001f3f077899 */ /* 0x002fe20008011406 */
[----:B------:R-:W1:Y:S01]  /*22580*/  S2UR UR6, SR_CTAID.Z ;  /* 0x00000000000679c3 */ /* 0x000e620000002700 */
[----:B------:R-:W-:Y:S01]  /*22590*/  IMAD R9, R14, UR4, RZ ;  /* 0x000000040e097c24 */ /* 0x000fe2000f8e02ff */
[----:B------:R-:W-:Y:S01]  /*225a0*/  LOP3.LUT R0, R0, 0xfffffffc, RZ, 0xc0, !PT ;  /* 0xfffffffc00007812 */ /* 0x000fe200078ec0ff */
[----:B------:R-:W-:Y:S01]  /*225b0*/  VIADD R13, R13, 0x8 ;  /* 0x000000080d0d7836 */ /* 0x000fe20000000000 */
[----:B------:R-:W-:Y:S01]  /*225c0*/  BSSY B0, `(.L_x_5237) ;  /* 0x000002d000007945 */ /* 0x000fe20003800000 */
[----:B------:R-:W-:Y:S02]  /*225d0*/  IMAD R9, R152, UR5, R9 ;  /* 0x0000000598097c24 */ /* 0x000fe4000f8e0209 */
[----:B------:R-:W-:Y:S01]  /*225e0*/  IMAD.IADD R0, R5, 0x1, -R0 ;  /* 0x0000000105007824 */ /* 0x000fe200078e0a00 */
[----:B------:R-:W-:Y:S01]  /*225f0*/  ISETP.GE.OR P0, PT, R13, R8, P0 ;  /* 0x000000080d00720c */ /* 0x000fe20000706670 */
[----:B------:R-:W4:Y:S03]  /*22600*/  @P3 LDC R5, c[0x0][0xcf0] ;  /* 0x00033c00ff053b82 */ /* 0x000f260000000800 */
[----:B------:R-:W-:-:S04]  /*22610*/  LEA.HI R2, R0, R0, RZ, 0x1 ;  /* 0x0000000000027211 */ /* 0x000fc800078f08ff */
[----:B------:R-:W-:-:S05]  /*22620*/  LOP3.LUT R3, R2, 0x1ffffffe, RZ, 0xc0, !PT ;  /* 0x1ffffffe02037812 */ /* 0x000fca00078ec0ff */
[----:B------:R-:W-:Y:S02]  /*22630*/  IMAD.IADD R0, R0, 0x1, -R3 ;  /* 0x0000000100007824 */ /* 0x000fe400078e0a03 */
[----:B------:R-:W-:Y:S01]  /*22640*/  IMAD.WIDE.U32 R2, R152, UR4, RZ ;  /* 0x0000000498027c25 */ /* 0x000fe2000f8e00ff */
[----:B------:R-:W-:-:S03]  /*22650*/  ULDC.64 UR4, c[0x0][0xce0] ;  /* 0x0003380000047ab9 */ /* 0x000fc60000000a00 */
[----:B------:R-:W-:Y:S02]  /*22660*/  IMAD R0, R0, 0x8, R10 ;  /* 0x0000000800007824 */ /* 0x000fe400078e020a */
[----:B------:R-:W-:Y:S02]  /*22670*/  IMAD.IADD R3, R3, 0x1, R9 ;  /* 0x0000000103037824 */ /* 0x000fe400078e0209 */
[----:B------:R-:W-:Y:S02]  /*22680*/  IMAD R9, R11, 0x40, R0 ;  /* 0x000000400b097824 */ /* 0x000fe400078e0200 */
[----:B--2---:R-:W-:Y:S02]  /*22690*/  IMAD R10, R6, UR7, RZ ;  /* 0x00000007060a7c24 */ /* 0x004fe4000f8e02ff */
[----:B0-----:R-:W-:-:S04]  /*226a0*/  @P3 IMAD.HI.U32 R4, R9, R4, RZ ;  /* 0x0000000409043227 */ /* 0x001fc800078e00ff */
[----:B-1----:R-:W-:Y:S02]  /*226b0*/  IMAD R17, R7, UR6, R10 ;  /* 0x0000000607117c24 */ /* 0x002fe4000f8e020a */
[----:B------:R-:W-:Y:S01]  /*226c0*/  IMAD.MOV.U32 R11, RZ, RZ, R9 ;  /* 0x000000ffff0b7224 */ /* 0x000fe200078e0009 */
[----:B----4-:R-:W-:Y:S01]  /*226d0*/  @P3 SHF.R.U32.HI R11, RZ, R5, R4 ;  /* 0x00000005ff0b3219 */ /* 0x010fe20000011604 */
[----:B------:R-:W-:-:S04]  /*226e0*/  IMAD.WIDE.U32 R6, R6, UR6, R2 ;  /* 0x0000000606067c25 */ /* 0x000fc8000f8e0002 */
[----:B------:R-:W-:Y:S02]  /*226f0*/  IMAD.IADD R7, R7, 0x1, R17 ;  /* 0x0000000107077824 */ /* 0x000fe400078e0211 */
[----:B------:R-:W-:Y:S02]  /*22700*/  IMAD.MOV R5, RZ, RZ, -R11 ;  /* 0x000000ffff057224 */ /* 0x000fe400078e0a0b */
[----:B------:R-:W-:Y:S02]  /*22710*/  IMAD R0, R16, UR4, RZ ;  /* 0x0000000410007c24 */ /* 0x000fe4000f8e02ff */
[----:B------:R-:W-:Y:S01]  /*22720*/  IMAD.WIDE.U32 R2, R23, UR4, R6 ;  /* 0x0000000417027c25 */ /* 0x000fe2000f8e0006 */
[----:B------:R-:W-:-:S03]  /*22730*/  SHF.R.S32.HI R7, RZ, 0x1f, R11 ;  /* 0x0000001fff077819 */ /* 0x000fc6000001140b */
[----:B------:R-:W-:Y:S01]  /*22740*/  IMAD R5, R12, R5, R9 ;  /* 0x000000050c057224 */ /* 0x000fe200078e0209 */
[----:B------:R-:W-:Y:S01]  /*22750*/  IADD3 R2, P3, R11, R2, RZ ;  /* 0x000000020b027210 */ /* 0x000fe20007f7e0ff */
        /* <DEDUP_REMOVED lines=9> */
[----:B------:R-:W-:-:S04]  /*227f0*/  IMAD.IADD R3, R3, 0x1, R5 ;  /* 0x0000000103037824 */ /* 0x000fc800078e0205 */
[----:B------:R-:W-:Y:S01]  /*22800*/  SHFL.IDX PT, R4, R0, 0x1, 0x1c1f ;  /* 0x003c1f0000047f89 */ /* 0x000fe200000e0000 */
[----:B------:R-:W-:-:S03]  /*22810*/  LEA.HI.X R6, R2, UR5, R3, 0x2, P3 ;  /* 0x0000000502067c11 */ /* 0x000fc600098f1403 */
[----:B------:R-:W-:Y:S04]  /*22820*/  SHFL.IDX PT, R2, R0, RZ, 0x1c1f ;  /* 0x001c1fff00027589 */ /* 0x000fe800000e0000 */
[----:B------:R-:W3:Y:S04]  /*22830*/  SHFL.IDX PT, R3, R6, RZ, 0x1c1f ;  /* 0x001c1fff06037589 */ /* 0x000ee800000e0000 */
[----:B------:R0:W1:Y:S04]  /*22840*/  SHFL.IDX PT, R5, R6, 0x1, 0x1c1f ;  /* 0x003c1f0006057f89 */ /* 0x00006800000e0000 */
[----:B---3--:R0:W-:Y:S01]  /*22850*/  @!P2 ST.E desc[UR36][R2.64], R15 ;  /* 0x0000000f0200a985 */ /* 0x0081e2000c101924 */
[----:B-1----:R-:W-:Y:S05]  /*22860*/  @P0 BRA `(.L_x_5238) ;  /* 0x0000000000080947 */ /* 0x002fea0003800000 */
[----:B0-----:R-:W2:Y:S04]  /*22870*/  LDL R3, [R1+0x1f4] ;  /* 0x0001f40001037983 */ /* 0x001ea80000100800 */
[----:B--2---:R1:W-:Y:S02]  /*22880*/  ST.E desc[UR36][R4.64], R3 ;  /* 0x0000000304007985 */ /* 0x0043e4000c101924 */
.L_x_5238:
[----:B------:R-:W-:Y:S05]  /*22890*/  BSYNC B0 ;  /* 0x0000000000007941 */ /* 0x000fea0003800000 */
.L_x_5237:
[----:B------:R-:W2:Y:S01]  /*228a0*/  S2UR UR6, SR_CTAID.Z ;  /* 0x00000000000679c3 */ /* 0x000ea20000002700 */
[----:B------:R-:W-:Y:S01]  /*228b0*/  LEA.HI R0, R28, R28, RZ, 0x1 ;  /* 0x0000001c1c007211 */ /* 0x000fe200078f08ff */
[----:B------:R-:W-:Y:S01]  /*228c0*/  ULDC.64 UR4, c[0x0][0xc38] ;  /* 0x00030e0000047ab9 */ /* 0x000fe20000000a00 */
[----:B------:R-:W-:Y:S01]  /*228d0*/  LEA.HI R22, R22, R25, RZ, 0x5 ;  /* 0x0000001916167211 */ /* 0x000fe200078f28ff */
[----:B01----:R-:W-:Y:S01]  /*228e0*/  IMAD R3, R14, UR4, RZ ;  /* 0x000000040e037c24 */ /* 0x003fe2000f8e02ff */
[----:B------:R-:W-:Y:S01]  /*228f0*/  LOP3.LUT R7, R0, 0x1ffffffe, RZ, 0xc0, !PT ;  /* 0x1ffffffe00077812 */ /* 0x000fe200078ec0ff */
[----:B------:R-:W-:Y:S01]  /*22900*/  IMAD.IADD R27, R26, 0x1, -R27 ;  /* 0x000000011a1b7824 */ /* 0x000fe200078e0a1b */
[----:B------:R-:W-:Y:S01]  /*22910*/  SHF.R.S32.HI R22, RZ, 0x5, R22 ;  /* 0x00000005ff167819 */ /* 0x000fe20000011416 */
[----:B------:R-:W0:Y:S01]  /*22920*/  @P1 LDC R4, c[0x0][0xcec] ;  /* 0x00033b00ff041b82 */ /* 0x000e220000000800 */
[C---:B------:R-:W-:Y:S01]  /*22930*/  IMAD R5, R152.reuse, UR5, R3 ;  /* 0x0000000598057c24 */ /* 0x040fe2000f8e0203 */
[----:B------:R-:W-:Y:S01]  /*22940*/  BSSY B0, `(.L_x_5239) ;  /* 0x0000115000007945 */ /* 0x000fe20003800000 */
[----:B------:R-:W-:Y:S01]  /*22950*/  IMAD.WIDE.U32 R2, R152, UR4, RZ ;  /* 0x0000000498027c25 */ /* 0x000fe2000f8e00ff */
[----:B------:R-:W-:-:S03]  /*22960*/  ULDC.64 UR4, c[0x0][0xc48] ;  /* 0x0003120000047ab9 */ /* 0x000fc60000000a00 */
[----:B------:R-:W-:Y:S01]  /*22970*/  IMAD.IADD R28, R28, 0x1, -R7 ;  /* 0x000000011c1c7824 */ /* 0x000fe200078e0a07 */
[----:B------:R-:W1:Y:S01]  /*22980*/  @P1 LDC R11, c[0x0][0xcf0] ;  /* 0x00033c00ff0b1b82 */ /* 0x000e620000000800 */
[----:B------:R-:W-:Y:S02]  /*22990*/  IMAD R27, R22, 0x10, R27 ;  /* 0x00000010161b7824 */ /* 0x000fe400078e021b */
[----:B------:R-:W-:Y:S02]  /*229a0*/  IMAD.IADD R3, R3, 0x1, R5 ;  /* 0x0000000103037824 */ /* 0x000fe400078e0205 */
[----:B------:R-:W-:Y:S01]  /*229b0*/  IMAD R5, R28, 0x8, R27 ;  /* 0x000000081c057824 */ /* 0x000fe200078e021b */
[----:B--2---:R-:W-:Y:S02]  /*229c0*/  USHF.R.S32.HI UR7, URZ, 0x1f, UR6 ;  /* 0x0000001f3f077899 */ /* 0x004fe40008011406 */
[----:B------:R-:W2:Y:S01]  /*229d0*/  S2UR UR6, SR_CTAID.Z ;  /* 0x00000000000679c3 */ /* 0x000ea20000002700 */
[----:B------:R-:W-:-:S02]  /*229e0*/  IMAD R9, R20, 0x40, R5 ;  /* 0x0000004014097824 */ /* 0x000fc400078e0205 */
[----:B------:R-:W-:Y:S02]  /*229f0*/  IMAD R20, R20, 0x40, R27 ;  /* 0x0000004014147824 */ /* 0x000fe400078e021b */
[----:B------:R-:W-:Y:S02]  /*22a00*/  IMAD R0, R18, UR7, RZ ;  /* 0x0000000712007c24 */ /* 0x000fe4000f8e02ff */
[----:B0-----:R-:W-:-:S04]  /*22a10*/  @P1 IMAD.HI.U32 R4, R9, R4, RZ ;  /* 0x0000000409041227 */ /* 0x001fc800078e00ff */
[----:B------:R-:W-:Y:S01]  /*22a20*/  IMAD.MOV.U32 R5, RZ, RZ, R9 ;  /* 0x000000ffff057224 */ /* 0x000fe200078e0009 */
[----:B-1----:R-:W-:-:S05]  /*22a30*/  @P1 SHF.R.U32.HI R5, RZ, R11, R4 ;  /* 0x0000000bff051219 */ /* 0x002fca0000011604 */
[----:B------:R-:W-:Y:S02]  /*22a40*/  IMAD.MOV R4, RZ, RZ, -R5 ;  /* 0x000000ffff047224 */ /* 0x000fe400078e0a05 */
[----:B--2---:R-:W-:Y:S02]  /*22a50*/  IMAD R7, R19, UR6, R0 ;  /* 0x0000000613077c24 */ /* 0x004fe4000f8e0200 */
[----:B------:R-:W-:-:S04]  /*22a60*/  IMAD.WIDE.U32 R2, R18, UR6, R2 ;  /* 0x0000000612027c25 */ /* 0x000fc8000f8e0002 */
[----:B------:R-:W-:Y:S02]  /*22a70*/  IMAD R0, R16, UR4, RZ ;  /* 0x0000000410007c24 */ /* 0x000fe4000f8e02ff */
[----:B------:R-:W-:Y:S02]  /*22a80*/  IMAD.IADD R3, R3, 0x1, R7 ;  /* 0x0000000103037824 */ /* 0x000fe400078e0207 */
[C---:B------:R-:W-:Y:S01]  /*22a90*/  IMAD R7, R23.reuse, UR5, R0 ;  /* 0x0000000517077c24 */ /* 0x040fe2000f8e0200 */
[----:B------:R-:W-:Y:S01]  /*22aa0*/  SHF.R.S32.HI R0, RZ, 0x1f, R5 ;  /* 0x0000001fff007819 */ /* 0x000fe20000011405 */
        /* <DEDUP_REMOVED lines=11> */
[C---:B------:R-:W-:Y:S01]  /*22b60*/  IMAD R5, R23.reuse, UR5, R0 ;  /* 0x0000000517057c24 */ /* 0x040fe2000f8e0200 */
[----:B------:R-:W-:Y:S01]  /*22b70*/  LEA.HI R0, R24, R24, RZ, 0x1 ;  /* 0x0000001818007211 */ /* 0x000fe200078f08ff */
[----:B------:R-:W-:Y:S01]  /*22b80*/  IMAD.WIDE.U32 R22, R23, UR4, R2 ;  /* 0x0000000417167c25 */ /* 0x000fe2000f8e0002 */
[----:B------:R-:W-:-:S03]  /*22b90*/  ULDC.64 UR4, c[0x0][0xc00] ;  /* 0x0003000000047ab9 */ /* 0x000fc60000000a00 */
[----:B------:R-:W-:Y:S01]  /*22ba0*/  IMAD.IADD R3, R23, 0x1, R5 ;  /* 0x0000000117037824 */ /* 0x000fe200078e0205 */
[----:B------:R-:W-:Y:S01]  /*22bb0*/  LEA R19, P0, R22, UR4, 0x2 ;  /* 0x0000000416137c11 */ /* 0x000fe2000f8010ff */
[----:B------:R-:W-:-:S03]  /*22bc0*/  ULDC UR4, c[0x0][0xb88] ;  /* 0x0002e20000047ab9 */ /* 0x000fc60000000800 */
[----:B------:R-:W-:Y:S01]  /*22bd0*/  LEA.HI.X R22, R22, UR5, R3, 0x2, P0 ;  /* 0x0000000516167c11 */ /* 0x000fe200080f1403 */
[----:B------:R0:W1:Y:S01]  /*22be0*/  SHFL.IDX PT, R14, R19, RZ, 0x1c1f ;  /* 0x001c1fff130e7589 */ /* 0x00006200000e0000 */
[----:B------:R-:W-:Y:S02]  /*22bf0*/  LOP3.LUT R3, R0, 0xfffffe, RZ, 0xc0, !PT ;  /* 0x00fffffe00037812 */ /* 0x000fe400078ec0ff */
[----:B------:R-:W-:Y:S01]  /*22c00*/  LOP3.LUT R0, R21, 0x7ffffffc, RZ, 0xc0, !PT ;  /* 0x7ffffffc15007812 */ /* 0x000fe200078ec0ff */
[----:B------:R-:W-:Y:S01]  /*22c10*/  IMAD R21, R29, UR4, RZ ;  /* 0x000000041d157c24 */ /* 0x000fe2000f8e02ff */
[----:B------:R0:W2:Y:S01]  /*22c20*/  SHFL.IDX PT, R15, R22, RZ, 0x1c1f ;  /* 0x001c1fff160f7589 */ /* 0x0000a200000e0000 */
[----:B------:R-:W-:Y:S02]  /*22c30*/  IMAD.IADD R3, R24, 0x1, -R3 ;  /* 0x0000000118037824 */ /* 0x000fe400078e0a03 */
[----:B------:R-:W-:Y:S01]  /*22c40*/  IMAD.IADD R0, R25, 0x1, -R0 ;  /* 0x0000000119007824 */ /* 0x000fe200078e0a00 */
[----:B------:R-:W-:-:S03]  /*22c50*/  ISETP.GE.AND P0, PT, R20, R21, PT ;  /* 0x000000151400720c */ /* 0x000fc60003f06270 */
[----:B------:R-:W-:-:S04]  /*22c60*/  IMAD R0, R3, 0x80, R0 ;  /* 0x0000008003007824 */ /* 0x000fc800078e0200 */
[----:B------:R-:W-:-:S06]  /*22c70*/  IMAD.SHL.U32 R18, R0, 0x2, RZ ;  /* 0x0000000200127824 */ /* 0x000fcc00078e00ff */
[----:B0-----:R-:W-:Y:S05]  /*22c80*/  @P0 BRA `(.L_x_5240) ;  /* 0x0000000c00800947 */ /* 0x001fea0003800000 */
[----:B------:R-:W-:Y:S02]  /*22c90*/  ULDC UR4, c[0x0][0xbc8] ;  /* 0x0002f20000047ab9 */ /* 0x000fe40000000800 */
[----:B------:R-:W-:-:S13]  /*22ca0*/  ISETP.GE.AND P0, PT, R18, UR4, PT ;  /* 0x0000000412007c0c */ /* 0x000fda000bf06270 */
[----:B------:R-:W3:Y:S01]  /*22cb0*/  @!P0 LDL.64 R12, [R1+0x210] ;  /* 0x00021000010c8983 */ /* 0x000ee20000100a00 */
[C---:B------:R-:W-:Y:S01]  /*22cc0*/  VIADD R4, R18.reuse, 0x8 ;  /* 0x0000000812047836 */ /* 0x040fe20000000000 */
[----:B------:R-:W-:-:S04]  /*22cd0*/  @!P0 LEA.HI R0, R18, R18, RZ, 0x1 ;  /* 0x0000001212008211 */ /* 0x000fc800078f08ff */
[----:B------:R-:W-:Y:S02]  /*22ce0*/  ISETP.GE.AND P1, PT, R4, UR4, PT ;  /* 0x0000000404007c0c */ /* 0x000fe4000bf26270 */
[----:B------:R-:W-:-:S05]  /*22cf0*/  @!P0 LOP3.LUT R0, R0, 0xfffffffe, RZ, 0xc0, !PT ;  /* 0xfffffffe00008812 */ /* 0x000fca00078ec0ff */
[----:B-12---:R-:W-:-:S05]  /*22d00*/  @!P0 IMAD.WIDE R2, R0, 0x4, R14 ;  /* 0x0000000400028825 */ /* 0x006fca00078e020e */
[----:B---3--:R0:W-:Y:S04]  /*22d10*/  @!P0 ST.E.64 desc[UR36][R2.64], R12 ;  /* 0x0000000c02008985 */ /* 0x0081e8000c101b24 */
[----:B------:R-:W2:Y:S01]  /*22d20*/  @!P1 LDL.64 R6, [R1+0x220] ;  /* 0x0002200001069983 */ /* 0x000ea20000100a00 */
[----:B------:R-:W-:Y:S01]  /*22d30*/  VIADD R0, R18, 0x10 ;  /* 0x0000001012007836 */ /* 0x000fe20000000000 */
[----:B------:R-:W-:-:S04]  /*22d40*/  @!P1 LEA.HI R4, R4, R4, RZ, 0x1 ;  /* 0x0000000404049211 */ /* 0x000fc800078f08ff */
[----:B------:R-:W-:Y:S02]  /*22d50*/  ISETP.GE.AND P0, PT, R0, UR4, PT ;  /* 0x0000000400007c0c */ /* 0x000fe4000bf06270 */
[----:B------:R-:W-:-:S05]  /*22d60*/  @!P1 LOP3.LUT R4, R4, 0xfffffffe, RZ, 0xc0, !PT ;  /* 0xfffffffe04049812 */ /* 0x000fca00078ec0ff */
[----:B------:R-:W-:-:S05]  /*22d70*/  @!P1 IMAD.WIDE R4, R4, 0x4, R14 ;  /* 0x0000000404049825 */ /* 0x000fca00078e020e */
[----:B--2---:R1:W-:Y:S04]  /*22d80*/  @!P1 ST.E.64 desc[UR36][R4.64], R6 ;  /* 0x0000000604009985 */ /* 0x0043e8000c101b24 */
[----:B------:R-:W2:Y:S01]  /*22d90*/  @!P0 LDL.64 R8, [R1+0x230] ;  /* 0x0002300001088983 */ /* 0x000ea20000100a00 */
[----:B------:R-:W-:Y:S01]  /*22da0*/  VIADD R10, R18, 0x18 ;  /* 0x00000018120a7836 */ /* 0x000fe20000000000 */
[----:B------:R-:W-:-:S04]  /*22db0*/  @!P0 LEA.HI R0, R0, R0, RZ, 0x1 ;  /* 0x0000000000008211 */ /* 0x000fc800078f08ff */
[----:B------:R-:W-:Y:S02]  /*22dc0*/  ISETP.GE.AND P1, PT, R10, UR4, PT ;  /* 0x000000040a007c0c */ /* 0x000fe4000bf26270 */
[----:B------:R-:W-:-:S05]  /*22dd0*/  @!P0 LOP3.LUT R0, R0, 0xfffffffe, RZ, 0xc0, !PT ;  /* 0xfffffffe00008812 */ /* 0x000fca00078ec0ff */
[----:B0-----:R-:W-:-:S05]  /*22de0*/  @!P0 IMAD.WIDE R2, R0, 0x4, R14 ;  /* 0x0000000400028825 */ /* 0x001fca00078e020e */
[----:B--2---:R0:W-:Y:S04]  /*22df0*/  @!P0 ST.E.64 desc[UR36][R2.64], R8 ;  /* 0x0000000802008985 */ /* 0x0041e8000c101b24 */
[----:B------:R-:W2:Y:S01]  /*22e00*/  @!P1 LDL.64 R12, [R1+0x240] ;  /* 0x00024000010c9983 */ /* 0x000ea20000100a00 */
[----:B------:R-:W-:Y:S01]  /*22e10*/  VIADD R0, R18, 0x20 ;  /* 0x0000002012007836 */ /* 0x000fe20000000000 */
[----:B------:R-:W-:-:S04]  /*22e20*/  @!P1 LEA.HI R10, R10, R10, RZ, 0x1 ;  /* 0x0000000a0a0a9211 */ /* 0x000fc800078f08ff */
[----:B------:R-:W-:Y:S02]  /*22e30*/  ISETP.GE.AND P0, PT, R0, UR4, PT ;  /* 0x0000000400007c0c */ /* 0x000fe4000bf06270 */
[----:B------:R-:W-:-:S05]  /*22e40*/  @!P1 LOP3.LUT R10, R10, 0xfffffffe, RZ, 0xc0, !PT ;  /* 0xfffffffe0a0a9812 */ /* 0x000fca00078ec0ff */
[----:B------:R-:W-:-:S05]  /*22e50*/  @!P1 IMAD.WIDE R10, R10, 0x4, R14 ;  /* 0x000000040a0a9825 */ /* 0x000fca00078e020e */
[----:B--2---:R2:W-:Y:S04]  /*22e60*/  @!P1 ST.E.64 desc[UR36][R10.64], R12 ;  /* 0x0000000c0a009985 */ /* 0x0045e8000c101b24 */
[----:B-1----:R-:W3:Y:S01]  /*22e70*/  @!P0 LDL.64 R4, [R1+0x250] ;  /* 0x0002500001048983 */ /* 0x002ee20000100a00 */
[----:B------:R-:W-:Y:S01]  /*22e80*/  VIADD R6, R18, 0x28 ;  /* 0x0000002812067836 */ /* 0x000fe20000000000 */
[----:B------:R-:W-:-:S04]  /*22e90*/  @!P0 LEA.HI R0, R0, R0, RZ, 0x1 ;  /* 0x0000000000008211 */ /* 0x000fc800078f08ff */
[----:B------:R-:W-:Y:S02]  /*22ea0*/  ISETP.GE.AND P1, PT, R6, UR4, PT ;  /* 0x0000000406007c0c */ /* 0x000fe4000bf26270 */
[----:B------:R-:W-:-:S05]  /*22eb0*/  @!P0 LOP3.LUT R0, R0, 0xfffffffe, RZ, 0xc0, !PT ;  /* 0xfffffffe00008812 */ /* 0x000fca00078ec0ff */
[----:B0-----:R-:W-:-:S05]  /*22ec0*/  @!P0 IMAD.WIDE R2, R0, 0x4, R14 ;  /* 0x0000000400028825 */ /* 0x001fca00078e020e */
[----:B---3--:R0:W-:Y:S04]  /*22ed0*/  @!P0 ST.E.64 desc[UR36][R2.64], R4 ;  /* 0x0000000402008985 */ /* 0x0081e8000c101b24 */
[----:B------:R-:W3:Y:S01]  /*22ee0*/  @!P1 LDL.64 R8, [R1+0x260] ;  /* 0x0002600001089983 */ /* 0x000ee20000100a00 */
[----:B------:R-:W-:Y:S01]  /*22ef0*/  VIADD R0, R18, 0x30 ;  /* 0x0000003012007836 */ /* 0x000fe20000000000 */
[----:B------:R-:W-:-:S04]  /*22f00*/  @!P1 LEA.HI R6, R6, R6, RZ, 0x1 ;  /* 0x0000000606069211 */ /* 0x000fc800078f08ff */
[----:B------:R-:W-:Y:S02]  /*22f10*/  ISETP.GE.AND P0, PT, R0, UR4, PT ;  /* 0x0000000400007c0c */ /* 0x000fe4000bf06270 */
[----:B------:R-:W-:-:S05]  /*22f20*/  @!P1 LOP3.LUT R6, R6, 0xfffffffe, RZ, 0xc0, !PT ;  /* 0xfffffffe06069812 */ /* 0x000fca00078ec0ff */
[----:B------:R-:W-:-:S05]  /*22f30*/  @!P1 IMAD.WIDE R6, R6, 0x4, R14 ;  /* 0x0000000406069825 */ /* 0x000fca00078e020e */
[----:B---3--:R1:W-:Y:S04]  /*22f40*/  @!P1 ST.E.64 desc[UR36][R6.64], R8 ;  /* 0x0000000806009985 */ /* 0x0083e8000c101b24 */
[----:B--2---:R-:W2:Y:S01]  /*22f50*/  @!P0 LDL.64 R10, [R1+0x270] ;  /* 0x00027000010a8983 */ /* 0x004ea20000100a00 */
        /* <DEDUP_REMOVED lines=129> */
[----:B0-----:R-:W-:-:S05]  /*23770*/  @!P0 LOP3.LUT R3, R0, 0xfffffffe, RZ, 0xc0, !PT ;  /* 0xfffffffe00038812 */ /* 0x001fca00078ec0ff */
[----:B------:R-:W-:-:S05]  /*23780*/  @!P0 IMAD.WIDE R2, R3, 0x4, R14 ;  /* 0x0000000403028825 */ /* 0x000fca00078e020e */
        /* <DEDUP_REMOVED lines=12> */
[----:B0-----:R-:W-:-:S05]  /*23850*/  @!P0 LOP3.LUT R3, R0, 0xfffffffe, RZ, 0xc0, !PT ;  /* 0xfffffffe00038812 */ /* 0x001fca00078ec0ff */
[----:B------:R-:W-:-:S05]  /*23860*/  @!P0 IMAD.WIDE R2, R3, 0x4, R14 ;  /* 0x0000000403028825 */ /* 0x000fca00078e020e */
[----:B--2---:R0:W-:Y:S04]  /*23870*/  @!P0 ST.E.64 desc[UR36][R2.64], R6 ;  /* 0x0000000602008985 */ /* 0x0041e8000c101b24 */
[----:B------:R-:W2:Y:S01]  /*23880*/  @!P1 LDL.64 R8, [R1+0x3c0] ;  /* 0x0003c00001089983 */ /* 0x000ea20000100a00 */
[----:B------:R-:W-:Y:S01]  /*23890*/  VIADD R0, R18, 0xe0 ;  /* 0x000000e012007836 */ /* 0x000fe20000000000 */
[----:B------:R-:W-:-:S04]  /*238a0*/  @!P1 LEA.HI R10, R10, R10, RZ, 0x1 ;  /* 0x0000000a0a0a9211 */ /* 0x000fc800078f08ff */
[----:B------:R-:W-:Y:S02]  /*238b0*/  ISETP.GE.AND P0, PT, R0, UR4, PT ;  /* 0x0000000400007c0c */ /* 0x000fe4000bf06270 */
[----:B-1----:R-:W-:-:S05]  /*238c0*/  @!P1 LOP3.LUT R5, R10, 0xfffffffe, RZ, 0xc0, !PT ;  /* 0xfffffffe0a059812 */ /* 0x002fca00078ec0ff */
[----:B------:R-:W-:-:S05]  /*238d0*/  @!P1 IMAD.WIDE R4, R5, 0x4, R14 ;  /* 0x0000000405049825 */ /* 0x000fca00078e020e */
[----:B--2---:R1:W-:Y:S04]  /*238e0*/  @!P1 ST.E.64 desc[UR36][R4.64], R8 ;  /* 0x0000000804009985 */ /* 0x0043e8000c101b24 */
[----:B------:R-:W2:Y:S01]  /*238f0*/  @!P0 LDL.64 R10, [R1+0x3d0] ;  /* 0x0003d000010a8983 */ /* 0x000ea20000100a00 */
        /* <DEDUP_REMOVED lines=21> */
[----:B------:R-:W-:-:S04]  /*23a50*/  @!P1 LEA.HI R12, R12, R12, RZ, 0x1 ;  /* 0x0000000c0c0c9211 */ /* 0x000fc800078f08ff */
[----:B------:R-:W-:-:S05]  /*23a60*/  @!P1 LOP3.LUT R11, R12, 0xfffffffe, RZ, 0xc0, !PT ;  /* 0xfffffffe0c0b9812 */ /* 0x000fca00078ec0ff */
[----:B------:R-:W-:-:S05]  /*23a70*/  @!P1 IMAD.WIDE R14, R11, 0x4, R14 ;  /* 0x000000040b0e9825 */ /* 0x000fca00078e020e */
[----:B--2---:R3:W-:Y:S02]  /*23a80*/  @!P1 ST.E.64 desc[UR36][R14.64], R16 ;  /* 0x000000100e009985 */ /* 0x0047e4000c101b24 */
.L_x_5240:
[----:B------:R-:W-:Y:S05]  /*23a90*/  BSYNC B0 ;  /* 0x0000000000007941 */ /* 0x000fea0003800000 */
.L_x_5239:
[----:B------:R-:W-:Y:S01]  /*23aa0*/  VIADD R20, R20, 0x8 ;  /* 0x0000000814147836 */ /* 0x000fe20000000000 */
[----:B--23--:R2:W3:Y:S04]  /*23ab0*/  SHFL.IDX PT, R15, R22, 0x1, 0x1c1f ;  /* 0x003c1f00160f7f89 */ /* 0x00c4e800000e0000 */
[----:B------:R-:W-:Y:S01]  /*23ac0*/  ISETP.GE.AND P0, PT, R20, R21, PT ;  /* 0x000000151400720c */ /* 0x000fe20003f06270 */
[----:B-1----:R2:W1:-:S12]  /*23ad0*/  SHFL.IDX PT, R14, R19, 0x1, 0x1c1f ;  /* 0x003c1f00130e7f89 */ /* 0x00245800000e0000 */
[----:B--2---:R-:W-:Y:S05]  /*23ae0*/  @P0 BRA `(.L_x_5109) ;  /* 0x0000005c00080947 */ /* 0x004fea0003800000 */
[----:B------:R-:W0:Y:S02]  /*23af0*/  LDC R17, c[0x0][0xbc8] ;  /* 0x0002f200ff117b82 */ /* 0x000e240000000800 */
[----:B0-----:R-:W-:-:S13]  /*23b00*/  ISETP.GE.AND P0, PT, R18, R17, PT ;  /* 0x000000111200720c */ /* 0x001fda0003f06270 */
[----:B------:R-:W2:Y:S01]  /*23b10*/  @!P0 LDL.64 R10, [R1+0x218] ;  /* 0x00021800010a8983 */ /* 0x000ea20000100a00 */
[C---:B------:R-:W-:Y:S01]  /*23b20*/  VIADD R4, R18.reuse, 0x8 ;  /* 0x0000000812047836 */ /* 0x040fe20000000000 */
[----:B------:R-:W-:-:S04]  /*23b30*/  @!P0 LEA.HI R0, R18, R18, RZ, 0x1 ;  /* 0x0000001212008211 */ /* 0x000fc800078f08ff */
[----:B------:R-:W-:Y:S02]  /*23b40*/  ISETP.GE.AND P1, PT, R4, R17, PT ;  /* 0x000000110400720c */ /* 0x000fe40003f26270 */
[----:B------:R-:W-:-:S05]  /*23b50*/  @!P0 LOP3.LUT R0, R0, 0xfffffffe, RZ, 0xc0, !PT ;  /* 0xfffffffe00008812 */ /* 0x000fca00078ec0ff */
[----:B-1-3--:R-:W-:-:S05]  /*23b60*/  @!P0 IMAD.WIDE R2, R0, 0x4, R14 ;  /* 0x0000000400028825 */ /* 0x00afca00078e020e */
[----:B--2---:R0:W-:Y:S04]  /*23b70*/  @!P0 ST.E.64 desc[UR36][R2.64], R10 ;  /* 0x0000000a02008985 */ /* 0x0041e8000c101b24 */
[----:B------:R-:W2:Y:S01]  /*23b80*/  @!P1 LDL.64 R6, [R1+0x228] ;  /* 0x0002280001069983 */ /* 0x000ea20000100a00 */
[----:B------:R-:W-:Y:S01]  /*23b90*/  VIADD R0, R18, 0x10 ;  /* 0x0000001012007836 */ /* 0x000fe20000000000 */
[----:B------:R-:W-:-:S04]  /*23ba0*/  @!P1 LEA.HI R4, R4, R4, RZ, 0x1 ;  /* 0x0000000404049211 */ /* 0x000fc800078f08ff */
[----:B------:R-:W-:Y:S02]  /*23bb0*/  ISETP.GE.AND P0, PT, R0, R17, PT ;  /* 0x000000110000720c */ /* 0x000fe40003f06270 */
[----:B------:R-:W-:-:S05]  /*23bc0*/  @!P1 LOP3.LUT R4, R4, 0xfffffffe, RZ, 0xc0, !PT ;  /* 0xfffffffe04049812 */ /* 0x000fca00078ec0ff */
[----:B------:R-:W-:-:S05]  /*23bd0*/  @!P1 IMAD.WIDE R4, R4, 0x4, R14 ;  /* 0x0000000404049825 */ /* 0x000fca00078e020e */
[----:B--2---:R1:W-:Y:S04]  /*23be0*/  @!P1 ST.E.64 desc[UR36][R4.64], R6 ;  /* 0x0000000604009985 */ /* 0x0043e8000c101b24 */
[----:B------:R-:W2:Y:S01]  /*23bf0*/  @!P0 LDL.64 R8, [R1+0x238] ;  /* 0x0002380001088983 */ /* 0x000ea20000100a00 */
[----:B------:R-:W-:Y:S01]  /*23c00*/  VIADD R12, R18, 0x18 ;  /* 0x00000018120c7836 */ /* 0x000fe20000000000 */
[----:B------:R-:W-:-:S04]  /*23c10*/  @!P0 LEA.HI R0, R0, R0, RZ, 0x1 ;  /* 0x0000000000008211 */ /* 0x000fc800078f08ff */
[----:B------:R-:W-:Y:S02]  /*23c20*/  ISETP.GE.AND P1, PT, R12, R17, PT ;  /* 0x000000110c00720c */ /* 0x000fe40003f26270 */
[----:B------:R-:W-:-:S05]  /*23c30*/  @!P0 LOP3.LUT R0, R0, 0xfffffffe, RZ, 0xc0, !PT ;  /* 0xfffffffe00008812 */ /* 0x000fca00078ec0ff */
[----:B0-----:R-:W-:-:S05]  /*23c40*/  @!P0 IMAD.WIDE R2, R0, 0x4, R14 ;  /* 0x0000000400028825 */ /* 0x001fca00078e020e */
[----:B--2---:R0:W-:Y:S04]  /*23c50*/  @!P0 ST.E.64 desc[UR36][R2.64], R8 ;  /* 0x0000000802008985 */ /* 0x0041e8000c101b24 */
[----:B------:R-:W2:Y:S01]  /*23c60*/  @!P1 LDL.64 R10, [R1+0x248] ;  /* 0x00024800010a9983 */ /* 0x000ea20000100a00 */
[----:B------:R-:W-:Y:S01]  /*23c70*/  VIADD R0, R18, 0x20 ;  /* 0x0000002012007836 */ /* 0x000fe20000000000 */
[----:B------:R-:W-:-:S04]  /*23c80*/  @!P1 LEA.HI R12, R12, R12, RZ, 0x1 ;  /* 0x0000000c0c0c9211 */ /* 0x000fc800078f08ff */
[----:B------:R-:W-:Y:S02]  /*23c90*/  ISETP.GE.AND P0, PT, R0, R17, PT ;  /* 0x000000110000720c */ /* 0x000fe40003f06270 */
[----:B-1----:R-:W-:-:S05]  /*23ca0*/  @!P1 LOP3.LUT R4, R12, 0xfffffffe, RZ, 0xc0, !PT ;  /* 0xfffffffe0c049812 */ /* 0x002fca00078ec0ff */
        /* <DEDUP_REMOVED lines=90> */
[----:B0-----:R-:W-:-:S05]  /*24250*/  @!P0 LOP3.LUT R3, R0, 0xfffffffe, RZ, 0xc0, !PT ;  /* 0xfffffffe00038812 */ /* 0x001fca00078ec0ff */
[----:B------:R-:W-:-:S05]  /*24260*/  @!P0 IMAD.WIDE R2, R3, 0x4, R14 ;  /* 0x0000000403028825 */ /* 0x000fca00078e020e */
        /* <DEDUP_REMOVED lines=83> */
[----:B------:R-:W-:-:S04]  /*247a0*/  @!P0 IMAD.WIDE R2, R3, 0x4, R14 ;  /* 0x0000000403028825 */ /* 0x000fc800078e020e */
[----:B------:R-:W-:Y:S01]  /*247b0*/  VIADD R0, R18, 0xf0 ;  /* 0x000000f012007836 */ /* 0x000fe20000000000 */
[----:B--2---:R0:W-:Y:S04]  /*247c0*/  @!P0 ST.E.64 desc[UR36][R2.64], R6 ;  /* 0x0000000602008985 */ /* 0x0041e8000c101b24 */
[----:B------:R-:W2:Y:S01]  /*247d0*/  @!P1 LDL.64 R8, [R1+0x3e8] ;  /* 0x0003e80001089983 */ /* 0x000ea20000100a00 */
[----:B------:R-:W-:Y:S01]  /*247e0*/  @!P1 LEA.HI R12, R12, R12, RZ, 0x1 ;  /* 0x0000000c0c0c9211 */ /* 0x000fe200078f08ff */
[----:B------:R-:W-:Y:S01]  /*247f0*/  VIADD R18, R18, 0xf8 ;  /* 0x000000f812127836 */ /* 0x000fe20000000000 */
[----:B------:R-:W-:Y:S01]  /*24800*/  ISETP.GE.AND P0, PT, R0, R17, PT ;  /* 0x000000110000720c */ /* 0x000fe20003f06270 */
[----:B------:R-:W-:Y:S01]  /*24810*/  BSSY B0, `(.L_x_5241) ;  /* 0x000000b000007945 */ /* 0x000fe20003800000 */
[----:B------:R-:W-:-:S05]  /*24820*/  @!P1 LOP3.LUT R13, R12, 0xfffffffe, RZ, 0xc0, !PT ;  /* 0xfffffffe0c0d9812 */ /* 0x000fca00078ec0ff */
[----:B-1----:R-:W-:-:S05]  /*24830*/  @!P1 IMAD.WIDE R4, R13, 0x4, R14 ;  /* 0x000000040d049825 */ /* 0x002fca00078e020e */
[----:B--2---:R0:W-:Y:S01]  /*24840*/  @!P1 ST.E.64 desc[UR36][R4.64], R8 ;  /* 0x0000000804009985 */ /* 0x0041e2000c101b24 */
[----:B------:R-:W-:Y:S01]  /*24850*/  ISETP.GE.AND P1, PT, R18, R17, PT ;  /* 0x000000111200720c */ /* 0x000fe20003f26270 */
[----:B------:R-:W-:-:S12]  /*24860*/  @P0 BRA `(.L_x_5242) ;  /* 0x0000000000140947 */ /* 0x000fd80003800000 */
[----:B0-----:R-:W2:Y:S01]  /*24870*/  LDL.64 R4, [R1+0x3f8] ;  /* 0x0003f80001047983 */ /* 0x001ea20000100a00 */
[----:B------:R-:W-:-:S04]  /*24880*/  LEA.HI R0, R0, R0, RZ, 0x1 ;  /* 0x0000000000007211 */ /* 0x000fc800078f08ff */
[----:B------:R-:W-:-:S05]  /*24890*/  LOP3.LUT R3, R0, 0xfffffffe, RZ, 0xc0, !PT ;  /* 0xfffffffe00037812 */ /* 0x000fca00078ec0ff */
[----:B------:R-:W-:-:S05]  /*248a0*/  IMAD.WIDE R2, R3, 0x4, R14 ;  /* 0x0000000403027825 */ /* 0x000fca00078e020e */
[----:B--2---:R1:W-:Y:S02]  /*248b0*/  ST.E.64 desc[UR36][R2.64], R4 ;  /* 0x0000000402007985 */ /* 0x0043e4000c101b24 */
.L_x_5242:
[----:B------:R-:W-:Y:S05]  /*248c0*/  BSYNC B0 ;  /* 0x0000000000007941 */ /* 0x000fea0003800000 */
.L_x_5241:
[----:B------:R-:W-:Y:S05]  /*248d0*/  @P1 BRA `(.L_x_5109) ;  /* 0x0000004c008c1947 */ /* 0x000fea0003800000 */
[----:B01----:R-:W2:Y:S01]  /*248e0*/  LDL.64 R4, [R1+0x408] ;  /* 0x0004080001047983 */ /* 0x003ea20000100a00 */
[----:B------:R-:W-:-:S04]  /*248f0*/  LEA.HI R18, R18, R18, RZ, 0x1 ;  /* 0x0000001212127211 */ /* 0x000fc800078f08ff */
[----:B------:R-:W-:-:S05]  /*24900*/  LOP3.LUT R3, R18, 0xfffffffe, RZ, 0xc0, !PT ;  /* 0xfffffffe12037812 */ /* 0x000fca00078ec0ff */
[----:B------:R-:W-:-:S05]  /*24910*/  IMAD.WIDE R2, R3, 0x4, R14 ;  /* 0x0000000403027825 */ /* 0x000fca00078e020e */
[----:B--2---:R2:W-:Y:S01]  /*24920*/  ST.E.64 desc[UR36][R2.64], R4 ;  /* 0x0000000402007985 */ /* 0x0045e2000c101b24 */
[----:B------:R-:W-:Y:S05]  /*24930*/  BRA `(.L_x_5109) ;  /* 0x0000004c00747947 */ /* 0x000fea0003800000 */
.L_x_5236:
[----:B------:R-:W0:Y:S02]  /*24940*/  S2R R0, SR_TID.X ;  /* 0x0000000000007919 */ /* 0x000e240000002100 */
[----:B0-----:R-:W-:-:S05]  /*24950*/  VIADD R0, R0, 0xffffff80 ;  /* 0xffffff8000007836 */ /* 0x001fca0000000000 */
[----:B------:R-:W-:-:S13]  /*24960*/  ISETP.GT.AND P0, PT, R0, 0x3f, PT ;  /* 0x0000003f0000780c */ /* 0x000fda0003f04270 */
[----:B------:R-:W-:Y:S05]  /*24970*/  @P0 BRA `(.L_x_5109) ;  /* 0x0000004c00640947 */ /* 0x000fea0003800000 */
[----:B------:R-:W0:Y:S01]  /*24980*/  S2R R3, SR_CTAID.X ;  /* 0x0000000000037919 */ /* 0x000e220000002500 */
[----:B------:R-:W1:Y:S01]  /*24990*/  LDC R6, c[0x0][0xce8] ;  /* 0x00033a00ff067b82 */ /* 0x000e620000000800 */
[----:B------:R-:W-:Y:S02]  /*249a0*/  ULDC UR4, c[0x0][0xb88] ;  /* 0x0002e20000047ab9 */ /* 0x000fe40000000800 */
[----:B-1----:R-:W-:Y:S02]  /*249b0*/  IMAD R5, R6, UR4, RZ ;  /* 0x0000000406057c24 */ /* 0x002fe4000f8e02ff */
[----:B0-----:R-:W-:-:S05]  /*249c0*/  IMAD R0, R3, 0x40, R0 ;  /* 0x0000004003007824 */ /* 0x001fca00078e0200 */
[----:B------:R-:W-:-:S13]  /*249d0*/  ISETP.GE.AND P0, PT, R0, R5, PT ;  /* 0x000000050000720c */ /* 0x000fda0003f06270 */
[----:B------:R-:W-:Y:S05]  /*249e0*/  @P0 BRA `(.L_x_5109) ;  /* 0x0000004c00480947 */ /* 0x000fea0003800000 */
[----:B------:R-:W0:Y:S01]  /*249f0*/  S2UR UR6, SR_CTAID.Z ;  /* 0x00000000000679c3 */ /* 0x000e220000002700 */
[----:B------:R-:W-:Y:S01]  /*24a00*/  ISETP.NE.AND P0, PT, R6, 0x1, PT ;  /* 0x000000010600780c */ /* 0x000fe20003f05270 */
[----:B------:R-:W-:Y:S01]  /*24a10*/  ULDC.64 UR4, c[0x0][0xcd0] ;  /* 0x0003340000047ab9 */ /* 0x000fe20000000a00 */
[----:B------:R-:W-:Y:S01]  /*24a20*/  SHF.R.S32.HI R3, RZ, 0x1f, R152 ;  /* 0x0000001fff037819 */ /* 0x000fe20000011498 */
[----:B------:R-:W-:-:S04]  /*24a30*/  IMAD.MOV.U32 R5, RZ, RZ, R0 ;  /* 0x000000ffff057224 */ /* 0x000fc800078e0000 */
[----:B------:R-:W1:Y:S01]  /*24a40*/  LDC.64 R12, c[0x0][0xcd8] ;  /* 0x00033600ff0c7b82 */ /* 0x000e620000000a00 */
[----:B------:R-:W-:-:S04]  /*24a50*/  IMAD R3, R3, UR4, RZ ;  /* 0x0000000403037c24 */ /* 0x000fc8000f8e02ff */
[C---:B------:R-:W-:Y:S02]  /*24a60*/  IMAD R7, R152.reuse, UR5, R3 ;  /* 0x0000000598077c24 */ /* 0x040fe4000f8e0203 */
[----:B------:R-:W-:Y:S01]  /*24a70*/  IMAD.WIDE.U32 R2, R152, UR4, RZ ;  /* 0x0000000498027c25 */ /* 0x000fe2000f8e00ff */
[----:B------:R-:W2:Y:S01]  /*24a80*/  @P0 LDC R9, c[0x0][0xcec] ;  /* 0x00033b00ff090b82 */ /* 0x000ea20000000800 */
[----:B------:R-:W-:Y:S02]  /*24a90*/  ULDC.64 UR4, c[0x0][0xce0] ;  /* 0x0003380000047ab9 */ /* 0x000fe40000000a00 */
[----:B------:R-:W-:-:S05]  /*24aa0*/  IMAD.IADD R3, R3, 0x1, R7 ;  /* 0x0000000103037824 */ /* 0x000fca00078e0207 */
[----:B------:R-:W3:Y:S01]  /*24ab0*/  @P0 LDC R11, c[0x0][0xcf0] ;  /* 0x00033c00ff0b0b82 */ /* 0x000ee20000000800 */
[----:B0-----:R-:W-:-:S07]  /*24ac0*/  USHF.R.S32.HI UR7, URZ, 0x1f, UR6 ;  /* 0x0000001f3f077899 */ /* 0x001fce0008011406 */
[----:B------:R-:W0:Y:S01]  /*24ad0*/  S2UR UR6, SR_CTAID.Z ;  /* 0x00000000000679c3 */ /* 0x000e220000002700 */
[----:B-1----:R-:W-:Y:S02]  /*24ae0*/  IMAD R8, R12, UR7, RZ ;  /* 0x000000070c087c24 */ /* 0x002fe4000f8e02ff */
[----:B--2---:R-:W-:-:S05]  /*24af0*/  @P0 IMAD.HI.U32 R4, R0, R9, RZ ;  /* 0x0000000900040227 */ /* 0x004fca00078e00ff */
[----:B---3--:R-:W-:Y:S02]  /*24b00*/  @P0 SHF.R.U32.HI R5, RZ, R11, R4 ;  /* 0x0000000bff050219 */ /* 0x008fe40000011604 */
[----:B------:R-:W-:Y:S02]  /*24b10*/  SHF.R.S32.HI R4, RZ, 0x1f, R23 ;  /* 0x0000001fff047819 */ /* 0x000fe40000011417 */
[--C-:B------:R-:W-:Y:S01]  /*24b20*/  SHF.R.S32.HI R9, RZ, 0x1f, R5.reuse ;  /* 0x0000001fff097819 */ /* 0x100fe20000011405 */
[----:B------:R-:W-:Y:S02]  /*24b30*/  IMAD.MOV R7, RZ, RZ, -R5 ;  /* 0x000000ffff077224 */ /* 0x000fe400078e0a05 */
[----:B------:R-:W-:Y:S02]  /*24b40*/  IMAD R4, R4, UR4, RZ ;  /* 0x0000000404047c24 */ /* 0x000fe4000f8e02ff */
[----:B0-----:R-:W-:Y:S02]  /*24b50*/  IMAD R13, R13, UR6, R8 ;  /* 0x000000060d0d7c24 */ /* 0x001fe4000f8e0208 */
[----:B------:R-:W-:-:S04]  /*24b60*/  IMAD.WIDE.U32 R2, R12, UR6, R2 ;  /* 0x000000060c027c25 */ /* 0x000fc8000f8e0002 */
[----:B------:R-:W-:Y:S02]  /*24b70*/  IMAD.IADD R3, R13, 0x1, R3 ;  /* 0x000000010d037824 */ /* 0x000fe400078e0203 */
[----:B------:R-:W-:Y:S02]  /*24b80*/  IMAD R7, R6, R7, R0 ;  /* 0x0000000706077224 */ /* 0x000fe400078e0200 */
[----:B------:R-:W-:-:S03]  /*24b90*/  IMAD.WIDE.U32 R2, R23, UR4, R2 ;  /* 0x0000000417027c25 */ /* 0x000fc6000f8e0002 */
[----:B------:R-:W-:Y:S01]  /*24ba0*/  SHF.R.S32.HI R0, RZ, 0x1f, R7 ;  /* 0x0000001fff007819 */ /* 0x000fe20000011407 */
[----:B------:R-:W-:Y:S01]  /*24bb0*/  IMAD R4, R23, UR5, R4 ;  /* 0x0000000517047c24 */ /* 0x000fe2000f8e0204 */
[----:B------:R-:W-:Y:S01]  /*24bc0*/  IADD3 R2, P0, R5, R2, RZ ;  /* 0x0000000205027210 */ /* 0x000fe20007f1e0ff */
        /* <DEDUP_REMOVED lines=12> */
.L_x_5107:
        /* <DEDUP_REMOVED lines=18> */
.L_x_5243:
[----:B------:R-:W-:Y:S01]  /*24db0*/  ULDC UR7, c[0x0][0xd50] ;  /* 0x0003540000077ab9 */ /* 0x000fe20000000800 */
[----:B------:R-:W-:Y:S01]  /*24dc0*/  UMOV UR39, UR6 ;  /* 0x0000000600277c82 */ /* 0x000fe20008000000 */
[----:B------:R-:W-:-:S11]  /*24dd0*/  UISETP.NE.AND UP0, UPT, UR7, 0x1, UPT ;  /* 0x000000010700788c */ /* 0x000fd6000bf05270 */
[----:B------:R-:W-:Y:S01]  /*24de0*/  @UP0 ULDC UR4, c[0x0][0xd54] ;  /* 0x0003550000040ab9 */ /* 0x000fe20000000800 */
[----:B------:R-:W-:Y:S01]  /*24df0*/  @UP0 ULDC UR8, c[0x0][0xd58] ;  /* 0x0003560000080ab9 */ /* 0x000fe20000000800 */
[----:B------:R-:W-:-:S04]  /*24e00*/  UIMAD.WIDE.U32 UR4, UR6, UR4, URZ ;  /* 0x00000004060472a5 */ /* 0x000fc8000f8e003f */
[----:B------:R-:W-:-:S12]  /*24e10*/  @UP0 USHF.R.U32.HI UR39, URZ, UR8, UR5 ;  /* 0x000000083f270299 */ /* 0x000fd80008011605 */
.L_x_5244:
        /* <DEDUP_REMOVED lines=35> */
[----:B------:R-:W-:Y:S02]  /*25050*/  USHF.R.S32.HI UR6, URZ, 0x1f, UR9 ;  /* 0x0000001f3f067899 */ /* 0x000fe40008011409 */
[----:B------:R-:W-:Y:S02]  /*25060*/  @UP1 USHF.R.U32.HI UR8, URZ, UR12, UR7 ;  /* 0x0000000c3f081299 */ /* 0x000fe40008011607 */
[----:B------:R-:W-:Y:S02]  /*25070*/  UIADD3 UR7, UR46, 0x1, -UR11 ;  /* 0x000000012e077890 */ /* 0x000fe4000fffe80b */
[----:B------:R-:W-:Y:S02]  /*25080*/  ULEA.HI UR6, UR6, UR9, URZ, 0x6 ;  /* 0x0000000906067291 */ /* 0x000fe4000f8f303f */
[----:B------:R-:W-:-:S02]  /*25090*/  UIADD3 UR7, UR7, UR8, URZ ;  /* 0x0000000807077290 */ /* 0x000fc4000fffe03f */
[----:B------:R-:W-:Y:S02]  /*250a0*/  USHF.R.S32.HI UR41, URZ, 0x6, UR6 ;  /* 0x000000063f297899 */ /* 0x000fe40008011406 */
[----:B------:R-:W-:Y:S01]  /*250b0*/  UIADD3 UR4, UR7, UR4, URZ ;  /* 0x0000000407047290 */ /* 0x000fe2000fffe03f */
        /* <DEDUP_REMOVED lines=11> */
.L_x_5247:
[----:B------:R-:W-:-:S11]  /*25170*/  UISETP.NE.AND UP0, UPT, UR5, 0x1, UPT ;  /* 0x000000010500788c */ /* 0x000fd6000bf05270 */
[----:B------:R-:W-:Y:S02]  /*25180*/  @UP0 ULDC.64 UR12, c[0x0][0xae0] ;  /* 0x0002b800000c0ab9 */ /* 0x000fe40000000a00 */
[----:B------:R-:W-:-:S04]  /*25190*/  UIMAD.WIDE.U32 UR6, UR8, UR12, URZ ;  /* 0x0000000c080672a5 */ /* 0x000fc8000f8e003f */
[----:B------:R-:W-:-:S12]  /*251a0*/  @UP0 USHF.R.U32.HI UR8, URZ, UR13, UR7 ;  /* 0x0000000d3f080299 */ /* 0x000fd80008011607 */
.L_x_5248:
[----:B------:R-:W-:-:S04]  /*251b0*/  UIMAD UR8, UR8, UR5, UR5 ;  /* 0x00000005080872a4 */ /* 0x000fc8000f8e0205 */
[----:B------:R-:W-:-:S04]  /*251c0*/  UISETP.LT.AND UP0, UPT, UR4, UR8, UPT ;  /* 0x000000080400728c */ /* 0x000fc8000bf01270 */
[----:B------:R-:W-:-:S12]  /*251d0*/  USEL UR4, UR4, UR8, UP0 ;  /* 0x0000000804047287 */ /* 0x000fd80008000000 */
.L_x_5246:
        /* <DEDUP_REMOVED lines=26> */
.L_x_5250:
[----:B------:R-:W-:-:S11]  /*25380*/  UISETP.NE.AND UP0, UPT, UR5, 0x1, UPT ;  /* 0x000000010500788c */ /* 0x000fd6000bf05270 */
[----:B------:R-:W-:Y:S02]  /*25390*/  @UP0 ULDC.64 UR10, c[0x0][0xae0] ;  /* 0x0002b800000a0ab9 */ /* 0x000fe40000000a00 */
[----:B------:R-:W-:-:S04]  /*253a0*/  UIMAD.WIDE.U32 UR6, UR4, UR10, URZ ;  /* 0x0000000a040672a5 */ /* 0x000fc8000f8e003f */
[----:B------:R-:W-:-:S12]  /*253b0*/  @UP0 USHF.R.U32.HI UR4, URZ, UR11, UR7 ;  /* 0x0000000b3f040299 */ /* 0x000fd80008011607 */
.L_x_5251:
[----:B------:R-:W-:-:S04]  /*253c0*/  UIMAD UR4, UR4, UR5, URZ ;  /* 0x00000005040472a4 */ /* 0x000fc8000f8e023f */
[----:B------:R-:W-:-:S04]  /*253d0*/  UISETP.LT.AND UP0, UPT, UR8, UR4, UPT ;  /* 0x000000040800728c */ /* 0x000fc8000bf01270 */
[----:B------:R-:W-:-:S12]  /*253e0*/  USEL UR8, UR8, UR4, !UP0 ;  /* 0x0000000408087287 */ /* 0x000fd8000c000000 */
.L_x_5249:
        /* <DEDUP_REMOVED lines=44> */
.L_x_5252:
[----:B------:R-:W-:Y:S02]  /*256b0*/  UIMAD UR48, UR44, UR38, UR43 ;  /* 0x000000262c3072a4 */ /* 0x000fe4000f8e022b */
[----:B------:R-:W-:Y:S02]  /*256c0*/  IMAD.U32 R3, RZ, RZ, UR38 ;  /* 0x00000026ff037e24 */ /* 0x000fe4000f8e00ff */
[----:B------:R-:W-:Y:S02]  /*256d0*/  IMAD.MOV.U32 R8, RZ, RZ, RZ ;  /* 0x000000ffff087224 */ /* 0x000fe400078e00ff */
[----:B------:R-:W-:Y:S02]  /*256e0*/  IMAD.MOV.U32 R21, RZ, RZ, 0x1 ;  /* 0x00000001ff157424 */ /* 0x000fe400078e00ff */
[----:B------:R-:W-:Y:S02]  /*256f0*/  IMAD.U32 R28, RZ, RZ, UR48 ;  /* 0x00000030ff1c7e24 */ /* 0x000fe4000f8e00ff */
[----:B------:R-:W-:-:S03]  /*25700*/  IMAD.MOV.U32 R4, RZ, RZ, 0x1 ;  /* 0x00000001ff047424 */ /* 0x000fc600078e00ff */
        /* <DEDUP_REMOVED lines=26> */
.L_x_5253:
        /* <DEDUP_REMOVED lines=19> */
[----:B-1---5:R-:W-:Y:S05]  /*259e0*/  CALL.ABS.NOINC R2 ;  /* 0x0000000002007343 */ /* 0x022fea0003c00000 */
.L_x_5255:
        /* <DEDUP_REMOVED lines=15> */
.L_x_5254:
        /* <DEDUP_REMOVED lines=16> */
[----:B------:R-:W-:Y:S01]  /*25be0*/  LOP3.LUT R16, R16, 0xffffdfff, RZ, 0xc0, !PT ;  /* 0xffffdfff10107812 */ /* 0x000fe200078ec0ff */
[----:B------:R-:W-:-:S04]  /*25bf0*/  IMAD.IADD R4, R31, 0x1, R18 ;  /* 0x000000011f047824 */ /* 0x000fc800078e0212 */
[C---:B-----5:R-:W-:Y:S01]  /*25c00*/  IMAD.IADD R10, R4.reuse, 0x1, R29 ;  /* 0x00000001040a7824 */ /* 0x060fe200078e021d */
[----:B------:R-:W-:-:S03]  /*25c10*/  ISETP.GE.AND P0, PT, R4, UR46, PT ;  /* 0x0000002e04007c0c */ /* 0x000fc6000bf06270 */
[----:B------:R-:W-:Y:S01]  /*25c20*/  IMAD.MOV.U32 R7, RZ, RZ, R10 ;  /* 0x000000ffff077224 */ /* 0x000fe200078e000a */
[----:B------:R-:W-:Y:S01]  /*25c30*/  ISETP.GT.U32.OR P0, PT, R31, 0x3f, P0 ;  /* 0x0000003f1f00780c */ /* 0x000fe20000704470 */
[----:B------:R-:W1:Y:S01]  /*25c40*/  @P1 LDC R0, c[0x0][0x434] ;  /* 0x00010d00ff001b82 */ /* 0x000e620000000800 */
[----:B------:R-:W-:-:S07]  /*25c50*/  @P1 LOP3.LUT R16, R16, 0x2000, RZ, 0xfc, !PT ;  /* 0x0000200010101812 */ /* 0x000fce00078efcff */
[----:B0-----:R-:W0:Y:S08]  /*25c60*/  @P1 LDC R3, c[0x0][0x438] ;  /* 0x00010e00ff031b82 */ /* 0x001e300000000800 */
[----:B------:R-:W3:Y:S08]  /*25c70*/  @!P0 LDC.64 R8, c[0x0][0x428] ;  /* 0x00010a00ff088b82 */ /* 0x000ef00000000a00 */
[----:B------:R-:W4:Y:S01]  /*25c80*/  @!P0 LDC.64 R4, c[0x0][0x418] ;  /* 0x00010600ff048b82 */ /* 0x000f220000000a00 */
[----:B-1----:R-:W-:-:S05]  /*25c90*/  @P1 IMAD.HI.U32 R0, R10, R0, RZ ;  /* 0x000000000a001227 */ /* 0x002fca00078e00ff */
[----:B0-----:R-:W-:-:S04]  /*25ca0*/  @P1 SHF.R.U32.HI R7, RZ, R3, R0 ;  /* 0x00000003ff071219 */ /* 0x001fc80000011600 */
[--C-:B------:R-:W-:Y:S01]  /*25cb0*/  @!P0 SHF.R.S32.HI R3, RZ, 0x1f, R7.reuse ;  /* 0x0000001fff038819 */ /* 0x100fe20000011407 */
[----:B------:R-:W-:Y:S01]  /*25cc0*/  @!P0 IMAD.MOV.U32 R2, RZ, RZ, R7 ;  /* 0x000000ffff028224 */ /* 0x000fe200078e0007 */
        /* <DEDUP_REMOVED lines=44> */
[----:B------:R-:W-:-:S02]  /*25f90*/  LOP3.LUT R2, R22, 0x1c0, RZ, 0xfc, !PT ;  /* 0x000001c016027812 */ /* 0x000fc400078efcff */
[----:B------:R-:W-:Y:S02]  /*25fa0*/  @P2 LOP3.LUT R16, R16, 0x4, RZ, 0xfc, !PT ;  /* 0x0000000410102812 */ /* 0x000fe400078efcff */
[----:B------:R-:W-:Y:S02]  /*25fb0*/  SEL R34, RZ, 0x40, P0 ;  /* 0x00000040ff227807 */ /* 0x000fe40000000000 */
[----:B------:R-:W-:Y:S01]  /*25fc0*/  ISETP.GE.AND P0, PT, R2, UR4, PT ;  /* 0x0000000402007c0c */ /* 0x000fe2000bf06270 */
[----:B------:R-:W-:Y:S01]  /*25fd0*/  UMOV UR4, 0xffffffff ;  /* 0xffffffff00047882 */ /* 0x000fe20000000000 */
[----:B------:R-:W-:Y:S02]  /*25fe0*/  SEL R3, RZ, 0x10, P2 ;  /* 0x00000010ff037807 */ /* 0x000fe40001000000 */
[----:B------:R-:W-:Y:S02]  /*25ff0*/  LOP3.LUT R16, R16, 0xfffffffd, RZ, 0xc0, !PT ;  /* 0xfffffffd10107812 */ /* 0x000fe400078ec0ff */
[----:B------:R-:W-:-:S02]  /*26000*/  SEL R2, RZ, 0x20, P1 ;  /* 0x00000020ff027807 */ /* 0x000fc40000800000 */
[----:B------:R-:W-:Y:S02]  /*26010*/  SEL R17, RZ, 0x80, P0 ;  /* 0x00000080ff117807 */ /* 0x000fe40000000000 */
[----:B------:R-:W-:Y:S02]  /*26020*/  @P1 LOP3.LUT R16, R16, 0x2, RZ, 0xfc, !PT ;  /* 0x0000000210101812 */ /* 0x000fe400078efcff */
[----:B------:R-:W-:Y:S01]  /*26030*/  LOP3.LUT R3, R2, R0, R3, 0xfe, !PT ;  /* 0x0000000002037212 */ /* 0x000fe200078efe03 */
[----:B------:R-:W-:Y:S06]  /*26040*/  BRA.DIV UR4, `(.L_x_5256) ;  /* 0x0000003a04607947 */ /* 0x000fec000b800000 */
.L_x_5302:
[----:B------:R-:W-:Y:S01]  /*26050*/  ULOP3.LUT UR4, UR61, 0x2, URZ, 0xfc, !UPT ;  /* 0x000000023d047892 */ /* 0x000fe2000f8efc3f */
[----:B------:R-:W-:Y:S01]  /*26060*/  ISETP.GT.U32.AND P1, PT, R31, 0x3f, PT ;  /* 0x0000003f1f00780c */ /* 0x000fe20003f24070 */
[----:B------:R-:W-:Y:S01]  /*26070*/  IMAD.U32 R24, RZ, RZ, UR39 ;  /* 0x00000027ff187e24 */ /* 0x000fe2000f8e00ff */
[----:B------:R-:W-:Y:S02]  /*26080*/  LOP3.LUT R16, R16, 0xfffffbff, RZ, 0xc0, !PT ;  /* 0xfffffbff10107812 */ /* 0x000fe400078ec0ff */
[----:B------:R-:W-:Y:S01]  /*26090*/  LOP3.LUT R34, R3, R34, RZ, 0xfc, !PT ;  /* 0x0000002203227212 */ /* 0x000fe200078efcff */
[----:B------:R-:W-:Y:S01]  /*260a0*/  IMAD.U32 R33, RZ, RZ, UR4 ;  /* 0x00000004ff217e24 */ /* 0x000fe2000f8e00ff */
[----:B------:R-:W-:Y:S02]  /*260b0*/  SHF.R.S32.HI R24, RZ, 0x1f, R24 ;  /* 0x0000001fff187819 */ /* 0x000fe40000011418 */
[----:B------:R-:W-:Y:S02]  /*260c0*/  LOP3.LUT R17, R34, R17, RZ, 0xfc, !PT ;  /* 0x0000001122117212 */ /* 0x000fe400078efcff */
[----:B------:R-:W-:-:S13]  /*260d0*/  ISETP.NE.AND P0, PT, R33, 0x3, PT ;  /* 0x000000032100780c */ /* 0x000fda0003f05270 */
[----:B------:R-:W-:-:S04]  /*260e0*/  @P0 LOP3.LUT R16, R16, 0x400, RZ, 0xfc, !PT ;  /* 0x0000040010100812 */ /* 0x000fc800078efcff */
[----:B------:R-:W-:-:S04]  /*260f0*/  LOP3.LUT R16, R16, 0xffffbfff, RZ, 0xc0, !PT ;  /* 0xffffbfff10107812 */ /* 0x000fc800078ec0ff */
[----:B------:R-:W-:Y:S01]  /*26100*/  @P1 LOP3.LUT R16, R16, 0x4000, RZ, 0xfc, !PT ;  /* 0x0000400010101812 */ /* 0x000fe200078efcff */
[----:B------:R-:W-:Y:S06]  /*26110*/  @!P0 BRA `(.L_x_5257) ;  /* 0x0000000000048947 */ /* 0x000fec0003800000 */
[----:B------:R-:W-:Y:S01]  /*26120*/  BPT.TRAP 0x1 ;  /* 0x000000040000795c */ /* 0x000fe20000300000 */
.L_x_5257:
[----:B------:R-:W-:-:S05]  /*26130*/  IMAD.MOV.U32 R0, RZ, RZ, 0x1 ;  /* 0x00000001ff007424 */ /* 0x000fca00078e00ff */
[----:B------:R-:W-:-:S04]  /*26140*/  SHF.L.U32 R0, R0, 0x1f, RZ ;  /* 0x0000001f00007819 */ /* 0x000fc800000006ff */
[----:B------:R-:W0:Y:S02]  /*26150*/  SYNCS.PHASECHK.TRANS64.TRYWAIT P0, [UR45+0x38840], R0 ;  /* 0x03884000ff0075a7 */ /* 0x000e24000800016d */
[----:B0-----:R-:W-:Y:S05]  /*26160*/  @!P0 BRA `(.L_x_5258) ;  /* 0x0000003800388947 */ /* 0x001fea0003800000 */
.L_x_5303:
[----:B------:R-:W-:Y:S01]  /*26170*/  SHF.R.S32.HI R30, RZ, 0x1f, R19 ;  /* 0x0000001fff1e7819 */ /* 0x000fe20000011413 */
[----:B------:R-:W-:Y:S01]  /*26180*/  ULDC.64 UR4, c[0x0][0x300] ;  /* 0x0000c00000047ab9 */ /* 0x000fe20000000a00 */
[----:B------:R-:W-:Y:S01]  /*26190*/  R2UR UR6, R24 ;  /* 0x00000000180672ca */ /* 0x000fe200000e0000 */
[C---:B0-----:R-:W-:Y:S01]  /*261a0*/  IMAD.WIDE.U32 R2, R19.reuse, UR4, RZ ;  /* 0x0000000413027c25 */ /* 0x041fe2000f8e00ff */
[----:B------:R-:W-:Y:S02]  /*261b0*/  SHF.R.U32.HI R8, RZ, 0x3, R6 ;  /* 0x00000003ff087819 */ /* 0x000fe40000011606 */
[----:B------:R-:W-:Y:S01]  /*261c0*/  LOP3.LUT R16, R16, 0xfffffffe, RZ, 0xc0, !PT ;  /* 0xfffffffe10107812 */ /* 0x000fe200078ec0ff */
[----:B------:R-:W-:Y:S01]  /*261d0*/  IMAD R0, R30, UR4, RZ ;  /* 0x000000041e007c24 */ /* 0x000fe2000f8e02ff */
[----:B------:R-:W-:Y:S01]  /*261e0*/  IADD3 R18, -R8, UR46, -R18 ;  /* 0x0000002e08127c10 */ /* 0x000fe2000fffe912 */
[----:B------:R-:W-:Y:S02]  /*261f0*/  IMAD.SHL.U32 R23, R6, 0x8, RZ ;  /* 0x0000000806177824 */ /* 0x000fe400078e00ff */
        /* <DEDUP_REMOVED lines=22> */
[----:B------:R-:W-:Y:S02]  /*26360*/  LOP3.LUT R2, R2, 0x38, R37, 0x78, !PT ;  /* 0x0000003802027812 */ /* 0x000fe400078e7825 */
[----:B------:R-:W-:Y:S02]  /*26370*/  @P2 LOP3.LUT R16, R16, 0x1, RZ, 0xfc, !PT ;  /* 0x0000000110102812 */ /* 0x000fe400078efcff */
        /* <DEDUP_REMOVED lines=25> */
.L_x_5313:
        /* <DEDUP_REMOVED lines=15> */
.L_x_5260:
[----:B------:R-:W-:Y:S01]  /*26600*/  SYNCS.ARRIVE.TRANS64.A1T0 RZ, [UR45+0x38830], RZ ;  /* 0x038830ffffff79a7 */ /* 0x000fe2000810002d */
[----:B------:R-:W-:Y:S05]  /*26610*/  WARPSYNC.ALL ;  /* 0x0000000000007948 */ /* 0x000fea0003800000 */
[----:B------:R-:W-:Y:S01]  /*26620*/  UIADD3 UR4, UR45, 0x20400, URZ ;  /* 0x000204002d047890 */ /* 0x000fe2000fffe03f */
[----:B------:R-:W-:Y:S03]  /*26630*/  BAR.SYNC.DEFER_BLOCKING 0x8, 0x100 ;  /* 0x0204000000007b1d */ /* 0x000fe60000010000 */
[----:B------:R-:W-:-:S06]  /*26640*/  ULOP3.LUT UP0, URZ, UR4, 0x3ff, URZ, 0xc0, !UPT ;  /* 0x000003ff043f7892 */ /* 0x000fcc000f80c03f */
[----:B------:R-:W-:-:S13]  /*26650*/  PLOP3.LUT P0, PT, PT, PT, UP0, 0x80, 0x0 ;  /* 0x000000000000781c */ /* 0x000fda0003f0f008 */
        /* <DEDUP_REMOVED lines=17> */
.L_x_5261:
[----:B------:R-:W0:Y:S01]  /*26770*/  S2R R20, SR_CTAID.Z ;  /* 0x0000000000147919 */ /* 0x000e220000002700 */
[----:B------:R-:W-:Y:S01]  /*26780*/  UISETP.NE.AND UP0, UPT, UR47, URZ, UPT ;  /* 0x0000003f2f00728c */ /* 0x000fe2000bf05270 */
[----:B------:R-:W-:Y:S01]  /*26790*/  VIADD R37, R31, UR40 ;  /* 0x000000281f257c36 */ /* 0x000fe20008000000 */
[----:B------:R-:W-:Y:S01]  /*267a0*/  R2UR UR6, R24 ;  /* 0x00000000180672ca */ /* 0x000fe200000e0000 */
[----:B------:R-:W-:Y:S01]  /*267b0*/  ULDC.64 UR8, c[0x0][0x2d8] ;  /* 0x0000b60000087ab9 */ /* 0x000fe20000000a00 */
[----:B------:R-:W1:Y:S01]  /*267c0*/  LDC R6, c[0x0][0x448] ;  /* 0x00011200ff067b82 */ /* 0x000e620000000800 */
[----:B------:R-:W-:Y:S01]  /*267d0*/  IMAD.MOV.U32 R0, RZ, RZ, R37 ;  /* 0x000000ffff007224 */ /* 0x000fe200078e0025 */
[----:B------:R-:W-:-:S05]  /*267e0*/  PLOP3.LUT P0, PT, PT, PT, UP0, 0x80, 0x0 ;  /* 0x000000000000781c */ /* 0x000fca0003f0f008 */
[----:B------:R-:W-:-:S04]  /*267f0*/  @UP0 ULDC UR4, c[0x0][0x44c] ;  /* 0x0001130000040ab9 */ /* 0x000fc80000000800 */
[----:B------:R-:W-:-:S04]  /*26800*/  UIMAD UR6, UR6, UR8, URZ ;  /* 0x00000008060672a4 */ /* 0x000fc8000f8e023f */
[----:B------:R-:W-:Y:S01]  /*26810*/  @P0 IMAD.HI.U32 R2, R37, UR4, RZ ;  /* 0x0000000425020c27 */ /* 0x000fe2000f8e00ff */
[----:B------:R-:W-:Y:S01]  /*26820*/  PLOP3.LUT P0, PT, PT, PT, UP0, 0x80, 0x0 ;  /* 0x000000000000781c */ /* 0x000fe20003f0f008 */
[----:B------:R-:W-:Y:S01]  /*26830*/  @UP0 ULDC UR4, c[0x0][0x450] ;  /* 0x0001140000040ab9 */ /* 0x000fe20000000800 */
[----:B------:R-:W-:Y:S01]  /*26840*/  UIMAD UR6, UR39, UR9, UR6 ;  /* 0x00000009270672a4 */ /* 0x000fe2000f8e0206 */
[----:B0-----:R-:W-:Y:S02]  /*26850*/  SHF.R.S32.HI R21, RZ, 0x1f, R20 ;  /* 0x0000001fff157819 */ /* 0x001fe40000011414 */
[----:B------:R-:W0:Y:S08]  /*26860*/  S2R R20, SR_CTAID.Z ;  /* 0x0000000000147919 */ /* 0x000e300000002700 */
[----:B------:R-:W-:Y:S01]  /*26870*/  @P0 SHF.R.U32.HI R0, RZ, UR4, R2 ;  /* 0x00000004ff000c19 */ /* 0x000fe20008011602 */
[----:B------:R-:W-:-:S04]  /*26880*/  UIMAD.WIDE.U32 UR4, UR39, UR8, URZ ;  /* 0x00000008270472a5 */ /* 0x000fc8000f8e003f */
[----:B------:R-:W-:Y:S02]  /*26890*/  UIADD3 UR6, UR5, UR6, URZ ;  /* 0x0000000605067290 */ /* 0x000fe4000fffe03f */
[----:B------:R-:W-:Y:S02]  /*268a0*/  IMAD.U32 R4, RZ, RZ, UR4 ;  /* 0x00000004ff047e24 */ /* 0x000fe4000f8e00ff */
[----:B------:R-:W-:Y:S01]  /*268b0*/  IMAD.U32 R5, RZ, RZ, UR5 ;  /* 0x00000005ff057e24 */ /* 0x000fe2000f8e00ff */
[----:B------:R-:W-:Y:S01]  /*268c0*/  ULDC.64 UR4, c[0x0][0x2e0] ;  /* 0x0000b80000047ab9 */ /* 0x000fe20000000a00 */
[----:B------:R-:W-:Y:S01]  /*268d0*/  IMAD.MOV.U32 R2, RZ, RZ, R4 ;  /* 0x000000ffff027224 */ /* 0x000fe200078e0004 */
[----:B------:R-:W-:Y:S01]  /*268e0*/  SHF.R.S32.HI R5, RZ, 0x1f, R0 ;  /* 0x0000001fff057819 */ /* 0x000fe20000011400 */
[----:B------:R-:W-:Y:S02]  /*268f0*/  IMAD.U32 R3, RZ, RZ, UR6 ;  /* 0x00000006ff037e24 */ /* 0x000fe4000f8e00ff */
[----:B------:R-:W-:-:S04]  /*26900*/  IMAD R4, R21, UR4, RZ ;  /* 0x0000000415047c24 */ /* 0x000fc8000f8e02ff */
[C---:B0-----:R-:W-:Y:S02]  /*26910*/  IMAD R4, R20.reuse, UR5, R4 ;  /* 0x0000000514047c24 */ /* 0x041fe4000f8e0204 */
[----:B------:R-:W-:Y:S01]  /*26920*/  IMAD.WIDE.U32 R2, R20, UR4, R2 ;  /* 0x0000000414027c25 */ /* 0x000fe2000f8e0002 */
[----:B------:R-:W-:Y:S01]  /*26930*/  ULDC.64 UR4, c[0x0][0x2d0] ;  /* 0x0000b40000047ab9 */ /* 0x000fe20000000a00 */
[----:B------:R-:W0:Y:S02]  /*26940*/  S2R R20, SR_TID.X ;  /* 0x0000000000147919 */ /* 0x000e240000002100 */
[----:B------:R-:W-:Y:S02]  /*26950*/  IMAD.IADD R3, R3, 0x1, R4 ;  /* 0x0000000103037824 */ /* 0x000fe400078e0204 */
[----:B------:R-:W-:Y:S02]  /*26960*/  IMAD.MOV R4, RZ, RZ, -R0 ;  /* 0x000000ffff047224 */ /* 0x000fe400078e0a00 */
[----:B------:R-:W-:-:S02]  /*26970*/  IMAD R5, R5, UR4, RZ ;  /* 0x0000000405057c24 */ /* 0x000fc4000f8e02ff */
[----:B-1----:R-:W-:Y:S02]  /*26980*/  IMAD R4, R6, R4, R37 ;  /* 0x0000000406047224 */ /* 0x002fe400078e0225 */
[C---:B------:R-:W-:Y:S02]  /*26990*/  IMAD R5, R0.reuse, UR5, R5 ;  /* 0x0000000500057c24 */ /* 0x040fe4000f8e0205 */
[----:B------:R-:W-:Y:S01]  /*269a0*/  IMAD.WIDE.U32 R2, R0, UR4, R2 ;  /* 0x0000000400027c25 */ /* 0x000fe2000f8e0002 */
[----:B------:R-:W-:Y:S01]  /*269b0*/  SHF.R.S32.HI R0, RZ, 0x1f, R4 ;  /* 0x0000001fff007819 */ /* 0x000fe20000011404 */
[----:B------:R-:W-:Y:S02]  /*269c0*/  ULDC.64 UR4, c[0x0][0x2c8] ;  /* 0x0000b20000047ab9 */ /* 0x000fe40000000a00 */
[----:B------:R-:W-:Y:S02]  /*269d0*/  IMAD.IADD R3, R3, 0x1, R5 ;  /* 0x0000000103037824 */ /* 0x000fe400078e0205 */
[----:B------:R-:W-:-:S02]  /*269e0*/  IMAD R0, R0, UR4, RZ ;  /* 0x0000000400007c24 */ /* 0x000fc4000f8e02ff */
[----:B------:R-:W-:-:S04]  /*269f0*/  IMAD.WIDE.U32 R2, R4, UR4, R2 ;  /* 0x0000000404027c25 */ /* 0x000fc8000f8e0002 */
[----:B------:R-:W-:Y:S01]  /*26a00*/  IMAD R0, R4, UR5, R0 ;  /* 0x0000000504007c24 */ /* 0x000fe2000f8e0200 */
[----:B------:R-:W-:-:S03]  /*26a10*/  ULDC.64 UR4, c[0x0][0x280] ;  /* 0x0000a00000047ab9 */ /* 0x000fc60000000a00 */
[----:B------:R-:W-:Y:S01]  /*26a20*/  IMAD.IADD R3, R3, 0x1, R0 ;  /* 0x0000000103037824 */ /* 0x000fe200078e0200 */
[----:B------:R-:W-:Y:S01]  /*26a30*/  LEA R0, P0, R2, UR4, 0x1 ;  /* 0x0000000402007c11 */ /* 0x000fe2000f8008ff */
[----:B------:R-:W-:Y:S01]  /*26a40*/  ULDC UR4, c[0x0][0x2b8] ;  /* 0x0000ae0000047ab9 */ /* 0x000fe20000000800 */
[----:B0-----:R-:W-:Y:S02]  /*26a50*/  LOP3.LUT R20, R20, 0x7f, RZ, 0xc0, !PT ;  /* 0x0000007f14147812 */ /* 0x001fe400078ec0ff */
[----:B------:R-:W-:Y:S01]  /*26a60*/  LEA.HI.X R4, R2, UR5, R3, 0x1, P0 ;  /* 0x0000000502047c11 */ /* 0x000fe200080f0c03 */
[----:B------:R-:W-:Y:S01]  /*26a70*/  UMOV UR5, 0xffffffff ;  /* 0xffffffff00057882 */ /* 0x000fe20000000000 */
[----:B------:R-:W-:Y:S02]  /*26a80*/  ISETP.GE.AND P0, PT, R22, UR4, PT ;  /* 0x0000000416007c0c */ /* 0x000fe4000bf06270 */
[----:B------:R-:W-:Y:S01]  /*26a90*/  SHF.R.U32.HI R20, RZ, 0x3, R20 ;  /* 0x00000003ff147819 */ /* 0x000fe20000011614 */
[----:B------:R-:W-:Y:S10]  /*26aa0*/  BRA.DIV UR5, `(.L_x_5262) ;  /* 0x0000003605207947 */ /* 0x000ff4000b800000 */
[----:B------:R-:W0:Y:S01]  /*26ab0*/  SHFL.IDX PT, R3, R0, RZ, 0x181f ;  /* 0x00181fff00037589 */ /* 0x000e2200000e0000 */
[----:B------:R-:W-:Y:S01]  /*26ac0*/  ULDC UR4, c[0x0][0x288] ;  /* 0x0000a20000047ab9 */ /* 0x000fe20000000800 */
[----:B------:R-:W-:Y:S01]  /*26ad0*/  LOP3.LUT R16, R16, 0xfffffeff, RZ, 0xc0, !PT ;  /* 0xfffffeff10107812 */ /* 0x000fe200078ec0ff */
[----:B------:R-:W-:Y:S01]  /*26ae0*/  IMAD R5, R6, UR4, RZ ;  /* 0x0000000406057c24 */ /* 0x000fe2000f8e02ff */
[----:B------:R-:W1:Y:S01]  /*26af0*/  SHFL.IDX PT, R2, R4, RZ, 0x181f ;  /* 0x00181fff04027589 */ /* 0x000e6200000e0000 */
[----:B------:R-:W-:-:S03]  /*26b00*/  VIADD R6, R20, UR40 ;  /* 0x0000002814067c36 */ /* 0x000fc60008000000 */
[----:B------:R-:W-:Y:S02]  /*26b10*/  SHFL.IDX PT, R14, R0, 0x3, 0x181f ;  /* 0x00781f00000e7f89 */ /* 0x000fe400000e0000 */
[----:B------:R-:W-:-:S13]  /*26b20*/  ISETP.GE.AND P2, PT, R6, R5, PT ;  /* 0x000000050600720c */ /* 0x000fda0003f46270 */
[----:B------:R-:W-:Y:S02]  /*26b30*/  @!P2 LEA R7, R23, UR45, 0x1 ;  /* 0x0000002d1707ac11 */ /* 0x000fe4000f8e08ff */
[----:B0-----:R-:W-:Y:S02]  /*26b40*/  @!P2 LEA R3, P1, R22, R3, 0x1 ;  /* 0x000000031603a211 */ /* 0x001fe400078208ff */
[----:B------:R-:W-:-:S03]  /*26b50*/  @P2 LOP3.LUT R16, R16, 0x100, RZ, 0xfc, !PT ;  /* 0x0000010010102812 */ /* 0x000fc600078efcff */
[----:B-1----:R-:W-:Y:S01]  /*26b60*/  @!P2 IMAD.X R2, RZ, RZ, R2, P1 ;  /* 0x000000ffff02a224 */ /* 0x002fe200008e0602 */
[----:B------:R-:W-:-:S04]  /*26b70*/  LOP3.LUT R16, R16, 0xffffff7f, RZ, 0xc0, !PT ;  /* 0xffffff7f10107812 */ /* 0x000fc800078ec0ff */
[----:B------:R-:W-:-:S04]  /*26b80*/  @!P2 LOP3.LUT R3, R3, R2, RZ, 0x3c, !PT ;  /* 0x000000020303a212 */ /* 0x000fc800078e3cff */
[----:B------:R-:W-:-:S04]  /*26b90*/  @!P2 LOP3.LUT R2, R3, R2, RZ, 0x3c, !PT ;  /* 0x000000020302a212 */ /* 0x000fc800078e3cff */
[----:B------:R-:W-:-:S05]  /*26ba0*/  @!P2 LOP3.LUT R3, R3, R2, RZ, 0x3c, !PT ;  /* 0x000000020303a212 */ /* 0x000fca00078e3cff */
[----:B------:R0:W-:Y:S04]  /*26bb0*/  @!P2 LDGSTS.E.BYPASS.LTC128B.128 [R7+0x20400], desc[UR36][R2.64], !P0 ;  /* 0x204000000207afae */ /* 0x0001e8000c101d64 */
[----:B0-----:R-:W0:Y:S01]  /*26bc0*/  SHFL.IDX PT, R3, R0, 0x1, 0x181f ;  /* 0x00381f0000037f89 */ /* 0x001e2200000e0000 */
[----:B------:R-:W-:-:S03]  /*26bd0*/  VIADD R7, R6, 0x10 ;  /* 0x0000001006077836 */ /* 0x000fc60000000000 */
[----:B------:R-:W1:Y:S02]  /*26be0*/  SHFL.IDX PT, R2, R4, 0x1, 0x181f ;  /* 0x00381f0004027f89 */ /* 0x000e6400000e0000 */
[----:B------:R-:W-:-:S13]  /*26bf0*/  ISETP.GE.AND P2, PT, R7, R5, PT ;  /* 0x000000050700720c */ /* 0x000fda0003f46270 */
[----:B------:R-:W-:Y:S02]  /*26c00*/  @!P2 LEA R7, R23, UR45, 0x1 ;  /* 0x0000002d1707ac11 */ /* 0x000fe4000f8e08ff */
[----:B------:R-:W-:Y:S02]  /*26c10*/  @P2 LOP3.LUT R16, R16, 0x80, RZ, 0xfc, !PT ;  /* 0x0000008010102812 */ /* 0x000fe400078efcff */
[----:B0-----:R-:W-:Y:S02]  /*26c20*/  @!P2 LEA R3, P1, R22, R3, 0x1 ;  /* 0x000000031603a211 */ /* 0x001fe400078208ff */
[----:B------:R-:W-:-:S03]  /*26c30*/  LOP3.LUT R16, R16, 0xffffffbf, RZ, 0xc0, !PT ;  /* 0xffffffbf10107812 */ /* 0x000fc600078ec0ff */
[----:B-1----:R-:W-:-:S05]  /*26c40*/  @!P2 IMAD.X R2, RZ, RZ, R2, P1 ;  /* 0x000000ffff02a224 */ /* 0x002fca00008e0602 */
[----:B------:R-:W-:-:S04]  /*26c50*/  @!P2 LOP3.LUT R3, R3, R2, RZ, 0x3c, !PT ;  /* 0x000000020303a212 */ /* 0x000fc800078e3cff */
[----:B------:R-:W-:-:S04]  /*26c60*/  @!P2 LOP3.LUT R2, R3, R2, RZ, 0x3c, !PT ;  /* 0x000000020302a212 */ /* 0x000fc800078e3cff */
[----:B------:R-:W-:-:S05]  /*26c70*/  @!P2 LOP3.LUT R3, R3, R2, RZ, 0x3c, !PT ;  /* 0x000000020303a212 */ /* 0x000fca00078e3cff */
[----:B------:R0:W-:Y:S04]  /*26c80*/  @!P2 LDGSTS.E.BYPASS.LTC128B.128 [R7+0x20c00], desc[UR36][R2.64], !P0 ;  /* 0x20c000000207afae */ /* 0x0001e8000c101d64 */
[----:B0-----:R-:W0:Y:S01]  /*26c90*/  SHFL.IDX PT, R3, R0, 0x2, 0x181f ;  /* 0x00581f0000037f89 */ /* 0x001e2200000e0000 */
[----:B------:R-:W-:-:S03]  /*26ca0*/  VIADD R7, R6, 0x20 ;  /* 0x0000002006077836 */ /* 0x000fc60000000000 */
[----:B------:R-:W1:Y:S02]  /*26cb0*/  SHFL.IDX PT, R2, R4, 0x2, 0x181f ;  /* 0x00581f0004027f89 */ /* 0x000e6400000e0000 */
[----:B------:R-:W-:Y:S02]  /*26cc0*/  ISETP.GE.AND P2, PT, R7, R5, PT ;  /* 0x000000050700720c */ /* 0x000fe40003f46270 */
[----:B------:R-:W2:Y:S11]  /*26cd0*/  SHFL.IDX PT, R4, R4, 0x3, 0x181f ;  /* 0x00781f0004047f89 */ /* 0x000eb600000e0000 */
[----:B------:R-:W-:-:S02]  /*26ce0*/  @!P2 LEA R7, R23, UR45, 0x1 ;  /* 0x0000002d1707ac11 */ /* 0x000fc4000f8e08ff */
[----:B------:R-:W-:Y:S02]  /*26cf0*/  @P2 LOP3.LUT R16, R16, 0x40, RZ, 0xfc, !PT ;  /* 0x0000004010102812 */ /* 0x000fe400078efcff */
[----:B0-----:R-:W-:-:S05]  /*26d00*/  @!P2 LEA R3, P1, R22, R3, 0x1 ;  /* 0x000000031603a211 */ /* 0x001fca00078208ff */
[----:B-1----:R-:W-:-:S05]  /*26d10*/  @!P2 IMAD.X R2, RZ, RZ, R2, P1 ;  /* 0x000000ffff02a224 */ /* 0x002fca00008e0602 */
[----:B------:R-:W-:-:S04]  /*26d20*/  @!P2 LOP3.LUT R3, R3, R2, RZ, 0x3c, !PT ;  /* 0x000000020303a212 */ /* 0x000fc800078e3cff */
[----:B------:R-:W-:-:S04]  /*26d30*/  @!P2 LOP3.LUT R2, R3, R2, RZ, 0x3c, !PT ;  /* 0x000000020302a212 */ /* 0x000fc800078e3cff */
[----:B------:R-:W-:-:S05]  /*26d40*/  @!P2 LOP3.LUT R3, R3, R2, RZ, 0x3c, !PT ;  /* 0x000000020303a212 */ /* 0x000fca00078e3cff */
[----:B--2---:R0:W-:Y:S02]  /*26d50*/  @!P2 LDGSTS.E.BYPASS.LTC128B.128 [R7+0x21400], desc[UR36][R2.64], !P0 ;  /* 0x214000000207afae */ /* 0x0041e4000c101d64 */
.L_x_5322:
        /* <DEDUP_REMOVED lines=36> */
.L_x_5263:
[----:B------:R-:W-:Y:S01]  /*26fa0*/  UISETP.NE.AND UP0, UPT, UR47, URZ, UPT ;  /* 0x0000003f2f00728c */ /* 0x000fe2000bf05270 */
[----:B------:R-:W0:Y:S01]  /*26fb0*/  S2R R20, SR_CTAID.Z ;  /* 0x0000000000147919 */ /* 0x000e220000002700 */
[----:B------:R-:W-:Y:S01]  /*26fc0*/  R2UR UR6, R24 ;  /* 0x00000000180672ca */ /* 0x000fe200000e0000 */
[----:B------:R-:W-:Y:S01]  /*26fd0*/  ULDC.64 UR8, c[0x0][0x3d8] ;  /* 0x0000f60000087ab9 */ /* 0x000fe20000000a00 */
[----:B------:R-:W-:Y:S01]  /*26fe0*/  IMAD.MOV.U32 R0, RZ, RZ, R37 ;  /* 0x000000ffff007224 */ /* 0x000fe200078e0025 */
[C---:B------:R-:W-:Y:S02]  /*26ff0*/  LOP3.LUT R8, R22.reuse, 0x80, RZ, 0xfc, !PT ;  /* 0x0000008016087812 */ /* 0x040fe400078efcff */
[----:B------:R-:W-:Y:S02]  /*27000*/  PLOP3.LUT P0, PT, PT, PT, UP0, 0x80, 0x0 ;  /* 0x000000000000781c */ /* 0x000fe40003f0f008 */
[C---:B------:R-:W-:Y:S02]  /*27010*/  LOP3.LUT R7, R22.reuse, 0x40, RZ, 0xfc, !PT ;  /* 0x0000004016077812 */ /* 0x040fe400078efcff */
[----:B------:R-:W-:Y:S01]  /*27020*/  @UP0 ULDC UR4, c[0x0][0x44c] ;  /* 0x0001130000040ab9 */ /* 0x000fe20000000800 */
[----:B------:R-:W-:-:S02]  /*27030*/  LOP3.LUT R21, R22, 0x180, RZ, 0xfc, !PT ;  /* 0x0000018016157812 */ /* 0x000fc400078efcff */
[----:B------:R-:W-:Y:S01]  /*27040*/  LOP3.LUT R16, R16, 0xfffff7ff, RZ, 0xc0, !PT ;  /* 0xfffff7ff10107812 */ /* 0x000fe200078ec0ff */
[----:B------:R-:W-:-:S04]  /*27050*/  UIMAD UR6, UR6, UR8, URZ ;  /* 0x00000008060672a4 */ /* 0x000fc8000f8e023f */
[----:B------:R-:W-:Y:S01]  /*27060*/  UIMAD UR6, UR39, UR9, UR6 ;  /* 0x00000009270672a4 */ /* 0x000fe2000f8e0206 */
[----:B------:R-:W-:Y:S01]  /*27070*/  @P0 IMAD.HI.U32 R2, R37, UR4, RZ ;  /* 0x0000000425020c27 */ /* 0x000fe2000f8e00ff */
[----:B------:R-:W-:Y:S01]  /*27080*/  PLOP3.LUT P0, PT, PT, PT, UP0, 0x80, 0x0 ;  /* 0x000000000000781c */ /* 0x000fe20003f0f008 */
[----:B------:R-:W-:Y:S01]  /*27090*/  @UP0 ULDC UR4, c[0x0][0x450] ;  /* 0x0001140000040ab9 */ /* 0x000fe20000000800 */
[----:B0-----:R-:W-:-:S11]  /*270a0*/  SHF.R.S32.HI R20, RZ, 0x1f, R20 ;  /* 0x0000001fff147819 */ /* 0x001fd60000011414 */
[----:B------:R-:W-:Y:S01]  /*270b0*/  @P0 SHF.R.U32.HI R0, RZ, UR4, R2 ;  /* 0x00000004ff000c19 */ /* 0x000fe20008011602 */
[----:B------:R-:W-:-:S03]  /*270c0*/  UIMAD.WIDE.U32 UR4, UR39, UR8, URZ ;  /* 0x00000008270472a5 */ /* 0x000fc6000f8e003f */
[----:B------:R-:W-:Y:S01]  /*270d0*/  ULDC.64 UR8, c[0x0][0x3e0] ;  /* 0x0000f80000087ab9 */ /* 0x000fe20000000a00 */
[----:B------:R-:W-:Y:S01]  /*270e0*/  UIADD3 UR6, UR5, UR6, URZ ;  /* 0x0000000605067290 */ /* 0x000fe2000fffe03f */
[----:B------:R-:W-:Y:S02]  /*270f0*/  IMAD R6, R20, UR8, RZ ;  /* 0x0000000814067c24 */ /* 0x000fe4000f8e02ff */
[----:B------:R-:W0:Y:S01]  /*27100*/  S2R R20, SR_CTAID.Z ;  /* 0x0000000000147919 */ /* 0x000e220000002700 */
[----:B------:R-:W-:Y:S02]  /*27110*/  IMAD.U32 R4, RZ, RZ, UR4 ;  /* 0x00000004ff047e24 */ /* 0x000fe4000f8e00ff */
[----:B------:R-:W-:Y:S01]  /*27120*/  IMAD.U32 R3, RZ, RZ, UR6 ;  /* 0x00000006ff037e24 */ /* 0x000fe2000f8e00ff */
[----:B------:R-:W-:Y:S01]  /*27130*/  ULDC UR6, c[0x0][0x448] ;  /* 0x0001120000067ab9 */ /* 0x000fe20000000800 */
[----:B------:R-:W-:Y:S01]  /*27140*/  IMAD.MOV.U32 R2, RZ, RZ, R4 ;  /* 0x000000ffff027224 */ /* 0x000fe200078e0004 */
[----:B------:R-:W-:Y:S01]  /*27150*/  SHF.R.S32.HI R4, RZ, 0x1f, R0 ;  /* 0x0000001fff047819 */ /* 0x000fe20000011400 */
[----:B------:R-:W-:Y:S01]  /*27160*/  IMAD.U32 R5, RZ, RZ, UR5 ;  /* 0x00000005ff057e24 */ /* 0x000fe2000f8e00ff */
[----:B------:R-:W-:Y:S01]  /*27170*/  ULDC.64 UR4, c[0x0][0x3d0] ;  /* 0x0000f40000047ab9 */ /* 0x000fe20000000a00 */
[----:B0-----:R-:W-:-:S02]  /*27180*/  IMAD R5, R20, UR9, R6 ;  /* 0x0000000914057c24 */ /* 0x001fc4000f8e0206 */
[----:B------:R-:W-:Y:S01]  /*27190*/  IMAD.WIDE.U32 R2, R20, UR8, R2 ;  /* 0x0000000814027c25 */ /* 0x000fe2000f8e0002 */
[----:B------:R-:W-:-:S03]  /*271a0*/  LOP3.LUT R20, R22, 0x1c0, RZ, 0xfc, !PT ;  /* 0x000001c016147812 */ /* 0x000fc600078efcff */
[----:B------:R-:W-:Y:S02]  /*271b0*/  IMAD.MOV R6, RZ, RZ, -R0 ;  /* 0x000000ffff067224 */ /* 0x000fe400078e0a00 */
[----:B------:R-:W-:Y:S02]  /*271c0*/  IMAD.IADD R3, R3, 0x1, R5 ;  /* 0x0000000103037824 */ /* 0x000fe400078e0205 */
[----:B------:R-:W-:Y:S02]  /*271d0*/  IMAD R5, R4, UR4, RZ ;  /* 0x0000000404057c24 */ /* 0x000fe4000f8e02ff */
[----:B------:R-:W-:Y:S02]  /*271e0*/  IMAD R4, R6, UR6, R37 ;  /* 0x0000000606047c24 */ /* 0x000fe4000f8e0225 */
[C---:B------:R-:W-:Y:S02]  /*271f0*/  IMAD R5, R0.reuse, UR5, R5 ;  /* 0x0000000500057c24 */ /* 0x040fe4000f8e0205 */
[----:B------:R-:W-:Y:S01]  /*27200*/  IMAD.WIDE.U32 R2, R0, UR4, R2 ;  /* 0x0000000400027c25 */ /* 0x000fe2000f8e0002 */
[----:B------:R-:W-:Y:S01]  /*27210*/  SHF.R.S32.HI R0, RZ, 0x1f, R4 ;  /* 0x0000001fff007819 */ /* 0x000fe20000011404 */
[----:B------:R-:W-:-:S02]  /*27220*/  ULDC.64 UR4, c[0x0][0x3c8] ;  /* 0x0000f20000047ab9 */ /* 0x000fc40000000a00 */
[----:B------:R-:W-:Y:S02]  /*27230*/  IMAD.IADD R3, R3, 0x1, R5 ;  /* 0x0000000103037824 */ /* 0x000fe400078e0205 */
        /* <DEDUP_REMOVED lines=65> */
[C---:B------:R-:W-:Y:S01]  /*27650*/  LOP3.LUT P0, RZ, R16.reuse, 0x800, RZ, 0xc0, !PT ;  /* 0x0000080010ff7812 */ /* 0x040fe2000780c0ff */
        /* <DEDUP_REMOVED lines=24> */
[----:B0-----:R-:W-:-:S05]  /*277e0*/  @!P5 LEA R14, P0, R22, R14, 0x1 ;  /* 0x0000000e160ed211 */ /* 0x001fca00078008ff */
[----:B-1----:R-:W-:Y:S01]  /*277f0*/  @!P5 IMAD.X R7, RZ, RZ, R7, P0 ;  /* 0x000000ffff07d224 */ /* 0x002fe200000e0607 */
        /* <DEDUP_REMOVED lines=21> */
.L_x_5332:
        /* <DEDUP_REMOVED lines=24> */
.L_x_5266:
[----:B------:R-:W-:Y:S05]  /*27ad0*/  BSYNC B0 ;  /* 0x0000000000007941 */ /* 0x000fea0003800000 */
.L_x_5265:
        /* <DEDUP_REMOVED lines=9> */
.L_x_5333:
[----:B------:R-:W-:-:S13]  /*27b70*/  ISETP.NE.AND P0, PT, R33, 0x3, PT ;  /* 0x000000032100780c */ /* 0x000fda0003f05270 */
[----:B------:R-:W-:Y:S05]  /*27b80*/  @!P0 BRA `(.L_x_5268) ;  /* 0x0000000000048947 */ /* 0x000fea0003800000 */
[----:B------:R-:W-:Y:S01]  /*27b90*/  BPT.TRAP 0x1 ;  /* 0x000000040000795c */ /* 0x000fe20000300000 */
.L_x_5268:
[----:B------:R-:W2:Y:S02]  /*27ba0*/  SYNCS.PHASECHK.TRANS64.TRYWAIT P0, [UR45+0x38860], R0 ;  /* 0x03886000ff0075a7 */ /* 0x000ea4000800016d */
[----:B--2---:R-:W-:Y:S05]  /*27bb0*/  @!P0 BRA `(.L_x_5269) ;  /* 0x00000030009c8947 */ /* 0x004fea0003800000 */
.L_x_5334:
        /* <DEDUP_REMOVED lines=23> */
[----:B------:R-:W-:Y:S01]  /*27d30*/  IMAD.SHL.U32 R0, R22, 0x2, RZ ;  /* 0x0000000216007824 */ /* 0x000fe200078e00ff */
[----:B------:R-:W-:Y:S02]  /*27d40*/  LOP3.LUT R4, R17, 0x1, RZ, 0xc0, !PT ;  /* 0x0000000111047812 */ /* 0x000fe400078ec0ff */
        /* <DEDUP_REMOVED lines=80> */
.L_x_5344:
        /* <DEDUP_REMOVED lines=30> */
.L_x_5271:
        /* <DEDUP_REMOVED lines=13> */
[----:B------:R-:W-:Y:S01]  /*28500*/  LOP3.LUT R5, RZ, UR41, RZ, 0x33, !PT ;  /* 0x00000029ff057c12 */ /* 0x000fe2000f8e33ff */
[----:B------:R-:W-:Y:S01]  /*28510*/  IMAD.MOV.U32 R8, RZ, RZ, 0x1 ;  /* 0x00000001ff087424 */ /* 0x000fe200078e00ff */
[----:B------:R-:W-:Y:S02]  /*28520*/  LOP3.LUT R30, R34, 0x40, RZ, 0xc0, !PT ;  /* 0x00000040221e7812 */ /* 0x000fe400078ec0ff */
[----:B------:R-:W-:-:S02]  /*28530*/  LOP3.LUT R28, R17, 0x80, RZ, 0xc0, !PT ;  /* 0x00000080111c7812 */ /* 0x000fc400078ec0ff */
[----:B------:R-:W-:Y:S02]  /*28540*/  LOP3.LUT R2, RZ, UR4, RZ, 0x33, !PT ;  /* 0x00000004ff027c12 */ /* 0x000fe4000f8e33ff */
[----:B------:R-:W-:Y:S02]  /*28550*/  SHF.R.U32.HI R30, RZ, 0x2, R30 ;  /* 0x00000002ff1e7819 */ /* 0x000fe4000001161e */
[----:B------:R-:W-:Y:S02]  /*28560*/  VIADDMNMX R2, R2, -UR43, R3, !PT ;  /* 0x8000002b02027c46 */ /* 0x000fe4000f800103 */
[----:B------:R-:W-:Y:S02]  /*28570*/  SHF.R.U32.HI R28, RZ, 0x3, R28 ;  /* 0x00000003ff1c7819 */ /* 0x000fe4000001161c */
[----:B------:R-:W-:-:S04]  /*28580*/  VIMNMX R2, R2, R5, !PT ;  /* 0x0000000502027248 */ /* 0x000fc80007fe0100 */
[----:B------:R-:W-:Y:S01]  /*28590*/  IADD3 R22, -R2, -0x2, RZ ;  /* 0xfffffffe02167810 */ /* 0x000fe20007ffe1ff */
[----:B0-----:R-:W-:Y:S01]  /*285a0*/  IMAD.SHL.U32 R6, R6, 0x10, RZ ;  /* 0x0000001006067824 */ /* 0x001fe200078e00ff */
[----:B-1----:R-:W-:-:S04]  /*285b0*/  LOP3.LUT R7, R7, 0x7f, RZ, 0xc0, !PT ;  /* 0x0000007f07077812 */ /* 0x002fc800078ec0ff */
[----:B------:R-:W-:Y:S02]  /*285c0*/  LOP3.LUT R6, R6, 0x70, RZ, 0xc0, !PT ;  /* 0x0000007006067812 */ /* 0x000fe400078ec0ff */
[----:B------:R-:W-:-:S04]  /*285d0*/  SHF.R.U32.HI R7, RZ, 0x3, R7 ;  /* 0x00000003ff077819 */ /* 0x000fc80000011607 */
[----:B------:R-:W-:-:S05]  /*285e0*/  IADD3 R29, R6, R29, R7 ;  /* 0x0000001d061d7210 */ /* 0x000fca0007ffe007 */
[----:B------:R-:W-:-:S04]  /*285f0*/  VIADD R29, R29, 0xffffff40 ;  /* 0xffffff401d1d7836 */ /* 0x000fc80000000000 */
[----:B------:R-:W-:-:S07]  /*28600*/  IMAD R9, R2, -0x40, R29 ;  /* 0xffffffc002097824 */ /* 0x000fce00078e021d */
.L_x_5287:
        /* <DEDUP_REMOVED lines=22> */
.L_x_5274:
[----:B------:R-:W-:Y:S05]  /*28770*/  BSYNC B1 ;  /* 0x0000000000017941 */ /* 0x000fea0003800000 */
.L_x_5273:
[----:B------:R-:W-:-:S13]  /*28780*/  ISETP.NE.AND P0, PT, R33, 0x3, PT ;  /* 0x000000032100780c */ /* 0x000fda0003f05270 */
[----:B------:R-:W-:Y:S05]  /*28790*/  @!P0 BRA `(.L_x_5275) ;  /* 0x0000000000048947 */ /* 0x000fea0003800000 */
[----:B------:R-:W-:Y:S01]  /*287a0*/  BPT.TRAP 0x1 ;  /* 0x000000040000795c */ /* 0x000fe20000300000 */
.L_x_5275:
[----:B------:R-:W-:Y:S01]  /*287b0*/  LEA R10, R8, UR45, 0x3 ;  /* 0x0000002d080a7c11 */ /* 0x000fe2000f8e18ff */
[----:B------:R-:W-:Y:S01]  /*287c0*/  BSSY B1, `(.L_x_5276) ;  /* 0x0000004000017945 */ /* 0x000fe20003800000 */
[----:B------:R-:W-:-:S04]  /*287d0*/  SHF.L.U32 R20, R21, 0x1f, RZ ;  /* 0x0000001f15147819 */ /* 0x000fc800000006ff */
[----:B------:R-:W1:Y:S02]  /*287e0*/  SYNCS.PHASECHK.TRANS64.TRYWAIT P0, [R10+URZ+0x38840], R20 ;  /* 0x038840140a0075a7 */ /* 0x000e64000800017f */
[----:B-1----:R-:W-:Y:S05]  /*287f0*/  @!P0 BRA `(.L_x_5277) ;  /* 0x0000002c00b48947 */ /* 0x002fea0003800000 */
.L_x_5345:
[----:B------:R-:W-:Y:S05]  /*28800*/  BSYNC B1 ;  /* 0x0000000000017941 */ /* 0x000fea0003800000 */
.L_x_5276:
        /* <DEDUP_REMOVED lines=47> */
.L_x_5355:
        /* <DEDUP_REMOVED lines=8> */
.L_x_5279:
        /* <DEDUP_REMOVED lines=10> */
.L_x_5280:
[----:B------:R2:W-:Y:S01]  /*28c20*/  SYNCS.ARRIVE.TRANS64.A1T0 RZ, [R10+URZ+0x38830], RZ ;  /* 0x038830ff0aff79a7 */ /* 0x0005e2000810003f */
[----:B------:R-:W-:Y:S05]  /*28c30*/  @!P2 BRA `(.L_x_5281) ;  /* 0x000000000004a947 */ /* 0x000fea0003800000 */
[----:B------:R-:W-:Y:S01]  /*28c40*/  BPT.TRAP 0x1 ;  /* 0x000000040000795c */ /* 0x000fe20000300000 */
.L_x_5281:
[----:B------:R-:W3:Y:S01]  /*28c50*/  SYNCS.PHASECHK.TRANS64.TRYWAIT P0, [R10+URZ+0x38860], R20 ;  /* 0x038860140a0075a7 */ /* 0x000ee2000800017f */
[----:B------:R-:W-:Y:S04]  /*28c60*/  BSSY B1, `(.L_x_5282) ;  /* 0x0000002000017945 */ /* 0x000fe80003800000 */
[----:B---3--:R-:W-:Y:S05]  /*28c70*/  @!P0 BRA `(.L_x_5283) ;  /* 0x0000002c00b48947 */ /* 0x008fea0003800000 */
.L_x_5356:
[----:B------:R-:W-:Y:S05]  /*28c80*/  BSYNC B1 ;  /* 0x0000000000017941 */ /* 0x000fea0003800000 */
.L_x_5282:
        /* <DEDUP_REMOVED lines=16> */
[----:B------:R-:W-:Y:S02]  /*28d90*/  IMAD.IADD R3, R3, 0x1, R7 ;  /* 0x0000000103037824 */ /* 0x000fe400078e0207 */
        /* <DEDUP_REMOVED lines=60> */
.L_x_5366:
        /* <DEDUP_REMOVED lines=20> */
.L_x_5285:
        /* <DEDUP_REMOVED lines=10> */
.L_x_5286:
[----:B------:R-:W-:Y:S01]  /*29340*/  VIADD R8, R8, 0x1 ;  /* 0x0000000108087836 */ /* 0x000fe20000000000 */
[----:B------:R1:W-:Y:S01]  /*29350*/  SYNCS.ARRIVE.TRANS64.A1T0 RZ, [R10+URZ+0x38850], RZ ;  /* 0x038850ff0aff79a7 */ /* 0x0003e2000810003f */
[----:B------:R-:W-:Y:S02]  /*29360*/  VIADD R22, R22, 0xffffffff ;  /* 0xffffffff16167836 */ /* 0x000fe40000000000 */
[----:B------:R-:W-:Y:S01]  /*29370*/  VIADD R9, R9, 0xffffffc0 ;  /* 0xffffffc009097836 */ /* 0x000fe20000000000 */
[----:B------:R-:W-:-:S04]  /*29380*/  ISETP.NE.AND P0, PT, R8, 0x2, PT ;  /* 0x000000020800780c */ /* 0x000fc80003f05270 */
[----:B------:R-:W-:Y:S02]  /*29390*/  SEL R8, R8, RZ, P0 ;  /* 0x000000ff08087207 */ /* 0x000fe40000000000 */
[----:B0-----:R-:W-:Y:S02]  /*293a0*/  SEL R2, RZ, 0x1, P0 ;  /* 0x00000001ff027807 */ /* 0x001fe40000000000 */
[----:B------:R-:W-:Y:S02]  /*293b0*/  ISETP.GT.AND P0, PT, R22, UR48, PT ;  /* 0x0000003016007c0c */ /* 0x000fe4000bf04270 */
[----:B------:R-:W-:-:S11]  /*293c0*/  LOP3.LUT R21, R21, R2, RZ, 0x3c, !PT ;  /* 0x0000000215157212 */ /* 0x000fd600078e3cff */
[----:B-1----:R-:W-:Y:S05]  /*293d0*/  @P0 BRA `(.L_x_5287) ;  /* 0xfffffff0008c0947 */ /* 0x002fea000383ffff */
.L_x_5272:
[----:B------:R-:W-:Y:S05]  /*293e0*/  BSYNC B0 ;  /* 0x0000000000007941 */ /* 0x000fea0003800000 */
.L_x_5245:
[----:B------:R-:W0:Y:S01]  /*293f0*/  S2R R3, SR_CgaCtaId ;  /* 0x0000000000037919 */ /* 0x000e220000008800 */
[----:B------:R-:W-:Y:S01]  /*29400*/  MOV R0, 0x400 ;  /* 0x0000040000007802 */ /* 0x000fe20000000f00 */
[----:B------:R-:W-:Y:S01]  /*29410*/  BSSY B0, `(.L_x_5288) ;  /* 0x0000005000007945 */ /* 0x000fe20003800000 */
[----:B------:R-:W-:Y:S02]  /*29420*/  SHF.L.U32 R4, R4, 0x1f, RZ ;  /* 0x0000001f04047819 */ /* 0x000fe400000006ff */
[----:B0-----:R-:W-:-:S04]  /*29430*/  LEA R5, R3, R0, 0x18 ;  /* 0x0000000003057211 */ /* 0x001fc800078ec0ff */
[----:B------:R-:W0:Y:S02]  /*29440*/  SYNCS.PHASECHK.TRANS64.TRYWAIT P0, [R5+URZ+0x38820], R4 ;  /* 0x03882004050075a7 */ /* 0x000e24000800017f */
[----:B0-----:R-:W-:Y:S05]  /*29450*/  @!P0 BRA `(.L_x_5289) ;  /* 0x0000002c00948947 */ /* 0x001fea0003800000 */
.L_x_5367:
[----:B------:R-:W-:Y:S05]  /*29460*/  BSYNC B0 ;  /* 0x0000000000007941 */ /* 0x000fea0003800000 */
.L_x_5288:
[----:B------:R-:W-:-:S03]  /*29470*/  UMOV UR4, 0xffffffff ;  /* 0xffffffff00047882 */ /* 0x000fc60000000000 */
[----:B------:R-:W-:Y:S05]  /*29480*/  BRA.DIV UR4, `(.L_x_5290) ;  /* 0x0000002e049c7947 */ /* 0x000fea000b800000 */
[----:B------:R-:W1:Y:S02]  /*29490*/  S2R R0, SR_TID.X ;  /* 0x0000000000007919 */ /* 0x000e640000002100 */
[----:B-1----:R-:W-:-:S04]  /*294a0*/  SHF.R.U32.HI R0, RZ, 0x5, R0 ;  /* 0x00000005ff007819 */ /* 0x002fc80000011600 */
[----:B------:R-:W-:-:S05]  /*294b0*/  LOP3.LUT R0, R0, 0x3, RZ, 0xc0, !PT ;  /* 0x0000000300007812 */ /* 0x000fca00078ec0ff */
[----:B------:R1:W3:Y:S02]  /*294c0*/  SHFL.IDX PT, R14, R0, RZ, 0x1f ;  /* 0x00001fff000e7589 */ /* 0x0002e400000e0000 */
.L_x_5370:
[----:B---3--:R-:W-:-:S13]  /*294d0*/  ISETP.NE.AND P0, PT, R14, RZ, PT ;  /* 0x000000ff0e00720c */ /* 0x008fda0003f05270 */
[----:B------:R-:W-:Y:S05]  /*294e0*/  @P0 BRA `(.L_x_5109) ;  /* 0x0000000000880947 */ /* 0x000fea0003800000 */
[----:B------:R-:W-:-:S03]  /*294f0*/  UMOV UR4, 0xffffffff ;  /* 0xffffffff00047882 */ /* 0x000fc60000000000 */
[----:B------:R-:W-:Y:S05]  /*29500*/  BRA.DIV UR4, `(.L_x_5291) ;  /* 0x0000002e04b07947 */ /* 0x000fea000b800000 */
[----:B------:R-:W-:-:S13]  /*29510*/  ELECT P6, URZ, PT ;  /* 0x00000000003f782f */ /* 0x000fda00038c0000 */
.L_x_5373:
[----:B------:R-:W-:Y:S05]  /*29520*/  @!P6 BRA `(.L_x_5109) ;  /* 0x000000000078e947 */ /* 0x000fea0003800000 */
[----:B------:R-:W-:-:S06]  /*29530*/  ULOP3.LUT UR4, UR61, 0x2, URZ, 0xfc, !UPT ;  /* 0x000000023d047892 */ /* 0x000fcc000f8efc3f */
[----:B-1----:R-:W-:-:S05]  /*29540*/  IMAD.U32 R0, RZ, RZ, UR4 ;  /* 0x00000004ff007e24 */ /* 0x002fca000f8e00ff */
[----:B------:R-:W-:-:S13]  /*29550*/  ISETP.NE.AND P0, PT, R0, 0x3, PT ;  /* 0x000000030000780c */ /* 0x000fda0003f05270 */
[----:B------:R-:W-:Y:S05]  /*29560*/  @!P0 BRA `(.L_x_5292) ;  /* 0x0000000000048947 */ /* 0x000fea0003800000 */
[----:B------:R-:W-:Y:S01]  /*29570*/  BPT.TRAP 0x1 ;  /* 0x000000040000795c */ /* 0x000fe20000300000 */
.L_x_5292:
[C---:B------:R-:W-:Y:S01]  /*29580*/  IMAD R3, R8.reuse, 0x8, R5 ;  /* 0x0000000808037824 */ /* 0x040fe200078e0205 */
[----:B------:R-:W-:Y:S01]  /*29590*/  SHF.L.U32 R2, R21, 0x1f, RZ ;  /* 0x0000001f15027819 */ /* 0x000fe200000006ff */
[----:B------:R-:W-:-:S03]  /*295a0*/  VIADD R8, R8, 0x1 ;  /* 0x0000000108087836 */ /* 0x000fc60000000000 */
[----:B------:R-:W1:Y:S02]  /*295b0*/  SYNCS.PHASECHK.TRANS64.TRYWAIT P1, [R3+URZ+0x38840], R2 ;  /* 0x03884002030075a7 */ /* 0x000e64000802017f */
[----:B------:R-:W-:-:S04]  /*295c0*/  ISETP.NE.AND P2, PT, R8, 0x2, PT ;  /* 0x000000020800780c */ /* 0x000fc80003f45270 */
[----:B------:R-:W-:Y:S01]  /*295d0*/  SEL R0, RZ, 0x1, P2 ;  /* 0x00000001ff007807 */ /* 0x000fe20001000000 */
[----:B-1----:R-:W-:Y:S08]  /*295e0*/  @!P1 BRA `(.L_x_5293) ;  /* 0x0000002c00989947 */ /* 0x002ff00003800000 */
.L_x_5374:
[----:B------:R-:W-:Y:S02]  /*295f0*/  SEL R8, R8, RZ, P2 ;  /* 0x000000ff08087207 */ /* 0x000fe40001000000 */
[----:B------:R-:W-:Y:S01]  /*29600*/  LOP3.LUT R0, R21, R0, RZ, 0x3c, !PT ;  /* 0x0000000015007212 */ /* 0x000fe200078e3cff */
[----:B------:R-:W-:Y:S06]  /*29610*/  @!P0 BRA `(.L_x_5294) ;  /* 0x0000000000048947 */ /* 0x000fec0003800000 */
[----:B------:R-:W-:Y:S01]  /*29620*/  BPT.TRAP 0x1 ;  /* 0x000000040000795c */ /* 0x000fe20000300000 */
.L_x_5294:
[----:B0-----:R-:W-:Y:S01]  /*29630*/  IMAD R5, R8, 0x8, R5 ;  /* 0x0000000808057824 */ /* 0x001fe200078e0205 */
[----:B------:R-:W-:-:S04]  /*29640*/  SHF.L.U32 R0, R0, 0x1f, RZ ;  /* 0x0000001f00007819 */ /* 0x000fc800000006ff */
[----:B------:R-:W0:Y:S02]  /*29650*/  SYNCS.PHASECHK.TRANS64.TRYWAIT P1, [R5+URZ+0x38840], R0 ;  /* 0x03884000050075a7 */ /* 0x000e24000802017f */
[----:B0-----:R-:W-:Y:S05]  /*29660*/  @!P1 BRA `(.L_x_5295) ;  /* 0x0000002c008c9947 */ /* 0x001fea0003800000 */
.L_x_5375:
[----:B------:R-:W-:Y:S05]  /*29670*/  @!P0 BRA `(.L_x_5296) ;  /* 0x0000000000048947 */ /* 0x000fea0003800000 */
[----:B------:R-:W-:Y:S01]  /*29680*/  BPT.TRAP 0x1 ;  /* 0x000000040000795c */ /* 0x000fe20000300000 */
.L_x_5296:
[----:B------:R-:W3:Y:S02]  /*29690*/  SYNCS.PHASECHK.TRANS64.TRYWAIT P1, [R3+URZ+0x38860], R2 ;  /* 0x03886002030075a7 */ /* 0x000ee4000802017f */
[----:B---3--:R-:W-:Y:S05]  /*296a0*/  @!P1 BRA `(.L_x_5297) ;  /* 0x0000002c00909947 */ /* 0x008fea0003800000 */
.L_x_5376:
[----:B------:R-:W-:Y:S05]  /*296b0*/  @!P0 BRA `(.L_x_5298) ;  /* 0x0000000000048947 */ /* 0x000fea0003800000 */
[----:B------:R-:W-:Y:S01]  /*296c0*/  BPT.TRAP 0x1 ;  /* 0x000000040000795c */ /* 0x000fe20000300000 */
.L_x_5298:
[----:B----4-:R4:W0:Y:S02]  /*296d0*/  SYNCS.PHASECHK.TRANS64.TRYWAIT P0, [R5+URZ+0x38860], R0 ;  /* 0x03886000050075a7 */ /* 0x010824000800017f */
[----:B0-----:R-:W-:Y:S05]  /*296e0*/  @!P0 NANOSLEEP.SYNCS 0x989680 ;  /* 0x009896800000895d */ /* 0x001fea0003900000 */
[----:B------:R-:W0:Y:S02]  /*296f0*/  @!P0 SYNCS.PHASECHK.TRANS64 P0, [R5+URZ+0x38860], R0 ;  /* 0x03886000050085a7 */ /* 0x000e24000800007f */
[----:B0-----:R-:W-:Y:S05]  /*29700*/  @!P0 BRA `(.L_x_5298) ;  /* 0xfffffffc00f08947 */ /* 0x001fea000383ffff */
.L_x_5109:
[----:B------:R-:W-:Y:S05]  /*29710*/  BSYNC B6 ;  /* 0x0000000000067941 */ /* 0x000fea0003800000 */
.L_x_5106:
[----:B------:R-:W-:Y:S05]  /*29720*/  EXIT ;  /* 0x000000000000794d */ /* 0x000fea0003800000 */
.L_x_5135:
[----:B0-----:R-:W-:-:S04]  /*29730*/  IMAD.U32 R3, RZ, RZ, UR43 ;  /* 0x0000002bff037e24 */ /* 0x001fc8000f8e00ff */
[----:B------:R0:W1:Y:S03]  /*29740*/  SYNCS.PHASECHK.TRANS64.TRYWAIT P0, [R3+URZ+0x38800], R0 ;  /* 0x03880000030075a7 */ /* 0x000066000800017f */
[----:B-1----:R-:W-:Y:S05]  /*29750*/  @!P0 NANOSLEEP.SYNCS 0x989680 ;  /* 0x009896800000895d */ /* 0x002fea0003900000 */
[----:B------:R-:W1:Y:S02]  /*29760*/  @!P0 SYNCS.PHASECHK.TRANS64 P0, [R3+URZ+0x38800], R0 ;  /* 0x03880000030085a7 */ /* 0x000e64000800007f */
[----:B-1----:R-:W-:Y:S05]  /*29770*/  @!P0 BRA `(.L_x_5135) ;  /* 0xfffffffc00ec8947 */ /* 0x002fea000383ffff */
[----:B------:R-:W-:Y:S05]  /*29780*/  BRA `(.L_x_5299) ;  /* 0xfffffe10002c7947 */ /* 0x000fea000383ffff */
.L_x_5142:
[----:B-1----:R1:W2:Y:S02]  /*29790*/  SYNCS.PHASECHK.TRANS64.TRYWAIT P0, [R12+URZ], R13 ;  /* 0x0000000d0c0075a7 */ /* 0x0022a4000800017f */
[----:B--2---:R-:W-:Y:S05]  /*297a0*/  @!P0 NANOSLEEP.SYNCS 0x989680 ;  /* 0x009896800000895d */ /* 0x004fea0003900000 */
[----:B------:R-:W2:Y:S02]  /*297b0*/  @!P0 SYNCS.PHASECHK.TRANS64 P0, [R12+URZ], R13 ;  /* 0x0000000d0c0085a7 */ /* 0x000ea4000800007f */
[----:B--2---:R-:W-:Y:S05]  /*297c0*/  @!P0 BRA `(.L_x_5142) ;  /* 0xfffffffc00f08947 */ /* 0x004fea000383ffff */
[----:B------:R-:W-:Y:S05]  /*297d0*/  BRA `(.L_x_5141) ;  /* 0xfffffe1400287947 */ /* 0x000fea000383ffff */
.L_x_5144:
[----:B0-----:R-:W-:-:S04]  /*297e0*/  IMAD.U32 R4, RZ, RZ, UR43 ;  /* 0x0000002bff047e24 */ /* 0x001fc8000f8e00ff */
[----:B------:R0:W1:Y:S03]  /*297f0*/  SYNCS.PHASECHK.TRANS64.TRYWAIT P0, [R4+URZ+0x38810], R3 ;  /* 0x03881003040075a7 */ /* 0x000066000800017f */
[----:B-1----:R-:W-:Y:S05]  /*29800*/  @!P0 NANOSLEEP.SYNCS 0x989680 ;  /* 0x009896800000895d */ /* 0x002fea0003900000 */
[----:B------:R-:W1:Y:S02]  /*29810*/  @!P0 SYNCS.PHASECHK.TRANS64 P0, [R4+URZ+0x38810], R3 ;  /* 0x03881003040085a7 */ /* 0x000e64000800007f */
[----:B-1----:R-:W-:Y:S05]  /*29820*/  @!P0 BRA `(.L_x_5144) ;  /* 0xfffffffc00ec8947 */ /* 0x002fea000383ffff */
[----:B------:R-:W-:Y:S05]  /*29830*/  BRA `(.L_x_5300) ;  /* 0xfffffe1400fc7947 */ /* 0x000fea000383ffff */
.L_x_5151:
[----:B-1----:R1:W2:Y:S02]  /*29840*/  SYNCS.PHASECHK.TRANS64.TRYWAIT P0, [R8+URZ], R9 ;  /* 0x00000009080075a7 */ /* 0x0022a4000800017f */
[----:B--2---:R-:W-:Y:S05]  /*29850*/  @!P0 NANOSLEEP.SYNCS 0x989680 ;  /* 0x009896800000895d */ /* 0x004fea0003900000 */
[----:B------:R-:W2:Y:S02]  /*29860*/  @!P0 SYNCS.PHASECHK.TRANS64 P0, [R8+URZ], R9 ;  /* 0x00000009080085a7 */ /* 0x000ea4000800007f */
[----:B--2---:R-:W-:Y:S05]  /*29870*/  @!P0 BRA `(.L_x_5151) ;  /* 0xfffffffc00f08947 */ /* 0x004fea000383ffff */
[----:B------:R-:W-:Y:S05]  /*29880*/  BRA `(.L_x_5150) ;  /* 0xfffffe1800407947 */ /* 0x000fea000383ffff */
.L_x_5185:
[----:B-1----:R1:W2:Y:S02]  /*29890*/  SYNCS.PHASECHK.TRANS64.TRYWAIT P0, [R6+URZ], R7 ;  /* 0x00000007060075a7 */ /* 0x0022a4000800017f */
[----:B--2---:R-:W-:Y:S05]  /*298a0*/  @!P0 NANOSLEEP.SYNCS 0x989680 ;  /* 0x009896800000895d */ /* 0x004fea0003900000 */
[----:B------:R-:W2:Y:S02]  /*298b0*/  @!P0 SYNCS.PHASECHK.TRANS64 P0, [R6+URZ], R7 ;  /* 0x00000007060085a7 */ /* 0x000ea4000800007f */
[----:B--2---:R-:W-:Y:S05]  /*298c0*/  @!P0 BRA `(.L_x_5185) ;  /* 0xfffffffc00f08947 */ /* 0x004fea000383ffff */
[----:B------:R-:W-:Y:S05]  /*298d0*/  BRA `(.L_x_5184) ;  /* 0xfffffe84002c7947 */ /* 0x000fea000383ffff */
.L_x_5192:
[----:B-1----:R1:W2:Y:S02]  /*298e0*/  SYNCS.PHASECHK.TRANS64.TRYWAIT P0, [R12+URZ], R13 ;  /* 0x0000000d0c0075a7 */ /* 0x0022a4000800017f */
[----:B--2---:R-:W-:Y:S05]  /*298f0*/  @!P0 NANOSLEEP.SYNCS 0x989680 ;  /* 0x009896800000895d */ /* 0x004fea0003900000 */
[----:B------:R-:W2:Y:S02]  /*29900*/  @!P0 SYNCS.PHASECHK.TRANS64 P0, [R12+URZ], R13 ;  /* 0x0000000d0c0085a7 */ /* 0x000ea4000800007f */
[----:B--2---:R-:W-:Y:S05]  /*29910*/  @!P0 BRA `(.L_x_5192) ;  /* 0xfffffffc00f08947 */ /* 0x004fea000383ffff */
[----:B------:R-:W-:Y:S05]  /*29920*/  BRA `(.L_x_5191) ;  /* 0xfffffe8800387947 */ /* 0x000fea000383ffff */
.L_x_5209:
[----:B-1----:R1:W2:Y:S02]  /*29930*/  SYNCS.PHASECHK.TRANS64.TRYWAIT P0, [R6+URZ], R7 ;  /* 0x00000007060075a7 */ /* 0x0022a4000800017f */
[----:B--2---:R-:W-:Y:S05]  /*29940*/  @!P0 NANOSLEEP.SYNCS 0x989680 ;  /* 0x009896800000895d */ /* 0x004fea0003900000 */
[----:B------:R-:W2:Y:S02]  /*29950*/  @!P0 SYNCS.PHASECHK.TRANS64 P0, [R6+URZ], R7 ;  /* 0x00000007060085a7 */ /* 0x000ea4000800007f */
[----:B--2---:R-:W-:Y:S05]  /*29960*/  @!P0 BRA `(.L_x_5209) ;  /* 0xfffffffc00f08947 */ /* 0x004fea000383ffff */
[----:B------:R-:W-:Y:S05]  /*29970*/  BRA `(.L_x_5208) ;  /* 0xfffffef400647947 */ /* 0x000fea000383ffff */
.L_x_5216:
[----:B-1----:R1:W2:Y:S02]  /*29980*/  SYNCS.PHASECHK.TRANS64.TRYWAIT P0, [R12+URZ], R13 ;  /* 0x0000000d0c0075a7 */ /* 0x0022a4000800017f */
[----:B--2---:R-:W-:Y:S05]  /*29990*/  @!P0 NANOSLEEP.SYNCS 0x989680 ;  /* 0x009896800000895d */ /* 0x004fea0003900000 */
[----:B------:R-:W2:Y:S02]  /*299a0*/  @!P0 SYNCS.PHASECHK.TRANS64 P0, [R12+URZ], R13 ;  /* 0x0000000d0c0085a7 */ /* 0x000ea4000800007f */
[----:B--2---:R-:W-:Y:S05]  /*299b0*/  @!P0 BRA `(.L_x_5216) ;  /* 0xfffffffc00f08947 */ /* 0x004fea000383ffff */
[----:B------:R-:W-:Y:S05]  /*299c0*/  BRA `(.L_x_5215) ;  /* 0xfffffef800707947 */ /* 0x000fea000383ffff */
.L_x_5256:
[----:B------:R-:W-:Y:S02]  /*299d0*/  IMAD.MOV.U32 R13, RZ, RZ, R23 ;  /* 0x000000ffff0d7224 */ /* 0x000fe400078e0017 */
[----:B------:R-:W-:Y:S02]  /*299e0*/  IMAD.MOV.U32 R12, RZ, RZ, RZ ;  /* 0x000000ffff0c7224 */ /* 0x000fe400078e00ff */
[----:B------:R-:W-:Y:S02]  /*299f0*/  IMAD.MOV.U32 R11, RZ, RZ, 0x1f ;  /* 0x0000001fff0b7424 */ /* 0x000fe400078e00ff */
[----:B------:R-:W-:-:S07]  /*29a00*/  IMAD.MOV.U32 R15, RZ, RZ, -0x1 ;  /* 0xffffffffff0f7424 */ /* 0x000fce00078e00ff */
[----:B------:R-:W-:Y:S05]  /*29a10*/  WARPSYNC.COLLECTIVE R15, `(.L_x_5301) ;  /* 0x000000000f087348 */ /* 0x000fea0003c00000 */
[----:B------:R0:W1:Y:S02]  /*29a20*/  SHFL.IDX P6, R14, R13, R12, R11 ;  /* 0x0000000c0d0e7389 */ /* 0x00006400000c000b */
[----:B01----:R-:W-:Y:S01]  /*29a30*/  ENDCOLLECTIVE ;  /* 0x000000000000791b */ /* 0x003fe20003800000 */
.L_x_5301:
[----:B------:R-:W-:Y:S05]  /*29a40*/  BRA `(.L_x_5302) ;  /* 0xffffffc400807947 */ /* 0x000fea000383ffff */
.L_x_5258:
[----:B0-----:R-:W-:-:S04]  /*29a50*/  IMAD.U32 R3, RZ, RZ, UR45 ;  /* 0x0000002dff037e24 */ /* 0x001fc8000f8e00ff */
[----:B------:R0:W1:Y:S03]  /*29a60*/  SYNCS.PHASECHK.TRANS64.TRYWAIT P0, [R3+URZ+0x38840], R0 ;  /* 0x03884000030075a7 */ /* 0x000066000800017f */
[----:B-1----:R-:W-:Y:S05]  /*29a70*/  @!P0 NANOSLEEP.SYNCS 0x989680 ;  /* 0x009896800000895d */ /* 0x002fea0003900000 */
[----:B------:R-:W1:Y:S02]  /*29a80*/  @!P0 SYNCS.PHASECHK.TRANS64 P0, [R3+URZ+0x38840], R0 ;  /* 0x03884000030085a7 */ /* 0x000e64000800007f */
[----:B-1----:R-:W-:Y:S05]  /*29a90*/  @!P0 BRA `(.L_x_5258) ;  /* 0xfffffffc00ec8947 */ /* 0x002fea000383ffff */
[----:B------:R-:W-:Y:S05]  /*29aa0*/  BRA `(.L_x_5303) ;  /* 0xffffffc400b07947 */ /* 0x000fea000383ffff */
.L_x_5259:
        /* <DEDUP_REMOVED lines=8> */
.L_x_5305:
[----:B------:R-:W-:Y:S05]  /*29b30*/  BSYNC B0 ;  /* 0x0000000000007941 */ /* 0x000fea0003800000 */
.L_x_5304:
        /* <DEDUP_REMOVED lines=9> */
.L_x_5306:
        /* <DEDUP_REMOVED lines=8> */
.L_x_5307:
        /* <DEDUP_REMOVED lines=11> */
.L_x_5308:
[----:B------:R-:W-:Y:S02]  /*29d00*/  IMAD.MOV.U32 R13, RZ, RZ, R4 ;  /* 0x000000ffff0d7224 */ /* 0x000fe400078e0004 */
[----:B------:R-:W-:Y:S01]  /*29d10*/  IMAD.MOV.U32 R12, RZ, RZ, 0x2 ;  /* 0x00000002ff0c7424 */ /* 0x000fe200078e00ff */
[----:B------:R-:W-:-:S13]  /*29d20*/  @P0 LEA R2, P1, R22, R14, 0x1 ;  /* 0x0000000e16020211 */ /* 0x000fda00078208ff */
[----:B------:R-:W-:Y:S05]  /*29d30*/  WARPSYNC.COLLECTIVE R15, `(.L_x_5309) ;  /* 0x000000000f087348 */ /* 0x000fea0003c00000 */
[----:B------:R0:W1:Y:S02]  /*29d40*/  SHFL.IDX P6, R14, R13, R12, R11 ;  /* 0x0000000c0d0e7389 */ /* 0x00006400000c000b */
[----:B01----:R-:W-:Y:S01]  /*29d50*/  ENDCOLLECTIVE ;  /* 0x000000000000791b */ /* 0x003fe20003800000 */
.L_x_5309:
        /* <DEDUP_REMOVED lines=11> */
.L_x_5310:
[----:B------:R-:W-:Y:S02]  /*29e10*/  IMAD.MOV.U32 R13, RZ, RZ, R4 ;  /* 0x000000ffff0d7224 */ /* 0x000fe400078e0004 */
[----:B------:R-:W-:Y:S01]  /*29e20*/  IMAD.MOV.U32 R12, RZ, RZ, 0x3 ;  /* 0x00000003ff0c7424 */ /* 0x000fe200078e00ff */
[----:B------:R-:W-:-:S13]  /*29e30*/  @P0 LEA R2, P1, R22, R14, 0x1 ;  /* 0x0000000e16020211 */ /* 0x000fda00078208ff */
[----:B------:R-:W-:Y:S05]  /*29e40*/  WARPSYNC.COLLECTIVE R15, `(.L_x_5311) ;  /* 0x000000000f087348 */ /* 0x000fea0003c00000 */
[----:B------:R0:W1:Y:S02]  /*29e50*/  SHFL.IDX P6, R14, R13, R12, R11 ;  /* 0x0000000c0d0e7389 */ /* 0x00006400000c000b */
[----:B01----:R-:W-:Y:S01]  /*29e60*/  ENDCOLLECTIVE ;  /* 0x000000000000791b */ /* 0x003fe20003800000 */
.L_x_5311:
        /* <DEDUP_REMOVED lines=11> */
.L_x_5312:
[----:B------:R-:W-:Y:S05]  /*29f20*/  BRA `(.L_x_5313) ;  /* 0xffffffc400787947 */ /* 0x000fea000383ffff */
.L_x_5262:
[----:B------:R-:W-:Y:S01]  /*29f30*/  IMAD.MOV.U32 R13, RZ, RZ, R4 ;  /* 0x000000ffff0d7224 */ /* 0x000fe200078e0004 */
[----:B------:R-:W-:Y:S01]  /*29f40*/  LOP3.LUT R16, R16, 0xfffffeff, RZ, 0xc0, !PT ;  /* 0xfffffeff10107812 */ /* 0x000fe200078ec0ff */
[----:B------:R-:W-:Y:S02]  /*29f50*/  IMAD.MOV.U32 R12, RZ, RZ, RZ ;  /* 0x000000ffff0c7224 */ /* 0x000fe400078e00ff */
[----:B------:R-:W-:Y:S02]  /*29f60*/  IMAD.MOV.U32 R11, RZ, RZ, 0x181f ;  /* 0x0000181fff0b7424 */ /* 0x000fe400078e00ff */
[----:B------:R-:W-:-:S07]  /*29f70*/  IMAD.MOV.U32 R15, RZ, RZ, -0x1 ;  /* 0xffffffffff0f7424 */ /* 0x000fce00078e00ff */
[----:B------:R-:W-:Y:S05]  /*29f80*/  WARPSYNC.COLLECTIVE R15, `(.L_x_5314) ;  /* 0x000000000f087348 */ /* 0x000fea0003c00000 */
[----:B------:R0:W1:Y:S02]  /*29f90*/  SHFL.IDX P6, R14, R13, R12, R11 ;  /* 0x0000000c0d0e7389 */ /* 0x00006400000c000b */
[----:B01----:R-:W-:Y:S01]  /*29fa0*/  ENDCOLLECTIVE ;  /* 0x000000000000791b */ /* 0x003fe20003800000 */
.L_x_5314:
[----:B------:R-:W-:Y:S02]  /*29fb0*/  IMAD.MOV.U32 R13, RZ, RZ, R0 ;  /* 0x000000ffff0d7224 */ /* 0x000fe400078e0000 */
[----:B------:R-:W-:-:S07]  /*29fc0*/  IMAD.MOV.U32 R2, RZ, RZ, R14 ;  /* 0x000000ffff027224 */ /* 0x000fce00078e000e */
[----:B------:R-:W-:Y:S05]  /*29fd0*/  WARPSYNC.COLLECTIVE R15, `(.L_x_5315) ;  /* 0x000000000f087348 */ /* 0x000fea0003c00000 */
[----:B------:R0:W1:Y:S02]  /*29fe0*/  SHFL.IDX P6, R14, R13, R12, R11 ;  /* 0x0000000c0d0e7389 */ /* 0x00006400000c000b */
[----:B01----:R-:W-:Y:S01]  /*29ff0*/  ENDCOLLECTIVE ;  /* 0x000000000000791b */ /* 0x003fe20003800000 */
.L_x_5315:
[----:B------:R-:W-:Y:S02]  /*2a000*/  ULDC UR4, c[0x0][0x288] ;  /* 0x0000a20000047ab9 */ /* 0x000fe40000000800 */
[----:B------:R-:W-:Y:S02]  /*2a010*/  IMAD R5, R6, UR4, RZ ;  /* 0x0000000406057c24 */ /* 0x000fe4000f8e02ff */
[----:B------:R-:W-:-:S04]  /*2a020*/  VIADD R6, R20, UR40 ;  /* 0x0000002814067c36 */ /* 0x000fc80008000000 */
[C---:B------:R-:W-:Y:S01]  /*2a030*/  VIADD R8, R6.reuse, 0x10 ;  /* 0x0000001006087836 */ /* 0x040fe20000000000 */
[----:B------:R-:W-:Y:S01]  /*2a040*/  ISETP.GE.AND P2, PT, R6, R5, PT ;  /* 0x000000050600720c */ /* 0x000fe20003f46270 */
[----:B------:R-:W-:Y:S02]  /*2a050*/  IMAD.MOV.U32 R13, RZ, RZ, R4 ;  /* 0x000000ffff0d7224 */ /* 0x000fe400078e0004 */
[----:B------:R-:W-:-:S10]  /*2a060*/  IMAD.MOV.U32 R12, RZ, RZ, 0x1 ;  /* 0x00000001ff0c7424 */ /* 0x000fd400078e00ff */
[----:B------:R-:W-:Y:S01]  /*2a070*/  @!P2 LEA R7, R23, UR45, 0x1 ;  /* 0x0000002d1707ac11 */ /* 0x000fe2000f8e08ff */
[----:B------:R-:W-:Y:S01]  /*2a080*/  IMAD.MOV.U32 R3, RZ, RZ, R14 ;  /* 0x000000ffff037224 */ /* 0x000fe200078e000e */
[----:B------:R-:W-:-:S07]  /*2a090*/  @P2 LOP3.LUT R16, R16, 0x100, RZ, 0xfc, !PT ;  /* 0x0000010010102812 */ /* 0x000fce00078efcff */
[----:B------:R-:W-:Y:S05]  /*2a0a0*/  WARPSYNC.COLLECTIVE R15, `(.L_x_5316) ;  /* 0x000000000f087348 */ /* 0x000fea0003c00000 */
[----:B------:R0:W1:Y:S02]  /*2a0b0*/  SHFL.IDX P6, R14, R13, R12, R11 ;  /* 0x0000000c0d0e7389 */ /* 0x00006400000c000b */
[----:B01----:R-:W-:Y:S01]  /*2a0c0*/  ENDCOLLECTIVE ;  /* 0x000000000000791b */ /* 0x003fe20003800000 */
.L_x_5316:
[----:B------:R-:W-:Y:S02]  /*2a0d0*/  @!P2 LEA R3, P1, R22, R3, 0x1 ;  /* 0x000000031603a211 */ /* 0x000fe400078208ff */
[----:B------:R-:W-:-:S03]  /*2a0e0*/  LOP3.LUT R16, R16, 0xffffff7f, RZ, 0xc0, !PT ;  /* 0xffffff7f10107812 */ /* 0x000fc600078ec0ff */
        /* <DEDUP_REMOVED lines=10> */
[----:B------:R-:W-:Y:S02]  /*2a190*/  VIADD R8, R6, 0x20 ;  /* 0x0000002006087836 */ /* 0x000fe40000000000 */
[----:B0-----:R-:W-:-:S10]  /*2a1a0*/  IMAD.MOV.U32 R2, RZ, RZ, R14 ;  /* 0x000000ffff027224 */ /* 0x001fd400078e000e */
[----:B------:R-:W-:Y:S05]  /*2a1b0*/  WARPSYNC.COLLECTIVE R15, `(.L_x_5317) ;  /* 0x000000000f087348 */ /* 0x000fea0003c00000 */
[----:B------:R0:W1:Y:S02]  /*2a1c0*/  SHFL.IDX P6, R14, R13, R12, R11 ;  /* 0x0000000c0d0e7389 */ /* 0x00006400000c000b */
[----:B01----:R-:W-:Y:S01]  /*2a1d0*/  ENDCOLLECTIVE ;  /* 0x000000000000791b */ /* 0x003fe20003800000 */
.L_x_5317:
[----:B------:R-:W-:Y:S02]  /*2a1e0*/  @!P2 LEA R7, R23, UR45, 0x1 ;  /* 0x0000002d1707ac11 */ /* 0x000fe4000f8e08ff */
        /* <DEDUP_REMOVED lines=8> */
.L_x_5318:
        /* <DEDUP_REMOVED lines=15> */
.L_x_5319:
[----:B------:R-:W-:Y:S02]  /*2a360*/  @!P2 LEA R7, R23, UR45, 0x1 ;  /* 0x0000002d1707ac11 */ /* 0x000fe4000f8e08ff */
[----:B------:R-:W-:Y:S01]  /*2a370*/  @P2 LOP3.LUT R16, R16, 0x40, RZ, 0xfc, !PT ;  /* 0x0000004010102812 */ /* 0x000fe200078efcff */
[----:B------:R-:W-:Y:S02]  /*2a380*/  IMAD.MOV.U32 R13, RZ, RZ, R4 ;  /* 0x000000ffff0d7224 */ /* 0x000fe400078e0004 */
[----:B------:R-:W-:Y:S02]  /*2a390*/  IMAD.MOV.U32 R12, RZ, RZ, 0x3 ;  /* 0x00000003ff0c7424 */ /* 0x000fe400078e00ff */
[----:B------:R-:W-:-:S07]  /*2a3a0*/  IMAD.MOV.U32 R3, RZ, RZ, R14 ;  /* 0x000000ffff037224 */ /* 0x000fce00078e000e */
[----:B------:R-:W-:Y:S05]  /*2a3b0*/  WARPSYNC.COLLECTIVE R15, `(.L_x_5320) ;  /* 0x000000000f087348 */ /* 0x000fea0003c00000 */
[----:B------:R0:W1:Y:S02]  /*2a3c0*/  SHFL.IDX P6, R14, R13, R12, R11 ;  /* 0x0000000c0d0e7389 */ /* 0x00006400000c000b */
[----:B01----:R-:W-:Y:S01]  /*2a3d0*/  ENDCOLLECTIVE ;  /* 0x000000000000791b */ /* 0x003fe20003800000 */
.L_x_5320:
[----:B------:R-:W-:-:S05]  /*2a3e0*/  @!P2 LEA R3, P1, R22, R3, 0x1 ;  /* 0x000000031603a211 */ /* 0x000fca00078208ff */
[----:B------:R-:W-:-:S05]  /*2a3f0*/  @!P2 IMAD.X R2, RZ, RZ, R2, P1 ;  /* 0x000000ffff02a224 */ /* 0x000fca00008e0602 */
[----:B------:R-:W-:Y:S01]  /*2a400*/  @!P2 LOP3.LUT R3, R3, R2, RZ, 0x3c, !PT ;  /* 0x000000020303a212 */ /* 0x000fe200078e3cff */
[----:B------:R-:W-:-:S03]  /*2a410*/  IMAD.MOV.U32 R13, RZ, RZ, R0 ;  /* 0x000000ffff0d7224 */ /* 0x000fc600078e0000 */
[----:B------:R-:W-:-:S04]  /*2a420*/  @!P2 LOP3.LUT R2, R3, R2, RZ, 0x3c, !PT ;  /* 0x000000020302a212 */ /* 0x000fc800078e3cff */
[----:B------:R-:W-:Y:S01]  /*2a430*/  @!P2 LOP3.LUT R3, R3, R2, RZ, 0x3c, !PT ;  /* 0x000000020303a212 */ /* 0x000fe200078e3cff */
[----:B------:R-:W-:-:S04]  /*2a440*/  IMAD.MOV.U32 R4, RZ, RZ, R14 ;  /* 0x000000ffff047224 */ /* 0x000fc800078e000e */
[----:B------:R-:W-:Y:S01]  /*2a450*/  @!PT LDS RZ, [RZ] ;  /* 0x00000000fffff984 */ /* 0x000fe20000000800 */
[----:B------:R-:W-:Y:S01]  /*2a460*/  @!PT LDS RZ, [RZ] ;  /* 0x00000000fffff984 */ /* 0x000fe20000000800 */
[----:B------:R-:W-:Y:S01]  /*2a470*/  @!PT LDS RZ, [RZ] ;  /* 0x00000000fffff984 */ /* 0x000fe20000000800 */
[----:B------:R0:W-:Y:S03]  /*2a480*/  @!P2 LDGSTS.E.BYPASS.LTC128B.128 [R7+0x21400], desc[UR36][R2.64], !P0 ;  /* 0x214000000207afae */ /* 0x0001e6000c101d64 */
[----:B0-----:R-:W-:Y:S05]  /*2a490*/  WARPSYNC.COLLECTIVE R15, `(.L_x_5321) ;  /* 0x000000000f087348 */ /* 0x001fea0003c00000 */
[----:B------:R1:W2:Y:S02]  /*2a4a0*/  SHFL.IDX P6, R14, R13, R12, R11 ;  /* 0x0000000c0d0e7389 */ /* 0x0002a400000c000b */
[----:B012---:R-:W-:Y:S01]  /*2a4b0*/  ENDCOLLECTIVE ;  /* 0x000000000000791b */ /* 0x007fe20003800000 */
.L_x_5321:
[----:B------:R-:W-:Y:S05]  /*2a4c0*/  BRA `(.L_x_5322) ;  /* 0xffffffc800247947 */ /* 0x000fea000383ffff */
.L_x_5264:
        /* <DEDUP_REMOVED lines=8> */
.L_x_5324:
[----:B------:R-:W-:Y:S05]  /*2a550*/  BSYNC B0 ;  /* 0x0000000000007941 */ /* 0x000fea0003800000 */
.L_x_5323:
[----:B------:R-:W-:Y:S01]  /*2a560*/  IMAD.MOV.U32 R13, RZ, RZ, R0 ;  /* 0x000000ffff0d7224 */ /* 0x000fe200078e0000 */
[----:B------:R-:W-:Y:S01]  /*2a570*/  P2R R3, PR, RZ, 0x4 ;  /* 0x00000004ff037803 */ /* 0x000fe20000000000 */
[----:B------:R-:W-:Y:S01]  /*2a580*/  IMAD.MOV.U32 R12, RZ, RZ, RZ ;  /* 0x000000ffff0c7224 */ /* 0x000fe200078e00ff */
[C---:B------:R-:W-:Y:S01]  /*2a590*/  LOP3.LUT P2, RZ, R16.reuse, 0x100, RZ, 0xc0, !PT ;  /* 0x0000010010ff7812 */ /* 0x040fe2000784c0ff */
[----:B------:R-:W-:Y:S01]  /*2a5a0*/  IMAD.MOV.U32 R11, RZ, RZ, 0x181f ;  /* 0x0000181fff0b7424 */ /* 0x000fe200078e00ff */
[----:B------:R-:W-:Y:S01]  /*2a5b0*/  P2R R8, PR, RZ, 0x2 ;  /* 0x00000002ff087803 */ /* 0x000fe20000000000 */
[----:B------:R-:W-:Y:S01]  /*2a5c0*/  IMAD.MOV.U32 R15, RZ, RZ, -0x1 ;  /* 0xffffffffff0f7424 */ /* 0x000fe200078e00ff */
[----:B------:R-:W-:Y:S01]  /*2a5d0*/  LOP3.LUT P1, RZ, R16, 0x800, RZ, 0xc0, !PT ;  /* 0x0000080010ff7812 */ /* 0x000fe2000782c0ff */
[----:B------:R-:W-:Y:S01]  /*2a5e0*/  IMAD.MOV.U32 R2, RZ, RZ, R14 ;  /* 0x000000ffff027224 */ /* 0x000fe200078e000e */
[----:B------:R-:W-:-:S11]  /*2a5f0*/  P2R R10, PR, RZ, 0x8 ;  /* 0x00000008ff0a7803 */ /* 0x000fd60000000000 */
[----:B------:R-:W-:Y:S05]  /*2a600*/  WARPSYNC.COLLECTIVE R15, `(.L_x_5325) ;  /* 0x000000000f087348 */ /* 0x000fea0003c00000 */
[----:B------:R0:W1:Y:S02]  /*2a610*/  SHFL.IDX P6, R14, R13, R12, R11 ;  /* 0x0000000c0d0e7389 */ /* 0x00006400000c000b */
[----:B01----:R-:W-:Y:S01]  /*2a620*/  ENDCOLLECTIVE ;  /* 0x000000000000791b */ /* 0x003fe20003800000 */
.L_x_5325:
        /* <DEDUP_REMOVED lines=38> */
.L_x_5326:
[----:B------:R-:W-:-:S04]  /*2a890*/  @!P3 LOP3.LUT R7, R6, 0x80, RZ, 0xc0, !PT ;  /* 0x000000800607b812 */ /* 0x000fc800078ec0ff */
[----:B------:R-:W-:Y:S01]  /*2a8a0*/  @!P3 SHF.R.U32.HI R7, RZ, 0x3, R7 ;  /* 0x00000003ff07b819 */ /* 0x000fe20000011607 */
[----:B------:R-:W-:Y:S02]  /*2a8b0*/  IMAD.MOV.U32 R13, RZ, RZ, R0 ;  /* 0x000000ffff0d7224 */ /* 0x000fe400078e0000 */
[----:B------:R-:W-:-:S07]  /*2a8c0*/  IMAD.MOV.U32 R9, RZ, RZ, R14 ;  /* 0x000000ffff097224 */ /* 0x000fce00078e000e */
[----:B------:R-:W-:Y:S05]  /*2a8d0*/  WARPSYNC.COLLECTIVE R15, `(.L_x_5327) ;  /* 0x000000000f087348 */ /* 0x000fea0003c00000 */
[----:B------:R0:W1:Y:S02]  /*2a8e0*/  SHFL.IDX P6, R14, R13, R12, R11 ;  /* 0x0000000c0d0e7389 */ /* 0x00006400000c000b */
[----:B01----:R-:W-:Y:S01]  /*2a8f0*/  ENDCOLLECTIVE ;  /* 0x000000000000791b */ /* 0x003fe20003800000 */
.L_x_5327:
        /* <DEDUP_REMOVED lines=35> */
.L_x_5328:
[----:B------:R-:W-:-:S04]  /*2ab30*/  @!P1 LOP3.LUT R9, R6, 0x80, RZ, 0xc0, !PT ;  /* 0x0000008006099812 */ /* 0x000fc800078ec0ff */
[----:B------:R-:W-:Y:S01]  /*2ab40*/  @!P1 SHF.R.U32.HI R9, RZ, 0x3, R9 ;  /* 0x00000003ff099819 */ /* 0x000fe20000011609 */
[----:B------:R-:W-:Y:S02]  /*2ab50*/  IMAD.MOV.U32 R13, RZ, RZ, R0 ;  /* 0x000000ffff0d7224 */ /* 0x000fe400078e0000 */
[----:B------:R-:W-:-:S07]  /*2ab60*/  IMAD.MOV.U32 R7, RZ, RZ, R14 ;  /* 0x000000ffff077224 */ /* 0x000fce00078e000e */
[----:B------:R-:W-:Y:S05]  /*2ab70*/  WARPSYNC.COLLECTIVE R15, `(.L_x_5329) ;  /* 0x000000000f087348 */ /* 0x000fea0003c00000 */
[----:B------:R0:W1:Y:S02]  /*2ab80*/  SHFL.IDX P6, R14, R13, R12, R11 ;  /* 0x0000000c0d0e7389 */ /* 0x00006400000c000b */
[----:B01----:R-:W-:Y:S01]  /*2ab90*/  ENDCOLLECTIVE ;  /* 0x000000000000791b */ /* 0x003fe20003800000 */
.L_x_5329:
        /* <DEDUP_REMOVED lines=29> */
.L_x_5330:
[----:B------:R-:W-:Y:S02]  /*2ad70*/  IMAD.MOV.U32 R13, RZ, RZ, R0 ;  /* 0x000000ffff0d7224 */ /* 0x000fe400078e0000 */
[----:B------:R-:W-:-:S07]  /*2ad80*/  IMAD.MOV.U32 R4, RZ, RZ, R14 ;  /* 0x000000ffff047224 */ /* 0x000fce00078e000e */
[----:B------:R-:W-:Y:S05]  /*2ad90*/  WARPSYNC.COLLECTIVE R15, `(.L_x_5331) ;  /* 0x000000000f087348 */ /* 0x000fea0003c00000 */
[----:B------:R0:W1:Y:S02]  /*2ada0*/  SHFL.IDX P6, R14, R13, R12, R11 ;  /* 0x0000000c0d0e7389 */ /* 0x00006400000c000b */
[----:B01----:R-:W-:Y:S01]  /*2adb0*/  ENDCOLLECTIVE ;  /* 0x000000000000791b */ /* 0x003fe20003800000 */
.L_x_5331:
[----:B------:R-:W-:Y:S05]  /*2adc0*/  BRA `(.L_x_5332) ;  /* 0xffffffc800e07947 */ /* 0x000fea000383ffff */
.L_x_5267:
[----:B01----:R-:W-:-:S04]  /*2add0*/  IMAD.U32 R3, RZ, RZ, UR45 ;  /* 0x0000002dff037e24 */ /* 0x003fc8000f8e00ff */
[----:B------:R0:W1:Y:S03]  /*2ade0*/  SYNCS.PHASECHK.TRANS64.TRYWAIT P0, [R3+URZ+0x38820], R0 ;  /* 0x03882000030075a7 */ /* 0x000066000800017f */
[----:B-1----:R-:W-:Y:S05]  /*2adf0*/  @!P0 NANOSLEEP.SYNCS 0x989680 ;  /* 0x009896800000895d */ /* 0x002fea0003900000 */
[----:B------:R-:W1:Y:S02]  /*2ae00*/  @!P0 SYNCS.PHASECHK.TRANS64 P0, [R3+URZ+0x38820], R0 ;  /* 0x03882000030085a7 */ /* 0x000e64000800007f */
[----:B-1----:R-:W-:Y:S05]  /*2ae10*/  @!P0 BRA `(.L_x_5267) ;  /* 0xfffffffc00ec8947 */ /* 0x002fea000383ffff */
[----:B------:R-:W-:Y:S05]  /*2ae20*/  BRA `(.L_x_5333) ;  /* 0xffffffcc00507947 */ /* 0x000fea000383ffff */
.L_x_5269:
[----:B01----:R-:W-:-:S04]  /*2ae30*/  IMAD.U32 R3, RZ, RZ, UR45 ;  /* 0x0000002dff037e24 */ /* 0x003fc8000f8e00ff */
[----:B------:R0:W1:Y:S03]  /*2ae40*/  SYNCS.PHASECHK.TRANS64.TRYWAIT P0, [R3+URZ+0x38860], R0 ;  /* 0x03886000030075a7 */ /* 0x000066000800017f */
[----:B-1----:R-:W-:Y:S05]  /*2ae50*/  @!P0 NANOSLEEP.SYNCS 0x989680 ;  /* 0x009896800000895d */ /* 0x002fea0003900000 */
[----:B------:R-:W1:Y:S02]  /*2ae60*/  @!P0 SYNCS.PHASECHK.TRANS64 P0, [R3+URZ+0x38860], R0 ;  /* 0x03886000030085a7 */ /* 0x000e64000800007f */
[----:B-1----:R-:W-:Y:S05]  /*2ae70*/  @!P0 BRA `(.L_x_5269) ;  /* 0xfffffffc00ec8947 */ /* 0x002fea000383ffff */
[----:B------:R-:W-:Y:S05]  /*2ae80*/  BRA `(.L_x_5334) ;  /* 0xffffffcc004c7947 */ /* 0x000fea000383ffff */
.L_x_5270:
        /* <DEDUP_REMOVED lines=8> */
.L_x_5336:
[----:B------:R-:W-:Y:S05]  /*2af10*/  BSYNC B0 ;  /* 0x0000000000007941 */ /* 0x000fea0003800000 */
.L_x_5335:
[----:B------:R-:W-:Y:S01]  /*2af20*/  IMAD.MOV.U32 R13, RZ, RZ, R6 ;  /* 0x000000ffff0d7224 */ /* 0x000fe200078e0006 */
[----:B------:R-:W-:Y:S01]  /*2af30*/  LOP3.LUT R4, R17, 0x1, RZ, 0xc0, !PT ;  /* 0x0000000111047812 */ /* 0x000fe200078ec0ff */
[----:B------:R-:W-:Y:S01]  /*2af40*/  IMAD.MOV.U32 R12, RZ, RZ, RZ ;  /* 0x000000ffff0c7224 */ /* 0x000fe200078e00ff */
[----:B------:R-:W-:Y:S01]  /*2af50*/  LEA R7, R23, UR45, 0x1 ;  /* 0x0000002d17077c11 */ /* 0x000fe2000f8e08ff */
[----:B------:R-:W-:Y:S01]  /*2af60*/  IMAD.MOV.U32 R11, RZ, RZ, 0x181f ;  /* 0x0000181fff0b7424 */ /* 0x000fe200078e00ff */
[----:B------:R-:W-:Y:S01]  /*2af70*/  ISETP.NE.U32.AND P1, PT, R4, 0x1, PT ;  /* 0x000000010400780c */ /* 0x000fe20003f25070 */
[----:B------:R-:W-:Y:S01]  /*2af80*/  IMAD.MOV.U32 R15, RZ, RZ, -0x1 ;  /* 0xffffffffff0f7424 */ /* 0x000fe200078e00ff */
[C---:B------:R-:W-:Y:S01]  /*2af90*/  LOP3.LUT P5, RZ, R17.reuse, 0x2, RZ, 0xc0, !PT ;  /* 0x0000000211ff7812 */ /* 0x040fe200078ac0ff */
[----:B------:R-:W-:Y:S01]  /*2afa0*/  IMAD.MOV.U32 R3, RZ, RZ, R14 ;  /* 0x000000ffff037224 */ /* 0x000fe200078e000e */
[----:B------:R-:W-:Y:S01]  /*2afb0*/  LOP3.LUT P4, RZ, R17, 0x4, RZ, 0xc0, !PT ;  /* 0x0000000411ff7812 */ /* 0x000fe2000788c0ff */
[----:B------:R-:W-:-:S12]  /*2afc0*/  IMAD.SHL.U32 R0, R22, 0x2, RZ ;  /* 0x0000000216007824 */ /* 0x000fd800078e00ff */
[----:B------:R-:W-:Y:S05]  /*2afd0*/  WARPSYNC.COLLECTIVE R15, `(.L_x_5337) ;  /* 0x000000000f087348 */ /* 0x000fea0003c00000 */
[----:B------:R0:W1:Y:S02]  /*2afe0*/  SHFL.IDX P6, R14, R13, R12, R11 ;  /* 0x0000000c0d0e7389 */ /* 0x00006400000c000b */
[----:B01----:R-:W-:Y:S01]  /*2aff0*/  ENDCOLLECTIVE ;  /* 0x000000000000791b */ /* 0x003fe20003800000 */
.L_x_5337:
[C---:B------:R-:W-:Y:S02]  /*2b000*/  LOP3.LUT P3, RZ, R17.reuse, 0x8, RZ, 0xc0, !PT ;  /* 0x0000000811ff7812 */ /* 0x040fe4000786c0ff */
[C---:B------:R-:W-:Y:S02]  /*2b010*/  LOP3.LUT P2, RZ, R17.reuse, 0x10, RZ, 0xc0, !PT ;  /* 0x0000001011ff7812 */ /* 0x040fe4000784c0ff */
[----:B------:R-:W-:Y:S02]  /*2b020*/  LOP3.LUT R16, R16, 0xffffffbf, RZ, 0xc0, !PT ;  /* 0xffffffbf10107812 */ /* 0x000fe400078ec0ff */
[----:B------:R-:W-:Y:S02]  /*2b030*/  PRMT R4, R17, 0x8880, RZ ;  /* 0x0000888011047816 */ /* 0x000fe400000000ff */
[----:B------:R-:W-:-:S04]  /*2b040*/  @P1 LOP3.LUT R16, R16, 0x40, RZ, 0xfc, !PT ;  /* 0x0000004010101812 */ /* 0x000fc800078efcff */
[----:B------:R-:W-:Y:S01]  /*2b050*/  LOP3.LUT R16, R16, 0xffffff7f, RZ, 0xc0, !PT ;  /* 0xffffff7f10107812 */ /* 0x000fe200078ec0ff */
[----:B------:R-:W-:Y:S02]  /*2b060*/  IMAD.MOV.U32 R13, RZ, RZ, R8 ;  /* 0x000000ffff0d7224 */ /* 0x000fe400078e0008 */
        /* <DEDUP_REMOVED lines=30> */
.L_x_5338:
[----:B------:R-:W-:Y:S02]  /*2b250*/  IMAD.MOV.U32 R13, RZ, RZ, R6 ;  /* 0x000000ffff0d7224 */ /* 0x000fe400078e0006 */
[----:B------:R-:W-:-:S07]  /*2b260*/  IMAD.MOV.U32 R5, RZ, RZ, R14 ;  /* 0x000000ffff057224 */ /* 0x000fce00078e000e */
[----:B------:R-:W-:Y:S05]  /*2b270*/  WARPSYNC.COLLECTIVE R15, `(.L_x_5339) ;  /* 0x000000000f087348 */ /* 0x000fea0003c00000 */
[----:B------:R0:W1:Y:S02]  /*2b280*/  SHFL.IDX P6, R14, R13, R12, R11 ;  /* 0x0000000c0d0e7389 */ /* 0x00006400000c000b */
[----:B01----:R-:W-:Y:S01]  /*2b290*/  ENDCOLLECTIVE ;  /* 0x000000000000791b */ /* 0x003fe20003800000 */
.L_x_5339:
        /* <DEDUP_REMOVED lines=28> */
.L_x_5340:
[----:B------:R-:W-:Y:S02]  /*2b460*/  IMAD.MOV.U32 R13, RZ, RZ, R6 ;  /* 0x000000ffff0d7224 */ /* 0x000fe400078e0006 */
[----:B------:R-:W-:-:S07]  /*2b470*/  IMAD.MOV.U32 R9, RZ, RZ, R14 ;  /* 0x000000ffff097224 */ /* 0x000fce00078e000e */
[----:B------:R-:W-:Y:S05]  /*2b480*/  WARPSYNC.COLLECTIVE R15, `(.L_x_5341) ;  /* 0x000000000f087348 */ /* 0x000fea0003c00000 */
[----:B------:R0:W1:Y:S02]  /*2b490*/  SHFL.IDX P6, R14, R13, R12, R11 ;  /* 0x0000000c0d0e7389 */ /* 0x00006400000c000b */
[----:B01----:R-:W-:Y:S01]  /*2b4a0*/  ENDCOLLECTIVE ;  /* 0x000000000000791b */ /* 0x003fe20003800000 */
.L_x_5341:
        /* <DEDUP_REMOVED lines=28> */
.L_x_5342:
[----:B------:R-:W-:Y:S02]  /*2b670*/  IMAD.MOV.U32 R13, RZ, RZ, R6 ;  /* 0x000000ffff0d7224 */ /* 0x000fe400078e0006 */
[----:B------:R-:W-:-:S07]  /*2b680*/  IMAD.MOV.U32 R8, RZ, RZ, R14 ;  /* 0x000000ffff087224 */ /* 0x000fce00078e000e */
[----:B------:R-:W-:Y:S05]  /*2b690*/  WARPSYNC.COLLECTIVE R15, `(.L_x_5343) ;  /* 0x000000000f087348 */ /* 0x000fea0003c00000 */
[----:B------:R0:W1:Y:S02]  /*2b6a0*/  SHFL.IDX P6, R14, R13, R12, R11 ;  /* 0x0000000c0d0e7389 */ /* 0x00006400000c000b */
[----:B01----:R-:W-:Y:S01]  /*2b6b0*/  ENDCOLLECTIVE ;  /* 0x000000000000791b */ /* 0x003fe20003800000 */
.L_x_5343:
[----:B------:R-:W-:Y:S05]  /*2b6c0*/  BRA `(.L_x_5344) ;  /* 0xffffffc800e07947 */ /* 0x000fea000383ffff */
.L_x_5277:
[----:B-1----:R1:W2:Y:S02]  /*2b6d0*/  SYNCS.PHASECHK.TRANS64.TRYWAIT P0, [R10+URZ+0x38840], R20 ;  /* 0x038840140a0075a7 */ /* 0x0022a4000800017f */
[----:B--2---:R-:W-:Y:S05]  /*2b6e0*/  @!P0 NANOSLEEP.SYNCS 0x989680 ;  /* 0x009896800000895d */ /* 0x004fea0003900000 */
[----:B------:R-:W2:Y:S02]  /*2b6f0*/  @!P0 SYNCS.PHASECHK.TRANS64 P0, [R10+URZ+0x38840], R20 ;  /* 0x038840140a0085a7 */ /* 0x000ea4000800007f */
[----:B--2---:R-:W-:Y:S05]  /*2b700*/  @!P0 BRA `(.L_x_5277) ;  /* 0xfffffffc00f08947 */ /* 0x004fea000383ffff */
[----:B------:R-:W-:Y:S05]  /*2b710*/  BRA `(.L_x_5345) ;  /* 0xffffffd000387947 */ /* 0x000fea000383ffff */
.L_x_5278:
        /* <DEDUP_REMOVED lines=8> */
.L_x_5347:
[----:B------:R-:W-:Y:S05]  /*2b7a0*/  BSYNC B1 ;  /* 0x0000000000017941 */ /* 0x000fea0003800000 */
.L_x_5346:
        /* <DEDUP_REMOVED lines=9> */
.L_x_5348:
[----:B------:R-:W-:Y:S02]  /*2b840*/  IMAD.MOV.U32 R13, RZ, RZ, R29 ;  /* 0x000000ffff0d7224 */ /* 0x000fe400078e001d */
[----:B------:R-:W-:Y:S01]  /*2b850*/  IMAD.MOV.U32 R12, RZ, RZ, 0x1 ;  /* 0x00000001ff0c7424 */ /* 0x000fe200078e00ff */
[----:B------:R-:W-:-:S13]  /*2b860*/  IADD3 R2, P0, R14, R0, RZ ;  /* 0x000000000e027210 */ /* 0x000fda0007f1e0ff */
[----:B------:R-:W-:Y:S05]  /*2b870*/  WARPSYNC.COLLECTIVE R15, `(.L_x_5349) ;  /* 0x000000000f087348 */ /* 0x000fea0003c00000 */
[----:B------:R0:W1:Y:S02]  /*2b880*/  SHFL.IDX P6, R14, R13, R12, R11 ;  /* 0x0000000c0d0e7389 */ /* 0x00006400000c000b */
[----:B01----:R-:W-:Y:S01]  /*2b890*/  ENDCOLLECTIVE ;  /* 0x000000000000791b */ /* 0x003fe20003800000 */
.L_x_5349:
        /* <DEDUP_REMOVED lines=10> */
.L_x_5350:
[----:B------:R-:W-:Y:S02]  /*2b940*/  IMAD.MOV.U32 R13, RZ, RZ, R29 ;  /* 0x000000ffff0d7224 */ /* 0x000fe400078e001d */
[----:B------:R-:W-:Y:S01]  /*2b950*/  IMAD.MOV.U32 R12, RZ, RZ, 0x2 ;  /* 0x00000002ff0c7424 */ /* 0x000fe200078e00ff */
[----:B------:R-:W-:-:S13]  /*2b960*/  IADD3 R2, P0, R14, R0, RZ ;  /* 0x000000000e027210 */ /* 0x000fda0007f1e0ff */
[----:B------:R-:W-:Y:S05]  /*2b970*/  WARPSYNC.COLLECTIVE R15, `(.L_x_5351) ;  /* 0x000000000f087348 */ /* 0x000fea0003c00000 */
[----:B------:R0:W1:Y:S02]  /*2b980*/  SHFL.IDX P6, R14, R13, R12, R11 ;  /* 0x0000000c0d0e7389 */ /* 0x00006400000c000b */
[----:B01----:R-:W-:Y:S01]  /*2b990*/  ENDCOLLECTIVE ;  /* 0x000000000000791b */ /* 0x003fe20003800000 */
.L_x_5351:
        /* <DEDUP_REMOVED lines=10> */
.L_x_5352:
[----:B------:R-:W-:Y:S02]  /*2ba40*/  IMAD.MOV.U32 R13, RZ, RZ, R29 ;  /* 0x000000ffff0d7224 */ /* 0x000fe400078e001d */
[----:B------:R-:W-:Y:S01]  /*2ba50*/  IMAD.MOV.U32 R12, RZ, RZ, 0x3 ;  /* 0x00000003ff0c7424 */ /* 0x000fe200078e00ff */
[----:B------:R-:W-:-:S13]  /*2ba60*/  IADD3 R2, P0, R14, R0, RZ ;  /* 0x000000000e027210 */ /* 0x000fda0007f1e0ff */
[----:B------:R-:W-:Y:S05]  /*2ba70*/  WARPSYNC.COLLECTIVE R15, `(.L_x_5353) ;  /* 0x000000000f087348 */ /* 0x000fea0003c00000 */
[----:B------:R0:W1:Y:S02]  /*2ba80*/  SHFL.IDX P6, R14, R13, R12, R11 ;  /* 0x0000000c0d0e7389 */ /* 0x00006400000c000b */
[----:B01----:R-:W-:Y:S01]  /*2ba90*/  ENDCOLLECTIVE ;  /* 0x000000000000791b */ /* 0x003fe20003800000 */
.L_x_5353:
        /* <DEDUP_REMOVED lines=10> */
.L_x_5354:
[----:B------:R-:W-:Y:S05]  /*2bb40*/  BRA `(.L_x_5355) ;  /* 0xffffffcc00ec7947 */ /* 0x000fea000383ffff */
.L_x_5283:
[----:B---3--:R3:W4:Y:S02]  /*2bb50*/  SYNCS.PHASECHK.TRANS64.TRYWAIT P0, [R10+URZ+0x38860], R20 ;  /* 0x038860140a0075a7 */ /* 0x008724000800017f */
[----:B----4-:R-:W-:Y:S05]  /*2bb60*/  @!P0 NANOSLEEP.SYNCS 0x989680 ;  /* 0x009896800000895d */ /* 0x010fea0003900000 */
[----:B------:R-:W4:Y:S02]  /*2bb70*/  @!P0 SYNCS.PHASECHK.TRANS64 P0, [R10+URZ+0x38860], R20 ;  /* 0x038860140a0085a7 */ /* 0x000f24000800007f */
[----:B----4-:R-:W-:Y:S05]  /*2bb80*/  @!P0 BRA `(.L_x_5283) ;  /* 0xfffffffc00f08947 */ /* 0x010fea000383ffff */
[----:B------:R-:W-:Y:S05]  /*2bb90*/  BRA `(.L_x_5356) ;  /* 0xffffffd000387947 */ /* 0x000fea000383ffff */
.L_x_5284:
        /* <DEDUP_REMOVED lines=8> */
.L_x_5358:
[----:B------:R-:W-:Y:S05]  /*2bc20*/  BSYNC B1 ;  /* 0x0000000000017941 */ /* 0x000fea0003800000 */
.L_x_5357:
[----:B------:R-:W-:Y:S01]  /*2bc30*/  IMAD.MOV.U32 R13, RZ, RZ, R18 ;  /* 0x000000ffff0d7224 */ /* 0x000fe200078e0012 */
[----:B------:R-:W-:Y:S01]  /*2bc40*/  LEA R17, R17, UR45, 0x1 ;  /* 0x0000002d11117c11 */ /* 0x000fe2000f8e08ff */
[----:B------:R-:W-:Y:S01]  /*2bc50*/  IMAD.MOV.U32 R12, RZ, RZ, RZ ;  /* 0x000000ffff0c7224 */ /* 0x000fe200078e00ff */
[C---:B------:R-:W-:Y:S01]  /*2bc60*/  LOP3.LUT P2, RZ, R16.reuse, 0x20, RZ, 0xc0, !PT ;  /* 0x0000002010ff7812 */ /* 0x040fe2000784c0ff */
[----:B------:R-:W-:Y:S01]  /*2bc70*/  IMAD.MOV.U32 R11, RZ, RZ, 0x181f ;  /* 0x0000181fff0b7424 */ /* 0x000fe200078e00ff */
[----:B------:R-:W-:Y:S01]  /*2bc80*/  LOP3.LUT P1, RZ, R16, 0x10, RZ, 0xc0, !PT ;  /* 0x0000001010ff7812 */ /* 0x000fe2000782c0ff */
[----:B------:R-:W-:Y:S01]  /*2bc90*/  IMAD.MOV.U32 R15, RZ, RZ, -0x1 ;  /* 0xffffffffff0f7424 */ /* 0x000fe200078e00ff */
[----:B------:R-:W-:Y:S01]  /*2bca0*/  P2R R4, PR, RZ, 0x20 ;  /* 0x00000020ff047803 */ /* 0x000fe20000000000 */
[----:B------:R-:W-:-:S10]  /*2bcb0*/  IMAD.MOV.U32 R3, RZ, RZ, R14 ;  /* 0x000000ffff037224 */ /* 0x000fd400078e000e */
[----:B------:R-:W-:Y:S05]  /*2bcc0*/  WARPSYNC.COLLECTIVE R15, `(.L_x_5359) ;  /* 0x000000000f087348 */ /* 0x000fea0003c00000 */
[----:B------:R0:W1:Y:S02]  /*2bcd0*/  SHFL.IDX P6, R14, R13, R12, R11 ;  /* 0x0000000c0d0e7389 */ /* 0x00006400000c000b */
[----:B01----:R-:W-:Y:S01]  /*2bce0*/  ENDCOLLECTIVE ;  /* 0x000000000000791b */ /* 0x003fe20003800000 */
.L_x_5359:
        /* <DEDUP_REMOVED lines=13> */
.L_x_5360:
        /* <DEDUP_REMOVED lines=16> */
.L_x_5361:
        /* <DEDUP_REMOVED lines=18> */
.L_x_5362:
        /* <DEDUP_REMOVED lines=14> */
.L_x_5363:
        /* <DEDUP_REMOVED lines=17> */
.L_x_5364:
        /* <DEDUP_REMOVED lines=13> */
.L_x_5365:
[----:B------:R-:W-:Y:S05]  /*2c2a0*/  BRA `(.L_x_5366) ;  /* 0xffffffcc00ac7947 */ /* 0x000fea000383ffff */
.L_x_5289:
[----:B0-----:R0:W1:Y:S02]  /*2c2b0*/  SYNCS.PHASECHK.TRANS64.TRYWAIT P0, [R5+URZ+0x38820], R4 ;  /* 0x03882004050075a7 */ /* 0x001064000800017f */
[----:B-1----:R-:W-:Y:S05]  /*2c2c0*/  @!P0 NANOSLEEP.SYNCS 0x989680 ;  /* 0x009896800000895d */ /* 0x002fea0003900000 */
[----:B------:R-:W1:Y:S02]  /*2c2d0*/  @!P0 SYNCS.PHASECHK.TRANS64 P0, [R5+URZ+0x38820], R4 ;  /* 0x03882004050085a7 */ /* 0x000e64000800007f */
[----:B-1----:R-:W-:Y:S05]  /*2c2e0*/  @!P0 BRA `(.L_x_5289) ;  /* 0xfffffffc00f08947 */ /* 0x002fea000383ffff */
[----:B------:R-:W-:Y:S05]  /*2c2f0*/  BRA `(.L_x_5367) ;  /* 0xffffffd000587947 */ /* 0x000fea000383ffff */
.L_x_5290:
        /* <DEDUP_REMOVED lines=11> */
.L_x_5369:
[----:B------:R-:W-:Y:S05]  /*2c3b0*/  BSYNC B0 ;  /* 0x0000000000007941 */ /* 0x000fea0003800000 */
.L_x_5368:
[----:B------:R-:W-:Y:S05]  /*2c3c0*/  BRA `(.L_x_5370) ;  /* 0xffffffd000407947 */ /* 0x000fea000383ffff */
.L_x_5291:
[----:B------:R-:W-:Y:S01]  /*2c3d0*/  BSSY B0, `(.L_x_5371) ;  /* 0x0000006000007945 */ /* 0x000fe20003800000 */
[----:B------:R-:W-:-:S07]  /*2c3e0*/  IMAD.MOV.U32 R15, RZ, RZ, -0x1 ;  /* 0xffffffffff0f7424 */ /* 0x000fce00078e00ff */
[----:B012--5:R-:W-:Y:S05]  /*2c3f0*/  WARPSYNC.COLLECTIVE R15, `(.L_x_5372) ;  /* 0x000000000f0c7348 */ /* 0x027fea0003c00000 */
[----:B------:R-:W-:Y:S02]  /*2c400*/  ELECT P6, UR62, PT ;  /* 0x00000000003e782f */ /* 0x000fe400038c0000 */
[----:B------:R-:W-:Y:S01]  /*2c410*/  MOV R14, UR62 ;  /* 0x0000003e000e7c02 */ /* 0x000fe20008000f00 */
[----:B012--5:R-:W-:Y:S10]  /*2c420*/  ENDCOLLECTIVE ;  /* 0x000000000000791b */ /* 0x027ff40003800000 */
.L_x_5372:
[----:B------:R-:W-:Y:S05]  /*2c430*/  BSYNC B0 ;  /* 0x0000000000007941 */ /* 0x000fea0003800000 */
.L_x_5371:
[----:B------:R-:W-:Y:S05]  /*2c440*/  BRA `(.L_x_5373) ;  /* 0xffffffd000347947 */ /* 0x000fea000383ffff */
.L_x_5293:
[----:B-1----:R1:W3:Y:S02]  /*2c450*/  SYNCS.PHASECHK.TRANS64.TRYWAIT P1, [R3+URZ+0x38840], R2 ;  /* 0x03884002030075a7 */ /* 0x0022e4000802017f */
[----:B---3--:R-:W-:Y:S05]  /*2c460*/  @!P1 NANOSLEEP.SYNCS 0x989680 ;  /* 0x009896800000995d */ /* 0x008fea0003900000 */
[----:B------:R-:W3:Y:S02]  /*2c470*/  @!P1 SYNCS.PHASECHK.TRANS64 P1, [R3+URZ+0x38840], R2 ;  /* 0x03884002030095a7 */ /* 0x000ee4000802007f */
[----:B---3--:R-:W-:Y:S05]  /*2c480*/  @!P1 BRA `(.L_x_5293) ;  /* 0xfffffffc00f09947 */ /* 0x008fea000383ffff */
[----:B------:R-:W-:Y:S05]  /*2c490*/  BRA `(.L_x_5374) ;  /* 0xffffffd000547947 */ /* 0x000fea000383ffff */
.L_x_5295:
[----:B0-----:R0:W3:Y:S02]  /*2c4a0*/  SYNCS.PHASECHK.TRANS64.TRYWAIT P1, [R5+URZ+0x38840], R0 ;  /* 0x03884000050075a7 */ /* 0x0010e4000802017f */
[----:B---3--:R-:W-:Y:S05]  /*2c4b0*/  @!P1 NANOSLEEP.SYNCS 0x989680 ;  /* 0x009896800000995d */ /* 0x008fea0003900000 */
[----:B------:R-:W3:Y:S02]  /*2c4c0*/  @!P1 SYNCS.PHASECHK.TRANS64 P1, [R5+URZ+0x38840], R0 ;  /* 0x03884000050095a7 */ /* 0x000ee4000802007f */
[----:B---3--:R-:W-:Y:S05]  /*2c4d0*/  @!P1 BRA `(.L_x_5295) ;  /* 0xfffffffc00f09947 */ /* 0x008fea000383ffff */
[----:B------:R-:W-:Y:S05]  /*2c4e0*/  BRA `(.L_x_5375) ;  /* 0xffffffd000607947 */ /* 0x000fea000383ffff */
.L_x_5297:
[----:B---3--:R3:W4:Y:S02]  /*2c4f0*/  SYNCS.PHASECHK.TRANS64.TRYWAIT P1, [R3+URZ+0x38860], R2 ;  /* 0x03886002030075a7 */ /* 0x008724000802017f */
[----:B----4-:R-:W-:Y:S05]  /*2c500*/  @!P1 NANOSLEEP.SYNCS 0x989680 ;  /* 0x009896800000995d */ /* 0x010fea0003900000 */
[----:B------:R-:W4:Y:S02]  /*2c510*/  @!P1 SYNCS.PHASECHK.TRANS64 P1, [R3+URZ+0x38860], R2 ;  /* 0x03886002030095a7 */ /* 0x000f24000802007f */
[----:B----4-:R-:W-:Y:S05]  /*2c520*/  @!P1 BRA `(.L_x_5297) ;  /* 0xfffffffc00f09947 */ /* 0x010fea000383ffff */
[----:B------:R-:W-:Y:S05]  /*2c530*/  BRA `(.L_x_5376) ;  /* 0xffffffd0005c7947 */ /* 0x000fea000383ffff */
        .type           $_ZN7cutlass13device_kernelIN5flash11enable_sm90INS1_16FlashAttnFwdSm90INS1_25CollectiveMainloopFwdSm90ILi2EN4cute5tupleIJNS5_1CILi1EEES8_S8_EEENS6_IJNS7_ILi64EEESA_SA_EEELi512ENS_10bfloat16_tEfNS_4arch4Sm90ELb0ELb1ELb1ELb0ELb1ELb0ELb1ELb0ELb0ELb1ELb1ELb0EEENS1_21CollectiveEpilogueFwdINS6_IJSA_NS7_ILi512EEESA_EEES9_SC_SE_Li256ELb0ELb1ELb1ELb0EEENS1_19SingleTileSchedulerILb0ELb1ELb1ELi64EEEEEEEEEvNT_6ParamsE$_ZZN5flash25CollectiveMainloopFwdSm90ILi2EN4cute5tupleIJNS1_1CILi1EEES4_S4_EEENS2_IJNS3_ILi64EEES6_S6_EEELi512EN7cutlass10bfloat16_tEfNS8_4arch4Sm90ELb0ELb1ELb1ELb0ELb1ELb0ELb1ELb0ELb0ELb1ELb1ELb0EE3mmaINS_16FlashAttnFwdSm90ISC_NS_21CollectiveEpilogueFwdINS2_IJS6_NS3_ILi512EEES6_EEES5_S9_SB_Li256ELb0ELb1ELb1ELb0EEENS_19SingleTileSchedulerILb0ELb1ELb1ELi64EEEE13SharedStorageENS1_6TensorINS1_11ArrayEngineIfLm128EEENS1_6LayoutINS2_IJNS2_IJNS3_ILi2EEESR_NS3_ILi32EEEEEES4_S4_EEENS2_IJNS2_IJS4_SR_NS3_ILi4EEEEEENS3_ILi0EEESX_EEEEEEENS_7SoftmaxILi2ELi0EEEEEbRKNSC_6ParamsENS8_13PipelineAsyncILi2EEES17_RNS8_13PipelineStateILj2EEERT0_RT1_iRiRKNS_16SeqlenInfoQKNewKILb0ELb0EEENS2_IJiiiiEEERT_ENKUliT_T0_T1_E_clIZSD_ISM_S10_S12_EbS15_S17_S17_S1A_S1C_S1E_iS1F_S1J_S1K_S1M_EUlRS1N_iE1_NS3_ILb0EEENS3_ILb1EEEEEDaiS1N_S1O_S1P_,@function
        .size           $_ZN7cutlass13device_kernelIN5flash11enable_sm90INS1_16FlashAttnFwdSm90INS1_25CollectiveMainloopFwdSm90ILi2EN4cute5tupleIJNS5_1CILi1EEES8_S8_EEENS6_IJNS7_ILi64EEESA_SA_EEELi512ENS_10bfloat16_tEfNS_4arch4Sm90ELb0ELb1ELb1ELb0ELb1ELb0ELb1ELb0ELb0ELb1ELb1ELb0EEENS1_21CollectiveEpilogueFwdINS6_IJSA_NS7_ILi512EEESA_EEES9_SC_SE_Li256ELb0ELb1ELb1ELb0EEENS1_19SingleTileSchedulerILb0ELb1ELb1ELi64EEEEEEEEEvNT_6ParamsE$_ZZN5flash25CollectiveMainloopFwdSm90ILi2EN4cute5tupleIJNS1_1CILi1EEES4_S4_EEENS2_IJNS3_ILi64EEES6_S6_EEELi512EN7cutlass10bfloat16_tEfNS8_4arch4Sm90ELb0ELb1ELb1ELb0ELb1ELb0ELb1ELb0ELb0ELb1ELb1ELb0EE3mmaINS_16FlashAttnFwdSm90ISC_NS_21CollectiveEpilogueFwdINS2_IJS6_NS3_ILi512EEES6_EEES5_S9_SB_Li256ELb0ELb1ELb1ELb0EEENS_19SingleTileSchedulerILb0ELb1ELb1ELi64EEEE13SharedStorageENS1_6TensorINS1_11ArrayEngineIfLm128EEENS1_6LayoutINS2_IJNS2_IJNS3_ILi2EEESR_NS3_ILi32EEEEEES4_S4_EEENS2_IJNS2_IJS4_SR_NS3_ILi4EEEEEENS3_ILi0EEESX_EEEEEEENS_7SoftmaxILi2ELi0EEEEEbRKNSC_6ParamsENS8_13PipelineAsyncILi2EEES17_RNS8_13PipelineStateILj2EEERT0_RT1_iRiRKNS_16SeqlenInfoQKNewKILb0ELb0EEENS2_IJiiiiEEERT_ENKUliT_T0_T1_E_clIZSD_ISM_S10_S12_EbS15_S17_S17_S1A_S1C_S1E_iS1F_S1J_S1K_S1M_EUlRS1N_iE1_NS3_ILb0EEENS3_ILb1EEEEEDaiS1N_S1O_S1P_,(.L_x_15749 - $_ZN7cutlass13device_kernelIN5flash11enable_sm90INS1_16FlashAttnFwdSm90INS1_25CollectiveMainloopFwdSm90ILi2EN4cute5tupleIJNS5_1CILi1EEES8_S8_EEENS6_IJNS7_ILi64EEESA_SA_EEELi512ENS_10bfloat16_tEfNS_4arch4Sm90ELb0ELb1ELb1ELb0ELb1ELb0ELb1ELb0ELb0ELb1ELb1ELb0EEENS1_21CollectiveEpilogueFwdINS6_IJSA_NS7_ILi512EEESA_EEES9_SC_SE_Li256ELb0ELb1ELb1ELb0EEENS1_19SingleTileSchedulerILb0ELb1ELb1ELi64EEEEEEEEEvNT_6ParamsE$_ZZN5flash25CollectiveMainloopFwdSm90ILi2EN4cute5tupleIJNS1_1CILi1EEES4_S4_EEENS2_IJNS3_ILi64EEES6_S6_EEELi512EN7cutlass10bfloat16_tEfNS8_4arch4Sm90ELb0ELb1ELb1ELb0ELb1ELb0ELb1ELb0ELb0ELb1ELb1ELb0EE3mmaINS_16FlashAttnFwdSm90ISC_NS_21CollectiveEpilogueFwdINS2_IJS6_NS3_ILi512EEES6_EEES5_S9_SB_Li256ELb0ELb1ELb1ELb0EEENS_19SingleTileSchedulerILb0ELb1ELb1ELi64EEEE13SharedStorageENS1_6TensorINS1_11ArrayEngineIfLm128EEENS1_6LayoutINS2_IJNS2_IJNS3_ILi2EEESR_NS3_ILi32EEEEEES4_S4_EEENS2_IJNS2_IJS4_SR_NS3_ILi4EEEEEENS3_ILi0EEESX_EEEEEEENS_7SoftmaxILi2ELi0EEEEEbRKNSC_6ParamsENS8_13PipelineAsyncILi2EEES17_RNS8_13PipelineStateILj2EEERT0_RT1_iRiRKNS_16SeqlenInfoQKNewKILb0ELb0EEENS2_IJiiiiEEERT_ENKUliT_T0_T1_E_clIZSD_ISM_S10_S12_EbS15_S17_S17_S1A_S1C_S1E_iS1F_S1J_S1K_S1M_EUlRS1N_iE1_NS3_ILb0EEENS3_ILb1EEEEEDaiS1N_S1O_S1P_)
$_ZN7cutlass13device_kernelIN5flash11enable_sm90INS1_16FlashAttnFwdSm90INS1_25CollectiveMainloopFwdSm90ILi2EN4cute5tupleIJNS5_1CILi1EEES8_S8_EEENS6_IJNS7_ILi64EEESA_SA_EEELi512ENS_10bfloat16_tEfNS_4arch4Sm90ELb0ELb1ELb1ELb0ELb1ELb0ELb1ELb0ELb0ELb1ELb1ELb0EEENS1_21CollectiveEpilogueFwdINS6_IJSA_NS7_ILi512EEESA_EEES9_SC_SE_Li256ELb0ELb1ELb1ELb0EEENS1_19SingleTileSchedulerILb0ELb1ELb1ELi64EEEEEEEEEvNT_6ParamsE$_ZZN5flash25CollectiveMainloopFwdSm90ILi2EN4cute5tupleIJNS1_1CILi1EEES4_S4_EEENS2_IJNS3_ILi64EEES6_S6_EEELi512EN7cutlass10bfloat16_tEfNS8_4arch4Sm90ELb0ELb1ELb1ELb0ELb1ELb0ELb1ELb0ELb0ELb1ELb1ELb0EE3mmaINS_16FlashAttnFwdSm90ISC_NS_21CollectiveEpilogueFwdINS2_IJS6_NS3_ILi512EEES6_EEES5_S9_SB_Li256ELb0ELb1ELb1ELb0EEENS_19SingleTileSchedulerILb0ELb1ELb1ELi64EEEE13SharedStorageENS1_6TensorINS1_11ArrayEngineIfLm128EEENS1_6LayoutINS2_IJNS2_IJNS3_ILi2EEESR_NS3_ILi32EEEEEES4_S4_EEENS2_IJNS2_IJS4_SR_NS3_ILi4EEEEEENS3_ILi0EEESX_EEEEEEENS_7SoftmaxILi2ELi0EEEEEbRKNSC_6ParamsENS8_13PipelineAsyncILi2EEES17_RNS8_13PipelineStateILj2EEERT0_RT1_iRiRKNS_16SeqlenInfoQKNewKILb0ELb0EEENS2_IJiiiiEEERT_ENKUliT_T0_T1_E_clIZSD_ISM_S10_S12_EbS15_S17_S17_S1A_S1C_S1E_iS1F_S1J_S1K_S1M_EUlRS1N_iE1_NS3_ILb0EEENS3_ILb1EEEEEDaiS1N_S1O_S1P_:
[----:B------:R-:W-:Y:S05]  /*2c540*/  YIELD ;  /* 0x0000000000007946 */ /* 0x000fea0003800000 */
[----:B------:R-:W-:Y:S02]  /*2c550*/  ULDC UR4, c[0x0][0x20] ;  /* 0x0000080000047ab9 */ /* 0x000fe40000000800 */
[----:B------:R-:W-:-:S05]  /*2c560*/  VIADD R7, R17, -UR4 ;  /* 0x8000000411077c36 */ /* 0x000fca0008000000 */
[----:B------:R-:W2:Y:S01]  /*2c570*/  LDL.64 R8, [R7] ;  /* 0x0000000007087983 */ /* 0x000ea20000100a00 */
[----:B------:R-:W0:Y:S02]  /*2c580*/  LDC.64 R4, c[0x0][0x208] ;  /* 0x00008200ff047b82 */ /* 0x000e240000000a00 */
[----:B0-----:R-:W-:Y:S02]  /*2c590*/  R2UR UR4, R4 ;  /* 0x00000000040472ca */ /* 0x001fe400000e0000 */
[----:B------:R-:W-:-:S13]  /*2c5a0*/  R2UR UR5, R5 ;  /* 0x00000000050572ca */ /* 0x000fda00000e0000 */
[----:B--2---:R-:W2:Y:S01]  /*2c5b0*/  LD.E R10, desc[UR4][R8.64] ;  /* 0x00000004080a7980 */ /* 0x004ea2000c101900 */
[----:B------:R-:W-:Y:S02]  /*2c5c0*/  R2UR UR4, R4 ;  /* 0x00000000040472ca */ /* 0x000fe400000e0000 */
[----:B------:R-:W-:-:S13]  /*2c5d0*/  R2UR UR5, R5 ;  /* 0x00000000050572ca */ /* 0x000fda00000e0000 */
[----:B------:R-:W3:Y:S01]  /*2c5e0*/  LD.E R12, desc[UR4][R8.64+0x8] ;  /* 0x00000804080c7980 */ /* 0x000ee2000c101900 */
[----:B--2---:R-:W-:-:S05]  /*2c5f0*/  VIADD R11, R10, 0x1 ;  /* 0x000000010a0b7836 */ /* 0x004fca0000000000 */
[----:B------:R-:W-:-:S13]  /*2c600*/  ISETP.NE.AND P0, PT, R11, 0x2, PT ;  /* 0x000000020b00780c */ /* 0x000fda0003f05270 */
[----:B------:R-:W-:Y:S02]  /*2c610*/  @!P0 R2UR UR6, R4 ;  /* 0x00000000040682ca */ /* 0x000fe400000e0000 */
[----:B------:R-:W-:-:S13]  /*2c620*/  @!P0 R2UR UR7, R5 ;  /* 0x00000000050782ca */ /* 0x000fda00000e0000 */
[----:B------:R-:W2:Y:S01]  /*2c630*/  @!P0 LD.E R13, desc[UR6][R8.64+0x4] ;  /* 0x00000406080d8980 */ /* 0x000ea2000c101900 */
[C---:B------:R-:W-:Y:S02]  /*2c640*/  R2UR UR4, R4.reuse ;  /* 0x00000000040472ca */ /* 0x040fe400000e0000 */
[C---:B------:R-:W-:Y:S02]  /*2c650*/  R2UR UR5, R5.reuse ;  /* 0x00000000050572ca */ /* 0x040fe400000e0000 */
[C---:B------:R-:W-:Y:S02]  /*2c660*/  R2UR UR6, R4.reuse ;  /* 0x00000000040672ca */ /* 0x040fe400000e0000 */
[C---:B------:R-:W-:Y:S02]  /*2c670*/  R2UR UR7, R5.reuse ;  /* 0x00000000050772ca */ /* 0x040fe400000e0000 */
[----:B------:R-:W-:Y:S02]  /*2c680*/  @!P0 R2UR UR8, R4 ;  /* 0x00000000040882ca */ /* 0x000fe400000e0000 */
[----:B------:R-:W-:-:S02]  /*2c690*/  @!P0 R2UR UR9, R5 ;  /* 0x00000000050982ca */ /* 0x000fc400000e0000 */
[----:B------:R-:W-:Y:S02]  /*2c6a0*/  @!P0 R2UR UR10, R4 ;  /* 0x00000000040a82ca */ /* 0x000fe400000e0000 */
[----:B------:R-:W-:Y:S01]  /*2c6b0*/  @!P0 R2UR UR11, R5 ;  /* 0x00000000050b82ca */ /* 0x000fe200000e0000 */
[----:B---3--:R-:W-:Y:S01]  /*2c6c0*/  VIADD R21, R12, 0x1 ;  /* 0x000000010c157836 */ /* 0x008fe20000000000 */
[----:B------:R-:W-:Y:S04]  /*2c6d0*/  ST.E desc[UR4][R8.64], R11 ;  /* 0x0000000b08007985 */ /* 0x000fe8000c101904 */
[----:B------:R-:W-:Y:S04]  /*2c6e0*/  ST.E desc[UR6][R8.64+0x8], R21 ;  /* 0x0000081508007985 */ /* 0x000fe8000c101906 */
[----:B------:R-:W-:Y:S01]  /*2c6f0*/  @!P0 ST.E desc[UR8][R8.64], RZ ;  /* 0x000000ff08008985 */ /* 0x000fe2000c101908 */
[----:B--2---:R-:W-:-:S05]  /*2c700*/  @!P0 LOP3.LUT R25, R13, 0x1, RZ, 0x3c, !PT ;  /* 0x000000010d198812 */ /* 0x004fca00078e3cff */
[----:B------:R0:W-:Y:S04]  /*2c710*/  @!P0 ST.E desc[UR10][R8.64+0x4], R25 ;  /* 0x0000041908008985 */ /* 0x0001e8000c10190a */
[----:B------:R-:W2:Y:S01]  /*2c720*/  LDL.64 R14, [R7+0x18] ;  /* 0x00001800070e7983 */ /* 0x000ea20000100a00 */
[----:B------:R-:W-:Y:S02]  /*2c730*/  R2UR UR4, R4 ;  /* 0x00000000040472ca */ /* 0x000fe400000e0000 */
[----:B------:R-:W-:Y:S01]  /*2c740*/  R2UR UR5, R5 ;  /* 0x00000000050572ca */ /* 0x000fe200000e0000 */
[----:B------:R-:W3:-:S12]  /*2c750*/  LDL.64 R12, [R7] ;  /* 0x00000000070c7983 */ /* 0x000ed80000100a00 */
[----:B--2---:R-:W2:Y:S01]  /*2c760*/  LD.E R20, desc[UR4][R14.64] ;  /* 0x000000040e147980 */ /* 0x004ea2000c101900 */
[C---:B------:R-:W-:Y:S02]  /*2c770*/  R2UR UR4, R4.reuse ;  /* 0x00000000040472ca */ /* 0x040fe400000e0000 */
[C---:B------:R-:W-:Y:S02]  /*2c780*/  R2UR UR5, R5.reuse ;  /* 0x00000000050572ca */ /* 0x040fe400000e0000 */
[----:B------:R-:W-:Y:S02]  /*2c790*/  R2UR UR6, R4 ;  /* 0x00000000040672ca */ /* 0x000fe400000e0000 */
[----:B------:R-:W-:Y:S01]  /*2c7a0*/  R2UR UR7, R5 ;  /* 0x00000000050772ca */ /* 0x000fe200000e0000 */
[----:B------:R-:W-:Y:S01]  /*2c7b0*/  BSSY B2, `(.L_x_5377) ;  /* 0x0000009000027945 */ /* 0x000fe20003800000 */
[----:B0-----:R-:W-:Y:S02]  /*2c7c0*/  IMAD.MOV.U32 R8, RZ, RZ, R16 ;  /* 0x000000ffff087224 */ /* 0x001fe400078e0010 */
[----:B------:R-:W-:-:S05]  /*2c7d0*/  IMAD.MOV.U32 R9, RZ, RZ, R2 ;  /* 0x000000ffff097224 */ /* 0x000fca00078e0002 */
[----:B---3--:R0:W5:Y:S04]  /*2c7e0*/  LD.E R24, desc[UR4][R12.64] ;  /* 0x000000040c187980 */ /* 0x008168000c101900 */
[----:B------:R0:W5:Y:S01]  /*2c7f0*/  LD.E R11, desc[UR6][R12.64+0x4] ;  /* 0x000004060c0b7980 */ /* 0x000162000c101900 */
[----:B--2---:R-:W-:-:S04]  /*2c800*/  LOP3.LUT R20, R20, 0x1, RZ, 0xfc, !PT ;  /* 0x0000000114147812 */ /* 0x004fc800078efcff */
[----:B------:R-:W-:-:S13]  /*2c810*/  ISETP.NE.AND P0, PT, R20, 0x3, PT ;  /* 0x000000031400780c */ /* 0x000fda0003f05270 */
[----:B0-----:R-:W-:Y:S05]  /*2c820*/  @!P0 BRA `(.L_x_5378) ;  /* 0x0000000000048947 */ /* 0x001fea0003800000 */
[----:B------:R-:W-:Y:S01]  /*2c830*/  BPT.TRAP 0x1 ;  /* 0x000000040000795c */ /* 0x000fe20000300000 */
.L_x_5378:
[----:B------:R-:W-:Y:S05]  /*2c840*/  BSYNC B2 ;  /* 0x0000000000027941 */ /* 0x000fea0003800000 */
.L_x_5377:
[----:B------:R-:W-:Y:S02]  /*2c850*/  R2UR UR4, R4 ;  /* 0x00000000040472ca */ /* 0x000fe400000e0000 */
[----:B------:R-:W-:-:S13]  /*2c860*/  R2UR UR5, R5 ;  /* 0x00000000050572ca */ /* 0x000fda00000e0000 */
[----:B------:R-:W2:Y:S01]  /*2c870*/  LD.E.64 R20, desc[UR4][R14.64+0x18] ;  /* 0x000018040e147980 */ /* 0x000ea2000c101b00 */
[----:B-----5:R-:W-:Y:S02]  /*2c880*/  SHF.L.U32 R25, R11, 0x1f, RZ ;  /* 0x0000001f0b197819 */ /* 0x020fe400000006ff */
[----:B--2---:R-:W-:-:S05]  /*2c890*/  MOV R21, R20 ;  /* 0x0000001400157202 */ /* 0x004fca0000000f00 */
[----:B------:R-:W-:-:S04]  /*2c8a0*/  IMAD R24, R24, 0x8, R21 ;  /* 0x0000000818187824 */ /* 0x000fc800078e0215 */
[----:B------:R0:W1:Y:S01]  /*2c8b0*/  SYNCS.PHASECHK.TRANS64.TRYWAIT P0, [R24+URZ], R25 ;  /* 0x00000019180075a7 */ /* 0x000062000800017f */
[----:B------:R-:W2:Y:S01]  /*2c8c0*/  LD.E R21, desc[UR4][R14.64] ;  /* 0x000000040e157980 */ /* 0x000ea2000c101900 */
[----:B------:R-:W-:Y:S02]  /*2c8d0*/  R2UR UR6, R4 ;  /* 0x00000000040672ca */ /* 0x000fe400000e0000 */
[----:B------:R-:W-:Y:S01]  /*2c8e0*/  R2UR UR7, R5 ;  /* 0x00000000050772ca */ /* 0x000fe200000e0000 */
[----:B------:R0:W5:Y:S01]  /*2c8f0*/  LD.E R11, desc[UR4][R12.64] ;  /* 0x000000040c0b7980 */ /* 0x000162000c101900 */
[----:B------:R-:W-:Y:S11]  /*2c900*/  BSSY B2, `(.L_x_5379) ;  /* 0x0000006000027945 */ /* 0x000ff60003800000 */
[----:B------:R0:W5:Y:S01]  /*2c910*/  LD.E R20, desc[UR6][R12.64+0x4] ;  /* 0x000004060c147980 */ /* 0x000162000c101900 */
[----:B--2---:R-:W-:-:S04]  /*2c920*/  LOP3.LUT R21, R21, 0x1, RZ, 0xfc, !PT ;  /* 0x0000000115157812 */ /* 0x004fc800078efcff */
[----:B------:R-:W-:-:S13]  /*2c930*/  ISETP.NE.AND P1, PT, R21, 0x3, PT ;  /* 0x000000031500780c */ /* 0x000fda0003f25270 */
[----:B01----:R-:W-:Y:S05]  /*2c940*/  @!P1 BRA `(.L_x_5380) ;  /* 0x0000000000049947 */ /* 0x003fea0003800000 */
[----:B------:R-:W-:Y:S01]  /*2c950*/  BPT.TRAP 0x1 ;  /* 0x000000040000795c */ /* 0x000fe20000300000 */
.L_x_5380:
[----:B------:R-:W-:Y:S05]  /*2c960*/  BSYNC B2 ;  /* 0x0000000000027941 */ /* 0x000fea0003800000 */
.L_x_5379:
[----:B------:R-:W-:Y:S04]  /*2c970*/  BSSY B2, `(.L_x_5381) ;  /* 0x000000a000027945 */ /* 0x000fe80003800000 */
[----:B------:R-:W-:Y:S05]  /*2c980*/  @P0 BRA `(.L_x_5382) ;  /* 0x0000000000200947 */ /* 0x000fea0003800000 */
[----:B------:R-:W-:Y:S02]  /*2c990*/  R2UR UR4, R4 ;  /* 0x00000000040472ca */ /* 0x000fe400000e0000 */
[----:B------:R-:W-:-:S13]  /*2c9a0*/  R2UR UR5, R5 ;  /* 0x00000000050572ca */ /* 0x000fda00000e0000 */
[----:B------:R-:W2:Y:S01]  /*2c9b0*/  LD.E.64 R14, desc[UR4][R14.64+0x18] ;  /* 0x000018040e0e7980 */ /* 0x000ea2000c101b00 */
[----:B-----5:R-:W-:Y:S02]  /*2c9c0*/  SHF.L.U32 R20, R20, 0x1f, RZ ;  /* 0x0000001f14147819 */ /* 0x020fe400000006ff */
[----:B--2---:R-:W-:-:S05]  /*2c9d0*/  MOV R12, R14 ;  /* 0x0000000e000c7202 */ /* 0x004fca0000000f00 */
[----:B------:R-:W-:-:S04]  /*2c9e0*/  IMAD R11, R11, 0x8, R12 ;  /* 0x000000080b0b7824 */ /* 0x000fc800078e020c */
[----:B------:R-:W0:Y:S02]  /*2c9f0*/  SYNCS.PHASECHK.TRANS64.TRYWAIT P0, [R11+URZ], R20 ;  /* 0x000000140b0075a7 */ /* 0x000e24000800017f */
[----:B0-----:R-:W-:Y:S05]  /*2ca00*/  @!P0 BRA `(.L_x_5383) ;  /* 0x0000011800348947 */ /* 0x001fea0003800000 */
.L_x_5382:
[----:B------:R-:W-:Y:S05]  /*2ca10*/  BSYNC B2 ;  /* 0x0000000000027941 */ /* 0x000fea0003800000 */
.L_x_5381:
[----:B0----5:R-:W2:Y:S04]  /*2ca20*/  LDL.64 R20, [R7] ;  /* 0x0000000007147983 */ /* 0x021ea80000100a00 */
[----:B------:R-:W3:Y:S01]  /*2ca30*/  LDL.64 R14, [R7+0x28] ;  /* 0x00002800070e7983 */ /* 0x000ee20000100a00 */
[C---:B------:R-:W-:Y:S02]  /*2ca40*/  R2UR UR6, R4.reuse ;  /* 0x00000000040672ca */ /* 0x040fe400000e0000 */
[C---:B------:R-:W-:Y:S01]  /*2ca50*/  R2UR UR7, R5.reuse ;  /* 0x00000000050772ca */ /* 0x040fe200000e0000 */
[----:B------:R-:W4:Y:S01]  /*2ca60*/  LDL.64 R12, [R7+0x20] ;  /* 0x00002000070c7983 */ /* 0x000f220000100a00 */
[C---:B------:R-:W-:Y:S02]  /*2ca70*/  R2UR UR4, R4.reuse ;  /* 0x00000000040472ca */ /* 0x040fe400000e0000 */
[----:B------:R-:W-:Y:S01]  /*2ca80*/  R2UR UR5, R5 ;  /* 0x00000000050572ca */ /* 0x000fe200000e0000 */
[----:B------:R-:W4:Y:S08]  /*2ca90*/  LDL.64 R56, [R7+0x8] ;  /* 0x0000080007387983 */ /* 0x000f300000100a00 */
[----:B--2---:R-:W2:Y:S04]  /*2caa0*/  LD.E R21, desc[UR6][R20.64] ;  /* 0x0000000614157980 */ /* 0x004ea8000c101900 */
[----:B---3--:R-:W2:Y:S01]  /*2cab0*/  LD.E.64 R58, desc[UR4][R14.64] ;  /* 0x000000040e3a7980 */ /* 0x008ea2000c101b00 */
[----:B------:R-:W-:Y:S05]  /*2cac0*/  WARPSYNC.ALL ;  /* 0x0000000000007948 */ /* 0x000fea0003800000 */
[----:B------:R-:W-:-:S02]  /*2cad0*/  R2UR UR4, R4 ;  /* 0x00000000040472ca */ /* 0x000fc400000e0000 */
[C---:B------:R-:W-:Y:S02]  /*2cae0*/  R2UR UR5, R5.reuse ;  /* 0x00000000050572ca */ /* 0x040fe400000e0000 */
[----:B------:R-:W-:Y:S02]  /*2caf0*/  R2UR UR6, R4 ;  /* 0x00000000040672ca */ /* 0x000fe400000e0000 */
[----:B------:R-:W-:-:S09]  /*2cb00*/  R2UR UR7, R5 ;  /* 0x00000000050772ca */ /* 0x000fd200000e0000 */
[----:B----4-:R0:W-:Y:S04]  /*2cb10*/  ST.E desc[UR4][R56.64], RZ ;  /* 0x000000ff38007985 */ /* 0x0101e8000c101904 */
[----:B------:R-:W3:Y:S01]  /*2cb20*/  LD.E.64 R14, desc[UR6][R12.64] ;  /* 0x000000060c0e7980 */ /* 0x000ee2000c101b00 */
[----:B--2---:R-:W-:Y:S01]  /*2cb30*/  IMAD R20, R21, 0x200, R58 ;  /* 0x0000020015147824 */ /* 0x004fe200078e023a */
[----:B------:R-:W-:Y:S01]  /*2cb40*/  WARPGROUP.ARRIVE ;  /* 0x00000000000079c5 */ /* 0x000fe20000000000 */
[----:B------:R-:W-:Y:S01]  /*2cb50*/  IMAD.MOV.U32 R21, RZ, RZ, R59 ;  /* 0x000000ffff157224 */ /* 0x000fe200078e003b */
[----:B------:R-:W-:Y:S01]  /*2cb60*/  R2UR UR8, R4 ;  /* 0x00000000040872ca */ /* 0x000fe200000e0000 */
[----:B------:R-:W-:Y:S01]  /*2cb70*/  IMAD.MOV.U32 R11, RZ, RZ, 0x1 ;  /* 0x00000001ff0b7424 */ /* 0x000fe200078e00ff */
[----:B------:R-:W-:-:S02]  /*2cb80*/  R2UR UR6, R20 ;  /* 0x00000000140672ca */ /* 0x000fc400000e0000 */
[----:B------:R-:W-:Y:S02]  /*2cb90*/  R2UR UR7, R21 ;  /* 0x00000000150772ca */ /* 0x000fe400000e0000 */
[C---:B------:R-:W-:Y:S02]  /*2cba0*/  R2UR UR9, R5.reuse ;  /* 0x00000000050972ca */ /* 0x040fe400000e0000 */
[----:B------:R-:W-:Y:S02]  /*2cbb0*/  R2UR UR10, R4 ;  /* 0x00000000040a72ca */ /* 0x000fe400000e0000 */
[----:B------:R-:W-:Y:S02]  /*2cbc0*/  R2UR UR11, R5 ;  /* 0x00000000050b72ca */ /* 0x000fe400000e0000 */
[----:B---3--:R-:W-:Y:S02]  /*2cbd0*/  R2UR UR4, R14 ;  /* 0x000000000e0472ca */ /* 0x008fe400000e0000 */
[----:B------:R-:W-:-:S13]  /*2cbe0*/  R2UR UR5, R15 ;  /* 0x000000000f0572ca */ /* 0x000fda00000e0000 */
[----:B------:R-:W-:Y:S03]  /*2cbf0*/  HGMMA.64x64x16.F32.BF16 R24, gdesc[UR4], RZ, !UPT, gsb0 ;  /* 0x00e00000041879f0 */ /* 0x000fe6000c0018ff */
[----:B------:R-:W-:Y:S02]  /*2cc00*/  WARPGROUP.DEPBAR.LE gsb0, 0x0 ;  /* 0x00008000000079c5 */ /* 0x000fe40000010000 */
[----:B------:R0:W-:Y:S04]  /*2cc10*/  ST.E desc[UR8][R56.64], R11 ;  /* 0x0000000b38007985 */ /* 0x0001e8000c101908 */
[----:B------:R-:W2:Y:S01]  /*2cc20*/  LD.E.64 R14, desc[UR10][R12.64] ;  /* 0x0000000a0c0e7980 */ /* 0x000ea2000c101b00 */
[----:B------:R-:W-:Y:S01]  /*2cc30*/  VIADD R58, R20, 0x2 ;  /* 0x00000002143a7836 */ /* 0x000fe20000000000 */
[----:B------:R-:W-:Y:S01]  /*2cc40*/  R2UR UR7, R59 ;  /* 0x000000003b0772ca */ /* 0x000fe200000e0000 */
[----:B------:R-:W-:Y:S01]  /*2cc50*/  WARPGROUP.ARRIVE ;  /* 0x00000000000079c5 */ /* 0x000fe20000000000 */
[----:B------:R-:W-:-:S02]  /*2cc60*/  R2UR UR8, R4 ;  /* 0x00000000040872ca */ /* 0x000fc400000e0000 */
[----:B------:R-:W-:Y:S02]  /*2cc70*/  R2UR UR6, R58 ;  /* 0x000000003a0672ca */ /* 0x000fe400000e0000 */
[C---:B------:R-:W-:Y:S02]  /*2cc80*/  R2UR UR9, R5.reuse ;  /* 0x00000000050972ca */ /* 0x040fe400000e0000 */
[----:B------:R-:W-:Y:S02]  /*2cc90*/  R2UR UR10, R4 ;  /* 0x00000000040a72ca */ /* 0x000fe400000e0000 */
[----:B------:R-:W-:Y:S01]  /*2cca0*/  R2UR UR11, R5 ;  /* 0x00000000050b72ca */ /* 0x000fe200000e0000 */
[----:B--2---:R-:W-:Y:S01]  /*2ccb0*/  VIADD R14, R14, 0x2 ;  /* 0x000000020e0e7836 */ /* 0x004fe20000000000 */
[----:B------:R-:W-:-:S04]  /*2ccc0*/  R2UR UR5, R15 ;  /* 0x000000000f0572ca */ /* 0x000fc800000e0000 */
[----:B------:R-:W-:-:S13]  /*2ccd0*/  R2UR UR4, R14 ;  /* 0x000000000e0472ca */ /* 0x000fda00000e0000 */
[----:B------:R-:W-:Y:S03]  /*2cce0*/  HGMMA.64x64x16.F32.BF16 R24, gdesc[UR4], R24, gsb0 ;  /* 0x00e00000041879f0 */ /* 0x000fe60008001818 */
        /* <DEDUP_REMOVED lines=19> */
[----:B------:R-:W-:Y:S01]  /*2ce20*/  WARPGROUP.ARRIVE ;  /* 0x00000000000079c5 */ /* 0x000fe20000000000 */
[----:B------:R-:W-:Y:S01]  /*2ce30*/  IMAD.MOV.U32 R21, RZ, RZ, R59 ;  /* 0x000000ffff157224 */ /* 0x000fe200078e003b */
[----:B------:R-:W-:-:S02]  /*2ce40*/  R2UR UR8, R4 ;  /* 0x00000000040872ca */ /* 0x000fc400000e0000 */
[----:B------:R-:W-:Y:S02]  /*2ce50*/  R2UR UR6, R20 ;  /* 0x00000000140672ca */ /* 0x000fe400000e0000 */
        /* <DEDUP_REMOVED lines=8> */
[----:B------:R-:W2:Y:S01]  /*2cee0*/  LDL.64 R14, [R7+0x40] ;  /* 0x00004000070e7983 */ /* 0x000ea20000100a00 */
[----:B------:R-:W-:-:S02]  /*2cef0*/  R2UR UR4, R4 ;  /* 0x00000000040472ca */ /* 0x000fc400000e0000 */
[----:B------:R-:W-:Y:S01]  /*2cf00*/  R2UR UR5, R5 ;  /* 0x00000000050572ca */ /* 0x000fe200000e0000 */
[----:B------:R-:W3:-:S12]  /*2cf10*/  LDL.64 R12, [R7] ;  /* 0x00000000070c7983 */ /* 0x000ed80000100a00 */
[----:B--2---:R-:W2:Y:S01]  /*2cf20*/  LD.E R20, desc[UR4][R14.64] ;  /* 0x000000040e147980 */ /* 0x004ea2000c101900 */
[C---:B------:R-:W-:Y:S02]  /*2cf30*/  R2UR UR4, R4.reuse ;  /* 0x00000000040472ca */ /* 0x040fe400000e0000 */
[C---:B------:R-:W-:Y:S02]  /*2cf40*/  R2UR UR5, R5.reuse ;  /* 0x00000000050572ca */ /* 0x040fe400000e0000 */
[----:B------:R-:W-:Y:S02]  /*2cf50*/  R2UR UR6, R4 ;  /* 0x00000000040672ca */ /* 0x000fe400000e0000 */
[----:B------:R-:W-:Y:S01]  /*2cf60*/  R2UR UR7, R5 ;  /* 0x00000000050772ca */ /* 0x000fe200000e0000 */
[----:B------:R-:W-:Y:S08]  /*2cf70*/  BSSY B2, `(.L_x_5384) ;  /* 0x0000007000027945 */ /* 0x000ff00003800000 */
[----:B---3--:R0:W5:Y:S04]  /*2cf80*/  LD.E R58, desc[UR4][R12.64] ;  /* 0x000000040c3a7980 */ /* 0x008168000c101900 */
[----:B------:R0:W5:Y:S01]  /*2cf90*/  LD.E R59, desc[UR6][R12.64+0x4] ;  /* 0x000004060c3b7980 */ /* 0x000162000c101900 */
[----:B--2---:R-:W-:-:S04]  /*2cfa0*/  LOP3.LUT R20, R20, 0x1, RZ, 0xfc, !PT ;  /* 0x0000000114147812 */ /* 0x004fc800078efcff */
[----:B------:R-:W-:-:S13]  /*2cfb0*/  ISETP.NE.AND P0, PT, R20, 0x3, PT ;  /* 0x000000031400780c */ /* 0x000fda0003f05270 */
[----:B0-----:R-:W-:Y:S05]  /*2cfc0*/  @!P0 BRA `(.L_x_5385) ;  /* 0x0000000000048947 */ /* 0x001fea0003800000 */
[----:B------:R-:W-:Y:S01]  /*2cfd0*/  BPT.TRAP 0x1 ;  /* 0x000000040000795c */ /* 0x000fe20000300000 */
.L_x_5385:
[----:B------:R-:W-:Y:S05]  /*2cfe0*/  BSYNC B2 ;  /* 0x0000000000027941 */ /* 0x000fea0003800000 */
.L_x_5384:
        /* <DEDUP_REMOVED lines=17> */
.L_x_5387:
[----:B------:R-:W-:Y:S05]  /*2d100*/  BSYNC B2 ;  /* 0x0000000000027941 */ /* 0x000fea0003800000 */
.L_x_5386:
        /* <DEDUP_REMOVED lines=10> */
.L_x_5389:
[----:B------:R-:W-:Y:S05]  /*2d1b0*/  BSYNC B2 ;  /* 0x0000000000027941 */ /* 0x000fea0003800000 */
.L_x_5388:
[----:B------:R-:W2:Y:S04]  /*2d1c0*/  LDL.64 R58, [R7] ;  /* 0x00000000073a7983 */ /* 0x000ea80000100a00 */
[----:B------:R-:W3:Y:S04]  /*2d1d0*/  LDL.64 R56, [R7+0x58] ;  /* 0x0000580007387983 */ /* 0x000ee80000100a00 */
[----:B------:R-:W4:Y:S04]  /*2d1e0*/  LDL.64 R12, [R7+0x48] ;  /* 0x00004800070c7983 */ /* 0x000f280000100a00 */
[----:B0----5:R-:W4:Y:S01]  /*2d1f0*/  LDL.64 R20, [R7+0x50] ;  /* 0x0000500007147983 */ /* 0x021f220000100a00 */
[----:B------:R-:W-:-:S02]  /*2d200*/  R2UR UR6, R4 ;  /* 0x00000000040672ca */ /* 0x000fc400000e0000 */
[C---:B------:R-:W-:Y:S02]  /*2d210*/  R2UR UR7, R5.reuse ;  /* 0x00000000050772ca */ /* 0x040fe400000e0000 */
[----:B------:R-:W-:Y:S02]  /*2d220*/  R2UR UR4, R4 ;  /* 0x00000000040472ca */ /* 0x000fe400000e0000 */
[----:B------:R-:W-:-:S09]  /*2d230*/  R2UR UR5, R5 ;  /* 0x00000000050572ca */ /* 0x000fd200000e0000 */
[----:B--2---:R-:W2:Y:S04]  /*2d240*/  LD.E R59, desc[UR6][R58.64] ;  /* 0x000000063a3b7980 */ /* 0x004ea8000c101900 */
[----:B---3--:R-:W2:Y:S01]  /*2d250*/  LD.E.64 R14, desc[UR4][R56.64] ;  /* 0x00000004380e7980 */ /* 0x008ea2000c101b00 */
[----:B------:R-:W-:Y:S05]  /*2d260*/  WARPSYNC.ALL ;  /* 0x0000000000007948 */ /* 0x000fea0003800000 */
[----:B------:R-:W-:-:S02]  /*2d270*/  R2UR UR6, R4 ;  /* 0x00000000040672ca */ /* 0x000fc400000e0000 */
[C---:B------:R-:W-:Y:S02]  /*2d280*/  R2UR UR7, R5.reuse ;  /* 0x00000000050772ca */ /* 0x040fe400000e0000 */
[----:B------:R-:W-:Y:S02]  /*2d290*/  R2UR UR4, R4 ;  /* 0x00000000040472ca */ /* 0x000fe400000e0000 */
[----:B------:R-:W-:-:S09]  /*2d2a0*/  R2UR UR5, R5 ;  /* 0x00000000050572ca */ /* 0x000fd200000e0000 */
[----:B----4-:R-:W3:Y:S04]  /*2d2b0*/  LD.E R62, desc[UR6][R12.64] ;  /* 0x000000060c3e7980 */ /* 0x010ee8000c101900 */
[----:B------:R-:W4:Y:S01]  /*2d2c0*/  LD.E.64 R60, desc[UR4][R20.64] ;  /* 0x00000004143c7980 */ /* 0x000f22000c101b00 */
[----:B------:R-:W-:Y:S01]  /*2d2d0*/  WARPGROUP.ARRIVE ;  /* 0x00000000000079c5 */ /* 0x000fe20000000000 */
[C---:B------:R-:W-:Y:S02]  /*2d2e0*/  R2UR UR8, R4.reuse ;  /* 0x00000000040872ca */ /* 0x040fe400000e0000 */
[----:B------:R-:W-:Y:S02]  /*2d2f0*/  R2UR UR9, R5 ;  /* 0x00000000050972ca */ /* 0x000fe400000e0000 */
[----:B------:R-:W-:-:S02]  /*2d300*/  R2UR UR10, R4 ;  /* 0x00000000040a72ca */ /* 0x000fc400000e0000 */
[----:B------:R-:W-:Y:S01]  /*2d310*/  R2UR UR11, R5 ;  /* 0x00000000050b72ca */ /* 0x000fe200000e0000 */
[----:B--2---:R-:W-:Y:S01]  /*2d320*/  IMAD R14, R59, 0x1000, R14 ;  /* 0x000010003b0e7824 */ /* 0x004fe200078e020e */
[----:B------:R-:W-:-:S04]  /*2d330*/  R2UR UR7, R15 ;  /* 0x000000000f0772ca */ /* 0x000fc800000e0000 */
[----:B------:R-:W-:Y:S02]  /*2d340*/  R2UR UR6, R14 ;  /* 0x000000000e0672ca */ /* 0x000fe400000e0000 */
[----:B---3--:R-:W-:Y:S02]  /*2d350*/  ISETP.NE.U32.AND P0, PT, R62, RZ, PT ;  /* 0x000000ff3e00720c */ /* 0x008fe40003f05070 */
[----:B----4-:R-:W-:Y:S02]  /*2d360*/  R2UR UR4, R60 ;  /* 0x000000003c0472ca */ /* 0x010fe400000e0000 */
[----:B------:R-:W-:-:S09]  /*2d370*/  R2UR UR5, R61 ;  /* 0x000000003d0572ca */ /* 0x000fd200000e0000 */
[----:B------:R-:W-:-:S05]  /*2d380*/  VOTEU.ANY UP0, P0 ;  /* 0x00000000003f7886 */ /* 0x000fca0000000100 */
[----:B------:R-:W-:Y:S03]  /*2d390*/  HGMMA.64x64x16.F32.BF16 R24, gdesc[UR4], R24, UP0, gsb0 ;  /* 0x00e00000041879f0 */ /* 0x000fe6000b801818 */
[----:B------:R-:W-:Y:S02]  /*2d3a0*/  WARPGROUP.DEPBAR.LE gsb0, 0x0 ;  /* 0x00008000000079c5 */ /* 0x000fe40000010000 */
[----:B------:R-:W-:Y:S04]  /*2d3b0*/  ST.E desc[UR8][R12.64], R11 ;  /* 0x0000000b0c007985 */ /* 0x000fe8000c101908 */
[----:B------:R-:W2:Y:S01]  /*2d3c0*/  LD.E.64 R56, desc[UR10][R20.64] ;  /* 0x0000000a14387980 */ /* 0x000ea2000c101b00 */
[----:B------:R-:W-:Y:S01]  /*2d3d0*/  VIADD R58, R14, 0x2 ;  /* 0x000000020e3a7836 */ /* 0x000fe20000000000 */
[----:B------:R-:W-:Y:S01]  /*2d3e0*/  WARPGROUP.ARRIVE ;  /* 0x00000000000079c5 */ /* 0x000fe20000000000 */
[----:B------:R-:W-:Y:S01]  /*2d3f0*/  IMAD.MOV.U32 R59, RZ, RZ, R15 ;  /* 0x000000ffff3b7224 */ /* 0x000fe200078e000f */
[----:B------:R-:W-:-:S02]  /*2d400*/  R2UR UR8, R4 ;  /* 0x00000000040872ca */ /* 0x000fc400000e0000 */
[----:B------:R-:W-:Y:S02]  /*2d410*/  R2UR UR6, R58 ;  /* 0x000000003a0672ca */ /* 0x000fe400000e0000 */
        /* <DEDUP_REMOVED lines=236> */
[----:B------:R-:W-:Y:S01]  /*2e2e0*/  UMOV UR4, 0x1 ;  /* 0x0000000100047882 */ /* 0x000fe20000000000 */
[----:B------:R-:W-:Y:S01]  /*2e2f0*/  IMAD.MOV.U32 R59, RZ, RZ, R15 ;  /* 0x000000ffff3b7224 */ /* 0x000fe200078e000f */
[----:B------:R-:W0:Y:S01]  /*2e300*/  S2R R60, SR_TID.X ;  /* 0x00000000003c7919 */ /* 0x000e220000002100 */
[----:B------:R-:W-:Y:S01]  /*2e310*/  UISETP.NE.U32.AND UP0, UPT, UR4, URZ, UPT ;  /* 0x0000003f0400728c */ /* 0x000fe2000bf05070 */
[----:B------:R-:W-:Y:S01]  /*2e320*/  WARPGROUP.ARRIVE ;  /* 0x00000000000079c5 */ /* 0x000fe20000000000 */
[----:B------:R-:W-:-:S02]  /*2e330*/  R2UR UR6, R4 ;  /* 0x00000000040672ca */ /* 0x000fc400000e0000 */
[----:B------:R-:W-:Y:S02]  /*2e340*/  R2UR UR11, R59 ;  /* 0x000000003b0b72ca */ /* 0x000fe400000e0000 */
[C---:B------:R-:W-:Y:S02]  /*2e350*/  R2UR UR7, R5.reuse ;  /* 0x00000000050772ca */ /* 0x040fe400000e0000 */
[----:B------:R-:W-:Y:S02]  /*2e360*/  R2UR UR12, R4 ;  /* 0x00000000040c72ca */ /* 0x000fe400000e0000 */
[----:B------:R-:W-:Y:S02]  /*2e370*/  R2UR UR13, R5 ;  /* 0x00000000050d72ca */ /* 0x000fe400000e0000 */
[----:B0-----:R-:W-:-:S06]  /*2e380*/  SHF.R.U32.HI R60, RZ, 0x7, R60 ;  /* 0x00000007ff3c7819 */ /* 0x001fcc000001163c */
[----:B------:R-:W0:Y:S02]  /*2e390*/  SHFL.IDX PT, R60, R60, RZ, 0x1f ;  /* 0x00001fff3c3c7589 */ /* 0x000e2400000e0000 */
[----:B0-----:R-:W-:-:S04]  /*2e3a0*/  ISETP.GT.AND P0, PT, R60, 0x7f, PT ;  /* 0x0000007f3c00780c */ /* 0x001fc80003f04270 */
[----:B------:R-:W-:-:S05]  /*2e3b0*/  SEL R61, RZ, 0x2, !P0 ;  /* 0x00000002ff3d7807 */ /* 0x000fca0004000000 */
[----:B------:R-:W-:-:S05]  /*2e3c0*/  IMAD.IADD R58, R61, 0x1, R62 ;  /* 0x000000013d3a7824 */ /* 0x000fca00078e023e */
[----:B------:R-:W-:Y:S02]  /*2e3d0*/  R2UR UR10, R58 ;  /* 0x000000003a0a72ca */ /* 0x000fe400000e0000 */
[----:B--2---:R-:W-:Y:S02]  /*2e3e0*/  IADD3 R56, R61, 0x800, R56 ;  /* 0x000008003d387810 */ /* 0x004fe40007ffe038 */
[----:B------:R-:W-:Y:S02]  /*2e3f0*/  R2UR UR9, R57 ;  /* 0x00000000390972ca */ /* 0x000fe400000e0000 */
[----:B------:R-:W-:-:S13]  /*2e400*/  R2UR UR8, R56 ;  /* 0x00000000380872ca */ /* 0x000fda00000e0000 */
[----:B------:R-:W-:Y:S03]  /*2e410*/  HGMMA.64x64x16.F32.BF16 R24, gdesc[UR8], R24, UP0, gsb0 ;  /* 0x00e00000081879f0 */ /* 0x000fe6000b801818 */
[----:B------:R-:W-:Y:S02]  /*2e420*/  WARPGROUP.DEPBAR.LE gsb0, 0x0 ;  /* 0x00008000000079c5 */ /* 0x000fe40000010000 */
[----:B------:R0:W-:Y:S04]  /*2e430*/  ST.E desc[UR6][R12.64], R11 ;  /* 0x0000000b0c007985 */ /* 0x0001e8000c101906 */
[----:B------:R-:W2:Y:S01]  /*2e440*/  LD.E.64 R56, desc[UR12][R20.64] ;  /* 0x0000000c14387980 */ /* 0x000ea2000c101b00 */
[----:B------:R-:W-:Y:S01]  /*2e450*/  IMAD.MOV.U32 R65, RZ, RZ, 0x4 ;  /* 0x00000004ff417424 */ /* 0x000fe200078e00ff */
[----:B------:R-:W-:Y:S01]  /*2e460*/  WARPGROUP.ARRIVE ;  /* 0x00000000000079c5 */ /* 0x000fe20000000000 */
[----:B------:R-:W-:Y:S01]  /*2e470*/  IMAD.MOV.U32 R59, RZ, RZ, R15 ;  /* 0x000000ffff3b7224 */ /* 0x000fe200078e000f */
[----:B------:R-:W-:-:S02]  /*2e480*/  R2UR UR8, R4 ;  /* 0x00000000040872ca */ /* 0x000fc400000e0000 */
[----:B------:R-:W-:Y:S02]  /*2e490*/  SEL R63, R65, 0x2, P0 ;  /* 0x00000002413f7807 */ /* 0x000fe40000000000 */
[----:B------:R-:W-:Y:S02]  /*2e4a0*/  R2UR UR7, R59 ;  /* 0x000000003b0772ca */ /* 0x000fe400000e0000 */
[C---:B------:R-:W-:Y:S01]  /*2e4b0*/  R2UR UR9, R5.reuse ;  /* 0x00000000050972ca */ /* 0x040fe200000e0000 */
[----:B------:R-:W-:Y:S01]  /*2e4c0*/  IMAD.IADD R58, R62, 0x1, R63 ;  /* 0x000000013e3a7824 */ /* 0x000fe200078e023f */
[----:B------:R-:W-:Y:S02]  /*2e4d0*/  R2UR UR10, R4 ;  /* 0x00000000040a72ca */ /* 0x000fe400000e0000 */
[----:B------:R-:W-:Y:S02]  /*2e4e0*/  R2UR UR11, R5 ;  /* 0x00000000050b72ca */ /* 0x000fe400000e0000 */
[----:B------:R-:W-:-:S02]  /*2e4f0*/  R2UR UR6, R58 ;  /* 0x000000003a0672ca */ /* 0x000fc400000e0000 */
[----:B--2---:R-:W-:Y:S02]  /*2e500*/  IADD3 R56, R63, 0x800, R56 ;  /* 0x000008003f387810 */ /* 0x004fe40007ffe038 */
[----:B------:R-:W-:Y:S02]  /*2e510*/  R2UR UR5, R57 ;  /* 0x00000000390572ca */ /* 0x000fe400000e0000 */
[----:B------:R-:W-:-:S13]  /*2e520*/  R2UR UR4, R56 ;  /* 0x00000000380472ca */ /* 0x000fda00000e0000 */
[----:B------:R-:W-:Y:S03]  /*2e530*/  HGMMA.64x64x16.F32.BF16 R24, gdesc[UR4], R24, gsb0 ;  /* 0x00e00000041879f0 */ /* 0x000fe60008001818 */
[----:B------:R-:W-:Y:S02]  /*2e540*/  WARPGROUP.DEPBAR.LE gsb0, 0x0 ;  /* 0x00008000000079c5 */ /* 0x000fe40000010000 */
[----:B------:R0:W-:Y:S04]  /*2e550*/  ST.E desc[UR8][R12.64], R11 ;  /* 0x0000000b0c007985 */ /* 0x0001e8000c101908 */
[----:B------:R-:W2:Y:S01]  /*2e560*/  LD.E.64 R56, desc[UR10][R20.64] ;  /* 0x0000000a14387980 */ /* 0x000ea2000c101b00 */
[----:B------:R-:W-:Y:S01]  /*2e570*/  SEL R65, R65, 0x6, !P0 ;  /* 0x0000000641417807 */ /* 0x000fe20004000000 */
[----:B------:R-:W-:Y:S01]  /*2e580*/  IMAD.MOV.U32 R59, RZ, RZ, R15 ;  /* 0x000000ffff3b7224 */ /* 0x000fe200078e000f */
[----:B------:R-:W-:Y:S01]  /*2e590*/  WARPGROUP.ARRIVE ;  /* 0x00000000000079c5 */ /* 0x000fe20000000000 */
[----:B------:R-:W-:-:S02]  /*2e5a0*/  R2UR UR8, R4 ;  /* 0x00000000040872ca */ /* 0x000fc400000e0000 */
[----:B------:R-:W-:Y:S01]  /*2e5b0*/  IMAD.IADD R58, R62, 0x1, R65 ;  /* 0x000000013e3a7824 */ /* 0x000fe200078e0241 */
[----:B------:R-:W-:Y:S02]  /*2e5c0*/  R2UR UR7, R59 ;  /* 0x000000003b0772ca */ /* 0x000fe400000e0000 */
[C---:B------:R-:W-:Y:S02]  /*2e5d0*/  R2UR UR9, R5.reuse ;  /* 0x00000000050972ca */ /* 0x040fe400000e0000 */
[----:B------:R-:W-:Y:S02]  /*2e5e0*/  R2UR UR6, R58 ;  /* 0x000000003a0672ca */ /* 0x000fe400000e0000 */
[----:B------:R-:W-:Y:S02]  /*2e5f0*/  R2UR UR10, R4 ;  /* 0x00000000040a72ca */ /* 0x000fe400000e0000 */
[----:B------:R-:W-:Y:S02]  /*2e600*/  R2UR UR11, R5 ;  /* 0x00000000050b72ca */ /* 0x000fe400000e0000 */
[----:B--2---:R-:W-:-:S02]  /*2e610*/  IADD3 R56, R65, 0x800, R56 ;  /* 0x0000080041387810 */ /* 0x004fc40007ffe038 */
[----:B------:R-:W-:Y:S02]  /*2e620*/  R2UR UR5, R57 ;  /* 0x00000000390572ca */ /* 0x000fe400000e0000 */
[----:B------:R-:W-:-:S13]  /*2e630*/  R2UR UR4, R56 ;  /* 0x00000000380472ca */ /* 0x000fda00000e0000 */
[----:B------:R-:W-:Y:S03]  /*2e640*/  HGMMA.64x64x16.F32.BF16 R24, gdesc[UR4], R24, gsb0 ;  /* 0x00e00000041879f0 */ /* 0x000fe60008001818 */
[----:B------:R-:W-:Y:S02]  /*2e650*/  WARPGROUP.DEPBAR.LE gsb0, 0x0 ;  /* 0x00008000000079c5 */ /* 0x000fe40000010000 */
[----:B------:R0:W-:Y:S04]  /*2e660*/  ST.E desc[UR8][R12.64], R11 ;  /* 0x0000000b0c007985 */ /* 0x0001e8000c101908 */
[----:B------:R-:W2:Y:S01]  /*2e670*/  LD.E.64 R66, desc[UR10][R20.64] ;  /* 0x0000000a14427980 */ /* 0x000ea2000c101b00 */
[----:B------:R-:W-:Y:S01]  /*2e680*/  IMAD.MOV.U32 R56, RZ, RZ, 0x28 ;  /* 0x00000028ff387424 */ /* 0x000fe200078e00ff */
[----:B------:R-:W-:Y:S01]  /*2e690*/  WARPGROUP.ARRIVE ;  /* 0x00000000000079c5 */ /* 0x000fe20000000000 */
[----:B------:R-:W-:Y:S01]  /*2e6a0*/  IMAD.MOV.U32 R57, RZ, RZ, 0xa00 ;  /* 0x00000a00ff397424 */ /* 0x000fe200078e00ff */
[----:B------:R-:W-:Y:S01]  /*2e6b0*/  R2UR UR8, R4 ;  /* 0x00000000040872ca */ /* 0x000fe200000e0000 */
[----:B------:R-:W-:Y:S01]  /*2e6c0*/  IMAD.MOV.U32 R59, RZ, RZ, R15 ;  /* 0x000000ffff3b7224 */ /* 0x000fe200078e000f */
[----:B------:R-:W-:-:S02]  /*2e6d0*/  SEL R56, R56, 0x26, P0 ;  /* 0x0000002638387807 */ /* 0x000fc40000000000 */
[----:B------:R-:W-:Y:S02]  /*2e6e0*/  SEL R57, R57, 0x980, P0 ;  /* 0x0000098039397807 */ /* 0x000fe40000000000 */
[----:B------:R-:W-:Y:S02]  /*2e6f0*/  R2UR UR7, R59 ;  /* 0x000000003b0772ca */ /* 0x000fe400000e0000 */
[C---:B------:R-:W-:Y:S01]  /*2e700*/  R2UR UR9, R5.reuse ;  /* 0x00000000050972ca */ /* 0x040fe200000e0000 */
[----:B------:R-:W-:Y:S01]  /*2e710*/  IMAD.IADD R56, R56, 0x1, R57 ;  /* 0x0000000138387824 */ /* 0x000fe200078e0239 */
[----:B------:R-:W-:Y:S02]  /*2e720*/  R2UR UR10, R4 ;  /* 0x00000000040a72ca */ /* 0x000fe400000e0000 */
[----:B------:R-:W-:Y:S02]  /*2e730*/  R2UR UR11, R5 ;  /* 0x00000000050b72ca */ /* 0x000fe400000e0000 */
[----:B------:R-:W-:-:S05]  /*2e740*/  LOP3.LUT R57, R56, 0xa06, RZ, 0xc0, !PT ;  /* 0x00000a0638397812 */ /* 0x000fca00078ec0ff */
[----:B------:R-:W-:-:S05]  /*2e750*/  IMAD.IADD R58, R14, 0x1, R57 ;  /* 0x000000010e3a7824 */ /* 0x000fca00078e0239 */
[----:B------:R-:W-:Y:S01]  /*2e760*/  R2UR UR6, R58 ;  /* 0x000000003a0672ca */ /* 0x000fe200000e0000 */
[----:B--2---:R-:W-:Y:S02]  /*2e770*/  IMAD.IADD R56, R57, 0x1, R66 ;  /* 0x0000000139387824 */ /* 0x004fe400078e0242 */
[----:B------:R-:W-:-:S03]  /*2e780*/  IMAD.MOV.U32 R57, RZ, RZ, R67 ;  /* 0x000000ffff397224 */ /* 0x000fc600078e0043 */
[----:B------:R-:W-:Y:S02]  /*2e790*/  R2UR UR4, R56 ;  /* 0x00000000380472ca */ /* 0x000fe400000e0000 */
        /* <DEDUP_REMOVED lines=8> */
[----:B------:R-:W-:Y:S01]  /*2e820*/  R2UR UR8, R4 ;  /* 0x00000000040872ca */ /* 0x000fe200000e0000 */
[----:B------:R-:W-:Y:S01]  /*2e830*/  IMAD.IADD R58, R61, 0x1, R60 ;  /* 0x000000013d3a7824 */ /* 0x000fe200078e023c */
[----:B------:R-:W-:-:S02]  /*2e840*/  R2UR UR9, R5 ;  /* 0x00000000050972ca */ /* 0x000fc400000e0000 */
[----:B------:R-:W-:Y:S02]  /*2e850*/  R2UR UR7, R59 ;  /* 0x000000003b0772ca */ /* 0x000fe400000e0000 */
[----:B------:R-:W-:Y:S02]  /*2e860*/  R2UR UR6, R58 ;  /* 0x000000003a0672ca */ /* 0x000fe400000e0000 */
[----:B------:R-:W-:Y:S02]  /*2e870*/  R2UR UR10, R4 ;  /* 0x00000000040a72ca */ /* 0x000fe400000e0000 */
[----:B------:R-:W-:Y:S02]  /*2e880*/  R2UR UR11, R5 ;  /* 0x00000000050b72ca */ /* 0x000fe400000e0000 */
[----:B--2---:R-:W-:Y:S02]  /*2e890*/  IADD3 R56, R61, 0xa00, R56 ;  /* 0x00000a003d387810 */ /* 0x004fe40007ffe038 */
[----:B------:R-:W-:-:S02]  /*2e8a0*/  R2UR UR5, R57 ;  /* 0x00000000390572ca */ /* 0x000fc400000e0000 */
[----:B------:R-:W-:-:S13]  /*2e8b0*/  R2UR UR4, R56 ;  /* 0x00000000380472ca */ /* 0x000fda00000e0000 */
[----:B------:R-:W-:Y:S03]  /*2e8c0*/  HGMMA.64x64x16.F32.BF16 R24, gdesc[UR4], R24, gsb0 ;  /* 0x00e00000041879f0 */ /* 0x000fe60008001818 */
[----:B------:R-:W-:Y:S02]  /*2e8d0*/  WARPGROUP.DEPBAR.LE gsb0, 0x0 ;  /* 0x00008000000079c5 */ /* 0x000fe40000010000 */
[----:B------:R0:W-:Y:S04]  /*2e8e0*/  ST.E desc[UR8][R12.64], R11 ;  /* 0x0000000b0c007985 */ /* 0x0001e8000c101908 */
[----:B------:R-:W2:Y:S01]  /*2e8f0*/  LD.E.64 R56, desc[UR10][R20.64] ;  /* 0x0000000a14387980 */ /* 0x000ea2000c101b00 */
[----:B------:R-:W-:Y:S01]  /*2e900*/  IMAD.IADD R58, R63, 0x1, R60 ;  /* 0x000000013f3a7824 */ /* 0x000fe200078e023c */
[----:B------:R-:W-:Y:S01]  /*2e910*/  WARPGROUP.ARRIVE ;  /* 0x00000000000079c5 */ /* 0x000fe20000000000 */
[----:B------:R-:W-:Y:S01]  /*2e920*/  IMAD.MOV.U32 R59, RZ, RZ, R15 ;  /* 0x000000ffff3b7224 */ /* 0x000fe200078e000f */
[----:B------:R-:W-:-:S02]  /*2e930*/  R2UR UR8, R4 ;  /* 0x00000000040872ca */ /* 0x000fc400000e0000 */
[----:B------:R-:W-:Y:S02]  /*2e940*/  R2UR UR6, R58 ;  /* 0x000000003a0672ca */ /* 0x000fe400000e0000 */
[----:B------:R-:W-:Y:S02]  /*2e950*/  R2UR UR7, R59 ;  /* 0x000000003b0772ca */ /* 0x000fe400000e0000 */
[C---:B------:R-:W-:Y:S02]  /*2e960*/  R2UR UR9, R5.reuse ;  /* 0x00000000050972ca */ /* 0x040fe400000e0000 */
        /* <DEDUP_REMOVED lines=172> */
[----:B------:R-:W-:-:S02]  /*2f430*/  R2UR UR8, R4 ;  /* 0x00000000040872ca */ /* 0x000fc400000e0000 */
[----:B------:R-:W-:Y:S02]  /*2f440*/  SEL R56, R56, 0x3e, P0 ;  /* 0x0000003e38387807 */ /* 0x000fe40000000000 */
[----:B------:R-:W-:Y:S02]  /*2f450*/  SEL R57, R57, 0xf80, P0 ;  /* 0x00000f8039397807 */ /* 0x000fe40000000000 */
[----:B------:R-:W-:-:S03]  /*2f460*/  R2UR UR9, R5 ;  /* 0x00000000050972ca */ /* 0x000fc600000e0000 */
[----:B------:R-:W-:-:S05]  /*2f470*/  IMAD.IADD R56, R56, 0x1, R57 ;  /* 0x0000000138387824 */ /* 0x000fca00078e0239 */
[----:B------:R-:W-:-:S05]  /*2f480*/  LOP3.LUT R57, R56, 0x1e06, RZ, 0xc0, !PT ;  /* 0x00001e0638397812 */ /* 0x000fca00078ec0ff */
[----:B------:R-:W-:-:S05]  /*2f490*/  IMAD.IADD R56, R14, 0x1, R57 ;  /* 0x000000010e387824 */ /* 0x000fca00078e0239 */
[----:B------:R-:W-:Y:S01]  /*2f4a0*/  R2UR UR6, R56 ;  /* 0x00000000380672ca */ /* 0x000fe200000e0000 */
[----:B--2---:R-:W-:Y:S02]  /*2f4b0*/  IMAD.IADD R14, R57, 0x1, R20 ;  /* 0x00000001390e7824 */ /* 0x004fe400078e0214 */
[----:B------:R-:W-:Y:S02]  /*2f4c0*/  IMAD.MOV.U32 R57, RZ, RZ, R15 ;  /* 0x000000ffff397224 */ /* 0x000fe400078e000f */
[----:B------:R-:W-:Y:S01]  /*2f4d0*/  IMAD.MOV.U32 R15, RZ, RZ, R21 ;  /* 0x000000ffff0f7224 */ /* 0x000fe200078e0015 */
[----:B------:R-:W-:Y:S02]  /*2f4e0*/  R2UR UR4, R14 ;  /* 0x000000000e0472ca */ /* 0x000fe400000e0000 */
[----:B------:R-:W-:Y:S02]  /*2f4f0*/  R2UR UR7, R57 ;  /* 0x00000000390772ca */ /* 0x000fe400000e0000 */
        /* <DEDUP_REMOVED lines=9> */
[----:B------:R-:W-:Y:S02]  /*2f590*/  R2UR UR4, R4 ;  /* 0x00000000040472ca */ /* 0x000fe400000e0000 */
[----:B------:R-:W-:Y:S01]  /*2f5a0*/  R2UR UR5, R5 ;  /* 0x00000000050572ca */ /* 0x000fe200000e0000 */
[----:B------:R-:W-:-:S12]  /*2f5b0*/  BSSY B2, `(.L_x_5391) ;  /* 0x0000006000027945 */ /* 0x000fd80003800000 */
[----:B---3--:R0:W5:Y:S01]  /*2f5c0*/  LD.E R14, desc[UR4][R14.64] ;  /* 0x000000040e0e7980 */ /* 0x008162000c101900 */
[----:B--2---:R-:W-:-:S04]  /*2f5d0*/  LOP3.LUT R56, R56, 0x1, RZ, 0xfc, !PT ;  /* 0x0000000138387812 */ /* 0x004fc800078efcff */
[----:B------:R-:W-:-:S13]  /*2f5e0*/  ISETP.NE.AND P0, PT, R56, 0x3, PT ;  /* 0x000000033800780c */ /* 0x000fda0003f05270 */
[----:B0-----:R-:W-:Y:S05]  /*2f5f0*/  @!P0 BRA `(.L_x_5392) ;  /* 0x0000000000048947 */ /* 0x001fea0003800000 */
[----:B------:R-:W-:Y:S01]  /*2f600*/  BPT.TRAP 0x1 ;  /* 0x000000040000795c */ /* 0x000fe20000300000 */
.L_x_5392:
[----:B------:R-:W-:Y:S05]  /*2f610*/  BSYNC B2 ;  /* 0x0000000000027941 */ /* 0x000fea0003800000 */
.L_x_5391:
[C---:B------:R-:W-:Y:S02]  /*2f620*/  R2UR UR6, R4.reuse ;  /* 0x00000000040672ca */ /* 0x040fe400000e0000 */
[C---:B------:R-:W-:Y:S02]  /*2f630*/  R2UR UR7, R5.reuse ;  /* 0x00000000050772ca */ /* 0x040fe400000e0000 */
[----:B------:R-:W-:Y:S02]  /*2f640*/  R2UR UR4, R4 ;  /* 0x00000000040472ca */ /* 0x000fe400000e0000 */
[----:B------:R-:W-:-:S09]  /*2f650*/  R2UR UR5, R5 ;  /* 0x00000000050572ca */ /* 0x000fd200000e0000 */
[----:B------:R-:W2:Y:S04]  /*2f660*/  LD.E.64 R12, desc[UR6][R20.64+0x20] ;  /* 0x00002006140c7980 */ /* 0x000ea8000c101b00 */
[----:B------:R-:W3:Y:S01]  /*2f670*/  LD.E R11, desc[UR4][R20.64+0xc] ;  /* 0x00000c04140b7980 */ /* 0x000ee2000c101900 */
[----:B--2---:R-:W-:-:S05]  /*2f680*/  MOV R13, R12 ;  /* 0x0000000c000d7202 */ /* 0x004fca0000000f00 */
[----:B-----5:R-:W-:-:S05]  /*2f690*/  IMAD R14, R14, 0x8, R13 ;  /* 0x000000080e0e7824 */ /* 0x020fca00078e020d */
[----:B---3--:R-:W-:-:S04]  /*2f6a0*/  PRMT R11, R11, 0x654, R14 ;  /* 0x000006540b0b7816 */ /* 0x008fc8000000000e */
[----:B------:R0:W-:Y:S01]  /*2f6b0*/  SYNCS.ARRIVE.TRANS64.RED.A1T0 RZ, [R11+URZ], RZ ;  /* 0x000000ff0bff79a7 */ /* 0x0001e2000810043f */
[----:B------:R-:W2:Y:S04]  /*2f6c0*/  LDL.64 R12, [R7+0x68] ;  /* 0x00006800070c7983 */ /* 0x000ea80000100a00 */
[----:B------:R-:W3:Y:S04]  /*2f6d0*/  LD.E R15, desc[UR4][R8.64+0x24] ;  /* 0x00002404080f7980 */ /* 0x000ee8000c101900 */
[----:B------:R-:W4:Y:S04]  /*2f6e0*/  LD.E R14, desc[UR4][R8.64] ;  /* 0x00000004080e7980 */ /* 0x000f28000c101900 */
[----:B--2---:R-:W0:Y:S01]  /*2f6f0*/  LD.E.64 R12, desc[UR4][R12.64] ;  /* 0x000000040c0c7980 */ /* 0x004e22000c101b00 */
[----:B---3--:R-:W-:-:S13]  /*2f700*/  ISETP.NE.AND P0, PT, R15, 0x1, PT ;  /* 0x000000010f00780c */ /* 0x008fda0003f05270 */
[C---:B------:R-:W-:Y:S02]  /*2f710*/  @P0 R2UR UR6, R4.reuse ;  /* 0x00000000040602ca */ /* 0x040fe400000e0000 */
[C---:B------:R-:W-:Y:S02]  /*2f720*/  @P0 R2UR UR7, R5.reuse ;  /* 0x00000000050702ca */ /* 0x040fe400000e0000 */
[C---:B------:R-:W-:Y:S02]  /*2f730*/  R2UR UR14, R4.reuse ;  /* 0x00000000040e72ca */ /* 0x040fe400000e0000 */
[----:B------:R-:W-:Y:S02]  /*2f740*/  R2UR UR15, R5 ;  /* 0x00000000050f72ca */ /* 0x000fe400000e0000 */
[----:B------:R-:W-:-:S07]  /*2f750*/  R2UR UR10, R4 ;  /* 0x00000000040a72ca */ /* 0x000fce00000e0000 */
[----:B------:R-:W2:Y:S01]  /*2f760*/  @P0 LD.E R57, desc[UR6][R8.64+0x2c] ;  /* 0x00002c0608390980 */ /* 0x000ea2000c101900 */
[C---:B------:R-:W-:Y:S02]  /*2f770*/  R2UR UR6, R4.reuse ;  /* 0x00000000040672ca */ /* 0x040fe400000e0000 */
[C---:B------:R-:W-:Y:S01]  /*2f780*/  R2UR UR7, R5.reuse ;  /* 0x00000000050772ca */ /* 0x040fe200000e0000 */
[----:B------:R-:W3:Y:S01]  /*2f790*/  LD.E R63, desc[UR14][R8.64+0x18] ;  /* 0x0000180e083f7980 */ /* 0x000ee2000c101900 */
[C---:B------:R-:W-:Y:S02]  /*2f7a0*/  R2UR UR11, R5.reuse ;  /* 0x00000000050b72ca */ /* 0x040fe400000e0000 */
[C---:B------:R-:W-:Y:S02]  /*2f7b0*/  R2UR UR8, R4.reuse ;  /* 0x00000000040872ca */ /* 0x040fe400000e0000 */
[----:B------:R-:W-:Y:S02]  /*2f7c0*/  R2UR UR9, R5 ;  /* 0x00000000050972ca */ /* 0x000fe400000e0000 */
[----:B------:R-:W-:-:S02]  /*2f7d0*/  R2UR UR12, R4 ;  /* 0x00000000040c72ca */ /* 0x000fc400000e0000 */
[----:B------:R-:W-:-:S03]  /*2f7e0*/  R2UR UR13, R5 ;  /* 0x00000000050d72ca */ /* 0x000fc600000e0000 */
[----:B------:R-:W2:Y:S04]  /*2f7f0*/  LD.E R59, desc[UR6][R8.64+0x4] ;  /* 0x00000406083b7980 */ /* 0x000ea8000c101900 */
[----:B------:R-:W2:Y:S04]  /*2f800*/  LD.E R61, desc[UR10][R8.64+0xc] ;  /* 0x00000c0a083d7980 */ /* 0x000ea8000c101900 */
[----:B------:R-:W2:Y:S04]  /*2f810*/  LD.E R60, desc[UR8][R8.64+0x10] ;  /* 0x00001008083c7980 */ /* 0x000ea8000c101900 */
[----:B------:R-:W2:Y:S04]  /*2f820*/  LD.E R62, desc[UR12][R8.64+0x14] ;  /* 0x0000140c083e7980 */ /* 0x000ea8000c101900 */
[----:B0-----:R0:W2:Y:S02]  /*2f830*/  LD.E R11, desc[UR4][R12.64] ;  /* 0x000000040c0b7980 */ /* 0x0010a4000c101900 */
[----:B0-----:R-:W-:-:S02]  /*2f840*/  IMAD.MOV.U32 R12, RZ, RZ, R19 ;  /* 0x000000ffff0c7224 */ /* 0x001fc400078e0013 */
[----:B------:R-:W-:-:S05]  /*2f850*/  IMAD.MOV.U32 R13, RZ, RZ, R18 ;  /* 0x000000ffff0d7224 */ /* 0x000fca00078e0012 */
[----:B------:R4:W2:Y:S01]  /*2f860*/  LD.E R21, desc[UR4][R12.64] ;  /* 0x000000040c157980 */ /* 0x0008a2000c101900 */
[----:B------:R-:W-:Y:S02]  /*2f870*/  @P0 R2UR UR4, R4 ;  /* 0x00000000040402ca */ /* 0x000fe400000e0000 */
[----:B------:R-:W-:-:S13]  /*2f880*/  @P0 R2UR UR5, R5 ;  /* 0x00000000050502ca */ /* 0x000fda00000e0000 */
[----:B------:R-:W2:Y:S01]  /*2f890*/  @P0 LD.E R56, desc[UR4][R8.64+0x28] ;  /* 0x0000280408380980 */ /* 0x000ea2000c101900 */
[----:B------:R-:W-:Y:S02]  /*2f8a0*/  R2UR UR4, R4 ;  /* 0x00000000040472ca */ /* 0x000fe400000e0000 */
[----:B------:R-:W-:-:S13]  /*2f8b0*/  R2UR UR5, R5 ;  /* 0x00000000050572ca */ /* 0x000fda00000e0000 */
[----:B------:R-:W2:Y:S01]  /*2f8c0*/  LD.E R58, desc[UR4][R8.64+0x8] ;  /* 0x00000804083a7980 */ /* 0x000ea2000c101900 */
[----:B----4-:R-:W-:-:S04]  /*2f8d0*/  SHF.R.S32.HI R13, RZ, 0x1f, R14 ;  /* 0x0000001fff0d7819 */ /* 0x010fc8000001140e */
[----:B------:R-:W-:-:S04]  /*2f8e0*/  LEA.HI R12, R13, R14, RZ, 0x7 ;  /* 0x0000000e0d0c7211 */ /* 0x000fc800078f38ff */
[----:B------:R-:W-:-:S05]  /*2f8f0*/  LOP3.LUT R15, R12, 0xffffff80, RZ, 0xc0, !PT ;  /* 0xffffff800c0f7812 */ /* 0x000fca00078ec0ff */
[----:B------:R-:W-:-:S05]  /*2f900*/  IMAD.IADD R15, R14, 0x1, -R15 ;  /* 0x000000010e0f7824 */ /* 0x000fca00078e0a0f */
[----:B------:R-:W-:-:S04]  /*2f910*/  SHF.R.S32.HI R12, RZ, 0x1f, R15 ;  /* 0x0000001fff0c7819 */ /* 0x000fc8000001140f */
[CC--:B------:R-:W-:Y:S02]  /*2f920*/  LEA.HI R20, R12.reuse, R15.reuse, RZ, 0x2 ;  /* 0x0000000f0c147211 */ /* 0x0c0fe400078f10ff */
[----:B------:R-:W-:-:S04]  /*2f930*/  LEA.HI R12, R12, R15, RZ, 0x5 ;  /* 0x0000000f0c0c7211 */ /* 0x000fc800078f28ff */
[----:B------:R-:W-:Y:S02]  /*2f940*/  SHF.R.S32.HI R12, RZ, 0x5, R12 ;  /* 0x00000005ff0c7819 */ /* 0x000fe4000001140c */
[----:B---3--:R-:W-:Y:S01]  /*2f950*/  ISETP.GE.AND P1, PT, R63, 0x1, PT ;  /* 0x000000013f00780c */ /* 0x008fe20003f26270 */
[----:B------:R-:W-:Y:S01]  /*2f960*/  BSSY B2, `(.L_x_5393) ;  /* 0x0000081000027945 */ /* 0x000fe20003800000 */
[-C--:B--2---:R-:W-:Y:S01]  /*2f970*/  FMUL.FTZ R25, R25, R11.reuse ;  /* 0x0000000b19197220 */ /* 0x084fe20000410000 */
[----:B------:R-:W-:-:S03]  /*2f980*/  FMUL.FTZ R24, R24, R11 ;  /* 0x0000000b18187220 */ /* 0x000fc60000410000 */
[----:B------:R0:W1:Y:S02]  /*2f990*/  MUFU.TANH R65, R25 ;  /* 0x0000001900417308 */ /* 0x0000640000002400 */
[----:B0-----:R-:W-:-:S06]  /*2f9a0*/  LEA.HI R25, R13, R14, RZ, 0x2 ;  /* 0x0000000e0d197211 */ /* 0x001fcc00078f10ff */
[----:B------:R0:W2:Y:S01]  /*2f9b0*/  MUFU.TANH R64, R24 ;  /* 0x0000001800407308 */ /* 0x0000a20000002400 */
[--C-:B------:R-:W-:Y:S02]  /*2f9c0*/  SHF.R.S32.HI R13, RZ, 0x2, R20.reuse ;  /* 0x00000002ff0d7819 */ /* 0x100fe40000011414 */
[----:B------:R-:W-:Y:S02]  /*2f9d0*/  LOP3.LUT R25, R25, 0xfffffffc, RZ, 0xc0, !PT ;  /* 0xfffffffc19197812 */ /* 0x000fe400078ec0ff */
[----:B0-----:R-:W-:-:S03]  /*2f9e0*/  SHF.R.S32.HI R24, RZ, 0x1f, R20 ;  /* 0x0000001fff187819 */ /* 0x001fc60000011414 */
[----:B------:R-:W-:Y:S01]  /*2f9f0*/  IMAD.IADD R25, R14, 0x1, -R25 ;  /* 0x000000010e197824 */ /* 0x000fe200078e0a19 */
[----:B------:R-:W-:-:S04]  /*2fa00*/  LEA.HI R24, R24, R13, RZ, 0x3 ;  /* 0x0000000d18187211 */ /* 0x000fc800078f18ff */
[----:B------:R-:W-:Y:S02]  /*2fa10*/  LEA.HI R14, R25, R25, RZ, 0x1 ;  /* 0x00000019190e7211 */ /* 0x000fe400078f08ff */
[----:B------:R-:W-:Y:S02]  /*2fa20*/  LOP3.LUT R24, R24, 0xfffffff8, RZ, 0xc0, !PT ;  /* 0xfffffff818187812 */ /* 0x000fe400078ec0ff */
[----:B------:R-:W-:-:S03]  /*2fa30*/  LOP3.LUT R14, R14, 0x1ffffffe, RZ, 0xc0, !PT ;  /* 0x1ffffffe0e0e7812 */ /* 0x000fc600078ec0ff */
[----:B------:R-:W-:Y:S02]  /*2fa40*/  IMAD.IADD R24, R13, 0x1, -R24 ;  /* 0x000000010d187824 */ /* 0x000fe400078e0a18 */
[----:B------:R-:W-:Y:S02]  /*2fa50*/  IMAD R13, R21, 0x4, R12 ;  /* 0x00000004150d7824 */ /* 0x000fe400078e020c */
[----:B------:R-:W-:Y:S02]  /*2fa60*/  IMAD.IADD R14, R25, 0x1, -R14 ;  /* 0x00000001190e7824 */ /* 0x000fe400078e0a0e */
[----:B------:R-:W-:-:S04]  /*2fa70*/  IMAD.U32 R13, R13, 0x10, R24 ;  /* 0x000000100d0d7824 */ /* 0x000fc800078e0018 */
[----:B------:R-:W-:-:S04]  /*2fa80*/  IMAD R13, R14, 0x8, R13 ;  /* 0x000000080e0d7824 */ /* 0x000fc800078e020d */
[----:B------:R-:W-:Y:S01]  /*2fa90*/  @P0 IMAD.HI.U32 R56, R13, R56, RZ ;  /* 0x000000380d380227 */ /* 0x000fe200078e00ff */
[----:B------:R-:W-:-:S04]  /*2faa0*/  LOP3.LUT R20, R20, 0x7ffffffc, RZ, 0xc0, !PT ;  /* 0x7ffffffc14147812 */ /* 0x000fc800078ec0ff */
[----:B------:R-:W-:Y:S01]  /*2fab0*/  @P0 SHF.R.U32.HI R13, RZ, R57, R56 ;  /* 0x00000039ff0d0219 */ /* 0x000fe20000011638 */
[----:B------:R-:W-:-:S04]  /*2fac0*/  IMAD.SHL.U32 R25, R0, 0x40, RZ ;  /* 0x0000004000197824 */ /* 0x000fc800078e00ff */
[----:B------:R-:W0:Y:S01]  /*2fad0*/  SHFL.IDX PT, R24, R13, RZ, 0x1c1f ;  /* 0x001c1fff0d187589 */ /* 0x000e2200000e0000 */
[----:B------:R-:W-:Y:S01]  /*2fae0*/  IMAD.IADD R20, R15, 0x1, -R20 ;  /* 0x000000010f147824 */ /* 0x000fe200078e0a14 */
[----:B------:R-:W-:Y:S01]  /*2faf0*/  IADD3 R15, -R25, 0x1, RZ ;  /* 0x00000001190f7810 */ /* 0x000fe20007ffe1ff */
        /* <DEDUP_REMOVED lines=31> */
[----:B------:R-:W3:Y:S01]  /*2fcf0*/  MUFU.TANH R27, R27 ;  /* 0x0000001b001b7308 */ /* 0x000ee20000002400 */
[----:B------:R-:W-:-:S03]  /*2fd00*/  LOP3.LUT R12, RZ, R61, RZ, 0x33, !PT ;  /* 0x0000003dff0c7212 */ /* 0x000fc600078e33ff */
[----:B------:R-:W-:-:S04]  /*2fd10*/  IADD3 R15, -R59, R15, R58 ;  /* 0x0000000f3b0f7210 */ /* 0x000fc80007ffe13a */
[----:B------:R4:W0:Y:S01]  /*2fd20*/  MUFU.TANH R66, R26 ;  /* 0x0000001a00427308 */ /* 0x0008220000002400 */
        /* <DEDUP_REMOVED lines=33> */
[----:B--23--:R-:W-:Y:S06]  /*2ff40*/  @!P1 BRA `(.L_x_5394) ;  /* 0x0000000000889947 */ /* 0x00cfec0003800000 */
[----:B------:R-:W-:Y:S01]  /*2ff50*/  IADD3 R24, -R59, R58, R24 ;  /* 0x0000003a3b187210 */ /* 0x000fe20007ffe118 */
[----:B------:R-:W-:Y:S03]  /*2ff60*/  BSSY B3, `(.L_x_5395) ;  /* 0x000001c000037945 */ /* 0x000fe60003800000 */
[----:B------:R-:W-:-:S13]  /*2ff70*/  ISETP.GT.AND P0, PT, R24, -0x1, PT ;  /* 0xffffffff1800780c */ /* 0x000fda0003f04270 */
[----:B------:R-:W-:Y:S05]  /*2ff80*/  @P0 BRA `(.L_x_5396) ;  /* 0x00000000003c0947 */ /* 0x000fea0003800000 */
[----:B------:R-:W-:Y:S01]  /*2ff90*/  ISETP.NE.AND P0, PT, R63, 0x1, PT ;  /* 0x000000013f00780c */ /* 0x000fe20003f05270 */
[----:B------:R-:W-:Y:S01]  /*2ffa0*/  BSSY B4, `(.L_x_5397) ;  /* 0x000000b000047945 */ /* 0x000fe20003800000 */
[----:B------:R-:W-:-:S11]  /*2ffb0*/  LOP3.LUT R24, RZ, R24, RZ, 0x33, !PT ;  /* 0x00000018ff187212 */ /* 0x000fd600078e33ff */
[----:B------:R-:W-:Y:S05]  /*2ffc0*/  @!P0 BRA `(.L_x_5398) ;  /* 0x0000000000208947 */ /* 0x000fea0003800000 */
[C---:B------:R-:W-:Y:S02]  /*2ffd0*/  R2UR UR4, R4.reuse ;  /* 0x00000000040472ca */ /* 0x040fe400000e0000 */
[C---:B------:R-:W-:Y:S02]  /*2ffe0*/  R2UR UR5, R5.reuse ;  /* 0x00000000050572ca */ /* 0x040fe400000e0000 */
[----:B------:R-:W-:Y:S02]  /*2fff0*/  R2UR UR6, R4 ;  /* 0x00000000040672ca */ /* 0x000fe400000e0000 */
[----:B------:R-:W-:-:S09]  /*30000*/  R2UR UR7, R5 ;  /* 0x00000000050772ca */ /* 0x000fd200000e0000 */
[----:B----4-:R-:W2:Y:S04]  /*30010*/  LD.E R11, desc[UR4][R8.64+0x1c] ;  /* 0x00001c04080b7980 */ /* 0x010ea8000c101900 */
[----:B------:R-:W3:Y:S01]  /*30020*/  LD.E R26, desc[UR6][R8.64+0x20] ;  /* 0x00002006081a7980 */ /* 0x000ee2000c101900 */
[----:B--2---:R-:W-:-:S05]  /*30030*/  IMAD.HI.U32 R11, R24, R11, RZ ;  /* 0x0000000b180b7227 */ /* 0x004fca00078e00ff */
[----:B---3--:R-:W-:-:S07]  /*30040*/  SHF.R.U32.HI R24, RZ, R26, R11 ;  /* 0x0000001aff187219 */ /* 0x008fce000001160b */
.L_x_5398:
[----:B------:R-:W-:Y:S05]  /*30050*/  BSYNC B4 ;  /* 0x0000000000047941 */ /* 0x000fea0003800000 */
.L_x_5397:
[----:B------:R-:W-:Y:S01]  /*30060*/  LOP3.LUT R24, RZ, R24, RZ, 0x33, !PT ;  /* 0x00000018ff187212 */ /* 0x000fe200078e33ff */
[----:B------:R-:W-:Y:S06]  /*30070*/  BRA `(.L_x_5399) ;  /* 0x0000000000287947 */ /* 0x000fec0003800000 */
.L_x_5396:
[----:B------:R-:W-:-:S13]  /*30080*/  ISETP.NE.AND P0, PT, R63, 0x1, PT ;  /* 0x000000013f00780c */ /* 0x000fda0003f05270 */
        /* <DEDUP_REMOVED lines=9> */
.L_x_5399:
[----:B------:R-:W-:Y:S05]  /*30120*/  BSYNC B3 ;  /* 0x0000000000037941 */ /* 0x000fea0003800000 */
.L_x_5395:
[----:B----4-:R-:W-:-:S04]  /*30130*/  IMAD R11, R63, R24, -R25 ;  /* 0x000000183f0b7224 */ /* 0x010fc800078e0a19 */
[----:B------:R-:W-:-:S05]  /*30140*/  IMAD R11, R20, -0x2, R11 ;  /* 0xfffffffe140b7824 */ /* 0x000fca00078e020b */
[----:B------:R-:W-:Y:S02]  /*30150*/  VIMNMX R14, R14, R11, !PT ;  /* 0x0000000b0e0e7248 */ /* 0x000fe40007fe0100 */
[----:B------:R-:W-:-:S07]  /*30160*/  VIADDMNMX R12, R11, R63, R12, PT ;  /* 0x0000003f0b0c7246 */ /* 0x000fce000380010c */
.L_x_5394:
[----:B------:R-:W-:Y:S05]  /*30170*/  BSYNC B2 ;  /* 0x0000000000027941 */ /* 0x000fea0003800000 */
.L_x_5393:
[C---:B------:R-:W-:Y:S01]  /*30180*/  ISETP.GE.AND P1, PT, R62.reuse, 0x9, PT ;  /* 0x000000093e00780c */ /* 0x040fe20003f26270 */
[----:B------:R-:W4:Y:S01]  /*30190*/  SHFL.IDX PT, R13, R13, 0x1, 0x1c1f ;  /* 0x003c1f000d0d7f89 */ /* 0x000f2200000e0000 */
        /* <DEDUP_REMOVED lines=10> */
[----:B-1----:R-:W-:Y:S02]  /*30240*/  FSEL R65, R65, -INF , !P3 ;  /* 0xff80000041417808 */ /* 0x002fe40005800000 */
[----:B------:R-:W-:-:S02]  /*30250*/  P2R R56, PR, RZ, 0x10 ;  /* 0x00000010ff387803 */ /* 0x000fc40000000000 */
[----:B------:R-:W-:Y:S01]  /*30260*/  ISETP.LT.OR P2, PT, R12, 0x11, P2 ;  /* 0x000000110c00780c */ /* 0x000fe20001741670 */
[----:B----4-:R-:W-:Y:S01]  /*30270*/  IMAD.IADD R11, R15, 0x1, R13 ;  /* 0x000000010f0b7824 */ /* 0x010fe200078e020d */
        /* <DEDUP_REMOVED lines=76> */
[----:B------:R-:W2:Y:S04]  /*30740*/  LD.E R13, desc[UR4][R8.64+0x1c] ;  /* 0x00001c04080d7980 */ /* 0x000ea8000c101900 */
[----:B------:R-:W3:Y:S01]  /*30750*/  LD.E R15, desc[UR6][R8.64+0x20] ;  /* 0x00002006080f7980 */ /* 0x000ee2000c101900 */
[----:B--2---:R-:W-:-:S05]  /*30760*/  IMAD.HI.U32 R58, R58, R13, RZ ;  /* 0x0000000d3a3a7227 */ /* 0x004fca00078e00ff */
[----:B---3--:R-:W-:-:S07]  /*30770*/  SHF.R.U32.HI R58, RZ, R15, R58 ;  /* 0x0000000fff3a7219 */ /* 0x008fce000001163a */
.L_x_5405:
[----:B------:R-:W-:Y:S05]  /*30780*/  BSYNC B4 ;  /* 0x0000000000047941 */ /* 0x000fea0003800000 */
.L_x_5404:
[----:B------:R-:W-:Y:S01]  /*30790*/  LOP3.LUT R58, RZ, R58, RZ, 0x33, !PT ;  /* 0x0000003aff3a7212 */ /* 0x000fe200078e33ff */
[----:B------:R-:W-:Y:S06]  /*307a0*/  BRA `(.L_x_5406) ;  /* 0x0000000000287947 */ /* 0x000fec0003800000 */
.L_x_5403:
[----:B------:R-:W-:-:S13]  /*307b0*/  ISETP.NE.AND P6, PT, R63, 0x1, PT ;  /* 0x000000013f00780c */ /* 0x000fda0003fc5270 */
        /* <DEDUP_REMOVED lines=9> */
.L_x_5406:
[----:B------:R-:W-:Y:S05]  /*30850*/  BSYNC B3 ;  /* 0x0000000000037941 */ /* 0x000fea0003800000 */
.L_x_5402:
[----:B------:R-:W-:-:S04]  /*30860*/  IMAD R9, R63, R58, -R25 ;  /* 0x0000003a3f097224 */ /* 0x000fc800078e0a19 */
[----:B------:R-:W-:-:S05]  /*30870*/  IMAD R20, R20, -0x2, R9 ;  /* 0xfffffffe14147824 */ /* 0x000fca00078e0209 */
[----:B------:R-:W-:Y:S02]  /*30880*/  VIADDMNMX R12, R20, R63, R12, PT ;  /* 0x0000003f140c7246 */ /* 0x000fe4000380010c */
[----:B------:R-:W-:-:S07]  /*30890*/  VIMNMX R11, R11, R20, !PT ;  /* 0x000000140b0b7248 */ /* 0x000fce0007fe0100 */
.L_x_5401:
[----:B------:R-:W-:Y:S05]  /*308a0*/  BSYNC B2 ;  /* 0x0000000000027941 */ /* 0x000fea0003800000 */
.L_x_5400:
[----:B------:R-:W2:Y:S01]  /*308b0*/  LDL.64 R8, [R7+0x70] ;  /* 0x0000700007087983 */ /* 0x000ea20000100a00 */
[----:B------:R-:W-:Y:S02]  /*308c0*/  R2UR UR4, R4 ;  /* 0x00000000040472ca */ /* 0x000fe400000e0000 */
[----:B------:R-:W-:Y:S02]  /*308d0*/  R2UR UR5, R5 ;  /* 0x00000000050572ca */ /* 0x000fe400000e0000 */
[C---:B------:R-:W-:Y:S02]  /*308e0*/  ISETP.GT.AND P0, PT, R11.reuse, 0x1, !P0 ;  /* 0x000000010b00780c */ /* 0x040fe40004704270 */
[----:B------:R-:W-:Y:S02]  /*308f0*/  ISETP.NE.AND P6, PT, R36, RZ, PT ;  /* 0x000000ff2400720c */ /* 0x000fe40003fc5270 */
[----:B------:R-:W-:Y:S02]  /*30900*/  ISETP.LT.OR P0, PT, R12, 0x2, P0 ;  /* 0x000000020c00780c */ /* 0x000fe40000701670 */
[----:B------:R-:W-:-:S02]  /*30910*/  ISETP.GT.AND P1, PT, R11, 0x8, !P1 ;  /* 0x000000080b00780c */ /* 0x000fc40004f24270 */
[----:B------:R-:W-:Y:S02]  /*30920*/  FSEL R59, R27, -INF , !P0 ;  /* 0xff8000001b3b7808 */ /* 0x000fe40004000000 */
[----:B------:R-:W-:Y:S02]  /*30930*/  ISETP.NE.AND P0, PT, R26, RZ, PT ;  /* 0x000000ff1a00720c */ /* 0x000fe40003f05270 */
[----:B------:R-:W-:Y:S02]  /*30940*/  ISETP.LT.OR P1, PT, R12, 0x9, P1 ;  /* 0x000000090c00780c */ /* 0x000fe40000f21670 */
[----:B------:R-:W-:Y:S02]  /*30950*/  ISETP.GT.AND P0, PT, R11, 0x9, !P0 ;  /* 0x000000090b00780c */ /* 0x000fe40004704270 */
[----:B------:R-:W-:Y:S02]  /*30960*/  FSEL R63, R30, -INF , !P1 ;  /* 0xff8000001e3f7808 */ /* 0x000fe40004800000 */
[----:B------:R-:W-:-:S02]  /*30970*/  ISETP.LT.OR P0, PT, R12, 0xa, P0 ;  /* 0x0000000a0c00780c */ /* 0x000fc40000701670 */
[----:B------:R-:W-:Y:S02]  /*30980*/  ISETP.NE.AND P1, PT, R68, RZ, PT ;  /* 0x000000ff4400720c */ /* 0x000fe40003f25270 */
        /* <DEDUP_REMOVED lines=13> */
[C---:B------:R-:W-:Y:S01]  /*30a60*/  ISETP.GT.AND P0, PT, R11.reuse, 0x19, !P6 ;  /* 0x000000190b00780c */ /* 0x040fe20007704270 */
[----:B--2---:R-:W2:Y:S03]  /*30a70*/  LD.E.64 R14, desc[UR4][R8.64] ;  /* 0x00000004080e7980 */ /* 0x004ea6000c101b00 */
[----:B------:R-:W-:Y:S02]  /*30a80*/  ISETP.LT.OR P0, PT, R12, 0x1a, P0 ;  /* 0x0000001a0c00780c */ /* 0x000fe40000701670 */
[----:B------:R-:W-:Y:S02]  /*30a90*/  ISETP.GT.AND P1, PT, R11, 0x28, !P1 ;  /* 0x000000280b00780c */ /* 0x000fe40004f24270 */
[----:B------:R-:W-:-:S02]  /*30aa0*/  FSEL R39, R39, -INF , !P0 ;  /* 0xff80000027277808 */ /* 0x000fc40004000000 */
[----:B------:R-:W-:Y:S02]  /*30ab0*/  ISETP.NE.AND P0, PT, R57, RZ, PT ;  /* 0x000000ff3900720c */ /* 0x000fe40003f05270 */
[C---:B------:R-:W-:Y:S02]  /*30ac0*/  ISETP.GT.AND P2, PT, R11.reuse, 0x29, !P2 ;  /* 0x000000290b00780c */ /* 0x040fe40005744270 */
[C---:B------:R-:W-:Y:S02]  /*30ad0*/  ISETP.GT.AND P0, PT, R11.reuse, 0x20, !P0 ;  /* 0x000000200b00780c */ /* 0x040fe40004704270 */
[C---:B------:R-:W-:Y:S02]  /*30ae0*/  ISETP.GT.AND P3, PT, R11.reuse, 0x30, !P3 ;  /* 0x000000300b00780c */ /* 0x040fe40005f64270 */
[----:B------:R-:W-:Y:S02]  /*30af0*/  ISETP.LT.OR P0, PT, R12, 0x21, P0 ;  /* 0x000000210c00780c */ /* 0x000fe40000701670 */
[----:B------:R-:W-:-:S02]  /*30b00*/  ISETP.GT.AND P4, PT, R11, 0x31, !P4 ;  /* 0x000000310b00780c */ /* 0x000fc40006784270 */
[----:B------:R-:W-:Y:S02]  /*30b10*/  FSEL R87, R42, -INF , !P0 ;  /* 0xff8000002a577808 */ /* 0x000fe40004000000 */
[----:B------:R-:W-:Y:S02]  /*30b20*/  ISETP.NE.AND P0, PT, R24, RZ, PT ;  /* 0x000000ff1800720c */ /* 0x000fe40003f05270 */
[----:B------:R-:W-:Y:S01]  /*30b30*/  ISETP.LT.OR P1, PT, R12, 0x29, P1 ;  /* 0x000000290c00780c */ /* 0x000fe20000f21670 */
[----:B------:R-:W3:Y:S01]  /*30b40*/  LD.E R24, desc[UR4][R8.64+0x10] ;  /* 0x0000100408187980 */ /* 0x000ee2000c101900 */
[----:B------:R-:W-:Y:S02]  /*30b50*/  ISETP.GT.AND P0, PT, R11, RZ, !P0 ;  /* 0x000000ff0b00720c */ /* 0x000fe40004704270 */
[----:B------:R-:W-:Y:S02]  /*30b60*/  ISETP.NE.AND P6, PT, R44, RZ, PT ;  /* 0x000000ff2c00720c */ /* 0x000fe40003fc5270 */
[----:B------:R-:W-:-:S04]  /*30b70*/  ISETP.LT.OR P0, PT, R12, 0x1, P0 ;  /* 0x000000010c00780c */ /* 0x000fc80000701670 */
[----:B------:R-:W-:Y:S02]  /*30b80*/  FSEL R31, R66, -INF , !P0 ;  /* 0xff800000421f7808 */ /* 0x000fe40004000000 */
[----:B------:R-:W-:-:S04]  /*30b90*/  ISETP.NE.AND P0, PT, R40, RZ, PT ;  /* 0x000000ff2800720c */ /* 0x000fc80003f05270 */
[----:B------:R-:W-:-:S04]  /*30ba0*/  ISETP.GT.AND P0, PT, R11, 0x21, !P0 ;  /* 0x000000210b00780c */ /* 0x000fc80004704270 */
[----:B------:R-:W-:-:S04]  /*30bb0*/  ISETP.LT.OR P0, PT, R12, 0x22, P0 ;  /* 0x000000220c00780c */ /* 0x000fc80000701670 */
[----:B------:R-:W-:Y:S02]  /*30bc0*/  FSEL R89, R43, -INF , !P0 ;  /* 0xff8000002b597808 */ /* 0x000fe40004000000 */
[----:B------:R-:W-:Y:S02]  /*30bd0*/  ISETP.LT.OR P2, PT, R12, 0x2a, P2 ;  /* 0x0000002a0c00780c */ /* 0x000fe40001741670 */
[----:B------:R-:W-:Y:S02]  /*30be0*/  FSEL R91, R46, -INF , !P1 ;  /* 0xff8000002e5b7808 */ /* 0x000fe40004800000 */
[----:B------:R-:W-:Y:S02]  /*30bf0*/  ISETP.LT.OR P3, PT, R12, 0x31, P3 ;  /* 0x000000310c00780c */ /* 0x000fe40001f61670 */
[----:B------:R-:W-:Y:S02]  /*30c00*/  FSEL R93, R47, -INF , !P2 ;  /* 0xff8000002f5d7808 */ /* 0x000fe40005000000 */
[----:B------:R-:W-:-:S02]  /*30c10*/  ISETP.GT.AND P5, PT, R11, 0x38, !P5 ;  /* 0x000000380b00780c */ /* 0x000fc40006fa4270 */
[----:B------:R-:W-:Y:S02]  /*30c20*/  ISETP.LT.OR P4, PT, R12, 0x32, P4 ;  /* 0x000000320c00780c */ /* 0x000fe40002781670 */
[----:B------:R-:W-:Y:S02]  /*30c30*/  FSEL R95, R50, -INF , !P3 ;  /* 0xff800000325f7808 */ /* 0x000fe40005800000 */
[----:B------:R-:W-:Y:S02]  /*30c40*/  ISETP.GT.AND P6, PT, R11, 0x39, !P6 ;  /* 0x000000390b00780c */ /* 0x000fe400077c4270 */
[C---:B------:R-:W-:Y:S02]  /*30c50*/  ISETP.LT.OR P5, PT, R12.reuse, 0x39, P5 ;  /* 0x000000390c00780c */ /* 0x040fe40002fa1670 */
[----:B------:R-:W-:Y:S02]  /*30c60*/  FSEL R97, R51, -INF , !P4 ;  /* 0xff80000033617808 */ /* 0x000fe40006000000 */
[----:B------:R-:W-:-:S02]  /*30c70*/  ISETP.LT.OR P6, PT, R12, 0x3a, P6 ;  /* 0x0000003a0c00780c */ /* 0x000fc400037c1670 */
[----:B------:R-:W-:Y:S02]  /*30c80*/  FSEL R99, R54, -INF , !P5 ;  /* 0xff80000036637808 */ /* 0x000fe40006800000 */
[----:B------:R-:W-:Y:S02]  /*30c90*/  R2UR UR6, R4 ;  /* 0x00000000040672ca */ /* 0x000fe400000e0000 */
[----:B------:R-:W-:Y:S02]  /*30ca0*/  R2UR UR7, R5 ;  /* 0x00000000050772ca */ /* 0x000fe400000e0000 */
[----:B------:R-:W-:-:S11]  /*30cb0*/  FSEL R101, R21, -INF , !P6 ;  /* 0xff80000015657808 */ /* 0x000fd60007000000 */
[----:B------:R-:W4:Y:S01]  /*30cc0*/  LD.E R27, desc[UR6][R8.64+0x14] ;  /* 0x00001406081b7980 */ /* 0x000f22000c101900 */
[----:B--2---:R-:W-:Y:S02]  /*30cd0*/  FMNMX.FTZ R13, R29, R14, !PT ;  /* 0x0000000e1d0d7209 */ /* 0x004fe40007810000 */
        /* <DEDUP_REMOVED lines=30> */
[----:B------:R-:W-:-:S03]  /*30ec0*/  FMNMX.FTZ R13, R101, R20, !PT ;  /* 0x00000014650d7209 */ /* 0x000fc60007810000 */
[----:B------:R-:W0:Y:S04]  /*30ed0*/  SHFL.BFLY PT, R11, R12, 0x2, 0x1f ;  /* 0x0c401f000c0b7f89 */ /* 0x000e2800000e0000 */
[----:B------:R-:W-:Y:S04]  /*30ee0*/  ST.E.64 desc[UR4][R8.64], R12 ;  /* 0x0000000c08007985 */ /* 0x000fe8000c101b04 */
[----:B------:R-:W2:Y:S01]  /*30ef0*/  LD.E R28, desc[UR6][R8.64+0x4] ;  /* 0x00000406081c7980 */ /* 0x000ea2000c101900 */
[----:B0-----:R-:W-:-:S05]  /*30f00*/  FMNMX.FTZ R11, R12, R11, !PT ;  /* 0x0000000b0c0b7209 */ /* 0x001fca0007810000 */
[----:B------:R-:W0:Y:S02]  /*30f10*/  SHFL.BFLY PT, R20, R11, 0x1, 0x1f ;  /* 0x0c201f000b147f89 */ /* 0x000e2400000e0000 */
[----:B0-----:R-:W-:Y:S02]  /*30f20*/  FMNMX.FTZ R21, R11, R20, !PT ;  /* 0x000000140b157209 */ /* 0x001fe40007810000 */
[----:B------:R-:W5:Y:S04]  /*30f30*/  LD.E R20, desc[UR4][R8.64+0x20] ;  /* 0x0000200408147980 */ /* 0x000f68000c101900 */
[----:B------:R-:W-:Y:S04]  /*30f40*/  ST.E desc[UR4][R8.64], R21 ;  /* 0x0000001508007985 */ /* 0x000fe8000c101904 */
[----:B------:R-:W3:Y:S01]  /*30f50*/  LD.E R25, desc[UR6][R8.64] ;  /* 0x0000000608197980 */ /* 0x000ee2000c101900 */
[----:B------:R-:W-:-:S02]  /*30f60*/  R2UR UR8, R4 ;  /* 0x00000000040872ca */ /* 0x000fc400000e0000 */
[----:B------:R-:W-:Y:S01]  /*30f70*/  R2UR UR9, R5 ;  /* 0x00000000050972ca */ /* 0x000fe200000e0000 */
[----:B--2---:R-:W0:Y:S02]  /*30f80*/  SHFL.BFLY PT, R11, R28, 0x2, 0x1f ;  /* 0x0c401f001c0b7f89 */ /* 0x004e2400000e0000 */
[----:B0-----:R-:W-:-:S05]  /*30f90*/  FMNMX.FTZ R12, R11, R28, !PT ;  /* 0x0000001c0b0c7209 */ /* 0x001fca0007810000 */
[----:B------:R-:W0:Y:S02]  /*30fa0*/  SHFL.BFLY PT, R11, R12, 0x1, 0x1f ;  /* 0x0c201f000c0b7f89 */ /* 0x000e2400000e0000 */
[----:B0-----:R-:W-:Y:S02]  /*30fb0*/  FMNMX.FTZ R13, R12, R11, !PT ;  /* 0x0000000b0c0d7209 */ /* 0x001fe40007810000 */
[----:B---3--:R-:W-:Y:S02]  /*30fc0*/  FSETP.NEU.FTZ.AND P0, PT, R25, -INF , PT ;  /* 0xff8000001900780b */ /* 0x008fe40003f1d000 */
[----:B------:R-:W-:Y:S02]  /*30fd0*/  FSETP.NEU.FTZ.AND P1, PT, R13, -INF , PT ;  /* 0xff8000000d00780b */ /* 0x000fe40003f3d000 */
[----:B------:R-:W-:Y:S02]  /*30fe0*/  FSEL R11, R25, RZ, P0 ;  /* 0x000000ff190b7208 */ /* 0x000fe40000000000 */
[----:B------:R-:W-:-:S03]  /*30ff0*/  FSEL R26, R13, RZ, P1 ;  /* 0x000000ff0d1a7208 */ /* 0x000fc60000800000 */
[----:B------:R-:W-:Y:S02]  /*31000*/  FADD.FTZ R11, R14, -R11 ;  /* 0x8000000b0e0b7221 */ /* 0x000fe40000010000 */
[----:B------:R-:W-:Y:S02]  /*31010*/  FADD.FTZ R15, R15, -R26 ;  /* 0x8000001a0f0f7221 */ /* 0x000fe40000010000 */
[----:B-----5:R-:W-:Y:S02]  /*31020*/  FMUL.FTZ R11, R11, R20 ;  /* 0x000000140b0b7220 */ /* 0x020fe40000410000 */
[----:B------:R-:W-:-:S04]  /*31030*/  FMUL.FTZ R20, R20, R15 ;  /* 0x0000000f14147220 */ /* 0x000fc80000410000 */
[----:B------:R-:W0:Y:S08]  /*31040*/  MUFU.EX2 R11, R11 ;  /* 0x0000000b000b7308 */ /* 0x000e300000000800 */
[----:B------:R-:W4:Y:S01]  /*31050*/  MUFU.EX2 R12, R20 ;  /* 0x00000014000c7308 */ /* 0x000f220000000800 */
[----:B------:R1:W-:Y:S01]  /*31060*/  ST.E desc[UR4][R8.64+0x4], R13 ;  /* 0x0000040d08007985 */ /* 0x0003e2000c101904 */
[----:B0-----:R-:W-:Y:S01]  /*31070*/  FMUL.FTZ R25, R11, R24 ;  /* 0x000000180b197220 */ /* 0x001fe20000410000 */
[----:B----4-:R-:W-:-:S04]  /*31080*/  FMUL.FTZ R27, R12, R27 ;  /* 0x0000001b0c1b7220 */ /* 0x010fc80000410000 */
[----:B------:R1:W-:Y:S04]  /*31090*/  ST.E desc[UR6][R8.64+0x10], R25 ;  /* 0x0000101908007985 */ /* 0x0003e8000c101906 */
[----:B------:R1:W-:Y:S04]  /*310a0*/  ST.E desc[UR8][R8.64+0x14], R27 ;  /* 0x0000141b08007985 */ /* 0x0003e8000c101908 */
[----:B------:R-:W2:Y:S04]  /*310b0*/  LDL.64 R14, [R7+0x78] ;  /* 0x00007800070e7983 */ /* 0x000ea80000100a00 */
[----:B--2---:R-:W2:Y:S04]  /*310c0*/  LD.E.64 R20, desc[UR4][R14.64] ;  /* 0x000000040e147980 */ /* 0x004ea8000c101b00 */
[----:B--2---:R-:W2:Y:S01]  /*310d0*/  LD.E R24, desc[UR4][R20.64+0x4] ;  /* 0x0000040414187980 */ /* 0x004ea2000c101900 */
[----:B------:R-:W-:Y:S01]  /*310e0*/  BSSY B2, `(.L_x_5407) ;  /* 0x0000010000027945 */ /* 0x000fe20003800000 */
[----:B--2---:R-:W-:-:S13]  /*310f0*/  ISETP.NE.AND P0, PT, R24, RZ, PT ;  /* 0x000000ff1800720c */ /* 0x004fda0003f05270 */
[----:B-1----:R-:W-:Y:S05]  /*31100*/  @P0 BRA `(.L_x_5408) ;  /* 0x0000000000340947 */ /* 0x002fea0003800000 */
[----:B------:R-:W-:Y:S02]  /*31110*/  R2UR UR4, R4 ;  /* 0x00000000040472ca */ /* 0x000fe400000e0000 */
[----:B------:R-:W-:-:S13]  /*31120*/  R2UR UR5, R5 ;  /* 0x00000000050572ca */ /* 0x000fda00000e0000 */
[----:B------:R-:W2:Y:S01]  /*31130*/  LD.E.64 R8, desc[UR4][R14.64+0x8] ;  /* 0x000008040e087980 */ /* 0x000ea2000c101b00 */
[----:B------:R-:W-:Y:S02]  /*31140*/  R2UR UR6, R4 ;  /* 0x00000000040672ca */ /* 0x000fe400000e0000 */
[----:B------:R-:W-:Y:S01]  /*31150*/  R2UR UR7, R5 ;  /* 0x00000000050772ca */ /* 0x000fe200000e0000 */
[----:B------:R-:W3:-:S12]  /*31160*/  LD.E R21, desc[UR4][R20.64] ;  /* 0x0000000414157980 */ /* 0x000ed8000c101900 */
[----:B--2---:R-:W2:Y:S01]  /*31170*/  LD.E.64 R8, desc[UR6][R8.64] ;  /* 0x0000000608087980 */ /* 0x004ea2000c101b00 */
[----:B---3--:R-:W-:-:S04]  /*31180*/  IMAD R25, R10, 0x40, R21 ;  /* 0x000000400a197824 */ /* 0x008fc800078e0215 */
[----:B--2---:R-:W-:-:S05]  /*31190*/  IMAD.WIDE R24, R25, 0x4, R8 ;  /* 0x0000000419187825 */ /* 0x004fca00078e0208 */
[----:B------:R0:W-:Y:S04]  /*311a0*/  ST.E desc[UR4][R24.64], R11 ;  /* 0x0000000b18007985 */ /* 0x0001e8000c101904 */
[----:B------:R-:W2:Y:S04]  /*311b0*/  LD.E.64 R20, desc[UR6][R14.64] ;  /* 0x000000060e147980 */ /* 0x000ea8000c101b00 */
[----:B--2---:R-:W2:Y:S02]  /*311c0*/  LD.E R13, desc[UR4][R20.64+0x4] ;  /* 0x00000404140d7980 */ /* 0x004ea4000c101900 */
[----:B0-2---:R-:W-:-:S13]  /*311d0*/  ISETP.NE.AND P0, PT, R13, RZ, PT ;  /* 0x000000ff0d00720c */ /* 0x005fda0003f05270 */
.L_x_5408:
[----:B------:R-:W-:Y:S05]  /*311e0*/  BSYNC B2 ;  /* 0x0000000000027941 */ /* 0x000fea0003800000 */
.L_x_5407:
[----:B------:R-:W-:Y:S04]  /*311f0*/  BSSY B2, `(.L_x_5409) ;  /* 0x000000d000027945 */ /* 0x000fe80003800000 */
[----:B------:R-:W-:Y:S05]  /*31200*/  @P0 BRA `(.L_x_5410) ;  /* 0x00000000002c0947 */ /* 0x000fea0003800000 */
        /* <DEDUP_REMOVED lines=8> */
[----:B------:R-:W-:-:S04]  /*31290*/  VIADD R13, R10, 0x8 ;  /* 0x000000080a0d7836 */ /* 0x000fc80000000000 */
[----:B--2---:R-:W-:-:S05]  /*312a0*/  IMAD.WIDE R8, R13, 0x4, R8 ;  /* 0x000000040d087825 */ /* 0x004fca00078e0208 */
[----:B------:R0:W-:Y:S02]  /*312b0*/  ST.E desc[UR4][R8.64], R12 ;  /* 0x0000000c08007985 */ /* 0x0001e4000c101904 */
.L_x_5410:
[----:B------:R-:W-:Y:S05]  /*312c0*/  BSYNC B2 ;  /* 0x0000000000027941 */ /* 0x000fea0003800000 */
.L_x_5409:
[----:B0-----:R-:W2:Y:S01]  /*312d0*/  LDL.64 R8, [R7+0x70] ;  /* 0x0000700007087983 */ /* 0x001ea20000100a00 */
[C---:B------:R-:W-:Y:S02]  /*312e0*/  R2UR UR4, R4.reuse ;  /* 0x00000000040472ca */ /* 0x040fe400000e0000 */
[C---:B------:R-:W-:Y:S02]  /*312f0*/  R2UR UR5, R5.reuse ;  /* 0x00000000050572ca */ /* 0x040fe400000e0000 */
[C---:B------:R-:W-:Y:S02]  /*31300*/  R2UR UR6, R4.reuse ;  /* 0x00000000040672ca */ /* 0x040fe400000e0000 */
[C---:B------:R-:W-:Y:S02]  /*31310*/  R2UR UR7, R5.reuse ;  /* 0x00000000050772ca */ /* 0x040fe400000e0000 */
[----:B------:R-:W-:Y:S02]  /*31320*/  R2UR UR8, R4 ;  /* 0x00000000040872ca */ /* 0x000fe400000e0000 */
[----:B------:R-:W-:-:S05]  /*31330*/  R2UR UR9, R5 ;  /* 0x00000000050972ca */ /* 0x000fca00000e0000 */
[----:B--2---:R-:W2:Y:S04]  /*31340*/  LD.E R10, desc[UR4][R8.64] ;  /* 0x00000004080a7980 */ /* 0x004ea8000c101900 */
[----:B------:R-:W3:Y:S04]  /*31350*/  LD.E R13, desc[UR6][R8.64+0x20] ;  /* 0x00002006080d7980 */ /* 0x000ee8000c101900 */
[----:B------:R-:W4:Y:S04]  /*31360*/  LD.E R20, desc[UR8][R8.64+0x4] ;  /* 0x0000040808147980 */ /* 0x000f28000c101900 */
[----:B------:R-:W4:Y:S04]  /*31370*/  LD.E R57, desc[UR4][R8.64+0x10] ;  /* 0x0000100408397980 */ /* 0x000f28000c101900 */
[----:B------:R-:W4:Y:S01]  /*31380*/  LD.E R56, desc[UR6][R8.64+0x14] ;  /* 0x0000140608387980 */ /* 0x000f22000c101900 */
[C---:B--2---:R-:W-:Y:S01]  /*31390*/  FSETP.NEU.FTZ.AND P0, PT, R10.reuse, -INF , PT ;  /* 0xff8000000a00780b */ /* 0x044fe20003f1d000 */
[----:B---3--:R-:W-:Y:S01]  /*313a0*/  FMUL.FTZ R14, R10, R13 ;  /* 0x0000000d0a0e7220 */ /* 0x008fe20000410000 */
[----:B----4-:R-:W-:Y:S01]  /*313b0*/  FSETP.NEU.FTZ.AND P1, PT, R20, -INF , PT ;  /* 0xff8000001400780b */ /* 0x010fe20003f3d000 */
[----:B------:R-:W-:-:S03]  /*313c0*/  FMUL.FTZ R20, R13, R20 ;  /* 0x000000140d147220 */ /* 0x000fc60000410000 */
[----:B------:R-:W-:Y:S02]  /*313d0*/  FSEL R14, R14, RZ, P0 ;  /* 0x000000ff0e0e7208 */ /* 0x000fe40000000000 */
[----:B------:R-:W-:-:S03]  /*313e0*/  FSEL R40, R20, RZ, P1 ;  /* 0x000000ff14287208 */ /* 0x000fc60000800000 */
[-CC-:B------:R-:W-:Y:S01]  /*313f0*/  FFMA.FTZ R10, R29, R13.reuse, -R14.reuse ;  /* 0x0000000d1d0a7223 */ /* 0x180fe2000001080e */
[-CC-:B------:R-:W-:Y:S01]  /*31400*/  FFMA.FTZ R32, R41, R13.reuse, -R14.reuse ;  /* 0x0000000d29207223 */ /* 0x180fe2000001080e */
[-CC-:B------:R-:W-:Y:S01]  /*31410*/  FFMA.FTZ R28, R37, R13.reuse, -R14.reuse ;  /* 0x0000000d251c7223 */ /* 0x180fe2000001080e */
[-C--:B------:R-:W-:Y:S01]  /*31420*/  FFMA.FTZ R15, R65, R13.reuse, -R14 ;  /* 0x0000000d410f7223 */ /* 0x080fe2000001080e */
[-CC-:B------:R-:W-:Y:S01]  /*31430*/  FFMA.FTZ R41, R31, R13.reuse, -R40.reuse ;  /* 0x0000000d1f297223 */ /* 0x180fe20000010828 */
        /* <DEDUP_REMOVED lines=13> */
[-C--:B------:R-:W-:Y:S01]  /*31510*/  FFMA.FTZ R14, R53, R13.reuse, -R14 ;  /* 0x0000000d350e7223 */ /* 0x080fe2000001080e */
        /* <DEDUP_REMOVED lines=15> */
[----:B------:R-:W-:Y:S08]  /*31610*/  MUFU.EX2 R42, R42 ;  /* 0x0000002a002a7308 */ /* 0x000ff00000000800 */
[----:B------:R0:W1:Y:S08]  /*31620*/  MUFU.EX2 R13, R15 ;  /* 0x0000000f000d7308 */ /* 0x0000700000000800 */
[----:B------:R2:W-:Y:S01]  /*31630*/  MUFU.EX2 R158, R20 ;  /* 0x00000014009e7308 */ /* 0x0005e20000000800 */
[----:B0-----:R-:W-:-:S07]  /*31640*/  FADD.FTZ R15, R41, R56 ;  /* 0x00000038290f7221 */ /* 0x001fce0000010000 */
[----:B------:R-:W0:Y:S01]  /*31650*/  MUFU.EX2 R43, R43 ;  /* 0x0000002b002b7308 */ /* 0x000e220000000800 */
[----:B--2---:R-:W-:-:S07]  /*31660*/  FADD.FTZ R20, R10, R57 ;  /* 0x000000390a147221 */ /* 0x004fce0000010000 */
[----:B------:R1:W2:Y:S08]  /*31670*/  MUFU.EX2 R27, R21 ;  /* 0x00000015001b7308 */ /* 0x0002b00000000800 */
[----:B------:R-:W3:Y:S01]  /*31680*/  MUFU.EX2 R44, R44 ;  /* 0x0000002c002c7308 */ /* 0x000ee20000000800 */
[----:B-1----:R-:W-:Y:S01]  /*31690*/  FADD.FTZ R21, R13, R20 ;  /* 0x000000140d157221 */ /* 0x002fe20000010000 */
[----:B------:R-:W-:-:S04]  /*316a0*/  FADD.FTZ R20, R42, R15 ;  /* 0x0000000f2a147221 */ /* 0x000fc80000010000 */
[----:B0-----:R-:W-:Y:S02]  /*316b0*/  FADD.FTZ R15, R43, R20 ;  /* 0x000000142b0f7221 */ /* 0x001fe40000010000 */
[----:B------:R-:W0:Y:S08]  /*316c0*/  MUFU.EX2 R160, R24 ;  /* 0x0000001800a07308 */ /* 0x000e300000000800 */
[----:B------:R-:W1:Y:S08]  /*316d0*/  MUFU.EX2 R45, R45 ;  /* 0x0000002d002d7308 */ /* 0x000e700000000800 */
[----:B------:R-:W4:Y:S08]  /*316e0*/  MUFU.EX2 R29, R25 ;  /* 0x00000019001d7308 */ /* 0x000f300000000800 */
[----:B------:R-:W4:Y:S08]  /*316f0*/  MUFU.EX2 R46, R46 ;  /* 0x0000002e002e7308 */ /* 0x000f300000000800 */
[----:B------:R2:W-:Y:S08]  /*31700*/  MUFU.EX2 R39, R14 ;  /* 0x0000000e00277308 */ /* 0x0005f00000000800 */
[----:B------:R-:W4:Y:S01]  /*31710*/  MUFU.EX2 R26, R26 ;  /* 0x0000001a001a7308 */ /* 0x000f220000000800 */
[----:B--2---:R-:W-:-:S04]  /*31720*/  FADD.FTZ R14, R158, R21 ;  /* 0x000000159e0e7221 */ /* 0x004fc80000010000 */
[----:B------:R-:W-:Y:S01]  /*31730*/  FADD.FTZ R21, R27, R14 ;  /* 0x0000000e1b157221 */ /* 0x000fe20000010000 */
[----:B---3--:R-:W-:Y:S02]  /*31740*/  FADD.FTZ R14, R44, R15 ;  /* 0x0000000f2c0e7221 */ /* 0x008fe40000010000 */
[----:B------:R-:W2:Y:S01]  /*31750*/  MUFU.EX2 R47, R47 ;  /* 0x0000002f002f7308 */ /* 0x000ea20000000800 */
[----:B0-----:R-:W-:Y:S01]  /*31760*/  FADD.FTZ R20, R160, R21 ;  /* 0x00000015a0147221 */ /* 0x001fe20000010000 */
[----:B-1----:R-:W-:-:S03]  /*31770*/  FADD.FTZ R15, R45, R14 ;  /* 0x0000000e2d0f7221 */ /* 0x002fc60000010000 */
[----:B----4-:R-:W-:Y:S01]  /*31780*/  FADD.FTZ R21, R29, R20 ;  /* 0x000000141d157221 */ /* 0x010fe20000010000 */
[----:B------:R-:W-:Y:S02]  /*31790*/  FADD.FTZ R14, R46, R15 ;  /* 0x0000000f2e0e7221 */ /* 0x000fe40000010000 */
[----:B------:R-:W0:Y:S01]  /*317a0*/  MUFU.EX2 R31, R28 ;  /* 0x0000001c001f7308 */ /* 0x000e220000000800 */
[----:B------:R-:W-:-:S07]  /*317b0*/  FADD.FTZ R20, R26, R21 ;  /* 0x000000151a147221 */ /* 0x000fce0000010000 */
        /* <DEDUP_REMOVED lines=31> */
[----:B--2---:R-:W-:-:S04]  /*319b0*/  FADD.FTZ R20, R38, R21 ;  /* 0x0000001526147221 */ /* 0x004fc80000010000 */
[----:B------:R-:W-:Y:S01]  /*319c0*/  FADD.FTZ R57, R39, R20 ;  /* 0x0000001427397221 */ /* 0x000fe20000010000 */
[----:B0-----:R-:W-:-:S04]  /*319d0*/  FADD.FTZ R15, R55, R14 ;  /* 0x0000000e370f7221 */ /* 0x001fc80000010000 */
[----:B------:R-:W-:Y:S01]  /*319e0*/  ST.E desc[UR4][R8.64+0x10], R57 ;  /* 0x0000103908007985 */ /* 0x000fe2000c101904 */
[----:B-1----:R-:W-:-:S05]  /*319f0*/  FADD.FTZ R59, R40, R15 ;  /* 0x0000000f283b7221 */ /* 0x002fca0000010000 */
[----:B------:R0:W-:Y:S04]  /*31a00*/  ST.E desc[UR6][R8.64+0x14], R59 ;  /* 0x0000143b08007985 */ /* 0x0001e8000c101906 */
[----:B------:R-:W2:Y:S01]  /*31a10*/  LDL.64 R20, [R7+0x80] ;  /* 0x0000800007147983 */ /* 0x000ea20000100a00 */
[----:B------:R-:W-:Y:S06]  /*31a20*/  BAR.SYNC.DEFER_BLOCKING 0xf, 0x100 ;  /* 0x03c4000000007b1d */ /* 0x000fec0000010000 */
[----:B------:R-:W3:Y:S04]  /*31a30*/  LDL.64 R14, [R7+0x88] ;  /* 0x00008800070e7983 */ /* 0x000ee80000100a00 */
[----:B--2---:R-:W2:Y:S04]  /*31a40*/  LD.E.64 R20, desc[UR4][R20.64+0x10] ;  /* 0x0000100414147980 */ /* 0x004ea8000c101b00 */
[----:B--2---:R-:W2:Y:S04]  /*31a50*/  LD.E.64 R24, desc[UR6][R20.64+0x8] ;  /* 0x0000080614187980 */ /* 0x004ea8000c101b00 */
[----:B------:R-:W4:Y:S01]  /*31a60*/  LD.E.64 R60, desc[UR4][R20.64] ;  /* 0x00000004143c7980 */ /* 0x000f22000c101b00 */
        /* <DEDUP_REMOVED lines=16> */
[----:B--2---:R-:W-:-:S05]  /*31b70*/  MOV R24, R24 ;  /* 0x0000001800187202 */ /* 0x004fca0000000f00 */
[--C-:B----4-:R-:W-:Y:S02]  /*31b80*/  IMAD R61, R61, 0x2, R24.reuse ;  /* 0x000000023d3d7824 */ /* 0x110fe400078e0218 */
[C---:B0-----:R-:W-:Y:S02]  /*31b90*/  IMAD R8, R60.reuse, 0x2, R24 ;  /* 0x000000023c087824 */ /* 0x041fe400078e0218 */
[----:B------:R-:W-:Y:S01]  /*31ba0*/  IMAD R60, R60, 0x2, R61 ;  /* 0x000000023c3c7824 */ /* 0x000fe200078e023d */
[----:B------:R-:W-:Y:S04]  /*31bb0*/  STSM.16.M88.4 [R24], R156 ;  /* 0x0000009c18007844 */ /* 0x000fe80000000200 */
[----:B------:R0:W-:Y:S04]  /*31bc0*/  STSM.16.M88.4 [R8], R160 ;  /* 0x000000a008007844 */ /* 0x0001e80000000200 */
[----:B------:R-:W-:Y:S04]  /*31bd0*/  STSM.16.M88.4 [R61], R164 ;  /* 0x000000a43d007844 */ /* 0x000fe80000000200 */
[----:B------:R1:W-:Y:S04]  /*31be0*/  STSM.16.M88.4 [R60], R168 ;  /* 0x000000a83c007844 */ /* 0x0003e80000000200 */
[----:B---3--:R-:W2:Y:S04]  /*31bf0*/  LD.E R10, desc[UR4][R14.64] ;  /* 0x000000040e0a7980 */ /* 0x008ea8000c101900 */
[----:B0-----:R-:W3:Y:S04]  /*31c00*/  LD.E R8, desc[UR4][R14.64+0x14] ;  /* 0x000014040e087980 */ /* 0x001ee8000c101900 */
[----:B------:R-:W4:Y:S04]  /*31c10*/  LD.E R36, desc[UR4][R14.64+0x44] ;  /* 0x000044040e247980 */ /* 0x000f28000c101900 */
[----:B------:R-:W4:Y:S01]  /*31c20*/  LD.E R50, desc[UR4][R14.64+0x80] ;  /* 0x000080040e327980 */ /* 0x000f22000c101900 */
[----:B------:R-:W-:-:S02]  /*31c30*/  R2UR UR18, R4 ;  /* 0x00000000041272ca */ /* 0x000fc400000e0000 */
[----:B------:R-:W-:Y:S01]  /*31c40*/  R2UR UR19, R5 ;  /* 0x00000000051372ca */ /* 0x000fe200000e0000 */
[----:B------:R-:W4:Y:S04]  /*31c50*/  LD.E R66, desc[UR4][R14.64+0xc0] ;  /* 0x0000c0040e427980 */ /* 0x000f28000c101900 */
        /* <DEDUP_REMOVED lines=11> */
[----:B------:R-:W4:Y:S01]  /*31d10*/  LD.E R86, desc[UR8][R14.64+0x110] ;  /* 0x000110080e567980 */ /* 0x000f22000c101900 */
[----:B------:R-:W-:-:S02]  /*31d20*/  R2UR UR10, R4 ;  /* 0x00000000040a72ca */ /* 0x000fc400000e0000 */
[C---:B------:R-:W-:Y:S01]  /*31d30*/  R2UR UR11, R5.reuse ;  /* 0x00000000050b72ca */ /* 0x040fe200000e0000 */
[----:B------:R-:W4:Y:S01]  /*31d40*/  LD.E R64, desc[UR18][R14.64+0xb4] ;  /* 0x0000b4120e407980 */ /* 0x000f22000c101900 */
[C---:B------:R-:W-:Y:S02]  /*31d50*/  R2UR UR12, R4.reuse ;  /* 0x00000000040c72ca */ /* 0x040fe400000e0000 */
[C---:B------:R-:W-:Y:S01]  /*31d60*/  R2UR UR13, R5.reuse ;  /* 0x00000000050d72ca */ /* 0x040fe200000e0000 */
[----:B------:R-:W4:Y:S01]  /*31d70*/  LD.E R80, desc[UR18][R14.64+0xf4] ;  /* 0x0000f4120e507980 */ /* 0x000f22000c101900 */
[C---:B------:R-:W-:Y:S02]  /*31d80*/  R2UR UR14, R4.reuse ;  /* 0x00000000040e72ca */ /* 0x040fe400000e0000 */
[----:B------:R-:W-:Y:S02]  /*31d90*/  R2UR UR15, R5 ;  /* 0x00000000050f72ca */ /* 0x000fe400000e0000 */
        /* <DEDUP_REMOVED lines=12> */
[----:B-1----:R-:W4:Y:S04]  /*31e60*/  LD.E R60, desc[UR14][R14.64+0xa4] ;  /* 0x0000a40e0e3c7980 */ /* 0x002f28000c101900 */
        /* <DEDUP_REMOVED lines=9> */
[----:B--2---:R-:W-:-:S05]  /*31f00*/  FMUL.FTZ R9, R11, R10 ;  /* 0x0000000a0b097220 */ /* 0x004fca0000410000 */
[----:B------:R3:W-:Y:S02]  /*31f10*/  ST.E desc[UR4][R14.64], R9 ;  /* 0x000000090e007985 */ /* 0x0007e4000c101904 */
[C---:B---3--:R-:W-:Y:S02]  /*31f20*/  FMUL.FTZ R9, R11.reuse, R8 ;  /* 0x000000080b097220 */ /* 0x048fe40000410000 */
[----:B------:R-:W2:Y:S04]  /*31f30*/  LD.E R8, desc[UR18][R14.64+0x134] ;  /* 0x000134120e087980 */ /* 0x000ea8000c101900 */
[----:B------:R4:W-:Y:S02]  /*31f40*/  ST.E desc[UR4][R14.64+0x14], R9 ;  /* 0x000014090e007985 */ /* 0x0009e4000c101904 */
[----:B----4-:R-:W-:-:S05]  /*31f50*/  FMUL.FTZ R9, R11, R36 ;  /* 0x000000240b097220 */ /* 0x010fca0000410000 */
[----:B------:R0:W-:Y:S02]  /*31f60*/  ST.E desc[UR4][R14.64+0x44], R9 ;  /* 0x000044090e007985 */ /* 0x0001e4000c101904 */
[----:B0-----:R-:W-:-:S05]  /*31f70*/  FMUL.FTZ R9, R11, R50 ;  /* 0x000000320b097220 */ /* 0x001fca0000410000 */
[----:B------:R0:W-:Y:S02]  /*31f80*/  ST.E desc[UR4][R14.64+0x80], R9 ;  /* 0x000080090e007985 */ /* 0x0001e4000c101904 */
[----:B0-----:R-:W-:-:S05]  /*31f90*/  FMUL.FTZ R9, R11, R66 ;  /* 0x000000420b097220 */ /* 0x001fca0000410000 */
[----:B------:R0:W-:Y:S02]  /*31fa0*/  ST.E desc[UR4][R14.64+0xc0], R9 ;  /* 0x0000c0090e007985 */ /* 0x0001e4000c101904 */
[----:B0-----:R-:W-:-:S05]  /*31fb0*/  FMUL.FTZ R9, R11, R82 ;  /* 0x000000520b097220 */ /* 0x001fca0000410000 */
[----:B------:R2:W-:Y:S02]  /*31fc0*/  ST.E desc[UR4][R14.64+0x100], R9 ;  /* 0x000100090e007985 */ /* 0x0005e4000c101904 */
[C---:B--2---:R-:W-:Y:S02]  /*31fd0*/  FMUL.FTZ R9, R11.reuse, R8 ;  /* 0x000000080b097220 */ /* 0x044fe40000410000 */
[----:B------:R-:W2:Y:S01]  /*31fe0*/  LD.E R8, desc[UR6][R14.64+0x140] ;  /* 0x000140060e087980 */ /* 0x000ea2000c101900 */
[----:B------:R-:W-:-:S05]  /*31ff0*/  FMUL.FTZ R13, R11, R20 ;  /* 0x000000140b0d7220 */ /* 0x000fca0000410000 */
[----:B------:R0:W-:Y:S02]  /*32000*/  ST.E desc[UR6][R14.64+0x4], R13 ;  /* 0x0000040d0e007985 */ /* 0x0001e4000c101906 */
[----:B0-----:R-:W-:-:S05]  /*32010*/  FMUL.FTZ R13, R11, R34 ;  /* 0x000000220b0d7220 */ /* 0x001fca0000410000 */
        /* <DEDUP_REMOVED lines=22> */
[----:B------:R-:W2:Y:S04]  /*32180*/  LD.E R8, desc[UR6][R14.64+0x150] ;  /* 0x000150060e087980 */ /* 0x000ea8000c101900 */
[----:B------:R2:W-:Y:S02]  /*32190*/  ST.E desc[UR4][R14.64+0x134], R9 ;  /* 0x000134090e007985 */ /* 0x0005e4000c101904 */
[----:B--2---:R-:W-:-:S02]  /*321a0*/  FMUL.FTZ R9, R11, R8 ;  /* 0x000000080b097220 */ /* 0x004fc40000410000 */
[----:B------:R-:W2:Y:S04]  /*321b0*/  LD.E R8, desc[UR6][R14.64+0x154] ;  /* 0x000154060e087980 */ /* 0x000ea8000c101900 */
        /* <DEDUP_REMOVED lines=57> */
[----:B------:R2:W-:Y:S01]  /*32550*/  ST.E desc[UR4][R14.64+0x1d4], R21 ;  /* 0x0001d4150e007985 */ /* 0x0005e2000c101904 */
[C---:B------:R-:W-:Y:S01]  /*32560*/  FMUL.FTZ R25, R11.reuse, R26 ;  /* 0x0000001a0b197220 */ /* 0x040fe20000410000 */
[C---:B------:R-:W-:Y:S01]  /*32570*/  FMUL.FTZ R27, R11.reuse, R28 ;  /* 0x0000001c0b1b7220 */ /* 0x040fe20000410000 */
[C---:B------:R-:W-:Y:S01]  /*32580*/  FMUL.FTZ R29, R11.reuse, R30 ;  /* 0x0000001e0b1d7220 */ /* 0x040fe20000410000 */
[----:B------:R-:W-:-:S02]  /*32590*/  FMUL.FTZ R31, R11, R32 ;  /* 0x000000200b1f7220 */ /* 0x000fc40000410000 */
[----:B------:R0:W-:Y:S04]  /*325a0*/  ST.E desc[UR10][R14.64+0x20], R25 ;  /* 0x000020190e007985 */ /* 0x0001e8000c10190a */
[----:B------:R1:W-:Y:S04]  /*325b0*/  ST.E desc[UR12][R14.64+0x24], R27 ;  /* 0x0000241b0e007985 */ /* 0x0003e8000c10190c */
[----:B------:R3:W-:Y:S01]  /*325c0*/  ST.E desc[UR14][R14.64+0x30], R29 ;  /* 0x0000301d0e007985 */ /* 0x0007e2000c10190e */
[----:B--2---:R-:W-:-:S03]  /*325d0*/  FMUL.FTZ R21, R11, R8 ;  /* 0x000000080b157220 */ /* 0x004fc60000410000 */
[----:B------:R-:W2:Y:S01]  /*325e0*/  LD.E R8, desc[UR6][R14.64+0x1f4] ;  /* 0x0001f4060e087980 */ /* 0x000ea2000c101900 */
[C---:B0-----:R-:W-:Y:S01]  /*325f0*/  FMUL.FTZ R25, R11.reuse, R40 ;  /* 0x000000280b197220 */ /* 0x041fe20000410000 */
[C---:B-1----:R-:W-:Y:S01]  /*32600*/  FMUL.FTZ R27, R11.reuse, R42 ;  /* 0x0000002a0b1b7220 */ /* 0x042fe20000410000 */
[C---:B---3--:R-:W-:Y:S01]  /*32610*/  FMUL.FTZ R29, R11.reuse, R44 ;  /* 0x0000002c0b1d7220 */ /* 0x048fe20000410000 */
[----:B------:R0:W-:Y:S04]  /*32620*/  ST.E desc[UR16][R14.64+0x34], R31 ;  /* 0x0000341f0e007985 */ /* 0x0001e8000c101910 */
[----:B------:R1:W-:Y:S01]  /*32630*/  ST.E desc[UR10][R14.64+0x54], R25 ;  /* 0x000054190e007985 */ /* 0x0003e2000c10190a */
[----:B0-----:R-:W-:-:S03]  /*32640*/  FMUL.FTZ R31, R11, R48 ;  /* 0x000000300b1f7220 */ /* 0x001fc60000410000 */
[----:B------:R0:W-:Y:S01]  /*32650*/  ST.E desc[UR12][R14.64+0x60], R27 ;  /* 0x0000601b0e007985 */ /* 0x0001e2000c10190c */
[----:B-1----:R-:W-:-:S03]  /*32660*/  FMUL.FTZ R25, R11, R54 ;  /* 0x000000360b197220 */ /* 0x002fc60000410000 */
[----:B------:R1:W-:Y:S04]  /*32670*/  ST.E desc[UR14][R14.64+0x64], R29 ;  /* 0x0000641d0e007985 */ /* 0x0003e8000c10190e */
[----:B------:R3:W-:Y:S01]  /*32680*/  ST.E desc[UR16][R14.64+0x74], R31 ;  /* 0x0000741f0e007985 */ /* 0x0007e2000c101910 */
[C---:B0-----:R-:W-:Y:S01]  /*32690*/  FMUL.FTZ R27, R11.reuse, R58 ;  /* 0x0000003a0b1b7220 */ /* 0x041fe20000410000 */
[C---:B-1----:R-:W-:Y:S01]  /*326a0*/  FMUL.FTZ R29, R11.reuse, R60 ;  /* 0x0000003c0b1d7220 */ /* 0x042fe20000410000 */
[C---:B---3--:R-:W-:Y:S01]  /*326b0*/  FMUL.FTZ R31, R11.reuse, R62 ;  /* 0x0000003e0b1f7220 */ /* 0x048fe20000410000 */
[----:B------:R0:W-:Y:S01]  /*326c0*/  ST.E desc[UR10][R14.64+0x90], R25 ;  /* 0x000090190e007985 */ /* 0x0001e2000c10190a */
[----:B------:R-:W-:-:S03]  /*326d0*/  FMUL.FTZ R33, R11, R64 ;  /* 0x000000400b217220 */ /* 0x000fc60000410000 */
[----:B------:R1:W-:Y:S04]  /*326e0*/  ST.E desc[UR12][R14.64+0xa0], R27 ;  /* 0x0000a01b0e007985 */ /* 0x0003e8000c10190c */
[----:B------:R3:W-:Y:S04]  /*326f0*/  ST.E desc[UR14][R14.64+0xa4], R29 ;  /* 0x0000a41d0e007985 */ /* 0x0007e8000c10190e */
[----:B------:R4:W-:Y:S01]  /*32700*/  ST.E desc[UR16][R14.64+0xb0], R31 ;  /* 0x0000b01f0e007985 */ /* 0x0009e2000c101910 */
[C---:B0-----:R-:W-:Y:S01]  /*32710*/  FMUL.FTZ R25, R11.reuse, R72 ;  /* 0x000000480b197220 */ /* 0x041fe20000410000 */
[C---:B-1----:R-:W-:Y:S01]  /*32720*/  FMUL.FTZ R27, R11.reuse, R74 ;  /* 0x0000004a0b1b7220 */ /* 0x042fe20000410000 */
[C---:B---3--:R-:W-:Y:S01]  /*32730*/  FMUL.FTZ R29, R11.reuse, R76 ;  /* 0x0000004c0b1d7220 */ /* 0x048fe20000410000 */
[C---:B----4-:R-:W-:Y:S01]  /*32740*/  FMUL.FTZ R31, R11.reuse, R78 ;  /* 0x0000004e0b1f7220 */ /* 0x050fe20000410000 */
[----:B------:R0:W-:Y:S04]  /*32750*/  ST.E desc[UR18][R14.64+0xb4], R33 ;  /* 0x0000b4210e007985 */ /* 0x0001e8000c101912 */
[----:B------:R1:W-:Y:S04]  /*32760*/  ST.E desc[UR10][R14.64+0xd4], R25 ;  /* 0x0000d4190e007985 */ /* 0x0003e8000c10190a */
[----:B------:R3:W-:Y:S04]  /*32770*/  ST.E desc[UR12][R14.64+0xe0], R27 ;  /* 0x0000e01b0e007985 */ /* 0x0007e8000c10190c */
[----:B------:R4:W-:Y:S01]  /*32780*/  ST.E desc[UR14][R14.64+0xe4], R29 ;  /* 0x0000e41d0e007985 */ /* 0x0009e2000c10190e */
[----:B0-----:R-:W-:-:S03]  /*32790*/  FMUL.FTZ R33, R11, R80 ;  /* 0x000000500b217220 */ /* 0x001fc60000410000 */
[----:B------:R0:W-:Y:S01]  /*327a0*/  ST.E desc[UR16][R14.64+0xf0], R31 ;  /* 0x0000f01f0e007985 */ /* 0x0001e2000c101910 */
[C---:B-1----:R-:W-:Y:S01]  /*327b0*/  FMUL.FTZ R25, R11.reuse, R88 ;  /* 0x000000580b197220 */ /* 0x042fe20000410000 */
[C---:B---3--:R-:W-:Y:S01]  /*327c0*/  FMUL.FTZ R27, R11.reuse, R90 ;  /* 0x0000005a0b1b7220 */ /* 0x048fe20000410000 */
[C---:B----4-:R-:W-:Y:S01]  /*327d0*/  FMUL.FTZ R29, R11.reuse, R92 ;  /* 0x0000005c0b1d7220 */ /* 0x050fe20000410000 */
[C---:B0-----:R-:W-:Y:S01]  /*327e0*/  FMUL.FTZ R31, R11.reuse, R94 ;  /* 0x0000005e0b1f7220 */ /* 0x041fe20000410000 */
[----:B------:R0:W-:Y:S04]  /*327f0*/  ST.E desc[UR4][R14.64+0x1e0], R9 ;  /* 0x0001e0090e007985 */ /* 0x0001e8000c101904 */
[----:B------:R1:W-:Y:S04]  /*32800*/  ST.E desc[UR4][R14.64+0x1e4], R13 ;  /* 0x0001e40d0e007985 */ /* 0x0003e8000c101904 */
[----:B0-----:R-:W3:Y:S04]  /*32810*/  LD.E R9, desc[UR6][R14.64+0x8] ;  /* 0x000008060e097980 */ /* 0x001ee8000c101900 */
[----:B-1----:R-:W4:Y:S01]  /*32820*/  LD.E R13, desc[UR6][R14.64+0xc] ;  /* 0x00000c060e0d7980 */ /* 0x002f22000c101900 */
[----:B--2---:R-:W-:-:S05]  /*32830*/  FMUL.FTZ R11, R11, R8 ;  /* 0x000000080b0b7220 */ /* 0x004fca0000410000 */
[----:B------:R0:W-:Y:S04]  /*32840*/  ST.E desc[UR4][R14.64+0x1f4], R11 ;  /* 0x0001f40b0e007985 */ /* 0x0001e8000c101904 */
[----:B0-----:R-:W2:Y:S01]  /*32850*/  LD.E R11, desc[UR6][R14.64+0x18] ;  /* 0x000018060e0b7980 */ /* 0x001ea2000c101900 */
[C---:B---3--:R-:W-:Y:S01]  /*32860*/  FMUL.FTZ R9, R12.reuse, R9 ;  /* 0x000000090c097220 */ /* 0x048fe20000410000 */
[----:B----4-:R-:W-:-:S04]  /*32870*/  FMUL.FTZ R13, R12, R13 ;  /* 0x0000000d0c0d7220 */ /* 0x010fc80000410000 */
        /* <DEDUP_REMOVED lines=60> */
[----:B0-----:R-:W2:Y:S04]  /*32c40*/  LD.E R11, desc[UR6][R14.64+0xbc] ;  /* 0x0000bc060e0b7980 */ /* 0x001ea8000c101900 */
[----:B------:R-:W-:Y:S04]  /*32c50*/  ST.E desc[UR18][R14.64+0xf4], R33 ;  /* 0x0000f4210e007985 */ /* 0x000fe8000c101912 */
[----:B------:R-:W-:Y:S04]  /*32c60*/  ST.E desc[UR10][R14.64+0x114], R25 ;  /* 0x000114190e007985 */ /* 0x000fe8000c10190a */
[----:B------:R-:W-:Y:S04]  /*32c70*/  ST.E desc[UR12][R14.64+0x120], R27 ;  /* 0x0001201b0e007985 */ /* 0x000fe8000c10190c */
[----:B------:R-:W-:Y:S04]  /*32c80*/  ST.E desc[UR14][R14.64+0x124], R29 ;  /* 0x0001241d0e007985 */ /* 0x000fe8000c10190e */
[----:B------:R-:W-:Y:S04]  /*32c90*/  ST.E desc[UR16][R14.64+0x130], R31 ;  /* 0x0001301f0e007985 */ /* 0x000fe8000c101910 */
[----:B------:R-:W-:Y:S01]  /*32ca0*/  ST.E desc[UR4][R14.64+0x1f0], R21 ;  /* 0x0001f0150e007985 */ /* 0x000fe2000c101904 */
[C---:B---3--:R-:W-:Y:S01]  /*32cb0*/  FMUL.FTZ R9, R12.reuse, R9 ;  /* 0x000000090c097220 */ /* 0x048fe20000410000 */
[----:B----4-:R-:W-:-:S04]  /*32cc0*/  FMUL.FTZ R13, R12, R13 ;  /* 0x0000000d0c0d7220 */ /* 0x010fc80000410000 */
[----:B------:R0:W-:Y:S04]  /*32cd0*/  ST.E desc[UR4][R14.64+0xac], R9 ;  /* 0x0000ac090e007985 */ /* 0x0001e8000c101904 */
[----:B------:R1:W-:Y:S01]  /*32ce0*/  ST.E desc[UR4][R14.64+0xb8], R13 ;  /* 0x0000b80d0e007985 */ /* 0x0003e2000c101904 */
[----:B--2---:R-:W-:-:S05]  /*32cf0*/  FMUL.FTZ R11, R12, R11 ;  /* 0x0000000b0c0b7220 */ /* 0x004fca0000410000 */
[----:B------:R2:W-:Y:S04]  /*32d00*/  ST.E desc[UR4][R14.64+0xbc], R11 ;  /* 0x0000bc0b0e007985 */ /* 0x0005e8000c101904 */
[----:B0-----:R-:W3:Y:S02]  /*32d10*/  LD.E R9, desc[UR6][R14.64+0xc8] ;  /* 0x0000c8060e097980 */ /* 0x001ee4000c101900 */
[----:B---3--:R-:W-:-:S05]  /*32d20*/  FMUL.FTZ R9, R12, R9 ;  /* 0x000000090c097220 */ /* 0x008fca0000410000 */
[----:B------:R0:W-:Y:S04]  /*32d30*/  ST.E desc[UR4][R14.64+0xc8], R9 ;  /* 0x0000c8090e007985 */ /* 0x0001e8000c101904 */
[----:B-1----:R-:W3:Y:S02]  /*32d40*/  LD.E R13, desc[UR6][R14.64+0xcc] ;  /* 0x0000cc060e0d7980 */ /* 0x002ee4000c101900 */
[----:B---3--:R-:W-:-:S05]  /*32d50*/  FMUL.FTZ R13, R12, R13 ;  /* 0x0000000d0c0d7220 */ /* 0x008fca0000410000 */
[----:B------:R1:W-:Y:S04]  /*32d60*/  ST.E desc[UR4][R14.64+0xcc], R13 ;  /* 0x0000cc0d0e007985 */ /* 0x0003e8000c101904 */
[----:B--2---:R-:W2:Y:S02]  /*32d70*/  LD.E R11, desc[UR6][R14.64+0xd8] ;  /* 0x0000d8060e0b7980 */ /* 0x004ea4000c101900 */
        /* <DEDUP_REMOVED lines=109> */
[----:B------:R-:W-:Y:S04]  /*33450*/  ST.E desc[UR4][R14.64+0x1f8], R21 ;  /* 0x0001f8150e007985 */ /* 0x000fe8000c101904 */
[----:B0-----:R-:W2:Y:S02]  /*33460*/  LD.E R9, desc[UR6][R14.64+0x1fc] ;  /* 0x0001fc060e097980 */ /* 0x001ea4000c101900 */
[----:B--2---:R-:W-:-:S05]  /*33470*/  FMUL.FTZ R25, R12, R9 ;  /* 0x000000090c197220 */ /* 0x004fca0000410000 */
[----:B------:R0:W-:Y:S04]  /*33480*/  ST.E desc[UR4][R14.64+0x1fc], R25 ;  /* 0x0001fc190e007985 */ /* 0x0001e8000c101904 */
[----:B------:R-:W2:Y:S04]  /*33490*/  LDL.64 R8, [R7+0x88] ;  /* 0x0000880007087983 */ /* 0x000ea80000100a00 */
[----:B-1----:R-:W3:Y:S04]  /*334a0*/  LDL.64 R12, [R7] ;  /* 0x00000000070c7983 */ /* 0x002ee80000100a00 */
[----:B------:R-:W4:Y:S04]  /*334b0*/  LDL.64 R10, [R7+0x90] ;  /* 0x00009000070a7983 */ /* 0x000f280000100a00 */
[----:B--2---:R-:W2:Y:S04]  /*334c0*/  LD.E R27, desc[UR4][R8.64] ;  /* 0x00000004081b7980 */ /* 0x004ea8000c101900 */
[----:B---3--:R-:W3:Y:S04]  /*334d0*/  LD.E R13, desc[UR6][R12.64] ;  /* 0x000000060c0d7980 */ /* 0x008ee8000c101900 */
[----:B----4-:R-:W3:Y:S04]  /*334e0*/  LD.E.64 R10, desc[UR4][R10.64] ;  /* 0x000000040a0a7980 */ /* 0x010ee8000c101b00 */
[----:B--2---:R1:W-:Y:S04]  /*334f0*/  ST.E desc[UR8][R8.64], R27 ;  /* 0x0000001b08007985 */ /* 0x0043e8000c101908 */
[----:B0-----:R-:W2:Y:S04]  /*33500*/  LD.E R15, desc[UR10][R8.64+0x4] ;  /* 0x0000040a080f7980 */ /* 0x001ea8000c101900 */
[----:B--2---:R0:W-:Y:S04]  /*33510*/  ST.E desc[UR4][R8.64+0x4], R15 ;  /* 0x0000040f08007985 */ /* 0x0041e8000c101904 */
[----:B------:R-:W2:Y:S04]  /*33520*/  LD.E R21, desc[UR6][R8.64+0x8] ;  /* 0x0000080608157980 */ /* 0x000ea8000c101900 */
[----:B--2---:R2:W-:Y:S04]  /*33530*/  ST.E desc[UR4][R8.64+0x8], R21 ;  /* 0x0000081508007985 */ /* 0x0045e8000c101904 */
[----:B------:R-:W4:Y:S04]  /*33540*/  LD.E R25, desc[UR6][R8.64+0xc] ;  /* 0x00000c0608197980 */ /* 0x000f28000c101900 */
[----:B----4-:R4:W-:Y:S04]  /*33550*/  ST.E desc[UR4][R8.64+0xc], R25 ;  /* 0x00000c1908007985 */ /* 0x0109e8000c101904 */
[----:B-1----:R-:W3:Y:S04]  /*33560*/  LD.E R27, desc[UR6][R8.64+0x10] ;  /* 0x00001006081b7980 */ /* 0x002ee8000c101900 */
[----:B---3--:R1:W-:Y:S04]  /*33570*/  ST.E desc[UR4][R8.64+0x10], R27 ;  /* 0x0000101b08007985 */ /* 0x0083e8000c101904 */
[----:B0-----:R-:W3:Y:S04]  /*33580*/  LD.E R15, desc[UR6][R8.64+0x14] ;  /* 0x00001406080f7980 */ /* 0x001ee8000c101900 */
[----:B---3--:R0:W-:Y:S04]  /*33590*/  ST.E desc[UR4][R8.64+0x14], R15 ;  /* 0x0000140f08007985 */ /* 0x0081e8000c101904 */
[----:B--2---:R-:W2:Y:S04]  /*335a0*/  LD.E R21, desc[UR6][R8.64+0x18] ;  /* 0x0000180608157980 */ /* 0x004ea8000c101900 */
[----:B--2---:R2:W-:Y:S04]  /*335b0*/  ST.E desc[UR4][R8.64+0x18], R21 ;  /* 0x0000181508007985 */ /* 0x0045e8000c101904 */
[----:B----4-:R-:W3:Y:S04]  /*335c0*/  LD.E R25, desc[UR6][R8.64+0x1c] ;  /* 0x00001c0608197980 */ /* 0x010ee8000c101900 */
[----:B---3--:R3:W-:Y:S04]  /*335d0*/  ST.E desc[UR4][R8.64+0x1c], R25 ;  /* 0x00001c1908007985 */ /* 0x0087e8000c101904 */
[----:B-1----:R-:W4:Y:S04]  /*335e0*/  LD.E R27, desc[UR6][R8.64+0x20] ;  /* 0x00002006081b7980 */ /* 0x002f28000c101900 */
[----:B----4-:R1:W-:Y:S04]  /*335f0*/  ST.E desc[UR4][R8.64+0x20], R27 ;  /* 0x0000201b08007985 */ /* 0x0103e8000c101904 */
[----:B0-----:R-:W4:Y:S04]  /*33600*/  LD.E R15, desc[UR6][R8.64+0x24] ;  /* 0x00002406080f7980 */ /* 0x001f28000c101900 */
[----:B----4-:R0:W-:Y:S04]  /*33610*/  ST.E desc[UR4][R8.64+0x24], R15 ;  /* 0x0000240f08007985 */ /* 0x0101e8000c101904 */
[----:B--2---:R-:W2:Y:S04]  /*33620*/  LD.E R21, desc[UR6][R8.64+0x28] ;  /* 0x0000280608157980 */ /* 0x004ea8000c101900 */
[----:B--2---:R2:W-:Y:S04]  /*33630*/  ST.E desc[UR4][R8.64+0x28], R21 ;  /* 0x0000281508007985 */ /* 0x0045e8000c101904 */
[----:B---3--:R-:W3:Y:S04]  /*33640*/  LD.E R25, desc[UR6][R8.64+0x2c] ;  /* 0x00002c0608197980 */ /* 0x008ee8000c101900 */
        /* <DEDUP_REMOVED lines=226> */
[----:B----4-:R-:W-:Y:S04]  /*34470*/  ST.E desc[UR4][R8.64+0x1f0], R27 ;  /* 0x0001f01b08007985 */ /* 0x010fe8000c101904 */
[----:B0-----:R-:W4:Y:S04]  /*34480*/  LD.E R15, desc[UR6][R8.64+0x1f4] ;  /* 0x0001f406080f7980 */ /* 0x001f28000c101900 */
[----:B----4-:R-:W-:Y:S04]  /*34490*/  ST.E desc[UR4][R8.64+0x1f4], R15 ;  /* 0x0001f40f08007985 */ /* 0x010fe8000c101904 */
[----:B--2---:R-:W2:Y:S01]  /*344a0*/  LD.E R21, desc[UR6][R8.64+0x1f8] ;  /* 0x0001f80608157980 */ /* 0x004ea2000c101900 */
[----:B------:R-:W-:-:S02]  /*344b0*/  R2UR UR20, R4 ;  /* 0x00000000041472ca */ /* 0x000fc400000e0000 */
[C---:B------:R-:W-:Y:S02]  /*344c0*/  R2UR UR21, R5.reuse ;  /* 0x00000000051572ca */ /* 0x040fe400000e0000 */
[C---:B------:R-:W-:Y:S02]  /*344d0*/  R2UR UR22, R4.reuse ;  /* 0x00000000041672ca */ /* 0x040fe400000e0000 */
[C---:B------:R-:W-:Y:S02]  /*344e0*/  R2UR UR23, R5.reuse ;  /* 0x00000000051772ca */ /* 0x040fe400000e0000 */
[C---:B------:R-:W-:Y:S02]  /*344f0*/  R2UR UR24, R4.reuse ;  /* 0x00000000041872ca */ /* 0x040fe400000e0000 */
[----:B------:R-:W-:Y:S01]  /*34500*/  R2UR UR25, R5 ;  /* 0x00000000051972ca */ /* 0x000fe200000e0000 */
[----:B--2---:R-:W-:Y:S04]  /*34510*/  ST.E desc[UR4][R8.64+0x1f8], R21 ;  /* 0x0001f81508007985 */ /* 0x004fe8000c101904 */
[----:B---3--:R-:W2:Y:S01]  /*34520*/  LD.E R25, desc[UR6][R8.64+0x1fc] ;  /* 0x0001fc0608197980 */ /* 0x008ea2000c101900 */
[----:B------:R-:W-:-:S02]  /*34530*/  R2UR UR26, R4 ;  /* 0x00000000041a72ca */ /* 0x000fc400000e0000 */
[C---:B------:R-:W-:Y:S02]  /*34540*/  R2UR UR27, R5.reuse ;  /* 0x00000000051b72ca */ /* 0x040fe400000e0000 */
[C---:B------:R-:W-:Y:S02]  /*34550*/  R2UR UR28, R4.reuse ;  /* 0x00000000041c72ca */ /* 0x040fe400000e0000 */
[C---:B------:R-:W-:Y:S02]  /*34560*/  R2UR UR29, R5.reuse ;  /* 0x00000000051d72ca */ /* 0x040fe400000e0000 */
[C---:B------:R-:W-:Y:S02]  /*34570*/  R2UR UR30, R4.reuse ;  /* 0x00000000041e72ca */ /* 0x040fe400000e0000 */
[----:B------:R-:W-:Y:S02]  /*34580*/  R2UR UR31, R5 ;  /* 0x00000000051f72ca */ /* 0x000fe400000e0000 */
        /* <DEDUP_REMOVED lines=22> */
[----:B------:R-:W-:Y:S02]  /*346f0*/  R2UR UR58, R4 ;  /* 0x00000000043a72ca */ /* 0x000fe400000e0000 */
[----:B------:R-:W-:Y:S01]  /*34700*/  R2UR UR59, R5 ;  /* 0x00000000053b72ca */ /* 0x000fe200000e0000 */
[----:B--2---:R0:W-:Y:S04]  /*34710*/  ST.E desc[UR4][R8.64+0x1fc], R25 ;  /* 0x0001fc1908007985 */ /* 0x0041e8000c101904 */
[----:B------:R-:W2:Y:S04]  /*34720*/  LD.E R24, desc[UR6][R8.64] ;  /* 0x0000000608187980 */ /* 0x000ea8000c101900 */
[----:B------:R-:W2:Y:S04]  /*34730*/  LD.E R26, desc[UR10][R8.64+0x8] ;  /* 0x0000080a081a7980 */ /* 0x000ea8000c101900 */
[----:B0-----:R-:W2:Y:S04]  /*34740*/  LD.E R25, desc[UR8][R8.64+0x4] ;  /* 0x0000040808197980 */ /* 0x001ea8000c101900 */
[----:B------:R-:W2:Y:S04]  /*34750*/  LD.E R27, desc[UR12][R8.64+0xc] ;  /* 0x00000c0c081b7980 */ /* 0x000ea8000c101900 */
        /* <DEDUP_REMOVED lines=123> */
[----:B------:R-:W2:Y:S01]  /*34f10*/  LD.E R151, desc[UR56][R8.64+0x1fc] ;  /* 0x0001fc3808977980 */ /* 0x000ea2000c101900 */
[----:B------:R-:W-:Y:S01]  /*34f20*/  IMAD R10, R13, 0x1000, R10 ;  /* 0x000010000d0a7824 */ /* 0x000fe200078e020a */
[----:B------:R-:W-:-:S04]  /*34f30*/  R2UR UR7, R11 ;  /* 0x000000000b0772ca */ /* 0x000fc800000e0000 */
[----:B------:R-:W-:Y:S02]  /*34f40*/  R2UR UR6, R10 ;  /* 0x000000000a0672ca */ /* 0x000fe400000e0000 */
        /* <DEDUP_REMOVED lines=48> */
[----:B------:R-:W-:Y:S02]  /*35250*/  R2UR UR14, R4 ;  /* 0x00000000040e72ca */ /* 0x000fe400000e0000 */
[----:B------:R-:W-:Y:S01]  /*35260*/  R2UR UR15, R5 ;  /* 0x00000000050f72ca */ /* 0x000fe200000e0000 */
[----:B--2---:R-:W-:-:S06]  /*35270*/  WARPGROUP.ARRIVE ;  /* 0x00000000000079c5 */ /* 0x004fcc0000000000 */
[----:B------:R-:W-:Y:S01]  /*35280*/  HGMMA.64x256x16.F32.BF16 R24, R156, gdesc[UR4].tnspB, R24, gsb0 ;  /* 0x43e000049c187df0 */ /* 0x000fe20008001818 */
[----:B------:R-:W-:Y:S02]  /*35290*/  VIADD R12, R10, 0x80 ;  /* 0x000000800a0c7836 */ /* 0x000fe40000000000 */
[----:B------:R-:W-:-:S03]  /*352a0*/  IMAD.MOV.U32 R13, RZ, RZ, R11 ;  /* 0x000000ffff0d7224 */ /* 0x000fc600078e000b */
[----:B------:R-:W-:Y:S02]  /*352b0*/  R2UR UR6, R12 ;  /* 0x000000000c0672ca */ /* 0x000fe400000e0000 */
[----:B------:R-:W-:Y:S01]  /*352c0*/  R2UR UR7, R13 ;  /* 0x000000000d0772ca */ /* 0x000fe200000e0000 */
[----:B------:R-:W-:Y:S02]  /*352d0*/  WARPGROUP.DEPBAR.LE gsb0, 0x0 ;  /* 0x00008000000079c5 */ /* 0x000fe40000010000 */
[----:B------:R-:W-:Y:S04]  /*352e0*/  ST.E desc[UR12][R8.64], R24 ;  /* 0x0000001808007985 */ /* 0x000fe8000c10190c */
[----:B------:R-:W-:Y:S04]  /*352f0*/  ST.E desc[UR58][R8.64+0x4], R25 ;  /* 0x0000041908007985 */ /* 0x000fe8000c10193a */
[----:B------:R-:W-:Y:S04]  /*35300*/  ST.E desc[UR56][R8.64+0x8], R26 ;  /* 0x0000081a08007985 */ /* 0x000fe8000c101938 */
[----:B------:R-:W-:Y:S04]  /*35310*/  ST.E desc[UR10][R8.64+0xc], R27 ;  /* 0x00000c1b08007985 */ /* 0x000fe8000c10190a */
[----:B------:R-:W-:Y:S04]  /*35320*/  ST.E desc[UR8][R8.64+0x10], R28 ;  /* 0x0000101c08007985 */ /* 0x000fe8000c101908 */
[----:B------:R-:W-:Y:S04]  /*35330*/  ST.E desc[UR4][R8.64+0x14], R29 ;  /* 0x0000141d08007985 */ /* 0x000fe8000c101904 */
[----:B------:R-:W-:Y:S04]  /*35340*/  ST.E desc[UR54][R8.64+0x18], R30 ;  /* 0x0000181e08007985 */ /* 0x000fe8000c101936 */
[----:B------:R-:W-:Y:S04]  /*35350*/  ST.E desc[UR52][R8.64+0x1c], R31 ;  /* 0x00001c1f08007985 */ /* 0x000fe8000c101934 */
[----:B------:R-:W-:Y:S01]  /*35360*/  ST.E desc[UR50][R8.64+0x20], R32 ;  /* 0x0000202008007985 */ /* 0x000fe2000c101932 */
[----:B------:R-:W-:-:S03]  /*35370*/  R2UR UR12, R4 ;  /* 0x00000000040c72ca */ /* 0x000fc600000e0000 */
[----:B------:R-:W-:Y:S01]  /*35380*/  ST.E desc[UR48][R8.64+0x24], R33 ;  /* 0x0000242108007985 */ /* 0x000fe2000c101930 */
[----:B------:R-:W-:-:S03]  /*35390*/  R2UR UR13, R5 ;  /* 0x00000000050d72ca */ /* 0x000fc600000e0000 */
[----:B------:R-:W-:Y:S01]  /*353a0*/  ST.E desc[UR46][R8.64+0x28], R34 ;  /* 0x0000282208007985 */ /* 0x000fe2000c10192e */
[----:B------:R-:W-:-:S03]  /*353b0*/  R2UR UR58, R4 ;  /* 0x00000000043a72ca */ /* 0x000fc600000e0000 */
[----:B------:R-:W-:Y:S01]  /*353c0*/  ST.E desc[UR44][R8.64+0x2c], R35 ;  /* 0x00002c2308007985 */ /* 0x000fe2000c10192c */
[----:B------:R-:W-:-:S03]  /*353d0*/  R2UR UR59, R5 ;  /* 0x00000000053b72ca */ /* 0x000fc600000e0000 */
[----:B------:R-:W-:Y:S01]  /*353e0*/  ST.E desc[UR42][R8.64+0x30], R36 ;  /* 0x0000302408007985 */ /* 0x000fe2000c10192a */
[C---:B------:R-:W-:Y:S02]  /*353f0*/  R2UR UR56, R4.reuse ;  /* 0x00000000043872ca */ /* 0x040fe400000e0000 */
[C---:B------:R-:W-:Y:S01]  /*35400*/  R2UR UR57, R5.reuse ;  /* 0x00000000053972ca */ /* 0x040fe200000e0000 */
[----:B------:R-:W-:Y:S01]  /*35410*/  ST.E desc[UR38][R8.64+0x34], R37 ;  /* 0x0000342508007985 */ /* 0x000fe2000c101926 */
[C---:B------:R-:W-:Y:S02]  /*35420*/  R2UR UR10, R4.reuse ;  /* 0x00000000040a72ca */ /* 0x040fe400000e0000 */
[C---:B------:R-:W-:Y:S01]  /*35430*/  R2UR UR11, R5.reuse ;  /* 0x00000000050b72ca */ /* 0x040fe200000e0000 */
[----:B------:R-:W-:Y:S01]  /*35440*/  ST.E desc[UR34][R8.64+0x38], R38 ;  /* 0x0000382608007985 */ /* 0x000fe2000c101922 */
[C---:B------:R-:W-:Y:S02]  /*35450*/  R2UR UR8, R4.reuse ;  /* 0x00000000040872ca */ /* 0x040fe400000e0000 */
[----:B------:R-:W-:Y:S01]  /*35460*/  R2UR UR9, R5 ;  /* 0x00000000050972ca */ /* 0x000fe200000e0000 */
[----:B------:R-:W-:Y:S01]  /*35470*/  ST.E desc[UR32][R8.64+0x3c], R39 ;  /* 0x00003c2708007985 */ /* 0x000fe2000c101920 */
[----:B------:R-:W-:-:S02]  /*35480*/  R2UR UR4, R4 ;  /* 0x00000000040472ca */ /* 0x000fc400000e0000 */
        /* <DEDUP_REMOVED lines=290> */
[----:B------:R-:W-:Y:S02]  /*366b0*/  R2UR UR56, R4 ;  /* 0x00000000043872ca */ /* 0x000fe400000e0000 */
[----:B------:R-:W-:Y:S01]  /*366c0*/  R2UR UR57, R5 ;  /* 0x00000000053972ca */ /* 0x000fe200000e0000 */
        /* <DEDUP_REMOVED lines=14> */
[----:B------:R0:W-:Y:S02]  /*367b0*/  ST.E desc[UR56][R8.64+0x1fc], R151 ;  /* 0x0001fc9708007985 */ /* 0x0001e4000c101938 */
[----:B0-----:R-:W-:-:S06]  /*367c0*/  WARPGROUP.ARRIVE ;  /* 0x00000000000079c5 */ /* 0x001fcc0000000000 */
[----:B------:R-:W-:Y:S01]  /*367d0*/  HGMMA.64x256x16.F32.BF16 R24, R160, gdesc[UR4].tnspB, R24, gsb0 ;  /* 0x43e00004a0187df0 */ /* 0x000fe20008001818 */
        /* <DEDUP_REMOVED lines=48> */
[----:B------:R-:W-:Y:S02]  /*36ae0*/  R2UR UR14, R4 ;  /* 0x00000000040e72ca */ /* 0x000fe400000e0000 */
[----:B------:R-:W-:Y:S01]  /*36af0*/  R2UR UR15, R5 ;  /* 0x00000000050f72ca */ /* 0x000fe200000e0000 */
        /* <DEDUP_REMOVED lines=391> */
[----:B------:R-:W-:Y:S01]  /*38370*/  VIADD R10, R10, 0x180 ;  /* 0x000001800a0a7836 */ /* 0x000fe20000000000 */
[----:B------:R-:W-:-:S04]  /*38380*/  R2UR UR7, R11 ;  /* 0x000000000b0772ca */ /* 0x000fc800000e0000 */
        /* <DEDUP_REMOVED lines=359> */
[----:B------:R-:W-:Y:S01]  /*39a00*/  R2UR UR25, R5 ;  /* 0x00000000051972ca */ /* 0x000fe200000e0000 */
[----:B------:R-:W-:Y:S02]  /*39a10*/  WARPGROUP.DEPBAR.LE gsb0, 0x0 ;  /* 0x00008000000079c5 */ /* 0x000fe40000010000 */
[----:B------:R-:W-:Y:S01]  /*39a20*/  ST.E desc[UR4][R8.64], R24 ;  /* 0x0000001808007985 */ /* 0x000fe2000c101904 */
[----:B------:R-:W-:-:S02]  /*39a30*/  R2UR UR4, R4 ;  /* 0x00000000040472ca */ /* 0x000fc400000e0000 */
[----:B------:R-:W-:Y:S01]  /*39a40*/  R2UR UR5, R5 ;  /* 0x00000000050572ca */ /* 0x000fe200000e0000 */
[----:B------:R-:W-:Y:S04]  /*39a50*/  ST.E desc[UR6][R8.64+0x4], R25 ;  /* 0x0000041908007985 */ /* 0x000fe8000c101906 */
[----:B------:R-:W-:Y:S04]  /*39a60*/  ST.E desc[UR8][R8.64+0x8], R26 ;  /* 0x0000081a08007985 */ /* 0x000fe8000c101908 */
[----:B------:R-:W-:Y:S01]  /*39a70*/  ST.E desc[UR10][R8.64+0xc], R27 ;  /* 0x00000c1b08007985 */ /* 0x000fe2000c10190a */
[----:B------:R-:W-:-:S03]  /*39a80*/  R2UR UR6, R4 ;  /* 0x00000000040672ca */ /* 0x000fc600000e0000 */
[----:B------:R-:W-:Y:S01]  /*39a90*/  ST.E desc[UR12][R8.64+0x10], R28 ;  /* 0x0000101c08007985 */ /* 0x000fe2000c10190c */
[----:B------:R-:W-:-:S03]  /*39aa0*/  R2UR UR7, R5 ;  /* 0x00000000050772ca */ /* 0x000fc600000e0000 */
        /* <DEDUP_REMOVED lines=21> */
[C---:B------:R-:W-:Y:S02]  /*39c00*/  R2UR UR20, R4.reuse ;  /* 0x00000000041472ca */ /* 0x040fe400000e0000 */
[----:B------:R-:W-:Y:S01]  /*39c10*/  R2UR UR21, R5 ;  /* 0x00000000051572ca */ /* 0x000fe200000e0000 */
[----:B------:R-:W-:Y:S01]  /*39c20*/  ST.E desc[UR6][R8.64+0x30], R36 ;  /* 0x0000302408007985 */ /* 0x000fe2000c101906 */
[----:B------:R-:W-:-:S02]  /*39c30*/  R2UR UR22, R4 ;  /* 0x00000000041672ca */ /* 0x000fc400000e0000 */
[C---:B------:R-:W-:Y:S02]  /*39c40*/  R2UR UR23, R5.reuse ;  /* 0x00000000051772ca */ /* 0x040fe400000e0000 */
[C---:B------:R-:W-:Y:S02]  /*39c50*/  R2UR UR24, R4.reuse ;  /* 0x00000000041872ca */ /* 0x040fe400000e0000 */
[C---:B------:R-:W-:Y:S02]  /*39c60*/  R2UR UR25, R5.reuse ;  /* 0x00000000051972ca */ /* 0x040fe400000e0000 */
[C---:B------:R-:W-:Y:S02]  /*39c70*/  R2UR UR6, R4.reuse ;  /* 0x00000000040672ca */ /* 0x040fe400000e0000 */
[----:B------:R-:W-:Y:S01]  /*39c80*/  R2UR UR7, R5 ;  /* 0x00000000050772ca */ /* 0x000fe200000e0000 */
[----:B------:R-:W-:Y:S01]  /*39c90*/  ST.E desc[UR8][R8.64+0x34], R37 ;  /* 0x0000342508007985 */ /* 0x000fe2000c101908 */
[----:B------:R-:W-:-:S02]  /*39ca0*/  R2UR UR8, R4 ;  /* 0x00000000040872ca */ /* 0x000fc400000e0000 */
[----:B------:R-:W-:Y:S01]  /*39cb0*/  R2UR UR9, R5 ;  /* 0x00000000050972ca */ /* 0x000fe200000e0000 */
        /* <DEDUP_REMOVED lines=28> */
[C---:B------:R-:W-:Y:S01]  /*39e80*/  R2UR UR21, R5.reuse ;  /* 0x00000000051572ca */ /* 0x040fe200000e0000 */
[----:B------:R-:W-:Y:S01]  /*39e90*/  ST.E desc[UR4][R8.64+0x64], R49 ;  /* 0x0000643108007985 */ /* 0x000fe2000c101904 */
[C---:B------:R-:W-:Y:S02]  /*39ea0*/  R2UR UR22, R4.reuse ;  /* 0x00000000041672ca */ /* 0x040fe400000e0000 */
[C---:B------:R-:W-:Y:S01]  /*39eb0*/  R2UR UR23, R5.reuse ;  /* 0x00000000051772ca */ /* 0x040fe200000e0000 */
[----:B------:R-:W-:Y:S01]  /*39ec0*/  ST.E desc[UR6][R8.64+0x68], R50 ;  /* 0x0000683208007985 */ /* 0x000fe2000c101906 */
[C---:B------:R-:W-:Y:S02]  /*39ed0*/  R2UR UR24, R4.reuse ;  /* 0x00000000041872ca */ /* 0x040fe400000e0000 */
[----:B------:R-:W-:Y:S02]  /*39ee0*/  R2UR UR25, R5 ;  /* 0x00000000051972ca */ /* 0x000fe400000e0000 */
[----:B------:R-:W-:-:S02]  /*39ef0*/  R2UR UR4, R4 ;  /* 0x00000000040472ca */ /* 0x000fc400000e0000 */
[C---:B------:R-:W-:Y:S02]  /*39f00*/  R2UR UR5, R5.reuse ;  /* 0x00000000050572ca */ /* 0x040fe400000e0000 */
[C---:B------:R-:W-:Y:S02]  /*39f10*/  R2UR UR6, R4.reuse ;  /* 0x00000000040672ca */ /* 0x040fe400000e0000 */
        /* <DEDUP_REMOVED lines=9> */
[----:B------:R-:W-:Y:S04]  /*39fb0*/  ST.E desc[UR20][R8.64+0x84], R57 ;  /* 0x0000843908007985 */ /* 0x000fe8000c101914 */
[----:B------:R-:W-:Y:S04]  /*39fc0*/  ST.E desc[UR22][R8.64+0x88], R58 ;  /* 0x0000883a08007985 */ /* 0x000fe8000c101916 */
[----:B------:R-:W-:Y:S01]  /*39fd0*/  ST.E desc[UR24][R8.64+0x8c], R59 ;  /* 0x00008c3b08007985 */ /* 0x000fe2000c101918 */
[----:B------:R-:W-:-:S03]  /*39fe0*/  R2UR UR10, R4 ;  /* 0x00000000040a72ca */ /* 0x000fc600000e0000 */
[----:B------:R-:W-:Y:S01]  /*39ff0*/  ST.E desc[UR4][R8.64+0x90], R60 ;  /* 0x0000903c08007985 */ /* 0x000fe2000c101904 */
[C---:B------:R-:W-:Y:S02]  /*3a000*/  R2UR UR4, R4.reuse ;  /* 0x00000000040472ca */ /* 0x040fe400000e0000 */
[C---:B------:R-:W-:Y:S01]  /*3a010*/  R2UR UR5, R5.reuse ;  /* 0x00000000050572ca */ /* 0x040fe200000e0000 */
[----:B------:R-:W-:Y:S01]  /*3a020*/  ST.E desc[UR6][R8.64+0x94], R61 ;  /* 0x0000943d08007985 */ /* 0x000fe2000c101906 */
        /* <DEDUP_REMOVED lines=267> */
[----:B------:R-:W2:Y:S01]  /*3b0e0*/  LD.E R21, desc[UR28][R8.64+0x1fc] ;  /* 0x0001fc1c08157980 */ /* 0x000ea2000c101900 */
[----:B------:R-:W-:-:S02]  /*3b0f0*/  R2UR UR6, R4 ;  /* 0x00000000040672ca */ /* 0x000fc400000e0000 */
[C---:B------:R-:W-:Y:S02]  /*3b100*/  R2UR UR7, R5.reuse ;  /* 0x00000000050772ca */ /* 0x040fe400000e0000 */
[----:B------:R-:W-:Y:S02]  /*3b110*/  R2UR UR4, R4 ;  /* 0x00000000040472ca */ /* 0x000fe400000e0000 */
[----:B------:R-:W-:-:S09]  /*3b120*/  R2UR UR5, R5 ;  /* 0x00000000050572ca */ /* 0x000fd200000e0000 */
[----:B--2---:R0:W-:Y:S04]  /*3b130*/  ST.E desc[UR6][R8.64+0x1fc], R21 ;  /* 0x0001fc1508007985 */ /* 0x0041e8000c101906 */
[----:B------:R-:W2:Y:S01]  /*3b140*/  LD.E R11, desc[UR4][R8.64] ;  /* 0x00000004080b7980 */ /* 0x000ea2000c101900 */
[C---:B------:R-:W-:Y:S02]  /*3b150*/  R2UR UR4, R4.reuse ;  /* 0x00000000040472ca */ /* 0x040fe400000e0000 */
        /* <DEDUP_REMOVED lines=10> */
[----:B------:R-:W3:Y:S01]  /*3b200*/  LD.E R15, desc[UR6][R8.64+0x8] ;  /* 0x00000806080f7980 */ /* 0x000ee2000c101900 */
[C---:B------:R-:W-:Y:S02]  /*3b210*/  R2UR UR4, R4.reuse ;  /* 0x00000000040472ca */ /* 0x040fe400000e0000 */
[C---:B------:R-:W-:Y:S02]  /*3b220*/  R2UR UR5, R5.reuse ;  /* 0x00000000050572ca */ /* 0x040fe400000e0000 */
[----:B------:R-:W-:Y:S02]  /*3b230*/  R2UR UR6, R4 ;  /* 0x00000000040672ca */ /* 0x000fe400000e0000 */
[----:B------:R-:W-:-:S09]  /*3b240*/  R2UR UR7, R5 ;  /* 0x00000000050772ca */ /* 0x000fd200000e0000 */
[----:B---3--:R3:W-:Y:S04]  /*3b250*/  ST.E desc[UR4][R8.64+0x8], R15 ;  /* 0x0000080f08007985 */ /* 0x0087e8000c101904 */
[----:B0-----:R-:W4:Y:S01]  /*3b260*/  LD.E R21, desc[UR6][R8.64+0xc] ;  /* 0x00000c0608157980 */ /* 0x001f22000c101900 */
[C---:B------:R-:W-:Y:S02]  /*3b270*/  R2UR UR4, R4.reuse ;  /* 0x00000000040472ca */ /* 0x040fe400000e0000 */
[C---:B------:R-:W-:Y:S02]  /*3b280*/  R2UR UR5, R5.reuse ;  /* 0x00000000050572ca */ /* 0x040fe400000e0000 */
[----:B------:R-:W-:Y:S02]  /*3b290*/  R2UR UR6, R4 ;  /* 0x00000000040672ca */ /* 0x000fe400000e0000 */
[----:B------:R-:W-:-:S09]  /*3b2a0*/  R2UR UR7, R5 ;  /* 0x00000000050772ca */ /* 0x000fd200000e0000 */
[----:B----4-:R0:W-:Y:S04]  /*3b2b0*/  ST.E desc[UR4][R8.64+0xc], R21 ;  /* 0x00000c1508007985 */ /* 0x0101e8000c101904 */
[----:B-1----:R-:W4:Y:S01]  /*3b2c0*/  LD.E R11, desc[UR6][R8.64+0x10] ;  /* 0x00001006080b7980 */ /* 0x002f22000c101900 */
[C---:B------:R-:W-:Y:S02]  /*3b2d0*/  R2UR UR4, R4.reuse ;  /* 0x00000000040472ca */ /* 0x040fe400000e0000 */
[C---:B------:R-:W-:Y:S02]  /*3b2e0*/  R2UR UR5, R5.reuse ;  /* 0x00000000050572ca */ /* 0x040fe400000e0000 */
[----:B------:R-:W-:Y:S02]  /*3b2f0*/  R2UR UR6, R4 ;  /* 0x00000000040672ca */ /* 0x000fe400000e0000 */
[----:B------:R-:W-:-:S09]  /*3b300*/  R2UR UR7, R5 ;  /* 0x00000000050772ca */ /* 0x000fd200000e0000 */
[----:B----4-:R1:W-:Y:S04]  /*3b310*/  ST.E desc[UR4][R8.64+0x10], R11 ;  /* 0x0000100b08007985 */ /* 0x0103e8000c101904 */
[----:B--2---:R-:W2:Y:S01]  /*3b320*/  LD.E R13, desc[UR6][R8.64+0x14] ;  /* 0x00001406080d7980 */ /* 0x004ea2000c101900 */
[C---:B------:R-:W-:Y:S02]  /*3b330*/  R2UR UR4, R4.reuse ;  /* 0x00000000040472ca */ /* 0x040fe400000e0000 */
[C---:B------:R-:W-:Y:S02]  /*3b340*/  R2UR UR5, R5.reuse ;  /* 0x00000000050572ca */ /* 0x040fe400000e0000 */
[----:B------:R-:W-:Y:S02]  /*3b350*/  R2UR UR6, R4 ;  /* 0x00000000040672ca */ /* 0x000fe400000e0000 */
[----:B------:R-:W-:-:S09]  /*3b360*/  R2UR UR7, R5 ;  /* 0x00000000050772ca */ /* 0x000fd200000e0000 */
[----:B--2---:R2:W-:Y:S04]  /*3b370*/  ST.E desc[UR4][R8.64+0x14], R13 ;  /* 0x0000140d08007985 */ /* 0x0045e8000c101904 */
[----:B---3--:R-:W3:Y:S01]  /*3b380*/  LD.E R15, desc[UR6][R8.64+0x18] ;  /* 0x00001806080f7980 */ /* 0x008ee2000c101900 */
        /* <DEDUP_REMOVED lines=694> */
[----:B--2---:R-:W-:Y:S04]  /*3def0*/  ST.E desc[UR4][R8.64+0x1e4], R13 ;  /* 0x0001e40d08007985 */ /* 0x004fe8000c101904 */
[----:B---3--:R-:W2:Y:S01]  /*3df00*/  LD.E R15, desc[UR6][R8.64+0x1e8] ;  /* 0x0001e806080f7980 */ /* 0x008ea2000c101900 */
[C---:B------:R-:W-:Y:S02]  /*3df10*/  R2UR UR4, R4.reuse ;  /* 0x00000000040472ca */ /* 0x040fe400000e0000 */
[C---:B------:R-:W-:Y:S02]  /*3df20*/  R2UR UR5, R5.reuse ;  /* 0x00000000050572ca */ /* 0x040fe400000e0000 */
[----:B------:R-:W-:Y:S02]  /*3df30*/  R2UR UR6, R4 ;  /* 0x00000000040672ca */ /* 0x000fe400000e0000 */
[----:B------:R-:W-:-:S09]  /*3df40*/  R2UR UR7, R5 ;  /* 0x00000000050772ca */ /* 0x000fd200000e0000 */
[----:B--2---:R2:W-:Y:S04]  /*3df50*/  ST.E desc[UR4][R8.64+0x1e8], R15 ;  /* 0x0001e80f08007985 */ /* 0x0045e8000c101904 */
[----:B0-----:R-:W3:Y:S01]  /*3df60*/  LD.E R21, desc[UR6][R8.64+0x1ec] ;  /* 0x0001ec0608157980 */ /* 0x001ee2000c101900 */
[C---:B------:R-:W-:Y:S02]  /*3df70*/  R2UR UR4, R4.reuse ;  /* 0x00000000040472ca */ /* 0x040fe400000e0000 */
[C---:B------:R-:W-:Y:S02]  /*3df80*/  R2UR UR5, R5.reuse ;  /* 0x00000000050572ca */ /* 0x040fe400000e0000 */
[----:B------:R-:W-:Y:S02]  /*3df90*/  R2UR UR6, R4 ;  /* 0x00000000040672ca */ /* 0x000fe400000e0000 */
[----:B------:R-:W-:-:S09]  /*3dfa0*/  R2UR UR7, R5 ;  /* 0x00000000050772ca */ /* 0x000fd200000e0000 */
[----:B---3--:R-:W-:Y:S04]  /*3dfb0*/  ST.E desc[UR4][R8.64+0x1ec], R21 ;  /* 0x0001ec1508007985 */ /* 0x008fe8000c101904 */
[----:B-1----:R-:W3:Y:S01]  /*3dfc0*/  LD.E R11, desc[UR6][R8.64+0x1f0] ;  /* 0x0001f006080b7980 */ /* 0x002ee2000c101900 */
[C---:B------:R-:W-:Y:S02]  /*3dfd0*/  R2UR UR4, R4.reuse ;  /* 0x00000000040472ca */ /* 0x040fe400000e0000 */
[C---:B------:R-:W-:Y:S02]  /*3dfe0*/  R2UR UR5, R5.reuse ;  /* 0x00000000050572ca */ /* 0x040fe400000e0000 */
[----:B------:R-:W-:Y:S02]  /*3dff0*/  R2UR UR6, R4 ;  /* 0x00000000040672ca */ /* 0x000fe400000e0000 */
[----:B------:R-:W-:-:S09]  /*3e000*/  R2UR UR7, R5 ;  /* 0x00000000050772ca */ /* 0x000fd200000e0000 */
[----:B---3--:R0:W-:Y:S04]  /*3e010*/  ST.E desc[UR4][R8.64+0x1f0], R11 ;  /* 0x0001f00b08007985 */ /* 0x0081e8000c101904 */
[----:B------:R-:W3:Y:S01]  /*3e020*/  LD.E R25, desc[UR6][R8.64+0x1f4] ;  /* 0x0001f40608197980 */ /* 0x000ee2000c101900 */
[C---:B------:R-:W-:Y:S02]  /*3e030*/  R2UR UR4, R4.reuse ;  /* 0x00000000040472ca */ /* 0x040fe400000e0000 */
[C---:B------:R-:W-:Y:S02]  /*3e040*/  R2UR UR5, R5.reuse ;  /* 0x00000000050572ca */ /* 0x040fe400000e0000 */
[----:B------:R-:W-:Y:S02]  /*3e050*/  R2UR UR6, R4 ;  /* 0x00000000040672ca */ /* 0x000fe400000e0000 */
[----:B------:R-:W-:-:S09]  /*3e060*/  R2UR UR7, R5 ;  /* 0x00000000050772ca */ /* 0x000fd200000e0000 */
[----:B---3--:R1:W-:Y:S04]  /*3e070*/  ST.E desc[UR4][R8.64+0x1f4], R25 ;  /* 0x0001f41908007985 */ /* 0x0083e8000c101904 */
[----:B--2---:R-:W2:Y:S01]  /*3e080*/  LD.E R15, desc[UR6][R8.64+0x1f8] ;  /* 0x0001f806080f7980 */ /* 0x004ea2000c101900 */
[----:B------:R-:W-:Y:S02]  /*3e090*/  R2UR UR4, R4 ;  /* 0x00000000040472ca */ /* 0x000fe400000e0000 */
[----:B------:R-:W-:-:S13]  /*3e0a0*/  R2UR UR5, R5 ;  /* 0x00000000050572ca */ /* 0x000fda00000e0000 */
[----:B--2---:R1:W-:Y:S01]  /*3e0b0*/  ST.E desc[UR4][R8.64+0x1f8], R15 ;  /* 0x0001f80f08007985 */ /* 0x0043e2000c101904 */
[----:B------:R-:W-:Y:S01]  /*3e0c0*/  @!PT LDS RZ, [RZ] ;  /* 0x00000000fffff984 */ /* 0x000fe20000000800 */
[----:B------:R-:W-:Y:S01]  /*3e0d0*/  @!PT LDS RZ, [RZ] ;  /* 0x00000000fffff984 */ /* 0x000fe20000000800 */
[----:B------:R-:W-:Y:S01]  /*3e0e0*/  @!PT LDS RZ, [RZ] ;  /* 0x00000000fffff984 */ /* 0x000fe20000000800 */
[----:B------:R-:W-:Y:S01]  /*3e0f0*/  @!PT LDS RZ, [RZ] ;  /* 0x00000000fffff984 */ /* 0x000fe20000000800 */
[----:B------:R2:W-:Y:S06]  /*3e100*/  MEMBAR.ALL.CTA ;  /* 0x0000000000007992 */ /* 0x0005ec0000008000 */
[----:B--2---:R-:W2:Y:S02]  /*3e110*/  FENCE.VIEW.ASYNC.S ;  /* 0x00000000000073c6 */ /* 0x004ea40000000000 */
[----:B--2---:R-:W-:Y:S02]  /*3e120*/  NOP ;  /* 0x0000000000007918 */ /* 0x004fe40000000000 */
[----:B------:R-:W2:Y:S01]  /*3e130*/  LDL.64 R12, [R7+0x40] ;  /* 0x00004000070c7983 */ /* 0x000ea20000100a00 */
[----:B------:R-:W-:-:S02]  /*3e140*/  R2UR UR4, R4 ;  /* 0x00000000040472ca */ /* 0x000fc400000e0000 */
[----:B------:R-:W-:Y:S01]  /*3e150*/  R2UR UR5, R5 ;  /* 0x00000000050572ca */ /* 0x000fe200000e0000 */
[----:B------:R-:W-:Y:S06]  /*3e160*/  BAR.ARV 0xe, 0x100 ;  /* 0x0384000000007b1d */ /* 0x000fec0000002000 */
[----:B0-----:R-:W3:Y:S06]  /*3e170*/  LDL.64 R10, [R7] ;  /* 0x00000000070a7983 */ /* 0x001eec0000100a00 */
[----:B--2---:R-:W2:Y:S01]  /*3e180*/  LD.E R14, desc[UR4][R12.64] ;  /* 0x000000040c0e7980 */ /* 0x004ea2000c101900 */
[----:B------:R-:W-:-:S02]  /*3e190*/  R2UR UR4, R4 ;  /* 0x00000000040472ca */ /* 0x000fc400000e0000 */
[----:B------:R-:W-:Y:S01]  /*3e1a0*/  R2UR UR5, R5 ;  /* 0x00000000050572ca */ /* 0x000fe200000e0000 */
[----:B------:R-:W-:-:S12]  /*3e1b0*/  BSSY B2, `(.L_x_5411) ;  /* 0x0000006000027945 */ /* 0x000fd80003800000 */
[----:B---3--:R1:W5:Y:S01]  /*3e1c0*/  LD.E R10, desc[UR4][R10.64] ;  /* 0x000000040a0a7980 */ /* 0x008362000c101900 */
[----:B--2---:R-:W-:-:S04]  /*3e1d0*/  LOP3.LUT R14, R14, 0x1, RZ, 0xfc, !PT ;  /* 0x000000010e0e7812 */ /* 0x004fc800078efcff */
[----:B------:R-:W-:-:S13]  /*3e1e0*/  ISETP.NE.AND P0, PT, R14, 0x3, PT ;  /* 0x000000030e00780c */ /* 0x000fda0003f05270 */
[----:B-1----:R-:W-:Y:S05]  /*3e1f0*/  @!P0 BRA `(.L_x_5412) ;  /* 0x0000000000048947 */ /* 0x002fea0003800000 */
[----:B------:R-:W-:Y:S01]  /*3e200*/  BPT.TRAP 0x1 ;  /* 0x000000040000795c */ /* 0x000fe20000300000 */
.L_x_5412:
[----:B------:R-:W-:Y:S05]  /*3e210*/  BSYNC B2 ;  /* 0x0000000000027941 */ /* 0x000fea0003800000 */
.L_x_5411:
        /* <DEDUP_REMOVED lines=9> */
[----:B------:R0:W-:Y:S02]  /*3e2b0*/  SYNCS.ARRIVE.TRANS64.RED.A1T0 RZ, [R7+URZ], RZ ;  /* 0x000000ff07ff79a7 */ /* 0x0001e4000810043f */
[----:B0-----:R-:W-:-:S04]  /*3e2c0*/  IMAD.MOV.U32 R7, RZ, RZ, 0x0 ;  /* 0x00000000ff077424 */ /* 0x001fc800078e00ff */
[----:B------:R-:W-:Y:S05]  /*3e2d0*/  RET.REL.NODEC R6 `(_ZN7cutlass13device_kernelIN5flash11enable_sm90INS1_16FlashAttnFwdSm90INS1_25CollectiveMainloopFwdSm90ILi2EN4cute5tupleIJNS5_1CILi1EEES8_S8_EEENS6_IJNS7_ILi64EEESA_SA_EEELi512ENS_10bfloat16_tEfNS_4arch4Sm90ELb0ELb1ELb1ELb0ELb1ELb0ELb1ELb0ELb0ELb1ELb1ELb0EEENS1_21CollectiveEpilogueFwdINS6_IJSA_NS7_ILi512EEESA_EEES9_SC_SE_Li256ELb0ELb1ELb1ELb0EEENS1_19SingleTileSchedulerILb0ELb1ELb1ELi64EEEEEEEEEvNT_6ParamsE) ;  /* 0xfffffc1c06487950 */ /* 0x000fea0003c3ffff */
.L_x_5383:
[----:B0-----:R0:W1:Y:S02]  /*3e2e0*/  SYNCS.PHASECHK.TRANS64.TRYWAIT P0, [R11+URZ], R20 ;  /* 0x000000140b0075a7 */ /* 0x001064000800017f */
[----:B-1----:R-:W-:Y:S05]  /*3e2f0*/  @!P0 NANOSLEEP.SYNCS 0x989680 ;  /* 0x009896800000895d */ /* 0x002fea0003900000 */
[----:B------:R-:W1:Y:S02]  /*3e300*/  @!P0 SYNCS.PHASECHK.TRANS64 P0, [R11+URZ], R20 ;  /* 0x000000140b0085a7 */ /* 0x000e64000800007f */
[----:B-1----:R-:W-:Y:S05]  /*3e310*/  @!P0 BRA `(.L_x_5383) ;  /* 0xfffffffc00f08947 */ /* 0x002fea000383ffff */
[----:B------:R-:W-:Y:S05]  /*3e320*/  BRA `(.L_x_5382) ;  /* 0xfffffee400b87947 */ /* 0x000fea000383ffff */
.L_x_5390:
[----:B0-----:R0:W1:Y:S02]  /*3e330*/  SYNCS.PHASECHK.TRANS64.TRYWAIT P0, [R20+URZ], R21 ;  /* 0x00000015140075a7 */ /* 0x001064000800017f */
[----:B-1----:R-:W-:Y:S05]  /*3e340*/  @!P0 NANOSLEEP.SYNCS 0x989680 ;  /* 0x009896800000895d */ /* 0x002fea0003900000 */
[----:B------:R-:W1:Y:S02]  /*3e350*/  @!P0 SYNCS.PHASECHK.TRANS64 P0, [R20+URZ], R21 ;  /* 0x00000015140085a7 */ /* 0x000e64000800007f */
[----:B-1----:R-:W-:Y:S05]  /*3e360*/  @!P0 BRA `(.L_x_5390) ;  /* 0xfffffffc00f08947 */ /* 0x002fea000383ffff */
[----:B------:R-:W-:Y:S05]  /*3e370*/  BRA `(.L_x_5389) ;  /* 0xfffffeec008c7947 */ /* 0x000fea000383ffff */
.L_x_5413:
        /* <DEDUP_REMOVED lines=16> */
.L_x_15749:


//--------------------- .text._ZN7cutlass13device_kernelIN5flash11enable_sm90INS1_16FlashAttnFwdSm90INS1_25CollectiveMainloopFwdSm90ILi2EN4cute5tupleIJNS5_1CILi1EEES8_S8_EEENS6_IJNS7_ILi64EEESA_SA_EEELi512ENS_10bfloat16_tEfNS_4arch4Sm90ELb0ELb1ELb1ELb1ELb1ELb0ELb0ELb0ELb0ELb1ELb1ELb0EEENS1_21CollectiveEpilogueFwdINS6_IJSA_NS7_ILi512EEESA_EEES9_SC_SE_Li256ELb1ELb1ELb1ELb0EEENS1_36VarlenDynamicPersistentTileSchedulerILi64ELi64ELi256ELi128ELb1ELb1ELb1ELb1ELb0ELb1EEEEEEEEEvNT_6ParamsE --------------------------
	.section	.text._ZN7cutlass13device_kernelIN5flash11enable_sm90INS1_16FlashAttnFwdSm90INS1_25CollectiveMainloopFwdSm90ILi2EN4cute5tupleIJNS5_1CILi1EEES8_S8_EEENS6_IJNS7_ILi64EEESA_SA_EEELi512ENS_10bfloat16_tEfNS_4arch4Sm90ELb0ELb1ELb1ELb1ELb1ELb0ELb0ELb0ELb0ELb1ELb1ELb0EEENS1_21CollectiveEpilogueFwdINS6_IJSA_NS7_ILi512EEESA_EEES9_SC_SE_Li256ELb1ELb1ELb1ELb0EEENS1_36VarlenDynamicPersistentTileSchedulerILi64ELi64ELi256ELi128ELb1ELb1ELb1ELb1ELb0ELb1EEEEEEEEEvNT_6ParamsE,"ax",@progbits
	.align	128
.text._ZN7cutlass13device_kernelIN5flash11enable_sm90INS1_16FlashAttnFwdSm90INS1_25CollectiveMainloopFwdSm90ILi2EN4cute5tupleIJNS5_1CILi1EEES8_S8_EEENS6_IJNS7_ILi64EEESA_SA_EEELi512ENS_10bfloat16_tEfNS_4arch4Sm90ELb0ELb1ELb1ELb1ELb1ELb0ELb0ELb0ELb0ELb1ELb1ELb0EEENS1_21CollectiveEpilogueFwdINS6_IJSA_NS7_ILi512EEESA_EEES9_SC_SE_Li256ELb1ELb1ELb1ELb0EEENS1_36VarlenDynamicPersistentTileSchedulerILi64ELi64ELi256ELi128ELb1ELb1ELb1ELb1ELb0ELb1EEEEEEEEEvNT_6ParamsE:
        .type           _ZN7cutlass13device_kernelIN5flash11enable_sm90INS1_16FlashAttnFwdSm90INS1_25CollectiveMainloopFwdSm90ILi2EN4cute5tupleIJNS5_1CILi1EEES8_S8_EEENS6_IJNS7_ILi64EEESA_SA_EEELi512ENS_10bfloat16_tEfNS_4arch4Sm90ELb0ELb1ELb1ELb1ELb1ELb0ELb0ELb0ELb0ELb1ELb1ELb0EEENS1_21CollectiveEpilogueFwdINS6_IJSA_NS7_ILi512EEESA_EEES9_SC_SE_Li256ELb1ELb1ELb1ELb0EEENS1_36VarlenDynamicPersistentTileSchedulerILi64ELi64ELi256ELi128ELb1ELb1ELb1ELb1ELb0ELb1EEEEEEEEEvNT_6ParamsE,@function
        .size           _ZN7cutlass13device_kernelIN5flash11enable_sm90INS1_16FlashAttnFwdSm90INS1_25CollectiveMainloopFwdSm90ILi2EN4cute5tupleIJNS5_1CILi1EEES8_S8_EEENS6_IJNS7_ILi64EEESA_SA_EEELi512ENS_10bfloat16_tEfNS_4arch4Sm90ELb0ELb1ELb1ELb1ELb1ELb0ELb0ELb0ELb0ELb1ELb1ELb0EEENS1_21CollectiveEpilogueFwdINS6_IJSA_NS7_ILi512EEESA_EEES9_SC_SE_Li256ELb1ELb1ELb1ELb0EEENS1_36VarlenDynamicPersistentTileSchedulerILi64ELi64ELi256ELi128ELb1ELb1ELb1ELb1ELb0ELb1EEEEEEEEEvNT_6ParamsE,(.L_x_15751 - _ZN7cutlass13device_kernelIN5flash11enable_sm90INS1_16FlashAttnFwdSm90INS1_25CollectiveMainloopFwdSm90ILi2EN4cute5tupleIJNS5_1CILi1EEES8_S8_EEENS6_IJNS7_ILi64EEESA_SA_EEELi512ENS_10bfloat16_tEfNS_4arch4Sm90ELb0ELb1ELb1ELb1ELb1ELb0ELb0ELb0ELb0ELb1ELb1ELb0EEENS1_21CollectiveEpilogueFwdINS6_IJSA_NS7_ILi512EEESA_EEES9_SC_SE_Li256ELb1ELb1ELb1ELb0EEENS1_36VarlenDynamicPersistentTileSchedulerILi64ELi64ELi256ELi128ELb1ELb1ELb1ELb1ELb0ELb1EEEEEEEEEvNT_6ParamsE)
        .other          _ZN7cutlass13device_kernelIN5flash11enable_sm90INS1_16FlashAttnFwdSm90INS1_25CollectiveMainloopFwdSm90ILi2EN4cute5tupleIJNS5_1CILi1EEES8_S8_EEENS6_IJNS7_ILi64EEESA_SA_EEELi512ENS_10bfloat16_tEfNS_4arch4Sm90ELb0ELb1ELb1ELb1ELb1ELb0ELb0ELb0ELb0ELb1ELb1ELb0EEENS1_21CollectiveEpilogueFwdINS6_IJSA_NS7_ILi512EEESA_EEES9_SC_SE_Li256ELb1ELb1ELb1ELb0EEENS1_36VarlenDynamicPersistentTileSchedulerILi64ELi64ELi256ELi128ELb1ELb1ELb1ELb1ELb0ELb1EEEEEEEEEvNT_6ParamsE,@"STO_CUDA_ENTRY STV_DEFAULT"
_ZN7cutlass13device_kernelIN5flash11enable_sm90INS1_16FlashAttnFwdSm90INS1_25CollectiveMainloopFwdSm90ILi2EN4cute5tupleIJNS5_1CILi1EEES8_S8_EEENS6_IJNS7_ILi64EEESA_SA_EEELi512ENS_10bfloat16_tEfNS_4arch4Sm90ELb0ELb1ELb1ELb1ELb1ELb0ELb0ELb0ELb0ELb1ELb1ELb0EEENS1_21CollectiveEpilogueFwdINS6_IJSA_NS7_ILi512EEESA_EEES9_SC_SE_Li256ELb1ELb1ELb1ELb0EEENS1_36VarlenDynamicPersistentTileSchedulerILi64ELi64ELi256ELi128ELb1ELb1ELb1ELb1ELb0ELb1EEEEEEEEEvNT_6ParamsE:
        /* <DEDUP_REMOVED lines=41> */
.L_x_5414:
        /* <DEDUP_REMOVED lines=22> */
.L_x_5415:
        /* <DEDUP_REMOVED lines=18> */
.L_x_5416:
        /* <DEDUP_REMOVED lines=22> */
.L_x_5417:
        /* <DEDUP_REMOVED lines=23> */
.L_x_5418:
        /* <DEDUP_REMOVED lines=8> */
.L_x_5420:
        /* <DEDUP_REMOVED lines=30> */
[CC--:B------:R-:W-:Y:S02]  /*0a40*/  LEA.HI R6, R3.reuse, R0.reuse, RZ, 0x2 ;  /* 0x0000000003067211 */ /* 0x0c0fe400078f10ff */
[----:B------:R-:W-:Y:S02]  /*0a50*/  LEA.HI R219, R3, R0, RZ, 0x3 ;  /* 0x0000000003db7211 */ /* 0x000fe400078f18ff */
[----:B------:R-:W-:Y:S02]  /*0a60*/  SHF.R.S32.HI R7, RZ, 0x4, R2 ;  /* 0x00000004ff077819 */ /* 0x000fe40000011402 */
[----:B------:R-:W-:Y:S02]  /*0a70*/  LOP3.LUT R3, R2, 0xfffffff0, RZ, 0xc0, !PT ;  /* 0xfffffff002037812 */ /* 0x000fe400078ec0ff */
[----:B------:R-:W-:-:S02]  /*0a80*/  SHF.R.S32.HI R5, RZ, 0x5, R4 ;  /* 0x00000005ff057819 */ /* 0x000fc40000011404 */
[----:B------:R-:W-:Y:S01]  /*0a90*/  SHF.R.S32.HI R4, RZ, 0x1f, R4 ;  /* 0x0000001fff047819 */ /* 0x000fe20000011404 */
[----:B------:R-:W-:Y:S01]  /*0aa0*/  IMAD.IADD R3, R0, 0x1, -R3 ;  /* 0x0000000100037824 */ /* 0x000fe200078e0a03 */
[----:B------:R-:W-:Y:S02]  /*0ab0*/  LOP3.LUT R13, R6, 0xfffffffc, RZ, 0xc0, !PT ;  /* 0xfffffffc060d7812 */ /* 0x000fe400078ec0ff */
[----:B------:R-:W-:Y:S02]  /*0ac0*/  LOP3.LUT R11, R9, 0xffffff80, RZ, 0xc0, !PT ;  /* 0xffffff80090b7812 */ /* 0x000fe400078ec0ff */
[----:B------:R-:W-:Y:S01]  /*0ad0*/  LOP3.LUT R187, R219, 0xfffffff8, RZ, 0xc0, !PT ;  /* 0xfffffff8dbbb7812 */ /* 0x000fe200078ec0ff */
[----:B------:R-:W-:Y:S01]  /*0ae0*/  IMAD.IADD R13, R0, 0x1, -R13 ;  /* 0x00000001000d7824 */ /* 0x000fe200078e0a0d */
[----:B------:R-:W-:Y:S01]  /*0af0*/  LEA.HI R2, R2, R7, RZ, 0x1 ;  /* 0x0000000702027211 */ /* 0x000fe200078f08ff */
[----:B------:R-:W-:Y:S01]  /*0b00*/  IMAD.IADD R11, R0, 0x1, -R11 ;  /* 0x00000001000b7824 */ /* 0x000fe200078e0a0b */
[----:B------:R-:W-:Y:S01]  /*0b10*/  LEA.HI R4, R4, R5, RZ, 0x2 ;  /* 0x0000000504047211 */ /* 0x000fe200078f10ff */
[----:B------:R-:W-:Y:S01]  /*0b20*/  IMAD.IADD R187, R0, 0x1, -R187 ;  /* 0x0000000100bb7824 */ /* 0x000fe200078e0abb */
[----:B------:R-:W-:-:S02]  /*0b30*/  LOP3.LUT R2, R2, 0x1ffffffe, RZ, 0xc0, !PT ;  /* 0x1ffffffe02027812 */ /* 0x000fc400078ec0ff */
[----:B------:R-:W-:Y:S01]  /*0b40*/  SHF.R.S32.HI R220, RZ, 0x7, R9 ;  /* 0x00000007ffdc7819 */ /* 0x000fe20000011409 */
[----:B------:R-:W-:Y:S01]  /*0b50*/  IMAD.SHL.U32 R19, R187, 0x8, RZ ;  /* 0x00000008bb137824 */ /* 0x000fe200078e00ff */
[--C-:B------:R-:W-:Y:S01]  /*0b60*/  SHF.R.S32.HI R0, RZ, 0x1f, R3.reuse ;  /* 0x0000001fff007819 */ /* 0x100fe20000011403 */
[----:B------:R-:W-:Y:S01]  /*0b70*/  IMAD.IADD R2, R7, 0x1, -R2 ;  /* 0x0000000107027824 */ /* 0x000fe200078e0a02 */
[----:B------:R-:W-:Y:S01]  /*0b80*/  LOP3.LUT R4, R4, 0x3ffffc, RZ, 0xc0, !PT ;  /* 0x003ffffc04047812 */ /* 0x000fe200078ec0ff */
[----:B------:R-:W-:Y:S01]  /*0b90*/  IMAD R15, R220, 0x100, R3 ;  /* 0x00000100dc0f7824 */ /* 0x000fe200078e0203 */
[----:B------:R-:W-:Y:S01]  /*0ba0*/  LEA.HI R7, R13, R13, RZ, 0x1 ;  /* 0x0000000d0d077211 */ /* 0x000fe200078f08ff */
[----:B------:R-:W-:Y:S01]  /*0bb0*/  IMAD.SHL.U32 R2, R2, 0x8, RZ ;  /* 0x0000000802027824 */ /* 0x000fe200078e00ff */
[----:B------:R-:W-:Y:S01]  /*0bc0*/  LEA.HI R6, R0, R3, RZ, 0x3 ;  /* 0x0000000300067211 */ /* 0x000fe200078f18ff */
[----:B------:R-:W-:Y:S01]  /*0bd0*/  IMAD.IADD R4, R5, 0x1, -R4 ;  /* 0x0000000105047824 */ /* 0x000fe200078e0a04 */
[----:B------:R-:W-:-:S02]  /*0be0*/  SHF.R.S32.HI R0, RZ, 0x1f, R11 ;  /* 0x0000001fff007819 */ /* 0x000fc4000001140b */
[----:B------:R-:W-:Y:S01]  /*0bf0*/  LOP3.LUT R10, R7, 0x1ffffffe, RZ, 0xc0, !PT ;  /* 0x1ffffffe070a7812 */ /* 0x000fe200078ec0ff */
[----:B------:R-:W-:Y:S01]  /*0c00*/  IMAD R15, R4, 0x10, R15 ;  /* 0x00000010040f7824 */ /* 0x000fe200078e020f */
[C---:B------:R-:W-:Y:S01]  /*0c10*/  LOP3.LUT R8, R6.reuse, 0xfffffff8, RZ, 0xc0, !PT ;  /* 0xfffffff806087812 */ /* 0x040fe200078ec0ff */
[----:B------:R-:W-:Y:S01]  /*0c20*/  IMAD.SHL.U32 R7, R6, 0x40, RZ ;  /* 0x0000004006077824 */ /* 0x000fe200078e00ff */
[----:B------:R-:W-:Y:S01]  /*0c30*/  LEA.HI R4, R0, R11, RZ, 0x2 ;  /* 0x0000000b00047211 */ /* 0x000fe200078f10ff */
[----:B------:R-:W-:Y:S01]  /*0c40*/  IMAD.IADD R186, R13, 0x1, -R10 ;  /* 0x000000010dba7824 */ /* 0x000fe200078e0a0a */
[----:B------:R-:W-:Y:S01]  /*0c50*/  LEA.HI R9, R9, R220, RZ, 0x1 ;  /* 0x000000dc09097211 */ /* 0x000fe200078f08ff */
[----:B------:R-:W-:Y:S01]  /*0c60*/  IMAD.IADD R8, R3, 0x1, -R8 ;  /* 0x0000000103087824 */ /* 0x000fe200078e0a08 */
[--C-:B------:R-:W-:Y:S02]  /*0c70*/  SHF.R.S32.HI R3, RZ, 0x2, R4.reuse ;  /* 0x00000002ff037819 */ /* 0x100fe40000011404 */
[----:B------:R-:W-:-:S02]  /*0c80*/  SHF.R.S32.HI R6, RZ, 0x1f, R4 ;  /* 0x0000001fff067819 */ /* 0x000fc40000011404 */
[----:B------:R-:W-:Y:S02]  /*0c90*/  LOP3.LUT R10, R4, 0x7ffffffc, RZ, 0xc0, !PT ;  /* 0x7ffffffc040a7812 */ /* 0x000fe400078ec0ff */
[----:B------:R-:W-:Y:S02]  /*0ca0*/  LOP3.LUT R4, R7, 0x7ffffe00, RZ, 0xc0, !PT ;  /* 0x7ffffe0007047812 */ /* 0x000fe400078ec0ff */
[----:B------:R-:W-:Y:S01]  /*0cb0*/  LEA.HI R6, R6, R3, RZ, 0x3 ;  /* 0x0000000306067211 */ /* 0x000fe200078f18ff */
[----:B------:R-:W-:Y:S01]  /*0cc0*/  IMAD.IADD R10, R11, 0x1, -R10 ;  /* 0x000000010b0a7824 */ /* 0x000fe200078e0a0a */
[----:B------:R-:W-:Y:S01]  /*0cd0*/  LOP3.LUT R9, R9, 0xfffffe, RZ, 0xc0, !PT ;  /* 0x00fffffe09097812 */ /* 0x000fe200078ec0ff */
[----:B------:R-:W-:Y:S01]  /*0ce0*/  IMAD R7, R5, 0x400, R4 ;  /* 0x0000040005077824 */ /* 0x000fe200078e0204 */
[----:B------:R-:W-:Y:S01]  /*0cf0*/  LOP3.LUT R6, R6, 0xfffffff8, RZ, 0xc0, !PT ;  /* 0xfffffff806067812 */ /* 0x000fe200078ec0ff */
[----:B------:R-:W-:Y:S01]  /*0d00*/  IMAD.SHL.U32 R4, R8, 0x40, RZ ;  /* 0x0000004008047824 */ /* 0x000fe200078e00ff */
[----:B------:R-:W-:Y:S01]  /*0d10*/  LEA.HI R0, R0, R11, RZ, 0x5 ;  /* 0x0000000b00007211 */ /* 0x000fe200078f28ff */
[----:B------:R-:W-:Y:S01]  /*0d20*/  IMAD.IADD R9, R220, 0x1, -R9 ;  /* 0x00000001dc097824 */ /* 0x000fe200078e0a09 */
[----:B------:R-:W-:Y:S01]  /*0d30*/  R2P PR, R8, 0x6 ;  /* 0x0000000608007804 */ /* 0x000fe20000000000 */
[----:B------:R-:W-:Y:S01]  /*0d40*/  IMAD.IADD R17, R3, 0x1, -R6 ;  /* 0x0000000103117824 */ /* 0x000fe200078e0a06 */
[----:B------:R-:W-:Y:S01]  /*0d50*/  LOP3.LUT R5, R4, 0x1c0, RZ, 0xc0, !PT ;  /* 0x000001c004057812 */ /* 0x000fe200078ec0ff */
[----:B------:R-:W-:Y:S01]  /*0d60*/  IMAD.U32 R3, R15, 0x40, R2 ;  /* 0x000000400f037824 */ /* 0x000fe200078e0002 */
[----:B------:R-:W-:-:S02]  /*0d70*/  SHF.R.S32.HI R0, RZ, 0x5, R0 ;  /* 0x00000005ff007819 */ /* 0x000fc40000011400 */
[----:B------:R-:W-:Y:S02]  /*0d80*/  LOP3.LUT R2, R5, 0x8, R2, 0xf8, !PT ;  /* 0x0000000805027812 */ /* 0x000fe400078ef802 */
[----:B------:R-:W-:Y:S01]  /*0d90*/  SHF.R.U32.HI R5, RZ, 0x3, R5 ;  /* 0x00000003ff057819 */ /* 0x000fe20000011605 */
[----:B------:R0:W-:Y:S01]  /*0da0*/  STL [R1+0x20], R3 ;  /* 0x0000200301007387 */ /* 0x0001e20000100800 */
[----:B------:R-:W-:Y:S01]  /*0db0*/  IMAD R17, R0, 0x10, R17 ;  /* 0x0000001000117824 */ /* 0x000fe200078e0211 */
[----:B------:R-:W-:Y:S02]  /*0dc0*/  SEL R184, R184, 0xffffffe0, !P1 ;  /* 0xffffffe0b8b87807 */ /* 0x000fe40004800000 */
[----:B------:R-:W-:Y:S01]  /*0dd0*/  LOP3.LUT R4, R2, R5, RZ, 0x3c, !PT ;  /* 0x0000000502047212 */ /* 0x000fe200078e3cff */
[----:B------:R-:W-:Y:S01]  /*0de0*/  IMAD.SHL.U32 R2, R10, 0x2, RZ ;  /* 0x000000020a027824 */ /* 0x000fe200078e00ff */
[----:B------:R-:W-:Y:S01]  /*0df0*/  SHF.R.S32.HI R219, RZ, 0x3, R219 ;  /* 0x00000003ffdb7819 */ /* 0x000fe200000114db */
[----:B------:R-:W-:-:S02]  /*0e00*/  IMAD R186, R186, 0x8, R17 ;  /* 0x00000008baba7824 */ /* 0x000fc400078e0211 */
[----:B------:R-:W-:Y:S02]  /*0e10*/  IMAD.IADD R4, R7, 0x1, R4 ;  /* 0x0000000107047824 */ /* 0x000fe400078e0204 */
[----:B0-----:R-:W-:-:S03]  /*0e20*/  IMAD.SHL.U32 R3, R9, 0x100, RZ ;  /* 0x0000010009037824 */ /* 0x001fc600078e00ff */
[----:B------:R-:W-:Y:S01]  /*0e30*/  LEA R22, R4, UR41, 0x1 ;  /* 0x0000002904167c11 */ /* 0x000fe2000f8e08ff */
[----:B------:R-:W-:Y:S01]  /*0e40*/  IMAD.IADD R18, R2, 0x1, R3 ;  /* 0x0000000102127824 */ /* 0x000fe200078e0203 */
[----:B------:R0:W-:Y:S03]  /*0e50*/  STL [R1+0x1c], R3 ;  /* 0x00001c0301007387 */ /* 0x0001e60000100800 */
[C---:B------:R-:W-:Y:S01]  /*0e60*/  VIADD R218, R18.reuse, 0x8 ;  /* 0x0000000812da7836 */ /* 0x040fe20000000000 */
[----:B------:R-:W-:Y:S01]  /*0e70*/  SHF.R.S32.HI R0, RZ, 0x1f, R18 ;  /* 0x0000001fff007819 */ /* 0x000fe20000011412 */
[C---:B------:R-:W-:Y:S02]  /*0e80*/  VIADD R217, R18.reuse, 0x10 ;  /* 0x0000001012d97836 */ /* 0x040fe40000000000 */
        /* <DEDUP_REMOVED lines=63> */
[----:B------:R-:W-:-:S02]  /*1280*/  IMAD.IADD R185, R185, 0x1, R184 ;  /* 0x00000001b9b97824 */ /* 0x000fc400078e02b8 */
[----:B------:R-:W-:-:S07]  /*1290*/  IMAD.IADD R184, R184, 0x1, R23 ;  /* 0x00000001b8b87824 */ /* 0x000fce00078e0217 */
.L_x_5543:
[----:B------:R-:W-:Y:S02]  /*12a0*/  ULDC.64 UR8, c[0x0][0xa28] ;  /* 0x00028a0000087ab9 */ /* 0x000fe40000000a00 */
[----:B------:R-:W-:-:S04]  /*12b0*/  UISETP.NE.U32.AND UP0, UPT, UR8, URZ, UPT ;  /* 0x0000003f0800728c */ /* 0x000fc8000bf05070 */
[----:B------:R-:W-:-:S03]  /*12c0*/  UISETP.NE.AND.EX UP0, UPT, UR9, URZ, UPT, UP0 ;  /* 0x0000003f0900728c */ /* 0x000fc6000bf05300 */
[----:B------:R-:W-:Y:S02]  /*12d0*/  ULDC.64 UR8, c[0x0][0xa18] ;  /* 0x0002860000087ab9 */ /* 0x000fe40000000a00 */
[----:B------:R-:W-:Y:S01]  /*12e0*/  UISETP.NE.U32.AND UP1, UPT, UR8, URZ, UPT ;  /* 0x0000003f0800728c */ /* 0x000fe2000bf25070 */
[----:B------:R-:W-:-:S03]  /*12f0*/  PLOP3.LUT P0, PT, PT, PT, UP0, 0x80, 0x0 ;  /* 0x000000000000781c */ /* 0x000fc60003f0f008 */
[----:B------:R-:W-:-:S03]  /*1300*/  UISETP.NE.AND.EX UP1, UPT, UR9, URZ, UPT, UP1 ;  /* 0x0000003f0900728c */ /* 0x000fc6000bf25310 */
[----:B------:R-:W-:Y:S02]  /*1310*/  @UP0 ULDC.64 UR8, c[0x0][0xa28] ;  /* 0x00028a0000080ab9 */ /* 0x000fe40000000a00 */
[----:B------:R-:W-:Y:S01]  /*1320*/  @UP0 UIMAD.WIDE UR8, UR6, 0x4, UR8 ;  /* 0x00000004060808a5 */ /* 0x000fe2000f8e0208 */
[----:B------:R-:W-:-:S05]  /*1330*/  PLOP3.LUT P2, PT, PT, PT, UP1, 0x80, 0x0 ;  /* 0x000000000000781c */ /* 0x000fca0003f4f018 */
[----:B------:R-:W-:Y:S01]  /*1340*/  @UP1 ULDC.64 UR10, c[0x0][0xa18] ;  /* 0x00028600000a1ab9 */ /* 0x000fe20000000a00 */
[----:B0-234-:R-:W-:Y:S02]  /*1350*/  IMAD.U32 R4, RZ, RZ, UR8 ;  /* 0x00000008ff047e24 */ /* 0x01dfe4000f8e00ff */
[----:B------:R-:W-:Y:S01]  /*1360*/  IMAD.U32 R5, RZ, RZ, UR9 ;  /* 0x00000009ff057e24 */ /* 0x000fe2000f8e00ff */
[----:B------:R-:W-:Y:S02]  /*1370*/  @UP1 UIMAD.WIDE UR8, UR6, 0x4, UR10 ;  /* 0x00000004060818a5 */ /* 0x000fe4000f8e020a */
[----:B------:R-:W-:Y:S02]  /*1380*/  ULOP3.LUT UR4, UR7, 0xff000000, URZ, 0xc0, !UPT ;  /* 0xff00000007047892 */ /* 0x000fe4000f8ec03f */
[----:B------:R-:W2:Y:S01]  /*1390*/  @P0 LDG.E R4, desc[UR54][R4.64] ;  /* 0x0000003604040981 */ /* 0x000ea2000c1e1900 */
[----:B------:R-:W-:Y:S01]  /*13a0*/  ULDC.64 UR10, c[0x0][0xa20] ;  /* 0x00028800000a7ab9 */ /* 0x000fe20000000a00 */
[----:B-1----:R-:W-:-:S02]  /*13b0*/  IMAD.U32 R6, RZ, RZ, UR8 ;  /* 0x00000008ff067e24 */ /* 0x002fc4000f8e00ff */
[----:B------:R-:W-:Y:S01]  /*13c0*/  IMAD.U32 R7, RZ, RZ, UR9 ;  /* 0x00000009ff077e24 */ /* 0x000fe2000f8e00ff */
[----:B------:R-:W-:-:S04]  /*13d0*/  ULDC.64 UR8, c[0x0][0x418] ;  /* 0x0001060000087ab9 */ /* 0x000fc80000000a00 */
[----:B------:R-:W3:Y:S01]  /*13e0*/  @P2 LDG.E R6, desc[UR54][R6.64] ;  /* 0x0000003606062981 */ /* 0x000ee2000c1e1900 */
[----:B------:R-:W-:Y:S01]  /*13f0*/  UISETP.NE.U32.AND UP0, UPT, UR8, URZ, UPT ;  /* 0x0000003f0800728c */ /* 0x000fe2000bf05070 */
[----:B------:R-:W-:Y:S01]  /*1400*/  ISETP.NE.U32.AND P1, PT, RZ, UR10, PT ;  /* 0x0000000aff007c0c */ /* 0x000fe2000bf25070 */
[----:B------:R-:W-:Y:S02]  /*1410*/  ULOP3.LUT UR42, UR7, 0xff0000, URZ, 0xc0, !UPT ;  /* 0x00ff0000072a7892 */ /* 0x000fe4000f8ec03f */
[----:B------:R-:W-:Y:S01]  /*1420*/  UISETP.NE.AND.EX UP0, UPT, UR9, URZ, UPT, UP0 ;  /* 0x0000003f0900728c */ /* 0x000fe2000bf05300 */
[----:B------:R-:W-:Y:S01]  /*1430*/  ISETP.NE.AND.EX P1, PT, RZ, UR11, PT, P1 ;  /* 0x0000000bff007c0c */ /* 0x000fe2000bf25310 */
[----:B------:R-:W-:Y:S01]  /*1440*/  ULDC UR8, c[0x0][0x424] ;  /* 0x0001090000087ab9 */ /* 0x000fe20000000800 */
[----:B------:R-:W-:Y:S02]  /*1450*/  USHF.R.U32.HI UR4, URZ, 0x8, UR4 ;  /* 0x000000083f047899 */ /* 0x000fe40008011604 */
[----:B------:R-:W-:Y:S01]  /*1460*/  USEL UR8, UR8, 0x1, UP0 ;  /* 0x0000000108087887 */ /* 0x000fe20008000000 */
[----:B------:R-:W-:Y:S01]  /*1470*/  ULDC UR9, c[0x0][0x2f0] ;  /* 0x0000bc0000097ab9 */ /* 0x000fe20000000800 */
[----:B------:R-:W-:Y:S01]  /*1480*/  UMOV UR48, URZ ;  /* 0x0000003f00307c82 */ /* 0x000fe20008000000 */
[----:B------:R-:W-:-:S02]  /*1490*/  ULEA.HI UR42, UR42, UR4, URZ, 0x10 ;  /* 0x000000042a2a7291 */ /* 0x000fc4000f8f803f */
[----:B------:R-:W-:Y:S02]  /*14a0*/  UIMAD UR4, UR8, UR9, URZ ;  /* 0x00000009080472a4 */ /* 0x000fe4000f8e023f */
[----:B------:R-:W-:Y:S01]  /*14b0*/  ULOP3.LUT UR43, UR7, 0xffff, URZ, 0xc0, !UPT ;  /* 0x0000ffff072b7892 */ /* 0x000fe2000f8ec03f */
        /* <DEDUP_REMOVED lines=17> */
.L_x_5421:
[----:B------:R-:W-:Y:S01]  /*15d0*/  UMOV UR44, UR6 ;  /* 0x00000006002c7c82 */ /* 0x000fe20008000000 */
[----:B------:R-:W-:Y:S05]  /*15e0*/  @!P1 BRA `(.L_x_5422) ;  /* 0x00000000001c9947 */ /* 0x000fea0003800000 */
[----:B------:R-:W-:Y:S02]  /*15f0*/  ULDC.64 UR8, c[0x0][0xa20] ;  /* 0x0002880000087ab9 */ /* 0x000fe40000000a00 */
[----:B------:R-:W-:-:S06]  /*1600*/  UIMAD.WIDE UR6, UR6, 0x4, UR8 ;  /* 0x00000004060678a5 */ /* 0x000fcc000f8e0208 */
[----:B------:R-:W-:Y:S02]  /*1610*/  IMAD.U32 R4, RZ, RZ, UR6 ;  /* 0x00000006ff047e24 */ /* 0x000fe4000f8e00ff */
[----:B------:R-:W-:-:S05]  /*1620*/  IMAD.U32 R5, RZ, RZ, UR7 ;  /* 0x00000007ff057e24 */ /* 0x000fca000f8e00ff */
[----:B------:R-:W2:Y:S02]  /*1630*/  LDG.E R4, desc[UR54][R4.64] ;  /* 0x0000003604047981 */ /* 0x000ea4000c1e1900 */
[----:B--2---:R-:W-:Y:S01]  /*1640*/  R2UR UR4, R4 ;  /* 0x00000000040472ca */ /* 0x004fe200000e0000 */
[----:B------:R-:W-:-:S14]  /*1650*/  BRA `(.L_x_5423) ;  /* 0x0000000000347947 */ /* 0x000fdc0003800000 */
.L_x_5422:
        /* <DEDUP_REMOVED lines=13> */
.L_x_5423:
[----:B------:R-:W-:Y:S02]  /*1730*/  UISETP.NE.AND UP0, UPT, UR46, 0x1, UPT ;  /* 0x000000012e00788c */ /* 0x000fe4000bf05270 */
[----:B------:R-:W-:Y:S02]  /*1740*/  UIADD3 UR48, UR4, -UR48, URZ ;  /* 0x8000003004307290 */ /* 0x000fe4000fffe03f */
[----:B------:R-:W-:Y:S02]  /*1750*/  USHF.L.U32 UR45, UR5, 0x6, URZ ;  /* 0x00000006052d7899 */ /* 0x000fe4000800063f */
[----:B------:R-:W-:Y:S01]  /*1760*/  UIADD3 UR4, UR48, 0x3f, URZ ;  /* 0x0000003f30047890 */ /* 0x000fe2000fffe03f */
[----:B------:R-:W-:-:S03]  /*1770*/  PLOP3.LUT P0, PT, PT, PT, UP0, 0x80, 0x0 ;  /* 0x000000000000781c */ /* 0x000fc60003f0f008 */
[----:B------:R-:W-:-:S04]  /*1780*/  USHF.R.S32.HI UR6, URZ, 0x1f, UR4 ;  /* 0x0000001f3f067899 */ /* 0x000fc80008011404 */
[----:B------:R-:W-:-:S04]  /*1790*/  ULEA.HI UR6, UR6, UR4, URZ, 0x6 ;  /* 0x0000000406067291 */ /* 0x000fc8000f8f303f */
[----:B------:R-:W-:Y:S02]  /*17a0*/  USHF.R.S32.HI UR6, URZ, 0x6, UR6 ;  /* 0x000000063f067899 */ /* 0x000fe40008011406 */
[----:B------:R-:W-:Y:S10]  /*17b0*/  @!P0 BRA `(.L_x_5424) ;  /* 0x0000002400148947 */ /* 0x000ff40003800000 */
[----:B------:R-:W-:Y:S01]  /*17c0*/  ULDC UR4, c[0x0][0x448] ;  /* 0x0001120000047ab9 */ /* 0x000fe20000000800 */
[----:B------:R-:W-:Y:S02]  /*17d0*/  UIADD3 UR7, UR45, 0x3f, URZ ;  /* 0x0000003f2d077890 */ /* 0x000fe4000fffe03f */
[----:B------:R-:W-:Y:S02]  /*17e0*/  UISETP.NE.AND UP0, UPT, UR4, 0x1, UPT ;  /* 0x000000010400788c */ /* 0x000fe4000bf05270 */
[----:B------:R-:W-:Y:S01]  /*17f0*/  UIADD3 UR10, UR48, 0x1, -UR50 ;  /* 0x00000001300a7890 */ /* 0x000fe2000fffe832 */
[----:B------:R-:W-:Y:S02]  /*1800*/  ULDC.64 UR4, c[0x0][0x9e0] ;  /* 0x0002780000047ab9 */ /* 0x000fe40000000a00 */
[----:B------:R-:W-:-:S06]  /*1810*/  UISETP.GE.AND UP1, UPT, UR5, 0x1, UPT ;  /* 0x000000010500788c */ /* 0x000fcc000bf26270 */
[----:B------:R-:W-:Y:S01]  /*1820*/  @UP0 ULDC UR8, c[0x0][0x44c] ;  /* 0x0001130000080ab9 */ /* 0x000fe20000000800 */
[----:B------:R-:W-:Y:S01]  /*1830*/  PLOP3.LUT P1, PT, PT, PT, UP1, 0x80, 0x0 ;  /* 0x000000000000781c */ /* 0x000fe20003f2f018 */
[----:B------:R-:W-:Y:S01]  /*1840*/  UIMAD.WIDE.U32 UR8, UR7, UR8, URZ ;  /* 0x00000008070872a5 */ /* 0x000fe2000f8e003f */
[----:B------:R-:W-:-:S03]  /*1850*/  @UP0 ULDC UR11, c[0x0][0x450] ;  /* 0x00011400000b0ab9 */ /* 0x000fc60000000800 */
[----:B------:R-:W-:-:S04]  /*1860*/  @UP0 USHF.R.U32.HI UR7, URZ, UR11, UR9 ;  /* 0x0000000b3f070299 */ /* 0x000fc80008011609 */
[----:B------:R-:W-:-:S04]  /*1870*/  UIADD3 UR10, UR10, UR7, URZ ;  /* 0x000000070a0a7290 */ /* 0x000fc8000fffe03f */
[----:B------:R-:W-:Y:S01]  /*1880*/  UIADD3 UR4, UR10, UR4, URZ ;  /* 0x000000040a047290 */ /* 0x000fe2000fffe03f */
[----:B------:R-:W-:Y:S11]  /*1890*/  @!P1 BRA `(.L_x_5425) ;  /* 0x0000000000449947 */ /* 0x000ff60003800000 */
        /* <DEDUP_REMOVED lines=10> */
.L_x_5426:
[----:B------:R-:W-:-:S11]  /*1940*/  UISETP.NE.AND UP1, UPT, UR5, 0x1, UPT ;  /* 0x000000010500788c */ /* 0x000fd6000bf25270 */
[----:B------:R-:W-:Y:S02]  /*1950*/  @UP1 ULDC.64 UR10, c[0x0][0x9e8] ;  /* 0x00027a00000a1ab9 */ /* 0x000fe40000000a00 */
[----:B------:R-:W-:-:S04]  /*1960*/  UIMAD.WIDE.U32 UR8, UR7, UR10, URZ ;  /* 0x0000000a070872a5 */ /* 0x000fc8000f8e003f */
[----:B------:R-:W-:-:S12]  /*1970*/  @UP1 USHF.R.U32.HI UR7, URZ, UR11, UR9 ;  /* 0x0000000b3f071299 */ /* 0x000fd80008011609 */
.L_x_5427:
[----:B------:R-:W-:-:S04]  /*1980*/  UIMAD UR7, UR7, UR5, UR5 ;  /* 0x00000005070772a4 */ /* 0x000fc8000f8e0205 */
[----:B------:R-:W-:-:S04]  /*1990*/  UISETP.LT.AND UP1, UPT, UR4, UR7, UPT ;  /* 0x000000070400728c */ /* 0x000fc8000bf21270 */
[----:B------:R-:W-:-:S12]  /*19a0*/  USEL UR4, UR4, UR7, UP1 ;  /* 0x0000000704047287 */ /* 0x000fd80008800000 */
.L_x_5425:
[----:B------:R-:W-:Y:S01]  /*19b0*/  UIADD3 UR4, UR4, 0x3f, URZ ;  /* 0x0000003f04047890 */ /* 0x000fe2000fffe03f */
[----:B------:R-:W-:Y:S01]  /*19c0*/  @UP0 ULDC UR8, c[0x0][0x44c] ;  /* 0x0001130000080ab9 */ /* 0x000fe20000000800 */
[----:B------:R-:W-:Y:S02]  /*19d0*/  @UP0 ULDC UR10, c[0x0][0x450] ;  /* 0x00011400000a0ab9 */ /* 0x000fe40000000800 */
[----:B------:R-:W-:Y:S02]  /*19e0*/  USHF.R.S32.HI UR7, URZ, 0x1f, UR4 ;  /* 0x0000001f3f077899 */ /* 0x000fe40008011404 */
[----:B------:R-:W-:Y:S02]  /*19f0*/  UIMAD.WIDE.U32 UR8, UR45, UR8, URZ ;  /* 0x000000082d0872a5 */ /* 0x000fe4000f8e003f */
[----:B------:R-:W-:-:S03]  /*1a00*/  ULEA.HI UR7, UR7, UR4, URZ, 0x6 ;  /* 0x0000000407077291 */ /* 0x000fc6000f8f303f */
[----:B------:R-:W-:Y:S01]  /*1a10*/  UMOV UR4, UR45 ;  /* 0x0000002d00047c82 */ /* 0x000fe20008000000 */
[----:B------:R-:W-:Y:S02]  /*1a20*/  @UP0 USHF.R.U32.HI UR4, URZ, UR10, UR9 ;  /* 0x0000000a3f040299 */ /* 0x000fe40008011609 */
[----:B------:R-:W-:Y:S02]  /*1a30*/  USHF.R.S32.HI UR7, URZ, 0x6, UR7 ;  /* 0x000000063f077899 */ /* 0x000fe40008011407 */
[----:B------:R-:W-:Y:S02]  /*1a40*/  UIADD3 UR48, UR4, UR48, -UR50 ;  /* 0x0000003004307290 */ /* 0x000fe4000fffe832 */
[----:B------:R-:W-:Y:S01]  /*1a50*/  UISETP.LT.AND UP0, UPT, UR6, UR7, UPT ;  /* 0x000000070600728c */ /* 0x000fe2000bf01270 */
[----:B------:R-:W-:-:S03]  /*1a60*/  ULDC UR4, c[0x0][0x9dc] ;  /* 0x0002770000047ab9 */ /* 0x000fc60000000800 */
        /* <DEDUP_REMOVED lines=13> */
.L_x_5429:
[----:B------:R-:W-:-:S11]  /*1b40*/  UISETP.NE.AND UP0, UPT, UR5, 0x1, UPT ;  /* 0x000000010500788c */ /* 0x000fd6000bf05270 */
[----:B------:R-:W-:Y:S02]  /*1b50*/  @UP0 ULDC.64 UR10, c[0x0][0x9e8] ;  /* 0x00027a00000a0ab9 */ /* 0x000fe40000000a00 */
[----:B------:R-:W-:-:S04]  /*1b60*/  UIMAD.WIDE.U32 UR6, UR48, UR10, URZ ;  /* 0x0000000a300672a5 */ /* 0x000fc8000f8e003f */
[----:B------:R-:W-:-:S12]  /*1b70*/  @UP0 USHF.R.U32.HI UR48, URZ, UR11, UR7 ;  /* 0x0000000b3f300299 */ /* 0x000fd80008011607 */
.L_x_5430:
[----:B------:R-:W-:-:S04]  /*1b80*/  UIMAD UR5, UR48, UR5, URZ ;  /* 0x00000005300572a4 */ /* 0x000fc8000f8e023f */
[----:B------:R-:W-:-:S04]  /*1b90*/  UISETP.LT.AND UP0, UPT, UR4, UR5, UPT ;  /* 0x000000050400728c */ /* 0x000fc8000bf01270 */
[----:B------:R-:W-:-:S12]  /*1ba0*/  USEL UR4, UR4, UR5, !UP0 ;  /* 0x0000000504047287 */ /* 0x000fd8000c000000 */
.L_x_5428:
[----:B------:R-:W-:Y:S02]  /*1bb0*/  USHF.R.S32.HI UR5, URZ, 0x1f, UR4 ;  /* 0x0000001f3f057899 */ /* 0x000fe40008011404 */
[----:B------:R-:W-:Y:S02]  /*1bc0*/  ULOP3.LUT UR20, UR42, 0xff, URZ, 0xc0, !UPT ;  /* 0x000000ff2a147892 */ /* 0x000fe4000f8ec03f */
[----:B------:R-:W-:-:S03]  /*1bd0*/  ULEA.HI UR5, UR5, UR4, URZ, 0x6 ;  /* 0x0000000405057291 */ /* 0x000fc6000f8f303f */
[----:B------:R-:W-:Y:S01]  /*1be0*/  UMOV UR4, URZ ;  /* 0x0000003f00047c82 */ /* 0x000fe20008000000 */
[----:B------:R-:W-:-:S04]  /*1bf0*/  USHF.R.S32.HI UR5, URZ, 0x6, UR5 ;  /* 0x000000063f057899 */ /* 0x000fc80008011405 */
[----:B------:R-:W-:-:S04]  /*1c00*/  UISETP.LT.AND UP0, UPT, URZ, UR5, UPT ;  /* 0x000000053f00728c */ /* 0x000fc8000bf01270 */
[----:B------:R-:W-:-:S04]  /*1c10*/  USEL UR10, URZ, UR5, !UP0 ;  /* 0x000000053f0a7287 */ /* 0x000fc8000c000000 */
[----:B------:R-:W-:-:S06]  /*1c20*/  UISETP.GT.AND UP0, UPT, UR9, UR10, UPT ;  /* 0x0000000a0900728c */ /* 0x000fcc000bf04270 */
[----:B------:R-:W-:-:S13]  /*1c30*/  PLOP3.LUT P0, PT, PT, PT, UP0, 0x80, 0x0 ;  /* 0x000000000000781c */ /* 0x000fda0003f0f008 */
[----:B------:R-:W-:Y:S05]  /*1c40*/  @!P0 BRA `(.L_x_5431) ;  /* 0x0000000000948947 */ /* 0x000fea0003800000 */
[----:B------:R-:W-:-:S04]  /*1c50*/  USHF.R.U32.HI UR11, URZ, 0x10, UR42 ;  /* 0x000000103f0b7899 */ /* 0x000fc8000801162a */
[----:B------:R-:W-:-:S11]  /*1c60*/  UISETP.NE.AND UP0, UPT, UR11, URZ, UPT ;  /* 0x0000003f0b00728c */ /* 0x000fd6000bf05270 */
[----:B------:R-:W-:Y:S02]  /*1c70*/  @!UP0 ULDC UR11, c[0x0][0x9f0] ;  /* 0x00027c00000b8ab9 */ /* 0x000fe40000000800 */
[----:B------:R-:W-:Y:S01]  /*1c80*/  IMAD.U32 R4, RZ, RZ, UR11 ;  /* 0x0000000bff047e24 */ /* 0x000fe2000f8e00ff */
[----:B------:R-:W-:-:S04]  /*1c90*/  UIADD3 UR4, UR11, -0x1, UR9 ;  /* 0xffffffff0b047890 */ /* 0x000fc8000fffe009 */
[-C--:B------:R-:W-:Y:S01]  /*1ca0*/  IABS R0, R4.reuse ;  /* 0x0000000400007213 */ /* 0x080fe20000000000 */
[----:B------:R-:W-:Y:S01]  /*1cb0*/  UIADD3 UR6, -UR10, UR4, URZ ;  /* 0x000000040a067290 */ /* 0x000fe2000fffe13f */
[----:B------:R-:W-:Y:S02]  /*1cc0*/  IABS R6, R4 ;  /* 0x0000000400067213 */ /* 0x000fe40000000000 */
[----:B------:R-:W-:Y:S01]  /*1cd0*/  R2UR UR12, R0 ;  /* 0x00000000000c72ca */ /* 0x000fe200000e0000 */
[----:B------:R-:W-:Y:S02]  /*1ce0*/  UMOV UR4, URZ ;  /* 0x0000003f00047c82 */ /* 0x000fe40008000000 */
[----:B------:R-:W-:Y:S01]  /*1cf0*/  IMAD.U32 R5, RZ, RZ, UR6 ;  /* 0x00000006ff057e24 */ /* 0x000fe2000f8e00ff */
[----:B------:R-:W-:-:S04]  /*1d00*/  ULOP3.LUT UR6, UR6, UR11, URZ, 0x3c, !UPT ;  /* 0x0000000b06067292 */ /* 0x000fc8000f8e3c3f */
[----:B------:R-:W-:-:S05]  /*1d10*/  IABS R5, R5 ;  /* 0x0000000500057213 */ /* 0x000fca0000000000 */
[----:B------:R-:W0:Y:S01]  /*1d20*/  I2F.RP R0, UR12 ;  /* 0x0000000c00007d06 */ /* 0x000e220008209400 */
[----:B------:R-:W-:-:S05]  /*1d30*/  IMAD.MOV.U32 R4, RZ, RZ, R5 ;  /* 0x000000ffff047224 */ /* 0x000fca00078e0005 */
[----:B------:R-:W-:Y:S02]  /*1d40*/  R2UR UR8, R4 ;  /* 0x00000000040872ca */ /* 0x000fe400000e0000 */
[----:B0-----:R-:W0:Y:S02]  /*1d50*/  MUFU.RCP R0, R0 ;  /* 0x0000000000007308 */ /* 0x001e240000001000 */
[----:B0-----:R-:W-:Y:S02]  /*1d60*/  VIADD R3, R0, 0xffffffe ;  /* 0x0ffffffe00037836 */ /* 0x001fe40000000000 */
        /* <DEDUP_REMOVED lines=19> */
.L_x_5431:
[----:B------:R-:W-:Y:S01]  /*1ea0*/  UIMAD UR20, UR20, UR4, UR10 ;  /* 0x00000004141472a4 */ /* 0x000fe2000f8e020a */
[----:B------:R-:W-:Y:S01]  /*1eb0*/  IMAD.U32 R0, RZ, RZ, UR9 ;  /* 0x00000009ff007e24 */ /* 0x000fe2000f8e00ff */
[----:B------:R-:W-:Y:S01]  /*1ec0*/  PLOP3.LUT P0, PT, PT, PT, PT, 0x80, 0x0 ;  /* 0x000000000000781c */ /* 0x000fe20003f0f070 */
[----:B------:R-:W-:Y:S01]  /*1ed0*/  IMAD.U32 R3, RZ, RZ, UR4 ;  /* 0x00000004ff037e24 */ /* 0x000fe2000f8e00ff */
[----:B------:R-:W-:Y:S01]  /*1ee0*/  CS2R R150, SRZ ;  /* 0x0000000000967805 */ /* 0x000fe2000001ff00 */
[----:B------:R-:W-:Y:S01]  /*1ef0*/  IMAD.MOV.U32 R12, RZ, RZ, RZ ;  /* 0x000000ffff0c7224 */ /* 0x000fe200078e00ff */
[----:B------:R-:W-:Y:S02]  /*1f00*/  CS2R R148, SRZ ;  /* 0x0000000000947805 */ /* 0x000fe4000001ff00 */
[----:B------:R-:W-:Y:S02]  /*1f10*/  CS2R R146, SRZ ;  /* 0x0000000000927805 */ /* 0x000fe4000001ff00 */
[----:B------:R-:W-:Y:S01]  /*1f20*/  VIADDMNMX R0, R3, UR20, R0, PT ;  /* 0x0000001403007c46 */ /* 0x000fe2000b800100 */
[----:B------:R-:W-:Y:S01]  /*1f30*/  IMAD.MOV.U32 R3, RZ, RZ, RZ ;  /* 0x000000ffff037224 */ /* 0x000fe200078e00ff */
[----:B------:R-:W-:-:S02]  /*1f40*/  CS2R R144, SRZ ;  /* 0x0000000000907805 */ /* 0x000fc4000001ff00 */
[----:B------:R-:W-:Y:S02]  /*1f50*/  CS2R R142, SRZ ;  /* 0x00000000008e7805 */ /* 0x000fe4000001ff00 */
[----:B------:R-:W-:Y:S02]  /*1f60*/  R2UR UR22, R0 ;  /* 0x00000000001672ca */ /* 0x000fe400000e0000 */
        /* <DEDUP_REMOVED lines=12> */
[----:B------:R-:W-:Y:S01]  /*2030*/  UISETP.GT.AND UP0, UPT, UR22, UR20, UPT ;  /* 0x000000141600728c */ /* 0x000fe2000bf04270 */
[----:B------:R-:W-:Y:S02]  /*2040*/  CS2R R116, SRZ ;  /* 0x0000000000747805 */ /* 0x000fe4000001ff00 */
[----:B------:R-:W-:Y:S02]  /*2050*/  CS2R R114, SRZ ;  /* 0x0000000000727805 */ /* 0x000fe4000001ff00 */
[----:B------:R-:W-:Y:S02]  /*2060*/  CS2R R112, SRZ ;  /* 0x0000000000707805 */ /* 0x000fe4000001ff00 */
[----:B------:R-:W-:-:S02]  /*2070*/  CS2R R110, SRZ ;  /* 0x00000000006e7805 */ /* 0x000fc4000001ff00 */
[----:B------:R-:W-:Y:S02]  /*2080*/  CS2R R108, SRZ ;  /* 0x00000000006c7805 */ /* 0x000fe4000001ff00 */
[----:B------:R-:W-:Y:S02]  /*2090*/  PLOP3.LUT P1, PT, PT, PT, UP0, 0x80, 0x0 ;  /* 0x000000000000781c */ /* 0x000fe40003f2f008 */
        /* <DEDUP_REMOVED lines=60> */
.L_x_5433:
[----:B------:R-:W-:Y:S01]  /*2460*/  ULEA UR23, UR38, UR41, 0x3 ;  /* 0x0000002926177291 */ /* 0x000fe2000f8e183f */
[----:B------:R-:W-:-:S05]  /*2470*/  IMAD.U32 R0, RZ, RZ, UR37 ;  /* 0x00000025ff007e24 */ /* 0x000fca000f8e00ff */
[----:B------:R-:W-:-:S04]  /*2480*/  SHF.L.U32 R0, R0, 0x1f, RZ ;  /* 0x0000001f00007819 */ /* 0x000fc800000006ff */
[----:B------:R-:W0:Y:S02]  /*2490*/  SYNCS.PHASECHK.TRANS64.TRYWAIT P1, [UR23+0x28c50], R0 ;  /* 0x028c5000ff0075a7 */ /* 0x000e240008020157 */
[----:B0-----:R-:W-:Y:S05]  /*24a0*/  @!P1 BRA `(.L_x_5434) ;  /* 0x0000017800489947 */ /* 0x001fea0003800000 */
.L_x_5638:
[----:B------:R-:W-:Y:S01]  /*24b0*/  BAR.SYNC.DEFER_BLOCKING 0xe, 0x100 ;  /* 0x0384000000007b1d */ /* 0x000fe20000010000 */
[----:B------:R-:W-:Y:S02]  /*24c0*/  UIADD3 UR4, UR41, 0x26800, URZ ;  /* 0x0002680029047890 */ /* 0x000fe4000fffe03f */
[----:B------:R-:W-:Y:S02]  /*24d0*/  ULEA UR18, UR38, UR21, 0xc ;  /* 0x0000001526127291 */ /* 0x000fe4000f8e603f */
[----:B------:R-:W-:Y:S01]  /*24e0*/  USHF.R.U32.HI UR4, URZ, 0x4, UR4 ;  /* 0x000000043f047899 */ /* 0x000fe20008011604 */
[----:B------:R-:W-:Y:S01]  /*24f0*/  UMOV UR19, 0x40000040 ;  /* 0x4000004000137882 */ /* 0x000fe20000000000 */
[----:B------:R-:W-:Y:S02]  /*2500*/  UMOV UR17, 0x40000040 ;  /* 0x4000004000117882 */ /* 0x000fe40000000000 */
[----:B------:R-:W-:Y:S02]  /*2510*/  ULOP3.LUT UR4, UR4, 0x3fff, URZ, 0xc0, !UPT ;  /* 0x00003fff04047892 */ /* 0x000fe4000f8ec03f */
[----:B------:R-:W-:-:S02]  /*2520*/  UIADD3 UR6, UR18, 0x80, URZ ;  /* 0x0000008012067890 */ /* 0x000fc4000fffe03f */
[----:B------:R-:W-:Y:S01]  /*2530*/  ULOP3.LUT UR16, UR4, 0x10000, URZ, 0xfc, !UPT ;  /* 0x0001000004107892 */ /* 0x000fe2000f8efc3f */
[----:B------:R-:W-:Y:S01]  /*2540*/  UMOV UR7, 0x40000040 ;  /* 0x4000004000077882 */ /* 0x000fe20000000000 */
[----:B------:R-:W-:Y:S02]  /*2550*/  UMOV UR5, 0x40000040 ;  /* 0x4000004000057882 */ /* 0x000fe40000000000 */
[----:B------:R-:W-:Y:S02]  /*2560*/  UIADD3 UR4, UR16, 0x2, URZ ;  /* 0x0000000210047890 */ /* 0x000fe4000fffe03f */
[----:B------:R-:W-:Y:S02]  /*2570*/  UIADD3 UR10, UR18, 0x100, URZ ;  /* 0x00000100120a7890 */ /* 0x000fe4000fffe03f */
[----:B------:R-:W-:Y:S01]  /*2580*/  UIADD3 UR8, UR16, 0x4, URZ ;  /* 0x0000000410087890 */ /* 0x000fe2000fffe03f */
[----:B------:R-:W-:Y:S01]  /*2590*/  UMOV UR11, 0x40000040 ;  /* 0x40000040000b7882 */ /* 0x000fe20000000000 */
[----:B------:R-:W-:Y:S01]  /*25a0*/  WARPGROUP.ARRIVE ;  /* 0x00000000000079c5 */ /* 0x000fe20000000000 */
[----:B------:R-:W-:Y:S01]  /*25b0*/  UMOV UR9, 0x40000040 ;  /* 0x4000004000097882 */ /* 0x000fe20000000000 */
[----:B------:R-:W-:-:S02]  /*25c0*/  UIADD3 UR14, UR18, 0x180, URZ ;  /* 0x00000180120e7890 */ /* 0x000fc4000fffe03f */
[----:B------:R-:W-:Y:S02]  /*25d0*/  UIADD3 UR12, UR16, 0x6, URZ ;  /* 0x00000006100c7890 */ /* 0x000fe4000fffe03f */
[----:B------:R-:W-:Y:S01]  /*25e0*/  HGMMA.64x256x16.F32.BF16 R24, gdesc[UR16].tnspB, RZ, !UPT, gsb0 ;  /* 0x43e00000101879f0 */ /* 0x000fe2000c0018ff */
[----:B------:R-:W-:Y:S01]  /*25f0*/  UMOV UR15, 0x40000040 ;  /* 0x40000040000f7882 */ /* 0x000fe20000000000 */
[----:B------:R-:W-:Y:S01]  /*2600*/  UMOV UR13, 0x40000040 ;  /* 0x40000040000d7882 */ /* 0x000fe20000000000 */
        /* <DEDUP_REMOVED lines=16> */
.L_x_5435:
        /* <DEDUP_REMOVED lines=8> */
.L_x_5442:
[----:B------:R-:W-:Y:S01]  /*2790*/  BAR.SYNC.DEFER_BLOCKING 0xe, 0x100 ;  /* 0x0384000000007b1d */ /* 0x000fe20000010000 */
[----:B01----:R-:W-:Y:S01]  /*27a0*/  IMAD.U32 R0, RZ, RZ, UR38 ;  /* 0x00000026ff007e24 */ /* 0x003fe2000f8e00ff */
[----:B------:R-:W-:-:S03]  /*27b0*/  UIADD3 UR38, UR38, 0x1, URZ ;  /* 0x0000000126267890 */ /* 0x000fc6000fffe03f */
[----:B------:R-:W-:Y:S01]  /*27c0*/  IMAD R0, R0, 0x40, R17 ;  /* 0x0000004000007824 */ /* 0x000fe200078e0211 */
[----:B------:R-:W-:Y:S01]  /*27d0*/  UISETP.NE.AND UP0, UPT, UR38, 0x2, UPT ;  /* 0x000000022600788c */ /* 0x000fe2000bf05270 */
[----:B------:R-:W-:Y:S01]  /*27e0*/  UMOV UR6, UR22 ;  /* 0x0000001600067c82 */ /* 0x000fe20008000000 */
[----:B------:R-:W-:Y:S02]  /*27f0*/  UIADD3 UR22, UR22, -0x1, URZ ;  /* 0xffffffff16167890 */ /* 0x000fe4000fffe03f */
[----:B------:R-:W-:Y:S01]  /*2800*/  LEA R0, R0, UR41, 0x2 ;  /* 0x0000002900007c11 */ /* 0x000fe2000f8e10ff */
[----:B------:R-:W-:Y:S02]  /*2810*/  UISETP.GT.AND UP1, UPT, UR6, UR20, UPT ;  /* 0x000000140600728c */ /* 0x000fe4000bf24270 */
[----:B------:R-:W-:Y:S02]  /*2820*/  USEL UR6, URZ, 0x1, UP0 ;  /* 0x000000013f067887 */ /* 0x000fe40008000000 */
[----:B------:R-:W-:-:S02]  /*2830*/  USEL UR38, UR38, URZ, UP0 ;  /* 0x0000003f26267287 */ /* 0x000fc40008000000 */
        /* <DEDUP_REMOVED lines=133> */
.L_x_5437:
[----:B------:R-:W-:Y:S01]  /*3090*/  ULEA UR23, UR38, UR41, 0x3 ;  /* 0x0000002926177291 */ /* 0x000fe2000f8e183f */
[----:B------:R-:W-:-:S05]  /*30a0*/  IMAD.U32 R0, RZ, RZ, UR37 ;  /* 0x00000025ff007e24 */ /* 0x000fca000f8e00ff */
[----:B------:R-:W-:-:S04]  /*30b0*/  SHF.L.U32 R0, R0, 0x1f, RZ ;  /* 0x0000001f00007819 */ /* 0x000fc800000006ff */
[----:B------:R0:W1:Y:S01]  /*30c0*/  SYNCS.PHASECHK.TRANS64.TRYWAIT P1, [UR23+0x28c50], R0 ;  /* 0x028c5000ff0075a7 */ /* 0x0000620008020157 */
[----:B------:R-:W-:Y:S05]  /*30d0*/  @!P0 BRA `(.L_x_5438) ;  /* 0x0000000000048947 */ /* 0x000fea0003800000 */
[----:B------:R-:W-:Y:S01]  /*30e0*/  BPT.TRAP 0x1 ;  /* 0x000000040000795c */ /* 0x000fe20000300000 */
.L_x_5438:
[----:B-1----:R-:W-:Y:S05]  /*30f0*/  @P1 BRA `(.L_x_5439) ;  /* 0x0000000000081947 */ /* 0x002fea0003800000 */
[----:B------:R-:W1:Y:S02]  /*3100*/  SYNCS.PHASECHK.TRANS64.TRYWAIT P1, [UR23+0x28c50], R0 ;  /* 0x028c5000ff0075a7 */ /* 0x000e640008020157 */
[----:B-1----:R-:W-:Y:S05]  /*3110*/  @!P1 BRA `(.L_x_5440) ;  /* 0x0000016c00449947 */ /* 0x002fea0003800000 */
.L_x_5439:
        /* <DEDUP_REMOVED lines=26> */
.L_x_5441:
[----:B------:R-:W-:Y:S01]  /*32c0*/  UIADD3 UR6, UR23, 0x28c60, URZ ;  /* 0x00028c6017067890 */ /* 0x000fe2000fffe03f */
[----:B------:R-:W-:-:S03]  /*32d0*/  PLOP3.LUT P1, PT, PT, PT, UP1, 0x80, 0x0 ;  /* 0x000000000000781c */ /* 0x000fc60003f2f018 */
[----:B------:R-:W-:-:S09]  /*32e0*/  UPRMT UR6, UR40, 0x654, UR6 ;  /* 0x0000065428067896 */ /* 0x000fd20008000006 */
[----:B------:R-:W-:Y:S01]  /*32f0*/  SYNCS.ARRIVE.TRANS64.RED.A1T0 RZ, [UR6], RZ ;  /* 0x000000ffffff79a7 */ /* 0x000fe20008100406 */
[----:B------:R-:W-:Y:S05]  /*3300*/  @P1 BRA `(.L_x_5442) ;  /* 0xfffffff400201947 */ /* 0x000fea000383ffff */
.L_x_5436:
[----:B------:R-:W-:Y:S01]  /*3310*/  BAR.SYNC.DEFER_BLOCKING 0xe, 0x100 ;  /* 0x0384000000007b1d */ /* 0x000fe20000010000 */
[----:B01----:R-:W-:Y:S01]  /*3320*/  IMAD.U32 R0, RZ, RZ, UR38 ;  /* 0x00000026ff007e24 */ /* 0x003fe2000f8e00ff */
[----:B------:R-:W-:Y:S01]  /*3330*/  UIADD3 UR38, UR38, 0x1, URZ ;  /* 0x0000000126267890 */ /* 0x000fe2000fffe03f */
[----:B------:R-:W-:Y:S01]  /*3340*/  PLOP3.LUT P0, PT, PT, PT, PT, 0x8, 0x0 ;  /* 0x000000000000781c */ /* 0x000fe20003f0e170 */
[----:B------:R-:W-:Y:S02]  /*3350*/  IMAD.MOV.U32 R12, RZ, RZ, RZ ;  /* 0x000000ffff0c7224 */ /* 0x000fe400078e00ff */
        /* <DEDUP_REMOVED lines=139> */
.L_x_5424:
[----:B------:R-:W-:Y:S01]  /*3c10*/  ULDC UR4, c[0x0][0x448] ;  /* 0x0001120000047ab9 */ /* 0x000fe20000000800 */
[----:B------:R-:W-:Y:S02]  /*3c20*/  UIADD3 UR7, UR45, 0x3f, URZ ;  /* 0x0000003f2d077890 */ /* 0x000fe4000fffe03f */
[----:B------:R-:W-:Y:S02]  /*3c30*/  UISETP.NE.AND UP0, UPT, UR4, 0x1, UPT ;  /* 0x000000010400788c */ /* 0x000fe4000bf05270 */
[----:B------:R-:W-:Y:S01]  /*3c40*/  UIADD3 UR10, UR48, 0x1, -UR50 ;  /* 0x00000001300a7890 */ /* 0x000fe2000fffe832 */
[----:B------:R-:W-:Y:S01]  /*3c50*/  ULDC.64 UR4, c[0x0][0x9e0] ;  /* 0x0002780000047ab9 */ /* 0x000fe20000000a00 */
[----:B------:R-:W-:-:S07]  /*3c60*/  UP2UR UR52, UPR, URZ, 0x1 ;  /* 0x000000013f347883 */ /* 0x000fce0008000000 */
[----:B------:R-:W-:Y:S01]  /*3c70*/  @UP0 ULDC UR8, c[0x0][0x44c] ;  /* 0x0001130000080ab9 */ /* 0x000fe20000000800 */
[----:B------:R-:W-:Y:S01]  /*3c80*/  @UP0 ULDC UR11, c[0x0][0x450] ;  /* 0x00011400000b0ab9 */ /* 0x000fe20000000800 */
[----:B------:R-:W-:-:S04]  /*3c90*/  UIMAD.WIDE.U32 UR8, UR7, UR8, URZ ;  /* 0x00000008070872a5 */ /* 0x000fc8000f8e003f */
[----:B------:R-:W-:Y:S02]  /*3ca0*/  @UP0 USHF.R.U32.HI UR7, URZ, UR11, UR9 ;  /* 0x0000000b3f070299 */ /* 0x000fe40008011609 */
[----:B------:R-:W-:Y:S02]  /*3cb0*/  UISETP.GE.AND UP0, UPT, UR5, 0x1, UPT ;  /* 0x000000010500788c */ /* 0x000fe4000bf06270 */
[----:B------:R-:W-:Y:S02]  /*3cc0*/  UIADD3 UR8, UR10, UR7, URZ ;  /* 0x000000070a087290 */ /* 0x000fe4000fffe03f */
[----:B------:R-:W-:Y:S02]  /*3cd0*/  UP2UR UR51, UPR, URZ, 0x1 ;  /* 0x000000013f337883 */ /* 0x000fe40008000000 */
[----:B------:R-:W-:Y:S01]  /*3ce0*/  PLOP3.LUT P0, PT, PT, PT, UP0, 0x40, 0x0 ;  /* 0x000000000000781c */ /* 0x000fe20003f0e808 */
[----:B------:R-:W-:-:S12]  /*3cf0*/  UIADD3 UR4, UR8, UR4, URZ ;  /* 0x0000000408047290 */ /* 0x000fd8000fffe03f */
        /* <DEDUP_REMOVED lines=11> */
.L_x_5444:
[----:B------:R-:W-:-:S11]  /*3db0*/  UISETP.NE.AND UP0, UPT, UR5, 0x1, UPT ;  /* 0x000000010500788c */ /* 0x000fd6000bf05270 */
[----:B------:R-:W-:Y:S02]  /*3dc0*/  @UP0 ULDC.64 UR10, c[0x0][0x9e8] ;  /* 0x00027a00000a0ab9 */ /* 0x000fe40000000a00 */
[----:B------:R-:W-:-:S04]  /*3dd0*/  UIMAD.WIDE.U32 UR8, UR7, UR10, URZ ;  /* 0x0000000a070872a5 */ /* 0x000fc8000f8e003f */
[----:B------:R-:W-:-:S12]  /*3de0*/  @UP0 USHF.R.U32.HI UR7, URZ, UR11, UR9 ;  /* 0x0000000b3f070299 */ /* 0x000fd80008011609 */
.L_x_5445:
[----:B------:R-:W-:-:S04]  /*3df0*/  UIMAD UR7, UR7, UR5, UR5 ;  /* 0x00000005070772a4 */ /* 0x000fc8000f8e0205 */
[----:B------:R-:W-:-:S04]  /*3e00*/  UISETP.LT.AND UP0, UPT, UR4, UR7, UPT ;  /* 0x000000070400728c */ /* 0x000fc8000bf01270 */
[----:B------:R-:W-:-:S12]  /*3e10*/  USEL UR4, UR4, UR7, UP0 ;  /* 0x0000000704047287 */ /* 0x000fd80008000000 */
.L_x_5443:
[----:B------:R-:W-:Y:S02]  /*3e20*/  UISETP.NE.AND UP0, UPT, UR52, URZ, UPT ;  /* 0x0000003f3400728c */ /* 0x000fe4000bf05270 */
[----:B------:R-:W-:Y:S02]  /*3e30*/  UIADD3 UR4, UR4, 0x3f, URZ ;  /* 0x0000003f04047890 */ /* 0x000fe4000fffe03f */
[----:B------:R-:W-:Y:S02]  /*3e40*/  UISETP.GE.AND UP1, UPT, UR5, 0x1, UPT ;  /* 0x000000010500788c */ /* 0x000fe4000bf26270 */
[----:B------:R-:W-:Y:S01]  /*3e50*/  USHF.R.S32.HI UR7, URZ, 0x1f, UR4 ;  /* 0x0000001f3f077899 */ /* 0x000fe20008011404 */
[----:B------:R-:W-:-:S03]  /*3e60*/  ULDC UR10, c[0x0][0x9dc] ;  /* 0x00027700000a7ab9 */ /* 0x000fc60000000800 */
[----:B------:R-:W-:Y:S01]  /*3e70*/  ULEA.HI UR7, UR7, UR4, URZ, 0x6 ;  /* 0x0000000407077291 */ /* 0x000fe2000f8f303f */
[----:B------:R-:W-:Y:S01]  /*3e80*/  PLOP3.LUT P0, PT, PT, PT, UP1, 0x40, 0x0 ;  /* 0x000000000000781c */ /* 0x000fe20003f0e818 */
[----:B------:R-:W-:Y:S01]  /*3e90*/  @UP0 ULDC UR8, c[0x0][0x44c] ;  /* 0x0001130000080ab9 */ /* 0x000fe20000000800 */
[----:B------:R-:W-:Y:S01]  /*3ea0*/  @UP0 ULDC UR11, c[0x0][0x450] ;  /* 0x00011400000b0ab9 */ /* 0x000fe20000000800 */
[----:B------:R-:W-:Y:S02]  /*3eb0*/  UIMAD.WIDE.U32 UR8, UR45, UR8, URZ ;  /* 0x000000082d0872a5 */ /* 0x000fe4000f8e003f */
[----:B------:R-:W-:Y:S01]  /*3ec0*/  UMOV UR4, UR45 ;  /* 0x0000002d00047c82 */ /* 0x000fe20008000000 */
[----:B------:R-:W-:Y:S02]  /*3ed0*/  USHF.R.S32.HI UR7, URZ, 0x6, UR7 ;  /* 0x000000063f077899 */ /* 0x000fe40008011407 */
[----:B------:R-:W-:Y:S02]  /*3ee0*/  @UP0 USHF.R.U32.HI UR4, URZ, UR11, UR9 ;  /* 0x0000000b3f040299 */ /* 0x000fe40008011609 */
[----:B------:R-:W-:-:S02]  /*3ef0*/  UISETP.LT.AND UP0, UPT, UR6, UR7, UPT ;  /* 0x000000070600728c */ /* 0x000fc4000bf01270 */
[----:B------:R-:W-:Y:S02]  /*3f00*/  UIADD3 UR4, UR4, UR48, -UR50 ;  /* 0x0000003004047290 */ /* 0x000fe4000fffe832 */
[----:B------:R-:W-:Y:S02]  /*3f10*/  USEL UR6, UR6, UR7, UP0 ;  /* 0x0000000706067287 */ /* 0x000fe40008000000 */
[----:B------:R-:W-:Y:S01]  /*3f20*/  UIADD3 UR7, UR4, -UR10, URZ ;  /* 0x8000000a04077290 */ /* 0x000fe2000fffe03f */
[----:B------:R-:W-:Y:S11]  /*3f30*/  @P0 BRA `(.L_x_5446) ;  /* 0x0000000000440947 */ /* 0x000ff60003800000 */
        /* <DEDUP_REMOVED lines=10> */
.L_x_5447:
[----:B------:R-:W-:-:S11]  /*3fe0*/  UISETP.NE.AND UP0, UPT, UR5, 0x1, UPT ;  /* 0x000000010500788c */ /* 0x000fd6000bf05270 */
[----:B------:R-:W-:Y:S02]  /*3ff0*/  @UP0 ULDC.64 UR10, c[0x0][0x9e8] ;  /* 0x00027a00000a0ab9 */ /* 0x000fe40000000a00 */
[----:B------:R-:W-:-:S04]  /*4000*/  UIMAD.WIDE.U32 UR8, UR4, UR10, URZ ;  /* 0x0000000a040872a5 */ /* 0x000fc8000f8e003f */
[----:B------:R-:W-:-:S12]  /*4010*/  @UP0 USHF.R.U32.HI UR4, URZ, UR11, UR9 ;  /* 0x0000000b3f040299 */ /* 0x000fd80008011609 */
.L_x_5448:
[----:B------:R-:W-:-:S04]  /*4020*/  UIMAD UR4, UR4, UR5, URZ ;  /* 0x00000005040472a4 */ /* 0x000fc8000f8e023f */
[----:B------:R-:W-:-:S04]  /*4030*/  UISETP.LT.AND UP0, UPT, UR7, UR4, UPT ;  /* 0x000000040700728c */ /* 0x000fc8000bf01270 */
[----:B------:R-:W-:-:S12]  /*4040*/  USEL UR7, UR7, UR4, !UP0 ;  /* 0x0000000407077287 */ /* 0x000fd8000c000000 */
.L_x_5446:
[----:B------:R-:W-:Y:S02]  /*4050*/  USHF.R.S32.HI UR4, URZ, 0x1f, UR7 ;  /* 0x0000001f3f047899 */ /* 0x000fe40008011407 */
[----:B------:R-:W-:Y:S02]  /*4060*/  ULOP3.LUT UR10, UR42, 0xff, URZ, 0xc0, !UPT ;  /* 0x000000ff2a0a7892 */ /* 0x000fe4000f8ec03f */
[----:B------:R-:W-:-:S04]  /*4070*/  ULEA.HI UR4, UR4, UR7, URZ, 0x6 ;  /* 0x0000000704047291 */ /* 0x000fc8000f8f303f */
[----:B------:R-:W-:-:S04]  /*4080*/  USHF.R.S32.HI UR4, URZ, 0x6, UR4 ;  /* 0x000000063f047899 */ /* 0x000fc80008011404 */
[----:B------:R-:W-:-:S04]  /*4090*/  UISETP.LT.AND UP0, UPT, URZ, UR4, UPT ;  /* 0x000000043f00728c */ /* 0x000fc8000bf01270 */
[----:B------:R-:W-:-:S03]  /*40a0*/  USEL UR47, URZ, UR4, !UP0 ;  /* 0x000000043f2f7287 */ /* 0x000fc6000c000000 */
[----:B------:R-:W-:Y:S01]  /*40b0*/  UMOV UR4, URZ ;  /* 0x0000003f00047c82 */ /* 0x000fe20008000000 */
        /* <DEDUP_REMOVED lines=40> */
.L_x_5449:
[----:B------:R-:W-:Y:S01]  /*4340*/  UIMAD UR47, UR10, UR4, UR47 ;  /* 0x000000040a2f72a4 */ /* 0x000fe2000f8e022f */
[----:B------:R-:W-:Y:S01]  /*4350*/  IMAD.U32 R168, RZ, RZ, UR6 ;  /* 0x00000006ffa87e24 */ /* 0x000fe2000f8e00ff */
[----:B------:R-:W-:Y:S01]  /*4360*/  PLOP3.LUT P0, PT, PT, PT, PT, 0x80, 0x0 ;  /* 0x000000000000781c */ /* 0x000fe20003f0f070 */
[----:B------:R-:W-:Y:S01]  /*4370*/  IMAD.U32 R5, RZ, RZ, UR4 ;  /* 0x00000004ff057e24 */ /* 0x000fe2000f8e00ff */
[----:B------:R-:W-:Y:S01]  /*4380*/  CS2R R150, SRZ ;  /* 0x0000000000967805 */ /* 0x000fe2000001ff00 */
[----:B------:R-:W-:Y:S01]  /*4390*/  IMAD.MOV.U32 R3, RZ, RZ, RZ ;  /* 0x000000ffff037224 */ /* 0x000fe200078e00ff */
[----:B------:R-:W-:Y:S01]  /*43a0*/  CS2R R148, SRZ ;  /* 0x0000000000947805 */ /* 0x000fe2000001ff00 */
[----:B------:R-:W-:Y:S01]  /*43b0*/  IMAD.MOV.U32 R12, RZ, RZ, RZ ;  /* 0x000000ffff0c7224 */ /* 0x000fe200078e00ff */
[----:B------:R-:W-:Y:S02]  /*43c0*/  VIADDMNMX R168, R5, UR47, R168, PT ;  /* 0x0000002f05a87c46 */ /* 0x000fe4000b8001a8 */
[----:B------:R-:W-:-:S02]  /*43d0*/  CS2R R146, SRZ ;  /* 0x0000000000927805 */ /* 0x000fc4000001ff00 */
[----:B------:R-:W-:Y:S02]  /*43e0*/  CS2R R144, SRZ ;  /* 0x0000000000907805 */ /* 0x000fe4000001ff00 */
[----:B------:R-:W-:Y:S02]  /*43f0*/  CS2R R142, SRZ ;  /* 0x00000000008e7805 */ /* 0x000fe4000001ff00 */
[----:B------:R-:W-:Y:S02]  /*4400*/  ISETP.GT.AND P1, PT, R168, UR47, PT ;  /* 0x0000002fa8007c0c */ /* 0x000fe4000bf24270 */
        /* <DEDUP_REMOVED lines=90> */
.L_x_5450:
        /* <DEDUP_REMOVED lines=12> */
.L_x_5639:
[----:B------:R-:W-:Y:S05]  /*4a70*/  @!P0 BRA `(.L_x_5452) ;  /* 0x0000000000048947 */ /* 0x000fea0003800000 */
[----:B------:R-:W-:Y:S01]  /*4a80*/  BPT.TRAP 0x1 ;  /* 0x000000040000795c */ /* 0x000fe20000300000 */
.L_x_5452:
[----:B------:R-:W-:Y:S02]  /*4a90*/  IMAD.U32 R7, RZ, RZ, UR38 ;  /* 0x00000026ff077e24 */ /* 0x000fe4000f8e00ff */
[----:B------:R-:W-:-:S03]  /*4aa0*/  IMAD.U32 R8, RZ, RZ, UR37 ;  /* 0x00000025ff087e24 */ /* 0x000fc6000f8e00ff */
[----:B------:R-:W-:Y:S02]  /*4ab0*/  LEA R7, R7, UR41, 0x3 ;  /* 0x0000002907077c11 */ /* 0x000fe4000f8e18ff */
[----:B------:R-:W-:-:S04]  /*4ac0*/  SHF.L.U32 R8, R8, 0x1f, RZ ;  /* 0x0000001f08087819 */ /* 0x000fc800000006ff */
[----:B------:R1:W2:Y:S01]  /*4ad0*/  SYNCS.PHASECHK.TRANS64.TRYWAIT P1, [R7+URZ+0x28c30], R8 ;  /* 0x028c3008070075a7 */ /* 0x0002a2000802017f */
[----:B------:R-:W-:Y:S05]  /*4ae0*/  @!P0 BRA `(.L_x_5453) ;  /* 0x0000000000048947 */ /* 0x000fea0003800000 */
[----:B------:R-:W-:Y:S01]  /*4af0*/  BPT.TRAP 0x1 ;  /* 0x000000040000795c */ /* 0x000fe20000300000 */
.L_x_5453:
[----:B--2---:R-:W-:Y:S05]  /*4b00*/  @P1 BRA `(.L_x_5454) ;  /* 0x0000000000081947 */ /* 0x004fea0003800000 */
[----:B------:R-:W2:Y:S02]  /*4b10*/  SYNCS.PHASECHK.TRANS64.TRYWAIT P1, [R7+URZ+0x28c30], R8 ;  /* 0x028c3008070075a7 */ /* 0x000ea4000802017f */
[----:B--2---:R-:W-:Y:S05]  /*4b20*/  @!P1 BRA `(.L_x_5455) ;  /* 0x0000015000f09947 */ /* 0x004fea0003800000 */
.L_x_5454:
        /* <DEDUP_REMOVED lines=40> */
.L_x_5456:
[----:B------:R-:W-:Y:S01]  /*4db0*/  UISETP.NE.AND UP1, UPT, UR52, URZ, UPT ;  /* 0x0000003f3400728c */ /* 0x000fe2000bf25270 */
[----:B------:R-:W-:Y:S01]  /*4dc0*/  VIADD R4, R186, UR45 ;  /* 0x0000002dba047c36 */ /* 0x000fe20008000000 */
[----:B------:R-:W-:Y:S01]  /*4dd0*/  ULDC UR7, c[0x0][0x9d8] ;  /* 0x0002760000077ab9 */ /* 0x000fe20000000800 */
[----:B------:R-:W-:Y:S01]  /*4de0*/  R2UR UR6, R7 ;  /* 0x00000000070672ca */ /* 0x000fe200000e0000 */
[----:B------:R-:W-:Y:S01]  /*4df0*/  FMUL.FTZ R28, R28, UR7 ;  /* 0x000000071c1c7c20 */ /* 0x000fe20008410000 */
[----:B------:R-:W-:Y:S01]  /*4e00*/  FMUL.FTZ R3, R26, UR7 ;  /* 0x000000071a037c20 */ /* 0x000fe20008410000 */
[----:B------:R-:W-:Y:S01]  /*4e10*/  PLOP3.LUT P1, PT, PT, PT, UP1, 0x80, 0x0 ;  /* 0x000000000000781c */ /* 0x000fe20003f2f018 */
[----:B------:R-:W-:Y:S01]  /*4e20*/  FMUL.FTZ R11, R50, UR7 ;  /* 0x00000007320b7c20 */ /* 0x000fe20008410000 */
[----:B------:R-:W-:Y:S01]  /*4e30*/  PLOP3.LUT P2, PT, PT, PT, UP1, 0x80, 0x0 ;  /* 0x000000000000781c */ /* 0x000fe20003f4f018 */
[----:B------:R0:W3:Y:S01]  /*4e40*/  MUFU.TANH R26, R28 ;  /* 0x0000001c001a7308 */ /* 0x0000e20000002400 */
[----:B------:R-:W-:Y:S01]  /*4e50*/  FMUL.FTZ R25, R25, UR7 ;  /* 0x0000000719197c20 */ /* 0x000fe20008410000 */
[----:B------:R-:W-:Y:S01]  /*4e60*/  @UP1 ULDC UR10, c[0x0][0x44c] ;  /* 0x00011300000a1ab9 */ /* 0x000fe20000000800 */
[----:B------:R-:W-:Y:S01]  /*4e70*/  UISETP.NE.AND UP0, UPT, UR51, URZ, UPT ;  /* 0x0000003f3300728c */ /* 0x000fe2000bf05270 */
[----:B------:R-:W-:Y:S01]  /*4e80*/  FMUL.FTZ R6, R27, UR7 ;  /* 0x000000071b067c20 */ /* 0x000fe20008410000 */
[----:B------:R-:W-:Y:S01]  /*4e90*/  FMUL.FTZ R14, R30, UR7 ;  /* 0x000000071e0e7c20 */ /* 0x000fe20008410000 */
[----:B------:R-:W-:Y:S01]  /*4ea0*/  FMUL.FTZ R20, R31, UR7 ;  /* 0x000000071f147c20 */ /* 0x000fe20008410000 */
[----:B------:R-:W-:Y:S01]  /*4eb0*/  UIADD3 UR6, UR6, 0x28c40, URZ ;  /* 0x00028c4006067890 */ /* 0x000fe2000fffe03f */
[----:B------:R4:W1:Y:S01]  /*4ec0*/  MUFU.TANH R57, R25 ;  /* 0x0000001900397308 */ /* 0x0008620000002400 */
[----:B0-----:R-:W-:-:S02]  /*4ed0*/  IMAD.MOV.U32 R28, RZ, RZ, R4 ;  /* 0x000000ffff1c7224 */ /* 0x001fc400078e0004 */
[----:B------:R-:W-:Y:S01]  /*4ee0*/  FMUL.FTZ R32, R32, UR7 ;  /* 0x0000000720207c20 */ /* 0x000fe20008410000 */
[----:B------:R-:W-:Y:S01]  /*4ef0*/  @P1 IMAD.HI.U32 R5, R4, UR10, RZ ;  /* 0x0000000a04051c27 */ /* 0x000fe2000f8e00ff */
[----:B------:R-:W-:Y:S01]  /*4f00*/  @UP1 ULDC UR10, c[0x0][0x450] ;  /* 0x00011400000a1ab9 */ /* 0x000fe20000000800 */
[----:B------:R-:W-:Y:S02]  /*4f10*/  UPRMT UR6, UR40, 0x654, UR6 ;  /* 0x0000065428067896 */ /* 0x000fe40008000006 */
[----:B------:R-:W-:Y:S01]  /*4f20*/  FMUL.FTZ R33, R33, UR7 ;  /* 0x0000000721217c20 */ /* 0x000fe20008410000 */
[----:B------:R-:W-:Y:S01]  /*4f30*/  FMUL.FTZ R34, R34, UR7 ;  /* 0x0000000722227c20 */ /* 0x000fe20008410000 */
[----:B------:R-:W-:Y:S01]  /*4f40*/  @P2 SHF.R.U32.HI R28, RZ, UR10, R5 ;  /* 0x0000000aff1c2c19 */ /* 0x000fe20008011605 */
[----:B------:R-:W-:Y:S02]  /*4f50*/  IMAD.MOV.U32 R5, RZ, RZ, -0x40 ;  /* 0xffffffc0ff057424 */ /* 0x000fe400078e00ff */
[----:B------:R-:W-:Y:S01]  /*4f60*/  FMUL.FTZ R35, R35, UR7 ;  /* 0x0000000723237c20 */ /* 0x000fe20008410000 */
[----:B------:R-:W-:Y:S01]  /*4f70*/  FMUL.FTZ R36, R36, UR7 ;  /* 0x0000000724247c20 */ /* 0x000fe20008410000 */
[----:B------:R-:W-:Y:S01]  /*4f80*/  FMUL.FTZ R37, R37, UR7 ;  /* 0x0000000725257c20 */ /* 0x000fe20008410000 */
[----:B------:R-:W0:Y:S01]  /*4f90*/  SHFL.IDX PT, R50, R28, RZ, 0x1c1f ;  /* 0x001c1fff1c327589 */ /* 0x000e2200000e0000 */
        /* <DEDUP_REMOVED lines=15> */
[----:B----4-:R-:W-:Y:S01]  /*5090*/  FMUL.FTZ R25, R54, UR7 ;  /* 0x0000000736197c20 */ /* 0x010fe20008410000 */
[----:B------:R-:W-:Y:S01]  /*50a0*/  FMUL.FTZ R15, R55, UR7 ;  /* 0x00000007370f7c20 */ /* 0x000fe20008410000 */
[----:B------:R-:W-:Y:S01]  /*50b0*/  PLOP3.LUT P1, PT, PT, PT, UP0, 0x40, 0x0 ;  /* 0x000000000000781c */ /* 0x000fe20003f2e808 */
[----:B------:R-:W4:Y:S01]  /*50c0*/  MUFU.TANH R3, R3 ;  /* 0x0000000300037308 */ /* 0x000f220000002400 */
[----:B------:R-:W-:Y:S01]  /*50d0*/  IADD3 R4, -R2, UR48, R5 ;  /* 0x0000003002047c10 */ /* 0x000fe2000fffe105 */
[----:B------:R-:W-:Y:S01]  /*50e0*/  ULDC UR22, c[0x0][0x9dc] ;  /* 0x0002770000167ab9 */ /* 0x000fe20000000800 */
[----:B------:R-:W-:Y:S01]  /*50f0*/  SYNCS.ARRIVE.TRANS64.RED.A1T0 RZ, [UR6], RZ ;  /* 0x000000ffffff79a7 */ /* 0x000fe20008100406 */
[----:B------:R-:W-:Y:S01]  /*5100*/  ULOP3.LUT UR6, URZ, UR22, URZ, 0x33, !UPT ;  /* 0x000000163f067292 */ /* 0x000fe2000f8e333f */
[----:B------:R-:W-:Y:S01]  /*5110*/  LEA R46, R168, 0xffffffc0, 0x6 ;  /* 0xffffffc0a82e7811 */ /* 0x000fe200078e30ff */
[----:B------:R-:W-:-:S02]  /*5120*/  VIADD R4, R4, -UR50 ;  /* 0x8000003204047c36 */ /* 0x000fc40008000000 */
[----:B------:R-:W-:Y:S01]  /*5130*/  FMUL.FTZ R24, R24, UR7 ;  /* 0x0000000718187c20 */ /* 0x000fe20008410000 */
[----:B------:R-:W1:Y:S01]  /*5140*/  MUFU.TANH R6, R6 ;  /* 0x0000000600067308 */ /* 0x000e620000002400 */
[----:B------:R-:W-:Y:S01]  /*5150*/  ULDC UR11, c[0x0][0x9e0] ;  /* 0x00027800000b7ab9 */ /* 0x000fe20000000800 */
[----:B------:R-:W-:Y:S01]  /*5160*/  FMUL.FTZ R29, R29, UR7 ;  /* 0x000000071d1d7c20 */ /* 0x000fe20008410000 */
[----:B------:R-:W-:Y:S01]  /*5170*/  FMUL.FTZ R49, R49, UR7 ;  /* 0x0000000731317c20 */ /* 0x000fe20008410000 */
[----:B------:R-:W-:Y:S01]  /*5180*/  VIADD R31, R4, UR11 ;  /* 0x0000000b041f7c36 */ /* 0x000fe20008000000 */
[----:B------:R-:W-:Y:S01]  /*5190*/  IADD3 R30, -R2, UR48, -R46 ;  /* 0x00000030021e7c10 */ /* 0x000fe2000fffe92e */
[----:B------:R-:W-:Y:S02]  /*51a0*/  VIADD R47, R4, UR6 ;  /* 0x00000006042f7c36 */ /* 0x000fe40008000000 */
[----:B------:R-:W1:Y:S01]  /*51b0*/  MUFU.TANH R14, R14 ;  /* 0x0000000e000e7308 */ /* 0x000e620000002400 */
[----:B0-----:R-:W-:-:S07]  /*51c0*/  VIADDMNMX R21, R50, R31, R30, PT ;  /* 0x0000001f32157246 */ /* 0x001fce000380011e */
        /* <DEDUP_REMOVED lines=27> */
[----:B-----5:R-:W-:-:S02]  /*5380*/  IMAD.IADD R29, R47, 0x1, R50 ;  /* 0x000000012f1d7824 */ /* 0x020fc400078e0232 */
[----:B--2---:R-:W-:Y:S01]  /*5390*/  VIADD R49, R5, 0xffffffff ;  /* 0xffffffff05317836 */ /* 0x004fe20000000000 */
[----:B-1-34-:R-:W-:Y:S06]  /*53a0*/  @P1 BRA `(.L_x_5457) ;  /* 0x0000000000641947 */ /* 0x01afec0003800000 */
[----:B------:R-:W-:Y:S01]  /*53b0*/  IMAD.U32 R13, RZ, RZ, UR50 ;  /* 0x00000032ff0d7e24 */ /* 0x000fe2000f8e00ff */
[----:B------:R-:W-:Y:S04]  /*53c0*/  BSSY B0, `(.L_x_5458) ;  /* 0x0000013000007945 */ /* 0x000fe80003800000 */
[----:B------:R-:W-:-:S04]  /*53d0*/  IADD3 R13, -R13, UR48, R50 ;  /* 0x000000300d0d7c10 */ /* 0x000fc8000fffe132 */
        /* <DEDUP_REMOVED lines=11> */
.L_x_5459:
[----:B------:R-:W-:Y:S02]  /*5490*/  ULDC UR6, c[0x0][0x9e4] ;  /* 0x0002790000067ab9 */ /* 0x000fe40000000800 */
[----:B------:R-:W-:-:S05]  /*54a0*/  IMAD.U32 R50, RZ, RZ, UR6 ;  /* 0x00000006ff327e24 */ /* 0x000fca000f8e00ff */
[----:B------:R-:W-:-:S13]  /*54b0*/  ISETP.NE.AND P1, PT, R50, 0x1, PT ;  /* 0x000000013200780c */ /* 0x000fda0003f25270 */
[----:B------:R-:W1:Y:S02]  /*54c0*/  @P1 LDC.64 R4, c[0x0][0x9e8] ;  /* 0x00027a00ff041b82 */ /* 0x000e640000000a00 */
[----:B-1----:R-:W-:-:S05]  /*54d0*/  @P1 IMAD.HI.U32 R4, R13, R4, RZ ;  /* 0x000000040d041227 */ /* 0x002fca00078e00ff */
[----:B------:R-:W-:-:S07]  /*54e0*/  @P1 SHF.R.U32.HI R13, RZ, R5, R4 ;  /* 0x00000005ff0d1219 */ /* 0x000fce0000011604 */
.L_x_5460:
[----:B------:R-:W-:Y:S05]  /*54f0*/  BSYNC B0 ;  /* 0x0000000000007941 */ /* 0x000fea0003800000 */
.L_x_5458:
[----:B------:R-:W-:-:S04]  /*5500*/  IMAD R13, R13, R50, -R46 ;  /* 0x000000320d0d7224 */ /* 0x000fc800078e0a2e */
[----:B------:R-:W-:-:S05]  /*5510*/  IMAD.IADD R4, R13, 0x1, -R2 ;  /* 0x000000010d047824 */ /* 0x000fca00078e0a02 */
[----:B------:R-:W-:Y:S02]  /*5520*/  VIADDMNMX R21, R4, R50, R21, PT ;  /* 0x0000003204157246 */ /* 0x000fe40003800115 */
[----:B------:R-:W-:-:S07]  /*5530*/  VIMNMX R29, R29, R4, !PT ;  /* 0x000000041d1d7248 */ /* 0x000fce0007fe0100 */
.L_x_5457:
        /* <DEDUP_REMOVED lines=52> */
[----:B------:R-:W-:Y:S02]  /*5880*/  P2R R58, PR, RZ, 0x20 ;  /* 0x00000020ff3a7803 */ /* 0x000fe40000000000 */
[----:B------:R-:W-:Y:S02]  /*5890*/  FSEL R27, R45, -INF , !P3 ;  /* 0xff8000002d1b7808 */ /* 0x000fe40005800000 */
[----:B------:R-:W-:Y:S02]  /*58a0*/  ISETP.GE.AND P3, PT, R49, 0x31, PT ;  /* 0x000000313100780c */ /* 0x000fe40003f66270 */
[----:B------:R-:W-:-:S02]  /*58b0*/  P2R R50, PR, RZ, 0x40 ;  /* 0x00000040ff327803 */ /* 0x000fc40000000000 */
        /* <DEDUP_REMOVED lines=18> */
[----:B------:R-:W-:Y:S02]  /*59e0*/  ISETP.GT.AND P6, PT, R29, 0x39, !P6 ;  /* 0x000000391d00780c */ /* 0x000fe400077c4270 */
[----:B-1----:R-:W-:Y:S01]  /*59f0*/  VIADDMNMX R29, R28, R31, R30, PT ;  /* 0x0000001f1c1d7246 */ /* 0x002fe2000380011e */
[----:B------:R-:W-:Y:S01]  /*5a00*/  IMAD.IADD R30, R47, 0x1, R28 ;  /* 0x000000012f1e7824 */ /* 0x000fe200078e021c */
[----:B------:R-:W-:-:S04]  /*5a10*/  ISETP.LT.OR P6, PT, R21, 0x3a, P6 ;  /* 0x0000003a1500780c */ /* 0x000fc800037c1670 */
[----:B------:R-:W-:Y:S02]  /*5a20*/  FSEL R21, R53, -INF , !P6 ;  /* 0xff80000035157808 */ /* 0x000fe40007000000 */
[----:B------:R-:W-:-:S13]  /*5a30*/  PLOP3.LUT P6, PT, PT, PT, UP0, 0x40, 0x0 ;  /* 0x000000000000781c */ /* 0x000fda0003fce808 */
[----:B------:R-:W-:Y:S05]  /*5a40*/  @P6 BRA `(.L_x_5461) ;  /* 0x0000000000646947 */ /* 0x000fea0003800000 */
        /* <DEDUP_REMOVED lines=14> */
.L_x_5463:
[----:B------:R-:W-:Y:S02]  /*5b30*/  ULDC UR6, c[0x0][0x9e4] ;  /* 0x0002790000067ab9 */ /* 0x000fe40000000800 */
[----:B------:R-:W-:-:S05]  /*5b40*/  IMAD.U32 R28, RZ, RZ, UR6 ;  /* 0x00000006ff1c7e24 */ /* 0x000fca000f8e00ff */
[----:B------:R-:W-:-:S13]  /*5b50*/  ISETP.NE.AND P6, PT, R28, 0x1, PT ;  /* 0x000000011c00780c */ /* 0x000fda0003fc5270 */
[----:B------:R-:W0:Y:S02]  /*5b60*/  @P6 LDC.64 R4, c[0x0][0x9e8] ;  /* 0x00027a00ff046b82 */ /* 0x000e240000000a00 */
[----:B0-----:R-:W-:-:S05]  /*5b70*/  @P6 IMAD.HI.U32 R4, R31, R4, RZ ;  /* 0x000000041f046227 */ /* 0x001fca00078e00ff */
[----:B------:R-:W-:-:S07]  /*5b80*/  @P6 SHF.R.U32.HI R31, RZ, R5, R4 ;  /* 0x00000005ff1f6219 */ /* 0x000fce0000011604 */
.L_x_5464:
[----:B------:R-:W-:Y:S05]  /*5b90*/  BSYNC B0 ;  /* 0x0000000000007941 */ /* 0x000fea0003800000 */
.L_x_5462:
[----:B------:R-:W-:-:S04]  /*5ba0*/  IMAD R31, R31, R28, -R46 ;  /* 0x0000001c1f1f7224 */ /* 0x000fc800078e0a2e */
[----:B------:R-:W-:-:S05]  /*5bb0*/  IMAD.IADD R31, R31, 0x1, -R2 ;  /* 0x000000011f1f7824 */ /* 0x000fca00078e0a02 */
[----:B------:R-:W-:Y:S02]  /*5bc0*/  VIADDMNMX R29, R31, R28, R29, PT ;  /* 0x0000001c1f1d7246 */ /* 0x000fe4000380011d */
[----:B------:R-:W-:-:S07]  /*5bd0*/  VIMNMX R30, R30, R31, !PT ;  /* 0x0000001f1e1e7248 */ /* 0x000fce0007fe0100 */
.L_x_5461:
[----:B------:R-:W-:Y:S01]  /*5be0*/  ISETP.GT.AND P1, PT, R30, 0x1, !P1 ;  /* 0x000000011e00780c */ /* 0x000fe20004f24270 */
[----:B------:R-:W-:Y:S01]  /*5bf0*/  ULDC UR10, c[0x0][0x988] ;  /* 0x00026200000a7ab9 */ /* 0x000fe20000000800 */
[----:B------:R-:W-:Y:S01]  /*5c00*/  FMNMX.FTZ R5, R41, R57, !PT ;  /* 0x0000003929057209 */ /* 0x000fe20007810000 */
[----:B------:R-:W-:Y:S01]  /*5c10*/  BAR.SYNC.DEFER_BLOCKING 0xf, 0x100 ;  /* 0x03c4000000007b1d */ /* 0x000fe20000010000 */
[----:B------:R-:W-:Y:S02]  /*5c20*/  ISETP.LT.OR P1, PT, R29, 0x2, P1 ;  /* 0x000000021d00780c */ /* 0x000fe40000f21670 */
[----:B------:R-:W-:Y:S02]  /*5c30*/  FMNMX.FTZ R5, R51, R5, !PT ;  /* 0x0000000533057209 */ /* 0x000fe40007810000 */
        /* <DEDUP_REMOVED lines=20> */
[----:B------:R-:W-:Y:S02]  /*5d80*/  ISETP.NE.AND P6, PT, R32, RZ, PT ;  /* 0x000000ff2000720c */ /* 0x000fe40003fc5270 */
        /* <DEDUP_REMOVED lines=11> */
[----:B------:R-:W-:Y:S02]  /*5e40*/  ISETP.GT.AND P2, PT, R30, 0x8, !P2 ;  /* 0x000000081e00780c */ /* 0x000fe40005744270 */
[C---:B------:R-:W-:Y:S02]  /*5e50*/  ISETP.LT.OR P1, PT, R29.reuse, 0x1a, P1 ;  /* 0x0000001a1d00780c */ /* 0x040fe40000f21670 */
[----:B------:R-:W-:Y:S02]  /*5e60*/  ISETP.LT.OR P2, PT, R29, 0x9, P2 ;  /* 0x000000091d00780c */ /* 0x000fe40001741670 */
[----:B------:R-:W-:Y:S02]  /*5e70*/  FSEL R33, R39, -INF , !P1 ;  /* 0xff80000027217808 */ /* 0x000fe40004800000 */
[----:B------:R-:W-:Y:S02]  /*5e80*/  ISETP.NE.AND P1, PT, R37, RZ, PT ;  /* 0x000000ff2500720c */ /* 0x000fe40003f25270 */
[----:B------:R-:W-:-:S02]  /*5e90*/  FMNMX.FTZ R37, R21, R6, !PT ;  /* 0x0000000615257209 */ /* 0x000fc40007810000 */
[----:B------:R-:W-:Y:S02]  /*5ea0*/  ISETP.GT.AND P1, PT, R30, 0x20, !P1 ;  /* 0x000000201e00780c */ /* 0x000fe40004f24270 */
[----:B------:R-:W-:Y:S01]  /*5eb0*/  FSEL R14, R14, -INF , !P2 ;  /* 0xff8000000e0e7808 */ /* 0x000fe20005000000 */
[----:B------:R-:W0:Y:S01]  /*5ec0*/  SHFL.BFLY PT, R6, R37, 0x2, 0x1f ;  /* 0x0c401f0025067f89 */ /* 0x000e2200000e0000 */
[----:B------:R-:W-:Y:S02]  /*5ed0*/  ISETP.LT.OR P1, PT, R29, 0x21, P1 ;  /* 0x000000211d00780c */ /* 0x000fe40000f21670 */
[----:B------:R-:W-:Y:S02]  /*5ee0*/  ISETP.NE.AND P2, PT, R40, RZ, PT ;  /* 0x000000ff2800720c */ /* 0x000fe40003f45270 */
[----:B------:R-:W-:Y:S02]  /*5ef0*/  FSEL R34, R42, -INF , !P1 ;  /* 0xff8000002a227808 */ /* 0x000fe40004800000 */
[----:B------:R-:W-:-:S02]  /*5f00*/  ISETP.GT.AND P1, PT, R30, 0x21, !P2 ;  /* 0x000000211e00780c */ /* 0x000fc40005724270 */
[----:B------:R-:W-:Y:S02]  /*5f10*/  ISETP.NE.AND P2, PT, R44, RZ, PT ;  /* 0x000000ff2c00720c */ /* 0x000fe40003f45270 */
[----:B------:R-:W-:Y:S02]  /*5f20*/  ISETP.LT.OR P1, PT, R29, 0x22, P1 ;  /* 0x000000221d00780c */ /* 0x000fe40000f21670 */
[C---:B------:R-:W-:Y:S02]  /*5f30*/  ISETP.GT.AND P2, PT, R30.reuse, 0x29, !P2 ;  /* 0x000000291e00780c */ /* 0x040fe40005744270 */
[----:B------:R-:W-:Y:S02]  /*5f40*/  FSEL R35, R43, -INF , !P1 ;  /* 0xff8000002b237808 */ /* 0x000fe40004800000 */
[----:B------:R-:W-:Y:S02]  /*5f50*/  ISETP.GT.AND P1, PT, R30, RZ, !P6 ;  /* 0x000000ff1e00720c */ /* 0x000fe40007724270 */
[----:B------:R-:W-:-:S02]  /*5f60*/  ISETP.NE.AND P6, PT, R45, RZ, PT ;  /* 0x000000ff2d00720c */ /* 0x000fc40003fc5270 */
[----:B------:R-:W-:Y:S02]  /*5f70*/  ISETP.LT.OR P1, PT, R29, 0x1, P1 ;  /* 0x000000011d00780c */ /* 0x000fe40000f21670 */
[----:B------:R-:W-:Y:S02]  /*5f80*/  ISETP.GT.AND P3, PT, R30, 0x30, !P3 ;  /* 0x000000301e00780c */ /* 0x000fe40005f64270 */
[----:B0-----:R-:W-:Y:S02]  /*5f90*/  FMNMX.FTZ R38, R37, R6, !PT ;  /* 0x0000000625267209 */ /* 0x001fe40007810000 */
[----:B------:R-:W-:Y:S02]  /*5fa0*/  FSEL R3, R3, -INF , !P1 ;  /* 0xff80000003037808 */ /* 0x000fe40004800000 */
[----:B------:R-:W-:Y:S01]  /*5fb0*/  ISETP.NE.AND P1, PT, R60, RZ, PT ;  /* 0x000000ff3c00720c */ /* 0x000fe20003f25270 */
[----:B------:R-:W0:Y:S01]  /*5fc0*/  SHFL.BFLY PT, R39, R38, 0x1, 0x1f ;  /* 0x0c201f0026277f89 */ /* 0x000e2200000e0000 */
[----:B------:R-:W-:-:S02]  /*5fd0*/  FMNMX.FTZ R5, R3, R4, !PT ;  /* 0x0000000403057209 */ /* 0x000fc40007810000 */
[----:B------:R-:W-:Y:S02]  /*5fe0*/  ISETP.GT.AND P1, PT, R30, 0x28, !P1 ;  /* 0x000000281e00780c */ /* 0x000fe40004f24270 */
[----:B------:R-:W-:Y:S02]  /*5ff0*/  FMNMX.FTZ R5, R14, R5, !PT ;  /* 0x000000050e057209 */ /* 0x000fe40007810000 */
[----:B------:R-:W-:Y:S02]  /*6000*/  ISETP.LT.OR P1, PT, R29, 0x29, P1 ;  /* 0x000000291d00780c */ /* 0x000fe40000f21670 */
[----:B------:R-:W-:Y:S02]  /*6010*/  FMNMX.FTZ R5, R20, R5, !PT ;  /* 0x0000000514057209 */ /* 0x000fe40007810000 */
[----:B------:R-:W-:Y:S02]  /*6020*/  FSEL R12, R12, -INF , !P1 ;  /* 0xff8000000c0c7808 */ /* 0x000fe40004800000 */
[----:B------:R-:W-:-:S02]  /*6030*/  FMNMX.FTZ R36, R28, R5, !PT ;  /* 0x000000051c247209 */ /* 0x000fc40007810000 */
[----:B------:R-:W-:Y:S02]  /*6040*/  ISETP.LT.OR P2, PT, R29, 0x2a, P2 ;  /* 0x0000002a1d00780c */ /* 0x000fe40001741670 */
[----:B------:R-:W-:Y:S02]  /*6050*/  FMNMX.FTZ R5, R31, R36, !PT ;  /* 0x000000241f057209 */ /* 0x000fe40007810000 */
[----:B------:R-:W-:Y:S02]  /*6060*/  ISETP.GT.AND P4, PT, R30, 0x31, !P4 ;  /* 0x000000311e00780c */ /* 0x000fe40006784270 */
[----:B------:R-:W-:Y:S02]  /*6070*/  FMNMX.FTZ R36, R32, R5, !PT ;  /* 0x0000000520247209 */ /* 0x000fe40007810000 */
[----:B------:R-:W-:Y:S02]  /*6080*/  ISETP.GT.AND P5, PT, R30, 0x38, !P5 ;  /* 0x000000381e00780c */ /* 0x000fe40006fa4270 */
[----:B0-----:R-:W-:-:S02]  /*6090*/  FMNMX.FTZ R6, R38, R39, !PT ;  /* 0x0000002726067209 */ /* 0x001fc40007810000 */
[----:B------:R-:W-:Y:S02]  /*60a0*/  FMNMX.FTZ R5, R33, R36, !PT ;  /* 0x0000002421057209 */ /* 0x000fe40007810000 */
[C---:B------:R-:W-:Y:S01]  /*60b0*/  FSETP.NEU.FTZ.AND P1, PT, R6.reuse, -INF , PT ;  /* 0xff8000000600780b */ /* 0x040fe20003f3d000 */
[----:B------:R-:W-:Y:S01]  /*60c0*/  FMUL.FTZ R37, R6, UR10 ;  /* 0x0000000a06257c20 */ /* 0x000fe20008410000 */
[----:B------:R-:W-:Y:S02]  /*60d0*/  FMNMX.FTZ R36, R34, R5, !PT ;  /* 0x0000000522247209 */ /* 0x000fe40007810000 */
[----:B------:R-:W-:Y:S02]  /*60e0*/  ISETP.LT.OR P3, PT, R29, 0x31, P3 ;  /* 0x000000311d00780c */ /* 0x000fe40001f61670 */
[----:B------:R-:W-:Y:S02]  /*60f0*/  FMNMX.FTZ R5, R35, R36, !PT ;  /* 0x0000002423057209 */ /* 0x000fe40007810000 */
[----:B------:R-:W-:-:S02]  /*6100*/  FSEL R38, R37, RZ, P1 ;  /* 0x000000ff25267208 */ /* 0x000fc40000800000 */
[----:B------:R-:W-:Y:S02]  /*6110*/  ISETP.GT.AND P1, PT, R30, 0x39, !P6 ;  /* 0x000000391e00780c */ /* 0x000fe40007724270 */
[----:B------:R-:W-:Y:S01]  /*6120*/  FSEL R9, R9, -INF , !P2 ;  /* 0xff80000009097808 */ /* 0x000fe20005000000 */
[--C-:B------:R-:W-:Y:S01]  /*6130*/  FFMA.FTZ R36, R41, UR10, -R38.reuse ;  /* 0x0000000a29247c23 */ /* 0x100fe20008010826 */
[----:B------:R-:W-:Y:S01]  /*6140*/  FMNMX.FTZ R30, R12, R5, !PT ;  /* 0x000000050c1e7209 */ /* 0x000fe20007810000 */
[--C-:B------:R-:W-:Y:S01]  /*6150*/  FFMA.FTZ R37, R57, UR10, -R38.reuse ;  /* 0x0000000a39257c23 */ /* 0x100fe20008010826 */
[----:B------:R-:W-:Y:S01]  /*6160*/  ISETP.LT.OR P4, PT, R29, 0x32, P4 ;  /* 0x000000321d00780c */ /* 0x000fe20002781670 */
[--C-:B------:R-:W-:Y:S01]  /*6170*/  FFMA.FTZ R39, R55, UR10, -R38.reuse ;  /* 0x0000000a37277c23 */ /* 0x100fe20008010826 */
[----:B------:R-:W-:Y:S01]  /*6180*/  FSEL R11, R11, -INF , !P3 ;  /* 0xff8000000b0b7808 */ /* 0x000fe20005800000 */
[----:B------:R-:W-:Y:S01]  /*6190*/  MUFU.EX2 R36, R36 ;  /* 0x0000002400247308 */ /* 0x000fe20000000800 */
[----:B------:R-:W-:Y:S01]  /*61a0*/  FMNMX.FTZ R30, R9, R30, !PT ;  /* 0x0000001e091e7209 */ /* 0x000fe20007810000 */
[--C-:B------:R-:W-:Y:S01]  /*61b0*/  FFMA.FTZ R40, R59, UR10, -R38.reuse ;  /* 0x0000000a3b287c23 */ /* 0x100fe20008010826 */
[----:B------:R-:W-:Y:S01]  /*61c0*/  ISETP.LT.OR P5, PT, R29, 0x39, P5 ;  /* 0x000000391d00780c */ /* 0x000fe20002fa1670 */
[--C-:B------:R-:W-:Y:S01]  /*61d0*/  FFMA.FTZ R41, R61, UR10, -R38.reuse ;  /* 0x0000000a3d297c23 */ /* 0x100fe20008010826 */
[----:B------:R-:W-:Y:S01]  /*61e0*/  FSEL R10, R10, -INF , !P4 ;  /* 0xff8000000a0a7808 */ /* 0x000fe20006000000 */
[--C-:B------:R-:W-:Y:S01]  /*61f0*/  FFMA.FTZ R21, R21, UR10, -R38.reuse ;  /* 0x0000000a15157c23 */ /* 0x100fe20008010826 */
[----:B------:R-:W-:Y:S01]  /*6200*/  FMNMX.FTZ R5, R11, R30, !PT ;  /* 0x0000001e0b057209 */ /* 0x000fe20007810000 */
[----:B------:R-:W0:Y:S01]  /*6210*/  MUFU.EX2 R37, R37 ;  /* 0x0000002500257308 */ /* 0x000e220000000800 */
[----:B------:R-:W-:Y:S01]  /*6220*/  ISETP.LT.OR P1, PT, R29, 0x3a, P1 ;  /* 0x0000003a1d00780c */ /* 0x000fe20000f21670 */
[--C-:B------:R-:W-:Y:S01]  /*6230*/  FFMA.FTZ R29, R51, UR10, -R38.reuse ;  /* 0x0000000a331d7c23 */ /* 0x100fe20008010826 */
[----:B------:R-:W-:Y:S01]  /*6240*/  FSEL R25, R25, -INF , !P5 ;  /* 0xff80000019197808 */ /* 0x000fe20006800000 */
[--C-:B------:R-:W-:Y:S01]  /*6250*/  FFMA.FTZ R42, R63, UR10, -R38.reuse ;  /* 0x0000000a3f2a7c23 */ /* 0x100fe20008010826 */
[----:B------:R-:W-:Y:S01]  /*6260*/  FMNMX.FTZ R30, R10, R5, !PT ;  /* 0x000000050a1e7209 */ /* 0x000fe20007810000 */
[--C-:B------:R-:W-:Y:S01]  /*6270*/  FFMA.FTZ R43, R65, UR10, -R38.reuse ;  /* 0x0000000a412b7c23 */ /* 0x100fe20008010826 */
[----:B------:R-:W-:Y:S01]  /*6280*/  FSEL R15, R15, -INF , !P1 ;  /* 0xff8000000f0f7808 */ /* 0x000fe20004800000 */
[----:B------:R1:W-:Y:S01]  /*6290*/  MUFU.EX2 R154, R29 ;  /* 0x0000001d009a7308 */ /* 0x0003e20000000800 */
[----:B------:R-:W-:Y:S01]  /*62a0*/  FMNMX.FTZ R30, R25, R30, !PT ;  /* 0x0000001e191e7209 */ /* 0x000fe20007810000 */
[--C-:B------:R-:W-:Y:S01]  /*62b0*/  FFMA.FTZ R24, R24, UR10, -R38.reuse ;  /* 0x0000000a18187c23 */ /* 0x100fe20008010826 */
[--C-:B------:R-:W-:Y:S01]  /*62c0*/  FFMA.FTZ R44, R67, UR10, -R38.reuse ;  /* 0x0000000a432c7c23 */ /* 0x100fe20008010826 */
[--C-:B------:R-:W-:Y:S01]  /*62d0*/  FFMA.FTZ R45, R69, UR10, -R38.reuse ;  /* 0x0000000a452d7c23 */ /* 0x100fe20008010826 */
[----:B------:R-:W-:Y:S01]  /*62e0*/  FMNMX.FTZ R30, R15, R30, !PT ;  /* 0x0000001e0f1e7209 */ /* 0x000fe20007810000 */
[--C-:B------:R-:W-:Y:S01]  /*62f0*/  FFMA.FTZ R46, R71, UR10, -R38.reuse ;  /* 0x0000000a472e7c23 */ /* 0x100fe20008010826 */
[--C-:B------:R-:W-:Y:S01]  /*6300*/  FFMA.FTZ R27, R27, UR10, -R38.reuse ;  /* 0x0000000a1b1b7c23 */ /* 0x100fe20008010826 */
[----:B------:R-:W-:Y:S01]  /*6310*/  MUFU.EX2 R39, R39 ;  /* 0x0000002700277308 */ /* 0x000fe20000000800 */
[--C-:B------:R-:W-:Y:S01]  /*6320*/  FFMA.FTZ R26, R26, UR10, -R38.reuse ;  /* 0x0000000a1a1a7c23 */ /* 0x100fe20008010826 */
[----:B------:R-:W1:Y:S01]  /*6330*/  SHFL.BFLY PT, R5, R30, 0x2, 0x1f ;  /* 0x0c401f001e057f89 */ /* 0x000e6200000e0000 */
[----:B------:R-:W-:Y:S01]  /*6340*/  FFMA.FTZ R13, R13, UR10, -R38 ;  /* 0x0000000a0d0d7c23 */ /* 0x000fe20008010826 */
[----:B0-----:R-:W-:-:S04]  /*6350*/  F2FP.BF16.F32.PACK_AB R152, R37, R36 ;  /* 0x000000242598723e */ /* 0x001fc800000010ff */
[----:B------:R-:W-:Y:S08]  /*6360*/  MUFU.EX2 R40, R40 ;  /* 0x0000002800287308 */ /* 0x000ff00000000800 */
[----:B------:R-:W0:Y:S08]  /*6370*/  MUFU.EX2 R41, R41 ;  /* 0x0000002900297308 */ /* 0x000e300000000800 */
[----:B------:R-:W-:Y:S01]  /*6380*/  MUFU.EX2 R42, R42 ;  /* 0x0000002a002a7308 */ /* 0x000fe20000000800 */
[----:B-1----:R-:W-:-:S05]  /*6390*/  FMNMX.FTZ R29, R30, R5, !PT ;  /* 0x000000051e1d7209 */ /* 0x002fca0007810000 */
[----:B------:R-:W1:Y:S02]  /*63a0*/  SHFL.BFLY PT, R30, R29, 0x1, 0x1f ;  /* 0x0c201f001d1e7f89 */ /* 0x000e6400000e0000 */
[----:B------:R-:W2:Y:S01]  /*63b0*/  MUFU.EX2 R43, R43 ;  /* 0x0000002b002b7308 */ /* 0x000ea20000000800 */
[----:B0-----:R-:W-:-:S07]  /*63c0*/  F2FP.BF16.F32.PACK_AB R156, R41, R40 ;  /* 0x00000028299c723e */ /* 0x001fce00000010ff */
[----:B------:R-:W-:Y:S08]  /*63d0*/  MUFU.EX2 R47, R24 ;  /* 0x00000018002f7308 */ /* 0x000ff00000000800 */
[----:B------:R-:W-:Y:S01]  /*63e0*/  MUFU.EX2 R44, R44 ;  /* 0x0000002c002c7308 */ /* 0x000fe20000000800 */
[----:B--2---:R-:W-:Y:S02]  /*63f0*/  F2FP.BF16.F32.PACK_AB R158, R43, R42 ;  /* 0x0000002a2b9e723e */ /* 0x004fe400000010ff */
[----:B-1----:R-:W-:-:S05]  /*6400*/  FMNMX.FTZ R5, R29, R30, !PT ;  /* 0x0000001e1d057209 */ /* 0x002fca0007810000 */
[----:B------:R-:W0:Y:S01]  /*6410*/  MUFU.EX2 R45, R45 ;  /* 0x0000002d002d7308 */ /* 0x000e220000000800 */
[C---:B------:R-:W-:Y:S01]  /*6420*/  FSETP.NEU.FTZ.AND P1, PT, R5.reuse, -INF , PT ;  /* 0xff8000000500780b */ /* 0x040fe20003f3d000 */
[----:B------:R-:W-:-:S06]  /*6430*/  FMUL.FTZ R29, R5, UR10 ;  /* 0x0000000a051d7c20 */ /* 0x000fcc0008410000 */
[----:B------:R1:W-:Y:S01]  /*6440*/  MUFU.EX2 R30, R21 ;  /* 0x00000015001e7308 */ /* 0x0003e20000000800 */
[----:B------:R-:W-:-:S05]  /*6450*/  FSEL R29, R29, RZ, P1 ;  /* 0x000000ff1d1d7208 */ /* 0x000fca0000800000 */
[--C-:B------:R-:W-:Y:S01]  /*6460*/  FFMA.FTZ R3, R3, UR10, -R29.reuse ;  /* 0x0000000a03037c23 */ /* 0x100fe2000801081d */
[--C-:B------:R-:W-:Y:S01]  /*6470*/  FFMA.FTZ R4, R4, UR10, -R29.reuse ;  /* 0x0000000a04047c23 */ /* 0x100fe2000801081d */
[--C-:B------:R-:W-:Y:S01]  /*6480*/  FFMA.FTZ R14, R14, UR10, -R29.reuse ;  /* 0x0000000a0e0e7c23 */ /* 0x100fe2000801081d */
[--C-:B------:R-:W-:Y:S01]  /*6490*/  FFMA.FTZ R20, R20, UR10, -R29.reuse ;  /* 0x0000000a14147c23 */ /* 0x100fe2000801081d */
[--C-:B------:R-:W-:Y:S01]  /*64a0*/  FFMA.FTZ R28, R28, UR10, -R29.reuse ;  /* 0x0000000a1c1c7c23 */ /* 0x100fe2000801081d */
[----:B------:R-:W-:Y:S01]  /*64b0*/  FFMA.FTZ R31, R31, UR10, -R29 ;  /* 0x0000000a1f1f7c23 */ /* 0x000fe2000801081d */
[----:B------:R-:W-:Y:S01]  /*64c0*/  MUFU.EX2 R3, R3 ;  /* 0x0000000300037308 */ /* 0x000fe20000000800 */
[----:B-1----:R-:W-:Y:S01]  /*64d0*/  FADD.FTZ R21, R36, R37 ;  /* 0x0000002524157221 */ /* 0x002fe20000010000 */
        /* <DEDUP_REMOVED lines=10> */
[----:B------:R-:W-:Y:S01]  /*6580*/  FFMA.FTZ R15, R15, UR10, -R29 ;  /* 0x0000000a0f0f7c23 */ /* 0x000fe2000801081d */
[----:B0-----:R-:W-:-:S03]  /*6590*/  F2FP.BF16.F32.PACK_AB R160, R45, R44 ;  /* 0x0000002c2da0723e */ /* 0x001fc600000010ff */
[----:B------:R-:W0:Y:S08]  /*65a0*/  MUFU.EX2 R14, R14 ;  /* 0x0000000e000e7308 */ /* 0x000e300000000800 */
[----:B------:R2:W3:Y:S01]  /*65b0*/  MUFU.EX2 R155, R20 ;  /* 0x00000014009b7308 */ /* 0x0004e20000000800 */
[----:B-1----:R-:W-:-:S07]  /*65c0*/  F2FP.BF16.F32.PACK_AB R153, R4, R3 ;  /* 0x000000030499723e */ /* 0x002fce00000010ff */
[----:B------:R-:W1:Y:S01]  /*65d0*/  MUFU.EX2 R28, R28 ;  /* 0x0000001c001c7308 */ /* 0x000e620000000800 */
[----:B--2---:R-:W-:Y:S01]  /*65e0*/  FADD.FTZ R20, R154, R21 ;  /* 0x000000159a147221 */ /* 0x004fe20000010000 */
[----:B------:R-:W-:Y:S01]  /*65f0*/  FADD.FTZ R21, R3, R4 ;  /* 0x0000000403157221 */ /* 0x000fe20000010000 */
[C---:B------:R-:W-:Y:S02]  /*6600*/  F2FP.BF16.F32.PACK_AB R154, R39.reuse, R154 ;  /* 0x0000009a279a723e */ /* 0x040fe400000010ff */
[----:B------:R-:W-:Y:S01]  /*6610*/  FADD.FTZ R49, R39, R20 ;  /* 0x0000001427317221 */ /* 0x000fe20000010000 */
[----:B0-----:R-:W-:Y:S02]  /*6620*/  FADD.FTZ R20, R14, R21 ;  /* 0x000000150e147221 */ /* 0x001fe40000010000 */
[----:B------:R-:W0:Y:S01]  /*6630*/  MUFU.EX2 R31, R31 ;  /* 0x0000001f001f7308 */ /* 0x000e220000000800 */
[----:B------:R-:W-:Y:S01]  /*6640*/  FADD.FTZ R24, R40, R49 ;  /* 0x0000003128187221 */ /* 0x000fe20000010000 */
[C---:B---3--:R-:W-:Y:S01]  /*6650*/  FADD.FTZ R21, R155.reuse, R20 ;  /* 0x000000149b157221 */ /* 0x048fe20000010000 */
[----:B------:R-:W-:-:S02]  /*6660*/  F2FP.BF16.F32.PACK_AB R155, R155, R14 ;  /* 0x0000000e9b9b723e */ /* 0x000fc400000010ff */
[----:B------:R-:W-:-:S03]  /*6670*/  FADD.FTZ R49, R41, R24 ;  /* 0x0000001829317221 */ /* 0x000fc60000010000 */
[----:B------:R-:W2:Y:S01]  /*6680*/  MUFU.EX2 R32, R32 ;  /* 0x0000002000207308 */ /* 0x000ea20000000800 */
[----:B-1----:R-:W-:Y:S01]  /*6690*/  FADD.FTZ R20, R28, R21 ;  /* 0x000000151c147221 */ /* 0x002fe20000010000 */
[----:B------:R-:W-:Y:S01]  /*66a0*/  FADD.FTZ R24, R42, R49 ;  /* 0x000000312a187221 */ /* 0x000fe20000010000 */
[----:B------:R1:W-:Y:S03]  /*66b0*/  STSM.16.M88.4 [R22+0x26800], R152 ;  /* 0x0268009816007844 */ /* 0x0003e60000000200 */
[----:B------:R-:W-:Y:S02]  /*66c0*/  FADD.FTZ R29, R43, R24 ;  /* 0x000000182b1d7221 */ /* 0x000fe40000010000 */
[----:B------:R-:W3:Y:S01]  /*66d0*/  MUFU.EX2 R33, R33 ;  /* 0x0000002100217308 */ /* 0x000ee20000000800 */
[C---:B0-----:R-:W-:Y:S01]  /*66e0*/  FADD.FTZ R21, R31.reuse, R20 ;  /* 0x000000141f157221 */ /* 0x041fe20000010000 */
[----:B------:R-:W-:Y:S01]  /*66f0*/  FADD.FTZ R36, R44, R29 ;  /* 0x0000001d2c247221 */ /* 0x000fe20000010000 */
[----:B------:R-:W-:-:S03]  /*6700*/  F2FP.BF16.F32.PACK_AB R157, R31, R28 ;  /* 0x0000001c1f9d723e */ /* 0x000fc600000010ff */
[----:B------:R-:W-:Y:S02]  /*6710*/  FADD.FTZ R29, R45, R36 ;  /* 0x000000242d1d7221 */ /* 0x000fe40000010000 */
[----:B------:R-:W0:Y:S01]  /*6720*/  MUFU.EX2 R34, R34 ;  /* 0x0000002200227308 */ /* 0x000e220000000800 */
[----:B--2---:R-:W-:-:S07]  /*6730*/  FADD.FTZ R24, R32, R21 ;  /* 0x0000001520187221 */ /* 0x004fce0000010000 */
[----:B------:R-:W2:Y:S01]  /*6740*/  MUFU.EX2 R35, R35 ;  /* 0x0000002300237308 */ /* 0x000ea20000000800 */
[C---:B---3--:R-:W-:Y:S01]  /*6750*/  FADD.FTZ R21, R33.reuse, R24 ;  /* 0x0000001821157221 */ /* 0x048fe20000010000 */
[----:B------:R-:W-:-:S05]  /*6760*/  F2FP.BF16.F32.PACK_AB R159, R33, R32 ;  /* 0x00000020219f723e */ /* 0x000fca00000010ff */
[----:B------:R1:W-:Y:S01]  /*6770*/  STSM.16.M88.4 [R185], R156 ;  /* 0x0000009cb9007844 */ /* 0x0003e20000000200 */
[----:B------:R-:W3:Y:S01]  /*6780*/  MUFU.EX2 R46, R46 ;  /* 0x0000002e002e7308 */ /* 0x000ee20000000800 */
[----:B0-----:R-:W-:-:S07]  /*6790*/  FADD.FTZ R4, R34, R21 ;  /* 0x0000001522047221 */ /* 0x001fce0000010000 */
        /* <DEDUP_REMOVED lines=8> */
[C---:B--2---:R-:W-:Y:S01]  /*6820*/  F2FP.BF16.F32.PACK_AB R162, R27.reuse, R46 ;  /* 0x0000002e1ba2723e */ /* 0x044fe200000010ff */
[----:B------:R-:W-:-:S06]  /*6830*/  FADD.FTZ R27, R27, R4 ;  /* 0x000000041b1b7221 */ /* 0x000fcc0000010000 */
[----:B------:R-:W-:Y:S01]  /*6840*/  MUFU.EX2 R11, R11 ;  /* 0x0000000b000b7308 */ /* 0x000fe20000000800 */
[C---:B---3--:R-:W-:Y:S01]  /*6850*/  FADD.FTZ R14, R9.reuse, R14 ;  /* 0x0000000e090e7221 */ /* 0x048fe20000010000 */
[----:B------:R-:W-:-:S05]  /*6860*/  F2FP.BF16.F32.PACK_AB R163, R9, R12 ;  /* 0x0000000c09a3723e */ /* 0x000fca00000010ff */
[----:B------:R1:W-:Y:S01]  /*6870*/  STSM.16.M88.4 [R23], R160 ;  /* 0x000000a017007844 */ /* 0x0003e20000000200 */
[----:B------:R-:W2:Y:S01]  /*6880*/  MUFU.EX2 R10, R10 ;  /* 0x0000000a000a7308 */ /* 0x000ea20000000800 */
[----:B0-----:R-:W-:Y:S01]  /*6890*/  F2FP.BF16.F32.PACK_AB R164, R47, R26 ;  /* 0x0000001a2fa4723e */ /* 0x001fe200000010ff */
[----:B------:R-:W-:-:S04]  /*68a0*/  FADD.FTZ R26, R26, R27 ;  /* 0x0000001b1a1a7221 */ /* 0x000fc80000010000 */
[----:B------:R-:W-:Y:S02]  /*68b0*/  FADD.FTZ R26, R47, R26 ;  /* 0x0000001a2f1a7221 */ /* 0x000fe40000010000 */
[----:B------:R-:W0:Y:S08]  /*68c0*/  MUFU.EX2 R13, R13 ;  /* 0x0000000d000d7308 */ /* 0x000e300000000800 */
[----:B------:R-:W-:Y:S01]  /*68d0*/  MUFU.EX2 R25, R25 ;  /* 0x0000001900197308 */ /* 0x000fe20000000800 */
[----:B--2---:R-:W-:Y:S01]  /*68e0*/  F2FP.BF16.F32.PACK_AB R165, R10, R11 ;  /* 0x0000000b0aa5723e */ /* 0x004fe200000010ff */
[----:B------:R-:W-:-:S04]  /*68f0*/  FADD.FTZ R11, R11, R14 ;  /* 0x0000000e0b0b7221 */ /* 0x000fc80000010000 */
[----:B------:R-:W-:Y:S02]  /*6900*/  FADD.FTZ R10, R10, R11 ;  /* 0x0000000b0a0a7221 */ /* 0x000fe40000010000 */
[----:B------:R-:W2:Y:S01]  /*6910*/  MUFU.EX2 R20, R15 ;  /* 0x0000000f00147308 */ /* 0x000ea20000000800 */
[----:B0-----:R-:W-:Y:S01]  /*6920*/  F2FP.BF16.F32.PACK_AB R166, R30, R13 ;  /* 0x0000000d1ea6723e */ /* 0x001fe200000010ff */
        /* <DEDUP_REMOVED lines=8> */
.L_x_5465:
[----:B------:R0:W2:Y:S01]  /*69b0*/  SYNCS.PHASECHK.TRANS64.TRYWAIT P1, [R7+URZ+0x28c50], R8 ;  /* 0x028c5008070075a7 */ /* 0x0000a2000802017f */
[----:B------:R-:W-:Y:S05]  /*69c0*/  @!P0 BRA `(.L_x_5466) ;  /* 0x0000000000048947 */ /* 0x000fea0003800000 */
[----:B------:R-:W-:Y:S01]  /*69d0*/  BPT.TRAP 0x1 ;  /* 0x000000040000795c */ /* 0x000fe20000300000 */
.L_x_5466:
[----:B--2---:R-:W-:Y:S05]  /*69e0*/  @P1 BRA `(.L_x_5467) ;  /* 0x0000000000081947 */ /* 0x004fea0003800000 */
[----:B------:R-:W2:Y:S02]  /*69f0*/  SYNCS.PHASECHK.TRANS64.TRYWAIT P1, [R7+URZ+0x28c50], R8 ;  /* 0x028c5008070075a7 */ /* 0x000ea4000802017f */
[----:B--2---:R-:W-:Y:S05]  /*6a00*/  @!P1 BRA `(.L_x_5468) ;  /* 0x00000134004c9947 */ /* 0x004fea0003800000 */
.L_x_5467:
        /* <DEDUP_REMOVED lines=34> */
.L_x_5469:
[----:B------:R-:W-:Y:S01]  /*6c30*/  R2UR UR6, R7 ;  /* 0x00000000070672ca */ /* 0x000fe200000e0000 */
[----:B------:R-:W-:Y:S01]  /*6c40*/  UISETP.NE.AND UP1, UPT, UR52, URZ, UPT ;  /* 0x0000003f3400728c */ /* 0x000fe2000bf25270 */
[----:B------:R-:W-:Y:S01]  /*6c50*/  R2UR UR26, R168 ;  /* 0x00000000a81a72ca */ /* 0x000fe200000e0000 */
[----:B------:R-:W-:-:S06]  /*6c60*/  UISETP.NE.AND UP0, UPT, UR51, URZ, UPT ;  /* 0x0000003f3300728c */ /* 0x000fcc000bf05270 */
[----:B------:R-:W-:-:S03]  /*6c70*/  PLOP3.LUT P1, PT, PT, PT, UP0, 0x40, 0x0 ;  /* 0x000000000000781c */ /* 0x000fc60003f2e808 */
[----:B------:R-:W-:Y:S01]  /*6c80*/  @UP1 ULDC UR15, c[0x0][0x450] ;  /* 0x00011400000f1ab9 */ /* 0x000fe20000000800 */
[----:B------:R-:W-:Y:S02]  /*6c90*/  UIADD3 UR6, UR6, 0x28c60, URZ ;  /* 0x00028c6006067890 */ /* 0x000fe4000fffe03f */
[----:B------:R-:W-:Y:S02]  /*6ca0*/  UIADD3 UR26, UR26, -0x2, URZ ;  /* 0xfffffffe1a1a7890 */ /* 0x000fe4000fffe03f */
[----:B------:R-:W-:-:S03]  /*6cb0*/  UPRMT UR14, UR40, 0x654, UR6 ;  /* 0x00000654280e7896 */ /* 0x000fc60008000006 */
[----:B------:R-:W-:Y:S02]  /*6cc0*/  @UP1 ULDC UR6, c[0x0][0x44c] ;  /* 0x0001130000061ab9 */ /* 0x000fe40000000800 */
[----:B------:R-:W-:-:S04]  /*6cd0*/  UIMAD.WIDE.U32 UR6, UR45, UR6, URZ ;  /* 0x000000062d0672a5 */ /* 0x000fc8000f8e003f */
[----:B------:R-:W-:Y:S01]  /*6ce0*/  SYNCS.ARRIVE.TRANS64.RED.A1T0 RZ, [UR14], RZ ;  /* 0x000000ffffff79a7 */ /* 0x000fe2000810040e */
[----:B------:R-:W-:Y:S01]  /*6cf0*/  UMOV UR14, UR45 ;  /* 0x0000002d000e7c82 */ /* 0x000fe20008000000 */
[----:B------:R-:W-:-:S04]  /*6d00*/  @UP1 USHF.R.U32.HI UR14, URZ, UR15, UR7 ;  /* 0x0000000f3f0e1299 */ /* 0x000fc80008011607 */
[----:B------:R-:W-:-:S04]  /*6d10*/  UIADD3 UR6, UR14, UR48, -UR50 ;  /* 0x000000300e067290 */ /* 0x000fc8000fffe832 */
[----:B------:R-:W-:Y:S01]  /*6d20*/  UIADD3 UR11, UR6, UR11, URZ ;  /* 0x0000000b060b7290 */ /* 0x000fe2000fffe03f */
[----:B------:R-:W-:Y:S11]  /*6d30*/  @P1 BRA `(.L_x_5470) ;  /* 0x00000000004c1947 */ /* 0x000ff60003800000 */
        /* <DEDUP_REMOVED lines=11> */
.L_x_5471:
[----:B------:R-:W-:Y:S02]  /*6df0*/  ULDC UR19, c[0x0][0x9e4] ;  /* 0x0002790000137ab9 */ /* 0x000fe40000000800 */
[----:B------:R-:W-:-:S11]  /*6e00*/  UISETP.NE.AND UP0, UPT, UR19, 0x1, UPT ;  /* 0x000000011300788c */ /* 0x000fd6000bf05270 */
[----:B------:R-:W-:Y:S02]  /*6e10*/  @UP0 ULDC.64 UR6, c[0x0][0x9e8] ;  /* 0x00027a0000060ab9 */ /* 0x000fe40000000a00 */
[----:B------:R-:W-:-:S04]  /*6e20*/  UIMAD.WIDE.U32 UR14, UR18, UR6, URZ ;  /* 0x00000006120e72a5 */ /* 0x000fc8000f8e003f */
[----:B------:R-:W-:-:S12]  /*6e30*/  @UP0 USHF.R.U32.HI UR18, URZ, UR7, UR15 ;  /* 0x000000073f120299 */ /* 0x000fd8000801160f */
.L_x_5472:
[----:B------:R-:W-:-:S04]  /*6e40*/  UIMAD UR18, UR18, UR19, UR19 ;  /* 0x00000013121272a4 */ /* 0x000fc8000f8e0213 */
[----:B------:R-:W-:-:S04]  /*6e50*/  UISETP.LT.AND UP0, UPT, UR11, UR18, UPT ;  /* 0x000000120b00728c */ /* 0x000fc8000bf01270 */
[----:B------:R-:W-:-:S12]  /*6e60*/  USEL UR11, UR11, UR18, UP0 ;  /* 0x000000120b0b7287 */ /* 0x000fd80008000000 */
.L_x_5470:
[----:B------:R-:W-:-:S04]  /*6e70*/  USHF.R.S32.HI UR6, URZ, 0x1f, UR11 ;  /* 0x0000001f3f067899 */ /* 0x000fc8000801140b */
[----:B------:R-:W-:-:S04]  /*6e80*/  ULEA.HI UR6, UR6, UR11, URZ, 0x6 ;  /* 0x0000000b06067291 */ /* 0x000fc8000f8f303f */
[----:B------:R-:W-:-:S04]  /*6e90*/  USHF.R.S32.HI UR6, URZ, 0x6, UR6 ;  /* 0x000000063f067899 */ /* 0x000fc80008011406 */
[----:B------:R-:W-:-:S04]  /*6ea0*/  UISETP.LT.AND UP0, UPT, UR47, UR6, UPT ;  /* 0x000000062f00728c */ /* 0x000fc8000bf01270 */
[----:B------:R-:W-:-:S04]  /*6eb0*/  USEL UR20, UR47, UR6, !UP0 ;  /* 0x000000062f147287 */ /* 0x000fc8000c000000 */
[----:B------:R-:W-:-:S06]  /*6ec0*/  UISETP.GE.AND UP0, UPT, UR26, UR20, UPT ;  /* 0x000000141a00728c */ /* 0x000fcc000bf06270 */
[----:B------:R-:W-:-:S13]  /*6ed0*/  PLOP3.LUT P1, PT, PT, PT, UP0, 0x80, 0x0 ;  /* 0x000000000000781c */ /* 0x000fda0003f2f008 */
        /* <DEDUP_REMOVED lines=8> */
[----:B------:R-:W-:-:S05]  /*6f60*/  ULDC UR24, c[0x0][0x9e0] ;  /* 0x0002780000187ab9 */ /* 0x000fca0000000800 */
.L_x_5492:
[----:B------:R-:W-:-:S04]  /*6f70*/  UIADD3 UR38, UR28, 0x1, URZ ;  /* 0x000000011c267890 */ /* 0x000fc8000fffe03f */
[----:B------:R-:W-:-:S04]  /*6f80*/  UISETP.NE.AND UP0, UPT, UR38, 0x2, UPT ;  /* 0x000000022600788c */ /* 0x000fc8000bf05270 */
[----:B------:R-:W-:Y:S02]  /*6f90*/  USEL UR6, URZ, 0x1, UP0 ;  /* 0x000000013f067887 */ /* 0x000fe40008000000 */
[----:B------:R-:W-:Y:S02]  /*6fa0*/  USEL UR38, UR38, URZ, UP0 ;  /* 0x0000003f26267287 */ /* 0x000fe40008000000 */
[----:B------:R-:W-:Y:S01]  /*6fb0*/  ULOP3.LUT UR37, UR37, UR6, URZ, 0x3c, !UPT ;  /* 0x0000000625257292 */ /* 0x000fe2000f8e3c3f */
[----:B-1----:R-:W-:Y:S11]  /*6fc0*/  @!P0 BRA `(.L_x_5474) ;  /* 0x0000000000048947 */ /* 0x002ff60003800000 */
[----:B------:R-:W-:Y:S01]  /*6fd0*/  BPT.TRAP 0x1 ;  /* 0x000000040000795c */ /* 0x000fe20000300000 */
.L_x_5474:
[----:B------:R-:W-:Y:S01]  /*6fe0*/  ULEA UR25, UR38, UR41, 0x3 ;  /* 0x0000002926197291 */ /* 0x000fe2000f8e183f */
[----:B0-2---:R-:W-:-:S05]  /*6ff0*/  IMAD.U32 R7, RZ, RZ, UR37 ;  /* 0x00000025ff077e24 */ /* 0x005fca000f8e00ff */
[----:B------:R-:W-:-:S04]  /*7000*/  SHF.L.U32 R7, R7, 0x1f, RZ ;  /* 0x0000001f07077819 */ /* 0x000fc800000006ff */
[----:B------:R0:W2:Y:S01]  /*7010*/  SYNCS.PHASECHK.TRANS64.TRYWAIT P1, [UR25+0x28c30], R7 ;  /* 0x028c3007ff0075a7 */ /* 0x0000a20008020159 */
[----:B------:R-:W-:Y:S05]  /*7020*/  @!P0 BRA `(.L_x_5475) ;  /* 0x0000000000048947 */ /* 0x000fea0003800000 */
[----:B------:R-:W-:Y:S01]  /*7030*/  BPT.TRAP 0x1 ;  /* 0x000000040000795c */ /* 0x000fe20000300000 */
.L_x_5475:
[----:B--2---:R-:W-:Y:S05]  /*7040*/  @P1 BRA `(.L_x_5476) ;  /* 0x0000000000081947 */ /* 0x004fea0003800000 */
[----:B------:R-:W2:Y:S02]  /*7050*/  SYNCS.PHASECHK.TRANS64.TRYWAIT P1, [UR25+0x28c30], R7 ;  /* 0x028c3007ff0075a7 */ /* 0x000ea40008020159 */
[----:B--2---:R-:W-:Y:S05]  /*7060*/  @!P1 BRA `(.L_x_5477) ;  /* 0x0000012c00c89947 */ /* 0x004fea0003800000 */
.L_x_5476:
[----:B------:R-:W-:Y:S01]  /*7070*/  R2UR UR18, R0 ;  /* 0x00000000001272ca */ /* 0x000fe200000e0000 */
[----:B-1----:R-:W-:Y:S01]  /*7080*/  WARPGROUP.ARRIVE ;  /* 0x00000000000079c5 */ /* 0x002fe20000000000 */
[----:B------:R-:W-:Y:S01]  /*7090*/  UMOV UR19, 0x40000040 ;  /* 0x4000004000137882 */ /* 0x000fe20000000000 */
[----:B------:R-:W-:Y:S01]  /*70a0*/  UMOV UR7, 0x40000040 ;  /* 0x4000004000077882 */ /* 0x000fe20000000000 */
[----:B------:R-:W-:Y:S01]  /*70b0*/  UMOV UR11, 0x40000040 ;  /* 0x40000040000b7882 */ /* 0x000fe20000000000 */
[----:B------:R-:W-:-:S08]  /*70c0*/  UMOV UR15, 0x40000040 ;  /* 0x40000040000f7882 */ /* 0x000fd00000000000 */
[----:B------:R-:W-:-:S04]  /*70d0*/  ULEA UR18, UR38, UR18, 0x9 ;  /* 0x0000001226127291 */ /* 0x000fc8000f8e483f */
[----:B------:R-:W-:Y:S02]  /*70e0*/  UIADD3 UR6, UR18, 0x2, URZ ;  /* 0x0000000212067890 */ /* 0x000fe4000fffe03f */
[----:B------:R-:W-:Y:S02]  /*70f0*/  UIADD3 UR10, UR18, 0x4, URZ ;  /* 0x00000004120a7890 */ /* 0x000fe4000fffe03f */
[----:B------:R-:W-:Y:S02]  /*7100*/  UIADD3 UR14, UR18, 0x6, URZ ;  /* 0x00000006120e7890 */ /* 0x000fe4000fffe03f */
        /* <DEDUP_REMOVED lines=13> */
.L_x_5478:
[----:B------:R-:W-:Y:S01]  /*71e0*/  UISETP.NE.AND UP1, UPT, UR52, URZ, UPT ;  /* 0x0000003f3400728c */ /* 0x000fe2000bf25270 */
[----:B------:R-:W-:Y:S02]  /*71f0*/  VIADD R227, R186, UR45 ;  /* 0x0000002dbae37c36 */ /* 0x000fe40008000000 */
[----:B------:R-:W-:Y:S01]  /*7200*/  FMUL.FTZ R13, R153, UR23 ;  /* 0x00000017990d7c20 */ /* 0x000fe20008410000 */
[----:B------:R-:W-:Y:S01]  /*7210*/  FMUL.FTZ R153, R163, UR23 ;  /* 0x00000017a3997c20 */ /* 0x000fe20008410000 */
[----:B------:R-:W-:Y:S01]  /*7220*/  FMUL.FTZ R163, R174, UR23 ;  /* 0x00000017aea37c20 */ /* 0x000fe20008410000 */
[----:B------:R-:W-:Y:S01]  /*7230*/  USHF.L.U32 UR7, UR26, 0x6, URZ ;  /* 0x000000061a077899 */ /* 0x000fe2000800063f */
[----:B------:R-:W-:Y:S01]  /*7240*/  PLOP3.LUT P1, PT, PT, PT, UP1, 0x80, 0x0 ;  /* 0x000000000000781c */ /* 0x000fe20003f2f018 */
[----:B------:R-:W-:Y:S01]  /*7250*/  FMUL.FTZ R174, R180, UR23 ;  /* 0x00000017b4ae7c20 */ /* 0x000fe20008410000 */
[----:B------:R-:W-:Y:S01]  /*7260*/  PLOP3.LUT P2, PT, PT, PT, UP1, 0x80, 0x0 ;  /* 0x000000000000781c */ /* 0x000fe20003f4f018 */
[----:B------:R-:W-:Y:S01]  /*7270*/  FMUL.FTZ R12, R152, UR23 ;  /* 0x00000017980c7c20 */ /* 0x000fe20008410000 */
[----:B------:R-:W-:Y:S01]  /*7280*/  FMUL.FTZ R5, R154, UR23 ;  /* 0x000000179a057c20 */ /* 0x000fe20008410000 */
[----:B------:R-:W-:Y:S01]  /*7290*/  @UP1 ULDC UR6, c[0x0][0x44c] ;  /* 0x0001130000061ab9 */ /* 0x000fe20000000800 */
[----:B------:R-:W-:Y:S01]  /*72a0*/  FMUL.FTZ R20, R156, UR23 ;  /* 0x000000179c147c20 */ /* 0x000fe20008410000 */
[----:B------:R-:W-:Y:S01]  /*72b0*/  UISETP.NE.AND UP0, UPT, UR51, URZ, UPT ;  /* 0x0000003f3300728c */ /* 0x000fe2000bf05270 */
[----:B--2---:R-:W-:Y:S01]  /*72c0*/  FMUL.FTZ R6, R155, UR23 ;  /* 0x000000179b067c20 */ /* 0x004fe20008410000 */
[----:B------:R-:W-:Y:S01]  /*72d0*/  FMUL.FTZ R21, R157, UR23 ;  /* 0x000000179d157c20 */ /* 0x000fe20008410000 */
        /* <DEDUP_REMOVED lines=9> */
[----:B------:R-:W-:Y:S01]  /*7370*/  UIADD3 UR6, UR25, 0x28c40, URZ ;  /* 0x00028c4019067890 */ /* 0x000fe2000fffe03f */
[----:B------:R-:W-:Y:S01]  /*7380*/  FMUL.FTZ R158, R164, UR23 ;  /* 0x00000017a49e7c20 */ /* 0x000fe20008410000 */
[----:B------:R-:W-:Y:S01]  /*7390*/  FMUL.FTZ R160, R165, UR23 ;  /* 0x00000017a5a07c20 */ /* 0x000fe20008410000 */
[----:B------:R-:W-:Y:S01]  /*73a0*/  FMUL.FTZ R157, R166, UR23 ;  /* 0x00000017a69d7c20 */ /* 0x000fe20008410000 */
[----:B------:R-:W1:Y:S01]  /*73b0*/  SHFL.IDX PT, R180, R227, RZ, 0x1c1f ;  /* 0x001c1fffe3b47589 */ /* 0x000e6200000e0000 */
[----:B------:R-:W-:Y:S01]  /*73c0*/  FMUL.FTZ R162, R168, UR23 ;  /* 0x00000017a8a27c20 */ /* 0x000fe20008410000 */
[----:B------:R-:W-:Y:S01]  /*73d0*/  FMUL.FTZ R167, R178, UR23 ;  /* 0x00000017b2a77c20 */ /* 0x000fe20008410000 */
[----:B------:R-:W-:Y:S01]  /*73e0*/  UPRMT UR6, UR40, 0x654, UR6 ;  /* 0x0000065428067896 */ /* 0x000fe20008000006 */
[----:B------:R-:W-:Y:S01]  /*73f0*/  FMUL.FTZ R164, R169, UR23 ;  /* 0x00000017a9a47c20 */ /* 0x000fe20008410000 */
[----:B------:R-:W-:Y:S01]  /*7400*/  FMUL.FTZ R159, R170, UR23 ;  /* 0x00000017aa9f7c20 */ /* 0x000fe20008410000 */
[----:B------:R-:W-:Y:S01]  /*7410*/  FMUL.FTZ R161, R171, UR23 ;  /* 0x00000017aba17c20 */ /* 0x000fe20008410000 */
[----:B------:R-:W-:Y:S01]  /*7420*/  FMUL.FTZ R166, R172, UR23 ;  /* 0x00000017aca67c20 */ /* 0x000fe20008410000 */
[----:B------:R-:W-:Y:S01]  /*7430*/  FMUL.FTZ R168, R173, UR23 ;  /* 0x00000017ada87c20 */ /* 0x000fe20008410000 */
[----:B------:R-:W-:Y:S01]  /*7440*/  FMUL.FTZ R165, R175, UR23 ;  /* 0x00000017afa57c20 */ /* 0x000fe20008410000 */
[----:B------:R-:W-:-:S02]  /*7450*/  IMAD.U32 R178, RZ, RZ, UR7 ;  /* 0x00000007ffb27e24 */ /* 0x000fc4000f8e00ff */
[----:B------:R-:W-:Y:S01]  /*7460*/  FMUL.FTZ R170, R176, UR23 ;  /* 0x00000017b0aa7c20 */ /* 0x000fe20008410000 */
[----:B------:R-:W-:Y:S01]  /*7470*/  FMUL.FTZ R172, R177, UR23 ;  /* 0x00000017b1ac7c20 */ /* 0x000fe20008410000 */
[----:B------:R-:W-:Y:S01]  /*7480*/  FMUL.FTZ R169, R179, UR23 ;  /* 0x00000017b3a97c20 */ /* 0x000fe20008410000 */
[----:B------:R-:W-:Y:S01]  /*7490*/  FMUL.FTZ R175, R181, UR23 ;  /* 0x00000017b5af7c20 */ /* 0x000fe20008410000 */
[----:B------:R-:W-:Y:S01]  /*74a0*/  FMUL.FTZ R171, R182, UR23 ;  /* 0x00000017b6ab7c20 */ /* 0x000fe20008410000 */
[----:B------:R-:W-:Y:S01]  /*74b0*/  FMUL.FTZ R173, R183, UR23 ;  /* 0x00000017b7ad7c20 */ /* 0x000fe20008410000 */
[----:B------:R-:W-:Y:S01]  /*74c0*/  IMAD.U32 R8, RZ, RZ, UR50 ;  /* 0x00000032ff087e24 */ /* 0x000fe2000f8e00ff */
[----:B------:R-:W-:Y:S01]  /*74d0*/  PLOP3.LUT P1, PT, PT, PT, UP0, 0x40, 0x0 ;  /* 0x000000000000781c */ /* 0x000fe20003f2e808 */
[----:B------:R-:W2:Y:S01]  /*74e0*/  MUFU.TANH R12, R12 ;  /* 0x0000000c000c7308 */ /* 0x000ea20000002400 */
[----:B------:R-:W-:Y:S01]  /*74f0*/  IADD3 R178, -R2, 0x1, -R178 ;  /* 0x0000000102b27810 */ /* 0x000fe20007ffe9b2 */
[----:B------:R-:W-:Y:S01]  /*7500*/  SYNCS.ARRIVE.TRANS64.RED.A1T0 RZ, [UR6], RZ ;  /* 0x000000ffffff79a7 */ /* 0x000fe20008100406 */
[----:B------:R-:W-:-:S02]  /*7510*/  ULOP3.LUT UR6, URZ, UR22, URZ, 0x33, !UPT ;  /* 0x000000163f067292 */ /* 0x000fc4000f8e333f */
[----:B------:R-:W-:-:S03]  /*7520*/  IADD3 R178, -R8, UR48, R178 ;  /* 0x0000003008b27c10 */ /* 0x000fc6000fffe1b2 */
[----:B------:R-:W3:Y:S02]  /*7530*/  MUFU.TANH R13, R13 ;  /* 0x0000000d000d7308 */ /* 0x000ee40000002400 */
[C---:B------:R-:W-:Y:S02]  /*7540*/  VIADD R179, R178.reuse, UR24 ;  /* 0x00000018b2b37c36 */ /* 0x040fe40008000000 */
[----:B------:R-:W-:Y:S02]  /*7550*/  VIADD R178, R178, UR6 ;  /* 0x00000006b2b27c36 */ /* 0x000fe40008000000 */
[----:B-1----:R-:W-:Y:S02]  /*7560*/  IMAD.IADD R177, R179, 0x1, R180 ;  /* 0x00000001b3b17824 */ /* 0x002fe400078e02b4 */
[----:B------:R-:W1:Y:S01]  /*7570*/  MUFU.TANH R5, R5 ;  /* 0x0000000500057308 */ /* 0x000e620000002400 */
[----:B------:R-:W-:-:S07]  /*7580*/  IMAD.IADD R176, R180, 0x1, R178 ;  /* 0x00000001b4b07824 */ /* 0x000fce00078e02b2 */
        /* <DEDUP_REMOVED lines=30> */
[----:B------:R-:W-:Y:S01]  /*7770*/  IMAD.U32 R8, RZ, RZ, UR50 ;  /* 0x00000032ff087e24 */ /* 0x000fe2000f8e00ff */
[----:B------:R-:W-:Y:S04]  /*7780*/  BSSY B0, `(.L_x_5480) ;  /* 0x0000011000007945 */ /* 0x000fe80003800000 */
[----:B------:R-:W-:-:S04]  /*7790*/  IADD3 R180, -R8, UR48, R180 ;  /* 0x0000003008b47c10 */ /* 0x000fc8000fffe1b4 */
        /* <DEDUP_REMOVED lines=10> */
.L_x_5481:
[----:B------:R-:W-:-:S05]  /*7840*/  IMAD.U32 R181, RZ, RZ, UR21 ;  /* 0x00000015ffb57e24 */ /* 0x000fca000f8e00ff */
[----:B------:R-:W-:-:S13]  /*7850*/  ISETP.NE.AND P1, PT, R181, 0x1, PT ;  /* 0x00000001b500780c */ /* 0x000fda0003f25270 */
[----:B------:R-:W1:Y:S02]  /*7860*/  @P1 LDC.64 R8, c[0x0][0x9e8] ;  /* 0x00027a00ff081b82 */ /* 0x000e640000000a00 */
[----:B-1----:R-:W-:-:S05]  /*7870*/  @P1 IMAD.HI.U32 R8, R180, R8, RZ ;  /* 0x00000008b4081227 */ /* 0x002fca00078e00ff */
[----:B------:R-:W-:-:S07]  /*7880*/  @P1 SHF.R.U32.HI R180, RZ, R9, R8 ;  /* 0x00000009ffb41219 */ /* 0x000fce0000011608 */
.L_x_5482:
[----:B------:R-:W-:Y:S05]  /*7890*/  BSYNC B0 ;  /* 0x0000000000007941 */ /* 0x000fea0003800000 */
.L_x_5480:
[----:B------:R-:W-:-:S04]  /*78a0*/  IMAD R180, R180, R181, -UR7 ;  /* 0x80000007b4b47e24 */ /* 0x000fc8000f8e02b5 */
[----:B------:R-:W-:-:S05]  /*78b0*/  IMAD.IADD R180, R180, 0x1, -R2 ;  /* 0x00000001b4b47824 */ /* 0x000fca00078e0a02 */
[----:B------:R-:W-:Y:S02]  /*78c0*/  VIMNMX R176, R176, R180, !PT ;  /* 0x000000b4b0b07248 */ /* 0x000fe40007fe0100 */
[----:B------:R-:W-:-:S07]  /*78d0*/  VIADDMNMX R177, R180, R181, R177, PT ;  /* 0x000000b5b4b17246 */ /* 0x000fce00038001b1 */
.L_x_5479:
[----:B------:R-:W-:Y:S01]  /*78e0*/  UISETP.GT.AND UP0, UPT, UR26, -0x1, UPT ;  /* 0xffffffff1a00788c */ /* 0x000fe2000bf04270 */
[----:B------:R-:W1:Y:S01]  /*78f0*/  SHFL.IDX PT, R8, R227, 0x1, 0x1c1f ;  /* 0x003c1f00e3087f89 */ /* 0x000e6200000e0000 */
[----:B------:R-:W-:-:S04]  /*7900*/  UISETP.NE.AND UP1, UPT, UR51, URZ, UPT ;  /* 0x0000003f3300728c */ /* 0x000fc8000bf25270 */
[----:B------:R-:W-:-:S04]  /*7910*/  PLOP3.LUT P1, PT, PT, PT, UP0, 0x80, 0x0 ;  /* 0x000000000000781c */ /* 0x000fc80003f2f008 */
[C---:B------:R-:W-:Y:S02]  /*7920*/  ISETP.GT.AND P4, PT, R176.reuse, 0x1, P1 ;  /* 0x00000001b000780c */ /* 0x040fe40000f84270 */
[C---:B------:R-:W-:Y:S02]  /*7930*/  ISETP.GT.AND P5, PT, R176.reuse, RZ, P1 ;  /* 0x000000ffb000720c */ /* 0x040fe40000fa4270 */
[C---:B------:R-:W-:Y:S02]  /*7940*/  ISETP.LT.OR P4, PT, R177.reuse, 0x2, P4 ;  /* 0x00000002b100780c */ /* 0x040fe40002781670 */
[----:B------:R-:W-:Y:S02]  /*7950*/  ISETP.LT.OR P5, PT, R177, 0x1, P5 ;  /* 0x00000001b100780c */ /* 0x000fe40002fa1670 */
[----:B------:R-:W-:Y:S02]  /*7960*/  FSEL R13, R13, -INF , !P4 ;  /* 0xff8000000d0d7808 */ /* 0x000fe40006000000 */
[----:B------:R-:W-:-:S02]  /*7970*/  ISETP.GT.AND P4, PT, R176, 0x18, P1 ;  /* 0x00000018b000780c */ /* 0x000fc40000f84270 */
[----:B------:R-:W-:Y:S02]  /*7980*/  FSEL R12, R12, -INF , !P5 ;  /* 0xff8000000c0c7808 */ /* 0x000fe40006800000 */
[----:B------:R-:W-:Y:S01]  /*7990*/  ISETP.LT.OR P4, PT, R177, 0x19, P4 ;  /* 0x00000019b100780c */ /* 0x000fe20002781670 */
[--C-:B-1----:R-:W-:Y:S01]  /*79a0*/  IMAD.IADD R179, R179, 0x1, R8.reuse ;  /* 0x00000001b3b37824 */ /* 0x102fe200078e0208 */
[----:B------:R-:W-:Y:S01]  /*79b0*/  ISETP.GT.AND P6, PT, R176, 0x8, P1 ;  /* 0x00000008b000780c */ /* 0x000fe20000fc4270 */
[----:B------:R-:W-:Y:S01]  /*79c0*/  IMAD.IADD R178, R178, 0x1, R8 ;  /* 0x00000001b2b27824 */ /* 0x000fe200078e0208 */
[C---:B------:R-:W-:Y:S02]  /*79d0*/  ISETP.GT.AND P2, PT, R176.reuse, 0x9, P1 ;  /* 0x00000009b000780c */ /* 0x040fe40000f44270 */
[C---:B------:R-:W-:Y:S02]  /*79e0*/  ISETP.GT.AND P3, PT, R176.reuse, 0x10, P1 ;  /* 0x00000010b000780c */ /* 0x040fe40000f64270 */
[----:B------:R-:W-:-:S02]  /*79f0*/  ISETP.GT.AND P5, PT, R176, 0x11, P1 ;  /* 0x00000011b000780c */ /* 0x000fc40000fa4270 */
[----:B0-----:R-:W-:Y:S02]  /*7a00*/  FSEL R158, R158, -INF , !P4 ;  /* 0xff8000009e9e7808 */ /* 0x001fe40006000000 */
[----:B------:R-:W-:Y:S02]  /*7a10*/  ISETP.GT.AND P4, PT, R176, 0x29, P1 ;  /* 0x00000029b000780c */ /* 0x000fe40000f84270 */
[C---:B------:R-:W-:Y:S02]  /*7a20*/  ISETP.LT.OR P6, PT, R177.reuse, 0x9, P6 ;  /* 0x00000009b100780c */ /* 0x040fe400037c1670 */
[C---:B------:R-:W-:Y:S02]  /*7a30*/  ISETP.LT.OR P2, PT, R177.reuse, 0xa, P2 ;  /* 0x0000000ab100780c */ /* 0x040fe40001741670 */
[C---:B------:R-:W-:Y:S02]  /*7a40*/  ISETP.LT.OR P3, PT, R177.reuse, 0x11, P3 ;  /* 0x00000011b100780c */ /* 0x040fe40001f61670 */
[----:B------:R-:W-:-:S02]  /*7a50*/  ISETP.LT.OR P5, PT, R177, 0x12, P5 ;  /* 0x00000012b100780c */ /* 0x000fc40002fa1670 */
[----:B------:R-:W-:Y:S02]  /*7a60*/  ISETP.LT.OR P4, PT, R177, 0x2a, P4 ;  /* 0x0000002ab100780c */ /* 0x000fe40002781670 */
[----:B------:R-:W-:Y:S02]  /*7a70*/  FSEL R20, R20, -INF , !P6 ;  /* 0xff80000014147808 */ /* 0x000fe40007000000 */
[----:B------:R-:W-:Y:S02]  /*7a80*/  FSEL R21, R21, -INF , !P2 ;  /* 0xff80000015157808 */ /* 0x000fe40005000000 */
[----:B------:R-:W-:Y:S02]  /*7a90*/  FSEL R154, R154, -INF , !P3 ;  /* 0xff8000009a9a7808 */ /* 0x000fe40005800000 */
[----:B------:R-:W-:Y:S02]  /*7aa0*/  FSEL R155, R155, -INF , !P5 ;  /* 0xff8000009b9b7808 */ /* 0x000fe40006800000 */
[----:B------:R-:W-:-:S02]  /*7ab0*/  ISETP.GT.AND P6, PT, R176, 0x19, P1 ;  /* 0x00000019b000780c */ /* 0x000fc40000fc4270 */
[C---:B------:R-:W-:Y:S02]  /*7ac0*/  ISETP.GT.AND P2, PT, R176.reuse, 0x20, P1 ;  /* 0x00000020b000780c */ /* 0x040fe40000f44270 */
[C---:B------:R-:W-:Y:S02]  /*7ad0*/  ISETP.GT.AND P3, PT, R176.reuse, 0x21, P1 ;  /* 0x00000021b000780c */ /* 0x040fe40000f64270 */
[----:B------:R-:W-:Y:S02]  /*7ae0*/  ISETP.GT.AND P5, PT, R176, 0x28, P1 ;  /* 0x00000028b000780c */ /* 0x000fe40000fa4270 */
[----:B------:R-:W-:Y:S02]  /*7af0*/  FSEL R168, R168, -INF , !P4 ;  /* 0xff800000a8a87808 */ /* 0x000fe40006000000 */
[----:B------:R-:W-:Y:S02]  /*7b00*/  PLOP3.LUT P4, PT, PT, PT, UP1, 0x40, 0x0 ;  /* 0x000000000000781c */ /* 0x000fe40003f8e818 */
[----:B------:R-:W-:-:S02]  /*7b10*/  ISETP.LT.OR P6, PT, R177, 0x1a, P6 ;  /* 0x0000001ab100780c */ /* 0x000fc400037c1670 */
[C---:B------:R-:W-:Y:S02]  /*7b20*/  ISETP.LT.OR P2, PT, R177.reuse, 0x21, P2 ;  /* 0x00000021b100780c */ /* 0x040fe40001741670 */
[C---:B------:R-:W-:Y:S02]  /*7b30*/  ISETP.LT.OR P3, PT, R177.reuse, 0x22, P3 ;  /* 0x00000022b100780c */ /* 0x040fe40001f61670 */
[----:B------:R-:W-:Y:S02]  /*7b40*/  ISETP.LT.OR P5, PT, R177, 0x29, P5 ;  /* 0x00000029b100780c */ /* 0x000fe40002fa1670 */
[----:B------:R-:W-:Y:S02]  /*7b50*/  FSEL R160, R160, -INF , !P6 ;  /* 0xff800000a0a07808 */ /* 0x000fe40007000000 */
[----:B------:R-:W-:Y:S02]  /*7b60*/  FSEL R162, R162, -INF , !P2 ;  /* 0xff800000a2a27808 */ /* 0x000fe40005000000 */
[----:B------:R-:W-:-:S02]  /*7b70*/  FSEL R164, R164, -INF , !P3 ;  /* 0xff800000a4a47808 */ /* 0x000fc40005800000 */
[----:B------:R-:W-:Y:S02]  /*7b80*/  FSEL R166, R166, -INF , !P5 ;  /* 0xff800000a6a67808 */ /* 0x000fe40006800000 */
[C---:B------:R-:W-:Y:S02]  /*7b90*/  ISETP.GT.AND P6, PT, R176.reuse, 0x30, P1 ;  /* 0x00000030b000780c */ /* 0x040fe40000fc4270 */
[C---:B------:R-:W-:Y:S02]  /*7ba0*/  ISETP.GT.AND P2, PT, R176.reuse, 0x31, P1 ;  /* 0x00000031b000780c */ /* 0x040fe40000f44270 */
[C---:B------:R-:W-:Y:S02]  /*7bb0*/  ISETP.GT.AND P3, PT, R176.reuse, 0x38, P1 ;  /* 0x00000038b000780c */ /* 0x040fe40000f64270 */
[----:B------:R-:W-:Y:S02]  /*7bc0*/  ISETP.GT.AND P5, PT, R176, 0x39, P1 ;  /* 0x00000039b000780c */ /* 0x000fe40000fa4270 */
[----:B------:R-:W-:-:S02]  /*7bd0*/  ISETP.LT.OR P6, PT, R177, 0x31, P6 ;  /* 0x00000031b100780c */ /* 0x000fc400037c1670 */
[C---:B------:R-:W-:Y:S02]  /*7be0*/  ISETP.LT.OR P2, PT, R177.reuse, 0x32, P2 ;  /* 0x00000032b100780c */ /* 0x040fe40001741670 */
[C---:B------:R-:W-:Y:S02]  /*7bf0*/  ISETP.LT.OR P3, PT, R177.reuse, 0x39, P3 ;  /* 0x00000039b100780c */ /* 0x040fe40001f61670 */
[----:B------:R-:W-:Y:S02]  /*7c00*/  ISETP.LT.OR P5, PT, R177, 0x3a, P5 ;  /* 0x0000003ab100780c */ /* 0x000fe40002fa1670 */
[----:B------:R-:W-:Y:S02]  /*7c10*/  FSEL R170, R170, -INF , !P6 ;  /* 0xff800000aaaa7808 */ /* 0x000fe40007000000 */
[----:B------:R-:W-:Y:S02]  /*7c20*/  FSEL R172, R172, -INF , !P2 ;  /* 0xff800000acac7808 */ /* 0x000fe40005000000 */
[----:B------:R-:W-:-:S02]  /*7c30*/  FSEL R174, R174, -INF , !P3 ;  /* 0xff800000aeae7808 */ /* 0x000fc40005800000 */
[----:B------:R-:W-:Y:S01]  /*7c40*/  FSEL R175, R175, -INF , !P5 ;  /* 0xff800000afaf7808 */ /* 0x000fe20006800000 */
[----:B------:R-:W-:Y:S06]  /*7c50*/  @P4 BRA `(.L_x_5483) ;  /* 0x00000000005c4947 */ /* 0x000fec0003800000 */
        /* <DEDUP_REMOVED lines=13> */
.L_x_5485:
[----:B------:R-:W-:-:S05]  /*7d30*/  IMAD.U32 R177, RZ, RZ, UR21 ;  /* 0x00000015ffb17e24 */ /* 0x000fca000f8e00ff */
[----:B------:R-:W-:-:S13]  /*7d40*/  ISETP.NE.AND P2, PT, R177, 0x1, PT ;  /* 0x00000001b100780c */ /* 0x000fda0003f45270 */
[----:B------:R-:W0:Y:S02]  /*7d50*/  @P2 LDC.64 R8, c[0x0][0x9e8] ;  /* 0x00027a00ff082b82 */ /* 0x000e240000000a00 */
[----:B0-----:R-:W-:-:S05]  /*7d60*/  @P2 IMAD.HI.U32 R8, R176, R8, RZ ;  /* 0x00000008b0082227 */ /* 0x001fca00078e00ff */
[----:B------:R-:W-:-:S07]  /*7d70*/  @P2 SHF.R.U32.HI R176, RZ, R9, R8 ;  /* 0x00000009ffb02219 */ /* 0x000fce0000011608 */
.L_x_5486:
[----:B------:R-:W-:Y:S05]  /*7d80*/  BSYNC B0 ;  /* 0x0000000000007941 */ /* 0x000fea0003800000 */
.L_x_5484:
[----:B------:R-:W-:-:S04]  /*7d90*/  IMAD R176, R176, R177, -UR7 ;  /* 0x80000007b0b07e24 */ /* 0x000fc8000f8e02b1 */
[----:B------:R-:W-:-:S05]  /*7da0*/  IMAD.IADD R176, R176, 0x1, -R2 ;  /* 0x00000001b0b07824 */ /* 0x000fca00078e0a02 */
[----:B------:R-:W-:Y:S02]  /*7db0*/  VIMNMX R178, R178, R176, !PT ;  /* 0x000000b0b2b27248 */ /* 0x000fe40007fe0100 */
[----:B------:R-:W-:-:S07]  /*7dc0*/  VIADDMNMX R179, R176, R177, R179, PT ;  /* 0x000000b1b0b37246 */ /* 0x000fce00038001b3 */
.L_x_5483:
[----:B------:R-:W-:Y:S01]  /*7dd0*/  LOP3.LUT R16, R16, 0xffffbfff, RZ, 0xc0, !PT ;  /* 0xffffbfff10107812 */ /* 0x000fe200078ec0ff */
[----:B------:R-:W-:Y:S01]  /*7de0*/  UMOV UR10, UR27 ;  /* 0x0000001b000a7c82 */ /* 0x000fe20008000000 */
[----:B------:R-:W-:Y:S02]  /*7df0*/  ISETP.GT.AND P5, PT, R178, 0x1, P1 ;  /* 0x00000001b200780c */ /* 0x000fe40000fa4270 */
[----:B------:R-:W-:Y:S02]  /*7e00*/  @P0 LOP3.LUT R16, R16, 0x4000, RZ, 0xfc, !PT ;  /* 0x0000400010100812 */ /* 0x000fe400078efcff */
[----:B------:R-:W-:Y:S02]  /*7e10*/  ISETP.GT.AND P0, PT, R178, 0x19, P1 ;  /* 0x00000019b200780c */ /* 0x000fe40000f04270 */
[----:B------:R-:W-:Y:S02]  /*7e20*/  LOP3.LUT R16, R16, 0xfffbffff, RZ, 0xc0, !PT ;  /* 0xfffbffff10107812 */ /* 0x000fe400078ec0ff */
[----:B------:R-:W-:-:S02]  /*7e30*/  ISETP.LT.OR P5, PT, R179, 0x2, P5 ;  /* 0x00000002b300780c */ /* 0x000fc40002fa1670 */
[----:B------:R-:W-:Y:S02]  /*7e40*/  ISETP.GT.AND P6, PT, R178, 0x8, P1 ;  /* 0x00000008b200780c */ /* 0x000fe40000fc4270 */
[----:B------:R-:W-:Y:S02]  /*7e50*/  FSEL R8, R6, -INF , !P5 ;  /* 0xff80000006087808 */ /* 0x000fe40006800000 */
[----:B------:R-:W-:Y:S02]  /*7e60*/  FMNMX.FTZ R6, R12, R10, !PT ;  /* 0x0000000a0c067209 */ /* 0x000fe40007810000 */
[----:B------:R-:W-:Y:S02]  /*7e70*/  ISETP.GT.AND P2, PT, R178, 0x9, P1 ;  /* 0x00000009b200780c */ /* 0x000fe40000f44270 */
[----:B------:R-:W-:Y:S02]  /*7e80*/  @P0 LOP3.LUT R16, R16, 0x40000, RZ, 0xfc, !PT ;  /* 0x0004000010100812 */ /* 0x000fe400078efcff */
[----:B------:R-:W-:-:S02]  /*7e90*/  ISETP.GT.AND P0, PT, R178, 0x31, P1 ;  /* 0x00000031b200780c */ /* 0x000fc40000f04270 */
[----:B------:R-:W-:Y:S02]  /*7ea0*/  LOP3.LUT R16, R16, 0xfffffffd, RZ, 0xc0, !PT ;  /* 0xfffffffd10107812 */ /* 0x000fe400078ec0ff */
[----:B------:R-:W-:Y:S02]  /*7eb0*/  FMNMX.FTZ R6, R13, R6, !PT ;  /* 0x000000060d067209 */ /* 0x000fe40007810000 */
[----:B------:R-:W-:Y:S02]  /*7ec0*/  ISETP.GT.AND P3, PT, R178, 0x10, P1 ;  /* 0x00000010b200780c */ /* 0x000fe40000f64270 */
[----:B------:R-:W-:Y:S02]  /*7ed0*/  FMNMX.FTZ R6, R20, R6, !PT ;  /* 0x0000000614067209 */ /* 0x000fe40007810000 */
[----:B------:R-:W-:Y:S02]  /*7ee0*/  ISETP.GT.AND P4, PT, R178, 0x11, P1 ;  /* 0x00000011b200780c */ /* 0x000fe40000f84270 */
[----:B------:R-:W-:-:S02]  /*7ef0*/  FMNMX.FTZ R6, R21, R6, !PT ;  /* 0x0000000615067209 */ /* 0x000fc40007810000 */
[----:B------:R-:W-:Y:S02]  /*7f00*/  @P0 LOP3.LUT R16, R16, 0x2, RZ, 0xfc, !PT ;  /* 0x0000000210100812 */ /* 0x000fe400078efcff */
[----:B------:R-:W-:Y:S02]  /*7f10*/  ISETP.GT.AND P0, PT, R178, 0x38, P1 ;  /* 0x00000038b200780c */ /* 0x000fe40000f04270 */
[----:B------:R-:W-:Y:S02]  /*7f20*/  LOP3.LUT R16, R16, 0xfffffff7, RZ, 0xc0, !PT ;  /* 0xfffffff710107812 */ /* 0x000fe400078ec0ff */
[----:B------:R-:W-:Y:S02]  /*7f30*/  FMNMX.FTZ R6, R154, R6, !PT ;  /* 0x000000069a067209 */ /* 0x000fe40007810000 */
[----:B------:R-:W-:Y:S02]  /*7f40*/  ISETP.GT.AND P5, PT, R178, 0x18, P1 ;  /* 0x00000018b200780c */ /* 0x000fe40000fa4270 */
[----:B------:R-:W-:-:S02]  /*7f50*/  FMNMX.FTZ R6, R155, R6, !PT ;  /* 0x000000069b067209 */ /* 0x000fc40007810000 */
[C---:B------:R-:W-:Y:S02]  /*7f60*/  ISETP.LT.OR P6, PT, R179.reuse, 0x9, P6 ;  /* 0x00000009b300780c */ /* 0x040fe400037c1670 */
[C---:B------:R-:W-:Y:S02]  /*7f70*/  ISETP.LT.OR P2, PT, R179.reuse, 0xa, P2 ;  /* 0x0000000ab300780c */ /* 0x040fe40001741670 */
[----:B------:R-:W-:Y:S02]  /*7f80*/  @P0 LOP3.LUT R16, R16, 0x8, RZ, 0xfc, !PT ;  /* 0x0000000810100812 */ /* 0x000fe400078efcff */
[----:B------:R-:W-:Y:S02]  /*7f90*/  ISETP.GT.AND P0, PT, R178, RZ, P1 ;  /* 0x000000ffb200720c */ /* 0x000fe40000f04270 */
[C---:B------:R-:W-:Y:S02]  /*7fa0*/  ISETP.LT.OR P3, PT, R179.reuse, 0x11, P3 ;  /* 0x00000011b300780c */ /* 0x040fe40001f61670 */
[----:B------:R-:W-:-:S02]  /*7fb0*/  ISETP.LT.OR P4, PT, R179, 0x12, P4 ;  /* 0x00000012b300780c */ /* 0x000fc40002781670 */
[----:B------:R-:W-:Y:S02]  /*7fc0*/  ISETP.LT.OR P5, PT, R179, 0x19, P5 ;  /* 0x00000019b300780c */ /* 0x000fe40002fa1670 */
[----:B------:R-:W-:Y:S02]  /*7fd0*/  FMNMX.FTZ R6, R158, R6, !PT ;  /* 0x000000069e067209 */ /* 0x000fe40007810000 */
[----:B------:R-:W-:Y:S02]  /*7fe0*/  LOP3.LUT R16, R16, 0xffffff7f, RZ, 0xc0, !PT ;  /* 0xffffff7f10107812 */ /* 0x000fe400078ec0ff */
[----:B------:R-:W-:Y:S02]  /*7ff0*/  FSEL R14, R14, -INF , !P6 ;  /* 0xff8000000e0e7808 */ /* 0x000fe40007000000 */
[----:B------:R-:W-:Y:S02]  /*8000*/  FSEL R15, R15, -INF , !P2 ;  /* 0xff8000000f0f7808 */ /* 0x000fe40005000000 */
[----:B------:R-:W-:-:S02]  /*8010*/  FSEL R152, R152, -INF , !P3 ;  /* 0xff80000098987808 */ /* 0x000fc40005800000 */
[----:B------:R-:W-:Y:S02]  /*8020*/  FSEL R153, R153, -INF , !P4 ;  /* 0xff80000099997808 */ /* 0x000fe40006000000 */
[----:B------:R-:W-:Y:S02]  /*8030*/  FSEL R157, R157, -INF , !P5 ;  /* 0xff8000009d9d7808 */ /* 0x000fe40006800000 */
[C---:B------:R-:W-:Y:S02]  /*8040*/  ISETP.GT.AND P2, PT, R178.reuse, 0x20, P1 ;  /* 0x00000020b200780c */ /* 0x040fe40000f44270 */
[C---:B------:R-:W-:Y:S02]  /*8050*/  ISETP.GT.AND P3, PT, R178.reuse, 0x21, P1 ;  /* 0x00000021b200780c */ /* 0x040fe40000f64270 */
[C---:B------:R-:W-:Y:S02]  /*8060*/  ISETP.GT.AND P4, PT, R178.reuse, 0x28, P1 ;  /* 0x00000028b200780c */ /* 0x040fe40000f84270 */
[----:B------:R-:W-:-:S02]  /*8070*/  ISETP.GT.AND P5, PT, R178, 0x29, P1 ;  /* 0x00000029b200780c */ /* 0x000fc40000fa4270 */
[C---:B------:R-:W-:Y:S02]  /*8080*/  ISETP.GT.AND P6, PT, R178.reuse, 0x30, P1 ;  /* 0x00000030b200780c */ /* 0x040fe40000fc4270 */
[----:B------:R-:W-:Y:S02]  /*8090*/  ISETP.GT.AND P1, PT, R178, 0x39, P1 ;  /* 0x00000039b200780c */ /* 0x000fe40000f24270 */
[----:B------:R-:W-:Y:S02]  /*80a0*/  FMNMX.FTZ R6, R160, R6, !PT ;  /* 0x00000006a0067209 */ /* 0x000fe40007810000 */
[----:B------:R-:W-:Y:S02]  /*80b0*/  @P0 LOP3.LUT R16, R16, 0x80, RZ, 0xfc, !PT ;  /* 0x0000008010100812 */ /* 0x000fe400078efcff */
[----:B------:R-:W-:Y:S02]  /*80c0*/  FMNMX.FTZ R6, R162, R6, !PT ;  /* 0x00000006a2067209 */ /* 0x000fe40007810000 */
[----:B------:R-:W-:-:S02]  /*80d0*/  LOP3.LUT P0, RZ, R16, 0x40000, RZ, 0xc0, !PT ;  /* 0x0004000010ff7812 */ /* 0x000fc4000780c0ff */
[----:B------:R-:W-:Y:S02]  /*80e0*/  FMNMX.FTZ R6, R164, R6, !PT ;  /* 0x00000006a4067209 */ /* 0x000fe40007810000 */
[----:B------:R-:W-:Y:S02]  /*80f0*/  LOP3.LUT R16, R16, 0xffffffdf, RZ, 0xc0, !PT ;  /* 0xffffffdf10107812 */ /* 0x000fe400078ec0ff */
[----:B------:R-:W-:Y:S02]  /*8100*/  ISETP.LT.OR P0, PT, R179, 0x1a, P0 ;  /* 0x0000001ab300780c */ /* 0x000fe40000701670 */
[----:B------:R-:W-:Y:S02]  /*8110*/  FMNMX.FTZ R6, R166, R6, !PT ;  /* 0x00000006a6067209 */ /* 0x000fe40007810000 */
[----:B------:R-:W-:Y:S02]  /*8120*/  @P1 LOP3.LUT R16, R16, 0x20, RZ, 0xfc, !PT ;  /* 0x0000002010101812 */ /* 0x000fe400078efcff */
[----:B------:R-:W-:-:S02]  /*8130*/  FMNMX.FTZ R6, R168, R6, !PT ;  /* 0x00000006a8067209 */ /* 0x000fc40007810000 */
[C---:B------:R-:W-:Y:S02]  /*8140*/  LOP3.LUT P1, RZ, R16.reuse, 0x2, RZ, 0xc0, !PT ;  /* 0x0000000210ff7812 */ /* 0x040fe4000782c0ff */
[----:B------:R-:W-:Y:S02]  /*8150*/  LOP3.LUT R16, R16, 0xfffffeff, RZ, 0xc0, !PT ;  /* 0xfffffeff10107812 */ /* 0x000fe400078ec0ff */
[----:B------:R-:W-:Y:S02]  /*8160*/  FMNMX.FTZ R6, R170, R6, !PT ;  /* 0x00000006aa067209 */ /* 0x000fe40007810000 */
[----:B------:R-:W-:Y:S02]  /*8170*/  @P0 LOP3.LUT R16, R16, 0x100, RZ, 0xfc, !PT ;  /* 0x0000010010100812 */ /* 0x000fe400078efcff */
[----:B------:R-:W-:Y:S02]  /*8180*/  ISETP.LT.OR P0, PT, R179, 0x21, P2 ;  /* 0x00000021b300780c */ /* 0x000fe40001701670 */
[----:B------:R-:W-:-:S02]  /*8190*/  FMNMX.FTZ R6, R172, R6, !PT ;  /* 0x00000006ac067209 */ /* 0x000fc40007810000 */
[----:B------:R-:W-:Y:S02]  /*81a0*/  LOP3.LUT P2, RZ, R16, 0x8, RZ, 0xc0, !PT ;  /* 0x0000000810ff7812 */ /* 0x000fe4000784c0ff */
[----:B------:R-:W-:Y:S02]  /*81b0*/  FMNMX.FTZ R6, R174, R6, !PT ;  /* 0x00000006ae067209 */ /* 0x000fe40007810000 */
[----:B------:R-:W-:Y:S02]  /*81c0*/  LOP3.LUT R16, R16, 0xffffffbf, RZ, 0xc0, !PT ;  /* 0xffffffbf10107812 */ /* 0x000fe400078ec0ff */
[----:B------:R-:W-:Y:S02]  /*81d0*/  FMNMX.FTZ R6, R175, R6, !PT ;  /* 0x00000006af067209 */ /* 0x000fe40007810000 */
[C---:B------:R-:W-:Y:S02]  /*81e0*/  ISETP.LT.OR P6, PT, R179.reuse, 0x31, P6 ;  /* 0x00000031b300780c */ /* 0x040fe400037c1670 */
[----:B------:R-:W-:Y:S01]  /*81f0*/  @P0 LOP3.LUT R16, R16, 0x40, RZ, 0xfc, !PT ;  /* 0x0000004010100812 */ /* 0x000fe200078efcff */
[----:B------:R-:W0:Y:S01]  /*8200*/  SHFL.BFLY PT, R9, R6, 0x2, 0x1f ;  /* 0x0c401f0006097f89 */ /* 0x000e2200000e0000 */
[----:B------:R-:W-:-:S02]  /*8210*/  ISETP.LT.OR P0, PT, R179, 0x22, P3 ;  /* 0x00000022b300780c */ /* 0x000fc40001f01670 */
[C---:B------:R-:W-:Y:S02]  /*8220*/  LOP3.LUT P3, RZ, R16.reuse, 0x80, RZ, 0xc0, !PT ;  /* 0x0000008010ff7812 */ /* 0x040fe4000786c0ff */
[----:B------:R-:W-:Y:S02]  /*8230*/  LOP3.LUT R16, R16, 0xffffffef, RZ, 0xc0, !PT ;  /* 0xffffffef10107812 */ /* 0x000fe400078ec0ff */
[C---:B------:R-:W-:Y:S02]  /*8240*/  ISETP.LT.OR P3, PT, R179.reuse, 0x1, P3 ;  /* 0x00000001b300780c */ /* 0x040fe40001f61670 */
[----:B------:R-:W-:Y:S02]  /*8250*/  ISETP.LT.OR P1, PT, R179, 0x32, P1 ;  /* 0x00000032b300780c */ /* 0x000fe40000f21670 */
[----:B------:R-:W-:Y:S02]  /*8260*/  FSEL R176, R5, -INF , !P3 ;  /* 0xff80000005b07808 */ /* 0x000fe40005800000 */
[----:B------:R-:W-:-:S02]  /*8270*/  ISETP.LT.OR P2, PT, R179, 0x39, P2 ;  /* 0x00000039b300780c */ /* 0x000fc40001741670 */
[----:B------:R-:W-:Y:S02]  /*8280*/  @P0 LOP3.LUT R16, R16, 0x10, RZ, 0xfc, !PT ;  /* 0x0000001010100812 */ /* 0x000fe400078efcff */
[----:B------:R-:W-:Y:S02]  /*8290*/  ISETP.LT.OR P0, PT, R179, 0x29, P4 ;  /* 0x00000029b300780c */ /* 0x000fe40002701670 */
[C---:B------:R-:W-:Y:S02]  /*82a0*/  LOP3.LUT P4, RZ, R16.reuse, 0x20, RZ, 0xc0, !PT ;  /* 0x0000002010ff7812 */ /* 0x040fe4000788c0ff */
[----:B------:R-:W-:Y:S02]  /*82b0*/  LOP3.LUT R16, R16, 0xfffffffb, RZ, 0xc0, !PT ;  /* 0xfffffffb10107812 */ /* 0x000fe400078ec0ff */
[----:B------:R-:W-:Y:S02]  /*82c0*/  FMNMX.FTZ R5, R176, R11, !PT ;  /* 0x0000000bb0057209 */ /* 0x000fe40007810000 */
[----:B0-----:R-:W-:-:S02]  /*82d0*/  FMNMX.FTZ R6, R6, R9, !PT ;  /* 0x0000000906067209 */ /* 0x001fc40007810000 */
[----:B------:R-:W-:Y:S02]  /*82e0*/  FMNMX.FTZ R5, R8, R5, !PT ;  /* 0x0000000508057209 */ /* 0x000fe40007810000 */
[C---:B------:R-:W-:Y:S01]  /*82f0*/  ISETP.LT.OR P4, PT, R179.reuse, 0x3a, P4 ;  /* 0x0000003ab300780c */ /* 0x040fe20002781670 */
[----:B------:R-:W0:Y:S01]  /*8300*/  SHFL.BFLY PT, R9, R6, 0x1, 0x1f ;  /* 0x0c201f0006097f89 */ /* 0x000e2200000e0000 */
[----:B------:R-:W-:Y:S02]  /*8310*/  @P0 LOP3.LUT R16, R16, 0x4, RZ, 0xfc, !PT ;  /* 0x0000000410100812 */ /* 0x000fe400078efcff */
[----:B------:R-:W-:Y:S02]  /*8320*/  ISETP.LT.OR P0, PT, R179, 0x2a, P5 ;  /* 0x0000002ab300780c */ /* 0x000fe40002f01670 */
[----:B------:R-:W-:Y:S02]  /*8330*/  LOP3.LUT R16, R16, 0xffff7fff, RZ, 0xc0, !PT ;  /* 0xffff7fff10107812 */ /* 0x000fe400078ec0ff */
[----:B------:R-:W-:-:S02]  /*8340*/  FMNMX.FTZ R5, R14, R5, !PT ;  /* 0x000000050e057209 */ /* 0x000fc40007810000 */
[----:B------:R-:W-:Y:S02]  /*8350*/  FSEL R171, R171, -INF , !P2 ;  /* 0xff800000abab7808 */ /* 0x000fe40005000000 */
[----:B------:R-:W-:Y:S02]  /*8360*/  FMNMX.FTZ R5, R15, R5, !PT ;  /* 0x000000050f057209 */ /* 0x000fe40007810000 */
[----:B------:R-:W-:Y:S02]  /*8370*/  FSEL R173, R173, -INF , !P4 ;  /* 0xff800000adad7808 */ /* 0x000fe40006000000 */
[----:B------:R-:W-:Y:S02]  /*8380*/  FMNMX.FTZ R5, R152, R5, !PT ;  /* 0x0000000598057209 */ /* 0x000fe40007810000 */
[----:B------:R-:W-:Y:S02]  /*8390*/  @P0 LOP3.LUT R16, R16, 0x8000, RZ, 0xfc, !PT ;  /* 0x0000800010100812 */ /* 0x000fe400078efcff */
[----:B------:R-:W-:-:S02]  /*83a0*/  FMNMX.FTZ R5, R153, R5, !PT ;  /* 0x0000000599057209 */ /* 0x000fc40007810000 */
[----:B------:R-:W-:Y:S02]  /*83b0*/  LOP3.LUT R16, R16, 0xfffeffff, RZ, 0xc0, !PT ;  /* 0xfffeffff10107812 */ /* 0x000fe400078ec0ff */
[----:B------:R-:W-:Y:S02]  /*83c0*/  FMNMX.FTZ R5, R157, R5, !PT ;  /* 0x000000059d057209 */ /* 0x000fe40007810000 */
[----:B------:R-:W-:Y:S02]  /*83d0*/  @P6 LOP3.LUT R16, R16, 0x10000, RZ, 0xfc, !PT ;  /* 0x0001000010106812 */ /* 0x000fe400078efcff */
[----:B0-----:R-:W-:Y:S02]  /*83e0*/  FMNMX.FTZ R6, R6, R9, !PT ;  /* 0x0000000906067209 */ /* 0x001fe40007810000 */
[----:B------:R-:W-:Y:S02]  /*83f0*/  LOP3.LUT R16, R16, 0xfffdffff, RZ, 0xc0, !PT ;  /* 0xfffdffff10107812 */ /* 0x000fe400078ec0ff */
[----:B------:R-:W-:-:S02]  /*8400*/  FSETP.NEU.FTZ.AND P5, PT, R6, -INF , PT ;  /* 0xff8000000600780b */ /* 0x000fc40003fbd000 */
[----:B------:R-:W-:Y:S02]  /*8410*/  @P1 LOP3.LUT R16, R16, 0x20000, RZ, 0xfc, !PT ;  /* 0x0002000010101812 */ /* 0x000fe400078efcff */
[----:B------:R-:W-:Y:S02]  /*8420*/  FSEL R9, R6, RZ, P5 ;  /* 0x000000ff06097208 */ /* 0x000fe40002800000 */
[C---:B------:R-:W-:Y:S02]  /*8430*/  LOP3.LUT P1, RZ, R16.reuse, 0x100, RZ, 0xc0, !PT ;  /* 0x0000010010ff7812 */ /* 0x040fe4000782c0ff */
[----:B------:R-:W-:Y:S01]  /*8440*/  LOP3.LUT P6, RZ, R16, 0x40, RZ, 0xc0, !PT ;  /* 0x0000004010ff7812 */ /* 0x000fe200078cc0ff */
[----:B------:R-:W-:Y:S01]  /*8450*/  FADD.FTZ R9, -R9, R10 ;  /* 0x0000000a09097221 */ /* 0x000fe20000010100 */
[----:B------:R-:W-:Y:S01]  /*8460*/  FSEL R156, R156, -INF , !P1 ;  /* 0xff8000009c9c7808 */ /* 0x000fe20004800000 */
[----:B------:R-:W-:Y:S01]  /*8470*/  FMUL.FTZ R10, R6, UR10 ;  /* 0x0000000a060a7c20 */ /* 0x000fe20008410000 */
[----:B------:R-:W-:Y:S01]  /*8480*/  LOP3.LUT P0, RZ, R16, 0x10, RZ, 0xc0, !PT ;  /* 0x0000001010ff7812 */ /* 0x000fe2000780c0ff */
[----:B------:R-:W-:Y:S01]  /*8490*/  FMUL.FTZ R9, R9, UR10 ;  /* 0x0000000a09097c20 */ /* 0x000fe20008410000 */
[----:B------:R-:W-:-:S02]  /*84a0*/  FSEL R159, R159, -INF , !P6 ;  /* 0xff8000009f9f7808 */ /* 0x000fc40007000000 */
[----:B------:R-:W-:Y:S02]  /*84b0*/  FMNMX.FTZ R5, R156, R5, !PT ;  /* 0x000000059c057209 */ /* 0x000fe40007810000 */
[----:B------:R-:W-:Y:S02]  /*84c0*/  FSEL R10, R10, RZ, P5 ;  /* 0x000000ff0a0a7208 */ /* 0x000fe40002800000 */
[----:B------:R-:W-:Y:S02]  /*84d0*/  LOP3.LUT P5, RZ, R16, 0x4, RZ, 0xc0, !PT ;  /* 0x0000000410ff7812 */ /* 0x000fe400078ac0ff */
[----:B------:R-:W-:Y:S01]  /*84e0*/  FSEL R161, R161, -INF , !P0 ;  /* 0xff800000a1a17808 */ /* 0x000fe20004000000 */
[--C-:B------:R-:W-:Y:S01]  /*84f0*/  FFMA.FTZ R12, R12, UR10, -R10.reuse ;  /* 0x0000000a0c0c7c23 */ /* 0x100fe2000801080a */
[----:B------:R-:W-:Y:S01]  /*8500*/  FMNMX.FTZ R5, R159, R5, !PT ;  /* 0x000000059f057209 */ /* 0x000fe20007810000 */
[--C-:B------:R-:W-:Y:S01]  /*8510*/  FFMA.FTZ R13, R13, UR10, -R10.reuse ;  /* 0x0000000a0d0d7c23 */ /* 0x100fe2000801080a */
[----:B------:R-:W-:Y:S01]  /*8520*/  LOP3.LUT P0, RZ, R16, 0x8000, RZ, 0xc0, !PT ;  /* 0x0000800010ff7812 */ /* 0x000fe2000780c0ff */
[--C-:B------:R-:W-:Y:S01]  /*8530*/  FFMA.FTZ R20, R20, UR10, -R10.reuse ;  /* 0x0000000a14147c23 */ /* 0x100fe2000801080a */
        /* <DEDUP_REMOVED lines=16> */
[----:B------:R-:W-:Y:S01]  /*8640*/  FSEL R169, R169, -INF , !P1 ;  /* 0xff800000a9a97808 */ /* 0x000fe20004800000 */
[--C-:B------:R-:W-:Y:S01]  /*8650*/  FFMA.FTZ R168, R168, UR10, -R10.reuse ;  /* 0x0000000aa8a87c23 */ /* 0x100fe2000801080a */
[----:B------:R-:W-:Y:S01]  /*8660*/  FMNMX.FTZ R5, R167, R5, !PT ;  /* 0x00000005a7057209 */ /* 0x000fe20007810000 */
[--C-:B------:R-:W-:Y:S01]  /*8670*/  FFMA.FTZ R170, R170, UR10, -R10.reuse ;  /* 0x0000000aaaaa7c23 */ /* 0x100fe2000801080a */
[--C-:B------:R-:W-:Y:S01]  /*8680*/  FFMA.FTZ R172, R172, UR10, -R10.reuse ;  /* 0x0000000aacac7c23 */ /* 0x100fe2000801080a */
[--C-:B------:R-:W-:Y:S01]  /*8690*/  FFMA.FTZ R174, R174, UR10, -R10.reuse ;  /* 0x0000000aaeae7c23 */ /* 0x100fe2000801080a */
[----:B------:R-:W-:Y:S01]  /*86a0*/  FMNMX.FTZ R5, R169, R5, !PT ;  /* 0x00000005a9057209 */ /* 0x000fe20007810000 */
[----:B------:R-:W-:Y:S01]  /*86b0*/  FFMA.FTZ R10, R175, UR10, -R10 ;  /* 0x0000000aaf0a7c23 */ /* 0x000fe2000801080a */
[----:B------:R-:W-:Y:S01]  /*86c0*/  MUFU.EX2 R12, R12 ;  /* 0x0000000c000c7308 */ /* 0x000fe20000000800 */
[----:B------:R-:W-:-:S02]  /*86d0*/  ISETP.NE.AND P1, PT, R18, RZ, PT ;  /* 0x000000ff1200720c */ /* 0x000fc40003f25270 */
[----:B------:R-:W-:Y:S02]  /*86e0*/  FMNMX.FTZ R5, R171, R5, !PT ;  /* 0x00000005ab057209 */ /* 0x000fe40007810000 */
[----:B------:R-:W-:Y:S02]  /*86f0*/  LOP3.LUT P0, RZ, R16, 0x4000, RZ, 0xc0, !PT ;  /* 0x0000400010ff7812 */ /* 0x000fe4000780c0ff */
[----:B------:R-:W-:Y:S01]  /*8700*/  FMNMX.FTZ R5, R173, R5, !PT ;  /* 0x00000005ad057209 */ /* 0x000fe20007810000 */
[----:B------:R-:W-:Y:S04]  /*8710*/  MUFU.EX2 R13, R13 ;  /* 0x0000000d000d7308 */ /* 0x000fe80000000800 */
[----:B------:R-:W0:Y:S04]  /*8720*/  SHFL.BFLY PT, R175, R5, 0x2, 0x1f ;  /* 0x0c401f0005af7f89 */ /* 0x000e2800000e0000 */
[----:B------:R-:W-:Y:S08]  /*8730*/  MUFU.EX2 R20, R20 ;  /* 0x0000001400147308 */ /* 0x000ff00000000800 */
        /* <DEDUP_REMOVED lines=9> */
[----:B------:R-:W-:-:S03]  /*87d0*/  FSETP.NEU.FTZ.AND P2, PT, R5, -INF , PT ;  /* 0xff8000000500780b */ /* 0x000fc60003f5d000 */
[----:B------:R0:W-:Y:S08]  /*87e0*/  MUFU.EX2 R175, R154 ;  /* 0x0000009a00af7308 */ /* 0x0001f00000000800 */
[----:B------:R-:W-:Y:S01]  /*87f0*/  MUFU.EX2 R166, R166 ;  /* 0x000000a600a67308 */ /* 0x000fe20000000800 */
[----:B0-----:R-:W-:-:S05]  /*8800*/  FSEL R154, R5, RZ, P2 ;  /* 0x000000ff059a7208 */ /* 0x001fca0001000000 */
[----:B------:R-:W-:Y:S02]  /*8810*/  FADD.FTZ R154, -R154, R11 ;  /* 0x0000000b9a9a7221 */ /* 0x000fe40000010100 */
[----:B------:R0:W1:Y:S08]  /*8820*/  MUFU.EX2 R11, R9 ;  /* 0x00000009000b7308 */ /* 0x0000700000000800 */
[----:B------:R-:W-:Y:S01]  /*8830*/  MUFU.EX2 R168, R168 ;  /* 0x000000a800a87308 */ /* 0x000fe20000000800 */
[----:B0-----:R-:W-:Y:S01]  /*8840*/  FMUL.FTZ R9, R154, UR10 ;  /* 0x0000000a9a097c20 */ /* 0x001fe20008410000 */
[----:B------:R-:W-:-:S04]  /*8850*/  IMAD.U32 R154, RZ, RZ, UR28 ;  /* 0x0000001cff9a7e24 */ /* 0x000fc8000f8e00ff */
[----:B------:R-:W-:Y:S02]  /*8860*/  @!P1 IMAD R154, R154, 0x40, R17 ;  /* 0x000000409a9a9824 */ /* 0x000fe400078e0211 */
[----:B------:R-:W0:Y:S01]  /*8870*/  MUFU.EX2 R9, R9 ;  /* 0x0000000900097308 */ /* 0x000e220000000800 */
[----:B-1----:R-:W-:Y:S01]  /*8880*/  FFMA.FTZ R3, R11, R3, R12 ;  /* 0x000000030b037223 */ /* 0x002fe2000001000c */
[-C--:B------:R-:W-:Y:S01]  /*8890*/  FMUL.FTZ R24, R24, R11.reuse ;  /* 0x0000000b18187220 */ /* 0x080fe20000410000 */
[----:B------:R-:W-:Y:S01]  /*88a0*/  @!P1 LEA R154, R154, UR41, 0x2 ;  /* 0x000000299a9a9c11 */ /* 0x000fe2000f8e10ff */
[-C--:B------:R-:W-:Y:S01]  /*88b0*/  FMUL.FTZ R25, R25, R11.reuse ;  /* 0x0000000b19197220 */ /* 0x080fe20000410000 */
[----:B------:R-:W-:Y:S01]  /*88c0*/  FADD.FTZ R3, R13, R3 ;  /* 0x000000030d037221 */ /* 0x000fe20000010000 */
[-C--:B------:R-:W-:Y:S01]  /*88d0*/  FMUL.FTZ R28, R28, R11.reuse ;  /* 0x0000000b1c1c7220 */ /* 0x080fe20000410000 */
[-C--:B------:R-:W-:Y:S01]  /*88e0*/  FMUL.FTZ R29, R29, R11.reuse ;  /* 0x0000000b1d1d7220 */ /* 0x080fe20000410000 */
[----:B------:R-:W-:Y:S01]  /*88f0*/  @!P1 STS [R154+0x28800], R11 ;  /* 0x0288000b9a009388 */ /* 0x000fe20000000800 */
[----:B------:R-:W-:Y:S01]  /*8900*/  FADD.FTZ R3, R20, R3 ;  /* 0x0000000314037221 */ /* 0x000fe20000010000 */
[----:B------:R-:W1:Y:S01]  /*8910*/  MUFU.EX2 R170, R170 ;  /* 0x000000aa00aa7308 */ /* 0x000e620000000800 */
[-C--:B------:R-:W-:Y:S01]  /*8920*/  FMUL.FTZ R32, R32, R11.reuse ;  /* 0x0000000b20207220 */ /* 0x080fe20000410000 */
[-C--:B------:R-:W-:Y:S01]  /*8930*/  FMUL.FTZ R33, R33, R11.reuse ;  /* 0x0000000b21217220 */ /* 0x080fe20000410000 */
[----:B------:R-:W-:Y:S01]  /*8940*/  FADD.FTZ R3, R21, R3 ;  /* 0x0000000315037221 */ /* 0x000fe20000010000 */
[-C--:B------:R-:W-:Y:S01]  /*8950*/  FMUL.FTZ R36, R36, R11.reuse ;  /* 0x0000000b24247220 */ /* 0x080fe20000410000 */
[-C--:B------:R-:W-:Y:S01]  /*8960*/  FMUL.FTZ R37, R37, R11.reuse ;  /* 0x0000000b25257220 */ /* 0x080fe20000410000 */
[-C--:B------:R-:W-:Y:S01]  /*8970*/  FMUL.FTZ R40, R40, R11.reuse ;  /* 0x0000000b28287220 */ /* 0x080fe20000410000 */
[----:B------:R-:W-:Y:S01]  /*8980*/  FADD.FTZ R3, R175, R3 ;  /* 0x00000003af037221 */ /* 0x000fe20000010000 */
[----:B0-----:R0:W-:Y:S01]  /*8990*/  @!P1 STS [R154+0x28820], R9 ;  /* 0x028820099a009388 */ /* 0x0011e20000000800 */
[----:B------:R-:W-:Y:S01]  /*89a0*/  MUFU.EX2 R172, R172 ;  /* 0x000000ac00ac7308 */ /* 0x000fe20000000800 */
[-C--:B------:R-:W-:Y:S01]  /*89b0*/  FMUL.FTZ R41, R41, R11.reuse ;  /* 0x0000000b29297220 */ /* 0x080fe20000410000 */
[----:B------:R-:W-:Y:S01]  /*89c0*/  FADD.FTZ R3, R155, R3 ;  /* 0x000000039b037221 */ /* 0x000fe20000010000 */
[-C--:B------:R-:W-:Y:S01]  /*89d0*/  FMUL.FTZ R44, R44, R11.reuse ;  /* 0x0000000b2c2c7220 */ /* 0x080fe20000410000 */
[-C--:B------:R-:W-:Y:S01]  /*89e0*/  FMUL.FTZ R45, R45, R11.reuse ;  /* 0x0000000b2d2d7220 */ /* 0x080fe20000410000 */
[-C--:B------:R-:W-:Y:S01]  /*89f0*/  FMUL.FTZ R48, R48, R11.reuse ;  /* 0x0000000b30307220 */ /* 0x080fe20000410000 */
[----:B------:R-:W-:Y:S01]  /*8a00*/  FADD.FTZ R3, R158, R3 ;  /* 0x000000039e037221 */ /* 0x000fe20000010000 */
[C---:B------:R-:W-:Y:S01]  /*8a10*/  F2FP.BF16.F32.PACK_AB R158, R160.reuse, R158 ;  /* 0x0000009ea09e723e */ /* 0x040fe200000010ff */
[----:B------:R-:W-:Y:S01]  /*8a20*/  MUFU.EX2 R174, R174 ;  /* 0x000000ae00ae7308 */ /* 0x000fe20000000800 */
[----:B0-----:R-:W-:Y:S01]  /*8a30*/  FMUL.FTZ R154, R5, UR10 ;  /* 0x0000000a059a7c20 */ /* 0x001fe20008410000 */
[----:B------:R-:W-:Y:S01]  /*8a40*/  FADD.FTZ R3, R160, R3 ;  /* 0x00000003a0037221 */ /* 0x000fe20000010000 */
[----:B------:R-:W-:Y:S01]  /*8a50*/  F2FP.BF16.F32.PACK_AB R160, R164, R162 ;  /* 0x000000a2a4a0723e */ /* 0x000fe200000010ff */
[-C--:B------:R-:W-:Y:S01]  /*8a60*/  FMUL.FTZ R49, R49, R11.reuse ;  /* 0x0000000b31317220 */ /* 0x080fe20000410000 */
[-C--:B------:R-:W-:Y:S01]  /*8a70*/  FMUL.FTZ R52, R52, R11.reuse ;  /* 0x0000000b34347220 */ /* 0x080fe20000410000 */
[----:B------:R-:W-:Y:S01]  /*8a80*/  FSEL R154, R154, RZ, P2 ;  /* 0x000000ff9a9a7208 */ /* 0x000fe20001000000 */
[----:B------:R-:W-:Y:S01]  /*8a90*/  FADD.FTZ R3, R162, R3 ;  /* 0x00000003a2037221 */ /* 0x000fe20000010000 */
[----:B------:R-:W0:Y:S01]  /*8aa0*/  MUFU.EX2 R10, R10 ;  /* 0x0000000a000a7308 */ /* 0x000e220000000800 */
[----:B------:R-:W-:Y:S01]  /*8ab0*/  F2FP.BF16.F32.PACK_AB R162, R168, R166 ;  /* 0x000000a6a8a2723e */ /* 0x000fe200000010ff */
[----:B------:R-:W-:Y:S01]  /*8ac0*/  FMUL.FTZ R53, R53, R11 ;  /* 0x0000000b35357220 */ /* 0x000fe20000410000 */
[--C-:B------:R-:W-:Y:S01]  /*8ad0*/  FFMA.FTZ R176, R176, UR10, -R154.reuse ;  /* 0x0000000ab0b07c23 */ /* 0x100fe2000801089a */
[----:B------:R-:W-:Y:S01]  /*8ae0*/  FADD.FTZ R3, R164, R3 ;  /* 0x00000003a4037221 */ /* 0x000fe20000010000 */
[--C-:B------:R-:W-:Y:S01]  /*8af0*/  FFMA.FTZ R8, R8, UR10, -R154.reuse ;  /* 0x0000000a08087c23 */ /* 0x100fe2000801089a */
[--C-:B------:R-:W-:Y:S01]  /*8b00*/  FFMA.FTZ R14, R14, UR10, -R154.reuse ;  /* 0x0000000a0e0e7c23 */ /* 0x100fe2000801089a */
[--C-:B------:R-:W-:Y:S01]  /*8b10*/  FFMA.FTZ R15, R15, UR10, -R154.reuse ;  /* 0x0000000a0f0f7c23 */ /* 0x100fe2000801089a */
[----:B------:R-:W-:Y:S01]  /*8b20*/  FADD.FTZ R3, R166, R3 ;  /* 0x00000003a6037221 */ /* 0x000fe20000010000 */
[----:B------:R-:W2:Y:S01]  /*8b30*/  MUFU.EX2 R176, R176 ;  /* 0x000000b000b07308 */ /* 0x000ea20000000800 */
[--C-:B------:R-:W-:Y:S01]  /*8b40*/  FFMA.FTZ R177, R152, UR10, -R154.reuse ;  /* 0x0000000a98b17c23 */ /* 0x100fe2000801089a */
[--C-:B------:R-:W-:Y:S01]  /*8b50*/  FFMA.FTZ R153, R153, UR10, -R154.reuse ;  /* 0x0000000a99997c23 */ /* 0x100fe2000801089a */
[----:B------:R-:W-:Y:S01]  /*8b60*/  FADD.FTZ R3, R168, R3 ;  /* 0x00000003a8037221 */ /* 0x000fe20000010000 */
[--C-:B------:R-:W-:Y:S01]  /*8b70*/  FFMA.FTZ R157, R157, UR10, -R154.reuse ;  /* 0x0000000a9d9d7c23 */ /* 0x100fe2000801089a */
[--C-:B------:R-:W-:Y:S01]  /*8b80*/  FFMA.FTZ R178, R156, UR10, -R154.reuse ;  /* 0x0000000a9cb27c23 */ /* 0x100fe2000801089a */
[----:B------:R-:W-:Y:S01]  /*8b90*/  F2FP.BF16.F32.PACK_AB R152, R13, R12 ;  /* 0x0000000c0d98723e */ /* 0x000fe200000010ff */
[----:B-1----:R-:W-:Y:S01]  /*8ba0*/  FADD.FTZ R3, R170, R3 ;  /* 0x00000003aa037221 */ /* 0x002fe20000010000 */
[----:B------:R-:W1:Y:S01]  /*8bb0*/  MUFU.EX2 R8, R8 ;  /* 0x0000000800087308 */ /* 0x000e620000000800 */
[----:B0-----:R-:W-:Y:S01]  /*8bc0*/  F2FP.BF16.F32.PACK_AB R166, R10, R174 ;  /* 0x000000ae0aa6723e */ /* 0x001fe200000010ff */
[--C-:B------:R-:W-:Y:S01]  /*8bd0*/  FFMA.FTZ R159, R159, UR10, -R154.reuse ;  /* 0x0000000a9f9f7c23 */ /* 0x100fe2000801089a */
[----:B------:R-:W-:Y:S01]  /*8be0*/  FADD.FTZ R3, R172, R3 ;  /* 0x00000003ac037221 */ /* 0x000fe20000010000 */
[--C-:B------:R-:W-:Y:S01]  /*8bf0*/  FFMA.FTZ R161, R161, UR10, -R154.reuse ;  /* 0x0000000aa1a17c23 */ /* 0x100fe2000801089a */
[--C-:B------:R-:W-:Y:S01]  /*8c00*/  FFMA.FTZ R163, R163, UR10, -R154.reuse ;  /* 0x0000000aa3a37c23 */ /* 0x100fe2000801089a */
[----:B------:R-:W-:Y:S01]  /*8c10*/  FFMA.FTZ R165, R165, UR10, -R154 ;  /* 0x0000000aa5a57c23 */ /* 0x000fe2000801089a */
[----:B------:R-:W-:Y:S01]  /*8c20*/  FADD.FTZ R3, R174, R3 ;  /* 0x00000003ae037221 */ /* 0x000fe20000010000 */
[----:B------:R-:W0:Y:S01]  /*8c30*/  MUFU.EX2 R14, R14 ;  /* 0x0000000e000e7308 */ /* 0x000e220000000800 */
[----:B--2---:R-:W-:Y:S01]  /*8c40*/  FFMA.FTZ R4, R9, R4, R176 ;  /* 0x0000000409047223 */ /* 0x004fe200000100b0 */
[--C-:B------:R-:W-:Y:S01]  /*8c50*/  FFMA.FTZ R167, R167, UR10, -R154.reuse ;  /* 0x0000000aa7a77c23 */ /* 0x100fe2000801089a */
[----:B------:R-:W-:Y:S01]  /*8c60*/  FADD.FTZ R3, R10, R3 ;  /* 0x000000030a037221 */ /* 0x000fe20000010000 */
[--C-:B------:R-:W-:Y:S01]  /*8c70*/  FFMA.FTZ R169, R169, UR10, -R154.reuse ;  /* 0x0000000aa9a97c23 */ /* 0x100fe2000801089a */
[--C-:B------:R-:W-:Y:S01]  /*8c80*/  FFMA.FTZ R171, R171, UR10, -R154.reuse ;  /* 0x0000000aabab7c23 */ /* 0x100fe2000801089a */
[----:B------:R-:W-:Y:S01]  /*8c90*/  FFMA.FTZ R173, R173, UR10, -R154 ;  /* 0x0000000aadad7c23 */ /* 0x000fe2000801089a */
[----:B------:R-:W-:Y:S01]  /*8ca0*/  F2FP.BF16.F32.PACK_AB R156, R155, R175 ;  /* 0x000000af9b9c723e */ /* 0x000fe200000010ff */
[----:B------:R-:W2:Y:S01]  /*8cb0*/  MUFU.EX2 R15, R15 ;  /* 0x0000000f000f7308 */ /* 0x000ea20000000800 */
[----:B-1----:R-:W-:Y:S01]  /*8cc0*/  FADD.FTZ R4, R8, R4 ;  /* 0x0000000408047221 */ /* 0x002fe20000010000 */
[----:B------:R-:W-:Y:S01]  /*8cd0*/  F2FP.BF16.F32.PACK_AB R154, R21, R20 ;  /* 0x00000014159a723e */ /* 0x000fe200000010ff */
[-C--:B------:R-:W-:Y:S01]  /*8ce0*/  FMUL.FTZ R56, R56, R11.reuse ;  /* 0x0000000b38387220 */ /* 0x080fe20000410000 */
[----:B------:R-:W-:Y:S01]  /*8cf0*/  F2FP.BF16.F32.PACK_AB R164, R172, R170 ;  /* 0x000000aaaca4723e */ /* 0x000fe200000010ff */
[-C--:B------:R-:W-:Y:S01]  /*8d00*/  FMUL.FTZ R57, R57, R11.reuse ;  /* 0x0000000b39397220 */ /* 0x080fe20000410000 */
[-C--:B------:R-:W-:Y:S01]  /*8d10*/  FMUL.FTZ R60, R60, R11.reuse ;  /* 0x0000000b3c3c7220 */ /* 0x080fe20000410000 */
[-C--:B------:R-:W-:Y:S01]  /*8d20*/  FMUL.FTZ R61, R61, R11.reuse ;  /* 0x0000000b3d3d7220 */ /* 0x080fe20000410000 */
[----:B------:R-:W1:Y:S01]  /*8d30*/  MUFU.EX2 R177, R177 ;  /* 0x000000b100b17308 */ /* 0x000e620000000800 */
[----:B0-----:R-:W-:Y:S01]  /*8d40*/  FADD.FTZ R4, R14, R4 ;  /* 0x000000040e047221 */ /* 0x001fe20000010000 */
[-C--:B------:R-:W-:Y:S01]  /*8d50*/  FMUL.FTZ R64, R64, R11.reuse ;  /* 0x0000000b40407220 */ /* 0x080fe20000410000 */
[-C--:B------:R-:W-:Y:S01]  /*8d60*/  FMUL.FTZ R65, R65, R11.reuse ;  /* 0x0000000b41417220 */ /* 0x080fe20000410000 */
[-C--:B------:R-:W-:Y:S01]  /*8d70*/  FMUL.FTZ R68, R68, R11.reuse ;  /* 0x0000000b44447220 */ /* 0x080fe20000410000 */
[-C--:B------:R-:W-:Y:S01]  /*8d80*/  FMUL.FTZ R69, R69, R11.reuse ;  /* 0x0000000b45457220 */ /* 0x080fe20000410000 */
[-C--:B------:R-:W-:Y:S01]  /*8d90*/  FMUL.FTZ R72, R72, R11.reuse ;  /* 0x0000000b48487220 */ /* 0x080fe20000410000 */
[-C--:B------:R-:W-:Y:S01]  /*8da0*/  FMUL.FTZ R73, R73, R11.reuse ;  /* 0x0000000b49497220 */ /* 0x080fe20000410000 */
[----:B------:R0:W3:Y:S01]  /*8db0*/  MUFU.EX2 R10, R153 ;  /* 0x00000099000a7308 */ /* 0x0000e20000000800 */
[C---:B--2---:R-:W-:Y:S01]  /*8dc0*/  FADD.FTZ R4, R15.reuse, R4 ;  /* 0x000000040f047221 */ /* 0x044fe20000010000 */
[----:B------:R-:W-:Y:S01]  /*8dd0*/  F2FP.BF16.F32.PACK_AB R155, R15, R14 ;  /* 0x0000000e0f9b723e */ /* 0x000fe200000010ff */
[-C--:B------:R-:W-:Y:S01]  /*8de0*/  FMUL.FTZ R76, R76, R11.reuse ;  /* 0x0000000b4c4c7220 */ /* 0x080fe20000410000 */
[-C--:B------:R-:W-:Y:S01]  /*8df0*/  FMUL.FTZ R77, R77, R11.reuse ;  /* 0x0000000b4d4d7220 */ /* 0x080fe20000410000 */
[-C--:B------:R-:W-:Y:S01]  /*8e00*/  FMUL.FTZ R80, R80, R11.reuse ;  /* 0x0000000b50507220 */ /* 0x080fe20000410000 */
[-C--:B------:R-:W-:Y:S01]  /*8e10*/  FMUL.FTZ R81, R81, R11.reuse ;  /* 0x0000000b51517220 */ /* 0x080fe20000410000 */
[-C--:B------:R-:W-:Y:S01]  /*8e20*/  FMUL.FTZ R84, R84, R11.reuse ;  /* 0x0000000b54547220 */ /* 0x080fe20000410000 */
[----:B------:R2:W4:Y:S01]  /*8e30*/  MUFU.EX2 R12, R157 ;  /* 0x0000009d000c7308 */ /* 0x0005220000000800 */
[----:B-1----:R-:W-:Y:S01]  /*8e40*/  FADD.FTZ R4, R177, R4 ;  /* 0x00000004b1047221 */ /* 0x002fe20000010000 */
[----:B0-----:R-:W-:Y:S01]  /*8e50*/  F2FP.BF16.F32.PACK_AB R153, R8, R176 ;  /* 0x000000b00899723e */ /* 0x001fe200000010ff */
[----:B------:R-:W-:Y:S01]  /*8e60*/  BAR.SYNC.DEFER_BLOCKING 0xf, 0x100 ;  /* 0x03c4000000007b1d */ /* 0x000fe20000010000 */
[-C--:B------:R-:W-:Y:S01]  /*8e70*/  FMUL.FTZ R85, R85, R11.reuse ;  /* 0x0000000b55557220 */ /* 0x080fe20000410000 */
[-C--:B------:R-:W-:Y:S01]  /*8e80*/  FMUL.FTZ R88, R88, R11.reuse ;  /* 0x0000000b58587220 */ /* 0x080fe20000410000 */
[-C--:B------:R-:W-:Y:S01]  /*8e90*/  FMUL.FTZ R89, R89, R11.reuse ;  /* 0x0000000b59597220 */ /* 0x080fe20000410000 */
[-C--:B------:R-:W-:Y:S01]  /*8ea0*/  FMUL.FTZ R92, R92, R11.reuse ;  /* 0x0000000b5c5c7220 */ /* 0x080fe20000410000 */
[----:B------:R-:W-:Y:S01]  /*8eb0*/  FMUL.FTZ R93, R93, R11 ;  /* 0x0000000b5d5d7220 */ /* 0x000fe20000410000 */
[----:B------:R-:W0:Y:S01]  /*8ec0*/  MUFU.EX2 R178, R178 ;  /* 0x000000b200b27308 */ /* 0x000e220000000800 */
[C---:B---3--:R-:W-:Y:S01]  /*8ed0*/  FADD.FTZ R4, R10.reuse, R4 ;  /* 0x000000040a047221 */ /* 0x048fe20000010000 */
[----:B--2---:R-:W-:Y:S01]  /*8ee0*/  F2FP.BF16.F32.PACK_AB R157, R10, R177 ;  /* 0x000000b10a9d723e */ /* 0x004fe200000010ff */
[-C--:B------:R-:W-:Y:S01]  /*8ef0*/  FMUL.FTZ R96, R96, R11.reuse ;  /* 0x0000000b60607220 */ /* 0x080fe20000410000 */
[-C--:B------:R-:W-:Y:S01]  /*8f00*/  FMUL.FTZ R97, R97, R11.reuse ;  /* 0x0000000b61617220 */ /* 0x080fe20000410000 */
[-C--:B------:R-:W-:Y:S01]  /*8f10*/  FMUL.FTZ R100, R100, R11.reuse ;  /* 0x0000000b64647220 */ /* 0x080fe20000410000 */
[-C--:B------:R-:W-:Y:S01]  /*8f20*/  FMUL.FTZ R101, R101, R11.reuse ;  /* 0x0000000b65657220 */ /* 0x080fe20000410000 */
[-C--:B------:R-:W-:Y:S01]  /*8f30*/  FMUL.FTZ R104, R104, R11.reuse ;  /* 0x0000000b68687220 */ /* 0x080fe20000410000 */
[----:B------:R1:W2:Y:S01]  /*8f40*/  MUFU.EX2 R13, R159 ;  /* 0x0000009f000d7308 */ /* 0x0002a20000000800 */
[----:B----4-:R-:W-:Y:S01]  /*8f50*/  FADD.FTZ R4, R12, R4 ;  /* 0x000000040c047221 */ /* 0x010fe20000010000 */
[-C--:B------:R-:W-:Y:S01]  /*8f60*/  FMUL.FTZ R105, R105, R11.reuse ;  /* 0x0000000b69697220 */ /* 0x080fe20000410000 */
[-C--:B------:R-:W-:Y:S01]  /*8f70*/  FMUL.FTZ R108, R108, R11.reuse ;  /* 0x0000000b6c6c7220 */ /* 0x080fe20000410000 */
[-C--:B------:R-:W-:Y:S01]  /*8f80*/  FMUL.FTZ R109, R109, R11.reuse ;  /* 0x0000000b6d6d7220 */ /* 0x080fe20000410000 */
[-C--:B------:R-:W-:Y:S01]  /*8f90*/  FMUL.FTZ R112, R112, R11.reuse ;  /* 0x0000000b70707220 */ /* 0x080fe20000410000 */
[-C--:B------:R-:W-:Y:S01]  /*8fa0*/  FMUL.FTZ R113, R113, R11.reuse ;  /* 0x0000000b71717220 */ /* 0x080fe20000410000 */
[-C--:B------:R-:W-:Y:S01]  /*8fb0*/  FMUL.FTZ R116, R116, R11.reuse ;  /* 0x0000000b74747220 */ /* 0x080fe20000410000 */
[----:B------:R-:W3:Y:S01]  /*8fc0*/  MUFU.EX2 R161, R161 ;  /* 0x000000a100a17308 */ /* 0x000ee20000000800 */
[C---:B0-----:R-:W-:Y:S01]  /*8fd0*/  FADD.FTZ R4, R178.reuse, R4 ;  /* 0x00000004b2047221 */ /* 0x041fe20000010000 */
[----:B-1----:R-:W-:Y:S01]  /*8fe0*/  F2FP.BF16.F32.PACK_AB R159, R178, R12 ;  /* 0x0000000cb29f723e */ /* 0x002fe200000010ff */
[----:B------:R0:W-:Y:S01]  /*8ff0*/  STSM.16.M88.4 [R22+0x26800], R152 ;  /* 0x0268009816007844 */ /* 0x0001e20000000200 */
[-C--:B------:R-:W-:Y:S01]  /*9000*/  FMUL.FTZ R117, R117, R11.reuse ;  /* 0x0000000b75757220 */ /* 0x080fe20000410000 */
[-C--:B------:R-:W-:Y:S01]  /*9010*/  FMUL.FTZ R120, R120, R11.reuse ;  /* 0x0000000b78787220 */ /* 0x080fe20000410000 */
[-C--:B------:R-:W-:Y:S01]  /*9020*/  FMUL.FTZ R121, R121, R11.reuse ;  /* 0x0000000b79797220 */ /* 0x080fe20000410000 */
[----:B------:R0:W-:Y:S01]  /*9030*/  STSM.16.M88.4 [R185], R156 ;  /* 0x0000009cb9007844 */ /* 0x0001e20000000200 */
        /* <DEDUP_REMOVED lines=20> */
[----:B------:R-:W-:Y:S01]  /*9180*/  FMUL.FTZ R149, R149, R11 ;  /* 0x0000000b95957220 */ /* 0x000fe20000410000 */
[-C--:B------:R-:W-:Y:S01]  /*9190*/  FMUL.FTZ R26, R26, R9.reuse ;  /* 0x000000091a1a7220 */ /* 0x080fe20000410000 */
[-C--:B------:R-:W-:Y:S01]  /*91a0*/  FMUL.FTZ R27, R27, R9.reuse ;  /* 0x000000091b1b7220 */ /* 0x080fe20000410000 */
[----:B------:R-:W-:Y:S01]  /*91b0*/  FMUL.FTZ R30, R30, R9 ;  /* 0x000000091e1e7220 */ /* 0x000fe20000410000 */
        /* <DEDUP_REMOVED lines=24> */
[-C--:B------:R-:W-:Y:S01]  /*9340*/  FMUL.FTZ R62, R62, R9.reuse ;  /* 0x000000093e3e7220 */ /* 0x080fe20000410000 */
[----:B--2---:R-:W-:Y:S01]  /*9350*/  FADD.FTZ R4, R171, R4 ;  /* 0x00000004ab047221 */ /* 0x004fe20000010000 */
[-C--:B------:R-:W-:Y:S01]  /*9360*/  FMUL.FTZ R63, R63, R9.reuse ;  /* 0x000000093f3f7220 */ /* 0x080fe20000410000 */
[-C--:B------:R-:W-:Y:S01]  /*9370*/  FMUL.FTZ R66, R66, R9.reuse ;  /* 0x0000000942427220 */ /* 0x080fe20000410000 */
[-C--:B------:R-:W-:Y:S01]  /*9380*/  FMUL.FTZ R67, R67, R9.reuse ;  /* 0x0000000943437220 */ /* 0x080fe20000410000 */
[-C--:B------:R-:W-:Y:S01]  /*9390*/  FMUL.FTZ R70, R70, R9.reuse ;  /* 0x0000000946467220 */ /* 0x080fe20000410000 */
[-C--:B------:R-:W-:Y:S01]  /*93a0*/  FMUL.FTZ R71, R71, R9.reuse ;  /* 0x0000000947477220 */ /* 0x080fe20000410000 */
[-C--:B------:R-:W-:Y:S01]  /*93b0*/  FMUL.FTZ R74, R74, R9.reuse ;  /* 0x000000094a4a7220 */ /* 0x080fe20000410000 */
[----:B------:R-:W-:Y:S01]  /*93c0*/  FMUL.FTZ R75, R75, R9 ;  /* 0x000000094b4b7220 */ /* 0x000fe20000410000 */
[C---:B---3--:R-:W-:Y:S01]  /*93d0*/  F2FP.BF16.F32.PACK_AB R167, R173.reuse, R171 ;  /* 0x000000abada7723e */ /* 0x048fe200000010ff */
[----:B------:R-:W-:Y:S01]  /*93e0*/  FADD.FTZ R4, R173, R4 ;  /* 0x00000004ad047221 */ /* 0x000fe20000010000 */
[-C--:B------:R-:W-:Y:S01]  /*93f0*/  FMUL.FTZ R78, R78, R9.reuse ;  /* 0x000000094e4e7220 */ /* 0x080fe20000410000 */
[-C--:B------:R-:W-:Y:S01]  /*9400*/  FMUL.FTZ R79, R79, R9.reuse ;  /* 0x000000094f4f7220 */ /* 0x080fe20000410000 */
[-C--:B------:R-:W-:Y:S01]  /*9410*/  FMUL.FTZ R82, R82, R9.reuse ;  /* 0x0000000952527220 */ /* 0x080fe20000410000 */
[----:B------:R0:W-:Y:S01]  /*9420*/  STSM.16.M88.4 [R184], R164 ;  /* 0x000000a4b8007844 */ /* 0x0001e20000000200 */
        /* <DEDUP_REMOVED lines=35> */
[----:B0-----:R-:W-:Y:S06]  /*9660*/  @!P0 BRA `(.L_x_5487) ;  /* 0x0000000000048947 */ /* 0x001fec0003800000 */
[----:B------:R-:W-:Y:S01]  /*9670*/  BPT.TRAP 0x1 ;  /* 0x000000040000795c */ /* 0x000fe20000300000 */
.L_x_5487:
[----:B------:R0:W1:Y:S01]  /*9680*/  SYNCS.PHASECHK.TRANS64.TRYWAIT P1, [UR25+0x28c50], R7 ;  /* 0x028c5007ff0075a7 */ /* 0x0000620008020159 */
[----:B------:R-:W-:Y:S05]  /*9690*/  @!P0 BRA `(.L_x_5488) ;  /* 0x0000000000048947 */ /* 0x000fea0003800000 */
[----:B------:R-:W-:Y:S01]  /*96a0*/  BPT.TRAP 0x1 ;  /* 0x000000040000795c */ /* 0x000fe20000300000 */
.L_x_5488:
[----:B-1----:R-:W-:Y:S05]  /*96b0*/  @P1 BRA `(.L_x_5489) ;  /* 0x0000000000081947 */ /* 0x002fea0003800000 */
[----:B------:R-:W1:Y:S02]  /*96c0*/  SYNCS.PHASECHK.TRANS64.TRYWAIT P1, [UR25+0x28c50], R7 ;  /* 0x028c5007ff0075a7 */ /* 0x000e640008020159 */
[----:B-1----:R-:W-:Y:S05]  /*96d0*/  @!P1 BRA `(.L_x_5490) ;  /* 0x0000010800449947 */ /* 0x002fea0003800000 */
.L_x_5489:
        /* <DEDUP_REMOVED lines=29> */
[----:B--2---:R-:W2:Y:S02]  /*98b0*/  FENCE.VIEW.ASYNC.S ;  /* 0x00000000000073c6 */ /* 0x004ea40000000000 */
[----:B--2---:R-:W-:Y:S01]  /*98c0*/  NOP ;  /* 0x0000000000007918 */ /* 0x004fe20000000000 */
[----:B------:R-:W-:Y:S06]  /*98d0*/  BAR.ARV 0xe, 0x100 ;  /* 0x0384000000007b1d */ /* 0x000fec0000002000 */
[----:B------:R-:W-:Y:S05]  /*98e0*/  @!P0 BRA `(.L_x_5491) ;  /* 0x0000000000048947 */ /* 0x000fea0003800000 */
[----:B------:R-:W-:Y:S01]  /*98f0*/  BPT.TRAP 0x1 ;  /* 0x000000040000795c */ /* 0x000fe20000300000 */
.L_x_5491:
[----:B------:R-:W-:Y:S01]  /*9900*/  UISETP.GT.AND UP0, UPT, UR26, UR20, UPT ;  /* 0x000000141a00728c */ /* 0x000fe2000bf04270 */
[----:B------:R-:W-:Y:S01]  /*9910*/  IMAD.MOV.U32 R11, RZ, RZ, R5 ;  /* 0x000000ffff0b7224 */ /* 0x000fe200078e0005 */
        /* <DEDUP_REMOVED lines=8> */
.L_x_5473:
[----:B------:R-:W-:Y:S02]  /*99a0*/  UISETP.NE.AND UP1, UPT, UR52, URZ, UPT ;  /* 0x0000003f3400728c */ /* 0x000fe4000bf25270 */
[----:B------:R-:W-:Y:S02]  /*99b0*/  UISETP.NE.AND UP0, UPT, UR51, URZ, UPT ;  /* 0x0000003f3300728c */ /* 0x000fe4000bf05270 */
[----:B------:R-:W-:Y:S02]  /*99c0*/  UIADD3 UR11, UR45, 0x3f, URZ ;  /* 0x0000003f2d0b7890 */ /* 0x000fe4000fffe03f */
[----:B------:R-:W-:Y:S02]  /*99d0*/  UIADD3 UR14, UR48, 0x1, -UR50 ;  /* 0x00000001300e7890 */ /* 0x000fe4000fffe832 */
[----:B------:R-:W-:-:S03]  /*99e0*/  PLOP3.LUT P1, PT, PT, PT, UP0, 0x40, 0x0 ;  /* 0x000000000000781c */ /* 0x000fc60003f2e808 */
[----:B------:R-:W-:Y:S01]  /*99f0*/  @UP1 ULDC UR6, c[0x0][0x44c] ;  /* 0x0001130000061ab9 */ /* 0x000fe20000000800 */
[----:B------:R-:W-:Y:S01]  /*9a00*/  @UP1 ULDC UR15, c[0x0][0x450] ;  /* 0x00011400000f1ab9 */ /* 0x000fe20000000800 */
[----:B------:R-:W-:-:S04]  /*9a10*/  UIMAD.WIDE.U32 UR6, UR11, UR6, URZ ;  /* 0x000000060b0672a5 */ /* 0x000fc8000f8e003f */
[----:B------:R-:W-:-:S04]  /*9a20*/  @UP1 USHF.R.U32.HI UR11, URZ, UR15, UR7 ;  /* 0x0000000f3f0b1299 */ /* 0x000fc80008011607 */
[----:B------:R-:W-:-:S04]  /*9a30*/  UIADD3 UR11, UR14, UR11, URZ ;  /* 0x0000000b0e0b7290 */ /* 0x000fc8000fffe03f */
[----:B------:R-:W-:Y:S01]  /*9a40*/  UIADD3 UR22, UR11, -UR22, URZ ;  /* 0x800000160b167290 */ /* 0x000fe2000fffe03f */
[----:B------:R-:W-:Y:S11]  /*9a50*/  @P1 BRA `(.L_x_5493) ;  /* 0x00000000004c1947 */ /* 0x000ff60003800000 */
        /* <DEDUP_REMOVED lines=11> */
.L_x_5494:
[----:B------:R-:W-:Y:S02]  /*9b10*/  ULDC UR18, c[0x0][0x9e4] ;  /* 0x0002790000127ab9 */ /* 0x000fe40000000800 */
[----:B------:R-:W-:-:S11]  /*9b20*/  UISETP.NE.AND UP0, UPT, UR18, 0x1, UPT ;  /* 0x000000011200788c */ /* 0x000fd6000bf05270 */
[----:B------:R-:W-:Y:S02]  /*9b30*/  @UP0 ULDC.64 UR6, c[0x0][0x9e8] ;  /* 0x00027a0000060ab9 */ /* 0x000fe40000000a00 */
[----:B------:R-:W-:-:S04]  /*9b40*/  UIMAD.WIDE.U32 UR14, UR11, UR6, URZ ;  /* 0x000000060b0e72a5 */ /* 0x000fc8000f8e003f */
[----:B------:R-:W-:-:S12]  /*9b50*/  @UP0 USHF.R.U32.HI UR11, URZ, UR7, UR15 ;  /* 0x000000073f0b0299 */ /* 0x000fd8000801160f */
.L_x_5495:
[----:B------:R-:W-:-:S04]  /*9b60*/  UIMAD UR11, UR11, UR18, URZ ;  /* 0x000000120b0b72a4 */ /* 0x000fc8000f8e023f */
[----:B------:R-:W-:-:S04]  /*9b70*/  UISETP.LT.AND UP0, UPT, UR22, UR11, UPT ;  /* 0x0000000b1600728c */ /* 0x000fc8000bf01270 */
[----:B------:R-:W-:-:S12]  /*9b80*/  USEL UR22, UR22, UR11, !UP0 ;  /* 0x0000000b16167287 */ /* 0x000fd8000c000000 */
.L_x_5493:
[----:B------:R-:W-:-:S04]  /*9b90*/  UIADD3 UR22, UR22, 0x3f, URZ ;  /* 0x0000003f16167890 */ /* 0x000fc8000fffe03f */
        /* <DEDUP_REMOVED lines=8> */
[----:B012---:R-:W-:Y:S01]  /*9c20*/  IMAD.MOV.U32 R8, RZ, RZ, R5 ;  /* 0x000000ffff087224 */ /* 0x007fe200078e0005 */
[----:B------:R-:W-:Y:S01]  /*9c30*/  UMOV UR24, UR38 ;  /* 0x0000002600187c82 */ /* 0x000fe20008000000 */
[----:B------:R-:W-:Y:S01]  /*9c40*/  IMAD.MOV.U32 R9, RZ, RZ, R6 ;  /* 0x000000ffff097224 */ /* 0x000fe200078e0006 */
[----:B------:R-:W-:Y:S01]  /*9c50*/  ULDC UR23, c[0x0][0x9d8] ;  /* 0x0002760000177ab9 */ /* 0x000fe20000000800 */
[----:B------:R-:W-:-:S05]  /*9c60*/  ULDC UR22, c[0x0][0x988] ;  /* 0x0002620000167ab9 */ /* 0x000fca0000000800 */
.L_x_5507:
        /* <DEDUP_REMOVED lines=8> */
[----:B012---:R-:W-:Y:S10]  /*9cf0*/  @!P0 BRA `(.L_x_5497) ;  /* 0x0000000000048947 */ /* 0x007ff40003800000 */
[----:B------:R-:W-:Y:S01]  /*9d00*/  BPT.TRAP 0x1 ;  /* 0x000000040000795c */ /* 0x000fe20000300000 */
.L_x_5497:
[----:B------:R-:W-:Y:S01]  /*9d10*/  ULEA UR21, UR38, UR41, 0x3 ;  /* 0x0000002926157291 */ /* 0x000fe2000f8e183f */
[----:B------:R-:W-:-:S05]  /*9d20*/  IMAD.U32 R7, RZ, RZ, UR37 ;  /* 0x00000025ff077e24 */ /* 0x000fca000f8e00ff */
[----:B------:R-:W-:-:S04]  /*9d30*/  SHF.L.U32 R7, R7, 0x1f, RZ ;  /* 0x0000001f07077819 */ /* 0x000fc800000006ff */
[----:B------:R0:W1:Y:S01]  /*9d40*/  SYNCS.PHASECHK.TRANS64.TRYWAIT P1, [UR21+0x28c30], R7 ;  /* 0x028c3007ff0075a7 */ /* 0x0000620008020155 */
[----:B------:R-:W-:Y:S05]  /*9d50*/  @!P0 BRA `(.L_x_5498) ;  /* 0x0000000000048947 */ /* 0x000fea0003800000 */
[----:B------:R-:W-:Y:S01]  /*9d60*/  BPT.TRAP 0x1 ;  /* 0x000000040000795c */ /* 0x000fe20000300000 */
.L_x_5498:
[----:B-1----:R-:W-:Y:S05]  /*9d70*/  @P1 BRA `(.L_x_5499) ;  /* 0x0000000000081947 */ /* 0x002fea0003800000 */
[----:B------:R-:W1:Y:S02]  /*9d80*/  SYNCS.PHASECHK.TRANS64.TRYWAIT P1, [UR21+0x28c30], R7 ;  /* 0x028c3007ff0075a7 */ /* 0x000e640008020155 */
[----:B-1----:R-:W-:Y:S05]  /*9d90*/  @!P1 BRA `(.L_x_5500) ;  /* 0x0000010000ac9947 */ /* 0x002fea0003800000 */
.L_x_5499:
[----:B------:R-:W-:Y:S01]  /*9da0*/  R2UR UR18, R0 ;  /* 0x00000000001272ca */ /* 0x000fe200000e0000 */
[----:B------:R-:W-:Y:S01]  /*9db0*/  WARPGROUP.ARRIVE ;  /* 0x00000000000079c5 */ /* 0x000fe20000000000 */
        /* <DEDUP_REMOVED lines=21> */
.L_x_5501:
        /* <DEDUP_REMOVED lines=23> */
[----:B-1----:R-:W-:Y:S01]  /*a080*/  FMNMX.FTZ R6, R5, R9, !PT ;  /* 0x0000000905067209 */ /* 0x002fe20007810000 */
[----:B------:R-:W-:Y:S01]  /*a090*/  FMUL.FTZ R162, R162, UR23 ;  /* 0x00000017a2a27c20 */ /* 0x000fe20008410000 */
[----:B------:R-:W-:Y:S01]  /*a0a0*/  FMUL.FTZ R172, R182, UR23 ;  /* 0x00000017b6ac7c20 */ /* 0x000fe20008410000 */
[----:B------:R-:W-:Y:S01]  /*a0b0*/  FMUL.FTZ R173, R183, UR23 ;  /* 0x00000017b7ad7c20 */ /* 0x000fe20008410000 */
[----:B------:R-:W-:Y:S01]  /*a0c0*/  ISETP.NE.AND P1, PT, R18, RZ, PT ;  /* 0x000000ff1200720c */ /* 0x000fe20003f25270 */
[----:B------:R-:W-:-:S02]  /*a0d0*/  UIADD3 UR6, UR21, 0x28c40, URZ ;  /* 0x00028c4015067890 */ /* 0x000fc4000fffe03f */
[----:B------:R-:W1:Y:S01]  /*a0e0*/  MUFU.TANH R12, R12 ;  /* 0x0000000c000c7308 */ /* 0x000e620000002400 */
[----:B--2---:R-:W-:Y:S01]  /*a0f0*/  FMNMX.FTZ R6, R10, R6, !PT ;  /* 0x000000060a067209 */ /* 0x004fe20007810000 */
[----:B------:R-:W-:-:S06]  /*a100*/  UPRMT UR6, UR40, 0x654, UR6 ;  /* 0x0000065428067896 */ /* 0x000fcc0008000006 */
[----:B------:R-:W2:Y:S01]  /*a110*/  MUFU.TANH R13, R13 ;  /* 0x0000000d000d7308 */ /* 0x000ea20000002400 */
[----:B---3--:R-:W-:Y:S02]  /*a120*/  FMNMX.FTZ R6, R11, R6, !PT ;  /* 0x000000060b067209 */ /* 0x008fe40007810000 */
[----:B------:R-:W-:Y:S05]  /*a130*/  SYNCS.ARRIVE.TRANS64.RED.A1T0 RZ, [UR6], RZ ;  /* 0x000000ffffff79a7 */ /* 0x000fea0008100406 */
[----:B------:R-:W3:Y:S01]  /*a140*/  MUFU.TANH R14, R14 ;  /* 0x0000000e000e7308 */ /* 0x000ee20000002400 */
[----:B-1----:R-:W-:-:S07]  /*a150*/  FMNMX.FTZ R6, R12, R6, !PT ;  /* 0x000000060c067209 */ /* 0x002fce0007810000 */
[----:B------:R-:W1:Y:S01]  /*a160*/  MUFU.TANH R15, R15 ;  /* 0x0000000f000f7308 */ /* 0x000e620000002400 */
[----:B--2---:R-:W-:-:S07]  /*a170*/  FMNMX.FTZ R6, R13, R6, !PT ;  /* 0x000000060d067209 */ /* 0x004fce0007810000 */
[----:B------:R-:W2:Y:S01]  /*a180*/  MUFU.TANH R20, R20 ;  /* 0x0000001400147308 */ /* 0x000ea20000002400 */
[----:B---3--:R-:W-:-:S07]  /*a190*/  FMNMX.FTZ R6, R14, R6, !PT ;  /* 0x000000060e067209 */ /* 0x008fce0007810000 */
        /* <DEDUP_REMOVED lines=16> */
[----:B------:R-:W-:Y:S01]  /*a2a0*/  MUFU.TANH R155, R155 ;  /* 0x0000009b009b7308 */ /* 0x000fe20000002400 */
[----:B---3--:R-:W-:-:S07]  /*a2b0*/  FMNMX.FTZ R6, R164, R6, !PT ;  /* 0x00000006a4067209 */ /* 0x008fce0007810000 */
[----:B------:R-:W-:Y:S01]  /*a2c0*/  MUFU.TANH R158, R158 ;  /* 0x0000009e009e7308 */ /* 0x000fe20000002400 */
[----:B-1----:R-:W-:-:S05]  /*a2d0*/  FMNMX.FTZ R6, R165, R6, !PT ;  /* 0x00000006a5067209 */ /* 0x002fca0007810000 */
[----:B------:R-:W1:Y:S02]  /*a2e0*/  SHFL.BFLY PT, R161, R6, 0x2, 0x1f ;  /* 0x0c401f0006a17f89 */ /* 0x000e6400000e0000 */
[----:B------:R-:W-:Y:S08]  /*a2f0*/  MUFU.TANH R159, R159 ;  /* 0x0000009f009f7308 */ /* 0x000ff00000002400 */
[----:B------:R-:W-:Y:S08]  /*a300*/  MUFU.TANH R162, R162 ;  /* 0x000000a200a27308 */ /* 0x000ff00000002400 */
[----:B------:R-:W-:Y:S01]  /*a310*/  MUFU.TANH R172, R172 ;  /* 0x000000ac00ac7308 */ /* 0x000fe20000002400 */
[----:B-1----:R-:W-:Y:S01]  /*a320*/  FMNMX.FTZ R6, R6, R161, !PT ;  /* 0x000000a106067209 */ /* 0x002fe20007810000 */
[----:B------:R-:W-:-:S06]  /*a330*/  FMUL.FTZ R161, R154, UR23 ;  /* 0x000000179aa17c20 */ /* 0x000fcc0008410000 */
[----:B------:R-:W-:Y:S01]  /*a340*/  MUFU.TANH R173, R173 ;  /* 0x000000ad00ad7308 */ /* 0x000fe20000002400 */
[----:B------:R-:W1:Y:S07]  /*a350*/  SHFL.BFLY PT, R168, R6, 0x1, 0x1f ;  /* 0x0c201f0006a87f89 */ /* 0x000e6e00000e0000 */
[----:B------:R-:W-:Y:S01]  /*a360*/  MUFU.TANH R161, R161 ;  /* 0x000000a100a17308 */ /* 0x000fe20000002400 */
[----:B-1----:R-:W-:-:S05]  /*a370*/  FMNMX.FTZ R6, R6, R168, !PT ;  /* 0x000000a806067209 */ /* 0x002fca0007810000 */
        /* <DEDUP_REMOVED lines=22> */
[-C--:B-1----:R-:W-:Y:S01]  /*a4e0*/  FMUL.FTZ R24, R24, R9.reuse ;  /* 0x0000000918187220 */ /* 0x082fe20000410000 */
[-C--:B------:R-:W-:Y:S01]  /*a4f0*/  FMUL.FTZ R25, R25, R9.reuse ;  /* 0x0000000919197220 */ /* 0x080fe20000410000 */
[-C--:B------:R-:W-:Y:S01]  /*a500*/  FMUL.FTZ R28, R28, R9.reuse ;  /* 0x000000091c1c7220 */ /* 0x080fe20000410000 */
[-C--:B------:R-:W-:Y:S01]  /*a510*/  FMUL.FTZ R29, R29, R9.reuse ;  /* 0x000000091d1d7220 */ /* 0x080fe20000410000 */
[-C--:B------:R-:W-:Y:S01]  /*a520*/  FMUL.FTZ R32, R32, R9.reuse ;  /* 0x0000000920207220 */ /* 0x080fe20000410000 */
[-C--:B------:R-:W-:Y:S01]  /*a530*/  FMUL.FTZ R33, R33, R9.reuse ;  /* 0x0000000921217220 */ /* 0x080fe20000410000 */
[----:B------:R-:W-:Y:S01]  /*a540*/  FMUL.FTZ R36, R36, R9 ;  /* 0x0000000924247220 */ /* 0x000fe20000410000 */
        /* <DEDUP_REMOVED lines=11> */
[----:B-1----:R-:W-:Y:S01]  /*a600*/  FMUL.FTZ R12, R170, UR23 ;  /* 0x00000017aa0c7c20 */ /* 0x002fe20008410000 */
[----:B------:R-:W-:Y:S01]  /*a610*/  FMUL.FTZ R170, R178, UR23 ;  /* 0x00000017b2aa7c20 */ /* 0x000fe20008410000 */
        /* <DEDUP_REMOVED lines=18> */
[----:B------:R-:W-:Y:S01]  /*a740*/  FMUL.FTZ R69, R69, R9 ;  /* 0x0000000945457220 */ /* 0x000fe20000410000 */
[----:B------:R-:W3:Y:S01]  /*a750*/  MUFU.TANH R3, R3 ;  /* 0x0000000300037308 */ /* 0x000ee20000002400 */
[----:B-1----:R-:W-:Y:S01]  /*a760*/  FADD.FTZ R11, R5, R154 ;  /* 0x0000009a050b7221 */ /* 0x002fe20000010000 */
[----:B------:R-:W-:Y:S01]  /*a770*/  F2FP.BF16.F32.PACK_AB R154, R169, R5 ;  /* 0x00000005a99a723e */ /* 0x000fe200000010ff */
[-C--:B------:R-:W-:Y:S01]  /*a780*/  FMUL.FTZ R72, R72, R9.reuse ;  /* 0x0000000948487220 */ /* 0x080fe20000410000 */
[----:B------:R-:W-:Y:S01]  /*a790*/  FMNMX.FTZ R5, R161, R8, !PT ;  /* 0x00000008a1057209 */ /* 0x000fe20007810000 */
[----:B------:R-:W-:Y:S01]  /*a7a0*/  FADD.FTZ R11, R169, R11 ;  /* 0x0000000ba90b7221 */ /* 0x000fe20000010000 */
[----:B------:R-:W-:Y:S01]  /*a7b0*/  FMUL.FTZ R169, R175, UR23 ;  /* 0x00000017afa97c20 */ /* 0x000fe20008410000 */
[----:B------:R-:W-:Y:S01]  /*a7c0*/  FMUL.FTZ R73, R73, R9 ;  /* 0x0000000949497220 */ /* 0x000fe20000410000 */
[----:B------:R-:W-:Y:S01]  /*a7d0*/  FMNMX.FTZ R5, R155, R5, !PT ;  /* 0x000000059b057209 */ /* 0x000fe20007810000 */
[----:B------:R-:W1:Y:S01]  /*a7e0*/  MUFU.TANH R12, R12 ;  /* 0x0000000c000c7308 */ /* 0x000e620000002400 */
[-C--:B------:R-:W-:Y:S01]  /*a7f0*/  FMUL.FTZ R76, R76, R9.reuse ;  /* 0x000000094c4c7220 */ /* 0x080fe20000410000 */
[----:B------:R-:W-:Y:S01]  /*a800*/  FMUL.FTZ R77, R77, R9 ;  /* 0x000000094d4d7220 */ /* 0x000fe20000410000 */
[----:B------:R-:W-:Y:S01]  /*a810*/  FMNMX.FTZ R5, R158, R5, !PT ;  /* 0x000000059e057209 */ /* 0x000fe20007810000 */
[-C--:B------:R-:W-:Y:S01]  /*a820*/  FMUL.FTZ R80, R80, R9.reuse ;  /* 0x0000000950507220 */ /* 0x080fe20000410000 */
[-C--:B------:R-:W-:Y:S01]  /*a830*/  FMUL.FTZ R81, R81, R9.reuse ;  /* 0x0000000951517220 */ /* 0x080fe20000410000 */
[----:B------:R-:W-:Y:S01]  /*a840*/  FMUL.FTZ R84, R84, R9 ;  /* 0x0000000954547220 */ /* 0x000fe20000410000 */
[----:B------:R-:W-:Y:S01]  /*a850*/  FMNMX.FTZ R5, R159, R5, !PT ;  /* 0x000000059f057209 */ /* 0x000fe20007810000 */
[----:B------:R-:W4:Y:S01]  /*a860*/  MUFU.TANH R166, R166 ;  /* 0x000000a600a67308 */ /* 0x000f220000002400 */
[-C--:B------:R-:W-:Y:S01]  /*a870*/  FMUL.FTZ R85, R85, R9.reuse ;  /* 0x0000000955557220 */ /* 0x080fe20000410000 */
[----:B------:R-:W-:Y:S01]  /*a880*/  FMUL.FTZ R88, R88, R9 ;  /* 0x0000000958587220 */ /* 0x000fe20000410000 */
[----:B------:R-:W-:Y:S01]  /*a890*/  FMNMX.FTZ R5, R162, R5, !PT ;  /* 0x00000005a2057209 */ /* 0x000fe20007810000 */
[-C--:B------:R-:W-:Y:S01]  /*a8a0*/  FMUL.FTZ R89, R89, R9.reuse ;  /* 0x0000000959597220 */ /* 0x080fe20000410000 */
[-C--:B------:R-:W-:Y:S01]  /*a8b0*/  FMUL.FTZ R92, R92, R9.reuse ;  /* 0x000000095c5c7220 */ /* 0x080fe20000410000 */
[----:B------:R-:W-:Y:S01]  /*a8c0*/  FMUL.FTZ R93, R93, R9 ;  /* 0x000000095d5d7220 */ /* 0x000fe20000410000 */
[----:B------:R-:W-:Y:S01]  /*a8d0*/  FMNMX.FTZ R5, R10, R5, !PT ;  /* 0x000000050a057209 */ /* 0x000fe20007810000 */
[----:B------:R-:W5:Y:S01]  /*a8e0*/  MUFU.TANH R167, R167 ;  /* 0x000000a700a77308 */ /* 0x000f620000002400 */
[-C--:B------:R-:W-:Y:S01]  /*a8f0*/  FMUL.FTZ R96, R96, R9.reuse ;  /* 0x0000000960607220 */ /* 0x080fe20000410000 */
[----:B------:R-:W-:Y:S01]  /*a900*/  FMUL.FTZ R97, R97, R9 ;  /* 0x0000000961617220 */ /* 0x000fe20000410000 */
[----:B--2---:R-:W-:Y:S01]  /*a910*/  FMNMX.FTZ R5, R163, R5, !PT ;  /* 0x00000005a3057209 */ /* 0x004fe20007810000 */
[-C--:B------:R-:W-:Y:S01]  /*a920*/  FMUL.FTZ R100, R100, R9.reuse ;  /* 0x0000000964647220 */ /* 0x080fe20000410000 */
[-C--:B------:R-:W-:Y:S01]  /*a930*/  FMUL.FTZ R101, R101, R9.reuse ;  /* 0x0000000965657220 */ /* 0x080fe20000410000 */
[----:B------:R-:W-:Y:S01]  /*a940*/  FMUL.FTZ R104, R104, R9 ;  /* 0x0000000968687220 */ /* 0x000fe20000410000 */
[----:B---3--:R-:W-:Y:S01]  /*a950*/  FMNMX.FTZ R5, R3, R5, !PT ;  /* 0x0000000503057209 */ /* 0x008fe20007810000 */
[----:B------:R-:W2:Y:S01]  /*a960*/  MUFU.TANH R169, R169 ;  /* 0x000000a900a97308 */ /* 0x000ea20000002400 */
[-C--:B------:R-:W-:Y:S01]  /*a970*/  FMUL.FTZ R105, R105, R9.reuse ;  /* 0x0000000969697220 */ /* 0x080fe20000410000 */
[----:B------:R-:W-:Y:S01]  /*a980*/  FMUL.FTZ R108, R108, R9 ;  /* 0x000000096c6c7220 */ /* 0x000fe20000410000 */
[----:B-1----:R-:W-:Y:S01]  /*a990*/  FMNMX.FTZ R5, R12, R5, !PT ;  /* 0x000000050c057209 */ /* 0x002fe20007810000 */
[-C--:B------:R-:W-:Y:S01]  /*a9a0*/  FMUL.FTZ R109, R109, R9.reuse ;  /* 0x000000096d6d7220 */ /* 0x080fe20000410000 */
[-C--:B------:R-:W-:Y:S01]  /*a9b0*/  FMUL.FTZ R112, R112, R9.reuse ;  /* 0x0000000970707220 */ /* 0x080fe20000410000 */
[----:B------:R-:W-:Y:S01]  /*a9c0*/  FMUL.FTZ R113, R113, R9 ;  /* 0x0000000971717220 */ /* 0x000fe20000410000 */
[----:B----4-:R-:W-:Y:S01]  /*a9d0*/  FMNMX.FTZ R5, R166, R5, !PT ;  /* 0x00000005a6057209 */ /* 0x010fe20007810000 */
[----:B------:R-:W1:Y:S01]  /*a9e0*/  MUFU.TANH R170, R170 ;  /* 0x000000aa00aa7308 */ /* 0x000e620000002400 */
[-C--:B------:R-:W-:Y:S01]  /*a9f0*/  FMUL.FTZ R116, R116, R9.reuse ;  /* 0x0000000974747220 */ /* 0x080fe20000410000 */
[----:B------:R-:W-:Y:S01]  /*aa00*/  FMUL.FTZ R117, R117, R9 ;  /* 0x0000000975757220 */ /* 0x000fe20000410000 */
[----:B-----5:R-:W-:Y:S01]  /*aa10*/  FMNMX.FTZ R5, R167, R5, !PT ;  /* 0x00000005a7057209 */ /* 0x020fe20007810000 */
[-C--:B------:R-:W-:Y:S01]  /*aa20*/  FMUL.FTZ R120, R120, R9.reuse ;  /* 0x0000000978787220 */ /* 0x080fe20000410000 */
[-C--:B------:R-:W-:Y:S01]  /*aa30*/  FMUL.FTZ R121, R121, R9.reuse ;  /* 0x0000000979797220 */ /* 0x080fe20000410000 */
[-C--:B------:R-:W-:Y:S01]  /*aa40*/  FMUL.FTZ R124, R124, R9.reuse ;  /* 0x000000097c7c7220 */ /* 0x080fe20000410000 */
[----:B------:R-:W-:Y:S01]  /*aa50*/  FMUL.FTZ R125, R125, R9 ;  /* 0x000000097d7d7220 */ /* 0x000fe20000410000 */
[----:B------:R-:W3:Y:S01]  /*aa60*/  MUFU.TANH R171, R171 ;  /* 0x000000ab00ab7308 */ /* 0x000ee20000002400 */
[----:B--2---:R-:W-:Y:S01]  /*aa70*/  FMNMX.FTZ R5, R169, R5, !PT ;  /* 0x00000005a9057209 */ /* 0x004fe20007810000 */
[-C--:B------:R-:W-:Y:S01]  /*aa80*/  FMUL.FTZ R128, R128, R9.reuse ;  /* 0x0000000980807220 */ /* 0x080fe20000410000 */
[-C--:B------:R-:W-:Y:S01]  /*aa90*/  FMUL.FTZ R129, R129, R9.reuse ;  /* 0x0000000981817220 */ /* 0x080fe20000410000 */
[-C--:B------:R-:W-:Y:S01]  /*aaa0*/  FMUL.FTZ R132, R132, R9.reuse ;  /* 0x0000000984847220 */ /* 0x080fe20000410000 */
[-C--:B------:R-:W-:Y:S01]  /*aab0*/  FMUL.FTZ R133, R133, R9.reuse ;  /* 0x0000000985857220 */ /* 0x080fe20000410000 */
[-C--:B------:R-:W-:Y:S01]  /*aac0*/  FMUL.FTZ R136, R136, R9.reuse ;  /* 0x0000000988887220 */ /* 0x080fe20000410000 */
[----:B------:R-:W-:Y:S01]  /*aad0*/  FMUL.FTZ R137, R137, R9 ;  /* 0x0000000989897220 */ /* 0x000fe20000410000 */
[----:B------:R-:W-:Y:S01]  /*aae0*/  MUFU.EX2 R178, R156 ;  /* 0x0000009c00b27308 */ /* 0x000fe20000000800 */
[----:B-1----:R-:W-:Y:S01]  /*aaf0*/  FMNMX.FTZ R5, R170, R5, !PT ;  /* 0x00000005aa057209 */ /* 0x002fe20007810000 */
        /* <DEDUP_REMOVED lines=11> */
[----:B------:R-:W1:Y:S02]  /*abb0*/  SHFL.BFLY PT, R174, R5, 0x2, 0x1f ;  /* 0x0c401f0005ae7f89 */ /* 0x000e6400000e0000 */
[----:B------:R-:W-:Y:S08]  /*abc0*/  MUFU.EX2 R15, R15 ;  /* 0x0000000f000f7308 */ /* 0x000ff00000000800 */
[----:B------:R-:W-:Y:S08]  /*abd0*/  MUFU.EX2 R20, R20 ;  /* 0x0000001400147308 */ /* 0x000ff00000000800 */
[----:B------:R-:W-:Y:S01]  /*abe0*/  MUFU.EX2 R21, R21 ;  /* 0x0000001500157308 */ /* 0x000fe20000000800 */
[----:B-1----:R-:W-:-:S07]  /*abf0*/  FMNMX.FTZ R5, R5, R174, !PT ;  /* 0x000000ae05057209 */ /* 0x002fce0007810000 */
[----:B------:R-:W1:Y:S01]  /*ac00*/  MUFU.EX2 R168, R168 ;  /* 0x000000a800a87308 */ /* 0x000e620000000800 */
[----:B------:R-:W2:Y:S07]  /*ac10*/  SHFL.BFLY PT, R174, R5, 0x1, 0x1f ;  /* 0x0c201f0005ae7f89 */ /* 0x000eae00000e0000 */
[----:B------:R-:W-:Y:S08]  /*ac20*/  MUFU.EX2 R177, R165 ;  /* 0x000000a500b17308 */ /* 0x000ff00000000800 */
[----:B------:R1:W-:Y:S02]  /*ac30*/  MUFU.EX2 R179, R160 ;  /* 0x000000a000b37308 */ /* 0x0003e40000000800 */
[----:B-1----:R-:W-:-:S02]  /*ac40*/  F2FP.BF16.F32.PACK_AB R160, R168, R21 ;  /* 0x00000015a8a0723e */ /* 0x002fc400000010ff */
        /* <DEDUP_REMOVED lines=24> */
[-C--:B-1----:R-:W-:Y:S01]  /*add0*/  FMUL.FTZ R26, R26, R10.reuse ;  /* 0x0000000a1a1a7220 */ /* 0x082fe20000410000 */
[-C--:B------:R-:W-:Y:S01]  /*ade0*/  FMUL.FTZ R27, R27, R10.reuse ;  /* 0x0000000a1b1b7220 */ /* 0x080fe20000410000 */
[-C--:B------:R-:W-:Y:S01]  /*adf0*/  FMUL.FTZ R30, R30, R10.reuse ;  /* 0x0000000a1e1e7220 */ /* 0x080fe20000410000 */
[-C--:B------:R-:W-:Y:S01]  /*ae00*/  FMUL.FTZ R31, R31, R10.reuse ;  /* 0x0000000a1f1f7220 */ /* 0x080fe20000410000 */
[-C--:B------:R-:W-:Y:S01]  /*ae10*/  FMUL.FTZ R34, R34, R10.reuse ;  /* 0x0000000a22227220 */ /* 0x080fe20000410000 */
[-C--:B------:R-:W-:Y:S01]  /*ae20*/  FMUL.FTZ R35, R35, R10.reuse ;  /* 0x0000000a23237220 */ /* 0x080fe20000410000 */
[----:B------:R-:W-:Y:S01]  /*ae30*/  FMUL.FTZ R38, R38, R10 ;  /* 0x0000000a26267220 */ /* 0x000fe20000410000 */
        /* <DEDUP_REMOVED lines=49> */
[----:B-1----:R-:W-:Y:S01]  /*b150*/  FADD.FTZ R11, R176, R11 ;  /* 0x0000000bb00b7221 */ /* 0x002fe20000010000 */
[----:B------:R-:W-:Y:S01]  /*b160*/  FADD.FTZ R4, R20, R4 ;  /* 0x0000000414047221 */ /* 0x000fe20000010000 */
[----:B------:R-:W-:Y:S01]  /*b170*/  BAR.SYNC.DEFER_BLOCKING 0xf, 0x100 ;  /* 0x03c4000000007b1d */ /* 0x000fe20000010000 */
[----:B------:R-:W-:Y:S01]  /*b180*/  F2FP.BF16.F32.PACK_AB R157, R176, R157 ;  /* 0x0000009db09d723e */ /* 0x000fe200000010ff */
[-C--:B------:R-:W-:Y:S01]  /*b190*/  FMUL.FTZ R90, R90, R10.reuse ;  /* 0x0000000a5a5a7220 */ /* 0x080fe20000410000 */
[-C--:B------:R-:W-:Y:S01]  /*b1a0*/  FMUL.FTZ R91, R91, R10.reuse ;  /* 0x0000000a5b5b7220 */ /* 0x080fe20000410000 */
[-C--:B------:R-:W-:Y:S01]  /*b1b0*/  FMUL.FTZ R94, R94, R10.reuse ;  /* 0x0000000a5e5e7220 */ /* 0x080fe20000410000 */
[-C--:B------:R-:W-:Y:S01]  /*b1c0*/  FMUL.FTZ R95, R95, R10.reuse ;  /* 0x0000000a5f5f7220 */ /* 0x080fe20000410000 */
[----:B------:R-:W1:Y:S01]  /*b1d0*/  MUFU.EX2 R12, R12 ;  /* 0x0000000c000c7308 */ /* 0x000e620000000800 */
        /* <DEDUP_REMOVED lines=16> */
[----:B-1----:R-:W-:Y:S01]  /*b2e0*/  FADD.FTZ R11, R12, R11 ;  /* 0x0000000b0c0b7221 */ /* 0x002fe20000010000 */
        /* <DEDUP_REMOVED lines=51> */
.L_x_5502:
[----:B------:R2:W3:Y:S01]  /*b620*/  SYNCS.PHASECHK.TRANS64.TRYWAIT P1, [UR21+0x28c50], R7 ;  /* 0x028c5007ff0075a7 */ /* 0x0004e20008020155 */
[----:B------:R-:W-:Y:S05]  /*b630*/  @!P0 BRA `(.L_x_5503) ;  /* 0x0000000000048947 */ /* 0x000fea0003800000 */
[----:B------:R-:W-:Y:S01]  /*b640*/  BPT.TRAP 0x1 ;  /* 0x000000040000795c */ /* 0x000fe20000300000 */
.L_x_5503:
[----:B---3--:R-:W-:Y:S05]  /*b650*/  @P1 BRA `(.L_x_5504) ;  /* 0x0000000000081947 */ /* 0x008fea0003800000 */
[----:B------:R-:W3:Y:S02]  /*b660*/  SYNCS.PHASECHK.TRANS64.TRYWAIT P1, [UR21+0x28c50], R7 ;  /* 0x028c5007ff0075a7 */ /* 0x000ee40008020155 */
[----:B---3--:R-:W-:Y:S05]  /*b670*/  @!P1 BRA `(.L_x_5505) ;  /* 0x000000e8008c9947 */ /* 0x008fea0003800000 */
.L_x_5504:
        /* <DEDUP_REMOVED lines=34> */
.L_x_5506:
[----:B------:R-:W-:Y:S01]  /*b8a0*/  UIADD3 UR21, UR21, 0x28c60, URZ ;  /* 0x00028c6015157890 */ /* 0x000fe2000fffe03f */
[----:B------:R-:W-:Y:S01]  /*b8b0*/  PLOP3.LUT P1, PT, PT, PT, UP0, 0x80, 0x0 ;  /* 0x000000000000781c */ /* 0x000fe20003f2f008 */
[----:B------:R-:W-:Y:S01]  /*b8c0*/  UMOV UR24, UR38 ;  /* 0x0000002600187c82 */ /* 0x000fe20008000000 */
[----:B---3--:R-:W-:Y:S01]  /*b8d0*/  IMAD.MOV.U32 R8, RZ, RZ, R5 ;  /* 0x000000ffff087224 */ /* 0x008fe200078e0005 */
[----:B------:R-:W-:Y:S01]  /*b8e0*/  UPRMT UR21, UR40, 0x654, UR21 ;  /* 0x0000065428157896 */ /* 0x000fe20008000015 */
[----:B------:R-:W-:-:S08]  /*b8f0*/  IMAD.MOV.U32 R9, RZ, RZ, R6 ;  /* 0x000000ffff097224 */ /* 0x000fd000078e0006 */
[----:B------:R-:W-:Y:S01]  /*b900*/  SYNCS.ARRIVE.TRANS64.RED.A1T0 RZ, [UR21], RZ ;  /* 0x000000ffffff79a7 */ /* 0x000fe20008100415 */
[----:B------:R-:W-:Y:S05]  /*b910*/  @P1 BRA `(.L_x_5507) ;  /* 0xffffffe000d41947 */ /* 0x000fea000383ffff */
.L_x_5496:
        /* <DEDUP_REMOVED lines=11> */
.L_x_5527:
[----:B------:R-:W-:-:S04]  /*b9d0*/  UIADD3 UR38, UR27, 0x1, URZ ;  /* 0x000000011b267890 */ /* 0x000fc8000fffe03f */
[----:B------:R-:W-:-:S04]  /*b9e0*/  UISETP.NE.AND UP0, UPT, UR38, 0x2, UPT ;  /* 0x000000022600788c */ /* 0x000fc8000bf05270 */
[----:B------:R-:W-:Y:S02]  /*b9f0*/  USEL UR6, URZ, 0x1, UP0 ;  /* 0x000000013f067887 */ /* 0x000fe40008000000 */
[----:B------:R-:W-:Y:S02]  /*ba00*/  USEL UR38, UR38, URZ, UP0 ;  /* 0x0000003f26267287 */ /* 0x000fe40008000000 */
[----:B------:R-:W-:Y:S01]  /*ba10*/  ULOP3.LUT UR37, UR37, UR6, URZ, 0x3c, !UPT ;  /* 0x0000000625257292 */ /* 0x000fe2000f8e3c3f */
[----:B------:R-:W-:Y:S11]  /*ba20*/  @!P0 BRA `(.L_x_5509) ;  /* 0x0000000000048947 */ /* 0x000ff60003800000 */
[----:B------:R-:W-:Y:S01]  /*ba30*/  BPT.TRAP 0x1 ;  /* 0x000000040000795c */ /* 0x000fe20000300000 */
.L_x_5509:
[----:B------:R-:W-:Y:S01]  /*ba40*/  ULEA UR20, UR38, UR41, 0x3 ;  /* 0x0000002926147291 */ /* 0x000fe2000f8e183f */
[----:B012---:R-:W-:-:S05]  /*ba50*/  IMAD.U32 R7, RZ, RZ, UR37 ;  /* 0x00000025ff077e24 */ /* 0x007fca000f8e00ff */
[----:B------:R-:W-:-:S04]  /*ba60*/  SHF.L.U32 R7, R7, 0x1f, RZ ;  /* 0x0000001f07077819 */ /* 0x000fc800000006ff */
[----:B------:R0:W1:Y:S01]  /*ba70*/  SYNCS.PHASECHK.TRANS64.TRYWAIT P1, [UR20+0x28c30], R7 ;  /* 0x028c3007ff0075a7 */ /* 0x0000620008020154 */
[----:B------:R-:W-:Y:S05]  /*ba80*/  @!P0 BRA `(.L_x_5510) ;  /* 0x0000000000048947 */ /* 0x000fea0003800000 */
[----:B------:R-:W-:Y:S01]  /*ba90*/  BPT.TRAP 0x1 ;  /* 0x000000040000795c */ /* 0x000fe20000300000 */
.L_x_5510:
[----:B-1----:R-:W-:Y:S05]  /*baa0*/  @P1 BRA `(.L_x_5511) ;  /* 0x0000000000081947 */ /* 0x002fea0003800000 */
[----:B------:R-:W1:Y:S02]  /*bab0*/  SYNCS.PHASECHK.TRANS64.TRYWAIT P1, [UR20+0x28c30], R7 ;  /* 0x028c3007ff0075a7 */ /* 0x000e640008020154 */
[----:B-1----:R-:W-:Y:S05]  /*bac0*/  @!P1 BRA `(.L_x_5512) ;  /* 0x000000e400909947 */ /* 0x002fea0003800000 */
.L_x_5511:
        /* <DEDUP_REMOVED lines=23> */
.L_x_5513:
        /* <DEDUP_REMOVED lines=14> */
[----:B-1----:R-:W-:Y:S01]  /*bd20*/  FMUL.FTZ R6, R155, UR21 ;  /* 0x000000159b067c20 */ /* 0x002fe20008410000 */
        /* <DEDUP_REMOVED lines=41> */
[--C-:B-1----:R-:W-:Y:S02]  /*bfc0*/  IMAD.IADD R177, R179, 0x1, R180.reuse ;  /* 0x00000001b3b17824 */ /* 0x102fe400078e02b4 */
        /* <DEDUP_REMOVED lines=45> */
.L_x_5516:
[----:B------:R-:W-:-:S05]  /*c2a0*/  IMAD.U32 R181, RZ, RZ, UR23 ;  /* 0x00000017ffb57e24 */ /* 0x000fca000f8e00ff */
[----:B------:R-:W-:-:S13]  /*c2b0*/  ISETP.NE.AND P1, PT, R181, 0x1, PT ;  /* 0x00000001b500780c */ /* 0x000fda0003f25270 */
[----:B------:R-:W1:Y:S02]  /*c2c0*/  @P1 LDC.64 R8, c[0x0][0x9e8] ;  /* 0x00027a00ff081b82 */ /* 0x000e640000000a00 */
[----:B-1----:R-:W-:-:S05]  /*c2d0*/  @P1 IMAD.HI.U32 R8, R180, R8, RZ ;  /* 0x00000008b4081227 */ /* 0x002fca00078e00ff */
[----:B------:R-:W-:-:S07]  /*c2e0*/  @P1 SHF.R.U32.HI R180, RZ, R9, R8 ;  /* 0x00000009ffb41219 */ /* 0x000fce0000011608 */
.L_x_5517:
[----:B------:R-:W-:Y:S05]  /*c2f0*/  BSYNC B0 ;  /* 0x0000000000007941 */ /* 0x000fea0003800000 */
.L_x_5515:
[----:B------:R-:W-:-:S04]  /*c300*/  IMAD R180, R180, R181, -UR7 ;  /* 0x80000007b4b47e24 */ /* 0x000fc8000f8e02b5 */
[----:B------:R-:W-:-:S05]  /*c310*/  IMAD.IADD R180, R180, 0x1, -R2 ;  /* 0x00000001b4b47824 */ /* 0x000fca00078e0a02 */
[----:B------:R-:W-:Y:S02]  /*c320*/  VIMNMX R176, R176, R180, !PT ;  /* 0x000000b4b0b07248 */ /* 0x000fe40007fe0100 */
[----:B------:R-:W-:-:S07]  /*c330*/  VIADDMNMX R177, R180, R181, R177, PT ;  /* 0x000000b5b4b17246 */ /* 0x000fce00038001b1 */
.L_x_5514:
        /* <DEDUP_REMOVED lines=69> */
.L_x_5520:
[----:B------:R-:W-:-:S05]  /*c790*/  IMAD.U32 R177, RZ, RZ, UR23 ;  /* 0x00000017ffb17e24 */ /* 0x000fca000f8e00ff */
[----:B------:R-:W-:-:S13]  /*c7a0*/  ISETP.NE.AND P2, PT, R177, 0x1, PT ;  /* 0x00000001b100780c */ /* 0x000fda0003f45270 */
[----:B------:R-:W0:Y:S02]  /*c7b0*/  @P2 LDC.64 R8, c[0x0][0x9e8] ;  /* 0x00027a00ff082b82 */ /* 0x000e240000000a00 */
[----:B0-----:R-:W-:-:S05]  /*c7c0*/  @P2 IMAD.HI.U32 R8, R176, R8, RZ ;  /* 0x00000008b0082227 */ /* 0x001fca00078e00ff */
[----:B------:R-:W-:-:S07]  /*c7d0*/  @P2 SHF.R.U32.HI R176, RZ, R9, R8 ;  /* 0x00000009ffb02219 */ /* 0x000fce0000011608 */
.L_x_5521:
[----:B------:R-:W-:Y:S05]  /*c7e0*/  BSYNC B0 ;  /* 0x0000000000007941 */ /* 0x000fea0003800000 */
.L_x_5519:
[----:B------:R-:W-:-:S04]  /*c7f0*/  IMAD R176, R176, R177, -UR7 ;  /* 0x80000007b0b07e24 */ /* 0x000fc8000f8e02b1 */
[----:B------:R-:W-:-:S05]  /*c800*/  IMAD.IADD R176, R176, 0x1, -R2 ;  /* 0x00000001b0b07824 */ /* 0x000fca00078e0a02 */
[----:B------:R-:W-:Y:S02]  /*c810*/  VIMNMX R178, R178, R176, !PT ;  /* 0x000000b0b2b27248 */ /* 0x000fe40007fe0100 */
[----:B------:R-:W-:-:S07]  /*c820*/  VIADDMNMX R179, R176, R177, R179, PT ;  /* 0x000000b1b0b37246 */ /* 0x000fce00038001b3 */
.L_x_5518:
        /* <DEDUP_REMOVED lines=395> */
.L_x_5522:
[----:B------:R0:W1:Y:S01]  /*e0e0*/  SYNCS.PHASECHK.TRANS64.TRYWAIT P1, [UR20+0x28c50], R7 ;  /* 0x028c5007ff0075a7 */ /* 0x0000620008020154 */
[----:B------:R-:W-:Y:S05]  /*e0f0*/  @!P0 BRA `(.L_x_5523) ;  /* 0x0000000000048947 */ /* 0x000fea0003800000 */
[----:B------:R-:W-:Y:S01]  /*e100*/  BPT.TRAP 0x1 ;  /* 0x000000040000795c */ /* 0x000fe20000300000 */
.L_x_5523:
[----:B-1----:R-:W-:Y:S05]  /*e110*/  @P1 BRA `(.L_x_5524) ;  /* 0x0000000000081947 */ /* 0x002fea0003800000 */
[----:B------:R-:W1:Y:S02]  /*e120*/  SYNCS.PHASECHK.TRANS64.TRYWAIT P1, [UR20+0x28c50], R7 ;  /* 0x028c5007ff0075a7 */ /* 0x000e640008020154 */
[----:B-1----:R-:W-:Y:S05]  /*e130*/  @!P1 BRA `(.L_x_5525) ;  /* 0x000000c0000c9947 */ /* 0x002fea0003800000 */
.L_x_5524:
        /* <DEDUP_REMOVED lines=34> */
.L_x_5526:
        /* <DEDUP_REMOVED lines=10> */
.L_x_5508:
[----:B------:R-:W3:Y:S01]  /*e400*/  SHFL.BFLY PT, R0, R3, 0x2, 0x1f ;  /* 0x0c401f0003007f89 */ /* 0x000ee200000e0000 */
[----:B------:R-:W-:Y:S08]  /*e410*/  BAR.ARV 0x8, 0x100 ;  /* 0x0204000000007b1d */ /* 0x000ff00000002000 */
[----:B------:R-:W-:Y:S01]  /*e420*/  BAR.SYNC.DEFER_BLOCKING 0xf, 0x100 ;  /* 0x03c4000000007b1d */ /* 0x000fe20000010000 */
[----:B------:R-:W-:Y:S01]  /*e430*/  ISETP.NE.AND P2, PT, R18, RZ, PT ;  /* 0x000000ff1200720c */ /* 0x000fe20003f45270 */
[----:B------:R-:W-:Y:S01]  /*e440*/  IMAD.MOV.U32 R12, RZ, RZ, -0x800000 ;  /* 0xff800000ff0c7424 */ /* 0x000fe200078e00ff */
[----:B------:R-:W-:-:S03]  /*e450*/  UIADD3 UR36, UR36, 0x1, URZ ;  /* 0x0000000124247890 */ /* 0x000fc6000fffe03f */
[----:B------:R-:W4:Y:S01]  /*e460*/  SHFL.BFLY PT, R9, R4, 0x2, 0x1f ;  /* 0x0c401f0004097f89 */ /* 0x000f2200000e0000 */
[----:B---3--:R-:W-:Y:S01]  /*e470*/  FADD.FTZ R0, R0, R3 ;  /* 0x0000000300007221 */ /* 0x008fe20000010000 */
[----:B------:R-:W-:-:S04]  /*e480*/  IMAD.MOV.U32 R3, RZ, RZ, RZ ;  /* 0x000000ffff037224 */ /* 0x000fc800078e00ff */
[----:B012---:R-:W0:Y:S01]  /*e490*/  SHFL.BFLY PT, R7, R0, 0x1, 0x1f ;  /* 0x0c201f0000077f89 */ /* 0x007e2200000e0000 */
[----:B----4-:R-:W-:Y:S01]  /*e4a0*/  FADD.FTZ R9, R9, R4 ;  /* 0x0000000409097221 */ /* 0x010fe20000010000 */
[----:B------:R-:W-:Y:S01]  /*e4b0*/  IMAD.U32 R4, RZ, RZ, UR38 ;  /* 0x00000026ff047e24 */ /* 0x000fe2000f8e00ff */
[----:B------:R-:W-:-:S03]  /*e4c0*/  UIADD3 UR38, UR38, 0x1, URZ ;  /* 0x0000000126267890 */ /* 0x000fc6000fffe03f */
[----:B------:R-:W1:Y:S01]  /*e4d0*/  SHFL.BFLY PT, R8, R9, 0x1, 0x1f ;  /* 0x0c201f0009087f89 */ /* 0x000e6200000e0000 */
[----:B------:R-:W-:Y:S01]  /*e4e0*/  @!P2 IMAD R4, R4, 0x40, R17 ;  /* 0x000000400404a824 */ /* 0x000fe200078e0211 */
[----:B------:R-:W-:Y:S01]  /*e4f0*/  UISETP.NE.AND UP0, UPT, UR38, 0x2, UPT ;  /* 0x000000022600788c */ /* 0x000fe2000bf05270 */
[----:B0-----:R-:W-:Y:S01]  /*e500*/  FADD.FTZ R11, R0, R7 ;  /* 0x00000007000b7221 */ /* 0x001fe20000010000 */
[----:B------:R-:W-:Y:S02]  /*e510*/  IMAD.MOV.U32 R0, RZ, RZ, RZ ;  /* 0x000000ffff007224 */ /* 0x000fe400078e00ff */
[----:B------:R-:W-:Y:S01]  /*e520*/  @!P2 LEA R4, R4, UR41, 0x2 ;  /* 0x000000290404ac11 */ /* 0x000fe2000f8e10ff */
[----:B------:R-:W-:Y:S01]  /*e530*/  IMAD.U32 R7, RZ, RZ, UR10 ;  /* 0x0000000aff077e24 */ /* 0x000fe2000f8e00ff */
[----:B------:R-:W-:Y:S01]  /*e540*/  USEL UR4, URZ, 0x1, UP0 ;  /* 0x000000013f047887 */ /* 0x000fe20008000000 */
[----:B------:R-:W-:Y:S01]  /*e550*/  FSETP.NE.FTZ.AND P0, PT, R11, RZ, PT ;  /* 0x000000ff0b00720b */ /* 0x000fe20003f15000 */
[----:B------:R-:W-:-:S02]  /*e560*/  USEL UR38, UR38, URZ, UP0 ;  /* 0x0000003f26267287 */ /* 0x000fc40008000000 */
[----:B------:R-:W-:-:S10]  /*e570*/  ULOP3.LUT UR37, UR37, UR4, URZ, 0x3c, !UPT ;  /* 0x0000000425257292 */ /* 0x000fd4000f8e3c3f */
[----:B------:R-:W0:Y:S01]  /*e580*/  @P0 MUFU.LG2 R10, R11 ;  /* 0x0000000b000a0308 */ /* 0x000e220000000c00 */
[----:B------:R-:W-:Y:S01]  /*e590*/  @P0 FMUL.FTZ R7, R7, 0.69314718246459960938 ;  /* 0x3f31721807070820 */ /* 0x000fe20000410000 */
[----:B-1----:R-:W-:-:S05]  /*e5a0*/  FADD.FTZ R8, R9, R8 ;  /* 0x0000000809087221 */ /* 0x002fca0000010000 */
[----:B------:R-:W-:Y:S01]  /*e5b0*/  FSETP.NE.FTZ.AND P1, PT, R8, RZ, PT ;  /* 0x000000ff0800720b */ /* 0x000fe20003f35000 */
[----:B------:R-:W1:Y:S01]  /*e5c0*/  @P0 MUFU.RCP R3, R11 ;  /* 0x0000000b00030308 */ /* 0x000e620000001000 */
[----:B0-----:R-:W-:-:S11]  /*e5d0*/  @P0 FMUL.FTZ R10, R10, 0.69314718246459960938 ;  /* 0x3f3172180a0a0820 */ /* 0x001fd60000410000 */
[----:B------:R-:W0:Y:S01]  /*e5e0*/  @P1 MUFU.RCP R0, R8 ;  /* 0x0000000800001308 */ /* 0x000e220000001000 */
[----:B------:R-:W-:Y:S01]  /*e5f0*/  @P0 FFMA.FTZ R12, R7, R6, R10 ;  /* 0x00000006070c0223 */ /* 0x000fe2000001000a */
[----:B------:R-:W-:Y:S01]  /*e600*/  PLOP3.LUT P0, PT, PT, PT, PT, 0x8, 0x0 ;  /* 0x000000000000781c */ /* 0x000fe20003f0e170 */
[----:B-1----:R-:W-:Y:S01]  /*e610*/  @!P2 STS [R4+0x28800], R3 ;  /* 0x028800030400a388 */ /* 0x002fe20000000800 */
[-C--:B------:R-:W-:Y:S01]  /*e620*/  FMUL.FTZ R24, R24, R3.reuse ;  /* 0x0000000318187220 */ /* 0x080fe20000410000 */
[----:B------:R-:W-:-:S03]  /*e630*/  FMUL.FTZ R25, R25, R3 ;  /* 0x0000000319197220 */ /* 0x000fc60000410000 */
[----:B------:R-:W1:Y:S01]  /*e640*/  @P1 MUFU.LG2 R6, R8 ;  /* 0x0000000800061308 */ /* 0x000e620000000c00 */
        /* <DEDUP_REMOVED lines=17> */
[----:B------:R-:W-:Y:S01]  /*e760*/  FMUL.FTZ R57, R57, R3 ;  /* 0x0000000339397220 */ /* 0x000fe20000410000 */
[----:B0-----:R-:W-:-:S02]  /*e770*/  IMAD.U32 R4, RZ, RZ, UR10 ;  /* 0x0000000aff047e24 */ /* 0x001fc4000f8e00ff */
[-C--:B------:R-:W-:Y:S01]  /*e780*/  FMUL.FTZ R60, R60, R3.reuse ;  /* 0x000000033c3c7220 */ /* 0x080fe20000410000 */
[-C--:B------:R-:W-:Y:S01]  /*e790*/  FMUL.FTZ R61, R61, R3.reuse ;  /* 0x000000033d3d7220 */ /* 0x080fe20000410000 */
[-C--:B------:R-:W-:Y:S01]  /*e7a0*/  FMUL.FTZ R64, R64, R3.reuse ;  /* 0x0000000340407220 */ /* 0x080fe20000410000 */
[----:B------:R-:W-:Y:S01]  /*e7b0*/  @P1 FMUL.FTZ R4, R4, 0.69314718246459960938 ;  /* 0x3f31721804041820 */ /* 0x000fe20000410000 */
        /* <DEDUP_REMOVED lines=43> */
[----:B------:R-:W-:-:S02]  /*ea70*/  IMAD.MOV.U32 R3, RZ, RZ, -0x800000 ;  /* 0xff800000ff037424 */ /* 0x000fc400078e00ff */
        /* <DEDUP_REMOVED lines=66> */
.L_x_5432:
[----:B------:R-:W0:Y:S08]  /*eea0*/  S2UR UR40, SR_CgaCtaId ;  /* 0x00000000002879c3 */ /* 0x000e300000008800 */
[----:B------:R-:W-:Y:S01]  /*eeb0*/  BAR.SYNC.DEFER_BLOCKING 0x5, 0x180 ;  /* 0x0146000000007b1d */ /* 0x000fe20000010000 */
[----:B------:R-:W-:-:S05]  /*eec0*/  USHF.R.U32.HI UR9, URZ, 0x10, UR42 ;  /* 0x000000103f097899 */ /* 0x000fca000801162a */
        /* <DEDUP_REMOVED lines=12> */
[----:B------:R-:W-:Y:S01]  /*ef90*/  ULDC.64 UR14, c[0x0][0xc00] ;  /* 0x00030000000e7ab9 */ /* 0x000fe20000000a00 */
[----:B------:R-:W-:Y:S01]  /*efa0*/  F2FP.BF16.F32.PACK_AB R7, R31, R30 ;  /* 0x0000001e1f07723e */ /* 0x000fe200000010ff */
[----:B------:R-:W-:Y:S01]  /*efb0*/  ULDC.64 UR12, c[0x0][0xc00] ;  /* 0x00030000000c7ab9 */ /* 0x000fe20000000a00 */
[----:B------:R-:W-:Y:S01]  /*efc0*/  F2FP.BF16.F32.PACK_AB R10, R37, R36 ;  /* 0x00000024250a723e */ /* 0x000fe200000010ff */
[----:B------:R-:W-:Y:S01]  /*efd0*/  UIMAD.WIDE UR12, UR44, 0x4, UR12 ;  /* 0x000000042c0c78a5 */ /* 0x000fe2000f8e020c */
[----:B------:R-:W-:Y:S01]  /*efe0*/  F2FP.BF16.F32.PACK_AB R11, R39, R38 ;  /* 0x00000026270b723e */ /* 0x000fe200000010ff */
[----:B------:R-:W-:Y:S01]  /*eff0*/  UMOV UR10, UR41 ;  /* 0x00000029000a7c82 */ /* 0x000fe20008000000 */
[----:B0-----:R-:W-:Y:S01]  /*f000*/  UMOV UR11, UR4 ;  /* 0x00000004000b7c82 */ /* 0x001fe20008000000 */
[----:B------:R-:W-:Y:S01]  /*f010*/  ULDC UR4, c[0x0][0xad4] ;  /* 0x0002b50000047ab9 */ /* 0x000fe20000000800 */
[----:B------:R-:W-:-:S02]  /*f020*/  IMAD.U32 R14, RZ, RZ, UR10 ;  /* 0x0000000aff0e7e24 */ /* 0x000fc4000f8e00ff */
[----:B------:R-:W-:Y:S01]  /*f030*/  IMAD.U32 R15, RZ, RZ, UR11 ;  /* 0x0000000bff0f7e24 */ /* 0x000fe2000f8e00ff */
[----:B------:R-:W-:Y:S02]  /*f040*/  ULDC.64 UR10, c[0x0][0xc08] ;  /* 0x00030200000a7ab9 */ /* 0x000fe40000000a00 */
[----:B------:R-:W-:-:S04]  /*f050*/  UISETP.NE.U32.AND UP0, UPT, UR10, URZ, UPT ;  /* 0x0000003f0a00728c */ /* 0x000fc8000bf05070 */
[----:B------:R-:W-:Y:S01]  /*f060*/  UISETP.NE.AND.EX UP0, UPT, UR11, URZ, UPT, UP0 ;  /* 0x0000003f0b00728c */ /* 0x000fe2000bf05300 */
[----:B------:R-:W-:Y:S05]  /*f070*/  BAR.SYNC.DEFER_BLOCKING 0x1, 0x100 ;  /* 0x0044000000007b1d */ /* 0x000fea0000010000 */
[----:B------:R-:W-:-:S05]  /*f080*/  PLOP3.LUT P1, PT, PT, PT, UP0, 0x80, 0x0 ;  /* 0x000000000000781c */ /* 0x000fca0003f2f008 */
[----:B------:R-:W-:Y:S02]  /*f090*/  @UP0 ULDC.64 UR10, c[0x0][0xc08] ;  /* 0x00030200000a0ab9 */ /* 0x000fe40000000a00 */
[----:B------:R-:W-:Y:S01]  /*f0a0*/  @UP0 UIMAD.WIDE UR10, UR44, 0x4, UR10 ;  /* 0x000000042c0a08a5 */ /* 0x000fe2000f8e020a */
        /* <DEDUP_REMOVED lines=17> */
[----:B------:R-:W-:-:S02]  /*f1c0*/  F2FP.BF16.F32.PACK_AB R9, R35, R34 ;  /* 0x000000222309723e */ /* 0x000fc400000010ff */
[----:B------:R-:W-:Y:S02]  /*f1d0*/  LOP3.LUT R4, R5, 0x380, RZ, 0xc0, !PT ;  /* 0x0000038005047812 */ /* 0x000fe400078ec0ff */
[----:B------:R-:W-:Y:S01]  /*f1e0*/  F2FP.BF16.F32.PACK_AB R6, R45, R44 ;  /* 0x0000002c2d06723e */ /* 0x000fe200000010ff */
[----:B------:R0:W-:Y:S01]  /*f1f0*/  STSM.16.M88.4 [R13], R8 ;  /* 0x000000080d007844 */ /* 0x0001e20000000200 */
[----:B------:R-:W-:Y:S02]  /*f200*/  SHF.R.U64 R4, R4, 0x3, RZ ;  /* 0x0000000304047819 */ /* 0x000fe400000012ff */
[----:B------:R-:W-:Y:S02]  /*f210*/  F2FP.BF16.F32.PACK_AB R7, R47, R46 ;  /* 0x0000002e2f07723e */ /* 0x000fe400000010ff */
[----:B------:R-:W-:Y:S01]  /*f220*/  LOP3.LUT R4, R4, R5, RZ, 0x3c, !PT ;  /* 0x0000000504047212 */ /* 0x000fe200078e3cff */
[----:B------:R-:W-:-:S05]  /*f230*/  IMAD.X R5, RZ, RZ, R21, P0 ;  /* 0x000000ffff057224 */ /* 0x000fca00000e0615 */
[----:B------:R-:W-:Y:S02]  /*f240*/  MOV R0, R4 ;  /* 0x0000000400007202 */ /* 0x000fe40000000f00 */
[----:B------:R-:W-:Y:S02]  /*f250*/  F2FP.BF16.F32.PACK_AB R4, R41, R40 ;  /* 0x000000282904723e */ /* 0x000fe400000010ff */
[----:B------:R-:W-:Y:S02]  /*f260*/  F2FP.BF16.F32.PACK_AB R5, R43, R42 ;  /* 0x0000002a2b05723e */ /* 0x000fe400000010ff */
[----:B0-----:R-:W-:Y:S02]  /*f270*/  IADD3 R9, P0, R20, 0x60, RZ ;  /* 0x0000006014097810 */ /* 0x001fe40007f1e0ff */
[----:B------:R-:W-:Y:S01]  /*f280*/  F2FP.BF16.F32.PACK_AB R10, R53, R52 ;  /* 0x00000034350a723e */ /* 0x000fe200000010ff */
[----:B------:R0:W-:Y:S01]  /*f290*/  STSM.16.M88.4 [R0], R4 ;  /* 0x0000000400007844 */ /* 0x0001e20000000200 */
[----:B------:R-:W-:-:S02]  /*f2a0*/  LOP3.LUT R8, R9, 0x380, RZ, 0xc0, !PT ;  /* 0x0000038009087812 */ /* 0x000fc400078ec0ff */
[----:B------:R-:W-:Y:S02]  /*f2b0*/  F2FP.BF16.F32.PACK_AB R11, R55, R54 ;  /* 0x00000036370b723e */ /* 0x000fe400000010ff */
[----:B------:R-:W-:Y:S01]  /*f2c0*/  SHF.R.U64 R8, R8, 0x3, RZ ;  /* 0x0000000308087819 */ /* 0x000fe200000012ff */
[----:B0-----:R-:W-:-:S03]  /*f2d0*/  IMAD.X R5, RZ, RZ, R21, P0 ;  /* 0x000000ffff057224 */ /* 0x001fc600000e0615 */
[----:B------:R-:W-:Y:S02]  /*f2e0*/  LOP3.LUT R4, R8, R9, RZ, 0x3c, !PT ;  /* 0x0000000908047212 */ /* 0x000fe400078e3cff */
[----:B------:R-:W-:Y:S02]  /*f2f0*/  F2FP.BF16.F32.PACK_AB R8, R49, R48 ;  /* 0x000000303108723e */ /* 0x000fe400000010ff */
[----:B------:R-:W-:Y:S02]  /*f300*/  MOV R13, R4 ;  /* 0x00000004000d7202 */ /* 0x000fe40000000f00 */
[----:B------:R-:W-:Y:S02]  /*f310*/  IADD3 R5, P0, R20, 0x2000, RZ ;  /* 0x0000200014057810 */ /* 0x000fe40007f1e0ff */
[----:B------:R-:W-:Y:S02]  /*f320*/  F2FP.BF16.F32.PACK_AB R9, R51, R50 ;  /* 0x000000323309723e */ /* 0x000fe400000010ff */
[----:B------:R-:W-:-:S02]  /*f330*/  LOP3.LUT R4, R5, 0x380, RZ, 0xc0, !PT ;  /* 0x0000038005047812 */ /* 0x000fc400078ec0ff */
        /* <DEDUP_REMOVED lines=119> */
[----:B0-----:R-:W-:-:S03]  /*fab0*/  IADD3 R9, P0, R20, 0x6060, RZ ;  /* 0x0000606014097810 */ /* 0x001fc60007f1e0ff */
[----:B------:R0:W-:Y:S01]  /*fac0*/  STSM.16.M88.4 [R0], R4 ;  /* 0x0000000400007844 */ /* 0x0001e20000000200 */
[----:B------:R-:W-:Y:S01]  /*fad0*/  LOP3.LUT R8, R9, 0x380, RZ, 0xc0, !PT ;  /* 0x0000038009087812 */ /* 0x000fe200078ec0ff */
[----:B------:R-:W-:Y:S01]  /*fae0*/  IMAD.X R21, RZ, RZ, R21, P0 ;  /* 0x000000ffff157224 */ /* 0x000fe200000e0615 */
[----:B------:R-:W-:Y:S02]  /*faf0*/  ISETP.NE.U32.AND P0, PT, RZ, UR14, PT ;  /* 0x0000000eff007c0c */ /* 0x000fe4000bf05070 */
[----:B------:R-:W-:Y:S02]  /*fb00*/  SHF.R.U64 R8, R8, 0x3, RZ ;  /* 0x0000000308087819 */ /* 0x000fe400000012ff */
[----:B------:R-:W-:Y:S02]  /*fb10*/  ISETP.NE.AND.EX P0, PT, RZ, UR15, PT, P0 ;  /* 0x0000000fff007c0c */ /* 0x000fe4000bf05300 */
[----:B------:R-:W-:-:S04]  /*fb20*/  LOP3.LUT R20, R8, R9, RZ, 0x3c, !PT ;  /* 0x0000000908147212 */ /* 0x000fc800078e3cff */
[----:B------:R-:W-:Y:S02]  /*fb30*/  MOV R20, R20 ;  /* 0x0000001400147202 */ /* 0x000fe40000000f00 */
[----:B0-----:R-:W-:Y:S02]  /*fb40*/  F2FP.BF16.F32.PACK_AB R4, R145, R144 ;  /* 0x000000909104723e */ /* 0x001fe400000010ff */
[----:B------:R-:W-:Y:S02]  /*fb50*/  F2FP.BF16.F32.PACK_AB R5, R147, R146 ;  /* 0x000000929305723e */ /* 0x000fe400000010ff */
[----:B------:R-:W-:Y:S02]  /*fb60*/  F2FP.BF16.F32.PACK_AB R6, R149, R148 ;  /* 0x000000949506723e */ /* 0x000fe400000010ff */
[----:B------:R-:W-:-:S05]  /*fb70*/  F2FP.BF16.F32.PACK_AB R7, R151, R150 ;  /* 0x000000969707723e */ /* 0x000fca00000010ff */
[----:B------:R0:W-:Y:S02]  /*fb80*/  STSM.16.M88.4 [R20], R4 ;  /* 0x0000000414007844 */ /* 0x0001e40000000200 */
[----:B0-----:R-:W-:Y:S02]  /*fb90*/  IMAD.U32 R4, RZ, RZ, UR10 ;  /* 0x0000000aff047e24 */ /* 0x001fe4000f8e00ff */
[----:B------:R-:W-:Y:S01]  /*fba0*/  IMAD.U32 R5, RZ, RZ, UR11 ;  /* 0x0000000bff057e24 */ /* 0x000fe2000f8e00ff */
[----:B------:R-:W-:Y:S06]  /*fbb0*/  BAR.SYNC.DEFER_BLOCKING 0x1, 0x100 ;  /* 0x0044000000007b1d */ /* 0x000fec0000010000 */
[----:B------:R0:W2:Y:S02]  /*fbc0*/  @P1 LDG.E R6, desc[UR54][R4.64] ;  /* 0x0000003604061981 */ /* 0x0000a4000c1e1900 */
[----:B0-----:R-:W-:-:S02]  /*fbd0*/  IMAD.U32 R4, RZ, RZ, UR12 ;  /* 0x0000000cff047e24 */ /* 0x001fc4000f8e00ff */
[----:B------:R-:W-:-:S05]  /*fbe0*/  IMAD.U32 R5, RZ, RZ, UR13 ;  /* 0x0000000dff057e24 */ /* 0x000fca000f8e00ff */
[----:B------:R0:W5:Y:S01]  /*fbf0*/  @P0 LDG.E R0, desc[UR54][R4.64] ;  /* 0x0000003604000981 */ /* 0x000162000c1e1900 */
[----:B------:R-:W-:Y:S01]  /*fc00*/  UISETP.NE.AND UP0, UPT, UR9, URZ, UPT ;  /* 0x0000003f0900728c */ /* 0x000fe2000bf05270 */
[----:B------:R-:W-:Y:S01]  /*fc10*/  ULDC UR8, c[0x0][0xa88] ;  /* 0x0002a20000087ab9 */ /* 0x000fe20000000800 */
[----:B------:R-:W-:Y:S02]  /*fc20*/  ULOP3.LUT UR42, UR42, 0xff, URZ, 0xc0, !UPT ;  /* 0x000000ff2a2a7892 */ /* 0x000fe4000f8ec03f */
[----:B------:R-:W-:Y:S01]  /*fc30*/  USEL UR10, UR9, UR4, UP0 ;  /* 0x00000004090a7287 */ /* 0x000fe20008000000 */
[----:B--2---:R-:W-:Y:S01]  /*fc40*/  @P1 R2UR UR8, R6 ;  /* 0x00000000060812ca */ /* 0x004fe200000e0000 */
[----:B0-----:R-:W-:-:S14]  /*fc50*/  @P1 BRA `(.L_x_5530) ;  /* 0x0000000000201947 */ /* 0x001fdc0003800000 */
[----:B------:R-:W-:Y:S05]  /*fc60*/  @!P0 BRA `(.L_x_5530) ;  /* 0x00000000001c8947 */ /* 0x000fea0003800000 */
[----:B------:R-:W-:Y:S02]  /*fc70*/  IMAD.U32 R4, RZ, RZ, UR12 ;  /* 0x0000000cff047e24 */ /* 0x000fe4000f8e00ff */
[----:B------:R-:W-:-:S05]  /*fc80*/  IMAD.U32 R5, RZ, RZ, UR13 ;  /* 0x0000000dff057e24 */ /* 0x000fca000f8e00ff */
[----:B------:R-:W2:Y:S04]  /*fc90*/  LDG.E R6, desc[UR54][R4.64] ;  /* 0x0000003604067981 */ /* 0x000ea8000c1e1900 */
[----:B------:R-:W3:Y:S01]  /*fca0*/  LDG.E R7, desc[UR54][R4.64+0x4] ;  /* 0x0000043604077981 */ /* 0x000ee2000c1e1900 */
[----:B--2---:R-:W-:Y:S02]  /*fcb0*/  R2UR UR4, R6 ;  /* 0x00000000060472ca */ /* 0x004fe400000e0000 */
[----:B---3--:R-:W-:-:S13]  /*fcc0*/  R2UR UR8, R7 ;  /* 0x00000000070872ca */ /* 0x008fda00000e0000 */
[----:B------:R-:W-:-:S12]  /*fcd0*/  UIADD3 UR8, -UR4, UR8, URZ ;  /* 0x0000000804087290 */ /* 0x000fd8000fffe13f */
.L_x_5530:
        /* <DEDUP_REMOVED lines=13> */
[----:B------:R-:W-:Y:S01]  /*fdb0*/  UISETP.GT.AND UP1, UPT, UR10, 0x1, UPT ;  /* 0x000000010a00788c */ /* 0x000fe2000bf24270 */
[----:B------:R-:W-:Y:S01]  /*fdc0*/  VIADD R9, R186, UR45 ;  /* 0x0000002dba097c36 */ /* 0x000fe20008000000 */
[----:B------:R-:W-:Y:S01]  /*fdd0*/  UMOV UR21, 0x9b8 ;  /* 0x000009b800157882 */ /* 0x000fe20000000000 */
[----:B------:R-:W-:Y:S02]  /*fde0*/  UISETP.NE.U32.AND UP0, UPT, UR14, URZ, UPT ;  /* 0x0000003f0e00728c */ /* 0x000fe4000bf05070 */
[----:B------:R-:W-:Y:S01]  /*fdf0*/  USEL UR21, UR21, 0x978, UP1 ;  /* 0x0000097815157887 */ /* 0x000fe20008800000 */
[----:B------:R-:W-:Y:S01]  /*fe00*/  IMAD.MOV.U32 R5, RZ, RZ, R9 ;  /* 0x000000ffff057224 */ /* 0x000fe200078e0009 */
[----:B------:R-:W-:Y:S02]  /*fe10*/  UISETP.NE.AND.EX UP0, UPT, UR15, URZ, UPT, UP0 ;  /* 0x0000003f0f00728c */ /* 0x000fe4000bf05300 */
[----:B------:R-:W-:-:S02]  /*fe20*/  USEL UR16, UR42, URZ, UP1 ;  /* 0x0000003f2a107287 */ /* 0x000fc40008800000 */
[----:B------:R-:W-:Y:S02]  /*fe30*/  USEL UR19, UR44, URZ, !UP0 ;  /* 0x0000003f2c137287 */ /* 0x000fe4000c000000 */
[----:B------:R-:W-:-:S04]  /*fe40*/  USHF.R.S32.HI UR17, URZ, 0x1f, UR44 ;  /* 0x0000001f3f117899 */ /* 0x000fc8000801142c */
[----:B------:R-:W-:Y:S01]  /*fe50*/  ULDC.64 UR14, c[0x0][UR21+0x228] ;  /* 0x00008a00150e7abb */ /* 0x000fe20008000a00 */
[----:B------:R-:W-:Y:S01]  /*fe60*/  ULDC.64 UR12, c[0x0][UR21+0x220] ;  /* 0x00008800150c7abb */ /* 0x000fe20008000a00 */
[----:B------:R-:W-:Y:S02]  /*fe70*/  UIMAD.WIDE.U32 UR22, UR14, UR16, URZ ;  /* 0x000000100e1672a5 */ /* 0x000fe4000f8e003f */
[----:B------:R-:W-:Y:S01]  /*fe80*/  UIMAD UR24, UR15, UR16, URZ ;  /* 0x000000100f1872a4 */ /* 0x000fe2000f8e023f */
[C---:B0-----:R-:W-:Y:S01]  /*fe90*/  ISETP.NE.AND P0, PT, R0.reuse, 0x1, PT ;  /* 0x000000010000780c */ /* 0x041fe20003f05270 */
[----:B------:R-:W-:Y:S01]  /*fea0*/  UIMAD.WIDE.U32 UR14, UR12, UR19, URZ ;  /* 0x000000130c0e72a5 */ /* 0x000fe2000f8e003f */
[----:B------:R-:W-:Y:S01]  /*feb0*/  IMAD R11, R0, UR8, RZ ;  /* 0x00000008000b7c24 */ /* 0x000fe2000f8e02ff */
[----:B------:R-:W-:Y:S01]  /*fec0*/  ULDC.64 UR10, c[0x0][UR21+0x218] ;  /* 0x00008600150a7abb */ /* 0x000fe20008000a00 */
[----:B------:R-:W-:Y:S02]  /*fed0*/  USEL UR20, UR17, URZ, !UP0 ;  /* 0x0000003f11147287 */ /* 0x000fe4000c000000 */
[----:B------:R-:W-:-:S02]  /*fee0*/  UIMAD UR19, UR13, UR19, URZ ;  /* 0x000000130d1372a4 */ /* 0x000fc4000f8e023f */
[----:B------:R-:W-:Y:S02]  /*fef0*/  UIMAD.WIDE.U32 UR16, UR10, UR43, URZ ;  /* 0x0000002b0a1072a5 */ /* 0x000fe4000f8e003f */
[----:B------:R-:W-:Y:S02]  /*ff00*/  UIMAD UR10, UR11, UR43, URZ ;  /* 0x0000002b0b0a72a4 */ /* 0x000fe4000f8e023f */
[----:B------:R-:W-:Y:S01]  /*ff10*/  UIMAD UR19, UR12, UR20, UR19 ;  /* 0x000000140c1372a4 */ /* 0x000fe2000f8e0213 */
[----:B------:R-:W0:Y:S01]  /*ff20*/  @P0 LDC R4, c[0x0][0xbec] ;  /* 0x0002fb00ff040b82 */ /* 0x000e220000000800 */
[----:B------:R-:W-:Y:S02]  /*ff30*/  UIADD3 UR24, UR23, UR24, URZ ;  /* 0x0000001817187290 */ /* 0x000fe4000fffe03f */
[----:B------:R-:W-:Y:S02]  /*ff40*/  UIADD3 UR11, UR17, UR10, URZ ;  /* 0x0000000a110b7290 */ /* 0x000fe4000fffe03f */
[----:B------:R-:W-:-:S02]  /*ff50*/  UIADD3 UR16, UP0, UP2, UR14, UR16, UR4 ;  /* 0x000000100e107290 */ /* 0x000fc4000fa1e004 */
[----:B------:R-:W-:Y:S01]  /*ff60*/  UIADD3 UR10, UR15, UR19, URZ ;  /* 0x000000130f0a7290 */ /* 0x000fe2000fffe03f */
[----:B------:R-:W1:Y:S01]  /*ff70*/  @P0 LDC R7, c[0x0][0xbf0] ;  /* 0x0002fc00ff070b82 */ /* 0x000e620000000800 */
[----:B------:R-:W-:Y:S02]  /*ff80*/  IMAD.U32 R6, RZ, RZ, UR24 ;  /* 0x00000018ff067e24 */ /* 0x000fe4000f8e00ff */
[----:B------:R-:W-:Y:S01]  /*ff90*/  UIADD3.X UR10, UR10, UR11, UR18, UP0, UP2 ;  /* 0x0000000b0a0a7290 */ /* 0x000fe200087e4412 */
[----:B0-----:R-:W-:-:S05]  /*ffa0*/  @P0 IMAD.HI.U32 R4, R9, R4, RZ ;  /* 0x0000000409040227 */ /* 0x001fca00078e00ff */
[----:B-1----:R-:W-:Y:S01]  /*ffb0*/  @P0 SHF.R.U32.HI R5, RZ, R7, R4 ;  /* 0x00000007ff050219 */ /* 0x002fe20000011604 */
[----:B------:R-:W-:-:S04]  /*ffc0*/  IMAD.U32 R4, RZ, RZ, UR22 ;  /* 0x00000016ff047e24 */ /* 0x000fc8000f8e00ff */
[--C-:B------:R-:W-:Y:S01]  /*ffd0*/  IMAD.MOV R7, RZ, RZ, -R5.reuse ;  /* 0x000000ffff077224 */ /* 0x100fe200078e0a05 */
[----:B------:R-:W-:Y:S02]  /*ffe0*/  IADD3 R4, P0, P2, R5, UR16, R4 ;  /* 0x0000001005047c10 */ /* 0x000fe4000fa1e004 */
[----:B------:R-:W-:Y:S01]  /*fff0*/  SHF.R.S32.HI R5, RZ, 0x1f, R5 ;  /* 0x0000001fff057819 */ /* 0x000fe20000011405 */
[----:B------:R-:W-:Y:S02]  /*10000*/  IMAD R7, R0, R7, R9 ;  /* 0x0000000700077224 */ /* 0x000fe400078e0209 */
[----:B------:R-:W-:Y:S01]  /*10010*/  VIADD R0, R17, UR45 ;  /* 0x0000002d11007c36 */ /* 0x000fe20008000000 */
[----:B------:R-:W-:Y:S01]  /*10020*/  IADD3.X R5, R5, UR10, R6, P0, P2 ;  /* 0x0000000a05057c10 */ /* 0x000fe200087e4406 */
[----:B------:R-:W-:Y:S01]  /*10030*/  ULDC.64 UR10, c[0x0][UR21+0x210] ;  /* 0x00008400150a7abb */ /* 0x000fe20008000a00 */
[----:B------:R-:W-:Y:S01]  /*10040*/  SHF.R.S32.HI R6, RZ, 0x1f, R7 ;  /* 0x0000001fff067819 */ /* 0x000fe20000011407 */
[----:B------:R-:W-:-:S02]  /*10050*/  IMAD R9, R7, UR11, RZ ;  /* 0x0000000b07097c24 */ /* 0x000fc4000f8e02ff */
        /* <DEDUP_REMOVED lines=8> */
[----:B------:R-:W-:Y:S04]  /*100e0*/  SHFL.IDX PT, R6, R8, 0x1, 0x1c1f ;  /* 0x003c1f0008067f89 */ /* 0x000fe800000e0000 */
[----:B------:R-:W-:Y:S04]  /*100f0*/  SHFL.IDX PT, R4, R8, RZ, 0x1c1f ;  /* 0x001c1fff08047589 */ /* 0x000fe800000e0000 */
[----:B------:R-:W-:Y:S01]  /*10100*/  SHFL.IDX PT, R7, R9, 0x1, 0x1c1f ;  /* 0x003c1f0009077f89 */ /* 0x000fe200000e0000 */
[----:B--2---:R-:W-:-:S05]  /*10110*/  IMAD.MOV R5, RZ, RZ, -R10 ;  /* 0x000000ffff057224 */ /* 0x004fca00078e0a0a */
[----:B------:R-:W-:Y:S02]  /*10120*/  ISETP.NE.AND P0, PT, R2, R5, PT ;  /* 0x000000050200720c */ /* 0x000fe40003f05270 */
[----:B------:R-:W0:Y:S02]  /*10130*/  SHFL.IDX PT, R5, R9, RZ, 0x1c1f ;  /* 0x001c1fff09057589 */ /* 0x000e2400000e0000 */
[C---:B------:R-:W-:Y:S01]  /*10140*/  ISETP.GE.OR P2, PT, R0.reuse, R11, P0 ;  /* 0x0000000b0000720c */ /* 0x040fe20000746670 */
[----:B------:R-:W-:-:S05]  /*10150*/  VIADD R0, R0, 0x8 ;  /* 0x0000000800007836 */ /* 0x000fca0000000000 */
[----:B------:R-:W-:-:S07]  /*10160*/  ISETP.GE.OR P0, PT, R0, R11, P0 ;  /* 0x0000000b0000720c */ /* 0x000fce0000706670 */
[----:B0-----:R0:W-:Y:S06]  /*10170*/  @!P2 ST.E desc[UR54][R4.64], R12 ;  /* 0x0000000c0400a985 */ /* 0x0011ec000c101936 */
[----:B------:R0:W-:Y:S02]  /*10180*/  @!P0 ST.E desc[UR54][R6.64], R3 ;  /* 0x0000000306008985 */ /* 0x0001e4000c101936 */
.L_x_5531:
[----:B------:R-:W-:Y:S05]  /*10190*/  @P1 BRA `(.L_x_5532) ;  /* 0x0000001000501947 */ /* 0x000fea0003800000 */
[----:B0-----:R-:W-:Y:S01]  /*101a0*/  IMAD R3, R219, 0x40, R19 ;  /* 0x00000040db037824 */ /* 0x001fe200078e0213 */
[----:B------:R-:W0:Y:S01]  /*101b0*/  LDC R82, c[0x0][0xbe8] ;  /* 0x0002fa00ff527b82 */ /* 0x000e220000000800 */
[----:B------:R-:W-:Y:S01]  /*101c0*/  ULDC UR14, c[0x0][0xac8] ;  /* 0x0002b200000e7ab9 */ /* 0x000fe20000000800 */
[----:B------:R-:W-:Y:S01]  /*101d0*/  ULDC.64 UR12, c[0x0][0xaa0] ;  /* 0x0002a800000c7ab9 */ /* 0x000fe20000000a00 */
        /* <DEDUP_REMOVED lines=9> */
[--C-:B------:R-:W-:Y:S01]  /*10270*/  IMAD.X R9, RZ, RZ, R15.reuse, P3 ;  /* 0x000000ffff097224 */ /* 0x100fe200018e060f */
[----:B------:R-:W-:Y:S02]  /*10280*/  LOP3.LUT R32, R33, 0x380, RZ, 0xc0, !PT ;  /* 0x0000038021207812 */ /* 0x000fe400078ec0ff */
[----:B------:R-:W-:Y:S02]  /*10290*/  IADD3 R45, P3, R14, 0x8000, RZ ;  /* 0x000080000e2d7810 */ /* 0x000fe40007f7e0ff */
[----:B------:R-:W-:Y:S01]  /*102a0*/  LOP3.LUT R40, R40, R41, RZ, 0x3c, !PT ;  /* 0x0000002928287212 */ /* 0x000fe200078e3cff */
[--C-:B------:R-:W-:Y:S01]  /*102b0*/  IMAD.X R41, RZ, RZ, R15.reuse, P2 ;  /* 0x000000ffff297224 */ /* 0x100fe200010e060f */
[C---:B------:R-:W-:Y:S01]  /*102c0*/  IADD3 R37, P1, R14.reuse, 0x6000, RZ ;  /* 0x000060000e257810 */ /* 0x040fe20007f3e0ff */
[----:B------:R-:W-:Y:S01]  /*102d0*/  VIADD R91, R19, 0x40 ;  /* 0x00000040135b7836 */ /* 0x000fe20000000000 */
[----:B------:R-:W-:Y:S01]  /*102e0*/  IADD3 R69, P2, R14, 0xe000, RZ ;  /* 0x0000e0000e457810 */ /* 0x000fe20007f5e0ff */
[----:B------:R-:W-:Y:S01]  /*102f0*/  UIMAD UR18, UR18, UR12, URZ ;  /* 0x0000000c121272a4 */ /* 0x000fe2000f8e023f */
[----:B------:R-:W-:Y:S01]  /*10300*/  SHF.R.U64 R32, R32, 0x3, RZ ;  /* 0x0000000320207819 */ /* 0x000fe200000012ff */
[----:B------:R-:W-:Y:S01]  /*10310*/  UIMAD.WIDE.U32 UR10, UR4, UR12, URZ ;  /* 0x0000000c040a72a5 */ /* 0x000fe2000f8e003f */
[----:B------:R-:W-:Y:S01]  /*10320*/  LOP3.LUT R44, R45, 0x380, RZ, 0xc0, !PT ;  /* 0x000003802d2c7812 */ /* 0x000fe200078ec0ff */
[----:B------:R-:W-:Y:S01]  /*10330*/  VIADD R87, R19, 0x80 ;  /* 0x0000008013577836 */ /* 0x000fe20000000000 */
[----:B------:R-:W-:Y:S01]  /*10340*/  LOP3.LUT R36, R37, 0x380, RZ, 0xc0, !PT ;  /* 0x0000038025247812 */ /* 0x000fe200078ec0ff */
[----:B------:R-:W-:Y:S01]  /*10350*/  VIADD R89, R19, 0x100 ;  /* 0x0000010013597836 */ /* 0x000fe20000000000 */
[----:B------:R-:W-:Y:S01]  /*10360*/  LOP3.LUT R68, R69, 0x380, RZ, 0xc0, !PT ;  /* 0x0000038045447812 */ /* 0x000fe200078ec0ff */
[----:B------:R-:W-:Y:S01]  /*10370*/  VIADD R99, R19, 0x140 ;  /* 0x0000014013637836 */ /* 0x000fe20000000000 */
[----:B------:R-:W-:Y:S01]  /*10380*/  LOP3.LUT R32, R32, R33, RZ, 0x3c, !PT ;  /* 0x0000002120207212 */ /* 0x000fe200078e3cff */
[----:B------:R-:W-:Y:S01]  /*10390*/  IMAD.X R33, RZ, RZ, R15, P0 ;  /* 0x000000ffff217224 */ /* 0x000fe200000e060f */
[----:B------:R-:W-:Y:S01]  /*103a0*/  SHF.R.U64 R44, R44, 0x3, RZ ;  /* 0x000000032c2c7819 */ /* 0x000fe200000012ff */
[----:B------:R-:W5:Y:S01]  /*103b0*/  LD.E.128 R8, desc[UR54][R8.64] ;  /* 0x0000003608087980 */ /* 0x000f62000c101d00 */
[----:B------:R-:W-:-:S02]  /*103c0*/  SHF.R.U64 R36, R36, 0x3, RZ ;  /* 0x0000000324247819 */ /* 0x000fc400000012ff */
[----:B------:R-:W-:Y:S01]  /*103d0*/  IADD3 R61, P0, R14, 0xc000, RZ ;  /* 0x0000c0000e3d7810 */ /* 0x000fe20007f1e0ff */
[----:B------:R-:W-:Y:S01]  /*103e0*/  UIMAD UR18, UR4, UR13, UR18 ;  /* 0x0000000d041272a4 */ /* 0x000fe2000f8e0212 */
[----:B------:R-:W-:Y:S01]  /*103f0*/  SHF.R.U64 R68, R68, 0x3, RZ ;  /* 0x0000000344447819 */ /* 0x000fe200000012ff */
[----:B------:R-:W5:Y:S01]  /*10400*/  LD.E.128 R32, desc[UR54][R32.64] ;  /* 0x0000003620207980 */ /* 0x000f62000c101d00 */
[----:B------:R-:W-:Y:S01]  /*10410*/  LOP3.LUT R44, R44, R45, RZ, 0x3c, !PT ;  /* 0x0000002d2c2c7212 */ /* 0x000fe200078e3cff */
[--C-:B------:R-:W-:Y:S01]  /*10420*/  IMAD.X R45, RZ, RZ, R15.reuse, P3 ;  /* 0x000000ffff2d7224 */ /* 0x100fe200018e060f */
[----:B------:R-:W-:Y:S01]  /*10430*/  LOP3.LUT R36, R36, R37, RZ, 0x3c, !PT ;  /* 0x0000002524247212 */ /* 0x000fe200078e3cff */
[--C-:B------:R-:W-:Y:S01]  /*10440*/  IMAD.X R37, RZ, RZ, R15.reuse, P1 ;  /* 0x000000ffff257224 */ /* 0x100fe200008e060f */
[----:B------:R-:W-:Y:S01]  /*10450*/  LOP3.LUT R60, R61, 0x380, RZ, 0xc0, !PT ;  /* 0x000003803d3c7812 */ /* 0x000fe200078ec0ff */
[----:B------:R-:W-:Y:S01]  /*10460*/  ULDC.64 UR12, c[0x0][0xae8] ;  /* 0x0002ba00000c7ab9 */ /* 0x000fe20000000a00 */
[----:B------:R-:W-:Y:S01]  /*10470*/  LOP3.LUT R68, R68, R69, RZ, 0x3c, !PT ;  /* 0x0000004544447212 */ /* 0x000fe200078e3cff */
[----:B------:R-:W-:Y:S01]  /*10480*/  IMAD.X R69, RZ, RZ, R15, P2 ;  /* 0x000000ffff457224 */ /* 0x000fe200010e060f */
[----:B------:R-:W-:-:S02]  /*10490*/  IADD3 R3, P3, R14, 0xf000, RZ ;  /* 0x0000f0000e037810 */ /* 0x000fc40007f7e0ff */
[C---:B------:R-:W-:Y:S02]  /*104a0*/  IADD3 R13, P4, R14.reuse, 0x2000, RZ ;  /* 0x000020000e0d7810 */ /* 0x040fe40007f9e0ff */
[C---:B------:R-:W-:Y:S02]  /*104b0*/  IADD3 R25, P5, R14.reuse, 0x3000, RZ ;  /* 0x000030000e197810 */ /* 0x040fe40007fbe0ff */
[C---:B------:R-:W-:Y:S01]  /*104c0*/  IADD3 R29, P6, R14.reuse, 0x4000, RZ ;  /* 0x000040000e1d7810 */ /* 0x040fe20007fde0ff */
[----:B------:R-:W-:Y:S01]  /*104d0*/  UIADD3 UR11, UR11, UR18, URZ ;  /* 0x000000120b0b7290 */ /* 0x000fe2000fffe03f */
[----:B------:R-:W-:Y:S01]  /*104e0*/  IADD3 R65, P1, R14, 0xd000, RZ ;  /* 0x0000d0000e417810 */ /* 0x000fe20007f3e0ff */
[----:B------:R-:W-:Y:S01]  /*104f0*/  USHF.R.S32.HI UR4, URZ, 0x1f, UR9 ;  /* 0x0000001f3f047899 */ /* 0x000fe20008011409 */
[----:B0-----:R-:W-:Y:S01]  /*10500*/  ISETP.NE.AND P2, PT, R82, 0x1, PT ;  /* 0x000000015200780c */ /* 0x001fe20003f45270 */
[----:B------:R-:W-:Y:S01]  /*10510*/  IMAD.X R73, RZ, RZ, R15, P3 ;  /* 0x000000ffff497224 */ /* 0x000fe200018e060f */
[----:B------:R-:W-:Y:S01]  /*10520*/  SHF.R.U64 R60, R60, 0x3, RZ ;  /* 0x000000033c3c7819 */ /* 0x000fe200000012ff */
[----:B------:R-:W5:Y:S01]  /*10530*/  LD.E.128 R36, desc[UR54][R36.64] ;  /* 0x0000003624247980 */ /* 0x000f62000c101d00 */
[----:B------:R-:W-:-:S02]  /*10540*/  LOP3.LUT R0, R3, 0x380, RZ, 0xc0, !PT ;  /* 0x0000038003007812 */ /* 0x000fc400078ec0ff */
[----:B------:R-:W-:Y:S01]  /*10550*/  LOP3.LUT R64, R65, 0x380, RZ, 0xc0, !PT ;  /* 0x0000038041407812 */ /* 0x000fe200078ec0ff */
[----:B------:R-:W5:Y:S01]  /*10560*/  LD.E.128 R40, desc[UR54][R40.64] ;  /* 0x0000003628287980 */ /* 0x000f62000c101d00 */
[----:B------:R-:W-:Y:S01]  /*10570*/  LOP3.LUT R60, R60, R61, RZ, 0x3c, !PT ;  /* 0x0000003d3c3c7212 */ /* 0x000fe200078e3cff */
[----:B------:R-:W-:Y:S01]  /*10580*/  IMAD.X R61, RZ, RZ, R15, P0 ;  /* 0x000000ffff3d7224 */ /* 0x000fe200000e060f */
[----:B------:R-:W-:Y:S01]  /*10590*/  SHF.R.U64 R0, R0, 0x3, RZ ;  /* 0x0000000300007819 */ /* 0x000fe200000012ff */
[----:B------:R-:W5:Y:S01]  /*105a0*/  LD.E.128 R44, desc[UR54][R44.64] ;  /* 0x000000362c2c7980 */ /* 0x000f62000c101d00 */
[----:B------:R-:W-:Y:S01]  /*105b0*/  SHF.R.U64 R64, R64, 0x3, RZ ;  /* 0x0000000340407819 */ /* 0x000fe200000012ff */
[----:B------:R-:W0:Y:S01]  /*105c0*/  @P2 LDC R79, c[0x0][0xbec] ;  /* 0x0002fb00ff4f2b82 */ /* 0x000e220000000800 */
[----:B------:R-:W-:Y:S01]  /*105d0*/  ISETP.GE.AND P0, PT, R91, UR14, PT ;  /* 0x0000000e5b007c0c */ /* 0x000fe2000bf06270 */
[----:B------:R-:W5:Y:S01]  /*105e0*/  LD.E.128 R68, desc[UR54][R68.64] ;  /* 0x0000003644447980 */ /* 0x000f62000c101d00 */
[----:B------:R-:W-:-:S02]  /*105f0*/  LOP3.LUT R72, R0, R3, RZ, 0x3c, !PT ;  /* 0x0000000300487212 */ /* 0x000fc400078e3cff */
[----:B------:R-:W-:Y:S01]  /*10600*/  LOP3.LUT R64, R64, R65, RZ, 0x3c, !PT ;  /* 0x0000004140407212 */ /* 0x000fe200078e3cff */
[----:B------:R-:W-:Y:S01]  /*10610*/  IMAD.X R65, RZ, RZ, R15, P1 ;  /* 0x000000ffff417224 */ /* 0x000fe200008e060f */
[----:B------:R-:W-:Y:S01]  /*10620*/  SEL R3, RZ, 0xffffffff, P0 ;  /* 0xffffffffff037807 */ /* 0x000fe20000000000 */
[----:B------:R-:W1:Y:S01]  /*10630*/  @P2 LDC R81, c[0x0][0xbf0] ;  /* 0x0002fc00ff512b82 */ /* 0x000e620000000800 */
[----:B------:R-:W-:Y:S02]  /*10640*/  ISETP.GE.AND P1, PT, R19, UR14, PT ;  /* 0x0000000e13007c0c */ /* 0x000fe4000bf26270 */
[----:B------:R-:W-:Y:S01]  /*10650*/  LOP3.LUT R12, R13, 0x380, RZ, 0xc0, !PT ;  /* 0x000003800d0c7812 */ /* 0x000fe200078ec0ff */
[----:B------:R-:W-:Y:S01]  /*10660*/  IMAD.SHL.U32 R3, R3, 0x2, RZ ;  /* 0x0000000203037824 */ /* 0x000fe200078e00ff */
[----:B------:R-:W-:Y:S02]  /*10670*/  SEL R0, RZ, 0x1, P1 ;  /* 0x00000001ff007807 */ /* 0x000fe40000800000 */
[----:B------:R-:W-:-:S02]  /*10680*/  LOP3.LUT R24, R25, 0x380, RZ, 0xc0, !PT ;  /* 0x0000038019187812 */ /* 0x000fc400078ec0ff */
[----:B------:R-:W-:Y:S01]  /*10690*/  LOP3.LUT R28, R29, 0x380, RZ, 0xc0, !PT ;  /* 0x000003801d1c7812 */ /* 0x000fe200078ec0ff */
[----:B------:R-:W-:Y:S01]  /*106a0*/  UIMAD.WIDE.U32 UR10, UR43, UR12, UR10 ;  /* 0x0000000c2b0a72a5 */ /* 0x000fe2000f8e000a */
[----:B------:R-:W-:Y:S01]  /*106b0*/  LOP3.LUT R20, R3, 0x2, R0, 0xe2, !PT ;  /* 0x0000000203147812 */ /* 0x000fe200078ee200 */
[----:B------:R-:W-:Y:S01]  /*106c0*/  VIADD R3, R19, 0xc0 ;  /* 0x000000c013037836 */ /* 0x000fe20000000000 */
[----:B------:R-:W-:Y:S01]  /*106d0*/  SHF.R.U64 R12, R12, 0x3, RZ ;  /* 0x000000030c0c7819 */ /* 0x000fe200000012ff */
[----:B------:R-:W-:Y:S01]  /*106e0*/  IMAD R0, R187, 0x20, R219 ;  /* 0x00000020bb007824 */ /* 0x000fe200078e02db */
[----:B------:R-:W-:Y:S01]  /*106f0*/  SHF.R.U64 R24, R24, 0x3, RZ ;  /* 0x0000000318187819 */ /* 0x000fe200000012ff */
[----:B------:R-:W5:Y:S01]  /*10700*/  LD.E.128 R60, desc[UR54][R60.64] ;  /* 0x000000363c3c7980 */ /* 0x000f62000c101d00 */
[----:B------:R-:W-:Y:S01]  /*10710*/  ISETP.GE.AND P0, PT, R3, UR14, PT ;  /* 0x0000000e03007c0c */ /* 0x000fe2000bf06270 */
[----:B------:R-:W-:Y:S01]  /*10720*/  VIADD R80, R0, UR45 ;  /* 0x0000002d00507c36 */ /* 0x000fe20008000000 */
[----:B------:R-:W-:Y:S01]  /*10730*/  SHF.R.U64 R28, R28, 0x3, RZ ;  /* 0x000000031c1c7819 */ /* 0x000fe200000012ff */
[----:B------:R-:W5:Y:S01]  /*10740*/  LD.E.128 R64, desc[UR54][R64.64] ;  /* 0x0000003640407980 */ /* 0x000f62000c101d00 */
[----:B------:R-:W-:Y:S01]  /*10750*/  SEL R0, RZ, 0xffffffff, P0 ;  /* 0xffffffffff007807 */ /* 0x000fe20000000000 */
[----:B------:R-:W-:Y:S01]  /*10760*/  UIMAD UR11, UR43, UR13, UR11 ;  /* 0x0000000d2b0b72a4 */ /* 0x000fe2000f8e020b */
[----:B------:R-:W-:Y:S01]  /*10770*/  LOP3.LUT R12, R12, R13, RZ, 0x3c, !PT ;  /* 0x0000000d0c0c7212 */ /* 0x000fe200078e3cff */
[--C-:B------:R-:W-:Y:S01]  /*10780*/  IMAD.X R13, RZ, RZ, R15.reuse, P4 ;  /* 0x000000ffff0d7224 */ /* 0x100fe200020e060f */
[----:B------:R-:W-:Y:S01]  /*10790*/  LOP3.LUT R24, R24, R25, RZ, 0x3c, !PT ;  /* 0x0000001918187212 */ /* 0x000fe200078e3cff */
[--C-:B------:R-:W-:Y:S01]  /*107a0*/  IMAD.X R25, RZ, RZ, R15.reuse, P5 ;  /* 0x000000ffff197224 */ /* 0x100fe200028e060f */
[----:B------:R-:W-:Y:S01]  /*107b0*/  LOP3.LUT R28, R28, R29, RZ, 0x3c, !PT ;  /* 0x0000001d1c1c7212 */ /* 0x000fe200078e3cff */
[----:B------:R-:W-:Y:S01]  /*107c0*/  IMAD.X R29, RZ, RZ, R15, P6 ;  /* 0x000000ffff1d7224 */ /* 0x000fe200030e060f */
[----:B------:R-:W-:Y:S01]  /*107d0*/  ISETP.GE.AND P1, PT, R87, UR14, PT ;  /* 0x0000000e57007c0c */ /* 0x000fe2000bf26270 */
[----:B------:R-:W-:Y:S01]  /*107e0*/  ULDC.64 UR12, c[0x0][0xaf0] ;  /* 0x0002bc00000c7ab9 */ /* 0x000fe20000000a00 */
[----:B------:R-:W-:Y:S01]  /*107f0*/  IADD3 R49, P4, R14, 0x9000, RZ ;  /* 0x000090000e317810 */ /* 0x000fe20007f9e0ff */
[----:B------:R-:W-:Y:S01]  /*10800*/  IMAD.SHL.U32 R83, R0, 0x8, RZ ;  /* 0x0000000800537824 */ /* 0x000fe200078e00ff */
[----:B------:R-:W-:-:S02]  /*10810*/  IADD3 R53, P5, R14, 0xa000, RZ ;  /* 0x0000a0000e357810 */ /* 0x000fc40007fbe0ff */
[C---:B------:R-:W-:Y:S01]  /*10820*/  LOP3.LUT R5, R14.reuse, 0x380, RZ, 0xc0, !PT ;  /* 0x000003800e057812 */ /* 0x040fe200078ec0ff */
[----:B------:R-:W-:Y:S01]  /*10830*/  IMAD.MOV.U32 R77, RZ, RZ, R80 ;  /* 0x000000ffff4d7224 */ /* 0x000fe200078e0050 */
[----:B------:R-:W-:Y:S01]  /*10840*/  IADD3 R57, P6, R14, 0xb000, RZ ;  /* 0x0000b0000e397810 */ /* 0x000fe20007fde0ff */
[----:B------:R-:W-:Y:S01]  /*10850*/  UIMAD UR4, UR4, UR12, URZ ;  /* 0x0000000c040472a4 */ /* 0x000fe2000f8e023f */
[----:B------:R-:W-:Y:S01]  /*10860*/  SEL R21, RZ, 0xffffffff, P1 ;  /* 0xffffffffff157807 */ /* 0x000fe20000800000 */
[----:B0-----:R-:W-:Y:S01]  /*10870*/  @P2 IMAD.HI.U32 R0, R80, R79, RZ ;  /* 0x0000004f50002227 */ /* 0x001fe200078e00ff */
[----:B------:R-:W-:Y:S01]  /*10880*/  LOP3.LUT R48, R49, 0x380, RZ, 0xc0, !PT ;  /* 0x0000038031307812 */ /* 0x000fe200078ec0ff */
[----:B------:R-:W5:Y:S01]  /*10890*/  LD.E.128 R24, desc[UR54][R24.64] ;  /* 0x0000003618187980 */ /* 0x000f62000c101d00 */
[----:B------:R-:W-:Y:S02]  /*108a0*/  LOP3.LUT R52, R53, 0x380, RZ, 0xc0, !PT ;  /* 0x0000038035347812 */ /* 0x000fe400078ec0ff */
[----:B------:R-:W-:Y:S01]  /*108b0*/  LOP3.LUT R56, R57, 0x380, RZ, 0xc0, !PT ;  /* 0x0000038039387812 */ /* 0x000fe200078ec0ff */
[----:B------:R-:W-:Y:S01]  /*108c0*/  UIMAD UR4, UR9, UR13, UR4 ;  /* 0x0000000d090472a4 */ /* 0x000fe2000f8e0204 */
[----:B------:R-:W-:Y:S01]  /*108d0*/  IMAD.SHL.U32 R21, R21, 0x4, RZ ;  /* 0x0000000415157824 */ /* 0x000fe200078e00ff */
[----:B------:R-:W-:Y:S01]  /*108e0*/  UIMAD.WIDE.U32 UR10, UR9, UR12, UR10 ;  /* 0x0000000c090a72a5 */ /* 0x000fe2000f8e000a */
[----:B-1----:R-:W-:Y:S01]  /*108f0*/  @P2 SHF.R.U32.HI R77, RZ, R81, R0 ;  /* 0x00000051ff4d2219 */ /* 0x002fe20000011600 */
[----:B------:R-:W5:Y:S01]  /*10900*/  LD.E.128 R28, desc[UR54][R28.64] ;  /* 0x000000361c1c7980 */ /* 0x000f62000c101d00 */
[----:B------:R-:W-:-:S02]  /*10910*/  SHF.R.U64 R48, R48, 0x3, RZ ;  /* 0x0000000330307819 */ /* 0x000fc400000012ff */
[----:B------:R-:W-:Y:S01]  /*10920*/  SHF.R.U64 R52, R52, 0x3, RZ ;  /* 0x0000000334347819 */ /* 0x000fe200000012ff */
[----:B------:R-:W5:Y:S01]  /*10930*/  LD.E.128 R72, desc[UR54][R72.64] ;  /* 0x0000003648487980 */ /* 0x000f62000c101d00 */
[----:B------:R-:W-:Y:S02]  /*10940*/  SHF.R.U64 R56, R56, 0x3, RZ ;  /* 0x0000000338387819 */ /* 0x000fe400000012ff */
[----:B------:R-:W-:Y:S01]  /*10950*/  SHF.R.U64 R5, R5, 0x3, RZ ;  /* 0x0000000305057819 */ /* 0x000fe200000012ff */
[----:B------:R-:W-:Y:S01]  /*10960*/  UIADD3 UR4, UR11, UR4, URZ ;  /* 0x000000040b047290 */ /* 0x000fe2000fffe03f */
[----:B------:R-:W-:Y:S01]  /*10970*/  ISETP.GE.AND P0, PT, R89, UR14, PT ;  /* 0x0000000e59007c0c */ /* 0x000fe2000bf06270 */
[--C-:B------:R-:W-:Y:S01]  /*10980*/  IMAD.MOV R79, RZ, RZ, -R77.reuse ;  /* 0x000000ffff4f7224 */ /* 0x100fe200078e0a4d */
[----:B------:R-:W-:Y:S02]  /*10990*/  SHF.R.S32.HI R78, RZ, 0x1f, R77 ;  /* 0x0000001fff4e7819 */ /* 0x000fe4000001144d */
        /* <DEDUP_REMOVED lines=9> */
[----:B------:R-:W-:Y:S01]  /*10a30*/  IMAD.U32 R20, RZ, RZ, UR10 ;  /* 0x0000000aff147e24 */ /* 0x000fe2000f8e00ff */
[----:B------:R-:W-:Y:S01]  /*10a40*/  SEL R0, RZ, 0xffffffff, P0 ;  /* 0xffffffffff007807 */ /* 0x000fe20000000000 */
[----:B------:R-:W-:Y:S01]  /*10a50*/  IMAD.U32 R21, RZ, RZ, UR11 ;  /* 0x0000000bff157e24 */ /* 0x000fe2000f8e00ff */
[----:B------:R-:W-:Y:S01]  /*10a60*/  ULDC.64 UR10, c[0x0][0xae0] ;  /* 0x0002b800000a7ab9 */ /* 0x000fe20000000a00 */
[----:B------:R-:W-:Y:S01]  /*10a70*/  IMAD.U32 R21, RZ, RZ, UR4 ;  /* 0x00000004ff157e24 */ /* 0x000fe2000f8e00ff */
[----:B------:R-:W-:Y:S01]  /*10a80*/  ISETP.GE.AND P0, PT, R99, UR14, PT ;  /* 0x0000000e63007c0c */ /* 0x000fe2000bf06270 */
[----:B------:R-:W-:-:S02]  /*10a90*/  IMAD R78, R78, UR10, RZ ;  /* 0x0000000a4e4e7c24 */ /* 0x000fc4000f8e02ff */
[----:B------:R-:W-:Y:S01]  /*10aa0*/  IMAD R79, R82, R79, R80 ;  /* 0x0000004f524f7224 */ /* 0x000fe200078e0250 */
[----:B------:R-:W-:Y:S01]  /*10ab0*/  LOP3.LUT R76, R83, 0x8, R76, 0xe2, !PT ;  /* 0x00000008534c7812 */ /* 0x000fe200078ee24c */
[----:B------:R-:W5:Y:S01]  /*10ac0*/  LD.E.128 R4, desc[UR54][R4.64] ;  /* 0x0000003604047980 */ /* 0x000f62000c101d00 */
[----:B------:R-:W-:Y:S01]  /*10ad0*/  IMAD.SHL.U32 R83, R0, 0x10, RZ ;  /* 0x0000001000537824 */ /* 0x000fe200078e00ff */
[----:B------:R-:W-:Y:S01]  /*10ae0*/  SEL R0, RZ, 0xffffffff, P0 ;  /* 0xffffffffff007807 */ /* 0x000fe20000000000 */
[C---:B------:R-:W-:Y:S01]  /*10af0*/  IMAD R81, R77.reuse, UR11, R78 ;  /* 0x0000000b4d517c24 */ /* 0x040fe2000f8e024e */
[----:B------:R-:W5:Y:S01]  /*10b00*/  LD.E.128 R12, desc[UR54][R12.64] ;  /* 0x000000360c0c7980 */ /* 0x000f62000c101d00 */
[----:B------:R-:W-:Y:S01]  /*10b10*/  IMAD.WIDE.U32 R20, R77, UR10, R20 ;  /* 0x0000000a4d147c25 */ /* 0x000fe2000f8e0014 */
[----:B------:R-:W-:Y:S01]  /*10b20*/  SHF.R.S32.HI R77, RZ, 0x1f, R79 ;  /* 0x0000001fff4d7819 */ /* 0x000fe2000001144f */
[----:B------:R-:W-:Y:S01]  /*10b30*/  ULDC.64 UR10, c[0x0][0xad8] ;  /* 0x0002b600000a7ab9 */ /* 0x000fe20000000a00 */
[----:B------:R-:W5:Y:S01]  /*10b40*/  LD.E.128 R48, desc[UR54][R48.64] ;  /* 0x0000003630307980 */ /* 0x000f62000c101d00 */
[----:B------:R-:W-:-:S03]  /*10b50*/  VIADD R95, R19, 0x180 ;  /* 0x00000180135f7836 */ /* 0x000fc60000000000 */
[----:B------:R-:W5:Y:S04]  /*10b60*/  LD.E.128 R52, desc[UR54][R52.64] ;  /* 0x0000003634347980 */ /* 0x000f68000c101d00 */
[----:B------:R-:W5:Y:S01]  /*10b70*/  LD.E.128 R56, desc[UR54][R56.64] ;  /* 0x0000003638387980 */ /* 0x000f62000c101d00 */
[----:B------:R-:W-:Y:S01]  /*10b80*/  @!PT LDS RZ, [RZ] ;  /* 0x00000000fffff984 */ /* 0x000fe20000000800 */
[----:B------:R-:W-:Y:S01]  /*10b90*/  @!PT LDS RZ, [RZ] ;  /* 0x00000000fffff984 */ /* 0x000fe20000000800 */
[----:B------:R-:W-:Y:S01]  /*10ba0*/  @!PT LDS RZ, [RZ] ;  /* 0x00000000fffff984 */ /* 0x000fe20000000800 */
[----:B------:R-:W-:Y:S01]  /*10bb0*/  @!PT LDS RZ, [RZ] ;  /* 0x00000000fffff984 */ /* 0x000fe20000000800 */
[----:B------:R0:W-:Y:S06]  /*10bc0*/  MEMBAR.ALL.CTA ;  /* 0x0000000000007992 */ /* 0x0001ec0000008000 */
[----:B0-----:R-:W0:Y:S01]  /*10bd0*/  FENCE.VIEW.ASYNC.S ;  /* 0x00000000000073c6 */ /* 0x001e220000000000 */
[----:B------:R-:W-:Y:S01]  /*10be0*/  LOP3.LUT R76, R83, 0x10, R76, 0xe2, !PT ;  /* 0x00000010534c7812 */ /* 0x000fe200078ee24c */
[----:B------:R-:W-:Y:S01]  /*10bf0*/  IMAD.SHL.U32 R83, R0, 0x20, RZ ;  /* 0x0000002000537824 */ /* 0x000fe200078e00ff */
[----:B------:R-:W-:Y:S01]  /*10c00*/  ISETP.GE.AND P0, PT, R95, UR14, PT ;  /* 0x0000000e5f007c0c */ /* 0x000fe2000bf06270 */
[----:B------:R-:W-:-:S02]  /*10c10*/  IMAD.IADD R21, R21, 0x1, R81 ;  /* 0x0000000115157824 */ /* 0x000fc400078e0251 */
[----:B------:R-:W-:Y:S02]  /*10c20*/  IMAD R0, R77, UR10, RZ ;  /* 0x0000000a4d007c24 */ /* 0x000fe4000f8e02ff */
[----:B------:R-:W-:Y:S02]  /*10c30*/  VIADD R92, R219, UR45 ;  /* 0x0000002ddb5c7c36 */ /* 0x000fe40008000000 */
[----:B------:R-:W-:Y:S02]  /*10c40*/  IMAD R93, R82, UR8, RZ ;  /* 0x00000008525d7c24 */ /* 0x000fe4000f8e02ff */
[----:B------:R-:W-:Y:S01]  /*10c50*/  VIADD R97, R19, 0x1c0 ;  /* 0x000001c013617836 */ /* 0x000fe20000000000 */
[----:B------:R-:W-:Y:S01]  /*10c60*/  UIADD3 UR4, UR41, 0x28c20, URZ ;  /* 0x00028c2029047890 */ /* 0x000fe2000fffe03f */
[C---:B------:R-:W-:Y:S01]  /*10c70*/  IMAD R81, R79.reuse, UR11, R0 ;  /* 0x0000000b4f517c24 */ /* 0x040fe2000f8e0200 */
[----:B------:R-:W-:Y:S01]  /*10c80*/  SEL R77, RZ, 0x40, P0 ;  /* 0x00000040ff4d7807 */ /* 0x000fe20000000000 */
[----:B------:R-:W-:Y:S01]  /*10c90*/  IMAD.WIDE.U32 R20, R79, UR10, R20 ;  /* 0x0000000a4f147c25 */ /* 0x000fe2000f8e0014 */
[----:B------:R-:W-:Y:S01]  /*10ca0*/  ISETP.GE.AND P0, PT, R92, R93, PT ;  /* 0x0000005d5c00720c */ /* 0x000fe20003f06270 */
[----:B------:R-:W-:Y:S01]  /*10cb0*/  ULDC.64 UR10, c[0x0][0xa80] ;  /* 0x0002a000000a7ab9 */ /* 0x000fe20000000a00 */
[----:B------:R-:W-:Y:S01]  /*10cc0*/  ISETP.GE.AND P1, PT, R97, UR14, PT ;  /* 0x0000000e61007c0c */ /* 0x000fe2000bf26270 */
[----:B------:R-:W-:Y:S01]  /*10cd0*/  IMAD.IADD R79, R21, 0x1, R81 ;  /* 0x00000001154f7824 */ /* 0x000fe200078e0251 */
[----:B------:R-:W-:Y:S01]  /*10ce0*/  LOP3.LUT R76, R83, 0x20, R76, 0xe2, !PT ;  /* 0x00000020534c7812 */ /* 0x000fe200078ee24c */
[----:B------:R-:W-:Y:S01]  /*10cf0*/  UPRMT UR4, URZ, 0x654, UR4 ;  /* 0x000006543f047896 */ /* 0x000fe20008000004 */
[----:B------:R-:W-:-:S02]  /*10d00*/  LEA R88, P2, R20, UR10, 0x1 ;  /* 0x0000000a14587c11 */ /* 0x000fc4000f8408ff */
[----:B------:R-:W-:Y:S02]  /*10d10*/  SEL R21, RZ, 0x80, P1 ;  /* 0x00000080ff157807 */ /* 0x000fe40000800000 */
[----:B------:R-:W-:Y:S02]  /*10d20*/  LOP3.LUT R0, R76, R77, RZ, 0xfc, !PT ;  /* 0x0000004d4c007212 */ /* 0x000fe400078efcff */
[----:B------:R-:W-:Y:S01]  /*10d30*/  LEA.HI.X R90, R20, UR11, R79, 0x1, P2 ;  /* 0x0000000b145a7c11 */ /* 0x000fe200090f0c4f */
[----:B------:R-:W-:Y:S01]  /*10d40*/  BSSY B1, `(.L_x_5533) ;  /* 0x000002c000017945 */ /* 0x000fe20003800000 */
[----:B------:R-:W-:Y:S01]  /*10d50*/  LOP3.LUT R86, R0, R21, RZ, 0xfc, !PT ;  /* 0x0000001500567212 */ /* 0x000fe200078efcff */
[----:B0-----:R-:W-:Y:S01]  /*10d60*/  SYNCS.ARRIVE.TRANS64.RED.A1T0 RZ, [UR4], RZ ;  /* 0x000000ffffff79a7 */ /* 0x001fe20008100404 */
[----:B------:R0:W1:Y:S04]  /*10d70*/  SHFL.IDX PT, R20, R88, RZ, 0x181f ;  /* 0x00181fff58147589 */ /* 0x00006800000e0000 */
[----:B------:R0:W2:Y:S01]  /*10d80*/  SHFL.IDX PT, R21, R90, RZ, 0x181f ;  /* 0x00181fff5a157589 */ /* 0x0000a200000e0000 */
[----:B------:R-:W-:Y:S05]  /*10d90*/  @P0 BRA `(.L_x_5534) ;  /* 0x0000000000980947 */ /* 0x000fea0003800000 */
[----:B------:R-:W-:Y:S02]  /*10da0*/  ISETP.GE.AND P1, PT, R91, UR14, PT ;  /* 0x0000000e5b007c0c */ /* 0x000fe4000bf26270 */
[----:B------:R-:W-:Y:S02]  /*10db0*/  ISETP.GE.AND P0, PT, R19, UR14, PT ;  /* 0x0000000e13007c0c */ /* 0x000fe4000bf06270 */
[----:B------:R-:W-:Y:S02]  /*10dc0*/  ISETP.GE.AND P4, PT, R87, UR14, PT ;  /* 0x0000000e57007c0c */ /* 0x000fe4000bf86270 */
[----:B------:R-:W-:Y:S02]  /*10dd0*/  SHF.R.S32.HI R77, RZ, 0x1f, R91 ;  /* 0x0000001fff4d7819 */ /* 0x000fe4000001145b */
[----:B------:R-:W-:Y:S02]  /*10de0*/  ISETP.GE.AND P3, PT, R3, UR14, PT ;  /* 0x0000000e03007c0c */ /* 0x000fe4000bf66270 */
[----:B------:R-:W-:-:S02]  /*10df0*/  SHF.R.S32.HI R81, RZ, 0x1f, R87 ;  /* 0x0000001fff517819 */ /* 0x000fc40000011457 */
[----:B------:R-:W-:Y:S02]  /*10e00*/  SHF.R.S32.HI R83, RZ, 0x1f, R3 ;  /* 0x0000001fff537819 */ /* 0x000fe40000011403 */
[-C--:B-1----:R-:W-:Y:S01]  /*10e10*/  @!P1 LEA R76, P2, R91, R20.reuse, 0x1 ;  /* 0x000000145b4c9211 */ /* 0x082fe200078408ff */
[----:B--2---:R-:W-:Y:S01]  /*10e20*/  @!P0 IMAD.WIDE R78, R19, 0x2, R20 ;  /* 0x00000002134e8825 */ /* 0x004fe200078e0214 */
[----:B------:R-:W-:Y:S02]  /*10e30*/  SHF.R.S32.HI R85, RZ, 0x1f, R89 ;  /* 0x0000001fff557819 */ /* 0x000fe40000011459 */
[----:B------:R-:W-:Y:S02]  /*10e40*/  @!P1 LEA.HI.X R77, R91, R21, R77, 0x1, P2 ;  /* 0x000000155b4d9211 */ /* 0x000fe400010f0c4d */
[----:B------:R-:W-:Y:S01]  /*10e50*/  ISETP.GE.AND P2, PT, R89, UR14, PT ;  /* 0x0000000e59007c0c */ /* 0x000fe2000bf46270 */
[----:B-----5:R1:W-:Y:S01]  /*10e60*/  @!P0 ST.E.128 desc[UR54][R78.64], R4 ;  /* 0x000000044e008985 */ /* 0x0203e2000c101d36 */
[----:B------:R-:W-:-:S02]  /*10e70*/  @!P4 LEA R80, P5, R87, R20, 0x1 ;  /* 0x000000145750c211 */ /* 0x000fc400078a08ff */
[----:B------:R-:W-:Y:S01]  /*10e80*/  LOP3.LUT P0, RZ, R0, 0x40, RZ, 0xc0, !PT ;  /* 0x0000004000ff7812 */ /* 0x000fe2000780c0ff */
[----:B------:R2:W-:Y:S01]  /*10e90*/  @!P1 ST.E.128 desc[UR54][R76.64], R12 ;  /* 0x0000000c4c009985 */ /* 0x0005e2000c101d36 */
[----:B------:R-:W-:Y:S02]  /*10ea0*/  ISETP.GE.AND P1, PT, R99, UR14, PT ;  /* 0x0000000e63007c0c */ /* 0x000fe4000bf26270 */
[-C--:B------:R-:W-:Y:S02]  /*10eb0*/  @!P3 LEA R82, P6, R3, R20.reuse, 0x1 ;  /* 0x000000140352b211 */ /* 0x080fe400078c08ff */
[-C--:B------:R-:W-:Y:S02]  /*10ec0*/  @!P4 LEA.HI.X R81, R87, R21.reuse, R81, 0x1, P5 ;  /* 0x000000155751c211 */ /* 0x080fe400028f0c51 */
[----:B------:R-:W-:Y:S02]  /*10ed0*/  @!P3 LEA.HI.X R83, R3, R21, R83, 0x1, P6 ;  /* 0x000000150353b211 */ /* 0x000fe400030f0c53 */
[----:B------:R-:W-:Y:S01]  /*10ee0*/  @!P2 LEA R84, P5, R89, R20, 0x1 ;  /* 0x000000145954a211 */ /* 0x000fe200078a08ff */
[----:B------:R3:W-:Y:S01]  /*10ef0*/  @!P4 ST.E.128 desc[UR54][R80.64], R28 ;  /* 0x0000001c5000c985 */ /* 0x0007e2000c101d36 */
[----:B------:R-:W-:-:S02]  /*10f00*/  LOP3.LUT P6, RZ, R86, 0x80, RZ, 0xc0, !PT ;  /* 0x0000008056ff7812 */ /* 0x000fc400078cc0ff */
[-C--:B------:R-:W-:Y:S01]  /*10f10*/  @!P2 LEA.HI.X R85, R89, R21.reuse, R85, 0x1, P5 ;  /* 0x000000155955a211 */ /* 0x080fe200028f0c55 */
[----:B------:R3:W-:Y:S01]  /*10f20*/  @!P3 ST.E.128 desc[UR54][R82.64], R36 ;  /* 0x000000245200b985 */ /* 0x0007e2000c101d36 */
[----:B-1----:R-:W-:Y:S02]  /*10f30*/  SHF.R.S32.HI R5, RZ, 0x1f, R99 ;  /* 0x0000001fff057819 */ /* 0x002fe40000011463 */
[CC--:B------:R-:W-:Y:S01]  /*10f40*/  @!P1 LEA R4, P5, R99.reuse, R20.reuse, 0x1 ;  /* 0x0000001463049211 */ /* 0x0c0fe200078a08ff */
[----:B------:R3:W-:Y:S01]  /*10f50*/  @!P2 ST.E.128 desc[UR54][R84.64], R44 ;  /* 0x0000002c5400a985 */ /* 0x0007e2000c101d36 */
[----:B------:R-:W-:Y:S02]  /*10f60*/  SHF.R.S32.HI R7, RZ, 0x1f, R95 ;  /* 0x0000001fff077819 */ /* 0x000fe4000001145f */
[----:B------:R-:W-:Y:S02]  /*10f70*/  @!P1 LEA.HI.X R5, R99, R21, R5, 0x1, P5 ;  /* 0x0000001563059211 */ /* 0x000fe400028f0c05 */
[----:B------:R-:W-:-:S02]  /*10f80*/  @P0 LEA R6, P5, R95, R20, 0x1 ;  /* 0x000000145f060211 */ /* 0x000fc400078a08ff */
[----:B--2---:R-:W-:Y:S01]  /*10f90*/  SHF.R.S32.HI R13, RZ, 0x1f, R97 ;  /* 0x0000001fff0d7819 */ /* 0x004fe20000011461 */
[----:B------:R3:W-:Y:S01]  /*10fa0*/  @!P1 ST.E.128 desc[UR54][R4.64], R52 ;  /* 0x0000003404009985 */ /* 0x0007e2000c101d36 */
[----:B------:R-:W-:Y:S02]  /*10fb0*/  @P0 LEA.HI.X R7, R95, R21, R7, 0x1, P5 ;  /* 0x000000155f070211 */ /* 0x000fe400028f0c07 */
[----:B------:R-:W-:-:S03]  /*10fc0*/  @P6 LEA R12, P5, R97, R20, 0x1 ;  /* 0x00000014610c6211 */ /* 0x000fc600078a08ff */
[----:B------:R3:W-:Y:S01]  /*10fd0*/  @P0 ST.E.128 desc[UR54][R6.64], R60 ;  /* 0x0000003c06000985 */ /* 0x0007e2000c101d36 */
[----:B------:R-:W-:-:S05]  /*10fe0*/  @P6 LEA.HI.X R13, R97, R21, R13, 0x1, P5 ;  /* 0x00000015610d6211 */ /* 0x000fca00028f0c0d */
[----:B------:R3:W-:Y:S04]  /*10ff0*/  @P6 ST.E.128 desc[UR54][R12.64], R68 ;  /* 0x000000440c006985 */ /* 0x0007e8000c101d36 */
.L_x_5534:
[----:B------:R-:W-:Y:S05]  /*11000*/  BSYNC B1 ;  /* 0x0000000000017941 */ /* 0x000fea0003800000 */
.L_x_5533:
        /* <DEDUP_REMOVED lines=9> */
[----:B------:R-:W-:Y:S02]  /*110a0*/  SHF.R.S32.HI R7, RZ, 0x1f, R91 ;  /* 0x0000001fff077819 */ /* 0x000fe4000001145b */
[----:B------:R-:W-:-:S02]  /*110b0*/  ISETP.GE.AND P3, PT, R89, UR14, PT ;  /* 0x0000000e59007c0c */ /* 0x000fc4000bf66270 */
[----:B------:R-:W-:Y:S02]  /*110c0*/  SHF.R.S32.HI R15, RZ, 0x1f, R87 ;  /* 0x0000001fff0f7819 */ /* 0x000fe40000011457 */
[-C--:B0-----:R-:W-:Y:S01]  /*110d0*/  @!P0 LEA R6, P4, R91, R4.reuse, 0x1 ;  /* 0x000000045b068211 */ /* 0x081fe200078808ff */
[----:B----4-:R-:W-:Y:S01]  /*110e0*/  @!P5 IMAD.WIDE R12, R19, 0x2, R4 ;  /* 0x00000002130cd825 */ /* 0x010fe200078e0204 */
[----:B--2---:R-:W-:Y:S02]  /*110f0*/  SHF.R.S32.HI R21, RZ, 0x1f, R3 ;  /* 0x0000001fff157819 */ /* 0x004fe40000011403 */
[----:B------:R-:W-:Y:S02]  /*11100*/  @!P0 LEA.HI.X R7, R91, R5, R7, 0x1, P4 ;  /* 0x000000055b078211 */ /* 0x000fe400020f0c07 */
[----:B------:R-:W-:Y:S01]  /*11110*/  ISETP.GE.AND P4, PT, R99, UR14, PT ;  /* 0x0000000e63007c0c */ /* 0x000fe2000bf86270 */
[----:B------:R0:W-:Y:S01]  /*11120*/  @!P5 ST.E.128 desc[UR54][R12.64], R8 ;  /* 0x000000080c00d985 */ /* 0x0001e2000c101d36 */
[----:B------:R-:W-:-:S02]  /*11130*/  @!P1 LEA R14, P6, R87, R4, 0x1 ;  /* 0x00000004570e9211 */ /* 0x000fc400078c08ff */
[-C--:B-1----:R-:W-:Y:S01]  /*11140*/  @!P2 LEA R20, P5, R3, R4.reuse, 0x1 ;  /* 0x000000040314a211 */ /* 0x082fe200078a08ff */
[----:B------:R1:W-:Y:S01]  /*11150*/  @!P0 ST.E.128 desc[UR54][R6.64], R24 ;  /* 0x0000001806008985 */ /* 0x0003e2000c101d36 */
[-C--:B------:R-:W-:Y:S02]  /*11160*/  @!P1 LEA.HI.X R15, R87, R5.reuse, R15, 0x1, P6 ;  /* 0x00000005570f9211 */ /* 0x080fe400030f0c0f */
[----:B------:R-:W-:Y:S02]  /*11170*/  LOP3.LUT P6, RZ, R0, 0x40, RZ, 0xc0, !PT ;  /* 0x0000004000ff7812 */ /* 0x000fe400078cc0ff */
[----:B------:R-:W-:Y:S01]  /*11180*/  @!P2 LEA.HI.X R21, R3, R5, R21, 0x1, P5 ;  /* 0x000000050315a211 */ /* 0x000fe200028f0c15 */
[----:B------:R1:W-:Y:S01]  /*11190*/  @!P1 ST.E.128 desc[UR54][R14.64], R32 ;  /* 0x000000200e009985 */ /* 0x0003e2000c101d36 */
[----:B------:R-:W-:Y:S02]  /*111a0*/  SHF.R.S32.HI R0, RZ, 0x1f, R89 ;  /* 0x0000001fff007819 */ /* 0x000fe40000011459 */
[----:B------:R-:W-:Y:S01]  /*111b0*/  @!P3 LEA R28, P5, R89, R4, 0x1 ;  /* 0x00000004591cb211 */ /* 0x000fe200078a08ff */
[----:B------:R1:W-:Y:S01]  /*111c0*/  @!P2 ST.E.128 desc[UR54][R20.64], R40 ;  /* 0x000000281400a985 */ /* 0x0003e2000c101d36 */
[----:B------:R-:W-:-:S02]  /*111d0*/  LOP3.LUT P0, RZ, R86, 0x80, RZ, 0xc0, !PT ;  /* 0x0000008056ff7812 */ /* 0x000fc4000780c0ff */
[-C--:B------:R-:W-:Y:S02]  /*111e0*/  @!P3 LEA.HI.X R29, R89, R5.reuse, R0, 0x1, P5 ;  /* 0x00000005591db211 */ /* 0x080fe400028f0c00 */
[----:B------:R-:W-:Y:S02]  /*111f0*/  SHF.R.S32.HI R0, RZ, 0x1f, R99 ;  /* 0x0000001fff007819 */ /* 0x000fe40000011463 */
[C---:B0-----:R-:W-:Y:S01]  /*11200*/  @!P4 LEA R8, P5, R99.reuse, R4, 0x1 ;  /* 0x000000046308c211 */ /* 0x041fe200078a08ff */
[----:B------:R1:W-:Y:S03]  /*11210*/  @!P3 ST.E.128 desc[UR54][R28.64], R48 ;  /* 0x000000301c00b985 */ /* 0x0003e6000c101d36 */
[----:B------:R-:W-:Y:S02]  /*11220*/  @!P4 LEA.HI.X R9, R99, R5, R0, 0x1, P5 ;  /* 0x000000056309c211 */ /* 0x000fe400028f0c00 */
[----:B------:R-:W-:-:S02]  /*11230*/  SHF.R.S32.HI R0, RZ, 0x1f, R95 ;  /* 0x0000001fff007819 */ /* 0x000fc4000001145f */
[C---:B------:R-:W-:Y:S01]  /*11240*/  @P6 LEA R10, P5, R95.reuse, R4, 0x1 ;  /* 0x000000045f0a6211 */ /* 0x040fe200078a08ff */
[----:B------:R1:W-:Y:S03]  /*11250*/  @!P4 ST.E.128 desc[UR54][R8.64], R56 ;  /* 0x000000380800c985 */ /* 0x0003e6000c101d36 */
[----:B------:R-:W-:-:S05]  /*11260*/  @P6 LEA.HI.X R11, R95, R5, R0, 0x1, P5 ;  /* 0x000000055f0b6211 */ /* 0x000fca00028f0c00 */
[----:B------:R1:W-:Y:S01]  /*11270*/  @P6 ST.E.128 desc[UR54][R10.64], R64 ;  /* 0x000000400a006985 */ /* 0x0003e2000c101d36 */
[----:B------:R-:W-:Y:S05]  /*11280*/  @!P0 BRA `(.L_x_5535) ;  /* 0x0000002400788947 */ /* 0x000fea0003800000 */
[----:B------:R-:W-:Y:S02]  /*11290*/  LEA R4, P0, R97, R4, 0x1 ;  /* 0x0000000461047211 */ /* 0x000fe400078008ff */
[----:B------:R-:W-:-:S04]  /*112a0*/  SHF.R.S32.HI R0, RZ, 0x1f, R97 ;  /* 0x0000001fff007819 */ /* 0x000fc80000011461 */
[----:B------:R-:W-:-:S05]  /*112b0*/  LEA.HI.X R5, R97, R5, R0, 0x1, P0 ;  /* 0x0000000561057211 */ /* 0x000fca00000f0c00 */
[----:B------:R0:W-:Y:S01]  /*112c0*/  ST.E.128 desc[UR54][R4.64], R72 ;  /* 0x0000004804007985 */ /* 0x0001e2000c101d36 */
[----:B------:R-:W-:Y:S05]  /*112d0*/  BRA `(.L_x_5535) ;  /* 0x0000002400647947 */ /* 0x000fea0003800000 */
.L_x_5532:
[----:B------:R-:W-:Y:S01]  /*112e0*/  ULDC.64 UR12, c[0x0][0xb08] ;  /* 0x0002c200000c7ab9 */ /* 0x000fe20000000a00 */
[----:B------:R-:W-:Y:S01]  /*112f0*/  ULDC UR14, c[0x0][0xbe8] ;  /* 0x0002fa00000e7ab9 */ /* 0x000fe20000000800 */
[----:B------:R-:W-:Y:S01]  /*11300*/  UIMAD UR18, UR18, UR12, URZ ;  /* 0x0000000c121272a4 */ /* 0x000fe2000f8e023f */
[----:B0-----:R-:W-:Y:S01]  /*11310*/  VIADD R6, R186, UR45 ;  /* 0x0000002dba067c36 */ /* 0x001fe20008000000 */
[----:B------:R-:W-:Y:S01]  /*11320*/  UIMAD.WIDE.U32 UR10, UR4, UR12, URZ ;  /* 0x0000000c040a72a5 */ /* 0x000fe2000f8e003f */
[----:B------:R-:W-:Y:S01]  /*11330*/  BSSY B1, `(.L_x_5536) ;  /* 0x00000cc000017945 */ /* 0x000fe20003800000 */
[----:B------:R-:W-:Y:S01]  /*11340*/  UIMAD UR18, UR4, UR13, UR18 ;  /* 0x0000000d041272a4 */ /* 0x000fe2000f8e0212 */
[----:B------:R-:W-:Y:S01]  /*11350*/  IMAD.MOV.U32 R3, RZ, RZ, R6 ;  /* 0x000000ffff037224 */ /* 0x000fe200078e0006 */
        /* <DEDUP_REMOVED lines=23> */
[----:B------:R-:W-:Y:S01]  /*114d0*/  @P0 IMAD.HI.U32 R0, R6, UR9, RZ ;  /* 0x0000000906000c27 */ /* 0x000fe2000f8e00ff */
[----:B------:R-:W-:Y:S01]  /*114e0*/  ULDC.64 UR12, c[0x0][0xb48] ;  /* 0x0002d200000c7ab9 */ /* 0x000fe20000000a00 */
[----:B------:R-:W-:Y:S01]  /*114f0*/  @UP0 ULDC UR4, c[0x0][0xbf0] ;  /* 0x0002fc0000040ab9 */ /* 0x000fe20000000800 */
[----:B------:R-:W-:Y:S01]  /*11500*/  UIMAD.WIDE.U32 UR10, UR42, UR12, UR10 ;  /* 0x0000000c2a0a72a5 */ /* 0x000fe2000f8e000a */
[----:B------:R-:W-:-:S02]  /*11510*/  SHF.R.S32.HI R160, RZ, 0x1f, R205 ;  /* 0x0000001fffa07819 */ /* 0x000fc400000114cd */
[----:B------:R-:W-:Y:S01]  /*11520*/  @P0 SHF.R.U32.HI R3, RZ, UR4, R0 ;  /* 0x00000004ff030c19 */ /* 0x000fe20008011600 */
[----:B------:R-:W-:Y:S01]  /*11530*/  UIMAD UR42, UR42, UR13, UR11 ;  /* 0x0000000d2a2a72a4 */ /* 0x000fe2000f8e020b */
[----:B------:R-:W-:Y:S01]  /*11540*/  SHF.R.S32.HI R161, RZ, 0x1f, R206 ;  /* 0x0000001fffa17819 */ /* 0x000fe200000114ce */
[----:B------:R-:W-:Y:S01]  /*11550*/  IMAD.U32 R5, RZ, RZ, UR11 ;  /* 0x0000000bff057e24 */ /* 0x000fe2000f8e00ff */
[--C-:B------:R-:W-:Y:S01]  /*11560*/  SHF.R.S32.HI R0, RZ, 0x1f, R3.reuse ;  /* 0x0000001fff007819 */ /* 0x100fe20000011403 */
[----:B------:R-:W-:Y:S01]  /*11570*/  IMAD.MOV R7, RZ, RZ, -R3 ;  /* 0x000000ffff077224 */ /* 0x000fe200078e0a03 */
[----:B------:R-:W-:Y:S01]  /*11580*/  ULDC.64 UR12, c[0x0][0xb30] ;  /* 0x0002cc00000c7ab9 */ /* 0x000fe20000000a00 */
[----:B------:R-:W-:Y:S01]  /*11590*/  IMAD.U32 R4, RZ, RZ, UR10 ;  /* 0x0000000aff047e24 */ /* 0x000fe2000f8e00ff */
[----:B------:R-:W-:Y:S01]  /*115a0*/  ULDC.64 UR10, c[0x0][0xb28] ;  /* 0x0002ca00000a7ab9 */ /* 0x000fe20000000a00 */
[----:B------:R-:W-:Y:S01]  /*115b0*/  IMAD R0, R0, UR12, RZ ;  /* 0x0000000c00007c24 */ /* 0x000fe2000f8e02ff */
[----:B------:R-:W-:Y:S01]  /*115c0*/  UIADD3 UR4, UR41, 0x28c20, URZ ;  /* 0x00028c2029047890 */ /* 0x000fe2000fffe03f */
[----:B------:R-:W-:Y:S01]  /*115d0*/  IMAD R7, R7, UR14, R6 ;  /* 0x0000000e07077c24 */ /* 0x000fe2000f8e0206 */
[----:B------:R-:W-:Y:S01]  /*115e0*/  SHF.R.S32.HI R162, RZ, 0x1f, R207 ;  /* 0x0000001fffa27819 */ /* 0x000fe200000114cf */
[----:B------:R-:W-:Y:S01]  /*115f0*/  IMAD R9, R3, UR13, R0 ;  /* 0x0000000d03097c24 */ /* 0x000fe2000f8e0200 */
[----:B------:R-:W-:Y:S01]  /*11600*/  UPRMT UR4, URZ, 0x654, UR4 ;  /* 0x000006543f047896 */ /* 0x000fe20008000004 */
[----:B------:R-:W-:Y:S01]  /*11610*/  IMAD.U32 R5, RZ, RZ, UR42 ;  /* 0x0000002aff057e24 */ /* 0x000fe2000f8e00ff */
[----:B------:R-:W-:-:S02]  /*11620*/  SHF.R.S32.HI R0, RZ, 0x1f, R7 ;  /* 0x0000001fff007819 */ /* 0x000fc40000011407 */
[----:B------:R-:W-:Y:S01]  /*11630*/  SHF.R.S32.HI R163, RZ, 0x1f, R208 ;  /* 0x0000001fffa37819 */ /* 0x000fe200000114d0 */
[----:B------:R-:W-:Y:S01]  /*11640*/  IMAD.WIDE.U32 R4, R3, UR12, R4 ;  /* 0x0000000c03047c25 */ /* 0x000fe2000f8e0004 */
[----:B------:R-:W-:Y:S02]  /*11650*/  SHF.R.S32.HI R164, RZ, 0x1f, R209 ;  /* 0x0000001fffa47819 */ /* 0x000fe400000114d1 */
[----:B------:R-:W-:Y:S01]  /*11660*/  SHF.R.S32.HI R165, RZ, 0x1f, R210 ;  /* 0x0000001fffa57819 */ /* 0x000fe200000114d2 */
[----:B------:R-:W-:Y:S01]  /*11670*/  IMAD R0, R0, UR10, RZ ;  /* 0x0000000a00007c24 */ /* 0x000fe2000f8e02ff */
[----:B------:R-:W-:Y:S01]  /*11680*/  SYNCS.ARRIVE.TRANS64.RED.A1T0 RZ, [UR4], RZ ;  /* 0x000000ffffff79a7 */ /* 0x000fe20008100404 */
[----:B------:R-:W-:Y:S01]  /*11690*/  IMAD.IADD R5, R5, 0x1, R9 ;  /* 0x0000000105057824 */ /* 0x000fe200078e0209 */
[----:B------:R-:W-:Y:S01]  /*116a0*/  SHF.R.S32.HI R166, RZ, 0x1f, R211 ;  /* 0x0000001fffa67819 */ /* 0x000fe200000114d3 */
[----:B------:R-:W-:Y:S01]  /*116b0*/  IMAD R3, R7, UR11, R0 ;  /* 0x0000000b07037c24 */ /* 0x000fe2000f8e0200 */
[----:B------:R-:W-:Y:S01]  /*116c0*/  SHF.R.S32.HI R167, RZ, 0x1f, R212 ;  /* 0x0000001fffa77819 */ /* 0x000fe200000114d4 */
[----:B------:R-:W-:Y:S01]  /*116d0*/  VIADD R0, R17, UR45 ;  /* 0x0000002d11007c36 */ /* 0x000fe20008000000 */
[----:B------:R-:W-:Y:S01]  /*116e0*/  SHF.R.S32.HI R168, RZ, 0x1f, R213 ;  /* 0x0000001fffa87819 */ /* 0x000fe200000114d5 */
[----:B------:R-:W-:Y:S01]  /*116f0*/  IMAD.WIDE.U32 R4, R7, UR10, R4 ;  /* 0x0000000a07047c25 */ /* 0x000fe2000f8e0004 */
[----:B------:R-:W-:Y:S01]  /*11700*/  ULDC.64 UR10, c[0x0][0xb00] ;  /* 0x0002c000000a7ab9 */ /* 0x000fe20000000a00 */
[----:B------:R-:W-:-:S02]  /*11710*/  SHF.R.S32.HI R169, RZ, 0x1f, R214 ;  /* 0x0000001fffa97819 */ /* 0x000fc400000114d6 */
[----:B------:R-:W-:Y:S01]  /*11720*/  ISETP.GE.AND P0, PT, R0, UR8, PT ;  /* 0x0000000800007c0c */ /* 0x000fe2000bf06270 */
[----:B------:R-:W-:Y:S01]  /*11730*/  IMAD.IADD R5, R5, 0x1, R3 ;  /* 0x0000000105057824 */ /* 0x000fe200078e0203 */
[C---:B------:R-:W-:Y:S02]  /*11740*/  LEA R3, P1, R4.reuse, UR10, 0x2 ;  /* 0x0000000a04037c11 */ /* 0x040fe4000f8210ff */
[----:B------:R-:W-:Y:S02]  /*11750*/  SHF.R.S32.HI R170, RZ, 0x1f, R215 ;  /* 0x0000001fffaa7819 */ /* 0x000fe400000114d7 */
[----:B------:R-:W-:Y:S01]  /*11760*/  LEA.HI.X R10, R4, UR11, R5, 0x2, P1 ;  /* 0x0000000b040a7c11 */ /* 0x000fe200088f1405 */
[----:B------:R0:W1:Y:S01]  /*11770*/  SHFL.IDX PT, R12, R3, RZ, 0x1c1f ;  /* 0x001c1fff030c7589 */ /* 0x00006200000e0000 */
[----:B------:R-:W-:Y:S02]  /*11780*/  SHF.R.S32.HI R14, RZ, 0x1f, R216 ;  /* 0x0000001fff0e7819 */ /* 0x000fe400000114d8 */
[----:B------:R-:W-:Y:S01]  /*11790*/  SHF.R.S32.HI R15, RZ, 0x1f, R217 ;  /* 0x0000001fff0f7819 */ /* 0x000fe200000114d9 */
[----:B------:R0:W2:Y:S01]  /*117a0*/  SHFL.IDX PT, R11, R10, RZ, 0x1c1f ;  /* 0x001c1fff0a0b7589 */ /* 0x0000a200000e0000 */
[----:B------:R-:W-:-:S02]  /*117b0*/  SHF.R.S32.HI R171, RZ, 0x1f, R218 ;  /* 0x0000001fffab7819 */ /* 0x000fc400000114da */
[----:B------:R-:W-:Y:S01]  /*117c0*/  SHF.R.S32.HI R172, RZ, 0x1f, R18 ;  /* 0x0000001fffac7819 */ /* 0x000fe20000011412 */
[----:B------:R-:W-:Y:S06]  /*117d0*/  @P0 BRA `(.L_x_5537) ;  /* 0x0000000800040947 */ /* 0x000fec0003800000 */
[----:B------:R-:W-:Y:S02]  /*117e0*/  ULDC UR4, c[0x0][0xac8] ;  /* 0x0002b20000047ab9 */ /* 0x000fe40000000800 */
[----:B------:R-:W-:Y:S02]  /*117f0*/  ISETP.GE.AND P0, PT, R18, UR4, PT ;  /* 0x0000000412007c0c */ /* 0x000fe4000bf06270 */
[----:B------:R-:W-:Y:S02]  /*11800*/  ISETP.GE.AND P3, PT, R218, UR4, PT ;  /* 0x00000004da007c0c */ /* 0x000fe4000bf66270 */
[----:B------:R-:W-:-:S09]  /*11810*/  ISETP.GE.AND P2, PT, R217, UR4, PT ;  /* 0x00000004d9007c0c */ /* 0x000fd2000bf46270 */
[----:B-1----:R-:W-:-:S04]  /*11820*/  @!P0 LEA R4, P1, R18, R12, 0x2 ;  /* 0x0000000c12048211 */ /* 0x002fc800078210ff */
[----:B--2---:R-:W-:Y:S02]  /*11830*/  @!P0 LEA.HI.X R5, R18, R11, R172, 0x2, P1 ;  /* 0x0000000b12058211 */ /* 0x004fe400008f14ac */
[----:B------:R-:W-:-:S03]  /*11840*/  ISETP.GE.AND P1, PT, R216, UR4, PT ;  /* 0x00000004d8007c0c */ /* 0x000fc6000bf26270 */
[----:B------:R1:W-:Y:S01]  /*11850*/  @!P0 ST.E.64 desc[UR54][R4.64], R24 ;  /* 0x0000001804008985 */ /* 0x0003e2000c101b36 */
[----:B------:R-:W-:-:S09]  /*11860*/  ISETP.GE.AND P0, PT, R215, UR4, PT ;  /* 0x00000004d7007c0c */ /* 0x000fd2000bf06270 */
[-C--:B------:R-:W-:Y:S02]  /*11870*/  @!P1 LEA R6, P5, R216, R12.reuse, 0x2 ;  /* 0x0000000cd8069211 */ /* 0x080fe400078a10ff */
[----:B-1----:R-:W-:Y:S02]  /*11880*/  @!P3 LEA R4, P4, R218, R12, 0x2 ;  /* 0x0000000cda04b211 */ /* 0x002fe400078810ff */
[-C--:B------:R-:W-:Y:S02]  /*11890*/  @!P1 LEA.HI.X R7, R216, R11.reuse, R14, 0x2, P5 ;  /* 0x0000000bd8079211 */ /* 0x080fe400028f140e */
[----:B------:R-:W-:Y:S02]  /*118a0*/  @!P3 LEA.HI.X R5, R218, R11, R171, 0x2, P4 ;  /* 0x0000000bda05b211 */ /* 0x000fe400020f14ab */
[----:B------:R-:W-:Y:S02]  /*118b0*/  ISETP.GE.AND P4, PT, R213, UR4, PT ;  /* 0x00000004d5007c0c */ /* 0x000fe4000bf86270 */
[----:B------:R-:W-:Y:S01]  /*118c0*/  ISETP.GE.AND P5, PT, R212, UR4, PT ;  /* 0x00000004d4007c0c */ /* 0x000fe2000bfa6270 */
[----:B------:R1:W-:Y:S01]  /*118d0*/  @!P3 ST.E.64 desc[UR54][R4.64], R28 ;  /* 0x0000001c0400b985 */ /* 0x0003e2000c101b36 */
[----:B------:R-:W-:-:S02]  /*118e0*/  ISETP.GE.AND P3, PT, R214, UR4, PT ;  /* 0x00000004d6007c0c */ /* 0x000fc4000bf66270 */
[----:B-1----:R-:W-:-:S04]  /*118f0*/  @!P2 LEA R4, P6, R217, R12, 0x2 ;  /* 0x0000000cd904a211 */ /* 0x002fc800078c10ff */
[----:B------:R-:W-:Y:S02]  /*11900*/  @!P2 LEA.HI.X R5, R217, R11, R15, 0x2, P6 ;  /* 0x0000000bd905a211 */ /* 0x000fe400030f140f */
[----:B------:R-:W-:-:S03]  /*11910*/  @!P0 LEA R8, P6, R215, R12, 0x2 ;  /* 0x0000000cd7088211 */ /* 0x000fc600078c10ff */
[----:B------:R1:W-:Y:S01]  /*11920*/  @!P2 ST.E.64 desc[UR54][R4.64], R32 ;  /* 0x000000200400a985 */ /* 0x0003e2000c101b36 */
[----:B------:R-:W-:-:S03]  /*11930*/  @!P0 LEA.HI.X R9, R215, R11, R170, 0x2, P6 ;  /* 0x0000000bd7098211 */ /* 0x000fc600030f14aa */
[----:B------:R2:W-:Y:S04]  /*11940*/  @!P1 ST.E.64 desc[UR54][R6.64], R36 ;  /* 0x0000002406009985 */ /* 0x0005e8000c101b36 */
[----:B------:R3:W-:Y:S01]  /*11950*/  @!P0 ST.E.64 desc[UR54][R8.64], R40 ;  /* 0x0000002808008985 */ /* 0x0007e2000c101b36 */
[----:B------:R-:W-:Y:S02]  /*11960*/  ISETP.GE.AND P0, PT, R211, UR4, PT ;  /* 0x00000004d3007c0c */ /* 0x000fe4000bf06270 */
[CC--:B-1----:R-:W-:Y:S02]  /*11970*/  @!P3 LEA R4, P1, R214.reuse, R12.reuse, 0x2 ;  /* 0x0000000cd604b211 */ /* 0x0c2fe400078210ff */
[----:B--2---:R-:W-:Y:S02]  /*11980*/  @!P4 LEA R6, P2, R213, R12, 0x2 ;  /* 0x0000000cd506c211 */ /* 0x004fe400078410ff */
[----:B------:R-:W-:-:S02]  /*11990*/  @!P3 LEA.HI.X R5, R214, R11, R169, 0x2, P1 ;  /* 0x0000000bd605b211 */ /* 0x000fc400008f14a9 */
[----:B------:R-:W-:Y:S02]  /*119a0*/  ISETP.GE.AND P1, PT, R210, UR4, PT ;  /* 0x00000004d2007c0c */ /* 0x000fe4000bf26270 */
[-C--:B------:R-:W-:Y:S01]  /*119b0*/  @!P4 LEA.HI.X R7, R213, R11.reuse, R168, 0x2, P2 ;  /* 0x0000000bd507c211 */ /* 0x080fe200010f14a8 */
[----:B------:R1:W-:Y:S01]  /*119c0*/  @!P3 ST.E.64 desc[UR54][R4.64], R44 ;  /* 0x0000002c0400b985 */ /* 0x0003e2000c101b36 */
[----:B------:R-:W-:Y:S02]  /*119d0*/  ISETP.GE.AND P2, PT, R209, UR4, PT ;  /* 0x00000004d1007c0c */ /* 0x000fe4000bf46270 */
[----:B---3--:R-:W-:Y:S01]  /*119e0*/  @!P5 LEA R8, P6, R212, R12, 0x2 ;  /* 0x0000000cd408d211 */ /* 0x008fe200078c10ff */
[----:B------:R2:W-:Y:S01]  /*119f0*/  @!P4 ST.E.64 desc[UR54][R6.64], R48 ;  /* 0x000000300600c985 */ /* 0x0005e2000c101b36 */
[----:B------:R-:W-:Y:S02]  /*11a00*/  ISETP.GE.AND P3, PT, R208, UR4, PT ;  /* 0x00000004d0007c0c */ /* 0x000fe4000bf66270 */
[----:B------:R-:W-:-:S02]  /*11a10*/  @!P5 LEA.HI.X R9, R212, R11, R167, 0x2, P6 ;  /* 0x0000000bd409d211 */ /* 0x000fc400030f14a7 */
        /* <DEDUP_REMOVED lines=11> */
[----:B------:R-:W-:Y:S02]  /*11ad0*/  @!P2 LEA.HI.X R9, R209, R11, R164, 0x2, P6 ;  /* 0x0000000bd109a211 */ /* 0x000fe400030f14a4 */
        /* <DEDUP_REMOVED lines=52> */
[C---:B-1----:R-:W-:Y:S01]  /*11e20*/  @!P4 LEA R6, P2, R195.reuse, R12, 0x2 ;  /* 0x0000000cc306c211 */ /* 0x042fe200078410ff */
[----:B------:R1:W-:Y:S03]  /*11e30*/  @!P5 ST.E.64 desc[UR54][R4.64], R116 ;  /* 0x000000740400d985 */ /* 0x0003e6000c101b36 */
[----:B------:R-:W-:-:S02]  /*11e40*/  @!P4 LEA.HI.X R7, R195, R11, R229, 0x2, P2 ;  /* 0x0000000bc307c211 */ /* 0x000fc400010f14e5 */
[----:B------:R-:W-:Y:S02]  /*11e50*/  ISETP.GE.AND P2, PT, R189, UR4, PT ;  /* 0x00000004bd007c0c */ /* 0x000fe4000bf46270 */
[CC--:B--2---:R-:W-:Y:S01]  /*11e60*/  @!P3 LEA R8, P6, R194.reuse, R12.reuse, 0x2 ;  /* 0x0000000cc208b211 */ /* 0x0c4fe200078c10ff */
        /* <DEDUP_REMOVED lines=10> */
[----:B------:R-:W-:-:S03]  /*11f10*/  @!P1 LEA.HI.X R7, R192, R11, R225, 0x2, P6 ;  /* 0x0000000bc0079211 */ /* 0x000fc600030f14e1 */
[CC--:B-1----:R-:W-:Y:S02]  /*11f20*/  @!P3 LEA R8, P6, R190.reuse, R12.reuse, 0x2 ;  /* 0x0000000cbe08b211 */ /* 0x0c2fe400078c10ff */
[----:B------:R1:W-:Y:S02]  /*11f30*/  @!P1 ST.E.64 desc[UR54][R6.64], R132 ;  /* 0x0000008406009985 */ /* 0x0003e4000c101b36 */
        /* <DEDUP_REMOVED lines=11> */
.L_x_5537:
[----:B------:R-:W-:Y:S05]  /*11ff0*/  BSYNC B1 ;  /* 0x0000000000017941 */ /* 0x000fea0003800000 */
.L_x_5536:
        /* <DEDUP_REMOVED lines=10> */
[-C--:B0--3--:R-:W-:Y:S02]  /*120a0*/  @!P4 LEA R4, P3, R18, R3.reuse, 0x2 ;  /* 0x000000031204c211 */ /* 0x089fe400078610ff */
[----:B------:R-:W-:Y:S02]  /*120b0*/  @!P2 LEA R6, P6, R218, R3, 0x2 ;  /* 0x00000003da06a211 */ /* 0x000fe400078c10ff */
[----:B-1----:R-:W-:Y:S02]  /*120c0*/  @!P4 LEA.HI.X R5, R18, R21, R172, 0x2, P3 ;  /* 0x000000151205c211 */ /* 0x002fe400018f14ac */
[----:B------:R-:W-:Y:S02]  /*120d0*/  ISETP.GE.AND P3, PT, R215, UR4, PT ;  /* 0x00000004d7007c0c */ /* 0x000fe4000bf66270 */
[----:B------:R-:W-:Y:S01]  /*120e0*/  @!P1 LEA R8, P5, R217, R3, 0x2 ;  /* 0x00000003d9089211 */ /* 0x000fe200078a10ff */
[----:B------:R0:W-:Y:S01]  /*120f0*/  @!P4 ST.E.64 desc[UR54][R4.64], R26 ;  /* 0x0000001a0400c985 */ /* 0x0001e2000c101b36 */
[----:B------:R-:W-:-:S02]  /*12100*/  ISETP.GE.AND P4, PT, R214, UR4, PT ;  /* 0x00000004d6007c0c */ /* 0x000fc4000bf86270 */
[----:B------:R-:W-:Y:S02]  /*12110*/  @!P2 LEA.HI.X R7, R218, R21, R171, 0x2, P6 ;  /* 0x00000015da07a211 */ /* 0x000fe400030f14ab */
[C---:B------:R-:W-:Y:S02]  /*12120*/  @!P0 LEA R10, P6, R216.reuse, R3, 0x2 ;  /* 0x00000003d80a8211 */ /* 0x040fe400078c10ff */
        /* <DEDUP_REMOVED lines=14> */
[----:B------:R-:W-:Y:S01]  /*12210*/  @!P5 LEA R14, P6, R213, R3, 0x2 ;  /* 0x00000003d50ed211 */ /* 0x000fe200078c10ff */
[----:B------:R4:W-:Y:S01]  /*12220*/  @!P4 ST.E.64 desc[UR54][R12.64], R46 ;  /* 0x0000002e0c00c985 */ /* 0x0009e2000c101b36 */
[----:B------:R-:W-:Y:S02]  /*12230*/  ISETP.GE.AND P3, PT, R209, UR4, PT ;  /* 0x00000004d1007c0c */ /* 0x000fe4000bf66270 */
[----:B------:R-:W-:Y:S02]  /*12240*/  @!P5 LEA.HI.X R15, R213, R21, R168, 0x2, P6 ;  /* 0x00000015d50fd211 */ /* 0x000fe400030f14a8 */
[-C--:B-1----:R-:W-:Y:S02]  /*12250*/  @!P0 LEA R6, P6, R212, R3.reuse, 0x2 ;  /* 0x00000003d4068211 */ /* 0x082fe400078c10ff */
[----:B------:R-:W-:Y:S01]  /*12260*/  ISETP.GE.AND P4, PT, R208, UR4, PT ;  /* 0x00000004d0007c0c */ /* 0x000fe2000bf86270 */
[----:B------:R1:W-:Y:S01]  /*12270*/  @!P5 ST.E.64 desc[UR54][R14.64], R50 ;  /* 0x000000320e00d985 */ /* 0x0003e2000c101b36 */
[----:B--2---:R-:W-:-:S02]  /*12280*/  @!P1 LEA R8, P5, R211, R3, 0x2 ;  /* 0x00000003d3089211 */ /* 0x004fc400078a10ff */
[----:B------:R-:W-:Y:S02]  /*12290*/  @!P0 LEA.HI.X R7, R212, R21, R167, 0x2, P6 ;  /* 0x00000015d4078211 */ /* 0x000fe400030f14a7 */
        /* <DEDUP_REMOVED lines=9> */
[C---:B----4-:R-:W-:Y:S02]  /*12330*/  @!P4 LEA R12, P2, R208.reuse, R3, 0x2 ;  /* 0x00000003d00cc211 */ /* 0x050fe400078410ff */
[----:B------:R-:W-:Y:S02]  /*12340*/  ISETP.GE.AND P1, PT, R205, UR4, PT ;  /* 0x00000004cd007c0c */ /* 0x000fe4000bf26270 */
[-C--:B------:R-:W-:Y:S02]  /*12350*/  @!P3 LEA.HI.X R5, R209, R21.reuse, R164, 0x2, P6 ;  /* 0x00000015d105b211 */ /* 0x080fe400030f14a4 */
[----:B------:R-:W-:Y:S02]  /*12360*/  @!P4 LEA.HI.X R13, R208, R21, R163, 0x2, P2 ;  /* 0x00000015d00dc211 */ /* 0x000fe400010f14a3 */
[----:B------:R-:W-:Y:S01]  /*12370*/  ISETP.GE.AND P2, PT, R204, UR4, PT ;  /* 0x00000004cc007c0c */ /* 0x000fe2000bf46270 */
[----:B------:R-:W-:Y:S01]  /*12380*/  @!P3 ST.E.64 desc[UR54][R4.64], R66 ;  /* 0x000000420400b985 */ /* 0x000fe2000c101b36 */
[----:B-1----:R-:W-:-:S03]  /*12390*/  @!P5 LEA R14, P6, R207, R3, 0x2 ;  /* 0x00000003cf0ed211 */ /* 0x002fc600078c10ff */
[----:B------:R1:W-:Y:S01]  /*123a0*/  @!P4 ST.E.64 desc[UR54][R12.64], R70 ;  /* 0x000000460c00c985 */ /* 0x0003e2000c101b36 */
[----:B------:R-:W-:Y:S02]  /*123b0*/  @!P5 LEA.HI.X R15, R207, R21, R162, 0x2, P6 ;  /* 0x00000015cf0fd211 */ /* 0x000fe400030f14a2 */
[CC--:B0-----:R-:W-:Y:S02]  /*123c0*/  @!P0 LEA R6, P4, R206.reuse, R3.reuse, 0x2 ;  /* 0x00000003ce068211 */ /* 0x0c1fe400078810ff */
[----:B--2---:R-:W-:Y:S01]  /*123d0*/  @!P1 LEA R8, P3, R205, R3, 0x2 ;  /* 0x00000003cd089211 */ /* 0x004fe200078610ff */
        /* <DEDUP_REMOVED lines=14> */
[C---:B------:R-:W-:Y:S02]  /*124c0*/  @!P5 LEA R4, P6, R203.reuse, R3, 0x2 ;  /* 0x00000003cb04d211 */ /* 0x040fe400078c10ff */
[-C--:B------:R-:W-:Y:S02]  /*124d0*/  @!P4 LEA.HI.X R13, R202, R21.reuse, R157, 0x2, P0 ;  /* 0x00000015ca0dc211 */ /* 0x080fe400000f149d */
[----:B------:R-:W-:Y:S02]  /*124e0*/  @!P5 LEA.HI.X R5, R203, R21, R158, 0x2, P6 ;  /* 0x00000015cb05d211 */ /* 0x000fe400030f149e */
[----:B------:R-:W-:Y:S02]  /*124f0*/  ISETP.GE.AND P0, PT, R198, UR4, PT ;  /* 0x00000004c6007c0c */ /* 0x000fe4000bf06270 */
[----:B0-----:R-:W-:Y:S01]  /*12500*/  @!P3 LEA R14, P6, R201, R3, 0x2 ;  /* 0x00000003c90eb211 */ /* 0x001fe200078c10ff */
[----:B------:R0:W-:Y:S01]  /*12510*/  @!P5 ST.E.64 desc[UR54][R4.64], R90 ;  /* 0x0000005a0400d985 */ /* 0x0001e2000c101b36 */
[----:B------:R-:W-:-:S02]  /*12520*/  ISETP.GE.AND P5, PT, R197, UR4, PT ;  /* 0x00000004c5007c0c */ /* 0x000fc4000bfa6270 */
[----:B------:R-:W-:Y:S01]  /*12530*/  @!P3 LEA.HI.X R15, R201, R21, R156, 0x2, P6 ;  /* 0x00000015c90fb211 */ /* 0x000fe200030f149c */
[----:B------:R4:W-:Y:S01]  /*12540*/  @!P4 ST.E.64 desc[UR54][R12.64], R94 ;  /* 0x0000005e0c00c985 */ /* 0x0009e2000c101b36 */
[-C--:B--2---:R-:W-:Y:S02]  /*12550*/  @!P2 LEA R6, P6, R200, R3.reuse, 0x2 ;  /* 0x00000003c806a211 */ /* 0x084fe400078c10ff */
[----:B------:R-:W-:Y:S01]  /*12560*/  ISETP.GE.AND P4, PT, R196, UR4, PT ;  /* 0x00000004c4007c0c */ /* 0x000fe2000bf86270 */
[----:B------:R2:W-:Y:S01]  /*12570*/  @!P3 ST.E.64 desc[UR54][R14.64], R98 ;  /* 0x000000620e00b985 */ /* 0x0005e2000c101b36 */
[----:B---3--:R-:W-:Y:S02]  /*12580*/  @!P1 LEA R8, P3, R199, R3, 0x2 ;  /* 0x00000003c7089211 */ /* 0x008fe400078610ff */
        /* <DEDUP_REMOVED lines=11> */
[----:B------:R-:W-:Y:S02]  /*12640*/  @!P5 LEA.HI.X R5, R197, R21, R152, 0x2, P1 ;  /* 0x00000015c505d211 */ /* 0x000fe400008f1498 */
        /* <DEDUP_REMOVED lines=8> */
[C---:B-1----:R-:W-:Y:S01]  /*126d0*/  @!P0 LEA R6, P5, R194.reuse, R3, 0x2 ;  /* 0x00000003c2068211 */ /* 0x042fe200078a10ff */
[----:B------:R1:W-:Y:S01]  /*126e0*/  @!P3 ST.E.64 desc[UR54][R14.64], R122 ;  /* 0x0000007a0e00b985 */ /* 0x0003e2000c101b36 */
[----:B------:R-:W-:Y:S02]  /*126f0*/  ISETP.GE.AND P3, PT, R191, UR4, PT ;  /* 0x00000004bf007c0c */ /* 0x000fe4000bf66270 */
[----:B------:R-:W-:Y:S02]  /*12700*/  @!P0 LEA.HI.X R7, R194, R21, R228, 0x2, P5 ;  /* 0x00000015c2078211 */ /* 0x000fe400028f14e4 */
[----:B------:R-:W-:Y:S02]  /*12710*/  ISETP.GE.AND P5, PT, R189, UR4, PT ;  /* 0x00000004bd007c0c */ /* 0x000fe4000bfa6270 */
[-C--:B---3--:R-:W-:Y:S01]  /*12720*/  @!P1 LEA R8, P6, R193, R3.reuse, 0x2 ;  /* 0x00000003c1089211 */ /* 0x088fe200078c10ff */
[----:B------:R4:W-:Y:S02]  /*12730*/  @!P0 ST.E.64 desc[UR54][R6.64], R126 ;  /* 0x0000007e06008985 */ /* 0x0009e4000c101b36 */
[----:B0-----:R-:W-:-:S02]  /*12740*/  @!P4 LEA R4, P0, R192, R3, 0x2 ;  /* 0x00000003c004c211 */ /* 0x001fc400078010ff */
[----:B------:R-:W-:Y:S02]  /*12750*/  @!P1 LEA.HI.X R9, R193, R21, R226, 0x2, P6 ;  /* 0x00000015c1099211 */ /* 0x000fe400030f14e2 */
[----:B------:R-:W-:Y:S02]  /*12760*/  @!P3 LEA R10, P6, R191, R3, 0x2 ;  /* 0x00000003bf0ab211 */ /* 0x000fe400078c10ff */
[----:B------:R-:W-:Y:S01]  /*12770*/  @!P4 LEA.HI.X R5, R192, R21, R225, 0x2, P0 ;  /* 0x00000015c005c211 */ /* 0x000fe200000f14e1 */
        /* <DEDUP_REMOVED lines=12> */
[----:B----4-:R-:W-:-:S04]  /*12840*/  LEA R4, P0, R188, R3, 0x2 ;  /* 0x00000003bc047211 */ /* 0x010fc800078010ff */
[----:B------:R-:W-:-:S05]  /*12850*/  LEA.HI.X R5, R188, R21, R221, 0x2, P0 ;  /* 0x00000015bc057211 */ /* 0x000fca00000f14dd */
[----:B------:R0:W-:Y:S01]  /*12860*/  ST.E.64 desc[UR54][R4.64], R150 ;  /* 0x0000009604007985 */ /* 0x0001e2000c101b36 */
[----:B------:R-:W-:Y:S05]  /*12870*/  BRA `(.L_x_5535) ;  /* 0x0000000c00fc7947 */ /* 0x000fea0003800000 */
.L_x_5529:
        /* <DEDUP_REMOVED lines=9> */
[----:B------:R-:W-:Y:S01]  /*12910*/  UISETP.NE.U32.AND UP1, UPT, UR10, URZ, UPT ;  /* 0x0000003f0a00728c */ /* 0x000fe2000bf25070 */
[----:B------:R-:W-:Y:S02]  /*12920*/  ULDC UR4, c[0x0][0xa88] ;  /* 0x0002a20000047ab9 */ /* 0x000fe40000000800 */
[----:B------:R-:W2:Y:S01]  /*12930*/  @P1 LDG.E R9, desc[UR54][R4.64] ;  /* 0x0000003604091981 */ /* 0x000ea2000c1e1900 */
[----:B------:R-:W-:Y:S01]  /*12940*/  UISETP.NE.AND.EX UP1, UPT, UR11, URZ, UPT, UP1 ;  /* 0x0000003f0b00728c */ /* 0x000fe2000bf25310 */
[----:B------:R-:W-:-:S05]  /*12950*/  IMAD.U32 R0, RZ, RZ, UR4 ;  /* 0x00000004ff007e24 */ /* 0x000fca000f8e00ff */
[----:B------:R-:W-:-:S05]  /*12960*/  PLOP3.LUT P2, PT, PT, PT, UP1, 0x80, 0x0 ;  /* 0x000000000000781c */ /* 0x000fca0003f4f018 */
[----:B------:R-:W-:Y:S02]  /*12970*/  @UP1 ULDC.64 UR10, c[0x0][0xc08] ;  /* 0x00030200000a1ab9 */ /* 0x000fe40000000a00 */
[----:B------:R-:W-:-:S06]  /*12980*/  @UP1 UIMAD.WIDE UR10, UR44, 0x4, UR10 ;  /* 0x000000042c0a18a5 */ /* 0x000fcc000f8e020a */
[----:B------:R-:W-:Y:S02]  /*12990*/  IMAD.U32 R6, RZ, RZ, UR10 ;  /* 0x0000000aff067e24 */ /* 0x000fe4000f8e00ff */
[----:B------:R-:W-:-:S05]  /*129a0*/  IMAD.U32 R7, RZ, RZ, UR11 ;  /* 0x0000000bff077e24 */ /* 0x000fca000f8e00ff */
[----:B------:R0:W5:Y:S01]  /*129b0*/  @P2 LDG.E R0, desc[UR54][R6.64] ;  /* 0x0000003606002981 */ /* 0x000162000c1e1900 */
[----:B------:R-:W-:Y:S01]  /*129c0*/  UISETP.NE.AND UP1, UPT, UR9, URZ, UPT ;  /* 0x0000003f0900728c */ /* 0x000fe2000bf25270 */
[----:B------:R-:W-:Y:S01]  /*129d0*/  UMOV UR4, URZ ;  /* 0x0000003f00047c82 */ /* 0x000fe20008000000 */
[----:B------:R-:W1:Y:S09]  /*129e0*/  S2R R8, SR_TID.X ;  /* 0x0000000000087919 */ /* 0x000e720000002100 */
[----:B------:R-:W-:Y:S01]  /*129f0*/  @!UP1 ULDC UR9, c[0x0][0xad4] ;  /* 0x0002b50000099ab9 */ /* 0x000fe20000000800 */
[----:B-1----:R-:W-:-:S05]  /*12a00*/  VIADD R3, R8, 0xffffff80 ;  /* 0xffffff8008037836 */ /* 0x002fca0000000000 */
[----:B------:R-:W-:Y:S02]  /*12a10*/  ISETP.GT.AND P0, PT, R3, 0x3f, PT ;  /* 0x0000003f0300780c */ /* 0x000fe40003f04270 */
[----:B--2---:R-:W-:Y:S01]  /*12a20*/  @P1 R2UR UR4, R9 ;  /* 0x00000000090412ca */ /* 0x004fe200000e0000 */
[----:B0-----:R-:W-:-:S14]  /*12a30*/  @P2 BRA `(.L_x_5538) ;  /* 0x0000000000102947 */ /* 0x001fdc0003800000 */
[----:B------:R-:W-:Y:S05]  /*12a40*/  @!P1 BRA `(.L_x_5538) ;  /* 0x00000000000c9947 */ /* 0x000fea0003800000 */
[----:B------:R-:W2:Y:S04]  /*12a50*/  LDG.E R3, desc[UR54][R4.64] ;  /* 0x0000003604037981 */ /* 0x000ea8000c1e1900 */
[----:B-----5:R-:W2:Y:S02]  /*12a60*/  LDG.E R0, desc[UR54][R4.64+0x4] ;  /* 0x0000043604007981 */ /* 0x020ea4000c1e1900 */
[----:B--2---:R-:W-:-:S07]  /*12a70*/  IMAD.IADD R0, R0, 0x1, -R3 ;  /* 0x0000000100007824 */ /* 0x004fce00078e0a03 */
.L_x_5538:
[----:B------:R-:W-:Y:S01]  /*12a80*/  USHF.R.S32.HI UR16, URZ, 0x1f, UR44 ;  /* 0x0000001f3f107899 */ /* 0x000fe2000801142c */
[----:B------:R-:W-:Y:S01]  /*12a90*/  BSSY B1, `(.L_x_5539) ;  /* 0x000003a000017945 */ /* 0x000fe20003800000 */
[----:B------:R-:W-:Y:S02]  /*12aa0*/  USHF.R.S32.HI UR24, URZ, 0x1f, UR4 ;  /* 0x0000001f3f187899 */ /* 0x000fe40008011404 */
[----:B------:R-:W-:Y:S02]  /*12ab0*/  USEL UR8, UR44, URZ, !UP0 ;  /* 0x0000003f2c087287 */ /* 0x000fe4000c000000 */
[----:B------:R-:W-:Y:S01]  /*12ac0*/  USEL UR16, UR16, URZ, !UP0 ;  /* 0x0000003f10107287 */ /* 0x000fe2000c000000 */
[----:B------:R-:W-:Y:S11]  /*12ad0*/  @P0 BRA `(.L_x_5540) ;  /* 0x0000000000d40947 */ /* 0x000ff60003800000 */
[----:B------:R-:W0:Y:S01]  /*12ae0*/  LDC R9, c[0x0][0xbe8] ;  /* 0x0002fa00ff097b82 */ /* 0x000e220000000800 */
[----:B------:R-:W-:-:S05]  /*12af0*/  IMAD.U32 R5, RZ, RZ, UR45 ;  /* 0x0000002dff057e24 */ /* 0x000fca000f8e00ff */
[----:B------:R-:W-:Y:S01]  /*12b00*/  IADD3 R6, R5, -0x80, R8 ;  /* 0xffffff8005067810 */ /* 0x000fe20007ffe008 */
[----:B0----5:R-:W-:-:S05]  /*12b10*/  IMAD R3, R0, R9, RZ ;  /* 0x0000000900037224 */ /* 0x021fca00078e02ff */
[----:B------:R-:W-:-:S13]  /*12b20*/  ISETP.GE.AND P0, PT, R6, R3, PT ;  /* 0x000000030600720c */ /* 0x000fda0003f06270 */
[----:B------:R-:W-:Y:S05]  /*12b30*/  @P0 BRA `(.L_x_5540) ;  /* 0x0000000000bc0947 */ /* 0x000fea0003800000 */
[----:B------:R-:W-:Y:S01]  /*12b40*/  ISETP.NE.AND P0, PT, R9, 0x1, PT ;  /* 0x000000010900780c */ /* 0x000fe20003f05270 */
[----:B------:R-:W-:Y:S01]  /*12b50*/  UISETP.GT.AND UP0, UPT, UR9, 0x1, UPT ;  /* 0x000000010900788c */ /* 0x000fe2000bf04270 */
[----:B------:R-:W-:Y:S01]  /*12b60*/  UMOV UR20, 0x9b8 ;  /* 0x000009b800147882 */ /* 0x000fe20000000000 */
[----:B------:R-:W-:Y:S02]  /*12b70*/  ULOP3.LUT UR17, UR42, 0xff, URZ, 0xc0, !UPT ;  /* 0x000000ff2a117892 */ /* 0x000fe4000f8ec03f */
[----:B------:R-:W-:Y:S02]  /*12b80*/  USEL UR20, UR20, 0x978, UP0 ;  /* 0x0000097814147887 */ /* 0x000fe40008000000 */
[----:B------:R-:W-:-:S06]  /*12b90*/  USEL UR17, UR17, URZ, UP0 ;  /* 0x0000003f11117287 */ /* 0x000fcc0008000000 */
[----:B------:R-:W0:Y:S04]  /*12ba0*/  @P0 LDC R3, c[0x0][0xbec] ;  /* 0x0002fb00ff030b82 */ /* 0x000e280000000800 */
[----:B------:R-:W-:Y:S01]  /*12bb0*/  ULDC.64 UR10, c[0x0][UR20+0x218] ;  /* 0x00008600140a7abb */ /* 0x000fe20008000a00 */
[----:B------:R-:W-:Y:S01]  /*12bc0*/  ULDC.64 UR14, c[0x0][UR20+0x220] ;  /* 0x00008800140e7abb */ /* 0x000fe20008000a00 */
[----:B------:R-:W-:Y:S02]  /*12bd0*/  ULDC.64 UR18, c[0x0][UR20+0x228] ;  /* 0x00008a0014127abb */ /* 0x000fe40008000a00 */
[----:B------:R-:W1:Y:S01]  /*12be0*/  @P0 LDC R5, c[0x0][0xbf0] ;  /* 0x0002fc00ff050b82 */ /* 0x000e620000000800 */
[----:B------:R-:W-:Y:S02]  /*12bf0*/  UIMAD.WIDE.U32 UR12, UR10, UR43, URZ ;  /* 0x0000002b0a0c72a5 */ /* 0x000fe4000f8e003f */
[----:B------:R-:W-:-:S02]  /*12c00*/  UIMAD UR21, UR11, UR43, URZ ;  /* 0x0000002b0b1572a4 */ /* 0x000fc4000f8e023f */
[----:B------:R-:W-:Y:S02]  /*12c10*/  UIMAD UR15, UR15, UR8, URZ ;  /* 0x000000080f0f72a4 */ /* 0x000fe4000f8e023f */
[----:B------:R-:W-:Y:S02]  /*12c20*/  UIMAD.WIDE.U32 UR22, UR18, UR17, URZ ;  /* 0x00000011121672a5 */ /* 0x000fe4000f8e003f */
[----:B------:R-:W-:Y:S02]  /*12c30*/  UIMAD.WIDE.U32 UR10, UR14, UR8, URZ ;  /* 0x000000080e0a72a5 */ /* 0x000fe4000f8e003f */
[----:B------:R-:W-:Y:S02]  /*12c40*/  UIMAD UR17, UR19, UR17, URZ ;  /* 0x00000011131172a4 */ /* 0x000fe4000f8e023f */
[----:B------:R-:W-:Y:S02]  /*12c50*/  UIMAD UR15, UR14, UR16, UR15 ;  /* 0x000000100e0f72a4 */ /* 0x000fe4000f8e020f */
[----:B------:R-:W-:Y:S01]  /*12c60*/  UIADD3 UR12, UP1, UP2, UR10, UR12, UR4 ;  /* 0x0000000c0a0c7290 */ /* 0x000fe2000fa3e004 */
[----:B0-----:R-:W-:Y:S01]  /*12c70*/  @P0 IMAD.HI.U32 R4, R6, R3, RZ ;  /* 0x0000000306040227 */ /* 0x001fe200078e00ff */
[----:B------:R-:W-:-:S02]  /*12c80*/  UIADD3 UR17, UR23, UR17, URZ ;  /* 0x0000001117117290 */ /* 0x000fc4000fffe03f */
[----:B------:R-:W-:Y:S01]  /*12c90*/  UIADD3 UR21, UR13, UR21, URZ ;  /* 0x000000150d157290 */ /* 0x000fe2000fffe03f */
[----:B------:R-:W-:Y:S01]  /*12ca0*/  IMAD.MOV.U32 R3, RZ, RZ, R6 ;  /* 0x000000ffff037224 */ /* 0x000fe200078e0006 */
[----:B------:R-:W-:Y:S02]  /*12cb0*/  UIADD3 UR15, UR11, UR15, URZ ;  /* 0x0000000f0b0f7290 */ /* 0x000fe4000fffe03f */
[----:B------:R-:W-:Y:S01]  /*12cc0*/  IMAD.U32 R8, RZ, RZ, UR17 ;  /* 0x00000011ff087e24 */ /* 0x000fe2000f8e00ff */
[----:B-1----:R-:W-:Y:S01]  /*12cd0*/  @P0 SHF.R.U32.HI R3, RZ, R5, R4 ;  /* 0x00000005ff030219 */ /* 0x002fe20000011604 */
[----:B------:R-:W-:Y:S01]  /*12ce0*/  IMAD.U32 R4, RZ, RZ, UR22 ;  /* 0x00000016ff047e24 */ /* 0x000fe2000f8e00ff */
[----:B------:R-:W-:Y:S01]  /*12cf0*/  ULDC.64 UR10, c[0x0][UR20+0x210] ;  /* 0x00008400140a7abb */ /* 0x000fe20008000a00 */
        /* <DEDUP_REMOVED lines=19> */
.L_x_5540:
[----:B------:R-:W-:Y:S05]  /*12e30*/  BSYNC B1 ;  /* 0x0000000000017941 */ /* 0x000fea0003800000 */
.L_x_5539:
[----:B------:R-:W-:-:S06]  /*12e40*/  UISETP.GT.AND UP0, UPT, UR9, 0x1, UPT ;  /* 0x000000010900788c */ /* 0x000fcc000bf04270 */
[----:B------:R-:W-:-:S13]  /*12e50*/  PLOP3.LUT P0, PT, PT, PT, UP0, 0x80, 0x0 ;  /* 0x000000000000781c */ /* 0x000fda0003f0f008 */
[----:B------:R-:W-:Y:S05]  /*12e60*/  @P0 BRA `(.L_x_5535) ;  /* 0x0000000800800947 */ /* 0x000fea0003800000 */
[----:B------:R-:W1:Y:S01]  /*12e70*/  LDC R11, c[0x0][0xbe8] ;  /* 0x0002fa00ff0b7b82 */ /* 0x000e620000000800 */
[C---:B------:R-:W-:Y:S01]  /*12e80*/  VIADD R37, R19.reuse, 0x40 ;  /* 0x0000004013257836 */ /* 0x040fe20000000000 */
[----:B------:R-:W-:Y:S01]  /*12e90*/  ULDC UR14, c[0x0][0xac8] ;  /* 0x0002b200000e7ab9 */ /* 0x000fe20000000800 */
[----:B------:R-:W-:Y:S01]  /*12ea0*/  ULDC.64 UR12, c[0x0][0xaa0] ;  /* 0x0002a800000c7ab9 */ /* 0x000fe20000000a00 */
[----:B------:R-:W-:Y:S01]  /*12eb0*/  ISETP.GE.AND P2, PT, R19, UR14, PT ;  /* 0x0000000e13007c0c */ /* 0x000fe2000bf46270 */
[----:B------:R-:W-:Y:S01]  /*12ec0*/  UIMAD UR9, UR24, UR12, URZ ;  /* 0x0000000c180972a4 */ /* 0x000fe2000f8e023f */
[----:B------:R-:W-:Y:S01]  /*12ed0*/  ISETP.GE.AND P1, PT, R37, UR14, PT ;  /* 0x0000000e25007c0c */ /* 0x000fe2000bf26270 */
[----:B------:R-:W-:Y:S01]  /*12ee0*/  UIMAD.WIDE.U32 UR10, UR4, UR12, URZ ;  /* 0x0000000c040a72a5 */ /* 0x000fe2000f8e003f */
[----:B0-----:R-:W-:Y:S01]  /*12ef0*/  SEL R3, RZ, 0x1, P2 ;  /* 0x00000001ff037807 */ /* 0x001fe20001000000 */
[----:B------:R-:W-:Y:S01]  /*12f00*/  UIMAD UR9, UR4, UR13, UR9 ;  /* 0x0000000d040972a4 */ /* 0x000fe2000f8e0209 */
[----:B------:R-:W-:Y:S01]  /*12f10*/  SEL R4, RZ, 0xffffffff, P1 ;  /* 0xffffffffff047807 */ /* 0x000fe20000800000 */
[C---:B------:R-:W-:Y:S01]  /*12f20*/  VIADD R35, R19.reuse, 0x80 ;  /* 0x0000008013237836 */ /* 0x040fe20000000000 */
[----:B------:R-:W-:Y:S01]  /*12f30*/  ULDC.64 UR12, c[0x0][0xae8] ;  /* 0x0002ba00000c7ab9 */ /* 0x000fe20000000a00 */
[----:B------:R-:W-:Y:S01]  /*12f40*/  UIADD3 UR11, UR11, UR9, URZ ;  /* 0x000000090b0b7290 */ /* 0x000fe2000fffe03f */
[----:B------:R-:W-:Y:S01]  /*12f50*/  VIADD R39, R19, 0xc0 ;  /* 0x000000c013277836 */ /* 0x000fe20000000000 */
[----:B------:R-:W-:Y:S01]  /*12f60*/  BSSY B1, `(.L_x_5541) ;  /* 0x000006c000017945 */ /* 0x000fe20003800000 */
[----:B------:R-:W-:Y:S01]  /*12f70*/  IMAD.SHL.U32 R4, R4, 0x2, RZ ;  /* 0x0000000204047824 */ /* 0x000fe200078e00ff */
[----:B------:R-:W-:Y:S01]  /*12f80*/  ISETP.GE.AND P1, PT, R35, UR14, PT ;  /* 0x0000000e23007c0c */ /* 0x000fe2000bf26270 */
[----:B------:R-:W-:Y:S01]  /*12f90*/  UIMAD.WIDE.U32 UR10, UR43, UR12, UR10 ;  /* 0x0000000c2b0a72a5 */ /* 0x000fe2000f8e000a */
[C---:B------:R-:W-:Y:S01]  /*12fa0*/  VIADD R29, R19.reuse, 0x100 ;  /* 0x00000100131d7836 */ /* 0x040fe20000000000 */
[----:B------:R-:W-:Y:S01]  /*12fb0*/  SHF.R.S32.HI R32, RZ, 0x1f, R35 ;  /* 0x0000001fff207819 */ /* 0x000fe20000011423 */
[----:B------:R-:W-:Y:S01]  /*12fc0*/  VIADD R27, R19, 0x140 ;  /* 0x00000140131b7836 */ /* 0x000fe20000000000 */
[----:B------:R-:W-:Y:S01]  /*12fd0*/  LOP3.LUT R6, R4, 0x2, R3, 0xe2, !PT ;  /* 0x0000000204067812 */ /* 0x000fe200078ee203 */
[----:B------:R-:W-:Y:S01]  /*12fe0*/  IMAD R3, R187, 0x20, R219 ;  /* 0x00000020bb037824 */ /* 0x000fe200078e02db */
[----:B-1----:R-:W-:Y:S01]  /*12ff0*/  ISETP.NE.AND P0, PT, R11, 0x1, PT ;  /* 0x000000010b00780c */ /* 0x002fe20003f05270 */
[----:B------:R-:W-:Y:S01]  /*13000*/  UIMAD UR11, UR43, UR13, UR11 ;  /* 0x0000000d2b0b72a4 */ /* 0x000fe2000f8e020b */
[----:B------:R-:W-:Y:S01]  /*13010*/  VIADD R33, R19, 0x180 ;  /* 0x0000018013217836 */ /* 0x000fe20000000000 */
[----:B------:R-:W-:Y:S01]  /*13020*/  SHF.R.S32.HI R28, RZ, 0x1f, R27 ;  /* 0x0000001fff1c7819 */ /* 0x000fe2000001141b */
[----:B------:R-:W-:Y:S01]  /*13030*/  VIADD R8, R3, UR45 ;  /* 0x0000002d03087c36 */ /* 0x000fe20008000000 */
[----:B------:R-:W-:Y:S01]  /*13040*/  SEL R3, RZ, 0xffffffff, P1 ;  /* 0xffffffffff037807 */ /* 0x000fe20000800000 */
[----:B------:R-:W-:Y:S01]  /*13050*/  ULDC.64 UR12, c[0x0][0xaf0] ;  /* 0x0002bc00000c7ab9 */ /* 0x000fe20000000a00 */
[----:B------:R-:W-:Y:S01]  /*13060*/  ISETP.GE.AND P1, PT, R39, UR14, PT ;  /* 0x0000000e27007c0c */ /* 0x000fe2000bf26270 */
[----:B------:R-:W-:Y:S01]  /*13070*/  UIMAD UR16, UR16, UR12, URZ ;  /* 0x0000000c101072a4 */ /* 0x000fe2000f8e023f */
[----:B-----5:R-:W-:Y:S01]  /*13080*/  IMAD R25, R0, R11, RZ ;  /* 0x0000000b00197224 */ /* 0x020fe200078e02ff */
[----:B------:R-:W-:Y:S01]  /*13090*/  SHF.R.S32.HI R30, RZ, 0x1f, R29 ;  /* 0x0000001fff1e7819 */ /* 0x000fe2000001141d */
[----:B------:R-:W-:Y:S01]  /*130a0*/  IMAD.SHL.U32 R9, R3, 0x4, RZ ;  /* 0x0000000403097824 */ /* 0x000fe200078e00ff */
[----:B------:R-:W-:Y:S01]  /*130b0*/  UIMAD UR4, UR8, UR13, UR16 ;  /* 0x0000000d080472a4 */ /* 0x000fe2000f8e0210 */
[----:B------:R-:W0:Y:S01]  /*130c0*/  @P0 LDC R5, c[0x0][0xbec] ;  /* 0x0002fb00ff050b82 */ /* 0x000e220000000800 */
[----:B------:R-:W-:Y:S01]  /*130d0*/  IMAD.MOV.U32 R3, RZ, RZ, R8 ;  /* 0x000000ffff037224 */ /* 0x000fe200078e0008 */
[----:B------:R-:W-:Y:S01]  /*130e0*/  UIMAD.WIDE.U32 UR8, UR8, UR12, UR10 ;  /* 0x0000000c080872a5 */ /* 0x000fe2000f8e000a */
[----:B------:R-:W-:Y:S01]  /*130f0*/  LOP3.LUT R6, R9, 0x4, R6, 0xe2, !PT ;  /* 0x0000000409067812 */ /* 0x000fe200078ee206 */
[----:B------:R-:W-:Y:S01]  /*13100*/  VIADD R26, R219, UR45 ;  /* 0x0000002ddb1a7c36 */ /* 0x000fe20008000000 */
[----:B------:R-:W-:Y:S01]  /*13110*/  SHF.R.S32.HI R34, RZ, 0x1f, R37 ;  /* 0x0000001fff227819 */ /* 0x000fe20000011425 */
[----:B------:R-:W-:Y:S01]  /*13120*/  UIADD3 UR4, UR9, UR4, URZ ;  /* 0x0000000409047290 */ /* 0x000fe2000fffe03f */
[----:B------:R-:W-:Y:S01]  /*13130*/  VIADD R31, R19, 0x1c0 ;  /* 0x000001c0131f7836 */ /* 0x000fe20000000000 */
[----:B------:R-:W1:Y:S01]  /*13140*/  @P0 LDC R7, c[0x0][0xbf0] ;  /* 0x0002fc00ff070b82 */ /* 0x000e620000000800 */
[----:B------:R-:W-:-:S02]  /*13150*/  SHF.R.S32.HI R36, RZ, 0x1f, R33 ;  /* 0x0000001fff247819 */ /* 0x000fc40000011421 */
[----:B------:R-:W-:Y:S02]  /*13160*/  SHF.R.S32.HI R38, RZ, 0x1f, R39 ;  /* 0x0000001fff267819 */ /* 0x000fe40000011427 */
[----:B------:R-:W-:Y:S01]  /*13170*/  SHF.R.S32.HI R40, RZ, 0x1f, R31 ;  /* 0x0000001fff287819 */ /* 0x000fe2000001141f */
[----:B0-----:R-:W-:Y:S01]  /*13180*/  @P0 IMAD.HI.U32 R4, R8, R5, RZ ;  /* 0x0000000508040227 */ /* 0x001fe200078e00ff */
[----:B------:R-:W-:Y:S02]  /*13190*/  SEL R5, RZ, 0xffffffff, P1 ;  /* 0xffffffffff057807 */ /* 0x000fe40000800000 */
[----:B------:R-:W-:-:S04]  /*131a0*/  ISETP.GE.AND P1, PT, R31, UR14, PT ;  /* 0x0000000e1f007c0c */ /* 0x000fc8000bf26270 */
[----:B------:R-:W-:Y:S02]  /*131b0*/  SEL R0, RZ, 0x80, P1 ;  /* 0x00000080ff007807 */ /* 0x000fe40000800000 */
[----:B-1----:R-:W-:Y:S01]  /*131c0*/  @P0 SHF.R.U32.HI R3, RZ, R7, R4 ;  /* 0x00000007ff030219 */ /* 0x002fe20000011604 */
[----:B------:R-:W-:Y:S01]  /*131d0*/  IMAD.SHL.U32 R7, R5, 0x8, RZ ;  /* 0x0000000805077824 */ /* 0x000fe200078e00ff */
[----:B------:R-:W-:Y:S01]  /*131e0*/  ISETP.GE.AND P0, PT, R29, UR14, PT ;  /* 0x0000000e1d007c0c */ /* 0x000fe2000bf06270 */
[----:B------:R-:W-:Y:S02]  /*131f0*/  IMAD.U32 R4, RZ, RZ, UR8 ;  /* 0x00000008ff047e24 */ /* 0x000fe4000f8e00ff */
[----:B------:R-:W-:Y:S01]  /*13200*/  IMAD.U32 R5, RZ, RZ, UR9 ;  /* 0x00000009ff057e24 */ /* 0x000fe2000f8e00ff */
[----:B------:R-:W-:Y:S01]  /*13210*/  LOP3.LUT R10, R7, 0x8, R6, 0xe2, !PT ;  /* 0x00000008070a7812 */ /* 0x000fe200078ee206 */
[--C-:B------:R-:W-:Y:S01]  /*13220*/  IMAD.MOV R7, RZ, RZ, -R3.reuse ;  /* 0x000000ffff077224 */ /* 0x100fe200078e0a03 */
[----:B------:R-:W-:Y:S01]  /*13230*/  SHF.R.S32.HI R6, RZ, 0x1f, R3 ;  /* 0x0000001fff067819 */ /* 0x000fe20000011403 */
[----:B------:R-:W-:Y:S01]  /*13240*/  ULDC.64 UR8, c[0x0][0xae0] ;  /* 0x0002b80000087ab9 */ /* 0x000fe20000000a00 */
[----:B------:R-:W-:Y:S01]  /*13250*/  SEL R9, RZ, 0xffffffff, P0 ;  /* 0xffffffffff097807 */ /* 0x000fe20000000000 */
[----:B------:R-:W-:Y:S01]  /*13260*/  IMAD.U32 R5, RZ, RZ, UR4 ;  /* 0x00000004ff057e24 */ /* 0x000fe2000f8e00ff */
[----:B------:R-:W-:Y:S01]  /*13270*/  ISETP.GE.AND P0, PT, R27, UR14, PT ;  /* 0x0000000e1b007c0c */ /* 0x000fe2000bf06270 */
[----:B------:R-:W-:-:S02]  /*13280*/  IMAD R6, R6, UR8, RZ ;  /* 0x0000000806067c24 */ /* 0x000fc4000f8e02ff */
[----:B------:R-:W-:Y:S01]  /*13290*/  IMAD R7, R11, R7, R8 ;  /* 0x000000070b077224 */ /* 0x000fe200078e0208 */
[----:B------:R-:W-:Y:S01]  /*132a0*/  SEL R8, RZ, 0xffffffff, P0 ;  /* 0xffffffffff087807 */ /* 0x000fe20000000000 */
[----:B------:R-:W-:Y:S01]  /*132b0*/  IMAD.SHL.U32 R13, R9, 0x10, RZ ;  /* 0x00000010090d7824 */ /* 0x000fe200078e00ff */
[----:B------:R-:W-:Y:S01]  /*132c0*/  ISETP.GE.AND P0, PT, R33, UR14, PT ;  /* 0x0000000e21007c0c */ /* 0x000fe2000bf06270 */
[C---:B------:R-:W-:Y:S02]  /*132d0*/  IMAD R9, R3.reuse, UR9, R6 ;  /* 0x0000000903097c24 */ /* 0x040fe4000f8e0206 */
[----:B------:R-:W-:Y:S01]  /*132e0*/  IMAD.WIDE.U32 R4, R3, UR8, R4 ;  /* 0x0000000803047c25 */ /* 0x000fe2000f8e0004 */
[----:B------:R-:W-:Y:S01]  /*132f0*/  SHF.R.S32.HI R3, RZ, 0x1f, R7 ;  /* 0x0000001fff037819 */ /* 0x000fe20000011407 */
[----:B------:R-:W-:Y:S01]  /*13300*/  ULDC.64 UR8, c[0x0][0xad8] ;  /* 0x0002b60000087ab9 */ /* 0x000fe20000000a00 */
[----:B------:R-:W-:Y:S01]  /*13310*/  LOP3.LUT R10, R13, 0x10, R10, 0xe2, !PT ;  /* 0x000000100d0a7812 */ /* 0x000fe200078ee20a */
[----:B------:R-:W-:-:S02]  /*13320*/  IMAD.IADD R5, R5, 0x1, R9 ;  /* 0x0000000105057824 */ /* 0x000fc400078e0209 */
[----:B------:R-:W-:Y:S02]  /*13330*/  IMAD R6, R3, UR8, RZ ;  /* 0x0000000803067c24 */ /* 0x000fe4000f8e02ff */
[----:B------:R-:W-:-:S04]  /*13340*/  IMAD.WIDE.U32 R4, R7, UR8, R4 ;  /* 0x0000000807047c25 */ /* 0x000fc8000f8e0004 */
[----:B------:R-:W-:Y:S01]  /*13350*/  IMAD R3, R7, UR9, R6 ;  /* 0x0000000907037c24 */ /* 0x000fe2000f8e0206 */
[----:B------:R-:W-:Y:S01]  /*13360*/  ULDC.64 UR8, c[0x0][0xa80] ;  /* 0x0002a00000087ab9 */ /* 0x000fe20000000a00 */
[----:B------:R-:W-:Y:S01]  /*13370*/  SEL R7, RZ, 0x40, P0 ;  /* 0x00000040ff077807 */ /* 0x000fe20000000000 */
[----:B------:R-:W-:Y:S01]  /*13380*/  IMAD.SHL.U32 R9, R8, 0x20, RZ ;  /* 0x0000002008097824 */ /* 0x000fe200078e00ff */
[----:B------:R-:W-:Y:S01]  /*13390*/  LEA R20, P0, R4, UR8, 0x1 ;  /* 0x0000000804147c11 */ /* 0x000fe2000f8008ff */
[----:B------:R-:W-:-:S03]  /*133a0*/  IMAD.IADD R3, R5, 0x1, R3 ;  /* 0x0000000105037824 */ /* 0x000fc600078e0203 */
[----:B------:R-:W-:Y:S01]  /*133b0*/  LOP3.LUT R10, R9, 0x20, R10, 0xe2, !PT ;  /* 0x00000020090a7812 */ /* 0x000fe200078ee20a */
[----:B------:R0:W1:Y:S01]  /*133c0*/  SHFL.IDX PT, R6, R20, RZ, 0x181f ;  /* 0x00181fff14067589 */ /* 0x00006200000e0000 */
[----:B------:R-:W-:Y:S02]  /*133d0*/  LEA.HI.X R3, R4, UR9, R3, 0x1, P0 ;  /* 0x0000000904037c11 */ /* 0x000fe400080f0c03 */
[----:B------:R-:W-:Y:S02]  /*133e0*/  ISETP.GE.AND P0, PT, R26, R25, PT ;  /* 0x000000191a00720c */ /* 0x000fe40003f06270 */
[----:B------:R-:W-:Y:S02]  /*133f0*/  LOP3.LUT R21, R10, R7, RZ, 0xfc, !PT ;  /* 0x000000070a157212 */ /* 0x000fe400078efcff */
[----:B------:R0:W2:Y:S02]  /*13400*/  SHFL.IDX PT, R7, R3, RZ, 0x181f ;  /* 0x00181fff03077589 */ /* 0x0000a400000e0000 */
        /* <DEDUP_REMOVED lines=33> */
.L_x_5542:
[----:B------:R-:W-:Y:S05]  /*13620*/  BSYNC B1 ;  /* 0x0000000000017941 */ /* 0x000fea0003800000 */
.L_x_5541:
        /* <DEDUP_REMOVED lines=9> */
[----:B------:R-:W-:-:S05]  /*136c0*/  ISETP.GE.AND P2, PT, R29, UR14, PT ;  /* 0x0000000e1d007c0c */ /* 0x000fca000bf46270 */
[----:B-1-3--:R-:W-:Y:S02]  /*136d0*/  @!P1 IMAD.WIDE R4, R19, 0x2, R6 ;  /* 0x0000000213049825 */ /* 0x00afe400078e0206 */
[-C--:B------:R-:W-:Y:S02]  /*136e0*/  @!P5 LEA R8, P0, R37, R6.reuse, 0x1 ;  /* 0x000000062508d211 */ /* 0x080fe400078008ff */
        /* <DEDUP_REMOVED lines=24> */
.L_x_5535:
[----:B------:R-:W-:Y:S05]  /*13870*/  BSYNC B0 ;  /* 0x0000000000007941 */ /* 0x000fea0003800000 */
.L_x_5528:
[----:B------:R-:W-:Y:S02]  /*13880*/  ULDC UR4, c[0x0][0xc3c] ;  /* 0x00030f0000047ab9 */ /* 0x000fe40000000800 */
[----:B------:R-:W-:-:S06]  /*13890*/  UISETP.GE.AND UP0, UPT, UR6, UR4, UPT ;  /* 0x000000040600728c */ /* 0x000fcc000bf06270 */
[----:B------:R-:W-:-:S13]  /*138a0*/  PLOP3.LUT P0, PT, PT, PT, UP0, 0x80, 0x0 ;  /* 0x000000000000781c */ /* 0x000fda0003f0f008 */
[----:B------:R-:W-:Y:S05]  /*138b0*/  @!P0 BRA `(.L_x_5543) ;  /* 0xfffffed800788947 */ /* 0x000fea000383ffff */
[----:B------:R-:W-:Y:S05]  /*138c0*/  EXIT ;  /* 0x000000000000794d */ /* 0x000fea0003800000 */
.L_x_5419:
        /* <DEDUP_REMOVED lines=16> */
.L_x_5544:
        /* <DEDUP_REMOVED lines=43> */
.L_x_5548:
        /* <DEDUP_REMOVED lines=35> */
.L_x_5546:
        /* <DEDUP_REMOVED lines=13> */
.L_x_5549:
        /* <DEDUP_REMOVED lines=62> */
.L_x_5550:
        /* <DEDUP_REMOVED lines=61> */
.L_x_5551:
[----:B------:R-:W-:-:S05]  /*14730*/  LOP3.LUT R25, RZ, R2, RZ, 0x33, !PT ;  /* 0x00000002ff197212 */ /* 0x000fca00078e33ff */
[----:B------:R-:W-:Y:S01]  /*14740*/  IMAD.IADD R25, R6, 0x1, R25 ;  /* 0x0000000106197824 */ /* 0x000fe200078e0219 */
[----:B------:R-:W-:Y:S06]  /*14750*/  BRA `(.L_x_5552) ;  /* 0x0000000000147947 */ /* 0x000fec0003800000 */
.L_x_5547:
[----:B------:R-:W-:Y:S01]  /*14760*/  ULDC UR4, c[0x0][0xc3c] ;  /* 0x00030f0000047ab9 */ /* 0x000fe20000000800 */
[----:B------:R-:W-:Y:S02]  /*14770*/  IMAD.MOV.U32 R25, RZ, RZ, RZ ;  /* 0x000000ffff197224 */ /* 0x000fe400078e00ff */
[----:B------:R-:W-:Y:S02]  /*14780*/  IMAD.U32 R24, RZ, RZ, UR6 ;  /* 0x00000006ff187e24 */ /* 0x000fe4000f8e00ff */
[----:B------:R-:W-:Y:S02]  /*14790*/  IMAD.MOV.U32 R26, RZ, RZ, RZ ;  /* 0x000000ffff1a7224 */ /* 0x000fe400078e00ff */
[----:B------:R-:W-:-:S07]  /*147a0*/  IMAD.U32 R27, RZ, RZ, UR4 ;  /* 0x00000004ff1b7e24 */ /* 0x000fce000f8e00ff */
.L_x_5552:
[----:B------:R-:W-:-:S13]  /*147b0*/  ISETP.NE.AND P0, PT, R7, RZ, PT ;  /* 0x000000ff0700720c */ /* 0x000fda0003f05270 */
[----:B------:R-:W0:Y:S01]  /*147c0*/  @!P0 S2R R3, SR_CgaCtaId ;  /* 0x0000000000038919 */ /* 0x000e220000008800 */
[----:B------:R-:W-:-:S04]  /*147d0*/  @!P0 MOV R2, 0x400 ;  /* 0x0000040000028802 */ /* 0x000fc80000000f00 */
[----:B0-----:R-:W-:-:S05]  /*147e0*/  @!P0 LEA R2, R3, R2, 0x18 ;  /* 0x0000000203028211 */ /* 0x001fca00078ec0ff */
[----:B------:R1:W-:Y:S01]  /*147f0*/  @!P0 STS.128 [R2+0x28cd0], R24 ;  /* 0x028cd01802008388 */ /* 0x0003e20000000c00 */
[----:B------:R-:W-:Y:S06]  /*14800*/  BAR.ARV 0x5, 0x180 ;  /* 0x0146000000007b1d */ /* 0x000fec0000002000 */
.L_x_5545:
        /* <DEDUP_REMOVED lines=9> */
[----:B------:R-:W-:Y:S01]  /*148a0*/  LOP3.LUT R4, R0, 0x7f, RZ, 0xc0, !PT ;  /* 0x0000007f00047812 */ /* 0x000fe200078ec0ff */
[----:B------:R1:W-:Y:S01]  /*148b0*/  STL [R1+0x10], RZ ;  /* 0x000010ff01007387 */ /* 0x0003e20000100800 */
[----:B------:R-:W-:Y:S01]  /*148c0*/  BSSY B8, `(.L_x_5553) ;  /* 0x0000516000087945 */ /* 0x000fe20003800000 */
[----:B------:R-:W-:Y:S01]  /*148d0*/  LOP3.LUT R3, R2, 0x1f8, RZ, 0xc0, !PT ;  /* 0x000001f802037812 */ /* 0x000fe200078ec0ff */
[----:B------:R-:W-:Y:S01]  /*148e0*/  IMAD.MOV.U32 R22, RZ, RZ, 0x1 ;  /* 0x00000001ff167424 */ /* 0x000fe200078e00ff */
[----:B------:R-:W-:Y:S01]  /*148f0*/  SHF.R.U32.HI R37, RZ, 0x3, R4 ;  /* 0x00000003ff257819 */ /* 0x000fe20000011604 */
[----:B------:R-:W-:Y:S01]  /*14900*/  IMAD.MOV.U32 R18, RZ, RZ, RZ ;  /* 0x000000ffff127224 */ /* 0x000fe200078e00ff */
[----:B------:R-:W-:Y:S01]  /*14910*/  LOP3.LUT R3, R3, 0x38, R0, 0x78, !PT ;  /* 0x0000003803037812 */ /* 0x000fe200078e7800 */
[----:B------:R-:W-:Y:S01]  /*14920*/  IMAD.SHL.U32 R0, R0, 0x10, RZ ;  /* 0x0000001000007824 */ /* 0x000fe200078e00ff */
        /* <DEDUP_REMOVED lines=16> */
.L_x_5624:
        /* <DEDUP_REMOVED lines=10> */
[----:B-1----:R-:W-:Y:S01]  /*14ad0*/  IMAD.MOV.U32 R0, RZ, RZ, RZ ;  /* 0x000000ffff007224 */ /* 0x002fe200078e00ff */
        /* <DEDUP_REMOVED lines=10> */
[----:B--2---:R-:W2:Y:S01]  /*14b80*/  @P2 LDG.E R0, desc[UR54][R2.64] ;  /* 0x0000003602002981 */ /* 0x004ea2000c1e1900 */
[----:B-1----:R-:W-:-:S05]  /*14b90*/  @P1 IMAD.WIDE R4, R27, 0x4, R4 ;  /* 0x000000041b041825 */ /* 0x002fca00078e0204 */
        /* <DEDUP_REMOVED lines=8> */
[----:B--2---:R0:W-:Y:S01]  /*14c20*/  STL [R1], R0 ;  /* 0x0000000001007387 */ /* 0x0041e20000100800 */
[----:B---3--:R-:W-:Y:S05]  /*14c30*/  @P1 BRA `(.L_x_5554) ;  /* 0x0000000000181947 */ /* 0x008fea0003800000 */
[----:B------:R-:W-:Y:S02]  /*14c40*/  ULDC UR4, c[0x0][0x288] ;  /* 0x0000a20000047ab9 */ /* 0x000fe40000000800 */
[----:B-----5:R-:W-:Y:S01]  /*14c50*/  IMAD.U32 R36, RZ, RZ, UR4 ;  /* 0x00000004ff247e24 */ /* 0x020fe2000f8e00ff */
[----:B------:R-:W-:Y:S06]  /*14c60*/  @!P2 BRA `(.L_x_5554) ;  /* 0x00000000000ca947 */ /* 0x000fec0003800000 */
[----:B0-----:R-:W2:Y:S04]  /*14c70*/  LDG.E R5, desc[UR54][R2.64] ;  /* 0x0000003602057981 */ /* 0x001ea8000c1e1900 */
[----:B------:R-:W2:Y:S02]  /*14c80*/  LDG.E R36, desc[UR54][R2.64+0x4] ;  /* 0x0000043602247981 */ /* 0x000ea4000c1e1900 */
[----:B--2---:R-:W-:-:S07]  /*14c90*/  IMAD.IADD R36, R36, 0x1, -R5 ;  /* 0x0000000124247824 */ /* 0x004fce00078e0a05 */
.L_x_5554:
[----:B------:R-:W-:Y:S02]  /*14ca0*/  ULDC.64 UR4, c[0x0][0xa20] ;  /* 0x0002880000047ab9 */ /* 0x000fe40000000a00 */
[----:B------:R-:W-:-:S04]  /*14cb0*/  ISETP.NE.U32.AND P0, PT, RZ, UR4, PT ;  /* 0x00000004ff007c0c */ /* 0x000fc8000bf05070 */
[----:B------:R-:W-:-:S13]  /*14cc0*/  ISETP.NE.AND.EX P0, PT, RZ, UR5, PT, P0 ;  /* 0x00000005ff007c0c */ /* 0x000fda000bf05300 */
[----:B------:R-:W-:Y:S05]  /*14cd0*/  @!P0 BRA `(.L_x_5555) ;  /* 0x0000000000108947 */ /* 0x000fea0003800000 */
[----:B------:R-:W1:Y:S02]  /*14ce0*/  LDC.64 R2, c[0x0][0xa20] ;  /* 0x00028800ff027b82 */ /* 0x000e640000000a00 */
[----:B-1----:R-:W-:-:S05]  /*14cf0*/  IMAD.WIDE R2, R27, 0x4, R2 ;  /* 0x000000041b027825 */ /* 0x002fca00078e0202 */
[----:B------:R1:W5:Y:S01]  /*14d00*/  LDG.E R28, desc[UR54][R2.64] ;  /* 0x00000036021c7981 */ /* 0x000362000c1e1900 */
[----:B------:R-:W-:Y:S05]  /*14d10*/  BRA `(.L_x_5556) ;  /* 0x0000000000247947 */ /* 0x000fea0003800000 */
.L_x_5555:
[----:B------:R-:W-:Y:S02]  /*14d20*/  ULDC.64 UR4, c[0x0][0xa08] ;  /* 0x0002820000047ab9 */ /* 0x000fe40000000a00 */
[----:B------:R-:W-:-:S04]  /*14d30*/  ISETP.NE.U32.AND P0, PT, RZ, UR4, PT ;  /* 0x00000004ff007c0c */ /* 0x000fc8000bf05070 */
[----:B------:R-:W-:-:S13]  /*14d40*/  ISETP.NE.AND.EX P0, PT, RZ, UR5, PT, P0 ;  /* 0x00000005ff007c0c */ /* 0x000fda000bf05300 */
[----:B------:R-:W-:Y:S05]  /*14d50*/  @!P0 BRA `(.L_x_5556) ;  /* 0x0000000000148947 */ /* 0x000fea0003800000 */
[----:B------:R-:W1:Y:S02]  /*14d60*/  LDC.64 R2, c[0x0][0xa08] ;  /* 0x00028200ff027b82 */ /* 0x000e640000000a00 */
[----:B-1----:R-:W-:-:S05]  /*14d70*/  IMAD.WIDE R2, R27, 0x4, R2 ;  /* 0x000000041b027825 */ /* 0x002fca00078e0202 */
[----:B------:R-:W2:Y:S04]  /*14d80*/  LDG.E R28, desc[UR54][R2.64] ;  /* 0x00000036021c7981 */ /* 0x000ea8000c1e1900 */
[----:B0-----:R-:W2:Y:S02]  /*14d90*/  LDG.E R5, desc[UR54][R2.64+0x4] ;  /* 0x0000043602057981 */ /* 0x001ea4000c1e1900 */
[----:B--2---:R-:W-:-:S07]  /*14da0*/  IMAD.IADD R28, R5, 0x1, -R28 ;  /* 0x00000001051c7824 */ /* 0x004fce00078e0a1c */
.L_x_5556:
[----:B0-----:R-:W0:Y:S01]  /*14db0*/  LDC R0, c[0x0][0x448] ;  /* 0x00011200ff007b82 */ /* 0x001e220000000800 */
[----:B------:R-:W-:Y:S01]  /*14dc0*/  IMAD.SHL.U32 R34, R25, 0x40, RZ ;  /* 0x0000004019227824 */ /* 0x000fe200078e00ff */
[----:B------:R-:W-:Y:S01]  /*14dd0*/  LOP3.LUT R16, R16, 0xfffffeff, RZ, 0xc0, !PT ;  /* 0xfffffeff10107812 */ /* 0x000fe200078ec0ff */
[----:B-----5:R-:W-:-:S05]  /*14de0*/  IMAD.IADD R28, R28, 0x1, -R31 ;  /* 0x000000011c1c7824 */ /* 0x020fca00078e0a1f */
[----:B-1----:R-:W1:Y:S01]  /*14df0*/  LDC.64 R2, c[0x0][0x9e0] ;  /* 0x00027800ff027b82 */ /* 0x002e620000000a00 */
[----:B0-----:R-:W-:Y:S01]  /*14e00*/  ISETP.NE.AND P2, PT, R0, 0x1, PT ;  /* 0x000000010000780c */ /* 0x001fe20003f45270 */
[----:B------:R-:W-:Y:S01]  /*14e10*/  VIADD R0, R34, 0x3f ;  /* 0x0000003f22007836 */ /* 0x000fe20000000000 */
[----:B-1----:R-:W-:-:S11]  /*14e20*/  ISETP.GE.AND P1, PT, R3, 0x1, PT ;  /* 0x000000010300780c */ /* 0x002fd60003f26270 */
        /* <DEDUP_REMOVED lines=20> */
.L_x_5559:
[----:B------:R-:W-:-:S13]  /*14f70*/  ISETP.NE.AND P0, PT, R3, 0x1, PT ;  /* 0x000000010300780c */ /* 0x000fda0003f05270 */
[----:B------:R-:W0:Y:S02]  /*14f80*/  @P0 LDC.64 R4, c[0x0][0x9e8] ;  /* 0x00027a00ff040b82 */ /* 0x000e240000000a00 */
[----:B0-----:R-:W-:-:S05]  /*14f90*/  @P0 IMAD.HI.U32 R4, R0, R4, RZ ;  /* 0x0000000400040227 */ /* 0x001fca00078e00ff */
[----:B------:R-:W-:-:S07]  /*14fa0*/  @P0 SHF.R.U32.HI R0, RZ, R5, R4 ;  /* 0x00000005ff000219 */ /* 0x000fce0000011604 */
.L_x_5560:
[----:B------:R-:W-:Y:S05]  /*14fb0*/  BSYNC B0 ;  /* 0x0000000000007941 */ /* 0x000fea0003800000 */
.L_x_5558:
[----:B------:R-:W-:-:S05]  /*14fc0*/  IMAD R5, R0, R3, R3 ;  /* 0x0000000300057224 */ /* 0x000fca00078e0203 */
[----:B------:R-:W-:-:S07]  /*14fd0*/  VIMNMX R2, R2, R5, PT ;  /* 0x0000000502027248 */ /* 0x000fce0003fe0100 */
.L_x_5557:
[----:B------:R-:W0:Y:S01]  /*14fe0*/  @P2 LDC R5, c[0x0][0x44c] ;  /* 0x00011300ff052b82 */ /* 0x000e220000000800 */
[----:B------:R-:W-:Y:S01]  /*14ff0*/  VIADD R2, R2, 0x3f ;  /* 0x0000003f02027836 */ /* 0x000fe20000000000 */
[----:B------:R-:W-:-:S06]  /*15000*/  ULDC UR4, c[0x0][0x9dc] ;  /* 0x0002770000047ab9 */ /* 0x000fcc0000000800 */
[----:B------:R-:W1:Y:S01]  /*15010*/  @P2 LDC R7, c[0x0][0x450] ;  /* 0x00011400ff072b82 */ /* 0x000e620000000800 */
[----:B0-----:R-:W-:-:S04]  /*15020*/  @P2 IMAD.HI.U32 R0, R34, R5, RZ ;  /* 0x0000000522002227 */ /* 0x001fc800078e00ff */
[----:B------:R-:W-:Y:S01]  /*15030*/  IMAD.MOV.U32 R5, RZ, RZ, R34 ;  /* 0x000000ffff057224 */ /* 0x000fe200078e0022 */
[----:B-1----:R-:W-:Y:S01]  /*15040*/  @P2 SHF.R.U32.HI R5, RZ, R7, R0 ;  /* 0x00000007ff052219 */ /* 0x002fe20000011600 */
[----:B------:R-:W-:Y:S01]  /*15050*/  VIADD R0, R28, 0x3f ;  /* 0x0000003f1c007836 */ /* 0x000fe20000000000 */
[----:B------:R-:W-:Y:S02]  /*15060*/  SHF.R.S32.HI R7, RZ, 0x1f, R2 ;  /* 0x0000001fff077819 */ /* 0x000fe40000011402 */
[----:B------:R-:W-:Y:S02]  /*15070*/  IADD3 R6, R5, R28, -R36 ;  /* 0x0000001c05067210 */ /* 0x000fe40007ffe824 */
[----:B------:R-:W-:Y:S02]  /*15080*/  LEA.HI R2, R7, R2, RZ, 0x6 ;  /* 0x0000000207027211 */ /* 0x000fe400078f30ff */
[----:B------:R-:W-:Y:S02]  /*15090*/  SHF.R.S32.HI R7, RZ, 0x1f, R0 ;  /* 0x0000001fff077819 */ /* 0x000fe40000011400 */
[----:B------:R-:W-:Y:S01]  /*150a0*/  SHF.R.S32.HI R9, RZ, 0x6, R2 ;  /* 0x00000006ff097819 */ /* 0x000fe20000011402 */
[----:B------:R-:W-:Y:S01]  /*150b0*/  VIADD R2, R6, -UR4 ;  /* 0x8000000406027c36 */ /* 0x000fe20008000000 */
[----:B------:R-:W-:-:S04]  /*150c0*/  LEA.HI R7, R7, R0, RZ, 0x6 ;  /* 0x0000000007077211 */ /* 0x000fc800078f30ff */
[----:B------:R-:W-:-:S04]  /*150d0*/  SHF.R.S32.HI R0, RZ, 0x6, R7 ;  /* 0x00000006ff007819 */ /* 0x000fc80000011407 */
[----:B------:R-:W-:Y:S01]  /*150e0*/  VIMNMX R0, R0, R9, PT ;  /* 0x0000000900007248 */ /* 0x000fe20003fe0100 */
        /* <DEDUP_REMOVED lines=11> */
.L_x_5563:
[----:B------:R-:W-:-:S13]  /*151a0*/  ISETP.NE.AND P0, PT, R3, 0x1, PT ;  /* 0x000000010300780c */ /* 0x000fda0003f05270 */
[----:B------:R-:W0:Y:S02]  /*151b0*/  @P0 LDC.64 R4, c[0x0][0x9e8] ;  /* 0x00027a00ff040b82 */ /* 0x000e240000000a00 */
[----:B0-----:R-:W-:-:S05]  /*151c0*/  @P0 IMAD.HI.U32 R4, R6, R4, RZ ;  /* 0x0000000406040227 */ /* 0x001fca00078e00ff */
[----:B------:R-:W-:-:S07]  /*151d0*/  @P0 SHF.R.U32.HI R6, RZ, R5, R4 ;  /* 0x00000005ff060219 */ /* 0x000fce0000011604 */
.L_x_5564:
[----:B------:R-:W-:Y:S05]  /*151e0*/  BSYNC B0 ;  /* 0x0000000000007941 */ /* 0x000fea0003800000 */
.L_x_5562:
[----:B------:R-:W-:-:S05]  /*151f0*/  IMAD R3, R6, R3, RZ ;  /* 0x0000000306037224 */ /* 0x000fca00078e02ff */
[----:B------:R-:W-:-:S07]  /*15200*/  VIMNMX R2, R2, R3, !PT ;  /* 0x0000000302027248 */ /* 0x000fce0007fe0100 */
.L_x_5561:
[----:B------:R-:W-:Y:S01]  /*15210*/  SHF.R.S32.HI R3, RZ, 0x1f, R2 ;  /* 0x0000001fff037819 */ /* 0x000fe20000011402 */
[----:B------:R-:W-:Y:S03]  /*15220*/  BSSY B0, `(.L_x_5565) ;  /* 0x000002a000007945 */ /* 0x000fe60003800000 */
[----:B------:R-:W-:Y:S02]  /*15230*/  LEA.HI R3, R3, R2, RZ, 0x6 ;  /* 0x0000000203037211 */ /* 0x000fe400078f30ff */
[----:B------:R-:W-:Y:S02]  /*15240*/  LOP3.LUT R2, R26, 0xff000000, RZ, 0xc0, !PT ;  /* 0xff0000001a027812 */ /* 0x000fe400078ec0ff */
[----:B------:R-:W-:-:S04]  /*15250*/  SHF.R.S32.HI R3, RZ, 0x6, R3 ;  /* 0x00000006ff037819 */ /* 0x000fc80000011403 */
        /* <DEDUP_REMOVED lines=8> */
[----:B------:R-:W-:-:S04]  /*152e0*/  SHF.R.U32.HI R5, RZ, 0x10, R2 ;  /* 0x00000010ff057819 */ /* 0x000fc80000011602 */
[----:B------:R-:W-:-:S13]  /*152f0*/  ISETP.NE.AND P0, PT, R5, RZ, PT ;  /* 0x000000ff0500720c */ /* 0x000fda0003f05270 */
[----:B------:R-:W0:Y:S02]  /*15300*/  @!P0 LDC R5, c[0x0][0x9f0] ;  /* 0x00027c00ff058b82 */ /* 0x000e240000000800 */
[----:B0-----:R-:W-:Y:S02]  /*15310*/  IABS R7, R5 ;  /* 0x0000000500077213 */ /* 0x001fe40000000000 */
[----:B------:R-:W-:Y:S02]  /*15320*/  IADD3 R9, R5, -0x1, R0 ;  /* 0xffffffff05097810 */ /* 0x000fe40007ffe000 */
[----:B------:R-:W0:Y:S03]  /*15330*/  I2F.RP R10, R7 ;  /* 0x00000007000a7306 */ /* 0x000e260000209400 */
[----:B------:R-:W-:-:S05]  /*15340*/  IMAD.IADD R6, R9, 0x1, -R30 ;  /* 0x0000000109067824 */ /* 0x000fca00078e0a1e */
[----:B------:R-:W-:-:S04]  /*15350*/  LOP3.LUT R2, R6, R5, RZ, 0x3c, !PT ;  /* 0x0000000506027212 */ /* 0x000fc800078e3cff */
[----:B------:R-:W-:Y:S01]  /*15360*/  ISETP.GE.AND P2, PT, R2, RZ, PT ;  /* 0x000000ff0200720c */ /* 0x000fe20003f46270 */
        /* <DEDUP_REMOVED lines=21> */
.L_x_5566:
[----:B------:R-:W-:Y:S05]  /*154c0*/  BSYNC B0 ;  /* 0x0000000000007941 */ /* 0x000fea0003800000 */
.L_x_5565:
        /* <DEDUP_REMOVED lines=23> */
.L_x_5568:
        /* <DEDUP_REMOVED lines=20> */
.L_x_5571:
[----:B------:R-:W-:Y:S05]  /*15780*/  BSYNC B6 ;  /* 0x0000000000067941 */ /* 0x000fea0003800000 */
.L_x_5570:
        /* <DEDUP_REMOVED lines=20> */
.L_x_5574:
        /* <DEDUP_REMOVED lines=15> */
.L_x_5573:
[----:B------:R-:W-:Y:S05]  /*159c0*/  BSYNC B6 ;  /* 0x0000000000067941 */ /* 0x000fea0003800000 */
.L_x_5572:
[----:B------:R-:W0:Y:S01]  /*159d0*/  S2R R19, SR_TID.X ;  /* 0x0000000000137919 */ /* 0x000e220000002100 */
[----:B------:R-:W-:Y:S01]  /*159e0*/  ULDC.64 UR4, c[0x0][0x9f8] ;  /* 0x00027e0000047ab9 */ /* 0x000fe20000000a00 */
[----:B------:R-:W-:Y:S01]  /*159f0*/  IMAD.MOV.U32 R23, RZ, RZ, R27 ;  /* 0x000000ffff177224 */ /* 0x000fe200078e001b */
[----:B------:R-:W-:Y:S01]  /*15a00*/  ISETP.NE.U32.AND P0, PT, RZ, UR4, PT ;  /* 0x00000004ff007c0c */ /* 0x000fe2000bf05070 */
[----:B------:R-:W1:Y:S01]  /*15a10*/  S2R R20, SR_TID.X ;  /* 0x0000000000147919 */ /* 0x000e620000002100 */
[----:B------:R-:W-:Y:S01]  /*15a20*/  ULDC UR4, c[0x0][0x320] ;  /* 0x0000c80000047ab9 */ /* 0x000fe20000000800 */
[----:B------:R-:W2:Y:S01]  /*15a30*/  LDC R10, c[0x0][0x430] ;  /* 0x00010c00ff0a7b82 */ /* 0x000ea20000000800 */
[----:B------:R-:W-:-:S13]  /*15a40*/  ISETP.NE.AND.EX P0, PT, RZ, UR5, PT, P0 ;  /* 0x00000005ff007c0c */ /* 0x000fda000bf05300 */
[----:B------:R-:W3:Y:S01]  /*15a50*/  @P0 LDC.64 R2, c[0x0][0x9f8] ;  /* 0x00027e00ff020b82 */ /* 0x000ee20000000a00 */
[----:B0-----:R-:W-:-:S05]  /*15a60*/  IMAD.SHL.U32 R19, R19, 0x8, RZ ;  /* 0x0000000813137824 */ /* 0x001fca00078e00ff */
[----:B------:R-:W-:-:S04]  /*15a70*/  LOP3.LUT R19, R19, 0x38, RZ, 0xc0, !PT ;  /* 0x0000003813137812 */ /* 0x000fc800078ec0ff */
[C---:B------:R-:W-:Y:S02]  /*15a80*/  LOP3.LUT R21, R19.reuse, 0x40, RZ, 0xfc, !PT ;  /* 0x0000004013157812 */ /* 0x040fe400078efcff */
[----:B------:R-:W-:Y:S01]  /*15a90*/  LOP3.LUT R29, R19, 0x180, RZ, 0xfc, !PT ;  /* 0x00000180131d7812 */ /* 0x000fe200078efcff */
[----:B---3--:R-:W-:Y:S01]  /*15aa0*/  @P0 IMAD.WIDE R2, R27, 0x4, R2 ;  /* 0x000000041b020825 */ /* 0x008fe200078e0202 */
[----:B------:R-:W-:Y:S02]  /*15ab0*/  ISETP.GE.AND P3, PT, R21, UR4, PT ;  /* 0x0000000415007c0c */ /* 0x000fe4000bf66270 */
[----:B------:R-:W0:Y:S01]  /*15ac0*/  S2R R21, SR_TID.X ;  /* 0x0000000000157919 */ /* 0x000e220000002100 */
[----:B------:R-:W-:Y:S01]  /*15ad0*/  LOP3.LUT R19, R19, 0x1c0, RZ, 0xfc, !PT ;  /* 0x000001c013137812 */ /* 0x000fe200078efcff */
[----:B------:R3:W5:Y:S03]  /*15ae0*/  @P0 LDG.E R23, desc[UR54][R2.64] ;  /* 0x0000003602170981 */ /* 0x000766000c1e1900 */
[----:B------:R-:W-:Y:S01]  /*15af0*/  ISETP.GE.AND P0, PT, R19, UR4, PT ;  /* 0x0000000413007c0c */ /* 0x000fe2000bf06270 */
[----:B-1----:R-:W-:Y:S01]  /*15b00*/  IMAD.SHL.U32 R20, R20, 0x8, RZ ;  /* 0x0000000814147824 */ /* 0x002fe200078e00ff */
[----:B------:R-:W-:Y:S01]  /*15b10*/  LOP3.LUT R16, R16, 0xffffffbf, RZ, 0xc0, !PT ;  /* 0xffffffbf10107812 */ /* 0x000fe200078ec0ff */
[----:B------:R-:W1:Y:S01]  /*15b20*/  S2R R19, SR_TID.X ;  /* 0x0000000000137919 */ /* 0x000e620000002100 */
[----:B------:R-:W-:Y:S01]  /*15b30*/  UMOV UR5, 0xffffffff ;  /* 0xffffffff00057882 */ /* 0x000fe20000000000 */
[----:B------:R-:W-:-:S02]  /*15b40*/  ISETP.GE.AND P1, PT, R29, UR4, PT ;  /* 0x000000041d007c0c */ /* 0x000fc4000bf26270 */
[----:B------:R-:W-:Y:S02]  /*15b50*/  LOP3.LUT R20, R20, 0x38, RZ, 0xc0, !PT ;  /* 0x0000003814147812 */ /* 0x000fe400078ec0ff */
[----:B------:R-:W-:Y:S02]  /*15b60*/  @P3 LOP3.LUT R16, R16, 0x40, RZ, 0xfc, !PT ;  /* 0x0000004010103812 */ /* 0x000fe400078efcff */
[----:B------:R-:W-:Y:S02]  /*15b70*/  ISETP.GE.AND P2, PT, R20, UR4, PT ;  /* 0x0000000414007c0c */ /* 0x000fe4000bf46270 */
[----:B------:R-:W-:Y:S02]  /*15b80*/  LOP3.LUT R16, R16, 0xffffff7f, RZ, 0xc0, !PT ;  /* 0xffffff7f10107812 */ /* 0x000fe400078ec0ff */
[----:B------:R-:W-:Y:S02]  /*15b90*/  SEL R6, RZ, 0x40, P1 ;  /* 0x00000040ff067807 */ /* 0x000fe40000800000 */
[----:B------:R-:W-:-:S07]  /*15ba0*/  LEA R0, R25, 0xffffffc0, 0x6 ;  /* 0xffffffc019007811 */ /* 0x000fce00078e30ff */
[----:B------:R-:W-:Y:S01]  /*15bb0*/  @P2 LOP3.LUT R16, R16, 0x80, RZ, 0xfc, !PT ;  /* 0x0000008010102812 */ /* 0x000fe200078efcff */
[----:B0-----:R-:W-:-:S03]  /*15bc0*/  IMAD.SHL.U32 R21, R21, 0x8, RZ ;  /* 0x0000000815157824 */ /* 0x001fc600078e00ff */
[----:B------:R-:W-:Y:S02]  /*15bd0*/  LOP3.LUT R16, R16, 0xffffffdf, RZ, 0xc0, !PT ;  /* 0xffffffdf10107812 */ /* 0x000fe400078ec0ff */
[----:B------:R-:W-:Y:S01]  /*15be0*/  LOP3.LUT R21, R21, 0x38, RZ, 0xc0, !PT ;  /* 0x0000003815157812 */ /* 0x000fe200078ec0ff */
[----:B-1----:R-:W-:-:S03]  /*15bf0*/  IMAD.SHL.U32 R19, R19, 0x8, RZ ;  /* 0x0000000813137824 */ /* 0x002fc600078e00ff */
[----:B------:R-:W-:Y:S02]  /*15c00*/  LOP3.LUT R21, R21, 0x80, RZ, 0xfc, !PT ;  /* 0x0000008015157812 */ /* 0x000fe400078efcff */
[----:B------:R-:W-:Y:S02]  /*15c10*/  LOP3.LUT R19, R19, 0x38, RZ, 0xc0, !PT ;  /* 0x0000003813137812 */ /* 0x000fe400078ec0ff */
[----:B------:R-:W-:Y:S02]  /*15c20*/  ISETP.GE.AND P5, PT, R21, UR4, PT ;  /* 0x0000000415007c0c */ /* 0x000fe4000bfa6270 */
[----:B------:R-:W-:Y:S02]  /*15c30*/  LOP3.LUT R21, R19, 0xc0, RZ, 0xfc, !PT ;  /* 0x000000c013157812 */ /* 0x000fe400078efcff */
[----:B------:R-:W-:Y:S02]  /*15c40*/  SEL R19, RZ, 0x80, P0 ;  /* 0x00000080ff137807 */ /* 0x000fe40000000000 */
[----:B------:R-:W-:-:S02]  /*15c50*/  ISETP.GE.AND P4, PT, R21, UR4, PT ;  /* 0x0000000415007c0c */ /* 0x000fc4000bf86270 */
[C---:B------:R-:W-:Y:S02]  /*15c60*/  LOP3.LUT R21, R20.reuse, 0x100, RZ, 0xfc, !PT ;  /* 0x0000010014157812 */ /* 0x040fe400078efcff */
[----:B------:R-:W-:Y:S02]  /*15c70*/  LOP3.LUT R20, R20, 0x140, RZ, 0xfc, !PT ;  /* 0x0000014014147812 */ /* 0x000fe400078efcff */
[----:B------:R-:W-:Y:S02]  /*15c80*/  ISETP.GE.AND P3, PT, R21, UR4, PT ;  /* 0x0000000415007c0c */ /* 0x000fe4000bf66270 */
[----:B------:R-:W-:Y:S02]  /*15c90*/  @P5 LOP3.LUT R16, R16, 0x20, RZ, 0xfc, !PT ;  /* 0x0000002010105812 */ /* 0x000fe400078efcff */
[----:B------:R-:W-:Y:S02]  /*15ca0*/  ISETP.GE.AND P2, PT, R20, UR4, PT ;  /* 0x0000000414007c0c */ /* 0x000fe4000bf46270 */
[----:B------:R-:W-:-:S04]  /*15cb0*/  LOP3.LUT R16, R16, 0xffffffef, RZ, 0xc0, !PT ;  /* 0xffffffef10107812 */ /* 0x000fc800078ec0ff */
[----:B------:R-:W-:-:S04]  /*15cc0*/  @P4 LOP3.LUT R16, R16, 0x10, RZ, 0xfc, !PT ;  /* 0x0000001010104812 */ /* 0x000fc800078efcff */
[----:B------:R-:W-:-:S04]  /*15cd0*/  LOP3.LUT R16, R16, 0xfffffffb, RZ, 0xc0, !PT ;  /* 0xfffffffb10107812 */ /* 0x000fc800078ec0ff */
[----:B------:R-:W-:-:S04]  /*15ce0*/  @P2 LOP3.LUT R16, R16, 0x4, RZ, 0xfc, !PT ;  /* 0x0000000410102812 */ /* 0x000fc800078efcff */
[----:B------:R-:W-:-:S04]  /*15cf0*/  LOP3.LUT R16, R16, 0xfffffff7, RZ, 0xc0, !PT ;  /* 0xfffffff710107812 */ /* 0x000fc800078ec0ff */
[----:B------:R-:W-:Y:S01]  /*15d00*/  @P3 LOP3.LUT R16, R16, 0x8, RZ, 0xfc, !PT ;  /* 0x0000000810103812 */ /* 0x000fe200078efcff */
[----:B--23--:R-:W-:Y:S06]  /*15d10*/  BRA.DIV UR5, `(.L_x_5575) ;  /* 0x00000046052c7947 */ /* 0x00cfec000b800000 */
.L_x_5642:
        /* <DEDUP_REMOVED lines=28> */
[C---:B------:R-:W-:Y:S02]  /*15ee0*/  LOP3.LUT P1, RZ, R16.reuse, 0x40, RZ, 0xc0, !PT ;  /* 0x0000004010ff7812 */ /* 0x040fe4000782c0ff */
        /* <DEDUP_REMOVED lines=19> */
[----:B------:R0:W-:Y:S01]  /*16020*/  STL [R1+0x14], R6 ;  /* 0x0000140601007387 */ /* 0x0001e20000100800 */
[----:B------:R-:W-:-:S09]  /*16030*/  IMAD R35, R10, R2, R35 ;  /* 0x000000020a237224 */ /* 0x000fd200078e0223 */
[----:B------:R-:W-:-:S04]  /*16040*/  @P0 LOP3.LUT R16, R16, 0x400, RZ, 0xfc, !PT ;  /* 0x0000040010100812 */ /* 0x000fc800078efcff */
[----:B------:R-:W-:-:S04]  /*16050*/  LOP3.LUT R16, R16, 0xfffffffe, RZ, 0xc0, !PT ;  /* 0xfffffffe10107812 */ /* 0x000fc800078ec0ff */
[----:B------:R-:W-:Y:S01]  /*16060*/  @P1 LOP3.LUT R16, R16, 0x1, RZ, 0xfc, !PT ;  /* 0x0000000110101812 */ /* 0x000fe200078efcff */
[----:B0-----:R-:W-:Y:S06]  /*16070*/  @!P0 BRA `(.L_x_5576) ;  /* 0x0000000000048947 */ /* 0x001fec0003800000 */
[----:B------:R-:W-:Y:S01]  /*16080*/  BPT.TRAP 0x1 ;  /* 0x000000040000795c */ /* 0x000fe20000300000 */
.L_x_5576:
[----:B------:R-:W-:Y:S01]  /*16090*/  IADD3 R28, -R37, R28, -R0 ;  /* 0x0000001c251c7210 */ /* 0x000fe20007ffe900 */
[----:B------:R-:W-:Y:S01]  /*160a0*/  IMAD R25, R18, 0x8, R17 ;  /* 0x0000000812197824 */ /* 0x000fe200078e0211 */
[----:B------:R-:W-:Y:S01]  /*160b0*/  SHF.L.U32 R0, R22, 0x1f, RZ ;  /* 0x0000001f16007819 */ /* 0x000fe200000006ff */
[----:B------:R-:W-:Y:S03]  /*160c0*/  BSSY B0, `(.L_x_5577) ;  /* 0x0000003000007945 */ /* 0x000fe60003800000 */
[----:B------:R-:W0:Y:S02]  /*160d0*/  SYNCS.PHASECHK.TRANS64.TRYWAIT P0, [R25+URZ+0x28c40], R0 ;  /* 0x028c4000190075a7 */ /* 0x000e24000800017f */
[----:B0-----:R-:W-:Y:S05]  /*160e0*/  @!P0 BRA `(.L_x_5578) ;  /* 0x00000040006c8947 */ /* 0x001fea0003800000 */
.L_x_5643:
[----:B------:R-:W-:Y:S05]  /*160f0*/  BSYNC B0 ;  /* 0x0000000000007941 */ /* 0x000fea0003800000 */
.L_x_5577:
        /* <DEDUP_REMOVED lines=63> */
.L_x_5653:
        /* <DEDUP_REMOVED lines=10> */
.L_x_5580:
        /* <DEDUP_REMOVED lines=11> */
.L_x_5581:
[----:B------:R-:W-:Y:S01]  /*16640*/  VIADD R0, R17, 0x20400 ;  /* 0x0002040011007836 */ /* 0x000fe20000000000 */
[----:B------:R1:W-:Y:S06]  /*16650*/  SYNCS.ARRIVE.TRANS64.A1T0 RZ, [R25+URZ+0x28c30], RZ ;  /* 0x028c30ff19ff79a7 */ /* 0x0003ec000810003f */
[----:B------:R-:W-:Y:S05]  /*16660*/  WARPSYNC.ALL ;  /* 0x0000000000007948 */ /* 0x000fea0003800000 */
[----:B------:R-:W-:Y:S01]  /*16670*/  BAR.SYNC.DEFER_BLOCKING 0x8, 0x100 ;  /* 0x0204000000007b1d */ /* 0x000fe20000010000 */
[----:B------:R-:W-:-:S05]  /*16680*/  LOP3.LUT P0, RZ, R0, 0x3ff, RZ, 0xc0, !PT ;  /* 0x000003ff00ff7812 */ /* 0x000fca000780c0ff */
[----:B------:R-:W-:Y:S08]  /*16690*/  BSSY B6, `(.L_x_5582) ;  /* 0x0000012000067945 */ /* 0x000ff00003800000 */
        /* <DEDUP_REMOVED lines=17> */
.L_x_5583:
[----:B------:R-:W-:Y:S05]  /*167b0*/  BSYNC B6 ;  /* 0x0000000000067941 */ /* 0x000fea0003800000 */
.L_x_5582:
[----:B0-----:R-:W2:Y:S01]  /*167c0*/  LDL.LU R2, [R1] ;  /* 0x0000000001027983 */ /* 0x001ea20000300800 */
[----:B------:R-:W0:Y:S01]  /*167d0*/  LDC R20, c[0x0][0x448] ;  /* 0x00011200ff147b82 */ /* 0x000e220000000800 */
[----:B------:R-:W-:Y:S01]  /*167e0*/  ULDC.64 UR4, c[0x0][0x298] ;  /* 0x0000a60000047ab9 */ /* 0x000fe20000000a00 */
[----:B------:R-:W-:Y:S01]  /*167f0*/  LOP3.LUT P6, RZ, R16, 0x200, RZ, 0xc0, !PT ;  /* 0x0000020010ff7812 */ /* 0x000fe200078cc0ff */
[----:B------:R3:W5:Y:S01]  /*16800*/  LDL R7, [R1+0x18] ;  /* 0x0000180001077983 */ /* 0x0007620000100800 */
[----:B------:R-:W-:-:S04]  /*16810*/  SHF.R.S32.HI R4, RZ, 0x1f, R27 ;  /* 0x0000001fff047819 */ /* 0x000fc8000001141b */
[----:B------:R-:W-:Y:S01]  /*16820*/  SEL R4, R4, RZ, !P6 ;  /* 0x000000ff04047207 */ /* 0x000fe20007000000 */
[----:B------:R-:W4:Y:S02]  /*16830*/  S2R R8, SR_TID.X ;  /* 0x0000000000087919 */ /* 0x000f240000002100 */
[----:B----4-:R-:W-:-:S05]  /*16840*/  IMAD.SHL.U32 R8, R8, 0x8, RZ ;  /* 0x0000000808087824 */ /* 0x010fca00078e00ff */
[----:B------:R-:W-:Y:S02]  /*16850*/  LOP3.LUT R8, R8, 0x38, RZ, 0xc0, !PT ;  /* 0x0000003808087812 */ /* 0x000fe400078ec0ff */
[----:B--2---:R-:W-:-:S05]  /*16860*/  SHF.R.S32.HI R0, RZ, 0x1f, R2 ;  /* 0x0000001fff007819 */ /* 0x004fca0000011402 */
[----:B------:R-:W-:-:S04]  /*16870*/  IMAD R0, R0, UR4, RZ ;  /* 0x0000000400007c24 */ /* 0x000fc8000f8e02ff */
[C---:B------:R-:W-:Y:S02]  /*16880*/  IMAD R0, R2.reuse, UR5, R0 ;  /* 0x0000000502007c24 */ /* 0x040fe4000f8e0200 */
[----:B------:R-:W-:Y:S01]  /*16890*/  IMAD.WIDE.U32 R2, R2, UR4, RZ ;  /* 0x0000000402027c25 */ /* 0x000fe2000f8e00ff */
[----:B------:R-:W-:-:S03]  /*168a0*/  ULDC.64 UR4, c[0x0][0x2d8] ;  /* 0x0000b60000047ab9 */ /* 0x000fc60000000a00 */
[----:B------:R-:W-:Y:S01]  /*168b0*/  IMAD.IADD R3, R3, 0x1, R0 ;  /* 0x0000000103037824 */ /* 0x000fe200078e0200 */
[----:B------:R-:W-:Y:S02]  /*168c0*/  SEL R0, R27, RZ, !P6 ;  /* 0x000000ff1b007207 */ /* 0x000fe40007000000 */
[----:B0-----:R-:W-:Y:S01]  /*168d0*/  ISETP.NE.AND P6, PT, R20, 0x1, PT ;  /* 0x000000011400780c */ /* 0x001fe20003fc5270 */
[C---:B------:R-:W-:Y:S01]  /*168e0*/  IMAD.WIDE.U32 R2, R26.reuse, UR4, R2 ;  /* 0x000000041a027c25 */ /* 0x040fe2000f8e0002 */
[----:B------:R-:W0:Y:S03]  /*168f0*/  S2R R20, SR_TID.X ;  /* 0x0000000000147919 */ /* 0x000e260000002100 */
[----:B------:R-:W-:Y:S01]  /*16900*/  IMAD R3, R26, UR5, R3 ;  /* 0x000000051a037c24 */ /* 0x000fe2000f8e0203 */
[----:B------:R-:W-:Y:S02]  /*16910*/  ULDC.64 UR4, c[0x0][0x2e0] ;  /* 0x0000b80000047ab9 */ /* 0x000fe40000000a00 */
[----:B------:R-:W-:-:S02]  /*16920*/  IMAD R4, R4, UR4, RZ ;  /* 0x0000000404047c24 */ /* 0x000fc4000f8e02ff */
[----:B------:R-:W-:-:S03]  /*16930*/  IMAD.WIDE.U32 R2, R0, UR4, R2 ;  /* 0x0000000400027c25 */ /* 0x000fc6000f8e0002 */
[----:B------:R-:W2:Y:S01]  /*16940*/  @P6 LDC R6, c[0x0][0x44c] ;  /* 0x00011300ff066b82 */ /* 0x000ea20000000800 */
[----:B------:R-:W-:Y:S01]  /*16950*/  IMAD R4, R0, UR5, R4 ;  /* 0x0000000500047c24 */ /* 0x000fe2000f8e0204 */
[----:B------:R-:W-:-:S03]  /*16960*/  ULDC.64 UR4, c[0x0][0x2d0] ;  /* 0x0000b40000047ab9 */ /* 0x000fc60000000a00 */
[----:B------:R-:W-:-:S03]  /*16970*/  IMAD.IADD R3, R3, 0x1, R4 ;  /* 0x0000000103037824 */ /* 0x000fc600078e0204 */
[----:B------:R-:W4:Y:S01]  /*16980*/  @P6 LDC R0, c[0x0][0x450] ;  /* 0x00011400ff006b82 */ /* 0x000f220000000800 */
[----:B0-----:R-:W-:-:S05]  /*16990*/  IMAD.SHL.U32 R20, R20, 0x10, RZ ;  /* 0x0000001014147824 */ /* 0x001fca00078e00ff */
[----:B------:R-:W-:-:S05]  /*169a0*/  LOP3.LUT R20, R37, 0x70, R20, 0xf8, !PT ;  /* 0x0000007025147812 */ /* 0x000fca00078ef814 */
[----:B------:R-:W-:-:S04]  /*169b0*/  IMAD.IADD R5, R20, 0x1, R34 ;  /* 0x0000000114057824 */ /* 0x000fc800078e0222 */
[----:B--2---:R-:W-:-:S04]  /*169c0*/  @P6 IMAD.HI.U32 R6, R5, R6, RZ ;  /* 0x0000000605066227 */ /* 0x004fc800078e00ff */
[----:B------:R-:W-:Y:S01]  /*169d0*/  IMAD.MOV.U32 R4, RZ, RZ, R5 ;  /* 0x000000ffff047224 */ /* 0x000fe200078e0005 */
[----:B----4-:R-:W-:Y:S02]  /*169e0*/  @P6 SHF.R.U32.HI R4, RZ, R0, R6 ;  /* 0x00000000ff046219 */ /* 0x010fe40000011606 */
[----:B------:R-:W0:Y:S03]  /*169f0*/  LDC R6, c[0x0][0x448] ;  /* 0x00011200ff067b82 */ /* 0x000e260000000800 */
        /* <DEDUP_REMOVED lines=19> */
[----:B---3--:R-:W-:Y:S11]  /*16b30*/  BRA.DIV UR5, `(.L_x_5584) ;  /* 0x0000003e053c7947 */ /* 0x008ff6000b800000 */
[----:B------:R-:W0:Y:S01]  /*16b40*/  SHFL.IDX PT, R3, R0, RZ, 0x181f ;  /* 0x00181fff00037589 */ /* 0x000e2200000e0000 */
[----:B------:R-:W-:Y:S02]  /*16b50*/  IMAD R36, R36, R6, RZ ;  /* 0x0000000624247224 */ /* 0x000fe400078e02ff */
[----:B------:R-:W-:Y:S01]  /*16b60*/  IMAD.IADD R34, R37, 0x1, R34 ;  /* 0x0000000125227824 */ /* 0x000fe200078e0222 */
[----:B------:R-:W2:Y:S04]  /*16b70*/  SHFL.IDX PT, R2, R4, RZ, 0x181f ;  /* 0x00181fff04027589 */ /* 0x000ea800000e0000 */
[----:B------:R-:W-:-:S13]  /*16b80*/  ISETP.GE.AND P0, PT, R34, R36, PT ;  /* 0x000000242200720c */ /* 0x000fda0003f06270 */
[----:B0-----:R-:W-:-:S05]  /*16b90*/  @!P0 LEA R3, P2, R8, R3, 0x1 ;  /* 0x0000000308038211 */ /* 0x001fca00078408ff */
[----:B--2---:R-:W-:-:S05]  /*16ba0*/  @!P0 IMAD.X R2, RZ, RZ, R2, P2 ;  /* 0x000000ffff028224 */ /* 0x004fca00010e0602 */
[----:B------:R-:W-:-:S04]  /*16bb0*/  @!P0 LOP3.LUT R3, R3, R2, RZ, 0x3c, !PT ;  /* 0x0000000203038212 */ /* 0x000fc800078e3cff */
[----:B------:R-:W-:-:S04]  /*16bc0*/  @!P0 LOP3.LUT R2, R3, R2, RZ, 0x3c, !PT ;  /* 0x0000000203028212 */ /* 0x000fc800078e3cff */
[----:B------:R-:W-:-:S05]  /*16bd0*/  @!P0 LOP3.LUT R3, R3, R2, RZ, 0x3c, !PT ;  /* 0x0000000203038212 */ /* 0x000fca00078e3cff */
[----:B------:R-:W-:Y:S01]  /*16be0*/  @!PT LDS RZ, [RZ] ;  /* 0x00000000fffff984 */ /* 0x000fe20000000800 */
[----:B-----5:R0:W-:Y:S02]  /*16bf0*/  @!P0 LDGSTS.E.BYPASS.LTC128B.128 [R7+0x20400], desc[UR54][R2.64], !P1 ;  /* 0x2040000002078fae */ /* 0x0201e4000c901d76 */
[----:B0-----:R-:W-:Y:S02]  /*16c00*/  VIADD R2, R34, 0x10 ;  /* 0x0000001022027836 */ /* 0x001fe40000000000 */
[----:B------:R-:W0:Y:S03]  /*16c10*/  SHFL.IDX PT, R3, R0, 0x1, 0x181f ;  /* 0x00381f0000037f89 */ /* 0x000e2600000e0000 */
[----:B------:R-:W-:Y:S02]  /*16c20*/  ISETP.GE.AND P0, PT, R2, R36, PT ;  /* 0x000000240200720c */ /* 0x000fe40003f06270 */
[----:B------:R-:W2:Y:S11]  /*16c30*/  SHFL.IDX PT, R2, R4, 0x1, 0x181f ;  /* 0x00381f0004027f89 */ /* 0x000eb600000e0000 */
[----:B0-----:R-:W-:-:S05]  /*16c40*/  @!P0 LEA R3, P2, R8, R3, 0x1 ;  /* 0x0000000308038211 */ /* 0x001fca00078408ff */
[----:B--2---:R-:W-:-:S05]  /*16c50*/  @!P0 IMAD.X R2, RZ, RZ, R2, P2 ;  /* 0x000000ffff028224 */ /* 0x004fca00010e0602 */
        /* <DEDUP_REMOVED lines=8> */
[----:B------:R-:W2:Y:S04]  /*16ce0*/  SHFL.IDX PT, R2, R4, 0x2, 0x181f ;  /* 0x00581f0004027f89 */ /* 0x000ea800000e0000 */
[----:B------:R-:W3:Y:S04]  /*16cf0*/  SHFL.IDX PT, R4, R4, 0x3, 0x181f ;  /* 0x00781f0004047f89 */ /* 0x000ee800000e0000 */
[----:B0-----:R-:W-:-:S05]  /*16d00*/  @!P0 LEA R3, P2, R8, R3, 0x1 ;  /* 0x0000000308038211 */ /* 0x001fca00078408ff */
[----:B--2---:R-:W-:-:S05]  /*16d10*/  @!P0 IMAD.X R2, RZ, RZ, R2, P2 ;  /* 0x000000ffff028224 */ /* 0x004fca00010e0602 */
[----:B------:R-:W-:-:S04]  /*16d20*/  @!P0 LOP3.LUT R3, R3, R2, RZ, 0x3c, !PT ;  /* 0x0000000203038212 */ /* 0x000fc800078e3cff */
[----:B------:R-:W-:-:S04]  /*16d30*/  @!P0 LOP3.LUT R2, R3, R2, RZ, 0x3c, !PT ;  /* 0x0000000203028212 */ /* 0x000fc800078e3cff */
[----:B------:R-:W-:-:S05]  /*16d40*/  @!P0 LOP3.LUT R3, R3, R2, RZ, 0x3c, !PT ;  /* 0x0000000203038212 */ /* 0x000fca00078e3cff */
[----:B---3--:R0:W-:Y:S02]  /*16d50*/  @!P0 LDGSTS.E.BYPASS.LTC128B.128 [R7+0x21400], desc[UR54][R2.64], !P1 ;  /* 0x2140000002078fae */ /* 0x0081e4000c901d76 */
.L_x_5662:
[----:B------:R-:W-:-:S05]  /*16d60*/  VIADD R34, R34, 0x30 ;  /* 0x0000003022227836 */ /* 0x000fca0000000000 */
[----:B------:R-:W-:-:S13]  /*16d70*/  ISETP.GE.AND P0, PT, R34, R36, PT ;  /* 0x000000242200720c */ /* 0x000fda0003f06270 */
[----:B0-2---:R-:W-:-:S05]  /*16d80*/  @!P0 LEA R2, P2, R8, R0, 0x1 ;  /* 0x0000000008028211 */ /* 0x005fca00078408ff */
[----:B------:R-:W-:-:S05]  /*16d90*/  @!P0 IMAD.X R3, RZ, RZ, R4, P2 ;  /* 0x000000ffff038224 */ /* 0x000fca00010e0604 */
[----:B------:R-:W-:Y:S01]  /*16da0*/  @!PT LDS RZ, [RZ] ;  /* 0x00000000fffff984 */ /* 0x000fe20000000800 */
[----:B------:R-:W-:Y:S01]  /*16db0*/  @!PT LDS RZ, [RZ] ;  /* 0x00000000fffff984 */ /* 0x000fe20000000800 */
[----:B------:R-:W-:Y:S01]  /*16dc0*/  @!PT LDS RZ, [RZ] ;  /* 0x00000000fffff984 */ /* 0x000fe20000000800 */
[----:B------:R0:W-:Y:S01]  /*16dd0*/  @!P0 LDGSTS.E.BYPASS.LTC128B.128 [R7+0x21c00], desc[UR54][R2.64], !P1 ;  /* 0x21c0000002078fae */ /* 0x0001e2000c901d76 */
[----:B------:R-:W-:Y:S01]  /*16de0*/  PLOP3.LUT P0, PT, PT, PT, PT, 0x80, 0x0 ;  /* 0x000000000000781c */ /* 0x000fe20003f0f070 */
[----:B------:R-:W-:-:S12]  /*16df0*/  NOP ;  /* 0x0000000000007918 */ /* 0x000fd80000000000 */
.L_x_5585:
        /* <DEDUP_REMOVED lines=16> */
[----:B------:R-:W2:Y:S03]  /*16f00*/  SYNCS.PHASECHK.TRANS64.TRYWAIT P0, [R17+URZ+0x28c20], R0 ;  /* 0x028c2000110075a7 */ /* 0x000ea6000800017f */
[----:B0-2---:R-:W-:Y:S05]  /*16f10*/  @!P0 BRA `(.L_x_5587) ;  /* 0x0000003c00888947 */ /* 0x005fea0003800000 */
.L_x_5663:
[----:B------:R-:W-:Y:S05]  /*16f20*/  BSYNC B0 ;  /* 0x0000000000007941 */ /* 0x000fea0003800000 */
.L_x_5586:
[----:B------:R-:W-:-:S05]  /*16f30*/  IMAD.U32 R2, RZ, RZ, UR36 ;  /* 0x00000024ff027e24 */ /* 0x000fca000f8e00ff */
[----:B------:R-:W-:-:S13]  /*16f40*/  ISETP.NE.AND P0, PT, R2, 0x3, PT ;  /* 0x000000030200780c */ /* 0x000fda0003f05270 */
[----:B------:R-:W-:Y:S05]  /*16f50*/  @!P0 BRA `(.L_x_5588) ;  /* 0x0000000000048947 */ /* 0x000fea0003800000 */
[----:B------:R-:W-:Y:S01]  /*16f60*/  BPT.TRAP 0x1 ;  /* 0x000000040000795c */ /* 0x000fe20000300000 */
.L_x_5588:
[----:B0-----:R-:W-:Y:S01]  /*16f70*/  SHF.L.U32 R0, R22, 0x1f, RZ ;  /* 0x0000001f16007819 */ /* 0x001fe200000006ff */
[----:B------:R-:W-:Y:S03]  /*16f80*/  BSSY B0, `(.L_x_5589) ;  /* 0x0000003000007945 */ /* 0x000fe60003800000 */
[----:B------:R-:W0:Y:S02]  /*16f90*/  SYNCS.PHASECHK.TRANS64.TRYWAIT P0, [R25+URZ+0x28c60], R0 ;  /* 0x028c6000190075a7 */ /* 0x000e24000800017f */
[----:B0-----:R-:W-:Y:S05]  /*16fa0*/  @!P0 BRA `(.L_x_5590) ;  /* 0x0000003c00788947 */ /* 0x001fea0003800000 */
.L_x_5664:
[----:B------:R-:W-:Y:S05]  /*16fb0*/  BSYNC B0 ;  /* 0x0000000000007941 */ /* 0x000fea0003800000 */
.L_x_5589:
        /* <DEDUP_REMOVED lines=24> */
[----:B------:R-:W2:Y:S01]  /*17140*/  SHFL.IDX PT, R2, R4, RZ, 0x181f ;  /* 0x00181fff04027589 */ /* 0x000ea200000e0000 */
[C---:B------:R-:W-:Y:S02]  /*17150*/  LOP3.LUT P4, RZ, R19.reuse, 0x4, RZ, 0xc0, !PT ;  /* 0x0000000413ff7812 */ /* 0x040fe4000788c0ff */
[C---:B------:R-:W-:Y:S01]  /*17160*/  LOP3.LUT P3, RZ, R19.reuse, 0x8, RZ, 0xc0, !PT ;  /* 0x0000000813ff7812 */ /* 0x040fe2000786c0ff */
[----:B------:R-:W3:Y:S01]  /*17170*/  SHFL.IDX PT, R3, R6, RZ, 0x181f ;  /* 0x00181fff06037589 */ /* 0x000ee200000e0000 */
[----:B------:R-:W-:Y:S02]  /*17180*/  LOP3.LUT P2, RZ, R19, 0x10, RZ, 0xc0, !PT ;  /* 0x0000001013ff7812 */ /* 0x000fe4000784c0ff */
[----:B------:R-:W-:Y:S01]  /*17190*/  LOP3.LUT R16, R16, 0xfffffeff, RZ, 0xc0, !PT ;  /* 0xfffffeff10107812 */ /* 0x000fe200078ec0ff */
[----:B0-----:R-:W-:-:S05]  /*171a0*/  IMAD.SHL.U32 R7, R7, 0x8, RZ ;  /* 0x0000000807077824 */ /* 0x001fca00078e00ff */
[----:B------:R-:W-:-:S05]  /*171b0*/  LOP3.LUT R7, R7, 0x38, RZ, 0xc0, !PT ;  /* 0x0000003807077812 */ /* 0x000fca00078ec0ff */
[----:B------:R-:W-:Y:S01]  /*171c0*/  IMAD.SHL.U32 R0, R7, 0x2, RZ ;  /* 0x0000000207007824 */ /* 0x000fe200078e00ff */
[----:B------:R-:W-:-:S04]  /*171d0*/  LOP3.LUT R7, R19, 0x1, RZ, 0xc0, !PT ;  /* 0x0000000113077812 */ /* 0x000fc800078ec0ff */
[----:B--2---:R-:W-:Y:S02]  /*171e0*/  IADD3 R2, P0, R2, R0, RZ ;  /* 0x0000000002027210 */ /* 0x004fe40007f1e0ff */
[----:B------:R-:W-:Y:S02]  /*171f0*/  ISETP.NE.U32.AND P1, PT, R7, 0x1, PT ;  /* 0x000000010700780c */ /* 0x000fe40003f25070 */
[----:B------:R-:W-:Y:S01]  /*17200*/  PRMT R7, R19, 0x8880, RZ ;  /* 0x0000888013077816 */ /* 0x000fe200000000ff */
[----:B---3--:R-:W-:Y:S01]  /*17210*/  IMAD.X R3, RZ, RZ, R3, P0 ;  /* 0x000000ffff037224 */ /* 0x008fe200000e0603 */
        /* <DEDUP_REMOVED lines=25> */
[----:B------:R-:W2:Y:S04]  /*173b0*/  SHFL.IDX PT, R3, R6, 0x1, 0x181f ;  /* 0x00381f0006037f89 */ /* 0x000ea800000e0000 */
[----:B------:R-:W-:Y:S01]  /*173c0*/  SHFL.IDX PT, R6, R6, 0x3, 0x181f ;  /* 0x00781f0006067f89 */ /* 0x000fe200000e0000 */
[----:B0-----:R-:W-:-:S05]  /*173d0*/  IADD3 R2, P6, R2, R0, RZ ;  /* 0x0000000002027210 */ /* 0x001fca0007fde0ff */
[----:B--2---:R-:W-:Y:S01]  /*173e0*/  IMAD.X R3, RZ, RZ, R3, P6 ;  /* 0x000000ffff037224 */ /* 0x004fe200030e0603 */
        /* <DEDUP_REMOVED lines=39> */
[----:B0-----:R0:W2:Y:S02]  /*17660*/  SHFL.IDX PT, R2, R4, 0x3, 0x181f ;  /* 0x00781f0004027f89 */ /* 0x0010a400000e0000 */
.L_x_5674:
        /* <DEDUP_REMOVED lines=11> */
[----:B--2---:R-:W-:Y:S02]  /*17720*/  IADD3 R2, P0, R2, R0, RZ ;  /* 0x0000000002027210 */ /* 0x004fe40007f1e0ff */
        /* <DEDUP_REMOVED lines=22> */
.L_x_5592:
        /* <DEDUP_REMOVED lines=11> */
.L_x_5593:
[----:B------:R-:W2:Y:S01]  /*17940*/  LDL.LU R2, [R1+0x4] ;  /* 0x0000040001027983 */ /* 0x000ea20000300800 */
[----:B------:R3:W-:Y:S01]  /*17950*/  SYNCS.ARRIVE.TRANS64.A1T0 RZ, [R25+URZ+0x28c50], RZ ;  /* 0x028c50ff19ff79a7 */ /* 0x0007e2000810003f */
[----:B------:R-:W-:Y:S01]  /*17960*/  BSSY B0, `(.L_x_5594) ;  /* 0x00000f0000007945 */ /* 0x000fe20003800000 */
[----:B--2---:R-:W-:-:S05]  /*17970*/  VIADD R7, R2, 0xfffffffe ;  /* 0xfffffffe02077836 */ /* 0x004fca0000000000 */
[----:B------:R-:W-:-:S13]  /*17980*/  ISETP.GE.AND P0, PT, R7, R30, PT ;  /* 0x0000001e0700720c */ /* 0x000fda0003f06270 */
[----:B---3--:R-:W-:Y:S05]  /*17990*/  @!P0 BRA `(.L_x_5595) ;  /* 0x0000000c00b08947 */ /* 0x008fea0003800000 */
[----:B------:R-:W2:Y:S01]  /*179a0*/  LDL.LU R2, [R1+0x14] ;  /* 0x0000140001027983 */ /* 0x000ea20000300800 */
[----:B------:R-:W-:-:S04]  /*179b0*/  LOP3.LUT R28, R19, 0x80, RZ, 0xc0, !PT ;  /* 0x00000080131c7812 */ /* 0x000fc800078ec0ff */
[----:B------:R-:W-:Y:S02]  /*179c0*/  SHF.R.U32.HI R28, RZ, 0x3, R28 ;  /* 0x00000003ff1c7819 */ /* 0x000fe4000001161c */
[----:B--2---:R-:W-:-:S04]  /*179d0*/  LOP3.LUT R29, R2, 0x40, RZ, 0xc0, !PT ;  /* 0x00000040021d7812 */ /* 0x004fc800078ec0ff */
[----:B------:R-:W-:-:S07]  /*179e0*/  SHF.R.U32.HI R29, RZ, 0x2, R29 ;  /* 0x00000002ff1d7819 */ /* 0x000fce000001161d */
.L_x_5608:
[----:B0-----:R-:W0:Y:S01]  /*179f0*/  S2R R4, SR_TID.X ;  /* 0x0000000000047919 */ /* 0x001e220000002100 */
[----:B--2---:R-:W2:Y:S01]  /*17a00*/  LDC R2, c[0x0][0x430] ;  /* 0x00010c00ff027b82 */ /* 0x004ea20000000800 */
[----:B---3--:R-:W-:Y:S01]  /*17a10*/  IMAD R6, R7, 0x40, R31 ;  /* 0x0000004007067824 */ /* 0x008fe200078e021f */
[----:B------:R-:W-:Y:S05]  /*17a20*/  YIELD ;  /* 0x0000000000007946 */ /* 0x000fea0003800000 */
[----:B------:R-:W-:Y:S01]  /*17a30*/  IMAD.U32 R11, RZ, RZ, UR36 ;  /* 0x00000024ff0b7e24 */ /* 0x000fe2000f8e00ff */
[----:B------:R-:W-:Y:S01]  /*17a40*/  ULDC UR4, c[0x0][0x430] ;  /* 0x00010c0000047ab9 */ /* 0x000fe20000000800 */
[----:B------:R-:W-:Y:S01]  /*17a50*/  VIADD R18, R18, 0x1 ;  /* 0x0000000112127836 */ /* 0x000fe20000000000 */
[----:B--2---:R-:W-:Y:S01]  /*17a60*/  ISETP.NE.AND P0, PT, R2, 0x1, PT ;  /* 0x000000010200780c */ /* 0x004fe20003f05270 */
[----:B0-----:R-:W-:-:S05]  /*17a70*/  IMAD.SHL.U32 R4, R4, 0x10, RZ ;  /* 0x0000001004047824 */ /* 0x001fca00078e00ff */
[----:B------:R-:W-:-:S07]  /*17a80*/  LOP3.LUT R4, R37, 0x70, R4, 0xf8, !PT ;  /* 0x0000007025047812 */ /* 0x000fce00078ef804 */
[----:B------:R-:W0:Y:S01]  /*17a90*/  @P0 LDC R3, c[0x0][0x434] ;  /* 0x00010d00ff030b82 */ /* 0x000e220000000800 */
[C---:B------:R-:W-:Y:S01]  /*17aa0*/  ISETP.GT.U32.AND P1, PT, R4.reuse, 0x3f, PT ;  /* 0x0000003f0400780c */ /* 0x040fe20003f24070 */
[----:B------:R-:W-:-:S06]  /*17ab0*/  IMAD.IADD R6, R4, 0x1, R6 ;  /* 0x0000000104067824 */ /* 0x000fcc00078e0206 */
[----:B------:R-:W2:Y:S01]  /*17ac0*/  @P0 LDC R2, c[0x0][0x438] ;  /* 0x00010e00ff020b82 */ /* 0x000ea20000000800 */
[----:B------:R-:W-:-:S07]  /*17ad0*/  IMAD.MOV.U32 R10, RZ, RZ, R6 ;  /* 0x000000ffff0a7224 */ /* 0x000fce00078e0006 */
[----:B------:R-:W3:Y:S01]  /*17ae0*/  @!P1 LDC.64 R4, c[0x0][0x428] ;  /* 0x00010a00ff049b82 */ /* 0x000ee20000000a00 */
[----:B0-----:R-:W-:-:S07]  /*17af0*/  @P0 IMAD.HI.U32 R3, R6, R3, RZ ;  /* 0x0000000306030227 */ /* 0x001fce00078e00ff */
[----:B------:R-:W0:Y:S01]  /*17b00*/  @!P1 LDC.64 R8, c[0x0][0x418] ;  /* 0x00010600ff089b82 */ /* 0x000e220000000a00 */
[----:B--2---:R-:W-:-:S04]  /*17b10*/  @P0 SHF.R.U32.HI R10, RZ, R2, R3 ;  /* 0x00000002ff0a0219 */ /* 0x004fc80000011603 */
[--C-:B------:R-:W-:Y:S01]  /*17b20*/  @!P1 SHF.R.S32.HI R3, RZ, 0x1f, R10.reuse ;  /* 0x0000001fff039819 */ /* 0x100fe2000001140a */
[----:B------:R-:W-:-:S04]  /*17b30*/  @!P1 IMAD.MOV.U32 R2, RZ, RZ, R10 ;  /* 0x000000ffff029224 */ /* 0x000fc800078e000a */
[----:B---3--:R-:W-:-:S04]  /*17b40*/  @!P1 IMAD.WIDE.U32 R2, R23, R4, R2 ;  /* 0x0000000417029225 */ /* 0x008fc800078e0002 */
        /* <DEDUP_REMOVED lines=17> */
[----:B01----:R-:W-:Y:S08]  /*17c60*/  @!P1 BRA `(.L_x_5596) ;  /* 0x0000000000049947 */ /* 0x003ff00003800000 */
[----:B------:R-:W-:Y:S01]  /*17c70*/  BPT.TRAP 0x1 ;  /* 0x000000040000795c */ /* 0x000fe20000300000 */
.L_x_5596:
[----:B------:R-:W-:Y:S01]  /*17c80*/  IMAD R6, R18, 0x8, R17 ;  /* 0x0000000812067824 */ /* 0x000fe200078e0211 */
[----:B------:R-:W-:Y:S01]  /*17c90*/  SHF.L.U32 R19, R22, 0x1f, RZ ;  /* 0x0000001f16137819 */ /* 0x000fe200000006ff */
[----:B------:R-:W-:Y:S01]  /*17ca0*/  BSSY B1, `(.L_x_5597) ;  /* 0x0000004000017945 */ /* 0x000fe20003800000 */
[----:B------:R-:W-:Y:S02]  /*17cb0*/  SHF.R.S32.HI R9, RZ, 0x1f, R5 ;  /* 0x0000001fff097819 */ /* 0x000fe40000011405 */
[----:B------:R-:W0:Y:S02]  /*17cc0*/  SYNCS.PHASECHK.TRANS64.TRYWAIT P0, [R6+URZ+0x28c40], R19 ;  /* 0x028c4013060075a7 */ /* 0x000e24000800017f */
[----:B0-----:R-:W-:Y:S05]  /*17cd0*/  @!P0 BRA `(.L_x_5598) ;  /* 0x0000003800688947 */ /* 0x001fea0003800000 */
.L_x_5675:
[----:B------:R-:W-:Y:S05]  /*17ce0*/  BSYNC B1 ;  /* 0x0000000000017941 */ /* 0x000fea0003800000 */
.L_x_5597:
        /* <DEDUP_REMOVED lines=17> */
[----:B-1----:R-:W-:Y:S01]  /*17e00*/  IMAD R25, R26, UR5, R3 ;  /* 0x000000051a197c24 */ /* 0x002fe2000f8e0203 */
        /* <DEDUP_REMOVED lines=22> */
.L_x_5685:
        /* <DEDUP_REMOVED lines=8> */
.L_x_5600:
        /* <DEDUP_REMOVED lines=11> */
.L_x_5601:
[----:B------:R2:W-:Y:S01]  /*180a0*/  SYNCS.ARRIVE.TRANS64.A1T0 RZ, [R6+URZ+0x28c30], RZ ;  /* 0x028c30ff06ff79a7 */ /* 0x0005e2000810003f */
[----:B------:R-:W-:Y:S05]  /*180b0*/  @!P2 BRA `(.L_x_5602) ;  /* 0x000000000004a947 */ /* 0x000fea0003800000 */
[----:B------:R-:W-:Y:S01]  /*180c0*/  BPT.TRAP 0x1 ;  /* 0x000000040000795c */ /* 0x000fe20000300000 */
.L_x_5602:
[----:B------:R-:W3:Y:S01]  /*180d0*/  SYNCS.PHASECHK.TRANS64.TRYWAIT P0, [R6+URZ+0x28c60], R19 ;  /* 0x028c6013060075a7 */ /* 0x000ee2000800017f */
[----:B------:R-:W-:Y:S04]  /*180e0*/  BSSY B1, `(.L_x_5603) ;  /* 0x0000002000017945 */ /* 0x000fe80003800000 */
[----:B---3--:R-:W-:Y:S05]  /*180f0*/  @!P0 BRA `(.L_x_5604) ;  /* 0x0000003800908947 */ /* 0x008fea0003800000 */
.L_x_5686:
[----:B------:R-:W-:Y:S05]  /*18100*/  BSYNC B1 ;  /* 0x0000000000017941 */ /* 0x000fea0003800000 */
.L_x_5603:
        /* <DEDUP_REMOVED lines=79> */
.L_x_5696:
        /* <DEDUP_REMOVED lines=25> */
.L_x_5606:
        /* <DEDUP_REMOVED lines=11> */
.L_x_5607:
[----:B------:R3:W-:Y:S01]  /*18840*/  SYNCS.ARRIVE.TRANS64.A1T0 RZ, [R6+URZ+0x28c50], RZ ;  /* 0x028c50ff06ff79a7 */ /* 0x0007e2000810003f */
[----:B------:R-:W-:Y:S05]  /*18850*/  @P3 BRA `(.L_x_5608) ;  /* 0xfffffff000643947 */ /* 0x000fea000383ffff */
.L_x_5595:
[----:B------:R-:W-:Y:S05]  /*18860*/  BSYNC B0 ;  /* 0x0000000000007941 */ /* 0x000fea0003800000 */
.L_x_5594:
        /* <DEDUP_REMOVED lines=21> */
.L_x_5610:
[----:B------:R-:W-:Y:S05]  /*189c0*/  BSYNC B0 ;  /* 0x0000000000007941 */ /* 0x000fea0003800000 */
.L_x_5609:
[----:B------:R-:W-:-:S07]  /*189d0*/  SEL R18, R18, RZ, P0 ;  /* 0x000000ff12127207 */ /* 0x000fce0000000000 */
.L_x_5569:
[----:B------:R-:W-:Y:S05]  /*189e0*/  BSYNC B7 ;  /* 0x0000000000077941 */ /* 0x000fea0003800000 */
.L_x_5567:
        /* <DEDUP_REMOVED lines=8> */
[----:B-1----:R1:W4:Y:S01]  /*18a70*/  LDS.128 R24, [R17+0x28cd0] ;  /* 0x028cd00011187984 */ /* 0x0023220000000c00 */
[----:B------:R-:W-:Y:S06]  /*18a80*/  BAR.ARV 0x4, 0x180 ;  /* 0x0106000000007b1d */ /* 0x000fec0000002000 */
[----:B------:R-:W-:Y:S05]  /*18a90*/  BRA `(.L_x_5612) ;  /* 0x0000000c00d47947 */ /* 0x000fea0003800000 */
.L_x_5611:
        /* <DEDUP_REMOVED lines=14> */
[----:B-1----:R-:W-:Y:S01]  /*18b80*/  IMAD.MOV.U32 R25, RZ, RZ, RZ ;  /* 0x000000ffff197224 */ /* 0x002fe200078e00ff */
        /* <DEDUP_REMOVED lines=28> */
.L_x_5706:
[----:B------:R-:W-:Y:S02]  /*18d50*/  ULDC UR4, c[0x0][0xc38] ;  /* 0x00030e0000047ab9 */ /* 0x000fe40000000800 */
[----:B------:R-:W-:-:S04]  /*18d60*/  IMAD.U32 R4, RZ, RZ, UR4 ;  /* 0x00000004ff047e24 */ /* 0x000fc8000f8e00ff */
[----:B-1----:R-:W-:-:S04]  /*18d70*/  IMAD R5, R14, R4, RZ ;  /* 0x000000040e057224 */ /* 0x002fc800078e02ff */
[----:B------:R-:W-:-:S05]  /*18d80*/  IMAD.IADD R6, R6, 0x1, R5 ;  /* 0x0000000106067824 */ /* 0x000fca00078e0205 */
[----:B------:R-:W-:-:S13]  /*18d90*/  ISETP.GT.AND P6, PT, R6, R0, PT ;  /* 0x000000000600720c */ /* 0x000fda0003fc4270 */
[----:B------:R-:W-:Y:S05]  /*18da0*/  @P6 BRA `(.L_x_5614) ;  /* 0x0000000000a46947 */ /* 0x000fea0003800000 */
.L_x_5617:
        /* <DEDUP_REMOVED lines=35> */
.L_x_5714:
[----:B------:R-:W-:Y:S02]  /*18fe0*/  ULDC UR4, c[0x0][0xc38] ;  /* 0x00030e0000047ab9 */ /* 0x000fe40000000800 */
[----:B------:R-:W-:-:S04]  /*18ff0*/  IMAD.U32 R4, RZ, RZ, UR4 ;  /* 0x00000004ff047e24 */ /* 0x000fc8000f8e00ff */
[----:B-1----:R-:W-:-:S04]  /*19000*/  IMAD R5, R14, R4, RZ ;  /* 0x000000040e057224 */ /* 0x002fc800078e02ff */
[----:B------:R-:W-:-:S05]  /*19010*/  IMAD.IADD R6, R5, 0x1, R6 ;  /* 0x0000000105067824 */ /* 0x000fca00078e0206 */
[----:B------:R-:W-:-:S13]  /*19020*/  ISETP.GT.AND P6, PT, R6, R0, PT ;  /* 0x000000000600720c */ /* 0x000fda0003fc4270 */
[----:B------:R-:W-:Y:S05]  /*19030*/  @!P6 BRA `(.L_x_5617) ;  /* 0xfffffffc005ce947 */ /* 0x000fea000383ffff */
.L_x_5614:
        /* <DEDUP_REMOVED lines=10> */
.L_x_5719:
[----:B------:R-:W-:-:S13]  /*190e0*/  ISETP.NE.AND P0, PT, R2, RZ, PT ;  /* 0x000000ff0200720c */ /* 0x000fda0003f05270 */
[----:B------:R-:W-:Y:S05]  /*190f0*/  @!P0 BRA `(.L_x_5619) ;  /* 0x0000000000108947 */ /* 0x000fea0003800000 */
[----:B------:R-:W-:Y:S01]  /*19100*/  UMOV UR4, 0xffffffff ;  /* 0xffffffff00047882 */ /* 0x000fe20000000000 */
[----:B-1----:R-:W-:Y:S02]  /*19110*/  VIADD R12, R12, 0xffffffff ;  /* 0xffffffff0c0c7836 */ /* 0x002fe40000000000 */
[----:B------:R-:W-:Y:S05]  /*19120*/  BRA.DIV UR4, `(.L_x_5620) ;  /* 0x0000003a04c07947 */ /* 0x000fea000b800000 */
[----:B------:R4:W1:Y:S02]  /*19130*/  SHFL.IDX PT, R24, R3, R12, 0x1f ;  /* 0x00001f0c03187589 */ /* 0x00086400000e0000 */
.L_x_5619:
        /* <DEDUP_REMOVED lines=8> */
[----:B-1----:R-:W1:Y:S08]  /*191c0*/  MUFU.RCP R6, R6 ;  /* 0x0000000600067308 */ /* 0x002e700000001000 */
[----:B--2---:R-:W-:Y:S01]  /*191d0*/  MUFU.RCP R9, R9 ;  /* 0x0000000900097308 */ /* 0x004fe20000001000 */
[----:B-1----:R-:W-:-:S07]  /*191e0*/  VIADD R2, R6, 0xffffffe ;  /* 0x0ffffffe06027836 */ /* 0x002fce0000000000 */
[----:B0---4-:R0:W1:Y:S02]  /*191f0*/  F2I.FTZ.U32.TRUNC.NTZ R3, R2 ;  /* 0x0000000200037305 */ /* 0x011064000021f000 */
[----:B0-----:R-:W-:Y:S02]  /*19200*/  IMAD.MOV.U32 R2, RZ, RZ, RZ ;  /* 0x000000ffff027224 */ /* 0x001fe400078e00ff */
[----:B-1----:R-:W-:-:S04]  /*19210*/  IMAD.MOV R7, RZ, RZ, -R3 ;  /* 0x000000ffff077224 */ /* 0x002fc800078e0a03 */
[----:B------:R-:W-:-:S04]  /*19220*/  IMAD R7, R7, R4, RZ ;  /* 0x0000000407077224 */ /* 0x000fc800078e02ff */
[----:B------:R-:W-:Y:S01]  /*19230*/  IMAD.HI.U32 R3, R3, R7, R2 ;  /* 0x0000000703037227 */ /* 0x000fe200078e0002 */
[----:B------:R-:W-:Y:S02]  /*19240*/  IABS R7, R0 ;  /* 0x0000000000077213 */ /* 0x000fe40000000000 */
[----:B------:R-:W-:-:S03]  /*19250*/  IABS R2, R25 ;  /* 0x0000001900027213 */ /* 0x000fc60000000000 */
[----:B------:R-:W-:-:S04]  /*19260*/  IMAD.HI.U32 R6, R3, R7, RZ ;  /* 0x0000000703067227 */ /* 0x000fc800078e00ff */
[----:B------:R-:W-:Y:S02]  /*19270*/  IMAD.MOV R2, RZ, RZ, -R2 ;  /* 0x000000ffff027224 */ /* 0x000fe400078e0a02 */
        /* <DEDUP_REMOVED lines=19> */
[----:B------:R-:W-:-:S05]  /*193b0*/  IABS R3, R6 ;  /* 0x0000000600037213 */ /* 0x000fca0000000000 */
        /* <DEDUP_REMOVED lines=19> */
.L_x_5621:
        /* <DEDUP_REMOVED lines=11> */
[----:B------:R-:W-:Y:S01]  /*195a0*/  IMAD R11, R10, R7, RZ ;  /* 0x000000070a0b7224 */ /* 0x000fe200078e02ff */
[----:B------:R-:W-:-:S03]  /*195b0*/  IABS R10, R5 ;  /* 0x00000005000a7213 */ /* 0x000fc60000000000 */
        /* <DEDUP_REMOVED lines=18> */
[----:B------:R-:W-:-:S03]  /*196e0*/  IMAD R0, R5, R9, R0 ;  /* 0x0000000905007224 */ /* 0x000fc600078e0200 */
[----:B------:R-:W-:-:S04]  /*196f0*/  VIADDMNMX R4, R3, R4, R6, PT ;  /* 0x0000000403047246 */ /* 0x000fc80003800106 */
[----:B------:R-:W-:-:S04]  /*19700*/  IABS R6, R4 ;  /* 0x0000000400067213 */ /* 0x000fc80000000000 */
[----:B------:R-:W0:Y:S08]  /*19710*/  I2F.RP R8, R6 ;  /* 0x0000000600087306 */ /* 0x000e300000209400 */
[----:B0-----:R-:W0:Y:S02]  /*19720*/  MUFU.RCP R8, R8 ;  /* 0x0000000800087308 */ /* 0x001e240000001000 */
[----:B0-----:R-:W-:Y:S01]  /*19730*/  VIADD R2, R8, 0xffffffe ;  /* 0x0ffffffe08027836 */ /* 0x001fe20000000000 */
[----:B------:R-:W-:-:S05]  /*19740*/  IABS R8, R0 ;  /* 0x0000000000087213 */ /* 0x000fca0000000000 */
[----:B------:R0:W1:Y:S02]  /*19750*/  F2I.FTZ.U32.TRUNC.NTZ R3, R2 ;  /* 0x0000000200037305 */ /* 0x000064000021f000 */
[----:B0-----:R-:W-:Y:S02]  /*19760*/  IMAD.MOV.U32 R2, RZ, RZ, RZ ;  /* 0x000000ffff027224 */ /* 0x001fe400078e00ff */
[----:B-1----:R-:W-:-:S04]  /*19770*/  IMAD.MOV R5, RZ, RZ, -R3 ;  /* 0x000000ffff057224 */ /* 0x002fc800078e0a03 */
[----:B------:R-:W-:-:S04]  /*19780*/  IMAD R5, R5, R6, RZ ;  /* 0x0000000605057224 */ /* 0x000fc800078e02ff */
[----:B------:R-:W-:Y:S01]  /*19790*/  IMAD.HI.U32 R3, R3, R5, R2 ;  /* 0x0000000503037227 */ /* 0x000fe200078e0002 */
[-C--:B------:R-:W-:Y:S02]  /*197a0*/  IABS R5, R4.reuse ;  /* 0x0000000400057213 */ /* 0x080fe40000000000 */
[----:B------:R-:W-:Y:S02]  /*197b0*/  LOP3.LUT R2, R0, R4, RZ, 0x3c, !PT ;  /* 0x0000000400027212 */ /* 0x000fe400078e3cff */
[----:B------:R-:W-:Y:S01]  /*197c0*/  IADD3 R0, R7, 0x1000000, R0 ;  /* 0x0100000007007810 */ /* 0x000fe20007ffe000 */
[----:B------:R-:W-:Y:S01]  /*197d0*/  IMAD.MOV R5, RZ, RZ, -R5 ;  /* 0x000000ffff057224 */ /* 0x000fe200078e0a05 */
[----:B------:R-:W-:Y:S01]  /*197e0*/  ISETP.GE.AND P2, PT, R2, RZ, PT ;  /* 0x000000ff0200720c */ /* 0x000fe20003f46270 */
        /* <DEDUP_REMOVED lines=9> */
[----:B------:R-:W-:Y:S01]  /*19880*/  @!P1 LOP3.LUT R3, RZ, R4, RZ, 0x33, !PT ;  /* 0x00000004ff039212 */ /* 0x000fe200078e33ff */
[----:B------:R-:W-:-:S04]  /*19890*/  IMAD.MOV R4, RZ, RZ, -R4 ;  /* 0x000000ffff047224 */ /* 0x000fc800078e0a04 */
[----:B------:R-:W-:-:S07]  /*198a0*/  IMAD R26, R3, R4, R0 ;  /* 0x00000004031a7224 */ /* 0x000fce00078e0200 */
.L_x_5622:
[----:B------:R-:W-:-:S05]  /*198b0*/  LOP3.LUT R0, RZ, R3, RZ, 0x33, !PT ;  /* 0x00000003ff007212 */ /* 0x000fca00078e33ff */
[----:B------:R-:W-:Y:S01]  /*198c0*/  IMAD.IADD R25, R25, 0x1, R0 ;  /* 0x0000000119197824 */ /* 0x000fe200078e0200 */
[----:B------:R-:W-:Y:S06]  /*198d0*/  BRA `(.L_x_5623) ;  /* 0x00000000001c7947 */ /* 0x000fec0003800000 */
.L_x_5615:
[----:B------:R-:W-:Y:S01]  /*198e0*/  UMOV UR4, URZ ;  /* 0x0000003f00047c82 */ /* 0x000fe20008000000 */
[----:B------:R-:W-:Y:S01]  /*198f0*/  UMOV UR5, URZ ;  /* 0x0000003f00057c82 */ /* 0x000fe20008000000 */
[----:B------:R-:W-:Y:S01]  /*19900*/  ULDC UR6, c[0x0][0xc3c] ;  /* 0x00030f0000067ab9 */ /* 0x000fe20000000800 */
[----:B------:R-:W-:Y:S02]  /*19910*/  IMAD.MOV.U32 R24, RZ, RZ, R0 ;  /* 0x000000ffff187224 */ /* 0x000fe400078e0000 */
[----:B------:R-:W-:Y:S02]  /*19920*/  IMAD.U32 R25, RZ, RZ, UR4 ;  /* 0x00000004ff197e24 */ /* 0x000fe4000f8e00ff */
[----:B------:R-:W-:Y:S02]  /*19930*/  IMAD.U32 R26, RZ, RZ, UR5 ;  /* 0x00000005ff1a7e24 */ /* 0x000fe4000f8e00ff */
[----:B------:R-:W-:-:S07]  /*19940*/  IMAD.U32 R27, RZ, RZ, UR6 ;  /* 0x00000006ff1b7e24 */ /* 0x000fce000f8e00ff */
.L_x_5623:
[----:B------:R-:W1:Y:S01]  /*19950*/  S2R R0, SR_TID.X ;  /* 0x0000000000007919 */ /* 0x000e620000002100 */
[----:B------:R-:W-:Y:S05]  /*19960*/  WARPSYNC.ALL ;  /* 0x0000000000007948 */ /* 0x000fea0003800000 */
[----:B------:R-:W-:Y:S01]  /*19970*/  BAR.SYNC.DEFER_BLOCKING 0x4, 0x180 ;  /* 0x0106000000007b1d */ /* 0x000fe20000010000 */
[----:B-1----:R-:W-:-:S04]  /*19980*/  LOP3.LUT R0, R0, 0x1f, RZ, 0xc0, !PT ;  /* 0x0000001f00007812 */ /* 0x002fc800078ec0ff */
[----:B------:R-:W-:-:S13]  /*19990*/  ISETP.NE.AND P0, PT, R0, RZ, PT ;  /* 0x000000ff0000720c */ /* 0x000fda0003f05270 */
[----:B0-----:R-:W0:Y:S01]  /*199a0*/  @!P0 S2R R3, SR_CgaCtaId ;  /* 0x0000000000038919 */ /* 0x001e220000008800 */
[----:B------:R-:W-:-:S04]  /*199b0*/  @!P0 MOV R0, 0x400 ;  /* 0x0000040000008802 */ /* 0x000fc80000000f00 */
[----:B0-----:R-:W-:-:S05]  /*199c0*/  @!P0 LEA R17, R3, R0, 0x18 ;  /* 0x0000000003118211 */ /* 0x001fca00078ec0ff */
[----:B------:R0:W-:Y:S01]  /*199d0*/  @!P0 STS.128 [R17+0x28cd0], R24 ;  /* 0x028cd01811008388 */ /* 0x0001e20000000c00 */
[----:B------:R-:W-:Y:S06]  /*199e0*/  BAR.ARV 0x5, 0x180 ;  /* 0x0146000000007b1d */ /* 0x000fec0000002000 */
.L_x_5612:
[----:B------:R-:W-:Y:S02]  /*199f0*/  ULDC UR4, c[0x0][0xc3c] ;  /* 0x00030f0000047ab9 */ /* 0x000fe40000000800 */
[----:B----4-:R-:W-:-:S13]  /*19a00*/  ISETP.GE.AND P0, PT, R27, UR4, PT ;  /* 0x000000041b007c0c */ /* 0x010fda000bf06270 */
[----:B------:R-:W-:Y:S05]  /*19a10*/  @!P0 BRA `(.L_x_5624) ;  /* 0xffffffb000048947 */ /* 0x000fea000383ffff */
[----:B------:R-:W-:Y:S05]  /*19a20*/  BSYNC B8 ;  /* 0x0000000000087941 */ /* 0x000fea0003800000 */
.L_x_5553:
[----:B------:R-:W4:Y:S01]  /*19a30*/  LDL.LU R0, [R1+0x10] ;  /* 0x0000100001007983 */ /* 0x000f220000300800 */
[----:B------:R-:W-:Y:S01]  /*19a40*/  BSSY B0, `(.L_x_5625) ;  /* 0x000000b000007945 */ /* 0x000fe20003800000 */
[----:B------:R-:W5:Y:S01]  /*19a50*/  S2R R5, SR_CgaCtaId ;  /* 0x0000000000057919 */ /* 0x000f620000008800 */
[----:B----4-:R-:W-:-:S05]  /*19a60*/  VIADD R0, R0, 0x1 ;  /* 0x0000000100007836 */ /* 0x010fca0000000000 */
[----:B-1----:R-:W-:-:S04]  /*19a70*/  LEA.HI R2, R0, R0, RZ, 0x1 ;  /* 0x0000000000027211 */ /* 0x002fc800078f08ff */
[----:B------:R-:W-:Y:S02]  /*19a80*/  LOP3.LUT R3, R2, 0xfffffffe, RZ, 0xc0, !PT ;  /* 0xfffffffe02037812 */ /* 0x000fe400078ec0ff */
[----:B------:R-:W-:-:S03]  /*19a90*/  MOV R2, 0x400 ;  /* 0x0000040000027802 */ /* 0x000fc60000000f00 */
[----:B------:R-:W-:Y:S01]  /*19aa0*/  IMAD.IADD R0, R0, 0x1, -R3 ;  /* 0x0000000100007824 */ /* 0x000fe200078e0a03 */
[----:B-----5:R-:W-:-:S04]  /*19ab0*/  LEA R7, R5, R2, 0x18 ;  /* 0x0000000205077211 */ /* 0x020fc800078ec0ff */
[----:B------:R-:W-:-:S04]  /*19ac0*/  SHF.L.U32 R0, R0, 0x1f, RZ ;  /* 0x0000001f00007819 */ /* 0x000fc800000006ff */
[----:B------:R-:W1:Y:S02]  /*19ad0*/  SYNCS.PHASECHK.TRANS64.TRYWAIT P0, [R7+URZ+0x28c20], R0 ;  /* 0x028c2000070075a7 */ /* 0x000e64000800017f */
[----:B-1----:R-:W-:Y:S05]  /*19ae0*/  @!P0 BRA `(.L_x_5626) ;  /* 0x0000003000788947 */ /* 0x002fea0003800000 */
.L_x_5722:
[----:B------:R-:W-:Y:S05]  /*19af0*/  BSYNC B0 ;  /* 0x0000000000007941 */ /* 0x000fea0003800000 */
.L_x_5625:
[----:B------:R-:W-:-:S03]  /*19b00*/  UMOV UR4, 0xffffffff ;  /* 0xffffffff00047882 */ /* 0x000fc60000000000 */
[----:B------:R-:W-:Y:S05]  /*19b10*/  BRA.DIV UR4, `(.L_x_5627) ;  /* 0x0000003204807947 */ /* 0x000fea000b800000 */
[----:B-1----:R-:W1:Y:S02]  /*19b20*/  S2R R0, SR_TID.X ;  /* 0x0000000000007919 */ /* 0x002e640000002100 */
[----:B-1----:R-:W-:-:S04]  /*19b30*/  SHF.R.U32.HI R0, RZ, 0x5, R0 ;  /* 0x00000005ff007819 */ /* 0x002fc80000011600 */
[----:B------:R-:W-:-:S05]  /*19b40*/  LOP3.LUT R0, R0, 0x3, RZ, 0xc0, !PT ;  /* 0x0000000300007812 */ /* 0x000fca00078ec0ff */
[----:B------:R1:W4:Y:S02]  /*19b50*/  SHFL.IDX PT, R14, R0, RZ, 0x1f ;  /* 0x00001fff000e7589 */ /* 0x00032400000e0000 */
.L_x_5725:
[----:B----4-:R-:W-:Y:S01]  /*19b60*/  ISETP.NE.AND P0, PT, R14, RZ, PT ;  /* 0x000000ff0e00720c */ /* 0x010fe20003f05270 */
[----:B------:R-:W-:-:S12]  /*19b70*/  BSSY B0, `(.L_x_5628) ;  /* 0x0000024000007945 */ /* 0x000fd80003800000 */
[----:B------:R-:W-:Y:S05]  /*19b80*/  @P0 BRA `(.L_x_5629) ;  /* 0x0000000000880947 */ /* 0x000fea0003800000 */
[----:B------:R-:W-:-:S03]  /*19b90*/  UMOV UR4, 0xffffffff ;  /* 0xffffffff00047882 */ /* 0x000fc60000000000 */
[----:B------:R-:W-:Y:S05]  /*19ba0*/  BRA.DIV UR4, `(.L_x_5630) ;  /* 0x0000003204907947 */ /* 0x000fea000b800000 */
[----:B------:R-:W-:-:S13]  /*19bb0*/  ELECT P6, URZ, PT ;  /* 0x00000000003f782f */ /* 0x000fda00038c0000 */
.L_x_5728:
[----:B------:R-:W-:Y:S05]  /*19bc0*/  @!P6 BRA `(.L_x_5629) ;  /* 0x000000000078e947 */ /* 0x000fea0003800000 */
[----:B------:R-:W-:-:S06]  /*19bd0*/  ULOP3.LUT UR4, UR39, 0x2, URZ, 0xfc, !UPT ;  /* 0x0000000227047892 */ /* 0x000fcc000f8efc3f */
[----:B-1----:R-:W-:-:S05]  /*19be0*/  IMAD.U32 R0, RZ, RZ, UR4 ;  /* 0x00000004ff007e24 */ /* 0x002fca000f8e00ff */
[----:B------:R-:W-:-:S13]  /*19bf0*/  ISETP.NE.AND P0, PT, R0, 0x3, PT ;  /* 0x000000030000780c */ /* 0x000fda0003f05270 */
[----:B------:R-:W-:Y:S05]  /*19c00*/  @!P0 BRA `(.L_x_5631) ;  /* 0x0000000000048947 */ /* 0x000fea0003800000 */
[----:B------:R-:W-:Y:S01]  /*19c10*/  BPT.TRAP 0x1 ;  /* 0x000000040000795c */ /* 0x000fe20000300000 */
.L_x_5631:
[----:B------:R-:W-:Y:S01]  /*19c20*/  IMAD R5, R18, 0x8, R7 ;  /* 0x0000000812057824 */ /* 0x000fe200078e0207 */
[----:B------:R-:W-:Y:S01]  /*19c30*/  SHF.L.U32 R0, R22, 0x1f, RZ ;  /* 0x0000001f16007819 */ /* 0x000fe200000006ff */
[----:B------:R-:W-:-:S03]  /*19c40*/  VIADD R18, R18, 0x1 ;  /* 0x0000000112127836 */ /* 0x000fc60000000000 */
[----:B------:R-:W1:Y:S02]  /*19c50*/  SYNCS.PHASECHK.TRANS64.TRYWAIT P1, [R5+URZ+0x28c40], R0 ;  /* 0x028c4000050075a7 */ /* 0x000e64000802017f */
[----:B------:R-:W-:-:S04]  /*19c60*/  ISETP.NE.AND P2, PT, R18, 0x2, PT ;  /* 0x000000021200780c */ /* 0x000fc80003f45270 */
[----:B------:R-:W-:Y:S01]  /*19c70*/  SEL R3, RZ, 0x1, P2 ;  /* 0x00000001ff037807 */ /* 0x000fe20001000000 */
[----:B-1----:R-:W-:Y:S08]  /*19c80*/  @!P1 BRA `(.L_x_5632) ;  /* 0x0000003000789947 */ /* 0x002ff00003800000 */
.L_x_5729:
[----:B------:R-:W-:Y:S02]  /*19c90*/  SEL R18, R18, RZ, P2 ;  /* 0x000000ff12127207 */ /* 0x000fe40001000000 */
[----:B------:R-:W-:Y:S01]  /*19ca0*/  LOP3.LUT R2, R22, R3, RZ, 0x3c, !PT ;  /* 0x0000000316027212 */ /* 0x000fe200078e3cff */
[----:B------:R-:W-:Y:S06]  /*19cb0*/  @!P0 BRA `(.L_x_5633) ;  /* 0x0000000000048947 */ /* 0x000fec0003800000 */
[----:B------:R-:W-:Y:S01]  /*19cc0*/  BPT.TRAP 0x1 ;  /* 0x000000040000795c */ /* 0x000fe20000300000 */
.L_x_5633:
[----:B------:R-:W-:Y:S01]  /*19cd0*/  IMAD R3, R18, 0x8, R7 ;  /* 0x0000000812037824 */ /* 0x000fe200078e0207 */
[----:B------:R-:W-:-:S04]  /*19ce0*/  SHF.L.U32 R2, R2, 0x1f, RZ ;  /* 0x0000001f02027819 */ /* 0x000fc800000006ff */
[----:B------:R-:W4:Y:S02]  /*19cf0*/  SYNCS.PHASECHK.TRANS64.TRYWAIT P1, [R3+URZ+0x28c40], R2 ;  /* 0x028c4002030075a7 */ /* 0x000f24000802017f */
[----:B----4-:R-:W-:Y:S05]  /*19d00*/  @!P1 BRA `(.L_x_5634) ;  /* 0x00000030006c9947 */ /* 0x010fea0003800000 */
.L_x_5730:
[----:B------:R-:W-:Y:S05]  /*19d10*/  @!P0 BRA `(.L_x_5635) ;  /* 0x0000000000048947 */ /* 0x000fea0003800000 */
[----:B------:R-:W-:Y:S01]  /*19d20*/  BPT.TRAP 0x1 ;  /* 0x000000040000795c */ /* 0x000fe20000300000 */
.L_x_5635:
[----:B------:R-:W5:Y:S02]  /*19d30*/  SYNCS.PHASECHK.TRANS64.TRYWAIT P1, [R5+URZ+0x28c60], R0 ;  /* 0x028c6000050075a7 */ /* 0x000f64000802017f */
[----:B-----5:R-:W-:Y:S05]  /*19d40*/  @!P1 BRA `(.L_x_5636) ;  /* 0x0000003000709947 */ /* 0x020fea0003800000 */
.L_x_5731:
[----:B------:R-:W-:Y:S05]  /*19d50*/  @!P0 BRA `(.L_x_5637) ;  /* 0x0000000000048947 */ /* 0x000fea0003800000 */
[----:B------:R-:W-:Y:S01]  /*19d60*/  BPT.TRAP 0x1 ;  /* 0x000000040000795c */ /* 0x000fe20000300000 */
.L_x_5637:
[----:B------:R0:W0:Y:S02]  /*19d70*/  SYNCS.PHASECHK.TRANS64.TRYWAIT P0, [R3+URZ+0x28c60], R2 ;  /* 0x028c6002030075a7 */ /* 0x000024000800017f */
[----:B0-----:R-:W-:Y:S05]  /*19d80*/  @!P0 NANOSLEEP.SYNCS 0x989680 ;  /* 0x009896800000895d */ /* 0x001fea0003900000 */
[----:B------:R-:W0:Y:S02]  /*19d90*/  @!P0 SYNCS.PHASECHK.TRANS64 P0, [R3+URZ+0x28c60], R2 ;  /* 0x028c6002030085a7 */ /* 0x000e24000800007f */
[----:B0-----:R-:W-:Y:S05]  /*19da0*/  @!P0 BRA `(.L_x_5637) ;  /* 0xfffffffc00f08947 */ /* 0x001fea000383ffff */
.L_x_5629:
[----:B------:R-:W-:Y:S05]  /*19db0*/  BSYNC B0 ;  /* 0x0000000000007941 */ /* 0x000fea0003800000 */
.L_x_5628:
[----:B------:R-:W-:Y:S05]  /*19dc0*/  EXIT ;  /* 0x000000000000794d */ /* 0x000fea0003800000 */
.L_x_5434:
[----:B0-----:R-:W-:-:S04]  /*19dd0*/  IMAD.U32 R3, RZ, RZ, UR23 ;  /* 0x00000017ff037e24 */ /* 0x001fc8000f8e00ff */
[----:B------:R0:W1:Y:S03]  /*19de0*/  SYNCS.PHASECHK.TRANS64.TRYWAIT P1, [R3+URZ+0x28c50], R0 ;  /* 0x028c5000030075a7 */ /* 0x000066000802017f */
[----:B-1----:R-:W-:Y:S05]  /*19df0*/  @!P1 NANOSLEEP.SYNCS 0x989680 ;  /* 0x009896800000995d */ /* 0x002fea0003900000 */
[----:B------:R-:W1:Y:S02]  /*19e00*/  @!P1 SYNCS.PHASECHK.TRANS64 P1, [R3+URZ+0x28c50], R0 ;  /* 0x028c5000030095a7 */ /* 0x000e64000802007f */
[----:B-1----:R-:W-:Y:S05]  /*19e10*/  @!P1 BRA `(.L_x_5434) ;  /* 0xfffffffc00ec9947 */ /* 0x002fea000383ffff */
[----:B------:R-:W-:Y:S05]  /*19e20*/  BRA `(.L_x_5638) ;  /* 0xfffffe8400a07947 */ /* 0x000fea000383ffff */
.L_x_5440:
[----:B-1----:R-:W-:-:S04]  /*19e30*/  IMAD.U32 R3, RZ, RZ, UR23 ;  /* 0x00000017ff037e24 */ /* 0x002fc8000f8e00ff */
[----:B------:R1:W2:Y:S03]  /*19e40*/  SYNCS.PHASECHK.TRANS64.TRYWAIT P1, [R3+URZ+0x28c50], R0 ;  /* 0x028c5000030075a7 */ /* 0x0002a6000802017f */
[----:B--2---:R-:W-:Y:S05]  /*19e50*/  @!P1 NANOSLEEP.SYNCS 0x989680 ;  /* 0x009896800000995d */ /* 0x004fea0003900000 */
[----:B------:R-:W2:Y:S02]  /*19e60*/  @!P1 SYNCS.PHASECHK.TRANS64 P1, [R3+URZ+0x28c50], R0 ;  /* 0x028c5000030095a7 */ /* 0x000ea4000802007f */
[----:B--2---:R-:W-:Y:S05]  /*19e70*/  @!P1 BRA `(.L_x_5440) ;  /* 0xfffffffc00ec9947 */ /* 0x004fea000383ffff */
[----:B------:R-:W-:Y:S05]  /*19e80*/  BRA `(.L_x_5439) ;  /* 0xfffffe9000a47947 */ /* 0x000fea000383ffff */
.L_x_5451:
[----:B0-----:R-:W-:-:S04]  /*19e90*/  IMAD.U32 R3, RZ, RZ, UR41 ;  /* 0x00000029ff037e24 */ /* 0x001fc8000f8e00ff */
[----:B------:R0:W1:Y:S03]  /*19ea0*/  SYNCS.PHASECHK.TRANS64.TRYWAIT P1, [R3+URZ+0x28c00], R0 ;  /* 0x028c0000030075a7 */ /* 0x000066000802017f */
[----:B-1----:R-:W-:Y:S05]  /*19eb0*/  @!P1 NANOSLEEP.SYNCS 0x989680 ;  /* 0x009896800000995d */ /* 0x002fea0003900000 */
[----:B------:R-:W1:Y:S02]  /*19ec0*/  @!P1 SYNCS.PHASECHK.TRANS64 P1, [R3+URZ+0x28c00], R0 ;  /* 0x028c0000030095a7 */ /* 0x000e64000802007f */
[----:B-1----:R-:W-:Y:S05]  /*19ed0*/  @!P1 BRA `(.L_x_5451) ;  /* 0xfffffffc00ec9947 */ /* 0x002fea000383ffff */
[----:B------:R-:W-:Y:S05]  /*19ee0*/  BRA `(.L_x_5639) ;  /* 0xfffffea800e07947 */ /* 0x000fea000383ffff */
.L_x_5455:
[----:B--2---:R2:W3:Y:S02]  /*19ef0*/  SYNCS.PHASECHK.TRANS64.TRYWAIT P1, [R7+URZ+0x28c30], R8 ;  /* 0x028c3008070075a7 */ /* 0x0044e4000802017f */
[----:B---3--:R-:W-:Y:S05]  /*19f00*/  @!P1 NANOSLEEP.SYNCS 0x989680 ;  /* 0x009896800000995d */ /* 0x008fea0003900000 */
[----:B------:R-:W3:Y:S02]  /*19f10*/  @!P1 SYNCS.PHASECHK.TRANS64 P1, [R7+URZ+0x28c30], R8 ;  /* 0x028c3008070095a7 */ /* 0x000ee4000802007f */
[----:B---3--:R-:W-:Y:S05]  /*19f20*/  @!P1 BRA `(.L_x_5455) ;  /* 0xfffffffc00f09947 */ /* 0x008fea000383ffff */
[----:B------:R-:W-:Y:S05]  /*19f30*/  BRA `(.L_x_5454) ;  /* 0xfffffea800fc7947 */ /* 0x000fea000383ffff */
.L_x_5468:
[----:B--2---:R2:W3:Y:S02]  /*19f40*/  SYNCS.PHASECHK.TRANS64.TRYWAIT P1, [R7+URZ+0x28c50], R8 ;  /* 0x028c5008070075a7 */ /* 0x0044e4000802017f */
[----:B---3--:R-:W-:Y:S05]  /*19f50*/  @!P1 NANOSLEEP.SYNCS 0x989680 ;  /* 0x009896800000995d */ /* 0x008fea0003900000 */
[----:B------:R-:W3:Y:S02]  /*19f60*/  @!P1 SYNCS.PHASECHK.TRANS64 P1, [R7+URZ+0x28c50], R8 ;  /* 0x028c5008070095a7 */ /* 0x000ee4000802007f */
[----:B---3--:R-:W-:Y:S05]  /*19f70*/  @!P1 BRA `(.L_x_5468) ;  /* 0xfffffffc00f09947 */ /* 0x008fea000383ffff */
[----:B------:R-:W-:Y:S05]  /*19f80*/  BRA `(.L_x_5467) ;  /* 0xfffffec800a07947 */ /* 0x000fea000383ffff */
.L_x_5477:
[----:B--2---:R-:W-:-:S04]  /*19f90*/  IMAD.U32 R6, RZ, RZ, UR25 ;  /* 0x00000019ff067e24 */ /* 0x004fc8000f8e00ff */
[----:B------:R2:W3:Y:S03]  /*19fa0*/  SYNCS.PHASECHK.TRANS64.TRYWAIT P1, [R6+URZ+0x28c30], R7 ;  /* 0x028c3007060075a7 */ /* 0x0004e6000802017f */
[----:B---3--:R-:W-:Y:S05]  /*19fb0*/  @!P1 NANOSLEEP.SYNCS 0x989680 ;  /* 0x009896800000995d */ /* 0x008fea0003900000 */
[----:B------:R-:W3:Y:S02]  /*19fc0*/  @!P1 SYNCS.PHASECHK.TRANS64 P1, [R6+URZ+0x28c30], R7 ;  /* 0x028c3007060095a7 */ /* 0x000ee4000802007f */
[----:B---3--:R-:W-:Y:S05]  /*19fd0*/  @!P1 BRA `(.L_x_5477) ;  /* 0xfffffffc00ec9947 */ /* 0x008fea000383ffff */
[----:B------:R-:W-:Y:S05]  /*19fe0*/  BRA `(.L_x_5476) ;  /* 0xfffffed000207947 */ /* 0x000fea000383ffff */
.L_x_5490:
[----:B-1----:R-:W-:-:S04]  /*19ff0*/  IMAD.U32 R8, RZ, RZ, UR25 ;  /* 0x00000019ff087e24 */ /* 0x002fc8000f8e00ff */
[----:B------:R1:W2:Y:S03]  /*1a000*/  SYNCS.PHASECHK.TRANS64.TRYWAIT P1, [R8+URZ+0x28c50], R7 ;  /* 0x028c5007080075a7 */ /* 0x0002a6000802017f */
[----:B--2---:R-:W-:Y:S05]  /*1a010*/  @!P1 NANOSLEEP.SYNCS 0x989680 ;  /* 0x009896800000995d */ /* 0x004fea0003900000 */
[----:B------:R-:W2:Y:S02]  /*1a020*/  @!P1 SYNCS.PHASECHK.TRANS64 P1, [R8+URZ+0x28c50], R7 ;  /* 0x028c5007080095a7 */ /* 0x000ea4000802007f */
[----:B--2---:R-:W-:Y:S05]  /*1a030*/  @!P1 BRA `(.L_x_5490) ;  /* 0xfffffffc00ec9947 */ /* 0x004fea000383ffff */
[----:B------:R-:W-:Y:S05]  /*1a040*/  BRA `(.L_x_5489) ;  /* 0xfffffef400a47947 */ /* 0x000fea000383ffff */
.L_x_5500:
[----:B-1----:R-:W-:-:S04]  /*1a050*/  IMAD.U32 R6, RZ, RZ, UR21 ;  /* 0x00000015ff067e24 */ /* 0x002fc8000f8e00ff */
[----:B------:R1:W2:Y:S03]  /*1a060*/  SYNCS.PHASECHK.TRANS64.TRYWAIT P1, [R6+URZ+0x28c30], R7 ;  /* 0x028c3007060075a7 */ /* 0x0002a6000802017f */
[----:B--2---:R-:W-:Y:S05]  /*1a070*/  @!P1 NANOSLEEP.SYNCS 0x989680 ;  /* 0x009896800000995d */ /* 0x004fea0003900000 */
[----:B------:R-:W2:Y:S02]  /*1a080*/  @!P1 SYNCS.PHASECHK.TRANS64 P1, [R6+URZ+0x28c30], R7 ;  /* 0x028c3007060095a7 */ /* 0x000ea4000802007f */
[----:B--2---:R-:W-:Y:S05]  /*1a090*/  @!P1 BRA `(.L_x_5500) ;  /* 0xfffffffc00ec9947 */ /* 0x004fea000383ffff */
[----:B------:R-:W-:Y:S05]  /*1a0a0*/  BRA `(.L_x_5499) ;  /* 0xfffffefc003c7947 */ /* 0x000fea000383ffff */
.L_x_5505:
[----:B---3--:R-:W-:-:S04]  /*1a0b0*/  IMAD.U32 R8, RZ, RZ, UR21 ;  /* 0x00000015ff087e24 */ /* 0x008fc8000f8e00ff */
[----:B------:R3:W4:Y:S03]  /*1a0c0*/  SYNCS.PHASECHK.TRANS64.TRYWAIT P1, [R8+URZ+0x28c50], R7 ;  /* 0x028c5007080075a7 */ /* 0x000726000802017f */
[----:B----4-:R-:W-:Y:S05]  /*1a0d0*/  @!P1 NANOSLEEP.SYNCS 0x989680 ;  /* 0x009896800000995d */ /* 0x010fea0003900000 */
[----:B------:R-:W4:Y:S02]  /*1a0e0*/  @!P1 SYNCS.PHASECHK.TRANS64 P1, [R8+URZ+0x28c50], R7 ;  /* 0x028c5007080095a7 */ /* 0x000f24000802007f */
[----:B----4-:R-:W-:Y:S05]  /*1a0f0*/  @!P1 BRA `(.L_x_5505) ;  /* 0xfffffffc00ec9947 */ /* 0x010fea000383ffff */
[----:B------:R-:W-:Y:S05]  /*1a100*/  BRA `(.L_x_5504) ;  /* 0xffffff14005c7947 */ /* 0x000fea000383ffff */
.L_x_5512:
[----:B-1----:R-:W-:-:S04]  /*1a110*/  IMAD.U32 R6, RZ, RZ, UR20 ;  /* 0x00000014ff067e24 */ /* 0x002fc8000f8e00ff */
[----:B------:R1:W2:Y:S03]  /*1a120*/  SYNCS.PHASECHK.TRANS64.TRYWAIT P1, [R6+URZ+0x28c30], R7 ;  /* 0x028c3007060075a7 */ /* 0x0002a6000802017f */
[----:B--2---:R-:W-:Y:S05]  /*1a130*/  @!P1 NANOSLEEP.SYNCS 0x989680 ;  /* 0x009896800000995d */ /* 0x004fea0003900000 */
[----:B------:R-:W2:Y:S02]  /*1a140*/  @!P1 SYNCS.PHASECHK.TRANS64 P1, [R6+URZ+0x28c30], R7 ;  /* 0x028c3007060095a7 */ /* 0x000ea4000802007f */
[----:B--2---:R-:W-:Y:S05]  /*1a150*/  @!P1 BRA `(.L_x_5512) ;  /* 0xfffffffc00ec9947 */ /* 0x004fea000383ffff */
[----:B------:R-:W-:Y:S05]  /*1a160*/  BRA `(.L_x_5511) ;  /* 0xffffff1800587947 */ /* 0x000fea000383ffff */
.L_x_5525:
[----:B-1----:R-:W-:-:S04]  /*1a170*/  IMAD.U32 R8, RZ, RZ, UR20 ;  /* 0x00000014ff087e24 */ /* 0x002fc8000f8e00ff */
[----:B------:R1:W2:Y:S03]  /*1a180*/  SYNCS.PHASECHK.TRANS64.TRYWAIT P1, [R8+URZ+0x28c50], R7 ;  /* 0x028c5007080075a7 */ /* 0x0002a6000802017f */
[----:B--2---:R-:W-:Y:S05]  /*1a190*/  @!P1 NANOSLEEP.SYNCS 0x989680 ;  /* 0x009896800000995d */ /* 0x004fea0003900000 */
[----:B------:R-:W2:Y:S02]  /*1a1a0*/  @!P1 SYNCS.PHASECHK.TRANS64 P1, [R8+URZ+0x28c50], R7 ;  /* 0x028c5007080095a7 */ /* 0x000ea4000802007f */
[----:B--2---:R-:W-:Y:S05]  /*1a1b0*/  @!P1 BRA `(.L_x_5525) ;  /* 0xfffffffc00ec9947 */ /* 0x004fea000383ffff */
[----:B------:R-:W-:Y:S05]  /*1a1c0*/  BRA `(.L_x_5524) ;  /* 0xffffff3c00dc7947 */ /* 0x000fea000383ffff */
.L_x_5575:
        /* <DEDUP_REMOVED lines=11> */
.L_x_5641:
[----:B------:R-:W-:Y:S05]  /*1a280*/  BSYNC B0 ;  /* 0x0000000000007941 */ /* 0x000fea0003800000 */
.L_x_5640:
[----:B------:R-:W-:Y:S05]  /*1a290*/  BRA `(.L_x_5642) ;  /* 0xffffffb800a07947 */ /* 0x000fea000383ffff */
.L_x_5578:
[----:B0-----:R0:W1:Y:S02]  /*1a2a0*/  SYNCS.PHASECHK.TRANS64.TRYWAIT P0, [R25+URZ+0x28c40], R0 ;  /* 0x028c4000190075a7 */ /* 0x001064000800017f */
[----:B-1----:R-:W-:Y:S05]  /*1a2b0*/  @!P0 NANOSLEEP.SYNCS 0x989680 ;  /* 0x009896800000895d */ /* 0x002fea0003900000 */
[----:B------:R-:W1:Y:S02]  /*1a2c0*/  @!P0 SYNCS.PHASECHK.TRANS64 P0, [R25+URZ+0x28c40], R0 ;  /* 0x028c4000190085a7 */ /* 0x000e64000800007f */
[----:B-1----:R-:W-:Y:S05]  /*1a2d0*/  @!P0 BRA `(.L_x_5578) ;  /* 0xfffffffc00f08947 */ /* 0x002fea000383ffff */
[----:B------:R-:W-:Y:S05]  /*1a2e0*/  BRA `(.L_x_5643) ;  /* 0xffffffbc00807947 */ /* 0x000fea000383ffff */
.L_x_5579:
        /* <DEDUP_REMOVED lines=8> */
.L_x_5645:
[----:B------:R-:W-:Y:S05]  /*1a370*/  BSYNC B0 ;  /* 0x0000000000007941 */ /* 0x000fea0003800000 */
.L_x_5644:
        /* <DEDUP_REMOVED lines=9> */
.L_x_5646:
[----:B------:R-:W-:Y:S02]  /*1a410*/  IMAD.MOV.U32 R13, RZ, RZ, R5 ;  /* 0x000000ffff0d7224 */ /* 0x000fe400078e0005 */
[----:B------:R-:W-:Y:S02]  /*1a420*/  IMAD.MOV.U32 R12, RZ, RZ, 0x1 ;  /* 0x00000001ff0c7424 */ /* 0x000fe400078e00ff */
[----:B------:R-:W-:-:S07]  /*1a430*/  IMAD.MOV.U32 R3, RZ, RZ, R14 ;  /* 0x000000ffff037224 */ /* 0x000fce00078e000e */
[----:B------:R-:W-:Y:S05]  /*1a440*/  WARPSYNC.COLLECTIVE R15, `(.L_x_5647) ;  /* 0x000000000f087348 */ /* 0x000fea0003c00000 */
[----:B------:R0:W1:Y:S02]  /*1a450*/  SHFL.IDX P6, R14, R13, R12, R11 ;  /* 0x0000000c0d0e7389 */ /* 0x00006400000c000b */
[----:B01----:R-:W-:Y:S01]  /*1a460*/  ENDCOLLECTIVE ;  /* 0x000000000000791b */ /* 0x003fe20003800000 */
.L_x_5647:
        /* <DEDUP_REMOVED lines=15> */
.L_x_5648:
[----:B------:R-:W-:Y:S02]  /*1a560*/  @P0 IMAD R6, R4, 0x2, R17 ;  /* 0x0000000204060824 */ /* 0x000fe400078e0211 */
[----:B------:R-:W-:Y:S02]  /*1a570*/  IMAD.MOV.U32 R13, RZ, RZ, R5 ;  /* 0x000000ffff0d7224 */ /* 0x000fe400078e0005 */
[----:B------:R-:W-:Y:S02]  /*1a580*/  IMAD.MOV.U32 R12, RZ, RZ, 0x2 ;  /* 0x00000002ff0c7424 */ /* 0x000fe400078e00ff */
[----:B------:R-:W-:-:S07]  /*1a590*/  IMAD.MOV.U32 R3, RZ, RZ, R14 ;  /* 0x000000ffff037224 */ /* 0x000fce00078e000e */
[----:B------:R-:W-:Y:S05]  /*1a5a0*/  WARPSYNC.COLLECTIVE R15, `(.L_x_5649) ;  /* 0x000000000f087348 */ /* 0x000fea0003c00000 */
[----:B------:R0:W1:Y:S02]  /*1a5b0*/  SHFL.IDX P6, R14, R13, R12, R11 ;  /* 0x0000000c0d0e7389 */ /* 0x00006400000c000b */
[----:B01----:R-:W-:Y:S01]  /*1a5c0*/  ENDCOLLECTIVE ;  /* 0x000000000000791b */ /* 0x003fe20003800000 */
.L_x_5649:
        /* <DEDUP_REMOVED lines=15> */
.L_x_5650:
[----:B------:R-:W-:Y:S02]  /*1a6c0*/  @P0 IMAD R6, R4, 0x2, R17 ;  /* 0x0000000204060824 */ /* 0x000fe400078e0211 */
[----:B------:R-:W-:Y:S02]  /*1a6d0*/  IMAD.MOV.U32 R13, RZ, RZ, R5 ;  /* 0x000000ffff0d7224 */ /* 0x000fe400078e0005 */
[----:B------:R-:W-:Y:S02]  /*1a6e0*/  IMAD.MOV.U32 R12, RZ, RZ, 0x3 ;  /* 0x00000003ff0c7424 */ /* 0x000fe400078e00ff */
[----:B------:R-:W-:-:S07]  /*1a6f0*/  IMAD.MOV.U32 R3, RZ, RZ, R14 ;  /* 0x000000ffff037224 */ /* 0x000fce00078e000e */
[----:B------:R-:W-:Y:S05]  /*1a700*/  WARPSYNC.COLLECTIVE R15, `(.L_x_5651) ;  /* 0x000000000f087348 */ /* 0x000fea0003c00000 */
[----:B------:R0:W1:Y:S02]  /*1a710*/  SHFL.IDX P6, R14, R13, R12, R11 ;  /* 0x0000000c0d0e7389 */ /* 0x00006400000c000b */
[----:B01----:R-:W-:Y:S01]  /*1a720*/  ENDCOLLECTIVE ;  /* 0x000000000000791b */ /* 0x003fe20003800000 */
.L_x_5651:
        /* <DEDUP_REMOVED lines=10> */
.L_x_5652:
[----:B------:R-:W-:Y:S01]  /*1a7d0*/  @!PT LDS RZ, [RZ] ;  /* 0x00000000fffff984 */ /* 0x000fe20000000800 */
[----:B------:R-:W-:Y:S01]  /*1a7e0*/  @!PT LDS RZ, [RZ] ;  /* 0x00000000fffff984 */ /* 0x000fe20000000800 */
[----:B------:R-:W-:Y:S01]  /*1a7f0*/  @!PT LDS RZ, [RZ] ;  /* 0x00000000fffff984 */ /* 0x000fe20000000800 */
[----:B------:R0:W-:Y:S01]  /*1a800*/  @P0 LDGSTS.E.BYPASS.LTC128B.128 [R6+0x23400], desc[UR54][R2.64], !P2 ;  /* 0x2340000002060fae */ /* 0x0001e2000d101d76 */
[----:B------:R-:W-:Y:S01]  /*1a810*/  IMAD.MOV.U32 R0, RZ, RZ, R14 ;  /* 0x000000ffff007224 */ /* 0x000fe200078e000e */
[----:B------:R-:W-:Y:S06]  /*1a820*/  BRA `(.L_x_5653) ;  /* 0xffffffbc00307947 */ /* 0x000fec000383ffff */
.L_x_5584:
[----:B------:R-:W-:Y:S02]  /*1a830*/  IMAD.MOV.U32 R13, RZ, RZ, R4 ;  /* 0x000000ffff0d7224 */ /* 0x000fe400078e0004 */
[----:B------:R-:W-:Y:S02]  /*1a840*/  IMAD.MOV.U32 R12, RZ, RZ, RZ ;  /* 0x000000ffff0c7224 */ /* 0x000fe400078e00ff */
[----:B------:R-:W-:Y:S02]  /*1a850*/  IMAD.MOV.U32 R11, RZ, RZ, 0x181f ;  /* 0x0000181fff0b7424 */ /* 0x000fe400078e00ff */
[----:B------:R-:W-:Y:S02]  /*1a860*/  IMAD.MOV.U32 R15, RZ, RZ, -0x1 ;  /* 0xffffffffff0f7424 */ /* 0x000fe400078e00ff */
[----:B------:R-:W-:Y:S02]  /*1a870*/  IMAD R36, R36, R6, RZ ;  /* 0x0000000624247224 */ /* 0x000fe400078e02ff */
[----:B------:R-:W-:-:S07]  /*1a880*/  IMAD.IADD R34, R37, 0x1, R34 ;  /* 0x0000000125227824 */ /* 0x000fce00078e0222 */
[----:B-1---5:R-:W-:Y:S05]  /*1a890*/  WARPSYNC.COLLECTIVE R15, `(.L_x_5654) ;  /* 0x000000000f087348 */ /* 0x022fea0003c00000 */
[----:B------:R0:W2:Y:S02]  /*1a8a0*/  SHFL.IDX P6, R14, R13, R12, R11 ;  /* 0x0000000c0d0e7389 */ /* 0x0000a400000c000b */
[----:B012--5:R-:W-:Y:S01]  /*1a8b0*/  ENDCOLLECTIVE ;  /* 0x000000000000791b */ /* 0x027fe20003800000 */
.L_x_5654:
[C---:B------:R-:W-:Y:S01]  /*1a8c0*/  VIADD R5, R34.reuse, 0x10 ;  /* 0x0000001022057836 */ /* 0x040fe20000000000 */
[----:B------:R-:W-:Y:S01]  /*1a8d0*/  ISETP.GE.AND P0, PT, R34, R36, PT ;  /* 0x000000242200720c */ /* 0x000fe20003f06270 */
[----:B------:R-:W-:Y:S02]  /*1a8e0*/  IMAD.MOV.U32 R13, RZ, RZ, R0 ;  /* 0x000000ffff0d7224 */ /* 0x000fe400078e0000 */
[----:B------:R-:W-:-:S10]  /*1a8f0*/  IMAD.MOV.U32 R2, RZ, RZ, R14 ;  /* 0x000000ffff027224 */ /* 0x000fd400078e000e */
[----:B------:R-:W-:Y:S05]  /*1a900*/  WARPSYNC.COLLECTIVE R15, `(.L_x_5655) ;  /* 0x000000000f087348 */ /* 0x000fea0003c00000 */
[----:B------:R0:W1:Y:S02]  /*1a910*/  SHFL.IDX P6, R14, R13, R12, R11 ;  /* 0x0000000c0d0e7389 */ /* 0x00006400000c000b */
[----:B01----:R-:W-:Y:S01]  /*1a920*/  ENDCOLLECTIVE ;  /* 0x000000000000791b */ /* 0x003fe20003800000 */
.L_x_5655:
[----:B------:R-:W-:Y:S02]  /*1a930*/  IMAD.MOV.U32 R13, RZ, RZ, R4 ;  /* 0x000000ffff0d7224 */ /* 0x000fe400078e0004 */
[----:B------:R-:W-:Y:S02]  /*1a940*/  IMAD.MOV.U32 R12, RZ, RZ, 0x1 ;  /* 0x00000001ff0c7424 */ /* 0x000fe400078e00ff */
[----:B------:R-:W-:-:S07]  /*1a950*/  IMAD.MOV.U32 R3, RZ, RZ, R14 ;  /* 0x000000ffff037224 */ /* 0x000fce00078e000e */
[----:B------:R-:W-:Y:S05]  /*1a960*/  WARPSYNC.COLLECTIVE R15, `(.L_x_5656) ;  /* 0x000000000f087348 */ /* 0x000fea0003c00000 */
[----:B------:R0:W1:Y:S02]  /*1a970*/  SHFL.IDX P6, R14, R13, R12, R11 ;  /* 0x0000000c0d0e7389 */ /* 0x00006400000c000b */
[----:B01----:R-:W-:Y:S01]  /*1a980*/  ENDCOLLECTIVE ;  /* 0x000000000000791b */ /* 0x003fe20003800000 */
.L_x_5656:
        /* <DEDUP_REMOVED lines=15> */
.L_x_5657:
[----:B------:R-:W-:Y:S02]  /*1aa80*/  IMAD.MOV.U32 R13, RZ, RZ, R4 ;  /* 0x000000ffff0d7224 */ /* 0x000fe400078e0004 */
[----:B------:R-:W-:Y:S02]  /*1aa90*/  IMAD.MOV.U32 R12, RZ, RZ, 0x2 ;  /* 0x00000002ff0c7424 */ /* 0x000fe400078e00ff */
[----:B------:R-:W-:-:S07]  /*1aaa0*/  IMAD.MOV.U32 R3, RZ, RZ, R14 ;  /* 0x000000ffff037224 */ /* 0x000fce00078e000e */
[----:B------:R-:W-:Y:S05]  /*1aab0*/  WARPSYNC.COLLECTIVE R15, `(.L_x_5658) ;  /* 0x000000000f087348 */ /* 0x000fea0003c00000 */
[----:B------:R0:W1:Y:S02]  /*1aac0*/  SHFL.IDX P6, R14, R13, R12, R11 ;  /* 0x0000000c0d0e7389 */ /* 0x00006400000c000b */
[----:B01----:R-:W-:Y:S01]  /*1aad0*/  ENDCOLLECTIVE ;  /* 0x000000000000791b */ /* 0x003fe20003800000 */
.L_x_5658:
        /* <DEDUP_REMOVED lines=16> */
.L_x_5659:
[----:B------:R-:W-:Y:S02]  /*1abe0*/  IMAD.MOV.U32 R13, RZ, RZ, R4 ;  /* 0x000000ffff0d7224 */ /* 0x000fe400078e0004 */
[----:B------:R-:W-:Y:S02]  /*1abf0*/  IMAD.MOV.U32 R12, RZ, RZ, 0x3 ;  /* 0x00000003ff0c7424 */ /* 0x000fe400078e00ff */
[----:B------:R-:W-:-:S07]  /*1ac00*/  IMAD.MOV.U32 R3, RZ, RZ, R14 ;  /* 0x000000ffff037224 */ /* 0x000fce00078e000e */
[----:B------:R-:W-:Y:S05]  /*1ac10*/  WARPSYNC.COLLECTIVE R15, `(.L_x_5660) ;  /* 0x000000000f087348 */ /* 0x000fea0003c00000 */
[----:B------:R0:W1:Y:S02]  /*1ac20*/  SHFL.IDX P6, R14, R13, R12, R11 ;  /* 0x0000000c0d0e7389 */ /* 0x00006400000c000b */
[----:B01----:R-:W-:Y:S01]  /*1ac30*/  ENDCOLLECTIVE ;  /* 0x000000000000791b */ /* 0x003fe20003800000 */
.L_x_5660:
        /* <DEDUP_REMOVED lines=10> */
.L_x_5661:
[----:B------:R-:W-:Y:S01]  /*1ace0*/  @!PT LDS RZ, [RZ] ;  /* 0x00000000fffff984 */ /* 0x000fe20000000800 */
[----:B------:R-:W-:Y:S01]  /*1acf0*/  @!PT LDS RZ, [RZ] ;  /* 0x00000000fffff984 */ /* 0x000fe20000000800 */
[----:B------:R-:W-:Y:S01]  /*1ad00*/  @!PT LDS RZ, [RZ] ;  /* 0x00000000fffff984 */ /* 0x000fe20000000800 */
[----:B------:R2:W-:Y:S01]  /*1ad10*/  @!P0 LDGSTS.E.BYPASS.LTC128B.128 [R7+0x21400], desc[UR54][R2.64], !P1 ;  /* 0x2140000002078fae */ /* 0x0005e2000c901d76 */
[----:B------:R-:W-:Y:S01]  /*1ad20*/  IMAD.MOV.U32 R0, RZ, RZ, R14 ;  /* 0x000000ffff007224 */ /* 0x000fe200078e000e */
[----:B------:R-:W-:Y:S06]  /*1ad30*/  BRA `(.L_x_5662) ;  /* 0xffffffc000087947 */ /* 0x000fec000383ffff */
.L_x_5587:
[----:B0-----:R0:W2:Y:S02]  /*1ad40*/  SYNCS.PHASECHK.TRANS64.TRYWAIT P0, [R17+URZ+0x28c20], R0 ;  /* 0x028c2000110075a7 */ /* 0x0010a4000800017f */
[----:B--2---:R-:W-:Y:S05]  /*1ad50*/  @!P0 NANOSLEEP.SYNCS 0x989680 ;  /* 0x009896800000895d */ /* 0x004fea0003900000 */
[----:B------:R-:W2:Y:S02]  /*1ad60*/  @!P0 SYNCS.PHASECHK.TRANS64 P0, [R17+URZ+0x28c20], R0 ;  /* 0x028c2000110085a7 */ /* 0x000ea4000800007f */
[----:B--2---:R-:W-:Y:S05]  /*1ad70*/  @!P0 BRA `(.L_x_5587) ;  /* 0xfffffffc00f08947 */ /* 0x004fea000383ffff */
[----:B------:R-:W-:Y:S05]  /*1ad80*/  BRA `(.L_x_5663) ;  /* 0xffffffc000647947 */ /* 0x000fea000383ffff */
.L_x_5590:
[----:B0-----:R0:W2:Y:S02]  /*1ad90*/  SYNCS.PHASECHK.TRANS64.TRYWAIT P0, [R25+URZ+0x28c60], R0 ;  /* 0x028c6000190075a7 */ /* 0x0010a4000800017f */
[----:B--2---:R-:W-:Y:S05]  /*1ada0*/  @!P0 NANOSLEEP.SYNCS 0x989680 ;  /* 0x009896800000895d */ /* 0x004fea0003900000 */
[----:B------:R-:W2:Y:S02]  /*1adb0*/  @!P0 SYNCS.PHASECHK.TRANS64 P0, [R25+URZ+0x28c60], R0 ;  /* 0x028c6000190085a7 */ /* 0x000ea4000800007f */
[----:B--2---:R-:W-:Y:S05]  /*1adc0*/  @!P0 BRA `(.L_x_5590) ;  /* 0xfffffffc00f08947 */ /* 0x004fea000383ffff */
[----:B------:R-:W-:Y:S05]  /*1add0*/  BRA `(.L_x_5664) ;  /* 0xffffffc000747947 */ /* 0x000fea000383ffff */
.L_x_5591:
        /* <DEDUP_REMOVED lines=8> */
.L_x_5666:
[----:B------:R-:W-:Y:S05]  /*1ae60*/  BSYNC B0 ;  /* 0x0000000000007941 */ /* 0x000fea0003800000 */
.L_x_5665:
        /* <DEDUP_REMOVED lines=15> */
.L_x_5667:
        /* <DEDUP_REMOVED lines=39> */
.L_x_5668:
[----:B------:R-:W-:Y:S02]  /*1b1d0*/  IMAD.MOV.U32 R13, RZ, RZ, R4 ;  /* 0x000000ffff0d7224 */ /* 0x000fe400078e0004 */
[----:B------:R-:W-:-:S07]  /*1b1e0*/  IMAD.MOV.U32 R3, RZ, RZ, R14 ;  /* 0x000000ffff037224 */ /* 0x000fce00078e000e */
[----:B------:R-:W-:Y:S05]  /*1b1f0*/  WARPSYNC.COLLECTIVE R15, `(.L_x_5669) ;  /* 0x000000000f087348 */ /* 0x000fea0003c00000 */
[----:B------:R0:W1:Y:S02]  /*1b200*/  SHFL.IDX P6, R14, R13, R12, R11 ;  /* 0x0000000c0d0e7389 */ /* 0x00006400000c000b */
[----:B01----:R-:W-:Y:S01]  /*1b210*/  ENDCOLLECTIVE ;  /* 0x000000000000791b */ /* 0x003fe20003800000 */
.L_x_5669:
        /* <DEDUP_REMOVED lines=29> */
.L_x_5670:
[----:B------:R-:W-:Y:S02]  /*1b3f0*/  IMAD.MOV.U32 R13, RZ, RZ, R4 ;  /* 0x000000ffff0d7224 */ /* 0x000fe400078e0004 */
[----:B------:R-:W-:-:S07]  /*1b400*/  IMAD.MOV.U32 R7, RZ, RZ, R14 ;  /* 0x000000ffff077224 */ /* 0x000fce00078e000e */
[----:B------:R-:W-:Y:S05]  /*1b410*/  WARPSYNC.COLLECTIVE R15, `(.L_x_5671) ;  /* 0x000000000f087348 */ /* 0x000fea0003c00000 */
[----:B------:R0:W1:Y:S02]  /*1b420*/  SHFL.IDX P6, R14, R13, R12, R11 ;  /* 0x0000000c0d0e7389 */ /* 0x00006400000c000b */
[----:B01----:R-:W-:Y:S01]  /*1b430*/  ENDCOLLECTIVE ;  /* 0x000000000000791b */ /* 0x003fe20003800000 */
.L_x_5671:
        /* <DEDUP_REMOVED lines=29> */
.L_x_5672:
[----:B------:R-:W-:Y:S02]  /*1b610*/  IMAD.MOV.U32 R13, RZ, RZ, R4 ;  /* 0x000000ffff0d7224 */ /* 0x000fe400078e0004 */
[----:B------:R-:W-:-:S07]  /*1b620*/  IMAD.MOV.U32 R6, RZ, RZ, R14 ;  /* 0x000000ffff067224 */ /* 0x000fce00078e000e */
[----:B------:R-:W-:Y:S05]  /*1b630*/  WARPSYNC.COLLECTIVE R15, `(.L_x_5673) ;  /* 0x000000000f087348 */ /* 0x000fea0003c00000 */
[----:B------:R0:W1:Y:S02]  /*1b640*/  SHFL.IDX P6, R14, R13, R12, R11 ;  /* 0x0000000c0d0e7389 */ /* 0x00006400000c000b */
[----:B01----:R-:W-:Y:S01]  /*1b650*/  ENDCOLLECTIVE ;  /* 0x000000000000791b */ /* 0x003fe20003800000 */
.L_x_5673:
[----:B------:R-:W-:Y:S01]  /*1b660*/  IMAD.MOV.U32 R2, RZ, RZ, R14 ;  /* 0x000000ffff027224 */ /* 0x000fe200078e000e */
[----:B------:R-:W-:Y:S06]  /*1b670*/  BRA `(.L_x_5674) ;  /* 0xffffffbc00fc7947 */ /* 0x000fec000383ffff */
.L_x_5598:
[----:B0-----:R0:W2:Y:S02]  /*1b680*/  SYNCS.PHASECHK.TRANS64.TRYWAIT P0, [R6+URZ+0x28c40], R19 ;  /* 0x028c4013060075a7 */ /* 0x0010a4000800017f */
[----:B--2---:R-:W-:Y:S05]  /*1b690*/  @!P0 NANOSLEEP.SYNCS 0x989680 ;  /* 0x009896800000895d */ /* 0x004fea0003900000 */
[----:B------:R-:W2:Y:S02]  /*1b6a0*/  @!P0 SYNCS.PHASECHK.TRANS64 P0, [R6+URZ+0x28c40], R19 ;  /* 0x028c4013060085a7 */ /* 0x000ea4000800007f */
[----:B--2---:R-:W-:Y:S05]  /*1b6b0*/  @!P0 BRA `(.L_x_5598) ;  /* 0xfffffffc00f08947 */ /* 0x004fea000383ffff */
[----:B------:R-:W-:Y:S05]  /*1b6c0*/  BRA `(.L_x_5675) ;  /* 0xffffffc400847947 */ /* 0x000fea000383ffff */
.L_x_5599:
        /* <DEDUP_REMOVED lines=8> */
.L_x_5677:
[----:B------:R-:W-:Y:S05]  /*1b750*/  BSYNC B1 ;  /* 0x0000000000017941 */ /* 0x000fea0003800000 */
.L_x_5676:
        /* <DEDUP_REMOVED lines=9> */
.L_x_5678:
[----:B------:R-:W-:Y:S02]  /*1b7f0*/  IMAD.MOV.U32 R13, RZ, RZ, R25 ;  /* 0x000000ffff0d7224 */ /* 0x000fe400078e0019 */
[----:B------:R-:W-:Y:S02]  /*1b800*/  IMAD.MOV.U32 R12, RZ, RZ, 0x1 ;  /* 0x00000001ff0c7424 */ /* 0x000fe400078e00ff */
[----:B------:R-:W-:-:S07]  /*1b810*/  IMAD.MOV.U32 R2, RZ, RZ, R14 ;  /* 0x000000ffff027224 */ /* 0x000fce00078e000e */
[----:B------:R-:W-:Y:S05]  /*1b820*/  WARPSYNC.COLLECTIVE R15, `(.L_x_5679) ;  /* 0x000000000f087348 */ /* 0x000fea0003c00000 */
[----:B------:R0:W1:Y:S02]  /*1b830*/  SHFL.IDX P6, R14, R13, R12, R11 ;  /* 0x0000000c0d0e7389 */ /* 0x00006400000c000b */
[----:B01----:R-:W-:Y:S01]  /*1b840*/  ENDCOLLECTIVE ;  /* 0x000000000000791b */ /* 0x003fe20003800000 */
.L_x_5679:
        /* <DEDUP_REMOVED lines=11> */
.L_x_5680:
[----:B------:R-:W-:Y:S02]  /*1b900*/  IMAD.MOV.U32 R13, RZ, RZ, R25 ;  /* 0x000000ffff0d7224 */ /* 0x000fe400078e0019 */
[----:B------:R-:W-:Y:S02]  /*1b910*/  IMAD.MOV.U32 R12, RZ, RZ, 0x2 ;  /* 0x00000002ff0c7424 */ /* 0x000fe400078e00ff */
[----:B------:R-:W-:-:S07]  /*1b920*/  IMAD.MOV.U32 R2, RZ, RZ, R14 ;  /* 0x000000ffff027224 */ /* 0x000fce00078e000e */
[----:B------:R-:W-:Y:S05]  /*1b930*/  WARPSYNC.COLLECTIVE R15, `(.L_x_5681) ;  /* 0x000000000f087348 */ /* 0x000fea0003c00000 */
[----:B------:R0:W1:Y:S02]  /*1b940*/  SHFL.IDX P6, R14, R13, R12, R11 ;  /* 0x0000000c0d0e7389 */ /* 0x00006400000c000b */
[----:B01----:R-:W-:Y:S01]  /*1b950*/  ENDCOLLECTIVE ;  /* 0x000000000000791b */ /* 0x003fe20003800000 */
.L_x_5681:
        /* <DEDUP_REMOVED lines=11> */
.L_x_5682:
[----:B------:R-:W-:Y:S02]  /*1ba10*/  IMAD.MOV.U32 R13, RZ, RZ, R25 ;  /* 0x000000ffff0d7224 */ /* 0x000fe400078e0019 */
[----:B------:R-:W-:Y:S02]  /*1ba20*/  IMAD.MOV.U32 R12, RZ, RZ, 0x3 ;  /* 0x00000003ff0c7424 */ /* 0x000fe400078e00ff */
[----:B------:R-:W-:-:S07]  /*1ba30*/  IMAD.MOV.U32 R2, RZ, RZ, R14 ;  /* 0x000000ffff027224 */ /* 0x000fce00078e000e */
[----:B------:R-:W-:Y:S05]  /*1ba40*/  WARPSYNC.COLLECTIVE R15, `(.L_x_5683) ;  /* 0x000000000f087348 */ /* 0x000fea0003c00000 */
[----:B------:R0:W1:Y:S02]  /*1ba50*/  SHFL.IDX P6, R14, R13, R12, R11 ;  /* 0x0000000c0d0e7389 */ /* 0x00006400000c000b */
[----:B01----:R-:W-:Y:S01]  /*1ba60*/  ENDCOLLECTIVE ;  /* 0x000000000000791b */ /* 0x003fe20003800000 */
.L_x_5683:
        /* <DEDUP_REMOVED lines=11> */
.L_x_5684:
[----:B------:R-:W-:Y:S01]  /*1bb20*/  IMAD.MOV.U32 R2, RZ, RZ, R14 ;  /* 0x000000ffff027224 */ /* 0x000fe200078e000e */
[----:B------:R-:W-:Y:S06]  /*1bb30*/  BRA `(.L_x_5685) ;  /* 0xffffffc4000c7947 */ /* 0x000fec000383ffff */
.L_x_5604:
[----:B---3--:R3:W4:Y:S02]  /*1bb40*/  SYNCS.PHASECHK.TRANS64.TRYWAIT P0, [R6+URZ+0x28c60], R19 ;  /* 0x028c6013060075a7 */ /* 0x008724000800017f */
[----:B----4-:R-:W-:Y:S05]  /*1bb50*/  @!P0 NANOSLEEP.SYNCS 0x989680 ;  /* 0x009896800000895d */ /* 0x010fea0003900000 */
[----:B------:R-:W4:Y:S02]  /*1bb60*/  @!P0 SYNCS.PHASECHK.TRANS64 P0, [R6+URZ+0x28c60], R19 ;  /* 0x028c6013060085a7 */ /* 0x000f24000800007f */
[----:B----4-:R-:W-:Y:S05]  /*1bb70*/  @!P0 BRA `(.L_x_5604) ;  /* 0xfffffffc00f08947 */ /* 0x010fea000383ffff */
[----:B------:R-:W-:Y:S05]  /*1bb80*/  BRA `(.L_x_5686) ;  /* 0xffffffc4005c7947 */ /* 0x000fea000383ffff */
.L_x_5605:
        /* <DEDUP_REMOVED lines=8> */
.L_x_5688:
[----:B------:R-:W-:Y:S05]  /*1bc10*/  BSYNC B1 ;  /* 0x0000000000017941 */ /* 0x000fea0003800000 */
.L_x_5687:
        /* <DEDUP_REMOVED lines=13> */
.L_x_5689:
        /* <DEDUP_REMOVED lines=17> */
.L_x_5690:
        /* <DEDUP_REMOVED lines=16> */
.L_x_5691:
        /* <DEDUP_REMOVED lines=19> */
.L_x_5692:
        /* <DEDUP_REMOVED lines=14> */
.L_x_5693:
        /* <DEDUP_REMOVED lines=16> */
.L_x_5694:
        /* <DEDUP_REMOVED lines=14> */
.L_x_5695:
[----:B------:R-:W-:Y:S05]  /*1c2f0*/  BRA `(.L_x_5696) ;  /* 0xffffffc000c07947 */ /* 0x000fea000383ffff */
.L_x_5613:
        /* <DEDUP_REMOVED lines=8> */
.L_x_5698:
[----:B------:R-:W-:Y:S05]  /*1c380*/  BSYNC B0 ;  /* 0x0000000000007941 */ /* 0x000fea0003800000 */
.L_x_5697:
        /* <DEDUP_REMOVED lines=9> */
.L_x_5699:
[----:B------:R-:W-:Y:S02]  /*1c420*/  ULDC UR4, c[0x0][0xc3c] ;  /* 0x00030f0000047ab9 */ /* 0x000fe40000000800 */
[----:B------:R-:W-:-:S13]  /*1c430*/  ISETP.GE.OR P1, PT, R9, UR4, !P0 ;  /* 0x0000000409007c0c */ /* 0x000fda000c726670 */
[----:B------:R-:W0:Y:S08]  /*1c440*/  @!P1 LDC.64 R2, c[0x0][0xc80] ;  /* 0x00032000ff029b82 */ /* 0x000e300000000a00 */
[----:B------:R-:W1:Y:S01]  /*1c450*/  @!P1 LDC.64 R4, c[0x0][0xc78] ;  /* 0x00031e00ff049b82 */ /* 0x000e620000000a00 */
[----:B------:R-:W-:Y:S01]  /*1c460*/  CS2R R24, SRZ ;  /* 0x0000000000187805 */ /* 0x000fe2000001ff00 */
[----:B------:R-:W-:-:S02]  /*1c470*/  IMAD.MOV.U32 R8, RZ, RZ, RZ ;  /* 0x000000ffff087224 */ /* 0x000fc400078e00ff */
[----:B------:R-:W-:Y:S02]  /*1c480*/  IMAD.MOV.U32 R11, RZ, RZ, RZ ;  /* 0x000000ffff0b7224 */ /* 0x000fe400078e00ff */
[----:B------:R-:W-:Y:S02]  /*1c490*/  IMAD.MOV.U32 R6, RZ, RZ, R14 ;  /* 0x000000ffff067224 */ /* 0x000fe400078e000e */
[----:B0-----:R-:W-:-:S05]  /*1c4a0*/  @!P1 IMAD.WIDE R2, R9, 0x4, R2 ;  /* 0x0000000409029825 */ /* 0x001fca00078e0202 */
[----:B------:R1:W2:Y:S02]  /*1c4b0*/  @!P1 LDG.E R7, desc[UR54][R2.64] ;  /* 0x0000003602079981 */ /* 0x0002a4000c1e1900 */
[----:B-1----:R-:W-:-:S05]  /*1c4c0*/  @!P1 IMAD.WIDE R2, R9, 0x4, R4 ;  /* 0x0000000409029825 */ /* 0x002fca00078e0204 */
        /* <DEDUP_REMOVED lines=12> */
.L_x_5700:
[----:B------:R-:W-:Y:S01]  /*1c590*/  IMAD.MOV.U32 R12, RZ, RZ, 0x2 ;  /* 0x00000002ff0c7424 */ /* 0x000fe200078e00ff */
[----:B------:R-:W-:-:S05]  /*1c5a0*/  SEL R4, R14, RZ, P1 ;  /* 0x000000ff0e047207 */ /* 0x000fca0000800000 */
[----:B------:R-:W-:-:S04]  /*1c5b0*/  IMAD.IADD R4, R13, 0x1, R4 ;  /* 0x000000010d047824 */ /* 0x000fc800078e0204 */
[----:B------:R-:W-:-:S07]  /*1c5c0*/  IMAD.MOV.U32 R13, RZ, RZ, R4 ;  /* 0x000000ffff0d7224 */ /* 0x000fce00078e0004 */
[----:B------:R-:W-:Y:S05]  /*1c5d0*/  WARPSYNC.COLLECTIVE R15, `(.L_x_5701) ;  /* 0x000000000f087348 */ /* 0x000fea0003c00000 */
[----:B------:R0:W1:Y:S02]  /*1c5e0*/  SHFL.UP P6, R14, R13, R12, R11 ;  /* 0x0400000c0d0e7389 */ /* 0x00006400000c000b */
[----:B01----:R-:W-:Y:S01]  /*1c5f0*/  ENDCOLLECTIVE ;  /* 0x000000000000791b */ /* 0x003fe20003800000 */
.L_x_5701:
[----:B------:R-:W-:Y:S01]  /*1c600*/  IMAD.MOV.U32 R12, RZ, RZ, 0x4 ;  /* 0x00000004ff0c7424 */ /* 0x000fe200078e00ff */
[----:B------:R-:W-:-:S05]  /*1c610*/  SEL R3, R14, RZ, P2 ;  /* 0x000000ff0e037207 */ /* 0x000fca0001000000 */
[----:B------:R-:W-:-:S04]  /*1c620*/  IMAD.IADD R2, R4, 0x1, R3 ;  /* 0x0000000104027824 */ /* 0x000fc800078e0203 */
[----:B------:R-:W-:-:S07]  /*1c630*/  IMAD.MOV.U32 R13, RZ, RZ, R2 ;  /* 0x000000ffff0d7224 */ /* 0x000fce00078e0002 */
[----:B------:R-:W-:Y:S05]  /*1c640*/  WARPSYNC.COLLECTIVE R15, `(.L_x_5702) ;  /* 0x000000000f087348 */ /* 0x000fea0003c00000 */
[----:B------:R0:W1:Y:S02]  /*1c650*/  SHFL.UP P6, R14, R13, R12, R11 ;  /* 0x0400000c0d0e7389 */ /* 0x00006400000c000b */
[----:B01----:R-:W-:Y:S01]  /*1c660*/  ENDCOLLECTIVE ;  /* 0x000000000000791b */ /* 0x003fe20003800000 */
.L_x_5702:
[----:B------:R-:W-:Y:S01]  /*1c670*/  IMAD.MOV.U32 R12, RZ, RZ, 0x8 ;  /* 0x00000008ff0c7424 */ /* 0x000fe200078e00ff */
[----:B------:R-:W-:-:S05]  /*1c680*/  SEL R3, R14, RZ, P3 ;  /* 0x000000ff0e037207 */ /* 0x000fca0001800000 */
[----:B------:R-:W-:-:S04]  /*1c690*/  IMAD.IADD R3, R2, 0x1, R3 ;  /* 0x0000000102037824 */ /* 0x000fc800078e0203 */
[----:B------:R-:W-:-:S07]  /*1c6a0*/  IMAD.MOV.U32 R13, RZ, RZ, R3 ;  /* 0x000000ffff0d7224 */ /* 0x000fce00078e0003 */
[----:B------:R-:W-:Y:S05]  /*1c6b0*/  WARPSYNC.COLLECTIVE R15, `(.L_x_5703) ;  /* 0x000000000f087348 */ /* 0x000fea0003c00000 */
[----:B------:R0:W1:Y:S02]  /*1c6c0*/  SHFL.UP P6, R14, R13, R12, R11 ;  /* 0x0400000c0d0e7389 */ /* 0x00006400000c000b */
[----:B01----:R-:W-:Y:S01]  /*1c6d0*/  ENDCOLLECTIVE ;  /* 0x000000000000791b */ /* 0x003fe20003800000 */
.L_x_5703:
[----:B------:R-:W-:Y:S01]  /*1c6e0*/  IMAD.MOV.U32 R12, RZ, RZ, 0x10 ;  /* 0x00000010ff0c7424 */ /* 0x000fe200078e00ff */
[----:B------:R-:W-:-:S05]  /*1c6f0*/  SEL R4, R14, RZ, P4 ;  /* 0x000000ff0e047207 */ /* 0x000fca0002000000 */
[----:B------:R-:W-:-:S04]  /*1c700*/  IMAD.IADD R4, R3, 0x1, R4 ;  /* 0x0000000103047824 */ /* 0x000fc800078e0204 */
[----:B------:R-:W-:-:S07]  /*1c710*/  IMAD.MOV.U32 R13, RZ, RZ, R4 ;  /* 0x000000ffff0d7224 */ /* 0x000fce00078e0004 */
[----:B------:R-:W-:Y:S05]  /*1c720*/  WARPSYNC.COLLECTIVE R15, `(.L_x_5704) ;  /* 0x000000000f087348 */ /* 0x000fea0003c00000 */
[----:B------:R0:W1:Y:S02]  /*1c730*/  SHFL.UP P6, R14, R13, R12, R11 ;  /* 0x0400000c0d0e7389 */ /* 0x00006400000c000b */
[----:B01----:R-:W-:Y:S01]  /*1c740*/  ENDCOLLECTIVE ;  /* 0x000000000000791b */ /* 0x003fe20003800000 */
.L_x_5704:
        /* <DEDUP_REMOVED lines=8> */
.L_x_5705:
[----:B------:R-:W-:Y:S05]  /*1c7d0*/  BRA `(.L_x_5706) ;  /* 0xffffffc4005c7947 */ /* 0x000fea000383ffff */
.L_x_5616:
[----:B------:R-:W-:Y:S01]  /*1c7e0*/  BSSY B0, `(.L_x_5707) ;  /* 0x0000007000007945 */ /* 0x000fe20003800000 */
[----:B------:R-:W-:Y:S02]  /*1c7f0*/  IMAD.MOV.U32 R12, RZ, RZ, 0x1 ;  /* 0x00000001ff0c7424 */ /* 0x000fe400078e00ff */
[----:B------:R-:W-:Y:S02]  /*1c800*/  IMAD.MOV.U32 R11, RZ, RZ, RZ ;  /* 0x000000ffff0b7224 */ /* 0x000fe400078e00ff */
[----:B------:R-:W-:-:S07]  /*1c810*/  IMAD.MOV.U32 R15, RZ, RZ, -0x1 ;  /* 0xffffffffff0f7424 */ /* 0x000fce00078e00ff */
[----:B------:R-:W-:Y:S05]  /*1c820*/  WARPSYNC.COLLECTIVE R15, `(.L_x_5708) ;  /* 0x000000000f087348 */ /* 0x000fea0003c00000 */
[----:B------:R0:W1:Y:S02]  /*1c830*/  SHFL.UP P6, R14, R13, R12, R11 ;  /* 0x0400000c0d0e7389 */ /* 0x00006400000c000b */
[----:B01----:R-:W-:Y:S01]  /*1c840*/  ENDCOLLECTIVE ;  /* 0x000000000000791b */ /* 0x003fe20003800000 */
.L_x_5708:
[----:B------:R-:W-:Y:S05]  /*1c850*/  BSYNC B0 ;  /* 0x0000000000007941 */ /* 0x000fea0003800000 */
.L_x_5707:
        /* <DEDUP_REMOVED lines=8> */
.L_x_5709:
[----:B------:R-:W-:Y:S01]  /*1c8e0*/  IMAD.MOV.U32 R12, RZ, RZ, 0x4 ;  /* 0x00000004ff0c7424 */ /* 0x000fe200078e00ff */
[----:B------:R-:W-:-:S05]  /*1c8f0*/  SEL R2, R14, RZ, P2 ;  /* 0x000000ff0e027207 */ /* 0x000fca0001000000 */
[----:B------:R-:W-:-:S04]  /*1c900*/  IMAD.IADD R2, R13, 0x1, R2 ;  /* 0x000000010d027824 */ /* 0x000fc800078e0202 */
[----:B------:R-:W-:-:S07]  /*1c910*/  IMAD.MOV.U32 R13, RZ, RZ, R2 ;  /* 0x000000ffff0d7224 */ /* 0x000fce00078e0002 */
[----:B------:R-:W-:Y:S05]  /*1c920*/  WARPSYNC.COLLECTIVE R15, `(.L_x_5710) ;  /* 0x000000000f087348 */ /* 0x000fea0003c00000 */
[----:B------:R0:W1:Y:S02]  /*1c930*/  SHFL.UP P6, R14, R13, R12, R11 ;  /* 0x0400000c0d0e7389 */ /* 0x00006400000c000b */
[----:B01----:R-:W-:Y:S01]  /*1c940*/  ENDCOLLECTIVE ;  /* 0x000000000000791b */ /* 0x003fe20003800000 */
.L_x_5710:
[----:B------:R-:W-:Y:S01]  /*1c950*/  IMAD.MOV.U32 R12, RZ, RZ, 0x8 ;  /* 0x00000008ff0c7424 */ /* 0x000fe200078e00ff */
[----:B------:R-:W-:-:S05]  /*1c960*/  SEL R3, R14, RZ, P3 ;  /* 0x000000ff0e037207 */ /* 0x000fca0001800000 */
[----:B------:R-:W-:-:S04]  /*1c970*/  IMAD.IADD R3, R2, 0x1, R3 ;  /* 0x0000000102037824 */ /* 0x000fc800078e0203 */
[----:B------:R-:W-:-:S07]  /*1c980*/  IMAD.MOV.U32 R13, RZ, RZ, R3 ;  /* 0x000000ffff0d7224 */ /* 0x000fce00078e0003 */
[----:B------:R-:W-:Y:S05]  /*1c990*/  WARPSYNC.COLLECTIVE R15, `(.L_x_5711) ;  /* 0x000000000f087348 */ /* 0x000fea0003c00000 */
[----:B------:R0:W1:Y:S02]  /*1c9a0*/  SHFL.UP P6, R14, R13, R12, R11 ;  /* 0x0400000c0d0e7389 */ /* 0x00006400000c000b */
[----:B01----:R-:W-:Y:S01]  /*1c9b0*/  ENDCOLLECTIVE ;  /* 0x000000000000791b */ /* 0x003fe20003800000 */
.L_x_5711:
[----:B------:R-:W-:Y:S01]  /*1c9c0*/  IMAD.MOV.U32 R12, RZ, RZ, 0x10 ;  /* 0x00000010ff0c7424 */ /* 0x000fe200078e00ff */
[----:B------:R-:W-:-:S05]  /*1c9d0*/  SEL R4, R14, RZ, P4 ;  /* 0x000000ff0e047207 */ /* 0x000fca0002000000 */
[----:B------:R-:W-:-:S04]  /*1c9e0*/  IMAD.IADD R4, R3, 0x1, R4 ;  /* 0x0000000103047824 */ /* 0x000fc800078e0204 */
[----:B------:R-:W-:-:S07]  /*1c9f0*/  IMAD.MOV.U32 R13, RZ, RZ, R4 ;  /* 0x000000ffff0d7224 */ /* 0x000fce00078e0004 */
[----:B------:R-:W-:Y:S05]  /*1ca00*/  WARPSYNC.COLLECTIVE R15, `(.L_x_5712) ;  /* 0x000000000f087348 */ /* 0x000fea0003c00000 */
[----:B------:R0:W1:Y:S02]  /*1ca10*/  SHFL.UP P6, R14, R13, R12, R11 ;  /* 0x0400000c0d0e7389 */ /* 0x00006400000c000b */
[----:B01----:R-:W-:Y:S01]  /*1ca20*/  ENDCOLLECTIVE ;  /* 0x000000000000791b */ /* 0x003fe20003800000 */
.L_x_5712:
        /* <DEDUP_REMOVED lines=8> */
.L_x_5713:
[----:B------:R-:W-:Y:S05]  /*1cab0*/  BRA `(.L_x_5714) ;  /* 0xffffffc400487947 */ /* 0x000fea000383ffff */
.L_x_5618:
[----:B------:R-:W-:Y:S01]  /*1cac0*/  BSSY B0, `(.L_x_5715) ;  /* 0x0000006000007945 */ /* 0x000fe20003800000 */
[----:B------:R-:W-:Y:S01]  /*1cad0*/  PLOP3.LUT P6, PT, P6, PT, PT, 0x8, 0x0 ;  /* 0x000000000000781c */ /* 0x000fe200037ce170 */
[----:B------:R-:W-:-:S12]  /*1cae0*/  IMAD.MOV.U32 R15, RZ, RZ, -0x1 ;  /* 0xffffffffff0f7424 */ /* 0x000fd800078e00ff */
[----:B0-----:R-:W-:Y:S05]  /*1caf0*/  WARPSYNC.COLLECTIVE R15, `(.L_x_5716) ;  /* 0x000000000f087348 */ /* 0x001fea0003c00000 */
[----:B------:R-:W-:Y:S01]  /*1cb00*/  VOTE.ANY R14, PT, P6 ;  /* 0x00000000000e7806 */ /* 0x000fe200030e0100 */
[----:B0-----:R-:W-:Y:S06]  /*1cb10*/  ENDCOLLECTIVE ;  /* 0x000000000000791b */ /* 0x001fec0003800000 */
.L_x_5716:
[----:B------:R-:W-:Y:S05]  /*1cb20*/  BSYNC B0 ;  /* 0x0000000000007941 */ /* 0x000fea0003800000 */
.L_x_5715:
        /* <DEDUP_REMOVED lines=8> */
.L_x_5717:
[----:B------:R-:W-:Y:S02]  /*1cbb0*/  IMAD.IADD R27, R12, 0x1, R27 ;  /* 0x000000010c1b7824 */ /* 0x000fe400078e021b */
[----:B------:R-:W-:Y:S02]  /*1cbc0*/  IMAD.MOV.U32 R13, RZ, RZ, R8 ;  /* 0x000000ffff0d7224 */ /* 0x000fe400078e0008 */
[----:B------:R-:W-:-:S07]  /*1cbd0*/  IMAD.MOV.U32 R25, RZ, RZ, R14 ;  /* 0x000000ffff197224 */ /* 0x000fce00078e000e */
[----:B------:R-:W-:Y:S05]  /*1cbe0*/  WARPSYNC.COLLECTIVE R15, `(.L_x_5718) ;  /* 0x000000000f087348 */ /* 0x000fea0003c00000 */
[----:B------:R0:W1:Y:S02]  /*1cbf0*/  SHFL.IDX P6, R14, R13, R12, R11 ;  /* 0x0000000c0d0e7389 */ /* 0x00006400000c000b */
[----:B01----:R-:W-:Y:S01]  /*1cc00*/  ENDCOLLECTIVE ;  /* 0x000000000000791b */ /* 0x003fe20003800000 */
.L_x_5718:
[----:B------:R-:W-:Y:S01]  /*1cc10*/  IMAD.MOV.U32 R8, RZ, RZ, R14 ;  /* 0x000000ffff087224 */ /* 0x000fe200078e000e */
[----:B------:R-:W-:Y:S06]  /*1cc20*/  BRA `(.L_x_5719) ;  /* 0xffffffc4002c7947 */ /* 0x000fec000383ffff */
.L_x_5620:
[----:B------:R-:W-:Y:S01]  /*1cc30*/  BSSY B0, `(.L_x_5720) ;  /* 0x0000007000007945 */ /* 0x000fe20003800000 */
[----:B------:R-:W-:Y:S02]  /*1cc40*/  IMAD.MOV.U32 R13, RZ, RZ, R3 ;  /* 0x000000ffff0d7224 */ /* 0x000fe400078e0003 */
[----:B------:R-:W-:Y:S02]  /*1cc50*/  IMAD.MOV.U32 R11, RZ, RZ, 0x1f ;  /* 0x0000001fff0b7424 */ /* 0x000fe400078e00ff */
[----:B------:R-:W-:-:S07]  /*1cc60*/  IMAD.MOV.U32 R15, RZ, RZ, -0x1 ;  /* 0xffffffffff0f7424 */ /* 0x000fce00078e00ff */
[----:B0-23--:R-:W-:Y:S05]  /*1cc70*/  WARPSYNC.COLLECTIVE R15, `(.L_x_5721) ;  /* 0x000000000f087348 */ /* 0x00dfea0003c00000 */
[----:B------:R1:W4:Y:S02]  /*1cc80*/  SHFL.IDX P6, R14, R13, R12, R11 ;  /* 0x0000000c0d0e7389 */ /* 0x00032400000c000b */
[----:B01234-:R-:W-:Y:S01]  /*1cc90*/  ENDCOLLECTIVE ;  /* 0x000000000000791b */ /* 0x01ffe20003800000 */
.L_x_5721:
[----:B------:R-:W-:Y:S05]  /*1cca0*/  BSYNC B0 ;  /* 0x0000000000007941 */ /* 0x000fea0003800000 */
.L_x_5720:
[----:B------:R-:W-:Y:S01]  /*1ccb0*/  IMAD.MOV.U32 R24, RZ, RZ, R14 ;  /* 0x000000ffff187224 */ /* 0x000fe200078e000e */
[----:B------:R-:W-:Y:S06]  /*1ccc0*/  BRA `(.L_x_5619) ;  /* 0xffffffc4001c7947 */ /* 0x000fec000383ffff */
.L_x_5626:
[----:B-1----:R1:W4:Y:S02]  /*1ccd0*/  SYNCS.PHASECHK.TRANS64.TRYWAIT P0, [R7+URZ+0x28c20], R0 ;  /* 0x028c2000070075a7 */ /* 0x002324000800017f */
[----:B----4-:R-:W-:Y:S05]  /*1cce0*/  @!P0 NANOSLEEP.SYNCS 0x989680 ;  /* 0x009896800000895d */ /* 0x010fea0003900000 */
[----:B------:R-:W4:Y:S02]  /*1ccf0*/  @!P0 SYNCS.PHASECHK.TRANS64 P0, [R7+URZ+0x28c20], R0 ;  /* 0x028c2000070085a7 */ /* 0x000f24000800007f */
[----:B----4-:R-:W-:Y:S05]  /*1cd00*/  @!P0 BRA `(.L_x_5626) ;  /* 0xfffffffc00f08947 */ /* 0x010fea000383ffff */
[----:B------:R-:W-:Y:S05]  /*1cd10*/  BRA `(.L_x_5722) ;  /* 0xffffffcc00747947 */ /* 0x000fea000383ffff */
.L_x_5627:
        /* <DEDUP_REMOVED lines=11> */
.L_x_5724:
[----:B------:R-:W-:Y:S05]  /*1cdd0*/  BSYNC B0 ;  /* 0x0000000000007941 */ /* 0x000fea0003800000 */
.L_x_5723:
[----:B------:R-:W-:Y:S05]  /*1cde0*/  BRA `(.L_x_5725) ;  /* 0xffffffcc005c7947 */ /* 0x000fea000383ffff */
.L_x_5630:
[----:B------:R-:W-:Y:S01]  /*1cdf0*/  BSSY B1, `(.L_x_5726) ;  /* 0x0000006000017945 */ /* 0x000fe20003800000 */
[----:B------:R-:W-:-:S07]  /*1ce00*/  IMAD.MOV.U32 R15, RZ, RZ, -0x1 ;  /* 0xffffffffff0f7424 */ /* 0x000fce00078e00ff */
[----:B0123--:R-:W-:Y:S05]  /*1ce10*/  WARPSYNC.COLLECTIVE R15, `(.L_x_5727) ;  /* 0x000000000f0c7348 */ /* 0x00ffea0003c00000 */
[----:B------:R-:W-:Y:S02]  /*1ce20*/  ELECT P6, UR62, PT ;  /* 0x00000000003e782f */ /* 0x000fe400038c0000 */
[----:B------:R-:W-:Y:S01]  /*1ce30*/  MOV R14, UR62 ;  /* 0x0000003e000e7c02 */ /* 0x000fe20008000f00 */
[----:B0123--:R-:W-:Y:S10]  /*1ce40*/  ENDCOLLECTIVE ;  /* 0x000000000000791b */ /* 0x00fff40003800000 */
.L_x_5727:
[----:B------:R-:W-:Y:S05]  /*1ce50*/  BSYNC B1 ;  /* 0x0000000000017941 */ /* 0x000fea0003800000 */
.L_x_5726:
[----:B------:R-:W-:Y:S05]  /*1ce60*/  BRA `(.L_x_5728) ;  /* 0xffffffcc00547947 */ /* 0x000fea000383ffff */
.L_x_5632:
[----:B-1----:R1:W4:Y:S02]  /*1ce70*/  SYNCS.PHASECHK.TRANS64.TRYWAIT P1, [R5+URZ+0x28c40], R0 ;  /* 0x028c4000050075a7 */ /* 0x002324000802017f */
[----:B----4-:R-:W-:Y:S05]  /*1ce80*/  @!P1 NANOSLEEP.SYNCS 0x989680 ;  /* 0x009896800000995d */ /* 0x010fea0003900000 */
[----:B------:R-:W4:Y:S02]  /*1ce90*/  @!P1 SYNCS.PHASECHK.TRANS64 P1, [R5+URZ+0x28c40], R0 ;  /* 0x028c4000050095a7 */ /* 0x000f24000802007f */
[----:B----4-:R-:W-:Y:S05]  /*1cea0*/  @!P1 BRA `(.L_x_5632) ;  /* 0xfffffffc00f09947 */ /* 0x010fea000383ffff */
[----:B------:R-:W-:Y:S05]  /*1ceb0*/  BRA `(.L_x_5729) ;  /* 0xffffffcc00747947 */ /* 0x000fea000383ffff */
.L_x_5634:
[----:B----4-:R4:W0:Y:S02]  /*1cec0*/  SYNCS.PHASECHK.TRANS64.TRYWAIT P1, [R3+URZ+0x28c40], R2 ;  /* 0x028c4002030075a7 */ /* 0x010824000802017f */
[----:B0-----:R-:W-:Y:S05]  /*1ced0*/  @!P1 NANOSLEEP.SYNCS 0x989680 ;  /* 0x009896800000995d */ /* 0x001fea0003900000 */
[----:B------:R-:W0:Y:S02]  /*1cee0*/  @!P1 SYNCS.PHASECHK.TRANS64 P1, [R3+URZ+0x28c40], R2 ;  /* 0x028c4002030095a7 */ /* 0x000e24000802007f */
[----:B0-----:R-:W-:Y:S05]  /*1cef0*/  @!P1 BRA `(.L_x_5634) ;  /* 0xfffffffc00f09947 */ /* 0x001fea000383ffff */
[----:B------:R-:W-:Y:S05]  /*1cf00*/  BRA `(.L_x_5730) ;  /* 0xffffffcc00807947 */ /* 0x000fea000383ffff */
.L_x_5636:
[----:B------:R0:W0:Y:S02]  /*1cf10*/  SYNCS.PHASECHK.TRANS64.TRYWAIT P1, [R5+URZ+0x28c60], R0 ;  /* 0x028c6000050075a7 */ /* 0x000024000802017f */
[----:B0-----:R-:W-:Y:S05]  /*1cf20*/  @!P1 NANOSLEEP.SYNCS 0x989680 ;  /* 0x009896800000995d */ /* 0x001fea0003900000 */
[----:B------:R-:W0:Y:S02]  /*1cf30*/  @!P1 SYNCS.PHASECHK.TRANS64 P1, [R5+URZ+0x28c60], R0 ;  /* 0x028c6000050095a7 */ /* 0x000e24000802007f */
[----:B0-----:R-:W-:Y:S05]  /*1cf40*/  @!P1 BRA `(.L_x_5636) ;  /* 0xfffffffc00f09947 */ /* 0x001fea000383ffff */
[----:B------:R-:W-:Y:S05]  /*1cf50*/  BRA `(.L_x_5731) ;  /* 0xffffffcc007c7947 */ /* 0x000fea000383ffff */
.L_x_5732:
        /* <DEDUP_REMOVED lines=10> */
.L_x_15751:


//--------------------- .text._ZN7cutlass13device_kernelIN5flash11enable_sm90INS1_16FlashAttnFwdSm90INS1_25CollectiveMainloopFwdSm90ILi2EN4cute5tupleIJNS5_1CILi1EEES8_S8_EEENS6_IJNS7_ILi64EEESA_SA_EEELi512ENS_10bfloat16_tEfNS_4arch4Sm90ELb0ELb1ELb1ELb1ELb1ELb1ELb0ELb0ELb0ELb1ELb1ELb0EEENS1_21CollectiveEpilogueFwdINS6_IJSA_NS7_ILi512EEESA_EEES9_SC_SE_Li256ELb1ELb1ELb1ELb0EEENS1_36VarlenDynamicPersistentTileSchedulerILi64ELi64ELi256ELi128ELb1ELb1ELb1ELb1ELb0ELb1EEEEEEEEEvNT_6ParamsE --------------------------
	.section	.text._ZN7cutlass13device_kernelIN5flash11enable_sm90INS1_16FlashAttnFwdSm90INS1_25CollectiveMainloopFwdSm90ILi2EN4cute5tupleIJNS5_1CILi1EEES8_S8_EEENS6_IJNS7_ILi64EEESA_SA_EEELi512ENS_10bfloat16_tEfNS_4arch4Sm90ELb0ELb1ELb1ELb1ELb1ELb1ELb0ELb0ELb0ELb1ELb1ELb0EEENS1_21CollectiveEpilogueFwdINS6_IJSA_NS7_ILi512EEESA_EEES9_SC_SE_Li256ELb1ELb1ELb1ELb0EEENS1_36VarlenDynamicPersistentTileSchedulerILi64ELi64ELi256ELi128ELb1ELb1ELb1ELb1ELb0ELb1EEEEEEEEEvNT_6ParamsE,"ax",@progbits
	.align	128
.text._ZN7cutlass13device_kernelIN5flash11enable_sm90INS1_16FlashAttnFwdSm90INS1_25CollectiveMainloopFwdSm90ILi2EN4cute5tupleIJNS5_1CILi1EEES8_S8_EEENS6_IJNS7_ILi64EEESA_SA_EEELi512ENS_10bfloat16_tEfNS_4arch4Sm90ELb0ELb1ELb1ELb1ELb1ELb1ELb0ELb0ELb0ELb1ELb1ELb0EEENS1_21CollectiveEpilogueFwdINS6_IJSA_NS7_ILi512EEESA_EEES9_SC_SE_Li256ELb1ELb1ELb1ELb0EEENS1_36VarlenDynamicPersistentTileSchedulerILi64ELi64ELi256ELi128ELb1ELb1ELb1ELb1ELb0ELb1EEEEEEEEEvNT_6ParamsE:
        .type           _ZN7cutlass13device_kernelIN5flash11enable_sm90INS1_16FlashAttnFwdSm90INS1_25CollectiveMainloopFwdSm90ILi2EN4cute5tupleIJNS5_1CILi1EEES8_S8_EEENS6_IJNS7_ILi64EEESA_SA_EEELi512ENS_10bfloat16_tEfNS_4arch4Sm90ELb0ELb1ELb1ELb1ELb1ELb1ELb0ELb0ELb0ELb1ELb1ELb0EEENS1_21CollectiveEpilogueFwdINS6_IJSA_NS7_ILi512EEESA_EEES9_SC_SE_Li256ELb1ELb1ELb1ELb0EEENS1_36VarlenDynamicPersistentTileSchedulerILi64ELi64ELi256ELi128ELb1ELb1ELb1ELb1ELb0ELb1EEEEEEEEEvNT_6ParamsE,@function
        .size           _ZN7cutlass13device_kernelIN5flash11enable_sm90INS1_16FlashAttnFwdSm90INS1_25CollectiveMainloopFwdSm90ILi2EN4cute5tupleIJNS5_1CILi1EEES8_S8_EEENS6_IJNS7_ILi64EEESA_SA_EEELi512ENS_10bfloat16_tEfNS_4arch4Sm90ELb0ELb1ELb1ELb1ELb1ELb1ELb0ELb0ELb0ELb1ELb1ELb0EEENS1_21CollectiveEpilogueFwdINS6_IJSA_NS7_ILi512EEESA_EEES9_SC_SE_Li256ELb1ELb1ELb1ELb0EEENS1_36VarlenDynamicPersistentTileSchedulerILi64ELi64ELi256ELi128ELb1ELb1ELb1ELb1ELb0ELb1EEEEEEEEEvNT_6ParamsE,(.L_x_15752 - _ZN7cutlass13device_kernelIN5flash11enable_sm90INS1_16FlashAttnFwdSm90INS1_25CollectiveMainloopFwdSm90ILi2EN4cute5tupleIJNS5_1CILi1EEES8_S8_EEENS6_IJNS7_ILi64EEESA_SA_EEELi512ENS_10bfloat16_tEfNS_4arch4Sm90ELb0ELb1ELb1ELb1ELb1ELb1ELb0ELb0ELb0ELb1ELb1ELb0EEENS1_21CollectiveEpilogueFwdINS6_IJSA_NS7_ILi512EEESA_EEES9_SC_SE_Li256ELb1ELb1ELb1ELb0EEENS1_36VarlenDynamicPersistentTileSchedulerILi64ELi64ELi256ELi128ELb1ELb1ELb1ELb1ELb0ELb1EEEEEEEEEvNT_6ParamsE)
        .other          _ZN7cutlass13device_kernelIN5flash11enable_sm90INS1_16FlashAttnFwdSm90INS1_25CollectiveMainloopFwdSm90ILi2EN4cute5tupleIJNS5_1CILi1EEES8_S8_EEENS6_IJNS7_ILi64EEESA_SA_EEELi512ENS_10bfloat16_tEfNS_4arch4Sm90ELb0ELb1ELb1ELb1ELb1ELb1ELb0ELb0ELb0ELb1ELb1ELb0EEENS1_21CollectiveEpilogueFwdINS6_IJSA_NS7_ILi512EEESA_EEES9_SC_SE_Li256ELb1ELb1ELb1ELb0EEENS1_36VarlenDynamicPersistentTileSchedulerILi64ELi64ELi256ELi128ELb1ELb1ELb1ELb1ELb0ELb1EEEEEEEEEvNT_6ParamsE,@"STO_CUDA_ENTRY STV_DEFAULT"
_ZN7cutlass13device_kernelIN5flash11enable_sm90INS1_16FlashAttnFwdSm90INS1_25CollectiveMainloopFwdSm90ILi2EN4cute5tupleIJNS5_1CILi1EEES8_S8_EEENS6_IJNS7_ILi64EEESA_SA_EEELi512ENS_10bfloat16_tEfNS_4arch4Sm90ELb0ELb1ELb1ELb1ELb1ELb1ELb0ELb0ELb0ELb1ELb1ELb0EEENS1_21CollectiveEpilogueFwdINS6_IJSA_NS7_ILi512EEESA_EEES9_SC_SE_Li256ELb1ELb1ELb1ELb0EEENS1_36VarlenDynamicPersistentTileSchedulerILi64ELi64ELi256ELi128ELb1ELb1ELb1ELb1ELb0ELb1EEEEEEEEEvNT_6ParamsE:
        /* <DEDUP_REMOVED lines=18> */
.L_x_5734:
[----:B------:R-:W-:Y:S05]  /*0120*/  BSYNC B0 ;  /* 0x0000000000007941 */ /* 0x000fea0003800000 */
.L_x_5733:
        /* <DEDUP_REMOVED lines=37> */
.L_x_5735:
        /* <DEDUP_REMOVED lines=22> */
.L_x_5736:
        /* <DEDUP_REMOVED lines=18> */
.L_x_5737:
        /* <DEDUP_REMOVED lines=22> */
.L_x_5738:
        /* <DEDUP_REMOVED lines=22> */
.L_x_5739:
        /* <DEDUP_REMOVED lines=8> */
.L_x_5742:
        /* <DEDUP_REMOVED lines=30> */
[----:B------:R-:W-:Y:S02]  /*0b20*/  SHF.R.S32.HI R208, RZ, 0x5, R5 ;  /* 0x00000005ffd07819 */ /* 0x000fe40000011405 */
[----:B------:R-:W-:Y:S02]  /*0b30*/  LOP3.LUT R13, R3, 0xfffffff8, RZ, 0xc0, !PT ;  /* 0xfffffff8030d7812 */ /* 0x000fe400078ec0ff */
[----:B------:R-:W-:-:S02]  /*0b40*/  LOP3.LUT R3, R4, 0xfffffff0, RZ, 0xc0, !PT ;  /* 0xfffffff004037812 */ /* 0x000fc400078ec0ff */
[----:B------:R-:W-:Y:S01]  /*0b50*/  SHF.R.S32.HI R7, RZ, 0x4, R4 ;  /* 0x00000004ff077819 */ /* 0x000fe20000011404 */
[C---:B------:R-:W-:Y:S01]  /*0b60*/  IMAD.IADD R13, R0.reuse, 0x1, -R13 ;  /* 0x00000001000d7824 */ /* 0x040fe200078e0a0d */
[----:B------:R-:W-:Y:S01]  /*0b70*/  SHF.R.S32.HI R5, RZ, 0x1f, R5 ;  /* 0x0000001fff057819 */ /* 0x000fe20000011405 */
[----:B------:R-:W-:Y:S01]  /*0b80*/  IMAD.IADD R3, R0, 0x1, -R3 ;  /* 0x0000000100037824 */ /* 0x000fe200078e0a03 */
[----:B------:R-:W-:Y:S01]  /*0b90*/  LOP3.LUT R9, R6, 0xffffff80, RZ, 0xc0, !PT ;  /* 0xffffff8006097812 */ /* 0x000fe200078ec0ff */
[----:B------:R-:W-:Y:S01]  /*0ba0*/  IMAD.SHL.U32 R199, R13, 0x8, RZ ;  /* 0x000000080dc77824 */ /* 0x000fe200078e00ff */
[----:B------:R-:W-:Y:S02]  /*0bb0*/  LEA.HI R4, R4, R7, RZ, 0x1 ;  /* 0x0000000704047211 */ /* 0x000fe400078f08ff */
[----:B------:R-:W-:Y:S01]  /*0bc0*/  LOP3.LUT R11, R10, 0xfffffffc, RZ, 0xc0, !PT ;  /* 0xfffffffc0a0b7812 */ /* 0x000fe200078ec0ff */
[----:B------:R-:W-:Y:S01]  /*0bd0*/  IMAD.IADD R9, R0, 0x1, -R9 ;  /* 0x0000000100097824 */ /* 0x000fe200078e0a09 */
[----:B------:R-:W-:Y:S01]  /*0be0*/  LEA.HI R5, R5, R208, RZ, 0x2 ;  /* 0x000000d005057211 */ /* 0x000fe200078f10ff */
[C---:B------:R-:W-:Y:S01]  /*0bf0*/  VIADD R34, R199.reuse, 0xc0 ;  /* 0x000000c0c7227836 */ /* 0x040fe20000000000 */
[----:B------:R-:W-:Y:S01]  /*0c00*/  LOP3.LUT R4, R4, 0x1ffffffe, RZ, 0xc0, !PT ;  /* 0x1ffffffe04047812 */ /* 0x000fe200078ec0ff */
[----:B------:R-:W-:Y:S01]  /*0c10*/  IMAD.IADD R190, R0, 0x1, -R11 ;  /* 0x0000000100be7824 */ /* 0x000fe200078e0a0b */
[----:B------:R-:W-:Y:S01]  /*0c20*/  SHF.R.S32.HI R20, RZ, 0x7, R6 ;  /* 0x00000007ff147819 */ /* 0x000fe20000011406 */
[----:B------:R-:W-:Y:S01]  /*0c30*/  VIADD R31, R199, 0x180 ;  /* 0x00000180c71f7836 */ /* 0x000fe20000000000 */
[--C-:B------:R-:W-:Y:S01]  /*0c40*/  SHF.R.S32.HI R8, RZ, 0x1f, R3.reuse ;  /* 0x0000001fff087819 */ /* 0x100fe20000011403 */
[----:B------:R-:W-:Y:S01]  /*0c50*/  IMAD.IADD R4, R7, 0x1, -R4 ;  /* 0x0000000107047824 */ /* 0x000fe200078e0a04 */
[----:B------:R-:W-:Y:S01]  /*0c60*/  LOP3.LUT R5, R5, 0x3ffffc, RZ, 0xc0, !PT ;  /* 0x003ffffc05057812 */ /* 0x000fe200078ec0ff */
[----:B------:R-:W-:Y:S01]  /*0c70*/  IMAD R16, R20, 0x100, R3 ;  /* 0x0000010014107824 */ /* 0x000fe200078e0203 */
[----:B------:R-:W-:Y:S01]  /*0c80*/  SHF.R.S32.HI R0, RZ, 0x1f, R9 ;  /* 0x0000001fff007819 */ /* 0x000fe20000011409 */
[----:B------:R-:W-:Y:S01]  /*0c90*/  IMAD.SHL.U32 R4, R4, 0x8, RZ ;  /* 0x0000000804047824 */ /* 0x000fe200078e00ff */
[----:B------:R-:W-:Y:S01]  /*0ca0*/  LEA.HI R12, R8, R3, RZ, 0x3 ;  /* 0x00000003080c7211 */ /* 0x000fe200078f18ff */
[----:B------:R-:W-:Y:S01]  /*0cb0*/  IMAD.IADD R5, R208, 0x1, -R5 ;  /* 0x00000001d0057824 */ /* 0x000fe200078e0a05 */
[----:B------:R-:W-:Y:S01]  /*0cc0*/  SHF.R.S32.HI R193, RZ, 0x2, R10 ;  /* 0x00000002ffc17819 */ /* 0x000fe2000001140a */
[----:B------:R-:W-:Y:S01]  /*0cd0*/  STL [R1+0x5c], R20 ;  /* 0x00005c1401007387 */ /* 0x000fe20000100800 */
[-C--:B------:R-:W-:Y:S01]  /*0ce0*/  LEA.HI R7, R0, R9.reuse, RZ, 0x2 ;  /* 0x0000000900077211 */ /* 0x080fe200078f10ff */
[----:B------:R-:W-:Y:S01]  /*0cf0*/  IMAD R17, R5, 0x10, R16 ;  /* 0x0000001005117824 */ /* 0x000fe200078e0210 */
[C---:B------:R-:W-:Y:S01]  /*0d00*/  LOP3.LUT R14, R12.reuse, 0xfffffff8, RZ, 0xc0, !PT ;  /* 0xfffffff80c0e7812 */ /* 0x040fe200078ec0ff */
[----:B------:R-:W-:Y:S01]  /*0d10*/  VIADD R5, R193, 0x20 ;  /* 0x00000020c1057836 */ /* 0x000fe20000000000 */
[--C-:B------:R-:W-:Y:S01]  /*0d20*/  SHF.R.S32.HI R8, RZ, 0x2, R7.reuse ;  /* 0x00000002ff087819 */ /* 0x100fe20000011407 */
[----:B------:R-:W-:Y:S01]  /*0d30*/  IMAD.SHL.U32 R12, R12, 0x40, RZ ;  /* 0x000000400c0c7824 */ /* 0x000fe200078e00ff */
[----:B------:R-:W-:Y:S01]  /*0d40*/  SHF.R.S32.HI R11, RZ, 0x1f, R7 ;  /* 0x0000001fff0b7819 */ /* 0x000fe20000011407 */
[----:B------:R-:W-:Y:S01]  /*0d50*/  IMAD.IADD R14, R3, 0x1, -R14 ;  /* 0x00000001030e7824 */ /* 0x000fe200078e0a0e */
[----:B------:R-:W-:Y:S01]  /*0d60*/  LOP3.LUT R16, R7, 0x7ffffffc, RZ, 0xc0, !PT ;  /* 0x7ffffffc07107812 */ /* 0x000fe200078ec0ff */
[----:B------:R-:W-:Y:S01]  /*0d70*/  VIADD R36, R199, 0x40 ;  /* 0x00000040c7247836 */ /* 0x000fe20000000000 */
[----:B------:R-:W-:Y:S01]  /*0d80*/  LEA.HI R11, R11, R8, RZ, 0x3 ;  /* 0x000000080b0b7211 */ /* 0x000fe200078f18ff */
[----:B------:R-:W-:Y:S01]  /*0d90*/  IMAD.SHL.U32 R3, R14, 0x40, RZ ;  /* 0x000000400e037824 */ /* 0x000fe200078e00ff */
[----:B------:R-:W-:Y:S01]  /*0da0*/  SHF.R.S32.HI R18, RZ, 0x1f, R5 ;  /* 0x0000001fff127819 */ /* 0x000fe20000011405 */
[----:B------:R-:W-:Y:S01]  /*0db0*/  IMAD.IADD R16, R9, 0x1, -R16 ;  /* 0x0000000109107824 */ /* 0x000fe200078e0a10 */
[----:B------:R-:W-:Y:S01]  /*0dc0*/  LEA.HI R0, R0, R9, RZ, 0x5 ;  /* 0x0000000900007211 */ /* 0x000fe200078f28ff */
[----:B------:R-:W-:Y:S01]  /*0dd0*/  VIADD R35, R199, 0x80 ;  /* 0x00000080c7237836 */ /* 0x000fe20000000000 */
[----:B------:R-:W-:Y:S01]  /*0de0*/  LOP3.LUT R11, R11, 0xfffffff8, RZ, 0xc0, !PT ;  /* 0xfffffff80b0b7812 */ /* 0x000fe200078ec0ff */
[----:B------:R-:W-:Y:S01]  /*0df0*/  IMAD.SHL.U32 R189, R16, 0x2, RZ ;  /* 0x0000000210bd7824 */ /* 0x000fe200078e00ff */
[----:B------:R-:W-:Y:S01]  /*0e00*/  LEA.HI R9, R18, R5, RZ, 0x3 ;  /* 0x0000000512097211 */ /* 0x000fe200078f18ff */
[----:B------:R-:W-:Y:S01]  /*0e10*/  IMAD.SHL.U32 R5, R5, 0x40, RZ ;  /* 0x0000004005057824 */ /* 0x000fe200078e00ff */
[----:B------:R-:W-:Y:S01]  /*0e20*/  LOP3.LUT R3, R3, 0x1c0, RZ, 0xc0, !PT ;  /* 0x000001c003037812 */ /* 0x000fe200078ec0ff */
[----:B------:R-:W-:Y:S01]  /*0e30*/  IMAD.IADD R11, R8, 0x1, -R11 ;  /* 0x00000001080b7824 */ /* 0x000fe200078e0a0b */
[----:B------:R-:W-:Y:S01]  /*0e40*/  SHF.R.S32.HI R0, RZ, 0x5, R0 ;  /* 0x00000005ff007819 */ /* 0x000fe20000011400 */
[----:B------:R-:W-:Y:S01]  /*0e50*/  IMAD.SHL.U32 R18, R190, 0x8, RZ ;  /* 0x00000008be127824 */ /* 0x000fe200078e00ff */
[----:B------:R-:W-:Y:S01]  /*0e60*/  LEA.HI R6, R6, R20, RZ, 0x1 ;  /* 0x0000001406067211 */ /* 0x000fe200078f08ff */
[--C-:B------:R-:W-:Y:S01]  /*0e70*/  IMAD.U32 R8, R17, 0x40, R4.reuse ;  /* 0x0000004011087824 */ /* 0x100fe200078e0004 */
[----:B------:R-:W-:Y:S01]  /*0e80*/  LOP3.LUT R7, R5, 0x1c0, RZ, 0xc0, !PT ;  /* 0x000001c005077812 */ /* 0x000fe200078ec0ff */
[----:B------:R-:W-:Y:S01]  /*0e90*/  IMAD R194, R0, 0x10, R11 ;  /* 0x0000001000c27824 */ /* 0x000fe200078e020b */
[----:B------:R-:W-:Y:S01]  /*0ea0*/  LOP3.LUT R4, R3, 0x8, R4, 0xf8, !PT ;  /* 0x0000000803047812 */ /* 0x000fe200078ef804 */
[----:B------:R-:W-:Y:S01]  /*0eb0*/  VIADD R29, R18, 0x40 ;  /* 0x00000040121d7836 */ /* 0x000fe20000000000 */
[----:B------:R-:W-:Y:S01]  /*0ec0*/  SHF.R.U32.HI R5, RZ, 0x3, R3 ;  /* 0x00000003ff057819 */ /* 0x000fe20000011603 */
[----:B------:R-:W-:Y:S01]  /*0ed0*/  IMAD.SHL.U32 R9, R9, 0x40, RZ ;  /* 0x0000004009097824 */ /* 0x000fe200078e00ff */
[----:B------:R-:W-:Y:S01]  /*0ee0*/  LOP3.LUT R3, R12, 0x7ffffe00, RZ, 0xc0, !PT ;  /* 0x7ffffe000c037812 */ /* 0x000fe200078ec0ff */
[----:B------:R-:W-:Y:S01]  /*0ef0*/  VIADD R28, R18, 0x60 ;  /* 0x00000060121c7836 */ /* 0x000fe20000000000 */
[----:B------:R-:W-:Y:S01]  /*0f00*/  LOP3.LUT R6, R6, 0xfffffe, RZ, 0xc0, !PT ;  /* 0x00fffffe06067812 */ /* 0x000fe200078ec0ff */
[----:B------:R0:W-:Y:S01]  /*0f10*/  STL [R1+0x68], R8 ;  /* 0x0000680801007387 */ /* 0x0001e20000100800 */
[----:B------:R-:W-:Y:S01]  /*0f20*/  LEA.HI R0, R190, R190, RZ, 0x1 ;  /* 0x000000bebe007211 */ /* 0x000fe200078f08ff */
[----:B------:R-:W-:Y:S01]  /*0f30*/  IMAD R3, R208, 0x400, R3 ;  /* 0x00000400d0037824 */ /* 0x000fe200078e0203 */
[----:B------:R-:W-:Y:S01]  /*0f40*/  SHF.R.S32.HI R10, RZ, 0x1f, R10 ;  /* 0x0000001fff0a7819 */ /* 0x000fe2000001140a */
[----:B------:R-:W-:Y:S01]  /*0f50*/  IMAD.IADD R6, R20, 0x1, -R6 ;  /* 0x0000000114067824 */ /* 0x000fe200078e0a06 */
[----:B------:R-:W-:Y:S01]  /*0f60*/  LOP3.LUT R4, R4, R5, RZ, 0x3c, !PT ;  /* 0x0000000504047212 */ /* 0x000fe200078e3cff */
[----:B------:R-:W-:Y:S01]  /*0f70*/  VIADD R27, R18, 0x80 ;  /* 0x00000080121b7836 */ /* 0x000fe20000000000 */
[----:B------:R-:W-:Y:S01]  /*0f80*/  LOP3.LUT R5, R0, 0x1ffffffe, RZ, 0xc0, !PT ;  /* 0x1ffffffe00057812 */ /* 0x000fe200078ec0ff */
[C---:B------:R-:W-:Y:S01]  /*0f90*/  VIADD R26, R18.reuse, 0xa0 ;  /* 0x000000a0121a7836 */ /* 0x040fe20000000000 */
[----:B------:R-:W-:Y:S01]  /*0fa0*/  SHF.R.U32.HI R15, RZ, 0x3, R7 ;  /* 0x00000003ff0f7819 */ /* 0x000fe20000011607 */
[----:B------:R-:W-:Y:S01]  /*0fb0*/  STL [R1+0x58], RZ ;  /* 0x000058ff01007387 */ /* 0x000fe20000100800 */
[----:B------:R-:W-:Y:S01]  /*0fc0*/  SHF.R.S32.HI R0, RZ, 0x1f, R29 ;  /* 0x0000001fff007819 */ /* 0x000fe2000001141d */
[----:B------:R-:W-:Y:S01]  /*0fd0*/  VIADD R24, R18, 0xc0 ;  /* 0x000000c012187836 */ /* 0x000fe20000000000 */
[----:B------:R-:W-:Y:S01]  /*0fe0*/  LOP3.LUT R7, R7, 0x38, R18, 0xf8, !PT ;  /* 0x0000003807077812 */ /* 0x000fe200078ef812 */
[----:B------:R-:W-:Y:S01]  /*0ff0*/  IMAD.IADD R3, R3, 0x1, R4 ;  /* 0x0000000103037824 */ /* 0x000fe200078e0204 */
[----:B0-----:R-:W-:Y:S01]  /*1000*/  LOP3.LUT R8, R9, 0xfffffe00, RZ, 0xc0, !PT ;  /* 0xfffffe0009087812 */ /* 0x001fe200078ec0ff */
[----:B------:R-:W-:Y:S01]  /*1010*/  STL [R1+0x10], R29 ;  /* 0x0000101d01007387 */ /* 0x000fe20000100800 */
[----:B------:R-:W-:Y:S01]  /*1020*/  LEA.HI R10, R10, R193, RZ, 0x3 ;  /* 0x000000c10a0a7211 */ /* 0x000fe200078f18ff */
[----:B------:R-:W-:Y:S01]  /*1030*/  IMAD.SHL.U32 R20, R6, 0x100, RZ ;  /* 0x0000010006147824 */ /* 0x000fe200078e00ff */
[----:B------:R-:W-:Y:S01]  /*1040*/  SHF.R.S32.HI R4, RZ, 0x1f, R28 ;  /* 0x0000001fff047819 */ /* 0x000fe2000001141c */
[----:B------:R0:W-:Y:S01]  /*1050*/  STL [R1+0xc], R28 ;  /* 0x00000c1c01007387 */ /* 0x0001e20000100800 */
[----:B------:R-:W-:Y:S01]  /*1060*/  SHF.L.U64.HI R0, R29, 0x1, R0 ;  /* 0x000000011d007819 */ /* 0x000fe20000010200 */
[----:B------:R-:W-:Y:S01]  /*1070*/  VIADD R229, R18, 0xe0 ;  /* 0x000000e012e57836 */ /* 0x000fe20000000000 */
[----:B------:R-:W-:Y:S01]  /*1080*/  LOP3.LUT R7, R8, R7, R15, 0xf6, !PT ;  /* 0x0000000708077212 */ /* 0x000fe200078ef60f */
[----:B------:R-:W-:Y:S01]  /*1090*/  STL [R1+0x8], R27 ;  /* 0x0000081b01007387 */ /* 0x000fe20000100800 */
[----:B------:R-:W-:Y:S01]  /*10a0*/  LOP3.LUT R10, R10, 0xfffffff8, RZ, 0xc0, !PT ;  /* 0xfffffff80a0a7812 */ /* 0x000fe200078ec0ff */
[----:B------:R-:W-:Y:S01]  /*10b0*/  VIADD R228, R18, 0x100 ;  /* 0x0000010012e47836 */ /* 0x000fe20000000000 */
[----:B------:R-:W-:Y:S01]  /*10c0*/  SHF.R.S32.HI R6, RZ, 0x1f, R27 ;  /* 0x0000001fff067819 */ /* 0x000fe2000001141b */
[----:B------:R-:W-:Y:S01]  /*10d0*/  STL [R1+0x4], R26 ;  /* 0x0000041a01007387 */ /* 0x000fe20000100800 */
[----:B------:R-:W-:Y:S01]  /*10e0*/  SHF.R.S32.HI R8, RZ, 0x1f, R26 ;  /* 0x0000001fff087819 */ /* 0x000fe2000001141a */
[----:B------:R-:W-:Y:S01]  /*10f0*/  IMAD.IADD R198, R193, 0x1, -R10 ;  /* 0x00000001c1c67824 */ /* 0x000fe200078e0a0a */
[----:B0-----:R-:W-:Y:S01]  /*1100*/  SHF.L.U64.HI R28, R28, 0x1, R4 ;  /* 0x000000011c1c7819 */ /* 0x001fe20000010204 */
[----:B------:R-:W-:Y:S01]  /*1110*/  STL [R1], R24 ;  /* 0x0000001801007387 */ /* 0x000fe20000100800 */
[----:B------:R-:W-:Y:S01]  /*1120*/  SHF.L.U64.HI R4, R27, 0x1, R6 ;  /* 0x000000011b047819 */ /* 0x000fe20000010206 */
[C---:B------:R-:W-:Y:S01]  /*1130*/  VIADD R226, R18.reuse, 0x120 ;  /* 0x0000012012e27836 */ /* 0x040fe20000000000 */
[----:B------:R-:W-:Y:S01]  /*1140*/  SHF.R.S32.HI R9, RZ, 0x1f, R24 ;  /* 0x0000001fff097819 */ /* 0x000fe20000011418 */
[----:B------:R-:W-:Y:S01]  /*1150*/  STL [R1+0x64], R20 ;  /* 0x0000641401007387 */ /* 0x000fe20000100800 */
[----:B------:R-:W-:Y:S01]  /*1160*/  SHF.R.S32.HI R10, RZ, 0x1f, R229 ;  /* 0x0000001fff0a7819 */ /* 0x000fe200000114e5 */
[C---:B------:R-:W-:Y:S01]  /*1170*/  VIADD R219, R18.reuse, 0x140 ;  /* 0x0000014012db7836 */ /* 0x040fe20000000000 */
[----:B------:R-:W-:Y:S01]  /*1180*/  SHF.R.S32.HI R11, RZ, 0x1f, R228 ;  /* 0x0000001fff0b7819 */ /* 0x000fe200000114e4 */
[----:B------:R0:W-:Y:S01]  /*1190*/  STL [R1+0x14], R0 ;  /* 0x0000140001007387 */ /* 0x0001e20000100800 */
[----:B------:R-:W-:Y:S01]  /*11a0*/  VIADD R216, R18, 0x160 ;  /* 0x0000016012d87836 */ /* 0x000fe20000000000 */
[----:B------:R-:W-:Y:S01]  /*11b0*/  SHF.L.U64.HI R6, R24, 0x1, R9 ;  /* 0x0000000118067819 */ /* 0x000fe20000010209 */
[C---:B------:R-:W-:Y:S01]  /*11c0*/  VIADD R215, R18.reuse, 0x180 ;  /* 0x0000018012d77836 */ /* 0x040fe20000000000 */
[----:B------:R-:W-:Y:S01]  /*11d0*/  STL [R1+0x18], R28 ;  /* 0x0000181c01007387 */ /* 0x000fe20000100800 */
        /* <DEDUP_REMOVED lines=8> */
[----:B------:R-:W-:Y:S01]  /*1260*/  R2P PR, R14, 0x6 ;  /* 0x000000060e007804 */ /* 0x000fe20000000000 */
[----:B------:R-:W-:Y:S01]  /*1270*/  IMAD.IADD R197, R189, 0x1, R20 ;  /* 0x00000001bdc57824 */ /* 0x000fe200078e0214 */
[----:B------:R-:W-:Y:S01]  /*1280*/  SHF.R.S32.HI R14, RZ, 0x1f, R215 ;  /* 0x0000001fff0e7819 */ /* 0x000fe200000114d7 */
[----:B------:R0:W-:Y:S01]  /*1290*/  STL [R1+0x20], R0 ;  /* 0x0000200001007387 */ /* 0x0001e20000100800 */
[----:B------:R-:W-:Y:S01]  /*12a0*/  SHF.R.S32.HI R21, RZ, 0x1f, R214 ;  /* 0x0000001fff157819 */ /* 0x000fe200000114d6 */
[----:B------:R-:W-:Y:S01]  /*12b0*/  IMAD.IADD R5, R190, 0x1, -R5 ;  /* 0x00000001be057824 */ /* 0x000fe200078e0a05 */
        /* <DEDUP_REMOVED lines=9> */
[----:B------:R-:W-:Y:S01]  /*1350*/  IMAD R200, R3, 0x2, R2 ;  /* 0x0000000203c87824 */ /* 0x000fe200078e0202 */
[----:B------:R-:W-:Y:S01]  /*1360*/  SHF.R.S32.HI R31, RZ, 0x1f, R31 ;  /* 0x0000001fff1f7819 */ /* 0x000fe2000001141f */
[----:B------:R-:W-:Y:S01]  /*1370*/  VIADD R31, R197, 0x40 ;  /* 0x00000040c51f7836 */ /* 0x000fe20000000000 */
[----:B-1----:R-:W-:Y:S01]  /*1380*/  SHF.L.U64.HI R6, R226, 0x1, R13 ;  /* 0x00000001e2067819 */ /* 0x002fe2000001020d */
[----:B------:R0:W-:Y:S01]  /*1390*/  STL [R1+0x2c], R0 ;  /* 0x00002c0001007387 */ /* 0x0001e20000100800 */
[----:B------:R-:W-:Y:S01]  /*13a0*/  VIADD R33, R199, 0x100 ;  /* 0x00000100c7217836 */ /* 0x000fe20000000000 */
[----:B--2---:R-:W-:Y:S01]  /*13b0*/  SHF.L.U64.HI R4, R219, 0x1, R12 ;  /* 0x00000001db047819 */ /* 0x004fe2000001020c */
[C---:B------:R-:W-:Y:S01]  /*13c0*/  VIADD R32, R199.reuse, 0x140 ;  /* 0x00000140c7207836 */ /* 0x040fe20000000000 */
[----:B------:R1:W-:Y:S01]  /*13d0*/  STL [R1+0x30], R6 ;  /* 0x0000300601007387 */ /* 0x0003e20000100800 */
[----:B------:R-:W-:Y:S01]  /*13e0*/  VIADD R30, R199, 0x1c0 ;  /* 0x000001c0c71e7836 */ /* 0x000fe20000000000 */
[----:B------:R-:W-:Y:S01]  /*13f0*/  SHF.R.S32.HI R36, RZ, 0x1f, R36 ;  /* 0x0000001fff247819 */ /* 0x000fe20000011424 */
[----:B------:R-:W-:Y:S01]  /*1400*/  VIADD R28, R197, 0x58 ;  /* 0x00000058c51c7836 */ /* 0x000fe20000000000 */
[----:B------:R2:W-:Y:S01]  /*1410*/  STL [R1+0x34], R4 ;  /* 0x0000340401007387 */ /* 0x0005e20000100800 */
[----:B------:R-:W-:Y:S01]  /*1420*/  IMAD R206, R5, 0x8, R194 ;  /* 0x0000000805ce7824 */ /* 0x000fe200078e02c2 */
[----:B0-----:R-:W-:Y:S01]  /*1430*/  SHF.L.U64.HI R0, R216, 0x1, R15 ;  /* 0x00000001d8007819 */ /* 0x001fe2000001020f */
[----:B------:R-:W-:Y:S01]  /*1440*/  VIADD R15, R197, 0xa0 ;  /* 0x000000a0c50f7836 */ /* 0x000fe20000000000 */
[----:B------:R-:W-:Y:S01]  /*1450*/  SHF.R.S32.HI R5, RZ, 0x1f, R37 ;  /* 0x0000001fff057819 */ /* 0x000fe20000011425 */
[----:B------:R-:W-:Y:S01]  /*1460*/  VIADD R203, R200, 0x26800 ;  /* 0x00026800c8cb7836 */ /* 0x000fe20000000000 */
[----:B-1----:R-:W-:Y:S01]  /*1470*/  SHF.L.U64.HI R6, R215, 0x1, R14 ;  /* 0x00000001d7067819 */ /* 0x002fe2000001020e */
[----:B------:R0:W-:Y:S01]  /*1480*/  STL [R1+0x38], R0 ;  /* 0x0000380001007387 */ /* 0x0001e20000100800 */
[----:B------:R-:W-:Y:S01]  /*1490*/  SHF.R.S32.HI R5, RZ, 0x1f, R34 ;  /* 0x0000001fff057819 */ /* 0x000fe20000011422 */
[C---:B------:R-:W-:Y:S01]  /*14a0*/  VIADD R12, R197.reuse, 0xb8 ;  /* 0x000000b8c50c7836 */ /* 0x040fe20000000000 */
[----:B--2---:R-:W-:Y:S01]  /*14b0*/  SHF.L.U64.HI R4, R212, 0x1, R23 ;  /* 0x00000001d4047819 */ /* 0x004fe20000010217 */
[----:B------:R-:W-:Y:S01]  /*14c0*/  STL [R1+0x3c], R6 ;  /* 0x00003c0601007387 */ /* 0x000fe20000100800 */
[C---:B------:R-:W-:Y:S01]  /*14d0*/  VIADD R9, R197.reuse, 0xd0 ;  /* 0x000000d0c5097836 */ /* 0x040fe20000000000 */
[----:B------:R-:W-:Y:S01]  /*14e0*/  SHF.R.S32.HI R5, RZ, 0x1f, R31 ;  /* 0x0000001fff057819 */ /* 0x000fe2000001141f */
[C---:B------:R-:W-:Y:S01]  /*14f0*/  VIADD R10, R197.reuse, 0xc8 ;  /* 0x000000c8c50a7836 */ /* 0x040fe20000000000 */
[----:B------:R-:W-:Y:S01]  /*1500*/  SHF.R.S32.HI R35, RZ, 0x1f, R35 ;  /* 0x0000001fff237819 */ /* 0x000fe20000011423 */
[----:B------:R-:W-:Y:S01]  /*1510*/  VIADD R185, R18, 0x20 ;  /* 0x0000002012b97836 */ /* 0x000fe20000000000 */
[----:B0-----:R-:W-:Y:S01]  /*1520*/  SHF.L.U64.HI R0, R214, 0x1, R21 ;  /* 0x00000001d6007819 */ /* 0x001fe20000010215 */
[C---:B------:R-:W-:Y:S01]  /*1530*/  VIADD R21, R197.reuse, 0x88 ;  /* 0x00000088c5157836 */ /* 0x040fe20000000000 */
[----:B------:R-:W-:Y:S01]  /*1540*/  SHF.R.S32.HI R33, RZ, 0x1f, R33 ;  /* 0x0000001fff217819 */ /* 0x000fe20000011421 */
[C---:B------:R-:W-:Y:S01]  /*1550*/  VIADD R38, R197.reuse, 0x8 ;  /* 0x00000008c5267836 */ /* 0x040fe20000000000 */
[----:B------:R-:W-:Y:S01]  /*1560*/  SHF.R.S32.HI R32, RZ, 0x1f, R32 ;  /* 0x0000001fff207819 */ /* 0x000fe20000011420 */
[----:B------:R0:W-:Y:S01]  /*1570*/  STL [R1+0x40], R0 ;  /* 0x0000400001007387 */ /* 0x0001e20000100800 */
[----:B------:R-:W-:Y:S01]  /*1580*/  SHF.R.S32.HI R30, RZ, 0x1f, R30 ;  /* 0x0000001fff1e7819 */ /* 0x000fe2000001141e */
[C---:B------:R-:W-:Y:S01]  /*1590*/  VIADD R36, R197.reuse, 0x18 ;  /* 0x00000018c5247836 */ /* 0x040fe20000000000 */
[----:B------:R-:W-:Y:S01]  /*15a0*/  SEL R202, R202, 0xffffffe0, !P1 ;  /* 0xffffffe0caca7807 */ /* 0x000fe20004800000 */
[----:B------:R1:W-:Y:S01]  /*15b0*/  STL [R1+0x44], R4 ;  /* 0x0000440401007387 */ /* 0x0003e20000100800 */
[----:B------:R-:W-:Y:S01]  /*15c0*/  SHF.R.S32.HI R5, RZ, 0x1f, R28 ;  /* 0x0000001fff057819 */ /* 0x000fe2000001141c */
[C---:B------:R-:W-:Y:S01]  /*15d0*/  VIADD R35, R197.reuse, 0x20 ;  /* 0x00000020c5237836 */ /* 0x040fe20000000000 */
[----:B------:R-:W-:Y:S01]  /*15e0*/  SHF.R.S32.HI R3, RZ, 0x1f, R9 ;  /* 0x0000001fff037819 */ /* 0x000fe20000011409 */
[C---:B------:R-:W-:Y:S01]  /*15f0*/  VIADD R33, R197.reuse, 0x30 ;  /* 0x00000030c5217836 */ /* 0x040fe20000000000 */
[----:B------:R-:W-:Y:S01]  /*1600*/  SHF.R.S32.HI R19, RZ, 0x1f, R18 ;  /* 0x0000001fff137819 */ /* 0x000fe20000011412 */
[C---:B------:R-:W-:Y:S01]  /*1610*/  VIADD R32, R197.reuse, 0x38 ;  /* 0x00000038c5207836 */ /* 0x040fe20000000000 */
[----:B0-----:R-:W-:Y:S01]  /*1620*/  SHF.L.U64.HI R0, R210, 0x1, R25 ;  /* 0x00000001d2007819 */ /* 0x001fe20000010219 */
[----:B------:R-:W-:Y:S01]  /*1630*/  VIADD R25, R197, 0x70 ;  /* 0x00000070c5197836 */ /* 0x000fe20000000000 */
[----:B------:R-:W-:Y:S01]  /*1640*/  SHF.R.S32.HI R204, RZ, 0x1f, R185 ;  /* 0x0000001fffcc7819 */ /* 0x000fe200000114b9 */
[----:B-1----:R-:W-:Y:S01]  /*1650*/  IMAD R4, R7, 0x2, R2 ;  /* 0x0000000207047824 */ /* 0x002fe200078e0202 */
[----:B------:R-:W-:Y:S01]  /*1660*/  SHF.R.S32.HI R38, RZ, 0x1f, R38 ;  /* 0x0000001fff267819 */ /* 0x000fe20000011426 */
[----:B------:R0:W-:Y:S01]  /*1670*/  STL [R1+0x48], R0 ;  /* 0x0000480001007387 */ /* 0x0001e20000100800 */
        /* <DEDUP_REMOVED lines=28> */
[C---:B-1----:R-:W-:Y:S01]  /*1840*/  VIADD R4, R197.reuse, 0xf0 ;  /* 0x000000f0c5047836 */ /* 0x042fe20000000000 */
        /* <DEDUP_REMOVED lines=20> */
[----:B------:R-:W-:-:S07]  /*1990*/  SHF.R.S32.HI R0, RZ, 0x1f, R0 ;  /* 0x0000001fff007819 */ /* 0x000fce0000011400 */
.L_x_5971:
        /* <DEDUP_REMOVED lines=12> */
[----:B--2---:R-:W1:Y:S01]  /*1a60*/  @P0 LDC.64 R8, c[0x0][0xa28] ;  /* 0x00028a00ff080b82 */ /* 0x004e620000000a00 */
[----:B------:R-:W-:Y:S01]  /*1a70*/  ISETP.NE.AND.EX P3, PT, RZ, UR5, PT, P3 ;  /* 0x00000005ff007c0c */ /* 0x000fe2000bf65330 */
[----:B0-----:R-:W-:-:S06]  /*1a80*/  IMAD.WIDE R4, R83, 0x4, R4 ;  /* 0x0000000453047825 */ /* 0x001fcc00078e0204 */
[----:B------:R-:W0:Y:S01]  /*1a90*/  @P1 LDC.64 R6, c[0x0][0xa18] ;  /* 0x00028600ff061b82 */ /* 0x000e220000000a00 */
[----:B------:R-:W-:Y:S02]  /*1aa0*/  ULDC UR4, c[0x0][0x288] ;  /* 0x0000a20000047ab9 */ /* 0x000fe40000000800 */
[----:B------:R-:W-:Y:S01]  /*1ab0*/  IMAD.U32 R23, RZ, RZ, UR4 ;  /* 0x00000004ff177e24 */ /* 0x000fe2000f8e00ff */
[----:B------:R2:W-:Y:S01]  /*1ac0*/  STL [R1+0x50], R83 ;  /* 0x0000505301007387 */ /* 0x0005e20000100800 */
[----:B------:R-:W-:-:S03]  /*1ad0*/  ULDC.64 UR4, c[0x0][0x418] ;  /* 0x0001060000047ab9 */ /* 0x000fc60000000a00 */
        /* <DEDUP_REMOVED lines=17> */
[----:B------:R-:W-:Y:S02]  /*1bf0*/  LEA.HI R11, R0, R3, RZ, 0x10 ;  /* 0x00000003000b7211 */ /* 0x000fe400078f80ff */
        /* <DEDUP_REMOVED lines=11> */
.L_x_5744:
[----:B------:R-:W-:Y:S02]  /*1cb0*/  IMAD.U32 R34, RZ, RZ, UR5 ;  /* 0x00000005ff227e24 */ /* 0x000fe4000f8e00ff */
[----:B------:R-:W-:Y:S01]  /*1cc0*/  IMAD.U32 R25, RZ, RZ, UR4 ;  /* 0x00000004ff197e24 */ /* 0x000fe2000f8e00ff */
[----:B------:R-:W-:Y:S06]  /*1cd0*/  @!P2 BRA `(.L_x_5745) ;  /* 0x000000000010a947 */ /* 0x000fec0003800000 */
[----:B------:R-:W0:Y:S02]  /*1ce0*/  LDC.64 R4, c[0x0][0xa20] ;  /* 0x00028800ff047b82 */ /* 0x000e240000000a00 */
[----:B0-----:R-:W-:-:S05]  /*1cf0*/  IMAD.WIDE R4, R83, 0x4, R4 ;  /* 0x0000000453047825 */ /* 0x001fca00078e0204 */
[----:B------:R0:W5:Y:S01]  /*1d00*/  LDG.E R25, desc[UR40][R4.64] ;  /* 0x0000002804197981 */ /* 0x000162000c1e1900 */
[----:B------:R-:W-:Y:S05]  /*1d10*/  BRA `(.L_x_5746) ;  /* 0x0000000000107947 */ /* 0x000fea0003800000 */
.L_x_5745:
[----:B------:R-:W-:Y:S05]  /*1d20*/  @!P3 BRA `(.L_x_5746) ;  /* 0x00000000000cb947 */ /* 0x000fea0003800000 */
[----:B------:R-:W2:Y:S04]  /*1d30*/  LDG.E R0, desc[UR40][R4.64] ;  /* 0x0000002804007981 */ /* 0x000ea8000c1e1900 */
[----:B------:R-:W2:Y:S02]  /*1d40*/  LDG.E R25, desc[UR40][R4.64+0x4] ;  /* 0x0000042804197981 */ /* 0x000ea4000c1e1900 */
[----:B--2---:R-:W-:-:S07]  /*1d50*/  IMAD.IADD R25, R25, 0x1, -R0 ;  /* 0x0000000119197824 */ /* 0x004fce00078e0a00 */
.L_x_5746:
        /* <DEDUP_REMOVED lines=8> */
[----:B0-----:R-:W0:Y:S01]  /*1de0*/  @P1 LDC.64 R4, c[0x0][0xa30] ;  /* 0x00028c00ff041b82 */ /* 0x001e220000000a00 */
[----:B--2---:R-:W-:-:S05]  /*1df0*/  @P0 IMAD.WIDE R6, R83, 0x4, R6 ;  /* 0x0000000453060825 */ /* 0x004fca00078e0206 */
[----:B------:R-:W2:Y:S04]  /*1e00*/  @P0 LDG.E R0, desc[UR40][R6.64] ;  /* 0x0000002806000981 */ /* 0x000ea8000c1e1900 */
[----:B------:R-:W2:Y:S01]  /*1e10*/  @P0 LDG.E R3, desc[UR40][R6.64+0x4] ;  /* 0x0000042806030981 */ /* 0x000ea2000c1e1900 */
[----:B-----5:R-:W-:Y:S02]  /*1e20*/  IMAD.MOV.U32 R80, RZ, RZ, R25 ;  /* 0x000000ffff507224 */ /* 0x020fe400078e0019 */
[----:B0-----:R-:W-:-:S05]  /*1e30*/  @P1 IMAD.WIDE R4, R83, 0x4, R4 ;  /* 0x0000000453041825 */ /* 0x001fca00078e0204 */
[----:B------:R0:W5:Y:S01]  /*1e40*/  @P1 LDG.E R80, desc[UR40][R4.64] ;  /* 0x0000002804501981 */ /* 0x000162000c1e1900 */
[----:B-1----:R-:W-:Y:S01]  /*1e50*/  ISETP.NE.AND P1, PT, R8, 0x1, PT ;  /* 0x000000010800780c */ /* 0x002fe20003f25270 */
[----:B------:R-:W-:Y:S02]  /*1e60*/  IMAD.SHL.U32 R196, R81, 0x40, RZ ;  /* 0x0000004051c47824 */ /* 0x000fe400078e00ff */
[----:B------:R-:W-:Y:S01]  /*1e70*/  IMAD.IADD R13, R25, 0x1, -R10 ;  /* 0x00000001190d7824 */ /* 0x000fe200078e0a0a */
[----:B0-----:R-:W0:Y:S09]  /*1e80*/  LDC.64 R4, c[0x0][0x9e0] ;  /* 0x00027800ff047b82 */ /* 0x001e320000000a00 */
[----:B------:R-:W1:Y:S08]  /*1e90*/  @P1 LDC R9, c[0x0][0x44c] ;  /* 0x00011300ff091b82 */ /* 0x000e700000000800 */
[----:B------:R-:W3:Y:S01]  /*1ea0*/  @P1 LDC R8, c[0x0][0x450] ;  /* 0x00011400ff081b82 */ /* 0x000ee20000000800 */
[----:B0-----:R-:W-:Y:S01]  /*1eb0*/  ISETP.GE.AND P2, PT, R5, 0x1, PT ;  /* 0x000000010500780c */ /* 0x001fe20003f46270 */
[----:B--2---:R-:W-:-:S02]  /*1ec0*/  @P0 IMAD.IADD R34, R3, 0x1, -R0 ;  /* 0x0000000103220824 */ /* 0x004fc400078e0a00 */
[----:B------:R-:W-:Y:S02]  /*1ed0*/  VIADD R0, R196, 0x3f ;  /* 0x0000003fc4007836 */ /* 0x000fe40000000000 */
[----:B------:R-:W-:Y:S02]  /*1ee0*/  IMAD.IADD R184, R13, 0x1, R34 ;  /* 0x000000010db87824 */ /* 0x000fe400078e0222 */
[----:B-1----:R-:W-:-:S03]  /*1ef0*/  @P1 IMAD.HI.U32 R3, R0, R9, RZ ;  /* 0x0000000900031227 */ /* 0x002fc600078e00ff */
[C---:B------:R-:W-:Y:S01]  /*1f00*/  IADD3 R7, R184.reuse, 0x1, -R23 ;  /* 0x00000001b8077810 */ /* 0x040fe20007ffe817 */
[----:B------:R-:W-:Y:S01]  /*1f10*/  IMAD.MOV.U32 R6, RZ, RZ, R0 ;  /* 0x000000ffff067224 */ /* 0x000fe200078e0000 */
[----:B---3--:R-:W-:Y:S01]  /*1f20*/  @P1 SHF.R.U32.HI R6, RZ, R8, R3 ;  /* 0x00000008ff061219 */ /* 0x008fe20000011603 */
[----:B------:R-:W-:-:S04]  /*1f30*/  VIADD R0, R184, 0x3f ;  /* 0x0000003fb8007836 */ /* 0x000fc80000000000 */
[----:B------:R-:W-:Y:S01]  /*1f40*/  IMAD.IADD R9, R7, 0x1, R6 ;  /* 0x0000000107097824 */ /* 0x000fe200078e0206 */
[----:B------:R-:W-:-:S03]  /*1f50*/  SHF.R.S32.HI R3, RZ, 0x1f, R0 ;  /* 0x0000001fff037819 */ /* 0x000fc60000011400 */
[----:B------:R-:W-:Y:S01]  /*1f60*/  IMAD.IADD R4, R9, 0x1, R4 ;  /* 0x0000000109047824 */ /* 0x000fe200078e0204 */
[----:B------:R-:W-:-:S04]  /*1f70*/  LEA.HI R3, R3, R0, RZ, 0x6 ;  /* 0x0000000003037211 */ /* 0x000fc800078f30ff */
[----:B------:R-:W-:Y:S01]  /*1f80*/  SHF.R.S32.HI R38, RZ, 0x6, R3 ;  /* 0x00000006ff267819 */ /* 0x000fe20000011403 */
        /* <DEDUP_REMOVED lines=12> */
.L_x_5749:
[----:B------:R-:W-:-:S13]  /*2050*/  ISETP.NE.AND P0, PT, R5, 0x1, PT ;  /* 0x000000010500780c */ /* 0x000fda0003f05270 */
[----:B------:R-:W0:Y:S02]  /*2060*/  @P0 LDC.64 R6, c[0x0][0x9e8] ;  /* 0x00027a00ff060b82 */ /* 0x000e240000000a00 */
[----:B0-----:R-:W-:-:S05]  /*2070*/  @P0 IMAD.HI.U32 R6, R0, R6, RZ ;  /* 0x0000000600060227 */ /* 0x001fca00078e00ff */
[----:B------:R-:W-:-:S07]  /*2080*/  @P0 SHF.R.U32.HI R0, RZ, R7, R6 ;  /* 0x00000007ff000219 */ /* 0x000fce0000011606 */
.L_x_5750:
[----:B------:R-:W-:Y:S05]  /*2090*/  BSYNC B0 ;  /* 0x0000000000007941 */ /* 0x000fea0003800000 */
.L_x_5748:
[----:B------:R-:W-:-:S05]  /*20a0*/  IMAD R3, R0, R5, R5 ;  /* 0x0000000500037224 */ /* 0x000fca00078e0205 */
[----:B------:R-:W-:-:S07]  /*20b0*/  VIMNMX R4, R4, R3, PT ;  /* 0x0000000304047248 */ /* 0x000fce0003fe0100 */
.L_x_5747:
[----:B------:R-:W0:Y:S01]  /*20c0*/  @P1 LDC R7, c[0x0][0x44c] ;  /* 0x00011300ff071b82 */ /* 0x000e220000000800 */
[----:B------:R-:W-:Y:S01]  /*20d0*/  VIADD R4, R4, 0x3f ;  /* 0x0000003f04047836 */ /* 0x000fe20000000000 */
[----:B------:R-:W-:Y:S01]  /*20e0*/  ULDC UR4, c[0x0][0x9dc] ;  /* 0x0002770000047ab9 */ /* 0x000fe20000000800 */
[----:B------:R-:W-:Y:S02]  /*20f0*/  IMAD.MOV.U32 R0, RZ, RZ, R196 ;  /* 0x000000ffff007224 */ /* 0x000fe400078e00c4 */
[----:B------:R-:W-:Y:S01]  /*2100*/  IMAD.IADD R37, R184, 0x1, -R23 ;  /* 0x00000001b8257824 */ /* 0x000fe200078e0a17 */
[----:B------:R-:W-:Y:S02]  /*2110*/  SHF.R.S32.HI R3, RZ, 0x1f, R4 ;  /* 0x0000001fff037819 */ /* 0x000fe40000011404 */
[----:B------:R-:W1:Y:S02]  /*2120*/  @P1 LDC R9, c[0x0][0x450] ;  /* 0x00011400ff091b82 */ /* 0x000e640000000800 */
[----:B------:R-:W-:-:S04]  /*2130*/  LEA.HI R3, R3, R4, RZ, 0x6 ;  /* 0x0000000403037211 */ /* 0x000fc800078f30ff */
[----:B------:R-:W-:-:S04]  /*2140*/  SHF.R.S32.HI R3, RZ, 0x6, R3 ;  /* 0x00000006ff037819 */ /* 0x000fc80000011403 */
[----:B------:R-:W-:Y:S01]  /*2150*/  VIMNMX R8, R38, R3, PT ;  /* 0x0000000326087248 */ /* 0x000fe20003fe0100 */
[----:B0-----:R-:W-:-:S05]  /*2160*/  @P1 IMAD.HI.U32 R6, R196, R7, RZ ;  /* 0x00000007c4061227 */ /* 0x001fca00078e00ff */
[----:B-1----:R-:W-:-:S05]  /*2170*/  @P1 SHF.R.U32.HI R0, RZ, R9, R6 ;  /* 0x00000009ff001219 */ /* 0x002fca0000011606 */
        /* <DEDUP_REMOVED lines=13> */
.L_x_5753:
[----:B------:R-:W-:-:S13]  /*2250*/  ISETP.NE.AND P0, PT, R5, 0x1, PT ;  /* 0x000000010500780c */ /* 0x000fda0003f05270 */
[----:B------:R-:W0:Y:S02]  /*2260*/  @P0 LDC.64 R6, c[0x0][0x9e8] ;  /* 0x00027a00ff060b82 */ /* 0x000e240000000a00 */
[----:B0-----:R-:W-:-:S05]  /*2270*/  @P0 IMAD.HI.U32 R6, R0, R6, RZ ;  /* 0x0000000600060227 */ /* 0x001fca00078e00ff */
[----:B------:R-:W-:-:S07]  /*2280*/  @P0 SHF.R.U32.HI R0, RZ, R7, R6 ;  /* 0x00000007ff000219 */ /* 0x000fce0000011606 */
.L_x_5754:
[----:B------:R-:W-:Y:S05]  /*2290*/  BSYNC B0 ;  /* 0x0000000000007941 */ /* 0x000fea0003800000 */
.L_x_5752:
[----:B------:R-:W-:-:S05]  /*22a0*/  IMAD R0, R0, R5, RZ ;  /* 0x0000000500007224 */ /* 0x000fca00078e02ff */
[----:B------:R-:W-:-:S07]  /*22b0*/  VIMNMX R3, R3, R0, !PT ;  /* 0x0000000003037248 */ /* 0x000fce0007fe0100 */
.L_x_5751:
[----:B------:R-:W-:Y:S01]  /*22c0*/  SHF.R.S32.HI R0, RZ, 0x1f, R3 ;  /* 0x0000001fff007819 */ /* 0x000fe20000011403 */
[----:B------:R-:W-:Y:S01]  /*22d0*/  BSSY B0, `(.L_x_5755) ;  /* 0x000002a000007945 */ /* 0x000fe20003800000 */
[----:B------:R-:W-:Y:S02]  /*22e0*/  LOP3.LUT R14, R11, 0xff, RZ, 0xc0, !PT ;  /* 0x000000ff0b0e7812 */ /* 0x000fe400078ec0ff */
[----:B------:R-:W-:Y:S02]  /*22f0*/  LEA.HI R0, R0, R3, RZ, 0x6 ;  /* 0x0000000300007211 */ /* 0x000fe400078f30ff */
[----:B------:R-:W-:Y:S01]  /*2300*/  SHF.R.U32.HI R4, RZ, 0x10, R11 ;  /* 0x00000010ff047819 */ /* 0x000fe2000001160b */
[----:B------:R0:W-:Y:S01]  /*2310*/  STL [R1+0x54], R14 ;  /* 0x0000540e01007387 */ /* 0x0001e20000100800 */
[----:B------:R-:W-:-:S03]  /*2320*/  SHF.R.S32.HI R0, RZ, 0x6, R0 ;  /* 0x00000006ff007819 */ /* 0x000fc60000011400 */
[----:B------:R0:W-:Y:S01]  /*2330*/  STL [R1+0x4c], R4 ;  /* 0x00004c0401007387 */ /* 0x0001e20000100800 */
[----:B------:R-:W-:Y:S01]  /*2340*/  VIMNMX R9, RZ, R0, !PT ;  /* 0x00000000ff097248 */ /* 0x000fe20007fe0100 */
[----:B------:R-:W-:-:S03]  /*2350*/  IMAD.MOV.U32 R0, RZ, RZ, RZ ;  /* 0x000000ffff007224 */ /* 0x000fc600078e00ff */
[----:B------:R-:W-:-:S13]  /*2360*/  ISETP.GT.AND P0, PT, R8, R9, PT ;  /* 0x000000090800720c */ /* 0x000fda0003f04270 */
[----:B0-----:R-:W-:Y:S05]  /*2370*/  @!P0 BRA `(.L_x_5756) ;  /* 0x00000000007c8947 */ /* 0x001fea0003800000 */
        /* <DEDUP_REMOVED lines=31> */
.L_x_5756:
[----:B------:R-:W-:Y:S05]  /*2570*/  BSYNC B0 ;  /* 0x0000000000007941 */ /* 0x000fea0003800000 */
.L_x_5755:
[----:B------:R-:W-:Y:S01]  /*2580*/  IMAD R3, R14, R0, R9 ;  /* 0x000000000e037224 */ /* 0x000fe200078e0209 */
        /* <DEDUP_REMOVED lines=35> */
.L_x_5759:
[----:B------:R-:W-:Y:S05]  /*27c0*/  BSYNC B6 ;  /* 0x0000000000067941 */ /* 0x000fea0003800000 */
.L_x_5758:
        /* <DEDUP_REMOVED lines=20> */
.L_x_5761:
[----:B------:R-:W-:Y:S05]  /*2910*/  BSYNC B6 ;  /* 0x0000000000067941 */ /* 0x000fea0003800000 */
.L_x_5760:
[----:B------:R-:W-:Y:S01]  /*2920*/  ULDC.64 UR4, c[0x0][0x9f8] ;  /* 0x00027e0000047ab9 */ /* 0x000fe20000000a00 */
[----:B------:R-:W-:Y:S01]  /*2930*/  IMAD.MOV.U32 R0, RZ, RZ, R83 ;  /* 0x000000ffff007224 */ /* 0x000fe200078e0053 */
[----:B------:R-:W-:Y:S01]  /*2940*/  ISETP.NE.U32.AND P0, PT, RZ, UR4, PT ;  /* 0x00000004ff007c0c */ /* 0x000fe2000bf05070 */
[----:B------:R-:W0:Y:S01]  /*2950*/  S2R R3, SR_TID.X ;  /* 0x0000000000037919 */ /* 0x000e220000002100 */
[----:B------:R-:W1:Y:S08]  /*2960*/  LDC.64 R6, c[0x0][0x3f8] ;  /* 0x0000fe00ff067b82 */ /* 0x000e700000000a00 */
[----:B------:R-:W2:Y:S01]  /*2970*/  LDC R47, c[0x0][0x3f4] ;  /* 0x0000fd00ff2f7b82 */ /* 0x000ea20000000800 */
[----:B------:R-:W-:-:S02]  /*2980*/  ISETP.NE.AND.EX P0, PT, RZ, UR5, PT, P0 ;  /* 0x00000005ff007c0c */ /* 0x000fc4000bf05300 */
[----:B------:R-:W-:Y:S02]  /*2990*/  SHF.R.S32.HI R9, RZ, 0x1f, R193 ;  /* 0x0000001fff097819 */ /* 0x000fe400000114c1 */
[----:B------:R-:W-:Y:S01]  /*29a0*/  SHF.R.S32.HI R191, RZ, 0x1f, R190 ;  /* 0x0000001fffbf7819 */ /* 0x000fe200000114be */
[----:B------:R-:W3:Y:S01]  /*29b0*/  S2R R46, SR_TID.X ;  /* 0x00000000002e7919 */ /* 0x000ee20000002100 */
[----:B------:R-:W-:Y:S01]  /*29c0*/  IMAD.SHL.U32 R42, R198, 0x40, RZ ;  /* 0x00000040c62a7824 */ /* 0x000fe200078e00ff */
[----:B------:R-:W-:-:S06]  /*29d0*/  ULDC UR4, c[0x0][0x2f4] ;  /* 0x0000bd0000047ab9 */ /* 0x000fcc0000000800 */
[----:B------:R-:W4:Y:S02]  /*29e0*/  @P0 LDC.64 R4, c[0x0][0x9f8] ;  /* 0x00027e00ff040b82 */ /* 0x000f240000000a00 */
[----:B----4-:R-:W-:-:S05]  /*29f0*/  @P0 IMAD.WIDE R4, R83, 0x4, R4 ;  /* 0x0000000453040825 */ /* 0x010fca00078e0204 */
[----:B------:R4:W3:Y:S01]  /*2a00*/  @P0 LDG.E R0, desc[UR40][R4.64] ;  /* 0x0000002804000981 */ /* 0x0008e2000c1e1900 */
[----:B0-----:R-:W-:Y:S01]  /*2a10*/  VIADD R10, R3, 0xffffff80 ;  /* 0xffffff80030a7836 */ /* 0x001fe20000000000 */
[----:B--2---:R-:W-:Y:S01]  /*2a20*/  ISETP.GE.AND P0, PT, R18, R47, PT ;  /* 0x0000002f1200720c */ /* 0x004fe20003f06270 */
[-C--:B-1----:R-:W-:Y:S01]  /*2a30*/  IMAD R8, R9, R6.reuse, RZ ;  /* 0x0000000609087224 */ /* 0x082fe200078e02ff */
[----:B------:R-:W-:Y:S01]  /*2a40*/  LOP3.LUT R42, R42, 0x1c0, RZ, 0xc0, !PT ;  /* 0x000001c02a2a7812 */ /* 0x000fe200078ec0ff */
[C---:B------:R-:W-:Y:S01]  /*2a50*/  IMAD.WIDE.U32 R20, R193.reuse, R6, R190 ;  /* 0x00000006c1147225 */ /* 0x040fe200078e00be */
[----:B------:R-:W-:Y:S02]  /*2a60*/  SHF.R.S32.HI R3, RZ, 0x1f, R10 ;  /* 0x0000001fff037819 */ /* 0x000fe4000001140a */
[----:B------:R-:W-:Y:S01]  /*2a70*/  SHF.R.U32.HI R44, RZ, 0x3, R42 ;  /* 0x00000003ff2c7819 */ /* 0x000fe2000001162a */
[----:B------:R-:W-:Y:S01]  /*2a80*/  IMAD R11, R193, R7, R8 ;  /* 0x00000007c10b7224 */ /* 0x000fe200078e0208 */
[----:B----4-:R-:W0:Y:S01]  /*2a90*/  LDC.64 R4, c[0x0][0x408] ;  /* 0x00010200ff047b82 */ /* 0x010e220000000a00 */
[----:B------:R-:W-:Y:S01]  /*2aa0*/  LEA.HI R3, R3, R10, RZ, 0x2 ;  /* 0x0000000a03037211 */ /* 0x000fe200078f10ff */
[----:B------:R-:W-:Y:S01]  /*2ab0*/  IMAD.WIDE.U32 R28, R193, R6, R18 ;  /* 0x00000006c11c7225 */ /* 0x000fe200078e0012 */
[----:B------:R-:W-:-:S02]  /*2ac0*/  ISETP.GE.AND P2, PT, R18, UR4, PT ;  /* 0x0000000412007c0c */ /* 0x000fc4000bf46270 */
[----:B------:R-:W-:Y:S01]  /*2ad0*/  LOP3.LUT R13, R3, 0xfffffffc, RZ, 0xc0, !PT ;  /* 0xfffffffc030d7812 */ /* 0x000fe200078ec0ff */
[----:B------:R-:W-:Y:S01]  /*2ae0*/  IMAD.IADD R21, R21, 0x1, R11 ;  /* 0x0000000115157824 */ /* 0x000fe200078e020b */
[----:B------:R-:W-:Y:S01]  /*2af0*/  SHF.L.U64.HI R40, R6, 0x6, R7 ;  /* 0x0000000606287819 */ /* 0x000fe20000010207 */
[----:B------:R-:W-:Y:S01]  /*2b00*/  IMAD.IADD R29, R11, 0x1, R29 ;  /* 0x000000010b1d7824 */ /* 0x000fe200078e021d */
[----:B-----5:R-:W-:Y:S01]  /*2b10*/  SHF.R.S32.HI R11, RZ, 0x1f, R80 ;  /* 0x0000001fff0b7819 */ /* 0x020fe20000011450 */
[----:B------:R-:W-:Y:S01]  /*2b20*/  IMAD.IADD R12, R10, 0x1, -R13 ;  /* 0x000000010a0c7824 */ /* 0x000fe200078e0a0d */
[----:B------:R-:W-:Y:S01]  /*2b30*/  ISETP.GE.AND P1, PT, R185, UR4, PT ;  /* 0x00000004b9007c0c */ /* 0x000fe2000bf26270 */
[-C--:B------:R-:W-:Y:S01]  /*2b40*/  IMAD.WIDE.U32 R20, R80, R6.reuse, R20 ;  /* 0x0000000650147225 */ /* 0x080fe200078e0014 */
[----:B------:R-:W-:Y:S02]  /*2b50*/  P2R R60, PR, RZ, 0x4 ;  /* 0x00000004ff3c7803 */ /* 0x000fe40000000000 */
[----:B---3--:R-:W-:Y:S01]  /*2b60*/  LEA.HI R46, R46, 0x8, RZ, 0x19 ;  /* 0x000000082e2e7811 */ /* 0x008fe200078fc8ff */
[----:B------:R-:W-:-:S02]  /*2b70*/  IMAD R10, R11, R6, RZ ;  /* 0x000000060b0a7224 */ /* 0x000fc400078e02ff */
[----:B------:R-:W-:-:S04]  /*2b80*/  IMAD.WIDE.U32 R28, R80, R6, R28 ;  /* 0x00000006501c7225 */ /* 0x000fc800078e001c */
[----:B------:R-:W-:Y:S02]  /*2b90*/  IMAD.IADD R3, R24, 0x1, R25 ;  /* 0x0000000118037824 */ /* 0x000fe400078e0219 */
[-C--:B0-----:R-:W-:Y:S01]  /*2ba0*/  IMAD R8, R9, R4.reuse, RZ ;  /* 0x0000000409087224 */ /* 0x081fe200078e02ff */
[----:B------:R-:W-:Y:S01]  /*2bb0*/  SEL R9, R47, RZ, P0 ;  /* 0x000000ff2f097207 */ /* 0x000fe20000000000 */
[-C--:B------:R-:W-:Y:S01]  /*2bc0*/  IMAD R11, R11, R4.reuse, RZ ;  /* 0x000000040b0b7224 */ /* 0x080fe200078e02ff */
[----:B------:R-:W-:Y:S01]  /*2bd0*/  SHF.L.U64.HI R43, R4, 0x6, R5 ;  /* 0x00000006042b7819 */ /* 0x000fe20000010205 */
[CC--:B------:R-:W-:Y:S02]  /*2be0*/  IMAD R13, R193.reuse, R5.reuse, R8 ;  /* 0x00000005c10d7224 */ /* 0x0c0fe400078e0208 */
[----:B------:R-:W-:Y:S02]  /*2bf0*/  IMAD.IADD R9, R18, 0x1, R9 ;  /* 0x0000000112097824 */ /* 0x000fe400078e0209 */
[----:B------:R-:W-:Y:S01]  /*2c00*/  IMAD R11, R80, R5, R11 ;  /* 0x00000005500b7224 */ /* 0x000fe200078e020b */
[----:B------:R-:W-:Y:S01]  /*2c10*/  LOP3.LUT R5, R42, 0x18, R18, 0xf8, !PT ;  /* 0x000000182a057812 */ /* 0x000fe200078ef812 */
[----:B------:R-:W-:Y:S01]  /*2c20*/  IMAD.WIDE.U32 R30, R193, R4, R190 ;  /* 0x00000004c11e7225 */ /* 0x000fe200078e00be */
[----:B------:R-:W-:-:S02]  /*2c30*/  SHF.R.S32.HI R8, RZ, 0x1f, R9 ;  /* 0x0000001fff087819 */ /* 0x000fc40000011409 */
        /* <DEDUP_REMOVED lines=9> */
[C---:B------:R-:W-:Y:S01]  /*2cd0*/  IMAD R9, R80.reuse, R7, R10 ;  /* 0x0000000750097224 */ /* 0x040fe200078e020a */
[----:B------:R-:W-:Y:S01]  /*2ce0*/  SHF.R.S32.HI R58, RZ, 0x1f, R53 ;  /* 0x0000001fff3a7819 */ /* 0x000fe20000011435 */
[----:B------:R-:W-:-:S04]  /*2cf0*/  IMAD.WIDE.U32 R30, R80, R4, R30 ;  /* 0x00000004501e7225 */ /* 0x000fc800078e001e */
[----:B------:R-:W-:-:S04]  /*2d00*/  IMAD.WIDE.U32 R32, R80, R4, R32 ;  /* 0x0000000450207225 */ /* 0x000fc800078e0020 */
[----:B------:R-:W-:Y:S02]  /*2d10*/  IMAD.SHL.U32 R41, R6, 0x40, RZ ;  /* 0x0000004006297824 */ /* 0x000fe400078e00ff */
[----:B------:R-:W-:Y:S02]  /*2d20*/  IMAD.SHL.U32 R45, R4, 0x40, RZ ;  /* 0x00000040042d7824 */ /* 0x000fe400078e00ff */
[----:B------:R-:W-:Y:S02]  /*2d30*/  IMAD.SHL.U32 R47, R47, 0x2, RZ ;  /* 0x000000022f2f7824 */ /* 0x000fe400078e00ff */
[----:B------:R-:W-:Y:S02]  /*2d40*/  IMAD R49, R12, 0x40, R193 ;  /* 0x000000400c317824 */ /* 0x000fe400078e02c1 */
[----:B------:R-:W-:Y:S02]  /*2d50*/  IMAD.IADD R51, R21, 0x1, R9 ;  /* 0x0000000115337824 */ /* 0x000fe400078e0209 */
[----:B------:R-:W-:-:S02]  /*2d60*/  IMAD.IADD R52, R9, 0x1, R29 ;  /* 0x0000000109347824 */ /* 0x000fc400078e021d */
[----:B------:R-:W-:Y:S02]  /*2d70*/  IMAD.IADD R56, R31, 0x1, R11 ;  /* 0x000000011f387824 */ /* 0x000fe400078e020b */
[----:B------:R-:W-:Y:S02]  /*2d80*/  IMAD.IADD R57, R11, 0x1, R33 ;  /* 0x000000010b397824 */ /* 0x000fe400078e0221 */
[----:B------:R-:W-:Y:S01]  /*2d90*/  IMAD R59, R208, 0x200, R5 ;  /* 0x00000200d03b7824 */ /* 0x000fe200078e0205 */
[----:B------:R-:W-:-:S07]  /*2da0*/  SHF.R.S32.HI R50, RZ, 0x1f, R0 ;  /* 0x0000001fff327819 */ /* 0x000fce0000011400 */
.L_x_5794:
[----:B0-----:R-:W0:Y:S01]  /*2db0*/  LDC R63, c[0x0][0x430] ;  /* 0x00010c00ff3f7b82 */ /* 0x001e220000000800 */
        /* <DEDUP_REMOVED lines=10> */
[----:B------:R-:W2:Y:S08]  /*2e60*/  @!P2 LDC.64 R4, c[0x0][0x418] ;  /* 0x00010600ff04ab82 */ /* 0x000eb00000000a00 */
        /* <DEDUP_REMOVED lines=40> */
[----:B------:R-:W-:Y:S02]  /*30f0*/  IMAD R9, R10, R41, R8 ;  /* 0x000000290a097224 */ /* 0x000fe400078e0208 */
        /* <DEDUP_REMOVED lines=17> */
[----:B------:R-:W-:Y:S01]  /*3210*/  ULDC.64 UR4, c[0x0][0x3e8] ;  /* 0x0000fa0000047ab9 */ /* 0x000fe20000000a00 */
[----:B------:R-:W-:Y:S01]  /*3220*/  IMAD.MOV.U32 R6, RZ, RZ, R30 ;  /* 0x000000ffff067224 */ /* 0x000fe200078e001e */
[----:B------:R-:W-:Y:S01]  /*3230*/  ULDC.64 UR6, c[0x0][0x400] ;  /* 0x0001000000067ab9 */ /* 0x000fe20000000a00 */
[----:B------:R-:W-:Y:S01]  /*3240*/  IMAD.MOV.U32 R7, RZ, RZ, R56 ;  /* 0x000000ffff077224 */ /* 0x000fe200078e0038 */
[----:B------:R-:W-:Y:S01]  /*3250*/  CS2R R24, SRZ ;  /* 0x0000000000187805 */ /* 0x000fe2000001ff00 */
[-C--:B------:R-:W-:Y:S02]  /*3260*/  IMAD R5, R10, R45.reuse, R8 ;  /* 0x0000002d0a057224 */ /* 0x080fe400078e0208 */
[----:B------:R-:W-:Y:S01]  /*3270*/  IMAD.WIDE.U32 R8, R35, R45, R6 ;  /* 0x0000002d23087225 */ /* 0x000fe200078e0006 */
[----:B------:R-:W-:-:S03]  /*3280*/  IADD3 R7, P3, R20, R4, RZ ;  /* 0x0000000414077210 */ /* 0x000fc60007f7e0ff */
[----:B------:R-:W-:Y:S01]  /*3290*/  IMAD.IADD R5, R9, 0x1, R5 ;  /* 0x0000000109057824 */ /* 0x000fe200078e0205 */
[C---:B------:R-:W-:Y:S01]  /*32a0*/  LEA R4, P5, R8.reuse, UR6, 0x1 ;  /* 0x0000000608047c11 */ /* 0x040fe2000f8a08ff */
[----:B------:R-:W-:Y:S01]  /*32b0*/  IMAD.X R10, R11, 0x1, R51, P3 ;  /* 0x000000010b0a7824 */ /* 0x000fe200018e0633 */
[C---:B------:R-:W-:Y:S02]  /*32c0*/  LEA R6, P3, R7.reuse, UR4, 0x1 ;  /* 0x0000000407067c11 */ /* 0x040fe4000f8608ff */
[----:B------:R-:W-:Y:S02]  /*32d0*/  LEA.HI.X R5, R8, UR7, R5, 0x1, P5 ;  /* 0x0000000708057c11 */ /* 0x000fe4000a8f0c05 */
[----:B------:R-:W-:Y:S02]  /*32e0*/  CS2R R8, SRZ ;  /* 0x0000000000087805 */ /* 0x000fe4000001ff00 */
[----:B------:R-:W-:Y:S02]  /*32f0*/  LEA.HI.X R7, R7, UR5, R10, 0x1, P3 ;  /* 0x0000000507077c11 */ /* 0x000fe400098f0c0a */
[----:B------:R-:W-:-:S02]  /*3300*/  ISETP.GE.AND P5, PT, R190, R69, PT ;  /* 0x00000045be00720c */ /* 0x000fc40003fa6270 */
[----:B------:R-:W-:-:S11]  /*3310*/  ISETP.GE.AND P3, PT, R205, R69, PT ;  /* 0x00000045cd00720c */ /* 0x000fd60003f66270 */
[----:B------:R0:W5:Y:S04]  /*3320*/  @!P5 LDG.E.64 R26, desc[UR40][R6.64] ;  /* 0x00000028061ad981 */ /* 0x000168000c1e1b00 */
[----:B------:R0:W5:Y:S04]  /*3330*/  @!P3 LDG.E.64 R8, desc[UR40][R6.64+0x20] ;  /* 0x000020280608b981 */ /* 0x000168000c1e1b00 */
[----:B------:R0:W5:Y:S04]  /*3340*/  @!P5 LDG.E.64 R54, desc[UR40][R4.64] ;  /* 0x000000280436d981 */ /* 0x000168000c1e1b00 */
[----:B------:R0:W5:Y:S02]  /*3350*/  @!P3 LDG.E.64 R24, desc[UR40][R4.64+0x20] ;  /* 0x000020280418b981 */ /* 0x000164000c1e1b00 */
.L_x_5766:
[----:B------:R-:W-:Y:S05]  /*3360*/  BSYNC B1 ;  /* 0x0000000000017941 */ /* 0x000fea0003800000 */
.L_x_5765:
[----:B------:R-:W-:Y:S01]  /*3370*/  UISETP.NE.AND UP0, UPT, UR37, 0x3, UPT ;  /* 0x000000032500788c */ /* 0x000fe2000bf05270 */
[----:B0----5:R-:W-:Y:S02]  /*3380*/  IMAD.MOV.U32 R4, RZ, RZ, R8 ;  /* 0x000000ffff047224 */ /* 0x021fe400078e0008 */
[----:B------:R-:W-:Y:S02]  /*3390*/  IMAD.MOV.U32 R5, RZ, RZ, R9 ;  /* 0x000000ffff057224 */ /* 0x000fe400078e0009 */
[----:B------:R-:W-:Y:S01]  /*33a0*/  IMAD.MOV.U32 R6, RZ, RZ, R26 ;  /* 0x000000ffff067224 */ /* 0x000fe200078e001a */
[----:B------:R-:W-:Y:S01]  /*33b0*/  PLOP3.LUT P3, PT, PT, PT, UP0, 0x80, 0x0 ;  /* 0x000000000000781c */ /* 0x000fe20003f6f008 */
[----:B------:R-:W-:Y:S01]  /*33c0*/  IMAD.MOV.U32 R7, RZ, RZ, R55 ;  /* 0x000000ffff077224 */ /* 0x000fe200078e0037 */
[----:B------:R-:W-:Y:S01]  /*33d0*/  PRMT R75, R5, 0x5410, R4 ;  /* 0x00005410054b7816 */ /* 0x000fe20000000004 */
[----:B------:R-:W-:Y:S01]  /*33e0*/  IMAD.MOV.U32 R4, RZ, RZ, R27 ;  /* 0x000000ffff047224 */ /* 0x000fe200078e001b */
[----:B------:R-:W-:Y:S01]  /*33f0*/  PRMT R72, R72, 0x5410, R6 ;  /* 0x0000541048487816 */ /* 0x000fe20000000006 */
[----:B------:R-:W-:-:S02]  /*3400*/  IMAD.MOV.U32 R5, RZ, RZ, R25 ;  /* 0x000000ffff057224 */ /* 0x000fc400078e0019 */
[----:B------:R-:W-:Y:S01]  /*3410*/  IMAD.MOV.U32 R6, RZ, RZ, R54 ;  /* 0x000000ffff067224 */ /* 0x000fe200078e0036 */
[----:B------:R-:W-:Y:S01]  /*3420*/  PRMT R74, R4, 0x7610, R74 ;  /* 0x00007610044a7816 */ /* 0x000fe2000000004a */
[----:B------:R-:W-:-:S03]  /*3430*/  IMAD.MOV.U32 R4, RZ, RZ, R24 ;  /* 0x000000ffff047224 */ /* 0x000fc600078e0018 */
[----:B------:R-:W-:Y:S02]  /*3440*/  PRMT R72, R6, 0x7610, R72 ;  /* 0x0000761006487816 */ /* 0x000fe40000000048 */
[----:B------:R-:W-:Y:S02]  /*3450*/  PRMT R77, R5, 0x5410, R4 ;  /* 0x00005410054d7816 */ /* 0x000fe40000000004 */
[----:B------:R-:W-:Y:S01]  /*3460*/  PRMT R74, R74, 0x5410, R7 ;  /* 0x000054104a4a7816 */ /* 0x000fe20000000007 */
[----:B------:R-:W-:Y:S06]  /*3470*/  @!P3 BRA `(.L_x_5767) ;  /* 0x000000000004b947 */ /* 0x000fec0003800000 */
[----:B------:R-:W-:Y:S01]  /*3480*/  BPT.TRAP 0x1 ;  /* 0x000000040000795c */ /* 0x000fe20000300000 */
.L_x_5767:
[----:B------:R-:W-:Y:S01]  /*3490*/  IMAD R61, R187, 0x8, R2 ;  /* 0x00000008bb3d7824 */ /* 0x000fe200078e0202 */
[----:B------:R-:W-:Y:S01]  /*34a0*/  SHF.L.U32 R68, R192, 0x1f, RZ ;  /* 0x0000001fc0447819 */ /* 0x000fe200000006ff */
[----:B------:R-:W-:Y:S03]  /*34b0*/  BSSY B1, `(.L_x_5768) ;  /* 0x0000003000017945 */ /* 0x000fe60003800000 */
[----:B------:R-:W0:Y:S02]  /*34c0*/  SYNCS.PHASECHK.TRANS64.TRYWAIT P5, [R61+URZ+0x28c90], R68 ;  /* 0x028c90443d0075a7 */ /* 0x000e2400080a017f */
[----:B0-----:R-:W-:Y:S05]  /*34d0*/  @!P5 BRA `(.L_x_5769) ;  /* 0x000002000084d947 */ /* 0x001fea0003800000 */
.L_x_6120:
[----:B------:R-:W-:Y:S05]  /*34e0*/  BSYNC B1 ;  /* 0x0000000000017941 */ /* 0x000fea0003800000 */
.L_x_5768:
[----:B------:R-:W-:-:S03]  /*34f0*/  UMOV UR4, 0xffffffff ;  /* 0xffffffff00047882 */ /* 0x000fc60000000000 */
[----:B------:R-:W-:Y:S05]  /*3500*/  BRA.DIV UR4, `(.L_x_5770) ;  /* 0x00000202048c7947 */ /* 0x000fea000b800000 */
[----:B------:R1:W2:Y:S04]  /*3510*/  SHFL.IDX PT, R73, R14, RZ, 0x1c1f ;  /* 0x001c1fff0e497589 */ /* 0x0002a800000e0000 */
[----:B------:R-:W3:Y:S02]  /*3520*/  SHFL.IDX PT, R70, R70, RZ, 0x1c1f ;  /* 0x001c1fff46467589 */ /* 0x000ee400000e0000 */
.L_x_6124:
[----:B------:R-:W-:Y:S05]  /*3530*/  @P4 BRA `(.L_x_5771) ;  /* 0x00000014006c4947 */ /* 0x000fea0003800000 */
[----:B------:R-:W-:Y:S01]  /*3540*/  ISETP.NE.AND P5, PT, R60, RZ, PT ;  /* 0x000000ff3c00720c */ /* 0x000fe20003fa5270 */
[----:B------:R-:W-:-:S12]  /*3550*/  BSSY B1, `(.L_x_5772) ;  /* 0x0000036000017945 */ /* 0x000fd80003800000 */
[----:B------:R-:W-:Y:S05]  /*3560*/  @P5 BRA `(.L_x_5773) ;  /* 0x0000000000d05947 */ /* 0x000fea0003800000 */
[----:B------:R4:W0:Y:S01]  /*3570*/  LDS.128 R4, [R71+0x22400] ;  /* 0x0224000047047984 */ /* 0x0008220000000c00 */
[----:B------:R-:W-:Y:S01]  /*3580*/  ISETP.GE.AND P5, PT, R190, R69, PT ;  /* 0x00000045be00720c */ /* 0x000fe20003fa6270 */
[----:B------:R-:W-:Y:S01]  /*3590*/  BSSY B2, `(.L_x_5774) ;  /* 0x0000030000027945 */ /* 0x000fe20003800000 */
[----:B---3--:R-:W-:-:S04]  /*35a0*/  LEA R10, P4, R18, R70, 0x1 ;  /* 0x00000046120a7211 */ /* 0x008fc800078808ff */
[----:B--2---:R-:W-:-:S07]  /*35b0*/  LEA.HI.X R11, R18, R73, R19, 0x1, P4 ;  /* 0x00000049120b7211 */ /* 0x004fce00020f0c13 */
[----:B----4-:R-:W-:Y:S05]  /*35c0*/  @P5 BRA `(.L_x_5775) ;  /* 0x0000000000b05947 */ /* 0x010fea0003800000 */
[----:B------:R-:W-:Y:S01]  /*35d0*/  SHF.R.U64 R13, R54, 0x10, R55 ;  /* 0x00000010360d7819 */ /* 0x000fe20000001237 */
[C---:B01----:R-:W-:Y:S01]  /*35e0*/  IMAD.U32 R14, R5.reuse, 0x10000, RZ ;  /* 0x00010000050e7824 */ /* 0x043fe200078e00ff */
[----:B------:R-:W-:Y:S02]  /*35f0*/  SHF.R.U64 R12, R26, 0x10, R27 ;  /* 0x000000101a0c7819 */ /* 0x000fe4000000121b */
[C---:B------:R-:W-:Y:S02]  /*3600*/  PRMT R13, R72.reuse, 0x5410, R13 ;  /* 0x00005410480d7816 */ /* 0x040fe4000000000d */
[----:B------:R-:W-:Y:S02]  /*3610*/  PRMT R12, R72, 0x5432, R12 ;  /* 0x00005432480c7816 */ /* 0x000fe4000000000c */
[----:B------:R-:W-:Y:S02]  /*3620*/  LOP3.LUT R15, R5, 0xffff0000, RZ, 0xc0, !PT ;  /* 0xffff0000050f7812 */ /* 0x000fe400078ec0ff */
[----:B------:R-:W-:-:S02]  /*3630*/  LOP3.LUT R54, R13, 0xffff0000, RZ, 0xc0, !PT ;  /* 0xffff00000d367812 */ /* 0x000fc400078ec0ff */
[----:B------:R-:W-:Y:S02]  /*3640*/  LOP3.LUT R26, R12, 0xffff0000, RZ, 0xc0, !PT ;  /* 0xffff00000c1a7812 */ /* 0x000fe400078ec0ff */
[----:B------:R-:W-:Y:S01]  /*3650*/  SHF.R.U32.HI R71, RZ, 0x10, R27 ;  /* 0x00000010ff477819 */ /* 0x000fe2000001161b */
[C---:B------:R-:W-:Y:S01]  /*3660*/  FMUL.FTZ R5, R15.reuse, R54 ;  /* 0x000000360f057220 */ /* 0x040fe20000410000 */
[----:B------:R-:W-:Y:S01]  /*3670*/  SHF.R.U32.HI R72, RZ, 0x10, R55 ;  /* 0x00000010ff487819 */ /* 0x000fe20000011637 */
[-C--:B------:R-:W-:Y:S01]  /*3680*/  FMUL.FTZ R27, R15, R26.reuse ;  /* 0x0000001a0f1b7220 */ /* 0x080fe20000410000 */
[----:B------:R-:W-:Y:S01]  /*3690*/  PRMT R15, R74, 0x5410, R71 ;  /* 0x000054104a0f7816 */ /* 0x000fe20000000047 */
[----:B------:R-:W-:Y:S01]  /*36a0*/  FFMA.FTZ R5, R14, R26, -R5 ;  /* 0x0000001a0e057223 */ /* 0x000fe20000010805 */
[----:B------:R-:W-:Y:S01]  /*36b0*/  PRMT R72, R74, 0x5432, R72 ;  /* 0x000054324a487816 */ /* 0x000fe20000000048 */
[----:B------:R-:W-:Y:S01]  /*36c0*/  FFMA.FTZ R14, R14, R54, R27 ;  /* 0x000000360e0e7223 */ /* 0x000fe2000001001b */
[----:B------:R-:W-:Y:S01]  /*36d0*/  LOP3.LUT R54, R6, 0xffff0000, RZ, 0xc0, !PT ;  /* 0xffff000006367812 */ /* 0x000fe200078ec0ff */
[----:B------:R-:W-:Y:S01]  /*36e0*/  IMAD.U32 R71, R15, 0x10000, RZ ;  /* 0x000100000f477824 */ /* 0x000fe200078e00ff */
[----:B------:R-:W-:Y:S01]  /*36f0*/  LOP3.LUT R55, R7, 0xffff0000, RZ, 0xc0, !PT ;  /* 0xffff000007377812 */ /* 0x000fe200078ec0ff */
[----:B------:R-:W-:Y:S01]  /*3700*/  IMAD.U32 R74, R72, 0x10000, RZ ;  /* 0x00010000484a7824 */ /* 0x000fe200078e00ff */
[----:B------:R-:W-:Y:S01]  /*3710*/  LOP3.LUT R26, R4, 0xffff0000, RZ, 0xc0, !PT ;  /* 0xffff0000041a7812 */ /* 0x000fe200078ec0ff */
[----:B------:R-:W-:-:S02]  /*3720*/  IMAD.U32 R27, R6, 0x10000, RZ ;  /* 0x00010000061b7824 */ /* 0x000fc400078e00ff */
[CC--:B------:R-:W-:Y:S01]  /*3730*/  FMUL.FTZ R78, R54.reuse, R71.reuse ;  /* 0x00000047364e7220 */ /* 0x0c0fe20000410000 */
[-C--:B------:R-:W-:Y:S01]  /*3740*/  FMUL.FTZ R76, R54, R74.reuse ;  /* 0x0000004a364c7220 */ /* 0x080fe20000410000 */
[----:B------:R-:W-:Y:S01]  /*3750*/  LOP3.LUT R72, R72, 0xffff0000, RZ, 0xc0, !PT ;  /* 0xffff000048487812 */ /* 0x000fe200078ec0ff */
[----:B------:R-:W-:Y:S01]  /*3760*/  IMAD.U32 R6, R4, 0x10000, RZ ;  /* 0x0001000004067824 */ /* 0x000fe200078e00ff */
[----:B------:R-:W-:Y:S01]  /*3770*/  LOP3.LUT R54, R15, 0xffff0000, RZ, 0xc0, !PT ;  /* 0xffff00000f367812 */ /* 0x000fe200078ec0ff */
[----:B------:R-:W-:Y:S02]  /*3780*/  IMAD.U32 R15, R13, 0x10000, RZ ;  /* 0x000100000d0f7824 */ /* 0x000fe400078e00ff */
[C---:B------:R-:W-:Y:S01]  /*3790*/  FFMA.FTZ R4, R27.reuse, R71, -R76 ;  /* 0x000000471b047223 */ /* 0x040fe2000001084c */
[----:B------:R-:W-:Y:S02]  /*37a0*/  IMAD.U32 R13, R12, 0x10000, RZ ;  /* 0x000100000c0d7824 */ /* 0x000fe400078e00ff */
[----:B------:R-:W-:Y:S01]  /*37b0*/  FFMA.FTZ R71, R27, R74, R78 ;  /* 0x0000004a1b477223 */ /* 0x000fe2000001004e */
[----:B------:R-:W-:Y:S01]  /*37c0*/  FMUL.FTZ R12, R55, R72 ;  /* 0x00000048370c7220 */ /* 0x000fe20000410000 */
[----:B------:R-:W-:Y:S01]  /*37d0*/  FMUL.FTZ R27, R26, R15 ;  /* 0x0000000f1a1b7220 */ /* 0x000fe20000410000 */
[----:B------:R-:W-:-:S02]  /*37e0*/  IMAD.U32 R7, R7, 0x10000, RZ ;  /* 0x0001000007077824 */ /* 0x000fc400078e00ff */
[-C--:B------:R-:W-:Y:S01]  /*37f0*/  FMUL.FTZ R55, R55, R54.reuse ;  /* 0x0000003637377220 */ /* 0x080fe20000410000 */
[-C--:B------:R-:W-:Y:S01]  /*3800*/  FMUL.FTZ R26, R26, R13.reuse ;  /* 0x0000000d1a1a7220 */ /* 0x080fe20000410000 */
[C---:B------:R-:W-:Y:S01]  /*3810*/  FFMA.FTZ R27, R6.reuse, R13, -R27 ;  /* 0x0000000d061b7223 */ /* 0x040fe2000001081b */
[C---:B------:R-:W-:Y:S01]  /*3820*/  FFMA.FTZ R12, R7.reuse, R54, -R12 ;  /* 0x00000036070c7223 */ /* 0x040fe2000001080c */
[----:B------:R-:W-:Y:S01]  /*3830*/  FFMA.FTZ R55, R7, R72, R55 ;  /* 0x0000004807377223 */ /* 0x000fe20000010037 */
[----:B------:R-:W-:Y:S01]  /*3840*/  FFMA.FTZ R26, R6, R15, R26 ;  /* 0x0000000f061a7223 */ /* 0x000fe2000001001a */
[----:B------:R-:W-:Y:S02]  /*3850*/  F2FP.BF16.F32.PACK_AB R6, R71, R4 ;  /* 0x000000044706723e */ /* 0x000fe400000010ff */
[----:B------:R-:W-:Y:S02]  /*3860*/  F2FP.BF16.F32.PACK_AB R5, R14, R5 ;  /* 0x000000050e05723e */ /* 0x000fe400000010ff */
[----:B------:R-:W-:-:S02]  /*3870*/  F2FP.BF16.F32.PACK_AB R7, R55, R12 ;  /* 0x0000000c3707723e */ /* 0x000fc400000010ff */
[----:B------:R-:W-:-:S07]  /*3880*/  F2FP.BF16.F32.PACK_AB R4, R26, R27 ;  /* 0x0000001b1a04723e */ /* 0x000fce00000010ff */
.L_x_5775:
[----:B------:R-:W-:Y:S05]  /*3890*/  BSYNC B2 ;  /* 0x0000000000027941 */ /* 0x000fea0003800000 */
.L_x_5774:
[----:B0-----:R4:W-:Y:S02]  /*38a0*/  ST.E.128 desc[UR40][R10.64], R4 ;  /* 0x000000040a007985 */ /* 0x0019e4000c101d28 */
.L_x_5773:
[----:B------:R-:W-:Y:S05]  /*38b0*/  BSYNC B1 ;  /* 0x0000000000017941 */ /* 0x000fea0003800000 */
.L_x_5772:
[----:B------:R-:W-:Y:S05]  /*38c0*/  @P1 BRA `(.L_x_5771) ;  /* 0x0000001000881947 */ /* 0x000fea0003800000 */
[----:B----4-:R-:W-:Y:S01]  /*38d0*/  IMAD.MOV.U32 R4, RZ, RZ, 0x20 ;  /* 0x00000020ff047424 */ /* 0x010fe200078e00ff */
[----:B------:R-:W-:Y:S01]  /*38e0*/  LOP3.LUT P4, RZ, R198, 0x4, RZ, 0xc0, !PT ;  /* 0x00000004c6ff7812 */ /* 0x000fe2000788c0ff */
[----:B------:R-:W-:Y:S01]  /*38f0*/  BSSY B1, `(.L_x_5776) ;  /* 0x0000036000017945 */ /* 0x000fe20003800000 */
[----:B------:R-:W-:Y:S02]  /*3900*/  ISETP.GE.AND P5, PT, R205, R69, PT ;  /* 0x00000045cd00720c */ /* 0x000fe40003fa6270 */
[----:B------:R-:W-:Y:S02]  /*3910*/  SEL R4, R4, 0xffffffe0, !P4 ;  /* 0xffffffe004047807 */ /* 0x000fe40006000000 */
[C---:B---3--:R-:W-:Y:S02]  /*3920*/  LEA R10, P4, R185.reuse, R70, 0x1 ;  /* 0x00000046b90a7211 */ /* 0x048fe400078808ff */
[----:B------:R-:W-:Y:S02]  /*3930*/  IADD3 R67, R4, R48, R67 ;  /* 0x0000003004437210 */ /* 0x000fe40007ffe043 */
[----:B--2---:R-:W-:-:S03]  /*3940*/  LEA.HI.X R11, R185, R73, R204, 0x1, P4 ;  /* 0x00000049b90b7211 */ /* 0x004fc600020f0ccc */
[----:B------:R-:W-:-:S06]  /*3950*/  IMAD R4, R67, 0x2, R2 ;  /* 0x0000000243047824 */ /* 0x000fcc00078e0202 */
[----:B------:R-:W2:Y:S01]  /*3960*/  LDS.128 R4, [R4+0x22400] ;  /* 0x0224000004047984 */ /* 0x000ea20000000c00 */
[----:B------:R-:W-:Y:S05]  /*3970*/  @P5 BRA `(.L_x_5777) ;  /* 0x0000000000b45947 */ /* 0x000fea0003800000 */
[----:B------:R-:W-:Y:S01]  /*3980*/  SHF.R.U32.HI R27, RZ, 0x10, R25 ;  /* 0x00000010ff1b7819 */ /* 0x000fe20000011619 */
[----:B--2---:R-:W-:Y:S01]  /*3990*/  IMAD.U32 R12, R6, 0x10000, RZ ;  /* 0x00010000060c7824 */ /* 0x004fe200078e00ff */
[----:B------:R-:W-:Y:S02]  /*39a0*/  SHF.R.U32.HI R15, RZ, 0x10, R9 ;  /* 0x00000010ff0f7819 */ /* 0x000fe40000011609 */
[----:B------:R-:W-:Y:S02]  /*39b0*/  SHF.R.U64 R26, R24, 0x10, R25 ;  /* 0x00000010181a7819 */ /* 0x000fe40000001219 */
[----:B------:R-:W-:Y:S02]  /*39c0*/  PRMT R27, R77, 0x5410, R27 ;  /* 0x000054104d1b7816 */ /* 0x000fe4000000001b */
[----:B-1----:R-:W-:Y:S02]  /*39d0*/  SHF.R.U64 R14, R8, 0x10, R9 ;  /* 0x00000010080e7819 */ /* 0x002fe40000001209 */
[----:B------:R-:W-:Y:S01]  /*39e0*/  PRMT R15, R75, 0x5410, R15 ;  /* 0x000054104b0f7816 */ /* 0x000fe2000000000f */
[----:B------:R-:W-:Y:S01]  /*39f0*/  IMAD.U32 R55, R27, 0x10000, RZ ;  /* 0x000100001b377824 */ /* 0x000fe200078e00ff */
[----:B------:R-:W-:-:S02]  /*3a00*/  PRMT R26, R77, 0x5432, R26 ;  /* 0x000054324d1a7816 */ /* 0x000fc4000000001a */
[----:B------:R-:W-:Y:S01]  /*3a10*/  LOP3.LUT R13, R6, 0xffff0000, RZ, 0xc0, !PT ;  /* 0xffff0000060d7812 */ /* 0x000fe200078ec0ff */
[----:B------:R-:W-:Y:S01]  /*3a20*/  IMAD.U32 R25, R15, 0x10000, RZ ;  /* 0x000100000f197824 */ /* 0x000fe200078e00ff */
[----:B------:R-:W-:Y:S01]  /*3a30*/  PRMT R14, R75, 0x5432, R14 ;  /* 0x000054324b0e7816 */ /* 0x000fe2000000000e */
[----:B------:R-:W-:Y:S01]  /*3a40*/  IMAD.U32 R6, R7, 0x10000, RZ ;  /* 0x0001000007067824 */ /* 0x000fe200078e00ff */
[----:B------:R-:W-:Y:S01]  /*3a50*/  LOP3.LUT R9, R5, 0xffff0000, RZ, 0xc0, !PT ;  /* 0xffff000005097812 */ /* 0x000fe200078ec0ff */
[C---:B------:R-:W-:Y:S01]  /*3a60*/  FMUL.FTZ R67, R13.reuse, R55 ;  /* 0x000000370d437220 */ /* 0x040fe20000410000 */
[----:B------:R-:W-:Y:S01]  /*3a70*/  LOP3.LUT R54, R26, 0xffff0000, RZ, 0xc0, !PT ;  /* 0xffff00001a367812 */ /* 0x000fe200078ec0ff */
[-C--:B------:R-:W-:Y:S01]  /*3a80*/  FMUL.FTZ R13, R13, R25.reuse ;  /* 0x000000190d0d7220 */ /* 0x080fe20000410000 */
[----:B------:R-:W-:Y:S01]  /*3a90*/  LOP3.LUT R8, R7, 0xffff0000, RZ, 0xc0, !PT ;  /* 0xffff000007087812 */ /* 0x000fe200078ec0ff */
[----:B------:R-:W-:Y:S01]  /*3aa0*/  IMAD.U32 R7, R5, 0x10000, RZ ;  /* 0x0001000005077824 */ /* 0x000fe200078e00ff */
[----:B------:R-:W-:Y:S01]  /*3ab0*/  LOP3.LUT R24, R14, 0xffff0000, RZ, 0xc0, !PT ;  /* 0xffff00000e187812 */ /* 0x000fe200078ec0ff */
[----:B------:R-:W-:Y:S01]  /*3ac0*/  FMUL.FTZ R70, R9, R54 ;  /* 0x0000003609467220 */ /* 0x000fe20000410000 */
[----:B------:R-:W-:Y:S01]  /*3ad0*/  LOP3.LUT R27, R27, 0xffff0000, RZ, 0xc0, !PT ;  /* 0xffff00001b1b7812 */ /* 0x000fe200078ec0ff */
[----:B------:R-:W-:Y:S01]  /*3ae0*/  IMAD.U32 R5, R4, 0x10000, RZ ;  /* 0x0001000004057824 */ /* 0x000fe200078e00ff */
[----:B------:R-:W-:Y:S01]  /*3af0*/  LOP3.LUT R15, R15, 0xffff0000, RZ, 0xc0, !PT ;  /* 0xffff00000f0f7812 */ /* 0x000fe200078ec0ff */
[----:B------:R-:W-:Y:S01]  /*3b00*/  FFMA.FTZ R67, R12, R25, -R67 ;  /* 0x000000190c437223 */ /* 0x000fe20000010843 */
[-C--:B------:R-:W-:Y:S01]  /*3b10*/  FMUL.FTZ R9, R9, R24.reuse ;  /* 0x0000001809097220 */ /* 0x080fe20000410000 */
[----:B------:R-:W-:Y:S01]  /*3b20*/  LOP3.LUT R4, R4, 0xffff0000, RZ, 0xc0, !PT ;  /* 0xffff000004047812 */ /* 0x000fe200078ec0ff */
[----:B------:R-:W-:Y:S01]  /*3b30*/  FFMA.FTZ R70, R7, R24, -R70 ;  /* 0x0000001807467223 */ /* 0x000fe20000010846 */
[----:B------:R-:W-:Y:S01]  /*3b40*/  FFMA.FTZ R12, R12, R55, R13 ;  /* 0x000000370c0c7223 */ /* 0x000fe2000001000d */
[----:B------:R-:W-:-:S02]  /*3b50*/  IMAD.U32 R26, R26, 0x10000, RZ ;  /* 0x000100001a1a7824 */ /* 0x000fc400078e00ff */
[----:B------:R-:W-:Y:S01]  /*3b60*/  FMUL.FTZ R13, R8, R27 ;  /* 0x0000001b080d7220 */ /* 0x000fe20000410000 */
[----:B------:R-:W-:Y:S02]  /*3b70*/  IMAD.U32 R14, R14, 0x10000, RZ ;  /* 0x000100000e0e7824 */ /* 0x000fe400078e00ff */
[-C--:B------:R-:W-:Y:S01]  /*3b80*/  FMUL.FTZ R24, R8, R15.reuse ;  /* 0x0000000f08187220 */ /* 0x080fe20000410000 */
[----:B------:R-:W-:Y:S01]  /*3b90*/  FFMA.FTZ R9, R7, R54, R9 ;  /* 0x0000003607097223 */ /* 0x000fe20000010009 */
        /* <DEDUP_REMOVED lines=10> */
[----:B------:R-:W-:-:S07]  /*3c40*/  IMAD.MOV.U32 R7, RZ, RZ, R13 ;  /* 0x000000ffff077224 */ /* 0x000fce00078e000d */
.L_x_5777:
[----:B------:R-:W-:Y:S05]  /*3c50*/  BSYNC B1 ;  /* 0x0000000000017941 */ /* 0x000fea0003800000 */
.L_x_5776:
[----:B--2---:R2:W-:Y:S01]  /*3c60*/  ST.E.128 desc[UR40][R10.64], R4 ;  /* 0x000000040a007985 */ /* 0x0045e2000c101d28 */
[----:B------:R-:W-:Y:S05]  /*3c70*/  BRA `(.L_x_5771) ;  /* 0x0000000c009c7947 */ /* 0x000fea0003800000 */
.L_x_5764:
[----:B------:R-:W-:-:S05]  /*3c80*/  IMAD R66, R35, -0x40, R34 ;  /* 0xffffffc023427824 */ /* 0x000fca00078e0222 */
[----:B------:R-:W-:-:S04]  /*3c90*/  VIMNMX R66, R66, 0x40, PT ;  /* 0x0000004042427848 */ /* 0x000fc80003fe0100 */
[----:B------:R-:W-:-:S04]  /*3ca0*/  ISETP.GE.AND P4, PT, R193, R66, PT ;  /* 0x00000042c100720c */ /* 0x000fc80003f86270 */
[----:B------:R-:W-:-:S13]  /*3cb0*/  ISETP.GE.OR P3, PT, R18, R69, P4 ;  /* 0x000000451200720c */ /* 0x000fda0002766670 */
[----:B------:R-:W0:Y:S01]  /*3cc0*/  @!P3 LDC.64 R12, c[0x0][0x3e8] ;  /* 0x0000fa00ff0cbb82 */ /* 0x000e220000000a00 */
[----:B------:R-:W-:Y:S01]  /*3cd0*/  @!P3 IADD3 R6, P5, R28, R4, RZ ;  /* 0x000000041c06b210 */ /* 0x000fe20007fbe0ff */
[----:B------:R-:W-:Y:S02]  /*3ce0*/  @!P3 IMAD R4, R43, R35, RZ ;  /* 0x000000232b04b224 */ /* 0x000fe400078e02ff */
[----:B------:R-:W-:Y:S02]  /*3cf0*/  @!P3 IMAD.MOV.U32 R5, RZ, RZ, R57 ;  /* 0x000000ffff05b224 */ /* 0x000fe400078e0039 */
[----:B------:R-:W-:Y:S02]  /*3d00*/  @!P3 IMAD R15, R10, R45, R4 ;  /* 0x0000002d0a0fb224 */ /* 0x000fe400078e0204 */
[----:B------:R-:W1:Y:S01]  /*3d10*/  @!P3 LDC.64 R8, c[0x0][0x400] ;  /* 0x00010000ff08bb82 */ /* 0x000e620000000a00 */
[----:B------:R-:W-:Y:S02]  /*3d20*/  @!P3 IMAD.X R7, R11, 0x1, R52, P5 ;  /* 0x000000010b07b824 */ /* 0x000fe400028e0634 */
[----:B------:R-:W-:-:S04]  /*3d30*/  @!P3 IMAD.MOV.U32 R4, RZ, RZ, R32 ;  /* 0x000000ffff04b224 */ /* 0x000fc800078e0020 */
[----:B------:R-:W-:Y:S01]  /*3d40*/  @!P3 IMAD.WIDE.U32 R10, R35, R45, R4 ;  /* 0x0000002d230ab225 */ /* 0x000fe200078e0004 */
[----:B------:R-:W-:-:S03]  /*3d50*/  CS2R R4, SRZ ;  /* 0x0000000000047805 */ /* 0x000fc6000001ff00 */
[----:B------:R-:W-:Y:S01]  /*3d60*/  @!P3 IMAD.IADD R11, R15, 0x1, R11 ;  /* 0x000000010f0bb824 */ /* 0x000fe200078e020b */
[----:B0-----:R-:W-:-:S04]  /*3d70*/  @!P3 LEA R12, P5, R6, R12, 0x1 ;  /* 0x0000000c060cb211 */ /* 0x001fc800078a08ff */
[----:B------:R-:W-:Y:S02]  /*3d80*/  @!P3 LEA.HI.X R13, R6, R13, R7, 0x1, P5 ;  /* 0x0000000d060db211 */ /* 0x000fe400028f0c07 */
[----:B------:R-:W-:Y:S02]  /*3d90*/  CS2R R6, SRZ ;  /* 0x0000000000067805 */ /* 0x000fe4000001ff00 */
[C---:B-1----:R-:W-:Y:S02]  /*3da0*/  @!P3 LEA R8, P5, R10.reuse, R8, 0x1 ;  /* 0x000000080a08b211 */ /* 0x042fe400078a08ff */
[----:B------:R-:W-:Y:S02]  /*3db0*/  CS2R R26, SRZ ;  /* 0x00000000001a7805 */ /* 0x000fe4000001ff00 */
[----:B------:R-:W-:Y:S01]  /*3dc0*/  CS2R R24, SRZ ;  /* 0x0000000000187805 */ /* 0x000fe2000001ff00 */
[----:B------:R-:W2:Y:S01]  /*3dd0*/  @!P3 LDG.E.128 R4, desc[UR40][R12.64] ;  /* 0x000000280c04b981 */ /* 0x000ea2000c1e1d00 */
[----:B------:R-:W-:-:S05]  /*3de0*/  @!P3 LEA.HI.X R9, R10, R9, R11, 0x1, P5 ;  /* 0x000000090a09b211 */ /* 0x000fca00028f0c0b */
[----:B------:R-:W3:Y:S01]  /*3df0*/  @!P3 LDG.E.128 R24, desc[UR40][R8.64] ;  /* 0x000000280818b981 */ /* 0x000ee2000c1e1d00 */
[----:B------:R-:W-:Y:S01]  /*3e00*/  UISETP.NE.AND UP0, UPT, UR37, 0x3, UPT ;  /* 0x000000032500788c */ /* 0x000fe2000bf05270 */
[----:B------:R-:W-:-:S05]  /*3e10*/  ISETP.GE.AND P5, PT, R18, R69, PT ;  /* 0x000000451200720c */ /* 0x000fca0003fa6270 */
[----:B------:R-:W-:Y:S01]  /*3e20*/  PLOP3.LUT P3, PT, PT, PT, UP0, 0x80, 0x0 ;  /* 0x000000000000781c */ /* 0x000fe20003f6f008 */
[----:B--2---:R-:W-:Y:S02]  /*3e30*/  IMAD.MOV.U32 R10, RZ, RZ, R4 ;  /* 0x000000ffff0a7224 */ /* 0x004fe400078e0004 */
[----:B------:R-:W-:Y:S02]  /*3e40*/  IMAD.MOV.U32 R11, RZ, RZ, R5 ;  /* 0x000000ffff0b7224 */ /* 0x000fe400078e0005 */
[----:B------:R-:W-:Y:S01]  /*3e50*/  IMAD.MOV.U32 R15, RZ, RZ, R6 ;  /* 0x000000ffff0f7224 */ /* 0x000fe200078e0006 */
[----:B------:R-:W-:Y:S01]  /*3e60*/  PRMT R81, R10, 0x7610, R81 ;  /* 0x000076100a517816 */ /* 0x000fe20000000051 */
[----:B------:R-:W-:Y:S01]  /*3e70*/  IMAD.MOV.U32 R54, RZ, RZ, R7 ;  /* 0x000000ffff367224 */ /* 0x000fe200078e0007 */
        /* <DEDUP_REMOVED lines=11> */
[----:B------:R-:W-:Y:S06]  /*3f30*/  @!P3 BRA `(.L_x_5778) ;  /* 0x000000000004b947 */ /* 0x000fec0003800000 */
[----:B------:R-:W-:Y:S01]  /*3f40*/  BPT.TRAP 0x1 ;  /* 0x000000040000795c */ /* 0x000fe20000300000 */
.L_x_5778:
[----:B------:R-:W-:Y:S01]  /*3f50*/  IMAD R61, R187, 0x8, R2 ;  /* 0x00000008bb3d7824 */ /* 0x000fe200078e0202 */
[----:B------:R-:W-:Y:S01]  /*3f60*/  SHF.L.U32 R68, R192, 0x1f, RZ ;  /* 0x0000001fc0447819 */ /* 0x000fe200000006ff */
[----:B------:R-:W-:Y:S03]  /*3f70*/  BSSY B1, `(.L_x_5779) ;  /* 0x0000003000017945 */ /* 0x000fe60003800000 */
[----:B------:R-:W0:Y:S02]  /*3f80*/  SYNCS.PHASECHK.TRANS64.TRYWAIT P6, [R61+URZ+0x28c90], R68 ;  /* 0x028c90443d0075a7 */ /* 0x000e2400080c017f */
[----:B0-----:R-:W-:Y:S05]  /*3f90*/  @!P6 BRA `(.L_x_5780) ;  /* 0x000001f80034e947 */ /* 0x001fea0003800000 */
.L_x_6125:
[----:B------:R-:W-:Y:S05]  /*3fa0*/  BSYNC B1 ;  /* 0x0000000000017941 */ /* 0x000fea0003800000 */
.L_x_5779:
[----:B------:R-:W-:-:S03]  /*3fb0*/  UMOV UR4, 0xffffffff ;  /* 0xffffffff00047882 */ /* 0x000fc60000000000 */
[----:B------:R-:W-:Y:S05]  /*3fc0*/  BRA.DIV UR4, `(.L_x_5781) ;  /* 0x000001fa043c7947 */ /* 0x000fea000b800000 */
[----:B------:R1:W2:Y:S04]  /*3fd0*/  SHFL.IDX PT, R69, R14, RZ, 0x1c1f ;  /* 0x001c1fff0e457589 */ /* 0x0002a800000e0000 */
[----:B------:R-:W3:Y:S02]  /*3fe0*/  SHFL.IDX PT, R70, R70, RZ, 0x1c1f ;  /* 0x001c1fff46467589 */ /* 0x000ee400000e0000 */
.L_x_6129:
        /* <DEDUP_REMOVED lines=21> */
[----:B-1----:R1:W3:Y:S01]  /*4140*/  LDS.128 R12, [R67+0x22400] ;  /* 0x02240000430c7984 */ /* 0x0022e20000000c00 */
[----:B------:R-:W-:Y:S05]  /*4150*/  @P5 BRA `(.L_x_5783) ;  /* 0x00000004006c5947 */ /* 0x000fea0003800000 */
[----:B------:R-:W-:Y:S01]  /*4160*/  SHF.R.U32.HI R75, RZ, 0x10, R25 ;  /* 0x00000010ff4b7819 */ /* 0x000fe20000011619 */
[----:B-1-3--:R-:W-:Y:S01]  /*4170*/  IMAD.U32 R67, R13, 0x10000, RZ ;  /* 0x000100000d437824 */ /* 0x00afe200078e00ff */
[----:B------:R-:W-:Y:S02]  /*4180*/  SHF.R.U32.HI R74, RZ, 0x10, R5 ;  /* 0x00000010ff4a7819 */ /* 0x000fe40000011605 */
[C---:B------:R-:W-:Y:S02]  /*4190*/  PRMT R75, R73.reuse, 0x5410, R75 ;  /* 0x00005410494b7816 */ /* 0x040fe4000000004b */
[----:B------:R-:W-:Y:S01]  /*41a0*/  PRMT R74, R73, 0x5432, R74 ;  /* 0x00005432494a7816 */ /* 0x000fe2000000004a */
[----:B--2---:R-:W-:Y:S01]  /*41b0*/  IMAD.U32 R73, R9, 0x10000, RZ ;  /* 0x0001000009497824 */ /* 0x004fe200078e00ff */
        /* <DEDUP_REMOVED lines=8> */
[----:B------:R-:W-:Y:S01]  /*4240*/  LOP3.LUT R24, R11, 0xffff0000, RZ, 0xc0, !PT ;  /* 0xffff00000b187812 */ /* 0x000fe200078ec0ff */
[----:B------:R-:W-:Y:S01]  /*4250*/  FFMA.FTZ R67, R73, R76, -R82 ;  /* 0x0000004c49437223 */ /* 0x000fe20000010852 */
[----:B------:R-:W-:Y:S01]  /*4260*/  LOP3.LUT R76, R9, 0xffff0000, RZ, 0xc0, !PT ;  /* 0xffff0000094c7812 */ /* 0x000fe200078ec0ff */
[----:B------:R-:W-:Y:S01]  /*4270*/  FFMA.FTZ R73, R73, R78, R77 ;  /* 0x0000004e49497223 */ /* 0x000fe2000001004d */
[C---:B------:R-:W-:Y:S01]  /*4280*/  FMUL.FTZ R9, R13.reuse, R75 ;  /* 0x0000004b0d097220 */ /* 0x040fe20000410000 */
[----:B------:R-:W-:Y:S01]  /*4290*/  FMUL.FTZ R78, R13, R74 ;  /* 0x0000004a0d4e7220 */ /* 0x000fe20000410000 */
[----:B------:R-:W-:Y:S01]  /*42a0*/  SHF.R.U32.HI R77, RZ, 0x10, R27 ;  /* 0x00000010ff4d7819 */ /* 0x000fe2000001161b */
[----:B------:R-:W-:-:S02]  /*42b0*/  IMAD.U32 R13, R11, 0x10000, RZ ;  /* 0x000100000b0d7824 */ /* 0x000fc400078e00ff */
[C---:B------:R-:W-:Y:S01]  /*42c0*/  FFMA.FTZ R74, R76.reuse, R74, -R9 ;  /* 0x0000004a4c4a7223 */ /* 0x040fe20000010809 */
[----:B------:R-:W-:Y:S01]  /*42d0*/  FFMA.FTZ R76, R76, R75, R78 ;  /* 0x0000004b4c4c7223 */ /* 0x000fe2000001004e */
[----:B------:R-:W-:Y:S01]  /*42e0*/  SHF.R.U32.HI R75, RZ, 0x10, R7 ;  /* 0x00000010ff4b7819 */ /* 0x000fe20000011607 */
[----:B------:R-:W-:Y:S01]  /*42f0*/  IMAD.U32 R9, R15, 0x10000, RZ ;  /* 0x000100000f097824 */ /* 0x000fe200078e00ff */
[----:B------:R-:W-:Y:S01]  /*4300*/  PRMT R77, R79, 0x5410, R77 ;  /* 0x000054104f4d7816 */ /* 0x000fe2000000004d */
[----:B------:R-:W-:Y:S01]  /*4310*/  IMAD.U32 R11, R8, 0x10000, RZ ;  /* 0x00010000080b7824 */ /* 0x000fe200078e00ff */
[----:B------:R-:W-:Y:S02]  /*4320*/  PRMT R75, R84, 0x5410, R75 ;  /* 0x00005410544b7816 */ /* 0x000fe4000000004b */
[----:B------:R-:W-:Y:S01]  /*4330*/  PRMT R25, R85, 0x5410, R25 ;  /* 0x0000541055197816 */ /* 0x000fe20000000019 */
        /* <DEDUP_REMOVED lines=9> */
[----:B------:R-:W-:Y:S01]  /*43d0*/  PRMT R27, R83, 0x5410, R27 ;  /* 0x00005410531b7816 */ /* 0x000fe2000000001b */
[----:B------:R-:W-:Y:S01]  /*43e0*/  FFMA.FTZ R13, R13, R82, R79 ;  /* 0x000000520d0d7223 */ /* 0x000fe2000001004f */
[----:B------:R-:W-:Y:S01]  /*43f0*/  SHF.R.U64 R79, R4, 0x10, R5 ;  /* 0x00000010044f7819 */ /* 0x000fe20000001205 */
[----:B------:R-:W-:Y:S01]  /*4400*/  IMAD.U32 R82, R25, 0x10000, RZ ;  /* 0x0001000019527824 */ /* 0x000fe200078e00ff */
[----:B------:R-:W-:Y:S01]  /*4410*/  LOP3.LUT R4, R15, 0xffff0000, RZ, 0xc0, !PT ;  /* 0xffff00000f047812 */ /* 0x000fe200078ec0ff */
[----:B------:R-:W-:Y:S01]  /*4420*/  IMAD.U32 R25, R14, 0x10000, RZ ;  /* 0x000100000e197824 */ /* 0x000fe200078e00ff */
[----:B------:R-:W-:-:S02]  /*4430*/  PRMT R15, R81, 0x5410, R79 ;  /* 0x00005410510f7816 */ /* 0x000fc4000000004f */
[----:B------:R-:W-:Y:S01]  /*4440*/  LOP3.LUT R14, R14, 0xffff0000, RZ, 0xc0, !PT ;  /* 0xffff00000e0e7812 */ /* 0x000fe200078ec0ff */
[C---:B------:R-:W-:Y:S01]  /*4450*/  FMUL.FTZ R5, R4.reuse, R77 ;  /* 0x0000004d04057220 */ /* 0x040fe20000410000 */
[----:B------:R-:W-:Y:S01]  /*4460*/  FMUL.FTZ R78, R4, R75 ;  /* 0x0000004b044e7220 */ /* 0x000fe20000410000 */
[----:B------:R-:W-:Y:S02]  /*4470*/  F2FP.BF16.F32.PACK_AB R67, R74, R67 ;  /* 0x000000434a43723e */ /* 0x000fe400000010ff */
[C---:B------:R-:W-:Y:S01]  /*4480*/  FFMA.FTZ R4, R24.reuse, R75, -R5 ;  /* 0x0000004b18047223 */ /* 0x040fe20000010805 */
[----:B------:R-:W-:Y:S01]  /*4490*/  FFMA.FTZ R24, R24, R77, R78 ;  /* 0x0000004d18187223 */ /* 0x000fe2000001004e */
[C---:B------:R-:W-:Y:S01]  /*44a0*/  IMAD.U32 R5, R12.reuse, 0x10000, RZ ;  /* 0x000100000c057824 */ /* 0x040fe200078e00ff */
[----:B------:R-:W-:Y:S01]  /*44b0*/  LOP3.LUT R12, R12, 0xffff0000, RZ, 0xc0, !PT ;  /* 0xffff00000c0c7812 */ /* 0x000fe200078ec0ff */
[----:B------:R-:W-:Y:S01]  /*44c0*/  IMAD.U32 R78, R15, 0x10000, RZ ;  /* 0x000100000f4e7824 */ /* 0x000fe200078e00ff */
[----:B------:R-:W-:Y:S01]  /*44d0*/  F2FP.BF16.F32.PACK_AB R4, R4, R9 ;  /* 0x000000090404723e */ /* 0x000fe200000010ff */
[C---:B------:R-:W-:Y:S01]  /*44e0*/  FMUL.FTZ R84, R5.reuse, R82 ;  /* 0x0000005205547220 */ /* 0x040fe20000410000 */
[----:B------:R-:W-:Y:S01]  /*44f0*/  F2FP.BF16.F32.PACK_AB R73, R76, R73 ;  /* 0x000000494c49723e */ /* 0x000fe200000010ff */
[----:B------:R-:W-:Y:S01]  /*4500*/  FMUL.FTZ R75, R5, R78 ;  /* 0x0000004e054b7220 */ /* 0x000fe20000410000 */
[----:B------:R-:W-:-:S02]  /*4510*/  IMAD.MOV.U32 R9, RZ, RZ, R67 ;  /* 0x000000ffff097224 */ /* 0x000fc400078e0043 */
[C---:B------:R-:W-:Y:S01]  /*4520*/  FFMA.FTZ R5, R11.reuse, R78, -R84 ;  /* 0x0000004e0b057223 */ /* 0x040fe20000010854 */
[----:B------:R-:W-:Y:S01]  /*4530*/  FMUL.FTZ R78, R12, R26 ;  /* 0x0000001a0c4e7220 */ /* 0x000fe20000410000 */
[----:B------:R-:W-:Y:S01]  /*4540*/  FFMA.FTZ R11, R11, R82, R75 ;  /* 0x000000520b0b7223 */ /* 0x000fe2000001004b */
[----:B------:R-:W-:Y:S01]  /*4550*/  SHF.R.U64 R75, R6, 0x10, R7 ;  /* 0x00000010064b7819 */ /* 0x000fe20000001207 */
[----:B------:R-:W-:Y:S01]  /*4560*/  IMAD.U32 R6, R10, 0x10000, RZ ;  /* 0x000100000a067824 */ /* 0x000fe200078e00ff */
[----:B------:R-:W-:Y:S02]  /*4570*/  LOP3.LUT R7, R8, 0xffff0000, RZ, 0xc0, !PT ;  /* 0xffff000008077812 */ /* 0x000fe400078ec0ff */
[----:B------:R-:W-:Y:S02]  /*4580*/  LOP3.LUT R8, R15, 0xffff0000, RZ, 0xc0, !PT ;  /* 0xffff00000f087812 */ /* 0x000fe400078ec0ff */
[----:B------:R-:W-:Y:S02]  /*4590*/  PRMT R15, R86, 0x5410, R75 ;  /* 0x00005410560f7816 */ /* 0x000fe4000000004b */
[----:B------:R-:W-:Y:S01]  /*45a0*/  LOP3.LUT R10, R10, 0xffff0000, RZ, 0xc0, !PT ;  /* 0xffff00000a0a7812 */ /* 0x000fe200078ec0ff */
[----:B------:R-:W-:Y:S01]  /*45b0*/  FMUL.FTZ R75, R12, R8 ;  /* 0x000000080c4b7220 */ /* 0x000fe20000410000 */
[----:B------:R-:W-:-:S02]  /*45c0*/  IMAD.U32 R12, R27, 0x10000, RZ ;  /* 0x000100001b0c7824 */ /* 0x000fc400078e00ff */
[----:B------:R-:W-:Y:S01]  /*45d0*/  FFMA.FTZ R8, R7, R8, -R78 ;  /* 0x0000000807087223 */ /* 0x000fe2000001084e */
[----:B------:R-:W-:Y:S01]  /*45e0*/  LOP3.LUT R27, R27, 0xffff0000, RZ, 0xc0, !PT ;  /* 0xffff00001b1b7812 */ /* 0x000fe200078ec0ff */
[----:B------:R-:W-:Y:S01]  /*45f0*/  FFMA.FTZ R26, R7, R26, R75 ;  /* 0x0000001a071a7223 */ /* 0x000fe2000001004b */
[----:B------:R-:W-:Y:S02]  /*4600*/  IMAD.U32 R7, R15, 0x10000, RZ ;  /* 0x000100000f077824 */ /* 0x000fe400078e00ff */
[-C--:B------:R-:W-:Y:S01]  /*4610*/  FMUL.FTZ R75, R25, R12.reuse ;  /* 0x0000000c194b7220 */ /* 0x080fe20000410000 */
[----:B------:R-:W-:Y:S01]  /*4620*/  LOP3.LUT R15, R15, 0xffff0000, RZ, 0xc0, !PT ;  /* 0xffff00000f0f7812 */ /* 0x000fe200078ec0ff */
[-C--:B------:R-:W-:Y:S02]  /*4630*/  FMUL.FTZ R25, R25, R7.reuse ;  /* 0x0000000719197220 */ /* 0x080fe40000410000 */
[----:B------:R-:W-:Y:S01]  /*4640*/  FFMA.FTZ R75, R6, R7, -R75 ;  /* 0x00000007064b7223 */ /* 0x000fe2000001084b */
[C---:B------:R-:W-:Y:S01]  /*4650*/  FMUL.FTZ R7, R14.reuse, R27 ;  /* 0x0000001b0e077220 */ /* 0x040fe20000410000 */
[----:B------:R-:W-:Y:S01]  /*4660*/  FMUL.FTZ R14, R14, R15 ;  /* 0x0000000f0e0e7220 */ /* 0x000fe20000410000 */
[----:B------:R-:W-:Y:S01]  /*4670*/  FFMA.FTZ R25, R6, R12, R25 ;  /* 0x0000000c06197223 */ /* 0x000fe20000010019 */
[----:B------:R-:W-:Y:S01]  /*4680*/  F2FP.BF16.F32.PACK_AB R12, R26, R11 ;  /* 0x0000000b1a0c723e */ /* 0x000fe200000010ff */
[C---:B------:R-:W-:Y:S01]  /*4690*/  FFMA.FTZ R6, R10.reuse, R15, -R7 ;  /* 0x0000000f0a067223 */ /* 0x040fe20000010807 */
[----:B------:R-:W-:Y:S01]  /*46a0*/  FFMA.FTZ R14, R10, R27, R14 ;  /* 0x0000001b0a0e7223 */ /* 0x000fe2000001000e */
[----:B------:R-:W-:Y:S01]  /*46b0*/  F2FP.BF16.F32.PACK_AB R15, R24, R13 ;  /* 0x0000000d180f723e */ /* 0x000fe200000010ff */
[----:B------:R-:W-:Y:S01]  /*46c0*/  IMAD.MOV.U32 R13, RZ, RZ, R73 ;  /* 0x000000ffff0d7224 */ /* 0x000fe200078e0049 */
[----:B------:R-:W-:Y:S01]  /*46d0*/  F2FP.BF16.F32.PACK_AB R8, R8, R5 ;  /* 0x000000050808723e */ /* 0x000fe200000010ff */
[----:B------:R-:W-:Y:S01]  /*46e0*/  IMAD.MOV.U32 R11, RZ, RZ, R4 ;  /* 0x000000ffff0b7224 */ /* 0x000fe200078e0004 */
[----:B------:R-:W-:-:S02]  /*46f0*/  F2FP.BF16.F32.PACK_AB R10, R6, R75 ;  /* 0x0000004b060a723e */ /* 0x000fc400000010ff */
[----:B------:R-:W-:-:S07]  /*4700*/  F2FP.BF16.F32.PACK_AB R14, R14, R25 ;  /* 0x000000190e0e723e */ /* 0x000fce00000010ff */
.L_x_5783:
[----:B------:R-:W-:Y:S05]  /*4710*/  BSYNC B1 ;  /* 0x0000000000017941 */ /* 0x000fea0003800000 */
.L_x_5782:
[----:B--2---:R2:W-:Y:S01]  /*4720*/  ST.E.128 desc[UR40][R54.64], R8 ;  /* 0x0000000836007985 */ /* 0x0045e2000c101d28 */
[----:B------:R-:W-:Y:S01]  /*4730*/  ISETP.GE.AND P4, PT, R71, R72, PT ;  /* 0x000000484700720c */ /* 0x000fe20003f86270 */
[----:B------:R-:W-:Y:S02]  /*4740*/  IMAD.MOV.U32 R4, RZ, RZ, R70 ;  /* 0x000000ffff047224 */ /* 0x000fe400078e0046 */
[----:B------:R-:W-:-:S10]  /*4750*/  IMAD.MOV.U32 R5, RZ, RZ, R69 ;  /* 0x000000ffff057224 */ /* 0x000fd400078e0045 */
[----:B------:R-:W-:Y:S05]  /*4760*/  @P4 BRA `(.L_x_5771) ;  /* 0x0000000000e04947 */ /* 0x000fea0003800000 */
[----:B------:R-:W-:-:S05]  /*4770*/  IMAD.WIDE R4, R71, 0x2, R4 ;  /* 0x0000000247047825 */ /* 0x000fca00078e0204 */
[----:B---3--:R3:W-:Y:S01]  /*4780*/  ST.E.128 desc[UR40][R4.64], R12 ;  /* 0x0000000c04007985 */ /* 0x0087e2000c101d28 */
[----:B------:R-:W-:Y:S05]  /*4790*/  BRA `(.L_x_5771) ;  /* 0x0000000000d47947 */ /* 0x000fea0003800000 */
.L_x_5763:
[----:B------:R-:W-:-:S06]  /*47a0*/  UISETP.NE.AND UP0, UPT, UR37, 0x3, UPT ;  /* 0x000000032500788c */ /* 0x000fcc000bf05270 */
[----:B------:R-:W-:-:S13]  /*47b0*/  PLOP3.LUT P3, PT, PT, PT, UP0, 0x80, 0x0 ;  /* 0x000000000000781c */ /* 0x000fda0003f6f008 */
[----:B------:R-:W-:Y:S05]  /*47c0*/  @!P3 BRA `(.L_x_5784) ;  /* 0x000000000004b947 */ /* 0x000fea0003800000 */
[----:B------:R-:W-:Y:S01]  /*47d0*/  BPT.TRAP 0x1 ;  /* 0x000000040000795c */ /* 0x000fe20000300000 */
.L_x_5784:
[----:B------:R-:W-:Y:S01]  /*47e0*/  IMAD R61, R187, 0x8, R2 ;  /* 0x00000008bb3d7824 */ /* 0x000fe200078e0202 */
[----:B------:R-:W-:Y:S01]  /*47f0*/  SHF.L.U32 R68, R192, 0x1f, RZ ;  /* 0x0000001fc0447819 */ /* 0x000fe200000006ff */
[----:B------:R-:W-:Y:S01]  /*4800*/  BSSY B1, `(.L_x_5785) ;  /* 0x0000004000017945 */ /* 0x000fe20003800000 */
[----:B------:R-:W-:Y:S02]  /*4810*/  SHF.R.S32.HI R65, RZ, 0x1f, R63 ;  /* 0x0000001fff417819 */ /* 0x000fe4000001143f */
[----:B------:R-:W1:Y:S02]  /*4820*/  SYNCS.PHASECHK.TRANS64.TRYWAIT P4, [R61+URZ+0x28c90], R68 ;  /* 0x028c90443d0075a7 */ /* 0x000e64000808017f */
[----:B-1----:R-:W-:Y:S05]  /*4830*/  @!P4 BRA `(.L_x_5786) ;  /* 0x000001f0006cc947 */ /* 0x002fea0003800000 */
.L_x_6130:
[----:B------:R-:W-:Y:S05]  /*4840*/  BSYNC B1 ;  /* 0x0000000000017941 */ /* 0x000fea0003800000 */
.L_x_5785:
        /* <DEDUP_REMOVED lines=14> */
[----:B------:R-:W-:-:S02]  /*4930*/  ISETP.GT.AND P4, PT, R66, R193, PT ;  /* 0x000000c14200720c */ /* 0x000fc40003f84270 */
[----:B------:R-:W-:Y:S02]  /*4940*/  IMAD.IADD R5, R5, 0x1, R9 ;  /* 0x0000000105057824 */ /* 0x000fe400078e0209 */
[----:B------:R-:W-:Y:S01]  /*4950*/  IMAD.WIDE.U32 R4, R188, UR4, R4 ;  /* 0x00000004bc047c25 */ /* 0x000fe2000f8e0004 */
[----:B------:R-:W-:-:S03]  /*4960*/  UMOV UR4, 0xffffffff ;  /* 0xffffffff00047882 */ /* 0x000fc60000000000 */
[----:B------:R-:W-:Y:S01]  /*4970*/  IMAD R13, R188, UR5, R5 ;  /* 0x00000005bc0d7c24 */ /* 0x000fe2000f8e0205 */
[----:B------:R-:W-:-:S04]  /*4980*/  LEA R5, P5, R4, UR6, 0x1 ;  /* 0x0000000604057c11 */ /* 0x000fc8000f8a08ff */
[----:B------:R-:W-:Y:S01]  /*4990*/  LEA.HI.X R13, R4, UR7, R13, 0x1, P5 ;  /* 0x00000007040d7c11 */ /* 0x000fe2000a8f0c0d */
[----:B------:R-:W-:Y:S08]  /*49a0*/  BRA.DIV UR4, `(.L_x_5787) ;  /* 0x000001f204247947 */ /* 0x000ff0000b800000 */
[----:B------:R0:W2:Y:S04]  /*49b0*/  SHFL.IDX PT, R25, R13, RZ, 0x1c1f ;  /* 0x001c1fff0d197589 */ /* 0x0000a800000e0000 */
[----:B------:R0:W3:Y:S02]  /*49c0*/  SHFL.IDX PT, R14, R5, RZ, 0x1c1f ;  /* 0x001c1fff050e7589 */ /* 0x0000e400000e0000 */
.L_x_6134:
        /* <DEDUP_REMOVED lines=18> */
.L_x_5771:
[----:B------:R-:W-:Y:S05]  /*4af0*/  BSYNC B0 ;  /* 0x0000000000007941 */ /* 0x000fea0003800000 */
.L_x_5762:
[----:B0-234-:R-:W0:Y:S01]  /*4b00*/  S2R R4, SR_TID.X ;  /* 0x0000000000047919 */ /* 0x01de220000002100 */
[----:B------:R-:W-:Y:S01]  /*4b10*/  @!PT LDS RZ, [RZ] ;  /* 0x00000000fffff984 */ /* 0x000fe20000000800 */
[----:B------:R-:W-:Y:S01]  /*4b20*/  @!PT LDS RZ, [RZ] ;  /* 0x00000000fffff984 */ /* 0x000fe20000000800 */
[----:B------:R-:W-:Y:S01]  /*4b30*/  @!PT LDS RZ, [RZ] ;  /* 0x00000000fffff984 */ /* 0x000fe20000000800 */
[----:B------:R-:W-:Y:S01]  /*4b40*/  @!PT LDS RZ, [RZ] ;  /* 0x00000000fffff984 */ /* 0x000fe20000000800 */
[----:B------:R2:W-:Y:S06]  /*4b50*/  MEMBAR.ALL.CTA ;  /* 0x0000000000007992 */ /* 0x0005ec0000008000 */
[----:B--2---:R-:W2:Y:S01]  /*4b60*/  FENCE.VIEW.ASYNC.S ;  /* 0x00000000000073c6 */ /* 0x004ea20000000000 */
[----:B------:R-:W-:Y:S05]  /*4b70*/  WARPSYNC.ALL ;  /* 0x0000000000007948 */ /* 0x000fea0003800000 */
[----:B------:R-:W-:Y:S01]  /*4b80*/  BSSY B0, `(.L_x_5788) ;  /* 0x0000009000007945 */ /* 0x000fe20003800000 */
[----:B0-----:R-:W-:Y:S01]  /*4b90*/  LOP3.LUT R4, R4, 0x7f, RZ, 0xc0, !PT ;  /* 0x0000007f04047812 */ /* 0x001fe200078ec0ff */
[----:B--2---:R0:W-:Y:S03]  /*4ba0*/  BAR.SYNC.DEFER_BLOCKING R46, 0x80 ;  /* 0x0002002e0000751d */ /* 0x0041e60000010000 */
[----:B------:R-:W-:-:S13]  /*4bb0*/  ISETP.NE.AND P4, PT, R4, RZ, PT ;  /* 0x000000ff0400720c */ /* 0x000fda0003f85270 */
[----:B------:R-:W-:-:S05]  /*4bc0*/  @!P4 VIADD R4, R61, 0x28ca0 ;  /* 0x00028ca03d04c836 */ /* 0x000fca0000000000 */
[----:B------:R-:W-:-:S04]  /*4bd0*/  @!P4 PRMT R4, RZ, 0x654, R4 ;  /* 0x00000654ff04c816 */ /* 0x000fc80000000004 */
[----:B------:R0:W-:Y:S01]  /*4be0*/  @!P4 SYNCS.ARRIVE.TRANS64.RED.A1T0 RZ, [R4+URZ], RZ ;  /* 0x000000ff04ffc9a7 */ /* 0x0001e2000810043f */
[----:B------:R-:W-:Y:S05]  /*4bf0*/  @!P3 BRA `(.L_x_5789) ;  /* 0x000000000004b947 */ /* 0x000fea0003800000 */
[----:B------:R-:W-:Y:S01]  /*4c00*/  BPT.TRAP 0x1 ;  /* 0x000000040000795c */ /* 0x000fe20000300000 */
.L_x_5789:
[----:B------:R-:W-:Y:S05]  /*4c10*/  BSYNC B0 ;  /* 0x0000000000007941 */ /* 0x000fea0003800000 */
.L_x_5788:
[----:B------:R-:W2:Y:S01]  /*4c20*/  SYNCS.PHASECHK.TRANS64.TRYWAIT P3, [R61+URZ+0x28cb0], R68 ;  /* 0x028cb0443d0075a7 */ /* 0x000ea2000806017f */
[----:B------:R-:W-:Y:S04]  /*4c30*/  BSSY B0, `(.L_x_5790) ;  /* 0x0000002000007945 */ /* 0x000fe80003800000 */
[----:B--2---:R-:W-:Y:S05]  /*4c40*/  @!P3 BRA `(.L_x_5791) ;  /* 0x000001ec00c0b947 */ /* 0x004fea0003800000 */
.L_x_6135:
[----:B------:R-:W-:Y:S05]  /*4c50*/  BSYNC B0 ;  /* 0x0000000000007941 */ /* 0x000fea0003800000 */
.L_x_5790:
        /* <DEDUP_REMOVED lines=19> */
[----:B------:R-:W3:Y:S08]  /*4d90*/  SHFL.IDX PT, R10, R10, RZ, 0x1c1f ;  /* 0x001c1fff0a0a7589 */ /* 0x000ef000000e0000 */
[----:B------:R-:W-:Y:S05]  /*4da0*/  @!P3 BRA `(.L_x_5793) ;  /* 0x0000000400e0b947 */ /* 0x000fea0003800000 */
[----:B------:R-:W4:Y:S01]  /*4db0*/  LDL R71, [R1+0x10] ;  /* 0x0000100001477983 */ /* 0x000f220000100800 */
[----:B------:R-:W-:-:S03]  /*4dc0*/  ULDC UR4, c[0x0][0x320] ;  /* 0x0000c80000047ab9 */ /* 0x000fc60000000800 */
[----:B------:R-:W5:Y:S04]  /*4dd0*/  LDL R25, [R1+0x14] ;  /* 0x0000140001197983 */ /* 0x000f680000100800 */
[----:B------:R-:W2:Y:S04]  /*4de0*/  LDL R70, [R1+0xc] ;  /* 0x00000c0001467983 */ /* 0x000ea80000100800 */
[----:B------:R-:W2:Y:S04]  /*4df0*/  LDL R24, [R1+0x18] ;  /* 0x0000180001187983 */ /* 0x000ea80000100800 */
[----:B------:R-:W2:Y:S04]  /*4e00*/  LDL R69, [R1+0x8] ;  /* 0x0000080001457983 */ /* 0x000ea80000100800 */
[----:B-1----:R-:W2:Y:S04]  /*4e10*/  LDL R67, [R1+0x1c] ;  /* 0x00001c0001437983 */ /* 0x002ea80000100800 */
[----:B------:R-:W2:Y:S04]  /*4e20*/  LDL R55, [R1+0x4] ;  /* 0x0000040001377983 */ /* 0x000ea80000100800 */
[----:B------:R-:W2:Y:S01]  /*4e30*/  LDL R54, [R1+0x20] ;  /* 0x0000200001367983 */ /* 0x000ea20000100800 */
[----:B------:R-:W-:Y:S01]  /*4e40*/  ISETP.GE.AND P5, PT, R18, UR4, PT ;  /* 0x0000000412007c0c */ /* 0x000fe2000bfa6270 */
[----:B------:R-:W-:-:S02]  /*4e50*/  IMAD R9, R187, 0x8000, R48 ;  /* 0x00008000bb097824 */ /* 0x000fc400078e0230 */
[----:B------:R-:W2:Y:S02]  /*4e60*/  LDL R27, [R1] ;  /* 0x00000000011b7983 */ /* 0x000ea40000100800 */
[C---:B------:R-:W-:Y:S02]  /*4e70*/  IMAD R13, R9.reuse, 0x2, R2 ;  /* 0x00000002090d7824 */ /* 0x040fe400078e0202 */
[----:B------:R-:W2:Y:S01]  /*4e80*/  LDL R26, [R1+0x24] ;  /* 0x00002400011a7983 */ /* 0x000ea20000100800 */
[----:B------:R-:W-:Y:S01]  /*4e90*/  LOP3.LUT P3, RZ, R198, 0x4, RZ, 0xc0, !PT ;  /* 0x00000004c6ff7812 */ /* 0x000fe2000786c0ff */
[C---:B------:R-:W-:Y:S02]  /*4ea0*/  VIADD R15, R9.reuse, 0x20 ;  /* 0x00000020090f7836 */ /* 0x040fe40000000000 */
[C---:B------:R-:W-:Y:S02]  /*4eb0*/  VIADD R14, R18.reuse, 0x40 ;  /* 0x00000040120e7836 */ /* 0x040fe40000000000 */
[----:B------:R-:W1:Y:S08]  /*4ec0*/  @!P5 LDS.128 R4, [R13+0x400] ;  /* 0x000400000d04d984 */ /* 0x000e700000000c00 */
[----:B------:R-:W-:Y:S01]  /*4ed0*/  @P3 VIADD R15, R9, 0xffffffe0 ;  /* 0xffffffe0090f3836 */ /* 0x000fe20000000000 */
[----:B0-----:R-:W-:-:S03]  /*4ee0*/  @!P5 LEA R8, P3, R18, R11, 0x1 ;  /* 0x0000000b1208d211 */ /* 0x001fc600078608ff */
[----:B------:R-:W-:Y:S01]  /*4ef0*/  IMAD R12, R15, 0x2, R2 ;  /* 0x000000020f0c7824 */ /* 0x000fe200078e0202 */
[----:B---3--:R-:W-:Y:S01]  /*4f00*/  @!P5 LEA.HI.X R9, R18, R10, R19, 0x1, P3 ;  /* 0x0000000a1209d211 */ /* 0x008fe200018f0c13 */
[----:B------:R-:W3:Y:S01]  /*4f10*/  LDL R15, [R1+0x30] ;  /* 0x00003000010f7983 */ /* 0x000ee20000100800 */
[----:B------:R-:W-:-:S03]  /*4f20*/  ISETP.GE.AND P3, PT, R185, UR4, PT ;  /* 0x00000004b9007c0c */ /* 0x000fc6000bf66270 */
[----:B-1----:R0:W-:Y:S10]  /*4f30*/  @!P5 ST.E.128 desc[UR40][R8.64], R4 ;  /* 0x000000040800d985 */ /* 0x0021f4000c101d28 */
[----:B------:R-:W1:Y:S01]  /*4f40*/  @!P3 LDS.128 R4, [R12+0x400] ;  /* 0x000400000c04b984 */ /* 0x000e620000000c00 */
[----:B0-----:R-:W-:-:S04]  /*4f50*/  @!P3 LEA R8, P5, R185, R11, 0x1 ;  /* 0x0000000bb908b211 */ /* 0x001fc800078a08ff */
[----:B------:R-:W-:Y:S02]  /*4f60*/  @!P3 LEA.HI.X R9, R185, R10, R204, 0x1, P5 ;  /* 0x0000000ab909b211 */ /* 0x000fe400028f0ccc */
[----:B------:R-:W-:Y:S01]  /*4f70*/  ISETP.GE.AND P5, PT, R14, UR4, PT ;  /* 0x000000040e007c0c */ /* 0x000fe2000bfa6270 */
[----:B------:R-:W-:Y:S02]  /*4f80*/  VIADD R14, R18, 0x60 ;  /* 0x00000060120e7836 */ /* 0x000fe40000000000 */
[----:B-1----:R4:W-:Y:S10]  /*4f90*/  @!P3 ST.E.128 desc[UR40][R8.64], R4 ;  /* 0x000000040800b985 */ /* 0x0029f4000c101d28 */
[----:B------:R-:W0:Y:S01]  /*4fa0*/  @!P5 LDS.128 R4, [R13+0x2400] ;  /* 0x002400000d04d984 */ /* 0x000e220000000c00 */
[----:B----4-:R-:W-:-:S05]  /*4fb0*/  @!P5 LEA R8, P3, R71, R11, 0x1 ;  /* 0x0000000b4708d211 */ /* 0x010fca00078608ff */
[----:B-----5:R-:W-:Y:S02]  /*4fc0*/  @!P5 IMAD.X R9, R10, 0x1, R25, P3 ;  /* 0x000000010a09d824 */ /* 0x020fe400018e0619 */
[----:B------:R-:W4:Y:S01]  /*4fd0*/  LDL R25, [R1+0x28] ;  /* 0x0000280001197983 */ /* 0x000f220000100800 */
[----:B------:R-:W-:Y:S01]  /*4fe0*/  ISETP.GE.AND P3, PT, R14, UR4, PT ;  /* 0x000000040e007c0c */ /* 0x000fe2000bf66270 */
[----:B------:R-:W-:Y:S02]  /*4ff0*/  VIADD R14, R18, 0x80 ;  /* 0x00000080120e7836 */ /* 0x000fe40000000000 */
[----:B0-----:R2:W-:Y:S10]  /*5000*/  @!P5 ST.E.128 desc[UR40][R8.64], R4 ;  /* 0x000000040800d985 */ /* 0x0015f4000c101d28 */
[----:B------:R-:W0:Y:S01]  /*5010*/  @!P3 LDS.128 R4, [R12+0x2400] ;  /* 0x002400000c04b984 */ /* 0x000e220000000c00 */
[----:B--2---:R-:W-:-:S05]  /*5020*/  @!P3 LEA R8, P5, R70, R11, 0x1 ;  /* 0x0000000b4608b211 */ /* 0x004fca00078a08ff */
[----:B------:R-:W-:Y:S02]  /*5030*/  @!P3 IMAD.X R9, R10, 0x1, R24, P5 ;  /* 0x000000010a09b824 */ /* 0x000fe400028e0618 */
[----:B------:R-:W2:Y:S01]  /*5040*/  LDL R24, [R1+0x2c] ;  /* 0x00002c0001187983 */ /* 0x000ea20000100800 */
[----:B------:R-:W-:Y:S01]  /*5050*/  ISETP.GE.AND P5, PT, R14, UR4, PT ;  /* 0x000000040e007c0c */ /* 0x000fe2000bfa6270 */
[----:B------:R-:W-:Y:S02]  /*5060*/  VIADD R14, R18, 0xa0 ;  /* 0x000000a0120e7836 */ /* 0x000fe40000000000 */
[----:B0-----:R0:W-:Y:S10]  /*5070*/  @!P3 ST.E.128 desc[UR40][R8.64], R4 ;  /* 0x000000040800b985 */ /* 0x0011f4000c101d28 */
[----:B------:R-:W1:Y:S01]  /*5080*/  @!P5 LDS.128 R4, [R13+0x4400] ;  /* 0x004400000d04d984 */ /* 0x000e620000000c00 */
[----:B0-----:R-:W-:-:S05]  /*5090*/  @!P5 LEA R8, P3, R69, R11, 0x1 ;  /* 0x0000000b4508d211 */ /* 0x001fca00078608ff */
[----:B------:R-:W-:Y:S01]  /*50a0*/  @!P5 IMAD.X R9, R10, 0x1, R67, P3 ;  /* 0x000000010a09d824 */ /* 0x000fe200018e0643 */
[----:B------:R-:W-:-:S04]  /*50b0*/  ISETP.GE.AND P3, PT, R14, UR4, PT ;  /* 0x000000040e007c0c */ /* 0x000fc8000bf66270 */
[----:B-1----:R0:W-:Y:S09]  /*50c0*/  @!P5 ST.E.128 desc[UR40][R8.64], R4 ;  /* 0x000000040800d985 */ /* 0x0021f2000c101d28 */
[----:B------:R-:W1:Y:S01]  /*50d0*/  @!P3 LDS.128 R4, [R12+0x4400] ;  /* 0x004400000c04b984 */ /* 0x000e620000000c00 */
[----:B0-----:R-:W-:-:S05]  /*50e0*/  @!P3 LEA R8, P5, R55, R11, 0x1 ;  /* 0x0000000b3708b211 */ /* 0x001fca00078a08ff */
[----:B------:R-:W-:Y:S02]  /*50f0*/  @!P3 IMAD.X R9, R10, 0x1, R54, P5 ;  /* 0x000000010a09b824 */ /* 0x000fe400028e0636 */
[----:B------:R-:W5:Y:S01]  /*5100*/  LDL R54, [R1+0x34] ;  /* 0x0000340001367983 */ /* 0x000f620000100800 */
[----:B------:R-:W-:-:S05]  /*5110*/  VIADD R14, R18, 0xc0 ;  /* 0x000000c0120e7836 */ /* 0x000fca0000000000 */
[----:B------:R-:W-:Y:S01]  /*5120*/  ISETP.GE.AND P5, PT, R14, UR4, PT ;  /* 0x000000040e007c0c */ /* 0x000fe2000bfa6270 */
[----:B-1----:R0:W-:-:S12]  /*5130*/  @!P3 ST.E.128 desc[UR40][R8.64], R4 ;  /* 0x000000040800b985 */ /* 0x0021d8000c101d28 */
[----:B------:R-:W1:Y:S01]  /*5140*/  @!P5 LDS.128 R4, [R13+0x6400] ;  /* 0x006400000d04d984 */ /* 0x000e620000000c00 */
[----:B0-----:R-:W-:-:S03]  /*5150*/  @!P5 LEA R8, P3, R27, R11, 0x1 ;  /* 0x0000000b1b08d211 */ /* 0x001fc600078608ff */
[----:B------:R-:W5:Y:S02]  /*5160*/  LDL R27, [R1+0x38] ;  /* 0x00003800011b7983 */ /* 0x000f640000100800 */
[----:B------:R-:W-:Y:S02]  /*5170*/  @!P5 IMAD.X R9, R10, 0x1, R26, P3 ;  /* 0x000000010a09d824 */ /* 0x000fe400018e061a */
[----:B------:R-:W5:Y:S01]  /*5180*/  LDL R26, [R1+0x3c] ;  /* 0x00003c00011a7983 */ /* 0x000f620000100800 */
[----:B------:R-:W-:-:S05]  /*5190*/  VIADD R14, R18, 0xe0 ;  /* 0x000000e0120e7836 */ /* 0x000fca0000000000 */
[----:B------:R-:W-:Y:S01]  /*51a0*/  ISETP.GE.AND P3, PT, R14, UR4, PT ;  /* 0x000000040e007c0c */ /* 0x000fe2000bf66270 */
[----:B-1----:R0:W-:-:S12]  /*51b0*/  @!P5 ST.E.128 desc[UR40][R8.64], R4 ;  /* 0x000000040800d985 */ /* 0x0021d8000c101d28 */
[----:B------:R-:W1:Y:S01]  /*51c0*/  @!P3 LDS.128 R4, [R12+0x6400] ;  /* 0x006400000c04b984 */ /* 0x000e620000000c00 */
[----:B0-----:R-:W-:Y:S01]  /*51d0*/  @!P3 LEA R8, P5, R229, R11, 0x1 ;  /* 0x0000000be508b211 */ /* 0x001fe200078a08ff */
[----:B------:R-:W-:-:S04]  /*51e0*/  VIADD R14, R18, 0x100 ;  /* 0x00000100120e7836 */ /* 0x000fc80000000000 */
[----:B----4-:R-:W-:Y:S02]  /*51f0*/  @!P3 IMAD.X R9, R10, 0x1, R25, P5 ;  /* 0x000000010a09b824 */ /* 0x010fe400028e0619 */
[----:B------:R-:W4:Y:S01]  /*5200*/  LDL R25, [R1+0x40] ;  /* 0x0000400001197983 */ /* 0x000f220000100800 */
[----:B------:R-:W-:-:S03]  /*5210*/  ISETP.GE.AND P5, PT, R14, UR4, PT ;  /* 0x000000040e007c0c */ /* 0x000fc6000bfa6270 */
[----:B-1----:R0:W-:Y:S10]  /*5220*/  @!P3 ST.E.128 desc[UR40][R8.64], R4 ;  /* 0x000000040800b985 */ /* 0x0021f4000c101d28 */
[----:B------:R-:W1:Y:S01]  /*5230*/  @!P5 LDS.128 R4, [R13+0x8400] ;  /* 0x008400000d04d984 */ /* 0x000e620000000c00 */
[----:B0-----:R-:W-:-:S05]  /*5240*/  @!P5 LEA R8, P3, R228, R11, 0x1 ;  /* 0x0000000be408d211 */ /* 0x001fca00078608ff */
[----:B--2---:R-:W-:Y:S02]  /*5250*/  @!P5 IMAD.X R9, R10, 0x1, R24, P3 ;  /* 0x000000010a09d824 */ /* 0x004fe400018e0618 */
[----:B------:R-:W2:Y:S01]  /*5260*/  LDL R24, [R1+0x44] ;  /* 0x0000440001187983 */ /* 0x000ea20000100800 */
[----:B------:R-:W-:-:S05]  /*5270*/  VIADD R14, R18, 0x120 ;  /* 0x00000120120e7836 */ /* 0x000fca0000000000 */
[----:B------:R-:W-:Y:S01]  /*5280*/  ISETP.GE.AND P3, PT, R14, UR4, PT ;  /* 0x000000040e007c0c */ /* 0x000fe2000bf66270 */
[----:B-1----:R0:W-:-:S12]  /*5290*/  @!P5 ST.E.128 desc[UR40][R8.64], R4 ;  /* 0x000000040800d985 */ /* 0x0021d8000c101d28 */
[----:B------:R-:W1:Y:S01]  /*52a0*/  @!P3 LDS.128 R4, [R12+0x8400] ;  /* 0x008400000c04b984 */ /* 0x000e620000000c00 */
[----:B0-----:R-:W-:-:S05]  /*52b0*/  @!P3 LEA R8, P5, R226, R11, 0x1 ;  /* 0x0000000be208b211 */ /* 0x001fca00078a08ff */
[----:B---3--:R-:W-:Y:S02]  /*52c0*/  @!P3 IMAD.X R9, R10, 0x1, R15, P5 ;  /* 0x000000010a09b824 */ /* 0x008fe400028e060f */
[----:B------:R-:W3:Y:S01]  /*52d0*/  LDL R15, [R1+0x48] ;  /* 0x00004800010f7983 */ /* 0x000ee20000100800 */
[----:B------:R-:W-:-:S05]  /*52e0*/  VIADD R14, R18, 0x140 ;  /* 0x00000140120e7836 */ /* 0x000fca0000000000 */
[----:B------:R-:W-:Y:S01]  /*52f0*/  ISETP.GE.AND P5, PT, R14, UR4, PT ;  /* 0x000000040e007c0c */ /* 0x000fe2000bfa6270 */
[----:B-1----:R0:W-:-:S12]  /*5300*/  @!P3 ST.E.128 desc[UR40][R8.64], R4 ;  /* 0x000000040800b985 */ /* 0x0021d8000c101d28 */
[----:B------:R-:W1:Y:S01]  /*5310*/  @!P5 LDS.128 R4, [R13+0xa400] ;  /* 0x00a400000d04d984 */ /* 0x000e620000000c00 */
[----:B------:R-:W-:Y:S01]  /*5320*/  VIADD R14, R18, 0x160 ;  /* 0x00000160120e7836 */ /* 0x000fe20000000000 */
[----:B0-----:R-:W-:-:S05]  /*5330*/  @!P5 LEA R8, P3, R219, R11, 0x1 ;  /* 0x0000000bdb08d211 */ /* 0x001fca00078608ff */
[----:B-----5:R-:W-:Y:S01]  /*5340*/  @!P5 IMAD.X R9, R10, 0x1, R54, P3 ;  /* 0x000000010a09d824 */ /* 0x020fe200018e0636 */
[----:B------:R-:W-:-:S04]  /*5350*/  ISETP.GE.AND P3, PT, R14, UR4, PT ;  /* 0x000000040e007c0c */ /* 0x000fc8000bf66270 */
[----:B-1----:R0:W-:Y:S09]  /*5360*/  @!P5 ST.E.128 desc[UR40][R8.64], R4 ;  /* 0x000000040800d985 */ /* 0x0021f2000c101d28 */
[----:B------:R-:W1:Y:S01]  /*5370*/  @!P3 LDS.128 R4, [R12+0xa400] ;  /* 0x00a400000c04b984 */ /* 0x000e620000000c00 */
[----:B------:R-:W-:Y:S01]  /*5380*/  VIADD R14, R18, 0x180 ;  /* 0x00000180120e7836 */ /* 0x000fe20000000000 */
[----:B0-----:R-:W-:-:S05]  /*5390*/  @!P3 LEA R8, P5, R216, R11, 0x1 ;  /* 0x0000000bd808b211 */ /* 0x001fca00078a08ff */
[----:B------:R-:W-:Y:S01]  /*53a0*/  @!P3 IMAD.X R9, R10, 0x1, R27, P5 ;  /* 0x000000010a09b824 */ /* 0x000fe200028e061b */
        /* <DEDUP_REMOVED lines=11> */
[----:B----4-:R-:W-:Y:S01]  /*5460*/  @!P3 IMAD.X R9, R10, 0x1, R25, P5 ;  /* 0x000000010a09b824 */ /* 0x010fe200028e0619 */
[----:B------:R-:W-:-:S04]  /*5470*/  ISETP.GE.AND P5, PT, R14, UR4, PT ;  /* 0x000000040e007c0c */ /* 0x000fc8000bfa6270 */
[----:B-1----:R0:W-:Y:S09]  /*5480*/  @!P3 ST.E.128 desc[UR40][R8.64], R4 ;  /* 0x000000040800b985 */ /* 0x0021f2000c101d28 */
[----:B------:R-:W1:Y:S01]  /*5490*/  @!P5 LDS.128 R4, [R13+0xe400] ;  /* 0x00e400000d04d984 */ /* 0x000e620000000c00 */
[----:B------:R-:W-:Y:S01]  /*54a0*/  VIADD R14, R18, 0x1e0 ;  /* 0x000001e0120e7836 */ /* 0x000fe20000000000 */
[----:B0-----:R-:W-:-:S05]  /*54b0*/  @!P5 LEA R8, P3, R212, R11, 0x1 ;  /* 0x0000000bd408d211 */ /* 0x001fca00078608ff */
[----:B--2---:R-:W-:Y:S01]  /*54c0*/  @!P5 IMAD.X R9, R10, 0x1, R24, P3 ;  /* 0x000000010a09d824 */ /* 0x004fe200018e0618 */
[----:B------:R-:W-:-:S04]  /*54d0*/  ISETP.GE.AND P3, PT, R14, UR4, PT ;  /* 0x000000040e007c0c */ /* 0x000fc8000bf66270 */
[----:B-1----:R0:W-:Y:S09]  /*54e0*/  @!P5 ST.E.128 desc[UR40][R8.64], R4 ;  /* 0x000000040800d985 */ /* 0x0021f2000c101d28 */
[----:B------:R-:W1:Y:S01]  /*54f0*/  @!P3 LDS.128 R4, [R12+0xe400] ;  /* 0x00e400000c04b984 */ /* 0x000e620000000c00 */
[----:B0-----:R-:W-:-:S05]  /*5500*/  @!P3 LEA R8, P5, R210, R11, 0x1 ;  /* 0x0000000bd208b211 */ /* 0x001fca00078a08ff */
[----:B---3--:R-:W-:-:S05]  /*5510*/  @!P3 IMAD.X R9, R10, 0x1, R15, P5 ;  /* 0x000000010a09b824 */ /* 0x008fca00028e060f */
[----:B-1----:R4:W-:Y:S03]  /*5520*/  @!P3 ST.E.128 desc[UR40][R8.64], R4 ;  /* 0x000000040800b985 */ /* 0x0029e6000c101d28 */
.L_x_5793:
[----:B------:R-:W-:Y:S05]  /*5530*/  BSYNC B0 ;  /* 0x0000000000007941 */ /* 0x000fea0003800000 */
.L_x_5792:
[----:B------:R-:W-:Y:S01]  /*5540*/  @!PT LDS RZ, [RZ] ;  /* 0x00000000fffff984 */ /* 0x000fe20000000800 */
[----:B------:R-:W-:Y:S01]  /*5550*/  @!PT LDS RZ, [RZ] ;  /* 0x00000000fffff984 */ /* 0x000fe20000000800 */
[----:B------:R-:W-:Y:S01]  /*5560*/  @!PT LDS RZ, [RZ] ;  /* 0x00000000fffff984 */ /* 0x000fe20000000800 */
[----:B------:R-:W-:Y:S01]  /*5570*/  @!PT LDS RZ, [RZ] ;  /* 0x00000000fffff984 */ /* 0x000fe20000000800 */
[----:B------:R5:W-:Y:S06]  /*5580*/  MEMBAR.ALL.CTA ;  /* 0x0000000000007992 */ /* 0x000bec0000008000 */
[----:B-----5:R-:W5:Y:S01]  /*5590*/  FENCE.VIEW.ASYNC.S ;  /* 0x00000000000073c6 */ /* 0x020f620000000000 */
[----:B-12---:R-:W-:Y:S01]  /*55a0*/  @!P4 VIADD R61, R61, 0x28cc0 ;  /* 0x00028cc03d3dc836 */ /* 0x006fe20000000000 */
[----:B-----5:R1:W-:Y:S04]  /*55b0*/  BAR.SYNC.DEFER_BLOCKING R46, 0x80 ;  /* 0x0002002e0000751d */ /* 0x0203e80000010000 */
[----:B------:R-:W-:Y:S01]  /*55c0*/  @!P4 PRMT R61, RZ, 0x654, R61 ;  /* 0x00000654ff3dc816 */ /* 0x000fe2000000003d */
[----:B------:R-:W-:Y:S01]  /*55d0*/  VIADD R187, R187, 0x1 ;  /* 0x00000001bbbb7836 */ /* 0x000fe20000000000 */
[----:B------:R-:W-:-:S02]  /*55e0*/  PLOP3.LUT P3, PT, PT, PT, PT, 0x8, 0x0 ;  /* 0x000000000000781c */ /* 0x000fc40003f6e170 */
[----:B------:R1:W-:Y:S02]  /*55f0*/  @!P4 SYNCS.ARRIVE.TRANS64.RED.A1T0 RZ, [R61+URZ], RZ ;  /* 0x000000ff3dffc9a7 */ /* 0x0003e4000810043f */
[----:B------:R-:W-:-:S04]  /*5600*/  ISETP.NE.AND P4, PT, R187, 0x2, PT ;  /* 0x00000002bb00780c */ /* 0x000fc80003f85270 */
[----:B----4-:R-:W-:Y:S02]  /*5610*/  SEL R5, RZ, 0x1, P4 ;  /* 0x00000001ff057807 */ /* 0x010fe40002000000 */
[----:B------:R-:W-:Y:S02]  /*5620*/  SEL R187, R187, RZ, P4 ;  /* 0x000000ffbbbb7207 */ /* 0x000fe40002000000 */
[----:B------:R-:W-:Y:S01]  /*5630*/  LOP3.LUT R192, R192, R5, RZ, 0x3c, !PT ;  /* 0x00000005c0c07212 */ /* 0x000fe200078e3cff */
[----:B-1----:R-:W-:Y:S06]  /*5640*/  @P2 BRA `(.L_x_5794) ;  /* 0xffffffd400d82947 */ /* 0x002fec000383ffff */
.L_x_5757:
[----:B------:R-:W-:Y:S04]  /*5650*/  BSSY B0, `(.L_x_5795) ;  /* 0x0000004000007945 */ /* 0x000fe80003800000 */
[----:B------:R-:W-:Y:S05]  /*5660*/  @P3 BRA `(.L_x_5796) ;  /* 0x0000000000083947 */ /* 0x000fea0003800000 */
[----:B------:R-:W1:Y:S02]  /*5670*/  FENCE.VIEW.ASYNC.G ;  /* 0x00000000000073c6 */ /* 0x000e640000000100 */
[----:B-1----:R-:W-:Y:S06]  /*5680*/  BAR.ARV 0xc, 0x180 ;  /* 0x0306000000007b1d */ /* 0x002fec0000002000 */
.L_x_5796:
[----:B------:R-:W-:Y:S05]  /*5690*/  BSYNC B0 ;  /* 0x0000000000007941 */ /* 0x000fea0003800000 */
.L_x_5795:
[----:B------:R-:W-:Y:S01]  /*56a0*/  UISETP.NE.AND UP0, UPT, UR39, 0x1, UPT ;  /* 0x000000012700788c */ /* 0x000fe2000bf05270 */
[----:B------:R-:W-:Y:S05]  /*56b0*/  BSSY B7, `(.L_x_5797) ;  /* 0x0001085000077945 */ /* 0x000fea0003800000 */
[----:B------:R-:W-:-:S13]  /*56c0*/  PLOP3.LUT P0, PT, PT, PT, UP0, 0x80, 0x0 ;  /* 0x000000000000781c */ /* 0x000fda0003f0f008 */
[----:B------:R-:W-:Y:S05]  /*56d0*/  @!P0 BRA `(.L_x_5798) ;  /* 0x0000002400508947 */ /* 0x000fea0003800000 */
[----:B------:R-:W1:Y:S01]  /*56e0*/  LDC R0, c[0x0][0x448] ;  /* 0x00011200ff007b82 */ /* 0x000e620000000800 */
[----:B------:R-:W-:-:S07]  /*56f0*/  IADD3 R23, R184, 0x1, -R23 ;  /* 0x00000001b8177810 */ /* 0x000fce0007ffe817 */
[----:B------:R-:W2:Y:S01]  /*5700*/  LDC.64 R4, c[0x0][0x9e0] ;  /* 0x00027800ff047b82 */ /* 0x000ea20000000a00 */
[----:B-1----:R-:W-:Y:S01]  /*5710*/  ISETP.NE.AND P1, PT, R0, 0x1, PT ;  /* 0x000000010000780c */ /* 0x002fe20003f25270 */
[----:B------:R-:W-:Y:S01]  /*5720*/  VIADD R0, R196, 0x3f ;  /* 0x0000003fc4007836 */ /* 0x000fe20000000000 */
        /* <DEDUP_REMOVED lines=19> */
.L_x_5801:
[----:B------:R-:W-:-:S13]  /*5860*/  ISETP.NE.AND P0, PT, R5, 0x1, PT ;  /* 0x000000010500780c */ /* 0x000fda0003f05270 */
[----:B------:R-:W1:Y:S02]  /*5870*/  @P0 LDC.64 R6, c[0x0][0x9e8] ;  /* 0x00027a00ff060b82 */ /* 0x000e640000000a00 */
[----:B-1----:R-:W-:-:S05]  /*5880*/  @P0 IMAD.HI.U32 R6, R0, R6, RZ ;  /* 0x0000000600060227 */ /* 0x002fca00078e00ff */
[----:B------:R-:W-:-:S07]  /*5890*/  @P0 SHF.R.U32.HI R0, RZ, R7, R6 ;  /* 0x00000007ff000219 */ /* 0x000fce0000011606 */
.L_x_5802:
[----:B------:R-:W-:Y:S05]  /*58a0*/  BSYNC B0 ;  /* 0x0000000000007941 */ /* 0x000fea0003800000 */
.L_x_5800:
[----:B------:R-:W-:-:S05]  /*58b0*/  IMAD R3, R0, R5, R5 ;  /* 0x0000000500037224 */ /* 0x000fca00078e0205 */
[----:B------:R-:W-:-:S07]  /*58c0*/  VIMNMX R4, R4, R3, PT ;  /* 0x0000000304047248 */ /* 0x000fce0003fe0100 */
.L_x_5799:
[----:B------:R-:W1:Y:S01]  /*58d0*/  @P1 LDC R7, c[0x0][0x44c] ;  /* 0x00011300ff071b82 */ /* 0x000e620000000800 */
[----:B------:R-:W-:Y:S01]  /*58e0*/  VIADD R4, R4, 0x3f ;  /* 0x0000003f04047836 */ /* 0x000fe20000000000 */
[----:B------:R-:W-:Y:S01]  /*58f0*/  ULDC UR4, c[0x0][0x9dc] ;  /* 0x0002770000047ab9 */ /* 0x000fe20000000800 */
[----:B------:R-:W-:-:S03]  /*5900*/  IMAD.MOV.U32 R0, RZ, RZ, R196 ;  /* 0x000000ffff007224 */ /* 0x000fc600078e00c4 */
[----:B------:R-:W-:Y:S02]  /*5910*/  SHF.R.S32.HI R3, RZ, 0x1f, R4 ;  /* 0x0000001fff037819 */ /* 0x000fe40000011404 */
[----:B------:R-:W2:Y:S02]  /*5920*/  @P1 LDC R6, c[0x0][0x450] ;  /* 0x00011400ff061b82 */ /* 0x000ea40000000800 */
[----:B------:R-:W-:-:S04]  /*5930*/  LEA.HI R3, R3, R4, RZ, 0x6 ;  /* 0x0000000403037211 */ /* 0x000fc800078f30ff */
[----:B------:R-:W-:-:S04]  /*5940*/  SHF.R.S32.HI R3, RZ, 0x6, R3 ;  /* 0x00000006ff037819 */ /* 0x000fc80000011403 */
[----:B------:R-:W-:Y:S01]  /*5950*/  VIMNMX R38, R38, R3, PT ;  /* 0x0000000326267248 */ /* 0x000fe20003fe0100 */
[----:B-1----:R-:W-:-:S05]  /*5960*/  @P1 IMAD.HI.U32 R7, R196, R7, RZ ;  /* 0x00000007c4071227 */ /* 0x002fca00078e00ff */
[----:B--2---:R-:W-:-:S05]  /*5970*/  @P1 SHF.R.U32.HI R0, RZ, R6, R7 ;  /* 0x00000006ff001219 */ /* 0x004fca0000011607 */
        /* <DEDUP_REMOVED lines=13> */
.L_x_5805:
[----:B------:R-:W-:-:S13]  /*5a50*/  ISETP.NE.AND P0, PT, R5, 0x1, PT ;  /* 0x000000010500780c */ /* 0x000fda0003f05270 */
[----:B------:R-:W1:Y:S02]  /*5a60*/  @P0 LDC.64 R6, c[0x0][0x9e8] ;  /* 0x00027a00ff060b82 */ /* 0x000e640000000a00 */
[----:B-1----:R-:W-:-:S05]  /*5a70*/  @P0 IMAD.HI.U32 R6, R37, R6, RZ ;  /* 0x0000000625060227 */ /* 0x002fca00078e00ff */
[----:B------:R-:W-:-:S07]  /*5a80*/  @P0 SHF.R.U32.HI R37, RZ, R7, R6 ;  /* 0x00000007ff250219 */ /* 0x000fce0000011606 */
.L_x_5806:
[----:B------:R-:W-:Y:S05]  /*5a90*/  BSYNC B0 ;  /* 0x0000000000007941 */ /* 0x000fea0003800000 */
.L_x_5804:
[----:B------:R-:W-:-:S05]  /*5aa0*/  IMAD R5, R37, R5, RZ ;  /* 0x0000000525057224 */ /* 0x000fca00078e02ff */
[----:B------:R-:W-:-:S07]  /*5ab0*/  VIMNMX R0, R0, R5, !PT ;  /* 0x0000000500007248 */ /* 0x000fce0007fe0100 */
.L_x_5803:
[----:B------:R-:W-:Y:S01]  /*5ac0*/  SHF.R.S32.HI R3, RZ, 0x1f, R0 ;  /* 0x0000001fff037819 */ /* 0x000fe20000011400 */
[----:B------:R-:W-:Y:S03]  /*5ad0*/  BSSY B0, `(.L_x_5807) ;  /* 0x0000027000007945 */ /* 0x000fe60003800000 */
[----:B------:R-:W-:-:S04]  /*5ae0*/  LEA.HI R3, R3, R0, RZ, 0x6 ;  /* 0x0000000003037211 */ /* 0x000fc800078f30ff */
[----:B------:R-:W-:-:S04]  /*5af0*/  SHF.R.S32.HI R3, RZ, 0x6, R3 ;  /* 0x00000006ff037819 */ /* 0x000fc80000011403 */
[----:B------:R-:W-:Y:S01]  /*5b00*/  VIMNMX R9, RZ, R3, !PT ;  /* 0x00000003ff097248 */ /* 0x000fe20007fe0100 */
[----:B------:R-:W-:-:S03]  /*5b10*/  IMAD.MOV.U32 R3, RZ, RZ, RZ ;  /* 0x000000ffff037224 */ /* 0x000fc600078e00ff */
[----:B------:R-:W-:-:S13]  /*5b20*/  ISETP.GT.AND P0, PT, R38, R9, PT ;  /* 0x000000092600720c */ /* 0x000fda0003f04270 */
[----:B------:R-:W-:Y:S05]  /*5b30*/  @!P0 BRA `(.L_x_5808) ;  /* 0x0000000000808947 */ /* 0x000fea0003800000 */
[----:B------:R-:W2:Y:S01]  /*5b40*/  LDL R4, [R1+0x4c] ;  /* 0x00004c0001047983 */ /* 0x000ea20000100800 */
[----:B------:R-:W-:Y:S01]  /*5b50*/  ULDC UR4, c[0x0][0x9f0] ;  /* 0x00027c0000047ab9 */ /* 0x000fe20000000800 */
[----:B--2---:R-:W-:-:S04]  /*5b60*/  ISETP.NE.AND P0, PT, R4, RZ, PT ;  /* 0x000000ff0400720c */ /* 0x004fc80003f05270 */
[----:B0-----:R-:W-:-:S04]  /*5b70*/  SEL R11, R4, UR4, P0 ;  /* 0x00000004040b7c07 */ /* 0x001fc80008000000 */
[-C--:B------:R-:W-:Y:S02]  /*5b80*/  IABS R6, R11.reuse ;  /* 0x0000000b00067213 */ /* 0x080fe40000000000 */
[----:B------:R-:W-:Y:S02]  /*5b90*/  IADD3 R0, R11, -0x1, R38 ;  /* 0xffffffff0b007810 */ /* 0x000fe40007ffe026 */
[----:B------:R-:W0:Y:S01]  /*5ba0*/  I2F.RP R3, R6 ;  /* 0x0000000600037306 */ /* 0x000e220000209400 */
[----:B---3--:R-:W-:Y:S02]  /*5bb0*/  IABS R10, R11 ;  /* 0x0000000b000a7213 */ /* 0x008fe40000000000 */
        /* <DEDUP_REMOVED lines=24> */
.L_x_5808:
[----:B------:R-:W-:Y:S05]  /*5d40*/  BSYNC B0 ;  /* 0x0000000000007941 */ /* 0x000fea0003800000 */
.L_x_5807:
[----:B------:R-:W2:Y:S01]  /*5d50*/  LDL R0, [R1+0x54] ;  /* 0x0000540001007983 */ /* 0x000ea20000100800 */
        /* <DEDUP_REMOVED lines=65> */
[----:B--2---:R-:W-:-:S05]  /*6170*/  IMAD R0, R0, R3, R9 ;  /* 0x0000000300007224 */ /* 0x004fca00078e0209 */
[----:B------:R-:W-:Y:S02]  /*6180*/  VIADDMNMX R3, R0, R3, R38, PT ;  /* 0x0000000300037246 */ /* 0x000fe40003800126 */
[----:B------:R-:W-:Y:S02]  /*6190*/  CS2R R38, SRZ ;  /* 0x0000000000267805 */ /* 0x000fe4000001ff00 */
[----:B------:R-:W-:-:S13]  /*61a0*/  ISETP.GT.AND P1, PT, R3, R0, PT ;  /* 0x000000000300720c */ /* 0x000fda0003f24270 */
[----:B------:R-:W-:Y:S05]  /*61b0*/  @!P1 BRA `(.L_x_5809) ;  /* 0x000000fc00509947 */ /* 0x000fea0003800000 */
[----:B------:R-:W2:Y:S04]  /*61c0*/  LDL R8, [R1+0x5c] ;  /* 0x00005c0001087983 */ /* 0x000ea80000100800 */
[----:B--2---:R-:W1:Y:S02]  /*61d0*/  SHFL.IDX PT, R4, R8, RZ, 0x1f ;  /* 0x00001fff08047589 */ /* 0x004e6400000e0000 */
[----:B-1----:R-:W-:-:S04]  /*61e0*/  LEA.HI R5, R4, R4, RZ, 0x1 ;  /* 0x0000000404057211 */ /* 0x002fc800078f08ff */
        /* <DEDUP_REMOVED lines=11> */
.L_x_5810:
[C---:B------:R-:W-:Y:S01]  /*62a0*/  IMAD R12, R17.reuse, 0x8, R2 ;  /* 0x00000008110c7824 */ /* 0x040fe200078e0202 */
[----:B------:R-:W-:Y:S01]  /*62b0*/  SHF.L.U32 R5, R22, 0x1f, RZ ;  /* 0x0000001f16057819 */ /* 0x000fe200000006ff */
[----:B------:R-:W-:Y:S01]  /*62c0*/  VIADD R4, R2, 0x26800 ;  /* 0x0002680002047836 */ /* 0x000fe20000000000 */
[----:B------:R-:W-:Y:S01]  /*62d0*/  BSSY B0, `(.L_x_5811) ;  /* 0x0000008000007945 */ /* 0x000fe20003800000 */
[----:B------:R-:W-:Y:S01]  /*62e0*/  IMAD R6, R17, 0x1000, R20 ;  /* 0x0000100011067824 */ /* 0x000fe200078e0214 */
[----:B------:R-:W1:Y:S01]  /*62f0*/  SYNCS.PHASECHK.TRANS64.TRYWAIT P1, [R12+URZ+0x28c50], R5 ;  /* 0x028c50050c0075a7 */ /* 0x000e62000802017f */
[----:B------:R-:W-:Y:S01]  /*6300*/  IMAD.MOV.U32 R7, RZ, RZ, 0x40000040 ;  /* 0x40000040ff077424 */ /* 0x000fe200078e00ff */
[----:B------:R-:W-:-:S04]  /*6310*/  SHF.R.U32.HI R4, RZ, 0x4, R4 ;  /* 0x00000004ff047819 */ /* 0x000fc80000011604 */
[----:B------:R-:W-:-:S04]  /*6320*/  LOP3.LUT R4, R4, 0x3fff, RZ, 0xc0, !PT ;  /* 0x00003fff04047812 */ /* 0x000fc800078ec0ff */
[----:B------:R-:W-:Y:S01]  /*6330*/  LOP3.LUT R4, R4, 0x10000, RZ, 0xfc, !PT ;  /* 0x0001000004047812 */ /* 0x000fe200078efcff */
[----:B-1----:R-:W-:Y:S06]  /*6340*/  @!P1 BRA `(.L_x_5812) ;  /* 0x000001d800149947 */ /* 0x002fec0003800000 */
.L_x_6136:
[----:B------:R-:W-:Y:S05]  /*6350*/  BSYNC B0 ;  /* 0x0000000000007941 */ /* 0x000fea0003800000 */
.L_x_5811:
[----:B------:R-:W-:Y:S01]  /*6360*/  BAR.SYNC.DEFER_BLOCKING 0xe, 0x100 ;  /* 0x0384000000007b1d */ /* 0x000fe20000010000 */
[----:B-1----:R-:W-:Y:S01]  /*6370*/  IMAD.MOV.U32 R5, RZ, RZ, 0x40000040 ;  /* 0x40000040ff057424 */ /* 0x002fe200078e00ff */
[C---:B------:R-:W-:Y:S01]  /*6380*/  R2UR UR14, R6.reuse ;  /* 0x00000000060e72ca */ /* 0x040fe200000e0000 */
[----:B---3--:R-:W-:Y:S01]  /*6390*/  VIADD R10, R6, 0x100 ;  /* 0x00000100060a7836 */ /* 0x008fe20000000000 */
[----:B------:R-:W-:Y:S01]  /*63a0*/  R2UR UR15, R7 ;  /* 0x00000000070f72ca */ /* 0x000fe200000e0000 */
        /* <DEDUP_REMOVED lines=18> */
[----:B-----5:R-:W-:Y:S01]  /*64d0*/  WARPGROUP.ARRIVE ;  /* 0x00000000000079c5 */ /* 0x020fe20000000000 */
        /* <DEDUP_REMOVED lines=24> */
.L_x_5813:
[----:B------:R-:W-:Y:S01]  /*6660*/  VIADD R3, R3, 0xfffffffe ;  /* 0xfffffffe03037836 */ /* 0x000fe20000000000 */
[----:B------:R-:W-:Y:S01]  /*6670*/  BSSY B0, `(.L_x_5814) ;  /* 0x00000cc000007945 */ /* 0x000fe20003800000 */
[----:B------:R-:W-:-:S03]  /*6680*/  VIADD R12, R12, 0x28c60 ;  /* 0x00028c600c0c7836 */ /* 0x000fc60000000000 */
[----:B------:R-:W-:Y:S02]  /*6690*/  ISETP.GE.AND P1, PT, R3, R0, PT ;  /* 0x000000000300720c */ /* 0x000fe40003f26270 */
[----:B------:R-:W-:-:S04]  /*66a0*/  PRMT R12, R186, 0x654, R12 ;  /* 0x00000654ba0c7816 */ /* 0x000fc8000000000c */
[----:B------:R0:W-:Y:S07]  /*66b0*/  SYNCS.ARRIVE.TRANS64.RED.A1T0 RZ, [R12+URZ], RZ ;  /* 0x000000ff0cff79a7 */ /* 0x0001ee000810043f */
[----:B------:R-:W-:Y:S05]  /*66c0*/  @!P1 BRA `(.L_x_5815) ;  /* 0x0000000c00189947 */ /* 0x000fea0003800000 */
.L_x_5822:
[----:B------:R-:W-:Y:S01]  /*66d0*/  BAR.SYNC.DEFER_BLOCKING 0xe, 0x100 ;  /* 0x0384000000007b1d */ /* 0x000fe20000010000 */
[----:B0-----:R-:W-:Y:S01]  /*66e0*/  IMAD R12, R17, 0x40, R194 ;  /* 0x00000040110c7824 */ /* 0x001fe200078e02c2 */
[----:B------:R-:W-:Y:S01]  /*66f0*/  ISETP.GT.AND P2, PT, R3, R0, PT ;  /* 0x000000000300720c */ /* 0x000fe20003f44270 */
[----:B------:R-:W-:Y:S02]  /*6700*/  VIADD R17, R17, 0x1 ;  /* 0x0000000111117836 */ /* 0x000fe40000000000 */
[----:B------:R-:W-:Y:S02]  /*6710*/  IMAD R12, R12, 0x4, R2 ;  /* 0x000000040c0c7824 */ /* 0x000fe400078e0202 */
[----:B------:R-:W-:Y:S01]  /*6720*/  VIADD R3, R3, 0xffffffff ;  /* 0xffffffff03037836 */ /* 0x000fe20000000000 */
[----:B------:R-:W-:-:S04]  /*6730*/  ISETP.NE.AND P1, PT, R17, 0x2, PT ;  /* 0x000000021100780c */ /* 0x000fc80003f25270 */
[----:B------:R-:W-:Y:S01]  /*6740*/  SEL R17, R17, RZ, P1 ;  /* 0x000000ff11117207 */ /* 0x000fe20000800000 */
[----:B------:R-:W0:Y:S04]  /*6750*/  LDS R13, [R12+0x28800] ;  /* 0x028800000c0d7984 */ /* 0x000e280000000800 */
[----:B-1----:R-:W1:Y:S01]  /*6760*/  LDS R12, [R12+0x28820] ;  /* 0x028820000c0c7984 */ /* 0x002e620000000800 */
        /* <DEDUP_REMOVED lines=132> */
.L_x_5816:
[----:B------:R-:W-:Y:S01]  /*6fb0*/  IMAD R21, R17, 0x8, R2 ;  /* 0x0000000811157824 */ /* 0x000fe200078e0202 */
[----:B------:R-:W-:-:S04]  /*6fc0*/  SHF.L.U32 R12, R22, 0x1f, RZ ;  /* 0x0000001f160c7819 */ /* 0x000fc800000006ff */
[----:B------:R0:W1:Y:S01]  /*6fd0*/  SYNCS.PHASECHK.TRANS64.TRYWAIT P1, [R21+URZ+0x28c50], R12 ;  /* 0x028c500c150075a7 */ /* 0x000062000802017f */
[----:B------:R-:W-:Y:S05]  /*6fe0*/  @!P0 BRA `(.L_x_5817) ;  /* 0x0000000000048947 */ /* 0x000fea0003800000 */
[----:B------:R-:W-:Y:S01]  /*6ff0*/  BPT.TRAP 0x1 ;  /* 0x000000040000795c */ /* 0x000fe20000300000 */
.L_x_5817:
[----:B------:R-:W-:Y:S04]  /*7000*/  BSSY B1, `(.L_x_5818) ;  /* 0x0000004000017945 */ /* 0x000fe80003800000 */
[----:B-1----:R-:W-:Y:S05]  /*7010*/  @P1 BRA `(.L_x_5819) ;  /* 0x0000000000081947 */ /* 0x002fea0003800000 */
[----:B------:R-:W1:Y:S02]  /*7020*/  SYNCS.PHASECHK.TRANS64.TRYWAIT P1, [R21+URZ+0x28c50], R12 ;  /* 0x028c500c150075a7 */ /* 0x000e64000802017f */
[----:B-1----:R-:W-:Y:S05]  /*7030*/  @!P1 BRA `(.L_x_5820) ;  /* 0x000001c800ec9947 */ /* 0x002fea0003800000 */
.L_x_5819:
[----:B------:R-:W-:Y:S05]  /*7040*/  BSYNC B1 ;  /* 0x0000000000017941 */ /* 0x000fea0003800000 */
.L_x_5818:
[----:B01----:R-:W-:Y:S01]  /*7050*/  IMAD R12, R17, 0x1000, R20 ;  /* 0x00001000110c7824 */ /* 0x003fe200078e0214 */
[----:B------:R-:W-:Y:S01]  /*7060*/  R2UR UR4, R4 ;  /* 0x00000000040472ca */ /* 0x000fe200000e0000 */
[----:B------:R-:W-:Y:S01]  /*7070*/  IMAD.MOV.U32 R13, RZ, RZ, 0x40000040 ;  /* 0x40000040ff0d7424 */ /* 0x000fe200078e00ff */
[----:B------:R-:W-:Y:S01]  /*7080*/  R2UR UR5, R5 ;  /* 0x00000000050572ca */ /* 0x000fe200000e0000 */
[----:B------:R-:W-:Y:S01]  /*7090*/  WARPGROUP.ARRIVE ;  /* 0x00000000000079c5 */ /* 0x000fe20000000000 */
[C---:B------:R-:W-:Y:S01]  /*70a0*/  R2UR UR6, R12.reuse ;  /* 0x000000000c0672ca */ /* 0x040fe200000e0000 */
[----:B------:R-:W-:Y:S01]  /*70b0*/  VIADD R14, R12, 0x80 ;  /* 0x000000800c0e7836 */ /* 0x000fe20000000000 */
[----:B------:R-:W-:Y:S01]  /*70c0*/  R2UR UR7, R13 ;  /* 0x000000000d0772ca */ /* 0x000fe200000e0000 */
[----:B------:R-:W-:Y:S02]  /*70d0*/  IMAD.MOV.U32 R15, RZ, RZ, 0x40000040 ;  /* 0x40000040ff0f7424 */ /* 0x000fe400078e00ff */
[----:B------:R-:W-:-:S10]  /*70e0*/  IMAD.MOV.U32 R13, RZ, RZ, 0x40000040 ;  /* 0x40000040ff0d7424 */ /* 0x000fd400078e00ff */
        /* <DEDUP_REMOVED lines=27> */
[----:B------:R-:W-:Y:S03]  /*72a0*/  HGMMA.64x256x16.F32.BF16 R24, gdesc[UR4].tnspB, R24, gsb0 ;  /* 0x43e00000041879f0 */ /* 0x000fe60008001818 */
[----:B------:R-:W-:Y:S02]  /*72b0*/  WARPGROUP.DEPBAR.LE gsb0, 0x0 ;  /* 0x00008000000079c5 */ /* 0x000fe40000010000 */
[----:B------:R-:W-:Y:S06]  /*72c0*/  BAR.ARV 0xf, 0x100 ;  /* 0x03c4000000007b1d */ /* 0x000fec0000002000 */
[----:B------:R-:W-:Y:S05]  /*72d0*/  @!P0 BRA `(.L_x_5821) ;  /* 0x0000000000048947 */ /* 0x000fea0003800000 */
[----:B------:R-:W-:Y:S01]  /*72e0*/  BPT.TRAP 0x1 ;  /* 0x000000040000795c */ /* 0x000fe20000300000 */
.L_x_5821:
[----:B------:R-:W-:-:S05]  /*72f0*/  VIADD R21, R21, 0x28c60 ;  /* 0x00028c6015157836 */ /* 0x000fca0000000000 */
[----:B------:R-:W-:-:S04]  /*7300*/  PRMT R21, R186, 0x654, R21 ;  /* 0x00000654ba157816 */ /* 0x000fc80000000015 */
[----:B------:R1:W-:Y:S01]  /*7310*/  SYNCS.ARRIVE.TRANS64.RED.A1T0 RZ, [R21+URZ], RZ ;  /* 0x000000ff15ff79a7 */ /* 0x0003e2000810043f */
[----:B------:R-:W-:Y:S05]  /*7320*/  @P2 BRA `(.L_x_5822) ;  /* 0xfffffff000e82947 */ /* 0x000fea000383ffff */
.L_x_5815:
[----:B------:R-:W-:Y:S05]  /*7330*/  BSYNC B0 ;  /* 0x0000000000007941 */ /* 0x000fea0003800000 */
.L_x_5814:
        /* <DEDUP_REMOVED lines=142> */
.L_x_5798:
        /* <DEDUP_REMOVED lines=24> */
.L_x_5825:
[----:B------:R-:W-:-:S13]  /*7da0*/  ISETP.NE.AND P0, PT, R5, 0x1, PT ;  /* 0x000000010500780c */ /* 0x000fda0003f05270 */
[----:B------:R-:W1:Y:S02]  /*7db0*/  @P0 LDC.64 R6, c[0x0][0x9e8] ;  /* 0x00027a00ff060b82 */ /* 0x000e640000000a00 */
[----:B-1----:R-:W-:-:S05]  /*7dc0*/  @P0 IMAD.HI.U32 R6, R0, R6, RZ ;  /* 0x0000000600060227 */ /* 0x002fca00078e00ff */
[----:B------:R-:W-:-:S07]  /*7dd0*/  @P0 SHF.R.U32.HI R0, RZ, R7, R6 ;  /* 0x00000007ff000219 */ /* 0x000fce0000011606 */
.L_x_5826:
[----:B------:R-:W-:Y:S05]  /*7de0*/  BSYNC B0 ;  /* 0x0000000000007941 */ /* 0x000fea0003800000 */
.L_x_5824:
[----:B------:R-:W-:-:S05]  /*7df0*/  IMAD R3, R0, R5, R5 ;  /* 0x0000000500037224 */ /* 0x000fca00078e0205 */
[----:B------:R-:W-:-:S07]  /*7e00*/  VIMNMX R4, R4, R3, PT ;  /* 0x0000000304047248 */ /* 0x000fce0003fe0100 */
.L_x_5823:
        /* <DEDUP_REMOVED lines=24> */
.L_x_5829:
[----:B------:R-:W-:-:S13]  /*7f90*/  ISETP.NE.AND P0, PT, R5, 0x1, PT ;  /* 0x000000010500780c */ /* 0x000fda0003f05270 */
[----:B------:R-:W1:Y:S02]  /*7fa0*/  @P0 LDC.64 R6, c[0x0][0x9e8] ;  /* 0x00027a00ff060b82 */ /* 0x000e640000000a00 */
[----:B-1----:R-:W-:-:S05]  /*7fb0*/  @P0 IMAD.HI.U32 R6, R37, R6, RZ ;  /* 0x0000000625060227 */ /* 0x002fca00078e00ff */
[----:B------:R-:W-:-:S07]  /*7fc0*/  @P0 SHF.R.U32.HI R37, RZ, R7, R6 ;  /* 0x00000007ff250219 */ /* 0x000fce0000011606 */
.L_x_5830:
[----:B------:R-:W-:Y:S05]  /*7fd0*/  BSYNC B0 ;  /* 0x0000000000007941 */ /* 0x000fea0003800000 */
.L_x_5828:
[----:B------:R-:W-:-:S05]  /*7fe0*/  IMAD R5, R37, R5, RZ ;  /* 0x0000000525057224 */ /* 0x000fca00078e02ff */
[----:B------:R-:W-:-:S07]  /*7ff0*/  VIMNMX R0, R0, R5, !PT ;  /* 0x0000000500007248 */ /* 0x000fce0007fe0100 */
.L_x_5827:
[----:B------:R-:W-:Y:S01]  /*8000*/  SHF.R.S32.HI R3, RZ, 0x1f, R0 ;  /* 0x0000001fff037819 */ /* 0x000fe20000011400 */
[----:B------:R-:W-:Y:S01]  /*8010*/  BSSY B0, `(.L_x_5831) ;  /* 0x0000027000007945 */ /* 0x000fe20003800000 */
[----:B------:R-:W-:Y:S02]  /*8020*/  IMAD.MOV.U32 R168, RZ, RZ, RZ ;  /* 0x000000ffffa87224 */ /* 0x000fe400078e00ff */
[----:B------:R-:W-:-:S04]  /*8030*/  LEA.HI R3, R3, R0, RZ, 0x6 ;  /* 0x0000000003037211 */ /* 0x000fc800078f30ff */
[----:B------:R-:W-:-:S04]  /*8040*/  SHF.R.S32.HI R3, RZ, 0x6, R3 ;  /* 0x00000006ff037819 */ /* 0x000fc80000011403 */
[----:B------:R-:W-:-:S04]  /*8050*/  VIMNMX R207, RZ, R3, !PT ;  /* 0x00000003ffcf7248 */ /* 0x000fc80007fe0100 */
[----:B------:R-:W-:-:S13]  /*8060*/  ISETP.GT.AND P0, PT, R38, R207, PT ;  /* 0x000000cf2600720c */ /* 0x000fda0003f04270 */
[----:B------:R-:W-:Y:S05]  /*8070*/  @!P0 BRA `(.L_x_5832) ;  /* 0x0000000000808947 */ /* 0x000fea0003800000 */
[----:B------:R-:W2:Y:S01]  /*8080*/  LDL R4, [R1+0x4c] ;  /* 0x00004c0001047983 */ /* 0x000ea20000100800 */
[----:B------:R-:W-:Y:S01]  /*8090*/  ULDC UR4, c[0x0][0x9f0] ;  /* 0x00027c0000047ab9 */ /* 0x000fe20000000800 */
[----:B--2---:R-:W-:-:S04]  /*80a0*/  ISETP.NE.AND P0, PT, R4, RZ, PT ;  /* 0x000000ff0400720c */ /* 0x004fc80003f05270 */
[----:B------:R-:W-:-:S04]  /*80b0*/  SEL R9, R4, UR4, P0 ;  /* 0x0000000404097c07 */ /* 0x000fc80008000000 */
[-C--:B------:R-:W-:Y:S02]  /*80c0*/  IABS R6, R9.reuse ;  /* 0x0000000900067213 */ /* 0x080fe40000000000 */
[----:B------:R-:W-:Y:S02]  /*80d0*/  IADD3 R0, R9, -0x1, R38 ;  /* 0xffffffff09007810 */ /* 0x000fe40007ffe026 */
[----:B------:R-:W1:Y:S01]  /*80e0*/  I2F.RP R3, R6 ;  /* 0x0000000600037306 */ /* 0x000e620000209400 */
[----:B---3--:R-:W-:Y:S02]  /*80f0*/  IABS R10, R9 ;  /* 0x00000009000a7213 */ /* 0x008fe40000000000 */
[----:B------:R-:W-:-:S05]  /*8100*/  IMAD.IADD R0, R0, 0x1, -R207 ;  /* 0x0000000100007824 */ /* 0x000fca00078e0acf */
[----:B------:R-:W-:Y:S02]  /*8110*/  IABS R8, R0 ;  /* 0x0000000000087213 */ /* 0x000fe40000000000 */
[----:B------:R-:W-:-:S04]  /*8120*/  LOP3.LUT R0, R0, R9, RZ, 0x3c, !PT ;  /* 0x0000000900007212 */ /* 0x000fc800078e3cff */
[----:B------:R-:W-:Y:S01]  /*8130*/  ISETP.GE.AND P2, PT, R0, RZ, PT ;  /* 0x000000ff0000720c */ /* 0x000fe20003f46270 */
[----:B-1----:R-:W1:Y:S02]  /*8140*/  MUFU.RCP R3, R3 ;  /* 0x0000000300037308 */ /* 0x002e640000001000 */
[----:B-1----:R-:W-:Y:S02]  /*8150*/  VIADD R4, R3, 0xffffffe ;  /* 0x0ffffffe03047836 */ /* 0x002fe40000000000 */
[----:B------:R-:W-:-:S04]  /*8160*/  IMAD.MOV R3, RZ, RZ, -R10 ;  /* 0x000000ffff037224 */ /* 0x000fc800078e0a0a */
[----:B------:R1:W2:Y:S02]  /*8170*/  F2I.FTZ.U32.TRUNC.NTZ R5, R4 ;  /* 0x0000000400057305 */ /* 0x0002a4000021f000 */
[----:B-1----:R-:W-:Y:S02]  /*8180*/  IMAD.MOV.U32 R4, RZ, RZ, RZ ;  /* 0x000000ffff047224 */ /* 0x002fe400078e00ff */
[----:B--2---:R-:W-:-:S04]  /*8190*/  IMAD.MOV R7, RZ, RZ, -R5 ;  /* 0x000000ffff077224 */ /* 0x004fc800078e0a05 */
        /* <DEDUP_REMOVED lines=14> */
.L_x_5832:
[----:B------:R-:W-:Y:S05]  /*8280*/  BSYNC B0 ;  /* 0x0000000000007941 */ /* 0x000fea0003800000 */
.L_x_5831:
        /* <DEDUP_REMOVED lines=71> */
[----:B------:R-:W2:Y:S01]  /*8700*/  LDL R0, [R1+0x5c] ;  /* 0x00005c0001007983 */ /* 0x000ea20000100800 */
[----:B------:R-:W-:Y:S03]  /*8710*/  BSSY B6, `(.L_x_5833) ;  /* 0x000001d000067945 */ /* 0x000fe60003800000 */
[----:B--2---:R-:W1:Y:S02]  /*8720*/  SHFL.IDX PT, R0, R0, RZ, 0x1f ;  /* 0x00001fff00007589 */ /* 0x004e6400000e0000 */
[----:B-1----:R-:W-:-:S04]  /*8730*/  LEA.HI R3, R0, R0, RZ, 0x1 ;  /* 0x0000000000037211 */ /* 0x002fc800078f08ff */
[----:B------:R-:W-:-:S05]  /*8740*/  LOP3.LUT R3, R3, 0x1fffe, RZ, 0xc0, !PT ;  /* 0x0001fffe03037812 */ /* 0x000fca00078ec0ff */
[----:B------:R-:W-:Y:S02]  /*8750*/  IMAD.IADD R3, R0, 0x1, -R3 ;  /* 0x0000000100037824 */ /* 0x000fe400078e0a03 */
[----:B------:R-:W-:Y:S02]  /*8760*/  VIADD R0, R2, 0x26800 ;  /* 0x0002680002007836 */ /* 0x000fe40000000000 */
[----:B------:R-:W-:-:S03]  /*8770*/  IMAD R3, R3, 0x8000, R2 ;  /* 0x0000800003037824 */ /* 0x000fc600078e0202 */
[----:B------:R-:W-:Y:S01]  /*8780*/  LOP3.LUT P0, RZ, R0, 0x3ff, RZ, 0xc0, !PT ;  /* 0x000003ff00ff7812 */ /* 0x000fe2000780c0ff */
[----:B------:R-:W-:-:S05]  /*8790*/  VIADD R3, R3, 0x400 ;  /* 0x0000040003037836 */ /* 0x000fca0000000000 */
[----:B------:R-:W-:-:S04]  /*87a0*/  SHF.R.U32.HI R3, RZ, 0x4, R3 ;  /* 0x00000004ff037819 */ /* 0x000fc80000011603 */
[----:B------:R-:W-:-:S04]  /*87b0*/  LOP3.LUT R3, R3, 0x3fff, RZ, 0xc0, !PT ;  /* 0x00003fff03037812 */ /* 0x000fc800078ec0ff */
[----:B------:R-:W-:Y:S01]  /*87c0*/  LOP3.LUT R195, R3, 0x2000000, RZ, 0xfc, !PT ;  /* 0x0200000003c37812 */ /* 0x000fe200078efcff */
[----:B------:R-:W-:Y:S06]  /*87d0*/  @!P0 BRA `(.L_x_5834) ;  /* 0x0000000000408947 */ /* 0x000fec0003800000 */
        /* <DEDUP_REMOVED lines=8> */
[----:B------:R-:W-:-:S02]  /*8860*/  IMAD.U32 R7, RZ, RZ, UR7 ;  /* 0x00000007ff077e24 */ /* 0x000fc4000f8e00ff */
[----:B---3--:R-:W-:Y:S02]  /*8870*/  IMAD.U32 R10, RZ, RZ, UR4 ;  /* 0x00000004ff0a7e24 */ /* 0x008fe4000f8e00ff */
[----:B0-----:R-:W-:Y:S02]  /*8880*/  IMAD.U32 R11, RZ, RZ, UR5 ;  /* 0x00000005ff0b7e24 */ /* 0x001fe4000f8e00ff */
[----:B------:R-:W-:Y:S02]  /*8890*/  IMAD.MOV.U32 R8, RZ, RZ, 0x70 ;  /* 0x00000070ff087424 */ /* 0x000fe400078e00ff */
[----:B------:R-:W-:Y:S02]  /*88a0*/  IMAD.MOV.U32 R12, RZ, RZ, 0x1 ;  /* 0x00000001ff0c7424 */ /* 0x000fe400078e00ff */
[----:B------:R-:W-:-:S07]  /*88b0*/  IMAD.MOV.U32 R13, RZ, RZ, RZ ;  /* 0x000000ffff0d7224 */ /* 0x000fce00078e00ff */
[----:B------:R-:W-:-:S07]  /*88c0*/  LEPC R20, `(.L_x_5834) ;  /* 0x000000001014794e */ /* 0x000fce0000000000 */
[----:B-1---5:R-:W-:Y:S05]  /*88d0*/  CALL.ABS.NOINC R14 ;  /* 0x000000000e007343 */ /* 0x022fea0003c00000 */
.L_x_5834:
[----:B------:R-:W-:Y:S05]  /*88e0*/  BSYNC B6 ;  /* 0x0000000000067941 */ /* 0x000fea0003800000 */
.L_x_5833:
        /* <DEDUP_REMOVED lines=13> */
.L_x_5838:
[----:B--2---:R2:W4:Y:S02]  /*89c0*/  SYNCS.PHASECHK.TRANS64.TRYWAIT P0, [R2+URZ+0x28c00], R3 ;  /* 0x028c0003020075a7 */ /* 0x004524000800017f */
[----:B----4-:R-:W-:Y:S05]  /*89d0*/  @!P0 NANOSLEEP.SYNCS 0x989680 ;  /* 0x009896800000895d */ /* 0x010fea0003900000 */
[----:B------:R-:W4:Y:S02]  /*89e0*/  @!P0 SYNCS.PHASECHK.TRANS64 P0, [R2+URZ+0x28c00], R3 ;  /* 0x028c0003020085a7 */ /* 0x000f24000800007f */
[----:B----4-:R-:W-:Y:S05]  /*89f0*/  @!P0 BRA `(.L_x_5838) ;  /* 0xfffffffc00f08947 */ /* 0x010fea000383ffff */
.L_x_5837:
[----:B------:R-:W-:Y:S05]  /*8a00*/  BSYNC B0 ;  /* 0x0000000000007941 */ /* 0x000fea0003800000 */
.L_x_5836:
[----:B------:R-:W-:Y:S05]  /*8a10*/  BRA `(.L_x_5839) ;  /* 0x0000002c00c07947 */ /* 0x000fea0003800000 */
.L_x_5835:
[----:B------:R-:W-:Y:S01]  /*8a20*/  VIADD R4, R2, 0x20400 ;  /* 0x0002040002047836 */ /* 0x000fe20000000000 */
[----:B-----5:R-:W-:Y:S01]  /*8a30*/  SHF.R.S32.HI R0, RZ, 0x1f, R80 ;  /* 0x0000001fff007819 */ /* 0x020fe20000011450 */
[----:B------:R-:W-:Y:S01]  /*8a40*/  ULDC.64 UR4, c[0x0][0x3f8] ;  /* 0x0000fe0000047ab9 */ /* 0x000fe20000000a00 */
[----:B------:R-:W-:Y:S01]  /*8a50*/  ULDC.64 UR6, c[0x0][0x408] ;  /* 0x0001020000067ab9 */ /* 0x000fe20000000a00 */
[----:B------:R-:W-:Y:S01]  /*8a60*/  IMAD.WIDE.U32 R24, R80, UR4, RZ ;  /* 0x0000000450187c25 */ /* 0x000fe2000f8e00ff */
[----:B------:R-:W-:Y:S01]  /*8a70*/  LOP3.LUT P0, RZ, R4, 0x3ff, RZ, 0xc0, !PT ;  /* 0x000003ff04ff7812 */ /* 0x000fe2000780c0ff */
[----:B------:R-:W-:Y:S02]  /*8a80*/  BSSY B6, `(.L_x_5840) ;  /* 0x0000019000067945 */ /* 0x000fe40003800000 */
[C---:B------:R-:W-:Y:S02]  /*8a90*/  IMAD R3, R0.reuse, UR4, RZ ;  /* 0x0000000400037c24 */ /* 0x040fe4000f8e02ff */
[----:B------:R-:W-:-:S02]  /*8aa0*/  IMAD R5, R0, UR6, RZ ;  /* 0x0000000600057c24 */ /* 0x000fc4000f8e02ff */
[C---:B------:R-:W-:Y:S02]  /*8ab0*/  IMAD R3, R80.reuse, UR5, R3 ;  /* 0x0000000550037c24 */ /* 0x040fe4000f8e0203 */
[C---:B------:R-:W-:Y:S02]  /*8ac0*/  IMAD R5, R80.reuse, UR7, R5 ;  /* 0x0000000750057c24 */ /* 0x040fe4000f8e0205 */
[----:B------:R-:W-:-:S04]  /*8ad0*/  IMAD.WIDE.U32 R80, R80, UR6, RZ ;  /* 0x0000000650507c25 */ /* 0x000fc8000f8e00ff */
[----:B------:R-:W-:Y:S02]  /*8ae0*/  IMAD.IADD R27, R3, 0x1, R25 ;  /* 0x00000001031b7824 */ /* 0x000fe400078e0219 */
[----:B------:R-:W-:Y:S01]  /*8af0*/  IMAD.IADD R29, R5, 0x1, R81 ;  /* 0x00000001051d7824 */ /* 0x000fe200078e0251 */
        /* <DEDUP_REMOVED lines=8> */
[----:B---3--:R-:W-:Y:S02]  /*8b80*/  IMAD.U32 R10, RZ, RZ, UR6 ;  /* 0x00000006ff0a7e24 */ /* 0x008fe4000f8e00ff */
[----:B------:R-:W-:-:S02]  /*8b90*/  IMAD.U32 R6, RZ, RZ, UR4 ;  /* 0x00000004ff067e24 */ /* 0x000fc4000f8e00ff */
[----:B------:R-:W-:Y:S02]  /*8ba0*/  IMAD.U32 R7, RZ, RZ, UR5 ;  /* 0x00000005ff077e24 */ /* 0x000fe4000f8e00ff */
[----:B0-----:R-:W-:Y:S02]  /*8bb0*/  IMAD.U32 R11, RZ, RZ, UR7 ;  /* 0x00000007ff0b7e24 */ /* 0x001fe4000f8e00ff */
[----:B------:R-:W-:Y:S02]  /*8bc0*/  IMAD.MOV.U32 R8, RZ, RZ, 0x70 ;  /* 0x00000070ff087424 */ /* 0x000fe400078e00ff */
[----:B------:R-:W-:Y:S02]  /*8bd0*/  IMAD.MOV.U32 R12, RZ, RZ, 0x1 ;  /* 0x00000001ff0c7424 */ /* 0x000fe400078e00ff */
[----:B------:R-:W-:-:S07]  /*8be0*/  IMAD.MOV.U32 R13, RZ, RZ, RZ ;  /* 0x000000ffff0d7224 */ /* 0x000fce00078e00ff */
[----:B------:R-:W-:-:S07]  /*8bf0*/  LEPC R20, `(.L_x_5841) ;  /* 0x000000001014794e */ /* 0x000fce0000000000 */
[----:B-1----:R-:W-:Y:S05]  /*8c00*/  CALL.ABS.NOINC R14 ;  /* 0x000000000e007343 */ /* 0x002fea0003c00000 */
.L_x_5841:
[----:B------:R-:W-:Y:S05]  /*8c10*/  BSYNC B6 ;  /* 0x0000000000067941 */ /* 0x000fea0003800000 */
.L_x_5840:
[----:B------:R-:W-:Y:S01]  /*8c20*/  ULDC.U8 UR4, c[0x0][0x410] ;  /* 0x0001040000047ab9 */ /* 0x000fe20000000000 */
[----:B------:R-:W-:Y:S01]  /*8c30*/  BSSY B0, `(.L_x_5842) ;  /* 0x00002c6000007945 */ /* 0x000fe20003800000 */
[----:B------:R-:W-:Y:S01]  /*8c40*/  ISETP.NE.AND P0, PT, RZ, UR4, PT ;  /* 0x00000004ff007c0c */ /* 0x000fe2000bf05270 */
[----:B------:R-:W-:-:S12]  /*8c50*/  IMAD.IADD R34, R193, 0x1, R196 ;  /* 0x00000001c1227824 */ /* 0x000fd800078e02c4 */
[----:B------:R-:W-:Y:S05]  /*8c60*/  @!P0 BRA `(.L_x_5843) ;  /* 0x0000001400b08947 */ /* 0x000fea0003800000 */
[----:B------:R-:W1:Y:S01]  /*8c70*/  LDC R6, c[0x0][0x448] ;  /* 0x00011200ff067b82 */ /* 0x000e620000000800 */
[----:B------:R-:W2:Y:S01]  /*8c80*/  S2R R0, SR_TID.X ;  /* 0x0000000000007919 */ /* 0x000ea20000002100 */
[----:B------:R-:W-:Y:S01]  /*8c90*/  ULDC.64 UR4, c[0x0][0x3f8] ;  /* 0x0000fe0000047ab9 */ /* 0x000fe20000000a00 */
[----:B------:R-:W-:Y:S01]  /*8ca0*/  ULDC.64 UR6, c[0x0][0x408] ;  /* 0x0001020000067ab9 */ /* 0x000fe20000000a00 */
[----:B------:R-:W-:Y:S02]  /*8cb0*/  IMAD.MOV.U32 R25, RZ, RZ, R27 ;  /* 0x000000ffff197224 */ /* 0x000fe400078e001b */
[----:B------:R-:W-:Y:S01]  /*8cc0*/  IMAD.MOV.U32 R81, RZ, RZ, R29 ;  /* 0x000000ffff517224 */ /* 0x000fe200078e001d */
[----:B-1----:R-:W-:Y:S01]  /*8cd0*/  ISETP.NE.AND P0, PT, R6, 0x1, PT ;  /* 0x000000010600780c */ /* 0x002fe20003f05270 */
[----:B--2---:R-:W-:-:S12]  /*8ce0*/  VIADD R3, R0, 0xffffff80 ;  /* 0xffffff8000037836 */ /* 0x004fd80000000000 */
[----:B------:R-:W1:Y:S01]  /*8cf0*/  @P0 LDC R0, c[0x0][0x44c] ;  /* 0x00011300ff000b82 */ /* 0x000e620000000800 */
[----:B------:R-:W-:-:S04]  /*8d00*/  SHF.R.S32.HI R4, RZ, 0x1f, R3 ;  /* 0x0000001fff047819 */ /* 0x000fc80000011403 */
[----:B------:R-:W-:-:S03]  /*8d10*/  LEA.HI R4, R4, R3, RZ, 0x2 ;  /* 0x0000000304047211 */ /* 0x000fc600078f10ff */
[----:B------:R-:W2:Y:S01]  /*8d20*/  @P0 LDC R5, c[0x0][0x450] ;  /* 0x00011400ff050b82 */ /* 0x000ea20000000800 */
[----:B------:R-:W-:-:S05]  /*8d30*/  LOP3.LUT R4, R4, 0xfffffffc, RZ, 0xc0, !PT ;  /* 0xfffffffc04047812 */ /* 0x000fca00078ec0ff */
[----:B------:R-:W-:-:S04]  /*8d40*/  IMAD.IADD R3, R3, 0x1, -R4 ;  /* 0x0000000103037824 */ /* 0x000fc800078e0a04 */
[----:B------:R-:W-:-:S04]  /*8d50*/  IMAD R3, R3, 0x20, R34 ;  /* 0x0000002003037824 */ /* 0x000fc800078e0222 */
[----:B-1----:R-:W-:-:S05]  /*8d60*/  @P0 IMAD.HI.U32 R0, R3, R0, RZ ;  /* 0x0000000003000227 */ /* 0x002fca00078e00ff */
[----:B--2---:R-:W-:-:S04]  /*8d70*/  @P0 SHF.R.U32.HI R3, RZ, R5, R0 ;  /* 0x00000005ff030219 */ /* 0x004fc80000011600 */
[----:B------:R-:W-:Y:S01]  /*8d80*/  SHF.R.S32.HI R0, RZ, 0x1f, R3 ;  /* 0x0000001fff007819 */ /* 0x000fe20000011403 */
[----:B------:R-:W-:-:S04]  /*8d90*/  IMAD.WIDE.U32 R24, R3, UR4, R24 ;  /* 0x0000000403187c25 */ /* 0x000fc8000f8e0018 */
[C---:B------:R-:W-:Y:S02]  /*8da0*/  IMAD R4, R0.reuse, UR4, RZ ;  /* 0x0000000400047c24 */ /* 0x040fe4000f8e02ff */
[----:B------:R-:W-:Y:S02]  /*8db0*/  IMAD R0, R0, UR6, RZ ;  /* 0x0000000600007c24 */ /* 0x000fe4000f8e02ff */
[C---:B------:R-:W-:Y:S01]  /*8dc0*/  IMAD R31, R3.reuse, UR5, R4 ;  /* 0x00000005031f7c24 */ /* 0x040fe2000f8e0204 */
[----:B------:R-:W-:Y:S01]  /*8dd0*/  ULDC.64 UR4, c[0x0][0x3e8] ;  /* 0x0000fa0000047ab9 */ /* 0x000fe20000000a00 */
[C---:B------:R-:W-:Y:S01]  /*8de0*/  IMAD.WIDE.U32 R80, R3.reuse, UR6, R80 ;  /* 0x0000000603507c25 */ /* 0x040fe2000f8e0050 */
[----:B---3--:R-:W-:Y:S01]  /*8df0*/  LEA R10, P0, R24, UR4, 0x1 ;  /* 0x00000004180a7c11 */ /* 0x008fe2000f8008ff */
        /* <DEDUP_REMOVED lines=13> */
.L_x_6142:
[----:B------:R-:W-:Y:S01]  /*8ed0*/  IMAD R33, R23, R6, RZ ;  /* 0x0000000617217224 */ /* 0x000fe200078e02ff */
[----:B------:R-:W-:Y:S01]  /*8ee0*/  BSSY B1, `(.L_x_5845) ;  /* 0x000001e000017945 */ /* 0x000fe20003800000 */
[----:B------:R-:W-:Y:S02]  /*8ef0*/  CS2R R24, SRZ ;  /* 0x0000000000187805 */ /* 0x000fe4000001ff00 */
[----:B------:R-:W-:Y:S02]  /*8f00*/  CS2R R26, SRZ ;  /* 0x00000000001a7805 */ /* 0x000fe4000001ff00 */
[----:B------:R-:W-:Y:S02]  /*8f10*/  CS2R R20, SRZ ;  /* 0x0000000000147805 */ /* 0x000fe4000001ff00 */
[----:B------:R-:W-:Y:S02]  /*8f20*/  ISETP.GE.AND P0, PT, R34, R33, PT ;  /* 0x000000212200720c */ /* 0x000fe40003f06270 */
[----:B------:R-:W-:-:S11]  /*8f30*/  CS2R R28, SRZ ;  /* 0x00000000001c7805 */ /* 0x000fd6000001ff00 */
[----:B------:R-:W-:Y:S05]  /*8f40*/  @P0 BRA `(.L_x_5846) ;  /* 0x00000000005c0947 */ /* 0x000fea0003800000 */
[----:B------:R-:W-:Y:S01]  /*8f50*/  ULDC UR4, c[0x0][0x3f4] ;  /* 0x0000fd0000047ab9 */ /* 0x000fe20000000800 */
[----:B---3--:R-:W-:Y:S01]  /*8f60*/  IMAD.MOV.U32 R4, RZ, RZ, R3 ;  /* 0x000000ffff047224 */ /* 0x008fe200078e0003 */
[----:B------:R-:W-:Y:S01]  /*8f70*/  ISETP.GE.AND P2, PT, R190, UR4, PT ;  /* 0x00000004be007c0c */ /* 0x000fe2000bf46270 */
[----:B--2---:R-:W-:Y:S01]  /*8f80*/  IMAD.MOV.U32 R5, RZ, RZ, R0 ;  /* 0x000000ffff057224 */ /* 0x004fe200078e0000 */
[----:B------:R-:W-:Y:S02]  /*8f90*/  ISETP.GE.AND P3, PT, R205, UR4, PT ;  /* 0x00000004cd007c0c */ /* 0x000fe4000bf66270 */
[----:B------:R-:W-:Y:S02]  /*8fa0*/  CS2R R26, SRZ ;  /* 0x00000000001a7805 */ /* 0x000fe4000001ff00 */
[----:B------:R-:W-:Y:S01]  /*8fb0*/  SHF.R.S32.HI R12, RZ, 0x1f, R205 ;  /* 0x0000001fff0c7819 */ /* 0x000fe200000114cd */
[----:B----4-:R-:W-:-:S06]  /*8fc0*/  IMAD.MOV.U32 R9, RZ, RZ, R7 ;  /* 0x000000ffff097224 */ /* 0x010fcc00078e0007 */
[----:B------:R-:W-:Y:S02]  /*8fd0*/  @!P2 IMAD.WIDE R4, R190, 0x2, R4 ;  /* 0x00000002be04a825 */ /* 0x000fe400078e0204 */
[C---:B0-----:R-:W-:Y:S02]  /*8fe0*/  @!P3 SHF.L.U64.HI R11, R205.reuse, 0x1, R12 ;  /* 0x00000001cd0bb819 */ /* 0x041fe4000001020c */
[----:B------:R-:W-:Y:S01]  /*8ff0*/  @!P3 IMAD.SHL.U32 R6, R205, 0x2, RZ ;  /* 0x00000002cd06b824 */ /* 0x000fe200078e00ff */
[----:B------:R0:W5:Y:S01]  /*9000*/  @!P2 LD.E.64 R26, desc[UR40][R4.64] ;  /* 0x00000028041aa980 */ /* 0x000162000c101b00 */
[----:B------:R-:W-:Y:S02]  /*9010*/  CS2R R28, SRZ ;  /* 0x00000000001c7805 */ /* 0x000fe4000001ff00 */
[----:B------:R-:W-:Y:S02]  /*9020*/  CS2R R24, SRZ ;  /* 0x0000000000187805 */ /* 0x000fe4000001ff00 */
[----:B------:R-:W-:-:S02]  /*9030*/  CS2R R20, SRZ ;  /* 0x0000000000147805 */ /* 0x000fc4000001ff00 */
[-C--:B0-----:R-:W-:Y:S02]  /*9040*/  @!P3 IADD3 R4, P0, R3, R6.reuse, RZ ;  /* 0x000000060304b210 */ /* 0x081fe40007f1e0ff */
[----:B------:R-:W-:Y:S01]  /*9050*/  @!P3 IADD3 R6, P1, R8, R6, RZ ;  /* 0x000000060806b210 */ /* 0x000fe20007f3e0ff */
[----:B------:R-:W-:-:S04]  /*9060*/  @!P2 IMAD.WIDE R8, R190, 0x2, R8 ;  /* 0x00000002be08a825 */ /* 0x000fc800078e0208 */
[--C-:B------:R-:W-:Y:S01]  /*9070*/  @!P3 IMAD.X R5, R0, 0x1, R11.reuse, P0 ;  /* 0x000000010005b824 */ /* 0x100fe200000e060b */
[----:B------:R0:W5:Y:S01]  /*9080*/  @!P2 LD.E.64 R28, desc[UR40][R8.64] ;  /* 0x00000028081ca980 */ /* 0x000162000c101b00 */
[----:B------:R-:W-:-:S03]  /*9090*/  @!P3 IMAD.X R7, R7, 0x1, R11, P1 ;  /* 0x000000010707b824 */ /* 0x000fc600008e060b */
[----:B------:R0:W5:Y:S04]  /*90a0*/  @!P3 LD.E.64 R24, desc[UR40][R4.64] ;  /* 0x000000280418b980 */ /* 0x000168000c101b00 */
[----:B------:R0:W5:Y:S02]  /*90b0*/  @!P3 LD.E.64 R20, desc[UR40][R6.64] ;  /* 0x000000280614b980 */ /* 0x000164000c101b00 */
.L_x_5846:
[----:B------:R-:W-:Y:S05]  /*90c0*/  BSYNC B1 ;  /* 0x0000000000017941 */ /* 0x000fea0003800000 */
.L_x_5845:
[----:B--2--5:R-:W-:Y:S01]  /*90d0*/  IMAD.MOV.U32 R0, RZ, RZ, R24 ;  /* 0x000000ffff007224 */ /* 0x024fe200078e0018 */
[----:B------:R-:W-:Y:S01]  /*90e0*/  UMOV UR4, 0xffffffff ;  /* 0xffffffff00047882 */ /* 0x000fe20000000000 */
[----:B---3--:R-:W-:Y:S01]  /*90f0*/  IMAD.MOV.U32 R3, RZ, RZ, R25 ;  /* 0x000000ffff037224 */ /* 0x008fe200078e0019 */
[----:B0-----:R-:W-:Y:S01]  /*9100*/  CS2R R8, SRZ ;  /* 0x0000000000087805 */ /* 0x001fe2000001ff00 */
[----:B------:R-:W-:Y:S02]  /*9110*/  IMAD.MOV.U32 R4, RZ, RZ, R26 ;  /* 0x000000ffff047224 */ /* 0x000fe400078e001a */
[----:B------:R-:W-:Y:S01]  /*9120*/  IMAD.MOV.U32 R5, RZ, RZ, R27 ;  /* 0x000000ffff057224 */ /* 0x000fe200078e001b */
[----:B------:R-:W-:Y:S01]  /*9130*/  PRMT R44, R3, 0x5410, R0 ;  /* 0x00005410032c7816 */ /* 0x000fe20000000000 */
[----:B------:R-:W-:Y:S02]  /*9140*/  IMAD.MOV.U32 R0, RZ, RZ, R20 ;  /* 0x000000ffff007224 */ /* 0x000fe400078e0014 */
[----:B------:R-:W-:Y:S01]  /*9150*/  IMAD.MOV.U32 R3, RZ, RZ, R21 ;  /* 0x000000ffff037224 */ /* 0x000fe200078e0015 */
[----:B------:R-:W-:Y:S01]  /*9160*/  PRMT R37, R4, 0x5410, R5 ;  /* 0x0000541004257816 */ /* 0x000fe20000000005 */
[----:B------:R-:W-:Y:S01]  /*9170*/  IMAD.MOV.U32 R4, RZ, RZ, R28 ;  /* 0x000000ffff047224 */ /* 0x000fe200078e001c */
[----:B------:R-:W-:Y:S01]  /*9180*/  PRMT R45, R0, 0x7610, R45 ;  /* 0x00007610002d7816 */ /* 0x000fe2000000002d */
[----:B------:R-:W-:Y:S01]  /*9190*/  IMAD.MOV.U32 R5, RZ, RZ, R29 ;  /* 0x000000ffff057224 */ /* 0x000fe200078e001d */
[----:B------:R-:W-:-:S04]  /*91a0*/  PRMT R46, R3, 0x7610, R46 ;  /* 0x00007610032e7816 */ /* 0x000fc8000000002e */
[----:B------:R-:W-:Y:S01]  /*91b0*/  PRMT R40, R5, 0x5410, R4 ;  /* 0x0000541005287816 */ /* 0x000fe20000000004 */
[----:B------:R-:W-:Y:S06]  /*91c0*/  BRA.DIV UR4, `(.L_x_5847) ;  /* 0x000001ae04107947 */ /* 0x000fec000b800000 */
[----:B------:R0:W2:Y:S04]  /*91d0*/  SHFL.IDX PT, R0, R31, 0x1, 0x1c1f ;  /* 0x003c1f001f007f89 */ /* 0x0000a800000e0000 */
[----:B------:R0:W3:Y:S04]  /*91e0*/  SHFL.IDX PT, R3, R10, 0x1, 0x1c1f ;  /* 0x003c1f000a037f89 */ /* 0x0000e800000e0000 */
[----:B----4-:R0:W4:Y:S04]  /*91f0*/  SHFL.IDX PT, R7, R80, 0x1, 0x1c1f ;  /* 0x003c1f0050077f89 */ /* 0x01012800000e0000 */
[----:B-1----:R-:W1:Y:S02]  /*9200*/  SHFL.IDX PT, R30, R30, 0x1, 0x1c1f ;  /* 0x003c1f001e1e7f89 */ /* 0x002e6400000e0000 */
.L_x_6148:
[----:B------:R-:W5:Y:S01]  /*9210*/  LDL R5, [R1+0x58] ;  /* 0x0000580001057983 */ /* 0x000f620000100800 */
[----:B------:R-:W-:Y:S01]  /*9220*/  VIADD R34, R34, 0x20 ;  /* 0x0000002022227836 */ /* 0x000fe20000000000 */
[----:B------:R-:W-:Y:S01]  /*9230*/  BSSY B1, `(.L_x_5848) ;  /* 0x0000023000017945 */ /* 0x000fe20003800000 */
[----:B------:R-:W-:Y:S01]  /*9240*/  IMAD.SHL.U32 R32, R198, 0x40, RZ ;  /* 0x00000040c6207824 */ /* 0x000fe200078e00ff */
[----:B------:R-:W-:Y:S02]  /*9250*/  CS2R R12, SRZ ;  /* 0x00000000000c7805 */ /* 0x000fe4000001ff00 */
[----:B0-----:R-:W-:Y:S02]  /*9260*/  CS2R R10, SRZ ;  /* 0x00000000000a7805 */ /* 0x001fe4000001ff00 */
[----:B------:R-:W-:Y:S02]  /*9270*/  ISETP.GE.AND P0, PT, R34, R33, PT ;  /* 0x000000212200720c */ /* 0x000fe40003f06270 */
[----:B------:R-:W-:-:S02]  /*9280*/  CS2R R14, SRZ ;  /* 0x00000000000e7805 */ /* 0x000fc4000001ff00 */
[----:B-----5:R-:W-:-:S04]  /*9290*/  LEA.HI R4, R5, R5, RZ, 0x1 ;  /* 0x0000000505047211 */ /* 0x020fc800078f08ff */
[----:B------:R-:W-:-:S05]  /*92a0*/  LOP3.LUT R4, R4, 0xfffffffe, RZ, 0xc0, !PT ;  /* 0xfffffffe04047812 */ /* 0x000fca00078ec0ff */
[----:B------:R-:W-:-:S05]  /*92b0*/  IMAD.IADD R4, R5, 0x1, -R4 ;  /* 0x0000000105047824 */ /* 0x000fca00078e0a04 */
[----:B------:R-:W-:Y:S01]  /*92c0*/  SHF.L.U32 R35, R4, 0x1f, RZ ;  /* 0x0000001f04237819 */ /* 0x000fe200000006ff */
[----:B------:R-:W-:Y:S06]  /*92d0*/  @P0 BRA `(.L_x_5849) ;  /* 0x0000000000600947 */ /* 0x000fec0003800000 */
[----:B------:R-:W-:Y:S01]  /*92e0*/  ULDC UR4, c[0x0][0x3f4] ;  /* 0x0000fd0000047ab9 */ /* 0x000fe20000000800 */
[----:B---3--:R-:W-:Y:S01]  /*92f0*/  IMAD.MOV.U32 R4, RZ, RZ, R3 ;  /* 0x000000ffff047224 */ /* 0x008fe200078e0003 */
[----:B------:R-:W-:Y:S01]  /*9300*/  ISETP.GE.AND P2, PT, R190, UR4, PT ;  /* 0x00000004be007c0c */ /* 0x000fe2000bf46270 */
[----:B--2---:R-:W-:Y:S01]  /*9310*/  IMAD.MOV.U32 R5, RZ, RZ, R0 ;  /* 0x000000ffff057224 */ /* 0x004fe200078e0000 */
[----:B------:R-:W-:Y:S02]  /*9320*/  ISETP.GE.AND P3, PT, R205, UR4, PT ;  /* 0x00000004cd007c0c */ /* 0x000fe4000bf66270 */
[----:B------:R-:W-:Y:S02]  /*9330*/  CS2R R12, SRZ ;  /* 0x00000000000c7805 */ /* 0x000fe4000001ff00 */
[----:B------:R-:W-:Y:S01]  /*9340*/  SHF.R.S32.HI R10, RZ, 0x1f, R205 ;  /* 0x0000001fff0a7819 */ /* 0x000fe200000114cd */
[----:B-1----:R-:W-:-:S06]  /*9350*/  IMAD.MOV.U32 R8, RZ, RZ, R30 ;  /* 0x000000ffff087224 */ /* 0x002fcc00078e001e */
[----:B------:R-:W-:Y:S02]  /*9360*/  @!P2 IMAD.WIDE R4, R190, 0x2, R4 ;  /* 0x00000002be04a825 */ /* 0x000fe400078e0204 */
[C---:B------:R-:W-:Y:S02]  /*9370*/  @!P3 SHF.L.U64.HI R10, R205.reuse, 0x1, R10 ;  /* 0x00000001cd0ab819 */ /* 0x040fe4000001020a */
[----:B------:R-:W-:Y:S01]  /*9380*/  @!P3 IMAD.SHL.U32 R6, R205, 0x2, RZ ;  /* 0x00000002cd06b824 */ /* 0x000fe200078e00ff */
[----:B------:R0:W5:Y:S01]  /*9390*/  @!P2 LD.E.64 R12, desc[UR40][R4.64] ;  /* 0x00000028040ca980 */ /* 0x000162000c101b00 */
[----:B----4-:R-:W-:Y:S01]  /*93a0*/  IMAD.MOV.U32 R9, RZ, RZ, R7 ;  /* 0x000000ffff097224 */ /* 0x010fe200078e0007 */
[----:B------:R-:W-:Y:S02]  /*93b0*/  CS2R R14, SRZ ;  /* 0x00000000000e7805 */ /* 0x000fe4000001ff00 */
[-C--:B0-----:R-:W-:Y:S02]  /*93c0*/  @!P3 IADD3 R4, P0, R3, R6.reuse, RZ ;  /* 0x000000060304b210 */ /* 0x081fe40007f1e0ff */
[----:B------:R-:W-:Y:S01]  /*93d0*/  @!P3 IADD3 R6, P1, R30, R6, RZ ;  /* 0x000000061e06b210 */ /* 0x000fe20007f3e0ff */
[----:B------:R-:W-:Y:S01]  /*93e0*/  @!P2 IMAD.WIDE R30, R190, 0x2, R8 ;  /* 0x00000002be1ea825 */ /* 0x000fe200078e0208 */
[----:B------:R-:W-:-:S03]  /*93f0*/  CS2R R8, SRZ ;  /* 0x0000000000087805 */ /* 0x000fc6000001ff00 */
[--C-:B------:R-:W-:Y:S01]  /*9400*/  @!P3 IMAD.X R5, R0, 0x1, R10.reuse, P0 ;  /* 0x000000010005b824 */ /* 0x100fe200000e060a */
[----:B------:R0:W5:Y:S01]  /*9410*/  @!P2 LD.E.64 R14, desc[UR40][R30.64] ;  /* 0x000000281e0ea980 */ /* 0x000162000c101b00 */
[----:B------:R-:W-:Y:S01]  /*9420*/  @!P3 IMAD.X R7, R7, 0x1, R10, P1 ;  /* 0x000000010707b824 */ /* 0x000fe200008e060a */
[----:B------:R-:W-:Y:S02]  /*9430*/  CS2R R10, SRZ ;  /* 0x00000000000a7805 */ /* 0x000fe4000001ff00 */
[----:B------:R0:W5:Y:S04]  /*9440*/  @!P3 LD.E.64 R8, desc[UR40][R4.64] ;  /* 0x000000280408b980 */ /* 0x000168000c101b00 */
[----:B------:R0:W5:Y:S02]  /*9450*/  @!P3 LD.E.64 R10, desc[UR40][R6.64] ;  /* 0x00000028060ab980 */ /* 0x000164000c101b00 */
.L_x_5849:
[----:B------:R-:W-:Y:S05]  /*9460*/  BSYNC B1 ;  /* 0x0000000000017941 */ /* 0x000fea0003800000 */
.L_x_5848:
[----:B------:R-:W4:Y:S01]  /*9470*/  SYNCS.PHASECHK.TRANS64.TRYWAIT P0, [R2+URZ+0x28c00], R35 ;  /* 0x028c0023020075a7 */ /* 0x000f22000800017f */
[----:B---3--:R-:W-:Y:S01]  /*9480*/  LOP3.LUT R3, R32, 0x1c0, RZ, 0xc0, !PT ;  /* 0x000001c020037812 */ /* 0x008fe200078ec0ff */
[----:B0----5:R-:W-:Y:S01]  /*9490*/  IMAD.MOV.U32 R4, RZ, RZ, R8 ;  /* 0x000000ffff047224 */ /* 0x021fe200078e0008 */
[----:B-1----:R-:W-:Y:S01]  /*94a0*/  VIADDMNMX R30, R33, -R196, 0x40, PT ;  /* 0x00000040211e7446 */ /* 0x002fe200038009c4 */
[----:B------:R-:W-:Y:S01]  /*94b0*/  IMAD.MOV.U32 R6, RZ, RZ, R10 ;  /* 0x000000ffff067224 */ /* 0x000fe200078e000a */
[----:B--2---:R-:W-:Y:S01]  /*94c0*/  LOP3.LUT R0, R3, 0x18, R18, 0xf8, !PT ;  /* 0x0000001803007812 */ /* 0x004fe200078ef812 */
[----:B------:R-:W-:Y:S01]  /*94d0*/  IMAD.MOV.U32 R5, RZ, RZ, R13 ;  /* 0x000000ffff057224 */ /* 0x000fe200078e000d */
[----:B------:R-:W-:Y:S01]  /*94e0*/  SHF.R.U32.HI R3, RZ, 0x3, R3 ;  /* 0x00000003ff037819 */ /* 0x000fe20000011603 */
[----:B------:R-:W-:Y:S01]  /*94f0*/  BSSY B1, `(.L_x_5850) ;  /* 0x0000014000017945 */ /* 0x000fe20003800000 */
[----:B------:R-:W-:Y:S01]  /*9500*/  PRMT R34, R4, 0x7610, R34 ;  /* 0x0000761004227816 */ /* 0x000fe20000000022 */
[----:B------:R-:W-:Y:S01]  /*9510*/  IMAD.MOV.U32 R4, RZ, RZ, R12 ;  /* 0x000000ffff047224 */ /* 0x000fe200078e000c */
[----:B------:R-:W-:Y:S01]  /*9520*/  LOP3.LUT R3, R0, R3, RZ, 0x3c, !PT ;  /* 0x0000000300037212 */ /* 0x000fe200078e3cff */
[----:B------:R-:W-:Y:S01]  /*9530*/  IMAD.MOV.U32 R0, RZ, RZ, R9 ;  /* 0x000000ffff007224 */ /* 0x000fe200078e0009 */
[----:B------:R-:W-:Y:S01]  /*9540*/  PRMT R47, R5, 0x7610, R47 ;  /* 0x00007610052f7816 */ /* 0x000fe2000000002f */
[----:B------:R-:W-:Y:S01]  /*9550*/  IMAD.MOV.U32 R5, RZ, RZ, R15 ;  /* 0x000000ffff057224 */ /* 0x000fe200078e000f */
[----:B------:R-:W-:Y:S01]  /*9560*/  PRMT R31, R6, 0x5410, R4 ;  /* 0x00005410061f7816 */ /* 0x000fe20000000004 */
[----:B------:R-:W-:Y:S01]  /*9570*/  IMAD R3, R208, 0x200, R3 ;  /* 0x00000200d0037824 */ /* 0x000fe200078e0203 */
[----:B------:R-:W-:Y:S01]  /*9580*/  PRMT R32, R0, 0x7610, R32 ;  /* 0x0000761000207816 */ /* 0x000fe20000000020 */
[----:B------:R-:W-:Y:S01]  /*9590*/  IMAD.MOV.U32 R0, RZ, RZ, R11 ;  /* 0x000000ffff007224 */ /* 0x000fe200078e000b */
[----:B------:R-:W-:Y:S01]  /*95a0*/  LOP3.LUT P2, RZ, R198, 0x4, RZ, 0xc0, !PT ;  /* 0x00000004c6ff7812 */ /* 0x000fe2000784c0ff */
[----:B------:R-:W-:Y:S01]  /*95b0*/  IMAD.MOV.U32 R4, RZ, RZ, R14 ;  /* 0x000000ffff047224 */ /* 0x000fe200078e000e */
[----:B------:R-:W-:Y:S01]  /*95c0*/  ISETP.GE.AND P1, PT, R193, R30, PT ;  /* 0x0000001ec100720c */ /* 0x000fe20003f26270 */
[----:B------:R-:W-:Y:S01]  /*95d0*/  IMAD R3, R3, 0x2, R2 ;  /* 0x0000000203037824 */ /* 0x000fe200078e0202 */
[----:B------:R-:W-:-:S02]  /*95e0*/  PRMT R33, R0, 0x7610, R33 ;  /* 0x0000761000217816 */ /* 0x000fc40000000021 */
[----:B------:R-:W-:Y:S01]  /*95f0*/  PRMT R48, R4, 0x7610, R48 ;  /* 0x0000761004307816 */ /* 0x000fe20000000030 */
[C---:B------:R-:W-:Y:S02]  /*9600*/  VIADD R4, R3.reuse, 0x20400 ;  /* 0x0002040003047836 */ /* 0x040fe40000000000 */
[----:B------:R-:W-:Y:S01]  /*9610*/  VIADD R0, R3, 0x20440 ;  /* 0x0002044003007836 */ /* 0x000fe20000000000 */
[----:B----4-:R-:W-:Y:S06]  /*9620*/  @!P0 BRA `(.L_x_5851) ;  /* 0x000001a8006c8947 */ /* 0x010fec0003800000 */
.L_x_6149:
[----:B------:R-:W-:Y:S05]  /*9630*/  BSYNC B1 ;  /* 0x0000000000017941 */ /* 0x000fea0003800000 */
.L_x_5850:
[----:B------:R-:W-:Y:S01]  /*9640*/  BSSY B1, `(.L_x_5852) ;  /* 0x0000067000017945 */ /* 0x000fe20003800000 */
[----:B------:R-:W-:Y:S01]  /*9650*/  PRMT R32, R32, 0x5410, R5 ;  /* 0x0000541020207816 */ /* 0x000fe20000000005 */
[----:B------:R-:W-:Y:S02]  /*9660*/  @P2 VIADD R0, R4, 0xffffffc0 ;  /* 0xffffffc004002836 */ /* 0x000fe40000000000 */
[----:B------:R-:W-:Y:S05]  /*9670*/  @P1 BRA `(.L_x_5853) ;  /* 0x00000004008c1947 */ /* 0x000fea0003800000 */
[----:B------:R-:W1:Y:S01]  /*9680*/  LDC R4, c[0x0][0x3f4] ;  /* 0x0000fd00ff047b82 */ /* 0x000e620000000800 */
[----:B------:R-:W-:Y:S01]  /*9690*/  BSSY B2, `(.L_x_5854) ;  /* 0x0000032000027945 */ /* 0x000fe20003800000 */
[-C--:B-1----:R-:W-:Y:S02]  /*96a0*/  ISETP.GE.AND P0, PT, R190, R4.reuse, PT ;  /* 0x00000004be00720c */ /* 0x082fe40003f06270 */
[----:B------:R-:W-:-:S11]  /*96b0*/  ISETP.GE.AND P1, PT, R205, R4, PT ;  /* 0x00000004cd00720c */ /* 0x000fd60003f26270 */
[----:B------:R-:W-:Y:S05]  /*96c0*/  @P0 BRA `(.L_x_5855) ;  /* 0x0000000000b80947 */ /* 0x000fea0003800000 */
[----:B------:R-:W1:Y:S01]  /*96d0*/  LDS.128 R4, [R3+0x20400] ;  /* 0x0204000003047984 */ /* 0x000e620000000c00 */
[----:B------:R-:W-:Y:S02]  /*96e0*/  SHF.R.U32.HI R39, RZ, 0x10, R29 ;  /* 0x00000010ff277819 */ /* 0x000fe4000001161d */
[----:B------:R-:W-:Y:S02]  /*96f0*/  SHF.R.U32.HI R36, RZ, 0x10, R27 ;  /* 0x00000010ff247819 */ /* 0x000fe4000001161b */
[----:B------:R-:W-:Y:S02]  /*9700*/  SHF.R.U64 R38, R28, 0x10, R29 ;  /* 0x000000101c267819 */ /* 0x000fe4000000121d */
[----:B------:R-:W-:Y:S02]  /*9710*/  PRMT R39, R40, 0x5410, R39 ;  /* 0x0000541028277816 */ /* 0x000fe40000000027 */
[----:B0-----:R-:W-:Y:S02]  /*9720*/  SHF.R.U64 R35, R26, 0x10, R27 ;  /* 0x000000101a237819 */ /* 0x001fe4000000121b */
[----:B------:R-:W-:-:S02]  /*9730*/  PRMT R36, R37, 0x5432, R36 ;  /* 0x0000543225247816 */ /* 0x000fc40000000024 */
[----:B------:R-:W-:Y:S01]  /*9740*/  PRMT R38, R40, 0x5432, R38 ;  /* 0x0000543228267816 */ /* 0x000fe20000000026 */
[----:B------:R-:W-:Y:S01]  /*9750*/  IMAD.U32 R40, R39, 0x10000, RZ ;  /* 0x0001000027287824 */ /* 0x000fe200078e00ff */
[----:B------:R-:W-:Y:S01]  /*9760*/  PRMT R35, R37, 0x5410, R35 ;  /* 0x0000541025237816 */ /* 0x000fe20000000023 */
[C---:B------:R-:W-:Y:S01]  /*9770*/  IMAD.U32 R37, R36.reuse, 0x10000, RZ ;  /* 0x0001000024257824 */ /* 0x040fe200078e00ff */
[----:B------:R-:W-:Y:S02]  /*9780*/  LOP3.LUT R39, R39, 0xffff0000, RZ, 0xc0, !PT ;  /* 0xffff000027277812 */ /* 0x000fe400078ec0ff */
[----:B------:R-:W-:Y:S02]  /*9790*/  LOP3.LUT R36, R36, 0xffff0000, RZ, 0xc0, !PT ;  /* 0xffff000024247812 */ /* 0x000fe400078ec0ff */
[C---:B-1----:R-:W-:Y:S01]  /*97a0*/  LOP3.LUT R27, R6.reuse, 0xffff0000, RZ, 0xc0, !PT ;  /* 0xffff0000061b7812 */ /* 0x042fe200078ec0ff */
[----:B------:R-:W-:Y:S01]  /*97b0*/  IMAD.U32 R26, R6, 0x10000, RZ ;  /* 0x00010000061a7824 */ /* 0x000fe200078e00ff */
[C---:B------:R-:W-:Y:S01]  /*97c0*/  LOP3.LUT R29, R7.reuse, 0xffff0000, RZ, 0xc0, !PT ;  /* 0xffff0000071d7812 */ /* 0x040fe200078ec0ff */
[----:B------:R-:W-:-:S02]  /*97d0*/  IMAD.U32 R28, R7, 0x10000, RZ ;  /* 0x00010000071c7824 */ /* 0x000fc400078e00ff */
[C---:B------:R-:W-:Y:S01]  /*97e0*/  FMUL.FTZ R41, R27.reuse, R40 ;  /* 0x000000281b297220 */ /* 0x040fe20000410000 */
[----:B------:R-:W-:Y:S01]  /*97f0*/  FMUL.FTZ R27, R27, R37 ;  /* 0x000000251b1b7220 */ /* 0x000fe20000410000 */
[C---:B------:R-:W-:Y:S01]  /*9800*/  FMUL.FTZ R43, R29.reuse, R39 ;  /* 0x000000271d2b7220 */ /* 0x040fe20000410000 */
[----:B------:R-:W-:Y:S02]  /*9810*/  IMAD.U32 R6, R4, 0x10000, RZ ;  /* 0x0001000004067824 */ /* 0x000fe400078e00ff */
[C---:B------:R-:W-:Y:S01]  /*9820*/  FFMA.FTZ R41, R26.reuse, R37, -R41 ;  /* 0x000000251a297223 */ /* 0x040fe20000010829 */
[----:B------:R-:W-:Y:S01]  /*9830*/  FMUL.FTZ R37, R29, R36 ;  /* 0x000000241d257220 */ /* 0x000fe20000410000 */
[----:B------:R-:W-:Y:S02]  /*9840*/  IMAD.U32 R7, R5, 0x10000, RZ ;  /* 0x0001000005077824 */ /* 0x000fe400078e00ff */
[----:B------:R-:W-:Y:S01]  /*9850*/  FFMA.FTZ R40, R26, R40, R27 ;  /* 0x000000281a287223 */ /* 0x000fe2000001001b */
        /* <DEDUP_REMOVED lines=21> */
.L_x_5855:
[----:B------:R-:W-:Y:S05]  /*99b0*/  BSYNC B2 ;  /* 0x0000000000027941 */ /* 0x000fea0003800000 */
.L_x_5854:
[----:B------:R-:W-:Y:S05]  /*99c0*/  @P1 BRA `(.L_x_5853) ;  /* 0x0000000000b81947 */ /* 0x000fea0003800000 */
[----:B-1----:R-:W1:Y:S01]  /*99d0*/  LDS.128 R4, [R0] ;  /* 0x0000000000047984 */ /* 0x002e620000000c00 */
[----:B0-----:R-:W-:Y:S02]  /*99e0*/  SHF.R.U32.HI R35, RZ, 0x10, R21 ;  /* 0x00000010ff237819 */ /* 0x001fe40000011615 */
[----:B------:R-:W-:Y:S02]  /*99f0*/  SHF.R.U32.HI R27, RZ, 0x10, R25 ;  /* 0x00000010ff1b7819 */ /* 0x000fe40000011619 */
[----:B------:R-:W-:Y:S02]  /*9a00*/  PRMT R35, R46, 0x5410, R35 ;  /* 0x000054102e237816 */ /* 0x000fe40000000023 */
[----:B------:R-:W-:Y:S02]  /*9a10*/  PRMT R27, R44, 0x5410, R27 ;  /* 0x000054102c1b7816 */ /* 0x000fe4000000001b */
[----:B------:R-:W-:Y:S01]  /*9a20*/  SHF.R.U64 R29, R20, 0x10, R21 ;  /* 0x00000010141d7819 */ /* 0x000fe20000001215 */
[----:B------:R-:W-:Y:S01]  /*9a30*/  IMAD.U32 R36, R35, 0x10000, RZ ;  /* 0x0001000023247824 */ /* 0x000fe200078e00ff */
[----:B------:R-:W-:Y:S01]  /*9a40*/  SHF.R.U64 R26, R24, 0x10, R25 ;  /* 0x00000010181a7819 */ /* 0x000fe20000001219 */
[----:B------:R-:W-:Y:S01]  /*9a50*/  IMAD.U32 R28, R27, 0x10000, RZ ;  /* 0x000100001b1c7824 */ /* 0x000fe200078e00ff */
[----:B------:R-:W-:-:S02]  /*9a60*/  LOP3.LUT R35, R35, 0xffff0000, RZ, 0xc0, !PT ;  /* 0xffff000023237812 */ /* 0x000fc400078ec0ff */
[----:B------:R-:W-:Y:S02]  /*9a70*/  PRMT R26, R44, 0x5432, R26 ;  /* 0x000054322c1a7816 */ /* 0x000fe4000000001a */
[----:B------:R-:W-:Y:S02]  /*9a80*/  LOP3.LUT R27, R27, 0xffff0000, RZ, 0xc0, !PT ;  /* 0xffff00001b1b7812 */ /* 0x000fe400078ec0ff */
[----:B------:R-:W-:Y:S02]  /*9a90*/  PRMT R29, R45, 0x5410, R29 ;  /* 0x000054102d1d7816 */ /* 0x000fe4000000001d */
[C---:B-1----:R-:W-:Y:S01]  /*9aa0*/  LOP3.LUT R21, R6.reuse, 0xffff0000, RZ, 0xc0, !PT ;  /* 0xffff000006157812 */ /* 0x042fe200078ec0ff */
[----:B------:R-:W-:Y:S01]  /*9ab0*/  IMAD.U32 R20, R6, 0x10000, RZ ;  /* 0x0001000006147824 */ /* 0x000fe200078e00ff */
[C---:B------:R-:W-:Y:S01]  /*9ac0*/  LOP3.LUT R25, R7.reuse, 0xffff0000, RZ, 0xc0, !PT ;  /* 0xffff000007197812 */ /* 0x040fe200078ec0ff */
[----:B------:R-:W-:Y:S02]  /*9ad0*/  IMAD.U32 R24, R7, 0x10000, RZ ;  /* 0x0001000007187824 */ /* 0x000fe400078e00ff */
[C---:B------:R-:W-:Y:S01]  /*9ae0*/  FMUL.FTZ R37, R21.reuse, R36 ;  /* 0x0000002415257220 */ /* 0x040fe20000410000 */
[----:B------:R-:W-:Y:S01]  /*9af0*/  FMUL.FTZ R21, R21, R28 ;  /* 0x0000001c15157220 */ /* 0x000fe20000410000 */
[C---:B------:R-:W-:Y:S01]  /*9b00*/  IMAD.U32 R6, R4.reuse, 0x10000, RZ ;  /* 0x0001000004067824 */ /* 0x040fe200078e00ff */
[----:B------:R-:W-:Y:S01]  /*9b10*/  LOP3.LUT R4, R4, 0xffff0000, RZ, 0xc0, !PT ;  /* 0xffff000004047812 */ /* 0x000fe200078ec0ff */
[----:B------:R-:W-:-:S02]  /*9b20*/  IMAD.U32 R7, R5, 0x10000, RZ ;  /* 0x0001000005077824 */ /* 0x000fc400078e00ff */
[C---:B------:R-:W-:Y:S01]  /*9b30*/  FFMA.FTZ R36, R20.reuse, R36, R21 ;  /* 0x0000002414247223 */ /* 0x040fe20000010015 */
[----:B------:R-:W-:Y:S01]  /*9b40*/  FFMA.FTZ R37, R20, R28, -R37 ;  /* 0x0000001c14257223 */ /* 0x000fe20000010825 */
[C---:B------:R-:W-:Y:S01]  /*9b50*/  IMAD.U32 R21, R26.reuse, 0x10000, RZ ;  /* 0x000100001a157824 */ /* 0x040fe200078e00ff */
[----:B------:R-:W-:Y:S01]  /*9b60*/  LOP3.LUT R5, R5, 0xffff0000, RZ, 0xc0, !PT ;  /* 0xffff000005057812 */ /* 0x000fe200078ec0ff */
[C---:B------:R-:W-:Y:S01]  /*9b70*/  FMUL.FTZ R39, R25.reuse, R35 ;  /* 0x0000002319277220 */ /* 0x040fe20000410000 */
[-C--:B------:R-:W-:Y:S01]  /*9b80*/  FMUL.FTZ R41, R25, R27.reuse ;  /* 0x0000001b19297220 */ /* 0x080fe20000410000 */
[C---:B------:R-:W-:Y:S01]  /*9b90*/  LOP3.LUT R20, R29.reuse, 0xffff0000, RZ, 0xc0, !PT ;  /* 0xffff00001d147812 */ /* 0x040fe200078ec0ff */
[----:B------:R-:W-:Y:S01]  /*9ba0*/  IMAD.U32 R25, R29, 0x10000, RZ ;  /* 0x000100001d197824 */ /* 0x000fe200078e00ff */
        /* <DEDUP_REMOVED lines=16> */
.L_x_5853:
[----:B------:R-:W-:Y:S05]  /*9cb0*/  BSYNC B1 ;  /* 0x0000000000017941 */ /* 0x000fea0003800000 */
.L_x_5852:
        /* <DEDUP_REMOVED lines=18> */
[----:B------:R-:W-:Y:S02]  /*9de0*/  LOP3.LUT R21, R21, 0xffff0000, RZ, 0xc0, !PT ;  /* 0xffff000015157812 */ /* 0x000fe400078ec0ff */
[----:B------:R-:W-:Y:S02]  /*9df0*/  PRMT R20, R31, 0x5432, R20 ;  /* 0x000054321f147816 */ /* 0x000fe40000000014 */
[----:B------:R-:W-:Y:S02]  /*9e00*/  PRMT R25, R48, 0x5410, R25 ;  /* 0x0000541030197816 */ /* 0x000fe40000000019 */
[C---:B-1----:R-:W-:Y:S01]  /*9e10*/  LOP3.LUT R13, R6.reuse, 0xffff0000, RZ, 0xc0, !PT ;  /* 0xffff0000060d7812 */ /* 0x042fe200078ec0ff */
[----:B------:R-:W-:Y:S01]  /*9e20*/  IMAD.U32 R12, R6, 0x10000, RZ ;  /* 0x00010000060c7824 */ /* 0x000fe200078e00ff */
[C---:B------:R-:W-:Y:S01]  /*9e30*/  LOP3.LUT R15, R7.reuse, 0xffff0000, RZ, 0xc0, !PT ;  /* 0xffff0000070f7812 */ /* 0x040fe200078ec0ff */
[----:B------:R-:W-:Y:S02]  /*9e40*/  IMAD.U32 R14, R7, 0x10000, RZ ;  /* 0x00010000070e7824 */ /* 0x000fe400078e00ff */
[C---:B------:R-:W-:Y:S01]  /*9e50*/  FMUL.FTZ R29, R13.reuse, R27 ;  /* 0x0000001b0d1d7220 */ /* 0x040fe20000410000 */
[----:B------:R-:W-:Y:S01]  /*9e60*/  FMUL.FTZ R28, R13, R24 ;  /* 0x000000180d1c7220 */ /* 0x000fe20000410000 */
[----:B------:R-:W-:Y:S01]  /*9e70*/  FMUL.FTZ R13, R15, R26 ;  /* 0x0000001a0f0d7220 */ /* 0x000fe20000410000 */
[----:B------:R-:W-:-:S02]  /*9e80*/  IMAD.U32 R6, R4, 0x10000, RZ ;  /* 0x0001000004067824 */ /* 0x000fc400078e00ff */
[C---:B------:R-:W-:Y:S01]  /*9e90*/  FFMA.FTZ R29, R12.reuse, R24, -R29 ;  /* 0x000000180c1d7223 */ /* 0x040fe2000001081d */
[----:B------:R-:W-:Y:S01]  /*9ea0*/  FFMA.FTZ R28, R12, R27, R28 ;  /* 0x0000001b0c1c7223 */ /* 0x000fe2000001001c */
[-C--:B------:R-:W-:Y:S01]  /*9eb0*/  FFMA.FTZ R27, R14, R21.reuse, -R13 ;  /* 0x000000150e1b7223 */ /* 0x080fe2000001080d */
[C---:B------:R-:W-:Y:S01]  /*9ec0*/  IMAD.U32 R7, R5.reuse, 0x10000, RZ ;  /* 0x0001000005077824 */ /* 0x040fe200078e00ff */
[----:B------:R-:W-:Y:S01]  /*9ed0*/  LOP3.LUT R4, R4, 0xffff0000, RZ, 0xc0, !PT ;  /* 0xffff000004047812 */ /* 0x000fe200078ec0ff */
[C---:B------:R-:W-:Y:S01]  /*9ee0*/  IMAD.U32 R13, R20.reuse, 0x10000, RZ ;  /* 0x00010000140d7824 */ /* 0x040fe200078e00ff */
[----:B------:R-:W-:Y:S01]  /*9ef0*/  LOP3.LUT R5, R5, 0xffff0000, RZ, 0xc0, !PT ;  /* 0xffff000005057812 */ /* 0x000fe200078ec0ff */
[----:B0-----:R-:W-:Y:S01]  /*9f00*/  FMUL.FTZ R35, R15, R21 ;  /* 0x000000150f237220 */ /* 0x001fe20000410000 */
[C---:B------:R-:W-:Y:S01]  /*9f10*/  LOP3.LUT R12, R25.reuse, 0xffff0000, RZ, 0xc0, !PT ;  /* 0xffff0000190c7812 */ /* 0x040fe200078ec0ff */
[----:B------:R-:W-:Y:S01]  /*9f20*/  IMAD.U32 R15, R25, 0x10000, RZ ;  /* 0x00010000190f7824 */ /* 0x000fe200078e00ff */
[----:B------:R-:W-:Y:S01]  /*9f30*/  LOP3.LUT R20, R20, 0xffff0000, RZ, 0xc0, !PT ;  /* 0xffff000014147812 */ /* 0x000fe200078ec0ff */
[----:B------:R-:W-:Y:S01]  /*9f40*/  FFMA.FTZ R26, R14, R26, R35 ;  /* 0x0000001a0e1a7223 */ /* 0x000fe20000010023 */
[C---:B------:R-:W-:Y:S01]  /*9f50*/  FMUL.FTZ R14, R4.reuse, R13 ;  /* 0x0000000d040e7220 */ /* 0x040fe20000410000 */
        /* <DEDUP_REMOVED lines=10> */
[----:B------:R-:W-:-:S05]  /*a000*/  F2FP.BF16.F32.PACK_AB R5, R12, R5 ;  /* 0x000000050c05723e */ /* 0x000fca00000010ff */
[----:B------:R1:W-:Y:S02]  /*a010*/  STS.128 [R3+0x21400], R4 ;  /* 0x0214000403007388 */ /* 0x0003e40000000c00 */
.L_x_5858:
[----:B------:R-:W-:Y:S05]  /*a020*/  BSYNC B1 ;  /* 0x0000000000017941 */ /* 0x000fea0003800000 */
.L_x_5857:
[----:B------:R-:W-:Y:S05]  /*a030*/  @P1 BRA `(.L_x_5856) ;  /* 0x0000001800141947 */ /* 0x000fea0003800000 */
[----:B-1----:R-:W1:Y:S01]  /*a040*/  LDS.128 R4, [R0+0x1000] ;  /* 0x0010000000047984 */ /* 0x002e620000000c00 */
[----:B------:R-:W-:Y:S02]  /*a050*/  SHF.R.U64 R3, R8, 0x10, R9 ;  /* 0x0000001008037819 */ /* 0x000fe40000001209 */
[--C-:B------:R-:W-:Y:S02]  /*a060*/  SHF.R.U64 R8, R10, 0x10, R11.reuse ;  /* 0x000000100a087819 */ /* 0x100fe4000000120b */
        /* <DEDUP_REMOVED lines=10> */
[C---:B-1----:R-:W-:Y:S01]  /*a110*/  LOP3.LUT R9, R6.reuse, 0xffff0000, RZ, 0xc0, !PT ;  /* 0xffff000006097812 */ /* 0x042fe200078ec0ff */
        /* <DEDUP_REMOVED lines=10> */
[----:B------:R-:W-:Y:S01]  /*a1c0*/  IMAD.U32 R6, R5, 0x10000, RZ ;  /* 0x0001000005067824 */ /* 0x000fe200078e00ff */
        /* <DEDUP_REMOVED lines=22> */
.L_x_5843:
        /* <DEDUP_REMOVED lines=34> */
[----:B------:R-:W1:Y:S01]  /*a550*/  LDC R39, c[0x0][0x3f4] ;  /* 0x0000fd00ff277b82 */ /* 0x000e620000000800 */
[----:B------:R-:W2:Y:S01]  /*a560*/  SHFL.IDX PT, R4, R26, RZ, 0x1c1f ;  /* 0x001c1fff1a047589 */ /* 0x000ea200000e0000 */
[----:B------:R-:W-:-:S03]  /*a570*/  IMAD R3, R23, R6, RZ ;  /* 0x0000000617037224 */ /* 0x000fc600078e02ff */
[----:B------:R-:W4:Y:S04]  /*a580*/  SHFL.IDX PT, R0, R27, RZ, 0x1c1f ;  /* 0x001c1fff1b007589 */ /* 0x000f2800000e0000 */
[----:B------:R-:W5:Y:S04]  /*a590*/  SHFL.IDX PT, R14, R35, RZ, 0x1c1f ;  /* 0x001c1fff230e7589 */ /* 0x000f6800000e0000 */
[----:B------:R-:W5:Y:S01]  /*a5a0*/  SHFL.IDX PT, R5, R25, RZ, 0x1c1f ;  /* 0x001c1fff19057589 */ /* 0x000f6200000e0000 */
[----:B-1----:R-:W-:-:S04]  /*a5b0*/  ISETP.GE.AND P0, PT, R18, R39, PT ;  /* 0x000000271200720c */ /* 0x002fc80003f06270 */
[----:B------:R-:W-:-:S13]  /*a5c0*/  ISETP.GE.OR P1, PT, R34, R3, P0 ;  /* 0x000000032200720c */ /* 0x000fda0000726670 */
[C---:B------:R-:W-:Y:S01]  /*a5d0*/  @!P1 IMAD.SHL.U32 R7, R18.reuse, 0x2, RZ ;  /* 0x0000000212079824 */ /* 0x040fe200078e00ff */
[----:B------:R-:W-:-:S04]  /*a5e0*/  @!P1 SHF.L.U64.HI R6, R18, 0x1, R19 ;  /* 0x0000000112069819 */ /* 0x000fc80000010213 */
[----:B--2---:R-:W-:-:S05]  /*a5f0*/  @!P1 IADD3 R8, P2, R4, R7, RZ ;  /* 0x0000000704089210 */ /* 0x004fca0007f5e0ff */
[----:B----4-:R-:W-:-:S06]  /*a600*/  @!P1 IMAD.X R9, R0, 0x1, R6, P2 ;  /* 0x0000000100099824 */ /* 0x010fcc00010e0606 */
[----:B0--3--:R-:W2:Y:S01]  /*a610*/  @!P1 LD.E.128 R8, desc[UR40][R8.64] ;  /* 0x0000002808089980 */ /* 0x009ea2000c101d00 */
[----:B-----5:R-:W-:-:S05]  /*a620*/  @!P1 IADD3 R4, P2, R14, R7, RZ ;  /* 0x000000070e049210 */ /* 0x020fca0007f5e0ff */
[----:B------:R-:W-:-:S06]  /*a630*/  @!P1 IMAD.X R5, R5, 0x1, R6, P2 ;  /* 0x0000000105059824 */ /* 0x000fcc00010e0606 */
[----:B------:R-:W3:Y:S01]  /*a640*/  @!P1 LD.E.128 R4, desc[UR40][R4.64] ;  /* 0x0000002804049980 */ /* 0x000ee2000c101d00 */
[----:B------:R-:W-:Y:S02]  /*a650*/  CS2R R20, SRZ ;  /* 0x0000000000147805 */ /* 0x000fe4000001ff00 */
[----:B------:R-:W-:Y:S02]  /*a660*/  CS2R R30, SRZ ;  /* 0x00000000001e7805 */ /* 0x000fe4000001ff00 */
[----:B------:R-:W-:Y:S01]  /*a670*/  CS2R R32, SRZ ;  /* 0x0000000000207805 */ /* 0x000fe2000001ff00 */
[----:B------:R0:W1:Y:S01]  /*a680*/  SHFL.IDX PT, R24, R26, 0x1, 0x1c1f ;  /* 0x003c1f001a187f89 */ /* 0x00006200000e0000 */
[----:B------:R-:W-:-:S03]  /*a690*/  CS2R R28, SRZ ;  /* 0x00000000001c7805 */ /* 0x000fc6000001ff00 */
[----:B------:R0:W4:Y:S04]  /*a6a0*/  SHFL.IDX PT, R14, R35, 0x1, 0x1c1f ;  /* 0x003c1f00230e7f89 */ /* 0x00012800000e0000 */
[----:B------:R-:W0:Y:S01]  /*a6b0*/  SHFL.IDX PT, R25, R25, 0x1, 0x1c1f ;  /* 0x003c1f0019197f89 */ /* 0x000e2200000e0000 */
[----:B--2---:R-:W-:Y:S02]  /*a6c0*/  @!P1 IMAD.MOV.U32 R20, RZ, RZ, R8 ;  /* 0x000000ffff149224 */ /* 0x004fe400078e0008 */
[----:B------:R-:W-:Y:S02]  /*a6d0*/  @!P1 IMAD.MOV.U32 R21, RZ, RZ, R9 ;  /* 0x000000ffff159224 */ /* 0x000fe400078e0009 */
[----:B------:R-:W-:Y:S02]  /*a6e0*/  IMAD.MOV.U32 R0, RZ, RZ, R20 ;  /* 0x000000ffff007224 */ /* 0x000fe400078e0014 */
[----:B------:R-:W-:-:S02]  /*a6f0*/  IMAD.MOV.U32 R12, RZ, RZ, R21 ;  /* 0x000000ffff0c7224 */ /* 0x000fc400078e0015 */
[----:B------:R-:W-:Y:S01]  /*a700*/  @!P1 IMAD.MOV.U32 R28, RZ, RZ, R10 ;  /* 0x000000ffff1c9224 */ /* 0x000fe200078e000a */
[----:B------:R-:W-:Y:S01]  /*a710*/  PRMT R36, R36, 0x5410, R0 ;  /* 0x0000541024247816 */ /* 0x000fe20000000000 */
[----:B------:R-:W-:Y:S01]  /*a720*/  @!P1 IMAD.MOV.U32 R29, RZ, RZ, R11 ;  /* 0x000000ffff1d9224 */ /* 0x000fe200078e000b */
[----:B------:R2:W0:Y:S01]  /*a730*/  SHFL.IDX PT, R0, R27, 0x1, 0x1c1f ;  /* 0x003c1f001b007f89 */ /* 0x00042200000e0000 */
[----:B---3--:R-:W-:Y:S01]  /*a740*/  @!P1 IMAD.MOV.U32 R30, RZ, RZ, R4 ;  /* 0x000000ffff1e9224 */ /* 0x008fe200078e0004 */
[----:B------:R-:W-:Y:S01]  /*a750*/  PRMT R42, R12, 0x7610, R42 ;  /* 0x000076100c2a7816 */ /* 0x000fe2000000002a */
[----:B------:R-:W-:Y:S02]  /*a760*/  @!P1 IMAD.MOV.U32 R31, RZ, RZ, R5 ;  /* 0x000000ffff1f9224 */ /* 0x000fe400078e0005 */
[----:B------:R-:W-:Y:S02]  /*a770*/  @!P1 IMAD.MOV.U32 R32, RZ, RZ, R6 ;  /* 0x000000ffff209224 */ /* 0x000fe400078e0006 */
[----:B------:R-:W-:-:S02]  /*a780*/  @!P1 IMAD.MOV.U32 R33, RZ, RZ, R7 ;  /* 0x000000ffff219224 */ /* 0x000fc400078e0007 */
[----:B------:R-:W-:Y:S02]  /*a790*/  IMAD.MOV.U32 R4, RZ, RZ, R30 ;  /* 0x000000ffff047224 */ /* 0x000fe400078e001e */
[----:B------:R-:W-:Y:S02]  /*a7a0*/  IMAD.MOV.U32 R5, RZ, RZ, R31 ;  /* 0x000000ffff057224 */ /* 0x000fe400078e001f */
[----:B------:R-:W-:Y:S02]  /*a7b0*/  IMAD.MOV.U32 R6, RZ, RZ, R32 ;  /* 0x000000ffff067224 */ /* 0x000fe400078e0020 */
        /* <DEDUP_REMOVED lines=8> */
[----:B012-4-:R-:W-:-:S07]  /*a840*/  PRMT R43, R43, 0x5410, R7 ;  /* 0x000054102b2b7816 */ /* 0x017fce0000000007 */
.L_x_6159:
[----:B------:R-:W2:Y:S01]  /*a850*/  LDL R7, [R1+0x58] ;  /* 0x0000580001077983 */ /* 0x000ea20000100800 */
[----:B------:R-:W-:Y:S01]  /*a860*/  VIADD R34, R34, 0x20 ;  /* 0x0000002022227836 */ /* 0x000fe20000000000 */
[----:B------:R-:W-:Y:S01]  /*a870*/  BSSY B1, `(.L_x_5860) ;  /* 0x0000016000017945 */ /* 0x000fe20003800000 */
[----:B------:R-:W-:Y:S02]  /*a880*/  CS2R R8, SRZ ;  /* 0x0000000000087805 */ /* 0x000fe4000001ff00 */
[----:B------:R-:W-:Y:S02]  /*a890*/  CS2R R10, SRZ ;  /* 0x00000000000a7805 */ /* 0x000fe4000001ff00 */
[----:B------:R-:W-:Y:S02]  /*a8a0*/  ISETP.GE.AND P1, PT, R34, R3, PT ;  /* 0x000000032200720c */ /* 0x000fe40003f26270 */
[----:B--2---:R-:W-:-:S04]  /*a8b0*/  LEA.HI R6, R7, R7, RZ, 0x1 ;  /* 0x0000000707067211 */ /* 0x004fc800078f08ff */
[----:B------:R-:W-:-:S05]  /*a8c0*/  LOP3.LUT R6, R6, 0xfffffffe, RZ, 0xc0, !PT ;  /* 0xfffffffe06067812 */ /* 0x000fca00078ec0ff */
[----:B------:R-:W-:Y:S01]  /*a8d0*/  IMAD.IADD R13, R7, 0x1, -R6 ;  /* 0x00000001070d7824 */ /* 0x000fe200078e0a06 */
[----:B------:R-:W-:-:S04]  /*a8e0*/  CS2R R6, SRZ ;  /* 0x0000000000067805 */ /* 0x000fc8000001ff00 */
[----:B------:R-:W-:Y:S01]  /*a8f0*/  SHF.L.U32 R13, R13, 0x1f, RZ ;  /* 0x0000001f0d0d7819 */ /* 0x000fe200000006ff */
[----:B------:R-:W-:Y:S06]  /*a900*/  @P1 BRA `(.L_x_5861) ;  /* 0x0000000000301947 */ /* 0x000fec0003800000 */
[----:B------:R-:W-:Y:S02]  /*a910*/  CS2R R6, SRZ ;  /* 0x0000000000067805 */ /* 0x000fe4000001ff00 */
[----:B------:R-:W-:Y:S02]  /*a920*/  CS2R R8, SRZ ;  /* 0x0000000000087805 */ /* 0x000fe4000001ff00 */
[----:B------:R-:W-:Y:S01]  /*a930*/  CS2R R10, SRZ ;  /* 0x00000000000a7805 */ /* 0x000fe2000001ff00 */
[----:B------:R-:W-:Y:S06]  /*a940*/  @P0 BRA `(.L_x_5861) ;  /* 0x0000000000200947 */ /* 0x000fec0003800000 */
[C---:B------:R-:W-:Y:S01]  /*a950*/  IMAD.SHL.U32 R7, R18.reuse, 0x2, RZ ;  /* 0x0000000212077824 */ /* 0x040fe200078e00ff */
[----:B------:R-:W-:-:S04]  /*a960*/  SHF.L.U64.HI R5, R18, 0x1, R19 ;  /* 0x0000000112057819 */ /* 0x000fc80000010213 */
[-C--:B------:R-:W-:Y:S02]  /*a970*/  IADD3 R8, P1, R24, R7.reuse, RZ ;  /* 0x0000000718087210 */ /* 0x080fe40007f3e0ff */
[----:B------:R-:W-:-:S03]  /*a980*/  IADD3 R4, P2, R14, R7, RZ ;  /* 0x000000070e047210 */ /* 0x000fc60007f5e0ff */
[--C-:B------:R-:W-:Y:S02]  /*a990*/  IMAD.X R9, R0, 0x1, R5.reuse, P1 ;  /* 0x0000000100097824 */ /* 0x100fe400008e0605 */
[----:B------:R-:W-:-:S04]  /*a9a0*/  IMAD.X R5, R25, 0x1, R5, P2 ;  /* 0x0000000119057824 */ /* 0x000fc800010e0605 */
[----:B------:R-:W5:Y:S04]  /*a9b0*/  LD.E.128 R8, desc[UR40][R8.64] ;  /* 0x0000002808087980 */ /* 0x000f68000c101d00 */
[----:B------:R-:W5:Y:S02]  /*a9c0*/  LD.E.128 R4, desc[UR40][R4.64] ;  /* 0x0000002804047980 */ /* 0x000f64000c101d00 */
.L_x_5861:
[----:B------:R-:W-:Y:S05]  /*a9d0*/  BSYNC B1 ;  /* 0x0000000000017941 */ /* 0x000fea0003800000 */
.L_x_5860:
[----:B------:R-:W0:Y:S01]  /*a9e0*/  SYNCS.PHASECHK.TRANS64.TRYWAIT P1, [R2+URZ+0x28c00], R13 ;  /* 0x028c000d020075a7 */ /* 0x000e22000802017f */
[----:B------:R-:W-:Y:S01]  /*a9f0*/  VIADDMNMX R3, R3, -R196, 0x40, PT ;  /* 0x0000004003037446 */ /* 0x000fe200038009c4 */
[C---:B------:R-:W-:Y:S01]  /*aa00*/  VIADD R0, R193.reuse, 0x20 ;  /* 0x00000020c1007836 */ /* 0x040fe20000000000 */
[----:B------:R-:W-:Y:S01]  /*aa10*/  BSSY B1, `(.L_x_5862) ;  /* 0x0000011000017945 */ /* 0x000fe20003800000 */
[----:B-----5:R-:W-:Y:S01]  /*aa20*/  IMAD.MOV.U32 R12, RZ, RZ, R4 ;  /* 0x000000ffff0c7224 */ /* 0x020fe200078e0004 */
[-C--:B------:R-:W-:Y:S01]  /*aa30*/  ISETP.GE.OR P2, PT, R193, R3.reuse, P0 ;  /* 0x00000003c100720c */ /* 0x080fe20000746670 */
[----:B------:R-:W-:Y:S01]  /*aa40*/  IMAD.MOV.U32 R14, RZ, RZ, R5 ;  /* 0x000000ffff0e7224 */ /* 0x000fe200078e0005 */
[----:B------:R-:W-:Y:S01]  /*aa50*/  ISETP.GE.OR P0, PT, R0, R3, P0 ;  /* 0x000000030000720c */ /* 0x000fe20000706670 */
        /* <DEDUP_REMOVED lines=11> */
[----:B0-----:R-:W-:Y:S06]  /*ab10*/  @!P1 BRA `(.L_x_5863) ;  /* 0x0000019800a89947 */ /* 0x001fec0003800000 */
.L_x_6160:
[----:B------:R-:W-:Y:S05]  /*ab20*/  BSYNC B1 ;  /* 0x0000000000017941 */ /* 0x000fea0003800000 */
.L_x_5862:
[----:B------:R-:W-:Y:S04]  /*ab30*/  BSSY B1, `(.L_x_5864) ;  /* 0x000006a000017945 */ /* 0x000fe80003800000 */
[----:B------:R-:W-:Y:S05]  /*ab40*/  @P2 BRA `(.L_x_5865) ;  /* 0x0000000400a02947 */ /* 0x000fea0003800000 */
[----:B------:R-:W-:Y:S01]  /*ab50*/  IMAD.SHL.U32 R12, R198, 0x40, RZ ;  /* 0x00000040c60c7824 */ /* 0x000fe200078e00ff */
[----:B------:R-:W-:Y:S01]  /*ab60*/  SHF.R.U64 R41, R28, 0x10, R29 ;  /* 0x000000101c297819 */ /* 0x000fe2000000121d */
[----:B------:R-:W-:Y:S01]  /*ab70*/  IMAD.IADD R14, R18, 0x1, R39 ;  /* 0x00000001120e7824 */ /* 0x000fe200078e0227 */
[----:B------:R-:W-:Y:S02]  /*ab80*/  SHF.R.U64 R46, R30, 0x10, R31 ;  /* 0x000000101e2e7819 */ /* 0x000fe4000000121f */
[----:B------:R-:W-:Y:S02]  /*ab90*/  LOP3.LUT R15, R12, 0x1c0, RZ, 0xc0, !PT ;  /* 0x000001c00c0f7812 */ /* 0x000fe400078ec0ff */
[----:B------:R-:W-:Y:S02]  /*aba0*/  SHF.R.U64 R44, R20, 0x10, R21 ;  /* 0x00000010142c7819 */ /* 0x000fe40000001215 */
[----:B------:R-:W-:Y:S02]  /*abb0*/  LOP3.LUT R12, R15, 0x38, R18, 0xf8, !PT ;  /* 0x000000380f0c7812 */ /* 0x000fe400078ef812 */
[----:B------:R-:W-:-:S02]  /*abc0*/  SHF.R.U32.HI R25, RZ, 0x3, R15 ;  /* 0x00000003ff197819 */ /* 0x000fc4000001160f */
[----:B------:R-:W-:Y:S02]  /*abd0*/  LOP3.LUT R14, R15, 0x38, R14, 0xf8, !PT ;  /* 0x000000380f0e7812 */ /* 0x000fe400078ef80e */
[-C--:B0-----:R-:W-:Y:S02]  /*abe0*/  LOP3.LUT R13, R12, R25.reuse, RZ, 0x3c, !PT ;  /* 0x000000190c0d7212 */ /* 0x081fe400078e3cff */
[----:B------:R-:W-:Y:S02]  /*abf0*/  LOP3.LUT R15, R14, R25, RZ, 0x3c, !PT ;  /* 0x000000190e0f7212 */ /* 0x000fe400078e3cff */
[----:B------:R-:W-:Y:S01]  /*ac00*/  SHF.R.U32.HI R28, RZ, 0x10, R29 ;  /* 0x00000010ff1c7819 */ /* 0x000fe2000001161d */
[C---:B------:R-:W-:Y:S01]  /*ac10*/  IMAD R13, R208.reuse, 0x200, R13 ;  /* 0x00000200d00d7824 */ /* 0x040fe200078e020d */
[----:B------:R-:W-:Y:S01]  /*ac20*/  SHF.R.U32.HI R45, RZ, 0x10, R21 ;  /* 0x00000010ff2d7819 */ /* 0x000fe20000011615 */
[----:B------:R-:W-:Y:S01]  /*ac30*/  IMAD R25, R208, 0x200, R15 ;  /* 0x00000200d0197824 */ /* 0x000fe200078e020f */
[----:B------:R-:W-:Y:S01]  /*ac40*/  SHF.R.U64 R21, R32, 0x10, R33 ;  /* 0x0000001020157819 */ /* 0x000fe20000001221 */
[----:B------:R-:W-:Y:S01]  /*ac50*/  IMAD R35, R13, 0x2, R2 ;  /* 0x000000020d237824 */ /* 0x000fe200078e0202 */
[----:B------:R-:W-:Y:S01]  /*ac60*/  PRMT R46, R40, 0x5432, R46 ;  /* 0x00005432282e7816 */ /* 0x000fe2000000002e */
[----:B------:R-:W-:Y:S01]  /*ac70*/  IMAD R38, R25, 0x2, R2 ;  /* 0x0000000219267824 */ /* 0x000fe200078e0202 */
[----:B------:R-:W-:-:S02]  /*ac80*/  PRMT R44, R36, 0x5432, R44 ;  /* 0x00005432242c7816 */ /* 0x000fc4000000002c */
[----:B------:R-:W0:Y:S01]  /*ac90*/  LDS.128 R12, [R35+0x20400] ;  /* 0x02040000230c7984 */ /* 0x000e220000000c00 */
[----:B------:R-:W-:Y:S01]  /*aca0*/  PRMT R37, R37, 0x5410, R28 ;  /* 0x0000541025257816 */ /* 0x000fe2000000001c */
[----:B------:R-:W-:Y:S01]  /*acb0*/  IMAD.U32 R47, R46, 0x10000, RZ ;  /* 0x000100002e2f7824 */ /* 0x000fe200078e00ff */
[----:B------:R-:W-:Y:S01]  /*acc0*/  SHF.R.U32.HI R48, RZ, 0x10, R31 ;  /* 0x00000010ff307819 */ /* 0x000fe2000001161f */
[----:B------:R-:W1:Y:S01]  /*acd0*/  LDS.128 R24, [R38+0x20400] ;  /* 0x0204000026187984 */ /* 0x000e620000000c00 */
[----:B------:R-:W-:Y:S02]  /*ace0*/  SHF.R.U32.HI R20, RZ, 0x10, R33 ;  /* 0x00000010ff147819 */ /* 0x000fe40000011621 */
[----:B------:R-:W-:Y:S02]  /*acf0*/  PRMT R36, R36, 0x5410, R41 ;  /* 0x0000541024247816 */ /* 0x000fe40000000029 */
[----:B------:R-:W-:Y:S02]  /*ad00*/  PRMT R21, R40, 0x5410, R21 ;  /* 0x0000541028157816 */ /* 0x000fe40000000015 */
[----:B------:R-:W-:-:S02]  /*ad10*/  PRMT R45, R42, 0x5410, R45 ;  /* 0x000054102a2d7816 */ /* 0x000fc4000000002d */
[----:B------:R-:W-:Y:S02]  /*ad20*/  PRMT R48, R42, 0x5432, R48 ;  /* 0x000054322a307816 */ /* 0x000fe40000000030 */
[----:B------:R-:W-:Y:S02]  /*ad30*/  PRMT R20, R43, 0x5432, R20 ;  /* 0x000054322b147816 */ /* 0x000fe40000000014 */
[----:B------:R-:W-:Y:S01]  /*ad40*/  LOP3.LUT R46, R46, 0xffff0000, RZ, 0xc0, !PT ;  /* 0xffff00002e2e7812 */ /* 0x000fe200078ec0ff */
        /* <DEDUP_REMOVED lines=9> */
[C---:B------:R-:W-:Y:S01]  /*ade0*/  LOP3.LUT R41, R25.reuse, 0xffff0000, RZ, 0xc0, !PT ;  /* 0xffff000019297812 */ /* 0x040fe200078ec0ff */
[----:B------:R-:W-:Y:S01]  /*adf0*/  IMAD.U32 R40, R25, 0x10000, RZ ;  /* 0x0001000019287824 */ /* 0x000fe200078e00ff */
[----:B------:R-:W-:Y:S01]  /*ae00*/  LOP3.LUT R33, R24, 0xffff0000, RZ, 0xc0, !PT ;  /* 0xffff000018217812 */ /* 0x000fe200078ec0ff */
[----:B------:R-:W-:Y:S01]  /*ae10*/  IMAD.U32 R25, R44, 0x10000, RZ ;  /* 0x000100002c197824 */ /* 0x000fe200078e00ff */
[C---:B------:R-:W-:Y:S01]  /*ae20*/  LOP3.LUT R24, R26.reuse, 0xffff0000, RZ, 0xc0, !PT ;  /* 0xffff00001a187812 */ /* 0x040fe200078ec0ff */
[----:B------:R-:W-:-:S02]  /*ae30*/  IMAD.U32 R42, R26, 0x10000, RZ ;  /* 0x000100001a2a7824 */ /* 0x000fc400078e00ff */
[----:B------:R-:W-:Y:S01]  /*ae40*/  FMUL.FTZ R49, R15, R47 ;  /* 0x0000002f0f317220 */ /* 0x000fe20000410000 */
[C---:B------:R-:W-:Y:S01]  /*ae50*/  IMAD.U32 R43, R27.reuse, 0x10000, RZ ;  /* 0x000100001b2b7824 */ /* 0x040fe200078e00ff */
[----:B------:R-:W-:Y:S01]  /*ae60*/  LOP3.LUT R26, R27, 0xffff0000, RZ, 0xc0, !PT ;  /* 0xffff00001b1a7812 */ /* 0x000fe200078ec0ff */
[-C--:B------:R-:W-:Y:S01]  /*ae70*/  FMUL.FTZ R27, R15, R25.reuse ;  /* 0x000000190f1b7220 */ /* 0x080fe20000410000 */
[----:B------:R-:W-:Y:S01]  /*ae80*/  LOP3.LUT R44, R44, 0xffff0000, RZ, 0xc0, !PT ;  /* 0xffff00002c2c7812 */ /* 0x000fe200078ec0ff */
[----:B------:R-:W-:Y:S01]  /*ae90*/  FFMA.FTZ R15, R28, R25, -R49 ;  /* 0x000000191c0f7223 */ /* 0x000fe20000010831 */
[----:B------:R-:W-:Y:S02]  /*aea0*/  IMAD.U32 R49, R48, 0x10000, RZ ;  /* 0x0001000030317824 */ /* 0x000fe400078e00ff */
[----:B------:R-:W-:Y:S01]  /*aeb0*/  FFMA.FTZ R25, R28, R47, R27 ;  /* 0x0000002f1c197223 */ /* 0x000fe2000001001b */
[----:B------:R-:W-:Y:S02]  /*aec0*/  IMAD.U32 R27, R45, 0x10000, RZ ;  /* 0x000100002d1b7824 */ /* 0x000fe400078e00ff */
[C---:B------:R-:W-:Y:S01]  /*aed0*/  FMUL.FTZ R28, R33.reuse, R44 ;  /* 0x0000002c211c7220 */ /* 0x040fe20000410000 */
[-C--:B------:R-:W-:Y:S01]  /*aee0*/  FMUL.FTZ R50, R33, R46.reuse ;  /* 0x0000002e21327220 */ /* 0x080fe20000410000 */
[----:B------:R-:W-:Y:S01]  /*aef0*/  FMUL.FTZ R33, R40, R49 ;  /* 0x0000003128217220 */ /* 0x000fe20000410000 */
[----:B------:R-:W-:Y:S01]  /*af00*/  LOP3.LUT R48, R48, 0xffff0000, RZ, 0xc0, !PT ;  /* 0xffff000030307812 */ /* 0x000fe200078ec0ff */
[-C--:B------:R-:W-:Y:S01]  /*af10*/  FMUL.FTZ R40, R40, R27.reuse ;  /* 0x0000001b28287220 */ /* 0x080fe20000410000 */
[----:B------:R-:W-:Y:S01]  /*af20*/  FFMA.FTZ R46, R29, R46, R28 ;  /* 0x0000002e1d2e7223 */ /* 0x000fe2000001001c */
[----:B------:R-:W-:Y:S01]  /*af30*/  LOP3.LUT R28, R45, 0xffff0000, RZ, 0xc0, !PT ;  /* 0xffff00002d1c7812 */ /* 0x000fe200078ec0ff */
[----:B------:R-:W-:Y:S01]  /*af40*/  FFMA.FTZ R50, R29, R44, -R50 ;  /* 0x0000002c1d327223 */ /* 0x000fe20000010832 */
[C---:B------:R-:W-:Y:S01]  /*af50*/  FFMA.FTZ R33, R30.reuse, R27, -R33 ;  /* 0x0000001b1e217223 */ /* 0x040fe20000010821 */
[----:B------:R-:W-:Y:S01]  /*af60*/  FFMA.FTZ R40, R30, R49, R40 ;  /* 0x000000311e287223 */ /* 0x000fe20000010028 */
[----:B------:R-:W-:-:S02]  /*af70*/  IMAD.U32 R29, R21, 0x10000, RZ ;  /* 0x00010000151d7824 */ /* 0x000fc400078e00ff */
[C---:B------:R-:W-:Y:S01]  /*af80*/  FMUL.FTZ R30, R41.reuse, R48 ;  /* 0x00000030291e7220 */ /* 0x040fe20000410000 */
[----:B------:R-:W-:Y:S02]  /*af90*/  IMAD.U32 R27, R36, 0x10000, RZ ;  /* 0x00010000241b7824 */ /* 0x000fe400078e00ff */
[-C--:B------:R-:W-:Y:S01]  /*afa0*/  FMUL.FTZ R52, R41, R28.reuse ;  /* 0x0000001c29347220 */ /* 0x080fe20000410000 */
[C---:B------:R-:W-:Y:S01]  /*afb0*/  FMUL.FTZ R41, R42.reuse, R29 ;  /* 0x0000001d2a297220 */ /* 0x040fe20000410000 */
[C---:B------:R-:W-:Y:S01]  /*afc0*/  FFMA.FTZ R44, R31.reuse, R28, -R30 ;  /* 0x0000001c1f2c7223 */ /* 0x040fe2000001081e */
[----:B------:R-:W-:Y:S01]  /*afd0*/  FMUL.FTZ R42, R42, R27 ;  /* 0x0000001b2a2a7220 */ /* 0x000fe20000410000 */
[----:B------:R-:W-:Y:S02]  /*afe0*/  IMAD.U32 R30, R20, 0x10000, RZ ;  /* 0x00010000141e7824 */ /* 0x000fe400078e00ff */
[----:B------:R-:W-:Y:S01]  /*aff0*/  FFMA.FTZ R31, R31, R48, R52 ;  /* 0x000000301f1f7223 */ /* 0x000fe20000010034 */
[----:B------:R-:W-:-:S02]  /*b000*/  IMAD.U32 R28, R37, 0x10000, RZ ;  /* 0x00010000251c7824 */ /* 0x000fc400078e00ff */
[C---:B------:R-:W-:Y:S01]  /*b010*/  FFMA.FTZ R41, R32.reuse, R27, -R41 ;  /* 0x0000001b20297223 */ /* 0x040fe20000010829 */
[----:B------:R-:W-:Y:S01]  /*b020*/  FFMA.FTZ R42, R32, R29, R42 ;  /* 0x0000001d202a7223 */ /* 0x000fe2000001002a */
        /* <DEDUP_REMOVED lines=8> */
[C---:B------:R-:W-:Y:S01]  /*b0b0*/  FMUL.FTZ R13, R24.reuse, R27 ;  /* 0x0000001b180d7220 */ /* 0x040fe20000410000 */
[----:B------:R-:W-:Y:S01]  /*b0c0*/  FMUL.FTZ R24, R24, R21 ;  /* 0x0000001518187220 */ /* 0x000fe20000410000 */
[----:B------:R-:W-:-:S02]  /*b0d0*/  FMUL.FTZ R43, R26, R29 ;  /* 0x0000001d1a2b7220 */ /* 0x000fc40000410000 */
[----:B------:R-:W-:Y:S01]  /*b0e0*/  FMUL.FTZ R26, R26, R37 ;  /* 0x000000251a1a7220 */ /* 0x000fe20000410000 */
[C---:B------:R-:W-:Y:S01]  /*b0f0*/  FFMA.FTZ R20, R12.reuse, R21, -R13 ;  /* 0x000000150c147223 */ /* 0x040fe2000001080d */
[----:B------:R-:W-:Y:S01]  /*b100*/  FFMA.FTZ R27, R12, R27, R24 ;  /* 0x0000001b0c1b7223 */ /* 0x000fe20000010018 */
[C---:B------:R-:W-:Y:S01]  /*b110*/  FFMA.FTZ R43, R14.reuse, R37, -R43 ;  /* 0x000000250e2b7223 */ /* 0x040fe2000001082b */
[----:B------:R-:W-:Y:S01]  /*b120*/  FFMA.FTZ R29, R14, R29, R26 ;  /* 0x0000001d0e1d7223 */ /* 0x000fe2000001001a */
[----:B------:R-:W-:Y:S02]  /*b130*/  F2FP.BF16.F32.PACK_AB R12, R50, R15 ;  /* 0x0000000f320c723e */ /* 0x000fe400000010ff */
[----:B------:R-:W-:Y:S02]  /*b140*/  F2FP.BF16.F32.PACK_AB R24, R46, R25 ;  /* 0x000000192e18723e */ /* 0x000fe400000010ff */
[----:B------:R-:W-:Y:S02]  /*b150*/  F2FP.BF16.F32.PACK_AB R13, R44, R33 ;  /* 0x000000212c0d723e */ /* 0x000fe400000010ff */
[----:B------:R-:W-:-:S02]  /*b160*/  F2FP.BF16.F32.PACK_AB R14, R20, R41 ;  /* 0x00000029140e723e */ /* 0x000fc400000010ff */
[----:B------:R-:W-:Y:S02]  /*b170*/  F2FP.BF16.F32.PACK_AB R26, R27, R42 ;  /* 0x0000002a1b1a723e */ /* 0x000fe400000010ff */
[----:B------:R-:W-:Y:S02]  /*b180*/  F2FP.BF16.F32.PACK_AB R15, R43, R48 ;  /* 0x000000302b0f723e */ /* 0x000fe400000010ff */
[----:B------:R-:W-:Y:S02]  /*b190*/  F2FP.BF16.F32.PACK_AB R25, R31, R40 ;  /* 0x000000281f19723e */ /* 0x000fe400000010ff */
[----:B------:R-:W-:Y:S01]  /*b1a0*/  F2FP.BF16.F32.PACK_AB R27, R29, R32 ;  /* 0x000000201d1b723e */ /* 0x000fe200000010ff */
[----:B------:R1:W-:Y:S04]  /*b1b0*/  STS.128 [R35+0x20400], R12 ;  /* 0x0204000c23007388 */ /* 0x0003e80000000c00 */
[----:B------:R1:W-:Y:S02]  /*b1c0*/  STS.128 [R38+0x20400], R24 ;  /* 0x0204001826007388 */ /* 0x0003e40000000c00 */
.L_x_5865:
[----:B------:R-:W-:Y:S05]  /*b1d0*/  BSYNC B1 ;  /* 0x0000000000017941 */ /* 0x000fea0003800000 */
.L_x_5864:
[----:B------:R-:W-:Y:S01]  /*b1e0*/  PRMT R20, R34, 0x5410, R3 ;  /* 0x0000541022147816 */ /* 0x000fe20000000003 */
[----:B------:R-:W-:Y:S06]  /*b1f0*/  @P0 BRA `(.L_x_5856) ;  /* 0x0000000400a40947 */ /* 0x000fec0003800000 */
[----:B------:R-:W2:Y:S01]  /*b200*/  LDL R41, [R1+0x60] ;  /* 0x0000600001297983 */ /* 0x000ea20000100800 */
[----:B------:R-:W-:Y:S01]  /*b210*/  SHF.R.S32.HI R3, RZ, 0x1f, R0 ;  /* 0x0000001fff037819 */ /* 0x000fe20000011400 */
[----:B-1----:R-:W-:Y:S01]  /*b220*/  IMAD.SHL.U32 R12, R0, 0x40, RZ ;  /* 0x00000040000c7824 */ /* 0x002fe200078e00ff */
[----:B------:R-:W-:Y:S01]  /*b230*/  SHF.R.U64 R32, R4, 0x10, R5 ;  /* 0x0000001004207819 */ /* 0x000fe20000001205 */
[----:B------:R-:W-:Y:S01]  /*b240*/  IMAD.IADD R39, R18, 0x1, R39 ;  /* 0x0000000112277824 */ /* 0x000fe200078e0227 */
[----:B------:R-:W-:Y:S02]  /*b250*/  LEA.HI R3, R3, R0, RZ, 0x3 ;  /* 0x0000000003037211 */ /* 0x000fe400078f18ff */
[----:B------:R-:W-:Y:S02]  /*b260*/  LOP3.LUT R12, R12, 0x1c0, RZ, 0xc0, !PT ;  /* 0x000001c00c0c7812 */ /* 0x000fe400078ec0ff */
[----:B------:R-:W-:Y:S01]  /*b270*/  SHF.R.U64 R21, R8, 0x10, R9 ;  /* 0x0000001008157819 */ /* 0x000fe20000001209 */
[----:B------:R-:W-:Y:S01]  /*b280*/  IMAD.SHL.U32 R3, R3, 0x40, RZ ;  /* 0x0000004003037824 */ /* 0x000fe200078e00ff */
[----:B------:R-:W-:-:S02]  /*b290*/  LOP3.LUT R0, R12, 0x38, R39, 0xf8, !PT ;  /* 0x000000380c007812 */ /* 0x000fc400078ef827 */
[----:B0-----:R-:W-:Y:S02]  /*b2a0*/  SHF.R.U32.HI R13, RZ, 0x3, R12 ;  /* 0x00000003ff0d7819 */ /* 0x001fe4000001160c */
[----:B------:R-:W-:Y:S02]  /*b2b0*/  LOP3.LUT R3, R3, 0xfffffe00, RZ, 0xc0, !PT ;  /* 0xfffffe0003037812 */ /* 0x000fe400078ec0ff */
[----:B------:R-:W-:Y:S02]  /*b2c0*/  LOP3.LUT R0, R0, R13, RZ, 0x3c, !PT ;  /* 0x0000000d00007212 */ /* 0x000fe400078e3cff */
[----:B------:R-:W-:Y:S02]  /*b2d0*/  PRMT R32, R51, 0x5432, R32 ;  /* 0x0000543233207816 */ /* 0x000fe40000000020 */
[----:B------:R-:W-:Y:S01]  /*b2e0*/  SHF.R.U32.HI R29, RZ, 0x10, R9 ;  /* 0x00000010ff1d7819 */ /* 0x000fe20000011609 */
[----:B------:R-:W-:Y:S01]  /*b2f0*/  IMAD.IADD R3, R3, 0x1, R0 ;  /* 0x0000000103037824 */ /* 0x000fe200078e0200 */
[----:B------:R-:W-:Y:S01]  /*b300*/  SHF.R.U32.HI R33, RZ, 0x10, R5 ;  /* 0x00000010ff217819 */ /* 0x000fe20000011605 */
[----:B------:R-:W-:Y:S01]  /*b310*/  IMAD.U32 R34, R32, 0x10000, RZ ;  /* 0x0001000020227824 */ /* 0x000fe200078e00ff */
[----:B------:R-:W-:Y:S01]  /*b320*/  PRMT R21, R55, 0x5410, R21 ;  /* 0x0000541037157816 */ /* 0x000fe20000000015 */
[----:B------:R-:W-:Y:S01]  /*b330*/  IMAD R0, R3, 0x2, R2 ;  /* 0x0000000203007824 */ /* 0x000fe200078e0202 */
[----:B------:R-:W-:-:S02]  /*b340*/  SHF.R.U32.HI R37, RZ, 0x10, R7 ;  /* 0x00000010ff257819 */ /* 0x000fc40000011607 */
[----:B------:R-:W-:Y:S01]  /*b350*/  PRMT R33, R51, 0x5410, R33 ;  /* 0x0000541033217816 */ /* 0x000fe20000000021 */
[----:B------:R-:W-:Y:S01]  /*b360*/  IMAD.U32 R28, R21, 0x10000, RZ ;  /* 0x00010000151c7824 */ /* 0x000fe200078e00ff */
[----:B------:R-:W0:Y:S01]  /*b370*/  LDS.128 R24, [R0+0x20400] ;  /* 0x0204000000187984 */ /* 0x000e220000000c00 */
[----:B------:R-:W-:Y:S02]  /*b380*/  SHF.R.U32.HI R31, RZ, 0x10, R11 ;  /* 0x00000010ff1f7819 */ /* 0x000fe4000001160b */
[----:B------:R-:W-:Y:S01]  /*b390*/  PRMT R29, R56, 0x5410, R29 ;  /* 0x00005410381d7816 */ /* 0x000fe2000000001d */
[----:B------:R-:W-:Y:S01]  /*b3a0*/  IMAD.U32 R36, R33, 0x10000, RZ ;  /* 0x0001000021247824 */ /* 0x000fe200078e00ff */
[----:B------:R-:W-:Y:S02]  /*b3b0*/  SHF.R.U64 R30, R10, 0x10, R11 ;  /* 0x000000100a1e7819 */ /* 0x000fe4000000120b */
[----:B------:R-:W-:Y:S02]  /*b3c0*/  PRMT R37, R54, 0x5410, R37 ;  /* 0x0000541036257816 */ /* 0x000fe40000000025 */
[----:B------:R-:W-:-:S02]  /*b3d0*/  PRMT R31, R20, 0x5410, R31 ;  /* 0x00005410141f7816 */ /* 0x000fc4000000001f */
[----:B------:R-:W-:Y:S02]  /*b3e0*/  PRMT R30, R20, 0x5432, R30 ;  /* 0x00005432141e7816 */ /* 0x000fe4000000001e */
[----:B------:R-:W-:Y:S02]  /*b3f0*/  SHF.R.U64 R35, R6, 0x10, R7 ;  /* 0x0000001006237819 */ /* 0x000fe40000001207 */
[----:B------:R-:W-:Y:S02]  /*b400*/  LOP3.LUT R21, R21, 0xffff0000, RZ, 0xc0, !PT ;  /* 0xffff000015157812 */ /* 0x000fe400078ec0ff */
[----:B------:R-:W-:Y:S02]  /*b410*/  PRMT R35, R53, 0x5410, R35 ;  /* 0x0000541035237816 */ /* 0x000fe40000000023 */
        /* <DEDUP_REMOVED lines=9> */
[C---:B------:R-:W-:Y:S01]  /*b4b0*/  IMAD.U32 R25, R37.reuse, 0x10000, RZ ;  /* 0x0001000025197824 */ /* 0x040fe200078e00ff */
[----:B------:R-:W-:Y:S02]  /*b4c0*/  LOP3.LUT R9, R32, 0xffff0000, RZ, 0xc0, !PT ;  /* 0xffff000020097812 */ /* 0x000fe400078ec0ff */
[----:B------:R-:W-:Y:S01]  /*b4d0*/  LOP3.LUT R37, R37, 0xffff0000, RZ, 0xc0, !PT ;  /* 0xffff000025257812 */ /* 0x000fe200078ec0ff */
[----:B--2---:R-:W0:Y:S02]  /*b4e0*/  LDS.128 R12, [R41+0x20400] ;  /* 0x02040000290c7984 */ /* 0x004e240000000c00 */
[C---:B0-----:R-:W-:Y:S01]  /*b4f0*/  IMAD.U32 R3, R12.reuse, 0x10000, RZ ;  /* 0x000100000c037824 */ /* 0x041fe200078e00ff */
[----:B------:R-:W-:Y:S01]  /*b500*/  LOP3.LUT R4, R12, 0xffff0000, RZ, 0xc0, !PT ;  /* 0xffff00000c047812 */ /* 0x000fe200078ec0ff */
[C---:B------:R-:W-:Y:S01]  /*b510*/  IMAD.U32 R5, R13.reuse, 0x10000, RZ ;  /* 0x000100000d057824 */ /* 0x040fe200078e00ff */
[----:B------:R-:W-:Y:S01]  /*b520*/  LOP3.LUT R12, R13, 0xffff0000, RZ, 0xc0, !PT ;  /* 0xffff00000d0c7812 */ /* 0x000fe200078ec0ff */
[----:B------:R-:W-:Y:S01]  /*b530*/  FFMA.FTZ R38, R3, R28, -R38 ;  /* 0x0000001c03267223 */ /* 0x000fe20000010826 */
[----:B------:R-:W-:-:S02]  /*b540*/  IMAD.U32 R28, R29, 0x10000, RZ ;  /* 0x000100001d1c7824 */ /* 0x000fc400078e00ff */
[----:B------:R-:W-:Y:S01]  /*b550*/  FFMA.FTZ R40, R3, R34, R40 ;  /* 0x0000002203287223 */ /* 0x000fe20000010028 */
[----:B------:R-:W-:Y:S01]  /*b560*/  IMAD.U32 R3, R31, 0x10000, RZ ;  /* 0x000100001f037824 */ /* 0x000fe200078e00ff */
[----:B------:R-:W-:Y:S01]  /*b570*/  LOP3.LUT R7, R14, 0xffff0000, RZ, 0xc0, !PT ;  /* 0xffff00000e077812 */ /* 0x000fe200078ec0ff */
[-C--:B------:R-:W-:Y:S01]  /*b580*/  FMUL.FTZ R34, R11, R28.reuse ;  /* 0x0000001c0b227220 */ /* 0x080fe20000410000 */
[----:B------:R-:W-:Y:S02]  /*b590*/  IMAD.U32 R8, R15, 0x10000, RZ ;  /* 0x000100000f087824 */ /* 0x000fe400078e00ff */
[C---:B------:R-:W-:Y:S01]  /*b5a0*/  FMUL.FTZ R11, R20.reuse, R25 ;  /* 0x00000019140b7220 */ /* 0x040fe20000410000 */
[C---:B------:R-:W-:Y:S01]  /*b5b0*/  FFMA.FTZ R42, R5.reuse, R28, -R42 ;  /* 0x0000001c052a7223 */ /* 0x040fe2000001082a */
[-C--:B------:R-:W-:Y:S01]  /*b5c0*/  FMUL.FTZ R28, R20, R3.reuse ;  /* 0x00000003141c7220 */ /* 0x080fe20000410000 */
[----:B------:R-:W-:Y:S01]  /*b5d0*/  FFMA.FTZ R34, R5, R36, R34 ;  /* 0x0000002405227223 */ /* 0x000fe20000010022 */
[----:B------:R-:W-:Y:S01]  /*b5e0*/  FFMA.FTZ R20, R8, R3, -R11 ;  /* 0x0000000308147223 */ /* 0x000fe2000001080b */
[C---:B------:R-:W-:Y:S01]  /*b5f0*/  FMUL.FTZ R3, R10.reuse, R9 ;  /* 0x000000090a037220 */ /* 0x040fe20000410000 */
[----:B------:R-:W-:Y:S01]  /*b600*/  FMUL.FTZ R11, R10, R21 ;  /* 0x000000150a0b7220 */ /* 0x000fe20000410000 */
[----:B------:R-:W-:Y:S01]  /*b610*/  IMAD.U32 R6, R14, 0x10000, RZ ;  /* 0x000100000e067824 */ /* 0x000fe200078e00ff */
[----:B------:R-:W-:Y:S01]  /*b620*/  LOP3.LUT R14, R15, 0xffff0000, RZ, 0xc0, !PT ;  /* 0xffff00000f0e7812 */ /* 0x000fe200078ec0ff */
[----:B------:R-:W-:-:S02]  /*b630*/  IMAD.U32 R13, R26, 0x10000, RZ ;  /* 0x000100001a0d7824 */ /* 0x000fc400078e00ff */
[----:B------:R-:W-:Y:S01]  /*b640*/  FFMA.FTZ R21, R4, R21, -R3 ;  /* 0x0000001504157223 */ /* 0x000fe20000010803 */
[----:B------:R-:W-:Y:S01]  /*b650*/  IMAD.U32 R5, R35, 0x10000, RZ ;  /* 0x0001000023057824 */ /* 0x000fe200078e00ff */
[----:B------:R-:W-:Y:S01]  /*b660*/  LOP3.LUT R15, R26, 0xffff0000, RZ, 0xc0, !PT ;  /* 0xffff00001a0f7812 */ /* 0x000fe200078ec0ff */
[----:B------:R-:W-:Y:S01]  /*b670*/  IMAD.U32 R3, R30, 0x10000, RZ ;  /* 0x000100001e037824 */ /* 0x000fe200078e00ff */
[----:B------:R-:W-:Y:S01]  /*b680*/  LOP3.LUT R26, R27, 0xffff0000, RZ, 0xc0, !PT ;  /* 0xffff00001b1a7812 */ /* 0x000fe200078ec0ff */
[----:B------:R-:W-:Y:S01]  /*b690*/  FFMA.FTZ R11, R4, R9, R11 ;  /* 0x00000009040b7223 */ /* 0x000fe2000001000b */
[C---:B------:R-:W-:Y:S01]  /*b6a0*/  FMUL.FTZ R27, R13.reuse, R5 ;  /* 0x000000050d1b7220 */ /* 0x040fe20000410000 */
[----:B------:R-:W-:Y:S01]  /*b6b0*/  FMUL.FTZ R13, R13, R3 ;  /* 0x000000030d0d7220 */ /* 0x000fe20000410000 */
        /* <DEDUP_REMOVED lines=8> */
[C---:B------:R-:W-:Y:S01]  /*b740*/  FMUL.FTZ R6, R15.reuse, R4 ;  /* 0x000000040f067220 */ /* 0x040fe20000410000 */
[----:B------:R-:W-:Y:S01]  /*b750*/  FMUL.FTZ R3, R26, R37 ;  /* 0x000000251a037220 */ /* 0x000fe20000410000 */
[----:B------:R-:W-:Y:S01]  /*b760*/  FMUL.FTZ R24, R24, R29 ;  /* 0x0000001d18187220 */ /* 0x000fe20000410000 */
[-C--:B------:R-:W-:Y:S01]  /*b770*/  FMUL.FTZ R15, R15, R30.reuse ;  /* 0x0000001e0f0f7220 */ /* 0x080fe20000410000 */
[----:B------:R-:W-:Y:S01]  /*b780*/  FMUL.FTZ R26, R26, R31 ;  /* 0x0000001f1a1a7220 */ /* 0x000fe20000410000 */
[----:B------:R-:W-:Y:S01]  /*b790*/  FFMA.FTZ R25, R12, R29, -R25 ;  /* 0x0000001d0c197223 */ /* 0x000fe20000010819 */
[C---:B------:R-:W-:Y:S01]  /*b7a0*/  FFMA.FTZ R6, R7.reuse, R30, -R6 ;  /* 0x0000001e07067223 */ /* 0x040fe20000010806 */
        /* <DEDUP_REMOVED lines=11> */
[----:B------:R3:W-:Y:S01]  /*b860*/  STS.128 [R41+0x20400], R4 ;  /* 0x0204000429007388 */ /* 0x0007e20000000c00 */
[----:B------:R-:W-:-:S05]  /*b870*/  F2FP.BF16.F32.PACK_AB R11, R37, R28 ;  /* 0x0000001c250b723e */ /* 0x000fca00000010ff */
[----:B------:R3:W-:Y:S02]  /*b880*/  STS.128 [R0+0x20400], R8 ;  /* 0x0204000800007388 */ /* 0x0007e40000000c00 */
.L_x_5856:
[----:B------:R-:W-:Y:S05]  /*b890*/  BSYNC B0 ;  /* 0x0000000000007941 */ /* 0x000fea0003800000 */
.L_x_5842:
        /* <DEDUP_REMOVED lines=8> */
.L_x_5839:
[----:B--23--:R-:W-:-:S05]  /*b920*/  IMAD.U32 R0, RZ, RZ, UR37 ;  /* 0x00000025ff007e24 */ /* 0x00cfca000f8e00ff */
[----:B------:R-:W-:-:S13]  /*b930*/  ISETP.NE.AND P0, PT, R0, 0x3, PT ;  /* 0x000000030000780c */ /* 0x000fda0003f05270 */
[----:B------:R-:W-:Y:S05]  /*b940*/  @!P0 BRA `(.L_x_5866) ;  /* 0x0000000000048947 */ /* 0x000fea0003800000 */
[----:B------:R-:W-:Y:S01]  /*b950*/  BPT.TRAP 0x1 ;  /* 0x000000040000795c */ /* 0x000fe20000300000 */
.L_x_5866:
[----:B-1----:R-:W-:Y:S01]  /*b960*/  IMAD R12, R17, 0x8, R2 ;  /* 0x00000008110c7824 */ /* 0x002fe200078e0202 */
[----:B------:R-:W-:-:S04]  /*b970*/  SHF.L.U32 R57, R22, 0x1f, RZ ;  /* 0x0000001f16397819 */ /* 0x000fc800000006ff */
[----:B------:R1:W2:Y:S01]  /*b980*/  SYNCS.PHASECHK.TRANS64.TRYWAIT P1, [R12+URZ+0x28c30], R57 ;  /* 0x028c30390c0075a7 */ /* 0x0002a2000802017f */
[----:B------:R-:W-:Y:S05]  /*b990*/  @!P0 BRA `(.L_x_5867) ;  /* 0x0000000000048947 */ /* 0x000fea0003800000 */
[----:B------:R-:W-:Y:S01]  /*b9a0*/  BPT.TRAP 0x1 ;  /* 0x000000040000795c */ /* 0x000fe20000300000 */
.L_x_5867:
[C---:B------:R-:W-:Y:S02]  /*b9b0*/  VIADD R0, R2.reuse, 0x22400 ;  /* 0x0002240002007836 */ /* 0x040fe40000000000 */
[----:B------:R-:W-:-:S03]  /*b9c0*/  VIADD R3, R2, 0x20400 ;  /* 0x0002040002037836 */ /* 0x000fc60000000000 */
[----:B------:R-:W-:Y:S02]  /*b9d0*/  SHF.R.U32.HI R0, RZ, 0x4, R0 ;  /* 0x00000004ff007819 */ /* 0x000fe40000011600 */
[----:B------:R-:W-:Y:S02]  /*b9e0*/  SHF.R.U32.HI R3, RZ, 0x4, R3 ;  /* 0x00000004ff037819 */ /* 0x000fe40000011603 */
[----:B------:R-:W-:Y:S02]  /*b9f0*/  LOP3.LUT R0, R0, 0x3fff, RZ, 0xc0, !PT ;  /* 0x00003fff00007812 */ /* 0x000fe400078ec0ff */
[----:B------:R-:W-:Y:S02]  /*ba00*/  LOP3.LUT R3, R3, 0x3fff, RZ, 0xc0, !PT ;  /* 0x00003fff03037812 */ /* 0x000fe400078ec0ff */
[----:B------:R-:W-:Y:S01]  /*ba10*/  LOP3.LUT R14, R0, 0x10000, RZ, 0xfc, !PT ;  /* 0x00010000000e7812 */ /* 0x000fe200078efcff */
[----:B--2---:R-:W-:Y:S06]  /*ba20*/  @P1 BRA `(.L_x_5868) ;  /* 0x0000000000081947 */ /* 0x004fec0003800000 */
[----:B------:R-:W2:Y:S02]  /*ba30*/  SYNCS.PHASECHK.TRANS64.TRYWAIT P1, [R12+URZ+0x28c30], R57 ;  /* 0x028c30390c0075a7 */ /* 0x000ea4000802017f */
[----:B--2---:R-:W-:Y:S05]  /*ba40*/  @!P1 BRA `(.L_x_5869) ;  /* 0x0000018800f09947 */ /* 0x004fea0003800000 */
.L_x_5868:
[----:B------:R-:W-:Y:S01]  /*ba50*/  IMAD R20, R17, 0x200, R14 ;  /* 0x0000020011147824 */ /* 0x000fe200078e020e */
[----:B------:R-:W-:Y:S01]  /*ba60*/  LOP3.LUT R4, R3, 0x10000, RZ, 0xfc, !PT ;  /* 0x0001000003047812 */ /* 0x000fe200078efcff */
[----:B------:R-:W-:Y:S01]  /*ba70*/  IMAD.MOV.U32 R5, RZ, RZ, 0x40000040 ;  /* 0x40000040ff057424 */ /* 0x000fe200078e00ff */
[----:B------:R-:W-:Y:S05]  /*ba80*/  WARPSYNC.ALL ;  /* 0x0000000000007948 */ /* 0x000fea0003800000 */
[----:B------:R-:W-:Y:S01]  /*ba90*/  IMAD.MOV.U32 R21, RZ, RZ, 0x40000040 ;  /* 0x40000040ff157424 */ /* 0x000fe200078e00ff */
[C---:B------:R-:W-:Y:S01]  /*baa0*/  R2UR UR4, R4.reuse ;  /* 0x00000000040472ca */ /* 0x040fe200000e0000 */
[----:B0-----:R-:W-:Y:S01]  /*bab0*/  WARPGROUP.ARRIVE ;  /* 0x00000000000079c5 */ /* 0x001fe20000000000 */
[----:B------:R-:W-:Y:S01]  /*bac0*/  R2UR UR5, R5 ;  /* 0x00000000050572ca */ /* 0x000fe200000e0000 */
[----:B------:R-:W-:Y:S01]  /*bad0*/  VIADD R10, R4, 0x2 ;  /* 0x00000002040a7836 */ /* 0x000fe20000000000 */
[C---:B------:R-:W-:Y:S01]  /*bae0*/  R2UR UR6, R20.reuse ;  /* 0x00000000140672ca */ /* 0x040fe200000e0000 */
[----:B------:R-:W-:Y:S01]  /*baf0*/  VIADD R6, R20, 0x2 ;  /* 0x0000000214067836 */ /* 0x000fe20000000000 */
[----:B------:R-:W-:Y:S01]  /*bb00*/  R2UR UR7, R21 ;  /* 0x00000000150772ca */ /* 0x000fe200000e0000 */
[----:B------:R-:W-:-:S02]  /*bb10*/  IMAD.MOV.U32 R11, RZ, RZ, 0x40000040 ;  /* 0x40000040ff0b7424 */ /* 0x000fc400078e00ff */
[----:B------:R-:W-:Y:S02]  /*bb20*/  IMAD.MOV.U32 R7, RZ, RZ, 0x40000040 ;  /* 0x40000040ff077424 */ /* 0x000fe400078e00ff */
[----:B------:R-:W-:Y:S02]  /*bb30*/  VIADD R8, R4, 0x4 ;  /* 0x0000000404087836 */ /* 0x000fe40000000000 */
[----:B------:R-:W-:Y:S02]  /*bb40*/  IMAD.MOV.U32 R9, RZ, RZ, 0x40000040 ;  /* 0x40000040ff097424 */ /* 0x000fe400078e00ff */
[----:B------:R-:W-:-:S04]  /*bb50*/  IMAD.MOV.U32 R21, RZ, RZ, 0x40000040 ;  /* 0x40000040ff157424 */ /* 0x000fc800078e00ff */
[----:B------:R-:W-:Y:S01]  /*bb60*/  HGMMA.64x64x16.F32.BF16 R24, gdesc[UR4], RZ, !UPT, gsb0 ;  /* 0x00e00000041879f0 */ /* 0x000fe2000c0018ff */
[----:B------:R-:W-:Y:S02]  /*bb70*/  R2UR UR4, R10 ;  /* 0x000000000a0472ca */ /* 0x000fe400000e0000 */
[----:B------:R-:W-:Y:S02]  /*bb80*/  R2UR UR5, R11 ;  /* 0x000000000b0572ca */ /* 0x000fe400000e0000 */
[----:B------:R-:W-:Y:S01]  /*bb90*/  R2UR UR6, R6 ;  /* 0x00000000060672ca */ /* 0x000fe200000e0000 */
[C---:B------:R-:W-:Y:S01]  /*bba0*/  VIADD R6, R20.reuse, 0x4 ;  /* 0x0000000414067836 */ /* 0x040fe20000000000 */
[----:B------:R-:W-:Y:S01]  /*bbb0*/  R2UR UR7, R7 ;  /* 0x00000000070772ca */ /* 0x000fe200000e0000 */
[----:B------:R-:W-:Y:S02]  /*bbc0*/  IMAD.MOV.U32 R7, RZ, RZ, 0x40000040 ;  /* 0x40000040ff077424 */ /* 0x000fe400078e00ff */
[----:B------:R-:W-:Y:S01]  /*bbd0*/  VIADD R20, R20, 0x6 ;  /* 0x0000000614147836 */ /* 0x000fe20000000000 */
[----:B------:R-:W-:-:S02]  /*bbe0*/  WARPGROUP.DEPBAR.LE gsb0, 0x0 ;  /* 0x00008000000079c5 */ /* 0x000fc40000010000 */
[----:B------:R-:W-:-:S07]  /*bbf0*/  WARPGROUP.ARRIVE ;  /* 0x00000000000079c5 */ /* 0x000fce0000000000 */
[----:B------:R-:W-:Y:S01]  /*bc00*/  HGMMA.64x64x16.F32.BF16 R24, gdesc[UR4], R24, gsb0 ;  /* 0x00e00000041879f0 */ /* 0x000fe20008001818 */
[----:B------:R-:W-:Y:S02]  /*bc10*/  R2UR UR4, R8 ;  /* 0x00000000080472ca */ /* 0x000fe400000e0000 */
[----:B------:R-:W-:Y:S02]  /*bc20*/  R2UR UR5, R9 ;  /* 0x00000000090572ca */ /* 0x000fe400000e0000 */
[----:B------:R-:W-:Y:S01]  /*bc30*/  R2UR UR6, R6 ;  /* 0x00000000060672ca */ /* 0x000fe200000e0000 */
[----:B------:R-:W-:Y:S01]  /*bc40*/  VIADD R6, R4, 0x6 ;  /* 0x0000000604067836 */ /* 0x000fe20000000000 */
[----:B------:R-:W-:Y:S01]  /*bc50*/  R2UR UR7, R7 ;  /* 0x00000000070772ca */ /* 0x000fe200000e0000 */
[----:B------:R-:W-:Y:S01]  /*bc60*/  IMAD.MOV.U32 R7, RZ, RZ, 0x40000040 ;  /* 0x40000040ff077424 */ /* 0x000fe200078e00ff */
[----:B------:R-:W-:Y:S02]  /*bc70*/  WARPGROUP.DEPBAR.LE gsb0, 0x0 ;  /* 0x00008000000079c5 */ /* 0x000fe40000010000 */
[----:B------:R-:W-:-:S09]  /*bc80*/  WARPGROUP.ARRIVE ;  /* 0x00000000000079c5 */ /* 0x000fd20000000000 */
        /* <DEDUP_REMOVED lines=11> */
.L_x_5870:
[----:B------:R-:W0:Y:S01]  /*bd40*/  LDC R60, c[0x0][0x448] ;  /* 0x00011200ff3c7b82 */ /* 0x000e220000000800 */
[----:B------:R-:W-:Y:S01]  /*bd50*/  ULDC UR4, c[0x0][0x9d8] ;  /* 0x0002760000047ab9 */ /* 0x000fe20000000800 */
[----:B------:R-:W-:Y:S01]  /*bd60*/  ULDC.64 UR46, c[0x0][0x9e0] ;  /* 0x00027800002e7ab9 */ /* 0x000fe20000000a00 */
        /* <DEDUP_REMOVED lines=11> */
[----:B------:R-:W-:-:S02]  /*be20*/  IMAD.MOV.U32 R47, RZ, RZ, -0x40 ;  /* 0xffffffc0ff2f7424 */ /* 0x000fc400078e00ff */
[----:B------:R-:W-:Y:S01]  /*be30*/  FMUL.FTZ R61, R41, UR4 ;  /* 0x00000004293d7c20 */ /* 0x000fe20008410000 */
[----:B------:R-:W-:Y:S01]  /*be40*/  UISETP.GE.AND UP0, UPT, UR47, 0x1, UPT ;  /* 0x000000012f00788c */ /* 0x000fe2000bf06270 */
[----:B------:R-:W-:Y:S01]  /*be50*/  FMUL.FTZ R71, R25, UR4 ;  /* 0x0000000419477c20 */ /* 0x000fe20008410000 */
[----:B------:R-:W-:Y:S01]  /*be60*/  FMUL.FTZ R13, R27, UR4 ;  /* 0x000000041b0d7c20 */ /* 0x000fe20008410000 */
[----:B------:R-:W-:Y:S01]  /*be70*/  FMUL.FTZ R15, R31, UR4 ;  /* 0x000000041f0f7c20 */ /* 0x000fe20008410000 */
[----:B------:R-:W-:Y:S01]  /*be80*/  LOP3.LUT R16, R16, 0xffffff7f, RZ, 0xc0, !PT ;  /* 0xffffff7f10107812 */ /* 0x000fe200078ec0ff */
[----:B------:R-:W-:Y:S01]  /*be90*/  FMUL.FTZ R41, R52, UR4 ;  /* 0x0000000434297c20 */ /* 0x000fe20008410000 */
[----:B------:R-:W-:Y:S01]  /*bea0*/  FMUL.FTZ R27, R28, UR4 ;  /* 0x000000041c1b7c20 */ /* 0x000fe20008410000 */
[----:B------:R-:W-:Y:S01]  /*beb0*/  FMUL.FTZ R31, R32, UR4 ;  /* 0x00000004201f7c20 */ /* 0x000fe20008410000 */
[----:B0-----:R-:W-:Y:S01]  /*bec0*/  ISETP.NE.AND P1, PT, R60, 0x1, PT ;  /* 0x000000013c00780c */ /* 0x001fe20003f25270 */
[----:B------:R-:W-:Y:S01]  /*bed0*/  FMUL.FTZ R21, R35, UR4 ;  /* 0x0000000423157c20 */ /* 0x000fe20008410000 */
[----:B------:R-:W-:Y:S01]  /*bee0*/  FMUL.FTZ R56, R36, UR4 ;  /* 0x0000000424387c20 */ /* 0x000fe20008410000 */
        /* <DEDUP_REMOVED lines=10> */
[----:B------:R-:W0:Y:S01]  /*bf90*/  @P1 LDC R43, c[0x0][0x44c] ;  /* 0x00011300ff2b1b82 */ /* 0x000e220000000800 */
[----:B------:R-:W-:Y:S01]  /*bfa0*/  FMUL.FTZ R28, R51, UR4 ;  /* 0x00000004331c7c20 */ /* 0x000fe20008410000 */
[----:B------:R-:W-:Y:S01]  /*bfb0*/  FMUL.FTZ R36, R54, UR4 ;  /* 0x0000000436247c20 */ /* 0x000fe20008410000 */
[----:B------:R-:W-:Y:S01]  /*bfc0*/  @P1 LOP3.LUT R16, R16, 0x80, RZ, 0xfc, !PT ;  /* 0x0000008010101812 */ /* 0x000fe200078efcff */
[----:B------:R-:W3:Y:S01]  /*bfd0*/  MUFU.TANH R3, R3 ;  /* 0x0000000300037308 */ /* 0x000ee20000002400 */
[C---:B------:R-:W-:Y:S01]  /*bfe0*/  IADD3 R40, -R189.reuse, R52, R184 ;  /* 0x00000034bd287210 */ /* 0x040fe20007ffe1b8 */
[----:B------:R-:W-:Y:S01]  /*bff0*/  ULDC UR45, c[0x0][0x9dc] ;  /* 0x00027700002d7ab9 */ /* 0x000fe20000000800 */
[----:B------:R-:W-:Y:S01]  /*c000*/  LEA R46, R168, 0xffffffc0, 0x6 ;  /* 0xffffffc0a82e7811 */ /* 0x000fe200078e30ff */
[----:B------:R-:W4:Y:S01]  /*c010*/  @P1 LDC R45, c[0x0][0x450] ;  /* 0x00011400ff2d1b82 */ /* 0x000f220000000800 */
[----:B------:R-:W-:Y:S01]  /*c020*/  ULOP3.LUT UR45, URZ, UR45, URZ, 0x33, !UPT ;  /* 0x0000002d3f2d7292 */ /* 0x000fe2000f8e333f */
[----:B------:R-:W-:Y:S01]  /*c030*/  IMAD.IADD R40, R40, 0x1, -R23 ;  /* 0x0000000128287824 */ /* 0x000fe200078e0a17 */
[----:B------:R-:W-:Y:S01]  /*c040*/  IADD3 R73, -R189, R184, -R46 ;  /* 0x000000b8bd497210 */ /* 0x000fe20007ffe92e */
[----:B------:R-:W0:Y:S01]  /*c050*/  MUFU.TANH R71, R71 ;  /* 0x0000004700477308 */ /* 0x000e220000002400 */
[----:B------:R-:W-:Y:S01]  /*c060*/  UP2UR UR48, UPR, URZ, 0x1 ;  /* 0x000000013f307883 */ /* 0x000fe20008000000 */
[----:B------:R-:W-:-:S02]  /*c070*/  VIADD R42, R40, UR46 ;  /* 0x0000002e282a7c36 */ /* 0x000fc40008000000 */
[----:B------:R-:W-:Y:S02]  /*c080*/  VIADD R44, R40, UR45 ;  /* 0x0000002d282c7c36 */ /* 0x000fe40008000000 */
[----:B------:R-:W-:Y:S02]  /*c090*/  VIADD R52, R52, 0xffffffff ;  /* 0xffffffff34347836 */ /* 0x000fe40000000000 */
[----:B------:R-:W0:Y:S02]  /*c0a0*/  MUFU.TANH R0, R0 ;  /* 0x0000000000007308 */ /* 0x000e240000002400 */
[----:B0-----:R-:W-:-:S04]  /*c0b0*/  @P1 IMAD.HI.U32 R34, R38, R43, RZ ;  /* 0x0000002b26221227 */ /* 0x001fc800078e00ff */
[----:B------:R-:W-:Y:S02]  /*c0c0*/  FMUL.FTZ R43, R53, UR4 ;  /* 0x00000004352b7c20 */ /* 0x000fe40008410000 */
[----:B------:R-:W0:Y:S01]  /*c0d0*/  MUFU.TANH R13, R13 ;  /* 0x0000000d000d7308 */ /* 0x000e220000002400 */
[----:B----4-:R-:W-:Y:S01]  /*c0e0*/  @P1 SHF.R.U32.HI R38, RZ, R45, R34 ;  /* 0x0000002dff261219 */ /* 0x010fe20000011622 */
[----:B------:R-:W-:Y:S01]  /*c0f0*/  FMUL.FTZ R34, R55, UR4 ;  /* 0x0000000437227c20 */ /* 0x000fe20008410000 */
[----:B------:R-:W-:Y:S01]  /*c100*/  PLOP3.LUT P1, PT, PT, PT, UP0, 0x40, 0x0 ;  /* 0x000000000000781c */ /* 0x000fe20003f2e808 */
[----:B------:R-:W-:-:S04]  /*c110*/  VIADD R45, R12, 0x28c40 ;  /* 0x00028c400c2d7836 */ /* 0x000fc80000000000 */
[----:B------:R-:W4:Y:S01]  /*c120*/  MUFU.TANH R27, R27 ;  /* 0x0000001b001b7308 */ /* 0x000f220000002400 */
[----:B------:R-:W1:Y:S01]  /*c130*/  SHFL.IDX PT, R49, R38, RZ, 0x1c1f ;  /* 0x001c1fff26317589 */ /* 0x000e6200000e0000 */
[----:B------:R-:W-:-:S06]  /*c140*/  PRMT R45, R186, 0x654, R45 ;  /* 0x00000654ba2d7816 */ /* 0x000fcc000000002d */
[----:B------:R-:W0:Y:S01]  /*c150*/  MUFU.TANH R29, R29 ;  /* 0x0000001d001d7308 */ /* 0x000e220000002400 */
[----:B------:R0:W-:Y:S07]  /*c160*/  SYNCS.ARRIVE.TRANS64.RED.A1T0 RZ, [R45+URZ], RZ ;  /* 0x000000ff2dff79a7 */ /* 0x0001ee000810043f */
[----:B------:R-:W0:Y:S08]  /*c170*/  MUFU.TANH R20, R20 ;  /* 0x0000001400147308 */ /* 0x000e300000002400 */
[----:B------:R-:W0:Y:S01]  /*c180*/  MUFU.TANH R15, R15 ;  /* 0x0000000f000f7308 */ /* 0x000e220000002400 */
[----:B-1----:R-:W-:Y:S01]  /*c190*/  VIADDMNMX R50, R49, R42, R73, PT ;  /* 0x0000002a31327246 */ /* 0x002fe20003800149 */
[----:B------:R-:W-:-:S06]  /*c1a0*/  IMAD.IADD R48, R44, 0x1, R49 ;  /* 0x000000012c307824 */ /* 0x000fcc00078e0231 */
[----:B------:R-:W1:Y:S08]  /*c1b0*/  MUFU.TANH R31, R31 ;  /* 0x0000001f001f7308 */ /* 0x000e700000002400 */
        /* <DEDUP_REMOVED lines=23> */
[----:B-1-34-:R-:W-:Y:S05]  /*c330*/  @P1 BRA `(.L_x_5871) ;  /* 0x0000000000581947 */ /* 0x01afea0003800000 */
[----:B0-----:R-:W-:Y:S01]  /*c340*/  IADD3 R45, -R23, R184, R49 ;  /* 0x000000b8172d7210 */ /* 0x001fe20007ffe131 */
[----:B------:R-:W-:Y:S03]  /*c350*/  BSSY B0, `(.L_x_5872) ;  /* 0x0000010000007945 */ /* 0x000fe60003800000 */
[----:B------:R-:W-:-:S13]  /*c360*/  ISETP.GT.AND P1, PT, R45, -0x1, PT ;  /* 0xffffffff2d00780c */ /* 0x000fda0003f24270 */
[----:B------:R-:W-:Y:S05]  /*c370*/  @P1 BRA `(.L_x_5873) ;  /* 0x0000000000201947 */ /* 0x000fea0003800000 */
[----:B------:R-:W-:Y:S01]  /*c380*/  UISETP.NE.AND UP0, UPT, UR47, 0x1, UPT ;  /* 0x000000012f00788c */ /* 0x000fe2000bf05270 */
[----:B------:R-:W-:-:S05]  /*c390*/  LOP3.LUT R45, RZ, R45, RZ, 0x33, !PT ;  /* 0x0000002dff2d7212 */ /* 0x000fca00078e33ff */
[----:B------:R-:W-:-:S05]  /*c3a0*/  PLOP3.LUT P1, PT, PT, PT, UP0, 0x80, 0x0 ;  /* 0x000000000000781c */ /* 0x000fca0003f2f008 */
[----:B------:R-:W-:-:S08]  /*c3b0*/  @UP0 ULDC.64 UR4, c[0x0][0x9e8] ;  /* 0x00027a0000040ab9 */ /* 0x000fd00000000a00 */
[----:B------:R-:W-:-:S05]  /*c3c0*/  @P1 IMAD.HI.U32 R40, R45, UR4, RZ ;  /* 0x000000042d281c27 */ /* 0x000fca000f8e00ff */
[----:B------:R-:W-:-:S04]  /*c3d0*/  @P1 SHF.R.U32.HI R45, RZ, UR5, R40 ;  /* 0x00000005ff2d1c19 */ /* 0x000fc80008011628 */
[----:B------:R-:W-:Y:S01]  /*c3e0*/  LOP3.LUT R45, RZ, R45, RZ, 0x33, !PT ;  /* 0x0000002dff2d7212 */ /* 0x000fe200078e33ff */
[----:B------:R-:W-:Y:S06]  /*c3f0*/  BRA `(.L_x_5874) ;  /* 0x0000000000147947 */ /* 0x000fec0003800000 */
.L_x_5873:
[----:B------:R-:W-:-:S06]  /*c400*/  UISETP.NE.AND UP0, UPT, UR47, 0x1, UPT ;  /* 0x000000012f00788c */ /* 0x000fcc000bf05270 */
[----:B------:R-:W-:-:S05]  /*c410*/  PLOP3.LUT P1, PT, PT, PT, UP0, 0x80, 0x0 ;  /* 0x000000000000781c */ /* 0x000fca0003f2f008 */
[----:B------:R-:W-:-:S08]  /*c420*/  @UP0 ULDC.64 UR4, c[0x0][0x9e8] ;  /* 0x00027a0000040ab9 */ /* 0x000fd00000000a00 */
[----:B------:R-:W-:-:S05]  /*c430*/  @P1 IMAD.HI.U32 R40, R45, UR4, RZ ;  /* 0x000000042d281c27 */ /* 0x000fca000f8e00ff */
[----:B------:R-:W-:-:S07]  /*c440*/  @P1 SHF.R.U32.HI R45, RZ, UR5, R40 ;  /* 0x00000005ff2d1c19 */ /* 0x000fce0008011628 */
.L_x_5874:
[----:B------:R-:W-:Y:S05]  /*c450*/  BSYNC B0 ;  /* 0x0000000000007941 */ /* 0x000fea0003800000 */
.L_x_5872:
[----:B------:R-:W-:-:S04]  /*c460*/  IMAD R40, R45, UR47, -R46 ;  /* 0x0000002f2d287c24 */ /* 0x000fc8000f8e0a2e */
[----:B------:R-:W-:-:S05]  /*c470*/  IMAD.IADD R45, R40, 0x1, -R189 ;  /* 0x00000001282d7824 */ /* 0x000fca00078e0abd */
[----:B------:R-:W-:Y:S02]  /*c480*/  VIMNMX R48, R48, R45, !PT ;  /* 0x0000002d30307248 */ /* 0x000fe40007fe0100 */
[----:B------:R-:W-:-:S07]  /*c490*/  VIADDMNMX R50, R45, UR47, R50, PT ;  /* 0x0000002f2d327c46 */ /* 0x000fce000b800132 */
.L_x_5871:
[C---:B------:R-:W-:Y:S01]  /*c4a0*/  ISETP.GE.AND P1, PT, R52.reuse, 0x2, PT ;  /* 0x000000023400780c */ /* 0x040fe20003f26270 */
[----:B------:R-:W-:Y:S01]  /*c4b0*/  UISETP.NE.AND UP0, UPT, UR48, URZ, UPT ;  /* 0x0000003f3000728c */ /* 0x000fe2000bf05270 */
[----:B------:R-:W-:Y:S02]  /*c4c0*/  ISETP.GE.AND P5, PT, R52, 0xa, PT ;  /* 0x0000000a3400780c */ /* 0x000fe40003fa6270 */
[----:B------:R-:W-:Y:S02]  /*c4d0*/  ISETP.GT.AND P3, PT, R48, 0x1, !P1 ;  /* 0x000000013000780c */ /* 0x000fe40004f64270 */
[----:B------:R-:W-:Y:S02]  /*c4e0*/  ISETP.GE.AND P2, PT, R52, 0x9, PT ;  /* 0x000000093400780c */ /* 0x000fe40003f46270 */
[----:B------:R-:W-:Y:S02]  /*c4f0*/  ISETP.LT.OR P3, PT, R50, 0x2, P3 ;  /* 0x000000023200780c */ /* 0x000fe40001f61670 */
[----:B------:R-:W-:-:S02]  /*c500*/  P2R R66, PR, RZ, 0x20 ;  /* 0x00000020ff427803 */ /* 0x000fc40000000000 */
[----:B------:R-:W-:Y:S02]  /*c510*/  FSEL R71, R71, -INF , !P3 ;  /* 0xff80000047477808 */ /* 0x000fe40005800000 */
[C---:B------:R-:W-:Y:S02]  /*c520*/  ISETP.GT.AND P3, PT, R48.reuse, 0x9, !P5 ;  /* 0x000000093000780c */ /* 0x040fe40006f64270 */
[----:B------:R-:W-:Y:S02]  /*c530*/  ISETP.GT.AND P4, PT, R48, 0x8, !P2 ;  /* 0x000000083000780c */ /* 0x000fe40005784270 */
[----:B------:R-:W-:Y:S02]  /*c540*/  ISETP.LT.OR P3, PT, R50, 0xa, P3 ;  /* 0x0000000a3200780c */ /* 0x000fe40001f61670 */
[----:B------:R-:W-:Y:S02]  /*c550*/  ISETP.GE.AND P5, PT, R52, 0x11, PT ;  /* 0x000000113400780c */ /* 0x000fe40003fa6270 */
[----:B0-----:R-:W-:-:S02]  /*c560*/  FSEL R47, R29, -INF , !P3 ;  /* 0xff8000001d2f7808 */ /* 0x001fc40005800000 */
[----:B------:R-:W-:Y:S02]  /*c570*/  ISETP.LT.OR P4, PT, R50, 0x9, P4 ;  /* 0x000000093200780c */ /* 0x000fe40002781670 */
[----:B------:R-:W-:Y:S02]  /*c580*/  ISETP.GT.AND P3, PT, R48, 0x10, !P5 ;  /* 0x000000103000780c */ /* 0x000fe40006f64270 */
[----:B------:R-:W-:Y:S02]  /*c590*/  FSEL R45, R27, -INF , !P4 ;  /* 0xff8000001b2d7808 */ /* 0x000fe40006000000 */
        /* <DEDUP_REMOVED lines=43> */
[C---:B------:R-:W-:Y:S02]  /*c850*/  ISETP.GE.AND P3, PT, R52.reuse, 0x32, PT ;  /* 0x000000323400780c */ /* 0x040fe40003f66270 */
[----:B------:R-:W-:-:S02]  /*c860*/  ISETP.GE.AND P6, PT, R52, 0x1, PT ;  /* 0x000000013400780c */ /* 0x000fc40003fc6270 */
[----:B------:R-:W-:Y:S02]  /*c870*/  ISETP.GT.AND P4, PT, R48, 0x31, !P3 ;  /* 0x000000313000780c */ /* 0x000fe40005f84270 */
[----:B------:R-:W-:Y:S02]  /*c880*/  P2R R27, PR, RZ, 0x40 ;  /* 0x00000040ff1b7803 */ /* 0x000fe40000000000 */
[----:B------:R-:W-:-:S04]  /*c890*/  ISETP.LT.OR P4, PT, R50, 0x32, P4 ;  /* 0x000000323200780c */ /* 0x000fc80002781670 */
[----:B------:R-:W-:Y:S02]  /*c8a0*/  FSEL R69, R69, -INF , !P4 ;  /* 0xff80000045457808 */ /* 0x000fe40006000000 */
[----:B------:R-:W-:-:S04]  /*c8b0*/  ISETP.GE.AND P4, PT, R52, 0x39, PT ;  /* 0x000000393400780c */ /* 0x000fc80003f86270 */
[----:B------:R-:W-:-:S04]  /*c8c0*/  ISETP.GT.AND P5, PT, R48, 0x38, !P4 ;  /* 0x000000383000780c */ /* 0x000fc800067a4270 */
[----:B------:R-:W-:-:S04]  /*c8d0*/  ISETP.LT.OR P5, PT, R50, 0x39, P5 ;  /* 0x000000393200780c */ /* 0x000fc80002fa1670 */
[----:B------:R-:W-:Y:S02]  /*c8e0*/  FSEL R41, R41, -INF , !P5 ;  /* 0xff80000029297808 */ /* 0x000fe40006800000 */
[----:B------:R-:W-:Y:S02]  /*c8f0*/  ISETP.GT.AND P5, PT, R48, RZ, !P6 ;  /* 0x000000ff3000720c */ /* 0x000fe400077a4270 */
[----:B------:R-:W-:Y:S02]  /*c900*/  ISETP.GE.AND P6, PT, R52, 0x3a, PT ;  /* 0x0000003a3400780c */ /* 0x000fe40003fc6270 */
[----:B------:R-:W-:-:S04]  /*c910*/  ISETP.LT.OR P5, PT, R50, 0x1, P5 ;  /* 0x000000013200780c */ /* 0x000fc80002fa1670 */
[----:B------:R-:W-:Y:S02]  /*c920*/  FSEL R40, R3, -INF , !P5 ;  /* 0xff80000003287808 */ /* 0x000fe40006800000 */
[----:B------:R-:W-:Y:S01]  /*c930*/  ISETP.GT.AND P5, PT, R48, 0x39, !P6 ;  /* 0x000000393000780c */ /* 0x000fe200077a4270 */
[----:B------:R-:W0:Y:S03]  /*c940*/  SHFL.IDX PT, R3, R38, 0x1, 0x1c1f ;  /* 0x003c1f0026037f89 */ /* 0x000e2600000e0000 */
        /* <DEDUP_REMOVED lines=10> */
[----:B------:R-:W-:Y:S01]  /*c9f0*/  UISETP.NE.AND UP0, UPT, UR47, 0x1, UPT ;  /* 0x000000012f00788c */ /* 0x000fe2000bf05270 */
[----:B------:R-:W-:-:S05]  /*ca00*/  LOP3.LUT R3, RZ, R3, RZ, 0x33, !PT ;  /* 0x00000003ff037212 */ /* 0x000fca00078e33ff */
[----:B------:R-:W-:-:S05]  /*ca10*/  PLOP3.LUT P5, PT, PT, PT, UP0, 0x80, 0x0 ;  /* 0x000000000000781c */ /* 0x000fca0003faf008 */
[----:B------:R-:W-:-:S08]  /*ca20*/  @UP0 ULDC.64 UR4, c[0x0][0x9e8] ;  /* 0x00027a0000040ab9 */ /* 0x000fd00000000a00 */
[----:B------:R-:W-:Y:S01]  /*ca30*/  @P5 IMAD.HI.U32 R29, R3, UR4, RZ ;  /* 0x00000004031d5c27 */ /* 0x000fe2000f8e00ff */
[----:B------:R-:W-:-:S13]  /*ca40*/  PLOP3.LUT P5, PT, PT, PT, UP0, 0x80, 0x0 ;  /* 0x000000000000781c */ /* 0x000fda0003faf008 */
[----:B------:R-:W-:-:S04]  /*ca50*/  @P5 SHF.R.U32.HI R3, RZ, UR5, R29 ;  /* 0x00000005ff035c19 */ /* 0x000fc8000801161d */
[----:B------:R-:W-:Y:S01]  /*ca60*/  LOP3.LUT R3, RZ, R3, RZ, 0x33, !PT ;  /* 0x00000003ff037212 */ /* 0x000fe200078e33ff */
[----:B------:R-:W-:Y:S06]  /*ca70*/  BRA `(.L_x_5878) ;  /* 0x0000000000187947 */ /* 0x000fec0003800000 */
.L_x_5877:
[----:B------:R-:W-:-:S06]  /*ca80*/  UISETP.NE.AND UP0, UPT, UR47, 0x1, UPT ;  /* 0x000000012f00788c */ /* 0x000fcc000bf05270 */
[----:B------:R-:W-:-:S05]  /*ca90*/  PLOP3.LUT P5, PT, PT, PT, UP0, 0x80, 0x0 ;  /* 0x000000000000781c */ /* 0x000fca0003faf008 */
[----:B------:R-:W-:-:S08]  /*caa0*/  @UP0 ULDC.64 UR4, c[0x0][0x9e8] ;  /* 0x00027a0000040ab9 */ /* 0x000fd00000000a00 */
[----:B------:R-:W-:Y:S01]  /*cab0*/  @P5 IMAD.HI.U32 R29, R3, UR4, RZ ;  /* 0x00000004031d5c27 */ /* 0x000fe2000f8e00ff */
[----:B------:R-:W-:-:S13]  /*cac0*/  PLOP3.LUT P5, PT, PT, PT, UP0, 0x80, 0x0 ;  /* 0x000000000000781c */ /* 0x000fda0003faf008 */
[----:B------:R-:W-:-:S07]  /*cad0*/  @P5 SHF.R.U32.HI R3, RZ, UR5, R29 ;  /* 0x00000005ff035c19 */ /* 0x000fce000801161d */
.L_x_5878:
[----:B------:R-:W-:Y:S05]  /*cae0*/  BSYNC B0 ;  /* 0x0000000000007941 */ /* 0x000fea0003800000 */
.L_x_5876:
[----:B------:R-:W-:-:S04]  /*caf0*/  IMAD R46, R3, UR47, -R46 ;  /* 0x0000002f032e7c24 */ /* 0x000fc8000f8e0a2e */
[----:B------:R-:W-:-:S05]  /*cb00*/  IMAD.IADD R3, R46, 0x1, -R189 ;  /* 0x000000012e037824 */ /* 0x000fca00078e0abd */
[----:B------:R-:W-:Y:S02]  /*cb10*/  VIMNMX R44, R44, R3, !PT ;  /* 0x000000032c2c7248 */ /* 0x000fe40007fe0100 */
[----:B------:R-:W-:-:S07]  /*cb20*/  VIADDMNMX R42, R3, UR47, R42, PT ;  /* 0x0000002f032a7c46 */ /* 0x000fce000b80012a */
.L_x_5875:
[----:B------:R-:W-:Y:S01]  /*cb30*/  BAR.SYNC.DEFER_BLOCKING 0xf, 0x100 ;  /* 0x03c4000000007b1d */ /* 0x000fe20000010000 */
[----:B------:R-:W-:Y:S02]  /*cb40*/  ISETP.GT.AND P1, PT, R44, 0x1, !P1 ;  /* 0x000000012c00780c */ /* 0x000fe40004f24270 */
[----:B------:R-:W-:Y:S02]  /*cb50*/  ISETP.NE.AND P5, PT, R27, RZ, PT ;  /* 0x000000ff1b00720c */ /* 0x000fe40003fa5270 */
[----:B------:R-:W-:Y:S01]  /*cb60*/  ISETP.LT.OR P1, PT, R42, 0x2, P1 ;  /* 0x000000022a00780c */ /* 0x000fe20000f21670 */
[----:B------:R-:W-:Y:S01]  /*cb70*/  ULDC UR4, c[0x0][0x988] ;  /* 0x0002620000047ab9 */ /* 0x000fe20000000800 */
[----:B------:R-:W-:Y:S02]  /*cb80*/  ISETP.GT.AND P2, PT, R44, 0x8, !P2 ;  /* 0x000000082c00780c */ /* 0x000fe40005744270 */
[----:B------:R-:W-:Y:S02]  /*cb90*/  FSEL R29, R13, -INF , !P1 ;  /* 0xff8000000d1d7808 */ /* 0x000fe40004800000 */
[----:B------:R-:W-:-:S02]  /*cba0*/  ISETP.NE.AND P1, PT, R66, RZ, PT ;  /* 0x000000ff4200720c */ /* 0x000fc40003f25270 */
[----:B------:R-:W-:Y:S02]  /*cbb0*/  ISETP.LT.OR P2, PT, R42, 0x9, P2 ;  /* 0x000000092a00780c */ /* 0x000fe40001741670 */
[----:B------:R-:W-:Y:S02]  /*cbc0*/  ISETP.GT.AND P1, PT, R44, 0x9, !P1 ;  /* 0x000000092c00780c */ /* 0x000fe40004f24270 */
[----:B------:R-:W-:Y:S01]  /*cbd0*/  FSEL R3, R20, -INF , !P2 ;  /* 0xff80000014037808 */ /* 0x000fe20005000000 */
[----:B------:R-:W-:Y:S01]  /*cbe0*/  IMAD.U32 R20, RZ, RZ, UR4 ;  /* 0x00000004ff147e24 */ /* 0x000fe2000f8e00ff */
[----:B------:R-:W-:Y:S02]  /*cbf0*/  ISETP.LT.OR P1, PT, R42, 0xa, P1 ;  /* 0x0000000a2a00780c */ /* 0x000fe40000f21670 */
[----:B------:R-:W-:Y:S02]  /*cc00*/  ISETP.NE.AND P2, PT, R31, RZ, PT ;  /* 0x000000ff1f00720c */ /* 0x000fe40003f45270 */
[----:B------:R-:W-:-:S02]  /*cc10*/  FSEL R27, R15, -INF , !P1 ;  /* 0xff8000000f1b7808 */ /* 0x000fc40004800000 */
[----:B------:R-:W-:Y:S02]  /*cc20*/  ISETP.NE.AND P1, PT, R64, RZ, PT ;  /* 0x000000ff4000720c */ /* 0x000fe40003f25270 */
[C---:B------:R-:W-:Y:S02]  /*cc30*/  ISETP.GT.AND P3, PT, R44.reuse, 0x31, !P3 ;  /* 0x000000312c00780c */ /* 0x040fe40005f64270 */
[C---:B------:R-:W-:Y:S02]  /*cc40*/  ISETP.GT.AND P1, PT, R44.reuse, 0x10, !P1 ;  /* 0x000000102c00780c */ /* 0x040fe40004f24270 */
[----:B------:R-:W-:Y:S02]  /*cc50*/  ISETP.GT.AND P4, PT, R44, 0x38, !P4 ;  /* 0x000000382c00780c */ /* 0x000fe40006784270 */
[C---:B------:R-:W-:Y:S02]  /*cc60*/  ISETP.LT.OR P1, PT, R42.reuse, 0x11, P1 ;  /* 0x000000112a00780c */ /* 0x040fe40000f21670 */
[----:B------:R-:W-:-:S02]  /*cc70*/  ISETP.LT.OR P3, PT, R42, 0x32, P3 ;  /* 0x000000322a00780c */ /* 0x000fc40001f61670 */
[----:B------:R-:W-:Y:S02]  /*cc80*/  FSEL R31, R24, -INF , !P1 ;  /* 0xff800000181f7808 */ /* 0x000fe40004800000 */
[----:B------:R-:W-:Y:S02]  /*cc90*/  ISETP.NE.AND P1, PT, R62, RZ, PT ;  /* 0x000000ff3e00720c */ /* 0x000fe40003f25270 */
[C---:B------:R-:W-:Y:S02]  /*cca0*/  ISETP.GT.AND P6, PT, R44.reuse, 0x39, !P6 ;  /* 0x000000392c00780c */ /* 0x040fe400077c4270 */
[----:B------:R-:W-:Y:S02]  /*ccb0*/  ISETP.GT.AND P1, PT, R44, 0x11, !P1 ;  /* 0x000000112c00780c */ /* 0x000fe40004f24270 */
[C---:B------:R-:W-:Y:S02]  /*ccc0*/  ISETP.LT.OR P4, PT, R42.reuse, 0x39, P4 ;  /* 0x000000392a00780c */ /* 0x040fe40002781670 */
[----:B------:R-:W-:-:S02]  /*ccd0*/  ISETP.LT.OR P1, PT, R42, 0x12, P1 ;  /* 0x000000122a00780c */ /* 0x000fc40000f21670 */
[----:B------:R-:W-:Y:S02]  /*cce0*/  FSEL R77, R28, -INF , !P3 ;  /* 0xff8000001c4d7808 */ /* 0x000fe40005800000 */
[----:B------:R-:W-:Y:S02]  /*ccf0*/  FSEL R21, R21, -INF , !P1 ;  /* 0xff80000015157808 */ /* 0x000fe40004800000 */
[----:B------:R-:W-:Y:S02]  /*cd00*/  ISETP.NE.AND P1, PT, R33, RZ, PT ;  /* 0x000000ff2100720c */ /* 0x000fe40003f25270 */
[----:B------:R-:W-:Y:S02]  /*cd10*/  ISETP.LT.OR P6, PT, R42, 0x3a, P6 ;  /* 0x0000003a2a00780c */ /* 0x000fe400037c1670 */
[----:B------:R-:W-:Y:S02]  /*cd20*/  ISETP.GT.AND P1, PT, R44, 0x18, !P1 ;  /* 0x000000182c00780c */ /* 0x000fe40004f24270 */
[----:B------:R-:W-:-:S02]  /*cd30*/  FSEL R79, R36, -INF , !P4 ;  /* 0xff800000244f7808 */ /* 0x000fc40006000000 */
[----:B------:R-:W-:Y:S02]  /*cd40*/  ISETP.LT.OR P1, PT, R42, 0x19, P1 ;  /* 0x000000192a00780c */ /* 0x000fe40000f21670 */
[----:B------:R-:W-:Y:S02]  /*cd50*/  FSEL R81, R34, -INF , !P6 ;  /* 0xff80000022517808 */ /* 0x000fe40007000000 */
        /* <DEDUP_REMOVED lines=17> */
[----:B------:R-:W-:Y:S02]  /*ce70*/  ISETP.GT.AND P1, PT, R44, RZ, !P5 ;  /* 0x000000ff2c00720c */ /* 0x000fe40006f24270 */
[----:B------:R-:W-:Y:S02]  /*ce80*/  ISETP.NE.AND P5, PT, R58, RZ, PT ;  /* 0x000000ff3a00720c */ /* 0x000fe40003fa5270 */
[----:B------:R-:W-:-:S04]  /*ce90*/  ISETP.LT.OR P1, PT, R42, 0x1, P1 ;  /* 0x000000012a00780c */ /* 0x000fc80000f21670 */
[----:B------:R-:W-:Y:S02]  /*cea0*/  FSEL R24, R0, -INF , !P1 ;  /* 0xff80000000187808 */ /* 0x000fe40004800000 */
[----:B------:R-:W-:Y:S02]  /*ceb0*/  FMNMX.FTZ R0, R40, R71, !PT ;  /* 0x0000004728007209 */ /* 0x000fe40007810000 */
[----:B------:R-:W-:Y:S02]  /*cec0*/  ISETP.GT.AND P1, PT, R44, 0x29, !P2 ;  /* 0x000000292c00780c */ /* 0x000fe40005724270 */
[----:B------:R-:W-:Y:S02]  /*ced0*/  FMNMX.FTZ R0, R45, R0, !PT ;  /* 0x000000002d007209 */ /* 0x000fe40007810000 */
[----:B------:R-:W-:Y:S02]  /*cee0*/  ISETP.LT.OR P1, PT, R42, 0x2a, P1 ;  /* 0x0000002a2a00780c */ /* 0x000fe40000f21670 */
[----:B------:R-:W-:-:S02]  /*cef0*/  FMNMX.FTZ R0, R47, R0, !PT ;  /* 0x000000002f007209 */ /* 0x000fc40007810000 */
[----:B------:R-:W-:Y:S02]  /*cf00*/  ISETP.GT.AND P2, PT, R44, 0x30, !P5 ;  /* 0x000000302c00780c */ /* 0x000fe40006f44270 */
[----:B------:R-:W-:Y:S02]  /*cf10*/  FMNMX.FTZ R0, R49, R0, !PT ;  /* 0x0000000031007209 */ /* 0x000fe40007810000 */
[----:B------:R-:W-:Y:S02]  /*cf20*/  FSEL R73, R30, -INF , !P1 ;  /* 0xff8000001e497808 */ /* 0x000fe40004800000 */
[----:B------:R-:W-:Y:S02]  /*cf30*/  FMNMX.FTZ R0, R51, R0, !PT ;  /* 0x0000000033007209 */ /* 0x000fe40007810000 */
[----:B------:R-:W-:Y:S02]  /*cf40*/  ISETP.LT.OR P2, PT, R42, 0x31, P2 ;  /* 0x000000312a00780c */ /* 0x000fe40001741670 */
        /* <DEDUP_REMOVED lines=45> */
[-CC-:B------:R-:W-:Y:S01]  /*d220*/  FFMA.FTZ R45, R69, R20.reuse, -R30.reuse ;  /* 0x00000014452d7223 */ /* 0x180fe2000001081e */
[----:B------:R-:W-:Y:S01]  /*d230*/  MUFU.EX2 R164, R164 ;  /* 0x000000a400a47308 */ /* 0x000fe20000000800 */
[----:B------:R-:W0:Y:S07]  /*d240*/  SHFL.BFLY PT, R15, R0, 0x2, 0x1f ;  /* 0x0c401f00000f7f89 */ /* 0x000e2e00000e0000 */
[----:B------:R-:W1:Y:S08]  /*d250*/  MUFU.EX2 R71, R71 ;  /* 0x0000004700477308 */ /* 0x000e700000000800 */
[----:B------:R-:W3:Y:S08]  /*d260*/  MUFU.EX2 R166, R166 ;  /* 0x000000a600a67308 */ /* 0x000ef00000000800 */
[----:B------:R-:W4:Y:S01]  /*d270*/  MUFU.EX2 R47, R47 ;  /* 0x0000002f002f7308 */ /* 0x000f220000000800 */
[----:B0-----:R-:W-:Y:S01]  /*d280*/  FMNMX.FTZ R28, R0, R15, !PT ;  /* 0x0000000f001c7209 */ /* 0x001fe20007810000 */
[----:B------:R-:W-:-:S04]  /*d290*/  FFMA.FTZ R0, R65, R20, -R30 ;  /* 0x0000001441007223 */ /* 0x000fc8000001081e */
[----:B------:R-:W0:Y:S02]  /*d2a0*/  SHFL.BFLY PT, R15, R28, 0x1, 0x1f ;  /* 0x0c201f001c0f7f89 */ /* 0x000e2400000e0000 */
[----:B------:R-:W2:Y:S08]  /*d2b0*/  MUFU.EX2 R160, R160 ;  /* 0x000000a000a07308 */ /* 0x000eb00000000800 */
[----:B------:R-:W2:Y:S08]  /*d2c0*/  MUFU.EX2 R49, R49 ;  /* 0x0000003100317308 */ /* 0x000eb00000000800 */
[----:B------:R-:W2:Y:S01]  /*d2d0*/  MUFU.EX2 R162, R162 ;  /* 0x000000a200a27308 */ /* 0x000ea20000000800 */
[----:B0-----:R-:W-:Y:S01]  /*d2e0*/  FMNMX.FTZ R15, R28, R15, !PT ;  /* 0x0000000f1c0f7209 */ /* 0x001fe20007810000 */
[-CC-:B------:R-:W-:Y:S01]  /*d2f0*/  FFMA.FTZ R28, R41, R20.reuse, -R30.reuse ;  /* 0x00000014291c7223 */ /* 0x180fe2000001081e */
[----:B------:R-:W-:-:S05]  /*d300*/  FFMA.FTZ R41, R43, R20, -R30 ;  /* 0x000000142b297223 */ /* 0x000fca000001081e */
        /* <DEDUP_REMOVED lines=14> */
[----:B-1----:R-:W-:Y:S01]  /*d3f0*/  FADD.FTZ R25, R164, R71 ;  /* 0x00000047a4197221 */ /* 0x002fe20000010000 */
[-CC-:B------:R-:W-:Y:S01]  /*d400*/  FFMA.FTZ R157, R35, R20.reuse, -R30.reuse ;  /* 0x00000014239d7223 */ /* 0x180fe2000001081e */
[-CC-:B------:R-:W-:Y:S01]  /*d410*/  FFMA.FTZ R40, R37, R20.reuse, -R30.reuse ;  /* 0x0000001425287223 */ /* 0x180fe2000001081e */
[-CC-:B------:R-:W-:Y:S01]  /*d420*/  FFMA.FTZ R38, R39, R20.reuse, -R30.reuse ;  /* 0x0000001427267223 */ /* 0x180fe2000001081e */
[----:B---3--:R-:W-:Y:S01]  /*d430*/  FADD.FTZ R42, R166, R25 ;  /* 0x00000019a62a7221 */ /* 0x008fe20000010000 */
[----:B------:R-:W0:Y:S01]  /*d440*/  MUFU.EX2 R24, R24 ;  /* 0x0000001800187308 */ /* 0x000e220000000800 */
[-CC-:B------:R-:W-:Y:S01]  /*d450*/  FFMA.FTZ R3, R73, R20.reuse, -R30.reuse ;  /* 0x0000001449037223 */ /* 0x180fe2000001081e */
[-C--:B------:R-:W-:Y:S01]  /*d460*/  FFMA.FTZ R21, R75, R20.reuse, -R30 ;  /* 0x000000144b157223 */ /* 0x080fe2000001081e */
[----:B----4-:R-:W-:Y:S01]  /*d470*/  FADD.FTZ R27, R47, R42 ;  /* 0x0000002a2f1b7221 */ /* 0x010fe20000010000 */
[-CC-:B------:R-:W-:Y:S01]  /*d480*/  FFMA.FTZ R42, R77, R20.reuse, -R30.reuse ;  /* 0x000000144d2a7223 */ /* 0x180fe2000001081e */
[-CC-:B------:R-:W-:Y:S01]  /*d490*/  FFMA.FTZ R79, R79, R20.reuse, -R30.reuse ;  /* 0x000000144f4f7223 */ /* 0x180fe2000001081e */
[----:B------:R-:W-:Y:S01]  /*d4a0*/  FFMA.FTZ R30, R81, R20, -R30 ;  /* 0x00000014511e7223 */ /* 0x000fe2000001081e */
[----:B--2---:R-:W-:Y:S01]  /*d4b0*/  FADD.FTZ R46, R160, R27 ;  /* 0x0000001ba02e7221 */ /* 0x004fe20000010000 */
[----:B------:R-:W1:Y:S01]  /*d4c0*/  MUFU.EX2 R167, R167 ;  /* 0x000000a700a77308 */ /* 0x000e620000000800 */
[----:B------:R-:W-:-:S02]  /*d4d0*/  F2FP.BF16.F32.PACK_AB R164, R71, R164 ;  /* 0x000000a447a4723e */ /* 0x000fc400000010ff */
[----:B------:R-:W-:Y:S01]  /*d4e0*/  FADD.FTZ R27, R49, R46 ;  /* 0x0000002e311b7221 */ /* 0x000fe20000010000 */
[----:B------:R-:W-:Y:S02]  /*d4f0*/  F2FP.BF16.F32.PACK_AB R166, R47, R166 ;  /* 0x000000a62fa6723e */ /* 0x000fe400000010ff */
[----:B------:R-:W-:Y:S01]  /*d500*/  F2FP.BF16.F32.PACK_AB R160, R49, R160 ;  /* 0x000000a031a0723e */ /* 0x000fe200000010ff */
[----:B------:R-:W-:Y:S01]  /*d510*/  FADD.FTZ R46, R162, R27 ;  /* 0x0000001ba22e7221 */ /* 0x000fe20000010000 */
[----:B------:R-:W2:Y:S01]  /*d520*/  MUFU.EX2 R32, R32 ;  /* 0x0000002000207308 */ /* 0x000ea20000000800 */
[----:B0-----:R-:W-:Y:S01]  /*d530*/  FADD.FTZ R44, R165, R24 ;  /* 0x00000018a52c7221 */ /* 0x001fe20000010000 */
[----:B------:R-:W-:Y:S01]  /*d540*/  F2FP.BF16.F32.PACK_AB R165, R24, R165 ;  /* 0x000000a518a5723e */ /* 0x000fe200000010ff */
[C---:B------:R-:W-:Y:S01]  /*d550*/  FADD.FTZ R27, R51.reuse, R46 ;  /* 0x0000002e331b7221 */ /* 0x040fe20000010000 */
[----:B------:R-:W-:-:S03]  /*d560*/  F2FP.BF16.F32.PACK_AB R162, R51, R162 ;  /* 0x000000a233a2723e */ /* 0x000fc600000010ff */
[----:B------:R-:W-:Y:S01]  /*d570*/  FADD.FTZ R46, R156, R27 ;  /* 0x0000001b9c2e7221 */ /* 0x000fe20000010000 */
        /* <DEDUP_REMOVED lines=15> */
[----:B------:R-:W-:-:S05]  /*d670*/  F2FP.BF16.F32.PACK_AB R163, R36, R163 ;  /* 0x000000a324a3723e */ /* 0x000fca00000010ff */
[----:B------:R2:W-:Y:S01]  /*d680*/  STSM.16.M88.4 [R203], R160 ;  /* 0x000000a0cb007844 */ /* 0x0005e20000000200 */
[----:B------:R-:W0:Y:S01]  /*d690*/  MUFU.EX2 R40, R40 ;  /* 0x0000002800287308 */ /* 0x000e220000000800 */
[----:B-1----:R-:W-:-:S07]  /*d6a0*/  FADD.FTZ R25, R157, R44 ;  /* 0x0000002c9d197221 */ /* 0x002fce0000010000 */
        /* <DEDUP_REMOVED lines=11> */
[C---:B0-----:R-:W-:Y:S01]  /*d760*/  FADD.FTZ R27, R0.reuse, R27 ;  /* 0x0000001b001b7221 */ /* 0x041fe20000010000 */
[----:B------:R-:W-:-:S06]  /*d770*/  F2FP.BF16.F32.PACK_AB R158, R0, R53 ;  /* 0x00000035009e723e */ /* 0x000fcc00000010ff */
[----:B------:R-:W0:Y:S01]  /*d780*/  MUFU.EX2 R45, R45 ;  /* 0x0000002d002d7308 */ /* 0x000e220000000800 */
[C---:B-1----:R-:W-:Y:S01]  /*d790*/  FADD.FTZ R24, R3.reuse, R24 ;  /* 0x0000001803187221 */ /* 0x042fe20000010000 */
[----:B------:R-:W-:-:S05]  /*d7a0*/  F2FP.BF16.F32.PACK_AB R159, R3, R38 ;  /* 0x00000026039f723e */ /* 0x000fca00000010ff */
[----:B------:R2:W-:Y:S01]  /*d7b0*/  STSM.16.M88.4 [R201], R156 ;  /* 0x0000009cc9007844 */ /* 0x0005e20000000200 */
[----:B------:R-:W-:Y:S08]  /*d7c0*/  MUFU.EX2 R21, R21 ;  /* 0x0000001500157308 */ /* 0x000ff00000000800 */
[----:B------:R-:W1:Y:S01]  /*d7d0*/  MUFU.EX2 R42, R42 ;  /* 0x0000002a002a7308 */ /* 0x000e620000000800 */
[----:B0-----:R-:W-:Y:S01]  /*d7e0*/  F2FP.BF16.F32.PACK_AB R152, R45, R26 ;  /* 0x0000001a2d98723e */ /* 0x001fe200000010ff */
[----:B------:R-:W-:-:S04]  /*d7f0*/  FADD.FTZ R26, R26, R27 ;  /* 0x0000001b1a1a7221 */ /* 0x000fc80000010000 */
[----:B------:R-:W-:Y:S02]  /*d800*/  FADD.FTZ R45, R45, R26 ;  /* 0x0000001a2d2d7221 */ /* 0x000fe40000010000 */
[----:B------:R-:W-:Y:S08]  /*d810*/  MUFU.EX2 R28, R28 ;  /* 0x0000001c001c7308 */ /* 0x000ff00000000800 */
[----:B------:R-:W0:Y:S01]  /*d820*/  MUFU.EX2 R41, R41 ;  /* 0x0000002900297308 */ /* 0x000e220000000800 */
[----:B-1----:R-:W-:Y:S01]  /*d830*/  F2FP.BF16.F32.PACK_AB R153, R42, R21 ;  /* 0x000000152a99723e */ /* 0x002fe200000010ff */
[----:B------:R-:W-:-:S04]  /*d840*/  FADD.FTZ R21, R21, R24 ;  /* 0x0000001815157221 */ /* 0x000fc80000010000 */
[----:B------:R-:W-:Y:S02]  /*d850*/  FADD.FTZ R42, R42, R21 ;  /* 0x000000152a2a7221 */ /* 0x000fe40000010000 */
[----:B------:R-:W-:Y:S08]  /*d860*/  MUFU.EX2 R79, R79 ;  /* 0x0000004f004f7308 */ /* 0x000ff00000000800 */
[----:B------:R-:W1:Y:S01]  /*d870*/  MUFU.EX2 R30, R30 ;  /* 0x0000001e001e7308 */ /* 0x000e620000000800 */
[----:B0-----:R-:W-:Y:S01]  /*d880*/  F2FP.BF16.F32.PACK_AB R154, R41, R28 ;  /* 0x0000001c299a723e */ /* 0x001fe200000010ff */
[----:B------:R-:W-:-:S04]  /*d890*/  FADD.FTZ R28, R28, R45 ;  /* 0x0000002d1c1c7221 */ /* 0x000fc80000010000 */
[----:B------:R-:W-:Y:S01]  /*d8a0*/  FADD.FTZ R3, R41, R28 ;  /* 0x0000001c29037221 */ /* 0x000fe20000010000 */
[----:B-1----:R-:W-:Y:S01]  /*d8b0*/  F2FP.BF16.F32.PACK_AB R155, R30, R79 ;  /* 0x0000004f1e9b723e */ /* 0x002fe200000010ff */
[----:B------:R-:W-:-:S04]  /*d8c0*/  FADD.FTZ R79, R79, R42 ;  /* 0x0000002a4f4f7221 */ /* 0x000fc80000010000 */
[----:B------:R2:W-:Y:S01]  /*d8d0*/  STSM.16.M88.4 [R202], R152 ;  /* 0x00000098ca007844 */ /* 0x0005e20000000200 */
[----:B------:R-:W-:Y:S01]  /*d8e0*/  FADD.FTZ R0, R30, R79 ;  /* 0x0000004f1e007221 */ /* 0x000fe20000010000 */
[----:B------:R-:W-:Y:S06]  /*d8f0*/  @!P0 BRA `(.L_x_5879) ;  /* 0x0000000000048947 */ /* 0x000fec0003800000 */
[----:B------:R-:W-:Y:S01]  /*d900*/  BPT.TRAP 0x1 ;  /* 0x000000040000795c */ /* 0x000fe20000300000 */
.L_x_5879:
[----:B------:R0:W1:Y:S01]  /*d910*/  SYNCS.PHASECHK.TRANS64.TRYWAIT P1, [R12+URZ+0x28c50], R57 ;  /* 0x028c50390c0075a7 */ /* 0x000062000802017f */
[----:B------:R-:W-:Y:S05]  /*d920*/  @!P0 BRA `(.L_x_5880) ;  /* 0x0000000000048947 */ /* 0x000fea0003800000 */
[----:B------:R-:W-:Y:S01]  /*d930*/  BPT.TRAP 0x1 ;  /* 0x000000040000795c */ /* 0x000fe20000300000 */
.L_x_5880:
[----:B------:R-:W-:Y:S01]  /*d940*/  ULDC UR42, c[0x0][0x9e4] ;  /* 0x00027900002a7ab9 */ /* 0x000fe20000000800 */
[----:B------:R-:W-:Y:S01]  /*d950*/  ULDC UR44, c[0x0][0x9d8] ;  /* 0x00027600002c7ab9 */ /* 0x000fe20000000800 */
[----:B------:R-:W-:Y:S01]  /*d960*/  ULDC UR38, c[0x0][0x988] ;  /* 0x0002620000267ab9 */ /* 0x000fe20000000800 */
[----:B------:R-:W-:Y:S01]  /*d970*/  ULDC UR43, c[0x0][0x9e0] ;  /* 0x00027800002b7ab9 */ /* 0x000fe20000000800 */
[----:B------:R-:W-:Y:S01]  /*d980*/  BSSY B0, `(.L_x_5881) ;  /* 0x0000006000007945 */ /* 0x000fe20003800000 */
[----:B------:R-:W-:Y:S02]  /*d990*/  IMAD R28, R17, 0x1000, R195 ;  /* 0x00001000111c7824 */ /* 0x000fe400078e02c3 */
[----:B------:R-:W-:Y:S01]  /*d9a0*/  IMAD.MOV.U32 R29, RZ, RZ, 0x40000040 ;  /* 0x40000040ff1d7424 */ /* 0x000fe200078e00ff */
[----:B-1----:R-:W-:Y:S06]  /*d9b0*/  @P1 BRA `(.L_x_5882) ;  /* 0x0000000000081947 */ /* 0x002fec0003800000 */
[----:B------:R-:W1:Y:S02]  /*d9c0*/  SYNCS.PHASECHK.TRANS64.TRYWAIT P1, [R12+URZ+0x28c50], R57 ;  /* 0x028c50390c0075a7 */ /* 0x000e64000802017f */
[----:B-1----:R-:W-:Y:S05]  /*d9d0*/  @!P1 BRA `(.L_x_5883) ;  /* 0x0000016c00209947 */ /* 0x002fea0003800000 */
.L_x_5882:
[----:B------:R-:W-:Y:S05]  /*d9e0*/  BSYNC B0 ;  /* 0x0000000000007941 */ /* 0x000fea0003800000 */
.L_x_5881:
        /* <DEDUP_REMOVED lines=12> */
[----:B------:R-:W-:Y:S02]  /*dab0*/  R2UR UR15, R25 ;  /* 0x00000000190f72ca */ /* 0x000fe400000e0000 */
[----:B------:R-:W-:Y:S02]  /*dac0*/  R2UR UR19, R29 ;  /* 0x000000001d1372ca */ /* 0x000fe400000e0000 */
[----:B01---5:R-:W-:-:S06]  /*dad0*/  WARPGROUP.ARRIVE ;  /* 0x00000000000079c5 */ /* 0x023fcc0000000000 */
        /* <DEDUP_REMOVED lines=24> */
.L_x_5884:
[----:B------:R-:W0:Y:S01]  /*dc60*/  LDC R21, c[0x0][0x448] ;  /* 0x00011200ff157b82 */ /* 0x000e220000000800 */
[----:B------:R-:W-:Y:S01]  /*dc70*/  VIADD R12, R12, 0x28c60 ;  /* 0x00028c600c0c7836 */ /* 0x000fe20000000000 */
[----:B------:R-:W-:Y:S01]  /*dc80*/  UISETP.NE.AND UP0, UPT, UR48, URZ, UPT ;  /* 0x0000003f3000728c */ /* 0x000fe2000bf05270 */
[----:B--2---:R-:W-:-:S03]  /*dc90*/  IMAD.MOV.U32 R152, RZ, RZ, R196 ;  /* 0x000000ffff987224 */ /* 0x004fc600078e00c4 */
[----:B------:R-:W-:-:S04]  /*dca0*/  PRMT R12, R186, 0x654, R12 ;  /* 0x00000654ba0c7816 */ /* 0x000fc8000000000c */
[----:B------:R1:W-:Y:S01]  /*dcb0*/  SYNCS.ARRIVE.TRANS64.RED.A1T0 RZ, [R12+URZ], RZ ;  /* 0x000000ff0cff79a7 */ /* 0x0003e2000810043f */
[----:B0-----:R-:W-:-:S13]  /*dcc0*/  ISETP.NE.AND P1, PT, R21, 0x1, PT ;  /* 0x000000011500780c */ /* 0x001fda0003f25270 */
[----:B------:R-:W0:Y:S08]  /*dcd0*/  @P1 LDC R21, c[0x0][0x44c] ;  /* 0x00011300ff151b82 */ /* 0x000e300000000800 */
[----:B-1----:R-:W1:Y:S01]  /*dce0*/  @P1 LDC R12, c[0x0][0x450] ;  /* 0x00011400ff0c1b82 */ /* 0x002e620000000800 */
[----:B0-----:R-:W-:-:S05]  /*dcf0*/  @P1 IMAD.HI.U32 R21, R196, R21, RZ ;  /* 0x00000015c4151227 */ /* 0x001fca00078e00ff */
[----:B-1----:R-:W-:Y:S01]  /*dd00*/  @P1 SHF.R.U32.HI R152, RZ, R12, R21 ;  /* 0x0000000cff981219 */ /* 0x002fe20000011615 */
[----:B------:R-:W-:Y:S01]  /*dd10*/  VIADD R12, R168, 0xfffffffe ;  /* 0xfffffffea80c7836 */ /* 0x000fe20000000000 */
[----:B------:R-:W-:Y:S02]  /*dd20*/  PLOP3.LUT P1, PT, PT, PT, UP0, 0x40, 0x0 ;  /* 0x000000000000781c */ /* 0x000fe40003f2e808 */
[----:B------:R-:W-:-:S05]  /*dd30*/  IADD3 R21, R152, R184, -R23 ;  /* 0x000000b898157210 */ /* 0x000fca0007ffe817 */
[----:B------:R-:W-:-:S06]  /*dd40*/  VIADD R152, R21, UR46 ;  /* 0x0000002e15987c36 */ /* 0x000fcc0008000000 */
[----:B------:R-:W-:Y:S05]  /*dd50*/  @P1 BRA `(.L_x_5885) ;  /* 0x0000000000541947 */ /* 0x000fea0003800000 */
[C---:B------:R-:W-:Y:S01]  /*dd60*/  ISETP.GT.AND P1, PT, R21.reuse, RZ, PT ;  /* 0x000000ff1500720c */ /* 0x040fe20003f24270 */
[----:B------:R-:W-:Y:S01]  /*dd70*/  BSSY B0, `(.L_x_5886) ;  /* 0x0000010000007945 */ /* 0x000fe20003800000 */
[----:B------:R-:W-:-:S11]  /*dd80*/  VIADD R153, R21, 0xffffffff ;  /* 0xffffffff15997836 */ /* 0x000fd60000000000 */
[----:B------:R-:W-:Y:S05]  /*dd90*/  @P1 BRA `(.L_x_5887) ;  /* 0x0000000000201947 */ /* 0x000fea0003800000 */
[----:B------:R-:W-:Y:S01]  /*dda0*/  UISETP.NE.AND UP0, UPT, UR47, 0x1, UPT ;  /* 0x000000012f00788c */ /* 0x000fe2000bf05270 */
[----:B------:R-:W-:-:S05]  /*ddb0*/  IMAD.MOV R21, RZ, RZ, -R21 ;  /* 0x000000ffff157224 */ /* 0x000fca00078e0a15 */
[----:B------:R-:W-:-:S05]  /*ddc0*/  PLOP3.LUT P1, PT, PT, PT, UP0, 0x80, 0x0 ;  /* 0x000000000000781c */ /* 0x000fca0003f2f008 */
[----:B------:R-:W-:-:S08]  /*ddd0*/  @UP0 ULDC.64 UR4, c[0x0][0x9e8] ;  /* 0x00027a0000040ab9 */ /* 0x000fd00000000a00 */
[----:B------:R-:W-:-:S05]  /*dde0*/  @P1 IMAD.HI.U32 R153, R21, UR4, RZ ;  /* 0x0000000415991c27 */ /* 0x000fca000f8e00ff */
[----:B------:R-:W-:-:S04]  /*ddf0*/  @P1 SHF.R.U32.HI R21, RZ, UR5, R153 ;  /* 0x00000005ff151c19 */ /* 0x000fc80008011699 */
[----:B------:R-:W-:Y:S01]  /*de00*/  LOP3.LUT R153, RZ, R21, RZ, 0x33, !PT ;  /* 0x00000015ff997212 */ /* 0x000fe200078e33ff */
[----:B------:R-:W-:Y:S06]  /*de10*/  BRA `(.L_x_5888) ;  /* 0x0000000000147947 */ /* 0x000fec0003800000 */
.L_x_5887:
[----:B------:R-:W-:-:S06]  /*de20*/  UISETP.NE.AND UP0, UPT, UR47, 0x1, UPT ;  /* 0x000000012f00788c */ /* 0x000fcc000bf05270 */
[----:B------:R-:W-:-:S05]  /*de30*/  PLOP3.LUT P1, PT, PT, PT, UP0, 0x80, 0x0 ;  /* 0x000000000000781c */ /* 0x000fca0003f2f008 */
[----:B------:R-:W-:-:S08]  /*de40*/  @UP0 ULDC.64 UR4, c[0x0][0x9e8] ;  /* 0x00027a0000040ab9 */ /* 0x000fd00000000a00 */
[----:B------:R-:W-:-:S05]  /*de50*/  @P1 IMAD.HI.U32 R21, R153, UR4, RZ ;  /* 0x0000000499151c27 */ /* 0x000fca000f8e00ff */
[----:B------:R-:W-:-:S07]  /*de60*/  @P1 SHF.R.U32.HI R153, RZ, UR5, R21 ;  /* 0x00000005ff991c19 */ /* 0x000fce0008011615 */
.L_x_5888:
[----:B------:R-:W-:Y:S05]  /*de70*/  BSYNC B0 ;  /* 0x0000000000007941 */ /* 0x000fea0003800000 */
.L_x_5886:
[----:B------:R-:W-:-:S04]  /*de80*/  IMAD.U32 R21, RZ, RZ, UR47 ;  /* 0x0000002fff157e24 */ /* 0x000fc8000f8e00ff */
[----:B------:R-:W-:-:S05]  /*de90*/  IMAD R153, R153, R21, UR47 ;  /* 0x0000002f99997e24 */ /* 0x000fca000f8e0215 */
[----:B------:R-:W-:-:S07]  /*dea0*/  VIMNMX R152, R152, R153, PT ;  /* 0x0000009998987248 */ /* 0x000fce0003fe0100 */
.L_x_5885:
        /* <DEDUP_REMOVED lines=8> */
.L_x_5912:
[----:B------:R-:W-:-:S05]  /*df30*/  VIADD R209, R17, 0x1 ;  /* 0x0000000111d17836 */ /* 0x000fca0000000000 */
[----:B------:R-:W-:-:S04]  /*df40*/  ISETP.NE.AND P1, PT, R209, 0x2, PT ;  /* 0x00000002d100780c */ /* 0x000fc80003f25270 */
[----:B------:R-:W-:Y:S02]  /*df50*/  SEL R20, RZ, 0x1, P1 ;  /* 0x00000001ff147807 */ /* 0x000fe40000800000 */
[----:B------:R-:W-:Y:S02]  /*df60*/  SEL R209, R209, RZ, P1 ;  /* 0x000000ffd1d17207 */ /* 0x000fe40000800000 */
[----:B------:R-:W-:Y:S01]  /*df70*/  LOP3.LUT R22, R22, R20, RZ, 0x3c, !PT ;  /* 0x0000001416167212 */ /* 0x000fe200078e3cff */
[----:B0-----:R-:W-:Y:S06]  /*df80*/  @!P0 BRA `(.L_x_5892) ;  /* 0x0000000000048947 */ /* 0x001fec0003800000 */
[----:B------:R-:W-:Y:S01]  /*df90*/  BPT.TRAP 0x1 ;  /* 0x000000040000795c */ /* 0x000fe20000300000 */
.L_x_5892:
[----:B------:R-:W-:Y:S01]  /*dfa0*/  IMAD R21, R209, 0x8, R2 ;  /* 0x00000008d1157824 */ /* 0x000fe200078e0202 */
[----:B------:R-:W-:-:S04]  /*dfb0*/  SHF.L.U32 R213, R22, 0x1f, RZ ;  /* 0x0000001f16d57819 */ /* 0x000fc800000006ff */
[----:B------:R0:W1:Y:S01]  /*dfc0*/  SYNCS.PHASECHK.TRANS64.TRYWAIT P1, [R21+URZ+0x28c30], R213 ;  /* 0x028c30d5150075a7 */ /* 0x000062000802017f */
[----:B------:R-:W-:Y:S05]  /*dfd0*/  @!P0 BRA `(.L_x_5893) ;  /* 0x0000000000048947 */ /* 0x000fea0003800000 */
[----:B------:R-:W-:Y:S01]  /*dfe0*/  BPT.TRAP 0x1 ;  /* 0x000000040000795c */ /* 0x000fe20000300000 */
.L_x_5893:
[----:B------:R-:W-:Y:S01]  /*dff0*/  BSSY B2, `(.L_x_5894) ;  /* 0x0000006000027945 */ /* 0x000fe20003800000 */
[----:B------:R-:W-:Y:S02]  /*e000*/  IMAD R156, R209, 0x200, R14 ;  /* 0x00000200d19c7824 */ /* 0x000fe400078e020e */
[----:B------:R-:W-:Y:S01]  /*e010*/  IMAD.MOV.U32 R157, RZ, RZ, 0x40000040 ;  /* 0x40000040ff9d7424 */ /* 0x000fe200078e00ff */
[----:B-1----:R-:W-:Y:S06]  /*e020*/  @P1 BRA `(.L_x_5895) ;  /* 0x0000000000081947 */ /* 0x002fec0003800000 */
[----:B------:R-:W1:Y:S02]  /*e030*/  SYNCS.PHASECHK.TRANS64.TRYWAIT P1, [R21+URZ+0x28c30], R213 ;  /* 0x028c30d5150075a7 */ /* 0x000e64000802017f */
[----:B-1----:R-:W-:Y:S05]  /*e040*/  @!P1 BRA `(.L_x_5896) ;  /* 0x0000016400989947 */ /* 0x002fea0003800000 */
.L_x_5895:
[----:B------:R-:W-:Y:S05]  /*e050*/  BSYNC B2 ;  /* 0x0000000000027941 */ /* 0x000fea0003800000 */
.L_x_5894:
[C---:B------:R-:W-:Y:S01]  /*e060*/  R2UR UR6, R156.reuse ;  /* 0x000000009c0672ca */ /* 0x040fe200000e0000 */
[C---:B------:R-:W-:Y:S01]  /*e070*/  VIADD R154, R156.reuse, 0x2 ;  /* 0x000000029c9a7836 */ /* 0x040fe20000000000 */
[----:B------:R-:W-:Y:S01]  /*e080*/  R2UR UR7, R157 ;  /* 0x000000009d0772ca */ /* 0x000fe200000e0000 */
[----:B------:R-:W-:Y:S01]  /*e090*/  VIADD R152, R156, 0x4 ;  /* 0x000000049c987836 */ /* 0x000fe20000000000 */
[----:B------:R-:W-:Y:S01]  /*e0a0*/  R2UR UR4, R4 ;  /* 0x00000000040472ca */ /* 0x000fe200000e0000 */
        /* <DEDUP_REMOVED lines=31> */
.L_x_5897:
[----:B------:R-:W2:Y:S01]  /*e2a0*/  LDC R20, c[0x0][0x448] ;  /* 0x00011200ff147b82 */ /* 0x000ea20000000800 */
[----:B------:R-:W-:Y:S02]  /*e2b0*/  IMAD.IADD R217, R206, 0x1, R196 ;  /* 0x00000001ced97824 */ /* 0x000fe400078e02c4 */
[----:B------:R-:W-:Y:S01]  /*e2c0*/  FMUL.FTZ R221, R156, UR44 ;  /* 0x0000002c9cdd7c20 */ /* 0x000fe20008410000 */
[----:B------:R-:W-:Y:S01]  /*e2d0*/  FMUL.FTZ R156, R159, UR44 ;  /* 0x0000002c9f9c7c20 */ /* 0x000fe20008410000 */
[----:B------:R-:W-:Y:S01]  /*e2e0*/  FMUL.FTZ R159, R163, UR44 ;  /* 0x0000002ca39f7c20 */ /* 0x000fe20008410000 */
[----:B------:R-:W-:Y:S01]  /*e2f0*/  FMUL.FTZ R163, R167, UR44 ;  /* 0x0000002ca7a37c20 */ /* 0x000fe20008410000 */
[----:B------:R-:W-:Y:S01]  /*e300*/  FMUL.FTZ R222, R165, UR44 ;  /* 0x0000002ca5de7c20 */ /* 0x000fe20008410000 */
[----:B------:R-:W-:Y:S01]  /*e310*/  FMUL.FTZ R167, R168, UR44 ;  /* 0x0000002ca8a77c20 */ /* 0x000fe20008410000 */
[----:B------:R-:W-:Y:S01]  /*e320*/  UISETP.NE.AND UP0, UPT, UR48, URZ, UPT ;  /* 0x0000003f3000728c */ /* 0x000fe2000bf05270 */
[----:B------:R-:W-:Y:S01]  /*e330*/  FMUL.FTZ R165, R170, UR44 ;  /* 0x0000002caaa57c20 */ /* 0x000fe20008410000 */
[----:B------:R-:W-:Y:S01]  /*e340*/  FMUL.FTZ R168, R174, UR44 ;  /* 0x0000002caea87c20 */ /* 0x000fe20008410000 */
[----:B------:R-:W-:Y:S01]  /*e350*/  FMUL.FTZ R170, R175, UR44 ;  /* 0x0000002cafaa7c20 */ /* 0x000fe20008410000 */
[----:B------:R-:W-:Y:S01]  /*e360*/  FMUL.FTZ R174, R179, UR44 ;  /* 0x0000002cb3ae7c20 */ /* 0x000fe20008410000 */
[----:B------:R-:W-:Y:S01]  /*e370*/  FMUL.FTZ R175, R176, UR44 ;  /* 0x0000002cb0af7c20 */ /* 0x000fe20008410000 */
[----:B------:R-:W-:-:S02]  /*e380*/  IMAD.SHL.U32 R179, R12, 0x40, RZ ;  /* 0x000000400cb37824 */ /* 0x000fc400078e00ff */
        /* <DEDUP_REMOVED lines=9> */
[----:B--2---:R-:W-:Y:S01]  /*e420*/  ISETP.NE.AND P1, PT, R20, 0x1, PT ;  /* 0x000000011400780c */ /* 0x004fe20003f25270 */
[----:B------:R-:W-:Y:S01]  /*e430*/  FMUL.FTZ R180, R180, UR44 ;  /* 0x0000002cb4b47c20 */ /* 0x000fe20008410000 */
[----:B------:R-:W-:Y:S01]  /*e440*/  FMUL.FTZ R181, R181, UR44 ;  /* 0x0000002cb5b57c20 */ /* 0x000fe20008410000 */
[----:B------:R-:W-:Y:S01]  /*e450*/  FMUL.FTZ R176, R182, UR44 ;  /* 0x0000002cb6b07c20 */ /* 0x000fe20008410000 */
[----:B------:R-:W-:Y:S01]  /*e460*/  IADD3 R223, -R189, 0x1, -R179 ;  /* 0x00000001bddf7810 */ /* 0x000fe20007ffe9b3 */
[----:B------:R-:W2:Y:S03]  /*e470*/  MUFU.TANH R220, R220 ;  /* 0x000000dc00dc7308 */ /* 0x000ea60000002400 */
[----:B------:R-:W-:-:S05]  /*e480*/  IADD3 R223, -R23, R223, R184 ;  /* 0x000000df17df7210 */ /* 0x000fca0007ffe1b8 */
[----:B------:R-:W3:Y:S01]  /*e490*/  @P1 LDC R218, c[0x0][0x44c] ;  /* 0x00011300ffda1b82 */ /* 0x000ee20000000800 */
[----:B------:R-:W4:Y:S01]  /*e4a0*/  MUFU.TANH R154, R154 ;  /* 0x0000009a009a7308 */ /* 0x000f220000002400 */
[C---:B------:R-:W-:Y:S02]  /*e4b0*/  VIADD R224, R223.reuse, UR43 ;  /* 0x0000002bdfe07c36 */ /* 0x040fe40008000000 */
[----:B------:R-:W-:-:S04]  /*e4c0*/  VIADD R223, R223, UR45 ;  /* 0x0000002ddfdf7c36 */ /* 0x000fc80008000000 */
[----:B------:R-:W5:Y:S01]  /*e4d0*/  @P1 LDC R20, c[0x0][0x450] ;  /* 0x00011400ff141b82 */ /* 0x000f620000000800 */
[----:B------:R-:W0:Y:S08]  /*e4e0*/  MUFU.TANH R221, R221 ;  /* 0x000000dd00dd7308 */ /* 0x000e300000002400 */
[----:B------:R-:W0:Y:S01]  /*e4f0*/  MUFU.TANH R157, R157 ;  /* 0x0000009d009d7308 */ /* 0x000e220000002400 */
[----:B---3--:R-:W-:-:S07]  /*e500*/  @P1 IMAD.HI.U32 R218, R217, R218, RZ ;  /* 0x000000dad9da1227 */ /* 0x008fce00078e00ff */
[----:B------:R-:W3:Y:S01]  /*e510*/  MUFU.TANH R156, R156 ;  /* 0x0000009c009c7308 */ /* 0x000ee20000002400 */
[----:B-----5:R-:W-:Y:S01]  /*e520*/  @P1 SHF.R.U32.HI R217, RZ, R20, R218 ;  /* 0x00000014ffd91219 */ /* 0x020fe200000116da */
[----:B------:R-:W-:Y:S01]  /*e530*/  FMUL.FTZ R20, R155, UR44 ;  /* 0x0000002c9b147c20 */ /* 0x000fe20008410000 */
[----:B------:R-:W-:Y:S01]  /*e540*/  FMUL.FTZ R155, R158, UR44 ;  /* 0x0000002c9e9b7c20 */ /* 0x000fe20008410000 */
[----:B------:R-:W-:Y:S01]  /*e550*/  FMUL.FTZ R158, R162, UR44 ;  /* 0x0000002ca29e7c20 */ /* 0x000fe20008410000 */
[----:B------:R-:W-:Y:S01]  /*e560*/  FMUL.FTZ R162, R166, UR44 ;  /* 0x0000002ca6a27c20 */ /* 0x000fe20008410000 */
[----:B------:R-:W5:Y:S01]  /*e570*/  SHFL.IDX PT, R225, R217, RZ, 0x1c1f ;  /* 0x001c1fffd9e17589 */ /* 0x000f6200000e0000 */
[----:B------:R-:W-:Y:S01]  /*e580*/  FMUL.FTZ R166, R171, UR44 ;  /* 0x0000002caba67c20 */ /* 0x000fe20008410000 */
[----:B------:R-:W-:Y:S01]  /*e590*/  FMUL.FTZ R171, R172, UR44 ;  /* 0x0000002cacab7c20 */ /* 0x000fe20008410000 */
[----:B------:R-:W-:Y:S01]  /*e5a0*/  FMUL.FTZ R172, R178, UR44 ;  /* 0x0000002cb2ac7c20 */ /* 0x000fe20008410000 */
[----:B------:R-:W-:Y:S01]  /*e5b0*/  FMUL.FTZ R218, R152, UR44 ;  /* 0x0000002c98da7c20 */ /* 0x000fe20008410000 */
[----:B------:R-:W-:Y:S01]  /*e5c0*/  FMUL.FTZ R178, R183, UR44 ;  /* 0x0000002cb7b27c20 */ /* 0x000fe20008410000 */
[----:B------:R-:W-:Y:S01]  /*e5d0*/  PLOP3.LUT P1, PT, PT, PT, UP0, 0x40, 0x0 ;  /* 0x000000000000781c */ /* 0x000fe20003f2e808 */
[----:B------:R-:W0:Y:S01]  /*e5e0*/  MUFU.TANH R20, R20 ;  /* 0x0000001400147308 */ /* 0x000e220000002400 */
[----:B------:R-:W-:-:S05]  /*e5f0*/  VIADD R152, R21, 0x28c40 ;  /* 0x00028c4015987836 */ /* 0x000fca0000000000 */
[----:B------:R-:W-:Y:S02]  /*e600*/  PRMT R152, R186, 0x654, R152 ;  /* 0x00000654ba987816 */ /* 0x000fe40000000098 */
[----:B------:R-:W0:Y:S02]  /*e610*/  MUFU.TANH R218, R218 ;  /* 0x000000da00da7308 */ /* 0x000e240000002400 */
[----:B------:R0:W-:Y:S06]  /*e620*/  SYNCS.ARRIVE.TRANS64.RED.A1T0 RZ, [R152+URZ], RZ ;  /* 0x000000ff98ff79a7 */ /* 0x0001ec000810043f */
[----:B------:R-:W0:Y:S01]  /*e630*/  MUFU.TANH R155, R155 ;  /* 0x0000009b009b7308 */ /* 0x000e220000002400 */
[----:B-----5:R-:W-:-:S02]  /*e640*/  IMAD.IADD R183, R225, 0x1, R224 ;  /* 0x00000001e1b77824 */ /* 0x020fc400078e02e0 */
        /* <DEDUP_REMOVED lines=25> */
[----:B--234-:R-:W-:Y:S05]  /*e7e0*/  @P1 BRA `(.L_x_5898) ;  /* 0x0000000000581947 */ /* 0x01cfea0003800000 */
[----:B------:R-:W-:Y:S01]  /*e7f0*/  IADD3 R225, -R23, R184, R225 ;  /* 0x000000b817e17210 */ /* 0x000fe20007ffe1e1 */
[----:B------:R-:W-:Y:S03]  /*e800*/  BSSY B2, `(.L_x_5899) ;  /* 0x0000010000027945 */ /* 0x000fe60003800000 */
        /* <DEDUP_REMOVED lines=10> */
.L_x_5900:
[----:B------:R-:W-:-:S05]  /*e8b0*/  IMAD.U32 R227, RZ, RZ, UR42 ;  /* 0x0000002affe37e24 */ /* 0x000fca000f8e00ff */
[----:B------:R-:W-:-:S13]  /*e8c0*/  ISETP.NE.AND P1, PT, R227, 0x1, PT ;  /* 0x00000001e300780c */ /* 0x000fda0003f25270 */
[----:B0-----:R-:W0:Y:S02]  /*e8d0*/  @P1 LDC.64 R152, c[0x0][0x9e8] ;  /* 0x00027a00ff981b82 */ /* 0x001e240000000a00 */
[----:B0-----:R-:W-:-:S05]  /*e8e0*/  @P1 IMAD.HI.U32 R152, R225, R152, RZ ;  /* 0x00000098e1981227 */ /* 0x001fca00078e00ff */
[----:B------:R-:W-:-:S07]  /*e8f0*/  @P1 SHF.R.U32.HI R225, RZ, R153, R152 ;  /* 0x00000099ffe11219 */ /* 0x000fce0000011698 */
.L_x_5901:
[----:B------:R-:W-:Y:S05]  /*e900*/  BSYNC B2 ;  /* 0x0000000000027941 */ /* 0x000fea0003800000 */
.L_x_5899:
[----:B------:R-:W-:-:S04]  /*e910*/  IMAD R225, R225, R227, -R179 ;  /* 0x000000e3e1e17224 */ /* 0x000fc800078e0ab3 */
[----:B------:R-:W-:-:S05]  /*e920*/  IMAD.IADD R225, R225, 0x1, -R189 ;  /* 0x00000001e1e17824 */ /* 0x000fca00078e0abd */
[----:B------:R-:W-:Y:S02]  /*e930*/  VIMNMX R182, R182, R225, !PT ;  /* 0x000000e1b6b67248 */ /* 0x000fe40007fe0100 */
[----:B------:R-:W-:-:S07]  /*e940*/  VIADDMNMX R183, R225, R227, R183, PT ;  /* 0x000000e3e1b77246 */ /* 0x000fce00038001b7 */
.L_x_5898:
[----:B------:R-:W-:Y:S01]  /*e950*/  ISETP.GT.AND P1, PT, R12, -0x1, PT ;  /* 0xffffffff0c00780c */ /* 0x000fe20003f24270 */
[----:B------:R-:W2:Y:S01]  /*e960*/  SHFL.IDX PT, R217, R217, 0x1, 0x1c1f ;  /* 0x003c1f00d9d97f89 */ /* 0x000ea200000e0000 */
[----:B------:R-:W-:Y:S02]  /*e970*/  UISETP.NE.AND UP0, UPT, UR48, URZ, UPT ;  /* 0x0000003f3000728c */ /* 0x000fe4000bf05270 */
[C---:B------:R-:W-:Y:S02]  /*e980*/  ISETP.GT.AND P4, PT, R182.reuse, RZ, P1 ;  /* 0x000000ffb600720c */ /* 0x040fe40000f84270 */
[C---:B------:R-:W-:Y:S02]  /*e990*/  ISETP.GT.AND P3, PT, R182.reuse, 0x1, P1 ;  /* 0x00000001b600780c */ /* 0x040fe40000f64270 */
[----:B------:R-:W-:Y:S02]  /*e9a0*/  ISETP.LT.OR P4, PT, R183, 0x1, P4 ;  /* 0x00000001b700780c */ /* 0x000fe40002781670 */
[----:B------:R-:W-:-:S02]  /*e9b0*/  ISETP.GT.AND P5, PT, R182, 0x8, P1 ;  /* 0x00000008b600780c */ /* 0x000fc40000fa4270 */
[----:B0-----:R-:W-:Y:S02]  /*e9c0*/  FSEL R218, R218, -INF , !P4 ;  /* 0xff800000dada7808 */ /* 0x001fe40006000000 */
[C---:B------:R-:W-:Y:S02]  /*e9d0*/  ISETP.GT.AND P4, PT, R182.reuse, 0x10, P1 ;  /* 0x00000010b600780c */ /* 0x040fe40000f84270 */
[----:B------:R-:W-:Y:S02]  /*e9e0*/  ISETP.GT.AND P2, PT, R182, 0x9, P1 ;  /* 0x00000009b600780c */ /* 0x000fe40000f44270 */
[C---:B------:R-:W-:Y:S02]  /*e9f0*/  ISETP.LT.OR P4, PT, R183.reuse, 0x11, P4 ;  /* 0x00000011b700780c */ /* 0x040fe40002781670 */
[----:B------:R-:W-:Y:S02]  /*ea00*/  ISETP.LT.OR P3, PT, R183, 0x2, P3 ;  /* 0x00000002b700780c */ /* 0x000fe40001f61670 */
[----:B------:R-:W-:-:S02]  /*ea10*/  FSEL R160, R160, -INF , !P4 ;  /* 0xff800000a0a07808 */ /* 0x000fc40006000000 */
[----:B------:R-:W-:Y:S01]  /*ea20*/  ISETP.GT.AND P4, PT, R182, 0x20, P1 ;  /* 0x00000020b600780c */ /* 0x000fe20000f84270 */
[--C-:B--2---:R-:W-:Y:S01]  /*ea30*/  IMAD.IADD R224, R224, 0x1, R217.reuse ;  /* 0x00000001e0e07824 */ /* 0x104fe200078e02d9 */
[----:B------:R-:W-:Y:S01]  /*ea40*/  ISETP.LT.OR P5, PT, R183, 0x9, P5 ;  /* 0x00000009b700780c */ /* 0x000fe20002fa1670 */
[----:B------:R-:W-:Y:S01]  /*ea50*/  IMAD.IADD R223, R223, 0x1, R217 ;  /* 0x00000001dfdf7824 */ /* 0x000fe200078e02d9 */
[C---:B------:R-:W-:Y:S02]  /*ea60*/  ISETP.LT.OR P2, PT, R183.reuse, 0xa, P2 ;  /* 0x0000000ab700780c */ /* 0x040fe40001741670 */
[----:B------:R-:W-:Y:S02]  /*ea70*/  ISETP.LT.OR P4, PT, R183, 0x21, P4 ;  /* 0x00000021b700780c */ /* 0x000fe40002781670 */
[----:B------:R-:W-:Y:S02]  /*ea80*/  FSEL R220, R220, -INF , !P3 ;  /* 0xff800000dcdc7808 */ /* 0x000fe40005800000 */
[----:B------:R-:W-:-:S02]  /*ea90*/  FSEL R221, R221, -INF , !P5 ;  /* 0xff800000dddd7808 */ /* 0x000fc40006800000 */
[----:B------:R-:W-:Y:S02]  /*eaa0*/  FSEL R157, R157, -INF , !P2 ;  /* 0xff8000009d9d7808 */ /* 0x000fe40005000000 */
[C---:B------:R-:W-:Y:S02]  /*eab0*/  ISETP.GT.AND P3, PT, R182.reuse, 0x11, P1 ;  /* 0x00000011b600780c */ /* 0x040fe40000f64270 */
[C---:B------:R-:W-:Y:S02]  /*eac0*/  ISETP.GT.AND P5, PT, R182.reuse, 0x18, P1 ;  /* 0x00000018b600780c */ /* 0x040fe40000fa4270 */
[C---:B------:R-:W-:Y:S02]  /*ead0*/  ISETP.GT.AND P2, PT, R182.reuse, 0x19, P1 ;  /* 0x00000019b600780c */ /* 0x040fe40000f44270 */
[----:B------:R-:W-:Y:S02]  /*eae0*/  FSEL R167, R167, -INF , !P4 ;  /* 0xff800000a7a77808 */ /* 0x000fe40006000000 */
[----:B------:R-:W-:-:S02]  /*eaf0*/  ISETP.GT.AND P4, PT, R182, 0x30, P1 ;  /* 0x00000030b600780c */ /* 0x000fc40000f84270 */
[C---:B------:R-:W-:Y:S02]  /*eb00*/  ISETP.LT.OR P3, PT, R183.reuse, 0x12, P3 ;  /* 0x00000012b700780c */ /* 0x040fe40001f61670 */
[C---:B------:R-:W-:Y:S02]  /*eb10*/  ISETP.LT.OR P5, PT, R183.reuse, 0x19, P5 ;  /* 0x00000019b700780c */ /* 0x040fe40002fa1670 */
[C---:B------:R-:W-:Y:S02]  /*eb20*/  ISETP.LT.OR P2, PT, R183.reuse, 0x1a, P2 ;  /* 0x0000001ab700780c */ /* 0x040fe40001741670 */
[----:B------:R-:W-:Y:S02]  /*eb30*/  ISETP.LT.OR P4, PT, R183, 0x31, P4 ;  /* 0x00000031b700780c */ /* 0x000fe40002781670 */
[----:B------:R-:W-:Y:S02]  /*eb40*/  FSEL R161, R161, -INF , !P3 ;  /* 0xff800000a1a17808 */ /* 0x000fe40005800000 */
[----:B------:R-:W-:-:S02]  /*eb50*/  FSEL R164, R164, -INF , !P5 ;  /* 0xff800000a4a47808 */ /* 0x000fc40006800000 */
[----:B------:R-:W-:Y:S02]  /*eb60*/  FSEL R222, R222, -INF , !P2 ;  /* 0xff800000dede7808 */ /* 0x000fe40005000000 */
[C---:B------:R-:W-:Y:S02]  /*eb70*/  ISETP.GT.AND P3, PT, R182.reuse, 0x21, P1 ;  /* 0x00000021b600780c */ /* 0x040fe40000f64270 */
[C---:B------:R-:W-:Y:S02]  /*eb80*/  ISETP.GT.AND P5, PT, R182.reuse, 0x28, P1 ;  /* 0x00000028b600780c */ /* 0x040fe40000fa4270 */
[----:B------:R-:W-:Y:S02]  /*eb90*/  ISETP.GT.AND P2, PT, R182, 0x29, P1 ;  /* 0x00000029b600780c */ /* 0x000fe40000f44270 */
[----:B------:R-:W-:Y:S02]  /*eba0*/  FSEL R175, R175, -INF , !P4 ;  /* 0xff800000afaf7808 */ /* 0x000fe40006000000 */
[----:B------:R-:W-:-:S02]  /*ebb0*/  PLOP3.LUT P4, PT, PT, PT, UP0, 0x40, 0x0 ;  /* 0x000000000000781c */ /* 0x000fc40003f8e808 */
[C---:B------:R-:W-:Y:S02]  /*ebc0*/  ISETP.LT.OR P3, PT, R183.reuse, 0x22, P3 ;  /* 0x00000022b700780c */ /* 0x040fe40001f61670 */
[C---:B------:R-:W-:Y:S02]  /*ebd0*/  ISETP.LT.OR P5, PT, R183.reuse, 0x29, P5 ;  /* 0x00000029b700780c */ /* 0x040fe40002fa1670 */
[----:B------:R-:W-:Y:S02]  /*ebe0*/  ISETP.LT.OR P2, PT, R183, 0x2a, P2 ;  /* 0x0000002ab700780c */ /* 0x000fe40001741670 */
[----:B------:R-:W-:Y:S02]  /*ebf0*/  FSEL R169, R169, -INF , !P3 ;  /* 0xff800000a9a97808 */ /* 0x000fe40005800000 */
[----:B------:R-:W-:Y:S02]  /*ec00*/  FSEL R225, R171, -INF , !P5 ;  /* 0xff800000abe17808 */ /* 0x000fe40006800000 */
[----:B------:R-:W-:-:S02]  /*ec10*/  FSEL R173, R173, -INF , !P2 ;  /* 0xff800000adad7808 */ /* 0x000fc40005000000 */
[C---:B------:R-:W-:Y:S02]  /*ec20*/  ISETP.GT.AND P3, PT, R182.reuse, 0x31, P1 ;  /* 0x00000031b600780c */ /* 0x040fe40000f64270 */
[C---:B------:R-:W-:Y:S02]  /*ec30*/  ISETP.GT.AND P5, PT, R182.reuse, 0x38, P1 ;  /* 0x00000038b600780c */ /* 0x040fe40000fa4270 */
[----:B------:R-:W-:Y:S02]  /*ec40*/  ISETP.GT.AND P2, PT, R182, 0x39, P1 ;  /* 0x00000039b600780c */ /* 0x000fe40000f44270 */
[C---:B------:R-:W-:Y:S02]  /*ec50*/  ISETP.LT.OR P3, PT, R183.reuse, 0x32, P3 ;  /* 0x00000032b700780c */ /* 0x040fe40001f61670 */
[C---:B------:R-:W-:Y:S02]  /*ec60*/  ISETP.LT.OR P5, PT, R183.reuse, 0x39, P5 ;  /* 0x00000039b700780c */ /* 0x040fe40002fa1670 */
[----:B------:R-:W-:-:S02]  /*ec70*/  ISETP.LT.OR P2, PT, R183, 0x3a, P2 ;  /* 0x0000003ab700780c */ /* 0x000fc40001741670 */
[----:B------:R-:W-:Y:S02]  /*ec80*/  FSEL R177, R177, -INF , !P3 ;  /* 0xff800000b1b17808 */ /* 0x000fe40005800000 */
[----:B------:R-:W-:Y:S02]  /*ec90*/  FSEL R180, R180, -INF , !P5 ;  /* 0xff800000b4b47808 */ /* 0x000fe40006800000 */
[----:B------:R-:W-:Y:S01]  /*eca0*/  FSEL R181, R181, -INF , !P2 ;  /* 0xff800000b5b57808 */ /* 0x000fe20005000000 */
[----:B------:R-:W-:Y:S06]  /*ecb0*/  @P4 BRA `(.L_x_5902) ;  /* 0x0000000000584947 */ /* 0x000fec0003800000 */
        /* <DEDUP_REMOVED lines=12> */
.L_x_5904:
[----:B------:R-:W-:-:S05]  /*ed80*/  IMAD.U32 R171, RZ, RZ, UR42 ;  /* 0x0000002affab7e24 */ /* 0x000fca000f8e00ff */
[----:B------:R-:W-:-:S13]  /*ed90*/  ISETP.NE.AND P2, PT, R171, 0x1, PT ;  /* 0x00000001ab00780c */ /* 0x000fda0003f45270 */
[----:B------:R-:W0:Y:S02]  /*eda0*/  @P2 LDC.64 R152, c[0x0][0x9e8] ;  /* 0x00027a00ff982b82 */ /* 0x000e240000000a00 */
[----:B0-----:R-:W-:-:S05]  /*edb0*/  @P2 IMAD.HI.U32 R152, R217, R152, RZ ;  /* 0x00000098d9982227 */ /* 0x001fca00078e00ff */
[----:B------:R-:W-:-:S07]  /*edc0*/  @P2 SHF.R.U32.HI R217, RZ, R153, R152 ;  /* 0x00000099ffd92219 */ /* 0x000fce0000011698 */
.L_x_5905:
[----:B------:R-:W-:Y:S05]  /*edd0*/  BSYNC B2 ;  /* 0x0000000000027941 */ /* 0x000fea0003800000 */
.L_x_5903:
[----:B------:R-:W-:-:S04]  /*ede0*/  IMAD R179, R217, R171, -R179 ;  /* 0x000000abd9b37224 */ /* 0x000fc800078e0ab3 */
[----:B------:R-:W-:-:S05]  /*edf0*/  IMAD.IADD R179, R179, 0x1, -R189 ;  /* 0x00000001b3b37824 */ /* 0x000fca00078e0abd */
[----:B------:R-:W-:Y:S02]  /*ee00*/  VIMNMX R223, R223, R179, !PT ;  /* 0x000000b3dfdf7248 */ /* 0x000fe40007fe0100 */
[----:B------:R-:W-:-:S07]  /*ee10*/  VIADDMNMX R224, R179, R171, R224, PT ;  /* 0x000000abb3e07246 */ /* 0x000fce00038001e0 */
.L_x_5902:
[----:B------:R-:W-:Y:S02]  /*ee20*/  ISETP.GT.AND P2, PT, R223, 0x1, P1 ;  /* 0x00000001df00780c */ /* 0x000fe40000f44270 */
[----:B------:R-:W-:Y:S02]  /*ee30*/  LOP3.LUT R16, R16, 0xffffdfff, RZ, 0xc0, !PT ;  /* 0xffffdfff10107812 */ /* 0x000fe400078ec0ff */
[----:B------:R-:W-:Y:S02]  /*ee40*/  ISETP.LT.OR P2, PT, R224, 0x2, P2 ;  /* 0x00000002e000780c */ /* 0x000fe40001741670 */
[----:B------:R-:W-:Y:S02]  /*ee50*/  @P0 LOP3.LUT R16, R16, 0x2000, RZ, 0xfc, !PT ;  /* 0x0000200010100812 */ /* 0x000fe400078efcff */
[----:B------:R-:W-:Y:S02]  /*ee60*/  FSEL R152, R20, -INF , !P2 ;  /* 0xff80000014987808 */ /* 0x000fe40005000000 */
[----:B------:R-:W-:-:S02]  /*ee70*/  FMNMX.FTZ R20, R218, R13, !PT ;  /* 0x0000000dda147209 */ /* 0x000fc40007810000 */
[----:B------:R-:W-:Y:S02]  /*ee80*/  ISETP.GT.AND P0, PT, R223, 0x20, P1 ;  /* 0x00000020df00780c */ /* 0x000fe40000f04270 */
[----:B------:R-:W-:Y:S02]  /*ee90*/  FMNMX.FTZ R20, R220, R20, !PT ;  /* 0x00000014dc147209 */ /* 0x000fe40007810000 */
[----:B------:R-:W-:Y:S02]  /*eea0*/  LOP3.LUT R16, R16, 0xfffeffff, RZ, 0xc0, !PT ;  /* 0xfffeffff10107812 */ /* 0x000fe400078ec0ff */
[----:B------:R-:W-:Y:S02]  /*eeb0*/  FMNMX.FTZ R20, R221, R20, !PT ;  /* 0x00000014dd147209 */ /* 0x000fe40007810000 */
[----:B------:R-:W-:Y:S02]  /*eec0*/  ISETP.GT.AND P3, PT, R223, 0x8, P1 ;  /* 0x00000008df00780c */ /* 0x000fe40000f64270 */
[----:B------:R-:W-:-:S02]  /*eed0*/  FMNMX.FTZ R20, R157, R20, !PT ;  /* 0x000000149d147209 */ /* 0x000fc40007810000 */
[----:B------:R-:W-:Y:S02]  /*eee0*/  ISETP.GT.AND P4, PT, R223, 0x9, P1 ;  /* 0x00000009df00780c */ /* 0x000fe40000f84270 */
[----:B------:R-:W-:Y:S02]  /*eef0*/  FMNMX.FTZ R20, R160, R20, !PT ;  /* 0x00000014a0147209 */ /* 0x000fe40007810000 */
[----:B------:R-:W-:Y:S02]  /*ef00*/  @P0 LOP3.LUT R16, R16, 0x10000, RZ, 0xfc, !PT ;  /* 0x0001000010100812 */ /* 0x000fe400078efcff */
[----:B------:R-:W-:Y:S02]  /*ef10*/  FMNMX.FTZ R20, R161, R20, !PT ;  /* 0x00000014a1147209 */ /* 0x000fe40007810000 */
[----:B------:R-:W-:Y:S02]  /*ef20*/  ISETP.GT.AND P0, PT, R223, 0x38, P1 ;  /* 0x00000038df00780c */ /* 0x000fe40000f04270 */
[----:B------:R-:W-:-:S02]  /*ef30*/  FMNMX.FTZ R20, R164, R20, !PT ;  /* 0x00000014a4147209 */ /* 0x000fc40007810000 */
[----:B------:R-:W-:Y:S02]  /*ef40*/  LOP3.LUT R16, R16, 0xfffffffd, RZ, 0xc0, !PT ;  /* 0xfffffffd10107812 */ /* 0x000fe400078ec0ff */
[----:B------:R-:W-:Y:S02]  /*ef50*/  FMNMX.FTZ R20, R222, R20, !PT ;  /* 0x00000014de147209 */ /* 0x000fe40007810000 */
[C---:B------:R-:W-:Y:S02]  /*ef60*/  ISETP.LT.OR P3, PT, R224.reuse, 0x9, P3 ;  /* 0x00000009e000780c */ /* 0x040fe40001f61670 */
[----:B------:R-:W-:Y:S02]  /*ef70*/  FMNMX.FTZ R20, R167, R20, !PT ;  /* 0x00000014a7147209 */ /* 0x000fe40007810000 */
[----:B------:R-:W-:Y:S02]  /*ef80*/  ISETP.LT.OR P4, PT, R224, 0xa, P4 ;  /* 0x0000000ae000780c */ /* 0x000fe40002781670 */
[----:B------:R-:W-:-:S02]  /*ef90*/  FMNMX.FTZ R20, R169, R20, !PT ;  /* 0x00000014a9147209 */ /* 0x000fc40007810000 */
[----:B------:R-:W-:Y:S02]  /*efa0*/  @P0 LOP3.LUT R16, R16, 0x2, RZ, 0xfc, !PT ;  /* 0x0000000210100812 */ /* 0x000fe400078efcff */
[----:B------:R-:W-:Y:S02]  /*efb0*/  ISETP.GT.AND P0, PT, R223, RZ, P1 ;  /* 0x000000ffdf00720c */ /* 0x000fe40000f04270 */
[----:B------:R-:W-:Y:S02]  /*efc0*/  FSEL R155, R155, -INF , !P3 ;  /* 0xff8000009b9b7808 */ /* 0x000fe40005800000 */
[----:B------:R-:W-:Y:S02]  /*efd0*/  FSEL R156, R156, -INF , !P4 ;  /* 0xff8000009c9c7808 */ /* 0x000fe40006000000 */
[C---:B------:R-:W-:Y:S02]  /*efe0*/  ISETP.GT.AND P5, PT, R223.reuse, 0x10, P1 ;  /* 0x00000010df00780c */ /* 0x040fe40000fa4270 */
[----:B------:R-:W-:-:S02]  /*eff0*/  ISETP.GT.AND P2, PT, R223, 0x11, P1 ;  /* 0x00000011df00780c */ /* 0x000fc40000f44270 */
[C---:B------:R-:W-:Y:S02]  /*f000*/  ISETP.GT.AND P3, PT, R223.reuse, 0x18, P1 ;  /* 0x00000018df00780c */ /* 0x040fe40000f64270 */
[----:B------:R-:W-:Y:S02]  /*f010*/  ISETP.GT.AND P4, PT, R223, 0x19, P1 ;  /* 0x00000019df00780c */ /* 0x000fe40000f84270 */
[----:B------:R-:W-:Y:S02]  /*f020*/  FMNMX.FTZ R20, R225, R20, !PT ;  /* 0x00000014e1147209 */ /* 0x000fe40007810000 */
[C---:B------:R-:W-:Y:S02]  /*f030*/  ISETP.LT.OR P5, PT, R224.reuse, 0x11, P5 ;  /* 0x00000011e000780c */ /* 0x040fe40002fa1670 */
        /* <DEDUP_REMOVED lines=9> */
[----:B------:R-:W-:Y:S02]  /*f0d0*/  FMNMX.FTZ R20, R175, R20, !PT ;  /* 0x00000014af147209 */ /* 0x000fe40007810000 */
[C---:B------:R-:W-:Y:S02]  /*f0e0*/  ISETP.GT.AND P2, PT, R223.reuse, 0x21, P1 ;  /* 0x00000021df00780c */ /* 0x040fe40000f44270 */
[C---:B------:R-:W-:Y:S02]  /*f0f0*/  ISETP.GT.AND P3, PT, R223.reuse, 0x28, P1 ;  /* 0x00000028df00780c */ /* 0x040fe40000f64270 */
[C---:B------:R-:W-:Y:S02]  /*f100*/  ISETP.GT.AND P4, PT, R223.reuse, 0x29, P1 ;  /* 0x00000029df00780c */ /* 0x040fe40000f84270 */
[----:B------:R-:W-:-:S02]  /*f110*/  ISETP.GT.AND P5, PT, R223, 0x30, P1 ;  /* 0x00000030df00780c */ /* 0x000fc40000fa4270 */
[C---:B------:R-:W-:Y:S02]  /*f120*/  ISETP.GT.AND P6, PT, R223.reuse, 0x31, P1 ;  /* 0x00000031df00780c */ /* 0x040fe40000fc4270 */
[----:B------:R-:W-:Y:S02]  /*f130*/  ISETP.GT.AND P1, PT, R223, 0x39, P1 ;  /* 0x00000039df00780c */ /* 0x000fe40000f24270 */
[----:B------:R-:W-:Y:S02]  /*f140*/  @P0 LOP3.LUT R16, R16, 0x20, RZ, 0xfc, !PT ;  /* 0x0000002010100812 */ /* 0x000fe400078efcff */
[----:B------:R-:W-:Y:S02]  /*f150*/  FMNMX.FTZ R20, R177, R20, !PT ;  /* 0x00000014b1147209 */ /* 0x000fe40007810000 */
[----:B------:R-:W-:Y:S02]  /*f160*/  LOP3.LUT P0, RZ, R16, 0x10000, RZ, 0xc0, !PT ;  /* 0x0001000010ff7812 */ /* 0x000fe4000780c0ff */
[----:B------:R-:W-:-:S02]  /*f170*/  FMNMX.FTZ R20, R180, R20, !PT ;  /* 0x00000014b4147209 */ /* 0x000fc40007810000 */
[----:B------:R-:W-:Y:S02]  /*f180*/  LOP3.LUT R16, R16, 0xfffffff7, RZ, 0xc0, !PT ;  /* 0xfffffff710107812 */ /* 0x000fe400078ec0ff */
[----:B------:R-:W-:Y:S02]  /*f190*/  ISETP.LT.OR P0, PT, R224, 0x21, P0 ;  /* 0x00000021e000780c */ /* 0x000fe40000701670 */
[----:B------:R-:W-:Y:S02]  /*f1a0*/  FMNMX.FTZ R20, R181, R20, !PT ;  /* 0x00000014b5147209 */ /* 0x000fe40007810000 */
[----:B------:R-:W-:Y:S02]  /*f1b0*/  @P1 LOP3.LUT R16, R16, 0x8, RZ, 0xfc, !PT ;  /* 0x0000000810101812 */ /* 0x000fe400078efcff */
[----:B------:R-:W-:Y:S01]  /*f1c0*/  ISETP.LT.OR P5, PT, R224, 0x31, P5 ;  /* 0x00000031e000780c */ /* 0x000fe20002fa1670 */
[----:B------:R-:W0:Y:S01]  /*f1d0*/  SHFL.BFLY PT, R153, R20, 0x2, 0x1f ;  /* 0x0c401f0014997f89 */ /* 0x000e2200000e0000 */
[----:B------:R-:W-:-:S02]  /*f1e0*/  LOP3.LUT P1, RZ, R16, 0x2, RZ, 0xc0, !PT ;  /* 0x0000000210ff7812 */ /* 0x000fc4000782c0ff */
[----:B------:R-:W-:Y:S02]  /*f1f0*/  LOP3.LUT R16, R16, 0xffffffbf, RZ, 0xc0, !PT ;  /* 0xffffffbf10107812 */ /* 0x000fe400078ec0ff */
[----:B------:R-:W-:Y:S02]  /*f200*/  ISETP.LT.OR P6, PT, R224, 0x32, P6 ;  /* 0x00000032e000780c */ /* 0x000fe400037c1670 */
[----:B------:R-:W-:Y:S02]  /*f210*/  @P0 LOP3.LUT R16, R16, 0x40, RZ, 0xfc, !PT ;  /* 0x0000004010100812 */ /* 0x000fe400078efcff */
[----:B------:R-:W-:Y:S02]  /*f220*/  ISETP.LT.OR P0, PT, R224, 0x22, P2 ;  /* 0x00000022e000780c */ /* 0x000fe40001701670 */
[C---:B------:R-:W-:Y:S02]  /*f230*/  LOP3.LUT P2, RZ, R16.reuse, 0x20, RZ, 0xc0, !PT ;  /* 0x0000002010ff7812 */ /* 0x040fe4000784c0ff */
[----:B------:R-:W-:-:S02]  /*f240*/  LOP3.LUT R16, R16, 0xffffffef, RZ, 0xc0, !PT ;  /* 0xffffffef10107812 */ /* 0x000fc400078ec0ff */
[----:B------:R-:W-:Y:S02]  /*f250*/  ISETP.LT.OR P2, PT, R224, 0x1, P2 ;  /* 0x00000001e000780c */ /* 0x000fe40001741670 */
[----:B------:R-:W-:Y:S02]  /*f260*/  FSEL R172, R172, -INF , !P5 ;  /* 0xff800000acac7808 */ /* 0x000fe40006800000 */
[----:B------:R-:W-:Y:S02]  /*f270*/  FSEL R154, R154, -INF , !P2 ;  /* 0xff8000009a9a7808 */ /* 0x000fe40005000000 */
[----:B------:R-:W-:Y:S02]  /*f280*/  ISETP.LT.OR P1, PT, R224, 0x39, P1 ;  /* 0x00000039e000780c */ /* 0x000fe40000f21670 */
[----:B------:R-:W-:Y:S02]  /*f290*/  @P0 LOP3.LUT R16, R16, 0x10, RZ, 0xfc, !PT ;  /* 0x0000001010100812 */ /* 0x000fe400078efcff */
[----:B------:R-:W-:-:S02]  /*f2a0*/  ISETP.LT.OR P0, PT, R224, 0x29, P3 ;  /* 0x00000029e000780c */ /* 0x000fc40001f01670 */
[----:B0-----:R-:W-:Y:S02]  /*f2b0*/  FMNMX.FTZ R153, R20, R153, !PT ;  /* 0x0000009914997209 */ /* 0x001fe40007810000 */
[C---:B------:R-:W-:Y:S02]  /*f2c0*/  LOP3.LUT P3, RZ, R16.reuse, 0x8, RZ, 0xc0, !PT ;  /* 0x0000000810ff7812 */ /* 0x040fe4000786c0ff */
[----:B------:R-:W-:Y:S01]  /*f2d0*/  LOP3.LUT R16, R16, 0xfffffffb, RZ, 0xc0, !PT ;  /* 0xfffffffb10107812 */ /* 0x000fe200078ec0ff */
[----:B------:R-:W0:Y:S01]  /*f2e0*/  SHFL.BFLY PT, R171, R153, 0x1, 0x1f ;  /* 0x0c201f0099ab7f89 */ /* 0x000e2200000e0000 */
[----:B------:R-:W-:Y:S02]  /*f2f0*/  FMNMX.FTZ R179, R154, R15, !PT ;  /* 0x0000000f9ab37209 */ /* 0x000fe40007810000 */
[----:B------:R-:W-:Y:S02]  /*f300*/  FSEL R174, R174, -INF , !P6 ;  /* 0xff800000aeae7808 */ /* 0x000fe40007000000 */
[----:B------:R-:W-:-:S02]  /*f310*/  FMNMX.FTZ R179, R152, R179, !PT ;  /* 0x000000b398b37209 */ /* 0x000fc40007810000 */
[----:B------:R-:W-:Y:S02]  /*f320*/  @P0 LOP3.LUT R16, R16, 0x4, RZ, 0xfc, !PT ;  /* 0x0000000410100812 */ /* 0x000fe400078efcff */
[----:B------:R-:W-:Y:S02]  /*f330*/  ISETP.LT.OR P0, PT, R224, 0x2a, P4 ;  /* 0x0000002ae000780c */ /* 0x000fe40002701670 */
[----:B------:R-:W-:Y:S02]  /*f340*/  LOP3.LUT R16, R16, 0xffffbfff, RZ, 0xc0, !PT ;  /* 0xffffbfff10107812 */ /* 0x000fe400078ec0ff */
[----:B------:R-:W-:Y:S02]  /*f350*/  FMNMX.FTZ R179, R155, R179, !PT ;  /* 0x000000b39bb37209 */ /* 0x000fe40007810000 */
[----:B------:R-:W-:Y:S02]  /*f360*/  ISETP.LT.OR P3, PT, R224, 0x3a, P3 ;  /* 0x0000003ae000780c */ /* 0x000fe40001f61670 */
[----:B------:R-:W-:-:S02]  /*f370*/  FMNMX.FTZ R179, R156, R179, !PT ;  /* 0x000000b39cb37209 */ /* 0x000fc40007810000 */
[----:B------:R-:W-:Y:S02]  /*f380*/  FSEL R176, R176, -INF , !P1 ;  /* 0xff800000b0b07808 */ /* 0x000fe40004800000 */
[----:B------:R-:W-:Y:S02]  /*f390*/  FMNMX.FTZ R179, R158, R179, !PT ;  /* 0x000000b39eb37209 */ /* 0x000fe40007810000 */
[----:B------:R-:W-:Y:S02]  /*f3a0*/  @P0 LOP3.LUT R16, R16, 0x4000, RZ, 0xfc, !PT ;  /* 0x0000400010100812 */ /* 0x000fe400078efcff */
[----:B0-----:R-:W-:Y:S02]  /*f3b0*/  FMNMX.FTZ R171, R153, R171, !PT ;  /* 0x000000ab99ab7209 */ /* 0x001fe40007810000 */
[----:B------:R-:W-:Y:S02]  /*f3c0*/  LOP3.LUT P0, RZ, R16, 0x10, RZ, 0xc0, !PT ;  /* 0x0000001010ff7812 */ /* 0x000fe4000780c0ff */
[----:B------:R-:W-:-:S02]  /*f3d0*/  FSETP.NEU.FTZ.AND P4, PT, R171, -INF , PT ;  /* 0xff800000ab00780b */ /* 0x000fc40003f9d000 */
[----:B------:R-:W-:Y:S02]  /*f3e0*/  LOP3.LUT R16, R16, 0xffff7fff, RZ, 0xc0, !PT ;  /* 0xffff7fff10107812 */ /* 0x000fe400078ec0ff */
[----:B------:R-:W-:Y:S02]  /*f3f0*/  FSEL R20, R171, RZ, P4 ;  /* 0x000000ffab147208 */ /* 0x000fe40002000000 */
[----:B------:R-:W-:Y:S02]  /*f400*/  FMNMX.FTZ R179, R159, R179, !PT ;  /* 0x000000b39fb37209 */ /* 0x000fe40007810000 */
[----:B------:R-:W-:Y:S01]  /*f410*/  FSEL R178, R178, -INF , !P3 ;  /* 0xff800000b2b27808 */ /* 0x000fe20005800000 */
[----:B------:R-:W-:Y:S01]  /*f420*/  FADD.FTZ R13, -R20, R13 ;  /* 0x0000000d140d7221 */ /* 0x000fe20000010100 */
[----:B------:R-:W-:Y:S01]  /*f430*/  IMAD.U32 R20, RZ, RZ, UR38 ;  /* 0x00000026ff147e24 */ /* 0x000fe2000f8e00ff */
[----:B------:R-:W-:Y:S02]  /*f440*/  @P0 LOP3.LUT R16, R16, 0x8000, RZ, 0xfc, !PT ;  /* 0x0000800010100812 */ /* 0x000fe400078efcff */
[----:B------:R-:W-:Y:S01]  /*f450*/  FMNMX.FTZ R179, R162, R179, !PT ;  /* 0x000000b3a2b37209 */ /* 0x000fe20007810000 */
[-C--:B------:R-:W-:Y:S01]  /*f460*/  FMUL.FTZ R153, R171, R20.reuse ;  /* 0x00000014ab997220 */ /* 0x080fe20000410000 */
[----:B------:R-:W-:Y:S01]  /*f470*/  LOP3.LUT P0, RZ, R16, 0x40, RZ, 0xc0, !PT ;  /* 0x0000004010ff7812 */ /* 0x000fe2000780c0ff */
[----:B------:R-:W-:Y:S01]  /*f480*/  FMUL.FTZ R13, R13, R20 ;  /* 0x000000140d0d7220 */ /* 0x000fe20000410000 */
[----:B------:R-:W-:-:S02]  /*f490*/  FMNMX.FTZ R179, R163, R179, !PT ;  /* 0x000000b3a3b37209 */ /* 0x000fc40007810000 */
[----:B------:R-:W-:Y:S02]  /*f4a0*/  FSEL R165, R165, -INF , !P0 ;  /* 0xff800000a5a57808 */ /* 0x000fe40004000000 */
[C---:B------:R-:W-:Y:S02]  /*f4b0*/  LOP3.LUT P0, RZ, R16.reuse, 0x8000, RZ, 0xc0, !PT ;  /* 0x0000800010ff7812 */ /* 0x040fe4000780c0ff */
[----:B------:R-:W-:Y:S02]  /*f4c0*/  FSEL R153, R153, RZ, P4 ;  /* 0x000000ff99997208 */ /* 0x000fe40002000000 */
[----:B------:R-:W-:Y:S02]  /*f4d0*/  LOP3.LUT P4, RZ, R16, 0x4, RZ, 0xc0, !PT ;  /* 0x0000000410ff7812 */ /* 0x000fe4000788c0ff */
[----:B------:R-:W-:Y:S01]  /*f4e0*/  FSEL R166, R166, -INF , !P0 ;  /* 0xff800000a6a67808 */ /* 0x000fe20004000000 */
[-CC-:B------:R-:W-:Y:S01]  /*f4f0*/  FFMA.FTZ R218, R218, R20.reuse, -R153.reuse ;  /* 0x00000014dada7223 */ /* 0x180fe20000010899 */
[----:B------:R-:W-:Y:S01]  /*f500*/  FMNMX.FTZ R179, R165, R179, !PT ;  /* 0x000000b3a5b37209 */ /* 0x000fe20007810000 */
        /* <DEDUP_REMOVED lines=15> */
[----:B------:R-:W-:Y:S01]  /*f600*/  LOP3.LUT P0, RZ, R16, 0x4000, RZ, 0xc0, !PT ;  /* 0x0000400010ff7812 */ /* 0x000fe2000780c0ff */
[----:B------:R-:W-:Y:S01]  /*f610*/  MUFU.EX2 R218, R218 ;  /* 0x000000da00da7308 */ /* 0x000fe20000000800 */
[----:B------:R-:W-:-:S02]  /*f620*/  FSEL R168, R168, -INF , !P4 ;  /* 0xff800000a8a87808 */ /* 0x000fc40006000000 */
[----:B------:R-:W-:Y:S02]  /*f630*/  FMNMX.FTZ R181, R166, R179, !PT ;  /* 0x000000b3a6b57209 */ /* 0x000fe40007810000 */
[----:B------:R-:W-:Y:S02]  /*f640*/  FSEL R179, R170, -INF , !P0 ;  /* 0xff800000aab37808 */ /* 0x000fe40004000000 */
[----:B------:R-:W-:Y:S01]  /*f650*/  FMNMX.FTZ R181, R168, R181, !PT ;  /* 0x000000b5a8b57209 */ /* 0x000fe20007810000 */
[----:B------:R-:W-:Y:S01]  /*f660*/  MUFU.EX2 R220, R220 ;  /* 0x000000dc00dc7308 */ /* 0x000fe20000000800 */
[----:B------:R-:W-:Y:S02]  /*f670*/  ISETP.NE.AND P1, PT, R197, RZ, PT ;  /* 0x000000ffc500720c */ /* 0x000fe40003f25270 */
[----:B------:R-:W-:Y:S02]  /*f680*/  FMNMX.FTZ R181, R179, R181, !PT ;  /* 0x000000b5b3b57209 */ /* 0x000fe40007810000 */
[----:B------:R-:W-:-:S02]  /*f690*/  LOP3.LUT P0, RZ, R16, 0x2000, RZ, 0xc0, !PT ;  /* 0x0000200010ff7812 */ /* 0x000fc4000780c0ff */
[----:B------:R-:W-:Y:S01]  /*f6a0*/  FMNMX.FTZ R181, R172, R181, !PT ;  /* 0x000000b5acb57209 */ /* 0x000fe20007810000 */
[----:B------:R-:W-:Y:S03]  /*f6b0*/  MUFU.EX2 R221, R221 ;  /* 0x000000dd00dd7308 */ /* 0x000fe60000000800 */
[----:B------:R-:W-:-:S03]  /*f6c0*/  FMNMX.FTZ R181, R174, R181, !PT ;  /* 0x000000b5aeb57209 */ /* 0x000fc60007810000 */
[----:B------:R-:W-:Y:S01]  /*f6d0*/  @!P1 IMAD R17, R17, 0x40, R194 ;  /* 0x0000004011119824 */ /* 0x000fe200078e02c2 */
[----:B------:R-:W-:Y:S01]  /*f6e0*/  FMNMX.FTZ R170, R176, R181, !PT ;  /* 0x000000b5b0aa7209 */ /* 0x000fe20007810000 */
[----:B------:R-:W-:Y:S02]  /*f6f0*/  MUFU.EX2 R157, R157 ;  /* 0x0000009d009d7308 */ /* 0x000fe40000000800 */
[----:B------:R-:W-:Y:S01]  /*f700*/  @!P1 IMAD R17, R17, 0x4, R2 ;  /* 0x0000000411119824 */ /* 0x000fe200078e0202 */
[----:B------:R-:W-:-:S05]  /*f710*/  FMNMX.FTZ R170, R178, R170, !PT ;  /* 0x000000aab2aa7209 */ /* 0x000fca0007810000 */
[----:B------:R-:W0:Y:S01]  /*f720*/  SHFL.BFLY PT, R181, R170, 0x2, 0x1f ;  /* 0x0c401f00aab57f89 */ /* 0x000e2200000e0000 */
[----:B------:R-:W-:Y:S08]  /*f730*/  MUFU.EX2 R160, R160 ;  /* 0x000000a000a07308 */ /* 0x000ff00000000800 */
[----:B------:R-:W2:Y:S08]  /*f740*/  MUFU.EX2 R161, R161 ;  /* 0x000000a100a17308 */ /* 0x000eb00000000800 */
[----:B------:R-:W-:Y:S01]  /*f750*/  MUFU.EX2 R164, R164 ;  /* 0x000000a400a47308 */ /* 0x000fe20000000800 */
[----:B0-----:R-:W-:-:S07]  /*f760*/  FMNMX.FTZ R170, R170, R181, !PT ;  /* 0x000000b5aaaa7209 */ /* 0x001fce0007810000 */
[----:B------:R-:W0:Y:S01]  /*f770*/  MUFU.EX2 R222, R222 ;  /* 0x000000de00de7308 */ /* 0x000e220000000800 */
[----:B------:R-:W3:Y:S07]  /*f780*/  SHFL.BFLY PT, R181, R170, 0x1, 0x1f ;  /* 0x0c201f00aab57f89 */ /* 0x000eee00000e0000 */
[----:B------:R-:W-:Y:S08]  /*f790*/  MUFU.EX2 R167, R167 ;  /* 0x000000a700a77308 */ /* 0x000ff00000000800 */
[----:B------:R-:W-:Y:S08]  /*f7a0*/  MUFU.EX2 R169, R169 ;  /* 0x000000a900a97308 */ /* 0x000ff00000000800 */
[----:B------:R-:W-:Y:S01]  /*f7b0*/  MUFU.EX2 R173, R173 ;  /* 0x000000ad00ad7308 */ /* 0x000fe20000000800 */
[----:B---3--:R-:W-:-:S04]  /*f7c0*/  FMNMX.FTZ R170, R170, R181, !PT ;  /* 0x000000b5aaaa7209 */ /* 0x008fc80007810000 */
        /* <DEDUP_REMOVED lines=15> */
[--C-:B------:R-:W-:Y:S01]  /*f8c0*/  FFMA.FTZ R224, R166, R20, -R223.reuse ;  /* 0x00000014a6e07223 */ /* 0x100fe200000108df */
[----:B--2---:R-:W-:Y:S01]  /*f8d0*/  F2FP.BF16.F32.PACK_AB R156, R161, R160 ;  /* 0x000000a0a19c723e */ /* 0x004fe200000010ff */
[-CC-:B------:R-:W-:Y:S01]  /*f8e0*/  FFMA.FTZ R168, R168, R20.reuse, -R223.reuse ;  /* 0x00000014a8a87223 */ /* 0x180fe200000108df */
[-CC-:B------:R-:W-:Y:S01]  /*f8f0*/  FFMA.FTZ R179, R179, R20.reuse, -R223.reuse ;  /* 0x00000014b3b37223 */ /* 0x180fe200000108df */
[-CC-:B------:R-:W-:Y:S01]  /*f900*/  FFMA.FTZ R172, R172, R20.reuse, -R223.reuse ;  /* 0x00000014acac7223 */ /* 0x180fe200000108df */
[-CC-:B------:R-:W-:Y:S01]  /*f910*/  FFMA.FTZ R174, R174, R20.reuse, -R223.reuse ;  /* 0x00000014aeae7223 */ /* 0x180fe200000108df */
[-CC-:B------:R-:W-:Y:S01]  /*f920*/  FFMA.FTZ R178, R178, R20.reuse, -R223.reuse ;  /* 0x00000014b2b27223 */ /* 0x180fe200000108df */
[----:B------:R-:W-:Y:S01]  /*f930*/  MUFU.EX2 R155, R155 ;  /* 0x0000009b009b7308 */ /* 0x000fe20000000800 */
[-C--:B---3--:R-:W-:Y:S01]  /*f940*/  FMUL.FTZ R13, R181, R20.reuse ;  /* 0x00000014b50d7220 */ /* 0x088fe20000410000 */
[-CC-:B------:R-:W-:Y:S01]  /*f950*/  FFMA.FTZ R181, R152, R20.reuse, -R223.reuse ;  /* 0x0000001498b57223 */ /* 0x180fe200000108df */
[----:B------:R-:W-:Y:S01]  /*f960*/  FFMA.FTZ R176, R176, R20, -R223 ;  /* 0x00000014b0b07223 */ /* 0x000fe200000108df */
[----:B------:R-:W-:-:S02]  /*f970*/  F2FP.BF16.F32.PACK_AB R152, R220, R218 ;  /* 0x000000dadc98723e */ /* 0x000fc400000010ff */
[----:B0-----:R-:W-:Y:S02]  /*f980*/  F2FP.BF16.F32.PACK_AB R158, R222, R164 ;  /* 0x000000a4de9e723e */ /* 0x001fe400000010ff */
[----:B------:R-:W0:Y:S01]  /*f990*/  MUFU.EX2 R13, R13 ;  /* 0x0000000d000d7308 */ /* 0x000e220000000800 */
[----:B----4-:R-:W-:Y:S01]  /*f9a0*/  @!P1 STS [R17+0x28800], R15 ;  /* 0x0288000f11009388 */ /* 0x010fe20000000800 */
[----:B------:R-:W-:Y:S01]  /*f9b0*/  FFMA.FTZ R3, R15, R3, R218 ;  /* 0x000000030f037223 */ /* 0x000fe200000100da */
[-C--:B------:R-:W-:Y:S01]  /*f9c0*/  FMUL.FTZ R24, R24, R15.reuse ;  /* 0x0000000f18187220 */ /* 0x080fe20000410000 */
[-C--:B------:R-:W-:Y:S01]  /*f9d0*/  FMUL.FTZ R25, R25, R15.reuse ;  /* 0x0000000f19197220 */ /* 0x080fe20000410000 */
[-C--:B------:R-:W-:Y:S01]  /*f9e0*/  FMUL.FTZ R28, R28, R15.reuse ;  /* 0x0000000f1c1c7220 */ /* 0x080fe20000410000 */
[----:B------:R-:W-:Y:S01]  /*f9f0*/  FADD.FTZ R3, R220, R3 ;  /* 0x00000003dc037221 */ /* 0x000fe20000010000 */
[-C--:B------:R-:W-:Y:S01]  /*fa00*/  FMUL.FTZ R29, R29, R15.reuse ;  /* 0x0000000f1d1d7220 */ /* 0x080fe20000410000 */
[----:B------:R-:W-:Y:S01]  /*fa10*/  MUFU.EX2 R181, R181 ;  /* 0x000000b500b57308 */ /* 0x000fe20000000800 */
        /* <DEDUP_REMOVED lines=8> */
[----:B0-----:R0:W-:Y:S01]  /*faa0*/  @!P1 STS [R17+0x28820], R13 ;  /* 0x0288200d11009388 */ /* 0x0011e20000000800 */
[----:B------:R-:W-:Y:S01]  /*fab0*/  FADD.FTZ R3, R160, R3 ;  /* 0x00000003a0037221 */ /* 0x000fe20000010000 */
[----:B------:R-:W-:Y:S01]  /*fac0*/  F2FP.BF16.F32.PACK_AB R160, R169, R167 ;  /* 0x000000a7a9a0723e */ /* 0x000fe200000010ff */
[-C--:B------:R-:W-:Y:S01]  /*fad0*/  FMUL.FTZ R41, R41, R15.reuse ;  /* 0x0000000f29297220 */ /* 0x080fe20000410000 */
[-C--:B------:R-:W-:Y:S01]  /*fae0*/  FMUL.FTZ R44, R44, R15.reuse ;  /* 0x0000000f2c2c7220 */ /* 0x080fe20000410000 */
[----:B------:R-:W-:Y:S01]  /*faf0*/  FADD.FTZ R3, R161, R3 ;  /* 0x00000003a1037221 */ /* 0x000fe20000010000 */
[-C--:B------:R-:W-:Y:S01]  /*fb00*/  FMUL.FTZ R45, R45, R15.reuse ;  /* 0x0000000f2d2d7220 */ /* 0x080fe20000410000 */
[----:B------:R-:W-:Y:S01]  /*fb10*/  MUFU.EX2 R159, R159 ;  /* 0x0000009f009f7308 */ /* 0x000fe20000000800 */
[----:B------:R-:W-:Y:S01]  /*fb20*/  FMUL.FTZ R48, R48, R15 ;  /* 0x0000000f30307220 */ /* 0x000fe20000410000 */
[----:B------:R-:W-:Y:S01]  /*fb30*/  FADD.FTZ R3, R164, R3 ;  /* 0x00000003a4037221 */ /* 0x000fe20000010000 */
[----:B0-----:R-:W-:Y:S01]  /*fb40*/  FFMA.FTZ R17, R154, R20, -R223 ;  /* 0x000000149a117223 */ /* 0x001fe200000108df */
[----:B------:R-:W-:Y:S01]  /*fb50*/  F2FP.BF16.F32.PACK_AB R154, R157, R221 ;  /* 0x000000dd9d9a723e */ /* 0x000fe200000010ff */
[----:B------:R-:W-:Y:S01]  /*fb60*/  FMUL.FTZ R49, R49, R15 ;  /* 0x0000000f31317220 */ /* 0x000fe20000410000 */
[----:B------:R-:W-:Y:S01]  /*fb70*/  FADD.FTZ R3, R222, R3 ;  /* 0x00000003de037221 */ /* 0x000fe20000010000 */
[----:B------:R-:W-:Y:S01]  /*fb80*/  F2FP.BF16.F32.PACK_AB R164, R177, R175 ;  /* 0x000000afb1a4723e */ /* 0x000fe200000010ff */
[----:B------:R-:W-:Y:S01]  /*fb90*/  MUFU.EX2 R157, R183 ;  /* 0x000000b7009d7308 */ /* 0x000fe20000000800 */
[-C--:B------:R-:W-:Y:S01]  /*fba0*/  FMUL.FTZ R52, R52, R15.reuse ;  /* 0x0000000f34347220 */ /* 0x080fe20000410000 */
[----:B------:R-:W-:Y:S01]  /*fbb0*/  FADD.FTZ R3, R167, R3 ;  /* 0x00000003a7037221 */ /* 0x000fe20000010000 */
[-C--:B------:R-:W-:Y:S01]  /*fbc0*/  FMUL.FTZ R53, R53, R15.reuse ;  /* 0x0000000f35357220 */ /* 0x080fe20000410000 */
[-C--:B------:R-:W-:Y:S01]  /*fbd0*/  FMUL.FTZ R56, R56, R15.reuse ;  /* 0x0000000f38387220 */ /* 0x080fe20000410000 */
[-C--:B------:R-:W-:Y:S01]  /*fbe0*/  FMUL.FTZ R57, R57, R15.reuse ;  /* 0x0000000f39397220 */ /* 0x080fe20000410000 */
[----:B------:R-:W-:Y:S01]  /*fbf0*/  FADD.FTZ R3, R169, R3 ;  /* 0x00000003a9037221 */ /* 0x000fe20000010000 */
        /* <DEDUP_REMOVED lines=22> */
[----:B------:R-:W-:Y:S01]  /*fd60*/  FADD.FTZ R0, R181, R0 ;  /* 0x00000000b5007221 */ /* 0x000fe20000010000 */
[-C--:B------:R-:W-:Y:S01]  /*fd70*/  FMUL.FTZ R96, R96, R15.reuse ;  /* 0x0000000f60607220 */ /* 0x080fe20000410000 */
[----:B------:R-:W-:Y:S01]  /*fd80*/  FMUL.FTZ R97, R97, R15 ;  /* 0x0000000f61617220 */ /* 0x000fe20000410000 */
[----:B------:R-:W0:Y:S01]  /*fd90*/  MUFU.EX2 R161, R165 ;  /* 0x000000a500a17308 */ /* 0x000e220000000800 */
[----:B------:R-:W-:Y:S01]  /*fda0*/  FADD.FTZ R0, R155, R0 ;  /* 0x000000009b007221 */ /* 0x000fe20000010000 */
[----:B------:R-:W-:Y:S01]  /*fdb0*/  F2FP.BF16.F32.PACK_AB R155, R182, R155 ;  /* 0x0000009bb69b723e */ /* 0x000fe200000010ff */
[-C--:B------:R-:W-:Y:S01]  /*fdc0*/  FMUL.FTZ R100, R100, R15.reuse ;  /* 0x0000000f64647220 */ /* 0x080fe20000410000 */
[-C--:B------:R-:W-:Y:S01]  /*fdd0*/  FMUL.FTZ R101, R101, R15.reuse ;  /* 0x0000000f65657220 */ /* 0x080fe20000410000 */
[----:B------:R-:W-:Y:S01]  /*fde0*/  FADD.FTZ R0, R182, R0 ;  /* 0x00000000b6007221 */ /* 0x000fe20000010000 */
[-C--:B------:R-:W-:Y:S01]  /*fdf0*/  FMUL.FTZ R104, R104, R15.reuse ;  /* 0x0000000f68687220 */ /* 0x080fe20000410000 */
[----:B------:R-:W-:Y:S01]  /*fe00*/  FMUL.FTZ R105, R105, R15 ;  /* 0x0000000f69697220 */ /* 0x000fe20000410000 */
[----:B------:R-:W3:Y:S01]  /*fe10*/  MUFU.EX2 R162, R225 ;  /* 0x000000e100a27308 */ /* 0x000ee20000000800 */
[----:B------:R-:W-:Y:S01]  /*fe20*/  FADD.FTZ R0, R157, R0 ;  /* 0x000000009d007221 */ /* 0x000fe20000010000 */
[----:B------:R-:W-:Y:S01]  /*fe30*/  F2FP.BF16.F32.PACK_AB R157, R159, R157 ;  /* 0x0000009d9f9d723e */ /* 0x000fe200000010ff */
[-C--:B------:R-:W-:Y:S01]  /*fe40*/  FMUL.FTZ R108, R108, R15.reuse ;  /* 0x0000000f6c6c7220 */ /* 0x080fe20000410000 */
[----:B------:R-:W-:Y:S01]  /*fe50*/  FMUL.FTZ R109, R109, R15 ;  /* 0x0000000f6d6d7220 */ /* 0x000fe20000410000 */
[----:B------:R-:W-:Y:S01]  /*fe60*/  FADD.FTZ R0, R159, R0 ;  /* 0x000000009f007221 */ /* 0x000fe20000010000 */
[----:B--2---:R-:W-:Y:S01]  /*fe70*/  F2FP.BF16.F32.PACK_AB R159, R163, R217 ;  /* 0x000000d9a39f723e */ /* 0x004fe200000010ff */
[-C--:B------:R-:W-:Y:S01]  /*fe80*/  FMUL.FTZ R112, R112, R15.reuse ;  /* 0x0000000f70707220 */ /* 0x080fe20000410000 */
[----:B------:R-:W2:Y:S01]  /*fe90*/  MUFU.EX2 R224, R224 ;  /* 0x000000e000e07308 */ /* 0x000ea20000000800 */
[----:B------:R-:W-:Y:S01]  /*fea0*/  FADD.FTZ R0, R217, R0 ;  /* 0x00000000d9007221 */ /* 0x000fe20000010000 */
[-C--:B------:R-:W-:Y:S01]  /*feb0*/  FMUL.FTZ R113, R113, R15.reuse ;  /* 0x0000000f71717220 */ /* 0x080fe20000410000 */
[-C--:B------:R-:W-:Y:S01]  /*fec0*/  FMUL.FTZ R116, R116, R15.reuse ;  /* 0x0000000f74747220 */ /* 0x080fe20000410000 */
[-C--:B------:R-:W-:Y:S01]  /*fed0*/  FMUL.FTZ R117, R117, R15.reuse ;  /* 0x0000000f75757220 */ /* 0x080fe20000410000 */
[----:B------:R-:W-:Y:S01]  /*fee0*/  FADD.FTZ R0, R163, R0 ;  /* 0x00000000a3007221 */ /* 0x000fe20000010000 */
[-C--:B------:R-:W-:Y:S01]  /*fef0*/  FMUL.FTZ R120, R120, R15.reuse ;  /* 0x0000000f78787220 */ /* 0x080fe20000410000 */
[-C--:B------:R-:W-:Y:S01]  /*ff00*/  FMUL.FTZ R121, R121, R15.reuse ;  /* 0x0000000f79797220 */ /* 0x080fe20000410000 */
[----:B------:R-:W4:Y:S01]  /*ff10*/  MUFU.EX2 R168, R168 ;  /* 0x000000a800a87308 */ /* 0x000f220000000800 */
[----:B0-----:R-:W-:Y:S01]  /*ff20*/  FADD.FTZ R0, R161, R0 ;  /* 0x00000000a1007221 */ /* 0x001fe20000010000 */
[----:B---3--:R-:W-:Y:S01]  /*ff30*/  FADD.FTZ R3, R162, R3 ;  /* 0x00000003a2037221 */ /* 0x008fe20000010000 */
[----:B------:R-:W-:Y:S01]  /*ff40*/  F2FP.BF16.F32.PACK_AB R162, R173, R162 ;  /* 0x000000a2ada2723e */ /* 0x000fe200000010ff */
[-C--:B------:R-:W-:Y:S01]  /*ff50*/  FMUL.FTZ R124, R124, R15.reuse ;  /* 0x0000000f7c7c7220 */ /* 0x080fe20000410000 */
[-C--:B------:R-:W-:Y:S01]  /*ff60*/  FMUL.FTZ R125, R125, R15.reuse ;  /* 0x0000000f7d7d7220 */ /* 0x080fe20000410000 */
[----:B------:R-:W-:Y:S01]  /*ff70*/  FADD.FTZ R3, R173, R3 ;  /* 0x00000003ad037221 */ /* 0x000fe20000010000 */
[----:B------:R-:W-:Y:S01]  /*ff80*/  FMUL.FTZ R128, R128, R15 ;  /* 0x0000000f80807220 */ /* 0x000fe20000410000 */
[----:B------:R-:W0:Y:S01]  /*ff90*/  MUFU.EX2 R179, R179 ;  /* 0x000000b300b37308 */ /* 0x000e220000000800 */
[C---:B--2---:R-:W-:Y:S01]  /*ffa0*/  FADD.FTZ R0, R224.reuse, R0 ;  /* 0x00000000e0007221 */ /* 0x044fe20000010000 */
[----:B------:R-:W-:Y:S01]  /*ffb0*/  FADD.FTZ R3, R175, R3 ;  /* 0x00000003af037221 */ /* 0x000fe20000010000 */
[----:B------:R-:W-:Y:S01]  /*ffc0*/  F2FP.BF16.F32.PACK_AB R161, R224, R161 ;  /* 0x000000a1e0a1723e */ /* 0x000fe200000010ff */
[-C--:B------:R-:W-:Y:S01]  /*ffd0*/  FMUL.FTZ R129, R129, R15.reuse ;  /* 0x0000000f81817220 */ /* 0x080fe20000410000 */
[-C--:B------:R-:W-:Y:S01]  /*ffe0*/  FMUL.FTZ R132, R132, R15.reuse ;  /* 0x0000000f84847220 */ /* 0x080fe20000410000 */
[----:B------:R-:W-:Y:S01]  /*fff0*/  FADD.FTZ R3, R177, R3 ;  /* 0x00000003b1037221 */ /* 0x000fe20000010000 */
[-C--:B------:R-:W-:Y:S01]  /*10000*/  FMUL.FTZ R133, R133, R15.reuse ;  /* 0x0000000f85857220 */ /* 0x080fe20000410000 */
[----:B------:R-:W2:Y:S01]  /*10010*/  MUFU.EX2 R165, R172 ;  /* 0x000000ac00a57308 */ /* 0x000ea20000000800 */
        /* <DEDUP_REMOVED lines=9> */
[----:B------:R-:W-:Y:S01]  /*100b0*/  F2FP.BF16.F32.PACK_AB R163, R179, R168 ;  /* 0x000000a8b3a3723e */ /* 0x000fe200000010ff */
[-C--:B------:R-:W-:Y:S01]  /*100c0*/  FMUL.FTZ R148, R148, R15.reuse ;  /* 0x0000000f94947220 */ /* 0x080fe20000410000 */
[----:B------:R-:W-:Y:S01]  /*100d0*/  FMUL.FTZ R149, R149, R15 ;  /* 0x0000000f95957220 */ /* 0x000fe20000410000 */
[-C--:B------:R-:W-:Y:S01]  /*100e0*/  FMUL.FTZ R26, R26, R13.reuse ;  /* 0x0000000d1a1a7220 */ /* 0x080fe20000410000 */
[-C--:B------:R-:W-:Y:S01]  /*100f0*/  FMUL.FTZ R27, R27, R13.reuse ;  /* 0x0000000d1b1b7220 */ /* 0x080fe20000410000 */
[-C--:B------:R-:W-:Y:S01]  /*10100*/  FMUL.FTZ R30, R30, R13.reuse ;  /* 0x0000000d1e1e7220 */ /* 0x080fe20000410000 */
[----:B------:R-:W0:Y:S01]  /*10110*/  MUFU.EX2 R174, R174 ;  /* 0x000000ae00ae7308 */ /* 0x000e220000000800 */
        /* <DEDUP_REMOVED lines=24> */
[C---:B--2---:R-:W-:Y:S01]  /*102a0*/  FADD.FTZ R3, R153.reuse, R3 ;  /* 0x0000000399037221 */ /* 0x044fe20000010000 */
[----:B------:R-:W-:Y:S01]  /*102b0*/  F2FP.BF16.F32.PACK_AB R166, R153, R166 ;  /* 0x000000a699a6723e */ /* 0x000fe200000010ff */
[----:B------:R-:W-:Y:S01]  /*102c0*/  FMUL.FTZ R66, R66, R13 ;  /* 0x0000000d42427220 */ /* 0x000fe20000410000 */
[----:B------:R-:W-:Y:S01]  /*102d0*/  F2FP.BF16.F32.PACK_AB R153, R181, R17 ;  /* 0x00000011b599723e */ /* 0x000fe200000010ff */
[----:B------:R-:W-:Y:S01]  /*102e0*/  BAR.SYNC.DEFER_BLOCKING 0xf, 0x100 ;  /* 0x03c4000000007b1d */ /* 0x000fe20000010000 */
[-C--:B------:R-:W-:Y:S01]  /*102f0*/  FMUL.FTZ R67, R67, R13.reuse ;  /* 0x0000000d43437220 */ /* 0x080fe20000410000 */
[-C--:B------:R-:W-:Y:S01]  /*10300*/  FMUL.FTZ R70, R70, R13.reuse ;  /* 0x0000000d46467220 */ /* 0x080fe20000410000 */
[-C--:B------:R-:W-:Y:S01]  /*10310*/  FMUL.FTZ R71, R71, R13.reuse ;  /* 0x0000000d47477220 */ /* 0x080fe20000410000 */
[----:B---3--:R-:W-:Y:S01]  /*10320*/  FADD.FTZ R0, R167, R0 ;  /* 0x00000000a7007221 */ /* 0x008fe20000010000 */
[-C--:B------:R-:W-:Y:S01]  /*10330*/  FMUL.FTZ R74, R74, R13.reuse ;  /* 0x0000000d4a4a7220 */ /* 0x080fe20000410000 */
[-C--:B------:R-:W-:Y:S01]  /*10340*/  FMUL.FTZ R75, R75, R13.reuse ;  /* 0x0000000d4b4b7220 */ /* 0x080fe20000410000 */
[-C--:B------:R-:W-:Y:S01]  /*10350*/  FMUL.FTZ R78, R78, R13.reuse ;  /* 0x0000000d4e4e7220 */ /* 0x080fe20000410000 */
[-C--:B------:R-:W-:Y:S01]  /*10360*/  FMUL.FTZ R79, R79, R13.reuse ;  /* 0x0000000d4f4f7220 */ /* 0x080fe20000410000 */
[-C--:B------:R-:W-:Y:S01]  /*10370*/  FMUL.FTZ R82, R82, R13.reuse ;  /* 0x0000000d52527220 */ /* 0x080fe20000410000 */
[-C--:B------:R-:W-:Y:S01]  /*10380*/  FMUL.FTZ R83, R83, R13.reuse ;  /* 0x0000000d53537220 */ /* 0x080fe20000410000 */
[----:B------:R-:W-:Y:S01]  /*10390*/  FMUL.FTZ R86, R86, R13 ;  /* 0x0000000d56567220 */ /* 0x000fe20000410000 */
[C---:B0-----:R-:W-:Y:S01]  /*103a0*/  F2FP.BF16.F32.PACK_AB R167, R178.reuse, R167 ;  /* 0x000000a7b2a7723e */ /* 0x041fe200000010ff */
[----:B------:R-:W-:Y:S01]  /*103b0*/  FADD.FTZ R0, R178, R0 ;  /* 0x00000000b2007221 */ /* 0x000fe20000010000 */
        /* <DEDUP_REMOVED lines=10> */
[----:B------:R0:W-:Y:S01]  /*10460*/  STSM.16.M88.4 [R200+0x26800], R152 ;  /* 0x02680098c8007844 */ /* 0x0001e20000000200 */
[-C--:B------:R-:W-:Y:S01]  /*10470*/  FMUL.FTZ R107, R107, R13.reuse ;  /* 0x0000000d6b6b7220 */ /* 0x080fe20000410000 */
[-C--:B------:R-:W-:Y:S01]  /*10480*/  FMUL.FTZ R110, R110, R13.reuse ;  /* 0x0000000d6e6e7220 */ /* 0x080fe20000410000 */
[-C--:B------:R-:W-:Y:S01]  /*10490*/  FMUL.FTZ R111, R111, R13.reuse ;  /* 0x0000000d6f6f7220 */ /* 0x080fe20000410000 */
[----:B------:R0:W-:Y:S01]  /*104a0*/  STSM.16.M88.4 [R203], R156 ;  /* 0x0000009ccb007844 */ /* 0x0001e20000000200 */
        /* <DEDUP_REMOVED lines=24> */
.L_x_5906:
[----:B------:R2:W3:Y:S01]  /*10630*/  SYNCS.PHASECHK.TRANS64.TRYWAIT P1, [R21+URZ+0x28c50], R213 ;  /* 0x028c50d5150075a7 */ /* 0x0004e2000802017f */
[----:B------:R-:W-:Y:S05]  /*10640*/  @!P0 BRA `(.L_x_5907) ;  /* 0x0000000000048947 */ /* 0x000fea0003800000 */
[----:B------:R-:W-:Y:S01]  /*10650*/  BPT.TRAP 0x1 ;  /* 0x000000040000795c */ /* 0x000fe20000300000 */
.L_x_5907:
[----:B------:R-:W-:Y:S04]  /*10660*/  BSSY B2, `(.L_x_5908) ;  /* 0x0000004000027945 */ /* 0x000fe80003800000 */
[----:B---3--:R-:W-:Y:S05]  /*10670*/  @P1 BRA `(.L_x_5909) ;  /* 0x0000000000081947 */ /* 0x008fea0003800000 */
[----:B------:R-:W3:Y:S02]  /*10680*/  SYNCS.PHASECHK.TRANS64.TRYWAIT P1, [R21+URZ+0x28c50], R213 ;  /* 0x028c50d5150075a7 */ /* 0x000ee4000802017f */
[----:B---3--:R-:W-:Y:S05]  /*10690*/  @!P1 BRA `(.L_x_5910) ;  /* 0x0000014000189947 */ /* 0x008fea0003800000 */
.L_x_5909:
[----:B------:R-:W-:Y:S05]  /*106a0*/  BSYNC B2 ;  /* 0x0000000000027941 */ /* 0x000fea0003800000 */
.L_x_5908:
[----:B------:R-:W-:Y:S01]  /*106b0*/  IMAD R168, R209, 0x1000, R195 ;  /* 0x00001000d1a87824 */ /* 0x000fe200078e02c3 */
[----:B------:R-:W-:Y:S01]  /*106c0*/  WARPGROUP.ARRIVE ;  /* 0x00000000000079c5 */ /* 0x000fe20000000000 */
[----:B------:R-:W-:-:S03]  /*106d0*/  IMAD.MOV.U32 R169, RZ, RZ, 0x40000040 ;  /* 0x40000040ffa97424 */ /* 0x000fc600078e00ff */
[----:B------:R-:W-:Y:S02]  /*106e0*/  R2UR UR6, R168 ;  /* 0x00000000a80672ca */ /* 0x000fe400000e0000 */
[----:B------:R-:W-:Y:S01]  /*106f0*/  R2UR UR7, R169 ;  /* 0x00000000a90772ca */ /* 0x000fe200000e0000 */
[----:B------:R-:W-:-:S12]  /*10700*/  IMAD.MOV.U32 R169, RZ, RZ, 0x40000040 ;  /* 0x40000040ffa97424 */ /* 0x000fd800078e00ff */
        /* <DEDUP_REMOVED lines=34> */
.L_x_5911:
[C---:B------:R-:W-:Y:S01]  /*10930*/  ISETP.GT.AND P1, PT, R12.reuse, R211, PT ;  /* 0x000000d30c00720c */ /* 0x040fe20003f24270 */
[----:B-123--:R-:W-:Y:S02]  /*10940*/  VIADD R21, R21, 0x28c60 ;  /* 0x00028c6015157836 */ /* 0x00efe40000000000 */
[----:B------:R-:W-:Y:S02]  /*10950*/  VIADD R12, R12, 0xffffffff ;  /* 0xffffffff0c0c7836 */ /* 0x000fe40000000000 */
[----:B------:R-:W-:Y:S01]  /*10960*/  IMAD.MOV.U32 R15, RZ, RZ, R170 ;  /* 0x000000ffff0f7224 */ /* 0x000fe200078e00aa */
[----:B------:R-:W-:Y:S01]  /*10970*/  PRMT R21, R186, 0x654, R21 ;  /* 0x00000654ba157816 */ /* 0x000fe20000000015 */
[----:B------:R-:W-:Y:S02]  /*10980*/  IMAD.MOV.U32 R13, RZ, RZ, R171 ;  /* 0x000000ffff0d7224 */ /* 0x000fe400078e00ab */
[----:B------:R-:W-:Y:S01]  /*10990*/  IMAD.MOV.U32 R17, RZ, RZ, R209 ;  /* 0x000000ffff117224 */ /* 0x000fe200078e00d1 */
[----:B------:R0:W-:Y:S03]  /*109a0*/  SYNCS.ARRIVE.TRANS64.RED.A1T0 RZ, [R21+URZ], RZ ;  /* 0x000000ff15ff79a7 */ /* 0x0001e6000810043f */
[----:B------:R-:W-:Y:S05]  /*109b0*/  @P1 BRA `(.L_x_5912) ;  /* 0xffffffd4005c1947 */ /* 0x000fea000383ffff */
[----:B------:R-:W-:Y:S05]  /*109c0*/  BSYNC B0 ;  /* 0x0000000000007941 */ /* 0x000fea0003800000 */
.L_x_5891:
[----:B------:R-:W-:Y:S02]  /*109d0*/  IMAD.MOV.U32 R15, RZ, RZ, R170 ;  /* 0x000000ffff0f7224 */ /* 0x000fe400078e00aa */
[----:B------:R-:W-:Y:S02]  /*109e0*/  IMAD.MOV.U32 R13, RZ, RZ, R171 ;  /* 0x000000ffff0d7224 */ /* 0x000fe400078e00ab */
[----:B------:R-:W-:-:S07]  /*109f0*/  IMAD.MOV.U32 R17, RZ, RZ, R209 ;  /* 0x000000ffff117224 */ /* 0x000fce00078e00d1 */
.L_x_5890:
[----:B------:R-:W-:Y:S05]  /*10a00*/  BSYNC B1 ;  /* 0x0000000000017941 */ /* 0x000fea0003800000 */
.L_x_5889:
[----:B0-----:R-:W0:Y:S01]  /*10a10*/  LDC R21, c[0x0][0x448] ;  /* 0x00011200ff157b82 */ /* 0x001e220000000800 */
[----:B------:R-:W-:Y:S01]  /*10a20*/  VIADD R152, R196, 0x3f ;  /* 0x0000003fc4987836 */ /* 0x000fe20000000000 */
[----:B------:R-:W-:-:S06]  /*10a30*/  ULDC UR4, c[0x0][0x9dc] ;  /* 0x0002770000047ab9 */ /* 0x000fcc0000000800 */
[----:B------:R-:W1:Y:S01]  /*10a40*/  LDC R155, c[0x0][0x9e4] ;  /* 0x00027900ff9b7b82 */ /* 0x000e620000000800 */
[----:B0-----:R-:W-:Y:S02]  /*10a50*/  ISETP.NE.AND P4, PT, R21, 0x1, PT ;  /* 0x000000011500780c */ /* 0x001fe40003f85270 */
[----:B-1----:R-:W-:-:S11]  /*10a60*/  ISETP.GE.AND P5, PT, R155, 0x1, PT ;  /* 0x000000019b00780c */ /* 0x002fd60003fa6270 */
[----:B------:R-:W0:Y:S08]  /*10a70*/  @P4 LDC R153, c[0x0][0x44c] ;  /* 0x00011300ff994b82 */ /* 0x000e300000000800 */
[----:B------:R-:W1:Y:S01]  /*10a80*/  @P4 LDC R21, c[0x0][0x450] ;  /* 0x00011400ff154b82 */ /* 0x000e620000000800 */
[----:B0-----:R-:W-:-:S05]  /*10a90*/  @P4 IMAD.HI.U32 R153, R152, R153, RZ ;  /* 0x0000009998994227 */ /* 0x001fca00078e00ff */
[----:B-1----:R-:W-:Y:S02]  /*10aa0*/  @P4 SHF.R.U32.HI R152, RZ, R21, R153 ;  /* 0x00000015ff984219 */ /* 0x002fe40000011699 */
[----:B------:R-:W-:-:S05]  /*10ab0*/  IADD3 R21, R184, 0x1, -R23 ;  /* 0x00000001b8157810 */ /* 0x000fca0007ffe817 */
[----:B------:R-:W-:-:S04]  /*10ac0*/  IMAD.IADD R152, R21, 0x1, R152 ;  /* 0x0000000115987824 */ /* 0x000fc800078e0298 */
[----:B------:R-:W-:Y:S01]  /*10ad0*/  VIADD R21, R152, -UR4 ;  /* 0x8000000498157c36 */ /* 0x000fe20008000000 */
[----:B------:R-:W-:Y:S06]  /*10ae0*/  @!P5 BRA `(.L_x_5913) ;  /* 0x000000000048d947 */ /* 0x000fec0003800000 */
[----:B------:R-:W-:Y:S01]  /*10af0*/  IMAD.MOV.U32 R154, RZ, RZ, R152 ;  /* 0x000000ffff9a7224 */ /* 0x000fe200078e0098 */
[----:B------:R-:W-:Y:S04]  /*10b00*/  BSSY B0, `(.L_x_5914) ;  /* 0x000000e000007945 */ /* 0x000fe80003800000 */
        /* <DEDUP_REMOVED lines=9> */
.L_x_5915:
[----:B------:R-:W-:-:S13]  /*10ba0*/  ISETP.NE.AND P1, PT, R155, 0x1, PT ;  /* 0x000000019b00780c */ /* 0x000fda0003f25270 */
[----:B------:R-:W0:Y:S02]  /*10bb0*/  @P1 LDC.64 R152, c[0x0][0x9e8] ;  /* 0x00027a00ff981b82 */ /* 0x000e240000000a00 */
[----:B0-----:R-:W-:-:S05]  /*10bc0*/  @P1 IMAD.HI.U32 R152, R154, R152, RZ ;  /* 0x000000989a981227 */ /* 0x001fca00078e00ff */
[----:B------:R-:W-:-:S07]  /*10bd0*/  @P1 SHF.R.U32.HI R154, RZ, R153, R152 ;  /* 0x00000099ff9a1219 */ /* 0x000fce0000011698 */
.L_x_5916:
[----:B------:R-:W-:Y:S05]  /*10be0*/  BSYNC B0 ;  /* 0x0000000000007941 */ /* 0x000fea0003800000 */
.L_x_5914:
[----:B------:R-:W-:-:S05]  /*10bf0*/  IMAD R154, R154, R155, RZ ;  /* 0x0000009b9a9a7224 */ /* 0x000fca00078e02ff */
[----:B------:R-:W-:-:S07]  /*10c00*/  VIMNMX R21, R21, R154, !PT ;  /* 0x0000009a15157248 */ /* 0x000fce0007fe0100 */
.L_x_5913:
[----:B------:R-:W-:Y:S01]  /*10c10*/  VIADD R21, R21, 0x3f ;  /* 0x0000003f15157836 */ /* 0x000fe20000000000 */
[----:B------:R-:W-:Y:S04]  /*10c20*/  BSSY B1, `(.L_x_5917) ;  /* 0x00001f1000017945 */ /* 0x000fe80003800000 */
[----:B------:R-:W-:-:S04]  /*10c30*/  SHF.R.S32.HI R152, RZ, 0x1f, R21 ;  /* 0x0000001fff987819 */ /* 0x000fc80000011415 */
[----:B------:R-:W-:-:S04]  /*10c40*/  LEA.HI R152, R152, R21, RZ, 0x6 ;  /* 0x0000001598987211 */ /* 0x000fc800078f30ff */
[----:B------:R-:W-:-:S04]  /*10c50*/  SHF.R.S32.HI R21, RZ, 0x6, R152 ;  /* 0x00000006ff157819 */ /* 0x000fc80000011498 */
        /* <DEDUP_REMOVED lines=8> */
.L_x_5932:
[----:B------:R-:W-:Y:S02]  /*10ce0*/  VIADD R17, R217, 0x1 ;  /* 0x00000001d9117836 */ /* 0x000fe40000000000 */
[----:B0-----:R-:W-:Y:S02]  /*10cf0*/  IMAD.MOV.U32 R12, RZ, RZ, R209 ;  /* 0x000000ffff0c7224 */ /* 0x001fe400078e00d1 */
[----:B------:R-:W-:Y:S01]  /*10d00*/  VIADD R209, R209, 0xffffffff ;  /* 0xffffffffd1d17836 */ /* 0x000fe20000000000 */
[C---:B------:R-:W-:Y:S02]  /*10d10*/  ISETP.NE.AND P2, PT, R17.reuse, 0x2, PT ;  /* 0x000000021100780c */ /* 0x040fe40003f45270 */
[----:B------:R-:W-:Y:S02]  /*10d20*/  ISETP.GT.AND P1, PT, R12, R21, PT ;  /* 0x000000150c00720c */ /* 0x000fe40003f24270 */
[----:B------:R-:W-:Y:S02]  /*10d30*/  SEL R12, RZ, 0x1, P2 ;  /* 0x00000001ff0c7807 */ /* 0x000fe40001000000 */
[----:B------:R-:W-:-:S02]  /*10d40*/  SEL R17, R17, RZ, P2 ;  /* 0x000000ff11117207 */ /* 0x000fc40001000000 */
[----:B------:R-:W-:Y:S01]  /*10d50*/  LOP3.LUT R22, R22, R12, RZ, 0x3c, !PT ;  /* 0x0000000c16167212 */ /* 0x000fe200078e3cff */
[----:B------:R-:W-:Y:S06]  /*10d60*/  @!P0 BRA `(.L_x_5920) ;  /* 0x0000000000048947 */ /* 0x000fec0003800000 */
[----:B------:R-:W-:Y:S01]  /*10d70*/  BPT.TRAP 0x1 ;  /* 0x000000040000795c */ /* 0x000fe20000300000 */
.L_x_5920:
[----:B------:R-:W-:Y:S01]  /*10d80*/  IMAD R12, R17, 0x8, R2 ;  /* 0x00000008110c7824 */ /* 0x000fe200078e0202 */
[----:B------:R-:W-:-:S04]  /*10d90*/  SHF.L.U32 R211, R22, 0x1f, RZ ;  /* 0x0000001f16d37819 */ /* 0x000fc800000006ff */
[----:B------:R0:W1:Y:S01]  /*10da0*/  SYNCS.PHASECHK.TRANS64.TRYWAIT P2, [R12+URZ+0x28c30], R211 ;  /* 0x028c30d30c0075a7 */ /* 0x000062000804017f */
[----:B------:R-:W-:Y:S05]  /*10db0*/  @!P0 BRA `(.L_x_5921) ;  /* 0x0000000000048947 */ /* 0x000fea0003800000 */
[----:B------:R-:W-:Y:S01]  /*10dc0*/  BPT.TRAP 0x1 ;  /* 0x000000040000795c */ /* 0x000fe20000300000 */
.L_x_5921:
[----:B------:R-:W-:Y:S01]  /*10dd0*/  BSSY B2, `(.L_x_5922) ;  /* 0x0000006000027945 */ /* 0x000fe20003800000 */
[----:B------:R-:W-:Y:S02]  /*10de0*/  IMAD R156, R17, 0x200, R14 ;  /* 0x00000200119c7824 */ /* 0x000fe400078e020e */
[----:B------:R-:W-:Y:S01]  /*10df0*/  IMAD.MOV.U32 R157, RZ, RZ, 0x40000040 ;  /* 0x40000040ff9d7424 */ /* 0x000fe200078e00ff */
[----:B-1----:R-:W-:Y:S06]  /*10e00*/  @P2 BRA `(.L_x_5923) ;  /* 0x0000000000082947 */ /* 0x002fec0003800000 */
[----:B------:R-:W1:Y:S02]  /*10e10*/  SYNCS.PHASECHK.TRANS64.TRYWAIT P2, [R12+URZ+0x28c30], R211 ;  /* 0x028c30d30c0075a7 */ /* 0x000e64000804017f */
[----:B-1----:R-:W-:Y:S05]  /*10e20*/  @!P2 BRA `(.L_x_5924) ;  /* 0x000001380048a947 */ /* 0x002fea0003800000 */
.L_x_5923:
[----:B------:R-:W-:Y:S05]  /*10e30*/  BSYNC B2 ;  /* 0x0000000000027941 */ /* 0x000fea0003800000 */
.L_x_5922:
        /* <DEDUP_REMOVED lines=36> */
.L_x_5925:
        /* <DEDUP_REMOVED lines=41> */
[----:B----4-:R-:W-:-:S02]  /*11310*/  FMNMX.FTZ R13, R153, R13, !PT ;  /* 0x0000000d990d7209 */ /* 0x010fc40007810000 */
[----:B------:R-:W-:-:S05]  /*11320*/  ISETP.NE.AND P2, PT, R197, RZ, PT ;  /* 0x000000ffc500720c */ /* 0x000fca0003f45270 */
        /* <DEDUP_REMOVED lines=22> */
[----:B------:R-:W-:Y:S01]  /*11490*/  MUFU.TANH R154, R154 ;  /* 0x0000009a009a7308 */ /* 0x000fe20000002400 */
[----:B----4-:R-:W-:-:S07]  /*114a0*/  FMNMX.FTZ R13, R177, R13, !PT ;  /* 0x0000000db10d7209 */ /* 0x010fce0007810000 */
[----:B------:R-:W-:Y:S01]  /*114b0*/  MUFU.TANH R155, R155 ;  /* 0x0000009b009b7308 */ /* 0x000fe20000002400 */
[----:B--2---:R-:W-:-:S05]  /*114c0*/  FMNMX.FTZ R13, R181, R13, !PT ;  /* 0x0000000db50d7209 */ /* 0x004fca0007810000 */
[----:B------:R-:W2:Y:S02]  /*114d0*/  SHFL.BFLY PT, R20, R13, 0x2, 0x1f ;  /* 0x0c401f000d147f89 */ /* 0x000ea400000e0000 */
[----:B------:R-:W-:Y:S08]  /*114e0*/  MUFU.TANH R158, R158 ;  /* 0x0000009e009e7308 */ /* 0x000ff00000002400 */
[----:B------:R-:W-:Y:S08]  /*114f0*/  MUFU.TANH R159, R159 ;  /* 0x0000009f009f7308 */ /* 0x000ff00000002400 */
[----:B------:R-:W-:Y:S01]  /*11500*/  MUFU.TANH R162, R162 ;  /* 0x000000a200a27308 */ /* 0x000fe20000002400 */
[----:B--2---:R-:W-:-:S07]  /*11510*/  FMNMX.FTZ R13, R13, R20, !PT ;  /* 0x000000140d0d7209 */ /* 0x004fce0007810000 */
[----:B------:R-:W-:Y:S01]  /*11520*/  MUFU.TANH R163, R163 ;  /* 0x000000a300a37308 */ /* 0x000fe20000002400 */
[----:B------:R-:W2:Y:S07]  /*11530*/  SHFL.BFLY PT, R20, R13, 0x1, 0x1f ;  /* 0x0c201f000d147f89 */ /* 0x000eae00000e0000 */
[----:B------:R-:W-:Y:S08]  /*11540*/  MUFU.TANH R166, R166 ;  /* 0x000000a600a67308 */ /* 0x000ff00000002400 */
[----:B------:R-:W-:Y:S08]  /*11550*/  MUFU.TANH R167, R167 ;  /* 0x000000a700a77308 */ /* 0x000ff00000002400 */
[----:B------:R-:W-:Y:S01]  /*11560*/  MUFU.TANH R170, R170 ;  /* 0x000000aa00aa7308 */ /* 0x000fe20000002400 */
[----:B--2---:R-:W-:Y:S01]  /*11570*/  FMNMX.FTZ R13, R13, R20, !PT ;  /* 0x000000140d0d7209 */ /* 0x004fe20007810000 */
        /* <DEDUP_REMOVED lines=19> */
[-CC-:B------:R-:W-:Y:S01]  /*116b0*/  FFMA.FTZ R173, R173, R20.reuse, -R218.reuse ;  /* 0x00000014adad7223 */ /* 0x180fe200000108da */
[-CC-:B------:R-:W-:Y:S01]  /*116c0*/  FFMA.FTZ R176, R176, R20.reuse, -R218.reuse ;  /* 0x00000014b0b07223 */ /* 0x180fe200000108da */
[-CC-:B------:R-:W-:Y:S01]  /*116d0*/  FFMA.FTZ R177, R177, R20.reuse, -R218.reuse ;  /* 0x00000014b1b17223 */ /* 0x180fe200000108da */
[----:B------:R-:W-:-:S04]  /*116e0*/  FFMA.FTZ R181, R181, R20, -R218 ;  /* 0x00000014b5b57223 */ /* 0x000fc800000108da */
[----:B------:R-:W4:Y:S01]  /*116f0*/  MUFU.EX2 R152, R152 ;  /* 0x0000009800987308 */ /* 0x000f220000000800 */
[-C--:B--2---:R-:W-:Y:S01]  /*11700*/  FMUL.FTZ R24, R24, R180.reuse ;  /* 0x000000b418187220 */ /* 0x084fe20000410000 */
[-C--:B------:R-:W-:Y:S01]  /*11710*/  FMUL.FTZ R25, R25, R180.reuse ;  /* 0x000000b419197220 */ /* 0x080fe20000410000 */
[-C--:B------:R-:W-:Y:S01]  /*11720*/  FMUL.FTZ R28, R28, R180.reuse ;  /* 0x000000b41c1c7220 */ /* 0x080fe20000410000 */
[-C--:B------:R-:W-:Y:S01]  /*11730*/  FMUL.FTZ R29, R29, R180.reuse ;  /* 0x000000b41d1d7220 */ /* 0x080fe20000410000 */
[-C--:B------:R-:W-:Y:S01]  /*11740*/  FMUL.FTZ R32, R32, R180.reuse ;  /* 0x000000b420207220 */ /* 0x080fe20000410000 */
[-C--:B------:R-:W-:Y:S01]  /*11750*/  FMUL.FTZ R33, R33, R180.reuse ;  /* 0x000000b421217220 */ /* 0x080fe20000410000 */
[-C--:B------:R-:W-:Y:S01]  /*11760*/  FMUL.FTZ R36, R36, R180.reuse ;  /* 0x000000b424247220 */ /* 0x080fe20000410000 */
[----:B------:R-:W-:Y:S01]  /*11770*/  MUFU.TANH R174, R174 ;  /* 0x000000ae00ae7308 */ /* 0x000fe20000002400 */
[----:B---3--:R-:W-:Y:S01]  /*11780*/  FFMA.FTZ R3, R180, R3, R15 ;  /* 0x00000003b4037223 */ /* 0x008fe2000001000f */
[-C--:B------:R-:W-:Y:S01]  /*11790*/  FMUL.FTZ R37, R37, R180.reuse ;  /* 0x000000b425257220 */ /* 0x080fe20000410000 */
[-C--:B------:R-:W-:Y:S01]  /*117a0*/  FMUL.FTZ R40, R40, R180.reuse ;  /* 0x000000b428287220 */ /* 0x080fe20000410000 */
[-C--:B------:R-:W-:Y:S01]  /*117b0*/  FMUL.FTZ R41, R41, R180.reuse ;  /* 0x000000b429297220 */ /* 0x080fe20000410000 */
[-C--:B------:R-:W-:Y:S01]  /*117c0*/  FMUL.FTZ R44, R44, R180.reuse ;  /* 0x000000b42c2c7220 */ /* 0x080fe20000410000 */
[-C--:B------:R-:W-:Y:S01]  /*117d0*/  FMUL.FTZ R45, R45, R180.reuse ;  /* 0x000000b42d2d7220 */ /* 0x080fe20000410000 */
[----:B------:R-:W-:Y:S01]  /*117e0*/  FMUL.FTZ R48, R48, R180 ;  /* 0x000000b430307220 */ /* 0x000fe20000410000 */
[----:B------:R-:W-:Y:S01]  /*117f0*/  MUFU.TANH R175, R175 ;  /* 0x000000af00af7308 */ /* 0x000fe20000002400 */
[C---:B----4-:R-:W-:Y:S01]  /*11800*/  FADD.FTZ R3, R152.reuse, R3 ;  /* 0x0000000398037221 */ /* 0x050fe20000010000 */
[----:B------:R-:W-:Y:S01]  /*11810*/  F2FP.BF16.F32.PACK_AB R152, R152, R15 ;  /* 0x0000000f9898723e */ /* 0x000fe200000010ff */
[----:B------:R-:W-:-:S02]  /*11820*/  VIADD R15, R12, 0x28c40 ;  /* 0x00028c400c0f7836 */ /* 0x000fc40000000000 */
[-C--:B------:R-:W-:Y:S01]  /*11830*/  FMUL.FTZ R49, R49, R180.reuse ;  /* 0x000000b431317220 */ /* 0x080fe20000410000 */
[-C--:B------:R-:W-:Y:S01]  /*11840*/  FMUL.FTZ R52, R52, R180.reuse ;  /* 0x000000b434347220 */ /* 0x080fe20000410000 */
[-C--:B------:R-:W-:Y:S01]  /*11850*/  FMUL.FTZ R53, R53, R180.reuse ;  /* 0x000000b435357220 */ /* 0x080fe20000410000 */
[-C--:B------:R-:W-:Y:S01]  /*11860*/  FMUL.FTZ R56, R56, R180.reuse ;  /* 0x000000b438387220 */ /* 0x080fe20000410000 */
[----:B------:R-:W-:Y:S01]  /*11870*/  PRMT R15, R186, 0x654, R15 ;  /* 0x00000654ba0f7816 */ /* 0x000fe2000000000f */
[----:B------:R-:W-:Y:S01]  /*11880*/  MUFU.TANH R178, R178 ;  /* 0x000000b200b27308 */ /* 0x000fe20000002400 */
[-C--:B------:R-:W-:Y:S01]  /*11890*/  FMUL.FTZ R57, R57, R180.reuse ;  /* 0x000000b439397220 */ /* 0x080fe20000410000 */
[-C--:B------:R-:W-:Y:S01]  /*118a0*/  FMUL.FTZ R60, R60, R180.reuse ;  /* 0x000000b43c3c7220 */ /* 0x080fe20000410000 */
[----:B------:R2:W-:Y:S01]  /*118b0*/  SYNCS.ARRIVE.TRANS64.RED.A1T0 RZ, [R15+URZ], RZ ;  /* 0x000000ff0fff79a7 */ /* 0x0005e2000810043f */
[-C--:B------:R-:W-:Y:S01]  /*118c0*/  FMUL.FTZ R61, R61, R180.reuse ;  /* 0x000000b43d3d7220 */ /* 0x080fe20000410000 */
[-C--:B------:R-:W-:Y:S01]  /*118d0*/  FMUL.FTZ R64, R64, R180.reuse ;  /* 0x000000b440407220 */ /* 0x080fe20000410000 */
[-C--:B------:R-:W-:Y:S01]  /*118e0*/  FMUL.FTZ R65, R65, R180.reuse ;  /* 0x000000b441417220 */ /* 0x080fe20000410000 */
[-C--:B------:R-:W-:Y:S01]  /*118f0*/  FMUL.FTZ R68, R68, R180.reuse ;  /* 0x000000b444447220 */ /* 0x080fe20000410000 */
[----:B------:R-:W-:Y:S01]  /*11900*/  MUFU.TANH R179, R179 ;  /* 0x000000b300b37308 */ /* 0x000fe20000002400 */
[-C--:B------:R-:W-:Y:S01]  /*11910*/  FMUL.FTZ R69, R69, R180.reuse ;  /* 0x000000b445457220 */ /* 0x080fe20000410000 */
[-C--:B------:R-:W-:Y:S01]  /*11920*/  FMUL.FTZ R72, R72, R180.reuse ;  /* 0x000000b448487220 */ /* 0x080fe20000410000 */
[----:B--2---:R-:W-:Y:S01]  /*11930*/  FMNMX.FTZ R15, R154, R213, !PT ;  /* 0x000000d59a0f7209 */ /* 0x004fe20007810000 */
[-C--:B------:R-:W-:Y:S01]  /*11940*/  FMUL.FTZ R73, R73, R180.reuse ;  /* 0x000000b449497220 */ /* 0x080fe20000410000 */
[-C--:B------:R-:W-:Y:S01]  /*11950*/  FMUL.FTZ R76, R76, R180.reuse ;  /* 0x000000b44c4c7220 */ /* 0x080fe20000410000 */
[-C--:B------:R-:W-:Y:S01]  /*11960*/  FMUL.FTZ R77, R77, R180.reuse ;  /* 0x000000b44d4d7220 */ /* 0x080fe20000410000 */
[----:B------:R-:W-:Y:S01]  /*11970*/  FMNMX.FTZ R15, R155, R15, !PT ;  /* 0x0000000f9b0f7209 */ /* 0x000fe20007810000 */
[----:B------:R-:W-:Y:S01]  /*11980*/  MUFU.TANH R182, R182 ;  /* 0x000000b600b67308 */ /* 0x000fe20000002400 */
[-C--:B------:R-:W-:Y:S01]  /*11990*/  FMUL.FTZ R80, R80, R180.reuse ;  /* 0x000000b450507220 */ /* 0x080fe20000410000 */
[-C--:B------:R-:W-:Y:S01]  /*119a0*/  FMUL.FTZ R81, R81, R180.reuse ;  /* 0x000000b451517220 */ /* 0x080fe20000410000 */
[----:B------:R-:W-:Y:S01]  /*119b0*/  FMNMX.FTZ R15, R158, R15, !PT ;  /* 0x0000000f9e0f7209 */ /* 0x000fe20007810000 */
        /* <DEDUP_REMOVED lines=12> */
[----:B------:R-:W2:Y:S01]  /*11a80*/  MUFU.EX2 R153, R153 ;  /* 0x0000009900997308 */ /* 0x000ea20000000800 */
[-C--:B------:R-:W-:Y:S01]  /*11a90*/  FMUL.FTZ R100, R100, R180.reuse ;  /* 0x000000b464647220 */ /* 0x080fe20000410000 */
[-C--:B------:R-:W-:Y:S01]  /*11aa0*/  FMUL.FTZ R101, R101, R180.reuse ;  /* 0x000000b465657220 */ /* 0x080fe20000410000 */
[----:B------:R-:W-:Y:S01]  /*11ab0*/  FMNMX.FTZ R15, R166, R15, !PT ;  /* 0x0000000fa60f7209 */ /* 0x000fe20007810000 */
[-C--:B------:R-:W-:Y:S01]  /*11ac0*/  FMUL.FTZ R104, R104, R180.reuse ;  /* 0x000000b468687220 */ /* 0x080fe20000410000 */
[-C--:B------:R-:W-:Y:S01]  /*11ad0*/  FMUL.FTZ R105, R105, R180.reuse ;  /* 0x000000b469697220 */ /* 0x080fe20000410000 */
[-C--:B------:R-:W-:Y:S01]  /*11ae0*/  FMUL.FTZ R108, R108, R180.reuse ;  /* 0x000000b46c6c7220 */ /* 0x080fe20000410000 */
[----:B------:R-:W-:Y:S01]  /*11af0*/  FMNMX.FTZ R15, R167, R15, !PT ;  /* 0x0000000fa70f7209 */ /* 0x000fe20007810000 */
[----:B------:R-:W3:Y:S01]  /*11b00*/  MUFU.EX2 R156, R156 ;  /* 0x0000009c009c7308 */ /* 0x000ee20000000800 */
[-C--:B------:R-:W-:Y:S01]  /*11b10*/  FMUL.FTZ R109, R109, R180.reuse ;  /* 0x000000b46d6d7220 */ /* 0x080fe20000410000 */
[-C--:B------:R-:W-:Y:S01]  /*11b20*/  FMUL.FTZ R112, R112, R180.reuse ;  /* 0x000000b470707220 */ /* 0x080fe20000410000 */
[----:B------:R-:W-:Y:S01]  /*11b30*/  FMNMX.FTZ R15, R170, R15, !PT ;  /* 0x0000000faa0f7209 */ /* 0x000fe20007810000 */
[-C--:B------:R-:W-:Y:S01]  /*11b40*/  FMUL.FTZ R113, R113, R180.reuse ;  /* 0x000000b471717220 */ /* 0x080fe20000410000 */
[-C--:B------:R-:W-:Y:S01]  /*11b50*/  FMUL.FTZ R116, R116, R180.reuse ;  /* 0x000000b474747220 */ /* 0x080fe20000410000 */
[-C--:B------:R-:W-:Y:S01]  /*11b60*/  FMUL.FTZ R117, R117, R180.reuse ;  /* 0x000000b475757220 */ /* 0x080fe20000410000 */
[----:B------:R-:W-:Y:S01]  /*11b70*/  FMNMX.FTZ R15, R171, R15, !PT ;  /* 0x0000000fab0f7209 */ /* 0x000fe20007810000 */
[----:B------:R-:W4:Y:S01]  /*11b80*/  MUFU.EX2 R157, R157 ;  /* 0x0000009d009d7308 */ /* 0x000f220000000800 */
[----:B--2---:R-:W-:Y:S01]  /*11b90*/  FADD.FTZ R3, R153, R3 ;  /* 0x0000000399037221 */ /* 0x004fe20000010000 */
[-C--:B------:R-:W-:Y:S01]  /*11ba0*/  FMUL.FTZ R120, R120, R180.reuse ;  /* 0x000000b478787220 */ /* 0x080fe20000410000 */
[----:B------:R-:W-:Y:S01]  /*11bb0*/  FMNMX.FTZ R15, R174, R15, !PT ;  /* 0x0000000fae0f7209 */ /* 0x000fe20007810000 */
[-C--:B------:R-:W-:Y:S01]  /*11bc0*/  FMUL.FTZ R121, R121, R180.reuse ;  /* 0x000000b479797220 */ /* 0x080fe20000410000 */
[-C--:B------:R-:W-:Y:S01]  /*11bd0*/  FMUL.FTZ R124, R124, R180.reuse ;  /* 0x000000b47c7c7220 */ /* 0x080fe20000410000 */
[-C--:B------:R-:W-:Y:S01]  /*11be0*/  FMUL.FTZ R125, R125, R180.reuse ;  /* 0x000000b47d7d7220 */ /* 0x080fe20000410000 */
[----:B------:R-:W-:Y:S01]  /*11bf0*/  FMNMX.FTZ R15, R175, R15, !PT ;  /* 0x0000000faf0f7209 */ /* 0x000fe20007810000 */
[----:B------:R-:W-:Y:S01]  /*11c00*/  MUFU.EX2 R161, R161 ;  /* 0x000000a100a17308 */ /* 0x000fe20000000800 */
[----:B---3--:R-:W-:Y:S01]  /*11c10*/  FADD.FTZ R3, R156, R3 ;  /* 0x000000039c037221 */ /* 0x008fe20000010000 */
[-C--:B------:R-:W-:Y:S01]  /*11c20*/  FMUL.FTZ R128, R128, R180.reuse ;  /* 0x000000b480807220 */ /* 0x080fe20000410000 */
[----:B------:R-:W-:Y:S01]  /*11c30*/  FMNMX.FTZ R15, R178, R15, !PT ;  /* 0x0000000fb20f7209 */ /* 0x000fe20007810000 */
[-C--:B------:R-:W-:Y:S01]  /*11c40*/  FMUL.FTZ R129, R129, R180.reuse ;  /* 0x000000b481817220 */ /* 0x080fe20000410000 */
[-C--:B------:R-:W-:Y:S01]  /*11c50*/  FMUL.FTZ R132, R132, R180.reuse ;  /* 0x000000b484847220 */ /* 0x080fe20000410000 */
[-C--:B------:R-:W-:Y:S01]  /*11c60*/  FMUL.FTZ R133, R133, R180.reuse ;  /* 0x000000b485857220 */ /* 0x080fe20000410000 */
[----:B------:R-:W-:Y:S01]  /*11c70*/  FMNMX.FTZ R15, R179, R15, !PT ;  /* 0x0000000fb30f7209 */ /* 0x000fe20007810000 */
[----:B------:R-:W-:Y:S01]  /*11c80*/  MUFU.EX2 R164, R164 ;  /* 0x000000a400a47308 */ /* 0x000fe20000000800 */
[----:B----4-:R-:W-:Y:S01]  /*11c90*/  FADD.FTZ R3, R157, R3 ;  /* 0x000000039d037221 */ /* 0x010fe20000010000 */
[-C--:B------:R-:W-:Y:S01]  /*11ca0*/  FMUL.FTZ R136, R136, R180.reuse ;  /* 0x000000b488887220 */ /* 0x080fe20000410000 */
[----:B------:R-:W-:Y:S01]  /*11cb0*/  FMNMX.FTZ R15, R182, R15, !PT ;  /* 0x0000000fb60f7209 */ /* 0x000fe20007810000 */
        /* <DEDUP_REMOVED lines=8> */
[----:B------:R-:W2:Y:S01]  /*11d40*/  SHFL.BFLY PT, R218, R15, 0x2, 0x1f ;  /* 0x0c401f000fda7f89 */ /* 0x000ea200000e0000 */
[----:B------:R-:W-:-:S03]  /*11d50*/  FMUL.FTZ R149, R149, R180 ;  /* 0x000000b495957220 */ /* 0x000fc60000410000 */
[----:B------:R-:W-:Y:S08]  /*11d60*/  MUFU.EX2 R172, R172 ;  /* 0x000000ac00ac7308 */ /* 0x000ff00000000800 */
[----:B------:R-:W-:Y:S08]  /*11d70*/  MUFU.EX2 R173, R173 ;  /* 0x000000ad00ad7308 */ /* 0x000ff00000000800 */
[----:B------:R-:W-:Y:S01]  /*11d80*/  MUFU.EX2 R176, R176 ;  /* 0x000000b000b07308 */ /* 0x000fe20000000800 */
[----:B--2---:R-:W-:-:S07]  /*11d90*/  FMNMX.FTZ R15, R15, R218, !PT ;  /* 0x000000da0f0f7209 */ /* 0x004fce0007810000 */
[----:B------:R-:W-:Y:S01]  /*11da0*/  MUFU.EX2 R218, R160 ;  /* 0x000000a000da7308 */ /* 0x000fe20000000800 */
[----:B------:R-:W2:Y:S07]  /*11db0*/  SHFL.BFLY PT, R220, R15, 0x1, 0x1f ;  /* 0x0c201f000fdc7f89 */ /* 0x000eae00000e0000 */
[----:B------:R-:W-:Y:S08]  /*11dc0*/  MUFU.EX2 R160, R165 ;  /* 0x000000a500a07308 */ /* 0x000ff00000000800 */
[----:B------:R3:W-:Y:S08]  /*11dd0*/  MUFU.EX2 R165, R168 ;  /* 0x000000a800a57308 */ /* 0x0007f00000000800 */
[----:B------:R-:W-:Y:S01]  /*11de0*/  MUFU.EX2 R177, R177 ;  /* 0x000000b100b17308 */ /* 0x000fe20000000800 */
[----:B--2---:R-:W-:-:S05]  /*11df0*/  FMNMX.FTZ R15, R15, R220, !PT ;  /* 0x000000dc0f0f7209 */ /* 0x004fca0007810000 */
[----:B---3--:R-:W-:Y:S01]  /*11e00*/  FADD.FTZ R168, -R15, R213 ;  /* 0x000000d50fa87221 */ /* 0x008fe20000010100 */
[----:B------:R-:W-:-:S03]  /*11e10*/  @!P2 IMAD R213, R217, 0x40, R194 ;  /* 0x00000040d9d5a824 */ /* 0x000fc600078e02c2 */
[----:B------:R-:W-:Y:S01]  /*11e20*/  FMUL.FTZ R168, R168, R20 ;  /* 0x00000014a8a87220 */ /* 0x000fe20000410000 */
[----:B------:R-:W-:-:S05]  /*11e30*/  @!P2 IMAD R213, R213, 0x4, R2 ;  /* 0x00000004d5d5a824 */ /* 0x000fca00078e0202 */
[----:B------:R-:W2:Y:S01]  /*11e40*/  MUFU.EX2 R168, R168 ;  /* 0x000000a800a87308 */ /* 0x000ea20000000800 */
[----:B------:R-:W-:Y:S04]  /*11e50*/  @!P2 STS [R213+0x28800], R180 ;  /* 0x028800b4d500a388 */ /* 0x000fe80000000800 */
[----:B--2---:R2:W-:Y:S01]  /*11e60*/  @!P2 STS [R213+0x28820], R168 ;  /* 0x028820a8d500a388 */ /* 0x0045e20000000800 */
        /* <DEDUP_REMOVED lines=9> */
[----:B--2---:R-:W-:Y:S01]  /*11f00*/  FMUL.FTZ R213, R15, R20 ;  /* 0x000000140fd57220 */ /* 0x004fe20000410000 */
[-C--:B------:R-:W-:Y:S01]  /*11f10*/  FMUL.FTZ R43, R43, R168.reuse ;  /* 0x000000a82b2b7220 */ /* 0x080fe20000410000 */
[-C--:B------:R-:W-:Y:S01]  /*11f20*/  FMUL.FTZ R46, R46, R168.reuse ;  /* 0x000000a82e2e7220 */ /* 0x080fe20000410000 */
[----:B------:R-:W-:Y:S01]  /*11f30*/  FMUL.FTZ R47, R47, R168 ;  /* 0x000000a82f2f7220 */ /* 0x000fe20000410000 */
        /* <DEDUP_REMOVED lines=12> */
[----:B------:R2:W3:Y:S01]  /*12000*/  MUFU.EX2 R181, R154 ;  /* 0x0000009a00b57308 */ /* 0x0004e20000000800 */
[-CC-:B------:R-:W-:Y:S01]  /*12010*/  FFMA.FTZ R175, R175, R20.reuse, -R213.reuse ;  /* 0x00000014afaf7223 */ /* 0x180fe200000108d5 */
[-CC-:B------:R-:W-:Y:S01]  /*12020*/  FFMA.FTZ R178, R178, R20.reuse, -R213.reuse ;  /* 0x00000014b2b27223 */ /* 0x180fe200000108d5 */
[-CC-:B------:R-:W-:Y:S01]  /*12030*/  FFMA.FTZ R179, R179, R20.reuse, -R213.reuse ;  /* 0x00000014b3b37223 */ /* 0x180fe200000108d5 */
[-CC-:B------:R-:W-:Y:S01]  /*12040*/  FFMA.FTZ R182, R182, R20.reuse, -R213.reuse ;  /* 0x00000014b6b67223 */ /* 0x180fe200000108d5 */
[----:B------:R-:W-:Y:S01]  /*12050*/  FFMA.FTZ R183, R183, R20, -R213 ;  /* 0x00000014b7b77223 */ /* 0x000fe200000108d5 */
[-C--:B------:R-:W-:Y:S01]  /*12060*/  FMUL.FTZ R50, R50, R168.reuse ;  /* 0x000000a832327220 */ /* 0x080fe20000410000 */
[-C--:B------:R-:W-:Y:S01]  /*12070*/  FMUL.FTZ R51, R51, R168.reuse ;  /* 0x000000a833337220 */ /* 0x080fe20000410000 */
[----:B------:R-:W4:Y:S01]  /*12080*/  MUFU.EX2 R155, R155 ;  /* 0x0000009b009b7308 */ /* 0x000f220000000800 */
[----:B--2---:R-:W-:Y:S01]  /*12090*/  F2FP.BF16.F32.PACK_AB R154, R156, R153 ;  /* 0x000000999c9a723e */ /* 0x004fe200000010ff */
[-C--:B------:R-:W-:Y:S01]  /*120a0*/  FMUL.FTZ R54, R54, R168.reuse ;  /* 0x000000a836367220 */ /* 0x080fe20000410000 */
[----:B------:R-:W-:Y:S01]  /*120b0*/  F2FP.BF16.F32.PACK_AB R156, R218, R157 ;  /* 0x0000009dda9c723e */ /* 0x000fe200000010ff */
[-C--:B------:R-:W-:Y:S01]  /*120c0*/  FMUL.FTZ R55, R55, R168.reuse ;  /* 0x000000a837377220 */ /* 0x080fe20000410000 */
[-C--:B------:R-:W-:Y:S01]  /*120d0*/  FMUL.FTZ R58, R58, R168.reuse ;  /* 0x000000a83a3a7220 */ /* 0x080fe20000410000 */
[-C--:B------:R-:W-:Y:S01]  /*120e0*/  FMUL.FTZ R59, R59, R168.reuse ;  /* 0x000000a83b3b7220 */ /* 0x080fe20000410000 */
[----:B------:R-:W-:Y:S01]  /*120f0*/  FMUL.FTZ R62, R62, R168 ;  /* 0x000000a83e3e7220 */ /* 0x000fe20000410000 */
[----:B------:R-:W2:Y:S01]  /*12100*/  MUFU.EX2 R158, R158 ;  /* 0x0000009e009e7308 */ /* 0x000ea20000000800 */
[----:B---3--:R-:W-:Y:S01]  /*12110*/  FFMA.FTZ R153, R168, R0, R181 ;  /* 0x00000000a8997223 */ /* 0x008fe200000100b5 */
[----:B------:R-:W-:Y:S01]  /*12120*/  FADD.FTZ R0, R218, R3 ;  /* 0x00000003da007221 */ /* 0x000fe20000010000 */
[-C--:B------:R-:W-:Y:S01]  /*12130*/  FMUL.FTZ R63, R63, R168.reuse ;  /* 0x000000a83f3f7220 */ /* 0x080fe20000410000 */
[-C--:B------:R-:W-:Y:S01]  /*12140*/  FMUL.FTZ R66, R66, R168.reuse ;  /* 0x000000a842427220 */ /* 0x080fe20000410000 */
[-C--:B------:R-:W-:Y:S01]  /*12150*/  FMUL.FTZ R67, R67, R168.reuse ;  /* 0x000000a843437220 */ /* 0x080fe20000410000 */
[----:B------:R-:W-:Y:S01]  /*12160*/  FADD.FTZ R0, R161, R0 ;  /* 0x00000000a1007221 */ /* 0x000fe20000010000 */
[-C--:B------:R-:W-:Y:S01]  /*12170*/  FMUL.FTZ R70, R70, R168.reuse ;  /* 0x000000a846467220 */ /* 0x080fe20000410000 */
[----:B------:R-:W3:Y:S01]  /*12180*/  MUFU.EX2 R159, R159 ;  /* 0x0000009f009f7308 */ /* 0x000ee20000000800 */
[----:B----4-:R-:W-:Y:S01]  /*12190*/  FADD.FTZ R153, R155, R153 ;  /* 0x000000999b997221 */ /* 0x010fe20000010000 */
[----:B------:R-:W-:Y:S01]  /*121a0*/  FADD.FTZ R0, R164, R0 ;  /* 0x00000000a4007221 */ /* 0x000fe20000010000 */
[-C--:B------:R-:W-:Y:S01]  /*121b0*/  FMUL.FTZ R71, R71, R168.reuse ;  /* 0x000000a847477220 */ /* 0x080fe20000410000 */
[-C--:B------:R-:W-:Y:S01]  /*121c0*/  FMUL.FTZ R74, R74, R168.reuse ;  /* 0x000000a84a4a7220 */ /* 0x080fe20000410000 */
[----:B------:R-:W-:Y:S01]  /*121d0*/  FMUL.FTZ R75, R75, R168 ;  /* 0x000000a84b4b7220 */ /* 0x000fe20000410000 */
[----:B------:R-:W-:Y:S01]  /*121e0*/  FADD.FTZ R0, R160, R0 ;  /* 0x00000000a0007221 */ /* 0x000fe20000010000 */
[C---:B------:R-:W-:Y:S01]  /*121f0*/  F2FP.BF16.F32.PACK_AB R160, R165.reuse, R160 ;  /* 0x000000a0a5a0723e */ /* 0x040fe200000010ff */
[----:B------:R-:W4:Y:S01]  /*12200*/  MUFU.EX2 R162, R162 ;  /* 0x000000a200a27308 */ /* 0x000f220000000800 */
[----:B--2---:R-:W-:Y:S01]  /*12210*/  FADD.FTZ R3, R158, R153 ;  /* 0x000000999e037221 */ /* 0x004fe20000010000 */
[----:B------:R-:W-:Y:S01]  /*12220*/  FADD.FTZ R0, R165, R0 ;  /* 0x00000000a5007221 */ /* 0x000fe20000010000 */
[----:B------:R-:W-:Y:S01]  /*12230*/  F2FP.BF16.F32.PACK_AB R153, R155, R181 ;  /* 0x000000b59b99723e */ /* 0x000fe200000010ff */
[-C--:B------:R-:W-:Y:S01]  /*12240*/  FMUL.FTZ R78, R78, R168.reuse ;  /* 0x000000a84e4e7220 */ /* 0x080fe20000410000 */
[-C--:B------:R-:W-:Y:S01]  /*12250*/  FMUL.FTZ R79, R79, R168.reuse ;  /* 0x000000a84f4f7220 */ /* 0x080fe20000410000 */
[----:B------:R-:W-:Y:S01]  /*12260*/  FADD.FTZ R0, R169, R0 ;  /* 0x00000000a9007221 */ /* 0x000fe20000010000 */
[----:B------:R-:W-:Y:S01]  /*12270*/  FMUL.FTZ R82, R82, R168 ;  /* 0x000000a852527220 */ /* 0x000fe20000410000 */
[----:B------:R-:W2:Y:S01]  /*12280*/  MUFU.EX2 R163, R163 ;  /* 0x000000a300a37308 */ /* 0x000ea20000000800 */
[C---:B---3--:R-:W-:Y:S01]  /*12290*/  FADD.FTZ R3, R159.reuse, R3 ;  /* 0x000000039f037221 */ /* 0x048fe20000010000 */
[----:B------:R-:W-:Y:S01]  /*122a0*/  F2FP.BF16.F32.PACK_AB R155, R159, R158 ;  /* 0x0000009e9f9b723e */ /* 0x000fe200000010ff */
[----:B------:R-:W-:Y:S01]  /*122b0*/  BAR.SYNC.DEFER_BLOCKING 0xf, 0x100 ;  /* 0x03c4000000007b1d */ /* 0x000fe20000010000 */
[----:B------:R-:W-:Y:S01]  /*122c0*/  FADD.FTZ R0, R172, R0 ;  /* 0x00000000ac007221 */ /* 0x000fe20000010000 */
[----:B------:R-:W-:Y:S01]  /*122d0*/  F2FP.BF16.F32.PACK_AB R158, R164, R161 ;  /* 0x000000a1a49e723e */ /* 0x000fe200000010ff */
[-C--:B------:R-:W-:Y:S01]  /*122e0*/  FMUL.FTZ R83, R83, R168.reuse ;  /* 0x000000a853537220 */ /* 0x080fe20000410000 */
[----:B------:R-:W-:Y:S01]  /*122f0*/  F2FP.BF16.F32.PACK_AB R164, R176, R173 ;  /* 0x000000adb0a4723e */ /* 0x000fe200000010ff */
[----:B------:R-:W-:Y:S01]  /*12300*/  FADD.FTZ R0, R173, R0 ;  /* 0x00000000ad007221 */ /* 0x000fe20000010000 */
[----:B------:R-:W3:Y:S01]  /*12310*/  MUFU.EX2 R217, R217 ;  /* 0x000000d900d97308 */ /* 0x000ee20000000800 */
[----:B----4-:R-:W-:Y:S01]  /*12320*/  FADD.FTZ R3, R162, R3 ;  /* 0x00000003a2037221 */ /* 0x010fe20000010000 */
[-C--:B------:R-:W-:Y:S01]  /*12330*/  FMUL.FTZ R86, R86, R168.reuse ;  /* 0x000000a856567220 */ /* 0x080fe20000410000 */
[----:B------:R-:W-:Y:S01]  /*12340*/  FADD.FTZ R0, R176, R0 ;  /* 0x00000000b0007221 */ /* 0x000fe20000010000 */
[-C--:B------:R-:W-:Y:S01]  /*12350*/  FMUL.FTZ R87, R87, R168.reuse ;  /* 0x000000a857577220 */ /* 0x080fe20000410000 */
[-C--:B------:R-:W-:Y:S01]  /*12360*/  FMUL.FTZ R90, R90, R168.reuse ;  /* 0x000000a85a5a7220 */ /* 0x080fe20000410000 */
[-C--:B------:R-:W-:Y:S01]  /*12370*/  FMUL.FTZ R91, R91, R168.reuse ;  /* 0x000000a85b5b7220 */ /* 0x080fe20000410000 */
[----:B------:R-:W-:Y:S01]  /*12380*/  FMUL.FTZ R94, R94, R168 ;  /* 0x000000a85e5e7220 */ /* 0x000fe20000410000 */
[----:B------:R-:W4:Y:S01]  /*12390*/  MUFU.EX2 R167, R167 ;  /* 0x000000a700a77308 */ /* 0x000f220000000800 */
[C---:B--2---:R-:W-:Y:S01]  /*123a0*/  FADD.FTZ R3, R163.reuse, R3 ;  /* 0x00000003a3037221 */ /* 0x044fe20000010000 */
[----:B------:R-:W-:Y:S01]  /*123b0*/  F2FP.BF16.F32.PACK_AB R157, R163, R162 ;  /* 0x000000a2a39d723e */ /* 0x000fe200000010ff */
[-C--:B------:R-:W-:Y:S01]  /*123c0*/  FMUL.FTZ R95, R95, R168.reuse ;  /* 0x000000a85f5f7220 */ /* 0x080fe20000410000 */
[----:B------:R-:W-:Y:S01]  /*123d0*/  F2FP.BF16.F32.PACK_AB R162, R172, R169 ;  /* 0x000000a9aca2723e */ /* 0x000fe200000010ff */
[----:B------:R-:W-:Y:S01]  /*123e0*/  FADD.FTZ R169, R177, R0 ;  /* 0x00000000b1a97221 */ /* 0x000fe20000010000 */
[-C--:B------:R-:W-:Y:S01]  /*123f0*/  FMUL.FTZ R98, R98, R168.reuse ;  /* 0x000000a862627220 */ /* 0x080fe20000410000 */
[-C--:B------:R-:W-:Y:S01]  /*12400*/  FMUL.FTZ R99, R99, R168.reuse ;  /* 0x000000a863637220 */ /* 0x080fe20000410000 */
[----:B------:R-:W2:Y:S01]  /*12410*/  MUFU.EX2 R170, R170 ;  /* 0x000000aa00aa7308 */ /* 0x000ea20000000800 */
[----:B---3--:R-:W-:Y:S01]  /*12420*/  FADD.FTZ R3, R217, R3 ;  /* 0x00000003d9037221 */ /* 0x008fe20000010000 */
[----:B------:R3:W-:Y:S01]  /*12430*/  STSM.16.M88.4 [R200+0x26800], R152 ;  /* 0x02680098c8007844 */ /* 0x0007e20000000200 */
[-C--:B------:R-:W-:Y:S01]  /*12440*/  FMUL.FTZ R102, R102, R168.reuse ;  /* 0x000000a866667220 */ /* 0x080fe20000410000 */
[-C--:B------:R-:W-:Y:S01]  /*12450*/  FMUL.FTZ R103, R103, R168.reuse ;  /* 0x000000a867677220 */ /* 0x080fe20000410000 */
[-C--:B------:R-:W-:Y:S01]  /*12460*/  FMUL.FTZ R106, R106, R168.reuse ;  /* 0x000000a86a6a7220 */ /* 0x080fe20000410000 */
[-C--:B------:R-:W-:Y:S01]  /*12470*/  FMUL.FTZ R107, R107, R168.reuse ;  /* 0x000000a86b6b7220 */ /* 0x080fe20000410000 */
[-C--:B------:R-:W-:Y:S01]  /*12480*/  FMUL.FTZ R110, R110, R168.reuse ;  /* 0x000000a86e6e7220 */ /* 0x080fe20000410000 */
[----:B------:R-:W5:Y:S01]  /*12490*/  MUFU.EX2 R171, R171 ;  /* 0x000000ab00ab7308 */ /* 0x000f620000000800 */
        /* <DEDUP_REMOVED lines=16> */
[C---:B-----5:R-:W-:Y:S01]  /*125a0*/  FADD.FTZ R3, R171.reuse, R3 ;  /* 0x00000003ab037221 */ /* 0x060fe20000010000 */
[----:B------:R-:W-:Y:S01]  /*125b0*/  F2FP.BF16.F32.PACK_AB R161, R171, R170 ;  /* 0x000000aaaba1723e */ /* 0x000fe200000010ff */
[-C--:B------:R-:W-:Y:S01]  /*125c0*/  FMUL.FTZ R131, R131, R168.reuse ;  /* 0x000000a883837220 */ /* 0x080fe20000410000 */
[-C--:B------:R-:W-:Y:S01]  /*125d0*/  FMUL.FTZ R134, R134, R168.reuse ;  /* 0x000000a886867220 */ /* 0x080fe20000410000 */
[-C--:B------:R-:W-:Y:S01]  /*125e0*/  FMUL.FTZ R135, R135, R168.reuse ;  /* 0x000000a887877220 */ /* 0x080fe20000410000 */
[-C--:B------:R-:W-:Y:S01]  /*125f0*/  FMUL.FTZ R138, R138, R168.reuse ;  /* 0x000000a88a8a7220 */ /* 0x080fe20000410000 */
[-C--:B------:R-:W-:Y:S01]  /*12600*/  FMUL.FTZ R139, R139, R168.reuse ;  /* 0x000000a88b8b7220 */ /* 0x080fe20000410000 */
[----:B------:R-:W5:Y:S01]  /*12610*/  MUFU.EX2 R178, R178 ;  /* 0x000000b200b27308 */ /* 0x000f620000000800 */
[----:B----4-:R-:W-:Y:S01]  /*12620*/  FADD.FTZ R3, R174, R3 ;  /* 0x00000003ae037221 */ /* 0x010fe20000010000 */
[-C--:B------:R-:W-:Y:S01]  /*12630*/  FMUL.FTZ R142, R142, R168.reuse ;  /* 0x000000a88e8e7220 */ /* 0x080fe20000410000 */
[-C--:B------:R-:W-:Y:S01]  /*12640*/  FMUL.FTZ R143, R143, R168.reuse ;  /* 0x000000a88f8f7220 */ /* 0x080fe20000410000 */
[-C--:B------:R-:W-:Y:S01]  /*12650*/  FMUL.FTZ R146, R146, R168.reuse ;  /* 0x000000a892927220 */ /* 0x080fe20000410000 */
[-C--:B------:R-:W-:Y:S01]  /*12660*/  FMUL.FTZ R147, R147, R168.reuse ;  /* 0x000000a893937220 */ /* 0x080fe20000410000 */
[-C--:B------:R-:W-:Y:S01]  /*12670*/  FMUL.FTZ R150, R150, R168.reuse ;  /* 0x000000a896967220 */ /* 0x080fe20000410000 */
[----:B------:R-:W-:Y:S01]  /*12680*/  FMUL.FTZ R151, R151, R168 ;  /* 0x000000a897977220 */ /* 0x000fe20000410000 */
[----:B------:R-:W4:Y:S01]  /*12690*/  MUFU.EX2 R179, R179 ;  /* 0x000000b300b37308 */ /* 0x000f220000000800 */
[C---:B--2---:R-:W-:Y:S01]  /*126a0*/  FADD.FTZ R3, R175.reuse, R3 ;  /* 0x00000003af037221 */ /* 0x044fe20000010000 */
[----:B------:R-:W-:-:S05]  /*126b0*/  F2FP.BF16.F32.PACK_AB R163, R175, R174 ;  /* 0x000000aeafa3723e */ /* 0x000fca00000010ff */
[----:B------:R3:W-:Y:S01]  /*126c0*/  STSM.16.M88.4 [R201], R160 ;  /* 0x000000a0c9007844 */ /* 0x0007e20000000200 */
[----:B------:R-:W2:Y:S01]  /*126d0*/  MUFU.EX2 R167, R182 ;  /* 0x000000b600a77308 */ /* 0x000ea20000000800 */
[----:B-----5:R-:W-:-:S07]  /*126e0*/  FADD.FTZ R3, R178, R3 ;  /* 0x00000003b2037221 */ /* 0x020fce0000010000 */
[----:B------:R-:W5:Y:S01]  /*126f0*/  MUFU.EX2 R183, R183 ;  /* 0x000000b700b77308 */ /* 0x000f620000000800 */
[C---:B----4-:R-:W-:Y:S01]  /*12700*/  FADD.FTZ R3, R179.reuse, R3 ;  /* 0x00000003b3037221 */ /* 0x050fe20000010000 */
[----:B------:R-:W-:-:S03]  /*12710*/  F2FP.BF16.F32.PACK_AB R165, R179, R178 ;  /* 0x000000b2b3a5723e */ /* 0x000fc600000010ff */
[----:B--2---:R-:W-:Y:S01]  /*12720*/  FADD.FTZ R0, R167, R3 ;  /* 0x00000003a7007221 */ /* 0x004fe20000010000 */
[C---:B------:R-:W-:Y:S01]  /*12730*/  FADD.FTZ R3, R166.reuse, R169 ;  /* 0x000000a9a6037221 */ /* 0x040fe20000010000 */
[----:B------:R-:W-:Y:S02]  /*12740*/  F2FP.BF16.F32.PACK_AB R166, R166, R177 ;  /* 0x000000b1a6a6723e */ /* 0x000fe400000010ff */
[C---:B-----5:R-:W-:Y:S01]  /*12750*/  F2FP.BF16.F32.PACK_AB R167, R183.reuse, R167 ;  /* 0x000000a7b7a7723e */ /* 0x060fe200000010ff */
[----:B------:R-:W-:-:S04]  /*12760*/  FADD.FTZ R0, R183, R0 ;  /* 0x00000000b7007221 */ /* 0x000fc80000010000 */
[----:B------:R3:W-:Y:S01]  /*12770*/  STSM.16.M88.4 [R202], R164 ;  /* 0x000000a4ca007844 */ /* 0x0007e20000000200 */
[----:B------:R-:W-:Y:S05]  /*12780*/  @!P0 BRA `(.L_x_5926) ;  /* 0x0000000000048947 */ /* 0x000fea0003800000 */
[----:B------:R-:W-:Y:S01]  /*12790*/  BPT.TRAP 0x1 ;  /* 0x000000040000795c */ /* 0x000fe20000300000 */
.L_x_5926:
[----:B------:R2:W4:Y:S01]  /*127a0*/  SYNCS.PHASECHK.TRANS64.TRYWAIT P2, [R12+URZ+0x28c50], R211 ;  /* 0x028c50d30c0075a7 */ /* 0x000522000804017f */
[----:B------:R-:W-:Y:S05]  /*127b0*/  @!P0 BRA `(.L_x_5927) ;  /* 0x0000000000048947 */ /* 0x000fea0003800000 */
[----:B------:R-:W-:Y:S01]  /*127c0*/  BPT.TRAP 0x1 ;  /* 0x000000040000795c */ /* 0x000fe20000300000 */
.L_x_5927:
[----:B------:R-:W-:Y:S04]  /*127d0*/  BSSY B2, `(.L_x_5928) ;  /* 0x0000004000027945 */ /* 0x000fe80003800000 */
[----:B----4-:R-:W-:Y:S05]  /*127e0*/  @P2 BRA `(.L_x_5929) ;  /* 0x0000000000082947 */ /* 0x010fea0003800000 */
[----:B------:R-:W4:Y:S02]  /*127f0*/  SYNCS.PHASECHK.TRANS64.TRYWAIT P2, [R12+URZ+0x28c50], R211 ;  /* 0x028c50d30c0075a7 */ /* 0x000f24000804017f */
[----:B----4-:R-:W-:Y:S05]  /*12800*/  @!P2 BRA `(.L_x_5930) ;  /* 0x0000011c00e4a947 */ /* 0x010fea0003800000 */
.L_x_5929:
[----:B------:R-:W-:Y:S05]  /*12810*/  BSYNC B2 ;  /* 0x0000000000027941 */ /* 0x000fea0003800000 */
.L_x_5928:
        /* <DEDUP_REMOVED lines=8> */
[----:B---3--:R-:W-:Y:S01]  /*128a0*/  VIADD R152, R168, 0x80 ;  /* 0x00000080a8987836 */ /* 0x008fe20000000000 */
        /* <DEDUP_REMOVED lines=31> */
.L_x_5931:
[----:B012-4-:R-:W-:Y:S02]  /*12aa0*/  VIADD R12, R12, 0x28c60 ;  /* 0x00028c600c0c7836 */ /* 0x017fe40000000000 */
[----:B------:R-:W-:Y:S02]  /*12ab0*/  IMAD.MOV.U32 R213, RZ, RZ, R15 ;  /* 0x000000ffffd57224 */ /* 0x000fe400078e000f */
[----:B------:R-:W-:Y:S01]  /*12ac0*/  IMAD.MOV.U32 R218, RZ, RZ, R13 ;  /* 0x000000ffffda7224 */ /* 0x000fe200078e000d */
[----:B------:R-:W-:Y:S01]  /*12ad0*/  PRMT R12, R186, 0x654, R12 ;  /* 0x00000654ba0c7816 */ /* 0x000fe2000000000c */
[----:B------:R-:W-:-:S03]  /*12ae0*/  IMAD.MOV.U32 R217, RZ, RZ, R17 ;  /* 0x000000ffffd97224 */ /* 0x000fc600078e0011 */
[----:B------:R0:W-:Y:S01]  /*12af0*/  SYNCS.ARRIVE.TRANS64.RED.A1T0 RZ, [R12+URZ], RZ ;  /* 0x000000ff0cff79a7 */ /* 0x0001e2000810043f */
[----:B------:R-:W-:Y:S05]  /*12b00*/  @P1 BRA `(.L_x_5932) ;  /* 0xffffffe000741947 */ /* 0x000fea000383ffff */
[----:B------:R-:W-:Y:S05]  /*12b10*/  BSYNC B0 ;  /* 0x0000000000007941 */ /* 0x000fea0003800000 */
.L_x_5919:
[----:B0-----:R-:W-:-:S07]  /*12b20*/  IMAD.MOV.U32 R12, RZ, RZ, R209 ;  /* 0x000000ffff0c7224 */ /* 0x001fce00078e00d1 */
.L_x_5918:
[----:B------:R-:W-:Y:S05]  /*12b30*/  BSYNC B1 ;  /* 0x0000000000017941 */ /* 0x000fea0003800000 */
.L_x_5917:
[----:B------:R-:W-:Y:S01]  /*12b40*/  ISETP.GE.AND P1, PT, R12, R207, PT ;  /* 0x000000cf0c00720c */ /* 0x000fe20003f26270 */
[----:B------:R-:W-:-:S12]  /*12b50*/  BSSY B0, `(.L_x_5933) ;  /* 0x0000291000007945 */ /* 0x000fd80003800000 */
[----:B------:R-:W-:Y:S05]  /*12b60*/  @!P1 BRA `(.L_x_5934) ;  /* 0x00000028003c9947 */ /* 0x000fea0003800000 */
[----:B------:R-:W-:Y:S02]  /*12b70*/  IMAD.MOV.U32 R211, RZ, RZ, R15 ;  /* 0x000000ffffd37224 */ /* 0x000fe400078e000f */
[----:B------:R-:W-:Y:S02]  /*12b80*/  IMAD.MOV.U32 R213, RZ, RZ, R13 ;  /* 0x000000ffffd57224 */ /* 0x000fe400078e000d */
[----:B------:R-:W-:-:S07]  /*12b90*/  IMAD.MOV.U32 R217, RZ, RZ, R17 ;  /* 0x000000ffffd97224 */ /* 0x000fce00078e0011 */
.L_x_5955:
[----:B------:R-:W-:-:S05]  /*12ba0*/  VIADD R17, R217, 0x1 ;  /* 0x00000001d9117836 */ /* 0x000fca0000000000 */
[----:B------:R-:W-:-:S04]  /*12bb0*/  ISETP.NE.AND P1, PT, R17, 0x2, PT ;  /* 0x000000021100780c */ /* 0x000fc80003f25270 */
[----:B------:R-:W-:Y:S02]  /*12bc0*/  SEL R13, RZ, 0x1, P1 ;  /* 0x00000001ff0d7807 */ /* 0x000fe40000800000 */
[----:B------:R-:W-:Y:S02]  /*12bd0*/  SEL R17, R17, RZ, P1 ;  /* 0x000000ff11117207 */ /* 0x000fe40000800000 */
[----:B------:R-:W-:Y:S01]  /*12be0*/  LOP3.LUT R22, R22, R13, RZ, 0x3c, !PT ;  /* 0x0000000d16167212 */ /* 0x000fe200078e3cff */
[----:B0-----:R-:W-:Y:S06]  /*12bf0*/  @!P0 BRA `(.L_x_5935) ;  /* 0x0000000000048947 */ /* 0x001fec0003800000 */
[----:B------:R-:W-:Y:S01]  /*12c00*/  BPT.TRAP 0x1 ;  /* 0x000000040000795c */ /* 0x000fe20000300000 */
.L_x_5935:
[----:B------:R-:W-:Y:S01]  /*12c10*/  IMAD R21, R17, 0x8, R2 ;  /* 0x0000000811157824 */ /* 0x000fe200078e0202 */
[----:B------:R-:W-:-:S04]  /*12c20*/  SHF.L.U32 R209, R22, 0x1f, RZ ;  /* 0x0000001f16d17819 */ /* 0x000fc800000006ff */
[----:B------:R0:W1:Y:S01]  /*12c30*/  SYNCS.PHASECHK.TRANS64.TRYWAIT P1, [R21+URZ+0x28c30], R209 ;  /* 0x028c30d1150075a7 */ /* 0x000062000802017f */
[----:B------:R-:W-:Y:S05]  /*12c40*/  @!P0 BRA `(.L_x_5936) ;  /* 0x0000000000048947 */ /* 0x000fea0003800000 */
[----:B------:R-:W-:Y:S01]  /*12c50*/  BPT.TRAP 0x1 ;  /* 0x000000040000795c */ /* 0x000fe20000300000 */
.L_x_5936:
[----:B------:R-:W-:Y:S01]  /*12c60*/  BSSY B1, `(.L_x_5937) ;  /* 0x0000006000017945 */ /* 0x000fe20003800000 */
[----:B------:R-:W-:Y:S02]  /*12c70*/  IMAD R156, R17, 0x200, R14 ;  /* 0x00000200119c7824 */ /* 0x000fe400078e020e */
[----:B------:R-:W-:Y:S01]  /*12c80*/  IMAD.MOV.U32 R157, RZ, RZ, 0x40000040 ;  /* 0x40000040ff9d7424 */ /* 0x000fe200078e00ff */
[----:B-1----:R-:W-:Y:S06]  /*12c90*/  @P1 BRA `(.L_x_5938) ;  /* 0x0000000000081947 */ /* 0x002fec0003800000 */
[----:B------:R-:W1:Y:S02]  /*12ca0*/  SYNCS.PHASECHK.TRANS64.TRYWAIT P1, [R21+URZ+0x28c30], R209 ;  /* 0x028c30d1150075a7 */ /* 0x000e64000802017f */
[----:B-1----:R-:W-:Y:S05]  /*12cb0*/  @!P1 BRA `(.L_x_5939) ;  /* 0x0000011800cc9947 */ /* 0x002fea0003800000 */
.L_x_5938:
[----:B------:R-:W-:Y:S05]  /*12cc0*/  BSYNC B1 ;  /* 0x0000000000017941 */ /* 0x000fea0003800000 */
.L_x_5937:
        /* <DEDUP_REMOVED lines=36> */
.L_x_5940:
[----:B------:R-:W2:Y:S01]  /*12f10*/  @P4 LDC R20, c[0x0][0x44c] ;  /* 0x00011300ff144b82 */ /* 0x000ea20000000800 */
[----:B------:R-:W-:Y:S01]  /*12f20*/  IMAD.IADD R13, R206, 0x1, R196 ;  /* 0x00000001ce0d7824 */ /* 0x000fe200078e02c4 */
[----:B------:R-:W-:Y:S02]  /*12f30*/  ULDC UR4, c[0x0][0x9d8] ;  /* 0x0002760000047ab9 */ /* 0x000fe40000000800 */
[----:B------:R-:W-:Y:S01]  /*12f40*/  FMUL.FTZ R221, R157, UR4 ;  /* 0x000000049ddd7c20 */ /* 0x000fe20008410000 */
[----:B------:R-:W-:Y:S01]  /*12f50*/  FMUL.FTZ R222, R161, UR4 ;  /* 0x00000004a1de7c20 */ /* 0x000fe20008410000 */
[----:B------:R-:W-:Y:S01]  /*12f60*/  FMUL.FTZ R220, R156, UR4 ;  /* 0x000000049cdc7c20 */ /* 0x000fe20008410000 */
[----:B------:R-:W-:Y:S01]  /*12f70*/  FMUL.FTZ R157, R162, UR4 ;  /* 0x00000004a29d7c20 */ /* 0x000fe20008410000 */
[----:B------:R-:W3:Y:S01]  /*12f80*/  @P4 LDC R15, c[0x0][0x450] ;  /* 0x00011400ff0f4b82 */ /* 0x000ee20000000800 */
        /* <DEDUP_REMOVED lines=15> */
[----:B--2---:R-:W-:-:S04]  /*13080*/  @P4 IMAD.HI.U32 R20, R13, R20, RZ ;  /* 0x000000140d144227 */ /* 0x004fc800078e00ff */
[----:B------:R-:W-:Y:S01]  /*13090*/  FMUL.FTZ R177, R177, UR4 ;  /* 0x00000004b1b17c20 */ /* 0x000fe20008410000 */
[----:B------:R-:W-:Y:S01]  /*130a0*/  FMUL.FTZ R174, R182, UR4 ;  /* 0x00000004b6ae7c20 */ /* 0x000fe20008410000 */
[----:B------:R-:W-:Y:S01]  /*130b0*/  FMUL.FTZ R176, R183, UR4 ;  /* 0x00000004b7b07c20 */ /* 0x000fe20008410000 */
[----:B------:R-:W-:Y:S01]  /*130c0*/  IADD3 R223, -R189, 0x1, -R178 ;  /* 0x00000001bddf7810 */ /* 0x000fe20007ffe9b2 */
[----:B------:R-:W2:Y:S01]  /*130d0*/  MUFU.TANH R218, R218 ;  /* 0x000000da00da7308 */ /* 0x000ea20000002400 */
[----:B---3--:R-:W-:Y:S01]  /*130e0*/  @P4 SHF.R.U32.HI R13, RZ, R15, R20 ;  /* 0x0000000fff0d4219 */ /* 0x008fe20000011614 */
        /* <DEDUP_REMOVED lines=11> */
[----:B------:R-:W3:Y:S01]  /*131a0*/  SHFL.IDX PT, R181, R13, RZ, 0x1c1f ;  /* 0x001c1fff0db57589 */ /* 0x000ee200000e0000 */
[----:B------:R-:W4:Y:S01]  /*131b0*/  MUFU.TANH R15, R15 ;  /* 0x0000000f000f7308 */ /* 0x000f220000002400 */
[----:B------:R-:W-:Y:S01]  /*131c0*/  VIADD R152, R21, 0x28c40 ;  /* 0x00028c4015987836 */ /* 0x000fe20000000000 */
[----:B------:R-:W-:Y:S01]  /*131d0*/  IADD3 R223, -R23, R223, R184 ;  /* 0x000000df17df7210 */ /* 0x000fe20007ffe1b8 */
[----:B------:R-:W-:-:S03]  /*131e0*/  ULDC UR4, c[0x0][0x9e0] ;  /* 0x0002780000047ab9 */ /* 0x000fc60000000800 */
[----:B------:R-:W-:Y:S01]  /*131f0*/  PRMT R152, R186, 0x654, R152 ;  /* 0x00000654ba987816 */ /* 0x000fe20000000098 */
[C---:B------:R-:W-:Y:S01]  /*13200*/  VIADD R224, R223.reuse, UR4 ;  /* 0x00000004dfe07c36 */ /* 0x040fe20008000000 */
[----:B------:R-:W0:Y:S01]  /*13210*/  MUFU.TANH R20, R20 ;  /* 0x0000001400147308 */ /* 0x000e220000002400 */
[----:B------:R-:W-:Y:S01]  /*13220*/  VIADD R223, R223, UR45 ;  /* 0x0000002ddfdf7c36 */ /* 0x000fe20008000000 */
[----:B------:R0:W-:Y:S06]  /*13230*/  SYNCS.ARRIVE.TRANS64.RED.A1T0 RZ, [R152+URZ], RZ ;  /* 0x000000ff98ff79a7 */ /* 0x0001ec000810043f */
[----:B------:R-:W0:Y:S01]  /*13240*/  MUFU.TANH R154, R154 ;  /* 0x0000009a009a7308 */ /* 0x000e220000002400 */
[----:B---3--:R-:W-:-:S07]  /*13250*/  IMAD.IADD R183, R224, 0x1, R181 ;  /* 0x00000001e0b77824 */ /* 0x008fce00078e02b5 */
[----:B------:R-:W3:Y:S01]  /*13260*/  MUFU.TANH R220, R220 ;  /* 0x000000dc00dc7308 */ /* 0x000ee20000002400 */
        /* <DEDUP_REMOVED lines=28> */
[----:B--234-:R-:W-:Y:S05]  /*13430*/  @!P5 BRA `(.L_x_5941) ;  /* 0x000000000060d947 */ /* 0x01cfea0003800000 */
        /* <DEDUP_REMOVED lines=8> */
[----:B0-----:R-:W0:Y:S02]  /*134c0*/  @P1 LDC.64 R152, c[0x0][0x9e8] ;  /* 0x00027a00ff981b82 */ /* 0x001e240000000a00 */
[----:B0-----:R-:W-:-:S05]  /*134d0*/  @P1 IMAD.HI.U32 R152, R181, R152, RZ ;  /* 0x00000098b5981227 */ /* 0x001fca00078e00ff */
[----:B------:R-:W-:-:S04]  /*134e0*/  @P1 SHF.R.U32.HI R181, RZ, R153, R152 ;  /* 0x00000099ffb51219 */ /* 0x000fc80000011698 */
[----:B------:R-:W-:Y:S01]  /*134f0*/  LOP3.LUT R181, RZ, R181, RZ, 0x33, !PT ;  /* 0x000000b5ffb57212 */ /* 0x000fe200078e33ff */
[----:B------:R-:W-:Y:S06]  /*13500*/  BRA `(.L_x_5944) ;  /* 0x0000000000187947 */ /* 0x000fec0003800000 */
.L_x_5943:
[----:B------:R-:W-:Y:S02]  /*13510*/  ULDC UR4, c[0x0][0x9e4] ;  /* 0x0002790000047ab9 */ /* 0x000fe40000000800 */
[----:B------:R-:W-:-:S05]  /*13520*/  IMAD.U32 R225, RZ, RZ, UR4 ;  /* 0x00000004ffe17e24 */ /* 0x000fca000f8e00ff */
[----:B------:R-:W-:-:S13]  /*13530*/  ISETP.NE.AND P1, PT, R225, 0x1, PT ;  /* 0x00000001e100780c */ /* 0x000fda0003f25270 */
[----:B0-----:R-:W0:Y:S02]  /*13540*/  @P1 LDC.64 R152, c[0x0][0x9e8] ;  /* 0x00027a00ff981b82 */ /* 0x001e240000000a00 */
[----:B0-----:R-:W-:-:S05]  /*13550*/  @P1 IMAD.HI.U32 R152, R181, R152, RZ ;  /* 0x00000098b5981227 */ /* 0x001fca00078e00ff */
[----:B------:R-:W-:-:S07]  /*13560*/  @P1 SHF.R.U32.HI R181, RZ, R153, R152 ;  /* 0x00000099ffb51219 */ /* 0x000fce0000011698 */
.L_x_5944:
[----:B------:R-:W-:Y:S05]  /*13570*/  BSYNC B1 ;  /* 0x0000000000017941 */ /* 0x000fea0003800000 */
.L_x_5942:
[----:B------:R-:W-:-:S04]  /*13580*/  IMAD R181, R181, R225, -R178 ;  /* 0x000000e1b5b57224 */ /* 0x000fc800078e0ab2 */
[----:B------:R-:W-:-:S05]  /*13590*/  IMAD.IADD R181, R181, 0x1, -R189 ;  /* 0x00000001b5b57824 */ /* 0x000fca00078e0abd */
[----:B------:R-:W-:Y:S02]  /*135a0*/  VIMNMX R182, R182, R181, !PT ;  /* 0x000000b5b6b67248 */ /* 0x000fe40007fe0100 */
[----:B------:R-:W-:-:S07]  /*135b0*/  VIADDMNMX R183, R181, R225, R183, PT ;  /* 0x000000e1b5b77246 */ /* 0x000fce00038001b7 */
.L_x_5941:
[----:B------:R-:W-:Y:S01]  /*135c0*/  ISETP.GT.AND P1, PT, R12, -0x1, PT ;  /* 0xffffffff0c00780c */ /* 0x000fe20003f24270 */
[----:B------:R-:W2:Y:S03]  /*135d0*/  SHFL.IDX PT, R13, R13, 0x1, 0x1c1f ;  /* 0x003c1f000d0d7f89 */ /* 0x000ea600000e0000 */
[C---:B------:R-:W-:Y:S02]  /*135e0*/  ISETP.GT.AND P2, PT, R182.reuse, RZ, P1 ;  /* 0x000000ffb600720c */ /* 0x040fe40000f44270 */
[C---:B------:R-:W-:Y:S02]  /*135f0*/  ISETP.GT.AND P6, PT, R182.reuse, 0x1, P1 ;  /* 0x00000001b600780c */ /* 0x040fe40000fc4270 */
[----:B------:R-:W-:Y:S02]  /*13600*/  ISETP.LT.OR P3, PT, R183, 0x1, P2 ;  /* 0x00000001b700780c */ /* 0x000fe40001761670 */
[----:B------:R-:W-:-:S02]  /*13610*/  ISETP.GT.AND P2, PT, R182, 0x8, P1 ;  /* 0x00000008b600780c */ /* 0x000fc40000f44270 */
[----:B0-----:R-:W-:Y:S02]  /*13620*/  FSEL R181, R20, -INF , !P3 ;  /* 0xff80000014b57808 */ /* 0x001fe40005800000 */
[----:B------:R-:W-:Y:S02]  /*13630*/  ISETP.GT.AND P3, PT, R182, 0x9, P1 ;  /* 0x00000009b600780c */ /* 0x000fe40000f64270 */
[C---:B------:R-:W-:Y:S02]  /*13640*/  ISETP.LT.OR P6, PT, R183.reuse, 0x2, P6 ;  /* 0x00000002b700780c */ /* 0x040fe400037c1670 */
[C---:B------:R-:W-:Y:S02]  /*13650*/  ISETP.LT.OR P2, PT, R183.reuse, 0x9, P2 ;  /* 0x00000009b700780c */ /* 0x040fe40001741670 */
[----:B------:R-:W-:Y:S02]  /*13660*/  ISETP.LT.OR P3, PT, R183, 0xa, P3 ;  /* 0x0000000ab700780c */ /* 0x000fe40001f61670 */
[----:B------:R-:W-:-:S02]  /*13670*/  FSEL R218, R218, -INF , !P6 ;  /* 0xff800000dada7808 */ /* 0x000fc40007000000 */
[----:B------:R-:W-:Y:S01]  /*13680*/  FSEL R220, R220, -INF , !P2 ;  /* 0xff800000dcdc7808 */ /* 0x000fe20005000000 */
[--C-:B--2---:R-:W-:Y:S01]  /*13690*/  IMAD.IADD R224, R224, 0x1, R13.reuse ;  /* 0x00000001e0e07824 */ /* 0x104fe200078e020d */
        /* <DEDUP_REMOVED lines=38> */
[----:B------:R-:W-:Y:S06]  /*13900*/  @!P5 BRA `(.L_x_5945) ;  /* 0x000000000060d947 */ /* 0x000fec0003800000 */
        /* <DEDUP_REMOVED lines=13> */
.L_x_5947:
[----:B------:R-:W-:Y:S02]  /*139e0*/  ULDC UR4, c[0x0][0x9e4] ;  /* 0x0002790000047ab9 */ /* 0x000fe40000000800 */
[----:B------:R-:W-:-:S05]  /*139f0*/  IMAD.U32 R20, RZ, RZ, UR4 ;  /* 0x00000004ff147e24 */ /* 0x000fca000f8e00ff */
[----:B------:R-:W-:-:S13]  /*13a00*/  ISETP.NE.AND P2, PT, R20, 0x1, PT ;  /* 0x000000011400780c */ /* 0x000fda0003f45270 */
[----:B------:R-:W0:Y:S02]  /*13a10*/  @P2 LDC.64 R152, c[0x0][0x9e8] ;  /* 0x00027a00ff982b82 */ /* 0x000e240000000a00 */
[----:B0-----:R-:W-:-:S05]  /*13a20*/  @P2 IMAD.HI.U32 R152, R13, R152, RZ ;  /* 0x000000980d982227 */ /* 0x001fca00078e00ff */
[----:B------:R-:W-:-:S07]  /*13a30*/  @P2 SHF.R.U32.HI R13, RZ, R153, R152 ;  /* 0x00000099ff0d2219 */ /* 0x000fce0000011698 */
.L_x_5948:
[----:B------:R-:W-:Y:S05]  /*13a40*/  BSYNC B1 ;  /* 0x0000000000017941 */ /* 0x000fea0003800000 */
.L_x_5946:
[----:B------:R-:W-:-:S04]  /*13a50*/  IMAD R13, R13, R20, -R178 ;  /* 0x000000140d0d7224 */ /* 0x000fc800078e0ab2 */
[----:B------:R-:W-:-:S05]  /*13a60*/  IMAD.IADD R13, R13, 0x1, -R189 ;  /* 0x000000010d0d7824 */ /* 0x000fca00078e0abd */
[----:B------:R-:W-:Y:S02]  /*13a70*/  VIMNMX R223, R223, R13, !PT ;  /* 0x0000000ddfdf7248 */ /* 0x000fe40007fe0100 */
[----:B------:R-:W-:-:S07]  /*13a80*/  VIADDMNMX R224, R13, R20, R224, PT ;  /* 0x000000140de07246 */ /* 0x000fce00038001e0 */
.L_x_5945:
[----:B------:R-:W-:Y:S01]  /*13a90*/  FMNMX.FTZ R13, R181, R213, !PT ;  /* 0x000000d5b50d7209 */ /* 0x000fe20007810000 */
[----:B------:R-:W-:Y:S01]  /*13aa0*/  ULDC UR4, c[0x0][0x988] ;  /* 0x0002620000047ab9 */ /* 0x000fe20000000800 */
[----:B------:R-:W-:Y:S02]  /*13ab0*/  ISETP.GT.AND P6, PT, R223, 0x9, P1 ;  /* 0x00000009df00780c */ /* 0x000fe40000fc4270 */
[----:B------:R-:W-:Y:S02]  /*13ac0*/  FMNMX.FTZ R13, R218, R13, !PT ;  /* 0x0000000dda0d7209 */ /* 0x000fe40007810000 */
[----:B------:R-:W-:Y:S02]  /*13ad0*/  ISETP.LT.OR P6, PT, R224, 0xa, P6 ;  /* 0x0000000ae000780c */ /* 0x000fe400037c1670 */
[----:B------:R-:W-:Y:S02]  /*13ae0*/  FMNMX.FTZ R13, R220, R13, !PT ;  /* 0x0000000ddc0d7209 */ /* 0x000fe40007810000 */
[----:B------:R-:W-:-:S02]  /*13af0*/  FSEL R156, R156, -INF , !P6 ;  /* 0xff8000009c9c7808 */ /* 0x000fc40007000000 */
[----:B------:R-:W-:Y:S02]  /*13b00*/  FMNMX.FTZ R13, R221, R13, !PT ;  /* 0x0000000ddd0d7209 */ /* 0x000fe40007810000 */
        /* <DEDUP_REMOVED lines=14> */
[----:B------:R-:W-:Y:S02]  /*13bf0*/  ISETP.GT.AND P3, PT, R223, 0x1, P1 ;  /* 0x00000001df00780c */ /* 0x000fe40000f64270 */
[----:B------:R-:W-:Y:S02]  /*13c00*/  FMNMX.FTZ R13, R173, R13, !PT ;  /* 0x0000000dad0d7209 */ /* 0x000fe40007810000 */
[----:B------:R-:W-:-:S02]  /*13c10*/  ISETP.LT.OR P6, PT, R224, 0x1, P6 ;  /* 0x00000001e000780c */ /* 0x000fc400037c1670 */
[----:B------:R-:W-:Y:S02]  /*13c20*/  FMNMX.FTZ R13, R175, R13, !PT ;  /* 0x0000000daf0d7209 */ /* 0x000fe40007810000 */
[----:B------:R-:W-:Y:S02]  /*13c30*/  ISETP.LT.OR P3, PT, R224, 0x2, P3 ;  /* 0x00000002e000780c */ /* 0x000fe40001f61670 */
[----:B------:R-:W-:Y:S02]  /*13c40*/  FMNMX.FTZ R13, R177, R13, !PT ;  /* 0x0000000db10d7209 */ /* 0x000fe40007810000 */
[----:B------:R-:W-:Y:S02]  /*13c50*/  FSEL R178, R15, -INF , !P6 ;  /* 0xff8000000fb27808 */ /* 0x000fe40007000000 */
[----:B------:R-:W-:Y:S02]  /*13c60*/  FMNMX.FTZ R13, R179, R13, !PT ;  /* 0x0000000db30d7209 */ /* 0x000fe40007810000 */
[----:B------:R-:W-:-:S02]  /*13c70*/  FSEL R154, R154, -INF , !P3 ;  /* 0xff8000009a9a7808 */ /* 0x000fc40005800000 */
[----:B------:R-:W-:Y:S02]  /*13c80*/  FMNMX.FTZ R13, R180, R13, !PT ;  /* 0x0000000db40d7209 */ /* 0x000fe40007810000 */
[----:B------:R-:W-:Y:S02]  /*13c90*/  FMNMX.FTZ R15, R178, R211, !PT ;  /* 0x000000d3b20f7209 */ /* 0x000fe40007810000 */
[C---:B------:R-:W-:Y:S01]  /*13ca0*/  ISETP.GT.AND P3, PT, R223.reuse, 0x10, P1 ;  /* 0x00000010df00780c */ /* 0x040fe20000f64270 */
[----:B------:R-:W0:Y:S01]  /*13cb0*/  SHFL.BFLY PT, R20, R13, 0x2, 0x1f ;  /* 0x0c401f000d147f89 */ /* 0x000e2200000e0000 */
[----:B------:R-:W-:Y:S02]  /*13cc0*/  FMNMX.FTZ R15, R154, R15, !PT ;  /* 0x0000000f9a0f7209 */ /* 0x000fe40007810000 */
[----:B------:R-:W-:Y:S02]  /*13cd0*/  ISETP.LT.OR P3, PT, R224, 0x11, P3 ;  /* 0x00000011e000780c */ /* 0x000fe40001f61670 */
[----:B------:R-:W-:-:S02]  /*13ce0*/  ISETP.GT.AND P6, PT, R223, 0x38, P1 ;  /* 0x00000038df00780c */ /* 0x000fc40000fc4270 */
[----:B------:R-:W-:Y:S02]  /*13cf0*/  FSEL R157, R157, -INF , !P3 ;  /* 0xff8000009d9d7808 */ /* 0x000fe40005800000 */
[----:B------:R-:W-:Y:S02]  /*13d00*/  ISETP.GT.AND P3, PT, R223, 0x19, P1 ;  /* 0x00000019df00780c */ /* 0x000fe40000f64270 */
[C---:B------:R-:W-:Y:S02]  /*13d10*/  ISETP.LT.OR P6, PT, R224.reuse, 0x39, P6 ;  /* 0x00000039e000780c */ /* 0x040fe400037c1670 */
[----:B------:R-:W-:Y:S02]  /*13d20*/  ISETP.LT.OR P3, PT, R224, 0x1a, P3 ;  /* 0x0000001ae000780c */ /* 0x000fe40001f61670 */
[----:B------:R-:W-:Y:S02]  /*13d30*/  FSEL R174, R174, -INF , !P6 ;  /* 0xff800000aeae7808 */ /* 0x000fe40007000000 */
[----:B------:R-:W-:-:S02]  /*13d40*/  FSEL R161, R161, -INF , !P3 ;  /* 0xff800000a1a17808 */ /* 0x000fc40005800000 */
[----:B------:R-:W-:-:S04]  /*13d50*/  ISETP.GT.AND P3, PT, R223, 0x28, P1 ;  /* 0x00000028df00780c */ /* 0x000fc80000f64270 */
[----:B------:R-:W-:Y:S02]  /*13d60*/  ISETP.LT.OR P3, PT, R224, 0x29, P3 ;  /* 0x00000029e000780c */ /* 0x000fe40001f61670 */
[----:B0-----:R-:W-:Y:S02]  /*13d70*/  FMNMX.FTZ R13, R13, R20, !PT ;  /* 0x000000140d0d7209 */ /* 0x001fe40007810000 */
[----:B------:R-:W-:Y:S02]  /*13d80*/  FSEL R166, R166, -INF , !P3 ;  /* 0xff800000a6a67808 */ /* 0x000fe40005800000 */
[----:B------:R-:W-:Y:S01]  /*13d90*/  ISETP.GT.AND P3, PT, R223, 0x30, P1 ;  /* 0x00000030df00780c */ /* 0x000fe20000f64270 */
[----:B------:R-:W0:Y:S03]  /*13da0*/  SHFL.BFLY PT, R20, R13, 0x1, 0x1f ;  /* 0x0c201f000d147f89 */ /* 0x000e2600000e0000 */
[----:B------:R-:W-:-:S04]  /*13db0*/  ISETP.LT.OR P3, PT, R224, 0x31, P3 ;  /* 0x00000031e000780c */ /* 0x000fc80001f61670 */
[----:B------:R-:W-:Y:S02]  /*13dc0*/  FSEL R170, R170, -INF , !P3 ;  /* 0xff800000aaaa7808 */ /* 0x000fe40005800000 */
[----:B0-----:R-:W-:Y:S01]  /*13dd0*/  FMNMX.FTZ R13, R13, R20, !PT ;  /* 0x000000140d0d7209 */ /* 0x001fe20007810000 */
[----:B------:R-:W-:-:S03]  /*13de0*/  IMAD.U32 R20, RZ, RZ, UR4 ;  /* 0x00000004ff147e24 */ /* 0x000fc6000f8e00ff */
[C---:B------:R-:W-:Y:S01]  /*13df0*/  FSETP.NEU.FTZ.AND P2, PT, R13.reuse, -INF , PT ;  /* 0xff8000000d00780b */ /* 0x040fe20003f5d000 */
[----:B------:R-:W-:-:S03]  /*13e00*/  FMUL.FTZ R153, R13, R20 ;  /* 0x000000140d997220 */ /* 0x000fc60000410000 */
[----:B------:R-:W-:Y:S02]  /*13e10*/  FSEL R152, R13, RZ, P2 ;  /* 0x000000ff0d987208 */ /* 0x000fe40001000000 */
[----:B------:R-:W-:Y:S02]  /*13e20*/  FSEL R153, R153, RZ, P2 ;  /* 0x000000ff99997208 */ /* 0x000fe40001000000 */
[----:B------:R-:W-:Y:S01]  /*13e30*/  ISETP.GT.AND P2, PT, R223, 0x8, P1 ;  /* 0x00000008df00780c */ /* 0x000fe20000f44270 */
[----:B------:R-:W-:Y:S02]  /*13e40*/  FADD.FTZ R152, -R152, R213 ;  /* 0x000000d598987221 */ /* 0x000fe40000010100 */
[-CC-:B------:R-:W-:Y:S01]  /*13e50*/  FFMA.FTZ R181, R181, R20.reuse, -R153.reuse ;  /* 0x00000014b5b57223 */ /* 0x180fe20000010899 */
[----:B------:R-:W-:Y:S01]  /*13e60*/  ISETP.LT.OR P2, PT, R224, 0x9, P2 ;  /* 0x00000009e000780c */ /* 0x000fe20001741670 */
[-CC-:B------:R-:W-:Y:S01]  /*13e70*/  FFMA.FTZ R218, R218, R20.reuse, -R153.reuse ;  /* 0x00000014dada7223 */ /* 0x180fe20000010899 */
[-CC-:B------:R-:W-:Y:S01]  /*13e80*/  FFMA.FTZ R220, R220, R20.reuse, -R153.reuse ;  /* 0x00000014dcdc7223 */ /* 0x180fe20000010899 */
[-CC-:B------:R-:W-:Y:S01]  /*13e90*/  FFMA.FTZ R221, R221, R20.reuse, -R153.reuse ;  /* 0x00000014dddd7223 */ /* 0x180fe20000010899 */
[----:B------:R-:W-:Y:S01]  /*13ea0*/  FSEL R155, R155, -INF , !P2 ;  /* 0xff8000009b9b7808 */ /* 0x000fe20005000000 */
[-CC-:B------:R-:W-:Y:S01]  /*13eb0*/  FFMA.FTZ R160, R160, R20.reuse, -R153.reuse ;  /* 0x00000014a0a07223 */ /* 0x180fe20000010899 */
[----:B------:R-:W-:Y:S01]  /*13ec0*/  ISETP.GT.AND P2, PT, R223, 0x11, P1 ;  /* 0x00000011df00780c */ /* 0x000fe20000f44270 */
[-CC-:B------:R-:W-:Y:S01]  /*13ed0*/  FFMA.FTZ R222, R222, R20.reuse, -R153.reuse ;  /* 0x00000014dede7223 */ /* 0x180fe20000010899 */
[----:B------:R-:W-:Y:S01]  /*13ee0*/  FMNMX.FTZ R15, R155, R15, !PT ;  /* 0x0000000f9b0f7209 */ /* 0x000fe20007810000 */
[-CC-:B------:R-:W-:Y:S01]  /*13ef0*/  FFMA.FTZ R163, R163, R20.reuse, -R153.reuse ;  /* 0x00000014a3a37223 */ /* 0x180fe20000010899 */
[----:B------:R-:W-:Y:S01]  /*13f00*/  ISETP.LT.OR P2, PT, R224, 0x12, P2 ;  /* 0x00000012e000780c */ /* 0x000fe20001741670 */
[-CC-:B------:R-:W-:Y:S01]  /*13f10*/  FFMA.FTZ R165, R165, R20.reuse, -R153.reuse ;  /* 0x00000014a5a57223 */ /* 0x180fe20000010899 */
[----:B------:R-:W-:Y:S01]  /*13f20*/  FMNMX.FTZ R15, R156, R15, !PT ;  /* 0x0000000f9c0f7209 */ /* 0x000fe20007810000 */
[-CC-:B------:R-:W-:Y:S01]  /*13f30*/  FFMA.FTZ R167, R167, R20.reuse, -R153.reuse ;  /* 0x00000014a7a77223 */ /* 0x180fe20000010899 */
[----:B------:R-:W-:Y:S01]  /*13f40*/  FSEL R158, R158, -INF , !P2 ;  /* 0xff8000009e9e7808 */ /* 0x000fe20005000000 */
[-CC-:B------:R-:W-:Y:S01]  /*13f50*/  FFMA.FTZ R169, R169, R20.reuse, -R153.reuse ;  /* 0x00000014a9a97223 */ /* 0x180fe20000010899 */
[----:B------:R-:W-:Y:S01]  /*13f60*/  FMNMX.FTZ R15, R157, R15, !PT ;  /* 0x0000000f9d0f7209 */ /* 0x000fe20007810000 */
        /* <DEDUP_REMOVED lines=10> */
[----:B------:R-:W-:Y:S01]  /*14010*/  FFMA.FTZ R153, R180, R20, -R153 ;  /* 0x00000014b4997223 */ /* 0x000fe20000010899 */
[----:B------:R-:W-:Y:S01]  /*14020*/  FMNMX.FTZ R15, R161, R15, !PT ;  /* 0x0000000fa10f7209 */ /* 0x000fe20007810000 */
[----:B------:R-:W-:Y:S01]  /*14030*/  MUFU.EX2 R181, R181 ;  /* 0x000000b500b57308 */ /* 0x000fe20000000800 */
[----:B------:R-:W-:-:S02]  /*14040*/  ISETP.GT.AND P2, PT, R223, 0x29, P1 ;  /* 0x00000029df00780c */ /* 0x000fc40000f44270 */
[----:B------:R-:W-:Y:S02]  /*14050*/  FMNMX.FTZ R15, R162, R15, !PT ;  /* 0x0000000fa20f7209 */ /* 0x000fe40007810000 */
[----:B------:R-:W-:Y:S02]  /*14060*/  ISETP.LT.OR P2, PT, R224, 0x2a, P2 ;  /* 0x0000002ae000780c */ /* 0x000fe40001741670 */
[----:B------:R-:W-:Y:S01]  /*14070*/  FMNMX.FTZ R15, R164, R15, !PT ;  /* 0x0000000fa40f7209 */ /* 0x000fe20007810000 */
[----:B------:R-:W-:Y:S01]  /*14080*/  MUFU.EX2 R182, R169 ;  /* 0x000000a900b67308 */ /* 0x000fe20000000800 */
[----:B------:R-:W-:Y:S02]  /*14090*/  FSEL R168, R168, -INF , !P2 ;  /* 0xff800000a8a87808 */ /* 0x000fe40005000000 */
[----:B------:R-:W-:Y:S02]  /*140a0*/  ISETP.GT.AND P2, PT, R223, 0x31, P1 ;  /* 0x00000031df00780c */ /* 0x000fe40000f44270 */
[----:B------:R-:W-:-:S02]  /*140b0*/  FMNMX.FTZ R15, R166, R15, !PT ;  /* 0x0000000fa60f7209 */ /* 0x000fc40007810000 */
[----:B------:R-:W-:Y:S01]  /*140c0*/  ISETP.LT.OR P2, PT, R224, 0x32, P2 ;  /* 0x00000032e000780c */ /* 0x000fe20001741670 */
[----:B------:R-:W-:Y:S01]  /*140d0*/  MUFU.EX2 R218, R218 ;  /* 0x000000da00da7308 */ /* 0x000fe20000000800 */
[----:B------:R-:W-:Y:S02]  /*140e0*/  FMNMX.FTZ R15, R168, R15, !PT ;  /* 0x0000000fa80f7209 */ /* 0x000fe40007810000 */
[----:B------:R-:W-:Y:S02]  /*140f0*/  ISETP.GT.AND P1, PT, R223, 0x39, P1 ;  /* 0x00000039df00780c */ /* 0x000fe40000f24270 */
[----:B------:R-:W-:Y:S02]  /*14100*/  FSEL R172, R172, -INF , !P2 ;  /* 0xff800000acac7808 */ /* 0x000fe40005000000 */
[----:B------:R-:W-:Y:S01]  /*14110*/  FMNMX.FTZ R15, R170, R15, !PT ;  /* 0x0000000faa0f7209 */ /* 0x000fe20007810000 */
[----:B------:R-:W-:Y:S01]  /*14120*/  MUFU.EX2 R220, R220 ;  /* 0x000000dc00dc7308 */ /* 0x000fe20000000800 */
[----:B------:R-:W-:-:S02]  /*14130*/  ISETP.LT.OR P1, PT, R224, 0x3a, P1 ;  /* 0x0000003ae000780c */ /* 0x000fc40000f21670 */
[----:B------:R-:W-:Y:S02]  /*14140*/  FMNMX.FTZ R15, R172, R15, !PT ;  /* 0x0000000fac0f7209 */ /* 0x000fe40007810000 */
[----:B------:R-:W-:Y:S02]  /*14150*/  FSEL R176, R176, -INF , !P1 ;  /* 0xff800000b0b07808 */ /* 0x000fe40004800000 */
[----:B------:R-:W-:Y:S01]  /*14160*/  FMNMX.FTZ R15, R174, R15, !PT ;  /* 0x0000000fae0f7209 */ /* 0x000fe20007810000 */
[----:B------:R-:W-:Y:S01]  /*14170*/  MUFU.EX2 R221, R221 ;  /* 0x000000dd00dd7308 */ /* 0x000fe20000000800 */
[----:B------:R-:W-:Y:S02]  /*14180*/  ISETP.NE.AND P2, PT, R197, RZ, PT ;  /* 0x000000ffc500720c */ /* 0x000fe40003f45270 */
[----:B------:R-:W-:-:S05]  /*14190*/  FMNMX.FTZ R15, R176, R15, !PT ;  /* 0x0000000fb00f7209 */ /* 0x000fca0007810000 */
[----:B------:R-:W0:Y:S01]  /*141a0*/  SHFL.BFLY PT, R180, R15, 0x2, 0x1f ;  /* 0x0c401f000fb47f89 */ /* 0x000e2200000e0000 */
        /* <DEDUP_REMOVED lines=11> */
[----:B------:R0:W2:Y:S01]  /*14260*/  MUFU.EX2 R180, R165 ;  /* 0x000000a500b47308 */ /* 0x0000a20000000800 */
[----:B------:R-:W-:-:S05]  /*14270*/  FMUL.FTZ R223, R15, R20 ;  /* 0x000000140fdf7220 */ /* 0x000fca0000410000 */
[----:B------:R-:W-:Y:S02]  /*14280*/  FSEL R223, R223, RZ, P1 ;  /* 0x000000ffdfdf7208 */ /* 0x000fe40000800000 */
[----:B0-----:R-:W-:-:S03]  /*14290*/  FSEL R165, R15, RZ, P1 ;  /* 0x000000ff0fa57208 */ /* 0x001fc60000800000 */
[-CC-:B------:R-:W-:Y:S01]  /*142a0*/  FFMA.FTZ R178, R178, R20.reuse, -R223.reuse ;  /* 0x00000014b2b27223 */ /* 0x180fe200000108df */
[-CC-:B------:R-:W-:Y:S01]  /*142b0*/  FFMA.FTZ R183, R154, R20.reuse, -R223.reuse ;  /* 0x000000149ab77223 */ /* 0x180fe200000108df */
[-C--:B------:R-:W-:Y:S01]  /*142c0*/  FFMA.FTZ R155, R155, R20.reuse, -R223 ;  /* 0x000000149b9b7223 */ /* 0x080fe200000108df */
[----:B------:R-:W-:Y:S01]  /*142d0*/  FADD.FTZ R211, -R165, R211 ;  /* 0x000000d3a5d37221 */ /* 0x000fe20000010100 */
[-C--:B------:R-:W-:Y:S01]  /*142e0*/  FMUL.FTZ R165, R152, R20.reuse ;  /* 0x0000001498a57220 */ /* 0x080fe20000410000 */
[-CC-:B------:R-:W-:Y:S01]  /*142f0*/  FFMA.FTZ R157, R157, R20.reuse, -R223.reuse ;  /* 0x000000149d9d7223 */ /* 0x180fe200000108df */
[----:B------:R-:W-:Y:S01]  /*14300*/  MUFU.EX2 R178, R178 ;  /* 0x000000b200b27308 */ /* 0x000fe20000000800 */
[-C--:B------:R-:W-:Y:S01]  /*14310*/  FMUL.FTZ R169, R211, R20.reuse ;  /* 0x00000014d3a97220 */ /* 0x080fe20000410000 */
[-CC-:B------:R-:W-:Y:S01]  /*14320*/  FFMA.FTZ R211, R156, R20.reuse, -R223.reuse ;  /* 0x000000149cd37223 */ /* 0x180fe200000108df */
[-CC-:B------:R-:W-:Y:S01]  /*14330*/  FFMA.FTZ R213, R158, R20.reuse, -R223.reuse ;  /* 0x000000149ed57223 */ /* 0x180fe200000108df */
[-CC-:B------:R-:W-:Y:S01]  /*14340*/  FFMA.FTZ R159, R159, R20.reuse, -R223.reuse ;  /* 0x000000149f9f7223 */ /* 0x180fe200000108df */
[----:B------:R-:W-:Y:S01]  /*14350*/  FFMA.FTZ R161, R161, R20, -R223 ;  /* 0x00000014a1a17223 */ /* 0x000fe200000108df */
[----:B------:R-:W-:-:S02]  /*14360*/  @!P2 IMAD R152, R217, 0x40, R194 ;  /* 0x00000040d998a824 */ /* 0x000fc400078e02c2 */
[-CC-:B------:R-:W-:Y:S01]  /*14370*/  FFMA.FTZ R217, R162, R20.reuse, -R223.reuse ;  /* 0x00000014a2d97223 */ /* 0x180fe200000108df */
[----:B------:R-:W0:Y:S01]  /*14380*/  MUFU.EX2 R165, R165 ;  /* 0x000000a500a57308 */ /* 0x000e220000000800 */
[-CC-:B------:R-:W-:Y:S01]  /*14390*/  FFMA.FTZ R224, R164, R20.reuse, -R223.reuse ;  /* 0x00000014a4e07223 */ /* 0x180fe200000108df */
[-CC-:B------:R-:W-:Y:S01]  /*143a0*/  FFMA.FTZ R225, R166, R20.reuse, -R223.reuse ;  /* 0x00000014a6e17223 */ /* 0x180fe200000108df */
[-CC-:B------:R-:W-:Y:S01]  /*143b0*/  FFMA.FTZ R168, R168, R20.reuse, -R223.reuse ;  /* 0x00000014a8a87223 */ /* 0x180fe200000108df */
[----:B--2---:R-:W-:Y:S01]  /*143c0*/  F2FP.BF16.F32.PACK_AB R158, R180, R163 ;  /* 0x000000a3b49e723e */ /* 0x004fe200000010ff */
[----:B------:R-:W-:Y:S02]  /*143d0*/  @!P2 IMAD R152, R152, 0x4, R2 ;  /* 0x000000049898a824 */ /* 0x000fe400078e0202 */
[-CC-:B------:R-:W-:Y:S01]  /*143e0*/  FFMA.FTZ R170, R170, R20.reuse, -R223.reuse ;  /* 0x00000014aaaa7223 */ /* 0x180fe200000108df */
[-CC-:B------:R-:W-:Y:S01]  /*143f0*/  FFMA.FTZ R172, R172, R20.reuse, -R223.reuse ;  /* 0x00000014acac7223 */ /* 0x180fe200000108df */
[----:B------:R-:W2:Y:S01]  /*14400*/  MUFU.EX2 R169, R169 ;  /* 0x000000a900a97308 */ /* 0x000ea20000000800 */
[-CC-:B------:R-:W-:Y:S01]  /*14410*/  FFMA.FTZ R176, R176, R20.reuse, -R223.reuse ;  /* 0x00000014b0b07223 */ /* 0x180fe200000108df */
[----:B------:R-:W-:Y:S01]  /*14420*/  FFMA.FTZ R174, R174, R20, -R223 ;  /* 0x00000014aeae7223 */ /* 0x000fe200000108df */
[----:B------:R-:W-:-:S02]  /*14430*/  F2FP.BF16.F32.PACK_AB R156, R222, R160 ;  /* 0x000000a0de9c723e */ /* 0x000fc400000010ff */
[----:B------:R-:W-:-:S03]  /*14440*/  F2FP.BF16.F32.PACK_AB R154, R221, R220 ;  /* 0x000000dcdd9a723e */ /* 0x000fc600000010ff */
[----:B------:R-:W3:Y:S01]  /*14450*/  MUFU.EX2 R183, R183 ;  /* 0x000000b700b77308 */ /* 0x000ee20000000800 */
[----:B0-----:R-:W-:Y:S01]  /*14460*/  FFMA.FTZ R3, R165, R3, R181 ;  /* 0x00000003a5037223 */ /* 0x001fe200000100b5 */
[----:B------:R0:W-:Y:S01]  /*14470*/  @!P2 STS [R152+0x28800], R165 ;  /* 0x028800a59800a388 */ /* 0x0001e20000000800 */
[-C--:B------:R-:W-:Y:S01]  /*14480*/  FMUL.FTZ R24, R24, R165.reuse ;  /* 0x000000a518187220 */ /* 0x080fe20000410000 */
[-C--:B------:R-:W-:Y:S01]  /*14490*/  FMUL.FTZ R25, R25, R165.reuse ;  /* 0x000000a519197220 */ /* 0x080fe20000410000 */
[----:B------:R-:W-:Y:S01]  /*144a0*/  FADD.FTZ R3, R218, R3 ;  /* 0x00000003da037221 */ /* 0x000fe20000010000 */
[-C--:B------:R-:W-:Y:S01]  /*144b0*/  FMUL.FTZ R28, R28, R165.reuse ;  /* 0x000000a51c1c7220 */ /* 0x080fe20000410000 */
[-C--:B------:R-:W-:Y:S01]  /*144c0*/  FMUL.FTZ R29, R29, R165.reuse ;  /* 0x000000a51d1d7220 */ /* 0x080fe20000410000 */
[----:B------:R-:W4:Y:S01]  /*144d0*/  MUFU.EX2 R155, R155 ;  /* 0x0000009b009b7308 */ /* 0x000f220000000800 */
[----:B--2---:R-:W-:Y:S01]  /*144e0*/  FFMA.FTZ R0, R169, R0, R178 ;  /* 0x00000000a9007223 */ /* 0x004fe200000100b2 */
[----:B------:R-:W-:Y:S01]  /*144f0*/  FADD.FTZ R3, R220, R3 ;  /* 0x00000003dc037221 */ /* 0x000fe20000010000 */
[-C--:B------:R-:W-:Y:S01]  /*14500*/  FMUL.FTZ R32, R32, R165.reuse ;  /* 0x000000a520207220 */ /* 0x080fe20000410000 */
[-C--:B------:R-:W-:Y:S01]  /*14510*/  FMUL.FTZ R33, R33, R165.reuse ;  /* 0x000000a521217220 */ /* 0x080fe20000410000 */
[-C--:B------:R-:W-:Y:S01]  /*14520*/  FMUL.FTZ R36, R36, R165.reuse ;  /* 0x000000a524247220 */ /* 0x080fe20000410000 */
[----:B------:R-:W-:Y:S01]  /*14530*/  FADD.FTZ R3, R221, R3 ;  /* 0x00000003dd037221 */ /* 0x000fe20000010000 */
[-C--:B------:R-:W-:Y:S01]  /*14540*/  FMUL.FTZ R37, R37, R165.reuse ;  /* 0x000000a525257220 */ /* 0x080fe20000410000 */
[----:B------:R-:W2:Y:S01]  /*14550*/  MUFU.EX2 R211, R211 ;  /* 0x000000d300d37308 */ /* 0x000ea20000000800 */
[----:B---3--:R-:W-:Y:S01]  /*14560*/  FADD.FTZ R0, R183, R0 ;  /* 0x00000000b7007221 */ /* 0x008fe20000010000 */
        /* <DEDUP_REMOVED lines=11> */
[-C--:B------:R-:W-:Y:S01]  /*14620*/  FMUL.FTZ R52, R52, R165.reuse ;  /* 0x000000a534347220 */ /* 0x080fe20000410000 */
[----:B------:R-:W-:Y:S01]  /*14630*/  FADD.FTZ R3, R180, R3 ;  /* 0x00000003b4037221 */ /* 0x000fe20000010000 */
[-C--:B------:R-:W-:Y:S01]  /*14640*/  FMUL.FTZ R53, R53, R165.reuse ;  /* 0x000000a535357220 */ /* 0x080fe20000410000 */
[----:B------:R-:W4:Y:S01]  /*14650*/  MUFU.EX2 R213, R213 ;  /* 0x000000d500d57308 */ /* 0x000f220000000800 */
[----:B--2---:R-:W-:Y:S01]  /*14660*/  FADD.FTZ R0, R211, R0 ;  /* 0x00000000d3007221 */ /* 0x004fe20000010000 */
        /* <DEDUP_REMOVED lines=15> */
[----:B----4-:R-:W-:Y:S01]  /*14760*/  FADD.FTZ R0, R213, R0 ;  /* 0x00000000d5007221 */ /* 0x010fe20000010000 */
[-C--:B------:R-:W-:Y:S01]  /*14770*/  FMUL.FTZ R76, R76, R165.reuse ;  /* 0x000000a54c4c7220 */ /* 0x080fe20000410000 */
[-C--:B------:R-:W-:Y:S01]  /*14780*/  FMUL.FTZ R77, R77, R165.reuse ;  /* 0x000000a54d4d7220 */ /* 0x080fe20000410000 */
[-C--:B------:R-:W-:Y:S01]  /*14790*/  FMUL.FTZ R80, R80, R165.reuse ;  /* 0x000000a550507220 */ /* 0x080fe20000410000 */
[-C--:B------:R-:W-:Y:S01]  /*147a0*/  FMUL.FTZ R81, R81, R165.reuse ;  /* 0x000000a551517220 */ /* 0x080fe20000410000 */
[-C--:B------:R-:W-:Y:S01]  /*147b0*/  FMUL.FTZ R84, R84, R165.reuse ;  /* 0x000000a554547220 */ /* 0x080fe20000410000 */
[-C--:B------:R-:W-:Y:S01]  /*147c0*/  FMUL.FTZ R85, R85, R165.reuse ;  /* 0x000000a555557220 */ /* 0x080fe20000410000 */
[----:B------:R-:W4:Y:S01]  /*147d0*/  MUFU.EX2 R217, R217 ;  /* 0x000000d900d97308 */ /* 0x000f220000000800 */
        /* <DEDUP_REMOVED lines=16> */
[-C--:B------:R-:W-:Y:S01]  /*148e0*/  FMUL.FTZ R112, R112, R165.reuse ;  /* 0x000000a570707220 */ /* 0x080fe20000410000 */
[-C--:B------:R-:W-:Y:S01]  /*148f0*/  FMUL.FTZ R113, R113, R165.reuse ;  /* 0x000000a571717220 */ /* 0x080fe20000410000 */
[-C--:B------:R-:W-:Y:S01]  /*14900*/  FMUL.FTZ R116, R116, R165.reuse ;  /* 0x000000a574747220 */ /* 0x080fe20000410000 */
[-C--:B------:R-:W-:Y:S01]  /*14910*/  FMUL.FTZ R117, R117, R165.reuse ;  /* 0x000000a575757220 */ /* 0x080fe20000410000 */
[-C--:B------:R-:W-:Y:S01]  /*14920*/  FMUL.FTZ R120, R120, R165.reuse ;  /* 0x000000a578787220 */ /* 0x080fe20000410000 */
[-C--:B------:R-:W-:Y:S01]  /*14930*/  FMUL.FTZ R121, R121, R165.reuse ;  /* 0x000000a579797220 */ /* 0x080fe20000410000 */
[-C--:B------:R-:W-:Y:S01]  /*14940*/  FMUL.FTZ R124, R124, R165.reuse ;  /* 0x000000a57c7c7220 */ /* 0x080fe20000410000 */
[----:B------:R-:W5:Y:S01]  /*14950*/  MUFU.EX2 R163, R225 ;  /* 0x000000e100a37308 */ /* 0x000f620000000800 */
        /* <DEDUP_REMOVED lines=13> */
[----:B------:R-:W-:Y:S01]  /*14a30*/  FMUL.FTZ R149, R149, R165 ;  /* 0x000000a595957220 */ /* 0x000fe20000410000 */
[----:B----4-:R-:W-:Y:S01]  /*14a40*/  FADD.FTZ R0, R217, R0 ;  /* 0x00000000d9007221 */ /* 0x010fe20000010000 */
[----:B------:R-:W4:Y:S01]  /*14a50*/  MUFU.EX2 R168, R168 ;  /* 0x000000a800a87308 */ /* 0x000f220000000800 */
[----:B--2---:R-:W-:Y:S01]  /*14a60*/  FADD.FTZ R3, R162, R3 ;  /* 0x00000003a2037221 */ /* 0x004fe20000010000 */
[----:B------:R2:W-:Y:S01]  /*14a70*/  @!P2 STS [R152+0x28820], R169 ;  /* 0x028820a99800a388 */ /* 0x0005e20000000800 */
[----:B---3--:R-:W-:Y:S01]  /*14a80*/  FADD.FTZ R0, R224, R0 ;  /* 0x00000000e0007221 */ /* 0x008fe20000010000 */
[----:B------:R-:W-:Y:S01]  /*14a90*/  F2FP.BF16.F32.PACK_AB R160, R182, R167 ;  /* 0x000000a7b6a0723e */ /* 0x000fe200000010ff */
[----:B------:R-:W-:Y:S01]  /*14aa0*/  FADD.FTZ R3, R173, R3 ;  /* 0x00000003ad037221 */ /* 0x000fe20000010000 */
[----:B------:R-:W-:Y:S01]  /*14ab0*/  F2FP.BF16.F32.PACK_AB R155, R211, R155 ;  /* 0x0000009bd39b723e */ /* 0x000fe200000010ff */
[----:B-----5:R-:W-:Y:S01]  /*14ac0*/  FADD.FTZ R0, R163, R0 ;  /* 0x00000000a3007221 */ /* 0x020fe20000010000 */
[----:B0-----:R-:W0:Y:S01]  /*14ad0*/  MUFU.EX2 R165, R170 ;  /* 0x000000aa00a57308 */ /* 0x001e220000000800 */
[----:B-1----:R-:W-:Y:S01]  /*14ae0*/  FADD.FTZ R3, R164, R3 ;  /* 0x00000003a4037221 */ /* 0x002fe20000010000 */
[----:B------:R-:W-:Y:S01]  /*14af0*/  F2FP.BF16.F32.PACK_AB R157, R213, R157 ;  /* 0x0000009dd59d723e */ /* 0x000fe200000010ff */
[----:B------:R-:W-:Y:S01]  /*14b00*/  FMUL.FTZ R26, R26, R169 ;  /* 0x000000a91a1a7220 */ /* 0x000fe20000410000 */
[----:B--2---:R-:W-:Y:S01]  /*14b10*/  F2FP.BF16.F32.PACK_AB R152, R218, R181 ;  /* 0x000000b5da98723e */ /* 0x004fe200000010ff */
[----:B------:R-:W-:Y:S01]  /*14b20*/  FADD.FTZ R3, R177, R3 ;  /* 0x00000003b1037221 */ /* 0x000fe20000010000 */
[----:B------:R-:W-:Y:S01]  /*14b30*/  F2FP.BF16.F32.PACK_AB R159, R161, R159 ;  /* 0x0000009fa19f723e */ /* 0x000fe200000010ff */
[-C--:B------:R-:W-:Y:S01]  /*14b40*/  FMUL.FTZ R27, R27, R169.reuse ;  /* 0x000000a91b1b7220 */ /* 0x080fe20000410000 */
[----:B------:R-:W1:Y:S01]  /*14b50*/  MUFU.EX2 R166, R179 ;  /* 0x000000b300a67308 */ /* 0x000e620000000800 */
[----:B----4-:R-:W-:Y:S01]  /*14b60*/  FADD.FTZ R0, R168, R0 ;  /* 0x00000000a8007221 */ /* 0x010fe20000010000 */
[----:B------:R-:W-:Y:S01]  /*14b70*/  F2FP.BF16.F32.PACK_AB R162, R173, R162 ;  /* 0x000000a2ada2723e */ /* 0x000fe200000010ff */
[----:B------:R-:W-:Y:S01]  /*14b80*/  FMUL.FTZ R30, R30, R169 ;  /* 0x000000a91e1e7220 */ /* 0x000fe20000410000 */
[----:B------:R-:W-:Y:S01]  /*14b90*/  F2FP.BF16.F32.PACK_AB R161, R224, R217 ;  /* 0x000000d9e0a1723e */ /* 0x000fe200000010ff */
[----:B------:R-:W-:Y:S01]  /*14ba0*/  FMUL.FTZ R31, R31, R169 ;  /* 0x000000a91f1f7220 */ /* 0x000fe20000410000 */
[----:B------:R-:W-:Y:S01]  /*14bb0*/  F2FP.BF16.F32.PACK_AB R163, R168, R163 ;  /* 0x000000a3a8a3723e */ /* 0x000fe200000010ff */
[-C--:B------:R-:W-:Y:S01]  /*14bc0*/  FMUL.FTZ R34, R34, R169.reuse ;  /* 0x000000a922227220 */ /* 0x080fe20000410000 */
[----:B------:R-:W2:Y:S01]  /*14bd0*/  MUFU.EX2 R172, R172 ;  /* 0x000000ac00ac7308 */ /* 0x000ea20000000800 */
[----:B0-----:R-:W-:Y:S01]  /*14be0*/  FADD.FTZ R0, R165, R0 ;  /* 0x00000000a5007221 */ /* 0x001fe20000010000 */
        /* <DEDUP_REMOVED lines=8> */
[----:B------:R-:W-:Y:S01]  /*14c70*/  F2FP.BF16.F32.PACK_AB R166, R153, R166 ;  /* 0x000000a699a6723e */ /* 0x000fe200000010ff */
[-C--:B------:R-:W-:Y:S01]  /*14c80*/  FMUL.FTZ R46, R46, R169.reuse ;  /* 0x000000a92e2e7220 */ /* 0x080fe20000410000 */
[-C--:B------:R-:W-:Y:S01]  /*14c90*/  FMUL.FTZ R47, R47, R169.reuse ;  /* 0x000000a92f2f7220 */ /* 0x080fe20000410000 */
[----:B------:R-:W-:Y:S01]  /*14ca0*/  FADD.FTZ R3, R153, R3 ;  /* 0x0000000399037221 */ /* 0x000fe20000010000 */
[----:B------:R-:W-:Y:S01]  /*14cb0*/  F2FP.BF16.F32.PACK_AB R153, R183, R178 ;  /* 0x000000b2b799723e */ /* 0x000fe200000010ff */
[----:B------:R-:W-:Y:S01]  /*14cc0*/  BAR.SYNC.DEFER_BLOCKING 0xf, 0x100 ;  /* 0x03c4000000007b1d */ /* 0x000fe20000010000 */
[----:B------:R-:W-:Y:S01]  /*14cd0*/  FMUL.FTZ R50, R50, R169 ;  /* 0x000000a932327220 */ /* 0x000fe20000410000 */
[C---:B--2---:R-:W-:Y:S01]  /*14ce0*/  FADD.FTZ R0, R172.reuse, R0 ;  /* 0x00000000ac007221 */ /* 0x044fe20000010000 */
[----:B------:R-:W-:Y:S01]  /*14cf0*/  F2FP.BF16.F32.PACK_AB R165, R172, R165 ;  /* 0x000000a5aca5723e */ /* 0x000fe200000010ff */
[-C--:B------:R-:W-:Y:S01]  /*14d00*/  FMUL.FTZ R51, R51, R169.reuse ;  /* 0x000000a933337220 */ /* 0x080fe20000410000 */
[-C--:B------:R-:W-:Y:S01]  /*14d10*/  FMUL.FTZ R54, R54, R169.reuse ;  /* 0x000000a936367220 */ /* 0x080fe20000410000 */
[----:B------:R-:W1:Y:S01]  /*14d20*/  MUFU.EX2 R176, R176 ;  /* 0x000000b000b07308 */ /* 0x000e620000000800 */
        /* <DEDUP_REMOVED lines=16> */
[C---:B-1----:R-:W-:Y:S01]  /*14e30*/  F2FP.BF16.F32.PACK_AB R167, R176.reuse, R167 ;  /* 0x000000a7b0a7723e */ /* 0x042fe200000010ff */
[----:B------:R0:W-:Y:S01]  /*14e40*/  STSM.16.M88.4 [R200+0x26800], R152 ;  /* 0x02680098c8007844 */ /* 0x0001e20000000200 */
[----:B------:R-:W-:Y:S01]  /*14e50*/  FADD.FTZ R0, R176, R0 ;  /* 0x00000000b0007221 */ /* 0x000fe20000010000 */
        /* <DEDUP_REMOVED lines=39> */
.L_x_5949:
[----:B------:R0:W1:Y:S01]  /*150d0*/  SYNCS.PHASECHK.TRANS64.TRYWAIT P1, [R21+URZ+0x28c50], R209 ;  /* 0x028c50d1150075a7 */ /* 0x000062000802017f */
[----:B------:R-:W-:Y:S05]  /*150e0*/  @!P0 BRA `(.L_x_5950) ;  /* 0x0000000000048947 */ /* 0x000fea0003800000 */
[----:B------:R-:W-:Y:S01]  /*150f0*/  BPT.TRAP 0x1 ;  /* 0x000000040000795c */ /* 0x000fe20000300000 */
.L_x_5950:
[----:B------:R-:W-:Y:S04]  /*15100*/  BSSY B1, `(.L_x_5951) ;  /* 0x0000004000017945 */ /* 0x000fe80003800000 */
[----:B-1----:R-:W-:Y:S05]  /*15110*/  @P1 BRA `(.L_x_5952) ;  /* 0x0000000000081947 */ /* 0x002fea0003800000 */
[----:B------:R-:W1:Y:S02]  /*15120*/  SYNCS.PHASECHK.TRANS64.TRYWAIT P1, [R21+URZ+0x28c50], R209 ;  /* 0x028c50d1150075a7 */ /* 0x000e64000802017f */
[----:B-1----:R-:W-:Y:S05]  /*15130*/  @!P1 BRA `(.L_x_5953) ;  /* 0x000000f400c09947 */ /* 0x002fea0003800000 */
.L_x_5952:
[----:B------:R-:W-:Y:S05]  /*15140*/  BSYNC B1 ;  /* 0x0000000000017941 */ /* 0x000fea0003800000 */
.L_x_5951:
        /* <DEDUP_REMOVED lines=8> */
[----:B------:R-:W-:Y:S01]  /*151d0*/  VIADD R152, R168, 0x80 ;  /* 0x00000080a8987836 */ /* 0x000fe20000000000 */
        /* <DEDUP_REMOVED lines=31> */
.L_x_5954:
[C---:B------:R-:W-:Y:S01]  /*153d0*/  ISETP.GT.AND P1, PT, R12.reuse, R207, PT ;  /* 0x000000cf0c00720c */ /* 0x040fe20003f24270 */
[----:B01----:R-:W-:Y:S02]  /*153e0*/  VIADD R21, R21, 0x28c60 ;  /* 0x00028c6015157836 */ /* 0x003fe40000000000 */
[----:B------:R-:W-:Y:S02]  /*153f0*/  VIADD R12, R12, 0xffffffff ;  /* 0xffffffff0c0c7836 */ /* 0x000fe40000000000 */
[----:B------:R-:W-:Y:S01]  /*15400*/  IMAD.MOV.U32 R211, RZ, RZ, R15 ;  /* 0x000000ffffd37224 */ /* 0x000fe200078e000f */
[----:B------:R-:W-:Y:S01]  /*15410*/  PRMT R21, R186, 0x654, R21 ;  /* 0x00000654ba157816 */ /* 0x000fe20000000015 */
[----:B------:R-:W-:Y:S02]  /*15420*/  IMAD.MOV.U32 R213, RZ, RZ, R13 ;  /* 0x000000ffffd57224 */ /* 0x000fe400078e000d */
[----:B------:R-:W-:Y:S01]  /*15430*/  IMAD.MOV.U32 R217, RZ, RZ, R17 ;  /* 0x000000ffffd97224 */ /* 0x000fe200078e0011 */
[----:B------:R0:W-:Y:S03]  /*15440*/  SYNCS.ARRIVE.TRANS64.RED.A1T0 RZ, [R21+URZ], RZ ;  /* 0x000000ff15ff79a7 */ /* 0x0001e6000810043f */
[----:B------:R-:W-:Y:S05]  /*15450*/  @P1 BRA `(.L_x_5955) ;  /* 0xffffffd400d01947 */ /* 0x000fea000383ffff */
.L_x_5934:
[----:B------:R-:W-:Y:S05]  /*15460*/  BSYNC B0 ;  /* 0x0000000000007941 */ /* 0x000fea0003800000 */
.L_x_5933:
        /* <DEDUP_REMOVED lines=100> */
[-C--:B------:R-:W-:Y:S01]  /*15ab0*/  FMUL.FTZ R46, R46, R0.reuse ;  /* 0x000000002e2e7220 */ /* 0x080fe20000410000 */
        /* <DEDUP_REMOVED lines=68> */
.L_x_5809:
[----:B------:R-:W-:Y:S05]  /*15f00*/  BSYNC B7 ;  /* 0x0000000000077941 */ /* 0x000fea0003800000 */
.L_x_5797:
[----:B------:R-:W2:Y:S08]  /*15f10*/  S2UR UR4, SR_CgaCtaId ;  /* 0x00000000000479c3 */ /* 0x000eb00000008800 */
[----:B------:R-:W-:Y:S01]  /*15f20*/  BAR.SYNC.DEFER_BLOCKING 0x5, 0x180 ;  /* 0x0146000000007b1d */ /* 0x000fe20000010000 */
[----:B------:R-:W-:-:S05]  /*15f30*/  MOV R2, 0x400 ;  /* 0x0000040000027802 */ /* 0x000fca0000000f00 */
[----:B------:R-:W-:Y:S01]  /*15f40*/  BSSY B0, `(.L_x_5956) ;  /* 0x00004e7000007945 */ /* 0x000fe20003800000 */
[----:B--2---:R-:W-:-:S05]  /*15f50*/  IMAD.U32 R186, RZ, RZ, UR4 ;  /* 0x00000004ffba7e24 */ /* 0x004fca000f8e00ff */
[----:B------:R-:W-:-:S05]  /*15f60*/  LEA R2, R186, R2, 0x18 ;  /* 0x00000002ba027211 */ /* 0x000fca00078ec0ff */
[----:B-----5:R2:W4:Y:S01]  /*15f70*/  LDS.128 R80, [R2+0x28cd0] ;  /* 0x028cd00002507984 */ /* 0x0205220000000c00 */
[----:B------:R-:W-:Y:S06]  /*15f80*/  BAR.ARV 0x4, 0x180 ;  /* 0x0106000000007b1d */ /* 0x000fec0000002000 */
[----:B------:R-:W-:Y:S05]  /*15f90*/  @P0 BRA `(.L_x_5957) ;  /* 0x0000003c00800947 */ /* 0x000fea0003800000 */
[----:B------:R-:W1:Y:S01]  /*15fa0*/  LDL R3, [R1+0x68] ;  /* 0x0000680001037983 */ /* 0x000e620000100800 */
[----:B------:R-:W2:Y:S01]  /*15fb0*/  S2R R0, SR_SWINHI ;  /* 0x0000000000007919 */ /* 0x000ea20000002f00 */
[----:B---3--:R-:W-:Y:S01]  /*15fc0*/  F2FP.BF16.F32.PACK_AB R10, R29, R28 ;  /* 0x0000001c1d0a723e */ /* 0x008fe200000010ff */
[----:B------:R-:W-:Y:S01]  /*15fd0*/  ULDC.64 UR4, c[0x0][0xc08] ;  /* 0x0003020000047ab9 */ /* 0x000fe20000000a00 */
[----:B0-----:R-:W-:Y:S01]  /*15fe0*/  F2FP.BF16.F32.PACK_AB R11, R31, R30 ;  /* 0x0000001e1f0b723e */ /* 0x001fe200000010ff */
[----:B------:R-:W3:Y:S01]  /*15ff0*/  LDL R157, [R1+0x50] ;  /* 0x00005000019d7983 */ /* 0x000ee20000100800 */
[----:B------:R-:W-:Y:S01]  /*16000*/  F2FP.BF16.F32.PACK_AB R12, R33, R32 ;  /* 0x00000020210c723e */ /* 0x000fe200000010ff */
[----:B------:R-:W-:Y:S01]  /*16010*/  ULDC.64 UR6, c[0x0][0xc00] ;  /* 0x0003000000067ab9 */ /* 0x000fe20000000a00 */
[----:B------:R-:W-:Y:S02]  /*16020*/  MOV R152, R2 ;  /* 0x0000000200987202 */ /* 0x000fe40000000f00 */
[----:B--2---:R-:W-:-:S02]  /*16030*/  MOV R153, R0 ;  /* 0x0000000000997202 */ /* 0x004fc40000000f00 */
[----:B------:R-:W-:Y:S02]  /*16040*/  F2FP.BF16.F32.PACK_AB R13, R35, R34 ;  /* 0x00000022230d723e */ /* 0x000fe400000010ff */
[----:B------:R-:W-:Y:S02]  /*16050*/  F2FP.BF16.F32.PACK_AB R14, R37, R36 ;  /* 0x00000024250e723e */ /* 0x000fe400000010ff */
[----:B------:R-:W-:Y:S01]  /*16060*/  F2FP.BF16.F32.PACK_AB R15, R39, R38 ;  /* 0x00000026270f723e */ /* 0x000fe200000010ff */
[----:B------:R-:W-:Y:S01]  /*16070*/  BAR.SYNC.DEFER_BLOCKING 0x1, 0x100 ;  /* 0x0044000000007b1d */ /* 0x000fe20000010000 */
[----:B-1----:R-:W-:-:S03]  /*16080*/  IMAD.WIDE R20, R3, 0x2, R152 ;  /* 0x0000000203147825 */ /* 0x002fc600078e0298 */
        /* <DEDUP_REMOVED lines=152> */
[----:B------:R-:W-:Y:S02]  /*16a10*/  IADD3 R0, P0, R20, 0x6060, RZ ;  /* 0x0000606014007810 */ /* 0x000fe40007f1e0ff */
[----:B------:R-:W-:Y:S02]  /*16a20*/  MOV R3, R8 ;  /* 0x0000000800037202 */ /* 0x000fe40000000f00 */
[----:B------:R-:W-:Y:S01]  /*16a30*/  F2FP.BF16.F32.PACK_AB R8, R137, R136 ;  /* 0x000000888908723e */ /* 0x000fe200000010ff */
[----:B------:R-:W-:Y:S01]  /*16a40*/  IMAD.X R21, RZ, RZ, R21, P0 ;  /* 0x000000ffff157224 */ /* 0x000fe200000e0615 */
[----:B------:R-:W-:Y:S02]  /*16a50*/  F2FP.BF16.F32.PACK_AB R9, R139, R138 ;  /* 0x0000008a8b09723e */ /* 0x000fe400000010ff */
[----:B------:R-:W-:-:S02]  /*16a60*/  F2FP.BF16.F32.PACK_AB R10, R141, R140 ;  /* 0x0000008c8d0a723e */ /* 0x000fc400000010ff */
[----:B------:R-:W-:Y:S02]  /*16a70*/  F2FP.BF16.F32.PACK_AB R11, R143, R142 ;  /* 0x0000008e8f0b723e */ /* 0x000fe400000010ff */
[----:B------:R-:W-:-:S03]  /*16a80*/  ISETP.NE.U32.AND P0, PT, RZ, UR4, PT ;  /* 0x00000004ff007c0c */ /* 0x000fc6000bf05070 */
[----:B------:R0:W-:Y:S01]  /*16a90*/  STSM.16.M88.4 [R3], R8 ;  /* 0x0000000803007844 */ /* 0x0001e20000000200 */
[----:B------:R-:W-:Y:S02]  /*16aa0*/  ISETP.NE.AND.EX P0, PT, RZ, UR5, PT, P0 ;  /* 0x00000005ff007c0c */ /* 0x000fe4000bf05300 */
[----:B------:R-:W-:Y:S02]  /*16ab0*/  F2FP.BF16.F32.PACK_AB R12, R145, R144 ;  /* 0x00000090910c723e */ /* 0x000fe400000010ff */
[----:B0-----:R-:W-:-:S09]  /*16ac0*/  LOP3.LUT R3, R0, 0x380, RZ, 0xc0, !PT ;  /* 0x0000038000037812 */ /* 0x001fd200078ec0ff */
[----:B------:R-:W3:Y:S01]  /*16ad0*/  @P0 LDC.64 R10, c[0x0][0xc08] ;  /* 0x00030200ff0a0b82 */ /* 0x000ee20000000a00 */
[----:B------:R-:W-:-:S04]  /*16ae0*/  SHF.R.U64 R3, R3, 0x3, RZ ;  /* 0x0000000303037819 */ /* 0x000fc800000012ff */
[----:B------:R-:W-:Y:S02]  /*16af0*/  LOP3.LUT R20, R3, R0, RZ, 0x3c, !PT ;  /* 0x0000000003147212 */ /* 0x000fe400078e3cff */
[----:B------:R-:W-:Y:S02]  /*16b00*/  F2FP.BF16.F32.PACK_AB R13, R147, R146 ;  /* 0x00000092930d723e */ /* 0x000fe400000010ff */
[----:B------:R-:W-:Y:S02]  /*16b10*/  MOV R20, R20 ;  /* 0x0000001400147202 */ /* 0x000fe40000000f00 */
[----:B------:R-:W-:Y:S02]  /*16b20*/  F2FP.BF16.F32.PACK_AB R14, R149, R148 ;  /* 0x00000094950e723e */ /* 0x000fe400000010ff */
[----:B------:R-:W-:-:S05]  /*16b30*/  F2FP.BF16.F32.PACK_AB R15, R151, R150 ;  /* 0x00000096970f723e */ /* 0x000fca00000010ff */
[----:B------:R0:W-:Y:S01]  /*16b40*/  STSM.16.M88.4 [R20], R12 ;  /* 0x0000000c14007844 */ /* 0x0001e20000000200 */
[----:B------:R-:W-:Y:S02]  /*16b50*/  ULDC UR4, c[0x0][0xa88] ;  /* 0x0002a20000047ab9 */ /* 0x000fe40000000800 */
[----:B------:R-:W-:Y:S02]  /*16b60*/  IMAD.U32 R8, RZ, RZ, UR4 ;  /* 0x00000004ff087e24 */ /* 0x000fe4000f8e00ff */
[----:B---3--:R-:W-:Y:S01]  /*16b70*/  @P0 IMAD.WIDE R10, R157, 0x4, R10 ;  /* 0x000000049d0a0825 */ /* 0x008fe200078e020a */
[----:B------:R-:W-:Y:S01]  /*16b80*/  BAR.SYNC.DEFER_BLOCKING 0x1, 0x100 ;  /* 0x0044000000007b1d */ /* 0x000fe20000010000 */
[----:B------:R-:W-:-:S04]  /*16b90*/  ISETP.NE.U32.AND P1, PT, RZ, UR6, PT ;  /* 0x00000006ff007c0c */ /* 0x000fc8000bf25070 */
[----:B------:R-:W-:Y:S01]  /*16ba0*/  ISETP.NE.AND.EX P1, PT, RZ, UR7, PT, P1 ;  /* 0x00000007ff007c0c */ /* 0x000fe2000bf25310 */
[----:B------:R1:W5:Y:S02]  /*16bb0*/  @P0 LDG.E R8, desc[UR40][R10.64] ;  /* 0x000000280a080981 */ /* 0x000364000c1e1900 */
[----:B-1----:R-:W1:Y:S01]  /*16bc0*/  LDC.64 R10, c[0x0][0xc00] ;  /* 0x00030000ff0a7b82 */ /* 0x002e620000000a00 */
[----:B------:R-:W-:Y:S02]  /*16bd0*/  IMAD.MOV.U32 R3, RZ, RZ, RZ ;  /* 0x000000ffff037224 */ /* 0x000fe400078e00ff */
[----:B-1----:R-:W-:-:S07]  /*16be0*/  IMAD.WIDE R10, R157, 0x4, R10 ;  /* 0x000000049d0a7825 */ /* 0x002fce00078e020a */
[----:B------:R0:W5:Y:S01]  /*16bf0*/  @P1 LDG.E R3, desc[UR40][R10.64] ;  /* 0x000000280a031981 */ /* 0x000162000c1e1900 */
[----:B------:R-:W-:Y:S05]  /*16c00*/  @P0 BRA `(.L_x_5958) ;  /* 0x0000000000100947 */ /* 0x000fea0003800000 */
[----:B------:R-:W-:Y:S05]  /*16c10*/  @!P1 BRA `(.L_x_5958) ;  /* 0x00000000000c9947 */ /* 0x000fea0003800000 */
[----:B-----5:R-:W2:Y:S04]  /*16c20*/  LDG.E R8, desc[UR40][R10.64] ;  /* 0x000000280a087981 */ /* 0x020ea8000c1e1900 */
[----:B0-----:R-:W2:Y:S02]  /*16c30*/  LDG.E R10, desc[UR40][R10.64+0x4] ;  /* 0x000004280a0a7981 */ /* 0x001ea4000c1e1900 */
[----:B--2---:R-:W-:-:S07]  /*16c40*/  IMAD.IADD R8, R10, 0x1, -R8 ;  /* 0x000000010a087824 */ /* 0x004fce00078e0a08 */
.L_x_5958:
[----:B------:R-:W2:Y:S01]  /*16c50*/  LDL R0, [R1+0x5c] ;  /* 0x00005c0001007983 */ /* 0x000ea20000100800 */
[----:B------:R-:W-:-:S03]  /*16c60*/  ULDC UR4, c[0x0][0xad4] ;  /* 0x0002b50000047ab9 */ /* 0x000fc60000000800 */
[----:B------:R-:W3:Y:S04]  /*16c70*/  LDL.LU R9, [R1+0x4c] ;  /* 0x00004c0001097983 */ /* 0x000ee80000300800 */
[----:B--2---:R-:W1:Y:S01]  /*16c80*/  SHFL.IDX PT, R0, R0, RZ, 0x1f ;  /* 0x00001fff00007589 */ /* 0x004e6200000e0000 */
[----:B---3--:R-:W-:-:S04]  /*16c90*/  ISETP.NE.AND P1, PT, R9, RZ, PT ;  /* 0x000000ff0900720c */ /* 0x008fc80003f25270 */
[----:B------:R-:W-:Y:S02]  /*16ca0*/  SEL R9, R9, UR4, P1 ;  /* 0x0000000409097c07 */ /* 0x000fe40008800000 */
[----:B-1----:R-:W-:Y:S02]  /*16cb0*/  ISETP.NE.AND P0, PT, R0, RZ, PT ;  /* 0x000000ff0000720c */ /* 0x002fe40003f05270 */
[----:B-----5:R-:W-:-:S11]  /*16cc0*/  SHF.R.S32.HI R0, RZ, 0x1f, R3 ;  /* 0x0000001fff007819 */ /* 0x020fd60000011403 */
[----:B------:R-:W-:Y:S05]  /*16cd0*/  @P0 BRA `(.L_x_5959) ;  /* 0x0000000000fc0947 */ /* 0x000fea0003800000 */
[----:B----4-:R-:W2:Y:S04]  /*16ce0*/  LDL R80, [R1+0x54] ;  /* 0x0000540001507983 */ /* 0x010ea80000100800 */
[----:B------:R-:W3:Y:S01]  /*16cf0*/  LDL R158, [R1+0x64] ;  /* 0x00006400019e7983 */ /* 0x000ee20000100800 */
[----:B0-----:R-:W-:Y:S01]  /*16d00*/  IMAD.MOV.U32 R14, RZ, RZ, 0x9b8 ;  /* 0x000009b8ff0e7424 */ /* 0x001fe200078e00ff */
[----:B------:R-:W-:Y:S01]  /*16d10*/  ISETP.GT.AND P1, PT, R9, 0x1, PT ;  /* 0x000000010900780c */ /* 0x000fe20003f24270 */
[----:B------:R-:W0:Y:S01]  /*16d20*/  LDC R156, c[0x0][0xbe8] ;  /* 0x0002fa00ff9c7b82 */ /* 0x000e220000000800 */
[----:B------:R-:W-:Y:S01]  /*16d30*/  ISETP.NE.U32.AND P0, PT, RZ, UR6, PT ;  /* 0x00000006ff007c0c */ /* 0x000fe2000bf05070 */
[----:B------:R-:W-:Y:S01]  /*16d40*/  IMAD.IADD R23, R206, 0x1, R196 ;  /* 0x00000001ce177824 */ /* 0x000fe200078e02c4 */
[----:B------:R-:W-:-:S02]  /*16d50*/  SEL R14, R14, 0x978, P1 ;  /* 0x000009780e0e7807 */ /* 0x000fc40000800000 */
[----:B------:R-:W-:Y:S02]  /*16d60*/  ISETP.NE.AND.EX P0, PT, RZ, UR7, PT, P0 ;  /* 0x00000007ff007c0c */ /* 0x000fe4000bf05300 */
[----:B------:R-:W-:Y:S01]  /*16d70*/  SHF.R.S32.HI R15, RZ, 0x1f, R157 ;  /* 0x0000001fff0f7819 */ /* 0x000fe2000001149d */
[----:B------:R-:W1:Y:S01]  /*16d80*/  LDC.64 R12, c[0x0][R14+0x220] ;  /* 0x000088000e0c7b82 */ /* 0x000e620000000a00 */
[----:B------:R-:W-:Y:S02]  /*16d90*/  SEL R20, R157, RZ, !P0 ;  /* 0x000000ff9d147207 */ /* 0x000fe40004000000 */
[----:B------:R-:W-:-:S05]  /*16da0*/  SEL R15, R15, RZ, !P0 ;  /* 0x000000ff0f0f7207 */ /* 0x000fca0004000000 */
[----:B------:R-:W4:Y:S01]  /*16db0*/  LDC.64 R10, c[0x0][R14+0x218] ;  /* 0x000086000e0a7b82 */ /* 0x000f220000000a00 */
[----:B0-----:R-:W-:Y:S01]  /*16dc0*/  ISETP.NE.AND P0, PT, R156, 0x1, PT ;  /* 0x000000019c00780c */ /* 0x001fe20003f05270 */
[----:B-1----:R-:W-:-:S04]  /*16dd0*/  IMAD R13, R13, R20, RZ ;  /* 0x000000140d0d7224 */ /* 0x002fc800078e02ff */
[C---:B------:R-:W-:Y:S02]  /*16de0*/  IMAD R15, R12.reuse, R15, R13 ;  /* 0x0000000f0c0f7224 */ /* 0x040fe400078e020d */
[----:B------:R-:W-:-:S04]  /*16df0*/  IMAD.WIDE.U32 R12, R12, R20, RZ ;  /* 0x000000140c0c7225 */ /* 0x000fc800078e00ff */
[-C--:B----4-:R-:W-:Y:S02]  /*16e00*/  IMAD R20, R11, R188.reuse, RZ ;  /* 0x000000bc0b147224 */ /* 0x090fe400078e02ff */
[----:B------:R-:W-:-:S04]  /*16e10*/  IMAD.WIDE.U32 R10, R10, R188, RZ ;  /* 0x000000bc0a0a7225 */ /* 0x000fc800078e00ff */
[----:B------:R-:W-:Y:S01]  /*16e20*/  IMAD.IADD R20, R11, 0x1, R20 ;  /* 0x000000010b147824 */ /* 0x000fe200078e0214 */
[----:B------:R-:W-:Y:S01]  /*16e30*/  IADD3 R21, P2, P3, R12, R10, R3 ;  /* 0x0000000a0c157210 */ /* 0x000fe20007b5e003 */
[----:B------:R-:W0:Y:S01]  /*16e40*/  @P0 LDC R11, c[0x0][0xbec] ;  /* 0x0002fb00ff0b0b82 */ /* 0x000e220000000800 */
[----:B------:R-:W-:-:S05]  /*16e50*/  IMAD.IADD R15, R13, 0x1, R15 ;  /* 0x000000010d0f7824 */ /* 0x000fca00078e020f */
[----:B------:R-:W-:Y:S01]  /*16e60*/  IADD3.X R15, R15, R20, R0, P2, P3 ;  /* 0x000000140f0f7210 */ /* 0x000fe200017e6400 */
[----:B------:R-:W-:Y:S01]  /*16e70*/  IMAD.MOV.U32 R20, RZ, RZ, R23 ;  /* 0x000000ffff147224 */ /* 0x000fe200078e0017 */
[----:B------:R-:W1:Y:S01]  /*16e80*/  @P0 LDC R10, c[0x0][0xbf0] ;  /* 0x0002fc00ff0a0b82 */ /* 0x000e620000000800 */
[----:B0-----:R-:W-:-:S05]  /*16e90*/  @P0 IMAD.HI.U32 R11, R23, R11, RZ ;  /* 0x0000000b170b0227 */ /* 0x001fca00078e00ff */
[----:B-1----:R-:W-:Y:S02]  /*16ea0*/  @P0 SHF.R.U32.HI R20, RZ, R10, R11 ;  /* 0x0000000aff140219 */ /* 0x002fe4000001160b */
[----:B------:R-:W0:Y:S01]  /*16eb0*/  LDC.64 R10, c[0x0][R14+0x228] ;  /* 0x00008a000e0a7b82 */ /* 0x000e220000000a00 */
[----:B--2---:R-:W-:-:S05]  /*16ec0*/  SEL R80, R80, RZ, P1 ;  /* 0x000000ff50507207 */ /* 0x004fca0000800000 */
        /* <DEDUP_REMOVED lines=9> */
[----:B------:R-:W-:-:S02]  /*16f60*/  IMAD.IADD R15, R194, 0x1, R196 ;  /* 0x00000001c20f7824 */ /* 0x000fc400078e02c4 */
[----:B0-----:R-:W-:Y:S01]  /*16f70*/  SHF.R.S32.HI R14, RZ, 0x1f, R21 ;  /* 0x0000001fff0e7819 */ /* 0x001fe20000011415 */
        /* <DEDUP_REMOVED lines=21> */
.L_x_5959:
        /* <DEDUP_REMOVED lines=9> */
[----:B------:R-:W-:-:S04]  /*17160*/  SHF.R.S32.HI R4, RZ, 0x1f, R21 ;  /* 0x0000001fff047819 */ /* 0x000fc80000011415 */
[----:B------:R-:W-:-:S04]  /*17170*/  LEA.HI R23, R4, R21, RZ, 0x3 ;  /* 0x0000001504177211 */ /* 0x000fc800078f18ff */
[----:B0-----:R-:W-:-:S05]  /*17180*/  SHF.R.S32.HI R20, RZ, 0x3, R23 ;  /* 0x00000003ff147819 */ /* 0x001fca0000011417 */
[----:B------:R-:W-:-:S04]  /*17190*/  IMAD R5, R20, 0x40, R199 ;  /* 0x0000004014057824 */ /* 0x000fc800078e02c7 */
[----:B------:R-:W-:-:S03]  /*171a0*/  IMAD.WIDE R152, R5, 0x2, R152 ;  /* 0x0000000205987825 */ /* 0x000fc600078e0298 */
[----:B------:R-:W-:Y:S01]  /*171b0*/  IADD3 R37, P0, R152, 0x5000, RZ ;  /* 0x0000500098257810 */ /* 0x000fe20007f1e0ff */
[----:B------:R-:W-:Y:S01]  /*171c0*/  IMAD R0, R0, UR4, RZ ;  /* 0x0000000400007c24 */ /* 0x000fe2000f8e02ff */
[----:B------:R-:W-:Y:S02]  /*171d0*/  IADD3 R41, P1, R152, 0x6000, RZ ;  /* 0x0000600098297810 */ /* 0x000fe40007f3e0ff */
[----:B------:R-:W-:Y:S01]  /*171e0*/  LOP3.LUT R36, R37, 0x380, RZ, 0xc0, !PT ;  /* 0x0000038025247812 */ /* 0x000fe200078ec0ff */
[----:B------:R-:W-:Y:S01]  /*171f0*/  IMAD R87, R3, UR5, R0 ;  /* 0x0000000503577c24 */ /* 0x000fe2000f8e0200 */
[----:B------:R-:W-:Y:S02]  /*17200*/  LOP3.LUT R40, R41, 0x380, RZ, 0xc0, !PT ;  /* 0x0000038029287812 */ /* 0x000fe400078ec0ff */
[----:B------:R-:W-:Y:S01]  /*17210*/  SHF.R.U64 R36, R36, 0x3, RZ ;  /* 0x0000000324247819 */ /* 0x000fe200000012ff */
[----:B-1----:R-:W-:Y:S01]  /*17220*/  IMAD.WIDE.U32 R10, R3, UR4, RZ ;  /* 0x00000004030a7c25 */ /* 0x002fe2000f8e00ff */
[----:B------:R-:W-:Y:S01]  /*17230*/  LOP3.LUT R0, R23, 0xfffffff8, RZ, 0xc0, !PT ;  /* 0xfffffff817007812 */ /* 0x000fe200078ec0ff */
[----:B------:R-:W-:Y:S01]  /*17240*/  ULDC.64 UR4, c[0x0][0xae8] ;  /* 0x0002ba0000047ab9 */ /* 0x000fe20000000a00 */
[----:B------:R-:W-:Y:S01]  /*17250*/  LOP3.LUT R36, R36, R37, RZ, 0x3c, !PT ;  /* 0x0000002524247212 */ /* 0x000fe200078e3cff */
[----:B------:R-:W-:Y:S01]  /*17260*/  IMAD.X R37, RZ, RZ, R153, P0 ;  /* 0x000000ffff257224 */ /* 0x000fe200000e0699 */
[----:B------:R-:W-:-:S02]  /*17270*/  IADD3 R65, P0, R152, 0xc000, RZ ;  /* 0x0000c00098417810 */ /* 0x000fc40007f1e0ff */
[----:B------:R-:W-:Y:S02]  /*17280*/  IADD3 R45, P2, R152, 0x7000, RZ ;  /* 0x00007000982d7810 */ /* 0x000fe40007f5e0ff */
[----:B------:R-:W-:Y:S01]  /*17290*/  LOP3.LUT R64, R65, 0x380, RZ, 0xc0, !PT ;  /* 0x0000038041407812 */ /* 0x000fe200078ec0ff */
[----:B------:R-:W-:Y:S01]  /*172a0*/  IMAD.IADD R11, R11, 0x1, R87 ;  /* 0x000000010b0b7824 */ /* 0x000fe200078e0257 */
[----:B------:R-:W-:Y:S01]  /*172b0*/  SHF.R.U64 R40, R40, 0x3, RZ ;  /* 0x0000000328287819 */ /* 0x000fe200000012ff */
[----:B------:R-:W-:Y:S01]  /*172c0*/  IMAD.IADD R3, R21, 0x1, -R0 ;  /* 0x0000000115037824 */ /* 0x000fe200078e0a00 */
[----:B------:R-:W-:Y:S01]  /*172d0*/  SHF.R.U64 R64, R64, 0x3, RZ ;  /* 0x0000000340407819 */ /* 0x000fe200000012ff */
[----:B------:R-:W-:Y:S01]  /*172e0*/  IMAD.WIDE.U32 R10, R188, UR4, R10 ;  /* 0x00000004bc0a7c25 */ /* 0x000fe2000f8e000a */
[----:B------:R-:W-:Y:S01]  /*172f0*/  LOP3.LUT R44, R45, 0x380, RZ, 0xc0, !PT ;  /* 0x000003802d2c7812 */ /* 0x000fe200078ec0ff */
        /* <DEDUP_REMOVED lines=8> */
[----:B------:R-:W-:Y:S01]  /*17380*/  LOP3.LUT R40, R40, R41, RZ, 0x3c, !PT ;  /* 0x0000002928287212 */ /* 0x000fe200078e3cff */
[C---:B------:R-:W-:Y:S01]  /*17390*/  VIADD R166, R199.reuse, 0x40 ;  /* 0x00000040c7a67836 */ /* 0x040fe20000000000 */
[----:B------:R-:W-:Y:S01]  /*173a0*/  IADD3 R13, P3, R152, 0x1000, RZ ;  /* 0x00001000980d7810 */ /* 0x000fe20007f7e0ff */
[C---:B------:R-:W-:Y:S01]  /*173b0*/  VIADD R164, R199.reuse, 0x80 ;  /* 0x00000080c7a47836 */ /* 0x040fe20000000000 */
[----:B------:R-:W-:Y:S01]  /*173c0*/  SHF.R.U64 R44, R44, 0x3, RZ ;  /* 0x000000032c2c7819 */ /* 0x000fe200000012ff */
[----:B------:R-:W-:Y:S01]  /*173d0*/  VIADD R162, R199, 0xc0 ;  /* 0x000000c0c7a27836 */ /* 0x000fe20000000000 */
[----:B------:R-:W-:Y:S01]  /*173e0*/  LOP3.LUT R12, R13, 0x380, RZ, 0xc0, !PT ;  /* 0x000003800d0c7812 */ /* 0x000fe200078ec0ff */
[----:B------:R-:W0:Y:S01]  /*173f0*/  @P0 LDC R84, c[0x0][0xbec] ;  /* 0x0002fb00ff540b82 */ /* 0x000e220000000800 */
[----:B------:R-:W-:Y:S01]  /*17400*/  IADD3 R25, P4, R152, 0x2000, RZ ;  /* 0x0000200098197810 */ /* 0x000fe20007f9e0ff */
[C---:B------:R-:W-:Y:S01]  /*17410*/  VIADD R160, R199.reuse, 0x100 ;  /* 0x00000100c7a07836 */ /* 0x040fe20000000000 */
[----:B------:R-:W-:Y:S01]  /*17420*/  LOP3.LUT R44, R44, R45, RZ, 0x3c, !PT ;  /* 0x0000002d2c2c7212 */ /* 0x000fe200078e3cff */
[----:B------:R-:W-:Y:S01]  /*17430*/  VIADD R158, R199, 0x140 ;  /* 0x00000140c79e7836 */ /* 0x000fe20000000000 */
[----:B------:R-:W-:Y:S01]  /*17440*/  SHF.R.U64 R12, R12, 0x3, RZ ;  /* 0x000000030c0c7819 */ /* 0x000fe200000012ff */
[----:B------:R-:W5:Y:S01]  /*17450*/  LD.E.128 R64, desc[UR40][R64.64] ;  /* 0x0000002840407980 */ /* 0x000f62000c101d00 */
[----:B------:R-:W-:Y:S01]  /*17460*/  IADD3 R29, P5, R152, 0x3000, RZ ;  /* 0x00003000981d7810 */ /* 0x000fe20007fbe0ff */
[----:B------:R-:W1:Y:S01]  /*17470*/  @P0 LDC R86, c[0x0][0xbf0] ;  /* 0x0002fc00ff560b82 */ /* 0x000e620000000800 */
[----:B----4-:R-:W-:Y:S01]  /*17480*/  IMAD R80, R0, UR4, RZ ;  /* 0x0000000400507c24 */ /* 0x010fe2000f8e02ff */
[----:B------:R-:W-:Y:S01]  /*17490*/  LOP3.LUT R12, R12, R13, RZ, 0x3c, !PT ;  /* 0x0000000d0c0c7212 */ /* 0x000fe200078e3cff */
[----:B------:R-:W-:Y:S01]  /*174a0*/  IMAD.IADD R23, R196, 0x1, R3 ;  /* 0x00000001c4177824 */ /* 0x000fe200078e0203 */
[C---:B------:R-:W-:Y:S01]  /*174b0*/  IADD3 R33, P6, R152.reuse, 0x4000, RZ ;  /* 0x0000400098217810 */ /* 0x040fe20007fde0ff */
[----:B------:R-:W-:Y:S01]  /*174c0*/  IMAD.X R41, RZ, RZ, R153, P1 ;  /* 0x000000ffff297224 */ /* 0x000fe200008e0699 */
[----:B------:R-:W-:Y:S01]  /*174d0*/  IADD3 R69, P1, R152, 0xd000, RZ ;  /* 0x0000d00098457810 */ /* 0x000fe20007f3e0ff */
[----:B------:R-:W-:Y:S01]  /*174e0*/  IMAD.WIDE.U32 R10, R9, UR4, R10 ;  /* 0x00000004090a7c25 */ /* 0x000fe2000f8e000a */
[----:B------:R-:W2:Y:S01]  /*174f0*/  LDC R0, c[0x0][0xac8] ;  /* 0x0002b200ff007b82 */ /* 0x000ea20000000800 */
[----:B------:R-:W-:-:S02]  /*17500*/  LOP3.LUT R24, R25, 0x380, RZ, 0xc0, !PT ;  /* 0x0000038019187812 */ /* 0x000fc400078ec0ff */
[----:B------:R-:W-:Y:S01]  /*17510*/  IMAD R21, R9, UR5, R80 ;  /* 0x0000000509157c24 */ /* 0x000fe2000f8e0250 */
[----:B------:R-:W-:Y:S01]  /*17520*/  LOP3.LUT R68, R69, 0x380, RZ, 0xc0, !PT ;  /* 0x0000038045447812 */ /* 0x000fe200078ec0ff */
[--C-:B------:R-:W-:Y:S01]  /*17530*/  IMAD.X R45, RZ, RZ, R153.reuse, P2 ;  /* 0x000000ffff2d7224 */ /* 0x100fe200010e0699 */
[----:B------:R-:W-:Y:S01]  /*17540*/  IADD3 R73, P2, R152, 0xe000, RZ ;  /* 0x0000e00098497810 */ /* 0x000fe20007f5e0ff */
[----:B------:R-:W-:Y:S01]  /*17550*/  IMAD.X R13, RZ, RZ, R153, P3 ;  /* 0x000000ffff0d7224 */ /* 0x000fe200018e0699 */
[----:B------:R-:W-:Y:S01]  /*17560*/  SHF.R.U64 R68, R68, 0x3, RZ ;  /* 0x0000000344447819 */ /* 0x000fe200000012ff */
[----:B0-----:R-:W-:Y:S01]  /*17570*/  @P0 IMAD.HI.U32 R3, R23, R84, RZ ;  /* 0x0000005417030227 */ /* 0x001fe200078e00ff */
[----:B------:R-:W-:Y:S01]  /*17580*/  LOP3.LUT R72, R73, 0x380, RZ, 0xc0, !PT ;  /* 0x0000038049487812 */ /* 0x000fe200078ec0ff */
[----:B------:R-:W-:Y:S01]  /*17590*/  ULDC.64 UR4, c[0x0][0xae0] ;  /* 0x0002b80000047ab9 */ /* 0x000fe20000000a00 */
[----:B------:R-:W-:Y:S01]  /*175a0*/  LOP3.LUT R68, R68, R69, RZ, 0x3c, !PT ;  /* 0x0000004544447212 */ /* 0x000fe200078e3cff */
[----:B------:R-:W-:Y:S01]  /*175b0*/  IMAD.MOV.U32 R9, RZ, RZ, R23 ;  /* 0x000000ffff097224 */ /* 0x000fe200078e0017 */
[----:B------:R-:W-:Y:S01]  /*175c0*/  IADD3 R49, P3, R152, 0x8000, RZ ;  /* 0x0000800098317810 */ /* 0x000fe20007f7e0ff */
[----:B------:R-:W-:Y:S01]  /*175d0*/  IMAD.X R69, RZ, RZ, R153, P1 ;  /* 0x000000ffff457224 */ /* 0x000fe200008e0699 */
[----:B-1----:R-:W-:Y:S01]  /*175e0*/  @P0 SHF.R.U32.HI R9, RZ, R86, R3 ;  /* 0x00000056ff090219 */ /* 0x002fe20000011603 */
[----:B------:R-:W-:Y:S01]  /*175f0*/  IMAD.IADD R11, R11, 0x1, R21 ;  /* 0x000000010b0b7824 */ /* 0x000fe200078e0215 */
[----:B------:R-:W-:Y:S01]  /*17600*/  SHF.R.U64 R72, R72, 0x3, RZ ;  /* 0x0000000348487819 */ /* 0x000fe200000012ff */
[----:B------:R-:W5:Y:S01]  /*17610*/  LD.E.128 R12, desc[UR40][R12.64] ;  /* 0x000000280c0c7980 */ /* 0x000f62000c101d00 */
[----:B------:R-:W-:Y:S01]  /*17620*/  LOP3.LUT R28, R29, 0x380, RZ, 0xc0, !PT ;  /* 0x000003801d1c7812 */ /* 0x000fe200078ec0ff */
[----:B------:R-:W-:Y:S01]  /*17630*/  IMAD.MOV R80, RZ, RZ, -R9 ;  /* 0x000000ffff507224 */ /* 0x000fe200078e0a09 */
[----:B------:R-:W-:Y:S01]  /*17640*/  LOP3.LUT R32, R33, 0x380, RZ, 0xc0, !PT ;  /* 0x0000038021207812 */ /* 0x000fe200078ec0ff */
[----:B------:R-:W5:Y:S01]  /*17650*/  LD.E.128 R40, desc[UR40][R40.64] ;  /* 0x0000002828287980 */ /* 0x000f62000c101d00 */
[----:B--2---:R-:W-:Y:S01]  /*17660*/  ISETP.GE.AND P1, PT, R166, R0, PT ;  /* 0x00000000a600720c */ /* 0x004fe20003f26270 */
[----:B------:R-:W-:Y:S01]  /*17670*/  IMAD R3, R85, R80, R23 ;  /* 0x0000005055037224 */ /* 0x000fe200078e0217 */
[----:B------:R-:W-:Y:S01]  /*17680*/  SHF.R.S32.HI R23, RZ, 0x1f, R9 ;  /* 0x0000001fff177819 */ /* 0x000fe20000011409 */
[----:B------:R-:W-:Y:S01]  /*17690*/  IMAD R21, R8, R85, RZ ;  /* 0x0000005508157224 */ /* 0x000fe200078e02ff */
[----:B------:R-:W-:Y:S01]  /*176a0*/  LOP3.LUT R48, R49, 0x380, RZ, 0xc0, !PT ;  /* 0x0000038031307812 */ /* 0x000fe200078ec0ff */
[----:B------:R-:W5:Y:S01]  /*176b0*/  LD.E.128 R44, desc[UR40][R44.64] ;  /* 0x000000282c2c7980 */ /* 0x000f62000c101d00 */
[----:B------:R-:W-:Y:S01]  /*176c0*/  LOP3.LUT R72, R72, R73, RZ, 0x3c, !PT ;  /* 0x0000004948487212 */ /* 0x000fe200078e3cff */
[----:B------:R-:W-:Y:S01]  /*176d0*/  IMAD R8, R23, UR4, RZ ;  /* 0x0000000417087c24 */ /* 0x000fe2000f8e02ff */
[----:B------:R-:W-:Y:S01]  /*176e0*/  SEL R23, RZ, 0xffffffff, P1 ;  /* 0xffffffffff177807 */ /* 0x000fe20000800000 */
[----:B------:R-:W-:Y:S01]  /*176f0*/  IMAD.X R73, RZ, RZ, R153, P2 ;  /* 0x000000ffff497224 */ /* 0x000fe200010e0699 */
[----:B------:R-:W-:Y:S01]  /*17700*/  SHF.R.U64 R24, R24, 0x3, RZ ;  /* 0x0000000318187819 */ /* 0x000fe200000012ff */
[----:B------:R-:W5:Y:S01]  /*17710*/  LD.E.128 R68, desc[UR40][R68.64] ;  /* 0x0000002844447980 */ /* 0x000f62000c101d00 */
[----:B------:R-:W-:-:S02]  /*17720*/  SHF.R.U64 R28, R28, 0x3, RZ ;  /* 0x000000031c1c7819 */ /* 0x000fc400000012ff */
[----:B------:R-:W-:Y:S02]  /*17730*/  SHF.R.U64 R32, R32, 0x3, RZ ;  /* 0x0000000320207819 */ /* 0x000fe400000012ff */
[-C--:B------:R-:W-:Y:S02]  /*17740*/  ISETP.GE.AND P0, PT, R164, R0.reuse, PT ;  /* 0x00000000a400720c */ /* 0x080fe40003f06270 */
[----:B------:R-:W-:Y:S01]  /*17750*/  SHF.R.U64 R48, R48, 0x3, RZ ;  /* 0x0000000330307819 */ /* 0x000fe200000012ff */
[----:B------:R-:W-:Y:S01]  /*17760*/  IMAD.WIDE.U32 R10, R9, UR4, R10 ;  /* 0x00000004090a7c25 */ /* 0x000fe2000f8e000a */
[----:B------:R-:W-:Y:S01]  /*17770*/  ISETP.GE.AND P2, PT, R199, R0, PT ;  /* 0x00000000c700720c */ /* 0x000fe20003f46270 */
[----:B------:R-:W5:Y:S01]  /*17780*/  LD.E.128 R72, desc[UR40][R72.64] ;  /* 0x0000002848487980 */ /* 0x000f62000c101d00 */
[----:B------:R-:W-:Y:S01]  /*17790*/  LOP3.LUT R24, R24, R25, RZ, 0x3c, !PT ;  /* 0x0000001918187212 */ /* 0x000fe200078e3cff */
[----:B------:R-:W-:Y:S01]  /*177a0*/  IMAD R85, R9, UR5, R8 ;  /* 0x0000000509557c24 */ /* 0x000fe2000f8e0208 */
[----:B------:R-:W-:Y:S01]  /*177b0*/  LOP3.LUT R28, R28, R29, RZ, 0x3c, !PT ;  /* 0x0000001d1c1c7212 */ /* 0x000fe200078e3cff */
[----:B------:R-:W-:Y:S01]  /*177c0*/  IMAD.SHL.U32 R23, R23, 0x2, RZ ;  /* 0x0000000217177824 */ /* 0x000fe200078e00ff */
[----:B------:R-:W-:Y:S01]  /*177d0*/  LOP3.LUT R32, R32, R33, RZ, 0x3c, !PT ;  /* 0x0000002120207212 */ /* 0x000fe200078e3cff */
[--C-:B------:R-:W-:Y:S01]  /*177e0*/  IMAD.X R25, RZ, RZ, R153.reuse, P4 ;  /* 0x000000ffff197224 */ /* 0x100fe200020e0699 */
[----:B------:R-:W-:Y:S01]  /*177f0*/  SEL R8, RZ, 0x1, P2 ;  /* 0x00000001ff087807 */ /* 0x000fe20001000000 */
[--C-:B------:R-:W-:Y:S01]  /*17800*/  IMAD.X R29, RZ, RZ, R153.reuse, P5 ;  /* 0x000000ffff1d7224 */ /* 0x100fe200028e0699 */
[----:B------:R-:W-:Y:S01]  /*17810*/  SEL R9, RZ, 0xffffffff, P0 ;  /* 0xffffffffff097807 */ /* 0x000fe20000000000 */
[--C-:B------:R-:W-:Y:S01]  /*17820*/  IMAD.X R33, RZ, RZ, R153.reuse, P6 ;  /* 0x000000ffff217224 */ /* 0x100fe200030e0699 */
[----:B------:R-:W-:Y:S01]  /*17830*/  LOP3.LUT R48, R48, R49, RZ, 0x3c, !PT ;  /* 0x0000003130307212 */ /* 0x000fe200078e3cff */
[----:B------:R-:W-:Y:S01]  /*17840*/  IMAD.X R49, RZ, RZ, R153, P3 ;  /* 0x000000ffff317224 */ /* 0x000fe200018e0699 */
[C---:B------:R-:W-:Y:S01]  /*17850*/  IADD3 R53, P4, R152.reuse, 0x9000, RZ ;  /* 0x0000900098357810 */ /* 0x040fe20007f9e0ff */
[----:B------:R-:W-:Y:S01]  /*17860*/  ULDC.64 UR4, c[0x0][0xad8] ;  /* 0x0002b60000047ab9 */ /* 0x000fe20000000a00 */
[----:B------:R-:W-:-:S02]  /*17870*/  IADD3 R57, P5, R152, 0xa000, RZ ;  /* 0x0000a00098397810 */ /* 0x000fc40007fbe0ff */
[C---:B------:R-:W-:Y:S01]  /*17880*/  LOP3.LUT R5, R152.reuse, 0x380, RZ, 0xc0, !PT ;  /* 0x0000038098057812 */ /* 0x040fe200078ec0ff */
[----:B------:R-:W-:Y:S01]  /*17890*/  IMAD.IADD R11, R11, 0x1, R85 ;  /* 0x000000010b0b7824 */ /* 0x000fe200078e0255 */
[----:B------:R-:W-:Y:S01]  /*178a0*/  IADD3 R61, P6, R152, 0xb000, RZ ;  /* 0x0000b000983d7810 */ /* 0x000fe20007fde0ff */
[----:B------:R-:W5:Y:S01]  /*178b0*/  LD.E.128 R24, desc[UR40][R24.64] ;  /* 0x0000002818187980 */ /* 0x000f62000c101d00 */
[----:B------:R-:W-:Y:S02]  /*178c0*/  ISETP.GE.AND P0, PT, R162, R0, PT ;  /* 0x00000000a200720c */ /* 0x000fe40003f06270 */
[----:B------:R-:W-:Y:S01]  /*178d0*/  IADD3 R7, P3, R152, 0xf000, RZ ;  /* 0x0000f00098077810 */ /* 0x000fe20007f7e0ff */
[----:B------:R-:W5:Y:S01]  /*178e0*/  LD.E.128 R28, desc[UR40][R28.64] ;  /* 0x000000281c1c7980 */ /* 0x000f62000c101d00 */
[----:B------:R-:W-:Y:S01]  /*178f0*/  LOP3.LUT R8, R23, 0x2, R8, 0xe2, !PT ;  /* 0x0000000217087812 */ /* 0x000fe200078ee208 */
[----:B------:R-:W-:Y:S01]  /*17900*/  IMAD.SHL.U32 R23, R9, 0x4, RZ ;  /* 0x0000000409177824 */ /* 0x000fe200078e00ff */
[----:B------:R-:W-:Y:S01]  /*17910*/  LOP3.LUT R52, R53, 0x380, RZ, 0xc0, !PT ;  /* 0x0000038035347812 */ /* 0x000fe200078ec0ff */
[----:B------:R-:W-:Y:S01]  /*17920*/  IMAD.X R77, RZ, RZ, R153, P3 ;  /* 0x000000ffff4d7224 */ /* 0x000fe200018e0699 */
[----:B------:R-:W-:Y:S01]  /*17930*/  LOP3.LUT R56, R57, 0x380, RZ, 0xc0, !PT ;  /* 0x0000038039387812 */ /* 0x000fe200078ec0ff */
[----:B------:R-:W5:Y:S01]  /*17940*/  LD.E.128 R32, desc[UR40][R32.64] ;  /* 0x0000002820207980 */ /* 0x000f62000c101d00 */
[----:B------:R-:W-:-:S02]  /*17950*/  LOP3.LUT R60, R61, 0x380, RZ, 0xc0, !PT ;  /* 0x000003803d3c7812 */ /* 0x000fc400078ec0ff */
[----:B------:R-:W-:Y:S01]  /*17960*/  SEL R9, RZ, 0xffffffff, P0 ;  /* 0xffffffffff097807 */ /* 0x000fe20000000000 */
[----:B------:R-:W5:Y:S01]  /*17970*/  LD.E.128 R48, desc[UR40][R48.64] ;  /* 0x0000002830307980 */ /* 0x000f62000c101d00 */
[----:B------:R-:W-:Y:S02]  /*17980*/  LOP3.LUT R6, R7, 0x380, RZ, 0xc0, !PT ;  /* 0x0000038007067812 */ /* 0x000fe400078ec0ff */
[----:B------:R-:W-:Y:S01]  /*17990*/  SHF.R.U64 R52, R52, 0x3, RZ ;  /* 0x0000000334347819 */ /* 0x000fe200000012ff */
[----:B------:R-:W-:Y:S01]  /*179a0*/  IMAD.SHL.U32 R9, R9, 0x8, RZ ;  /* 0x0000000809097824 */ /* 0x000fe200078e00ff */
[----:B------:R-:W-:Y:S02]  /*179b0*/  SHF.R.U64 R56, R56, 0x3, RZ ;  /* 0x0000000338387819 */ /* 0x000fe400000012ff */
[----:B------:R-:W-:Y:S02]  /*179c0*/  SHF.R.U64 R60, R60, 0x3, RZ ;  /* 0x000000033c3c7819 */ /* 0x000fe400000012ff */
[----:B------:R-:W-:-:S02]  /*179d0*/  SHF.R.U64 R5, R5, 0x3, RZ ;  /* 0x0000000305057819 */ /* 0x000fc400000012ff */
[----:B------:R-:W-:Y:S02]  /*179e0*/  SHF.R.U64 R6, R6, 0x3, RZ ;  /* 0x0000000306067819 */ /* 0x000fe400000012ff */
[----:B------:R-:W-:Y:S02]  /*179f0*/  LOP3.LUT R8, R23, 0x4, R8, 0xe2, !PT ;  /* 0x0000000417087812 */ /* 0x000fe400078ee208 */
[----:B------:R-:W-:Y:S02]  /*17a00*/  ISETP.GE.AND P0, PT, R160, R0, PT ;  /* 0x00000000a000720c */ /* 0x000fe40003f06270 */
        /* <DEDUP_REMOVED lines=8> */
[----:B------:R-:W-:Y:S01]  /*17a90*/  SHF.R.S32.HI R23, RZ, 0x1f, R3 ;  /* 0x0000001fff177819 */ /* 0x000fe20000011403 */
[----:B------:R-:W5:Y:S01]  /*17aa0*/  LD.E.128 R52, desc[UR40][R52.64] ;  /* 0x0000002834347980 */ /* 0x000f62000c101d00 */
[----:B------:R-:W-:-:S02]  /*17ab0*/  LOP3.LUT R76, R6, R7, RZ, 0x3c, !PT ;  /* 0x00000007064c7212 */ /* 0x000fc400078e3cff */
[----:B------:R-:W-:Y:S01]  /*17ac0*/  LOP3.LUT R8, R9, 0x8, R8, 0xe2, !PT ;  /* 0x0000000809087812 */ /* 0x000fe200078ee208 */
[----:B------:R-:W-:Y:S01]  /*17ad0*/  IMAD R80, R23, UR4, RZ ;  /* 0x0000000417507c24 */ /* 0x000fe2000f8e02ff */
[----:B------:R-:W-:Y:S01]  /*17ae0*/  SEL R9, RZ, 0xffffffff, P0 ;  /* 0xffffffffff097807 */ /* 0x000fe20000000000 */
[----:B------:R-:W5:Y:S01]  /*17af0*/  LD.E.128 R4, desc[UR40][R4.64] ;  /* 0x0000002804047980 */ /* 0x000f62000c101d00 */
[----:B------:R-:W-:Y:S01]  /*17b00*/  ISETP.GE.AND P0, PT, R158, R0, PT ;  /* 0x000000009e00720c */ /* 0x000fe20003f06270 */
[----:B------:R-:W-:Y:S02]  /*17b10*/  IMAD.WIDE.U32 R10, R3, UR4, R10 ;  /* 0x00000004030a7c25 */ /* 0x000fe4000f8e000a */
[----:B------:R-:W5:Y:S02]  /*17b20*/  LD.E.128 R56, desc[UR40][R56.64] ;  /* 0x0000002838387980 */ /* 0x000f64000c101d00 */
[----:B------:R-:W-:Y:S02]  /*17b30*/  IMAD.SHL.U32 R23, R9, 0x10, RZ ;  /* 0x0000001009177824 */ /* 0x000fe400078e00ff */
[----:B------:R-:W5:Y:S01]  /*17b40*/  LD.E.128 R60, desc[UR40][R60.64] ;  /* 0x000000283c3c7980 */ /* 0x000f62000c101d00 */
[----:B------:R-:W-:-:S03]  /*17b50*/  IMAD R9, R3, UR5, R80 ;  /* 0x0000000503097c24 */ /* 0x000fc6000f8e0250 */
[----:B------:R-:W5:Y:S01]  /*17b60*/  LD.E.128 R76, desc[UR40][R76.64] ;  /* 0x000000284c4c7980 */ /* 0x000f62000c101d00 */
[----:B------:R-:W-:Y:S01]  /*17b70*/  SEL R3, RZ, 0xffffffff, P0 ;  /* 0xffffffffff037807 */ /* 0x000fe20000000000 */
[----:B------:R-:W-:Y:S01]  /*17b80*/  VIADD R156, R199, 0x180 ;  /* 0x00000180c79c7836 */ /* 0x000fe20000000000 */
[----:B------:R-:W-:Y:S01]  /*17b90*/  LOP3.LUT R8, R23, 0x10, R8, 0xe2, !PT ;  /* 0x0000001017087812 */ /* 0x000fe200078ee208 */
[----:B------:R-:W-:Y:S01]  /*17ba0*/  @!PT LDS RZ, [RZ] ;  /* 0x00000000fffff984 */ /* 0x000fe20000000800 */
[----:B------:R-:W-:Y:S01]  /*17bb0*/  @!PT LDS RZ, [RZ] ;  /* 0x00000000fffff984 */ /* 0x000fe20000000800 */
[----:B------:R-:W-:Y:S01]  /*17bc0*/  @!PT LDS RZ, [RZ] ;  /* 0x00000000fffff984 */ /* 0x000fe20000000800 */
[----:B------:R-:W-:Y:S01]  /*17bd0*/  @!PT LDS RZ, [RZ] ;  /* 0x00000000fffff984 */ /* 0x000fe20000000800 */
[----:B------:R0:W-:Y:S06]  /*17be0*/  MEMBAR.ALL.CTA ;  /* 0x0000000000007992 */ /* 0x0001ec0000008000 */
[----:B0-----:R-:W0:Y:S01]  /*17bf0*/  FENCE.VIEW.ASYNC.S ;  /* 0x00000000000073c6 */ /* 0x001e220000000000 */
[----:B------:R-:W-:Y:S01]  /*17c00*/  ULDC.64 UR4, c[0x0][0xa80] ;  /* 0x0002a00000047ab9 */ /* 0x000fe20000000a00 */
[----:B------:R-:W-:Y:S01]  /*17c10*/  IMAD.SHL.U32 R23, R3, 0x20, RZ ;  /* 0x0000002003177824 */ /* 0x000fe200078e00ff */
[----:B------:R-:W-:Y:S01]  /*17c20*/  LEA R80, P1, R10, UR4, 0x1 ;  /* 0x000000040a507c11 */ /* 0x000fe2000f8208ff */
[----:B------:R-:W-:-:S02]  /*17c30*/  IMAD.IADD R3, R11, 0x1, R9 ;  /* 0x000000010b037824 */ /* 0x000fc400078e0209 */
[----:B------:R-:W-:Y:S01]  /*17c40*/  IMAD.IADD R20, R20, 0x1, R196 ;  /* 0x0000000114147824 */ /* 0x000fe200078e02c4 */
[-C--:B------:R-:W-:Y:S01]  /*17c50*/  ISETP.GE.AND P0, PT, R156, R0.reuse, PT ;  /* 0x000000009c00720c */ /* 0x080fe20003f06270 */
[----:B------:R-:W-:Y:S01]  /*17c60*/  VIADD R154, R199, 0x1c0 ;  /* 0x000001c0c79a7836 */ /* 0x000fe20000000000 */
[----:B------:R-:W-:Y:S01]  /*17c70*/  LEA.HI.X R84, R10, UR5, R3, 0x1, P1 ;  /* 0x000000050a547c11 */ /* 0x000fe200088f0c03 */
[----:B------:R-:W-:Y:S01]  /*17c80*/  VIADD R3, R2, 0x28c20 ;  /* 0x00028c2002037836 */ /* 0x000fe20000000000 */
[----:B------:R-:W-:Y:S02]  /*17c90*/  LOP3.LUT R8, R23, 0x20, R8, 0xe2, !PT ;  /* 0x0000002017087812 */ /* 0x000fe400078ee208 */
        /* <DEDUP_REMOVED lines=11> */
[----:B------:R-:W-:Y:S01]  /*17d50*/  VIADD R163, R199, 0xc0 ;  /* 0x000000c0c7a37836 */ /* 0x000fe20000000000 */
        /* <DEDUP_REMOVED lines=28> */
[-C--:B------:R-:W-:Y:S02]  /*17f20*/  @!P1 LEA R10, P6, R158, R8.reuse, 0x1 ;  /* 0x000000089e0a9211 */ /* 0x080fe400078c08ff */
[----:B0-----:R-:W-:Y:S02]  /*17f30*/  @!P5 LEA R4, P4, R164, R8, 0x1 ;  /* 0x00000008a404d211 */ /* 0x001fe400078808ff */
        /* <DEDUP_REMOVED lines=15> */
.L_x_5962:
[----:B------:R-:W-:Y:S05]  /*18030*/  BSYNC B1 ;  /* 0x0000000000017941 */ /* 0x000fea0003800000 */
.L_x_5961:
[----:B------:R-:W-:Y:S01]  /*18040*/  VIADD R20, R20, 0x20 ;  /* 0x0000002014147836 */ /* 0x000fe20000000000 */
[----:B0----5:R0:W3:Y:S04]  /*18050*/  SHFL.IDX PT, R5, R84, 0x1, 0x181f ;  /* 0x00381f0054057f89 */ /* 0x0210e800000e0000 */
        /* <DEDUP_REMOVED lines=21> */
[-C--:B------:R-:W-:Y:S02]  /*181b0*/  @P4 LEA R12, P5, R156, R4.reuse, 0x1 ;  /* 0x000000049c0c4211 */ /* 0x080fe400078a08ff */
        /* <DEDUP_REMOVED lines=14> */
.L_x_5960:
[----:B01----:R-:W2:Y:S01]  /*182a0*/  LDL.LU R12, [R1+0x54] ;  /* 0x00005400010c7983 */ /* 0x003ea20000300800 */
[----:B------:R-:W-:Y:S01]  /*182b0*/  ULDC.64 UR4, c[0x0][0xb08] ;  /* 0x0002c20000047ab9 */ /* 0x000fe20000000a00 */
[----:B------:R-:W0:Y:S01]  /*182c0*/  LDC R13, c[0x0][0xbe8] ;  /* 0x0002fa00ff0d7b82 */ /* 0x000e220000000800 */
[----:B------:R-:W-:Y:S01]  /*182d0*/  IMAD R0, R0, UR4, RZ ;  /* 0x0000000400007c24 */ /* 0x000fe2000f8e02ff */
[----:B------:R-:W-:Y:S01]  /*182e0*/  BSSY B1, `(.L_x_5964) ;  /* 0x0000110000017945 */ /* 0x000fe20003800000 */
[----:B------:R-:W-:-:S04]  /*182f0*/  IMAD.WIDE.U32 R10, R3, UR4, RZ ;  /* 0x00000004030a7c25 */ /* 0x000fc8000f8e00ff */
[----:B------:R-:W-:Y:S01]  /*18300*/  IMAD R0, R3, UR5, R0 ;  /* 0x0000000503007c24 */ /* 0x000fe2000f8e0200 */
[----:B------:R-:W-:Y:S01]  /*18310*/  ULDC.64 UR4, c[0x0][0xb38] ;  /* 0x0002ce0000047ab9 */ /* 0x000fe20000000a00 */
[----:B------:R-:W-:Y:S02]  /*18320*/  IMAD.IADD R3, R206, 0x1, R196 ;  /* 0x00000001ce037824 */ /* 0x000fe400078e02c4 */
[----:B------:R-:W-:Y:S01]  /*18330*/  IMAD.IADD R11, R11, 0x1, R0 ;  /* 0x000000010b0b7824 */ /* 0x000fe200078e0200 */
[----:B------:R-:W-:Y:S01]  /*18340*/  SHF.R.S32.HI R0, RZ, 0x1f, R9 ;  /* 0x0000001fff007819 */ /* 0x000fe20000011409 */
[----:B------:R-:W-:Y:S02]  /*18350*/  IMAD.IADD R196, R194, 0x1, R196 ;  /* 0x00000001c2c47824 */ /* 0x000fe400078e02c4 */
[----:B------:R-:W-:-:S04]  /*18360*/  IMAD.WIDE.U32 R10, R188, UR4, R10 ;  /* 0x00000004bc0a7c25 */ /* 0x000fc8000f8e000a */
[----:B------:R-:W-:Y:S01]  /*18370*/  IMAD R11, R188, UR5, R11 ;  /* 0x00000005bc0b7c24 */ /* 0x000fe2000f8e020b */
[----:B------:R-:W-:Y:S01]  /*18380*/  ULDC.64 UR4, c[0x0][0xb40] ;  /* 0x0002d00000047ab9 */ /* 0x000fe20000000a00 */
[----:B----4-:R-:W-:Y:S02]  /*18390*/  VIADD R80, R197, 0xf8 ;  /* 0x000000f8c5507836 */ /* 0x010fe40000000000 */
[----:B------:R-:W-:Y:S01]  /*183a0*/  IMAD R0, R0, UR4, RZ ;  /* 0x0000000400007c24 */ /* 0x000fe2000f8e02ff */
[----:B0-----:R-:W-:Y:S01]  /*183b0*/  ISETP.NE.AND P0, PT, R13, 0x1, PT ;  /* 0x000000010d00780c */ /* 0x001fe20003f05270 */
[----:B------:R-:W-:Y:S01]  /*183c0*/  IMAD.WIDE.U32 R10, R9, UR4, R10 ;  /* 0x00000004090a7c25 */ /* 0x000fe2000f8e000a */
[----:B------:R-:W-:-:S03]  /*183d0*/  SHF.R.S32.HI R80, RZ, 0x1f, R80 ;  /* 0x0000001fff507819 */ /* 0x000fc60000011450 */
[----:B------:R-:W-:Y:S01]  /*183e0*/  IMAD R0, R9, UR5, R0 ;  /* 0x0000000509007c24 */ /* 0x000fe2000f8e0200 */
[----:B------:R-:W-:Y:S01]  /*183f0*/  ULDC.64 UR4, c[0x0][0xb48] ;  /* 0x0002d20000047ab9 */ /* 0x000fe20000000a00 */
[----:B------:R-:W-:Y:S02]  /*18400*/  IMAD.MOV.U32 R9, RZ, RZ, R3 ;  /* 0x000000ffff097224 */ /* 0x000fe400078e0003 */
[----:B------:R-:W-:Y:S02]  /*18410*/  IMAD.IADD R11, R11, 0x1, R0 ;  /* 0x000000010b0b7824 */ /* 0x000fe400078e0200 */
[C---:B------:R-:W-:Y:S02]  /*18420*/  VIADD R153, R197.reuse, 0xf0 ;  /* 0x000000f0c5997836 */ /* 0x040fe40000000000 */
[----:B------:R-:W0:Y:S01]  /*18430*/  @P0 LDC R0, c[0x0][0xbf0] ;  /* 0x0002fc00ff000b82 */ /* 0x000e220000000800 */
        /* <DEDUP_REMOVED lines=75> */
[----:B------:R-:W1:Y:S02]  /*188f0*/  @P0 LDC R12, c[0x0][0xbec] ;  /* 0x0002fb00ff0c0b82 */ /* 0x000e640000000800 */
[----:B-1----:R-:W-:-:S05]  /*18900*/  @P0 IMAD.HI.U32 R12, R3, R12, RZ ;  /* 0x0000000c030c0227 */ /* 0x002fca00078e00ff */
[----:B0-----:R-:W-:-:S05]  /*18910*/  @P0 SHF.R.U32.HI R9, RZ, R0, R12 ;  /* 0x00000000ff090219 */ /* 0x001fca000001160c */
[----:B------:R-:W-:Y:S02]  /*18920*/  IMAD.MOV R0, RZ, RZ, -R9 ;  /* 0x000000ffff007224 */ /* 0x000fe400078e0a09 */
[----:B------:R-:W-:-:S04]  /*18930*/  IMAD.WIDE.U32 R10, R9, UR4, R10 ;  /* 0x00000004090a7c25 */ /* 0x000fc8000f8e000a */
[----:B------:R-:W-:Y:S02]  /*18940*/  IMAD R3, R13, R0, R3 ;  /* 0x000000000d037224 */ /* 0x000fe400078e0203 */
[----:B------:R-:W-:Y:S01]  /*18950*/  IMAD R0, R8, R13, RZ ;  /* 0x0000000d08007224 */ /* 0x000fe200078e02ff */
[----:B------:R-:W-:-:S05]  /*18960*/  SHF.R.S32.HI R8, RZ, 0x1f, R9 ;  /* 0x0000001fff087819 */ /* 0x000fca0000011409 */
[----:B------:R-:W-:-:S04]  /*18970*/  IMAD R8, R8, UR4, RZ ;  /* 0x0000000408087c24 */ /* 0x000fc8000f8e02ff */
[----:B------:R-:W-:Y:S01]  /*18980*/  IMAD R8, R9, UR5, R8 ;  /* 0x0000000509087c24 */ /* 0x000fe2000f8e0208 */
[----:B------:R-:W-:-:S03]  /*18990*/  ULDC.64 UR4, c[0x0][0xb28] ;  /* 0x0002ca0000047ab9 */ /* 0x000fc60000000a00 */
[----:B------:R-:W-:Y:S01]  /*189a0*/  IMAD.IADD R11, R11, 0x1, R8 ;  /* 0x000000010b0b7824 */ /* 0x000fe200078e0208 */
[----:B------:R-:W-:Y:S01]  /*189b0*/  SHF.R.S32.HI R8, RZ, 0x1f, R3 ;  /* 0x0000001fff087819 */ /* 0x000fe20000011403 */
[----:B------:R-:W-:-:S04]  /*189c0*/  IMAD.WIDE.U32 R10, R3, UR4, R10 ;  /* 0x00000004030a7c25 */ /* 0x000fc8000f8e000a */
[----:B------:R-:W-:-:S04]  /*189d0*/  IMAD R8, R8, UR4, RZ ;  /* 0x0000000408087c24 */ /* 0x000fc8000f8e02ff */
        /* <DEDUP_REMOVED lines=16> */
[----:B------:R-:W-:Y:S01]  /*18ae0*/  VIADD R11, R197, 0x8 ;  /* 0x00000008c50b7836 */ /* 0x000fe20000000000 */
[----:B------:R-:W-:Y:S01]  /*18af0*/  ISETP.GE.AND P3, PT, R209, UR4, PT ;  /* 0x00000004d1007c0c */ /* 0x000fe2000bf66270 */
[----:B------:R-:W-:Y:S01]  /*18b00*/  VIADD R21, R197, 0x18 ;  /* 0x00000018c5157836 */ /* 0x000fe20000000000 */
[----:B------:R-:W-:Y:S01]  /*18b10*/  ISETP.GE.AND P4, PT, R195, UR4, PT ;  /* 0x00000004c3007c0c */ /* 0x000fe2000bf86270 */
[----:B------:R-:W-:Y:S01]  /*18b20*/  VIADD R10, R197, 0x30 ;  /* 0x00000030c50a7836 */ /* 0x000fe20000000000 */
        /* <DEDUP_REMOVED lines=62> */
[C---:B0-----:R-:W-:Y:S02]  /*18f10*/  @!P1 LEA R8, P0, R213.reuse, R20, 0x2 ;  /* 0x00000014d5089211 */ /* 0x041fe400078010ff */
        /* <DEDUP_REMOVED lines=10> */
[-C--:B0-----:R-:W-:Y:S02]  /*18fc0*/  @!P0 LEA R8, P4, R184, R20.reuse, 0x2 ;  /* 0x00000014b8088211 */ /* 0x081fe400078810ff */
        /* <DEDUP_REMOVED lines=9> */
[----:B------:R-:W-:Y:S01]  /*19060*/  @!P2 ST.E.64 desc[UR40][R14.64], R88 ;  /* 0x000000580e00a985 */ /* 0x000fe2000c101b28 */
[-C--:B0-----:R-:W-:Y:S02]  /*19070*/  @!P3 LEA R6, P6, R178, R20.reuse, 0x2 ;  /* 0x00000014b206b211 */ /* 0x081fe400078c10ff */
[-C--:B------:R-:W-:Y:S02]  /*19080*/  @!P4 LEA R8, P2, R176, R20.reuse, 0x2 ;  /* 0x00000014b008c211 */ /* 0x080fe400078410ff */
[-C--:B------:R-:W-:Y:S02]  /*19090*/  @!P3 LEA.HI.X R7, R178, R13.reuse, R179, 0x2, P6 ;  /* 0x0000000db207b211 */ /* 0x080fe400030f14b3 */
[----:B-1----:R-:W-:Y:S02]  /*190a0*/  @!P5 LEA R10, P6, R174, R20, 0x2 ;  /* 0x00000014ae0ad211 */ /* 0x002fe400078c10ff */
        /* <DEDUP_REMOVED lines=51> */
.L_x_5965:
[----:B------:R-:W-:Y:S05]  /*193e0*/  BSYNC B1 ;  /* 0x0000000000017941 */ /* 0x000fea0003800000 */
.L_x_5964:
        /* <DEDUP_REMOVED lines=10> */
[C---:B-1----:R-:W-:Y:S01]  /*19490*/  VIADD R20, R197.reuse, 0x18 ;  /* 0x00000018c5147836 */ /* 0x042fe20000000000 */
[----:B------:R-:W-:Y:S01]  /*194a0*/  ISETP.GE.AND P2, PT, R10, UR4, PT ;  /* 0x000000040a007c0c */ /* 0x000fe2000bf46270 */
[C---:B------:R-:W-:Y:S01]  /*194b0*/  VIADD R11, R197.reuse, 0x8 ;  /* 0x00000008c50b7836 */ /* 0x040fe20000000000 */
[----:B------:R-:W-:Y:S01]  /*194c0*/  ISETP.GE.AND P1, PT, R24, UR4, PT ;  /* 0x0000000418007c0c */ /* 0x000fe2000bf26270 */
[C---:B------:R-:W-:Y:S01]  /*194d0*/  VIADD R14, R197.reuse, 0x20 ;  /* 0x00000020c50e7836 */ /* 0x040fe20000000000 */
[----:B------:R-:W-:Y:S01]  /*194e0*/  ISETP.GE.AND P0, PT, R20, UR4, PT ;  /* 0x0000000414007c0c */ /* 0x000fe2000bf06270 */
[C---:B------:R-:W-:Y:S01]  /*194f0*/  VIADD R25, R197.reuse, 0x10 ;  /* 0x00000010c5197836 */ /* 0x040fe20000000000 */
[----:B------:R-:W-:Y:S01]  /*19500*/  SHF.R.S32.HI R11, RZ, 0x1f, R11 ;  /* 0x0000001fff0b7819 */ /* 0x000fe2000001140b */
[----:B------:R-:W-:-:S02]  /*19510*/  VIADD R21, R197, 0x18 ;  /* 0x00000018c5157836 */ /* 0x000fc40000000000 */
[CC--:B---3--:R-:W-:Y:S01]  /*19520*/  @!P4 LEA R6, P3, R197.reuse, R3.reuse, 0x2 ;  /* 0x00000003c506c211 */ /* 0x0c8fe200078610ff */
[C---:B------:R-:W-:Y:S01]  /*19530*/  VIADD R15, R197.reuse, 0x28 ;  /* 0x00000028c50f7836 */ /* 0x040fe20000000000 */
[----:B------:R-:W-:Y:S01]  /*19540*/  SHF.R.S32.HI R25, RZ, 0x1f, R25 ;  /* 0x0000001fff197819 */ /* 0x000fe20000011419 */
[C---:B--2---:R-:W-:Y:S01]  /*19550*/  VIADD R13, R197.reuse, 0x30 ;  /* 0x00000030c50d7836 */ /* 0x044fe20000000000 */
        /* <DEDUP_REMOVED lines=13> */
[----:B------:R-:W-:Y:S02]  /*19630*/  VIADD R20, R197, 0x20 ;  /* 0x00000020c5147836 */ /* 0x000fe40000000000 */
[----:B------:R1:W-:Y:S03]  /*19640*/  @!P1 ST.E.64 desc[UR40][R8.64], R34 ;  /* 0x0000002208009985 */ /* 0x0003e6000c101b28 */
[----:B------:R-:W-:Y:S01]  /*19650*/  SHF.R.S32.HI R20, RZ, 0x1f, R20 ;  /* 0x0000001fff147819 */ /* 0x000fe20000011414 */
[----:B------:R2:W-:Y:S01]  /*19660*/  @!P0 ST.E.64 desc[UR40][R10.64], R38 ;  /* 0x000000260a008985 */ /* 0x0005e2000c101b28 */
[----:B------:R-:W-:Y:S02]  /*19670*/  ISETP.GE.AND P0, PT, R225, UR4, PT ;  /* 0x00000004e1007c0c */ /* 0x000fe4000bf06270 */
[----:B0-----:R-:W-:-:S04]  /*19680*/  @!P3 LEA R6, P1, R14, R3, 0x2 ;  /* 0x000000030e06b211 */ /* 0x001fc800078210ff */
[-C--:B------:R-:W-:Y:S01]  /*19690*/  @!P3 LEA.HI.X R7, R14, R12.reuse, R20, 0x2, P1 ;  /* 0x0000000c0e07b211 */ /* 0x080fe200008f1414 */
[----:B------:R-:W-:Y:S01]  /*196a0*/  VIADD R20, R197, 0x28 ;  /* 0x00000028c5147836 */ /* 0x000fe20000000000 */
[-C--:B-1----:R-:W-:Y:S01]  /*196b0*/  @!P4 LEA R8, P2, R15, R3.reuse, 0x2 ;  /* 0x000000030f08c211 */ /* 0x082fe200078410ff */
[----:B------:R-:W-:Y:S01]  /*196c0*/  VIADD R14, R197, 0x30 ;  /* 0x00000030c50e7836 */ /* 0x000fe20000000000 */
[----:B------:R-:W-:Y:S01]  /*196d0*/  ISETP.GE.AND P1, PT, R223, UR4, PT ;  /* 0x00000004df007c0c */ /* 0x000fe2000bf26270 */
[----:B------:R0:W-:Y:S01]  /*196e0*/  @!P3 ST.E.64 desc[UR40][R6.64], R42 ;  /* 0x0000002a0600b985 */ /* 0x0001e2000c101b28 */
[----:B------:R-:W-:Y:S02]  /*196f0*/  SHF.R.S32.HI R20, RZ, 0x1f, R20 ;  /* 0x0000001fff147819 */ /* 0x000fe40000011414 */
[----:B--2---:R-:W-:Y:S02]  /*19700*/  @!P5 LEA R10, P6, R13, R3, 0x2 ;  /* 0x000000030d0ad211 */ /* 0x004fe400078c10ff */
[----:B------:R-:W-:-:S02]  /*19710*/  @!P4 LEA.HI.X R9, R15, R12, R20, 0x2, P2 ;  /* 0x0000000c0f09c211 */ /* 0x000fc400010f1414 */
[----:B------:R-:W-:Y:S02]  /*19720*/  ISETP.GE.AND P2, PT, R221, UR4, PT ;  /* 0x00000004dd007c0c */ /* 0x000fe4000bf46270 */
[----:B------:R-:W-:Y:S01]  /*19730*/  SHF.R.S32.HI R14, RZ, 0x1f, R14 ;  /* 0x0000001fff0e7819 */ /* 0x000fe2000001140e */
[----:B------:R1:W-:Y:S01]  /*19740*/  @!P4 ST.E.64 desc[UR40][R8.64], R46 ;  /* 0x0000002e0800c985 */ /* 0x0003e2000c101b28 */
[----:B------:R-:W-:Y:S02]  /*19750*/  ISETP.GE.AND P3, PT, R218, UR4, PT ;  /* 0x00000004da007c0c */ /* 0x000fe4000bf66270 */
[-C--:B------:R-:W-:Y:S02]  /*19760*/  @!P5 LEA.HI.X R11, R13, R12.reuse, R14, 0x2, P6 ;  /* 0x0000000c0d0bd211 */ /* 0x080fe400030f140e */
[----:B0-----:R-:W-:Y:S02]  /*19770*/  @!P0 LEA R6, P6, R225, R3, 0x2 ;  /* 0x00000003e1068211 */ /* 0x001fe400078c10ff */
[----:B------:R-:W-:Y:S01]  /*19780*/  ISETP.GE.AND P4, PT, R213, UR4, PT ;  /* 0x00000004d5007c0c */ /* 0x000fe2000bf86270 */
[----:B------:R0:W-:Y:S01]  /*19790*/  @!P5 ST.E.64 desc[UR40][R10.64], R50 ;  /* 0x000000320a00d985 */ /* 0x0001e2000c101b28 */
[----:B------:R-:W-:-:S02]  /*197a0*/  @!P0 LEA.HI.X R7, R225, R12, R227, 0x2, P6 ;  /* 0x0000000ce1078211 */ /* 0x000fc400030f14e3 */
[----:B-1----:R-:W-:-:S03]  /*197b0*/  @!P1 LEA R8, P5, R223, R3, 0x2 ;  /* 0x00000003df089211 */ /* 0x002fc600078a10ff */
[----:B------:R1:W-:Y:S01]  /*197c0*/  @!P0 ST.E.64 desc[UR40][R6.64], R54 ;  /* 0x0000003606008985 */ /* 0x0003e2000c101b28 */
[----:B------:R-:W-:Y:S02]  /*197d0*/  ISETP.GE.AND P0, PT, R195, UR4, PT ;  /* 0x00000004c3007c0c */ /* 0x000fe4000bf06270 */
[-C--:B------:R-:W-:Y:S02]  /*197e0*/  @!P1 LEA.HI.X R9, R223, R12.reuse, R224, 0x2, P5 ;  /* 0x0000000cdf099211 */ /* 0x080fe400028f14e0 */
[----:B------:R-:W-:Y:S02]  /*197f0*/  ISETP.GE.AND P5, PT, R209, UR4, PT ;  /* 0x00000004d1007c0c */ /* 0x000fe4000bfa6270 */
[C---:B0-----:R-:W-:Y:S01]  /*19800*/  @!P2 LEA R10, P6, R221.reuse, R3, 0x2 ;  /* 0x00000003dd0aa211 */ /* 0x041fe200078c10ff */
[----:B------:R0:W-:Y:S01]  /*19810*/  @!P1 ST.E.64 desc[UR40][R8.64], R58 ;  /* 0x0000003a08009985 */ /* 0x0001e2000c101b28 */
[----:B------:R-:W-:Y:S02]  /*19820*/  ISETP.GE.AND P1, PT, R184, UR4, PT ;  /* 0x00000004b8007c0c */ /* 0x000fe4000bf26270 */
[----:B------:R-:W-:-:S02]  /*19830*/  @!P2 LEA.HI.X R11, R221, R12, R222, 0x2, P6 ;  /* 0x0000000cdd0ba211 */ /* 0x000fc400030f14de */
[----:B-1----:R-:W-:-:S03]  /*19840*/  @!P3 LEA R6, P6, R218, R3, 0x2 ;  /* 0x00000003da06b211 */ /* 0x002fc600078c10ff */
[----:B------:R1:W-:Y:S01]  /*19850*/  @!P2 ST.E.64 desc[UR40][R10.64], R62 ;  /* 0x0000003e0a00a985 */ /* 0x0003e2000c101b28 */
[----:B------:R-:W-:Y:S02]  /*19860*/  @!P3 LEA.HI.X R7, R218, R12, R220, 0x2, P6 ;  /* 0x0000000cda07b211 */ /* 0x000fe400030f14dc */
[----:B0-----:R-:W-:-:S03]  /*19870*/  @!P4 LEA R8, P2, R213, R3, 0x2 ;  /* 0x00000003d508c211 */ /* 0x001fc600078410ff */
[----:B------:R0:W-:Y:S01]  /*19880*/  @!P3 ST.E.64 desc[UR40][R6.64], R66 ;  /* 0x000000420600b985 */ /* 0x0001e2000c101b28 */
[-C--:B------:R-:W-:Y:S02]  /*19890*/  @!P4 LEA.HI.X R9, R213, R12.reuse, R217, 0x2, P2 ;  /* 0x0000000cd509c211 */ /* 0x080fe400010f14d9 */
[----:B------:R-:W-:Y:S02]  /*198a0*/  ISETP.GE.AND P2, PT, R182, UR4, PT ;  /* 0x00000004b6007c0c */ /* 0x000fe4000bf46270 */
[CC--:B-1----:R-:W-:Y:S01]  /*198b0*/  @!P5 LEA R10, P6, R209.reuse, R3.reuse, 0x2 ;  /* 0x00000003d10ad211 */ /* 0x0c2fe200078c10ff */
[----:B------:R1:W-:Y:S03]  /*198c0*/  @!P4 ST.E.64 desc[UR40][R8.64], R70 ;  /* 0x000000460800c985 */ /* 0x0003e6000c101b28 */
        /* <DEDUP_REMOVED lines=10> */
[-C--:B0-----:R-:W-:Y:S01]  /*19970*/  @!P2 LEA R10, P6, R182, R3.reuse, 0x2 ;  /* 0x00000003b60aa211 */ /* 0x081fe200078c10ff */
[----:B------:R0:W-:Y:S01]  /*19980*/  @!P1 ST.E.64 desc[UR40][R8.64], R4 ;  /* 0x0000000408009985 */ /* 0x0001e2000c101b28 */
[----:B------:R-:W-:Y:S02]  /*19990*/  ISETP.GE.AND P1, PT, R172, UR4, PT ;  /* 0x00000004ac007c0c */ /* 0x000fe4000bf26270 */
[----:B------:R-:W-:Y:S02]  /*199a0*/  @!P2 LEA.HI.X R11, R182, R12, R183, 0x2, P6 ;  /* 0x0000000cb60ba211 */ /* 0x000fe400030f14b7 */
[----:B-1----:R-:W-:-:S03]  /*199b0*/  @!P4 LEA R6, P0, R178, R3, 0x2 ;  /* 0x00000003b206c211 */ /* 0x002fc600078010ff */
[----:B------:R-:W-:Y:S01]  /*199c0*/  @!P2 ST.E.64 desc[UR40][R10.64], R86 ;  /* 0x000000560a00a985 */ /* 0x000fe2000c101b28 */
        /* <DEDUP_REMOVED lines=13> */
[-C--:B-1----:R-:W-:Y:S02]  /*19aa0*/  @!P1 LEA R6, P3, R172, R3.reuse, 0x2 ;  /* 0x00000003ac069211 */ /* 0x082fe400078610ff */
[-C--:B------:R-:W-:Y:S02]  /*19ab0*/  @!P2 LEA.HI.X R5, R174, R12.reuse, R175, 0x2, P6 ;  /* 0x0000000cae05a211 */ /* 0x080fe400030f14af */
        /* <DEDUP_REMOVED lines=10> */
[-C--:B------:R-:W-:Y:S02]  /*19b60*/  @!P5 LEA.HI.X R5, R168, R12.reuse, R169, 0x2, P1 ;  /* 0x0000000ca805d211 */ /* 0x080fe400008f14a9 */
        /* <DEDUP_REMOVED lines=18> */
[-C--:B------:R-:W-:Y:S02]  /*19c90*/  @!P2 LEA.HI.X R9, R154, R12.reuse, R155, 0x2, P1 ;  /* 0x0000000c9a09a211 */ /* 0x080fe400008f149b */
[-C--:B0-----:R-:W-:Y:S02]  /*19ca0*/  @!P4 LEA R6, P0, R158, R3.reuse, 0x2 ;  /* 0x000000039e06c211 */ /* 0x081fe400078010ff */
[-C--:B-1----:R-:W-:Y:S02]  /*19cb0*/  @!P3 LEA R4, P6, R156, R3.reuse, 0x2 ;  /* 0x000000039c04b211 */ /* 0x082fe400078c10ff */
[-C--:B------:R-:W-:Y:S02]  /*19cc0*/  @!P4 LEA.HI.X R7, R158, R12.reuse, R159, 0x2, P0 ;  /* 0x0000000c9e07c211 */ /* 0x080fe400000f149f */
        /* <DEDUP_REMOVED lines=13> */
.L_x_5957:
[----:B---3--:R-:W3:Y:S01]  /*19da0*/  LDL R10, [R1+0x50] ;  /* 0x00005000010a7983 */ /* 0x008ee20000100800 */
[----:B------:R-:W-:Y:S01]  /*19db0*/  ULDC.64 UR4, c[0x0][0xc08] ;  /* 0x0003020000047ab9 */ /* 0x000fe20000000a00 */
[----:B------:R-:W3:Y:S01]  /*19dc0*/  LDC.64 R4, c[0x0][0xc00] ;  /* 0x00030000ff047b82 */ /* 0x000ee20000000a00 */
[----:B------:R-:W-:Y:S01]  /*19dd0*/  ISETP.NE.U32.AND P0, PT, RZ, UR4, PT ;  /* 0x00000004ff007c0c */ /* 0x000fe2000bf05070 */
[----:B------:R-:W2:Y:S01]  /*19de0*/  LDL R9, [R1+0x4c] ;  /* 0x00004c0001097983 */ /* 0x000ea20000100800 */
[----:B------:R-:W-:Y:S02]  /*19df0*/  IMAD.MOV.U32 R3, RZ, RZ, RZ ;  /* 0x000000ffff037224 */ /* 0x000fe400078e00ff */
[----:B------:R-:W-:Y:S01]  /*19e00*/  ISETP.NE.AND.EX P1, PT, RZ, UR5, PT, P0 ;  /* 0x00000005ff007c0c */ /* 0x000fe2000bf25300 */
[----:B------:R-:W-:Y:S02]  /*19e10*/  ULDC.64 UR4, c[0x0][0xc00] ;  /* 0x0003000000047ab9 */ /* 0x000fe40000000a00 */
[----:B------:R-:W-:-:S04]  /*19e20*/  ISETP.NE.U32.AND P0, PT, RZ, UR4, PT ;  /* 0x00000004ff007c0c */ /* 0x000fc8000bf05070 */
[----:B------:R-:W-:-:S06]  /*19e30*/  ISETP.NE.AND.EX P0, PT, RZ, UR5, PT, P0 ;  /* 0x00000005ff007c0c */ /* 0x000fcc000bf05300 */
[----:B------:R-:W0:Y:S01]  /*19e40*/  @P1 LDC.64 R6, c[0x0][0xc08] ;  /* 0x00030200ff061b82 */ /* 0x000e220000000a00 */
[----:B------:R-:W-:Y:S02]  /*19e50*/  ULDC UR4, c[0x0][0xa88] ;  /* 0x0002a20000047ab9 */ /* 0x000fe40000000800 */
[----:B------:R-:W-:Y:S01]  /*19e60*/  IMAD.U32 R0, RZ, RZ, UR4 ;  /* 0x00000004ff007e24 */ /* 0x000fe2000f8e00ff */
[----:B------:R-:W1:Y:S01]  /*19e70*/  S2R R31, SR_TID.X ;  /* 0x00000000001f7919 */ /* 0x000e620000002100 */
[----:B---3--:R-:W-:-:S04]  /*19e80*/  IMAD.WIDE R4, R10, 0x4, R4 ;  /* 0x000000040a047825 */ /* 0x008fc800078e0204 */
[----:B0-----:R-:W-:Y:S01]  /*19e90*/  @P1 IMAD.WIDE R6, R10, 0x4, R6 ;  /* 0x000000040a061825 */ /* 0x001fe200078e0206 */
[----:B------:R0:W5:Y:S04]  /*19ea0*/  @P0 LDG.E R3, desc[UR40][R4.64] ;  /* 0x0000002804030981 */ /* 0x000168000c1e1900 */
[----:B------:R0:W5:Y:S01]  /*19eb0*/  @P1 LDG.E R0, desc[UR40][R6.64] ;  /* 0x0000002806001981 */ /* 0x000162000c1e1900 */
[----:B--2---:R-:W-:Y:S01]  /*19ec0*/  ISETP.NE.AND P2, PT, R9, RZ, PT ;  /* 0x000000ff0900720c */ /* 0x004fe20003f45270 */
[----:B-1----:R-:W-:Y:S01]  /*19ed0*/  VIADD R8, R31, 0xffffff80 ;  /* 0xffffff801f087836 */ /* 0x002fe20000000000 */
[----:B------:R-:W-:-:S04]  /*19ee0*/  SHF.R.S32.HI R26, RZ, 0x1f, R10 ;  /* 0x0000001fff1a7819 */ /* 0x000fc8000001140a */
[----:B------:R-:W-:-:S07]  /*19ef0*/  ISETP.GT.AND P3, PT, R8, 0x3f, PT ;  /* 0x0000003f0800780c */ /* 0x000fce0003f64270 */
[----:B------:R-:W1:Y:S02]  /*19f00*/  @!P2 LDC R9, c[0x0][0xad4] ;  /* 0x0002b500ff09ab82 */ /* 0x000e640000000800 */
[----:B-1----:R0:W-:Y:S01]  /*19f10*/  @!P2 STL [R1+0x4c], R9 ;  /* 0x00004c090100a387 */ /* 0x0021e20000100800 */
[----:B------:R-:W-:Y:S01]  /*19f20*/  ISETP.GT.AND P2, PT, R9, 0x1, PT ;  /* 0x000000010900780c */ /* 0x000fe20003f44270 */
[----:B------:R-:W-:-:S12]  /*19f30*/  @P1 BRA `(.L_x_5966) ;  /* 0x0000000000101947 */ /* 0x000fd80003800000 */
[----:B------:R-:W-:Y:S05]  /*19f40*/  @!P0 BRA `(.L_x_5966) ;  /* 0x00000000000c8947 */ /* 0x000fea0003800000 */
[----:B0-----:R-:W2:Y:S04]  /*19f50*/  LDG.E R7, desc[UR40][R4.64] ;  /* 0x0000002804077981 */ /* 0x001ea8000c1e1900 */
[----:B-----5:R-:W2:Y:S02]  /*19f60*/  LDG.E R0, desc[UR40][R4.64+0x4] ;  /* 0x0000042804007981 */ /* 0x020ea4000c1e1900 */
[----:B--2---:R-:W-:-:S07]  /*19f70*/  IMAD.IADD R0, R0, 0x1, -R7 ;  /* 0x0000000100007824 */ /* 0x004fce00078e0a07 */
.L_x_5966:
        /* <DEDUP_REMOVED lines=17> */
[----:B------:R-:W1:Y:S08]  /*1a090*/  LDC.64 R4, c[0x0][R23+0x220] ;  /* 0x0000880017047b82 */ /* 0x000e700000000a00 */
[----:B------:R-:W3:Y:S08]  /*1a0a0*/  LDC.64 R12, c[0x0][R23+0x218] ;  /* 0x00008600170c7b82 */ /* 0x000ef00000000a00 */
[----:B------:R-:W5:Y:S08]  /*1a0b0*/  LDC.64 R6, c[0x0][R23+0x228] ;  /* 0x00008a0017067b82 */ /* 0x000f700000000a00 */
[----:B------:R-:W4:Y:S08]  /*1a0c0*/  @P1 LDC R20, c[0x0][0xbec] ;  /* 0x0002fb00ff141b82 */ /* 0x000f300000000800 */
[----:B------:R-:W5:Y:S08]  /*1a0d0*/  LDC.64 R8, c[0x0][R23+0x210] ;  /* 0x0000840017087b82 */ /* 0x000f700000000a00 */
[----:B------:R-:W5:Y:S01]  /*1a0e0*/  @P1 LDC R27, c[0x0][0xbf0] ;  /* 0x0002fc00ff1b1b82 */ /* 0x000f620000000800 */
[----:B----4-:R-:W-:-:S07]  /*1a0f0*/  @P1 IMAD.HI.U32 R20, R31, R20, RZ ;  /* 0x000000141f141227 */ /* 0x010fce00078e00ff */
[----:B0-----:R-:W0:Y:S01]  /*1a100*/  @!P0 LDC R10, c[0x0][0xb50] ;  /* 0x0002d400ff0a8b82 */ /* 0x001e220000000800 */
[-C--:B-1----:R-:W-:Y:S02]  /*1a110*/  IMAD R5, R5, R29.reuse, RZ ;  /* 0x0000001d05057224 */ /* 0x082fe400078e02ff */
[----:B------:R-:W-:-:S05]  /*1a120*/  IMAD.WIDE.U32 R14, R4, R29, RZ ;  /* 0x0000001d040e7225 */ /* 0x000fca00078e00ff */
[----:B------:R-:W1:Y:S01]  /*1a130*/  @!P0 LDC R11, c[0x0][0xb54] ;  /* 0x0002d500ff0b8b82 */ /* 0x000e620000000800 */
[-C--:B---3--:R-:W-:Y:S02]  /*1a140*/  IMAD R25, R13, R188.reuse, RZ ;  /* 0x000000bc0d197224 */ /* 0x088fe400078e02ff */
        /* <DEDUP_REMOVED lines=25> */
.L_x_5968:
[----:B------:R-:W-:Y:S05]  /*1a2e0*/  BSYNC B1 ;  /* 0x0000000000017941 */ /* 0x000fea0003800000 */
.L_x_5967:
[----:B------:R-:W-:Y:S05]  /*1a2f0*/  @P2 BRA `(.L_x_5963) ;  /* 0x0000000800ac2947 */ /* 0x000fea0003800000 */
[----:B0-----:R-:W0:Y:S01]  /*1a300*/  S2R R6, SR_TID.X ;  /* 0x0000000000067919 */ /* 0x001e220000002100 */
[----:B------:R-:W2:Y:S01]  /*1a310*/  LDC R9, c[0x0][0xbe8] ;  /* 0x0002fa00ff097b82 */ /* 0x000ea20000000800 */
[----:B------:R-:W-:Y:S01]  /*1a320*/  ULDC.64 UR4, c[0x0][0xaa0] ;  /* 0x0002a80000047ab9 */ /* 0x000fe20000000a00 */
[C---:B------:R-:W-:Y:S01]  /*1a330*/  VIADD R38, R199.reuse, 0x40 ;  /* 0x00000040c7267836 */ /* 0x040fe20000000000 */
[----:B------:R-:W-:Y:S01]  /*1a340*/  BSSY B1, `(.L_x_5969) ;  /* 0x0000082000017945 */ /* 0x000fe20003800000 */
[----:B------:R-:W-:Y:S02]  /*1a350*/  IMAD R4, R24, UR4, RZ ;  /* 0x0000000418047c24 */ /* 0x000fe4000f8e02ff */
[----:B------:R-:W-:Y:S02]  /*1a360*/  VIADD R36, R199, 0x80 ;  /* 0x00000080c7247836 */ /* 0x000fe40000000000 */
[----:B------:R-:W3:Y:S01]  /*1a370*/  LDC R12, c[0x0][0xac8] ;  /* 0x0002b200ff0c7b82 */ /* 0x000ee20000000800 */
[----:B------:R-:W-:-:S02]  /*1a380*/  IMAD R7, R3, UR5, R4 ;  /* 0x0000000503077c24 */ /* 0x000fc4000f8e0204 */
[----:B-1----:R-:W-:Y:S01]  /*1a390*/  IMAD.WIDE.U32 R4, R3, UR4, RZ ;  /* 0x0000000403047c25 */ /* 0x002fe2000f8e00ff */
[----:B------:R-:W-:-:S03]  /*1a3a0*/  ULDC.64 UR4, c[0x0][0xae8] ;  /* 0x0002ba0000047ab9 */ /* 0x000fc60000000a00 */
[----:B------:R-:W-:Y:S02]  /*1a3b0*/  IMAD.IADD R5, R5, 0x1, R7 ;  /* 0x0000000105057824 */ /* 0x000fe400078e0207 */
[----:B------:R-:W-:Y:S02]  /*1a3c0*/  VIADD R34, R199, 0xc0 ;  /* 0x000000c0c7227836 */ /* 0x000fe40000000000 */
[----:B------:R-:W-:-:S04]  /*1a3d0*/  IMAD.WIDE.U32 R4, R188, UR4, R4 ;  /* 0x00000004bc047c25 */ /* 0x000fc8000f8e0004 */
[----:B------:R-:W-:Y:S01]  /*1a3e0*/  IMAD R5, R188, UR5, R5 ;  /* 0x00000005bc057c24 */ /* 0x000fe2000f8e0205 */
[----:B--2---:R-:W-:Y:S01]  /*1a3f0*/  ISETP.NE.AND P0, PT, R9, 0x1, PT ;  /* 0x000000010900780c */ /* 0x004fe20003f05270 */
[----:B------:R-:W-:Y:S01]  /*1a400*/  ULDC.64 UR4, c[0x0][0xaf0] ;  /* 0x0002bc0000047ab9 */ /* 0x000fe20000000a00 */
[----:B------:R-:W-:Y:S02]  /*1a410*/  IMAD R21, R0, R9, RZ ;  /* 0x0000000900157224 */ /* 0x000fe400078e02ff */
[----:B------:R-:W-:-:S04]  /*1a420*/  IMAD.WIDE.U32 R4, R29, UR4, R4 ;  /* 0x000000041d047c25 */ /* 0x000fc8000f8e0004 */
[----:B0-----:R-:W-:Y:S01]  /*1a430*/  VIADD R6, R6, 0xffffff80 ;  /* 0xffffff8006067836 */ /* 0x001fe20000000000 */
[-C--:B---3--:R-:W-:Y:S01]  /*1a440*/  ISETP.GE.AND P1, PT, R38, R12.reuse, PT ;  /* 0x0000000c2600720c */ /* 0x088fe20003f26270 */
[C---:B------:R-:W-:Y:S01]  /*1a450*/  VIADD R32, R199.reuse, 0x100 ;  /* 0x00000100c7207836 */ /* 0x040fe20000000000 */
[C---:B------:R-:W-:Y:S01]  /*1a460*/  ISETP.GE.AND P2, PT, R199.reuse, R12, PT ;  /* 0x0000000cc700720c */ /* 0x040fe20003f46270 */
[C---:B------:R-:W-:Y:S01]  /*1a470*/  VIADD R30, R199.reuse, 0x140 ;  /* 0x00000140c71e7836 */ /* 0x040fe20000000000 */
[----:B------:R-:W-:Y:S01]  /*1a480*/  SHF.R.S32.HI R3, RZ, 0x1f, R6 ;  /* 0x0000001fff037819 */ /* 0x000fe20000011406 */
[----:B------:R-:W0:Y:S01]  /*1a490*/  @P0 LDC R11, c[0x0][0xbec] ;  /* 0x0002fb00ff0b0b82 */ /* 0x000e220000000800 */
[----:B------:R-:W-:Y:S01]  /*1a4a0*/  SEL R8, RZ, 0xffffffff, P1 ;  /* 0xffffffffff087807 */ /* 0x000fe20000800000 */
[----:B------:R-:W-:Y:S01]  /*1a4b0*/  VIADD R27, R199, 0x180 ;  /* 0x00000180c71b7836 */ /* 0x000fe20000000000 */
[----:B------:R-:W-:Y:S01]  /*1a4c0*/  LEA.HI R3, R3, R6, RZ, 0x3 ;  /* 0x0000000603037211 */ /* 0x000fe200078f18ff */
[----:B------:R-:W-:Y:S01]  /*1a4d0*/  VIADD R23, R199, 0x1c0 ;  /* 0x000001c0c7177836 */ /* 0x000fe20000000000 */
[----:B------:R-:W-:Y:S01]  /*1a4e0*/  ISETP.GE.AND P1, PT, R36, R12, PT ;  /* 0x0000000c2400720c */ /* 0x000fe20003f26270 */
[----:B------:R-:W-:Y:S01]  /*1a4f0*/  IMAD.SHL.U32 R8, R8, 0x2, RZ ;  /* 0x0000000208087824 */ /* 0x000fe200078e00ff */
[----:B------:R-:W-:Y:S01]  /*1a500*/  LOP3.LUT R7, R3, 0xfffffff8, RZ, 0xc0, !PT ;  /* 0xfffffff803077812 */ /* 0x000fe200078ec0ff */
[----:B------:R-:W1:Y:S01]  /*1a510*/  @P0 LDC R13, c[0x0][0xbf0] ;  /* 0x0002fc00ff0d0b82 */ /* 0x000e620000000800 */
[----:B------:R-:W-:Y:S01]  /*1a520*/  SHF.R.S32.HI R20, RZ, 0x3, R3 ;  /* 0x00000003ff147819 */ /* 0x000fe20000011403 */
[----:B------:R-:W-:-:S02]  /*1a530*/  IMAD R3, R26, UR4, RZ ;  /* 0x000000041a037c24 */ /* 0x000fc4000f8e02ff */
[----:B------:R-:W-:Y:S02]  /*1a540*/  IMAD.IADD R7, R6, 0x1, -R7 ;  /* 0x0000000106077824 */ /* 0x000fe400078e0a07 */
[----:B------:R-:W-:Y:S02]  /*1a550*/  VIADD R25, R199, 0x1c0 ;  /* 0x000001c0c7197836 */ /* 0x000fe40000000000 */
[----:B------:R-:W-:Y:S02]  /*1a560*/  IMAD R7, R7, 0x20, R20 ;  /* 0x0000002007077824 */ /* 0x000fe400078e0214 */
[----:B------:R-:W-:Y:S01]  /*1a570*/  IMAD.IADD R20, R20, 0x1, R196 ;  /* 0x0000000114147824 */ /* 0x000fe200078e02c4 */
[----:B------:R-:W-:Y:S01]  /*1a580*/  SHF.R.S32.HI R25, RZ, 0x1f, R25 ;  /* 0x0000001fff197819 */ /* 0x000fe20000011419 */
[----:B------:R-:W-:Y:S02]  /*1a590*/  IMAD.IADD R196, R196, 0x1, R7 ;  /* 0x00000001c4c47824 */ /* 0x000fe400078e0207 */
[----:B------:R-:W-:Y:S01]  /*1a5a0*/  IMAD R7, R29, UR5, R3 ;  /* 0x000000051d077c24 */ /* 0x000fe2000f8e0203 */
[----:B------:R-:W-:Y:S01]  /*1a5b0*/  ULDC.64 UR4, c[0x0][0xae0] ;  /* 0x0002b80000047ab9 */ /* 0x000fe20000000a00 */
[----:B0-----:R-:W-:-:S04]  /*1a5c0*/  @P0 IMAD.HI.U32 R6, R196, R11, RZ ;  /* 0x0000000bc4060227 */ /* 0x001fc800078e00ff */
[----:B------:R-:W-:Y:S01]  /*1a5d0*/  IMAD.IADD R5, R5, 0x1, R7 ;  /* 0x0000000105057824 */ /* 0x000fe200078e0207 */
[----:B------:R-:W-:Y:S01]  /*1a5e0*/  SEL R7, RZ, 0x1, P2 ;  /* 0x00000001ff077807 */ /* 0x000fe20001000000 */
[----:B------:R-:W-:Y:S01]  /*1a5f0*/  IMAD.MOV.U32 R3, RZ, RZ, R196 ;  /* 0x000000ffff037224 */ /* 0x000fe200078e00c4 */
[-C--:B------:R-:W-:Y:S01]  /*1a600*/  ISETP.GE.AND P2, PT, R23, R12.reuse, PT ;  /* 0x0000000c1700720c */ /* 0x080fe20003f46270 */
[C---:B------:R-:W-:Y:S01]  /*1a610*/  VIADD R28, R199.reuse, 0x180 ;  /* 0x00000180c71c7836 */ /* 0x040fe20000000000 */
[----:B-1----:R-:W-:Y:S01]  /*1a620*/  @P0 SHF.R.U32.HI R3, RZ, R13, R6 ;  /* 0x0000000dff030219 */ /* 0x002fe20000011606 */
[C---:B------:R-:W-:Y:S01]  /*1a630*/  VIADD R31, R199.reuse, 0x140 ;  /* 0x00000140c71f7836 */ /* 0x040fe20000000000 */
[----:B------:R-:W-:Y:S01]  /*1a640*/  LOP3.LUT R6, R8, 0x2, R7, 0xe2, !PT ;  /* 0x0000000208067812 */ /* 0x000fe200078ee207 */
[----:B------:R-:W-:Y:S01]  /*1a650*/  VIADD R33, R199, 0x100 ;  /* 0x00000100c7217836 */ /* 0x000fe20000000000 */
[----:B------:R-:W-:Y:S01]  /*1a660*/  SEL R8, RZ, 0xffffffff, P1 ;  /* 0xffffffffff087807 */ /* 0x000fe20000800000 */
[----:B------:R-:W-:Y:S01]  /*1a670*/  IMAD.MOV R7, RZ, RZ, -R3 ;  /* 0x000000ffff077224 */ /* 0x000fe200078e0a03 */
[----:B------:R-:W-:Y:S01]  /*1a680*/  ISETP.GE.AND P0, PT, R34, R12, PT ;  /* 0x0000000c2200720c */ /* 0x000fe20003f06270 */
[----:B------:R-:W-:Y:S01]  /*1a690*/  IMAD.WIDE.U32 R4, R3, UR4, R4 ;  /* 0x0000000403047c25 */ /* 0x000fe2000f8e0004 */
[----:B------:R-:W-:-:S02]  /*1a6a0*/  SHF.R.S32.HI R0, RZ, 0x1f, R3 ;  /* 0x0000001fff007819 */ /* 0x000fc40000011403 */
[-C--:B------:R-:W-:Y:S01]  /*1a6b0*/  ISETP.GE.AND P1, PT, R32, R12.reuse, PT ;  /* 0x0000000c2000720c */ /* 0x080fe20003f26270 */
[----:B------:R-:W-:Y:S01]  /*1a6c0*/  IMAD.SHL.U32 R11, R8, 0x4, RZ ;  /* 0x00000004080b7824 */ /* 0x000fe200078e00ff */
[----:B------:R-:W-:Y:S01]  /*1a6d0*/  SEL R8, RZ, 0xffffffff, P0 ;  /* 0xffffffffff087807 */ /* 0x000fe20000000000 */
[----:B------:R-:W-:Y:S01]  /*1a6e0*/  IMAD R0, R0, UR4, RZ ;  /* 0x0000000400007c24 */ /* 0x000fe2000f8e02ff */
[-C--:B------:R-:W-:Y:S01]  /*1a6f0*/  ISETP.GE.AND P0, PT, R30, R12.reuse, PT ;  /* 0x0000000c1e00720c */ /* 0x080fe20003f06270 */
[----:B------:R-:W-:Y:S01]  /*1a700*/  IMAD R7, R9, R7, R196 ;  /* 0x0000000709077224 */ /* 0x000fe200078e02c4 */
[----:B------:R-:W-:Y:S01]  /*1a710*/  LOP3.LUT R6, R11, 0x4, R6, 0xe2, !PT ;  /* 0x000000040b067812 */ /* 0x000fe200078ee206 */
[----:B------:R-:W-:Y:S01]  /*1a720*/  IMAD.SHL.U32 R9, R8, 0x8, RZ ;  /* 0x0000000808097824 */ /* 0x000fe200078e00ff */
[----:B------:R-:W-:Y:S01]  /*1a730*/  SEL R8, RZ, 0xffffffff, P1 ;  /* 0xffffffffff087807 */ /* 0x000fe20000800000 */
[----:B------:R-:W-:Y:S01]  /*1a740*/  IMAD R3, R3, UR5, R0 ;  /* 0x0000000503037c24 */ /* 0x000fe2000f8e0200 */
[----:B------:R-:W-:Y:S01]  /*1a750*/  SHF.R.S32.HI R0, RZ, 0x1f, R7 ;  /* 0x0000001fff007819 */ /* 0x000fe20000011407 */
[----:B------:R-:W-:Y:S01]  /*1a760*/  ULDC.64 UR4, c[0x0][0xad8] ;  /* 0x0002b60000047ab9 */ /* 0x000fe20000000a00 */
[----:B------:R-:W-:Y:S01]  /*1a770*/  LOP3.LUT R6, R9, 0x8, R6, 0xe2, !PT ;  /* 0x0000000809067812 */ /* 0x000fe200078ee206 */
[----:B------:R-:W-:Y:S01]  /*1a780*/  IMAD.IADD R5, R5, 0x1, R3 ;  /* 0x0000000105057824 */ /* 0x000fe200078e0203 */
[----:B------:R-:W-:Y:S01]  /*1a790*/  SEL R3, RZ, 0xffffffff, P0 ;  /* 0xffffffffff037807 */ /* 0x000fe20000000000 */
[----:B------:R-:W-:Y:S01]  /*1a7a0*/  IMAD.SHL.U32 R9, R8, 0x10, RZ ;  /* 0x0000001008097824 */ /* 0x000fe200078e00ff */
[----:B------:R-:W-:Y:S01]  /*1a7b0*/  ISETP.GE.AND P0, PT, R27, R12, PT ;  /* 0x0000000c1b00720c */ /* 0x000fe20003f06270 */
[----:B------:R-:W-:Y:S01]  /*1a7c0*/  IMAD R0, R0, UR4, RZ ;  /* 0x0000000400007c24 */ /* 0x000fe2000f8e02ff */
[----:B------:R-:W-:Y:S01]  /*1a7d0*/  SHF.R.S32.HI R28, RZ, 0x1f, R28 ;  /* 0x0000001fff1c7819 */ /* 0x000fe2000001141c */
[----:B------:R-:W-:Y:S01]  /*1a7e0*/  IMAD.WIDE.U32 R4, R7, UR4, R4 ;  /* 0x0000000407047c25 */ /* 0x000fe2000f8e0004 */
[----:B------:R-:W-:-:S02]  /*1a7f0*/  LOP3.LUT R6, R9, 0x10, R6, 0xe2, !PT ;  /* 0x0000001009067812 */ /* 0x000fc400078ee206 */
[----:B------:R-:W-:Y:S01]  /*1a800*/  SHF.R.S32.HI R31, RZ, 0x1f, R31 ;  /* 0x0000001fff1f7819 */ /* 0x000fe2000001141f */
[----:B------:R-:W-:Y:S01]  /*1a810*/  IMAD.SHL.U32 R9, R3, 0x20, RZ ;  /* 0x0000002003097824 */ /* 0x000fe200078e00ff */
[----:B------:R-:W-:Y:S01]  /*1a820*/  SHF.R.S32.HI R33, RZ, 0x1f, R33 ;  /* 0x0000001fff217819 */ /* 0x000fe20000011421 */
[----:B------:R-:W-:Y:S01]  /*1a830*/  IMAD R3, R7, UR5, R0 ;  /* 0x0000000507037c24 */ /* 0x000fe2000f8e0200 */
[----:B------:R-:W-:Y:S01]  /*1a840*/  SEL R7, RZ, 0x40, P0 ;  /* 0x00000040ff077807 */ /* 0x000fe20000000000 */
[----:B------:R-:W-:Y:S01]  /*1a850*/  ULDC.64 UR4, c[0x0][0xa80] ;  /* 0x0002a00000047ab9 */ /* 0x000fe20000000a00 */
[----:B------:R-:W-:Y:S01]  /*1a860*/  ISETP.GE.AND P0, PT, R20, R21, PT ;  /* 0x000000151400720c */ /* 0x000fe20003f06270 */
[----:B------:R-:W-:Y:S01]  /*1a870*/  IMAD.IADD R3, R5, 0x1, R3 ;  /* 0x0000000105037824 */ /* 0x000fe200078e0203 */
[C---:B------:R-:W-:Y:S01]  /*1a880*/  LEA R13, P1, R4.reuse, UR4, 0x1 ;  /* 0x00000004040d7c11 */ /* 0x040fe2000f8208ff */
[----:B------:R-:W-:Y:S01]  /*1a890*/  VIADD R35, R199, 0xc0 ;  /* 0x000000c0c7237836 */ /* 0x000fe20000000000 */
[----:B------:R-:W-:Y:S01]  /*1a8a0*/  LOP3.LUT R6, R9, 0x20, R6, 0xe2, !PT ;  /* 0x0000002009067812 */ /* 0x000fe200078ee206 */
[C---:B------:R-:W-:Y:S01]  /*1a8b0*/  VIADD R37, R199.reuse, 0x80 ;  /* 0x00000080c7257836 */ /* 0x040fe20000000000 */
[----:B------:R-:W-:Y:S01]  /*1a8c0*/  LEA.HI.X R3, R4, UR5, R3, 0x1, P1 ;  /* 0x0000000504037c11 */ /* 0x000fe200088f0c03 */
[----:B------:R-:W-:Y:S01]  /*1a8d0*/  VIADD R39, R199, 0x40 ;  /* 0x00000040c7277836 */ /* 0x000fe20000000000 */
[----:B------:R-:W-:Y:S01]  /*1a8e0*/  LOP3.LUT R14, R6, R7, RZ, 0xfc, !PT ;  /* 0x00000007060e7212 */ /* 0x000fe200078efcff */
[----:B------:R0:W1:Y:S01]  /*1a8f0*/  SHFL.IDX PT, R10, R13, RZ, 0x181f ;  /* 0x00181fff0d0a7589 */ /* 0x00006200000e0000 */
[----:B------:R-:W-:-:S02]  /*1a900*/  SEL R5, RZ, 0x80, P2 ;  /* 0x00000080ff057807 */ /* 0x000fc40001000000 */
[----:B------:R-:W-:Y:S01]  /*1a910*/  SHF.R.S32.HI R35, RZ, 0x1f, R35 ;  /* 0x0000001fff237819 */ /* 0x000fe20000011423 */
[----:B------:R0:W2:Y:S01]  /*1a920*/  SHFL.IDX PT, R11, R3, RZ, 0x181f ;  /* 0x00181fff030b7589 */ /* 0x0000a200000e0000 */
[----:B------:R-:W-:Y:S02]  /*1a930*/  LOP3.LUT R15, R14, R5, RZ, 0xfc, !PT ;  /* 0x000000050e0f7212 */ /* 0x000fe400078efcff */
[----:B------:R-:W-:Y:S02]  /*1a940*/  SHF.R.S32.HI R37, RZ, 0x1f, R37 ;  /* 0x0000001fff257819 */ /* 0x000fe40000011425 */
[----:B------:R-:W-:Y:S01]  /*1a950*/  SHF.R.S32.HI R39, RZ, 0x1f, R39 ;  /* 0x0000001fff277819 */ /* 0x000fe20000011427 */
[----:B------:R-:W-:Y:S06]  /*1a960*/  @P0 BRA `(.L_x_5970) ;  /* 0x00000000007c0947 */ /* 0x000fec0003800000 */
[-C--:B------:R-:W-:Y:S02]  /*1a970*/  ISETP.GE.AND P2, PT, R38, R12.reuse, PT ;  /* 0x0000000c2600720c */ /* 0x080fe40003f46270 */
[-C--:B------:R-:W-:Y:S02]  /*1a980*/  ISETP.GE.AND P1, PT, R199, R12.reuse, PT ;  /* 0x0000000cc700720c */ /* 0x080fe40003f26270 */
[-C--:B------:R-:W-:Y:S02]  /*1a990*/  ISETP.GE.AND P5, PT, R36, R12.reuse, PT ;  /* 0x0000000c2400720c */ /* 0x080fe40003fa6270 */
[----:B------:R-:W-:-:S07]  /*1a9a0*/  ISETP.GE.AND P3, PT, R34, R12, PT ;  /* 0x0000000c2200720c */ /* 0x000fce0003f66270 */
[C---:B-1----:R-:W-:Y:S02]  /*1a9b0*/  @!P2 LEA R4, P0, R38.reuse, R10, 0x1 ;  /* 0x0000000a2604a211 */ /* 0x042fe400078008ff */
        /* <DEDUP_REMOVED lines=21> */
[----:B------:R-:W-:Y:S02]  /*1ab10*/  @P4 LEA R10, P5, R23, R10, 0x1 ;  /* 0x0000000a170a4211 */ /* 0x000fe400078a08ff */
[-C--:B------:R-:W-:Y:S02]  /*1ab20*/  @P0 LEA.HI.X R5, R27, R11.reuse, R28, 0x1, P3 ;  /* 0x0000000b1b050211 */ /* 0x080fe400018f0c1c */
[----:B------:R-:W-:-:S03]  /*1ab30*/  @P4 LEA.HI.X R11, R23, R11, R25, 0x1, P5 ;  /* 0x0000000b170b4211 */ /* 0x000fc600028f0c19 */
[----:B------:R3:W-:Y:S04]  /*1ab40*/  @P0 ST.E.128 desc[UR40][R4.64], RZ ;  /* 0x000000ff04000985 */ /* 0x0007e8000c101d28 */
[----:B------:R3:W-:Y:S02]  /*1ab50*/  @P4 ST.E.128 desc[UR40][R10.64], RZ ;  /* 0x000000ff0a004985 */ /* 0x0007e4000c101d28 */
.L_x_5970:
[----:B------:R-:W-:Y:S05]  /*1ab60*/  BSYNC B1 ;  /* 0x0000000000017941 */ /* 0x000fea0003800000 */
.L_x_5969:
[----:B------:R-:W-:Y:S01]  /*1ab70*/  VIADD R0, R20, 0x20 ;  /* 0x0000002014007836 */ /* 0x000fe20000000000 */
[----:B--23--:R2:W3:Y:S04]  /*1ab80*/  SHFL.IDX PT, R11, R3, 0x1, 0x181f ;  /* 0x00381f00030b7f89 */ /* 0x00c4e800000e0000 */
[----:B------:R-:W-:Y:S01]  /*1ab90*/  ISETP.GE.AND P0, PT, R0, R21, PT ;  /* 0x000000150000720c */ /* 0x000fe20003f06270 */
[----:B-1----:R2:W1:-:S12]  /*1aba0*/  SHFL.IDX PT, R10, R13, 0x1, 0x181f ;  /* 0x00381f000d0a7f89 */ /* 0x00245800000e0000 */
[----:B--2---:R-:W-:Y:S05]  /*1abb0*/  @P0 BRA `(.L_x_5963) ;  /* 0x00000000007c0947 */ /* 0x004fea0003800000 */
[-C--:B------:R-:W-:Y:S02]  /*1abc0*/  ISETP.GE.AND P6, PT, R199, R12.reuse, PT ;  /* 0x0000000cc700720c */ /* 0x080fe40003fc6270 */
[-C--:B------:R-:W-:Y:S02]  /*1abd0*/  ISETP.GE.AND P5, PT, R38, R12.reuse, PT ;  /* 0x0000000c2600720c */ /* 0x080fe40003fa6270 */
[-C--:B------:R-:W-:Y:S02]  /*1abe0*/  ISETP.GE.AND P4, PT, R36, R12.reuse, PT ;  /* 0x0000000c2400720c */ /* 0x080fe40003f86270 */
[-C--:B------:R-:W-:Y:S02]  /*1abf0*/  ISETP.GE.AND P3, PT, R34, R12.reuse, PT ;  /* 0x0000000c2200720c */ /* 0x080fe40003f66270 */
[-C--:B------:R-:W-:Y:S02]  /*1ac00*/  ISETP.GE.AND P2, PT, R32, R12.reuse, PT ;  /* 0x0000000c2000720c */ /* 0x080fe40003f46270 */
[----:B------:R-:W-:-:S03]  /*1ac10*/  ISETP.GE.AND P1, PT, R30, R12, PT ;  /* 0x0000000c1e00720c */ /* 0x000fc60003f26270 */
[----:B-1-3--:R-:W-:Y:S02]  /*1ac20*/  @!P6 IMAD.WIDE R6, R199, 0x2, R10 ;  /* 0x00000002c706e825 */ /* 0x00afe400078e020a */
        /* <DEDUP_REMOVED lines=24> */
.L_x_5963:
[----:B------:R-:W-:Y:S05]  /*1adb0*/  BSYNC B0 ;  /* 0x0000000000007941 */ /* 0x000fea0003800000 */
.L_x_5956:
[----:B------:R-:W-:Y:S02]  /*1adc0*/  ULDC UR4, c[0x0][0xc3c] ;  /* 0x00030f0000047ab9 */ /* 0x000fe40000000800 */
[----:B----4-:R-:W-:-:S13]  /*1add0*/  ISETP.GE.AND P0, PT, R83, UR4, PT ;  /* 0x0000000453007c0c */ /* 0x010fda000bf06270 */
[----:B------:R-:W-:Y:S05]  /*1ade0*/  @!P0 BRA `(.L_x_5971) ;  /* 0xfffffe6800ec8947 */ /* 0x000fea000383ffff */
[----:B------:R-:W-:Y:S05]  /*1adf0*/  BRA `(.L_x_5743) ;  /* 0x0000008800347947 */ /* 0x000fea0003800000 */
.L_x_5741:
        /* <DEDUP_REMOVED lines=16> */
.L_x_5972:
        /* <DEDUP_REMOVED lines=43> */
.L_x_5976:
        /* <DEDUP_REMOVED lines=37> */
.L_x_5974:
        /* <DEDUP_REMOVED lines=13> */
.L_x_5977:
        /* <DEDUP_REMOVED lines=62> */
.L_x_5978:
        /* <DEDUP_REMOVED lines=61> */
.L_x_5979:
[----:B------:R-:W-:-:S05]  /*1bc80*/  LOP3.LUT R25, RZ, R2, RZ, 0x33, !PT ;  /* 0x00000002ff197212 */ /* 0x000fca00078e33ff */
[----:B------:R-:W-:Y:S01]  /*1bc90*/  IMAD.IADD R25, R6, 0x1, R25 ;  /* 0x0000000106197824 */ /* 0x000fe200078e0219 */
[----:B------:R-:W-:Y:S06]  /*1bca0*/  BRA `(.L_x_5980) ;  /* 0x00000000000c7947 */ /* 0x000fec0003800000 */
.L_x_5975:
[----:B------:R-:W-:Y:S02]  /*1bcb0*/  IMAD.MOV.U32 R25, RZ, RZ, RZ ;  /* 0x000000ffff197224 */ /* 0x000fe400078e00ff */
[----:B------:R-:W-:Y:S02]  /*1bcc0*/  IMAD.U32 R24, RZ, RZ, UR6 ;  /* 0x00000006ff187e24 */ /* 0x000fe4000f8e00ff */
[----:B------:R-:W-:-:S07]  /*1bcd0*/  IMAD.MOV.U32 R26, RZ, RZ, RZ ;  /* 0x000000ffff1a7224 */ /* 0x000fce00078e00ff */
.L_x_5980:
[----:B------:R-:W-:-:S13]  /*1bce0*/  ISETP.NE.AND P0, PT, R7, RZ, PT ;  /* 0x000000ff0700720c */ /* 0x000fda0003f05270 */
[----:B------:R-:W0:Y:S01]  /*1bcf0*/  @!P0 S2R R3, SR_CgaCtaId ;  /* 0x0000000000038919 */ /* 0x000e220000008800 */
[----:B------:R-:W-:-:S04]  /*1bd00*/  @!P0 MOV R2, 0x400 ;  /* 0x0000040000028802 */ /* 0x000fc80000000f00 */
[----:B0-----:R-:W-:-:S05]  /*1bd10*/  @!P0 LEA R2, R3, R2, 0x18 ;  /* 0x0000000203028211 */ /* 0x001fca00078ec0ff */
[----:B------:R1:W-:Y:S01]  /*1bd20*/  @!P0 STS.128 [R2+0x28cd0], R24 ;  /* 0x028cd01802008388 */ /* 0x0003e20000000c00 */
[----:B------:R-:W-:Y:S06]  /*1bd30*/  BAR.ARV 0x5, 0x180 ;  /* 0x0146000000007b1d */ /* 0x000fec0000002000 */
.L_x_5973:
        /* <DEDUP_REMOVED lines=38> */
.L_x_6108:
[----:B------:R-:W-:Y:S05]  /*1bfa0*/  YIELD ;  /* 0x0000000000007946 */ /* 0x000fea0003800000 */
[----:B------:R-:W-:Y:S01]  /*1bfb0*/  ULDC.64 UR4, c[0x0][0xa28] ;  /* 0x00028a0000047ab9 */ /* 0x000fe20000000a00 */
[----:B------:R-:W-:Y:S01]  /*1bfc0*/  IMAD.MOV.U32 R33, RZ, RZ, RZ ;  /* 0x000000ffff217224 */ /* 0x000fe200078e00ff */
[----:B------:R-:W-:Y:S01]  /*1bfd0*/  ISETP.NE.U32.AND P0, PT, RZ, UR4, PT ;  /* 0x00000004ff007c0c */ /* 0x000fe2000bf05070 */
[----:B------:R-:W0:Y:S01]  /*1bfe0*/  LDC.64 R4, c[0x0][0xa00] ;  /* 0x00028000ff047b82 */ /* 0x000e220000000a00 */
[----:B------:R-:W-:Y:S02]  /*1bff0*/  ULDC.64 UR6, c[0x0][0xa10] ;  /* 0x0002840000067ab9 */ /* 0x000fe40000000a00 */
[----:B------:R-:W-:Y:S01]  /*1c000*/  ISETP.NE.AND.EX P0, PT, RZ, UR5, PT, P0 ;  /* 0x00000005ff007c0c */ /* 0x000fe2000bf05300 */
[----:B------:R-:W-:-:S12]  /*1c010*/  ULDC.64 UR4, c[0x0][0xa18] ;  /* 0x0002860000047ab9 */ /* 0x000fd80000000a00 */
[----:B--2---:R-:W2:Y:S02]  /*1c020*/  @P0 LDC.64 R2, c[0x0][0xa28] ;  /* 0x00028a00ff020b82 */ /* 0x004ea40000000a00 */
[----:B--2---:R-:W-:-:S05]  /*1c030*/  @P0 IMAD.WIDE R2, R27, 0x4, R2 ;  /* 0x000000041b020825 */ /* 0x004fca00078e0202 */
[----:B------:R2:W5:Y:S01]  /*1c040*/  @P0 LDG.E R33, desc[UR40][R2.64] ;  /* 0x0000002802210981 */ /* 0x000562000c1e1900 */
[----:B------:R-:W-:Y:S01]  /*1c050*/  ISETP.NE.U32.AND P0, PT, RZ, UR4, PT ;  /* 0x00000004ff007c0c */ /* 0x000fe2000bf05070 */
[----:B------:R-:W-:Y:S01]  /*1c060*/  IMAD.MOV.U32 R30, RZ, RZ, RZ ;  /* 0x000000ffff1e7224 */ /* 0x000fe200078e00ff */
[----:B------:R-:W-:Y:S01]  /*1c070*/  ISETP.NE.U32.AND P1, PT, RZ, UR6, PT ;  /* 0x00000006ff007c0c */ /* 0x000fe2000bf25070 */
[----:B-1----:R-:W-:Y:S01]  /*1c080*/  IMAD.MOV.U32 R0, RZ, RZ, RZ ;  /* 0x000000ffff007224 */ /* 0x002fe200078e00ff */
[----:B------:R-:W-:Y:S01]  /*1c090*/  ISETP.NE.AND.EX P2, PT, RZ, UR5, PT, P0 ;  /* 0x00000005ff007c0c */ /* 0x000fe2000bf45300 */
[----:B------:R-:W-:Y:S01]  /*1c0a0*/  ULDC.64 UR4, c[0x0][0xa00] ;  /* 0x0002800000047ab9 */ /* 0x000fe20000000a00 */
[----:B------:R-:W-:Y:S01]  /*1c0b0*/  ISETP.NE.AND.EX P1, PT, RZ, UR7, PT, P1 ;  /* 0x00000007ff007c0c */ /* 0x000fe2000bf25310 */
[----:B0-----:R-:W-:Y:S01]  /*1c0c0*/  IMAD.WIDE R4, R27, 0x4, R4 ;  /* 0x000000041b047825 */ /* 0x001fe200078e0204 */
[----:B------:R-:W-:Y:S01]  /*1c0d0*/  ISETP.NE.U32.AND P0, PT, RZ, UR4, PT ;  /* 0x00000004ff007c0c */ /* 0x000fe2000bf05070 */
[----:B--2---:R-:W0:Y:S08]  /*1c0e0*/  LDC.64 R2, c[0x0][0xa10] ;  /* 0x00028400ff027b82 */ /* 0x004e300000000a00 */
[----:B---3--:R-:W1:Y:S01]  /*1c0f0*/  @P2 LDC.64 R6, c[0x0][0xa18] ;  /* 0x00028600ff062b82 */ /* 0x008e620000000a00 */
[----:B------:R-:W-:Y:S01]  /*1c100*/  ULDC UR4, c[0x0][0x288] ;  /* 0x0000a20000047ab9 */ /* 0x000fe20000000800 */
[----:B------:R-:W-:Y:S01]  /*1c110*/  ISETP.NE.AND.EX P0, PT, RZ, UR5, PT, P0 ;  /* 0x00000005ff007c0c */ /* 0x000fe2000bf05300 */
[----:B------:R-:W-:Y:S01]  /*1c120*/  IMAD.U32 R8, RZ, RZ, UR4 ;  /* 0x00000004ff087e24 */ /* 0x000fe2000f8e00ff */
[----:B------:R-:W-:-:S11]  /*1c130*/  ULDC.64 UR4, c[0x0][0x418] ;  /* 0x0001060000047ab9 */ /* 0x000fd60000000a00 */
[----:B------:R-:W5:Y:S01]  /*1c140*/  @P0 LDG.E R30, desc[UR40][R4.64] ;  /* 0x00000028041e0981 */ /* 0x000f62000c1e1900 */
[----:B0-----:R-:W-:-:S05]  /*1c150*/  IMAD.WIDE R2, R27, 0x4, R2 ;  /* 0x000000041b027825 */ /* 0x001fca00078e0202 */
[----:B------:R-:W5:Y:S01]  /*1c160*/  @P1 LDG.E R0, desc[UR40][R2.64] ;  /* 0x0000002802001981 */ /* 0x000f62000c1e1900 */
[----:B-1----:R-:W-:-:S05]  /*1c170*/  @P2 IMAD.WIDE R6, R27, 0x4, R6 ;  /* 0x000000041b062825 */ /* 0x002fca00078e0206 */
        /* <DEDUP_REMOVED lines=10> */
[----:B--2---:R0:W-:Y:S01]  /*1c220*/  STL [R1], R8 ;  /* 0x0000000801007387 */ /* 0x0041e20000100800 */
[----:B------:R-:W-:Y:S01]  /*1c230*/  IMAD.MOV.U32 R14, RZ, RZ, R8 ;  /* 0x000000ffff0e7224 */ /* 0x000fe200078e0008 */
[----:B----4-:R-:W-:Y:S06]  /*1c240*/  @P2 BRA `(.L_x_5982) ;  /* 0x0000000000142947 */ /* 0x010fec0003800000 */
[----:B------:R-:W-:Y:S05]  /*1c250*/  @!P0 BRA `(.L_x_5982) ;  /* 0x0000000000108947 */ /* 0x000fea0003800000 */
[----:B0-----:R-:W2:Y:S04]  /*1c260*/  LDG.E R8, desc[UR40][R4.64] ;  /* 0x0000002804087981 */ /* 0x001ea8000c1e1900 */
[----:B------:R-:W2:Y:S02]  /*1c270*/  LDG.E R7, desc[UR40][R4.64+0x4] ;  /* 0x0000042804077981 */ /* 0x000ea4000c1e1900 */
[----:B--2---:R-:W-:-:S05]  /*1c280*/  IMAD.IADD R14, R7, 0x1, -R8 ;  /* 0x00000001070e7824 */ /* 0x004fca00078e0a08 */
[----:B------:R1:W-:Y:S02]  /*1c290*/  STL [R1], R14 ;  /* 0x0000000e01007387 */ /* 0x0003e40000100800 */
.L_x_5982:
        /* <DEDUP_REMOVED lines=9> */
[----:B------:R-:W2:Y:S02]  /*1c330*/  LDC.64 R4, c[0x0][0xa20] ;  /* 0x00028800ff047b82 */ /* 0x000ea40000000a00 */
[----:B--2---:R-:W-:-:S05]  /*1c340*/  IMAD.WIDE R4, R27, 0x4, R4 ;  /* 0x000000041b047825 */ /* 0x004fca00078e0204 */
[----:B------:R2:W5:Y:S01]  /*1c350*/  LDG.E R11, desc[UR40][R4.64] ;  /* 0x00000028040b7981 */ /* 0x000562000c1e1900 */
[----:B------:R-:W-:Y:S05]  /*1c360*/  BRA `(.L_x_5984) ;  /* 0x0000000000247947 */ /* 0x000fea0003800000 */
.L_x_5983:
[----:B------:R-:W-:Y:S02]  /*1c370*/  ULDC.64 UR4, c[0x0][0xa08] ;  /* 0x0002820000047ab9 */ /* 0x000fe40000000a00 */
[----:B------:R-:W-:-:S04]  /*1c380*/  ISETP.NE.U32.AND P0, PT, RZ, UR4, PT ;  /* 0x00000004ff007c0c */ /* 0x000fc8000bf05070 */
[----:B------:R-:W-:-:S13]  /*1c390*/  ISETP.NE.AND.EX P0, PT, RZ, UR5, PT, P0 ;  /* 0x00000005ff007c0c */ /* 0x000fda000bf05300 */
[----:B------:R-:W-:Y:S05]  /*1c3a0*/  @!P0 BRA `(.L_x_5984) ;  /* 0x0000000000148947 */ /* 0x000fea0003800000 */
[----:B------:R-:W2:Y:S02]  /*1c3b0*/  LDC.64 R4, c[0x0][0xa08] ;  /* 0x00028200ff047b82 */ /* 0x000ea40000000a00 */
[----:B--2---:R-:W-:-:S05]  /*1c3c0*/  IMAD.WIDE R4, R27, 0x4, R4 ;  /* 0x000000041b047825 */ /* 0x004fca00078e0204 */
[----:B------:R-:W2:Y:S04]  /*1c3d0*/  LDG.E R11, desc[UR40][R4.64] ;  /* 0x00000028040b7981 */ /* 0x000ea8000c1e1900 */
[----:B0-----:R-:W2:Y:S02]  /*1c3e0*/  LDG.E R8, desc[UR40][R4.64+0x4] ;  /* 0x0000042804087981 */ /* 0x001ea4000c1e1900 */
[----:B--2---:R-:W-:-:S07]  /*1c3f0*/  IMAD.IADD R11, R8, 0x1, -R11 ;  /* 0x00000001080b7824 */ /* 0x004fce00078e0a0b */
.L_x_5984:
[----:B--2---:R-:W2:Y:S01]  /*1c400*/  @P1 LDG.E R4, desc[UR40][R2.64] ;  /* 0x0000002802041981 */ /* 0x004ea2000c1e1900 */
[----:B------:R-:W3:Y:S03]  /*1c410*/  LDC R5, c[0x0][0x448] ;  /* 0x00011200ff057b82 */ /* 0x000ee60000000800 */
[----:B------:R-:W2:Y:S01]  /*1c420*/  @P1 LDG.E R13, desc[UR40][R2.64+0x4] ;  /* 0x00000428020d1981 */ /* 0x000ea2000c1e1900 */
[----:B-----5:R-:W-:Y:S02]  /*1c430*/  IMAD.IADD R11, R11, 0x1, -R33 ;  /* 0x000000010b0b7824 */ /* 0x020fe400078e0a21 */
[----:B------:R-:W-:-:S04]  /*1c440*/  IMAD.SHL.U32 R31, R25, 0x40, RZ ;  /* 0x00000040191f7824 */ /* 0x000fc800078e00ff */
[----:B0-----:R-:W-:Y:S01]  /*1c450*/  VIADD R8, R31, 0x3f ;  /* 0x0000003f1f087836 */ /* 0x001fe20000000000 */
[----:B---3--:R-:W-:-:S13]  /*1c460*/  ISETP.NE.AND P2, PT, R5, 0x1, PT ;  /* 0x000000010500780c */ /* 0x008fda0003f45270 */
[----:B------:R-:W0:Y:S08]  /*1c470*/  @P2 LDC R7, c[0x0][0x44c] ;  /* 0x00011300ff072b82 */ /* 0x000e300000000800 */
[----:B------:R-:W3:Y:S01]  /*1c480*/  @P2 LDC R5, c[0x0][0x450] ;  /* 0x00011400ff052b82 */ /* 0x000ee20000000800 */
[----:B--2---:R-:W-:Y:S02]  /*1c490*/  @P1 IMAD.IADD R6, R13, 0x1, -R4 ;  /* 0x000000010d061824 */ /* 0x004fe400078e0a04 */
[----:B0-----:R-:W-:-:S04]  /*1c4a0*/  @P2 IMAD.HI.U32 R4, R8, R7, RZ ;  /* 0x0000000708042227 */ /* 0x001fc800078e00ff */
[----:B------:R-:W-:Y:S01]  /*1c4b0*/  IMAD.IADD R23, R11, 0x1, R6 ;  /* 0x000000010b177824 */ /* 0x000fe200078e0206 */
[----:B---3--:R-:W-:-:S03]  /*1c4c0*/  @P2 SHF.R.U32.HI R8, RZ, R5, R4 ;  /* 0x00000005ff082219 */ /* 0x008fc60000011604 */
[C---:B------:R-:W-:Y:S01]  /*1c4d0*/  VIADD R10, R23.reuse, 0x3f ;  /* 0x0000003f170a7836 */ /* 0x040fe20000000000 */
[----:B------:R-:W-:-:S04]  /*1c4e0*/  IADD3 R7, R23, 0x1, -R14 ;  /* 0x0000000117077810 */ /* 0x000fc80007ffe80e */
[----:B------:R-:W-:Y:S01]  /*1c4f0*/  SHF.R.S32.HI R3, RZ, 0x1f, R10 ;  /* 0x0000001fff037819 */ /* 0x000fe2000001140a */
[----:B------:R-:W-:-:S03]  /*1c500*/  IMAD.IADD R8, R7, 0x1, R8 ;  /* 0x0000000107087824 */ /* 0x000fc600078e0208 */
[----:B------:R-:W-:Y:S02]  /*1c510*/  LEA.HI R10, R3, R10, RZ, 0x6 ;  /* 0x0000000a030a7211 */ /* 0x000fe400078f30ff */
[----:B------:R-:W0:Y:S02]  /*1c520*/  LDC.64 R2, c[0x0][0x9e0] ;  /* 0x00027800ff027b82 */ /* 0x000e240000000a00 */
[----:B------:R-:W-:Y:S02]  /*1c530*/  SHF.R.S32.HI R10, RZ, 0x6, R10 ;  /* 0x00000006ff0a7819 */ /* 0x000fe4000001140a */
[----:B0-----:R-:W-:Y:S01]  /*1c540*/  ISETP.GE.AND P3, PT, R3, 0x1, PT ;  /* 0x000000010300780c */ /* 0x001fe20003f66270 */
[----:B------:R-:W-:-:S12]  /*1c550*/  IMAD.IADD R2, R8, 0x1, R2 ;  /* 0x0000000108027824 */ /* 0x000fd800078e0202 */
[----:B------:R-:W-:Y:S05]  /*1c560*/  @!P3 BRA `(.L_x_5985) ;  /* 0x000000000048b947 */ /* 0x000fea0003800000 */
        /* <DEDUP_REMOVED lines=11> */
.L_x_5987:
[----:B------:R-:W-:-:S13]  /*1c620*/  ISETP.NE.AND P0, PT, R3, 0x1, PT ;  /* 0x000000010300780c */ /* 0x000fda0003f05270 */
[----:B------:R-:W0:Y:S02]  /*1c630*/  @P0 LDC.64 R4, c[0x0][0x9e8] ;  /* 0x00027a00ff040b82 */ /* 0x000e240000000a00 */
[----:B0-----:R-:W-:-:S05]  /*1c640*/  @P0 IMAD.HI.U32 R4, R12, R4, RZ ;  /* 0x000000040c040227 */ /* 0x001fca00078e00ff */
[----:B------:R-:W-:-:S07]  /*1c650*/  @P0 SHF.R.U32.HI R12, RZ, R5, R4 ;  /* 0x00000005ff0c0219 */ /* 0x000fce0000011604 */
.L_x_5988:
[----:B------:R-:W-:Y:S05]  /*1c660*/  BSYNC B0 ;  /* 0x0000000000007941 */ /* 0x000fea0003800000 */
.L_x_5986:
[----:B------:R-:W-:-:S05]  /*1c670*/  IMAD R12, R12, R3, R3 ;  /* 0x000000030c0c7224 */ /* 0x000fca00078e0203 */
[----:B------:R-:W-:-:S07]  /*1c680*/  VIMNMX R2, R2, R12, PT ;  /* 0x0000000c02027248 */ /* 0x000fce0003fe0100 */
.L_x_5985:
[----:B------:R-:W0:Y:S01]  /*1c690*/  @P2 LDC R8, c[0x0][0x44c] ;  /* 0x00011300ff082b82 */ /* 0x000e220000000800 */
[----:B------:R-:W-:Y:S01]  /*1c6a0*/  VIADD R2, R2, 0x3f ;  /* 0x0000003f02027836 */ /* 0x000fe20000000000 */
[----:B------:R-:W-:Y:S01]  /*1c6b0*/  ULDC UR4, c[0x0][0x9dc] ;  /* 0x0002770000047ab9 */ /* 0x000fe20000000800 */
[----:B------:R-:W-:-:S05]  /*1c6c0*/  IMAD.MOV.U32 R4, RZ, RZ, R31 ;  /* 0x000000ffff047224 */ /* 0x000fca00078e001f */
[----:B------:R-:W2:Y:S01]  /*1c6d0*/  @P2 LDC R5, c[0x0][0x450] ;  /* 0x00011400ff052b82 */ /* 0x000ea20000000800 */
[----:B0-----:R-:W-:-:S05]  /*1c6e0*/  @P2 IMAD.HI.U32 R8, R31, R8, RZ ;  /* 0x000000081f082227 */ /* 0x001fca00078e00ff */
[----:B--2---:R-:W-:Y:S01]  /*1c6f0*/  @P2 SHF.R.U32.HI R4, RZ, R5, R8 ;  /* 0x00000005ff042219 */ /* 0x004fe20000011608 */
[----:B------:R-:W-:Y:S01]  /*1c700*/  IMAD.IADD R8, R23, 0x1, -R14 ;  /* 0x0000000117087824 */ /* 0x000fe200078e0a0e */
[----:B------:R-:W-:-:S03]  /*1c710*/  SHF.R.S32.HI R5, RZ, 0x1f, R2 ;  /* 0x0000001fff057819 */ /* 0x000fc60000011402 */
[----:B------:R-:W-:Y:S01]  /*1c720*/  IMAD.IADD R13, R8, 0x1, R4 ;  /* 0x00000001080d7824 */ /* 0x000fe200078e0204 */
[----:B------:R-:W-:-:S03]  /*1c730*/  LEA.HI R5, R5, R2, RZ, 0x6 ;  /* 0x0000000205057211 */ /* 0x000fc600078f30ff */
[----:B------:R-:W-:Y:S01]  /*1c740*/  VIADD R2, R13, -UR4 ;  /* 0x800000040d027c36 */ /* 0x000fe20008000000 */
        /* <DEDUP_REMOVED lines=13> */
.L_x_5991:
[----:B------:R-:W-:-:S13]  /*1c820*/  ISETP.NE.AND P0, PT, R3, 0x1, PT ;  /* 0x000000010300780c */ /* 0x000fda0003f05270 */
[----:B------:R-:W0:Y:S02]  /*1c830*/  @P0 LDC.64 R4, c[0x0][0x9e8] ;  /* 0x00027a00ff040b82 */ /* 0x000e240000000a00 */
[----:B0-----:R-:W-:-:S05]  /*1c840*/  @P0 IMAD.HI.U32 R4, R13, R4, RZ ;  /* 0x000000040d040227 */ /* 0x001fca00078e00ff */
[----:B------:R-:W-:-:S07]  /*1c850*/  @P0 SHF.R.U32.HI R13, RZ, R5, R4 ;  /* 0x00000005ff0d0219 */ /* 0x000fce0000011604 */
.L_x_5992:
[----:B------:R-:W-:Y:S05]  /*1c860*/  BSYNC B0 ;  /* 0x0000000000007941 */ /* 0x000fea0003800000 */
.L_x_5990:
[----:B------:R-:W-:-:S05]  /*1c870*/  IMAD R3, R13, R3, RZ ;  /* 0x000000030d037224 */ /* 0x000fca00078e02ff */
[----:B------:R-:W-:-:S07]  /*1c880*/  VIMNMX R2, R2, R3, !PT ;  /* 0x0000000302027248 */ /* 0x000fce0007fe0100 */
.L_x_5989:
[----:B------:R-:W-:Y:S01]  /*1c890*/  SHF.R.S32.HI R3, RZ, 0x1f, R2 ;  /* 0x0000001fff037819 */ /* 0x000fe20000011402 */
[----:B------:R-:W-:Y:S01]  /*1c8a0*/  BSSY B0, `(.L_x_5993) ;  /* 0x0000026000007945 */ /* 0x000fe20003800000 */
[----:B------:R-:W-:Y:S01]  /*1c8b0*/  LOP3.LUT R32, R9, 0xff, RZ, 0xc0, !PT ;  /* 0x000000ff09207812 */ /* 0x000fe200078ec0ff */
[----:B------:R-:W-:Y:S01]  /*1c8c0*/  IMAD.MOV.U32 R15, RZ, RZ, RZ ;  /* 0x000000ffff0f7224 */ /* 0x000fe200078e00ff */
[----:B------:R-:W-:Y:S02]  /*1c8d0*/  LEA.HI R3, R3, R2, RZ, 0x6 ;  /* 0x0000000203037211 */ /* 0x000fe400078f30ff */
[----:B------:R-:W-:Y:S02]  /*1c8e0*/  SHF.R.U32.HI R4, RZ, 0x10, R9 ;  /* 0x00000010ff047819 */ /* 0x000fe40000011609 */
[----:B------:R-:W-:-:S04]  /*1c8f0*/  SHF.R.S32.HI R3, RZ, 0x6, R3 ;  /* 0x00000006ff037819 */ /* 0x000fc80000011403 */
[----:B------:R-:W-:-:S04]  /*1c900*/  VIMNMX R5, RZ, R3, !PT ;  /* 0x00000003ff057248 */ /* 0x000fc80007fe0100 */
[----:B------:R-:W-:-:S13]  /*1c910*/  ISETP.GT.AND P0, PT, R12, R5, PT ;  /* 0x000000050c00720c */ /* 0x000fda0003f04270 */
[----:B------:R-:W-:Y:S05]  /*1c920*/  @!P0 BRA `(.L_x_5994) ;  /* 0x0000000000748947 */ /* 0x000fea0003800000 */
[----:B------:R-:W-:Y:S01]  /*1c930*/  ISETP.NE.AND P0, PT, R4, RZ, PT ;  /* 0x000000ff0400720c */ /* 0x000fe20003f05270 */
[----:B------:R-:W-:-:S03]  /*1c940*/  ULDC UR4, c[0x0][0x9f0] ;  /* 0x00027c0000047ab9 */ /* 0x000fc60000000800 */
[----:B------:R-:W-:-:S04]  /*1c950*/  SEL R9, R4, UR4, P0 ;  /* 0x0000000404097c07 */ /* 0x000fc80008000000 */
[----:B-1----:R-:W-:Y:S02]  /*1c960*/  IABS R14, R9 ;  /* 0x00000009000e7213 */ /* 0x002fe40000000000 */
        /* <DEDUP_REMOVED lines=25> */
.L_x_5994:
[----:B------:R-:W-:Y:S05]  /*1cb00*/  BSYNC B0 ;  /* 0x0000000000007941 */ /* 0x000fea0003800000 */
.L_x_5993:
[-C--:B------:R-:W-:Y:S01]  /*1cb10*/  IMAD R5, R32, R15.reuse, R5 ;  /* 0x0000000f20057224 */ /* 0x080fe200078e0205 */
[----:B------:R-:W-:Y:S04]  /*1cb20*/  BSSY B0, `(.L_x_5995) ;  /* 0x00001a8000007945 */ /* 0x000fe80003800000 */
        /* <DEDUP_REMOVED lines=21> */
[----:B-1----:R0:W1:Y:S02]  /*1cc80*/  SHFL.IDX PT, R14, R2, RZ, 0x1f ;  /* 0x00001fff020e7589 */ /* 0x00206400000e0000 */
.L_x_6163:
[----:B-1----:R-:W-:Y:S02]  /*1cc90*/  ISETP.NE.AND P0, PT, R14, RZ, PT ;  /* 0x000000ff0e00720c */ /* 0x002fe40003f05270 */
[----:B------:R-:W-:-:S11]  /*1cca0*/  PLOP3.LUT P6, PT, PT, PT, PT, 0x8, 0x0 ;  /* 0x000000000000781c */ /* 0x000fd60003fce170 */
[----:B------:R-:W-:Y:S05]  /*1ccb0*/  @P0 BRA `(.L_x_5998) ;  /* 0x00000000000c0947 */ /* 0x000fea0003800000 */
[----:B------:R-:W-:-:S03]  /*1ccc0*/  UMOV UR4, 0xffffffff ;  /* 0xffffffff00047882 */ /* 0x000fc60000000000 */
[----:B------:R-:W-:Y:S05]  /*1ccd0*/  BRA.DIV UR4, `(.L_x_5999) ;  /* 0x0000007e041c7947 */ /* 0x000fea000b800000 */
[----:B------:R-:W-:-:S13]  /*1cce0*/  ELECT P6, URZ, PT ;  /* 0x00000000003f782f */ /* 0x000fda00038c0000 */
.L_x_5998:
        /* <DEDUP_REMOVED lines=9> */
.L_x_6166:
[----:B------:R-:W-:Y:S05]  /*1cd80*/  BSYNC B1 ;  /* 0x0000000000017941 */ /* 0x000fea0003800000 */
.L_x_6000:
[----:B------:R-:W-:Y:S04]  /*1cd90*/  BSSY B1, `(.L_x_6002) ;  /* 0x00000b7000017945 */ /* 0x000fe80003800000 */
[----:B------:R-:W-:Y:S05]  /*1cda0*/  @!P6 BRA `(.L_x_6003) ;  /* 0x0000000800d4e947 */ /* 0x000fea0003800000 */
[----:B------:R-:W-:Y:S01]  /*1cdb0*/  IMAD R11, R19, 0x8, R18 ;  /* 0x00000008130b7824 */ /* 0x000fe200078e0212 */
[----:B0-----:R-:W-:Y:S01]  /*1cdc0*/  SHF.L.U32 R2, R29, 0x1f, RZ ;  /* 0x0000001f1d027819 */ /* 0x001fe200000006ff */
[----:B------:R-:W0:Y:S01]  /*1cdd0*/  S2R R3, SR_TID.X ;  /* 0x0000000000037919 */ /* 0x000e220000002100 */
[----:B------:R-:W-:Y:S02]  /*1cde0*/  BSSY B2, `(.L_x_6004) ;  /* 0x0000005000027945 */ /* 0x000fe40003800000 */
[----:B------:R-:W1:Y:S01]  /*1cdf0*/  SYNCS.PHASECHK.TRANS64.TRYWAIT P0, [R11+URZ+0x28ca0], R2 ;  /* 0x028ca0020b0075a7 */ /* 0x000e62000800017f */
[----:B0-----:R-:W-:-:S04]  /*1ce00*/  LOP3.LUT R3, R3, 0x7f, RZ, 0xc0, !PT ;  /* 0x0000007f03037812 */ /* 0x001fc800078ec0ff */
[----:B------:R-:W-:Y:S01]  /*1ce10*/  ISETP.NE.AND P1, PT, R3, RZ, PT ;  /* 0x000000ff0300720c */ /* 0x000fe20003f25270 */
[----:B-1----:R-:W-:-:S12]  /*1ce20*/  @!P0 BRA `(.L_x_6005) ;  /* 0x0000007800fc8947 */ /* 0x002fd80003800000 */
.L_x_6167:
[----:B------:R-:W-:Y:S05]  /*1ce30*/  BSYNC B2 ;  /* 0x0000000000027941 */ /* 0x000fea0003800000 */
.L_x_6004:
        /* <DEDUP_REMOVED lines=9> */
.L_x_6007:
[----:B------:R-:W-:Y:S05]  /*1ced0*/  BSYNC B2 ;  /* 0x0000000000027941 */ /* 0x000fea0003800000 */
.L_x_6006:
        /* <DEDUP_REMOVED lines=12> */
.L_x_6008:
        /* <DEDUP_REMOVED lines=13> */
.L_x_6168:
[----:B------:R-:W-:Y:S05]  /*1d070*/  BSYNC B2 ;  /* 0x0000000000027941 */ /* 0x000fea0003800000 */
.L_x_6009:
        /* <DEDUP_REMOVED lines=11> */
.L_x_6012:
[----:B------:R-:W-:Y:S05]  /*1d130*/  BSYNC B2 ;  /* 0x0000000000027941 */ /* 0x000fea0003800000 */
.L_x_6011:
        /* <DEDUP_REMOVED lines=9> */
.L_x_6013:
        /* <DEDUP_REMOVED lines=15> */
.L_x_6014:
        /* <DEDUP_REMOVED lines=15> */
.L_x_6015:
        /* <DEDUP_REMOVED lines=15> */
.L_x_6016:
        /* <DEDUP_REMOVED lines=15> */
.L_x_6017:
        /* <DEDUP_REMOVED lines=15> */
.L_x_6018:
        /* <DEDUP_REMOVED lines=15> */
.L_x_6019:
        /* <DEDUP_REMOVED lines=15> */
.L_x_6020:
        /* <DEDUP_REMOVED lines=10> */
.L_x_6003:
[----:B------:R-:W-:Y:S05]  /*1d900*/  BSYNC B1 ;  /* 0x0000000000017941 */ /* 0x000fea0003800000 */
.L_x_6002:
[----:B------:R-:W-:Y:S01]  /*1d910*/  VIADD R12, R9, 0xfffffffe ;  /* 0xfffffffe090c7836 */ /* 0x000fe20000000000 */
[----:B------:R-:W-:Y:S01]  /*1d920*/  PLOP3.LUT P0, PT, PT, PT, PT, 0x8, 0x0 ;  /* 0x000000000000781c */ /* 0x000fe20003f0e170 */
[----:B------:R-:W-:-:S03]  /*1d930*/  VIADD R19, R19, 0x1 ;  /* 0x0000000113137836 */ /* 0x000fc60000000000 */
[----:B------:R-:W-:Y:S02]  /*1d940*/  ISETP.GE.AND P2, PT, R12, R6, PT ;  /* 0x000000060c00720c */ /* 0x000fe40003f46270 */
[----:B------:R-:W-:-:S04]  /*1d950*/  ISETP.NE.AND P1, PT, R19, 0x2, PT ;  /* 0x000000021300780c */ /* 0x000fc80003f25270 */
[----:B0-----:R-:W-:Y:S02]  /*1d960*/  SEL R2, RZ, 0x1, P1 ;  /* 0x00000001ff027807 */ /* 0x001fe40000800000 */
[----:B------:R-:W-:Y:S02]  /*1d970*/  SEL R19, R19, RZ, P1 ;  /* 0x000000ff13137207 */ /* 0x000fe40000800000 */
[----:B------:R-:W-:-:S03]  /*1d980*/  LOP3.LUT R29, R29, R2, RZ, 0x3c, !PT ;  /* 0x000000021d1d7212 */ /* 0x000fc600078e3cff */
[----:B------:R-:W-:Y:S05]  /*1d990*/  @!P2 BRA `(.L_x_5996) ;  /* 0x0000000c0000a947 */ /* 0x000fea0003800000 */
.L_x_6040:
[----:B------:R-:W-:Y:S05]  /*1d9a0*/  YIELD ;  /* 0x0000000000007946 */ /* 0x000fea0003800000 */
[----:B------:R-:W-:Y:S04]  /*1d9b0*/  BSSY B1, `(.L_x_6021) ;  /* 0x00000b6000017945 */ /* 0x000fe80003800000 */
[----:B------:R-:W-:Y:S05]  /*1d9c0*/  @!P6 BRA `(.L_x_6022) ;  /* 0x0000000800d0e947 */ /* 0x000fea0003800000 */
[----:B------:R-:W-:Y:S01]  /*1d9d0*/  IMAD R11, R19, 0x8, R18 ;  /* 0x00000008130b7824 */ /* 0x000fe200078e0212 */
[----:B------:R-:W-:Y:S01]  /*1d9e0*/  SHF.L.U32 R2, R29, 0x1f, RZ ;  /* 0x0000001f1d027819 */ /* 0x000fe200000006ff */
[----:B------:R-:W0:Y:S01]  /*1d9f0*/  S2R R3, SR_TID.X ;  /* 0x0000000000037919 */ /* 0x000e220000002100 */
[----:B------:R-:W-:Y:S02]  /*1da00*/  BSSY B2, `(.L_x_6023) ;  /* 0x0000005000027945 */ /* 0x000fe40003800000 */
[----:B------:R-:W1:Y:S01]  /*1da10*/  SYNCS.PHASECHK.TRANS64.TRYWAIT P1, [R11+URZ+0x28ca0], R2 ;  /* 0x028ca0020b0075a7 */ /* 0x000e62000802017f */
[----:B0-----:R-:W-:-:S04]  /*1da20*/  LOP3.LUT R3, R3, 0x7f, RZ, 0xc0, !PT ;  /* 0x0000007f03037812 */ /* 0x001fc800078ec0ff */
[----:B------:R-:W-:Y:S01]  /*1da30*/  ISETP.NE.AND P2, PT, R3, RZ, PT ;  /* 0x000000ff0300720c */ /* 0x000fe20003f45270 */
[----:B-1----:R-:W-:-:S12]  /*1da40*/  @!P1 BRA `(.L_x_6024) ;  /* 0x00000070001c9947 */ /* 0x002fd80003800000 */
.L_x_6169:
[----:B------:R-:W-:Y:S05]  /*1da50*/  BSYNC B2 ;  /* 0x0000000000027941 */ /* 0x000fea0003800000 */
.L_x_6023:
        /* <DEDUP_REMOVED lines=9> */
.L_x_6026:
[----:B------:R-:W-:Y:S05]  /*1daf0*/  BSYNC B2 ;  /* 0x0000000000027941 */ /* 0x000fea0003800000 */
.L_x_6025:
        /* <DEDUP_REMOVED lines=11> */
.L_x_6027:
        /* <DEDUP_REMOVED lines=13> */
.L_x_6170:
[----:B------:R-:W-:Y:S05]  /*1dc80*/  BSYNC B2 ;  /* 0x0000000000027941 */ /* 0x000fea0003800000 */
.L_x_6028:
        /* <DEDUP_REMOVED lines=11> */
.L_x_6031:
[----:B------:R-:W-:Y:S05]  /*1dd40*/  BSYNC B2 ;  /* 0x0000000000027941 */ /* 0x000fea0003800000 */
.L_x_6030:
[----:B------:R-:W-:Y:S01]  /*1dd50*/  R2UR UR6, R2 ;  /* 0x00000000020672ca */ /* 0x000fe200000e0000 */
[----:B------:R-:W-:Y:S01]  /*1dd60*/  UIADD3 UR4, UP0, UR42, 0x670, URZ ;  /* 0x000006702a047890 */ /* 0x000fe2000ff1e03f */
[----:B------:R-:W-:Y:S01]  /*1dd70*/  R2UR UR7, R3 ;  /* 0x00000000030772ca */ /* 0x000fe200000e0000 */
[----:B------:R-:W-:Y:S01]  /*1dd80*/  VIADD R11, R11, 0x28cb0 ;  /* 0x00028cb00b0b7836 */ /* 0x000fe20000000000 */
[----:B------:R-:W-:Y:S01]  /*1dd90*/  R2UR UR10, R9 ;  /* 0x00000000090a72ca */ /* 0x000fe200000e0000 */
[----:B------:R-:W-:Y:S01]  /*1dda0*/  IMAD R9, R19, 0x10000, R18 ;  /* 0x0001000013097824 */ /* 0x000fe200078e0212 */
[----:B------:R-:W-:Y:S01]  /*1ddb0*/  PLOP3.LUT P1, PT, PT, PT, PT, 0x80, 0x0 ;  /* 0x000000000000781c */ /* 0x000fe20003f2f070 */
[----:B------:R-:W-:Y:S02]  /*1ddc0*/  UIADD3.X UR5, URZ, UR43, URZ, UP0, !UPT ;  /* 0x0000002b3f057290 */ /* 0x000fe400087fe43f */
[----:B------:R-:W-:-:S10]  /*1ddd0*/  VIADD R14, R9, 0x400 ;  /* 0x00000400090e7836 */ /* 0x000fd40000000000 */
.L_x_6032:
        /* <DEDUP_REMOVED lines=15> */
.L_x_6033:
        /* <DEDUP_REMOVED lines=15> */
.L_x_6034:
        /* <DEDUP_REMOVED lines=15> */
.L_x_6035:
        /* <DEDUP_REMOVED lines=15> */
.L_x_6036:
        /* <DEDUP_REMOVED lines=15> */
.L_x_6037:
        /* <DEDUP_REMOVED lines=15> */
.L_x_6038:
        /* <DEDUP_REMOVED lines=15> */
.L_x_6039:
        /* <DEDUP_REMOVED lines=10> */
.L_x_6022:
[----:B------:R-:W-:Y:S05]  /*1e510*/  BSYNC B1 ;  /* 0x0000000000017941 */ /* 0x000fea0003800000 */
.L_x_6021:
        /* <DEDUP_REMOVED lines=8> */
.L_x_5996:
[----:B------:R-:W-:Y:S05]  /*1e5a0*/  BSYNC B0 ;  /* 0x0000000000007941 */ /* 0x000fea0003800000 */
.L_x_5995:
[----:B------:R-:W0:Y:S01]  /*1e5b0*/  LDC R0, c[0x0][0x448] ;  /* 0x00011200ff007b82 */ /* 0x000e220000000800 */
[----:B------:R-:W-:Y:S01]  /*1e5c0*/  VIADD R2, R31, 0x3f ;  /* 0x0000003f1f027836 */ /* 0x000fe20000000000 */
[----:B------:R-:W-:Y:S06]  /*1e5d0*/  @!P0 WARPSYNC.ALL ;  /* 0x0000000000008948 */ /* 0x000fec0003800000 */
[----:B------:R-:W-:Y:S01]  /*1e5e0*/  @!P0 BAR.SYNC.DEFER_BLOCKING 0xc, 0x180 ;  /* 0x0306000000008b1d */ /* 0x000fe20000010000 */
[----:B0-----:R-:W-:-:S13]  /*1e5f0*/  ISETP.NE.AND P1, PT, R0, 0x1, PT ;  /* 0x000000010000780c */ /* 0x001fda0003f25270 */
[----:B------:R-:W0:Y:S08]  /*1e600*/  @P1 LDC R3, c[0x0][0x44c] ;  /* 0x00011300ff031b82 */ /* 0x000e300000000800 */
[----:B------:R-:W2:Y:S01]  /*1e610*/  @P1 LDC R0, c[0x0][0x450] ;  /* 0x00011400ff001b82 */ /* 0x000ea20000000800 */
[----:B0-----:R-:W-:-:S05]  /*1e620*/  @P1 IMAD.HI.U32 R3, R2, R3, RZ ;  /* 0x0000000302031227 */ /* 0x001fca00078e00ff */
[----:B--2---:R-:W-:-:S05]  /*1e630*/  @P1 SHF.R.U32.HI R2, RZ, R0, R3 ;  /* 0x00000000ff021219 */ /* 0x004fca0000011603 */
[----:B------:R-:W-:Y:S02]  /*1e640*/  IMAD.IADD R0, R7, 0x1, R2 ;  /* 0x0000000107007824 */ /* 0x000fe400078e0202 */
[----:B------:R-:W0:Y:S02]  /*1e650*/  LDC.64 R2, c[0x0][0x9e0] ;  /* 0x00027800ff027b82 */ /* 0x000e240000000a00 */
        /* <DEDUP_REMOVED lines=14> */
.L_x_6043:
[----:B------:R-:W-:-:S13]  /*1e740*/  ISETP.NE.AND P0, PT, R3, 0x1, PT ;  /* 0x000000010300780c */ /* 0x000fda0003f05270 */
[----:B------:R-:W0:Y:S02]  /*1e750*/  @P0 LDC.64 R6, c[0x0][0x9e8] ;  /* 0x00027a00ff060b82 */ /* 0x000e240000000a00 */
[----:B0-----:R-:W-:-:S05]  /*1e760*/  @P0 IMAD.HI.U32 R6, R5, R6, RZ ;  /* 0x0000000605060227 */ /* 0x001fca00078e00ff */
[----:B------:R-:W-:-:S07]  /*1e770*/  @P0 SHF.R.U32.HI R5, RZ, R7, R6 ;  /* 0x00000007ff050219 */ /* 0x000fce0000011606 */
.L_x_6044:
[----:B------:R-:W-:Y:S05]  /*1e780*/  BSYNC B0 ;  /* 0x0000000000007941 */ /* 0x000fea0003800000 */
.L_x_6042:
[----:B------:R-:W-:-:S05]  /*1e790*/  IMAD R5, R5, R3, R3 ;  /* 0x0000000305057224 */ /* 0x000fca00078e0203 */
[----:B------:R-:W-:-:S07]  /*1e7a0*/  VIMNMX R2, R2, R5, PT ;  /* 0x0000000502027248 */ /* 0x000fce0003fe0100 */
.L_x_6041:
[----:B------:R-:W-:Y:S01]  /*1e7b0*/  VIADD R2, R2, 0x3f ;  /* 0x0000003f02027836 */ /* 0x000fe20000000000 */
[----:B------:R-:W0:Y:S01]  /*1e7c0*/  @P1 LDC R0, c[0x0][0x450] ;  /* 0x00011400ff001b82 */ /* 0x000e220000000800 */
[----:B------:R-:W-:-:S03]  /*1e7d0*/  ULDC UR4, c[0x0][0x9dc] ;  /* 0x0002770000047ab9 */ /* 0x000fc60000000800 */
[----:B------:R-:W-:-:S04]  /*1e7e0*/  SHF.R.S32.HI R5, RZ, 0x1f, R2 ;  /* 0x0000001fff057819 */ /* 0x000fc80000011402 */
[----:B------:R-:W-:Y:S02]  /*1e7f0*/  LEA.HI R5, R5, R2, RZ, 0x6 ;  /* 0x0000000205057211 */ /* 0x000fe400078f30ff */
[----:B------:R-:W2:Y:S02]  /*1e800*/  @P1 LDC R2, c[0x0][0x44c] ;  /* 0x00011300ff021b82 */ /* 0x000ea40000000800 */
[----:B------:R-:W-:-:S04]  /*1e810*/  SHF.R.S32.HI R5, RZ, 0x6, R5 ;  /* 0x00000006ff057819 */ /* 0x000fc80000011405 */
[----:B------:R-:W-:Y:S01]  /*1e820*/  VIMNMX R10, R10, R5, PT ;  /* 0x000000050a0a7248 */ /* 0x000fe20003fe0100 */
[----:B------:R-:W-:Y:S02]  /*1e830*/  IMAD.MOV.U32 R5, RZ, RZ, R31 ;  /* 0x000000ffff057224 */ /* 0x000fe400078e001f */
[----:B--2---:R-:W-:-:S05]  /*1e840*/  @P1 IMAD.HI.U32 R2, R31, R2, RZ ;  /* 0x000000021f021227 */ /* 0x004fca00078e00ff */
[----:B0-----:R-:W-:-:S05]  /*1e850*/  @P1 SHF.R.U32.HI R5, RZ, R0, R2 ;  /* 0x00000000ff051219 */ /* 0x001fca0000011602 */
        /* <DEDUP_REMOVED lines=13> */
.L_x_6047:
[----:B------:R-:W-:-:S13]  /*1e930*/  ISETP.NE.AND P0, PT, R3, 0x1, PT ;  /* 0x000000010300780c */ /* 0x000fda0003f05270 */
[----:B------:R-:W0:Y:S02]  /*1e940*/  @P0 LDC.64 R6, c[0x0][0x9e8] ;  /* 0x00027a00ff060b82 */ /* 0x000e240000000a00 */
[----:B0-----:R-:W-:-:S05]  /*1e950*/  @P0 IMAD.HI.U32 R6, R2, R6, RZ ;  /* 0x0000000602060227 */ /* 0x001fca00078e00ff */
[----:B------:R-:W-:-:S07]  /*1e960*/  @P0 SHF.R.U32.HI R2, RZ, R7, R6 ;  /* 0x00000007ff020219 */ /* 0x000fce0000011606 */
.L_x_6048:
[----:B------:R-:W-:Y:S05]  /*1e970*/  BSYNC B0 ;  /* 0x0000000000007941 */ /* 0x000fea0003800000 */
.L_x_6046:
[----:B------:R-:W-:-:S05]  /*1e980*/  IMAD R3, R2, R3, RZ ;  /* 0x0000000302037224 */ /* 0x000fca00078e02ff */
[----:B------:R-:W-:-:S07]  /*1e990*/  VIMNMX R0, R0, R3, !PT ;  /* 0x0000000300007248 */ /* 0x000fce0007fe0100 */
.L_x_6045:
[----:B------:R-:W-:Y:S01]  /*1e9a0*/  ISETP.NE.AND P1, PT, R4, RZ, PT ;  /* 0x000000ff0400720c */ /* 0x000fe20003f25270 */
[----:B------:R-:W-:Y:S01]  /*1e9b0*/  BSSY B0, `(.L_x_6049) ;  /* 0x0000024000007945 */ /* 0x000fe20003800000 */
[----:B------:R-:W-:-:S04]  /*1e9c0*/  SHF.R.S32.HI R3, RZ, 0x1f, R0 ;  /* 0x0000001fff037819 */ /* 0x000fc80000011400 */
[----:B------:R-:W-:-:S04]  /*1e9d0*/  LEA.HI R3, R3, R0, RZ, 0x6 ;  /* 0x0000000003037211 */ /* 0x000fc800078f30ff */
[----:B------:R-:W-:Y:S01]  /*1e9e0*/  SHF.R.S32.HI R0, RZ, 0x6, R3 ;  /* 0x00000006ff007819 */ /* 0x000fe20000011403 */
[----:B------:R-:W-:Y:S02]  /*1e9f0*/  IMAD.MOV.U32 R3, RZ, RZ, RZ ;  /* 0x000000ffff037224 */ /* 0x000fe400078e00ff */
[----:B------:R-:W0:Y:S01]  /*1ea00*/  @!P1 LDC R4, c[0x0][0x9f0] ;  /* 0x00027c00ff049b82 */ /* 0x000e220000000800 */
[----:B------:R-:W-:-:S04]  /*1ea10*/  VIMNMX R0, RZ, R0, !PT ;  /* 0x00000000ff007248 */ /* 0x000fc80007fe0100 */
[----:B------:R-:W-:-:S13]  /*1ea20*/  ISETP.GT.AND P0, PT, R10, R0, PT ;  /* 0x000000000a00720c */ /* 0x000fda0003f04270 */
[----:B------:R-:W-:Y:S05]  /*1ea30*/  @!P0 BRA `(.L_x_6050) ;  /* 0x00000000006c8947 */ /* 0x000fea0003800000 */
[-C--:B0-----:R-:W-:Y:S02]  /*1ea40*/  IABS R5, R4.reuse ;  /* 0x0000000400057213 */ /* 0x081fe40000000000 */
[----:B------:R-:W-:Y:S02]  /*1ea50*/  IABS R7, R4 ;  /* 0x0000000400077213 */ /* 0x000fe40000000000 */
[----:B------:R-:W0:Y:S03]  /*1ea60*/  I2F.RP R8, R5 ;  /* 0x0000000500087306 */ /* 0x000e260000209400 */
        /* <DEDUP_REMOVED lines=24> */
.L_x_6050:
[----:B------:R-:W-:Y:S05]  /*1ebf0*/  BSYNC B0 ;  /* 0x0000000000007941 */ /* 0x000fea0003800000 */
.L_x_6049:
[-C--:B------:R-:W-:Y:S01]  /*1ec00*/  IMAD R32, R32, R3.reuse, R0 ;  /* 0x0000000320207224 */ /* 0x080fe200078e0200 */
[----:B------:R-:W-:Y:S04]  /*1ec10*/  BSSY B7, `(.L_x_6051) ;  /* 0x0000370000077945 */ /* 0x000fe80003800000 */
[----:B------:R-:W-:-:S04]  /*1ec20*/  VIADDMNMX R34, R32, R3, R10, PT ;  /* 0x0000000320227246 */ /* 0x000fc8000380010a */
        /* <DEDUP_REMOVED lines=14> */
[----:B0-----:R-:W0:Y:S02]  /*1ed10*/  S2R R4, SR_LTMASK ;  /* 0x0000000000047919 */ /* 0x001e240000003900 */
[----:B0-----:R-:W-:-:S04]  /*1ed20*/  LOP3.LUT R4, R4, UR4, RZ, 0xc0, !PT ;  /* 0x0000000404047c12 */ /* 0x001fc8000f8ec0ff */
[----:B------:R-:W0:Y:S01]  /*1ed30*/  POPC R7, R4 ;  /* 0x0000000400077309 */ /* 0x000e220000000000 */
[----:B--2---:R-:W0:Y:S02]  /*1ed40*/  SHFL.IDX PT, R0, R3, R0, 0x1f ;  /* 0x00001f0003007589 */ /* 0x004e2400000e0000 */
[----:B0-----:R-:W-:Y:S01]  /*1ed50*/  IADD3 R24, R0, UR37, R7 ;  /* 0x0000002500187c10 */ /* 0x001fe2000fffe007 */
[----:B------:R-:W-:Y:S06]  /*1ed60*/  BRA `(.L_x_6053) ;  /* 0x0000003400687947 */ /* 0x000fec0003800000 */
.L_x_6052:
        /* <DEDUP_REMOVED lines=20> */
.L_x_6055:
[----:B------:R-:W-:Y:S05]  /*1eeb0*/  BSYNC B6 ;  /* 0x0000000000067941 */ /* 0x000fea0003800000 */
.L_x_6054:
        /* <DEDUP_REMOVED lines=9> */
[----:B0-----:R-:W-:Y:S02]  /*1ef50*/  IMAD.U32 R4, RZ, RZ, UR6 ;  /* 0x00000006ff047e24 */ /* 0x001fe4000f8e00ff */
[----:B------:R-:W-:Y:S02]  /*1ef60*/  IMAD.U32 R5, RZ, RZ, UR7 ;  /* 0x00000007ff057e24 */ /* 0x000fe4000f8e00ff */
[----:B------:R-:W-:Y:S02]  /*1ef70*/  IMAD.U32 R6, RZ, RZ, UR8 ;  /* 0x00000008ff067e24 */ /* 0x000fe4000f8e00ff */
[----:B------:R-:W-:-:S02]  /*1ef80*/  IMAD.U32 R7, RZ, RZ, UR9 ;  /* 0x00000009ff077e24 */ /* 0x000fc4000f8e00ff */
[----:B------:R-:W-:Y:S02]  /*1ef90*/  IMAD.U32 R10, RZ, RZ, UR4 ;  /* 0x00000004ff0a7e24 */ /* 0x000fe4000f8e00ff */
[----:B------:R-:W-:Y:S02]  /*1efa0*/  IMAD.U32 R11, RZ, RZ, UR5 ;  /* 0x00000005ff0b7e24 */ /* 0x000fe4000f8e00ff */
[----:B------:R-:W-:Y:S02]  /*1efb0*/  IMAD.MOV.U32 R8, RZ, RZ, 0x70 ;  /* 0x00000070ff087424 */ /* 0x000fe400078e00ff */
[----:B------:R-:W-:Y:S02]  /*1efc0*/  IMAD.MOV.U32 R12, RZ, RZ, 0x1 ;  /* 0x00000001ff0c7424 */ /* 0x000fe400078e00ff */
[----:B--2---:R-:W-:-:S07]  /*1efd0*/  IMAD.MOV.U32 R13, RZ, RZ, RZ ;  /* 0x000000ffff0d7224 */ /* 0x004fce00078e00ff */
[----:B------:R-:W-:-:S07]  /*1efe0*/  LEPC R20, `(.L_x_6058) ;  /* 0x000000001014794e */ /* 0x000fce0000000000 */
[----:B-1-3--:R-:W-:Y:S05]  /*1eff0*/  CALL.ABS.NOINC R2 ;  /* 0x0000000002007343 */ /* 0x00afea0003c00000 */
.L_x_6058:
        /* <DEDUP_REMOVED lines=15> */
.L_x_6057:
[----:B------:R-:W-:Y:S05]  /*1f0f0*/  BSYNC B6 ;  /* 0x0000000000067941 */ /* 0x000fea0003800000 */
.L_x_6056:
[----:B------:R-:W-:Y:S01]  /*1f100*/  ULDC.64 UR4, c[0x0][0x9f8] ;  /* 0x00027e0000047ab9 */ /* 0x000fe20000000a00 */
[----:B------:R-:W-:Y:S01]  /*1f110*/  IMAD.MOV.U32 R26, RZ, RZ, R27 ;  /* 0x000000ffff1a7224 */ /* 0x000fe200078e001b */
[----:B------:R-:W-:Y:S01]  /*1f120*/  ISETP.NE.U32.AND P0, PT, RZ, UR4, PT ;  /* 0x00000004ff007c0c */ /* 0x000fe2000bf05070 */
[----:B------:R-:W2:Y:S01]  /*1f130*/  S2R R20, SR_TID.X ;  /* 0x0000000000147919 */ /* 0x000ea20000002100 */
[----:B------:R-:W3:Y:S01]  /*1f140*/  LDC R9, c[0x0][0x430] ;  /* 0x00010c00ff097b82 */ /* 0x000ee20000000800 */
[----:B------:R-:W-:Y:S01]  /*1f150*/  ULDC UR4, c[0x0][0x320] ;  /* 0x0000c80000047ab9 */ /* 0x000fe20000000800 */
[----:B------:R-:W-:-:S13]  /*1f160*/  ISETP.NE.AND.EX P0, PT, RZ, UR5, PT, P0 ;  /* 0x00000005ff007c0c */ /* 0x000fda000bf05300 */
[----:B------:R-:W4:Y:S01]  /*1f170*/  @P0 LDC.64 R2, c[0x0][0x9f8] ;  /* 0x00027e00ff020b82 */ /* 0x000f220000000a00 */
[----:B------:R-:W0:Y:S01]  /*1f180*/  S2R R25, SR_TID.X ;  /* 0x0000000000197919 */ /* 0x000e220000002100 */
[----:B--2---:R-:W-:Y:S01]  /*1f190*/  LOP3.LUT R20, R20, 0x7f, RZ, 0xc0, !PT ;  /* 0x0000007f14147812 */ /* 0x004fe200078ec0ff */
[----:B----4-:R-:W-:-:S05]  /*1f1a0*/  @P0 IMAD.WIDE R2, R27, 0x4, R2 ;  /* 0x000000041b020825 */ /* 0x010fca00078e0202 */
[----:B------:R2:W4:Y:S01]  /*1f1b0*/  @P0 LDG.E R26, desc[UR40][R2.64] ;  /* 0x00000028021a0981 */ /* 0x000522000c1e1900 */
[----:B------:R-:W-:Y:S01]  /*1f1c0*/  SHF.R.U32.HI R21, RZ, 0x3, R20 ;  /* 0x00000003ff157819 */ /* 0x000fe20000011614 */
[----:B------:R-:W-:Y:S01]  /*1f1d0*/  IMAD.MOV.U32 R36, RZ, RZ, RZ ;  /* 0x000000ffff247224 */ /* 0x000fe200078e00ff */
[----:B---3--:R-:W-:Y:S01]  /*1f1e0*/  ISETP.NE.AND P1, PT, R9, 0x1, PT ;  /* 0x000000010900780c */ /* 0x008fe20003f25270 */
[----:B------:R-:W3:Y:S01]  /*1f1f0*/  S2R R20, SR_TID.X ;  /* 0x0000000000147919 */ /* 0x000ee20000002100 */
[----:B0-----:R-:W-:Y:S01]  /*1f200*/  IMAD.SHL.U32 R25, R25, 0x8, RZ ;  /* 0x0000000819197824 */ /* 0x001fe200078e00ff */
[----:B------:R-:W-:Y:S02]  /*1f210*/  LEA R0, R34, 0xffffffc0, 0x6 ;  /* 0xffffffc022007811 */ /* 0x000fe400078e30ff */
[----:B------:R-:W0:Y:S01]  /*1f220*/  S2R R34, SR_TID.X ;  /* 0x0000000000227919 */ /* 0x000e220000002100 */
[----:B------:R-:W-:Y:S02]  /*1f230*/  LOP3.LUT R16, R16, 0xffffffbf, RZ, 0xc0, !PT ;  /* 0xffffffbf10107812 */ /* 0x000fe400078ec0ff */
[----:B------:R-:W-:Y:S01]  /*1f240*/  LOP3.LUT R25, R25, 0x38, RZ, 0xc0, !PT ;  /* 0x0000003819197812 */ /* 0x000fe200078ec0ff */
[----:B------:R-:W1:Y:S03]  /*1f250*/  S2R R10, SR_TID.X ;  /* 0x00000000000a7919 */ /* 0x000e660000002100 */
[----:B------:R-:W-:Y:S01]  /*1f260*/  LOP3.LUT R25, R25, 0x40, RZ, 0xfc, !PT ;  /* 0x0000004019197812 */ /* 0x000fe200078efcff */
[----:B--2---:R-:W2:Y:S03]  /*1f270*/  @P1 LDC R3, c[0x0][0x434] ;  /* 0x00010d00ff031b82 */ /* 0x004ea60000000800 */
[----:B------:R-:W-:-:S02]  /*1f280*/  ISETP.GE.AND P2, PT, R25, UR4, PT ;  /* 0x0000000419007c0c */ /* 0x000fc4000bf46270 */
[----:B------:R-:W1:Y:S02]  /*1f290*/  S2R R25, SR_TID.X ;  /* 0x0000000000197919 */ /* 0x000e640000002100 */
[----:B------:R-:W-:Y:S01]  /*1f2a0*/  SEL R7, RZ, 0xffffffff, P2 ;  /* 0xffffffffff077807 */ /* 0x000fe20001000000 */
[----:B------:R-:W2:Y:S04]  /*1f2b0*/  @P1 LDC R2, c[0x0][0x438] ;  /* 0x00010e00ff021b82 */ /* 0x000ea80000000800 */
[----:B------:R-:W-:-:S04]  /*1f2c0*/  IMAD.SHL.U32 R7, R7, 0x2, RZ ;  /* 0x0000000207077824 */ /* 0x000fc800078e00ff */
[----:B------:R-:W-:Y:S01]  /*1f2d0*/  @P2 LOP3.LUT R16, R16, 0x40, RZ, 0xfc, !PT ;  /* 0x0000004010102812 */ /* 0x000fe200078efcff */
[----:B---3--:R-:W-:-:S03]  /*1f2e0*/  IMAD.SHL.U32 R20, R20, 0x10, RZ ;  /* 0x0000001014147824 */ /* 0x008fc600078e00ff */
[----:B------:R-:W-:Y:S01]  /*1f2f0*/  LOP3.LUT R16, R16, 0xffffff7f, RZ, 0xc0, !PT ;  /* 0xffffff7f10107812 */ /* 0x000fe200078ec0ff */
[----:B0-----:R-:W-:Y:S01]  /*1f300*/  IMAD.SHL.U32 R34, R34, 0x8, RZ ;  /* 0x0000000822227824 */ /* 0x001fe200078e00ff */
[----:B------:R-:W-:Y:S02]  /*1f310*/  LOP3.LUT R20, R21, 0x70, R20, 0xf8, !PT ;  /* 0x0000007015147812 */ /* 0x000fe400078ef814 */
[----:B------:R-:W0:Y:S01]  /*1f320*/  S2R R21, SR_TID.X ;  /* 0x0000000000157919 */ /* 0x000e220000002100 */
[----:B-1----:R-:W-:Y:S01]  /*1f330*/  IMAD.SHL.U32 R10, R10, 0x8, RZ ;  /* 0x000000080a0a7824 */ /* 0x002fe200078e00ff */
[----:B------:R-:W-:Y:S01]  /*1f340*/  LOP3.LUT R34, R34, 0x38, RZ, 0xc0, !PT ;  /* 0x0000003822227812 */ /* 0x000fe200078ec0ff */
[----:B------:R-:W-:-:S03]  /*1f350*/  IMAD.IADD R37, R20, 0x1, R0 ;  /* 0x0000000114257824 */ /* 0x000fc600078e0200 */
[----:B------:R-:W-:Y:S02]  /*1f360*/  LOP3.LUT R34, R34, 0x80, RZ, 0xfc, !PT ;  /* 0x0000008022227812 */ /* 0x000fe400078efcff */
[C---:B------:R-:W-:Y:S01]  /*1f370*/  ISETP.GE.AND P0, PT, R37.reuse, R23, PT ;  /* 0x000000172500720c */ /* 0x040fe20003f06270 */
[----:B------:R-:W-:Y:S01]  /*1f380*/  IMAD.IADD R37, R37, 0x1, R33 ;  /* 0x0000000125257824 */ /* 0x000fe200078e0221 */
[----:B------:R-:W-:Y:S01]  /*1f390*/  ISETP.GE.AND P2, PT, R34, UR4, PT ;  /* 0x0000000422007c0c */ /* 0x000fe2000bf46270 */
[----:B------:R-:W-:Y:S01]  /*1f3a0*/  IMAD.SHL.U32 R25, R25, 0x8, RZ ;  /* 0x0000000819197824 */ /* 0x000fe200078e00ff */
[----:B------:R-:W-:Y:S01]  /*1f3b0*/  ISETP.GT.U32.OR P0, PT, R20, 0x3f, P0 ;  /* 0x0000003f1400780c */ /* 0x000fe20000704470 */
[----:B--2---:R-:W-:Y:S01]  /*1f3c0*/  @P1 IMAD.HI.U32 R3, R37, R3, RZ ;  /* 0x0000000325031227 */ /* 0x004fe200078e00ff */
[----:B------:R-:W-:Y:S02]  /*1f3d0*/  LOP3.LUT R10, R10, 0x38, RZ, 0xc0, !PT ;  /* 0x000000380a0a7812 */ /* 0x000fe400078ec0ff */
[----:B------:R-:W-:Y:S01]  /*1f3e0*/  LOP3.LUT R25, R25, 0x38, RZ, 0xc0, !PT ;  /* 0x0000003819197812 */ /* 0x000fe200078ec0ff */
[----:B------:R-:W-:Y:S01]  /*1f3f0*/  IMAD.MOV.U32 R6, RZ, RZ, R37 ;  /* 0x000000ffff067224 */ /* 0x000fe200078e0025 */
[----:B------:R-:W-:-:S02]  /*1f400*/  @P1 SHF.R.U32.HI R6, RZ, R2, R3 ;  /* 0x00000002ff061219 */ /* 0x000fc40000011603 */
[----:B------:R-:W-:Y:S02]  /*1f410*/  LOP3.LUT R25, R25, 0xc0, RZ, 0xfc, !PT ;  /* 0x000000c019197812 */ /* 0x000fe400078efcff */
[----:B------:R-:W-:Y:S02]  /*1f420*/  LOP3.LUT R10, R10, 0x180, RZ, 0xfc, !PT ;  /* 0x000001800a0a7812 */ /* 0x000fe400078efcff */
[----:B------:R-:W-:Y:S01]  /*1f430*/  ISETP.GE.AND P1, PT, R25, UR4, PT ;  /* 0x0000000419007c0c */ /* 0x000fe2000bf26270 */
[----:B------:R-:W1:Y:S01]  /*1f440*/  @!P0 LDC.64 R2, c[0x0][0x428] ;  /* 0x00010a00ff028b82 */ /* 0x000e620000000a00 */
[----:B------:R-:W2:Y:S02]  /*1f450*/  S2R R25, SR_TID.X ;  /* 0x0000000000197919 */ /* 0x000ea40000002100 */
[----:B------:R-:W-:Y:S01]  /*1f460*/  SEL R5, RZ, 0x8, P1 ;  /* 0x00000008ff057807 */ /* 0x000fe20000800000 */
[----:B0-----:R-:W-:-:S05]  /*1f470*/  IMAD.SHL.U32 R21, R21, 0x8, RZ ;  /* 0x0000000815157824 */ /* 0x001fca00078e00ff */
[----:B------:R-:W-:-:S04]  /*1f480*/  LOP3.LUT R21, R21, 0x38, RZ, 0xc0, !PT ;  /* 0x0000003815157812 */ /* 0x000fc800078ec0ff */
[----:B------:R-:W-:-:S04]  /*1f490*/  ISETP.GE.AND P3, PT, R21, UR4, PT ;  /* 0x0000000415007c0c */ /* 0x000fc8000bf66270 */
[----:B------:R-:W-:-:S04]  /*1f4a0*/  SEL R4, RZ, 0x1, P3 ;  /* 0x00000001ff047807 */ /* 0x000fc80001800000 */
[----:B------:R-:W-:Y:S02]  /*1f4b0*/  LOP3.LUT R7, R7, 0x2, R4, 0xe2, !PT ;  /* 0x0000000207077812 */ /* 0x000fe400078ee204 */
[----:B------:R-:W-:-:S03]  /*1f4c0*/  SEL R4, RZ, 0x4, P2 ;  /* 0x00000004ff047807 */ /* 0x000fc60001000000 */
[----:B------:R-:W-:Y:S02]  /*1f4d0*/  @P3 LOP3.LUT R16, R16, 0x80, RZ, 0xfc, !PT ;  /* 0x0000008010103812 */ /* 0x000fe400078efcff */
[----:B------:R-:W-:Y:S01]  /*1f4e0*/  LOP3.LUT R7, R5, R7, R4, 0xfe, !PT ;  /* 0x0000000705077212 */ /* 0x000fe200078efe04 */
[--C-:B------:R-:W-:Y:S01]  /*1f4f0*/  @!P0 IMAD.MOV.U32 R4, RZ, RZ, R6.reuse ;  /* 0x000000ffff048224 */ /* 0x100fe200078e0006 */
[----:B------:R-:W-:Y:S01]  /*1f500*/  @!P0 SHF.R.S32.HI R5, RZ, 0x1f, R6 ;  /* 0x0000001fff058819 */ /* 0x000fe20000011406 */
[----:B--2---:R-:W-:Y:S01]  /*1f510*/  IMAD.SHL.U32 R25, R25, 0x8, RZ ;  /* 0x0000000819197824 */ /* 0x004fe200078e00ff */
[----:B------:R-:W-:-:S04]  /*1f520*/  LOP3.LUT R16, R16, 0xffffffdf, RZ, 0xc0, !PT ;  /* 0xffffffdf10107812 */ /* 0x000fc800078ec0ff */
[----:B------:R-:W-:Y:S02]  /*1f530*/  @P2 LOP3.LUT R16, R16, 0x20, RZ, 0xfc, !PT ;  /* 0x0000002010102812 */ /* 0x000fe400078efcff */
[----:B------:R-:W-:Y:S02]  /*1f540*/  LOP3.LUT R25, R25, 0x38, RZ, 0xc0, !PT ;  /* 0x0000003819197812 */ /* 0x000fe400078ec0ff */
[----:B------:R-:W-:-:S04]  /*1f550*/  LOP3.LUT R16, R16, 0xffffffef, RZ, 0xc0, !PT ;  /* 0xffffffef10107812 */ /* 0x000fc800078ec0ff */
[----:B------:R-:W-:Y:S02]  /*1f560*/  @P1 LOP3.LUT R16, R16, 0x10, RZ, 0xfc, !PT ;  /* 0x0000001010101812 */ /* 0x000fe400078efcff */
[----:B------:R-:W-:-:S04]  /*1f570*/  LOP3.LUT R11, R25, 0x100, RZ, 0xfc, !PT ;  /* 0x00000100190b7812 */ /* 0x000fc800078efcff */
[----:B------:R-:W-:Y:S02]  /*1f580*/  ISETP.GE.AND P3, PT, R11, UR4, PT ;  /* 0x000000040b007c0c */ /* 0x000fe4000bf66270 */
[----:B------:R-:W-:Y:S02]  /*1f590*/  LOP3.LUT R12, R25, 0x1c0, RZ, 0xfc, !PT ;  /* 0x000001c0190c7812 */ /* 0x000fe400078efcff */
[----:B------:R-:W-:-:S09]  /*1f5a0*/  LOP3.LUT R16, R16, 0xfffffff7, RZ, 0xc0, !PT ;  /* 0xfffffff710107812 */ /* 0x000fd200078ec0ff */
[----:B------:R-:W-:-:S04]  /*1f5b0*/  @P3 LOP3.LUT R16, R16, 0x8, RZ, 0xfc, !PT ;  /* 0x0000000810103812 */ /* 0x000fc800078efcff */
[----:B------:R-:W-:Y:S01]  /*1f5c0*/  LOP3.LUT R16, R16, 0xfffffffb, RZ, 0xc0, !PT ;  /* 0xfffffffb10107812 */ /* 0x000fe200078ec0ff */
[----:B------:R-:W-:Y:S01]  /*1f5d0*/  UMOV UR5, 0xffffffff ;  /* 0xffffffff00057882 */ /* 0x000fe20000000000 */
[----:B----4-:R-:W-:Y:S01]  /*1f5e0*/  SHF.R.S32.HI R34, RZ, 0x1f, R26 ;  /* 0x0000001fff227819 */ /* 0x010fe2000001141a */
[----:B-1----:R-:W-:-:S04]  /*1f5f0*/  @!P0 IMAD.WIDE.U32 R4, R26, R2, R4 ;  /* 0x000000021a048225 */ /* 0x002fc800078e0004 */
[----:B------:R-:W-:-:S04]  /*1f600*/  @!P0 IMAD R8, R34, R2, RZ ;  /* 0x0000000222088224 */ /* 0x000fc800078e02ff */
[----:B------:R-:W-:Y:S02]  /*1f610*/  @!P0 IMAD R8, R26, R3, R8 ;  /* 0x000000031a088224 */ /* 0x000fe400078e0208 */
[----:B------:R-:W0:Y:S02]  /*1f620*/  @!P0 LDC.64 R2, c[0x0][0x418] ;  /* 0x00010600ff028b82 */ /* 0x000e240000000a00 */
[----:B------:R-:W-:Y:S01]  /*1f630*/  @!P0 IMAD.IADD R8, R5, 0x1, R8 ;  /* 0x0000000105088824 */ /* 0x000fe200078e0208 */
[----:B0-----:R-:W-:-:S04]  /*1f640*/  @!P0 LEA R2, P1, R4, R2, 0x2 ;  /* 0x0000000204028211 */ /* 0x001fc800078210ff */
[----:B------:R-:W-:-:S05]  /*1f650*/  @!P0 LEA.HI.X R3, R4, R3, R8, 0x2, P1 ;  /* 0x0000000304038211 */ /* 0x000fca00008f1408 */
[----:B------:R0:W5:Y:S01]  /*1f660*/  @!P0 LDG.E R36, desc[UR40][R2.64] ;  /* 0x0000002802248981 */ /* 0x000162000c1e1900 */
[----:B------:R-:W-:Y:S01]  /*1f670*/  ISETP.GE.AND P0, PT, R10, UR4, PT ;  /* 0x000000040a007c0c */ /* 0x000fe2000bf06270 */
[----:B------:R-:W-:Y:S01]  /*1f680*/  IMAD.U32 R8, RZ, RZ, UR38 ;  /* 0x00000026ff087e24 */ /* 0x000fe2000f8e00ff */
[----:B------:R-:W-:Y:S02]  /*1f690*/  LOP3.LUT R10, R25, 0x140, RZ, 0xfc, !PT ;  /* 0x00000140190a7812 */ /* 0x000fe400078efcff */
[----:B------:R-:W-:Y:S02]  /*1f6a0*/  SEL R4, RZ, 0x10, P3 ;  /* 0x00000010ff047807 */ /* 0x000fe40001800000 */
[----:B------:R-:W-:Y:S02]  /*1f6b0*/  ISETP.GE.AND P2, PT, R10, UR4, PT ;  /* 0x000000040a007c0c */ /* 0x000fe4000bf46270 */
[----:B0-----:R-:W-:Y:S02]  /*1f6c0*/  SEL R3, RZ, 0x40, P0 ;  /* 0x00000040ff037807 */ /* 0x001fe40000000000 */
[----:B------:R-:W-:-:S02]  /*1f6d0*/  SEL R5, RZ, 0x20, P2 ;  /* 0x00000020ff057807 */ /* 0x000fc40001000000 */
[----:B------:R-:W-:Y:S01]  /*1f6e0*/  ISETP.GE.AND P0, PT, R12, UR4, PT ;  /* 0x000000040c007c0c */ /* 0x000fe2000bf06270 */
[----:B------:R-:W-:Y:S01]  /*1f6f0*/  ULDC UR4, c[0x0][0x2f4] ;  /* 0x0000bd0000047ab9 */ /* 0x000fe20000000800 */
[----:B------:R-:W-:Y:S02]  /*1f700*/  LOP3.LUT R4, R5, R7, R4, 0xfe, !PT ;  /* 0x0000000705047212 */ /* 0x000fe400078efe04 */
[----:B------:R-:W-:Y:S02]  /*1f710*/  SEL R2, RZ, 0x80, P0 ;  /* 0x00000080ff027807 */ /* 0x000fe40000000000 */
[----:B------:R-:W-:Y:S01]  /*1f720*/  LOP3.LUT R10, R4, R3, RZ, 0xfc, !PT ;  /* 0x00000003040a7212 */ /* 0x000fe200078efcff */
[----:B------:R-:W-:Y:S01]  /*1f730*/  IMAD.MOV R3, RZ, RZ, -R6 ;  /* 0x000000ffff037224 */ /* 0x000fe200078e0a06 */
[----:B------:R-:W-:Y:S02]  /*1f740*/  ISETP.GE.AND P0, PT, R21, UR4, PT ;  /* 0x0000000415007c0c */ /* 0x000fe4000bf06270 */
[----:B------:R-:W-:Y:S01]  /*1f750*/  @P2 LOP3.LUT R16, R16, 0x4, RZ, 0xfc, !PT ;  /* 0x0000000410102812 */ /* 0x000fe200078efcff */
[----:B------:R0:W-:Y:S01]  /*1f760*/  STL [R1+0x28], R10 ;  /* 0x0000280a01007387 */ /* 0x0001e20000100800 */
[----:B------:R-:W-:-:S02]  /*1f770*/  IMAD R37, R9, R3, R37 ;  /* 0x0000000309257224 */ /* 0x000fc400078e0225 */
[----:B------:R-:W-:-:S07]  /*1f780*/  LOP3.LUT R16, R16, 0xfffffffd, RZ, 0xc0, !PT ;  /* 0xfffffffd10107812 */ /* 0x000fce00078ec0ff */
[----:B------:R-:W-:Y:S01]  /*1f790*/  @P0 LOP3.LUT R16, R16, 0x2, RZ, 0xfc, !PT ;  /* 0x0000000210100812 */ /* 0x000fe200078efcff */
[----:B0-----:R-:W-:Y:S06]  /*1f7a0*/  BRA.DIV UR5, `(.L_x_6059) ;  /* 0x0000005205ec7947 */ /* 0x001fec000b800000 */
.L_x_6173:
        /* <DEDUP_REMOVED lines=10> */
.L_x_6060:
        /* <DEDUP_REMOVED lines=9> */
.L_x_6174:
[----:B------:R-:W-:Y:S05]  /*1f8e0*/  BSYNC B0 ;  /* 0x0000000000007941 */ /* 0x000fea0003800000 */
.L_x_6061:
        /* <DEDUP_REMOVED lines=60> */
.L_x_6184:
        /* <DEDUP_REMOVED lines=10> */
.L_x_6064:
        /* <DEDUP_REMOVED lines=11> */
.L_x_6065:
[----:B0-----:R0:W5:Y:S01]  /*1fe00*/  LDL R4, [R1+0x4] ;  /* 0x0000040001047983 */ /* 0x0011620000100800 */
[----:B------:R0:W-:Y:S02]  /*1fe10*/  SYNCS.ARRIVE.TRANS64.A1T0 RZ, [R25+URZ+0x28c30], RZ ;  /* 0x028c30ff19ff79a7 */ /* 0x0001e4000810003f */
[----:B------:R-:W-:Y:S05]  /*1fe20*/  WARPSYNC.ALL ;  /* 0x0000000000007948 */ /* 0x000fea0003800000 */
[----:B------:R-:W-:Y:S01]  /*1fe30*/  ULDC.64 UR4, c[0x0][0xa00] ;  /* 0x0002800000047ab9 */ /* 0x000fe20000000a00 */
[----:B------:R-:W-:Y:S01]  /*1fe40*/  VIADD R0, R18, 0x20400 ;  /* 0x0002040012007836 */ /* 0x000fe20000000000 */
[----:B------:R-:W-:Y:S01]  /*1fe50*/  BAR.SYNC.DEFER_BLOCKING 0x8, 0x100 ;  /* 0x0204000000007b1d */ /* 0x000fe20000010000 */
[----:B------:R-:W-:Y:S02]  /*1fe60*/  ISETP.NE.U32.AND P0, PT, RZ, UR4, PT ;  /* 0x00000004ff007c0c */ /* 0x000fe4000bf05070 */
[----:B------:R-:W-:-:S02]  /*1fe70*/  SHF.R.S32.HI R2, RZ, 0x1f, R27 ;  /* 0x0000001fff027819 */ /* 0x000fc4000001141b */
[----:B------:R-:W-:Y:S01]  /*1fe80*/  ISETP.NE.AND.EX P0, PT, RZ, UR5, PT, P0 ;  /* 0x00000005ff007c0c */ /* 0x000fe2000bf05300 */
[----:B------:R-:W-:Y:S01]  /*1fe90*/  ULDC.64 UR4, c[0x0][0x298] ;  /* 0x0000a60000047ab9 */ /* 0x000fe20000000a00 */
[----:B------:R-:W-:Y:S01]  /*1fea0*/  LOP3.LUT P1, RZ, R0, 0x3ff, RZ, 0xc0, !PT ;  /* 0x000003ff00ff7812 */ /* 0x000fe2000782c0ff */
[----:B------:R-:W-:Y:S01]  /*1feb0*/  BSSY B6, `(.L_x_6066) ;  /* 0x000001f000067945 */ /* 0x000fe20003800000 */
[----:B------:R-:W-:Y:S02]  /*1fec0*/  SHF.R.S32.HI R0, RZ, 0x1f, R30 ;  /* 0x0000001fff007819 */ /* 0x000fe4000001141e */
[----:B------:R-:W-:Y:S02]  /*1fed0*/  SEL R3, R2, RZ, !P0 ;  /* 0x000000ff02037207 */ /* 0x000fe40004000000 */
[----:B------:R-:W-:Y:S01]  /*1fee0*/  SEL R2, R27, RZ, !P0 ;  /* 0x000000ff1b027207 */ /* 0x000fe20004000000 */
[----:B------:R-:W-:Y:S02]  /*1fef0*/  IMAD R0, R0, UR4, RZ ;  /* 0x0000000400007c24 */ /* 0x000fe4000f8e02ff */
[----:B------:R-:W-:Y:S02]  /*1ff00*/  STL [R1+0x38], R3 ;  /* 0x0000380301007387 */ /* 0x000fe40000100800 */
[----:B------:R-:W-:-:S02]  /*1ff10*/  IMAD R0, R30, UR5, R0 ;  /* 0x000000051e007c24 */ /* 0x000fc4000f8e0200 */
[----:B------:R1:W-:Y:S02]  /*1ff20*/  STL [R1+0x18], R2 ;  /* 0x0000180201007387 */ /* 0x0003e40000100800 */
[----:B-1----:R-:W-:-:S04]  /*1ff30*/  IMAD.WIDE.U32 R2, R30, UR4, RZ ;  /* 0x000000041e027c25 */ /* 0x002fc8000f8e00ff */
[----:B------:R-:W-:Y:S01]  /*1ff40*/  IMAD.IADD R0, R3, 0x1, R0 ;  /* 0x0000000103007824 */ /* 0x000fe200078e0200 */
[----:B------:R1:W-:Y:S04]  /*1ff50*/  STL.64 [R1+0x10], R2 ;  /* 0x0000100201007387 */ /* 0x0003e80000100a00 */
[----:B------:R1:W-:Y:S01]  /*1ff60*/  STL [R1+0x30], R0 ;  /* 0x0000300001007387 */ /* 0x0003e20000100800 */
[----:B-----5:R-:W-:-:S04]  /*1ff70*/  PRMT R30, R4, 0x8880, RZ ;  /* 0x00008880041e7816 */ /* 0x020fc800000000ff */
[----:B------:R-:W-:Y:S01]  /*1ff80*/  PRMT R30, R30, 0x7710, RZ ;  /* 0x000077101e1e7816 */ /* 0x000fe200000000ff */
[----:B------:R-:W-:Y:S06]  /*1ff90*/  @!P1 BRA `(.L_x_6067) ;  /* 0x0000000000409947 */ /* 0x000fec0003800000 */
[----:B-1----:R-:W-:Y:S01]  /*1ffa0*/  MOV R2, 0x0 ;  /* 0x0000000000027802 */ /* 0x002fe20000000f00 */
        /* <DEDUP_REMOVED lines=15> */
.L_x_6067:
[----:B------:R-:W-:Y:S05]  /*200a0*/  BSYNC B6 ;  /* 0x0000000000067941 */ /* 0x000fea0003800000 */
.L_x_6066:
[----:B-1----:R-:W2:Y:S01]  /*200b0*/  LDL.LU R0, [R1+0x30] ;  /* 0x0000300001007983 */ /* 0x002ea20000300800 */
[----:B------:R-:W-:Y:S01]  /*200c0*/  ULDC.64 UR4, c[0x0][0x2d8] ;  /* 0x0000b60000047ab9 */ /* 0x000fe20000000a00 */
[----:B------:R-:W1:Y:S02]  /*200d0*/  LDC R7, c[0x0][0x448] ;  /* 0x00011200ff077b82 */ /* 0x000e640000000800 */
[----:B------:R-:W2:Y:S04]  /*200e0*/  LDL.LU.64 R2, [R1+0x10] ;  /* 0x0000100001027983 */ /* 0x000ea80000300a00 */
[----:B------:R-:W3:Y:S04]  /*200f0*/  LDL.LU R20, [R1+0x38] ;  /* 0x0000380001147983 */ /* 0x000ee80000300800 */
[----:B------:R-:W4:Y:S04]  /*20100*/  LDL.LU R21, [R1+0x18] ;  /* 0x0000180001157983 */ /* 0x000f280000300800 */
[----:B------:R0:W5:Y:S01]  /*20110*/  LDL R8, [R1+0x34] ;  /* 0x0000340001087983 */ /* 0x0001620000100800 */
[----:B-1----:R-:W-:-:S13]  /*20120*/  ISETP.NE.AND P0, PT, R7, 0x1, PT ;  /* 0x000000010700780c */ /* 0x002fda0003f05270 */
[----:B------:R-:W1:Y:S08]  /*20130*/  @P0 LDC R5, c[0x0][0x44c] ;  /* 0x00011300ff050b82 */ /* 0x000e700000000800 */
[----:B------:R-:W0:Y:S01]  /*20140*/  @P0 LDC R6, c[0x0][0x450] ;  /* 0x00011400ff060b82 */ /* 0x000e220000000800 */
        /* <DEDUP_REMOVED lines=16> */
[----:B------:R-:W-:Y:S02]  /*20250*/  IMAD.IADD R0, R20, 0x1, R31 ;  /* 0x0000000114007824 */ /* 0x000fe400078e021f */
[----:B------:R2:W5:Y:S02]  /*20260*/  LDL R20, [R1] ;  /* 0x0000000001147983 */ /* 0x0005640000100800 */
[----:B-1----:R-:W-:-:S04]  /*20270*/  @P0 IMAD.HI.U32 R5, R0, R5, RZ ;  /* 0x0000000500050227 */ /* 0x002fc800078e00ff */
[----:B------:R-:W-:Y:S01]  /*20280*/  IMAD.MOV.U32 R4, RZ, RZ, R0 ;  /* 0x000000ffff047224 */ /* 0x000fe200078e0000 */
[----:B0-----:R-:W-:Y:S01]  /*20290*/  @P0 SHF.R.U32.HI R4, RZ, R6, R5 ;  /* 0x00000006ff040219 */ /* 0x001fe20000011605 */
        /* <DEDUP_REMOVED lines=27> */
[----:B------:R-:W-:Y:S01]  /*20450*/  IMAD.IADD R31, R10, 0x1, R31 ;  /* 0x000000010a1f7824 */ /* 0x000fe200078e021f */
        /* <DEDUP_REMOVED lines=31> */
.L_x_6193:
        /* <DEDUP_REMOVED lines=10> */
.L_x_6069:
        /* <DEDUP_REMOVED lines=18> */
.L_x_6194:
[----:B------:R-:W-:Y:S05]  /*20810*/  BSYNC B0 ;  /* 0x0000000000007941 */ /* 0x000fea0003800000 */
.L_x_6070:
[----:B------:R-:W-:-:S05]  /*20820*/  IMAD.U32 R2, RZ, RZ, UR38 ;  /* 0x00000026ff027e24 */ /* 0x000fca000f8e00ff */
[----:B------:R-:W-:-:S13]  /*20830*/  ISETP.NE.AND P0, PT, R2, 0x3, PT ;  /* 0x000000030200780c */ /* 0x000fda0003f05270 */
[----:B------:R-:W-:Y:S05]  /*20840*/  @!P0 BRA `(.L_x_6072) ;  /* 0x0000000000048947 */ /* 0x000fea0003800000 */
[----:B------:R-:W-:Y:S01]  /*20850*/  BPT.TRAP 0x1 ;  /* 0x000000040000795c */ /* 0x000fe20000300000 */
.L_x_6072:
[----:B0-----:R-:W-:Y:S01]  /*20860*/  SHF.L.U32 R0, R28, 0x1f, RZ ;  /* 0x0000001f1c007819 */ /* 0x001fe200000006ff */
[----:B------:R-:W-:Y:S03]  /*20870*/  BSSY B0, `(.L_x_6073) ;  /* 0x0000003000007945 */ /* 0x000fe60003800000 */
[----:B------:R-:W0:Y:S02]  /*20880*/  SYNCS.PHASECHK.TRANS64.TRYWAIT P0, [R25+URZ+0x28c60], R0 ;  /* 0x028c6000190075a7 */ /* 0x000e24000800017f */
[----:B0-----:R-:W-:Y:S05]  /*20890*/  @!P0 BRA `(.L_x_6074) ;  /* 0x0000004c00a08947 */ /* 0x001fea0003800000 */
.L_x_6195:
[----:B------:R-:W-:Y:S05]  /*208a0*/  BSYNC B0 ;  /* 0x0000000000007941 */ /* 0x000fea0003800000 */
.L_x_6073:
        /* <DEDUP_REMOVED lines=26> */
[----:B------:R-:W-:Y:S01]  /*20a50*/  LOP3.LUT P3, RZ, R30, 0x8, RZ, 0xc0, !PT ;  /* 0x000000081eff7812 */ /* 0x000fe2000786c0ff */
        /* <DEDUP_REMOVED lines=82> */
.L_x_6205:
        /* <DEDUP_REMOVED lines=34> */
.L_x_6076:
        /* <DEDUP_REMOVED lines=11> */
.L_x_6077:
        /* <DEDUP_REMOVED lines=12> */
.L_x_6092:
        /* <DEDUP_REMOVED lines=42> */
.L_x_6080:
[----:B------:R-:W-:Y:S01]  /*215b0*/  IMAD R6, R22, 0x8, R18 ;  /* 0x0000000816067824 */ /* 0x000fe200078e0212 */
[----:B------:R-:W-:Y:S01]  /*215c0*/  SHF.L.U32 R20, R28, 0x1f, RZ ;  /* 0x0000001f1c147819 */ /* 0x000fe200000006ff */
[----:B------:R-:W-:Y:S01]  /*215d0*/  BSSY B1, `(.L_x_6081) ;  /* 0x0000004000017945 */ /* 0x000fe20003800000 */
[----:B------:R-:W-:Y:S02]  /*215e0*/  SHF.R.S32.HI R9, RZ, 0x1f, R5 ;  /* 0x0000001fff097819 */ /* 0x000fe40000011405 */
[----:B------:R-:W0:Y:S02]  /*215f0*/  SYNCS.PHASECHK.TRANS64.TRYWAIT P0, [R6+URZ+0x28c40], R20 ;  /* 0x028c4014060075a7 */ /* 0x000e24000800017f */
[----:B0-----:R-:W-:Y:S05]  /*21600*/  @!P0 BRA `(.L_x_6082) ;  /* 0x0000004800848947 */ /* 0x001fea0003800000 */
.L_x_6206:
[----:B------:R-:W-:Y:S05]  /*21610*/  BSYNC B1 ;  /* 0x0000000000017941 */ /* 0x000fea0003800000 */
.L_x_6081:
        /* <DEDUP_REMOVED lines=40> */
.L_x_6216:
        /* <DEDUP_REMOVED lines=8> */
.L_x_6084:
        /* <DEDUP_REMOVED lines=11> */
.L_x_6085:
[----:B------:R2:W-:Y:S01]  /*219d0*/  SYNCS.ARRIVE.TRANS64.A1T0 RZ, [R6+URZ+0x28c30], RZ ;  /* 0x028c30ff06ff79a7 */ /* 0x0005e2000810003f */
[----:B------:R-:W-:Y:S05]  /*219e0*/  @!P2 BRA `(.L_x_6086) ;  /* 0x000000000004a947 */ /* 0x000fea0003800000 */
[----:B------:R-:W-:Y:S01]  /*219f0*/  BPT.TRAP 0x1 ;  /* 0x000000040000795c */ /* 0x000fe20000300000 */
.L_x_6086:
[----:B------:R-:W3:Y:S01]  /*21a00*/  SYNCS.PHASECHK.TRANS64.TRYWAIT P0, [R6+URZ+0x28c60], R20 ;  /* 0x028c6014060075a7 */ /* 0x000ee2000800017f */
[----:B------:R-:W-:Y:S04]  /*21a10*/  BSSY B1, `(.L_x_6087) ;  /* 0x0000002000017945 */ /* 0x000fe80003800000 */
[----:B---3--:R-:W-:Y:S05]  /*21a20*/  @!P0 BRA `(.L_x_6088) ;  /* 0x0000004800ac8947 */ /* 0x008fea0003800000 */
.L_x_6217:
[----:B------:R-:W-:Y:S05]  /*21a30*/  BSYNC B1 ;  /* 0x0000000000017941 */ /* 0x000fea0003800000 */
.L_x_6087:
        /* <DEDUP_REMOVED lines=79> */
.L_x_6227:
        /* <DEDUP_REMOVED lines=25> */
.L_x_6090:
        /* <DEDUP_REMOVED lines=11> */
.L_x_6091:
[----:B------:R1:W-:Y:S01]  /*22170*/  SYNCS.ARRIVE.TRANS64.A1T0 RZ, [R6+URZ+0x28c50], RZ ;  /* 0x028c50ff06ff79a7 */ /* 0x0003e2000810003f */
[----:B------:R-:W-:Y:S05]  /*22180*/  @P3 BRA `(.L_x_6092) ;  /* 0xfffffff000603947 */ /* 0x000fea000383ffff */
.L_x_6079:
[----:B------:R-:W-:Y:S05]  /*22190*/  BSYNC B0 ;  /* 0x0000000000007941 */ /* 0x000fea0003800000 */
.L_x_6078:
        /* <DEDUP_REMOVED lines=21> */
.L_x_6094:
[----:B------:R-:W-:Y:S05]  /*222f0*/  BSYNC B0 ;  /* 0x0000000000007941 */ /* 0x000fea0003800000 */
.L_x_6093:
[----:B------:R-:W-:-:S07]  /*22300*/  SEL R22, R22, RZ, P0 ;  /* 0x000000ff16167207 */ /* 0x000fce0000000000 */
.L_x_6053:
[----:B------:R-:W-:Y:S05]  /*22310*/  BSYNC B7 ;  /* 0x0000000000077941 */ /* 0x000fea0003800000 */
.L_x_6051:
        /* <DEDUP_REMOVED lines=11> */
.L_x_6095:
        /* <DEDUP_REMOVED lines=43> */
.L_x_6237:
[----:B------:R-:W-:Y:S02]  /*22680*/  ULDC UR4, c[0x0][0xc38] ;  /* 0x00030e0000047ab9 */ /* 0x000fe40000000800 */
[----:B------:R-:W-:-:S04]  /*22690*/  IMAD.U32 R4, RZ, RZ, UR4 ;  /* 0x00000004ff047e24 */ /* 0x000fc8000f8e00ff */
[----:B-1----:R-:W-:-:S04]  /*226a0*/  IMAD R3, R14, R4, RZ ;  /* 0x000000040e037224 */ /* 0x002fc800078e02ff */
[----:B------:R-:W-:-:S05]  /*226b0*/  IMAD.IADD R6, R6, 0x1, R3 ;  /* 0x0000000106067824 */ /* 0x000fca00078e0203 */
[----:B------:R-:W-:-:S13]  /*226c0*/  ISETP.GT.AND P6, PT, R6, R0, PT ;  /* 0x000000000600720c */ /* 0x000fda0003fc4270 */
[----:B------:R-:W-:Y:S05]  /*226d0*/  @P6 BRA `(.L_x_6098) ;  /* 0x0000000000a46947 */ /* 0x000fea0003800000 */
.L_x_6101:
        /* <DEDUP_REMOVED lines=35> */
.L_x_6245:
[----:B------:R-:W-:Y:S02]  /*22910*/  ULDC UR4, c[0x0][0xc38] ;  /* 0x00030e0000047ab9 */ /* 0x000fe40000000800 */
[----:B------:R-:W-:-:S04]  /*22920*/  IMAD.U32 R4, RZ, RZ, UR4 ;  /* 0x00000004ff047e24 */ /* 0x000fc8000f8e00ff */
[----:B-1----:R-:W-:-:S04]  /*22930*/  IMAD R3, R14, R4, RZ ;  /* 0x000000040e037224 */ /* 0x002fc800078e02ff */
[----:B------:R-:W-:-:S05]  /*22940*/  IMAD.IADD R6, R3, 0x1, R6 ;  /* 0x0000000103067824 */ /* 0x000fca00078e0206 */
[----:B------:R-:W-:-:S13]  /*22950*/  ISETP.GT.AND P6, PT, R6, R0, PT ;  /* 0x000000000600720c */ /* 0x000fda0003fc4270 */
[----:B------:R-:W-:Y:S05]  /*22960*/  @!P6 BRA `(.L_x_6101) ;  /* 0xfffffffc005ce947 */ /* 0x000fea000383ffff */
.L_x_6098:
        /* <DEDUP_REMOVED lines=10> */
.L_x_6250:
[----:B------:R-:W-:-:S13]  /*22a10*/  ISETP.NE.AND P0, PT, R3, RZ, PT ;  /* 0x000000ff0300720c */ /* 0x000fda0003f05270 */
[----:B------:R-:W-:Y:S05]  /*22a20*/  @!P0 BRA `(.L_x_6103) ;  /* 0x0000000000108947 */ /* 0x000fea0003800000 */
[----:B------:R-:W-:Y:S01]  /*22a30*/  UMOV UR4, 0xffffffff ;  /* 0xffffffff00047882 */ /* 0x000fe20000000000 */
[----:B------:R-:W-:Y:S02]  /*22a40*/  VIADD R12, R7, 0xffffffff ;  /* 0xffffffff070c7836 */ /* 0x000fe40000000000 */
[----:B------:R-:W-:Y:S05]  /*22a50*/  BRA.DIV UR4, `(.L_x_6104) ;  /* 0x0000004a04e07947 */ /* 0x000fea000b800000 */
[----:B------:R4:W0:Y:S02]  /*22a60*/  SHFL.IDX PT, R24, R2, R12, 0x1f ;  /* 0x00001f0c02187589 */ /* 0x00082400000e0000 */
.L_x_6103:
[----:B---3--:R-:W-:Y:S01]  /*22a70*/  ISETP.NE.AND P0, PT, R5, 0x1, PT ;  /* 0x000000010500780c */ /* 0x008fe20003f05270 */
[----:B0-----:R-:W-:-:S04]  /*22a80*/  IMAD R24, R24, R4, R6 ;  /* 0x0000000418187224 */ /* 0x001fc800078e0206 */
[----:B------:R-:W-:-:S08]  /*22a90*/  IMAD.IADD R0, R0, 0x1, -R24 ;  /* 0x0000000100007824 */ /* 0x000fd000078e0a18 */
[----:B------:R-:W-:Y:S05]  /*22aa0*/  @!P0 BRA `(.L_x_6105) ;  /* 0x0000000000dc8947 */ /* 0x000fea0003800000 */
[----:B--2---:R-:W-:Y:S01]  /*22ab0*/  IABS R4, R25 ;  /* 0x0000001900047213 */ /* 0x004fe20000000000 */
[----:B----4-:R-:W-:Y:S01]  /*22ac0*/  IMAD.MOV.U32 R2, RZ, RZ, RZ ;  /* 0x000000ffff027224 */ /* 0x010fe200078e00ff */
[----:B------:R-:W-:Y:S02]  /*22ad0*/  IABS R6, R5 ;  /* 0x0000000500067213 */ /* 0x000fe40000000000 */
[----:B-1----:R-:W0:Y:S08]  /*22ae0*/  I2F.RP R7, R4 ;  /* 0x0000000400077306 */ /* 0x002e300000209400 */
[----:B------:R-:W-:Y:S08]  /*22af0*/  I2F.RP R10, R6 ;  /* 0x00000006000a7306 */ /* 0x000ff00000209400 */
[----:B0-----:R-:W0:Y:S02]  /*22b00*/  MUFU.RCP R7, R7 ;  /* 0x0000000700077308 */ /* 0x001e240000001000 */
[----:B0-----:R-:W-:-:S06]  /*22b10*/  VIADD R3, R7, 0xffffffe ;  /* 0x0ffffffe07037836 */ /* 0x001fcc0000000000 */
[----:B------:R-:W0:Y:S02]  /*22b20*/  F2I.FTZ.U32.TRUNC.NTZ R3, R3 ;  /* 0x0000000300037305 */ /* 0x000e24000021f000 */
[----:B0-----:R-:W-:-:S04]  /*22b30*/  IMAD.MOV R9, RZ, RZ, -R3 ;  /* 0x000000ffff097224 */ /* 0x001fc800078e0a03 */
[----:B------:R-:W-:-:S04]  /*22b40*/  IMAD R9, R9, R4, RZ ;  /* 0x0000000409097224 */ /* 0x000fc800078e02ff */
[----:B------:R-:W-:Y:S01]  /*22b50*/  IMAD.HI.U32 R8, R3, R9, R2 ;  /* 0x0000000903087227 */ /* 0x000fe200078e0002 */
[----:B------:R-:W-:Y:S01]  /*22b60*/  IABS R9, R0 ;  /* 0x0000000000097213 */ /* 0x000fe20000000000 */
[----:B------:R-:W0:Y:S01]  /*22b70*/  MUFU.RCP R2, R10 ;  /* 0x0000000a00027308 */ /* 0x000e220000001000 */
[----:B------:R-:W-:-:S03]  /*22b80*/  IABS R3, R25 ;  /* 0x0000001900037213 */ /* 0x000fc60000000000 */
[----:B------:R-:W-:-:S04]  /*22b90*/  IMAD.HI.U32 R7, R8, R9, RZ ;  /* 0x0000000908077227 */ /* 0x000fc800078e00ff */
[----:B------:R-:W-:-:S04]  /*22ba0*/  IMAD.MOV R12, RZ, RZ, -R3 ;  /* 0x000000ffff0c7224 */ /* 0x000fc800078e0a03 */
[----:B------:R-:W-:Y:S02]  /*22bb0*/  IMAD R9, R7, R12, R9 ;  /* 0x0000000c07097224 */ /* 0x000fe400078e0209 */
[----:B0-----:R-:W-:-:S03]  /*22bc0*/  VIADD R3, R2, 0xffffffe ;  /* 0x0ffffffe02037836 */ /* 0x001fc60000000000 */
[----:B------:R-:W-:Y:S01]  /*22bd0*/  ISETP.GT.U32.AND P1, PT, R4, R9, PT ;  /* 0x000000090400720c */ /* 0x000fe20003f24070 */
[----:B------:R-:W-:Y:S02]  /*22be0*/  IMAD.MOV.U32 R2, RZ, RZ, RZ ;  /* 0x000000ffff027224 */ /* 0x000fe400078e00ff */
[----:B------:R-:W0:Y:S10]  /*22bf0*/  F2I.FTZ.U32.TRUNC.NTZ R3, R3 ;  /* 0x0000000300037305 */ /* 0x000e34000021f000 */
[----:B------:R-:W-:-:S02]  /*22c00*/  @!P1 IMAD.IADD R9, R9, 0x1, -R4 ;  /* 0x0000000109099824 */ /* 0x000fc400078e0a04 */
[----:B------:R-:W-:Y:S01]  /*22c10*/  @!P1 VIADD R7, R7, 0x1 ;  /* 0x0000000107079836 */ /* 0x000fe20000000000 */
[----:B------:R-:W-:Y:S02]  /*22c20*/  ISETP.NE.AND P1, PT, R25, RZ, PT ;  /* 0x000000ff1900720c */ /* 0x000fe40003f25270 */
[----:B------:R-:W-:Y:S01]  /*22c30*/  ISETP.GE.U32.AND P0, PT, R9, R4, PT ;  /* 0x000000040900720c */ /* 0x000fe20003f06070 */
[----:B0-----:R-:W-:-:S04]  /*22c40*/  IMAD.MOV R9, RZ, RZ, -R3 ;  /* 0x000000ffff097224 */ /* 0x001fc800078e0a03 */
[----:B------:R-:W-:-:S04]  /*22c50*/  IMAD R9, R9, R6, RZ ;  /* 0x0000000609097224 */ /* 0x000fc800078e02ff */
[----:B------:R-:W-:Y:S01]  /*22c60*/  IMAD.HI.U32 R4, R3, R9, R2 ;  /* 0x0000000903047227 */ /* 0x000fe200078e0002 */
[----:B------:R-:W-:-:S03]  /*22c70*/  LOP3.LUT R2, R0, R25, RZ, 0x3c, !PT ;  /* 0x0000001900027212 */ /* 0x000fc600078e3cff */
[----:B------:R-:W-:Y:S01]  /*22c80*/  @P0 VIADD R7, R7, 0x1 ;  /* 0x0000000107070836 */ /* 0x000fe20000000000 */
[----:B------:R-:W-:Y:S02]  /*22c90*/  ISETP.GE.AND P2, PT, R2, RZ, PT ;  /* 0x000000ff0200720c */ /* 0x000fe40003f46270 */
[----:B------:R-:W-:-:S05]  /*22ca0*/  IABS R2, R5 ;  /* 0x0000000500027213 */ /* 0x000fca0000000000 */
[----:B------:R-:W-:-:S06]  /*22cb0*/  IMAD.MOV R2, RZ, RZ, -R2 ;  /* 0x000000ffff027224 */ /* 0x000fcc00078e0a02 */
        /* <DEDUP_REMOVED lines=12> */
[----:B------:R-:W-:-:S04]  /*22d80*/  IMAD.MOV R3, RZ, RZ, -R7 ;  /* 0x000000ffff037224 */ /* 0x000fc800078e0a07 */
[----:B------:R-:W-:-:S08]  /*22d90*/  IMAD R3, R25, R3, R0 ;  /* 0x0000000319037224 */ /* 0x000fd000078e0200 */
        /* <DEDUP_REMOVED lines=8> */
.L_x_6105:
[----:B----4-:R-:W0:Y:S02]  /*22e20*/  LDC.64 R2, c[0x0][0xc90] ;  /* 0x00032400ff027b82 */ /* 0x010e240000000a00 */
[----:B0-----:R-:W-:-:S05]  /*22e30*/  IMAD.WIDE R2, R27, 0x4, R2 ;  /* 0x000000041b027825 */ /* 0x001fca00078e0202 */
[----:B------:R0:W2:Y:S02]  /*22e40*/  LDG.E R6, desc[UR40][R2.64] ;  /* 0x0000002802067981 */ /* 0x0000a4000c1e1900 */
[----:B0-----:R-:W-:Y:S02]  /*22e50*/  IMAD.MOV.U32 R2, RZ, RZ, RZ ;  /* 0x000000ffff027224 */ /* 0x001fe400078e00ff */
[----:B--2---:R-:W-:-:S05]  /*22e60*/  IMAD R5, R25, R6, RZ ;  /* 0x0000000619057224 */ /* 0x004fca00078e02ff */
[----:B-1----:R-:W-:-:S04]  /*22e70*/  IABS R7, R5 ;  /* 0x0000000500077213 */ /* 0x002fc80000000000 */
        /* <DEDUP_REMOVED lines=54> */
.L_x_6106:
[----:B------:R-:W-:-:S05]  /*231e0*/  LOP3.LUT R0, RZ, R3, RZ, 0x33, !PT ;  /* 0x00000003ff007212 */ /* 0x000fca00078e33ff */
[----:B------:R-:W-:Y:S01]  /*231f0*/  IMAD.IADD R25, R25, 0x1, R0 ;  /* 0x0000000119197824 */ /* 0x000fe200078e0200 */
[----:B------:R-:W-:Y:S06]  /*23200*/  BRA `(.L_x_6107) ;  /* 0x00000000001c7947 */ /* 0x000fec0003800000 */
.L_x_6099:
[----:B------:R-:W-:Y:S01]  /*23210*/  UMOV UR4, URZ ;  /* 0x0000003f00047c82 */ /* 0x000fe20008000000 */
[----:B------:R-:W-:Y:S01]  /*23220*/  UMOV UR5, URZ ;  /* 0x0000003f00057c82 */ /* 0x000fe20008000000 */
[----:B------:R-:W-:Y:S01]  /*23230*/  ULDC UR6, c[0x0][0xc3c] ;  /* 0x00030f0000067ab9 */ /* 0x000fe20000000800 */
[----:B------:R-:W-:Y:S02]  /*23240*/  IMAD.MOV.U32 R24, RZ, RZ, R0 ;  /* 0x000000ffff187224 */ /* 0x000fe400078e0000 */
[----:B------:R-:W-:Y:S02]  /*23250*/  IMAD.U32 R25, RZ, RZ, UR4 ;  /* 0x00000004ff197e24 */ /* 0x000fe4000f8e00ff */
[----:B------:R-:W-:Y:S02]  /*23260*/  IMAD.U32 R26, RZ, RZ, UR5 ;  /* 0x00000005ff1a7e24 */ /* 0x000fe4000f8e00ff */
[----:B------:R-:W-:-:S07]  /*23270*/  IMAD.U32 R27, RZ, RZ, UR6 ;  /* 0x00000006ff1b7e24 */ /* 0x000fce000f8e00ff */
.L_x_6107:
        /* <DEDUP_REMOVED lines=10> */
.L_x_6096:
[----:B------:R-:W-:Y:S02]  /*23320*/  ULDC UR4, c[0x0][0xc3c] ;  /* 0x00030f0000047ab9 */ /* 0x000fe40000000800 */
[----:B0-----:R-:W-:-:S13]  /*23330*/  ISETP.GE.AND P0, PT, R27, UR4, PT ;  /* 0x000000041b007c0c */ /* 0x001fda000bf06270 */
[----:B------:R-:W-:Y:S05]  /*23340*/  @!P0 BRA `(.L_x_6108) ;  /* 0xffffff8c00148947 */ /* 0x000fea000383ffff */
[----:B------:R-:W-:Y:S05]  /*23350*/  BSYNC B8 ;  /* 0x0000000000087941 */ /* 0x000fea0003800000 */
.L_x_5981:
        /* <DEDUP_REMOVED lines=12> */
.L_x_6253:
[----:B------:R-:W-:Y:S05]  /*23420*/  BSYNC B0 ;  /* 0x0000000000007941 */ /* 0x000fea0003800000 */
.L_x_6109:
[----:B------:R-:W-:-:S03]  /*23430*/  UMOV UR4, 0xffffffff ;  /* 0xffffffff00047882 */ /* 0x000fc60000000000 */
[----:B------:R-:W-:Y:S05]  /*23440*/  BRA.DIV UR4, `(.L_x_6111) ;  /* 0x0000004204a07947 */ /* 0x000fea000b800000 */
[----:B0-----:R-:W0:Y:S02]  /*23450*/  S2R R0, SR_TID.X ;  /* 0x0000000000007919 */ /* 0x001e240000002100 */
[----:B0-----:R-:W-:-:S04]  /*23460*/  SHF.R.U32.HI R0, RZ, 0x5, R0 ;  /* 0x00000005ff007819 */ /* 0x001fc80000011600 */
[----:B------:R-:W-:-:S05]  /*23470*/  LOP3.LUT R0, R0, 0x3, RZ, 0xc0, !PT ;  /* 0x0000000300007812 */ /* 0x000fca00078ec0ff */
[----:B------:R0:W1:Y:S02]  /*23480*/  SHFL.IDX PT, R14, R0, RZ, 0x1f ;  /* 0x00001fff000e7589 */ /* 0x00006400000e0000 */
.L_x_6256:
[----:B-1----:R-:W-:-:S13]  /*23490*/  ISETP.NE.AND P0, PT, R14, RZ, PT ;  /* 0x000000ff0e00720c */ /* 0x002fda0003f05270 */
[----:B------:R-:W-:Y:S05]  /*234a0*/  @P0 BRA `(.L_x_5743) ;  /* 0x0000000000880947 */ /* 0x000fea0003800000 */
[----:B------:R-:W-:-:S03]  /*234b0*/  UMOV UR4, 0xffffffff ;  /* 0xffffffff00047882 */ /* 0x000fc60000000000 */
[----:B------:R-:W-:Y:S05]  /*234c0*/  BRA.DIV UR4, `(.L_x_6112) ;  /* 0x0000004204b47947 */ /* 0x000fea000b800000 */
[----:B------:R-:W-:-:S13]  /*234d0*/  ELECT P6, URZ, PT ;  /* 0x00000000003f782f */ /* 0x000fda00038c0000 */
.L_x_6259:
[----:B------:R-:W-:Y:S05]  /*234e0*/  @!P6 BRA `(.L_x_5743) ;  /* 0x000000000078e947 */ /* 0x000fea0003800000 */
[----:B------:R-:W-:-:S06]  /*234f0*/  ULOP3.LUT UR4, UR36, 0x2, URZ, 0xfc, !UPT ;  /* 0x0000000224047892 */ /* 0x000fcc000f8efc3f */
[----:B0-----:R-:W-:-:S05]  /*23500*/  IMAD.U32 R0, RZ, RZ, UR4 ;  /* 0x00000004ff007e24 */ /* 0x001fca000f8e00ff */
[----:B------:R-:W-:-:S13]  /*23510*/  ISETP.NE.AND P0, PT, R0, 0x3, PT ;  /* 0x000000030000780c */ /* 0x000fda0003f05270 */
[----:B------:R-:W-:Y:S05]  /*23520*/  @!P0 BRA `(.L_x_6113) ;  /* 0x0000000000048947 */ /* 0x000fea0003800000 */
[----:B------:R-:W-:Y:S01]  /*23530*/  BPT.TRAP 0x1 ;  /* 0x000000040000795c */ /* 0x000fe20000300000 */
.L_x_6113:
[----:B------:R-:W-:Y:S01]  /*23540*/  IMAD R5, R22, 0x8, R7 ;  /* 0x0000000816057824 */ /* 0x000fe200078e0207 */
[----:B------:R-:W-:Y:S01]  /*23550*/  SHF.L.U32 R0, R28, 0x1f, RZ ;  /* 0x0000001f1c007819 */ /* 0x000fe200000006ff */
[----:B------:R-:W-:-:S03]  /*23560*/  VIADD R22, R22, 0x1 ;  /* 0x0000000116167836 */ /* 0x000fc60000000000 */
[----:B------:R-:W0:Y:S02]  /*23570*/  SYNCS.PHASECHK.TRANS64.TRYWAIT P1, [R5+URZ+0x28c40], R0 ;  /* 0x028c4000050075a7 */ /* 0x000e24000802017f */
[----:B------:R-:W-:-:S04]  /*23580*/  ISETP.NE.AND P2, PT, R22, 0x2, PT ;  /* 0x000000021600780c */ /* 0x000fc80003f45270 */
[----:B------:R-:W-:Y:S01]  /*23590*/  SEL R3, RZ, 0x1, P2 ;  /* 0x00000001ff037807 */ /* 0x000fe20001000000 */
[----:B0-----:R-:W-:Y:S08]  /*235a0*/  @!P1 BRA `(.L_x_6114) ;  /* 0x00000040009c9947 */ /* 0x001ff00003800000 */
.L_x_6260:
[----:B------:R-:W-:Y:S02]  /*235b0*/  SEL R22, R22, RZ, P2 ;  /* 0x000000ff16167207 */ /* 0x000fe40001000000 */
[----:B------:R-:W-:Y:S01]  /*235c0*/  LOP3.LUT R2, R28, R3, RZ, 0x3c, !PT ;  /* 0x000000031c027212 */ /* 0x000fe200078e3cff */
[----:B------:R-:W-:Y:S06]  /*235d0*/  @!P0 BRA `(.L_x_6115) ;  /* 0x0000000000048947 */ /* 0x000fec0003800000 */
[----:B------:R-:W-:Y:S01]  /*235e0*/  BPT.TRAP 0x1 ;  /* 0x000000040000795c */ /* 0x000fe20000300000 */
.L_x_6115:
[----:B------:R-:W-:Y:S01]  /*235f0*/  IMAD R3, R22, 0x8, R7 ;  /* 0x0000000816037824 */ /* 0x000fe200078e0207 */
[----:B------:R-:W-:-:S04]  /*23600*/  SHF.L.U32 R2, R2, 0x1f, RZ ;  /* 0x0000001f02027819 */ /* 0x000fc800000006ff */
[----:B------:R-:W1:Y:S02]  /*23610*/  SYNCS.PHASECHK.TRANS64.TRYWAIT P1, [R3+URZ+0x28c40], R2 ;  /* 0x028c4002030075a7 */ /* 0x000e64000802017f */
[----:B-1----:R-:W-:Y:S05]  /*23620*/  @!P1 BRA `(.L_x_6116) ;  /* 0x0000004000909947 */ /* 0x002fea0003800000 */
.L_x_6261:
[----:B------:R-:W-:Y:S05]  /*23630*/  @!P0 BRA `(.L_x_6117) ;  /* 0x0000000000048947 */ /* 0x000fea0003800000 */
[----:B------:R-:W-:Y:S01]  /*23640*/  BPT.TRAP 0x1 ;  /* 0x000000040000795c */ /* 0x000fe20000300000 */
.L_x_6117:
[----:B------:R-:W5:Y:S02]  /*23650*/  SYNCS.PHASECHK.TRANS64.TRYWAIT P1, [R5+URZ+0x28c60], R0 ;  /* 0x028c6000050075a7 */ /* 0x000f64000802017f */
[----:B-----5:R-:W-:Y:S05]  /*23660*/  @!P1 BRA `(.L_x_6118) ;  /* 0x0000004000949947 */ /* 0x020fea0003800000 */
.L_x_6262:
[----:B------:R-:W-:Y:S05]  /*23670*/  @!P0 BRA `(.L_x_6119) ;  /* 0x0000000000048947 */ /* 0x000fea0003800000 */
[----:B------:R-:W-:Y:S01]  /*23680*/  BPT.TRAP 0x1 ;  /* 0x000000040000795c */ /* 0x000fe20000300000 */
.L_x_6119:
[----:B------:R0:W0:Y:S02]  /*23690*/  SYNCS.PHASECHK.TRANS64.TRYWAIT P0, [R3+URZ+0x28c60], R2 ;  /* 0x028c6002030075a7 */ /* 0x000024000800017f */
[----:B0-----:R-:W-:Y:S05]  /*236a0*/  @!P0 NANOSLEEP.SYNCS 0x989680 ;  /* 0x009896800000895d */ /* 0x001fea0003900000 */
[----:B------:R-:W0:Y:S02]  /*236b0*/  @!P0 SYNCS.PHASECHK.TRANS64 P0, [R3+URZ+0x28c60], R2 ;  /* 0x028c6002030085a7 */ /* 0x000e24000800007f */
[----:B0-----:R-:W-:Y:S05]  /*236c0*/  @!P0 BRA `(.L_x_6119) ;  /* 0xfffffffc00f08947 */ /* 0x001fea000383ffff */
.L_x_5743:
[----:B------:R-:W-:Y:S05]  /*236d0*/  BSYNC B9 ;  /* 0x0000000000097941 */ /* 0x000fea0003800000 */
.L_x_5740:
[----:B------:R-:W-:Y:S05]  /*236e0*/  EXIT ;  /* 0x000000000000794d */ /* 0x000fea0003800000 */
.L_x_5769:
[----:B0-----:R0:W1:Y:S02]  /*236f0*/  SYNCS.PHASECHK.TRANS64.TRYWAIT P5, [R61+URZ+0x28c90], R68 ;  /* 0x028c90443d0075a7 */ /* 0x00106400080a017f */
[----:B-1----:R-:W-:Y:S05]  /*23700*/  @!P5 NANOSLEEP.SYNCS 0x989680 ;  /* 0x009896800000d95d */ /* 0x002fea0003900000 */
[----:B------:R-:W1:Y:S02]  /*23710*/  @!P5 SYNCS.PHASECHK.TRANS64 P5, [R61+URZ+0x28c90], R68 ;  /* 0x028c90443d00d5a7 */ /* 0x000e6400080a007f */
[----:B-1----:R-:W-:Y:S05]  /*23720*/  @!P5 BRA `(.L_x_5769) ;  /* 0xfffffffc00f0d947 */ /* 0x002fea000383ffff */
[----:B------:R-:W-:Y:S05]  /*23730*/  BRA `(.L_x_6120) ;  /* 0xfffffdfc00687947 */ /* 0x000fea000383ffff */
.L_x_5770:
        /* <DEDUP_REMOVED lines=8> */
.L_x_6122:
[----:B------:R-:W-:Y:S05]  /*237c0*/  BSYNC B1 ;  /* 0x0000000000017941 */ /* 0x000fea0003800000 */
.L_x_6121:
        /* <DEDUP_REMOVED lines=8> */
.L_x_6123:
[----:B------:R-:W-:Y:S01]  /*23850*/  IMAD.MOV.U32 R70, RZ, RZ, R14 ;  /* 0x000000ffff467224 */ /* 0x000fe200078e000e */
[----:B------:R-:W-:Y:S06]  /*23860*/  BRA `(.L_x_6124) ;  /* 0xfffffdfc00307947 */ /* 0x000fec000383ffff */
.L_x_5780:
[----:B0-----:R0:W1:Y:S02]  /*23870*/  SYNCS.PHASECHK.TRANS64.TRYWAIT P6, [R61+URZ+0x28c90], R68 ;  /* 0x028c90443d0075a7 */ /* 0x00106400080c017f */
[----:B-1----:R-:W-:Y:S05]  /*23880*/  @!P6 NANOSLEEP.SYNCS 0x989680 ;  /* 0x009896800000e95d */ /* 0x002fea0003900000 */
[----:B------:R-:W1:Y:S02]  /*23890*/  @!P6 SYNCS.PHASECHK.TRANS64 P6, [R61+URZ+0x28c90], R68 ;  /* 0x028c90443d00e5a7 */ /* 0x000e6400080c007f */
[----:B-1----:R-:W-:Y:S05]  /*238a0*/  @!P6 BRA `(.L_x_5780) ;  /* 0xfffffffc00f0e947 */ /* 0x002fea000383ffff */
[----:B------:R-:W-:Y:S05]  /*238b0*/  BRA `(.L_x_6125) ;  /* 0xfffffe0400b87947 */ /* 0x000fea000383ffff */
.L_x_5781:
        /* <DEDUP_REMOVED lines=8> */
.L_x_6127:
[----:B------:R-:W-:Y:S05]  /*23940*/  BSYNC B1 ;  /* 0x0000000000017941 */ /* 0x000fea0003800000 */
.L_x_6126:
        /* <DEDUP_REMOVED lines=8> */
.L_x_6128:
[----:B------:R-:W-:Y:S01]  /*239d0*/  IMAD.MOV.U32 R70, RZ, RZ, R14 ;  /* 0x000000ffff467224 */ /* 0x000fe200078e000e */
[----:B------:R-:W-:Y:S06]  /*239e0*/  BRA `(.L_x_6129) ;  /* 0xfffffe0400807947 */ /* 0x000fec000383ffff */
.L_x_5786:
[----:B-1----:R1:W2:Y:S02]  /*239f0*/  SYNCS.PHASECHK.TRANS64.TRYWAIT P4, [R61+URZ+0x28c90], R68 ;  /* 0x028c90443d0075a7 */ /* 0x0022a4000808017f */
[----:B--2---:R-:W-:Y:S05]  /*23a00*/  @!P4 NANOSLEEP.SYNCS 0x989680 ;  /* 0x009896800000c95d */ /* 0x004fea0003900000 */
[----:B------:R-:W2:Y:S02]  /*23a10*/  @!P4 SYNCS.PHASECHK.TRANS64 P4, [R61+URZ+0x28c90], R68 ;  /* 0x028c90443d00c5a7 */ /* 0x000ea4000808007f */
[----:B--2---:R-:W-:Y:S05]  /*23a20*/  @!P4 BRA `(.L_x_5786) ;  /* 0xfffffffc00f0c947 */ /* 0x004fea000383ffff */
[----:B------:R-:W-:Y:S05]  /*23a30*/  BRA `(.L_x_6130) ;  /* 0xfffffe0c00807947 */ /* 0x000fea000383ffff */
.L_x_5787:
[----:B------:R-:W-:Y:S01]  /*23a40*/  BSSY B1, `(.L_x_6131) ;  /* 0x0000007000017945 */ /* 0x000fe20003800000 */
[----:B------:R-:W-:Y:S02]  /*23a50*/  IMAD.MOV.U32 R12, RZ, RZ, RZ ;  /* 0x000000ffff0c7224 */ /* 0x000fe400078e00ff */
[----:B------:R-:W-:Y:S02]  /*23a60*/  IMAD.MOV.U32 R11, RZ, RZ, 0x1c1f ;  /* 0x00001c1fff0b7424 */ /* 0x000fe400078e00ff */
[----:B------:R-:W-:-:S07]  /*23a70*/  IMAD.MOV.U32 R15, RZ, RZ, -0x1 ;  /* 0xffffffffff0f7424 */ /* 0x000fce00078e00ff */
[----:B-1----:R-:W-:Y:S05]  /*23a80*/  WARPSYNC.COLLECTIVE R15, `(.L_x_6132) ;  /* 0x000000000f087348 */ /* 0x002fea0003c00000 */
[----:B------:R0:W2:Y:S02]  /*23a90*/  SHFL.IDX P6, R14, R13, R12, R11 ;  /* 0x0000000c0d0e7389 */ /* 0x0000a400000c000b */
[----:B012---:R-:W-:Y:S01]  /*23aa0*/  ENDCOLLECTIVE ;  /* 0x000000000000791b */ /* 0x007fe20003800000 */
.L_x_6132:
[----:B------:R-:W-:Y:S05]  /*23ab0*/  BSYNC B1 ;  /* 0x0000000000017941 */ /* 0x000fea0003800000 */
.L_x_6131:
        /* <DEDUP_REMOVED lines=8> */
.L_x_6133:
[----:B------:R-:W-:Y:S05]  /*23b40*/  BRA `(.L_x_6134) ;  /* 0xfffffe0c00a07947 */ /* 0x000fea000383ffff */
.L_x_5791:
[----:B--2---:R2:W3:Y:S02]  /*23b50*/  SYNCS.PHASECHK.TRANS64.TRYWAIT P3, [R61+URZ+0x28cb0], R68 ;  /* 0x028cb0443d0075a7 */ /* 0x0044e4000806017f */
[----:B---3--:R-:W-:Y:S05]  /*23b60*/  @!P3 NANOSLEEP.SYNCS 0x989680 ;  /* 0x009896800000b95d */ /* 0x008fea0003900000 */
[----:B------:R-:W3:Y:S02]  /*23b70*/  @!P3 SYNCS.PHASECHK.TRANS64 P3, [R61+URZ+0x28cb0], R68 ;  /* 0x028cb0443d00b5a7 */ /* 0x000ee4000806007f */
[----:B---3--:R-:W-:Y:S05]  /*23b80*/  @!P3 BRA `(.L_x_5791) ;  /* 0xfffffffc00f0b947 */ /* 0x008fea000383ffff */
[----:B------:R-:W-:Y:S05]  /*23b90*/  BRA `(.L_x_6135) ;  /* 0xfffffe10002c7947 */ /* 0x000fea000383ffff */
.L_x_5812:
[----:B-1----:R1:W2:Y:S02]  /*23ba0*/  SYNCS.PHASECHK.TRANS64.TRYWAIT P1, [R12+URZ+0x28c50], R5 ;  /* 0x028c50050c0075a7 */ /* 0x0022a4000802017f */
[----:B--2---:R-:W-:Y:S05]  /*23bb0*/  @!P1 NANOSLEEP.SYNCS 0x989680 ;  /* 0x009896800000995d */ /* 0x004fea0003900000 */
[----:B------:R-:W2:Y:S02]  /*23bc0*/  @!P1 SYNCS.PHASECHK.TRANS64 P1, [R12+URZ+0x28c50], R5 ;  /* 0x028c50050c0095a7 */ /* 0x000ea4000802007f */
[----:B--2---:R-:W-:Y:S05]  /*23bd0*/  @!P1 BRA `(.L_x_5812) ;  /* 0xfffffffc00f09947 */ /* 0x004fea000383ffff */
[----:B------:R-:W-:Y:S05]  /*23be0*/  BRA `(.L_x_6136) ;  /* 0xfffffe2400d87947 */ /* 0x000fea000383ffff */
.L_x_5820:
[----:B-1----:R1:W2:Y:S02]  /*23bf0*/  SYNCS.PHASECHK.TRANS64.TRYWAIT P1, [R21+URZ+0x28c50], R12 ;  /* 0x028c500c150075a7 */ /* 0x0022a4000802017f */
[----:B--2---:R-:W-:Y:S05]  /*23c00*/  @!P1 NANOSLEEP.SYNCS 0x989680 ;  /* 0x009896800000995d */ /* 0x004fea0003900000 */
[----:B------:R-:W2:Y:S02]  /*23c10*/  @!P1 SYNCS.PHASECHK.TRANS64 P1, [R21+URZ+0x28c50], R12 ;  /* 0x028c500c150095a7 */ /* 0x000ea4000802007f */
[----:B--2---:R-:W-:Y:S05]  /*23c20*/  @!P1 BRA `(.L_x_5820) ;  /* 0xfffffffc00f09947 */ /* 0x004fea000383ffff */
[----:B------:R-:W-:Y:S05]  /*23c30*/  BRA `(.L_x_5819) ;  /* 0xfffffe3400007947 */ /* 0x000fea000383ffff */
.L_x_5844:
[----:B------:R-:W-:Y:S01]  /*23c40*/  BSSY B1, `(.L_x_6137) ;  /* 0x0000008000017945 */ /* 0x000fe20003800000 */
[----:B------:R-:W-:Y:S02]  /*23c50*/  IMAD.MOV.U32 R13, RZ, RZ, R31 ;  /* 0x000000ffff0d7224 */ /* 0x000fe400078e001f */
[----:B------:R-:W-:Y:S02]  /*23c60*/  IMAD.MOV.U32 R12, RZ, RZ, RZ ;  /* 0x000000ffff0c7224 */ /* 0x000fe400078e00ff */
[----:B0-----:R-:W-:Y:S02]  /*23c70*/  IMAD.MOV.U32 R11, RZ, RZ, 0x1c1f ;  /* 0x00001c1fff0b7424 */ /* 0x001fe400078e00ff */
[----:B------:R-:W-:-:S07]  /*23c80*/  IMAD.MOV.U32 R15, RZ, RZ, -0x1 ;  /* 0xffffffffff0f7424 */ /* 0x000fce00078e00ff */
[----:B------:R-:W-:Y:S05]  /*23c90*/  WARPSYNC.COLLECTIVE R15, `(.L_x_6138) ;  /* 0x000000000f087348 */ /* 0x000fea0003c00000 */
[----:B------:R0:W1:Y:S02]  /*23ca0*/  SHFL.IDX P6, R14, R13, R12, R11 ;  /* 0x0000000c0d0e7389 */ /* 0x00006400000c000b */
[----:B01----:R-:W-:Y:S01]  /*23cb0*/  ENDCOLLECTIVE ;  /* 0x000000000000791b */ /* 0x003fe20003800000 */
.L_x_6138:
[----:B------:R-:W-:Y:S05]  /*23cc0*/  BSYNC B1 ;  /* 0x0000000000017941 */ /* 0x000fea0003800000 */
.L_x_6137:
        /* <DEDUP_REMOVED lines=8> */
.L_x_6139:
[----:B------:R-:W-:Y:S02]  /*23d50*/  IMAD.MOV.U32 R13, RZ, RZ, R80 ;  /* 0x000000ffff0d7224 */ /* 0x000fe400078e0050 */
[----:B------:R-:W-:-:S07]  /*23d60*/  IMAD.MOV.U32 R3, RZ, RZ, R14 ;  /* 0x000000ffff037224 */ /* 0x000fce00078e000e */
[----:B------:R-:W-:Y:S05]  /*23d70*/  WARPSYNC.COLLECTIVE R15, `(.L_x_6140) ;  /* 0x000000000f087348 */ /* 0x000fea0003c00000 */
[----:B------:R0:W1:Y:S02]  /*23d80*/  SHFL.IDX P6, R14, R13, R12, R11 ;  /* 0x0000000c0d0e7389 */ /* 0x00006400000c000b */
[----:B01----:R-:W-:Y:S01]  /*23d90*/  ENDCOLLECTIVE ;  /* 0x000000000000791b */ /* 0x003fe20003800000 */
.L_x_6140:
[----:B------:R-:W-:Y:S02]  /*23da0*/  IMAD.MOV.U32 R13, RZ, RZ, R30 ;  /* 0x000000ffff0d7224 */ /* 0x000fe400078e001e */
[----:B------:R-:W-:-:S07]  /*23db0*/  IMAD.MOV.U32 R7, RZ, RZ, R14 ;  /* 0x000000ffff077224 */ /* 0x000fce00078e000e */
[----:B------:R-:W-:Y:S05]  /*23dc0*/  WARPSYNC.COLLECTIVE R15, `(.L_x_6141) ;  /* 0x000000000f087348 */ /* 0x000fea0003c00000 */
[----:B------:R0:W1:Y:S02]  /*23dd0*/  SHFL.IDX P6, R14, R13, R12, R11 ;  /* 0x0000000c0d0e7389 */ /* 0x00006400000c000b */
[----:B01----:R-:W-:Y:S01]  /*23de0*/  ENDCOLLECTIVE ;  /* 0x000000000000791b */ /* 0x003fe20003800000 */
.L_x_6141:
[----:B------:R-:W-:Y:S01]  /*23df0*/  IMAD.MOV.U32 R8, RZ, RZ, R14 ;  /* 0x000000ffff087224 */ /* 0x000fe200078e000e */
[----:B------:R-:W-:Y:S06]  /*23e00*/  BRA `(.L_x_6142) ;  /* 0xfffffe5000307947 */ /* 0x000fec000383ffff */
.L_x_5847:
[----:B------:R-:W-:Y:S01]  /*23e10*/  BSSY B1, `(.L_x_6143) ;  /* 0x0000008000017945 */ /* 0x000fe20003800000 */
[----:B------:R-:W-:Y:S02]  /*23e20*/  IMAD.MOV.U32 R13, RZ, RZ, R31 ;  /* 0x000000ffff0d7224 */ /* 0x000fe400078e001f */
[----:B------:R-:W-:Y:S02]  /*23e30*/  IMAD.MOV.U32 R12, RZ, RZ, 0x1 ;  /* 0x00000001ff0c7424 */ /* 0x000fe400078e00ff */
[----:B------:R-:W-:Y:S02]  /*23e40*/  IMAD.MOV.U32 R11, RZ, RZ, 0x1c1f ;  /* 0x00001c1fff0b7424 */ /* 0x000fe400078e00ff */
[----:B------:R-:W-:-:S07]  /*23e50*/  IMAD.MOV.U32 R15, RZ, RZ, -0x1 ;  /* 0xffffffffff0f7424 */ /* 0x000fce00078e00ff */
[----:B-1--4-:R-:W-:Y:S05]  /*23e60*/  WARPSYNC.COLLECTIVE R15, `(.L_x_6144) ;  /* 0x000000000f087348 */ /* 0x012fea0003c00000 */
[----:B------:R0:W2:Y:S02]  /*23e70*/  SHFL.IDX P6, R14, R13, R12, R11 ;  /* 0x0000000c0d0e7389 */ /* 0x0000a400000c000b */
[----:B012-4-:R-:W-:Y:S01]  /*23e80*/  ENDCOLLECTIVE ;  /* 0x000000000000791b */ /* 0x017fe20003800000 */
.L_x_6144:
[----:B------:R-:W-:Y:S05]  /*23e90*/  BSYNC B1 ;  /* 0x0000000000017941 */ /* 0x000fea0003800000 */
.L_x_6143:
        /* <DEDUP_REMOVED lines=8> */
.L_x_6145:
[----:B------:R-:W-:Y:S02]  /*23f20*/  IMAD.MOV.U32 R13, RZ, RZ, R80 ;  /* 0x000000ffff0d7224 */ /* 0x000fe400078e0050 */
[----:B------:R-:W-:-:S07]  /*23f30*/  IMAD.MOV.U32 R3, RZ, RZ, R14 ;  /* 0x000000ffff037224 */ /* 0x000fce00078e000e */
[----:B------:R-:W-:Y:S05]  /*23f40*/  WARPSYNC.COLLECTIVE R15, `(.L_x_6146) ;  /* 0x000000000f087348 */ /* 0x000fea0003c00000 */
[----:B------:R0:W1:Y:S02]  /*23f50*/  SHFL.IDX P6, R14, R13, R12, R11 ;  /* 0x0000000c0d0e7389 */ /* 0x00006400000c000b */
[----:B01----:R-:W-:Y:S01]  /*23f60*/  ENDCOLLECTIVE ;  /* 0x000000000000791b */ /* 0x003fe20003800000 */
.L_x_6146:
[----:B------:R-:W-:Y:S02]  /*23f70*/  IMAD.MOV.U32 R13, RZ, RZ, R30 ;  /* 0x000000ffff0d7224 */ /* 0x000fe400078e001e */
[----:B------:R-:W-:-:S07]  /*23f80*/  IMAD.MOV.U32 R7, RZ, RZ, R14 ;  /* 0x000000ffff077224 */ /* 0x000fce00078e000e */
[----:B------:R-:W-:Y:S05]  /*23f90*/  WARPSYNC.COLLECTIVE R15, `(.L_x_6147) ;  /* 0x000000000f087348 */ /* 0x000fea0003c00000 */
[----:B------:R0:W1:Y:S02]  /*23fa0*/  SHFL.IDX P6, R14, R13, R12, R11 ;  /* 0x0000000c0d0e7389 */ /* 0x00006400000c000b */
[----:B01----:R-:W-:Y:S01]  /*23fb0*/  ENDCOLLECTIVE ;  /* 0x000000000000791b */ /* 0x003fe20003800000 */
.L_x_6147:
[----:B------:R-:W-:Y:S01]  /*23fc0*/  IMAD.MOV.U32 R30, RZ, RZ, R14 ;  /* 0x000000ffff1e7224 */ /* 0x000fe200078e000e */
[----:B------:R-:W-:Y:S06]  /*23fd0*/  BRA `(.L_x_6148) ;  /* 0xfffffe50008c7947 */ /* 0x000fec000383ffff */
.L_x_5851:
[----:B0-----:R0:W1:Y:S02]  /*23fe0*/  SYNCS.PHASECHK.TRANS64.TRYWAIT P0, [R2+URZ+0x28c00], R35 ;  /* 0x028c0023020075a7 */ /* 0x001064000800017f */
[----:B-1----:R-:W-:Y:S05]  /*23ff0*/  @!P0 NANOSLEEP.SYNCS 0x989680 ;  /* 0x009896800000895d */ /* 0x002fea0003900000 */
[----:B------:R-:W1:Y:S02]  /*24000*/  @!P0 SYNCS.PHASECHK.TRANS64 P0, [R2+URZ+0x28c00], R35 ;  /* 0x028c0023020085a7 */ /* 0x000e64000800007f */
[----:B-1----:R-:W-:Y:S05]  /*24010*/  @!P0 BRA `(.L_x_5851) ;  /* 0xfffffffc00f08947 */ /* 0x002fea000383ffff */
[----:B------:R-:W-:Y:S05]  /*24020*/  BRA `(.L_x_6149) ;  /* 0xfffffe5400807947 */ /* 0x000fea000383ffff */
.L_x_5859:
[----:B------:R-:W1:Y:S01]  /*24030*/  LDC R39, c[0x0][0x3f4] ;  /* 0x0000fd00ff277b82 */ /* 0x000e620000000800 */
[----:B------:R-:W-:Y:S01]  /*24040*/  BSSY B1, `(.L_x_6150) ;  /* 0x0000008000017945 */ /* 0x000fe20003800000 */
[----:B------:R-:W-:Y:S02]  /*24050*/  IMAD.MOV.U32 R13, RZ, RZ, R27 ;  /* 0x000000ffff0d7224 */ /* 0x000fe400078e001b */
[----:B------:R-:W-:Y:S02]  /*24060*/  IMAD.MOV.U32 R12, RZ, RZ, RZ ;  /* 0x000000ffff0c7224 */ /* 0x000fe400078e00ff */
[----:B0-----:R-:W-:Y:S02]  /*24070*/  IMAD.MOV.U32 R11, RZ, RZ, 0x1c1f ;  /* 0x00001c1fff0b7424 */ /* 0x001fe400078e00ff */
[----:B------:R-:W-:-:S07]  /*24080*/  IMAD.MOV.U32 R15, RZ, RZ, -0x1 ;  /* 0xffffffffff0f7424 */ /* 0x000fce00078e00ff */
[----:B-1-3--:R-:W-:Y:S05]  /*24090*/  WARPSYNC.COLLECTIVE R15, `(.L_x_6151) ;  /* 0x000000000f087348 */ /* 0x00afea0003c00000 */
[----:B------:R0:W2:Y:S02]  /*240a0*/  SHFL.IDX P6, R14, R13, R12, R11 ;  /* 0x0000000c0d0e7389 */ /* 0x0000a400000c000b */
[----:B0123--:R-:W-:Y:S01]  /*240b0*/  ENDCOLLECTIVE ;  /* 0x000000000000791b */ /* 0x00ffe20003800000 */
.L_x_6151:
[----:B------:R-:W-:Y:S05]  /*240c0*/  BSYNC B1 ;  /* 0x0000000000017941 */ /* 0x000fea0003800000 */
.L_x_6150:
[----:B------:R-:W-:Y:S01]  /*240d0*/  IMAD.MOV.U32 R13, RZ, RZ, R26 ;  /* 0x000000ffff0d7224 */ /* 0x000fe200078e001a */
[----:B------:R-:W-:Y:S01]  /*240e0*/  ISETP.GE.AND P0, PT, R18, R39, PT ;  /* 0x000000271200720c */ /* 0x000fe20003f06270 */
[----:B------:R-:W-:Y:S02]  /*240f0*/  IMAD.MOV.U32 R12, RZ, RZ, RZ ;  /* 0x000000ffff0c7224 */ /* 0x000fe400078e00ff */
[----:B------:R-:W-:Y:S02]  /*24100*/  IMAD.MOV.U32 R11, RZ, RZ, 0x1c1f ;  /* 0x00001c1fff0b7424 */ /* 0x000fe400078e00ff */
[----:B------:R-:W-:Y:S02]  /*24110*/  IMAD.MOV.U32 R15, RZ, RZ, -0x1 ;  /* 0xffffffffff0f7424 */ /* 0x000fe400078e00ff */
[----:B------:R-:W-:Y:S02]  /*24120*/  IMAD.MOV.U32 R0, RZ, RZ, R14 ;  /* 0x000000ffff007224 */ /* 0x000fe400078e000e */
[----:B------:R-:W-:-:S07]  /*24130*/  IMAD R3, R23, R6, RZ ;  /* 0x0000000617037224 */ /* 0x000fce00078e02ff */
[----:B------:R-:W-:Y:S05]  /*24140*/  WARPSYNC.COLLECTIVE R15, `(.L_x_6152) ;  /* 0x000000000f087348 */ /* 0x000fea0003c00000 */
[----:B------:R0:W1:Y:S02]  /*24150*/  SHFL.IDX P6, R14, R13, R12, R11 ;  /* 0x0000000c0d0e7389 */ /* 0x00006400000c000b */
[----:B01----:R-:W-:Y:S01]  /*24160*/  ENDCOLLECTIVE ;  /* 0x000000000000791b */ /* 0x003fe20003800000 */
.L_x_6152:
[----:B------:R-:W-:Y:S01]  /*24170*/  ISETP.GE.OR P1, PT, R34, R3, P0 ;  /* 0x000000032200720c */ /* 0x000fe20000726670 */
[----:B------:R-:W-:-:S12]  /*24180*/  IMAD.MOV.U32 R13, RZ, RZ, R25 ;  /* 0x000000ffff0d7224 */ /* 0x000fd800078e0019 */
[C---:B------:R-:W-:Y:S01]  /*24190*/  @!P1 IMAD.SHL.U32 R7, R18.reuse, 0x2, RZ ;  /* 0x0000000212079824 */ /* 0x040fe200078e00ff */
[----:B------:R-:W-:Y:S01]  /*241a0*/  @!P1 SHF.L.U64.HI R6, R18, 0x1, R19 ;  /* 0x0000000112069819 */ /* 0x000fe20000010213 */
[----:B------:R-:W-:-:S07]  /*241b0*/  IMAD.MOV.U32 R4, RZ, RZ, R14 ;  /* 0x000000ffff047224 */ /* 0x000fce00078e000e */
[----:B------:R-:W-:Y:S05]  /*241c0*/  WARPSYNC.COLLECTIVE R15, `(.L_x_6153) ;  /* 0x000000000f087348 */ /* 0x000fea0003c00000 */
[----:B------:R0:W1:Y:S02]  /*241d0*/  SHFL.IDX P6, R14, R13, R12, R11 ;  /* 0x0000000c0d0e7389 */ /* 0x00006400000c000b */
[----:B01----:R-:W-:Y:S01]  /*241e0*/  ENDCOLLECTIVE ;  /* 0x000000000000791b */ /* 0x003fe20003800000 */
.L_x_6153:
[----:B------:R-:W-:-:S05]  /*241f0*/  @!P1 IADD3 R8, P2, R4, R7, RZ ;  /* 0x0000000704089210 */ /* 0x000fca0007f5e0ff */
[----:B------:R-:W-:Y:S02]  /*24200*/  @!P1 IMAD.X R9, R0, 0x1, R6, P2 ;  /* 0x0000000100099824 */ /* 0x000fe400010e0606 */
[----:B------:R-:W-:Y:S02]  /*24210*/  IMAD.MOV.U32 R13, RZ, RZ, R35 ;  /* 0x000000ffff0d7224 */ /* 0x000fe400078e0023 */
[----:B------:R-:W-:-:S07]  /*24220*/  IMAD.MOV.U32 R5, RZ, RZ, R14 ;  /* 0x000000ffff057224 */ /* 0x000fce00078e000e */
[----:B------:R-:W-:Y:S05]  /*24230*/  WARPSYNC.COLLECTIVE R15, `(.L_x_6154) ;  /* 0x000000000f087348 */ /* 0x000fea0003c00000 */
[----:B------:R0:W1:Y:S02]  /*24240*/  SHFL.IDX P6, R14, R13, R12, R11 ;  /* 0x0000000c0d0e7389 */ /* 0x00006400000c000b */
[----:B01----:R-:W-:Y:S01]  /*24250*/  ENDCOLLECTIVE ;  /* 0x000000000000791b */ /* 0x003fe20003800000 */
.L_x_6154:
[----:B------:R-:W2:Y:S01]  /*24260*/  @!P1 LD.E.128 R8, desc[UR40][R8.64] ;  /* 0x0000002808089980 */ /* 0x000ea2000c101d00 */
[----:B------:R-:W-:-:S05]  /*24270*/  @!P1 IADD3 R4, P2, R14, R7, RZ ;  /* 0x000000070e049210 */ /* 0x000fca0007f5e0ff */
[----:B------:R-:W-:-:S06]  /*24280*/  @!P1 IMAD.X R5, R5, 0x1, R6, P2 ;  /* 0x0000000105059824 */ /* 0x000fcc00010e0606 */
[----:B------:R-:W5:Y:S01]  /*24290*/  @!P1 LD.E.128 R4, desc[UR40][R4.64] ;  /* 0x0000002804049980 */ /* 0x000f62000c101d00 */
[----:B------:R-:W-:Y:S02]  /*242a0*/  CS2R R20, SRZ ;  /* 0x0000000000147805 */ /* 0x000fe4000001ff00 */
[----:B------:R-:W-:Y:S01]  /*242b0*/  CS2R R28, SRZ ;  /* 0x00000000001c7805 */ /* 0x000fe2000001ff00 */
[----:B------:R-:W-:Y:S01]  /*242c0*/  IMAD.MOV.U32 R13, RZ, RZ, R27 ;  /* 0x000000ffff0d7224 */ /* 0x000fe200078e001b */
[----:B------:R-:W-:Y:S02]  /*242d0*/  CS2R R30, SRZ ;  /* 0x00000000001e7805 */ /* 0x000fe4000001ff00 */
[----:B------:R-:W-:Y:S01]  /*242e0*/  CS2R R32, SRZ ;  /* 0x0000000000207805 */ /* 0x000fe2000001ff00 */
[----:B--2---:R-:W-:Y:S02]  /*242f0*/  @!P1 IMAD.MOV.U32 R21, RZ, RZ, R9 ;  /* 0x000000ffff159224 */ /* 0x004fe400078e0009 */
[----:B------:R-:W-:-:S02]  /*24300*/  @!P1 IMAD.MOV.U32 R29, RZ, RZ, R11 ;  /* 0x000000ffff1d9224 */ /* 0x000fc400078e000b */
[----:B------:R-:W-:Y:S02]  /*24310*/  IMAD.MOV.U32 R12, RZ, RZ, R21 ;  /* 0x000000ffff0c7224 */ /* 0x000fe400078e0015 */
[----:B------:R-:W-:Y:S02]  /*24320*/  IMAD.MOV.U32 R11, RZ, RZ, 0x1c1f ;  /* 0x00001c1fff0b7424 */ /* 0x000fe400078e00ff */
[----:B------:R-:W-:Y:S01]  /*24330*/  @!P1 IMAD.MOV.U32 R20, RZ, RZ, R8 ;  /* 0x000000ffff149224 */ /* 0x000fe200078e0008 */
[----:B------:R-:W-:Y:S01]  /*24340*/  PRMT R42, R12, 0x7610, R42 ;  /* 0x000076100c2a7816 */ /* 0x000fe2000000002a */
[----:B------:R-:W-:Y:S02]  /*24350*/  IMAD.MOV.U32 R12, RZ, RZ, 0x1 ;  /* 0x00000001ff0c7424 */ /* 0x000fe400078e00ff */
[----:B------:R-:W-:Y:S02]  /*24360*/  IMAD.MOV.U32 R0, RZ, RZ, R20 ;  /* 0x000000ffff007224 */ /* 0x000fe400078e0014 */
[----:B------:R-:W-:-:S07]  /*24370*/  @!P1 IMAD.MOV.U32 R28, RZ, RZ, R10 ;  /* 0x000000ffff1c9224 */ /* 0x000fce00078e000a */
[----:B-----5:R-:W-:Y:S05]  /*24380*/  WARPSYNC.COLLECTIVE R15, `(.L_x_6155) ;  /* 0x000000000f087348 */ /* 0x020fea0003c00000 */
[----:B------:R0:W1:Y:S02]  /*24390*/  SHFL.IDX P6, R14, R13, R12, R11 ;  /* 0x0000000c0d0e7389 */ /* 0x00006400000c000b */
[----:B01---5:R-:W-:Y:S01]  /*243a0*/  ENDCOLLECTIVE ;  /* 0x000000000000791b */ /* 0x023fe20003800000 */
.L_x_6155:
[----:B------:R-:W-:Y:S01]  /*243b0*/  IMAD.MOV.U32 R9, RZ, RZ, R29 ;  /* 0x000000ffff097224 */ /* 0x000fe200078e001d */
[----:B------:R-:W-:Y:S01]  /*243c0*/  PRMT R36, R36, 0x5410, R0 ;  /* 0x0000541024247816 */ /* 0x000fe20000000000 */
[----:B------:R-:W-:Y:S02]  /*243d0*/  IMAD.MOV.U32 R8, RZ, RZ, R28 ;  /* 0x000000ffff087224 */ /* 0x000fe400078e001c */
[----:B------:R-:W-:Y:S01]  /*243e0*/  @!P1 IMAD.MOV.U32 R30, RZ, RZ, R4 ;  /* 0x000000ffff1e9224 */ /* 0x000fe200078e0004 */
[----:B------:R-:W-:Y:S01]  /*243f0*/  PRMT R37, R9, 0x7610, R37 ;  /* 0x0000761009257816 */ /* 0x000fe20000000025 */
[----:B------:R-:W-:Y:S01]  /*24400*/  @!P1 IMAD.MOV.U32 R31, RZ, RZ, R5 ;  /* 0x000000ffff1f9224 */ /* 0x000fe200078e0005 */
[----:B------:R-:W-:Y:S01]  /*24410*/  PRMT R36, R8, 0x7610, R36 ;  /* 0x0000761008247816 */ /* 0x000fe20000000024 */
[----:B------:R-:W-:Y:S02]  /*24420*/  @!P1 IMAD.MOV.U32 R32, RZ, RZ, R6 ;  /* 0x000000ffff209224 */ /* 0x000fe400078e0006 */
[----:B------:R-:W-:-:S02]  /*24430*/  @!P1 IMAD.MOV.U32 R33, RZ, RZ, R7 ;  /* 0x000000ffff219224 */ /* 0x000fc400078e0007 */
[----:B------:R-:W-:Y:S02]  /*24440*/  IMAD.MOV.U32 R13, RZ, RZ, R26 ;  /* 0x000000ffff0d7224 */ /* 0x000fe400078e001a */
[----:B------:R-:W-:Y:S02]  /*24450*/  IMAD.MOV.U32 R4, RZ, RZ, R30 ;  /* 0x000000ffff047224 */ /* 0x000fe400078e001e */
[----:B------:R-:W-:Y:S02]  /*24460*/  IMAD.MOV.U32 R5, RZ, RZ, R31 ;  /* 0x000000ffff057224 */ /* 0x000fe400078e001f */
[----:B------:R-:W-:Y:S02]  /*24470*/  IMAD.MOV.U32 R6, RZ, RZ, R32 ;  /* 0x000000ffff067224 */ /* 0x000fe400078e0020 */
[----:B------:R-:W-:Y:S01]  /*24480*/  IMAD.MOV.U32 R7, RZ, RZ, R33 ;  /* 0x000000ffff077224 */ /* 0x000fe200078e0021 */
[----:B------:R-:W-:Y:S01]  /*24490*/  PRMT R42, R42, 0x5410, R5 ;  /* 0x000054102a2a7816 */ /* 0x000fe20000000005 */
[----:B------:R-:W-:Y:S01]  /*244a0*/  IMAD.MOV.U32 R0, RZ, RZ, R14 ;  /* 0x000000ffff007224 */ /* 0x000fe200078e000e */
[----:B------:R-:W-:-:S07]  /*244b0*/  PRMT R40, R6, 0x5410, R4 ;  /* 0x0000541006287816 */ /* 0x000fce0000000004 */
[----:B------:R-:W-:Y:S05]  /*244c0*/  WARPSYNC.COLLECTIVE R15, `(.L_x_6156) ;  /* 0x000000000f087348 */ /* 0x000fea0003c00000 */
[----:B------:R0:W1:Y:S02]  /*244d0*/  SHFL.IDX P6, R14, R13, R12, R11 ;  /* 0x0000000c0d0e7389 */ /* 0x00006400000c000b */
[----:B01----:R-:W-:Y:S01]  /*244e0*/  ENDCOLLECTIVE ;  /* 0x000000000000791b */ /* 0x003fe20003800000 */
.L_x_6156:
[----:B------:R-:W-:Y:S02]  /*244f0*/  PRMT R43, R43, 0x5410, R7 ;  /* 0x000054102b2b7816 */ /* 0x000fe40000000007 */
[----:B------:R-:W-:Y:S01]  /*24500*/  CS2R R4, SRZ ;  /* 0x0000000000047805 */ /* 0x000fe2000001ff00 */
[----:B------:R-:W-:Y:S02]  /*24510*/  IMAD.MOV.U32 R13, RZ, RZ, R25 ;  /* 0x000000ffff0d7224 */ /* 0x000fe400078e0019 */
[----:B------:R-:W-:-:S07]  /*24520*/  IMAD.MOV.U32 R24, RZ, RZ, R14 ;  /* 0x000000ffff187224 */ /* 0x000fce00078e000e */
[----:B------:R-:W-:Y:S05]  /*24530*/  WARPSYNC.COLLECTIVE R15, `(.L_x_6157) ;  /* 0x000000000f087348 */ /* 0x000fea0003c00000 */
[----:B------:R0:W1:Y:S02]  /*24540*/  SHFL.IDX P6, R14, R13, R12, R11 ;  /* 0x0000000c0d0e7389 */ /* 0x00006400000c000b */
[----:B01----:R-:W-:Y:S01]  /*24550*/  ENDCOLLECTIVE ;  /* 0x000000000000791b */ /* 0x003fe20003800000 */
.L_x_6157:
[----:B------:R-:W-:Y:S02]  /*24560*/  IMAD.MOV.U32 R13, RZ, RZ, R35 ;  /* 0x000000ffff0d7224 */ /* 0x000fe400078e0023 */
[----:B------:R-:W-:-:S07]  /*24570*/  IMAD.MOV.U32 R25, RZ, RZ, R14 ;  /* 0x000000ffff197224 */ /* 0x000fce00078e000e */
[----:B------:R-:W-:Y:S05]  /*24580*/  WARPSYNC.COLLECTIVE R15, `(.L_x_6158) ;  /* 0x000000000f087348 */ /* 0x000fea0003c00000 */
[----:B------:R0:W1:Y:S02]  /*24590*/  SHFL.IDX P6, R14, R13, R12, R11 ;  /* 0x0000000c0d0e7389 */ /* 0x00006400000c000b */
[----:B01----:R-:W-:Y:S01]  /*245a0*/  ENDCOLLECTIVE ;  /* 0x000000000000791b */ /* 0x003fe20003800000 */
.L_x_6158:
[----:B------:R-:W-:Y:S05]  /*245b0*/  BRA `(.L_x_6159) ;  /* 0xfffffe6000a47947 */ /* 0x000fea000383ffff */
.L_x_5863:
[----:B0-----:R0:W1:Y:S02]  /*245c0*/  SYNCS.PHASECHK.TRANS64.TRYWAIT P1, [R2+URZ+0x28c00], R13 ;  /* 0x028c000d020075a7 */ /* 0x001064000802017f */
[----:B-1----:R-:W-:Y:S05]  /*245d0*/  @!P1 NANOSLEEP.SYNCS 0x989680 ;  /* 0x009896800000995d */ /* 0x002fea0003900000 */
[----:B------:R-:W1:Y:S02]  /*245e0*/  @!P1 SYNCS.PHASECHK.TRANS64 P1, [R2+URZ+0x28c00], R13 ;  /* 0x028c000d020095a7 */ /* 0x000e64000802007f */
[----:B-1----:R-:W-:Y:S05]  /*245f0*/  @!P1 BRA `(.L_x_5863) ;  /* 0xfffffffc00f09947 */ /* 0x002fea000383ffff */
[----:B------:R-:W-:Y:S05]  /*24600*/  BRA `(.L_x_6160) ;  /* 0xfffffe6400447947 */ /* 0x000fea000383ffff */
.L_x_5869:
[----:B--2---:R2:W3:Y:S02]  /*24610*/  SYNCS.PHASECHK.TRANS64.TRYWAIT P1, [R12+URZ+0x28c30], R57 ;  /* 0x028c30390c0075a7 */ /* 0x0044e4000802017f */
[----:B---3--:R-:W-:Y:S05]  /*24620*/  @!P1 NANOSLEEP.SYNCS 0x989680 ;  /* 0x009896800000995d */ /* 0x008fea0003900000 */
[----:B------:R-:W3:Y:S02]  /*24630*/  @!P1 SYNCS.PHASECHK.TRANS64 P1, [R12+URZ+0x28c30], R57 ;  /* 0x028c30390c0095a7 */ /* 0x000ee4000802007f */
[----:B---3--:R-:W-:Y:S05]  /*24640*/  @!P1 BRA `(.L_x_5869) ;  /* 0xfffffffc00f09947 */ /* 0x008fea000383ffff */
[----:B------:R-:W-:Y:S05]  /*24650*/  BRA `(.L_x_5868) ;  /* 0xfffffe7000fc7947 */ /* 0x000fea000383ffff */
.L_x_5883:
[----:B-1----:R1:W3:Y:S02]  /*24660*/  SYNCS.PHASECHK.TRANS64.TRYWAIT P1, [R12+URZ+0x28c50], R57 ;  /* 0x028c50390c0075a7 */ /* 0x0022e4000802017f */
[----:B---3--:R-:W-:Y:S05]  /*24670*/  @!P1 NANOSLEEP.SYNCS 0x989680 ;  /* 0x009896800000995d */ /* 0x008fea0003900000 */
[----:B------:R-:W3:Y:S02]  /*24680*/  @!P1 SYNCS.PHASECHK.TRANS64 P1, [R12+URZ+0x28c50], R57 ;  /* 0x028c50390c0095a7 */ /* 0x000ee4000802007f */
[----:B---3--:R-:W-:Y:S05]  /*24690*/  @!P1 BRA `(.L_x_5883) ;  /* 0xfffffffc00f09947 */ /* 0x008fea000383ffff */
[----:B------:R-:W-:Y:S05]  /*246a0*/  BRA `(.L_x_5882) ;  /* 0xfffffe9000cc7947 */ /* 0x000fea000383ffff */
.L_x_5896:
[----:B-1----:R1:W2:Y:S02]  /*246b0*/  SYNCS.PHASECHK.TRANS64.TRYWAIT P1, [R21+URZ+0x28c30], R213 ;  /* 0x028c30d5150075a7 */ /* 0x0022a4000802017f */
[----:B--2---:R-:W-:Y:S05]  /*246c0*/  @!P1 NANOSLEEP.SYNCS 0x989680 ;  /* 0x009896800000995d */ /* 0x004fea0003900000 */
[----:B------:R-:W2:Y:S02]  /*246d0*/  @!P1 SYNCS.PHASECHK.TRANS64 P1, [R21+URZ+0x28c30], R213 ;  /* 0x028c30d5150095a7 */ /* 0x000ea4000802007f */
[----:B--2---:R-:W-:Y:S05]  /*246e0*/  @!P1 BRA `(.L_x_5896) ;  /* 0xfffffffc00f09947 */ /* 0x004fea000383ffff */
[----:B------:R-:W-:Y:S05]  /*246f0*/  BRA `(.L_x_5895) ;  /* 0xfffffe9800547947 */ /* 0x000fea000383ffff */
.L_x_5910:
[----:B---3--:R3:W4:Y:S02]  /*24700*/  SYNCS.PHASECHK.TRANS64.TRYWAIT P1, [R21+URZ+0x28c50], R213 ;  /* 0x028c50d5150075a7 */ /* 0x008724000802017f */
[----:B----4-:R-:W-:Y:S05]  /*24710*/  @!P1 NANOSLEEP.SYNCS 0x989680 ;  /* 0x009896800000995d */ /* 0x010fea0003900000 */
[----:B------:R-:W4:Y:S02]  /*24720*/  @!P1 SYNCS.PHASECHK.TRANS64 P1, [R21+URZ+0x28c50], R213 ;  /* 0x028c50d5150095a7 */ /* 0x000f24000802007f */
[----:B----4-:R-:W-:Y:S05]  /*24730*/  @!P1 BRA `(.L_x_5910) ;  /* 0xfffffffc00f09947 */ /* 0x010fea000383ffff */
[----:B------:R-:W-:Y:S05]  /*24740*/  BRA `(.L_x_5909) ;  /* 0xfffffebc00d47947 */ /* 0x000fea000383ffff */
.L_x_5924:
[----:B-1----:R1:W2:Y:S02]  /*24750*/  SYNCS.PHASECHK.TRANS64.TRYWAIT P2, [R12+URZ+0x28c30], R211 ;  /* 0x028c30d30c0075a7 */ /* 0x0022a4000804017f */
[----:B--2---:R-:W-:Y:S05]  /*24760*/  @!P2 NANOSLEEP.SYNCS 0x989680 ;  /* 0x009896800000a95d */ /* 0x004fea0003900000 */
[----:B------:R-:W2:Y:S02]  /*24770*/  @!P2 SYNCS.PHASECHK.TRANS64 P2, [R12+URZ+0x28c30], R211 ;  /* 0x028c30d30c00a5a7 */ /* 0x000ea4000804007f */
[----:B--2---:R-:W-:Y:S05]  /*24780*/  @!P2 BRA `(.L_x_5924) ;  /* 0xfffffffc00f0a947 */ /* 0x004fea000383ffff */
[----:B------:R-:W-:Y:S05]  /*24790*/  BRA `(.L_x_5923) ;  /* 0xfffffec400a47947 */ /* 0x000fea000383ffff */
.L_x_5930:
[----:B----4-:R4:W0:Y:S02]  /*247a0*/  SYNCS.PHASECHK.TRANS64.TRYWAIT P2, [R12+URZ+0x28c50], R211 ;  /* 0x028c50d30c0075a7 */ /* 0x010824000804017f */
[----:B0-----:R-:W-:Y:S05]  /*247b0*/  @!P2 NANOSLEEP.SYNCS 0x989680 ;  /* 0x009896800000a95d */ /* 0x001fea0003900000 */
[----:B------:R-:W0:Y:S02]  /*247c0*/  @!P2 SYNCS.PHASECHK.TRANS64 P2, [R12+URZ+0x28c50], R211 ;  /* 0x028c50d30c00a5a7 */ /* 0x000e24000804007f */
[----:B0-----:R-:W-:Y:S05]  /*247d0*/  @!P2 BRA `(.L_x_5930) ;  /* 0xfffffffc00f0a947 */ /* 0x001fea000383ffff */
[----:B------:R-:W-:Y:S05]  /*247e0*/  BRA `(.L_x_5929) ;  /* 0xfffffee000087947 */ /* 0x000fea000383ffff */
.L_x_5939:
[----:B-1----:R1:W2:Y:S02]  /*247f0*/  SYNCS.PHASECHK.TRANS64.TRYWAIT P1, [R21+URZ+0x28c30], R209 ;  /* 0x028c30d1150075a7 */ /* 0x0022a4000802017f */
[----:B--2---:R-:W-:Y:S05]  /*24800*/  @!P1 NANOSLEEP.SYNCS 0x989680 ;  /* 0x009896800000995d */ /* 0x004fea0003900000 */
[----:B------:R-:W2:Y:S02]  /*24810*/  @!P1 SYNCS.PHASECHK.TRANS64 P1, [R21+URZ+0x28c30], R209 ;  /* 0x028c30d1150095a7 */ /* 0x000ea4000802007f */
[----:B--2---:R-:W-:Y:S05]  /*24820*/  @!P1 BRA `(.L_x_5939) ;  /* 0xfffffffc00f09947 */ /* 0x004fea000383ffff */
[----:B------:R-:W-:Y:S05]  /*24830*/  BRA `(.L_x_5938) ;  /* 0xfffffee400207947 */ /* 0x000fea000383ffff */
.L_x_5953:
[----:B-1----:R1:W2:Y:S02]  /*24840*/  SYNCS.PHASECHK.TRANS64.TRYWAIT P1, [R21+URZ+0x28c50], R209 ;  /* 0x028c50d1150075a7 */ /* 0x0022a4000802017f */
[----:B--2---:R-:W-:Y:S05]  /*24850*/  @!P1 NANOSLEEP.SYNCS 0x989680 ;  /* 0x009896800000995d */ /* 0x004fea0003900000 */
[----:B------:R-:W2:Y:S02]  /*24860*/  @!P1 SYNCS.PHASECHK.TRANS64 P1, [R21+URZ+0x28c50], R209 ;  /* 0x028c50d1150095a7 */ /* 0x000ea4000802007f */
[----:B--2---:R-:W-:Y:S05]  /*24870*/  @!P1 BRA `(.L_x_5953) ;  /* 0xfffffffc00f09947 */ /* 0x004fea000383ffff */
[----:B------:R-:W-:Y:S05]  /*24880*/  BRA `(.L_x_5952) ;  /* 0xffffff08002c7947 */ /* 0x000fea000383ffff */
.L_x_5997:
[----:B------:R-:W0:Y:S01]  /*24890*/  S2R R13, SR_TID.X ;  /* 0x00000000000d7919 */ /* 0x000e220000002100 */
[----:B------:R-:W-:Y:S01]  /*248a0*/  BSSY B1, `(.L_x_6161) ;  /* 0x0000009000017945 */ /* 0x000fe20003800000 */
[----:B------:R-:W-:Y:S02]  /*248b0*/  IMAD.MOV.U32 R12, RZ, RZ, RZ ;  /* 0x000000ffff0c7224 */ /* 0x000fe400078e00ff */
[----:B------:R-:W-:Y:S02]  /*248c0*/  IMAD.MOV.U32 R11, RZ, RZ, 0x1f ;  /* 0x0000001fff0b7424 */ /* 0x000fe400078e00ff */
[----:B------:R-:W-:Y:S01]  /*248d0*/  IMAD.MOV.U32 R15, RZ, RZ, -0x1 ;  /* 0xffffffffff0f7424 */ /* 0x000fe200078e00ff */
[----:B0-----:R-:W-:-:S04]  /*248e0*/  SHF.R.U32.HI R13, RZ, 0x5, R13 ;  /* 0x00000005ff0d7819 */ /* 0x001fc8000001160d */
[----:B------:R-:W-:-:S07]  /*248f0*/  LOP3.LUT R13, R13, 0x3, RZ, 0xc0, !PT ;  /* 0x000000030d0d7812 */ /* 0x000fce00078ec0ff */
[----:B-1----:R-:W-:Y:S05]  /*24900*/  WARPSYNC.COLLECTIVE R15, `(.L_x_6162) ;  /* 0x000000000f087348 */ /* 0x002fea0003c00000 */
[----:B-1----:R0:W1:Y:S02]  /*24910*/  SHFL.IDX P6, R14, R13, R12, R11 ;  /* 0x0000000c0d0e7389 */ /* 0x00206400000c000b */
[----:B01----:R-:W-:Y:S01]  /*24920*/  ENDCOLLECTIVE ;  /* 0x000000000000791b */ /* 0x003fe20003800000 */
.L_x_6162:
[----:B------:R-:W-:Y:S05]  /*24930*/  BSYNC B1 ;  /* 0x0000000000017941 */ /* 0x000fea0003800000 */
.L_x_6161:
[----:B------:R-:W-:Y:S05]  /*24940*/  BRA `(.L_x_6163) ;  /* 0xffffff8000d07947 */ /* 0x000fea000383ffff */
.L_x_5999:
[----:B------:R-:W-:Y:S01]  /*24950*/  BSSY B1, `(.L_x_6164) ;  /* 0x0000006000017945 */ /* 0x000fe20003800000 */
[----:B------:R-:W-:-:S07]  /*24960*/  IMAD.MOV.U32 R15, RZ, RZ, -0x1 ;  /* 0xffffffffff0f7424 */ /* 0x000fce00078e00ff */
[----:B0-----:R-:W-:Y:S05]  /*24970*/  WARPSYNC.COLLECTIVE R15, `(.L_x_6165) ;  /* 0x000000000f0c7348 */ /* 0x001fea0003c00000 */
[----:B------:R-:W-:Y:S02]  /*24980*/  ELECT P6, UR62, PT ;  /* 0x00000000003e782f */ /* 0x000fe400038c0000 */
[----:B------:R-:W-:Y:S01]  /*24990*/  MOV R14, UR62 ;  /* 0x0000003e000e7c02 */ /* 0x000fe20008000f00 */
[----:B0-----:R-:W-:Y:S10]  /*249a0*/  ENDCOLLECTIVE ;  /* 0x000000000000791b */ /* 0x001ff40003800000 */
.L_x_6165:
[----:B------:R-:W-:Y:S05]  /*249b0*/  BSYNC B1 ;  /* 0x0000000000017941 */ /* 0x000fea0003800000 */
.L_x_6164:
[----:B------:R-:W-:Y:S05]  /*249c0*/  BRA `(.L_x_5998) ;  /* 0xffffff8000c87947 */ /* 0x000fea000383ffff */
.L_x_6001:
[----:B0-----:R0:W1:Y:S02]  /*249d0*/  SYNCS.PHASECHK.TRANS64.TRYWAIT P0, [R18+URZ+0x28c20], R2 ;  /* 0x028c2002120075a7 */ /* 0x001064000800017f */
[----:B-1----:R-:W-:Y:S05]  /*249e0*/  @!P0 NANOSLEEP.SYNCS 0x989680 ;  /* 0x009896800000895d */ /* 0x002fea0003900000 */
[----:B------:R-:W1:Y:S02]  /*249f0*/  @!P0 SYNCS.PHASECHK.TRANS64 P0, [R18+URZ+0x28c20], R2 ;  /* 0x028c2002120085a7 */ /* 0x000e64000800007f */
[----:B-1----:R-:W-:Y:S05]  /*24a00*/  @!P0 BRA `(.L_x_6001) ;  /* 0xfffffffc00f08947 */ /* 0x002fea000383ffff */
[----:B------:R-:W-:Y:S05]  /*24a10*/  BRA `(.L_x_6166) ;  /* 0xffffff8000d87947 */ /* 0x000fea000383ffff */
.L_x_6005:
[----:B0-----:R0:W1:Y:S02]  /*24a20*/  SYNCS.PHASECHK.TRANS64.TRYWAIT P0, [R11+URZ+0x28ca0], R2 ;  /* 0x028ca0020b0075a7 */ /* 0x001064000800017f */
[----:B-1----:R-:W-:Y:S05]  /*24a30*/  @!P0 NANOSLEEP.SYNCS 0x989680 ;  /* 0x009896800000895d */ /* 0x002fea0003900000 */
[----:B------:R-:W1:Y:S02]  /*24a40*/  @!P0 SYNCS.PHASECHK.TRANS64 P0, [R11+URZ+0x28ca0], R2 ;  /* 0x028ca0020b0085a7 */ /* 0x000e64000800007f */
[----:B-1----:R-:W-:Y:S05]  /*24a50*/  @!P0 BRA `(.L_x_6005) ;  /* 0xfffffffc00f08947 */ /* 0x002fea000383ffff */
[----:B------:R-:W-:Y:S05]  /*24a60*/  BRA `(.L_x_6167) ;  /* 0xffffff8000f07947 */ /* 0x000fea000383ffff */
.L_x_6010:
[----:B-1----:R1:W2:Y:S02]  /*24a70*/  SYNCS.PHASECHK.TRANS64.TRYWAIT P0, [R11+URZ+0x28cc0], R2 ;  /* 0x028cc0020b0075a7 */ /* 0x0022a4000800017f */
[----:B--2---:R-:W-:Y:S05]  /*24a80*/  @!P0 NANOSLEEP.SYNCS 0x989680 ;  /* 0x009896800000895d */ /* 0x004fea0003900000 */
[----:B------:R-:W2:Y:S02]  /*24a90*/  @!P0 SYNCS.PHASECHK.TRANS64 P0, [R11+URZ+0x28cc0], R2 ;  /* 0x028cc0020b0085a7 */ /* 0x000ea4000800007f */
[----:B--2---:R-:W-:Y:S05]  /*24aa0*/  @!P0 BRA `(.L_x_6010) ;  /* 0xfffffffc00f08947 */ /* 0x004fea000383ffff */
[----:B------:R-:W-:Y:S05]  /*24ab0*/  BRA `(.L_x_6168) ;  /* 0xffffff84006c7947 */ /* 0x000fea000383ffff */
.L_x_6024:
[----:B0-----:R0:W1:Y:S02]  /*24ac0*/  SYNCS.PHASECHK.TRANS64.TRYWAIT P1, [R11+URZ+0x28ca0], R2 ;  /* 0x028ca0020b0075a7 */ /* 0x001064000802017f */
[----:B-1----:R-:W-:Y:S05]  /*24ad0*/  @!P1 NANOSLEEP.SYNCS 0x989680 ;  /* 0x009896800000995d */ /* 0x002fea0003900000 */
[----:B------:R-:W1:Y:S02]  /*24ae0*/  @!P1 SYNCS.PHASECHK.TRANS64 P1, [R11+URZ+0x28ca0], R2 ;  /* 0x028ca0020b0095a7 */ /* 0x000e64000802007f */
[----:B-1----:R-:W-:Y:S05]  /*24af0*/  @!P1 BRA `(.L_x_6024) ;  /* 0xfffffffc00f09947 */ /* 0x002fea000383ffff */
[----:B------:R-:W-:Y:S05]  /*24b00*/  BRA `(.L_x_6169) ;  /* 0xffffff8c00d07947 */ /* 0x000fea000383ffff */
.L_x_6029:
[----:B-1----:R1:W2:Y:S02]  /*24b10*/  SYNCS.PHASECHK.TRANS64.TRYWAIT P1, [R11+URZ+0x28cc0], R2 ;  /* 0x028cc0020b0075a7 */ /* 0x0022a4000802017f */
[----:B--2---:R-:W-:Y:S05]  /*24b20*/  @!P1 NANOSLEEP.SYNCS 0x989680 ;  /* 0x009896800000995d */ /* 0x004fea0003900000 */
[----:B------:R-:W2:Y:S02]  /*24b30*/  @!P1 SYNCS.PHASECHK.TRANS64 P1, [R11+URZ+0x28cc0], R2 ;  /* 0x028cc0020b0095a7 */ /* 0x000ea4000802007f */
[----:B--2---:R-:W-:Y:S05]  /*24b40*/  @!P1 BRA `(.L_x_6029) ;  /* 0xfffffffc00f09947 */ /* 0x004fea000383ffff */
[----:B------:R-:W-:Y:S05]  /*24b50*/  BRA `(.L_x_6170) ;  /* 0xffffff9000487947 */ /* 0x000fea000383ffff */
.L_x_6059:
[----:B------:R-:W0:Y:S01]  /*24b60*/  S2R R11, SR_TID.X ;  /* 0x00000000000b7919 */ /* 0x000e220000002100 */
[----:B------:R-:W-:Y:S01]  /*24b70*/  BSSY B0, `(.L_x_6171) ;  /* 0x000000a000007945 */ /* 0x000fe20003800000 */
[----:B------:R-:W-:Y:S02]  /*24b80*/  IMAD.MOV.U32 R12, RZ, RZ, RZ ;  /* 0x000000ffff0c7224 */ /* 0x000fe400078e00ff */
[----:B------:R-:W-:Y:S01]  /*24b90*/  IMAD.MOV.U32 R15, RZ, RZ, -0x1 ;  /* 0xffffffffff0f7424 */ /* 0x000fe200078e00ff */
[----:B0-----:R-:W-:-:S04]  /*24ba0*/  SHF.R.U32.HI R11, RZ, 0x5, R11 ;  /* 0x00000005ff0b7819 */ /* 0x001fc8000001160b */
[----:B------:R-:W-:-:S05]  /*24bb0*/  LOP3.LUT R11, R11, 0x3, RZ, 0xc0, !PT ;  /* 0x000000030b0b7812 */ /* 0x000fca00078ec0ff */
[----:B------:R-:W-:Y:S02]  /*24bc0*/  IMAD.MOV.U32 R13, RZ, RZ, R11 ;  /* 0x000000ffff0d7224 */ /* 0x000fe400078e000b */
[----:B------:R-:W-:-:S07]  /*24bd0*/  IMAD.MOV.U32 R11, RZ, RZ, 0x1f ;  /* 0x0000001fff0b7424 */ /* 0x000fce00078e00ff */
[----:B-----5:R-:W-:Y:S05]  /*24be0*/  WARPSYNC.COLLECTIVE R15, `(.L_x_6172) ;  /* 0x000000000f087348 */ /* 0x020fea0003c00000 */
[----:B------:R0:W1:Y:S02]  /*24bf0*/  SHFL.IDX P6, R14, R13, R12, R11 ;  /* 0x0000000c0d0e7389 */ /* 0x00006400000c000b */
[----:B01---5:R-:W-:Y:S01]  /*24c00*/  ENDCOLLECTIVE ;  /* 0x000000000000791b */ /* 0x023fe20003800000 */
.L_x_6172:
[----:B------:R-:W-:Y:S05]  /*24c10*/  BSYNC B0 ;  /* 0x0000000000007941 */ /* 0x000fea0003800000 */
.L_x_6171:
[----:B------:R-:W-:Y:S05]  /*24c20*/  BRA `(.L_x_6173) ;  /* 0xffffffa800e07947 */ /* 0x000fea000383ffff */
.L_x_6062:
[----:B0-----:R0:W1:Y:S02]  /*24c30*/  SYNCS.PHASECHK.TRANS64.TRYWAIT P0, [R25+URZ+0x28c40], R0 ;  /* 0x028c4000190075a7 */ /* 0x001064000800017f */
[----:B-1----:R-:W-:Y:S05]  /*24c40*/  @!P0 NANOSLEEP.SYNCS 0x989680 ;  /* 0x009896800000895d */ /* 0x002fea0003900000 */
[----:B------:R-:W1:Y:S02]  /*24c50*/  @!P0 SYNCS.PHASECHK.TRANS64 P0, [R25+URZ+0x28c40], R0 ;  /* 0x028c4000190085a7 */ /* 0x000e64000800007f */
[----:B-1----:R-:W-:Y:S05]  /*24c60*/  @!P0 BRA `(.L_x_6062) ;  /* 0xfffffffc00f08947 */ /* 0x002fea000383ffff */
[----:B------:R-:W-:Y:S05]  /*24c70*/  BRA `(.L_x_6174) ;  /* 0xffffffac00187947 */ /* 0x000fea000383ffff */
.L_x_6063:
        /* <DEDUP_REMOVED lines=8> */
.L_x_6176:
[----:B------:R-:W-:Y:S05]  /*24d00*/  BSYNC B0 ;  /* 0x0000000000007941 */ /* 0x000fea0003800000 */
.L_x_6175:
        /* <DEDUP_REMOVED lines=9> */
.L_x_6177:
[----:B------:R-:W-:Y:S02]  /*24da0*/  IMAD.MOV.U32 R13, RZ, RZ, R5 ;  /* 0x000000ffff0d7224 */ /* 0x000fe400078e0005 */
[----:B------:R-:W-:Y:S02]  /*24db0*/  IMAD.MOV.U32 R12, RZ, RZ, 0x1 ;  /* 0x00000001ff0c7424 */ /* 0x000fe400078e00ff */
[----:B------:R-:W-:-:S07]  /*24dc0*/  IMAD.MOV.U32 R3, RZ, RZ, R14 ;  /* 0x000000ffff037224 */ /* 0x000fce00078e000e */
[----:B------:R-:W-:Y:S05]  /*24dd0*/  WARPSYNC.COLLECTIVE R15, `(.L_x_6178) ;  /* 0x000000000f087348 */ /* 0x000fea0003c00000 */
[----:B------:R0:W1:Y:S02]  /*24de0*/  SHFL.IDX P6, R14, R13, R12, R11 ;  /* 0x0000000c0d0e7389 */ /* 0x00006400000c000b */
[----:B01----:R-:W-:Y:S01]  /*24df0*/  ENDCOLLECTIVE ;  /* 0x000000000000791b */ /* 0x003fe20003800000 */
.L_x_6178:
        /* <DEDUP_REMOVED lines=15> */
.L_x_6179:
[----:B------:R-:W-:Y:S02]  /*24ef0*/  @P0 IMAD R6, R4, 0x2, R18 ;  /* 0x0000000204060824 */ /* 0x000fe400078e0212 */
[----:B------:R-:W-:Y:S02]  /*24f00*/  IMAD.MOV.U32 R13, RZ, RZ, R5 ;  /* 0x000000ffff0d7224 */ /* 0x000fe400078e0005 */
[----:B------:R-:W-:Y:S02]  /*24f10*/  IMAD.MOV.U32 R12, RZ, RZ, 0x2 ;  /* 0x00000002ff0c7424 */ /* 0x000fe400078e00ff */
[----:B------:R-:W-:-:S07]  /*24f20*/  IMAD.MOV.U32 R3, RZ, RZ, R14 ;  /* 0x000000ffff037224 */ /* 0x000fce00078e000e */
[----:B------:R-:W-:Y:S05]  /*24f30*/  WARPSYNC.COLLECTIVE R15, `(.L_x_6180) ;  /* 0x000000000f087348 */ /* 0x000fea0003c00000 */
[----:B------:R0:W1:Y:S02]  /*24f40*/  SHFL.IDX P6, R14, R13, R12, R11 ;  /* 0x0000000c0d0e7389 */ /* 0x00006400000c000b */
[----:B01----:R-:W-:Y:S01]  /*24f50*/  ENDCOLLECTIVE ;  /* 0x000000000000791b */ /* 0x003fe20003800000 */
.L_x_6180:
        /* <DEDUP_REMOVED lines=15> */
.L_x_6181:
[----:B------:R-:W-:Y:S02]  /*25050*/  @P0 IMAD R6, R4, 0x2, R18 ;  /* 0x0000000204060824 */ /* 0x000fe400078e0212 */
[----:B------:R-:W-:Y:S02]  /*25060*/  IMAD.MOV.U32 R13, RZ, RZ, R5 ;  /* 0x000000ffff0d7224 */ /* 0x000fe400078e0005 */
[----:B------:R-:W-:Y:S02]  /*25070*/  IMAD.MOV.U32 R12, RZ, RZ, 0x3 ;  /* 0x00000003ff0c7424 */ /* 0x000fe400078e00ff */
[----:B------:R-:W-:-:S07]  /*25080*/  IMAD.MOV.U32 R3, RZ, RZ, R14 ;  /* 0x000000ffff037224 */ /* 0x000fce00078e000e */
[----:B------:R-:W-:Y:S05]  /*25090*/  WARPSYNC.COLLECTIVE R15, `(.L_x_6182) ;  /* 0x000000000f087348 */ /* 0x000fea0003c00000 */
[----:B------:R0:W1:Y:S02]  /*250a0*/  SHFL.IDX P6, R14, R13, R12, R11 ;  /* 0x0000000c0d0e7389 */ /* 0x00006400000c000b */
[----:B01----:R-:W-:Y:S01]  /*250b0*/  ENDCOLLECTIVE ;  /* 0x000000000000791b */ /* 0x003fe20003800000 */
.L_x_6182:
        /* <DEDUP_REMOVED lines=10> */
.L_x_6183:
[----:B------:R-:W-:Y:S01]  /*25160*/  @!PT LDS RZ, [RZ] ;  /* 0x00000000fffff984 */ /* 0x000fe20000000800 */
[----:B------:R-:W-:Y:S01]  /*25170*/  @!PT LDS RZ, [RZ] ;  /* 0x00000000fffff984 */ /* 0x000fe20000000800 */
[----:B------:R-:W-:Y:S01]  /*25180*/  @!PT LDS RZ, [RZ] ;  /* 0x00000000fffff984 */ /* 0x000fe20000000800 */
[----:B------:R0:W-:Y:S01]  /*25190*/  @P0 LDGSTS.E.BYPASS.LTC128B.128 [R6+0x23400], desc[UR40][R2.64], !P2 ;  /* 0x2340000002060fae */ /* 0x0001e2000d101d68 */
[----:B------:R-:W-:Y:S01]  /*251a0*/  IMAD.MOV.U32 R0, RZ, RZ, R14 ;  /* 0x000000ffff007224 */ /* 0x000fe200078e000e */
[----:B------:R-:W-:Y:S06]  /*251b0*/  BRA `(.L_x_6184) ;  /* 0xffffffa800bc7947 */ /* 0x000fec000383ffff */
.L_x_6068:
        /* <DEDUP_REMOVED lines=9> */
.L_x_6185:
[C---:B------:R-:W-:Y:S01]  /*25250*/  VIADD R6, R31.reuse, 0x10 ;  /* 0x000000101f067836 */ /* 0x040fe20000000000 */
[----:B------:R-:W-:Y:S01]  /*25260*/  ISETP.GE.AND P0, PT, R31, R5, PT ;  /* 0x000000051f00720c */ /* 0x000fe20003f06270 */
[----:B------:R-:W-:Y:S02]  /*25270*/  IMAD.MOV.U32 R13, RZ, RZ, R0 ;  /* 0x000000ffff0d7224 */ /* 0x000fe400078e0000 */
[----:B------:R-:W-:-:S10]  /*25280*/  IMAD.MOV.U32 R2, RZ, RZ, R14 ;  /* 0x000000ffff027224 */ /* 0x000fd400078e000e */
[----:B------:R-:W-:Y:S05]  /*25290*/  WARPSYNC.COLLECTIVE R15, `(.L_x_6186) ;  /* 0x000000000f087348 */ /* 0x000fea0003c00000 */
[----:B------:R0:W1:Y:S02]  /*252a0*/  SHFL.IDX P6, R14, R13, R12, R11 ;  /* 0x0000000c0d0e7389 */ /* 0x00006400000c000b */
[----:B01----:R-:W-:Y:S01]  /*252b0*/  ENDCOLLECTIVE ;  /* 0x000000000000791b */ /* 0x003fe20003800000 */
.L_x_6186:
[----:B------:R-:W-:Y:S02]  /*252c0*/  IMAD.MOV.U32 R13, RZ, RZ, R4 ;  /* 0x000000ffff0d7224 */ /* 0x000fe400078e0004 */
[----:B------:R-:W-:Y:S02]  /*252d0*/  IMAD.MOV.U32 R12, RZ, RZ, 0x1 ;  /* 0x00000001ff0c7424 */ /* 0x000fe400078e00ff */
[----:B------:R-:W-:-:S07]  /*252e0*/  IMAD.MOV.U32 R3, RZ, RZ, R14 ;  /* 0x000000ffff037224 */ /* 0x000fce00078e000e */
[----:B------:R-:W-:Y:S05]  /*252f0*/  WARPSYNC.COLLECTIVE R15, `(.L_x_6187) ;  /* 0x000000000f087348 */ /* 0x000fea0003c00000 */
[----:B------:R0:W1:Y:S02]  /*25300*/  SHFL.IDX P6, R14, R13, R12, R11 ;  /* 0x0000000c0d0e7389 */ /* 0x00006400000c000b */
[----:B01----:R-:W-:Y:S01]  /*25310*/  ENDCOLLECTIVE ;  /* 0x000000000000791b */ /* 0x003fe20003800000 */
.L_x_6187:
        /* <DEDUP_REMOVED lines=15> */
.L_x_6188:
[----:B------:R-:W-:Y:S02]  /*25410*/  IMAD.MOV.U32 R13, RZ, RZ, R4 ;  /* 0x000000ffff0d7224 */ /* 0x000fe400078e0004 */
[----:B------:R-:W-:Y:S02]  /*25420*/  IMAD.MOV.U32 R12, RZ, RZ, 0x2 ;  /* 0x00000002ff0c7424 */ /* 0x000fe400078e00ff */
[----:B------:R-:W-:-:S07]  /*25430*/  IMAD.MOV.U32 R3, RZ, RZ, R14 ;  /* 0x000000ffff037224 */ /* 0x000fce00078e000e */
[----:B------:R-:W-:Y:S05]  /*25440*/  WARPSYNC.COLLECTIVE R15, `(.L_x_6189) ;  /* 0x000000000f087348 */ /* 0x000fea0003c00000 */
[----:B------:R0:W1:Y:S02]  /*25450*/  SHFL.IDX P6, R14, R13, R12, R11 ;  /* 0x0000000c0d0e7389 */ /* 0x00006400000c000b */
[----:B01----:R-:W-:Y:S01]  /*25460*/  ENDCOLLECTIVE ;  /* 0x000000000000791b */ /* 0x003fe20003800000 */
.L_x_6189:
        /* <DEDUP_REMOVED lines=16> */
.L_x_6190:
[----:B------:R-:W-:Y:S02]  /*25570*/  IMAD.MOV.U32 R13, RZ, RZ, R4 ;  /* 0x000000ffff0d7224 */ /* 0x000fe400078e0004 */
[----:B------:R-:W-:Y:S02]  /*25580*/  IMAD.MOV.U32 R12, RZ, RZ, 0x3 ;  /* 0x00000003ff0c7424 */ /* 0x000fe400078e00ff */
[----:B------:R-:W-:-:S07]  /*25590*/  IMAD.MOV.U32 R3, RZ, RZ, R14 ;  /* 0x000000ffff037224 */ /* 0x000fce00078e000e */
[----:B------:R-:W-:Y:S05]  /*255a0*/  WARPSYNC.COLLECTIVE R15, `(.L_x_6191) ;  /* 0x000000000f087348 */ /* 0x000fea0003c00000 */
[----:B------:R0:W1:Y:S02]  /*255b0*/  SHFL.IDX P6, R14, R13, R12, R11 ;  /* 0x0000000c0d0e7389 */ /* 0x00006400000c000b */
[----:B01----:R-:W-:Y:S01]  /*255c0*/  ENDCOLLECTIVE ;  /* 0x000000000000791b */ /* 0x003fe20003800000 */
.L_x_6191:
        /* <DEDUP_REMOVED lines=10> */
.L_x_6192:
[----:B------:R-:W-:Y:S01]  /*25670*/  @!PT LDS RZ, [RZ] ;  /* 0x00000000fffff984 */ /* 0x000fe20000000800 */
[----:B------:R-:W-:Y:S01]  /*25680*/  @!PT LDS RZ, [RZ] ;  /* 0x00000000fffff984 */ /* 0x000fe20000000800 */
[----:B------:R-:W-:Y:S01]  /*25690*/  @!PT LDS RZ, [RZ] ;  /* 0x00000000fffff984 */ /* 0x000fe20000000800 */
[----:B------:R1:W-:Y:S01]  /*256a0*/  @!P0 LDGSTS.E.BYPASS.LTC128B.128 [R8+0x21400], desc[UR40][R2.64], !P1 ;  /* 0x2140000002088fae */ /* 0x0003e2000c901d68 */
[----:B------:R-:W-:Y:S01]  /*256b0*/  IMAD.MOV.U32 R0, RZ, RZ, R14 ;  /* 0x000000ffff007224 */ /* 0x000fe200078e000e */
[----:B------:R-:W-:Y:S06]  /*256c0*/  BRA `(.L_x_6193) ;  /* 0xffffffac00e07947 */ /* 0x000fec000383ffff */
.L_x_6071:
[----:B0-----:R0:W1:Y:S02]  /*256d0*/  SYNCS.PHASECHK.TRANS64.TRYWAIT P0, [R18+URZ+0x28c20], R0 ;  /* 0x028c2000120075a7 */ /* 0x001064000800017f */
[----:B-1----:R-:W-:Y:S05]  /*256e0*/  @!P0 NANOSLEEP.SYNCS 0x989680 ;  /* 0x009896800000895d */ /* 0x002fea0003900000 */
[----:B------:R-:W1:Y:S02]  /*256f0*/  @!P0 SYNCS.PHASECHK.TRANS64 P0, [R18+URZ+0x28c20], R0 ;  /* 0x028c2000120085a7 */ /* 0x000e64000800007f */
[----:B-1----:R-:W-:Y:S05]  /*25700*/  @!P0 BRA `(.L_x_6071) ;  /* 0xfffffffc00f08947 */ /* 0x002fea000383ffff */
[----:B------:R-:W-:Y:S05]  /*25710*/  BRA `(.L_x_6194) ;  /* 0xffffffb0003c7947 */ /* 0x000fea000383ffff */
.L_x_6074:
[----:B0-----:R0:W1:Y:S02]  /*25720*/  SYNCS.PHASECHK.TRANS64.TRYWAIT P0, [R25+URZ+0x28c60], R0 ;  /* 0x028c6000190075a7 */ /* 0x001064000800017f */
[----:B-1----:R-:W-:Y:S05]  /*25730*/  @!P0 NANOSLEEP.SYNCS 0x989680 ;  /* 0x009896800000895d */ /* 0x002fea0003900000 */
[----:B------:R-:W1:Y:S02]  /*25740*/  @!P0 SYNCS.PHASECHK.TRANS64 P0, [R25+URZ+0x28c60], R0 ;  /* 0x028c6000190085a7 */ /* 0x000e64000800007f */
[----:B-1----:R-:W-:Y:S05]  /*25750*/  @!P0 BRA `(.L_x_6074) ;  /* 0xfffffffc00f08947 */ /* 0x002fea000383ffff */
[----:B------:R-:W-:Y:S05]  /*25760*/  BRA `(.L_x_6195) ;  /* 0xffffffb0004c7947 */ /* 0x000fea000383ffff */
.L_x_6075:
        /* <DEDUP_REMOVED lines=8> */
.L_x_6197:
[----:B------:R-:W-:Y:S05]  /*257f0*/  BSYNC B0 ;  /* 0x0000000000007941 */ /* 0x000fea0003800000 */
.L_x_6196:
        /* <DEDUP_REMOVED lines=15> */
.L_x_6198:
        /* <DEDUP_REMOVED lines=40> */
.L_x_6199:
[----:B------:R-:W-:Y:S02]  /*25b70*/  IMAD.MOV.U32 R13, RZ, RZ, R5 ;  /* 0x000000ffff0d7224 */ /* 0x000fe400078e0005 */
[----:B------:R-:W-:-:S07]  /*25b80*/  IMAD.MOV.U32 R3, RZ, RZ, R14 ;  /* 0x000000ffff037224 */ /* 0x000fce00078e000e */
[----:B------:R-:W-:Y:S05]  /*25b90*/  WARPSYNC.COLLECTIVE R15, `(.L_x_6200) ;  /* 0x000000000f087348 */ /* 0x000fea0003c00000 */
[----:B------:R0:W1:Y:S02]  /*25ba0*/  SHFL.IDX P6, R14, R13, R12, R11 ;  /* 0x0000000c0d0e7389 */ /* 0x00006400000c000b */
[----:B01----:R-:W-:Y:S01]  /*25bb0*/  ENDCOLLECTIVE ;  /* 0x000000000000791b */ /* 0x003fe20003800000 */
.L_x_6200:
        /* <DEDUP_REMOVED lines=29> */
.L_x_6201:
[----:B------:R-:W-:Y:S02]  /*25d90*/  IMAD.MOV.U32 R13, RZ, RZ, R5 ;  /* 0x000000ffff0d7224 */ /* 0x000fe400078e0005 */
[----:B------:R-:W-:-:S07]  /*25da0*/  IMAD.MOV.U32 R7, RZ, RZ, R14 ;  /* 0x000000ffff077224 */ /* 0x000fce00078e000e */
[----:B------:R-:W-:Y:S05]  /*25db0*/  WARPSYNC.COLLECTIVE R15, `(.L_x_6202) ;  /* 0x000000000f087348 */ /* 0x000fea0003c00000 */
[----:B------:R0:W1:Y:S02]  /*25dc0*/  SHFL.IDX P6, R14, R13, R12, R11 ;  /* 0x0000000c0d0e7389 */ /* 0x00006400000c000b */
[----:B01----:R-:W-:Y:S01]  /*25dd0*/  ENDCOLLECTIVE ;  /* 0x000000000000791b */ /* 0x003fe20003800000 */
.L_x_6202:
        /* <DEDUP_REMOVED lines=29> */
.L_x_6203:
[----:B------:R-:W-:Y:S02]  /*25fb0*/  IMAD.MOV.U32 R13, RZ, RZ, R5 ;  /* 0x000000ffff0d7224 */ /* 0x000fe400078e0005 */
[----:B------:R-:W-:-:S07]  /*25fc0*/  IMAD.MOV.U32 R6, RZ, RZ, R14 ;  /* 0x000000ffff067224 */ /* 0x000fce00078e000e */
[----:B------:R-:W-:Y:S05]  /*25fd0*/  WARPSYNC.COLLECTIVE R15, `(.L_x_6204) ;  /* 0x000000000f087348 */ /* 0x000fea0003c00000 */
[----:B------:R0:W1:Y:S02]  /*25fe0*/  SHFL.IDX P6, R14, R13, R12, R11 ;  /* 0x0000000c0d0e7389 */ /* 0x00006400000c000b */
[----:B01----:R-:W-:Y:S01]  /*25ff0*/  ENDCOLLECTIVE ;  /* 0x000000000000791b */ /* 0x003fe20003800000 */
.L_x_6204:
[----:B------:R-:W-:Y:S01]  /*26000*/  IMAD.MOV.U32 R2, RZ, RZ, R14 ;  /* 0x000000ffff027224 */ /* 0x000fe200078e000e */
[----:B------:R-:W-:Y:S06]  /*26010*/  BRA `(.L_x_6205) ;  /* 0xffffffac00d87947 */ /* 0x000fec000383ffff */
.L_x_6082:
[----:B0-----:R0:W1:Y:S02]  /*26020*/  SYNCS.PHASECHK.TRANS64.TRYWAIT P0, [R6+URZ+0x28c40], R20 ;  /* 0x028c4014060075a7 */ /* 0x001064000800017f */
[----:B-1----:R-:W-:Y:S05]  /*26030*/  @!P0 NANOSLEEP.SYNCS 0x989680 ;  /* 0x009896800000895d */ /* 0x002fea0003900000 */
[----:B------:R-:W1:Y:S02]  /*26040*/  @!P0 SYNCS.PHASECHK.TRANS64 P0, [R6+URZ+0x28c40], R20 ;  /* 0x028c4014060085a7 */ /* 0x000e64000800007f */
[----:B-1----:R-:W-:Y:S05]  /*26050*/  @!P0 BRA `(.L_x_6082) ;  /* 0xfffffffc00f08947 */ /* 0x002fea000383ffff */
[----:B------:R-:W-:Y:S05]  /*26060*/  BRA `(.L_x_6206) ;  /* 0xffffffb400687947 */ /* 0x000fea000383ffff */
.L_x_6083:
        /* <DEDUP_REMOVED lines=8> */
.L_x_6208:
[----:B------:R-:W-:Y:S05]  /*260f0*/  BSYNC B1 ;  /* 0x0000000000017941 */ /* 0x000fea0003800000 */
.L_x_6207:
        /* <DEDUP_REMOVED lines=9> */
.L_x_6209:
[----:B------:R-:W-:Y:S02]  /*26190*/  IMAD.MOV.U32 R13, RZ, RZ, R25 ;  /* 0x000000ffff0d7224 */ /* 0x000fe400078e0019 */
[----:B------:R-:W-:Y:S02]  /*261a0*/  IMAD.MOV.U32 R12, RZ, RZ, 0x1 ;  /* 0x00000001ff0c7424 */ /* 0x000fe400078e00ff */
[----:B------:R-:W-:-:S07]  /*261b0*/  IMAD.MOV.U32 R2, RZ, RZ, R14 ;  /* 0x000000ffff027224 */ /* 0x000fce00078e000e */
[----:B------:R-:W-:Y:S05]  /*261c0*/  WARPSYNC.COLLECTIVE R15, `(.L_x_6210) ;  /* 0x000000000f087348 */ /* 0x000fea0003c00000 */
[----:B------:R0:W1:Y:S02]  /*261d0*/  SHFL.IDX P6, R14, R13, R12, R11 ;  /* 0x0000000c0d0e7389 */ /* 0x00006400000c000b */
[----:B01----:R-:W-:Y:S01]  /*261e0*/  ENDCOLLECTIVE ;  /* 0x000000000000791b */ /* 0x003fe20003800000 */
.L_x_6210:
        /* <DEDUP_REMOVED lines=11> */
.L_x_6211:
[----:B------:R-:W-:Y:S02]  /*262a0*/  IMAD.MOV.U32 R13, RZ, RZ, R25 ;  /* 0x000000ffff0d7224 */ /* 0x000fe400078e0019 */
[----:B------:R-:W-:Y:S02]  /*262b0*/  IMAD.MOV.U32 R12, RZ, RZ, 0x2 ;  /* 0x00000002ff0c7424 */ /* 0x000fe400078e00ff */
[----:B------:R-:W-:-:S07]  /*262c0*/  IMAD.MOV.U32 R2, RZ, RZ, R14 ;  /* 0x000000ffff027224 */ /* 0x000fce00078e000e */
[----:B------:R-:W-:Y:S05]  /*262d0*/  WARPSYNC.COLLECTIVE R15, `(.L_x_6212) ;  /* 0x000000000f087348 */ /* 0x000fea0003c00000 */
[----:B------:R0:W1:Y:S02]  /*262e0*/  SHFL.IDX P6, R14, R13, R12, R11 ;  /* 0x0000000c0d0e7389 */ /* 0x00006400000c000b */
[----:B01----:R-:W-:Y:S01]  /*262f0*/  ENDCOLLECTIVE ;  /* 0x000000000000791b */ /* 0x003fe20003800000 */
.L_x_6212:
        /* <DEDUP_REMOVED lines=11> */
.L_x_6213:
[----:B------:R-:W-:Y:S02]  /*263b0*/  IMAD.MOV.U32 R13, RZ, RZ, R25 ;  /* 0x000000ffff0d7224 */ /* 0x000fe400078e0019 */
[----:B------:R-:W-:Y:S02]  /*263c0*/  IMAD.MOV.U32 R12, RZ, RZ, 0x3 ;  /* 0x00000003ff0c7424 */ /* 0x000fe400078e00ff */
[----:B------:R-:W-:-:S07]  /*263d0*/  IMAD.MOV.U32 R2, RZ, RZ, R14 ;  /* 0x000000ffff027224 */ /* 0x000fce00078e000e */
[----:B------:R-:W-:Y:S05]  /*263e0*/  WARPSYNC.COLLECTIVE R15, `(.L_x_6214) ;  /* 0x000000000f087348 */ /* 0x000fea0003c00000 */
[----:B------:R0:W1:Y:S02]  /*263f0*/  SHFL.IDX P6, R14, R13, R12, R11 ;  /* 0x0000000c0d0e7389 */ /* 0x00006400000c000b */
[----:B01----:R-:W-:Y:S01]  /*26400*/  ENDCOLLECTIVE ;  /* 0x000000000000791b */ /* 0x003fe20003800000 */
.L_x_6214:
        /* <DEDUP_REMOVED lines=11> */
.L_x_6215:
[----:B------:R-:W-:Y:S01]  /*264c0*/  IMAD.MOV.U32 R2, RZ, RZ, R14 ;  /* 0x000000ffff027224 */ /* 0x000fe200078e000e */
[----:B------:R-:W-:Y:S06]  /*264d0*/  BRA `(.L_x_6216) ;  /* 0xffffffb000f07947 */ /* 0x000fec000383ffff */
.L_x_6088:
[----:B---3--:R3:W4:Y:S02]  /*264e0*/  SYNCS.PHASECHK.TRANS64.TRYWAIT P0, [R6+URZ+0x28c60], R20 ;  /* 0x028c6014060075a7 */ /* 0x008724000800017f */
[----:B----4-:R-:W-:Y:S05]  /*264f0*/  @!P0 NANOSLEEP.SYNCS 0x989680 ;  /* 0x009896800000895d */ /* 0x010fea0003900000 */
[----:B------:R-:W4:Y:S02]  /*26500*/  @!P0 SYNCS.PHASECHK.TRANS64 P0, [R6+URZ+0x28c60], R20 ;  /* 0x028c6014060085a7 */ /* 0x000f24000800007f */
[----:B----4-:R-:W-:Y:S05]  /*26510*/  @!P0 BRA `(.L_x_6088) ;  /* 0xfffffffc00f08947 */ /* 0x010fea000383ffff */
[----:B------:R-:W-:Y:S05]  /*26520*/  BRA `(.L_x_6217) ;  /* 0xffffffb400407947 */ /* 0x000fea000383ffff */
.L_x_6089:
        /* <DEDUP_REMOVED lines=8> */
.L_x_6219:
[----:B------:R-:W-:Y:S05]  /*265b0*/  BSYNC B1 ;  /* 0x0000000000017941 */ /* 0x000fea0003800000 */
.L_x_6218:
        /* <DEDUP_REMOVED lines=13> */
.L_x_6220:
        /* <DEDUP_REMOVED lines=17> */
.L_x_6221:
        /* <DEDUP_REMOVED lines=16> */
.L_x_6222:
        /* <DEDUP_REMOVED lines=19> */
.L_x_6223:
        /* <DEDUP_REMOVED lines=14> */
.L_x_6224:
        /* <DEDUP_REMOVED lines=16> */
.L_x_6225:
        /* <DEDUP_REMOVED lines=14> */
.L_x_6226:
[----:B------:R-:W-:Y:S05]  /*26c90*/  BRA `(.L_x_6227) ;  /* 0xffffffb000a47947 */ /* 0x000fea000383ffff */
.L_x_6097:
[----:B------:R-:W-:Y:S01]  /*26ca0*/  BSSY B0, `(.L_x_6228) ;  /* 0x0000008000007945 */ /* 0x000fe20003800000 */
[----:B------:R-:W-:Y:S02]  /*26cb0*/  IMAD.MOV.U32 R13, RZ, RZ, R24 ;  /* 0x000000ffff0d7224 */ /* 0x000fe400078e0018 */
[----:B------:R-:W-:Y:S02]  /*26cc0*/  IMAD.MOV.U32 R12, RZ, RZ, RZ ;  /* 0x000000ffff0c7224 */ /* 0x000fe400078e00ff */
[----:B------:R-:W-:Y:S02]  /*26cd0*/  IMAD.MOV.U32 R11, RZ, RZ, 0x1f ;  /* 0x0000001fff0b7424 */ /* 0x000fe400078e00ff */
[----:B------:R-:W-:-:S07]  /*26ce0*/  IMAD.MOV.U32 R15, RZ, RZ, -0x1 ;  /* 0xffffffffff0f7424 */ /* 0x000fce00078e00ff */
[----:B0123--:R-:W-:Y:S05]  /*26cf0*/  WARPSYNC.COLLECTIVE R15, `(.L_x_6229) ;  /* 0x000000000f087348 */ /* 0x00ffea0003c00000 */
[----:B-1----:R1:W4:Y:S02]  /*26d00*/  SHFL.IDX P6, R14, R13, R12, R11 ;  /* 0x0000000c0d0e7389 */ /* 0x00232400000c000b */
[----:B01234-:R-:W-:Y:S01]  /*26d10*/  ENDCOLLECTIVE ;  /* 0x000000000000791b */ /* 0x01ffe20003800000 */
.L_x_6229:
[----:B------:R-:W-:Y:S05]  /*26d20*/  BSYNC B0 ;  /* 0x0000000000007941 */ /* 0x000fea0003800000 */
.L_x_6228:
        /* <DEDUP_REMOVED lines=9> */
.L_x_6230:
[----:B------:R-:W-:Y:S02]  /*26dc0*/  ULDC UR4, c[0x0][0xc3c] ;  /* 0x00030f0000047ab9 */ /* 0x000fe40000000800 */
[----:B------:R-:W-:-:S13]  /*26dd0*/  ISETP.GE.OR P1, PT, R9, UR4, !P0 ;  /* 0x0000000409007c0c */ /* 0x000fda000c726670 */
[----:B------:R-:W0:Y:S08]  /*26de0*/  @!P1 LDC.64 R2, c[0x0][0xc80] ;  /* 0x00032000ff029b82 */ /* 0x000e300000000a00 */
[----:B------:R-:W1:Y:S01]  /*26df0*/  @!P1 LDC.64 R4, c[0x0][0xc78] ;  /* 0x00031e00ff049b82 */ /* 0x000e620000000a00 */
[----:B------:R-:W-:Y:S01]  /*26e00*/  CS2R R24, SRZ ;  /* 0x0000000000187805 */ /* 0x000fe2000001ff00 */
        /* <DEDUP_REMOVED lines=18> */
.L_x_6231:
[----:B------:R-:W-:Y:S01]  /*26f30*/  IMAD.MOV.U32 R12, RZ, RZ, 0x2 ;  /* 0x00000002ff0c7424 */ /* 0x000fe200078e00ff */
[----:B------:R-:W-:-:S05]  /*26f40*/  SEL R4, R14, RZ, P1 ;  /* 0x000000ff0e047207 */ /* 0x000fca0000800000 */
[----:B------:R-:W-:-:S04]  /*26f50*/  IMAD.IADD R4, R13, 0x1, R4 ;  /* 0x000000010d047824 */ /* 0x000fc800078e0204 */
[----:B------:R-:W-:-:S07]  /*26f60*/  IMAD.MOV.U32 R13, RZ, RZ, R4 ;  /* 0x000000ffff0d7224 */ /* 0x000fce00078e0004 */
[----:B------:R-:W-:Y:S05]  /*26f70*/  WARPSYNC.COLLECTIVE R15, `(.L_x_6232) ;  /* 0x000000000f087348 */ /* 0x000fea0003c00000 */
[----:B------:R0:W1:Y:S02]  /*26f80*/  SHFL.UP P6, R14, R13, R12, R11 ;  /* 0x0400000c0d0e7389 */ /* 0x00006400000c000b */
[----:B01----:R-:W-:Y:S01]  /*26f90*/  ENDCOLLECTIVE ;  /* 0x000000000000791b */ /* 0x003fe20003800000 */
.L_x_6232:
[----:B------:R-:W-:Y:S01]  /*26fa0*/  IMAD.MOV.U32 R12, RZ, RZ, 0x4 ;  /* 0x00000004ff0c7424 */ /* 0x000fe200078e00ff */
[----:B------:R-:W-:-:S05]  /*26fb0*/  SEL R3, R14, RZ, P2 ;  /* 0x000000ff0e037207 */ /* 0x000fca0001000000 */
[----:B------:R-:W-:-:S04]  /*26fc0*/  IMAD.IADD R2, R4, 0x1, R3 ;  /* 0x0000000104027824 */ /* 0x000fc800078e0203 */
[----:B------:R-:W-:-:S07]  /*26fd0*/  IMAD.MOV.U32 R13, RZ, RZ, R2 ;  /* 0x000000ffff0d7224 */ /* 0x000fce00078e0002 */
[----:B------:R-:W-:Y:S05]  /*26fe0*/  WARPSYNC.COLLECTIVE R15, `(.L_x_6233) ;  /* 0x000000000f087348 */ /* 0x000fea0003c00000 */
[----:B------:R0:W1:Y:S02]  /*26ff0*/  SHFL.UP P6, R14, R13, R12, R11 ;  /* 0x0400000c0d0e7389 */ /* 0x00006400000c000b */
[----:B01----:R-:W-:Y:S01]  /*27000*/  ENDCOLLECTIVE ;  /* 0x000000000000791b */ /* 0x003fe20003800000 */
.L_x_6233:
[----:B------:R-:W-:Y:S01]  /*27010*/  IMAD.MOV.U32 R12, RZ, RZ, 0x8 ;  /* 0x00000008ff0c7424 */ /* 0x000fe200078e00ff */
[----:B------:R-:W-:-:S05]  /*27020*/  SEL R3, R14, RZ, P3 ;  /* 0x000000ff0e037207 */ /* 0x000fca0001800000 */
[----:B------:R-:W-:-:S04]  /*27030*/  IMAD.IADD R3, R2, 0x1, R3 ;  /* 0x0000000102037824 */ /* 0x000fc800078e0203 */
[----:B------:R-:W-:-:S07]  /*27040*/  IMAD.MOV.U32 R13, RZ, RZ, R3 ;  /* 0x000000ffff0d7224 */ /* 0x000fce00078e0003 */
[----:B------:R-:W-:Y:S05]  /*27050*/  WARPSYNC.COLLECTIVE R15, `(.L_x_6234) ;  /* 0x000000000f087348 */ /* 0x000fea0003c00000 */
[----:B------:R0:W1:Y:S02]  /*27060*/  SHFL.UP P6, R14, R13, R12, R11 ;  /* 0x0400000c0d0e7389 */ /* 0x00006400000c000b */
[----:B01----:R-:W-:Y:S01]  /*27070*/  ENDCOLLECTIVE ;  /* 0x000000000000791b */ /* 0x003fe20003800000 */
.L_x_6234:
[----:B------:R-:W-:Y:S01]  /*27080*/  IMAD.MOV.U32 R12, RZ, RZ, 0x10 ;  /* 0x00000010ff0c7424 */ /* 0x000fe200078e00ff */
[----:B------:R-:W-:-:S05]  /*27090*/  SEL R4, R14, RZ, P4 ;  /* 0x000000ff0e047207 */ /* 0x000fca0002000000 */
[----:B------:R-:W-:-:S04]  /*270a0*/  IMAD.IADD R4, R3, 0x1, R4 ;  /* 0x0000000103047824 */ /* 0x000fc800078e0204 */
[----:B------:R-:W-:-:S07]  /*270b0*/  IMAD.MOV.U32 R13, RZ, RZ, R4 ;  /* 0x000000ffff0d7224 */ /* 0x000fce00078e0004 */
[----:B------:R-:W-:Y:S05]  /*270c0*/  WARPSYNC.COLLECTIVE R15, `(.L_x_6235) ;  /* 0x000000000f087348 */ /* 0x000fea0003c00000 */
[----:B------:R0:W1:Y:S02]  /*270d0*/  SHFL.UP P6, R14, R13, R12, R11 ;  /* 0x0400000c0d0e7389 */ /* 0x00006400000c000b */
[----:B01----:R-:W-:Y:S01]  /*270e0*/  ENDCOLLECTIVE ;  /* 0x000000000000791b */ /* 0x003fe20003800000 */
.L_x_6235:
        /* <DEDUP_REMOVED lines=8> */
.L_x_6236:
[----:B------:R-:W-:Y:S05]  /*27170*/  BRA `(.L_x_6237) ;  /* 0xffffffb400407947 */ /* 0x000fea000383ffff */
.L_x_6100:
[----:B------:R-:W-:Y:S01]  /*27180*/  BSSY B0, `(.L_x_6238) ;  /* 0x0000007000007945 */ /* 0x000fe20003800000 */
[----:B------:R-:W-:Y:S02]  /*27190*/  IMAD.MOV.U32 R12, RZ, RZ, 0x1 ;  /* 0x00000001ff0c7424 */ /* 0x000fe400078e00ff */
[----:B------:R-:W-:Y:S02]  /*271a0*/  IMAD.MOV.U32 R11, RZ, RZ, RZ ;  /* 0x000000ffff0b7224 */ /* 0x000fe400078e00ff */
[----:B------:R-:W-:-:S07]  /*271b0*/  IMAD.MOV.U32 R15, RZ, RZ, -0x1 ;  /* 0xffffffffff0f7424 */ /* 0x000fce00078e00ff */
[----:B------:R-:W-:Y:S05]  /*271c0*/  WARPSYNC.COLLECTIVE R15, `(.L_x_6239) ;  /* 0x000000000f087348 */ /* 0x000fea0003c00000 */
[----:B------:R0:W1:Y:S02]  /*271d0*/  SHFL.UP P6, R14, R13, R12, R11 ;  /* 0x0400000c0d0e7389 */ /* 0x00006400000c000b */
[----:B01----:R-:W-:Y:S01]  /*271e0*/  ENDCOLLECTIVE ;  /* 0x000000000000791b */ /* 0x003fe20003800000 */
.L_x_6239:
[----:B------:R-:W-:Y:S05]  /*271f0*/  BSYNC B0 ;  /* 0x0000000000007941 */ /* 0x000fea0003800000 */
.L_x_6238:
        /* <DEDUP_REMOVED lines=8> */
.L_x_6240:
[----:B------:R-:W-:Y:S01]  /*27280*/  IMAD.MOV.U32 R12, RZ, RZ, 0x4 ;  /* 0x00000004ff0c7424 */ /* 0x000fe200078e00ff */
[----:B------:R-:W-:-:S05]  /*27290*/  SEL R2, R14, RZ, P2 ;  /* 0x000000ff0e027207 */ /* 0x000fca0001000000 */
[----:B------:R-:W-:-:S04]  /*272a0*/  IMAD.IADD R2, R13, 0x1, R2 ;  /* 0x000000010d027824 */ /* 0x000fc800078e0202 */
[----:B------:R-:W-:-:S07]  /*272b0*/  IMAD.MOV.U32 R13, RZ, RZ, R2 ;  /* 0x000000ffff0d7224 */ /* 0x000fce00078e0002 */
[----:B------:R-:W-:Y:S05]  /*272c0*/  WARPSYNC.COLLECTIVE R15, `(.L_x_6241) ;  /* 0x000000000f087348 */ /* 0x000fea0003c00000 */
[----:B------:R0:W1:Y:S02]  /*272d0*/  SHFL.UP P6, R14, R13, R12, R11 ;  /* 0x0400000c0d0e7389 */ /* 0x00006400000c000b */
[----:B01----:R-:W-:Y:S01]  /*272e0*/  ENDCOLLECTIVE ;  /* 0x000000000000791b */ /* 0x003fe20003800000 */
.L_x_6241:
[----:B------:R-:W-:Y:S01]  /*272f0*/  IMAD.MOV.U32 R12, RZ, RZ, 0x8 ;  /* 0x00000008ff0c7424 */ /* 0x000fe200078e00ff */
[----:B------:R-:W-:-:S05]  /*27300*/  SEL R3, R14, RZ, P3 ;  /* 0x000000ff0e037207 */ /* 0x000fca0001800000 */
[----:B------:R-:W-:-:S04]  /*27310*/  IMAD.IADD R3, R2, 0x1, R3 ;  /* 0x0000000102037824 */ /* 0x000fc800078e0203 */
[----:B------:R-:W-:-:S07]  /*27320*/  IMAD.MOV.U32 R13, RZ, RZ, R3 ;  /* 0x000000ffff0d7224 */ /* 0x000fce00078e0003 */
[----:B------:R-:W-:Y:S05]  /*27330*/  WARPSYNC.COLLECTIVE R15, `(.L_x_6242) ;  /* 0x000000000f087348 */ /* 0x000fea0003c00000 */
[----:B------:R0:W1:Y:S02]  /*27340*/  SHFL.UP P6, R14, R13, R12, R11 ;  /* 0x0400000c0d0e7389 */ /* 0x00006400000c000b */
[----:B01----:R-:W-:Y:S01]  /*27350*/  ENDCOLLECTIVE ;  /* 0x000000000000791b */ /* 0x003fe20003800000 */
.L_x_6242:
[----:B------:R-:W-:Y:S01]  /*27360*/  IMAD.MOV.U32 R12, RZ, RZ, 0x10 ;  /* 0x00000010ff0c7424 */ /* 0x000fe200078e00ff */
[----:B------:R-:W-:-:S05]  /*27370*/  SEL R4, R14, RZ, P4 ;  /* 0x000000ff0e047207 */ /* 0x000fca0002000000 */
[----:B------:R-:W-:-:S04]  /*27380*/  IMAD.IADD R4, R3, 0x1, R4 ;  /* 0x0000000103047824 */ /* 0x000fc800078e0204 */
[----:B------:R-:W-:-:S07]  /*27390*/  IMAD.MOV.U32 R13, RZ, RZ, R4 ;  /* 0x000000ffff0d7224 */ /* 0x000fce00078e0004 */
[----:B------:R-:W-:Y:S05]  /*273a0*/  WARPSYNC.COLLECTIVE R15, `(.L_x_6243) ;  /* 0x000000000f087348 */ /* 0x000fea0003c00000 */
[----:B------:R0:W1:Y:S02]  /*273b0*/  SHFL.UP P6, R14, R13, R12, R11 ;  /* 0x0400000c0d0e7389 */ /* 0x00006400000c000b */
[----:B01----:R-:W-:Y:S01]  /*273c0*/  ENDCOLLECTIVE ;  /* 0x000000000000791b */ /* 0x003fe20003800000 */
.L_x_6243:
        /* <DEDUP_REMOVED lines=8> */
.L_x_6244:
[----:B------:R-:W-:Y:S05]  /*27450*/  BRA `(.L_x_6245) ;  /* 0xffffffb4002c7947 */ /* 0x000fea000383ffff */
.L_x_6102:
[----:B------:R-:W-:Y:S01]  /*27460*/  BSSY B0, `(.L_x_6246) ;  /* 0x0000006000007945 */ /* 0x000fe20003800000 */
[----:B------:R-:W-:Y:S01]  /*27470*/  PLOP3.LUT P6, PT, P6, PT, PT, 0x8, 0x0 ;  /* 0x000000000000781c */ /* 0x000fe200037ce170 */
[----:B------:R-:W-:-:S12]  /*27480*/  IMAD.MOV.U32 R15, RZ, RZ, -0x1 ;  /* 0xffffffffff0f7424 */ /* 0x000fd800078e00ff */
[----:B0-----:R-:W-:Y:S05]  /*27490*/  WARPSYNC.COLLECTIVE R15, `(.L_x_6247) ;  /* 0x000000000f087348 */ /* 0x001fea0003c00000 */
[----:B------:R-:W-:Y:S01]  /*274a0*/  VOTE.ANY R14, PT, P6 ;  /* 0x00000000000e7806 */ /* 0x000fe200030e0100 */
[----:B0-----:R-:W-:Y:S06]  /*274b0*/  ENDCOLLECTIVE ;  /* 0x000000000000791b */ /* 0x001fec0003800000 */
.L_x_6247:
[----:B------:R-:W-:Y:S05]  /*274c0*/  BSYNC B0 ;  /* 0x0000000000007941 */ /* 0x000fea0003800000 */
.L_x_6246:
[----:B------:R-:W-:Y:S02]  /*274d0*/  IMAD.MOV.U32 R3, RZ, RZ, R14 ;  /* 0x000000ffff037224 */ /* 0x000fe400078e000e */
[----:B------:R-:W-:Y:S02]  /*274e0*/  IMAD.MOV.U32 R13, RZ, RZ, R25 ;  /* 0x000000ffff0d7224 */ /* 0x000fe400078e0019 */
[----:B------:R-:W0:Y:S01]  /*274f0*/  POPC R7, R3 ;  /* 0x0000000300077309 */ /* 0x000e220000000000 */
[----:B------:R-:W-:Y:S02]  /*27500*/  IMAD.MOV.U32 R11, RZ, RZ, 0x1f ;  /* 0x0000001fff0b7424 */ /* 0x000fe400078e00ff */
[----:B------:R-:W-:Y:S02]  /*27510*/  IMAD.MOV.U32 R15, RZ, RZ, -0x1 ;  /* 0xffffffffff0f7424 */ /* 0x000fe400078e00ff */
[----:B0-----:R-:W-:Y:S02]  /*27520*/  IMAD.MOV.U32 R12, RZ, RZ, R7 ;  /* 0x000000ffff0c7224 */ /* 0x001fe400078e0007 */
[----:B------:R-:W-:-:S07]  /*27530*/  IMAD.IADD R27, R7, 0x1, R27 ;  /* 0x00000001071b7824 */ /* 0x000fce00078e021b */
[----:B------:R-:W-:Y:S05]  /*27540*/  WARPSYNC.COLLECTIVE R15, `(.L_x_6248) ;  /* 0x000000000f087348 */ /* 0x000fea0003c00000 */
[----:B------:R0:W1:Y:S02]  /*27550*/  SHFL.IDX P6, R14, R13, R12, R11 ;  /* 0x0000000c0d0e7389 */ /* 0x00006400000c000b */
[----:B01----:R-:W-:Y:S01]  /*27560*/  ENDCOLLECTIVE ;  /* 0x000000000000791b */ /* 0x003fe20003800000 */
.L_x_6248:
[----:B------:R-:W-:Y:S02]  /*27570*/  IMAD.MOV.U32 R13, RZ, RZ, R5 ;  /* 0x000000ffff0d7224 */ /* 0x000fe400078e0005 */
[----:B------:R-:W-:-:S07]  /*27580*/  IMAD.MOV.U32 R25, RZ, RZ, R14 ;  /* 0x000000ffff197224 */ /* 0x000fce00078e000e */
[----:B------:R-:W-:Y:S05]  /*27590*/  WARPSYNC.COLLECTIVE R15, `(.L_x_6249) ;  /* 0x000000000f087348 */ /* 0x000fea0003c00000 */
[----:B------:R0:W1:Y:S02]  /*275a0*/  SHFL.IDX P6, R14, R13, R12, R11 ;  /* 0x0000000c0d0e7389 */ /* 0x00006400000c000b */
[----:B01----:R-:W-:Y:S01]  /*275b0*/  ENDCOLLECTIVE ;  /* 0x000000000000791b */ /* 0x003fe20003800000 */
.L_x_6249:
[----:B------:R-:W-:Y:S01]  /*275c0*/  IMAD.MOV.U32 R5, RZ, RZ, R14 ;  /* 0x000000ffff057224 */ /* 0x000fe200078e000e */
[----:B------:R-:W-:Y:S06]  /*275d0*/  BRA `(.L_x_6250) ;  /* 0xffffffb4000c7947 */ /* 0x000fec000383ffff */
.L_x_6104:
[----:B------:R-:W-:Y:S01]  /*275e0*/  BSSY B0, `(.L_x_6251) ;  /* 0x0000007000007945 */ /* 0x000fe20003800000 */
[----:B------:R-:W-:Y:S02]  /*275f0*/  IMAD.MOV.U32 R13, RZ, RZ, R2 ;  /* 0x000000ffff0d7224 */ /* 0x000fe400078e0002 */
[----:B------:R-:W-:Y:S02]  /*27600*/  IMAD.MOV.U32 R11, RZ, RZ, 0x1f ;  /* 0x0000001fff0b7424 */ /* 0x000fe400078e00ff */
[----:B------:R-:W-:-:S07]  /*27610*/  IMAD.MOV.U32 R15, RZ, RZ, -0x1 ;  /* 0xffffffffff0f7424 */ /* 0x000fce00078e00ff */
[----:B0123--:R-:W-:Y:S05]  /*27620*/  WARPSYNC.COLLECTIVE R15, `(.L_x_6252) ;  /* 0x000000000f087348 */ /* 0x00ffea0003c00000 */
[----:B------:R4:W0:Y:S02]  /*27630*/  SHFL.IDX P6, R14, R13, R12, R11 ;  /* 0x0000000c0d0e7389 */ /* 0x00082400000c000b */
[----:B01234-:R-:W-:Y:S01]  /*27640*/  ENDCOLLECTIVE ;  /* 0x000000000000791b */ /* 0x01ffe20003800000 */
.L_x_6252:
[----:B------:R-:W-:Y:S05]  /*27650*/  BSYNC B0 ;  /* 0x0000000000007941 */ /* 0x000fea0003800000 */
.L_x_6251:
[----:B------:R-:W-:Y:S01]  /*27660*/  IMAD.MOV.U32 R24, RZ, RZ, R14 ;  /* 0x000000ffff187224 */ /* 0x000fe200078e000e */
[----:B------:R-:W-:Y:S06]  /*27670*/  BRA `(.L_x_6103) ;  /* 0xffffffb000fc7947 */ /* 0x000fec000383ffff */
.L_x_6110:
[----:B0-----:R0:W1:Y:S02]  /*27680*/  SYNCS.PHASECHK.TRANS64.TRYWAIT P0, [R7+URZ+0x28c20], R0 ;  /* 0x028c2000070075a7 */ /* 0x001064000800017f */
[----:B-1----:R-:W-:Y:S05]  /*27690*/  @!P0 NANOSLEEP.SYNCS 0x989680 ;  /* 0x009896800000895d */ /* 0x002fea0003900000 */
[----:B------:R-:W1:Y:S02]  /*276a0*/  @!P0 SYNCS.PHASECHK.TRANS64 P0, [R7+URZ+0x28c20], R0 ;  /* 0x028c2000070085a7 */ /* 0x000e64000800007f */
[----:B-1----:R-:W-:Y:S05]  /*276b0*/  @!P0 BRA `(.L_x_6110) ;  /* 0xfffffffc00f08947 */ /* 0x002fea000383ffff */
[----:B------:R-:W-:Y:S05]  /*276c0*/  BRA `(.L_x_6253) ;  /* 0xffffffbc00547947 */ /* 0x000fea000383ffff */
.L_x_6111:
        /* <DEDUP_REMOVED lines=11> */
.L_x_6255:
[----:B------:R-:W-:Y:S05]  /*27780*/  BSYNC B0 ;  /* 0x0000000000007941 */ /* 0x000fea0003800000 */
.L_x_6254:
[----:B------:R-:W-:Y:S05]  /*27790*/  BRA `(.L_x_6256) ;  /* 0xffffffbc003c7947 */ /* 0x000fea000383ffff */
.L_x_6112:
[----:B------:R-:W-:Y:S01]  /*277a0*/  BSSY B0, `(.L_x_6257) ;  /* 0x0000006000007945 */ /* 0x000fe20003800000 */
[----:B------:R-:W-:-:S07]  /*277b0*/  IMAD.MOV.U32 R15, RZ, RZ, -0x1 ;  /* 0xffffffffff0f7424 */ /* 0x000fce00078e00ff */
[----:B0-234-:R-:W-:Y:S05]  /*277c0*/  WARPSYNC.COLLECTIVE R15, `(.L_x_6258) ;  /* 0x000000000f0c7348 */ /* 0x01dfea0003c00000 */
[----:B------:R-:W-:Y:S02]  /*277d0*/  ELECT P6, UR62, PT ;  /* 0x00000000003e782f */ /* 0x000fe400038c0000 */
[----:B------:R-:W-:Y:S01]  /*277e0*/  MOV R14, UR62 ;  /* 0x0000003e000e7c02 */ /* 0x000fe20008000f00 */
[----:B0-234-:R-:W-:Y:S10]  /*277f0*/  ENDCOLLECTIVE ;  /* 0x000000000000791b */ /* 0x01dff40003800000 */
.L_x_6258:
[----:B------:R-:W-:Y:S05]  /*27800*/  BSYNC B0 ;  /* 0x0000000000007941 */ /* 0x000fea0003800000 */
.L_x_6257:
[----:B------:R-:W-:Y:S05]  /*27810*/  BRA `(.L_x_6259) ;  /* 0xffffffbc00307947 */ /* 0x000fea000383ffff */
.L_x_6114:
[----:B0-----:R0:W1:Y:S02]  /*27820*/  SYNCS.PHASECHK.TRANS64.TRYWAIT P1, [R5+URZ+0x28c40], R0 ;  /* 0x028c4000050075a7 */ /* 0x001064000802017f */
[----:B-1----:R-:W-:Y:S05]  /*27830*/  @!P1 NANOSLEEP.SYNCS 0x989680 ;  /* 0x009896800000995d */ /* 0x002fea0003900000 */
[----:B------:R-:W1:Y:S02]  /*27840*/  @!P1 SYNCS.PHASECHK.TRANS64 P1, [R5+URZ+0x28c40], R0 ;  /* 0x028c4000050095a7 */ /* 0x000e64000802007f */
[----:B-1----:R-:W-:Y:S05]  /*27850*/  @!P1 BRA `(.L_x_6114) ;  /* 0xfffffffc00f09947 */ /* 0x002fea000383ffff */
[----:B------:R-:W-:Y:S05]  /*27860*/  BRA `(.L_x_6260) ;  /* 0xffffffbc00507947 */ /* 0x000fea000383ffff */
.L_x_6116:
[----:B-1----:R1:W0:Y:S02]  /*27870*/  SYNCS.PHASECHK.TRANS64.TRYWAIT P1, [R3+URZ+0x28c40], R2 ;  /* 0x028c4002030075a7 */ /* 0x002224000802017f */
[----:B0-----:R-:W-:Y:S05]  /*27880*/  @!P1 NANOSLEEP.SYNCS 0x989680 ;  /* 0x009896800000995d */ /* 0x001fea0003900000 */
[----:B------:R-:W0:Y:S02]  /*27890*/  @!P1 SYNCS.PHASECHK.TRANS64 P1, [R3+URZ+0x28c40], R2 ;  /* 0x028c4002030095a7 */ /* 0x000e24000802007f */
[----:B0-----:R-:W-:Y:S05]  /*278a0*/  @!P1 BRA `(.L_x_6116) ;  /* 0xfffffffc00f09947 */ /* 0x001fea000383ffff */
[----:B------:R-:W-:Y:S05]  /*278b0*/  BRA `(.L_x_6261) ;  /* 0xffffffbc005c7947 */ /* 0x000fea000383ffff */
.L_x_6118:
[----:B------:R0:W0:Y:S02]  /*278c0*/  SYNCS.PHASECHK.TRANS64.TRYWAIT P1, [R5+URZ+0x28c60], R0 ;  /* 0x028c6000050075a7 */ /* 0x000024000802017f */
[----:B0-----:R-:W-:Y:S05]  /*278d0*/  @!P1 NANOSLEEP.SYNCS 0x989680 ;  /* 0x009896800000995d */ /* 0x001fea0003900000 */
[----:B------:R-:W0:Y:S02]  /*278e0*/  @!P1 SYNCS.PHASECHK.TRANS64 P1, [R5+URZ+0x28c60], R0 ;  /* 0x028c6000050095a7 */ /* 0x000e24000802007f */
[----:B0-----:R-:W-:Y:S05]  /*278f0*/  @!P1 BRA `(.L_x_6118) ;  /* 0xfffffffc00f09947 */ /* 0x001fea000383ffff */
[----:B------:R-:W-:Y:S05]  /*27900*/  BRA `(.L_x_6262) ;  /* 0xffffffbc00587947 */ /* 0x000fea000383ffff */
.L_x_6263:
        /* <DEDUP_REMOVED lines=15> */
.L_x_15752:


//--------------------- .text._ZN7cutlass13device_kernelIN5flash11enable_sm90INS1_16FlashAttnFwdSm90INS1_25CollectiveMainloopFwdSm90ILi2EN4cute5tupleIJNS5_1CILi1EEES8_S8_EEENS6_IJNS7_ILi64EEESA_SA_EEELi512ENS_10bfloat16_tEfNS_4arch4Sm90ELb0ELb1ELb1ELb1ELb1ELb0ELb1ELb0ELb0ELb1ELb1ELb0EEENS1_21CollectiveEpilogueFwdINS6_IJSA_NS7_ILi512EEESA_EEES9_SC_SE_Li256ELb1ELb1ELb1ELb0EEENS1_36VarlenDynamicPersistentTileSchedulerILi64ELi64ELi256ELi128ELb1ELb1ELb1ELb1ELb0ELb1EEEEEEEEEvNT_6ParamsE --------------------------
	.section	.text._ZN7cutlass13device_kernelIN5flash11enable_sm90INS1_16FlashAttnFwdSm90INS1_25CollectiveMainloopFwdSm90ILi2EN4cute5tupleIJNS5_1CILi1EEES8_S8_EEENS6_IJNS7_ILi64EEESA_SA_EEELi512ENS_10bfloat16_tEfNS_4arch4Sm90ELb0ELb1ELb1ELb1ELb1ELb0ELb1ELb0ELb0ELb1ELb1ELb0EEENS1_21CollectiveEpilogueFwdINS6_IJSA_NS7_ILi512EEESA_EEES9_SC_SE_Li256ELb1ELb1ELb1ELb0EEENS1_36VarlenDynamicPersistentTileSchedulerILi64ELi64ELi256ELi128ELb1ELb1ELb1ELb1ELb0ELb1EEEEEEEEEvNT_6ParamsE,"ax",@progbits
	.align	128
.text._ZN7cutlass13device_kernelIN5flash11enable_sm90INS1_16FlashAttnFwdSm90INS1_25CollectiveMainloopFwdSm90ILi2EN4cute5tupleIJNS5_1CILi1EEES8_S8_EEENS6_IJNS7_ILi64EEESA_SA_EEELi512ENS_10bfloat16_tEfNS_4arch4Sm90ELb0ELb1ELb1ELb1ELb1ELb0ELb1ELb0ELb0ELb1ELb1ELb0EEENS1_21CollectiveEpilogueFwdINS6_IJSA_NS7_ILi512EEESA_EEES9_SC_SE_Li256ELb1ELb1ELb1ELb0EEENS1_36VarlenDynamicPersistentTileSchedulerILi64ELi64ELi256ELi128ELb1ELb1ELb1ELb1ELb0ELb1EEEEEEEEEvNT_6ParamsE:
        .type           _ZN7cutlass13device_kernelIN5flash11enable_sm90INS1_16FlashAttnFwdSm90INS1_25CollectiveMainloopFwdSm90ILi2EN4cute5tupleIJNS5_1CILi1EEES8_S8_EEENS6_IJNS7_ILi64EEESA_SA_EEELi512ENS_10bfloat16_tEfNS_4arch4Sm90ELb0ELb1ELb1ELb1ELb1ELb0ELb1ELb0ELb0ELb1ELb1ELb0EEENS1_21CollectiveEpilogueFwdINS6_IJSA_NS7_ILi512EEESA_EEES9_SC_SE_Li256ELb1ELb1ELb1ELb0EEENS1_36VarlenDynamicPersistentTileSchedulerILi64ELi64ELi256ELi128ELb1ELb1ELb1ELb1ELb0ELb1EEEEEEEEEvNT_6ParamsE,@function
        .size           _ZN7cutlass13device_kernelIN5flash11enable_sm90INS1_16FlashAttnFwdSm90INS1_25CollectiveMainloopFwdSm90ILi2EN4cute5tupleIJNS5_1CILi1EEES8_S8_EEENS6_IJNS7_ILi64EEESA_SA_EEELi512ENS_10bfloat16_tEfNS_4arch4Sm90ELb0ELb1ELb1ELb1ELb1ELb0ELb1ELb0ELb0ELb1ELb1ELb0EEENS1_21CollectiveEpilogueFwdINS6_IJSA_NS7_ILi512EEESA_EEES9_SC_SE_Li256ELb1ELb1ELb1ELb0EEENS1_36VarlenDynamicPersistentTileSchedulerILi64ELi64ELi256ELi128ELb1ELb1ELb1ELb1ELb0ELb1EEEEEEEEEvNT_6ParamsE,(.L_x_15753 - _ZN7cutlass13device_kernelIN5flash11enable_sm90INS1_16FlashAttnFwdSm90INS1_25CollectiveMainloopFwdSm90ILi2EN4cute5tupleIJNS5_1CILi1EEES8_S8_EEENS6_IJNS7_ILi64EEESA_SA_EEELi512ENS_10bfloat16_tEfNS_4arch4Sm90ELb0ELb1ELb1ELb1ELb1ELb0ELb1ELb0ELb0ELb1ELb1ELb0EEENS1_21CollectiveEpilogueFwdINS6_IJSA_NS7_ILi512EEESA_EEES9_SC_SE_Li256ELb1ELb1ELb1ELb0EEENS1_36VarlenDynamicPersistentTileSchedulerILi64ELi64ELi256ELi128ELb1ELb1ELb1ELb1ELb0ELb1EEEEEEEEEvNT_6ParamsE)
        .other          _ZN7cutlass13device_kernelIN5flash11enable_sm90INS1_16FlashAttnFwdSm90INS1_25CollectiveMainloopFwdSm90ILi2EN4cute5tupleIJNS5_1CILi1EEES8_S8_EEENS6_IJNS7_ILi64EEESA_SA_EEELi512ENS_10bfloat16_tEfNS_4arch4Sm90ELb0ELb1ELb1ELb1ELb1ELb0ELb1ELb0ELb0ELb1ELb1ELb0EEENS1_21CollectiveEpilogueFwdINS6_IJSA_NS7_ILi512EEESA_EEES9_SC_SE_Li256ELb1ELb1ELb1ELb0EEENS1_36VarlenDynamicPersistentTileSchedulerILi64ELi64ELi256ELi128ELb1ELb1ELb1ELb1ELb0ELb1EEEEEEEEEvNT_6ParamsE,@"STO_CUDA_ENTRY STV_DEFAULT"
_ZN7cutlass13device_kernelIN5flash11enable_sm90INS1_16FlashAttnFwdSm90INS1_25CollectiveMainloopFwdSm90ILi2EN4cute5tupleIJNS5_1CILi1EEES8_S8_EEENS6_IJNS7_ILi64EEESA_SA_EEELi512ENS_10bfloat16_tEfNS_4arch4Sm90ELb0ELb1ELb1ELb1ELb1ELb0ELb1ELb0ELb0ELb1ELb1ELb0EEENS1_21CollectiveEpilogueFwdINS6_IJSA_NS7_ILi512EEESA_EEES9_SC_SE_Li256ELb1ELb1ELb1ELb0EEENS1_36VarlenDynamicPersistentTileSchedulerILi64ELi64ELi256ELi128ELb1ELb1ELb1ELb1ELb0ELb1EEEEEEEEEvNT_6ParamsE:
        /* <DEDUP_REMOVED lines=43> */
.L_x_6264:
        /* <DEDUP_REMOVED lines=22> */
.L_x_6265:
        /* <DEDUP_REMOVED lines=18> */
.L_x_6266:
        /* <DEDUP_REMOVED lines=22> */
.L_x_6267:
        /* <DEDUP_REMOVED lines=23> */
.L_x_6268:
[----:B------:R-:W-:Y:S01]  /*0800*/  UISETP.NE.AND UP0, UPT, UR58, URZ, UPT ;  /* 0x0000003f3a00728c */ /* 0x000fe2000bf05270 */
[----:B------:R-:W-:Y:S01]  /*0810*/  NOP ;  /* 0x0000000000007918 */ /* 0x000fe20000000000 */
[----:B0-----:R-:W-:Y:S01]  /*0820*/  ULDC UR5, c[0x0][0x20] ;  /* 0x0000080000057ab9 */ /* 0x001fe20000000800 */
[----:B------:R-:W-:Y:S01]  /*0830*/  UMOV UR4, 0x1 ;  /* 0x0000000100047882 */ /* 0x000fe20000000000 */
[----:B-1234-:R-:W-:Y:S01]  /*0840*/  BAR.SYNC.DEFER_BLOCKING 0x0 ;  /* 0x0000000000007b1d */ /* 0x01efe20000010000 */
[----:B------:R-:W-:Y:S01]  /*0850*/  IADD3 R2, P0, R1, UR5, RZ ;  /* 0x0000000501027c10 */ /* 0x000fe2000ff1e0ff */
[----:B------:R-:W-:Y:S01]  /*0860*/  USEL UR5, UR4, 0x2, !UP0 ;  /* 0x0000000204057887 */ /* 0x000fe2000c000000 */
[----:B------:R-:W-:-:S03]  /*0870*/  PLOP3.LUT P1, PT, PT, PT, UP0, 0x40, 0x0 ;  /* 0x000000000000781c */ /* 0x000fc60003f2e808 */
[----:B------:R-:W-:Y:S01]  /*0880*/  ULDC UR4, c[0x0][0x24] ;  /* 0x0000090000047ab9 */ /* 0x000fe20000000800 */
[----:B------:R-:W-:Y:S01]  /*0890*/  ULDC.64 UR36, c[0x0][0x208] ;  /* 0x0000820000247ab9 */ /* 0x000fe20000000a00 */
[----:B------:R-:W-:Y:S02]  /*08a0*/  IMAD.U32 R3, RZ, RZ, UR5 ;  /* 0x00000005ff037e24 */ /* 0x000fe4000f8e00ff */
[----:B------:R-:W-:-:S03]  /*08b0*/  IMAD.X R18, RZ, RZ, UR4, P0 ;  /* 0x00000004ff127e24 */ /* 0x000fc600080e06ff */
[----:B------:R0:W-:Y:S03]  /*08c0*/  STL [R1+0x454], R3 ;  /* 0x0004540301007387 */ /* 0x0001e60000100800 */
[----:B------:R-:W-:Y:S05]  /*08d0*/  @P1 BRA `(.L_x_6269) ;  /* 0x0000027000d81947 */ /* 0x000fea0003800000 */
.L_x_6270:
[----:B------:R-:W-:-:S08]  /*08e0*/  NOP ;  /* 0x0000000000007918 */ /* 0x000fd00000000000 */
[----:B------:R-:W1:Y:S02]  /*08f0*/  USETMAXREG.TRY_ALLOC.CTAPOOL UP0, 0xe8 ;  /* 0x000000e8000079c8 */ /* 0x000e640008000600 */
[----:B-1----:R-:W-:-:S13]  /*0900*/  PLOP3.LUT P0, PT, PT, PT, UP0, 0x80, 0x0 ;  /* 0x000000000000781c */ /* 0x002fda0003f0f008 */
[----:B------:R-:W-:Y:S05]  /*0910*/  @!P0 BRA `(.L_x_6270) ;  /* 0xfffffffc00f08947 */ /* 0x000fea000383ffff */
[----:B0-----:R-:W0:Y:S01]  /*0920*/  S2R R3, SR_TID.X ;  /* 0x0000000000037919 */ /* 0x001e220000002100 */
[----:B------:R-:W1:Y:S01]  /*0930*/  S2UR UR21, SR_CgaCtaId ;  /* 0x00000000001579c3 */ /* 0x000e620000008800 */
[----:B------:R-:W-:Y:S01]  /*0940*/  UMOV UR44, 0x400 ;  /* 0x00000400002c7882 */ /* 0x000fe20000000000 */
[----:B------:R-:W-:Y:S01]  /*0950*/  ULDC UR4, c[0x0][0xd3c] ;  /* 0x00034f0000047ab9 */ /* 0x000fe20000000800 */
[----:B------:R-:W-:Y:S04]  /*0960*/  STL.64 [R1+0x1c8], RZ ;  /* 0x0001c8ff01007387 */ /* 0x000fe80000100a00 */
[----:B------:R-:W-:Y:S04]  /*0970*/  STL [R1+0x1d0], RZ ;  /* 0x0001d0ff01007387 */ /* 0x000fe80000100800 */
[----:B------:R-:W-:Y:S01]  /*0980*/  STL [R1+0x1d4], RZ ;  /* 0x0001d4ff01007387 */ /* 0x000fe20000100800 */
[----:B-1----:R-:W-:Y:S01]  /*0990*/  ULEA UR44, UR21, UR44, 0x18 ;  /* 0x0000002c152c7291 */ /* 0x002fe2000f8ec03f */
[----:B0-----:R-:W-:-:S04]  /*09a0*/  LOP3.LUT R0, R3, 0xffffff80, RZ, 0xc0, !PT ;  /* 0xffffff8003007812 */ /* 0x001fc800078ec0ff */
[----:B------:R-:W-:-:S13]  /*09b0*/  ISETP.NE.AND P0, PT, R0, 0x80, PT ;  /* 0x000000800000780c */ /* 0x000fda0003f05270 */
[----:B------:R-:W-:Y:S06]  /*09c0*/  @!P0 BAR.ARV 0x8, 0x100 ;  /* 0x0204000000008b1d */ /* 0x000fec0000002000 */
[----:B------:R-:W-:-:S13]  /*09d0*/  ISETP.GE.U32.AND P0, PT, R3, 0x100, PT ;  /* 0x000001000300780c */ /* 0x000fda0003f06070 */
        /* <DEDUP_REMOVED lines=8> */
[----:B------:R-:W0:Y:S01]  /*0a60*/  S2UR UR4, SR_SWINHI ;  /* 0x00000000000479c3 */ /* 0x000e220000002f00 */
[----:B------:R-:W-:Y:S02]  /*0a70*/  R2UR UR7, R6 ;  /* 0x00000000060772ca */ /* 0x000fe400000e0000 */
[----:B------:R-:W-:Y:S02]  /*0a80*/  SHF.R.S32.HI R3, RZ, 0x1f, R0 ;  /* 0x0000001fff037819 */ /* 0x000fe40000011400 */
[----:B------:R-:W-:Y:S02]  /*0a90*/  R2UR UR5, R5 ;  /* 0x00000000050572ca */ /* 0x000fe400000e0000 */
[CC--:B------:R-:W-:Y:S02]  /*0aa0*/  LEA.HI R7, R3.reuse, R0.reuse, RZ, 0x7 ;  /* 0x0000000003077211 */ /* 0x0c0fe400078f38ff */
[----:B------:R-:W-:-:S02]  /*0ab0*/  LEA.HI R4, R3, R0, RZ, 0x4 ;  /* 0x0000000003047211 */ /* 0x000fc400078f20ff */
[CC--:B------:R-:W-:Y:S02]  /*0ac0*/  LEA.HI R207, R3.reuse, R0.reuse, RZ, 0x3 ;  /* 0x0000000003cf7211 */ /* 0x0c0fe400078f18ff */
[-C--:B------:R-:W-:Y:S02]  /*0ad0*/  LEA.HI R6, R3, R0.reuse, RZ, 0x2 ;  /* 0x0000000003067211 */ /* 0x080fe400078f10ff */
[----:B------:R-:W-:Y:S02]  /*0ae0*/  LOP3.LUT R9, R7, 0xffffff80, RZ, 0xc0, !PT ;  /* 0xffffff8007097812 */ /* 0x000fe400078ec0ff */
[----:B------:R-:W-:Y:S02]  /*0af0*/  LEA.HI R5, R3, R0, RZ, 0x5 ;  /* 0x0000000003057211 */ /* 0x000fe400078f28ff */
[----:B------:R-:W-:Y:S01]  /*0b00*/  LOP3.LUT R3, R4, 0xfffffff0, RZ, 0xc0, !PT ;  /* 0xfffffff004037812 */ /* 0x000fe200078ec0ff */
[----:B------:R-:W-:Y:S01]  /*0b10*/  IMAD.IADD R9, R0, 0x1, -R9 ;  /* 0x0000000100097824 */ /* 0x000fe200078e0a09 */
[----:B------:R-:W-:-:S02]  /*0b20*/  LOP3.LUT R157, R207, 0xfffffff8, RZ, 0xc0, !PT ;  /* 0xfffffff8cf9d7812 */ /* 0x000fc400078ec0ff */
[----:B------:R-:W-:Y:S01]  /*0b30*/  LOP3.LUT R11, R6, 0xfffffffc, RZ, 0xc0, !PT ;  /* 0xfffffffc060b7812 */ /* 0x000fe200078ec0ff */
[C---:B------:R-:W-:Y:S01]  /*0b40*/  IMAD.IADD R12, R0.reuse, 0x1, -R3 ;  /* 0x00000001000c7824 */ /* 0x040fe200078e0a03 */
[----:B------:R-:W-:Y:S01]  /*0b50*/  SHF.R.S32.HI R208, RZ, 0x7, R7 ;  /* 0x00000007ffd07819 */ /* 0x000fe20000011407 */
[C---:B------:R-:W-:Y:S01]  /*0b60*/  IMAD.IADD R157, R0.reuse, 0x1, -R157 ;  /* 0x00000001009d7824 */ /* 0x040fe200078e0a9d */
[----:B------:R-:W-:Y:S01]  /*0b70*/  SHF.R.S32.HI R13, RZ, 0x5, R5 ;  /* 0x00000005ff0d7819 */ /* 0x000fe20000011405 */
[----:B------:R-:W-:Y:S01]  /*0b80*/  IMAD.IADD R10, R0, 0x1, -R11 ;  /* 0x00000001000a7824 */ /* 0x000fe200078e0a0b */
[----:B------:R-:W-:Y:S01]  /*0b90*/  SHF.R.S32.HI R0, RZ, 0x1f, R9 ;  /* 0x0000001fff007819 */ /* 0x000fe20000011409 */
[----:B------:R-:W-:Y:S01]  /*0ba0*/  UMOV UR38, UR44 ;  /* 0x0000002c00267c82 */ /* 0x000fe20008000000 */
[----:B0-----:R-:W-:Y:S01]  /*0bb0*/  UMOV UR39, UR4 ;  /* 0x0000000400277c82 */ /* 0x001fe20008000000 */
[----:B------:R-:W-:Y:S01]  /*0bc0*/  SHF.R.S32.HI R5, RZ, 0x1f, R5 ;  /* 0x0000001fff057819 */ /* 0x000fe20000011405 */
[----:B------:R-:W-:Y:S01]  /*0bd0*/  IMAD.SHL.U32 R19, R157, 0x8, RZ ;  /* 0x000000089d137824 */ /* 0x000fe200078e00ff */
[----:B------:R-:W-:Y:S01]  /*0be0*/  LEA.HI R6, R0, R9, RZ, 0x2 ;  /* 0x0000000900067211 */ /* 0x000fe200078f10ff */
[----:B------:R-:W-:Y:S01]  /*0bf0*/  IMAD.U32 R14, RZ, RZ, UR38 ;  /* 0x00000026ff0e7e24 */ /* 0x000fe2000f8e00ff */
[----:B------:R-:W-:Y:S01]  /*0c00*/  LEA.HI R7, R7, R208, RZ, 0x1 ;  /* 0x000000d007077211 */ /* 0x000fe200078f08ff */
[----:B------:R-:W-:Y:S01]  /*0c10*/  IMAD.U32 R15, RZ, RZ, UR39 ;  /* 0x00000027ff0f7e24 */ /* 0x000fe2000f8e00ff */
[----:B------:R-:W-:Y:S01]  /*0c20*/  SHF.R.S32.HI R3, RZ, 0x4, R4 ;  /* 0x00000004ff037819 */ /* 0x000fe20000011404 */
[C---:B------:R-:W-:Y:S01]  /*0c30*/  VIADD R155, R19.reuse, 0x80 ;  /* 0x00000080139b7836 */ /* 0x040fe20000000000 */
[--C-:B------:R-:W-:Y:S01]  /*0c40*/  SHF.R.S32.HI R8, RZ, 0x2, R6.reuse ;  /* 0x00000002ff087819 */ /* 0x100fe20000011406 */
[----:B------:R0:W-:Y:S01]  /*0c50*/  STL [R1+0x458], R12 ;  /* 0x0004580c01007387 */ /* 0x0001e20000100800 */
[----:B------:R-:W-:Y:S01]  /*0c60*/  SHF.R.S32.HI R11, RZ, 0x1f, R6 ;  /* 0x0000001fff0b7819 */ /* 0x000fe20000011406 */
[----:B------:R-:W-:Y:S01]  /*0c70*/  VIADD R156, R19, 0x40 ;  /* 0x00000040139c7836 */ /* 0x000fe20000000000 */
[----:B------:R-:W-:Y:S01]  /*0c80*/  LEA.HI R5, R5, R13, RZ, 0x2 ;  /* 0x0000000d05057211 */ /* 0x000fe200078f10ff */
[----:B------:R-:W-:Y:S01]  /*0c90*/  STL.64 [R1+0x440], R14 ;  /* 0x0004400e01007387 */ /* 0x000fe20000100a00 */
[----:B------:R-:W-:Y:S01]  /*0ca0*/  LOP3.LUT R7, R7, 0xfffffe, RZ, 0xc0, !PT ;  /* 0x00fffffe07077812 */ /* 0x000fe200078ec0ff */
[C---:B------:R-:W-:Y:S01]  /*0cb0*/  VIADD R154, R19.reuse, 0xc0 ;  /* 0x000000c0139a7836 */ /* 0x040fe20000000000 */
[----:B------:R-:W-:Y:S01]  /*0cc0*/  LEA.HI R4, R4, R3, RZ, 0x1 ;  /* 0x0000000304047211 */ /* 0x000fe200078f08ff */
[----:B------:R-:W-:Y:S01]  /*0cd0*/  VIADD R210, R19, 0x180 ;  /* 0x0000018013d27836 */ /* 0x000fe20000000000 */
[----:B------:R-:W-:Y:S01]  /*0ce0*/  LEA.HI R11, R11, R8, RZ, 0x3 ;  /* 0x000000080b0b7211 */ /* 0x000fe200078f18ff */
[C---:B------:R-:W-:Y:S01]  /*0cf0*/  IMAD.IADD R7, R208.reuse, 0x1, -R7 ;  /* 0x00000001d0077824 */ /* 0x040fe200078e0a07 */
[----:B------:R-:W-:Y:S01]  /*0d00*/  LOP3.LUT R5, R5, 0x3ffffc, RZ, 0xc0, !PT ;  /* 0x003ffffc05057812 */ /* 0x000fe200078ec0ff */
[----:B0-----:R-:W-:Y:S01]  /*0d10*/  IMAD R12, R208, 0x100, R12 ;  /* 0x00000100d00c7824 */ /* 0x001fe200078e020c */
[----:B------:R-:W-:Y:S01]  /*0d20*/  LOP3.LUT R4, R4, 0x1ffffffe, RZ, 0xc0, !PT ;  /* 0x1ffffffe04047812 */ /* 0x000fe200078ec0ff */
[----:B------:R-:W-:Y:S01]  /*0d30*/  VIADD R152, R19, 0x140 ;  /* 0x0000014013987836 */ /* 0x000fe20000000000 */
[----:B------:R-:W-:Y:S01]  /*0d40*/  LOP3.LUT R11, R11, 0xfffffff8, RZ, 0xc0, !PT ;  /* 0xfffffff80b0b7812 */ /* 0x000fe200078ec0ff */
[----:B------:R-:W-:Y:S01]  /*0d50*/  IMAD.IADD R5, R13, 0x1, -R5 ;  /* 0x000000010d057824 */ /* 0x000fe200078e0a05 */
[----:B------:R-:W-:Y:S01]  /*0d60*/  LEA.HI R0, R0, R9, RZ, 0x5 ;  /* 0x0000000900007211 */ /* 0x000fe200078f28ff */
[----:B------:R-:W-:Y:S01]  /*0d70*/  IMAD.SHL.U32 R13, R7, 0x100, RZ ;  /* 0x00000100070d7824 */ /* 0x000fe200078e00ff */
[----:B------:R-:W-:Y:S01]  /*0d80*/  LOP3.LUT R6, R6, 0x7ffffffc, RZ, 0xc0, !PT ;  /* 0x7ffffffc06067812 */ /* 0x000fe200078ec0ff */
[----:B------:R-:W-:Y:S01]  /*0d90*/  IMAD.IADD R4, R3, 0x1, -R4 ;  /* 0x0000000103047824 */ /* 0x000fe200078e0a04 */
[----:B------:R-:W-:Y:S01]  /*0da0*/  SHF.R.S32.HI R0, RZ, 0x5, R0 ;  /* 0x00000005ff007819 */ /* 0x000fe20000011400 */
[----:B------:R-:W-:Y:S01]  /*0db0*/  IMAD.IADD R11, R8, 0x1, -R11 ;  /* 0x00000001080b7824 */ /* 0x000fe200078e0a0b */
[----:B------:R-:W-:Y:S01]  /*0dc0*/  LEA.HI R3, R10, R10, RZ, 0x1 ;  /* 0x0000000a0a037211 */ /* 0x000fe200078f08ff */
[----:B------:R-:W-:Y:S01]  /*0dd0*/  IMAD.IADD R6, R9, 0x1, -R6 ;  /* 0x0000000109067824 */ /* 0x000fe200078e0a06 */
[----:B------:R-:W-:Y:S01]  /*0de0*/  STL [R1+0x448], R13 ;  /* 0x0004480d01007387 */ /* 0x000fe20000100800 */
[----:B------:R-:W-:Y:S01]  /*0df0*/  IMAD R22, R0, 0x10, R11 ;  /* 0x0000001000167824 */ /* 0x000fe200078e020b */
[----:B------:R-:W-:Y:S01]  /*0e00*/  LOP3.LUT R3, R3, 0x1ffffffe, RZ, 0xc0, !PT ;  /* 0x1ffffffe03037812 */ /* 0x000fe200078ec0ff */
[----:B------:R-:W-:Y:S01]  /*0e10*/  IMAD.SHL.U32 R16, R4, 0x8, RZ ;  /* 0x0000000804107824 */ /* 0x000fe200078e00ff */
[----:B------:R-:W-:Y:S01]  /*0e20*/  SHF.R.S32.HI R0, RZ, 0x1f, R155 ;  /* 0x0000001fff007819 */ /* 0x000fe2000001149b */
[----:B------:R-:W-:Y:S01]  /*0e30*/  IMAD.SHL.U32 R0, R6, 0x2, RZ ;  /* 0x0000000206007824 */ /* 0x000fe200078e00ff */
[----:B------:R-:W-:Y:S01]  /*0e40*/  SHF.R.S32.HI R4, RZ, 0x1f, R156 ;  /* 0x0000001fff047819 */ /* 0x000fe2000001149c */
[----:B------:R-:W-:Y:S01]  /*0e50*/  IMAD.IADD R3, R10, 0x1, -R3 ;  /* 0x000000010a037824 */ /* 0x000fe200078e0a03 */
[----:B------:R-:W-:Y:S01]  /*0e60*/  SHF.R.S32.HI R4, RZ, 0x1f, R154 ;  /* 0x0000001fff047819 */ /* 0x000fe2000001149a */
[----:B------:R-:W-:Y:S01]  /*0e70*/  IMAD.IADD R23, R0, 0x1, R13 ;  /* 0x0000000100177824 */ /* 0x000fe200078e020d */
[----:B------:R0:W-:Y:S01]  /*0e80*/  STL [R1+0x44c], R0 ;  /* 0x00044c0001007387 */ /* 0x0001e20000100800 */
[----:B------:R-:W-:Y:S01]  /*0e90*/  VIADD R209, R19, 0x1c0 ;  /* 0x000001c013d17836 */ /* 0x000fe20000000000 */
[----:B------:R-:W-:Y:S01]  /*0ea0*/  SHF.R.S32.HI R4, RZ, 0x1f, R152 ;  /* 0x0000001fff047819 */ /* 0x000fe20000011498 */
[----:B------:R-:W-:Y:S01]  /*0eb0*/  VIADD R206, R23, 0x8 ;  /* 0x0000000817ce7836 */ /* 0x000fe20000000000 */
[----:B------:R-:W-:Y:S01]  /*0ec0*/  STL [R1+0x450], R16 ;  /* 0x0004501001007387 */ /* 0x000fe20000100800 */
[----:B------:R-:W-:Y:S01]  /*0ed0*/  IMAD R3, R3, 0x8, R22 ;  /* 0x0000000803037824 */ /* 0x000fe200078e0216 */
[----:B------:R-:W-:Y:S01]  /*0ee0*/  SHF.R.S32.HI R4, RZ, 0x1f, R209 ;  /* 0x0000001fff047819 */ /* 0x000fe200000114d1 */
[----:B------:R-:W-:Y:S01]  /*0ef0*/  IMAD R5, R5, 0x10, R12 ;  /* 0x0000001005057824 */ /* 0x000fe200078e020c */
        /* <DEDUP_REMOVED lines=18> */
[----:B0-----:R-:W-:Y:S01]  /*1020*/  SHF.R.S32.HI R3, RZ, 0x1f, R204 ;  /* 0x0000001fff037819 */ /* 0x001fe200000114cc */
        /* <DEDUP_REMOVED lines=44> */
[----:B------:R-:W-:Y:S01]  /*12f0*/  IMAD.U32 R16, R5, 0x40, R16 ;  /* 0x0000004005107824 */ /* 0x000fe200078e0010 */
[----:B------:R-:W-:-:S02]  /*1300*/  SHF.R.S32.HI R215, RZ, 0x1f, R177 ;  /* 0x0000001fffd77819 */ /* 0x000fc400000114b1 */
[----:B------:R-:W-:Y:S01]  /*1310*/  SHF.R.S32.HI R214, RZ, 0x1f, R176 ;  /* 0x0000001fffd67819 */ /* 0x000fe200000114b0 */
[----:B------:R-:W-:Y:S01]  /*1320*/  IMAD.WIDE R16, R16, 0x2, R14 ;  /* 0x0000000210107825 */ /* 0x000fe200078e020e */
[----:B------:R-:W-:Y:S02]  /*1330*/  SHF.R.S32.HI R213, RZ, 0x1f, R159 ;  /* 0x0000001fffd57819 */ /* 0x000fe4000001149f */
[----:B------:R-:W-:-:S07]  /*1340*/  SHF.R.S32.HI R212, RZ, 0x1f, R158 ;  /* 0x0000001fffd47819 */ /* 0x000fce000001149e */
.L_x_6418:
[----:B------:R-:W-:Y:S01]  /*1350*/  ULDC.64 UR8, c[0x0][0xb20] ;  /* 0x0002c80000087ab9 */ /* 0x000fe20000000a00 */
[----:B------:R-:W-:Y:S02]  /*1360*/  ULOP3.LUT UR61, UR7, 0xff0000, URZ, 0xc0, !UPT ;  /* 0x00ff0000073d7892 */ /* 0x000fe4000f8ec03f */
[----:B------:R-:W-:Y:S01]  /*1370*/  UISETP.NE.U32.AND UP0, UPT, UR8, URZ, UPT ;  /* 0x0000003f0800728c */ /* 0x000fe2000bf05070 */
[----:B------:R-:W-:-:S03]  /*1380*/  ULDC UR48, c[0x0][0x2f0] ;  /* 0x0000bc0000307ab9 */ /* 0x000fc60000000800 */
        /* <DEDUP_REMOVED lines=9> */
[----:B0-23--:R-:W-:Y:S02]  /*1420*/  IMAD.U32 R4, RZ, RZ, UR8 ;  /* 0x00000008ff047e24 */ /* 0x00dfe4000f8e00ff */
[----:B----4-:R-:W-:Y:S01]  /*1430*/  IMAD.U32 R5, RZ, RZ, UR9 ;  /* 0x00000009ff057e24 */ /* 0x010fe2000f8e00ff */
[----:B------:R-:W-:-:S03]  /*1440*/  @UP1 UIMAD.WIDE UR8, UR6, 0x4, UR10 ;  /* 0x00000004060818a5 */ /* 0x000fc6000f8e020a */
[----:B------:R-:W-:Y:S01]  /*1450*/  ULDC.64 UR10, c[0x0][0xb18] ;  /* 0x0002c600000a7ab9 */ /* 0x000fe20000000a00 */
[----:B------:R-:W2:Y:S02]  /*1460*/  @P0 LDG.E R4, desc[UR36][R4.64] ;  /* 0x0000002404040981 */ /* 0x000ea4000c1e1900 */
[----:B-1----:R-:W-:Y:S02]  /*1470*/  IMAD.U32 R6, RZ, RZ, UR8 ;  /* 0x00000008ff067e24 */ /* 0x002fe4000f8e00ff */
[----:B------:R-:W-:Y:S01]  /*1480*/  IMAD.U32 R7, RZ, RZ, UR9 ;  /* 0x00000009ff077e24 */ /* 0x000fe2000f8e00ff */
[----:B------:R-:W-:-:S04]  /*1490*/  ULDC.64 UR8, c[0x0][0x418] ;  /* 0x0001060000087ab9 */ /* 0x000fc80000000a00 */
[----:B------:R-:W3:Y:S01]  /*14a0*/  @P2 LDG.E R6, desc[UR36][R6.64] ;  /* 0x0000002406062981 */ /* 0x000ee2000c1e1900 */
[----:B------:R-:W-:Y:S01]  /*14b0*/  UISETP.NE.U32.AND UP0, UPT, UR8, URZ, UPT ;  /* 0x0000003f0800728c */ /* 0x000fe2000bf05070 */
[----:B------:R-:W-:Y:S01]  /*14c0*/  ISETP.NE.U32.AND P1, PT, RZ, UR10, PT ;  /* 0x0000000aff007c0c */ /* 0x000fe2000bf25070 */
[----:B------:R-:W-:Y:S02]  /*14d0*/  ULOP3.LUT UR8, UR7, 0xff000000, URZ, 0xc0, !UPT ;  /* 0xff00000007087892 */ /* 0x000fe4000f8ec03f */
[----:B------:R-:W-:Y:S01]  /*14e0*/  IMAD.U32 R211, RZ, RZ, UR7 ;  /* 0x00000007ffd37e24 */ /* 0x000fe2000f8e00ff */
[----:B------:R-:W-:Y:S01]  /*14f0*/  UISETP.NE.AND.EX UP0, UPT, UR9, URZ, UPT, UP0 ;  /* 0x0000003f0900728c */ /* 0x000fe2000bf05300 */
[----:B------:R-:W-:Y:S01]  /*1500*/  ISETP.NE.AND.EX P1, PT, RZ, UR11, PT, P1 ;  /* 0x0000000bff007c0c */ /* 0x000fe2000bf25310 */
[----:B------:R-:W-:Y:S01]  /*1510*/  USHF.R.U32.HI UR8, URZ, 0x8, UR8 ;  /* 0x000000083f087899 */ /* 0x000fe20008011608 */
[----:B------:R-:W-:Y:S01]  /*1520*/  ULDC UR9, c[0x0][0x424] ;  /* 0x0001090000097ab9 */ /* 0x000fe20000000800 */
[----:B------:R-:W-:Y:S01]  /*1530*/  UMOV UR4, URZ ;  /* 0x0000003f00047c82 */ /* 0x000fe20008000000 */
[----:B------:R-:W-:-:S02]  /*1540*/  USEL UR9, UR9, 0x1, UP0 ;  /* 0x0000000109097887 */ /* 0x000fc40008000000 */
[----:B------:R-:W-:Y:S02]  /*1550*/  ULEA.HI UR61, UR61, UR8, URZ, 0x10 ;  /* 0x000000083d3d7291 */ /* 0x000fe4000f8f803f */
        /* <DEDUP_REMOVED lines=18> */
.L_x_6271:
[----:B------:R-:W-:Y:S01]  /*1680*/  UMOV UR59, UR5 ;  /* 0x00000005003b7c82 */ /* 0x000fe20008000000 */
        /* <DEDUP_REMOVED lines=9> */
.L_x_6272:
        /* <DEDUP_REMOVED lines=13> */
.L_x_6273:
[----:B------:R-:W0:Y:S01]  /*17f0*/  LDC R0, c[0x0][0xa80] ;  /* 0x0002a000ff007b82 */ /* 0x000e220000000800 */
[----:B------:R-:W-:Y:S01]  /*1800*/  UISETP.NE.AND UP0, UPT, UR58, 0x1, UPT ;  /* 0x000000013a00788c */ /* 0x000fe2000bf05270 */
[----:B------:R1:W-:Y:S01]  /*1810*/  STL.128 [R1+0x1e0], RZ ;  /* 0x0001e0ff01007387 */ /* 0x0003e20000100c00 */
[C---:B------:R-:W-:Y:S01]  /*1820*/  IADD3 R36, P0, R2.reuse, 0x1e0, RZ ;  /* 0x000001e002247810 */ /* 0x040fe20007f1e0ff */
[----:B------:R-:W-:Y:S01]  /*1830*/  UIADD3 UR48, -UR4, UR48, URZ ;  /* 0x0000003004307290 */ /* 0x000fe2000fffe13f */
[----:B------:R-:W-:Y:S01]  /*1840*/  IADD3 R34, P1, R2, 0x210, RZ ;  /* 0x0000021002227810 */ /* 0x000fe20007f3e0ff */
[----:B------:R1:W-:Y:S01]  /*1850*/  STL.128 [R1+0x1f0], RZ ;  /* 0x0001f0ff01007387 */ /* 0x0003e20000100c00 */
[----:B------:R-:W-:Y:S01]  /*1860*/  PLOP3.LUT P2, PT, PT, PT, UP0, 0x80, 0x0 ;  /* 0x000000000000781c */ /* 0x000fe20003f4f008 */
[--C-:B------:R-:W-:Y:S02]  /*1870*/  IMAD.X R37, RZ, RZ, R18.reuse, P0 ;  /* 0x000000ffff257224 */ /* 0x100fe400000e0612 */
[----:B------:R1:W-:Y:S01]  /*1880*/  STL.128 [R1+0x210], RZ ;  /* 0x000210ff01007387 */ /* 0x0003e20000100c00 */
[----:B------:R-:W-:-:S03]  /*1890*/  IMAD.X R35, RZ, RZ, R18, P1 ;  /* 0x000000ffff237224 */ /* 0x000fc600008e0612 */
[----:B------:R1:W-:Y:S04]  /*18a0*/  STL.128 [R1+0x220], RZ ;  /* 0x000220ff01007387 */ /* 0x0003e80000100c00 */
[----:B------:R1:W-:Y:S04]  /*18b0*/  STL.128 [R1+0x230], RZ ;  /* 0x000230ff01007387 */ /* 0x0003e80000100c00 */
[----:B------:R1:W-:Y:S04]  /*18c0*/  STL.128 [R1+0x240], RZ ;  /* 0x000240ff01007387 */ /* 0x0003e80000100c00 */
[----:B0-----:R1:W-:Y:S04]  /*18d0*/  STL [R1+0x200], R0 ;  /* 0x0002000001007387 */ /* 0x0013e80000100800 */
[----:B------:R1:W-:Y:S04]  /*18e0*/  STL.128 [R1+0x250], RZ ;  /* 0x000250ff01007387 */ /* 0x0003e80000100c00 */
        /* <DEDUP_REMOVED lines=26> */
[----:B------:R1:W-:Y:S01]  /*1a90*/  STL.128 [R1+0x400], RZ ;  /* 0x000400ff01007387 */ /* 0x0003e20000100c00 */
[----:B------:R-:W-:Y:S05]  /*1aa0*/  @!P2 BRA `(.L_x_6274) ;  /* 0x0000008000c0a947 */ /* 0x000fea0003800000 */
[----:B------:R-:W-:Y:S01]  /*1ab0*/  ULDC UR4, c[0x0][0x448] ;  /* 0x0001120000047ab9 */ /* 0x000fe20000000800 */
[----:B------:R-:W-:Y:S02]  /*1ac0*/  USHF.L.U32 UR8, UR5, 0x6, URZ ;  /* 0x0000000605087899 */ /* 0x000fe4000800063f */
[----:B------:R-:W-:Y:S02]  /*1ad0*/  UISETP.NE.AND UP0, UPT, UR4, 0x1, UPT ;  /* 0x000000010400788c */ /* 0x000fe4000bf05270 */
[----:B------:R-:W-:Y:S01]  /*1ae0*/  UIADD3 UR9, UR8, 0x3f, URZ ;  /* 0x0000003f08097890 */ /* 0x000fe2000fffe03f */
[----:B------:R-:W-:Y:S01]  /*1af0*/  ULDC.64 UR4, c[0x0][0xad8] ;  /* 0x0002b60000047ab9 */ /* 0x000fe20000000a00 */
[----:B------:R-:W-:Y:S02]  /*1b00*/  UIADD3 UR10, UR48, 0x1, -UR47 ;  /* 0x00000001300a7890 */ /* 0x000fe4000fffe82f */
[----:B------:R-:W-:-:S05]  /*1b10*/  UISETP.GE.AND UP1, UPT, UR5, 0x1, UPT ;  /* 0x000000010500788c */ /* 0x000fca000bf26270 */
[----:B------:R-:W-:Y:S01]  /*1b20*/  @UP0 UIADD3 UR6, UR8, 0x3f, URZ ;  /* 0x0000003f08060890 */ /* 0x000fe2000fffe03f */
[----:B------:R-:W-:Y:S01]  /*1b30*/  @UP0 ULDC UR7, c[0x0][0x44c] ;  /* 0x0001130000070ab9 */ /* 0x000fe20000000800 */
[----:B------:R-:W-:Y:S02]  /*1b40*/  PLOP3.LUT P1, PT, PT, PT, UP1, 0x80, 0x0 ;  /* 0x000000000000781c */ /* 0x000fe40003f2f018 */
        /* <DEDUP_REMOVED lines=16> */
.L_x_6276:
[----:B------:R-:W-:-:S11]  /*1c50*/  UISETP.NE.AND UP1, UPT, UR5, 0x1, UPT ;  /* 0x000000010500788c */ /* 0x000fd6000bf25270 */
[----:B------:R-:W-:Y:S02]  /*1c60*/  @UP1 ULDC.64 UR10, c[0x0][0xae0] ;  /* 0x0002b800000a1ab9 */ /* 0x000fe40000000a00 */
[----:B------:R-:W-:-:S04]  /*1c70*/  UIMAD.WIDE.U32 UR6, UR9, UR10, URZ ;  /* 0x0000000a090672a5 */ /* 0x000fc8000f8e003f */
[----:B------:R-:W-:-:S12]  /*1c80*/  @UP1 USHF.R.U32.HI UR9, URZ, UR11, UR7 ;  /* 0x0000000b3f091299 */ /* 0x000fd80008011607 */
.L_x_6277:
[----:B------:R-:W-:-:S04]  /*1c90*/  UIMAD UR9, UR9, UR5, UR5 ;  /* 0x00000005090972a4 */ /* 0x000fc8000f8e0205 */
[----:B------:R-:W-:-:S04]  /*1ca0*/  UISETP.LT.AND UP1, UPT, UR4, UR9, UPT ;  /* 0x000000090400728c */ /* 0x000fc8000bf21270 */
[----:B------:R-:W-:-:S12]  /*1cb0*/  USEL UR4, UR4, UR9, UP1 ;  /* 0x0000000904047287 */ /* 0x000fd80008800000 */
.L_x_6275:
[----:B------:R-:W-:Y:S02]  /*1cc0*/  UIADD3 UR9, UR48, 0x3f, URZ ;  /* 0x0000003f30097890 */ /* 0x000fe4000fffe03f */
[----:B------:R-:W-:Y:S02]  /*1cd0*/  UIADD3 UR10, UR4, 0x3f, URZ ;  /* 0x0000003f040a7890 */ /* 0x000fe4000fffe03f */
[----:B------:R-:W-:Y:S02]  /*1ce0*/  USHF.R.S32.HI UR4, URZ, 0x1f, UR9 ;  /* 0x0000001f3f047899 */ /* 0x000fe40008011409 */
[----:B------:R-:W-:Y:S01]  /*1cf0*/  USHF.R.S32.HI UR11, URZ, 0x1f, UR10 ;  /* 0x0000001f3f0b7899 */ /* 0x000fe2000801140a */
[----:B------:R-:W-:Y:S01]  /*1d00*/  @UP0 ULDC UR6, c[0x0][0x44c] ;  /* 0x0001130000060ab9 */ /* 0x000fe20000000800 */
[----:B------:R-:W-:Y:S02]  /*1d10*/  ULEA.HI UR4, UR4, UR9, URZ, 0x6 ;  /* 0x0000000904047291 */ /* 0x000fe4000f8f303f */
[----:B------:R-:W-:-:S02]  /*1d20*/  ULEA.HI UR11, UR11, UR10, URZ, 0x6 ;  /* 0x0000000a0b0b7291 */ /* 0x000fc4000f8f303f */
[----:B------:R-:W-:Y:S01]  /*1d30*/  UIMAD.WIDE.U32 UR6, UR8, UR6, URZ ;  /* 0x00000006080672a5 */ /* 0x000fe2000f8e003f */
[----:B------:R-:W-:Y:S01]  /*1d40*/  @UP0 ULDC UR9, c[0x0][0x450] ;  /* 0x0001140000090ab9 */ /* 0x000fe20000000800 */
[----:B------:R-:W-:Y:S02]  /*1d50*/  USHF.R.S32.HI UR4, URZ, 0x6, UR4 ;  /* 0x000000063f047899 */ /* 0x000fe40008011404 */
[----:B------:R-:W-:Y:S02]  /*1d60*/  USHF.R.S32.HI UR11, URZ, 0x6, UR11 ;  /* 0x000000063f0b7899 */ /* 0x000fe4000801140b */
[----:B------:R-:W-:Y:S02]  /*1d70*/  @UP0 USHF.R.U32.HI UR8, URZ, UR9, UR7 ;  /* 0x000000093f080299 */ /* 0x000fe40008011607 */
[----:B------:R-:W-:Y:S02]  /*1d80*/  UISETP.LT.AND UP0, UPT, UR4, UR11, UPT ;  /* 0x0000000b0400728c */ /* 0x000fe4000bf01270 */
[----:B------:R-:W-:Y:S01]  /*1d90*/  UIADD3 UR8, UR8, UR48, -UR47 ;  /* 0x0000003008087290 */ /* 0x000fe2000fffe82f */
[----:B------:R-:W-:Y:S01]  /*1da0*/  ULDC UR6, c[0x0][0xad4] ;  /* 0x0002b50000067ab9 */ /* 0x000fe20000000800 */
[----:B------:R-:W-:-:S02]  /*1db0*/  USEL UR11, UR4, UR11, UP0 ;  /* 0x0000000b040b7287 */ /* 0x000fc40008000000 */
        /* <DEDUP_REMOVED lines=12> */
.L_x_6279:
[----:B------:R-:W-:-:S11]  /*1e80*/  UISETP.NE.AND UP0, UPT, UR5, 0x1, UPT ;  /* 0x000000010500788c */ /* 0x000fd6000bf05270 */
[----:B------:R-:W-:Y:S02]  /*1e90*/  @UP0 ULDC.64 UR12, c[0x0][0xae0] ;  /* 0x0002b800000c0ab9 */ /* 0x000fe40000000a00 */
[----:B------:R-:W-:-:S04]  /*1ea0*/  UIMAD.WIDE.U32 UR6, UR8, UR12, URZ ;  /* 0x0000000c080672a5 */ /* 0x000fc8000f8e003f */
[----:B------:R-:W-:-:S12]  /*1eb0*/  @UP0 USHF.R.U32.HI UR8, URZ, UR13, UR7 ;  /* 0x0000000d3f080299 */ /* 0x000fd80008011607 */
.L_x_6280:
[----:B------:R-:W-:-:S04]  /*1ec0*/  UIMAD UR5, UR8, UR5, URZ ;  /* 0x00000005080572a4 */ /* 0x000fc8000f8e023f */
[----:B------:R-:W-:-:S04]  /*1ed0*/  UISETP.LT.AND UP0, UPT, UR4, UR5, UPT ;  /* 0x000000050400728c */ /* 0x000fc8000bf01270 */
[----:B------:R-:W-:-:S12]  /*1ee0*/  USEL UR4, UR4, UR5, !UP0 ;  /* 0x0000000504047287 */ /* 0x000fd8000c000000 */
.L_x_6278:
        /* <DEDUP_REMOVED lines=15> */
[-C--:B-1----:R-:W-:Y:S01]  /*1fe0*/  IABS R0, R4.reuse ;  /* 0x0000000400007213 */ /* 0x082fe20000000000 */
        /* <DEDUP_REMOVED lines=31> */
.L_x_6281:
[----:B------:R-:W-:Y:S01]  /*21e0*/  UIMAD UR20, UR20, UR4, UR9 ;  /* 0x00000004141472a4 */ /* 0x000fe2000f8e0209 */
[----:B-1----:R-:W-:Y:S02]  /*21f0*/  IMAD.U32 R0, RZ, RZ, UR11 ;  /* 0x0000000bff007e24 */ /* 0x002fe4000f8e00ff */
[----:B------:R-:W-:-:S05]  /*2200*/  IMAD.U32 R3, RZ, RZ, UR4 ;  /* 0x00000004ff037e24 */ /* 0x000fca000f8e00ff */
[----:B------:R-:W-:-:S04]  /*2210*/  VIADDMNMX R0, R3, UR20, R0, PT ;  /* 0x0000001403007c46 */ /* 0x000fc8000b800100 */
[----:B------:R-:W-:Y:S02]  /*2220*/  R2UR UR22, R0 ;  /* 0x00000000001672ca */ /* 0x000fe400000e0000 */
[----:B------:R-:W-:-:S11]  /*2230*/  PRMT R0, RZ, 0x7610, R0 ;  /* 0x00007610ff007816 */ /* 0x000fd60000000000 */
[----:B------:R-:W-:-:S06]  /*2240*/  UISETP.GT.AND UP0, UPT, UR22, UR20, UPT ;  /* 0x000000141600728c */ /* 0x000fcc000bf04270 */
[----:B------:R-:W-:-:S13]  /*2250*/  PLOP3.LUT P0, PT, PT, PT, UP0, 0x80, 0x0 ;  /* 0x000000000000781c */ /* 0x000fda0003f0f008 */
        /* <DEDUP_REMOVED lines=108> */
[----:B------:R-:W0:Y:S04]  /*2920*/  SHFL.IDX PT, R3, R208, RZ, 0x1f ;  /* 0x00001fffd0037589 */ /* 0x000e2800000e0000 */
[----:B--2---:R1:W-:Y:S04]  /*2930*/  STL [R1+0x210], R0 ;  /* 0x0002100001007387 */ /* 0x0043e80000100800 */
[----:B---3--:R-:W-:Y:S04]  /*2940*/  STL [R1+0x214], R8 ;  /* 0x0002140801007387 */ /* 0x008fe80000100800 */
[----:B----4-:R2:W-:Y:S04]  /*2950*/  STL [R1+0x220], R6 ;  /* 0x0002200601007387 */ /* 0x0105e80000100800 */
[----:B------:R-:W3:Y:S04]  /*2960*/  LDL R162, [R1+0x2cc] ;  /* 0x0002cc0001a27983 */ /* 0x000ee80000100800 */
[----:B------:R-:W4:Y:S01]  /*2970*/  LDL R164, [R1+0x2d4] ;  /* 0x0002d40001a47983 */ /* 0x000f220000100800 */
[----:B0-----:R-:W-:-:S03]  /*2980*/  R2UR UR4, R3 ;  /* 0x00000000030472ca */ /* 0x001fc600000e0000 */
        /* <DEDUP_REMOVED lines=14> */
[----:B-1----:R-:W4:Y:S04]  /*2a70*/  LDL R0, [R1+0x3f8] ;  /* 0x0003f80001007983 */ /* 0x002f280000100800 */
[----:B------:R-:W4:Y:S04]  /*2a80*/  LDL R3, [R1+0x3fc] ;  /* 0x0003fc0001037983 */ /* 0x000f280000100800 */
[----:B--2---:R-:W2:Y:S04]  /*2a90*/  LDL R6, [R1+0x400] ;  /* 0x0004000001067983 */ /* 0x004ea80000100800 */
[----:B------:R-:W2:Y:S04]  /*2aa0*/  LDL R7, [R1+0x404] ;  /* 0x0004040001077983 */ /* 0x000ea80000100800 */
[----:B------:R-:W2:Y:S04]  /*2ab0*/  LDL R8, [R1+0x408] ;  /* 0x0004080001087983 */ /* 0x000ea80000100800 */
[----:B------:R-:W2:Y:S01]  /*2ac0*/  LDL R9, [R1+0x40c] ;  /* 0x00040c0001097983 */ /* 0x000ea20000100800 */
[----:B------:R-:W-:-:S04]  /*2ad0*/  ULEA.HI UR5, UR4, UR4, URZ, 0x1 ;  /* 0x0000000404057291 */ /* 0x000fc8000f8f083f */
[----:B------:R-:W-:-:S04]  /*2ae0*/  ULOP3.LUT UR5, UR5, 0x1fffe, URZ, 0xc0, !UPT ;  /* 0x0001fffe05057892 */ /* 0x000fc8000f8ec03f */
[----:B------:R-:W-:-:S04]  /*2af0*/  UIADD3 UR5, UR4, -UR5, URZ ;  /* 0x8000000504057290 */ /* 0x000fc8000fffe03f */
[----:B------:R-:W-:-:S04]  /*2b00*/  ULEA UR5, UR5, UR44, 0xf ;  /* 0x0000002c05057291 */ /* 0x000fc8000f8e783f */
[----:B------:R-:W-:-:S04]  /*2b10*/  UIADD3 UR5, UR5, 0x400, URZ ;  /* 0x0000040005057890 */ /* 0x000fc8000fffe03f */
[----:B------:R-:W-:-:S04]  /*2b20*/  USHF.R.U32.HI UR5, URZ, 0x4, UR5 ;  /* 0x000000043f057899 */ /* 0x000fc80008011605 */
[----:B------:R-:W-:Y:S02]  /*2b30*/  ULOP3.LUT UR5, UR5, 0x3fff, URZ, 0xc0, !UPT ;  /* 0x00003fff05057892 */ /* 0x000fe4000f8ec03f */
[----:B------:R-:W-:Y:S02]  /*2b40*/  UIADD3 UR4, UR44, 0x36400, URZ ;  /* 0x000364002c047890 */ /* 0x000fe4000fffe03f */
[----:B------:R-:W-:Y:S01]  /*2b50*/  ULOP3.LUT UR23, UR5, 0x2000000, URZ, 0xfc, !UPT ;  /* 0x0200000005177892 */ /* 0x000fe2000f8efc3f */
[----:B------:R0:W-:Y:S01]  /*2b60*/  STL [R1+0x2f4], R5 ;  /* 0x0002f40501007387 */ /* 0x0001e20000100800 */
[----:B------:R-:W-:-:S04]  /*2b70*/  USHF.R.U32.HI UR4, URZ, 0x4, UR4 ;  /* 0x000000043f047899 */ /* 0x000fc80008011604 */
[----:B------:R-:W-:Y:S01]  /*2b80*/  LEA R4, R4, UR23, 0xc ;  /* 0x0000001704047c11 */ /* 0x000fe2000f8e60ff */
[----:B0-----:R-:W-:Y:S01]  /*2b90*/  IMAD.MOV.U32 R5, RZ, RZ, 0x40000040 ;  /* 0x40000040ff057424 */ /* 0x001fe200078e00ff */
[----:B------:R0:W-:Y:S02]  /*2ba0*/  STL [R1+0x230], R30 ;  /* 0x0002301e01007387 */ /* 0x0001e40000100800 */
[C---:B------:R-:W-:Y:S01]  /*2bb0*/  R2UR UR14, R4.reuse ;  /* 0x00000000040e72ca */ /* 0x040fe200000e0000 */
[----:B------:R-:W-:Y:S01]  /*2bc0*/  ULOP3.LUT UR4, UR4, 0x3fff, URZ, 0xc0, !UPT ;  /* 0x00003fff04047892 */ /* 0x000fe2000f8ec03f */
[----:B------:R1:W-:Y:S01]  /*2bd0*/  STL [R1+0x31c], R31 ;  /* 0x00031c1f01007387 */ /* 0x0003e20000100800 */
[----:B------:R-:W-:Y:S02]  /*2be0*/  R2UR UR15, R5 ;  /* 0x00000000050f72ca */ /* 0x000fe400000e0000 */
[----:B------:R-:W-:Y:S01]  /*2bf0*/  ULOP3.LUT UR12, UR4, 0x10000, URZ, 0xfc, !UPT ;  /* 0x00010000040c7892 */ /* 0x000fe2000f8efc3f */
[----:B0-----:R-:W-:-:S02]  /*2c00*/  VIADD R30, R4, 0x80 ;  /* 0x00000080041e7836 */ /* 0x001fc40000000000 */
[----:B-1----:R-:W-:Y:S01]  /*2c10*/  IMAD.MOV.U32 R31, RZ, RZ, 0x40000040 ;  /* 0x40000040ff1f7424 */ /* 0x002fe200078e00ff */
[----:B------:R-:W-:Y:S02]  /*2c20*/  STL [R1+0x218], R84 ;  /* 0x0002185401007387 */ /* 0x000fe40000100800 */
[----:B------:R-:W-:Y:S02]  /*2c30*/  R2UR UR18, R30 ;  /* 0x000000001e1272ca */ /* 0x000fe400000e0000 */
[----:B------:R-:W-:Y:S01]  /*2c40*/  STL [R1+0x21c], R86 ;  /* 0x00021c5601007387 */ /* 0x000fe20000100800 */
[----:B------:R-:W-:-:S03]  /*2c50*/  R2UR UR19, R31 ;  /* 0x000000001f1372ca */ /* 0x000fc600000e0000 */
        /* <DEDUP_REMOVED lines=99> */
[----:B------:R-:W-:Y:S01]  /*3290*/  UMOV UR13, 0x40000040 ;  /* 0x40000040000d7882 */ /* 0x000fe20000000000 */
[----:B0-----:R-:W-:-:S06]  /*32a0*/  WARPGROUP.ARRIVE ;  /* 0x00000000000079c5 */ /* 0x001fcc0000000000 */
[----:B------:R-:W-:Y:S01]  /*32b0*/  HGMMA.64x256x16.F32.BF16 R24, gdesc[UR12].tnspB, RZ, !UPT, gsb0 ;  /* 0x43e000000c1879f0 */ /* 0x000fe2000c0018ff */
[----:B------:R-:W-:Y:S01]  /*32c0*/  UIADD3 UR16, UR12, 0x2, URZ ;  /* 0x000000020c107890 */ /* 0x000fe2000fffe03f */
        /* <DEDUP_REMOVED lines=18> */
[----:B--2---:R0:W-:Y:S04]  /*33f0*/  STL [R1+0x400], R6 ;  /* 0x0004000601007387 */ /* 0x0041e80000100800 */
[----:B------:R1:W-:Y:S04]  /*3400*/  STL [R1+0x404], R7 ;  /* 0x0004040701007387 */ /* 0x0003e80000100800 */
[----:B------:R-:W-:Y:S04]  /*3410*/  STL [R1+0x408], R8 ;  /* 0x0004080801007387 */ /* 0x000fe80000100800 */
[----:B------:R-:W-:Y:S01]  /*3420*/  STL [R1+0x40c], R9 ;  /* 0x00040c0901007387 */ /* 0x000fe20000100800 */
[----:B------:R-:W-:Y:S01]  /*3430*/  UMOV UR17, 0x40000040 ;  /* 0x4000004000117882 */ /* 0x000fe20000000000 */
[----:B0-----:R-:W-:-:S02]  /*3440*/  VIADD R6, R4, 0x100 ;  /* 0x0000010004067836 */ /* 0x001fc40000000000 */
[----:B-1----:R-:W-:Y:S01]  /*3450*/  IMAD.MOV.U32 R7, RZ, RZ, 0x40000040 ;  /* 0x40000040ff077424 */ /* 0x002fe200078e00ff */
[----:B------:R-:W-:Y:S01]  /*3460*/  UIADD3 UR4, UR12, 0x4, URZ ;  /* 0x000000040c047890 */ /* 0x000fe2000fffe03f */
[----:B------:R-:W-:Y:S01]  /*3470*/  UMOV UR5, 0x40000040 ;  /* 0x4000004000057882 */ /* 0x000fe20000000000 */
        /* <DEDUP_REMOVED lines=33> */
[----:B------:R-:W-:Y:S01]  /*3690*/  IMAD.MOV.U32 R5, RZ, RZ, 0x40000040 ;  /* 0x40000040ff057424 */ /* 0x000fe200078e00ff */
[----:B------:R-:W-:Y:S01]  /*36a0*/  UIADD3 UR8, UR12, 0x6, URZ ;  /* 0x000000060c087890 */ /* 0x000fe2000fffe03f */
[----:B------:R-:W-:Y:S01]  /*36b0*/  UMOV UR9, 0x40000040 ;  /* 0x4000004000097882 */ /* 0x000fe20000000000 */
[----:B------:R1:W5:Y:S01]  /*36c0*/  LDL R3, [R1+0x1c8] ;  /* 0x0001c80001037983 */ /* 0x0003620000100800 */
[----:B0-----:R-:W-:-:S06]  /*36d0*/  WARPGROUP.ARRIVE ;  /* 0x00000000000079c5 */ /* 0x001fcc0000000000 */
[----:B------:R-:W-:Y:S01]  /*36e0*/  HGMMA.64x256x16.F32.BF16 R24, gdesc[UR16].tnspB, R24, gsb0 ;  /* 0x43e00000101879f0 */ /* 0x000fe20008001818 */
[----:B------:R-:W-:Y:S02]  /*36f0*/  R2UR UR6, R6 ;  /* 0x00000000060672ca */ /* 0x000fe400000e0000 */
[----:B------:R-:W-:Y:S01]  /*3700*/  R2UR UR7, R7 ;  /* 0x00000000070772ca */ /* 0x000fe200000e0000 */
[----:B------:R-:W-:Y:S01]  /*3710*/  VIADD R4, R4, 0x180 ;  /* 0x0000018004047836 */ /* 0x000fe20000000000 */
[----:B------:R-:W-:-:S04]  /*3720*/  R2UR UR11, R5 ;  /* 0x00000000050b72ca */ /* 0x000fc800000e0000 */
        /* <DEDUP_REMOVED lines=107> */
[----:B--2---:R-:W2:Y:S04]  /*3de0*/  LDL R76, [R1+0x21c] ;  /* 0x00021c00014c7983 */ /* 0x004ea80000100800 */
[----:B------:R-:W2:Y:S04]  /*3df0*/  LDL R4, [R1+0x220] ;  /* 0x0002200001047983 */ /* 0x000ea80000100800 */
[----:B------:R-:W2:Y:S04]  /*3e00*/  LDL R78, [R1+0x224] ;  /* 0x00022400014e7983 */ /* 0x000ea80000100800 */
[----:B---3--:R-:W3:Y:S04]  /*3e10*/  LDL R80, [R1+0x228] ;  /* 0x0002280001507983 */ /* 0x008ee80000100800 */
[----:B------:R-:W3:Y:S04]  /*3e20*/  LDL R82, [R1+0x22c] ;  /* 0x00022c0001527983 */ /* 0x000ee80000100800 */
[----:B------:R-:W3:Y:S04]  /*3e30*/  LDL R6, [R1+0x230] ;  /* 0x0002300001067983 */ /* 0x000ee80000100800 */
[----:B----4-:R-:W4:Y:S04]  /*3e40*/  LDL R84, [R1+0x234] ;  /* 0x0002340001547983 */ /* 0x010f280000100800 */
[----:B------:R-:W4:Y:S04]  /*3e50*/  LDL R86, [R1+0x238] ;  /* 0x0002380001567983 */ /* 0x000f280000100800 */
[----:B-1----:R-:W4:Y:S04]  /*3e60*/  LDL R88, [R1+0x23c] ;  /* 0x00023c0001587983 */ /* 0x002f280000100800 */
        /* <DEDUP_REMOVED lines=244> */
[----:B------:R-:W-:Y:S06]  /*4db0*/  BAR.ARV 0xf, 0x100 ;  /* 0x03c4000000007b1d */ /* 0x000fec0000002000 */
[----:B------:R-:W-:-:S13]  /*4dc0*/  ISETP.NE.AND P0, PT, RZ, UR58, PT ;  /* 0x0000003aff007c0c */ /* 0x000fda000bf05270 */
[----:B0-----:R-:W-:Y:S05]  /*4dd0*/  @P0 BRA `(.L_x_6283) ;  /* 0x0000000000040947 */ /* 0x001fea0003800000 */
[----:B------:R-:W-:Y:S01]  /*4de0*/  BPT.TRAP 0x1 ;  /* 0x000000040000795c */ /* 0x000fe20000300000 */
.L_x_6283:
[----:B------:R-:W-:Y:S01]  /*4df0*/  UIADD3 UR6, UR22, -0x2, URZ ;  /* 0xfffffffe16067890 */ /* 0x000fe2000fffe03f */
[----:B-----5:R-:W-:Y:S01]  /*4e00*/  LEA R3, R3, UR44, 0x3 ;  /* 0x0000002c03037c11 */ /* 0x020fe2000f8e18ff */
[----:B------:R-:W-:Y:S02]  /*4e10*/  IMAD.U32 R0, RZ, RZ, UR21 ;  /* 0x00000015ff007e24 */ /* 0x000fe4000f8e00ff */
[----:B------:R-:W-:Y:S02]  /*4e20*/  UISETP.GE.AND UP0, UPT, UR6, UR20, UPT ;  /* 0x000000140600728c */ /* 0x000fe4000bf06270 */
[----:B------:R-:W-:-:S04]  /*4e30*/  VIADD R3, R3, 0x38860 ;  /* 0x0003886003037836 */ /* 0x000fc80000000000 */
[----:B------:R-:W-:Y:S02]  /*4e40*/  PLOP3.LUT P0, PT, PT, PT, UP0, 0x80, 0x0 ;  /* 0x000000000000781c */ /* 0x000fe40003f0f008 */
[----:B------:R-:W-:-:S04]  /*4e50*/  PRMT R3, R0, 0x654, R3 ;  /* 0x0000065400037816 */ /* 0x000fc80000000003 */
[----:B------:R0:W-:Y:S07]  /*4e60*/  SYNCS.ARRIVE.TRANS64.RED.A1T0 RZ, [R3+URZ], RZ ;  /* 0x000000ff03ff79a7 */ /* 0x0001ee000810043f */
[----:B------:R-:W-:Y:S05]  /*4e70*/  @!P0 BRA `(.L_x_6284) ;  /* 0x0000003c00708947 */ /* 0x000fea0003800000 */
[----:B------:R-:W-:-:S05]  /*4e80*/  UMOV UR22, UR6 ;  /* 0x0000000600167c82 */ /* 0x000fca0008000000 */
.L_x_6286:
        /* <DEDUP_REMOVED lines=60> */
[----:B-1----:R-:W4:Y:S04]  /*5250*/  LDL.64 R4, [R1+0x3c8] ;  /* 0x0003c80001047983 */ /* 0x002f280000100a00 */
[----:B------:R-:W4:Y:S04]  /*5260*/  LDL.64 R12, [R1+0x3d8] ;  /* 0x0003d800010c7983 */ /* 0x000f280000100a00 */
[----:B------:R-:W4:Y:S04]  /*5270*/  LDL.64 R10, [R1+0x3e8] ;  /* 0x0003e800010a7983 */ /* 0x000f280000100a00 */
[----:B------:R-:W4:Y:S04]  /*5280*/  LDL.64 R8, [R1+0x3f8] ;  /* 0x0003f80001087983 */ /* 0x000f280000100a00 */
[----:B------:R-:W4:Y:S01]  /*5290*/  LDL.64 R6, [R1+0x408] ;  /* 0x0004080001067983 */ /* 0x000f220000100a00 */
[----:B--2---:R-:W-:-:S05]  /*52a0*/  IMAD R138, R0, 0x40, R22 ;  /* 0x00000040008a7824 */ /* 0x004fca00078e0216 */
[----:B------:R-:W-:Y:S01]  /*52b0*/  LEA R138, R138, UR44, 0x2 ;  /* 0x0000002c8a8a7c11 */ /* 0x000fe2000f8e10ff */
[----:B------:R-:W-:Y:S06]  /*52c0*/  BAR.SYNC.DEFER_BLOCKING 0xe, 0x100 ;  /* 0x0384000000007b1d */ /* 0x000fec0000010000 */
[----:B0-----:R-:W3:Y:S04]  /*52d0*/  LDS R3, [R138+0x38400] ;  /* 0x038400008a037984 */ /* 0x001ee80000000800 */
[----:B------:R-:W0:Y:S01]  /*52e0*/  LDS R138, [R138+0x38420] ;  /* 0x038420008a8a7984 */ /* 0x000e220000000800 */
        /* <DEDUP_REMOVED lines=60> */
[-C--:B------:R-:W-:Y:S01]  /*56b0*/  FMUL.FTZ R80, R80, R3.reuse ;  /* 0x0000000350507220 */ /* 0x080fe20000410000 */
[----:B------:R-:W-:Y:S01]  /*56c0*/  FMUL.FTZ R81, R81, R3 ;  /* 0x0000000351517220 */ /* 0x000fe20000410000 */
[C---:B------:R-:W-:Y:S01]  /*56d0*/  FMUL.FTZ R79, R3.reuse, R79 ;  /* 0x0000004f034f7220 */ /* 0x040fe20000410000 */
[----:B------:R-:W-:Y:S01]  /*56e0*/  FMUL.FTZ R78, R3, R78 ;  /* 0x0000004e034e7220 */ /* 0x000fe20000410000 */
[C---:B0-----:R-:W-:Y:S01]  /*56f0*/  FMUL.FTZ R77, R138.reuse, R77 ;  /* 0x0000004d8a4d7220 */ /* 0x041fe20000410000 */
        /* <DEDUP_REMOVED lines=90> */
[----:B------:R0:W-:Y:S01]  /*5ca0*/  STL.64 [R1+0x3f0], R72 ;  /* 0x0003f04801007387 */ /* 0x0001e20000100a00 */
[C---:B------:R-:W-:Y:S01]  /*5cb0*/  FMUL.FTZ R7, R138.reuse, R7 ;  /* 0x000000078a077220 */ /* 0x040fe20000410000 */
[----:B------:R-:W-:Y:S02]  /*5cc0*/  FMUL.FTZ R6, R138, R6 ;  /* 0x000000068a067220 */ /* 0x000fe40000410000 */
        /* <DEDUP_REMOVED lines=322> */
[----:B------:R-:W-:Y:S01]  /*70f0*/  IMAD.MOV.U32 R5, RZ, RZ, 0x40000040 ;  /* 0x40000040ff057424 */ /* 0x000fe200078e00ff */
[----:B------:R-:W3:Y:S01]  /*7100*/  LDL R3, [R1+0x1d0] ;  /* 0x0001d00001037983 */ /* 0x000ee20000100800 */
[----:B------:R-:W-:Y:S01]  /*7110*/  IMAD.MOV.U32 R7, RZ, RZ, 0x40000040 ;  /* 0x40000040ff077424 */ /* 0x000fe200078e00ff */
[----:B------:R-:W-:Y:S02]  /*7120*/  ISETP.NE.AND P0, PT, R0, 0x2, PT ;  /* 0x000000020000780c */ /* 0x000fe40003f05270 */
[----:B------:R0:W-:Y:S01]  /*7130*/  STL [R1+0x1c8], R0 ;  /* 0x0001c80001007387 */ /* 0x0001e20000100800 */
[----:B------:R-:W-:Y:S01]  /*7140*/  R2UR UR15, R5 ;  /* 0x00000000050f72ca */ /* 0x000fe200000e0000 */
[----:B------:R-:W-:Y:S01]  /*7150*/  IMAD.MOV.U32 R5, RZ, RZ, 0x40000040 ;  /* 0x40000040ff057424 */ /* 0x000fe200078e00ff */
[----:B------:R-:W-:Y:S01]  /*7160*/  R2UR UR19, R7 ;  /* 0x00000000071372ca */ /* 0x000fe200000e0000 */
[----:B------:R-:W-:-:S03]  /*7170*/  IMAD.MOV.U32 R7, RZ, RZ, 0x40000040 ;  /* 0x40000040ff077424 */ /* 0x000fc600078e00ff */
[----:B------:R-:W-:Y:S02]  /*7180*/  R2UR UR11, R5 ;  /* 0x00000000050b72ca */ /* 0x000fe400000e0000 */
[----:B------:R-:W-:Y:S02]  /*7190*/  R2UR UR7, R7 ;  /* 0x00000000070772ca */ /* 0x000fe400000e0000 */
[----:B0-----:R-:W-:-:S05]  /*71a0*/  @!P0 IMAD.MOV.U32 R0, RZ, RZ, RZ ;  /* 0x000000ffff008224 */ /* 0x001fca00078e00ff */
[----:B------:R-:W-:Y:S02]  /*71b0*/  LEA R4, R0, UR23, 0xc ;  /* 0x0000001700047c11 */ /* 0x000fe4000f8e60ff */
[----:B------:R-:W4:Y:S02]  /*71c0*/  @!P0 LDL R0, [R1+0x1cc] ;  /* 0x0001cc0001008983 */ /* 0x000f240000100800 */
[C---:B------:R-:W-:Y:S01]  /*71d0*/  R2UR UR14, R4.reuse ;  /* 0x00000000040e72ca */ /* 0x040fe200000e0000 */
[----:B------:R-:W-:-:S05]  /*71e0*/  VIADD R6, R4, 0x80 ;  /* 0x0000008004067836 */ /* 0x000fca0000000000 */
[----:B------:R-:W-:Y:S01]  /*71f0*/  R2UR UR18, R6 ;  /* 0x00000000061272ca */ /* 0x000fe200000e0000 */
[C---:B------:R-:W-:Y:S02]  /*7200*/  VIADD R6, R4.reuse, 0x100 ;  /* 0x0000010004067836 */ /* 0x040fe40000000000 */
[----:B------:R-:W-:-:S03]  /*7210*/  VIADD R4, R4, 0x180 ;  /* 0x0000018004047836 */ /* 0x000fc60000000000 */
[----:B------:R-:W-:Y:S02]  /*7220*/  R2UR UR6, R6 ;  /* 0x00000000060672ca */ /* 0x000fe400000e0000 */
[----:B------:R-:W-:Y:S01]  /*7230*/  R2UR UR10, R4 ;  /* 0x00000000040a72ca */ /* 0x000fe200000e0000 */
        /* <DEDUP_REMOVED lines=139> */
[----:B------:R-:W-:Y:S04]  /*7af0*/  STL.128 [R1+0x3e0], R140 ;  /* 0x0003e08c01007387 */ /* 0x000fe80000100c00 */
[----:B------:R-:W-:Y:S04]  /*7b00*/  STL.128 [R1+0x3f0], R144 ;  /* 0x0003f09001007387 */ /* 0x000fe80000100c00 */
[----:B------:R-:W-:Y:S04]  /*7b10*/  STL.128 [R1+0x400], R148 ;  /* 0x0004009401007387 */ /* 0x000fe80000100c00 */
[----:B-1----:R-:W2:Y:S04]  /*7b20*/  LDL R138, [R1+0x210] ;  /* 0x00021000018a7983 */ /* 0x002ea80000100800 */
        /* <DEDUP_REMOVED lines=127> */
[----:B---3--:R-:W-:Y:S01]  /*8320*/  VIADD R3, R3, 0x1 ;  /* 0x0000000103037836 */ /* 0x008fe20000000000 */
[----:B------:R-:W-:-:S02]  /*8330*/  UISETP.NE.AND UP0, UPT, UR58, URZ, UPT ;  /* 0x0000003f3a00728c */ /* 0x000fc4000bf05270 */
[----:B--2---:R-:W-:Y:S04]  /*8340*/  STL [R1+0x210], R138 ;  /* 0x0002108a01007387 */ /* 0x004fe80000100800 */
        /* <DEDUP_REMOVED lines=129> */
[----:B------:R-:W-:-:S02]  /*8b60*/  PLOP3.LUT P1, PT, PT, PT, UP0, 0x80, 0x0 ;  /* 0x000000000000781c */ /* 0x000fc40003f2f008 */
[----:B------:R-:W-:-:S05]  /*8b70*/  @!P0 LOP3.LUT R0, R0, 0x1, RZ, 0x3c, !PT ;  /* 0x0000000100008812 */ /* 0x000fca00078e3cff */
[----:B------:R1:W-:Y:S02]  /*8b80*/  @!P0 STL [R1+0x1cc], R0 ;  /* 0x0001cc0001008387 */ /* 0x0003e40000100800 */
[----:B-1----:R-:W-:Y:S01]  /*8b90*/  IMAD.U32 R0, RZ, RZ, UR22 ;  /* 0x00000016ff007e24 */ /* 0x002fe2000f8e00ff */
[----:B------:R-:W-:-:S04]  /*8ba0*/  UIADD3 UR22, UR22, -0x1, URZ ;  /* 0xffffffff16167890 */ /* 0x000fc8000fffe03f */
[----:B------:R-:W-:Y:S01]  /*8bb0*/  ISETP.GT.AND P0, PT, R0, UR20, PT ;  /* 0x0000001400007c0c */ /* 0x000fe2000bf04270 */
[----:B0-----:R-:W-:-:S12]  /*8bc0*/  @P1 BRA `(.L_x_6285) ;  /* 0x0000000000041947 */ /* 0x001fd80003800000 */
[----:B------:R-:W-:Y:S01]  /*8bd0*/  BPT.TRAP 0x1 ;  /* 0x000000040000795c */ /* 0x000fe20000300000 */
.L_x_6285:
[----:B-----5:R-:W-:Y:S01]  /*8be0*/  LEA R4, R4, UR44, 0x3 ;  /* 0x0000002c04047c11 */ /* 0x020fe2000f8e18ff */
[----:B------:R-:W-:-:S04]  /*8bf0*/  IMAD.U32 R3, RZ, RZ, UR21 ;  /* 0x00000015ff037e24 */ /* 0x000fc8000f8e00ff */
[----:B------:R-:W-:-:S05]  /*8c00*/  VIADD R4, R4, 0x38860 ;  /* 0x0003886004047836 */ /* 0x000fca0000000000 */
[----:B------:R-:W-:-:S04]  /*8c10*/  PRMT R4, R3, 0x654, R4 ;  /* 0x0000065403047816 */ /* 0x000fc80000000004 */
[----:B------:R1:W-:Y:S01]  /*8c20*/  SYNCS.ARRIVE.TRANS64.RED.A1T0 RZ, [R4+URZ], RZ ;  /* 0x000000ff04ff79a7 */ /* 0x0003e2000810043f */
[----:B------:R-:W-:Y:S05]  /*8c30*/  @P0 BRA `(.L_x_6286) ;  /* 0xffffffc000940947 */ /* 0x000fea000383ffff */
.L_x_6284:
[----:B------:R-:W2:Y:S04]  /*8c40*/  LDL R135, [R1+0x1c8] ;  /* 0x0001c80001877983 */ /* 0x000ea80000100800 */
[----:B------:R-:W3:Y:S04]  /*8c50*/  LDL.64 R6, [R1+0x210] ;  /* 0x0002100001067983 */ /* 0x000ee80000100a00 */
[----:B-1----:R-:W4:Y:S04]  /*8c60*/  LDL.64 R4, [R1+0x220] ;  /* 0x0002200001047983 */ /* 0x002f280000100a00 */
        /* <DEDUP_REMOVED lines=61> */
[----:B0-----:R-:W5:Y:S01]  /*9040*/  LDL R3, [R1+0x1c8] ;  /* 0x0001c80001037983 */ /* 0x001f620000100800 */
[----:B--2---:R-:W-:-:S05]  /*9050*/  IMAD R135, R135, 0x40, R22 ;  /* 0x0000004087877824 */ /* 0x004fca00078e0216 */
[----:B------:R-:W-:Y:S01]  /*9060*/  LEA R135, R135, UR44, 0x2 ;  /* 0x0000002c87877c11 */ /* 0x000fe2000f8e10ff */
[----:B------:R-:W-:Y:S06]  /*9070*/  BAR.SYNC.DEFER_BLOCKING 0xe, 0x100 ;  /* 0x0384000000007b1d */ /* 0x000fec0000010000 */
[----:B------:R-:W3:Y:S04]  /*9080*/  LDS R0, [R135+0x38400] ;  /* 0x0384000087007984 */ /* 0x000ee80000000800 */
[----:B------:R-:W5:Y:S01]  /*9090*/  LDS R135, [R135+0x38420] ;  /* 0x0384200087877984 */ /* 0x000f620000000800 */
[C---:B---3--:R-:W-:Y:S01]  /*90a0*/  FMUL.FTZ R7, R0.reuse, R7 ;  /* 0x0000000700077220 */ /* 0x048fe20000410000 */
[C---:B------:R-:W-:Y:S01]  /*90b0*/  FMUL.FTZ R6, R0.reuse, R6 ;  /* 0x0000000600067220 */ /* 0x040fe20000410000 */
[C---:B----4-:R-:W-:Y:S01]  /*90c0*/  FMUL.FTZ R5, R0.reuse, R5 ;  /* 0x0000000500057220 */ /* 0x050fe20000410000 */
[----:B------:R-:W-:-:S03]  /*90d0*/  FMUL.FTZ R4, R0, R4 ;  /* 0x0000000400047220 */ /* 0x000fc60000410000 */
[----:B------:R0:W-:Y:S04]  /*90e0*/  STL.64 [R1+0x210], R6 ;  /* 0x0002100601007387 */ /* 0x0001e80000100a00 */
[----:B------:R1:W-:Y:S04]  /*90f0*/  STL.64 [R1+0x220], R4 ;  /* 0x0002200401007387 */ /* 0x0003e80000100a00 */
[----:B0-----:R-:W2:Y:S04]  /*9100*/  LDL.64 R6, [R1+0x408] ;  /* 0x0004080001067983 */ /* 0x001ea80000100a00 */
[----:B-1----:R-:W3:Y:S01]  /*9110*/  LDL.64 R4, [R1+0x3e8] ;  /* 0x0003e80001047983 */ /* 0x002ee20000100a00 */
[C---:B-----5:R-:W-:Y:S01]  /*9120*/  FMUL.FTZ R11, R135.reuse, R11 ;  /* 0x0000000b870b7220 */ /* 0x060fe20000410000 */
[C---:B------:R-:W-:Y:S01]  /*9130*/  FMUL.FTZ R10, R135.reuse, R10 ;  /* 0x0000000a870a7220 */ /* 0x040fe20000410000 */
[C---:B------:R-:W-:Y:S01]  /*9140*/  FMUL.FTZ R133, R0.reuse, R133 ;  /* 0x0000008500857220 */ /* 0x040fe20000410000 */
[C---:B------:R-:W-:Y:S01]  /*9150*/  FMUL.FTZ R132, R0.reuse, R132 ;  /* 0x0000008400847220 */ /* 0x040fe20000410000 */
[C---:B------:R-:W-:Y:S01]  /*9160*/  FMUL.FTZ R131, R0.reuse, R131 ;  /* 0x0000008300837220 */ /* 0x040fe20000410000 */
        /* <DEDUP_REMOVED lines=116> */
[----:B------:R-:W-:-:S02]  /*98b0*/  VIADD R134, R134, 0x1 ;  /* 0x0000000186867836 */ /* 0x000fc40000000000 */
[----:B0-----:R-:W-:Y:S01]  /*98c0*/  VIADD R10, R3, 0x1 ;  /* 0x00000001030a7836 */ /* 0x001fe20000000000 */
        /* <DEDUP_REMOVED lines=31> */
[----:B------:R0:W-:Y:S01]  /*9ac0*/  STL.64 [R1+0x228], R72 ;  /* 0x0002284801007387 */ /* 0x0001e20000100a00 */
[C---:B--2---:R-:W-:Y:S01]  /*9ad0*/  FMUL.FTZ R7, R135.reuse, R7 ;  /* 0x0000000787077220 */ /* 0x044fe20000410000 */
[C---:B------:R-:W-:Y:S01]  /*9ae0*/  FMUL.FTZ R6, R135.reuse, R6 ;  /* 0x0000000687067220 */ /* 0x040fe20000410000 */
[C---:B---3--:R-:W-:Y:S01]  /*9af0*/  FMUL.FTZ R5, R135.reuse, R5 ;  /* 0x0000000587057220 */ /* 0x048fe20000410000 */
[----:B------:R-:W-:Y:S01]  /*9b00*/  FMUL.FTZ R4, R135, R4 ;  /* 0x0000000487047220 */ /* 0x000fe20000410000 */
        /* <DEDUP_REMOVED lines=33> */
[----:B------:R-:W-:Y:S01]  /*9d20*/  BSSY B0, `(.L_x_6287) ;  /* 0x0000007000007945 */ /* 0x000fe20003800000 */
[----:B------:R-:W-:-:S11]  /*9d30*/  IMAD.MOV.U32 R0, RZ, RZ, 0x1 ;  /* 0x00000001ff007424 */ /* 0x000fd600078e00ff */
[----:B0-----:R-:W-:Y:S05]  /*9d40*/  @P0 BRA `(.L_x_6288) ;  /* 0x0000000000100947 */ /* 0x001fea0003800000 */
[----:B------:R-:W2:Y:S04]  /*9d50*/  LDL R4, [R1+0x1cc] ;  /* 0x0001cc0001047983 */ /* 0x000ea80000100800 */
[----:B------:R0:W-:Y:S01]  /*9d60*/  STL [R1+0x1c8], RZ ;  /* 0x0001c8ff01007387 */ /* 0x0001e20000100800 */
[----:B--2---:R-:W-:-:S05]  /*9d70*/  LOP3.LUT R4, R4, 0x1, RZ, 0x3c, !PT ;  /* 0x0000000104047812 */ /* 0x004fca00078e3cff */
[----:B------:R0:W-:Y:S02]  /*9d80*/  STL [R1+0x1cc], R4 ;  /* 0x0001cc0401007387 */ /* 0x0001e40000100800 */
.L_x_6288:
[----:B------:R-:W-:Y:S05]  /*9d90*/  BSYNC B0 ;  /* 0x0000000000007941 */ /* 0x000fea0003800000 */
.L_x_6287:
[----:B------:R-:W-:Y:S05]  /*9da0*/  BRA `(.L_x_6282) ;  /* 0x0000018c00d07947 */ /* 0x000fea0003800000 */
.L_x_6274:
[----:B------:R-:W2:Y:S01]  /*9db0*/  LDL R3, [R1+0x454] ;  /* 0x0004540001037983 */ /* 0x000ea20000100800 */
[----:B------:R-:W-:Y:S01]  /*9dc0*/  UIADD3 UR4, UP3, UR38, 0x38860, URZ ;  /* 0x0003886026047890 */ /* 0x000fe2000ff7e03f */
[----:B------:R-:W-:Y:S01]  /*9dd0*/  IMAD.MOV.U32 R11, RZ, RZ, 0x80 ;  /* 0x00000080ff0b7424 */ /* 0x000fe200078e00ff */
[----:B------:R-:W-:Y:S01]  /*9de0*/  UIADD3 UR7, UP2, UR38, 0x38850, URZ ;  /* 0x0003885026077890 */ /* 0x000fe2000ff5e03f */
[----:B------:R-:W-:Y:S01]  /*9df0*/  IMAD.MOV.U32 R5, RZ, RZ, 0x80 ;  /* 0x00000080ff057424 */ /* 0x000fe200078e00ff */
[----:B------:R-:W-:Y:S01]  /*9e00*/  UIADD3 UR11, UP0, UR38, 0x38830, URZ ;  /* 0x00038830260b7890 */ /* 0x000fe2000ff1e03f */
[----:B------:R-:W-:Y:S01]  /*9e10*/  IMAD.MOV.U32 R6, RZ, RZ, 0x80 ;  /* 0x00000080ff067424 */ /* 0x000fe200078e00ff */
[----:B------:R-:W-:Y:S01]  /*9e20*/  UIADD3 UR9, UP1, UR38, 0x38840, URZ ;  /* 0x0003884026097890 */ /* 0x000fe2000ff3e03f */
[----:B------:R-:W-:Y:S01]  /*9e30*/  IMAD.U32 R7, RZ, RZ, UR21 ;  /* 0x00000015ff077e24 */ /* 0x000fe2000f8e00ff */
[----:B------:R-:W-:Y:S01]  /*9e40*/  UIADD3.X UR8, URZ, UR39, URZ, UP2, !UPT ;  /* 0x000000273f087290 */ /* 0x000fe200097fe43f */
[----:B------:R-:W-:Y:S01]  /*9e50*/  IMAD.MOV.U32 R8, RZ, RZ, 0x100 ;  /* 0x00000100ff087424 */ /* 0x000fe200078e00ff */
[----:B------:R-:W-:Y:S01]  /*9e60*/  ULDC UR13, c[0x0][0x448] ;  /* 0x00011200000d7ab9 */ /* 0x000fe20000000800 */
[----:B------:R-:W-:Y:S01]  /*9e70*/  IMAD.U32 R9, RZ, RZ, UR21 ;  /* 0x00000015ff097e24 */ /* 0x000fe2000f8e00ff */
[----:B------:R-:W-:Y:S01]  /*9e80*/  UIADD3.X UR12, URZ, UR39, URZ, UP0, !UPT ;  /* 0x000000273f0c7290 */ /* 0x000fe200087fe43f */
[----:B-1----:R-:W-:Y:S01]  /*9e90*/  IMAD.U32 R0, RZ, RZ, UR7 ;  /* 0x00000007ff007e24 */ /* 0x002fe2000f8e00ff */
[----:B------:R-:W-:Y:S01]  /*9ea0*/  UIADD3.X UR10, URZ, UR39, URZ, UP1, !UPT ;  /* 0x000000273f0a7290 */ /* 0x000fe20008ffe43f */
[----:B------:R-:W-:Y:S01]  /*9eb0*/  IMAD.U32 R12, RZ, RZ, UR5 ;  /* 0x00000005ff0c7e24 */ /* 0x000fe2000f8e00ff */
[----:B------:R-:W-:Y:S01]  /*9ec0*/  UISETP.NE.AND UP4, UPT, UR13, 0x1, UPT ;  /* 0x000000010d00788c */ /* 0x000fe2000bf85270 */
[----:B------:R0:W-:Y:S01]  /*9ed0*/  STL.64 [R1+0x30], R8 ;  /* 0x0000300801007387 */ /* 0x0001e20000100a00 */
[----:B------:R-:W-:Y:S01]  /*9ee0*/  UIADD3 UR40, UR48, 0x1, -UR47 ;  /* 0x0000000130287890 */ /* 0x000fe2000fffe82f */
[----:B------:R-:W-:Y:S01]  /*9ef0*/  IADD3 R39, P0, R2, 0x28, RZ ;  /* 0x0000002802277810 */ /* 0x000fe20007f1e0ff */
[----:B------:R-:W-:Y:S01]  /*9f00*/  UP2UR UR41, UPR, URZ, 0x10 ;  /* 0x000000103f297883 */ /* 0x000fe20008000000 */
[----:B------:R-:W-:Y:S03]  /*9f10*/  STL [R1+0x50], R12 ;  /* 0x0000500c01007387 */ /* 0x000fe60000100800 */
[----:B------:R-:W-:Y:S01]  /*9f20*/  IMAD.X R44, RZ, RZ, R18, P0 ;  /* 0x000000ffff2c7224 */ /* 0x000fe200000e0612 */
[----:B------:R-:W-:Y:S02]  /*9f30*/  STL [R1+0x10], RZ ;  /* 0x000010ff01007387 */ /* 0x000fe40000100800 */
[----:B------:R-:W-:Y:S01]  /*9f40*/  @UP4 ULDC UR7, c[0x0][0x44c] ;  /* 0x0001130000074ab9 */ /* 0x000fe20000000800 */
[----:B0-----:R-:W-:Y:S01]  /*9f50*/  IMAD.U32 R8, RZ, RZ, UR11 ;  /* 0x0000000bff087e24 */ /* 0x001fe2000f8e00ff */
[----:B------:R-:W-:Y:S01]  /*9f60*/  STL [R1+0x38], RZ ;  /* 0x000038ff01007387 */ /* 0x000fe20000100800 */
[----:B------:R-:W-:-:S05]  /*9f70*/  IMAD.U32 R9, RZ, RZ, UR12 ;  /* 0x0000000cff097e24 */ /* 0x000fca000f8e00ff */
[----:B------:R-:W-:Y:S01]  /*9f80*/  STL.64 [R1+0x18], R8 ;  /* 0x0000180801007387 */ /* 0x000fe20000100a00 */
[----:B--2---:R-:W-:Y:S01]  /*9f90*/  R2UR UR6, R3 ;  /* 0x00000000030672ca */ /* 0x004fe200000e0000 */
[----:B------:R-:W-:Y:S01]  /*9fa0*/  IMAD.U32 R3, RZ, RZ, UR8 ;  /* 0x00000008ff037e24 */ /* 0x000fe2000f8e00ff */
[----:B------:R-:W-:-:S11]  /*9fb0*/  USHF.L.U32 UR8, UR5, 0x6, URZ ;  /* 0x0000000605087899 */ /* 0x000fd6000800063f */
[----:B------:R-:W-:Y:S02]  /*9fc0*/  IMAD.U32 R10, RZ, RZ, UR6 ;  /* 0x00000006ff0a7e24 */ /* 0x000fe4000f8e00ff */
[----:B------:R-:W-:Y:S01]  /*9fd0*/  IMAD.U32 R4, RZ, RZ, UR6 ;  /* 0x00000006ff047e24 */ /* 0x000fe2000f8e00ff */
[----:B------:R-:W-:Y:S02]  /*9fe0*/  UIADD3.X UR6, URZ, UR39, URZ, UP3, !UPT ;  /* 0x000000273f067290 */ /* 0x000fe40009ffe43f */
[----:B------:R0:W-:Y:S04]  /*9ff0*/  STL.64 [R1+0x28], R10 ;  /* 0x0000280a01007387 */ /* 0x0001e80000100a00 */
[----:B------:R1:W-:Y:S01]  /*a000*/  STL.128 [R1], R4 ;  /* 0x0000000401007387 */ /* 0x0003e20000100c00 */
[----:B0-----:R-:W-:Y:S01]  /*a010*/  IMAD.U32 R10, RZ, RZ, UR4 ;  /* 0x00000004ff0a7e24 */ /* 0x001fe2000f8e00ff */
[----:B------:R-:W-:Y:S01]  /*a020*/  ULDC.64 UR4, c[0x0][0xad8] ;  /* 0x0002b60000047ab9 */ /* 0x000fe20000000a00 */
[----:B------:R-:W-:Y:S01]  /*a030*/  IMAD.U32 R11, RZ, RZ, UR6 ;  /* 0x00000006ff0b7e24 */ /* 0x000fe2000f8e00ff */
[----:B------:R-:W-:-:S02]  /*a040*/  UISETP.GE.AND UP0, UPT, UR5, 0x1, UPT ;  /* 0x000000010500788c */ /* 0x000fc4000bf06270 */
[----:B------:R-:W-:Y:S02]  /*a050*/  @UP4 UIADD3 UR6, UR8, 0x3f, URZ ;  /* 0x0000003f08064890 */ /* 0x000fe4000fffe03f */
[----:B------:R-:W-:Y:S01]  /*a060*/  UP2UR UR43, UPR, URZ, 0x1 ;  /* 0x000000013f2b7883 */ /* 0x000fe20008000000 */
[----:B-1----:R-:W-:Y:S01]  /*a070*/  IMAD.MOV.U32 R6, RZ, RZ, R10 ;  /* 0x000000ffff067224 */ /* 0x002fe200078e000a */
[----:B------:R-:W-:Y:S01]  /*a080*/  UIMAD.WIDE.U32 UR6, UR6, UR7, URZ ;  /* 0x00000007060672a5 */ /* 0x000fe2000f8e003f */
[----:B------:R-:W-:Y:S01]  /*a090*/  IMAD.MOV.U32 R7, RZ, RZ, R11 ;  /* 0x000000ffff077224 */ /* 0x000fe200078e000b */
[----:B------:R-:W-:Y:S01]  /*a0a0*/  PLOP3.LUT P1, PT, PT, PT, UP0, 0x40, 0x0 ;  /* 0x000000000000781c */ /* 0x000fe20003f2e808 */
[----:B------:R-:W-:Y:S02]  /*a0b0*/  IMAD.MOV.U32 R4, RZ, RZ, R0 ;  /* 0x000000ffff047224 */ /* 0x000fe400078e0000 */
[----:B------:R-:W-:Y:S02]  /*a0c0*/  IMAD.MOV.U32 R5, RZ, RZ, R3 ;  /* 0x000000ffff057224 */ /* 0x000fe400078e0003 */
[----:B------:R-:W-:Y:S01]  /*a0d0*/  IMAD.U32 R10, RZ, RZ, UR9 ;  /* 0x00000009ff0a7e24 */ /* 0x000fe2000f8e00ff */
[----:B------:R-:W-:Y:S01]  /*a0e0*/  UIADD3 UR9, UR8, 0x3f, URZ ;  /* 0x0000003f08097890 */ /* 0x000fe2000fffe03f */
[----:B------:R-:W-:Y:S01]  /*a0f0*/  IMAD.U32 R11, RZ, RZ, UR10 ;  /* 0x0000000aff0b7e24 */ /* 0x000fe2000f8e00ff */
[----:B------:R0:W-:Y:S01]  /*a100*/  STL.128 [R1+0x40], R4 ;  /* 0x0000400401007387 */ /* 0x0001e20000100c00 */
[----:B------:R-:W-:-:S02]  /*a110*/  @UP4 ULDC UR10, c[0x0][0x450] ;  /* 0x00011400000a4ab9 */ /* 0x000fc40000000800 */
[----:B------:R-:W-:Y:S01]  /*a120*/  @UP4 USHF.R.U32.HI UR9, URZ, UR10, UR7 ;  /* 0x0000000a3f094299 */ /* 0x000fe20008011607 */
[----:B------:R0:W-:Y:S03]  /*a130*/  STL.64 [R1+0x20], R10 ;  /* 0x0000200a01007387 */ /* 0x0001e60000100a00 */
[----:B------:R-:W-:-:S04]  /*a140*/  UIADD3 UR6, UR40, UR9, URZ ;  /* 0x0000000928067290 */ /* 0x000fc8000fffe03f */
[----:B------:R-:W-:Y:S01]  /*a150*/  UIADD3 UR4, UR6, UR4, URZ ;  /* 0x0000000406047290 */ /* 0x000fe2000fffe03f */
[----:B------:R-:W-:Y:S11]  /*a160*/  @P1 BRA `(.L_x_6289) ;  /* 0x0000000000441947 */ /* 0x000ff60003800000 */
        /* <DEDUP_REMOVED lines=10> */
.L_x_6290:
[----:B------:R-:W-:-:S11]  /*a210*/  UISETP.NE.AND UP0, UPT, UR5, 0x1, UPT ;  /* 0x000000010500788c */ /* 0x000fd6000bf05270 */
[----:B------:R-:W-:Y:S02]  /*a220*/  @UP0 ULDC.64 UR10, c[0x0][0xae0] ;  /* 0x0002b800000a0ab9 */ /* 0x000fe40000000a00 */
[----:B------:R-:W-:-:S04]  /*a230*/  UIMAD.WIDE.U32 UR6, UR9, UR10, URZ ;  /* 0x0000000a090672a5 */ /* 0x000fc8000f8e003f */
[----:B------:R-:W-:-:S12]  /*a240*/  @UP0 USHF.R.U32.HI UR9, URZ, UR11, UR7 ;  /* 0x0000000b3f090299 */ /* 0x000fd80008011607 */
.L_x_6291:
[----:B------:R-:W-:-:S04]  /*a250*/  UIMAD UR9, UR9, UR5, UR5 ;  /* 0x00000005090972a4 */ /* 0x000fc8000f8e0205 */
[----:B------:R-:W-:-:S04]  /*a260*/  UISETP.LT.AND UP0, UPT, UR4, UR9, UPT ;  /* 0x000000090400728c */ /* 0x000fc8000bf01270 */
[----:B------:R-:W-:-:S12]  /*a270*/  USEL UR4, UR4, UR9, UP0 ;  /* 0x0000000904047287 */ /* 0x000fd80008000000 */
.L_x_6289:
[----:B------:R-:W-:Y:S02]  /*a280*/  UISETP.NE.AND UP0, UPT, UR41, URZ, UPT ;  /* 0x0000003f2900728c */ /* 0x000fe4000bf05270 */
[----:B------:R-:W-:Y:S02]  /*a290*/  UIADD3 UR10, UR48, 0x3f, URZ ;  /* 0x0000003f300a7890 */ /* 0x000fe4000fffe03f */
[----:B------:R-:W-:Y:S02]  /*a2a0*/  UIADD3 UR4, UR4, 0x3f, URZ ;  /* 0x0000003f04047890 */ /* 0x000fe4000fffe03f */
[----:B------:R-:W-:Y:S02]  /*a2b0*/  UISETP.GE.AND UP1, UPT, UR5, 0x1, UPT ;  /* 0x000000010500788c */ /* 0x000fe4000bf26270 */
[----:B------:R-:W-:Y:S02]  /*a2c0*/  USHF.R.S32.HI UR11, URZ, 0x1f, UR10 ;  /* 0x0000001f3f0b7899 */ /* 0x000fe4000801140a */
[----:B------:R-:W-:Y:S01]  /*a2d0*/  USHF.R.S32.HI UR9, URZ, 0x1f, UR4 ;  /* 0x0000001f3f097899 */ /* 0x000fe20008011404 */
[----:B------:R-:W-:Y:S01]  /*a2e0*/  @UP0 ULDC UR6, c[0x0][0x44c] ;  /* 0x0001130000060ab9 */ /* 0x000fe20000000800 */
[----:B------:R-:W-:Y:S01]  /*a2f0*/  ULEA.HI UR11, UR11, UR10, URZ, 0x6 ;  /* 0x0000000a0b0b7291 */ /* 0x000fe2000f8f303f */
[----:B------:R-:W-:Y:S01]  /*a300*/  PLOP3.LUT P0, PT, PT, PT, UP1, 0x40, 0x0 ;  /* 0x000000000000781c */ /* 0x000fe20003f0e818 */
[----:B------:R-:W-:-:S02]  /*a310*/  UIMAD.WIDE.U32 UR6, UR8, UR6, URZ ;  /* 0x00000006080672a5 */ /* 0x000fc4000f8e003f */
[----:B------:R-:W-:Y:S01]  /*a320*/  ULEA.HI UR9, UR9, UR4, URZ, 0x6 ;  /* 0x0000000409097291 */ /* 0x000fe2000f8f303f */
[----:B------:R-:W-:Y:S01]  /*a330*/  @UP0 ULDC UR12, c[0x0][0x450] ;  /* 0x00011400000c0ab9 */ /* 0x000fe20000000800 */
[----:B------:R-:W-:Y:S02]  /*a340*/  UIADD3 UR45, UR48, -UR47, URZ ;  /* 0x8000002f302d7290 */ /* 0x000fe4000fffe03f */
[----:B------:R-:W-:Y:S02]  /*a350*/  USHF.R.S32.HI UR11, URZ, 0x6, UR11 ;  /* 0x000000063f0b7899 */ /* 0x000fe4000801140b */
[----:B------:R-:W-:Y:S02]  /*a360*/  USHF.R.S32.HI UR9, URZ, 0x6, UR9 ;  /* 0x000000063f097899 */ /* 0x000fe40008011409 */
[----:B------:R-:W-:Y:S02]  /*a370*/  @UP0 USHF.R.U32.HI UR8, URZ, UR12, UR7 ;  /* 0x0000000c3f080299 */ /* 0x000fe40008011607 */
[----:B------:R-:W-:-:S02]  /*a380*/  UISETP.LT.AND UP0, UPT, UR9, UR11, UPT ;  /* 0x0000000b0900728c */ /* 0x000fc4000bf01270 */
[----:B------:R-:W-:Y:S01]  /*a390*/  UIADD3 UR8, UR45, UR8, URZ ;  /* 0x000000082d087290 */ /* 0x000fe2000fffe03f */
[----:B------:R-:W-:Y:S01]  /*a3a0*/  ULDC UR4, c[0x0][0xad4] ;  /* 0x0002b50000047ab9 */ /* 0x000fe20000000800 */
[----:B------:R-:W-:Y:S02]  /*a3b0*/  USEL UR6, UR9, UR11, UP0 ;  /* 0x0000000b09067287 */ /* 0x000fe40008000000 */
[----:B------:R-:W-:Y:S01]  /*a3c0*/  UIADD3 UR7, UR8, -UR4, URZ ;  /* 0x8000000408077290 */ /* 0x000fe2000fffe03f */
[----:B------:R-:W-:Y:S11]  /*a3d0*/  @P0 BRA `(.L_x_6292) ;  /* 0x0000000000480947 */ /* 0x000ff60003800000 */
        /* <DEDUP_REMOVED lines=11> */
.L_x_6293:
[----:B------:R-:W-:-:S11]  /*a490*/  UISETP.NE.AND UP0, UPT, UR5, 0x1, UPT ;  /* 0x000000010500788c */ /* 0x000fd6000bf05270 */
[----:B------:R-:W-:Y:S02]  /*a4a0*/  @UP0 ULDC.64 UR10, c[0x0][0xae0] ;  /* 0x0002b800000a0ab9 */ /* 0x000fe40000000a00 */
[----:B------:R-:W-:-:S04]  /*a4b0*/  UIMAD.WIDE.U32 UR8, UR4, UR10, URZ ;  /* 0x0000000a040872a5 */ /* 0x000fc8000f8e003f */
[----:B------:R-:W-:-:S12]  /*a4c0*/  @UP0 USHF.R.U32.HI UR4, URZ, UR11, UR9 ;  /* 0x0000000b3f040299 */ /* 0x000fd80008011609 */
.L_x_6294:
[----:B------:R-:W-:-:S04]  /*a4d0*/  UIMAD UR4, UR4, UR5, URZ ;  /* 0x00000005040472a4 */ /* 0x000fc8000f8e023f */
[----:B------:R-:W-:-:S04]  /*a4e0*/  UISETP.LT.AND UP0, UPT, UR7, UR4, UPT ;  /* 0x000000040700728c */ /* 0x000fc8000bf01270 */
[----:B------:R-:W-:-:S12]  /*a4f0*/  USEL UR7, UR7, UR4, !UP0 ;  /* 0x0000000407077287 */ /* 0x000fd8000c000000 */
.L_x_6292:
        /* <DEDUP_REMOVED lines=13> */
[----:B0-----:R-:W-:Y:S01]  /*a5d0*/  IMAD.U32 R4, RZ, RZ, UR12 ;  /* 0x0000000cff047e24 */ /* 0x001fe2000f8e00ff */
        /* <DEDUP_REMOVED lines=33> */
.L_x_6295:
[----:B------:R-:W-:Y:S01]  /*a7f0*/  UIMAD UR42, UR10, UR4, UR42 ;  /* 0x000000040a2a72a4 */ /* 0x000fe2000f8e022a */
[----:B------:R-:W-:Y:S02]  /*a800*/  IMAD.U32 R0, RZ, RZ, UR6 ;  /* 0x00000006ff007e24 */ /* 0x000fe4000f8e00ff */
[----:B------:R-:W-:-:S05]  /*a810*/  IMAD.U32 R3, RZ, RZ, UR4 ;  /* 0x00000004ff037e24 */ /* 0x000fca000f8e00ff */
[----:B------:R-:W-:-:S04]  /*a820*/  VIADDMNMX R0, R3, UR42, R0, PT ;  /* 0x0000002a03007c46 */ /* 0x000fc8000b800100 */
[----:B------:R-:W-:Y:S02]  /*a830*/  R2UR UR46, R0 ;  /* 0x00000000002e72ca */ /* 0x000fe400000e0000 */
[----:B------:R-:W-:-:S11]  /*a840*/  PRMT R0, RZ, 0x7610, R0 ;  /* 0x00007610ff007816 */ /* 0x000fd60000000000 */
[----:B------:R-:W-:-:S06]  /*a850*/  UISETP.GT.AND UP0, UPT, UR46, UR42, UPT ;  /* 0x0000002a2e00728c */ /* 0x000fcc000bf04270 */
[----:B------:R-:W-:-:S13]  /*a860*/  PLOP3.LUT P0, PT, PT, PT, UP0, 0x80, 0x0 ;  /* 0x000000000000781c */ /* 0x000fda0003f0f008 */
[----:B------:R-:W-:Y:S05]  /*a870*/  @!P0 BRA `(.L_x_6282) ;  /* 0x00000184001c8947 */ /* 0x000fea0003800000 */
[----:B------:R-:W1:Y:S01]  /*a880*/  SHFL.IDX PT, R0, R208, RZ, 0x1f ;  /* 0x00001fffd0007589 */ /* 0x000e6200000e0000 */
[----:B------:R-:W-:Y:S01]  /*a890*/  UIADD3 UR8, UR44, 0x400, URZ ;  /* 0x000004002c087890 */ /* 0x000fe2000fffe03f */
[----:B0-----:R-:W-:Y:S01]  /*a8a0*/  IMAD.MOV.U32 R4, RZ, RZ, 0x1 ;  /* 0x00000001ff047424 */ /* 0x001fe200078e00ff */
[----:B------:R-:W-:Y:S01]  /*a8b0*/  UIADD3 UR6, UR44, 0x26400, URZ ;  /* 0x000264002c067890 */ /* 0x000fe2000fffe03f */
[----:B------:R-:W0:Y:S01]  /*a8c0*/  S2R R26, SR_TID.X ;  /* 0x00000000001a7919 */ /* 0x000e220000002100 */
[----:B------:R-:W-:Y:S01]  /*a8d0*/  UIADD3 UR5, UR44, 0x22400, URZ ;  /* 0x000224002c057890 */ /* 0x000fe2000fffe03f */
[----:B------:R-:W-:Y:S01]  /*a8e0*/  IMAD.MOV.U32 R5, RZ, RZ, RZ ;  /* 0x000000ffff057224 */ /* 0x000fe200078e00ff */
[----:B------:R-:W-:Y:S01]  /*a8f0*/  USHF.R.U32.HI UR6, URZ, 0x4, UR6 ;  /* 0x000000043f067899 */ /* 0x000fe20008011606 */
[----:B------:R-:W-:Y:S01]  /*a900*/  IMAD.MOV.U32 R6, RZ, RZ, 0x1 ;  /* 0x00000001ff067424 */ /* 0x000fe200078e00ff */
[----:B------:R-:W-:Y:S01]  /*a910*/  USHF.R.U32.HI UR7, URZ, 0x4, UR8 ;  /* 0x000000043f077899 */ /* 0x000fe20008011608 */
[----:B------:R-:W-:Y:S01]  /*a920*/  IMAD.MOV.U32 R7, RZ, RZ, RZ ;  /* 0x000000ffff077224 */ /* 0x000fe200078e00ff */
[----:B------:R-:W-:Y:S01]  /*a930*/  USHF.R.U32.HI UR5, URZ, 0x4, UR5 ;  /* 0x000000043f057899 */ /* 0x000fe20008011605 */
[----:B------:R-:W2:Y:S01]  /*a940*/  S2R R13, SR_TID.X ;  /* 0x00000000000d7919 */ /* 0x000ea20000002100 */
[----:B------:R-:W-:Y:S01]  /*a950*/  ULOP3.LUT UR6, UR6, 0x3fff, URZ, 0xc0, !UPT ;  /* 0x00003fff06067892 */ /* 0x000fe2000f8ec03f */
[----:B------:R-:W-:Y:S01]  /*a960*/  IMAD.MOV.U32 R11, RZ, RZ, 0x40000040 ;  /* 0x40000040ff0b7424 */ /* 0x000fe200078e00ff */
[----:B------:R-:W-:Y:S01]  /*a970*/  ULOP3.LUT UR7, UR7, 0x3fff, URZ, 0xc0, !UPT ;  /* 0x00003fff07077892 */ /* 0x000fe2000f8ec03f */
[----:B------:R3:W-:Y:S01]  /*a980*/  STL.128 [R1+0x60], R4 ;  /* 0x0000600401007387 */ /* 0x0007e20000100c00 */
[----:B------:R-:W-:Y:S01]  /*a990*/  ULOP3.LUT UR5, UR5, 0x3fff, URZ, 0xc0, !UPT ;  /* 0x00003fff05057892 */ /* 0x000fe2000f8ec03f */
[C---:B------:R-:W-:Y:S01]  /*a9a0*/  IADD3 R48, P5, R2.reuse, 0x60, RZ ;  /* 0x0000006002307810 */ /* 0x040fe20007fbe0ff */
[----:B------:R-:W-:Y:S01]  /*a9b0*/  ULOP3.LUT UR6, UR6, 0x10000, URZ, 0xfc, !UPT ;  /* 0x0001000006067892 */ /* 0x000fe2000f8efc3f */
[C---:B------:R-:W-:Y:S01]  /*a9c0*/  IADD3 R27, P1, R2.reuse, 0x74, RZ ;  /* 0x00000074021b7810 */ /* 0x040fe20007f3e0ff */
[----:B------:R-:W-:Y:S01]  /*a9d0*/  ULOP3.LUT UR7, UR7, 0x10000, URZ, 0xfc, !UPT ;  /* 0x0001000007077892 */ /* 0x000fe2000f8efc3f */
[----:B------:R-:W-:Y:S01]  /*a9e0*/  IADD3 R24, P6, R2, 0x58, RZ ;  /* 0x0000005802187810 */ /* 0x000fe20007fde0ff */
[----:B------:R-:W-:Y:S01]  /*a9f0*/  ULOP3.LUT UR5, UR5, 0x10000, URZ, 0xfc, !UPT ;  /* 0x0001000005057892 */ /* 0x000fe2000f8efc3f */
[----:B-1----:R-:W-:Y:S01]  /*aa00*/  LEA.HI R3, R0, R0, RZ, 0x1 ;  /* 0x0000000000037211 */ /* 0x002fe200078f08ff */
[----:B------:R-:W-:Y:S01]  /*aa10*/  UIADD3 UR4, UR44, 0x20400, URZ ;  /* 0x000204002c047890 */ /* 0x000fe2000fffe03f */
[C---:B------:R-:W-:Y:S01]  /*aa20*/  IADD3 R41, P0, R2.reuse, 0x68, RZ ;  /* 0x0000006802297810 */ /* 0x040fe20007f1e0ff */
[----:B------:R-:W-:Y:S01]  /*aa30*/  UIADD3 UR9, UP0, UR38, 0x38400, URZ ;  /* 0x0003840026097890 */ /* 0x000fe2000ff1e03f */
[----:B------:R-:W-:Y:S01]  /*aa40*/  LOP3.LUT R3, R3, 0x6, RZ, 0xc0, !PT ;  /* 0x0000000603037812 */ /* 0x000fe200078ec0ff */
[----:B------:R-:W-:Y:S01]  /*aa50*/  USHF.R.U32.HI UR4, URZ, 0x4, UR4 ;  /* 0x000000043f047899 */ /* 0x000fe20008011604 */
[----:B------:R-:W-:Y:S01]  /*aa60*/  IADD3 R43, P4, R2, 0x78, RZ ;  /* 0x00000078022b7810 */ /* 0x000fe20007f9e0ff */
[----:B------:R-:W-:Y:S01]  /*aa70*/  UIADD3.X UR10, URZ, UR39, URZ, UP0, !UPT ;  /* 0x000000273f0a7290 */ /* 0x000fe200087fe43f */
[----:B---3--:R-:W-:Y:S01]  /*aa80*/  IMAD.U32 R4, RZ, RZ, UR6 ;  /* 0x00000006ff047e24 */ /* 0x008fe2000f8e00ff */
[----:B------:R-:W-:Y:S01]  /*aa90*/  ULOP3.LUT UR4, UR4, 0x3fff, URZ, 0xc0, !UPT ;  /* 0x00003fff04047892 */ /* 0x000fe2000f8ec03f */
[----:B------:R-:W-:Y:S01]  /*aaa0*/  IMAD.IADD R0, R0, 0x1, -R3 ;  /* 0x0000000100007824 */ /* 0x000fe200078e0a03 */
[----:B------:R-:W-:Y:S01]  /*aab0*/  IADD3 R42, P3, R2, 0x80, RZ ;  /* 0x00000080022a7810 */ /* 0x000fe20007f7e0ff */
[----:B------:R-:W-:Y:S01]  /*aac0*/  IMAD.U32 R6, RZ, RZ, UR7 ;  /* 0x00000007ff067e24 */ /* 0x000fe2000f8e00ff */
[----:B------:R-:W-:Y:S01]  /*aad0*/  ULOP3.LUT UR4, UR4, 0x10000, URZ, 0xfc, !UPT ;  /* 0x0001000004047892 */ /* 0x000fe2000f8efc3f */
[----:B------:R-:W-:Y:S01]  /*aae0*/  IMAD.MOV.U32 R5, RZ, RZ, 0x40000040 ;  /* 0x40000040ff057424 */ /* 0x000fe200078e00ff */
[----:B------:R-:W-:Y:S01]  /*aaf0*/  LEA R0, R0, UR8, 0xf ;  /* 0x0000000800007c11 */ /* 0x000fe2000f8e78ff */
[----:B------:R-:W-:Y:S01]  /*ab00*/  IMAD.MOV.U32 R7, RZ, RZ, 0x40000040 ;  /* 0x40000040ff077424 */ /* 0x000fe200078e00ff */
[----:B------:R-:W-:Y:S01]  /*ab10*/  IADD3 R38, P2, R2, 0x88, RZ ;  /* 0x0000008802267810 */ /* 0x000fe20007f5e0ff */
[----:B0-----:R-:W-:Y:S01]  /*ab20*/  VIADD R12, R26, 0xffffff80 ;  /* 0xffffff801a0c7836 */ /* 0x001fe20000000000 */
[----:B------:R-:W-:Y:S01]  /*ab30*/  SHF.R.U32.HI R0, RZ, 0x4, R0 ;  /* 0x00000004ff007819 */ /* 0x000fe20000011600 */
[----:B------:R-:W-:Y:S01]  /*ab40*/  IMAD.U32 R3, RZ, RZ, UR5 ;  /* 0x00000005ff037e24 */ /* 0x000fe2000f8e00ff */
[----:B------:R-:W-:Y:S01]  /*ab50*/  STL.128 [R1+0x90], R4 ;  /* 0x0000900401007387 */ /* 0x000fe20000100c00 */
[----:B------:R-:W-:Y:S01]  /*ab60*/  IMAD.U32 R10, RZ, RZ, UR4 ;  /* 0x00000004ff0a7e24 */ /* 0x000fe2000f8e00ff */
[----:B------:R-:W-:Y:S01]  /*ab70*/  LOP3.LUT R0, R0, 0x3fff, RZ, 0xc0, !PT ;  /* 0x00003fff00007812 */ /* 0x000fe200078ec0ff */
[----:B------:R-:W-:Y:S01]  /*ab80*/  IMAD.U32 R8, RZ, RZ, UR9 ;  /* 0x00000009ff087e24 */ /* 0x000fe2000f8e00ff */
[----:B------:R0:W-:Y:S01]  /*ab90*/  STL [R1+0x74], R12 ;  /* 0x0000740c01007387 */ /* 0x0001e20000100800 */
[----:B------:R-:W-:Y:S01]  /*aba0*/  IMAD.U32 R9, RZ, RZ, UR10 ;  /* 0x0000000aff097e24 */ /* 0x000fe2000f8e00ff */
[----:B------:R-:W-:Y:S01]  /*abb0*/  LOP3.LUT R0, R0, 0x2000000, RZ, 0xfc, !PT ;  /* 0x0200000000007812 */ /* 0x000fe200078efcff */
[----:B------:R-:W-:Y:S01]  /*abc0*/  UIADD3 UR4, UR44, 0x36400, URZ ;  /* 0x000364002c047890 */ /* 0x000fe2000fffe03f */
[----:B------:R1:W-:Y:S01]  /*abd0*/  STL.64 [R1+0x78], R10 ;  /* 0x0000780a01007387 */ /* 0x0003e20000100a00 */
[----:B--2---:R-:W-:-:S02]  /*abe0*/  VIADD R14, R13, 0xffffff80 ;  /* 0xffffff800d0e7836 */ /* 0x004fc40000000000 */
[----:B------:R-:W-:Y:S01]  /*abf0*/  ULOP3.LUT UP0, URZ, UR4, 0x3ff, URZ, 0xc0, !UPT ;  /* 0x000003ff043f7892 */ /* 0x000fe2000f80c03f */
[----:B------:R1:W-:Y:S01]  /*ac00*/  STL.64 [R1+0x58], R8 ;  /* 0x0000580801007387 */ /* 0x0003e20000100a00 */
[----:B------:R-:W-:Y:S02]  /*ac10*/  VIADD R13, R13, 0xffffff80 ;  /* 0xffffff800d0d7836 */ /* 0x000fe40000000000 */
[----:B------:R-:W-:Y:S01]  /*ac20*/  IMAD.X R55, RZ, RZ, R18, P5 ;  /* 0x000000ffff377224 */ /* 0x000fe200028e0612 */
[----:B0-----:R1:W5:Y:S01]  /*ac30*/  LDL R12, [R1+0x450] ;  /* 0x00045000010c7983 */ /* 0x0013620000100800 */
[----:B------:R-:W-:Y:S01]  /*ac40*/  IMAD.MOV.U32 R4, RZ, RZ, R3 ;  /* 0x000000ffff047224 */ /* 0x000fe200078e0003 */
[----:B------:R-:W-:Y:S01]  /*ac50*/  SHF.R.S32.HI R13, RZ, 0x1f, R13 ;  /* 0x0000001fff0d7819 */ /* 0x000fe2000001140d */
[----:B------:R-:W-:Y:S01]  /*ac60*/  IMAD.MOV.U32 R6, RZ, RZ, R0 ;  /* 0x000000ffff067224 */ /* 0x000fe200078e0000 */
[----:B------:R1:W5:Y:S01]  /*ac70*/  LDL R3, [R1+0x458] ;  /* 0x0004580001037983 */ /* 0x0003620000100800 */
[----:B------:R-:W-:Y:S01]  /*ac80*/  PLOP3.LUT P5, PT, PT, PT, UP0, 0x80, 0x0 ;  /* 0x000000000000781c */ /* 0x000fe20003faf008 */
[--C-:B------:R-:W-:Y:S01]  /*ac90*/  IMAD.X R28, RZ, RZ, R18.reuse, P1 ;  /* 0x000000ffff1c7224 */ /* 0x100fe200008e0612 */
[----:B------:R-:W-:Y:S01]  /*aca0*/  LEA.HI R13, R13, R14, RZ, 0x5 ;  /* 0x0000000e0d0d7211 */ /* 0x000fe200078f28ff */
[----:B------:R1:W-:Y:S01]  /*acb0*/  STL.128 [R1+0x80], R4 ;  /* 0x0000800401007387 */ /* 0x0003e20000100c00 */
[----:B------:R-:W-:Y:S01]  /*acc0*/  IMAD.X R25, RZ, RZ, R18, P6 ;  /* 0x000000ffff197224 */ /* 0x000fe200030e0612 */
[----:B------:R-:W-:-:S02]  /*acd0*/  IADD3 R40, P1, R2, 0x90, RZ ;  /* 0x0000009002287810 */ /* 0x000fc40007f3e0ff */
[----:B------:R-:W-:Y:S02]  /*ace0*/  SHF.R.S32.HI R13, RZ, 0x5, R13 ;  /* 0x00000005ff0d7819 */ /* 0x000fe4000001140d */
[----:B------:R-:W-:Y:S01]  /*acf0*/  IADD3 R46, P6, R2, 0x98, RZ ;  /* 0x00000098022e7810 */ /* 0x000fe20007fde0ff */
[--C-:B------:R-:W-:Y:S02]  /*ad00*/  IMAD.X R50, RZ, RZ, R18.reuse, P0 ;  /* 0x000000ffff327224 */ /* 0x100fe400000e0612 */
[----:B------:R-:W-:Y:S02]  /*ad10*/  IMAD.MOV.U32 R0, RZ, RZ, R13 ;  /* 0x000000ffff007224 */ /* 0x000fe400078e000d */
[--C-:B------:R-:W-:Y:S02]  /*ad20*/  IMAD.X R52, RZ, RZ, R18.reuse, P4 ;  /* 0x000000ffff347224 */ /* 0x100fe400020e0612 */
[--C-:B------:R-:W-:Y:S02]  /*ad30*/  IMAD.X R51, RZ, RZ, R18.reuse, P3 ;  /* 0x000000ffff337224 */ /* 0x100fe400018e0612 */
[----:B------:R-:W-:-:S02]  /*ad40*/  IMAD.X R45, RZ, RZ, R18, P2 ;  /* 0x000000ffff2d7224 */ /* 0x000fc400010e0612 */
[--C-:B------:R-:W-:Y:S02]  /*ad50*/  IMAD.X R49, RZ, RZ, R18.reuse, P1 ;  /* 0x000000ffff317224 */ /* 0x100fe400008e0612 */
[----:B------:R-:W-:Y:S01]  /*ad60*/  IMAD.X R47, RZ, RZ, R18, P6 ;  /* 0x000000ffff2f7224 */ /* 0x000fe200030e0612 */
[----:B-1----:R-:W-:Y:S06]  /*ad70*/  @!P5 BRA `(.L_x_6296) ;  /* 0x000000000070d947 */ /* 0x002fec0003800000 */
        /* <DEDUP_REMOVED lines=12> */
[----:B-----5:R-:W-:Y:S02]  /*ae40*/  IMAD.MOV.U32 R12, RZ, RZ, 0x1 ;  /* 0x00000001ff0c7424 */ /* 0x020fe400078e00ff */
[----:B------:R-:W-:-:S07]  /*ae50*/  IMAD.MOV.U32 R13, RZ, RZ, RZ ;  /* 0x000000ffff0d7224 */ /* 0x000fce00078e00ff */
[----:B------:R-:W-:-:S07]  /*ae60*/  LEPC R20, `(.L_x_6297) ;  /* 0x000000001014794e */ /* 0x000fce0000000000 */
[----:B0-----:R-:W-:Y:S05]  /*ae70*/  CALL.ABS.NOINC R14 ;  /* 0x000000000e007343 */ /* 0x001fea0003c00000 */
.L_x_6297:
[----:B------:R-:W2:Y:S02]  /*ae80*/  LDL R7, [R1+0x74] ;  /* 0x0000740001077983 */ /* 0x000ea40000100800 */
[----:B--2---:R-:W-:-:S04]  /*ae90*/  SHF.R.S32.HI R0, RZ, 0x1f, R7 ;  /* 0x0000001fff007819 */ /* 0x004fc80000011407 */
[CC--:B------:R-:W-:Y:S02]  /*aea0*/  LEA.HI R3, R0.reuse, R7.reuse, RZ, 0x4 ;  /* 0x0000000700037211 */ /* 0x0c0fe400078f20ff */
[----:B------:R-:W-:Y:S02]  /*aeb0*/  LEA.HI R0, R0, R7, RZ, 0x5 ;  /* 0x0000000700007211 */ /* 0x000fe400078f28ff */
[----:B------:R-:W-:Y:S02]  /*aec0*/  SHF.R.S32.HI R4, RZ, 0x4, R3 ;  /* 0x00000004ff047819 */ /* 0x000fe40000011403 */
[----:B------:R-:W-:Y:S02]  /*aed0*/  SHF.R.S32.HI R0, RZ, 0x5, R0 ;  /* 0x00000005ff007819 */ /* 0x000fe40000011400 */
[C---:B------:R-:W-:Y:S02]  /*aee0*/  LEA.HI R5, R3.reuse, R4, RZ, 0x1 ;  /* 0x0000000403057211 */ /* 0x040fe400078f08ff */
[----:B------:R-:W-:-:S02]  /*aef0*/  LOP3.LUT R3, R3, 0xfffffff0, RZ, 0xc0, !PT ;  /* 0xfffffff003037812 */ /* 0x000fc400078ec0ff */
[----:B------:R-:W-:-:S03]  /*af00*/  LOP3.LUT R5, R5, 0x1ffffffe, RZ, 0xc0, !PT ;  /* 0x1ffffffe05057812 */ /* 0x000fc600078ec0ff */
[----:B------:R-:W-:Y:S02]  /*af10*/  IMAD.IADD R3, R7, 0x1, -R3 ;  /* 0x0000000107037824 */ /* 0x000fe400078e0a03 */
[----:B------:R-:W-:-:S04]  /*af20*/  IMAD.IADD R5, R4, 0x1, -R5 ;  /* 0x0000000104057824 */ /* 0x000fc800078e0a05 */
[----:B------:R-:W-:-:S07]  /*af30*/  IMAD.SHL.U32 R12, R5, 0x8, RZ ;  /* 0x00000008050c7824 */ /* 0x000fce00078e00ff */
.L_x_6296:
[----:B------:R-:W2:Y:S01]  /*af40*/  LDL R53, [R1+0x1d4] ;  /* 0x0001d40001357983 */ /* 0x000ea20000100800 */
[----:B-----5:R-:W-:Y:S01]  /*af50*/  SHF.R.S32.HI R4, RZ, 0x1f, R3 ;  /* 0x0000001fff047819 */ /* 0x020fe20000011403 */
[----:B------:R-:W-:Y:S01]  /*af60*/  VIADD R10, R26, 0xffffff80 ;  /* 0xffffff801a0a7836 */ /* 0x000fe20000000000 */
[----:B------:R-:W-:Y:S01]  /*af70*/  IADD3 R8, P0, R2, 0xfc, RZ ;  /* 0x000000fc02087810 */ /* 0x000fe20007f1e0ff */
[----:B------:R0:W-:Y:S01]  /*af80*/  STL.64 [R1+0xc0], R24 ;  /* 0x0000c01801007387 */ /* 0x0001e20000100a00 */
[----:B------:R-:W-:Y:S01]  /*af90*/  LEA.HI R4, R4, R3, RZ, 0x3 ;  /* 0x0000000304047211 */ /* 0x000fe200078f18ff */
[----:B------:R-:W1:Y:S01]  /*afa0*/  LDC.64 R20, c[0x0][0xad0] ;  /* 0x0002b400ff147b82 */ /* 0x000e620000000a00 */
[----:B------:R-:W-:Y:S01]  /*afb0*/  IMAD.U32 R30, RZ, RZ, UR38 ;  /* 0x00000026ff1e7e24 */ /* 0x000fe2000f8e00ff */
[----:B------:R3:W-:Y:S01]  /*afc0*/  STL [R1+0xcc], R10 ;  /* 0x0000cc0a01007387 */ /* 0x0007e20000100800 */
[C---:B------:R-:W-:Y:S01]  /*afd0*/  LOP3.LUT R6, R4.reuse, 0xfffffff8, RZ, 0xc0, !PT ;  /* 0xfffffff804067812 */ /* 0x040fe200078ec0ff */
[----:B------:R-:W-:Y:S01]  /*afe0*/  IMAD.SHL.U32 R4, R4, 0x40, RZ ;  /* 0x0000004004047824 */ /* 0x000fe200078e00ff */
[C---:B------:R-:W-:Y:S01]  /*aff0*/  IADD3 R14, P3, R2.reuse, 0xa0, RZ ;  /* 0x000000a0020e7810 */ /* 0x040fe20007f7e0ff */
[----:B------:R-:W-:Y:S01]  /*b000*/  IMAD.X R11, RZ, RZ, R18, P0 ;  /* 0x000000ffff0b7224 */ /* 0x000fe200000e0612 */
[----:B------:R-:W-:Y:S01]  /*b010*/  IADD3 R26, P2, R2, 0xb0, RZ ;  /* 0x000000b0021a7810 */ /* 0x000fe20007f5e0ff */
[----:B------:R-:W-:Y:S01]  /*b020*/  IMAD.IADD R3, R3, 0x1, -R6 ;  /* 0x0000000103037824 */ /* 0x000fe200078e0a06 */
[----:B------:R-:W-:Y:S01]  /*b030*/  LOP3.LUT R7, R4, 0xfffffe00, RZ, 0xc0, !PT ;  /* 0xfffffe0004077812 */ /* 0x000fe200078ec0ff */
[----:B------:R-:W-:Y:S01]  /*b040*/  IMAD.U32 R31, RZ, RZ, UR39 ;  /* 0x00000027ff1f7e24 */ /* 0x000fe2000f8e00ff */
[----:B------:R-:W-:Y:S01]  /*b050*/  IADD3 R6, P1, R2, 0x70, RZ ;  /* 0x0000007002067810 */ /* 0x000fe20007f3e0ff */
[C---:B------:R-:W-:Y:S01]  /*b060*/  IMAD.SHL.U32 R5, R3.reuse, 0x40, RZ ;  /* 0x0000004003057824 */ /* 0x040fe200078e00ff */
[----:B------:R-:W-:Y:S01]  /*b070*/  LOP3.LUT P0, RZ, R3, 0x2, RZ, 0xc0, !PT ;  /* 0x0000000203ff7812 */ /* 0x000fe2000780c0ff */
[----:B------:R-:W-:Y:S01]  /*b080*/  IMAD R0, R0, 0x400, R7 ;  /* 0x0000040000007824 */ /* 0x000fe200078e0207 */
[----:B------:R-:W-:Y:S01]  /*b090*/  STL.64 [R1+0xb0], R22 ;  /* 0x0000b01601007387 */ /* 0x000fe20000100a00 */
[----:B------:R-:W-:Y:S01]  /*b0a0*/  IMAD.X R13, RZ, RZ, R18, P1 ;  /* 0x000000ffff0d7224 */ /* 0x000fe200008e0612 */
[----:B------:R-:W-:Y:S01]  /*b0b0*/  LOP3.LUT R5, R5, 0x1c0, RZ, 0xc0, !PT ;  /* 0x000001c005057812 */ /* 0x000fe200078ec0ff */
[----:B------:R-:W-:Y:S01]  /*b0c0*/  IMAD.MOV.U32 R32, RZ, RZ, 0x10 ;  /* 0x00000010ff207424 */ /* 0x000fe200078e00ff */
[----:B------:R-:W-:Y:S01]  /*b0d0*/  LOP3.LUT P1, RZ, R3, 0x4, RZ, 0xc0, !PT ;  /* 0x0000000403ff7812 */ /* 0x000fe2000782c0ff */
[----:B------:R-:W-:Y:S01]  /*b0e0*/  IMAD.MOV.U32 R7, RZ, RZ, R13 ;  /* 0x000000ffff077224 */ /* 0x000fe200078e000d */
[----:B------:R-:W-:Y:S01]  /*b0f0*/  LOP3.LUT R4, R5, 0x8, R12, 0xf8, !PT ;  /* 0x0000000805047812 */ /* 0x000fe200078ef80c */
[----:B------:R-:W-:Y:S01]  /*b100*/  IMAD.MOV.U32 R12, RZ, RZ, R27 ;  /* 0x000000ffff0c7224 */ /* 0x000fe200078e001b */
[----:B------:R-:W-:Y:S01]  /*b110*/  SHF.R.U32.HI R5, RZ, 0x3, R5 ;  /* 0x00000003ff057819 */ /* 0x000fe20000011605 */
[----:B------:R-:W-:Y:S01]  /*b120*/  IMAD.MOV.U32 R13, RZ, RZ, R28 ;  /* 0x000000ffff0d7224 */ /* 0x000fe200078e001c */
[----:B------:R-:W-:Y:S01]  /*b130*/  SEL R32, R32, 0xfffffff0, !P0 ;  /* 0xfffffff020207807 */ /* 0x000fe20004000000 */
[----:B------:R-:W-:Y:S01]  /*b140*/  IMAD.X R15, RZ, RZ, R18, P3 ;  /* 0x000000ffff0f7224 */ /* 0x000fe200018e0612 */
[----:B------:R-:W-:Y:S01]  /*b150*/  LOP3.LUT R9, R4, R5, RZ, 0x3c, !PT ;  /* 0x0000000504097212 */ /* 0x000fe200078e3cff */
[----:B------:R-:W-:Y:S01]  /*b160*/  IMAD.MOV.U32 R4, RZ, RZ, R8 ;  /* 0x000000ffff047224 */ /* 0x000fe200078e0008 */
[----:B------:R-:W-:Y:S01]  /*b170*/  STL.U8 [R1+0xc8], RZ ;  /* 0x0000c8ff01007387 */ /* 0x000fe20000100000 */
[----:B------:R-:W-:Y:S01]  /*b180*/  IMAD.MOV.U32 R5, RZ, RZ, R11 ;  /* 0x000000ffff057224 */ /* 0x000fe200078e000b */
[----:B------:R-:W-:Y:S01]  /*b190*/  BSSY B0, `(.L_x_6298) ;  /* 0x0000024000007945 */ /* 0x000fe20003800000 */
[----:B0-----:R-:W-:Y:S01]  /*b1a0*/  IMAD.IADD R25, R0, 0x1, R9 ;  /* 0x0000000100197824 */ /* 0x001fe200078e0209 */
[----:B---3--:R-:W0:Y:S01]  /*b1b0*/  LDC.64 R10, c[0x0][0xae0] ;  /* 0x0002b800ff0a7b82 */ /* 0x008e220000000a00 */
[----:B------:R-:W-:Y:S01]  /*b1c0*/  IMAD.X R27, RZ, RZ, R18, P2 ;  /* 0x000000ffff1b7224 */ /* 0x000fe200010e0612 */
[----:B------:R3:W-:Y:S01]  /*b1d0*/  STL.128 [R1+0x100], R4 ;  /* 0x0001000401007387 */ /* 0x0007e20000100c00 */
[----:B------:R-:W-:-:S03]  /*b1e0*/  IMAD.WIDE.U32 R24, R25, 0x2, R30 ;  /* 0x0000000219187825 */ /* 0x000fc600078e001e */
[----:B------:R4:W-:Y:S01]  /*b1f0*/  STL.128 [R1+0x110], R12 ;  /* 0x0001100c01007387 */ /* 0x0009e20000100c00 */
[----:B------:R-:W-:Y:S01]  /*b200*/  IMAD.MOV.U32 R33, RZ, RZ, 0x20 ;  /* 0x00000020ff217424 */ /* 0x000fe200078e00ff */
[----:B------:R-:W0:Y:S01]  /*b210*/  LDC.64 R8, c[0x0][0xad8] ;  /* 0x0002b600ff087b82 */ /* 0x000e220000000a00 */
[----:B------:R-:W-:Y:S01]  /*b220*/  IADD3 R28, P0, R24, 0x36400, RZ ;  /* 0x00036400181c7810 */ /* 0x000fe20007f1e0ff */
[----:B------:R0:W-:Y:S01]  /*b230*/  STL.64 [R1+0xb8], R26 ;  /* 0x0000b81a01007387 */ /* 0x0001e20000100a00 */
[----:B------:R-:W-:Y:S01]  /*b240*/  IMAD.MOV.U32 R24, RZ, RZ, RZ ;  /* 0x000000ffff187224 */ /* 0x000fe200078e00ff */
[----:B------:R-:W-:Y:S02]  /*b250*/  SEL R33, R33, 0xffffffe0, !P1 ;  /* 0xffffffe021217807 */ /* 0x000fe40004800000 */
[----:B------:R-:W-:Y:S01]  /*b260*/  IMAD.X R29, RZ, RZ, R25, P0 ;  /* 0x000000ffff1d7224 */ /* 0x000fe200000e0619 */
[----:B------:R0:W-:Y:S01]  /*b270*/  STL.U8 [R1+0x120], RZ ;  /* 0x000120ff01007387 */ /* 0x0001e20000100000 */
[----:B---3--:R-:W3:Y:S01]  /*b280*/  LDC R6, c[0x0][0x450] ;  /* 0x00011400ff067b82 */ /* 0x008ee20000000800 */
[----:B-1----:R-:W-:-:S02]  /*b290*/  IMAD.MOV.U32 R7, RZ, RZ, R20 ;  /* 0x000000ffff077224 */ /* 0x002fc400078e0014 */
[----:B------:R1:W-:Y:S01]  /*b2a0*/  STL.64 [R1+0xa0], R32 ;  /* 0x0000a02001007387 */ /* 0x0003e20000100a00 */
[----:B----4-:R-:W-:Y:S02]  /*b2b0*/  IMAD.U32 R13, RZ, RZ, UR48 ;  /* 0x00000030ff0d7e24 */ /* 0x010fe4000f8e00ff */
[----:B------:R-:W-:Y:S01]  /*b2c0*/  IMAD.U32 R12, RZ, RZ, UR47 ;  /* 0x0000002fff0c7e24 */ /* 0x000fe2000f8e00ff */
[----:B------:R1:W-:Y:S01]  /*b2d0*/  STL.64 [R1+0xa8], R28 ;  /* 0x0000a81c01007387 */ /* 0x0003e20000100a00 */
[----:B------:R-:W3:Y:S01]  /*b2e0*/  LDC.64 R4, c[0x0][0x448] ;  /* 0x00011200ff047b82 */ /* 0x000ee20000000a00 */
[----:B------:R-:W-:Y:S02]  /*b2f0*/  IMAD.MOV.U32 R14, RZ, RZ, R21 ;  /* 0x000000ffff0e7224 */ /* 0x000fe400078e0015 */
[----:B0-----:R-:W-:Y:S02]  /*b300*/  IMAD.MOV.U32 R26, RZ, RZ, R10 ;  /* 0x000000ffff1a7224 */ /* 0x001fe400078e000a */
[----:B------:R-:W-:-:S02]  /*b310*/  IMAD.MOV.U32 R27, RZ, RZ, R11 ;  /* 0x000000ffff1b7224 */ /* 0x000fc400078e000b */
[----:B------:R-:W-:Y:S02]  /*b320*/  IMAD.MOV.U32 R15, RZ, RZ, R8 ;  /* 0x000000ffff0f7224 */ /* 0x000fe400078e0008 */
[----:B------:R-:W-:-:S03]  /*b330*/  IMAD.MOV.U32 R25, RZ, RZ, R9 ;  /* 0x000000ffff197224 */ /* 0x000fc600078e0009 */
[----:B------:R1:W-:Y:S04]  /*b340*/  STL.128 [R1+0xd0], R12 ;  /* 0x0000d00c01007387 */ /* 0x0003e80000100c00 */
[----:B------:R1:W-:Y:S04]  /*b350*/  STL.128 [R1+0xe0], R24 ;  /* 0x0000e01801007387 */ /* 0x0003e80000100c00 */
[----:B---3--:R1:W-:Y:S01]  /*b360*/  STL.128 [R1+0xf0], R4 ;  /* 0x0000f00401007387 */ /* 0x0083e20000100c00 */
[----:B--2---:R-:W-:-:S04]  /*b370*/  LEA.HI R0, R53, R53, RZ, 0x1 ;  /* 0x0000003535007211 */ /* 0x004fc800078f08ff */
[----:B------:R-:W-:-:S05]  /*b380*/  LOP3.LUT R0, R0, 0xfffffffe, RZ, 0xc0, !PT ;  /* 0xfffffffe00007812 */ /* 0x000fca00078ec0ff */
[----:B------:R-:W-:-:S05]  /*b390*/  IMAD.IADD R0, R53, 0x1, -R0 ;  /* 0x0000000135007824 */ /* 0x000fca00078e0a00 */
[----:B------:R-:W-:-:S04]  /*b3a0*/  SHF.L.U32 R0, R0, 0x1f, RZ ;  /* 0x0000001f00007819 */ /* 0x000fc800000006ff */
[----:B------:R-:W0:Y:S02]  /*b3b0*/  SYNCS.PHASECHK.TRANS64.TRYWAIT P0, [UR44+0x38800], R0 ;  /* 0x03880000ff0075a7 */ /* 0x000e24000800016c */
[----:B01----:R-:W-:Y:S05]  /*b3c0*/  @!P0 BRA `(.L_x_6299) ;  /* 0x0000023c003c8947 */ /* 0x003fea0003800000 */
.L_x_6519:
[----:B------:R-:W-:Y:S05]  /*b3d0*/  BSYNC B0 ;  /* 0x0000000000007941 */ /* 0x000fea0003800000 */
.L_x_6298:
[----:B------:R-:W2:Y:S04]  /*b3e0*/  LDL R32, [R1] ;  /* 0x0000000001207983 */ /* 0x000ea80000100800 */
[----:B------:R1:W5:Y:S01]  /*b3f0*/  LDL.64 R20, [R1+0x1c8] ;  /* 0x0001c80001147983 */ /* 0x0003620000100a00 */
[C---:B------:R-:W-:Y:S01]  /*b400*/  IADD3 R14, P0, R2.reuse, 0xc8, RZ ;  /* 0x000000c8020e7810 */ /* 0x040fe20007f1e0ff */
[----:B------:R-:W-:Y:S01]  /*b410*/  IMAD.MOV.U32 R12, RZ, RZ, R48 ;  /* 0x000000ffff0c7224 */ /* 0x000fe200078e0030 */
[C---:B------:R-:W-:Y:S01]  /*b420*/  IADD3 R7, P1, R2.reuse, 0x100, RZ ;  /* 0x0000010002077810 */ /* 0x040fe20007f3e0ff */
[----:B------:R-:W-:Y:S01]  /*b430*/  IMAD.MOV.U32 R13, RZ, RZ, R55 ;  /* 0x000000ffff0d7224 */ /* 0x000fe200078e0037 */
[C---:B------:R-:W-:Y:S01]  /*b440*/  IADD3 R4, P2, R2.reuse, 0x108, RZ ;  /* 0x0000010802047810 */ /* 0x040fe20007f5e0ff */
[--C-:B------:R-:W-:Y:S01]  /*b450*/  IMAD.X R15, RZ, RZ, R18.reuse, P0 ;  /* 0x000000ffff0f7224 */ /* 0x100fe200000e0612 */
[C---:B0-----:R-:W-:Y:S01]  /*b460*/  IADD3 R0, P0, R2.reuse, 0x1d4, RZ ;  /* 0x000001d402007810 */ /* 0x041fe20007f1e0ff */
[----:B------:R-:W-:Y:S01]  /*b470*/  IMAD.X R24, RZ, RZ, R18, P1 ;  /* 0x000000ffff187224 */ /* 0x000fe200008e0612 */
[----:B------:R-:W-:Y:S01]  /*b480*/  IADD3 R26, P1, R2, 0x120, RZ ;  /* 0x00000120021a7810 */ /* 0x000fe20007f3e0ff */
[----:B------:R-:W-:Y:S01]  /*b490*/  IMAD.MOV.U32 R28, RZ, RZ, R42 ;  /* 0x000000ffff1c7224 */ /* 0x000fe200078e002a */
[----:B------:R0:W-:Y:S01]  /*b4a0*/  STL.128 [R1+0x130], R12 ;  /* 0x0001300c01007387 */ /* 0x0001e20000100c00 */
[----:B------:R-:W-:Y:S01]  /*b4b0*/  IMAD.X R3, RZ, RZ, R18, P0 ;  /* 0x000000ffff037224 */ /* 0x000fe200000e0612 */
[----:B------:R-:W-:Y:S01]  /*b4c0*/  BSSY B0, `(.L_x_6300) ;  /* 0x0000034000007945 */ /* 0x000fe20003800000 */
[----:B------:R-:W-:-:S02]  /*b4d0*/  IMAD.MOV.U32 R29, RZ, RZ, R51 ;  /* 0x000000ffff1d7224 */ /* 0x000fc400078e0033 */
[----:B------:R-:W-:-:S03]  /*b4e0*/  IMAD.X R27, RZ, RZ, R18, P1 ;  /* 0x000000ffff1b7224 */ /* 0x000fc600008e0612 */
[----:B------:R-:W-:Y:S04]  /*b4f0*/  STL.128 [R1+0x150], R28 ;  /* 0x0001501c01007387 */ /* 0x000fe80000100c00 */
[----:B------:R-:W-:Y:S01]  /*b500*/  STL.64 [R1+0x1c0], R26 ;  /* 0x0001c01a01007387 */ /* 0x000fe20000100a00 */
[----:B0-----:R-:W-:Y:S02]  /*b510*/  IMAD.MOV.U32 R14, RZ, RZ, R43 ;  /* 0x000000ffff0e7224 */ /* 0x001fe400078e002b */
[----:B------:R-:W-:Y:S02]  /*b520*/  IMAD.MOV.U32 R15, RZ, RZ, R52 ;  /* 0x000000ffff0f7224 */ /* 0x000fe400078e0034 */
[----:B------:R-:W-:Y:S02]  /*b530*/  IMAD.MOV.U32 R12, RZ, RZ, R2 ;  /* 0x000000ffff0c7224 */ /* 0x000fe400078e0002 */
[----:B------:R-:W-:-:S05]  /*b540*/  IMAD.MOV.U32 R13, RZ, RZ, R18 ;  /* 0x000000ffff0d7224 */ /* 0x000fca00078e0012 */
[----:B------:R0:W-:Y:S02]  /*b550*/  STL.128 [R1+0x140], R12 ;  /* 0x0001400c01007387 */ /* 0x0001e40000100c00 */
[----:B0-----:R-:W-:Y:S02]  /*b560*/  IMAD.MOV.U32 R14, RZ, RZ, R39 ;  /* 0x000000ffff0e7224 */ /* 0x001fe400078e0027 */
[----:B------:R-:W-:Y:S02]  /*b570*/  IMAD.MOV.U32 R15, RZ, RZ, R44 ;  /* 0x000000ffff0f7224 */ /* 0x000fe400078e002c */
[----:B------:R-:W-:Y:S01]  /*b580*/  IMAD.MOV.U32 R12, RZ, RZ, R0 ;  /* 0x000000ffff0c7224 */ /* 0x000fe200078e0000 */
[----:B------:R-:W-:Y:S01]  /*b590*/  IADD3 R0, P0, R2, 0x1d8, RZ ;  /* 0x000001d802007810 */ /* 0x000fe20007f1e0ff */
[----:B------:R-:W-:-:S04]  /*b5a0*/  IMAD.MOV.U32 R13, RZ, RZ, R3 ;  /* 0x000000ffff0d7224 */ /* 0x000fc800078e0003 */
[----:B------:R-:W-:Y:S01]  /*b5b0*/  IMAD.X R3, RZ, RZ, R18, P0 ;  /* 0x000000ffff037224 */ /* 0x000fe200000e0612 */
[----:B------:R0:W-:Y:S01]  /*b5c0*/  STL.128 [R1+0x160], R12 ;  /* 0x0001600c01007387 */ /* 0x0001e20000100c00 */
[----:B------:R-:W-:Y:S01]  /*b5d0*/  IADD3 R25, P0, R2, 0xb8, RZ ;  /* 0x000000b802197810 */ /* 0x000fe20007f1e0ff */
        /* <DEDUP_REMOVED lines=8> */
[----:B------:R-:W-:Y:S02]  /*b660*/  IMAD.MOV.U32 R15, RZ, RZ, R3 ;  /* 0x000000ffff0f7224 */ /* 0x000fe400078e0003 */
[----:B------:R-:W-:-:S02]  /*b670*/  IMAD.X R0, RZ, RZ, R18, P0 ;  /* 0x000000ffff007224 */ /* 0x000fc400000e0612 */
[----:B------:R-:W-:Y:S01]  /*b680*/  IMAD.X R3, RZ, RZ, R18, P2 ;  /* 0x000000ffff037224 */ /* 0x000fe200010e0612 */
[----:B------:R0:W-:Y:S02]  /*b690*/  STL.128 [R1+0x180], R12 ;  /* 0x0001800c01007387 */ /* 0x0001e40000100c00 */
[----:B0-----:R-:W-:Y:S02]  /*b6a0*/  IMAD.MOV.U32 R14, RZ, RZ, R36 ;  /* 0x000000ffff0e7224 */ /* 0x001fe400078e0024 */
[----:B------:R-:W-:Y:S02]  /*b6b0*/  IMAD.MOV.U32 R15, RZ, RZ, R37 ;  /* 0x000000ffff0f7224 */ /* 0x000fe400078e0025 */
[----:B------:R-:W-:Y:S02]  /*b6c0*/  IMAD.MOV.U32 R12, RZ, RZ, R7 ;  /* 0x000000ffff0c7224 */ /* 0x000fe400078e0007 */
[----:B------:R-:W-:Y:S01]  /*b6d0*/  IMAD.MOV.U32 R13, RZ, RZ, R24 ;  /* 0x000000ffff0d7224 */ /* 0x000fe200078e0018 */
[----:B------:R-:W-:-:S04]  /*b6e0*/  IADD3 R24, P0, R2, 0x1c8, RZ ;  /* 0x000001c802187810 */ /* 0x000fc80007f1e0ff */
[----:B------:R0:W-:Y:S02]  /*b6f0*/  STL.128 [R1+0x190], R12 ;  /* 0x0001900c01007387 */ /* 0x0001e40000100c00 */
[----:B0-----:R-:W-:Y:S02]  /*b700*/  IMAD.MOV.U32 R12, RZ, RZ, R25 ;  /* 0x000000ffff0c7224 */ /* 0x001fe400078e0019 */
[----:B------:R-:W-:Y:S02]  /*b710*/  IMAD.MOV.U32 R13, RZ, RZ, R0 ;  /* 0x000000ffff0d7224 */ /* 0x000fe400078e0000 */
[----:B------:R-:W-:Y:S02]  /*b720*/  IMAD.MOV.U32 R14, RZ, RZ, R4 ;  /* 0x000000ffff0e7224 */ /* 0x000fe400078e0004 */
[----:B------:R-:W-:Y:S02]  /*b730*/  IMAD.MOV.U32 R15, RZ, RZ, R3 ;  /* 0x000000ffff0f7224 */ /* 0x000fe400078e0003 */
[----:B------:R-:W-:-:S03]  /*b740*/  IMAD.X R25, RZ, RZ, R18, P0 ;  /* 0x000000ffff197224 */ /* 0x000fc600000e0612 */
[----:B------:R0:W-:Y:S04]  /*b750*/  STL.128 [R1+0x1a0], R12 ;  /* 0x0001a00c01007387 */ /* 0x0001e80000100c00 */
[----:B------:R1:W-:Y:S01]  /*b760*/  STL.64 [R1+0x128], R24 ;  /* 0x0001281801007387 */ /* 0x0003e20000100a00 */
        /* <DEDUP_REMOVED lines=9> */
.L_x_6301:
[----:B------:R-:W-:Y:S05]  /*b800*/  BSYNC B0 ;  /* 0x0000000000007941 */ /* 0x000fea0003800000 */
.L_x_6300:
        /* <DEDUP_REMOVED lines=8> */
.L_x_6303:
[----:B------:R-:W-:Y:S05]  /*b890*/  BSYNC B0 ;  /* 0x0000000000007941 */ /* 0x000fea0003800000 */
.L_x_6302:
[----:B------:R-:W-:Y:S04]  /*b8a0*/  BSSY B0, `(.L_x_6304) ;  /* 0x0000004000007945 */ /* 0x000fe80003800000 */
[----:B-1----:R-:W-:Y:S05]  /*b8b0*/  @P0 BRA `(.L_x_6305) ;  /* 0x0000000000080947 */ /* 0x002fea0003800000 */
[----:B------:R-:W1:Y:S02]  /*b8c0*/  SYNCS.PHASECHK.TRANS64.TRYWAIT P0, [R20+URZ], R21 ;  /* 0x00000015140075a7 */ /* 0x000e64000800017f */
[----:B-1----:R-:W-:Y:S05]  /*b8d0*/  @!P0 BRA `(.L_x_6306) ;  /* 0x0000023800108947 */ /* 0x002fea0003800000 */
.L_x_6305:
[----:B------:R-:W-:Y:S05]  /*b8e0*/  BSYNC B0 ;  /* 0x0000000000007941 */ /* 0x000fea0003800000 */
.L_x_6304:
[----:B------:R-:W2:Y:S04]  /*b8f0*/  LDL R7, [R1+0x1c8] ;  /* 0x0001c80001077983 */ /* 0x000ea80000100800 */
[----:B------:R-:W2:Y:S01]  /*b900*/  LDL.64 R12, [R1+0x80] ;  /* 0x00008000010c7983 */ /* 0x000ea20000100a00 */
[----:B------:R-:W-:Y:S05]  /*b910*/  WARPSYNC.ALL ;  /* 0x0000000000007948 */ /* 0x000fea0003800000 */
[----:B------:R-:W3:Y:S04]  /*b920*/  LDL.64 R24, [R1+0x78] ;  /* 0x0000780001187983 */ /* 0x000ee80000100a00 */
[----:B------:R-:W4:Y:S04]  /*b930*/  LDL.64 R14, [R1+0x78] ;  /* 0x00007800010e7983 */ /* 0x000f280000100a00 */
[----:B01----:R-:W5:Y:S04]  /*b940*/  LDL.64 R20, [R1+0x78] ;  /* 0x0000780001147983 */ /* 0x003f680000100a00 */
[----:B------:R-:W5:Y:S01]  /*b950*/  LDL.64 R56, [R1+0x78] ;  /* 0x0000780001387983 */ /* 0x000f620000100a00 */
[----:B--2---:R-:W-:Y:S01]  /*b960*/  IMAD R12, R7, 0x200, R12 ;  /* 0x00000200070c7824 */ /* 0x004fe200078e020c */
[----:B------:R-:W-:-:S02]  /*b970*/  R2UR UR7, R13 ;  /* 0x000000000d0772ca */ /* 0x000fc400000e0000 */
[----:B------:R-:W2:Y:S01]  /*b980*/  LDL R3, [R1+0x1d4] ;  /* 0x0001d40001037983 */ /* 0x000ea20000100800 */
[C---:B------:R-:W-:Y:S01]  /*b990*/  VIADD R58, R12.reuse, 0x2 ;  /* 0x000000020c3a7836 */ /* 0x040fe20000000000 */
[----:B------:R-:W-:Y:S01]  /*b9a0*/  R2UR UR6, R12 ;  /* 0x000000000c0672ca */ /* 0x000fe200000e0000 */
[----:B------:R-:W-:Y:S01]  /*b9b0*/  IMAD.MOV.U32 R59, RZ, RZ, R13 ;  /* 0x000000ffff3b7224 */ /* 0x000fe200078e000d */
[----:B------:R0:W-:Y:S01]  /*b9c0*/  STL [R1+0x60], RZ ;  /* 0x000060ff01007387 */ /* 0x0001e20000100800 */
[----:B------:R-:W-:Y:S01]  /*b9d0*/  BSSY B0, `(.L_x_6307) ;  /* 0x000002c000007945 */ /* 0x000fe20003800000 */
[----:B---3--:R-:W-:Y:S02]  /*b9e0*/  R2UR UR4, R24 ;  /* 0x00000000180472ca */ /* 0x008fe400000e0000 */
[----:B------:R-:W-:Y:S02]  /*b9f0*/  R2UR UR5, R25 ;  /* 0x00000000190572ca */ /* 0x000fe400000e0000 */
[----:B------:R-:W-:Y:S01]  /*ba00*/  WARPGROUP.ARRIVE ;  /* 0x00000000000079c5 */ /* 0x000fe20000000000 */
        /* <DEDUP_REMOVED lines=40> */
.L_x_6520:
[----:B------:R-:W-:Y:S05]  /*bc90*/  BSYNC B0 ;  /* 0x0000000000007941 */ /* 0x000fea0003800000 */
.L_x_6307:
[----:B0-----:R-:W2:Y:S04]  /*bca0*/  LDL R3, [R1+0x28] ;  /* 0x0000280001037983 */ /* 0x001ea80000100800 */
[----:B------:R0:W5:Y:S01]  /*bcb0*/  LDL.64 R12, [R1+0x1c8] ;  /* 0x0001c800010c7983 */ /* 0x0001620000100a00 */
[----:B------:R-:W-:Y:S01]  /*bcc0*/  BSSY B0, `(.L_x_6309) ;  /* 0x0000005000007945 */ /* 0x000fe20003800000 */
[----:B--2---:R-:W-:-:S04]  /*bcd0*/  LOP3.LUT R3, R3, 0x1, RZ, 0xfc, !PT ;  /* 0x0000000103037812 */ /* 0x004fc800078efcff */
[----:B------:R-:W-:-:S13]  /*bce0*/  ISETP.NE.AND P1, PT, R3, 0x3, PT ;  /* 0x000000030300780c */ /* 0x000fda0003f25270 */
[----:B0-----:R-:W-:Y:S05]  /*bcf0*/  @!P1 BRA `(.L_x_6310) ;  /* 0x0000000000049947 */ /* 0x001fea0003800000 */
[----:B------:R-:W-:Y:S01]  /*bd00*/  BPT.TRAP 0x1 ;  /* 0x000000040000795c */ /* 0x000fe20000300000 */
.L_x_6310:
[----:B------:R-:W-:Y:S05]  /*bd10*/  BSYNC B0 ;  /* 0x0000000000007941 */ /* 0x000fea0003800000 */
.L_x_6309:
        /* <DEDUP_REMOVED lines=8> */
.L_x_6312:
[----:B------:R-:W-:Y:S05]  /*bda0*/  BSYNC B0 ;  /* 0x0000000000007941 */ /* 0x000fea0003800000 */
.L_x_6311:
[----:B------:R-:W-:Y:S04]  /*bdb0*/  BSSY B0, `(.L_x_6313) ;  /* 0x0000004000007945 */ /* 0x000fe80003800000 */
[----:B-1----:R-:W-:Y:S05]  /*bdc0*/  @P0 BRA `(.L_x_6314) ;  /* 0x0000000000080947 */ /* 0x002fea0003800000 */
[----:B------:R-:W1:Y:S02]  /*bdd0*/  SYNCS.PHASECHK.TRANS64.TRYWAIT P0, [R12+URZ], R13 ;  /* 0x0000000d0c0075a7 */ /* 0x000e64000800017f */
[----:B-1----:R-:W-:Y:S05]  /*bde0*/  @!P0 BRA `(.L_x_6315) ;  /* 0x0000023000f88947 */ /* 0x002fea0003800000 */
.L_x_6314:
[----:B------:R-:W-:Y:S05]  /*bdf0*/  BSYNC B0 ;  /* 0x0000000000007941 */ /* 0x000fea0003800000 */
.L_x_6313:
        /* <DEDUP_REMOVED lines=9> */
[----:B------:R-:W4:Y:S05]  /*be90*/  LDL.64 R56, [R1+0x90] ;  /* 0x0000900001387983 */ /* 0x000f2a0000100a00 */
[----:B------:R-:W0:Y:S01]  /*bea0*/  S2R R7, SR_TID.X ;  /* 0x0000000000077919 */ /* 0x000e220000002100 */
[----:B------:R-:W4:Y:S01]  /*beb0*/  LDL.64 R64, [R1+0x90] ;  /* 0x0000900001407983 */ /* 0x000f220000100a00 */
[----:B--2---:R-:W-:Y:S01]  /*bec0*/  ISETP.NE.U32.AND P0, PT, R4, RZ, PT ;  /* 0x000000ff0400720c */ /* 0x004fe20003f05070 */
[----:B---3--:R-:W-:Y:S01]  /*bed0*/  IMAD R12, R3, 0x1000, R12 ;  /* 0x00001000030c7824 */ /* 0x008fe200078e020c */
[----:B------:R-:W-:-:S02]  /*bee0*/  R2UR UR7, R13 ;  /* 0x000000000d0772ca */ /* 0x000fc400000e0000 */
[----:B----4-:R-:W-:Y:S02]  /*bef0*/  R2UR UR4, R20 ;  /* 0x00000000140472ca */ /* 0x010fe400000e0000 */
[----:B------:R-:W-:Y:S02]  /*bf00*/  R2UR UR6, R12 ;  /* 0x000000000c0672ca */ /* 0x000fe400000e0000 */
[----:B------:R-:W-:-:S05]  /*bf10*/  R2UR UR5, R21 ;  /* 0x00000000150572ca */ /* 0x000fca00000e0000 */
[----:B------:R-:W-:Y:S01]  /*bf20*/  VOTEU.ANY UP0, P0 ;  /* 0x00000000003f7886 */ /* 0x000fe20000000100 */
[----:B------:R-:W-:Y:S01]  /*bf30*/  VIADD R14, R14, 0x2 ;  /* 0x000000020e0e7836 */ /* 0x000fe20000000000 */
[----:B------:R-:W2:Y:S06]  /*bf40*/  LDL.64 R20, [R1+0x90] ;  /* 0x0000900001147983 */ /* 0x000eac0000100a00 */
[----:B------:R-:W-:Y:S01]  /*bf50*/  HGMMA.64x64x16.F32.BF16 R24, gdesc[UR4], R24, UP0, gsb0 ;  /* 0x00e00000041879f0 */ /* 0x000fe2000b801818 */
[----:B------:R-:W-:Y:S02]  /*bf60*/  VIADD R62, R12, 0x2 ;  /* 0x000000020c3e7836 */ /* 0x000fe40000000000 */
[----:B------:R-:W-:Y:S01]  /*bf70*/  IMAD.MOV.U32 R63, RZ, RZ, R13 ;  /* 0x000000ffff3f7224 */ /* 0x000fe200078e000d */
[----:B------:R-:W-:-:S02]  /*bf80*/  R2UR UR4, R14 ;  /* 0x000000000e0472ca */ /* 0x000fc400000e0000 */
        /* <DEDUP_REMOVED lines=158> */
[----:B------:R-:W-:Y:S01]  /*c970*/  VIADD R4, R12, 0x800 ;  /* 0x000008000c047836 */ /* 0x000fe20000000000 */
[----:B------:R-:W-:Y:S01]  /*c980*/  UMOV UR8, 0x1 ;  /* 0x0000000100087882 */ /* 0x000fe20000000000 */
[----:B------:R-:W-:Y:S01]  /*c990*/  IMAD.MOV.U32 R67, RZ, RZ, 0x4 ;  /* 0x00000004ff437424 */ /* 0x000fe200078e00ff */
[----:B------:R-:W4:Y:S04]  /*c9a0*/  LDL.64 R62, [R1+0x90] ;  /* 0x00009000013e7983 */ /* 0x000f280000100a00 */
[----:B------:R-:W0:Y:S01]  /*c9b0*/  SHFL.IDX PT, R3, R7, RZ, 0x1f ;  /* 0x00001fff07037589 */ /* 0x000e2200000e0000 */
[----:B------:R-:W-:-:S02]  /*c9c0*/  WARPGROUP.DEPBAR.LE gsb0, 0x0 ;  /* 0x00008000000079c5 */ /* 0x000fc40000010000 */
[----:B------:R-:W-:-:S06]  /*c9d0*/  WARPGROUP.ARRIVE ;  /* 0x00000000000079c5 */ /* 0x000fcc0000000000 */
[----:B------:R-:W-:Y:S01]  /*c9e0*/  HGMMA.64x64x16.F32.BF16 R24, gdesc[UR4], R24, gsb0 ;  /* 0x00e00000041879f0 */ /* 0x000fe20008001818 */
[----:B0-----:R-:W-:-:S04]  /*c9f0*/  ISETP.GT.AND P0, PT, R3, 0x7f, PT ;  /* 0x0000007f0300780c */ /* 0x001fc80003f04270 */
[----:B------:R-:W-:Y:S01]  /*ca00*/  SEL R3, RZ, 0x2, !P0 ;  /* 0x00000002ff037807 */ /* 0x000fe20004000000 */
[----:B------:R-:W-:-:S03]  /*ca10*/  IMAD.MOV.U32 R21, RZ, RZ, R13 ;  /* 0x000000ffff157224 */ /* 0x000fc600078e000d */
[----:B------:R-:W-:Y:S01]  /*ca20*/  IADD3 R14, R14, 0x800, R3 ;  /* 0x000008000e0e7810 */ /* 0x000fe20007ffe003 */
[----:B------:R-:W-:Y:S01]  /*ca30*/  IMAD.IADD R20, R3, 0x1, R4 ;  /* 0x0000000103147824 */ /* 0x000fe200078e0204 */
[----:B------:R-:W-:Y:S02]  /*ca40*/  R2UR UR7, R21 ;  /* 0x00000000150772ca */ /* 0x000fe400000e0000 */
[----:B------:R-:W-:Y:S02]  /*ca50*/  R2UR UR4, R14 ;  /* 0x000000000e0472ca */ /* 0x000fe400000e0000 */
[----:B------:R-:W-:Y:S02]  /*ca60*/  R2UR UR6, R20 ;  /* 0x00000000140672ca */ /* 0x000fe400000e0000 */
[----:B------:R-:W-:Y:S01]  /*ca70*/  R2UR UR5, R15 ;  /* 0x000000000f0572ca */ /* 0x000fe200000e0000 */
[----:B------:R-:W-:Y:S01]  /*ca80*/  UISETP.NE.U32.AND UP0, UPT, UR8, URZ, UPT ;  /* 0x0000003f0800728c */ /* 0x000fe2000bf05070 */
[----:B------:R-:W-:-:S02]  /*ca90*/  WARPGROUP.DEPBAR.LE gsb0, 0x0 ;  /* 0x00008000000079c5 */ /* 0x000fc40000010000 */
[----:B------:R-:W-:-:S09]  /*caa0*/  WARPGROUP.ARRIVE ;  /* 0x00000000000079c5 */ /* 0x000fd20000000000 */
[----:B------:R-:W-:Y:S01]  /*cab0*/  HGMMA.64x64x16.F32.BF16 R24, gdesc[UR4], R24, UP0, gsb0 ;  /* 0x00e00000041879f0 */ /* 0x000fe2000b801818 */
        /* <DEDUP_REMOVED lines=8> */
[----:B------:R-:W-:Y:S01]  /*cb40*/  IMAD.MOV.U32 R21, RZ, RZ, R13 ;  /* 0x000000ffff157224 */ /* 0x000fe200078e000d */
[----:B------:R-:W-:-:S02]  /*cb50*/  WARPGROUP.DEPBAR.LE gsb0, 0x0 ;  /* 0x00008000000079c5 */ /* 0x000fc40000010000 */
[----:B------:R-:W-:Y:S01]  /*cb60*/  WARPGROUP.ARRIVE ;  /* 0x00000000000079c5 */ /* 0x000fe20000000000 */
[----:B------:R-:W-:Y:S01]  /*cb70*/  SEL R67, R67, 0x6, !P0 ;  /* 0x0000000643437807 */ /* 0x000fe20004000000 */
[----:B------:R-:W2:Y:S07]  /*cb80*/  LDL.64 R14, [R1+0x90] ;  /* 0x00009000010e7983 */ /* 0x000eae0000100a00 */
[----:B------:R-:W-:Y:S01]  /*cb90*/  HGMMA.64x64x16.F32.BF16 R24, gdesc[UR4], R24, gsb0 ;  /* 0x00e00000041879f0 */ /* 0x000fe20008001818 */
[----:B------:R-:W-:Y:S01]  /*cba0*/  IMAD.IADD R20, R4, 0x1, R67 ;  /* 0x0000000104147824 */ /* 0x000fe200078e0243 */
[----:B---3--:R-:W-:Y:S01]  /*cbb0*/  IADD3 R60, R67, 0x800, R60 ;  /* 0x00000800433c7810 */ /* 0x008fe20007ffe03c */
[----:B------:R-:W3:Y:S01]  /*cbc0*/  LDL.64 R58, [R1+0x90] ;  /* 0x00009000013a7983 */ /* 0x000ee20000100a00 */
        /* <DEDUP_REMOVED lines=24> */
[----:B------:R-:W4:Y:S07]  /*cd50*/  LDL.64 R20, [R1+0x90] ;  /* 0x0000900001147983 */ /* 0x000f2e0000100a00 */
[----:B------:R-:W-:Y:S01]  /*cd60*/  HGMMA.64x64x16.F32.BF16 R24, gdesc[UR4], R24, gsb0 ;  /* 0x00e00000041879f0 */ /* 0x000fe20008001818 */
[----:B------:R-:W-:-:S02]  /*cd70*/  IMAD.IADD R56, R3, 0x1, R4 ;  /* 0x0000000103387824 */ /* 0x000fc400078e0204 */
[--C-:B------:R-:W-:Y:S01]  /*cd80*/  IMAD.MOV.U32 R57, RZ, RZ, R13.reuse ;  /* 0x000000ffff397224 */ /* 0x100fe200078e000d */
[----:B------:R-:W-:Y:S02]  /*cd90*/  R2UR UR4, R64 ;  /* 0x00000000400472ca */ /* 0x000fe400000e0000 */
[----:B------:R-:W-:Y:S02]  /*cda0*/  R2UR UR6, R56 ;  /* 0x00000000380672ca */ /* 0x000fe400000e0000 */
[----:B------:R-:W-:Y:S02]  /*cdb0*/  R2UR UR7, R57 ;  /* 0x00000000390772ca */ /* 0x000fe400000e0000 */
[----:B------:R-:W-:Y:S01]  /*cdc0*/  R2UR UR5, R65 ;  /* 0x00000000410572ca */ /* 0x000fe200000e0000 */
[C---:B------:R-:W-:Y:S01]  /*cdd0*/  IMAD.IADD R60, R7.reuse, 0x1, R4 ;  /* 0x00000001073c7824 */ /* 0x040fe200078e0204 */
[----:B------:R-:W-:Y:S01]  /*cde0*/  IADD3 R62, R7, 0xa00, R62 ;  /* 0x00000a00073e7810 */ /* 0x000fe20007ffe03e */
[----:B------:R-:W-:Y:S01]  /*cdf0*/  IMAD.MOV.U32 R61, RZ, RZ, R13 ;  /* 0x000000ffff3d7224 */ /* 0x000fe200078e000d */
[----:B------:R-:W4:Y:S01]  /*ce00*/  LDL.64 R56, [R1+0x90] ;  /* 0x0000900001387983 */ /* 0x000f220000100a00 */
        /* <DEDUP_REMOVED lines=8> */
[----:B------:R-:W-:Y:S01]  /*ce90*/  WARPGROUP.ARRIVE ;  /* 0x00000000000079c5 */ /* 0x000fe20000000000 */
[C---:B--2---:R-:W-:Y:S01]  /*cea0*/  IADD3 R14, R67.reuse, 0xa00, R14 ;  /* 0x00000a00430e7810 */ /* 0x044fe20007ffe00e */
[----:B------:R-:W2:Y:S08]  /*ceb0*/  LDL.64 R60, [R1+0x90] ;  /* 0x00009000013c7983 */ /* 0x000eb00000100a00 */
[----:B------:R-:W-:Y:S01]  /*cec0*/  HGMMA.64x64x16.F32.BF16 R24, gdesc[UR4], R24, gsb0 ;  /* 0x00e00000041879f0 */ /* 0x000fe20008001818 */
[----:B------:R-:W-:-:S02]  /*ced0*/  IMAD.IADD R62, R67, 0x1, R4 ;  /* 0x00000001433e7824 */ /* 0x000fc400078e0204 */
[----:B------:R-:W-:Y:S01]  /*cee0*/  IMAD.MOV.U32 R63, RZ, RZ, R13 ;  /* 0x000000ffff3f7224 */ /* 0x000fe200078e000d */
[----:B------:R-:W-:Y:S02]  /*cef0*/  R2UR UR4, R14 ;  /* 0x000000000e0472ca */ /* 0x000fe400000e0000 */
[----:B------:R-:W-:Y:S02]  /*cf00*/  R2UR UR6, R62 ;  /* 0x000000003e0672ca */ /* 0x000fe400000e0000 */
[----:B------:R-:W-:Y:S02]  /*cf10*/  R2UR UR7, R63 ;  /* 0x000000003f0772ca */ /* 0x000fe400000e0000 */
[----:B------:R-:W-:Y:S01]  /*cf20*/  R2UR UR5, R15 ;  /* 0x000000000f0572ca */ /* 0x000fe200000e0000 */
[----:B------:R-:W-:Y:S01]  /*cf30*/  IMAD.MOV.U32 R4, RZ, RZ, 0x30 ;  /* 0x00000030ff047424 */ /* 0x000fe200078e00ff */
[----:B------:R-:W2:Y:S01]  /*cf40*/  LDL.64 R62, [R1+0x90] ;  /* 0x00009000013e7983 */ /* 0x000ea20000100a00 */
        /* <DEDUP_REMOVED lines=18> */
[C---:B----4-:R-:W-:Y:S01]  /*d070*/  IADD3 R20, R3.reuse, 0xc00, R20 ;  /* 0x00000c0003147810 */ /* 0x050fe20007ffe014 */
        /* <DEDUP_REMOVED lines=11> */
[----:B------:R-:W-:Y:S01]  /*d130*/  IADD3 R56, R7, 0xc00, R56 ;  /* 0x00000c0007387810 */ /* 0x000fe20007ffe038 */
        /* <DEDUP_REMOVED lines=38> */
[----:B------:R-:W-:Y:S01]  /*d3a0*/  VIADD R4, R12, 0xe00 ;  /* 0x00000e000c047836 */ /* 0x000fe20000000000 */
[C---:B---3--:R-:W-:Y:S01]  /*d3b0*/  IADD3 R14, R3.reuse, 0xe00, R14 ;  /* 0x00000e00030e7810 */ /* 0x048fe20007ffe00e */
[----:B------:R-:W-:Y:S02]  /*d3c0*/  IMAD.MOV.U32 R57, RZ, RZ, R13 ;  /* 0x000000ffff397224 */ /* 0x000fe400078e000d */
[----:B------:R-:W-:Y:S01]  /*d3d0*/  IMAD.IADD R56, R3, 0x1, R4 ;  /* 0x0000000103387824 */ /* 0x000fe200078e0204 */
[----:B------:R-:W-:Y:S01]  /*d3e0*/  R2UR UR4, R14 ;  /* 0x000000000e0472ca */ /* 0x000fe200000e0000 */
[----:B------:R0:W5:Y:S01]  /*d3f0*/  LDL R3, [R1+0x1c8] ;  /* 0x0001c80001037983 */ /* 0x0001620000100800 */
[----:B------:R-:W-:Y:S02]  /*d400*/  R2UR UR7, R57 ;  /* 0x00000000390772ca */ /* 0x000fe400000e0000 */
[----:B------:R-:W-:Y:S01]  /*d410*/  R2UR UR6, R56 ;  /* 0x00000000380672ca */ /* 0x000fe200000e0000 */
[----:B------:R-:W3:Y:S01]  /*d420*/  LDL R57, [R1] ;  /* 0x0000000001397983 */ /* 0x000ee20000100800 */
[----:B------:R-:W-:-:S03]  /*d430*/  R2UR UR5, R15 ;  /* 0x000000000f0572ca */ /* 0x000fc600000e0000 */
[----:B------:R0:W5:Y:S01]  /*d440*/  LDL R56, [R1+0xc] ;  /* 0x00000c0001387983 */ /* 0x0001620000100800 */
[----:B------:R-:W-:Y:S02]  /*d450*/  WARPGROUP.DEPBAR.LE gsb0, 0x0 ;  /* 0x00008000000079c5 */ /* 0x000fe40000010000 */
[----:B------:R-:W-:-:S07]  /*d460*/  WARPGROUP.ARRIVE ;  /* 0x00000000000079c5 */ /* 0x000fce0000000000 */
        /* <DEDUP_REMOVED lines=28> */
[----:B------:R-:W-:Y:S01]  /*d630*/  IMAD.IADD R60, R7, 0x1, R60 ;  /* 0x00000001073c7824 */ /* 0x000fe200078e023c */
[----:B------:R-:W-:Y:S02]  /*d640*/  R2UR UR7, R13 ;  /* 0x000000000d0772ca */ /* 0x000fe400000e0000 */
[----:B------:R-:W-:Y:S02]  /*d650*/  R2UR UR6, R12 ;  /* 0x000000000c0672ca */ /* 0x000fe400000e0000 */
        /* <DEDUP_REMOVED lines=43> */
.L_x_6317:
[----:B------:R-:W-:Y:S05]  /*d910*/  BSYNC B0 ;  /* 0x0000000000007941 */ /* 0x000fea0003800000 */
.L_x_6316:
        /* <DEDUP_REMOVED lines=8> */
[----:B------:R-:W3:Y:S04]  /*d9a0*/  LDL R62, [R1+0x50] ;  /* 0x00005000013e7983 */ /* 0x000ee80000100800 */
[----:B------:R-:W3:Y:S04]  /*d9b0*/  LDL R60, [R1+0xf8] ;  /* 0x0000f800013c7983 */ /* 0x000ee80000100800 */
[----:B------:R-:W3:Y:S04]  /*d9c0*/  LDL.128 R56, [R1+0xe0] ;  /* 0x0000e00001387983 */ /* 0x000ee80000100c00 */
[----:B--2---:R-:W2:Y:S04]  /*d9d0*/  LD.E R7, desc[UR36][R12.64] ;  /* 0x000000240c077980 */ /* 0x004ea8000c101900 */
[----:B------:R-:W2:Y:S01]  /*d9e0*/  LDL.128 R12, [R1+0xd0] ;  /* 0x0000d000010c7983 */ /* 0x000ea20000100c00 */
[----:B----4-:R-:W-:Y:S01]  /*d9f0*/  ISETP.NE.AND P0, PT, R20, 0x1, PT ;  /* 0x000000011400780c */ /* 0x010fe20003f05270 */
[----:B------:R-:W-:-:S02]  /*da00*/  UMOV UR4, 0xffffffc0 ;  /* 0xffffffc000047882 */ /* 0x000fc40000000000 */
[----:B------:R-:W-:Y:S01]  /*da10*/  UIMAD UR4, UR46, UR4, 0x41 ;  /* 0x000000412e0474a4 */ /* 0x000fe2000f8e0204 */
[----:B---3--:R-:W-:Y:S01]  /*da20*/  ISETP.GE.AND P1, PT, R57, 0x1, PT ;  /* 0x000000013900780c */ /* 0x008fe20003f26270 */
[----:B------:R-:W-:Y:S01]  /*da30*/  BSSY B0, `(.L_x_6318) ;  /* 0x000007b000007945 */ /* 0x000fe20003800000 */
[-C--:B--2---:R-:W-:Y:S01]  /*da40*/  FMUL.FTZ R0, R26, R7.reuse ;  /* 0x000000071a007220 */ /* 0x084fe20000410000 */
[-C--:B------:R-:W-:Y:S01]  /*da50*/  FMUL.FTZ R26, R30, R7.reuse ;  /* 0x000000071e1a7220 */ /* 0x080fe20000410000 */
[-C--:B------:R-:W-:Y:S01]  /*da60*/  FMUL.FTZ R30, R38, R7.reuse ;  /* 0x00000007261e7220 */ /* 0x080fe20000410000 */
[----:B------:R-:W-:Y:S01]  /*da70*/  SHF.R.S32.HI R38, RZ, 0x1f, R61 ;  /* 0x0000001fff267819 */ /* 0x000fe2000001143d */
[-C--:B0-----:R-:W-:Y:S01]  /*da80*/  FMUL.FTZ R3, R24, R7.reuse ;  /* 0x0000000718037220 */ /* 0x081fe20000410000 */
[-C--:B------:R-:W-:Y:S01]  /*da90*/  FMUL.FTZ R24, R25, R7.reuse ;  /* 0x0000000719187220 */ /* 0x080fe20000410000 */
[-C--:B------:R-:W-:Y:S01]  /*daa0*/  FMUL.FTZ R64, R36, R7.reuse ;  /* 0x0000000724407220 */ /* 0x080fe20000410000 */
[----:B------:R-:W-:Y:S01]  /*dab0*/  FMUL.FTZ R25, R28, R7 ;  /* 0x000000071c197220 */ /* 0x000fe20000410000 */
[----:B------:R-:W-:Y:S01]  /*dac0*/  LEA.HI R36, R38, R61, RZ, 0x7 ;  /* 0x0000003d26247211 */ /* 0x000fe200078f38ff */
[-C--:B------:R-:W-:Y:S01]  /*dad0*/  FMUL.FTZ R28, R34, R7.reuse ;  /* 0x00000007221c7220 */ /* 0x080fe20000410000 */
[-C--:B------:R-:W-:Y:S01]  /*dae0*/  FMUL.FTZ R34, R42, R7.reuse ;  /* 0x000000072a227220 */ /* 0x080fe20000410000 */
[-C--:B------:R-:W-:Y:S01]  /*daf0*/  FMUL.FTZ R42, R44, R7.reuse ;  /* 0x000000072c2a7220 */ /* 0x080fe20000410000 */
[----:B------:R-:W-:Y:S01]  /*db00*/  LOP3.LUT R44, R36, 0xffffff80, RZ, 0xc0, !PT ;  /* 0xffffff80242c7812 */ /* 0x000fe200078ec0ff */
[-C--:B------:R-:W-:Y:S01]  /*db10*/  FMUL.FTZ R4, R27, R7.reuse ;  /* 0x000000071b047220 */ /* 0x080fe20000410000 */
[----:B------:R-:W-:-:S03]  /*db20*/  FMUL.FTZ R27, R31, R7 ;  /* 0x000000071f1b7220 */ /* 0x000fc60000410000 */
[----:B------:R-:W-:Y:S02]  /*db30*/  IMAD.IADD R44, R61, 0x1, -R44 ;  /* 0x000000013d2c7824 */ /* 0x000fe400078e0a2c */
[-C--:B------:R-:W-:Y:S01]  /*db40*/  FMUL.FTZ R31, R39, R7.reuse ;  /* 0x00000007271f7220 */ /* 0x080fe20000410000 */
[-C--:B------:R-:W-:Y:S01]  /*db50*/  FMUL.FTZ R63, R29, R7.reuse ;  /* 0x000000071d3f7220 */ /* 0x080fe20000410000 */
[-C--:B------:R-:W-:Y:S01]  /*db60*/  FMUL.FTZ R29, R35, R7.reuse ;  /* 0x00000007231d7220 */ /* 0x080fe20000410000 */
[----:B------:R-:W-:Y:S01]  /*db70*/  SHF.R.S32.HI R39, RZ, 0x1f, R44 ;  /* 0x0000001fff277819 */ /* 0x000fe2000001142c */
[-C--:B------:R-:W-:Y:S01]  /*db80*/  FMUL.FTZ R35, R43, R7.reuse ;  /* 0x000000072b237220 */ /* 0x080fe20000410000 */
[-C--:B------:R-:W-:Y:S01]  /*db90*/  FMUL.FTZ R36, R46, R7.reuse ;  /* 0x000000072e247220 */ /* 0x080fe20000410000 */
[----:B------:R-:W-:Y:S01]  /*dba0*/  FMUL.FTZ R43, R45, R7 ;  /* 0x000000072d2b7220 */ /* 0x000fe20000410000 */
[----:B------:R-:W-:Y:S02]  /*dbb0*/  LEA.HI R46, R38, R61, RZ, 0x2 ;  /* 0x0000003d262e7211 */ /* 0x000fe400078f10ff */
[----:B------:R-:W-:Y:S01]  /*dbc0*/  LEA.HI R45, R39, R44, RZ, 0x2 ;  /* 0x0000002c272d7211 */ /* 0x000fe200078f10ff */
[-C--:B------:R-:W-:Y:S01]  /*dbd0*/  FMUL.FTZ R65, R37, R7.reuse ;  /* 0x0000000725417220 */ /* 0x080fe20000410000 */
[----:B------:R-:W-:Y:S01]  /*dbe0*/  FMUL.FTZ R37, R47, R7 ;  /* 0x000000072f257220 */ /* 0x000fe20000410000 */
[----:B------:R-:W-:-:S02]  /*dbf0*/  LOP3.LUT R46, R46, 0xfffffffc, RZ, 0xc0, !PT ;  /* 0xfffffffc2e2e7812 */ /* 0x000fc400078ec0ff */
[--C-:B------:R-:W-:Y:S02]  /*dc00*/  SHF.R.S32.HI R38, RZ, 0x2, R45.reuse ;  /* 0x00000002ff267819 */ /* 0x100fe4000001142d */
[----:B------:R-:W-:Y:S01]  /*dc10*/  SHF.R.S32.HI R47, RZ, 0x1f, R45 ;  /* 0x0000001fff2f7819 */ /* 0x000fe2000001142d */
[----:B------:R-:W-:Y:S01]  /*dc20*/  IMAD.IADD R46, R61, 0x1, -R46 ;  /* 0x000000013d2e7824 */ /* 0x000fe200078e0a2e */
[----:B------:R-:W-:Y:S02]  /*dc30*/  LEA.HI R39, R39, R44, RZ, 0x5 ;  /* 0x0000002c27277211 */ /* 0x000fe400078f28ff */
[----:B------:R-:W-:Y:S02]  /*dc40*/  LEA.HI R47, R47, R38, RZ, 0x3 ;  /* 0x000000262f2f7211 */ /* 0x000fe400078f18ff */
[----:B------:R-:W-:Y:S02]  /*dc50*/  LEA.HI R61, R46, R46, RZ, 0x1 ;  /* 0x0000002e2e3d7211 */ /* 0x000fe400078f08ff */
[----:B------:R-:W-:-:S02]  /*dc60*/  LOP3.LUT R47, R47, 0xfffffff8, RZ, 0xc0, !PT ;  /* 0xfffffff82f2f7812 */ /* 0x000fc400078ec0ff */
[----:B------:R-:W-:Y:S02]  /*dc70*/  SHF.R.S32.HI R39, RZ, 0x5, R39 ;  /* 0x00000005ff277819 */ /* 0x000fe40000011427 */
[----:B------:R-:W-:Y:S01]  /*dc80*/  LOP3.LUT R61, R61, 0x1ffffffe, RZ, 0xc0, !PT ;  /* 0x1ffffffe3d3d7812 */ /* 0x000fe200078ec0ff */
[----:B------:R-:W-:Y:S02]  /*dc90*/  IMAD.IADD R47, R38, 0x1, -R47 ;  /* 0x00000001262f7824 */ /* 0x000fe400078e0a2f */
[----:B------:R-:W-:Y:S02]  /*dca0*/  IMAD R38, R62, 0x4, R39 ;  /* 0x000000043e267824 */ /* 0x000fe400078e0227 */
[----:B------:R-:W-:Y:S02]  /*dcb0*/  IMAD.IADD R61, R46, 0x1, -R61 ;  /* 0x000000012e3d7824 */ /* 0x000fe400078e0a3d */
[----:B------:R-:W-:-:S04]  /*dcc0*/  IMAD.U32 R38, R38, 0x10, R47 ;  /* 0x0000001026267824 */ /* 0x000fc800078e002f */
[----:B------:R-:W-:-:S04]  /*dcd0*/  IMAD R68, R61, 0x8, R38 ;  /* 0x000000083d447824 */ /* 0x000fc800078e0226 */
[----:B------:R-:W-:-:S04]  /*dce0*/  @P0 IMAD.HI.U32 R21, R68, R21, RZ ;  /* 0x0000001544150227 */ /* 0x000fc800078e00ff */
[----:B------:R-:W-:Y:S01]  /*dcf0*/  FMUL.FTZ R48, R48, R7 ;  /* 0x0000000730307220 */ /* 0x000fe20000410000 */
[----:B------:R-:W-:-:S03]  /*dd00*/  @P0 SHF.R.U32.HI R68, RZ, R60, R21 ;  /* 0x0000003cff440219 */ /* 0x000fc60000011615 */
[----:B------:R0:W1:Y:S01]  /*dd10*/  MUFU.TANH R67, R48 ;  /* 0x0000003000437308 */ /* 0x0000620000002400 */
[----:B------:R-:W-:Y:S01]  /*dd20*/  LOP3.LUT R45, R45, 0x7ffffffc, RZ, 0xc0, !PT ;  /* 0x7ffffffc2d2d7812 */ /* 0x000fe200078ec0ff */
[-C--:B------:R-:W-:Y:S01]  /*dd30*/  FMUL.FTZ R32, R32, R7.reuse ;  /* 0x0000000720207220 */ /* 0x080fe20000410000 */
[-C--:B------:R-:W-:Y:S01]  /*dd40*/  FMUL.FTZ R33, R33, R7.reuse ;  /* 0x0000000721217220 */ /* 0x080fe20000410000 */
[-C--:B------:R-:W-:Y:S01]  /*dd50*/  FMUL.FTZ R40, R40, R7.reuse ;  /* 0x0000000728287220 */ /* 0x080fe20000410000 */
[----:B0-----:R-:W0:Y:S01]  /*dd60*/  SHFL.IDX PT, R48, R68, RZ, 0x1c1f ;  /* 0x001c1fff44307589 */ /* 0x001e2200000e0000 */
        /* <DEDUP_REMOVED lines=8> */
[----:B------:R-:W-:Y:S01]  /*ddf0*/  FMUL.FTZ R7, R55, R7 ;  /* 0x0000000737077220 */ /* 0x000fe20000410000 */
[----:B------:R-:W-:Y:S01]  /*de00*/  VIADD R44, R13, UR4 ;  /* 0x000000040d2c7c36 */ /* 0x000fe20008000000 */
[----:B------:R-:W-:Y:S01]  /*de10*/  ULEA UR4, UR46, 0xffffffc0, 0x6 ;  /* 0xffffffc02e047891 */ /* 0x000fe2000f8e303f */
[----:B------:R-:W2:Y:S02]  /*de20*/  MUFU.TANH R3, R3 ;  /* 0x0000000300037308 */ /* 0x000ea40000002400 */
[----:B------:R-:W-:-:S03]  /*de30*/  IMAD R21, R45, -0x2, R44 ;  /* 0xfffffffe2d157824 */ /* 0x000fc600078e022c */
[----:B------:R-:W-:-:S03]  /*de40*/  VIADD R44, R13, -UR4 ;  /* 0x800000040d2c7c36 */ /* 0x000fc60008000000 */
[----:B------:R-:W3:Y:S01]  /*de50*/  MUFU.TANH R24, R24 ;  /* 0x0000001800187308 */ /* 0x000ee20000002400 */
[----:B------:R-:W-:Y:S01]  /*de60*/  IMAD.IADD R46, R21, 0x1, -R12 ;  /* 0x00000001152e7824 */ /* 0x000fe200078e0a0c */
[----:B------:R-:W-:-:S06]  /*de70*/  LOP3.LUT R21, RZ, R14, RZ, 0x33, !PT ;  /* 0x0000000eff157212 */ /* 0x000fcc00078e33ff */
[----:B------:R-:W4:Y:S01]  /*de80*/  MUFU.TANH R0, R0 ;  /* 0x0000000000007308 */ /* 0x000f220000002400 */
        /* <DEDUP_REMOVED lines=29> */
[----:B------:R-:W1:Y:S01]  /*e060*/  MUFU.TANH R7, R7 ;  /* 0x0000000700077308 */ /* 0x000e620000002400 */
[----:B------:R-:W-:Y:S01]  /*e070*/  IMAD.IADD R51, R46, 0x1, R21 ;  /* 0x000000012e337824 */ /* 0x000fe200078e0215 */
[----:B0-----:R-:W-:Y:S01]  /*e080*/  VIADDMNMX R14, R48, R70, R47, PT ;  /* 0x00000046300e7246 */ /* 0x001fe2000380012f */
[----:B------:R-:W-:-:S02]  /*e090*/  VIADD R55, R56, -UR4 ;  /* 0x8000000438377c36 */ /* 0x000fc40008000000 */
        /* <DEDUP_REMOVED lines=12> */
.L_x_6321:
[----:B------:R-:W-:-:S13]  /*e160*/  ISETP.NE.AND P0, PT, R57, 0x1, PT ;  /* 0x000000013900780c */ /* 0x000fda0003f05270 */
[----:B------:R-:W-:-:S05]  /*e170*/  @P0 IMAD.HI.U32 R44, R21, R58, RZ ;  /* 0x0000003a152c0227 */ /* 0x000fca00078e00ff */
[----:B------:R-:W-:-:S07]  /*e180*/  @P0 SHF.R.U32.HI R21, RZ, R59, R44 ;  /* 0x0000003bff150219 */ /* 0x000fce000001162c */
.L_x_6322:
[----:B------:R-:W-:Y:S05]  /*e190*/  BSYNC B1 ;  /* 0x0000000000017941 */ /* 0x000fea0003800000 */
.L_x_6320:
[----:B------:R-:W-:-:S04]  /*e1a0*/  IMAD R44, R21, R57, -UR4 ;  /* 0x80000004152c7e24 */ /* 0x000fc8000f8e0239 */
[----:B------:R-:W-:-:S05]  /*e1b0*/  IMAD R44, R45, -0x2, R44 ;  /* 0xfffffffe2d2c7824 */ /* 0x000fca00078e022c */
[----:B------:R-:W-:Y:S02]  /*e1c0*/  VIMNMX R15, R15, R44, !PT ;  /* 0x0000002c0f0f7248 */ /* 0x000fe40007fe0100 */
[----:B------:R-:W-:-:S07]  /*e1d0*/  VIADDMNMX R14, R44, R57, R14, PT ;  /* 0x000000392c0e7246 */ /* 0x000fce000380010e */
.L_x_6319:
[----:B------:R-:W-:Y:S05]  /*e1e0*/  BSYNC B0 ;  /* 0x0000000000007941 */ /* 0x000fea0003800000 */
.L_x_6318:
        /* <DEDUP_REMOVED lines=51> */
[----:B------:R-:W-:Y:S02]  /*e520*/  ISETP.GT.AND P3, PT, R15, 0x29, !P2 ;  /* 0x000000290f00780c */ /* 0x000fe40005764270 */
[----:B0-----:R-:W-:Y:S02]  /*e530*/  VIADDMNMX R64, R68, R70, R47, PT ;  /* 0x0000004644407246 */ /* 0x001fe4000380012f */
[----:B------:R-:W-:-:S04]  /*e540*/  ISETP.LT.OR P3, PT, R14, 0x2a, P3 ;  /* 0x0000002a0e00780c */ /* 0x000fc80001f61670 */
[----:B------:R-:W-:Y:S02]  /*e550*/  FSEL R48, R43, -INF , !P3 ;  /* 0xff8000002b307808 */ /* 0x000fe40005800000 */
[----:B------:R-:W-:-:S04]  /*e560*/  ISETP.GE.AND P3, PT, R55, 0x31, PT ;  /* 0x000000313700780c */ /* 0x000fc80003f66270 */
[----:B------:R-:W-:-:S04]  /*e570*/  ISETP.GT.AND P4, PT, R15, 0x30, !P3 ;  /* 0x000000300f00780c */ /* 0x000fc80005f84270 */
[----:B------:R-:W-:-:S04]  /*e580*/  ISETP.LT.OR P4, PT, R14, 0x31, P4 ;  /* 0x000000310e00780c */ /* 0x000fc80002781670 */
[----:B-1----:R-:W-:Y:S02]  /*e590*/  FSEL R42, R67, -INF , !P4 ;  /* 0xff800000432a7808 */ /* 0x002fe40006000000 */
        /* <DEDUP_REMOVED lines=12> */
[----:B------:R-:W-:Y:S01]  /*e660*/  FSEL R160, R3, -INF , !P6 ;  /* 0xff80000003a07808 */ /* 0x000fe20007000000 */
[----:B------:R-:W-:Y:S01]  /*e670*/  IMAD.IADD R3, R51, 0x1, R68 ;  /* 0x0000000133037824 */ /* 0x000fe200078e0244 */
        /* <DEDUP_REMOVED lines=17> */
.L_x_6326:
[----:B------:R-:W-:-:S13]  /*e790*/  ISETP.NE.AND P6, PT, R57, 0x1, PT ;  /* 0x000000013900780c */ /* 0x000fda0003fc5270 */
[----:B------:R-:W-:-:S05]  /*e7a0*/  @P6 IMAD.HI.U32 R58, R12, R58, RZ ;  /* 0x0000003a0c3a6227 */ /* 0x000fca00078e00ff */
[----:B------:R-:W-:-:S07]  /*e7b0*/  @P6 SHF.R.U32.HI R12, RZ, R59, R58 ;  /* 0x0000003bff0c6219 */ /* 0x000fce000001163a */
.L_x_6327:
[----:B------:R-:W-:Y:S05]  /*e7c0*/  BSYNC B1 ;  /* 0x0000000000017941 */ /* 0x000fea0003800000 */
.L_x_6325:
[----:B------:R-:W-:-:S04]  /*e7d0*/  IMAD R12, R12, R57, -UR4 ;  /* 0x800000040c0c7e24 */ /* 0x000fc8000f8e0239 */
[----:B------:R-:W-:-:S05]  /*e7e0*/  IMAD R12, R45, -0x2, R12 ;  /* 0xfffffffe2d0c7824 */ /* 0x000fca00078e020c */
[----:B------:R-:W-:Y:S02]  /*e7f0*/  VIADDMNMX R64, R12, R57, R64, PT ;  /* 0x000000390c407246 */ /* 0x000fe40003800140 */
[----:B------:R-:W-:-:S07]  /*e800*/  VIMNMX R3, R3, R12, !PT ;  /* 0x0000000c03037248 */ /* 0x000fce0007fe0100 */
.L_x_6324:
[----:B------:R-:W-:Y:S05]  /*e810*/  BSYNC B0 ;  /* 0x0000000000007941 */ /* 0x000fea0003800000 */
.L_x_6323:
[----:B------:R-:W-:Y:S01]  /*e820*/  ISETP.GT.AND P0, PT, R3, 0x1, !P0 ;  /* 0x000000010300780c */ /* 0x000fe20004704270 */
[----:B------:R-:W-:Y:S01]  /*e830*/  BAR.SYNC.DEFER_BLOCKING 0xf, 0x100 ;  /* 0x03c4000000007b1d */ /* 0x000fe20000010000 */
[----:B------:R-:W-:Y:S02]  /*e840*/  ISETP.NE.AND P6, PT, R21, RZ, PT ;  /* 0x000000ff1500720c */ /* 0x000fe40003fc5270 */
        /* <DEDUP_REMOVED lines=12> */
[----:B------:R-:W2:Y:S01]  /*e910*/  LDL R67, [R1+0x2c4] ;  /* 0x0002c40001437983 */ /* 0x000ea20000100800 */
[----:B------:R-:W-:-:S02]  /*e920*/  FSEL R27, R27, -INF , !P0 ;  /* 0xff8000001b1b7808 */ /* 0x000fc40004000000 */
[----:B------:R-:W-:Y:S01]  /*e930*/  ISETP.NE.AND P0, PT, R69, RZ, PT ;  /* 0x000000ff4500720c */ /* 0x000fe20003f05270 */
[----:B------:R-:W2:Y:S01]  /*e940*/  LDL R68, [R1+0x2c8] ;  /* 0x0002c80001447983 */ /* 0x000ea20000100800 */
[----:B------:R-:W-:Y:S02]  /*e950*/  ISETP.LT.OR P1, PT, R64, 0x9, P1 ;  /* 0x000000094000780c */ /* 0x000fe40000f21670 */
[----:B------:R-:W-:Y:S01]  /*e960*/  ISETP.GT.AND P0, PT, R3, 0x10, !P0 ;  /* 0x000000100300780c */ /* 0x000fe20004704270 */
[----:B------:R-:W2:Y:S01]  /*e970*/  LDL R69, [R1+0x2cc] ;  /* 0x0002cc0001457983 */ /* 0x000ea20000100800 */
[----:B------:R-:W-:Y:S02]  /*e980*/  FMNMX.FTZ R13, R60, R13, !PT ;  /* 0x0000000d3c0d7209 */ /* 0x000fe40007810000 */
[----:B------:R-:W-:Y:S01]  /*e990*/  ISETP.LT.OR P0, PT, R64, 0x11, P0 ;  /* 0x000000114000780c */ /* 0x000fe20000701670 */
[----:B------:R-:W2:Y:S01]  /*e9a0*/  LDL R70, [R1+0x2d0] ;  /* 0x0002d00001467983 */ /* 0x000ea20000100800 */
[----:B------:R-:W-:-:S02]  /*e9b0*/  FSEL R25, R26, -INF , !P1 ;  /* 0xff8000001a197808 */ /* 0x000fc40004800000 */
[----:B------:R-:W-:Y:S01]  /*e9c0*/  FSEL R28, R28, -INF , !P0 ;  /* 0xff8000001c1c7808 */ /* 0x000fe20004000000 */
[----:B------:R-:W2:Y:S01]  /*e9d0*/  LDL R73, [R1+0x2dc] ;  /* 0x0002dc0001497983 */ /* 0x000ea20000100800 */
[----:B------:R-:W-:Y:S02]  /*e9e0*/  ISETP.NE.AND P0, PT, R63, RZ, PT ;  /* 0x000000ff3f00720c */ /* 0x000fe40003f05270 */
[----:B------:R-:W-:Y:S01]  /*e9f0*/  ISETP.NE.AND P1, PT, R71, RZ, PT ;  /* 0x000000ff4700720c */ /* 0x000fe20003f25270 */
[----:B------:R-:W2:Y:S01]  /*ea00*/  LDL R63, [R1+0x2b4] ;  /* 0x0002b400013f7983 */ /* 0x000ea20000100800 */
[----:B------:R-:W-:Y:S02]  /*ea10*/  ISETP.GT.AND P0, PT, R3, 0x11, !P0 ;  /* 0x000000110300780c */ /* 0x000fe40004704270 */
[----:B------:R-:W-:Y:S01]  /*ea20*/  FMNMX.FTZ R13, R56, R13, !PT ;  /* 0x0000000d380d7209 */ /* 0x000fe20007810000 */
[----:B------:R-:W2:Y:S01]  /*ea30*/  LDL R71, [R1+0x2d4] ;  /* 0x0002d40001477983 */ /* 0x000ea20000100800 */
[----:B------:R-:W-:-:S02]  /*ea40*/  ISETP.LT.OR P0, PT, R64, 0x12, P0 ;  /* 0x000000124000780c */ /* 0x000fc40000701670 */
[----:B------:R-:W-:Y:S01]  /*ea50*/  FMNMX.FTZ R13, R54, R13, !PT ;  /* 0x0000000d360d7209 */ /* 0x000fe20007810000 */
[----:B------:R-:W2:Y:S01]  /*ea60*/  LDL R74, [R1+0x2e0] ;  /* 0x0002e000014a7983 */ /* 0x000ea20000100800 */
[----:B------:R-:W-:Y:S02]  /*ea70*/  FSEL R29, R29, -INF , !P0 ;  /* 0xff8000001d1d7808 */ /* 0x000fe40004000000 */
[----:B------:R-:W-:Y:S01]  /*ea80*/  ISETP.NE.AND P0, PT, R33, RZ, PT ;  /* 0x000000ff2100720c */ /* 0x000fe20003f05270 */
[----:B------:R-:W2:Y:S01]  /*ea90*/  LDL R75, [R1+0x2e4] ;  /* 0x0002e400014b7983 */ /* 0x000ea20000100800 */
[----:B------:R-:W-:Y:S02]  /*eaa0*/  FMNMX.FTZ R13, R50, R13, !PT ;  /* 0x0000000d320d7209 */ /* 0x000fe40007810000 */
[----:B------:R-:W-:Y:S01]  /*eab0*/  ISETP.GT.AND P0, PT, R3, 0x18, !P0 ;  /* 0x000000180300780c */ /* 0x000fe20004704270 */
[----:B------:R-:W2:Y:S01]  /*eac0*/  LDL R76, [R1+0x2e8] ;  /* 0x0002e800014c7983 */ /* 0x000ea20000100800 */
[----:B------:R-:W-:-:S02]  /*ead0*/  FMNMX.FTZ R13, R44, R13, !PT ;  /* 0x0000000d2c0d7209 */ /* 0x000fc40007810000 */
[----:B------:R-:W-:Y:S01]  /*eae0*/  ISETP.LT.OR P0, PT, R64, 0x19, P0 ;  /* 0x000000194000780c */ /* 0x000fe20000701670 */
[----:B------:R-:W2:Y:S01]  /*eaf0*/  LDL R77, [R1+0x2ec] ;  /* 0x0002ec00014d7983 */ /* 0x000ea20000100800 */
[----:B------:R-:W-:Y:S02]  /*eb00*/  FMNMX.FTZ R13, R32, R13, !PT ;  /* 0x0000000d200d7209 */ /* 0x000fe40007810000 */
[----:B------:R-:W-:Y:S01]  /*eb10*/  FSEL R30, R30, -INF , !P0 ;  /* 0xff8000001e1e7808 */ /* 0x000fe20004000000 */
        /* <DEDUP_REMOVED lines=19> */
[----:B------:R-:W-:Y:S02]  /*ec50*/  ISETP.GT.AND P0, PT, R3, RZ, !P6 ;  /* 0x000000ff0300720c */ /* 0x000fe40007704270 */
[----:B------:R-:W-:Y:S01]  /*ec60*/  ISETP.NE.AND P6, PT, R43, RZ, PT ;  /* 0x000000ff2b00720c */ /* 0x000fe20003fc5270 */
[----:B------:R-:W2:Y:S01]  /*ec70*/  LDL R84, [R1+0x308] ;  /* 0x0003080001547983 */ /* 0x000ea20000100800 */
[----:B------:R-:W-:-:S02]  /*ec80*/  ISETP.LT.OR P0, PT, R64, 0x1, P0 ;  /* 0x000000014000780c */ /* 0x000fc40000701670 */
[----:B------:R-:W-:Y:S01]  /*ec90*/  FMNMX.FTZ R14, R52, R13, !PT ;  /* 0x0000000d340e7209 */ /* 0x000fe20007810000 */
[----:B------:R-:W2:Y:S01]  /*eca0*/  LDL R85, [R1+0x30c] ;  /* 0x00030c0001557983 */ /* 0x000ea20000100800 */
[----:B------:R-:W-:Y:S02]  /*ecb0*/  FSEL R43, R0, -INF , !P0 ;  /* 0xff800000002b7808 */ /* 0x000fe40004000000 */
[----:B------:R-:W-:Y:S01]  /*ecc0*/  ISETP.NE.AND P0, PT, R72, RZ, PT ;  /* 0x000000ff4800720c */ /* 0x000fe20003f05270 */
[----:B------:R-:W0:Y:S01]  /*ecd0*/  SHFL.BFLY PT, R15, R14, 0x2, 0x1f ;  /* 0x0c401f000e0f7f89 */ /* 0x000e2200000e0000 */
[----:B------:R-:W-:Y:S02]  /*ece0*/  FMNMX.FTZ R0, R43, R21, !PT ;  /* 0x000000152b007209 */ /* 0x000fe40007810000 */
[----:B------:R-:W-:Y:S01]  /*ecf0*/  ISETP.NE.AND P1, PT, R41, RZ, PT ;  /* 0x000000ff2900720c */ /* 0x000fe20003f25270 */
[----:B------:R-:W2:Y:S01]  /*ed00*/  LDL R72, [R1+0x2d8] ;  /* 0x0002d80001487983 */ /* 0x000ea20000100800 */
[----:B------:R-:W-:-:S02]  /*ed10*/  FMNMX.FTZ R0, R25, R0, !PT ;  /* 0x0000000019007209 */ /* 0x000fc40007810000 */
[----:B------:R-:W-:Y:S01]  /*ed20*/  ISETP.GT.AND P0, PT, R3, 0x21, !P0 ;  /* 0x000000210300780c */ /* 0x000fe20004704270 */
[----:B------:R-:W2:Y:S01]  /*ed30*/  LDL R86, [R1+0x310] ;  /* 0x0003100001567983 */ /* 0x000ea20000100800 */
[----:B------:R-:W-:Y:S02]  /*ed40*/  FMNMX.FTZ R13, R27, R0, !PT ;  /* 0x000000001b0d7209 */ /* 0x000fe40007810000 */
[----:B------:R-:W-:Y:S01]  /*ed50*/  ISETP.GT.AND P1, PT, R3, 0x28, !P1 ;  /* 0x000000280300780c */ /* 0x000fe20004f24270 */
[----:B------:R-:W2:Y:S01]  /*ed60*/  LDL R87, [R1+0x314] ;  /* 0x0003140001577983 */ /* 0x000ea20000100800 */
[----:B------:R-:W-:Y:S02]  /*ed70*/  FMNMX.FTZ R0, R28, R13, !PT ;  /* 0x0000000d1c007209 */ /* 0x000fe40007810000 */
[----:B------:R-:W-:Y:S01]  /*ed80*/  ISETP.LT.OR P0, PT, R64, 0x22, P0 ;  /* 0x000000224000780c */ /* 0x000fe20000701670 */
[----:B------:R-:W2:Y:S01]  /*ed90*/  LDL R88, [R1+0x318] ;  /* 0x0003180001587983 */ /* 0x000ea20000100800 */
[----:B------:R-:W-:-:S02]  /*eda0*/  FMNMX.FTZ R13, R29, R0, !PT ;  /* 0x000000001d0d7209 */ /* 0x000fc40007810000 */
[----:B------:R-:W-:Y:S01]  /*edb0*/  ISETP.GT.AND P2, PT, R3, 0x29, !P2 ;  /* 0x000000290300780c */ /* 0x000fe20005744270 */
[----:B------:R-:W2:Y:S01]  /*edc0*/  LDL R89, [R1+0x31c] ;  /* 0x00031c0001597983 */ /* 0x000ea20000100800 */
[----:B------:R-:W-:Y:S02]  /*edd0*/  FMNMX.FTZ R0, R30, R13, !PT ;  /* 0x0000000d1e007209 */ /* 0x000fe40007810000 */
[----:B------:R-:W-:Y:S01]  /*ede0*/  ISETP.LT.OR P1, PT, R64, 0x29, P1 ;  /* 0x000000294000780c */ /* 0x000fe20000f21670 */
[----:B------:R-:W2:Y:S01]  /*edf0*/  LDL R90, [R1+0x320] ;  /* 0x00032000015a7983 */ /* 0x000ea20000100800 */
[----:B------:R-:W-:Y:S02]  /*ee00*/  FMNMX.FTZ R13, R31, R0, !PT ;  /* 0x000000001f0d7209 */ /* 0x000fe40007810000 */
[----:B------:R-:W-:Y:S01]  /*ee10*/  FSEL R45, R35, -INF , !P0 ;  /* 0xff800000232d7808 */ /* 0x000fe20004000000 */
[----:B------:R-:W2:Y:S01]  /*ee20*/  LDL R91, [R1+0x324] ;  /* 0x00032400015b7983 */ /* 0x000ea20000100800 */
[----:B------:R-:W-:-:S02]  /*ee30*/  FMNMX.FTZ R0, R34, R13, !PT ;  /* 0x0000000d22007209 */ /* 0x000fc40007810000 */
[----:B------:R-:W-:Y:S01]  /*ee40*/  ISETP.GT.AND P3, PT, R3, 0x30, !P3 ;  /* 0x000000300300780c */ /* 0x000fe20005f64270 */
[----:B------:R-:W2:Y:S01]  /*ee50*/  LDL R92, [R1+0x328] ;  /* 0x00032800015c7983 */ /* 0x000ea20000100800 */
[----:B0-----:R-:W-:Y:S02]  /*ee60*/  FMNMX.FTZ R4, R14, R15, !PT ;  /* 0x0000000f0e047209 */ /* 0x001fe40007810000 */
[----:B------:R-:W-:Y:S01]  /*ee70*/  ISETP.LT.OR P2, PT, R64, 0x2a, P2 ;  /* 0x0000002a4000780c */ /* 0x000fe20001741670 */
[----:B------:R-:W2:Y:S01]  /*ee80*/  LDL R93, [R1+0x32c] ;  /* 0x00032c00015d7983 */ /* 0x000ea20000100800 */
[----:B------:R-:W-:Y:S02]  /*ee90*/  FSEL R47, R36, -INF , !P1 ;  /* 0xff800000242f7808 */ /* 0x000fe40004800000 */
[----:B------:R-:W-:Y:S01]  /*eea0*/  FMNMX.FTZ R0, R45, R0, !PT ;  /* 0x000000002d007209 */ /* 0x000fe20007810000 */
[----:B------:R-:W0:Y:S01]  /*eeb0*/  SHFL.BFLY PT, R13, R4, 0x1, 0x1f ;  /* 0x0c201f00040d7f89 */ /* 0x000e2200000e0000 */
[----:B------:R-:W-:-:S02]  /*eec0*/  ISETP.GT.AND P4, PT, R3, 0x31, !P4 ;  /* 0x000000310300780c */ /* 0x000fc40006784270 */
[C---:B------:R-:W-:Y:S01]  /*eed0*/  ISETP.LT.OR P3, PT, R64.reuse, 0x31, P3 ;  /* 0x000000314000780c */ /* 0x040fe20001f61670 */
[----:B------:R-:W3:Y:S01]  /*eee0*/  LDL R36, [R1+0x200] ;  /* 0x0002000001247983 */ /* 0x000ee20000100800 */
[----:B------:R-:W-:Y:S02]  /*eef0*/  FSEL R49, R37, -INF , !P2 ;  /* 0xff80000025317808 */ /* 0x000fe40005000000 */
[----:B------:R-:W-:Y:S01]  /*ef00*/  FMNMX.FTZ R0, R47, R0, !PT ;  /* 0x000000002f007209 */ /* 0x000fe20007810000 */
[----:B------:R-:W2:Y:S01]  /*ef10*/  LDL R94, [R1+0x330] ;  /* 0x00033000015e7983 */ /* 0x000ea20000100800 */
[----:B------:R-:W-:Y:S02]  /*ef20*/  ISETP.GT.AND P5, PT, R3, 0x38, !P5 ;  /* 0x000000380300780c */ /* 0x000fe40006fa4270 */
[----:B------:R-:W-:Y:S01]  /*ef30*/  ISETP.LT.OR P4, PT, R64, 0x32, P4 ;  /* 0x000000324000780c */ /* 0x000fe20002781670 */
[----:B------:R-:W2:Y:S01]  /*ef40*/  LDL R95, [R1+0x334] ;  /* 0x00033400015f7983 */ /* 0x000ea20000100800 */
[----:B------:R-:W-:-:S02]  /*ef50*/  FSEL R51, R20, -INF , !P3 ;  /* 0xff80000014337808 */ /* 0x000fc40005800000 */
[----:B------:R-:W-:Y:S01]  /*ef60*/  FMNMX.FTZ R0, R49, R0, !PT ;  /* 0x0000000031007209 */ /* 0x000fe20007810000 */
[----:B------:R-:W2:Y:S01]  /*ef70*/  LDL R96, [R1+0x338] ;  /* 0x0003380001607983 */ /* 0x000ea20000100800 */
[----:B------:R-:W-:Y:S02]  /*ef80*/  ISETP.GT.AND P0, PT, R3, 0x39, !P6 ;  /* 0x000000390300780c */ /* 0x000fe40007704270 */
[----:B------:R-:W-:Y:S01]  /*ef90*/  ISETP.LT.OR P5, PT, R64, 0x39, P5 ;  /* 0x000000394000780c */ /* 0x000fe20002fa1670 */
[----:B------:R-:W2:Y:S01]  /*efa0*/  LDL R97, [R1+0x33c] ;  /* 0x00033c0001617983 */ /* 0x000ea20000100800 */
[----:B------:R-:W-:Y:S02]  /*efb0*/  FSEL R41, R38, -INF , !P4 ;  /* 0xff80000026297808 */ /* 0x000fe40006000000 */
[----:B------:R-:W-:Y:S01]  /*efc0*/  FMNMX.FTZ R0, R51, R0, !PT ;  /* 0x0000000033007209 */ /* 0x000fe20007810000 */
[----:B------:R-:W2:Y:S01]  /*efd0*/  LDL R98, [R1+0x340] ;  /* 0x0003400001627983 */ /* 0x000ea20000100800 */
[----:B------:R-:W-:-:S02]  /*efe0*/  ISETP.LT.OR P0, PT, R64, 0x3a, P0 ;  /* 0x0000003a4000780c */ /* 0x000fc40000701670 */
[----:B------:R-:W-:Y:S01]  /*eff0*/  FSEL R20, R39, -INF , !P5 ;  /* 0xff80000027147808 */ /* 0x000fe20006800000 */
[----:B------:R-:W2:Y:S01]  /*f000*/  LDL R64, [R1+0x2b8] ;  /* 0x0002b80001407983 */ /* 0x000ea20000100800 */
[----:B------:R-:W-:Y:S02]  /*f010*/  FMNMX.FTZ R3, R41, R0, !PT ;  /* 0x0000000029037209 */ /* 0x000fe40007810000 */
[----:B------:R-:W-:Y:S01]  /*f020*/  FSEL R33, R7, -INF , !P0 ;  /* 0xff80000007217808 */ /* 0x000fe20004000000 */
[----:B------:R-:W2:Y:S01]  /*f030*/  LDL R99, [R1+0x344] ;  /* 0x0003440001637983 */ /* 0x000ea20000100800 */
[----:B------:R-:W-:-:S03]  /*f040*/  FMNMX.FTZ R0, R20, R3, !PT ;  /* 0x0000000314007209 */ /* 0x000fc60007810000 */
[----:B------:R-:W2:Y:S01]  /*f050*/  LDL R100, [R1+0x348] ;  /* 0x0003480001647983 */ /* 0x000ea20000100800 */
[----:B------:R-:W-:Y:S02]  /*f060*/  FMNMX.FTZ R15, R33, R0, !PT ;  /* 0x00000000210f7209 */ /* 0x000fe40007810000 */
[----:B0-----:R-:W-:Y:S01]  /*f070*/  FMNMX.FTZ R0, R4, R13, !PT ;  /* 0x0000000d04007209 */ /* 0x001fe20007810000 */
[----:B------:R-:W2:Y:S04]  /*f080*/  LDL R101, [R1+0x34c] ;  /* 0x00034c0001657983 */ /* 0x000ea80000100800 */
[----:B------:R-:W-:Y:S04]  /*f090*/  STL.64 [R1+0x1e0], R14 ;  /* 0x0001e00e01007387 */ /* 0x000fe80000100a00 */
[----:B------:R-:W4:Y:S04]  /*f0a0*/  LDL R4, [R1+0x1e4] ;  /* 0x0001e40001047983 */ /* 0x000f280000100800 */
[----:B------:R-:W-:Y:S04]  /*f0b0*/  STL [R1+0x1e0], R0 ;  /* 0x0001e00001007387 */ /* 0x000fe80000100800 */
[----:B------:R-:W3:Y:S04]  /*f0c0*/  LDL R7, [R1+0x1e0] ;  /* 0x0001e00001077983 */ /* 0x000ee80000100800 */
[----:B------:R-:W2:Y:S04]  /*f0d0*/  LDL.64 R12, [R1+0x118] ;  /* 0x00011800010c7983 */ /* 0x000ea80000100a00 */
        /* <DEDUP_REMOVED lines=43> */
[----:B----4-:R-:W0:Y:S02]  /*f390*/  SHFL.BFLY PT, R15, R4, 0x2, 0x1f ;  /* 0x0c401f00040f7f89 */ /* 0x010e2400000e0000 */
[----:B0-----:R-:W-:-:S05]  /*f3a0*/  FMNMX.FTZ R15, R15, R4, !PT ;  /* 0x000000040f0f7209 */ /* 0x001fca0007810000 */
[----:B------:R-:W0:Y:S01]  /*f3b0*/  SHFL.BFLY PT, R26, R15, 0x1, 0x1f ;  /* 0x0c201f000f1a7f89 */ /* 0x000e2200000e0000 */
[----:B---3--:R-:W-:Y:S01]  /*f3c0*/  FMUL.FTZ R3, R36, R7 ;  /* 0x0000000724037220 */ /* 0x008fe20000410000 */
[----:B------:R-:W-:-:S04]  /*f3d0*/  FSETP.NEU.FTZ.AND P0, PT, R7, -INF , PT ;  /* 0xff8000000700780b */ /* 0x000fc80003f1d000 */
[----:B------:R-:W-:-:S05]  /*f3e0*/  FSEL R3, R3, RZ, P0 ;  /* 0x000000ff03037208 */ /* 0x000fca0000000000 */
[----:B------:R-:W-:Y:S01]  /*f3f0*/  FFMA.FTZ R0, R62, R36, -R3 ;  /* 0x000000243e007223 */ /* 0x000fe20000010803 */
[----:B0-----:R-:W-:-:S03]  /*f400*/  FMNMX.FTZ R26, R15, R26, !PT ;  /* 0x0000001a0f1a7209 */ /* 0x001fc60007810000 */
[----:B------:R0:W-:Y:S01]  /*f410*/  MUFU.EX2 R35, R0 ;  /* 0x0000000000237308 */ /* 0x0001e20000000800 */
[-CC-:B------:R-:W-:Y:S01]  /*f420*/  FFMA.FTZ R160, R160, R36.reuse, -R3.reuse ;  /* 0x00000024a0a07223 */ /* 0x180fe20000010803 */
[-CC-:B------:R-:W-:Y:S01]  /*f430*/  FFMA.FTZ R7, R66, R36.reuse, -R3.reuse ;  /* 0x0000002442077223 */ /* 0x180fe20000010803 */
[----:B------:R-:W-:Y:S01]  /*f440*/  FSETP.NEU.FTZ.AND P0, PT, R26, -INF , PT ;  /* 0xff8000001a00780b */ /* 0x000fe20003f1d000 */
[-CC-:B------:R-:W-:Y:S01]  /*f450*/  FFMA.FTZ R32, R32, R36.reuse, -R3.reuse ;  /* 0x0000002420207223 */ /* 0x180fe20000010803 */
[-CC-:B------:R-:W-:Y:S01]  /*f460*/  FFMA.FTZ R162, R162, R36.reuse, -R3.reuse ;  /* 0x00000024a2a27223 */ /* 0x180fe20000010803 */
[-CC-:B------:R-:W-:Y:S01]  /*f470*/  FFMA.FTZ R164, R60, R36.reuse, -R3.reuse ;  /* 0x000000243ca47223 */ /* 0x180fe20000010803 */
[-CC-:B------:R-:W-:Y:S01]  /*f480*/  FFMA.FTZ R37, R56, R36.reuse, -R3.reuse ;  /* 0x0000002438257223 */ /* 0x180fe20000010803 */
[-CC-:B------:R-:W-:Y:S01]  /*f490*/  FFMA.FTZ R166, R54, R36.reuse, -R3.reuse ;  /* 0x0000002436a67223 */ /* 0x180fe20000010803 */
[-C--:B0-----:R-:W-:Y:S01]  /*f4a0*/  FMUL.FTZ R0, R26, R36.reuse ;  /* 0x000000241a007220 */ /* 0x081fe20000410000 */
[----:B------:R-:W-:Y:S01]  /*f4b0*/  MUFU.EX2 R160, R160 ;  /* 0x000000a000a07308 */ /* 0x000fe20000000800 */
[-CC-:B------:R-:W-:Y:S01]  /*f4c0*/  FFMA.FTZ R39, R50, R36.reuse, -R3.reuse ;  /* 0x0000002432277223 */ /* 0x180fe20000010803 */
[-CC-:B------:R-:W-:Y:S01]  /*f4d0*/  FFMA.FTZ R168, R44, R36.reuse, -R3.reuse ;  /* 0x000000242ca87223 */ /* 0x180fe20000010803 */
[-CC-:B------:R-:W-:Y:S01]  /*f4e0*/  FFMA.FTZ R24, R24, R36.reuse, -R3.reuse ;  /* 0x0000002418187223 */ /* 0x180fe20000010803 */
[----:B------:R-:W-:Y:S01]  /*f4f0*/  FSEL R0, R0, RZ, P0 ;  /* 0x000000ff00007208 */ /* 0x000fe20000000000 */
[-CC-:B------:R-:W-:Y:S01]  /*f500*/  FFMA.FTZ R48, R48, R36.reuse, -R3.reuse ;  /* 0x0000002430307223 */ /* 0x180fe20000010803 */
[-CC-:B------:R-:W-:Y:S01]  /*f510*/  FFMA.FTZ R42, R42, R36.reuse, -R3.reuse ;  /* 0x000000242a2a7223 */ /* 0x180fe20000010803 */
[-CC-:B------:R-:W-:Y:S01]  /*f520*/  FFMA.FTZ R46, R46, R36.reuse, -R3.reuse ;  /* 0x000000242e2e7223 */ /* 0x180fe20000010803 */
[----:B------:R-:W-:Y:S01]  /*f530*/  MUFU.EX2 R7, R7 ;  /* 0x0000000700077308 */ /* 0x000fe20000000800 */
[-CC-:B------:R-:W-:Y:S01]  /*f540*/  FFMA.FTZ R43, R43, R36.reuse, -R0.reuse ;  /* 0x000000242b2b7223 */ /* 0x180fe20000010800 */
[-CC-:B------:R-:W-:Y:S01]  /*f550*/  FFMA.FTZ R21, R21, R36.reuse, -R0.reuse ;  /* 0x0000002415157223 */ /* 0x180fe20000010800 */
[-CC-:B------:R-:W-:Y:S01]  /*f560*/  FFMA.FTZ R25, R25, R36.reuse, -R0.reuse ;  /* 0x0000002419197223 */ /* 0x180fe20000010800 */
[-C--:B------:R-:W-:Y:S01]  /*f570*/  FFMA.FTZ R40, R40, R36.reuse, -R3 ;  /* 0x0000002428287223 */ /* 0x080fe20000010803 */
[----:B------:R0:W-:Y:S03]  /*f580*/  STL [R1+0x1e4], R26 ;  /* 0x0001e41a01007387 */ /* 0x0001e60000100800 */
[----:B------:R-:W-:Y:S01]  /*f590*/  MUFU.EX2 R53, R32 ;  /* 0x0000002000357308 */ /* 0x000fe20000000800 */
[-CC-:B------:R-:W-:Y:S01]  /*f5a0*/  FFMA.FTZ R27, R27, R36.reuse, -R0.reuse ;  /* 0x000000241b1b7223 */ /* 0x180fe20000010800 */
[-CC-:B------:R-:W-:Y:S01]  /*f5b0*/  FFMA.FTZ R28, R28, R36.reuse, -R0.reuse ;  /* 0x000000241c1c7223 */ /* 0x180fe20000010800 */
[----:B------:R-:W3:Y:S04]  /*f5c0*/  LDL R50, [R1+0x280] ;  /* 0x0002800001327983 */ /* 0x000ee80000100800 */
[----:B------:R-:W4:Y:S01]  /*f5d0*/  LDL R54, [R1+0x290] ;  /* 0x0002900001367983 */ /* 0x000f220000100800 */
[----:B------:R-:W-:Y:S01]  /*f5e0*/  MUFU.EX2 R43, R43 ;  /* 0x0000002b002b7308 */ /* 0x000fe20000000800 */
[----:B------:R-:W-:-:S02]  /*f5f0*/  FFMA.FTZ R29, R29, R36, -R0 ;  /* 0x000000241d1d7223 */ /* 0x000fc40000010800 */
[----:B------:R-:W4:Y:S04]  /*f600*/  LDL R56, [R1+0x298] ;  /* 0x0002980001387983 */ /* 0x000f280000100800 */
[----:B------:R-:W4:Y:S01]  /*f610*/  LDL R60, [R1+0x2a8] ;  /* 0x0002a800013c7983 */ /* 0x000f220000100800 */
[----:B------:R-:W1:Y:S03]  /*f620*/  MUFU.EX2 R32, R21 ;  /* 0x0000001500207308 */ /* 0x000e660000000800 */
[----:B------:R-:W4:Y:S04]  /*f630*/  LDL R62, [R1+0x2b0] ;  /* 0x0002b000013e7983 */ /* 0x000f280000100800 */
[----:B------:R-:W4:Y:S01]  /*f640*/  LDL R66, [R1+0x2c0] ;  /* 0x0002c00001427983 */ /* 0x000f220000100800 */
[----:B------:R-:W2:Y:S01]  /*f650*/  MUFU.EX2 R162, R162 ;  /* 0x000000a200a27308 */ /* 0x000ea20000000800 */
[-C--:B------:R-:W-:Y:S01]  /*f660*/  FFMA.FTZ R3, R52, R36.reuse, -R3 ;  /* 0x0000002434037223 */ /* 0x080fe20000010803 */
[----:B------:R-:W-:-:S06]  /*f670*/  FFMA.FTZ R30, R30, R36, -R0 ;  /* 0x000000241e1e7223 */ /* 0x000fcc0000010800 */
[----:B------:R-:W-:Y:S01]  /*f680*/  MUFU.EX2 R164, R164 ;  /* 0x000000a400a47308 */ /* 0x000fe20000000800 */
[----:B------:R-:W-:-:S07]  /*f690*/  FFMA.FTZ R31, R31, R36, -R0 ;  /* 0x000000241f1f7223 */ /* 0x000fce0000010800 */
[----:B------:R-:W-:Y:S01]  /*f6a0*/  MUFU.EX2 R37, R37 ;  /* 0x0000002500257308 */ /* 0x000fe20000000800 */
[----:B------:R-:W-:-:S07]  /*f6b0*/  FFMA.FTZ R34, R34, R36, -R0 ;  /* 0x0000002422227223 */ /* 0x000fce0000010800 */
[----:B------:R-:W-:Y:S01]  /*f6c0*/  MUFU.EX2 R166, R166 ;  /* 0x000000a600a67308 */ /* 0x000fe20000000800 */
[----:B------:R-:W-:-:S07]  /*f6d0*/  FFMA.FTZ R45, R45, R36, -R0 ;  /* 0x000000242d2d7223 */ /* 0x000fce0000010800 */
[----:B------:R-:W-:Y:S01]  /*f6e0*/  MUFU.EX2 R39, R39 ;  /* 0x0000002700277308 */ /* 0x000fe20000000800 */
[----:B------:R-:W-:-:S07]  /*f6f0*/  FFMA.FTZ R47, R47, R36, -R0 ;  /* 0x000000242f2f7223 */ /* 0x000fce0000010800 */
[----:B------:R-:W-:Y:S01]  /*f700*/  MUFU.EX2 R168, R168 ;  /* 0x000000a800a87308 */ /* 0x000fe20000000800 */
[-CC-:B------:R-:W-:Y:S01]  /*f710*/  FFMA.FTZ R49, R49, R36.reuse, -R0.reuse ;  /* 0x0000002431317223 */ /* 0x180fe20000010800 */
[----:B------:R-:W-:-:S06]  /*f720*/  FFMA.FTZ R173, R51, R36, -R0 ;  /* 0x0000002433ad7223 */ /* 0x000fcc0000010800 */
[----:B------:R-:W-:Y:S01]  /*f730*/  MUFU.EX2 R170, R24 ;  /* 0x0000001800aa7308 */ /* 0x000fe20000000800 */
[----:B------:R-:W-:Y:S01]  /*f740*/  FFMA.FTZ R175, R20, R36, -R0 ;  /* 0x0000002414af7223 */ /* 0x000fe20000010800 */
[----:B0-----:R-:W4:Y:S06]  /*f750*/  LDL R26, [R1+0x220] ;  /* 0x00022000011a7983 */ /* 0x001f2c0000100800 */
[----:B------:R-:W0:Y:S08]  /*f760*/  MUFU.EX2 R163, R25 ;  /* 0x0000001900a37308 */ /* 0x000e300000000800 */
[----:B------:R0:W2:Y:S01]  /*f770*/  MUFU.EX2 R38, R27 ;  /* 0x0000001b00267308 */ /* 0x0000a20000000800 */
[----:B-1----:R-:W-:-:S07]  /*f780*/  FADD.FTZ R4, R43, R32 ;  /* 0x000000202b047221 */ /* 0x002fce0000010000 */
[----:B------:R-:W1:Y:S08]  /*f790*/  MUFU.EX2 R28, R28 ;  /* 0x0000001c001c7308 */ /* 0x000e700000000800 */
[----:B------:R-:W1:Y:S08]  /*f7a0*/  MUFU.EX2 R29, R29 ;  /* 0x0000001d001d7308 */ /* 0x000e700000000800 */
[----:B------:R-:W-:Y:S08]  /*f7b0*/  MUFU.EX2 R55, R48 ;  /* 0x0000003000377308 */ /* 0x000ff00000000800 */
[----:B------:R-:W-:Y:S08]  /*f7c0*/  MUFU.EX2 R42, R42 ;  /* 0x0000002a002a7308 */ /* 0x000ff00000000800 */
[----:B------:R-:W-:Y:S08]  /*f7d0*/  MUFU.EX2 R57, R46 ;  /* 0x0000002e00397308 */ /* 0x000ff00000000800 */
[----:B------:R-:W-:Y:S01]  /*f7e0*/  MUFU.EX2 R40, R40 ;  /* 0x0000002800287308 */ /* 0x000fe20000000800 */
[----:B------:R-:W-:Y:S01]  /*f7f0*/  F2FP.BF16.F32.PACK_AB R161, R32, R43 ;  /* 0x0000002b20a1723e */ /* 0x000fe200000010ff */
[----:B0-----:R-:W4:Y:S04]  /*f800*/  LDL R27, [R1+0x224] ;  /* 0x00022400011b7983 */ /* 0x001f280000100800 */
[----:B------:R-:W4:Y:S02]  /*f810*/  LDL R51, [R1+0x284] ;  /* 0x0002840001337983 */ /* 0x000f240000100800 */
[----:B------:R0:W-:Y:S02]  /*f820*/  MUFU.EX2 R59, R3 ;  /* 0x00000003003b7308 */ /* 0x0001e40000000800 */
[----:B------:R-:W4:Y:S06]  /*f830*/  LDL R52, [R1+0x288] ;  /* 0x0002880001347983 */ /* 0x000f2c0000100800 */
[----:B------:R-:W1:Y:S01]  /*f840*/  MUFU.EX2 R30, R30 ;  /* 0x0000001e001e7308 */ /* 0x000e620000000800 */
[----:B0-----:R-:W-:-:S07]  /*f850*/  FADD.FTZ R3, R160, R7 ;  /* 0x00000007a0037221 */ /* 0x001fce0000010000 */
[----:B------:R-:W0:Y:S01]  /*f860*/  MUFU.EX2 R31, R31 ;  /* 0x0000001f001f7308 */ /* 0x000e220000000800 */
[----:B--2---:R-:W-:Y:S01]  /*f870*/  FADD.FTZ R14, R162, R3 ;  /* 0x00000003a20e7221 */ /* 0x004fe20000010000 */
[----:B------:R-:W-:-:S06]  /*f880*/  FADD.FTZ R3, R163, R4 ;  /* 0x00000004a3037221 */ /* 0x000fcc0000010000 */
[----:B------:R-:W2:Y:S01]  /*f890*/  MUFU.EX2 R34, R34 ;  /* 0x0000002200227308 */ /* 0x000ea20000000800 */
[----:B------:R-:W-:Y:S01]  /*f8a0*/  FADD.FTZ R15, R35, R14 ;  /* 0x0000000e230f7221 */ /* 0x000fe20000010000 */
[----:B------:R-:W-:-:S06]  /*f8b0*/  FADD.FTZ R3, R38, R3 ;  /* 0x0000000326037221 */ /* 0x000fcc0000010000 */
[----:B------:R-:W2:Y:S01]  /*f8c0*/  MUFU.EX2 R45, R45 ;  /* 0x0000002d002d7308 */ /* 0x000ea20000000800 */
[----:B------:R-:W-:Y:S01]  /*f8d0*/  FADD.FTZ R4, R164, R15 ;  /* 0x0000000fa4047221 */ /* 0x000fe20000010000 */
[----:B-1----:R-:W-:-:S06]  /*f8e0*/  FADD.FTZ R14, R28, R3 ;  /* 0x000000031c0e7221 */ /* 0x002fcc0000010000 */
[----:B------:R-:W1:Y:S01]  /*f8f0*/  MUFU.EX2 R47, R47 ;  /* 0x0000002f002f7308 */ /* 0x000e620000000800 */
[----:B------:R-:W-:Y:S01]  /*f900*/  FADD.FTZ R3, R37, R4 ;  /* 0x0000000425037221 */ /* 0x000fe20000010000 */
[----:B------:R-:W-:-:S06]  /*f910*/  FADD.FTZ R15, R29, R14 ;  /* 0x0000000e1d0f7221 */ /* 0x000fcc0000010000 */
[----:B------:R-:W1:Y:S01]  /*f920*/  MUFU.EX2 R44, R49 ;  /* 0x00000031002c7308 */ /* 0x000e620000000800 */
[----:B------:R-:W-:Y:S01]  /*f930*/  FADD.FTZ R14, R166, R3 ;  /* 0x00000003a60e7221 */ /* 0x000fe20000010000 */
[----:B------:R-:W-:Y:S01]  /*f940*/  FADD.FTZ R24, R30, R15 ;  /* 0x0000000f1e187221 */ /* 0x000fe20000010000 */
[----:B------:R-:W-:-:S05]  /*f950*/  FFMA.FTZ R4, R41, R36, -R0 ;  /* 0x0000002429047223 */ /* 0x000fca0000010800 */
[----:B------:R-:W1:Y:S01]  /*f960*/  MUFU.EX2 R173, R173 ;  /* 0x000000ad00ad7308 */ /* 0x000e620000000800 */
[----:B------:R-:W-:Y:S01]  /*f970*/  FADD.FTZ R3, R39, R14 ;  /* 0x0000000e27037221 */ /* 0x000fe20000010000 */
[----:B0-----:R-:W-:-:S06]  /*f980*/  FADD.FTZ R15, R31, R24 ;  /* 0x000000181f0f7221 */ /* 0x001fcc0000010000 */
[----:B------:R-:W-:Y:S01]  /*f990*/  MUFU.EX2 R175, R175 ;  /* 0x000000af00af7308 */ /* 0x000fe20000000800 */
[----:B------:R-:W-:Y:S01]  /*f9a0*/  FADD.FTZ R14, R168, R3 ;  /* 0x00000003a80e7221 */ /* 0x000fe20000010000 */
[----:B--2---:R-:W-:Y:S01]  /*f9b0*/  FADD.FTZ R20, R34, R15 ;  /* 0x0000000f22147221 */ /* 0x004fe20000010000 */
[----:B------:R-:W-:Y:S01]  /*f9c0*/  FFMA.FTZ R3, R33, R36, -R0 ;  /* 0x0000002421037223 */ /* 0x000fe20000010800 */
[----:B------:R-:W-:Y:S01]  /*f9d0*/  F2FP.BF16.F32.PACK_AB R162, R35, R162 ;  /* 0x000000a223a2723e */ /* 0x000fe200000010ff */
[----:B------:R-:W-:Y:S01]  /*f9e0*/  FADD.FTZ R15, R53, R14 ;  /* 0x0000000e350f7221 */ /* 0x000fe20000010000 */
[----:B------:R-:W-:Y:S01]  /*f9f0*/  FADD.FTZ R20, R45, R20 ;  /* 0x000000142d147221 */ /* 0x000fe20000010000 */
[----:B------:R-:W-:Y:S01]  /*fa00*/  F2FP.BF16.F32.PACK_AB R164, R37, R164 ;  /* 0x000000a425a4723e */ /* 0x000fe200000010ff */
[----:B------:R-:W0:Y:S01]  /*fa10*/  MUFU.EX2 R4, R4 ;  /* 0x0000000400047308 */ /* 0x000e220000000800 */
[----:B------:R-:W-:Y:S01]  /*fa20*/  FADD.FTZ R0, R170, R15 ;  /* 0x0000000faa007221 */ /* 0x000fe20000010000 */
[----:B-1----:R-:W-:Y:S01]  /*fa30*/  FADD.FTZ R15, R47, R20 ;  /* 0x000000142f0f7221 */ /* 0x002fe20000010000 */
[----:B------:R-:W-:Y:S01]  /*fa40*/  F2FP.BF16.F32.PACK_AB R166, R39, R166 ;  /* 0x000000a627a6723e */ /* 0x000fe200000010ff */
[----:B------:R-:W2:Y:S01]  /*fa50*/  LDL R32, [R1+0x238] ;  /* 0x0002380001207983 */ /* 0x000ea20000100800 */
[----:B------:R-:W-:Y:S01]  /*fa60*/  FADD.FTZ R21, R55, R0 ;  /* 0x0000000037157221 */ /* 0x000fe20000010000 */
[----:B------:R-:W-:-:S02]  /*fa70*/  FADD.FTZ R0, R44, R15 ;  /* 0x0000000f2c007221 */ /* 0x000fc40000010000 */
[----:B------:R-:W1:Y:S01]  /*fa80*/  MUFU.EX2 R3, R3 ;  /* 0x0000000300037308 */ /* 0x000e620000000800 */
[----:B------:R-:W-:Y:S01]  /*fa90*/  FADD.FTZ R14, R42, R21 ;  /* 0x000000152a0e7221 */ /* 0x000fe20000010000 */
[----:B------:R-:W-:Y:S01]  /*faa0*/  FADD.FTZ R15, R173, R0 ;  /* 0x00000000ad0f7221 */ /* 0x000fe20000010000 */
[----:B------:R-:W-:Y:S01]  /*fab0*/  F2FP.BF16.F32.PACK_AB R168, R53, R168 ;  /* 0x000000a835a8723e */ /* 0x000fe200000010ff */
[----:B------:R-:W2:Y:S01]  /*fac0*/  LDL R33, [R1+0x23c] ;  /* 0x00023c0001217983 */ /* 0x000ea20000100800 */
[----:B------:R-:W-:Y:S01]  /*fad0*/  FADD.FTZ R21, R57, R14 ;  /* 0x0000000e39157221 */ /* 0x000fe20000010000 */
[----:B------:R-:W-:Y:S02]  /*fae0*/  F2FP.BF16.F32.PACK_AB R170, R55, R170 ;  /* 0x000000aa37aa723e */ /* 0x000fe400000010ff */
[----:B------:R-:W-:Y:S01]  /*faf0*/  F2FP.BF16.F32.PACK_AB R172, R57, R42 ;  /* 0x0000002a39ac723e */ /* 0x000fe200000010ff */
[----:B0-----:R-:W-:Y:S01]  /*fb00*/  FADD.FTZ R0, R4, R15 ;  /* 0x0000000f04007221 */ /* 0x001fe20000010000 */
[----:B------:R-:W-:Y:S01]  /*fb10*/  FADD.FTZ R24, R40, R21 ;  /* 0x0000001528187221 */ /* 0x000fe20000010000 */
[----:B------:R-:W-:Y:S01]  /*fb20*/  F2FP.BF16.F32.PACK_AB R174, R59, R40 ;  /* 0x000000283bae723e */ /* 0x000fe200000010ff */
[----:B------:R-:W2:Y:S01]  /*fb30*/  LDL R35, [R1+0x244] ;  /* 0x0002440001237983 */ /* 0x000ea20000100800 */
[----:B------:R-:W-:Y:S01]  /*fb40*/  FADD.FTZ R0, R175, R0 ;  /* 0x00000000af007221 */ /* 0x000fe20000010000 */
[----:B------:R-:W-:Y:S01]  /*fb50*/  FADD.FTZ R24, R59, R24 ;  /* 0x000000183b187221 */ /* 0x000fe20000010000 */
[----:B------:R-:W-:Y:S01]  /*fb60*/  F2FP.BF16.F32.PACK_AB R163, R38, R163 ;  /* 0x000000a326a3723e */ /* 0x000fe200000010ff */
[----:B------:R-:W2:Y:S01]  /*fb70*/  LDL R36, [R1+0x248] ;  /* 0x0002480001247983 */ /* 0x000ea20000100800 */
[----:B-1----:R-:W-:Y:S01]  /*fb80*/  FADD.FTZ R25, R3, R0 ;  /* 0x0000000003197221 */ /* 0x002fe20000010000 */
[----:B------:R-:W-:-:S02]  /*fb90*/  F2FP.BF16.F32.PACK_AB R165, R29, R28 ;  /* 0x0000001c1da5723e */ /* 0x000fc400000010ff */
[----:B------:R-:W-:Y:S01]  /*fba0*/  F2FP.BF16.F32.PACK_AB R167, R31, R30 ;  /* 0x0000001e1fa7723e */ /* 0x000fe200000010ff */
[----:B------:R-:W2:Y:S04]  /*fbb0*/  LDL R28, [R1+0x228] ;  /* 0x00022800011c7983 */ /* 0x000ea80000100800 */
[----:B------:R0:W-:Y:S04]  /*fbc0*/  STL.64 [R1+0x1f0], R24 ;  /* 0x0001f01801007387 */ /* 0x0001e80000100a00 */
[----:B------:R-:W2:Y:S04]  /*fbd0*/  LD.E.64 R20, desc[UR36][R12.64+0x8] ;  /* 0x000008240c147980 */ /* 0x000ea8000c101b00 */
[----:B------:R-:W2:Y:S01]  /*fbe0*/  LD.E.64 R14, desc[UR36][R12.64] ;  /* 0x000000240c0e7980 */ /* 0x000ea2000c101b00 */
[----:B------:R-:W-:-:S02]  /*fbf0*/  F2FP.BF16.F32.PACK_AB R169, R45, R34 ;  /* 0x000000222da9723e */ /* 0x000fc400000010ff */
[----:B------:R-:W-:Y:S01]  /*fc00*/  F2FP.BF16.F32.PACK_AB R171, R44, R47 ;  /* 0x0000002f2cab723e */ /* 0x000fe200000010ff */
[----:B0-----:R-:W2:Y:S04]  /*fc10*/  LDL R24, [R1+0x218] ;  /* 0x0002180001187983 */ /* 0x001ea80000100800 */
[----:B------:R-:W2:Y:S04]  /*fc20*/  LDL R25, [R1+0x21c] ;  /* 0x00021c0001197983 */ /* 0x000ea80000100800 */
        /* <DEDUP_REMOVED lines=22> */
[----:B------:R-:W-:-:S02]  /*fd90*/  F2FP.BF16.F32.PACK_AB R160, R7, R160 ;  /* 0x000000a007a0723e */ /* 0x000fc400000010ff */
[----:B------:R-:W-:Y:S01]  /*fda0*/  F2FP.BF16.F32.PACK_AB R173, R4, R173 ;  /* 0x000000ad04ad723e */ /* 0x000fe200000010ff */
[----:B------:R-:W2:Y:S01]  /*fdb0*/  LDL R7, [R1+0x408] ;  /* 0x0004080001077983 */ /* 0x000ea20000100800 */
[----:B------:R-:W-:-:S03]  /*fdc0*/  F2FP.BF16.F32.PACK_AB R175, R3, R175 ;  /* 0x000000af03af723e */ /* 0x000fc600000010ff */
[----:B------:R-:W2:Y:S04]  /*fdd0*/  LDL R3, [R1+0x400] ;  /* 0x0004000001037983 */ /* 0x000ea80000100800 */
[----:B------:R-:W2:Y:S04]  /*fde0*/  LDL R4, [R1+0x404] ;  /* 0x0004040001047983 */ /* 0x000ea80000100800 */
        /* <DEDUP_REMOVED lines=10> */
[----:B--2---:R-:W-:-:S03]  /*fe90*/  MOV R0, R20 ;  /* 0x0000001400007202 */ /* 0x004fc60000000f00 */
[----:B------:R-:W2:Y:S02]  /*fea0*/  LDL R20, [R1+0x210] ;  /* 0x0002100001147983 */ /* 0x000ea40000100800 */
[--C-:B------:R-:W-:Y:S02]  /*feb0*/  IMAD R15, R15, 0x2, R0.reuse ;  /* 0x000000020f0f7824 */ /* 0x100fe400078e0200 */
[----:B------:R-:W3:Y:S04]  /*fec0*/  LDL R21, [R1+0x214] ;  /* 0x0002140001157983 */ /* 0x000ee80000100800 */
[----:B------:R0:W-:Y:S02]  /*fed0*/  STSM.16.M88.4 [R0], R160 ;  /* 0x000000a000007844 */ /* 0x0001e40000000200 */
[----:B0-----:R-:W-:-:S02]  /*fee0*/  IMAD R0, R14, 0x2, R0 ;  /* 0x000000020e007824 */ /* 0x001fc400078e0200 */
[----:B------:R-:W-:-:S03]  /*fef0*/  IMAD R14, R14, 0x2, R15 ;  /* 0x000000020e0e7824 */ /* 0x000fc600078e020f */
[----:B------:R0:W-:Y:S04]  /*ff00*/  STSM.16.M88.4 [R0], R164 ;  /* 0x000000a400007844 */ /* 0x0001e80000000200 */
[----:B------:R-:W-:Y:S04]  /*ff10*/  STSM.16.M88.4 [R15], R168 ;  /* 0x000000a80f007844 */ /* 0x000fe80000000200 */
[----:B------:R1:W-:Y:S04]  /*ff20*/  STSM.16.M88.4 [R14], R172 ;  /* 0x000000ac0e007844 */ /* 0x0003e80000000200 */
[----:B0-----:R-:W4:Y:S04]  /*ff30*/  LDL R0, [R1+0x3fc] ;  /* 0x0003fc0001007983 */ /* 0x001f280000100800 */
[----:B-1----:R-:W4:Y:S01]  /*ff40*/  LDL R14, [R1+0x40c] ;  /* 0x00040c00010e7983 */ /* 0x002f220000100800 */
[----:B------:R-:W-:Y:S01]  /*ff50*/  IMAD R12, R145, 0x1000, R12 ;  /* 0x00001000910c7824 */ /* 0x000fe200078e020c */
[----:B------:R-:W-:-:S04]  /*ff60*/  R2UR UR7, R13 ;  /* 0x000000000d0772ca */ /* 0x000fc800000e0000 */
        /* <DEDUP_REMOVED lines=111> */
[----:B------:R0:W-:Y:S02]  /*10660*/  STL [R1+0x3f8], R144 ;  /* 0x0003f89001007387 */ /* 0x0001e40000100800 */
[----:B0-----:R-:W-:-:S06]  /*10670*/  WARPGROUP.ARRIVE ;  /* 0x00000000000079c5 */ /* 0x001fcc0000000000 */
[----:B------:R-:W-:Y:S01]  /*10680*/  HGMMA.64x256x16.F32.BF16 R24, R160, gdesc[UR4].tnspB, RZ, !UPT, gsb0 ;  /* 0x43e00004a0187df0 */ /* 0x000fe2000c0018ff */
[----:B--2---:R0:W-:Y:S04]  /*10690*/  STL [R1+0x210], R20 ;  /* 0x0002101401007387 */ /* 0x0041e80000100800 */
[----:B---3--:R1:W-:Y:S01]  /*106a0*/  STL [R1+0x214], R21 ;  /* 0x0002141501007387 */ /* 0x0083e20000100800 */
[----:B0-----:R-:W-:Y:S02]  /*106b0*/  VIADD R20, R12, 0x80 ;  /* 0x000000800c147836 */ /* 0x001fe40000000000 */
[----:B-1----:R-:W-:-:S03]  /*106c0*/  IMAD.MOV.U32 R21, RZ, RZ, R13 ;  /* 0x000000ffff157224 */ /* 0x002fc600078e000d */
[----:B------:R-:W-:Y:S02]  /*106d0*/  R2UR UR10, R20 ;  /* 0x00000000140a72ca */ /* 0x000fe400000e0000 */
[----:B------:R-:W-:Y:S01]  /*106e0*/  R2UR UR11, R21 ;  /* 0x00000000150b72ca */ /* 0x000fe200000e0000 */
[----:B----4-:R-:W-:Y:S04]  /*106f0*/  STL [R1+0x3fc], R0 ;  /* 0x0003fc0001007387 */ /* 0x010fe80000100800 */
[----:B------:R-:W-:Y:S04]  /*10700*/  STL [R1+0x400], R3 ;  /* 0x0004000301007387 */ /* 0x000fe80000100800 */
[----:B------:R-:W-:Y:S04]  /*10710*/  STL [R1+0x404], R4 ;  /* 0x0004040401007387 */ /* 0x000fe80000100800 */
[----:B------:R-:W-:Y:S04]  /*10720*/  STL [R1+0x408], R7 ;  /* 0x0004080701007387 */ /* 0x000fe80000100800 */
[----:B------:R0:W-:Y:S01]  /*10730*/  STL [R1+0x40c], R14 ;  /* 0x00040c0e01007387 */ /* 0x0001e20000100800 */
[----:B------:R-:W-:-:S02]  /*10740*/  IMAD.MOV.U32 R15, RZ, RZ, R13 ;  /* 0x000000ffff0f7224 */ /* 0x000fc400078e000d */
[----:B0-----:R-:W-:-:S03]  /*10750*/  VIADD R14, R12, 0x100 ;  /* 0x000001000c0e7836 */ /* 0x001fc60000000000 */
        /* <DEDUP_REMOVED lines=142> */
[----:B------:R-:W-:Y:S04]  /*11040*/  STL.128 [R1+0x400], R148 ;  /* 0x0004009401007387 */ /* 0x000fe80000100c00 */
        /* <DEDUP_REMOVED lines=10> */
[----:B0-----:R-:W4:Y:S04]  /*110f0*/  LDL R24, [R1+0x238] ;  /* 0x0002380001187983 */ /* 0x001f280000100800 */
[----:B------:R-:W4:Y:S04]  /*11100*/  LDL R25, [R1+0x23c] ;  /* 0x00023c0001197983 */ /* 0x000f280000100800 */
[----:B------:R-:W4:Y:S04]  /*11110*/  LDL R26, [R1+0x240] ;  /* 0x00024000011a7983 */ /* 0x000f280000100800 */
[----:B------:R-:W4:Y:S04]  /*11120*/  LDL R27, [R1+0x244] ;  /* 0x00024400011b7983 */ /* 0x000f280000100800 */
[----:B-1----:R-:W4:Y:S04]  /*11130*/  LDL R28, [R1+0x248] ;  /* 0x00024800011c7983 */ /* 0x002f280000100800 */
        /* <DEDUP_REMOVED lines=137> */
[----:B--2---:R2:W-:Y:S04]  /*119d0*/  STL [R1+0x258], R32 ;  /* 0x0002582001007387 */ /* 0x0045e80000100800 */
[----:B------:R2:W-:Y:S04]  /*119e0*/  STL [R1+0x25c], R33 ;  /* 0x00025c2101007387 */ /* 0x0005e80000100800 */
[----:B------:R2:W-:Y:S04]  /*119f0*/  STL [R1+0x260], R34 ;  /* 0x0002602201007387 */ /* 0x0005e80000100800 */
[----:B------:R2:W-:Y:S04]  /*11a00*/  STL [R1+0x264], R35 ;  /* 0x0002642301007387 */ /* 0x0005e80000100800 */
[----:B---3--:R2:W-:Y:S04]  /*11a10*/  STL [R1+0x268], R36 ;  /* 0x0002682401007387 */ /* 0x0085e80000100800 */
[----:B------:R2:W-:Y:S04]  /*11a20*/  STL [R1+0x26c], R37 ;  /* 0x00026c2501007387 */ /* 0x0005e80000100800 */
        /* <DEDUP_REMOVED lines=113> */
.L_x_6329:
[----:B------:R-:W-:Y:S05]  /*12140*/  BSYNC B0 ;  /* 0x0000000000007941 */ /* 0x000fea0003800000 */
.L_x_6328:
        /* <DEDUP_REMOVED lines=11> */
[----:B------:R-:W-:Y:S01]  /*12200*/  UIADD3 UR46, UR46, -0x2, URZ ;  /* 0xfffffffe2e2e7890 */ /* 0x000fe2000fffe03f */
[----:B--2---:R-:W-:-:S09]  /*12210*/  IMAD.SHL.U32 R4, R0, 0x40, RZ ;  /* 0x0000004000047824 */ /* 0x004fd200078e00ff */
[----:B------:R-:W-:Y:S01]  /*12220*/  @P0 IMAD.HI.U32 R5, R4, R5, RZ ;  /* 0x0000000504050227 */ /* 0x000fe200078e00ff */
[----:B------:R-:W-:-:S03]  /*12230*/  PLOP3.LUT P0, PT, PT, PT, UP0, 0x40, 0x0 ;  /* 0x000000000000781c */ /* 0x000fc60003f0e808 */
[----:B------:R-:W-:Y:S01]  /*12240*/  IMAD.MOV.U32 R0, RZ, RZ, R4 ;  /* 0x000000ffff007224 */ /* 0x000fe200078e0004 */
[----:B------:R-:W-:-:S05]  /*12250*/  @P1 SHF.R.U32.HI R0, RZ, R6, R5 ;  /* 0x00000006ff001219 */ /* 0x000fca0000011605 */
[----:B------:R-:W-:Y:S02]  /*12260*/  VIADD R3, R0, UR45 ;  /* 0x0000002d00037c36 */ /* 0x000fe40008000000 */
[----:B------:R-:W-:Y:S02]  /*12270*/  IMAD.U32 R0, RZ, RZ, UR46 ;  /* 0x0000002eff007e24 */ /* 0x000fe4000f8e00ff */
        /* <DEDUP_REMOVED lines=12> */
.L_x_6332:
[----:B------:R-:W-:-:S13]  /*12340*/  ISETP.NE.AND P0, PT, R9, 0x1, PT ;  /* 0x000000010900780c */ /* 0x000fda0003f05270 */
[----:B------:R-:W-:-:S05]  /*12350*/  @P0 IMAD.HI.U32 R10, R5, R10, RZ ;  /* 0x0000000a050a0227 */ /* 0x000fca00078e00ff */
[----:B------:R-:W-:-:S07]  /*12360*/  @P0 SHF.R.U32.HI R5, RZ, R11, R10 ;  /* 0x0000000bff050219 */ /* 0x000fce000001160a */
.L_x_6333:
[----:B------:R-:W-:Y:S05]  /*12370*/  BSYNC B0 ;  /* 0x0000000000007941 */ /* 0x000fea0003800000 */
.L_x_6331:
[----:B------:R-:W-:-:S05]  /*12380*/  IMAD R5, R5, R9, R9 ;  /* 0x0000000905057224 */ /* 0x000fca00078e0209 */
[----:B------:R-:W-:-:S07]  /*12390*/  VIMNMX R8, R8, R5, PT ;  /* 0x0000000508087248 */ /* 0x000fce0003fe0100 */
.L_x_6330:
[----:B------:R-:W-:Y:S01]  /*123a0*/  SHF.R.S32.HI R3, RZ, 0x1f, R8 ;  /* 0x0000001fff037819 */ /* 0x000fe20000011408 */
[----:B------:R-:W-:Y:S03]  /*123b0*/  BSSY B1, `(.L_x_6334) ;  /* 0x0000014000017945 */ /* 0x000fe60003800000 */
[----:B------:R-:W-:-:S04]  /*123c0*/  LEA.HI R3, R3, R8, RZ, 0x6 ;  /* 0x0000000803037211 */ /* 0x000fc800078f30ff */
[----:B------:R-:W-:-:S04]  /*123d0*/  SHF.R.S32.HI R3, RZ, 0x6, R3 ;  /* 0x00000006ff037819 */ /* 0x000fc80000011403 */
[----:B------:R-:W-:-:S04]  /*123e0*/  VIMNMX R3, R3, UR42, !PT ;  /* 0x0000002a03037c48 */ /* 0x000fc8000ffe0100 */
[----:B------:R-:W-:-:S13]  /*123f0*/  ISETP.GE.AND P0, PT, R0, R3, PT ;  /* 0x000000030000720c */ /* 0x000fda0003f06270 */
[----:B------:R-:W-:Y:S05]  /*12400*/  @!P0 BRA `(.L_x_6335) ;  /* 0x0000000000388947 */ /* 0x000fea0003800000 */
[----:B------:R-:W-:Y:S01]  /*12410*/  BSSY B0, `(.L_x_6336) ;  /* 0x000000b000007945 */ /* 0x000fe20003800000 */
.L_x_6337:
[C---:B------:R-:W-:Y:S01]  /*12420*/  IADD3 R6, P0, R2.reuse, 0x50, RZ ;  /* 0x0000005002067810 */ /* 0x040fe20007f1e0ff */
[C---:B------:R-:W-:Y:S01]  /*12430*/  VIADD R12, R2.reuse, 0x128 ;  /* 0x00000128020c7836 */ /* 0x040fe20000000000 */
[----:B------:R-:W-:Y:S02]  /*12440*/  IADD3 R28, P1, R2, 0xcc, RZ ;  /* 0x000000cc021c7810 */ /* 0x000fe40007f3e0ff */
[----:B------:R-:W-:Y:S01]  /*12450*/  MOV R13, 0x12490 ;  /* 0x00012490000d7802 */ /* 0x000fe20000000f00 */
[--C-:B------:R-:W-:Y:S02]  /*12460*/  IMAD.X R7, RZ, RZ, R18.reuse, P0 ;  /* 0x000000ffff077224 */ /* 0x100fe400000e0612 */
[----:B------:R-:W-:-:S08]  /*12470*/  IMAD.X R29, RZ, RZ, R18, P1 ;  /* 0x000000ffff1d7224 */ /* 0x000fd000008e0612 */
[----:B------:R-:W-:Y:S05]  /*12480*/  CALL.REL.NOINC `($_ZN7cutlass13device_kernelIN5flash11enable_sm90INS1_16FlashAttnFwdSm90INS1_25CollectiveMainloopFwdSm90ILi2EN4cute5tupleIJNS5_1CILi1EEES8_S8_EEENS6_IJNS7_ILi64EEESA_SA_EEELi512ENS_10bfloat16_tEfNS_4arch4Sm90ELb0ELb1ELb1ELb1ELb1ELb0ELb1ELb0ELb0ELb1ELb1ELb0EEENS1_21CollectiveEpilogueFwdINS6_IJSA_NS7_ILi512EEESA_EEES9_SC_SE_Li256ELb1ELb1ELb1ELb0EEENS1_36VarlenDynamicPersistentTileSchedulerILi64ELi64ELi256ELi128ELb1ELb1ELb1ELb1ELb0ELb1EEEEEEEEEvNT_6ParamsE$_ZZN5flash25CollectiveMainloopFwdSm90ILi2EN4cute5tupleIJNS1_1CILi1EEES4_S4_EEENS2_IJNS3_ILi64EEES6_S6_EEELi512EN7cutlass10bfloat16_tEfNS8_4arch4Sm90ELb0ELb1ELb1ELb1ELb1ELb0ELb1ELb0ELb0ELb1ELb1ELb0EE3mmaINS_16FlashAttnFwdSm90ISC_NS_21CollectiveEpilogueFwdINS2_IJS6_NS3_ILi512EEES6_EEES5_S9_SB_Li256ELb1ELb1ELb1ELb0EEENS_36VarlenDynamicPersistentTileSchedulerILi64ELi64ELi256ELi128ELb1ELb1ELb1ELb1ELb0ELb1EEEE13SharedStorageENS1_6TensorINS1_11ArrayEngineIfLm128EEENS1_6LayoutINS2_IJNS2_IJNS3_ILi2EEESR_NS3_ILi32EEEEEES4_S4_EEENS2_IJNS2_IJS4_SR_NS3_ILi4EEEEEENS3_ILi0EEESX_EEEEEEENS_7SoftmaxILi2ELi0EEEEEbRKNSC_6ParamsENS8_13PipelineAsyncILi2EEES17_RNS8_13PipelineStateILj2EEERT0_RT1_iRiRKNS_16SeqlenInfoQKNewKILb1ELb0EEENS2_IJiiiiEEERT_ENKUliT_T0_T1_E_clIZSD_ISM_S10_S12_EbS15_S17_S17_S1A_S1C_S1E_iS1F_S1J_S1K_S1M_EUlRS1N_iE1_NS3_ILb0EEENS3_ILb1EEEEEDaiS1N_S1O_S1P_) ;  /* 0x0000020400ec7944 */ /* 0x000fea0003c00000 */
[C---:B------:R-:W-:Y:S01]  /*12490*/  ISETP.GT.AND P0, PT, R0.reuse, R3, PT ;  /* 0x000000030000720c */ /* 0x040fe20003f04270 */
[----:B------:R-:W-:-:S12]  /*124a0*/  VIADD R0, R0, 0xffffffff ;  /* 0xffffffff00007836 */ /* 0x000fd80000000000 */
[----:B------:R-:W-:Y:S05]  /*124b0*/  @P0 BRA `(.L_x_6337) ;  /* 0xfffffffc00d80947 */ /* 0x000fea000383ffff */
[----:B------:R-:W-:Y:S05]  /*124c0*/  BSYNC B0 ;  /* 0x0000000000007941 */ /* 0x000fea0003800000 */
.L_x_6336:
[----:B------:R-:W2:Y:S02]  /*124d0*/  LDL R4, [R1+0x50] ;  /* 0x0000500001047983 */ /* 0x000ea40000100800 */
[----:B--2---:R-:W-:-:S07]  /*124e0*/  IMAD.SHL.U32 R4, R4, 0x40, RZ ;  /* 0x0000004004047824 */ /* 0x004fce00078e00ff */
.L_x_6335:
[----:B------:R-:W-:Y:S05]  /*124f0*/  BSYNC B1 ;  /* 0x0000000000017941 */ /* 0x000fea0003800000 */
.L_x_6334:
        /* <DEDUP_REMOVED lines=26> */
.L_x_6340:
[----:B------:R-:W-:Y:S02]  /*126a0*/  ULDC UR4, c[0x0][0xadc] ;  /* 0x0002b70000047ab9 */ /* 0x000fe40000000800 */
[----:B------:R-:W-:-:S05]  /*126b0*/  IMAD.U32 R7, RZ, RZ, UR4 ;  /* 0x00000004ff077e24 */ /* 0x000fca000f8e00ff */
[----:B------:R-:W-:-:S13]  /*126c0*/  ISETP.NE.AND P0, PT, R7, 0x1, PT ;  /* 0x000000010700780c */ /* 0x000fda0003f05270 */
[----:B------:R-:W0:Y:S02]  /*126d0*/  @P0 LDC.64 R8, c[0x0][0xae0] ;  /* 0x0002b800ff080b82 */ /* 0x000e240000000a00 */
[----:B0-----:R-:W-:-:S05]  /*126e0*/  @P0 IMAD.HI.U32 R6, R4, R8, RZ ;  /* 0x0000000804060227 */ /* 0x001fca00078e00ff */
[----:B------:R-:W-:-:S07]  /*126f0*/  @P0 SHF.R.U32.HI R4, RZ, R9, R6 ;  /* 0x00000009ff040219 */ /* 0x000fce0000011606 */
.L_x_6341:
[----:B------:R-:W-:Y:S05]  /*12700*/  BSYNC B0 ;  /* 0x0000000000007941 */ /* 0x000fea0003800000 */
.L_x_6339:
[----:B------:R-:W-:-:S05]  /*12710*/  IMAD R4, R4, R7, RZ ;  /* 0x0000000704047224 */ /* 0x000fca00078e02ff */
[----:B------:R-:W-:-:S07]  /*12720*/  VIMNMX R3, R3, R4, !PT ;  /* 0x0000000403037248 */ /* 0x000fce0007fe0100 */
.L_x_6338:
[----:B------:R-:W-:-:S05]  /*12730*/  VIADD R3, R3, 0x3f ;  /* 0x0000003f03037836 */ /* 0x000fca0000000000 */
[----:B------:R-:W-:-:S04]  /*12740*/  SHF.R.S32.HI R4, RZ, 0x1f, R3 ;  /* 0x0000001fff047819 */ /* 0x000fc80000011403 */
[----:B------:R-:W-:-:S04]  /*12750*/  LEA.HI R4, R4, R3, RZ, 0x6 ;  /* 0x0000000304047211 */ /* 0x000fc800078f30ff */
[----:B------:R-:W-:-:S04]  /*12760*/  SHF.R.S32.HI R4, RZ, 0x6, R4 ;  /* 0x00000006ff047819 */ /* 0x000fc80000011404 */
[----:B------:R-:W-:-:S04]  /*12770*/  VIMNMX R20, R4, UR42, !PT ;  /* 0x0000002a04147c48 */ /* 0x000fc8000ffe0100 */
[----:B------:R-:W-:-:S13]  /*12780*/  ISETP.GE.AND P0, PT, R0, R20, PT ;  /* 0x000000140000720c */ /* 0x000fda0003f06270 */
[----:B------:R-:W-:Y:S05]  /*12790*/  @!P0 BRA `(.L_x_6342) ;  /* 0x0000007000448947 */ /* 0x000fea0003800000 */
.L_x_6365:
        /* <DEDUP_REMOVED lines=20> */
.L_x_6344:
[----:B------:R-:W-:Y:S05]  /*128e0*/  BSYNC B0 ;  /* 0x0000000000007941 */ /* 0x000fea0003800000 */
.L_x_6343:
[----:B0-----:R-:W2:Y:S02]  /*128f0*/  LDL.64 R4, [R1+0x18] ;  /* 0x0000180001047983 */ /* 0x001ea40000100a00 */
[----:B--2---:R-:W-:Y:S02]  /*12900*/  MOV R3, R4 ;  /* 0x0000000400037202 */ /* 0x004fe40000000f00 */
[----:B-----5:R-:W-:-:S03]  /*12910*/  SHF.L.U32 R5, R8, 0x1f, RZ ;  /* 0x0000001f08057819 */ /* 0x020fc600000006ff */
[----:B------:R-:W-:-:S04]  /*12920*/  IMAD R6, R6, 0x8, R3 ;  /* 0x0000000806067824 */ /* 0x000fc800078e0203 */
[----:B------:R0:W1:Y:S01]  /*12930*/  SYNCS.PHASECHK.TRANS64.TRYWAIT P0, [R6+URZ], R5 ;  /* 0x00000005060075a7 */ /* 0x000062000800017f */
[----:B------:R0:W5:Y:S01]  /*12940*/  LDL.64 R8, [R1+0x1c8] ;  /* 0x0001c80001087983 */ /* 0x0001620000100a00 */
[----:B------:R-:W-:Y:S04]  /*12950*/  BSSY B0, `(.L_x_6345) ;  /* 0x0000003000007945 */ /* 0x000fe80003800000 */
[----:B------:R-:W-:Y:S05]  /*12960*/  @!P1 BRA `(.L_x_6346) ;  /* 0x0000000000049947 */ /* 0x000fea0003800000 */
[----:B------:R-:W-:Y:S01]  /*12970*/  BPT.TRAP 0x1 ;  /* 0x000000040000795c */ /* 0x000fe20000300000 */
.L_x_6346:
[----:B------:R-:W-:Y:S05]  /*12980*/  BSYNC B0 ;  /* 0x0000000000007941 */ /* 0x000fea0003800000 */
.L_x_6345:
[----:B------:R-:W-:Y:S04]  /*12990*/  BSSY B0, `(.L_x_6347) ;  /* 0x0000006000007945 */ /* 0x000fe80003800000 */
[----:B-1----:R-:W-:Y:S05]  /*129a0*/  @P0 BRA `(.L_x_6348) ;  /* 0x0000000000100947 */ /* 0x002fea0003800000 */
[----:B-----5:R-:W-:Y:S01]  /*129b0*/  IMAD R8, R8, 0x8, R3 ;  /* 0x0000000808087824 */ /* 0x020fe200078e0203 */
[----:B------:R-:W-:-:S04]  /*129c0*/  SHF.L.U32 R9, R9, 0x1f, RZ ;  /* 0x0000001f09097819 */ /* 0x000fc800000006ff */
[----:B------:R-:W1:Y:S02]  /*129d0*/  SYNCS.PHASECHK.TRANS64.TRYWAIT P0, [R8+URZ], R9 ;  /* 0x00000009080075a7 */ /* 0x000e64000800017f */
[----:B-1----:R-:W-:Y:S05]  /*129e0*/  @!P0 BRA `(.L_x_6349) ;  /* 0x000001c8000c8947 */ /* 0x002fea0003800000 */
.L_x_6348:
[----:B------:R-:W-:Y:S05]  /*129f0*/  BSYNC B0 ;  /* 0x0000000000007941 */ /* 0x000fea0003800000 */
.L_x_6347:
[----:B------:R-:W2:Y:S04]  /*12a00*/  LDL R3, [R1+0x1c8] ;  /* 0x0001c80001037983 */ /* 0x000ea80000100800 */
[----:B0-----:R-:W2:Y:S01]  /*12a10*/  LDL.64 R6, [R1+0x80] ;  /* 0x0000800001067983 */ /* 0x001ea20000100a00 */
[----:B------:R-:W-:Y:S05]  /*12a20*/  WARPSYNC.ALL ;  /* 0x0000000000007948 */ /* 0x000fea0003800000 */
[----:B------:R-:W3:Y:S04]  /*12a30*/  LDL.64 R4, [R1+0x78] ;  /* 0x0000780001047983 */ /* 0x000ee80000100a00 */
[----:B-1---5:R-:W4:Y:S04]  /*12a40*/  LDL.64 R8, [R1+0x78] ;  /* 0x0000780001087983 */ /* 0x022f280000100a00 */
        /* <DEDUP_REMOVED lines=52> */
.L_x_6351:
[----:B------:R-:W-:Y:S05]  /*12d90*/  BSYNC B0 ;  /* 0x0000000000007941 */ /* 0x000fea0003800000 */
.L_x_6350:
        /* <DEDUP_REMOVED lines=8> */
.L_x_6353:
[----:B------:R-:W-:Y:S05]  /*12e20*/  BSYNC B0 ;  /* 0x0000000000007941 */ /* 0x000fea0003800000 */
.L_x_6352:
[----:B------:R-:W-:Y:S04]  /*12e30*/  BSSY B0, `(.L_x_6354) ;  /* 0x0000004000007945 */ /* 0x000fe80003800000 */
[----:B-1----:R-:W-:Y:S05]  /*12e40*/  @P0 BRA `(.L_x_6355) ;  /* 0x0000000000080947 */ /* 0x002fea0003800000 */
[----:B------:R-:W1:Y:S02]  /*12e50*/  SYNCS.PHASECHK.TRANS64.TRYWAIT P0, [R4+URZ], R5 ;  /* 0x00000005040075a7 */ /* 0x000e64000800017f */
[----:B-1----:R-:W-:Y:S05]  /*12e60*/  @!P0 BRA `(.L_x_6356) ;  /* 0x000001c400008947 */ /* 0x002fea0003800000 */
.L_x_6355:
[----:B------:R-:W-:Y:S05]  /*12e70*/  BSYNC B0 ;  /* 0x0000000000007941 */ /* 0x000fea0003800000 */
.L_x_6354:
        /* <DEDUP_REMOVED lines=9> */
[----:B--2---:R-:W-:Y:S01]  /*12f10*/  ISETP.NE.U32.AND P0, PT, R12, RZ, PT ;  /* 0x000000ff0c00720c */ /* 0x004fe20003f05070 */
[----:B---3--:R-:W-:Y:S01]  /*12f20*/  IMAD R4, R13, 0x1000, R4 ;  /* 0x000010000d047824 */ /* 0x008fe200078e0204 */
[----:B------:R-:W-:Y:S01]  /*12f30*/  R2UR UR7, R5 ;  /* 0x00000000050772ca */ /* 0x000fe200000e0000 */
[----:B------:R-:W2:Y:S01]  /*12f40*/  LDL.64 R12, [R1+0x90] ;  /* 0x00009000010c7983 */ /* 0x000ea20000100a00 */
[----:B----4-:R-:W-:-:S09]  /*12f50*/  R2UR UR4, R14 ;  /* 0x000000000e0472ca */ /* 0x010fd200000e0000 */
[----:B------:R-:W-:Y:S01]  /*12f60*/  VOTEU.ANY UP0, P0 ;  /* 0x00000000003f7886 */ /* 0x000fe20000000100 */
[C---:B------:R-:W-:Y:S01]  /*12f70*/  R2UR UR6, R4.reuse ;  /* 0x00000000040672ca */ /* 0x040fe200000e0000 */
[----:B------:R-:W-:Y:S01]  /*12f80*/  VIADD R56, R4, 0x2 ;  /* 0x0000000204387836 */ /* 0x000fe20000000000 */
[----:B------:R-:W-:Y:S01]  /*12f90*/  R2UR UR5, R15 ;  /* 0x000000000f0572ca */ /* 0x000fe200000e0000 */
[----:B------:R-:W-:Y:S01]  /*12fa0*/  VIADD R6, R6, 0x2 ;  /* 0x0000000206067836 */ /* 0x000fe20000000000 */
[----:B------:R-:W3:Y:S11]  /*12fb0*/  LDL.64 R14, [R1+0x90] ;  /* 0x00009000010e7983 */ /* 0x000ef60000100a00 */
[----:B------:R-:W-:Y:S01]  /*12fc0*/  HGMMA.64x64x16.F32.BF16 R24, gdesc[UR4], R24, UP0, gsb0 ;  /* 0x00e00000041879f0 */ /* 0x000fe2000b801818 */
        /* <DEDUP_REMOVED lines=40> */
[----:B---3--:R-:W-:Y:S01]  /*13250*/  VIADD R14, R14, 0x202 ;  /* 0x000002020e0e7836 */ /* 0x008fe20000000000 */
        /* <DEDUP_REMOVED lines=109> */
[----:B----4-:R-:W-:-:S05]  /*13930*/  VIADD R14, R14, 0x606 ;  /* 0x000006060e0e7836 */ /* 0x010fca0000000000 */
[----:B------:R-:W0:Y:S04]  /*13940*/  S2R R58, SR_TID.X ;  /* 0x00000000003a7919 */ /* 0x000e280000002100 */
[----:B------:R-:W-:Y:S01]  /*13950*/  HGMMA.64x64x16.F32.BF16 R24, gdesc[UR4], R24, gsb0 ;  /* 0x00e00000041879f0 */ /* 0x000fe20008001818 */
[----:B------:R-:W-:Y:S01]  /*13960*/  VIADD R12, R4, 0x606 ;  /* 0x00000606040c7836 */ /* 0x000fe20000000000 */
[----:B------:R-:W4:Y:S01]  /*13970*/  LDL.64 R10, [R1+0x90] ;  /* 0x00009000010a7983 */ /* 0x000f220000100a00 */
[----:B------:R-:W-:Y:S01]  /*13980*/  IMAD.MOV.U32 R13, RZ, RZ, R5 ;  /* 0x000000ffff0d7224 */ /* 0x000fe200078e0005 */
[----:B------:R-:W-:Y:S02]  /*13990*/  R2UR UR4, R14 ;  /* 0x000000000e0472ca */ /* 0x000fe400000e0000 */
[----:B------:R-:W-:-:S02]  /*139a0*/  R2UR UR6, R12 ;  /* 0x000000000c0672ca */ /* 0x000fc400000e0000 */
[----:B------:R-:W-:Y:S02]  /*139b0*/  R2UR UR7, R13 ;  /* 0x000000000d0772ca */ /* 0x000fe400000e0000 */
[----:B------:R-:W-:Y:S02]  /*139c0*/  R2UR UR5, R15 ;  /* 0x000000000f0572ca */ /* 0x000fe400000e0000 */
[----:B0-----:R-:W-:Y:S01]  /*139d0*/  SHF.R.U32.HI R58, RZ, 0x7, R58 ;  /* 0x00000007ff3a7819 */ /* 0x001fe2000001163a */
[----:B------:R-:W-:Y:S02]  /*139e0*/  WARPGROUP.DEPBAR.LE gsb0, 0x0 ;  /* 0x00008000000079c5 */ /* 0x000fe40000010000 */
[----:B------:R-:W-:Y:S01]  /*139f0*/  WARPGROUP.ARRIVE ;  /* 0x00000000000079c5 */ /* 0x000fe20000000000 */
[----:B------:R-:W-:Y:S01]  /*13a00*/  IMAD.MOV.U32 R13, RZ, RZ, R5 ;  /* 0x000000ffff0d7224 */ /* 0x000fe200078e0005 */
[----:B------:R-:W-:Y:S01]  /*13a10*/  R2UR UR9, R57 ;  /* 0x00000000390972ca */ /* 0x000fe200000e0000 */
[----:B------:R-:W4:Y:S05]  /*13a20*/  LDL.64 R14, [R1+0x90] ;  /* 0x00009000010e7983 */ /* 0x000f2a0000100a00 */
[----:B------:R-:W-:Y:S01]  /*13a30*/  HGMMA.64x64x16.F32.BF16 R24, gdesc[UR4], R24, gsb0 ;  /* 0x00e00000041879f0 */ /* 0x000fe20008001818 */
[----:B------:R0:W1:Y:S02]  /*13a40*/  SHFL.IDX PT, R12, R58, RZ, 0x1f ;  /* 0x00001fff3a0c7589 */ /* 0x00006400000e0000 */
[----:B0-----:R-:W-:Y:S01]  /*13a50*/  VIADD R58, R4, 0x800 ;  /* 0x00000800043a7836 */ /* 0x001fe20000000000 */
[----:B------:R-:W-:Y:S01]  /*13a60*/  R2UR UR11, R13 ;  /* 0x000000000d0b72ca */ /* 0x000fe200000e0000 */
[----:B------:R-:W-:Y:S01]  /*13a70*/  UMOV UR4, 0x1 ;  /* 0x0000000100047882 */ /* 0x000fe20000000000 */
[----:B-1----:R-:W-:-:S04]  /*13a80*/  ISETP.GT.AND P0, PT, R12, 0x7f, PT ;  /* 0x0000007f0c00780c */ /* 0x002fc80003f04270 */
[----:B------:R-:W-:-:S04]  /*13a90*/  SEL R59, RZ, 0x2, !P0 ;  /* 0x00000002ff3b7807 */ /* 0x000fc80004000000 */
[----:B------:R-:W-:Y:S01]  /*13aa0*/  IADD3 R56, R56, 0x800, R59 ;  /* 0x0000080038387810 */ /* 0x000fe20007ffe03b */
[----:B------:R-:W-:Y:S01]  /*13ab0*/  IMAD.IADD R12, R59, 0x1, R58 ;  /* 0x000000013b0c7824 */ /* 0x000fe200078e023a */
[----:B------:R-:W-:Y:S02]  /*13ac0*/  UISETP.NE.U32.AND UP0, UPT, UR4, URZ, UPT ;  /* 0x0000003f0400728c */ /* 0x000fe4000bf05070 */
[----:B------:R-:W-:Y:S02]  /*13ad0*/  R2UR UR8, R56 ;  /* 0x00000000380872ca */ /* 0x000fe400000e0000 */
[----:B------:R-:W-:Y:S01]  /*13ae0*/  R2UR UR10, R12 ;  /* 0x000000000c0a72ca */ /* 0x000fe200000e0000 */
[----:B------:R-:W-:Y:S01]  /*13af0*/  IMAD.MOV.U32 R63, RZ, RZ, 0x4 ;  /* 0x00000004ff3f7424 */ /* 0x000fe200078e00ff */
[----:B------:R-:W4:Y:S01]  /*13b00*/  LDL.64 R12, [R1+0x90] ;  /* 0x00009000010c7983 */ /* 0x000f220000100a00 */
[----:B------:R-:W-:Y:S02]  /*13b10*/  WARPGROUP.DEPBAR.LE gsb0, 0x0 ;  /* 0x00008000000079c5 */ /* 0x000fe40000010000 */
[----:B------:R-:W-:-:S08]  /*13b20*/  WARPGROUP.ARRIVE ;  /* 0x00000000000079c5 */ /* 0x000fd00000000000 */
        /* <DEDUP_REMOVED lines=16> */
[----:B---3--:R-:W-:-:S02]  /*13c30*/  IADD3 R8, R63, 0x800, R8 ;  /* 0x000008003f087810 */ /* 0x008fc40007ffe008 */
[----:B------:R-:W-:Y:S02]  /*13c40*/  R2UR UR7, R57 ;  /* 0x00000000390772ca */ /* 0x000fe400000e0000 */
[----:B------:R-:W-:Y:S02]  /*13c50*/  R2UR UR6, R56 ;  /* 0x00000000380672ca */ /* 0x000fe400000e0000 */
[----:B------:R-:W-:Y:S02]  /*13c60*/  R2UR UR4, R8 ;  /* 0x00000000080472ca */ /* 0x000fe400000e0000 */
[----:B------:R-:W-:Y:S01]  /*13c70*/  R2UR UR5, R9 ;  /* 0x00000000090572ca */ /* 0x000fe200000e0000 */
[----:B------:R-:W-:Y:S01]  /*13c80*/  IMAD.MOV.U32 R8, RZ, RZ, 0x28 ;  /* 0x00000028ff087424 */ /* 0x000fe200078e00ff */
[----:B------:R-:W3:Y:S01]  /*13c90*/  LDL.64 R56, [R1+0x90] ;  /* 0x0000900001387983 */ /* 0x000ee20000100a00 */
        /* <DEDUP_REMOVED lines=31> */
[----:B------:R-:W4:Y:S07]  /*13e90*/  LDL.64 R10, [R1+0x90] ;  /* 0x00009000010a7983 */ /* 0x000f2e0000100a00 */
[----:B------:R-:W-:Y:S01]  /*13ea0*/  HGMMA.64x64x16.F32.BF16 R24, gdesc[UR4], R24, gsb0 ;  /* 0x00e00000041879f0 */ /* 0x000fe20008001818 */
[----:B------:R-:W-:Y:S01]  /*13eb0*/  IMAD.MOV.U32 R15, RZ, RZ, R5 ;  /* 0x000000ffff0f7224 */ /* 0x000fe200078e0005 */
        /* <DEDUP_REMOVED lines=91> */
[----:B------:R-:W-:-:S02]  /*14470*/  R2UR UR7, R11 ;  /* 0x000000000b0772ca */ /* 0x000fc400000e0000 */
[----:B------:R-:W-:Y:S01]  /*14480*/  R2UR UR4, R6 ;  /* 0x00000000060472ca */ /* 0x000fe200000e0000 */
[----:B------:R0:W5:Y:S01]  /*14490*/  LDL R11, [R1+0xc] ;  /* 0x00000c00010b7983 */ /* 0x0001620000100800 */
[----:B------:R-:W-:Y:S02]  /*144a0*/  R2UR UR6, R10 ;  /* 0x000000000a0672ca */ /* 0x000fe400000e0000 */
[----:B------:R-:W-:Y:S01]  /*144b0*/  R2UR UR5, R7 ;  /* 0x00000000070572ca */ /* 0x000fe200000e0000 */
[----:B------:R0:W5:Y:S01]  /*144c0*/  LDL R10, [R1+0x1c8] ;  /* 0x0001c800010a7983 */ /* 0x0001620000100800 */
[----:B------:R-:W-:Y:S02]  /*144d0*/  WARPGROUP.DEPBAR.LE gsb0, 0x0 ;  /* 0x00008000000079c5 */ /* 0x000fe40000010000 */
[----:B------:R-:W-:-:S09]  /*144e0*/  WARPGROUP.ARRIVE ;  /* 0x00000000000079c5 */ /* 0x000fd20000000000 */
        /* <DEDUP_REMOVED lines=74> */
.L_x_6358:
[----:B------:R-:W-:Y:S05]  /*14990*/  BSYNC B0 ;  /* 0x0000000000007941 */ /* 0x000fea0003800000 */
.L_x_6357:
[----:B------:R-:W2:Y:S02]  /*149a0*/  LDL.64 R4, [R1+0x20] ;  /* 0x0000200001047983 */ /* 0x000ea40000100a00 */
[----:B--2---:R-:W-:-:S05]  /*149b0*/  MOV R5, R4 ;  /* 0x0000000400057202 */ /* 0x004fca0000000f00 */
[----:B-----5:R-:W-:-:S05]  /*149c0*/  IMAD R10, R10, 0x8, R5 ;  /* 0x000000080a0a7824 */ /* 0x020fca00078e0205 */
[----:B------:R-:W-:-:S04]  /*149d0*/  PRMT R10, R11, 0x654, R10 ;  /* 0x000006540b0a7816 */ /* 0x000fc8000000000a */
[----:B------:R0:W-:Y:S01]  /*149e0*/  SYNCS.ARRIVE.TRANS64.RED.A1T0 RZ, [R10+URZ], RZ ;  /* 0x000000ff0aff79a7 */ /* 0x0001e2000810043f */
[----:B------:R-:W2:Y:S04]  /*149f0*/  LDL.64 R4, [R1+0x100] ;  /* 0x0001000001047983 */ /* 0x000ea80000100a00 */
[----:B------:R-:W3:Y:S04]  /*14a00*/  LDL R13, [R1+0x200] ;  /* 0x00020000010d7983 */ /* 0x000ee80000100800 */
[----:B--2---:R-:W2:Y:S04]  /*14a10*/  LD.E R6, desc[UR36][R4.64] ;  /* 0x0000002404067980 */ /* 0x004ea8000c101900 */
[----:B------:R-:W4:Y:S01]  /*14a20*/  LDL.64 R4, [R1+0x1e0] ;  /* 0x0001e00001047983 */ /* 0x000f220000100a00 */
[-C--:B--2---:R-:W-:Y:S01]  /*14a30*/  FMUL.FTZ R59, R24, R6.reuse ;  /* 0x00000006183b7220 */ /* 0x084fe20000410000 */
[-C--:B------:R-:W-:Y:S01]  /*14a40*/  FMUL.FTZ R56, R26, R6.reuse ;  /* 0x000000061a387220 */ /* 0x080fe20000410000 */
[-C--:B------:R-:W-:Y:S01]  /*14a50*/  FMUL.FTZ R57, R25, R6.reuse ;  /* 0x0000000619397220 */ /* 0x080fe20000410000 */
[-C--:B------:R-:W-:Y:S01]  /*14a60*/  FMUL.FTZ R3, R27, R6.reuse ;  /* 0x000000061b037220 */ /* 0x080fe20000410000 */
[-C--:B------:R-:W-:Y:S01]  /*14a70*/  FMUL.FTZ R58, R28, R6.reuse ;  /* 0x000000061c3a7220 */ /* 0x080fe20000410000 */
[-C--:B------:R-:W-:Y:S01]  /*14a80*/  FMUL.FTZ R60, R30, R6.reuse ;  /* 0x000000061e3c7220 */ /* 0x080fe20000410000 */
[----:B------:R-:W4:Y:S01]  /*14a90*/  MUFU.TANH R59, R59 ;  /* 0x0000003b003b7308 */ /* 0x000f220000002400 */
[-C--:B------:R-:W-:Y:S01]  /*14aa0*/  FMUL.FTZ R61, R29, R6.reuse ;  /* 0x000000061d3d7220 */ /* 0x080fe20000410000 */
[-C--:B------:R-:W-:Y:S01]  /*14ab0*/  FMUL.FTZ R30, R31, R6.reuse ;  /* 0x000000061f1e7220 */ /* 0x080fe20000410000 */
[-C--:B------:R-:W-:Y:S01]  /*14ac0*/  FMUL.FTZ R63, R32, R6.reuse ;  /* 0x00000006203f7220 */ /* 0x080fe20000410000 */
[-C--:B------:R-:W-:Y:S01]  /*14ad0*/  FMUL.FTZ R32, R34, R6.reuse ;  /* 0x0000000622207220 */ /* 0x080fe20000410000 */
[-C--:B------:R-:W-:Y:S01]  /*14ae0*/  FMUL.FTZ R62, R33, R6.reuse ;  /* 0x00000006213e7220 */ /* 0x080fe20000410000 */
[-C--:B------:R-:W-:Y:S01]  /*14af0*/  FMUL.FTZ R31, R35, R6.reuse ;  /* 0x00000006231f7220 */ /* 0x080fe20000410000 */
[-C--:B------:R-:W-:Y:S01]  /*14b00*/  FMUL.FTZ R65, R36, R6.reuse ;  /* 0x0000000624417220 */ /* 0x080fe20000410000 */
[----:B------:R-:W0:Y:S01]  /*14b10*/  MUFU.TANH R56, R56 ;  /* 0x0000003800387308 */ /* 0x000e220000002400 */
[-C--:B------:R-:W-:Y:S01]  /*14b20*/  FMUL.FTZ R35, R38, R6.reuse ;  /* 0x0000000626237220 */ /* 0x080fe20000410000 */
[-C--:B------:R-:W-:Y:S01]  /*14b30*/  FMUL.FTZ R64, R37, R6.reuse ;  /* 0x0000000625407220 */ /* 0x080fe20000410000 */
[-C--:B------:R-:W-:Y:S01]  /*14b40*/  FMUL.FTZ R34, R39, R6.reuse ;  /* 0x0000000627227220 */ /* 0x080fe20000410000 */
[-C--:B------:R-:W-:Y:S01]  /*14b50*/  FMUL.FTZ R67, R40, R6.reuse ;  /* 0x0000000628437220 */ /* 0x080fe20000410000 */
[-C--:B------:R-:W-:Y:S01]  /*14b60*/  FMUL.FTZ R38, R42, R6.reuse ;  /* 0x000000062a267220 */ /* 0x080fe20000410000 */
[-C--:B------:R-:W-:Y:S01]  /*14b70*/  FMUL.FTZ R66, R41, R6.reuse ;  /* 0x0000000629427220 */ /* 0x080fe20000410000 */
[----:B------:R-:W-:Y:S01]  /*14b80*/  FMUL.FTZ R39, R43, R6 ;  /* 0x000000062b277220 */ /* 0x000fe20000410000 */
[----:B------:R-:W1:Y:S01]  /*14b90*/  MUFU.TANH R57, R57 ;  /* 0x0000003900397308 */ /* 0x000e620000002400 */
[----:B----4-:R-:W-:Y:S01]  /*14ba0*/  FMNMX.FTZ R8, R59, R4, !PT ;  /* 0x000000043b087209 */ /* 0x010fe20007810000 */
[-C--:B------:R-:W-:Y:S01]  /*14bb0*/  FMUL.FTZ R44, R44, R6.reuse ;  /* 0x000000062c2c7220 */ /* 0x080fe20000410000 */
[-C--:B------:R-:W-:Y:S01]  /*14bc0*/  FMUL.FTZ R42, R46, R6.reuse ;  /* 0x000000062e2a7220 */ /* 0x080fe20000410000 */
[-C--:B------:R-:W-:Y:S01]  /*14bd0*/  FMUL.FTZ R43, R45, R6.reuse ;  /* 0x000000062d2b7220 */ /* 0x080fe20000410000 */
[-C--:B------:R-:W-:Y:S01]  /*14be0*/  FMUL.FTZ R40, R47, R6.reuse ;  /* 0x000000062f287220 */ /* 0x080fe20000410000 */
[-C--:B------:R-:W-:Y:S01]  /*14bf0*/  FMUL.FTZ R46, R48, R6.reuse ;  /* 0x00000006302e7220 */ /* 0x080fe20000410000 */
[-C--:B------:R-:W-:Y:S01]  /*14c00*/  FMUL.FTZ R41, R50, R6.reuse ;  /* 0x0000000632297220 */ /* 0x080fe20000410000 */
[----:B------:R-:W2:Y:S01]  /*14c10*/  MUFU.TANH R3, R3 ;  /* 0x0000000300037308 */ /* 0x000ea20000002400 */
[----:B0-----:R-:W-:Y:S01]  /*14c20*/  FMNMX.FTZ R10, R56, R5, !PT ;  /* 0x00000005380a7209 */ /* 0x001fe20007810000 */
[-C--:B------:R-:W-:Y:S01]  /*14c30*/  FMUL.FTZ R45, R49, R6.reuse ;  /* 0x00000006312d7220 */ /* 0x080fe20000410000 */
[-C--:B------:R-:W-:Y:S01]  /*14c40*/  FMUL.FTZ R36, R51, R6.reuse ;  /* 0x0000000633247220 */ /* 0x080fe20000410000 */
[-C--:B------:R-:W-:Y:S01]  /*14c50*/  FMUL.FTZ R47, R52, R6.reuse ;  /* 0x00000006342f7220 */ /* 0x080fe20000410000 */
[-C--:B------:R-:W-:Y:S01]  /*14c60*/  FMUL.FTZ R37, R54, R6.reuse ;  /* 0x0000000636257220 */ /* 0x080fe20000410000 */
[-C--:B------:R-:W-:Y:S01]  /*14c70*/  FMUL.FTZ R48, R53, R6.reuse ;  /* 0x0000000635307220 */ /* 0x080fe20000410000 */
[----:B------:R-:W-:Y:S01]  /*14c80*/  FMUL.FTZ R33, R55, R6 ;  /* 0x0000000637217220 */ /* 0x000fe20000410000 */
        /* <DEDUP_REMOVED lines=54> */
[----:B------:R-:W4:Y:S05]  /*14ff0*/  LDL.64 R8, [R1+0x1f0] ;  /* 0x0001f00001087983 */ /* 0x000f2a0000100a00 */
[----:B------:R-:W0:Y:S01]  /*15000*/  MUFU.TANH R33, R33 ;  /* 0x0000002100217308 */ /* 0x000e220000002400 */
[----:B-1----:R-:W-:Y:S02]  /*15010*/  FMNMX.FTZ R6, R37, R6, !PT ;  /* 0x0000000625067209 */ /* 0x002fe40007810000 */
[----:B--2---:R-:W-:-:S02]  /*15020*/  FMNMX.FTZ R10, R48, R7, !PT ;  /* 0x00000007300a7209 */ /* 0x004fc40007810000 */
[----:B0-----:R-:W-:-:S03]  /*15030*/  FMNMX.FTZ R11, R33, R6, !PT ;  /* 0x00000006210b7209 */ /* 0x001fc60007810000 */
[----:B------:R-:W0:Y:S04]  /*15040*/  SHFL.BFLY PT, R7, R10, 0x2, 0x1f ;  /* 0x0c401f000a077f89 */ /* 0x000e2800000e0000 */
[----:B------:R-:W-:Y:S04]  /*15050*/  STL.64 [R1+0x1e0], R10 ;  /* 0x0001e00a01007387 */ /* 0x000fe80000100a00 */
[----:B------:R-:W2:Y:S01]  /*15060*/  LDL R24, [R1+0x1e4] ;  /* 0x0001e40001187983 */ /* 0x000ea20000100800 */
[----:B0-----:R-:W-:-:S05]  /*15070*/  FMNMX.FTZ R12, R10, R7, !PT ;  /* 0x000000070a0c7209 */ /* 0x001fca0007810000 */
[----:B------:R-:W0:Y:S02]  /*15080*/  SHFL.BFLY PT, R7, R12, 0x1, 0x1f ;  /* 0x0c201f000c077f89 */ /* 0x000e2400000e0000 */
[----:B0-----:R-:W-:Y:S02]  /*15090*/  FMNMX.FTZ R14, R12, R7, !PT ;  /* 0x000000070c0e7209 */ /* 0x001fe40007810000 */
[----:B------:R-:W4:Y:S04]  /*150a0*/  LDL.64 R6, [R1+0xb8] ;  /* 0x0000b80001067983 */ /* 0x000f280000100a00 */
        /* <DEDUP_REMOVED lines=10> */
[----:B------:R-:W4:Y:S08]  /*15150*/  MUFU.EX2 R124, R4 ;  /* 0x00000004007c7308 */ /* 0x000f300000000800 */
[----:B------:R-:W0:Y:S01]  /*15160*/  MUFU.EX2 R123, R12 ;  /* 0x0000000c007b7308 */ /* 0x000e220000000800 */
[----:B------:R1:W-:Y:S01]  /*15170*/  STL [R1+0x1e4], R10 ;  /* 0x0001e40a01007387 */ /* 0x0003e20000100800 */
[----:B----4-:R-:W-:Y:S01]  /*15180*/  FMUL.FTZ R8, R124, R8 ;  /* 0x000000087c087220 */ /* 0x010fe20000410000 */
[----:B0-----:R-:W-:-:S05]  /*15190*/  FMUL.FTZ R9, R9, R123 ;  /* 0x0000007b09097220 */ /* 0x001fca0000410000 */
[----:B------:R1:W-:Y:S04]  /*151a0*/  STL.64 [R1+0x1f0], R8 ;  /* 0x0001f00801007387 */ /* 0x0003e80000100a00 */
[----:B------:R-:W2:Y:S01]  /*151b0*/  LD.E R5, desc[UR36][R6.64+0x4] ;  /* 0x0000042406057980 */ /* 0x000ea2000c101900 */
[----:B------:R-:W-:Y:S01]  /*151c0*/  BSSY B0, `(.L_x_6359) ;  /* 0x000000c000007945 */ /* 0x000fe20003800000 */
[----:B--2---:R-:W-:-:S13]  /*151d0*/  ISETP.NE.AND P0, PT, R5, RZ, PT ;  /* 0x000000ff0500720c */ /* 0x004fda0003f05270 */
[----:B-1----:R-:W-:Y:S05]  /*151e0*/  @P0 BRA `(.L_x_6360) ;  /* 0x0000000000240947 */ /* 0x002fea0003800000 */
        /* <DEDUP_REMOVED lines=9> */
.L_x_6360:
[----:B------:R-:W-:Y:S05]  /*15280*/  BSYNC B0 ;  /* 0x0000000000007941 */ /* 0x000fea0003800000 */
.L_x_6359:
        /* <DEDUP_REMOVED lines=9> */
.L_x_6362:
[----:B------:R-:W-:Y:S05]  /*15320*/  BSYNC B0 ;  /* 0x0000000000007941 */ /* 0x000fea0003800000 */
.L_x_6361:
        /* <DEDUP_REMOVED lines=35> */
[----:B------:R-:W4:Y:S01]  /*15560*/  LDL R146, [R1+0x1c8] ;  /* 0x0001c80001927983 */ /* 0x000f220000100800 */
[----:B--2---:R-:W-:-:S04]  /*15570*/  FMUL.FTZ R28, R28, R49 ;  /* 0x000000311c1c7220 */ /* 0x004fc80000410000 */
[-CC-:B------:R-:W-:Y:S01]  /*15580*/  FFMA.FTZ R174, R44, R49.reuse, -R28.reuse ;  /* 0x000000312cae7223 */ /* 0x180fe2000001081c */
[-C--:B------:R-:W-:Y:S01]  /*15590*/  FMUL.FTZ R44, R29, R49.reuse ;  /* 0x000000311d2c7220 */ /* 0x080fe20000410000 */
[----:B------:R-:W-:-:S03]  /*155a0*/  FFMA.FTZ R122, R59, R49, -R28 ;  /* 0x000000313b7a7223 */ /* 0x000fc6000001081c */
[-CC-:B------:R-:W-:Y:S01]  /*155b0*/  FFMA.FTZ R133, R56, R49.reuse, -R44.reuse ;  /* 0x0000003138857223 */ /* 0x180fe2000001082c */
[-C--:B------:R-:W-:Y:S01]  /*155c0*/  FFMA.FTZ R161, R3, R49.reuse, -R44 ;  /* 0x0000003103a17223 */ /* 0x080fe2000001082c */
[-C--:B------:R-:W-:Y:S01]  /*155d0*/  FFMA.FTZ R160, R57, R49.reuse, -R28 ;  /* 0x0000003139a07223 */ /* 0x080fe2000001081c */
[----:B------:R-:W3:Y:S01]  /*155e0*/  MUFU.EX2 R122, R122 ;  /* 0x0000007a007a7308 */ /* 0x000ee20000000800 */
[-C--:B------:R-:W-:Y:S01]  /*155f0*/  FFMA.FTZ R163, R60, R49.reuse, -R44 ;  /* 0x000000313ca37223 */ /* 0x080fe2000001082c */
[-C--:B------:R-:W-:Y:S01]  /*15600*/  FFMA.FTZ R121, R58, R49.reuse, -R28 ;  /* 0x000000313a797223 */ /* 0x080fe2000001081c */
[-C--:B------:R-:W-:Y:S01]  /*15610*/  FFMA.FTZ R132, R30, R49.reuse, -R44 ;  /* 0x000000311e847223 */ /* 0x080fe2000001082c */
[-C--:B------:R-:W-:Y:S01]  /*15620*/  FFMA.FTZ R162, R61, R49.reuse, -R28 ;  /* 0x000000313da27223 */ /* 0x080fe2000001081c */
[-C--:B------:R-:W-:Y:S01]  /*15630*/  FFMA.FTZ R165, R32, R49.reuse, -R44 ;  /* 0x0000003120a57223 */ /* 0x080fe2000001082c */
[-C--:B------:R-:W-:Y:S01]  /*15640*/  FFMA.FTZ R120, R63, R49.reuse, -R28 ;  /* 0x000000313f787223 */ /* 0x080fe2000001081c */
[-C--:B------:R-:W-:Y:S01]  /*15650*/  FFMA.FTZ R131, R31, R49.reuse, -R44 ;  /* 0x000000311f837223 */ /* 0x080fe2000001082c */
        /* <DEDUP_REMOVED lines=11> */
[-C--:B------:R-:W-:Y:S01]  /*15710*/  FFMA.FTZ R21, R48, R49.reuse, -R28 ;  /* 0x0000003130157223 */ /* 0x080fe2000001081c */
[-CC-:B------:R-:W-:Y:S01]  /*15720*/  FFMA.FTZ R167, R35, R49.reuse, -R44.reuse ;  /* 0x0000003123a77223 */ /* 0x180fe2000001082c */
[-CC-:B------:R-:W-:Y:S01]  /*15730*/  FFMA.FTZ R129, R34, R49.reuse, -R44.reuse ;  /* 0x0000003122817223 */ /* 0x180fe2000001082c */
[-CC-:B------:R-:W-:Y:S01]  /*15740*/  FFMA.FTZ R173, R38, R49.reuse, -R44.reuse ;  /* 0x0000003126ad7223 */ /* 0x180fe2000001082c */
[-C--:B------:R-:W-:Y:S01]  /*15750*/  FFMA.FTZ R127, R39, R49.reuse, -R44 ;  /* 0x00000031277f7223 */ /* 0x080fe2000001082c */
[----:B------:R-:W2:Y:S01]  /*15760*/  MUFU.EX2 R160, R160 ;  /* 0x000000a000a07308 */ /* 0x000ea20000000800 */
[----:B---3--:R-:W-:Y:S01]  /*15770*/  FADD.FTZ R3, R122, R8 ;  /* 0x000000087a037221 */ /* 0x008fe20000010000 */
[-CC-:B------:R-:W-:Y:S01]  /*15780*/  FFMA.FTZ R125, R42, R49.reuse, -R44.reuse ;  /* 0x000000312a7d7223 */ /* 0x180fe2000001082c */
[-CC-:B------:R-:W-:Y:S01]  /*15790*/  FFMA.FTZ R175, R40, R49.reuse, -R44.reuse ;  /* 0x0000003128af7223 */ /* 0x180fe2000001082c */
[----:B------:R-:W-:-:S04]  /*157a0*/  FFMA.FTZ R169, R41, R49, -R44 ;  /* 0x0000003129a97223 */ /* 0x000fc8000001082c */
[----:B------:R-:W-:Y:S01]  /*157b0*/  MUFU.EX2 R174, R174 ;  /* 0x000000ae00ae7308 */ /* 0x000fe20000000800 */
[----:B------:R-:W-:Y:S01]  /*157c0*/  FFMA.FTZ R171, R37, R49, -R44 ;  /* 0x0000003125ab7223 */ /* 0x000fe2000001082c */
[C---:B----4-:R-:W-:Y:S01]  /*157d0*/  FMUL.FTZ R25, R124.reuse, R25 ;  /* 0x000000197c197220 */ /* 0x050fe20000410000 */
[C---:B------:R-:W-:Y:S01]  /*157e0*/  FMUL.FTZ R24, R124.reuse, R24 ;  /* 0x000000187c187220 */ /* 0x040fe20000410000 */
[C---:B------:R-:W-:Y:S01]  /*157f0*/  FMUL.FTZ R27, R123.reuse, R27 ;  /* 0x0000001b7b1b7220 */ /* 0x040fe20000410000 */
[----:B------:R-:W-:Y:S01]  /*15800*/  FMUL.FTZ R26, R123, R26 ;  /* 0x0000001a7b1a7220 */ /* 0x000fe20000410000 */
[C---:B------:R-:W-:Y:S01]  /*15810*/  FMUL.FTZ R15, R124.reuse, R15 ;  /* 0x0000000f7c0f7220 */ /* 0x040fe20000410000 */
[C---:B------:R-:W-:Y:S01]  /*15820*/  FMUL.FTZ R14, R124.reuse, R14 ;  /* 0x0000000e7c0e7220 */ /* 0x040fe20000410000 */
[----:B------:R-:W3:Y:S01]  /*15830*/  MUFU.EX2 R163, R163 ;  /* 0x000000a300a37308 */ /* 0x000ee20000000800 */
[C---:B------:R-:W-:Y:S01]  /*15840*/  FMUL.FTZ R11, R124.reuse, R11 ;  /* 0x0000000b7c0b7220 */ /* 0x040fe20000410000 */
[C---:B------:R-:W-:Y:S01]  /*15850*/  FMUL.FTZ R10, R124.reuse, R10 ;  /* 0x0000000a7c0a7220 */ /* 0x040fe20000410000 */
[C---:B------:R-:W-:Y:S01]  /*15860*/  FMUL.FTZ R13, R124.reuse, R13 ;  /* 0x0000000d7c0d7220 */ /* 0x040fe20000410000 */
[C---:B------:R-:W-:Y:S01]  /*15870*/  FMUL.FTZ R12, R124.reuse, R12 ;  /* 0x0000000c7c0c7220 */ /* 0x040fe20000410000 */
[C---:B------:R-:W-:Y:S01]  /*15880*/  FMUL.FTZ R99, R124.reuse, R99 ;  /* 0x000000637c637220 */ /* 0x040fe20000410000 */
[C---:B------:R-:W-:Y:S01]  /*15890*/  FMUL.FTZ R98, R124.reuse, R98 ;  /* 0x000000627c627220 */ /* 0x040fe20000410000 */
[C---:B------:R-:W-:Y:S01]  /*158a0*/  FMUL.FTZ R97, R124.reuse, R97 ;  /* 0x000000617c617220 */ /* 0x040fe20000410000 */
[----:B------:R-:W4:Y:S01]  /*158b0*/  MUFU.EX2 R121, R121 ;  /* 0x0000007900797308 */ /* 0x000f220000000800 */
[----:B0-----:R-:W-:Y:S01]  /*158c0*/  FADD.FTZ R28, R133, R9 ;  /* 0x00000009851c7221 */ /* 0x001fe20000010000 */
[C---:B------:R-:W-:Y:S01]  /*158d0*/  FMUL.FTZ R96, R124.reuse, R96 ;  /* 0x000000607c607220 */ /* 0x040fe20000410000 */
[C---:B------:R-:W-:Y:S01]  /*158e0*/  FMUL.FTZ R101, R124.reuse, R93 ;  /* 0x0000005d7c657220 */ /* 0x040fe20000410000 */
[C---:B------:R-:W-:Y:S01]  /*158f0*/  FMUL.FTZ R100, R124.reuse, R92 ;  /* 0x0000005c7c647220 */ /* 0x040fe20000410000 */
[C---:B------:R-:W-:Y:S01]  /*15900*/  FMUL.FTZ R111, R124.reuse, R111 ;  /* 0x0000006f7c6f7220 */ /* 0x040fe20000410000 */
[C---:B------:R-:W-:Y:S01]  /*15910*/  FMUL.FTZ R110, R124.reuse, R110 ;  /* 0x0000006e7c6e7220 */ /* 0x040fe20000410000 */
[C---:B------:R-:W-:Y:S01]  /*15920*/  FMUL.FTZ R105, R124.reuse, R105 ;  /* 0x000000697c697220 */ /* 0x040fe20000410000 */
[----:B------:R-:W0:Y:S01]  /*15930*/  MUFU.EX2 R132, R132 ;  /* 0x0000008400847308 */ /* 0x000e220000000800 */
[C---:B------:R-:W-:Y:S01]  /*15940*/  FMUL.FTZ R104, R124.reuse, R104 ;  /* 0x000000687c687220 */ /* 0x040fe20000410000 */
[C---:B------:R-:W-:Y:S01]  /*15950*/  FMUL.FTZ R113, R124.reuse, R103 ;  /* 0x000000677c717220 */ /* 0x040fe20000410000 */
[----:B------:R-:W-:Y:S01]  /*15960*/  FMUL.FTZ R112, R124, R102 ;  /* 0x000000667c707220 */ /* 0x000fe20000410000 */
[C---:B------:R-:W-:Y:S01]  /*15970*/  FMUL.FTZ R109, R123.reuse, R109 ;  /* 0x0000006d7b6d7220 */ /* 0x040fe20000410000 */
[C---:B------:R-:W-:Y:S01]  /*15980*/  FMUL.FTZ R108, R123.reuse, R108 ;  /* 0x0000006c7b6c7220 */ /* 0x040fe20000410000 */
[C---:B------:R-:W-:Y:S01]  /*15990*/  FMUL.FTZ R115, R123.reuse, R107 ;  /* 0x0000006b7b737220 */ /* 0x040fe20000410000 */
[----:B------:R-:W-:Y:S01]  /*159a0*/  FMUL.FTZ R114, R123, R106 ;  /* 0x0000006a7b727220 */ /* 0x000fe20000410000 */
[----:B------:R-:W0:Y:S01]  /*159b0*/  MUFU.EX2 R162, R162 ;  /* 0x000000a200a27308 */ /* 0x000e220000000800 */
[----:B-1----:R-:W-:Y:S01]  /*159c0*/  FADD.FTZ R28, R161, R28 ;  /* 0x0000001ca11c7221 */ /* 0x002fe20000010000 */
[----:B--2---:R-:W-:Y:S01]  /*159d0*/  FADD.FTZ R8, R160, R3 ;  /* 0x00000003a0087221 */ /* 0x004fe20000010000 */
[C---:B------:R-:W-:Y:S01]  /*159e0*/  FMUL.FTZ R7, R123.reuse, R7 ;  /* 0x000000077b077220 */ /* 0x040fe20000410000 */
[----:B------:R-:W-:Y:S01]  /*159f0*/  FMUL.FTZ R6, R123, R6 ;  /* 0x000000067b067220 */ /* 0x000fe20000410000 */
[----:B------:R-:W2:Y:S03]  /*15a00*/  LDL.64 R62, [R1+0x3a0] ;  /* 0x0003a000013e7983 */ /* 0x000ea60000100a00 */
[----:B------:R-:W1:Y:S01]  /*15a10*/  MUFU.EX2 R165, R165 ;  /* 0x000000a500a57308 */ /* 0x000e620000000800 */
[----:B------:R-:W2:Y:S04]  /*15a20*/  LDL.64 R60, [R1+0x3b0] ;  /* 0x0003b000013c7983 */ /* 0x000ea80000100a00 */
[----:B------:R-:W2:Y:S03]  /*15a30*/  LDL.64 R58, [R1+0x3c0] ;  /* 0x0003c000013a7983 */ /* 0x000ea60000100a00 */
[----:B------:R-:W1:Y:S01]  /*15a40*/  MUFU.EX2 R120, R120 ;  /* 0x0000007800787308 */ /* 0x000e620000000800 */
[----:B---3--:R-:W-:Y:S01]  /*15a50*/  FADD.FTZ R9, R163, R28 ;  /* 0x0000001ca3097221 */ /* 0x008fe20000010000 */
[----:B----4-:R-:W-:Y:S01]  /*15a60*/  FADD.FTZ R3, R121, R8 ;  /* 0x0000000879037221 */ /* 0x010fe20000010000 */
[----:B------:R-:W3:Y:S04]  /*15a70*/  LDL.64 R64, [R1+0x340] ;  /* 0x0003400001407983 */ /* 0x000ee80000100a00 */
[----:B------:R-:W4:Y:S01]  /*15a80*/  LDL.64 R66, [R1+0x380] ;  /* 0x0003800001427983 */ /* 0x000f220000100a00 */
[----:B------:R-:W1:Y:S03]  /*15a90*/  MUFU.EX2 R131, R131 ;  /* 0x0000008300837308 */ /* 0x000e660000000800 */
[----:B------:R-:W2:Y:S04]  /*15aa0*/  LDL.64 R56, [R1+0x3d0] ;  /* 0x0003d00001387983 */ /* 0x000ea80000100a00 */
[----:B------:R-:W2:Y:S01]  /*15ab0*/  LDL.64 R46, [R1+0x268] ;  /* 0x00026800012e7983 */ /* 0x000ea20000100a00 */
[----:B------:R-:W1:Y:S01]  /*15ac0*/  MUFU.EX2 R164, R164 ;  /* 0x000000a400a47308 */ /* 0x000e620000000800 */
[----:B0-----:R-:W-:Y:S01]  /*15ad0*/  FADD.FTZ R8, R132, R9 ;  /* 0x0000000984087221 */ /* 0x001fe20000010000 */
[----:B------:R-:W-:Y:S01]  /*15ae0*/  FADD.FTZ R3, R162, R3 ;  /* 0x00000003a2037221 */ /* 0x000fe20000010000 */
[----:B------:R-:W2:Y:S05]  /*15af0*/  LDL.64 R34, [R1+0x278] ;  /* 0x0002780001227983 */ /* 0x000eaa0000100a00 */
[----:B------:R-:W0:Y:S08]  /*15b00*/  MUFU.EX2 R167, R167 ;  /* 0x000000a700a77308 */ /* 0x000e300000000800 */
[----:B------:R-:W0:Y:S01]  /*15b10*/  MUFU.EX2 R130, R130 ;  /* 0x0000008200827308 */ /* 0x000e220000000800 */
[----:B-1----:R-:W-:Y:S01]  /*15b20*/  FADD.FTZ R8, R165, R8 ;  /* 0x00000008a5087221 */ /* 0x002fe20000010000 */
[----:B------:R-:W-:Y:S01]  /*15b30*/  FADD.FTZ R3, R120, R3 ;  /* 0x0000000378037221 */ /* 0x000fe20000010000 */
[----:B------:R-:W2:Y:S05]  /*15b40*/  LDL.64 R42, [R1+0x288] ;  /* 0x00028800012a7983 */ /* 0x000eaa0000100a00 */
[----:B------:R-:W1:Y:S08]  /*15b50*/  MUFU.EX2 R129, R129 ;  /* 0x0000008100817308 */ /* 0x000e700000000800 */
[----:B------:R-:W1:Y:S01]  /*15b60*/  MUFU.EX2 R166, R166 ;  /* 0x000000a600a67308 */ /* 0x000e620000000800 */
[----:B------:R-:W-:Y:S01]  /*15b70*/  FADD.FTZ R8, R131, R8 ;  /* 0x0000000883087221 */ /* 0x000fe20000010000 */
[----:B------:R-:W-:Y:S01]  /*15b80*/  FADD.FTZ R3, R164, R3 ;  /* 0x00000003a4037221 */ /* 0x000fe20000010000 */
[----:B------:R-:W2:Y:S04]  /*15b90*/  LDL.64 R40, [R1+0x298] ;  /* 0x0002980001287983 */ /* 0x000ea80000100a00 */
[----:B------:R-:W2:Y:S01]  /*15ba0*/  LDL.64 R38, [R1+0x2a8] ;  /* 0x0002a80001267983 */ /* 0x000ea20000100a00 */
[----:B------:R-:W1:Y:S08]  /*15bb0*/  MUFU.EX2 R173, R173 ;  /* 0x000000ad00ad7308 */ /* 0x000e700000000800 */
[----:B------:R-:W1:Y:S01]  /*15bc0*/  MUFU.EX2 R128, R128 ;  /* 0x0000008000807308 */ /* 0x000e620000000800 */
[----:B0-----:R-:W-:Y:S01]  /*15bd0*/  FADD.FTZ R8, R167, R8 ;  /* 0x00000008a7087221 */ /* 0x001fe20000010000 */
[----:B------:R-:W-:-:S06]  /*15be0*/  FADD.FTZ R3, R130, R3 ;  /* 0x0000000382037221 */ /* 0x000fcc0000010000 */
[----:B------:R-:W0:Y:S08]  /*15bf0*/  MUFU.EX2 R127, R127 ;  /* 0x0000007f007f7308 */ /* 0x000e300000000800 */
[----:B------:R-:W0:Y:S01]  /*15c00*/  MUFU.EX2 R172, R172 ;  /* 0x000000ac00ac7308 */ /* 0x000e220000000800 */
[----:B-1----:R-:W-:Y:S01]  /*15c10*/  FADD.FTZ R8, R129, R8 ;  /* 0x0000000881087221 */ /* 0x002fe20000010000 */
[----:B------:R-:W-:-:S06]  /*15c20*/  FADD.FTZ R3, R166, R3 ;  /* 0x00000003a6037221 */ /* 0x000fcc0000010000 */
[----:B------:R-:W1:Y:S01]  /*15c30*/  MUFU.EX2 R125, R125 ;  /* 0x0000007d007d7308 */ /* 0x000e620000000800 */
[----:B------:R-:W-:Y:S01]  /*15c40*/  FFMA.FTZ R9, R36, R49, -R44 ;  /* 0x0000003124097223 */ /* 0x000fe2000001082c */
[----:B------:R-:W-:-:S06]  /*15c50*/  FADD.FTZ R8, R173, R8 ;  /* 0x00000008ad087221 */ /* 0x000fcc0000010000 */
[----:B------:R-:W1:Y:S01]  /*15c60*/  MUFU.EX2 R175, R175 ;  /* 0x000000af00af7308 */ /* 0x000e620000000800 */
[----:B------:R-:W-:-:S07]  /*15c70*/  FADD.FTZ R3, R128, R3 ;  /* 0x0000000380037221 */ /* 0x000fce0000010000 */
[----:B------:R-:W1:Y:S01]  /*15c80*/  MUFU.EX2 R126, R126 ;  /* 0x0000007e007e7308 */ /* 0x000e620000000800 */
[----:B0-----:R-:W-:Y:S01]  /*15c90*/  FADD.FTZ R28, R127, R8 ;  /* 0x000000087f1c7221 */ /* 0x001fe20000010000 */
[----:B------:R-:W-:-:S06]  /*15ca0*/  FADD.FTZ R3, R172, R3 ;  /* 0x00000003ac037221 */ /* 0x000fcc0000010000 */
[----:B------:R-:W-:Y:S01]  /*15cb0*/  MUFU.EX2 R193, R193 ;  /* 0x000000c100c17308 */ /* 0x000fe20000000800 */
[----:B------:R-:W-:-:S07]  /*15cc0*/  FFMA.FTZ R8, R33, R49, -R44 ;  /* 0x0000003121087223 */ /* 0x000fce000001082c */
[----:B------:R-:W0:Y:S01]  /*15cd0*/  MUFU.EX2 R169, R169 ;  /* 0x000000a900a97308 */ /* 0x000e220000000800 */
[----:B-1----:R-:W-:Y:S01]  /*15ce0*/  FADD.FTZ R28, R125, R28 ;  /* 0x0000001c7d1c7221 */ /* 0x002fe20000010000 */
[----:B------:R-:W-:Y:S01]  /*15cf0*/  FADD.FTZ R3, R174, R3 ;  /* 0x00000003ae037221 */ /* 0x000fe20000010000 */
[----:B------:R-:W2:Y:S04]  /*15d00*/  LDL.64 R44, [R1+0x3e0] ;  /* 0x0003e000012c7983 */ /* 0x000ea80000100a00 */
[----:B------:R-:W2:Y:S01]  /*15d10*/  LDL.64 R36, [R1+0x2b8] ;  /* 0x0002b80001247983 */ /* 0x000ea20000100a00 */
[----:B------:R-:W-:Y:S03]  /*15d20*/  MUFU.EX2 R168, R168 ;  /* 0x000000a800a87308 */ /* 0x000fe60000000800 */
[----:B------:R-:W2:Y:S04]  /*15d30*/  LDL.64 R92, [R1+0x348] ;  /* 0x00034800015c7983 */ /* 0x000ea80000100a00 */
[----:B------:R-:W2:Y:S01]  /*15d40*/  LDL.64 R102, [R1+0x388] ;  /* 0x0003880001667983 */ /* 0x000ea20000100a00 */
[----:B------:R-:W1:Y:S01]  /*15d50*/  MUFU.EX2 R9, R9 ;  /* 0x0000000900097308 */ /* 0x000e620000000800 */
[----:B------:R-:W-:Y:S01]  /*15d60*/  FADD.FTZ R30, R175, R28 ;  /* 0x0000001caf1e7221 */ /* 0x000fe20000010000 */
[----:B------:R-:W-:Y:S01]  /*15d70*/  FADD.FTZ R28, R126, R3 ;  /* 0x000000037e1c7221 */ /* 0x000fe20000010000 */
[----:B------:R-:W2:Y:S04]  /*15d80*/  LDL.64 R48, [R1+0x258] ;  /* 0x0002580001307983 */ /* 0x000ea80000100a00 */
[----:B------:R-:W2:Y:S01]  /*15d90*/  LDL.64 R32, [R1+0x2d8] ;  /* 0x0002d80001207983 */ /* 0x000ea20000100a00 */
[----:B------:R-:W-:Y:S08]  /*15da0*/  MUFU.EX2 R170, R170 ;  /* 0x000000aa00aa7308 */ /* 0x000ff00000000800 */
[----:B------:R-:W1:Y:S01]  /*15db0*/  MUFU.EX2 R171, R171 ;  /* 0x000000ab00ab7308 */ /* 0x000e620000000800 */
[----:B0-----:R-:W-:Y:S01]  /*15dc0*/  FADD.FTZ R30, R169, R30 ;  /* 0x0000001ea91e7221 */ /* 0x001fe20000010000 */
[----:B------:R-:W-:Y:S01]  /*15dd0*/  FADD.FTZ R3, R193, R28 ;  /* 0x0000001cc1037221 */ /* 0x000fe20000010000 */
[----:B------:R-:W2:Y:S05]  /*15de0*/  LDL.64 R106, [R1+0x3c8] ;  /* 0x0003c800016a7983 */ /* 0x000eaa0000100a00 */
[----:B------:R-:W0:Y:S08]  /*15df0*/  MUFU.EX2 R21, R21 ;  /* 0x0000001500157308 */ /* 0x000e300000000800 */
[----:B------:R-:W0:Y:S01]  /*15e00*/  MUFU.EX2 R8, R8 ;  /* 0x0000000800087308 */ /* 0x000e220000000800 */
[----:B-1----:R-:W-:Y:S01]  /*15e10*/  FADD.FTZ R30, R9, R30 ;  /* 0x0000001e091e7221 */ /* 0x002fe20000010000 */
[----:B------:R-:W-:-:S03]  /*15e20*/  FADD.FTZ R3, R168, R3 ;  /* 0x00000003a8037221 */ /* 0x000fc60000010000 */
[----:B------:R-:W-:Y:S01]  /*15e30*/  FADD.FTZ R29, R171, R30 ;  /* 0x0000001eab1d7221 */ /* 0x000fe20000010000 */
[----:B------:R-:W-:Y:S01]  /*15e40*/  FADD.FTZ R28, R170, R3 ;  /* 0x00000003aa1c7221 */ /* 0x000fe20000010000 */
[----:B------:R-:W2:Y:S03]  /*15e50*/  LDL.64 R30, [R1+0x2e8] ;  /* 0x0002e800011e7983 */ /* 0x000ea60000100a00 */
[----:B0-----:R-:W-:Y:S01]  /*15e60*/  FADD.FTZ R28, R21, R28 ;  /* 0x0000001c151c7221 */ /* 0x001fe20000010000 */
[----:B------:R-:W-:-:S05]  /*15e70*/  FADD.FTZ R29, R8, R29 ;  /* 0x0000001d081d7221 */ /* 0x000fca0000010000 */
[----:B------:R0:W-:Y:S01]  /*15e80*/  STL.64 [R1+0x1f0], R28 ;  /* 0x0001f01c01007387 */ /* 0x0001e20000100a00 */
[----:B------:R-:W-:Y:S06]  /*15e90*/  BAR.SYNC.DEFER_BLOCKING 0xf, 0x100 ;  /* 0x03c4000000007b1d */ /* 0x000fec0000010000 */
[----:B0-----:R-:W2:Y:S04]  /*15ea0*/  LDL.64 R28, [R1+0x2f8] ;  /* 0x0002f800011c7983 */ /* 0x001ea80000100a00 */
[----:B------:R-:W2:Y:S04]  /*15eb0*/  LD.E.64 R88, desc[UR36][R4.64+0x8] ;  /* 0x0000082404587980 */ /* 0x000ea8000c101b00 */
[----:B------:R-:W2:Y:S04]  /*15ec0*/  LD.E.64 R4, desc[UR36][R4.64] ;  /* 0x0000002404047980 */ /* 0x000ea8000c101b00 */
[----:B------:R0:W-:Y:S04]  /*15ed0*/  STL.64 [R1+0x400], R24 ;  /* 0x0004001801007387 */ /* 0x0001e80000100a00 */
[----:B------:R1:W-:Y:S04]  /*15ee0*/  STL.64 [R1+0x408], R26 ;  /* 0x0004081a01007387 */ /* 0x0003e80000100a00 */
[----:B------:R-:W-:Y:S04]  /*15ef0*/  STL.64 [R1+0x210], R14 ;  /* 0x0002100e01007387 */ /* 0x000fe80000100a00 */
        /* <DEDUP_REMOVED lines=8> */
[----:B------:R3:W-:Y:S04]  /*15f80*/  STL.64 [R1+0x218], R108 ;  /* 0x0002186c01007387 */ /* 0x0007e80000100a00 */
[----:B------:R3:W-:Y:S04]  /*15f90*/  STL.64 [R1+0x228], R114 ;  /* 0x0002287201007387 */ /* 0x0007e80000100a00 */
[----:B0-----:R-:W2:Y:S04]  /*15fa0*/  LDL.64 R24, [R1+0x2c8] ;  /* 0x0002c80001187983 */ /* 0x001ea80000100a00 */
[----:B-1----:R-:W2:Y:S04]  /*15fb0*/  LDL.64 R26, [R1+0x308] ;  /* 0x00030800011a7983 */ /* 0x002ea80000100a00 */
        /* <DEDUP_REMOVED lines=8> */
[----:B---3--:R-:W3:Y:S04]  /*16040*/  LDL.64 R112, [R1+0x3b8] ;  /* 0x0003b80001707983 */ /* 0x008ee80000100a00 */
[----:B------:R-:W3:Y:S04]  /*16050*/  LDL.64 R108, [R1+0x3d8] ;  /* 0x0003d800016c7983 */ /* 0x000ee80000100a00 */
[----:B------:R-:W3:Y:S04]  /*16060*/  LDL.64 R114, [R1+0x3e8] ;  /* 0x0003e80001727983 */ /* 0x000ee80000100a00 */
[----:B------:R0:W-:Y:S04]  /*16070*/  STL.64 [R1+0x238], R6 ;  /* 0x0002380601007387 */ /* 0x0001e80000100a00 */
        /* <DEDUP_REMOVED lines=11> */
[----:B------:R-:W3:Y:S01]  /*16130*/  LDL R145, [R1+0x23c] ;  /* 0x00023c0001917983 */ /* 0x000ee20000100800 */
        /* <DEDUP_REMOVED lines=28> */
[C---:B----4-:R-:W-:Y:S01]  /*16300*/  FMUL.FTZ R67, R124.reuse, R67 ;  /* 0x000000437c437220 */ /* 0x050fe20000410000 */
        /* <DEDUP_REMOVED lines=41> */
[----:B------:R-:W-:Y:S04]  /*165a0*/  STL.64 [R1+0x2a0], R118 ;  /* 0x0002a07601007387 */ /* 0x000fe80000100a00 */
[----:B------:R-:W-:Y:S04]  /*165b0*/  STL.64 [R1+0x2b0], R94 ;  /* 0x0002b05e01007387 */ /* 0x000fe80000100a00 */
[----:B------:R-:W-:Y:S04]  /*165c0*/  STL.64 [R1+0x2c0], R90 ;  /* 0x0002c05a01007387 */ /* 0x000fe80000100a00 */
[----:B------:R-:W-:Y:S01]  /*165d0*/  STL.64 [R1+0x2d0], R74 ;  /* 0x0002d04a01007387 */ /* 0x000fe20000100a00 */
[C---:B------:R-:W-:Y:S01]  /*165e0*/  FMUL.FTZ R31, R123.reuse, R31 ;  /* 0x0000001f7b1f7220 */ /* 0x040fe20000410000 */
[----:B------:R-:W-:-:S02]  /*165f0*/  FMUL.FTZ R30, R123, R30 ;  /* 0x0000001e7b1e7220 */ /* 0x000fc40000410000 */
[----:B------:R-:W-:Y:S04]  /*16600*/  STL.64 [R1+0x2e0], R76 ;  /* 0x0002e04c01007387 */ /* 0x000fe80000100a00 */
[----:B------:R-:W-:Y:S04]  /*16610*/  STL.64 [R1+0x2f0], R78 ;  /* 0x0002f04e01007387 */ /* 0x000fe80000100a00 */
        /* <DEDUP_REMOVED lines=9> */
[----:B------:R-:W-:Y:S01]  /*166b0*/  STL.64 [R1+0x370], R68 ;  /* 0x0003704401007387 */ /* 0x000fe20000100a00 */
[----:B------:R-:W-:-:S03]  /*166c0*/  MOV R3, R88 ;  /* 0x0000005800037202 */ /* 0x000fc60000000f00 */
        /* <DEDUP_REMOVED lines=35> */
[C---:B---3--:R-:W-:Y:S01]  /*16900*/  FMUL.FTZ R113, R123.reuse, R113 ;  /* 0x000000717b717220 */ /* 0x048fe20000410000 */
        /* <DEDUP_REMOVED lines=20> */
[----:B------:R-:W-:Y:S04]  /*16a50*/  STL.64 [R1+0x3a8], R110 ;  /* 0x0003a86e01007387 */ /* 0x000fe80000100a00 */
[----:B------:R-:W-:Y:S04]  /*16a60*/  STL.64 [R1+0x3b8], R112 ;  /* 0x0003b87001007387 */ /* 0x000fe80000100a00 */
[----:B------:R4:W-:Y:S04]  /*16a70*/  STL.64 [R1+0x3c8], R106 ;  /* 0x0003c86a01007387 */ /* 0x0009e80000100a00 */
[----:B------:R4:W-:Y:S04]  /*16a80*/  STL.64 [R1+0x3d8], R108 ;  /* 0x0003d86c01007387 */ /* 0x0009e80000100a00 */
[----:B------:R4:W-:Y:S04]  /*16a90*/  STL.64 [R1+0x3e8], R114 ;  /* 0x0003e87201007387 */ /* 0x0009e80000100a00 */
[----:B------:R4:W-:Y:S04]  /*16aa0*/  STL.64 [R1+0x3f8], R116 ;  /* 0x0003f87401007387 */ /* 0x0009e80000100a00 */
        /* <DEDUP_REMOVED lines=12> */
[----:B0-----:R-:W4:Y:S04]  /*16b70*/  LDL.64 R6, [R1+0x88] ;  /* 0x0000880001067983 */ /* 0x001f280000100a00 */
[----:B-1----:R-:W4:Y:S04]  /*16b80*/  LDL R10, [R1+0x240] ;  /* 0x00024000010a7983 */ /* 0x002f280000100800 */
        /* <DEDUP_REMOVED lines=115> */
[----:B------:R-:W-:Y:S01]  /*172c0*/  IMAD R6, R146, 0x1000, R6 ;  /* 0x0000100092067824 */ /* 0x000fe200078e0206 */
[----:B------:R-:W-:-:S02]  /*172d0*/  F2FP.BF16.F32.PACK_AB R160, R160, R122 ;  /* 0x0000007aa0a0723e */ /* 0x000fc400000010ff */
[----:B------:R-:W-:Y:S01]  /*172e0*/  STL [R1+0x240], R10 ;  /* 0x0002400a01007387 */ /* 0x000fe20000100800 */
[----:B------:R-:W-:Y:S02]  /*172f0*/  F2FP.BF16.F32.PACK_AB R161, R161, R133 ;  /* 0x00000085a1a1723e */ /* 0x000fe400000010ff */
[----:B------:R-:W-:Y:S01]  /*17300*/  F2FP.BF16.F32.PACK_AB R162, R162, R121 ;  /* 0x00000079a2a2723e */ /* 0x000fe200000010ff */
[----:B------:R-:W-:Y:S01]  /*17310*/  STL [R1+0x244], R11 ;  /* 0x0002440b01007387 */ /* 0x000fe20000100800 */
[----:B------:R-:W-:Y:S02]  /*17320*/  F2FP.BF16.F32.PACK_AB R163, R132, R163 ;  /* 0x000000a384a3723e */ /* 0x000fe400000010ff */
[----:B------:R-:W-:Y:S01]  /*17330*/  F2FP.BF16.F32.PACK_AB R164, R164, R120 ;  /* 0x00000078a4a4723e */ /* 0x000fe200000010ff */
[----:B--2---:R-:W-:Y:S01]  /*17340*/  STL [R1+0x248], R12 ;  /* 0x0002480c01007387 */ /* 0x004fe20000100800 */
[----:B------:R-:W-:Y:S02]  /*17350*/  F2FP.BF16.F32.PACK_AB R165, R131, R165 ;  /* 0x000000a583a5723e */ /* 0x000fe400000010ff */
[----:B------:R-:W-:Y:S01]  /*17360*/  F2FP.BF16.F32.PACK_AB R166, R166, R130 ;  /* 0x00000082a6a6723e */ /* 0x000fe200000010ff */
[----:B------:R-:W-:Y:S01]  /*17370*/  STL [R1+0x24c], R13 ;  /* 0x00024c0d01007387 */ /* 0x000fe20000100800 */
[----:B------:R-:W-:-:S02]  /*17380*/  F2FP.BF16.F32.PACK_AB R167, R129, R167 ;  /* 0x000000a781a7723e */ /* 0x000fc400000010ff */
[----:B------:R-:W-:Y:S01]  /*17390*/  F2FP.BF16.F32.PACK_AB R172, R172, R128 ;  /* 0x00000080acac723e */ /* 0x000fe200000010ff */
[----:B------:R-:W-:Y:S01]  /*173a0*/  STL [R1+0x250], R14 ;  /* 0x0002500e01007387 */ /* 0x000fe20000100800 */
[----:B------:R-:W-:Y:S02]  /*173b0*/  F2FP.BF16.F32.PACK_AB R173, R127, R173 ;  /* 0x000000ad7fad723e */ /* 0x000fe400000010ff */
[----:B------:R-:W-:Y:S01]  /*173c0*/  F2FP.BF16.F32.PACK_AB R174, R126, R174 ;  /* 0x000000ae7eae723e */ /* 0x000fe200000010ff */
[----:B------:R-:W-:Y:S01]  /*173d0*/  STL [R1+0x254], R15 ;  /* 0x0002540f01007387 */ /* 0x000fe20000100800 */
[----:B------:R-:W-:-:S03]  /*173e0*/  F2FP.BF16.F32.PACK_AB R175, R175, R125 ;  /* 0x0000007dafaf723e */ /* 0x000fc600000010ff */
[----:B------:R-:W-:Y:S04]  /*173f0*/  STL [R1+0x258], R24 ;  /* 0x0002581801007387 */ /* 0x000fe80000100800 */
[----:B------:R-:W-:Y:S04]  /*17400*/  STL [R1+0x25c], R25 ;  /* 0x00025c1901007387 */ /* 0x000fe80000100800 */
[----:B------:R-:W-:Y:S04]  /*17410*/  STL [R1+0x260], R26 ;  /* 0x0002601a01007387 */ /* 0x000fe80000100800 */
[----:B------:R0:W-:Y:S04]  /*17420*/  STL [R1+0x264], R27 ;  /* 0x0002641b01007387 */ /* 0x0001e80000100800 */
        /* <DEDUP_REMOVED lines=64> */
[----:B---3--:R-:W-:Y:S04]  /*17830*/  STL [R1+0x368], R92 ;  /* 0x0003685c01007387 */ /* 0x008fe80000100800 */
[----:B------:R-:W-:Y:S04]  /*17840*/  STL [R1+0x36c], R93 ;  /* 0x00036c5d01007387 */ /* 0x000fe80000100800 */
[----:B------:R-:W-:Y:S04]  /*17850*/  STL [R1+0x370], R94 ;  /* 0x0003705e01007387 */ /* 0x000fe80000100800 */
[----:B------:R3:W-:Y:S04]  /*17860*/  STL [R1+0x374], R95 ;  /* 0x0003745f01007387 */ /* 0x0007e80000100800 */
[----:B----4-:R-:W-:Y:S04]  /*17870*/  STL [R1+0x378], R96 ;  /* 0x0003786001007387 */ /* 0x010fe80000100800 */
        /* <DEDUP_REMOVED lines=23> */
[----:B------:R4:W-:Y:S04]  /*179f0*/  STL [R1+0x3d8], R123 ;  /* 0x0003d87b01007387 */ /* 0x0009e80000100800 */
[----:B------:R4:W-:Y:S04]  /*17a00*/  STL [R1+0x3dc], R124 ;  /* 0x0003dc7c01007387 */ /* 0x0009e80000100800 */
        /* <DEDUP_REMOVED lines=44> */
[----:B------:R-:W-:Y:S01]  /*17cd0*/  IMAD R5, R5, 0x2, R3 ;  /* 0x0000000205057824 */ /* 0x000fe200078e0203 */
[----:B------:R-:W-:-:S02]  /*17ce0*/  R2UR UR6, R6 ;  /* 0x00000000060672ca */ /* 0x000fc400000e0000 */
[----:B------:R0:W-:Y:S01]  /*17cf0*/  STSM.16.M88.4 [R3], R160 ;  /* 0x000000a003007844 */ /* 0x0001e20000000200 */
[----:B------:R-:W-:Y:S02]  /*17d00*/  R2UR UR7, R7 ;  /* 0x00000000070772ca */ /* 0x000fe400000e0000 */
[----:B------:R-:W-:Y:S02]  /*17d10*/  F2FP.BF16.F32.PACK_AB R168, R168, R193 ;  /* 0x000000c1a8a8723e */ /* 0x000fe400000010ff */
[----:B------:R-:W-:Y:S02]  /*17d20*/  F2FP.BF16.F32.PACK_AB R169, R9, R169 ;  /* 0x000000a909a9723e */ /* 0x000fe400000010ff */
[----:B------:R-:W-:Y:S02]  /*17d30*/  F2FP.BF16.F32.PACK_AB R170, R21, R170 ;  /* 0x000000aa15aa723e */ /* 0x000fe400000010ff */
[----:B------:R-:W-:Y:S01]  /*17d40*/  F2FP.BF16.F32.PACK_AB R171, R8, R171 ;  /* 0x000000ab08ab723e */ /* 0x000fe200000010ff */
[----:B0-----:R-:W-:-:S02]  /*17d50*/  IMAD R3, R4, 0x2, R3 ;  /* 0x0000000204037824 */ /* 0x001fc400078e0203 */
[----:B------:R-:W-:-:S03]  /*17d60*/  IMAD R4, R4, 0x2, R5 ;  /* 0x0000000204047824 */ /* 0x000fc600078e0205 */
[----:B------:R-:W-:Y:S04]  /*17d70*/  STSM.16.M88.4 [R3], R164 ;  /* 0x000000a403007844 */ /* 0x000fe80000000200 */
[----:B------:R0:W-:Y:S04]  /*17d80*/  STSM.16.M88.4 [R5], R172 ;  /* 0x000000ac05007844 */ /* 0x0001e80000000200 */
[----:B------:R1:W-:Y:S01]  /*17d90*/  STSM.16.M88.4 [R4], R168 ;  /* 0x000000a804007844 */ /* 0x0003e20000000200 */
[----:B0-----:R-:W-:Y:S02]  /*17da0*/  IMAD.MOV.U32 R5, RZ, RZ, R7 ;  /* 0x000000ffff057224 */ /* 0x001fe400078e0007 */
[----:B-1----:R-:W-:Y:S01]  /*17db0*/  VIADD R4, R6, 0x80 ;  /* 0x0000008006047836 */ /* 0x002fe20000000000 */
[----:B--2---:R-:W-:-:S06]  /*17dc0*/  WARPGROUP.ARRIVE ;  /* 0x00000000000079c5 */ /* 0x004fcc0000000000 */
[----:B------:R-:W-:Y:S01]  /*17dd0*/  HGMMA.64x256x16.F32.BF16 R24, R160, gdesc[UR4].tnspB, R24, gsb0 ;  /* 0x43e00004a0187df0 */ /* 0x000fe20008001818 */
[----:B------:R-:W-:Y:S02]  /*17de0*/  R2UR UR6, R4 ;  /* 0x00000000040672ca */ /* 0x000fe400000e0000 */
[----:B------:R-:W-:Y:S01]  /*17df0*/  R2UR UR7, R5 ;  /* 0x00000000050772ca */ /* 0x000fe200000e0000 */
[----:B------:R-:W-:Y:S02]  /*17e00*/  VIADD R4, R6, 0x100 ;  /* 0x0000010006047836 */ /* 0x000fe40000000000 */
        /* <DEDUP_REMOVED lines=279> */
[----:B------:R1:W-:Y:S04]  /*18f80*/  STL [R1+0x210], R4 ;  /* 0x0002100401007387 */ /* 0x0003e80000100800 */
        /* <DEDUP_REMOVED lines=128> */
[----:B-1----:R-:W4:Y:S04]  /*19790*/  LDL R4, [R1+0x28] ;  /* 0x0000280001047983 */ /* 0x002f280000100800 */
[----:B--2---:R3:W5:Y:S01]  /*197a0*/  LDL R3, [R1+0x1c8] ;  /* 0x0001c80001037983 */ /* 0x0047620000100800 */
[----:B------:R-:W-:Y:S01]  /*197b0*/  BSSY B0, `(.L_x_6363) ;  /* 0x0000006000007945 */ /* 0x000fe20003800000 */
[----:B------:R-:W-:Y:S06]  /*197c0*/  BAR.ARV 0xe, 0x100 ;  /* 0x0384000000007b1d */ /* 0x000fec0000002000 */
[----:B----4-:R-:W-:-:S04]  /*197d0*/  LOP3.LUT R4, R4, 0x1, RZ, 0xfc, !PT ;  /* 0x0000000104047812 */ /* 0x010fc800078efcff */
[----:B------:R-:W-:-:S13]  /*197e0*/  ISETP.NE.AND P0, PT, R4, 0x3, PT ;  /* 0x000000030400780c */ /* 0x000fda0003f05270 */
[----:B---3--:R-:W-:Y:S05]  /*197f0*/  @!P0 BRA `(.L_x_6364) ;  /* 0x0000000000048947 */ /* 0x008fea0003800000 */
[----:B------:R-:W-:Y:S01]  /*19800*/  BPT.TRAP 0x1 ;  /* 0x000000040000795c */ /* 0x000fe20000300000 */
.L_x_6364:
[----:B------:R-:W-:Y:S05]  /*19810*/  BSYNC B0 ;  /* 0x0000000000007941 */ /* 0x000fea0003800000 */
.L_x_6363:
        /* <DEDUP_REMOVED lines=9> */
.L_x_6342:
[----:B------:R-:W-:-:S13]  /*198b0*/  ISETP.GE.AND P0, PT, R0, UR42, PT ;  /* 0x0000002a00007c0c */ /* 0x000fda000bf06270 */
[----:B------:R-:W-:Y:S05]  /*198c0*/  @!P0 BRA `(.L_x_6366) ;  /* 0x0000007c00e08947 */ /* 0x000fea0003800000 */
.L_x_6399:
        /* <DEDUP_REMOVED lines=20> */
.L_x_6368:
[----:B------:R-:W-:Y:S05]  /*19a10*/  BSYNC B0 ;  /* 0x0000000000007941 */ /* 0x000fea0003800000 */
.L_x_6367:
        /* <DEDUP_REMOVED lines=9> */
.L_x_6370:
[----:B------:R-:W-:Y:S05]  /*19ab0*/  BSYNC B0 ;  /* 0x0000000000007941 */ /* 0x000fea0003800000 */
.L_x_6369:
[----:B------:R-:W-:Y:S04]  /*19ac0*/  BSSY B0, `(.L_x_6371) ;  /* 0x0000006000007945 */ /* 0x000fe80003800000 */
[----:B-1----:R-:W-:Y:S05]  /*19ad0*/  @P0 BRA `(.L_x_6372) ;  /* 0x0000000000100947 */ /* 0x002fea0003800000 */
[----:B-----5:R-:W-:Y:S01]  /*19ae0*/  IMAD R8, R8, 0x8, R3 ;  /* 0x0000000808087824 */ /* 0x020fe200078e0203 */
[----:B------:R-:W-:-:S04]  /*19af0*/  SHF.L.U32 R9, R9, 0x1f, RZ ;  /* 0x0000001f09097819 */ /* 0x000fc800000006ff */
[----:B------:R-:W1:Y:S02]  /*19b00*/  SYNCS.PHASECHK.TRANS64.TRYWAIT P0, [R8+URZ], R9 ;  /* 0x00000009080075a7 */ /* 0x000e64000800017f */
[----:B-1----:R-:W-:Y:S05]  /*19b10*/  @!P0 BRA `(.L_x_6373) ;  /* 0x0000015400e88947 */ /* 0x002fea0003800000 */
.L_x_6372:
[----:B------:R-:W-:Y:S05]  /*19b20*/  BSYNC B0 ;  /* 0x0000000000007941 */ /* 0x000fea0003800000 */
.L_x_6371:
        /* <DEDUP_REMOVED lines=57> */
.L_x_6375:
[----:B------:R-:W-:Y:S05]  /*19ec0*/  BSYNC B0 ;  /* 0x0000000000007941 */ /* 0x000fea0003800000 */
.L_x_6374:
        /* <DEDUP_REMOVED lines=8> */
.L_x_6377:
[----:B------:R-:W-:Y:S05]  /*19f50*/  BSYNC B0 ;  /* 0x0000000000007941 */ /* 0x000fea0003800000 */
.L_x_6376:
[----:B------:R-:W-:Y:S04]  /*19f60*/  BSSY B0, `(.L_x_6378) ;  /* 0x0000004000007945 */ /* 0x000fe80003800000 */
[----:B-1----:R-:W-:Y:S05]  /*19f70*/  @P0 BRA `(.L_x_6379) ;  /* 0x0000000000080947 */ /* 0x002fea0003800000 */
[----:B------:R-:W1:Y:S02]  /*19f80*/  SYNCS.PHASECHK.TRANS64.TRYWAIT P0, [R4+URZ], R5 ;  /* 0x00000005040075a7 */ /* 0x000e64000800017f */
[----:B-1----:R-:W-:Y:S05]  /*19f90*/  @!P0 BRA `(.L_x_6380) ;  /* 0x0000015000dc8947 */ /* 0x002fea0003800000 */
.L_x_6379:
[----:B------:R-:W-:Y:S05]  /*19fa0*/  BSYNC B0 ;  /* 0x0000000000007941 */ /* 0x000fea0003800000 */
.L_x_6378:
        /* <DEDUP_REMOVED lines=184> */
[----:B------:R-:W-:Y:S01]  /*1ab30*/  VIADD R58, R4, 0x800 ;  /* 0x00000800043a7836 */ /* 0x000fe20000000000 */
[----:B------:R-:W-:Y:S01]  /*1ab40*/  R2UR UR9, R21 ;  /* 0x00000000150972ca */ /* 0x000fe200000e0000 */
        /* <DEDUP_REMOVED lines=247> */
.L_x_6382:
[----:B------:R-:W-:Y:S05]  /*1bac0*/  BSYNC B0 ;  /* 0x0000000000007941 */ /* 0x000fea0003800000 */
.L_x_6381:
        /* <DEDUP_REMOVED lines=10> */
[----:B0-----:R-:W3:Y:S04]  /*1bb70*/  LDL.128 R8, [R1+0xe0] ;  /* 0x0000e00001087983 */ /* 0x001ee80000100c00 */
[----:B--2---:R-:W2:Y:S04]  /*1bb80*/  LD.E R57, desc[UR36][R4.64] ;  /* 0x0000002404397980 */ /* 0x004ea8000c101900 */
[----:B------:R-:W2:Y:S01]  /*1bb90*/  LDL.128 R4, [R1+0xd0] ;  /* 0x0000d00001047983 */ /* 0x000ea20000100c00 */
[----:B----4-:R-:W-:Y:S01]  /*1bba0*/  ISETP.NE.AND P0, PT, R12, 0x1, PT ;  /* 0x000000010c00780c */ /* 0x010fe20003f05270 */
[----:B------:R-:W-:Y:S01]  /*1bbb0*/  IMAD.SHL.U32 R69, R0, 0x40, RZ ;  /* 0x0000004000457824 */ /* 0x000fe200078e00ff */
[----:B---3--:R-:W-:Y:S01]  /*1bbc0*/  ISETP.GE.AND P1, PT, R9, 0x1, PT ;  /* 0x000000010900780c */ /* 0x008fe20003f26270 */
[----:B------:R-:W-:Y:S02]  /*1bbd0*/  BSSY B0, `(.L_x_6383) ;  /* 0x0000078000007945 */ /* 0x000fe40003800000 */
[----:B------:R-:W-:-:S02]  /*1bbe0*/  IMAD.IADD R68, R8, 0x1, -R69 ;  /* 0x0000000108447824 */ /* 0x000fc400078e0a45 */
[-C--:B--2---:R-:W-:Y:S01]  /*1bbf0*/  FMUL.FTZ R21, R28, R57.reuse ;  /* 0x000000391c157220 */ /* 0x084fe20000410000 */
[-C--:B------:R-:W-:Y:S01]  /*1bc00*/  FMUL.FTZ R28, R35, R57.reuse ;  /* 0x00000039231c7220 */ /* 0x080fe20000410000 */
[-C--:B------:R-:W-:Y:S01]  /*1bc10*/  FMUL.FTZ R35, R37, R57.reuse ;  /* 0x0000003925237220 */ /* 0x080fe20000410000 */
[----:B------:R-:W-:Y:S01]  /*1bc20*/  SHF.R.S32.HI R37, RZ, 0x1f, R58 ;  /* 0x0000001fff257819 */ /* 0x000fe2000001143a */
[-C--:B------:R-:W-:Y:S01]  /*1bc30*/  FMUL.FTZ R20, R25, R57.reuse ;  /* 0x0000003919147220 */ /* 0x080fe20000410000 */
[-C--:B------:R-:W-:Y:S02]  /*1bc40*/  FMUL.FTZ R25, R31, R57.reuse ;  /* 0x000000391f197220 */ /* 0x080fe40000410000 */
[----:B------:R-:W-:Y:S01]  /*1bc50*/  LEA.HI R31, R37, R58, RZ, 0x7 ;  /* 0x0000003a251f7211 */ /* 0x000fe200078f38ff */
[-C--:B------:R-:W-:Y:S01]  /*1bc60*/  FMUL.FTZ R62, R32, R57.reuse ;  /* 0x00000039203e7220 */ /* 0x080fe20000410000 */
[-C--:B------:R-:W-:Y:S02]  /*1bc70*/  FMUL.FTZ R32, R39, R57.reuse ;  /* 0x0000003927207220 */ /* 0x080fe40000410000 */
[----:B------:R-:W-:Y:S01]  /*1bc80*/  LOP3.LUT R39, R31, 0xffffff80, RZ, 0xc0, !PT ;  /* 0xffffff801f277812 */ /* 0x000fe200078ec0ff */
[-C--:B------:R-:W-:Y:S01]  /*1bc90*/  FMUL.FTZ R3, R26, R57.reuse ;  /* 0x000000391a037220 */ /* 0x080fe20000410000 */
[-C--:B------:R-:W-:Y:S01]  /*1bca0*/  FMUL.FTZ R44, R44, R57.reuse ;  /* 0x000000392c2c7220 */ /* 0x080fe20000410000 */
[----:B------:R-:W-:-:S02]  /*1bcb0*/  FMUL.FTZ R26, R34, R57 ;  /* 0x00000039221a7220 */ /* 0x000fc40000410000 */
[----:B------:R-:W-:Y:S02]  /*1bcc0*/  IMAD.IADD R39, R58, 0x1, -R39 ;  /* 0x000000013a277824 */ /* 0x000fe400078e0a27 */
[-C--:B------:R-:W-:Y:S01]  /*1bcd0*/  FMUL.FTZ R34, R36, R57.reuse ;  /* 0x0000003924227220 */ /* 0x080fe20000410000 */
[-C--:B------:R-:W-:Y:S01]  /*1bce0*/  FMUL.FTZ R36, R40, R57.reuse ;  /* 0x0000003928247220 */ /* 0x080fe20000410000 */
[----:B------:R0:W1:Y:S01]  /*1bcf0*/  MUFU.TANH R64, R44 ;  /* 0x0000002c00407308 */ /* 0x0000620000002400 */
[-C--:B------:R-:W-:Y:S01]  /*1bd00*/  FMUL.FTZ R45, R45, R57.reuse ;  /* 0x000000392d2d7220 */ /* 0x080fe20000410000 */
[----:B------:R-:W-:Y:S01]  /*1bd10*/  SHF.R.S32.HI R40, RZ, 0x1f, R39 ;  /* 0x0000001fff287819 */ /* 0x000fe20000011427 */
[-C--:B------:R-:W-:Y:S01]  /*1bd20*/  FMUL.FTZ R63, R33, R57.reuse ;  /* 0x00000039213f7220 */ /* 0x080fe20000410000 */
[-C--:B------:R-:W-:Y:S01]  /*1bd30*/  FMUL.FTZ R33, R38, R57.reuse ;  /* 0x0000003926217220 */ /* 0x080fe20000410000 */
[----:B------:R-:W-:Y:S01]  /*1bd40*/  FMUL.FTZ R38, R41, R57 ;  /* 0x0000003929267220 */ /* 0x000fe20000410000 */
[----:B------:R-:W-:-:S02]  /*1bd50*/  LEA.HI R41, R40, R39, RZ, 0x2 ;  /* 0x0000002728297211 */ /* 0x000fc400078f10ff */
[----:B0-----:R-:W-:Y:S01]  /*1bd60*/  LEA.HI R44, R37, R58, RZ, 0x2 ;  /* 0x0000003a252c7211 */ /* 0x001fe200078f10ff */
[----:B------:R0:W2:Y:S01]  /*1bd70*/  MUFU.TANH R66, R45 ;  /* 0x0000002d00427308 */ /* 0x0000a20000002400 */
[-C--:B------:R-:W-:Y:S01]  /*1bd80*/  FMUL.FTZ R14, R24, R57.reuse ;  /* 0x00000039180e7220 */ /* 0x080fe20000410000 */
[-C--:B------:R-:W-:Y:S01]  /*1bd90*/  FMUL.FTZ R24, R30, R57.reuse ;  /* 0x000000391e187220 */ /* 0x080fe20000410000 */
[----:B------:R-:W-:Y:S01]  /*1bda0*/  FMUL.FTZ R30, R42, R57 ;  /* 0x000000392a1e7220 */ /* 0x000fe20000410000 */
[--C-:B------:R-:W-:Y:S02]  /*1bdb0*/  SHF.R.S32.HI R37, RZ, 0x2, R41.reuse ;  /* 0x00000002ff257819 */ /* 0x100fe40000011429 */
[----:B------:R-:W-:Y:S02]  /*1bdc0*/  SHF.R.S32.HI R42, RZ, 0x1f, R41 ;  /* 0x0000001fff2a7819 */ /* 0x000fe40000011429 */
[----:B0-----:R-:W-:Y:S02]  /*1bdd0*/  LOP3.LUT R45, R44, 0xfffffffc, RZ, 0xc0, !PT ;  /* 0xfffffffc2c2d7812 */ /* 0x001fe400078ec0ff */
[----:B------:R-:W-:-:S03]  /*1bde0*/  LEA.HI R42, R42, R37, RZ, 0x3 ;  /* 0x000000252a2a7211 */ /* 0x000fc600078f18ff */
[----:B------:R-:W-:Y:S01]  /*1bdf0*/  IMAD.IADD R45, R58, 0x1, -R45 ;  /* 0x000000013a2d7824 */ /* 0x000fe200078e0a2d */
[----:B------:R-:W-:Y:S02]  /*1be00*/  LEA.HI R40, R40, R39, RZ, 0x5 ;  /* 0x0000002728287211 */ /* 0x000fe400078f28ff */
[----:B------:R-:W-:Y:S02]  /*1be10*/  LOP3.LUT R42, R42, 0xfffffff8, RZ, 0xc0, !PT ;  /* 0xfffffff82a2a7812 */ /* 0x000fe400078ec0ff */
[----:B------:R-:W-:Y:S02]  /*1be20*/  LEA.HI R44, R45, R45, RZ, 0x1 ;  /* 0x0000002d2d2c7211 */ /* 0x000fe400078f08ff */
[----:B------:R-:W-:Y:S02]  /*1be30*/  SHF.R.S32.HI R40, RZ, 0x5, R40 ;  /* 0x00000005ff287819 */ /* 0x000fe40000011428 */
[----:B------:R-:W-:Y:S01]  /*1be40*/  LOP3.LUT R44, R44, 0x1ffffffe, RZ, 0xc0, !PT ;  /* 0x1ffffffe2c2c7812 */ /* 0x000fe200078ec0ff */
[----:B------:R-:W-:-:S02]  /*1be50*/  IMAD.IADD R42, R37, 0x1, -R42 ;  /* 0x00000001252a7824 */ /* 0x000fc400078e0a2a */
[----:B------:R-:W-:Y:S02]  /*1be60*/  IMAD R59, R59, 0x4, R40 ;  /* 0x000000043b3b7824 */ /* 0x000fe400078e0228 */
[----:B------:R-:W-:Y:S02]  /*1be70*/  IMAD.IADD R44, R45, 0x1, -R44 ;  /* 0x000000012d2c7824 */ /* 0x000fe400078e0a2c */
[----:B------:R-:W-:-:S04]  /*1be80*/  IMAD.U32 R45, R59, 0x10, R42 ;  /* 0x000000103b2d7824 */ /* 0x000fc800078e002a */
[----:B------:R-:W-:-:S04]  /*1be90*/  IMAD R44, R44, 0x8, R45 ;  /* 0x000000082c2c7824 */ /* 0x000fc800078e022d */
[----:B------:R-:W-:Y:S01]  /*1bea0*/  @P0 IMAD.HI.U32 R13, R44, R13, RZ ;  /* 0x0000000d2c0d0227 */ /* 0x000fe200078e00ff */
[----:B------:R-:W-:-:S04]  /*1beb0*/  LOP3.LUT R40, R41, 0x7ffffffc, RZ, 0xc0, !PT ;  /* 0x7ffffffc29287812 */ /* 0x000fc800078ec0ff */
[----:B------:R-:W-:Y:S01]  /*1bec0*/  @P0 SHF.R.U32.HI R44, RZ, R60, R13 ;  /* 0x0000003cff2c0219 */ /* 0x000fe2000001160d */
[----:B------:R-:W-:-:S04]  /*1bed0*/  IMAD.IADD R40, R39, 0x1, -R40 ;  /* 0x0000000127287824 */ /* 0x000fc800078e0a28 */
[----:B------:R-:W0:Y:S01]  /*1bee0*/  SHFL.IDX PT, R41, R44, RZ, 0x1c1f ;  /* 0x001c1fff2c297589 */ /* 0x000e2200000e0000 */
[-C--:B------:R-:W-:Y:S01]  /*1bef0*/  FMUL.FTZ R15, R27, R57.reuse ;  /* 0x000000391b0f7220 */ /* 0x080fe20000410000 */
        /* <DEDUP_REMOVED lines=44> */
[----:B------:R-:W1:Y:S08]  /*1c1c0*/  MUFU.TANH R13, R13 ;  /* 0x0000000d000d7308 */ /* 0x000e700000002400 */
[----:B------:R-:W1:Y:S01]  /*1c1d0*/  MUFU.TANH R54, R54 ;  /* 0x0000003600367308 */ /* 0x000e620000002400 */
[----:B------:R-:W-:-:S02]  /*1c1e0*/  IMAD.IADD R58, R42, 0x1, R7 ;  /* 0x000000012a3a7824 */ /* 0x000fc400078e0207 */
[----:B------:R-:W-:Y:S02]  /*1c1f0*/  IMAD.IADD R60, R42, 0x1, R39 ;  /* 0x000000012a3c7824 */ /* 0x000fe400078e0227 */
[--C-:B0-----:R-:W-:Y:S02]  /*1c200*/  IMAD.IADD R6, R58, 0x1, R41.reuse ;  /* 0x000000013a067824 */ /* 0x101fe400078e0229 */
        /* <DEDUP_REMOVED lines=12> */
.L_x_6386:
[----:B------:R-:W-:-:S13]  /*1c2d0*/  ISETP.NE.AND P0, PT, R9, 0x1, PT ;  /* 0x000000010900780c */ /* 0x000fda0003f05270 */
[----:B------:R-:W-:-:S05]  /*1c2e0*/  @P0 IMAD.HI.U32 R42, R8, R10, RZ ;  /* 0x0000000a082a0227 */ /* 0x000fca00078e00ff */
[----:B------:R-:W-:-:S07]  /*1c2f0*/  @P0 SHF.R.U32.HI R8, RZ, R11, R42 ;  /* 0x0000000bff080219 */ /* 0x000fce000001162a */
.L_x_6387:
[----:B------:R-:W-:Y:S05]  /*1c300*/  BSYNC B1 ;  /* 0x0000000000017941 */ /* 0x000fea0003800000 */
.L_x_6385:
[----:B------:R-:W-:-:S04]  /*1c310*/  IMAD R39, R8, R9, -R69 ;  /* 0x0000000908277224 */ /* 0x000fc800078e0a45 */
[----:B------:R-:W-:-:S05]  /*1c320*/  IMAD R8, R40, -0x2, R39 ;  /* 0xfffffffe28087824 */ /* 0x000fca00078e0227 */
[----:B------:R-:W-:Y:S02]  /*1c330*/  VIMNMX R7, R7, R8, !PT ;  /* 0x0000000807077248 */ /* 0x000fe40007fe0100 */
[----:B------:R-:W-:-:S07]  /*1c340*/  VIADDMNMX R6, R8, R9, R6, PT ;  /* 0x0000000908067246 */ /* 0x000fce0003800106 */
.L_x_6384:
[----:B------:R-:W-:Y:S05]  /*1c350*/  BSYNC B0 ;  /* 0x0000000000007941 */ /* 0x000fea0003800000 */
.L_x_6383:
[C---:B------:R-:W-:Y:S01]  /*1c360*/  ISETP.GE.AND P1, PT, R68.reuse, 0x9, PT ;  /* 0x000000094400780c */ /* 0x040fe20003f26270 */
[----:B------:R-:W-:Y:S01]  /*1c370*/  BSSY B0, `(.L_x_6388) ;  /* 0x0000061000007945 */ /* 0x000fe20003800000 */
[----:B------:R-:W-:Y:S02]  /*1c380*/  ISETP.GE.AND P0, PT, R68, 0x2, PT ;  /* 0x000000024400780c */ /* 0x000fe40003f06270 */
[C---:B------:R-:W-:Y:S02]  /*1c390*/  ISETP.GT.AND P2, PT, R7.reuse, 0x8, !P1 ;  /* 0x000000080700780c */ /* 0x040fe40004f44270 */
[----:B------:R-:W-:Y:S02]  /*1c3a0*/  ISETP.GT.AND P3, PT, R7, 0x1, !P0 ;  /* 0x000000010700780c */ /* 0x000fe40004764270 */
[----:B------:R-:W-:Y:S02]  /*1c3b0*/  ISETP.LT.OR P2, PT, R6, 0x9, P2 ;  /* 0x000000090600780c */ /* 0x000fe40001741670 */
[----:B------:R-:W-:-:S02]  /*1c3c0*/  ISETP.GE.AND P4, PT, R68, 0x11, PT ;  /* 0x000000114400780c */ /* 0x000fc40003f86270 */
[----:B------:R-:W-:Y:S02]  /*1c3d0*/  FSEL R61, R21, -INF , !P2 ;  /* 0xff800000153d7808 */ /* 0x000fe40005000000 */
[----:B------:R-:W-:Y:S01]  /*1c3e0*/  ISETP.LT.OR P3, PT, R6, 0x2, P3 ;  /* 0x000000020600780c */ /* 0x000fe20001f61670 */
[----:B------:R-:W0:Y:S01]  /*1c3f0*/  SHFL.IDX PT, R21, R44, 0x1, 0x1c1f ;  /* 0x003c1f002c157f89 */ /* 0x000e2200000e0000 */
        /* <DEDUP_REMOVED lines=38> */
[----:B-1----:R-:W-:Y:S02]  /*1c660*/  FSEL R45, R64, -INF , !P2 ;  /* 0xff800000402d7808 */ /* 0x002fe40005000000 */
        /* <DEDUP_REMOVED lines=41> */
.L_x_6391:
[----:B------:R-:W-:-:S13]  /*1c900*/  ISETP.NE.AND P6, PT, R9, 0x1, PT ;  /* 0x000000010900780c */ /* 0x000fda0003fc5270 */
[----:B------:R-:W-:-:S05]  /*1c910*/  @P6 IMAD.HI.U32 R10, R4, R10, RZ ;  /* 0x0000000a040a6227 */ /* 0x000fca00078e00ff */
[----:B------:R-:W-:-:S07]  /*1c920*/  @P6 SHF.R.U32.HI R4, RZ, R11, R10 ;  /* 0x0000000bff046219 */ /* 0x000fce000001160a */
.L_x_6392:
[----:B------:R-:W-:Y:S05]  /*1c930*/  BSYNC B1 ;  /* 0x0000000000017941 */ /* 0x000fea0003800000 */
.L_x_6390:
[----:B------:R-:W-:-:S04]  /*1c940*/  IMAD R5, R4, R9, -R69 ;  /* 0x0000000904057224 */ /* 0x000fc800078e0a45 */
[----:B------:R-:W-:-:S05]  /*1c950*/  IMAD R40, R40, -0x2, R5 ;  /* 0xfffffffe28287824 */ /* 0x000fca00078e0205 */
[----:B------:R-:W-:Y:S02]  /*1c960*/  VIADDMNMX R6, R40, R9, R6, PT ;  /* 0x0000000928067246 */ /* 0x000fe40003800106 */
[----:B------:R-:W-:-:S07]  /*1c970*/  VIMNMX R7, R7, R40, !PT ;  /* 0x0000002807077248 */ /* 0x000fce0007fe0100 */
.L_x_6389:
[----:B------:R-:W-:Y:S05]  /*1c980*/  BSYNC B0 ;  /* 0x0000000000007941 */ /* 0x000fea0003800000 */
.L_x_6388:
[----:B------:R-:W2:Y:S01]  /*1c990*/  LDL.64 R10, [R1+0x1e0] ;  /* 0x0001e000010a7983 */ /* 0x000ea20000100a00 */
        /* <DEDUP_REMOVED lines=35> */
[----:B------:R-:W-:Y:S01]  /*1cbd0*/  FSEL R30, R30, -INF , !P0 ;  /* 0xff8000001e1e7808 */ /* 0x000fe20004000000 */
[----:B------:R-:W3:Y:S01]  /*1cbe0*/  LDL R14, [R1+0x200] ;  /* 0x00020000010e7983 */ /* 0x000ee20000100800 */
        /* <DEDUP_REMOVED lines=9> */
[C---:B------:R-:W-:Y:S02]  /*1cc80*/  ISETP.LT.OR P2, PT, R6.reuse, 0x2a, P2 ;  /* 0x0000002a0600780c */ /* 0x040fe40001741670 */
[----:B------:R-:W-:Y:S02]  /*1cc90*/  FSEL R50, R31, -INF , !P1 ;  /* 0xff8000001f327808 */ /* 0x000fe40004800000 */
[----:B------:R-:W-:-:S02]  /*1cca0*/  ISETP.LT.OR P3, PT, R6, 0x31, P3 ;  /* 0x000000310600780c */ /* 0x000fc40001f61670 */
[----:B------:R-:W-:Y:S02]  /*1ccb0*/  FSEL R43, R43, -INF , !P2 ;  /* 0xff8000002b2b7808 */ /* 0x000fe40005000000 */
[----:B------:R-:W-:Y:S02]  /*1ccc0*/  ISETP.GT.AND P5, PT, R7, 0x38, !P5 ;  /* 0x000000380700780c */ /* 0x000fe40006fa4270 */
[C---:B------:R-:W-:Y:S02]  /*1ccd0*/  ISETP.LT.OR P4, PT, R6.reuse, 0x32, P4 ;  /* 0x000000320600780c */ /* 0x040fe40002781670 */
[----:B------:R-:W-:Y:S02]  /*1cce0*/  FSEL R37, R37, -INF , !P3 ;  /* 0xff80000025257808 */ /* 0x000fe40005800000 */
[----:B------:R-:W-:Y:S02]  /*1ccf0*/  ISETP.GT.AND P6, PT, R7, 0x39, !P6 ;  /* 0x000000390700780c */ /* 0x000fe400077c4270 */
[----:B------:R-:W-:-:S02]  /*1cd00*/  ISETP.LT.OR P5, PT, R6, 0x39, P5 ;  /* 0x000000390600780c */ /* 0x000fc40002fa1670 */
[----:B------:R-:W-:Y:S02]  /*1cd10*/  FSEL R31, R12, -INF , !P4 ;  /* 0xff8000000c1f7808 */ /* 0x000fe40006000000 */
[----:B------:R-:W-:Y:S02]  /*1cd20*/  ISETP.LT.OR P6, PT, R6, 0x3a, P6 ;  /* 0x0000003a0600780c */ /* 0x000fe400037c1670 */
[----:B------:R-:W-:Y:S01]  /*1cd30*/  FSEL R29, R13, -INF , !P5 ;  /* 0xff8000000d1d7808 */ /* 0x000fe20006800000 */
[----:B------:R-:W4:Y:S01]  /*1cd40*/  LDL.64 R6, [R1+0x1f0] ;  /* 0x0001f00001067983 */ /* 0x000f220000100a00 */
[----:B------:R-:W-:Y:S02]  /*1cd50*/  FSEL R28, R54, -INF , !P6 ;  /* 0xff800000361c7808 */ /* 0x000fe40007000000 */
[----:B--2---:R-:W-:-:S04]  /*1cd60*/  FMNMX.FTZ R3, R67, R10, !PT ;  /* 0x0000000a43037209 */ /* 0x004fc80007810000 */
        /* <DEDUP_REMOVED lines=33> */
[----:B------:R-:W2:Y:S01]  /*1cf80*/  LDL R20, [R1+0x1e4] ;  /* 0x0001e40001147983 */ /* 0x000ea20000100800 */
[----:B0-----:R-:W-:-:S05]  /*1cf90*/  FMNMX.FTZ R3, R8, R3, !PT ;  /* 0x0000000308037209 */ /* 0x001fca0007810000 */
[----:B------:R-:W0:Y:S02]  /*1cfa0*/  SHFL.BFLY PT, R4, R3, 0x1, 0x1f ;  /* 0x0c201f0003047f89 */ /* 0x000e2400000e0000 */
[----:B0-----:R-:W-:Y:S02]  /*1cfb0*/  FMNMX.FTZ R12, R3, R4, !PT ;  /* 0x00000004030c7209 */ /* 0x001fe40007810000 */
[----:B------:R-:W5:Y:S04]  /*1cfc0*/  LDL.64 R4, [R1+0xb8] ;  /* 0x0000b80001047983 */ /* 0x000f680000100a00 */
[----:B------:R-:W-:Y:S04]  /*1cfd0*/  STL [R1+0x1e0], R12 ;  /* 0x0001e00c01007387 */ /* 0x000fe80000100800 */
[----:B------:R-:W3:Y:S04]  /*1cfe0*/  LDL R15, [R1+0x1e0] ;  /* 0x0001e000010f7983 */ /* 0x000ee80000100800 */
[----:B--2---:R-:W0:Y:S02]  /*1cff0*/  SHFL.BFLY PT, R13, R20, 0x2, 0x1f ;  /* 0x0c401f00140d7f89 */ /* 0x004e2400000e0000 */
[----:B0-----:R-:W-:-:S05]  /*1d000*/  FMNMX.FTZ R13, R13, R20, !PT ;  /* 0x000000140d0d7209 */ /* 0x001fca0007810000 */
[----:B------:R-:W0:Y:S01]  /*1d010*/  SHFL.BFLY PT, R8, R13, 0x1, 0x1f ;  /* 0x0c201f000d087f89 */ /* 0x000e2200000e0000 */
[----:B---3--:R-:W-:Y:S02]  /*1d020*/  FSETP.NEU.FTZ.AND P0, PT, R15, -INF , PT ;  /* 0xff8000000f00780b */ /* 0x008fe40003f1d000 */
[----:B0-----:R-:W-:Y:S02]  /*1d030*/  FMNMX.FTZ R8, R13, R8, !PT ;  /* 0x000000080d087209 */ /* 0x001fe40007810000 */
[----:B------:R-:W-:Y:S02]  /*1d040*/  FSEL R3, R15, RZ, P0 ;  /* 0x000000ff0f037208 */ /* 0x000fe40000000000 */
[----:B------:R-:W-:-:S03]  /*1d050*/  FSETP.NEU.FTZ.AND P0, PT, R8, -INF , PT ;  /* 0xff8000000800780b */ /* 0x000fc60003f1d000 */
[----:B------:R-:W-:Y:S01]  /*1d060*/  FADD.FTZ R3, R10, -R3 ;  /* 0x800000030a037221 */ /* 0x000fe20000010000 */
[----:B------:R-:W-:-:S05]  /*1d070*/  FSEL R10, R8, RZ, P0 ;  /* 0x000000ff080a7208 */ /* 0x000fca0000000000 */
        /* <DEDUP_REMOVED lines=9> */
[----:B-----5:R-:W2:Y:S01]  /*1d110*/  LD.E R9, desc[UR36][R4.64+0x4] ;  /* 0x0000042404097980 */ /* 0x020ea2000c101900 */
        /* <DEDUP_REMOVED lines=12> */
.L_x_6394:
[----:B------:R-:W-:Y:S05]  /*1d1e0*/  BSYNC B0 ;  /* 0x0000000000007941 */ /* 0x000fea0003800000 */
.L_x_6393:
        /* <DEDUP_REMOVED lines=9> */
.L_x_6396:
[----:B------:R-:W-:Y:S05]  /*1d280*/  BSYNC B0 ;  /* 0x0000000000007941 */ /* 0x000fea0003800000 */
.L_x_6395:
[----:B------:R-:W2:Y:S04]  /*1d290*/  LDL R63, [R1+0x200] ;  /* 0x00020000013f7983 */ /* 0x000ea80000100800 */
[----:B------:R-:W2:Y:S04]  /*1d2a0*/  LDL.64 R10, [R1+0x1e0] ;  /* 0x0001e000010a7983 */ /* 0x000ea80000100a00 */
[----:B------:R-:W3:Y:S04]  /*1d2b0*/  LDL.64 R8, [R1+0x1f0] ;  /* 0x0001f00001087983 */ /* 0x000ee80000100a00 */
[----:B------:R-:W4:Y:S04]  /*1d2c0*/  LDL.64 R24, [R1+0x400] ;  /* 0x0004000001187983 */ /* 0x000f280000100a00 */
[----:B------:R-:W3:Y:S04]  /*1d2d0*/  LDL.64 R26, [R1+0x408] ;  /* 0x00040800011a7983 */ /* 0x000ee80000100a00 */
        /* <DEDUP_REMOVED lines=12> */
[----:B0-----:R-:W3:Y:S04]  /*1d3a0*/  LDL.64 R6, [R1+0x238] ;  /* 0x0002380001067983 */ /* 0x001ee80000100a00 */
        /* <DEDUP_REMOVED lines=13> */
[----:B------:R-:W3:Y:S01]  /*1d480*/  LDL R144, [R1+0x1c8] ;  /* 0x0001c80001907983 */ /* 0x000ee20000100800 */
[C---:B--2---:R-:W-:Y:S01]  /*1d490*/  FMUL.FTZ R3, R10.reuse, R63 ;  /* 0x0000003f0a037220 */ /* 0x044fe20000410000 */
[----:B------:R-:W-:-:S04]  /*1d4a0*/  FSETP.NEU.FTZ.AND P0, PT, R10, -INF , PT ;  /* 0xff8000000a00780b */ /* 0x000fc80003f1d000 */
[----:B------:R-:W-:Y:S01]  /*1d4b0*/  FSEL R10, R3, RZ, P0 ;  /* 0x000000ff030a7208 */ /* 0x000fe20000000000 */
[C---:B------:R-:W-:Y:S01]  /*1d4c0*/  FMUL.FTZ R3, R11.reuse, R63 ;  /* 0x0000003f0b037220 */ /* 0x040fe20000410000 */
        /* <DEDUP_REMOVED lines=26> */
[-C--:B------:R-:W-:Y:S01]  /*1d670*/  FFMA.FTZ R193, R35, R63.reuse, -R10 ;  /* 0x0000003f23c17223 */ /* 0x080fe2000001080a */
        /* <DEDUP_REMOVED lines=8> */
[----:B------:R-:W-:Y:S01]  /*1d700*/  FFMA.FTZ R171, R29, R63, -R11 ;  /* 0x0000003f1dab7223 */ /* 0x000fe2000001080b */
[C---:B----4-:R-:W-:Y:S01]  /*1d710*/  FMUL.FTZ R25, R131.reuse, R25 ;  /* 0x0000001983197220 */ /* 0x050fe20000410000 */
[C---:B------:R-:W-:Y:S01]  /*1d720*/  FMUL.FTZ R24, R131.reuse, R24 ;  /* 0x0000001883187220 */ /* 0x040fe20000410000 */
[C---:B---3--:R-:W-:Y:S01]  /*1d730*/  FMUL.FTZ R27, R130.reuse, R27 ;  /* 0x0000001b821b7220 */ /* 0x048fe20000410000 */
[----:B------:R-:W-:Y:S01]  /*1d740*/  FMUL.FTZ R26, R130, R26 ;  /* 0x0000001a821a7220 */ /* 0x000fe20000410000 */
        /* <DEDUP_REMOVED lines=19> */
[C---:B------:R-:W-:Y:S01]  /*1d880*/  FMUL.FTZ R103, R131.reuse, R103 ;  /* 0x0000006783677220 */ /* 0x040fe20000410000 */
[C---:B------:R-:W-:Y:S01]  /*1d890*/  FMUL.FTZ R102, R131.reuse, R102 ;  /* 0x0000006683667220 */ /* 0x040fe20000410000 */
[C---:B------:R-:W-:Y:S01]  /*1d8a0*/  FMUL.FTZ R109, R131.reuse, R101 ;  /* 0x00000065836d7220 */ /* 0x040fe20000410000 */
[----:B------:R-:W-:Y:S01]  /*1d8b0*/  FMUL.FTZ R108, R131, R100 ;  /* 0x00000064836c7220 */ /* 0x000fe20000410000 */
[----:B------:R-:W-:Y:S01]  /*1d8c0*/  FMUL.FTZ R111, R130, R111 ;  /* 0x0000006f826f7220 */ /* 0x000fe20000410000 */
[----:B------:R-:W0:Y:S01]  /*1d8d0*/  MUFU.EX2 R162, R162 ;  /* 0x000000a200a27308 */ /* 0x000e220000000800 */
[----:B-1----:R-:W-:Y:S01]  /*1d8e0*/  FADD.FTZ R10, R161, R10 ;  /* 0x0000000aa10a7221 */ /* 0x002fe20000010000 */
[----:B--2---:R-:W-:Y:S01]  /*1d8f0*/  FADD.FTZ R8, R120, R3 ;  /* 0x0000000378087221 */ /* 0x004fe20000010000 */
[C---:B------:R-:W-:Y:S01]  /*1d900*/  FMUL.FTZ R110, R130.reuse, R110 ;  /* 0x0000006e826e7220 */ /* 0x040fe20000410000 */
[C---:B------:R-:W-:Y:S01]  /*1d910*/  FMUL.FTZ R113, R130.reuse, R105 ;  /* 0x0000006982717220 */ /* 0x040fe20000410000 */
[C---:B------:R-:W-:Y:S01]  /*1d920*/  FMUL.FTZ R112, R130.reuse, R104 ;  /* 0x0000006882707220 */ /* 0x040fe20000410000 */
[C---:B------:R-:W-:Y:S01]  /*1d930*/  FMUL.FTZ R7, R130.reuse, R7 ;  /* 0x0000000782077220 */ /* 0x040fe20000410000 */
[----:B------:R-:W-:Y:S01]  /*1d940*/  FMUL.FTZ R6, R130, R6 ;  /* 0x0000000682067220 */ /* 0x000fe20000410000 */
        /* <DEDUP_REMOVED lines=9> */
[----:B------:R-:W4:Y:S04]  /*1d9e0*/  LDL.64 R58, [R1+0x3c0] ;  /* 0x0003c000013a7983 */ /* 0x000f280000100a00 */
[----:B------:R-:W4:Y:S01]  /*1d9f0*/  LDL.64 R56, [R1+0x3d0] ;  /* 0x0003d00001387983 */ /* 0x000f220000100a00 */
[----:B------:R-:W1:Y:S01]  /*1da00*/  MUFU.EX2 R164, R164 ;  /* 0x000000a400a47308 */ /* 0x000e620000000800 */
[----:B0-----:R-:W-:Y:S01]  /*1da10*/  FADD.FTZ R8, R128, R9 ;  /* 0x0000000980087221 */ /* 0x001fe20000010000 */
[----:B------:R-:W-:Y:S01]  /*1da20*/  FADD.FTZ R3, R162, R3 ;  /* 0x00000003a2037221 */ /* 0x000fe20000010000 */
[----:B------:R-:W4:Y:S04]  /*1da30*/  LDL.64 R44, [R1+0x3e0] ;  /* 0x0003e000012c7983 */ /* 0x000f280000100a00 */
[----:B------:R-:W4:Y:S01]  /*1da40*/  LDL.64 R48, [R1+0x258] ;  /* 0x0002580001307983 */ /* 0x000f220000100a00 */
[----:B------:R-:W0:Y:S08]  /*1da50*/  MUFU.EX2 R167, R167 ;  /* 0x000000a700a77308 */ /* 0x000e300000000800 */
[----:B------:R-:W0:Y:S01]  /*1da60*/  MUFU.EX2 R166, R166 ;  /* 0x000000a600a67308 */ /* 0x000e220000000800 */
[----:B-1----:R-:W-:Y:S01]  /*1da70*/  FADD.FTZ R8, R165, R8 ;  /* 0x00000008a5087221 */ /* 0x002fe20000010000 */
[----:B------:R-:W-:Y:S01]  /*1da80*/  FADD.FTZ R3, R118, R3 ;  /* 0x0000000376037221 */ /* 0x000fe20000010000 */
[----:B------:R-:W4:Y:S04]  /*1da90*/  LDL.64 R52, [R1+0x3f0] ;  /* 0x0003f00001347983 */ /* 0x000f280000100a00 */
[----:B------:R-:W4:Y:S01]  /*1daa0*/  LDL.64 R46, [R1+0x268] ;  /* 0x00026800012e7983 */ /* 0x000f220000100a00 */
[----:B------:R-:W1:Y:S08]  /*1dab0*/  MUFU.EX2 R125, R125 ;  /* 0x0000007d007d7308 */ /* 0x000e700000000800 */
[----:B------:R-:W1:Y:S01]  /*1dac0*/  MUFU.EX2 R126, R126 ;  /* 0x0000007e007e7308 */ /* 0x000e620000000800 */
[----:B------:R-:W-:Y:S01]  /*1dad0*/  FADD.FTZ R8, R127, R8 ;  /* 0x000000087f087221 */ /* 0x000fe20000010000 */
[----:B------:R-:W-:Y:S01]  /*1dae0*/  FADD.FTZ R3, R164, R3 ;  /* 0x00000003a4037221 */ /* 0x000fe20000010000 */
[----:B------:R-:W4:Y:S04]  /*1daf0*/  LDL.64 R50, [R1+0x248] ;  /* 0x0002480001327983 */ /* 0x000f280000100a00 */
[----:B------:R-:W4:Y:S01]  /*1db00*/  LDL.64 R34, [R1+0x278] ;  /* 0x0002780001227983 */ /* 0x000f220000100a00 */
[----:B------:R-:W1:Y:S08]  /*1db10*/  MUFU.EX2 R173, R173 ;  /* 0x000000ad00ad7308 */ /* 0x000e700000000800 */
        /* <DEDUP_REMOVED lines=9> */
[----:B------:R-:W4:Y:S05]  /*1dbb0*/  LDL.64 R32, [R1+0x2d8] ;  /* 0x0002d80001207983 */ /* 0x000f2a0000100a00 */
[----:B------:R-:W1:Y:S01]  /*1dbc0*/  MUFU.EX2 R121, R121 ;  /* 0x0000007900797308 */ /* 0x000e620000000800 */
[----:B------:R-:W-:-:S07]  /*1dbd0*/  FFMA.FTZ R9, R31, R63, -R11 ;  /* 0x0000003f1f097223 */ /* 0x000fce000001080b */
        /* <DEDUP_REMOVED lines=14> */
[----:B------:R-:W4:Y:S04]  /*1dcc0*/  LDL.64 R62, [R1+0x3a0] ;  /* 0x0003a000013e7983 */ /* 0x000f280000100a00 */
[----:B------:R-:W4:Y:S01]  /*1dcd0*/  LDL.64 R30, [R1+0x2e8] ;  /* 0x0002e800011e7983 */ /* 0x000f220000100a00 */
[----:B------:R-:W-:Y:S03]  /*1dce0*/  MUFU.EX2 R168, R168 ;  /* 0x000000a800a87308 */ /* 0x000fe60000000800 */
[----:B------:R-:W4:Y:S04]  /*1dcf0*/  LDL.64 R92, [R1+0x348] ;  /* 0x00034800015c7983 */ /* 0x000f280000100a00 */
[----:B------:R-:W4:Y:S01]  /*1dd00*/  LDL.64 R100, [R1+0x388] ;  /* 0x0003880001647983 */ /* 0x000f220000100a00 */
[----:B------:R-:W1:Y:S01]  /*1dd10*/  MUFU.EX2 R9, R9 ;  /* 0x0000000900097308 */ /* 0x000e620000000800 */
[----:B------:R-:W-:Y:S01]  /*1dd20*/  FADD.FTZ R28, R175, R10 ;  /* 0x0000000aaf1c7221 */ /* 0x000fe20000010000 */
[----:B------:R-:W-:Y:S01]  /*1dd30*/  FADD.FTZ R10, R174, R3 ;  /* 0x00000003ae0a7221 */ /* 0x000fe20000010000 */
[----:B------:R-:W4:Y:S05]  /*1dd40*/  LDL.64 R104, [R1+0x3c8] ;  /* 0x0003c80001687983 */ /* 0x000f2a0000100a00 */
[----:B------:R-:W-:Y:S08]  /*1dd50*/  MUFU.EX2 R170, R170 ;  /* 0x000000aa00aa7308 */ /* 0x000ff00000000800 */
[----:B------:R-:W1:Y:S01]  /*1dd60*/  MUFU.EX2 R171, R171 ;  /* 0x000000ab00ab7308 */ /* 0x000e620000000800 */
[----:B0-----:R-:W-:Y:S01]  /*1dd70*/  FADD.FTZ R28, R169, R28 ;  /* 0x0000001ca91c7221 */ /* 0x001fe20000010000 */
[----:B------:R-:W-:-:S06]  /*1dd80*/  FADD.FTZ R3, R195, R10 ;  /* 0x0000000ac3037221 */ /* 0x000fcc0000010000 */
[----:B------:R-:W0:Y:S08]  /*1dd90*/  MUFU.EX2 R193, R193 ;  /* 0x000000c100c17308 */ /* 0x000e300000000800 */
[----:B------:R-:W0:Y:S01]  /*1dda0*/  MUFU.EX2 R8, R8 ;  /* 0x0000000800087308 */ /* 0x000e220000000800 */
[----:B-1----:R-:W-:Y:S01]  /*1ddb0*/  FADD.FTZ R28, R9, R28 ;  /* 0x0000001c091c7221 */ /* 0x002fe20000010000 */
[----:B------:R-:W-:-:S03]  /*1ddc0*/  FADD.FTZ R3, R168, R3 ;  /* 0x00000003a8037221 */ /* 0x000fc60000010000 */
[----:B------:R-:W-:Y:S01]  /*1ddd0*/  FADD.FTZ R11, R171, R28 ;  /* 0x0000001cab0b7221 */ /* 0x000fe20000010000 */
[----:B------:R-:W-:Y:S01]  /*1dde0*/  FADD.FTZ R10, R170, R3 ;  /* 0x00000003aa0a7221 */ /* 0x000fe20000010000 */
[----:B------:R-:W4:Y:S03]  /*1ddf0*/  LDL.64 R28, [R1+0x2f8] ;  /* 0x0002f800011c7983 */ /* 0x000f260000100a00 */
[----:B0-----:R-:W-:Y:S01]  /*1de00*/  FADD.FTZ R10, R193, R10 ;  /* 0x0000000ac10a7221 */ /* 0x001fe20000010000 */
[----:B------:R-:W-:-:S05]  /*1de10*/  FADD.FTZ R11, R8, R11 ;  /* 0x0000000b080b7221 */ /* 0x000fca0000010000 */
[----:B------:R0:W-:Y:S01]  /*1de20*/  STL.64 [R1+0x1f0], R10 ;  /* 0x0001f00a01007387 */ /* 0x0001e20000100a00 */
[----:B------:R-:W-:Y:S06]  /*1de30*/  BAR.SYNC.DEFER_BLOCKING 0xf, 0x100 ;  /* 0x03c4000000007b1d */ /* 0x000fec0000010000 */
[----:B0-----:R-:W4:Y:S04]  /*1de40*/  LDL.64 R10, [R1+0x350] ;  /* 0x00035000010a7983 */ /* 0x001f280000100a00 */
[----:B------:R-:W4:Y:S04]  /*1de50*/  LD.E.64 R88, desc[UR36][R4.64+0x8] ;  /* 0x0000082404587980 */ /* 0x000f28000c101b00 */
[----:B------:R-:W4:Y:S04]  /*1de60*/  LD.E.64 R4, desc[UR36][R4.64] ;  /* 0x0000002404047980 */ /* 0x000f28000c101b00 */
        /* <DEDUP_REMOVED lines=13> */
[----:B0-----:R-:W4:Y:S04]  /*1df40*/  LDL.64 R24, [R1+0x2c8] ;  /* 0x0002c80001187983 */ /* 0x001f280000100a00 */
[----:B-1----:R-:W4:Y:S04]  /*1df50*/  LDL.64 R26, [R1+0x308] ;  /* 0x00030800011a7983 */ /* 0x002f280000100a00 */
[----:B------:R-:W4:Y:S04]  /*1df60*/  LDL.64 R12, [R1+0x318] ;  /* 0x00031800010c7983 */ /* 0x000f280000100a00 */
[----:B------:R-:W4:Y:S04]  /*1df70*/  LDL.64 R20, [R1+0x328] ;  /* 0x0003280001147983 */ /* 0x000f280000100a00 */
[----:B------:R-:W4:Y:S04]  /*1df80*/  LDL.64 R14, [R1+0x338] ;  /* 0x00033800010e7983 */ /* 0x000f280000100a00 */
[----:B------:R-:W4:Y:S04]  /*1df90*/  LDL.64 R94, [R1+0x358] ;  /* 0x00035800015e7983 */ /* 0x000f280000100a00 */
[----:B------:R-:W4:Y:S04]  /*1dfa0*/  LDL.64 R96, [R1+0x368] ;  /* 0x0003680001607983 */ /* 0x000f280000100a00 */
[----:B------:R-:W4:Y:S04]  /*1dfb0*/  LDL.64 R98, [R1+0x378] ;  /* 0x0003780001627983 */ /* 0x000f280000100a00 */
[----:B--2---:R-:W2:Y:S04]  /*1dfc0*/  LDL.64 R102, [R1+0x398] ;  /* 0x0003980001667983 */ /* 0x004ea80000100a00 */
[----:B------:R-:W2:Y:S04]  /*1dfd0*/  LDL.64 R106, [R1+0x3a8] ;  /* 0x0003a800016a7983 */ /* 0x000ea80000100a00 */
[----:B------:R-:W2:Y:S04]  /*1dfe0*/  LDL.64 R108, [R1+0x3b8] ;  /* 0x0003b800016c7983 */ /* 0x000ea80000100a00 */
[----:B------:R-:W2:Y:S04]  /*1dff0*/  LDL.64 R110, [R1+0x3d8] ;  /* 0x0003d800016e7983 */ /* 0x000ea80000100a00 */
[----:B---3--:R-:W3:Y:S04]  /*1e000*/  LDL.64 R112, [R1+0x3e8] ;  /* 0x0003e80001707983 */ /* 0x008ee80000100a00 */
        /* <DEDUP_REMOVED lines=98> */
[----:B------:R1:W-:Y:S04]  /*1e630*/  STL.64 [R1+0x350], R10 ;  /* 0x0003500a01007387 */ /* 0x0003e80000100a00 */
        /* <DEDUP_REMOVED lines=208> */
[----:B---3--:R-:W-:Y:S01]  /*1f340*/  STL [R1+0x250], R14 ;  /* 0x0002500e01007387 */ /* 0x008fe20000100800 */
[----:B------:R-:W-:Y:S02]  /*1f350*/  F2FP.BF16.F32.PACK_AB R173, R123, R173 ;  /* 0x000000ad7bad723e */ /* 0x000fe400000010ff */
[----:B------:R-:W-:Y:S01]  /*1f360*/  F2FP.BF16.F32.PACK_AB R174, R174, R122 ;  /* 0x0000007aaeae723e */ /* 0x000fe200000010ff */
[----:B------:R-:W-:Y:S01]  /*1f370*/  STL [R1+0x254], R15 ;  /* 0x0002540f01007387 */ /* 0x000fe20000100800 */
[----:B------:R-:W-:-:S03]  /*1f380*/  F2FP.BF16.F32.PACK_AB R175, R175, R121 ;  /* 0x00000079afaf723e */ /* 0x000fc600000010ff */
        /* <DEDUP_REMOVED lines=110> */
[----:B0-----:R-:W4:Y:S04]  /*1fa70*/  LDL.128 R24, [R1+0x210] ;  /* 0x0002100001187983 */ /* 0x001f280000100c00 */
[----:B-1----:R-:W4:Y:S04]  /*1fa80*/  LDL.128 R28, [R1+0x220] ;  /* 0x00022000011c7983 */ /* 0x002f280000100c00 */
[----:B--2---:R-:W2:Y:S04]  /*1fa90*/  LDL.128 R32, [R1+0x230] ;  /* 0x0002300001207983 */ /* 0x004ea80000100c00 */
[----:B---3--:R-:W2:Y:S04]  /*1faa0*/  LDL.128 R36, [R1+0x240] ;  /* 0x0002400001247983 */ /* 0x008ea80000100c00 */
        /* <DEDUP_REMOVED lines=464> */
.L_x_6398:
[----:B------:R-:W-:Y:S05]  /*217b0*/  BSYNC B0 ;  /* 0x0000000000007941 */ /* 0x000fea0003800000 */
.L_x_6397:
[----:B------:R-:W2:Y:S04]  /*217c0*/  LDL.64 R6, [R1+0x48] ;  /* 0x0000480001067983 */ /* 0x000ea80000100a00 */
[----:B------:R-:W3:Y:S01]  /*217d0*/  LDL R4, [R1+0x34] ;  /* 0x0000340001047983 */ /* 0x000ee20000100800 */
[C---:B------:R-:W-:Y:S01]  /*217e0*/  ISETP.GT.AND P0, PT, R0.reuse, UR42, PT ;  /* 0x0000002a00007c0c */ /* 0x040fe2000bf04270 */
[----:B------:R-:W-:Y:S01]  /*217f0*/  VIADD R0, R0, 0xffffffff ;  /* 0xffffffff00007836 */ /* 0x000fe20000000000 */
[----:B--2---:R-:W-:-:S05]  /*21800*/  MOV R6, R6 ;  /* 0x0000000600067202 */ /* 0x004fca0000000f00 */
[----:B-----5:R-:W-:-:S05]  /*21810*/  IMAD R3, R3, 0x8, R6 ;  /* 0x0000000803037824 */ /* 0x020fca00078e0206 */
[----:B---3--:R-:W-:-:S04]  /*21820*/  PRMT R3, R4, 0x654, R3 ;  /* 0x0000065404037816 */ /* 0x008fc80000000003 */
[----:B------:R1:W-:Y:S01]  /*21830*/  SYNCS.ARRIVE.TRANS64.RED.A1T0 RZ, [R3+URZ], RZ ;  /* 0x000000ff03ff79a7 */ /* 0x0003e2000810043f */
[----:B------:R-:W-:Y:S05]  /*21840*/  @P0 BRA `(.L_x_6399) ;  /* 0xffffff8000200947 */ /* 0x000fea000383ffff */
.L_x_6366:
[----:B------:R-:W-:Y:S05]  /*21850*/  WARPSYNC.ALL ;  /* 0x0000000000007948 */ /* 0x000fea0003800000 */
[----:B------:R-:W2:Y:S04]  /*21860*/  LDL R5, [R1+0x1f0] ;  /* 0x0001f00001057983 */ /* 0x000ea80000100800 */
[----:B------:R-:W3:Y:S04]  /*21870*/  LDL R8, [R1+0x1f4] ;  /* 0x0001f40001087983 */ /* 0x000ee80000100800 */
[----:B------:R-:W4:Y:S01]  /*21880*/  LDL.64 R10, [R1+0xb8] ;  /* 0x0000b800010a7983 */ /* 0x000f220000100a00 */
[----:B------:R-:W-:Y:S08]  /*21890*/  BAR.ARV 0x8, 0x100 ;  /* 0x0204000000007b1d */ /* 0x000ff00000002000 */
[----:B------:R-:W-:Y:S06]  /*218a0*/  BAR.SYNC.DEFER_BLOCKING 0xf, 0x100 ;  /* 0x03c4000000007b1d */ /* 0x000fec0000010000 */
[----:B--2---:R-:W2:Y:S02]  /*218b0*/  SHFL.BFLY PT, R0, R5, 0x2, 0x1f ;  /* 0x0c401f0005007f89 */ /* 0x004ea400000e0000 */
[----:B--2---:R-:W-:-:S05]  /*218c0*/  FADD.FTZ R0, R5, R0 ;  /* 0x0000000005007221 */ /* 0x004fca0000010000 */
[----:B01----:R-:W0:Y:S02]  /*218d0*/  SHFL.BFLY PT, R3, R0, 0x1, 0x1f ;  /* 0x0c201f0000037f89 */ /* 0x003e2400000e0000 */
[----:B0-----:R-:W-:-:S05]  /*218e0*/  FADD.FTZ R4, R0, R3 ;  /* 0x0000000300047221 */ /* 0x001fca0000010000 */
        /* <DEDUP_REMOVED lines=15> */
[----:B------:R-:W-:Y:S02]  /*219e0*/  IMAD.MOV.U32 R8, RZ, RZ, -0x800000 ;  /* 0xff800000ff087424 */ /* 0x000fe400078e00ff */
[----:B0-----:R-:W-:Y:S01]  /*219f0*/  @P2 FMUL.FTZ R20, R9, 0.69314718246459960938 ;  /* 0x3f31721809142820 */ /* 0x001fe20000410000 */
[----:B-1----:R-:W-:Y:S01]  /*21a00*/  @P1 FMUL.FTZ R6, R6, 0.69314718246459960938 ;  /* 0x3f31721806061820 */ /* 0x002fe20000410000 */
[----:B------:R-:W-:Y:S01]  /*21a10*/  STL [R1+0x1f4], R12 ;  /* 0x0001f40c01007387 */ /* 0x000fe20000100800 */
[----:B---3--:R-:W-:-:S04]  /*21a20*/  @P2 FMUL.FTZ R7, R7, 0.69314718246459960938 ;  /* 0x3f31721807072820 */ /* 0x008fc80000410000 */
[----:B-----5:R-:W-:-:S05]  /*21a30*/  @P2 FFMA.FTZ R8, R7, R14, R20 ;  /* 0x0000000e07082223 */ /* 0x020fca0000010014 */
[----:B------:R0:W-:Y:S01]  /*21a40*/  STL [R1+0x1f4], R8 ;  /* 0x0001f40801007387 */ /* 0x0001e20000100800 */
[----:B--2---:R-:W-:-:S04]  /*21a50*/  @P1 FMUL.FTZ R5, R5, 0.69314718246459960938 ;  /* 0x3f31721805051820 */ /* 0x004fc80000410000 */
[----:B----4-:R-:W-:Y:S02]  /*21a60*/  @P1 FFMA.FTZ R0, R5, R4, R6 ;  /* 0x0000000405001223 */ /* 0x010fe40000010006 */
[----:B------:R-:W2:Y:S04]  /*21a70*/  LDL R4, [R1+0x1c8] ;  /* 0x0001c80001047983 */ /* 0x000ea80000100800 */
[----:B------:R1:W-:Y:S04]  /*21a80*/  STL [R1+0x1f0], R0 ;  /* 0x0001f00001007387 */ /* 0x0003e80000100800 */
[----:B------:R-:W3:Y:S02]  /*21a90*/  LD.E R3, desc[UR36][R10.64+0x4] ;  /* 0x000004240a037980 */ /* 0x000ee4000c101900 */
[----:B---3--:R-:W-:-:S13]  /*21aa0*/  ISETP.NE.AND P0, PT, R3, RZ, PT ;  /* 0x000000ff0300720c */ /* 0x008fda0003f05270 */
        /* <DEDUP_REMOVED lines=21> */
[----:B0-----:R-:W3:Y:S04]  /*21c00*/  LDL.64 R8, [R1+0x400] ;  /* 0x0004000001087983 */ /* 0x001ee80000100a00 */
[----:B------:R-:W4:Y:S04]  /*21c10*/  LDL.64 R6, [R1+0x408] ;  /* 0x0004080001067983 */ /* 0x000f280000100a00 */
        /* <DEDUP_REMOVED lines=62> */
[----:B------:R-:W-:Y:S01]  /*22000*/  ISETP.NE.AND P0, PT, R134, 0x2, PT ;  /* 0x000000028600780c */ /* 0x000fe20003f05270 */
[-C--:B---3--:R-:W-:Y:S01]  /*22010*/  FMUL.FTZ R9, R9, R3.reuse ;  /* 0x0000000309097220 */ /* 0x088fe20000410000 */
[-C--:B------:R-:W-:Y:S01]  /*22020*/  FMUL.FTZ R8, R8, R3.reuse ;  /* 0x0000000308087220 */ /* 0x080fe20000410000 */
[-C--:B----4-:R-:W-:Y:S01]  /*22030*/  FMUL.FTZ R7, R7, R0.reuse ;  /* 0x0000000007077220 */ /* 0x090fe20000410000 */
[-C--:B------:R-:W-:Y:S01]  /*22040*/  FMUL.FTZ R6, R6, R0.reuse ;  /* 0x0000000006067220 */ /* 0x080fe20000410000 */
[-C--:B-----5:R-:W-:Y:S01]  /*22050*/  FMUL.FTZ R5, R5, R3.reuse ;  /* 0x0000000305057220 */ /* 0x0a0fe20000410000 */
[-C--:B------:R-:W-:Y:S01]  /*22060*/  FMUL.FTZ R4, R4, R3.reuse ;  /* 0x0000000304047220 */ /* 0x080fe20000410000 */
[----:B------:R0:W-:Y:S04]  /*22070*/  STL.64 [R1+0x400], R8 ;  /* 0x0004000801007387 */ /* 0x0001e80000100a00 */
[----:B------:R1:W-:Y:S04]  /*22080*/  STL.64 [R1+0x408], R6 ;  /* 0x0004080601007387 */ /* 0x0003e80000100a00 */
[----:B------:R2:W-:Y:S04]  /*22090*/  STL.64 [R1+0x210], R4 ;  /* 0x0002100401007387 */ /* 0x0005e80000100a00 */
[----:B0-----:R-:W3:Y:S04]  /*220a0*/  LDL.64 R8, [R1+0x3f8] ;  /* 0x0003f80001087983 */ /* 0x001ee80000100a00 */
[----:B-1----:R-:W4:Y:S04]  /*220b0*/  LDL.64 R6, [R1+0x3c8] ;  /* 0x0003c80001067983 */ /* 0x002f280000100a00 */
[----:B--2---:R-:W2:Y:S04]  /*220c0*/  LDL.64 R4, [R1+0x3e8] ;  /* 0x0003e80001047983 */ /* 0x004ea80000100a00 */
[----:B------:R-:W5:Y:S01]  /*220d0*/  @!P0 LDL R133, [R1+0x1cc] ;  /* 0x0001cc0001858983 */ /* 0x000f620000100800 */
[-C--:B------:R-:W-:Y:S01]  /*220e0*/  FMUL.FTZ R15, R15, R0.reuse ;  /* 0x000000000f0f7220 */ /* 0x080fe20000410000 */
[-C--:B------:R-:W-:Y:S01]  /*220f0*/  FMUL.FTZ R14, R14, R0.reuse ;  /* 0x000000000e0e7220 */ /* 0x080fe20000410000 */
[-C--:B------:R-:W-:Y:S01]  /*22100*/  FMUL.FTZ R21, R21, R0.reuse ;  /* 0x0000000015157220 */ /* 0x080fe20000410000 */
[-C--:B------:R-:W-:Y:S01]  /*22110*/  FMUL.FTZ R20, R20, R0.reuse ;  /* 0x0000000014147220 */ /* 0x080fe20000410000 */
[-C--:B------:R-:W-:Y:S01]  /*22120*/  FMUL.FTZ R131, R131, R3.reuse ;  /* 0x0000000383837220 */ /* 0x080fe20000410000 */
[-C--:B------:R-:W-:Y:S01]  /*22130*/  FMUL.FTZ R130, R130, R3.reuse ;  /* 0x0000000382827220 */ /* 0x080fe20000410000 */
[----:B------:R0:W-:Y:S01]  /*22140*/  STL.64 [R1+0x368], R14 ;  /* 0x0003680e01007387 */ /* 0x0001e20000100a00 */
[-C--:B------:R-:W-:Y:S01]  /*22150*/  FMUL.FTZ R129, R129, R3.reuse ;  /* 0x0000000381817220 */ /* 0x080fe20000410000 */
[-C--:B------:R-:W-:Y:S01]  /*22160*/  FMUL.FTZ R128, R128, R3.reuse ;  /* 0x0000000380807220 */ /* 0x080fe20000410000 */
[-C--:B------:R-:W-:Y:S01]  /*22170*/  FMUL.FTZ R127, R127, R3.reuse ;  /* 0x000000037f7f7220 */ /* 0x080fe20000410000 */
[----:B------:R5:W-:Y:S01]  /*22180*/  STL.64 [R1+0x3a8], R20 ;  /* 0x0003a81401007387 */ /* 0x000be20000100a00 */
        /* <DEDUP_REMOVED lines=107> */
[----:B0-----:R-:W-:-:S02]  /*22840*/  VIADD R14, R135, 0x1 ;  /* 0x00000001870e7836 */ /* 0x001fc40000000000 */
[----:B------:R-:W-:Y:S01]  /*22850*/  VIADD R132, R132, 0x1 ;  /* 0x0000000184847836 */ /* 0x000fe20000000000 */
[----:B------:R1:W-:Y:S04]  /*22860*/  STL [R1+0x1c8], R134 ;  /* 0x0001c88601007387 */ /* 0x0003e80000100800 */
        /* <DEDUP_REMOVED lines=17> */
[-C--:B---3--:R-:W-:Y:S01]  /*22980*/  FMUL.FTZ R9, R9, R0.reuse ;  /* 0x0000000009097220 */ /* 0x088fe20000410000 */
[-C--:B------:R-:W-:Y:S01]  /*22990*/  FMUL.FTZ R8, R8, R0.reuse ;  /* 0x0000000008087220 */ /* 0x080fe20000410000 */
[-C--:B----4-:R-:W-:Y:S01]  /*229a0*/  FMUL.FTZ R7, R7, R0.reuse ;  /* 0x0000000007077220 */ /* 0x090fe20000410000 */
[-C--:B------:R-:W-:Y:S01]  /*229b0*/  FMUL.FTZ R6, R6, R0.reuse ;  /* 0x0000000006067220 */ /* 0x080fe20000410000 */
[-C--:B--2---:R-:W-:Y:S01]  /*229c0*/  FMUL.FTZ R5, R5, R0.reuse ;  /* 0x0000000005057220 */ /* 0x084fe20000410000 */
[----:B------:R-:W-:Y:S01]  /*229d0*/  FMUL.FTZ R4, R4, R0 ;  /* 0x0000000004047220 */ /* 0x000fe20000410000 */
[----:B-----5:R-:W-:Y:S01]  /*229e0*/  @!P0 LOP3.LUT R20, R133, 0x1, RZ, 0x3c, !PT ;  /* 0x0000000185148812 */ /* 0x020fe200078e3cff */
        /* <DEDUP_REMOVED lines=43> */
[----:B------:R1:W-:Y:S04]  /*22ca0*/  @!P0 STL [R1+0x1cc], R20 ;  /* 0x0001cc1401008387 */ /* 0x0003e80000100800 */
[----:B------:R1:W-:Y:S04]  /*22cb0*/  STL [R1+0x1d4], R132 ;  /* 0x0001d48401007387 */ /* 0x0003e80000100800 */
[----:B------:R1:W-:Y:S01]  /*22cc0*/  @!P0 STL [R1+0x1c8], RZ ;  /* 0x0001c8ff01008387 */ /* 0x0003e20000100800 */
[----:B------:R-:W-:Y:S01]  /*22cd0*/  IMAD.MOV.U32 R0, RZ, RZ, 0x1 ;  /* 0x00000001ff007424 */ /* 0x000fe200078e00ff */
[----:B------:R-:W-:Y:S06]  /*22ce0*/  BAR.ARV 0xe, 0x100 ;  /* 0x0384000000007b1d */ /* 0x000fec0000002000 */
.L_x_6282:
[----:B------:R-:W2:Y:S08]  /*22cf0*/  S2UR UR21, SR_CgaCtaId ;  /* 0x00000000001579c3 */ /* 0x000eb00000008800 */
[----:B------:R-:W-:Y:S01]  /*22d00*/  BAR.SYNC.DEFER_BLOCKING 0x5, 0x180 ;  /* 0x0146000000007b1d */ /* 0x000fe20000010000 */
[----:B------:R-:W-:Y:S01]  /*22d10*/  PRMT R0, R0, 0x9910, RZ ;  /* 0x0000991000007816 */ /* 0x000fe200000000ff */
[----:B------:R-:W-:-:S03]  /*22d20*/  USHF.R.U32.HI UR8, URZ, 0x10, UR61 ;  /* 0x000000103f087899 */ /* 0x000fc6000801163d */
[----:B------:R-:W-:Y:S01]  /*22d30*/  ISETP.NE.AND P0, PT, R0, RZ, PT ;  /* 0x000000ff0000720c */ /* 0x000fe20003f05270 */
[----:B------:R-:W-:Y:S01]  /*22d40*/  UMOV UR44, 0x400 ;  /* 0x00000400002c7882 */ /* 0x000fe20000000000 */
[----:B------:R-:W-:Y:S01]  /*22d50*/  BSSY B0, `(.L_x_6400) ;  /* 0x00004e9000007945 */ /* 0x000fe20003800000 */
[----:B--2---:R-:W-:-:S09]  /*22d60*/  ULEA UR44, UR21, UR44, 0x18 ;  /* 0x0000002c152c7291 */ /* 0x004fd2000f8ec03f */
[----:B01----:R-:W0:Y:S02]  /*22d70*/  LDS.128 R4, [UR44+0x388d0] ;  /* 0x0388d02cff047984 */ /* 0x003e240008000c00 */
[----:B0-----:R-:W-:Y:S02]  /*22d80*/  R2UR UR5, R5 ;  /* 0x00000000050572ca */ /* 0x001fe400000e0000 */
[----:B------:R-:W-:Y:S02]  /*22d90*/  R2UR UR7, R6 ;  /* 0x00000000060772ca */ /* 0x000fe400000e0000 */
[----:B------:R-:W-:Y:S01]  /*22da0*/  R2UR UR6, R7 ;  /* 0x00000000070672ca */ /* 0x000fe200000e0000 */
[----:B------:R-:W-:Y:S06]  /*22db0*/  BAR.ARV 0x4, 0x180 ;  /* 0x0106000000007b1d */ /* 0x000fec0000002000 */
[----:B------:R-:W-:Y:S08]  /*22dc0*/  @!P0 BRA `(.L_x_6401) ;  /* 0x0000003c00908947 */ /* 0x000ff00003800000 */
[----:B------:R-:W2:Y:S04]  /*22dd0*/  LDL.128 R12, [R1+0x210] ;  /* 0x00021000010c7983 */ /* 0x000ea80000100c00 */
[----:B------:R-:W3:Y:S04]  /*22de0*/  LDL.128 R4, [R1+0x230] ;  /* 0x0002300001047983 */ /* 0x000ee80000100c00 */
[----:B------:R-:W4:Y:S04]  /*22df0*/  LDL.128 R24, [R1+0x220] ;  /* 0x0002200001187983 */ /* 0x000f280000100c00 */
[----:B------:R-:W4:Y:S01]  /*22e00*/  LDL.128 R8, [R1+0x240] ;  /* 0x0002400001087983 */ /* 0x000f220000100c00 */
[C---:B------:R-:W-:Y:S01]  /*22e10*/  IADD3 R35, P1, R16.reuse, 0x20, RZ ;  /* 0x0000002010237810 */ /* 0x040fe20007f3e0ff */
[----:B------:R-:W-:Y:S01]  /*22e20*/  ULDC.64 UR10, c[0x0][0xd00] ;  /* 0x00034000000a7ab9 */ /* 0x000fe20000000a00 */
[C---:B------:R-:W-:Y:S01]  /*22e30*/  LOP3.LUT R37, R16.reuse, 0x380, RZ, 0xc0, !PT ;  /* 0x0000038010257812 */ /* 0x040fe200078ec0ff */
[----:B------:R-:W4:Y:S01]  /*22e40*/  LDL.128 R120, [R1+0x250] ;  /* 0x0002500001787983 */ /* 0x000f220000100c00 */
[----:B------:R-:W-:Y:S01]  /*22e50*/  LOP3.LUT R34, R35, 0x380, RZ, 0xc0, !PT ;  /* 0x0000038023227812 */ /* 0x000fe200078ec0ff */
[----:B------:R-:W-:Y:S01]  /*22e60*/  ULDC.64 UR18, c[0x0][0xd00] ;  /* 0x0003400000127ab9 */ /* 0x000fe20000000a00 */
[C---:B------:R-:W-:Y:S01]  /*22e70*/  IADD3 R33, P0, R16.reuse, 0x40, RZ ;  /* 0x0000004010217810 */ /* 0x040fe20007f1e0ff */
[----:B------:R-:W4:Y:S01]  /*22e80*/  LDL.128 R112, [R1+0x270] ;  /* 0x0002700001707983 */ /* 0x000f220000100c00 */
[----:B------:R-:W-:-:S02]  /*22e90*/  IADD3 R30, P4, R16, 0x60, RZ ;  /* 0x00000060101e7810 */ /* 0x000fc40007f9e0ff */
[----:B------:R-:W-:Y:S01]  /*22ea0*/  IADD3 R28, P3, R16, 0x2000, RZ ;  /* 0x00002000101c7810 */ /* 0x000fe20007f7e0ff */
[----:B------:R-:W4:Y:S01]  /*22eb0*/  LDL.128 R116, [R1+0x260] ;  /* 0x0002600001747983 */ /* 0x000f220000100c00 */
[----:B------:R-:W-:-:S03]  /*22ec0*/  SHF.R.U64 R37, R37, 0x3, RZ ;  /* 0x0000000325257819 */ /* 0x000fc600000012ff */
[----:B------:R-:W4:Y:S01]  /*22ed0*/  LDL.128 R104, [R1+0x290] ;  /* 0x0002900001687983 */ /* 0x000f220000100c00 */
[----:B------:R-:W-:-:S03]  /*22ee0*/  SHF.R.U64 R34, R34, 0x3, RZ ;  /* 0x0000000322227819 */ /* 0x000fc600000012ff */
[----:B------:R-:W4:Y:S01]  /*22ef0*/  LDL.128 R108, [R1+0x280] ;  /* 0x00028000016c7983 */ /* 0x000f220000100c00 */
[----:B------:R-:W-:-:S03]  /*22f00*/  LOP3.LUT R32, R33, 0x380, RZ, 0xc0, !PT ;  /* 0x0000038021207812 */ /* 0x000fc600078ec0ff */
[----:B------:R-:W4:Y:S01]  /*22f10*/  LDL.128 R96, [R1+0x2b0] ;  /* 0x0002b00001607983 */ /* 0x000f220000100c00 */
[----:B------:R-:W-:-:S03]  /*22f20*/  LOP3.LUT R0, R30, 0x380, RZ, 0xc0, !PT ;  /* 0x000003801e007812 */ /* 0x000fc600078ec0ff */
[----:B------:R-:W4:Y:S01]  /*22f30*/  LDL.128 R100, [R1+0x2a0] ;  /* 0x0002a00001647983 */ /* 0x000f220000100c00 */
[----:B------:R-:W-:Y:S01]  /*22f40*/  LOP3.LUT R36, R37, R16, RZ, 0x3c, !PT ;  /* 0x0000001025247212 */ /* 0x000fe200078e3cff */
[--C-:B------:R-:W-:Y:S01]  /*22f50*/  IMAD.MOV.U32 R37, RZ, RZ, R17.reuse ;  /* 0x000000ffff257224 */ /* 0x100fe200078e0011 */
[----:B------:R-:W-:Y:S01]  /*22f60*/  LOP3.LUT R3, R28, 0x380, RZ, 0xc0, !PT ;  /* 0x000003801c037812 */ /* 0x000fe200078ec0ff */
[----:B------:R-:W4:Y:S01]  /*22f70*/  LDL.128 R88, [R1+0x2d0] ;  /* 0x0002d00001587983 */ /* 0x000f220000100c00 */
[----:B------:R-:W-:Y:S01]  /*22f80*/  LOP3.LUT R34, R34, R35, RZ, 0x3c, !PT ;  /* 0x0000002322227212 */ /* 0x000fe200078e3cff */
[----:B------:R-:W-:Y:S01]  /*22f90*/  IMAD.X R35, RZ, RZ, R17, P1 ;  /* 0x000000ffff237224 */ /* 0x000fe200008e0611 */
[----:B------:R-:W-:Y:S01]  /*22fa0*/  SHF.R.U64 R32, R32, 0x3, RZ ;  /* 0x0000000320207819 */ /* 0x000fe200000012ff */
[----:B------:R-:W4:Y:S01]  /*22fb0*/  LDL.128 R92, [R1+0x2c0] ;  /* 0x0002c000015c7983 */ /* 0x000f220000100c00 */
[----:B------:R-:W-:-:S03]  /*22fc0*/  SHF.R.U64 R31, R0, 0x3, RZ ;  /* 0x00000003001f7819 */ /* 0x000fc600000012ff */
[----:B------:R-:W4:Y:S01]  /*22fd0*/  LDL.128 R80, [R1+0x2f0] ;  /* 0x0002f00001507983 */ /* 0x000f220000100c00 */
[----:B------:R-:W-:-:S03]  /*22fe0*/  SHF.R.U64 R3, R3, 0x3, RZ ;  /* 0x0000000303037819 */ /* 0x000fc600000012ff */
[----:B------:R-:W4:Y:S01]  /*22ff0*/  LDL.128 R84, [R1+0x2e0] ;  /* 0x0002e00001547983 */ /* 0x000f220000100c00 */
[----:B------:R-:W-:Y:S01]  /*23000*/  LOP3.LUT R32, R32, R33, RZ, 0x3c, !PT ;  /* 0x0000002120207212 */ /* 0x000fe200078e3cff */
[--C-:B------:R-:W-:Y:S01]  /*23010*/  IMAD.X R33, RZ, RZ, R17.reuse, P0 ;  /* 0x000000ffff217224 */ /* 0x100fe200000e0611 */
[----:B------:R-:W-:Y:S01]  /*23020*/  MOV R36, R36 ;  /* 0x0000002400247202 */ /* 0x000fe20000000f00 */
[----:B------:R-:W4:Y:S01]  /*23030*/  LDL.128 R72, [R1+0x310] ;  /* 0x0003100001487983 */ /* 0x000f220000100c00 */
[----:B------:R-:W-:Y:S01]  /*23040*/  MOV R34, R34 ;  /* 0x0000002200227202 */ /* 0x000fe20000000f00 */
[--C-:B------:R-:W-:Y:S01]  /*23050*/  IMAD.X R29, RZ, RZ, R17.reuse, P3 ;  /* 0x000000ffff1d7224 */ /* 0x100fe200018e0611 */
[----:B------:R-:W-:Y:S01]  /*23060*/  LOP3.LUT R30, R31, R30, RZ, 0x3c, !PT ;  /* 0x0000001e1f1e7212 */ /* 0x000fe200078e3cff */
[----:B------:R-:W-:Y:S01]  /*23070*/  IMAD.X R31, RZ, RZ, R17, P4 ;  /* 0x000000ffff1f7224 */ /* 0x000fe200020e0611 */
[----:B------:R-:W-:Y:S01]  /*23080*/  LOP3.LUT R28, R3, R28, RZ, 0x3c, !PT ;  /* 0x0000001c031c7212 */ /* 0x000fe200078e3cff */
[----:B------:R-:W4:Y:S01]  /*23090*/  LDL.128 R76, [R1+0x300] ;  /* 0x00030000014c7983 */ /* 0x000f220000100c00 */
[----:B------:R-:W-:-:S03]  /*230a0*/  MOV R0, R32 ;  /* 0x0000002000007202 */ /* 0x000fc60000000f00 */
[----:B------:R-:W4:Y:S04]  /*230b0*/  LDL.128 R64, [R1+0x330] ;  /* 0x0003300001407983 */ /* 0x000f280000100c00 */
[----:B------:R-:W4:Y:S04]  /*230c0*/  LDL.128 R68, [R1+0x320] ;  /* 0x0003200001447983 */ /* 0x000f280000100c00 */
[----:B------:R-:W4:Y:S01]  /*230d0*/  LDL.128 R56, [R1+0x350] ;  /* 0x0003500001387983 */ /* 0x000f220000100c00 */
[----:B------:R-:W-:-:S03]  /*230e0*/  MOV R3, R30 ;  /* 0x0000001e00037202 */ /* 0x000fc60000000f00 */
[----:B------:R-:W4:Y:S01]  /*230f0*/  LDL.128 R60, [R1+0x340] ;  /* 0x00034000013c7983 */ /* 0x000f220000100c00 */
[----:B------:R-:W-:-:S03]  /*23100*/  MOV R144, R28 ;  /* 0x0000001c00907202 */ /* 0x000fc60000000f00 */
[----:B------:R-:W4:Y:S04]  /*23110*/  LDL.128 R48, [R1+0x370] ;  /* 0x0003700001307983 */ /* 0x000f280000100c00 */
[----:B------:R-:W4:Y:S04]  /*23120*/  LDL.128 R52, [R1+0x360] ;  /* 0x0003600001347983 */ /* 0x000f280000100c00 */
[----:B------:R-:W4:Y:S04]  /*23130*/  LDL.128 R40, [R1+0x390] ;  /* 0x0003900001287983 */ /* 0x000f280000100c00 */
[----:B------:R-:W4:Y:S01]  /*23140*/  LDL.128 R44, [R1+0x380] ;  /* 0x00038000012c7983 */ /* 0x000f220000100c00 */
[----:B------:R-:W-:Y:S01]  /*23150*/  BAR.SYNC.DEFER_BLOCKING 0x1, 0x100 ;  /* 0x0044000000007b1d */ /* 0x000fe20000010000 */
[----:B------:R-:W-:-:S02]  /*23160*/  IADD3 R143, P6, R16, 0x2020, RZ ;  /* 0x00002020108f7810 */ /* 0x000fc40007fde0ff */
[C---:B------:R-:W-:Y:S02]  /*23170*/  IADD3 R139, P5, R16.reuse, 0x2040, RZ ;  /* 0x00002040108b7810 */ /* 0x040fe40007fbe0ff */
[----:B------:R-:W-:Y:S01]  /*23180*/  IADD3 R141, P2, R16, 0x2060, RZ ;  /* 0x00002060108d7810 */ /* 0x000fe20007f5e0ff */
[----:B------:R-:W-:Y:S01]  /*23190*/  ULDC UR4, c[0x0][0xb88] ;  /* 0x0002e20000047ab9 */ /* 0x000fe20000000800 */
[----:B------:R-:W-:Y:S01]  /*231a0*/  ULDC UR9, c[0x0][0xbd4] ;  /* 0x0002f50000097ab9 */ /* 0x000fe20000000800 */
[----:B------:R-:W4:Y:S01]  /*231b0*/  LDL.128 R28, [R1+0x3c0] ;  /* 0x0003c000011c7983 */ /* 0x000f220000100c00 */
[----:B--2---:R-:W-:Y:S02]  /*231c0*/  F2FP.BF16.F32.PACK_AB R12, R13, R12 ;  /* 0x0000000c0d0c723e */ /* 0x004fe400000010ff */
[----:B------:R-:W-:Y:S02]  /*231d0*/  F2FP.BF16.F32.PACK_AB R13, R15, R14 ;  /* 0x0000000e0f0d723e */ /* 0x000fe400000010ff */
[----:B---3--:R-:W-:-:S02]  /*231e0*/  F2FP.BF16.F32.PACK_AB R4, R5, R4 ;  /* 0x000000040504723e */ /* 0x008fc400000010ff */
[----:B------:R-:W-:Y:S02]  /*231f0*/  F2FP.BF16.F32.PACK_AB R5, R7, R6 ;  /* 0x000000060705723e */ /* 0x000fe400000010ff */
[----:B----4-:R-:W-:Y:S02]  /*23200*/  F2FP.BF16.F32.PACK_AB R14, R25, R24 ;  /* 0x00000018190e723e */ /* 0x010fe400000010ff */
[----:B------:R-:W-:Y:S02]  /*23210*/  F2FP.BF16.F32.PACK_AB R15, R27, R26 ;  /* 0x0000001a1b0f723e */ /* 0x000fe400000010ff */
[----:B------:R-:W-:Y:S01]  /*23220*/  F2FP.BF16.F32.PACK_AB R6, R9, R8 ;  /* 0x000000080906723e */ /* 0x000fe200000010ff */
[----:B------:R-:W2:Y:S01]  /*23230*/  LDL.128 R24, [R1+0x3d0] ;  /* 0x0003d00001187983 */ /* 0x000ea20000100c00 */
[----:B------:R-:W-:-:S03]  /*23240*/  F2FP.BF16.F32.PACK_AB R7, R11, R10 ;  /* 0x0000000a0b07723e */ /* 0x000fc600000010ff */
[----:B------:R0:W-:Y:S04]  /*23250*/  STSM.16.M88.4 [R36], R12 ;  /* 0x0000000c24007844 */ /* 0x0001e80000000200 */
[----:B------:R1:W-:Y:S04]  /*23260*/  STSM.16.M88.4 [R34], R4 ;  /* 0x0000000422007844 */ /* 0x0003e80000000200 */
[----:B------:R-:W3:Y:S04]  /*23270*/  LDL.128 R8, [R1+0x3f0] ;  /* 0x0003f00001087983 */ /* 0x000ee80000100c00 */
[----:B0-----:R-:W4:Y:S04]  /*23280*/  LDL.128 R36, [R1+0x3a0] ;  /* 0x0003a00001247983 */ /* 0x001f280000100c00 */
[----:B-1----:R-:W4:Y:S04]  /*23290*/  LDL.128 R32, [R1+0x3b0] ;  /* 0x0003b00001207983 */ /* 0x002f280000100c00 */
[----:B------:R-:W4:Y:S04]  /*232a0*/  LDL.128 R4, [R1+0x400] ;  /* 0x0004000001047983 */ /* 0x000f280000100c00 */
[----:B------:R-:W4:Y:S01]  /*232b0*/  LDL.128 R12, [R1+0x3e0] ;  /* 0x0003e000010c7983 */ /* 0x000f220000100c00 */
[----:B------:R-:W-:-:S02]  /*232c0*/  IADD3 R21, P1, R16, 0x4000, RZ ;  /* 0x0000400010157810 */ /* 0x000fc40007f3e0ff */
[----:B------:R-:W-:Y:S02]  /*232d0*/  LOP3.LUT R142, R143, 0x380, RZ, 0xc0, !PT ;  /* 0x000003808f8e7812 */ /* 0x000fe400078ec0ff */
[----:B------:R-:W-:Y:S02]  /*232e0*/  LOP3.LUT R138, R139, 0x380, RZ, 0xc0, !PT ;  /* 0x000003808b8a7812 */ /* 0x000fe400078ec0ff */
[----:B------:R-:W-:Y:S02]  /*232f0*/  LOP3.LUT R140, R141, 0x380, RZ, 0xc0, !PT ;  /* 0x000003808d8c7812 */ /* 0x000fe400078ec0ff */
[----:B------:R-:W-:Y:S02]  /*23300*/  LOP3.LUT R20, R21, 0x380, RZ, 0xc0, !PT ;  /* 0x0000038015147812 */ /* 0x000fe400078ec0ff */
[----:B------:R-:W-:Y:S02]  /*23310*/  SHF.R.U64 R142, R142, 0x3, RZ ;  /* 0x000000038e8e7819 */ /* 0x000fe400000012ff */
[----:B------:R-:W-:-:S02]  /*23320*/  SHF.R.U64 R138, R138, 0x3, RZ ;  /* 0x000000038a8a7819 */ /* 0x000fc400000012ff */
[----:B------:R-:W-:Y:S02]  /*23330*/  SHF.R.U64 R140, R140, 0x3, RZ ;  /* 0x000000038c8c7819 */ /* 0x000fe400000012ff */
[----:B------:R-:W-:Y:S02]  /*23340*/  SHF.R.U64 R20, R20, 0x3, RZ ;  /* 0x0000000314147819 */ /* 0x000fe400000012ff */
[----:B------:R-:W-:Y:S02]  /*23350*/  IADD3 R125, P0, R16, 0x4020, RZ ;  /* 0x00004020107d7810 */ /* 0x000fe40007f1e0ff */
[----:B------:R-:W-:Y:S01]  /*23360*/  LOP3.LUT R142, R142, R143, RZ, 0x3c, !PT ;  /* 0x0000008f8e8e7212 */ /* 0x000fe200078e3cff */
[--C-:B------:R-:W-:Y:S01]  /*23370*/  IMAD.X R143, RZ, RZ, R17.reuse, P6 ;  /* 0x000000ffff8f7224 */ /* 0x100fe200030e0611 */
[----:B------:R-:W-:Y:S02]  /*23380*/  IADD3 R127, P4, R16, 0x4040, RZ ;  /* 0x00004040107f7810 */ /* 0x000fe40007f9e0ff */
[----:B------:R-:W-:Y:S01]  /*23390*/  LOP3.LUT R138, R138, R139, RZ, 0x3c, !PT ;  /* 0x0000008b8a8a7212 */ /* 0x000fe200078e3cff */
[----:B------:R-:W-:Y:S01]  /*233a0*/  IMAD.X R139, RZ, RZ, R17, P5 ;  /* 0x000000ffff8b7224 */ /* 0x000fe200028e0611 */
[----:B------:R-:W-:-:S02]  /*233b0*/  IADD3 R129, P3, R16, 0x4060, RZ ;  /* 0x0000406010817810 */ /* 0x000fc40007f7e0ff */
[----:B------:R-:W-:Y:S01]  /*233c0*/  LOP3.LUT R140, R140, R141, RZ, 0x3c, !PT ;  /* 0x0000008d8c8c7212 */ /* 0x000fe200078e3cff */
[--C-:B------:R-:W-:Y:S01]  /*233d0*/  IMAD.X R141, RZ, RZ, R17.reuse, P2 ;  /* 0x000000ffff8d7224 */ /* 0x100fe200010e0611 */
[----:B------:R-:W-:Y:S02]  /*233e0*/  IADD3 R131, P6, R16, 0x6000, RZ ;  /* 0x0000600010837810 */ /* 0x000fe40007fde0ff */
[----:B------:R-:W-:Y:S01]  /*233f0*/  LOP3.LUT R20, R20, R21, RZ, 0x3c, !PT ;  /* 0x0000001514147212 */ /* 0x000fe200078e3cff */
[----:B------:R-:W-:Y:S01]  /*23400*/  IMAD.X R21, RZ, RZ, R17, P1 ;  /* 0x000000ffff157224 */ /* 0x000fe200008e0611 */
[----:B------:R-:W-:Y:S02]  /*23410*/  LOP3.LUT R124, R125, 0x380, RZ, 0xc0, !PT ;  /* 0x000003807d7c7812 */ /* 0x000fe400078ec0ff */
[----:B------:R-:W-:Y:S02]  /*23420*/  IADD3 R133, P5, R16, 0x6020, RZ ;  /* 0x0000602010857810 */ /* 0x000fe40007fbe0ff */
[----:B------:R-:W-:-:S02]  /*23430*/  LOP3.LUT R126, R127, 0x380, RZ, 0xc0, !PT ;  /* 0x000003807f7e7812 */ /* 0x000fc400078ec0ff */
[C---:B------:R-:W-:Y:S02]  /*23440*/  IADD3 R135, P2, R16.reuse, 0x6040, RZ ;  /* 0x0000604010877810 */ /* 0x040fe40007f5e0ff */
[----:B------:R-:W-:Y:S02]  /*23450*/  LOP3.LUT R128, R129, 0x380, RZ, 0xc0, !PT ;  /* 0x0000038081807812 */ /* 0x000fe400078ec0ff */
[----:B------:R-:W-:Y:S02]  /*23460*/  IADD3 R137, P1, R16, 0x6060, RZ ;  /* 0x0000606010897810 */ /* 0x000fe40007f3e0ff */
[----:B------:R-:W-:Y:S02]  /*23470*/  LOP3.LUT R130, R131, 0x380, RZ, 0xc0, !PT ;  /* 0x0000038083827812 */ /* 0x000fe400078ec0ff */
[----:B------:R-:W-:Y:S02]  /*23480*/  SHF.R.U64 R124, R124, 0x3, RZ ;  /* 0x000000037c7c7819 */ /* 0x000fe400000012ff */
[----:B------:R-:W-:-:S02]  /*23490*/  LOP3.LUT R132, R133, 0x380, RZ, 0xc0, !PT ;  /* 0x0000038085847812 */ /* 0x000fc400078ec0ff */
[----:B------:R-:W-:Y:S02]  /*234a0*/  SHF.R.U64 R126, R126, 0x3, RZ ;  /* 0x000000037e7e7819 */ /* 0x000fe400000012ff */
[----:B------:R-:W-:Y:S02]  /*234b0*/  LOP3.LUT R134, R135, 0x380, RZ, 0xc0, !PT ;  /* 0x0000038087867812 */ /* 0x000fe400078ec0ff */
[----:B------:R-:W-:Y:S02]  /*234c0*/  F2FP.BF16.F32.PACK_AB R120, R121, R120 ;  /* 0x000000787978723e */ /* 0x000fe400000010ff */
[----:B------:R-:W-:Y:S02]  /*234d0*/  SHF.R.U64 R128, R128, 0x3, RZ ;  /* 0x0000000380807819 */ /* 0x000fe400000012ff */
[----:B------:R-:W-:Y:S02]  /*234e0*/  LOP3.LUT R136, R137, 0x380, RZ, 0xc0, !PT ;  /* 0x0000038089887812 */ /* 0x000fe400078ec0ff */
[----:B------:R-:W-:-:S02]  /*234f0*/  F2FP.BF16.F32.PACK_AB R121, R123, R122 ;  /* 0x0000007a7b79723e */ /* 0x000fc400000010ff */
[----:B------:R-:W-:Y:S02]  /*23500*/  F2FP.BF16.F32.PACK_AB R112, R113, R112 ;  /* 0x000000707170723e */ /* 0x000fe400000010ff */
[----:B------:R-:W-:Y:S02]  /*23510*/  SHF.R.U64 R130, R130, 0x3, RZ ;  /* 0x0000000382827819 */ /* 0x000fe400000012ff */
[----:B------:R-:W-:Y:S02]  /*23520*/  F2FP.BF16.F32.PACK_AB R122, R117, R116 ;  /* 0x00000074757a723e */ /* 0x000fe400000010ff */
[----:B------:R-:W-:Y:S02]  /*23530*/  F2FP.BF16.F32.PACK_AB R123, R119, R118 ;  /* 0x00000076777b723e */ /* 0x000fe400000010ff */
[----:B------:R-:W-:Y:S02]  /*23540*/  F2FP.BF16.F32.PACK_AB R113, R115, R114 ;  /* 0x000000727371723e */ /* 0x000fe400000010ff */
[----:B------:R-:W-:-:S02]  /*23550*/  F2FP.BF16.F32.PACK_AB R104, R105, R104 ;  /* 0x000000686968723e */ /* 0x000fc400000010ff */
[----:B------:R-:W-:Y:S01]  /*23560*/  LOP3.LUT R124, R124, R125, RZ, 0x3c, !PT ;  /* 0x0000007d7c7c7212 */ /* 0x000fe200078e3cff */
[----:B------:R-:W-:Y:S01]  /*23570*/  IMAD.X R125, RZ, RZ, R17, P0 ;  /* 0x000000ffff7d7224 */ /* 0x000fe200000e0611 */
        /* <DEDUP_REMOVED lines=15> */
[----:B------:R-:W-:Y:S02]  /*23670*/  MOV R142, R142 ;  /* 0x0000008e008e7202 */ /* 0x000fe40000000f00 */
[----:B------:R-:W-:Y:S02]  /*23680*/  F2FP.BF16.F32.PACK_AB R98, R93, R92 ;  /* 0x0000005c5d62723e */ /* 0x000fe400000010ff */
[----:B------:R-:W-:Y:S02]  /*23690*/  F2FP.BF16.F32.PACK_AB R99, R95, R94 ;  /* 0x0000005e5f63723e */ /* 0x000fe400000010ff */
[----:B------:R-:W-:-:S02]  /*236a0*/  F2FP.BF16.F32.PACK_AB R89, R91, R90 ;  /* 0x0000005a5b59723e */ /* 0x000fc400000010ff */
[----:B------:R-:W-:Y:S01]  /*236b0*/  F2FP.BF16.F32.PACK_AB R80, R81, R80 ;  /* 0x000000505150723e */ /* 0x000fe200000010ff */
[----:B------:R0:W-:Y:S01]  /*236c0*/  STSM.16.M88.4 [R0], R120 ;  /* 0x0000007800007844 */ /* 0x0001e20000000200 */
[----:B------:R-:W-:Y:S01]  /*236d0*/  LOP3.LUT R130, R130, R131, RZ, 0x3c, !PT ;  /* 0x0000008382827212 */ /* 0x000fe200078e3cff */
[----:B------:R-:W-:Y:S01]  /*236e0*/  IMAD.X R131, RZ, RZ, R17, P6 ;  /* 0x000000ffff837224 */ /* 0x000fe200030e0611 */
        /* <DEDUP_REMOVED lines=8> */
[----:B------:R-:W-:Y:S01]  /*23770*/  MOV R140, R140 ;  /* 0x0000008c008c7202 */ /* 0x000fe20000000f00 */
[----:B------:R-:W-:Y:S01]  /*23780*/  UIMAD.WIDE UR10, UR60, 0x4, UR10 ;  /* 0x000000043c0a78a5 */ /* 0x000fe2000f8e020a */
        /* <DEDUP_REMOVED lines=21> */
[----:B------:R-:W-:Y:S02]  /*238e0*/  MOV R126, R126 ;  /* 0x0000007e007e7202 */ /* 0x000fe40000000f00 */
[----:B------:R-:W-:Y:S02]  /*238f0*/  F2FP.BF16.F32.PACK_AB R58, R53, R52 ;  /* 0x00000034353a723e */ /* 0x000fe400000010ff */
[----:B------:R-:W-:Y:S02]  /*23900*/  F2FP.BF16.F32.PACK_AB R59, R55, R54 ;  /* 0x00000036373b723e */ /* 0x000fe400000010ff */
[----:B------:R-:W-:Y:S02]  /*23910*/  F2FP.BF16.F32.PACK_AB R49, R51, R50 ;  /* 0x000000323331723e */ /* 0x000fe400000010ff */
[----:B------:R-:W-:Y:S01]  /*23920*/  F2FP.BF16.F32.PACK_AB R40, R41, R40 ;  /* 0x000000282928723e */ /* 0x000fe200000010ff */
[----:B------:R1:W-:Y:S01]  /*23930*/  STSM.16.M88.4 [R140], R80 ;  /* 0x000000508c007844 */ /* 0x0003e20000000200 */
[----:B------:R-:W-:-:S02]  /*23940*/  MOV R128, R128 ;  /* 0x0000008000807202 */ /* 0x000fc40000000f00 */
[----:B------:R-:W-:Y:S02]  /*23950*/  F2FP.BF16.F32.PACK_AB R50, R45, R44 ;  /* 0x0000002c2d32723e */ /* 0x000fe400000010ff */
[----:B------:R-:W-:Y:S02]  /*23960*/  F2FP.BF16.F32.PACK_AB R51, R47, R46 ;  /* 0x0000002e2f33723e */ /* 0x000fe400000010ff */
[----:B------:R-:W-:Y:S01]  /*23970*/  F2FP.BF16.F32.PACK_AB R41, R43, R42 ;  /* 0x0000002a2b29723e */ /* 0x000fe200000010ff */
[----:B------:R1:W-:Y:S01]  /*23980*/  STSM.16.M88.4 [R20], R72 ;  /* 0x0000004814007844 */ /* 0x0003e20000000200 */
[----:B------:R-:W-:Y:S02]  /*23990*/  MOV R130, R130 ;  /* 0x0000008200827202 */ /* 0x000fe40000000f00 */
[----:B------:R-:W-:Y:S01]  /*239a0*/  MOV R132, R132 ;  /* 0x0000008400847202 */ /* 0x000fe20000000f00 */
[----:B------:R1:W-:Y:S01]  /*239b0*/  STSM.16.M88.4 [R124], R64 ;  /* 0x000000407c007844 */ /* 0x0003e20000000200 */
[----:B------:R-:W-:-:S02]  /*239c0*/  MOV R134, R134 ;  /* 0x0000008600867202 */ /* 0x000fc40000000f00 */
[----:B------:R-:W-:Y:S01]  /*239d0*/  MOV R136, R136 ;  /* 0x0000008800887202 */ /* 0x000fe20000000f00 */
[----:B------:R1:W-:Y:S04]  /*239e0*/  STSM.16.M88.4 [R126], R56 ;  /* 0x000000387e007844 */ /* 0x0003e80000000200 */
[----:B------:R1:W-:Y:S01]  /*239f0*/  STSM.16.M88.4 [R128], R48 ;  /* 0x0000003080007844 */ /* 0x0003e20000000200 */
[----:B------:R-:W-:-:S04]  /*23a00*/  ISETP.NE.U32.AND P0, PT, RZ, UR18, PT ;  /* 0x00000012ff007c0c */ /* 0x000fc8000bf05070 */
[----:B------:R-:W-:Y:S01]  /*23a10*/  ISETP.NE.AND.EX P0, PT, RZ, UR19, PT, P0 ;  /* 0x00000013ff007c0c */ /* 0x000fe2000bf05300 */
[----:B------:R-:W-:Y:S01]  /*23a20*/  IMAD.U32 R76, RZ, RZ, UR4 ;  /* 0x00000004ff4c7e24 */ /* 0x000fe2000f8e00ff */
[----:B--2---:R-:W-:Y:S02]  /*23a30*/  F2FP.BF16.F32.PACK_AB R24, R25, R24 ;  /* 0x000000181918723e */ /* 0x004fe400000010ff */
[----:B------:R-:W-:Y:S02]  /*23a40*/  F2FP.BF16.F32.PACK_AB R25, R27, R26 ;  /* 0x0000001a1b19723e */ /* 0x000fe400000010ff */
[----:B---3--:R-:W-:Y:S02]  /*23a50*/  F2FP.BF16.F32.PACK_AB R8, R9, R8 ;  /* 0x000000080908723e */ /* 0x008fe400000010ff */
[----:B------:R-:W-:Y:S02]  /*23a60*/  F2FP.BF16.F32.PACK_AB R9, R11, R10 ;  /* 0x0000000a0b09723e */ /* 0x000fe400000010ff */
[----:B----4-:R-:W-:-:S02]  /*23a70*/  F2FP.BF16.F32.PACK_AB R42, R37, R36 ;  /* 0x00000024252a723e */ /* 0x010fc400000010ff */
[----:B------:R-:W-:Y:S02]  /*23a80*/  F2FP.BF16.F32.PACK_AB R43, R39, R38 ;  /* 0x00000026272b723e */ /* 0x000fe400000010ff */
[----:B------:R-:W-:Y:S02]  /*23a90*/  F2FP.BF16.F32.PACK_AB R32, R33, R32 ;  /* 0x000000202120723e */ /* 0x000fe400000010ff */
[----:B------:R-:W-:Y:S02]  /*23aa0*/  F2FP.BF16.F32.PACK_AB R33, R35, R34 ;  /* 0x000000222321723e */ /* 0x000fe400000010ff */
[----:B------:R-:W-:Y:S02]  /*23ab0*/  F2FP.BF16.F32.PACK_AB R34, R29, R28 ;  /* 0x0000001c1d22723e */ /* 0x000fe400000010ff */
[----:B------:R-:W-:Y:S02]  /*23ac0*/  F2FP.BF16.F32.PACK_AB R35, R31, R30 ;  /* 0x0000001e1f23723e */ /* 0x000fe400000010ff */
[----:B------:R-:W-:Y:S01]  /*23ad0*/  F2FP.BF16.F32.PACK_AB R10, R5, R4 ;  /* 0x00000004050a723e */ /* 0x000fe200000010ff */
[----:B------:R-:W-:Y:S01]  /*23ae0*/  IMAD.U32 R4, RZ, RZ, UR10 ;  /* 0x0000000aff047e24 */ /* 0x000fe2000f8e00ff */
[----:B------:R-:W-:Y:S01]  /*23af0*/  F2FP.BF16.F32.PACK_AB R26, R13, R12 ;  /* 0x0000000c0d1a723e */ /* 0x000fe200000010ff */
[----:B------:R-:W-:Y:S01]  /*23b00*/  IMAD.U32 R5, RZ, RZ, UR11 ;  /* 0x0000000bff057e24 */ /* 0x000fe2000f8e00ff */
[----:B------:R-:W-:Y:S01]  /*23b10*/  F2FP.BF16.F32.PACK_AB R27, R15, R14 ;  /* 0x0000000e0f1b723e */ /* 0x000fe200000010ff */
[----:B------:R-:W-:Y:S01]  /*23b20*/  ULDC.64 UR10, c[0x0][0xd08] ;  /* 0x00034200000a7ab9 */ /* 0x000fe20000000a00 */
[----:B------:R-:W-:Y:S01]  /*23b30*/  F2FP.BF16.F32.PACK_AB R11, R7, R6 ;  /* 0x00000006070b723e */ /* 0x000fe200000010ff */
[----:B------:R1:W-:Y:S01]  /*23b40*/  STSM.16.M88.4 [R130], R40 ;  /* 0x0000002882007844 */ /* 0x0003e20000000200 */
[----:B------:R-:W-:-:S03]  /*23b50*/  UISETP.NE.U32.AND UP0, UPT, UR10, URZ, UPT ;  /* 0x0000003f0a00728c */ /* 0x000fc6000bf05070 */
[----:B------:R1:W-:Y:S01]  /*23b60*/  STSM.16.M88.4 [R132], R32 ;  /* 0x0000002084007844 */ /* 0x0003e20000000200 */
[----:B------:R-:W-:-:S03]  /*23b70*/  UISETP.NE.AND.EX UP0, UPT, UR11, URZ, UPT, UP0 ;  /* 0x0000003f0b00728c */ /* 0x000fc6000bf05300 */
[----:B------:R1:W-:Y:S04]  /*23b80*/  STSM.16.M88.4 [R134], R24 ;  /* 0x0000001886007844 */ /* 0x0003e80000000200 */
[----:B------:R1:W-:Y:S01]  /*23b90*/  STSM.16.M88.4 [R136], R8 ;  /* 0x0000000888007844 */ /* 0x0003e20000000200 */
[----:B------:R-:W-:Y:S01]  /*23ba0*/  BAR.SYNC.DEFER_BLOCKING 0x1, 0x100 ;  /* 0x0044000000007b1d */ /* 0x000fe20000010000 */
[----:B------:R-:W-:-:S05]  /*23bb0*/  PLOP3.LUT P1, PT, PT, PT, UP0, 0x80, 0x0 ;  /* 0x000000000000781c */ /* 0x000fca0003f2f008 */
[----:B------:R-:W-:Y:S02]  /*23bc0*/  @UP0 ULDC.64 UR10, c[0x0][0xd08] ;  /* 0x00034200000a0ab9 */ /* 0x000fe40000000a00 */
[----:B------:R-:W-:-:S06]  /*23bd0*/  @UP0 UIMAD.WIDE UR10, UR60, 0x4, UR10 ;  /* 0x000000043c0a08a5 */ /* 0x000fcc000f8e020a */
[----:B------:R-:W-:Y:S02]  /*23be0*/  IMAD.U32 R6, RZ, RZ, UR10 ;  /* 0x0000000aff067e24 */ /* 0x000fe4000f8e00ff */
[----:B------:R-:W-:Y:S01]  /*23bf0*/  IMAD.U32 R7, RZ, RZ, UR11 ;  /* 0x0000000bff077e24 */ /* 0x000fe2000f8e00ff */
[----:B0-----:R1:W5:Y:S04]  /*23c00*/  @P0 LDG.E R0, desc[UR36][R4.64] ;  /* 0x0000002404000981 */ /* 0x001368000c1e1900 */
[----:B------:R1:W5:Y:S01]  /*23c10*/  @P1 LDG.E R76, desc[UR36][R6.64] ;  /* 0x00000024064c1981 */ /* 0x000362000c1e1900 */
[----:B------:R-:W-:Y:S02]  /*23c20*/  UISETP.NE.AND UP0, UPT, UR8, URZ, UPT ;  /* 0x0000003f0800728c */ /* 0x000fe4000bf05270 */
[----:B------:R-:W-:Y:S01]  /*23c30*/  ULOP3.LUT UR61, UR61, 0xff, URZ, 0xc0, !UPT ;  /* 0x000000ff3d3d7892 */ /* 0x000fe2000f8ec03f */
[----:B------:R-:W-:Y:S01]  /*23c40*/  UMOV UR4, URZ ;  /* 0x0000003f00047c82 */ /* 0x000fe20008000000 */
[----:B------:R-:W-:Y:S01]  /*23c50*/  USEL UR23, UR8, UR9, UP0 ;  /* 0x0000000908177287 */ /* 0x000fe20008000000 */
[----:B------:R-:W-:Y:S11]  /*23c60*/  @P1 BRA `(.L_x_6402) ;  /* 0x0000000000101947 */ /* 0x000ff60003800000 */
[----:B------:R-:W-:Y:S05]  /*23c70*/  @!P0 BRA `(.L_x_6402) ;  /* 0x00000000000c8947 */ /* 0x000fea0003800000 */
[----:B-1----:R-:W2:Y:S04]  /*23c80*/  LDG.E R3, desc[UR36][R4.64] ;  /* 0x0000002404037981 */ /* 0x002ea8000c1e1900 */
[----:B-----5:R-:W2:Y:S02]  /*23c90*/  LDG.E R76, desc[UR36][R4.64+0x4] ;  /* 0x00000424044c7981 */ /* 0x020ea4000c1e1900 */
[----:B--2---:R-:W-:-:S07]  /*23ca0*/  IMAD.IADD R76, R76, 0x1, -R3 ;  /* 0x000000014c4c7824 */ /* 0x004fce00078e0a03 */
.L_x_6402:
[----:B-1----:R-:W0:Y:S01]  /*23cb0*/  SHFL.IDX PT, R3, R208, RZ, 0x1f ;  /* 0x00001fffd0037589 */ /* 0x002e2200000e0000 */
[----:B------:R-:W-:Y:S02]  /*23cc0*/  R2UR UR8, R211 ;  /* 0x00000000d30872ca */ /* 0x000fe400000e0000 */
[----:B-----5:R-:W-:-:S11]  /*23cd0*/  @P0 R2UR UR4, R0 ;  /* 0x00000000000402ca */ /* 0x020fd600000e0000 */
[----:B------:R-:W-:Y:S02]  /*23ce0*/  ULOP3.LUT UR8, UR8, 0xffff, URZ, 0xc0, !UPT ;  /* 0x0000ffff08087892 */ /* 0x000fe4000f8ec03f */
[----:B------:R-:W-:Y:S01]  /*23cf0*/  USHF.R.S32.HI UR26, URZ, 0x1f, UR4 ;  /* 0x0000001f3f1a7899 */ /* 0x000fe20008011404 */
[----:B0-----:R-:W-:-:S13]  /*23d00*/  ISETP.NE.AND P0, PT, R3, RZ, PT ;  /* 0x000000ff0300720c */ /* 0x001fda0003f05270 */
[----:B------:R-:W-:Y:S05]  /*23d10*/  @P0 BRA `(.L_x_6403) ;  /* 0x0000000400280947 */ /* 0x000fea0003800000 */
[----:B------:R-:W2:Y:S01]  /*23d20*/  LDL R6, [R1+0x448] ;  /* 0x0004480001067983 */ /* 0x000ea20000100800 */
[----:B------:R-:W0:Y:S03]  /*23d30*/  LDC R11, c[0x0][0xce8] ;  /* 0x00033a00ff0b7b82 */ /* 0x000e260000000800 */
[----:B------:R-:W3:Y:S04]  /*23d40*/  LDL R5, [R1+0x44c] ;  /* 0x00044c0001057983 */ /* 0x000ee80000100800 */
[----:B------:R-:W4:Y:S01]  /*23d50*/  LDL R4, [R1+0x438] ;  /* 0x0004380001047983 */ /* 0x000f220000100800 */
[----:B------:R-:W-:-:S04]  /*23d60*/  IMAD.U32 R3, RZ, RZ, UR59 ;  /* 0x0000003bff037e24 */ /* 0x000fc8000f8e00ff */
[----:B------:R-:W-:Y:S02]  /*23d70*/  IMAD R10, R3, 0x40, R22 ;  /* 0x00000040030a7824 */ /* 0x000fe400078e0216 */
[----:B0-----:R-:W-:Y:S01]  /*23d80*/  IMAD R15, R76, R11, RZ ;  /* 0x0000000b4c0f7224 */ /* 0x001fe200078e02ff */
[----:B------:R-:W-:Y:S01]  /*23d90*/  ISETP.NE.AND P2, PT, R11, 0x1, PT ;  /* 0x000000010b00780c */ /* 0x000fe20003f45270 */
[----:B------:R-:W-:Y:S01]  /*23da0*/  UISETP.GT.AND UP1, UPT, UR23, 0x1, UPT ;  /* 0x000000011700788c */ /* 0x000fe2000bf24270 */
[----:B------:R-:W-:-:S03]  /*23db0*/  UMOV UR22, 0xab8 ;  /* 0x00000ab800167882 */ /* 0x000fc60000000000 */
[----:B------:R-:W-:-:S08]  /*23dc0*/  USEL UR22, UR22, 0xa78, UP1 ;  /* 0x00000a7816167887 */ /* 0x000fd00008800000 */
[----:B------:R-:W0:Y:S01]  /*23dd0*/  @P2 LDC R3, c[0x0][0xcf0] ;  /* 0x00033c00ff032b82 */ /* 0x000e220000000800 */
[----:B------:R-:W-:Y:S01]  /*23de0*/  UISETP.NE.U32.AND UP0, UPT, UR18, URZ, UPT ;  /* 0x0000003f1200728c */ /* 0x000fe2000bf05070 */
[----:B------:R-:W-:-:S03]  /*23df0*/  IMAD.U32 R13, RZ, RZ, UR59 ;  /* 0x0000003bff0d7e24 */ /* 0x000fc6000f8e00ff */
[----:B------:R-:W-:Y:S01]  /*23e00*/  UISETP.NE.AND.EX UP0, UPT, UR19, URZ, UPT, UP0 ;  /* 0x0000003f1300728c */ /* 0x000fe2000bf05300 */
[----:B--2---:R-:W-:-:S05]  /*23e10*/  IMAD.MOV R0, RZ, RZ, -R6 ;  /* 0x000000ffff007224 */ /* 0x004fca00078e0a06 */
[----:B---3--:R-:W-:Y:S02]  /*23e20*/  ISETP.NE.AND P0, PT, R5, R0, PT ;  /* 0x000000000500720c */ /* 0x008fe40003f05270 */
[----:B------:R-:W1:Y:S02]  /*23e30*/  @P2 LDC R0, c[0x0][0xcec] ;  /* 0x00033b00ff002b82 */ /* 0x000e640000000800 */
[----:B------:R-:W-:-:S13]  /*23e40*/  ISETP.GE.OR P1, PT, R10, R15, P0 ;  /* 0x0000000f0a00720c */ /* 0x000fda0000726670 */
[----:B------:R-:W2:Y:S01]  /*23e50*/  @!P1 LDL R9, [R1+0x1f0] ;  /* 0x0001f00001099983 */ /* 0x000ea20000100800 */
[----:B----4-:R-:W-:Y:S01]  /*23e60*/  IMAD R13, R13, 0x40, R4 ;  /* 0x000000400d0d7824 */ /* 0x010fe200078e0204 */
[----:B------:R-:W-:Y:S01]  /*23e70*/  USHF.R.S32.HI UR16, URZ, 0x1f, UR60 ;  /* 0x0000001f3f107899 */ /* 0x000fe2000801143c */
[----:B------:R-:W-:Y:S01]  /*23e80*/  BSSY B1, `(.L_x_6403) ;  /* 0x0000033000017945 */ /* 0x000fe20003800000 */
[----:B------:R-:W-:Y:S01]  /*23e90*/  USEL UR9, UR61, URZ, UP1 ;  /* 0x0000003f3d097287 */ /* 0x000fe20008800000 */
[----:B------:R-:W-:Y:S01]  /*23ea0*/  IMAD.MOV.U32 R7, RZ, RZ, R13 ;  /* 0x000000ffff077224 */ /* 0x000fe200078e000d */
[----:B------:R-:W-:Y:S01]  /*23eb0*/  USEL UR17, UR60, URZ, !UP0 ;  /* 0x0000003f3c117287 */ /* 0x000fe2000c000000 */
[----:B------:R-:W-:Y:S01]  /*23ec0*/  ULDC.64 UR10, c[0x0][UR22+0x220] ;  /* 0x00008800160a7abb */ /* 0x000fe20008000a00 */
[----:B------:R-:W-:Y:S01]  /*23ed0*/  ULDC.64 UR14, c[0x0][UR22+0x228] ;  /* 0x00008a00160e7abb */ /* 0x000fe20008000a00 */
[----:B-1----:R-:W-:Y:S01]  /*23ee0*/  @P2 IMAD.HI.U32 R0, R13, R0, RZ ;  /* 0x000000000d002227 */ /* 0x002fe200078e00ff */
[----:B------:R-:W-:-:S02]  /*23ef0*/  USEL UR20, UR16, URZ, !UP0 ;  /* 0x0000003f10147287 */ /* 0x000fc4000c000000 */
[----:B------:R-:W-:Y:S02]  /*23f00*/  UIMAD.WIDE.U32 UR24, UR14, UR9, URZ ;  /* 0x000000090e1872a5 */ /* 0x000fe4000f8e003f */
[----:B------:R-:W-:Y:S01]  /*23f10*/  UIMAD UR11, UR11, UR17, URZ ;  /* 0x000000110b0b72a4 */ /* 0x000fe2000f8e023f */
[----:B0-----:R-:W-:Y:S01]  /*23f20*/  @P2 SHF.R.U32.HI R7, RZ, R3, R0 ;  /* 0x00000003ff072219 */ /* 0x001fe20000011600 */
[----:B------:R-:W-:Y:S01]  /*23f30*/  ULDC.64 UR12, c[0x0][UR22+0x218] ;  /* 0x00008600160c7abb */ /* 0x000fe20008000a00 */
[----:B------:R-:W-:Y:S01]  /*23f40*/  UIMAD UR9, UR15, UR9, URZ ;  /* 0x000000090f0972a4 */ /* 0x000fe2000f8e023f */
[----:B------:R-:W-:Y:S01]  /*23f50*/  IMAD.U32 R4, RZ, RZ, UR24 ;  /* 0x00000018ff047e24 */ /* 0x000fe2000f8e00ff */
[----:B------:R-:W-:Y:S01]  /*23f60*/  UIMAD.WIDE.U32 UR14, UR10, UR17, URZ ;  /* 0x000000110a0e72a5 */ /* 0x000fe2000f8e003f */
[----:B------:R-:W-:Y:S01]  /*23f70*/  IMAD.MOV R0, RZ, RZ, -R7 ;  /* 0x000000ffff007224 */ /* 0x000fe200078e0a07 */
[----:B------:R-:W-:Y:S01]  /*23f80*/  UIMAD.WIDE.U32 UR16, UR12, UR8, URZ ;  /* 0x000000080c1072a5 */ /* 0x000fe2000f8e003f */
[----:B------:R-:W-:Y:S01]  /*23f90*/  IMAD.U32 R5, RZ, RZ, UR25 ;  /* 0x00000019ff057e24 */ /* 0x000fe2000f8e00ff */
[----:B------:R-:W-:Y:S01]  /*23fa0*/  UIMAD UR12, UR13, UR8, URZ ;  /* 0x000000080d0c72a4 */ /* 0x000fe2000f8e023f */
[----:B------:R-:W-:Y:S01]  /*23fb0*/  IMAD R3, R11, R0, R13 ;  /* 0x000000000b037224 */ /* 0x000fe200078e020d */
[----:B------:R-:W-:-:S02]  /*23fc0*/  UIMAD UR11, UR10, UR20, UR11 ;  /* 0x000000140a0b72a4 */ /* 0x000fc4000f8e020b */
[----:B------:R-:W-:Y:S02]  /*23fd0*/  UIADD3 UR13, UR25, UR9, URZ ;  /* 0x00000009190d7290 */ /* 0x000fe4000fffe03f */
[----:B------:R-:W-:Y:S01]  /*23fe0*/  UIADD3 UR16, UP0, UP2, UR14, UR16, UR4 ;  /* 0x000000100e107290 */ /* 0x000fe2000fa1e004 */
[----:B------:R-:W-:Y:S01]  /*23ff0*/  SHF.R.S32.HI R0, RZ, 0x1f, R3 ;  /* 0x0000001fff007819 */ /* 0x000fe20000011403 */
[----:B------:R-:W-:Y:S02]  /*24000*/  UIADD3 UR12, UR17, UR12, URZ ;  /* 0x0000000c110c7290 */ /* 0x000fe4000fffe03f */
[----:B------:R-:W-:Y:S01]  /*24010*/  UIADD3 UR9, UR15, UR11, URZ ;  /* 0x0000000b0f097290 */ /* 0x000fe2000fffe03f */
[----:B------:R-:W-:Y:S01]  /*24020*/  IMAD.U32 R6, RZ, RZ, UR13 ;  /* 0x0000000dff067e24 */ /* 0x000fe2000f8e00ff */
[----:B------:R-:W-:Y:S01]  /*24030*/  IADD3 R4, P2, P3, R7, UR16, R4 ;  /* 0x0000001007047c10 */ /* 0x000fe2000fb5e004 */
[----:B------:R-:W-:Y:S01]  /*24040*/  ULDC.64 UR10, c[0x0][UR22+0x210] ;  /* 0x00008400160a7abb */ /* 0x000fe20008000a00 */
[----:B------:R-:W-:Y:S01]  /*24050*/  UIADD3.X UR9, UR9, UR12, UR26, UP0, UP2 ;  /* 0x0000000c09097290 */ /* 0x000fe200087e441a */
[----:B------:R-:W-:Y:S01]  /*24060*/  SHF.R.S32.HI R7, RZ, 0x1f, R7 ;  /* 0x0000001fff077819 */ /* 0x000fe20000011407 */
[----:B------:R-:W-:Y:S01]  /*24070*/  IMAD R11, R3, UR11, RZ ;  /* 0x0000000b030b7c24 */ /* 0x000fe2000f8e02ff */
[----:B------:R-:W-:Y:S01]  /*24080*/  ULDC.64 UR12, c[0x0][0xca8] ;  /* 0x00032a00000c7ab9 */ /* 0x000fe20000000a00 */
[----:B------:R-:W-:Y:S01]  /*24090*/  @!UP1 ULDC UR12, c[0x0][0xc50] ;  /* 0x00031400000c9ab9 */ /* 0x000fe20000000800 */
[----:B------:R-:W-:Y:S01]  /*240a0*/  @!UP1 ULDC UR13, c[0x0][0xc54] ;  /* 0x00031500000d9ab9 */ /* 0x000fe20000000800 */
[----:B------:R-:W-:Y:S01]  /*240b0*/  IADD3.X R5, R7, UR9, R6, P2, P3 ;  /* 0x0000000907057c10 */ /* 0x000fe200097e6406 */
[----:B------:R-:W-:-:S02]  /*240c0*/  IMAD R11, R0, UR10, R11 ;  /* 0x0000000a000b7c24 */ /* 0x000fc4000f8e020b */
[----:B------:R-:W-:Y:S02]  /*240d0*/  VIADD R0, R10, 0x8 ;  /* 0x000000080a007836 */ /* 0x000fe40000000000 */
[----:B------:R-:W-:-:S03]  /*240e0*/  IMAD.WIDE.U32 R4, R3, UR10, R4 ;  /* 0x0000000a03047c25 */ /* 0x000fc6000f8e0004 */
[----:B------:R-:W-:Y:S01]  /*240f0*/  ISETP.GE.OR P0, PT, R0, R15, P0 ;  /* 0x0000000f0000720c */ /* 0x000fe20000706670 */
[----:B------:R-:W-:Y:S01]  /*24100*/  IMAD.IADD R3, R5, 0x1, R11 ;  /* 0x0000000105037824 */ /* 0x000fe200078e020b */
[----:B------:R-:W-:-:S04]  /*24110*/  LEA R8, P2, R4, UR12, 0x2 ;  /* 0x0000000c04087c11 */ /* 0x000fc8000f8410ff */
[----:B------:R-:W-:Y:S01]  /*24120*/  LEA.HI.X R3, R4, UR13, R3, 0x2, P2 ;  /* 0x0000000d04037c11 */ /* 0x000fe200090f1403 */
[----:B------:R-:W-:Y:S04]  /*24130*/  SHFL.IDX PT, R6, R8, 0x1, 0x1c1f ;  /* 0x003c1f0008067f89 */ /* 0x000fe800000e0000 */
[----:B------:R-:W-:Y:S04]  /*24140*/  SHFL.IDX PT, R4, R8, RZ, 0x1c1f ;  /* 0x001c1fff08047589 */ /* 0x000fe800000e0000 */
[----:B------:R-:W2:Y:S04]  /*24150*/  SHFL.IDX PT, R5, R3, RZ, 0x1c1f ;  /* 0x001c1fff03057589 */ /* 0x000ea800000e0000 */
[----:B------:R0:W1:Y:S04]  /*24160*/  SHFL.IDX PT, R7, R3, 0x1, 0x1c1f ;  /* 0x003c1f0003077f89 */ /* 0x00006800000e0000 */
[----:B--2---:R0:W-:Y:S01]  /*24170*/  @!P1 ST.E desc[UR36][R4.64], R9 ;  /* 0x0000000904009985 */ /* 0x0041e2000c101924 */
[----:B-1----:R-:W-:Y:S05]  /*24180*/  @P0 BRA `(.L_x_6404) ;  /* 0x0000000000080947 */ /* 0x002fea0003800000 */
[----:B0-----:R-:W2:Y:S04]  /*24190*/  LDL R3, [R1+0x1f4] ;  /* 0x0001f40001037983 */ /* 0x001ea80000100800 */
[----:B--2---:R1:W-:Y:S02]  /*241a0*/  ST.E desc[UR36][R6.64], R3 ;  /* 0x0000000306007985 */ /* 0x0043e4000c101924 */
.L_x_6404:
[----:B------:R-:W-:Y:S05]  /*241b0*/  BSYNC B1 ;  /* 0x0000000000017941 */ /* 0x000fea0003800000 */
.L_x_6403:
[----:B------:R-:W-:Y:S02]  /*241c0*/  UISETP.GT.AND UP1, UPT, UR23, 0x1, UPT ;  /* 0x000000011700788c */ /* 0x000fe4000bf24270 */
[----:B------:R-:W-:-:S04]  /*241d0*/  UISETP.NE.U32.AND UP0, UPT, UR18, URZ, UPT ;  /* 0x0000003f1200728c */ /* 0x000fc8000bf05070 */
[----:B------:R-:W-:Y:S01]  /*241e0*/  PLOP3.LUT P0, PT, PT, PT, UP1, 0x80, 0x0 ;  /* 0x000000000000781c */ /* 0x000fe20003f0f018 */
[----:B------:R-:W-:-:S04]  /*241f0*/  UISETP.NE.AND.EX UP0, UPT, UR19, URZ, UPT, UP0 ;  /* 0x0000003f1300728c */ /* 0x000fc8000bf05300 */
[----:B------:R-:W-:-:S08]  /*24200*/  USEL UR14, UR60, URZ, !UP0 ;  /* 0x0000003f3c0e7287 */ /* 0x000fd0000c000000 */
[----:B------:R-:W-:Y:S05]  /*24210*/  @P0 BRA `(.L_x_6405) ;  /* 0x0000001000240947 */ /* 0x000fea0003800000 */
[----:B-1----:R-:W2:Y:S01]  /*24220*/  LDL.64 R6, [R1+0x440] ;  /* 0x0004400001067983 */ /* 0x002ea20000100a00 */
[----:B0-----:R-:W-:Y:S01]  /*24230*/  IMAD R4, R207, 0x40, R19 ;  /* 0x00000040cf047824 */ /* 0x001fe200078e0213 */
[----:B------:R-:W0:Y:S01]  /*24240*/  LDC R81, c[0x0][0xce8] ;  /* 0x00033a00ff517b82 */ /* 0x000e220000000800 */
[----:B------:R-:W-:Y:S02]  /*24250*/  ULDC.64 UR12, c[0x0][0xba0] ;  /* 0x0002e800000c7ab9 */ /* 0x000fe40000000a00 */
[----:B------:R-:W-:Y:S02]  /*24260*/  UIMAD UR9, UR26, UR12, URZ ;  /* 0x0000000c1a0972a4 */ /* 0x000fe4000f8e023f */
[----:B------:R-:W-:Y:S02]  /*24270*/  UIMAD.WIDE.U32 UR10, UR4, UR12, URZ ;  /* 0x0000000c040a72a5 */ /* 0x000fe4000f8e003f */
[----:B------:R-:W-:-:S03]  /*24280*/  UIMAD UR9, UR4, UR13, UR9 ;  /* 0x0000000d040972a4 */ /* 0x000fc6000f8e0209 */
[----:B------:R-:W-:Y:S01]  /*24290*/  ULDC.64 UR12, c[0x0][0xbe8] ;  /* 0x0002fa00000c7ab9 */ /* 0x000fe20000000a00 */
[----:B------:R-:W-:-:S04]  /*242a0*/  UIADD3 UR11, UR11, UR9, URZ ;  /* 0x000000090b0b7290 */ /* 0x000fc8000fffe03f */
[----:B------:R-:W-:-:S04]  /*242b0*/  UIMAD.WIDE.U32 UR10, UR8, UR12, UR10 ;  /* 0x0000000c080a72a5 */ /* 0x000fc8000f8e000a */
[----:B------:R-:W-:-:S03]  /*242c0*/  UIMAD UR9, UR8, UR13, UR11 ;  /* 0x0000000d080972a4 */ /* 0x000fc6000f8e020b */
[----:B------:R-:W-:Y:S01]  /*242d0*/  ULDC UR11, c[0x0][0xbc8] ;  /* 0x0002f200000b7ab9 */ /* 0x000fe20000000800 */
[----:B------:R-:W-:Y:S01]  /*242e0*/  IMAD.U32 R21, RZ, RZ, UR59 ;  /* 0x0000003bff157e24 */ /* 0x000fe2000f8e00ff */
[----:B------:R-:W-:Y:S01]  /*242f0*/  USHF.R.S32.HI UR4, URZ, 0x1f, UR14 ;  /* 0x0000001f3f047899 */ /* 0x000fe2000801140e */
[----:B------:R-:W-:-:S03]  /*24300*/  ULDC.64 UR12, c[0x0][0xbf0] ;  /* 0x0002fc00000c7ab9 */ /* 0x000fc60000000a00 */
[----:B------:R-:W-:Y:S01]  /*24310*/  UIMAD UR4, UR4, UR12, URZ ;  /* 0x0000000c040472a4 */ /* 0x000fe2000f8e023f */
[----:B------:R-:W-:-:S03]  /*24320*/  UMOV UR8, UR10 ;  /* 0x0000000a00087c82 */ /* 0x000fc60008000000 */
[----:B------:R-:W-:Y:S02]  /*24330*/  UIMAD UR4, UR14, UR13, UR4 ;  /* 0x0000000d0e0472a4 */ /* 0x000fe4000f8e0204 */
[----:B------:R-:W-:-:S04]  /*24340*/  UIMAD.WIDE.U32 UR8, UR14, UR12, UR8 ;  /* 0x0000000c0e0872a5 */ /* 0x000fc8000f8e0008 */
[----:B------:R-:W-:Y:S01]  /*24350*/  UIADD3 UR4, UR9, UR4, URZ ;  /* 0x0000000409047290 */ /* 0x000fe2000fffe03f */
[----:B------:R-:W-:Y:S01]  /*24360*/  BSSY B1, `(.L_x_6406) ;  /* 0x00000ce000017945 */ /* 0x000fe20003800000 */
[----:B------:R-:W-:Y:S02]  /*24370*/  SHF.R.S32.HI R84, RZ, 0x1f, R209 ;  /* 0x0000001fff547819 */ /* 0x000fe400000114d1 */
[----:B------:R-:W-:Y:S02]  /*24380*/  SHF.R.S32.HI R85, RZ, 0x1f, R210 ;  /* 0x0000001fff557819 */ /* 0x000fe400000114d2 */
[----:B------:R-:W-:Y:S02]  /*24390*/  SHF.R.S32.HI R86, RZ, 0x1f, R152 ;  /* 0x0000001fff567819 */ /* 0x000fe40000011498 */
[----:B------:R-:W-:Y:S02]  /*243a0*/  SHF.R.S32.HI R87, RZ, 0x1f, R153 ;  /* 0x0000001fff577819 */ /* 0x000fe40000011499 */
[----:B------:R-:W-:-:S02]  /*243b0*/  SHF.R.S32.HI R88, RZ, 0x1f, R154 ;  /* 0x0000001fff587819 */ /* 0x000fc4000001149a */
[----:B------:R-:W-:Y:S02]  /*243c0*/  SHF.R.S32.HI R89, RZ, 0x1f, R155 ;  /* 0x0000001fff597819 */ /* 0x000fe4000001149b */
[----:B------:R-:W-:Y:S01]  /*243d0*/  SHF.R.S32.HI R90, RZ, 0x1f, R156 ;  /* 0x0000001fff5a7819 */ /* 0x000fe2000001149c */
[----:B--2---:R-:W-:-:S03]  /*243e0*/  IMAD.WIDE R4, R4, 0x2, R6 ;  /* 0x0000000204047825 */ /* 0x004fc600078e0206 */
[C---:B------:R-:W-:Y:S02]  /*243f0*/  IADD3 R41, P2, R4.reuse, 0x7000, RZ ;  /* 0x0000700004297810 */ /* 0x040fe40007f5e0ff */
[----:B------:R-:W-:Y:S02]  /*24400*/  IADD3 R9, P3, R4, 0x1000, RZ ;  /* 0x0000100004097810 */ /* 0x000fe40007f7e0ff */
[----:B------:R-:W-:Y:S02]  /*24410*/  LOP3.LUT R40, R41, 0x380, RZ, 0xc0, !PT ;  /* 0x0000038029287812 */ /* 0x000fe400078ec0ff */
[----:B------:R-:W-:Y:S02]  /*24420*/  LOP3.LUT R8, R9, 0x380, RZ, 0xc0, !PT ;  /* 0x0000038009087812 */ /* 0x000fe400078ec0ff */
[----:B------:R-:W-:Y:S02]  /*24430*/  SHF.R.U64 R40, R40, 0x3, RZ ;  /* 0x0000000328287819 */ /* 0x000fe400000012ff */
[----:B------:R-:W-:-:S02]  /*24440*/  SHF.R.U64 R8, R8, 0x3, RZ ;  /* 0x0000000308087819 */ /* 0x000fc400000012ff */
[----:B------:R-:W-:Y:S01]  /*24450*/  LOP3.LUT R40, R40, R41, RZ, 0x3c, !PT ;  /* 0x0000002928287212 */ /* 0x000fe200078e3cff */
[----:B------:R-:W-:Y:S01]  /*24460*/  IMAD.X R41, RZ, RZ, R5, P2 ;  /* 0x000000ffff297224 */ /* 0x000fe200010e0605 */
[C---:B------:R-:W-:Y:S02]  /*24470*/  IADD3 R69, P2, R4.reuse, 0xe000, RZ ;  /* 0x0000e00004457810 */ /* 0x040fe40007f5e0ff */
[C---:B------:R-:W-:Y:S02]  /*24480*/  IADD3 R37, P1, R4.reuse, 0x6000, RZ ;  /* 0x0000600004257810 */ /* 0x040fe40007f3e0ff */
[----:B------:R-:W-:Y:S01]  /*24490*/  LOP3.LUT R68, R69, 0x380, RZ, 0xc0, !PT ;  /* 0x0000038045447812 */ /* 0x000fe200078ec0ff */
[----:B------:R-:W5:Y:S01]  /*244a0*/  LD.E.128 R40, desc[UR36][R40.64] ;  /* 0x0000002428287980 */ /* 0x000f62000c101d00 */
[----:B------:R-:W-:Y:S02]  /*244b0*/  IADD3 R33, P0, R4, 0x5000, RZ ;  /* 0x0000500004217810 */ /* 0x000fe40007f1e0ff */
[----:B------:R-:W-:-:S02]  /*244c0*/  SHF.R.U64 R68, R68, 0x3, RZ ;  /* 0x0000000344447819 */ /* 0x000fc400000012ff */
[----:B------:R-:W-:Y:S01]  /*244d0*/  LOP3.LUT R8, R8, R9, RZ, 0x3c, !PT ;  /* 0x0000000908087212 */ /* 0x000fe200078e3cff */
[--C-:B------:R-:W-:Y:S01]  /*244e0*/  IMAD.X R9, RZ, RZ, R5.reuse, P3 ;  /* 0x000000ffff097224 */ /* 0x100fe200018e0605 */
[----:B------:R-:W-:Y:S02]  /*244f0*/  LOP3.LUT R36, R37, 0x380, RZ, 0xc0, !PT ;  /* 0x0000038025247812 */ /* 0x000fe400078ec0ff */
[----:B------:R-:W-:Y:S01]  /*24500*/  LOP3.LUT R68, R68, R69, RZ, 0x3c, !PT ;  /* 0x0000004544447212 */ /* 0x000fe200078e3cff */
[----:B------:R-:W-:Y:S01]  /*24510*/  IMAD.X R69, RZ, RZ, R5, P2 ;  /* 0x000000ffff457224 */ /* 0x000fe200010e0605 */
[----:B------:R-:W-:Y:S01]  /*24520*/  LOP3.LUT R32, R33, 0x380, RZ, 0xc0, !PT ;  /* 0x0000038021207812 */ /* 0x000fe200078ec0ff */
[----:B------:R-:W5:Y:S01]  /*24530*/  LD.E.128 R8, desc[UR36][R8.64] ;  /* 0x0000002408087980 */ /* 0x000f62000c101d00 */
[----:B------:R-:W-:Y:S02]  /*24540*/  IADD3 R45, P3, R4, 0x8000, RZ ;  /* 0x00008000042d7810 */ /* 0x000fe40007f7e0ff */
[----:B0-----:R-:W-:Y:S01]  /*24550*/  ISETP.NE.AND P2, PT, R81, 0x1, PT ;  /* 0x000000015100780c */ /* 0x001fe20003f45270 */
[----:B------:R-:W5:Y:S01]  /*24560*/  LD.E.128 R68, desc[UR36][R68.64] ;  /* 0x0000002444447980 */ /* 0x000f62000c101d00 */
[----:B------:R-:W-:-:S02]  /*24570*/  SHF.R.U64 R36, R36, 0x3, RZ ;  /* 0x0000000324247819 */ /* 0x000fc400000012ff */
[----:B------:R-:W-:Y:S02]  /*24580*/  SHF.R.U64 R32, R32, 0x3, RZ ;  /* 0x0000000320207819 */ /* 0x000fe400000012ff */
[----:B------:R-:W-:Y:S02]  /*24590*/  LOP3.LUT R44, R45, 0x380, RZ, 0xc0, !PT ;  /* 0x000003802d2c7812 */ /* 0x000fe400078ec0ff */
[----:B------:R-:W-:Y:S01]  /*245a0*/  LOP3.LUT R36, R36, R37, RZ, 0x3c, !PT ;  /* 0x0000002524247212 */ /* 0x000fe200078e3cff */
[--C-:B------:R-:W-:Y:S01]  /*245b0*/  IMAD.X R37, RZ, RZ, R5.reuse, P1 ;  /* 0x000000ffff257224 */ /* 0x100fe200008e0605 */
[----:B------:R-:W-:Y:S01]  /*245c0*/  LOP3.LUT R32, R32, R33, RZ, 0x3c, !PT ;  /* 0x0000002120207212 */ /* 0x000fe200078e3cff */
[----:B------:R-:W-:Y:S01]  /*245d0*/  IMAD.X R33, RZ, RZ, R5, P0 ;  /* 0x000000ffff217224 */ /* 0x000fe200000e0605 */
[----:B------:R-:W-:Y:S01]  /*245e0*/  SHF.R.U64 R44, R44, 0x3, RZ ;  /* 0x000000032c2c7819 */ /* 0x000fe200000012ff */
[----:B------:R-:W0:Y:S01]  /*245f0*/  @P2 LDC R77, c[0x0][0xcec] ;  /* 0x00033b00ff4d2b82 */ /* 0x000e220000000800 */
[C---:B------:R-:W-:Y:S01]  /*24600*/  IADD3 R65, P1, R4.reuse, 0xd000, RZ ;  /* 0x0000d00004417810 */ /* 0x040fe20007f3e0ff */
[----:B------:R-:W5:Y:S01]  /*24610*/  LD.E.128 R36, desc[UR36][R36.64] ;  /* 0x0000002424247980 */ /* 0x000f62000c101d00 */
[----:B------:R-:W-:-:S02]  /*24620*/  IADD3 R61, P0, R4, 0xc000, RZ ;  /* 0x0000c000043d7810 */ /* 0x000fc40007f1e0ff */
[----:B------:R-:W-:Y:S01]  /*24630*/  LOP3.LUT R44, R44, R45, RZ, 0x3c, !PT ;  /* 0x0000002d2c2c7212 */ /* 0x000fe200078e3cff */
[--C-:B------:R-:W-:Y:S01]  /*24640*/  IMAD.X R45, RZ, RZ, R5.reuse, P3 ;  /* 0x000000ffff2d7224 */ /* 0x100fe200018e0605 */
[----:B------:R-:W-:Y:S01]  /*24650*/  LOP3.LUT R64, R65, 0x380, RZ, 0xc0, !PT ;  /* 0x0000038041407812 */ /* 0x000fe200078ec0ff */
[----:B------:R-:W1:Y:S01]  /*24660*/  @P2 LDC R79, c[0x0][0xcf0] ;  /* 0x00033c00ff4f2b82 */ /* 0x000e620000000800 */
[----:B------:R-:W-:Y:S01]  /*24670*/  LOP3.LUT R60, R61, 0x380, RZ, 0xc0, !PT ;  /* 0x000003803d3c7812 */ /* 0x000fe200078ec0ff */
[----:B------:R-:W5:Y:S01]  /*24680*/  LD.E.128 R32, desc[UR36][R32.64] ;  /* 0x0000002420207980 */ /* 0x000f62000c101d00 */
[----:B------:R-:W-:Y:S02]  /*24690*/  IADD3 R3, P3, R4, 0xf000, RZ ;  /* 0x0000f00004037810 */ /* 0x000fe40007f7e0ff */
[----:B------:R-:W-:Y:S01]  /*246a0*/  SHF.R.U64 R64, R64, 0x3, RZ ;  /* 0x0000000340407819 */ /* 0x000fe200000012ff */
[----:B------:R-:W5:Y:S01]  /*246b0*/  LD.E.128 R44, desc[UR36][R44.64] ;  /* 0x000000242c2c7980 */ /* 0x000f62000c101d00 */
[----:B------:R-:W-:Y:S01]  /*246c0*/  SHF.R.U64 R60, R60, 0x3, RZ ;  /* 0x000000033c3c7819 */ /* 0x000fe200000012ff */
[----:B------:R-:W-:Y:S01]  /*246d0*/  IMAD.X R73, RZ, RZ, R5, P3 ;  /* 0x000000ffff497224 */ /* 0x000fe200018e0605 */
[----:B------:R-:W-:-:S02]  /*246e0*/  LOP3.LUT R0, R3, 0x380, RZ, 0xc0, !PT ;  /* 0x0000038003007812 */ /* 0x000fc400078ec0ff */
[----:B------:R-:W-:Y:S01]  /*246f0*/  LOP3.LUT R64, R64, R65, RZ, 0x3c, !PT ;  /* 0x0000004140407212 */ /* 0x000fe200078e3cff */
[--C-:B------:R-:W-:Y:S01]  /*24700*/  IMAD.X R65, RZ, RZ, R5.reuse, P1 ;  /* 0x000000ffff417224 */ /* 0x100fe200008e0605 */
[----:B------:R-:W-:Y:S01]  /*24710*/  LOP3.LUT R60, R60, R61, RZ, 0x3c, !PT ;  /* 0x0000003d3c3c7212 */ /* 0x000fe200078e3cff */
[----:B------:R-:W-:Y:S01]  /*24720*/  IMAD.X R61, RZ, RZ, R5, P0 ;  /* 0x000000ffff3d7224 */ /* 0x000fe200000e0605 */
[----:B------:R-:W-:Y:S02]  /*24730*/  SHF.R.U64 R0, R0, 0x3, RZ ;  /* 0x0000000300007819 */ /* 0x000fe400000012ff */
[C---:B------:R-:W-:Y:S01]  /*24740*/  IADD3 R13, P4, R4.reuse, 0x2000, RZ ;  /* 0x00002000040d7810 */ /* 0x040fe20007f9e0ff */
[----:B------:R-:W5:Y:S01]  /*24750*/  LD.E.128 R64, desc[UR36][R64.64] ;  /* 0x0000002440407980 */ /* 0x000f62000c101d00 */
[C---:B------:R-:W-:Y:S02]  /*24760*/  IADD3 R25, P5, R4.reuse, 0x3000, RZ ;  /* 0x0000300004197810 */ /* 0x040fe40007fbe0ff */
[----:B------:R-:W-:Y:S01]  /*24770*/  IADD3 R29, P6, R4, 0x4000, RZ ;  /* 0x00004000041d7810 */ /* 0x000fe20007fde0ff */
[----:B------:R-:W5:Y:S01]  /*24780*/  LD.E.128 R60, desc[UR36][R60.64] ;  /* 0x000000243c3c7980 */ /* 0x000f62000c101d00 */
[----:B------:R-:W-:-:S02]  /*24790*/  ISETP.GE.AND P1, PT, R19, UR11, PT ;  /* 0x0000000b13007c0c */ /* 0x000fc4000bf26270 */
[----:B------:R-:W-:Y:S02]  /*247a0*/  ISETP.GE.AND P0, PT, R156, UR11, PT ;  /* 0x0000000b9c007c0c */ /* 0x000fe4000bf06270 */
[----:B------:R-:W-:Y:S01]  /*247b0*/  LOP3.LUT R72, R0, R3, RZ, 0x3c, !PT ;  /* 0x0000000300487212 */ /* 0x000fe200078e3cff */
[----:B------:R-:W-:Y:S01]  /*247c0*/  IMAD R0, R157, 0x20, R207 ;  /* 0x000000209d007824 */ /* 0x000fe200078e02cf */
[----:B------:R-:W-:Y:S02]  /*247d0*/  LOP3.LUT R12, R13, 0x380, RZ, 0xc0, !PT ;  /* 0x000003800d0c7812 */ /* 0x000fe400078ec0ff */
[----:B------:R-:W-:Y:S02]  /*247e0*/  LOP3.LUT R24, R25, 0x380, RZ, 0xc0, !PT ;  /* 0x0000038019187812 */ /* 0x000fe400078ec0ff */
[----:B------:R-:W-:Y:S02]  /*247f0*/  LOP3.LUT R28, R29, 0x380, RZ, 0xc0, !PT ;  /* 0x000003801d1c7812 */ /* 0x000fe400078ec0ff */
[----:B------:R-:W-:Y:S01]  /*24800*/  SEL R3, RZ, 0x1, P1 ;  /* 0x00000001ff037807 */ /* 0x000fe20000800000 */
[----:B------:R-:W5:Y:S01]  /*24810*/  LD.E.128 R72, desc[UR36][R72.64] ;  /* 0x0000002448487980 */ /* 0x000f62000c101d00 */
[----:B------:R-:W-:-:S02]  /*24820*/  SEL R20, RZ, 0xffffffff, P0 ;  /* 0xffffffffff147807 */ /* 0x000fc40000000000 */
[----:B------:R-:W-:Y:S01]  /*24830*/  ISETP.GE.AND P1, PT, R155, UR11, PT ;  /* 0x0000000b9b007c0c */ /* 0x000fe2000bf26270 */
[----:B------:R-:W-:Y:S01]  /*24840*/  IMAD R82, R21, 0x40, R0 ;  /* 0x0000004015527824 */ /* 0x000fe200078e0200 */
[----:B------:R-:W-:Y:S02]  /*24850*/  SHF.R.U64 R12, R12, 0x3, RZ ;  /* 0x000000030c0c7819 */ /* 0x000fe400000012ff */
[----:B------:R-:W-:Y:S02]  /*24860*/  SHF.R.U64 R24, R24, 0x3, RZ ;  /* 0x0000000318187819 */ /* 0x000fe400000012ff */
[----:B------:R-:W-:Y:S01]  /*24870*/  SHF.R.U64 R28, R28, 0x3, RZ ;  /* 0x000000031c1c7819 */ /* 0x000fe200000012ff */
[----:B------:R-:W-:Y:S01]  /*24880*/  IMAD.SHL.U32 R20, R20, 0x2, RZ ;  /* 0x0000000214147824 */ /* 0x000fe200078e00ff */
[----:B------:R-:W-:Y:S02]  /*24890*/  ISETP.GE.AND P0, PT, R154, UR11, PT ;  /* 0x0000000b9a007c0c */ /* 0x000fe4000bf06270 */
[----:B------:R-:W-:-:S02]  /*248a0*/  SEL R0, RZ, 0xffffffff, P1 ;  /* 0xffffffffff007807 */ /* 0x000fc40000800000 */
[----:B------:R-:W-:Y:S01]  /*248b0*/  LOP3.LUT R12, R12, R13, RZ, 0x3c, !PT ;  /* 0x0000000d0c0c7212 */ /* 0x000fe200078e3cff */
[--C-:B------:R-:W-:Y:S01]  /*248c0*/  IMAD.X R13, RZ, RZ, R5.reuse, P4 ;  /* 0x000000ffff0d7224 */ /* 0x100fe200020e0605 */
[----:B------:R-:W-:Y:S01]  /*248d0*/  LOP3.LUT R24, R24, R25, RZ, 0x3c, !PT ;  /* 0x0000001918187212 */ /* 0x000fe200078e3cff */
[--C-:B------:R-:W-:Y:S01]  /*248e0*/  IMAD.X R25, RZ, RZ, R5.reuse, P5 ;  /* 0x000000ffff197224 */ /* 0x100fe200028e0605 */
[----:B------:R-:W-:Y:S01]  /*248f0*/  LOP3.LUT R28, R28, R29, RZ, 0x3c, !PT ;  /* 0x0000001d1c1c7212 */ /* 0x000fe200078e3cff */
[----:B------:R-:W-:Y:S01]  /*24900*/  IMAD.X R29, RZ, RZ, R5, P6 ;  /* 0x000000ffff1d7224 */ /* 0x000fe200030e0605 */
[----:B------:R-:W-:Y:S01]  /*24910*/  SEL R21, RZ, 0xffffffff, P0 ;  /* 0xffffffffff157807 */ /* 0x000fe20000000000 */
[----:B------:R-:W-:Y:S01]  /*24920*/  IMAD.SHL.U32 R83, R0, 0x4, RZ ;  /* 0x0000000400537824 */ /* 0x000fe200078e00ff */
[----:B------:R-:W-:Y:S01]  /*24930*/  IADD3 R49, P4, R4, 0x9000, RZ ;  /* 0x0000900004317810 */ /* 0x000fe20007f9e0ff */
[----:B0-----:R-:W-:Y:S01]  /*24940*/  @P2 IMAD.HI.U32 R0, R82, R77, RZ ;  /* 0x0000004d52002227 */ /* 0x001fe200078e00ff */
[C---:B------:R-:W-:Y:S01]  /*24950*/  IADD3 R53, P5, R4.reuse, 0xa000, RZ ;  /* 0x0000a00004357810 */ /* 0x040fe20007fbe0ff */
[----:B------:R-:W5:Y:S01]  /*24960*/  LD.E.128 R12, desc[UR36][R12.64] ;  /* 0x000000240c0c7980 */ /* 0x000f62000c101d00 */
[----:B------:R-:W-:-:S02]  /*24970*/  IADD3 R57, P6, R4, 0xb000, RZ ;  /* 0x0000b00004397810 */ /* 0x000fc40007fde0ff */
[----:B------:R-:W-:Y:S01]  /*24980*/  LOP3.LUT R20, R20, 0x2, R3, 0xe2, !PT ;  /* 0x0000000214147812 */ /* 0x000fe200078ee203 */
[----:B------:R-:W-:Y:S01]  /*24990*/  IMAD.SHL.U32 R78, R21, 0x8, RZ ;  /* 0x00000008154e7824 */ /* 0x000fe200078e00ff */
[----:B------:R-:W-:Y:S01]  /*249a0*/  LOP3.LUT R48, R49, 0x380, RZ, 0xc0, !PT ;  /* 0x0000038031307812 */ /* 0x000fe200078ec0ff */
[----:B------:R-:W-:Y:S01]  /*249b0*/  IMAD.MOV.U32 R3, RZ, RZ, R82 ;  /* 0x000000ffff037224 */ /* 0x000fe200078e0052 */
[----:B------:R-:W-:Y:S01]  /*249c0*/  LOP3.LUT R52, R53, 0x380, RZ, 0xc0, !PT ;  /* 0x0000038035347812 */ /* 0x000fe200078ec0ff */
[----:B------:R-:W5:Y:S01]  /*249d0*/  LD.E.128 R24, desc[UR36][R24.64] ;  /* 0x0000002418187980 */ /* 0x000f62000c101d00 */
[----:B------:R-:W-:Y:S02]  /*249e0*/  LOP3.LUT R56, R57, 0x380, RZ, 0xc0, !PT ;  /* 0x0000038039387812 */ /* 0x000fe400078ec0ff */
[----:B------:R-:W-:Y:S01]  /*249f0*/  LOP3.LUT R7, R4, 0x380, RZ, 0xc0, !PT ;  /* 0x0000038004077812 */ /* 0x000fe200078ec0ff */
[----:B------:R-:W5:Y:S01]  /*24a00*/  LD.E.128 R28, desc[UR36][R28.64] ;  /* 0x000000241c1c7980 */ /* 0x000f62000c101d00 */
[----:B------:R-:W-:-:S02]  /*24a10*/  LOP3.LUT R77, R83, 0x4, R20, 0xe2, !PT ;  /* 0x00000004534d7812 */ /* 0x000fc400078ee214 */
[----:B-1----:R-:W-:Y:S02]  /*24a20*/  @P2 SHF.R.U32.HI R3, RZ, R79, R0 ;  /* 0x0000004fff032219 */ /* 0x002fe40000011600 */
[----:B------:R-:W-:Y:S02]  /*24a30*/  SHF.R.U64 R48, R48, 0x3, RZ ;  /* 0x0000000330307819 */ /* 0x000fe400000012ff */
[----:B------:R-:W-:Y:S02]  /*24a40*/  SHF.R.U64 R52, R52, 0x3, RZ ;  /* 0x0000000334347819 */ /* 0x000fe400000012ff */
[----:B------:R-:W-:Y:S02]  /*24a50*/  SHF.R.U64 R56, R56, 0x3, RZ ;  /* 0x0000000338387819 */ /* 0x000fe400000012ff */
[----:B------:R-:W-:Y:S02]  /*24a60*/  SHF.R.U64 R7, R7, 0x3, RZ ;  /* 0x0000000307077819 */ /* 0x000fe400000012ff */
[----:B------:R-:W-:-:S02]  /*24a70*/  LOP3.LUT R0, R78, 0x8, R77, 0xe2, !PT ;  /* 0x000000084e007812 */ /* 0x000fc400078ee24d */
[--C-:B------:R-:W-:Y:S01]  /*24a80*/  SHF.R.S32.HI R77, RZ, 0x1f, R3.reuse ;  /* 0x0000001fff4d7819 */ /* 0x100fe20000011403 */
[----:B------:R-:W-:Y:S01]  /*24a90*/  IMAD.U32 R20, RZ, RZ, UR8 ;  /* 0x00000008ff147e24 */ /* 0x000fe2000f8e00ff */
[----:B------:R-:W-:Y:S01]  /*24aa0*/  ISETP.GE.AND P0, PT, R153, UR11, PT ;  /* 0x0000000b99007c0c */ /* 0x000fe2000bf06270 */
[----:B------:R-:W-:Y:S01]  /*24ab0*/  IMAD.U32 R21, RZ, RZ, UR9 ;  /* 0x00000009ff157e24 */ /* 0x000fe2000f8e00ff */
[----:B------:R-:W-:Y:S01]  /*24ac0*/  LOP3.LUT R48, R48, R49, RZ, 0x3c, !PT ;  /* 0x0000003130307212 */ /* 0x000fe200078e3cff */
[----:B------:R-:W-:Y:S01]  /*24ad0*/  IMAD.MOV R79, RZ, RZ, -R3 ;  /* 0x000000ffff4f7224 */ /* 0x000fe200078e0a03 */
[----:B------:R-:W-:Y:S01]  /*24ae0*/  LOP3.LUT R52, R52, R53, RZ, 0x3c, !PT ;  /* 0x0000003534347212 */ /* 0x000fe200078e3cff */
[--C-:B------:R-:W-:Y:S01]  /*24af0*/  IMAD.X R49, RZ, RZ, R5.reuse, P4 ;  /* 0x000000ffff317224 */ /* 0x100fe200020e0605 */
[----:B------:R-:W-:Y:S01]  /*24b00*/  LOP3.LUT R56, R56, R57, RZ, 0x3c, !PT ;  /* 0x0000003938387212 */ /* 0x000fe200078e3cff */
[--C-:B------:R-:W-:Y:S01]  /*24b10*/  IMAD.X R53, RZ, RZ, R5.reuse, P5 ;  /* 0x000000ffff357224 */ /* 0x100fe200028e0605 */
[----:B------:R-:W-:Y:S01]  /*24b20*/  LOP3.LUT R4, R7, R4, RZ, 0x3c, !PT ;  /* 0x0000000407047212 */ /* 0x000fe200078e3cff */
[----:B------:R-:W-:Y:S01]  /*24b30*/  IMAD.X R57, RZ, RZ, R5, P6 ;  /* 0x000000ffff397224 */ /* 0x000fe200030e0605 */
[----:B------:R-:W-:Y:S01]  /*24b40*/  ULDC.64 UR8, c[0x0][0xbe0] ;  /* 0x0002f80000087ab9 */ /* 0x000fe20000000a00 */
[----:B------:R-:W-:Y:S01]  /*24b50*/  IMAD.U32 R21, RZ, RZ, UR4 ;  /* 0x00000004ff157e24 */ /* 0x000fe2000f8e00ff */
[----:B------:R-:W-:Y:S01]  /*24b60*/  SEL R78, RZ, 0xffffffff, P0 ;  /* 0xffffffffff4e7807 */ /* 0x000fe20000000000 */
[----:B------:R-:W-:Y:S01]  /*24b70*/  IMAD R80, R77, UR8, RZ ;  /* 0x000000084d507c24 */ /* 0x000fe2000f8e02ff */
[----:B------:R-:W-:Y:S01]  /*24b80*/  ISETP.GE.AND P0, PT, R152, UR11, PT ;  /* 0x0000000b98007c0c */ /* 0x000fe2000bf06270 */
[----:B------:R-:W-:Y:S01]  /*24b90*/  IMAD R77, R81, R79, R82 ;  /* 0x0000004f514d7224 */ /* 0x000fe200078e0252 */
[----:B------:R-:W5:Y:S01]  /*24ba0*/  LD.E.128 R4, desc[UR36][R4.64] ;  /* 0x0000002404047980 */ /* 0x000f62000c101d00 */
[----:B------:R-:W-:-:S02]  /*24bb0*/  IMAD R79, R3, UR9, R80 ;  /* 0x00000009034f7c24 */ /* 0x000fc4000f8e0250 */
[----:B------:R-:W-:Y:S01]  /*24bc0*/  IMAD.WIDE.U32 R20, R3, UR8, R20 ;  /* 0x0000000803147c25 */ /* 0x000fe2000f8e0014 */
[----:B------:R-:W5:Y:S01]  /*24bd0*/  LD.E.128 R48, desc[UR36][R48.64] ;  /* 0x0000002430307980 */ /* 0x000f62000c101d00 */
[----:B------:R-:W-:Y:S01]  /*24be0*/  SEL R3, RZ, 0xffffffff, P0 ;  /* 0xffffffffff037807 */ /* 0x000fe20000000000 */
[----:B------:R-:W-:Y:S01]  /*24bf0*/  ULDC.64 UR8, c[0x0][0xbd8] ;  /* 0x0002f60000087ab9 */ /* 0x000fe20000000a00 */
[----:B------:R-:W-:Y:S01]  /*24c00*/  IMAD.SHL.U32 R83, R78, 0x10, RZ ;  /* 0x000000104e537824 */ /* 0x000fe200078e00ff */
[----:B------:R-:W5:Y:S01]  /*24c10*/  LD.E.128 R52, desc[UR36][R52.64] ;  /* 0x0000002434347980 */ /* 0x000f62000c101d00 */
[----:B------:R-:W-:-:S03]  /*24c20*/  SHF.R.S32.HI R78, RZ, 0x1f, R77 ;  /* 0x0000001fff4e7819 */ /* 0x000fc6000001144d */
        /* <DEDUP_REMOVED lines=8> */
[----:B------:R-:W-:Y:S01]  /*24cb0*/  IMAD.SHL.U32 R3, R3, 0x20, RZ ;  /* 0x0000002003037824 */ /* 0x000fe200078e00ff */
[----:B------:R-:W-:Y:S01]  /*24cc0*/  LOP3.LUT R0, R83, 0x10, R0, 0xe2, !PT ;  /* 0x0000001053007812 */ /* 0x000fe200078ee200 */
[----:B------:R-:W-:Y:S01]  /*24cd0*/  IMAD.IADD R21, R21, 0x1, R79 ;  /* 0x0000000115157824 */ /* 0x000fe200078e024f */
[----:B------:R-:W-:Y:S01]  /*24ce0*/  ISETP.GE.AND P0, PT, R210, UR11, PT ;  /* 0x0000000bd2007c0c */ /* 0x000fe2000bf06270 */
[----:B------:R-:W-:-:S02]  /*24cf0*/  IMAD R78, R78, UR8, RZ ;  /* 0x000000084e4e7c24 */ /* 0x000fc4000f8e02ff */
[----:B------:R-:W-:Y:S02]  /*24d00*/  IMAD R83, R76, R81, RZ ;  /* 0x000000514c537224 */ /* 0x000fe400078e02ff */
[----:B------:R-:W-:Y:S01]  /*24d10*/  IMAD R82, R82, 0x40, R207 ;  /* 0x0000004052527824 */ /* 0x000fe200078e02cf */
[----:B------:R-:W-:Y:S01]  /*24d20*/  LOP3.LUT R0, R3, 0x20, R0, 0xe2, !PT ;  /* 0x0000002003007812 */ /* 0x000fe200078ee200 */
        /* <DEDUP_REMOVED lines=8> */
[----:B------:R-:W-:-:S02]  /*24db0*/  LEA R80, P2, R20, UR8, 0x1 ;  /* 0x0000000814507c11 */ /* 0x000fc4000f8408ff */
[----:B------:R-:W-:Y:S02]  /*24dc0*/  ISETP.GE.AND P1, PT, R209, UR11, PT ;  /* 0x0000000bd1007c0c */ /* 0x000fe4000bf26270 */
[----:B------:R-:W-:Y:S02]  /*24dd0*/  LEA.HI.X R81, R20, UR9, R21, 0x1, P2 ;  /* 0x0000000914517c11 */ /* 0x000fe400090f0c15 */
[----:B------:R-:W-:Y:S01]  /*24de0*/  LOP3.LUT R0, R0, R3, RZ, 0xfc, !PT ;  /* 0x0000000300007212 */ /* 0x000fe200078efcff */
[----:B0-----:R0:W1:Y:S01]  /*24df0*/  SHFL.IDX PT, R20, R80, RZ, 0x181f ;  /* 0x00181fff50147589 */ /* 0x00106200000e0000 */
[----:B------:R-:W-:Y:S01]  /*24e00*/  SEL R3, RZ, 0x80, P1 ;  /* 0x00000080ff037807 */ /* 0x000fe20000800000 */
[----:B------:R-:W-:Y:S02]  /*24e10*/  SYNCS.ARRIVE.TRANS64.RED.A1T0 RZ, [UR4], RZ ;  /* 0x000000ffffff79a7 */ /* 0x000fe40008100404 */
[----:B------:R0:W2:Y:S01]  /*24e20*/  SHFL.IDX PT, R21, R81, RZ, 0x181f ;  /* 0x00181fff51157589 */ /* 0x0000a200000e0000 */
[----:B------:R-:W-:Y:S01]  /*24e30*/  LOP3.LUT R3, R0, R3, RZ, 0xfc, !PT ;  /* 0x0000000300037212 */ /* 0x000fe200078efcff */
[----:B------:R-:W-:Y:S06]  /*24e40*/  @P0 BRA `(.L_x_6407) ;  /* 0x00000000007c0947 */ /* 0x000fec0003800000 */
[----:B------:R-:W-:Y:S02]  /*24e50*/  ISETP.GE.AND P1, PT, R156, UR11, PT ;  /* 0x0000000b9c007c0c */ /* 0x000fe4000bf26270 */
[----:B------:R-:W-:Y:S02]  /*24e60*/  ISETP.GE.AND P0, PT, R19, UR11, PT ;  /* 0x0000000b13007c0c */ /* 0x000fe4000bf06270 */
[----:B------:R-:W-:Y:S02]  /*24e70*/  ISETP.GE.AND P5, PT, R155, UR11, PT ;  /* 0x0000000b9b007c0c */ /* 0x000fe4000bfa6270 */
[----:B------:R-:W-:-:S07]  /*24e80*/  ISETP.GE.AND P3, PT, R154, UR11, PT ;  /* 0x0000000b9a007c0c */ /* 0x000fce000bf66270 */
[C---:B-1----:R-:W-:Y:S02]  /*24e90*/  @!P1 LEA R76, P2, R156.reuse, R20, 0x1 ;  /* 0x000000149c4c9211 */ /* 0x042fe400078408ff */
[----:B--2---:R-:W-:Y:S02]  /*24ea0*/  @!P0 IMAD.WIDE R78, R19, 0x2, R20 ;  /* 0x00000002134e8825 */ /* 0x004fe400078e0214 */
[----:B------:R-:W-:Y:S02]  /*24eb0*/  @!P1 LEA.HI.X R77, R156, R21, R90, 0x1, P2 ;  /* 0x000000159c4d9211 */ /* 0x000fe400010f0c5a */
[----:B------:R-:W-:Y:S01]  /*24ec0*/  ISETP.GE.AND P2, PT, R153, UR11, PT ;  /* 0x0000000b99007c0c */ /* 0x000fe2000bf46270 */
[----:B-----5:R1:W-:Y:S01]  /*24ed0*/  @!P0 ST.E.128 desc[UR36][R78.64], R4 ;  /* 0x000000044e008985 */ /* 0x0203e2000c101d24 */
[----:B------:R-:W-:-:S03]  /*24ee0*/  LOP3.LUT P0, RZ, R0, 0x40, RZ, 0xc0, !PT ;  /* 0x0000004000ff7812 */ /* 0x000fc6000780c0ff */
[----:B------:R2:W-:Y:S01]  /*24ef0*/  @!P1 ST.E.128 desc[UR36][R76.64], R12 ;  /* 0x0000000c4c009985 */ /* 0x0005e2000c101d24 */
[----:B------:R-:W-:Y:S02]  /*24f00*/  ISETP.GE.AND P1, PT, R152, UR11, PT ;  /* 0x0000000b98007c0c */ /* 0x000fe4000bf26270 */
[CC--:B-1----:R-:W-:Y:S02]  /*24f10*/  @!P5 LEA R4, P4, R155.reuse, R20.reuse, 0x1 ;  /* 0x000000149b04d211 */ /* 0x0c2fe400078808ff */
[CC--:B------:R-:W-:Y:S02]  /*24f20*/  @!P3 LEA R6, P6, R154.reuse, R20.reuse, 0x1 ;  /* 0x000000149a06b211 */ /* 0x0c0fe400078c08ff */
[-C--:B------:R-:W-:Y:S02]  /*24f30*/  @!P5 LEA.HI.X R5, R155, R21.reuse, R89, 0x1, P4 ;  /* 0x000000159b05d211 */ /* 0x080fe400020f0c59 */
[----:B------:R-:W-:Y:S02]  /*24f40*/  LOP3.LUT P4, RZ, R3, 0x80, RZ, 0xc0, !PT ;  /* 0x0000008003ff7812 */ /* 0x000fe4000788c0ff */
[----:B------:R-:W-:Y:S01]  /*24f50*/  @!P3 LEA.HI.X R7, R154, R21, R88, 0x1, P6 ;  /* 0x000000159a07b211 */ /* 0x000fe200030f0c58 */
[----:B------:R1:W-:Y:S02]  /*24f60*/  @!P5 ST.E.128 desc[UR36][R4.64], R28 ;  /* 0x0000001c0400d985 */ /* 0x0003e4000c101d24 */
[----:B--2---:R-:W-:-:S02]  /*24f70*/  @!P1 LEA R12, P6, R152, R20, 0x1 ;  /* 0x00000014980c9211 */ /* 0x004fc400078c08ff */
[----:B------:R2:W-:Y:S02]  /*24f80*/  @!P3 ST.E.128 desc[UR36][R6.64], R36 ;  /* 0x000000240600b985 */ /* 0x0005e4000c101d24 */
[-C--:B------:R-:W-:Y:S02]  /*24f90*/  @!P1 LEA.HI.X R13, R152, R21.reuse, R86, 0x1, P6 ;  /* 0x00000015980d9211 */ /* 0x080fe400030f0c56 */
[CC--:B-1----:R-:W-:Y:S02]  /*24fa0*/  @!P2 LEA R4, P5, R153.reuse, R20.reuse, 0x1 ;  /* 0x000000149904a211 */ /* 0x0c2fe400078a08ff */
        /* <DEDUP_REMOVED lines=9> */
.L_x_6407:
[----:B------:R-:W-:Y:S05]  /*25040*/  BSYNC B1 ;  /* 0x0000000000017941 */ /* 0x000fea0003800000 */
.L_x_6406:
        /* <DEDUP_REMOVED lines=9> */
[----:B------:R-:W-:-:S05]  /*250e0*/  ISETP.GE.AND P1, PT, R153, UR11, PT ;  /* 0x0000000b99007c0c */ /* 0x000fca000bf26270 */
[----:B0---4-:R-:W-:Y:S02]  /*250f0*/  @!P0 IMAD.WIDE R6, R19, 0x2, R4 ;  /* 0x0000000213068825 */ /* 0x011fe400078e0204 */
[-C--:B------:R-:W-:Y:S02]  /*25100*/  @!P5 LEA R14, P4, R156, R4.reuse, 0x1 ;  /* 0x000000049c0ed211 */ /* 0x080fe400078808ff */
[----:B------:R-:W-:Y:S01]  /*25110*/  @!P3 LEA R12, P6, R155, R4, 0x1 ;  /* 0x000000049b0cb211 */ /* 0x000fe200078c08ff */
[----:B------:R0:W-:Y:S01]  /*25120*/  @!P0 ST.E.128 desc[UR36][R6.64], R8 ;  /* 0x0000000806008985 */ /* 0x0001e2000c101d24 */
[----:B------:R-:W-:Y:S02]  /*25130*/  ISETP.GE.AND P0, PT, R152, UR11, PT ;  /* 0x0000000b98007c0c */ /* 0x000fe4000bf06270 */
[----:B------:R-:W-:Y:S02]  /*25140*/  @!P5 LEA.HI.X R15, R156, R5, R90, 0x1, P4 ;  /* 0x000000059c0fd211 */ /* 0x000fe400020f0c5a */
[----:B------:R-:W-:-:S02]  /*25150*/  LOP3.LUT P4, RZ, R0, 0x40, RZ, 0xc0, !PT ;  /* 0x0000004000ff7812 */ /* 0x000fc4000788c0ff */
[----:B------:R-:W-:Y:S01]  /*25160*/  @!P3 LEA.HI.X R13, R155, R5, R89, 0x1, P6 ;  /* 0x000000059b0db211 */ /* 0x000fe200030f0c59 */
[----:B------:R3:W-:Y:S01]  /*25170*/  @!P5 ST.E.128 desc[UR36][R14.64], R24 ;  /* 0x000000180e00d985 */ /* 0x0007e2000c101d24 */
[----:B-1----:R-:W-:-:S03]  /*25180*/  @!P2 LEA R20, P5, R154, R4, 0x1 ;  /* 0x000000049a14a211 */ /* 0x002fc600078a08ff */
[----:B------:R3:W-:Y:S01]  /*25190*/  @!P3 ST.E.128 desc[UR36][R12.64], R32 ;  /* 0x000000200c00b985 */ /* 0x0007e2000c101d24 */
[----:B--2---:R-:W-:Y:S02]  /*251a0*/  @!P2 LEA.HI.X R21, R154, R5, R88, 0x1, P5 ;  /* 0x000000059a15a211 */ /* 0x004fe400028f0c58 */
[----:B0-----:R-:W-:-:S03]  /*251b0*/  @!P1 LEA R6, P6, R153, R4, 0x1 ;  /* 0x0000000499069211 */ /* 0x001fc600078c08ff */
[----:B------:R3:W-:Y:S01]  /*251c0*/  @!P2 ST.E.128 desc[UR36][R20.64], R40 ;  /* 0x000000281400a985 */ /* 0x0007e2000c101d24 */
[-C--:B------:R-:W-:Y:S02]  /*251d0*/  @!P0 LEA R8, P3, R152, R4.reuse, 0x1 ;  /* 0x0000000498088211 */ /* 0x080fe400078608ff */
[----:B------:R-:W-:Y:S02]  /*251e0*/  @P4 LEA R10, P5, R210, R4, 0x1 ;  /* 0x00000004d20a4211 */ /* 0x000fe400078a08ff */
[-C--:B------:R-:W-:Y:S02]  /*251f0*/  @!P1 LEA.HI.X R7, R153, R5.reuse, R87, 0x1, P6 ;  /* 0x0000000599079211 */ /* 0x080fe400030f0c57 */
[-C--:B------:R-:W-:Y:S02]  /*25200*/  @!P0 LEA.HI.X R9, R152, R5.reuse, R86, 0x1, P3 ;  /* 0x0000000598098211 */ /* 0x080fe400018f0c56 */
[----:B------:R-:W-:Y:S01]  /*25210*/  @P4 LEA.HI.X R11, R210, R5, R85, 0x1, P5 ;  /* 0x00000005d20b4211 */ /* 0x000fe200028f0c55 */
        /* <DEDUP_REMOVED lines=9> */
.L_x_6405:
[----:B------:R-:W2:Y:S01]  /*252b0*/  LDL R0, [R1+0x438] ;  /* 0x0004380001007983 */ /* 0x000ea20000100800 */
[----:B------:R-:W3:Y:S01]  /*252c0*/  LDC R21, c[0x0][0xce8] ;  /* 0x00033a00ff157b82 */ /* 0x000ee20000000800 */
[----:B------:R-:W-:Y:S01]  /*252d0*/  ULDC.64 UR12, c[0x0][0xc08] ;  /* 0x00030200000c7ab9 */ /* 0x000fe20000000a00 */
[----:B0-----:R-:W-:Y:S01]  /*252e0*/  IMAD.U32 R4, RZ, RZ, UR59 ;  /* 0x0000003bff047e24 */ /* 0x001fe2000f8e00ff */
[----:B------:R-:W-:Y:S01]  /*252f0*/  UIMAD UR9, UR26, UR12, URZ ;  /* 0x0000000c1a0972a4 */ /* 0x000fe2000f8e023f */
[----:B------:R-:W-:Y:S01]  /*25300*/  BSSY B1, `(.L_x_6409) ;  /* 0x00000e5000017945 */ /* 0x000fe20003800000 */
[----:B------:R-:W-:Y:S01]  /*25310*/  UIMAD.WIDE.U32 UR10, UR4, UR12, URZ ;  /* 0x0000000c040a72a5 */ /* 0x000fe2000f8e003f */
[----:B------:R-:W-:Y:S01]  /*25320*/  SHF.R.S32.HI R24, RZ, 0x1f, R192 ;  /* 0x0000001fff187819 */ /* 0x000fe200000114c0 */
[----:B------:R-:W-:Y:S01]  /*25330*/  UIMAD UR9, UR4, UR13, UR9 ;  /* 0x0000000d040972a4 */ /* 0x000fe2000f8e0209 */
[----:B------:R-:W-:Y:S01]  /*25340*/  SHF.R.S32.HI R26, RZ, 0x1f, R194 ;  /* 0x0000001fff1a7819 */ /* 0x000fe200000114c2 */
[----:B------:R-:W-:Y:S01]  /*25350*/  USHF.R.S32.HI UR4, URZ, 0x1f, UR14 ;  /* 0x0000001f3f047899 */ /* 0x000fe2000801140e */
[----:B------:R-:W-:Y:S01]  /*25360*/  SHF.R.S32.HI R28, RZ, 0x1f, R196 ;  /* 0x0000001fff1c7819 */ /* 0x000fe200000114c4 */
[----:B------:R-:W-:Y:S01]  /*25370*/  UIADD3 UR11, UR11, UR9, URZ ;  /* 0x000000090b0b7290 */ /* 0x000fe2000fffe03f */
[----:B------:R-:W-:Y:S01]  /*25380*/  SHF.R.S32.HI R29, RZ, 0x1f, R197 ;  /* 0x0000001fff1d7819 */ /* 0x000fe200000114c5 */
[----:B------:R-:W-:Y:S01]  /*25390*/  ULDC.64 UR12, c[0x0][0xc38] ;  /* 0x00030e00000c7ab9 */ /* 0x000fe20000000a00 */
[----:B------:R-:W-:Y:S01]  /*253a0*/  SHF.R.S32.HI R30, RZ, 0x1f, R198 ;  /* 0x0000001fff1e7819 */ /* 0x000fe200000114c6 */
[----:B------:R-:W-:Y:S01]  /*253b0*/  UIMAD.WIDE.U32 UR10, UR8, UR12, UR10 ;  /* 0x0000000c080a72a5 */ /* 0x000fe2000f8e000a */
[----:B------:R-:W-:-:S02]  /*253c0*/  SHF.R.S32.HI R31, RZ, 0x1f, R199 ;  /* 0x0000001fff1f7819 */ /* 0x000fc400000114c7 */
[----:B------:R-:W-:Y:S01]  /*253d0*/  SHF.R.S32.HI R32, RZ, 0x1f, R200 ;  /* 0x0000001fff207819 */ /* 0x000fe200000114c8 */
[----:B------:R-:W-:Y:S01]  /*253e0*/  UIMAD UR9, UR8, UR13, UR11 ;  /* 0x0000000d080972a4 */ /* 0x000fe2000f8e020b */
[----:B------:R-:W-:Y:S02]  /*253f0*/  SHF.R.S32.HI R33, RZ, 0x1f, R201 ;  /* 0x0000001fff217819 */ /* 0x000fe400000114c9 */
[----:B------:R-:W-:Y:S01]  /*25400*/  ULDC.64 UR12, c[0x0][0xc40] ;  /* 0x00031000000c7ab9 */ /* 0x000fe20000000a00 */
[----:B------:R-:W-:Y:S01]  /*25410*/  UMOV UR8, UR10 ;  /* 0x0000000a00087c82 */ /* 0x000fe20008000000 */
[----:B---3--:R-:W-:Y:S01]  /*25420*/  ISETP.NE.AND P0, PT, R21, 0x1, PT ;  /* 0x000000011500780c */ /* 0x008fe20003f05270 */
[----:B------:R-:W-:Y:S01]  /*25430*/  UIMAD UR4, UR4, UR12, URZ ;  /* 0x0000000c040472a4 */ /* 0x000fe2000f8e023f */
[----:B------:R-:W-:Y:S01]  /*25440*/  SHF.R.S32.HI R34, RZ, 0x1f, R202 ;  /* 0x0000001fff227819 */ /* 0x000fe200000114ca */
[----:B------:R-:W-:Y:S01]  /*25450*/  UIMAD.WIDE.U32 UR8, UR14, UR12, UR8 ;  /* 0x0000000c0e0872a5 */ /* 0x000fe2000f8e0008 */
[----:B------:R-:W-:Y:S01]  /*25460*/  SHF.R.S32.HI R35, RZ, 0x1f, R203 ;  /* 0x0000001fff237819 */ /* 0x000fe200000114cb */
[----:B------:R-:W-:Y:S01]  /*25470*/  UIMAD UR4, UR14, UR13, UR4 ;  /* 0x0000000d0e0472a4 */ /* 0x000fe2000f8e0204 */
[----:B------:R-:W-:Y:S01]  /*25480*/  SHF.R.S32.HI R36, RZ, 0x1f, R204 ;  /* 0x0000001fff247819 */ /* 0x000fe200000114cc */
[----:B------:R-:W-:Y:S01]  /*25490*/  ULDC.64 UR10, c[0x0][0xc48] ;  /* 0x00031200000a7ab9 */ /* 0x000fe20000000a00 */
[----:B------:R-:W-:Y:S01]  /*254a0*/  SHF.R.S32.HI R37, RZ, 0x1f, R205 ;  /* 0x0000001fff257819 */ /* 0x000fe200000114cd */
[----:B------:R-:W-:Y:S01]  /*254b0*/  UIADD3 UR9, UR9, UR4, URZ ;  /* 0x0000000409097290 */ /* 0x000fe2000fffe03f */
[----:B------:R-:W-:Y:S01]  /*254c0*/  SHF.R.S32.HI R38, RZ, 0x1f, R206 ;  /* 0x0000001fff267819 */ /* 0x000fe200000114ce */
[----:B------:R-:W-:Y:S01]  /*254d0*/  UIADD3 UR4, UR44, 0x38820, URZ ;  /* 0x000388202c047890 */ /* 0x000fe2000fffe03f */
[----:B------:R-:W-:Y:S01]  /*254e0*/  SHF.R.S32.HI R39, RZ, 0x1f, R23 ;  /* 0x0000001fff277819 */ /* 0x000fe20000011417 */
[----:B-1----:R-:W0:Y:S01]  /*254f0*/  @P0 LDC R3, c[0x0][0xcec] ;  /* 0x00033b00ff030b82 */ /* 0x002e220000000800 */
[----:B------:R-:W-:-:S02]  /*25500*/  UIMAD.WIDE.U32 UR8, UR61, UR10, UR8 ;  /* 0x0000000a3d0872a5 */ /* 0x000fc4000f8e0008 */
[----:B------:R-:W-:Y:S02]  /*25510*/  UPRMT UR4, URZ, 0x654, UR4 ;  /* 0x000006543f047896 */ /* 0x000fe40008000004 */
[----:B------:R-:W-:-:S03]  /*25520*/  UIMAD UR61, UR61, UR11, UR9 ;  /* 0x0000000b3d3d72a4 */ /* 0x000fc6000f8e0209 */
[----:B------:R-:W1:Y:S01]  /*25530*/  @P0 LDC R5, c[0x0][0xcf0] ;  /* 0x00033c00ff050b82 */ /* 0x000e620000000800 */
[----:B------:R-:W-:-:S03]  /*25540*/  ULDC.64 UR10, c[0x0][0xc30] ;  /* 0x00030c00000a7ab9 */ /* 0x000fc60000000a00 */
[----:B------:R-:W-:Y:S01]  /*25550*/  SYNCS.ARRIVE.TRANS64.RED.A1T0 RZ, [UR4], RZ ;  /* 0x000000ffffff79a7 */ /* 0x000fe20008100404 */
[----:B--2---:R-:W-:-:S04]  /*25560*/  IMAD R4, R4, 0x40, R0 ;  /* 0x0000004004047824 */ /* 0x004fc800078e0200 */
[----:B0-----:R-:W-:-:S04]  /*25570*/  @P0 IMAD.HI.U32 R0, R4, R3, RZ ;  /* 0x0000000304000227 */ /* 0x001fc800078e00ff */
[----:B------:R-:W-:Y:S01]  /*25580*/  IMAD.MOV.U32 R3, RZ, RZ, R4 ;  /* 0x000000ffff037224 */ /* 0x000fe200078e0004 */
[----:B-1----:R-:W-:Y:S01]  /*25590*/  @P0 SHF.R.U32.HI R3, RZ, R5, R0 ;  /* 0x00000005ff030219 */ /* 0x002fe20000011600 */
[----:B------:R-:W-:Y:S02]  /*255a0*/  IMAD.U32 R5, RZ, RZ, UR9 ;  /* 0x00000009ff057e24 */ /* 0x000fe4000f8e00ff */
[----:B------:R-:W-:Y:S01]  /*255b0*/  IMAD.U32 R5, RZ, RZ, UR61 ;  /* 0x0000003dff057e24 */ /* 0x000fe2000f8e00ff */
[--C-:B------:R-:W-:Y:S01]  /*255c0*/  SHF.R.S32.HI R0, RZ, 0x1f, R3.reuse ;  /* 0x0000001fff007819 */ /* 0x100fe20000011403 */
[----:B------:R-:W-:-:S04]  /*255d0*/  IMAD.MOV R7, RZ, RZ, -R3 ;  /* 0x000000ffff077224 */ /* 0x000fc800078e0a03 */
[----:B------:R-:W-:Y:S02]  /*255e0*/  IMAD R7, R21, R7, R4 ;  /* 0x0000000715077224 */ /* 0x000fe400078e0204 */
[----:B------:R-:W-:Y:S02]  /*255f0*/  IMAD R0, R0, UR10, RZ ;  /* 0x0000000a00007c24 */ /* 0x000fe4000f8e02ff */
[----:B------:R-:W-:Y:S01]  /*25600*/  IMAD.U32 R4, RZ, RZ, UR8 ;  /* 0x00000008ff047e24 */ /* 0x000fe2000f8e00ff */
[----:B------:R-:W-:Y:S01]  /*25610*/  ULDC.64 UR8, c[0x0][0xc28] ;  /* 0x00030a0000087ab9 */ /* 0x000fe20000000a00 */
[C---:B------:R-:W-:Y:S01]  /*25620*/  IMAD R9, R3.reuse, UR11, R0 ;  /* 0x0000000b03097c24 */ /* 0x040fe2000f8e0200 */
[----:B------:R-:W-:Y:S01]  /*25630*/  SHF.R.S32.HI R0, RZ, 0x1f, R7 ;  /* 0x0000001fff007819 */ /* 0x000fe20000011407 */
[----:B------:R-:W-:-:S04]  /*25640*/  IMAD.WIDE.U32 R4, R3, UR10, R4 ;  /* 0x0000000a03047c25 */ /* 0x000fc8000f8e0004 */
[----:B------:R-:W-:Y:S02]  /*25650*/  IMAD.IADD R5, R5, 0x1, R9 ;  /* 0x0000000105057824 */ /* 0x000fe400078e0209 */
[----:B------:R-:W-:Y:S02]  /*25660*/  IMAD.U32 R9, RZ, RZ, UR59 ;  /* 0x0000003bff097e24 */ /* 0x000fe4000f8e00ff */
[----:B------:R-:W-:Y:S02]  /*25670*/  IMAD R0, R0, UR8, RZ ;  /* 0x0000000800007c24 */ /* 0x000fe4000f8e02ff */
[----:B------:R-:W-:Y:S02]  /*25680*/  IMAD R21, R76, R21, RZ ;  /* 0x000000154c157224 */ /* 0x000fe400078e02ff */
[----:B------:R-:W-:Y:S02]  /*25690*/  IMAD R20, R9, 0x40, R22 ;  /* 0x0000004009147824 */ /* 0x000fe400078e0216 */
[----:B------:R-:W-:-:S02]  /*256a0*/  IMAD R3, R7, UR9, R0 ;  /* 0x0000000907037c24 */ /* 0x000fc4000f8e0200 */
[----:B------:R-:W-:Y:S01]  /*256b0*/  IMAD.WIDE.U32 R4, R7, UR8, R4 ;  /* 0x0000000807047c25 */ /* 0x000fe2000f8e0004 */
[----:B------:R-:W-:Y:S01]  /*256c0*/  ISETP.GE.AND P0, PT, R20, R21, PT ;  /* 0x000000151400720c */ /* 0x000fe20003f06270 */
[----:B------:R-:W-:Y:S02]  /*256d0*/  ULDC.64 UR8, c[0x0][0xc00] ;  /* 0x0003000000087ab9 */ /* 0x000fe40000000a00 */
[----:B------:R-:W-:Y:S01]  /*256e0*/  IMAD.IADD R5, R5, 0x1, R3 ;  /* 0x0000000105057824 */ /* 0x000fe200078e0203 */
[----:B------:R-:W-:-:S04]  /*256f0*/  LEA R3, P1, R4, UR8, 0x2 ;  /* 0x0000000804037c11 */ /* 0x000fc8000f8210ff */
[----:B------:R-:W-:Y:S01]  /*25700*/  LEA.HI.X R0, R4, UR9, R5, 0x2, P1 ;  /* 0x0000000904007c11 */ /* 0x000fe200088f1405 */
[----:B------:R0:W1:Y:S04]  /*25710*/  SHFL.IDX PT, R27, R3, RZ, 0x1c1f ;  /* 0x001c1fff031b7589 */ /* 0x00006800000e0000 */
[----:B------:R0:W2:Y:S01]  /*25720*/  SHFL.IDX PT, R25, R0, RZ, 0x1c1f ;  /* 0x001c1fff00197589 */ /* 0x0000a200000e0000 */
[----:B------:R-:W-:Y:S05]  /*25730*/  @P0 BRA `(.L_x_6410) ;  /* 0x0000000800840947 */ /* 0x000fea0003800000 */
[----:B------:R-:W-:Y:S02]  /*25740*/  ULDC UR4, c[0x0][0xbc8] ;  /* 0x0002f20000047ab9 */ /* 0x000fe40000000800 */
[----:B------:R-:W-:-:S13]  /*25750*/  ISETP.GE.AND P0, PT, R23, UR4, PT ;  /* 0x0000000417007c0c */ /* 0x000fda000bf06270 */
[----:B------:R-:W3:Y:S01]  /*25760*/  @!P0 LDL.64 R14, [R1+0x210] ;  /* 0x00021000010e8983 */ /* 0x000ee20000100a00 */
[----:B------:R-:W-:Y:S02]  /*25770*/  ISETP.GE.AND P1, PT, R206, UR4, PT ;  /* 0x00000004ce007c0c */ /* 0x000fe4000bf26270 */
[----:B-1----:R-:W-:-:S04]  /*25780*/  @!P0 LEA R8, P2, R23, R27, 0x2 ;  /* 0x0000001b17088211 */ /* 0x002fc800078410ff */
[----:B--2---:R-:W-:-:S05]  /*25790*/  @!P0 LEA.HI.X R9, R23, R25, R39, 0x2, P2 ;  /* 0x0000001917098211 */ /* 0x004fca00010f1427 */
[----:B---3--:R1:W-:Y:S04]  /*257a0*/  @!P0 ST.E.64 desc[UR36][R8.64], R14 ;  /* 0x0000000e08008985 */ /* 0x0083e8000c101b24 */
[----:B------:R-:W2:Y:S01]  /*257b0*/  @!P1 LDL.64 R4, [R1+0x220] ;  /* 0x0002200001049983 */ /* 0x000ea20000100a00 */
[----:B------:R-:W-:Y:S02]  /*257c0*/  ISETP.GE.AND P0, PT, R205, UR4, PT ;  /* 0x00000004cd007c0c */ /* 0x000fe4000bf06270 */
[----:B------:R-:W-:-:S04]  /*257d0*/  @!P1 LEA R10, P2, R206, R27, 0x2 ;  /* 0x0000001bce0a9211 */ /* 0x000fc800078410ff */
[----:B------:R-:W-:-:S05]  /*257e0*/  @!P1 LEA.HI.X R11, R206, R25, R38, 0x2, P2 ;  /* 0x00000019ce0b9211 */ /* 0x000fca00010f1426 */
[----:B--2---:R2:W-:Y:S04]  /*257f0*/  @!P1 ST.E.64 desc[UR36][R10.64], R4 ;  /* 0x000000040a009985 */ /* 0x0045e8000c101b24 */
[----:B------:R-:W3:Y:S01]  /*25800*/  @!P0 LDL.64 R6, [R1+0x230] ;  /* 0x0002300001068983 */ /* 0x000ee20000100a00 */
[----:B------:R-:W-:Y:S02]  /*25810*/  ISETP.GE.AND P1, PT, R204, UR4, PT ;  /* 0x00000004cc007c0c */ /* 0x000fe4000bf26270 */
[----:B------:R-:W-:-:S04]  /*25820*/  @!P0 LEA R12, P2, R205, R27, 0x2 ;  /* 0x0000001bcd0c8211 */ /* 0x000fc800078410ff */
[----:B------:R-:W-:-:S05]  /*25830*/  @!P0 LEA.HI.X R13, R205, R25, R37, 0x2, P2 ;  /* 0x00000019cd0d8211 */ /* 0x000fca00010f1425 */
[----:B---3--:R3:W-:Y:S04]  /*25840*/  @!P0 ST.E.64 desc[UR36][R12.64], R6 ;  /* 0x000000060c008985 */ /* 0x0087e8000c101b24 */
[----:B-1----:R-:W4:Y:S01]  /*25850*/  @!P1 LDL.64 R8, [R1+0x240] ;  /* 0x0002400001089983 */ /* 0x002f220000100a00 */
[----:B------:R-:W-:Y:S02]  /*25860*/  ISETP.GE.AND P0, PT, R203, UR4, PT ;  /* 0x00000004cb007c0c */ /* 0x000fe4000bf06270 */
[----:B------:R-:W-:-:S04]  /*25870*/  @!P1 LEA R14, P2, R204, R27, 0x2 ;  /* 0x0000001bcc0e9211 */ /* 0x000fc800078410ff */
[----:B------:R-:W-:-:S05]  /*25880*/  @!P1 LEA.HI.X R15, R204, R25, R36, 0x2, P2 ;  /* 0x00000019cc0f9211 */ /* 0x000fca00010f1424 */
[----:B----4-:R1:W-:Y:S04]  /*25890*/  @!P1 ST.E.64 desc[UR36][R14.64], R8 ;  /* 0x000000080e009985 */ /* 0x0103e8000c101b24 */
[----:B--2---:R-:W2:Y:S01]  /*258a0*/  @!P0 LDL.64 R4, [R1+0x250] ;  /* 0x0002500001048983 */ /* 0x004ea20000100a00 */
[----:B------:R-:W-:Y:S02]  /*258b0*/  ISETP.GE.AND P1, PT, R202, UR4, PT ;  /* 0x00000004ca007c0c */ /* 0x000fe4000bf26270 */
[----:B------:R-:W-:-:S04]  /*258c0*/  @!P0 LEA R10, P2, R203, R27, 0x2 ;  /* 0x0000001bcb0a8211 */ /* 0x000fc800078410ff */
[----:B------:R-:W-:-:S05]  /*258d0*/  @!P0 LEA.HI.X R11, R203, R25, R35, 0x2, P2 ;  /* 0x00000019cb0b8211 */ /* 0x000fca00010f1423 */
[----:B--2---:R2:W-:Y:S04]  /*258e0*/  @!P0 ST.E.64 desc[UR36][R10.64], R4 ;  /* 0x000000040a008985 */ /* 0x0045e8000c101b24 */
[----:B---3--:R-:W3:Y:S01]  /*258f0*/  @!P1 LDL.64 R6, [R1+0x260] ;  /* 0x0002600001069983 */ /* 0x008ee20000100a00 */
        /* <DEDUP_REMOVED lines=130> */
[----:B------:R-:W-:-:S04]  /*26120*/  @!P1 LEA R10, P0, R158, R27, 0x2 ;  /* 0x0000001b9e0a9211 */ /* 0x000fc800078010ff */
[----:B------:R-:W-:-:S05]  /*26130*/  @!P1 LEA.HI.X R11, R158, R25, R212, 0x2, P0 ;  /* 0x000000199e0b9211 */ /* 0x000fca00000f14d4 */
[----:B--2---:R3:W-:Y:S04]  /*26140*/  @!P1 ST.E.64 desc[UR36][R10.64], R4 ;  /* 0x000000040a009985 */ /* 0x0047e8000c101b24 */
.L_x_6410:
[----:B------:R-:W-:Y:S05]  /*26150*/  BSYNC B1 ;  /* 0x0000000000017941 */ /* 0x000fea0003800000 */
.L_x_6409:
[----:B------:R-:W-:Y:S01]  /*26160*/  VIADD R20, R20, 0x8 ;  /* 0x0000000814147836 */ /* 0x000fe20000000000 */
[----:B--2---:R2:W4:Y:S04]  /*26170*/  SHFL.IDX PT, R25, R0, 0x1, 0x1c1f ;  /* 0x003c1f0000197f89 */ /* 0x00452800000e0000 */
[----:B------:R-:W-:Y:S01]  /*26180*/  ISETP.GE.AND P0, PT, R20, R21, PT ;  /* 0x000000151400720c */ /* 0x000fe20003f06270 */
[----:B0-----:R-:W0:-:S12]  /*26190*/  SHFL.IDX PT, R3, R3, 0x1, 0x1c1f ;  /* 0x003c1f0003037f89 */ /* 0x001e1800000e0000 */
[----:B--2---:R-:W-:Y:S05]  /*261a0*/  @P0 BRA `(.L_x_6408) ;  /* 0x00000018008c0947 */ /* 0x004fea0003800000 */
[----:B------:R-:W2:Y:S02]  /*261b0*/  LDC R21, c[0x0][0xbc8] ;  /* 0x0002f200ff157b82 */ /* 0x000ea40000000800 */
[----:B--2---:R-:W-:-:S13]  /*261c0*/  ISETP.GE.AND P1, PT, R23, R21, PT ;  /* 0x000000151700720c */ /* 0x004fda0003f26270 */
[----:B---3--:R-:W2:Y:S01]  /*261d0*/  @!P1 LDL.64 R14, [R1+0x218] ;  /* 0x00021800010e9983 */ /* 0x008ea20000100a00 */
[----:B------:R-:W-:Y:S02]  /*261e0*/  ISETP.GE.AND P2, PT, R206, R21, PT ;  /* 0x00000015ce00720c */ /* 0x000fe40003f46270 */
[----:B0-----:R-:W-:-:S04]  /*261f0*/  @!P1 LEA R8, P0, R23, R3, 0x2 ;  /* 0x0000000317089211 */ /* 0x001fc800078010ff */
[----:B----4-:R-:W-:-:S05]  /*26200*/  @!P1 LEA.HI.X R9, R23, R25, R39, 0x2, P0 ;  /* 0x0000001917099211 */ /* 0x010fca00000f1427 */
[----:B--2---:R0:W-:Y:S04]  /*26210*/  @!P1 ST.E.64 desc[UR36][R8.64], R14 ;  /* 0x0000000e08009985 */ /* 0x0041e8000c101b24 */
[----:B------:R-:W2:Y:S01]  /*26220*/  @!P2 LDL.64 R4, [R1+0x228] ;  /* 0x000228000104a983 */ /* 0x000ea20000100a00 */
[----:B------:R-:W-:Y:S02]  /*26230*/  ISETP.GE.AND P1, PT, R205, R21, PT ;  /* 0x00000015cd00720c */ /* 0x000fe40003f26270 */
[----:B------:R-:W-:-:S04]  /*26240*/  @!P2 LEA R10, P0, R206, R3, 0x2 ;  /* 0x00000003ce0aa211 */ /* 0x000fc800078010ff */
[----:B------:R-:W-:-:S05]  /*26250*/  @!P2 LEA.HI.X R11, R206, R25, R38, 0x2, P0 ;  /* 0x00000019ce0ba211 */ /* 0x000fca00000f1426 */
[----:B--2---:R2:W-:Y:S04]  /*26260*/  @!P2 ST.E.64 desc[UR36][R10.64], R4 ;  /* 0x000000040a00a985 */ /* 0x0045e8000c101b24 */
[----:B------:R-:W3:Y:S01]  /*26270*/  @!P1 LDL.64 R6, [R1+0x238] ;  /* 0x0002380001069983 */ /* 0x000ee20000100a00 */
[----:B------:R-:W-:Y:S02]  /*26280*/  ISETP.GE.AND P2, PT, R204, R21, PT ;  /* 0x00000015cc00720c */ /* 0x000fe40003f46270 */
[----:B------:R-:W-:-:S04]  /*26290*/  @!P1 LEA R12, P0, R205, R3, 0x2 ;  /* 0x00000003cd0c9211 */ /* 0x000fc800078010ff */
[----:B------:R-:W-:-:S05]  /*262a0*/  @!P1 LEA.HI.X R13, R205, R25, R37, 0x2, P0 ;  /* 0x00000019cd0d9211 */ /* 0x000fca00000f1425 */
[----:B---3--:R3:W-:Y:S04]  /*262b0*/  @!P1 ST.E.64 desc[UR36][R12.64], R6 ;  /* 0x000000060c009985 */ /* 0x0087e8000c101b24 */
[----:B0-----:R-:W4:Y:S01]  /*262c0*/  @!P2 LDL.64 R8, [R1+0x248] ;  /* 0x000248000108a983 */ /* 0x001f220000100a00 */
[----:B------:R-:W-:Y:S02]  /*262d0*/  ISETP.GE.AND P1, PT, R203, R21, PT ;  /* 0x00000015cb00720c */ /* 0x000fe40003f26270 */
[----:B------:R-:W-:-:S04]  /*262e0*/  @!P2 LEA R14, P0, R204, R3, 0x2 ;  /* 0x00000003cc0ea211 */ /* 0x000fc800078010ff */
[----:B------:R-:W-:-:S05]  /*262f0*/  @!P2 LEA.HI.X R15, R204, R25, R36, 0x2, P0 ;  /* 0x00000019cc0fa211 */ /* 0x000fca00000f1424 */
[----:B----4-:R0:W-:Y:S04]  /*26300*/  @!P2 ST.E.64 desc[UR36][R14.64], R8 ;  /* 0x000000080e00a985 */ /* 0x0101e8000c101b24 */
[----:B--2---:R-:W2:Y:S01]  /*26310*/  @!P1 LDL.64 R4, [R1+0x258] ;  /* 0x0002580001049983 */ /* 0x004ea20000100a00 */
[----:B------:R-:W-:Y:S02]  /*26320*/  ISETP.GE.AND P2, PT, R202, R21, PT ;  /* 0x00000015ca00720c */ /* 0x000fe40003f46270 */
[----:B------:R-:W-:-:S04]  /*26330*/  @!P1 LEA R10, P0, R203, R3, 0x2 ;  /* 0x00000003cb0a9211 */ /* 0x000fc800078010ff */
[----:B------:R-:W-:-:S05]  /*26340*/  @!P1 LEA.HI.X R11, R203, R25, R35, 0x2, P0 ;  /* 0x00000019cb0b9211 */ /* 0x000fca00000f1423 */
[----:B--2---:R2:W-:Y:S04]  /*26350*/  @!P1 ST.E.64 desc[UR36][R10.64], R4 ;  /* 0x000000040a009985 */ /* 0x0045e8000c101b24 */
[----:B---3--:R-:W3:Y:S01]  /*26360*/  @!P2 LDL.64 R6, [R1+0x268] ;  /* 0x000268000106a983 */ /* 0x008ee20000100a00 */
        /* <DEDUP_REMOVED lines=119> */
[----:B---3--:R-:W2:Y:S01]  /*26ae0*/  @!P2 LDL.64 R6, [R1+0x3e8] ;  /* 0x0003e8000106a983 */ /* 0x008ea20000100a00 */
[----:B------:R-:W-:Y:S01]  /*26af0*/  @!P2 LEA R12, P0, R176, R3, 0x2 ;  /* 0x00000003b00ca211 */ /* 0x000fe200078010ff */
[----:B------:R-:W-:Y:S01]  /*26b00*/  BSSY B1, `(.L_x_6411) ;  /* 0x000000a000017945 */ /* 0x000fe20003800000 */
[----:B------:R-:W-:Y:S02]  /*26b10*/  ISETP.GE.AND P1, PT, R158, R21, PT ;  /* 0x000000159e00720c */ /* 0x000fe40003f26270 */
[----:B------:R-:W-:Y:S02]  /*26b20*/  @!P2 LEA.HI.X R13, R176, R25, R214, 0x2, P0 ;  /* 0x00000019b00da211 */ /* 0x000fe400000f14d6 */
[----:B------:R-:W-:-:S03]  /*26b30*/  ISETP.GE.AND P0, PT, R159, R21, PT ;  /* 0x000000159f00720c */ /* 0x000fc60003f06270 */
[----:B--2---:R0:W-:Y:S10]  /*26b40*/  @!P2 ST.E.64 desc[UR36][R12.64], R6 ;  /* 0x000000060c00a985 */ /* 0x0041f4000c101b24 */
[----:B------:R-:W-:Y:S05]  /*26b50*/  @P0 BRA `(.L_x_6412) ;  /* 0x0000000000100947 */ /* 0x000fea0003800000 */
[----:B0-----:R-:W2:Y:S01]  /*26b60*/  LDL.64 R6, [R1+0x3f8] ;  /* 0x0003f80001067983 */ /* 0x001ea20000100a00 */
[----:B------:R-:W-:-:S04]  /*26b70*/  LEA R4, P0, R159, R3, 0x2 ;  /* 0x000000039f047211 */ /* 0x000fc800078010ff */
[----:B------:R-:W-:-:S05]  /*26b80*/  LEA.HI.X R5, R159, R25, R213, 0x2, P0 ;  /* 0x000000199f057211 */ /* 0x000fca00000f14d5 */
[----:B--2---:R2:W-:Y:S04]  /*26b90*/  ST.E.64 desc[UR36][R4.64], R6 ;  /* 0x0000000604007985 */ /* 0x0045e8000c101b24 */
.L_x_6412:
[----:B------:R-:W-:Y:S05]  /*26ba0*/  BSYNC B1 ;  /* 0x0000000000017941 */ /* 0x000fea0003800000 */
.L_x_6411:
[----:B------:R-:W-:Y:S05]  /*26bb0*/  @P1 BRA `(.L_x_6408) ;  /* 0x0000001000081947 */ /* 0x000fea0003800000 */
[----:B0-2---:R-:W2:Y:S01]  /*26bc0*/  LDL.64 R6, [R1+0x408] ;  /* 0x0004080001067983 */ /* 0x005ea20000100a00 */
[----:B------:R-:W-:-:S04]  /*26bd0*/  LEA R4, P0, R158, R3, 0x2 ;  /* 0x000000039e047211 */ /* 0x000fc800078010ff */
[----:B------:R-:W-:-:S05]  /*26be0*/  LEA.HI.X R5, R158, R25, R212, 0x2, P0 ;  /* 0x000000199e057211 */ /* 0x000fca00000f14d4 */
[----:B--2---:R0:W-:Y:S01]  /*26bf0*/  ST.E.64 desc[UR36][R4.64], R6 ;  /* 0x0000000604007985 */ /* 0x0041e2000c101b24 */
[----:B------:R-:W-:Y:S05]  /*26c00*/  BRA `(.L_x_6408) ;  /* 0x0000000c00f47947 */ /* 0x000fea0003800000 */
.L_x_6401:
[----:B------:R-:W-:Y:S01]  /*26c10*/  ULDC.64 UR10, c[0x0][0xd00] ;  /* 0x00034000000a7ab9 */ /* 0x000fe20000000a00 */
[----:B------:R-:W-:Y:S01]  /*26c20*/  R2UR UR9, R211 ;  /* 0x00000000d30972ca */ /* 0x000fe200000e0000 */
        /* <DEDUP_REMOVED lines=12> */
[----:B------:R-:W-:Y:S01]  /*26cf0*/  IMAD.U32 R0, RZ, RZ, UR4 ;  /* 0x00000004ff007e24 */ /* 0x000fe2000f8e00ff */
[----:B------:R-:W0:Y:S04]  /*26d00*/  S2R R10, SR_TID.X ;  /* 0x00000000000a7919 */ /* 0x000e280000002100 */
        /* <DEDUP_REMOVED lines=8> */
[----:B------:R-:W-:Y:S01]  /*26d90*/  ULOP3.LUT UR15, UR9, 0xffff, URZ, 0xc0, !UPT ;  /* 0x0000ffff090f7892 */ /* 0x000fe2000f8ec03f */
[----:B0-----:R-:W-:-:S08]  /*26da0*/  VIADD R3, R10, 0xffffff80 ;  /* 0xffffff800a037836 */ /* 0x001fd00000000000 */
[----:B------:R-:W-:Y:S01]  /*26db0*/  @!UP1 ULDC UR8, c[0x0][0xbd4] ;  /* 0x0002f50000089ab9 */ /* 0x000fe20000000800 */
[----:B------:R-:W-:Y:S02]  /*26dc0*/  ISETP.GT.AND P0, PT, R3, 0x3f, PT ;  /* 0x0000003f0300780c */ /* 0x000fe40003f04270 */
[----:B--2---:R-:W-:Y:S01]  /*26dd0*/  @P1 R2UR UR4, R8 ;  /* 0x00000000080412ca */ /* 0x004fe200000e0000 */
[----:B-1----:R-:W-:-:S14]  /*26de0*/  @P2 BRA `(.L_x_6413) ;  /* 0x0000000000102947 */ /* 0x002fdc0003800000 */
[----:B------:R-:W-:Y:S05]  /*26df0*/  @!P1 BRA `(.L_x_6413) ;  /* 0x00000000000c9947 */ /* 0x000fea0003800000 */
[----:B------:R-:W2:Y:S04]  /*26e00*/  LDG.E R3, desc[UR36][R4.64] ;  /* 0x0000002404037981 */ /* 0x000ea8000c1e1900 */
[----:B-----5:R-:W2:Y:S02]  /*26e10*/  LDG.E R0, desc[UR36][R4.64+0x4] ;  /* 0x0000042404007981 */ /* 0x020ea4000c1e1900 */
[----:B--2---:R-:W-:-:S07]  /*26e20*/  IMAD.IADD R0, R0, 0x1, -R3 ;  /* 0x0000000100007824 */ /* 0x004fce00078e0a03 */
.L_x_6413:
[----:B------:R-:W-:Y:S01]  /*26e30*/  USHF.R.S32.HI UR14, URZ, 0x1f, UR60 ;  /* 0x0000001f3f0e7899 */ /* 0x000fe2000801143c */
[----:B------:R-:W-:Y:S01]  /*26e40*/  BSSY B1, `(.L_x_6414) ;  /* 0x000003b000017945 */ /* 0x000fe20003800000 */
[----:B------:R-:W-:Y:S02]  /*26e50*/  USHF.R.S32.HI UR24, URZ, 0x1f, UR4 ;  /* 0x0000001f3f187899 */ /* 0x000fe40008011404 */
[----:B------:R-:W-:Y:S02]  /*26e60*/  USEL UR9, UR60, URZ, !UP0 ;  /* 0x0000003f3c097287 */ /* 0x000fe4000c000000 */
[----:B------:R-:W-:Y:S01]  /*26e70*/  USEL UR14, UR14, URZ, !UP0 ;  /* 0x0000003f0e0e7287 */ /* 0x000fe2000c000000 */
[----:B------:R-:W-:Y:S11]  /*26e80*/  @P0 BRA `(.L_x_6415) ;  /* 0x0000000000d80947 */ /* 0x000ff60003800000 */
[----:B------:R-:W0:Y:S01]  /*26e90*/  LDC R9, c[0x0][0xce8] ;  /* 0x00033a00ff097b82 */ /* 0x000e220000000800 */
[----:B------:R-:W-:-:S04]  /*26ea0*/  IMAD.U32 R3, RZ, RZ, UR59 ;  /* 0x0000003bff037e24 */ /* 0x000fc8000f8e00ff */
[----:B------:R-:W-:-:S04]  /*26eb0*/  IMAD R3, R3, 0x40, R10 ;  /* 0x0000004003037824 */ /* 0x000fc800078e020a */
[----:B------:R-:W-:Y:S02]  /*26ec0*/  VIADD R6, R3, 0xffffff80 ;  /* 0xffffff8003067836 */ /* 0x000fe40000000000 */
        /* <DEDUP_REMOVED lines=50> */
.L_x_6415:
[----:B------:R-:W-:Y:S05]  /*271f0*/  BSYNC B1 ;  /* 0x0000000000017941 */ /* 0x000fea0003800000 */
.L_x_6414:
[----:B------:R-:W-:-:S06]  /*27200*/  UISETP.GT.AND UP0, UPT, UR8, 0x1, UPT ;  /* 0x000000010800788c */ /* 0x000fcc000bf04270 */
[----:B------:R-:W-:-:S13]  /*27210*/  PLOP3.LUT P0, PT, PT, PT, UP0, 0x80, 0x0 ;  /* 0x000000000000781c */ /* 0x000fda0003f0f008 */
[----:B------:R-:W-:Y:S05]  /*27220*/  @P0 BRA `(.L_x_6408) ;  /* 0x00000008006c0947 */ /* 0x000fea0003800000 */
[----:B------:R-:W1:Y:S01]  /*27230*/  LDC R11, c[0x0][0xce8] ;  /* 0x00033a00ff0b7b82 */ /* 0x000e620000000800 */
        /* <DEDUP_REMOVED lines=9> */
[----:B------:R-:W-:Y:S01]  /*272d0*/  IMAD R3, R157, 0x20, R207 ;  /* 0x000000209d037824 */ /* 0x000fe200078e02cf */
[----:B------:R-:W-:Y:S01]  /*272e0*/  ISETP.GE.AND P2, PT, R155, UR16, PT ;  /* 0x000000109b007c0c */ /* 0x000fe2000bf46270 */
[----:B------:R-:W-:Y:S01]  /*272f0*/  IMAD.SHL.U32 R9, R6, 0x2, RZ ;  /* 0x0000000206097824 */ /* 0x000fe200078e00ff */
[----:B------:R-:W-:Y:S01]  /*27300*/  UIADD3 UR11, UR11, UR8, URZ ;  /* 0x000000080b0b7290 */ /* 0x000fe2000fffe03f */
[----:B------:R-:W-:Y:S01]  /*27310*/  IMAD.U32 R8, RZ, RZ, UR59 ;  /* 0x0000003bff087e24 */ /* 0x000fe2000f8e00ff */
[----:B------:R-:W-:Y:S01]  /*27320*/  ULDC.64 UR12, c[0x0][0xbe8] ;  /* 0x0002fa00000c7ab9 */ /* 0x000fe20000000a00 */
[----:B------:R-:W-:Y:S01]  /*27330*/  ISETP.GE.AND P1, PT, R154, UR16, PT ;  /* 0x000000109a007c0c */ /* 0x000fe2000bf26270 */
[----:B------:R-:W-:Y:S01]  /*27340*/  UIMAD.WIDE.U32 UR10, UR15, UR12, UR10 ;  /* 0x0000000c0f0a72a5 */ /* 0x000fe2000f8e000a */
[----:B------:R-:W-:Y:S01]  /*27350*/  LOP3.LUT R6, R9, 0x2, R4, 0xe2, !PT ;  /* 0x0000000209067812 */ /* 0x000fe200078ee204 */
[----:B------:R-:W-:Y:S01]  /*27360*/  IMAD R8, R8, 0x40, R3 ;  /* 0x0000004008087824 */ /* 0x000fe200078e0203 */
[----:B------:R-:W-:Y:S01]  /*27370*/  SEL R4, RZ, 0xffffffff, P2 ;  /* 0xffffffffff047807 */ /* 0x000fe20001000000 */
[----:B------:R-:W-:Y:S01]  /*27380*/  UIMAD UR11, UR15, UR13, UR11 ;  /* 0x0000000d0f0b72a4 */ /* 0x000fe2000f8e020b */
[----:B------:R-:W-:Y:S01]  /*27390*/  SEL R9, RZ, 0xffffffff, P1 ;  /* 0xffffffffff097807 */ /* 0x000fe20000800000 */
[----:B------:R-:W-:Y:S01]  /*273a0*/  IMAD.MOV.U32 R3, RZ, RZ, R8 ;  /* 0x000000ffff037224 */ /* 0x000fe200078e0008 */
[----:B-1----:R-:W-:Y:S01]  /*273b0*/  ISETP.NE.AND P0, PT, R11, 0x1, PT ;  /* 0x000000010b00780c */ /* 0x002fe20003f05270 */
[----:B------:R-:W-:Y:S01]  /*273c0*/  ULDC.64 UR12, c[0x0][0xbf0] ;  /* 0x0002fc00000c7ab9 */ /* 0x000fe20000000a00 */
[----:B------:R-:W-:Y:S01]  /*273d0*/  IMAD.SHL.U32 R13, R4, 0x4, RZ ;  /* 0x00000004040d7824 */ /* 0x000fe200078e00ff */
[----:B------:R-:W-:Y:S01]  /*273e0*/  UIMAD UR14, UR14, UR12, URZ ;  /* 0x0000000c0e0e72a4 */ /* 0x000fe2000f8e023f */
[----:B------:R-:W-:Y:S01]  /*273f0*/  IMAD.SHL.U32 R9, R9, 0x8, RZ ;  /* 0x0000000809097824 */ /* 0x000fe200078e00ff */
[----:B------:R-:W-:Y:S01]  /*27400*/  ISETP.GE.AND P2, PT, R209, UR16, PT ;  /* 0x00000010d1007c0c */ /* 0x000fe2000bf46270 */
[----:B------:R-:W-:Y:S01]  /*27410*/  IMAD.U32 R26, RZ, RZ, UR59 ;  /* 0x0000003bff1a7e24 */ /* 0x000fe2000f8e00ff */
[----:B------:R-:W-:Y:S01]  /*27420*/  UIMAD UR4, UR9, UR13, UR14 ;  /* 0x0000000d090472a4 */ /* 0x000fe2000f8e020e */
[----:B------:R-:W-:Y:S01]  /*27430*/  LOP3.LUT R6, R13, 0x4, R6, 0xe2, !PT ;  /* 0x000000040d067812 */ /* 0x000fe200078ee206 */
[----:B------:R-:W-:Y:S01]  /*27440*/  UIMAD.WIDE.U32 UR8, UR9, UR12, UR10 ;  /* 0x0000000c090872a5 */ /* 0x000fe2000f8e000a */
[----:B-----5:R-:W-:Y:S01]  /*27450*/  IMAD R25, R0, R11, RZ ;  /* 0x0000000b00197224 */ /* 0x020fe200078e02ff */
[----:B------:R-:W-:Y:S01]  /*27460*/  SEL R0, RZ, 0x80, P2 ;  /* 0x00000080ff007807 */ /* 0x000fe20001000000 */
[----:B------:R-:W-:Y:S01]  /*27470*/  IMAD R26, R26, 0x40, R207 ;  /* 0x000000401a1a7824 */ /* 0x000fe200078e02cf */
[----:B------:R-:W0:Y:S01]  /*27480*/  @P0 LDC R5, c[0x0][0xcec] ;  /* 0x00033b00ff050b82 */ /* 0x000e220000000800 */
[----:B------:R-:W-:Y:S01]  /*27490*/  LOP3.LUT R10, R9, 0x8, R6, 0xe2, !PT ;  /* 0x00000008090a7812 */ /* 0x000fe200078ee206 */
[----:B------:R-:W-:Y:S01]  /*274a0*/  UIADD3 UR4, UR9, UR4, URZ ;  /* 0x0000000409047290 */ /* 0x000fe2000fffe03f */
[----:B------:R-:W-:Y:S01]  /*274b0*/  BSSY B1, `(.L_x_6416) ;  /* 0x000004e000017945 */ /* 0x000fe20003800000 */
[----:B------:R-:W-:-:S02]  /*274c0*/  SHF.R.S32.HI R27, RZ, 0x1f, R209 ;  /* 0x0000001fff1b7819 */ /* 0x000fc400000114d1 */
[----:B------:R-:W-:Y:S02]  /*274d0*/  SHF.R.S32.HI R28, RZ, 0x1f, R210 ;  /* 0x0000001fff1c7819 */ /* 0x000fe400000114d2 */
[----:B------:R-:W1:Y:S01]  /*274e0*/  @P0 LDC R7, c[0x0][0xcf0] ;  /* 0x00033c00ff070b82 */ /* 0x000e620000000800 */
[----:B------:R-:W-:Y:S02]  /*274f0*/  SHF.R.S32.HI R29, RZ, 0x1f, R152 ;  /* 0x0000001fff1d7819 */ /* 0x000fe40000011498 */
[----:B------:R-:W-:Y:S02]  /*27500*/  SHF.R.S32.HI R30, RZ, 0x1f, R153 ;  /* 0x0000001fff1e7819 */ /* 0x000fe40000011499 */
[----:B------:R-:W-:Y:S02]  /*27510*/  SHF.R.S32.HI R31, RZ, 0x1f, R154 ;  /* 0x0000001fff1f7819 */ /* 0x000fe4000001149a */
[----:B------:R-:W-:Y:S02]  /*27520*/  SHF.R.S32.HI R32, RZ, 0x1f, R155 ;  /* 0x0000001fff207819 */ /* 0x000fe4000001149b */
[----:B------:R-:W-:Y:S01]  /*27530*/  SHF.R.S32.HI R33, RZ, 0x1f, R156 ;  /* 0x0000001fff217819 */ /* 0x000fe2000001149c */
[----:B0-----:R-:W-:-:S04]  /*27540*/  @P0 IMAD.HI.U32 R4, R8, R5, RZ ;  /* 0x0000000508040227 */ /* 0x001fc800078e00ff */
[----:B------:R-:W-:Y:S02]  /*27550*/  IMAD.U32 R5, RZ, RZ, UR9 ;  /* 0x00000009ff057e24 */ /* 0x000fe4000f8e00ff */
[----:B------:R-:W-:Y:S01]  /*27560*/  IMAD.U32 R5, RZ, RZ, UR4 ;  /* 0x00000004ff057e24 */ /* 0x000fe2000f8e00ff */
[----:B-1----:R-:W-:Y:S01]  /*27570*/  @P0 SHF.R.U32.HI R3, RZ, R7, R4 ;  /* 0x00000007ff030219 */ /* 0x002fe20000011604 */
[----:B------:R-:W-:Y:S01]  /*27580*/  IMAD.U32 R4, RZ, RZ, UR8 ;  /* 0x00000008ff047e24 */ /* 0x000fe2000f8e00ff */
[----:B------:R-:W-:Y:S01]  /*27590*/  ISETP.GE.AND P0, PT, R153, UR16, PT ;  /* 0x0000001099007c0c */ /* 0x000fe2000bf06270 */
[----:B------:R-:W-:Y:S01]  /*275a0*/  ULDC.64 UR8, c[0x0][0xbe0] ;  /* 0x0002f80000087ab9 */ /* 0x000fe20000000a00 */
[--C-:B------:R-:W-:Y:S01]  /*275b0*/  SHF.R.S32.HI R6, RZ, 0x1f, R3.reuse ;  /* 0x0000001fff067819 */ /* 0x100fe20000011403 */
[----:B------:R-:W-:Y:S01]  /*275c0*/  IMAD.MOV R7, RZ, RZ, -R3 ;  /* 0x000000ffff077224 */ /* 0x000fe200078e0a03 */
[----:B------:R-:W-:Y:S01]  /*275d0*/  SEL R9, RZ, 0xffffffff, P0 ;  /* 0xffffffffff097807 */ /* 0x000fe20000000000 */
[----:B------:R-:W-:Y:S01]  /*275e0*/  IMAD.WIDE.U32 R4, R3, UR8, R4 ;  /* 0x0000000803047c25 */ /* 0x000fe2000f8e0004 */
[----:B------:R-:W-:-:S03]  /*275f0*/  ISETP.GE.AND P0, PT, R152, UR16, PT ;  /* 0x0000001098007c0c */ /* 0x000fc6000bf06270 */
[----:B------:R-:W-:Y:S02]  /*27600*/  IMAD R6, R6, UR8, RZ ;  /* 0x0000000806067c24 */ /* 0x000fe4000f8e02ff */
[----:B------:R-:W-:Y:S02]  /*27610*/  IMAD R7, R11, R7, R8 ;  /* 0x000000070b077224 */ /* 0x000fe400078e0208 */
[----:B------:R-:W-:Y:S02]  /*27620*/  IMAD.SHL.U32 R13, R9, 0x10, RZ ;  /* 0x00000010090d7824 */ /* 0x000fe400078e00ff */
[----:B------:R-:W-:Y:S01]  /*27630*/  IMAD R9, R3, UR9, R6 ;  /* 0x0000000903097c24 */ /* 0x000fe2000f8e0206 */
[----:B------:R-:W-:Y:S01]  /*27640*/  SEL R6, RZ, 0xffffffff, P0 ;  /* 0xffffffffff067807 */ /* 0x000fe20000000000 */
[----:B------:R-:W-:Y:S01]  /*27650*/  ULDC.64 UR8, c[0x0][0xbd8] ;  /* 0x0002f60000087ab9 */ /* 0x000fe20000000a00 */
[----:B------:R-:W-:Y:S01]  /*27660*/  SHF.R.S32.HI R3, RZ, 0x1f, R7 ;  /* 0x0000001fff037819 */ /* 0x000fe20000011407 */
[----:B------:R-:W-:Y:S01]  /*27670*/  IMAD.IADD R5, R5, 0x1, R9 ;  /* 0x0000000105057824 */ /* 0x000fe200078e0209 */
[----:B------:R-:W-:Y:S01]  /*27680*/  LOP3.LUT R10, R13, 0x10, R10, 0xe2, !PT ;  /* 0x000000100d0a7812 */ /* 0x000fe200078ee20a */
[----:B------:R-:W-:Y:S01]  /*27690*/  IMAD.SHL.U32 R13, R6, 0x20, RZ ;  /* 0x00000020060d7824 */ /* 0x000fe200078e00ff */
[----:B------:R-:W-:Y:S01]  /*276a0*/  ISETP.GE.AND P0, PT, R210, UR16, PT ;  /* 0x00000010d2007c0c */ /* 0x000fe2000bf06270 */
[----:B------:R-:W-:-:S02]  /*276b0*/  IMAD R6, R3, UR8, RZ ;  /* 0x0000000803067c24 */ /* 0x000fc4000f8e02ff */
[----:B------:R-:W-:Y:S01]  /*276c0*/  IMAD.WIDE.U32 R4, R7, UR8, R4 ;  /* 0x0000000807047c25 */ /* 0x000fe2000f8e0004 */
[----:B------:R-:W-:-:S03]  /*276d0*/  LOP3.LUT R10, R13, 0x20, R10, 0xe2, !PT ;  /* 0x000000200d0a7812 */ /* 0x000fc600078ee20a */
[----:B------:R-:W-:Y:S01]  /*276e0*/  IMAD R3, R7, UR9, R6 ;  /* 0x0000000907037c24 */ /* 0x000fe2000f8e0206 */
[----:B------:R-:W-:Y:S01]  /*276f0*/  SEL R7, RZ, 0x40, P0 ;  /* 0x00000040ff077807 */ /* 0x000fe20000000000 */
[----:B------:R-:W-:Y:S01]  /*27700*/  ULDC.64 UR8, c[0x0][0xb80] ;  /* 0x0002e00000087ab9 */ /* 0x000fe20000000a00 */
[----:B------:R-:W-:Y:S01]  /*27710*/  ISETP.GE.AND P0, PT, R26, R25, PT ;  /* 0x000000191a00720c */ /* 0x000fe20003f06270 */
[----:B------:R-:W-:Y:S01]  /*27720*/  IMAD.IADD R3, R5, 0x1, R3 ;  /* 0x0000000105037824 */ /* 0x000fe200078e0203 */
[----:B------:R-:W-:Y:S02]  /*27730*/  LEA R20, P1, R4, UR8, 0x1 ;  /* 0x0000000804147c11 */ /* 0x000fe4000f8208ff */
[----:B------:R-:W-:Y:S02]  /*27740*/  LOP3.LUT R21, R10, R7, RZ, 0xfc, !PT ;  /* 0x000000070a157212 */ /* 0x000fe400078efcff */
[----:B------:R-:W-:Y:S01]  /*27750*/  LEA.HI.X R3, R4, UR9, R3, 0x1, P1 ;  /* 0x0000000904037c11 */ /* 0x000fe200088f0c03 */
[----:B------:R0:W1:Y:S01]  /*27760*/  SHFL.IDX PT, R6, R20, RZ, 0x181f ;  /* 0x00181fff14067589 */ /* 0x00006200000e0000 */
[----:B------:R-:W-:-:S03]  /*27770*/  LOP3.LUT R24, R21, R0, RZ, 0xfc, !PT ;  /* 0x0000000015187212 */ /* 0x000fc600078efcff */
[----:B------:R0:W2:Y:S02]  /*27780*/  SHFL.IDX PT, R7, R3, RZ, 0x181f ;  /* 0x00181fff03077589 */ /* 0x0000a400000e0000 */
[----:B------:R-:W-:Y:S05]  /*27790*/  @P0 BRA `(.L_x_6417) ;  /* 0x00000000007c0947 */ /* 0x000fea0003800000 */
        /* <DEDUP_REMOVED lines=18> */
[----:B-1----:R-:W-:-:S02]  /*278c0*/  @!P1 LEA R8, P6, R152, R6, 0x1 ;  /* 0x0000000698089211 */ /* 0x002fc400078c08ff */
        /* <DEDUP_REMOVED lines=12> */
.L_x_6417:
[----:B------:R-:W-:Y:S05]  /*27990*/  BSYNC B1 ;  /* 0x0000000000017941 */ /* 0x000fea0003800000 */
.L_x_6416:
        /* <DEDUP_REMOVED lines=9> */
[----:B------:R-:W-:-:S05]  /*27a30*/  LOP3.LUT P1, RZ, R21, 0x40, RZ, 0xc0, !PT ;  /* 0x0000004015ff7812 */ /* 0x000fca000782c0ff */
[CC--:B-1----:R-:W-:Y:S02]  /*27a40*/  @!P2 LEA R8, P0, R156.reuse, R6.reuse, 0x1 ;  /* 0x000000069c08a211 */ /* 0x0c2fe400078008ff */
[----:B---3--:R-:W-:Y:S02]  /*27a50*/  @!P3 IMAD.WIDE R4, R19, 0x2, R6 ;  /* 0x000000021304b825 */ /* 0x008fe400078e0206 */
[-C--:B------:R-:W-:Y:S02]  /*27a60*/  @!P2 LEA.HI.X R9, R156, R7.reuse, R33, 0x1, P0 ;  /* 0x000000079c09a211 */ /* 0x080fe400000f0c21 */
[----:B------:R-:W-:Y:S01]  /*27a70*/  @!P5 LEA R10, P0, R155, R6, 0x1 ;  /* 0x000000069b0ad211 */ /* 0x000fe200078008ff */
[----:B------:R1:W-:Y:S01]  /*27a80*/  @!P3 ST.E.128 desc[UR36][R4.64], RZ ;  /* 0x000000ff0400b985 */ /* 0x0003e2000c101d24 */
[----:B------:R-:W-:Y:S02]  /*27a90*/  ISETP.GE.AND P3, PT, R153, UR16, PT ;  /* 0x0000001099007c0c */ /* 0x000fe4000bf66270 */
[----:B------:R-:W-:Y:S01]  /*27aa0*/  @!P5 LEA.HI.X R11, R155, R7, R32, 0x1, P0 ;  /* 0x000000079b0bd211 */ /* 0x000fe200000f0c20 */
[----:B------:R2:W-:Y:S01]  /*27ab0*/  @!P2 ST.E.128 desc[UR36][R8.64], RZ ;  /* 0x000000ff0800a985 */ /* 0x0005e2000c101d24 */
[----:B------:R-:W-:-:S02]  /*27ac0*/  ISETP.GE.AND P2, PT, R152, UR16, PT ;  /* 0x0000001098007c0c */ /* 0x000fc4000bf46270 */
[----:B------:R-:W-:Y:S01]  /*27ad0*/  LOP3.LUT P0, RZ, R24, 0x80, RZ, 0xc0, !PT ;  /* 0x0000008018ff7812 */ /* 0x000fe2000780c0ff */
[----:B------:R2:W-:Y:S01]  /*27ae0*/  @!P5 ST.E.128 desc[UR36][R10.64], RZ ;  /* 0x000000ff0a00d985 */ /* 0x0005e2000c101d24 */
[----:B------:R-:W-:-:S04]  /*27af0*/  @!P4 LEA R12, P6, R154, R6, 0x1 ;  /* 0x000000069a0cc211 */ /* 0x000fc800078c08ff */
[----:B------:R-:W-:Y:S02]  /*27b00*/  @!P4 LEA.HI.X R13, R154, R7, R31, 0x1, P6 ;  /* 0x000000079a0dc211 */ /* 0x000fe400030f0c1f */
[----:B------:R-:W-:-:S03]  /*27b10*/  @!P3 LEA R14, P5, R153, R6, 0x1 ;  /* 0x00000006990eb211 */ /* 0x000fc600078a08ff */
[----:B------:R2:W-:Y:S01]  /*27b20*/  @!P4 ST.E.128 desc[UR36][R12.64], RZ ;  /* 0x000000ff0c00c985 */ /* 0x0005e2000c101d24 */
[-C--:B-1----:R-:W-:Y:S02]  /*27b30*/  @!P2 LEA R4, P6, R152, R6.reuse, 0x1 ;  /* 0x000000069804a211 */ /* 0x082fe400078c08ff */
[-C--:B0-----:R-:W-:Y:S02]  /*27b40*/  @P1 LEA R20, P4, R210, R6.reuse, 0x1 ;  /* 0x00000006d2141211 */ /* 0x081fe400078808ff */
        /* <DEDUP_REMOVED lines=9> */
.L_x_6408:
[----:B------:R-:W-:Y:S05]  /*27be0*/  BSYNC B0 ;  /* 0x0000000000007941 */ /* 0x000fea0003800000 */
.L_x_6400:
[----:B------:R-:W-:Y:S02]  /*27bf0*/  ULDC UR4, c[0x0][0xd3c] ;  /* 0x00034f0000047ab9 */ /* 0x000fe40000000800 */
[----:B------:R-:W-:-:S06]  /*27c00*/  UISETP.GE.AND UP0, UPT, UR6, UR4, UPT ;  /* 0x000000040600728c */ /* 0x000fcc000bf06270 */
[----:B------:R-:W-:-:S13]  /*27c10*/  PLOP3.LUT P0, PT, PT, PT, UP0, 0x80, 0x0 ;  /* 0x000000000000781c */ /* 0x000fda0003f0f008 */
[----:B------:R-:W-:Y:S05]  /*27c20*/  @!P0 BRA `(.L_x_6418) ;  /* 0xfffffd9400c88947 */ /* 0x000fea000383ffff */
[----:B------:R-:W-:Y:S05]  /*27c30*/  EXIT ;  /* 0x000000000000794d */ /* 0x000fea0003800000 */
.L_x_6269:
        /* <DEDUP_REMOVED lines=16> */
.L_x_6419:
        /* <DEDUP_REMOVED lines=44> */
.L_x_6423:
        /* <DEDUP_REMOVED lines=35> */
.L_x_6421:
        /* <DEDUP_REMOVED lines=13> */
.L_x_6424:
        /* <DEDUP_REMOVED lines=62> */
.L_x_6425:
        /* <DEDUP_REMOVED lines=61> */
.L_x_6426:
[----:B------:R-:W-:-:S05]  /*28ab0*/  LOP3.LUT R25, RZ, R2, RZ, 0x33, !PT ;  /* 0x00000002ff197212 */ /* 0x000fca00078e33ff */
[----:B------:R-:W-:Y:S01]  /*28ac0*/  IMAD.IADD R25, R0, 0x1, R25 ;  /* 0x0000000100197824 */ /* 0x000fe200078e0219 */
[----:B------:R-:W-:Y:S06]  /*28ad0*/  BRA `(.L_x_6427) ;  /* 0x0000000000147947 */ /* 0x000fec0003800000 */
.L_x_6422:
[----:B------:R-:W-:Y:S01]  /*28ae0*/  ULDC UR4, c[0x0][0xd3c] ;  /* 0x00034f0000047ab9 */ /* 0x000fe20000000800 */
[----:B------:R-:W-:Y:S02]  /*28af0*/  IMAD.MOV.U32 R25, RZ, RZ, RZ ;  /* 0x000000ffff197224 */ /* 0x000fe400078e00ff */
[----:B------:R-:W-:Y:S02]  /*28b00*/  IMAD.U32 R24, RZ, RZ, UR6 ;  /* 0x00000006ff187e24 */ /* 0x000fe4000f8e00ff */
[----:B------:R-:W-:Y:S02]  /*28b10*/  IMAD.MOV.U32 R26, RZ, RZ, RZ ;  /* 0x000000ffff1a7224 */ /* 0x000fe400078e00ff */
[----:B------:R-:W-:-:S07]  /*28b20*/  IMAD.U32 R27, RZ, RZ, UR4 ;  /* 0x00000004ff1b7e24 */ /* 0x000fce000f8e00ff */
.L_x_6427:
[----:B------:R-:W-:-:S13]  /*28b30*/  ISETP.NE.AND P0, PT, R7, RZ, PT ;  /* 0x000000ff0700720c */ /* 0x000fda0003f05270 */
[----:B------:R-:W0:Y:S01]  /*28b40*/  @!P0 S2R R3, SR_CgaCtaId ;  /* 0x0000000000038919 */ /* 0x000e220000008800 */
[----:B------:R-:W-:-:S04]  /*28b50*/  @!P0 MOV R0, 0x400 ;  /* 0x0000040000008802 */ /* 0x000fc80000000f00 */
[----:B0-----:R-:W-:-:S05]  /*28b60*/  @!P0 LEA R0, R3, R0, 0x18 ;  /* 0x0000000003008211 */ /* 0x001fca00078ec0ff */
[----:B------:R1:W-:Y:S01]  /*28b70*/  @!P0 STS.128 [R0+0x388d0], R24 ;  /* 0x0388d01800008388 */ /* 0x0003e20000000c00 */
[----:B------:R-:W-:Y:S06]  /*28b80*/  BAR.ARV 0x5, 0x180 ;  /* 0x0146000000007b1d */ /* 0x000fec0000002000 */
.L_x_6420:
        /* <DEDUP_REMOVED lines=22> */
[----:B------:R-:W-:Y:S02]  /*28cf0*/  LOP3.LUT R4, R0, 0x38, RZ, 0xc0, !PT ;  /* 0x0000003800047812 */ /* 0x000fe400078ec0ff */
[----:B------:R-:W-:Y:S01]  /*28d00*/  UMOV UR4, 0x400 ;  /* 0x0000040000047882 */ /* 0x000fe20000000000 */
[----:B------:R-:W-:Y:S01]  /*28d10*/  LOP3.LUT R34, R3, 0x200, R0, 0xf8, !PT ;  /* 0x0000020003227812 */ /* 0x000fe200078ef800 */
[----:B0-----:R-:W-:Y:S01]  /*28d20*/  ULEA UR4, UR5, UR4, 0x18 ;  /* 0x0000000405047291 */ /* 0x001fe2000f8ec03f */
[----:B------:R-:W-:Y:S02]  /*28d30*/  LOP3.LUT R2, R5, 0x70, R2, 0xf8, !PT ;  /* 0x0000007005027812 */ /* 0x000fe400078ef802 */
[----:B------:R-:W-:-:S02]  /*28d40*/  LOP3.LUT R0, R4, 0x40, RZ, 0xfc, !PT ;  /* 0x0000004004007812 */ /* 0x000fc400078efcff */
[C---:B------:R-:W-:Y:S01]  /*28d50*/  LOP3.LUT R3, R4.reuse, 0x80, RZ, 0xfc, !PT ;  /* 0x0000008004037812 */ /* 0x040fe200078efcff */
[----:B------:R-:W-:Y:S01]  /*28d60*/  IMAD.U32 R17, RZ, RZ, UR4 ;  /* 0x00000004ff117e24 */ /* 0x000fe2000f8e00ff */
[C---:B------:R-:W-:Y:S02]  /*28d70*/  LOP3.LUT R2, R4.reuse, 0xc0, RZ, 0xfc, !PT ;  /* 0x000000c004027812 */ /* 0x040fe400078efcff */
[----:B------:R-:W-:Y:S01]  /*28d80*/  LOP3.LUT R0, R4, 0x100, RZ, 0xfc, !PT ;  /* 0x0000010004007812 */ /* 0x000fe200078efcff */
[----:B------:R-:W-:Y:S01]  /*28d90*/  IMAD R19, R34, 0x2, R17 ;  /* 0x0000000222137824 */ /* 0x000fe200078e0211 */
[C---:B------:R-:W-:Y:S02]  /*28da0*/  LOP3.LUT R3, R4.reuse, 0x140, RZ, 0xfc, !PT ;  /* 0x0000014004037812 */ /* 0x040fe400078efcff */
[C---:B------:R-:W-:Y:S02]  /*28db0*/  LOP3.LUT R2, R4.reuse, 0x180, RZ, 0xfc, !PT ;  /* 0x0000018004027812 */ /* 0x040fe400078efcff */
[----:B---3--:R-:W-:-:S07]  /*28dc0*/  LOP3.LUT R0, R4, 0x1c0, RZ, 0xfc, !PT ;  /* 0x000001c004007812 */ /* 0x008fce00078efcff */
.L_x_6505:
[----:B------:R-:W-:Y:S05]  /*28dd0*/  YIELD ;  /* 0x0000000000007946 */ /* 0x000fea0003800000 */
[----:B------:R-:W-:Y:S01]  /*28de0*/  ULDC.64 UR4, c[0x0][0xb20] ;  /* 0x0002c80000047ab9 */ /* 0x000fe20000000a00 */
[----:B------:R-:W-:Y:S01]  /*28df0*/  IMAD.MOV.U32 R32, RZ, RZ, RZ ;  /* 0x000000ffff207224 */ /* 0x000fe200078e00ff */
[----:B------:R-:W-:-:S04]  /*28e00*/  ISETP.NE.U32.AND P0, PT, RZ, UR4, PT ;  /* 0x00000004ff007c0c */ /* 0x000fc8000bf05070 */
[----:B------:R-:W-:Y:S01]  /*28e10*/  ISETP.NE.AND.EX P0, PT, RZ, UR5, PT, P0 ;  /* 0x00000005ff007c0c */ /* 0x000fe2000bf05300 */
[----:B------:R-:W-:-:S12]  /*28e20*/  ULDC.64 UR4, c[0x0][0xb10] ;  /* 0x0002c40000047ab9 */ /* 0x000fd80000000a00 */
[----:B------:R-:W0:Y:S02]  /*28e30*/  @P0 LDC.64 R2, c[0x0][0xb20] ;  /* 0x0002c800ff020b82 */ /* 0x000e240000000a00 */
        /* <DEDUP_REMOVED lines=11> */
[----:B-1----:R-:W1:Y:S07]  /*28ef0*/  @P1 LDC.64 R4, c[0x0][0xb10] ;  /* 0x0002c400ff041b82 */ /* 0x002e6e0000000a00 */
[----:B------:R-:W-:Y:S01]  /*28f00*/  @P2 LOP3.LUT R16, R16, 0x40, RZ, 0xfc, !PT ;  /* 0x0000004010102812 */ /* 0x000fe200078efcff */
[----:B0-----:R-:W-:-:S05]  /*28f10*/  IMAD.WIDE R2, R27, 0x4, R2 ;  /* 0x000000041b027825 */ /* 0x001fca00078e0202 */
[----:B------:R0:W5:Y:S01]  /*28f20*/  @P2 LDG.E R35, desc[UR36][R2.64] ;  /* 0x0000002402232981 */ /* 0x000162000c1e1900 */
[----:B-1----:R-:W-:-:S05]  /*28f30*/  @P1 IMAD.WIDE R4, R27, 0x4, R4 ;  /* 0x000000041b041825 */ /* 0x002fca00078e0204 */
[----:B--2---:R-:W2:Y:S01]  /*28f40*/  @P1 LDG.E R0, desc[UR36][R4.64] ;  /* 0x0000002404001981 */ /* 0x004ea2000c1e1900 */
        /* <DEDUP_REMOVED lines=10> */
[----:B0-----:R-:W-:-:S05]  /*28ff0*/  IMAD.U32 R0, RZ, RZ, UR4 ;  /* 0x00000004ff007e24 */ /* 0x001fca000f8e00ff */
[----:B------:R1:W-:Y:S01]  /*29000*/  STL [R1+0x410], R0 ;  /* 0x0004100001007387 */ /* 0x0003e20000100800 */
[----:B------:R-:W-:Y:S05]  /*29010*/  @!P2 BRA `(.L_x_6429) ;  /* 0x000000000010a947 */ /* 0x000fea0003800000 */
[----:B------:R-:W2:Y:S04]  /*29020*/  LDG.E R5, desc[UR36][R2.64] ;  /* 0x0000002402057981 */ /* 0x000ea8000c1e1900 */
[----:B-1----:R-:W2:Y:S02]  /*29030*/  LDG.E R0, desc[UR36][R2.64+0x4] ;  /* 0x0000042402007981 */ /* 0x002ea4000c1e1900 */
[----:B--2---:R-:W-:-:S05]  /*29040*/  IMAD.IADD R0, R0, 0x1, -R5 ;  /* 0x0000000100007824 */ /* 0x004fca00078e0a05 */
[----:B------:R2:W-:Y:S02]  /*29050*/  STL [R1+0x410], R0 ;  /* 0x0004100001007387 */ /* 0x0005e40000100800 */
.L_x_6429:
[----:B------:R-:W-:Y:S02]  /*29060*/  ULDC.64 UR4, c[0x0][0xb18] ;  /* 0x0002c60000047ab9 */ /* 0x000fe40000000a00 */
[----:B------:R-:W-:-:S04]  /*29070*/  ISETP.NE.U32.AND P0, PT, RZ, UR4, PT ;  /* 0x00000004ff007c0c */ /* 0x000fc8000bf05070 */
[----:B------:R-:W-:-:S13]  /*29080*/  ISETP.NE.AND.EX P0, PT, RZ, UR5, PT, P0 ;  /* 0x00000005ff007c0c */ /* 0x000fda000bf05300 */
[----:B------:R-:W-:Y:S05]  /*29090*/  @!P0 BRA `(.L_x_6430) ;  /* 0x0000000000108947 */ /* 0x000fea0003800000 */
[----:B0-----:R-:W0:Y:S02]  /*290a0*/  LDC.64 R2, c[0x0][0xb18] ;  /* 0x0002c600ff027b82 */ /* 0x001e240000000a00 */
[----:B0-----:R-:W-:-:S05]  /*290b0*/  IMAD.WIDE R2, R27, 0x4, R2 ;  /* 0x000000041b027825 */ /* 0x001fca00078e0202 */
[----:B------:R0:W5:Y:S01]  /*290c0*/  LDG.E R7, desc[UR36][R2.64] ;  /* 0x0000002402077981 */ /* 0x000162000c1e1900 */
[----:B------:R-:W-:Y:S05]  /*290d0*/  BRA `(.L_x_6431) ;  /* 0x0000000000247947 */ /* 0x000fea0003800000 */
.L_x_6430:
[----:B------:R-:W-:Y:S02]  /*290e0*/  ULDC.64 UR4, c[0x0][0xb00] ;  /* 0x0002c00000047ab9 */ /* 0x000fe40000000a00 */
[----:B------:R-:W-:-:S04]  /*290f0*/  ISETP.NE.U32.AND P0, PT, RZ, UR4, PT ;  /* 0x00000004ff007c0c */ /* 0x000fc8000bf05070 */
[----:B------:R-:W-:-:S13]  /*29100*/  ISETP.NE.AND.EX P0, PT, RZ, UR5, PT, P0 ;  /* 0x00000005ff007c0c */ /* 0x000fda000bf05300 */
[----:B------:R-:W-:Y:S05]  /*29110*/  @!P0 BRA `(.L_x_6431) ;  /* 0x0000000000148947 */ /* 0x000fea0003800000 */
[----:B0-----:R-:W0:Y:S02]  /*29120*/  LDC.64 R2, c[0x0][0xb00] ;  /* 0x0002c000ff027b82 */ /* 0x001e240000000a00 */
[----:B0-----:R-:W-:-:S05]  /*29130*/  IMAD.WIDE R2, R27, 0x4, R2 ;  /* 0x000000041b027825 */ /* 0x001fca00078e0202 */
[----:B------:R-:W3:Y:S04]  /*29140*/  LDG.E R7, desc[UR36][R2.64] ;  /* 0x0000002402077981 */ /* 0x000ee8000c1e1900 */
[----:B-12---:R-:W3:Y:S02]  /*29150*/  LDG.E R0, desc[UR36][R2.64+0x4] ;  /* 0x0000042402007981 */ /* 0x006ee4000c1e1900 */
[----:B---3--:R-:W-:-:S07]  /*29160*/  IMAD.IADD R7, R0, 0x1, -R7 ;  /* 0x0000000100077824 */ /* 0x008fce00078e0a07 */
.L_x_6431:
[----:B------:R-:W3:Y:S01]  /*29170*/  LDL R6, [R1+0x410] ;  /* 0x0004100001067983 */ /* 0x000ee20000100800 */
[----:B012---:R-:W0:Y:S01]  /*29180*/  LDC R0, c[0x0][0x448] ;  /* 0x00011200ff007b82 */ /* 0x007e220000000800 */
[----:B------:R-:W-:Y:S01]  /*29190*/  IMAD.SHL.U32 R37, R25, 0x40, RZ ;  /* 0x0000004019257824 */ /* 0x000fe200078e00ff */
[----:B------:R-:W-:Y:S01]  /*291a0*/  LOP3.LUT R16, R16, 0xffffefff, RZ, 0xc0, !PT ;  /* 0xffffefff10107812 */ /* 0x000fe200078ec0ff */
[----:B-----5:R-:W-:Y:S02]  /*291b0*/  IMAD.IADD R25, R7, 0x1, -R32 ;  /* 0x0000000107197824 */ /* 0x020fe400078e0a20 */
[----:B------:R-:W-:-:S03]  /*291c0*/  VIADD R4, R37, 0x3f ;  /* 0x0000003f25047836 */ /* 0x000fc60000000000 */
[----:B------:R-:W1:Y:S01]  /*291d0*/  LDC.64 R2, c[0x0][0xad8] ;  /* 0x0002b600ff027b82 */ /* 0x000e620000000a00 */
[----:B0-----:R-:W-:Y:S02]  /*291e0*/  ISETP.NE.AND P2, PT, R0, 0x1, PT ;  /* 0x000000010000780c */ /* 0x001fe40003f45270 */
[----:B-1----:R-:W-:-:S11]  /*291f0*/  ISETP.GE.AND P1, PT, R3, 0x1, PT ;  /* 0x000000010300780c */ /* 0x002fd60003f26270 */
[----:B------:R-:W0:Y:S01]  /*29200*/  @P2 LDC R5, c[0x0][0x44c] ;  /* 0x00011300ff052b82 */ /* 0x000e220000000800 */
[----:B------:R-:W-:-:S07]  /*29210*/  @P2 LOP3.LUT R16, R16, 0x1000, RZ, 0xfc, !PT ;  /* 0x0000100010102812 */ /* 0x000fce00078efcff */
[----:B------:R-:W1:Y:S01]  /*29220*/  @P2 LDC R0, c[0x0][0x450] ;  /* 0x00011400ff002b82 */ /* 0x000e620000000800 */
[----:B0-----:R-:W-:-:S05]  /*29230*/  @P2 IMAD.HI.U32 R5, R4, R5, RZ ;  /* 0x0000000504052227 */ /* 0x001fca00078e00ff */
[----:B-1----:R-:W-:Y:S02]  /*29240*/  @P2 SHF.R.U32.HI R4, RZ, R0, R5 ;  /* 0x00000000ff042219 */ /* 0x002fe40000011605 */
[----:B---3--:R-:W-:-:S05]  /*29250*/  IADD3 R5, R25, 0x1, -R6 ;  /* 0x0000000119057810 */ /* 0x008fca0007ffe806 */
        /* <DEDUP_REMOVED lines=14> */
.L_x_6434:
[----:B------:R-:W-:-:S13]  /*29340*/  ISETP.NE.AND P0, PT, R3, 0x1, PT ;  /* 0x000000010300780c */ /* 0x000fda0003f05270 */
[----:B------:R-:W0:Y:S02]  /*29350*/  @P0 LDC.64 R4, c[0x0][0xae0] ;  /* 0x0002b800ff040b82 */ /* 0x000e240000000a00 */
[----:B0-----:R-:W-:-:S05]  /*29360*/  @P0 IMAD.HI.U32 R4, R0, R4, RZ ;  /* 0x0000000400040227 */ /* 0x001fca00078e00ff */
[----:B------:R-:W-:-:S07]  /*29370*/  @P0 SHF.R.U32.HI R0, RZ, R5, R4 ;  /* 0x00000005ff000219 */ /* 0x000fce0000011604 */
.L_x_6435:
[----:B------:R-:W-:Y:S05]  /*29380*/  BSYNC B0 ;  /* 0x0000000000007941 */ /* 0x000fea0003800000 */
.L_x_6433:
[----:B------:R-:W-:-:S05]  /*29390*/  IMAD R5, R0, R3, R3 ;  /* 0x0000000300057224 */ /* 0x000fca00078e0203 */
[----:B------:R-:W-:-:S07]  /*293a0*/  VIMNMX R2, R2, R5, PT ;  /* 0x0000000502027248 */ /* 0x000fce0003fe0100 */
.L_x_6432:
[----:B------:R-:W0:Y:S01]  /*293b0*/  @P2 LDC R0, c[0x0][0x44c] ;  /* 0x00011300ff002b82 */ /* 0x000e220000000800 */
[----:B------:R-:W-:Y:S01]  /*293c0*/  VIADD R2, R2, 0x3f ;  /* 0x0000003f02027836 */ /* 0x000fe20000000000 */
[----:B------:R-:W-:Y:S01]  /*293d0*/  ULDC UR4, c[0x0][0xad4] ;  /* 0x0002b50000047ab9 */ /* 0x000fe20000000800 */
[----:B------:R-:W-:-:S05]  /*293e0*/  IMAD.MOV.U32 R4, RZ, RZ, R37 ;  /* 0x000000ffff047224 */ /* 0x000fca00078e0025 */
[----:B------:R-:W1:Y:S01]  /*293f0*/  @P2 LDC R5, c[0x0][0x450] ;  /* 0x00011400ff052b82 */ /* 0x000e620000000800 */
[----:B0-----:R-:W-:-:S05]  /*29400*/  @P2 IMAD.HI.U32 R0, R37, R0, RZ ;  /* 0x0000000025002227 */ /* 0x001fca00078e00ff */
        /* <DEDUP_REMOVED lines=22> */
.L_x_6438:
[----:B------:R-:W-:-:S13]  /*29570*/  ISETP.NE.AND P0, PT, R3, 0x1, PT ;  /* 0x000000010300780c */ /* 0x000fda0003f05270 */
[----:B------:R-:W0:Y:S02]  /*29580*/  @P0 LDC.64 R4, c[0x0][0xae0] ;  /* 0x0002b800ff040b82 */ /* 0x000e240000000a00 */
[----:B0-----:R-:W-:-:S05]  /*29590*/  @P0 IMAD.HI.U32 R4, R6, R4, RZ ;  /* 0x0000000406040227 */ /* 0x001fca00078e00ff */
[----:B------:R-:W-:-:S07]  /*295a0*/  @P0 SHF.R.U32.HI R6, RZ, R5, R4 ;  /* 0x00000005ff060219 */ /* 0x000fce0000011604 */
.L_x_6439:
[----:B------:R-:W-:Y:S05]  /*295b0*/  BSYNC B0 ;  /* 0x0000000000007941 */ /* 0x000fea0003800000 */
.L_x_6437:
[----:B------:R-:W-:-:S05]  /*295c0*/  IMAD R3, R6, R3, RZ ;  /* 0x0000000306037224 */ /* 0x000fca00078e02ff */
[----:B------:R-:W-:-:S07]  /*295d0*/  VIMNMX R2, R2, R3, !PT ;  /* 0x0000000302027248 */ /* 0x000fce0007fe0100 */
.L_x_6436:
        /* <DEDUP_REMOVED lines=43> */
.L_x_6441:
[----:B------:R-:W-:Y:S05]  /*29890*/  BSYNC B0 ;  /* 0x0000000000007941 */ /* 0x000fea0003800000 */
.L_x_6440:
        /* <DEDUP_REMOVED lines=23> */
.L_x_6443:
        /* <DEDUP_REMOVED lines=20> */
.L_x_6446:
[----:B------:R-:W-:Y:S05]  /*29b50*/  BSYNC B6 ;  /* 0x0000000000067941 */ /* 0x000fea0003800000 */
.L_x_6445:
        /* <DEDUP_REMOVED lines=20> */
.L_x_6449:
        /* <DEDUP_REMOVED lines=15> */
.L_x_6448:
[----:B------:R-:W-:Y:S05]  /*29d90*/  BSYNC B6 ;  /* 0x0000000000067941 */ /* 0x000fea0003800000 */
.L_x_6447:
[----:B------:R-:W-:Y:S01]  /*29da0*/  ULDC.64 UR4, c[0x0][0xaf0] ;  /* 0x0002bc0000047ab9 */ /* 0x000fe20000000a00 */
[----:B------:R-:W0:Y:S01]  /*29db0*/  S2R R21, SR_TID.X ;  /* 0x0000000000157919 */ /* 0x000e220000002100 */
[----:B------:R-:W-:Y:S01]  /*29dc0*/  ISETP.NE.U32.AND P0, PT, RZ, UR4, PT ;  /* 0x00000004ff007c0c */ /* 0x000fe2000bf05070 */
[----:B------:R-:W-:Y:S01]  /*29dd0*/  IMAD.MOV.U32 R28, RZ, RZ, R27 ;  /* 0x000000ffff1c7224 */ /* 0x000fe200078e001b */
[----:B------:R-:W-:Y:S01]  /*29de0*/  ULDC UR4, c[0x0][0x320] ;  /* 0x0000c80000047ab9 */ /* 0x000fe20000000800 */
[----:B------:R-:W1:Y:S01]  /*29df0*/  S2R R22, SR_TID.X ;  /* 0x0000000000167919 */ /* 0x000e620000002100 */
[----:B------:R-:W-:Y:S01]  /*29e00*/  ISETP.NE.AND.EX P0, PT, RZ, UR5, PT, P0 ;  /* 0x00000005ff007c0c */ /* 0x000fe2000bf05300 */
[----:B------:R-:W2:-:S12]  /*29e10*/  LDC R20, c[0x0][0x430] ;  /* 0x00010c00ff147b82 */ /* 0x000e980000000800 */
[----:B------:R-:W3:Y:S01]  /*29e20*/  @P0 LDC.64 R2, c[0x0][0xaf0] ;  /* 0x0002bc00ff020b82 */ /* 0x000ee20000000a00 */
[----:B0-----:R-:W-:-:S05]  /*29e30*/  IMAD.SHL.U32 R29, R21, 0x8, RZ ;  /* 0x00000008151d7824 */ /* 0x001fca00078e00ff */
[----:B------:R-:W-:Y:S01]  /*29e40*/  LOP3.LUT R29, R29, 0x38, RZ, 0xc0, !PT ;  /* 0x000000381d1d7812 */ /* 0x000fe200078ec0ff */
[----:B-1----:R-:W-:-:S03]  /*29e50*/  IMAD.SHL.U32 R21, R22, 0x8, RZ ;  /* 0x0000000816157824 */ /* 0x002fc600078e00ff */
[----:B------:R-:W-:Y:S01]  /*29e60*/  LOP3.LUT R33, R29, 0x40, RZ, 0xfc, !PT ;  /* 0x000000401d217812 */ /* 0x000fe200078efcff */
[----:B---3--:R-:W-:Y:S01]  /*29e70*/  @P0 IMAD.WIDE R2, R27, 0x4, R2 ;  /* 0x000000041b020825 */ /* 0x008fe200078e0202 */
[C---:B------:R-:W-:Y:S02]  /*29e80*/  LOP3.LUT R0, R29.reuse, 0x180, RZ, 0xfc, !PT ;  /* 0x000001801d007812 */ /* 0x040fe400078efcff */
[----:B------:R-:W-:Y:S02]  /*29e90*/  LOP3.LUT R29, R29, 0x1c0, RZ, 0xfc, !PT ;  /* 0x000001c01d1d7812 */ /* 0x000fe400078efcff */
[----:B------:R-:W-:Y:S01]  /*29ea0*/  ISETP.GE.AND P3, PT, R33, UR4, PT ;  /* 0x0000000421007c0c */ /* 0x000fe2000bf66270 */
[----:B------:R0:W5:Y:S01]  /*29eb0*/  @P0 LDG.E R28, desc[UR36][R2.64] ;  /* 0x00000024021c0981 */ /* 0x000162000c1e1900 */
[----:B------:R-:W-:Y:S01]  /*29ec0*/  ISETP.GE.AND P0, PT, R29, UR4, PT ;  /* 0x000000041d007c0c */ /* 0x000fe2000bf06270 */
[C---:B------:R-:W-:Y:S01]  /*29ed0*/  IMAD.SHL.U32 R29, R22.reuse, 0x8, RZ ;  /* 0x00000008161d7824 */ /* 0x040fe200078e00ff */
[----:B------:R-:W-:Y:S01]  /*29ee0*/  LOP3.LUT R21, R21, 0x38, RZ, 0xc0, !PT ;  /* 0x0000003815157812 */ /* 0x000fe200078ec0ff */
[----:B------:R-:W-:Y:S01]  /*29ef0*/  IMAD.SHL.U32 R22, R22, 0x8, RZ ;  /* 0x0000000816167824 */ /* 0x000fe200078e00ff */
[----:B------:R-:W-:Y:S01]  /*29f00*/  LOP3.LUT R16, R16, 0xfffffdff, RZ, 0xc0, !PT ;  /* 0xfffffdff10107812 */ /* 0x000fe200078ec0ff */
[----:B------:R-:W-:Y:S01]  /*29f10*/  UMOV UR5, 0xffffffff ;  /* 0xffffffff00057882 */ /* 0x000fe20000000000 */
[----:B------:R-:W-:-:S02]  /*29f20*/  LOP3.LUT R29, R29, 0x38, RZ, 0xc0, !PT ;  /* 0x000000381d1d7812 */ /* 0x000fc400078ec0ff */
[----:B------:R-:W-:Y:S02]  /*29f30*/  ISETP.GE.AND P2, PT, R21, UR4, PT ;  /* 0x0000000415007c0c */ /* 0x000fe4000bf46270 */
[----:B------:R-:W-:Y:S02]  /*29f40*/  LOP3.LUT R29, R29, 0x80, RZ, 0xfc, !PT ;  /* 0x000000801d1d7812 */ /* 0x000fe400078efcff */
[----:B------:R-:W-:Y:S02]  /*29f50*/  @P3 LOP3.LUT R16, R16, 0x200, RZ, 0xfc, !PT ;  /* 0x0000020010103812 */ /* 0x000fe400078efcff */
[----:B------:R-:W-:Y:S02]  /*29f60*/  LOP3.LUT R22, R22, 0x38, RZ, 0xc0, !PT ;  /* 0x0000003816167812 */ /* 0x000fe400078ec0ff */
[----:B------:R-:W-:Y:S02]  /*29f70*/  ISETP.GE.AND P5, PT, R29, UR4, PT ;  /* 0x000000041d007c0c */ /* 0x000fe4000bfa6270 */
[----:B------:R-:W-:-:S02]  /*29f80*/  LOP3.LUT R16, R16, 0xfffffbff, RZ, 0xc0, !PT ;  /* 0xfffffbff10107812 */ /* 0x000fc400078ec0ff */
[----:B------:R-:W-:Y:S02]  /*29f90*/  LOP3.LUT R22, R22, 0xc0, RZ, 0xfc, !PT ;  /* 0x000000c016167812 */ /* 0x000fe400078efcff */
[----:B------:R-:W-:Y:S02]  /*29fa0*/  @P2 LOP3.LUT R16, R16, 0x400, RZ, 0xfc, !PT ;  /* 0x0000040010102812 */ /* 0x000fe400078efcff */
[----:B------:R-:W-:Y:S02]  /*29fb0*/  ISETP.GE.AND P4, PT, R22, UR4, PT ;  /* 0x0000000416007c0c */ /* 0x000fe4000bf86270 */
[----:B------:R-:W-:Y:S02]  /*29fc0*/  LOP3.LUT R16, R16, 0xffffffdf, RZ, 0xc0, !PT ;  /* 0xffffffdf10107812 */ /* 0x000fe400078ec0ff */
[C---:B------:R-:W-:Y:S02]  /*29fd0*/  LOP3.LUT R22, R21.reuse, 0x100, RZ, 0xfc, !PT ;  /* 0x0000010015167812 */ /* 0x040fe400078efcff */
[----:B------:R-:W-:-:S02]  /*29fe0*/  LOP3.LUT R21, R21, 0x140, RZ, 0xfc, !PT ;  /* 0x0000014015157812 */ /* 0x000fc400078efcff */
[----:B------:R-:W-:Y:S02]  /*29ff0*/  @P5 LOP3.LUT R16, R16, 0x20, RZ, 0xfc, !PT ;  /* 0x0000002010105812 */ /* 0x000fe400078efcff */
[----:B------:R-:W-:Y:S02]  /*2a000*/  ISETP.GE.AND P2, PT, R21, UR4, PT ;  /* 0x0000000415007c0c */ /* 0x000fe4000bf46270 */
[----:B------:R-:W-:Y:S02]  /*2a010*/  LOP3.LUT R16, R16, 0xffffffef, RZ, 0xc0, !PT ;  /* 0xffffffef10107812 */ /* 0x000fe400078ec0ff */
[----:B------:R-:W-:Y:S02]  /*2a020*/  ISETP.GE.AND P3, PT, R22, UR4, PT ;  /* 0x0000000416007c0c */ /* 0x000fe4000bf66270 */
[----:B------:R-:W-:Y:S02]  /*2a030*/  @P4 LOP3.LUT R16, R16, 0x10, RZ, 0xfc, !PT ;  /* 0x0000001010104812 */ /* 0x000fe400078efcff */
[----:B------:R-:W-:-:S02]  /*2a040*/  ISETP.GE.AND P1, PT, R0, UR4, PT ;  /* 0x0000000400007c0c */ /* 0x000fc4000bf26270 */
[----:B------:R-:W-:Y:S02]  /*2a050*/  LOP3.LUT R16, R16, 0xfffffffb, RZ, 0xc0, !PT ;  /* 0xfffffffb10107812 */ /* 0x000fe400078ec0ff */
[----:B------:R-:W-:Y:S02]  /*2a060*/  SEL R6, RZ, 0x40, P1 ;  /* 0x00000040ff067807 */ /* 0x000fe40000800000 */
[----:B------:R-:W-:Y:S02]  /*2a070*/  @P2 LOP3.LUT R16, R16, 0x4, RZ, 0xfc, !PT ;  /* 0x0000000410102812 */ /* 0x000fe400078efcff */
[----:B------:R-:W-:Y:S02]  /*2a080*/  SEL R29, RZ, 0x80, P0 ;  /* 0x00000080ff1d7807 */ /* 0x000fe40000000000 */
[----:B------:R-:W-:Y:S02]  /*2a090*/  LOP3.LUT R16, R16, 0xfffffff7, RZ, 0xc0, !PT ;  /* 0xfffffff710107812 */ /* 0x000fe400078ec0ff */
[----:B------:R-:W-:-:S02]  /*2a0a0*/  LEA R0, R30, 0xffffffc0, 0x6 ;  /* 0xffffffc01e007811 */ /* 0x000fc400078e30ff */
[----:B------:R-:W-:Y:S01]  /*2a0b0*/  @P3 LOP3.LUT R16, R16, 0x8, RZ, 0xfc, !PT ;  /* 0x0000000810103812 */ /* 0x000fe200078efcff */
[----:B0-2---:R-:W-:Y:S06]  /*2a0c0*/  BRA.DIV UR5, `(.L_x_6450) ;  /* 0x0000005205a47947 */ /* 0x005fec000b800000 */
.L_x_6523:
[----:B------:R-:W0:Y:S01]  /*2a0d0*/  S2R R2, SR_TID.X ;  /* 0x0000000000027919 */ /* 0x000e220000002100 */
[----:B------:R-:W-:Y:S01]  /*2a0e0*/  ISETP.NE.AND P1, PT, R20, 0x1, PT ;  /* 0x000000011400780c */ /* 0x000fe20003f25270 */
[----:B------:R-:W-:Y:S01]  /*2a0f0*/  IMAD.MOV.U32 R36, RZ, RZ, RZ ;  /* 0x000000ffff247224 */ /* 0x000fe200078e00ff */
[----:B-----5:R-:W-:Y:S01]  /*2a100*/  SHF.R.S32.HI R33, RZ, 0x1f, R28 ;  /* 0x0000001fff217819 */ /* 0x020fe2000001141c */
[----:B------:R-:W1:Y:S01]  /*2a110*/  S2R R3, SR_TID.X ;  /* 0x0000000000037919 */ /* 0x000e620000002100 */
[C---:B------:R-:W-:Y:S02]  /*2a120*/  LOP3.LUT P6, RZ, R16.reuse, 0x400, RZ, 0xc0, !PT ;  /* 0x0000040010ff7812 */ /* 0x040fe400078cc0ff */
[----:B------:R-:W-:-:S07]  /*2a130*/  LOP3.LUT R16, R16, 0xffffdfff, RZ, 0xc0, !PT ;  /* 0xffffdfff10107812 */ /* 0x000fce00078ec0ff */
[----:B------:R-:W-:Y:S02]  /*2a140*/  @P1 LOP3.LUT R16, R16, 0x2000, RZ, 0xfc, !PT ;  /* 0x0000200010101812 */ /* 0x000fe400078efcff */
[----:B0-----:R-:W-:Y:S01]  /*2a150*/  LOP3.LUT R2, R2, 0x7f, RZ, 0xc0, !PT ;  /* 0x0000007f02027812 */ /* 0x001fe200078ec0ff */
[----:B-1----:R-:W-:-:S03]  /*2a160*/  IMAD.SHL.U32 R10, R3, 0x10, RZ ;  /* 0x00000010030a7824 */ /* 0x002fc600078e00ff */
[----:B------:R-:W-:Y:S01]  /*2a170*/  SHF.R.U32.HI R2, RZ, 0x3, R2 ;  /* 0x00000003ff027819 */ /* 0x000fe20000011602 */
[----:B------:R-:W0:Y:S03]  /*2a180*/  @P1 LDC R3, c[0x0][0x434] ;  /* 0x00010d00ff031b82 */ /* 0x000e260000000800 */
[----:B------:R-:W-:-:S05]  /*2a190*/  LOP3.LUT R10, R2, 0x70, R10, 0xf8, !PT ;  /* 0x00000070020a7812 */ /* 0x000fca00078ef80a */
[----:B------:R-:W-:Y:S01]  /*2a1a0*/  IMAD.IADD R7, R10, 0x1, R0 ;  /* 0x000000010a077824 */ /* 0x000fe200078e0200 */
[----:B------:R-:W1:Y:S04]  /*2a1b0*/  @P1 LDC R2, c[0x0][0x438] ;  /* 0x00010e00ff021b82 */ /* 0x000e680000000800 */
[C---:B------:R-:W-:Y:S01]  /*2a1c0*/  ISETP.GE.AND P0, PT, R7.reuse, R25, PT ;  /* 0x000000190700720c */ /* 0x040fe20003f06270 */
[----:B------:R-:W-:-:S03]  /*2a1d0*/  IMAD.IADD R7, R7, 0x1, R32 ;  /* 0x0000000107077824 */ /* 0x000fc600078e0220 */
[----:B------:R-:W-:Y:S01]  /*2a1e0*/  ISETP.GT.U32.OR P0, PT, R10, 0x3f, P0 ;  /* 0x0000003f0a00780c */ /* 0x000fe20000704470 */
[----:B------:R-:W-:Y:S02]  /*2a1f0*/  IMAD.MOV.U32 R8, RZ, RZ, R7 ;  /* 0x000000ffff087224 */ /* 0x000fe400078e0007 */
[----:B0-----:R-:W-:-:S10]  /*2a200*/  @P1 IMAD.HI.U32 R3, R7, R3, RZ ;  /* 0x0000000307031227 */ /* 0x001fd400078e00ff */
[----:B------:R-:W0:Y:S01]  /*2a210*/  @!P0 LDC.64 R4, c[0x0][0x428] ;  /* 0x00010a00ff048b82 */ /* 0x000e220000000a00 */
[----:B-1----:R-:W-:-:S04]  /*2a220*/  @P1 SHF.R.U32.HI R8, RZ, R2, R3 ;  /* 0x00000002ff081219 */ /* 0x002fc80000011603 */
        /* <DEDUP_REMOVED lines=23> */
[----:B------:R-:W-:-:S04]  /*2a3a0*/  LOP3.LUT R2, R4, R2, R3, 0xfe, !PT ;  /* 0x0000000204027212 */ /* 0x000fc800078efe03 */
[----:B------:R-:W-:Y:S01]  /*2a3b0*/  LOP3.LUT R6, R2, R6, RZ, 0xfc, !PT ;  /* 0x0000000602067212 */ /* 0x000fe200078efcff */
[----:B------:R-:W-:-:S03]  /*2a3c0*/  IMAD.MOV R2, RZ, RZ, -R8 ;  /* 0x000000ffff027224 */ /* 0x000fc600078e0a08 */
[----:B------:R-:W-:Y:S01]  /*2a3d0*/  LOP3.LUT R29, R6, R29, RZ, 0xfc, !PT ;  /* 0x0000001d061d7212 */ /* 0x000fe200078efcff */
[----:B------:R-:W-:Y:S01]  /*2a3e0*/  IMAD R3, R20, R2, R7 ;  /* 0x0000000214037224 */ /* 0x000fe200078e0207 */
[----:B------:R0:W-:Y:S01]  /*2a3f0*/  STL [R1+0x434], R6 ;  /* 0x0004340601007387 */ /* 0x0001e20000100800 */
[----:B------:R-:W-:-:S03]  /*2a400*/  IMAD.U32 R2, RZ, RZ, UR38 ;  /* 0x00000026ff027e24 */ /* 0x000fc6000f8e00ff */
[----:B------:R0:W-:Y:S02]  /*2a410*/  STL [R1+0x414], R3 ;  /* 0x0004140301007387 */ /* 0x0001e40000100800 */
[----:B------:R-:W-:-:S13]  /*2a420*/  ISETP.NE.AND P0, PT, R2, 0x3, PT ;  /* 0x000000030200780c */ /* 0x000fda0003f05270 */
[----:B------:R-:W-:-:S04]  /*2a430*/  @P0 LOP3.LUT R16, R16, 0x800, RZ, 0xfc, !PT ;  /* 0x0000080010100812 */ /* 0x000fc800078efcff */
[----:B------:R-:W-:-:S04]  /*2a440*/  LOP3.LUT R16, R16, 0xfffffffe, RZ, 0xc0, !PT ;  /* 0xfffffffe10107812 */ /* 0x000fc800078ec0ff */
[----:B------:R-:W-:Y:S01]  /*2a450*/  @P1 LOP3.LUT R16, R16, 0x1, RZ, 0xfc, !PT ;  /* 0x0000000110101812 */ /* 0x000fe200078efcff */
[----:B0-----:R-:W-:Y:S06]  /*2a460*/  @!P0 BRA `(.L_x_6451) ;  /* 0x0000000000048947 */ /* 0x001fec0003800000 */
[----:B------:R-:W-:Y:S01]  /*2a470*/  BPT.TRAP 0x1 ;  /* 0x000000040000795c */ /* 0x000fe20000300000 */
.L_x_6451:
        /* <DEDUP_REMOVED lines=9> */
.L_x_6524:
[----:B------:R-:W-:Y:S05]  /*2a510*/  BSYNC B0 ;  /* 0x0000000000007941 */ /* 0x000fea0003800000 */
.L_x_6452:
[----:B------:R-:W0:Y:S01]  /*2a520*/  LDL R2, [R1+0x414] ;  /* 0x0004140001027983 */ /* 0x000e220000100800 */
[----:B------:R-:W-:Y:S01]  /*2a530*/  ULDC.64 UR4, c[0x0][0x300] ;  /* 0x0000c00000047ab9 */ /* 0x000fe20000000a00 */
[----:B-----5:R-:W-:Y:S01]  /*2a540*/  SHF.R.S32.HI R4, RZ, 0x1f, R36 ;  /* 0x0000001fff047819 */ /* 0x020fe20000011424 */
[----:B------:R-:W-:Y:S01]  /*2a550*/  ULDC.64 UR6, c[0x0][0x2e8] ;  /* 0x0000ba0000067ab9 */ /* 0x000fe20000000a00 */
[----:B------:R-:W-:-:S03]  /*2a560*/  LOP3.LUT R16, R16, 0xfffffffd, RZ, 0xc0, !PT ;  /* 0xfffffffd10107812 */ /* 0x000fc600078ec0ff */
[----:B------:R-:W-:Y:S01]  /*2a570*/  STL [R1+0x42c], R4 ;  /* 0x00042c0401007387 */ /* 0x000fe20000100800 */
[----:B0-----:R-:W-:-:S05]  /*2a580*/  SHF.R.S32.HI R0, RZ, 0x1f, R2 ;  /* 0x0000001fff007819 */ /* 0x001fca0000011402 */
[----:B------:R0:W-:Y:S02]  /*2a590*/  STL [R1+0x428], R0 ;  /* 0x0004280001007387 */ /* 0x0001e40000100800 */
[----:B0-----:R-:W-:-:S04]  /*2a5a0*/  IMAD R0, R0, UR4, RZ ;  /* 0x0000000400007c24 */ /* 0x001fc8000f8e02ff */
[C---:B------:R-:W-:Y:S02]  /*2a5b0*/  IMAD R0, R2.reuse, UR5, R0 ;  /* 0x0000000502007c24 */ /* 0x040fe4000f8e0200 */
[----:B------:R-:W-:Y:S01]  /*2a5c0*/  IMAD.WIDE.U32 R2, R2, UR4, RZ ;  /* 0x0000000402027c25 */ /* 0x000fe2000f8e00ff */
[----:B------:R-:W-:-:S03]  /*2a5d0*/  ULDC.64 UR4, c[0x0][0x310] ;  /* 0x0000c40000047ab9 */ /* 0x000fc60000000a00 */
[----:B------:R-:W-:Y:S02]  /*2a5e0*/  IMAD.IADD R3, R3, 0x1, R0 ;  /* 0x0000000103037824 */ /* 0x000fe400078e0200 */
[----:B------:R-:W-:Y:S02]  /*2a5f0*/  IMAD R0, R4, UR4, RZ ;  /* 0x0000000404007c24 */ /* 0x000fe4000f8e02ff */
[----:B------:R-:W0:Y:S01]  /*2a600*/  S2R R4, SR_TID.X ;  /* 0x0000000000047919 */ /* 0x000e220000002100 */
[----:B------:R-:W-:-:S04]  /*2a610*/  IMAD.WIDE.U32 R2, R36, UR4, R2 ;  /* 0x0000000424027c25 */ /* 0x000fc8000f8e0002 */
[----:B------:R-:W-:Y:S01]  /*2a620*/  IMAD R0, R36, UR5, R0 ;  /* 0x0000000524007c24 */ /* 0x000fe2000f8e0200 */
[----:B------:R-:W-:-:S03]  /*2a630*/  ULDC.64 UR4, c[0x0][0x308] ;  /* 0x0000c20000047ab9 */ /* 0x000fc60000000a00 */
[----:B------:R-:W-:Y:S02]  /*2a640*/  IMAD.IADD R3, R3, 0x1, R0 ;  /* 0x0000000103037824 */ /* 0x000fe400078e0200 */
[----:B------:R-:W-:Y:S01]  /*2a650*/  IMAD.WIDE.U32 R2, R26, UR4, R2 ;  /* 0x000000041a027c25 */ /* 0x000fe2000f8e0002 */
[----:B------:R-:W-:-:S03]  /*2a660*/  ULDC UR4, c[0x0][0x2f4] ;  /* 0x0000bd0000047ab9 */ /* 0x000fc60000000800 */
[----:B------:R-:W-:Y:S01]  /*2a670*/  IMAD R5, R26, UR5, R3 ;  /* 0x000000051a057c24 */ /* 0x000fe2000f8e0203 */
[----:B------:R-:W-:Y:S01]  /*2a680*/  LEA R0, P0, R2, UR6, 0x1 ;  /* 0x0000000602007c11 */ /* 0x000fe2000f8008ff */
[----:B------:R-:W-:-:S03]  /*2a690*/  UMOV UR5, 0xffffffff ;  /* 0xffffffff00057882 */ /* 0x000fc60000000000 */
[----:B------:R-:W-:Y:S02]  /*2a6a0*/  LEA.HI.X R5, R2, UR7, R5, 0x1, P0 ;  /* 0x0000000702057c11 */ /* 0x000fe400080f0c05 */
[----:B------:R-:W-:Y:S01]  /*2a6b0*/  ISETP.GE.AND P0, PT, R25, 0x1, PT ;  /* 0x000000011900780c */ /* 0x000fe20003f06270 */
[----:B0-----:R-:W-:Y:S02]  /*2a6c0*/  IMAD.SHL.U32 R7, R4, 0x8, RZ ;  /* 0x0000000804077824 */ /* 0x001fe400078e00ff */
[----:B------:R-:W-:-:S03]  /*2a6d0*/  IMAD R4, R18, 0x1000, R34 ;  /* 0x0000100012047824 */ /* 0x000fc600078e0222 */
[----:B------:R-:W-:-:S04]  /*2a6e0*/  LOP3.LUT R7, R7, 0x38, RZ, 0xc0, !PT ;  /* 0x0000003807077812 */ /* 0x000fc800078ec0ff */
[----:B------:R-:W-:-:S13]  /*2a6f0*/  ISETP.GE.AND P2, PT, R7, UR4, PT ;  /* 0x0000000407007c0c */ /* 0x000fda000bf46270 */
[----:B------:R-:W-:Y:S01]  /*2a700*/  @P2 LOP3.LUT R16, R16, 0x2, RZ, 0xfc, !PT ;  /* 0x0000000210102812 */ /* 0x000fe200078efcff */
[----:B------:R-:W-:Y:S06]  /*2a710*/  BRA.DIV UR5, `(.L_x_6454) ;  /* 0x0000004e05587947 */ /* 0x000fec000b800000 */
        /* <DEDUP_REMOVED lines=32> */
.L_x_6534:
        /* <DEDUP_REMOVED lines=10> */
.L_x_6455:
        /* <DEDUP_REMOVED lines=10> */
.L_x_6456:
[----:B------:R-:W-:Y:S01]  /*2aa60*/  VIADD R0, R17, 0x20400 ;  /* 0x0002040011007836 */ /* 0x000fe20000000000 */
[----:B------:R-:W-:Y:S01]  /*2aa70*/  LOP3.LUT P1, RZ, R16, 0x40, RZ, 0xc0, !PT ;  /* 0x0000004010ff7812 */ /* 0x000fe2000782c0ff */
[----:B------:R1:W-:-:S12]  /*2aa80*/  SYNCS.ARRIVE.TRANS64.A1T0 RZ, [R22+URZ+0x38830], RZ ;  /* 0x038830ff16ff79a7 */ /* 0x0003d8000810003f */
[----:B------:R-:W-:Y:S05]  /*2aa90*/  WARPSYNC.ALL ;  /* 0x0000000000007948 */ /* 0x000fea0003800000 */
[----:B------:R-:W-:Y:S01]  /*2aaa0*/  BAR.SYNC.DEFER_BLOCKING 0x8, 0x100 ;  /* 0x0204000000007b1d */ /* 0x000fe20000010000 */
[----:B------:R-:W-:Y:S02]  /*2aab0*/  LOP3.LUT P0, RZ, R0, 0x3ff, RZ, 0xc0, !PT ;  /* 0x000003ff00ff7812 */ /* 0x000fe4000780c0ff */
[----:B------:R-:W-:-:S03]  /*2aac0*/  SHF.R.S32.HI R0, RZ, 0x1f, R27 ;  /* 0x0000001fff007819 */ /* 0x000fc6000001141b */
[----:B------:R-:W-:Y:S01]  /*2aad0*/  BSSY B6, `(.L_x_6457) ;  /* 0x0000018000067945 */ /* 0x000fe20003800000 */
[----:B------:R-:W-:Y:S02]  /*2aae0*/  SEL R30, R0, RZ, !P1 ;  /* 0x000000ff001e7207 */ /* 0x000fe40004800000 */
[----:B------:R-:W-:-:S03]  /*2aaf0*/  SEL R0, R27, RZ, !P1 ;  /* 0x000000ff1b007207 */ /* 0x000fc60004800000 */
[----:B------:R-:W-:Y:S04]  /*2ab00*/  STL [R1+0x424], R30 ;  /* 0x0004241e01007387 */ /* 0x000fe80000100800 */
[----:B------:R2:W-:Y:S02]  /*2ab10*/  STL [R1+0x418], R0 ;  /* 0x0004180001007387 */ /* 0x0005e40000100800 */
[----:B--2---:R-:W-:-:S05]  /*2ab20*/  SHF.R.S32.HI R0, RZ, 0x1f, R35 ;  /* 0x0000001fff007819 */ /* 0x004fca0000011423 */
[----:B------:R2:W-:Y:S01]  /*2ab30*/  STL [R1+0x41c], R0 ;  /* 0x00041c0001007387 */ /* 0x0005e20000100800 */
        /* <DEDUP_REMOVED lines=17> */
.L_x_6458:
[----:B------:R-:W-:Y:S05]  /*2ac50*/  BSYNC B6 ;  /* 0x0000000000067941 */ /* 0x000fea0003800000 */
.L_x_6457:
[----:B------:R-:W3:Y:S01]  /*2ac60*/  LDL R20, [R1+0x41c] ;  /* 0x00041c0001147983 */ /* 0x000ee20000100800 */
[----:B------:R-:W-:Y:S01]  /*2ac70*/  IMAD.MOV.U32 R21, RZ, RZ, R30 ;  /* 0x000000ffff157224 */ /* 0x000fe200078e001e */
[----:B------:R-:W-:Y:S01]  /*2ac80*/  ULDC.64 UR4, c[0x0][0x298] ;  /* 0x0000a60000047ab9 */ /* 0x000fe20000000a00 */
[----:B------:R-:W4:Y:S01]  /*2ac90*/  LDC R5, c[0x0][0x448] ;  /* 0x00011200ff057b82 */ /* 0x000f220000000800 */
[----:B------:R1:W5:Y:S01]  /*2aca0*/  LDL R9, [R1+0x410] ;  /* 0x0004100001097983 */ /* 0x0003620000100800 */
[----:B0-----:R-:W0:Y:S01]  /*2acb0*/  S2R R2, SR_TID.X ;  /* 0x0000000000027919 */ /* 0x001e220000002100 */
[----:B------:R-:W1:Y:S01]  /*2acc0*/  S2R R30, SR_TID.X ;  /* 0x00000000001e7919 */ /* 0x000e620000002100 */
[----:B0-----:R-:W-:-:S04]  /*2acd0*/  LOP3.LUT R2, R2, 0x7f, RZ, 0xc0, !PT ;  /* 0x0000007f02027812 */ /* 0x001fc800078ec0ff */
[----:B--2---:R-:W-:Y:S02]  /*2ace0*/  SHF.R.U32.HI R0, RZ, 0x3, R2 ;  /* 0x00000003ff007819 */ /* 0x004fe40000011602 */
[----:B------:R-:W0:Y:S01]  /*2acf0*/  LDC R2, c[0x0][0x448] ;  /* 0x00011200ff027b82 */ /* 0x000e220000000800 */
[----:B---3--:R-:W-:Y:S02]  /*2ad00*/  IMAD.MOV.U32 R4, RZ, RZ, R20 ;  /* 0x000000ffff047224 */ /* 0x008fe400078e0014 */
[----:B------:R-:W2:Y:S01]  /*2ad10*/  LDL R20, [R1+0x418] ;  /* 0x0004180001147983 */ /* 0x000ea20000100800 */
[----:B0-----:R-:W-:Y:S01]  /*2ad20*/  ISETP.NE.AND P6, PT, R2, 0x1, PT ;  /* 0x000000010200780c */ /* 0x001fe20003fc5270 */
[----:B-1----:R-:W-:Y:S02]  /*2ad30*/  IMAD.SHL.U32 R30, R30, 0x10, RZ ;  /* 0x000000101e1e7824 */ /* 0x002fe400078e00ff */
[----:B------:R-:W-:-:S03]  /*2ad40*/  IMAD R4, R4, UR4, RZ ;  /* 0x0000000404047c24 */ /* 0x000fc6000f8e02ff */
[----:B------:R-:W-:Y:S01]  /*2ad50*/  LOP3.LUT R30, R0, 0x70, R30, 0xf8, !PT ;  /* 0x00000070001e7812 */ /* 0x000fe200078ef81e */
[----:B------:R-:W-:-:S04]  /*2ad60*/  IMAD R4, R35, UR5, R4 ;  /* 0x0000000523047c24 */ /* 0x000fc8000f8e0204 */
[----:B------:R-:W-:Y:S02]  /*2ad70*/  IMAD.IADD R30, R30, 0x1, R37 ;  /* 0x000000011e1e7824 */ /* 0x000fe400078e0225 */
[----:B------:R-:W0:Y:S02]  /*2ad80*/  @P6 LDC R3, c[0x0][0x44c] ;  /* 0x00011300ff036b82 */ /* 0x000e240000000800 */
[----:B------:R-:W-:-:S06]  /*2ad90*/  IMAD.MOV.U32 R0, RZ, RZ, R30 ;  /* 0x000000ffff007224 */ /* 0x000fcc00078e001e */
[----:B------:R-:W1:Y:S01]  /*2ada0*/  @P6 LDC R2, c[0x0][0x450] ;  /* 0x00011400ff026b82 */ /* 0x000e620000000800 */
[----:B0-----:R-:W-:-:S05]  /*2adb0*/  @P6 IMAD.HI.U32 R3, R30, R3, RZ ;  /* 0x000000031e036227 */ /* 0x001fca00078e00ff */
[----:B-1----:R-:W-:Y:S01]  /*2adc0*/  @P6 SHF.R.U32.HI R0, RZ, R2, R3 ;  /* 0x00000002ff006219 */ /* 0x002fe20000011603 */
        /* <DEDUP_REMOVED lines=14> */
[----:B------:R-:W-:-:S05]  /*2aeb0*/  SHF.R.S32.HI R4, RZ, 0x1f, R0 ;  /* 0x0000001fff047819 */ /* 0x000fca0000011400 */
[----:B------:R-:W-:Y:S02]  /*2aec0*/  IMAD R4, R4, UR4, RZ ;  /* 0x0000000404047c24 */ /* 0x000fe4000f8e02ff */
[----:B------:R-:W-:-:S04]  /*2aed0*/  IMAD.WIDE.U32 R2, R0, UR4, R2 ;  /* 0x0000000400027c25 */ /* 0x000fc8000f8e0002 */
[----:B------:R-:W-:Y:S01]  /*2aee0*/  IMAD R4, R0, UR5, R4 ;  /* 0x0000000500047c24 */ /* 0x000fe2000f8e0204 */
[----:B------:R-:W-:Y:S01]  /*2aef0*/  ULDC.64 UR4, c[0x0][0x2c8] ;  /* 0x0000b20000047ab9 */ /* 0x000fe20000000a00 */
[----:B------:R-:W-:-:S04]  /*2af00*/  IMAD.MOV R0, RZ, RZ, -R0 ;  /* 0x000000ffff007224 */ /* 0x000fc800078e0a00 */
[----:B----4-:R-:W-:Y:S02]  /*2af10*/  IMAD R0, R5, R0, R30 ;  /* 0x0000000005007224 */ /* 0x010fe400078e021e */
        /* <DEDUP_REMOVED lines=9> */
[----:B------:R-:W-:-:S03]  /*2afb0*/  LOP3.LUT R20, R6, 0x7f, RZ, 0xc0, !PT ;  /* 0x0000007f06147812 */ /* 0x000fc600078ec0ff */
[----:B------:R-:W-:Y:S01]  /*2afc0*/  LEA.HI.X R2, R2, UR5, R3, 0x1, P0 ;  /* 0x0000000502027c11 */ /* 0x000fe200080f0c03 */
[----:B------:R-:W-:Y:S01]  /*2afd0*/  UMOV UR5, 0xffffffff ;  /* 0xffffffff00057882 */ /* 0x000fe20000000000 */
[----:B------:R-:W-:Y:S02]  /*2afe0*/  ISETP.GE.AND P0, PT, R7, UR4, PT ;  /* 0x0000000407007c0c */ /* 0x000fe4000bf06270 */
[----:B------:R-:W-:Y:S01]  /*2aff0*/  SHF.R.U32.HI R8, RZ, 0x3, R20 ;  /* 0x00000003ff087819 */ /* 0x000fe20000011614 */
[----:B------:R-:W-:Y:S10]  /*2b000*/  BRA.DIV UR5, `(.L_x_6459) ;  /* 0x0000004a056c7947 */ /* 0x000ff4000b800000 */
[----:B-----5:R-:W-:Y:S01]  /*2b010*/  IMAD R3, R9, R5, RZ ;  /* 0x0000000509037224 */ /* 0x020fe200078e02ff */
[----:B------:R-:W-:Y:S01]  /*2b020*/  SHFL.IDX PT, R4, R2, RZ, 0x181f ;  /* 0x00181fff02047589 */ /* 0x000fe200000e0000 */
[----:B------:R-:W-:Y:S01]  /*2b030*/  IMAD.IADD R37, R8, 0x1, R37 ;  /* 0x0000000108257824 */ /* 0x000fe200078e0225 */
[----:B------:R-:W-:Y:S02]  /*2b040*/  LOP3.LUT R16, R16, 0xfffffeff, RZ, 0xc0, !PT ;  /* 0xfffffeff10107812 */ /* 0x000fe400078ec0ff */
[----:B------:R-:W0:Y:S02]  /*2b050*/  SHFL.IDX PT, R5, R0, RZ, 0x181f ;  /* 0x00181fff00057589 */ /* 0x000e2400000e0000 */
[----:B------:R-:W-:-:S13]  /*2b060*/  ISETP.GE.AND P2, PT, R37, R3, PT ;  /* 0x000000032500720c */ /* 0x000fda0003f46270 */
[----:B------:R-:W-:-:S04]  /*2b070*/  @P2 LOP3.LUT R16, R16, 0x100, RZ, 0xfc, !PT ;  /* 0x0000010010102812 */ /* 0x000fc800078efcff */
[----:B------:R-:W-:Y:S02]  /*2b080*/  LOP3.LUT R16, R16, 0xffffff7f, RZ, 0xc0, !PT ;  /* 0xffffff7f10107812 */ /* 0x000fe400078ec0ff */
[----:B0-----:R-:W-:-:S05]  /*2b090*/  @!P2 LEA R5, P1, R7, R5, 0x1 ;  /* 0x000000050705a211 */ /* 0x001fca00078208ff */
[----:B------:R-:W-:-:S05]  /*2b0a0*/  @!P2 IMAD.X R4, RZ, RZ, R4, P1 ;  /* 0x000000ffff04a224 */ /* 0x000fca00008e0604 */
        /* <DEDUP_REMOVED lines=30> */
.L_x_6543:
        /* <DEDUP_REMOVED lines=12> */
.L_x_6460:
        /* <DEDUP_REMOVED lines=28> */
.L_x_6462:
[----:B------:R-:W-:Y:S05]  /*2b510*/  BSYNC B6 ;  /* 0x0000000000067941 */ /* 0x000fea0003800000 */
.L_x_6461:
        /* <DEDUP_REMOVED lines=8> */
[----:B------:R-:W-:Y:S01]  /*2b5a0*/  IMAD.MOV.U32 R0, RZ, RZ, R30 ;  /* 0x000000ffff007224 */ /* 0x000fe200078e001e */
[----:B------:R-:W5:Y:S01]  /*2b5b0*/  S2R R7, SR_TID.X ;  /* 0x0000000000077919 */ /* 0x000f620000002100 */
[----:B0-----:R-:W-:-:S05]  /*2b5c0*/  @P6 IMAD.HI.U32 R3, R30, R3, RZ ;  /* 0x000000031e036227 */ /* 0x001fca00078e00ff */
[----:B-1----:R-:W-:Y:S01]  /*2b5d0*/  @P6 SHF.R.U32.HI R0, RZ, R2, R3 ;  /* 0x00000002ff006219 */ /* 0x002fe20000011603 */
[----:B------:R-:W-:Y:S01]  /*2b5e0*/  IMAD.WIDE.U32 R2, R35, UR4, RZ ;  /* 0x0000000423027c25 */ /* 0x000fe2000f8e00ff */
[----:B------:R-:W0:Y:S02]  /*2b5f0*/  S2R R10, SR_TID.X ;  /* 0x00000000000a7919 */ /* 0x000e240000002100 */
[----:B------:R-:W-:Y:S01]  /*2b600*/  SHF.R.S32.HI R5, RZ, 0x1f, R0 ;  /* 0x0000001fff057819 */ /* 0x000fe20000011400 */
[----:B------:R-:W1:Y:S01]  /*2b610*/  S2R R9, SR_TID.X ;  /* 0x0000000000097919 */ /* 0x000e620000002100 */
[----:B------:R-:W-:Y:S01]  /*2b620*/  LOP3.LUT R16, R16, 0xffffefff, RZ, 0xc0, !PT ;  /* 0xffffefff10107812 */ /* 0x000fe200078ec0ff */
[----:B-1----:R-:W-:-:S05]  /*2b630*/  IMAD.SHL.U32 R8, R9, 0x8, RZ ;  /* 0x0000000809087824 */ /* 0x002fca00078e00ff */
        /* <DEDUP_REMOVED lines=9> */
[----:B----4-:R-:W-:Y:S01]  /*2b6d0*/  IMAD.WIDE.U32 R2, R20, UR4, R2 ;  /* 0x0000000414027c25 */ /* 0x010fe2000f8e0002 */
[----:B------:R-:W-:-:S03]  /*2b6e0*/  ULDC UR4, c[0x0][0x448] ;  /* 0x0001120000047ab9 */ /* 0x000fc60000000800 */
[----:B------:R-:W-:-:S04]  /*2b6f0*/  IMAD R4, R20, UR5, R4 ;  /* 0x0000000514047c24 */ /* 0x000fc8000f8e0204 */
        /* <DEDUP_REMOVED lines=8> */
[----:B------:R-:W-:Y:S01]  /*2b780*/  ULDC.64 UR4, c[0x0][0x3c8] ;  /* 0x0000f20000047ab9 */ /* 0x000fe20000000a00 */
[----:B-----5:R-:W-:Y:S02]  /*2b790*/  IMAD.SHL.U32 R21, R7, 0x8, RZ ;  /* 0x0000000807157824 */ /* 0x020fe400078e00ff */
[----:B------:R-:W-:Y:S02]  /*2b7a0*/  IMAD.IADD R3, R3, 0x1, R5 ;  /* 0x0000000103037824 */ /* 0x000fe400078e0205 */
[----:B------:R-:W-:Y:S01]  /*2b7b0*/  IMAD R0, R0, UR4, RZ ;  /* 0x0000000400007c24 */ /* 0x000fe2000f8e02ff */
[----:B------:R-:W-:Y:S01]  /*2b7c0*/  LOP3.LUT R21, R21, 0x38, RZ, 0xc0, !PT ;  /* 0x0000003815157812 */ /* 0x000fe200078ec0ff */
[----:B------:R-:W-:-:S04]  /*2b7d0*/  IMAD.WIDE.U32 R2, R4, UR4, R2 ;  /* 0x0000000404027c25 */ /* 0x000fc8000f8e0002 */
[----:B------:R-:W-:Y:S01]  /*2b7e0*/  IMAD R0, R4, UR5, R0 ;  /* 0x0000000504007c24 */ /* 0x000fe2000f8e0200 */
[----:B------:R-:W-:Y:S01]  /*2b7f0*/  ULDC.64 UR4, c[0x0][0x390] ;  /* 0x0000e40000047ab9 */ /* 0x000fe20000000a00 */
[----:B------:R-:W-:Y:S01]  /*2b800*/  IMAD.SHL.U32 R20, R7, 0x8, RZ ;  /* 0x0000000807147824 */ /* 0x000fe200078e00ff */
[----:B------:R-:W-:Y:S01]  /*2b810*/  LOP3.LUT R7, R21, 0x80, RZ, 0xfc, !PT ;  /* 0x0000008015077812 */ /* 0x000fe200078efcff */
[----:B------:R-:W-:Y:S01]  /*2b820*/  IMAD.IADD R6, R3, 0x1, R0 ;  /* 0x0000000103067824 */ /* 0x000fe200078e0200 */
[----:B------:R-:W-:Y:S01]  /*2b830*/  LEA R0, P0, R2, UR4, 0x1 ;  /* 0x0000000402007c11 */ /* 0x000fe2000f8008ff */
[----:B------:R-:W-:Y:S01]  /*2b840*/  ULDC UR4, c[0x0][0x3b8] ;  /* 0x0000ee0000047ab9 */ /* 0x000fe20000000800 */
[----:B------:R-:W-:Y:S02]  /*2b850*/  LOP3.LUT R20, R20, 0x38, RZ, 0xc0, !PT ;  /* 0x0000003814147812 */ /* 0x000fe400078ec0ff */
[----:B------:R-:W-:Y:S02]  /*2b860*/  ISETP.GE.AND P4, PT, R7, UR4, PT ;  /* 0x0000000407007c0c */ /* 0x000fe4000bf86270 */
[----:B------:R-:W-:Y:S01]  /*2b870*/  LOP3.LUT R7, R20, 0x40, RZ, 0xfc, !PT ;  /* 0x0000004014077812 */ /* 0x000fe200078efcff */
[----:B0-----:R-:W-:-:S05]  /*2b880*/  IMAD.SHL.U32 R20, R10, 0x8, RZ ;  /* 0x000000080a147824 */ /* 0x001fca00078e00ff */
[----:B------:R-:W-:Y:S02]  /*2b890*/  LOP3.LUT R20, R20, 0x38, RZ, 0xc0, !PT ;  /* 0x0000003814147812 */ /* 0x000fe400078ec0ff */
[----:B------:R-:W-:Y:S02]  /*2b8a0*/  ISETP.GE.AND P5, PT, R7, UR4, PT ;  /* 0x0000000407007c0c */ /* 0x000fe4000bfa6270 */
[----:B------:R-:W-:Y:S01]  /*2b8b0*/  LOP3.LUT R7, R20, 0x100, RZ, 0xfc, !PT ;  /* 0x0000010014077812 */ /* 0x000fe200078efcff */
[----:B------:R-:W-:Y:S01]  /*2b8c0*/  IMAD.SHL.U32 R20, R10, 0x8, RZ ;  /* 0x000000080a147824 */ /* 0x000fe200078e00ff */
[----:B------:R-:W-:-:S04]  /*2b8d0*/  ISETP.GE.AND P1, PT, R8, UR4, PT ;  /* 0x0000000408007c0c */ /* 0x000fc8000bf26270 */
[----:B------:R-:W-:Y:S01]  /*2b8e0*/  LOP3.LUT R20, R20, 0x38, RZ, 0xc0, !PT ;  /* 0x0000003814147812 */ /* 0x000fe200078ec0ff */
[----:B------:R-:W-:Y:S01]  /*2b8f0*/  IMAD.SHL.U32 R21, R9, 0x8, RZ ;  /* 0x0000000809157824 */ /* 0x000fe200078e00ff */
[----:B------:R-:W-:Y:S02]  /*2b900*/  ISETP.GE.AND P2, PT, R7, UR4, PT ;  /* 0x0000000407007c0c */ /* 0x000fe4000bf46270 */
[----:B------:R-:W-:Y:S01]  /*2b910*/  LOP3.LUT R7, R20, 0xc0, RZ, 0xfc, !PT ;  /* 0x000000c014077812 */ /* 0x000fe200078efcff */
[----:B------:R-:W-:Y:S01]  /*2b920*/  IMAD.SHL.U32 R20, R9, 0x8, RZ ;  /* 0x0000000809147824 */ /* 0x000fe200078e00ff */
[----:B------:R-:W-:Y:S02]  /*2b930*/  LOP3.LUT R21, R21, 0x38, RZ, 0xc0, !PT ;  /* 0x0000003815157812 */ /* 0x000fe400078ec0ff */
[----:B------:R-:W-:Y:S02]  /*2b940*/  LEA.HI.X R6, R2, UR5, R6, 0x1, P0 ;  /* 0x0000000502067c11 */ /* 0x000fe400080f0c06 */
[----:B------:R-:W-:-:S02]  /*2b950*/  LOP3.LUT R20, R20, 0x38, RZ, 0xc0, !PT ;  /* 0x0000003814147812 */ /* 0x000fc400078ec0ff */
[----:B------:R-:W-:Y:S02]  /*2b960*/  SEL R2, RZ, 0x1, P1 ;  /* 0x00000001ff027807 */ /* 0x000fe40000800000 */
[----:B------:R-:W-:Y:S02]  /*2b970*/  SEL R3, RZ, 0x4, P4 ;  /* 0x00000004ff037807 */ /* 0x000fe40002000000 */
[----:B------:R-:W-:Y:S02]  /*2b980*/  SEL R4, RZ, 0x2, P5 ;  /* 0x00000002ff047807 */ /* 0x000fe40002800000 */
[----:B------:R-:W-:Y:S02]  /*2b990*/  ISETP.GE.AND P3, PT, R7, UR4, PT ;  /* 0x0000000407007c0c */ /* 0x000fe4000bf66270 */
[----:B------:R-:W-:Y:S02]  /*2b9a0*/  LOP3.LUT R7, R21, 0x180, RZ, 0xfc, !PT ;  /* 0x0000018015077812 */ /* 0x000fe400078efcff */
[----:B------:R-:W-:-:S02]  /*2b9b0*/  LOP3.LUT R9, R20, 0x140, RZ, 0xfc, !PT ;  /* 0x0000014014097812 */ /* 0x000fc400078efcff */
[----:B------:R-:W-:Y:S02]  /*2b9c0*/  IADD3 R2, R3, R4, R2 ;  /* 0x0000000403027210 */ /* 0x000fe40007ffe002 */
[----:B------:R-:W-:Y:S02]  /*2b9d0*/  SEL R3, RZ, 0x10, P2 ;  /* 0x00000010ff037807 */ /* 0x000fe40001000000 */
[----:B------:R-:W-:Y:S02]  /*2b9e0*/  SEL R4, RZ, 0x8, P3 ;  /* 0x00000008ff047807 */ /* 0x000fe40001800000 */
[----:B------:R-:W-:Y:S02]  /*2b9f0*/  @P1 LOP3.LUT R16, R16, 0x1000, RZ, 0xfc, !PT ;  /* 0x0000100010101812 */ /* 0x000fe400078efcff */
[----:B------:R-:W-:Y:S02]  /*2ba00*/  ISETP.GE.AND P0, PT, R7, UR4, PT ;  /* 0x0000000407007c0c */ /* 0x000fe4000bf06270 */
[----:B------:R-:W-:-:S02]  /*2ba10*/  LOP3.LUT R7, R20, 0x1c0, RZ, 0xfc, !PT ;  /* 0x000001c014077812 */ /* 0x000fc400078efcff */
[----:B------:R-:W-:Y:S02]  /*2ba20*/  ISETP.GE.AND P1, PT, R9, UR4, PT ;  /* 0x0000000409007c0c */ /* 0x000fe4000bf26270 */
[----:B------:R-:W-:Y:S02]  /*2ba30*/  IADD3 R4, R3, R2, R4 ;  /* 0x0000000203047210 */ /* 0x000fe40007ffe004 */
[----:B------:R-:W-:Y:S02]  /*2ba40*/  SEL R2, RZ, 0x40, P0 ;  /* 0x00000040ff027807 */ /* 0x000fe40000000000 */
[----:B------:R-:W-:Y:S02]  /*2ba50*/  SEL R3, RZ, 0x20, P1 ;  /* 0x00000020ff037807 */ /* 0x000fe40000800000 */
[----:B------:R-:W-:Y:S01]  /*2ba60*/  ISETP.GE.AND P0, PT, R7, UR4, PT ;  /* 0x0000000407007c0c */ /* 0x000fe2000bf06270 */
[----:B------:R-:W-:Y:S01]  /*2ba70*/  UMOV UR4, 0xffffffff ;  /* 0xffffffff00047882 */ /* 0x000fe20000000000 */
[----:B------:R-:W-:-:S02]  /*2ba80*/  IADD3 R4, R2, R4, R3 ;  /* 0x0000000402047210 */ /* 0x000fc40007ffe003 */
        /* <DEDUP_REMOVED lines=75> */
.L_x_6553:
        /* <DEDUP_REMOVED lines=23> */
.L_x_6465:
[----:B------:R-:W-:Y:S05]  /*2c0b0*/  BSYNC B0 ;  /* 0x0000000000007941 */ /* 0x000fea0003800000 */
.L_x_6464:
[----:B------:R-:W-:Y:S01]  /*2c0c0*/  NOP ;  /* 0x0000000000007918 */ /* 0x000fe20000000000 */
[----:B------:R-:W-:-:S13]  /*2c0d0*/  PLOP3.LUT P0, PT, PT, PT, PT, 0x80, 0x0 ;  /* 0x000000000000781c */ /* 0x000fda0003f0f070 */
.L_x_6466:
        /* <DEDUP_REMOVED lines=18> */
.L_x_6554:
[----:B------:R-:W-:Y:S05]  /*2c200*/  BSYNC B0 ;  /* 0x0000000000007941 */ /* 0x000fea0003800000 */
.L_x_6467:
[----:B------:R-:W-:-:S13]  /*2c210*/  LOP3.LUT P0, RZ, R16, 0x800, RZ, 0xc0, !PT ;  /* 0x0000080010ff7812 */ /* 0x000fda000780c0ff */
[----:B------:R-:W-:Y:S05]  /*2c220*/  @!P0 BRA `(.L_x_6469) ;  /* 0x0000000000048947 */ /* 0x000fea0003800000 */
[----:B------:R-:W-:Y:S01]  /*2c230*/  BPT.TRAP 0x1 ;  /* 0x000000040000795c */ /* 0x000fe20000300000 */
.L_x_6469:
[----:B0-----:R-:W-:Y:S01]  /*2c240*/  SHF.L.U32 R0, R23, 0x1f, RZ ;  /* 0x0000001f17007819 */ /* 0x001fe200000006ff */
[----:B------:R-:W-:Y:S03]  /*2c250*/  BSSY B0, `(.L_x_6470) ;  /* 0x0000003000007945 */ /* 0x000fe60003800000 */
[----:B------:R-:W0:Y:S02]  /*2c260*/  SYNCS.PHASECHK.TRANS64.TRYWAIT P0, [R22+URZ+0x38860], R0 ;  /* 0x03886000160075a7 */ /* 0x000e24000800017f */
[----:B0-----:R-:W-:Y:S05]  /*2c270*/  @!P0 BRA `(.L_x_6471) ;  /* 0x0000004400fc8947 */ /* 0x001fea0003800000 */
.L_x_6555:
[----:B------:R-:W-:Y:S05]  /*2c280*/  BSYNC B0 ;  /* 0x0000000000007941 */ /* 0x000fea0003800000 */
.L_x_6470:
[----:B------:R-:W0:Y:S01]  /*2c290*/  LDL.LU R3, [R1+0x428] ;  /* 0x0004280001037983 */ /* 0x000e220000300800 */
[----:B------:R-:W-:Y:S01]  /*2c2a0*/  ULDC.64 UR4, c[0x0][0x328] ;  /* 0x0000ca0000047ab9 */ /* 0x000fe20000000a00 */
[----:B------:R-:W-:Y:S02]  /*2c2b0*/  ULDC.64 UR6, c[0x0][0x318] ;  /* 0x0000c60000067ab9 */ /* 0x000fe40000000a00 */
[----:B------:R-:W2:Y:S04]  /*2c2c0*/  LDL.LU R2, [R1+0x414] ;  /* 0x0004140001027983 */ /* 0x000ea80000300800 */
[----:B------:R-:W3:Y:S01]  /*2c2d0*/  LDL.LU R4, [R1+0x42c] ;  /* 0x00042c0001047983 */ /* 0x000ee20000300800 */
        /* <DEDUP_REMOVED lines=22> */
[C---:B------:R-:W-:Y:S02]  /*2c440*/  LOP3.LUT P3, RZ, R29.reuse, 0x8, RZ, 0xc0, !PT ;  /* 0x000000081dff7812 */ /* 0x040fe4000786c0ff */
[----:B------:R-:W-:Y:S02]  /*2c450*/  LOP3.LUT P2, RZ, R29, 0x10, RZ, 0xc0, !PT ;  /* 0x000000101dff7812 */ /* 0x000fe4000784c0ff */
[----:B------:R-:W-:Y:S01]  /*2c460*/  LOP3.LUT R16, R16, 0xffffffbf, RZ, 0xc0, !PT ;  /* 0xffffffbf10107812 */ /* 0x000fe200078ec0ff */
[----:B0-----:R-:W-:-:S02]  /*2c470*/  IMAD.SHL.U32 R7, R3, 0x8, RZ ;  /* 0x0000000803077824 */ /* 0x001fc400078e00ff */
[----:B------:R-:W0:Y:S03]  /*2c480*/  SHFL.IDX PT, R3, R6, RZ, 0x181f ;  /* 0x00181fff06037589 */ /* 0x000e2600000e0000 */
[----:B------:R-:W-:-:S05]  /*2c490*/  LOP3.LUT R7, R7, 0x38, RZ, 0xc0, !PT ;  /* 0x0000003807077812 */ /* 0x000fca00078ec0ff */
[----:B------:R-:W-:Y:S01]  /*2c4a0*/  IMAD.SHL.U32 R0, R7, 0x2, RZ ;  /* 0x0000000207007824 */ /* 0x000fe200078e00ff */
[----:B------:R-:W-:-:S04]  /*2c4b0*/  LOP3.LUT R7, R29, 0x1, RZ, 0xc0, !PT ;  /* 0x000000011d077812 */ /* 0x000fc800078ec0ff */
[----:B-1----:R-:W-:Y:S02]  /*2c4c0*/  IADD3 R2, P0, R2, R0, RZ ;  /* 0x0000000002027210 */ /* 0x002fe40007f1e0ff */
[----:B------:R-:W-:Y:S02]  /*2c4d0*/  ISETP.NE.U32.AND P1, PT, R7, 0x1, PT ;  /* 0x000000010700780c */ /* 0x000fe40003f25070 */
[----:B------:R-:W-:Y:S01]  /*2c4e0*/  PRMT R7, R29, 0x8880, RZ ;  /* 0x000088801d077816 */ /* 0x000fe200000000ff */
[----:B0-----:R-:W-:Y:S01]  /*2c4f0*/  IMAD.X R3, RZ, RZ, R3, P0 ;  /* 0x000000ffff037224 */ /* 0x001fe200000e0603 */
[----:B------:R-:W-:-:S09]  /*2c500*/  ISETP.LT.OR P0, PT, R25, 0x1, P1 ;  /* 0x000000011900780c */ /* 0x000fd20000f01670 */
[----:B------:R-:W-:Y:S02]  /*2c510*/  @P1 LOP3.LUT R16, R16, 0x40, RZ, 0xfc, !PT ;  /* 0x0000004010101812 */ /* 0x000fe400078efcff */
[----:B------:R-:W-:Y:S02]  /*2c520*/  LOP3.LUT P1, RZ, R29, 0x20, RZ, 0xc0, !PT ;  /* 0x000000201dff7812 */ /* 0x000fe4000782c0ff */
[----:B------:R-:W-:Y:S01]  /*2c530*/  LOP3.LUT R16, R16, 0xffffff7f, RZ, 0xc0, !PT ;  /* 0xffffff7f10107812 */ /* 0x000fe200078ec0ff */
        /* <DEDUP_REMOVED lines=65> */
.L_x_6565:
        /* <DEDUP_REMOVED lines=34> */
.L_x_6473:
        /* <DEDUP_REMOVED lines=10> */
.L_x_6474:
[----:B-1----:R-:W2:Y:S01]  /*2cc10*/  LDL.LU R2, [R1+0x420] ;  /* 0x0004200001027983 */ /* 0x002ea20000300800 */
        /* <DEDUP_REMOVED lines=10> */
.L_x_6489:
[----:B01----:R-:W1:Y:S01]  /*2ccc0*/  S2R R2, SR_TID.X ;  /* 0x0000000000027919 */ /* 0x003e620000002100 */
[----:B0-----:R-:W0:Y:S01]  /*2ccd0*/  LDC R4, c[0x0][0x430] ;  /* 0x00010c00ff047b82 */ /* 0x001e220000000800 */
[----:B---34-:R-:W-:Y:S01]  /*2cce0*/  IMAD R6, R7, 0x40, R32 ;  /* 0x0000004007067824 */ /* 0x018fe200078e0220 */
[----:B------:R-:W-:Y:S01]  /*2ccf0*/  LOP3.LUT P1, RZ, R16, 0x800, RZ, 0xc0, !PT ;  /* 0x0000080010ff7812 */ /* 0x000fe2000782c0ff */
[----:B------:R-:W2:Y:S01]  /*2cd00*/  S2R R3, SR_TID.X ;  /* 0x0000000000037919 */ /* 0x000ea20000002100 */
[----:B------:R-:W-:Y:S01]  /*2cd10*/  VIADD R18, R18, 0x1 ;  /* 0x0000000112127836 */ /* 0x000fe20000000000 */
[----:B------:R-:W-:Y:S05]  /*2cd20*/  YIELD ;  /* 0x0000000000007946 */ /* 0x000fea0003800000 */
[----:B------:R-:W-:Y:S01]  /*2cd30*/  ULDC UR4, c[0x0][0x430] ;  /* 0x00010c0000047ab9 */ /* 0x000fe20000000800 */
[----:B0-----:R-:W-:-:S02]  /*2cd40*/  ISETP.NE.AND P0, PT, R4, 0x1, PT ;  /* 0x000000010400780c */ /* 0x001fc40003f05270 */
[----:B-1----:R-:W-:Y:S01]  /*2cd50*/  LOP3.LUT R2, R2, 0x7f, RZ, 0xc0, !PT ;  /* 0x0000007f02027812 */ /* 0x002fe200078ec0ff */
[----:B--2---:R-:W-:-:S03]  /*2cd60*/  IMAD.SHL.U32 R4, R3, 0x10, RZ ;  /* 0x0000001003047824 */ /* 0x004fc600078e00ff */
[----:B------:R-:W-:-:S07]  /*2cd70*/  SHF.R.U32.HI R2, RZ, 0x3, R2 ;  /* 0x00000003ff027819 */ /* 0x000fce0000011602 */
[----:B------:R-:W0:Y:S01]  /*2cd80*/  @P0 LDC R3, c[0x0][0x434] ;  /* 0x00010d00ff030b82 */ /* 0x000e220000000800 */
[----:B------:R-:W-:-:S04]  /*2cd90*/  LOP3.LUT R4, R2, 0x70, R4, 0xf8, !PT ;  /* 0x0000007002047812 */ /* 0x000fc800078ef804 */
[----:B------:R-:W-:-:S03]  /*2cda0*/  ISETP.GT.U32.AND P2, PT, R4, 0x3f, PT ;  /* 0x0000003f0400780c */ /* 0x000fc60003f44070 */
[----:B------:R-:W1:Y:S01]  /*2cdb0*/  @P0 LDC R2, c[0x0][0x438] ;  /* 0x00010e00ff020b82 */ /* 0x000e620000000800 */
[----:B------:R-:W-:-:S04]  /*2cdc0*/  IMAD.IADD R6, R4, 0x1, R6 ;  /* 0x0000000104067824 */ /* 0x000fc800078e0206 */
[----:B------:R-:W-:-:S05]  /*2cdd0*/  IMAD.MOV.U32 R10, RZ, RZ, R6 ;  /* 0x000000ffff0a7224 */ /* 0x000fca00078e0006 */
        /* <DEDUP_REMOVED lines=25> */
.L_x_6477:
[----:B------:R-:W-:Y:S01]  /*2cf70*/  IMAD R6, R18, 0x8, R17 ;  /* 0x0000000812067824 */ /* 0x000fe200078e0211 */
[----:B------:R-:W-:Y:S01]  /*2cf80*/  SHF.L.U32 R20, R23, 0x1f, RZ ;  /* 0x0000001f17147819 */ /* 0x000fe200000006ff */
[----:B------:R-:W-:Y:S01]  /*2cf90*/  BSSY B1, `(.L_x_6478) ;  /* 0x0000004000017945 */ /* 0x000fe20003800000 */
[----:B------:R-:W-:Y:S02]  /*2cfa0*/  SHF.R.S32.HI R9, RZ, 0x1f, R5 ;  /* 0x0000001fff097819 */ /* 0x000fe40000011405 */
[----:B------:R-:W0:Y:S02]  /*2cfb0*/  SYNCS.PHASECHK.TRANS64.TRYWAIT P0, [R6+URZ+0x38840], R20 ;  /* 0x03884014060075a7 */ /* 0x000e24000800017f */
[----:B0-----:R-:W-:Y:S05]  /*2cfc0*/  @!P0 BRA `(.L_x_6479) ;  /* 0x0000004000e48947 */ /* 0x001fea0003800000 */
.L_x_6566:
[----:B------:R-:W-:Y:S05]  /*2cfd0*/  BSYNC B1 ;  /* 0x0000000000017941 */ /* 0x000fea0003800000 */
.L_x_6478:
        /* <DEDUP_REMOVED lines=40> */
.L_x_6576:
        /* <DEDUP_REMOVED lines=8> */
.L_x_6481:
        /* <DEDUP_REMOVED lines=10> */
.L_x_6482:
[----:B------:R3:W-:Y:S01]  /*2d380*/  SYNCS.ARRIVE.TRANS64.A1T0 RZ, [R6+URZ+0x38830], RZ ;  /* 0x038830ff06ff79a7 */ /* 0x0007e2000810003f */
[----:B------:R-:W-:Y:S05]  /*2d390*/  @!P2 BRA `(.L_x_6483) ;  /* 0x000000000004a947 */ /* 0x000fea0003800000 */
[----:B------:R-:W-:Y:S01]  /*2d3a0*/  BPT.TRAP 0x1 ;  /* 0x000000040000795c */ /* 0x000fe20000300000 */
.L_x_6483:
[----:B------:R-:W4:Y:S01]  /*2d3b0*/  SYNCS.PHASECHK.TRANS64.TRYWAIT P0, [R6+URZ+0x38860], R20 ;  /* 0x03886014060075a7 */ /* 0x000f22000800017f */
[----:B------:R-:W-:Y:S04]  /*2d3c0*/  BSSY B1, `(.L_x_6484) ;  /* 0x0000002000017945 */ /* 0x000fe80003800000 */
[----:B----4-:R-:W-:Y:S05]  /*2d3d0*/  @!P0 BRA `(.L_x_6485) ;  /* 0x0000004400108947 */ /* 0x010fea0003800000 */
.L_x_6577:
[----:B------:R-:W-:Y:S05]  /*2d3e0*/  BSYNC B1 ;  /* 0x0000000000017941 */ /* 0x000fea0003800000 */
.L_x_6484:
[----:B------:R-:W-:Y:S01]  /*2d3f0*/  ULDC.64 UR4, c[0x0][0x328] ;  /* 0x0000ca0000047ab9 */ /* 0x000fe20000000a00 */
[----:B------:R-:W-:Y:S01]  /*2d400*/  ULDC.64 UR6, c[0x0][0x318] ;  /* 0x0000c60000067ab9 */ /* 0x000fe20000000a00 */
[----:B------:R-:W-:Y:S01]  /*2d410*/  IMAD R9, R9, UR4, RZ ;  /* 0x0000000409097c24 */ /* 0x000fe2000f8e02ff */
[C---:B------:R-:W-:Y:S01]  /*2d420*/  LOP3.LUT P5, RZ, R16.reuse, 0x8, RZ, 0xc0, !PT ;  /* 0x0000000810ff7812 */ /* 0x040fe200078ac0ff */
[----:B--2---:R-:W-:Y:S01]  /*2d430*/  IMAD.WIDE.U32 R2, R5, UR4, RZ ;  /* 0x0000000405027c25 */ /* 0x004fe2000f8e00ff */
        /* <DEDUP_REMOVED lines=20> */
[----:B------:R-:W2:Y:S01]  /*2d580*/  SHFL.IDX PT, R3, R10, RZ, 0x181f ;  /* 0x00181fff0a037589 */ /* 0x000ea200000e0000 */
        /* <DEDUP_REMOVED lines=11> */
[----:B--2---:R-:W-:Y:S01]  /*2d640*/  IMAD.X R3, RZ, RZ, R3, P0 ;  /* 0x000000ffff037224 */ /* 0x004fe200000e0603 */
        /* <DEDUP_REMOVED lines=41> */
.L_x_6587:
        /* <DEDUP_REMOVED lines=25> */
.L_x_6487:
        /* <DEDUP_REMOVED lines=10> */
.L_x_6488:
[----:B------:R1:W-:Y:S01]  /*2db10*/  SYNCS.ARRIVE.TRANS64.A1T0 RZ, [R6+URZ+0x38850], RZ ;  /* 0x038850ff06ff79a7 */ /* 0x0003e2000810003f */
[----:B------:R-:W-:Y:S05]  /*2db20*/  @P3 BRA `(.L_x_6489) ;  /* 0xfffffff000643947 */ /* 0x000fea000383ffff */
.L_x_6476:
[----:B------:R-:W-:Y:S05]  /*2db30*/  BSYNC B0 ;  /* 0x0000000000007941 */ /* 0x000fea0003800000 */
.L_x_6475:
[----:B0-----:R-:W0:Y:S01]  /*2db40*/  S2R R2, SR_TID.X ;  /* 0x0000000000027919 */ /* 0x001e220000002100 */
[----:B------:R-:W-:Y:S01]  /*2db50*/  VIADD R18, R18, 0x1 ;  /* 0x0000000112127836 */ /* 0x000fe20000000000 */
[----:B------:R-:W-:Y:S04]  /*2db60*/  BSSY B0, `(.L_x_6490) ;  /* 0x0000013000007945 */ /* 0x000fe80003800000 */
[----:B------:R-:W-:-:S04]  /*2db70*/  ISETP.NE.AND P0, PT, R18, 0x2, PT ;  /* 0x000000021200780c */ /* 0x000fc80003f05270 */
[----:B------:R-:W-:-:S04]  /*2db80*/  SEL R0, RZ, 0x1, P0 ;  /* 0x00000001ff007807 */ /* 0x000fc80000000000 */
[----:B------:R-:W-:Y:S02]  /*2db90*/  LOP3.LUT R23, R23, R0, RZ, 0x3c, !PT ;  /* 0x0000000017177212 */ /* 0x000fe400078e3cff */
[----:B0-----:R-:W-:-:S04]  /*2dba0*/  LOP3.LUT R2, R2, 0x7f, RZ, 0xc0, !PT ;  /* 0x0000007f02027812 */ /* 0x001fc800078ec0ff */
[----:B------:R-:W-:-:S13]  /*2dbb0*/  ISETP.NE.AND P1, PT, R2, RZ, PT ;  /* 0x000000ff0200720c */ /* 0x000fda0003f25270 */
[----:B------:R-:W-:Y:S05]  /*2dbc0*/  @P1 BRA `(.L_x_6491) ;  /* 0x0000000000301947 */ /* 0x000fea0003800000 */
[----:B------:R-:W0:Y:S01]  /*2dbd0*/  S2R R5, SR_LANEID ;  /* 0x0000000000057919 */ /* 0x000e220000000000 */
[----:B------:R-:W-:Y:S01]  /*2dbe0*/  VOTEU.ANY UR4, UPT, PT ;  /* 0x0000000000047886 */ /* 0x000fe200038e0100 */
[----:B------:R-:W2:Y:S01]  /*2dbf0*/  LDC.64 R2, c[0x0][0xd60] ;  /* 0x00035800ff027b82 */ /* 0x000ea20000000a00 */
[----:B------:R-:W0:Y:S02]  /*2dc00*/  FLO.U32 R0, UR4 ;  /* 0x0000000400007d00 */ /* 0x000e2400080e0000 */
[----:B0-----:R-:W-:-:S06]  /*2dc10*/  ISETP.EQ.U32.AND P1, PT, R0, R5, PT ;  /* 0x000000050000720c */ /* 0x001fcc0003f22070 */
[----:B------:R-:W2:Y:S07]  /*2dc20*/  POPC R5, UR4 ;  /* 0x0000000400057d09 */ /* 0x000eae0008000000 */
[----:B--2---:R-:W2:Y:S01]  /*2dc30*/  @P1 ATOMG.E.ADD.STRONG.GPU PT, R3, desc[UR36][R2.64], R5 ;  /* 0x00000005020319a8 */ /* 0x004ea200081ee1e4 */
[----:B------:R-:W0:Y:S02]  /*2dc40*/  S2R R4, SR_LTMASK ;  /* 0x0000000000047919 */ /* 0x000e240000003900 */
[----:B0-----:R-:W-:-:S04]  /*2dc50*/  LOP3.LUT R4, R4, UR4, RZ, 0xc0, !PT ;  /* 0x0000000404047c12 */ /* 0x001fc8000f8ec0ff */
[----:B------:R-:W0:Y:S01]  /*2dc60*/  POPC R7, R4 ;  /* 0x0000000400077309 */ /* 0x000e220000000000 */
[----:B--2---:R-:W0:Y:S02]  /*2dc70*/  SHFL.IDX PT, R0, R3, R0, 0x1f ;  /* 0x00001f0003007589 */ /* 0x004e2400000e0000 */
[----:B0-----:R-:W-:-:S07]  /*2dc80*/  IADD3 R24, R0, UR39, R7 ;  /* 0x0000002700187c10 */ /* 0x001fce000fffe007 */
.L_x_6491:
[----:B------:R-:W-:Y:S05]  /*2dc90*/  BSYNC B0 ;  /* 0x0000000000007941 */ /* 0x000fea0003800000 */
.L_x_6490:
[----:B------:R-:W-:-:S07]  /*2dca0*/  SEL R18, R18, RZ, P0 ;  /* 0x000000ff12127207 */ /* 0x000fce0000000000 */
.L_x_6444:
[----:B------:R-:W-:Y:S05]  /*2dcb0*/  BSYNC B7 ;  /* 0x0000000000077941 */ /* 0x000fea0003800000 */
.L_x_6442:
        /* <DEDUP_REMOVED lines=8> */
[----:B------:R2:W0:Y:S01]  /*2dd40*/  LDS.128 R24, [R17+0x388d0] ;  /* 0x0388d00011187984 */ /* 0x0004220000000c00 */
[----:B------:R-:W-:Y:S06]  /*2dd50*/  BAR.ARV 0x4, 0x180 ;  /* 0x0106000000007b1d */ /* 0x000fec0000002000 */
[----:B------:R-:W-:Y:S05]  /*2dd60*/  BRA `(.L_x_6493) ;  /* 0x0000000c00d47947 */ /* 0x000fea0003800000 */
.L_x_6492:
        /* <DEDUP_REMOVED lines=9> */
[----:B------:R-:W2:Y:S01]  /*2de00*/  @!P1 LDC.64 R4, c[0x0][0xd78] ;  /* 0x00035e00ff049b82 */ /* 0x000ea20000000a00 */
[----:B0-----:R-:W-:-:S05]  /*2de10*/  @!P1 IMAD.WIDE R2, R9, 0x4, R2 ;  /* 0x0000000409029825 */ /* 0x001fca00078e0202 */
[----:B------:R2:W5:Y:S02]  /*2de20*/  @!P1 LDG.E R7, desc[UR36][R2.64] ;  /* 0x0000002402079981 */ /* 0x000564000c1e1900 */
[----:B--2---:R-:W-:-:S05]  /*2de30*/  @!P1 IMAD.WIDE R2, R9, 0x4, R4 ;  /* 0x0000000409029825 */ /* 0x004fca00078e0204 */
[----:B------:R-:W2:Y:S01]  /*2de40*/  @!P1 LDG.E R4, desc[UR36][R2.64] ;  /* 0x0000002402049981 */ /* 0x000ea2000c1e1900 */
[----:B------:R-:W-:Y:S01]  /*2de50*/  IMAD.MOV.U32 R25, RZ, RZ, RZ ;  /* 0x000000ffff197224 */ /* 0x000fe200078e00ff */
[C---:B------:R-:W-:Y:S01]  /*2de60*/  ISETP.GE.U32.AND P2, PT, R8.reuse, 0x2, PT ;  /* 0x000000020800780c */ /* 0x040fe20003f46070 */
[----:B------:R-:W-:Y:S01]  /*2de70*/  IMAD.MOV.U32 R5, RZ, RZ, RZ ;  /* 0x000000ffff057224 */ /* 0x000fe200078e00ff */
[C---:B------:R-:W-:Y:S01]  /*2de80*/  ISETP.GE.U32.AND P3, PT, R8.reuse, 0x4, PT ;  /* 0x000000040800780c */ /* 0x040fe20003f66070 */
[----:B------:R-:W-:Y:S01]  /*2de90*/  SHFL.IDX PT, R0, R24, RZ, 0x1f ;  /* 0x00001fff18007589 */ /* 0x000fe200000e0000 */
[C---:B------:R-:W-:Y:S02]  /*2dea0*/  ISETP.GE.U32.AND P4, PT, R8.reuse, 0x8, PT ;  /* 0x000000080800780c */ /* 0x040fe40003f86070 */
[----:B------:R-:W-:Y:S01]  /*2deb0*/  ISETP.GE.U32.AND P5, PT, R8, 0x10, PT ;  /* 0x000000100800780c */ /* 0x000fe20003fa6070 */
[----:B-1-34-:R0:W-:Y:S02]  /*2dec0*/  SHFL.IDX PT, R6, R24, 0x1, 0x1f ;  /* 0x00201f0018067f89 */ /* 0x01a1e400000e0000 */
[----:B0-----:R-:W-:-:S02]  /*2ded0*/  IMAD.MOV.U32 R24, RZ, RZ, RZ ;  /* 0x000000ffff187224 */ /* 0x001fc400078e00ff */
[----:B-----5:R-:W-:Y:S02]  /*2dee0*/  @!P1 IMAD.MOV.U32 R25, RZ, RZ, R7 ;  /* 0x000000ffff199224 */ /* 0x020fe400078e0007 */
[----:B--2---:R-:W-:Y:S01]  /*2def0*/  @!P1 IMAD.MOV.U32 R5, RZ, RZ, R4 ;  /* 0x000000ffff059224 */ /* 0x004fe200078e0004 */
        /* <DEDUP_REMOVED lines=18> */
.L_x_6597:
[----:B------:R-:W-:Y:S02]  /*2e020*/  ULDC UR4, c[0x0][0xd38] ;  /* 0x00034e0000047ab9 */ /* 0x000fe40000000800 */
[----:B------:R-:W-:-:S04]  /*2e030*/  IMAD.U32 R4, RZ, RZ, UR4 ;  /* 0x00000004ff047e24 */ /* 0x000fc8000f8e00ff */
[----:B-1----:R-:W-:-:S04]  /*2e040*/  IMAD R7, R14, R4, RZ ;  /* 0x000000040e077224 */ /* 0x002fc800078e02ff */
[----:B------:R-:W-:-:S05]  /*2e050*/  IMAD.IADD R6, R6, 0x1, R7 ;  /* 0x0000000106067824 */ /* 0x000fca00078e0207 */
[----:B------:R-:W-:-:S13]  /*2e060*/  ISETP.GT.AND P6, PT, R6, R0, PT ;  /* 0x000000000600720c */ /* 0x000fda0003fc4270 */
[----:B------:R-:W-:Y:S05]  /*2e070*/  @P6 BRA `(.L_x_6495) ;  /* 0x0000000000a46947 */ /* 0x000fea0003800000 */
.L_x_6498:
        /* <DEDUP_REMOVED lines=35> */
.L_x_6605:
[----:B------:R-:W-:Y:S02]  /*2e2b0*/  ULDC UR4, c[0x0][0xd38] ;  /* 0x00034e0000047ab9 */ /* 0x000fe40000000800 */
[----:B------:R-:W-:-:S04]  /*2e2c0*/  IMAD.U32 R4, RZ, RZ, UR4 ;  /* 0x00000004ff047e24 */ /* 0x000fc8000f8e00ff */
[----:B-1----:R-:W-:-:S04]  /*2e2d0*/  IMAD R7, R14, R4, RZ ;  /* 0x000000040e077224 */ /* 0x002fc800078e02ff */
[----:B------:R-:W-:-:S05]  /*2e2e0*/  IMAD.IADD R6, R7, 0x1, R6 ;  /* 0x0000000107067824 */ /* 0x000fca00078e0206 */
[----:B------:R-:W-:-:S13]  /*2e2f0*/  ISETP.GT.AND P6, PT, R6, R0, PT ;  /* 0x000000000600720c */ /* 0x000fda0003fc4270 */
[----:B------:R-:W-:Y:S05]  /*2e300*/  @!P6 BRA `(.L_x_6498) ;  /* 0xfffffffc005ce947 */ /* 0x000fea000383ffff */
.L_x_6495:
        /* <DEDUP_REMOVED lines=10> */
.L_x_6610:
[----:B------:R-:W-:-:S13]  /*2e3b0*/  ISETP.NE.AND P0, PT, R2, RZ, PT ;  /* 0x000000ff0200720c */ /* 0x000fda0003f05270 */
[----:B------:R-:W-:Y:S05]  /*2e3c0*/  @!P0 BRA `(.L_x_6500) ;  /* 0x0000000000108947 */ /* 0x000fea0003800000 */
[----:B------:R-:W-:Y:S01]  /*2e3d0*/  UMOV UR4, 0xffffffff ;  /* 0xffffffff00047882 */ /* 0x000fe20000000000 */
[----:B-1----:R-:W-:Y:S02]  /*2e3e0*/  VIADD R12, R12, 0xffffffff ;  /* 0xffffffff0c0c7836 */ /* 0x002fe40000000000 */
[----:B------:R-:W-:Y:S05]  /*2e3f0*/  BRA.DIV UR4, `(.L_x_6501) ;  /* 0x0000004604447947 */ /* 0x000fea000b800000 */
[----:B------:R4:W1:Y:S02]  /*2e400*/  SHFL.IDX PT, R24, R3, R12, 0x1f ;  /* 0x00001f0c03187589 */ /* 0x00086400000e0000 */
.L_x_6500:
        /* <DEDUP_REMOVED lines=10> */
[----:B-1----:R-:W-:Y:S01]  /*2e4b0*/  VIADD R2, R7, 0xffffffe ;  /* 0x0ffffffe07027836 */ /* 0x002fe20000000000 */
[----:B------:R-:W-:-:S06]  /*2e4c0*/  IABS R7, R25 ;  /* 0x0000001900077213 */ /* 0x000fcc0000000000 */
[----:B0---4-:R0:W1:Y:S02]  /*2e4d0*/  F2I.FTZ.U32.TRUNC.NTZ R3, R2 ;  /* 0x0000000200037305 */ /* 0x011064000021f000 */
        /* <DEDUP_REMOVED lines=8> */
[----:B------:R-:W-:Y:S02]  /*2e560*/  VIADD R3, R8, 0xffffffe ;  /* 0x0ffffffe08037836 */ /* 0x000fe40000000000 */
[----:B------:R-:W-:Y:S01]  /*2e570*/  IMAD.MOV.U32 R2, RZ, RZ, RZ ;  /* 0x000000ffff027224 */ /* 0x000fe200078e00ff */
[----:B------:R-:W-:-:S03]  /*2e580*/  ISETP.GT.U32.AND P1, PT, R4, R9, PT ;  /* 0x000000090400720c */ /* 0x000fc60003f24070 */
        /* <DEDUP_REMOVED lines=35> */
.L_x_6502:
        /* <DEDUP_REMOVED lines=60> */
.L_x_6503:
[----:B------:R-:W-:-:S05]  /*2eb80*/  LOP3.LUT R0, RZ, R3, RZ, 0x33, !PT ;  /* 0x00000003ff007212 */ /* 0x000fca00078e33ff */
[----:B------:R-:W-:Y:S01]  /*2eb90*/  IMAD.IADD R25, R25, 0x1, R0 ;  /* 0x0000000119197824 */ /* 0x000fe200078e0200 */
[----:B------:R-:W-:Y:S06]  /*2eba0*/  BRA `(.L_x_6504) ;  /* 0x00000000001c7947 */ /* 0x000fec0003800000 */
.L_x_6496:
[----:B------:R-:W-:Y:S01]  /*2ebb0*/  UMOV UR4, URZ ;  /* 0x0000003f00047c82 */ /* 0x000fe20008000000 */
[----:B------:R-:W-:Y:S01]  /*2ebc0*/  UMOV UR5, URZ ;  /* 0x0000003f00057c82 */ /* 0x000fe20008000000 */
[----:B------:R-:W-:Y:S01]  /*2ebd0*/  ULDC UR6, c[0x0][0xd3c] ;  /* 0x00034f0000067ab9 */ /* 0x000fe20000000800 */
[----:B------:R-:W-:Y:S02]  /*2ebe0*/  IMAD.MOV.U32 R24, RZ, RZ, R0 ;  /* 0x000000ffff187224 */ /* 0x000fe400078e0000 */
[----:B------:R-:W-:Y:S02]  /*2ebf0*/  IMAD.U32 R25, RZ, RZ, UR4 ;  /* 0x00000004ff197e24 */ /* 0x000fe4000f8e00ff */
[----:B------:R-:W-:Y:S02]  /*2ec00*/  IMAD.U32 R26, RZ, RZ, UR5 ;  /* 0x00000005ff1a7e24 */ /* 0x000fe4000f8e00ff */
[----:B------:R-:W-:-:S07]  /*2ec10*/  IMAD.U32 R27, RZ, RZ, UR6 ;  /* 0x00000006ff1b7e24 */ /* 0x000fce000f8e00ff */
.L_x_6504:
        /* <DEDUP_REMOVED lines=10> */
.L_x_6493:
[----:B------:R-:W-:Y:S02]  /*2ecc0*/  ULDC UR4, c[0x0][0xd3c] ;  /* 0x00034f0000047ab9 */ /* 0x000fe40000000800 */
[----:B0-----:R-:W-:-:S13]  /*2ecd0*/  ISETP.GE.AND P0, PT, R27, UR4, PT ;  /* 0x000000041b007c0c */ /* 0x001fda000bf06270 */
[----:B------:R-:W-:Y:S05]  /*2ece0*/  @!P0 BRA `(.L_x_6505) ;  /* 0xffffffa000388947 */ /* 0x000fea000383ffff */
[----:B------:R-:W-:Y:S05]  /*2ecf0*/  BSYNC B8 ;  /* 0x0000000000087941 */ /* 0x000fea0003800000 */
.L_x_6428:
[----:B-1----:R-:W5:Y:S01]  /*2ed00*/  LDL.LU R0, [R1+0x430] ;  /* 0x0004300001007983 */ /* 0x002f620000300800 */
[----:B------:R-:W-:Y:S01]  /*2ed10*/  BSSY B0, `(.L_x_6506) ;  /* 0x000000b000007945 */ /* 0x000fe20003800000 */
[----:B------:R-:W0:Y:S01]  /*2ed20*/  S2R R5, SR_CgaCtaId ;  /* 0x0000000000057919 */ /* 0x000e220000008800 */
[----:B-----5:R-:W-:-:S05]  /*2ed30*/  VIADD R0, R0, 0x1 ;  /* 0x0000000100007836 */ /* 0x020fca0000000000 */
[----:B------:R-:W-:-:S04]  /*2ed40*/  LEA.HI R2, R0, R0, RZ, 0x1 ;  /* 0x0000000000027211 */ /* 0x000fc800078f08ff */
[----:B------:R-:W-:Y:S02]  /*2ed50*/  LOP3.LUT R3, R2, 0xfffffffe, RZ, 0xc0, !PT ;  /* 0xfffffffe02037812 */ /* 0x000fe400078ec0ff */
[----:B------:R-:W-:-:S03]  /*2ed60*/  MOV R2, 0x400 ;  /* 0x0000040000027802 */ /* 0x000fc60000000f00 */
[----:B------:R-:W-:Y:S01]  /*2ed70*/  IMAD.IADD R0, R0, 0x1, -R3 ;  /* 0x0000000100007824 */ /* 0x000fe200078e0a03 */
[----:B0-----:R-:W-:-:S04]  /*2ed80*/  LEA R5, R5, R2, 0x18 ;  /* 0x0000000205057211 */ /* 0x001fc800078ec0ff */
[----:B------:R-:W-:-:S04]  /*2ed90*/  SHF.L.U32 R0, R0, 0x1f, RZ ;  /* 0x0000001f00007819 */ /* 0x000fc800000006ff */
[----:B------:R-:W0:Y:S02]  /*2eda0*/  SYNCS.PHASECHK.TRANS64.TRYWAIT P0, [R5+URZ+0x38820], R0 ;  /* 0x03882000050075a7 */ /* 0x000e24000800017f */
[----:B0-----:R-:W-:Y:S05]  /*2edb0*/  @!P0 BRA `(.L_x_6507) ;  /* 0x0000003800fc8947 */ /* 0x001fea0003800000 */
.L_x_6613:
[----:B------:R-:W-:Y:S05]  /*2edc0*/  BSYNC B0 ;  /* 0x0000000000007941 */ /* 0x000fea0003800000 */
.L_x_6506:
[----:B------:R-:W-:-:S03]  /*2edd0*/  UMOV UR4, 0xffffffff ;  /* 0xffffffff00047882 */ /* 0x000fc60000000000 */
[----:B------:R-:W-:Y:S05]  /*2ede0*/  BRA.DIV UR4, `(.L_x_6508) ;  /* 0x0000003e04047947 */ /* 0x000fea000b800000 */
[----:B0-----:R-:W0:Y:S02]  /*2edf0*/  S2R R0, SR_TID.X ;  /* 0x0000000000007919 */ /* 0x001e240000002100 */
[----:B0-----:R-:W-:-:S04]  /*2ee00*/  SHF.R.U32.HI R0, RZ, 0x5, R0 ;  /* 0x00000005ff007819 */ /* 0x001fc80000011600 */
[----:B------:R-:W-:-:S05]  /*2ee10*/  LOP3.LUT R0, R0, 0x3, RZ, 0xc0, !PT ;  /* 0x0000000300007812 */ /* 0x000fca00078ec0ff */
[----:B------:R0:W1:Y:S02]  /*2ee20*/  SHFL.IDX PT, R14, R0, RZ, 0x1f ;  /* 0x00001fff000e7589 */ /* 0x00006400000e0000 */
.L_x_6616:
[----:B-1----:R-:W-:Y:S01]  /*2ee30*/  ISETP.NE.AND P0, PT, R14, RZ, PT ;  /* 0x000000ff0e00720c */ /* 0x002fe20003f05270 */
[----:B------:R-:W-:-:S12]  /*2ee40*/  BSSY B0, `(.L_x_6509) ;  /* 0x0000026000007945 */ /* 0x000fd80003800000 */
[----:B------:R-:W-:Y:S05]  /*2ee50*/  @P0 BRA `(.L_x_6510) ;  /* 0x0000000000900947 */ /* 0x000fea0003800000 */
[----:B------:R-:W-:-:S03]  /*2ee60*/  UMOV UR4, 0xffffffff ;  /* 0xffffffff00047882 */ /* 0x000fc60000000000 */
[----:B------:R-:W-:Y:S05]  /*2ee70*/  BRA.DIV UR4, `(.L_x_6511) ;  /* 0x0000003e04147947 */ /* 0x000fea000b800000 */
[----:B------:R-:W-:-:S13]  /*2ee80*/  ELECT P6, URZ, PT ;  /* 0x00000000003f782f */ /* 0x000fda00038c0000 */
.L_x_6619:
[----:B------:R-:W-:Y:S05]  /*2ee90*/  @!P6 BRA `(.L_x_6510) ;  /* 0x000000000080e947 */ /* 0x000fea0003800000 */
[----:B0-----:R-:W5:Y:S02]  /*2eea0*/  LDL R0, [R1+0x454] ;  /* 0x0004540001007983 */ /* 0x001f640000100800 */
[----:B-----5:R-:W-:-:S13]  /*2eeb0*/  R2UR UR4, R0 ;  /* 0x00000000000472ca */ /* 0x020fda00000e0000 */
[----:B------:R-:W-:-:S06]  /*2eec0*/  ULOP3.LUT UR4, UR4, 0x2, URZ, 0xfc, !UPT ;  /* 0x0000000204047892 */ /* 0x000fcc000f8efc3f */
[----:B------:R-:W-:-:S05]  /*2eed0*/  IMAD.U32 R0, RZ, RZ, UR4 ;  /* 0x00000004ff007e24 */ /* 0x000fca000f8e00ff */
[----:B------:R-:W-:-:S13]  /*2eee0*/  ISETP.NE.AND P0, PT, R0, 0x3, PT ;  /* 0x000000030000780c */ /* 0x000fda0003f05270 */
[----:B------:R-:W-:Y:S05]  /*2eef0*/  @!P0 BRA `(.L_x_6512) ;  /* 0x0000000000048947 */ /* 0x000fea0003800000 */
[----:B------:R-:W-:Y:S01]  /*2ef00*/  BPT.TRAP 0x1 ;  /* 0x000000040000795c */ /* 0x000fe20000300000 */
.L_x_6512:
[C---:B------:R-:W-:Y:S01]  /*2ef10*/  IMAD R3, R18.reuse, 0x8, R5 ;  /* 0x0000000812037824 */ /* 0x040fe200078e0205 */
[----:B------:R-:W-:Y:S01]  /*2ef20*/  SHF.L.U32 R2, R23, 0x1f, RZ ;  /* 0x0000001f17027819 */ /* 0x000fe200000006ff */
[----:B------:R-:W-:-:S03]  /*2ef30*/  VIADD R18, R18, 0x1 ;  /* 0x0000000112127836 */ /* 0x000fc60000000000 */
[----:B------:R-:W0:Y:S02]  /*2ef40*/  SYNCS.PHASECHK.TRANS64.TRYWAIT P1, [R3+URZ+0x38840], R2 ;  /* 0x03884002030075a7 */ /* 0x000e24000802017f */
[----:B------:R-:W-:-:S04]  /*2ef50*/  ISETP.NE.AND P2, PT, R18, 0x2, PT ;  /* 0x000000021200780c */ /* 0x000fc80003f45270 */
[----:B------:R-:W-:Y:S01]  /*2ef60*/  SEL R0, RZ, 0x1, P2 ;  /* 0x00000001ff007807 */ /* 0x000fe20001000000 */
[----:B0-----:R-:W-:Y:S08]  /*2ef70*/  @!P1 BRA `(.L_x_6513) ;  /* 0x0000003800f49947 */ /* 0x001ff00003800000 */
.L_x_6620:
[----:B------:R-:W-:Y:S02]  /*2ef80*/  SEL R18, R18, RZ, P2 ;  /* 0x000000ff12127207 */ /* 0x000fe40001000000 */
[----:B------:R-:W-:Y:S01]  /*2ef90*/  LOP3.LUT R0, R23, R0, RZ, 0x3c, !PT ;  /* 0x0000000017007212 */ /* 0x000fe200078e3cff */
[----:B------:R-:W-:Y:S06]  /*2efa0*/  @!P0 BRA `(.L_x_6514) ;  /* 0x0000000000048947 */ /* 0x000fec0003800000 */
[----:B------:R-:W-:Y:S01]  /*2efb0*/  BPT.TRAP 0x1 ;  /* 0x000000040000795c */ /* 0x000fe20000300000 */
.L_x_6514:
[----:B------:R-:W-:Y:S01]  /*2efc0*/  IMAD R5, R18, 0x8, R5 ;  /* 0x0000000812057824 */ /* 0x000fe200078e0205 */
[----:B------:R-:W-:-:S04]  /*2efd0*/  SHF.L.U32 R0, R0, 0x1f, RZ ;  /* 0x0000001f00007819 */ /* 0x000fc800000006ff */
[----:B------:R-:W1:Y:S02]  /*2efe0*/  SYNCS.PHASECHK.TRANS64.TRYWAIT P1, [R5+URZ+0x38840], R0 ;  /* 0x03884000050075a7 */ /* 0x000e64000802017f */
[----:B-1----:R-:W-:Y:S05]  /*2eff0*/  @!P1 BRA `(.L_x_6515) ;  /* 0x0000003800e89947 */ /* 0x002fea0003800000 */
.L_x_6621:
[----:B------:R-:W-:Y:S05]  /*2f000*/  @!P0 BRA `(.L_x_6516) ;  /* 0x0000000000048947 */ /* 0x000fea0003800000 */
[----:B------:R-:W-:Y:S01]  /*2f010*/  BPT.TRAP 0x1 ;  /* 0x000000040000795c */ /* 0x000fe20000300000 */
.L_x_6516:
[----:B------:R-:W5:Y:S02]  /*2f020*/  SYNCS.PHASECHK.TRANS64.TRYWAIT P1, [R3+URZ+0x38860], R2 ;  /* 0x03886002030075a7 */ /* 0x000f64000802017f */
[----:B-----5:R-:W-:Y:S05]  /*2f030*/  @!P1 BRA `(.L_x_6517) ;  /* 0x0000003800ec9947 */ /* 0x020fea0003800000 */
.L_x_6622:
[----:B------:R-:W-:Y:S05]  /*2f040*/  @!P0 BRA `(.L_x_6518) ;  /* 0x0000000000048947 */ /* 0x000fea0003800000 */
[----:B------:R-:W-:Y:S01]  /*2f050*/  BPT.TRAP 0x1 ;  /* 0x000000040000795c */ /* 0x000fe20000300000 */
.L_x_6518:
[----:B------:R0:W0:Y:S02]  /*2f060*/  SYNCS.PHASECHK.TRANS64.TRYWAIT P0, [R5+URZ+0x38860], R0 ;  /* 0x03886000050075a7 */ /* 0x000024000800017f */
[----:B0-----:R-:W-:Y:S05]  /*2f070*/  @!P0 NANOSLEEP.SYNCS 0x989680 ;  /* 0x009896800000895d */ /* 0x001fea0003900000 */
[----:B------:R-:W0:Y:S02]  /*2f080*/  @!P0 SYNCS.PHASECHK.TRANS64 P0, [R5+URZ+0x38860], R0 ;  /* 0x03886000050085a7 */ /* 0x000e24000800007f */
[----:B0-----:R-:W-:Y:S05]  /*2f090*/  @!P0 BRA `(.L_x_6518) ;  /* 0xfffffffc00f08947 */ /* 0x001fea000383ffff */
.L_x_6510:
[----:B------:R-:W-:Y:S05]  /*2f0a0*/  BSYNC B0 ;  /* 0x0000000000007941 */ /* 0x000fea0003800000 */
.L_x_6509:
[----:B------:R-:W-:Y:S05]  /*2f0b0*/  EXIT ;  /* 0x000000000000794d */ /* 0x000fea0003800000 */
.L_x_6299:
[----:B0-----:R-:W-:-:S04]  /*2f0c0*/  IMAD.U32 R3, RZ, RZ, UR44 ;  /* 0x0000002cff037e24 */ /* 0x001fc8000f8e00ff */
[----:B------:R0:W1:Y:S03]  /*2f0d0*/  SYNCS.PHASECHK.TRANS64.TRYWAIT P0, [R3+URZ+0x38800], R0 ;  /* 0x03880000030075a7 */ /* 0x000066000800017f */
[----:B-1----:R-:W-:Y:S05]  /*2f0e0*/  @!P0 NANOSLEEP.SYNCS 0x989680 ;  /* 0x009896800000895d */ /* 0x002fea0003900000 */
[----:B------:R-:W1:Y:S02]  /*2f0f0*/  @!P0 SYNCS.PHASECHK.TRANS64 P0, [R3+URZ+0x38800], R0 ;  /* 0x03880000030085a7 */ /* 0x000e64000800007f */
[----:B-1----:R-:W-:Y:S05]  /*2f100*/  @!P0 BRA `(.L_x_6299) ;  /* 0xfffffffc00ec8947 */ /* 0x002fea000383ffff */
[----:B------:R-:W-:Y:S05]  /*2f110*/  BRA `(.L_x_6519) ;  /* 0xfffffdc000ac7947 */ /* 0x000fea000383ffff */
.L_x_6306:
[----:B-1----:R1:W2:Y:S02]  /*2f120*/  SYNCS.PHASECHK.TRANS64.TRYWAIT P0, [R20+URZ], R21 ;  /* 0x00000015140075a7 */ /* 0x0022a4000800017f */
[----:B--2---:R-:W-:Y:S05]  /*2f130*/  @!P0 NANOSLEEP.SYNCS 0x989680 ;  /* 0x009896800000895d */ /* 0x004fea0003900000 */
[----:B------:R-:W2:Y:S02]  /*2f140*/  @!P0 SYNCS.PHASECHK.TRANS64 P0, [R20+URZ], R21 ;  /* 0x00000015140085a7 */ /* 0x000ea4000800007f */
[----:B--2---:R-:W-:Y:S05]  /*2f150*/  @!P0 BRA `(.L_x_6306) ;  /* 0xfffffffc00f08947 */ /* 0x004fea000383ffff */
[----:B------:R-:W-:Y:S05]  /*2f160*/  BRA `(.L_x_6305) ;  /* 0xfffffdc400dc7947 */ /* 0x000fea000383ffff */
.L_x_6308:
[----:B0-----:R-:W-:-:S04]  /*2f170*/  IMAD.U32 R4, RZ, RZ, UR44 ;  /* 0x0000002cff047e24 */ /* 0x001fc8000f8e00ff */
[----:B------:R0:W1:Y:S03]  /*2f180*/  SYNCS.PHASECHK.TRANS64.TRYWAIT P0, [R4+URZ+0x38810], R3 ;  /* 0x03881003040075a7 */ /* 0x000066000800017f */
[----:B-1----:R-:W-:Y:S05]  /*2f190*/  @!P0 NANOSLEEP.SYNCS 0x989680 ;  /* 0x009896800000895d */ /* 0x002fea0003900000 */
[----:B------:R-:W1:Y:S02]  /*2f1a0*/  @!P0 SYNCS.PHASECHK.TRANS64 P0, [R4+URZ+0x38810], R3 ;  /* 0x03881003040085a7 */ /* 0x000e64000800007f */
[----:B-1----:R-:W-:Y:S05]  /*2f1b0*/  @!P0 BRA `(.L_x_6308) ;  /* 0xfffffffc00ec8947 */ /* 0x002fea000383ffff */
[----:B------:R-:W-:Y:S05]  /*2f1c0*/  BRA `(.L_x_6520) ;  /* 0xfffffdc800b07947 */ /* 0x000fea000383ffff */
.L_x_6315:
[----:B-1----:R1:W2:Y:S02]  /*2f1d0*/  SYNCS.PHASECHK.TRANS64.TRYWAIT P0, [R12+URZ], R13 ;  /* 0x0000000d0c0075a7 */ /* 0x0022a4000800017f */
[----:B--2---:R-:W-:Y:S05]  /*2f1e0*/  @!P0 NANOSLEEP.SYNCS 0x989680 ;  /* 0x009896800000895d */ /* 0x004fea0003900000 */
[----:B------:R-:W2:Y:S02]  /*2f1f0*/  @!P0 SYNCS.PHASECHK.TRANS64 P0, [R12+URZ], R13 ;  /* 0x0000000d0c0085a7 */ /* 0x000ea4000800007f */
[----:B--2---:R-:W-:Y:S05]  /*2f200*/  @!P0 BRA `(.L_x_6315) ;  /* 0xfffffffc00f08947 */ /* 0x004fea000383ffff */
[----:B------:R-:W-:Y:S05]  /*2f210*/  BRA `(.L_x_6314) ;  /* 0xfffffdc800f47947 */ /* 0x000fea000383ffff */
.L_x_6349:
[----:B-1----:R1:W2:Y:S02]  /*2f220*/  SYNCS.PHASECHK.TRANS64.TRYWAIT P0, [R8+URZ], R9 ;  /* 0x00000009080075a7 */ /* 0x0022a4000800017f */
[----:B--2---:R-:W-:Y:S05]  /*2f230*/  @!P0 NANOSLEEP.SYNCS 0x989680 ;  /* 0x009896800000895d */ /* 0x004fea0003900000 */
[----:B------:R-:W2:Y:S02]  /*2f240*/  @!P0 SYNCS.PHASECHK.TRANS64 P0, [R8+URZ], R9 ;  /* 0x00000009080085a7 */ /* 0x000ea4000800007f */
[----:B--2---:R-:W-:Y:S05]  /*2f250*/  @!P0 BRA `(.L_x_6349) ;  /* 0xfffffffc00f08947 */ /* 0x004fea000383ffff */
[----:B------:R-:W-:Y:S05]  /*2f260*/  BRA `(.L_x_6348) ;  /* 0xfffffe3400e07947 */ /* 0x000fea000383ffff */
.L_x_6356:
[----:B-1----:R1:W2:Y:S02]  /*2f270*/  SYNCS.PHASECHK.TRANS64.TRYWAIT P0, [R4+URZ], R5 ;  /* 0x00000005040075a7 */ /* 0x0022a4000800017f */
[----:B--2---:R-:W-:Y:S05]  /*2f280*/  @!P0 NANOSLEEP.SYNCS 0x989680 ;  /* 0x009896800000895d */ /* 0x004fea0003900000 */
[----:B------:R-:W2:Y:S02]  /*2f290*/  @!P0 SYNCS.PHASECHK.TRANS64 P0, [R4+URZ], R5 ;  /* 0x00000005040085a7 */ /* 0x000ea4000800007f */
[----:B--2---:R-:W-:Y:S05]  /*2f2a0*/  @!P0 BRA `(.L_x_6356) ;  /* 0xfffffffc00f08947 */ /* 0x004fea000383ffff */
[----:B------:R-:W-:Y:S05]  /*2f2b0*/  BRA `(.L_x_6355) ;  /* 0xfffffe3800ec7947 */ /* 0x000fea000383ffff */
.L_x_6373:
[----:B-1----:R1:W2:Y:S02]  /*2f2c0*/  SYNCS.PHASECHK.TRANS64.TRYWAIT P0, [R8+URZ], R9 ;  /* 0x00000009080075a7 */ /* 0x0022a4000800017f */
[----:B--2---:R-:W-:Y:S05]  /*2f2d0*/  @!P0 NANOSLEEP.SYNCS 0x989680 ;  /* 0x009896800000895d */ /* 0x004fea0003900000 */
[----:B------:R-:W2:Y:S02]  /*2f2e0*/  @!P0 SYNCS.PHASECHK.TRANS64 P0, [R8+URZ], R9 ;  /* 0x00000009080085a7 */ /* 0x000ea4000800007f */
[----:B--2---:R-:W-:Y:S05]  /*2f2f0*/  @!P0 BRA `(.L_x_6373) ;  /* 0xfffffffc00f08947 */ /* 0x004fea000383ffff */
[----:B------:R-:W-:Y:S05]  /*2f300*/  BRA `(.L_x_6372) ;  /* 0xfffffea800047947 */ /* 0x000fea000383ffff */
.L_x_6380:
[----:B-1----:R1:W2:Y:S02]  /*2f310*/  SYNCS.PHASECHK.TRANS64.TRYWAIT P0, [R4+URZ], R5 ;  /* 0x00000005040075a7 */ /* 0x0022a4000800017f */
[----:B--2---:R-:W-:Y:S05]  /*2f320*/  @!P0 NANOSLEEP.SYNCS 0x989680 ;  /* 0x009896800000895d */ /* 0x004fea0003900000 */
[----:B------:R-:W2:Y:S02]  /*2f330*/  @!P0 SYNCS.PHASECHK.TRANS64 P0, [R4+URZ], R5 ;  /* 0x00000005040085a7 */ /* 0x000ea4000800007f */
[----:B--2---:R-:W-:Y:S05]  /*2f340*/  @!P0 BRA `(.L_x_6380) ;  /* 0xfffffffc00f08947 */ /* 0x004fea000383ffff */
[----:B------:R-:W-:Y:S05]  /*2f350*/  BRA `(.L_x_6379) ;  /* 0xfffffeac00107947 */ /* 0x000fea000383ffff */
.L_x_6450:
        /* <DEDUP_REMOVED lines=11> */
.L_x_6522:
[----:B------:R-:W-:Y:S05]  /*2f410*/  BSYNC B0 ;  /* 0x0000000000007941 */ /* 0x000fea0003800000 */
.L_x_6521:
[----:B------:R-:W-:Y:S05]  /*2f420*/  BRA `(.L_x_6523) ;  /* 0xffffffac00287947 */ /* 0x000fea000383ffff */
.L_x_6453:
[----:B0-----:R0:W1:Y:S02]  /*2f430*/  SYNCS.PHASECHK.TRANS64.TRYWAIT P0, [R22+URZ+0x38840], R0 ;  /* 0x03884000160075a7 */ /* 0x001064000800017f */
[----:B-1----:R-:W-:Y:S05]  /*2f440*/  @!P0 NANOSLEEP.SYNCS 0x989680 ;  /* 0x009896800000895d */ /* 0x002fea0003900000 */
[----:B------:R-:W1:Y:S02]  /*2f450*/  @!P0 SYNCS.PHASECHK.TRANS64 P0, [R22+URZ+0x38840], R0 ;  /* 0x03884000160085a7 */ /* 0x000e64000800007f */
[----:B-1----:R-:W-:Y:S05]  /*2f460*/  @!P0 BRA `(.L_x_6453) ;  /* 0xfffffffc00f08947 */ /* 0x002fea000383ffff */
[----:B------:R-:W-:Y:S05]  /*2f470*/  BRA `(.L_x_6524) ;  /* 0xffffffb000247947 */ /* 0x000fea000383ffff */
.L_x_6454:
        /* <DEDUP_REMOVED lines=8> */
.L_x_6526:
[----:B------:R-:W-:Y:S05]  /*2f500*/  BSYNC B0 ;  /* 0x0000000000007941 */ /* 0x000fea0003800000 */
.L_x_6525:
        /* <DEDUP_REMOVED lines=9> */
.L_x_6527:
[----:B------:R-:W-:Y:S02]  /*2f5a0*/  IMAD.MOV.U32 R13, RZ, RZ, R5 ;  /* 0x000000ffff0d7224 */ /* 0x000fe400078e0005 */
[----:B------:R-:W-:Y:S02]  /*2f5b0*/  IMAD.MOV.U32 R12, RZ, RZ, 0x1 ;  /* 0x00000001ff0c7424 */ /* 0x000fe400078e00ff */
[----:B------:R-:W-:-:S07]  /*2f5c0*/  IMAD.MOV.U32 R3, RZ, RZ, R14 ;  /* 0x000000ffff037224 */ /* 0x000fce00078e000e */
[----:B------:R-:W-:Y:S05]  /*2f5d0*/  WARPSYNC.COLLECTIVE R15, `(.L_x_6528) ;  /* 0x000000000f087348 */ /* 0x000fea0003c00000 */
[----:B------:R0:W1:Y:S02]  /*2f5e0*/  SHFL.IDX P6, R14, R13, R12, R11 ;  /* 0x0000000c0d0e7389 */ /* 0x00006400000c000b */
[----:B01----:R-:W-:Y:S01]  /*2f5f0*/  ENDCOLLECTIVE ;  /* 0x000000000000791b */ /* 0x003fe20003800000 */
.L_x_6528:
        /* <DEDUP_REMOVED lines=15> */
.L_x_6529:
[----:B------:R-:W-:Y:S02]  /*2f6f0*/  @P0 IMAD R6, R4, 0x2, R17 ;  /* 0x0000000204060824 */ /* 0x000fe400078e0211 */
[----:B------:R-:W-:Y:S02]  /*2f700*/  IMAD.MOV.U32 R13, RZ, RZ, R5 ;  /* 0x000000ffff0d7224 */ /* 0x000fe400078e0005 */
[----:B------:R-:W-:Y:S02]  /*2f710*/  IMAD.MOV.U32 R12, RZ, RZ, 0x2 ;  /* 0x00000002ff0c7424 */ /* 0x000fe400078e00ff */
[----:B------:R-:W-:-:S07]  /*2f720*/  IMAD.MOV.U32 R3, RZ, RZ, R14 ;  /* 0x000000ffff037224 */ /* 0x000fce00078e000e */
[----:B------:R-:W-:Y:S05]  /*2f730*/  WARPSYNC.COLLECTIVE R15, `(.L_x_6530) ;  /* 0x000000000f087348 */ /* 0x000fea0003c00000 */
[----:B------:R0:W1:Y:S02]  /*2f740*/  SHFL.IDX P6, R14, R13, R12, R11 ;  /* 0x0000000c0d0e7389 */ /* 0x00006400000c000b */
[----:B01----:R-:W-:Y:S01]  /*2f750*/  ENDCOLLECTIVE ;  /* 0x000000000000791b */ /* 0x003fe20003800000 */
.L_x_6530:
        /* <DEDUP_REMOVED lines=15> */
.L_x_6531:
[----:B------:R-:W-:Y:S02]  /*2f850*/  @P0 IMAD R6, R4, 0x2, R17 ;  /* 0x0000000204060824 */ /* 0x000fe400078e0211 */
[----:B------:R-:W-:Y:S02]  /*2f860*/  IMAD.MOV.U32 R13, RZ, RZ, R5 ;  /* 0x000000ffff0d7224 */ /* 0x000fe400078e0005 */
[----:B------:R-:W-:Y:S02]  /*2f870*/  IMAD.MOV.U32 R12, RZ, RZ, 0x3 ;  /* 0x00000003ff0c7424 */ /* 0x000fe400078e00ff */
[----:B------:R-:W-:-:S07]  /*2f880*/  IMAD.MOV.U32 R3, RZ, RZ, R14 ;  /* 0x000000ffff037224 */ /* 0x000fce00078e000e */
[----:B------:R-:W-:Y:S05]  /*2f890*/  WARPSYNC.COLLECTIVE R15, `(.L_x_6532) ;  /* 0x000000000f087348 */ /* 0x000fea0003c00000 */
[----:B------:R0:W1:Y:S02]  /*2f8a0*/  SHFL.IDX P6, R14, R13, R12, R11 ;  /* 0x0000000c0d0e7389 */ /* 0x00006400000c000b */
[----:B01----:R-:W-:Y:S01]  /*2f8b0*/  ENDCOLLECTIVE ;  /* 0x000000000000791b */ /* 0x003fe20003800000 */
.L_x_6532:
        /* <DEDUP_REMOVED lines=10> */
.L_x_6533:
[----:B------:R-:W-:Y:S01]  /*2f960*/  @!PT LDS RZ, [RZ] ;  /* 0x00000000fffff984 */ /* 0x000fe20000000800 */
[----:B------:R-:W-:Y:S01]  /*2f970*/  @!PT LDS RZ, [RZ] ;  /* 0x00000000fffff984 */ /* 0x000fe20000000800 */
[----:B------:R-:W-:Y:S01]  /*2f980*/  @!PT LDS RZ, [RZ] ;  /* 0x00000000fffff984 */ /* 0x000fe20000000800 */
[----:B------:R0:W-:Y:S01]  /*2f990*/  @P0 LDGSTS.E.BYPASS.LTC128B.128 [R6+0x23400], desc[UR36][R2.64], !P2 ;  /* 0x2340000002060fae */ /* 0x0001e2000d101d64 */
[----:B------:R-:W-:Y:S01]  /*2f9a0*/  IMAD.MOV.U32 R0, RZ, RZ, R14 ;  /* 0x000000ffff007224 */ /* 0x000fe200078e000e */
[----:B------:R-:W-:Y:S06]  /*2f9b0*/  BRA `(.L_x_6534) ;  /* 0xffffffac00d87947 */ /* 0x000fec000383ffff */
.L_x_6459:
[----:B------:R-:W-:Y:S01]  /*2f9c0*/  IMAD.MOV.U32 R13, RZ, RZ, R2 ;  /* 0x000000ffff0d7224 */ /* 0x000fe200078e0002 */
[----:B------:R-:W-:Y:S01]  /*2f9d0*/  LOP3.LUT R16, R16, 0xfffffeff, RZ, 0xc0, !PT ;  /* 0xfffffeff10107812 */ /* 0x000fe200078ec0ff */
        /* <DEDUP_REMOVED lines=8> */
.L_x_6535:
        /* <DEDUP_REMOVED lines=9> */
.L_x_6536:
[----:B------:R-:W-:Y:S02]  /*2faf0*/  IMAD.MOV.U32 R13, RZ, RZ, R2 ;  /* 0x000000ffff0d7224 */ /* 0x000fe400078e0002 */
[----:B------:R-:W-:Y:S02]  /*2fb00*/  IMAD.MOV.U32 R12, RZ, RZ, 0x1 ;  /* 0x00000001ff0c7424 */ /* 0x000fe400078e00ff */
[----:B------:R-:W-:-:S07]  /*2fb10*/  IMAD.MOV.U32 R5, RZ, RZ, R14 ;  /* 0x000000ffff057224 */ /* 0x000fce00078e000e */
[----:B------:R-:W-:Y:S05]  /*2fb20*/  WARPSYNC.COLLECTIVE R15, `(.L_x_6537) ;  /* 0x000000000f087348 */ /* 0x000fea0003c00000 */
[----:B------:R0:W1:Y:S02]  /*2fb30*/  SHFL.IDX P6, R14, R13, R12, R11 ;  /* 0x0000000c0d0e7389 */ /* 0x00006400000c000b */
[----:B01----:R-:W-:Y:S01]  /*2fb40*/  ENDCOLLECTIVE ;  /* 0x000000000000791b */ /* 0x003fe20003800000 */
.L_x_6537:
        /* <DEDUP_REMOVED lines=15> */
.L_x_6538:
        /* <DEDUP_REMOVED lines=8> */
.L_x_6539:
        /* <DEDUP_REMOVED lines=16> */
.L_x_6540:
[----:B------:R-:W-:Y:S01]  /*2fdc0*/  @P2 LOP3.LUT R16, R16, 0x40, RZ, 0xfc, !PT ;  /* 0x0000004010102812 */ /* 0x000fe200078efcff */
[----:B------:R-:W-:Y:S02]  /*2fdd0*/  IMAD.MOV.U32 R13, RZ, RZ, R2 ;  /* 0x000000ffff0d7224 */ /* 0x000fe400078e0002 */
[----:B------:R-:W-:Y:S02]  /*2fde0*/  IMAD.MOV.U32 R12, RZ, RZ, 0x3 ;  /* 0x00000003ff0c7424 */ /* 0x000fe400078e00ff */
[----:B------:R-:W-:-:S07]  /*2fdf0*/  IMAD.MOV.U32 R5, RZ, RZ, R14 ;  /* 0x000000ffff057224 */ /* 0x000fce00078e000e */
[----:B------:R-:W-:Y:S05]  /*2fe00*/  WARPSYNC.COLLECTIVE R15, `(.L_x_6541) ;  /* 0x000000000f087348 */ /* 0x000fea0003c00000 */
[----:B------:R0:W1:Y:S02]  /*2fe10*/  SHFL.IDX P6, R14, R13, R12, R11 ;  /* 0x0000000c0d0e7389 */ /* 0x00006400000c000b */
[----:B01----:R-:W-:Y:S01]  /*2fe20*/  ENDCOLLECTIVE ;  /* 0x000000000000791b */ /* 0x003fe20003800000 */
.L_x_6541:
        /* <DEDUP_REMOVED lines=14> */
.L_x_6542:
[----:B------:R-:W-:Y:S01]  /*2ff10*/  IMAD.MOV.U32 R0, RZ, RZ, R14 ;  /* 0x000000ffff007224 */ /* 0x000fe200078e000e */
[----:B------:R-:W-:Y:S06]  /*2ff20*/  BRA `(.L_x_6543) ;  /* 0xffffffb000d87947 */ /* 0x000fec000383ffff */
.L_x_6463:
        /* <DEDUP_REMOVED lines=47> */
.L_x_6545:
[----:B------:R-:W-:Y:S05]  /*30220*/  BSYNC B0 ;  /* 0x0000000000007941 */ /* 0x000fea0003800000 */
.L_x_6544:
        /* <DEDUP_REMOVED lines=11> */
.L_x_6546:
        /* <DEDUP_REMOVED lines=39> */
.L_x_6547:
[----:B------:R-:W-:Y:S02]  /*30550*/  IMAD.MOV.U32 R13, RZ, RZ, R0 ;  /* 0x000000ffff0d7224 */ /* 0x000fe400078e0000 */
[----:B------:R-:W-:-:S07]  /*30560*/  IMAD.MOV.U32 R7, RZ, RZ, R14 ;  /* 0x000000ffff077224 */ /* 0x000fce00078e000e */
[----:B------:R-:W-:Y:S05]  /*30570*/  WARPSYNC.COLLECTIVE R15, `(.L_x_6548) ;  /* 0x000000000f087348 */ /* 0x000fea0003c00000 */
[----:B------:R0:W1:Y:S02]  /*30580*/  SHFL.IDX P6, R14, R13, R12, R11 ;  /* 0x0000000c0d0e7389 */ /* 0x00006400000c000b */
[----:B01----:R-:W-:Y:S01]  /*30590*/  ENDCOLLECTIVE ;  /* 0x000000000000791b */ /* 0x003fe20003800000 */
.L_x_6548:
        /* <DEDUP_REMOVED lines=33> */
.L_x_6549:
[----:B------:R-:W-:Y:S02]  /*307b0*/  IMAD.MOV.U32 R13, RZ, RZ, R0 ;  /* 0x000000ffff0d7224 */ /* 0x000fe400078e0000 */
[----:B------:R-:W-:-:S07]  /*307c0*/  IMAD.MOV.U32 R7, RZ, RZ, R14 ;  /* 0x000000ffff077224 */ /* 0x000fce00078e000e */
[----:B------:R-:W-:Y:S05]  /*307d0*/  WARPSYNC.COLLECTIVE R15, `(.L_x_6550) ;  /* 0x000000000f087348 */ /* 0x000fea0003c00000 */
[----:B------:R0:W1:Y:S02]  /*307e0*/  SHFL.IDX P6, R14, R13, R12, R11 ;  /* 0x0000000c0d0e7389 */ /* 0x00006400000c000b */
[----:B01----:R-:W-:Y:S01]  /*307f0*/  ENDCOLLECTIVE ;  /* 0x000000000000791b */ /* 0x003fe20003800000 */
.L_x_6550:
        /* <DEDUP_REMOVED lines=27> */
.L_x_6551:
[----:B------:R-:W-:Y:S02]  /*309b0*/  IMAD.MOV.U32 R13, RZ, RZ, R0 ;  /* 0x000000ffff0d7224 */ /* 0x000fe400078e0000 */
[----:B------:R-:W-:-:S07]  /*309c0*/  IMAD.MOV.U32 R6, RZ, RZ, R14 ;  /* 0x000000ffff067224 */ /* 0x000fce00078e000e */
[----:B------:R-:W-:Y:S05]  /*309d0*/  WARPSYNC.COLLECTIVE R15, `(.L_x_6552) ;  /* 0x000000000f087348 */ /* 0x000fea0003c00000 */
[----:B------:R0:W1:Y:S02]  /*309e0*/  SHFL.IDX P6, R14, R13, R12, R11 ;  /* 0x0000000c0d0e7389 */ /* 0x00006400000c000b */
[----:B01----:R-:W-:Y:S01]  /*309f0*/  ENDCOLLECTIVE ;  /* 0x000000000000791b */ /* 0x003fe20003800000 */
.L_x_6552:
[----:B------:R-:W-:Y:S01]  /*30a00*/  IMAD.MOV.U32 R0, RZ, RZ, R14 ;  /* 0x000000ffff007224 */ /* 0x000fe200078e000e */
[----:B------:R-:W-:Y:S06]  /*30a10*/  BRA `(.L_x_6553) ;  /* 0xffffffb400487947 */ /* 0x000fec000383ffff */
.L_x_6468:
[----:B0-----:R0:W1:Y:S02]  /*30a20*/  SYNCS.PHASECHK.TRANS64.TRYWAIT P0, [R17+URZ+0x38820], R0 ;  /* 0x03882000110075a7 */ /* 0x001064000800017f */
[----:B-1----:R-:W-:Y:S05]  /*30a30*/  @!P0 NANOSLEEP.SYNCS 0x989680 ;  /* 0x009896800000895d */ /* 0x002fea0003900000 */
[----:B------:R-:W1:Y:S02]  /*30a40*/  @!P0 SYNCS.PHASECHK.TRANS64 P0, [R17+URZ+0x38820], R0 ;  /* 0x03882000110085a7 */ /* 0x000e64000800007f */
[----:B-1----:R-:W-:Y:S05]  /*30a50*/  @!P0 BRA `(.L_x_6468) ;  /* 0xfffffffc00f08947 */ /* 0x002fea000383ffff */
[----:B------:R-:W-:Y:S05]  /*30a60*/  BRA `(.L_x_6554) ;  /* 0xffffffb400e47947 */ /* 0x000fea000383ffff */
.L_x_6471:
[----:B0-----:R0:W1:Y:S02]  /*30a70*/  SYNCS.PHASECHK.TRANS64.TRYWAIT P0, [R22+URZ+0x38860], R0 ;  /* 0x03886000160075a7 */ /* 0x001064000800017f */
[----:B-1----:R-:W-:Y:S05]  /*30a80*/  @!P0 NANOSLEEP.SYNCS 0x989680 ;  /* 0x009896800000895d */ /* 0x002fea0003900000 */
[----:B------:R-:W1:Y:S02]  /*30a90*/  @!P0 SYNCS.PHASECHK.TRANS64 P0, [R22+URZ+0x38860], R0 ;  /* 0x03886000160085a7 */ /* 0x000e64000800007f */
[----:B-1----:R-:W-:Y:S05]  /*30aa0*/  @!P0 BRA `(.L_x_6471) ;  /* 0xfffffffc00f08947 */ /* 0x002fea000383ffff */
[----:B------:R-:W-:Y:S05]  /*30ab0*/  BRA `(.L_x_6555) ;  /* 0xffffffb400f07947 */ /* 0x000fea000383ffff */
.L_x_6472:
        /* <DEDUP_REMOVED lines=8> */
.L_x_6557:
[----:B------:R-:W-:Y:S05]  /*30b40*/  BSYNC B0 ;  /* 0x0000000000007941 */ /* 0x000fea0003800000 */
.L_x_6556:
        /* <DEDUP_REMOVED lines=15> */
.L_x_6558:
        /* <DEDUP_REMOVED lines=39> */
.L_x_6559:
[----:B------:R-:W-:Y:S02]  /*30eb0*/  IMAD.MOV.U32 R13, RZ, RZ, R4 ;  /* 0x000000ffff0d7224 */ /* 0x000fe400078e0004 */
[----:B------:R-:W-:-:S07]  /*30ec0*/  IMAD.MOV.U32 R3, RZ, RZ, R14 ;  /* 0x000000ffff037224 */ /* 0x000fce00078e000e */
[----:B------:R-:W-:Y:S05]  /*30ed0*/  WARPSYNC.COLLECTIVE R15, `(.L_x_6560) ;  /* 0x000000000f087348 */ /* 0x000fea0003c00000 */
[----:B------:R0:W1:Y:S02]  /*30ee0*/  SHFL.IDX P6, R14, R13, R12, R11 ;  /* 0x0000000c0d0e7389 */ /* 0x00006400000c000b */
[----:B01----:R-:W-:Y:S01]  /*30ef0*/  ENDCOLLECTIVE ;  /* 0x000000000000791b */ /* 0x003fe20003800000 */
.L_x_6560:
        /* <DEDUP_REMOVED lines=29> */
.L_x_6561:
[----:B------:R-:W-:Y:S02]  /*310d0*/  IMAD.MOV.U32 R13, RZ, RZ, R4 ;  /* 0x000000ffff0d7224 */ /* 0x000fe400078e0004 */
[----:B------:R-:W-:-:S07]  /*310e0*/  IMAD.MOV.U32 R7, RZ, RZ, R14 ;  /* 0x000000ffff077224 */ /* 0x000fce00078e000e */
[----:B------:R-:W-:Y:S05]  /*310f0*/  WARPSYNC.COLLECTIVE R15, `(.L_x_6562) ;  /* 0x000000000f087348 */ /* 0x000fea0003c00000 */
[----:B------:R0:W1:Y:S02]  /*31100*/  SHFL.IDX P6, R14, R13, R12, R11 ;  /* 0x0000000c0d0e7389 */ /* 0x00006400000c000b */
[----:B01----:R-:W-:Y:S01]  /*31110*/  ENDCOLLECTIVE ;  /* 0x000000000000791b */ /* 0x003fe20003800000 */
.L_x_6562:
        /* <DEDUP_REMOVED lines=29> */
.L_x_6563:
[----:B------:R-:W-:Y:S02]  /*312f0*/  IMAD.MOV.U32 R13, RZ, RZ, R4 ;  /* 0x000000ffff0d7224 */ /* 0x000fe400078e0004 */
[----:B------:R-:W-:-:S07]  /*31300*/  IMAD.MOV.U32 R6, RZ, RZ, R14 ;  /* 0x000000ffff067224 */ /* 0x000fce00078e000e */
[----:B------:R-:W-:Y:S05]  /*31310*/  WARPSYNC.COLLECTIVE R15, `(.L_x_6564) ;  /* 0x000000000f087348 */ /* 0x000fea0003c00000 */
[----:B------:R0:W1:Y:S02]  /*31320*/  SHFL.IDX P6, R14, R13, R12, R11 ;  /* 0x0000000c0d0e7389 */ /* 0x00006400000c000b */
[----:B01----:R-:W-:Y:S01]  /*31330*/  ENDCOLLECTIVE ;  /* 0x000000000000791b */ /* 0x003fe20003800000 */
.L_x_6564:
[----:B------:R-:W-:Y:S01]  /*31340*/  IMAD.MOV.U32 R2, RZ, RZ, R14 ;  /* 0x000000ffff027224 */ /* 0x000fe200078e000e */
[----:B------:R-:W-:Y:S06]  /*31350*/  BRA `(.L_x_6565) ;  /* 0xffffffb4007c7947 */ /* 0x000fec000383ffff */
.L_x_6479:
[----:B0-----:R0:W1:Y:S02]  /*31360*/  SYNCS.PHASECHK.TRANS64.TRYWAIT P0, [R6+URZ+0x38840], R20 ;  /* 0x03884014060075a7 */ /* 0x001064000800017f */
[----:B-1----:R-:W-:Y:S05]  /*31370*/  @!P0 NANOSLEEP.SYNCS 0x989680 ;  /* 0x009896800000895d */ /* 0x002fea0003900000 */
[----:B------:R-:W1:Y:S02]  /*31380*/  @!P0 SYNCS.PHASECHK.TRANS64 P0, [R6+URZ+0x38840], R20 ;  /* 0x03884014060085a7 */ /* 0x000e64000800007f */
[----:B-1----:R-:W-:Y:S05]  /*31390*/  @!P0 BRA `(.L_x_6479) ;  /* 0xfffffffc00f08947 */ /* 0x002fea000383ffff */
[----:B------:R-:W-:Y:S05]  /*313a0*/  BRA `(.L_x_6566) ;  /* 0xffffffbc00087947 */ /* 0x000fea000383ffff */
.L_x_6480:
        /* <DEDUP_REMOVED lines=8> */
.L_x_6568:
[----:B------:R-:W-:Y:S05]  /*31430*/  BSYNC B1 ;  /* 0x0000000000017941 */ /* 0x000fea0003800000 */
.L_x_6567:
        /* <DEDUP_REMOVED lines=9> */
.L_x_6569:
[----:B------:R-:W-:Y:S02]  /*314d0*/  IMAD.MOV.U32 R13, RZ, RZ, R25 ;  /* 0x000000ffff0d7224 */ /* 0x000fe400078e0019 */
[----:B------:R-:W-:Y:S02]  /*314e0*/  IMAD.MOV.U32 R12, RZ, RZ, 0x1 ;  /* 0x00000001ff0c7424 */ /* 0x000fe400078e00ff */
[----:B------:R-:W-:-:S07]  /*314f0*/  IMAD.MOV.U32 R2, RZ, RZ, R14 ;  /* 0x000000ffff027224 */ /* 0x000fce00078e000e */
[----:B------:R-:W-:Y:S05]  /*31500*/  WARPSYNC.COLLECTIVE R15, `(.L_x_6570) ;  /* 0x000000000f087348 */ /* 0x000fea0003c00000 */
[----:B------:R0:W1:Y:S02]  /*31510*/  SHFL.IDX P6, R14, R13, R12, R11 ;  /* 0x0000000c0d0e7389 */ /* 0x00006400000c000b */
[----:B01----:R-:W-:Y:S01]  /*31520*/  ENDCOLLECTIVE ;  /* 0x000000000000791b */ /* 0x003fe20003800000 */
.L_x_6570:
        /* <DEDUP_REMOVED lines=11> */
.L_x_6571:
[----:B------:R-:W-:Y:S02]  /*315e0*/  IMAD.MOV.U32 R13, RZ, RZ, R25 ;  /* 0x000000ffff0d7224 */ /* 0x000fe400078e0019 */
[----:B------:R-:W-:Y:S02]  /*315f0*/  IMAD.MOV.U32 R12, RZ, RZ, 0x2 ;  /* 0x00000002ff0c7424 */ /* 0x000fe400078e00ff */
[----:B------:R-:W-:-:S07]  /*31600*/  IMAD.MOV.U32 R2, RZ, RZ, R14 ;  /* 0x000000ffff027224 */ /* 0x000fce00078e000e */
[----:B------:R-:W-:Y:S05]  /*31610*/  WARPSYNC.COLLECTIVE R15, `(.L_x_6572) ;  /* 0x000000000f087348 */ /* 0x000fea0003c00000 */
[----:B------:R0:W1:Y:S02]  /*31620*/  SHFL.IDX P6, R14, R13, R12, R11 ;  /* 0x0000000c0d0e7389 */ /* 0x00006400000c000b */
[----:B01----:R-:W-:Y:S01]  /*31630*/  ENDCOLLECTIVE ;  /* 0x000000000000791b */ /* 0x003fe20003800000 */
.L_x_6572:
        /* <DEDUP_REMOVED lines=11> */
.L_x_6573:
[----:B------:R-:W-:Y:S02]  /*316f0*/  IMAD.MOV.U32 R13, RZ, RZ, R25 ;  /* 0x000000ffff0d7224 */ /* 0x000fe400078e0019 */
[----:B------:R-:W-:Y:S02]  /*31700*/  IMAD.MOV.U32 R12, RZ, RZ, 0x3 ;  /* 0x00000003ff0c7424 */ /* 0x000fe400078e00ff */
[----:B------:R-:W-:-:S07]  /*31710*/  IMAD.MOV.U32 R2, RZ, RZ, R14 ;  /* 0x000000ffff027224 */ /* 0x000fce00078e000e */
[----:B------:R-:W-:Y:S05]  /*31720*/  WARPSYNC.COLLECTIVE R15, `(.L_x_6574) ;  /* 0x000000000f087348 */ /* 0x000fea0003c00000 */
[----:B------:R0:W1:Y:S02]  /*31730*/  SHFL.IDX P6, R14, R13, R12, R11 ;  /* 0x0000000c0d0e7389 */ /* 0x00006400000c000b */
[----:B01----:R-:W-:Y:S01]  /*31740*/  ENDCOLLECTIVE ;  /* 0x000000000000791b */ /* 0x003fe20003800000 */
.L_x_6574:
        /* <DEDUP_REMOVED lines=11> */
.L_x_6575:
[----:B------:R-:W-:Y:S01]  /*31800*/  IMAD.MOV.U32 R2, RZ, RZ, R14 ;  /* 0x000000ffff027224 */ /* 0x000fe200078e000e */
[----:B------:R-:W-:Y:S06]  /*31810*/  BRA `(.L_x_6576) ;  /* 0xffffffb800907947 */ /* 0x000fec000383ffff */
.L_x_6485:
[----:B----4-:R4:W0:Y:S02]  /*31820*/  SYNCS.PHASECHK.TRANS64.TRYWAIT P0, [R6+URZ+0x38860], R20 ;  /* 0x03886014060075a7 */ /* 0x010824000800017f */
[----:B0-----:R-:W-:Y:S05]  /*31830*/  @!P0 NANOSLEEP.SYNCS 0x989680 ;  /* 0x009896800000895d */ /* 0x001fea0003900000 */
[----:B------:R-:W0:Y:S02]  /*31840*/  @!P0 SYNCS.PHASECHK.TRANS64 P0, [R6+URZ+0x38860], R20 ;  /* 0x03886014060085a7 */ /* 0x000e24000800007f */
[----:B0-----:R-:W-:Y:S05]  /*31850*/  @!P0 BRA `(.L_x_6485) ;  /* 0xfffffffc00f08947 */ /* 0x001fea000383ffff */
[----:B------:R-:W-:Y:S05]  /*31860*/  BRA `(.L_x_6577) ;  /* 0xffffffb800dc7947 */ /* 0x000fea000383ffff */
.L_x_6486:
[----:B------:R-:W-:Y:S01]  /*31870*/  BSSY B1, `(.L_x_6578) ;  /* 0x0000008000017945 */ /* 0x000fe20003800000 */
[----:B------:R-:W-:Y:S02]  /*31880*/  IMAD.MOV.U32 R13, RZ, RZ, R10 ;  /* 0x000000ffff0d7224 */ /* 0x000fe400078e000a */
[----:B------:R-:W-:Y:S02]  /*31890*/  IMAD.MOV.U32 R12, RZ, RZ, RZ ;  /* 0x000000ffff0c7224 */ /* 0x000fe400078e00ff */
[----:B------:R-:W-:Y:S02]  /*318a0*/  IMAD.MOV.U32 R11, RZ, RZ, 0x181f ;  /* 0x0000181fff0b7424 */ /* 0x000fe400078e00ff */
[----:B------:R-:W-:-:S07]  /*318b0*/  IMAD.MOV.U32 R15, RZ, RZ, -0x1 ;  /* 0xffffffffff0f7424 */ /* 0x000fce00078e00ff */
[----:B0--34-:R-:W-:Y:S05]  /*318c0*/  WARPSYNC.COLLECTIVE R15, `(.L_x_6579) ;  /* 0x000000000f087348 */ /* 0x019fea0003c00000 */
[----:B------:R1:W2:Y:S02]  /*318d0*/  SHFL.IDX P6, R14, R13, R12, R11 ;  /* 0x0000000c0d0e7389 */ /* 0x0002a400000c000b */
[----:B01234-:R-:W-:Y:S01]  /*318e0*/  ENDCOLLECTIVE ;  /* 0x000000000000791b */ /* 0x01ffe20003800000 */
.L_x_6579:
[----:B------:R-:W-:Y:S05]  /*318f0*/  BSYNC B1 ;  /* 0x0000000000017941 */ /* 0x000fea0003800000 */
.L_x_6578:
        /* <DEDUP_REMOVED lines=13> */
.L_x_6580:
        /* <DEDUP_REMOVED lines=17> */
.L_x_6581:
        /* <DEDUP_REMOVED lines=16> */
.L_x_6582:
        /* <DEDUP_REMOVED lines=19> */
.L_x_6583:
        /* <DEDUP_REMOVED lines=14> */
.L_x_6584:
        /* <DEDUP_REMOVED lines=16> */
.L_x_6585:
        /* <DEDUP_REMOVED lines=14> */
.L_x_6586:
[----:B------:R-:W-:Y:S05]  /*31fd0*/  BRA `(.L_x_6587) ;  /* 0xffffffb800407947 */ /* 0x000fea000383ffff */
.L_x_6494:
[----:B------:R-:W-:Y:S01]  /*31fe0*/  BSSY B0, `(.L_x_6588) ;  /* 0x0000008000007945 */ /* 0x000fe20003800000 */
[----:B------:R-:W-:Y:S02]  /*31ff0*/  IMAD.MOV.U32 R13, RZ, RZ, R24 ;  /* 0x000000ffff0d7224 */ /* 0x000fe400078e0018 */
[----:B------:R-:W-:Y:S02]  /*32000*/  IMAD.MOV.U32 R12, RZ, RZ, RZ ;  /* 0x000000ffff0c7224 */ /* 0x000fe400078e00ff */
[----:B------:R-:W-:Y:S02]  /*32010*/  IMAD.MOV.U32 R11, RZ, RZ, 0x1f ;  /* 0x0000001fff0b7424 */ /* 0x000fe400078e00ff */
[----:B------:R-:W-:-:S07]  /*32020*/  IMAD.MOV.U32 R15, RZ, RZ, -0x1 ;  /* 0xffffffffff0f7424 */ /* 0x000fce00078e00ff */
[----:B-1-34-:R-:W-:Y:S05]  /*32030*/  WARPSYNC.COLLECTIVE R15, `(.L_x_6589) ;  /* 0x000000000f087348 */ /* 0x01afea0003c00000 */
[----:B------:R0:W2:Y:S02]  /*32040*/  SHFL.IDX P6, R14, R13, R12, R11 ;  /* 0x0000000c0d0e7389 */ /* 0x0000a400000c000b */
[----:B01234-:R-:W-:Y:S01]  /*32050*/  ENDCOLLECTIVE ;  /* 0x000000000000791b */ /* 0x01ffe20003800000 */
.L_x_6589:
[----:B------:R-:W-:Y:S05]  /*32060*/  BSYNC B0 ;  /* 0x0000000000007941 */ /* 0x000fea0003800000 */
.L_x_6588:
        /* <DEDUP_REMOVED lines=9> */
.L_x_6590:
        /* <DEDUP_REMOVED lines=23> */
.L_x_6591:
[----:B------:R-:W-:Y:S01]  /*32270*/  IMAD.MOV.U32 R12, RZ, RZ, 0x2 ;  /* 0x00000002ff0c7424 */ /* 0x000fe200078e00ff */
[----:B------:R-:W-:-:S05]  /*32280*/  SEL R4, R14, RZ, P1 ;  /* 0x000000ff0e047207 */ /* 0x000fca0000800000 */
[----:B------:R-:W-:-:S04]  /*32290*/  IMAD.IADD R4, R13, 0x1, R4 ;  /* 0x000000010d047824 */ /* 0x000fc800078e0204 */
[----:B------:R-:W-:-:S07]  /*322a0*/  IMAD.MOV.U32 R13, RZ, RZ, R4 ;  /* 0x000000ffff0d7224 */ /* 0x000fce00078e0004 */
[----:B------:R-:W-:Y:S05]  /*322b0*/  WARPSYNC.COLLECTIVE R15, `(.L_x_6592) ;  /* 0x000000000f087348 */ /* 0x000fea0003c00000 */
[----:B------:R0:W1:Y:S02]  /*322c0*/  SHFL.UP P6, R14, R13, R12, R11 ;  /* 0x0400000c0d0e7389 */ /* 0x00006400000c000b */
[----:B01----:R-:W-:Y:S01]  /*322d0*/  ENDCOLLECTIVE ;  /* 0x000000000000791b */ /* 0x003fe20003800000 */
.L_x_6592:
[----:B------:R-:W-:Y:S01]  /*322e0*/  IMAD.MOV.U32 R12, RZ, RZ, 0x4 ;  /* 0x00000004ff0c7424 */ /* 0x000fe200078e00ff */
[----:B------:R-:W-:-:S05]  /*322f0*/  SEL R3, R14, RZ, P2 ;  /* 0x000000ff0e037207 */ /* 0x000fca0001000000 */
[----:B------:R-:W-:-:S04]  /*32300*/  IMAD.IADD R2, R4, 0x1, R3 ;  /* 0x0000000104027824 */ /* 0x000fc800078e0203 */
[----:B------:R-:W-:-:S07]  /*32310*/  IMAD.MOV.U32 R13, RZ, RZ, R2 ;  /* 0x000000ffff0d7224 */ /* 0x000fce00078e0002 */
[----:B------:R-:W-:Y:S05]  /*32320*/  WARPSYNC.COLLECTIVE R15, `(.L_x_6593) ;  /* 0x000000000f087348 */ /* 0x000fea0003c00000 */
[----:B------:R0:W1:Y:S02]  /*32330*/  SHFL.UP P6, R14, R13, R12, R11 ;  /* 0x0400000c0d0e7389 */ /* 0x00006400000c000b */
[----:B01----:R-:W-:Y:S01]  /*32340*/  ENDCOLLECTIVE ;  /* 0x000000000000791b */ /* 0x003fe20003800000 */
.L_x_6593:
[----:B------:R-:W-:Y:S01]  /*32350*/  IMAD.MOV.U32 R12, RZ, RZ, 0x8 ;  /* 0x00000008ff0c7424 */ /* 0x000fe200078e00ff */
[----:B------:R-:W-:-:S05]  /*32360*/  SEL R3, R14, RZ, P3 ;  /* 0x000000ff0e037207 */ /* 0x000fca0001800000 */
[----:B------:R-:W-:-:S04]  /*32370*/  IMAD.IADD R3, R2, 0x1, R3 ;  /* 0x0000000102037824 */ /* 0x000fc800078e0203 */
[----:B------:R-:W-:-:S07]  /*32380*/  IMAD.MOV.U32 R13, RZ, RZ, R3 ;  /* 0x000000ffff0d7224 */ /* 0x000fce00078e0003 */
[----:B------:R-:W-:Y:S05]  /*32390*/  WARPSYNC.COLLECTIVE R15, `(.L_x_6594) ;  /* 0x000000000f087348 */ /* 0x000fea0003c00000 */
[----:B------:R0:W1:Y:S02]  /*323a0*/  SHFL.UP P6, R14, R13, R12, R11 ;  /* 0x0400000c0d0e7389 */ /* 0x00006400000c000b */
[----:B01----:R-:W-:Y:S01]  /*323b0*/  ENDCOLLECTIVE ;  /* 0x000000000000791b */ /* 0x003fe20003800000 */
.L_x_6594:
[----:B------:R-:W-:Y:S01]  /*323c0*/  IMAD.MOV.U32 R12, RZ, RZ, 0x10 ;  /* 0x00000010ff0c7424 */ /* 0x000fe200078e00ff */
[----:B------:R-:W-:-:S05]  /*323d0*/  SEL R4, R14, RZ, P4 ;  /* 0x000000ff0e047207 */ /* 0x000fca0002000000 */
[----:B------:R-:W-:-:S04]  /*323e0*/  IMAD.IADD R4, R3, 0x1, R4 ;  /* 0x0000000103047824 */ /* 0x000fc800078e0204 */
[----:B------:R-:W-:-:S07]  /*323f0*/  IMAD.MOV.U32 R13, RZ, RZ, R4 ;  /* 0x000000ffff0d7224 */ /* 0x000fce00078e0004 */
[----:B------:R-:W-:Y:S05]  /*32400*/  WARPSYNC.COLLECTIVE R15, `(.L_x_6595) ;  /* 0x000000000f087348 */ /* 0x000fea0003c00000 */
[----:B------:R0:W1:Y:S02]  /*32410*/  SHFL.UP P6, R14, R13, R12, R11 ;  /* 0x0400000c0d0e7389 */ /* 0x00006400000c000b */
[----:B01----:R-:W-:Y:S01]  /*32420*/  ENDCOLLECTIVE ;  /* 0x000000000000791b */ /* 0x003fe20003800000 */
.L_x_6595:
        /* <DEDUP_REMOVED lines=8> */
.L_x_6596:
[----:B------:R-:W-:Y:S05]  /*324b0*/  BRA `(.L_x_6597) ;  /* 0xffffffb800d87947 */ /* 0x000fea000383ffff */
.L_x_6497:
[----:B------:R-:W-:Y:S01]  /*324c0*/  BSSY B0, `(.L_x_6598) ;  /* 0x0000007000007945 */ /* 0x000fe20003800000 */
[----:B------:R-:W-:Y:S02]  /*324d0*/  IMAD.MOV.U32 R12, RZ, RZ, 0x1 ;  /* 0x00000001ff0c7424 */ /* 0x000fe400078e00ff */
[----:B------:R-:W-:Y:S02]  /*324e0*/  IMAD.MOV.U32 R11, RZ, RZ, RZ ;  /* 0x000000ffff0b7224 */ /* 0x000fe400078e00ff */
[----:B------:R-:W-:-:S07]  /*324f0*/  IMAD.MOV.U32 R15, RZ, RZ, -0x1 ;  /* 0xffffffffff0f7424 */ /* 0x000fce00078e00ff */
[----:B------:R-:W-:Y:S05]  /*32500*/  WARPSYNC.COLLECTIVE R15, `(.L_x_6599) ;  /* 0x000000000f087348 */ /* 0x000fea0003c00000 */
[----:B------:R0:W1:Y:S02]  /*32510*/  SHFL.UP P6, R14, R13, R12, R11 ;  /* 0x0400000c0d0e7389 */ /* 0x00006400000c000b */
[----:B01----:R-:W-:Y:S01]  /*32520*/  ENDCOLLECTIVE ;  /* 0x000000000000791b */ /* 0x003fe20003800000 */
.L_x_6599:
[----:B------:R-:W-:Y:S05]  /*32530*/  BSYNC B0 ;  /* 0x0000000000007941 */ /* 0x000fea0003800000 */
.L_x_6598:
        /* <DEDUP_REMOVED lines=8> */
.L_x_6600:
[----:B------:R-:W-:Y:S01]  /*325c0*/  IMAD.MOV.U32 R12, RZ, RZ, 0x4 ;  /* 0x00000004ff0c7424 */ /* 0x000fe200078e00ff */
[----:B------:R-:W-:-:S05]  /*325d0*/  SEL R2, R14, RZ, P2 ;  /* 0x000000ff0e027207 */ /* 0x000fca0001000000 */
[----:B------:R-:W-:-:S04]  /*325e0*/  IMAD.IADD R2, R13, 0x1, R2 ;  /* 0x000000010d027824 */ /* 0x000fc800078e0202 */
[----:B------:R-:W-:-:S07]  /*325f0*/  IMAD.MOV.U32 R13, RZ, RZ, R2 ;  /* 0x000000ffff0d7224 */ /* 0x000fce00078e0002 */
[----:B------:R-:W-:Y:S05]  /*32600*/  WARPSYNC.COLLECTIVE R15, `(.L_x_6601) ;  /* 0x000000000f087348 */ /* 0x000fea0003c00000 */
[----:B------:R0:W1:Y:S02]  /*32610*/  SHFL.UP P6, R14, R13, R12, R11 ;  /* 0x0400000c0d0e7389 */ /* 0x00006400000c000b */
[----:B01----:R-:W-:Y:S01]  /*32620*/  ENDCOLLECTIVE ;  /* 0x000000000000791b */ /* 0x003fe20003800000 */
.L_x_6601:
[----:B------:R-:W-:Y:S01]  /*32630*/  IMAD.MOV.U32 R12, RZ, RZ, 0x8 ;  /* 0x00000008ff0c7424 */ /* 0x000fe200078e00ff */
[----:B------:R-:W-:-:S05]  /*32640*/  SEL R3, R14, RZ, P3 ;  /* 0x000000ff0e037207 */ /* 0x000fca0001800000 */
[----:B------:R-:W-:-:S04]  /*32650*/  IMAD.IADD R3, R2, 0x1, R3 ;  /* 0x0000000102037824 */ /* 0x000fc800078e0203 */
[----:B------:R-:W-:-:S07]  /*32660*/  IMAD.MOV.U32 R13, RZ, RZ, R3 ;  /* 0x000000ffff0d7224 */ /* 0x000fce00078e0003 */
[----:B------:R-:W-:Y:S05]  /*32670*/  WARPSYNC.COLLECTIVE R15, `(.L_x_6602) ;  /* 0x000000000f087348 */ /* 0x000fea0003c00000 */
[----:B------:R0:W1:Y:S02]  /*32680*/  SHFL.UP P6, R14, R13, R12, R11 ;  /* 0x0400000c0d0e7389 */ /* 0x00006400000c000b */
[----:B01----:R-:W-:Y:S01]  /*32690*/  ENDCOLLECTIVE ;  /* 0x000000000000791b */ /* 0x003fe20003800000 */
.L_x_6602:
[----:B------:R-:W-:Y:S01]  /*326a0*/  IMAD.MOV.U32 R12, RZ, RZ, 0x10 ;  /* 0x00000010ff0c7424 */ /* 0x000fe200078e00ff */
[----:B------:R-:W-:-:S05]  /*326b0*/  SEL R4, R14, RZ, P4 ;  /* 0x000000ff0e047207 */ /* 0x000fca0002000000 */
[----:B------:R-:W-:-:S04]  /*326c0*/  IMAD.IADD R4, R3, 0x1, R4 ;  /* 0x0000000103047824 */ /* 0x000fc800078e0204 */
[----:B------:R-:W-:-:S07]  /*326d0*/  IMAD.MOV.U32 R13, RZ, RZ, R4 ;  /* 0x000000ffff0d7224 */ /* 0x000fce00078e0004 */
[----:B------:R-:W-:Y:S05]  /*326e0*/  WARPSYNC.COLLECTIVE R15, `(.L_x_6603) ;  /* 0x000000000f087348 */ /* 0x000fea0003c00000 */
[----:B------:R0:W1:Y:S02]  /*326f0*/  SHFL.UP P6, R14, R13, R12, R11 ;  /* 0x0400000c0d0e7389 */ /* 0x00006400000c000b */
[----:B01----:R-:W-:Y:S01]  /*32700*/  ENDCOLLECTIVE ;  /* 0x000000000000791b */ /* 0x003fe20003800000 */
.L_x_6603:
        /* <DEDUP_REMOVED lines=8> */
.L_x_6604:
[----:B------:R-:W-:Y:S05]  /*32790*/  BRA `(.L_x_6605) ;  /* 0xffffffb800c47947 */ /* 0x000fea000383ffff */
.L_x_6499:
[----:B------:R-:W-:Y:S01]  /*327a0*/  BSSY B0, `(.L_x_6606) ;  /* 0x0000006000007945 */ /* 0x000fe20003800000 */
[----:B------:R-:W-:Y:S01]  /*327b0*/  PLOP3.LUT P6, PT, P6, PT, PT, 0x8, 0x0 ;  /* 0x000000000000781c */ /* 0x000fe200037ce170 */
[----:B------:R-:W-:-:S12]  /*327c0*/  IMAD.MOV.U32 R15, RZ, RZ, -0x1 ;  /* 0xffffffffff0f7424 */ /* 0x000fd800078e00ff */
[----:B0-----:R-:W-:Y:S05]  /*327d0*/  WARPSYNC.COLLECTIVE R15, `(.L_x_6607) ;  /* 0x000000000f087348 */ /* 0x001fea0003c00000 */
[----:B------:R-:W-:Y:S01]  /*327e0*/  VOTE.ANY R14, PT, P6 ;  /* 0x00000000000e7806 */ /* 0x000fe200030e0100 */
[----:B0-----:R-:W-:Y:S06]  /*327f0*/  ENDCOLLECTIVE ;  /* 0x000000000000791b */ /* 0x001fec0003800000 */
.L_x_6607:
[----:B------:R-:W-:Y:S05]  /*32800*/  BSYNC B0 ;  /* 0x0000000000007941 */ /* 0x000fea0003800000 */
.L_x_6606:
        /* <DEDUP_REMOVED lines=8> */
.L_x_6608:
[----:B------:R-:W-:Y:S02]  /*32890*/  IMAD.IADD R27, R12, 0x1, R27 ;  /* 0x000000010c1b7824 */ /* 0x000fe400078e021b */
[----:B------:R-:W-:Y:S02]  /*328a0*/  IMAD.MOV.U32 R13, RZ, RZ, R5 ;  /* 0x000000ffff0d7224 */ /* 0x000fe400078e0005 */
[----:B------:R-:W-:-:S07]  /*328b0*/  IMAD.MOV.U32 R25, RZ, RZ, R14 ;  /* 0x000000ffff197224 */ /* 0x000fce00078e000e */
[----:B------:R-:W-:Y:S05]  /*328c0*/  WARPSYNC.COLLECTIVE R15, `(.L_x_6609) ;  /* 0x000000000f087348 */ /* 0x000fea0003c00000 */
[----:B------:R0:W1:Y:S02]  /*328d0*/  SHFL.IDX P6, R14, R13, R12, R11 ;  /* 0x0000000c0d0e7389 */ /* 0x00006400000c000b */
[----:B01----:R-:W-:Y:S01]  /*328e0*/  ENDCOLLECTIVE ;  /* 0x000000000000791b */ /* 0x003fe20003800000 */
.L_x_6609:
[----:B------:R-:W-:Y:S01]  /*328f0*/  IMAD.MOV.U32 R5, RZ, RZ, R14 ;  /* 0x000000ffff057224 */ /* 0x000fe200078e000e */
[----:B------:R-:W-:Y:S06]  /*32900*/  BRA `(.L_x_6610) ;  /* 0xffffffb800a87947 */ /* 0x000fec000383ffff */
.L_x_6501:
[----:B------:R-:W-:Y:S01]  /*32910*/  BSSY B0, `(.L_x_6611) ;  /* 0x0000007000007945 */ /* 0x000fe20003800000 */
[----:B------:R-:W-:Y:S02]  /*32920*/  IMAD.MOV.U32 R13, RZ, RZ, R3 ;  /* 0x000000ffff0d7224 */ /* 0x000fe400078e0003 */
[----:B------:R-:W-:Y:S02]  /*32930*/  IMAD.MOV.U32 R11, RZ, RZ, 0x1f ;  /* 0x0000001fff0b7424 */ /* 0x000fe400078e00ff */
[----:B------:R-:W-:-:S07]  /*32940*/  IMAD.MOV.U32 R15, RZ, RZ, -0x1 ;  /* 0xffffffffff0f7424 */ /* 0x000fce00078e00ff */
[----:B0-23--:R-:W-:Y:S05]  /*32950*/  WARPSYNC.COLLECTIVE R15, `(.L_x_6612) ;  /* 0x000000000f087348 */ /* 0x00dfea0003c00000 */
[----:B------:R1:W4:Y:S02]  /*32960*/  SHFL.IDX P6, R14, R13, R12, R11 ;  /* 0x0000000c0d0e7389 */ /* 0x00032400000c000b */
[----:B01234-:R-:W-:Y:S01]  /*32970*/  ENDCOLLECTIVE ;  /* 0x000000000000791b */ /* 0x01ffe20003800000 */
.L_x_6612:
[----:B------:R-:W-:Y:S05]  /*32980*/  BSYNC B0 ;  /* 0x0000000000007941 */ /* 0x000fea0003800000 */
.L_x_6611:
[----:B------:R-:W-:Y:S01]  /*32990*/  IMAD.MOV.U32 R24, RZ, RZ, R14 ;  /* 0x000000ffff187224 */ /* 0x000fe200078e000e */
[----:B------:R-:W-:Y:S06]  /*329a0*/  BRA `(.L_x_6500) ;  /* 0xffffffb800987947 */ /* 0x000fec000383ffff */
.L_x_6507:
[----:B0-----:R0:W1:Y:S02]  /*329b0*/  SYNCS.PHASECHK.TRANS64.TRYWAIT P0, [R5+URZ+0x38820], R0 ;  /* 0x03882000050075a7 */ /* 0x001064000800017f */
[----:B-1----:R-:W-:Y:S05]  /*329c0*/  @!P0 NANOSLEEP.SYNCS 0x989680 ;  /* 0x009896800000895d */ /* 0x002fea0003900000 */
[----:B------:R-:W1:Y:S02]  /*329d0*/  @!P0 SYNCS.PHASECHK.TRANS64 P0, [R5+URZ+0x38820], R0 ;  /* 0x03882000050085a7 */ /* 0x000e64000800007f */
[----:B-1----:R-:W-:Y:S05]  /*329e0*/  @!P0 BRA `(.L_x_6507) ;  /* 0xfffffffc00f08947 */ /* 0x002fea000383ffff */
[----:B------:R-:W-:Y:S05]  /*329f0*/  BRA `(.L_x_6613) ;  /* 0xffffffc000f07947 */ /* 0x000fea000383ffff */
.L_x_6508:
        /* <DEDUP_REMOVED lines=11> */
.L_x_6615:
[----:B------:R-:W-:Y:S05]  /*32ab0*/  BSYNC B0 ;  /* 0x0000000000007941 */ /* 0x000fea0003800000 */
.L_x_6614:
[----:B------:R-:W-:Y:S05]  /*32ac0*/  BRA `(.L_x_6616) ;  /* 0xffffffc000d87947 */ /* 0x000fea000383ffff */
.L_x_6511:
[----:B------:R-:W-:Y:S01]  /*32ad0*/  BSSY B1, `(.L_x_6617) ;  /* 0x0000006000017945 */ /* 0x000fe20003800000 */
[----:B------:R-:W-:-:S07]  /*32ae0*/  IMAD.MOV.U32 R15, RZ, RZ, -0x1 ;  /* 0xffffffffff0f7424 */ /* 0x000fce00078e00ff */
[----:B0-234-:R-:W-:Y:S05]  /*32af0*/  WARPSYNC.COLLECTIVE R15, `(.L_x_6618) ;  /* 0x000000000f0c7348 */ /* 0x01dfea0003c00000 */
[----:B------:R-:W-:Y:S02]  /*32b00*/  ELECT P6, UR62, PT ;  /* 0x00000000003e782f */ /* 0x000fe400038c0000 */
[----:B------:R-:W-:Y:S01]  /*32b10*/  MOV R14, UR62 ;  /* 0x0000003e000e7c02 */ /* 0x000fe20008000f00 */
[----:B0-234-:R-:W-:Y:S10]  /*32b20*/  ENDCOLLECTIVE ;  /* 0x000000000000791b */ /* 0x01dff40003800000 */
.L_x_6618:
[----:B------:R-:W-:Y:S05]  /*32b30*/  BSYNC B1 ;  /* 0x0000000000017941 */ /* 0x000fea0003800000 */
.L_x_6617:
[----:B------:R-:W-:Y:S05]  /*32b40*/  BRA `(.L_x_6619) ;  /* 0xffffffc000d07947 */ /* 0x000fea000383ffff */
.L_x_6513:
[----:B0-----:R0:W1:Y:S02]  /*32b50*/  SYNCS.PHASECHK.TRANS64.TRYWAIT P1, [R3+URZ+0x38840], R2 ;  /* 0x03884002030075a7 */ /* 0x001064000802017f */
[----:B-1----:R-:W-:Y:S05]  /*32b60*/  @!P1 NANOSLEEP.SYNCS 0x989680 ;  /* 0x009896800000995d */ /* 0x002fea0003900000 */
[----:B------:R-:W1:Y:S02]  /*32b70*/  @!P1 SYNCS.PHASECHK.TRANS64 P1, [R3+URZ+0x38840], R2 ;  /* 0x03884002030095a7 */ /* 0x000e64000802007f */
[----:B-1----:R-:W-:Y:S05]  /*32b80*/  @!P1 BRA `(.L_x_6513) ;  /* 0xfffffffc00f09947 */ /* 0x002fea000383ffff */
[----:B------:R-:W-:Y:S05]  /*32b90*/  BRA `(.L_x_6620) ;  /* 0xffffffc000f87947 */ /* 0x000fea000383ffff */
.L_x_6515:
[----:B-1----:R1:W0:Y:S02]  /*32ba0*/  SYNCS.PHASECHK.TRANS64.TRYWAIT P1, [R5+URZ+0x38840], R0 ;  /* 0x03884000050075a7 */ /* 0x002224000802017f */
[----:B0-----:R-:W-:Y:S05]  /*32bb0*/  @!P1 NANOSLEEP.SYNCS 0x989680 ;  /* 0x009896800000995d */ /* 0x001fea0003900000 */
[----:B------:R-:W0:Y:S02]  /*32bc0*/  @!P1 SYNCS.PHASECHK.TRANS64 P1, [R5+URZ+0x38840], R0 ;  /* 0x03884000050095a7 */ /* 0x000e24000802007f */
[----:B0-----:R-:W-:Y:S05]  /*32bd0*/  @!P1 BRA `(.L_x_6515) ;  /* 0xfffffffc00f09947 */ /* 0x001fea000383ffff */
[----:B------:R-:W-:Y:S05]  /*32be0*/  BRA `(.L_x_6621) ;  /* 0xffffffc400047947 */ /* 0x000fea000383ffff */
.L_x_6517:
[----:B------:R0:W0:Y:S02]  /*32bf0*/  SYNCS.PHASECHK.TRANS64.TRYWAIT P1, [R3+URZ+0x38860], R2 ;  /* 0x03886002030075a7 */ /* 0x000024000802017f */
[----:B0-----:R-:W-:Y:S05]  /*32c00*/  @!P1 NANOSLEEP.SYNCS 0x989680 ;  /* 0x009896800000995d */ /* 0x001fea0003900000 */
[----:B------:R-:W0:Y:S02]  /*32c10*/  @!P1 SYNCS.PHASECHK.TRANS64 P1, [R3+URZ+0x38860], R2 ;  /* 0x03886002030095a7 */ /* 0x000e24000802007f */
[----:B0-----:R-:W-:Y:S05]  /*32c20*/  @!P1 BRA `(.L_x_6517) ;  /* 0xfffffffc00f09947 */ /* 0x001fea000383ffff */
[----:B------:R-:W-:Y:S05]  /*32c30*/  BRA `(.L_x_6622) ;  /* 0xffffffc400007947 */ /* 0x000fea000383ffff */
        .type           $_ZN7cutlass13device_kernelIN5flash11enable_sm90INS1_16FlashAttnFwdSm90INS1_25CollectiveMainloopFwdSm90ILi2EN4cute5tupleIJNS5_1CILi1EEES8_S8_EEENS6_IJNS7_ILi64EEESA_SA_EEELi512ENS_10bfloat16_tEfNS_4arch4Sm90ELb0ELb1ELb1ELb1ELb1ELb0ELb1ELb0ELb0ELb1ELb1ELb0EEENS1_21CollectiveEpilogueFwdINS6_IJSA_NS7_ILi512EEESA_EEES9_SC_SE_Li256ELb1ELb1ELb1ELb0EEENS1_36VarlenDynamicPersistentTileSchedulerILi64ELi64ELi256ELi128ELb1ELb1ELb1ELb1ELb0ELb1EEEEEEEEEvNT_6ParamsE$_ZZN5flash25CollectiveMainloopFwdSm90ILi2EN4cute5tupleIJNS1_1CILi1EEES4_S4_EEENS2_IJNS3_ILi64EEES6_S6_EEELi512EN7cutlass10bfloat16_tEfNS8_4arch4Sm90ELb0ELb1ELb1ELb1ELb1ELb0ELb1ELb0ELb0ELb1ELb1ELb0EE3mmaINS_16FlashAttnFwdSm90ISC_NS_21CollectiveEpilogueFwdINS2_IJS6_NS3_ILi512EEES6_EEES5_S9_SB_Li256ELb1ELb1ELb1ELb0EEENS_36VarlenDynamicPersistentTileSchedulerILi64ELi64ELi256ELi128ELb1ELb1ELb1ELb1ELb0ELb1EEEE13SharedStorageENS1_6TensorINS1_11ArrayEngineIfLm128EEENS1_6LayoutINS2_IJNS2_IJNS3_ILi2EEESR_NS3_ILi32EEEEEES4_S4_EEENS2_IJNS2_IJS4_SR_NS3_ILi4EEEEEENS3_ILi0EEESX_EEEEEEENS_7SoftmaxILi2ELi0EEEEEbRKNSC_6ParamsENS8_13PipelineAsyncILi2EEES17_RNS8_13PipelineStateILj2EEERT0_RT1_iRiRKNS_16SeqlenInfoQKNewKILb1ELb0EEENS2_IJiiiiEEERT_ENKUliT_T0_T1_E_clIZSD_ISM_S10_S12_EbS15_S17_S17_S1A_S1C_S1E_iS1F_S1J_S1K_S1M_EUlRS1N_iE1_NS3_ILb0EEENS3_ILb1EEEEEDaiS1N_S1O_S1P_,@function
        .size           $_ZN7cutlass13device_kernelIN5flash11enable_sm90INS1_16FlashAttnFwdSm90INS1_25CollectiveMainloopFwdSm90ILi2EN4cute5tupleIJNS5_1CILi1EEES8_S8_EEENS6_IJNS7_ILi64EEESA_SA_EEELi512ENS_10bfloat16_tEfNS_4arch4Sm90ELb0ELb1ELb1ELb1ELb1ELb0ELb1ELb0ELb0ELb1ELb1ELb0EEENS1_21CollectiveEpilogueFwdINS6_IJSA_NS7_ILi512EEESA_EEES9_SC_SE_Li256ELb1ELb1ELb1ELb0EEENS1_36VarlenDynamicPersistentTileSchedulerILi64ELi64ELi256ELi128ELb1ELb1ELb1ELb1ELb0ELb1EEEEEEEEEvNT_6ParamsE$_ZZN5flash25CollectiveMainloopFwdSm90ILi2EN4cute5tupleIJNS1_1CILi1EEES4_S4_EEENS2_IJNS3_ILi64EEES6_S6_EEELi512EN7cutlass10bfloat16_tEfNS8_4arch4Sm90ELb0ELb1ELb1ELb1ELb1ELb0ELb1ELb0ELb0ELb1ELb1ELb0EE3mmaINS_16FlashAttnFwdSm90ISC_NS_21CollectiveEpilogueFwdINS2_IJS6_NS3_ILi512EEES6_EEES5_S9_SB_Li256ELb1ELb1ELb1ELb0EEENS_36VarlenDynamicPersistentTileSchedulerILi64ELi64ELi256ELi128ELb1ELb1ELb1ELb1ELb0ELb1EEEE13SharedStorageENS1_6TensorINS1_11ArrayEngineIfLm128EEENS1_6LayoutINS2_IJNS2_IJNS3_ILi2EEESR_NS3_ILi32EEEEEES4_S4_EEENS2_IJNS2_IJS4_SR_NS3_ILi4EEEEEENS3_ILi0EEESX_EEEEEEENS_7SoftmaxILi2ELi0EEEEEbRKNSC_6ParamsENS8_13PipelineAsyncILi2EEES17_RNS8_13PipelineStateILj2EEERT0_RT1_iRiRKNS_16SeqlenInfoQKNewKILb1ELb0EEENS2_IJiiiiEEERT_ENKUliT_T0_T1_E_clIZSD_ISM_S10_S12_EbS15_S17_S17_S1A_S1C_S1E_iS1F_S1J_S1K_S1M_EUlRS1N_iE1_NS3_ILb0EEENS3_ILb1EEEEEDaiS1N_S1O_S1P_,(.L_x_15753 - $_ZN7cutlass13device_kernelIN5flash11enable_sm90INS1_16FlashAttnFwdSm90INS1_25CollectiveMainloopFwdSm90ILi2EN4cute5tupleIJNS5_1CILi1EEES8_S8_EEENS6_IJNS7_ILi64EEESA_SA_EEELi512ENS_10bfloat16_tEfNS_4arch4Sm90ELb0ELb1ELb1ELb1ELb1ELb0ELb1ELb0ELb0ELb1ELb1ELb0EEENS1_21CollectiveEpilogueFwdINS6_IJSA_NS7_ILi512EEESA_EEES9_SC_SE_Li256ELb1ELb1ELb1ELb0EEENS1_36VarlenDynamicPersistentTileSchedulerILi64ELi64ELi256ELi128ELb1ELb1ELb1ELb1ELb0ELb1EEEEEEEEEvNT_6ParamsE$_ZZN5flash25CollectiveMainloopFwdSm90ILi2EN4cute5tupleIJNS1_1CILi1EEES4_S4_EEENS2_IJNS3_ILi64EEES6_S6_EEELi512EN7cutlass10bfloat16_tEfNS8_4arch4Sm90ELb0ELb1ELb1ELb1ELb1ELb0ELb1ELb0ELb0ELb1ELb1ELb0EE3mmaINS_16FlashAttnFwdSm90ISC_NS_21CollectiveEpilogueFwdINS2_IJS6_NS3_ILi512EEES6_EEES5_S9_SB_Li256ELb1ELb1ELb1ELb0EEENS_36VarlenDynamicPersistentTileSchedulerILi64ELi64ELi256ELi128ELb1ELb1ELb1ELb1ELb0ELb1EEEE13SharedStorageENS1_6TensorINS1_11ArrayEngineIfLm128EEENS1_6LayoutINS2_IJNS2_IJNS3_ILi2EEESR_NS3_ILi32EEEEEES4_S4_EEENS2_IJNS2_IJS4_SR_NS3_ILi4EEEEEENS3_ILi0EEESX_EEEEEEENS_7SoftmaxILi2ELi0EEEEEbRKNSC_6ParamsENS8_13PipelineAsyncILi2EEES17_RNS8_13PipelineStateILj2EEERT0_RT1_iRiRKNS_16SeqlenInfoQKNewKILb1ELb0EEENS2_IJiiiiEEERT_ENKUliT_T0_T1_E_clIZSD_ISM_S10_S12_EbS15_S17_S17_S1A_S1C_S1E_iS1F_S1J_S1K_S1M_EUlRS1N_iE1_NS3_ILb0EEENS3_ILb1EEEEEDaiS1N_S1O_S1P_)
$_ZN7cutlass13device_kernelIN5flash11enable_sm90INS1_16FlashAttnFwdSm90INS1_25CollectiveMainloopFwdSm90ILi2EN4cute5tupleIJNS5_1CILi1EEES8_S8_EEENS6_IJNS7_ILi64EEESA_SA_EEELi512ENS_10bfloat16_tEfNS_4arch4Sm90ELb0ELb1ELb1ELb1ELb1ELb0ELb1ELb0ELb0ELb1ELb1ELb0EEENS1_21CollectiveEpilogueFwdINS6_IJSA_NS7_ILi512EEESA_EEES9_SC_SE_Li256ELb1ELb1ELb1ELb0EEENS1_36VarlenDynamicPersistentTileSchedulerILi64ELi64ELi256ELi128ELb1ELb1ELb1ELb1ELb0ELb1EEEEEEEEEvNT_6ParamsE$_ZZN5flash25CollectiveMainloopFwdSm90ILi2EN4cute5tupleIJNS1_1CILi1EEES4_S4_EEENS2_IJNS3_ILi64EEES6_S6_EEELi512EN7cutlass10bfloat16_tEfNS8_4arch4Sm90ELb0ELb1ELb1ELb1ELb1ELb0ELb1ELb0ELb0ELb1ELb1ELb0EE3mmaINS_16FlashAttnFwdSm90ISC_NS_21CollectiveEpilogueFwdINS2_IJS6_NS3_ILi512EEES6_EEES5_S9_SB_Li256ELb1ELb1ELb1ELb0EEENS_36VarlenDynamicPersistentTileSchedulerILi64ELi64ELi256ELi128ELb1ELb1ELb1ELb1ELb0ELb1EEEE13SharedStorageENS1_6TensorINS1_11ArrayEngineIfLm128EEENS1_6LayoutINS2_IJNS2_IJNS3_ILi2EEESR_NS3_ILi32EEEEEES4_S4_EEENS2_IJNS2_IJS4_SR_NS3_ILi4EEEEEENS3_ILi0EEESX_EEEEEEENS_7SoftmaxILi2ELi0EEEEEbRKNSC_6ParamsENS8_13PipelineAsyncILi2EEES17_RNS8_13PipelineStateILj2EEERT0_RT1_iRiRKNS_16SeqlenInfoQKNewKILb1ELb0EEENS2_IJiiiiEEERT_ENKUliT_T0_T1_E_clIZSD_ISM_S10_S12_EbS15_S17_S17_S1A_S1C_S1E_iS1F_S1J_S1K_S1M_EUlRS1N_iE1_NS3_ILb0EEENS3_ILb1EEEEEDaiS1N_S1O_S1P_:
        /* <DEDUP_REMOVED lines=48> */
.L_x_6624:
[----:B------:R-:W-:Y:S05]  /*32f40*/  BSYNC B2 ;  /* 0x0000000000027941 */ /* 0x000fea0003800000 */
.L_x_6623:
        /* <DEDUP_REMOVED lines=17> */
.L_x_6626:
[----:B------:R-:W-:Y:S05]  /*33060*/  BSYNC B2 ;  /* 0x0000000000027941 */ /* 0x000fea0003800000 */
.L_x_6625:
        /* <DEDUP_REMOVED lines=10> */
.L_x_6628:
[----:B------:R-:W-:Y:S05]  /*33110*/  BSYNC B2 ;  /* 0x0000000000027941 */ /* 0x000fea0003800000 */
.L_x_6627:
        /* <DEDUP_REMOVED lines=15> */
[----:B----4-:R-:W-:Y:S04]  /*33210*/  ST.E desc[UR4][R20.64], RZ ;  /* 0x000000ff14007985 */ /* 0x010fe8000c101904 */
[----:B------:R-:W3:Y:S01]  /*33220*/  LD.E.64 R24, desc[UR6][R56.64] ;  /* 0x0000000638187980 */ /* 0x000ee2000c101b00 */
[----:B--2---:R-:W-:Y:S01]  /*33230*/  IMAD R10, R9, 0x200, R10 ;  /* 0x00000200090a7824 */ /* 0x004fe200078e020a */
[----:B------:R-:W-:Y:S01]  /*33240*/  R2UR UR7, R11 ;  /* 0x000000000b0772ca */ /* 0x000fe200000e0000 */
[----:B------:R-:W-:Y:S01]  /*33250*/  IMAD.MOV.U32 R9, RZ, RZ, 0x1 ;  /* 0x00000001ff097424 */ /* 0x000fe200078e00ff */
[----:B------:R-:W-:Y:S02]  /*33260*/  R2UR UR8, R4 ;  /* 0x00000000040872ca */ /* 0x000fe400000e0000 */
[----:B------:R-:W-:-:S02]  /*33270*/  R2UR UR6, R10 ;  /* 0x000000000a0672ca */ /* 0x000fc400000e0000 */
[C---:B------:R-:W-:Y:S02]  /*33280*/  R2UR UR9, R5.reuse ;  /* 0x00000000050972ca */ /* 0x040fe400000e0000 */
[----:B------:R-:W-:Y:S02]  /*33290*/  R2UR UR10, R4 ;  /* 0x00000000040a72ca */ /* 0x000fe400000e0000 */
[----:B------:R-:W-:Y:S02]  /*332a0*/  R2UR UR11, R5 ;  /* 0x00000000050b72ca */ /* 0x000fe400000e0000 */
[----:B---3--:R-:W-:Y:S02]  /*332b0*/  R2UR UR4, R24 ;  /* 0x00000000180472ca */ /* 0x008fe400000e0000 */
[----:B------:R-:W-:Y:S02]  /*332c0*/  R2UR UR5, R25 ;  /* 0x00000000190572ca */ /* 0x000fe400000e0000 */
[----:B------:R-:W-:-:S11]  /*332d0*/  WARPGROUP.ARRIVE ;  /* 0x00000000000079c5 */ /* 0x000fd60000000000 */
[----:B------:R-:W-:Y:S03]  /*332e0*/  HGMMA.64x64x16.F32.BF16 R24, gdesc[UR4], RZ, !UPT, gsb0 ;  /* 0x00e00000041879f0 */ /* 0x000fe6000c0018ff */
        /* <DEDUP_REMOVED lines=36> */
[----:B------:R-:W-:Y:S01]  /*33530*/  R2UR UR7, R11 ;  /* 0x000000000b0772ca */ /* 0x000fe200000e0000 */
[----:B------:R-:W-:Y:S01]  /*33540*/  WARPGROUP.ARRIVE ;  /* 0x00000000000079c5 */ /* 0x000fe20000000000 */
[----:B------:R-:W-:-:S02]  /*33550*/  R2UR UR8, R4 ;  /* 0x00000000040872ca */ /* 0x000fc400000e0000 */
        /* <DEDUP_REMOVED lines=11> */
[----:B0-----:R-:W3:-:S12]  /*33610*/  LDL.64 R20, [R12] ;  /* 0x000000000c147983 */ /* 0x001ed80000100a00 */
        /* <DEDUP_REMOVED lines=12> */
.L_x_6631:
[----:B------:R-:W-:Y:S05]  /*336e0*/  BSYNC B2 ;  /* 0x0000000000027941 */ /* 0x000fea0003800000 */
.L_x_6630:
        /* <DEDUP_REMOVED lines=17> */
.L_x_6633:
[----:B------:R-:W-:Y:S05]  /*33800*/  BSYNC B2 ;  /* 0x0000000000027941 */ /* 0x000fea0003800000 */
.L_x_6632:
        /* <DEDUP_REMOVED lines=10> */
.L_x_6635:
[----:B------:R-:W-:Y:S05]  /*338b0*/  BSYNC B2 ;  /* 0x0000000000027941 */ /* 0x000fea0003800000 */
.L_x_6634:
        /* <DEDUP_REMOVED lines=295> */
[----:B------:R-:W-:Y:S04]  /*34b30*/  ST.E desc[UR10][R20.64], R9 ;  /* 0x0000000914007985 */ /* 0x000fe8000c10190a */
        /* <DEDUP_REMOVED lines=17> */
[----:B------:R-:W-:Y:S04]  /*34c50*/  ST.E desc[UR8][R20.64], R9 ;  /* 0x0000000914007985 */ /* 0x000fe8000c101908 */
        /* <DEDUP_REMOVED lines=16> */
[----:B------:R-:W-:Y:S04]  /*34d60*/  ST.E desc[UR8][R20.64], R9 ;  /* 0x0000000914007985 */ /* 0x000fe8000c101908 */
[----:B------:R-:W2:Y:S01]  /*34d70*/  LD.E.64 R58, desc[UR10][R56.64] ;  /* 0x0000000a383a7980 */ /* 0x000ea2000c101b00 */
[----:B------:R-:W-:Y:S01]  /*34d80*/  IMAD.MOV.U32 R60, RZ, RZ, 0x28 ;  /* 0x00000028ff3c7424 */ /* 0x000fe200078e00ff */
[----:B------:R-:W-:Y:S01]  /*34d90*/  WARPGROUP.ARRIVE ;  /* 0x00000000000079c5 */ /* 0x000fe20000000000 */
[----:B------:R-:W-:Y:S01]  /*34da0*/  IMAD.MOV.U32 R61, RZ, RZ, 0xa00 ;  /* 0x00000a00ff3d7424 */ /* 0x000fe200078e00ff */
[----:B------:R-:W-:-:S02]  /*34db0*/  R2UR UR8, R4 ;  /* 0x00000000040872ca */ /* 0x000fc400000e0000 */
[----:B------:R-:W-:Y:S02]  /*34dc0*/  SEL R60, R60, 0x26, P0 ;  /* 0x000000263c3c7807 */ /* 0x000fe40000000000 */
[----:B------:R-:W-:Y:S02]  /*34dd0*/  SEL R61, R61, 0x980, P0 ;  /* 0x000009803d3d7807 */ /* 0x000fe40000000000 */
[C---:B------:R-:W-:Y:S02]  /*34de0*/  R2UR UR9, R5.reuse ;  /* 0x00000000050972ca */ /* 0x040fe400000e0000 */
[----:B------:R-:W-:Y:S01]  /*34df0*/  R2UR UR10, R4 ;  /* 0x00000000040a72ca */ /* 0x000fe200000e0000 */
[----:B------:R-:W-:Y:S01]  /*34e00*/  IMAD.IADD R60, R60, 0x1, R61 ;  /* 0x000000013c3c7824 */ /* 0x000fe200078e023d */
[----:B------:R-:W-:-:S04]  /*34e10*/  R2UR UR11, R5 ;  /* 0x00000000050b72ca */ /* 0x000fc800000e0000 */
[----:B------:R-:W-:-:S05]  /*34e20*/  LOP3.LUT R61, R60, 0xa06, RZ, 0xc0, !PT ;  /* 0x00000a063c3d7812 */ /* 0x000fca00078ec0ff */
[----:B------:R-:W-:-:S05]  /*34e30*/  IMAD.IADD R60, R10, 0x1, R61 ;  /* 0x000000010a3c7824 */ /* 0x000fca00078e023d */
[----:B------:R-:W-:Y:S01]  /*34e40*/  R2UR UR6, R60 ;  /* 0x000000003c0672ca */ /* 0x000fe200000e0000 */
[----:B--2---:R-:W-:Y:S01]  /*34e50*/  IMAD.IADD R58, R61, 0x1, R58 ;  /* 0x000000013d3a7824 */ /* 0x004fe200078e023a */
[----:B------:R-:W-:Y:S01]  /*34e60*/  R2UR UR5, R59 ;  /* 0x000000003b0572ca */ /* 0x000fe200000e0000 */
[----:B------:R-:W-:-:S03]  /*34e70*/  IMAD.MOV.U32 R61, RZ, RZ, R11 ;  /* 0x000000ffff3d7224 */ /* 0x000fc600078e000b */
[----:B------:R-:W-:Y:S02]  /*34e80*/  R2UR UR4, R58 ;  /* 0x000000003a0472ca */ /* 0x000fe400000e0000 */
        /* <DEDUP_REMOVED lines=20> */
[----:B------:R-:W-:Y:S04]  /*34fd0*/  ST.E desc[UR8][R20.64], R9 ;  /* 0x0000000914007985 */ /* 0x000fe8000c101908 */
        /* <DEDUP_REMOVED lines=176> */
[----:B------:R-:W-:Y:S01]  /*35ae0*/  R2UR UR7, R11 ;  /* 0x000000000b0772ca */ /* 0x000fe200000e0000 */
[----:B------:R-:W-:Y:S01]  /*35af0*/  IMAD.MOV.U32 R59, RZ, RZ, 0x1000 ;  /* 0x00001000ff3b7424 */ /* 0x000fe200078e00ff */
[----:B------:R-:W-:Y:S01]  /*35b00*/  WARPGROUP.ARRIVE ;  /* 0x00000000000079c5 */ /* 0x000fe20000000000 */
        /* <DEDUP_REMOVED lines=8> */
[----:B--2---:R-:W-:Y:S01]  /*35b90*/  IMAD.IADD R56, R59, 0x1, R56 ;  /* 0x000000013b387824 */ /* 0x004fe200078e0238 */
        /* <DEDUP_REMOVED lines=18> */
.L_x_6638:
[----:B------:R-:W-:Y:S05]  /*35cc0*/  BSYNC B2 ;  /* 0x0000000000027941 */ /* 0x000fea0003800000 */
.L_x_6637:
        /* <DEDUP_REMOVED lines=12> */
[----:B0-----:R-:W4:Y:S04]  /*35d90*/  LD.E R9, desc[UR4][R14.64+0x24] ;  /* 0x000024040e097980 */ /* 0x001f28000c101900 */
[----:B------:R0:W3:Y:S04]  /*35da0*/  LD.E R69, desc[UR4][R6.64] ;  /* 0x0000000406457980 */ /* 0x0000e8000c101900 */
[----:B--2---:R-:W2:Y:S01]  /*35db0*/  LD.E.64 R10, desc[UR4][R10.64] ;  /* 0x000000040a0a7980 */ /* 0x004ea2000c101b00 */
[----:B----4-:R-:W-:-:S13]  /*35dc0*/  ISETP.NE.AND P0, PT, R9, 0x1, PT ;  /* 0x000000010900780c */ /* 0x010fda0003f05270 */
[C---:B------:R-:W-:Y:S02]  /*35dd0*/  @P0 R2UR UR6, R4.reuse ;  /* 0x00000000040602ca */ /* 0x040fe400000e0000 */
[C---:B------:R-:W-:Y:S02]  /*35de0*/  @P0 R2UR UR7, R5.reuse ;  /* 0x00000000050702ca */ /* 0x040fe400000e0000 */
[C---:B------:R-:W-:Y:S02]  /*35df0*/  R2UR UR14, R4.reuse ;  /* 0x00000000040e72ca */ /* 0x040fe400000e0000 */
[----:B------:R-:W-:Y:S02]  /*35e00*/  R2UR UR15, R5 ;  /* 0x00000000050f72ca */ /* 0x000fe400000e0000 */
[----:B------:R-:W-:-:S07]  /*35e10*/  R2UR UR10, R4 ;  /* 0x00000000040a72ca */ /* 0x000fce00000e0000 */
[----:B------:R-:W4:Y:S01]  /*35e20*/  @P0 LD.E R63, desc[UR6][R14.64+0x2c] ;  /* 0x00002c060e3f0980 */ /* 0x000f22000c101900 */
[C---:B------:R-:W-:Y:S02]  /*35e30*/  R2UR UR6, R4.reuse ;  /* 0x00000000040672ca */ /* 0x040fe400000e0000 */
[C---:B------:R-:W-:Y:S01]  /*35e40*/  R2UR UR7, R5.reuse ;  /* 0x00000000050772ca */ /* 0x040fe200000e0000 */
[----:B------:R-:W3:Y:S01]  /*35e50*/  LD.E R9, desc[UR14][R14.64+0x18] ;  /* 0x0000180e0e097980 */ /* 0x000ee2000c101900 */
[C---:B------:R-:W-:Y:S02]  /*35e60*/  R2UR UR11, R5.reuse ;  /* 0x00000000050b72ca */ /* 0x040fe400000e0000 */
[C---:B------:R-:W-:Y:S02]  /*35e70*/  R2UR UR8, R4.reuse ;  /* 0x00000000040872ca */ /* 0x040fe400000e0000 */
[----:B------:R-:W-:Y:S02]  /*35e80*/  R2UR UR9, R5 ;  /* 0x00000000050972ca */ /* 0x000fe400000e0000 */
[----:B------:R-:W-:-:S02]  /*35e90*/  R2UR UR12, R4 ;  /* 0x00000000040c72ca */ /* 0x000fc400000e0000 */
[----:B------:R-:W-:-:S05]  /*35ea0*/  R2UR UR13, R5 ;  /* 0x00000000050d72ca */ /* 0x000fca00000e0000 */
[----:B------:R-:W4:Y:S04]  /*35eb0*/  LD.E R57, desc[UR10][R14.64+0xc] ;  /* 0x00000c0a0e397980 */ /* 0x000f28000c101900 */
[----:B------:R-:W4:Y:S04]  /*35ec0*/  LD.E R58, desc[UR8][R14.64+0x10] ;  /* 0x000010080e3a7980 */ /* 0x000f28000c101900 */
[----:B------:R-:W4:Y:S04]  /*35ed0*/  LD.E R59, desc[UR12][R14.64+0x14] ;  /* 0x0000140c0e3b7980 */ /* 0x000f28000c101900 */
[----:B--2---:R-:W2:Y:S01]  /*35ee0*/  LD.E R56, desc[UR4][R10.64] ;  /* 0x000000040a387980 */ /* 0x004ea2000c101900 */
[----:B------:R-:W-:-:S02]  /*35ef0*/  @P0 R2UR UR4, R4 ;  /* 0x00000000040402ca */ /* 0x000fc400000e0000 */
[----:B------:R-:W-:Y:S01]  /*35f00*/  @P0 R2UR UR5, R5 ;  /* 0x00000000050502ca */ /* 0x000fe200000e0000 */
[----:B------:R-:W2:-:S12]  /*35f10*/  LD.E R10, desc[UR6][R14.64+0x4] ;  /* 0x000004060e0a7980 */ /* 0x000e98000c101900 */
[----:B------:R-:W2:Y:S01]  /*35f20*/  @P0 LD.E R65, desc[UR4][R14.64+0x28] ;  /* 0x000028040e410980 */ /* 0x000ea2000c101900 */
[----:B------:R-:W-:Y:S02]  /*35f30*/  R2UR UR4, R4 ;  /* 0x00000000040472ca */ /* 0x000fe400000e0000 */
[----:B------:R-:W-:-:S13]  /*35f40*/  R2UR UR5, R5 ;  /* 0x00000000050572ca */ /* 0x000fda00000e0000 */
[----:B------:R-:W2:Y:S01]  /*35f50*/  LD.E R7, desc[UR4][R14.64+0x8] ;  /* 0x000008040e077980 */ /* 0x000ea2000c101900 */
[----:B------:R-:W-:Y:S01]  /*35f60*/  IMAD.SHL.U32 R70, R0, 0x40, RZ ;  /* 0x0000004000467824 */ /* 0x000fe200078e00ff */
[----:B---3--:R-:W-:Y:S01]  /*35f70*/  ISETP.GE.AND P1, PT, R9, 0x1, PT ;  /* 0x000000010900780c */ /* 0x008fe20003f26270 */
[----:B------:R-:W-:Y:S02]  /*35f80*/  BSSY B2, `(.L_x_6639) ;  /* 0x0000088000027945 */ /* 0x000fe40003800000 */
[----:B----4-:R-:W-:Y:S02]  /*35f90*/  IMAD.IADD R59, R59, 0x1, -R70 ;  /* 0x000000013b3b7824 */ /* 0x010fe400078e0a46 */
[-C--:B--2---:R-:W-:Y:S01]  /*35fa0*/  FMUL.FTZ R64, R37, R56.reuse ;  /* 0x0000003825407220 */ /* 0x084fe20000410000 */
[----:B------:R-:W-:Y:S01]  /*35fb0*/  SHF.R.S32.HI R37, RZ, 0x1f, R68 ;  /* 0x0000001fff257819 */ /* 0x000fe20000011444 */
[-C--:B0-----:R-:W-:Y:S01]  /*35fc0*/  FMUL.FTZ R6, R26, R56.reuse ;  /* 0x000000381a067220 */ /* 0x081fe20000410000 */
[----:B------:R-:W-:-:S02]  /*35fd0*/  FMUL.FTZ R26, R35, R56 ;  /* 0x00000038231a7220 */ /* 0x000fc40000410000 */
[----:B------:R-:W-:Y:S01]  /*35fe0*/  LEA.HI R35, R37, R68, RZ, 0x7 ;  /* 0x0000004425237211 */ /* 0x000fe200078f38ff */
[-C--:B------:R-:W-:Y:S01]  /*35ff0*/  FMUL.FTZ R61, R29, R56.reuse ;  /* 0x000000381d3d7220 */ /* 0x080fe20000410000 */
[-C--:B------:R-:W-:Y:S02]  /*36000*/  FMUL.FTZ R29, R39, R56.reuse ;  /* 0x00000038271d7220 */ /* 0x080fe40000410000 */
[----:B------:R-:W-:Y:S01]  /*36010*/  LOP3.LUT R39, R35, 0xffffff80, RZ, 0xc0, !PT ;  /* 0xffffff8023277812 */ /* 0x000fe200078ec0ff */
[----:B------:R-:W-:-:S04]  /*36020*/  FMUL.FTZ R62, R36, R56 ;  /* 0x00000038243e7220 */ /* 0x000fc80000410000 */
[----:B------:R-:W-:Y:S02]  /*36030*/  IMAD.IADD R39, R68, 0x1, -R39 ;  /* 0x0000000144277824 */ /* 0x000fe400078e0a27 */
[----:B------:R-:W-:Y:S01]  /*36040*/  FMUL.FTZ R20, R27, R56 ;  /* 0x000000381b147220 */ /* 0x000fe20000410000 */
[----:B------:R-:W-:Y:S01]  /*36050*/  LEA.HI R37, R37, R68, RZ, 0x2 ;  /* 0x0000004425257211 */ /* 0x000fe200078f10ff */
[-C--:B------:R-:W-:Y:S01]  /*36060*/  FMUL.FTZ R27, R28, R56.reuse ;  /* 0x000000381c1b7220 */ /* 0x080fe20000410000 */
[----:B------:R-:W-:Y:S01]  /*36070*/  SHF.R.S32.HI R36, RZ, 0x1f, R39 ;  /* 0x0000001fff247819 */ /* 0x000fe20000011427 */
[-C--:B------:R-:W-:Y:S01]  /*36080*/  FMUL.FTZ R28, R38, R56.reuse ;  /* 0x00000038261c7220 */ /* 0x080fe20000410000 */
[-C--:B------:R-:W-:Y:S01]  /*36090*/  FMUL.FTZ R67, R41, R56.reuse ;  /* 0x0000003829437220 */ /* 0x080fe20000410000 */
[----:B------:R-:W-:Y:S02]  /*360a0*/  LOP3.LUT R41, R37, 0xfffffffc, RZ, 0xc0, !PT ;  /* 0xfffffffc25297812 */ /* 0x000fe400078ec0ff */
[----:B------:R-:W-:Y:S01]  /*360b0*/  LEA.HI R38, R36, R39, RZ, 0x2 ;  /* 0x0000002724267211 */ /* 0x000fe200078f10ff */
[----:B------:R-:W-:-:S03]  /*360c0*/  FMUL.FTZ R66, R40, R56 ;  /* 0x0000003828427220 */ /* 0x000fc60000410000 */
[--C-:B------:R-:W-:Y:S02]  /*360d0*/  SHF.R.S32.HI R37, RZ, 0x2, R38.reuse ;  /* 0x00000002ff257819 */ /* 0x100fe40000011426 */
[----:B------:R-:W-:Y:S01]  /*360e0*/  SHF.R.S32.HI R40, RZ, 0x1f, R38 ;  /* 0x0000001fff287819 */ /* 0x000fe20000011426 */
[----:B------:R-:W-:Y:S02]  /*360f0*/  IMAD.IADD R41, R68, 0x1, -R41 ;  /* 0x0000000144297824 */ /* 0x000fe400078e0a29 */
[-C--:B------:R-:W-:Y:S01]  /*36100*/  FMUL.FTZ R11, R24, R56.reuse ;  /* 0x00000038180b7220 */ /* 0x080fe20000410000 */
[-C--:B------:R-:W-:Y:S01]  /*36110*/  FMUL.FTZ R24, R31, R56.reuse ;  /* 0x000000381f187220 */ /* 0x080fe20000410000 */
[----:B------:R-:W-:Y:S01]  /*36120*/  LEA.HI R36, R36, R39, RZ, 0x5 ;  /* 0x0000002724247211 */ /* 0x000fe200078f28ff */
[-C--:B------:R-:W-:Y:S01]  /*36130*/  FMUL.FTZ R31, R32, R56.reuse ;  /* 0x00000038201f7220 */ /* 0x080fe20000410000 */
[----:B------:R-:W-:Y:S01]  /*36140*/  LEA.HI R40, R40, R37, RZ, 0x3 ;  /* 0x0000002528287211 */ /* 0x000fe200078f18ff */
[----:B------:R-:W-:Y:S01]  /*36150*/  FMUL.FTZ R32, R42, R56 ;  /* 0x000000382a207220 */ /* 0x000fe20000410000 */
[----:B------:R-:W-:-:S02]  /*36160*/  LEA.HI R42, R41, R41, RZ, 0x1 ;  /* 0x00000029292a7211 */ /* 0x000fc400078f08ff */
[----:B------:R-:W-:Y:S02]  /*36170*/  SHF.R.S32.HI R36, RZ, 0x5, R36 ;  /* 0x00000005ff247819 */ /* 0x000fe40000011424 */
[----:B------:R-:W-:Y:S02]  /*36180*/  LOP3.LUT R40, R40, 0xfffffff8, RZ, 0xc0, !PT ;  /* 0xfffffff828287812 */ /* 0x000fe400078ec0ff */
[----:B------:R-:W-:Y:S01]  /*36190*/  LOP3.LUT R42, R42, 0x1ffffffe, RZ, 0xc0, !PT ;  /* 0x1ffffffe2a2a7812 */ /* 0x000fe200078ec0ff */
[----:B------:R-:W-:Y:S02]  /*361a0*/  IMAD R69, R69, 0x4, R36 ;  /* 0x0000000445457824 */ /* 0x000fe400078e0224 */
[----:B------:R-:W-:Y:S02]  /*361b0*/  IMAD.IADD R40, R37, 0x1, -R40 ;  /* 0x0000000125287824 */ /* 0x000fe400078e0a28 */
[----:B------:R-:W-:Y:S02]  /*361c0*/  IMAD.IADD R42, R41, 0x1, -R42 ;  /* 0x00000001292a7824 */ /* 0x000fe400078e0a2a */
[----:B------:R-:W-:-:S04]  /*361d0*/  IMAD.U32 R41, R69, 0x10, R40 ;  /* 0x0000001045297824 */ /* 0x000fc800078e0028 */
[----:B------:R-:W-:-:S04]  /*361e0*/  IMAD R68, R42, 0x8, R41 ;  /* 0x000000082a447824 */ /* 0x000fc800078e0229 */
[----:B------:R-:W-:-:S04]  /*361f0*/  @P0 IMAD.HI.U32 R40, R68, R65, RZ ;  /* 0x0000004144280227 */ /* 0x000fc800078e00ff */
[-C--:B------:R-:W-:Y:S01]  /*36200*/  FMUL.FTZ R21, R30, R56.reuse ;  /* 0x000000381e157220 */ /* 0x080fe20000410000 */
[-C--:B------:R-:W-:Y:S01]  /*36210*/  FMUL.FTZ R30, R43, R56.reuse ;  /* 0x000000382b1e7220 */ /* 0x080fe20000410000 */
[----:B------:R-:W-:Y:S01]  /*36220*/  @P0 SHF.R.U32.HI R68, RZ, R63, R40 ;  /* 0x0000003fff440219 */ /* 0x000fe20000011628 */
[-C--:B------:R-:W-:Y:S01]  /*36230*/  FMUL.FTZ R43, R44, R56.reuse ;  /* 0x000000382c2b7220 */ /* 0x080fe20000410000 */
[-C--:B------:R-:W-:Y:S01]  /*36240*/  FMUL.FTZ R44, R45, R56.reuse ;  /* 0x000000382d2c7220 */ /* 0x080fe20000410000 */
[----:B------:R-:W-:Y:S02]  /*36250*/  LOP3.LUT R38, R38, 0x7ffffffc, RZ, 0xc0, !PT ;  /* 0x7ffffffc26267812 */ /* 0x000fe400078ec0ff */
[----:B------:R-:W0:Y:S01]  /*36260*/  SHFL.IDX PT, R45, R68, RZ, 0x1c1f ;  /* 0x001c1fff442d7589 */ /* 0x000e2200000e0000 */
[-C--:B------:R-:W-:Y:S01]  /*36270*/  FMUL.FTZ R36, R50, R56.reuse ;  /* 0x0000003832247220 */ /* 0x080fe20000410000 */
[----:B------:R-:W-:Y:S01]  /*36280*/  FMUL.FTZ R60, R25, R56 ;  /* 0x00000038193c7220 */ /* 0x000fe20000410000 */
[----:B------:R-:W-:-:S02]  /*36290*/  IMAD.IADD R50, R39, 0x1, -R38 ;  /* 0x0000000127327824 */ /* 0x000fc400078e0a26 */
[-C--:B------:R-:W-:Y:S01]  /*362a0*/  FMUL.FTZ R25, R34, R56.reuse ;  /* 0x0000003822197220 */ /* 0x080fe20000410000 */
        /* <DEDUP_REMOVED lines=9> */
[----:B------:R-:W-:Y:S01]  /*36340*/  IMAD R41, R50, -0x2, R41 ;  /* 0xfffffffe32297824 */ /* 0x000fe200078e0229 */
[----:B------:R-:W1:Y:S01]  /*36350*/  MUFU.TANH R11, R11 ;  /* 0x0000000b000b7308 */ /* 0x000e620000002400 */
[----:B------:R-:W-:Y:S01]  /*36360*/  FMUL.FTZ R52, R52, R56 ;  /* 0x0000003834347220 */ /* 0x000fe20000410000 */
[----:B------:R-:W-:-:S02]  /*36370*/  LOP3.LUT R38, RZ, R57, RZ, 0x33, !PT ;  /* 0x00000039ff267212 */ /* 0x000fc400078e33ff */
[----:B------:R-:W-:-:S04]  /*36380*/  IADD3 R41, -R10, R41, R7 ;  /* 0x000000290a297210 */ /* 0x000fc80007ffe107 */
[----:B------:R-:W2:Y:S01]  /*36390*/  MUFU.TANH R60, R60 ;  /* 0x0000003c003c7308 */ /* 0x000ea20000002400 */
[----:B------:R-:W-:-:S07]  /*363a0*/  FMUL.FTZ R48, R48, R56 ;  /* 0x0000003830307220 */ /* 0x000fce0000410000 */
        /* <DEDUP_REMOVED lines=28> */
[----:B------:R-:W-:-:S07]  /*36570*/  IMAD.IADD R58, R41, 0x1, R58 ;  /* 0x00000001293a7824 */ /* 0x000fce00078e023a */
[----:B------:R1:W2:Y:S02]  /*36580*/  MUFU.TANH R47, R52 ;  /* 0x00000034002f7308 */ /* 0x0002a40000002400 */
[----:B-1----:R-:W-:-:S06]  /*36590*/  IMAD.IADD R52, R41, 0x1, R38 ;  /* 0x0000000129347824 */ /* 0x002fcc00078e0226 */
[----:B------:R1:W2:Y:S01]  /*365a0*/  MUFU.TANH R46, R48 ;  /* 0x00000030002e7308 */ /* 0x0002a20000002400 */
[--C-:B0-----:R-:W-:Y:S02]  /*365b0*/  IMAD.IADD R51, R52, 0x1, R45.reuse ;  /* 0x0000000134337824 */ /* 0x101fe400078e022d */
[----:B-1----:R-:W-:Y:S01]  /*365c0*/  IMAD.IADD R48, R58, 0x1, R45 ;  /* 0x000000013a307824 */ /* 0x002fe200078e022d */
[----:B---34-:R-:W-:Y:S06]  /*365d0*/  @!P1 BRA `(.L_x_6640) ;  /* 0x0000000000889947 */ /* 0x018fec0003800000 */
        /* <DEDUP_REMOVED lines=12> */
[----:B------:R-:W3:Y:S04]  /*366a0*/  LD.E R41, desc[UR4][R14.64+0x1c] ;  /* 0x00001c040e297980 */ /* 0x000ee8000c101900 */
[----:B------:R-:W4:Y:S01]  /*366b0*/  LD.E R45, desc[UR6][R14.64+0x20] ;  /* 0x000020060e2d7980 */ /* 0x000f22000c101900 */
[----:B---3--:R-:W-:-:S05]  /*366c0*/  IMAD.HI.U32 R38, R38, R41, RZ ;  /* 0x0000002926267227 */ /* 0x008fca00078e00ff */
[----:B----4-:R-:W-:-:S07]  /*366d0*/  SHF.R.U32.HI R38, RZ, R45, R38 ;  /* 0x0000002dff267219 */ /* 0x010fce0000011626 */
.L_x_6644:
[----:B------:R-:W-:Y:S05]  /*366e0*/  BSYNC B4 ;  /* 0x0000000000047941 */ /* 0x000fea0003800000 */
.L_x_6643:
[----:B------:R-:W-:Y:S01]  /*366f0*/  LOP3.LUT R38, RZ, R38, RZ, 0x33, !PT ;  /* 0x00000026ff267212 */ /* 0x000fe200078e33ff */
[----:B------:R-:W-:Y:S06]  /*36700*/  BRA `(.L_x_6645) ;  /* 0x0000000000287947 */ /* 0x000fec0003800000 */
.L_x_6642:
[----:B------:R-:W-:-:S13]  /*36710*/  ISETP.NE.AND P0, PT, R9, 0x1, PT ;  /* 0x000000010900780c */ /* 0x000fda0003f05270 */
        /* <DEDUP_REMOVED lines=9> */
.L_x_6645:
[----:B------:R-:W-:Y:S05]  /*367b0*/  BSYNC B3 ;  /* 0x0000000000037941 */ /* 0x000fea0003800000 */
.L_x_6641:
[----:B------:R-:W-:-:S04]  /*367c0*/  IMAD R41, R9, R38, -R70 ;  /* 0x0000002609297224 */ /* 0x000fc800078e0a46 */
[----:B------:R-:W-:-:S05]  /*367d0*/  IMAD R38, R50, -0x2, R41 ;  /* 0xfffffffe32267824 */ /* 0x000fca00078e0229 */
[----:B------:R-:W-:Y:S02]  /*367e0*/  VIMNMX R51, R51, R38, !PT ;  /* 0x0000002633337248 */ /* 0x000fe40007fe0100 */
[----:B------:R-:W-:-:S07]  /*367f0*/  VIADDMNMX R48, R38, R9, R48, PT ;  /* 0x0000000926307246 */ /* 0x000fce0003800130 */
.L_x_6640:
[----:B------:R-:W-:Y:S05]  /*36800*/  BSYNC B2 ;  /* 0x0000000000027941 */ /* 0x000fea0003800000 */
.L_x_6639:
        /* <DEDUP_REMOVED lines=11> */
[----:B--2---:R-:W-:Y:S02]  /*368c0*/  FSEL R60, R60, -INF , !P3 ;  /* 0xff8000003c3c7808 */ /* 0x004fe40005800000 */
[----:B------:R-:W-:-:S02]  /*368d0*/  P2R R63, PR, RZ, 0x10 ;  /* 0x00000010ff3f7803 */ /* 0x000fc40000000000 */
[C---:B------:R-:W-:Y:S02]  /*368e0*/  ISETP.LT.OR P2, PT, R48.reuse, 0x11, P2 ;  /* 0x000000113000780c */ /* 0x040fe40001741670 */
        /* <DEDUP_REMOVED lines=62> */
[----:B------:R-:W-:Y:S01]  /*36cd0*/  ISETP.GE.AND P6, PT, R9, 0x1, PT ;  /* 0x000000010900780c */ /* 0x000fe20003fc6270 */
[--C-:B0-----:R-:W-:Y:S02]  /*36ce0*/  IMAD.IADD R56, R58, 0x1, R11.reuse ;  /* 0x000000013a387824 */ /* 0x101fe400078e020b */
[----:B------:R-:W-:-:S10]  /*36cf0*/  IMAD.IADD R51, R52, 0x1, R11 ;  /* 0x0000000134337824 */ /* 0x000fd400078e020b */
        /* <DEDUP_REMOVED lines=17> */
.L_x_6651:
[----:B------:R-:W-:Y:S05]  /*36e10*/  BSYNC B4 ;  /* 0x0000000000047941 */ /* 0x000fea0003800000 */
.L_x_6650:
[----:B------:R-:W-:Y:S01]  /*36e20*/  LOP3.LUT R10, RZ, R10, RZ, 0x33, !PT ;  /* 0x0000000aff0a7212 */ /* 0x000fe200078e33ff */
[----:B------:R-:W-:Y:S06]  /*36e30*/  BRA `(.L_x_6652) ;  /* 0x0000000000287947 */ /* 0x000fec0003800000 */
.L_x_6649:
        /* <DEDUP_REMOVED lines=10> */
.L_x_6652:
[----:B------:R-:W-:Y:S05]  /*36ee0*/  BSYNC B3 ;  /* 0x0000000000037941 */ /* 0x000fea0003800000 */
.L_x_6648:
[----:B------:R-:W-:-:S04]  /*36ef0*/  IMAD R7, R9, R10, -R70 ;  /* 0x0000000a09077224 */ /* 0x000fc800078e0a46 */
[----:B------:R-:W-:-:S05]  /*36f00*/  IMAD R50, R50, -0x2, R7 ;  /* 0xfffffffe32327824 */ /* 0x000fca00078e0207 */
[----:B------:R-:W-:Y:S02]  /*36f10*/  VIADDMNMX R56, R50, R9, R56, PT ;  /* 0x0000000932387246 */ /* 0x000fe40003800138 */
[----:B------:R-:W-:-:S07]  /*36f20*/  VIMNMX R51, R51, R50, !PT ;  /* 0x0000003233337248 */ /* 0x000fce0007fe0100 */
.L_x_6647:
[----:B------:R-:W-:Y:S05]  /*36f30*/  BSYNC B2 ;  /* 0x0000000000027941 */ /* 0x000fea0003800000 */
.L_x_6646:
[C---:B------:R-:W-:Y:S02]  /*36f40*/  ISETP.GT.AND P0, PT, R51.reuse, 0x1, !P0 ;  /* 0x000000013300780c */ /* 0x040fe40004704270 */
[----:B------:R-:W-:Y:S02]  /*36f50*/  ISETP.NE.AND P6, PT, R62, RZ, PT ;  /* 0x000000ff3e00720c */ /* 0x000fe40003fc5270 */
[----:B------:R-:W-:Y:S02]  /*36f60*/  ISETP.LT.OR P0, PT, R56, 0x2, P0 ;  /* 0x000000023800780c */ /* 0x000fe40000701670 */
[----:B------:R-:W-:Y:S02]  /*36f70*/  ISETP.GT.AND P1, PT, R51, 0x8, !P1 ;  /* 0x000000083300780c */ /* 0x000fe40004f24270 */
[----:B------:R-:W-:Y:S02]  /*36f80*/  FSEL R9, R20, -INF , !P0 ;  /* 0xff80000014097808 */ /* 0x000fe40004000000 */
[----:B------:R-:W-:-:S02]  /*36f90*/  ISETP.NE.AND P0, PT, R57, RZ, PT ;  /* 0x000000ff3900720c */ /* 0x000fc40003f05270 */
[----:B------:R-:W-:Y:S02]  /*36fa0*/  R2UR UR4, R4 ;  /* 0x00000000040472ca */ /* 0x000fe400000e0000 */
[----:B------:R-:W-:Y:S02]  /*36fb0*/  ISETP.GT.AND P0, PT, R51, 0x9, !P0 ;  /* 0x000000093300780c */ /* 0x000fe40004704270 */
[----:B------:R-:W-:Y:S02]  /*36fc0*/  R2UR UR5, R5 ;  /* 0x00000000050572ca */ /* 0x000fe400000e0000 */
[C---:B------:R-:W-:Y:S02]  /*36fd0*/  ISETP.LT.OR P0, PT, R56.reuse, 0xa, P0 ;  /* 0x0000000a3800780c */ /* 0x040fe40000701670 */
[----:B------:R-:W-:Y:S02]  /*36fe0*/  ISETP.LT.OR P1, PT, R56, 0x9, P1 ;  /* 0x000000093800780c */ /* 0x000fe40000f21670 */
[----:B------:R-:W-:-:S02]  /*36ff0*/  FSEL R24, R24, -INF , !P0 ;  /* 0xff80000018187808 */ /* 0x000fc40004000000 */
[----:B------:R-:W-:Y:S02]  /*37000*/  ISETP.NE.AND P0, PT, R63, RZ, PT ;  /* 0x000000ff3f00720c */ /* 0x000fe40003f05270 */
        /* <DEDUP_REMOVED lines=19> */
[----:B------:R-:W-:Y:S02]  /*37140*/  ISETP.NE.AND P6, PT, R59, RZ, PT ;  /* 0x000000ff3b00720c */ /* 0x000fe40003fc5270 */
[----:B------:R-:W-:-:S04]  /*37150*/  ISETP.GT.AND P0, PT, R51, 0x20, !P0 ;  /* 0x000000203300780c */ /* 0x000fc80004704270 */
[----:B------:R-:W-:-:S04]  /*37160*/  ISETP.LT.OR P0, PT, R56, 0x21, P0 ;  /* 0x000000213800780c */ /* 0x000fc80000701670 */
[----:B------:R-:W-:Y:S02]  /*37170*/  FSEL R32, R32, -INF , !P0 ;  /* 0xff80000020207808 */ /* 0x000fe40004000000 */
[----:B------:R-:W-:-:S04]  /*37180*/  ISETP.NE.AND P0, PT, R55, RZ, PT ;  /* 0x000000ff3700720c */ /* 0x000fc80003f05270 */
[----:B------:R-:W-:-:S04]  /*37190*/  ISETP.GT.AND P0, PT, R51, RZ, !P0 ;  /* 0x000000ff3300720c */ /* 0x000fc80004704270 */
[----:B------:R-:W-:-:S04]  /*371a0*/  ISETP.LT.OR P0, PT, R56, 0x1, P0 ;  /* 0x000000013800780c */ /* 0x000fc80000701670 */
[----:B------:R-:W-:Y:S02]  /*371b0*/  FSEL R52, R6, -INF , !P0 ;  /* 0xff80000006347808 */ /* 0x000fe40004000000 */
[----:B------:R-:W2:Y:S01]  /*371c0*/  LDL.64 R6, [R12+0x70] ;  /* 0x000070000c067983 */ /* 0x000ea20000100a00 */
[----:B------:R-:W-:-:S03]  /*371d0*/  ISETP.NE.AND P0, PT, R66, RZ, PT ;  /* 0x000000ff4200720c */ /* 0x000fc60003f05270 */
[----:B--2---:R-:W2:Y:S01]  /*371e0*/  LD.E.64 R10, desc[UR4][R6.64] ;  /* 0x00000004060a7980 */ /* 0x004ea2000c101b00 */
[----:B------:R-:W-:-:S04]  /*371f0*/  ISETP.GT.AND P0, PT, R51, 0x21, !P0 ;  /* 0x000000213300780c */ /* 0x000fc80004704270 */
[C---:B------:R-:W-:Y:S02]  /*37200*/  ISETP.LT.OR P0, PT, R56.reuse, 0x22, P0 ;  /* 0x000000223800780c */ /* 0x040fe40000701670 */
[----:B------:R-:W-:Y:S02]  /*37210*/  ISETP.LT.OR P1, PT, R56, 0x29, P1 ;  /* 0x000000293800780c */ /* 0x000fe40000f21670 */
[----:B------:R-:W-:Y:S02]  /*37220*/  FSEL R30, R30, -INF , !P0 ;  /* 0xff8000001e1e7808 */ /* 0x000fe40004000000 */
[----:B------:R-:W-:Y:S02]  /*37230*/  ISETP.GT.AND P3, PT, R51, 0x30, !P3 ;  /* 0x000000303300780c */ /* 0x000fe40005f64270 */
[----:B------:R-:W-:Y:S02]  /*37240*/  ISETP.LT.OR P2, PT, R56, 0x2a, P2 ;  /* 0x0000002a3800780c */ /* 0x000fe40001741670 */
[----:B------:R-:W-:-:S02]  /*37250*/  FSEL R34, R34, -INF , !P1 ;  /* 0xff80000022227808 */ /* 0x000fc40004800000 */
[C---:B------:R-:W-:Y:S02]  /*37260*/  ISETP.GT.AND P4, PT, R51.reuse, 0x31, !P4 ;  /* 0x000000313300780c */ /* 0x040fe40006784270 */
[C---:B------:R-:W-:Y:S02]  /*37270*/  ISETP.GT.AND P5, PT, R51.reuse, 0x38, !P5 ;  /* 0x000000383300780c */ /* 0x040fe40006fa4270 */
[----:B------:R-:W-:Y:S02]  /*37280*/  ISETP.GT.AND P6, PT, R51, 0x39, !P6 ;  /* 0x000000393300780c */ /* 0x000fe400077c4270 */
[C---:B------:R-:W-:Y:S02]  /*37290*/  ISETP.LT.OR P3, PT, R56.reuse, 0x31, P3 ;  /* 0x000000313800780c */ /* 0x040fe40001f61670 */
[----:B------:R-:W-:Y:S02]  /*372a0*/  FSEL R51, R35, -INF , !P2 ;  /* 0xff80000023337808 */ /* 0x000fe40005000000 */
[----:B------:R-:W-:-:S02]  /*372b0*/  ISETP.LT.OR P4, PT, R56, 0x32, P4 ;  /* 0x000000323800780c */ /* 0x000fc40002781670 */
[----:B------:R-:W-:Y:S02]  /*372c0*/  FSEL R36, R36, -INF , !P3 ;  /* 0xff80000024247808 */ /* 0x000fe40005800000 */
[C---:B------:R-:W-:Y:S02]  /*372d0*/  ISETP.LT.OR P5, PT, R56.reuse, 0x39, P5 ;  /* 0x000000393800780c */ /* 0x040fe40002fa1670 */
[----:B------:R-:W-:Y:S02]  /*372e0*/  FSEL R53, R37, -INF , !P4 ;  /* 0xff80000025357808 */ /* 0x000fe40006000000 */
[----:B------:R-:W-:Y:S02]  /*372f0*/  ISETP.LT.OR P6, PT, R56, 0x3a, P6 ;  /* 0x0000003a3800780c */ /* 0x000fe400037c1670 */
[----:B------:R-:W-:Y:S01]  /*37300*/  FSEL R39, R39, -INF , !P5 ;  /* 0xff80000027277808 */ /* 0x000fe20006800000 */
[----:B------:R-:W3:Y:S01]  /*37310*/  LD.E R56, desc[UR4][R6.64+0x10] ;  /* 0x0000100406387980 */ /* 0x000ee2000c101900 */
[----:B------:R-:W-:-:S02]  /*37320*/  R2UR UR6, R4 ;  /* 0x00000000040672ca */ /* 0x000fc400000e0000 */
        /* <DEDUP_REMOVED lines=57> */
[----:B------:R-:W-:Y:S02]  /*376c0*/  FMUL.FTZ R37, R20, R11 ;  /* 0x0000000b14257220 */ /* 0x000fe40000410000 */
        /* <DEDUP_REMOVED lines=26> */
.L_x_6654:
[----:B------:R-:W-:Y:S05]  /*37870*/  BSYNC B2 ;  /* 0x0000000000027941 */ /* 0x000fea0003800000 */
.L_x_6653:
        /* <DEDUP_REMOVED lines=13> */
.L_x_6656:
[----:B------:R-:W-:Y:S05]  /*37950*/  BSYNC B2 ;  /* 0x0000000000027941 */ /* 0x000fea0003800000 */
.L_x_6655:
        /* <DEDUP_REMOVED lines=23> */
[-CC-:B------:R-:W-:Y:S01]  /*37ad0*/  FFMA.FTZ R9, R9, R11.reuse, -R14.reuse ;  /* 0x0000000b09097223 */ /* 0x180fe2000001080e */
[----:B------:R-:W0:Y:S01]  /*37ae0*/  MUFU.EX2 R49, R49 ;  /* 0x0000003100317308 */ /* 0x000e220000000800 */
[-CC-:B------:R-:W-:Y:S01]  /*37af0*/  FFMA.FTZ R50, R50, R11.reuse, -R14.reuse ;  /* 0x0000000b32327223 */ /* 0x180fe2000001080e */
[-C--:B------:R-:W-:Y:S01]  /*37b00*/  FFMA.FTZ R24, R24, R11.reuse, -R14 ;  /* 0x0000000b18187223 */ /* 0x080fe2000001080e */
[-C--:B------:R-:W-:Y:S01]  /*37b10*/  FFMA.FTZ R31, R31, R11.reuse, -R10 ;  /* 0x0000000b1f1f7223 */ /* 0x080fe2000001080a */
[-C--:B------:R-:W-:Y:S01]  /*37b20*/  FFMA.FTZ R8, R25, R11.reuse, -R14 ;  /* 0x0000000b19087223 */ /* 0x080fe2000001080e */
        /* <DEDUP_REMOVED lines=12> */
[-C--:B------:R-:W-:Y:S01]  /*37bf0*/  FFMA.FTZ R26, R26, R11.reuse, -R14 ;  /* 0x0000000b1a1a7223 */ /* 0x080fe2000001080e */
[-C--:B------:R-:W-:Y:S01]  /*37c00*/  FFMA.FTZ R10, R48, R11.reuse, -R10 ;  /* 0x0000000b300a7223 */ /* 0x080fe2000001080a */
        /* <DEDUP_REMOVED lines=9> */
[-CC-:B------:R-:W-:Y:S01]  /*37ca0*/  FFMA.FTZ R39, R39, R11.reuse, -R14.reuse ;  /* 0x0000000b27277223 */ /* 0x180fe2000001080e */
[----:B------:R-:W-:Y:S01]  /*37cb0*/  FFMA.FTZ R11, R54, R11, -R14 ;  /* 0x0000000b360b7223 */ /* 0x000fe2000001080e */
[----:B0-----:R-:W-:Y:S01]  /*37cc0*/  FADD.FTZ R15, R49, R20 ;  /* 0x00000014310f7221 */ /* 0x001fe20000010000 */
[----:B-1----:R-:W-:Y:S01]  /*37cd0*/  FADD.FTZ R14, R52, R21 ;  /* 0x00000015340e7221 */ /* 0x002fe20000010000 */
[----:B------:R-:W0:Y:S02]  /*37ce0*/  MUFU.EX2 R27, R27 ;  /* 0x0000001b001b7308 */ /* 0x000e240000000800 */
[----:B--2---:R-:W-:-:S06]  /*37cf0*/  FADD.FTZ R20, R60, R15 ;  /* 0x0000000f3c147221 */ /* 0x004fcc0000010000 */
[----:B------:R-:W-:Y:S01]  /*37d00*/  MUFU.EX2 R50, R50 ;  /* 0x0000003200327308 */ /* 0x000fe20000000800 */
[----:B---3--:R-:W-:-:S07]  /*37d10*/  FADD.FTZ R15, R161, R14 ;  /* 0x0000000ea10f7221 */ /* 0x008fce0000010000 */
        /* <DEDUP_REMOVED lines=11> */
[----:B------:R1:W-:Y:S08]  /*37dd0*/  MUFU.EX2 R174, R10 ;  /* 0x0000000a00ae7308 */ /* 0x0003f00000000800 */
[----:B------:R-:W2:Y:S01]  /*37de0*/  MUFU.EX2 R28, R28 ;  /* 0x0000001c001c7308 */ /* 0x000ea20000000800 */
[----:B-1----:R-:W-:Y:S01]  /*37df0*/  FADD.FTZ R10, R50, R15 ;  /* 0x0000000f320a7221 */ /* 0x002fe20000010000 */
[----:B0-----:R-:W-:-:S03]  /*37e00*/  FADD.FTZ R8, R38, R9 ;  /* 0x0000000926087221 */ /* 0x001fc60000010000 */
[----:B------:R-:W-:-:S03]  /*37e10*/  FADD.FTZ R10, R163, R10 ;  /* 0x0000000aa30a7221 */ /* 0x000fc60000010000 */
[----:B------:R-:W0:Y:S01]  /*37e20*/  MUFU.EX2 R25, R40 ;  /* 0x0000002800197308 */ /* 0x000e220000000800 */
[----:B------:R-:W-:-:S04]  /*37e30*/  FADD.FTZ R15, R165, R10 ;  /* 0x0000000aa50f7221 */ /* 0x000fc80000010000 */
[----:B------:R-:W-:-:S03]  /*37e40*/  FADD.FTZ R15, R26, R15 ;  /* 0x0000000f1a0f7221 */ /* 0x000fc60000010000 */
        /* <DEDUP_REMOVED lines=63> */
[----:B------:R3:W-:Y:S04]  /*38240*/  STSM.16.M88.4 [R14], R160 ;  /* 0x000000a00e007844 */ /* 0x0007e80000000200 */
        /* <DEDUP_REMOVED lines=195> */
[----:B--2---:R-:W-:Y:S02]  /*38e80*/  FMUL.FTZ R35, R35, R6 ;  /* 0x0000000623237220 */ /* 0x004fe40000410000 */
        /* <DEDUP_REMOVED lines=70> */
[----:B------:R2:W-:Y:S04]  /*392f0*/  ST.E desc[UR4][R8.64+0xa8], R15 ;  /* 0x0000a80f08007985 */ /* 0x0005e8000c101904 */
[----:B------:R-:W-:Y:S04]  /*39300*/  ST.E desc[UR18][R8.64+0xf4], R31 ;  /* 0x0000f41f08007985 */ /* 0x000fe8000c101912 */
[----:B------:R-:W-:Y:S04]  /*39310*/  ST.E desc[UR10][R8.64+0x114], R21 ;  /* 0x0001141508007985 */ /* 0x000fe8000c10190a */
[----:B------:R-:W-:Y:S04]  /*39320*/  ST.E desc[UR12][R8.64+0x120], R25 ;  /* 0x0001201908007985 */ /* 0x000fe8000c10190c */
[----:B------:R-:W-:Y:S04]  /*39330*/  ST.E desc[UR14][R8.64+0x124], R27 ;  /* 0x0001241b08007985 */ /* 0x000fe8000c10190e */
[----:B------:R-:W-:Y:S04]  /*39340*/  ST.E desc[UR16][R8.64+0x130], R29 ;  /* 0x0001301d08007985 */ /* 0x000fe8000c101910 */
[----:B------:R-:W-:Y:S04]  /*39350*/  ST.E desc[UR4][R8.64+0x1f4], R35 ;  /* 0x0001f42308007985 */ /* 0x000fe8000c101904 */
[----:B------:R0:W-:Y:S04]  /*39360*/  ST.E desc[UR4][R8.64+0xac], R7 ;  /* 0x0000ac0708007985 */ /* 0x0001e8000c101904 */
[----:B------:R1:W-:Y:S01]  /*39370*/  ST.E desc[UR4][R8.64+0xb8], R11 ;  /* 0x0000b80b08007985 */ /* 0x0003e2000c101904 */
[----:B--2---:R-:W-:-:S05]  /*39380*/  FMUL.FTZ R15, R37, R6 ;  /* 0x00000006250f7220 */ /* 0x004fca0000410000 */
[----:B------:R2:W-:Y:S04]  /*39390*/  ST.E desc[UR4][R8.64+0xbc], R15 ;  /* 0x0000bc0f08007985 */ /* 0x0005e8000c101904 */
[----:B------:R-:W0:Y:S02]  /*393a0*/  LD.E R6, desc[UR6][R8.64+0xc8] ;  /* 0x0000c80608067980 */ /* 0x000e24000c101900 */
[----:B0-----:R-:W-:-:S05]  /*393b0*/  FMUL.FTZ R7, R37, R6 ;  /* 0x0000000625077220 */ /* 0x001fca0000410000 */
[----:B------:R0:W-:Y:S04]  /*393c0*/  ST.E desc[UR4][R8.64+0xc8], R7 ;  /* 0x0000c80708007985 */ /* 0x0001e8000c101904 */
[----:B------:R-:W1:Y:S02]  /*393d0*/  LD.E R6, desc[UR6][R8.64+0xcc] ;  /* 0x0000cc0608067980 */ /* 0x000e64000c101900 */
[----:B-1----:R-:W-:-:S05]  /*393e0*/  FMUL.FTZ R11, R37, R6 ;  /* 0x00000006250b7220 */ /* 0x002fca0000410000 */
[----:B------:R1:W-:Y:S04]  /*393f0*/  ST.E desc[UR4][R8.64+0xcc], R11 ;  /* 0x0000cc0b08007985 */ /* 0x0003e8000c101904 */
[----:B------:R-:W2:Y:S02]  /*39400*/  LD.E R6, desc[UR6][R8.64+0xd8] ;  /* 0x0000d80608067980 */ /* 0x000ea4000c101900 */
        /* <DEDUP_REMOVED lines=100> */
[----:B------:R-:W-:Y:S04]  /*39a50*/  ST.E desc[UR4][R8.64+0x1dc], R15 ;  /* 0x0001dc0f08007985 */ /* 0x000fe8000c101904 */
        /* <DEDUP_REMOVED lines=9> */
[----:B------:R-:W2:Y:S02]  /*39af0*/  LD.E R6, desc[UR6][R8.64+0x1fc] ;  /* 0x0001fc0608067980 */ /* 0x000ea4000c101900 */
[----:B--2---:R-:W-:-:S05]  /*39b00*/  FMUL.FTZ R37, R37, R6 ;  /* 0x0000000625257220 */ /* 0x004fca0000410000 */
[----:B------:R2:W-:Y:S04]  /*39b10*/  ST.E desc[UR4][R8.64+0x1fc], R37 ;  /* 0x0001fc2508007985 */ /* 0x0005e8000c101904 */
[----:B0-----:R-:W3:Y:S04]  /*39b20*/  LDL.64 R6, [R12+0x88] ;  /* 0x000088000c067983 */ /* 0x001ee80000100a00 */
[----:B-1----:R-:W4:Y:S04]  /*39b30*/  LDL.64 R10, [R12] ;  /* 0x000000000c0a7983 */ /* 0x002f280000100a00 */
[----:B------:R-:W2:Y:S04]  /*39b40*/  LDL.64 R14, [R12+0x90] ;  /* 0x000090000c0e7983 */ /* 0x000ea80000100a00 */
[----:B---3--:R-:W3:Y:S04]  /*39b50*/  LD.E R25, desc[UR4][R6.64] ;  /* 0x0000000406197980 */ /* 0x008ee8000c101900 */
[----:B----4-:R-:W4:Y:S04]  /*39b60*/  LD.E R11, desc[UR6][R10.64] ;  /* 0x000000060a0b7980 */ /* 0x010f28000c101900 */
[----:B--2---:R-:W4:Y:S04]  /*39b70*/  LD.E.64 R8, desc[UR4][R14.64] ;  /* 0x000000040e087980 */ /* 0x004f28000c101b00 */
[----:B---3--:R-:W-:Y:S04]  /*39b80*/  ST.E desc[UR8][R6.64], R25 ;  /* 0x0000001906007985 */ /* 0x008fe8000c101908 */
[----:B------:R-:W2:Y:S04]  /*39b90*/  LD.E R21, desc[UR10][R6.64+0x4] ;  /* 0x0000040a06157980 */ /* 0x000ea8000c101900 */
[----:B--2---:R0:W-:Y:S04]  /*39ba0*/  ST.E desc[UR4][R6.64+0x4], R21 ;  /* 0x0000041506007985 */ /* 0x0041e8000c101904 */
[----:B------:R-:W2:Y:S04]  /*39bb0*/  LD.E R27, desc[UR6][R6.64+0x8] ;  /* 0x00000806061b7980 */ /* 0x000ea8000c101900 */
[----:B--2---:R1:W-:Y:S04]  /*39bc0*/  ST.E desc[UR4][R6.64+0x8], R27 ;  /* 0x0000081b06007985 */ /* 0x0043e8000c101904 */
[----:B------:R-:W2:Y:S04]  /*39bd0*/  LD.E R29, desc[UR6][R6.64+0xc] ;  /* 0x00000c06061d7980 */ /* 0x000ea8000c101900 */
[----:B--2---:R-:W-:Y:S04]  /*39be0*/  ST.E desc[UR4][R6.64+0xc], R29 ;  /* 0x00000c1d06007985 */ /* 0x004fe8000c101904 */
[----:B------:R-:W2:Y:S04]  /*39bf0*/  LD.E R15, desc[UR6][R6.64+0x10] ;  /* 0x00001006060f7980 */ /* 0x000ea8000c101900 */
[----:B--2---:R2:W-:Y:S04]  /*39c00*/  ST.E desc[UR4][R6.64+0x10], R15 ;  /* 0x0000100f06007985 */ /* 0x0045e8000c101904 */
[----:B0-----:R-:W3:Y:S04]  /*39c10*/  LD.E R21, desc[UR6][R6.64+0x14] ;  /* 0x0000140606157980 */ /* 0x001ee8000c101900 */
[----:B---3--:R0:W-:Y:S04]  /*39c20*/  ST.E desc[UR4][R6.64+0x14], R21 ;  /* 0x0000141506007985 */ /* 0x0081e8000c101904 */
[----:B------:R-:W3:Y:S04]  /*39c30*/  LD.E R25, desc[UR6][R6.64+0x18] ;  /* 0x0000180606197980 */ /* 0x000ee8000c101900 */
[----:B---3--:R3:W-:Y:S04]  /*39c40*/  ST.E desc[UR4][R6.64+0x18], R25 ;  /* 0x0000181906007985 */ /* 0x0087e8000c101904 */
[----:B-1----:R-:W4:Y:S04]  /*39c50*/  LD.E R27, desc[UR6][R6.64+0x1c] ;  /* 0x00001c06061b7980 */ /* 0x002f28000c101900 */
[----:B----4-:R1:W-:Y:S04]  /*39c60*/  ST.E desc[UR4][R6.64+0x1c], R27 ;  /* 0x00001c1b06007985 */ /* 0x0103e8000c101904 */
[----:B--2---:R-:W2:Y:S04]  /*39c70*/  LD.E R15, desc[UR6][R6.64+0x20] ;  /* 0x00002006060f7980 */ /* 0x004ea8000c101900 */
[----:B--2---:R2:W-:Y:S04]  /*39c80*/  ST.E desc[UR4][R6.64+0x20], R15 ;  /* 0x0000200f06007985 */ /* 0x0045e8000c101904 */
[----:B0-----:R-:W4:Y:S04]  /*39c90*/  LD.E R21, desc[UR6][R6.64+0x24] ;  /* 0x0000240606157980 */ /* 0x001f28000c101900 */
[----:B----4-:R0:W-:Y:S04]  /*39ca0*/  ST.E desc[UR4][R6.64+0x24], R21 ;  /* 0x0000241506007985 */ /* 0x0101e8000c101904 */
[----:B---3--:R-:W3:Y:S04]  /*39cb0*/  LD.E R25, desc[UR6][R6.64+0x28] ;  /* 0x0000280606197980 */ /* 0x008ee8000c101900 */
        /* <DEDUP_REMOVED lines=228> */
[----:B--2---:R-:W-:Y:S04]  /*3ab00*/  ST.E desc[UR4][R6.64+0x1f0], R15 ;  /* 0x0001f00f06007985 */ /* 0x004fe8000c101904 */
[----:B0-----:R-:W2:Y:S04]  /*3ab10*/  LD.E R21, desc[UR6][R6.64+0x1f4] ;  /* 0x0001f40606157980 */ /* 0x001ea8000c101900 */
[----:B--2---:R-:W-:Y:S04]  /*3ab20*/  ST.E desc[UR4][R6.64+0x1f4], R21 ;  /* 0x0001f41506007985 */ /* 0x004fe8000c101904 */
[----:B---3--:R-:W2:Y:S01]  /*3ab30*/  LD.E R25, desc[UR6][R6.64+0x1f8] ;  /* 0x0001f80606197980 */ /* 0x008ea2000c101900 */
[----:B------:R-:W-:-:S02]  /*3ab40*/  R2UR UR30, R4 ;  /* 0x00000000041e72ca */ /* 0x000fc400000e0000 */
[C---:B------:R-:W-:Y:S02]  /*3ab50*/  R2UR UR31, R5.reuse ;  /* 0x00000000051f72ca */ /* 0x040fe400000e0000 */
[C---:B------:R-:W-:Y:S02]  /*3ab60*/  R2UR UR28, R4.reuse ;  /* 0x00000000041c72ca */ /* 0x040fe400000e0000 */
[C---:B------:R-:W-:Y:S02]  /*3ab70*/  R2UR UR29, R5.reuse ;  /* 0x00000000051d72ca */ /* 0x040fe400000e0000 */
[C---:B------:R-:W-:Y:S02]  /*3ab80*/  R2UR UR26, R4.reuse ;  /* 0x00000000041a72ca */ /* 0x040fe400000e0000 */
[----:B------:R-:W-:Y:S01]  /*3ab90*/  R2UR UR27, R5 ;  /* 0x00000000051b72ca */ /* 0x000fe200000e0000 */
[----:B--2---:R0:W-:Y:S04]  /*3aba0*/  ST.E desc[UR4][R6.64+0x1f8], R25 ;  /* 0x0001f81906007985 */ /* 0x0041e8000c101904 */
[----:B-1----:R-:W2:Y:S01]  /*3abb0*/  LD.E R27, desc[UR6][R6.64+0x1fc] ;  /* 0x0001fc06061b7980 */ /* 0x002ea2000c101900 */
        /* <DEDUP_REMOVED lines=26> */
[----:B0-----:R-:W2:Y:S04]  /*3ad60*/  LD.E R25, desc[UR28][R6.64+0x4] ;  /* 0x0000041c06197980 */ /* 0x001ea8000c101900 */
[----:B------:R-:W2:Y:S04]  /*3ad70*/  LD.E R26, desc[UR26][R6.64+0x8] ;  /* 0x0000081a061a7980 */ /* 0x000ea8000c101900 */
[----:B-1----:R-:W2:Y:S04]  /*3ad80*/  LD.E R27, desc[UR24][R6.64+0xc] ;  /* 0x00000c18061b7980 */ /* 0x002ea8000c101900 */
        /* <DEDUP_REMOVED lines=2475> */
.L_x_6658:
[----:B------:R-:W-:Y:S05]  /*44840*/  BSYNC B2 ;  /* 0x0000000000027941 */ /* 0x000fea0003800000 */
.L_x_6657:
[C---:B------:R-:W-:Y:S02]  /*44850*/  R2UR UR6, R4.reuse ;  /* 0x00000000040672ca */ /* 0x040fe400000e0000 */
[C---:B------:R-:W-:Y:S02]  /*44860*/  R2UR UR7, R5.reuse ;  /* 0x00000000050772ca */ /* 0x040fe400000e0000 */
[----:B------:R-:W-:Y:S02]  /*44870*/  R2UR UR4, R4 ;  /* 0x00000000040472ca */ /* 0x000fe400000e0000 */
[----:B------:R-:W-:-:S09]  /*44880*/  R2UR UR5, R5 ;  /* 0x00000000050572ca */ /* 0x000fd200000e0000 */
[----:B------:R-:W2:Y:S04]  /*44890*/  LD.E.64 R4, desc[UR6][R10.64+0x20] ;  /* 0x000020060a047980 */ /* 0x000ea8000c101b00 */
[----:B------:R-:W3:Y:S01]  /*448a0*/  LD.E R6, desc[UR4][R10.64+0xc] ;  /* 0x00000c040a067980 */ /* 0x000ee2000c101900 */
[----:B--2---:R-:W-:Y:S01]  /*448b0*/  MOV R5, R4 ;  /* 0x0000000400057202 */ /* 0x004fe20000000f00 */
[----:B------:R-:W-:-:S04]  /*448c0*/  IMAD.MOV.U32 R4, RZ, RZ, R13 ;  /* 0x000000ffff047224 */ /* 0x000fc800078e000d */
[----:B-----5:R-:W-:-:S05]  /*448d0*/  IMAD R5, R8, 0x8, R5 ;  /* 0x0000000808057824 */ /* 0x020fca00078e0205 */
[----:B---3--:R-:W-:-:S04]  /*448e0*/  PRMT R5, R6, 0x654, R5 ;  /* 0x0000065406057816 */ /* 0x008fc80000000005 */
[----:B------:R0:W-:Y:S02]  /*448f0*/  SYNCS.ARRIVE.TRANS64.RED.A1T0 RZ, [R5+URZ], RZ ;  /* 0x000000ff05ff79a7 */ /* 0x0001e4000810043f */
[----:B0-----:R-:W-:-:S04]  /*44900*/  IMAD.MOV.U32 R5, RZ, RZ, 0x0 ;  /* 0x00000000ff057424 */ /* 0x001fc800078e00ff */
[----:B------:R-:W-:Y:S05]  /*44910*/  RET.REL.NODEC R4 `(_ZN7cutlass13device_kernelIN5flash11enable_sm90INS1_16FlashAttnFwdSm90INS1_25CollectiveMainloopFwdSm90ILi2EN4cute5tupleIJNS5_1CILi1EEES8_S8_EEENS6_IJNS7_ILi64EEESA_SA_EEELi512ENS_10bfloat16_tEfNS_4arch4Sm90ELb0ELb1ELb1ELb1ELb1ELb0ELb1ELb0ELb0ELb1ELb1ELb0EEENS1_21CollectiveEpilogueFwdINS6_IJSA_NS7_ILi512EEESA_EEES9_SC_SE_Li256ELb1ELb1ELb1ELb0EEENS1_36VarlenDynamicPersistentTileSchedulerILi64ELi64ELi256ELi128ELb1ELb1ELb1ELb1ELb0ELb1EEEEEEEEEvNT_6ParamsE) ;  /* 0xfffffbb404b87950 */ /* 0x000fea0003c3ffff */
.L_x_6629:
[----:B0-----:R0:W1:Y:S02]  /*44920*/  SYNCS.PHASECHK.TRANS64.TRYWAIT P0, [R9+URZ], R24 ;  /* 0x00000018090075a7 */ /* 0x001064000800017f */
[----:B-1----:R-:W-:Y:S05]  /*44930*/  @!P0 NANOSLEEP.SYNCS 0x989680 ;  /* 0x009896800000895d */ /* 0x002fea0003900000 */
[----:B------:R-:W1:Y:S02]  /*44940*/  @!P0 SYNCS.PHASECHK.TRANS64 P0, [R9+URZ], R24 ;  /* 0x00000018090085a7 */ /* 0x000e64000800007f */
[----:B-1----:R-:W-:Y:S05]  /*44950*/  @!P0 BRA `(.L_x_6629) ;  /* 0xfffffffc00f08947 */ /* 0x002fea000383ffff */
[----:B------:R-:W-:Y:S05]  /*44960*/  BRA `(.L_x_6628) ;  /* 0xfffffee400e87947 */ /* 0x000fea000383ffff */
.L_x_6636:
[----:B0-----:R0:W1:Y:S02]  /*44970*/  SYNCS.PHASECHK.TRANS64.TRYWAIT P0, [R56+URZ], R57 ;  /* 0x00000039380075a7 */ /* 0x001064000800017f */
[----:B-1----:R-:W-:Y:S05]  /*44980*/  @!P0 NANOSLEEP.SYNCS 0x989680 ;  /* 0x009896800000895d */ /* 0x002fea0003900000 */
[----:B------:R-:W1:Y:S02]  /*44990*/  @!P0 SYNCS.PHASECHK.TRANS64 P0, [R56+URZ], R57 ;  /* 0x00000039380085a7 */ /* 0x000e64000800007f */
[----:B-1----:R-:W-:Y:S05]  /*449a0*/  @!P0 BRA `(.L_x_6636) ;  /* 0xfffffffc00f08947 */ /* 0x002fea000383ffff */
[----:B------:R-:W-:Y:S05]  /*449b0*/  BRA `(.L_x_6635) ;  /* 0xfffffeec00bc7947 */ /* 0x000fea000383ffff */
.L_x_6659:
        /* <DEDUP_REMOVED lines=12> */
.L_x_15753:


//--------------------- .text._ZN7cutlass13device_kernelIN5flash11enable_sm90INS1_16FlashAttnFwdSm90INS1_25CollectiveMainloopFwdSm90ILi2EN4cute5tupleIJNS5_1CILi1EEES8_S8_EEENS6_IJNS7_ILi64EEESA_SA_EEELi512ENS_10bfloat16_tEfNS_4arch4Sm90ELb0ELb1ELb1ELb1ELb1ELb1ELb1ELb0ELb0ELb1ELb1ELb0EEENS1_21CollectiveEpilogueFwdINS6_IJSA_NS7_ILi512EEESA_EEES9_SC_SE_Li256ELb1ELb1ELb1ELb0EEENS1_36VarlenDynamicPersistentTileSchedulerILi64ELi64ELi256ELi128ELb1ELb1ELb1ELb1ELb0ELb1EEEEEEEEEvNT_6ParamsE --------------------------
	.section	.text._ZN7cutlass13device_kernelIN5flash11enable_sm90INS1_16FlashAttnFwdSm90INS1_25CollectiveMainloopFwdSm90ILi2EN4cute5tupleIJNS5_1CILi1EEES8_S8_EEENS6_IJNS7_ILi64EEESA_SA_EEELi512ENS_10bfloat16_tEfNS_4arch4Sm90ELb0ELb1ELb1ELb1ELb1ELb1ELb1ELb0ELb0ELb1ELb1ELb0EEENS1_21CollectiveEpilogueFwdINS6_IJSA_NS7_ILi512EEESA_EEES9_SC_SE_Li256ELb1ELb1ELb1ELb0EEENS1_36VarlenDynamicPersistentTileSchedulerILi64ELi64ELi256ELi128ELb1ELb1ELb1ELb1ELb0ELb1EEEEEEEEEvNT_6ParamsE,"ax",@progbits
	.align	128
.text._ZN7cutlass13device_kernelIN5flash11enable_sm90INS1_16FlashAttnFwdSm90INS1_25CollectiveMainloopFwdSm90ILi2EN4cute5tupleIJNS5_1CILi1EEES8_S8_EEENS6_IJNS7_ILi64EEESA_SA_EEELi512ENS_10bfloat16_tEfNS_4arch4Sm90ELb0ELb1ELb1ELb1ELb1ELb1ELb1ELb0ELb0ELb1ELb1ELb0EEENS1_21CollectiveEpilogueFwdINS6_IJSA_NS7_ILi512EEESA_EEES9_SC_SE_Li256ELb1ELb1ELb1ELb0EEENS1_36VarlenDynamicPersistentTileSchedulerILi64ELi64ELi256ELi128ELb1ELb1ELb1ELb1ELb0ELb1EEEEEEEEEvNT_6ParamsE:
        .type           _ZN7cutlass13device_kernelIN5flash11enable_sm90INS1_16FlashAttnFwdSm90INS1_25CollectiveMainloopFwdSm90ILi2EN4cute5tupleIJNS5_1CILi1EEES8_S8_EEENS6_IJNS7_ILi64EEESA_SA_EEELi512ENS_10bfloat16_tEfNS_4arch4Sm90ELb0ELb1ELb1ELb1ELb1ELb1ELb1ELb0ELb0ELb1ELb1ELb0EEENS1_21CollectiveEpilogueFwdINS6_IJSA_NS7_ILi512EEESA_EEES9_SC_SE_Li256ELb1ELb1ELb1ELb0EEENS1_36VarlenDynamicPersistentTileSchedulerILi64ELi64ELi256ELi128ELb1ELb1ELb1ELb1ELb0ELb1EEEEEEEEEvNT_6ParamsE,@function
        .size           _ZN7cutlass13device_kernelIN5flash11enable_sm90INS1_16FlashAttnFwdSm90INS1_25CollectiveMainloopFwdSm90ILi2EN4cute5tupleIJNS5_1CILi1EEES8_S8_EEENS6_IJNS7_ILi64EEESA_SA_EEELi512ENS_10bfloat16_tEfNS_4arch4Sm90ELb0ELb1ELb1ELb1ELb1ELb1ELb1ELb0ELb0ELb1ELb1ELb0EEENS1_21CollectiveEpilogueFwdINS6_IJSA_NS7_ILi512EEESA_EEES9_SC_SE_Li256ELb1ELb1ELb1ELb0EEENS1_36VarlenDynamicPersistentTileSchedulerILi64ELi64ELi256ELi128ELb1ELb1ELb1ELb1ELb0ELb1EEEEEEEEEvNT_6ParamsE,(.L_x_15755 - _ZN7cutlass13device_kernelIN5flash11enable_sm90INS1_16FlashAttnFwdSm90INS1_25CollectiveMainloopFwdSm90ILi2EN4cute5tupleIJNS5_1CILi1EEES8_S8_EEENS6_IJNS7_ILi64EEESA_SA_EEELi512ENS_10bfloat16_tEfNS_4arch4Sm90ELb0ELb1ELb1ELb1ELb1ELb1ELb1ELb0ELb0ELb1ELb1ELb0EEENS1_21CollectiveEpilogueFwdINS6_IJSA_NS7_ILi512EEESA_EEES9_SC_SE_Li256ELb1ELb1ELb1ELb0EEENS1_36VarlenDynamicPersistentTileSchedulerILi64ELi64ELi256ELi128ELb1ELb1ELb1ELb1ELb0ELb1EEEEEEEEEvNT_6ParamsE)
        .other          _ZN7cutlass13device_kernelIN5flash11enable_sm90INS1_16FlashAttnFwdSm90INS1_25CollectiveMainloopFwdSm90ILi2EN4cute5tupleIJNS5_1CILi1EEES8_S8_EEENS6_IJNS7_ILi64EEESA_SA_EEELi512ENS_10bfloat16_tEfNS_4arch4Sm90ELb0ELb1ELb1ELb1ELb1ELb1ELb1ELb0ELb0ELb1ELb1ELb0EEENS1_21CollectiveEpilogueFwdINS6_IJSA_NS7_ILi512EEESA_EEES9_SC_SE_Li256ELb1ELb1ELb1ELb0EEENS1_36VarlenDynamicPersistentTileSchedulerILi64ELi64ELi256ELi128ELb1ELb1ELb1ELb1ELb0ELb1EEEEEEEEEvNT_6ParamsE,@"STO_CUDA_ENTRY STV_DEFAULT"
_ZN7cutlass13device_kernelIN5flash11enable_sm90INS1_16FlashAttnFwdSm90INS1_25CollectiveMainloopFwdSm90ILi2EN4cute5tupleIJNS5_1CILi1EEES8_S8_EEENS6_IJNS7_ILi64EEESA_SA_EEELi512ENS_10bfloat16_tEfNS_4arch4Sm90ELb0ELb1ELb1ELb1ELb1ELb1ELb1ELb0ELb0ELb1ELb1ELb0EEENS1_21CollectiveEpilogueFwdINS6_IJSA_NS7_ILi512EEESA_EEES9_SC_SE_Li256ELb1ELb1ELb1ELb0EEENS1_36VarlenDynamicPersistentTileSchedulerILi64ELi64ELi256ELi128ELb1ELb1ELb1ELb1ELb0ELb1EEEEEEEEEvNT_6ParamsE:
[----:B------:R-:W0:Y:S02]  /*0000*/  LDC R1, c[0x0][0x28] ;  /* 0x00000a00ff017b82 */ /* 0x000e240000000800 */
[----:B0-----:R-:W-:-:S05]  /*0010*/  VIADD R1, R1, 0xfffffb90 ;  /* 0xfffffb9001017836 */ /* 0x001fca0000000000 */
[----:B------:R-:W-:Y:S01]  /*0020*/  R2UR UR4, R1 ;  /* 0x00000000010472ca */ /* 0x000fe200000e0000 */
[----:B------:R-:W0:Y:S01]  /*0030*/  S2R R3, SR_TID.X ;  /* 0x0000000000037919 */ /* 0x000e220000002100 */
[----:B------:R-:W-:Y:S01]  /*0040*/  ELECT P0, URZ, PT ;  /* 0x00000000003f782f */ /* 0x000fe20003800000 */
[----:B------:R-:W-:Y:S01]  /*0050*/  BSSY B0, `(.L_x_6660) ;  /* 0x0000012000007945 */ /* 0x000fe20003800000 */
[----:B------:R-:W-:Y:S01]  /*0060*/  ULDC UR39, c[0x0][0x20] ;  /* 0x0000080000277ab9 */ /* 0x000fe20000000800 */
[----:B------:R-:W-:-:S08]  /*0070*/  ULDC UR42, c[0x0][0x24] ;  /* 0x00000900002a7ab9 */ /* 0x000fd00000000800 */
[----:B------:R-:W-:-:S04]  /*0080*/  UIADD3 UR39, UP0, UR4, UR39, URZ ;  /* 0x0000002704277290 */ /* 0x000fc8000ff1e03f */
[----:B------:R-:W-:Y:S01]  /*0090*/  UIADD3.X UR42, URZ, UR42, URZ, UP0, !UPT ;  /* 0x0000002a3f2a7290 */ /* 0x000fe200087fe43f */
        /* <DEDUP_REMOVED lines=13> */
.L_x_6661:
[----:B------:R-:W-:Y:S05]  /*0170*/  BSYNC B0 ;  /* 0x0000000000007941 */ /* 0x000fea0003800000 */
.L_x_6660:
        /* <DEDUP_REMOVED lines=17> */
[----:B------:R-:W-:Y:S01]  /*0290*/  @UP0 USHF.L.U32 UR6, UR6, 0x1, URZ ;  /* 0x0000000106060899 */ /* 0x000fe2000800063f */
[----:B------:R-:W-:-:S03]  /*02a0*/  VOTEU.ANY UP0, P0 ;  /* 0x00000000003f7886 */ /* 0x000fc60000000100 */
[----:B------:R-:W-:Y:S01]  /*02b0*/  UISETP.NE.AND UP3, UPT, UR38, URZ, UPT ;  /* 0x0000003f2600728c */ /* 0x000fe2000bf65270 */
[----:B------:R-:W0:Y:S02]  /*02c0*/  FENCE.VIEW.ASYNC.S ;  /* 0x00000000000073c6 */ /* 0x000e240000000000 */
[----:B0-----:R0:W1:Y:S01]  /*02d0*/  @UP0 SYNCS.EXCH.64 URZ, [UR8+0x38800], UR4 ;  /* 0x03880004083f05b2 */ /* 0x0010620008000100 */
[----:B------:R-:W-:Y:S01]  /*02e0*/  UP2UR UR61, UPR, URZ, 0x8 ;  /* 0x000000083f3d7883 */ /* 0x000fe20008000000 */
[----:B------:R0:W2:Y:S03]  /*02f0*/  @UP1 SYNCS.EXCH.64 URZ, [UR8+0x38810], UR4 ;  /* 0x03881004083f15b2 */ /* 0x0000a60008000100 */
[----:B------:R0:W3:Y:S01]  /*0300*/  @UP2 SYNCS.EXCH.64 URZ, [UR8+0x38820], UR6 ;  /* 0x03882006083f25b2 */ /* 0x0000e20008000100 */
[----:B------:R-:W-:Y:S07]  /*0310*/  @P1 BRA `(.L_x_6662) ;  /* 0x0000000000381947 */ /* 0x000fee0003800000 */
        /* <DEDUP_REMOVED lines=14> */
.L_x_6662:
        /* <DEDUP_REMOVED lines=22> */
.L_x_6663:
        /* <DEDUP_REMOVED lines=18> */
.L_x_6664:
        /* <DEDUP_REMOVED lines=22> */
.L_x_6665:
        /* <DEDUP_REMOVED lines=22> */
.L_x_6666:
[----:B------:R-:W-:Y:S01]  /*0940*/  UISETP.NE.AND UP0, UPT, UR38, URZ, UPT ;  /* 0x0000003f2600728c */ /* 0x000fe2000bf05270 */
[----:B------:R-:W-:Y:S01]  /*0950*/  NOP ;  /* 0x0000000000007918 */ /* 0x000fe20000000000 */
[----:B------:R-:W-:Y:S01]  /*0960*/  UMOV UR60, 0x1 ;  /* 0x00000001003c7882 */ /* 0x000fe20000000000 */
[----:B------:R-:W-:Y:S01]  /*0970*/  ULDC.64 UR36, c[0x0][0x208] ;  /* 0x0000820000247ab9 */ /* 0x000fe20000000a00 */
[----:B------:R-:W-:Y:S01]  /*0980*/  USEL UR60, UR60, 0x2, !UP0 ;  /* 0x000000023c3c7887 */ /* 0x000fe2000c000000 */
[----:B------:R-:W-:Y:S01]  /*0990*/  BSSY B9, `(.L_x_6667) ;  /* 0x00038bd000097945 */ /* 0x000fe20003800000 */
[----:B0123--:R-:W-:Y:S01]  /*09a0*/  BAR.SYNC.DEFER_BLOCKING 0x0 ;  /* 0x0000000000007b1d */ /* 0x00ffe20000010000 */
[----:B------:R-:W-:-:S13]  /*09b0*/  PLOP3.LUT P0, PT, PT, PT, UP0, 0x40, 0x0 ;  /* 0x000000000000781c */ /* 0x000fda0003f0e808 */
[----:B------:R-:W-:Y:S05]  /*09c0*/  @P0 BRA `(.L_x_6668) ;  /* 0x000002f000f40947 */ /* 0x000fea0003800000 */
.L_x_6669:
[----:B------:R-:W-:-:S08]  /*09d0*/  NOP ;  /* 0x0000000000007918 */ /* 0x000fd00000000000 */
[----:B------:R-:W0:Y:S02]  /*09e0*/  USETMAXREG.TRY_ALLOC.CTAPOOL UP0, 0xe8 ;  /* 0x000000e8000079c8 */ /* 0x000e240008000600 */
[----:B0-----:R-:W-:-:S13]  /*09f0*/  PLOP3.LUT P0, PT, PT, PT, UP0, 0x80, 0x0 ;  /* 0x000000000000781c */ /* 0x001fda0003f0f008 */
[----:B------:R-:W-:Y:S05]  /*0a00*/  @!P0 BRA `(.L_x_6669) ;  /* 0xfffffffc00f08947 */ /* 0x000fea000383ffff */
[----:B------:R-:W0:Y:S01]  /*0a10*/  S2R R0, SR_TID.X ;  /* 0x0000000000007919 */ /* 0x000e220000002100 */
[----:B------:R-:W1:Y:S01]  /*0a20*/  S2UR UR4, SR_CgaCtaId ;  /* 0x00000000000479c3 */ /* 0x000e620000008800 */
[----:B------:R-:W-:Y:S04]  /*0a30*/  STL.64 [R1+0x1c8], RZ ;  /* 0x0001c8ff01007387 */ /* 0x000fe80000100a00 */
[----:B------:R-:W-:Y:S04]  /*0a40*/  STL [R1+0x1d0], RZ ;  /* 0x0001d0ff01007387 */ /* 0x000fe80000100800 */
[----:B------:R-:W-:Y:S01]  /*0a50*/  STL [R1+0x1d4], RZ ;  /* 0x0001d4ff01007387 */ /* 0x000fe20000100800 */
[----:B-1----:R-:W-:Y:S01]  /*0a60*/  IMAD.U32 R155, RZ, RZ, UR4 ;  /* 0x00000004ff9b7e24 */ /* 0x002fe2000f8e00ff */
[----:B------:R-:W-:Y:S01]  /*0a70*/  ULDC UR4, c[0x0][0xd3c] ;  /* 0x00034f0000047ab9 */ /* 0x000fe20000000800 */
[----:B0-----:R-:W-:-:S04]  /*0a80*/  SHF.R.U32.HI R2, RZ, 0x7, R0 ;  /* 0x00000007ff027819 */ /* 0x001fc80000011600 */
[----:B------:R-:W-:Y:S02]  /*0a90*/  ISETP.NE.AND P0, PT, R2, 0x1, PT ;  /* 0x000000010200780c */ /* 0x000fe40003f05270 */
[----:B------:R-:W-:-:S04]  /*0aa0*/  MOV R2, 0x400 ;  /* 0x0000040000027802 */ /* 0x000fc80000000f00 */
[----:B------:R-:W-:-:S07]  /*0ab0*/  LEA R2, R155, R2, 0x18 ;  /* 0x000000029b027211 */ /* 0x000fce00078ec0ff */
[----:B------:R-:W-:Y:S06]  /*0ac0*/  @!P0 BAR.ARV 0x8, 0x100 ;  /* 0x0204000000008b1d */ /* 0x000fec0000002000 */
[----:B------:R-:W-:-:S13]  /*0ad0*/  ISETP.GE.U32.AND P0, PT, R0, 0x100, PT ;  /* 0x000001000000780c */ /* 0x000fda0003f06070 */
[----:B------:R-:W-:Y:S08]  /*0ae0*/  @P0 BAR.ARV 0xf, 0x100 ;  /* 0x03c4000000000b1d */ /* 0x000ff00000002000 */
[----:B------:R-:W-:Y:S06]  /*0af0*/  BAR.SYNC.DEFER_BLOCKING 0x5, 0x180 ;  /* 0x0146000000007b1d */ /* 0x000fec0000010000 */
[----:B------:R-:W0:Y:S02]  /*0b00*/  LDS.128 R84, [R2+0x388d0] ;  /* 0x0388d00002547984 */ /* 0x000e240000000c00 */
[----:B------:R-:W-:Y:S06]  /*0b10*/  BAR.ARV 0x4, 0x180 ;  /* 0x0106000000007b1d */ /* 0x000fec0000002000 */
[----:B0-----:R-:W-:-:S13]  /*0b20*/  ISETP.GE.AND P0, PT, R87, UR4, PT ;  /* 0x0000000457007c0c */ /* 0x001fda000bf06270 */
[----:B------:R-:W-:Y:S05]  /*0b30*/  @P0 BRA `(.L_x_6670) ;  /* 0x0000038800880947 */ /* 0x000fea0003800000 */
[----:B------:R-:W-:Y:S01]  /*0b40*/  VIADD R221, R0, 0xffffff80 ;  /* 0xffffff8000dd7836 */ /* 0x000fe20000000000 */
[----:B------:R-:W0:Y:S01]  /*0b50*/  S2UR UR4, SR_SWINHI ;  /* 0x00000000000479c3 */ /* 0x000e220000002f00 */
[----:B------:R-:W-:Y:S01]  /*0b60*/  R2UR UR40, R2 ;  /* 0x00000000022872ca */ /* 0x000fe200000e0000 */
[----:B------:R-:W-:Y:S02]  /*0b70*/  IMAD.MOV.U32 R161, RZ, RZ, 0x2 ;  /* 0x00000002ffa17424 */ /* 0x000fe400078e00ff */
[----:B------:R-:W-:Y:S01]  /*0b80*/  SHF.R.S32.HI R0, RZ, 0x1f, R221 ;  /* 0x0000001fff007819 */ /* 0x000fe200000114dd */
[----:B------:R-:W-:Y:S02]  /*0b90*/  IMAD.MOV.U32 R156, RZ, RZ, RZ ;  /* 0x000000ffff9c7224 */ /* 0x000fe400078e00ff */
[----:B------:R-:W-:Y:S01]  /*0ba0*/  IMAD.MOV.U32 R158, RZ, RZ, RZ ;  /* 0x000000ffff9e7224 */ /* 0x000fe200078e00ff */
[CC--:B------:R-:W-:Y:S02]  /*0bb0*/  LEA.HI R5, R0.reuse, R221.reuse, RZ, 0x7 ;  /* 0x000000dd00057211 */ /* 0x0c0fe400078f38ff */
[----:B------:R-:W-:-:S02]  /*0bc0*/  LEA.HI R3, R0, R221, RZ, 0x4 ;  /* 0x000000dd00037211 */ /* 0x000fc400078f20ff */
[----:B------:R-:W-:Y:S02]  /*0bd0*/  LOP3.LUT R4, R5, 0xffffff80, RZ, 0xc0, !PT ;  /* 0xffffff8005047812 */ /* 0x000fe400078ec0ff */
[CC--:B------:R-:W-:Y:S02]  /*0be0*/  LEA.HI R11, R0.reuse, R221.reuse, RZ, 0x2 ;  /* 0x000000dd000b7211 */ /* 0x0c0fe400078f10ff */
[CC--:B------:R-:W-:Y:S01]  /*0bf0*/  LEA.HI R13, R0.reuse, R221.reuse, RZ, 0x3 ;  /* 0x000000dd000d7211 */ /* 0x0c0fe200078f18ff */
[----:B------:R-:W-:Y:S01]  /*0c00*/  IMAD.IADD R6, R221, 0x1, -R4 ;  /* 0x00000001dd067824 */ /* 0x000fe200078e0a04 */
[----:B------:R-:W-:Y:S02]  /*0c10*/  LEA.HI R4, R0, R221, RZ, 0x5 ;  /* 0x000000dd00047211 */ /* 0x000fe400078f28ff */
[----:B------:R-:W-:Y:S02]  /*0c20*/  LOP3.LUT R0, R3, 0xfffffff0, RZ, 0xc0, !PT ;  /* 0xfffffff003007812 */ /* 0x000fe400078ec0ff */
[----:B------:R-:W-:-:S02]  /*0c30*/  SHF.R.S32.HI R7, RZ, 0x1f, R6 ;  /* 0x0000001fff077819 */ /* 0x000fc40000011406 */
[----:B------:R-:W-:Y:S01]  /*0c40*/  SHF.R.S32.HI R167, RZ, 0x5, R4 ;  /* 0x00000005ffa77819 */ /* 0x000fe20000011404 */
[----:B------:R-:W-:Y:S01]  /*0c50*/  IMAD.IADD R15, R221, 0x1, -R0 ;  /* 0x00000001dd0f7824 */ /* 0x000fe200078e0a00 */
[CC--:B------:R-:W-:Y:S01]  /*0c60*/  LEA.HI R8, R7.reuse, R6.reuse, RZ, 0x2 ;  /* 0x0000000607087211 */ /* 0x0c0fe200078f10ff */
[----:B------:R-:W-:Y:S01]  /*0c70*/  UMOV UR40, UR40 ;  /* 0x0000002800287c82 */ /* 0x000fe20008000000 */
[----:B0-----:R-:W-:Y:S01]  /*0c80*/  UMOV UR41, UR4 ;  /* 0x0000000400297c82 */ /* 0x001fe20008000000 */
[----:B------:R-:W-:Y:S02]  /*0c90*/  SHF.R.S32.HI R0, RZ, 0x4, R3 ;  /* 0x00000004ff007819 */ /* 0x000fe40000011403 */
[--C-:B------:R-:W-:Y:S01]  /*0ca0*/  SHF.R.S32.HI R9, RZ, 0x2, R8.reuse ;  /* 0x00000002ff097819 */ /* 0x100fe20000011408 */
[----:B------:R0:W-:Y:S01]  /*0cb0*/  STL [R1+0x468], R15 ;  /* 0x0004680f01007387 */ /* 0x0001e20000100800 */
[----:B------:R-:W-:Y:S02]  /*0cc0*/  SHF.R.S32.HI R10, RZ, 0x1f, R8 ;  /* 0x0000001fff0a7819 */ /* 0x000fe40000011408 */
[----:B------:R-:W-:-:S02]  /*0cd0*/  LEA.HI R7, R7, R6, RZ, 0x5 ;  /* 0x0000000607077211 */ /* 0x000fc400078f28ff */
[----:B------:R-:W-:Y:S02]  /*0ce0*/  LEA.HI R10, R10, R9, RZ, 0x3 ;  /* 0x000000090a0a7211 */ /* 0x000fe400078f18ff */
[----:B------:R-:W-:Y:S02]  /*0cf0*/  SHF.R.S32.HI R4, RZ, 0x1f, R4 ;  /* 0x0000001fff047819 */ /* 0x000fe40000011404 */
[----:B------:R-:W-:Y:S02]  /*0d00*/  LOP3.LUT R10, R10, 0xfffffff8, RZ, 0xc0, !PT ;  /* 0xfffffff80a0a7812 */ /* 0x000fe400078ec0ff */
[----:B------:R-:W-:Y:S02]  /*0d10*/  LEA.HI R3, R3, R0, RZ, 0x1 ;  /* 0x0000000003037211 */ /* 0x000fe400078f08ff */
[----:B------:R-:W-:Y:S01]  /*0d20*/  LOP3.LUT R12, R11, 0xfffffffc, RZ, 0xc0, !PT ;  /* 0xfffffffc0b0c7812 */ /* 0x000fe200078ec0ff */
[----:B------:R-:W-:Y:S01]  /*0d30*/  IMAD.IADD R10, R9, 0x1, -R10 ;  /* 0x00000001090a7824 */ /* 0x000fe200078e0a0a */
[----:B------:R-:W-:-:S02]  /*0d40*/  SHF.R.S32.HI R7, RZ, 0x5, R7 ;  /* 0x00000005ff077819 */ /* 0x000fc40000011407 */
[----:B------:R-:W-:Y:S01]  /*0d50*/  SHF.R.S32.HI R18, RZ, 0x2, R11 ;  /* 0x00000002ff127819 */ /* 0x000fe2000001140b */
[----:B------:R-:W-:Y:S01]  /*0d60*/  IMAD.IADD R20, R221, 0x1, -R12 ;  /* 0x00000001dd147824 */ /* 0x000fe200078e0a0c */
[----:B------:R-:W-:Y:S01]  /*0d70*/  LEA.HI R4, R4, R167, RZ, 0x2 ;  /* 0x000000a704047211 */ /* 0x000fe200078f10ff */
[----:B------:R-:W-:Y:S01]  /*0d80*/  IMAD R162, R7, 0x10, R10 ;  /* 0x0000001007a27824 */ /* 0x000fe200078e020a */
[----:B------:R-:W-:Y:S01]  /*0d90*/  LOP3.LUT R3, R3, 0x1ffffffe, RZ, 0xc0, !PT ;  /* 0x1ffffffe03037812 */ /* 0x000fe200078ec0ff */
[----:B------:R-:W-:Y:S01]  /*0da0*/  VIADD R7, R18, 0x20 ;  /* 0x0000002012077836 */ /* 0x000fe20000000000 */
[----:B------:R-:W-:Y:S01]  /*0db0*/  LOP3.LUT R9, R8, 0x7ffffffc, RZ, 0xc0, !PT ;  /* 0x7ffffffc08097812 */ /* 0x000fe200078ec0ff */
[----:B------:R-:W-:Y:S01]  /*0dc0*/  IMAD.SHL.U32 R16, R20, 0x8, RZ ;  /* 0x0000000814107824 */ /* 0x000fe200078e00ff */
[----:B------:R-:W-:Y:S01]  /*0dd0*/  SHF.R.S32.HI R19, RZ, 0x7, R5 ;  /* 0x00000007ff137819 */ /* 0x000fe20000011405 */
[----:B------:R-:W-:Y:S01]  /*0de0*/  IMAD.IADD R3, R0, 0x1, -R3 ;  /* 0x0000000100037824 */ /* 0x000fe200078e0a03 */
[----:B------:R-:W-:Y:S01]  /*0df0*/  LOP3.LUT R4, R4, 0x3ffffc, RZ, 0xc0, !PT ;  /* 0x003ffffc04047812 */ /* 0x000fe200078ec0ff */
[----:B------:R-:W-:Y:S01]  /*0e00*/  IMAD.IADD R9, R6, 0x1, -R9 ;  /* 0x0000000106097824 */ /* 0x000fe200078e0a09 */
[----:B------:R-:W-:Y:S01]  /*0e10*/  SHF.R.S32.HI R0, RZ, 0x3, R13 ;  /* 0x00000003ff007819 */ /* 0x000fe2000001140d */
[----:B0-----:R-:W-:Y:S01]  /*0e20*/  IMAD R15, R19, 0x100, R15 ;  /* 0x00000100130f7824 */ /* 0x001fe200078e020f */
[----:B------:R-:W-:Y:S01]  /*0e30*/  LEA.HI R5, R5, R19, RZ, 0x1 ;  /* 0x0000001305057211 */ /* 0x000fe200078f08ff */
[----:B------:R-:W-:Y:S01]  /*0e40*/  IMAD.IADD R4, R167, 0x1, -R4 ;  /* 0x00000001a7047824 */ /* 0x000fe200078e0a04 */
[----:B------:R-:W-:Y:S01]  /*0e50*/  LEA.HI R0, R20, R20, RZ, 0x1 ;  /* 0x0000001414007211 */ /* 0x000fe200078f08ff */
[----:B------:R-:W-:Y:S01]  /*0e60*/  VIADD R192, R16, 0xc0 ;  /* 0x000000c010c07836 */ /* 0x000fe20000000000 */
[----:B------:R-:W-:Y:S01]  /*0e70*/  SHF.R.S32.HI R6, RZ, 0x1f, R7 ;  /* 0x0000001fff067819 */ /* 0x000fe20000011407 */
[----:B------:R-:W-:Y:S01]  /*0e80*/  IMAD R15, R4, 0x10, R15 ;  /* 0x00000010040f7824 */ /* 0x000fe200078e020f */
[----:B------:R-:W-:Y:S01]  /*0e90*/  LOP3.LUT R5, R5, 0xfffffe, RZ, 0xc0, !PT ;  /* 0x00fffffe05057812 */ /* 0x000fe200078ec0ff */
[----:B------:R-:W-:Y:S01]  /*0ea0*/  IMAD.SHL.U32 R4, R7, 0x40, RZ ;  /* 0x0000004007047824 */ /* 0x000fe200078e00ff */
[----:B------:R-:W-:Y:S01]  /*0eb0*/  LOP3.LUT R0, R0, 0x1ffffffe, RZ, 0xc0, !PT ;  /* 0x1ffffffe00007812 */ /* 0x000fe200078ec0ff */
[----:B------:R-:W-:Y:S01]  /*0ec0*/  IMAD.SHL.U32 R22, R20, 0x4, RZ ;  /* 0x0000000414167824 */ /* 0x000fe200078e00ff */
[----:B------:R-:W-:Y:S01]  /*0ed0*/  LEA.HI R6, R6, R7, RZ, 0x3 ;  /* 0x0000000706067211 */ /* 0x000fe200078f18ff */
[----:B------:R-:W-:Y:S01]  /*0ee0*/  IMAD.SHL.U32 R7, R3, 0x8, RZ ;  /* 0x0000000803077824 */ /* 0x000fe200078e00ff */
[----:B------:R-:W-:Y:S01]  /*0ef0*/  LOP3.LUT R14, R13, 0xfffffff8, RZ, 0xc0, !PT ;  /* 0xfffffff80d0e7812 */ /* 0x000fe200078ec0ff */
[----:B------:R-:W-:Y:S01]  /*0f00*/  IMAD.IADD R5, R19, 0x1, -R5 ;  /* 0x0000000113057824 */ /* 0x000fe200078e0a05 */
[----:B------:R-:W-:Y:S01]  /*0f10*/  SHF.R.S32.HI R11, RZ, 0x1f, R11 ;  /* 0x0000001fff0b7819 */ /* 0x000fe2000001140b */
[----:B------:R-:W-:Y:S01]  /*0f20*/  IMAD.IADD R3, R20, 0x1, -R0 ;  /* 0x0000000114037824 */ /* 0x000fe200078e0a00 */
[----:B------:R-:W-:Y:S01]  /*0f30*/  LOP3.LUT R4, R4, 0x1c0, RZ, 0xc0, !PT ;  /* 0x000001c004047812 */ /* 0x000fe200078ec0ff */
[----:B------:R-:W-:Y:S01]  /*0f40*/  IMAD.SHL.U32 R6, R6, 0x40, RZ ;  /* 0x0000004006067824 */ /* 0x000fe200078e00ff */
[----:B------:R-:W-:Y:S01]  /*0f50*/  LEA.HI R11, R11, R18, RZ, 0x3 ;  /* 0x000000120b0b7211 */ /* 0x000fe200078f18ff */
[----:B------:R-:W-:Y:S01]  /*0f60*/  IMAD.IADD R221, R221, 0x1, -R14 ;  /* 0x00000001dddd7824 */ /* 0x000fe200078e0a0e */
[----:B------:R-:W-:Y:S01]  /*0f70*/  LOP3.LUT R0, R4, 0x38, R16, 0xf8, !PT ;  /* 0x0000003804007812 */ /* 0x000fe200078ef810 */
[----:B------:R-:W-:Y:S01]  /*0f80*/  IMAD.SHL.U32 R8, R5, 0x100, RZ ;  /* 0x0000010005087824 */ /* 0x000fe200078e00ff */
[----:B------:R-:W-:Y:S01]  /*0f90*/  SHF.R.S32.HI R5, RZ, 0x1f, R192 ;  /* 0x0000001fff057819 */ /* 0x000fe200000114c0 */
[----:B------:R-:W-:Y:S01]  /*0fa0*/  IMAD R25, R3, 0x8, R162 ;  /* 0x0000000803197824 */ /* 0x000fe200078e02a2 */
[----:B------:R-:W-:Y:S01]  /*0fb0*/  LOP3.LUT R11, R11, 0xfffffff8, RZ, 0xc0, !PT ;  /* 0xfffffff80b0b7812 */ /* 0x000fe200078ec0ff */
[----:B------:R-:W-:Y:S01]  /*0fc0*/  IMAD.SHL.U32 R166, R221, 0x8, RZ ;  /* 0x00000008dda67824 */ /* 0x000fe200078e00ff */
[----:B------:R-:W-:Y:S01]  /*0fd0*/  SHF.R.U32.HI R10, RZ, 0x3, R4 ;  /* 0x00000003ff0a7819 */ /* 0x000fe20000011604 */
[----:B------:R0:W-:Y:S01]  /*0fe0*/  STL [R1+0x464], R7 ;  /* 0x0004640701007387 */ /* 0x0001e20000100800 */
[----:B------:R-:W-:Y:S01]  /*0ff0*/  LOP3.LUT R6, R6, 0xfffffe00, RZ, 0xc0, !PT ;  /* 0xfffffe0006067812 */ /* 0x000fe200078ec0ff */
[----:B------:R-:W-:Y:S01]  /*1000*/  IMAD.U32 R160, R15, 0x40, R7 ;  /* 0x000000400fa07824 */ /* 0x000fe200078e0007 */
[----:B------:R-:W-:Y:S01]  /*1010*/  SHF.L.U64.HI R202, R192, 0x1, R5 ;  /* 0x00000001c0ca7819 */ /* 0x000fe20000010205 */
[----:B------:R-:W-:Y:S01]  /*1020*/  STL [R1+0x454], R25 ;  /* 0x0004541901007387 */ /* 0x000fe20000100800 */
[----:B------:R-:W-:Y:S01]  /*1030*/  VIADD R191, R16, 0xe0 ;  /* 0x000000e010bf7836 */ /* 0x000fe20000000000 */
[----:B------:R-:W-:Y:S01]  /*1040*/  LOP3.LUT R5, R6, R0, R10, 0xf6, !PT ;  /* 0x0000000006057212 */ /* 0x000fe200078ef60a */
[----:B------:R-:W-:Y:S01]  /*1050*/  VIADD R218, R166, 0x80 ;  /* 0x00000080a6da7836 */ /* 0x000fe20000000000 */
[----:B------:R-:W-:Y:S01]  /*1060*/  STL [R1+0x45c], R8 ;  /* 0x00045c0801007387 */ /* 0x000fe20000100800 */
[----:B------:R-:W-:Y:S01]  /*1070*/  IMAD.IADD R159, R18, 0x1, -R11 ;  /* 0x00000001129f7824 */ /* 0x000fe200078e0a0b */
[----:B------:R-:W-:Y:S01]  /*1080*/  SHF.R.S32.HI R4, RZ, 0x1f, R191 ;  /* 0x0000001fff047819 */ /* 0x000fe200000114bf */
[----:B0-----:R-:W-:Y:S01]  /*1090*/  IMAD.SHL.U32 R7, R9, 0x2, RZ ;  /* 0x0000000209077824 */ /* 0x001fe200078e00ff */
[----:B------:R-:W-:Y:S01]  /*10a0*/  SHF.R.S32.HI R14, RZ, 0x1f, R218 ;  /* 0x0000001fff0e7819 */ /* 0x000fe200000114da */
[C---:B------:R-:W-:Y:S01]  /*10b0*/  VIADD R215, R166.reuse, 0x140 ;  /* 0x00000140a6d77836 */ /* 0x040fe20000000000 */
[----:B------:R-:W-:Y:S01]  /*10c0*/  SHF.L.U64.HI R203, R191, 0x1, R4 ;  /* 0x00000001bfcb7819 */ /* 0x000fe20000010204 */
[C---:B------:R-:W-:Y:S01]  /*10d0*/  VIADD R217, R166.reuse, 0xc0 ;  /* 0x000000c0a6d97836 */ /* 0x040fe20000000000 */
[----:B------:R-:W-:Y:S01]  /*10e0*/  STL [R1+0x458], R6 ;  /* 0x0004580601007387 */ /* 0x000fe20000100800 */
[----:B------:R-:W-:Y:S01]  /*10f0*/  VIADD R11, R166, 0x1c0 ;  /* 0x000001c0a60b7836 */ /* 0x000fe20000000000 */
[----:B------:R-:W-:Y:S01]  /*1100*/  SHF.R.S32.HI R14, RZ, 0x1f, R215 ;  /* 0x0000001fff0e7819 */ /* 0x000fe200000114d7 */
[----:B------:R-:W-:Y:S01]  /*1110*/  IMAD.IADD R163, R7, 0x1, R8 ;  /* 0x0000000107a37824 */ /* 0x000fe200078e0208 */
[----:B------:R-:W-:Y:S01]  /*1120*/  SHF.R.S32.HI R13, RZ, 0x1f, R217 ;  /* 0x0000001fff0d7819 */ /* 0x000fe200000114d9 */
[----:B------:R-:W-:Y:S01]  /*1130*/  VIADD R165, R22, 0x10 ;  /* 0x0000001016a57836 */ /* 0x000fe20000000000 */
[----:B------:R-:W-:Y:S01]  /*1140*/  SHF.R.S32.HI R11, RZ, 0x1f, R11 ;  /* 0x0000001fff0b7819 */ /* 0x000fe2000001140b */
[C---:B------:R-:W-:Y:S01]  /*1150*/  VIADD R12, R166.reuse, 0x180 ;  /* 0x00000180a60c7836 */ /* 0x040fe20000000000 */
[----:B------:R0:W-:Y:S01]  /*1160*/  STL [R1+0x448], R20 ;  /* 0x0004481401007387 */ /* 0x0001e20000100800 */
[----:B------:R-:W-:Y:S01]  /*1170*/  IMAD R0, R5, 0x2, R2 ;  /* 0x0000000205007824 */ /* 0x000fe200078e0202 */
        /* <DEDUP_REMOVED lines=63> */
[C---:B------:R-:W-:Y:S01]  /*1570*/  VIADD R20, R163.reuse, 0x58 ;  /* 0x00000058a3147836 */ /* 0x040fe20000000000 */
[----:B------:R-:W-:Y:S01]  /*1580*/  SHF.R.S32.HI R4, RZ, 0x1f, R227 ;  /* 0x0000001fff047819 */ /* 0x000fe200000114e3 */
[C---:B0-----:R-:W-:Y:S01]  /*1590*/  VIADD R13, R163.reuse, 0x70 ;  /* 0x00000070a30d7836 */ /* 0x041fe20000000000 */
[----:B------:R-:W-:Y:S01]  /*15a0*/  SHF.R.S32.HI R3, RZ, 0x1f, R226 ;  /* 0x0000001fff037819 */ /* 0x000fe200000114e2 */
[C---:B------:R-:W-:Y:S01]  /*15b0*/  VIADD R10, R163.reuse, 0x88 ;  /* 0x00000088a30a7836 */ /* 0x040fe20000000000 */
[----:B------:R-:W-:Y:S01]  /*15c0*/  SHF.R.S32.HI R0, RZ, 0x1f, R225 ;  /* 0x0000001fff007819 */ /* 0x000fe200000114e1 */
[C---:B--2---:R-:W-:Y:S01]  /*15d0*/  VIADD R7, R163.reuse, 0xa0 ;  /* 0x000000a0a3077836 */ /* 0x044fe20000000000 */
[----:B------:R-:W-:Y:S01]  /*15e0*/  SHF.R.S32.HI R17, RZ, 0x1f, R16 ;  /* 0x0000001fff117819 */ /* 0x000fe20000011410 */
[C---:B------:R-:W-:Y:S01]  /*15f0*/  VIADD R224, R163.reuse, 0xe8 ;  /* 0x000000e8a3e07836 */ /* 0x040fe20000000000 */
[----:B------:R-:W-:Y:S01]  /*1600*/  SHF.R.S32.HI R164, RZ, 0x1f, R19 ;  /* 0x0000001fffa47819 */ /* 0x000fe20000011413 */
[----:B------:R-:W-:Y:S01]  /*1610*/  VIADD R223, R163, 0xf0 ;  /* 0x000000f0a3df7836 */ /* 0x000fe20000000000 */
[----:B------:R-:W-:Y:S01]  /*1620*/  SHF.L.U64.HI R198, R197, 0x1, R198 ;  /* 0x00000001c5c67819 */ /* 0x000fe200000102c6 */
[----:B------:R-:W-:Y:S01]  /*1630*/  VIADD R222, R163, 0xf8 ;  /* 0x000000f8a3de7836 */ /* 0x000fe20000000000 */
[----:B------:R-:W-:Y:S01]  /*1640*/  SHF.L.U64.HI R199, R196, 0x1, R199 ;  /* 0x00000001c4c77819 */ /* 0x000fe200000102c7 */
[----:B------:R-:W-:Y:S01]  /*1650*/  IMAD.WIDE R160, R160, R161, UR40 ;  /* 0x00000028a0a07e25 */ /* 0x000fe2000f8e02a1 */
[----:B------:R-:W-:-:S02]  /*1660*/  SHF.L.U64.HI R200, R195, 0x1, R200 ;  /* 0x00000001c3c87819 */ /* 0x000fc400000102c8 */
[----:B------:R-:W-:Y:S02]  /*1670*/  SHF.L.U64.HI R201, R194, 0x1, R201 ;  /* 0x00000001c2c97819 */ /* 0x000fe400000102c9 */
[----:B------:R-:W-:Y:S02]  /*1680*/  SHF.L.U64.HI R204, R189, 0x1, R204 ;  /* 0x00000001bdcc7819 */ /* 0x000fe400000102cc */
[----:B------:R-:W-:Y:S02]  /*1690*/  SHF.L.U64.HI R205, R188, 0x1, R205 ;  /* 0x00000001bccd7819 */ /* 0x000fe400000102cd */
[----:B------:R-:W-:Y:S02]  /*16a0*/  SHF.L.U64.HI R206, R187, 0x1, R206 ;  /* 0x00000001bbce7819 */ /* 0x000fe400000102ce */
[----:B------:R-:W-:Y:S02]  /*16b0*/  SHF.L.U64.HI R207, R186, 0x1, R207 ;  /* 0x00000001bacf7819 */ /* 0x000fe400000102cf */
[----:B------:R-:W-:-:S02]  /*16c0*/  SHF.L.U64.HI R208, R185, 0x1, R208 ;  /* 0x00000001b9d07819 */ /* 0x000fc400000102d0 */
[----:B------:R-:W-:Y:S02]  /*16d0*/  SHF.L.U64.HI R209, R184, 0x1, R209 ;  /* 0x00000001b8d17819 */ /* 0x000fe400000102d1 */
[----:B------:R-:W-:Y:S02]  /*16e0*/  SHF.L.U64.HI R210, R183, 0x1, R210 ;  /* 0x00000001b7d27819 */ /* 0x000fe400000102d2 */
[----:B------:R-:W-:Y:S02]  /*16f0*/  SHF.L.U64.HI R211, R182, 0x1, R211 ;  /* 0x00000001b6d37819 */ /* 0x000fe400000102d3 */
[----:B------:R-:W-:Y:S02]  /*1700*/  SHF.R.S32.HI R20, RZ, 0x1f, R20 ;  /* 0x0000001fff147819 */ /* 0x000fe40000011414 */
[----:B------:R-:W-:Y:S02]  /*1710*/  SHF.R.S32.HI R13, RZ, 0x1f, R13 ;  /* 0x0000001fff0d7819 */ /* 0x000fe4000001140d */
[----:B------:R-:W-:-:S02]  /*1720*/  SHF.R.S32.HI R10, RZ, 0x1f, R10 ;  /* 0x0000001fff0a7819 */ /* 0x000fc4000001140a */
[----:B------:R-:W-:Y:S02]  /*1730*/  SHF.R.S32.HI R7, RZ, 0x1f, R7 ;  /* 0x0000001fff077819 */ /* 0x000fe40000011407 */
[----:B------:R-:W-:Y:S02]  /*1740*/  SHF.R.S32.HI R4, RZ, 0x1f, R224 ;  /* 0x0000001fff047819 */ /* 0x000fe400000114e0 */
[----:B------:R-:W-:Y:S02]  /*1750*/  SHF.R.S32.HI R3, RZ, 0x1f, R223 ;  /* 0x0000001fff037819 */ /* 0x000fe400000114df */
[----:B------:R-:W-:-:S07]  /*1760*/  SHF.R.S32.HI R0, RZ, 0x1f, R222 ;  /* 0x0000001fff007819 */ /* 0x000fce00000114de */
.L_x_6904:
[----:B------:R-:W-:Y:S01]  /*1770*/  ULDC.64 UR4, c[0x0][0xb20] ;  /* 0x0002c80000047ab9 */ /* 0x000fe20000000a00 */
[----:B0-234-:R-:W0:Y:S01]  /*1780*/  LDC.64 R4, c[0x0][0xb00] ;  /* 0x0002c000ff047b82 */ /* 0x01de220000000a00 */
        /* <DEDUP_REMOVED lines=10> */
[----:B------:R-:W1:Y:S01]  /*1830*/  @P0 LDC.64 R8, c[0x0][0xb20] ;  /* 0x0002c800ff080b82 */ /* 0x000e620000000a00 */
        /* <DEDUP_REMOVED lines=36> */
.L_x_6671:
[----:B------:R-:W-:Y:S02]  /*1a80*/  IMAD.U32 R27, RZ, RZ, UR5 ;  /* 0x00000005ff1b7e24 */ /* 0x000fe4000f8e00ff */
[----:B------:R-:W-:Y:S01]  /*1a90*/  IMAD.U32 R29, RZ, RZ, UR4 ;  /* 0x00000004ff1d7e24 */ /* 0x000fe2000f8e00ff */
[----:B------:R-:W-:Y:S06]  /*1aa0*/  @!P2 BRA `(.L_x_6672) ;  /* 0x000000000010a947 */ /* 0x000fec0003800000 */
[----:B------:R-:W0:Y:S02]  /*1ab0*/  LDC.64 R4, c[0x0][0xb18] ;  /* 0x0002c600ff047b82 */ /* 0x000e240000000a00 */
[----:B0-----:R-:W-:-:S05]  /*1ac0*/  IMAD.WIDE R4, R87, 0x4, R4 ;  /* 0x0000000457047825 */ /* 0x001fca00078e0204 */
[----:B------:R0:W5:Y:S01]  /*1ad0*/  LDG.E R29, desc[UR36][R4.64] ;  /* 0x00000024041d7981 */ /* 0x000162000c1e1900 */
[----:B------:R-:W-:Y:S05]  /*1ae0*/  BRA `(.L_x_6673) ;  /* 0x0000000000107947 */ /* 0x000fea0003800000 */
.L_x_6672:
[----:B------:R-:W-:Y:S05]  /*1af0*/  @!P3 BRA `(.L_x_6673) ;  /* 0x00000000000cb947 */ /* 0x000fea0003800000 */
[----:B------:R-:W2:Y:S04]  /*1b00*/  LDG.E R0, desc[UR36][R4.64] ;  /* 0x0000002404007981 */ /* 0x000ea8000c1e1900 */
[----:B------:R-:W2:Y:S02]  /*1b10*/  LDG.E R29, desc[UR36][R4.64+0x4] ;  /* 0x00000424041d7981 */ /* 0x000ea4000c1e1900 */
[----:B--2---:R-:W-:-:S07]  /*1b20*/  IMAD.IADD R29, R29, 0x1, -R0 ;  /* 0x000000011d1d7824 */ /* 0x004fce00078e0a00 */
.L_x_6673:
        /* <DEDUP_REMOVED lines=47> */
.L_x_6676:
[----:B------:R-:W-:-:S13]  /*1e20*/  ISETP.NE.AND P0, PT, R5, 0x1, PT ;  /* 0x000000010500780c */ /* 0x000fda0003f05270 */
[----:B------:R-:W0:Y:S02]  /*1e30*/  @P0 LDC.64 R6, c[0x0][0xae0] ;  /* 0x0002b800ff060b82 */ /* 0x000e240000000a00 */
[----:B0-----:R-:W-:-:S05]  /*1e40*/  @P0 IMAD.HI.U32 R6, R0, R6, RZ ;  /* 0x0000000600060227 */ /* 0x001fca00078e00ff */
[----:B------:R-:W-:-:S07]  /*1e50*/  @P0 SHF.R.U32.HI R0, RZ, R7, R6 ;  /* 0x00000007ff000219 */ /* 0x000fce0000011606 */
.L_x_6677:
[----:B------:R-:W-:Y:S05]  /*1e60*/  BSYNC B0 ;  /* 0x0000000000007941 */ /* 0x000fea0003800000 */
.L_x_6675:
[----:B------:R-:W-:-:S05]  /*1e70*/  IMAD R3, R0, R5, R5 ;  /* 0x0000000500037224 */ /* 0x000fca00078e0205 */
[----:B------:R-:W-:-:S07]  /*1e80*/  VIMNMX R4, R4, R3, PT ;  /* 0x0000000304047248 */ /* 0x000fce0003fe0100 */
.L_x_6674:
        /* <DEDUP_REMOVED lines=25> */
.L_x_6680:
[----:B------:R-:W-:-:S13]  /*2020*/  ISETP.NE.AND P0, PT, R5, 0x1, PT ;  /* 0x000000010500780c */ /* 0x000fda0003f05270 */
[----:B------:R-:W0:Y:S02]  /*2030*/  @P0 LDC.64 R6, c[0x0][0xae0] ;  /* 0x0002b800ff060b82 */ /* 0x000e240000000a00 */
[----:B0-----:R-:W-:-:S05]  /*2040*/  @P0 IMAD.HI.U32 R6, R0, R6, RZ ;  /* 0x0000000600060227 */ /* 0x001fca00078e00ff */
[----:B------:R-:W-:-:S07]  /*2050*/  @P0 SHF.R.U32.HI R0, RZ, R7, R6 ;  /* 0x00000007ff000219 */ /* 0x000fce0000011606 */
.L_x_6681:
[----:B------:R-:W-:Y:S05]  /*2060*/  BSYNC B0 ;  /* 0x0000000000007941 */ /* 0x000fea0003800000 */
.L_x_6679:
[----:B------:R-:W-:-:S05]  /*2070*/  IMAD R0, R0, R5, RZ ;  /* 0x0000000500007224 */ /* 0x000fca00078e02ff */
[----:B------:R-:W-:-:S07]  /*2080*/  VIMNMX R3, R3, R0, !PT ;  /* 0x0000000003037248 */ /* 0x000fce0007fe0100 */
.L_x_6678:
[----:B------:R-:W-:Y:S01]  /*2090*/  SHF.R.S32.HI R0, RZ, 0x1f, R3 ;  /* 0x0000001fff007819 */ /* 0x000fe20000011403 */
[----:B------:R-:W-:Y:S01]  /*20a0*/  BSSY B0, `(.L_x_6682) ;  /* 0x0000028000007945 */ /* 0x000fe20003800000 */
[----:B------:R-:W-:Y:S02]  /*20b0*/  LOP3.LUT R220, R213, 0xff, RZ, 0xc0, !PT ;  /* 0x000000ffd5dc7812 */ /* 0x000fe400078ec0ff */
[----:B------:R-:W-:Y:S01]  /*20c0*/  LEA.HI R0, R0, R3, RZ, 0x6 ;  /* 0x0000000300007211 */ /* 0x000fe200078f30ff */
[----:B------:R-:W-:Y:S01]  /*20d0*/  IMAD.MOV.U32 R3, RZ, RZ, RZ ;  /* 0x000000ffff037224 */ /* 0x000fe200078e00ff */
        /* <DEDUP_REMOVED lines=36> */
.L_x_6683:
[----:B------:R-:W-:Y:S05]  /*2320*/  BSYNC B0 ;  /* 0x0000000000007941 */ /* 0x000fea0003800000 */
.L_x_6682:
[----:B------:R-:W-:-:S05]  /*2330*/  IMAD R0, R220, R3, R9 ;  /* 0x00000003dc007224 */ /* 0x000fca00078e0209 */
        /* <DEDUP_REMOVED lines=35> */
.L_x_6686:
[----:B------:R-:W-:Y:S05]  /*2570*/  BSYNC B6 ;  /* 0x0000000000067941 */ /* 0x000fea0003800000 */
.L_x_6685:
        /* <DEDUP_REMOVED lines=20> */
.L_x_6688:
[----:B------:R-:W-:Y:S05]  /*26c0*/  BSYNC B6 ;  /* 0x0000000000067941 */ /* 0x000fea0003800000 */
.L_x_6687:
[----:B------:R-:W-:Y:S01]  /*26d0*/  ULDC.64 UR4, c[0x0][0xaf0] ;  /* 0x0002bc0000047ab9 */ /* 0x000fe20000000a00 */
[----:B------:R-:W-:Y:S01]  /*26e0*/  IMAD.MOV.U32 R39, RZ, RZ, R87 ;  /* 0x000000ffff277224 */ /* 0x000fe200078e0057 */
[----:B------:R-:W-:Y:S01]  /*26f0*/  ISETP.NE.U32.AND P0, PT, RZ, UR4, PT ;  /* 0x00000004ff007c0c */ /* 0x000fe2000bf05070 */
[----:B------:R-:W2:Y:S01]  /*2700*/  LDL R20, [R1+0x448] ;  /* 0x0004480001147983 */ /* 0x000ea20000100800 */
[----:B------:R-:W0:Y:S02]  /*2710*/  LDC R3, c[0x0][0x3f4] ;  /* 0x0000fd00ff037b82 */ /* 0x000e240000000800 */
[----:B------:R-:W-:-:S13]  /*2720*/  ISETP.NE.AND.EX P0, PT, RZ, UR5, PT, P0 ;  /* 0x00000005ff007c0c */ /* 0x000fda000bf05300 */
[----:B------:R-:W1:Y:S02]  /*2730*/  @P0 LDC.64 R4, c[0x0][0xaf0] ;  /* 0x0002bc00ff040b82 */ /* 0x000e640000000a00 */
[----:B-1----:R-:W-:-:S05]  /*2740*/  @P0 IMAD.WIDE R4, R87, 0x4, R4 ;  /* 0x0000000457040825 */ /* 0x002fca00078e0204 */
[----:B------:R-:W3:Y:S01]  /*2750*/  @P0 LDG.E R39, desc[UR36][R4.64] ;  /* 0x0000002404270981 */ /* 0x000ee2000c1e1900 */
[----:B0-----:R-:W-:Y:S01]  /*2760*/  ISETP.GE.AND P1, PT, R16, R3, PT ;  /* 0x000000031000720c */ /* 0x001fe20003f26270 */
[----:B------:R-:W-:-:S03]  /*2770*/  IMAD.IADD R38, R38, 0x1, R29 ;  /* 0x0000000126267824 */ /* 0x000fc600078e021d */
[----:B------:R-:W-:-:S05]  /*2780*/  SEL R3, R3, RZ, P1 ;  /* 0x000000ff03037207 */ /* 0x000fca0000800000 */
[----:B------:R-:W-:-:S05]  /*2790*/  IMAD.IADD R3, R16, 0x1, R3 ;  /* 0x0000000110037824 */ /* 0x000fca00078e0203 */
[----:B------:R-:W-:-:S04]  /*27a0*/  SHF.R.S32.HI R0, RZ, 0x1f, R3 ;  /* 0x0000001fff007819 */ /* 0x000fc80000011403 */
[----:B------:R-:W-:-:S04]  /*27b0*/  LEA.HI R0, R0, R3, RZ, 0x3 ;  /* 0x0000000300007211 */ /* 0x000fc800078f18ff */
[----:B------:R-:W-:Y:S01]  /*27c0*/  SHF.R.S32.HI R0, RZ, 0x3, R0 ;  /* 0x00000003ff007819 */ /* 0x000fe20000011400 */
[----:B--2---:R-:W-:Y:S01]  /*27d0*/  IMAD R35, R20, 0x40, R18 ;  /* 0x0000004014237824 */ /* 0x004fe200078e0212 */
[----:B---3--:R-:W-:-:S07]  /*27e0*/  SHF.R.S32.HI R3, RZ, 0x1f, R39 ;  /* 0x0000001fff037819 */ /* 0x008fce0000011427 */
.L_x_6721:
        /* <DEDUP_REMOVED lines=21> */
[----:B--2---:R-:W-:Y:S01]  /*2940*/  @!P0 LEA R4, P2, R6, R4, 0x2 ;  /* 0x0000000406048211 */ /* 0x004fe200078410ff */
[----:B------:R-:W-:-:S03]  /*2950*/  IMAD.SHL.U32 R55, R159, 0x40, RZ ;  /* 0x000000409f377824 */ /* 0x000fc600078e00ff */
[----:B------:R-:W-:Y:S02]  /*2960*/  @!P0 LEA.HI.X R5, R6, R5, R7, 0x2, P2 ;  /* 0x0000000506058211 */ /* 0x000fe400010f1407 */
[----:B------:R-:W-:Y:S01]  /*2970*/  LOP3.LUT R55, R55, 0x1c0, RZ, 0xc0, !PT ;  /* 0x000001c037377812 */ /* 0x000fe200078ec0ff */
[----:B------:R-:W-:Y:S02]  /*2980*/  IMAD.SHL.U32 R50, R167, 0x200, RZ ;  /* 0x00000200a7327824 */ /* 0x000fe400078e00ff */
[----:B-----5:R0:W5:Y:S01]  /*2990*/  @!P0 LDG.E R41, desc[UR36][R4.64] ;  /* 0x0000002404298981 */ /* 0x020162000c1e1900 */
[----:B-1----:R-:W-:Y:S01]  /*29a0*/  ISETP.GE.AND P0, PT, R37, 0x1, PT ;  /* 0x000000012500780c */ /* 0x002fe20003f06270 */
[----:B------:R-:W-:Y:S01]  /*29b0*/  IMAD.SHL.U32 R36, R156, 0x1000, RZ ;  /* 0x000010009c247824 */ /* 0x000fe200078e00ff */
[----:B------:R-:W-:Y:S01]  /*29c0*/  LOP3.LUT R42, R55, 0x18, R16, 0xf8, !PT ;  /* 0x00000018372a7812 */ /* 0x000fe200078ef810 */
[----:B------:R-:W-:Y:S01]  /*29d0*/  IMAD.MOV R6, RZ, RZ, -R8 ;  /* 0x000000ffff067224 */ /* 0x000fe200078e0a08 */
[----:B------:R-:W-:Y:S01]  /*29e0*/  SHF.R.U32.HI R53, RZ, 0x3, R55 ;  /* 0x00000003ff357819 */ /* 0x000fe20000011637 */
[----:B------:R-:W-:Y:S05]  /*29f0*/  YIELD ;  /* 0x0000000000007946 */ /* 0x000fea0003800000 */
[----:B------:R-:W-:Y:S01]  /*2a00*/  LOP3.LUT R42, R50, R42, R53, 0xf6, !PT ;  /* 0x0000002a322a7212 */ /* 0x000fe200078ef635 */
[----:B------:R-:W-:Y:S01]  /*2a10*/  BSSY B0, `(.L_x_6689) ;  /* 0x00001e3000007945 */ /* 0x000fe20003800000 */
[----:B------:R-:W-:Y:S01]  /*2a20*/  IMAD R43, R43, R6, R12 ;  /* 0x000000062b2b7224 */ /* 0x000fe200078e020c */
[----:B------:R-:W-:-:S02]  /*2a30*/  ISETP.GT.AND P2, PT, R33, R32, PT ;  /* 0x000000202100720c */ /* 0x000fc40003f44270 */
[----:B0-----:R-:W-:-:S04]  /*2a40*/  IMAD.IADD R5, R42, 0x1, R36 ;  /* 0x000000012a057824 */ /* 0x001fc800078e0224 */
[----:B------:R-:W-:Y:S01]  /*2a50*/  IMAD R48, R5, 0x2, R2 ;  /* 0x0000000205307824 */ /* 0x000fe200078e0202 */
[----:B------:R-:W-:Y:S06]  /*2a60*/  @!P0 BRA `(.L_x_6690) ;  /* 0x0000001800a08947 */ /* 0x000fec0003800000 */
[----:B------:R-:W-:Y:S01]  /*2a70*/  SHF.R.S32.HI R44, RZ, 0x1f, R43 ;  /* 0x0000001fff2c7819 */ /* 0x000fe2000001142b */
[----:B------:R-:W-:Y:S01]  /*2a80*/  ULDC.64 UR4, c[0x0][0x300] ;  /* 0x0000c00000047ab9 */ /* 0x000fe20000000a00 */
[----:B-----5:R-:W-:Y:S01]  /*2a90*/  SHF.R.S32.HI R45, RZ, 0x1f, R41 ;  /* 0x0000001fff2d7819 */ /* 0x020fe20000011429 */
[----:B------:R-:W-:Y:S01]  /*2aa0*/  IMAD.WIDE.U32 R6, R43, UR4, RZ ;  /* 0x000000042b067c25 */ /* 0x000fe2000f8e00ff */
[----:B------:R-:W-:Y:S01]  /*2ab0*/  SHF.R.S32.HI R11, RZ, 0x1f, R33 ;  /* 0x0000001fff0b7819 */ /* 0x000fe20000011421 */
[----:B------:R-:W-:Y:S02]  /*2ac0*/  ULDC.U8 UR6, c[0x0][0x410] ;  /* 0x0001040000067ab9 */ /* 0x000fe40000000000 */
[----:B------:R-:W-:Y:S01]  /*2ad0*/  IMAD R4, R44, UR4, RZ ;  /* 0x000000042c047c24 */ /* 0x000fe2000f8e02ff */
[----:B------:R-:W-:-:S03]  /*2ae0*/  ISETP.NE.AND P0, PT, RZ, UR6, PT ;  /* 0x00000006ff007c0c */ /* 0x000fc6000bf05270 */
[----:B------:R-:W-:Y:S01]  /*2af0*/  IMAD R9, R43, UR5, R4 ;  /* 0x000000052b097c24 */ /* 0x000fe2000f8e0204 */
[----:B------:R-:W-:Y:S01]  /*2b00*/  ULDC.64 UR4, c[0x0][0x310] ;  /* 0x0000c40000047ab9 */ /* 0x000fe20000000a00 */
[----:B------:R-:W0:Y:S01]  /*2b10*/  LDC.64 R4, c[0x0][0x3f8] ;  /* 0x0000fe00ff047b82 */ /* 0x000e220000000a00 */
        /* <DEDUP_REMOVED lines=8> */
[----:B------:R-:W-:Y:S02]  /*2ba0*/  ULDC.64 UR4, c[0x0][0x2e8] ;  /* 0x0000ba0000047ab9 */ /* 0x000fe40000000a00 */
[C---:B------:R-:W-:Y:S01]  /*2bb0*/  LEA R47, P3, R6.reuse, UR4, 0x1 ;  /* 0x00000004062f7c11 */ /* 0x040fe2000f8608ff */
[-C--:B0-----:R-:W-:Y:S02]  /*2bc0*/  IMAD R10, R11, R4.reuse, RZ ;  /* 0x000000040b0a7224 */ /* 0x081fe400078e02ff */
[----:B------:R-:W-:Y:S01]  /*2bd0*/  IMAD.WIDE.U32 R8, R33, R4, RZ ;  /* 0x0000000421087225 */ /* 0x000fe200078e00ff */
[----:B------:R-:W-:-:S03]  /*2be0*/  LEA.HI.X R49, R6, UR5, R49, 0x1, P3 ;  /* 0x0000000506317c11 */ /* 0x000fc600098f0c31 */
[----:B------:R-:W-:Y:S02]  /*2bf0*/  IMAD R7, R33, R5, R10 ;  /* 0x0000000521077224 */ /* 0x000fe400078e020a */
[----:B------:R-:W-:Y:S02]  /*2c00*/  IMAD.SHL.U32 R59, R8, 0x40, RZ ;  /* 0x00000040083b7824 */ /* 0x000fe400078e00ff */
[----:B------:R-:W-:-:S05]  /*2c10*/  IMAD.IADD R7, R9, 0x1, R7 ;  /* 0x0000000109077824 */ /* 0x000fca00078e0207 */
[----:B------:R-:W-:Y:S01]  /*2c20*/  SHF.L.U64.HI R57, R8, 0x6, R7 ;  /* 0x0000000608397819 */ /* 0x000fe20000010207 */
[----:B------:R-:W-:Y:S06]  /*2c30*/  @!P0 BRA `(.L_x_6691) ;  /* 0x0000000c00288947 */ /* 0x000fec0003800000 */
[----:B------:R-:W0:Y:S01]  /*2c40*/  LDC.64 R6, c[0x0][0x408] ;  /* 0x00010200ff067b82 */ /* 0x000e220000000a00 */
[----:B------:R-:W-:Y:S01]  /*2c50*/  IMAD R46, R33, -0x40, R27 ;  /* 0xffffffc0212e7824 */ /* 0x000fe200078e021b */
[----:B------:R-:W-:Y:S01]  /*2c60*/  BSSY B1, `(.L_x_6692) ;  /* 0x0000031000017945 */ /* 0x000fe20003800000 */
[----:B------:R-:W-:Y:S02]  /*2c70*/  CS2R R8, SRZ ;  /* 0x0000000000087805 */ /* 0x000fe4000001ff00 */
[----:B------:R-:W-:Y:S02]  /*2c80*/  CS2R R28, SRZ ;  /* 0x00000000001c7805 */ /* 0x000fe4000001ff00 */
[----:B------:R-:W-:Y:S02]  /*2c90*/  CS2R R20, SRZ ;  /* 0x0000000000147805 */ /* 0x000fe4000001ff00 */
[----:B------:R-:W-:Y:S02]  /*2ca0*/  VIMNMX R46, R46, 0x40, PT ;  /* 0x000000402e2e7848 */ /* 0x000fe40003fe0100 */
[----:B------:R-:W-:-:S02]  /*2cb0*/  CS2R R30, SRZ ;  /* 0x00000000001e7805 */ /* 0x000fc4000001ff00 */
[----:B------:R-:W-:Y:S01]  /*2cc0*/  ISETP.GE.AND P0, PT, R18, R46, PT ;  /* 0x0000002e1200720c */ /* 0x000fe20003f06270 */
[----:B0-----:R-:W-:-:S04]  /*2cd0*/  IMAD R10, R11, R6, RZ ;  /* 0x000000060b0a7224 */ /* 0x001fc800078e02ff */
[----:B------:R-:W-:-:S08]  /*2ce0*/  IMAD R15, R33, R7, R10 ;  /* 0x00000007210f7224 */ /* 0x000fd000078e020a */
[----:B------:R-:W-:Y:S05]  /*2cf0*/  @P0 BRA `(.L_x_6693) ;  /* 0x00000000009c0947 */ /* 0x000fea0003800000 */
[----:B------:R-:W-:Y:S01]  /*2d00*/  SHF.R.S32.HI R9, RZ, 0x1f, R18 ;  /* 0x0000001fff097819 */ /* 0x000fe20000011412 */
[----:B------:R-:W-:Y:S01]  /*2d10*/  ULDC.64 UR4, c[0x0][0x3e8] ;  /* 0x0000fa0000047ab9 */ /* 0x000fe20000000a00 */
[----:B------:R-:W-:Y:S01]  /*2d20*/  SHF.R.S32.HI R23, RZ, 0x1f, R22 ;  /* 0x0000001fff177819 */ /* 0x000fe20000011416 */
[----:B------:R-:W-:Y:S01]  /*2d30*/  ULDC.64 UR6, c[0x0][0x400] ;  /* 0x0001000000067ab9 */ /* 0x000fe20000000a00 */
[----:B------:R-:W-:Y:S01]  /*2d40*/  SHF.R.S32.HI R13, RZ, 0x1f, R34 ;  /* 0x0000001fff0d7819 */ /* 0x000fe20000011422 */
[C---:B------:R-:W-:Y:S01]  /*2d50*/  IMAD R8, R9.reuse, R6, RZ ;  /* 0x0000000609087224 */ /* 0x040fe200078e02ff */
[-C--:B------:R-:W-:Y:S01]  /*2d60*/  ISETP.GE.AND P3, PT, R22, R37.reuse, PT ;  /* 0x000000251600720c */ /* 0x080fe20003f66270 */
[----:B------:R-:W-:Y:S01]  /*2d70*/  IMAD R10, R9, R4, RZ ;  /* 0x00000004090a7224 */ /* 0x000fe200078e02ff */
[----:B------:R-:W-:Y:S01]  /*2d80*/  ISETP.GE.AND P5, PT, R165, R37, PT ;  /* 0x00000025a500720c */ /* 0x000fe20003fa6270 */
[C---:B------:R-:W-:Y:S02]  /*2d90*/  IMAD R51, R18.reuse, R7, R8 ;  /* 0x0000000712337224 */ /* 0x040fe400078e0208 */
[----:B------:R-:W-:-:S04]  /*2da0*/  IMAD.WIDE.U32 R8, R18, R6, R22 ;  /* 0x0000000612087225 */ /* 0x000fc800078e0016 */
[----:B------:R-:W-:Y:S02]  /*2db0*/  IMAD R12, R13, R6, RZ ;  /* 0x000000060d0c7224 */ /* 0x000fe400078e02ff */
[C---:B------:R-:W-:Y:S02]  /*2dc0*/  IMAD R21, R18.reuse, R5, R10 ;  /* 0x0000000512157224 */ /* 0x040fe400078e020a */
[----:B------:R-:W-:-:S04]  /*2dd0*/  IMAD.WIDE.U32 R10, R18, R4, R22 ;  /* 0x00000004120a7225 */ /* 0x000fc800078e0016 */
[----:B------:R-:W-:Y:S02]  /*2de0*/  IMAD.IADD R9, R9, 0x1, R51 ;  /* 0x0000000109097824 */ /* 0x000fe400078e0233 */
[C---:B------:R-:W-:Y:S02]  /*2df0*/  IMAD R51, R34.reuse, R7, R12 ;  /* 0x0000000722337224 */ /* 0x040fe400078e020c */
[----:B------:R-:W-:Y:S01]  /*2e00*/  IMAD.IADD R7, R11, 0x1, R21 ;  /* 0x000000010b077824 */ /* 0x000fe200078e0215 */
[----:B------:R-:W-:Y:S01]  /*2e10*/  CS2R R20, SRZ ;  /* 0x0000000000147805 */ /* 0x000fe2000001ff00 */
[----:B------:R-:W-:Y:S02]  /*2e20*/  IMAD R11, R13, R4, RZ ;  /* 0x000000040d0b7224 */ /* 0x000fe400078e02ff */
[----:B------:R-:W-:-:S04]  /*2e30*/  IMAD.WIDE.U32 R8, R34, R6, R8 ;  /* 0x0000000622087225 */ /* 0x000fc800078e0008 */
[----:B------:R-:W-:-:S04]  /*2e40*/  IMAD.WIDE.U32 R12, R33, R6, RZ ;  /* 0x00000006210c7225 */ /* 0x000fc800078e00ff */
[----:B------:R-:W-:Y:S01]  /*2e50*/  IMAD.MOV.U32 R6, RZ, RZ, R10 ;  /* 0x000000ffff067224 */ /* 0x000fe200078e000a */
[----:B------:R-:W-:Y:S01]  /*2e60*/  LEA R10, P4, R12, R8, 0x6 ;  /* 0x000000080c0a7211 */ /* 0x000fe200078830ff */
[C---:B------:R-:W-:Y:S02]  /*2e70*/  IMAD R11, R34.reuse, R5, R11 ;  /* 0x00000005220b7224 */ /* 0x040fe400078e020b */
[----:B------:R-:W-:-:S04]  /*2e80*/  IMAD.WIDE.U32 R6, R34, R4, R6 ;  /* 0x0000000422067225 */ /* 0x000fc800078e0006 */
[----:B------:R-:W-:Y:S01]  /*2e90*/  IMAD.IADD R5, R9, 0x1, R51 ;  /* 0x0000000109057824 */ /* 0x000fe200078e0233 */
[----:B------:R-:W-:Y:S01]  /*2ea0*/  IADD3 R8, P6, R59, R6, RZ ;  /* 0x000000063b087210 */ /* 0x000fe20007fde0ff */
[----:B------:R-:W-:-:S03]  /*2eb0*/  IMAD.IADD R13, R13, 0x1, R15 ;  /* 0x000000010d0d7824 */ /* 0x000fc600078e020f */
[----:B------:R-:W-:Y:S02]  /*2ec0*/  IADD3.X R7, R57, R7, R11, P6, !PT ;  /* 0x0000000739077210 */ /* 0x000fe400037fe40b */
[----:B------:R-:W-:Y:S02]  /*2ed0*/  LEA R4, P6, R8, UR4, 0x1 ;  /* 0x0000000408047c11 */ /* 0x000fe4000f8c08ff */
[----:B------:R-:W-:Y:S02]  /*2ee0*/  LEA.HI.X R13, R12, R5, R13, 0x6, P4 ;  /* 0x000000050c0d7211 */ /* 0x000fe400020f340d */
[----:B------:R-:W-:Y:S02]  /*2ef0*/  LEA R6, P4, R10, UR6, 0x1 ;  /* 0x000000060a067c11 */ /* 0x000fe4000f8808ff */
[----:B------:R-:W-:Y:S02]  /*2f00*/  LEA.HI.X R5, R8, UR5, R7, 0x1, P6 ;  /* 0x0000000508057c11 */ /* 0x000fe4000b0f0c07 */
[----:B------:R-:W-:-:S02]  /*2f10*/  CS2R R8, SRZ ;  /* 0x0000000000087805 */ /* 0x000fc4000001ff00 */
[----:B------:R-:W-:Y:S01]  /*2f20*/  LEA.HI.X R7, R10, UR7, R13, 0x1, P4 ;  /* 0x000000070a077c11 */ /* 0x000fe2000a0f0c0d */
[----:B------:R0:W5:Y:S04]  /*2f30*/  @!P3 LDG.E.64 R28, desc[UR36][R4.64] ;  /* 0x00000024041cb981 */ /* 0x000168000c1e1b00 */
[----:B------:R0:W5:Y:S04]  /*2f40*/  @!P5 LDG.E.64 R8, desc[UR36][R4.64+0x20] ;  /* 0x000020240408d981 */ /* 0x000168000c1e1b00 */
[----:B------:R0:W5:Y:S04]  /*2f50*/  @!P3 LDG.E.64 R30, desc[UR36][R6.64] ;  /* 0x00000024061eb981 */ /* 0x000168000c1e1b00 */
[----:B------:R0:W5:Y:S02]  /*2f60*/  @!P5 LDG.E.64 R20, desc[UR36][R6.64+0x20] ;  /* 0x000020240614d981 */ /* 0x000164000c1e1b00 */
.L_x_6693:
[----:B------:R-:W-:Y:S05]  /*2f70*/  BSYNC B1 ;  /* 0x0000000000017941 */ /* 0x000fea0003800000 */
.L_x_6692:
[----:B------:R-:W-:Y:S01]  /*2f80*/  UISETP.NE.AND UP0, UPT, UR38, URZ, UPT ;  /* 0x0000003f2600728c */ /* 0x000fe2000bf05270 */
[----:B0----5:R-:W-:Y:S02]  /*2f90*/  IMAD.MOV.U32 R4, RZ, RZ, R8 ;  /* 0x000000ffff047224 */ /* 0x021fe400078e0008 */
[----:B------:R-:W-:Y:S02]  /*2fa0*/  IMAD.MOV.U32 R5, RZ, RZ, R9 ;  /* 0x000000ffff057224 */ /* 0x000fe400078e0009 */
[----:B------:R-:W-:Y:S01]  /*2fb0*/  IMAD.MOV.U32 R6, RZ, RZ, R28 ;  /* 0x000000ffff067224 */ /* 0x000fe200078e001c */
[----:B------:R-:W-:Y:S01]  /*2fc0*/  PLOP3.LUT P3, PT, PT, PT, UP0, 0x80, 0x0 ;  /* 0x000000000000781c */ /* 0x000fe20003f6f008 */
[----:B------:R-:W-:Y:S01]  /*2fd0*/  IMAD.MOV.U32 R7, RZ, RZ, R31 ;  /* 0x000000ffff077224 */ /* 0x000fe200078e001f */
[----:B------:R-:W-:Y:S01]  /*2fe0*/  PRMT R56, R5, 0x5410, R4 ;  /* 0x0000541005387816 */ /* 0x000fe20000000004 */
[----:B------:R-:W-:Y:S02]  /*2ff0*/  IMAD.MOV.U32 R4, RZ, RZ, R29 ;  /* 0x000000ffff047224 */ /* 0x000fe400078e001d */
[----:B------:R-:W-:Y:S01]  /*3000*/  IMAD.MOV.U32 R5, RZ, RZ, R21 ;  /* 0x000000ffff057224 */ /* 0x000fe200078e0015 */
[----:B------:R-:W-:-:S02]  /*3010*/  PRMT R57, R57, 0x5410, R7 ;  /* 0x0000541039397816 */ /* 0x000fc40000000007 */
[----:B------:R-:W-:Y:S01]  /*3020*/  PRMT R53, R4, 0x5410, R6 ;  /* 0x0000541004357816 */ /* 0x000fe20000000006 */
[----:B------:R-:W-:Y:S01]  /*3030*/  IMAD.MOV.U32 R4, RZ, RZ, R20 ;  /* 0x000000ffff047224 */ /* 0x000fe200078e0014 */
[----:B------:R-:W-:Y:S01]  /*3040*/  PRMT R59, R59, 0x5410, R5 ;  /* 0x000054103b3b7816 */ /* 0x000fe20000000005 */
[----:B------:R-:W-:-:S03]  /*3050*/  IMAD.MOV.U32 R6, RZ, RZ, R30 ;  /* 0x000000ffff067224 */ /* 0x000fc600078e001e */
[----:B------:R-:W-:Y:S02]  /*3060*/  PRMT R58, R58, 0x5410, R4 ;  /* 0x000054103a3a7816 */ /* 0x000fe40000000004 */
[----:B------:R-:W-:Y:S01]  /*3070*/  PRMT R55, R55, 0x5410, R6 ;  /* 0x0000541037377816 */ /* 0x000fe20000000006 */
[----:B------:R-:W-:Y:S06]  /*3080*/  @P3 BRA `(.L_x_6694) ;  /* 0x0000000000043947 */ /* 0x000fec0003800000 */
[----:B------:R-:W-:Y:S01]  /*3090*/  BPT.TRAP 0x1 ;  /* 0x000000040000795c */ /* 0x000fe20000300000 */
.L_x_6694:
[----:B------:R-:W-:Y:S01]  /*30a0*/  IMAD R40, R156, 0x8, R2 ;  /* 0x000000089c287824 */ /* 0x000fe200078e0202 */
[----:B------:R-:W-:Y:S01]  /*30b0*/  SHF.L.U32 R51, R158, 0x1f, RZ ;  /* 0x0000001f9e337819 */ /* 0x000fe200000006ff */
[----:B------:R-:W-:Y:S03]  /*30c0*/  BSSY B1, `(.L_x_6695) ;  /* 0x0000003000017945 */ /* 0x000fe60003800000 */
[----:B------:R-:W0:Y:S02]  /*30d0*/  SYNCS.PHASECHK.TRANS64.TRYWAIT P4, [R40+URZ+0x38890], R51 ;  /* 0x03889033280075a7 */ /* 0x000e24000808017f */
[----:B0-----:R-:W-:Y:S05]  /*30e0*/  @!P4 BRA `(.L_x_6696) ;  /* 0x000003640024c947 */ /* 0x001fea0003800000 */
.L_x_7059:
[----:B------:R-:W-:Y:S05]  /*30f0*/  BSYNC B1 ;  /* 0x0000000000017941 */ /* 0x000fea0003800000 */
.L_x_6695:
[----:B------:R-:W-:-:S03]  /*3100*/  UMOV UR4, 0xffffffff ;  /* 0xffffffff00047882 */ /* 0x000fc60000000000 */
[----:B------:R-:W-:Y:S05]  /*3110*/  BRA.DIV UR4, `(.L_x_6697) ;  /* 0x00000366042c7947 */ /* 0x000fea000b800000 */
[----:B------:R-:W1:Y:S04]  /*3120*/  SHFL.IDX PT, R49, R49, RZ, 0x1c1f ;  /* 0x001c1fff31317589 */ /* 0x000e6800000e0000 */
[----:B------:R2:W3:Y:S02]  /*3130*/  SHFL.IDX PT, R14, R47, RZ, 0x1c1f ;  /* 0x001c1fff2f0e7589 */ /* 0x0004e400000e0000 */
.L_x_7063:
[----:B------:R-:W-:Y:S05]  /*3140*/  @P0 BRA `(.L_x_6698) ;  /* 0x0000001400bc0947 */ /* 0x000fea0003800000 */
[----:B------:R-:W4:Y:S01]  /*3150*/  LDC R54, c[0x0][0x2f4] ;  /* 0x0000bd00ff367b82 */ /* 0x000f220000000800 */
[----:B------:R-:W-:Y:S01]  /*3160*/  BSSY B1, `(.L_x_6699) ;  /* 0x0000039000017945 */ /* 0x000fe20003800000 */
[----:B----4-:R-:W-:-:S13]  /*3170*/  ISETP.GE.AND P0, PT, R16, R54, PT ;  /* 0x000000361000720c */ /* 0x010fda0003f06270 */
[----:B------:R-:W-:Y:S05]  /*3180*/  @P0 BRA `(.L_x_6700) ;  /* 0x0000000000d80947 */ /* 0x000fea0003800000 */
[----:B------:R4:W0:Y:S01]  /*3190*/  LDS.128 R4, [R48+0x22400] ;  /* 0x0224000030047984 */ /* 0x0008220000000c00 */
[----:B------:R-:W-:Y:S01]  /*31a0*/  ISETP.GE.AND P4, PT, R22, R37, PT ;  /* 0x000000251600720c */ /* 0x000fe20003f86270 */
[----:B------:R-:W-:Y:S01]  /*31b0*/  BSSY B2, `(.L_x_6701) ;  /* 0x0000032000027945 */ /* 0x000fe20003800000 */
[----:B---3--:R-:W-:-:S04]  /*31c0*/  LEA R10, P0, R16, R14, 0x1 ;  /* 0x0000000e100a7211 */ /* 0x008fc800078008ff */
[----:B-1----:R-:W-:-:S07]  /*31d0*/  LEA.HI.X R11, R16, R49, R17, 0x1, P0 ;  /* 0x00000031100b7211 */ /* 0x002fce00000f0c11 */
[----:B----4-:R-:W-:Y:S05]  /*31e0*/  @P4 BRA `(.L_x_6702) ;  /* 0x0000000000b84947 */ /* 0x010fea0003800000 */
[----:B------:R-:W-:Y:S01]  /*31f0*/  SHF.R.U32.HI R52, RZ, 0x10, R31 ;  /* 0x00000010ff347819 */ /* 0x000fe2000001161f */
[----:B0-----:R-:W-:Y:S01]  /*3200*/  IMAD.U32 R15, R7, 0x10000, RZ ;  /* 0x00010000070f7824 */ /* 0x001fe200078e00ff */
[----:B--2---:R-:W-:Y:S01]  /*3210*/  SHF.R.U32.HI R47, RZ, 0x10, R29 ;  /* 0x00000010ff2f7819 */ /* 0x004fe2000001161d */
[----:B------:R-:W-:Y:S01]  /*3220*/  IMAD.U32 R12, R6, 0x10000, RZ ;  /* 0x00010000060c7824 */ /* 0x000fe200078e00ff */
[----:B------:R-:W-:Y:S02]  /*3230*/  SHF.R.U64 R48, R30, 0x10, R31 ;  /* 0x000000101e307819 */ /* 0x000fe4000000121f */
[----:B------:R-:W-:Y:S02]  /*3240*/  SHF.R.U64 R50, R28, 0x10, R29 ;  /* 0x000000101c327819 */ /* 0x000fe4000000121d */
[----:B------:R-:W-:Y:S02]  /*3250*/  PRMT R52, R57, 0x5432, R52 ;  /* 0x0000543239347816 */ /* 0x000fe40000000034 */
[----:B------:R-:W-:-:S02]  /*3260*/  PRMT R31, R53, 0x5410, R47 ;  /* 0x00005410351f7816 */ /* 0x000fc4000000002f */
[----:B------:R-:W-:Y:S02]  /*3270*/  PRMT R48, R55, 0x5432, R48 ;  /* 0x0000543237307816 */ /* 0x000fe40000000030 */
[----:B------:R-:W-:Y:S01]  /*3280*/  LOP3.LUT R13, R6, 0xffff0000, RZ, 0xc0, !PT ;  /* 0xffff0000060d7812 */ /* 0x000fe200078ec0ff */
[----:B------:R-:W-:Y:S01]  /*3290*/  IMAD.U32 R47, R31, 0x10000, RZ ;  /* 0x000100001f2f7824 */ /* 0x000fe200078e00ff */
[----:B------:R-:W-:Y:S01]  /*32a0*/  LOP3.LUT R28, R7, 0xffff0000, RZ, 0xc0, !PT ;  /* 0xffff0000071c7812 */ /* 0x000fe200078ec0ff */
[----:B------:R-:W-:Y:S01]  /*32b0*/  IMAD.U32 R6, R5, 0x10000, RZ ;  /* 0x0001000005067824 */ /* 0x000fe200078e00ff */
[----:B------:R-:W-:Y:S01]  /*32c0*/  PRMT R29, R53, 0x5432, R50 ;  /* 0x00005432351d7816 */ /* 0x000fe20000000032 */
[----:B------:R-:W-:Y:S01]  /*32d0*/  IMAD.U32 R53, R52, 0x10000, RZ ;  /* 0x0001000034357824 */ /* 0x000fe200078e00ff */
[----:B------:R-:W-:Y:S01]  /*32e0*/  LOP3.LUT R7, R5, 0xffff0000, RZ, 0xc0, !PT ;  /* 0xffff000005077812 */ /* 0x000fe200078ec0ff */
[----:B------:R-:W-:Y:S01]  /*32f0*/  IMAD.U32 R5, R4, 0x10000, RZ ;  /* 0x0001000004057824 */ /* 0x000fe200078e00ff */
[----:B------:R-:W-:Y:S01]  /*3300*/  LOP3.LUT R50, R48, 0xffff0000, RZ, 0xc0, !PT ;  /* 0xffff000030327812 */ /* 0x000fe200078ec0ff */
[----:B------:R-:W-:Y:S01]  /*3310*/  FMUL.FTZ R57, R13, R53 ;  /* 0x000000350d397220 */ /* 0x000fe20000410000 */
[----:B------:R-:W-:Y:S01]  /*3320*/  LOP3.LUT R30, R29, 0xffff0000, RZ, 0xc0, !PT ;  /* 0xffff00001d1e7812 */ /* 0x000fe200078ec0ff */
[-C--:B------:R-:W-:Y:S01]  /*3330*/  FMUL.FTZ R13, R13, R47.reuse ;  /* 0x0000002f0d0d7220 */ /* 0x080fe20000410000 */
[----:B------:R-:W-:Y:S01]  /*3340*/  LOP3.LUT R52, R52, 0xffff0000, RZ, 0xc0, !PT ;  /* 0xffff000034347812 */ /* 0x000fe200078ec0ff */
[----:B------:R-:W-:Y:S01]  /*3350*/  FMUL.FTZ R55, R7, R50 ;  /* 0x0000003207377220 */ /* 0x000fe20000410000 */
[----:B------:R-:W-:Y:S01]  /*3360*/  LOP3.LUT R31, R31, 0xffff0000, RZ, 0xc0, !PT ;  /* 0xffff00001f1f7812 */ /* 0x000fe200078ec0ff */
[----:B------:R-:W-:Y:S01]  /*3370*/  FFMA.FTZ R57, R12, R47, -R57 ;  /* 0x0000002f0c397223 */ /* 0x000fe20000010839 */
[-C--:B------:R-:W-:Y:S01]  /*3380*/  FMUL.FTZ R7, R7, R30.reuse ;  /* 0x0000001e07077220 */ /* 0x080fe20000410000 */
[----:B------:R-:W-:Y:S01]  /*3390*/  LOP3.LUT R4, R4, 0xffff0000, RZ, 0xc0, !PT ;  /* 0xffff000004047812 */ /* 0x000fe200078ec0ff */
[----:B------:R-:W-:Y:S01]  /*33a0*/  FFMA.FTZ R55, R6, R30, -R55 ;  /* 0x0000001e06377223 */ /* 0x000fe20000010837 */
[----:B------:R-:W-:Y:S01]  /*33b0*/  FFMA.FTZ R12, R12, R53, R13 ;  /* 0x000000350c0c7223 */ /* 0x000fe2000001000d */
[----:B------:R-:W-:-:S02]  /*33c0*/  IMAD.U32 R48, R48, 0x10000, RZ ;  /* 0x0001000030307824 */ /* 0x000fc400078e00ff */
[C---:B------:R-:W-:Y:S01]  /*33d0*/  FMUL.FTZ R30, R28.reuse, R52 ;  /* 0x000000341c1e7220 */ /* 0x040fe20000410000 */
[----:B------:R-:W-:Y:S02]  /*33e0*/  IMAD.U32 R29, R29, 0x10000, RZ ;  /* 0x000100001d1d7824 */ /* 0x000fe400078e00ff */
[----:B------:R-:W-:Y:S01]  /*33f0*/  FMUL.FTZ R13, R28, R31 ;  /* 0x0000001f1c0d7220 */ /* 0x000fe20000410000 */
        /* <DEDUP_REMOVED lines=12> */
[----:B------:R-:W-:-:S07]  /*34c0*/  IMAD.MOV.U32 R7, RZ, RZ, R13 ;  /* 0x000000ffff077224 */ /* 0x000fce00078e000d */
.L_x_6702:
[----:B------:R-:W-:Y:S05]  /*34d0*/  BSYNC B2 ;  /* 0x0000000000027941 */ /* 0x000fea0003800000 */
.L_x_6701:
[----:B0-----:R4:W-:Y:S02]  /*34e0*/  ST.E.128 desc[UR36][R10.64], R4 ;  /* 0x000000040a007985 */ /* 0x0019e4000c101d24 */
.L_x_6700:
[----:B------:R-:W-:Y:S05]  /*34f0*/  BSYNC B1 ;  /* 0x0000000000017941 */ /* 0x000fea0003800000 */
.L_x_6699:
[----:B------:R-:W-:-:S13]  /*3500*/  ISETP.GE.AND P0, PT, R19, R54, PT ;  /* 0x000000361300720c */ /* 0x000fda0003f06270 */
[----:B------:R-:W-:Y:S05]  /*3510*/  @P0 BRA `(.L_x_6698) ;  /* 0x0000001000c80947 */ /* 0x000fea0003800000 */
[----:B----4-:R-:W-:Y:S01]  /*3520*/  IMAD.MOV.U32 R5, RZ, RZ, 0x20 ;  /* 0x00000020ff057424 */ /* 0x010fe200078e00ff */
[----:B------:R-:W-:Y:S01]  /*3530*/  LOP3.LUT P0, RZ, R159, 0x4, RZ, 0xc0, !PT ;  /* 0x000000049fff7812 */ /* 0x000fe2000780c0ff */
[----:B------:R-:W-:Y:S01]  /*3540*/  BSSY B1, `(.L_x_6703) ;  /* 0x0000037000017945 */ /* 0x000fe20003800000 */
[----:B------:R-:W-:Y:S02]  /*3550*/  ISETP.GE.AND P4, PT, R165, R37, PT ;  /* 0x00000025a500720c */ /* 0x000fe40003f86270 */
[----:B------:R-:W-:Y:S02]  /*3560*/  SEL R5, R5, 0xffffffe0, !P0 ;  /* 0xffffffe005057807 */ /* 0x000fe40004000000 */
[----:B---3--:R-:W-:Y:S02]  /*3570*/  LEA R10, P0, R19, R14, 0x1 ;  /* 0x0000000e130a7211 */ /* 0x008fe400078008ff */
[----:B------:R-:W-:Y:S02]  /*3580*/  IADD3 R5, R5, R42, R36 ;  /* 0x0000002a05057210 */ /* 0x000fe40007ffe024 */
[----:B-1----:R-:W-:-:S03]  /*3590*/  LEA.HI.X R11, R19, R49, R164, 0x1, P0 ;  /* 0x00000031130b7211 */ /* 0x002fc600000f0ca4 */
[----:B------:R-:W-:-:S06]  /*35a0*/  IMAD R4, R5, 0x2, R2 ;  /* 0x0000000205047824 */ /* 0x000fcc00078e0202 */
[----:B------:R-:W1:Y:S01]  /*35b0*/  LDS.128 R4, [R4+0x22400] ;  /* 0x0224000004047984 */ /* 0x000e620000000c00 */
[----:B------:R-:W-:Y:S05]  /*35c0*/  @P4 BRA `(.L_x_6704) ;  /* 0x0000000000b84947 */ /* 0x000fea0003800000 */
[----:B------:R-:W-:Y:S01]  /*35d0*/  SHF.R.U64 R14, R8, 0x10, R9 ;  /* 0x00000010080e7819 */ /* 0x000fe20000001209 */
[----:B-1----:R-:W-:Y:S01]  /*35e0*/  IMAD.U32 R12, R7, 0x10000, RZ ;  /* 0x00010000070c7824 */ /* 0x002fe200078e00ff */
[--C-:B------:R-:W-:Y:S01]  /*35f0*/  SHF.R.U64 R28, R20, 0x10, R21.reuse ;  /* 0x00000010141c7819 */ /* 0x100fe20000001215 */
[----:B------:R-:W-:Y:S01]  /*3600*/  IMAD.U32 R8, R6, 0x10000, RZ ;  /* 0x0001000006087824 */ /* 0x000fe200078e00ff */
        /* <DEDUP_REMOVED lines=10> */
[C---:B------:R-:W-:Y:S01]  /*36b0*/  LOP3.LUT R29, R28.reuse, 0xffff0000, RZ, 0xc0, !PT ;  /* 0xffff00001c1d7812 */ /* 0x040fe200078ec0ff */
[----:B------:R-:W-:Y:S01]  /*36c0*/  IMAD.U32 R28, R28, 0x10000, RZ ;  /* 0x000100001c1c7824 */ /* 0x000fe200078e00ff */
[C---:B------:R-:W-:Y:S01]  /*36d0*/  LOP3.LUT R15, R14.reuse, 0xffff0000, RZ, 0xc0, !PT ;  /* 0xffff00000e0f7812 */ /* 0x040fe200078ec0ff */
[----:B------:R-:W-:Y:S01]  /*36e0*/  IMAD.U32 R14, R14, 0x10000, RZ ;  /* 0x000100000e0e7824 */ /* 0x000fe200078e00ff */
[----:B------:R-:W-:Y:S01]  /*36f0*/  LOP3.LUT R9, R6, 0xffff0000, RZ, 0xc0, !PT ;  /* 0xffff000006097812 */ /* 0x000fe200078ec0ff */
[C---:B------:R-:W-:Y:S01]  /*3700*/  FMUL.FTZ R37, R7.reuse, R29 ;  /* 0x0000001d07257220 */ /* 0x040fe20000410000 */
[----:B------:R-:W-:Y:S01]  /*3710*/  LOP3.LUT R30, R30, 0xffff0000, RZ, 0xc0, !PT ;  /* 0xffff00001e1e7812 */ /* 0x000fe200078ec0ff */
[----:B------:R-:W-:Y:S01]  /*3720*/  FMUL.FTZ R36, R7, R15 ;  /* 0x0000000f07247220 */ /* 0x000fe20000410000 */
[----:B------:R-:W-:Y:S01]  /*3730*/  LOP3.LUT R20, R20, 0xffff0000, RZ, 0xc0, !PT ;  /* 0xffff000014147812 */ /* 0x000fe200078ec0ff */
[C---:B------:R-:W-:Y:S01]  /*3740*/  FMUL.FTZ R7, R9.reuse, R31 ;  /* 0x0000001f09077220 */ /* 0x040fe20000410000 */
[----:B------:R-:W-:Y:S01]  /*3750*/  FMUL.FTZ R9, R9, R21 ;  /* 0x0000001509097220 */ /* 0x000fe20000410000 */
[----:B------:R-:W-:-:S02]  /*3760*/  IMAD.U32 R6, R5, 0x10000, RZ ;  /* 0x0001000005067824 */ /* 0x000fc400078e00ff */
[----:B------:R-:W-:Y:S01]  /*3770*/  FFMA.FTZ R21, R8, R21, -R7 ;  /* 0x0000001508157223 */ /* 0x000fe20000010807 */
[----:B------:R-:W-:Y:S02]  /*3780*/  IMAD.U32 R5, R4, 0x10000, RZ ;  /* 0x0001000004057824 */ /* 0x000fe400078e00ff */
[----:B------:R-:W-:Y:S01]  /*3790*/  FFMA.FTZ R8, R8, R31, R9 ;  /* 0x0000001f08087223 */ /* 0x000fe20000010009 */
[----:B------:R-:W-:Y:S01]  /*37a0*/  LOP3.LUT R4, R4, 0xffff0000, RZ, 0xc0, !PT ;  /* 0xffff000004047812 */ /* 0x000fe200078ec0ff */
[C---:B------:R-:W-:Y:S01]  /*37b0*/  FMUL.FTZ R9, R13.reuse, R30 ;  /* 0x0000001e0d097220 */ /* 0x040fe20000410000 */
[-C--:B------:R-:W-:Y:S01]  /*37c0*/  FMUL.FTZ R13, R13, R20.reuse ;  /* 0x000000140d0d7220 */ /* 0x080fe20000410000 */
[C---:B------:R-:W-:Y:S01]  /*37d0*/  FFMA.FTZ R37, R6.reuse, R15, -R37 ;  /* 0x0000000f06257223 */ /* 0x040fe20000010825 */
[----:B------:R-:W-:Y:S01]  /*37e0*/  FFMA.FTZ R36, R6, R29, R36 ;  /* 0x0000001d06247223 */ /* 0x000fe20000010024 */
[----:B------:R-:W-:Y:S01]  /*37f0*/  FFMA.FTZ R9, R12, R20, -R9 ;  /* 0x000000140c097223 */ /* 0x000fe20000010809 */
[C---:B------:R-:W-:Y:S01]  /*3800*/  FMUL.FTZ R6, R4.reuse, R28 ;  /* 0x0000001c04067220 */ /* 0x040fe20000410000 */
[----:B------:R-:W-:Y:S01]  /*3810*/  FMUL.FTZ R7, R4, R14 ;  /* 0x0000000e04077220 */ /* 0x000fe20000410000 */
[----:B------:R-:W-:Y:S01]  /*3820*/  FFMA.FTZ R12, R12, R30, R13 ;  /* 0x0000001e0c0c7223 */ /* 0x000fe2000001000d */
[----:B------:R-:W-:Y:S01]  /*3830*/  F2FP.BF16.F32.PACK_AB R8, R8, R21 ;  /* 0x000000150808723e */ /* 0x000fe200000010ff */
[C---:B------:R-:W-:Y:S01]  /*3840*/  FFMA.FTZ R6, R5.reuse, R14, -R6 ;  /* 0x0000000e05067223 */ /* 0x040fe20000010806 */
[----:B------:R-:W-:Y:S01]  /*3850*/  FFMA.FTZ R7, R5, R28, R7 ;  /* 0x0000001c05077223 */ /* 0x000fe20000010007 */
[----:B------:R-:W-:-:S02]  /*3860*/  F2FP.BF16.F32.PACK_AB R5, R36, R37 ;  /* 0x000000252405723e */ /* 0x000fc400000010ff */
[----:B------:R-:W-:Y:S02]  /*3870*/  F2FP.BF16.F32.PACK_AB R9, R12, R9 ;  /* 0x000000090c09723e */ /* 0x000fe400000010ff */
[----:B------:R-:W-:Y:S01]  /*3880*/  F2FP.BF16.F32.PACK_AB R4, R7, R6 ;  /* 0x000000060704723e */ /* 0x000fe200000010ff */
[----:B------:R-:W-:Y:S02]  /*3890*/  IMAD.MOV.U32 R6, RZ, RZ, R8 ;  /* 0x000000ffff067224 */ /* 0x000fe400078e0008 */
[----:B------:R-:W-:-:S07]  /*38a0*/  IMAD.MOV.U32 R7, RZ, RZ, R9 ;  /* 0x000000ffff077224 */ /* 0x000fce00078e0009 */
.L_x_6704:
[----:B------:R-:W-:Y:S05]  /*38b0*/  BSYNC B1 ;  /* 0x0000000000017941 */ /* 0x000fea0003800000 */
.L_x_6703:
[----:B-1----:R1:W-:Y:S01]  /*38c0*/  ST.E.128 desc[UR36][R10.64], R4 ;  /* 0x000000040a007985 */ /* 0x0023e2000c101d24 */
[----:B------:R-:W-:Y:S05]  /*38d0*/  BRA `(.L_x_6698) ;  /* 0x0000000c00d87947 */ /* 0x000fea0003800000 */
.L_x_6691:
[----:B------:R-:W-:Y:S01]  /*38e0*/  SHF.R.S32.HI R7, RZ, 0x1f, R18 ;  /* 0x0000001fff077819 */ /* 0x000fe20000011412 */
[CC--:B------:R-:W-:Y:S01]  /*38f0*/  IMAD.WIDE.U32 R8, R18.reuse, R4.reuse, R16 ;  /* 0x0000000412087225 */ /* 0x0c0fe200078e0010 */
[----:B------:R-:W-:Y:S01]  /*3900*/  ULDC.64 UR6, c[0x0][0x408] ;  /* 0x0001020000067ab9 */ /* 0x000fe20000000a00 */
[----:B------:R-:W-:Y:S02]  /*3910*/  ULDC.64 UR4, c[0x0][0x3e8] ;  /* 0x0000fa0000047ab9 */ /* 0x000fe40000000a00 */
[C---:B------:R-:W-:Y:S02]  /*3920*/  IMAD R6, R7.reuse, R4, RZ ;  /* 0x0000000407067224 */ /* 0x040fe400078e02ff */
[----:B------:R-:W-:Y:S02]  /*3930*/  IMAD R15, R7, UR6, RZ ;  /* 0x00000006070f7c24 */ /* 0x000fe4000f8e02ff */
[----:B------:R-:W-:Y:S02]  /*3940*/  IMAD R13, R18, R5, R6 ;  /* 0x00000005120d7224 */ /* 0x000fe400078e0206 */
[----:B------:R-:W-:-:S02]  /*3950*/  IMAD R46, R33, -0x40, R27 ;  /* 0xffffffc0212e7824 */ /* 0x000fc400078e021b */
[----:B------:R-:W-:Y:S01]  /*3960*/  IMAD.IADD R9, R13, 0x1, R9 ;  /* 0x000000010d097824 */ /* 0x000fe200078e0209 */
[----:B------:R-:W-:Y:S01]  /*3970*/  SHF.R.S32.HI R13, RZ, 0x1f, R34 ;  /* 0x0000001fff0d7819 */ /* 0x000fe20000011422 */
[----:B------:R-:W-:Y:S01]  /*3980*/  IMAD.WIDE.U32 R6, R18, UR6, R16 ;  /* 0x0000000612067c25 */ /* 0x000fe2000f8e0010 */
[----:B------:R-:W-:-:S03]  /*3990*/  VIMNMX R46, R46, 0x40, PT ;  /* 0x000000402e2e7848 */ /* 0x000fc60003fe0100 */
[----:B------:R-:W-:-:S04]  /*39a0*/  IMAD.WIDE.U32 R8, R34, R4, R8 ;  /* 0x0000000422087225 */ /* 0x000fc800078e0008 */
[----:B------:R-:W-:Y:S02]  /*39b0*/  IMAD R4, R13, R4, RZ ;  /* 0x000000040d047224 */ /* 0x000fe400078e02ff */
[----:B------:R-:W-:Y:S02]  /*39c0*/  IMAD R15, R18, UR7, R15 ;  /* 0x00000007120f7c24 */ /* 0x000fe4000f8e020f */
[----:B------:R-:W-:Y:S01]  /*39d0*/  IMAD R5, R34, R5, R4 ;  /* 0x0000000522057224 */ /* 0x000fe200078e0204 */
[----:B------:R-:W-:Y:S01]  /*39e0*/  IADD3 R4, P0, R59, R8, RZ ;  /* 0x000000083b047210 */ /* 0x000fe20007f1e0ff */
[----:B------:R-:W-:Y:S02]  /*39f0*/  IMAD.IADD R7, R15, 0x1, R7 ;  /* 0x000000010f077824 */ /* 0x000fe400078e0207 */
[----:B------:R-:W-:Y:S01]  /*3a00*/  IMAD R13, R13, UR6, RZ ;  /* 0x000000060d0d7c24 */ /* 0x000fe2000f8e02ff */
[----:B------:R-:W-:Y:S01]  /*3a10*/  IADD3.X R5, R57, R5, R9, P0, !PT ;  /* 0x0000000539057210 */ /* 0x000fe200007fe409 */
[----:B------:R-:W-:Y:S01]  /*3a20*/  IMAD R10, R11, UR6, RZ ;  /* 0x000000060b0a7c24 */ /* 0x000fe2000f8e02ff */
[----:B------:R-:W-:Y:S01]  /*3a30*/  ISETP.GE.AND P0, PT, R18, R46, PT ;  /* 0x0000002e1200720c */ /* 0x000fe20003f06270 */
[----:B------:R-:W-:-:S03]  /*3a40*/  IMAD.WIDE.U32 R8, R33, UR6, RZ ;  /* 0x0000000621087c25 */ /* 0x000fc6000f8e00ff */
[----:B------:R-:W-:Y:S01]  /*3a50*/  ISETP.GE.OR P3, PT, R16, R37, P0 ;  /* 0x000000251000720c */ /* 0x000fe20000766670 */
[C---:B------:R-:W-:Y:S02]  /*3a60*/  IMAD R13, R34.reuse, UR7, R13 ;  /* 0x00000007220d7c24 */ /* 0x040fe4000f8e020d */
[----:B------:R-:W-:-:S04]  /*3a70*/  IMAD.WIDE.U32 R6, R34, UR6, R6 ;  /* 0x0000000622067c25 */ /* 0x000fc8000f8e0006 */
[----:B------:R-:W-:Y:S01]  /*3a80*/  IMAD R15, R33, UR7, R10 ;  /* 0x00000007210f7c24 */ /* 0x000fe2000f8e020a */
[----:B------:R-:W-:Y:S01]  /*3a90*/  LEA R10, P4, R4, UR4, 0x1 ;  /* 0x00000004040a7c11 */ /* 0x000fe2000f8808ff */
[----:B------:R-:W-:Y:S01]  /*3aa0*/  IMAD.IADD R13, R13, 0x1, R7 ;  /* 0x000000010d0d7824 */ /* 0x000fe200078e0207 */
[----:B------:R-:W-:Y:S01]  /*3ab0*/  LEA R12, P5, R8, R6, 0x6 ;  /* 0x00000006080c7211 */ /* 0x000fe200078a30ff */
[----:B------:R-:W-:Y:S01]  /*3ac0*/  IMAD.IADD R9, R15, 0x1, R9 ;  /* 0x000000010f097824 */ /* 0x000fe200078e0209 */
[----:B------:R-:W-:Y:S01]  /*3ad0*/  LEA.HI.X R11, R4, UR5, R5, 0x1, P4 ;  /* 0x00000005040b7c11 */ /* 0x000fe2000a0f0c05 */
[----:B------:R-:W-:Y:S01]  /*3ae0*/  ULDC.64 UR4, c[0x0][0x400] ;  /* 0x0001000000047ab9 */ /* 0x000fe20000000a00 */
[----:B------:R-:W-:Y:S02]  /*3af0*/  CS2R R4, SRZ ;  /* 0x0000000000047805 */ /* 0x000fe4000001ff00 */
[----:B------:R-:W-:Y:S02]  /*3b00*/  CS2R R6, SRZ ;  /* 0x0000000000067805 */ /* 0x000fe4000001ff00 */
[----:B------:R-:W-:-:S02]  /*3b10*/  LEA.HI.X R9, R8, R13, R9, 0x6, P5 ;  /* 0x0000000d08097211 */ /* 0x000fc400028f3409 */
[C---:B------:R-:W-:Y:S02]  /*3b20*/  LEA R8, P4, R12.reuse, UR4, 0x1 ;  /* 0x000000040c087c11 */ /* 0x040fe4000f8808ff */
[----:B------:R-:W-:Y:S02]  /*3b30*/  CS2R R30, SRZ ;  /* 0x00000000001e7805 */ /* 0x000fe4000001ff00 */
[----:B------:R-:W-:Y:S01]  /*3b40*/  CS2R R28, SRZ ;  /* 0x00000000001c7805 */ /* 0x000fe2000001ff00 */
[----:B------:R-:W2:Y:S01]  /*3b50*/  @!P3 LDG.E.128 R4, desc[UR36][R10.64] ;  /* 0x000000240a04b981 */ /* 0x000ea2000c1e1d00 */
[----:B------:R-:W-:-:S05]  /*3b60*/  LEA.HI.X R9, R12, UR5, R9, 0x1, P4 ;  /* 0x000000050c097c11 */ /* 0x000fca000a0f0c09 */
[----:B------:R-:W3:Y:S01]  /*3b70*/  @!P3 LDG.E.128 R28, desc[UR36][R8.64] ;  /* 0x00000024081cb981 */ /* 0x000ee2000c1e1d00 */
[----:B------:R-:W-:Y:S01]  /*3b80*/  UISETP.NE.AND UP0, UPT, UR38, URZ, UPT ;  /* 0x0000003f2600728c */ /* 0x000fe2000bf05270 */
[----:B------:R-:W-:-:S05]  /*3b90*/  ISETP.GE.AND P4, PT, R16, R37, PT ;  /* 0x000000251000720c */ /* 0x000fca0003f86270 */
[----:B------:R-:W-:Y:S01]  /*3ba0*/  PLOP3.LUT P3, PT, PT, PT, UP0, 0x80, 0x0 ;  /* 0x000000000000781c */ /* 0x000fe20003f6f008 */
[----:B--2---:R-:W-:Y:S02]  /*3bb0*/  IMAD.MOV.U32 R13, RZ, RZ, R5 ;  /* 0x000000ffff0d7224 */ /* 0x004fe400078e0005 */
[----:B------:R-:W-:Y:S02]  /*3bc0*/  IMAD.MOV.U32 R12, RZ, RZ, R4 ;  /* 0x000000ffff0c7224 */ /* 0x000fe400078e0004 */
[----:B------:R-:W-:Y:S01]  /*3bd0*/  IMAD.MOV.U32 R14, RZ, RZ, R6 ;  /* 0x000000ffff0e7224 */ /* 0x000fe200078e0006 */
[----:B------:R-:W-:Y:S01]  /*3be0*/  PRMT R60, R60, 0x5410, R13 ;  /* 0x000054103c3c7816 */ /* 0x000fe2000000000d */
[----:B------:R-:W-:Y:S02]  /*3bf0*/  IMAD.MOV.U32 R15, RZ, RZ, R7 ;  /* 0x000000ffff0f7224 */ /* 0x000fe400078e0007 */
[----:B---3--:R-:W-:Y:S01]  /*3c00*/  IMAD.MOV.U32 R8, RZ, RZ, R30 ;  /* 0x000000ffff087224 */ /* 0x008fe200078e001e */
[----:B------:R-:W-:Y:S01]  /*3c10*/  PRMT R57, R14, 0x5410, R12 ;  /* 0x000054100e397816 */ /* 0x000fe2000000000c */
[----:B------:R-:W-:Y:S01]  /*3c20*/  IMAD.MOV.U32 R9, RZ, RZ, R31 ;  /* 0x000000ffff097224 */ /* 0x000fe200078e001f */
[----:B------:R-:W-:Y:S01]  /*3c30*/  PRMT R63, R63, 0x5410, R15 ;  /* 0x000054103f3f7816 */ /* 0x000fe2000000000f */
[----:B------:R-:W-:-:S02]  /*3c40*/  IMAD.MOV.U32 R10, RZ, RZ, R28 ;  /* 0x000000ffff0a7224 */ /* 0x000fc400078e001c */
[----:B------:R-:W-:Y:S01]  /*3c50*/  IMAD.MOV.U32 R11, RZ, RZ, R29 ;  /* 0x000000ffff0b7224 */ /* 0x000fe200078e001d */
[----:B------:R-:W-:Y:S02]  /*3c60*/  PRMT R60, R9, 0x7610, R60 ;  /* 0x00007610093c7816 */ /* 0x000fe4000000003c */
[----:B------:R-:W-:Y:S02]  /*3c70*/  PRMT R61, R10, 0x5410, R8 ;  /* 0x000054100a3d7816 */ /* 0x000fe40000000008 */
[----:B------:R-:W-:Y:S01]  /*3c80*/  PRMT R62, R62, 0x5410, R11 ;  /* 0x000054103e3e7816 */ /* 0x000fe2000000000b */
[----:B------:R-:W-:Y:S06]  /*3c90*/  @P3 BRA `(.L_x_6705) ;  /* 0x0000000000043947 */ /* 0x000fec0003800000 */
[----:B------:R-:W-:Y:S01]  /*3ca0*/  BPT.TRAP 0x1 ;  /* 0x000000040000795c */ /* 0x000fe20000300000 */
.L_x_6705:
[----:B------:R-:W-:Y:S01]  /*3cb0*/  IMAD R40, R156, 0x8, R2 ;  /* 0x000000089c287824 */ /* 0x000fe200078e0202 */
[----:B------:R-:W-:Y:S01]  /*3cc0*/  SHF.L.U32 R51, R158, 0x1f, RZ ;  /* 0x0000001f9e337819 */ /* 0x000fe200000006ff */
[----:B------:R-:W-:Y:S03]  /*3cd0*/  BSSY B1, `(.L_x_6706) ;  /* 0x0000003000017945 */ /* 0x000fe60003800000 */
[----:B------:R-:W0:Y:S02]  /*3ce0*/  SYNCS.PHASECHK.TRANS64.TRYWAIT P5, [R40+URZ+0x38890], R51 ;  /* 0x03889033280075a7 */ /* 0x000e2400080a017f */
[----:B0-----:R-:W-:Y:S05]  /*3cf0*/  @!P5 BRA `(.L_x_6707) ;  /* 0x00000358007cd947 */ /* 0x001fea0003800000 */
.L_x_7064:
[----:B------:R-:W-:Y:S05]  /*3d00*/  BSYNC B1 ;  /* 0x0000000000017941 */ /* 0x000fea0003800000 */
.L_x_6706:
[----:B------:R-:W-:-:S03]  /*3d10*/  UMOV UR4, 0xffffffff ;  /* 0xffffffff00047882 */ /* 0x000fc60000000000 */
[----:B------:R-:W-:Y:S05]  /*3d20*/  BRA.DIV UR4, `(.L_x_6708) ;  /* 0x0000035a04847947 */ /* 0x000fea000b800000 */
[----:B------:R1:W2:Y:S04]  /*3d30*/  SHFL.IDX PT, R21, R49, RZ, 0x1c1f ;  /* 0x001c1fff31157589 */ /* 0x0002a800000e0000 */
[----:B------:R1:W3:Y:S02]  /*3d40*/  SHFL.IDX PT, R20, R47, RZ, 0x1c1f ;  /* 0x001c1fff2f147589 */ /* 0x0002e400000e0000 */
.L_x_7068:
[----:B-1----:R-:W1:Y:S02]  /*3d50*/  LDC R47, c[0x0][0x2f4] ;  /* 0x0000bd00ff2f7b82 */ /* 0x002e640000000800 */
[----:B-1----:R-:W-:-:S13]  /*3d60*/  ISETP.GE.OR P0, PT, R16, R47, P0 ;  /* 0x0000002f1000720c */ /* 0x002fda0000706670 */
[----:B------:R-:W-:Y:S05]  /*3d70*/  @P0 BRA `(.L_x_6698) ;  /* 0x0000000800b00947 */ /* 0x000fea0003800000 */
[----:B------:R-:W-:Y:S01]  /*3d80*/  IMAD.SHL.U32 R8, R37, 0x2, RZ ;  /* 0x0000000225087824 */ /* 0x000fe200078e00ff */
[----:B------:R-:W-:Y:S01]  /*3d90*/  BSSY B1, `(.L_x_6709) ;  /* 0x000006f000017945 */ /* 0x000fe20003800000 */
[----:B------:R-:W-:Y:S02]  /*3da0*/  IMAD.SHL.U32 R37, R0, 0x8, RZ ;  /* 0x0000000800257824 */ /* 0x000fe400078e00ff */
[----:B------:R-:W-:-:S05]  /*3db0*/  @P1 IMAD.IADD R8, R47, 0x1, -R8 ;  /* 0x000000012f081824 */ /* 0x000fca00078e0a08 */
[----:B------:R-:W-:-:S04]  /*3dc0*/  SHF.R.S32.HI R9, RZ, 0x1f, R8 ;  /* 0x0000001fff097819 */ /* 0x000fc80000011408 */
[----:B------:R-:W-:Y:S02]  /*3dd0*/  LEA.HI R9, R9, R8, RZ, 0x4 ;  /* 0x0000000809097211 */ /* 0x000fe400078f20ff */
[----:B------:R-:W-:Y:S02]  /*3de0*/  LOP3.LUT R8, R55, 0x38, R37, 0xf8, !PT ;  /* 0x0000003837087812 */ /* 0x000fe400078ef825 */
[----:B------:R-:W-:-:S05]  /*3df0*/  LEA.HI.SX32 R9, R9, R0, 0x1c ;  /* 0x0000000009097211 */ /* 0x000fca00078fe2ff */
[----:B------:R-:W-:Y:S01]  /*3e00*/  IMAD.SHL.U32 R48, R9, 0x8, RZ ;  /* 0x0000000809307824 */ /* 0x000fe200078e00ff */
[----:B------:R-:W-:-:S04]  /*3e10*/  LOP3.LUT R9, R50, R8, R53, 0xf6, !PT ;  /* 0x0000000832097212 */ /* 0x000fc800078ef635 */
[----:B------:R-:W-:Y:S01]  /*3e20*/  LOP3.LUT R55, R55, 0x38, R48, 0xf8, !PT ;  /* 0x0000003837377812 */ /* 0x000fe200078ef830 */
[----:B------:R-:W-:-:S03]  /*3e30*/  IMAD.IADD R9, R36, 0x1, R9 ;  /* 0x0000000124097824 */ /* 0x000fc600078e0209 */
[----:B------:R-:W-:Y:S01]  /*3e40*/  LOP3.LUT R55, R50, R55, R53, 0xf6, !PT ;  /* 0x0000003732377212 */ /* 0x000fe200078ef635 */
[----:B------:R-:W-:-:S04]  /*3e50*/  IMAD R9, R9, 0x2, R2 ;  /* 0x0000000209097824 */ /* 0x000fc800078e0202 */
[----:B------:R-:W-:Y:S02]  /*3e60*/  IMAD.IADD R55, R36, 0x1, R55 ;  /* 0x0000000124377824 */ /* 0x000fe400078e0237 */
[----:B------:R-:W1:Y:S01]  /*3e70*/  LDS.128 R8, [R9+0x22400] ;  /* 0x0224000009087984 */ /* 0x000e620000000c00 */
[----:B--23--:R-:W-:-:S04]  /*3e80*/  IMAD.WIDE R36, R37, 0x2, R20 ;  /* 0x0000000225247825 */ /* 0x00cfc800078e0214 */
[----:B------:R-:W-:-:S05]  /*3e90*/  IMAD R55, R55, 0x2, R2 ;  /* 0x0000000237377824 */ /* 0x000fca00078e0202 */
[----:B------:R2:W3:Y:S01]  /*3ea0*/  LDS.128 R12, [R55+0x22400] ;  /* 0x02240000370c7984 */ /* 0x0004e20000000c00 */
[----:B------:R-:W-:Y:S05]  /*3eb0*/  @P4 BRA `(.L_x_6710) ;  /* 0x0000000400704947 */ /* 0x000fea0003800000 */
[----:B------:R-:W-:Y:S01]  /*3ec0*/  SHF.R.U32.HI R52, RZ, 0x10, R5 ;  /* 0x00000010ff347819 */ /* 0x000fe20000011605 */
[----:B---3--:R-:W-:Y:S01]  /*3ed0*/  IMAD.U32 R49, R15, 0x10000, RZ ;  /* 0x000100000f317824 */ /* 0x008fe200078e00ff */
[----:B------:R-:W-:Y:S02]  /*3ee0*/  SHF.R.U32.HI R56, RZ, 0x10, R29 ;  /* 0x00000010ff387819 */ /* 0x000fe4000001161d */
[----:B------:R-:W-:Y:S01]  /*3ef0*/  SHF.R.U64 R50, R4, 0x10, R5 ;  /* 0x0000001004327819 */ /* 0x000fe20000001205 */
[----:B------:R-:W-:Y:S01]  /*3f00*/  IMAD.U32 R5, R14, 0x10000, RZ ;  /* 0x000100000e057824 */ /* 0x000fe200078e00ff */
[----:B------:R-:W-:Y:S01]  /*3f10*/  SHF.R.U64 R53, R6, 0x10, R7 ;  /* 0x0000001006357819 */ /* 0x000fe20000001207 */
[----:B-1----:R-:W-:Y:S01]  /*3f20*/  IMAD.U32 R6, R8, 0x10000, RZ ;  /* 0x0001000008067824 */ /* 0x002fe200078e00ff */
[----:B------:R-:W-:Y:S01]  /*3f30*/  PRMT R52, R60, 0x5432, R52 ;  /* 0x000054323c347816 */ /* 0x000fe20000000034 */
[----:B------:R-:W-:Y:S01]  /*3f40*/  IMAD.U32 R4, R10, 0x10000, RZ ;  /* 0x000100000a047824 */ /* 0x000fe200078e00ff */
[----:B------:R-:W-:-:S02]  /*3f50*/  PRMT R56, R62, 0x5432, R56 ;  /* 0x000054323e387816 */ /* 0x000fc40000000038 */
[----:B--2---:R-:W-:Y:S01]  /*3f60*/  SHF.R.U64 R55, R28, 0x10, R29 ;  /* 0x000000101c377819 */ /* 0x004fe2000000121d */
[----:B------:R-:W-:Y:S01]  /*3f70*/  IMAD.U32 R28, R9, 0x10000, RZ ;  /* 0x00010000091c7824 */ /* 0x000fe200078e00ff */
[--C-:B------:R-:W-:Y:S01]  /*3f80*/  SHF.R.U64 R58, R30, 0x10, R31.reuse ;  /* 0x000000101e3a7819 */ /* 0x100fe2000000121f */
[----:B------:R-:W-:Y:S01]  /*3f90*/  IMAD.U32 R30, R13, 0x10000, RZ ;  /* 0x000100000d1e7824 */ /* 0x000fe200078e00ff */
[----:B------:R-:W-:Y:S02]  /*3fa0*/  SHF.R.U32.HI R59, RZ, 0x10, R31 ;  /* 0x00000010ff3b7819 */ /* 0x000fe4000001161f */
[----:B------:R-:W-:Y:S02]  /*3fb0*/  LOP3.LUT R29, R9, 0xffff0000, RZ, 0xc0, !PT ;  /* 0xffff0000091d7812 */ /* 0x000fe400078ec0ff */
[----:B------:R-:W-:Y:S01]  /*3fc0*/  LOP3.LUT R31, R13, 0xffff0000, RZ, 0xc0, !PT ;  /* 0xffff00000d1f7812 */ /* 0x000fe200078ec0ff */
[C---:B------:R-:W-:Y:S01]  /*3fd0*/  IMAD.U32 R13, R11.reuse, 0x10000, RZ ;  /* 0x000100000b0d7824 */ /* 0x040fe200078e00ff */
[----:B------:R-:W-:-:S02]  /*3fe0*/  LOP3.LUT R9, R11, 0xffff0000, RZ, 0xc0, !PT ;  /* 0xffff00000b097812 */ /* 0x000fc400078ec0ff */
[----:B------:R-:W-:Y:S01]  /*3ff0*/  SHF.R.U32.HI R54, RZ, 0x10, R7 ;  /* 0x00000010ff367819 */ /* 0x000fe20000011607 */
[----:B------:R-:W-:Y:S01]  /*4000*/  IMAD.U32 R7, R12, 0x10000, RZ ;  /* 0x000100000c077824 */ /* 0x000fe200078e00ff */
[C---:B------:R-:W-:Y:S02]  /*4010*/  PRMT R50, R57.reuse, 0x5432, R50 ;  /* 0x0000543239327816 */ /* 0x040fe40000000032 */
[----:B------:R-:W-:Y:S01]  /*4020*/  PRMT R11, R57, 0x5410, R53 ;  /* 0x00005410390b7816 */ /* 0x000fe20000000035 */
[----:B------:R-:W-:Y:S01]  /*4030*/  IMAD.U32 R57, R56, 0x10000, RZ ;  /* 0x0001000038397824 */ /* 0x000fe200078e00ff */
[----:B------:R-:W-:Y:S01]  /*4040*/  PRMT R54, R63, 0x5432, R54 ;  /* 0x000054323f367816 */ /* 0x000fe20000000036 */
[----:B------:R-:W-:Y:S01]  /*4050*/  IMAD.U32 R53, R52, 0x10000, RZ ;  /* 0x0001000034357824 */ /* 0x000fe200078e00ff */
[C---:B------:R-:W-:Y:S02]  /*4060*/  PRMT R55, R61.reuse, 0x5410, R55 ;  /* 0x000054103d377816 */ /* 0x040fe40000000037 */
[----:B------:R-:W-:Y:S01]  /*4070*/  PRMT R58, R61, 0x5432, R58 ;  /* 0x000054323d3a7816 */ /* 0x000fe2000000003a */
[----:B------:R-:W-:Y:S01]  /*4080*/  FMUL.FTZ R61, R30, R57 ;  /* 0x000000391e3d7220 */ /* 0x000fe20000410000 */
[----:B------:R-:W-:Y:S01]  /*4090*/  PRMT R59, R60, 0x5410, R59 ;  /* 0x000054103c3b7816 */ /* 0x000fe2000000003b */
[-C--:B------:R-:W-:Y:S01]  /*40a0*/  FMUL.FTZ R63, R30, R53.reuse ;  /* 0x000000351e3f7220 */ /* 0x080fe20000410000 */
[----:B------:R-:W-:Y:S01]  /*40b0*/  LOP3.LUT R56, R56, 0xffff0000, RZ, 0xc0, !PT ;  /* 0xffff000038387812 */ /* 0x000fe200078ec0ff */
[----:B------:R-:W-:Y:S01]  /*40c0*/  FFMA.FTZ R61, R28, R53, -R61 ;  /* 0x000000351c3d7223 */ /* 0x000fe2000001083d */
[----:B------:R-:W-:Y:S01]  /*40d0*/  LOP3.LUT R52, R52, 0xffff0000, RZ, 0xc0, !PT ;  /* 0xffff000034347812 */ /* 0x000fe200078ec0ff */
[----:B------:R-:W-:-:S02]  /*40e0*/  IMAD.U32 R30, R59, 0x10000, RZ ;  /* 0x000100003b1e7824 */ /* 0x000fc400078e00ff */
[----:B------:R-:W-:Y:S01]  /*40f0*/  FFMA.FTZ R63, R28, R57, R63 ;  /* 0x000000391c3f7223 */ /* 0x000fe2000001003f */
[C---:B------:R-:W-:Y:S01]  /*4100*/  FMUL.FTZ R60, R31.reuse, R56 ;  /* 0x000000381f3c7220 */ /* 0x040fe20000410000 */
[C---:B------:R-:W-:Y:S02]  /*4110*/  IMAD.U32 R28, R54.reuse, 0x10000, RZ ;  /* 0x00010000361c7824 */ /* 0x040fe400078e00ff */
[----:B------:R-:W-:Y:S01]  /*4120*/  FMUL.FTZ R62, R31, R52 ;  /* 0x000000341f3e7220 */ /* 0x000fe20000410000 */
        /* <DEDUP_REMOVED lines=8> */
[----:B------:R-:W-:Y:S01]  /*41b0*/  FFMA.FTZ R49, R13, R30, R49 ;  /* 0x0000001e0d317223 */ /* 0x000fe20000010031 */
[----:B------:R-:W-:Y:S01]  /*41c0*/  IMAD.U32 R28, R55, 0x10000, RZ ;  /* 0x00010000371c7824 */ /* 0x000fe200078e00ff */
[----:B------:R-:W-:Y:S01]  /*41d0*/  LOP3.LUT R12, R12, 0xffff0000, RZ, 0xc0, !PT ;  /* 0xffff00000c0c7812 */ /* 0x000fe200078ec0ff */
[C---:B------:R-:W-:Y:S01]  /*41e0*/  FMUL.FTZ R30, R15.reuse, R52 ;  /* 0x000000340f1e7220 */ /* 0x040fe20000410000 */
[----:B------:R-:W-:Y:S01]  /*41f0*/  FMUL.FTZ R56, R15, R54 ;  /* 0x000000360f387220 */ /* 0x000fe20000410000 */
[----:B------:R-:W-:Y:S01]  /*4200*/  LOP3.LUT R55, R55, 0xffff0000, RZ, 0xc0, !PT ;  /* 0xffff000037377812 */ /* 0x000fe200078ec0ff */
[C---:B------:R-:W-:Y:S01]  /*4210*/  IMAD.U32 R13, R50.reuse, 0x10000, RZ ;  /* 0x00010000320d7824 */ /* 0x040fe200078e00ff */
[----:B------:R-:W-:Y:S01]  /*4220*/  LOP3.LUT R15, R50, 0xffff0000, RZ, 0xc0, !PT ;  /* 0xffff0000320f7812 */ /* 0x000fe200078ec0ff */
[----:B------:R-:W-:Y:S01]  /*4230*/  FMUL.FTZ R29, R7, R28 ;  /* 0x0000001c071d7220 */ /* 0x000fe20000410000 */
[----:B------:R-:W-:Y:S01]  /*4240*/  LOP3.LUT R8, R8, 0xffff0000, RZ, 0xc0, !PT ;  /* 0xffff000008087812 */ /* 0x000fe200078ec0ff */
[C---:B------:R-:W-:Y:S01]  /*4250*/  FFMA.FTZ R31, R9.reuse, R54, -R30 ;  /* 0x00000036091f7223 */ /* 0x040fe2000001081e */
[----:B------:R-:W-:Y:S01]  /*4260*/  FFMA.FTZ R56, R9, R52, R56 ;  /* 0x0000003409387223 */ /* 0x000fe20000010038 */
[----:B------:R-:W-:Y:S01]  /*4270*/  FMUL.FTZ R7, R7, R13 ;  /* 0x0000000d07077220 */ /* 0x000fe20000410000 */
[----:B------:R-:W-:Y:S01]  /*4280*/  FMUL.FTZ R9, R12, R55 ;  /* 0x000000370c097220 */ /* 0x000fe20000410000 */
[----:B------:R-:W-:Y:S01]  /*4290*/  FFMA.FTZ R29, R6, R13, -R29 ;  /* 0x0000000d061d7223 */ /* 0x000fe2000001081d */
[-C--:B------:R-:W-:Y:S01]  /*42a0*/  FMUL.FTZ R13, R12, R15.reuse ;  /* 0x0000000f0c0d7220 */ /* 0x080fe20000410000 */
[----:B------:R-:W-:Y:S01]  /*42b0*/  FFMA.FTZ R28, R6, R28, R7 ;  /* 0x0000001c061c7223 */ /* 0x000fe20000010007 */
[----:B------:R-:W-:Y:S01]  /*42c0*/  FFMA.FTZ R12, R8, R15, -R9 ;  /* 0x0000000f080c7223 */ /* 0x000fe20000010809 */
        /* <DEDUP_REMOVED lines=8> */
[----:B------:R-:W-:Y:S01]  /*4350*/  LOP3.LUT R10, R10, 0xffff0000, RZ, 0xc0, !PT ;  /* 0xffff00000a0a7812 */ /* 0x000fe200078ec0ff */
        /* <DEDUP_REMOVED lines=17> */
[----:B------:R-:W-:-:S07]  /*4470*/  IMAD.MOV.U32 R9, RZ, RZ, R60 ;  /* 0x000000ffff097224 */ /* 0x000fce00078e003c */
.L_x_6710:
[----:B------:R-:W-:Y:S05]  /*4480*/  BSYNC B1 ;  /* 0x0000000000017941 */ /* 0x000fea0003800000 */
.L_x_6709:
[----:B-1----:R1:W-:Y:S01]  /*4490*/  ST.E.128 desc[UR36][R36.64], R8 ;  /* 0x0000000824007985 */ /* 0x0023e2000c101d24 */
[----:B------:R-:W-:-:S13]  /*44a0*/  ISETP.GE.AND P0, PT, R48, R47, PT ;  /* 0x0000002f3000720c */ /* 0x000fda0003f06270 */
[----:B------:R-:W-:Y:S05]  /*44b0*/  @P0 BRA `(.L_x_6698) ;  /* 0x0000000000e00947 */ /* 0x000fea0003800000 */
[----:B------:R-:W-:-:S05]  /*44c0*/  IMAD.WIDE R20, R48, 0x2, R20 ;  /* 0x0000000230147825 */ /* 0x000fca00078e0214 */
[----:B---3--:R3:W-:Y:S01]  /*44d0*/  ST.E.128 desc[UR36][R20.64], R12 ;  /* 0x0000000c14007985 */ /* 0x0087e2000c101d24 */
[----:B------:R-:W-:Y:S05]  /*44e0*/  BRA `(.L_x_6698) ;  /* 0x0000000000d47947 */ /* 0x000fea0003800000 */
.L_x_6690:
[----:B------:R-:W-:-:S06]  /*44f0*/  UISETP.NE.AND UP0, UPT, UR38, URZ, UPT ;  /* 0x0000003f2600728c */ /* 0x000fcc000bf05270 */
[----:B------:R-:W-:-:S13]  /*4500*/  PLOP3.LUT P3, PT, PT, PT, UP0, 0x80, 0x0 ;  /* 0x000000000000781c */ /* 0x000fda0003f6f008 */
[----:B------:R-:W-:Y:S05]  /*4510*/  @P3 BRA `(.L_x_6711) ;  /* 0x0000000000043947 */ /* 0x000fea0003800000 */
[----:B------:R-:W-:Y:S01]  /*4520*/  BPT.TRAP 0x1 ;  /* 0x000000040000795c */ /* 0x000fe20000300000 */
.L_x_6711:
[----:B------:R-:W-:Y:S01]  /*4530*/  IMAD R40, R156, 0x8, R2 ;  /* 0x000000089c287824 */ /* 0x000fe200078e0202 */
[----:B------:R-:W-:Y:S01]  /*4540*/  SHF.L.U32 R51, R158, 0x1f, RZ ;  /* 0x0000001f9e337819 */ /* 0x000fe200000006ff */
[----:B------:R-:W-:Y:S01]  /*4550*/  BSSY B1, `(.L_x_6712) ;  /* 0x0000004000017945 */ /* 0x000fe20003800000 */
[----:B------:R-:W-:Y:S02]  /*4560*/  SHF.R.S32.HI R44, RZ, 0x1f, R43 ;  /* 0x0000001fff2c7819 */ /* 0x000fe4000001142b */
[----:B------:R-:W0:Y:S02]  /*4570*/  SYNCS.PHASECHK.TRANS64.TRYWAIT P0, [R40+URZ+0x38890], R51 ;  /* 0x03889033280075a7 */ /* 0x000e24000800017f */
[----:B0-----:R-:W-:Y:S05]  /*4580*/  @!P0 BRA `(.L_x_6713) ;  /* 0x0000035000b88947 */ /* 0x001fea0003800000 */
.L_x_7069:
[----:B------:R-:W-:Y:S05]  /*4590*/  BSYNC B1 ;  /* 0x0000000000017941 */ /* 0x000fea0003800000 */
.L_x_6712:
        /* <DEDUP_REMOVED lines=24> */
.L_x_7073:
[----:B------:R-:W-:Y:S05]  /*4720*/  @!P0 BRA `(.L_x_6698) ;  /* 0x0000000000448947 */ /* 0x000fea0003800000 */
[----:B------:R-:W-:Y:S02]  /*4730*/  ULDC UR4, c[0x0][0x2f4] ;  /* 0x0000bd0000047ab9 */ /* 0x000fe40000000800 */
[----:B------:R-:W-:-:S13]  /*4740*/  ISETP.GE.AND P4, PT, R16, UR4, PT ;  /* 0x0000000410007c0c */ /* 0x000fda000bf86270 */
[----:B-1----:R-:W1:Y:S01]  /*4750*/  @!P4 LDS.128 R4, [R48+0x22400] ;  /* 0x022400003004c984 */ /* 0x002e620000000c00 */
[----:B---3--:R-:W-:-:S04]  /*4760*/  @!P4 LEA R8, P0, R16, R14, 0x1 ;  /* 0x0000000e1008c211 */ /* 0x008fc800078008ff */
[----:B--2---:R-:W-:Y:S02]  /*4770*/  @!P4 LEA.HI.X R9, R16, R21, R17, 0x1, P0 ;  /* 0x000000151009c211 */ /* 0x004fe400000f0c11 */
[----:B------:R-:W-:-:S03]  /*4780*/  ISETP.GE.AND P0, PT, R19, UR4, PT ;  /* 0x0000000413007c0c */ /* 0x000fc6000bf06270 */
[----:B-1----:R4:W-:Y:S10]  /*4790*/  @!P4 ST.E.128 desc[UR36][R8.64], R4 ;  /* 0x000000040800c985 */ /* 0x0029f4000c101d24 */
        /* <DEDUP_REMOVED lines=8> */
[----:B------:R-:W1:Y:S04]  /*4820*/  LDS.128 R4, [R5+0x22400] ;  /* 0x0224000005047984 */ /* 0x000e680000000c00 */
[----:B-1----:R1:W-:Y:S02]  /*4830*/  ST.E.128 desc[UR36][R8.64], R4 ;  /* 0x0000000408007985 */ /* 0x0023e4000c101d24 */
.L_x_6698:
[----:B------:R-:W-:Y:S05]  /*4840*/  BSYNC B0 ;  /* 0x0000000000007941 */ /* 0x000fea0003800000 */
.L_x_6689:
[----:B-1--4-:R-:W1:Y:S01]  /*4850*/  S2R R4, SR_TID.X ;  /* 0x0000000000047919 */ /* 0x012e620000002100 */
[----:B------:R-:W-:Y:S01]  /*4860*/  @!PT LDS RZ, [RZ] ;  /* 0x00000000fffff984 */ /* 0x000fe20000000800 */
[----:B------:R-:W-:Y:S01]  /*4870*/  @!PT LDS RZ, [RZ] ;  /* 0x00000000fffff984 */ /* 0x000fe20000000800 */
[----:B------:R-:W-:Y:S01]  /*4880*/  @!PT LDS RZ, [RZ] ;  /* 0x00000000fffff984 */ /* 0x000fe20000000800 */
[----:B------:R-:W-:Y:S01]  /*4890*/  @!PT LDS RZ, [RZ] ;  /* 0x00000000fffff984 */ /* 0x000fe20000000800 */
[----:B------:R4:W-:Y:S06]  /*48a0*/  MEMBAR.ALL.CTA ;  /* 0x0000000000007992 */ /* 0x0009ec0000008000 */
[----:B----4-:R-:W4:Y:S01]  /*48b0*/  FENCE.VIEW.ASYNC.S ;  /* 0x00000000000073c6 */ /* 0x010f220000000000 */
[----:B------:R-:W-:Y:S05]  /*48c0*/  WARPSYNC.ALL ;  /* 0x0000000000007948 */ /* 0x000fea0003800000 */
[----:B------:R-:W-:Y:S01]  /*48d0*/  BSSY B0, `(.L_x_6715) ;  /* 0x000000a000007945 */ /* 0x000fe20003800000 */
[----:B-1----:R-:W-:-:S02]  /*48e0*/  SHF.R.U32.HI R5, RZ, 0x7, R4 ;  /* 0x00000007ff057819 */ /* 0x002fc40000011604 */
[----:B------:R-:W-:-:S03]  /*48f0*/  LOP3.LUT P0, RZ, R4, 0x7f, RZ, 0xc0, !PT ;  /* 0x0000007f04ff7812 */ /* 0x000fc6000780c0ff */
[----:B------:R-:W-:-:S10]  /*4900*/  VIADD R10, R5, 0x8 ;  /* 0x00000008050a7836 */ /* 0x000fd40000000000 */
[----:B------:R-:W-:-:S05]  /*4910*/  @!P0 VIADD R4, R40, 0x388a0 ;  /* 0x000388a028048836 */ /* 0x000fca0000000000 */
[----:B------:R-:W-:Y:S01]  /*4920*/  @!P0 PRMT R4, RZ, 0x654, R4 ;  /* 0x00000654ff048816 */ /* 0x000fe20000000004 */
[----:B----4-:R1:W-:Y:S06]  /*4930*/  BAR.SYNC.DEFER_BLOCKING R10, 0x80 ;  /* 0x0002000a0000751d */ /* 0x0103ec0000010000 */
[----:B------:R1:W-:Y:S01]  /*4940*/  @!P0 SYNCS.ARRIVE.TRANS64.RED.A1T0 RZ, [R4+URZ], RZ ;  /* 0x000000ff04ff89a7 */ /* 0x0003e2000810043f */
[----:B------:R-:W-:Y:S05]  /*4950*/  @P3 BRA `(.L_x_6716) ;  /* 0x0000000000043947 */ /* 0x000fea0003800000 */
[----:B------:R-:W-:Y:S01]  /*4960*/  BPT.TRAP 0x1 ;  /* 0x000000040000795c */ /* 0x000fe20000300000 */
.L_x_6716:
[----:B------:R-:W-:Y:S05]  /*4970*/  BSYNC B0 ;  /* 0x0000000000007941 */ /* 0x000fea0003800000 */
.L_x_6715:
[----:B------:R-:W4:Y:S01]  /*4980*/  SYNCS.PHASECHK.TRANS64.TRYWAIT P3, [R40+URZ+0x388b0], R51 ;  /* 0x0388b033280075a7 */ /* 0x000f22000806017f */
[----:B------:R-:W-:Y:S04]  /*4990*/  BSSY B0, `(.L_x_6717) ;  /* 0x0000002000007945 */ /* 0x000fe80003800000 */
[----:B----4-:R-:W-:Y:S05]  /*49a0*/  @!P3 BRA `(.L_x_6718) ;  /* 0x000003500008b947 */ /* 0x010fea0003800000 */
.L_x_7074:
[----:B------:R-:W-:Y:S05]  /*49b0*/  BSYNC B0 ;  /* 0x0000000000007941 */ /* 0x000fea0003800000 */
.L_x_6717:
[----:B------:R-:W-:Y:S01]  /*49c0*/  ULDC.64 UR4, c[0x0][0x328] ;  /* 0x0000ca0000047ab9 */ /* 0x000fe20000000a00 */
[----:B------:R-:W-:Y:S01]  /*49d0*/  ULDC.64 UR6, c[0x0][0x318] ;  /* 0x0000c60000067ab9 */ /* 0x000fe20000000a00 */
[----:B------:R-:W-:Y:S01]  /*49e0*/  IMAD R44, R44, UR4, RZ ;  /* 0x000000042c2c7c24 */ /* 0x000fe2000f8e02ff */
[----:B------:R-:W-:Y:S01]  /*49f0*/  BSSY B0, `(.L_x_6719) ;  /* 0x0000077000007945 */ /* 0x000fe20003800000 */
[----:B-1----:R-:W-:-:S04]  /*4a00*/  IMAD.WIDE.U32 R4, R43, UR4, RZ ;  /* 0x000000042b047c25 */ /* 0x002fc8000f8e00ff */
[----:B------:R-:W-:Y:S01]  /*4a10*/  IMAD R43, R43, UR5, R44 ;  /* 0x000000052b2b7c24 */ /* 0x000fe2000f8e022c */
[----:B------:R-:W-:Y:S01]  /*4a20*/  ULDC.64 UR4, c[0x0][0x338] ;  /* 0x0000ce0000047ab9 */ /* 0x000fe20000000a00 */
[----:B------:R-:W-:Y:S02]  /*4a30*/  IMAD R9, R156, 0x8000, R42 ;  /* 0x000080009c097824 */ /* 0x000fe400078e022a */
        /* <DEDUP_REMOVED lines=8> */
[----:B---3--:R-:W-:-:S04]  /*4ac0*/  LEA R12, P3, R4, UR6, 0x1 ;  /* 0x00000006040c7c11 */ /* 0x008fc8000f8608ff */
[----:B------:R-:W-:Y:S02]  /*4ad0*/  LEA.HI.X R11, R4, UR7, R11, 0x1, P3 ;  /* 0x00000007040b7c11 */ /* 0x000fe400098f0c0b */
[----:B------:R-:W-:Y:S01]  /*4ae0*/  ISETP.GT.AND P3, PT, R46, R18, PT ;  /* 0x000000122e00720c */ /* 0x000fe20003f64270 */
[----:B------:R-:W1:Y:S04]  /*4af0*/  SHFL.IDX PT, R12, R12, RZ, 0x1c1f ;  /* 0x001c1fff0c0c7589 */ /* 0x000e6800000e0000 */
[----:B------:R-:W3:Y:S08]  /*4b00*/  SHFL.IDX PT, R11, R11, RZ, 0x1c1f ;  /* 0x001c1fff0b0b7589 */ /* 0x000ef000000e0000 */
[----:B------:R-:W-:Y:S05]  /*4b10*/  @!P3 BRA `(.L_x_6720) ;  /* 0x000000040090b947 */ /* 0x000fea0003800000 */
[----:B------:R-:W-:Y:S01]  /*4b20*/  ULDC UR4, c[0x0][0x320] ;  /* 0x0000c80000047ab9 */ /* 0x000fe20000000800 */
[C---:B------:R-:W-:Y:S01]  /*4b30*/  IMAD R14, R9.reuse, 0x2, R2 ;  /* 0x00000002090e7824 */ /* 0x040fe200078e0202 */
[C---:B------:R-:W-:Y:S01]  /*4b40*/  ISETP.GE.AND P4, PT, R16.reuse, UR4, PT ;  /* 0x0000000410007c0c */ /* 0x040fe2000bf86270 */
[----:B------:R-:W-:Y:S01]  /*4b50*/  VIADD R13, R9, 0x20 ;  /* 0x00000020090d7836 */ /* 0x000fe20000000000 */
[----:B------:R-:W-:Y:S01]  /*4b60*/  LOP3.LUT P6, RZ, R159, 0x4, RZ, 0xc0, !PT ;  /* 0x000000049fff7812 */ /* 0x000fe200078cc0ff */
[----:B------:R-:W-:Y:S01]  /*4b70*/  VIADD R15, R16, 0x40 ;  /* 0x00000040100f7836 */ /* 0x000fe20000000000 */
[----:B------:R-:W-:-:S09]  /*4b80*/  ISETP.GE.AND P3, PT, R19, UR4, PT ;  /* 0x0000000413007c0c */ /* 0x000fd2000bf66270 */
[----:B------:R-:W5:Y:S01]  /*4b90*/  @!P4 LDS.128 R4, [R14+0x400] ;  /* 0x000400000e04c984 */ /* 0x000f620000000c00 */
[----:B-1----:R-:W-:Y:S01]  /*4ba0*/  @!P4 LEA R8, P5, R16, R12, 0x1 ;  /* 0x0000000c1008c211 */ /* 0x002fe200078a08ff */
[----:B------:R-:W-:-:S03]  /*4bb0*/  @P6 VIADD R13, R9, 0xffffffe0 ;  /* 0xffffffe0090d6836 */ /* 0x000fc60000000000 */
[----:B---3--:R-:W-:Y:S01]  /*4bc0*/  @!P4 LEA.HI.X R9, R16, R11, R17, 0x1, P5 ;  /* 0x0000000b1009c211 */ /* 0x008fe200028f0c11 */
[----:B------:R-:W-:-:S04]  /*4bd0*/  IMAD R13, R13, 0x2, R2 ;  /* 0x000000020d0d7824 */ /* 0x000fc800078e0202 */
[----:B-----5:R1:W-:Y:S01]  /*4be0*/  @!P4 ST.E.128 desc[UR36][R8.64], R4 ;  /* 0x000000040800c985 */ /* 0x0203e2000c101d24 */
[----:B------:R-:W-:Y:S01]  /*4bf0*/  ISETP.GE.AND P4, PT, R15, UR4, PT ;  /* 0x000000040f007c0c */ /* 0x000fe2000bf86270 */
[----:B------:R-:W-:Y:S02]  /*4c00*/  VIADD R15, R16, 0x60 ;  /* 0x00000060100f7836 */ /* 0x000fe40000000000 */
[----:B------:R-:W3:Y:S01]  /*4c10*/  @!P3 LDS.128 R4, [R13+0x400] ;  /* 0x000400000d04b984 */ /* 0x000ee20000000c00 */
[----:B-1----:R-:W-:-:S04]  /*4c20*/  @!P3 LEA R8, P5, R19, R12, 0x1 ;  /* 0x0000000c1308b211 */ /* 0x002fc800078a08ff */
[----:B------:R-:W-:-:S05]  /*4c30*/  @!P3 LEA.HI.X R9, R19, R11, R164, 0x1, P5 ;  /* 0x0000000b1309b211 */ /* 0x000fca00028f0ca4 */
[----:B---3--:R1:W-:Y:S01]  /*4c40*/  @!P3 ST.E.128 desc[UR36][R8.64], R4 ;  /* 0x000000040800b985 */ /* 0x0083e2000c101d24 */
[----:B------:R-:W-:Y:S01]  /*4c50*/  ISETP.GE.AND P3, PT, R15, UR4, PT ;  /* 0x000000040f007c0c */ /* 0x000fe2000bf66270 */
[----:B------:R-:W-:Y:S02]  /*4c60*/  VIADD R15, R16, 0x80 ;  /* 0x00000080100f7836 */ /* 0x000fe40000000000 */
[----:B------:R-:W3:Y:S01]  /*4c70*/  @!P4 LDS.128 R4, [R14+0x2400] ;  /* 0x002400000e04c984 */ /* 0x000ee20000000c00 */
[----:B-1----:R-:W-:-:S05]  /*4c80*/  @!P4 LEA R8, P5, R197, R12, 0x1 ;  /* 0x0000000cc508c211 */ /* 0x002fca00078a08ff */
[----:B------:R-:W-:-:S05]  /*4c90*/  @!P4 IMAD.X R9, R11, 0x1, R198, P5 ;  /* 0x000000010b09c824 */ /* 0x000fca00028e06c6 */
        /* <DEDUP_REMOVED lines=67> */
[----:B------:R-:W-:-:S03]  /*50d0*/  ISETP.GE.AND P3, PT, R15, UR4, PT ;  /* 0x000000040f007c0c */ /* 0x000fc6000bf66270 */
[----:B------:R-:W3:Y:S01]  /*50e0*/  @!P4 LDS.128 R4, [R14+0xe400] ;  /* 0x00e400000e04c984 */ /* 0x000ee20000000c00 */
[----:B-1----:R-:W-:-:S05]  /*50f0*/  @!P4 LEA R8, P5, R183, R12, 0x1 ;  /* 0x0000000cb708c211 */ /* 0x002fca00078a08ff */
[----:B------:R-:W-:-:S05]  /*5100*/  @!P4 IMAD.X R9, R11, 0x1, R210, P5 ;  /* 0x000000010b09c824 */ /* 0x000fca00028e06d2 */
[----:B---3--:R1:W-:Y:S04]  /*5110*/  @!P4 ST.E.128 desc[UR36][R8.64], R4 ;  /* 0x000000040800c985 */ /* 0x0083e8000c101d24 */
[----:B------:R-:W3:Y:S01]  /*5120*/  @!P3 LDS.128 R4, [R13+0xe400] ;  /* 0x00e400000d04b984 */ /* 0x000ee20000000c00 */
[----:B-1----:R-:W-:-:S05]  /*5130*/  @!P3 LEA R8, P4, R182, R12, 0x1 ;  /* 0x0000000cb608b211 */ /* 0x002fca00078808ff */
[----:B------:R-:W-:-:S05]  /*5140*/  @!P3 IMAD.X R9, R11, 0x1, R211, P4 ;  /* 0x000000010b09b824 */ /* 0x000fca00020e06d3 */
[----:B---3--:R1:W-:Y:S03]  /*5150*/  @!P3 ST.E.128 desc[UR36][R8.64], R4 ;  /* 0x000000040800b985 */ /* 0x0083e6000c101d24 */
.L_x_6720:
[----:B------:R-:W-:Y:S05]  /*5160*/  BSYNC B0 ;  /* 0x0000000000007941 */ /* 0x000fea0003800000 */
.L_x_6719:
[----:B------:R-:W-:Y:S01]  /*5170*/  @!PT LDS RZ, [RZ] ;  /* 0x00000000fffff984 */ /* 0x000fe20000000800 */
[----:B------:R-:W-:Y:S01]  /*5180*/  @!PT LDS RZ, [RZ] ;  /* 0x00000000fffff984 */ /* 0x000fe20000000800 */
[----:B------:R-:W-:Y:S01]  /*5190*/  @!PT LDS RZ, [RZ] ;  /* 0x00000000fffff984 */ /* 0x000fe20000000800 */
[----:B------:R-:W-:Y:S01]  /*51a0*/  @!PT LDS RZ, [RZ] ;  /* 0x00000000fffff984 */ /* 0x000fe20000000800 */
[----:B------:R5:W-:Y:S06]  /*51b0*/  MEMBAR.ALL.CTA ;  /* 0x0000000000007992 */ /* 0x000bec0000008000 */
[----:B-----5:R-:W5:Y:S01]  /*51c0*/  FENCE.VIEW.ASYNC.S ;  /* 0x00000000000073c6 */ /* 0x020f620000000000 */
[----:B------:R-:W-:Y:S02]  /*51d0*/  VIADD R156, R156, 0x1 ;  /* 0x000000019c9c7836 */ /* 0x000fe40000000000 */
[----:B0---4-:R-:W-:Y:S01]  /*51e0*/  @!P0 VIADD R40, R40, 0x388c0 ;  /* 0x000388c028288836 */ /* 0x011fe20000000000 */
[----:B-----5:R0:W-:Y:S02]  /*51f0*/  BAR.SYNC.DEFER_BLOCKING R10, 0x80 ;  /* 0x0002000a0000751d */ /* 0x0201e40000010000 */
[----:B------:R-:W-:-:S02]  /*5200*/  ISETP.NE.AND P3, PT, R156, 0x2, PT ;  /* 0x000000029c00780c */ /* 0x000fc40003f65270 */
[----:B------:R-:W-:Y:S02]  /*5210*/  @!P0 PRMT R40, RZ, 0x654, R40 ;  /* 0x00000654ff288816 */ /* 0x000fe40000000028 */
[----:B-1----:R-:W-:Y:S02]  /*5220*/  SEL R5, RZ, 0x1, P3 ;  /* 0x00000001ff057807 */ /* 0x002fe40001800000 */
[----:B------:R-:W-:Y:S02]  /*5230*/  SEL R156, R156, RZ, P3 ;  /* 0x000000ff9c9c7207 */ /* 0x000fe40001800000 */
[----:B------:R-:W-:Y:S01]  /*5240*/  LOP3.LUT R158, R158, R5, RZ, 0x3c, !PT ;  /* 0x000000059e9e7212 */ /* 0x000fe200078e3cff */
[----:B------:R0:W-:Y:S01]  /*5250*/  @!P0 SYNCS.ARRIVE.TRANS64.RED.A1T0 RZ, [R40+URZ], RZ ;  /* 0x000000ff28ff89a7 */ /* 0x0001e2000810043f */
[----:B------:R-:W-:Y:S01]  /*5260*/  PLOP3.LUT P0, PT, PT, PT, PT, 0x8, 0x0 ;  /* 0x000000000000781c */ /* 0x000fe20003f0e170 */
[----:B------:R-:W-:-:S12]  /*5270*/  @P2 BRA `(.L_x_6721) ;  /* 0xffffffd4005c2947 */ /* 0x000fd8000383ffff */
.L_x_6684:
[----:B------:R-:W1:Y:S01]  /*5280*/  LDC R0, c[0x0][0xa80] ;  /* 0x0002a000ff007b82 */ /* 0x000e620000000800 */
[----:B------:R4:W-:Y:S01]  /*5290*/  STL.128 [R1+0x1e0], RZ ;  /* 0x0001e0ff01007387 */ /* 0x0009e20000100c00 */
[----:B------:R-:W-:Y:S01]  /*52a0*/  BSSY B0, `(.L_x_6722) ;  /* 0x0000027000007945 */ /* 0x000fe20003800000 */
[----:B------:R-:W-:Y:S02]  /*52b0*/  IMAD.U32 R37, RZ, RZ, UR39 ;  /* 0x00000027ff257e24 */ /* 0x000fe4000f8e00ff */
[----:B------:R4:W-:Y:S04]  /*52c0*/  STL.128 [R1+0x1f0], RZ ;  /* 0x0001f0ff01007387 */ /* 0x0009e80000100c00 */
[----:B------:R4:W-:Y:S04]  /*52d0*/  STL.128 [R1+0x210], RZ ;  /* 0x000210ff01007387 */ /* 0x0009e80000100c00 */
[----:B------:R4:W-:Y:S04]  /*52e0*/  STL.128 [R1+0x220], RZ ;  /* 0x000220ff01007387 */ /* 0x0009e80000100c00 */
[----:B------:R4:W-:Y:S04]  /*52f0*/  STL.128 [R1+0x230], RZ ;  /* 0x000230ff01007387 */ /* 0x0009e80000100c00 */
[----:B------:R4:W-:Y:S04]  /*5300*/  STL.128 [R1+0x240], RZ ;  /* 0x000240ff01007387 */ /* 0x0009e80000100c00 */
[----:B-1----:R4:W-:Y:S04]  /*5310*/  STL [R1+0x200], R0 ;  /* 0x0002000001007387 */ /* 0x0029e80000100800 */
        /* <DEDUP_REMOVED lines=28> */
[----:B------:R-:W-:Y:S05]  /*54e0*/  @P0 BRA `(.L_x_6723) ;  /* 0x0000000000080947 */ /* 0x000fea0003800000 */
[----:B------:R-:W1:Y:S02]  /*54f0*/  FENCE.VIEW.ASYNC.G ;  /* 0x00000000000073c6 */ /* 0x000e640000000100 */
[----:B-1----:R-:W-:Y:S06]  /*5500*/  BAR.ARV 0xc, 0x180 ;  /* 0x0306000000007b1d */ /* 0x002fec0000002000 */
.L_x_6723:
[----:B------:R-:W-:Y:S05]  /*5510*/  BSYNC B0 ;  /* 0x0000000000007941 */ /* 0x000fea0003800000 */
.L_x_6722:
[----:B------:R-:W-:Y:S01]  /*5520*/  UISETP.NE.AND UP0, UPT, UR38, 0x1, UPT ;  /* 0x000000012600788c */ /* 0x000fe2000bf05270 */
[----:B------:R-:W-:Y:S01]  /*5530*/  IMAD.U32 R32, RZ, RZ, UR39 ;  /* 0x00000027ff207e24 */ /* 0x000fe2000f8e00ff */
[----:B------:R-:W-:Y:S01]  /*5540*/  IADD3 R37, P0, R37, 0x1e0, RZ ;  /* 0x000001e025257810 */ /* 0x000fe20007f1e0ff */
[----:B------:R-:W-:Y:S03]  /*5550*/  BSSY B7, `(.L_x_6724) ;  /* 0x0002571000077945 */ /* 0x000fe60003800000 */
[----:B------:R-:W-:Y:S01]  /*5560*/  PLOP3.LUT P2, PT, PT, PT, UP0, 0x80, 0x0 ;  /* 0x000000000000781c */ /* 0x000fe20003f4f008 */
[----:B------:R-:W-:Y:S01]  /*5570*/  IMAD.X R38, RZ, RZ, UR42, P0 ;  /* 0x0000002aff267e24 */ /* 0x000fe200080e06ff */
[----:B------:R-:W-:-:S05]  /*5580*/  IADD3 R32, P1, R32, 0x210, RZ ;  /* 0x0000021020207810 */ /* 0x000fca0007f3e0ff */
[----:B------:R-:W-:-:S06]  /*5590*/  IMAD.X R31, RZ, RZ, UR42, P1 ;  /* 0x0000002aff1f7e24 */ /* 0x000fcc00088e06ff */
[----:B------:R-:W-:Y:S05]  /*55a0*/  @!P2 BRA `(.L_x_6725) ;  /* 0x0000008000b8a947 */ /* 0x000fea0003800000 */
[----:B----4-:R-:W1:Y:S01]  /*55b0*/  LDC R0, c[0x0][0x448] ;  /* 0x00011200ff007b82 */ /* 0x010e620000000800 */
[----:B------:R-:W-:-:S07]  /*55c0*/  VIADD R3, R181, 0x3f ;  /* 0x0000003fb5037836 */ /* 0x000fce0000000000 */
[----:B------:R-:W4:Y:S01]  /*55d0*/  LDC.64 R4, c[0x0][0xad8] ;  /* 0x0002b600ff047b82 */ /* 0x000f220000000a00 */
[----:B-1----:R-:W-:Y:S02]  /*55e0*/  ISETP.NE.AND P1, PT, R0, 0x1, PT ;  /* 0x000000010000780c */ /* 0x002fe40003f25270 */
[----:B----4-:R-:W-:-:S11]  /*55f0*/  ISETP.GE.AND P2, PT, R5, 0x1, PT ;  /* 0x000000010500780c */ /* 0x010fd60003f46270 */
[----:B------:R-:W1:Y:S08]  /*5600*/  @P1 LDC R0, c[0x0][0x44c] ;  /* 0x00011300ff001b82 */ /* 0x000e700000000800 */
[----:B------:R-:W4:Y:S01]  /*5610*/  @P1 LDC R7, c[0x0][0x450] ;  /* 0x00011400ff071b82 */ /* 0x000f220000000800 */
[----:B-1----:R-:W-:-:S05]  /*5620*/  @P1 IMAD.HI.U32 R0, R3, R0, RZ ;  /* 0x0000000003001227 */ /* 0x002fca00078e00ff */
[----:B----4-:R-:W-:-:S05]  /*5630*/  @P1 SHF.R.U32.HI R3, RZ, R7, R0 ;  /* 0x00000007ff031219 */ /* 0x010fca0000011600 */
        /* <DEDUP_REMOVED lines=14> */
.L_x_6728:
[----:B------:R-:W-:-:S13]  /*5720*/  ISETP.NE.AND P0, PT, R5, 0x1, PT ;  /* 0x000000010500780c */ /* 0x000fda0003f05270 */
[----:B------:R-:W1:Y:S02]  /*5730*/  @P0 LDC.64 R6, c[0x0][0xae0] ;  /* 0x0002b800ff060b82 */ /* 0x000e640000000a00 */
[----:B-1----:R-:W-:-:S05]  /*5740*/  @P0 IMAD.HI.U32 R6, R0, R6, RZ ;  /* 0x0000000600060227 */ /* 0x002fca00078e00ff */
[----:B------:R-:W-:-:S07]  /*5750*/  @P0 SHF.R.U32.HI R0, RZ, R7, R6 ;  /* 0x00000007ff000219 */ /* 0x000fce0000011606 */
.L_x_6729:
[----:B------:R-:W-:Y:S05]  /*5760*/  BSYNC B0 ;  /* 0x0000000000007941 */ /* 0x000fea0003800000 */
.L_x_6727:
[----:B------:R-:W-:-:S05]  /*5770*/  IMAD R3, R0, R5, R5 ;  /* 0x0000000500037224 */ /* 0x000fca00078e0205 */
[----:B------:R-:W-:-:S07]  /*5780*/  VIMNMX R4, R4, R3, PT ;  /* 0x0000000304047248 */ /* 0x000fce0003fe0100 */
.L_x_6726:
[----:B------:R-:W1:Y:S01]  /*5790*/  @P1 LDC R0, c[0x0][0x44c] ;  /* 0x00011300ff001b82 */ /* 0x000e620000000800 */
[----:B------:R-:W-:Y:S01]  /*57a0*/  VIADD R4, R4, 0x3f ;  /* 0x0000003f04047836 */ /* 0x000fe20000000000 */
[----:B------:R-:W-:Y:S01]  /*57b0*/  ULDC UR4, c[0x0][0xad4] ;  /* 0x0002b50000047ab9 */ /* 0x000fe20000000800 */
[----:B------:R-:W-:-:S03]  /*57c0*/  IMAD.MOV.U32 R7, RZ, RZ, R181 ;  /* 0x000000ffff077224 */ /* 0x000fc600078e00b5 */
[----:B------:R-:W-:Y:S02]  /*57d0*/  SHF.R.S32.HI R3, RZ, 0x1f, R4 ;  /* 0x0000001fff037819 */ /* 0x000fe40000011404 */
[----:B------:R-:W4:Y:S02]  /*57e0*/  @P1 LDC R9, c[0x0][0x450] ;  /* 0x00011400ff091b82 */ /* 0x000f240000000800 */
[----:B------:R-:W-:-:S04]  /*57f0*/  LEA.HI R3, R3, R4, RZ, 0x6 ;  /* 0x0000000403037211 */ /* 0x000fc800078f30ff */
[----:B------:R-:W-:-:S04]  /*5800*/  SHF.R.S32.HI R3, RZ, 0x6, R3 ;  /* 0x00000006ff037819 */ /* 0x000fc80000011403 */
[----:B------:R-:W-:Y:S01]  /*5810*/  VIMNMX R12, R26, R3, PT ;  /* 0x000000031a0c7248 */ /* 0x000fe20003fe0100 */
[----:B-1----:R-:W-:-:S05]  /*5820*/  @P1 IMAD.HI.U32 R0, R181, R0, RZ ;  /* 0x00000000b5001227 */ /* 0x002fca00078e00ff */
[----:B----4-:R-:W-:-:S05]  /*5830*/  @P1 SHF.R.U32.HI R7, RZ, R9, R0 ;  /* 0x00000009ff071219 */ /* 0x010fca0000011600 */
        /* <DEDUP_REMOVED lines=13> */
.L_x_6732:
[----:B------:R-:W-:-:S13]  /*5910*/  ISETP.NE.AND P0, PT, R5, 0x1, PT ;  /* 0x000000010500780c */ /* 0x000fda0003f05270 */
[----:B------:R-:W1:Y:S02]  /*5920*/  @P0 LDC.64 R6, c[0x0][0xae0] ;  /* 0x0002b800ff060b82 */ /* 0x000e640000000a00 */
[----:B-1----:R-:W-:-:S05]  /*5930*/  @P0 IMAD.HI.U32 R6, R190, R6, RZ ;  /* 0x00000006be060227 */ /* 0x002fca00078e00ff */
[----:B------:R-:W-:-:S07]  /*5940*/  @P0 SHF.R.U32.HI R190, RZ, R7, R6 ;  /* 0x00000007ffbe0219 */ /* 0x000fce0000011606 */
.L_x_6733:
[----:B------:R-:W-:Y:S05]  /*5950*/  BSYNC B0 ;  /* 0x0000000000007941 */ /* 0x000fea0003800000 */
.L_x_6731:
[----:B------:R-:W-:-:S05]  /*5960*/  IMAD R5, R190, R5, RZ ;  /* 0x00000005be057224 */ /* 0x000fca00078e02ff */
[----:B------:R-:W-:-:S07]  /*5970*/  VIMNMX R0, R0, R5, !PT ;  /* 0x0000000500007248 */ /* 0x000fce0007fe0100 */
.L_x_6730:
        /* <DEDUP_REMOVED lines=8> */
[----:B------:R-:W-:Y:S01]  /*5a00*/  ISETP.NE.AND P0, PT, R213, RZ, PT ;  /* 0x000000ffd500720c */ /* 0x000fe20003f05270 */
[----:B------:R-:W-:-:S03]  /*5a10*/  ULDC UR4, c[0x0][0xae8] ;  /* 0x0002ba0000047ab9 */ /* 0x000fc60000000800 */
[----:B---3--:R-:W-:-:S04]  /*5a20*/  SEL R11, R213, UR4, P0 ;  /* 0x00000004d50b7c07 */ /* 0x008fc80008000000 */
[-C--:B------:R-:W-:Y:S02]  /*5a30*/  IABS R6, R11.reuse ;  /* 0x0000000b00067213 */ /* 0x080fe40000000000 */
[----:B------:R-:W-:Y:S02]  /*5a40*/  IADD3 R0, R11, -0x1, R12 ;  /* 0xffffffff0b007810 */ /* 0x000fe40007ffe00c */
[----:B------:R-:W1:Y:S01]  /*5a50*/  I2F.RP R3, R6 ;  /* 0x0000000600037306 */ /* 0x000e620000209400 */
[----:B0-----:R-:W-:Y:S02]  /*5a60*/  IABS R10, R11 ;  /* 0x0000000b000a7213 */ /* 0x001fe40000000000 */
[----:B------:R-:W-:-:S05]  /*5a70*/  IMAD.IADD R0, R0, 0x1, -R9 ;  /* 0x0000000100007824 */ /* 0x000fca00078e0a09 */
[----:B------:R-:W-:Y:S02]  /*5a80*/  IABS R8, R0 ;  /* 0x0000000000087213 */ /* 0x000fe40000000000 */
[----:B------:R-:W-:-:S04]  /*5a90*/  LOP3.LUT R0, R0, R11, RZ, 0x3c, !PT ;  /* 0x0000000b00007212 */ /* 0x000fc800078e3cff */
[----:B------:R-:W-:Y:S01]  /*5aa0*/  ISETP.GE.AND P2, PT, R0, RZ, PT ;  /* 0x000000ff0000720c */ /* 0x000fe20003f46270 */
[----:B-1----:R-:W0:Y:S02]  /*5ab0*/  MUFU.RCP R3, R3 ;  /* 0x0000000300037308 */ /* 0x002e240000001000 */
        /* <DEDUP_REMOVED lines=19> */
.L_x_6735:
[----:B------:R-:W-:Y:S05]  /*5bf0*/  BSYNC B0 ;  /* 0x0000000000007941 */ /* 0x000fea0003800000 */
.L_x_6734:
[----:B------:R-:W-:Y:S01]  /*5c00*/  IMAD R0, R220, R3, R9 ;  /* 0x00000003dc007224 */ /* 0x000fe200078e0209 */
[----:B------:R-:W-:-:S04]  /*5c10*/  PRMT R4, RZ, 0x7610, R4 ;  /* 0x00007610ff047816 */ /* 0x000fc80000000004 */
[----:B------:R-:W-:-:S04]  /*5c20*/  VIADDMNMX R12, R0, R3, R12, PT ;  /* 0x00000003000c7246 */ /* 0x000fc8000380010c */
[----:B------:R-:W-:-:S13]  /*5c30*/  ISETP.GT.AND P0, PT, R12, R0, PT ;  /* 0x000000000c00720c */ /* 0x000fda0003f04270 */
[----:B------:R-:W-:Y:S05]  /*5c40*/  @!P0 BRA `(.L_x_6736) ;  /* 0x0000025000048947 */ /* 0x000fea0003800000 */
[----:B0-----:R-:W4:Y:S04]  /*5c50*/  LDL R10, [R1+0x214] ;  /* 0x00021400010a7983 */ /* 0x001f280000100800 */
[----:B------:R-:W4:Y:S04]  /*5c60*/  LDL R9, [R1+0x210] ;  /* 0x0002100001097983 */ /* 0x000f280000100800 */
[----:B------:R-:W4:Y:S04]  /*5c70*/  LDL R8, [R1+0x218] ;  /* 0x0002180001087983 */ /* 0x000f280000100800 */
[----:B-----5:R-:W4:Y:S04]  /*5c80*/  LDL R34, [R1+0x228] ;  /* 0x0002280001227983 */ /* 0x020f280000100800 */
        /* <DEDUP_REMOVED lines=114> */
[----:B---3--:R-:W0:Y:S03]  /*63b0*/  S2R R11, SR_TID.X ;  /* 0x00000000000b7919 */ /* 0x008e260000002100 */
[----:B------:R-:W3:Y:S04]  /*63c0*/  LDL R14, [R1+0x3f4] ;  /* 0x0003f400010e7983 */ /* 0x000ee80000100800 */
[----:B------:R-:W3:Y:S04]  /*63d0*/  LDL R15, [R1+0x3f8] ;  /* 0x0003f800010f7983 */ /* 0x000ee80000100800 */
[----:B------:R-:W3:Y:S04]  /*63e0*/  LDL R20, [R1+0x3fc] ;  /* 0x0003fc0001147983 */ /* 0x000ee80000100800 */
[----:B------:R-:W3:Y:S04]  /*63f0*/  LDL R21, [R1+0x400] ;  /* 0x0004000001157983 */ /* 0x000ee80000100800 */
[----:B------:R-:W3:Y:S04]  /*6400*/  LDL R152, [R1+0x404] ;  /* 0x0004040001987983 */ /* 0x000ee80000100800 */
[----:B------:R-:W3:Y:S01]  /*6410*/  LDL R153, [R1+0x408] ;  /* 0x0004080001997983 */ /* 0x000ee20000100800 */
[----:B0-----:R-:W-:-:S02]  /*6420*/  VIADD R13, R11, 0xffffff80 ;  /* 0xffffff800b0d7836 */ /* 0x001fc40000000000 */
[----:B------:R-:W-:-:S05]  /*6430*/  VIADD R11, R11, 0xffffff80 ;  /* 0xffffff800b0b7836 */ /* 0x000fca0000000000 */
[----:B------:R-:W-:-:S04]  /*6440*/  SHF.R.S32.HI R11, RZ, 0x1f, R11 ;  /* 0x0000001fff0b7819 */ /* 0x000fc8000001140b */
[----:B------:R-:W-:Y:S01]  /*6450*/  LEA.HI R11, R11, R13, RZ, 0x7 ;  /* 0x0000000d0b0b7211 */ /* 0x000fe200078f38ff */
[----:B----4-:R0:W-:Y:S03]  /*6460*/  STL [R1+0x214], R10 ;  /* 0x0002140a01007387 */ /* 0x0101e60000100800 */
[----:B------:R-:W-:Y:S01]  /*6470*/  SHF.R.S32.HI R11, RZ, 0x7, R11 ;  /* 0x00000007ff0b7819 */ /* 0x000fe2000001140b */
[----:B------:R1:W-:Y:S04]  /*6480*/  STL [R1+0x210], R9 ;  /* 0x0002100901007387 */ /* 0x0003e80000100800 */
[----:B------:R-:W4:Y:S04]  /*6490*/  SHFL.IDX PT, R132, R11, RZ, 0x1f ;  /* 0x00001fff0b847589 */ /* 0x000f2800000e0000 */
[----:B0-----:R-:W3:Y:S04]  /*64a0*/  LDL R10, [R1+0x3e8] ;  /* 0x0003e800010a7983 */ /* 0x001ee80000100800 */
[----:B------:R0:W-:Y:S04]  /*64b0*/  STL [R1+0x218], R8 ;  /* 0x0002180801007387 */ /* 0x0001e80000100800 */
[----:B-1----:R-:W3:Y:S04]  /*64c0*/  LDL R9, [R1+0x3e4] ;  /* 0x0003e40001097983 */ /* 0x002ee80000100800 */
[----:B------:R-:W3:Y:S04]  /*64d0*/  LDL R13, [R1+0x3f0] ;  /* 0x0003f000010d7983 */ /* 0x000ee80000100800 */
[----:B0-----:R-:W3:Y:S01]  /*64e0*/  LDL R8, [R1+0x40c] ;  /* 0x00040c0001087983 */ /* 0x001ee20000100800 */
[----:B----4-:R-:W-:-:S04]  /*64f0*/  LEA.HI R11, R132, R132, RZ, 0x1 ;  /* 0x00000084840b7211 */ /* 0x010fc800078f08ff */
[----:B------:R-:W-:-:S05]  /*6500*/  LOP3.LUT R11, R11, 0x1fffe, RZ, 0xc0, !PT ;  /* 0x0001fffe0b0b7812 */ /* 0x000fca00078ec0ff */
[----:B------:R-:W-:Y:S02]  /*6510*/  IMAD.IADD R132, R132, 0x1, -R11 ;  /* 0x0000000184847824 */ /* 0x000fe400078e0a0b */
[----:B------:R-:W4:Y:S02]  /*6520*/  LDL R11, [R1+0x3ec] ;  /* 0x0003ec00010b7983 */ /* 0x000f240000100800 */
[----:B------:R-:W-:-:S04]  /*6530*/  IMAD R132, R132, 0x8000, R2 ;  /* 0x0000800084847824 */ /* 0x000fc800078e0202 */
[----:B------:R-:W-:Y:S01]  /*6540*/  VIADD R132, R132, 0x400 ;  /* 0x0000040084847836 */ /* 0x000fe20000000000 */
[----:B------:R0:W-:Y:S04]  /*6550*/  STL [R1+0x228], R34 ;  /* 0x0002282201007387 */ /* 0x0001e80000100800 */
[----:B------:R-:W-:Y:S01]  /*6560*/  SHF.R.U32.HI R132, RZ, 0x4, R132 ;  /* 0x00000004ff847819 */ /* 0x000fe20000011684 */
[----:B------:R1:W-:Y:S01]  /*6570*/  STL [R1+0x224], R3 ;  /* 0x0002240301007387 */ /* 0x0003e20000100800 */
[----:B0-----:R-:W-:Y:S02]  /*6580*/  VIADD R34, R2, 0x36400 ;  /* 0x0003640002227836 */ /* 0x001fe40000000000 */
[----:B-1----:R-:W-:-:S03]  /*6590*/  LOP3.LUT R3, R132, 0x3fff, RZ, 0xc0, !PT ;  /* 0x00003fff84037812 */ /* 0x002fc600078ec0ff */
[----:B------:R-:W-:Y:S02]  /*65a0*/  SHF.R.U32.HI R34, RZ, 0x4, R34 ;  /* 0x00000004ff227819 */ /* 0x000fe40000011622 */
[----:B------:R-:W-:Y:S02]  /*65b0*/  LOP3.LUT R3, R3, 0x2000000, RZ, 0xfc, !PT ;  /* 0x0200000003037812 */ /* 0x000fe400078efcff */
[----:B------:R-:W-:Y:S01]  /*65c0*/  LOP3.LUT R34, R34, 0x3fff, RZ, 0xc0, !PT ;  /* 0x00003fff22227812 */ /* 0x000fe200078ec0ff */
[----:B------:R0:W-:Y:S04]  /*65d0*/  STL [R1+0x3b0], R6 ;  /* 0x0003b00601007387 */ /* 0x0001e80000100800 */
[----:B------:R1:W-:Y:S04]  /*65e0*/  STL [R1+0x3bc], R5 ;  /* 0x0003bc0501007387 */ /* 0x0003e80000100800 */
[----:B------:R1:W-:Y:S01]  /*65f0*/  STL [R1+0x3c0], R7 ;  /* 0x0003c00701007387 */ /* 0x0003e20000100800 */
[----:B0-----:R-:W-:-:S03]  /*6600*/  IMAD R6, R33, 0x1000, R3 ;  /* 0x0000100021067824 */ /* 0x001fc600078e0203 */
[----:B------:R0:W-:Y:S01]  /*6610*/  STL [R1+0x3b8], R4 ;  /* 0x0003b80401007387 */ /* 0x0001e20000100800 */
[----:B-1----:R-:W-:Y:S02]  /*6620*/  IMAD.MOV.U32 R5, RZ, RZ, 0x40000040 ;  /* 0x40000040ff057424 */ /* 0x002fe400078e00ff */
[----:B------:R-:W-:Y:S01]  /*6630*/  IMAD.MOV.U32 R7, RZ, RZ, 0x40000040 ;  /* 0x40000040ff077424 */ /* 0x000fe200078e00ff */
[----:B0-----:R-:W-:Y:S01]  /*6640*/  LOP3.LUT R4, R34, 0x10000, RZ, 0xfc, !PT ;  /* 0x0001000022047812 */ /* 0x001fe200078efcff */
[----:B------:R0:W-:Y:S01]  /*6650*/  STL [R1+0x3c4], R24 ;  /* 0x0003c41801007387 */ /* 0x0001e20000100800 */
[----:B------:R-:W-:Y:S02]  /*6660*/  R2UR UR6, R6 ;  /* 0x00000000060672ca */ /* 0x000fe400000e0000 */
[----:B------:R-:W-:Y:S01]  /*6670*/  R2UR UR7, R7 ;  /* 0x00000000070772ca */ /* 0x000fe200000e0000 */
[----:B------:R1:W-:Y:S01]  /*6680*/  STL [R1+0x3d4], R25 ;  /* 0x0003d41901007387 */ /* 0x0003e20000100800 */
[----:B------:R-:W-:-:S02]  /*6690*/  R2UR UR4, R4 ;  /* 0x00000000040472ca */ /* 0x000fc400000e0000 */
[----:B------:R-:W-:Y:S01]  /*66a0*/  R2UR UR5, R5 ;  /* 0x00000000050572ca */ /* 0x000fe200000e0000 */
[----:B0-----:R-:W-:Y:S02]  /*66b0*/  VIADD R24, R6, 0x80 ;  /* 0x0000008006187836 */ /* 0x001fe40000000000 */
        /* <DEDUP_REMOVED lines=110> */
[----:B0-----:R-:W-:-:S06]  /*6da0*/  WARPGROUP.ARRIVE ;  /* 0x00000000000079c5 */ /* 0x001fcc0000000000 */
[----:B------:R-:W-:Y:S01]  /*6db0*/  HGMMA.64x256x16.F32.BF16 R24, gdesc[UR4].tnspB, RZ, !UPT, gsb0 ;  /* 0x43e00000041879f0 */ /* 0x000fe2000c0018ff */
[----:B---3--:R0:W-:Y:S04]  /*6dc0*/  STL [R1+0x3e8], R10 ;  /* 0x0003e80a01007387 */ /* 0x0081e80000100800 */
[----:B----4-:R1:W-:Y:S01]  /*6dd0*/  STL [R1+0x3ec], R11 ;  /* 0x0003ec0b01007387 */ /* 0x0103e20000100800 */
[----:B0-----:R-:W-:Y:S02]  /*6de0*/  VIADD R10, R4, 0x2 ;  /* 0x00000002040a7836 */ /* 0x001fe40000000000 */
[----:B-1----:R-:W-:-:S03]  /*6df0*/  IMAD.MOV.U32 R11, RZ, RZ, 0x40000040 ;  /* 0x40000040ff0b7424 */ /* 0x002fc600078e00ff */
[----:B------:R-:W-:Y:S02]  /*6e00*/  R2UR UR8, R10 ;  /* 0x000000000a0872ca */ /* 0x000fe400000e0000 */
[----:B------:R-:W-:Y:S01]  /*6e10*/  R2UR UR9, R11 ;  /* 0x000000000b0972ca */ /* 0x000fe200000e0000 */
[----:B------:R0:W-:Y:S04]  /*6e20*/  STL [R1+0x3e4], R9 ;  /* 0x0003e40901007387 */ /* 0x0001e80000100800 */
[----:B------:R1:W-:Y:S04]  /*6e30*/  STL [R1+0x3f0], R13 ;  /* 0x0003f00d01007387 */ /* 0x0003e80000100800 */
[----:B------:R-:W-:Y:S04]  /*6e40*/  STL [R1+0x3f4], R14 ;  /* 0x0003f40e01007387 */ /* 0x000fe80000100800 */
[----:B------:R-:W-:Y:S04]  /*6e50*/  STL [R1+0x3f8], R15 ;  /* 0x0003f80f01007387 */ /* 0x000fe80000100800 */
[----:B------:R-:W-:Y:S04]  /*6e60*/  STL [R1+0x3fc], R20 ;  /* 0x0003fc1401007387 */ /* 0x000fe80000100800 */
[----:B------:R-:W-:Y:S04]  /*6e70*/  STL [R1+0x400], R21 ;  /* 0x0004001501007387 */ /* 0x000fe80000100800 */
[----:B------:R-:W-:Y:S04]  /*6e80*/  STL [R1+0x404], R152 ;  /* 0x0004049801007387 */ /* 0x000fe80000100800 */
[----:B------:R-:W-:Y:S04]  /*6e90*/  STL [R1+0x408], R153 ;  /* 0x0004089901007387 */ /* 0x000fe80000100800 */
[----:B------:R2:W-:Y:S01]  /*6ea0*/  STL [R1+0x40c], R8 ;  /* 0x00040c0801007387 */ /* 0x0005e20000100800 */
[----:B0-----:R-:W-:-:S02]  /*6eb0*/  IMAD.MOV.U32 R9, RZ, RZ, 0x40000040 ;  /* 0x40000040ff097424 */ /* 0x001fc400078e00ff */
[----:B------:R-:W-:Y:S01]  /*6ec0*/  IMAD.MOV.U32 R7, RZ, RZ, 0x40000040 ;  /* 0x40000040ff077424 */ /* 0x000fe200078e00ff */
[----:B-1----:R0:W5:Y:S01]  /*6ed0*/  LDL R13, [R1+0x1c8] ;  /* 0x0001c800010d7983 */ /* 0x0021620000100800 */
[----:B--2---:R-:W-:Y:S01]  /*6ee0*/  VIADD R8, R6, 0x100 ;  /* 0x0000010006087836 */ /* 0x004fe20000000000 */
[----:B------:R-:W-:Y:S01]  /*6ef0*/  R2UR UR7, R9 ;  /* 0x00000000090772ca */ /* 0x000fe200000e0000 */
[----:B------:R-:W-:-:S03]  /*6f00*/  IMAD.MOV.U32 R9, RZ, RZ, 0x40000040 ;  /* 0x40000040ff097424 */ /* 0x000fc600078e00ff */
        /* <DEDUP_REMOVED lines=38> */
[----:B------:R-:W-:Y:S01]  /*7170*/  HGMMA.64x256x16.F32.BF16 R24, gdesc[UR8].tnspB, R24, gsb0 ;  /* 0x43e00000081879f0 */ /* 0x000fe20008001818 */
        /* <DEDUP_REMOVED lines=36> */
[----:B------:R-:W-:Y:S01]  /*73c0*/  R2UR UR6, R6 ;  /* 0x00000000060672ca */ /* 0x000fe200000e0000 */
[----:B------:R-:W-:Y:S01]  /*73d0*/  VIADD R6, R4, 0x6 ;  /* 0x0000000604067836 */ /* 0x000fe20000000000 */
[----:B------:R-:W-:Y:S01]  /*73e0*/  R2UR UR7, R7 ;  /* 0x00000000070772ca */ /* 0x000fe200000e0000 */
[----:B------:R-:W-:-:S03]  /*73f0*/  IMAD.MOV.U32 R7, RZ, RZ, 0x40000040 ;  /* 0x40000040ff077424 */ /* 0x000fc600078e00ff */
        /* <DEDUP_REMOVED lines=330> */
.L_x_6737:
[----:B------:R-:W-:Y:S01]  /*88a0*/  VIADD R20, R12, 0xfffffffe ;  /* 0xfffffffe0c147836 */ /* 0x000fe20000000000 */
[----:B------:R-:W-:Y:S01]  /*88b0*/  BSSY B0, `(.L_x_6738) ;  /* 0x00003e8000007945 */ /* 0x000fe20003800000 */
[----:B-----5:R-:W-:-:S03]  /*88c0*/  IMAD R13, R13, 0x8, R2 ;  /* 0x000000080d0d7824 */ /* 0x020fc600078e0202 */
[----:B------:R-:W-:Y:S01]  /*88d0*/  ISETP.GE.AND P0, PT, R20, R0, PT ;  /* 0x000000001400720c */ /* 0x000fe20003f06270 */
[----:B------:R-:W-:-:S05]  /*88e0*/  VIADD R14, R13, 0x38860 ;  /* 0x000388600d0e7836 */ /* 0x000fca0000000000 */
[----:B------:R-:W-:-:S04]  /*88f0*/  PRMT R14, R155, 0x654, R14 ;  /* 0x000006549b0e7816 */ /* 0x000fc8000000000e */
[----:B------:R0:W-:Y:S03]  /*8900*/  SYNCS.ARRIVE.TRANS64.RED.A1T0 RZ, [R14+URZ], RZ ;  /* 0x000000ff0eff79a7 */ /* 0x0001e6000810043f */
[----:B------:R-:W-:Y:S05]  /*8910*/  @!P0 BRA `(.L_x_6739) ;  /* 0x0000003c00848947 */ /* 0x000fea0003800000 */
.L_x_6741:
[----:B0-----:R-:W2:Y:S04]  /*8920*/  LDL R21, [R1+0x1c8] ;  /* 0x0001c80001157983 */ /* 0x001ea80000100800 */
        /* <DEDUP_REMOVED lines=63> */
[----:B01----:R-:W4:Y:S01]  /*8d20*/  LDL.64 R14, [R1+0x408] ;  /* 0x00040800010e7983 */ /* 0x003f220000100a00 */
[----:B--2---:R-:W-:-:S04]  /*8d30*/  IMAD R148, R21, 0x40, R162 ;  /* 0x0000004015947824 */ /* 0x004fc800078e02a2 */
[----:B------:R-:W-:Y:S01]  /*8d40*/  IMAD R148, R148, 0x4, R2 ;  /* 0x0000000494947824 */ /* 0x000fe200078e0202 */
[----:B------:R-:W-:Y:S06]  /*8d50*/  BAR.SYNC.DEFER_BLOCKING 0xe, 0x100 ;  /* 0x0384000000007b1d */ /* 0x000fec0000010000 */
[----:B------:R-:W3:Y:S04]  /*8d60*/  LDS R149, [R148+0x38400] ;  /* 0x0384000094957984 */ /* 0x000ee80000000800 */
        /* <DEDUP_REMOVED lines=193> */
[----:B0-----:R-:W2:Y:S04]  /*9980*/  LDL R12, [R1+0x214] ;  /* 0x00021400010c7983 */ /* 0x001ea80000100800 */
[----:B------:R-:W3:Y:S04]  /*9990*/  LDL R13, [R1+0x218] ;  /* 0x00021800010d7983 */ /* 0x000ee80000100800 */
        /* <DEDUP_REMOVED lines=126> */
[----:B--2---:R-:W-:Y:S04]  /*a180*/  STL [R1+0x214], R12 ;  /* 0x0002140c01007387 */ /* 0x004fe80000100800 */
[----:B---3--:R-:W-:Y:S04]  /*a190*/  STL [R1+0x218], R13 ;  /* 0x0002180d01007387 */ /* 0x008fe80000100800 */
[----:B----4-:R-:W-:Y:S04]  /*a1a0*/  STL [R1+0x21c], R14 ;  /* 0x00021c0e01007387 */ /* 0x010fe80000100800 */
        /* <DEDUP_REMOVED lines=156> */
[----:B------:R-:W-:Y:S01]  /*ab70*/  VIADD R12, R21, 0x1 ;  /* 0x00000001150c7836 */ /* 0x000fe20000000000 */
[----:B------:R-:W-:Y:S01]  /*ab80*/  R2UR UR4, R4 ;  /* 0x00000000040472ca */ /* 0x000fe200000e0000 */
[----:B------:R-:W-:Y:S01]  /*ab90*/  IMAD.MOV.U32 R13, RZ, RZ, 0x40000040 ;  /* 0x40000040ff0d7424 */ /* 0x000fe200078e00ff */
[----:B------:R-:W-:Y:S01]  /*aba0*/  R2UR UR5, R5 ;  /* 0x00000000050572ca */ /* 0x000fe200000e0000 */
[----:B------:R-:W-:Y:S01]  /*abb0*/  IMAD.MOV.U32 R15, RZ, RZ, 0x40000040 ;  /* 0x40000040ff0f7424 */ /* 0x000fe200078e00ff */
[----:B------:R-:W-:Y:S01]  /*abc0*/  ISETP.NE.AND P0, PT, R12, 0x2, PT ;  /* 0x000000020c00780c */ /* 0x000fe20003f05270 */
[----:B------:R0:W-:Y:S01]  /*abd0*/  STL [R1+0x1c8], R12 ;  /* 0x0001c80c01007387 */ /* 0x0001e20000100800 */
[----:B------:R-:W-:Y:S01]  /*abe0*/  R2UR UR7, R13 ;  /* 0x000000000d0772ca */ /* 0x000fe200000e0000 */
[----:B------:R-:W-:-:S10]  /*abf0*/  IMAD.MOV.U32 R13, RZ, RZ, 0x40000040 ;  /* 0x40000040ff0d7424 */ /* 0x000fd400078e00ff */
[----:B0-----:R-:W-:-:S04]  /*ac00*/  @!P0 IMAD.MOV.U32 R12, RZ, RZ, RZ ;  /* 0x000000ffff0c8224 */ /* 0x001fc800078e00ff */
[----:B------:R-:W-:-:S04]  /*ac10*/  IMAD R12, R12, 0x1000, R3 ;  /* 0x000010000c0c7824 */ /* 0x000fc800078e0203 */
[C---:B------:R-:W-:Y:S01]  /*ac20*/  VIADD R14, R12.reuse, 0x80 ;  /* 0x000000800c0e7836 */ /* 0x040fe20000000000 */
[----:B------:R-:W-:Y:S01]  /*ac30*/  R2UR UR6, R12 ;  /* 0x000000000c0672ca */ /* 0x000fe200000e0000 */
[----:B--2---:R-:W-:-:S12]  /*ac40*/  WARPGROUP.ARRIVE ;  /* 0x00000000000079c5 */ /* 0x004fd80000000000 */
        /* <DEDUP_REMOVED lines=43> */
[----:B------:R-:W-:Y:S02]  /*af00*/  R2UR UR6, R14 ;  /* 0x000000000e0672ca */ /* 0x000fe400000e0000 */
[----:B------:R-:W-:Y:S02]  /*af10*/  R2UR UR7, R15 ;  /* 0x000000000f0772ca */ /* 0x000fe400000e0000 */
        /* <DEDUP_REMOVED lines=38> */
[----:B------:R-:W-:Y:S01]  /*b180*/  R2UR UR7, R13 ;  /* 0x000000000d0772ca */ /* 0x000fe200000e0000 */
[----:B------:R-:W2:Y:S01]  /*b190*/  @!P0 LDL R12, [R1+0x1cc] ;  /* 0x0001cc00010c8983 */ /* 0x000ea20000100800 */
[----:B------:R-:W-:Y:S02]  /*b1a0*/  R2UR UR4, R6 ;  /* 0x00000000060472ca */ /* 0x000fe400000e0000 */
[----:B------:R-:W-:Y:S01]  /*b1b0*/  R2UR UR5, R7 ;  /* 0x00000000070572ca */ /* 0x000fe200000e0000 */
[----:B------:R-:W3:Y:S04]  /*b1c0*/  LDL R13, [R1+0x1d0] ;  /* 0x0001d000010d7983 */ /* 0x000ee80000100800 */
        /* <DEDUP_REMOVED lines=70> */
[----:B-1----:R-:W3:Y:S04]  /*b630*/  LDL R139, [R1+0x238] ;  /* 0x00023800018b7983 */ /* 0x002ee80000100800 */
[----:B----4-:R-:W4:Y:S04]  /*b640*/  LDL R143, [R1+0x228] ;  /* 0x00022800018f7983 */ /* 0x010f280000100800 */
[----:B0-----:R-:W4:Y:S04]  /*b650*/  LDL R147, [R1+0x218] ;  /* 0x0002180001937983 */ /* 0x001f280000100800 */
[----:B--2---:R-:W2:Y:S04]  /*b660*/  LDL R149, [R1+0x210] ;  /* 0x0002100001957983 */ /* 0x004ea80000100800 */
        /* <DEDUP_REMOVED lines=126> */
[----:B--2---:R0:W-:Y:S04]  /*be50*/  STL [R1+0x210], R149 ;  /* 0x0002109501007387 */ /* 0x0041e80000100800 */
        /* <DEDUP_REMOVED lines=129> */
[----:B------:R-:W-:-:S02]  /*c670*/  PLOP3.LUT P1, PT, PT, PT, UP0, 0x80, 0x0 ;  /* 0x000000000000781c */ /* 0x000fc40003f2f008 */
[----:B------:R-:W-:-:S05]  /*c680*/  @!P0 LOP3.LUT R12, R12, 0x1, RZ, 0x3c, !PT ;  /* 0x000000010c0c8812 */ /* 0x000fca00078e3cff */
[----:B------:R0:W-:Y:S01]  /*c690*/  @!P0 STL [R1+0x1cc], R12 ;  /* 0x0001cc0c01008387 */ /* 0x0001e20000100800 */
[C---:B------:R-:W-:Y:S01]  /*c6a0*/  ISETP.GT.AND P0, PT, R20.reuse, R0, PT ;  /* 0x000000001400720c */ /* 0x040fe20003f04270 */
[----:B------:R-:W-:-:S04]  /*c6b0*/  VIADD R20, R20, 0xffffffff ;  /* 0xffffffff14147836 */ /* 0x000fc80000000000 */
[----:B------:R-:W-:Y:S08]  /*c6c0*/  @P1 BRA `(.L_x_6740) ;  /* 0x0000000000041947 */ /* 0x000ff00003800000 */
[----:B------:R-:W-:Y:S01]  /*c6d0*/  BPT.TRAP 0x1 ;  /* 0x000000040000795c */ /* 0x000fe20000300000 */
.L_x_6740:
[----:B-----5:R-:W-:-:S04]  /*c6e0*/  IMAD R14, R14, 0x8, R2 ;  /* 0x000000080e0e7824 */ /* 0x020fc800078e0202 */
[----:B------:R-:W-:-:S05]  /*c6f0*/  VIADD R14, R14, 0x38860 ;  /* 0x000388600e0e7836 */ /* 0x000fca0000000000 */
[----:B------:R-:W-:-:S04]  /*c700*/  PRMT R14, R155, 0x654, R14 ;  /* 0x000006549b0e7816 */ /* 0x000fc8000000000e */
[----:B------:R1:W-:Y:S01]  /*c710*/  SYNCS.ARRIVE.TRANS64.RED.A1T0 RZ, [R14+URZ], RZ ;  /* 0x000000ff0eff79a7 */ /* 0x0003e2000810043f */
[----:B------:R-:W-:Y:S05]  /*c720*/  @P0 BRA `(.L_x_6741) ;  /* 0xffffffc0007c0947 */ /* 0x000fea000383ffff */
.L_x_6739:
[----:B------:R-:W-:Y:S05]  /*c730*/  BSYNC B0 ;  /* 0x0000000000007941 */ /* 0x000fea0003800000 */
.L_x_6738:
[----:B------:R-:W2:Y:S04]  /*c740*/  LDL R3, [R1+0x1c8] ;  /* 0x0001c80001037983 */ /* 0x000ea80000100800 */
[----:B0-----:R-:W3:Y:S04]  /*c750*/  LDL.64 R52, [R1+0x220] ;  /* 0x0002200001347983 */ /* 0x001ee80000100a00 */
[----:B------:R-:W4:Y:S04]  /*c760*/  LDL.64 R48, [R1+0x240] ;  /* 0x0002400001307983 */ /* 0x000f280000100a00 */
[----:B------:R-:W5:Y:S04]  /*c770*/  LDL.64 R50, [R1+0x210] ;  /* 0x0002100001327983 */ /* 0x000f680000100a00 */
        /* <DEDUP_REMOVED lines=44> */
[----:B------:R-:W4:Y:S04]  /*ca40*/  LDL R106, [R1+0x1d0] ;  /* 0x0001d000016a7983 */ /* 0x000f280000100800 */
[----:B------:R-:W4:Y:S01]  /*ca50*/  LDL R105, [R1+0x1c8] ;  /* 0x0001c80001697983 */ /* 0x000f220000100800 */
[----:B--2---:R-:W-:-:S04]  /*ca60*/  IMAD R3, R3, 0x40, R162 ;  /* 0x0000004003037824 */ /* 0x004fc800078e02a2 */
[----:B------:R-:W-:Y:S01]  /*ca70*/  IMAD R104, R3, 0x4, R2 ;  /* 0x0000000403687824 */ /* 0x000fe200078e0202 */
[----:B------:R-:W-:Y:S06]  /*ca80*/  BAR.SYNC.DEFER_BLOCKING 0xe, 0x100 ;  /* 0x0384000000007b1d */ /* 0x000fec0000010000 */
[----:B------:R-:W3:Y:S04]  /*ca90*/  LDS R0, [R104+0x38400] ;  /* 0x0384000068007984 */ /* 0x000ee80000000800 */
[----:B------:R-:W0:Y:S01]  /*caa0*/  LDS R104, [R104+0x38420] ;  /* 0x0384200068687984 */ /* 0x000e220000000800 */
[C---:B---3--:R-:W-:Y:S01]  /*cab0*/  FMUL.FTZ R3, R0.reuse, R53 ;  /* 0x0000003500037220 */ /* 0x048fe20000410000 */
[C---:B------:R-:W-:Y:S01]  /*cac0*/  FMUL.FTZ R2, R0.reuse, R52 ;  /* 0x0000003400027220 */ /* 0x040fe20000410000 */
[C---:B-----5:R-:W-:Y:S01]  /*cad0*/  FMUL.FTZ R51, R0.reuse, R51 ;  /* 0x0000003300337220 */ /* 0x060fe20000410000 */
[C---:B------:R-:W-:Y:S01]  /*cae0*/  FMUL.FTZ R50, R0.reuse, R50 ;  /* 0x0000003200327220 */ /* 0x040fe20000410000 */
[C---:B----4-:R-:W-:Y:S01]  /*caf0*/  FMUL.FTZ R47, R0.reuse, R47 ;  /* 0x0000002f002f7220 */ /* 0x050fe20000410000 */
        /* <DEDUP_REMOVED lines=13> */
[C---:B-1----:R-:W-:Y:S01]  /*cbd0*/  FMUL.FTZ R3, R0.reuse, R49 ;  /* 0x0000003100037220 */ /* 0x042fe20000410000 */
        /* <DEDUP_REMOVED lines=13> */
[----:B------:R-:W-:Y:S01]  /*ccb0*/  STL.64 [R1+0x210], R50 ;  /* 0x0002103201007387 */ /* 0x000fe20000100a00 */
[C---:B-1----:R-:W-:Y:S01]  /*ccc0*/  FMUL.FTZ R3, R0.reuse, R43 ;  /* 0x0000002b00037220 */ /* 0x042fe20000410000 */
[----:B------:R-:W-:-:S02]  /*ccd0*/  FMUL.FTZ R2, R0, R42 ;  /* 0x0000002a00027220 */ /* 0x000fc40000410000 */
[----:B------:R1:W-:Y:S04]  /*cce0*/  STL.64 [R1+0x230], R46 ;  /* 0x0002302e01007387 */ /* 0x0003e80000100a00 */
[----:B------:R-:W-:Y:S04]  /*ccf0*/  STL.64 [R1+0x250], R44 ;  /* 0x0002502c01007387 */ /* 0x000fe80000100a00 */
[----:B------:R-:W-:Y:S04]  /*cd00*/  STL.64 [R1+0x260], R2 ;  /* 0x0002600201007387 */ /* 0x000fe80000100a00 */
[----:B------:R-:W-:Y:S04]  /*cd10*/  STL.64 [R1+0x270], R40 ;  /* 0x0002702801007387 */ /* 0x000fe80000100a00 */
[----:B------:R-:W-:Y:S04]  /*cd20*/  STL.64 [R1+0x280], R34 ;  /* 0x0002802201007387 */ /* 0x000fe80000100a00 */
        /* <DEDUP_REMOVED lines=8> */
[----:B-1----:R-:W5:Y:S04]  /*cdb0*/  LDL.64 R46, [R1+0x2f8] ;  /* 0x0002f800012e7983 */ /* 0x002f680000100a00 */
[----:B------:R-:W5:Y:S04]  /*cdc0*/  LDL.64 R52, [R1+0x318] ;  /* 0x0003180001347983 */ /* 0x000f680000100a00 */
[----:B------:R-:W5:Y:S04]  /*cdd0*/  LDL.64 R50, [R1+0x328] ;  /* 0x0003280001327983 */ /* 0x000f680000100a00 */
[----:B------:R-:W5:Y:S04]  /*cde0*/  LDL.64 R48, [R1+0x338] ;  /* 0x0003380001307983 */ /* 0x000f680000100a00 */
[----:B--2---:R-:W2:Y:S04]  /*cdf0*/  LDL.64 R36, [R1+0x348] ;  /* 0x0003480001247983 */ /* 0x004ea80000100a00 */
[----:B------:R-:W2:Y:S04]  /*ce00*/  LDL.64 R44, [R1+0x358] ;  /* 0x00035800012c7983 */ /* 0x000ea80000100a00 */
[----:B------:R-:W2:Y:S04]  /*ce10*/  LDL.64 R42, [R1+0x368] ;  /* 0x00036800012a7983 */ /* 0x000ea80000100a00 */
[----:B------:R-:W2:Y:S04]  /*ce20*/  LDL.64 R40, [R1+0x378] ;  /* 0x0003780001287983 */ /* 0x000ea80000100a00 */
[----:B---3--:R-:W3:Y:S04]  /*ce30*/  LDL.64 R38, [R1+0x388] ;  /* 0x0003880001267983 */ /* 0x008ee80000100a00 */
[----:B----4-:R-:W4:Y:S04]  /*ce40*/  LDL.64 R26, [R1+0x398] ;  /* 0x00039800011a7983 */ /* 0x010f280000100a00 */
[----:B------:R-:W4:Y:S04]  /*ce50*/  LDL.64 R34, [R1+0x3a8] ;  /* 0x0003a80001227983 */ /* 0x000f280000100a00 */
[----:B-----5:R-:W5:Y:S04]  /*ce60*/  LDL.64 R32, [R1+0x3b8] ;  /* 0x0003b80001207983 */ /* 0x020f680000100a00 */
[----:B------:R-:W5:Y:S04]  /*ce70*/  LDL.64 R30, [R1+0x3c8] ;  /* 0x0003c800011e7983 */ /* 0x000f680000100a00 */
[----:B------:R-:W5:Y:S04]  /*ce80*/  LDL.64 R28, [R1+0x3d8] ;  /* 0x0003d800011c7983 */ /* 0x000f680000100a00 */
[----:B------:R-:W5:Y:S04]  /*ce90*/  LDL.64 R2, [R1+0x3e8] ;  /* 0x0003e80001027983 */ /* 0x000f680000100a00 */
[----:B0-----:R-:W5:Y:S04]  /*cea0*/  LDL.64 R24, [R1+0x3f8] ;  /* 0x0003f80001187983 */ /* 0x001f680000100a00 */
[----:B------:R-:W5:Y:S01]  /*ceb0*/  LDL.64 R20, [R1+0x408] ;  /* 0x0004080001147983 */ /* 0x000f620000100a00 */
        /* <DEDUP_REMOVED lines=63> */
[----:B------:R-:W-:Y:S01]  /*d2b0*/  VIADD R0, R105, 0x1 ;  /* 0x0000000169007836 */ /* 0x000fe20000000000 */
        /* <DEDUP_REMOVED lines=31> */
[----:B------:R-:W-:Y:S01]  /*d4b0*/  STL [R1+0x1c8], R0 ;  /* 0x0001c80001007387 */ /* 0x000fe20000100800 */
[----:B------:R-:W-:-:S03]  /*d4c0*/  ISETP.NE.AND P0, PT, R0, 0x2, PT ;  /* 0x000000020000780c */ /* 0x000fc60003f05270 */
[----:B------:R0:W-:Y:S02]  /*d4d0*/  STL.64 [R1+0x310], R4 ;  /* 0x0003100401007387 */ /* 0x0001e40000100a00 */
[----:B0-----:R-:W-:Y:S02]  /*d4e0*/  IMAD.MOV.U32 R4, RZ, RZ, 0x1 ;  /* 0x00000001ff047424 */ /* 0x001fe400078e00ff */
        /* <DEDUP_REMOVED lines=18> */
[C---:B----4-:R-:W-:Y:S01]  /*d610*/  FMUL.FTZ R27, R104.reuse, R27 ;  /* 0x0000001b681b7220 */ /* 0x050fe20000410000 */
[C---:B------:R-:W-:Y:S01]  /*d620*/  FMUL.FTZ R26, R104.reuse, R26 ;  /* 0x0000001a681a7220 */ /* 0x040fe20000410000 */
[C---:B------:R-:W-:Y:S01]  /*d630*/  FMUL.FTZ R35, R104.reuse, R35 ;  /* 0x0000002368237220 */ /* 0x040fe20000410000 */
[C---:B------:R-:W-:Y:S01]  /*d640*/  FMUL.FTZ R34, R104.reuse, R34 ;  /* 0x0000002268227220 */ /* 0x040fe20000410000 */
[C---:B-----5:R-:W-:Y:S01]  /*d650*/  FMUL.FTZ R33, R104.reuse, R33 ;  /* 0x0000002168217220 */ /* 0x060fe20000410000 */
        /* <DEDUP_REMOVED lines=28> */
[----:B------:R-:W-:Y:S06]  /*d820*/  BAR.ARV 0xf, 0x100 ;  /* 0x03c4000000007b1d */ /* 0x000fec0000002000 */
[----:B------:R-:W-:Y:S05]  /*d830*/  @P0 BRA `(.L_x_6736) ;  /* 0x000001d400080947 */ /* 0x000fea0003800000 */
[----:B------:R-:W2:Y:S04]  /*d840*/  LDL R0, [R1+0x1cc] ;  /* 0x0001cc0001007983 */ /* 0x000ea80000100800 */
[----:B------:R4:W-:Y:S01]  /*d850*/  STL [R1+0x1c8], RZ ;  /* 0x0001c8ff01007387 */ /* 0x0009e20000100800 */
[----:B--2---:R-:W-:-:S05]  /*d860*/  LOP3.LUT R0, R0, 0x1, RZ, 0x3c, !PT ;  /* 0x0000000100007812 */ /* 0x004fca00078e3cff */
[----:B------:R4:W-:Y:S01]  /*d870*/  STL [R1+0x1cc], R0 ;  /* 0x0001cc0001007387 */ /* 0x0009e20000100800 */
[----:B------:R-:W-:Y:S05]  /*d880*/  BRA `(.L_x_6736) ;  /* 0x000001d000f47947 */ /* 0x000fea0003800000 */
.L_x_6725:
[----:B----4-:R-:W1:Y:S01]  /*d890*/  LDC R0, c[0x0][0x448] ;  /* 0x00011200ff007b82 */ /* 0x010e620000000800 */
[----:B------:R-:W-:Y:S01]  /*d8a0*/  UIADD3 UR10, UP0, UR40, 0x38830, URZ ;  /* 0x00038830280a7890 */ /* 0x000fe2000ff1e03f */
[----:B------:R-:W-:Y:S01]  /*d8b0*/  IMAD.U32 R4, RZ, RZ, UR60 ;  /* 0x0000003cff047e24 */ /* 0x000fe2000f8e00ff */
[----:B------:R-:W-:Y:S01]  /*d8c0*/  UIADD3 UR8, UP1, UR40, 0x38840, URZ ;  /* 0x0003884028087890 */ /* 0x000fe2000ff3e03f */
[----:B------:R-:W-:Y:S01]  /*d8d0*/  IMAD.MOV.U32 R5, RZ, RZ, 0x80 ;  /* 0x00000080ff057424 */ /* 0x000fe200078e00ff */
[----:B------:R-:W-:Y:S01]  /*d8e0*/  UIADD3 UR6, UP2, UR40, 0x38850, URZ ;  /* 0x0003885028067890 */ /* 0x000fe2000ff5e03f */
[----:B------:R-:W-:Y:S01]  /*d8f0*/  IMAD.MOV.U32 R7, RZ, RZ, R155 ;  /* 0x000000ffff077224 */ /* 0x000fe200078e009b */
[----:B------:R-:W-:Y:S01]  /*d900*/  UIADD3 UR4, UP3, UR40, 0x38860, URZ ;  /* 0x0003886028047890 */ /* 0x000fe2000ff7e03f */
[----:B------:R-:W4:Y:S01]  /*d910*/  LDC.64 R8, c[0x0][0xad8] ;  /* 0x0002b600ff087b82 */ /* 0x000f220000000a00 */
[----:B------:R-:W-:Y:S01]  /*d920*/  IMAD.MOV.U32 R6, RZ, RZ, 0x100 ;  /* 0x00000100ff067424 */ /* 0x000fe200078e00ff */
[----:B------:R-:W-:Y:S01]  /*d930*/  UIADD3.X UR11, URZ, UR41, URZ, UP0, !UPT ;  /* 0x000000293f0b7290 */ /* 0x000fe200087fe43f */
[----:B------:R-:W-:Y:S01]  /*d940*/  IMAD.U32 R3, RZ, RZ, UR6 ;  /* 0x00000006ff037e24 */ /* 0x000fe2000f8e00ff */
[----:B------:R-:W-:Y:S01]  /*d950*/  UIADD3.X UR9, URZ, UR41, URZ, UP1, !UPT ;  /* 0x000000293f097290 */ /* 0x000fe20008ffe43f */
[----:B------:R-:W-:Y:S01]  /*d960*/  IMAD.U32 R14, RZ, RZ, UR4 ;  /* 0x00000004ff0e7e24 */ /* 0x000fe2000f8e00ff */
[----:B------:R-:W-:Y:S01]  /*d970*/  UIADD3.X UR7, URZ, UR41, URZ, UP2, !UPT ;  /* 0x000000293f077290 */ /* 0x000fe200097fe43f */
[----:B------:R2:W-:Y:S01]  /*d980*/  STL.64 [R1+0x28], R4 ;  /* 0x0000280401007387 */ /* 0x0005e20000100a00 */
[----:B------:R-:W-:Y:S01]  /*d990*/  UIADD3.X UR5, URZ, UR41, URZ, UP3, !UPT ;  /* 0x000000293f057290 */ /* 0x000fe20009ffe43f */
[----:B------:R-:W-:-:S02]  /*d9a0*/  IMAD.U32 R152, RZ, RZ, UR60 ;  /* 0x0000003cff987e24 */ /* 0x000fc4000f8e00ff */
[----:B------:R3:W-:Y:S01]  /*d9b0*/  STL.64 [R1+0x30], R6 ;  /* 0x0000300601007387 */ /* 0x0007e20000100a00 */
[----:B------:R-:W-:Y:S02]  /*d9c0*/  IMAD.MOV.U32 R153, RZ, RZ, 0x80 ;  /* 0x00000080ff997424 */ /* 0x000fe400078e00ff */
[----:B------:R-:W-:Y:S01]  /*d9d0*/  IMAD.MOV.U32 R154, RZ, RZ, 0x80 ;  /* 0x00000080ff9a7424 */ /* 0x000fe200078e00ff */
[----:B------:R0:W-:Y:S01]  /*d9e0*/  STL [R1+0x50], R85 ;  /* 0x0000505501007387 */ /* 0x0001e20000100800 */
[----:B-1----:R-:W-:Y:S01]  /*d9f0*/  ISETP.NE.AND P2, PT, R0, 0x1, PT ;  /* 0x000000010000780c */ /* 0x002fe20003f45270 */
[----:B0-----:R-:W-:Y:S02]  /*da00*/  IMAD.U32 R10, RZ, RZ, UR10 ;  /* 0x0000000aff0a7e24 */ /* 0x001fe4000f8e00ff */
[----:B--2---:R-:W-:Y:S01]  /*da10*/  IMAD.U32 R5, RZ, RZ, UR7 ;  /* 0x00000007ff057e24 */ /* 0x004fe2000f8e00ff */
[----:B------:R0:W-:Y:S01]  /*da20*/  STL.128 [R1], R152 ;  /* 0x0000009801007387 */ /* 0x0001e20000100c00 */
[----:B------:R-:W-:-:S02]  /*da30*/  IMAD.U32 R12, RZ, RZ, UR8 ;  /* 0x00000008ff0c7e24 */ /* 0x000fc4000f8e00ff */
[----:B---3--:R-:W-:Y:S01]  /*da40*/  IMAD.U32 R7, RZ, RZ, UR5 ;  /* 0x00000005ff077e24 */ /* 0x008fe2000f8e00ff */
[----:B------:R0:W-:Y:S01]  /*da50*/  STL [R1+0x10], RZ ;  /* 0x000010ff01007387 */ /* 0x0001e20000100800 */
[----:B------:R-:W-:Y:S01]  /*da60*/  IMAD.U32 R11, RZ, RZ, UR11 ;  /* 0x0000000bff0b7e24 */ /* 0x000fe2000f8e00ff */
[----:B----4-:R-:W-:Y:S01]  /*da70*/  ISETP.GE.AND P3, PT, R9, 0x1, PT ;  /* 0x000000010900780c */ /* 0x010fe20003f66270 */
[----:B------:R-:W-:Y:S01]  /*da80*/  IMAD.U32 R13, RZ, RZ, UR9 ;  /* 0x00000009ff0d7e24 */ /* 0x000fe2000f8e00ff */
[----:B------:R0:W-:Y:S01]  /*da90*/  STL [R1+0x38], RZ ;  /* 0x000038ff01007387 */ /* 0x0001e20000100800 */
[----:B------:R-:W1:Y:S01]  /*daa0*/  @P2 LDC R0, c[0x0][0x44c] ;  /* 0x00011300ff002b82 */ /* 0x000e620000000800 */
[----:B------:R-:W-:Y:S02]  /*dab0*/  IMAD.MOV.U32 R4, RZ, RZ, R3 ;  /* 0x000000ffff047224 */ /* 0x000fe400078e0003 */
[----:B------:R-:W-:Y:S01]  /*dac0*/  IMAD.MOV.U32 R6, RZ, RZ, R14 ;  /* 0x000000ffff067224 */ /* 0x000fe200078e000e */
[----:B------:R0:W-:Y:S01]  /*dad0*/  STL.64 [R1+0x18], R10 ;  /* 0x0000180a01007387 */ /* 0x0001e20000100a00 */
[----:B------:R-:W-:-:S02]  /*dae0*/  VIADD R3, R181, 0x3f ;  /* 0x0000003fb5037836 */ /* 0x000fc40000000000 */
[----:B------:R-:W-:Y:S01]  /*daf0*/  IMAD.U32 R30, RZ, RZ, UR39 ;  /* 0x00000027ff1e7e24 */ /* 0x000fe2000f8e00ff */
[----:B------:R-:W2:Y:S01]  /*db00*/  @P2 LDC R15, c[0x0][0x450] ;  /* 0x00011400ff0f2b82 */ /* 0x000ea20000000800 */
[----:B------:R0:W-:Y:S01]  /*db10*/  STL.128 [R1+0x40], R4 ;  /* 0x0000400401007387 */ /* 0x0001e20000100c00 */
[----:B------:R-:W-:Y:S02]  /*db20*/  IMAD.U32 R56, RZ, RZ, UR39 ;  /* 0x00000027ff387e24 */ /* 0x000fe4000f8e00ff */
[----:B------:R-:W-:Y:S01]  /*db30*/  IADD3 R30, P0, R30, 0x28, RZ ;  /* 0x000000281e1e7810 */ /* 0x000fe20007f1e0ff */
[----:B------:R0:W-:Y:S02]  /*db40*/  STL.64 [R1+0x20], R12 ;  /* 0x0000200c01007387 */ /* 0x0001e40000100a00 */
[----:B------:R-:W-:Y:S02]  /*db50*/  IADD3 R56, P1, R56, 0x50, RZ ;  /* 0x0000005038387810 */ /* 0x000fe40007f3e0ff */
[----:B------:R-:W-:-:S03]  /*db60*/  IMAD.X R33, RZ, RZ, UR42, P0 ;  /* 0x0000002aff217e24 */ /* 0x000fc600080e06ff */
[----:B------:R-:W-:Y:S02]  /*db70*/  IMAD.X R57, RZ, RZ, UR42, P1 ;  /* 0x0000002aff397e24 */ /* 0x000fe400088e06ff */
[----:B-1----:R-:W-:-:S05]  /*db80*/  @P2 IMAD.HI.U32 R0, R3, R0, RZ ;  /* 0x0000000003002227 */ /* 0x002fca00078e00ff */
[----:B--2---:R-:W-:-:S05]  /*db90*/  @P2 SHF.R.U32.HI R3, RZ, R15, R0 ;  /* 0x0000000fff032219 */ /* 0x004fca0000011600 */
[----:B------:R-:W-:-:S04]  /*dba0*/  IMAD.IADD R3, R212, 0x1, R3 ;  /* 0x00000001d4037824 */ /* 0x000fc800078e0203 */
[----:B------:R-:W-:Y:S01]  /*dbb0*/  IMAD.IADD R8, R3, 0x1, R8 ;  /* 0x0000000103087824 */ /* 0x000fe200078e0208 */
[----:B0-----:R-:W-:Y:S06]  /*dbc0*/  @!P3 BRA `(.L_x_6742) ;  /* 0x000000000048b947 */ /* 0x001fec0003800000 */
        /* <DEDUP_REMOVED lines=11> */
.L_x_6744:
[----:B------:R-:W-:-:S13]  /*dc80*/  ISETP.NE.AND P0, PT, R9, 0x1, PT ;  /* 0x000000010900780c */ /* 0x000fda0003f05270 */
[----:B------:R-:W0:Y:S02]  /*dc90*/  @P0 LDC.64 R4, c[0x0][0xae0] ;  /* 0x0002b800ff040b82 */ /* 0x000e240000000a00 */
[----:B0-----:R-:W-:-:S05]  /*dca0*/  @P0 IMAD.HI.U32 R4, R0, R4, RZ ;  /* 0x0000000400040227 */ /* 0x001fca00078e00ff */
[----:B------:R-:W-:-:S07]  /*dcb0*/  @P0 SHF.R.U32.HI R0, RZ, R5, R4 ;  /* 0x00000005ff000219 */ /* 0x000fce0000011604 */
.L_x_6745:
[----:B------:R-:W-:Y:S05]  /*dcc0*/  BSYNC B0 ;  /* 0x0000000000007941 */ /* 0x000fea0003800000 */
.L_x_6743:
[----:B------:R-:W-:-:S05]  /*dcd0*/  IMAD R3, R0, R9, R9 ;  /* 0x0000000900037224 */ /* 0x000fca00078e0209 */
[----:B------:R-:W-:-:S07]  /*dce0*/  VIMNMX R8, R8, R3, PT ;  /* 0x0000000308087248 */ /* 0x000fce0003fe0100 */
.L_x_6742:
[----:B------:R-:W0:Y:S01]  /*dcf0*/  @P2 LDC R0, c[0x0][0x44c] ;  /* 0x00011300ff002b82 */ /* 0x000e220000000800 */
[----:B------:R-:W-:Y:S01]  /*dd00*/  VIADD R8, R8, 0x3f ;  /* 0x0000003f08087836 */ /* 0x000fe20000000000 */
[----:B------:R-:W-:Y:S01]  /*dd10*/  ULDC UR4, c[0x0][0xad4] ;  /* 0x0002b50000047ab9 */ /* 0x000fe20000000800 */
[----:B------:R-:W-:-:S03]  /*dd20*/  IMAD.MOV.U32 R5, RZ, RZ, R181 ;  /* 0x000000ffff057224 */ /* 0x000fc600078e00b5 */
        /* <DEDUP_REMOVED lines=20> */
.L_x_6748:
[----:B------:R-:W-:-:S13]  /*de70*/  ISETP.NE.AND P0, PT, R9, 0x1, PT ;  /* 0x000000010900780c */ /* 0x000fda0003f05270 */
[----:B------:R-:W0:Y:S02]  /*de80*/  @P0 LDC.64 R4, c[0x0][0xae0] ;  /* 0x0002b800ff040b82 */ /* 0x000e240000000a00 */
[----:B0-----:R-:W-:-:S05]  /*de90*/  @P0 IMAD.HI.U32 R4, R0, R4, RZ ;  /* 0x0000000400040227 */ /* 0x001fca00078e00ff */
[----:B------:R-:W-:-:S07]  /*dea0*/  @P0 SHF.R.U32.HI R0, RZ, R5, R4 ;  /* 0x00000005ff000219 */ /* 0x000fce0000011604 */
.L_x_6749:
[----:B------:R-:W-:Y:S05]  /*deb0*/  BSYNC B0 ;  /* 0x0000000000007941 */ /* 0x000fea0003800000 */
.L_x_6747:
[----:B------:R-:W-:-:S05]  /*dec0*/  IMAD R0, R0, R9, RZ ;  /* 0x0000000900007224 */ /* 0x000fca00078e02ff */
[----:B------:R-:W-:-:S07]  /*ded0*/  VIMNMX R3, R3, R0, !PT ;  /* 0x0000000003037248 */ /* 0x000fce0007fe0100 */
.L_x_6746:
        /* <DEDUP_REMOVED lines=39> */
.L_x_6751:
[----:B------:R-:W-:Y:S05]  /*e150*/  BSYNC B0 ;  /* 0x0000000000007941 */ /* 0x000fea0003800000 */
.L_x_6750:
[----:B------:R-:W-:Y:S01]  /*e160*/  IMAD R180, R220, R193, R9 ;  /* 0x000000c1dcb47224 */ /* 0x000fe200078e0209 */
[----:B------:R-:W-:-:S04]  /*e170*/  PRMT R4, RZ, 0x7610, R4 ;  /* 0x00007610ff047816 */ /* 0x000fc80000000004 */
[----:B------:R-:W-:-:S04]  /*e180*/  VIADDMNMX R193, R180, R193, R26, PT ;  /* 0x000000c1b4c17246 */ /* 0x000fc8000380011a */
[----:B------:R-:W-:-:S13]  /*e190*/  ISETP.GT.AND P0, PT, R193, R180, PT ;  /* 0x000000b4c100720c */ /* 0x000fda0003f04270 */
[----:B------:R-:W-:Y:S05]  /*e1a0*/  @!P0 BRA `(.L_x_6736) ;  /* 0x000001c800ac8947 */ /* 0x000fea0003800000 */
[----:B------:R-:W0:Y:S01]  /*e1b0*/  S2R R0, SR_TID.X ;  /* 0x0000000000007919 */ /* 0x000e220000002100 */
[----:B------:R-:W-:Y:S01]  /*e1c0*/  VIADD R10, R2, 0x36400 ;  /* 0x00036400020a7836 */ /* 0x000fe20000000000 */
[----:B------:R-:W-:Y:S01]  /*e1d0*/  UIADD3 UR4, UP0, UR40, 0x38400, URZ ;  /* 0x0003840028047890 */ /* 0x000fe2000ff1e03f */
[----:B------:R-:W-:Y:S01]  /*e1e0*/  IMAD.MOV.U32 R4, RZ, RZ, 0x1 ;  /* 0x00000001ff047424 */ /* 0x000fe200078e00ff */
[----:B------:R1:W5:Y:S01]  /*e1f0*/  LDL R13, [R1+0x464] ;  /* 0x00046400010d7983 */ /* 0x0003620000100800 */
[----:B------:R-:W-:Y:S01]  /*e200*/  IMAD.MOV.U32 R5, RZ, RZ, RZ ;  /* 0x000000ffff057224 */ /* 0x000fe200078e00ff */
[----:B------:R-:W-:Y:S01]  /*e210*/  LOP3.LUT P0, RZ, R10, 0x3ff, RZ, 0xc0, !PT ;  /* 0x000003ff0aff7812 */ /* 0x000fe2000780c0ff */
[----:B------:R-:W-:Y:S01]  /*e220*/  IMAD.MOV.U32 R6, RZ, RZ, 0x1 ;  /* 0x00000001ff067424 */ /* 0x000fe200078e00ff */
[----:B------:R-:W2:Y:S01]  /*e230*/  S2R R28, SR_TID.X ;  /* 0x00000000001c7919 */ /* 0x000ea20000002100 */
[----:B------:R-:W-:Y:S01]  /*e240*/  IMAD.MOV.U32 R7, RZ, RZ, RZ ;  /* 0x000000ffff077224 */ /* 0x000fe200078e00ff */
[----:B------:R-:W-:Y:S01]  /*e250*/  UIADD3.X UR5, URZ, UR41, URZ, UP0, !UPT ;  /* 0x000000293f057290 */ /* 0x000fe200087fe43f */
[----:B------:R-:W-:-:S02]  /*e260*/  VIADD R10, R2, 0x26400 ;  /* 0x00026400020a7836 */ /* 0x000fc40000000000 */
[C---:B------:R-:W-:Y:S01]  /*e270*/  VIADD R11, R2.reuse, 0x400 ;  /* 0x00000400020b7836 */ /* 0x040fe20000000000 */
[----:B------:R3:W-:Y:S01]  /*e280*/  STL.128 [R1+0x60], R4 ;  /* 0x0000600401007387 */ /* 0x0007e20000100c00 */
[----:B------:R-:W-:Y:S01]  /*e290*/  VIADD R60, R2, 0x20400 ;  /* 0x00020400023c7836 */ /* 0x000fe20000000000 */
[----:B------:R-:W-:Y:S01]  /*e2a0*/  SHF.R.U32.HI R10, RZ, 0x4, R10 ;  /* 0x00000004ff0a7819 */ /* 0x000fe2000001160a */
[----:B------:R-:W-:Y:S02]  /*e2b0*/  IMAD.U32 R8, RZ, RZ, UR4 ;  /* 0x00000004ff087e24 */ /* 0x000fe4000f8e00ff */
[----:B------:R-:W-:Y:S01]  /*e2c0*/  IMAD.U32 R9, RZ, RZ, UR5 ;  /* 0x00000005ff097e24 */ /* 0x000fe2000f8e00ff */
[----:B------:R-:W-:Y:S01]  /*e2d0*/  LOP3.LUT R10, R10, 0x3fff, RZ, 0xc0, !PT ;  /* 0x00003fff0a0a7812 */ /* 0x000fe200078ec0ff */
[----:B------:R-:W-:Y:S02]  /*e2e0*/  IMAD.U32 R26, RZ, RZ, UR39 ;  /* 0x00000027ff1a7e24 */ /* 0x000fe4000f8e00ff */
[----:B------:R-:W-:Y:S01]  /*e2f0*/  IMAD.U32 R52, RZ, RZ, UR39 ;  /* 0x00000027ff347e24 */ /* 0x000fe2000f8e00ff */
[----:B------:R-:W-:Y:S01]  /*e300*/  LOP3.LUT R10, R10, 0x10000, RZ, 0xfc, !PT ;  /* 0x000100000a0a7812 */ /* 0x000fe200078efcff */
[----:B------:R4:W-:Y:S01]  /*e310*/  STL.64 [R1+0x58], R8 ;  /* 0x0000580801007387 */ /* 0x0009e20000100a00 */
[----:B------:R-:W-:-:S02]  /*e320*/  IMAD.U32 R48, RZ, RZ, UR39 ;  /* 0x00000027ff307e24 */ /* 0x000fc4000f8e00ff */
[----:B------:R-:W-:Y:S01]  /*e330*/  IMAD.U32 R41, RZ, RZ, UR39 ;  /* 0x00000027ff297e24 */ /* 0x000fe2000f8e00ff */
[----:B---3--:R-:W-:Y:S01]  /*e340*/  SHF.R.U32.HI R5, RZ, 0x4, R11 ;  /* 0x00000004ff057819 */ /* 0x008fe2000001160b */
[----:B------:R-:W-:Y:S02]  /*e350*/  IMAD.MOV.U32 R7, RZ, RZ, 0x40000040 ;  /* 0x40000040ff077424 */ /* 0x000fe400078e00ff */
[C---:B0-----:R-:W-:Y:S01]  /*e360*/  VIADD R3, R0.reuse, 0xffffff80 ;  /* 0xffffff8000037836 */ /* 0x041fe20000000000 */
[----:B------:R-:W-:Y:S01]  /*e370*/  LOP3.LUT R5, R5, 0x3fff, RZ, 0xc0, !PT ;  /* 0x00003fff05057812 */ /* 0x000fe200078ec0ff */
[----:B------:R-:W-:Y:S02]  /*e380*/  VIADD R0, R0, 0xffffff80 ;  /* 0xffffff8000007836 */ /* 0x000fe40000000000 */
[----:B----4-:R-:W-:Y:S01]  /*e390*/  IMAD.MOV.U32 R9, RZ, RZ, 0x40000040 ;  /* 0x40000040ff097424 */ /* 0x010fe200078e00ff */
[----:B------:R-:W-:Y:S01]  /*e3a0*/  LOP3.LUT R6, R5, 0x10000, RZ, 0xfc, !PT ;  /* 0x0001000005067812 */ /* 0x000fe200078efcff */
[----:B------:R-:W-:Y:S01]  /*e3b0*/  IMAD.MOV.U32 R5, RZ, RZ, 0x40000040 ;  /* 0x40000040ff057424 */ /* 0x000fe200078e00ff */
[----:B------:R-:W-:Y:S01]  /*e3c0*/  SHF.R.S32.HI R0, RZ, 0x1f, R0 ;  /* 0x0000001fff007819 */ /* 0x000fe20000011400 */
[----:B--2---:R-:W-:-:S02]  /*e3d0*/  VIADD R12, R28, 0xffffff80 ;  /* 0xffffff801c0c7836 */ /* 0x004fc40000000000 */
[----:B------:R-:W-:Y:S01]  /*e3e0*/  IMAD.U32 R50, RZ, RZ, UR39 ;  /* 0x00000027ff327e24 */ /* 0x000fe2000f8e00ff */
[----:B------:R-:W-:Y:S01]  /*e3f0*/  LEA.HI R0, R0, R3, RZ, 0x7 ;  /* 0x0000000300007211 */ /* 0x000fe200078f38ff */
[----:B------:R-:W-:Y:S01]  /*e400*/  IMAD.U32 R43, RZ, RZ, UR39 ;  /* 0x00000027ff2b7e24 */ /* 0x000fe2000f8e00ff */
[----:B------:R-:W-:Y:S01]  /*e410*/  STL [R1+0x74], R12 ;  /* 0x0000740c01007387 */ /* 0x000fe20000100800 */
[----:B------:R-:W-:Y:S01]  /*e420*/  IMAD.U32 R45, RZ, RZ, UR39 ;  /* 0x00000027ff2d7e24 */ /* 0x000fe2000f8e00ff */
[----:B------:R-:W-:Y:S01]  /*e430*/  SHF.R.S32.HI R0, RZ, 0x7, R0 ;  /* 0x00000007ff007819 */ /* 0x000fe20000011400 */
[----:B------:R-:W-:-:S05]  /*e440*/  IMAD.U32 R35, RZ, RZ, UR39 ;  /* 0x00000027ff237e24 */ /* 0x000fca000f8e00ff */
[----:B------:R-:W0:Y:S02]  /*e450*/  SHFL.IDX PT, R0, R0, RZ, 0x1f ;  /* 0x00001fff00007589 */ /* 0x000e2400000e0000 */
[----:B0-----:R-:W-:-:S04]  /*e460*/  LEA.HI R3, R0, R0, RZ, 0x1 ;  /* 0x0000000000037211 */ /* 0x001fc800078f08ff */
[----:B------:R-:W-:-:S05]  /*e470*/  LOP3.LUT R3, R3, 0x6, RZ, 0xc0, !PT ;  /* 0x0000000603037812 */ /* 0x000fca00078ec0ff */
[----:B------:R-:W-:Y:S02]  /*e480*/  IMAD.IADD R0, R0, 0x1, -R3 ;  /* 0x0000000100007824 */ /* 0x000fe400078e0a03 */
[----:B------:R-:W-:Y:S02]  /*e490*/  VIADD R3, R2, 0x22400 ;  /* 0x0002240002037836 */ /* 0x000fe40000000000 */
[----:B------:R-:W-:Y:S01]  /*e4a0*/  IMAD R4, R0, 0x8000, R11 ;  /* 0x0000800000047824 */ /* 0x000fe200078e020b */
[----:B------:R-:W-:Y:S02]  /*e4b0*/  SHF.R.U32.HI R0, RZ, 0x4, R60 ;  /* 0x00000004ff007819 */ /* 0x000fe4000001163c */
[----:B------:R-:W-:Y:S02]  /*e4c0*/  SHF.R.U32.HI R3, RZ, 0x4, R3 ;  /* 0x00000004ff037819 */ /* 0x000fe40000011603 */
[----:B------:R-:W-:Y:S02]  /*e4d0*/  SHF.R.U32.HI R4, RZ, 0x4, R4 ;  /* 0x00000004ff047819 */ /* 0x000fe40000011604 */
[----:B------:R-:W-:-:S02]  /*e4e0*/  LOP3.LUT R3, R3, 0x3fff, RZ, 0xc0, !PT ;  /* 0x00003fff03037812 */ /* 0x000fc400078ec0ff */
[----:B------:R-:W-:Y:S02]  /*e4f0*/  LOP3.LUT R0, R0, 0x3fff, RZ, 0xc0, !PT ;  /* 0x00003fff00007812 */ /* 0x000fe400078ec0ff */
[----:B------:R-:W-:Y:S02]  /*e500*/  LOP3.LUT R11, R3, 0x10000, RZ, 0xfc, !PT ;  /* 0x00010000030b7812 */ /* 0x000fe400078efcff */
[----:B------:R-:W-:Y:S01]  /*e510*/  LOP3.LUT R3, R4, 0x3fff, RZ, 0xc0, !PT ;  /* 0x00003fff04037812 */ /* 0x000fe200078ec0ff */
[----:B------:R-:W-:Y:S01]  /*e520*/  IMAD.MOV.U32 R4, RZ, RZ, R10 ;  /* 0x000000ffff047224 */ /* 0x000fe200078e000a */
[----:B------:R-:W-:Y:S01]  /*e530*/  LOP3.LUT R8, R0, 0x10000, RZ, 0xfc, !PT ;  /* 0x0001000000087812 */ /* 0x000fe200078efcff */
[----:B------:R-:W-:Y:S01]  /*e540*/  IMAD.U32 R10, RZ, RZ, UR39 ;  /* 0x00000027ff0a7e24 */ /* 0x000fe2000f8e00ff */
[----:B------:R-:W-:Y:S01]  /*e550*/  LOP3.LUT R3, R3, 0x2000000, RZ, 0xfc, !PT ;  /* 0x0200000003037812 */ /* 0x000fe200078efcff */
[----:B------:R-:W-:Y:S01]  /*e560*/  BSSY B6, `(.L_x_6752) ;  /* 0x0000037000067945 */ /* 0x000fe20003800000 */
[----:B------:R0:W-:Y:S01]  /*e570*/  STL.128 [R1+0x90], R4 ;  /* 0x0000900401007387 */ /* 0x0001e20000100c00 */
[----:B------:R-:W-:Y:S01]  /*e580*/  IADD3 R26, P6, R26, 0x58, RZ ;  /* 0x000000581a1a7810 */ /* 0x000fe20007fde0ff */
[----:B------:R-:W-:-:S02]  /*e590*/  IMAD.MOV.U32 R0, RZ, RZ, R167 ;  /* 0x000000ffff007224 */ /* 0x000fc400078e00a7 */
[----:B------:R1:W-:Y:S01]  /*e5a0*/  STL.64 [R1+0x78], R8 ;  /* 0x0000780801007387 */ /* 0x0003e20000100a00 */
[----:B0-----:R-:W-:-:S03]  /*e5b0*/  IMAD.MOV.U32 R6, RZ, RZ, R3 ;  /* 0x000000ffff067224 */ /* 0x001fc600078e0003 */
[----:B------:R1:W5:Y:S01]  /*e5c0*/  LDL R3, [R1+0x468] ;  /* 0x0004680001037983 */ /* 0x0003620000100800 */
[----:B------:R-:W-:-:S05]  /*e5d0*/  IMAD.MOV.U32 R4, RZ, RZ, R11 ;  /* 0x000000ffff047224 */ /* 0x000fca00078e000b */
[----:B------:R1:W-:Y:S01]  /*e5e0*/  STL.128 [R1+0x80], R4 ;  /* 0x0000800401007387 */ /* 0x0003e20000100c00 */
[----:B------:R-:W-:Y:S02]  /*e5f0*/  IADD3 R39, P2, R10, 0x74, RZ ;  /* 0x000000740a277810 */ /* 0x000fe40007f5e0ff */
[----:B------:R-:W-:Y:S01]  /*e600*/  IADD3 R52, P5, R52, 0x60, RZ ;  /* 0x0000006034347810 */ /* 0x000fe20007fbe0ff */
[----:B------:R-:W-:Y:S01]  /*e610*/  IMAD.X R27, RZ, RZ, UR42, P6 ;  /* 0x0000002aff1b7e24 */ /* 0x000fe2000b0e06ff */
[----:B------:R-:W-:Y:S01]  /*e620*/  IADD3 R48, P1, R48, 0x68, RZ ;  /* 0x0000006830307810 */ /* 0x000fe20007f3e0ff */
[----:B------:R-:W-:Y:S01]  /*e630*/  IMAD.X R44, RZ, RZ, UR42, P2 ;  /* 0x0000002aff2c7e24 */ /* 0x000fe200090e06ff */
[----:B------:R-:W-:Y:S01]  /*e640*/  IADD3 R41, P4, R41, 0x78, RZ ;  /* 0x0000007829297810 */ /* 0x000fe20007f9e0ff */
[----:B------:R-:W-:Y:S01]  /*e650*/  IMAD.X R51, RZ, RZ, UR42, P5 ;  /* 0x0000002aff337e24 */ /* 0x000fe2000a8e06ff */
[----:B------:R-:W-:Y:S02]  /*e660*/  IADD3 R50, P3, R50, 0x80, RZ ;  /* 0x0000008032327810 */ /* 0x000fe40007f7e0ff */
[----:B------:R-:W-:-:S02]  /*e670*/  IADD3 R43, P2, R43, 0x88, RZ ;  /* 0x000000882b2b7810 */ /* 0x000fc40007f5e0ff */
[----:B------:R-:W-:Y:S02]  /*e680*/  IADD3 R45, P6, R45, 0x90, RZ ;  /* 0x000000902d2d7810 */ /* 0x000fe40007fde0ff */
[----:B------:R-:W-:Y:S01]  /*e690*/  IADD3 R35, P5, R35, 0x98, RZ ;  /* 0x0000009823237810 */ /* 0x000fe20007fbe0ff */
[----:B------:R-:W-:Y:S02]  /*e6a0*/  IMAD.X R47, RZ, RZ, UR42, P1 ;  /* 0x0000002aff2f7e24 */ /* 0x000fe400088e06ff */
[----:B------:R-:W-:Y:S02]  /*e6b0*/  IMAD.X R40, RZ, RZ, UR42, P4 ;  /* 0x0000002aff287e24 */ /* 0x000fe4000a0e06ff */
[----:B------:R-:W-:Y:S02]  /*e6c0*/  IMAD.X R49, RZ, RZ, UR42, P3 ;  /* 0x0000002aff317e24 */ /* 0x000fe400098e06ff */
[----:B------:R-:W-:Y:S02]  /*e6d0*/  IMAD.X R42, RZ, RZ, UR42, P2 ;  /* 0x0000002aff2a7e24 */ /* 0x000fe400090e06ff */
[----:B------:R-:W-:-:S02]  /*e6e0*/  IMAD.X R46, RZ, RZ, UR42, P6 ;  /* 0x0000002aff2e7e24 */ /* 0x000fc4000b0e06ff */
[----:B------:R-:W-:Y:S01]  /*e6f0*/  IMAD.X R36, RZ, RZ, UR42, P5 ;  /* 0x0000002aff247e24 */ /* 0x000fe2000a8e06ff */
        /* <DEDUP_REMOVED lines=14> */
[----:B-----5:R-:W-:-:S07]  /*e7e0*/  IMAD.MOV.U32 R13, RZ, RZ, RZ ;  /* 0x000000ffff0d7224 */ /* 0x020fce00078e00ff */
[----:B------:R-:W-:-:S07]  /*e7f0*/  LEPC R20, `(.L_x_6754) ;  /* 0x000000001014794e */ /* 0x000fce0000000000 */
[----:B0-----:R-:W-:Y:S05]  /*e800*/  CALL.ABS.NOINC R14 ;  /* 0x000000000e007343 */ /* 0x001fea0003c00000 */
.L_x_6754:
        /* <DEDUP_REMOVED lines=12> */
.L_x_6753:
[----:B------:R-:W-:Y:S05]  /*e8d0*/  BSYNC B6 ;  /* 0x0000000000067941 */ /* 0x000fea0003800000 */
.L_x_6752:
[----:B-----5:R-:W-:Y:S01]  /*e8e0*/  SHF.R.S32.HI R4, RZ, 0x1f, R3 ;  /* 0x0000001fff047819 */ /* 0x020fe20000011403 */
[----:B------:R-:W-:Y:S01]  /*e8f0*/  UIADD3 UR4, UP1, UR39, 0x70, URZ ;  /* 0x0000007027047890 */ /* 0x000fe2000ff3e03f */
[----:B------:R-:W-:Y:S01]  /*e900*/  VIADD R8, R28, 0xffffff80 ;  /* 0xffffff801c087836 */ /* 0x000fe20000000000 */
[----:B------:R-:W-:Y:S01]  /*e910*/  UIADD3 UR6, UP0, UR39, 0xfc, URZ ;  /* 0x000000fc27067890 */ /* 0x000fe2000ff1e03f */
[----:B------:R-:W-:Y:S01]  /*e920*/  LEA.HI R5, R4, R3, RZ, 0x3 ;  /* 0x0000000304057211 */ /* 0x000fe200078f18ff */
[----:B------:R-:W-:Y:S01]  /*e930*/  UIADD3.X UR5, URZ, UR42, URZ, UP1, !UPT ;  /* 0x0000002a3f057290 */ /* 0x000fe20008ffe43f */
[----:B------:R-:W0:Y:S01]  /*e940*/  LDC.64 R28, c[0x0][0xad8] ;  /* 0x0002b600ff1c7b82 */ /* 0x000e220000000a00 */
[----:B------:R-:W-:Y:S01]  /*e950*/  UIADD3.X UR7, URZ, UR42, URZ, UP0, !UPT ;  /* 0x0000002a3f077290 */ /* 0x000fe200087fe43f */
[C---:B------:R-:W-:Y:S01]  /*e960*/  LOP3.LUT R4, R5.reuse, 0xfffffff8, RZ, 0xc0, !PT ;  /* 0xfffffff805047812 */ /* 0x040fe200078ec0ff */
[----:B------:R-:W-:Y:S01]  /*e970*/  IMAD.SHL.U32 R5, R5, 0x40, RZ ;  /* 0x0000004005057824 */ /* 0x000fe200078e00ff */
[----:B------:R1:W-:Y:S01]  /*e980*/  STL [R1+0xcc], R8 ;  /* 0x0000cc0801007387 */ /* 0x0003e20000100800 */
[----:B------:R-:W-:Y:S01]  /*e990*/  IMAD.U32 R7, RZ, RZ, UR6 ;  /* 0x00000006ff077e24 */ /* 0x000fe2000f8e00ff */
[----:B------:R-:W-:Y:S01]  /*e9a0*/  UIADD3 UR6, UP0, UR39, 0xb0, URZ ;  /* 0x000000b027067890 */ /* 0x000fe2000ff1e03f */
[----:B------:R-:W-:Y:S01]  /*e9b0*/  IMAD.IADD R3, R3, 0x1, -R4 ;  /* 0x0000000103037824 */ /* 0x000fe200078e0a04 */
[----:B------:R-:W-:Y:S01]  /*e9c0*/  LOP3.LUT R9, R5, 0xfffffe00, RZ, 0xc0, !PT ;  /* 0xfffffe0005097812 */ /* 0x000fe200078ec0ff */
[----:B------:R-:W-:Y:S01]  /*e9d0*/  IMAD.U32 R12, RZ, RZ, UR5 ;  /* 0x00000005ff0c7e24 */ /* 0x000fe2000f8e00ff */
[----:B------:R-:W2:Y:S01]  /*e9e0*/  LDC.64 R20, c[0x0][0xae0] ;  /* 0x0002b800ff147b82 */ /* 0x000ea20000000a00 */
[C---:B------:R-:W-:Y:S01]  /*e9f0*/  IMAD.SHL.U32 R4, R3.reuse, 0x40, RZ ;  /* 0x0000004003047824 */ /* 0x040fe200078e00ff */
[----:B------:R-:W-:Y:S01]  /*ea00*/  LOP3.LUT P0, RZ, R3, 0x2, RZ, 0xc0, !PT ;  /* 0x0000000203ff7812 */ /* 0x000fe2000780c0ff */
[----:B------:R-:W-:Y:S01]  /*ea10*/  IMAD.U32 R10, RZ, RZ, UR7 ;  /* 0x00000007ff0a7e24 */ /* 0x000fe2000f8e00ff */
[----:B------:R-:W-:Y:S01]  /*ea20*/  UIADD3.X UR7, URZ, UR42, URZ, UP0, !UPT ;  /* 0x0000002a3f077290 */ /* 0x000fe200087fe43f */
[----:B------:R-:W-:Y:S01]  /*ea30*/  IMAD.U32 R11, RZ, RZ, UR4 ;  /* 0x00000004ff0b7e24 */ /* 0x000fe2000f8e00ff */
[----:B------:R-:W-:Y:S01]  /*ea40*/  LOP3.LUT R6, R4, 0x1c0, RZ, 0xc0, !PT ;  /* 0x000001c004067812 */ /* 0x000fe200078ec0ff */
[----:B------:R-:W-:Y:S01]  /*ea50*/  IMAD.MOV.U32 R4, RZ, RZ, R7 ;  /* 0x000000ffff047224 */ /* 0x000fe200078e0007 */
[----:B------:R-:W-:Y:S01]  /*ea60*/  UIADD3 UR4, UP1, UR39, 0xa0, URZ ;  /* 0x000000a027047890 */ /* 0x000fe2000ff3e03f */
[----:B------:R-:W-:Y:S01]  /*ea70*/  IMAD R9, R0, 0x400, R9 ;  /* 0x0000040000097824 */ /* 0x000fe200078e0209 */
[----:B-1----:R-:W-:Y:S01]  /*ea80*/  LOP3.LUT R8, R6, 0x8, R13, 0xf8, !PT ;  /* 0x0000000806087812 */ /* 0x002fe200078ef80d */
[----:B------:R-:W-:Y:S01]  /*ea90*/  IMAD.MOV.U32 R5, RZ, RZ, R10 ;  /* 0x000000ffff057224 */ /* 0x000fe200078e000a */
[----:B------:R-:W-:Y:S01]  /*eaa0*/  SHF.R.U32.HI R13, RZ, 0x3, R6 ;  /* 0x00000003ff0d7819 */ /* 0x000fe20000011606 */
[----:B------:R-:W-:Y:S01]  /*eab0*/  IMAD.MOV.U32 R6, RZ, RZ, R11 ;  /* 0x000000ffff067224 */ /* 0x000fe200078e000b */
[----:B------:R-:W-:Y:S01]  /*eac0*/  UIADD3.X UR5, URZ, UR42, URZ, UP1, !UPT ;  /* 0x0000002a3f057290 */ /* 0x000fe20008ffe43f */
[----:B------:R-:W-:Y:S01]  /*ead0*/  IMAD.MOV.U32 R7, RZ, RZ, R12 ;  /* 0x000000ffff077224 */ /* 0x000fe200078e000c */
[----:B------:R-:W-:Y:S01]  /*eae0*/  LOP3.LUT R0, R8, R13, RZ, 0x3c, !PT ;  /* 0x0000000d08007212 */ /* 0x000fe200078e3cff */
[----:B------:R-:W-:Y:S01]  /*eaf0*/  IMAD.MOV.U32 R15, RZ, RZ, 0x2 ;  /* 0x00000002ff0f7424 */ /* 0x000fe200078e00ff */
[----:B------:R-:W1:Y:S01]  /*eb00*/  LDC.64 R12, c[0x0][0xad0] ;  /* 0x0002b400ff0c7b82 */ /* 0x000e620000000a00 */
[----:B------:R-:W-:Y:S01]  /*eb10*/  IMAD.MOV.U32 R54, RZ, RZ, 0x10 ;  /* 0x00000010ff367424 */ /* 0x000fe200078e00ff */
[----:B------:R3:W-:Y:S01]  /*eb20*/  STL.128 [R1+0x100], R4 ;  /* 0x0001000401007387 */ /* 0x0007e20000100c00 */
[----:B------:R-:W-:Y:S01]  /*eb30*/  IMAD.IADD R0, R9, 0x1, R0 ;  /* 0x0000000109007824 */ /* 0x000fe200078e0200 */
[----:B------:R-:W-:Y:S01]  /*eb40*/  LOP3.LUT P1, RZ, R3, 0x4, RZ, 0xc0, !PT ;  /* 0x0000000403ff7812 */ /* 0x000fe2000782c0ff */
[----:B------:R-:W-:Y:S01]  /*eb50*/  IMAD.MOV.U32 R8, RZ, RZ, R39 ;  /* 0x000000ffff087224 */ /* 0x000fe200078e0027 */
[----:B------:R4:W-:Y:S01]  /*eb60*/  STL.64 [R1+0xc0], R26 ;  /* 0x0000c01a01007387 */ /* 0x0009e20000100a00 */
[----:B------:R-:W-:Y:S01]  /*eb70*/  IMAD.WIDE.U32 R14, R0, R15, UR40 ;  /* 0x00000028000e7e25 */ /* 0x000fe2000f8e000f */
[----:B------:R-:W-:-:S02]  /*eb80*/  SEL R54, R54, 0xfffffff0, !P0 ;  /* 0xfffffff036367807 */ /* 0x000fc40004000000 */
[----:B------:R-:W-:Y:S01]  /*eb90*/  STL.64 [R1+0xb0], R162 ;  /* 0x0000b0a201007387 */ /* 0x000fe20000100a00 */
[----:B------:R-:W-:Y:S01]  /*eba0*/  IMAD.MOV.U32 R9, RZ, RZ, R44 ;  /* 0x000000ffff097224 */ /* 0x000fe200078e002c */
[----:B------:R-:W-:Y:S01]  /*ebb0*/  IADD3 R14, P0, R14, 0x36400, RZ ;  /* 0x000364000e0e7810 */ /* 0x000fe20007f1e0ff */
[----:B------:R-:W-:Y:S01]  /*ebc0*/  IMAD.U32 R10, RZ, RZ, UR4 ;  /* 0x00000004ff0a7e24 */ /* 0x000fe2000f8e00ff */
[----:B------:R-:W-:Y:S01]  /*ebd0*/  STL.U8 [R1+0xc8], RZ ;  /* 0x0000c8ff01007387 */ /* 0x000fe20000100000 */
[----:B------:R-:W-:Y:S01]  /*ebe0*/  IMAD.U32 R11, RZ, RZ, UR5 ;  /* 0x00000005ff0b7e24 */ /* 0x000fe2000f8e00ff */
[----:B------:R-:W-:Y:S01]  /*ebf0*/  ULDC UR4, c[0x0][0x3f4] ;  /* 0x0000fd0000047ab9 */ /* 0x000fe20000000800 */
[----:B------:R-:W-:Y:S01]  /*ec00*/  IMAD.X R15, RZ, RZ, R15, P0 ;  /* 0x000000ffff0f7224 */ /* 0x000fe200000e060f */
[----:B---3--:R-:W3:Y:S01]  /*ec10*/  LDC R6, c[0x0][0x450] ;  /* 0x00011400ff067b82 */ /* 0x008ee20000000800 */
[----:B----4-:R-:W-:Y:S01]  /*ec20*/  IMAD.U32 R26, RZ, RZ, UR6 ;  /* 0x00000006ff1a7e24 */ /* 0x010fe2000f8e00ff */
[----:B------:R4:W-:Y:S01]  /*ec30*/  STL.128 [R1+0x110], R8 ;  /* 0x0001100801007387 */ /* 0x0009e20000100c00 */
[----:B------:R-:W-:Y:S01]  /*ec40*/  IMAD.U32 R27, RZ, RZ, UR7 ;  /* 0x00000007ff1b7e24 */ /* 0x000fe2000f8e00ff */
[----:B------:R-:W-:Y:S01]  /*ec50*/  ISETP.LT.AND P0, PT, RZ, UR4, PT ;  /* 0x00000004ff007c0c */ /* 0x000fe2000bf01270 */
[----:B------:R-:W-:Y:S01]  /*ec60*/  IMAD.MOV.U32 R55, RZ, RZ, 0x20 ;  /* 0x00000020ff377424 */ /* 0x000fe200078e00ff */
[----:B------:R-:W-:Y:S01]  /*ec70*/  STL.64 [R1+0xa8], R14 ;  /* 0x0000a80e01007387 */ /* 0x000fe20000100a00 */
[----:B-1----:R-:W-:Y:S01]  /*ec80*/  IMAD.MOV.U32 R7, RZ, RZ, R12 ;  /* 0x000000ffff077224 */ /* 0x002fe200078e000c */
[----:B------:R-:W3:Y:S01]  /*ec90*/  LDC.64 R4, c[0x0][0x448] ;  /* 0x00011200ff047b82 */ /* 0x000ee20000000a00 */
[----:B------:R-:W-:Y:S01]  /*eca0*/  IMAD.U32 R39, RZ, RZ, UR39 ;  /* 0x00000027ff277e24 */ /* 0x000fe2000f8e00ff */
[----:B------:R1:W-:Y:S01]  /*ecb0*/  STL.64 [R1+0xb8], R26 ;  /* 0x0000b81a01007387 */ /* 0x0003e20000100a00 */
[----:B------:R-:W-:Y:S01]  /*ecc0*/  SEL R55, R55, 0xffffffe0, !P1 ;  /* 0xffffffe037377807 */ /* 0x000fe20004800000 */
[----:B------:R-:W-:-:S02]  /*ecd0*/  IMAD.U32 R67, RZ, RZ, UR39 ;  /* 0x00000027ff437e24 */ /* 0x000fc4000f8e00ff */
[----:B------:R-:W-:Y:S01]  /*ece0*/  STL.U8 [R1+0x120], RZ ;  /* 0x000120ff01007387 */ /* 0x000fe20000100000 */
[----:B------:R-:W-:Y:S01]  /*ecf0*/  IMAD.U32 R58, RZ, RZ, UR39 ;  /* 0x00000027ff3a7e24 */ /* 0x000fe2000f8e00ff */
[----:B------:R-:W-:Y:S01]  /*ed00*/  IADD3 R39, P2, R39, 0xcc, RZ ;  /* 0x000000cc27277810 */ /* 0x000fe20007f5e0ff */
[----:B------:R-:W-:Y:S01]  /*ed10*/  IMAD.U32 R59, RZ, RZ, UR39 ;  /* 0x00000027ff3b7e24 */ /* 0x000fe2000f8e00ff */
[----:B------:R2:W-:Y:S01]  /*ed20*/  STL.64 [R1+0xa0], R54 ;  /* 0x0000a03601007387 */ /* 0x0005e20000100a00 */
[----:B----4-:R-:W-:Y:S01]  /*ed30*/  IMAD.MOV.U32 R8, RZ, RZ, RZ ;  /* 0x000000ffff087224 */ /* 0x010fe200078e00ff */
[----:B------:R-:W-:Y:S01]  /*ed40*/  IADD3 R67, P3, R67, 0xc8, RZ ;  /* 0x000000c843437810 */ /* 0x000fe20007f7e0ff */
[----:B0-----:R-:W-:Y:S01]  /*ed50*/  IMAD.MOV.U32 R9, RZ, RZ, R29 ;  /* 0x000000ffff097224 */ /* 0x001fe200078e001d */
[----:B------:R-:W-:Y:S01]  /*ed60*/  IADD3 R58, P4, R58, 0xb8, RZ ;  /* 0x000000b83a3a7810 */ /* 0x000fe20007f9e0ff */
[----:B-1----:R-:W-:Y:S01]  /*ed70*/  IMAD.MOV.U32 R26, RZ, RZ, R13 ;  /* 0x000000ffff1a7224 */ /* 0x002fe200078e000d */
[----:B------:R-:W-:Y:S01]  /*ed80*/  IADD3 R59, P5, R59, 0x100, RZ ;  /* 0x000001003b3b7810 */ /* 0x000fe20007fbe0ff */
[----:B------:R-:W-:-:S02]  /*ed90*/  IMAD.MOV.U32 R27, RZ, RZ, R28 ;  /* 0x000000ffff1b7224 */ /* 0x000fc400078e001c */
[----:B--2---:R-:W-:Y:S02]  /*eda0*/  IMAD.MOV.U32 R10, RZ, RZ, R20 ;  /* 0x000000ffff0a7224 */ /* 0x004fe400078e0014 */
[----:B------:R-:W-:Y:S01]  /*edb0*/  IMAD.MOV.U32 R11, RZ, RZ, R21 ;  /* 0x000000ffff0b7224 */ /* 0x000fe200078e0015 */
[----:B------:R0:W-:Y:S01]  /*edc0*/  STL.128 [R1+0xd0], R24 ;  /* 0x0000d01801007387 */ /* 0x0001e20000100c00 */
[----:B------:R-:W-:Y:S02]  /*edd0*/  IMAD.U32 R28, RZ, RZ, UR39 ;  /* 0x00000027ff1c7e24 */ /* 0x000fe4000f8e00ff */
[----:B------:R-:W-:Y:S01]  /*ede0*/  IMAD.U32 R54, RZ, RZ, UR39 ;  /* 0x00000027ff367e24 */ /* 0x000fe2000f8e00ff */
[----:B------:R0:W-:Y:S01]  /*edf0*/  STL.128 [R1+0xe0], R8 ;  /* 0x0000e00801007387 */ /* 0x0001e20000100c00 */
[----:B------:R-:W-:Y:S01]  /*ee00*/  IMAD.X R44, RZ, RZ, UR42, P2 ;  /* 0x0000002aff2c7e24 */ /* 0x000fe200090e06ff */
[----:B------:R-:W-:Y:S01]  /*ee10*/  IADD3 R28, P1, R28, 0x120, RZ ;  /* 0x000001201c1c7810 */ /* 0x000fe20007f3e0ff */
[----:B------:R-:W-:Y:S01]  /*ee20*/  IMAD.X R68, RZ, RZ, UR42, P3 ;  /* 0x0000002aff447e24 */ /* 0x000fe200098e06ff */
[----:B---3--:R0:W-:Y:S01]  /*ee30*/  STL.128 [R1+0xf0], R4 ;  /* 0x0000f00401007387 */ /* 0x0081e20000100c00 */
[----:B------:R-:W-:Y:S01]  /*ee40*/  IADD3 R54, P6, R54, 0x108, RZ ;  /* 0x0000010836367810 */ /* 0x000fe20007fde0ff */
[----:B------:R-:W-:-:S02]  /*ee50*/  IMAD.X R55, RZ, RZ, UR42, P4 ;  /* 0x0000002aff377e24 */ /* 0x000fc4000a0e06ff */
[----:B------:R-:W-:Y:S02]  /*ee60*/  IMAD.X R29, RZ, RZ, UR42, P1 ;  /* 0x0000002aff1d7e24 */ /* 0x000fe400088e06ff */
[----:B------:R-:W-:Y:S02]  /*ee70*/  IMAD.X R66, RZ, RZ, UR42, P5 ;  /* 0x0000002aff427e24 */ /* 0x000fe4000a8e06ff */
[----:B------:R-:W-:Y:S01]  /*ee80*/  IMAD.X R53, RZ, RZ, UR42, P6 ;  /* 0x0000002aff357e24 */ /* 0x000fe2000b0e06ff */
[----:B------:R-:W-:Y:S06]  /*ee90*/  @P0 BRA `(.L_x_6755) ;  /* 0x0000000000400947 */ /* 0x000fec0003800000 */
        /* <DEDUP_REMOVED lines=10> */
.L_x_6758:
[----:B--2---:R2:W3:Y:S02]  /*ef40*/  SYNCS.PHASECHK.TRANS64.TRYWAIT P0, [R2+URZ+0x38800], R3 ;  /* 0x03880003020075a7 */ /* 0x0044e4000800017f */
[----:B---3--:R-:W-:Y:S05]  /*ef50*/  @!P0 NANOSLEEP.SYNCS 0x989680 ;  /* 0x009896800000895d */ /* 0x008fea0003900000 */
[----:B------:R-:W3:Y:S02]  /*ef60*/  @!P0 SYNCS.PHASECHK.TRANS64 P0, [R2+URZ+0x38800], R3 ;  /* 0x03880003020085a7 */ /* 0x000ee4000800007f */
[----:B---3--:R-:W-:Y:S05]  /*ef70*/  @!P0 BRA `(.L_x_6758) ;  /* 0xfffffffc00f08947 */ /* 0x008fea000383ffff */
.L_x_6757:
[----:B------:R-:W-:Y:S05]  /*ef80*/  BSYNC B0 ;  /* 0x0000000000007941 */ /* 0x000fea0003800000 */
.L_x_6756:
[----:B------:R-:W-:Y:S05]  /*ef90*/  BRA `(.L_x_6759) ;  /* 0x0000002c00bc7947 */ /* 0x000fea0003800000 */
.L_x_6755:
[----:B------:R-:W-:Y:S01]  /*efa0*/  LOP3.LUT P0, RZ, R60, 0x3ff, RZ, 0xc0, !PT ;  /* 0x000003ff3cff7812 */ /* 0x000fe2000780c0ff */
[----:B------:R-:W-:Y:S01]  /*efb0*/  ULDC.64 UR4, c[0x0][0x3f8] ;  /* 0x0000fe0000047ab9 */ /* 0x000fe20000000a00 */
[----:B------:R-:W-:Y:S01]  /*efc0*/  SHF.R.S32.HI R0, RZ, 0x1f, R34 ;  /* 0x0000001fff007819 */ /* 0x000fe20000011422 */
[----:B------:R-:W-:Y:S01]  /*efd0*/  ULDC.64 UR6, c[0x0][0x408] ;  /* 0x0001020000067ab9 */ /* 0x000fe20000000a00 */
[----:B0-----:R-:W-:Y:S01]  /*efe0*/  IMAD.WIDE.U32 R26, R34, UR4, RZ ;  /* 0x00000004221a7c25 */ /* 0x001fe2000f8e00ff */
[----:B------:R-:W-:Y:S03]  /*eff0*/  BSSY B6, `(.L_x_6760) ;  /* 0x0000019000067945 */ /* 0x000fe60003800000 */
        /* <DEDUP_REMOVED lines=24> */
.L_x_6761:
[----:B------:R-:W-:Y:S05]  /*f180*/  BSYNC B6 ;  /* 0x0000000000067941 */ /* 0x000fea0003800000 */
.L_x_6760:
[----:B------:R-:W2:Y:S01]  /*f190*/  LDL R3, [R1+0x50] ;  /* 0x0000500001037983 */ /* 0x000ea20000100800 */
[----:B------:R-:W-:Y:S01]  /*f1a0*/  ULDC.U8 UR4, c[0x0][0x410] ;  /* 0x0001040000047ab9 */ /* 0x000fe20000000000 */
[----:B------:R-:W-:Y:S01]  /*f1b0*/  BSSY B0, `(.L_x_6762) ;  /* 0x00002c5000007945 */ /* 0x000fe20003800000 */
[----:B------:R-:W-:Y:S01]  /*f1c0*/  ISETP.NE.AND P0, PT, RZ, UR4, PT ;  /* 0x00000004ff007c0c */ /* 0x000fe2000bf05270 */
[----:B--2---:R-:W-:-:S12]  /*f1d0*/  IMAD R0, R3, 0x40, R18 ;  /* 0x0000004003007824 */ /* 0x004fd800078e0212 */
[----:B------:R-:W-:Y:S05]  /*f1e0*/  @!P0 BRA `(.L_x_6763) ;  /* 0x0000001400ac8947 */ /* 0x000fea0003800000 */
[----:B------:R-:W2:Y:S01]  /*f1f0*/  LDL R20, [R1+0x448] ;  /* 0x0004480001147983 */ /* 0x000ea20000100800 */
[----:B------:R-:W0:Y:S01]  /*f200*/  LDC R65, c[0x0][0x448] ;  /* 0x00011200ff417b82 */ /* 0x000e220000000800 */
[----:B------:R-:W-:Y:S01]  /*f210*/  ULDC.64 UR4, c[0x0][0x3f8] ;  /* 0x0000fe0000047ab9 */ /* 0x000fe20000000a00 */
[----:B------:R-:W-:Y:S01]  /*f220*/  ULDC.64 UR6, c[0x0][0x408] ;  /* 0x0001020000067ab9 */ /* 0x000fe20000000a00 */
[----:B------:R-:W-:Y:S02]  /*f230*/  IMAD.MOV.U32 R27, RZ, RZ, R25 ;  /* 0x000000ffff1b7224 */ /* 0x000fe400078e0019 */
[----:B------:R-:W-:Y:S01]  /*f240*/  IMAD.MOV.U32 R61, RZ, RZ, R63 ;  /* 0x000000ffff3d7224 */ /* 0x000fe200078e003f */
[----:B0-----:R-:W-:-:S13]  /*f250*/  ISETP.NE.AND P0, PT, R65, 0x1, PT ;  /* 0x000000014100780c */ /* 0x001fda0003f05270 */
[----:B------:R-:W0:Y:S08]  /*f260*/  @P0 LDC R4, c[0x0][0x44c] ;  /* 0x00011300ff040b82 */ /* 0x000e300000000800 */
[----:B------:R-:W1:Y:S01]  /*f270*/  @P0 LDC R5, c[0x0][0x450] ;  /* 0x00011400ff050b82 */ /* 0x000e620000000800 */
[----:B--2---:R-:W-:-:S04]  /*f280*/  IMAD R3, R20, 0x20, R0 ;  /* 0x0000002014037824 */ /* 0x004fc800078e0200 */
[----:B0-----:R-:W-:-:S05]  /*f290*/  @P0 IMAD.HI.U32 R4, R3, R4, RZ ;  /* 0x0000000403040227 */ /* 0x001fca00078e00ff */
[----:B-1----:R-:W-:-:S04]  /*f2a0*/  @P0 SHF.R.U32.HI R3, RZ, R5, R4 ;  /* 0x00000005ff030219 */ /* 0x002fc80000011604 */
        /* <DEDUP_REMOVED lines=17> */
[----:B------:R0:W1:Y:S04]  /*f3c0*/  SHFL.IDX PT, R7, R64, RZ, 0x1c1f ;  /* 0x001c1fff40077589 */ /* 0x00006800000e0000 */
[----:B------:R0:W2:Y:S04]  /*f3d0*/  SHFL.IDX PT, R6, R10, RZ, 0x1c1f ;  /* 0x001c1fff0a067589 */ /* 0x0000a800000e0000 */
[----:B------:R0:W3:Y:S04]  /*f3e0*/  SHFL.IDX PT, R20, R34, RZ, 0x1c1f ;  /* 0x001c1fff22147589 */ /* 0x0000e800000e0000 */
[----:B------:R0:W4:Y:S02]  /*f3f0*/  SHFL.IDX PT, R8, R3, RZ, 0x1c1f ;  /* 0x001c1fff03087589 */ /* 0x00012400000e0000 */
.L_x_7080:
        /* <DEDUP_REMOVED lines=8> */
[----:B------:R-:W3:Y:S01]  /*f480*/  LDL R11, [R1+0x44c] ;  /* 0x00044c00010b7983 */ /* 0x000ee20000100800 */
[----:B------:R-:W-:Y:S01]  /*f490*/  ULDC UR4, c[0x0][0x3f4] ;  /* 0x0000fd0000047ab9 */ /* 0x000fe20000000800 */
[----:B--2---:R-:W-:Y:S01]  /*f4a0*/  IMAD.MOV.U32 R4, RZ, RZ, R6 ;  /* 0x000000ffff047224 */ /* 0x004fe200078e0006 */
[----:B------:R-:W-:Y:S01]  /*f4b0*/  ISETP.GE.AND P2, PT, R22, UR4, PT ;  /* 0x0000000416007c0c */ /* 0x000fe2000bf46270 */
[----:B-1----:R-:W-:Y:S01]  /*f4c0*/  IMAD.MOV.U32 R5, RZ, RZ, R7 ;  /* 0x000000ffff057224 */ /* 0x002fe200078e0007 */
[----:B------:R-:W-:Y:S02]  /*f4d0*/  ISETP.GE.AND P3, PT, R165, UR4, PT ;  /* 0x00000004a5007c0c */ /* 0x000fe4000bf66270 */
[----:B------:R-:W-:-:S09]  /*f4e0*/  CS2R R60, SRZ ;  /* 0x00000000003c7805 */ /* 0x000fd2000001ff00 */
[----:B------:R-:W-:-:S04]  /*f4f0*/  @!P2 IMAD.WIDE R4, R22, 0x2, R4 ;  /* 0x000000021604a825 */ /* 0x000fc800078e0204 */
[----:B------:R-:W-:Y:S01]  /*f500*/  @!P3 IMAD.SHL.U32 R9, R165, 0x2, RZ ;  /* 0x00000002a509b824 */ /* 0x000fe200078e00ff */
[----:B------:R1:W5:Y:S01]  /*f510*/  @!P2 LD.E.64 R60, desc[UR36][R4.64] ;  /* 0x00000024043ca980 */ /* 0x000362000c101b00 */
[----:B------:R-:W-:Y:S02]  /*f520*/  CS2R R62, SRZ ;  /* 0x00000000003e7805 */ /* 0x000fe4000001ff00 */
[----:B------:R-:W-:Y:S02]  /*f530*/  CS2R R26, SRZ ;  /* 0x00000000001a7805 */ /* 0x000fe4000001ff00 */
[----:B------:R-:W-:Y:S02]  /*f540*/  CS2R R24, SRZ ;  /* 0x0000000000187805 */ /* 0x000fe4000001ff00 */
[-C--:B-1----:R-:W-:Y:S02]  /*f550*/  @!P3 IADD3 R4, P0, R6, R9.reuse, RZ ;  /* 0x000000090604b210 */ /* 0x082fe40007f1e0ff */
[----:B----4-:R-:W-:Y:S01]  /*f560*/  @!P3 IADD3 R6, P1, R8, R9, RZ ;  /* 0x000000090806b210 */ /* 0x010fe20007f3e0ff */
[----:B---3--:R-:W-:-:S02]  /*f570*/  IMAD.MOV.U32 R9, RZ, RZ, R20 ;  /* 0x000000ffff097224 */ /* 0x008fc400078e0014 */
[----:B------:R-:W-:-:S05]  /*f580*/  @!P2 IMAD.WIDE R8, R22, 0x2, R8 ;  /* 0x000000021608a825 */ /* 0x000fca00078e0208 */
[----:B------:R1:W5:Y:S01]  /*f590*/  @!P2 LD.E.64 R62, desc[UR36][R8.64] ;  /* 0x00000024083ea980 */ /* 0x000362000c101b00 */
[----:B------:R-:W-:-:S05]  /*f5a0*/  @!P3 SHF.L.U64.HI R11, R165, 0x1, R11 ;  /* 0x00000001a50bb819 */ /* 0x000fca000001020b */
[--C-:B------:R-:W-:Y:S02]  /*f5b0*/  @!P3 IMAD.X R5, R7, 0x1, R11.reuse, P0 ;  /* 0x000000010705b824 */ /* 0x100fe400000e060b */
[----:B------:R-:W-:-:S03]  /*f5c0*/  @!P3 IMAD.X R7, R20, 0x1, R11, P1 ;  /* 0x000000011407b824 */ /* 0x000fc600008e060b */
[----:B------:R1:W5:Y:S04]  /*f5d0*/  @!P3 LD.E.64 R26, desc[UR36][R4.64] ;  /* 0x00000024041ab980 */ /* 0x000368000c101b00 */
[----:B------:R1:W5:Y:S02]  /*f5e0*/  @!P3 LD.E.64 R24, desc[UR36][R6.64] ;  /* 0x000000240618b980 */ /* 0x000364000c101b00 */
.L_x_6766:
[----:B------:R-:W-:Y:S05]  /*f5f0*/  BSYNC B1 ;  /* 0x0000000000017941 */ /* 0x000fea0003800000 */
.L_x_6765:
[----:B-1---5:R-:W-:Y:S01]  /*f600*/  IMAD.MOV.U32 R4, RZ, RZ, R26 ;  /* 0x000000ffff047224 */ /* 0x022fe200078e001a */
[----:B------:R-:W-:Y:S01]  /*f610*/  UMOV UR4, 0xffffffff ;  /* 0xffffffff00047882 */ /* 0x000fe20000000000 */
[----:B------:R-:W-:Y:S01]  /*f620*/  IMAD.MOV.U32 R5, RZ, RZ, R27 ;  /* 0x000000ffff057224 */ /* 0x000fe200078e001b */
[----:B---3--:R-:W-:Y:S01]  /*f630*/  CS2R R20, SRZ ;  /* 0x0000000000147805 */ /* 0x008fe2000001ff00 */
[----:B--2---:R-:W-:Y:S02]  /*f640*/  IMAD.MOV.U32 R6, RZ, RZ, R60 ;  /* 0x000000ffff067224 */ /* 0x004fe400078e003c */
        /* <DEDUP_REMOVED lines=13> */
[----:B------:R1:W2:Y:S04]  /*f720*/  SHFL.IDX PT, R7, R64, 0x1, 0x1c1f ;  /* 0x003c1f0040077f89 */ /* 0x0002a800000e0000 */
[----:B------:R1:W3:Y:S04]  /*f730*/  SHFL.IDX PT, R6, R10, 0x1, 0x1c1f ;  /* 0x003c1f000a067f89 */ /* 0x0002e800000e0000 */
[----:B0-----:R-:W0:Y:S04]  /*f740*/  SHFL.IDX PT, R34, R34, 0x1, 0x1c1f ;  /* 0x003c1f0022227f89 */ /* 0x001e2800000e0000 */
[----:B------:R1:W0:Y:S02]  /*f750*/  SHFL.IDX PT, R14, R3, 0x1, 0x1c1f ;  /* 0x003c1f00030e7f89 */ /* 0x00022400000e0000 */
.L_x_7086:
[----:B------:R-:W5:Y:S01]  /*f760*/  LDL R4, [R1+0x1d4] ;  /* 0x0001d40001047983 */ /* 0x000f620000100800 */
[----:B------:R-:W-:Y:S01]  /*f770*/  VIADD R0, R0, 0x20 ;  /* 0x0000002000007836 */ /* 0x000fe20000000000 */
[----:B------:R-:W-:Y:S01]  /*f780*/  BSSY B1, `(.L_x_6768) ;  /* 0x0000022000017945 */ /* 0x000fe20003800000 */
[----:B-1----:R-:W-:Y:S02]  /*f790*/  CS2R R10, SRZ ;  /* 0x00000000000a7805 */ /* 0x002fe4000001ff00 */
[----:B----4-:R-:W-:Y:S02]  /*f7a0*/  CS2R R8, SRZ ;  /* 0x0000000000087805 */ /* 0x010fe4000001ff00 */
[----:B------:R-:W-:Y:S02]  /*f7b0*/  CS2R R12, SRZ ;  /* 0x00000000000c7805 */ /* 0x000fe4000001ff00 */
[----:B------:R-:W-:Y:S02]  /*f7c0*/  ISETP.GE.AND P0, PT, R0, R65, PT ;  /* 0x000000410000720c */ /* 0x000fe40003f06270 */
[----:B-----5:R-:W-:-:S04]  /*f7d0*/  LEA.HI R3, R4, R4, RZ, 0x1 ;  /* 0x0000000404037211 */ /* 0x020fc800078f08ff */
[----:B------:R-:W-:-:S05]  /*f7e0*/  LOP3.LUT R3, R3, 0xfffffffe, RZ, 0xc0, !PT ;  /* 0xfffffffe03037812 */ /* 0x000fca00078ec0ff */
[----:B------:R-:W-:-:S05]  /*f7f0*/  IMAD.IADD R3, R4, 0x1, -R3 ;  /* 0x0000000104037824 */ /* 0x000fca00078e0a03 */
[----:B------:R-:W-:Y:S01]  /*f800*/  SHF.L.U32 R3, R3, 0x1f, RZ ;  /* 0x0000001f03037819 */ /* 0x000fe200000006ff */
[----:B------:R-:W-:Y:S06]  /*f810*/  @P0 BRA `(.L_x_6769) ;  /* 0x0000000000600947 */ /* 0x000fec0003800000 */
[----:B------:R-:W4:Y:S01]  /*f820*/  LDL R15, [R1+0x44c] ;  /* 0x00044c00010f7983 */ /* 0x000f220000100800 */
[----:B------:R-:W-:Y:S01]  /*f830*/  ULDC UR4, c[0x0][0x3f4] ;  /* 0x0000fd0000047ab9 */ /* 0x000fe20000000800 */
[----:B---3--:R-:W-:Y:S01]  /*f840*/  IMAD.MOV.U32 R4, RZ, RZ, R6 ;  /* 0x000000ffff047224 */ /* 0x008fe200078e0006 */
[----:B------:R-:W-:Y:S01]  /*f850*/  ISETP.GE.AND P2, PT, R22, UR4, PT ;  /* 0x0000000416007c0c */ /* 0x000fe2000bf46270 */
[----:B--2---:R-:W-:Y:S01]  /*f860*/  IMAD.MOV.U32 R5, RZ, RZ, R7 ;  /* 0x000000ffff057224 */ /* 0x004fe200078e0007 */
[----:B------:R-:W-:Y:S02]  /*f870*/  ISETP.GE.AND P3, PT, R165, UR4, PT ;  /* 0x00000004a5007c0c */ /* 0x000fe4000bf66270 */
[----:B------:R-:W-:Y:S01]  /*f880*/  CS2R R10, SRZ ;  /* 0x00000000000a7805 */ /* 0x000fe2000001ff00 */
[----:B0-----:R-:W-:-:S08]  /*f890*/  IMAD.MOV.U32 R8, RZ, RZ, R14 ;  /* 0x000000ffff087224 */ /* 0x001fd000078e000e */
[----:B------:R-:W-:-:S04]  /*f8a0*/  @!P2 IMAD.WIDE R4, R22, 0x2, R4 ;  /* 0x000000021604a825 */ /* 0x000fc800078e0204 */
[C---:B------:R-:W-:Y:S01]  /*f8b0*/  @!P3 IMAD.SHL.U32 R9, R165.reuse, 0x2, RZ ;  /* 0x00000002a509b824 */ /* 0x040fe200078e00ff */
[----:B------:R0:W5:Y:S01]  /*f8c0*/  @!P2 LD.E.64 R10, desc[UR36][R4.64] ;  /* 0x00000024040aa980 */ /* 0x000162000c101b00 */
[----:B------:R-:W-:Y:S02]  /*f8d0*/  CS2R R12, SRZ ;  /* 0x00000000000c7805 */ /* 0x000fe4000001ff00 */
[----:B------:R-:W-:Y:S02]  /*f8e0*/  CS2R R20, SRZ ;  /* 0x0000000000147805 */ /* 0x000fe4000001ff00 */
[-C--:B0-----:R-:W-:Y:S02]  /*f8f0*/  @!P3 IADD3 R4, P0, R6, R9.reuse, RZ ;  /* 0x000000090604b210 */ /* 0x081fe40007f1e0ff */
[----:B------:R-:W-:Y:S01]  /*f900*/  @!P3 IADD3 R6, P1, R14, R9, RZ ;  /* 0x000000090e06b210 */ /* 0x000fe20007f3e0ff */
[----:B------:R-:W-:Y:S01]  /*f910*/  IMAD.MOV.U32 R9, RZ, RZ, R34 ;  /* 0x000000ffff097224 */ /* 0x000fe200078e0022 */
[----:B----4-:R-:W-:Y:S01]  /*f920*/  @!P3 SHF.L.U64.HI R0, R165, 0x1, R15 ;  /* 0x00000001a500b819 */ /* 0x010fe2000001020f */
[----:B------:R-:W-:Y:S01]  /*f930*/  @!P2 IMAD.WIDE R14, R22, 0x2, R8 ;  /* 0x00000002160ea825 */ /* 0x000fe200078e0208 */
[----:B------:R-:W-:-:S03]  /*f940*/  CS2R R8, SRZ ;  /* 0x0000000000087805 */ /* 0x000fc6000001ff00 */
[--C-:B------:R-:W-:Y:S01]  /*f950*/  @!P3 IMAD.X R5, R7, 0x1, R0.reuse, P0 ;  /* 0x000000010705b824 */ /* 0x100fe200000e0600 */
[----:B------:R1:W5:Y:S01]  /*f960*/  @!P2 LD.E.64 R12, desc[UR36][R14.64] ;  /* 0x000000240e0ca980 */ /* 0x000362000c101b00 */
[----:B------:R-:W-:-:S03]  /*f970*/  @!P3 IMAD.X R7, R34, 0x1, R0, P1 ;  /* 0x000000012207b824 */ /* 0x000fc600008e0600 */
[----:B------:R1:W5:Y:S04]  /*f980*/  @!P3 LD.E.64 R20, desc[UR36][R4.64] ;  /* 0x000000240414b980 */ /* 0x000368000c101b00 */
[----:B------:R1:W5:Y:S02]  /*f990*/  @!P3 LD.E.64 R8, desc[UR36][R6.64] ;  /* 0x000000240608b980 */ /* 0x000364000c101b00 */
.L_x_6769:
[----:B------:R-:W-:Y:S05]  /*f9a0*/  BSYNC B1 ;  /* 0x0000000000017941 */ /* 0x000fea0003800000 */
.L_x_6768:
[----:B------:R-:W4:Y:S01]  /*f9b0*/  SYNCS.PHASECHK.TRANS64.TRYWAIT P0, [R2+URZ+0x38800], R3 ;  /* 0x03880003020075a7 */ /* 0x000f22000800017f */
[----:B------:R-:W-:Y:S04]  /*f9c0*/  BSSY B1, `(.L_x_6770) ;  /* 0x0000002000017945 */ /* 0x000fe80003800000 */
[----:B----4-:R-:W-:Y:S05]  /*f9d0*/  @!P0 BRA `(.L_x_6771) ;  /* 0x000002a000f48947 */ /* 0x010fea0003800000 */
.L_x_7087:
[----:B------:R-:W-:Y:S05]  /*f9e0*/  BSYNC B1 ;  /* 0x0000000000017941 */ /* 0x000fea0003800000 */
.L_x_6770:
[----:B-1-3--:R-:W3:Y:S01]  /*f9f0*/  LDL R6, [R1+0x50] ;  /* 0x0000500001067983 */ /* 0x00aee20000100800 */
[C---:B------:R-:W-:Y:S01]  /*fa00*/  IMAD.SHL.U32 R0, R159.reuse, 0x40, RZ ;  /* 0x000000409f007824 */ /* 0x040fe200078e00ff */
[----:B------:R-:W-:Y:S01]  /*fa10*/  LOP3.LUT P1, RZ, R159, 0x4, RZ, 0xc0, !PT ;  /* 0x000000049fff7812 */ /* 0x000fe2000782c0ff */
[----:B-----5:R-:W-:Y:S01]  /*fa20*/  IMAD.MOV.U32 R4, RZ, RZ, R21 ;  /* 0x000000ffff047224 */ /* 0x020fe200078e0015 */
[----:B------:R-:W-:Y:S01]  /*fa30*/  BSSY B1, `(.L_x_6772) ;  /* 0x000007f000017945 */ /* 0x000fe20003800000 */
[----:B------:R-:W-:Y:S01]  /*fa40*/  IMAD.MOV.U32 R5, RZ, RZ, R8 ;  /* 0x000000ffff057224 */ /* 0x000fe200078e0008 */
[----:B----4-:R-:W-:Y:S02]  /*fa50*/  LOP3.LUT R3, R0, 0x1c0, RZ, 0xc0, !PT ;  /* 0x000001c000037812 */ /* 0x010fe400078ec0ff */
[----:B0-----:R-:W-:Y:S01]  /*fa60*/  PRMT R14, R4, 0x7610, R14 ;  /* 0x00007610040e7816 */ /* 0x001fe2000000000e */
[----:B------:R-:W-:Y:S01]  /*fa70*/  IMAD.MOV.U32 R4, RZ, RZ, R11 ;  /* 0x000000ffff047224 */ /* 0x000fe200078e000b */
[----:B------:R-:W-:-:S02]  /*fa80*/  LOP3.LUT R0, R3, 0x18, R16, 0xf8, !PT ;  /* 0x0000001803007812 */ /* 0x000fc400078ef810 */
[----:B------:R-:W-:Y:S02]  /*fa90*/  SHF.R.U32.HI R3, RZ, 0x3, R3 ;  /* 0x00000003ff037819 */ /* 0x000fe40000011603 */
[----:B------:R-:W-:Y:S01]  /*faa0*/  PRMT R73, R4, 0x7610, R73 ;  /* 0x0000761004497816 */ /* 0x000fe20000000049 */
[----:B------:R-:W-:Y:S01]  /*fab0*/  IMAD.MOV.U32 R4, RZ, RZ, R9 ;  /* 0x000000ffff047224 */ /* 0x000fe200078e0009 */
[----:B------:R-:W-:Y:S02]  /*fac0*/  LOP3.LUT R0, R0, R3, RZ, 0x3c, !PT ;  /* 0x0000000300007212 */ /* 0x000fe400078e3cff */
[----:B------:R-:W-:Y:S01]  /*fad0*/  PRMT R34, R5, 0x7610, R34 ;  /* 0x0000761005227816 */ /* 0x000fe20000000022 */
[----:B------:R-:W-:Y:S01]  /*fae0*/  IMAD.MOV.U32 R5, RZ, RZ, R12 ;  /* 0x000000ffff057224 */ /* 0x000fe200078e000c */
[----:B------:R-:W-:Y:S01]  /*faf0*/  PRMT R64, R4, 0x7610, R64 ;  /* 0x0000761004407816 */ /* 0x000fe20000000040 */
[----:B------:R-:W-:Y:S02]  /*fb00*/  IMAD R3, R167, 0x200, R0 ;  /* 0x00000200a7037824 */ /* 0x000fe400078e0200 */
[----:B------:R-:W-:Y:S01]  /*fb10*/  IMAD.MOV.U32 R0, RZ, RZ, R20 ;  /* 0x000000ffff007224 */ /* 0x000fe200078e0014 */
[----:B------:R-:W-:Y:S01]  /*fb20*/  PRMT R74, R5, 0x7610, R74 ;  /* 0x00007610054a7816 */ /* 0x000fe2000000004a */
[----:B------:R-:W-:-:S02]  /*fb30*/  IMAD R2, R3, 0x2, R2 ;  /* 0x0000000203027824 */ /* 0x000fc400078e0202 */
[----:B------:R-:W-:Y:S02]  /*fb40*/  IMAD.MOV.U32 R3, RZ, RZ, R10 ;  /* 0x000000ffff037224 */ /* 0x000fe400078e000a */
[----:B--2---:R-:W-:Y:S02]  /*fb50*/  VIADD R7, R2, 0x20400 ;  /* 0x0002040002077836 */ /* 0x004fe40000000000 */
[--C-:B---3--:R-:W-:Y:S01]  /*fb60*/  IMAD R6, R6, -0x40, R65.reuse ;  /* 0xffffffc006067824 */ /* 0x108fe200078e0241 */
[----:B------:R-:W-:Y:S01]  /*fb70*/  PRMT R65, R3, 0x7610, R65 ;  /* 0x0000761003417816 */ /* 0x000fe20000000041 */
[----:B------:R-:W-:Y:S02]  /*fb80*/  VIADD R3, R2, 0x20440 ;  /* 0x0002044002037836 */ /* 0x000fe40000000000 */
[----:B------:R-:W-:Y:S01]  /*fb90*/  @P1 VIADD R3, R7, 0xffffffc0 ;  /* 0xffffffc007031836 */ /* 0x000fe20000000000 */
[----:B------:R-:W-:Y:S01]  /*fba0*/  VIMNMX R15, R6, 0x40, PT ;  /* 0x00000040060f7848 */ /* 0x000fe20003fe0100 */
[----:B------:R-:W-:-:S03]  /*fbb0*/  IMAD.MOV.U32 R6, RZ, RZ, R13 ;  /* 0x000000ffff067224 */ /* 0x000fc600078e000d */
[----:B------:R-:W-:Y:S02]  /*fbc0*/  ISETP.GE.AND P0, PT, R18, R15, PT ;  /* 0x0000000f1200720c */ /* 0x000fe40003f06270 */
[----:B------:R-:W-:-:S11]  /*fbd0*/  PRMT R75, R6, 0x7610, R75 ;  /* 0x00007610064b7816 */ /* 0x000fd6000000004b */
[----:B------:R-:W-:Y:S05]  /*fbe0*/  @P0 BRA `(.L_x_6773) ;  /* 0x00000004008c0947 */ /* 0x000fea0003800000 */
[----:B------:R-:W0:Y:S01]  /*fbf0*/  LDC R4, c[0x0][0x3f4] ;  /* 0x0000fd00ff047b82 */ /* 0x000e220000000800 */
[----:B------:R-:W-:Y:S01]  /*fc00*/  BSSY B2, `(.L_x_6774) ;  /* 0x0000032000027945 */ /* 0x000fe20003800000 */
[-C--:B0-----:R-:W-:Y:S02]  /*fc10*/  ISETP.GE.AND P0, PT, R22, R4.reuse, PT ;  /* 0x000000041600720c */ /* 0x081fe40003f06270 */
[----:B------:R-:W-:-:S11]  /*fc20*/  ISETP.GE.AND P1, PT, R165, R4, PT ;  /* 0x00000004a500720c */ /* 0x000fd60003f26270 */
[----:B------:R-:W-:Y:S05]  /*fc30*/  @P0 BRA `(.L_x_6775) ;  /* 0x0000000000b80947 */ /* 0x000fea0003800000 */
[----:B------:R-:W0:Y:S01]  /*fc40*/  LDS.128 R4, [R2+0x20400] ;  /* 0x0204000002047984 */ /* 0x000e220000000c00 */
[----:B------:R-:W-:Y:S02]  /*fc50*/  SHF.R.U32.HI R80, RZ, 0x10, R63 ;  /* 0x00000010ff507819 */ /* 0x000fe4000001163f */
[----:B------:R-:W-:Y:S02]  /*fc60*/  SHF.R.U32.HI R77, RZ, 0x10, R61 ;  /* 0x00000010ff4d7819 */ /* 0x000fe4000001163d */
[----:B------:R-:W-:Y:S02]  /*fc70*/  SHF.R.U64 R79, R62, 0x10, R63 ;  /* 0x000000103e4f7819 */ /* 0x000fe4000000123f */
[----:B------:R-:W-:Y:S02]  /*fc80*/  PRMT R80, R70, 0x5432, R80 ;  /* 0x0000543246507816 */ /* 0x000fe40000000050 */
[----:B------:R-:W-:Y:S02]  /*fc90*/  PRMT R77, R78, 0x5410, R77 ;  /* 0x000054104e4d7816 */ /* 0x000fe4000000004d */
[----:B------:R-:W-:-:S02]  /*fca0*/  SHF.R.U64 R76, R60, 0x10, R61 ;  /* 0x000000103c4c7819 */ /* 0x000fc4000000123d */
        /* <DEDUP_REMOVED lines=10> */
[CC--:B------:R-:W-:Y:S01]  /*fd50*/  FMUL.FTZ R83, R61.reuse, R81.reuse ;  /* 0x000000513d537220 */ /* 0x0c0fe20000410000 */
[----:B------:R-:W-:Y:S01]  /*fd60*/  FMUL.FTZ R82, R61, R78 ;  /* 0x0000004e3d527220 */ /* 0x000fe20000410000 */
[----:B------:R-:W-:Y:S01]  /*fd70*/  FMUL.FTZ R61, R63, R80 ;  /* 0x000000503f3d7220 */ /* 0x000fe20000410000 */
[----:B------:R-:W-:Y:S02]  /*fd80*/  IMAD.U32 R6, R4, 0x10000, RZ ;  /* 0x0001000004067824 */ /* 0x000fe400078e00ff */
[C---:B------:R-:W-:Y:S01]  /*fd90*/  FFMA.FTZ R83, R60.reuse, R78, -R83 ;  /* 0x0000004e3c537223 */ /* 0x040fe20000010853 */
[----:B------:R-:W-:Y:S01]  /*fda0*/  FFMA.FTZ R82, R60, R81, R82 ;  /* 0x000000513c527223 */ /* 0x000fe20000010052 */
[-C--:B------:R-:W-:Y:S01]  /*fdb0*/  FFMA.FTZ R81, R62, R77.reuse, -R61 ;  /* 0x0000004d3e517223 */ /* 0x080fe2000001083d */
[C---:B------:R-:W-:Y:S01]  /*fdc0*/  IMAD.U32 R7, R5.reuse, 0x10000, RZ ;  /* 0x0001000005077824 */ /* 0x040fe200078e00ff */
[----:B------:R-:W-:Y:S01]  /*fdd0*/  LOP3.LUT R4, R4, 0xffff0000, RZ, 0xc0, !PT ;  /* 0xffff000004047812 */ /* 0x000fe200078ec0ff */
[C---:B------:R-:W-:Y:S01]  /*fde0*/  IMAD.U32 R61, R76.reuse, 0x10000, RZ ;  /* 0x000100004c3d7824 */ /* 0x040fe200078e00ff */
[----:B------:R-:W-:Y:S01]  /*fdf0*/  LOP3.LUT R5, R5, 0xffff0000, RZ, 0xc0, !PT ;  /* 0xffff000005057812 */ /* 0x000fe200078ec0ff */
[----:B------:R-:W-:Y:S01]  /*fe00*/  FMUL.FTZ R85, R63, R77 ;  /* 0x0000004d3f557220 */ /* 0x000fe20000410000 */
        /* <DEDUP_REMOVED lines=17> */
.L_x_6775:
[----:B------:R-:W-:Y:S05]  /*ff20*/  BSYNC B2 ;  /* 0x0000000000027941 */ /* 0x000fea0003800000 */
.L_x_6774:
        /* <DEDUP_REMOVED lines=47> */
.L_x_6773:
[----:B------:R-:W-:Y:S05]  /*10220*/  BSYNC B1 ;  /* 0x0000000000017941 */ /* 0x000fea0003800000 */
.L_x_6772:
[----:B01----:R-:W-:-:S05]  /*10230*/  VIADD R4, R18, 0x20 ;  /* 0x0000002012047836 */ /* 0x003fca0000000000 */
[----:B------:R-:W-:-:S13]  /*10240*/  ISETP.GE.AND P0, PT, R4, R15, PT ;  /* 0x0000000f0400720c */ /* 0x000fda0003f06270 */
[----:B------:R-:W-:Y:S05]  /*10250*/  @P0 BRA `(.L_x_6776) ;  /* 0x0000001800e80947 */ /* 0x000fea0003800000 */
[----:B------:R-:W0:Y:S01]  /*10260*/  LDC R4, c[0x0][0x3f4] ;  /* 0x0000fd00ff047b82 */ /* 0x000e220000000800 */
[----:B------:R-:W-:Y:S01]  /*10270*/  BSSY B1, `(.L_x_6777) ;  /* 0x0000032000017945 */ /* 0x000fe20003800000 */
[-C--:B0-----:R-:W-:Y:S02]  /*10280*/  ISETP.GE.AND P0, PT, R22, R4.reuse, PT ;  /* 0x000000041600720c */ /* 0x081fe40003f06270 */
[----:B------:R-:W-:-:S11]  /*10290*/  ISETP.GE.AND P1, PT, R165, R4, PT ;  /* 0x00000004a500720c */ /* 0x000fd60003f26270 */
[----:B------:R-:W-:Y:S05]  /*102a0*/  @P0 BRA `(.L_x_6778) ;  /* 0x0000000000b80947 */ /* 0x000fea0003800000 */
[----:B------:R-:W0:Y:S01]  /*102b0*/  LDS.128 R4, [R2+0x21400] ;  /* 0x0214000002047984 */ /* 0x000e220000000c00 */
        /* <DEDUP_REMOVED lines=20> */
[C---:B------:R-:W-:Y:S01]  /*10400*/  FFMA.FTZ R26, R10.reuse, R15, -R25 ;  /* 0x0000000f0a1a7223 */ /* 0x040fe20000010819 */
[-C--:B------:R-:W-:Y:S01]  /*10410*/  FMUL.FTZ R15, R13, R73.reuse ;  /* 0x000000490d0f7220 */ /* 0x080fe20000410000 */
        /* <DEDUP_REMOVED lines=23> */
.L_x_6778:
[----:B------:R-:W-:Y:S05]  /*10590*/  BSYNC B1 ;  /* 0x0000000000017941 */ /* 0x000fea0003800000 */
.L_x_6777:
        /* <DEDUP_REMOVED lines=22> */
[----:B------:R-:W-:Y:S01]  /*10700*/  FMUL.FTZ R20, R7, R64 ;  /* 0x0000004007147220 */ /* 0x000fe20000410000 */
[----:B------:R-:W-:-:S02]  /*10710*/  IMAD.U32 R4, R5, 0x10000, RZ ;  /* 0x0001000005047824 */ /* 0x000fc400078e00ff */
[C---:B------:R-:W-:Y:S01]  /*10720*/  FFMA.FTZ R6, R8.reuse, R11, -R15 ;  /* 0x0000000b08067223 */ /* 0x040fe2000001080f */
[----:B------:R-:W-:Y:S01]  /*10730*/  FFMA.FTZ R21, R8, R13, R12 ;  /* 0x0000000d08157223 */ /* 0x000fe2000001000c */
[-C--:B------:R-:W-:Y:S01]  /*10740*/  FMUL.FTZ R8, R7, R14.reuse ;  /* 0x0000000e07087220 */ /* 0x080fe20000410000 */
[----:B------:R-:W-:Y:S01]  /*10750*/  IMAD.U32 R11, R34, 0x10000, RZ ;  /* 0x00010000220b7824 */ /* 0x000fe200078e00ff */
[----:B------:R-:W-:Y:S01]  /*10760*/  LOP3.LUT R5, R5, 0xffff0000, RZ, 0xc0, !PT ;  /* 0xffff000005057812 */ /* 0x000fe200078ec0ff */
[----:B------:R-:W-:Y:S01]  /*10770*/  IMAD.U32 R7, R10, 0x10000, RZ ;  /* 0x000100000a077824 */ /* 0x000fe200078e00ff */
[----:B------:R-:W-:Y:S01]  /*10780*/  LOP3.LUT R34, R34, 0xffff0000, RZ, 0xc0, !PT ;  /* 0xffff000022227812 */ /* 0x000fe200078ec0ff */
[C---:B------:R-:W-:Y:S01]  /*10790*/  FFMA.FTZ R20, R9.reuse, R14, -R20 ;  /* 0x0000000e09147223 */ /* 0x040fe20000010814 */
        /* <DEDUP_REMOVED lines=16> */
.L_x_6763:
        /* <DEDUP_REMOVED lines=29> */
[----:B------:R-:W0:Y:S01]  /*10a70*/  LDC R69, c[0x0][0x3f4] ;  /* 0x0000fd00ff457b82 */ /* 0x000e220000000800 */
[----:B------:R-:W1:Y:S01]  /*10a80*/  SHFL.IDX PT, R5, R34, RZ, 0x1c1f ;  /* 0x001c1fff22057589 */ /* 0x000e6200000e0000 */
[----:B------:R-:W-:-:S03]  /*10a90*/  IMAD R3, R24, R7, RZ ;  /* 0x0000000718037224 */ /* 0x000fc600078e02ff */
[----:B------:R-:W2:Y:S04]  /*10aa0*/  SHFL.IDX PT, R4, R27, RZ, 0x1c1f ;  /* 0x001c1fff1b047589 */ /* 0x000ea800000e0000 */
[----:B------:R-:W3:Y:S04]  /*10ab0*/  SHFL.IDX PT, R14, R70, RZ, 0x1c1f ;  /* 0x001c1fff460e7589 */ /* 0x000ee800000e0000 */
[----:B------:R-:W4:Y:S01]  /*10ac0*/  SHFL.IDX PT, R8, R25, RZ, 0x1c1f ;  /* 0x001c1fff19087589 */ /* 0x000f2200000e0000 */
[----:B0-----:R-:W-:-:S04]  /*10ad0*/  ISETP.GE.AND P0, PT, R16, R69, PT ;  /* 0x000000451000720c */ /* 0x001fc80003f06270 */
[----:B------:R-:W-:-:S13]  /*10ae0*/  ISETP.GE.OR P1, PT, R0, R3, P0 ;  /* 0x000000030000720c */ /* 0x000fda0000726670 */
[C---:B------:R-:W-:Y:S01]  /*10af0*/  @!P1 IMAD.SHL.U32 R9, R16.reuse, 0x2, RZ ;  /* 0x0000000210099824 */ /* 0x040fe200078e00ff */
[----:B------:R-:W-:-:S04]  /*10b00*/  @!P1 SHF.L.U64.HI R21, R16, 0x1, R17 ;  /* 0x0000000110159819 */ /* 0x000fc80000010211 */
[----:B-1----:R-:W-:-:S05]  /*10b10*/  @!P1 IADD3 R6, P2, R5, R9, RZ ;  /* 0x0000000905069210 */ /* 0x002fca0007f5e0ff */
[----:B--2---:R-:W-:Y:S02]  /*10b20*/  @!P1 IMAD.X R5, R4, 0x1, R21, P2 ;  /* 0x0000000104059824 */ /* 0x004fe400010e0615 */
[----:B------:R-:W-:Y:S01]  /*10b30*/  @!P1 IMAD.MOV.U32 R4, RZ, RZ, R6 ;  /* 0x000000ffff049224 */ /* 0x000fe200078e0006 */
[----:B---3--:R-:W-:-:S05]  /*10b40*/  @!P1 IADD3 R14, P2, R14, R9, RZ ;  /* 0x000000090e0e9210 */ /* 0x008fca0007f5e0ff */
[----:B------:R-:W2:Y:S01]  /*10b50*/  @!P1 LD.E.128 R4, desc[UR36][R4.64] ;  /* 0x0000002404049980 */ /* 0x000ea2000c101d00 */
[----:B----4-:R-:W-:Y:S02]  /*10b60*/  @!P1 IMAD.X R9, R8, 0x1, R21, P2 ;  /* 0x0000000108099824 */ /* 0x010fe400010e0615 */
[----:B------:R-:W-:-:S06]  /*10b70*/  @!P1 IMAD.MOV.U32 R8, RZ, RZ, R14 ;  /* 0x000000ffff089224 */ /* 0x000fcc00078e000e */
[----:B------:R-:W3:Y:S01]  /*10b80*/  @!P1 LD.E.128 R8, desc[UR36][R8.64] ;  /* 0x0000002408089980 */ /* 0x000ee2000c101d00 */
[----:B------:R-:W-:Y:S02]  /*10b90*/  CS2R R20, SRZ ;  /* 0x0000000000147805 */ /* 0x000fe4000001ff00 */
[----:B------:R-:W-:Y:S02]  /*10ba0*/  CS2R R60, SRZ ;  /* 0x00000000003c7805 */ /* 0x000fe4000001ff00 */
[----:B------:R-:W-:Y:S01]  /*10bb0*/  CS2R R64, SRZ ;  /* 0x0000000000407805 */ /* 0x000fe2000001ff00 */
[----:B------:R-:W0:Y:S01]  /*10bc0*/  SHFL.IDX PT, R24, R27, 0x1, 0x1c1f ;  /* 0x003c1f001b187f89 */ /* 0x000e2200000e0000 */
[----:B------:R-:W-:-:S03]  /*10bd0*/  CS2R R62, SRZ ;  /* 0x00000000003e7805 */ /* 0x000fc6000001ff00 */
[----:B------:R-:W1:Y:S04]  /*10be0*/  SHFL.IDX PT, R25, R25, 0x1, 0x1c1f ;  /* 0x003c1f0019197f89 */ /* 0x000e6800000e0000 */
[----:B------:R4:W0:Y:S04]  /*10bf0*/  SHFL.IDX PT, R26, R34, 0x1, 0x1c1f ;  /* 0x003c1f00221a7f89 */ /* 0x00082800000e0000 */
[----:B------:R5:W0:Y:S01]  /*10c00*/  SHFL.IDX PT, R14, R70, 0x1, 0x1c1f ;  /* 0x003c1f00460e7f89 */ /* 0x000a2200000e0000 */
[----:B--2---:R-:W-:Y:S02]  /*10c10*/  @!P1 IMAD.MOV.U32 R20, RZ, RZ, R6 ;  /* 0x000000ffff149224 */ /* 0x004fe400078e0006 */
[----:B------:R-:W-:-:S02]  /*10c20*/  @!P1 IMAD.MOV.U32 R21, RZ, RZ, R7 ;  /* 0x000000ffff159224 */ /* 0x000fc400078e0007 */
[----:B------:R-:W-:Y:S02]  /*10c30*/  IMAD.MOV.U32 R6, RZ, RZ, R20 ;  /* 0x000000ffff067224 */ /* 0x000fe400078e0014 */
[----:B------:R-:W-:Y:S02]  /*10c40*/  @!P1 IMAD.MOV.U32 R60, RZ, RZ, R4 ;  /* 0x000000ffff3c9224 */ /* 0x000fe400078e0004 */
[----:B------:R-:W-:Y:S01]  /*10c50*/  @!P1 IMAD.MOV.U32 R61, RZ, RZ, R5 ;  /* 0x000000ffff3d9224 */ /* 0x000fe200078e0005 */
[----:B------:R-:W-:Y:S01]  /*10c60*/  PRMT R71, R71, 0x5410, R6 ;  /* 0x0000541047477816 */ /* 0x000fe20000000006 */
[----:B------:R-:W-:Y:S02]  /*10c70*/  IMAD.MOV.U32 R7, RZ, RZ, R21 ;  /* 0x000000ffff077224 */ /* 0x000fe400078e0015 */
[----:B------:R-:W-:Y:S02]  /*10c80*/  IMAD.MOV.U32 R4, RZ, RZ, R60 ;  /* 0x000000ffff047224 */ /* 0x000fe400078e003c */
[----:B------:R-:W-:Y:S01]  /*10c90*/  IMAD.MOV.U32 R5, RZ, RZ, R61 ;  /* 0x000000ffff057224 */ /* 0x000fe200078e003d */
[----:B------:R-:W-:Y:S01]  /*10ca0*/  PRMT R82, R7, 0x7610, R82 ;  /* 0x0000761007527816 */ /* 0x000fe20000000052 */
[----:B---3--:R-:W-:Y:S01]  /*10cb0*/  @!P1 IMAD.MOV.U32 R64, RZ, RZ, R10 ;  /* 0x000000ffff409224 */ /* 0x008fe200078e000a */
[----:B------:R-:W-:Y:S01]  /*10cc0*/  PRMT R71, R4, 0x7610, R71 ;  /* 0x0000761004477816 */ /* 0x000fe20000000047 */
[----:B------:R-:W-:Y:S01]  /*10cd0*/  @!P1 IMAD.MOV.U32 R62, RZ, RZ, R8 ;  /* 0x000000ffff3e9224 */ /* 0x000fe200078e0008 */
[----:B----4-:R-:W-:Y:S01]  /*10ce0*/  PRMT R34, R5, 0x7610, R34 ;  /* 0x0000761005227816 */ /* 0x010fe20000000022 */
[----:B------:R-:W-:-:S02]  /*10cf0*/  @!P1 IMAD.MOV.U32 R63, RZ, RZ, R9 ;  /* 0x000000ffff3f9224 */ /* 0x000fc400078e0009 */
[----:B------:R-:W-:Y:S02]  /*10d00*/  @!P1 IMAD.MOV.U32 R65, RZ, RZ, R11 ;  /* 0x000000ffff419224 */ /* 0x000fe400078e000b */
[----:B------:R-:W-:Y:S02]  /*10d10*/  IMAD.MOV.U32 R4, RZ, RZ, R64 ;  /* 0x000000ffff047224 */ /* 0x000fe400078e0040 */
[----:B------:R-:W-:Y:S02]  /*10d20*/  IMAD.MOV.U32 R6, RZ, RZ, R62 ;  /* 0x000000ffff067224 */ /* 0x000fe400078e003e */
[----:B------:R-:W-:Y:S02]  /*10d30*/  IMAD.MOV.U32 R7, RZ, RZ, R63 ;  /* 0x000000ffff077224 */ /* 0x000fe400078e003f */
[----:B------:R-:W-:Y:S01]  /*10d40*/  IMAD.MOV.U32 R5, RZ, RZ, R65 ;  /* 0x000000ffff057224 */ /* 0x000fe200078e0041 */
[----:B------:R-:W-:Y:S02]  /*10d50*/  PRMT R34, R34, 0x5410, R6 ;  /* 0x0000541022227816 */ /* 0x000fe40000000006 */
[----:B-----5:R-:W-:-:S02]  /*10d60*/  PRMT R70, R4, 0x5410, R7 ;  /* 0x0000541004467816 */ /* 0x020fc40000000007 */
[----:B------:R-:W-:Y:S02]  /*10d70*/  CS2R R6, SRZ ;  /* 0x0000000000067805 */ /* 0x000fe4000001ff00 */
[----:B01----:R-:W-:-:S07]  /*10d80*/  PRMT R72, R5, 0x7610, R72 ;  /* 0x0000761005487816 */ /* 0x003fce0000000048 */
.L_x_7097:
        /* <DEDUP_REMOVED lines=24> */
.L_x_6781:
[----:B------:R-:W-:Y:S05]  /*10f10*/  BSYNC B1 ;  /* 0x0000000000017941 */ /* 0x000fea0003800000 */
.L_x_6780:
[----:B------:R-:W0:Y:S01]  /*10f20*/  SYNCS.PHASECHK.TRANS64.TRYWAIT P1, [R2+URZ+0x38800], R13 ;  /* 0x0388000d020075a7 */ /* 0x000e22000802017f */
[----:B------:R-:W-:Y:S04]  /*10f30*/  BSSY B1, `(.L_x_6782) ;  /* 0x0000002000017945 */ /* 0x000fe80003800000 */
[----:B0-----:R-:W-:Y:S05]  /*10f40*/  @!P1 BRA `(.L_x_6783) ;  /* 0x00000294001c9947 */ /* 0x001fea0003800000 */
.L_x_7098:
[----:B------:R-:W-:Y:S05]  /*10f50*/  BSYNC B1 ;  /* 0x0000000000017941 */ /* 0x000fea0003800000 */
.L_x_6782:
[----:B------:R-:W2:Y:S01]  /*10f60*/  LDL R0, [R1+0x50] ;  /* 0x0000500001007983 */ /* 0x000ea20000100800 */
[----:B------:R-:W-:Y:S01]  /*10f70*/  VIADD R14, R18, 0x20 ;  /* 0x00000020120e7836 */ /* 0x000fe20000000000 */
[----:B------:R-:W-:Y:S01]  /*10f80*/  BSSY B1, `(.L_x_6784) ;  /* 0x000007a000017945 */ /* 0x000fe20003800000 */
[----:B-----5:R-:W-:Y:S02]  /*10f90*/  IMAD.MOV.U32 R12, RZ, RZ, R7 ;  /* 0x000000ffff0c7224 */ /* 0x020fe400078e0007 */
[----:B0-----:R-:W-:Y:S02]  /*10fa0*/  IMAD.MOV.U32 R13, RZ, RZ, R10 ;  /* 0x000000ffff0d7224 */ /* 0x001fe400078e000a */
[----:B------:R-:W-:Y:S01]  /*10fb0*/  IMAD.MOV.U32 R74, RZ, RZ, R9 ;  /* 0x000000ffff4a7224 */ /* 0x000fe200078e0009 */
[----:B------:R-:W-:Y:S01]  /*10fc0*/  PRMT R73, R12, 0x7610, R73 ;  /* 0x000076100c497816 */ /* 0x000fe20000000049 */
[----:B------:R-:W-:Y:S01]  /*10fd0*/  IMAD.MOV.U32 R12, RZ, RZ, R5 ;  /* 0x000000ffff0c7224 */ /* 0x000fe200078e0005 */
[----:B------:R-:W-:-:S04]  /*10fe0*/  PRMT R78, R13, 0x7610, R78 ;  /* 0x000076100d4e7816 */ /* 0x000fc8000000004e */
[----:B------:R-:W-:Y:S01]  /*10ff0*/  PRMT R81, R12, 0x7610, R81 ;  /* 0x000076100c517816 */ /* 0x000fe20000000051 */
[----:B--2---:R-:W-:Y:S02]  /*11000*/  IMAD R3, R0, -0x40, R3 ;  /* 0xffffffc000037824 */ /* 0x004fe400078e0203 */
[----:B------:R-:W-:-:S03]  /*11010*/  IMAD.MOV.U32 R0, RZ, RZ, R6 ;  /* 0x000000ffff007224 */ /* 0x000fc600078e0006 */
[----:B------:R-:W-:-:S04]  /*11020*/  VIMNMX R3, R3, 0x40, PT ;  /* 0x0000004003037848 */ /* 0x000fc80003fe0100 */
[-C--:B------:R-:W-:Y:S02]  /*11030*/  ISETP.GE.OR P1, PT, R18, R3.reuse, P0 ;  /* 0x000000031200720c */ /* 0x080fe40000726670 */
[----:B------:R-:W-:Y:S01]  /*11040*/  ISETP.GE.OR P0, PT, R14, R3, P0 ;  /* 0x000000030e00720c */ /* 0x000fe20000706670 */
[----:B------:R-:W-:Y:S02]  /*11050*/  IMAD.MOV.U32 R3, RZ, RZ, R4 ;  /* 0x000000ffff037224 */ /* 0x000fe400078e0004 */
[----:B------:R-:W-:-:S03]  /*11060*/  IMAD.MOV.U32 R14, RZ, RZ, R11 ;  /* 0x000000ffff0e7224 */ /* 0x000fc600078e000b */
[----:B------:R-:W-:Y:S01]  /*11070*/  PRMT R79, R3, 0x7610, R79 ;  /* 0x00007610034f7816 */ /* 0x000fe2000000004f */
[----:B------:R-:W-:Y:S01]  /*11080*/  IMAD.MOV.U32 R3, RZ, RZ, R8 ;  /* 0x000000ffff037224 */ /* 0x000fe200078e0008 */
[----:B------:R-:W-:-:S03]  /*11090*/  PRMT R77, R14, 0x7610, R77 ;  /* 0x000076100e4d7816 */ /* 0x000fc6000000004d */
[----:B------:R-:W-:Y:S05]  /*110a0*/  @P1 BRA `(.L_x_6785) ;  /* 0x00000004009c1947 */ /* 0x000fea0003800000 */
[----:B------:R-:W-:Y:S01]  /*110b0*/  IMAD.SHL.U32 R12, R159, 0x40, RZ ;  /* 0x000000409f0c7824 */ /* 0x000fe200078e00ff */
[----:B------:R-:W-:Y:S01]  /*110c0*/  SHF.R.U64 R80, R60, 0x10, R61 ;  /* 0x000000103c507819 */ /* 0x000fe2000000123d */
[----:B------:R-:W-:Y:S01]  /*110d0*/  IMAD.IADD R13, R16, 0x1, R69 ;  /* 0x00000001100d7824 */ /* 0x000fe200078e0245 */
[--C-:B------:R-:W-:Y:S01]  /*110e0*/  SHF.R.U64 R86, R62, 0x10, R63.reuse ;  /* 0x000000103e567819 */ /* 0x100fe2000000123f */
[----:B------:R-:W-:Y:S01]  /*110f0*/  IMAD.SHL.U32 R24, R167, 0x200, RZ ;  /* 0x00000200a7187824 */ /* 0x000fe200078e00ff */
[----:B------:R-:W-:Y:S02]  /*11100*/  LOP3.LUT R14, R12, 0x1c0, RZ, 0xc0, !PT ;  /* 0x000001c00c0e7812 */ /* 0x000fe400078ec0ff */
[----:B------:R-:W-:Y:S02]  /*11110*/  SHF.R.U32.HI R62, RZ, 0x10, R63 ;  /* 0x00000010ff3e7819 */ /* 0x000fe4000001163f */
[----:B------:R-:W-:Y:S02]  /*11120*/  LOP3.LUT R12, R14, 0x38, R16, 0xf8, !PT ;  /* 0x000000380e0c7812 */ /* 0x000fe400078ef810 */
[----:B------:R-:W-:-:S02]  /*11130*/  SHF.R.U32.HI R25, RZ, 0x3, R14 ;  /* 0x00000003ff197819 */ /* 0x000fc4000001160e */
[----:B------:R-:W-:Y:S02]  /*11140*/  LOP3.LUT R13, R14, 0x38, R13, 0xf8, !PT ;  /* 0x000000380e0d7812 */ /* 0x000fe400078ef80d */
[C-C-:B------:R-:W-:Y:S02]  /*11150*/  LOP3.LUT R75, R24.reuse, R12, R25.reuse, 0xf6, !PT ;  /* 0x0000000c184b7212 */ /* 0x140fe400078ef619 */
[----:B------:R-:W-:Y:S02]  /*11160*/  LOP3.LUT R25, R24, R13, R25, 0xf6, !PT ;  /* 0x0000000d18197212 */ /* 0x000fe400078ef619 */
[----:B------:R-:W-:Y:S01]  /*11170*/  SHF.R.U64 R20, R20, 0x10, R21 ;  /* 0x0000001014147819 */ /* 0x000fe20000001215 */
[--C-:B------:R-:W-:Y:S01]  /*11180*/  IMAD R75, R75, 0x2, R2.reuse ;  /* 0x000000024b4b7824 */ /* 0x100fe200078e0202 */
[----:B------:R-:W-:Y:S01]  /*11190*/  SHF.R.U64 R63, R64, 0x10, R65 ;  /* 0x00000010403f7819 */ /* 0x000fe20000001241 */
[----:B------:R-:W-:Y:S01]  /*111a0*/  IMAD R76, R25, 0x2, R2 ;  /* 0x00000002194c7824 */ /* 0x000fe200078e0202 */
[----:B------:R-:W-:-:S02]  /*111b0*/  SHF.R.U32.HI R21, RZ, 0x10, R21 ;  /* 0x00000010ff157819 */ /* 0x000fc40000011615 */
[----:B------:R-:W0:Y:S01]  /*111c0*/  LDS.128 R12, [R75+0x20400] ;  /* 0x020400004b0c7984 */ /* 0x000e220000000c00 */
[----:B------:R-:W-:Y:S02]  /*111d0*/  SHF.R.U32.HI R65, RZ, 0x10, R65 ;  /* 0x00000010ff417819 */ /* 0x000fe40000011641 */
[----:B------:R-:W-:Y:S01]  /*111e0*/  SHF.R.U32.HI R61, RZ, 0x10, R61 ;  /* 0x00000010ff3d7819 */ /* 0x000fe2000001163d */
[----:B------:R-:W1:Y:S01]  /*111f0*/  LDS.128 R24, [R76+0x20400] ;  /* 0x020400004c187984 */ /* 0x000e620000000c00 */
[C---:B------:R-:W-:Y:S02]  /*11200*/  PRMT R80, R71.reuse, 0x5410, R80 ;  /* 0x0000541047507816 */ /* 0x040fe40000000050 */
[----:B------:R-:W-:Y:S02]  /*11210*/  PRMT R86, R34, 0x5432, R86 ;  /* 0x0000543222567816 */ /* 0x000fe40000000056 */
[----:B------:R-:W-:Y:S02]  /*11220*/  PRMT R20, R71, 0x5432, R20 ;  /* 0x0000543247147816 */ /* 0x000fe40000000014 */
[----:B------:R-:W-:Y:S01]  /*11230*/  PRMT R21, R82, 0x5410, R21 ;  /* 0x0000541052157816 */ /* 0x000fe20000000015 */
[----:B------:R-:W-:Y:S01]  /*11240*/  IMAD.U32 R87, R86, 0x10000, RZ ;  /* 0x0001000056577824 */ /* 0x000fe200078e00ff */
[----:B------:R-:W-:-:S02]  /*11250*/  PRMT R72, R72, 0x5410, R65 ;  /* 0x0000541048487816 */ /* 0x000fc40000000041 */
[----:B------:R-:W-:Y:S02]  /*11260*/  PRMT R61, R34, 0x5410, R61 ;  /* 0x00005410223d7816 */ /* 0x000fe4000000003d */
[C---:B------:R-:W-:Y:S02]  /*11270*/  PRMT R64, R70.reuse, 0x5432, R62 ;  /* 0x0000543246407816 */ /* 0x040fe4000000003e */
[----:B------:R-:W-:Y:S02]  /*11280*/  PRMT R70, R70, 0x5410, R63 ;  /* 0x0000541046467816 */ /* 0x000fe4000000003f */
[----:B------:R-:W-:Y:S01]  /*11290*/  LOP3.LUT R86, R86, 0xffff0000, RZ, 0xc0, !PT ;  /* 0xffff000056567812 */ /* 0x000fe200078ec0ff */
[C---:B0-----:R-:W-:Y:S01]  /*112a0*/  IMAD.U32 R82, R12.reuse, 0x10000, RZ ;  /* 0x000100000c527824 */ /* 0x041fe200078e00ff */
[----:B------:R-:W-:Y:S01]  /*112b0*/  LOP3.LUT R71, R12, 0xffff0000, RZ, 0xc0, !PT ;  /* 0xffff00000c477812 */ /* 0x000fe200078ec0ff */
[C---:B------:R-:W-:Y:S01]  /*112c0*/  IMAD.U32 R62, R13.reuse, 0x10000, RZ ;  /* 0x000100000d3e7824 */ /* 0x040fe200078e00ff */
[----:B------:R-:W-:Y:S01]  /*112d0*/  LOP3.LUT R60, R13, 0xffff0000, RZ, 0xc0, !PT ;  /* 0xffff00000d3c7812 */ /* 0x000fe200078ec0ff */
[C---:B-1----:R-:W-:Y:S01]  /*112e0*/  IMAD.U32 R85, R25.reuse, 0x10000, RZ ;  /* 0x0001000019557824 */ /* 0x042fe200078e00ff */
[----:B------:R-:W-:Y:S01]  /*112f0*/  LOP3.LUT R65, R25, 0xffff0000, RZ, 0xc0, !PT ;  /* 0xffff000019417812 */ /* 0x000fe200078ec0ff */
[C---:B------:R-:W-:Y:S01]  /*11300*/  IMAD.U32 R34, R14.reuse, 0x10000, RZ ;  /* 0x000100000e227824 */ /* 0x040fe200078e00ff */
[----:B------:R-:W-:Y:S01]  /*11310*/  LOP3.LUT R12, R14, 0xffff0000, RZ, 0xc0, !PT ;  /* 0xffff00000e0c7812 */ /* 0x000fe200078ec0ff */
[----:B------:R-:W-:Y:S01]  /*11320*/  IMAD.U32 R83, R24, 0x10000, RZ ;  /* 0x0001000018537824 */ /* 0x000fe200078e00ff */
[C---:B------:R-:W-:Y:S01]  /*11330*/  LOP3.LUT R14, R15.reuse, 0xffff0000, RZ, 0xc0, !PT ;  /* 0xffff00000f0e7812 */ /* 0x040fe200078ec0ff */
[----:B------:R-:W-:Y:S01]  /*11340*/  IMAD.U32 R25, R80, 0x10000, RZ ;  /* 0x0001000050197824 */ /* 0x000fe200078e00ff */
[----:B------:R-:W-:Y:S01]  /*11350*/  LOP3.LUT R84, R24, 0xffff0000, RZ, 0xc0, !PT ;  /* 0xffff000018547812 */ /* 0x000fe200078ec0ff */
[----:B------:R-:W-:Y:S01]  /*11360*/  IMAD.U32 R13, R15, 0x10000, RZ ;  /* 0x000100000f0d7824 */ /* 0x000fe200078e00ff */
[C---:B------:R-:W-:Y:S01]  /*11370*/  LOP3.LUT R15, R26.reuse, 0xffff0000, RZ, 0xc0, !PT ;  /* 0xffff00001a0f7812 */ /* 0x040fe200078ec0ff */
[----:B------:R-:W-:Y:S01]  /*11380*/  IMAD.U32 R63, R26, 0x10000, RZ ;  /* 0x000100001a3f7824 */ /* 0x000fe200078e00ff */
[C---:B------:R-:W-:Y:S01]  /*11390*/  LOP3.LUT R26, R27.reuse, 0xffff0000, RZ, 0xc0, !PT ;  /* 0xffff00001b1a7812 */ /* 0x040fe200078ec0ff */
[----:B------:R-:W-:-:S02]  /*113a0*/  IMAD.U32 R24, R27, 0x10000, RZ ;  /* 0x000100001b187824 */ /* 0x000fc400078e00ff */
[C---:B------:R-:W-:Y:S01]  /*113b0*/  FMUL.FTZ R89, R83.reuse, R87 ;  /* 0x0000005753597220 */ /* 0x040fe20000410000 */
[-C--:B------:R-:W-:Y:S01]  /*113c0*/  FMUL.FTZ R27, R83, R25.reuse ;  /* 0x00000019531b7220 */ /* 0x080fe20000410000 */
[----:B------:R-:W-:Y:S01]  /*113d0*/  LOP3.LUT R80, R80, 0xffff0000, RZ, 0xc0, !PT ;  /* 0xffff000050507812 */ /* 0x000fe200078ec0ff */
[----:B------:R-:W-:Y:S02]  /*113e0*/  IMAD.U32 R83, R64, 0x10000, RZ ;  /* 0x0001000040537824 */ /* 0x000fe400078e00ff */
[----:B------:R-:W-:Y:S01]  /*113f0*/  FFMA.FTZ R25, R82, R25, -R89 ;  /* 0x0000001952197223 */ /* 0x000fe20000010859 */
[----:B------:R-:W-:Y:S01]  /*11400*/  FMUL.FTZ R88, R84, R86 ;  /* 0x0000005654587220 */ /* 0x000fe20000410000 */
[----:B------:R-:W-:Y:S01]  /*11410*/  FFMA.FTZ R27, R82, R87, R27 ;  /* 0x00000057521b7223 */ /* 0x000fe2000001001b */
[----:B------:R-:W-:Y:S02]  /*11420*/  IMAD.U32 R82, R61, 0x10000, RZ ;  /* 0x000100003d527824 */ /* 0x000fe400078e00ff */
[-C--:B------:R-:W-:Y:S01]  /*11430*/  FMUL.FTZ R90, R84, R80.reuse ;  /* 0x00000050545a7220 */ /* 0x080fe20000410000 */
[----:B------:R-:W-:Y:S01]  /*11440*/  FMUL.FTZ R87, R85, R83 ;  /* 0x0000005355577220 */ /* 0x000fe20000410000 */
[----:B------:R-:W-:Y:S01]  /*11450*/  LOP3.LUT R84, R64, 0xffff0000, RZ, 0xc0, !PT ;  /* 0xffff000040547812 */ /* 0x000fe200078ec0ff */
[----:B------:R-:W-:Y:S01]  /*11460*/  FFMA.FTZ R80, R71, R80, -R88 ;  /* 0x0000005047507223 */ /* 0x000fe20000010858 */
[----:B------:R-:W-:Y:S01]  /*11470*/  LOP3.LUT R61, R61, 0xffff0000, RZ, 0xc0, !PT ;  /* 0xffff00003d3d7812 */ /* 0x000fe200078ec0ff */
[----:B------:R-:W-:Y:S01]  /*11480*/  FMUL.FTZ R88, R85, R82 ;  /* 0x0000005255587220 */ /* 0x000fe20000410000 */
[----:B------:R-:W-:Y:S01]  /*11490*/  FFMA.FTZ R64, R71, R86, R90 ;  /* 0x0000005647407223 */ /* 0x000fe2000001005a */
[C---:B------:R-:W-:Y:S01]  /*114a0*/  FFMA.FTZ R71, R62.reuse, R82, -R87 ;  /* 0x000000523e477223 */ /* 0x040fe20000010857 */
[C---:B------:R-:W-:Y:S01]  /*114b0*/  FMUL.FTZ R87, R65.reuse, R84 ;  /* 0x0000005441577220 */ /* 0x040fe20000410000 */
[----:B------:R-:W-:Y:S01]  /*114c0*/  FMUL.FTZ R89, R65, R61 ;  /* 0x0000003d41597220 */ /* 0x000fe20000410000 */
[----:B------:R-:W-:Y:S01]  /*114d0*/  FFMA.FTZ R62, R62, R83, R88 ;  /* 0x000000533e3e7223 */ /* 0x000fe20000010058 */
[----:B------:R-:W-:-:S02]  /*114e0*/  IMAD.U32 R86, R72, 0x10000, RZ ;  /* 0x0001000048567824 */ /* 0x000fc400078e00ff */
[----:B------:R-:W-:Y:S01]  /*114f0*/  FFMA.FTZ R82, R60, R61, -R87 ;  /* 0x0000003d3c527223 */ /* 0x000fe20000010857 */
[----:B------:R-:W-:Y:S02]  /*11500*/  IMAD.U32 R83, R20, 0x10000, RZ ;  /* 0x0001000014537824 */ /* 0x000fe400078e00ff */
[----:B------:R-:W-:Y:S01]  /*11510*/  FFMA.FTZ R61, R60, R84, R89 ;  /* 0x000000543c3d7223 */ /* 0x000fe20000010059 */
[----:B------:R-:W-:Y:S02]  /*11520*/  IMAD.U32 R85, R70, 0x10000, RZ ;  /* 0x0001000046557824 */ /* 0x000fe400078e00ff */
[-C--:B------:R-:W-:Y:S01]  /*11530*/  FMUL.FTZ R84, R24, R86.reuse ;  /* 0x0000005618547220 */ /* 0x080fe20000410000 */
[----:B------:R-:W-:Y:S02]  /*11540*/  IMAD.U32 R65, R21, 0x10000, RZ ;  /* 0x0001000015417824 */ /* 0x000fe400078e00ff */
[C---:B------:R-:W-:Y:S01]  /*11550*/  FMUL.FTZ R88, R63.reuse, R83 ;  /* 0x000000533f587220 */ /* 0x040fe20000410000 */
[----:B------:R-:W-:Y:S01]  /*11560*/  FMUL.FTZ R87, R63, R85 ;  /* 0x000000553f577220 */ /* 0x000fe20000410000 */
[----:B------:R-:W-:Y:S01]  /*11570*/  LOP3.LUT R70, R70, 0xffff0000, RZ, 0xc0, !PT ;  /* 0xffff000046467812 */ /* 0x000fe200078ec0ff */
[-C--:B------:R-:W-:Y:S01]  /*11580*/  FMUL.FTZ R24, R24, R65.reuse ;  /* 0x0000004118187220 */ /* 0x080fe20000410000 */
[----:B------:R-:W-:Y:S01]  /*11590*/  LOP3.LUT R63, R72, 0xffff0000, RZ, 0xc0, !PT ;  /* 0xffff0000483f7812 */ /* 0x000fe200078ec0ff */
[C---:B------:R-:W-:Y:S01]  /*115a0*/  FFMA.FTZ R84, R13.reuse, R65, -R84 ;  /* 0x000000410d547223 */ /* 0x040fe20000010854 */
[----:B------:R-:W-:Y:S01]  /*115b0*/  LOP3.LUT R20, R20, 0xffff0000, RZ, 0xc0, !PT ;  /* 0xffff000014147812 */ /* 0x000fe200078ec0ff */
[----:B------:R-:W-:Y:S01]  /*115c0*/  FFMA.FTZ R86, R13, R86, R24 ;  /* 0x000000560d567223 */ /* 0x000fe20000010018 */
[----:B------:R-:W-:Y:S01]  /*115d0*/  LOP3.LUT R21, R21, 0xffff0000, RZ, 0xc0, !PT ;  /* 0xffff000015157812 */ /* 0x000fe200078ec0ff */
[----:B------:R-:W-:Y:S01]  /*115e0*/  FFMA.FTZ R60, R34, R83, -R87 ;  /* 0x00000053223c7223 */ /* 0x000fe20000010857 */
        /* <DEDUP_REMOVED lines=19> */
.L_x_6785:
[----:B------:R-:W-:Y:S05]  /*11720*/  BSYNC B1 ;  /* 0x0000000000017941 */ /* 0x000fea0003800000 */
.L_x_6784:
[----:B------:R-:W-:Y:S02]  /*11730*/  PRMT R21, R21, 0x5410, R3 ;  /* 0x0000541015157816 */ /* 0x000fe40000000003 */
[----:B------:R-:W-:Y:S01]  /*11740*/  PRMT R61, R61, 0x5410, R74 ;  /* 0x000054103d3d7816 */ /* 0x000fe2000000004a */
[----:B------:R-:W-:Y:S06]  /*11750*/  @P0 BRA `(.L_x_6776) ;  /* 0x0000000400a80947 */ /* 0x000fec0003800000 */
[----:B0-----:R-:W2:Y:S01]  /*11760*/  LDL R12, [R1+0x458] ;  /* 0x00045800010c7983 */ /* 0x001ea20000100800 */
[C---:B------:R-:W-:Y:S02]  /*11770*/  VIADD R13, R18.reuse, 0x20 ;  /* 0x00000020120d7836 */ /* 0x040fe40000000000 */
[----:B------:R-:W-:Y:S01]  /*11780*/  VIADD R14, R18, 0x20 ;  /* 0x00000020120e7836 */ /* 0x000fe20000000000 */
[----:B------:R-:W3:Y:S01]  /*11790*/  LDL R64, [R1+0x450] ;  /* 0x0004500001407983 */ /* 0x000ee20000100800 */
[----:B------:R-:W-:Y:S02]  /*117a0*/  IMAD.SHL.U32 R13, R13, 0x40, RZ ;  /* 0x000000400d0d7824 */ /* 0x000fe400078e00ff */
[----:B------:R-:W-:Y:S02]  /*117b0*/  IMAD.SHL.U32 R14, R14, 0x40, RZ ;  /* 0x000000400e0e7824 */ /* 0x000fe400078e00ff */
[----:B------:R-:W-:Y:S01]  /*117c0*/  IMAD.IADD R3, R16, 0x1, R69 ;  /* 0x0000000110037824 */ /* 0x000fe200078e0245 */
[----:B------:R-:W-:-:S02]  /*117d0*/  LOP3.LUT R13, R13, 0x1c0, RZ, 0xc0, !PT ;  /* 0x000001c00d0d7812 */ /* 0x000fc400078ec0ff */
[----:B------:R-:W-:Y:S02]  /*117e0*/  LOP3.LUT R14, R14, 0x1c0, RZ, 0xc0, !PT ;  /* 0x000001c00e0e7812 */ /* 0x000fe400078ec0ff */
[----:B------:R-:W-:Y:S02]  /*117f0*/  SHF.R.U32.HI R13, RZ, 0x3, R13 ;  /* 0x00000003ff0d7819 */ /* 0x000fe4000001160d */
[----:B------:R-:W-:-:S04]  /*11800*/  LOP3.LUT R3, R14, 0x38, R3, 0xf8, !PT ;  /* 0x000000380e037812 */ /* 0x000fc800078ef803 */
[----:B------:R-:W-:Y:S02]  /*11810*/  LOP3.LUT R3, R3, R13, RZ, 0x3c, !PT ;  /* 0x0000000d03037212 */ /* 0x000fe400078e3cff */
[--C-:B------:R-:W-:Y:S02]  /*11820*/  SHF.R.U64 R20, R4, 0x10, R5.reuse ;  /* 0x0000001004147819 */ /* 0x100fe40000001205 */
[----:B------:R-:W-:Y:S02]  /*11830*/  SHF.R.U32.HI R4, RZ, 0x10, R5 ;  /* 0x00000010ff047819 */ /* 0x000fe40000011605 */
[----:B------:R-:W-:Y:S02]  /*11840*/  SHF.R.U64 R34, R8, 0x10, R9 ;  /* 0x0000001008227819 */ /* 0x000fe40000001209 */
[--C-:B------:R-:W-:Y:S02]  /*11850*/  SHF.R.U64 R5, R6, 0x10, R7.reuse ;  /* 0x0000001006057819 */ /* 0x100fe40000001207 */
[----:B------:R-:W-:-:S02]  /*11860*/  SHF.R.U32.HI R6, RZ, 0x10, R7 ;  /* 0x00000010ff067819 */ /* 0x000fc40000011607 */
[----:B------:R-:W-:Y:S02]  /*11870*/  SHF.R.U32.HI R60, RZ, 0x10, R9 ;  /* 0x00000010ff3c7819 */ /* 0x000fe40000011609 */
[----:B------:R-:W-:Y:S02]  /*11880*/  PRMT R34, R21, 0x5432, R34 ;  /* 0x0000543215227816 */ /* 0x000fe40000000022 */
[----:B------:R-:W-:Y:S02]  /*11890*/  PRMT R79, R79, 0x5410, R20 ;  /* 0x000054104f4f7816 */ /* 0x000fe40000000014 */
[----:B------:R-:W-:Y:S02]  /*118a0*/  PRMT R73, R73, 0x5410, R6 ;  /* 0x0000541049497816 */ /* 0x000fe40000000006 */
[----:B------:R-:W-:Y:S01]  /*118b0*/  PRMT R60, R61, 0x5432, R60 ;  /* 0x000054323d3c7816 */ /* 0x000fe2000000003c */
[----:B------:R-:W-:Y:S01]  /*118c0*/  IMAD.U32 R21, R79, 0x10000, RZ ;  /* 0x000100004f157824 */ /* 0x000fe200078e00ff */
[----:B------:R-:W-:-:S02]  /*118d0*/  PRMT R81, R81, 0x5410, R4 ;  /* 0x0000541051517816 */ /* 0x000fc40000000004 */
[----:B------:R-:W-:Y:S01]  /*118e0*/  PRMT R0, R0, 0x5410, R5 ;  /* 0x0000541000007816 */ /* 0x000fe20000000005 */
[----:B--2---:R-:W-:-:S04]  /*118f0*/  IMAD.IADD R3, R12, 0x1, R3 ;  /* 0x000000010c037824 */ /* 0x004fc800078e0203 */
[----:B------:R-:W-:Y:S01]  /*11900*/  IMAD R2, R3, 0x2, R2 ;  /* 0x0000000203027824 */ /* 0x000fe200078e0202 */
[----:B---3--:R-:W0:Y:S04]  /*11910*/  LDS.128 R12, [R64+0x20400] ;  /* 0x02040000400c7984 */ /* 0x008e280000000c00 */
[----:B------:R-:W1:Y:S01]  /*11920*/  LDS.128 R24, [R2+0x20400] ;  /* 0x0204000002187984 */ /* 0x000e620000000c00 */
[--C-:B------:R-:W-:Y:S02]  /*11930*/  SHF.R.U64 R3, R10, 0x10, R11.reuse ;  /* 0x000000100a037819 */ /* 0x100fe4000000120b */
[----:B------:R-:W-:-:S04]  /*11940*/  SHF.R.U32.HI R10, RZ, 0x10, R11 ;  /* 0x00000010ff0a7819 */ /* 0x000fc8000001160b */
[----:B------:R-:W-:Y:S02]  /*11950*/  PRMT R77, R77, 0x5410, R10 ;  /* 0x000054104d4d7816 */ /* 0x000fe4000000000a */
[----:B------:R-:W-:Y:S01]  /*11960*/  PRMT R78, R78, 0x5410, R3 ;  /* 0x000054104e4e7816 */ /* 0x000fe20000000003 */
        /* <DEDUP_REMOVED lines=10> */
[----:B------:R-:W-:-:S02]  /*11a10*/  IMAD.U32 R4, R14, 0x10000, RZ ;  /* 0x000100000e047824 */ /* 0x000fc400078e00ff */
[C---:B------:R-:W-:Y:S01]  /*11a20*/  FMUL.FTZ R61, R6.reuse, R25 ;  /* 0x00000019063d7220 */ /* 0x040fe20000410000 */
[C---:B------:R-:W-:Y:S01]  /*11a30*/  IMAD.U32 R11, R15.reuse, 0x10000, RZ ;  /* 0x000100000f0b7824 */ /* 0x040fe200078e00ff */
[----:B------:R-:W-:Y:S01]  /*11a40*/  LOP3.LUT R14, R15, 0xffff0000, RZ, 0xc0, !PT ;  /* 0xffff00000f0e7812 */ /* 0x000fe200078ec0ff */
[-C--:B------:R-:W-:Y:S01]  /*11a50*/  FMUL.FTZ R63, R6, R21.reuse ;  /* 0x00000015063f7220 */ /* 0x080fe20000410000 */
[C---:B------:R-:W-:Y:S01]  /*11a60*/  IMAD.U32 R15, R26.reuse, 0x10000, RZ ;  /* 0x000100001a0f7824 */ /* 0x040fe200078e00ff */
[----:B------:R-:W-:Y:S01]  /*11a70*/  LOP3.LUT R5, R26, 0xffff0000, RZ, 0xc0, !PT ;  /* 0xffff00001a057812 */ /* 0x000fe200078ec0ff */
[C---:B------:R-:W-:Y:S01]  /*11a80*/  IMAD.U32 R20, R27.reuse, 0x10000, RZ ;  /* 0x000100001b147824 */ /* 0x040fe200078e00ff */
[----:B------:R-:W-:Y:S01]  /*11a90*/  LOP3.LUT R26, R27, 0xffff0000, RZ, 0xc0, !PT ;  /* 0xffff00001b1a7812 */ /* 0x000fe200078ec0ff */
[----:B------:R-:W-:Y:S01]  /*11aa0*/  FFMA.FTZ R6, R8, R21, -R61 ;  /* 0x0000001508067223 */ /* 0x000fe2000001083d */
[----:B------:R-:W-:Y:S02]  /*11ab0*/  IMAD.U32 R27, R60, 0x10000, RZ ;  /* 0x000100003c1b7824 */ /* 0x000fe400078e00ff */
[----:B------:R-:W-:Y:S01]  /*11ac0*/  FFMA.FTZ R8, R8, R25, R63 ;  /* 0x0000001908087223 */ /* 0x000fe2000001003f */
[----:B------:R-:W-:-:S02]  /*11ad0*/  IMAD.U32 R21, R81, 0x10000, RZ ;  /* 0x0001000051157824 */ /* 0x000fc400078e00ff */
[----:B------:R-:W-:Y:S02]  /*11ae0*/  IMAD.U32 R61, R77, 0x10000, RZ ;  /* 0x000100004d3d7824 */ /* 0x000fe400078e00ff */
[----:B------:R-:W-:Y:S02]  /*11af0*/  IMAD.U32 R25, R73, 0x10000, RZ ;  /* 0x0001000049197824 */ /* 0x000fe400078e00ff */
[C---:B------:R-:W-:Y:S01]  /*11b00*/  FMUL.FTZ R65, R7.reuse, R27 ;  /* 0x0000001b07417220 */ /* 0x040fe20000410000 */
[----:B------:R-:W-:Y:S01]  /*11b10*/  FMUL.FTZ R63, R7, R21 ;  /* 0x00000015073f7220 */ /* 0x000fe20000410000 */
[----:B------:R-:W-:Y:S01]  /*11b20*/  FMUL.FTZ R62, R20, R61 ;  /* 0x0000003d143e7220 */ /* 0x000fe20000410000 */
[----:B------:R-:W-:Y:S01]  /*11b30*/  LOP3.LUT R34, R34, 0xffff0000, RZ, 0xc0, !PT ;  /* 0xffff000022227812 */ /* 0x000fe200078ec0ff */
[----:B------:R-:W-:Y:S01]  /*11b40*/  FMUL.FTZ R20, R20, R25 ;  /* 0x0000001914147220 */ /* 0x000fe20000410000 */
[C---:B------:R-:W-:Y:S01]  /*11b50*/  FFMA.FTZ R7, R10.reuse, R21, -R65 ;  /* 0x000000150a077223 */ /* 0x040fe20000010841 */
[----:B------:R-:W-:Y:S01]  /*11b60*/  FFMA.FTZ R63, R10, R27, R63 ;  /* 0x0000001b0a3f7223 */ /* 0x000fe2000001003f */
[----:B------:R-:W-:Y:S01]  /*11b70*/  LOP3.LUT R10, R79, 0xffff0000, RZ, 0xc0, !PT ;  /* 0xffff00004f0a7812 */ /* 0x000fe200078ec0ff */
[----:B------:R-:W-:Y:S01]  /*11b80*/  FFMA.FTZ R61, R11, R61, R20 ;  /* 0x0000003d0b3d7223 */ /* 0x000fe20000010014 */
[----:B------:R-:W-:Y:S01]  /*11b90*/  FMUL.FTZ R20, R13, R34 ;  /* 0x000000220d147220 */ /* 0x000fe20000410000 */
[----:B------:R-:W-:Y:S01]  /*11ba0*/  FFMA.FTZ R62, R11, R25, -R62 ;  /* 0x000000190b3e7223 */ /* 0x000fe2000001083e */
[----:B------:R-:W-:Y:S01]  /*11bb0*/  LOP3.LUT R11, R60, 0xffff0000, RZ, 0xc0, !PT ;  /* 0xffff00003c0b7812 */ /* 0x000fe200078ec0ff */
[-C--:B------:R-:W-:Y:S01]  /*11bc0*/  FMUL.FTZ R60, R13, R10.reuse ;  /* 0x0000000a0d3c7220 */ /* 0x080fe20000410000 */
[----:B------:R-:W-:Y:S01]  /*11bd0*/  LOP3.LUT R81, R81, 0xffff0000, RZ, 0xc0, !PT ;  /* 0xffff000051517812 */ /* 0x000fe200078ec0ff */
[----:B------:R-:W-:Y:S01]  /*11be0*/  FFMA.FTZ R21, R9, R10, -R20 ;  /* 0x0000000a09157223 */ /* 0x000fe20000010814 */
[----:B------:R-:W-:-:S02]  /*11bf0*/  IMAD.U32 R13, R78, 0x10000, RZ ;  /* 0x000100004e0d7824 */ /* 0x000fc400078e00ff */
[----:B------:R-:W-:Y:S02]  /*11c00*/  IMAD.U32 R10, R0, 0x10000, RZ ;  /* 0x00010000000a7824 */ /* 0x000fe400078e00ff */
[C---:B------:R-:W-:Y:S01]  /*11c10*/  FMUL.FTZ R25, R24.reuse, R11 ;  /* 0x0000000b18197220 */ /* 0x040fe20000410000 */
[C---:B------:R-:W-:Y:S01]  /*11c20*/  FMUL.FTZ R27, R15.reuse, R13 ;  /* 0x0000000d0f1b7220 */ /* 0x040fe20000410000 */
[----:B------:R-:W-:Y:S01]  /*11c30*/  FMUL.FTZ R24, R24, R81 ;  /* 0x0000005118187220 */ /* 0x000fe20000410000 */
[----:B------:R-:W-:Y:S01]  /*11c40*/  FMUL.FTZ R15, R15, R10 ;  /* 0x0000000a0f0f7220 */ /* 0x000fe20000410000 */
[----:B------:R-:W-:Y:S02]  /*11c50*/  LOP3.LUT R78, R78, 0xffff0000, RZ, 0xc0, !PT ;  /* 0xffff00004e4e7812 */ /* 0x000fe400078ec0ff */
[----:B------:R-:W-:Y:S02]  /*11c60*/  LOP3.LUT R77, R77, 0xffff0000, RZ, 0xc0, !PT ;  /* 0xffff00004d4d7812 */ /* 0x000fe400078ec0ff */
[----:B------:R-:W-:-:S02]  /*11c70*/  LOP3.LUT R0, R0, 0xffff0000, RZ, 0xc0, !PT ;  /* 0xffff000000007812 */ /* 0x000fc400078ec0ff */
[----:B------:R-:W-:Y:S01]  /*11c80*/  LOP3.LUT R73, R73, 0xffff0000, RZ, 0xc0, !PT ;  /* 0xffff000049497812 */ /* 0x000fe200078ec0ff */
[----:B------:R-:W-:Y:S01]  /*11c90*/  FFMA.FTZ R27, R4, R10, -R27 ;  /* 0x0000000a041b7223 */ /* 0x000fe2000001081b */
[----:B------:R-:W-:Y:S01]  /*11ca0*/  FFMA.FTZ R24, R12, R11, R24 ;  /* 0x0000000b0c187223 */ /* 0x000fe20000010018 */
[----:B------:R-:W-:Y:S01]  /*11cb0*/  FFMA.FTZ R10, R4, R13, R15 ;  /* 0x0000000d040a7223 */ /* 0x000fe2000001000f */
[C---:B------:R-:W-:Y:S01]  /*11cc0*/  FMUL.FTZ R4, R5.reuse, R78 ;  /* 0x0000004e05047220 */ /* 0x040fe20000410000 */
[C---:B------:R-:W-:Y:S01]  /*11cd0*/  FMUL.FTZ R11, R26.reuse, R77 ;  /* 0x0000004d1a0b7220 */ /* 0x040fe20000410000 */
[----:B------:R-:W-:Y:S01]  /*11ce0*/  FMUL.FTZ R5, R5, R0 ;  /* 0x0000000005057220 */ /* 0x000fe20000410000 */
[----:B------:R-:W-:Y:S01]  /*11cf0*/  FMUL.FTZ R26, R26, R73 ;  /* 0x000000491a1a7220 */ /* 0x000fe20000410000 */
[----:B------:R-:W-:Y:S01]  /*11d00*/  FFMA.FTZ R20, R12, R81, -R25 ;  /* 0x000000510c147223 */ /* 0x000fe20000010819 */
[----:B------:R-:W-:Y:S01]  /*11d10*/  FFMA.FTZ R9, R9, R34, R60 ;  /* 0x0000002209097223 */ /* 0x000fe2000001003c */
        /* <DEDUP_REMOVED lines=14> */
.L_x_6776:
[----:B------:R-:W-:Y:S05]  /*11e00*/  BSYNC B0 ;  /* 0x0000000000007941 */ /* 0x000fea0003800000 */
.L_x_6762:
[----:B------:R-:W-:Y:S01]  /*11e10*/  @!PT LDS RZ, [RZ] ;  /* 0x00000000fffff984 */ /* 0x000fe20000000800 */
[----:B------:R-:W-:Y:S01]  /*11e20*/  @!PT LDS RZ, [RZ] ;  /* 0x00000000fffff984 */ /* 0x000fe20000000800 */
[----:B------:R-:W-:Y:S01]  /*11e30*/  @!PT LDS RZ, [RZ] ;  /* 0x00000000fffff984 */ /* 0x000fe20000000800 */
[----:B------:R-:W-:Y:S01]  /*11e40*/  @!PT LDS RZ, [RZ] ;  /* 0x00000000fffff984 */ /* 0x000fe20000000800 */
[----:B------:R3:W-:Y:S06]  /*11e50*/  MEMBAR.ALL.CTA ;  /* 0x0000000000007992 */ /* 0x0007ec0000008000 */
[----:B---3--:R-:W3:Y:S01]  /*11e60*/  FENCE.VIEW.ASYNC.S ;  /* 0x00000000000073c6 */ /* 0x008ee20000000000 */
[----:B------:R-:W-:Y:S05]  /*11e70*/  WARPSYNC.ALL ;  /* 0x0000000000007948 */ /* 0x000fea0003800000 */
[----:B---3--:R-:W-:Y:S06]  /*11e80*/  BAR.SYNC.DEFER_BLOCKING 0xd, 0x80 ;  /* 0x0342000000007b1d */ /* 0x008fec0000010000 */
.L_x_6759:
[----:B012---:R-:W-:Y:S01]  /*11e90*/  IMAD.U32 R6, RZ, RZ, UR40 ;  /* 0x00000028ff067e24 */ /* 0x007fe2000f8e00ff */
[----:B------:R-:W-:Y:S01]  /*11ea0*/  UIADD3 UR6, UP1, UR39, 0x1c8, URZ ;  /* 0x000001c827067890 */ /* 0x000fe2000ff3e03f */
[----:B------:R-:W-:Y:S01]  /*11eb0*/  IMAD.U32 R7, RZ, RZ, UR41 ;  /* 0x00000029ff077e24 */ /* 0x000fe2000f8e00ff */
[----:B------:R-:W-:Y:S01]  /*11ec0*/  UIADD3 UR8, UP0, UR39, 0x1d4, URZ ;  /* 0x000001d427087890 */ /* 0x000fe2000ff1e03f */
[----:B------:R-:W-:Y:S01]  /*11ed0*/  IMAD.MOV.U32 R4, RZ, RZ, R50 ;  /* 0x000000ffff047224 */ /* 0x000fe200078e0032 */
[----:B------:R-:W-:Y:S01]  /*11ee0*/  UIADD3.X UR7, URZ, UR42, URZ, UP1, !UPT ;  /* 0x0000002a3f077290 */ /* 0x000fe20008ffe43f */
[----:B------:R-:W-:Y:S01]  /*11ef0*/  IMAD.MOV.U32 R5, RZ, RZ, R49 ;  /* 0x000000ffff057224 */ /* 0x000fe200078e0031 */
[----:B------:R-:W-:Y:S02]  /*11f00*/  UIADD3.X UR9, URZ, UR42, URZ, UP0, !UPT ;  /* 0x0000002a3f097290 */ /* 0x000fe400087fe43f */
[----:B------:R-:W-:Y:S01]  /*11f10*/  IMAD.U32 R3, RZ, RZ, UR42 ;  /* 0x0000002aff037e24 */ /* 0x000fe2000f8e00ff */
[----:B------:R-:W-:Y:S01]  /*11f20*/  STL.64 [R1+0x1c0], R28 ;  /* 0x0001c01c01007387 */ /* 0x000fe20000100a00 */
[----:B------:R-:W-:Y:S01]  /*11f30*/  IMAD.MOV.U32 R8, RZ, RZ, R52 ;  /* 0x000000ffff087224 */ /* 0x000fe200078e0034 */
[----:B------:R-:W-:Y:S01]  /*11f40*/  UIADD3 UR4, UP2, UR39, 0x1d8, URZ ;  /* 0x000001d827047890 */ /* 0x000fe2000ff5e03f */
[----:B------:R-:W-:Y:S01]  /*11f50*/  IMAD.MOV.U32 R9, RZ, RZ, R51 ;  /* 0x000000ffff097224 */ /* 0x000fe200078e0033 */
[----:B------:R0:W-:Y:S01]  /*11f60*/  STL.128 [R1+0x150], R4 ;  /* 0x0001500401007387 */ /* 0x0001e20000100c00 */
[----:B------:R-:W-:Y:S01]  /*11f70*/  IMAD.MOV.U32 R10, RZ, RZ, R67 ;  /* 0x000000ffff0a7224 */ /* 0x000fe200078e0043 */
[----:B------:R-:W-:Y:S01]  /*11f80*/  UIADD3.X UR5, URZ, UR42, URZ, UP2, !UPT ;  /* 0x0000002a3f057290 */ /* 0x000fe200097fe43f */
[----:B------:R-:W-:-:S02]  /*11f90*/  IMAD.MOV.U32 R11, RZ, RZ, R68 ;  /* 0x000000ffff0b7224 */ /* 0x000fc400078e0044 */
[----:B------:R-:W-:Y:S02]  /*11fa0*/  IMAD.U32 R2, RZ, RZ, UR6 ;  /* 0x00000006ff027e24 */ /* 0x000fe4000f8e00ff */
[----:B------:R-:W-:Y:S01]  /*11fb0*/  IMAD.U32 R0, RZ, RZ, UR39 ;  /* 0x00000027ff007e24 */ /* 0x000fe2000f8e00ff */
[----:B------:R1:W-:Y:S01]  /*11fc0*/  STL.128 [R1+0x130], R8 ;  /* 0x0001300801007387 */ /* 0x0003e20000100c00 */
[----:B0-----:R-:W-:Y:S02]  /*11fd0*/  IMAD.MOV.U32 R4, RZ, RZ, R59 ;  /* 0x000000ffff047224 */ /* 0x001fe400078e003b */
[----:B------:R-:W-:Y:S02]  /*11fe0*/  IMAD.MOV.U32 R5, RZ, RZ, R66 ;  /* 0x000000ffff057224 */ /* 0x000fe400078e0042 */
[----:B------:R-:W-:Y:S02]  /*11ff0*/  IMAD.MOV.U32 R6, RZ, RZ, R37 ;  /* 0x000000ffff067224 */ /* 0x000fe400078e0025 */
[----:B------:R-:W-:-:S02]  /*12000*/  IMAD.MOV.U32 R7, RZ, RZ, R38 ;  /* 0x000000ffff077224 */ /* 0x000fc400078e0026 */
[----:B-1----:R-:W-:Y:S02]  /*12010*/  IMAD.MOV.U32 R8, RZ, RZ, R48 ;  /* 0x000000ffff087224 */ /* 0x002fe400078e0030 */
[----:B------:R-:W-:Y:S01]  /*12020*/  IMAD.MOV.U32 R9, RZ, RZ, R47 ;  /* 0x000000ffff097224 */ /* 0x000fe200078e002f */
[----:B------:R0:W-:Y:S01]  /*12030*/  STL.128 [R1+0x190], R4 ;  /* 0x0001900401007387 */ /* 0x0001e20000100c00 */
[----:B------:R-:W-:Y:S02]  /*12040*/  IMAD.MOV.U32 R10, RZ, RZ, R45 ;  /* 0x000000ffff0a7224 */ /* 0x000fe400078e002d */
[----:B------:R-:W-:-:S05]  /*12050*/  IMAD.MOV.U32 R11, RZ, RZ, R46 ;  /* 0x000000ffff0b7224 */ /* 0x000fca00078e002e */
[----:B------:R1:W-:Y:S01]  /*12060*/  STL.128 [R1+0x170], R8 ;  /* 0x0001700801007387 */ /* 0x0003e20000100c00 */
[----:B0-----:R-:W-:Y:S02]  /*12070*/  IMAD.MOV.U32 R4, RZ, RZ, R58 ;  /* 0x000000ffff047224 */ /* 0x001fe400078e003a */
[----:B------:R-:W-:Y:S02]  /*12080*/  IMAD.MOV.U32 R5, RZ, RZ, R55 ;  /* 0x000000ffff057224 */ /* 0x000fe400078e0037 */
[----:B------:R-:W-:Y:S02]  /*12090*/  IMAD.MOV.U32 R6, RZ, RZ, R54 ;  /* 0x000000ffff067224 */ /* 0x000fe400078e0036 */
[----:B------:R-:W-:Y:S02]  /*120a0*/  IMAD.MOV.U32 R7, RZ, RZ, R53 ;  /* 0x000000ffff077224 */ /* 0x000fe400078e0035 */
[----:B-1----:R-:W-:Y:S02]  /*120b0*/  IMAD.U32 R9, RZ, RZ, UR9 ;  /* 0x00000009ff097e24 */ /* 0x002fe4000f8e00ff */
[----:B------:R-:W-:Y:S01]  /*120c0*/  IMAD.U32 R8, RZ, RZ, UR4 ;  /* 0x00000004ff087e24 */ /* 0x000fe2000f8e00ff */
[----:B------:R0:W-:Y:S01]  /*120d0*/  STL.128 [R1+0x1a0], R4 ;  /* 0x0001a00401007387 */ /* 0x0001e20000100c00 */
[----:B------:R-:W-:-:S02]  /*120e0*/  IMAD.U32 R11, RZ, RZ, UR5 ;  /* 0x00000005ff0b7e24 */ /* 0x000fc4000f8e00ff */
[----:B0-----:R-:W-:Y:S02]  /*120f0*/  IMAD.MOV.U32 R4, RZ, RZ, R32 ;  /* 0x000000ffff047224 */ /* 0x001fe400078e0020 */
[----:B------:R-:W-:Y:S02]  /*12100*/  IMAD.MOV.U32 R5, RZ, RZ, R31 ;  /* 0x000000ffff057224 */ /* 0x000fe400078e001f */
[----:B------:R-:W-:Y:S02]  /*12110*/  IMAD.MOV.U32 R6, RZ, RZ, R43 ;  /* 0x000000ffff067224 */ /* 0x000fe400078e002b */
[----:B------:R-:W-:-:S05]  /*12120*/  IMAD.MOV.U32 R7, RZ, RZ, R42 ;  /* 0x000000ffff077224 */ /* 0x000fca00078e002a */
[----:B------:R0:W-:Y:S02]  /*12130*/  STL.128 [R1+0x1b0], R4 ;  /* 0x0001b00401007387 */ /* 0x0001e40000100c00 */
[----:B0-----:R-:W-:Y:S02]  /*12140*/  IMAD.MOV.U32 R5, RZ, RZ, R3 ;  /* 0x000000ffff057224 */ /* 0x001fe400078e0003 */
[----:B------:R-:W-:Y:S02]  /*12150*/  IMAD.U32 R3, RZ, RZ, UR7 ;  /* 0x00000007ff037e24 */ /* 0x000fe4000f8e00ff */
[----:B------:R-:W-:Y:S02]  /*12160*/  IMAD.MOV.U32 R6, RZ, RZ, R41 ;  /* 0x000000ffff067224 */ /* 0x000fe400078e0029 */
[----:B------:R-:W-:Y:S01]  /*12170*/  IMAD.MOV.U32 R7, RZ, RZ, R40 ;  /* 0x000000ffff077224 */ /* 0x000fe200078e0028 */
[----:B------:R-:W-:Y:S01]  /*12180*/  STL.64 [R1+0x128], R2 ;  /* 0x0001280201007387 */ /* 0x000fe20000100a00 */
[----:B------:R-:W-:-:S02]  /*12190*/  IMAD.MOV.U32 R4, RZ, RZ, R0 ;  /* 0x000000ffff047224 */ /* 0x000fc400078e0000 */
[----:B------:R-:W-:-:S03]  /*121a0*/  IMAD.U32 R0, RZ, RZ, UR8 ;  /* 0x00000008ff007e24 */ /* 0x000fc6000f8e00ff */
[----:B------:R0:W-:Y:S02]  /*121b0*/  STL.128 [R1+0x140], R4 ;  /* 0x0001400401007387 */ /* 0x0001e40000100c00 */
[----:B0-----:R-:W-:Y:S02]  /*121c0*/  IMAD.MOV.U32 R6, RZ, RZ, R30 ;  /* 0x000000ffff067224 */ /* 0x001fe400078e001e */
[----:B------:R-:W-:Y:S02]  /*121d0*/  IMAD.MOV.U32 R7, RZ, RZ, R33 ;  /* 0x000000ffff077224 */ /* 0x000fe400078e0021 */
[----:B------:R-:W-:Y:S02]  /*121e0*/  IMAD.MOV.U32 R4, RZ, RZ, R0 ;  /* 0x000000ffff047224 */ /* 0x000fe400078e0000 */
[----:B------:R-:W-:Y:S02]  /*121f0*/  IMAD.MOV.U32 R5, RZ, RZ, R9 ;  /* 0x000000ffff057224 */ /* 0x000fe400078e0009 */
[----:B------:R-:W-:-:S03]  /*12200*/  IMAD.U32 R0, RZ, RZ, UR39 ;  /* 0x00000027ff007e24 */ /* 0x000fc6000f8e00ff */
[----:B------:R0:W-:Y:S01]  /*12210*/  STL.128 [R1+0x160], R4 ;  /* 0x0001600401007387 */ /* 0x0001e20000100c00 */
[----:B------:R-:W-:Y:S02]  /*12220*/  VIADD R0, R0, 0x128 ;  /* 0x0000012800007836 */ /* 0x000fe40000000000 */
[----:B0-----:R-:W-:Y:S02]  /*12230*/  IMAD.MOV.U32 R4, RZ, RZ, R35 ;  /* 0x000000ffff047224 */ /* 0x001fe400078e0023 */
[----:B------:R-:W-:Y:S02]  /*12240*/  IMAD.MOV.U32 R5, RZ, RZ, R36 ;  /* 0x000000ffff057224 */ /* 0x000fe400078e0024 */
[----:B------:R-:W-:Y:S02]  /*12250*/  IMAD.MOV.U32 R6, RZ, RZ, R8 ;  /* 0x000000ffff067224 */ /* 0x000fe400078e0008 */
[----:B------:R-:W-:-:S05]  /*12260*/  IMAD.MOV.U32 R7, RZ, RZ, R11 ;  /* 0x000000ffff077224 */ /* 0x000fca00078e000b */
[----:B------:R0:W-:Y:S02]  /*12270*/  STL.128 [R1+0x180], R4 ;  /* 0x0001800401007387 */ /* 0x0001e40000100c00 */
[----:B0-----:R-:W-:-:S07]  /*12280*/  VIADD R4, R193, 0xffffffff ;  /* 0xffffffffc1047836 */ /* 0x001fce0000000000 */
[----:B------:R-:W-:Y:S05]  /*12290*/  CALL.REL.NOINC `($_ZN7cutlass13device_kernelIN5flash11enable_sm90INS1_16FlashAttnFwdSm90INS1_25CollectiveMainloopFwdSm90ILi2EN4cute5tupleIJNS5_1CILi1EEES8_S8_EEENS6_IJNS7_ILi64EEESA_SA_EEELi512ENS_10bfloat16_tEfNS_4arch4Sm90ELb0ELb1ELb1ELb1ELb1ELb1ELb1ELb0ELb0ELb1ELb1ELb0EEENS1_21CollectiveEpilogueFwdINS6_IJSA_NS7_ILi512EEESA_EEES9_SC_SE_Li256ELb1ELb1ELb1ELb0EEENS1_36VarlenDynamicPersistentTileSchedulerILi64ELi64ELi256ELi128ELb1ELb1ELb1ELb1ELb0ELb1EEEEEEEEEvNT_6ParamsE$_ZZN5flash25CollectiveMainloopFwdSm90ILi2EN4cute5tupleIJNS1_1CILi1EEES4_S4_EEENS2_IJNS3_ILi64EEES6_S6_EEELi512EN7cutlass10bfloat16_tEfNS8_4arch4Sm90ELb0ELb1ELb1ELb1ELb1ELb1ELb1ELb0ELb0ELb1ELb1ELb0EE3mmaINS_16FlashAttnFwdSm90ISC_NS_21CollectiveEpilogueFwdINS2_IJS6_NS3_ILi512EEES6_EEES5_S9_SB_Li256ELb1ELb1ELb1ELb0EEENS_36VarlenDynamicPersistentTileSchedulerILi64ELi64ELi256ELi128ELb1ELb1ELb1ELb1ELb0ELb1EEEE13SharedStorageENS1_6TensorINS1_11ArrayEngineIfLm128EEENS1_6LayoutINS2_IJNS2_IJNS3_ILi2EEESR_NS3_ILi32EEEEEES4_S4_EEENS2_IJNS2_IJS4_SR_NS3_ILi4EEEEEENS3_ILi0EEESX_EEEEEEENS_7SoftmaxILi2ELi0EEEEEbRKNSC_6ParamsENS8_13PipelineAsyncILi2EEES17_RNS8_13PipelineStateILj2EEERT0_RT1_iRiRKNS_16SeqlenInfoQKNewKILb1ELb1EEENS2_IJiiiiEEERT_ENKUliT_T0_T1_E_clIZSD_ISM_S10_S12_EbS15_S17_S17_S1A_S1C_S1E_iS1F_S1J_S1K_S1M_EUlRS1N_iE0_NS3_ILb1EEES1U_EEDaiS1N_S1O_S1P_) ;  /* 0x000002bc00ac7944 */ /* 0x000fea0003c00000 */
[----:B------:R-:W2:Y:S01]  /*122a0*/  LDL R6, [R1+0x50] ;  /* 0x0000500001067983 */ /* 0x000ea20000100800 */
[----:B------:R-:W0:Y:S08]  /*122b0*/  LDC R0, c[0x0][0x448] ;  /* 0x00011200ff007b82 */ /* 0x000e300000000800 */
[----:B------:R-:W1:Y:S01]  /*122c0*/  LDC.64 R2, c[0x0][0xad8] ;  /* 0x0002b600ff027b82 */ /* 0x000e620000000a00 */
[----:B0-----:R-:W-:-:S13]  /*122d0*/  ISETP.NE.AND P0, PT, R0, 0x1, PT ;  /* 0x000000010000780c */ /* 0x001fda0003f05270 */
[----:B------:R-:W0:Y:S08]  /*122e0*/  @P0 LDC R5, c[0x0][0x44c] ;  /* 0x00011300ff050b82 */ /* 0x000e300000000800 */
[----:B------:R-:W3:Y:S01]  /*122f0*/  @P0 LDC R7, c[0x0][0x450] ;  /* 0x00011400ff070b82 */ /* 0x000ee20000000800 */
[----:B--2---:R-:W-:-:S04]  /*12300*/  IMAD.SHL.U32 R6, R6, 0x40, RZ ;  /* 0x0000004006067824 */ /* 0x004fc800078e00ff */
[----:B0-----:R-:W-:-:S04]  /*12310*/  @P0 IMAD.HI.U32 R0, R6, R5, RZ ;  /* 0x0000000506000227 */ /* 0x001fc800078e00ff */
[----:B------:R-:W-:Y:S01]  /*12320*/  IMAD.MOV.U32 R5, RZ, RZ, R6 ;  /* 0x000000ffff057224 */ /* 0x000fe200078e0006 */
[----:B---3--:R-:W-:Y:S01]  /*12330*/  @P0 SHF.R.U32.HI R5, RZ, R7, R0 ;  /* 0x00000007ff050219 */ /* 0x008fe20000011600 */
[----:B------:R-:W-:Y:S01]  /*12340*/  VIADD R0, R193, 0xfffffffe ;  /* 0xfffffffec1007836 */ /* 0x000fe20000000000 */
[----:B-1----:R-:W-:-:S03]  /*12350*/  ISETP.GE.AND P0, PT, R3, 0x1, PT ;  /* 0x000000010300780c */ /* 0x002fc60003f06270 */
[----:B------:R-:W-:-:S04]  /*12360*/  IMAD.IADD R9, R190, 0x1, R5 ;  /* 0x00000001be097824 */ /* 0x000fc800078e0205 */
[----:B------:R-:W-:-:S06]  /*12370*/  IMAD.IADD R2, R9, 0x1, R2 ;  /* 0x0000000109027824 */ /* 0x000fcc00078e0202 */
        /* <DEDUP_REMOVED lines=12> */
.L_x_6788:
[----:B------:R-:W-:-:S13]  /*12440*/  ISETP.NE.AND P0, PT, R3, 0x1, PT ;  /* 0x000000010300780c */ /* 0x000fda0003f05270 */
[----:B------:R-:W0:Y:S02]  /*12450*/  @P0 LDC.64 R4, c[0x0][0xae0] ;  /* 0x0002b800ff040b82 */ /* 0x000e240000000a00 */
[----:B0-----:R-:W-:-:S05]  /*12460*/  @P0 IMAD.HI.U32 R4, R7, R4, RZ ;  /* 0x0000000407040227 */ /* 0x001fca00078e00ff */
[----:B------:R-:W-:-:S07]  /*12470*/  @P0 SHF.R.U32.HI R7, RZ, R5, R4 ;  /* 0x00000005ff070219 */ /* 0x000fce0000011604 */
.L_x_6789:
[----:B------:R-:W-:Y:S05]  /*12480*/  BSYNC B0 ;  /* 0x0000000000007941 */ /* 0x000fea0003800000 */
.L_x_6787:
[----:B------:R-:W-:-:S05]  /*12490*/  IMAD R3, R7, R3, R3 ;  /* 0x0000000307037224 */ /* 0x000fca00078e0203 */
[----:B------:R-:W-:-:S07]  /*124a0*/  VIMNMX R2, R2, R3, PT ;  /* 0x0000000302027248 */ /* 0x000fce0003fe0100 */
.L_x_6786:
[----:B------:R-:W-:-:S04]  /*124b0*/  SHF.R.S32.HI R3, RZ, 0x1f, R2 ;  /* 0x0000001fff037819 */ /* 0x000fc80000011402 */
[----:B------:R-:W-:-:S04]  /*124c0*/  LEA.HI R3, R3, R2, RZ, 0x6 ;  /* 0x0000000203037211 */ /* 0x000fc800078f30ff */
[----:B------:R-:W-:-:S04]  /*124d0*/  SHF.R.S32.HI R3, RZ, 0x6, R3 ;  /* 0x00000006ff037819 */ /* 0x000fc80000011403 */
[----:B------:R-:W-:-:S04]  /*124e0*/  VIMNMX R9, R180, R3, !PT ;  /* 0x00000003b4097248 */ /* 0x000fc80007fe0100 */
[----:B------:R-:W-:-:S13]  /*124f0*/  ISETP.GE.AND P0, PT, R0, R9, PT ;  /* 0x000000090000720c */ /* 0x000fda0003f06270 */
[----:B------:R-:W-:Y:S05]  /*12500*/  @!P0 BRA `(.L_x_6790) ;  /* 0x0000007c00e88947 */ /* 0x000fea0003800000 */
.L_x_6823:
[----:B------:R-:W2:Y:S04]  /*12510*/  LDL R56, [R1+0x1c8] ;  /* 0x0001c80001387983 */ /* 0x000ea80000100800 */
[----:B------:R-:W3:Y:S04]  /*12520*/  LDL R2, [R1+0x1d0] ;  /* 0x0001d00001027983 */ /* 0x000ee80000100800 */
[----:B------:R-:W4:Y:S01]  /*12530*/  LDL R3, [R1] ;  /* 0x0000000001037983 */ /* 0x000f220000100800 */
[----:B0-2---:R-:W-:-:S05]  /*12540*/  VIADD R4, R56, 0x1 ;  /* 0x0000000138047836 */ /* 0x005fca0000000000 */
        /* <DEDUP_REMOVED lines=16> */
.L_x_6792:
[----:B------:R-:W-:Y:S05]  /*12650*/  BSYNC B0 ;  /* 0x0000000000007941 */ /* 0x000fea0003800000 */
.L_x_6791:
        /* <DEDUP_REMOVED lines=9> */
.L_x_6794:
[----:B------:R-:W-:Y:S05]  /*126f0*/  BSYNC B0 ;  /* 0x0000000000007941 */ /* 0x000fea0003800000 */
.L_x_6793:
[----:B------:R-:W-:Y:S04]  /*12700*/  BSSY B0, `(.L_x_6795) ;  /* 0x0000006000007945 */ /* 0x000fe80003800000 */
[----:B-1----:R-:W-:Y:S05]  /*12710*/  @P0 BRA `(.L_x_6796) ;  /* 0x0000000000100947 */ /* 0x002fea0003800000 */
[----:B-----5:R-:W-:Y:S01]  /*12720*/  IMAD R2, R2, 0x8, R5 ;  /* 0x0000000802027824 */ /* 0x020fe200078e0205 */
[----:B------:R-:W-:-:S04]  /*12730*/  SHF.L.U32 R3, R3, 0x1f, RZ ;  /* 0x0000001f03037819 */ /* 0x000fc800000006ff */
[----:B------:R-:W1:Y:S02]  /*12740*/  SYNCS.PHASECHK.TRANS64.TRYWAIT P0, [R2+URZ], R3 ;  /* 0x00000003020075a7 */ /* 0x000e64000800017f */
[----:B-1----:R-:W-:Y:S05]  /*12750*/  @!P0 BRA `(.L_x_6797) ;  /* 0x0000027c002c8947 */ /* 0x002fea0003800000 */
.L_x_6796:
[----:B------:R-:W-:Y:S05]  /*12760*/  BSYNC B0 ;  /* 0x0000000000007941 */ /* 0x000fea0003800000 */
.L_x_6795:
[----:B------:R-:W2:Y:S04]  /*12770*/  LDL R15, [R1+0x1c8] ;  /* 0x0001c800010f7983 */ /* 0x000ea80000100800 */
[----:B0-----:R-:W2:Y:S01]  /*12780*/  LDL.64 R4, [R1+0x80] ;  /* 0x0000800001047983 */ /* 0x001ea20000100a00 */
[----:B------:R-:W-:Y:S05]  /*12790*/  WARPSYNC.ALL ;  /* 0x0000000000007948 */ /* 0x000fea0003800000 */
[----:B-1---5:R-:W3:Y:S04]  /*127a0*/  LDL.64 R2, [R1+0x78] ;  /* 0x0000780001027983 */ /* 0x022ee80000100a00 */
[----:B------:R-:W4:Y:S04]  /*127b0*/  LDL.64 R6, [R1+0x78] ;  /* 0x0000780001067983 */ /* 0x000f280000100a00 */
        /* <DEDUP_REMOVED lines=52> */
.L_x_6799:
[----:B------:R-:W-:Y:S05]  /*12b00*/  BSYNC B0 ;  /* 0x0000000000007941 */ /* 0x000fea0003800000 */
.L_x_6798:
        /* <DEDUP_REMOVED lines=8> */
.L_x_6801:
[----:B------:R-:W-:Y:S05]  /*12b90*/  BSYNC B0 ;  /* 0x0000000000007941 */ /* 0x000fea0003800000 */
.L_x_6800:
[----:B------:R-:W-:Y:S04]  /*12ba0*/  BSSY B0, `(.L_x_6802) ;  /* 0x0000004000007945 */ /* 0x000fe80003800000 */
[----:B-1----:R-:W-:Y:S05]  /*12bb0*/  @P0 BRA `(.L_x_6803) ;  /* 0x0000000000080947 */ /* 0x002fea0003800000 */
[----:B------:R-:W1:Y:S02]  /*12bc0*/  SYNCS.PHASECHK.TRANS64.TRYWAIT P0, [R2+URZ], R3 ;  /* 0x00000003020075a7 */ /* 0x000e64000800017f */
[----:B-1----:R-:W-:Y:S05]  /*12bd0*/  @!P0 BRA `(.L_x_6804) ;  /* 0x0000027800208947 */ /* 0x002fea0003800000 */
.L_x_6803:
[----:B------:R-:W-:Y:S05]  /*12be0*/  BSYNC B0 ;  /* 0x0000000000007941 */ /* 0x000fea0003800000 */
.L_x_6802:
        /* <DEDUP_REMOVED lines=433> */
.L_x_6806:
[----:B------:R-:W-:Y:S05]  /*14700*/  BSYNC B0 ;  /* 0x0000000000007941 */ /* 0x000fea0003800000 */
.L_x_6805:
[----:B------:R-:W2:Y:S02]  /*14710*/  LDL.64 R2, [R1+0x20] ;  /* 0x0000200001027983 */ /* 0x000ea40000100a00 */
[----:B--2---:R-:W-:-:S05]  /*14720*/  MOV R3, R2 ;  /* 0x0000000200037202 */ /* 0x004fca0000000f00 */
[----:B-----5:R-:W-:-:S05]  /*14730*/  IMAD R10, R10, 0x8, R3 ;  /* 0x000000080a0a7824 */ /* 0x020fca00078e0203 */
[----:B------:R-:W-:-:S04]  /*14740*/  PRMT R10, R11, 0x654, R10 ;  /* 0x000006540b0a7816 */ /* 0x000fc8000000000a */
[----:B------:R0:W-:Y:S01]  /*14750*/  SYNCS.ARRIVE.TRANS64.RED.A1T0 RZ, [R10+URZ], RZ ;  /* 0x000000ff0aff79a7 */ /* 0x0001e2000810043f */
[----:B------:R-:W2:Y:S04]  /*14760*/  LDL.64 R2, [R1+0x100] ;  /* 0x0001000001027983 */ /* 0x000ea80000100a00 */
[----:B------:R-:W3:Y:S04]  /*14770*/  LDL R57, [R1+0xcc] ;  /* 0x0000cc0001397983 */ /* 0x000ee80000100800 */
[----:B------:R-:W4:Y:S04]  /*14780*/  LDL R21, [R1+0x50] ;  /* 0x0000500001157983 */ /* 0x000f280000100800 */
[----:B------:R-:W4:Y:S04]  /*14790*/  LDL R20, [R1+0xf8] ;  /* 0x0000f80001147983 */ /* 0x000f280000100800 */
[----:B------:R-:W3:Y:S04]  /*147a0*/  LDL.128 R12, [R1+0xe0] ;  /* 0x0000e000010c7983 */ /* 0x000ee80000100c00 */
[----:B------:R-:W4:Y:S04]  /*147b0*/  LDL.128 R4, [R1+0xd0] ;  /* 0x0000d00001047983 */ /* 0x000f280000100c00 */
[----:B--2---:R-:W2:Y:S04]  /*147c0*/  LD.E R11, desc[UR36][R2.64] ;  /* 0x00000024020b7980 */ /* 0x004ea8000c101900 */
[----:B------:R-:W4:Y:S01]  /*147d0*/  LDL.64 R2, [R1+0xf0] ;  /* 0x0000f00001027983 */ /* 0x000f220000100a00 */
[----:B---3--:R-:W-:Y:S01]  /*147e0*/  ISETP.GE.AND P1, PT, R13, 0x1, PT ;  /* 0x000000010d00780c */ /* 0x008fe20003f26270 */
[----:B------:R-:W-:Y:S01]  /*147f0*/  BSSY B0, `(.L_x_6807) ;  /* 0x000007a000007945 */ /* 0x000fe20003800000 */
[-C--:B--2---:R-:W-:Y:S01]  /*14800*/  FMUL.FTZ R80, R32, R11.reuse ;  /* 0x0000000b20507220 */ /* 0x084fe20000410000 */
[----:B------:R-:W-:Y:S01]  /*14810*/  SHF.R.S32.HI R32, RZ, 0x1f, R57 ;  /* 0x0000001fff207819 */ /* 0x000fe20000011439 */
[-C--:B0-----:R-:W-:Y:S01]  /*14820*/  FMUL.FTZ R10, R24, R11.reuse ;  /* 0x0000000b180a7220 */ /* 0x081fe20000410000 */
[----:B------:R-:W-:-:S02]  /*14830*/  FMUL.FTZ R24, R31, R11 ;  /* 0x0000000b1f187220 */ /* 0x000fc40000410000 */
[----:B------:R-:W-:Y:S01]  /*14840*/  LEA.HI R31, R32, R57, RZ, 0x7 ;  /* 0x00000039201f7211 */ /* 0x000fe200078f38ff */
[-C--:B------:R-:W-:Y:S01]  /*14850*/  FMUL.FTZ R90, R25, R11.reuse ;  /* 0x0000000b195a7220 */ /* 0x080fe20000410000 */
[----:B------:R-:W-:Y:S02]  /*14860*/  FMUL.FTZ R25, R34, R11 ;  /* 0x0000000b22197220 */ /* 0x000fe40000410000 */
[----:B------:R-:W-:-:S05]  /*14870*/  LOP3.LUT R34, R31, 0xffffff80, RZ, 0xc0, !PT ;  /* 0xffffff801f227812 */ /* 0x000fca00078ec0ff */
[----:B------:R-:W-:Y:S02]  /*14880*/  IMAD.IADD R34, R57, 0x1, -R34 ;  /* 0x0000000139227824 */ /* 0x000fe400078e0a22 */
[-C--:B------:R-:W-:Y:S01]  /*14890*/  FMUL.FTZ R76, R36, R11.reuse ;  /* 0x0000000b244c7220 */ /* 0x080fe20000410000 */
[----:B------:R-:W-:Y:S02]  /*148a0*/  FMUL.FTZ R78, R33, R11 ;  /* 0x0000000b214e7220 */ /* 0x000fe40000410000 */
[----:B------:R-:W-:Y:S02]  /*148b0*/  SHF.R.S32.HI R31, RZ, 0x1f, R34 ;  /* 0x0000001fff1f7819 */ /* 0x000fe40000011422 */
[----:B------:R-:W-:Y:S01]  /*148c0*/  LEA.HI R36, R32, R57, RZ, 0x2 ;  /* 0x0000003920247211 */ /* 0x000fe200078f10ff */
[-C--:B------:R-:W-:Y:S01]  /*148d0*/  FMUL.FTZ R88, R28, R11.reuse ;  /* 0x0000000b1c587220 */ /* 0x080fe20000410000 */
[----:B------:R-:W-:Y:S01]  /*148e0*/  LEA.HI R33, R31, R34, RZ, 0x2 ;  /* 0x000000221f217211 */ /* 0x000fe200078f10ff */
[-C--:B------:R-:W-:Y:S01]  /*148f0*/  FMUL.FTZ R62, R27, R11.reuse ;  /* 0x0000000b1b3e7220 */ /* 0x080fe20000410000 */
[-C--:B------:R-:W-:Y:S01]  /*14900*/  FMUL.FTZ R28, R38, R11.reuse ;  /* 0x0000000b261c7220 */ /* 0x080fe20000410000 */
[----:B------:R-:W-:Y:S01]  /*14910*/  FMUL.FTZ R27, R35, R11 ;  /* 0x0000000b231b7220 */ /* 0x000fe20000410000 */
[----:B------:R-:W-:-:S02]  /*14920*/  LOP3.LUT R38, R36, 0xfffffffc, RZ, 0xc0, !PT ;  /* 0xfffffffc24267812 */ /* 0x000fc400078ec0ff */
[--C-:B------:R-:W-:Y:S02]  /*14930*/  SHF.R.S32.HI R32, RZ, 0x2, R33.reuse ;  /* 0x00000002ff207819 */ /* 0x100fe40000011421 */
[----:B------:R-:W-:Y:S01]  /*14940*/  SHF.R.S32.HI R35, RZ, 0x1f, R33 ;  /* 0x0000001fff237819 */ /* 0x000fe20000011421 */
[----:B------:R-:W-:-:S03]  /*14950*/  IMAD.IADD R38, R57, 0x1, -R38 ;  /* 0x0000000139267824 */ /* 0x000fc600078e0a26 */
[----:B------:R-:W-:Y:S02]  /*14960*/  LEA.HI R36, R35, R32, RZ, 0x3 ;  /* 0x0000002023247211 */ /* 0x000fe400078f18ff */
[----:B------:R-:W-:Y:S01]  /*14970*/  LEA.HI R35, R31, R34, RZ, 0x5 ;  /* 0x000000221f237211 */ /* 0x000fe200078f28ff */
[-C--:B------:R-:W-:Y:S01]  /*14980*/  FMUL.FTZ R82, R29, R11.reuse ;  /* 0x0000000b1d527220 */ /* 0x080fe20000410000 */
[-C--:B------:R-:W-:Y:S01]  /*14990*/  FMUL.FTZ R74, R37, R11.reuse ;  /* 0x0000000b254a7220 */ /* 0x080fe20000410000 */
[----:B------:R-:W-:Y:S01]  /*149a0*/  FMUL.FTZ R29, R39, R11 ;  /* 0x0000000b271d7220 */ /* 0x000fe20000410000 */
[----:B------:R-:W-:Y:S02]  /*149b0*/  LOP3.LUT R37, R36, 0xfffffff8, RZ, 0xc0, !PT ;  /* 0xfffffff824257812 */ /* 0x000fe400078ec0ff */
[----:B------:R-:W-:Y:S02]  /*149c0*/  LEA.HI R39, R38, R38, RZ, 0x1 ;  /* 0x0000002626277211 */ /* 0x000fe400078f08ff */
[----:B------:R-:W-:Y:S01]  /*149d0*/  SHF.R.S32.HI R36, RZ, 0x5, R35 ;  /* 0x00000005ff247819 */ /* 0x000fe20000011423 */
[----:B------:R-:W-:Y:S01]  /*149e0*/  IMAD.IADD R37, R32, 0x1, -R37 ;  /* 0x0000000120257824 */ /* 0x000fe200078e0a25 */
[----:B------:R-:W-:-:S02]  /*149f0*/  LOP3.LUT R39, R39, 0x1ffffffe, RZ, 0xc0, !PT ;  /* 0x1ffffffe27277812 */ /* 0x000fc400078ec0ff */
[----:B----4-:R-:W-:Y:S01]  /*14a00*/  ISETP.NE.AND P0, PT, R2, 0x1, PT ;  /* 0x000000010200780c */ /* 0x010fe20003f05270 */
[----:B------:R-:W-:Y:S02]  /*14a10*/  IMAD R36, R21, 0x4, R36 ;  /* 0x0000000415247824 */ /* 0x000fe400078e0224 */
[----:B------:R-:W-:Y:S02]  /*14a20*/  IMAD.IADD R39, R38, 0x1, -R39 ;  /* 0x0000000126277824 */ /* 0x000fe400078e0a27 */
[----:B------:R-:W-:-:S04]  /*14a30*/  IMAD.U32 R2, R36, 0x10, R37 ;  /* 0x0000001024027824 */ /* 0x000fc800078e0025 */
[----:B------:R-:W-:-:S04]  /*14a40*/  IMAD R2, R39, 0x8, R2 ;  /* 0x0000000827027824 */ /* 0x000fc800078e0202 */
[----:B------:R-:W-:-:S05]  /*14a50*/  @P0 IMAD.HI.U32 R3, R2, R3, RZ ;  /* 0x0000000302030227 */ /* 0x000fca00078e00ff */
[----:B------:R-:W-:Y:S01]  /*14a60*/  @P0 SHF.R.U32.HI R2, RZ, R20, R3 ;  /* 0x00000014ff020219 */ /* 0x000fe20000011603 */
[----:B------:R-:W-:Y:S01]  /*14a70*/  IMAD.SHL.U32 R20, R0, 0x40, RZ ;  /* 0x0000004000147824 */ /* 0x000fe200078e00ff */
[----:B------:R-:W-:-:S03]  /*14a80*/  LOP3.LUT R3, R33, 0x7ffffffc, RZ, 0xc0, !PT ;  /* 0x7ffffffc21037812 */ /* 0x000fc600078ec0ff */
[----:B------:R-:W0:Y:S01]  /*14a90*/  SHFL.IDX PT, R35, R2, RZ, 0x1c1f ;  /* 0x001c1fff02237589 */ /* 0x000e2200000e0000 */
        /* <DEDUP_REMOVED lines=21> */
[----:B------:R-:W1:Y:S01]  /*14bf0*/  MUFU.TANH R10, R10 ;  /* 0x0000000a000a7308 */ /* 0x000e620000002400 */
[----:B------:R-:W-:-:S03]  /*14c00*/  LOP3.LUT R11, RZ, R6, RZ, 0x33, !PT ;  /* 0x00000006ff0b7212 */ /* 0x000fc600078e33ff */
[----:B------:R-:W-:-:S04]  /*14c10*/  IADD3 R32, -R4, R32, R5 ;  /* 0x0000002004207210 */ /* 0x000fc80007ffe105 */
[----:B------:R-:W2:Y:S01]  /*14c20*/  MUFU.TANH R90, R90 ;  /* 0x0000005a005a7308 */ /* 0x000ea20000002400 */
        /* <DEDUP_REMOVED lines=29> */
[----:B------:R-:W1:Y:S08]  /*14e00*/  MUFU.TANH R41, R41 ;  /* 0x0000002900297308 */ /* 0x000e700000002400 */
[----:B------:R-:W1:Y:S01]  /*14e10*/  MUFU.TANH R40, R40 ;  /* 0x0000002800287308 */ /* 0x000e620000002400 */
[----:B------:R-:W-:-:S02]  /*14e20*/  IMAD.IADD R32, R32, 0x1, R11 ;  /* 0x0000000120207824 */ /* 0x000fc400078e020b */
[----:B------:R-:W-:Y:S02]  /*14e30*/  IMAD.IADD R34, R12, 0x1, -R20 ;  /* 0x000000010c227824 */ /* 0x000fe400078e0a14 */
        /* <DEDUP_REMOVED lines=13> */
.L_x_6810:
[----:B------:R-:W-:-:S13]  /*14f10*/  ISETP.NE.AND P0, PT, R13, 0x1, PT ;  /* 0x000000010d00780c */ /* 0x000fda0003f05270 */
[----:B------:R-:W-:-:S05]  /*14f20*/  @P0 IMAD.HI.U32 R12, R11, R14, RZ ;  /* 0x0000000e0b0c0227 */ /* 0x000fca00078e00ff */
[----:B------:R-:W-:-:S07]  /*14f30*/  @P0 SHF.R.U32.HI R11, RZ, R15, R12 ;  /* 0x0000000fff0b0219 */ /* 0x000fce000001160c */
.L_x_6811:
[----:B------:R-:W-:Y:S05]  /*14f40*/  BSYNC B1 ;  /* 0x0000000000017941 */ /* 0x000fea0003800000 */
.L_x_6809:
[----:B------:R-:W-:-:S04]  /*14f50*/  IMAD R12, R11, R13, -R20 ;  /* 0x0000000d0b0c7224 */ /* 0x000fc800078e0a14 */
[----:B------:R-:W-:-:S05]  /*14f60*/  IMAD R12, R3, -0x2, R12 ;  /* 0xfffffffe030c7824 */ /* 0x000fca00078e020c */
[----:B------:R-:W-:Y:S02]  /*14f70*/  VIMNMX R7, R7, R12, !PT ;  /* 0x0000000c07077248 */ /* 0x000fe40007fe0100 */
[----:B------:R-:W-:-:S07]  /*14f80*/  VIADDMNMX R6, R12, R13, R6, PT ;  /* 0x0000000d0c067246 */ /* 0x000fce0003800106 */
.L_x_6808:
[----:B------:R-:W-:Y:S05]  /*14f90*/  BSYNC B0 ;  /* 0x0000000000007941 */ /* 0x000fea0003800000 */
.L_x_6807:
        /* <DEDUP_REMOVED lines=14> */
[----:B------:R-:W-:Y:S01]  /*15080*/  ISETP.LT.OR P2, PT, R6, 0x11, P2 ;  /* 0x000000110600780c */ /* 0x000fe20001741670 */
[----:B0-----:R-:W-:Y:S01]  /*15090*/  IMAD.IADD R11, R32, 0x1, R2 ;  /* 0x00000001200b7824 */ /* 0x001fe200078e0202 */
        /* <DEDUP_REMOVED lines=55> */
[----:B-1----:R-:W-:Y:S01]  /*15410*/  FSEL R84, R10, -INF , !P6 ;  /* 0xff8000000a547808 */ /* 0x002fe20007000000 */
        /* <DEDUP_REMOVED lines=18> */
.L_x_6815:
[----:B------:R-:W-:-:S13]  /*15540*/  ISETP.NE.AND P6, PT, R13, 0x1, PT ;  /* 0x000000010d00780c */ /* 0x000fda0003fc5270 */
[----:B------:R-:W-:-:S05]  /*15550*/  @P6 IMAD.HI.U32 R14, R5, R14, RZ ;  /* 0x0000000e050e6227 */ /* 0x000fca00078e00ff */
[----:B------:R-:W-:-:S07]  /*15560*/  @P6 SHF.R.U32.HI R5, RZ, R15, R14 ;  /* 0x0000000fff056219 */ /* 0x000fce000001160e */
.L_x_6816:
[----:B------:R-:W-:Y:S05]  /*15570*/  BSYNC B1 ;  /* 0x0000000000017941 */ /* 0x000fea0003800000 */
.L_x_6814:
[----:B------:R-:W-:-:S04]  /*15580*/  IMAD R20, R5, R13, -R20 ;  /* 0x0000000d05147224 */ /* 0x000fc800078e0a14 */
[----:B------:R-:W-:-:S05]  /*15590*/  IMAD R20, R3, -0x2, R20 ;  /* 0xfffffffe03147824 */ /* 0x000fca00078e0214 */
[----:B------:R-:W-:Y:S02]  /*155a0*/  VIADDMNMX R10, R20, R13, R10, PT ;  /* 0x0000000d140a7246 */ /* 0x000fe4000380010a */
[----:B------:R-:W-:-:S07]  /*155b0*/  VIMNMX R11, R11, R20, !PT ;  /* 0x000000140b0b7248 */ /* 0x000fce0007fe0100 */
.L_x_6813:
[----:B------:R-:W-:Y:S05]  /*155c0*/  BSYNC B0 ;  /* 0x0000000000007941 */ /* 0x000fea0003800000 */
.L_x_6812:
[----:B------:R-:W2:Y:S01]  /*155d0*/  LDL.64 R6, [R1+0x1e0] ;  /* 0x0001e00001067983 */ /* 0x000ea20000100a00 */
[C---:B------:R-:W-:Y:S02]  /*155e0*/  ISETP.GT.AND P0, PT, R11.reuse, 0x1, !P0 ;  /* 0x000000010b00780c */ /* 0x040fe40004704270 */
[----:B------:R-:W-:Y:S01]  /*155f0*/  ISETP.GT.AND P1, PT, R11, 0x8, !P1 ;  /* 0x000000080b00780c */ /* 0x000fe20004f24270 */
[----:B------:R-:W3:Y:S01]  /*15600*/  LDL R20, [R1+0x200] ;  /* 0x0002000001147983 */ /* 0x000ee20000100800 */
        /* <DEDUP_REMOVED lines=41> */
[----:B------:R-:W-:Y:S02]  /*158a0*/  ISETP.LT.OR P1, PT, R10, 0x29, P1 ;  /* 0x000000290a00780c */ /* 0x000fe40000f21670 */
        /* <DEDUP_REMOVED lines=47> */
[----:B------:R1:W-:Y:S04]  /*15ba0*/  STL.64 [R1+0x1e0], R2 ;  /* 0x0001e00201007387 */ /* 0x0003e80000100a00 */
[----:B------:R-:W2:Y:S01]  /*15bb0*/  LDL R24, [R1+0x1e4] ;  /* 0x0001e40001187983 */ /* 0x000ea20000100800 */
[----:B0-----:R-:W-:-:S03]  /*15bc0*/  FMNMX.FTZ R10, R2, R5, !PT ;  /* 0x00000005020a7209 */ /* 0x001fc60007810000 */
[----:B-1----:R-:W4:Y:S04]  /*15bd0*/  LDL.64 R2, [R1+0xb8] ;  /* 0x0000b80001027983 */ /* 0x002f280000100a00 */
        /* <DEDUP_REMOVED lines=17> */
[----:B------:R-:W5:Y:S08]  /*15cf0*/  MUFU.EX2 R135, R13 ;  /* 0x0000000d00877308 */ /* 0x000f700000000800 */
[----:B------:R-:W0:Y:S01]  /*15d00*/  MUFU.EX2 R134, R7 ;  /* 0x0000000700867308 */ /* 0x000e220000000800 */
[----:B------:R1:W-:Y:S01]  /*15d10*/  STL [R1+0x1e4], R14 ;  /* 0x0001e40e01007387 */ /* 0x0003e20000100800 */
[----:B-----5:R-:W-:Y:S01]  /*15d20*/  FMUL.FTZ R4, R135, R4 ;  /* 0x0000000487047220 */ /* 0x020fe20000410000 */
[----:B0-----:R-:W-:-:S05]  /*15d30*/  FMUL.FTZ R5, R5, R134 ;  /* 0x0000008605057220 */ /* 0x001fca0000410000 */
[----:B------:R1:W-:Y:S04]  /*15d40*/  STL.64 [R1+0x1f0], R4 ;  /* 0x0001f00401007387 */ /* 0x0003e80000100a00 */
[----:B----4-:R-:W2:Y:S01]  /*15d50*/  LD.E R6, desc[UR36][R2.64+0x4] ;  /* 0x0000042402067980 */ /* 0x010ea2000c101900 */
        /* <DEDUP_REMOVED lines=12> */
.L_x_6818:
[----:B------:R-:W-:Y:S05]  /*15e20*/  BSYNC B0 ;  /* 0x0000000000007941 */ /* 0x000fea0003800000 */
.L_x_6817:
        /* <DEDUP_REMOVED lines=9> */
.L_x_6820:
[----:B------:R-:W-:Y:S05]  /*15ec0*/  BSYNC B0 ;  /* 0x0000000000007941 */ /* 0x000fea0003800000 */
.L_x_6819:
        /* <DEDUP_REMOVED lines=30> */
[C---:B--2---:R-:W-:Y:S01]  /*160b0*/  FMUL.FTZ R57, R38.reuse, R55 ;  /* 0x0000003726397220 */ /* 0x044fe20000410000 */
[----:B------:R-:W-:-:S04]  /*160c0*/  FSETP.NEU.FTZ.AND P0, PT, R38, -INF , PT ;  /* 0xff8000002600780b */ /* 0x000fc80003f1d000 */
[----:B------:R-:W-:-:S05]  /*160d0*/  FSEL R57, R57, RZ, P0 ;  /* 0x000000ff39397208 */ /* 0x000fca0000000000 */
[-C--:B------:R-:W-:Y:S02]  /*160e0*/  FFMA.FTZ R152, R84, R55.reuse, -R57 ;  /* 0x0000003754987223 */ /* 0x080fe40000010839 */
[----:B------:R-:W2:Y:S01]  /*160f0*/  LDL.64 R84, [R1+0x218] ;  /* 0x0002180001547983 */ /* 0x000ea20000100a00 */
[C---:B------:R-:W-:Y:S01]  /*16100*/  FMUL.FTZ R38, R39.reuse, R55 ;  /* 0x0000003727267220 */ /* 0x040fe20000410000 */
[----:B------:R-:W-:-:S04]  /*16110*/  FSETP.NEU.FTZ.AND P0, PT, R39, -INF , PT ;  /* 0xff8000002700780b */ /* 0x000fc80003f1d000 */
[----:B------:R-:W-:-:S05]  /*16120*/  FSEL R38, R38, RZ, P0 ;  /* 0x000000ff26267208 */ /* 0x000fca0000000000 */
        /* <DEDUP_REMOVED lines=32> */
[-CC-:B------:R-:W-:Y:S01]  /*16330*/  FFMA.FTZ R174, R52, R55.reuse, -R57.reuse ;  /* 0x0000003734ae7223 */ /* 0x180fe20000010839 */
[-C--:B------:R-:W-:Y:S01]  /*16340*/  FFMA.FTZ R175, R41, R55.reuse, -R38 ;  /* 0x0000003729af7223 */ /* 0x080fe20000010826 */
[----:B------:R-:W-:Y:S01]  /*16350*/  FFMA.FTZ R190, R50, R55, -R57 ;  /* 0x0000003732be7223 */ /* 0x000fe20000010839 */
[----:B------:R-:W3:Y:S01]  /*16360*/  MUFU.EX2 R155, R155 ;  /* 0x0000009b009b7308 */ /* 0x000ee20000000800 */
[C---:B----4-:R-:W-:Y:S01]  /*16370*/  FMUL.FTZ R35, R135.reuse, R35 ;  /* 0x0000002387237220 */ /* 0x050fe20000410000 */
[C---:B------:R-:W-:Y:S01]  /*16380*/  FMUL.FTZ R34, R135.reuse, R34 ;  /* 0x0000002287227220 */ /* 0x040fe20000410000 */
[C---:B------:R-:W-:Y:S01]  /*16390*/  FMUL.FTZ R37, R134.reuse, R37 ;  /* 0x0000002586257220 */ /* 0x040fe20000410000 */
[----:B------:R-:W-:Y:S01]  /*163a0*/  FMUL.FTZ R36, R134, R36 ;  /* 0x0000002486247220 */ /* 0x000fe20000410000 */
        /* <DEDUP_REMOVED lines=17> */
[C---:B------:R-:W-:Y:S01]  /*164c0*/  FMUL.FTZ R15, R135.reuse, R15 ;  /* 0x0000000f870f7220 */ /* 0x040fe20000410000 */
[----:B------:R-:W-:Y:S01]  /*164d0*/  FMUL.FTZ R14, R135, R14 ;  /* 0x0000000e870e7220 */ /* 0x000fe20000410000 */
[----:B------:R-:W0:Y:S01]  /*164e0*/  MUFU.EX2 R154, R154 ;  /* 0x0000009a009a7308 */ /* 0x000e220000000800 */
[----:B-1----:R-:W-:Y:S01]  /*164f0*/  FADD.FTZ R44, R153, R44 ;  /* 0x0000002c992c7221 */ /* 0x002fe20000010000 */
[----:B------:R-:W-:Y:S01]  /*16500*/  FADD.FTZ R7, R121, R6 ;  /* 0x0000000679077221 */ /* 0x000fe20000010000 */
[C---:B------:R-:W-:Y:S01]  /*16510*/  FMUL.FTZ R13, R135.reuse, R13 ;  /* 0x0000000d870d7220 */ /* 0x040fe20000410000 */
[----:B------:R-:W-:Y:S01]  /*16520*/  FMUL.FTZ R12, R135, R12 ;  /* 0x0000000c870c7220 */ /* 0x000fe20000410000 */
[C---:B------:R-:W-:Y:S01]  /*16530*/  FMUL.FTZ R87, R134.reuse, R87 ;  /* 0x0000005786577220 */ /* 0x040fe20000410000 */
[C---:B------:R-:W-:Y:S01]  /*16540*/  FMUL.FTZ R86, R134.reuse, R86 ;  /* 0x0000005686567220 */ /* 0x040fe20000410000 */
[C---:B------:R-:W-:Y:S01]  /*16550*/  FMUL.FTZ R5, R134.reuse, R5 ;  /* 0x0000000586057220 */ /* 0x040fe20000410000 */
[----:B------:R-:W1:Y:S01]  /*16560*/  MUFU.EX2 R169, R169 ;  /* 0x000000a900a97308 */ /* 0x000e620000000800 */
[----:B------:R-:W-:Y:S01]  /*16570*/  FMUL.FTZ R4, R134, R4 ;  /* 0x0000000486047220 */ /* 0x000fe20000410000 */
[----:B------:R-:W2:Y:S04]  /*16580*/  LDL.64 R82, [R1+0x350] ;  /* 0x0003500001527983 */ /* 0x000ea80000100a00 */
[----:B------:R-:W2:Y:S02]  /*16590*/  LDL.64 R80, [R1+0x360] ;  /* 0x0003600001507983 */ /* 0x000ea40000100a00 */
        /* <DEDUP_REMOVED lines=13> */
[----:B------:R-:W0:Y:S03]  /*16670*/  MUFU.EX2 R171, R171 ;  /* 0x000000ab00ab7308 */ /* 0x000e260000000800 */
[----:B------:R-:W4:Y:S04]  /*16680*/  LDL.64 R58, [R1+0x268] ;  /* 0x00026800013a7983 */ /* 0x000f280000100a00 */
[----:B------:R-:W4:Y:S01]  /*16690*/  LDL.64 R48, [R1+0x2b8] ;  /* 0x0002b80001307983 */ /* 0x000f220000100a00 */
[----:B------:R-:W0:Y:S01]  /*166a0*/  MUFU.EX2 R129, R129 ;  /* 0x0000008100817308 */ /* 0x000e220000000800 */
[----:B-1----:R-:W-:Y:S01]  /*166b0*/  FADD.FTZ R39, R169, R44 ;  /* 0x0000002ca9277221 */ /* 0x002fe20000010000 */
[----:B------:R-:W-:Y:S01]  /*166c0*/  FADD.FTZ R7, R117, R6 ;  /* 0x0000000675077221 */ /* 0x000fe20000010000 */
[----:B------:R-:W4:Y:S04]  /*166d0*/  LDL.64 R72, [R1+0x3b0] ;  /* 0x0003b00001487983 */ /* 0x000f280000100a00 */
[----:B------:R-:W4:Y:S01]  /*166e0*/  LDL.64 R90, [R1+0x3e8] ;  /* 0x0003e800015a7983 */ /* 0x000f220000100a00 */
[----:B------:R-:W1:Y:S03]  /*166f0*/  MUFU.EX2 R128, R128 ;  /* 0x0000008000807308 */ /* 0x000e660000000800 */
[----:B------:R-:W4:Y:S05]  /*16700*/  LDL.64 R88, [R1+0x3f8] ;  /* 0x0003f80001587983 */ /* 0x000f2a0000100a00 */
        /* <DEDUP_REMOVED lines=9> */
[----:B------:R-:W4:Y:S05]  /*167a0*/  LDL.64 R56, [R1+0x3e0] ;  /* 0x0003e00001387983 */ /* 0x000f2a0000100a00 */
[----:B------:R-:W-:Y:S08]  /*167b0*/  MUFU.EX2 R127, R127 ;  /* 0x0000007f007f7308 */ /* 0x000ff00000000800 */
[----:B------:R-:W0:Y:S01]  /*167c0*/  MUFU.EX2 R126, R126 ;  /* 0x0000007e007e7308 */ /* 0x000e220000000800 */
[----:B-1----:R-:W-:Y:S01]  /*167d0*/  FADD.FTZ R6, R128, R39 ;  /* 0x0000002780067221 */ /* 0x002fe20000010000 */
[----:B------:R-:W-:Y:S01]  /*167e0*/  FADD.FTZ R7, R170, R7 ;  /* 0x00000007aa077221 */ /* 0x000fe20000010000 */
[----:B------:R-:W4:Y:S05]  /*167f0*/  LDL.64 R64, [R1+0x3f0] ;  /* 0x0003f00001407983 */ /* 0x000f2a0000100a00 */
[----:B------:R-:W-:Y:S08]  /*16800*/  MUFU.EX2 R125, R125 ;  /* 0x0000007d007d7308 */ /* 0x000ff00000000800 */
        /* <DEDUP_REMOVED lines=15> */
[----:B------:R-:W-:Y:S08]  /*16900*/  MUFU.EX2 R172, R172 ;  /* 0x000000ac00ac7308 */ /* 0x000ff00000000800 */
[----:B------:R-:W1:Y:S01]  /*16910*/  MUFU.EX2 R8, R8 ;  /* 0x0000000800087308 */ /* 0x000e620000000800 */
[----:B------:R-:W-:Y:S01]  /*16920*/  FADD.FTZ R38, R116, R41 ;  /* 0x0000002974267221 */ /* 0x000fe20000010000 */
[----:B------:R-:W-:Y:S01]  /*16930*/  FADD.FTZ R6, R178, R39 ;  /* 0x00000027b2067221 */ /* 0x000fe20000010000 */
[----:B------:R-:W4:Y:S04]  /*16940*/  LDL.64 R50, [R1+0x2a8] ;  /* 0x0002a80001327983 */ /* 0x000f280000100a00 */
[----:B------:R-:W4:Y:S01]  /*16950*/  LDL.64 R44, [R1+0x2d8] ;  /* 0x0002d800012c7983 */ /* 0x000f220000100a00 */
[----:B------:R-:W-:Y:S08]  /*16960*/  MUFU.EX2 R174, R174 ;  /* 0x000000ae00ae7308 */ /* 0x000ff00000000800 */
[----:B------:R-:W1:Y:S01]  /*16970*/  MUFU.EX2 R175, R175 ;  /* 0x000000af00af7308 */ /* 0x000e620000000800 */
[----:B0-----:R-:W-:Y:S01]  /*16980*/  FADD.FTZ R41, R173, R38 ;  /* 0x00000026ad297221 */ /* 0x001fe20000010000 */
[----:B------:R-:W-:Y:S01]  /*16990*/  FADD.FTZ R39, R193, R6 ;  /* 0x00000006c1277221 */ /* 0x000fe20000010000 */
[----:B------:R-:W4:Y:S05]  /*169a0*/  LDL.64 R42, [R1+0x2e8] ;  /* 0x0002e800012a7983 */ /* 0x000f2a0000100a00 */
[----:B------:R-:W0:Y:S08]  /*169b0*/  MUFU.EX2 R190, R190 ;  /* 0x000000be00be7308 */ /* 0x000e300000000800 */
[----:B------:R-:W0:Y:S01]  /*169c0*/  MUFU.EX2 R7, R7 ;  /* 0x0000000700077308 */ /* 0x000e220000000800 */
[----:B-1----:R-:W-:Y:S01]  /*169d0*/  FADD.FTZ R6, R8, R41 ;  /* 0x0000002908067221 */ /* 0x002fe20000010000 */
[----:B------:R-:W-:-:S03]  /*169e0*/  FADD.FTZ R39, R172, R39 ;  /* 0x00000027ac277221 */ /* 0x000fc60000010000 */
[----:B------:R-:W-:Y:S01]  /*169f0*/  FADD.FTZ R6, R175, R6 ;  /* 0x00000006af067221 */ /* 0x000fe20000010000 */
[----:B------:R-:W-:-:S04]  /*16a00*/  FADD.FTZ R41, R174, R39 ;  /* 0x00000027ae297221 */ /* 0x000fc80000010000 */
[----:B0-----:R-:W-:Y:S02]  /*16a10*/  FADD.FTZ R38, R190, R41 ;  /* 0x00000029be267221 */ /* 0x001fe40000010000 */
[----:B------:R-:W4:Y:S01]  /*16a20*/  LDL.64 R40, [R1+0x2f8] ;  /* 0x0002f80001287983 */ /* 0x000f220000100a00 */
[----:B------:R-:W-:-:S05]  /*16a30*/  FADD.FTZ R39, R7, R6 ;  /* 0x0000000607277221 */ /* 0x000fca0000010000 */
[----:B------:R0:W-:Y:S01]  /*16a40*/  STL.64 [R1+0x1f0], R38 ;  /* 0x0001f02601007387 */ /* 0x0001e20000100a00 */
[----:B------:R-:W-:Y:S06]  /*16a50*/  BAR.SYNC.DEFER_BLOCKING 0xf, 0x100 ;  /* 0x03c4000000007b1d */ /* 0x000fec0000010000 */
[----:B0-----:R-:W4:Y:S01]  /*16a60*/  LDL.64 R38, [R1+0x308] ;  /* 0x0003080001267983 */ /* 0x001f220000100a00 */
[C---:B--2---:R-:W-:Y:S01]  /*16a70*/  FMUL.FTZ R85, R134.reuse, R85 ;  /* 0x0000005586557220 */ /* 0x044fe20000410000 */
[C---:B------:R-:W-:Y:S02]  /*16a80*/  FMUL.FTZ R84, R134.reuse, R84 ;  /* 0x0000005486547220 */ /* 0x040fe40000410000 */
[----:B------:R-:W2:Y:S04]  /*16a90*/  LD.E.64 R96, desc[UR36][R2.64+0x8] ;  /* 0x0000082402607980 */ /* 0x000ea8000c101b00 */
[----:B------:R-:W2:Y:S04]  /*16aa0*/  LD.E.64 R2, desc[UR36][R2.64] ;  /* 0x0000002402027980 */ /* 0x000ea8000c101b00 */
[----:B------:R-:W-:Y:S04]  /*16ab0*/  STL.64 [R1+0x400], R34 ;  /* 0x0004002201007387 */ /* 0x000fe80000100a00 */
[----:B------:R0:W-:Y:S04]  /*16ac0*/  STL.64 [R1+0x408], R36 ;  /* 0x0004082401007387 */ /* 0x0001e80000100a00 */
[----:B------:R-:W-:Y:S04]  /*16ad0*/  STL.64 [R1+0x210], R32 ;  /* 0x0002102001007387 */ /* 0x000fe80000100a00 */
        /* <DEDUP_REMOVED lines=123> */
[----:B--2---:R-:W-:-:S03]  /*17290*/  MOV R6, R96 ;  /* 0x0000006000067202 */ /* 0x004fc60000000f00 */
        /* <DEDUP_REMOVED lines=275> */
[----:B----4-:R-:W-:Y:S04]  /*183d0*/  STL [R1+0x358], R86 ;  /* 0x0003585601007387 */ /* 0x010fe80000100800 */
        /* <DEDUP_REMOVED lines=513> */
.L_x_6822:
[----:B------:R-:W-:Y:S05]  /*1a3f0*/  BSYNC B0 ;  /* 0x0000000000007941 */ /* 0x000fea0003800000 */
.L_x_6821:
        /* <DEDUP_REMOVED lines=9> */
[----:B------:R-:W2:Y:S02]  /*1a490*/  LDL R6, [R1+0x50] ;  /* 0x0000500001067983 */ /* 0x000ea40000100800 */
[----:B--2---:R-:W-:-:S07]  /*1a4a0*/  IMAD.SHL.U32 R6, R6, 0x40, RZ ;  /* 0x0000004006067824 */ /* 0x004fce00078e00ff */
.L_x_6790:
[----:B------:R-:W1:Y:S01]  /*1a4b0*/  LDC R2, c[0x0][0x448] ;  /* 0x00011200ff027b82 */ /* 0x000e620000000800 */
[----:B------:R-:W-:Y:S01]  /*1a4c0*/  VIADD R3, R6, 0x3f ;  /* 0x0000003f06037836 */ /* 0x000fe20000000000 */
[----:B------:R-:W-:-:S06]  /*1a4d0*/  ULDC UR4, c[0x0][0xad4] ;  /* 0x0002b50000047ab9 */ /* 0x000fcc0000000800 */
[----:B------:R-:W2:Y:S01]  /*1a4e0*/  LDC R8, c[0x0][0xadc] ;  /* 0x0002b700ff087b82 */ /* 0x000ea20000000800 */
[----:B-1----:R-:W-:-:S13]  /*1a4f0*/  ISETP.NE.AND P0, PT, R2, 0x1, PT ;  /* 0x000000010200780c */ /* 0x002fda0003f05270 */
[----:B------:R-:W1:Y:S08]  /*1a500*/  @P0 LDC R2, c[0x0][0x44c] ;  /* 0x00011300ff020b82 */ /* 0x000e700000000800 */
[----:B------:R-:W3:Y:S01]  /*1a510*/  @P0 LDC R5, c[0x0][0x450] ;  /* 0x00011400ff050b82 */ /* 0x000ee20000000800 */
[----:B-1----:R-:W-:-:S05]  /*1a520*/  @P0 IMAD.HI.U32 R2, R3, R2, RZ ;  /* 0x0000000203020227 */ /* 0x002fca00078e00ff */
[----:B---3--:R-:W-:Y:S02]  /*1a530*/  @P0 SHF.R.U32.HI R3, RZ, R5, R2 ;  /* 0x00000005ff030219 */ /* 0x008fe40000011602 */
[----:B--2---:R-:W-:-:S03]  /*1a540*/  ISETP.GE.AND P0, PT, R8, 0x1, PT ;  /* 0x000000010800780c */ /* 0x004fc60003f06270 */
[----:B------:R-:W-:-:S04]  /*1a550*/  IMAD.IADD R3, R212, 0x1, R3 ;  /* 0x00000001d4037824 */ /* 0x000fc800078e0203 */
[----:B0-----:R-:W-:-:S06]  /*1a560*/  VIADD R4, R3, -UR4 ;  /* 0x8000000403047c36 */ /* 0x001fcc0008000000 */
[----:B------:R-:W-:Y:S05]  /*1a570*/  @!P0 BRA `(.L_x_6824) ;  /* 0x0000000000488947 */ /* 0x000fea0003800000 */
        /* <DEDUP_REMOVED lines=11> */
.L_x_6826:
[----:B------:R-:W-:-:S13]  /*1a630*/  ISETP.NE.AND P0, PT, R8, 0x1, PT ;  /* 0x000000010800780c */ /* 0x000fda0003f05270 */
[----:B------:R-:W0:Y:S02]  /*1a640*/  @P0 LDC.64 R2, c[0x0][0xae0] ;  /* 0x0002b800ff020b82 */ /* 0x000e240000000a00 */
[----:B0-----:R-:W-:-:S05]  /*1a650*/  @P0 IMAD.HI.U32 R2, R5, R2, RZ ;  /* 0x0000000205020227 */ /* 0x001fca00078e00ff */
[----:B------:R-:W-:-:S07]  /*1a660*/  @P0 SHF.R.U32.HI R5, RZ, R3, R2 ;  /* 0x00000003ff050219 */ /* 0x000fce0000011602 */
.L_x_6827:
[----:B------:R-:W-:Y:S05]  /*1a670*/  BSYNC B0 ;  /* 0x0000000000007941 */ /* 0x000fea0003800000 */
.L_x_6825:
[----:B------:R-:W-:-:S05]  /*1a680*/  IMAD R5, R5, R8, RZ ;  /* 0x0000000805057224 */ /* 0x000fca00078e02ff */
[----:B------:R-:W-:-:S07]  /*1a690*/  VIMNMX R4, R4, R5, !PT ;  /* 0x0000000504047248 */ /* 0x000fce0007fe0100 */
.L_x_6824:
[----:B------:R-:W-:-:S05]  /*1a6a0*/  VIADD R4, R4, 0x3f ;  /* 0x0000003f04047836 */ /* 0x000fca0000000000 */
[----:B------:R-:W-:-:S04]  /*1a6b0*/  SHF.R.S32.HI R3, RZ, 0x1f, R4 ;  /* 0x0000001fff037819 */ /* 0x000fc80000011404 */
[----:B------:R-:W-:-:S04]  /*1a6c0*/  LEA.HI R3, R3, R4, RZ, 0x6 ;  /* 0x0000000403037211 */ /* 0x000fc800078f30ff */
[----:B------:R-:W-:-:S04]  /*1a6d0*/  SHF.R.S32.HI R3, RZ, 0x6, R3 ;  /* 0x00000006ff037819 */ /* 0x000fc80000011403 */
[----:B------:R-:W-:-:S04]  /*1a6e0*/  VIMNMX R9, R180, R3, !PT ;  /* 0x00000003b4097248 */ /* 0x000fc80007fe0100 */
[----:B------:R-:W-:-:S13]  /*1a6f0*/  ISETP.GE.AND P0, PT, R0, R9, PT ;  /* 0x000000090000720c */ /* 0x000fda0003f06270 */
[----:B------:R-:W-:Y:S05]  /*1a700*/  @!P0 BRA `(.L_x_6828) ;  /* 0x0000007000448947 */ /* 0x000fea0003800000 */
.L_x_6851:
        /* <DEDUP_REMOVED lines=20> */
.L_x_6830:
[----:B------:R-:W-:Y:S05]  /*1a850*/  BSYNC B0 ;  /* 0x0000000000007941 */ /* 0x000fea0003800000 */
.L_x_6829:
        /* <DEDUP_REMOVED lines=9> */
.L_x_6832:
[----:B------:R-:W-:Y:S05]  /*1a8f0*/  BSYNC B0 ;  /* 0x0000000000007941 */ /* 0x000fea0003800000 */
.L_x_6831:
[----:B------:R-:W-:Y:S04]  /*1a900*/  BSSY B0, `(.L_x_6833) ;  /* 0x0000006000007945 */ /* 0x000fe80003800000 */
[----:B-1----:R-:W-:Y:S05]  /*1a910*/  @P0 BRA `(.L_x_6834) ;  /* 0x0000000000100947 */ /* 0x002fea0003800000 */
[----:B-----5:R-:W-:Y:S01]  /*1a920*/  IMAD R2, R2, 0x8, R5 ;  /* 0x0000000802027824 */ /* 0x020fe200078e0205 */
[----:B------:R-:W-:-:S04]  /*1a930*/  SHF.L.U32 R3, R3, 0x1f, RZ ;  /* 0x0000001f03037819 */ /* 0x000fc800000006ff */
[----:B------:R-:W1:Y:S02]  /*1a940*/  SYNCS.PHASECHK.TRANS64.TRYWAIT P0, [R2+URZ], R3 ;  /* 0x00000003020075a7 */ /* 0x000e64000800017f */
[----:B-1----:R-:W-:Y:S05]  /*1a950*/  @!P0 BRA `(.L_x_6835) ;  /* 0x000001f800d48947 */ /* 0x002fea0003800000 */
.L_x_6834:
[----:B------:R-:W-:Y:S05]  /*1a960*/  BSYNC B0 ;  /* 0x0000000000007941 */ /* 0x000fea0003800000 */
.L_x_6833:
        /* <DEDUP_REMOVED lines=57> */
.L_x_6837:
[----:B------:R-:W-:Y:S05]  /*1ad00*/  BSYNC B0 ;  /* 0x0000000000007941 */ /* 0x000fea0003800000 */
.L_x_6836:
        /* <DEDUP_REMOVED lines=8> */
.L_x_6839:
[----:B------:R-:W-:Y:S05]  /*1ad90*/  BSYNC B0 ;  /* 0x0000000000007941 */ /* 0x000fea0003800000 */
.L_x_6838:
[----:B------:R-:W-:Y:S04]  /*1ada0*/  BSSY B0, `(.L_x_6840) ;  /* 0x0000004000007945 */ /* 0x000fe80003800000 */
[----:B-1----:R-:W-:Y:S05]  /*1adb0*/  @P0 BRA `(.L_x_6841) ;  /* 0x0000000000080947 */ /* 0x002fea0003800000 */
[----:B------:R-:W1:Y:S02]  /*1adc0*/  SYNCS.PHASECHK.TRANS64.TRYWAIT P0, [R2+URZ], R3 ;  /* 0x00000003020075a7 */ /* 0x000e64000800017f */
[----:B-1----:R-:W-:Y:S05]  /*1add0*/  @!P0 BRA `(.L_x_6842) ;  /* 0x000001f400c88947 */ /* 0x002fea0003800000 */
.L_x_6841:
[----:B------:R-:W-:Y:S05]  /*1ade0*/  BSYNC B0 ;  /* 0x0000000000007941 */ /* 0x000fea0003800000 */
.L_x_6840:
        /* <DEDUP_REMOVED lines=433> */
.L_x_6844:
[----:B------:R-:W-:Y:S05]  /*1c900*/  BSYNC B0 ;  /* 0x0000000000007941 */ /* 0x000fea0003800000 */
.L_x_6843:
        /* <DEDUP_REMOVED lines=23> */
[----:B------:R-:W1:Y:S01]  /*1ca80*/  MUFU.TANH R57, R57 ;  /* 0x0000003900397308 */ /* 0x000e620000002400 */
[-C--:B------:R-:W-:Y:S01]  /*1ca90*/  FMUL.FTZ R63, R38, R4.reuse ;  /* 0x00000004263f7220 */ /* 0x080fe20000410000 */
[-C--:B------:R-:W-:Y:S01]  /*1caa0*/  FMUL.FTZ R72, R37, R4.reuse ;  /* 0x0000000425487220 */ /* 0x080fe20000410000 */
[-C--:B------:R-:W-:Y:S01]  /*1cab0*/  FMUL.FTZ R62, R39, R4.reuse ;  /* 0x00000004273e7220 */ /* 0x080fe20000410000 */
[-C--:B------:R-:W-:Y:S01]  /*1cac0*/  FMUL.FTZ R75, R40, R4.reuse ;  /* 0x00000004284b7220 */ /* 0x080fe20000410000 */
[-C--:B------:R-:W-:Y:S01]  /*1cad0*/  FMUL.FTZ R64, R42, R4.reuse ;  /* 0x000000042a407220 */ /* 0x080fe20000410000 */
[-C--:B------:R-:W-:Y:S01]  /*1cae0*/  FMUL.FTZ R74, R41, R4.reuse ;  /* 0x00000004294a7220 */ /* 0x080fe20000410000 */
[----:B------:R-:W-:Y:S01]  /*1caf0*/  FMUL.FTZ R65, R43, R4 ;  /* 0x000000042b417220 */ /* 0x000fe20000410000 */
[----:B------:R-:W2:Y:S01]  /*1cb00*/  MUFU.TANH R66, R66 ;  /* 0x0000004200427308 */ /* 0x000ea20000002400 */
[----:B----4-:R-:W-:Y:S01]  /*1cb10*/  FMNMX.FTZ R5, R68, R2, !PT ;  /* 0x0000000244057209 */ /* 0x010fe20007810000 */
[-C--:B------:R-:W-:Y:S01]  /*1cb20*/  FMUL.FTZ R76, R45, R4.reuse ;  /* 0x000000042d4c7220 */ /* 0x080fe20000410000 */
        /* <DEDUP_REMOVED lines=12> */
[----:B------:R-:W-:Y:S01]  /*1cbf0*/  FMUL.FTZ R40, R55, R4 ;  /* 0x0000000437287220 */ /* 0x000fe20000410000 */
        /* <DEDUP_REMOVED lines=55> */
[----:B--2---:R-:W-:Y:S02]  /*1cf70*/  FMNMX.FTZ R5, R42, R5, !PT ;  /* 0x000000052a057209 */ /* 0x004fe40007810000 */
[----:B0-----:R-:W-:Y:S02]  /*1cf80*/  FMNMX.FTZ R4, R50, R7, !PT ;  /* 0x0000000732047209 */ /* 0x001fe40007810000 */
[----:B-1----:R-:W-:-:S03]  /*1cf90*/  FMNMX.FTZ R5, R40, R5, !PT ;  /* 0x0000000528057209 */ /* 0x002fc60007810000 */
[----:B------:R-:W0:Y:S04]  /*1cfa0*/  SHFL.BFLY PT, R7, R4, 0x2, 0x1f ;  /* 0x0c401f0004077f89 */ /* 0x000e2800000e0000 */
[----:B------:R1:W-:Y:S04]  /*1cfb0*/  STL.64 [R1+0x1e0], R4 ;  /* 0x0001e00401007387 */ /* 0x0003e80000100a00 */
[----:B------:R-:W2:Y:S01]  /*1cfc0*/  LDL R20, [R1+0x1e4] ;  /* 0x0001e40001147983 */ /* 0x000ea20000100800 */
[----:B0-----:R-:W-:-:S03]  /*1cfd0*/  FMNMX.FTZ R10, R4, R7, !PT ;  /* 0x00000007040a7209 */ /* 0x001fc60007810000 */
[----:B-1----:R-:W4:Y:S04]  /*1cfe0*/  LDL.64 R4, [R1+0xb8] ;  /* 0x0000b80001047983 */ /* 0x002f280000100a00 */
        /* <DEDUP_REMOVED lines=32> */
.L_x_6846:
[----:B------:R-:W-:Y:S05]  /*1d1f0*/  BSYNC B0 ;  /* 0x0000000000007941 */ /* 0x000fea0003800000 */
.L_x_6845:
        /* <DEDUP_REMOVED lines=9> */
.L_x_6848:
[----:B------:R-:W-:Y:S05]  /*1d290*/  BSYNC B0 ;  /* 0x0000000000007941 */ /* 0x000fea0003800000 */
.L_x_6847:
        /* <DEDUP_REMOVED lines=38> */
[-C--:B--2---:R-:W-:Y:S01]  /*1d500*/  FMUL.FTZ R39, R39, R46.reuse ;  /* 0x0000002e27277220 */ /* 0x084fe20000410000 */
[----:B------:R-:W-:-:S03]  /*1d510*/  FMUL.FTZ R51, R38, R46 ;  /* 0x0000002e26337220 */ /* 0x000fc60000410000 */
[-C--:B------:R-:W-:Y:S01]  /*1d520*/  FFMA.FTZ R132, R57, R46.reuse, -R39 ;  /* 0x0000002e39847223 */ /* 0x080fe20000010827 */
[-C--:B------:R-:W-:Y:S01]  /*1d530*/  FFMA.FTZ R121, R68, R46.reuse, -R51 ;  /* 0x0000002e44797223 */ /* 0x080fe20000010833 */
[-C--:B------:R-:W-:Y:S01]  /*1d540*/  FFMA.FTZ R153, R8, R46.reuse, -R39 ;  /* 0x0000002e08997223 */ /* 0x080fe20000010827 */
[-C--:B------:R-:W-:Y:S01]  /*1d550*/  FFMA.FTZ R152, R66, R46.reuse, -R51 ;  /* 0x0000002e42987223 */ /* 0x080fe20000010833 */
[-C--:B------:R-:W-:Y:S01]  /*1d560*/  FFMA.FTZ R155, R59, R46.reuse, -R39 ;  /* 0x0000002e3b9b7223 */ /* 0x080fe20000010827 */
[-C--:B------:R-:W-:Y:S01]  /*1d570*/  FFMA.FTZ R120, R67, R46.reuse, -R51 ;  /* 0x0000002e43787223 */ /* 0x080fe20000010833 */
[----:B------:R-:W0:Y:S01]  /*1d580*/  MUFU.EX2 R132, R132 ;  /* 0x0000008400847308 */ /* 0x000e220000000800 */
[-C--:B------:R-:W-:Y:S01]  /*1d590*/  FFMA.FTZ R131, R58, R46.reuse, -R39 ;  /* 0x0000002e3a837223 */ /* 0x080fe20000010827 */
        /* <DEDUP_REMOVED lines=11> */
[-CC-:B------:R-:W-:Y:S01]  /*1d650*/  FFMA.FTZ R176, R75, R46.reuse, -R51.reuse ;  /* 0x0000002e4bb07223 */ /* 0x180fe20000010833 */
[-C--:B------:R-:W-:Y:S01]  /*1d660*/  FFMA.FTZ R127, R74, R46.reuse, -R51 ;  /* 0x0000002e4a7f7223 */ /* 0x080fe20000010833 */
[-CC-:B------:R-:W-:Y:S01]  /*1d670*/  FFMA.FTZ R126, R65, R46.reuse, -R39.reuse ;  /* 0x0000002e417e7223 */ /* 0x180fe20000010827 */
[----:B------:R-:W2:Y:S01]  /*1d680*/  MUFU.EX2 R153, R153 ;  /* 0x0000009900997308 */ /* 0x000ea20000000800 */
[-C--:B------:R-:W-:Y:S01]  /*1d690*/  FFMA.FTZ R116, R43, R46.reuse, -R39 ;  /* 0x0000002e2b747223 */ /* 0x080fe20000010827 */
[-C--:B------:R-:W-:Y:S01]  /*1d6a0*/  FFMA.FTZ R125, R77, R46.reuse, -R51 ;  /* 0x0000002e4d7d7223 */ /* 0x080fe20000010833 */
[-C--:B------:R-:W-:Y:S01]  /*1d6b0*/  FFMA.FTZ R179, R45, R46.reuse, -R39 ;  /* 0x0000002e2db37223 */ /* 0x080fe20000010827 */
[-CC-:B------:R-:W-:Y:S01]  /*1d6c0*/  FFMA.FTZ R178, R76, R46.reuse, -R51.reuse ;  /* 0x0000002e4cb27223 */ /* 0x180fe20000010833 */
[-C--:B------:R-:W-:Y:S01]  /*1d6d0*/  FFMA.FTZ R193, R48, R46.reuse, -R51 ;  /* 0x0000002e30c17223 */ /* 0x080fe20000010833 */
[-C--:B------:R-:W-:Y:S01]  /*1d6e0*/  FFMA.FTZ R173, R44, R46.reuse, -R39 ;  /* 0x0000002e2cad7223 */ /* 0x080fe20000010827 */
[-CC-:B------:R-:W-:Y:S01]  /*1d6f0*/  FFMA.FTZ R172, R47, R46.reuse, -R51.reuse ;  /* 0x0000002e2fac7223 */ /* 0x180fe20000010833 */
[----:B------:R-:W2:Y:S01]  /*1d700*/  MUFU.EX2 R152, R152 ;  /* 0x0000009800987308 */ /* 0x000ea20000000800 */
[-C--:B------:R-:W-:Y:S01]  /*1d710*/  FFMA.FTZ R174, R49, R46.reuse, -R51 ;  /* 0x0000002e31ae7223 */ /* 0x080fe20000010833 */
[-C--:B------:R-:W-:Y:S01]  /*1d720*/  FFMA.FTZ R175, R42, R46.reuse, -R39 ;  /* 0x0000002e2aaf7223 */ /* 0x080fe20000010827 */
        /* <DEDUP_REMOVED lines=29> */
[----:B------:R-:W1:Y:S01]  /*1d900*/  MUFU.EX2 R154, R154 ;  /* 0x0000009a009a7308 */ /* 0x000e620000000800 */
[----:B--2---:R-:W-:Y:S01]  /*1d910*/  FADD.FTZ R8, R153, R8 ;  /* 0x0000000899087221 */ /* 0x004fe20000010000 */
[----:B------:R-:W-:Y:S01]  /*1d920*/  FADD.FTZ R7, R152, R7 ;  /* 0x0000000798077221 */ /* 0x000fe20000010000 */
[C---:B------:R-:W-:Y:S01]  /*1d930*/  FMUL.FTZ R86, R122.reuse, R86 ;  /* 0x000000567a567220 */ /* 0x040fe20000410000 */
[C---:B------:R-:W-:Y:S01]  /*1d940*/  FMUL.FTZ R91, R122.reuse, R91 ;  /* 0x0000005b7a5b7220 */ /* 0x040fe20000410000 */
[C---:B------:R-:W-:Y:S01]  /*1d950*/  FMUL.FTZ R90, R122.reuse, R90 ;  /* 0x0000005a7a5a7220 */ /* 0x040fe20000410000 */
[C---:B------:R-:W-:Y:S01]  /*1d960*/  FMUL.FTZ R5, R122.reuse, R5 ;  /* 0x000000057a057220 */ /* 0x040fe20000410000 */
[----:B------:R-:W-:Y:S01]  /*1d970*/  FMUL.FTZ R4, R122, R4 ;  /* 0x000000047a047220 */ /* 0x000fe20000410000 */
[----:B------:R-:W2:Y:S01]  /*1d980*/  MUFU.EX2 R169, R169 ;  /* 0x000000a900a97308 */ /* 0x000ea20000000800 */
[----:B------:R-:W2:Y:S04]  /*1d990*/  LDL.64 R66, [R1+0x390] ;  /* 0x0003900001427983 */ /* 0x000ea80000100a00 */
[----:B------:R-:W2:Y:S03]  /*1d9a0*/  LDL.64 R68, [R1+0x3d0] ;  /* 0x0003d00001447983 */ /* 0x000ea60000100a00 */
[----:B------:R-:W2:Y:S01]  /*1d9b0*/  MUFU.EX2 R117, R117 ;  /* 0x0000007500757308 */ /* 0x000ea20000000800 */
[----:B---3--:R-:W-:Y:S01]  /*1d9c0*/  FADD.FTZ R8, R155, R8 ;  /* 0x000000089b087221 */ /* 0x008fe20000010000 */
[----:B----4-:R-:W-:Y:S01]  /*1d9d0*/  FADD.FTZ R7, R120, R7 ;  /* 0x0000000778077221 */ /* 0x010fe20000010000 */
[----:B------:R-:W3:Y:S04]  /*1d9e0*/  LDL.64 R76, [R1+0x380] ;  /* 0x00038000014c7983 */ /* 0x000ee80000100a00 */
[----:B------:R-:W4:Y:S01]  /*1d9f0*/  LDL.64 R70, [R1+0x3c0] ;  /* 0x0003c00001467983 */ /* 0x000f220000100a00 */
[----:B------:R-:W2:Y:S03]  /*1da00*/  MUFU.EX2 R130, R130 ;  /* 0x0000008200827308 */ /* 0x000ea60000000800 */
[----:B------:R-:W4:Y:S04]  /*1da10*/  LDL.64 R56, [R1+0x3e0] ;  /* 0x0003e00001387983 */ /* 0x000f280000100a00 */
[----:B------:R-:W4:Y:S01]  /*1da20*/  LDL.64 R60, [R1+0x258] ;  /* 0x00025800013c7983 */ /* 0x000f220000100a00 */
[----:B------:R-:W2:Y:S01]  /*1da30*/  MUFU.EX2 R168, R168 ;  /* 0x000000a800a87308 */ /* 0x000ea20000000800 */
[----:B0-----:R-:W-:Y:S01]  /*1da40*/  FADD.FTZ R8, R131, R8 ;  /* 0x0000000883087221 */ /* 0x001fe20000010000 */
[----:B-1----:R-:W-:Y:S01]  /*1da50*/  FADD.FTZ R6, R154, R7 ;  /* 0x000000079a067221 */ /* 0x002fe20000010000 */
[----:B------:R-:W4:Y:S04]  /*1da60*/  LDL.64 R74, [R1+0x3a0] ;  /* 0x0003a000014a7983 */ /* 0x000f280000100a00 */
[----:B------:R-:W4:Y:S01]  /*1da70*/  LDL.64 R72, [R1+0x3b0] ;  /* 0x0003b00001487983 */ /* 0x000f220000100a00 */
[----:B------:R-:W0:Y:S03]  /*1da80*/  MUFU.EX2 R171, R171 ;  /* 0x000000ab00ab7308 */ /* 0x000e260000000800 */
[----:B------:R-:W4:Y:S04]  /*1da90*/  LDL.64 R58, [R1+0x268] ;  /* 0x00026800013a7983 */ /* 0x000f280000100a00 */
[----:B------:R-:W4:Y:S01]  /*1daa0*/  LDL.64 R62, [R1+0x248] ;  /* 0x00024800013e7983 */ /* 0x000f220000100a00 */
[----:B------:R-:W1:Y:S01]  /*1dab0*/  MUFU.EX2 R129, R129 ;  /* 0x0000008100817308 */ /* 0x000e620000000800 */
[----:B--2---:R-:W-:Y:S01]  /*1dac0*/  FADD.FTZ R43, R169, R8 ;  /* 0x00000008a92b7221 */ /* 0x004fe20000010000 */
[----:B------:R-:W-:Y:S01]  /*1dad0*/  FADD.FTZ R7, R117, R6 ;  /* 0x0000000675077221 */ /* 0x000fe20000010000 */
[----:B------:R-:W2:Y:S05]  /*1dae0*/  LDL.64 R64, [R1+0x3f0] ;  /* 0x0003f00001407983 */ /* 0x000eaa0000100a00 */
[----:B------:R-:W1:Y:S08]  /*1daf0*/  MUFU.EX2 R128, R128 ;  /* 0x0000008000807308 */ /* 0x000e700000000800 */
[----:B------:R-:W1:Y:S01]  /*1db00*/  MUFU.EX2 R170, R170 ;  /* 0x000000aa00aa7308 */ /* 0x000e620000000800 */
[----:B------:R-:W-:Y:S01]  /*1db10*/  FADD.FTZ R38, R130, R43 ;  /* 0x0000002b82267221 */ /* 0x000fe20000010000 */
[----:B------:R-:W-:-:S06]  /*1db20*/  FADD.FTZ R6, R168, R7 ;  /* 0x00000007a8067221 */ /* 0x000fcc0000010000 */
[----:B------:R-:W1:Y:S01]  /*1db30*/  MUFU.EX2 R177, R177 ;  /* 0x000000b100b17308 */ /* 0x000e620000000800 */
[----:B------:R-:W-:-:S07]  /*1db40*/  FFMA.FTZ R8, R41, R46, -R39 ;  /* 0x0000002e29087223 */ /* 0x000fce0000010827 */
[----:B------:R-:W1:Y:S01]  /*1db50*/  MUFU.EX2 R176, R176 ;  /* 0x000000b000b07308 */ /* 0x000e620000000800 */
[----:B0-----:R-:W-:Y:S01]  /*1db60*/  FADD.FTZ R41, R171, R38 ;  /* 0x00000026ab297221 */ /* 0x001fe20000010000 */
[----:B-1----:R-:W-:Y:S01]  /*1db70*/  FADD.FTZ R7, R129, R6 ;  /* 0x0000000681077221 */ /* 0x002fe20000010000 */
[----:B------:R-:W2:Y:S05]  /*1db80*/  LDL.64 R50, [R1+0x2a8] ;  /* 0x0002a80001327983 */ /* 0x000eaa0000100a00 */
[----:B------:R-:W-:Y:S08]  /*1db90*/  MUFU.EX2 R127, R127 ;  /* 0x0000007f007f7308 */ /* 0x000ff00000000800 */
[----:B------:R-:W0:Y:S01]  /*1dba0*/  MUFU.EX2 R126, R126 ;  /* 0x0000007e007e7308 */ /* 0x000e220000000800 */
[----:B------:R-:W-:Y:S01]  /*1dbb0*/  FADD.FTZ R6, R128, R41 ;  /* 0x0000002980067221 */ /* 0x000fe20000010000 */
[----:B------:R-:W-:Y:S01]  /*1dbc0*/  FADD.FTZ R7, R170, R7 ;  /* 0x00000007aa077221 */ /* 0x000fe20000010000 */
[----:B------:R-:W2:Y:S05]  /*1dbd0*/  LDL.64 R48, [R1+0x2b8] ;  /* 0x0002b80001307983 */ /* 0x000eaa0000100a00 */
[----:B------:R-:W-:Y:S08]  /*1dbe0*/  MUFU.EX2 R125, R125 ;  /* 0x0000007d007d7308 */ /* 0x000ff00000000800 */
[----:B------:R-:W1:Y:S01]  /*1dbf0*/  MUFU.EX2 R179, R179 ;  /* 0x000000b300b37308 */ /* 0x000e620000000800 */
[----:B------:R-:W-:Y:S01]  /*1dc00*/  FADD.FTZ R41, R177, R6 ;  /* 0x00000006b1297221 */ /* 0x000fe20000010000 */
[----:B------:R-:W-:Y:S01]  /*1dc10*/  FADD.FTZ R6, R176, R7 ;  /* 0x00000007b0067221 */ /* 0x000fe20000010000 */
[----:B------:R-:W2:Y:S05]  /*1dc20*/  LDL.64 R44, [R1+0x2d8] ;  /* 0x0002d800012c7983 */ /* 0x000eaa0000100a00 */
        /* <DEDUP_REMOVED lines=11> */
[----:B------:R-:W-:Y:S08]  /*1dce0*/  MUFU.EX2 R172, R172 ;  /* 0x000000ac00ac7308 */ /* 0x000ff00000000800 */
[----:B------:R-:W1:Y:S01]  /*1dcf0*/  MUFU.EX2 R8, R8 ;  /* 0x0000000800087308 */ /* 0x000e620000000800 */
[----:B------:R-:W-:Y:S01]  /*1dd00*/  FADD.FTZ R38, R116, R41 ;  /* 0x0000002974267221 */ /* 0x000fe20000010000 */
[----:B------:R-:W-:-:S06]  /*1dd10*/  FADD.FTZ R6, R178, R39 ;  /* 0x00000027b2067221 */ /* 0x000fcc0000010000 */
        /* <DEDUP_REMOVED lines=9> */
[----:B------:R-:W-:-:S04]  /*1ddb0*/  FADD.FTZ R41, R174, R39 ;  /* 0x00000027ae297221 */ /* 0x000fc80000010000 */
[----:B0-----:R-:W-:Y:S02]  /*1ddc0*/  FADD.FTZ R38, R190, R41 ;  /* 0x00000029be267221 */ /* 0x001fe40000010000 */
[----:B------:R-:W2:Y:S01]  /*1ddd0*/  LDL.64 R40, [R1+0x2f8] ;  /* 0x0002f80001287983 */ /* 0x000ea20000100a00 */
[----:B------:R-:W-:-:S05]  /*1dde0*/  FADD.FTZ R39, R7, R6 ;  /* 0x0000000607277221 */ /* 0x000fca0000010000 */
[----:B------:R0:W-:Y:S01]  /*1ddf0*/  STL.64 [R1+0x1f0], R38 ;  /* 0x0001f02601007387 */ /* 0x0001e20000100a00 */
[----:B------:R-:W-:Y:S06]  /*1de00*/  BAR.SYNC.DEFER_BLOCKING 0xf, 0x100 ;  /* 0x03c4000000007b1d */ /* 0x000fec0000010000 */
[----:B0-----:R-:W2:Y:S04]  /*1de10*/  LDL.64 R38, [R1+0x308] ;  /* 0x0003080001267983 */ /* 0x001ea80000100a00 */
        /* <DEDUP_REMOVED lines=404> */
[----:B---3--:R-:W-:Y:S04]  /*1f760*/  STL [R1+0x358], R86 ;  /* 0x0003585601007387 */ /* 0x008fe80000100800 */
[----:B------:R3:W-:Y:S04]  /*1f770*/  STL [R1+0x35c], R87 ;  /* 0x00035c5701007387 */ /* 0x0007e80000100800 */
[----:B------:R-:W-:Y:S04]  /*1f780*/  STL [R1+0x360], R88 ;  /* 0x0003605801007387 */ /* 0x000fe80000100800 */
        /* <DEDUP_REMOVED lines=511> */
.L_x_6850:
[----:B------:R-:W-:Y:S05]  /*21780*/  BSYNC B0 ;  /* 0x0000000000007941 */ /* 0x000fea0003800000 */
.L_x_6849:
        /* <DEDUP_REMOVED lines=9> */
.L_x_6828:
[----:B------:R-:W-:-:S13]  /*21820*/  ISETP.GE.AND P0, PT, R0, R180, PT ;  /* 0x000000b40000720c */ /* 0x000fda0003f06270 */
[----:B------:R-:W-:Y:S05]  /*21830*/  @!P0 BRA `(.L_x_6852) ;  /* 0x0000007c00e08947 */ /* 0x000fea0003800000 */
.L_x_6885:
[----:B------:R-:W0:Y:S04]  /*21840*/  LDL R21, [R1+0x1c8] ;  /* 0x0001c80001157983 */ /* 0x000e280000100800 */
[----:B------:R-:W2:Y:S04]  /*21850*/  LDL R2, [R1+0x1d0] ;  /* 0x0001d00001027983 */ /* 0x000ea80000100800 */
[----:B------:R-:W3:Y:S01]  /*21860*/  LDL R3, [R1] ;  /* 0x0000000001037983 */ /* 0x000ee20000100800 */
[----:B01----:R-:W-:-:S05]  /*21870*/  VIADD R4, R21, 0x1 ;  /* 0x0000000115047836 */ /* 0x003fca0000000000 */
[----:B------:R-:W-:-:S13]  /*21880*/  ISETP.NE.AND P0, PT, R4, 0x2, PT ;  /* 0x000000020400780c */ /* 0x000fda0003f05270 */
[----:B------:R0:W5:Y:S04]  /*21890*/  @P0 LDL R6, [R1+0x1cc] ;  /* 0x0001cc0001060983 */ /* 0x0001680000100800 */
[----:B------:R-:W4:Y:S01]  /*218a0*/  @!P0 LDL R5, [R1+0x1cc] ;  /* 0x0001cc0001058983 */ /* 0x000f220000100800 */
[----:B--2---:R-:W-:Y:S01]  /*218b0*/  VIADD R2, R2, 0x1 ;  /* 0x0000000102027836 */ /* 0x004fe20000000000 */
[----:B---3--:R-:W-:Y:S02]  /*218c0*/  LOP3.LUT R3, R3, 0x1, RZ, 0xfc, !PT ;  /* 0x0000000103037812 */ /* 0x008fe400078efcff */
[----:B------:R1:W-:Y:S04]  /*218d0*/  STL [R1+0x1c8], R4 ;  /* 0x0001c80401007387 */ /* 0x0003e80000100800 */
[----:B------:R0:W-:Y:S04]  /*218e0*/  STL [R1+0x1d0], R2 ;  /* 0x0001d00201007387 */ /* 0x0001e80000100800 */
[----:B------:R0:W-:Y:S01]  /*218f0*/  @!P0 STL [R1+0x1c8], RZ ;  /* 0x0001c8ff01008387 */ /* 0x0001e20000100800 */
[----:B------:R-:W-:Y:S01]  /*21900*/  ISETP.NE.AND P1, PT, R3, 0x3, PT ;  /* 0x000000030300780c */ /* 0x000fe20003f25270 */
[----:B------:R-:W-:Y:S05]  /*21910*/  YIELD ;  /* 0x0000000000007946 */ /* 0x000fea0003800000 */
[----:B------:R-:W-:Y:S01]  /*21920*/  BSSY B0, `(.L_x_6853) ;  /* 0x0000006000007945 */ /* 0x000fe20003800000 */
[----:B-1----:R-:W-:Y:S01]  /*21930*/  @!P0 IMAD.MOV.U32 R4, RZ, RZ, RZ ;  /* 0x000000ffff048224 */ /* 0x002fe200078e00ff */
[----:B----4-:R-:W-:-:S05]  /*21940*/  @!P0 LOP3.LUT R6, R5, 0x1, RZ, 0x3c, !PT ;  /* 0x0000000105068812 */ /* 0x010fca00078e3cff */
[----:B------:R0:W-:Y:S01]  /*21950*/  @!P0 STL [R1+0x1cc], R6 ;  /* 0x0001cc0601008387 */ /* 0x0001e20000100800 */
[----:B------:R-:W-:Y:S05]  /*21960*/  @!P1 BRA `(.L_x_6854) ;  /* 0x0000000000049947 */ /* 0x000fea0003800000 */
[----:B------:R-:W-:Y:S01]  /*21970*/  BPT.TRAP 0x1 ;  /* 0x000000040000795c */ /* 0x000fe20000300000 */
.L_x_6854:
[----:B------:R-:W-:Y:S05]  /*21980*/  BSYNC B0 ;  /* 0x0000000000007941 */ /* 0x000fea0003800000 */
.L_x_6853:
        /* <DEDUP_REMOVED lines=9> */
.L_x_6856:
[----:B------:R-:W-:Y:S05]  /*21a20*/  BSYNC B0 ;  /* 0x0000000000007941 */ /* 0x000fea0003800000 */
.L_x_6855:
[----:B------:R-:W-:Y:S04]  /*21a30*/  BSSY B0, `(.L_x_6857) ;  /* 0x0000006000007945 */ /* 0x000fe80003800000 */
[----:B-1----:R-:W-:Y:S05]  /*21a40*/  @P0 BRA `(.L_x_6858) ;  /* 0x0000000000100947 */ /* 0x002fea0003800000 */
[----:B-----5:R-:W-:Y:S01]  /*21a50*/  IMAD R2, R2, 0x8, R5 ;  /* 0x0000000802027824 */ /* 0x020fe200078e0205 */
[----:B------:R-:W-:-:S04]  /*21a60*/  SHF.L.U32 R3, R3, 0x1f, RZ ;  /* 0x0000001f03037819 */ /* 0x000fc800000006ff */
[----:B------:R-:W1:Y:S02]  /*21a70*/  SYNCS.PHASECHK.TRANS64.TRYWAIT P0, [R2+URZ], R3 ;  /* 0x00000003020075a7 */ /* 0x000e64000800017f */
[----:B-1----:R-:W-:Y:S05]  /*21a80*/  @!P0 BRA `(.L_x_6859) ;  /* 0x0000018800b08947 */ /* 0x002fea0003800000 */
.L_x_6858:
[----:B------:R-:W-:Y:S05]  /*21a90*/  BSYNC B0 ;  /* 0x0000000000007941 */ /* 0x000fea0003800000 */
.L_x_6857:
        /* <DEDUP_REMOVED lines=57> */
.L_x_6861:
[----:B------:R-:W-:Y:S05]  /*21e30*/  BSYNC B0 ;  /* 0x0000000000007941 */ /* 0x000fea0003800000 */
.L_x_6860:
        /* <DEDUP_REMOVED lines=8> */
.L_x_6863:
[----:B------:R-:W-:Y:S05]  /*21ec0*/  BSYNC B0 ;  /* 0x0000000000007941 */ /* 0x000fea0003800000 */
.L_x_6862:
[----:B------:R-:W-:Y:S04]  /*21ed0*/  BSSY B0, `(.L_x_6864) ;  /* 0x0000004000007945 */ /* 0x000fe80003800000 */
[----:B-1----:R-:W-:Y:S05]  /*21ee0*/  @P0 BRA `(.L_x_6865) ;  /* 0x0000000000080947 */ /* 0x002fea0003800000 */
[----:B------:R-:W1:Y:S02]  /*21ef0*/  SYNCS.PHASECHK.TRANS64.TRYWAIT P0, [R2+URZ], R3 ;  /* 0x00000003020075a7 */ /* 0x000e64000800017f */
[----:B-1----:R-:W-:Y:S05]  /*21f00*/  @!P0 BRA `(.L_x_6866) ;  /* 0x0000018400a48947 */ /* 0x002fea0003800000 */
.L_x_6865:
[----:B------:R-:W-:Y:S05]  /*21f10*/  BSYNC B0 ;  /* 0x0000000000007941 */ /* 0x000fea0003800000 */
.L_x_6864:
        /* <DEDUP_REMOVED lines=248> */
[----:B------:R-:W-:Y:S01]  /*22ea0*/  IMAD.MOV.U32 R9, RZ, RZ, R3 ;  /* 0x000000ffff097224 */ /* 0x000fe200078e0003 */
        /* <DEDUP_REMOVED lines=91> */
[----:B------:R-:W-:Y:S01]  /*23460*/  R2UR UR6, R8 ;  /* 0x00000000080672ca */ /* 0x000fe200000e0000 */
[----:B------:R-:W2:Y:S01]  /*23470*/  LDL R12, [R1] ;  /* 0x00000000010c7983 */ /* 0x000ea20000100800 */
        /* <DEDUP_REMOVED lines=9> */
[----:B------:R-:W-:Y:S02]  /*23510*/  R2UR UR4, R4 ;  /* 0x00000000040472ca */ /* 0x000fe400000e0000 */
[----:B------:R-:W-:Y:S02]  /*23520*/  R2UR UR7, R9 ;  /* 0x00000000090772ca */ /* 0x000fe400000e0000 */
[----:B------:R-:W-:Y:S01]  /*23530*/  R2UR UR6, R8 ;  /* 0x00000000080672ca */ /* 0x000fe200000e0000 */
[----:B------:R0:W5:Y:S01]  /*23540*/  LDL R9, [R1+0xc] ;  /* 0x00000c0001097983 */ /* 0x0001620000100800 */
        /* <DEDUP_REMOVED lines=69> */
[----:B------:R-:W-:-:S03]  /*239a0*/  LOP3.LUT R2, R12, 0x1, RZ, 0xfc, !PT ;  /* 0x000000010c027812 */ /* 0x000fc600078efcff */
        /* <DEDUP_REMOVED lines=8> */
.L_x_6868:
[----:B------:R-:W-:Y:S05]  /*23a30*/  BSYNC B0 ;  /* 0x0000000000007941 */ /* 0x000fea0003800000 */
.L_x_6867:
        /* <DEDUP_REMOVED lines=9> */
[----:B0-----:R-:W3:Y:S04]  /*23ad0*/  LDL.128 R8, [R1+0xe0] ;  /* 0x0000e00001087983 */ /* 0x001ee80000100c00 */
[----:B------:R-:W4:Y:S04]  /*23ae0*/  LDL.128 R4, [R1+0xd0] ;  /* 0x0000d00001047983 */ /* 0x000f280000100c00 */
[----:B--2---:R-:W2:Y:S04]  /*23af0*/  LD.E R15, desc[UR36][R2.64] ;  /* 0x00000024020f7980 */ /* 0x004ea8000c101900 */
[----:B------:R-:W4:Y:S01]  /*23b00*/  LDL.64 R2, [R1+0xf0] ;  /* 0x0000f00001027983 */ /* 0x000f220000100a00 */
[----:B---3--:R-:W-:Y:S01]  /*23b10*/  ISETP.GE.AND P1, PT, R9, 0x1, PT ;  /* 0x000000010900780c */ /* 0x008fe20003f26270 */
[----:B------:R-:W-:Y:S01]  /*23b20*/  BSSY B0, `(.L_x_6869) ;  /* 0x000007a000007945 */ /* 0x000fe20003800000 */
[-C--:B--2---:R-:W-:Y:S01]  /*23b30*/  FMUL.FTZ R12, R26, R15.reuse ;  /* 0x0000000f1a0c7220 */ /* 0x084fe20000410000 */
[-C--:B------:R-:W-:Y:S01]  /*23b40*/  FMUL.FTZ R26, R34, R15.reuse ;  /* 0x0000000f221a7220 */ /* 0x080fe20000410000 */
[----:B------:R-:W-:Y:S01]  /*23b50*/  SHF.R.S32.HI R34, RZ, 0x1f, R57 ;  /* 0x0000001fff227819 */ /* 0x000fe20000011439 */
[----:B------:R-:W-:-:S03]  /*23b60*/  FMUL.FTZ R74, R33, R15 ;  /* 0x0000000f214a7220 */ /* 0x000fc60000410000 */
[----:B------:R-:W-:Y:S01]  /*23b70*/  LEA.HI R33, R34, R57, RZ, 0x7 ;  /* 0x0000003922217211 */ /* 0x000fe200078f38ff */
[----:B------:R-:W-:-:S03]  /*23b80*/  FMUL.FTZ R72, R36, R15 ;  /* 0x0000000f24487220 */ /* 0x000fc60000410000 */
[----:B------:R-:W-:Y:S01]  /*23b90*/  LOP3.LUT R36, R33, 0xffffff80, RZ, 0xc0, !PT ;  /* 0xffffff8021247812 */ /* 0x000fe200078ec0ff */
[-C--:B------:R-:W-:Y:S01]  /*23ba0*/  FMUL.FTZ R80, R28, R15.reuse ;  /* 0x0000000f1c507220 */ /* 0x080fe20000410000 */
[----:B------:R-:W-:-:S03]  /*23bb0*/  FMUL.FTZ R28, R35, R15 ;  /* 0x0000000f231c7220 */ /* 0x000fc60000410000 */
[----:B------:R-:W-:Y:S02]  /*23bc0*/  IMAD.IADD R35, R57, 0x1, -R36 ;  /* 0x0000000139237824 */ /* 0x000fe400078e0a24 */
[----:B------:R-:W-:Y:S01]  /*23bd0*/  FMUL.FTZ R70, R37, R15 ;  /* 0x0000000f25467220 */ /* 0x000fe20000410000 */
[----:B------:R-:W-:Y:S02]  /*23be0*/  LEA.HI R34, R34, R57, RZ, 0x2 ;  /* 0x0000003922227211 */ /* 0x000fe400078f10ff */
[----:B------:R-:W-:Y:S01]  /*23bf0*/  SHF.R.S32.HI R36, RZ, 0x1f, R35 ;  /* 0x0000001fff247819 */ /* 0x000fe20000011423 */
[-C--:B------:R-:W-:Y:S01]  /*23c00*/  FMUL.FTZ R78, R29, R15.reuse ;  /* 0x0000000f1d4e7220 */ /* 0x080fe20000410000 */
[----:B------:R-:W-:Y:S02]  /*23c10*/  FMUL.FTZ R58, R30, R15 ;  /* 0x0000000f1e3a7220 */ /* 0x000fe40000410000 */
        /* <DEDUP_REMOVED lines=8> */
[----:B------:R-:W-:Y:S01]  /*23ca0*/  LEA.HI R39, R39, R38, RZ, 0x3 ;  /* 0x0000002627277211 */ /* 0x000fe200078f18ff */
[-C--:B------:R-:W-:Y:S01]  /*23cb0*/  FMUL.FTZ R64, R41, R15.reuse ;  /* 0x0000000f29407220 */ /* 0x080fe20000410000 */
[----:B------:R-:W-:Y:S01]  /*23cc0*/  FMUL.FTZ R66, R40, R15 ;  /* 0x0000000f28427220 */ /* 0x000fe20000410000 */
[----:B------:R-:W-:Y:S02]  /*23cd0*/  LEA.HI R40, R57, R57, RZ, 0x1 ;  /* 0x0000003939287211 */ /* 0x000fe400078f08ff */
[----:B------:R-:W-:-:S02]  /*23ce0*/  LOP3.LUT R41, R39, 0xfffffff8, RZ, 0xc0, !PT ;  /* 0xfffffff827297812 */ /* 0x000fc400078ec0ff */
[----:B------:R-:W-:Y:S02]  /*23cf0*/  SHF.R.S32.HI R39, RZ, 0x5, R36 ;  /* 0x00000005ff277819 */ /* 0x000fe40000011424 */
[----:B------:R-:W-:Y:S01]  /*23d00*/  LOP3.LUT R40, R40, 0x1ffffffe, RZ, 0xc0, !PT ;  /* 0x1ffffffe28287812 */ /* 0x000fe200078ec0ff */
[----:B------:R-:W-:Y:S01]  /*23d10*/  IMAD.IADD R38, R38, 0x1, -R41 ;  /* 0x0000000126267824 */ /* 0x000fe200078e0a29 */
[----:B----4-:R-:W-:Y:S01]  /*23d20*/  ISETP.NE.AND P0, PT, R2, 0x1, PT ;  /* 0x000000010200780c */ /* 0x010fe20003f05270 */
[----:B------:R-:W-:Y:S02]  /*23d30*/  IMAD R39, R56, 0x4, R39 ;  /* 0x0000000438277824 */ /* 0x000fe400078e0227 */
[----:B------:R-:W-:Y:S02]  /*23d40*/  IMAD.IADD R40, R57, 0x1, -R40 ;  /* 0x0000000139287824 */ /* 0x000fe400078e0a28 */
[----:B------:R-:W-:-:S04]  /*23d50*/  IMAD.U32 R39, R39, 0x10, R38 ;  /* 0x0000001027277824 */ /* 0x000fc800078e0026 */
[----:B------:R-:W-:-:S04]  /*23d60*/  IMAD R36, R40, 0x8, R39 ;  /* 0x0000000828247824 */ /* 0x000fc800078e0227 */
[----:B------:R-:W-:-:S04]  /*23d70*/  @P0 IMAD.HI.U32 R3, R36, R3, RZ ;  /* 0x0000000324030227 */ /* 0x000fc800078e00ff */
[-C--:B------:R-:W-:Y:S01]  /*23d80*/  FMUL.FTZ R60, R44, R15.reuse ;  /* 0x0000000f2c3c7220 */ /* 0x080fe20000410000 */
[----:B------:R-:W-:Y:S01]  /*23d90*/  @P0 SHF.R.U32.HI R36, RZ, R20, R3 ;  /* 0x00000014ff240219 */ /* 0x000fe20000011603 */
[----:B------:R-:W-:Y:S01]  /*23da0*/  IMAD.SHL.U32 R20, R0, 0x40, RZ ;  /* 0x0000004000147824 */ /* 0x000fe200078e00ff */
[----:B------:R-:W-:Y:S01]  /*23db0*/  LOP3.LUT R2, R37, 0x7ffffffc, RZ, 0xc0, !PT ;  /* 0x7ffffffc25027812 */ /* 0x000fe200078ec0ff */
[-C--:B------:R-:W-:Y:S02]  /*23dc0*/  FMUL.FTZ R13, R24, R15.reuse ;  /* 0x0000000f180d7220 */ /* 0x080fe40000410000 */
[----:B------:R-:W0:Y:S01]  /*23dd0*/  SHFL.IDX PT, R44, R36, RZ, 0x1c1f ;  /* 0x001c1fff242c7589 */ /* 0x000e2200000e0000 */
[-C--:B------:R-:W-:Y:S01]  /*23de0*/  FMUL.FTZ R24, R25, R15.reuse ;  /* 0x0000000f19187220 */ /* 0x080fe20000410000 */
[-C--:B------:R-:W-:Y:S01]  /*23df0*/  FMUL.FTZ R14, R27, R15.reuse ;  /* 0x0000000f1b0e7220 */ /* 0x080fe20000410000 */
[----:B------:R-:W-:Y:S01]  /*23e00*/  FMUL.FTZ R25, R31, R15 ;  /* 0x0000000f1f197220 */ /* 0x000fe20000410000 */
[----:B------:R-:W-:-:S02]  /*23e10*/  IMAD.IADD R35, R35, 0x1, -R2 ;  /* 0x0000000123237824 */ /* 0x000fc400078e0a02 */
[-C--:B------:R-:W-:Y:S01]  /*23e20*/  FMUL.FTZ R76, R32, R15.reuse ;  /* 0x0000000f204c7220 */ /* 0x080fe20000410000 */
        /* <DEDUP_REMOVED lines=18> */
[----:B------:R-:W2:Y:S08]  /*23f50*/  MUFU.TANH R24, R24 ;  /* 0x0000001800187308 */ /* 0x000eb00000002400 */
        /* <DEDUP_REMOVED lines=27> */
[----:B------:R0:W0:Y:S08]  /*24110*/  MUFU.TANH R48, R53 ;  /* 0x0000003500307308 */ /* 0x0000300000002400 */
[----:B------:R-:W1:Y:S08]  /*24120*/  MUFU.TANH R39, R39 ;  /* 0x0000002700277308 */ /* 0x000e700000002400 */
[----:B------:R-:W1:Y:S01]  /*24130*/  MUFU.TANH R38, R38 ;  /* 0x0000002600267308 */ /* 0x000e620000002400 */
[----:B------:R-:W-:-:S02]  /*24140*/  IMAD.IADD R15, R2, 0x1, R7 ;  /* 0x00000001020f7824 */ /* 0x000fc400078e0207 */
[----:B------:R-:W-:Y:S02]  /*24150*/  IMAD.IADD R37, R2, 0x1, R3 ;  /* 0x0000000102257824 */ /* 0x000fe400078e0203 */
        /* <DEDUP_REMOVED lines=14> */
.L_x_6872:
[----:B------:R-:W-:-:S13]  /*24240*/  ISETP.NE.AND P0, PT, R9, 0x1, PT ;  /* 0x000000010900780c */ /* 0x000fda0003f05270 */
[----:B------:R-:W-:-:S05]  /*24250*/  @P0 IMAD.HI.U32 R6, R7, R10, RZ ;  /* 0x0000000a07060227 */ /* 0x000fca00078e00ff */
[----:B------:R-:W-:-:S07]  /*24260*/  @P0 SHF.R.U32.HI R7, RZ, R11, R6 ;  /* 0x0000000bff070219 */ /* 0x000fce0000011606 */
.L_x_6873:
[----:B------:R-:W-:Y:S05]  /*24270*/  BSYNC B1 ;  /* 0x0000000000017941 */ /* 0x000fea0003800000 */
.L_x_6871:
[----:B------:R-:W-:-:S04]  /*24280*/  IMAD R6, R7, R9, -R20 ;  /* 0x0000000907067224 */ /* 0x000fc800078e0a14 */
[----:B------:R-:W-:-:S05]  /*24290*/  IMAD R6, R35, -0x2, R6 ;  /* 0xfffffffe23067824 */ /* 0x000fca00078e0206 */
[----:B------:R-:W-:Y:S02]  /*242a0*/  VIMNMX R3, R3, R6, !PT ;  /* 0x0000000603037248 */ /* 0x000fe40007fe0100 */
[----:B------:R-:W-:-:S07]  /*242b0*/  VIADDMNMX R2, R6, R9, R2, PT ;  /* 0x0000000906027246 */ /* 0x000fce0003800102 */
.L_x_6870:
[----:B------:R-:W-:Y:S05]  /*242c0*/  BSYNC B0 ;  /* 0x0000000000007941 */ /* 0x000fea0003800000 */
.L_x_6869:
        /* <DEDUP_REMOVED lines=70> */
[----:B-1----:R-:W-:Y:S02]  /*24730*/  FSEL R57, R13, -INF , !P6 ;  /* 0xff8000000d397808 */ /* 0x002fe40007000000 */
[----:B------:R-:W-:Y:S01]  /*24740*/  ISETP.GE.AND P6, PT, R8, 0x3a, PT ;  /* 0x0000003a0800780c */ /* 0x000fe20003fc6270 */
[----:B0-----:R-:W-:-:S03]  /*24750*/  IMAD.IADD R8, R37, 0x1, R36 ;  /* 0x0000000125087824 */ /* 0x001fc600078e0224 */
        /* <DEDUP_REMOVED lines=17> */
.L_x_6877:
[----:B------:R-:W-:-:S13]  /*24870*/  ISETP.NE.AND P6, PT, R9, 0x1, PT ;  /* 0x000000010900780c */ /* 0x000fda0003fc5270 */
[----:B------:R-:W-:-:S05]  /*24880*/  @P6 IMAD.HI.U32 R10, R5, R10, RZ ;  /* 0x0000000a050a6227 */ /* 0x000fca00078e00ff */
[----:B------:R-:W-:-:S07]  /*24890*/  @P6 SHF.R.U32.HI R5, RZ, R11, R10 ;  /* 0x0000000bff056219 */ /* 0x000fce000001160a */
.L_x_6878:
[----:B------:R-:W-:Y:S05]  /*248a0*/  BSYNC B1 ;  /* 0x0000000000017941 */ /* 0x000fea0003800000 */
.L_x_6876:
[----:B------:R-:W-:-:S04]  /*248b0*/  IMAD R20, R5, R9, -R20 ;  /* 0x0000000905147224 */ /* 0x000fc800078e0a14 */
[----:B------:R-:W-:-:S05]  /*248c0*/  IMAD R35, R35, -0x2, R20 ;  /* 0xfffffffe23237824 */ /* 0x000fca00078e0214 */
[----:B------:R-:W-:Y:S02]  /*248d0*/  VIADDMNMX R2, R35, R9, R2, PT ;  /* 0x0000000923027246 */ /* 0x000fe40003800102 */
[----:B------:R-:W-:-:S07]  /*248e0*/  VIMNMX R8, R8, R35, !PT ;  /* 0x0000002308087248 */ /* 0x000fce0007fe0100 */
.L_x_6875:
[----:B------:R-:W-:Y:S05]  /*248f0*/  BSYNC B0 ;  /* 0x0000000000007941 */ /* 0x000fea0003800000 */
.L_x_6874:
[C---:B------:R-:W-:Y:S02]  /*24900*/  ISETP.GT.AND P0, PT, R8.reuse, 0x1, !P0 ;  /* 0x000000010800780c */ /* 0x040fe40004704270 */
[----:B------:R-:W-:Y:S02]  /*24910*/  ISETP.GT.AND P1, PT, R8, 0x8, !P1 ;  /* 0x000000080800780c */ /* 0x000fe40004f24270 */
[C---:B------:R-:W-:Y:S02]  /*24920*/  ISETP.LT.OR P0, PT, R2.reuse, 0x2, P0 ;  /* 0x000000020200780c */ /* 0x040fe40000701670 */
[----:B------:R-:W-:Y:S02]  /*24930*/  ISETP.LT.OR P1, PT, R2, 0x9, P1 ;  /* 0x000000090200780c */ /* 0x000fe40000f21670 */
[----:B------:R-:W-:Y:S02]  /*24940*/  FSEL R62, R14, -INF , !P0 ;  /* 0xff8000000e3e7808 */ /* 0x000fe40004000000 */
[----:B------:R-:W-:Y:S01]  /*24950*/  ISETP.NE.AND P0, PT, R7, RZ, PT ;  /* 0x000000ff0700720c */ /* 0x000fe20003f05270 */
[----:B------:R-:W2:Y:S01]  /*24960*/  LDL R14, [R1+0x200] ;  /* 0x00020000010e7983 */ /* 0x000ea20000100800 */
[----:B------:R-:W-:-:S02]  /*24970*/  FSEL R58, R58, -INF , !P1 ;  /* 0xff8000003a3a7808 */ /* 0x000fc40004800000 */
[----:B------:R-:W-:Y:S02]  /*24980*/  ISETP.GT.AND P0, PT, R8, 0x9, !P0 ;  /* 0x000000090800780c */ /* 0x000fe40004704270 */
[----:B------:R-:W-:Y:S02]  /*24990*/  ISETP.NE.AND P1, PT, R24, RZ, PT ;  /* 0x000000ff1800720c */ /* 0x000fe40003f25270 */
[----:B------:R-:W-:Y:S02]  /*249a0*/  ISETP.LT.OR P0, PT, R2, 0xa, P0 ;  /* 0x0000000a0200780c */ /* 0x000fe40000701670 */
[----:B------:R-:W-:Y:S02]  /*249b0*/  ISETP.NE.AND P6, PT, R46, RZ, PT ;  /* 0x000000ff2e00720c */ /* 0x000fe40003fc5270 */
[----:B------:R-:W-:Y:S02]  /*249c0*/  FSEL R54, R25, -INF , !P0 ;  /* 0xff80000019367808 */ /* 0x000fe40004000000 */
[----:B------:R-:W-:-:S02]  /*249d0*/  ISETP.GT.AND P0, PT, R8, 0x10, !P1 ;  /* 0x000000100800780c */ /* 0x000fc40004f04270 */
        /* <DEDUP_REMOVED lines=12> */
[----:B------:R-:W-:Y:S02]  /*24aa0*/  ISETP.GT.AND P1, PT, R8, 0x28, !P1 ;  /* 0x000000280800780c */ /* 0x000fe40004f24270 */
[----:B------:R-:W-:Y:S02]  /*24ab0*/  ISETP.LT.OR P0, PT, R2, 0x1a, P0 ;  /* 0x0000001a0200780c */ /* 0x000fe40000701670 */
[----:B------:R-:W-:Y:S02]  /*24ac0*/  ISETP.NE.AND P6, PT, R13, RZ, PT ;  /* 0x000000ff0d00720c */ /* 0x000fe40003fc5270 */
[----:B------:R-:W-:-:S02]  /*24ad0*/  FSEL R46, R30, -INF , !P0 ;  /* 0xff8000001e2e7808 */ /* 0x000fc40004000000 */
[----:B------:R-:W-:-:S04]  /*24ae0*/  ISETP.NE.AND P0, PT, R55, RZ, PT ;  /* 0x000000ff3700720c */ /* 0x000fc80003f05270 */
[----:B------:R-:W-:-:S04]  /*24af0*/  ISETP.GT.AND P0, PT, R8, 0x20, !P0 ;  /* 0x000000200800780c */ /* 0x000fc80004704270 */
[----:B------:R-:W-:-:S04]  /*24b00*/  ISETP.LT.OR P0, PT, R2, 0x21, P0 ;  /* 0x000000210200780c */ /* 0x000fc80000701670 */
[----:B------:R-:W-:Y:S02]  /*24b10*/  FSEL R44, R31, -INF , !P0 ;  /* 0xff8000001f2c7808 */ /* 0x000fe40004000000 */
[----:B------:R-:W-:Y:S02]  /*24b20*/  ISETP.NE.AND P0, PT, R6, RZ, PT ;  /* 0x000000ff0600720c */ /* 0x000fe40003f05270 */
[----:B------:R-:W3:Y:S02]  /*24b30*/  LDL.64 R6, [R1+0x1e0] ;  /* 0x0001e00001067983 */ /* 0x000ee40000100a00 */
[----:B------:R-:W-:-:S04]  /*24b40*/  ISETP.GT.AND P0, PT, R8, RZ, !P0 ;  /* 0x000000ff0800720c */ /* 0x000fc80004704270 */
[----:B------:R-:W-:-:S04]  /*24b50*/  ISETP.LT.OR P0, PT, R2, 0x1, P0 ;  /* 0x000000010200780c */ /* 0x000fc80000701670 */
[----:B------:R-:W-:Y:S02]  /*24b60*/  FSEL R68, R12, -INF , !P0 ;  /* 0xff8000000c447808 */ /* 0x000fe40004000000 */
[----:B------:R-:W-:-:S04]  /*24b70*/  ISETP.NE.AND P0, PT, R59, RZ, PT ;  /* 0x000000ff3b00720c */ /* 0x000fc80003f05270 */
[----:B------:R-:W-:-:S04]  /*24b80*/  ISETP.GT.AND P0, PT, R8, 0x21, !P0 ;  /* 0x000000210800780c */ /* 0x000fc80004704270 */
[----:B------:R-:W-:Y:S02]  /*24b90*/  ISETP.LT.OR P0, PT, R2, 0x22, P0 ;  /* 0x000000220200780c */ /* 0x000fe40000701670 */
[----:B------:R-:W-:Y:S02]  /*24ba0*/  ISETP.GT.AND P2, PT, R8, 0x29, !P2 ;  /* 0x000000290800780c */ /* 0x000fe40005744270 */
[----:B------:R-:W-:Y:S02]  /*24bb0*/  ISETP.LT.OR P1, PT, R2, 0x29, P1 ;  /* 0x000000290200780c */ /* 0x000fe40000f21670 */
[----:B------:R-:W-:Y:S02]  /*24bc0*/  FSEL R45, R27, -INF , !P0 ;  /* 0xff8000001b2d7808 */ /* 0x000fe40004000000 */
[C---:B------:R-:W-:Y:S02]  /*24bd0*/  ISETP.GT.AND P3, PT, R8.reuse, 0x30, !P3 ;  /* 0x000000300800780c */ /* 0x040fe40005f64270 */
[----:B------:R-:W-:-:S02]  /*24be0*/  ISETP.GT.AND P4, PT, R8, 0x31, !P4 ;  /* 0x000000310800780c */ /* 0x000fc40006784270 */
[C---:B------:R-:W-:Y:S02]  /*24bf0*/  ISETP.GT.AND P5, PT, R8.reuse, 0x38, !P5 ;  /* 0x000000380800780c */ /* 0x040fe40006fa4270 */
[----:B------:R-:W-:Y:S02]  /*24c00*/  ISETP.GT.AND P6, PT, R8, 0x39, !P6 ;  /* 0x000000390800780c */ /* 0x000fe400077c4270 */
[C---:B------:R-:W-:Y:S02]  /*24c10*/  ISETP.LT.OR P2, PT, R2.reuse, 0x2a, P2 ;  /* 0x0000002a0200780c */ /* 0x040fe40001741670 */
[----:B------:R-:W-:Y:S02]  /*24c20*/  FSEL R43, R43, -INF , !P1 ;  /* 0xff8000002b2b7808 */ /* 0x000fe40004800000 */
[----:B------:R-:W-:Y:S02]  /*24c30*/  ISETP.LT.OR P3, PT, R2, 0x31, P3 ;  /* 0x000000310200780c */ /* 0x000fe40001f61670 */
[----:B------:R-:W-:-:S02]  /*24c40*/  FSEL R42, R42, -INF , !P2 ;  /* 0xff8000002a2a7808 */ /* 0x000fc40005000000 */
[C---:B------:R-:W-:Y:S02]  /*24c50*/  ISETP.LT.OR P4, PT, R2.reuse, 0x32, P4 ;  /* 0x000000320200780c */ /* 0x040fe40002781670 */
[----:B------:R-:W-:Y:S02]  /*24c60*/  FSEL R41, R41, -INF , !P3 ;  /* 0xff80000029297808 */ /* 0x000fe40005800000 */
[----:B------:R-:W-:Y:S02]  /*24c70*/  ISETP.LT.OR P5, PT, R2, 0x39, P5 ;  /* 0x000000390200780c */ /* 0x000fe40002fa1670 */
[----:B------:R-:W-:Y:S02]  /*24c80*/  FSEL R40, R40, -INF , !P4 ;  /* 0xff80000028287808 */ /* 0x000fe40006000000 */
[----:B------:R-:W-:Y:S02]  /*24c90*/  ISETP.LT.OR P6, PT, R2, 0x3a, P6 ;  /* 0x0000003a0200780c */ /* 0x000fe400037c1670 */
[----:B------:R-:W-:-:S02]  /*24ca0*/  FSEL R39, R39, -INF , !P5 ;  /* 0xff80000027277808 */ /* 0x000fc40006800000 */
[----:B------:R-:W-:Y:S02]  /*24cb0*/  FSEL R38, R38, -INF , !P6 ;  /* 0xff80000026267808 */ /* 0x000fe40007000000 */
[----:B---3--:R-:W-:-:S04]  /*24cc0*/  FMNMX.FTZ R3, R57, R6, !PT ;  /* 0x0000000639037209 */ /* 0x008fc80007810000 */
        /* <DEDUP_REMOVED lines=33> */
[----:B------:R-:W3:Y:S01]  /*24ee0*/  LDL R20, [R1+0x1e4] ;  /* 0x0001e40001147983 */ /* 0x000ee20000100800 */
[----:B0-----:R-:W-:-:S03]  /*24ef0*/  FMNMX.FTZ R8, R2, R5, !PT ;  /* 0x0000000502087209 */ /* 0x001fc60007810000 */
[----:B-1----:R-:W4:Y:S04]  /*24f00*/  LDL.64 R2, [R1+0xb8] ;  /* 0x0000b80001027983 */ /* 0x002f280000100a00 */
[----:B------:R-:W0:Y:S02]  /*24f10*/  SHFL.BFLY PT, R5, R8, 0x1, 0x1f ;  /* 0x0c201f0008057f89 */ /* 0x000e2400000e0000 */
[----:B0-----:R-:W-:Y:S02]  /*24f20*/  FMNMX.FTZ R10, R8, R5, !PT ;  /* 0x00000005080a7209 */ /* 0x001fe40007810000 */
[----:B------:R-:W5:Y:S04]  /*24f30*/  LDL.64 R4, [R1+0x1f0] ;  /* 0x0001f00001047983 */ /* 0x000f680000100a00 */
[----:B------:R-:W-:Y:S04]  /*24f40*/  STL [R1+0x1e0], R10 ;  /* 0x0001e00a01007387 */ /* 0x000fe80000100800 */
[----:B------:R-:W2:Y:S04]  /*24f50*/  LDL R11, [R1+0x1e0] ;  /* 0x0001e000010b7983 */ /* 0x000ea80000100800 */
[----:B---3--:R-:W0:Y:S02]  /*24f60*/  SHFL.BFLY PT, R9, R20, 0x2, 0x1f ;  /* 0x0c401f0014097f89 */ /* 0x008e2400000e0000 */
[----:B0-----:R-:W-:-:S05]  /*24f70*/  FMNMX.FTZ R9, R9, R20, !PT ;  /* 0x0000001409097209 */ /* 0x001fca0007810000 */
[----:B------:R-:W0:Y:S01]  /*24f80*/  SHFL.BFLY PT, R12, R9, 0x1, 0x1f ;  /* 0x0c201f00090c7f89 */ /* 0x000e2200000e0000 */
[----:B--2---:R-:W-:Y:S02]  /*24f90*/  FSETP.NEU.FTZ.AND P0, PT, R11, -INF , PT ;  /* 0xff8000000b00780b */ /* 0x004fe40003f1d000 */
        /* <DEDUP_REMOVED lines=27> */
.L_x_6880:
[----:B------:R-:W-:Y:S05]  /*25150*/  BSYNC B0 ;  /* 0x0000000000007941 */ /* 0x000fea0003800000 */
.L_x_6879:
        /* <DEDUP_REMOVED lines=9> */
.L_x_6882:
[----:B------:R-:W-:Y:S05]  /*251f0*/  BSYNC B0 ;  /* 0x0000000000007941 */ /* 0x000fea0003800000 */
.L_x_6881:
[----:B------:R-:W0:Y:S04]  /*25200*/  LDL R55, [R1+0x200] ;  /* 0x0002000001377983 */ /* 0x000e280000100800 */
[----:B------:R-:W0:Y:S04]  /*25210*/  LDL.64 R8, [R1+0x1e0] ;  /* 0x0001e00001087983 */ /* 0x000e280000100a00 */
        /* <DEDUP_REMOVED lines=30> */
[C---:B0-----:R-:W-:Y:S01]  /*25400*/  FMUL.FTZ R4, R8.reuse, R55 ;  /* 0x0000003708047220 */ /* 0x041fe20000410000 */
[----:B------:R-:W-:-:S04]  /*25410*/  FSETP.NEU.FTZ.AND P0, PT, R8, -INF , PT ;  /* 0xff8000000800780b */ /* 0x000fc80003f1d000 */
[----:B------:R-:W-:Y:S02]  /*25420*/  FSEL R59, R4, RZ, P0 ;  /* 0x000000ff043b7208 */ /* 0x000fe40000000000 */
[----:B------:R-:W4:Y:S01]  /*25430*/  LDL.64 R4, [R1+0x238] ;  /* 0x0002380001047983 */ /* 0x000f220000100a00 */
[----:B------:R-:W-:Y:S02]  /*25440*/  FSETP.NEU.FTZ.AND P0, PT, R9, -INF , PT ;  /* 0xff8000000900780b */ /* 0x000fe40003f1d000 */
[-C--:B------:R-:W-:Y:S01]  /*25450*/  FFMA.FTZ R174, R49, R55.reuse, -R59 ;  /* 0x0000003731ae7223 */ /* 0x080fe2000001083b */
[----:B------:R-:W-:-:S05]  /*25460*/  FMUL.FTZ R49, R9, R55 ;  /* 0x0000003709317220 */ /* 0x000fca0000410000 */
[----:B------:R-:W-:Y:S01]  /*25470*/  FSEL R49, R49, RZ, P0 ;  /* 0x000000ff31317208 */ /* 0x000fe20000000000 */
[----:B------:R-:W-:-:S04]  /*25480*/  FFMA.FTZ R152, R57, R55, -R59 ;  /* 0x0000003739987223 */ /* 0x000fc8000001083b */
[-CC-:B------:R-:W-:Y:S01]  /*25490*/  FFMA.FTZ R132, R68, R55.reuse, -R49.reuse ;  /* 0x0000003744847223 */ /* 0x180fe20000010831 */
[-C--:B------:R-:W-:Y:S01]  /*254a0*/  FFMA.FTZ R153, R62, R55.reuse, -R49 ;  /* 0x000000373e997223 */ /* 0x080fe20000010831 */
[-C--:B------:R-:W-:Y:S01]  /*254b0*/  FFMA.FTZ R121, R82, R55.reuse, -R59 ;  /* 0x0000003752797223 */ /* 0x080fe2000001083b */
[----:B------:R-:W2:Y:S01]  /*254c0*/  MUFU.EX2 R152, R152 ;  /* 0x0000009800987308 */ /* 0x000ea20000000800 */
        /* <DEDUP_REMOVED lines=14> */
[-CC-:B------:R-:W-:Y:S01]  /*255b0*/  FFMA.FTZ R176, R66, R55.reuse, -R59.reuse ;  /* 0x0000003742b07223 */ /* 0x180fe2000001083b */
[----:B------:R-:W1:Y:S01]  /*255c0*/  MUFU.EX2 R153, R153 ;  /* 0x0000009900997308 */ /* 0x000e620000000800 */
[-C--:B------:R-:W-:Y:S01]  /*255d0*/  FFMA.FTZ R127, R64, R55.reuse, -R59 ;  /* 0x00000037407f7223 */ /* 0x080fe2000001083b */
[-CC-:B------:R-:W-:Y:S01]  /*255e0*/  FFMA.FTZ R126, R45, R55.reuse, -R49.reuse ;  /* 0x000000372d7e7223 */ /* 0x180fe20000010831 */
[-C--:B------:R-:W-:Y:S01]  /*255f0*/  FFMA.FTZ R173, R41, R55.reuse, -R49 ;  /* 0x0000003729ad7223 */ /* 0x080fe20000010831 */
[-C--:B------:R-:W-:Y:S01]  /*25600*/  FFMA.FTZ R125, R60, R55.reuse, -R59 ;  /* 0x000000373c7d7223 */ /* 0x080fe2000001083b */
[-CC-:B------:R-:W-:Y:S01]  /*25610*/  FFMA.FTZ R179, R43, R55.reuse, -R49.reuse ;  /* 0x000000372bb37223 */ /* 0x180fe20000010831 */
[-C--:B------:R-:W-:Y:S01]  /*25620*/  FFMA.FTZ R116, R42, R55.reuse, -R49 ;  /* 0x000000372a747223 */ /* 0x080fe20000010831 */
[-CC-:B------:R-:W-:Y:S01]  /*25630*/  FFMA.FTZ R178, R56, R55.reuse, -R59.reuse ;  /* 0x0000003738b27223 */ /* 0x180fe2000001083b */
[----:B------:R-:W1:Y:S01]  /*25640*/  MUFU.EX2 R121, R121 ;  /* 0x0000007900797308 */ /* 0x000e620000000800 */
[----:B--2---:R-:W-:Y:S01]  /*25650*/  FADD.FTZ R6, R152, R6 ;  /* 0x0000000698067221 */ /* 0x004fe20000010000 */
[-CC-:B------:R-:W-:Y:S01]  /*25660*/  FFMA.FTZ R190, R53, R55.reuse, -R59.reuse ;  /* 0x0000003735be7223 */ /* 0x180fe2000001083b */
[-C--:B------:R-:W-:Y:S01]  /*25670*/  FFMA.FTZ R172, R51, R55.reuse, -R59 ;  /* 0x0000003733ac7223 */ /* 0x080fe2000001083b */
[-C--:B------:R-:W-:Y:S01]  /*25680*/  FFMA.FTZ R175, R39, R55.reuse, -R49 ;  /* 0x0000003727af7223 */ /* 0x080fe20000010831 */
[----:B------:R-:W-:Y:S01]  /*25690*/  FFMA.FTZ R9, R48, R55, -R59 ;  /* 0x0000003730097223 */ /* 0x000fe2000001083b */
[C---:B---3--:R-:W-:Y:S01]  /*256a0*/  FMUL.FTZ R35, R135.reuse, R35 ;  /* 0x0000002387237220 */ /* 0x048fe20000410000 */
[C---:B------:R-:W-:Y:S01]  /*256b0*/  FMUL.FTZ R34, R135.reuse, R34 ;  /* 0x0000002287227220 */ /* 0x040fe20000410000 */
[----:B------:R-:W2:Y:S01]  /*256c0*/  MUFU.EX2 R155, R155 ;  /* 0x0000009b009b7308 */ /* 0x000ea20000000800 */
[C---:B----4-:R-:W-:Y:S01]  /*256d0*/  FMUL.FTZ R37, R134.reuse, R37 ;  /* 0x0000002586257220 */ /* 0x050fe20000410000 */
[----:B------:R-:W-:Y:S01]  /*256e0*/  FMUL.FTZ R36, R134, R36 ;  /* 0x0000002486247220 */ /* 0x000fe20000410000 */
[C---:B------:R-:W-:Y:S01]  /*256f0*/  FMUL.FTZ R33, R135.reuse, R33 ;  /* 0x0000002187217220 */ /* 0x040fe20000410000 */
[C---:B------:R-:W-:Y:S01]  /*25700*/  FMUL.FTZ R32, R135.reuse, R32 ;  /* 0x0000002087207220 */ /* 0x040fe20000410000 */
[C---:B------:R-:W-:Y:S01]  /*25710*/  FMUL.FTZ R31, R135.reuse, R31 ;  /* 0x0000001f871f7220 */ /* 0x040fe20000410000 */
[C---:B------:R-:W-:Y:S01]  /*25720*/  FMUL.FTZ R30, R135.reuse, R30 ;  /* 0x0000001e871e7220 */ /* 0x040fe20000410000 */
[C---:B------:R-:W-:Y:S01]  /*25730*/  FMUL.FTZ R27, R135.reuse, R27 ;  /* 0x0000001b871b7220 */ /* 0x040fe20000410000 */
[----:B------:R-:W3:Y:S01]  /*25740*/  MUFU.EX2 R120, R120 ;  /* 0x0000007800787308 */ /* 0x000ee20000000800 */
        /* <DEDUP_REMOVED lines=16> */
[----:B-1----:R-:W-:Y:S01]  /*25850*/  FADD.FTZ R8, R153, R8 ;  /* 0x0000000899087221 */ /* 0x002fe20000010000 */
[----:B------:R-:W-:Y:S01]  /*25860*/  FADD.FTZ R7, R121, R6 ;  /* 0x0000000679077221 */ /* 0x000fe20000010000 */
[C---:B------:R-:W-:Y:S01]  /*25870*/  FMUL.FTZ R85, R134.reuse, R85 ;  /* 0x0000005586557220 */ /* 0x040fe20000410000 */
[C---:B------:R-:W-:Y:S01]  /*25880*/  FMUL.FTZ R84, R134.reuse, R84 ;  /* 0x0000005486547220 */ /* 0x040fe20000410000 */
[C---:B------:R-:W-:Y:S01]  /*25890*/  FMUL.FTZ R87, R134.reuse, R87 ;  /* 0x0000005786577220 */ /* 0x040fe20000410000 */
[----:B------:R-:W-:Y:S01]  /*258a0*/  FMUL.FTZ R86, R134, R86 ;  /* 0x0000005686567220 */ /* 0x000fe20000410000 */
[----:B------:R-:W4:Y:S01]  /*258b0*/  LDL.64 R82, [R1+0x350] ;  /* 0x0003500001527983 */ /* 0x000f220000100a00 */
[----:B------:R-:W1:Y:S03]  /*258c0*/  MUFU.EX2 R169, R169 ;  /* 0x000000a900a97308 */ /* 0x000e660000000800 */
[----:B------:R-:W4:Y:S04]  /*258d0*/  LDL.64 R80, [R1+0x360] ;  /* 0x0003600001507983 */ /* 0x000f280000100a00 */
[----:B------:R-:W4:Y:S01]  /*258e0*/  LDL.64 R78, [R1+0x370] ;  /* 0x00037000014e7983 */ /* 0x000f220000100a00 */
[----:B------:R-:W1:Y:S01]  /*258f0*/  MUFU.EX2 R117, R117 ;  /* 0x0000007500757308 */ /* 0x000e620000000800 */
[----:B--2---:R-:W-:Y:S01]  /*25900*/  FADD.FTZ R8, R155, R8 ;  /* 0x000000089b087221 */ /* 0x004fe20000010000 */
[----:B---3--:R-:W-:Y:S01]  /*25910*/  FADD.FTZ R7, R120, R7 ;  /* 0x0000000778077221 */ /* 0x008fe20000010000 */
[----:B------:R-:W2:Y:S04]  /*25920*/  LDL.64 R76, [R1+0x380] ;  /* 0x00038000014c7983 */ /* 0x000ea80000100a00 */
[----:B------:R-:W3:Y:S01]  /*25930*/  LDL.64 R74, [R1+0x3a0] ;  /* 0x0003a000014a7983 */ /* 0x000ee20000100a00 */
[----:B------:R-:W1:Y:S03]  /*25940*/  MUFU.EX2 R130, R130 ;  /* 0x0000008200827308 */ /* 0x000e660000000800 */
[----:B------:R-:W3:Y:S04]  /*25950*/  LDL.64 R68, [R1+0x3d0] ;  /* 0x0003d00001447983 */ /* 0x000ee80000100a00 */
[----:B------:R-:W3:Y:S01]  /*25960*/  LDL.64 R62, [R1+0x248] ;  /* 0x00024800013e7983 */ /* 0x000ee20000100a00 */
[----:B------:R-:W1:Y:S01]  /*25970*/  MUFU.EX2 R168, R168 ;  /* 0x000000a800a87308 */ /* 0x000e620000000800 */
[----:B0-----:R-:W-:Y:S01]  /*25980*/  FADD.FTZ R8, R131, R8 ;  /* 0x0000000883087221 */ /* 0x001fe20000010000 */
[----:B----4-:R-:W-:Y:S01]  /*25990*/  FADD.FTZ R6, R154, R7 ;  /* 0x000000079a067221 */ /* 0x010fe20000010000 */
[----:B------:R-:W4:Y:S04]  /*259a0*/  LDL.64 R66, [R1+0x390] ;  /* 0x0003900001427983 */ /* 0x000f280000100a00 */
[----:B------:R-:W3:Y:S01]  /*259b0*/  LDL.64 R72, [R1+0x3b0] ;  /* 0x0003b00001487983 */ /* 0x000ee20000100a00 */
[----:B------:R-:W0:Y:S08]  /*259c0*/  MUFU.EX2 R171, R171 ;  /* 0x000000ab00ab7308 */ /* 0x000e300000000800 */
[----:B------:R-:W0:Y:S01]  /*259d0*/  MUFU.EX2 R129, R129 ;  /* 0x0000008100817308 */ /* 0x000e220000000800 */
[----:B-1----:R-:W-:Y:S01]  /*259e0*/  FADD.FTZ R41, R169, R8 ;  /* 0x00000008a9297221 */ /* 0x002fe20000010000 */
[----:B------:R-:W-:Y:S01]  /*259f0*/  FADD.FTZ R7, R117, R6 ;  /* 0x0000000675077221 */ /* 0x000fe20000010000 */
[----:B------:R-:W3:Y:S04]  /*25a00*/  LDL.64 R70, [R1+0x3c0] ;  /* 0x0003c00001467983 */ /* 0x000ee80000100a00 */
[----:B------:R-:W3:Y:S01]  /*25a10*/  LDL.64 R46, [R1+0x278] ;  /* 0x00027800012e7983 */ /* 0x000ee20000100a00 */
[----:B------:R-:W1:Y:S08]  /*25a20*/  MUFU.EX2 R128, R128 ;  /* 0x0000008000807308 */ /* 0x000e700000000800 */
[----:B------:R-:W1:Y:S01]  /*25a30*/  MUFU.EX2 R170, R170 ;  /* 0x000000aa00aa7308 */ /* 0x000e620000000800 */
[----:B------:R-:W-:Y:S01]  /*25a40*/  FADD.FTZ R42, R130, R41 ;  /* 0x00000029822a7221 */ /* 0x000fe20000010000 */
[----:B------:R-:W-:Y:S01]  /*25a50*/  FADD.FTZ R6, R168, R7 ;  /* 0x00000007a8067221 */ /* 0x000fe20000010000 */
[----:B------:R-:W3:Y:S04]  /*25a60*/  LDL.64 R56, [R1+0x3e0] ;  /* 0x0003e00001387983 */ /* 0x000ee80000100a00 */
[----:B------:R-:W3:Y:S01]  /*25a70*/  LDL.64 R64, [R1+0x3f0] ;  /* 0x0003f00001407983 */ /* 0x000ee20000100a00 */
[----:B------:R-:W1:Y:S08]  /*25a80*/  MUFU.EX2 R177, R177 ;  /* 0x000000b100b17308 */ /* 0x000e700000000800 */
[----:B------:R-:W1:Y:S01]  /*25a90*/  MUFU.EX2 R176, R176 ;  /* 0x000000b000b07308 */ /* 0x000e620000000800 */
[----:B0-----:R-:W-:Y:S01]  /*25aa0*/  FADD.FTZ R41, R171, R42 ;  /* 0x0000002aab297221 */ /* 0x001fe20000010000 */
[----:B------:R-:W-:Y:S01]  /*25ab0*/  FADD.FTZ R7, R129, R6 ;  /* 0x0000000681077221 */ /* 0x000fe20000010000 */
[----:B------:R-:W3:Y:S04]  /*25ac0*/  LDL.64 R60, [R1+0x258] ;  /* 0x00025800013c7983 */ /* 0x000ee80000100a00 */
[----:B------:R-:W3:Y:S01]  /*25ad0*/  LDL.64 R44, [R1+0x2d8] ;  /* 0x0002d800012c7983 */ /* 0x000ee20000100a00 */
[----:B------:R-:W-:Y:S08]  /*25ae0*/  MUFU.EX2 R127, R127 ;  /* 0x0000007f007f7308 */ /* 0x000ff00000000800 */
[----:B------:R-:W0:Y:S01]  /*25af0*/  MUFU.EX2 R126, R126 ;  /* 0x0000007e007e7308 */ /* 0x000e220000000800 */
[----:B-1----:R-:W-:Y:S01]  /*25b00*/  FADD.FTZ R6, R128, R41 ;  /* 0x0000002980067221 */ /* 0x002fe20000010000 */
[----:B------:R-:W-:-:S06]  /*25b10*/  FADD.FTZ R7, R170, R7 ;  /* 0x00000007aa077221 */ /* 0x000fcc0000010000 */
[----:B------:R-:W-:Y:S01]  /*25b20*/  MUFU.EX2 R125, R125 ;  /* 0x0000007d007d7308 */ /* 0x000fe20000000800 */
[----:B------:R-:W-:-:S07]  /*25b30*/  FFMA.FTZ R8, R40, R55, -R49 ;  /* 0x0000003728087223 */ /* 0x000fce0000010831 */
[----:B------:R-:W1:Y:S01]  /*25b40*/  MUFU.EX2 R179, R179 ;  /* 0x000000b300b37308 */ /* 0x000e620000000800 */
[----:B------:R-:W-:Y:S01]  /*25b50*/  FADD.FTZ R39, R177, R6 ;  /* 0x00000006b1277221 */ /* 0x000fe20000010000 */
[----:B------:R-:W-:Y:S01]  /*25b60*/  FADD.FTZ R6, R176, R7 ;  /* 0x00000007b0067221 */ /* 0x000fe20000010000 */
[----:B------:R-:W3:Y:S05]  /*25b70*/  LDL.64 R52, [R1+0x298] ;  /* 0x0002980001347983 */ /* 0x000eea0000100a00 */
        /* <DEDUP_REMOVED lines=9> */
[----:B------:R-:W3:Y:S04]  /*25c10*/  LDL.64 R58, [R1+0x268] ;  /* 0x00026800013a7983 */ /* 0x000ee80000100a00 */
[----:B------:R-:W3:Y:S01]  /*25c20*/  LDL.64 R50, [R1+0x2a8] ;  /* 0x0002a80001327983 */ /* 0x000ee20000100a00 */
[----:B------:R-:W-:Y:S03]  /*25c30*/  MUFU.EX2 R172, R172 ;  /* 0x000000ac00ac7308 */ /* 0x000fe60000000800 */
[----:B------:R-:W3:Y:S05]  /*25c40*/  LDL.64 R42, [R1+0x2e8] ;  /* 0x0002e800012a7983 */ /* 0x000eea0000100a00 */
[----:B------:R-:W1:Y:S01]  /*25c50*/  MUFU.EX2 R8, R8 ;  /* 0x0000000800087308 */ /* 0x000e620000000800 */
[----:B------:R-:W-:Y:S01]  /*25c60*/  FADD.FTZ R6, R116, R41 ;  /* 0x0000002974067221 */ /* 0x000fe20000010000 */
[----:B------:R-:W-:Y:S01]  /*25c70*/  FADD.FTZ R39, R178, R39 ;  /* 0x00000027b2277221 */ /* 0x000fe20000010000 */
[----:B------:R-:W3:Y:S04]  /*25c80*/  LDL.64 R54, [R1+0x288] ;  /* 0x0002880001367983 */ /* 0x000ee80000100a00 */
[----:B------:R-:W3:Y:S01]  /*25c90*/  LDL.64 R48, [R1+0x2b8] ;  /* 0x0002b80001307983 */ /* 0x000ee20000100a00 */
[----:B------:R-:W-:Y:S08]  /*25ca0*/  MUFU.EX2 R174, R174 ;  /* 0x000000ae00ae7308 */ /* 0x000ff00000000800 */
[----:B------:R-:W1:Y:S01]  /*25cb0*/  MUFU.EX2 R175, R175 ;  /* 0x000000af00af7308 */ /* 0x000e620000000800 */
[----:B0-----:R-:W-:Y:S01]  /*25cc0*/  FADD.FTZ R41, R173, R6 ;  /* 0x00000006ad297221 */ /* 0x001fe20000010000 */
[----:B------:R-:W-:-:S06]  /*25cd0*/  FADD.FTZ R39, R190, R39 ;  /* 0x00000027be277221 */ /* 0x000fcc0000010000 */
[----:B------:R-:W0:Y:S08]  /*25ce0*/  MUFU.EX2 R9, R9 ;  /* 0x0000000900097308 */ /* 0x000e300000000800 */
[----:B------:R-:W0:Y:S01]  /*25cf0*/  MUFU.EX2 R7, R7 ;  /* 0x0000000700077308 */ /* 0x000e220000000800 */
[----:B-1----:R-:W-:Y:S01]  /*25d00*/  FADD.FTZ R6, R8, R41 ;  /* 0x0000002908067221 */ /* 0x002fe20000010000 */
[----:B------:R-:W-:Y:S01]  /*25d10*/  FADD.FTZ R39, R172, R39 ;  /* 0x00000027ac277221 */ /* 0x000fe20000010000 */
[----:B------:R-:W3:Y:S02]  /*25d20*/  LDL.64 R40, [R1+0x2f8] ;  /* 0x0002f80001287983 */ /* 0x000ee40000100a00 */
[----:B------:R-:W-:Y:S01]  /*25d30*/  FADD.FTZ R6, R175, R6 ;  /* 0x00000006af067221 */ /* 0x000fe20000010000 */
[----:B------:R-:W-:-:S04]  /*25d40*/  FADD.FTZ R38, R174, R39 ;  /* 0x00000027ae267221 */ /* 0x000fc80000010000 */
[----:B0-----:R-:W-:Y:S01]  /*25d50*/  FADD.FTZ R38, R9, R38 ;  /* 0x0000002609267221 */ /* 0x001fe20000010000 */
[----:B------:R-:W-:-:S05]  /*25d60*/  FADD.FTZ R39, R7, R6 ;  /* 0x0000000607277221 */ /* 0x000fca0000010000 */
[----:B------:R0:W-:Y:S01]  /*25d70*/  STL.64 [R1+0x1f0], R38 ;  /* 0x0001f02601007387 */ /* 0x0001e20000100a00 */
[----:B------:R-:W-:Y:S06]  /*25d80*/  BAR.SYNC.DEFER_BLOCKING 0xf, 0x100 ;  /* 0x03c4000000007b1d */ /* 0x000fec0000010000 */
[----:B0-----:R-:W3:Y:S01]  /*25d90*/  LDL.64 R38, [R1+0x308] ;  /* 0x0003080001267983 */ /* 0x001ee20000100a00 */
[C---:B------:R-:W-:Y:S01]  /*25da0*/  FMUL.FTZ R5, R134.reuse, R5 ;  /* 0x0000000586057220 */ /* 0x040fe20000410000 */
[C---:B------:R-:W-:Y:S02]  /*25db0*/  FMUL.FTZ R4, R134.reuse, R4 ;  /* 0x0000000486047220 */ /* 0x040fe40000410000 */
[----:B------:R-:W3:Y:S04]  /*25dc0*/  LD.E.64 R96, desc[UR36][R2.64+0x8] ;  /* 0x0000082402607980 */ /* 0x000ee8000c101b00 */
[----:B------:R-:W3:Y:S04]  /*25dd0*/  LD.E.64 R2, desc[UR36][R2.64] ;  /* 0x0000002402027980 */ /* 0x000ee8000c101b00 */
        /* <DEDUP_REMOVED lines=13> */
[----:B0-----:R-:W3:Y:S04]  /*25eb0*/  LDL.64 R36, [R1+0x2c8] ;  /* 0x0002c80001247983 */ /* 0x001ee80000100a00 */
[----:B-1----:R-:W3:Y:S04]  /*25ec0*/  LDL.64 R26, [R1+0x318] ;  /* 0x00031800011a7983 */ /* 0x002ee80000100a00 */
[----:B------:R-:W3:Y:S04]  /*25ed0*/  LDL.64 R34, [R1+0x328] ;  /* 0x0003280001227983 */ /* 0x000ee80000100a00 */
[----:B------:R-:W3:Y:S04]  /*25ee0*/  LDL.64 R32, [R1+0x338] ;  /* 0x0003380001207983 */ /* 0x000ee80000100a00 */
[----:B------:R-:W3:Y:S04]  /*25ef0*/  LDL.64 R30, [R1+0x348] ;  /* 0x00034800011e7983 */ /* 0x000ee80000100a00 */
[----:B------:R-:W3:Y:S04]  /*25f00*/  LDL.64 R28, [R1+0x358] ;  /* 0x00035800011c7983 */ /* 0x000ee80000100a00 */
[----:B------:R-:W3:Y:S04]  /*25f10*/  LDL.64 R10, [R1+0x368] ;  /* 0x00036800010a7983 */ /* 0x000ee80000100a00 */
[----:B------:R-:W3:Y:S04]  /*25f20*/  LDL.64 R24, [R1+0x378] ;  /* 0x0003780001187983 */ /* 0x000ee80000100a00 */
[----:B------:R-:W3:Y:S04]  /*25f30*/  LDL.64 R20, [R1+0x388] ;  /* 0x0003880001147983 */ /* 0x000ee80000100a00 */
[----:B--2---:R-:W2:Y:S04]  /*25f40*/  LDL.64 R14, [R1+0x398] ;  /* 0x00039800010e7983 */ /* 0x004ea80000100a00 */
[----:B------:R-:W2:Y:S04]  /*25f50*/  LDL.64 R12, [R1+0x3a8] ;  /* 0x0003a800010c7983 */ /* 0x000ea80000100a00 */
[----:B------:R-:W2:Y:S04]  /*25f60*/  LDL.64 R84, [R1+0x3b8] ;  /* 0x0003b80001547983 */ /* 0x000ea80000100a00 */
[----:B------:R-:W2:Y:S04]  /*25f70*/  LDL.64 R86, [R1+0x3c8] ;  /* 0x0003c80001567983 */ /* 0x000ea80000100a00 */
[----:B------:R0:W-:Y:S04]  /*25f80*/  STL.64 [R1+0x238], R4 ;  /* 0x0002380401007387 */ /* 0x0001e80000100a00 */
        /* <DEDUP_REMOVED lines=889> */
.L_x_6884:
[----:B------:R-:W-:Y:S05]  /*29720*/  BSYNC B0 ;  /* 0x0000000000007941 */ /* 0x000fea0003800000 */
.L_x_6883:
        /* <DEDUP_REMOVED lines=9> */
.L_x_6852:
[----:B------:R-:W2:Y:S01]  /*297c0*/  LDL R5, [R1+0x1f0] ;  /* 0x0001f00001057983 */ /* 0x000ea20000100800 */
[----:B------:R-:W-:Y:S05]  /*297d0*/  WARPSYNC.ALL ;  /* 0x0000000000007948 */ /* 0x000fea0003800000 */
[----:B------:R-:W3:Y:S01]  /*297e0*/  LDL R10, [R1+0x1f4] ;  /* 0x0001f400010a7983 */ /* 0x000ee20000100800 */
[----:B------:R-:W-:Y:S08]  /*297f0*/  BAR.ARV 0x8, 0x100 ;  /* 0x0204000000007b1d */ /* 0x000ff00000002000 */
[----:B------:R-:W-:Y:S06]  /*29800*/  BAR.SYNC.DEFER_BLOCKING 0xf, 0x100 ;  /* 0x03c4000000007b1d */ /* 0x000fec0000010000 */
[----:B--2---:R-:W2:Y:S02]  /*29810*/  SHFL.BFLY PT, R0, R5, 0x2, 0x1f ;  /* 0x0c401f0005007f89 */ /* 0x004ea400000e0000 */
[----:B--2---:R-:W-:-:S05]  /*29820*/  FADD.FTZ R0, R5, R0 ;  /* 0x0000000005007221 */ /* 0x004fca0000010000 */
[----:B------:R-:W2:Y:S02]  /*29830*/  SHFL.BFLY PT, R3, R0, 0x1, 0x1f ;  /* 0x0c201f0000037f89 */ /* 0x000ea400000e0000 */
[----:B--2---:R-:W-:-:S05]  /*29840*/  FADD.FTZ R2, R0, R3 ;  /* 0x0000000300027221 */ /* 0x004fca0000010000 */
[----:B------:R-:W-:Y:S04]  /*29850*/  STL [R1+0x1f0], R2 ;  /* 0x0001f00201007387 */ /* 0x000fe80000100800 */
[----:B------:R-:W2:Y:S04]  /*29860*/  LDL R13, [R1+0x1f0] ;  /* 0x0001f000010d7983 */ /* 0x000ea80000100800 */
[----:B---3--:R-:W0:Y:S02]  /*29870*/  SHFL.BFLY PT, R3, R10, 0x2, 0x1f ;  /* 0x0c401f000a037f89 */ /* 0x008e2400000e0000 */
[----:B01----:R-:W-:-:S05]  /*29880*/  FADD.FTZ R4, R3, R10 ;  /* 0x0000000a03047221 */ /* 0x003fca0000010000 */
[----:B------:R-:W0:Y:S02]  /*29890*/  SHFL.BFLY PT, R3, R4, 0x1, 0x1f ;  /* 0x0c201f0004037f89 */ /* 0x000e2400000e0000 */
[----:B0-----:R-:W-:Y:S02]  /*298a0*/  FADD.FTZ R6, R4, R3 ;  /* 0x0000000304067221 */ /* 0x001fe40000010000 */
[----:B------:R-:W3:Y:S03]  /*298b0*/  LDL.64 R2, [R1+0xb8] ;  /* 0x0000b80001027983 */ /* 0x000ee60000100a00 */
[----:B------:R-:W-:-:S13]  /*298c0*/  FSETP.NE.FTZ.AND P2, PT, R6, RZ, PT ;  /* 0x000000ff0600720b */ /* 0x000fda0003f55000 */
[----:B------:R-:W4:Y:S04]  /*298d0*/  @P2 LDL R9, [R1+0x200] ;  /* 0x0002000001092983 */ /* 0x000f280000100800 */
[----:B------:R-:W5:Y:S01]  /*298e0*/  @P2 LDL R12, [R1+0x1e4] ;  /* 0x0001e400010c2983 */ /* 0x000f620000100800 */
[----:B--2---:R-:W-:-:S13]  /*298f0*/  FSETP.NE.FTZ.AND P1, PT, R13, RZ, PT ;  /* 0x000000ff0d00720b */ /* 0x004fda0003f35000 */
[----:B------:R-:W2:Y:S04]  /*29900*/  @P1 LDL R5, [R1+0x200] ;  /* 0x0002000001051983 */ /* 0x000ea80000100800 */
[----:B------:R-:W3:Y:S01]  /*29910*/  @P1 LDL R8, [R1+0x1e0] ;  /* 0x0001e00001081983 */ /* 0x000ee20000100800 */
[----:B------:R-:W0:Y:S08]  /*29920*/  @P2 MUFU.LG2 R11, R6 ;  /* 0x00000006000b2308 */ /* 0x000e300000000c00 */
[----:B------:R-:W1:Y:S01]  /*29930*/  @P1 MUFU.LG2 R7, R13 ;  /* 0x0000000d00071308 */ /* 0x000e620000000c00 */
[----:B------:R-:W-:-:S02]  /*29940*/  IMAD.MOV.U32 R0, RZ, RZ, -0x800000 ;  /* 0xff800000ff007424 */ /* 0x000fc400078e00ff */
[----:B------:R-:W-:Y:S02]  /*29950*/  IMAD.MOV.U32 R10, RZ, RZ, -0x800000 ;  /* 0xff800000ff0a7424 */ /* 0x000fe400078e00ff */
[----:B0-----:R-:W-:Y:S01]  /*29960*/  @P2 FMUL.FTZ R14, R11, 0.69314718246459960938 ;  /* 0x3f3172180b0e2820 */ /* 0x001fe20000410000 */
[----:B-1----:R-:W-:Y:S01]  /*29970*/  @P1 FMUL.FTZ R4, R7, 0.69314718246459960938 ;  /* 0x3f31721807041820 */ /* 0x002fe20000410000 */
[----:B------:R-:W-:Y:S04]  /*29980*/  STL [R1+0x1f4], R6 ;  /* 0x0001f40601007387 */ /* 0x000fe80000100800 */
[----:B------:R-:W3:Y:S01]  /*29990*/  LDL R7, [R1+0x1c8] ;  /* 0x0001c80001077983 */ /* 0x000ee20000100800 */
[----:B----4-:R-:W-:-:S04]  /*299a0*/  @P2 FMUL.FTZ R9, R9, 0.69314718246459960938 ;  /* 0x3f31721809092820 */ /* 0x010fc80000410000 */
[----:B-----5:R-:W-:-:S05]  /*299b0*/  @P2 FFMA.FTZ R10, R9, R12, R14 ;  /* 0x0000000c090a2223 */ /* 0x020fca000001000e */
[----:B------:R-:W-:Y:S01]  /*299c0*/  STL [R1+0x1f4], R10 ;  /* 0x0001f40a01007387 */ /* 0x000fe20000100800 */
[----:B--2---:R-:W-:-:S04]  /*299d0*/  @P1 FMUL.FTZ R5, R5, 0.69314718246459960938 ;  /* 0x3f31721805051820 */ /* 0x004fc80000410000 */
[----:B---3--:R-:W-:-:S05]  /*299e0*/  @P1 FFMA.FTZ R0, R5, R8, R4 ;  /* 0x0000000805001223 */ /* 0x008fca0000010004 */
[----:B------:R0:W-:Y:S04]  /*299f0*/  STL [R1+0x1f0], R0 ;  /* 0x0001f00001007387 */ /* 0x0001e80000100800 */
[----:B------:R-:W2:Y:S02]  /*29a00*/  LD.E R4, desc[UR36][R2.64+0x4] ;  /* 0x0000042402047980 */ /* 0x000ea4000c101900 */
[----:B--2---:R-:W-:-:S13]  /*29a10*/  ISETP.NE.AND P0, PT, R4, RZ, PT ;  /* 0x000000ff0400720c */ /* 0x004fda0003f05270 */
[----:B------:R-:W2:Y:S04]  /*29a20*/  @!P0 LDL.64 R4, [R1+0xc0] ;  /* 0x0000c00001048983 */ /* 0x000ea80000100a00 */
[----:B------:R-:W3:Y:S01]  /*29a30*/  @!P0 LD.E R8, desc[UR36][R2.64] ;  /* 0x0000002402088980 */ /* 0x000ee2000c101900 */
[----:B------:R-:W-:-:S06]  /*29a40*/  IMAD.MOV.U32 R102, RZ, RZ, RZ ;  /* 0x000000ffff667224 */ /* 0x000fcc00078e00ff */
[----:B------:R-:W1:Y:S01]  /*29a50*/  @P1 MUFU.RCP R102, R13 ;  /* 0x0000000d00661308 */ /* 0x000e620000001000 */
[----:B--2---:R-:W2:Y:S01]  /*29a60*/  @!P0 LD.E.64 R4, desc[UR36][R4.64] ;  /* 0x0000002404048980 */ /* 0x004ea2000c101b00 */
[----:B---3--:R-:W-:-:S04]  /*29a70*/  @!P0 IMAD R9, R7, 0x40, R8 ;  /* 0x0000004007098824 */ /* 0x008fc800078e0208 */
[----:B--2---:R-:W-:-:S05]  /*29a80*/  @!P0 IMAD.WIDE R4, R9, 0x4, R4 ;  /* 0x0000000409048825 */ /* 0x004fca00078e0204 */
[----:B-1----:R1:W-:Y:S04]  /*29a90*/  @!P0 ST.E desc[UR36][R4.64], R102 ;  /* 0x0000006604008985 */ /* 0x0023e8000c101924 */
[----:B------:R-:W0:Y:S04]  /*29aa0*/  @!P0 LDL.64 R2, [R1+0xb8] ;  /* 0x0000b80001028983 */ /* 0x000e280000100a00 */
[----:B0-----:R-:W2:Y:S02]  /*29ab0*/  @!P0 LD.E R0, desc[UR36][R2.64+0x4] ;  /* 0x0000042402008980 */ /* 0x001ea4000c101900 */
[----:B--2---:R-:W-:-:S13]  /*29ac0*/  @!P0 ISETP.NE.AND P0, PT, R0, RZ, PT ;  /* 0x000000ff0000820c */ /* 0x004fda0003f05270 */
[----:B-1----:R-:W2:Y:S04]  /*29ad0*/  @!P0 LDL.64 R4, [R1+0xc0] ;  /* 0x0000c00001048983 */ /* 0x002ea80000100a00 */
[----:B------:R-:W3:Y:S01]  /*29ae0*/  @!P0 LD.E R8, desc[UR36][R2.64] ;  /* 0x0000002402088980 */ /* 0x000ee2000c101900 */
[----:B------:R-:W-:-:S06]  /*29af0*/  IMAD.MOV.U32 R0, RZ, RZ, RZ ;  /* 0x000000ffff007224 */ /* 0x000fcc00078e00ff */
[----:B------:R-:W0:Y:S01]  /*29b00*/  @P2 MUFU.RCP R0, R6 ;  /* 0x0000000600002308 */ /* 0x000e220000001000 */
[----:B--2---:R-:W2:Y:S01]  /*29b10*/  @!P0 LD.E.64 R4, desc[UR36][R4.64] ;  /* 0x0000002404048980 */ /* 0x004ea2000c101b00 */
[----:B---3--:R-:W-:-:S04]  /*29b20*/  @!P0 IMAD R8, R7, 0x40, R8 ;  /* 0x0000004007088824 */ /* 0x008fc800078e0208 */
[----:B------:R-:W-:-:S04]  /*29b30*/  @!P0 VIADD R7, R8, 0x8 ;  /* 0x0000000808078836 */ /* 0x000fc80000000000 */
[----:B--2---:R-:W-:-:S05]  /*29b40*/  @!P0 IMAD.WIDE R4, R7, 0x4, R4 ;  /* 0x0000000407048825 */ /* 0x004fca00078e0204 */
[----:B0-----:R0:W-:Y:S04]  /*29b50*/  @!P0 ST.E desc[UR36][R4.64], R0 ;  /* 0x0000000004008985 */ /* 0x0011e8000c101924 */
        /* <DEDUP_REMOVED lines=53> */
[----:B------:R-:W-:Y:S01]  /*29eb0*/  FMUL.FTZ R40, R40, R102 ;  /* 0x0000006628287220 */ /* 0x000fe20000410000 */
[-C--:B----4-:R-:W-:Y:S01]  /*29ec0*/  FMUL.FTZ R39, R39, R0.reuse ;  /* 0x0000000027277220 */ /* 0x090fe20000410000 */
[----:B------:R-:W-:Y:S01]  /*29ed0*/  FMUL.FTZ R38, R38, R0 ;  /* 0x0000000026267220 */ /* 0x000fe20000410000 */
        /* <DEDUP_REMOVED lines=30> */
[----:B------:R-:W-:Y:S04]  /*2a0c0*/  STL.64 [R1+0x400], R40 ;  /* 0x0004002801007387 */ /* 0x000fe80000100a00 */
[----:B------:R0:W-:Y:S04]  /*2a0d0*/  STL.64 [R1+0x408], R38 ;  /* 0x0004082601007387 */ /* 0x0001e80000100a00 */
        /* <DEDUP_REMOVED lines=10> */
[----:B------:R-:W-:Y:S04]  /*2a180*/  STL.64 [R1+0x2b0], R10 ;  /* 0x0002b00a01007387 */ /* 0x000fe80000100a00 */
[----:B------:R3:W-:Y:S04]  /*2a190*/  STL.64 [R1+0x2c0], R8 ;  /* 0x0002c00801007387 */ /* 0x0007e80000100a00 */
[----:B------:R-:W-:Y:S04]  /*2a1a0*/  STL.64 [R1+0x2d0], R6 ;  /* 0x0002d00601007387 */ /* 0x000fe80000100a00 */
[----:B------:R4:W-:Y:S04]  /*2a1b0*/  STL.64 [R1+0x2e0], R4 ;  /* 0x0002e00401007387 */ /* 0x0009e80000100a00 */
[----:B------:R5:W-:Y:S04]  /*2a1c0*/  STL.64 [R1+0x2f0], R2 ;  /* 0x0002f00201007387 */ /* 0x000be80000100a00 */
[----:B0-----:R-:W5:Y:S04]  /*2a1d0*/  LDL.64 R38, [R1+0x2c8] ;  /* 0x0002c80001267983 */ /* 0x001f680000100a00 */
[----:B------:R-:W5:Y:S04]  /*2a1e0*/  LDL.64 R40, [R1+0x308] ;  /* 0x0003080001287983 */ /* 0x000f680000100a00 */
[----:B-1----:R-:W5:Y:S04]  /*2a1f0*/  LDL.64 R28, [R1+0x318] ;  /* 0x00031800011c7983 */ /* 0x002f680000100a00 */
[----:B------:R-:W5:Y:S04]  /*2a200*/  LDL.64 R36, [R1+0x328] ;  /* 0x0003280001247983 */ /* 0x000f680000100a00 */
[----:B------:R-:W5:Y:S04]  /*2a210*/  LDL.64 R34, [R1+0x338] ;  /* 0x0003380001227983 */ /* 0x000f680000100a00 */
[----:B------:R-:W5:Y:S04]  /*2a220*/  LDL.64 R32, [R1+0x348] ;  /* 0x0003480001207983 */ /* 0x000f680000100a00 */
[----:B------:R-:W5:Y:S04]  /*2a230*/  LDL.64 R30, [R1+0x358] ;  /* 0x00035800011e7983 */ /* 0x000f680000100a00 */
[----:B--2---:R-:W2:Y:S04]  /*2a240*/  LDL.64 R12, [R1+0x368] ;  /* 0x00036800010c7983 */ /* 0x004ea80000100a00 */
[----:B------:R-:W2:Y:S04]  /*2a250*/  LDL.64 R26, [R1+0x378] ;  /* 0x00037800011a7983 */ /* 0x000ea80000100a00 */
        /* <DEDUP_REMOVED lines=8> */
[----:B------:R-:W5:Y:S01]  /*2a2e0*/  @!P0 LDL R105, [R1+0x1cc] ;  /* 0x0001cc0001698983 */ /* 0x000f620000100800 */
        /* <DEDUP_REMOVED lines=94> */
[----:B------:R-:W-:Y:S04]  /*2a8d0*/  STL [R1+0x1d4], R106 ;  /* 0x0001d46a01007387 */ /* 0x000fe80000100800 */
[----:B------:R-:W-:Y:S01]  /*2a8e0*/  @!P0 STL [R1+0x1c8], RZ ;  /* 0x0001c8ff01008387 */ /* 0x000fe20000100800 */
        /* <DEDUP_REMOVED lines=24> */
[-C--:B---3--:R-:W-:Y:S01]  /*2aa70*/  FMUL.FTZ R9, R9, R0.reuse ;  /* 0x0000000009097220 */ /* 0x088fe20000410000 */
[-C--:B------:R-:W-:Y:S01]  /*2aa80*/  FMUL.FTZ R8, R8, R0.reuse ;  /* 0x0000000008087220 */ /* 0x080fe20000410000 */
[-C--:B----4-:R-:W-:Y:S01]  /*2aa90*/  FMUL.FTZ R5, R5, R0.reuse ;  /* 0x0000000005057220 */ /* 0x090fe20000410000 */
[-C--:B------:R-:W-:Y:S01]  /*2aaa0*/  FMUL.FTZ R4, R4, R0.reuse ;  /* 0x0000000004047220 */ /* 0x080fe20000410000 */
[-C--:B------:R-:W-:Y:S01]  /*2aab0*/  FMUL.FTZ R11, R11, R0.reuse ;  /* 0x000000000b0b7220 */ /* 0x080fe20000410000 */
[-C--:B------:R-:W-:Y:S01]  /*2aac0*/  FMUL.FTZ R10, R10, R0.reuse ;  /* 0x000000000a0a7220 */ /* 0x080fe20000410000 */
[-C--:B-----5:R-:W-:Y:S01]  /*2aad0*/  FMUL.FTZ R3, R3, R0.reuse ;  /* 0x0000000003037220 */ /* 0x0a0fe20000410000 */
[-C--:B------:R-:W-:Y:S01]  /*2aae0*/  FMUL.FTZ R2, R2, R0.reuse ;  /* 0x0000000002027220 */ /* 0x080fe20000410000 */
[-C--:B------:R-:W-:Y:S01]  /*2aaf0*/  FMUL.FTZ R7, R7, R0.reuse ;  /* 0x0000000007077220 */ /* 0x080fe20000410000 */
[----:B------:R-:W-:Y:S01]  /*2ab00*/  FMUL.FTZ R6, R6, R0 ;  /* 0x0000000006067220 */ /* 0x000fe20000410000 */
[----:B------:R-:W-:Y:S01]  /*2ab10*/  @!P0 LOP3.LUT R0, R105, 0x1, RZ, 0x3c, !PT ;  /* 0x0000000169008812 */ /* 0x000fe200078e3cff */
        /* <DEDUP_REMOVED lines=16> */
[----:B------:R-:W-:Y:S04]  /*2ac20*/  @!P0 STL [R1+0x1cc], R0 ;  /* 0x0001cc0001008387 */ /* 0x000fe80000100800 */
[----:B------:R0:W-:Y:S02]  /*2ac30*/  STL.64 [R1+0x3c8], R4 ;  /* 0x0003c80401007387 */ /* 0x0001e40000100a00 */
[----:B0-----:R-:W-:Y:S01]  /*2ac40*/  IMAD.MOV.U32 R4, RZ, RZ, 0x1 ;  /* 0x00000001ff047424 */ /* 0x001fe200078e00ff */
[----:B------:R-:W-:Y:S06]  /*2ac50*/  BAR.ARV 0xe, 0x100 ;  /* 0x0384000000007b1d */ /* 0x000fec0000002000 */
.L_x_6736:
[----:B------:R-:W-:Y:S05]  /*2ac60*/  BSYNC B7 ;  /* 0x0000000000077941 */ /* 0x000fea0003800000 */
.L_x_6724:
[----:B------:R-:W0:Y:S08]  /*2ac70*/  S2UR UR4, SR_CgaCtaId ;  /* 0x00000000000479c3 */ /* 0x000e300000008800 */
[----:B------:R-:W-:Y:S01]  /*2ac80*/  BAR.SYNC.DEFER_BLOCKING 0x5, 0x180 ;  /* 0x0146000000007b1d */ /* 0x000fe20000010000 */
[----:B----4-:R-:W-:Y:S02]  /*2ac90*/  PRMT R0, R4, 0x9910, RZ ;  /* 0x0000991004007816 */ /* 0x010fe400000000ff */
[----:B-1----:R-:W-:-:S02]  /*2aca0*/  MOV R2, 0x400 ;  /* 0x0000040000027802 */ /* 0x002fc40000000f00 */
[----:B------:R-:W-:Y:S01]  /*2acb0*/  ISETP.NE.AND P0, PT, R0, RZ, PT ;  /* 0x000000ff0000720c */ /* 0x000fe20003f05270 */
[----:B------:R-:W-:Y:S01]  /*2acc0*/  BSSY B0, `(.L_x_6886) ;  /* 0x0000509000007945 */ /* 0x000fe20003800000 */
[----:B0-----:R-:W-:-:S05]  /*2acd0*/  IMAD.U32 R155, RZ, RZ, UR4 ;  /* 0x00000004ff9b7e24 */ /* 0x001fca000f8e00ff */
[----:B------:R-:W-:-:S05]  /*2ace0*/  LEA R2, R155, R2, 0x18 ;  /* 0x000000029b027211 */ /* 0x000fca00078ec0ff */
[----:B------:R0:W1:Y:S01]  /*2acf0*/  LDS.128 R84, [R2+0x388d0] ;  /* 0x0388d00002547984 */ /* 0x0000620000000c00 */
[----:B------:R-:W-:Y:S06]  /*2ad00*/  BAR.ARV 0x4, 0x180 ;  /* 0x0106000000007b1d */ /* 0x000fec0000002000 */
[----:B------:R-:W-:Y:S05]  /*2ad10*/  @!P0 BRA `(.L_x_6887) ;  /* 0x0000004000488947 */ /* 0x000fea0003800000 */
[----:B--2---:R-:W2:Y:S04]  /*2ad20*/  LDL.128 R44, [R1+0x210] ;  /* 0x00021000012c7983 */ /* 0x004ea80000100c00 */
[----:B------:R-:W4:Y:S04]  /*2ad30*/  LDL.128 R48, [R1+0x230] ;  /* 0x0002300001307983 */ /* 0x000f280000100c00 */
[----:B-----5:R-:W4:Y:S04]  /*2ad40*/  LDL.128 R32, [R1+0x220] ;  /* 0x0002200001207983 */ /* 0x020f280000100c00 */
[----:B------:R-:W4:Y:S04]  /*2ad50*/  LDL.128 R52, [R1+0x250] ;  /* 0x0002500001347983 */ /* 0x000f280000100c00 */
[----:B------:R-:W4:Y:S04]  /*2ad60*/  LDL.128 R40, [R1+0x240] ;  /* 0x0002400001287983 */ /* 0x000f280000100c00 */
[----:B------:R-:W4:Y:S04]  /*2ad70*/  LDL.128 R36, [R1+0x260] ;  /* 0x0002600001247983 */ /* 0x000f280000100c00 */
[----:B------:R-:W4:Y:S04]  /*2ad80*/  LDL.128 R76, [R1+0x270] ;  /* 0x00027000014c7983 */ /* 0x000f280000100c00 */
[----:B------:R-:W4:Y:S04]  /*2ad90*/  LDL.128 R72, [R1+0x280] ;  /* 0x0002800001487983 */ /* 0x000f280000100c00 */
[----:B------:R-:W4:Y:S04]  /*2ada0*/  LDL.128 R104, [R1+0x290] ;  /* 0x0002900001687983 */ /* 0x000f280000100c00 */
[----:B------:R-:W4:Y:S04]  /*2adb0*/  LDL.128 R4, [R1+0x2a0] ;  /* 0x0002a00001047983 */ /* 0x000f280000100c00 */
[----:B---3--:R-:W3:Y:S04]  /*2adc0*/  LDL.128 R8, [R1+0x2b0] ;  /* 0x0002b00001087983 */ /* 0x008ee80000100c00 */
[----:B------:R-:W3:Y:S01]  /*2add0*/  LDL.128 R12, [R1+0x2c0] ;  /* 0x0002c000010c7983 */ /* 0x000ee20000100c00 */
[----:B------:R-:W-:Y:S01]  /*2ade0*/  IADD3 R21, P2, R160, 0x20, RZ ;  /* 0x00000020a0157810 */ /* 0x000fe20007f5e0ff */
[----:B------:R-:W-:-:S02]  /*2adf0*/  ULDC.64 UR4, c[0x0][0xd08] ;  /* 0x0003420000047ab9 */ /* 0x000fc40000000a00 */
[----:B------:R-:W3:Y:S01]  /*2ae00*/  LDL.128 R24, [R1+0x2d0] ;  /* 0x0002d00001187983 */ /* 0x000ee20000100c00 */
[----:B------:R-:W-:-:S03]  /*2ae10*/  IADD3 R59, P1, R160, 0x40, RZ ;  /* 0x00000040a03b7810 */ /* 0x000fc60007f3e0ff */
[----:B------:R-:W3:Y:S01]  /*2ae20*/  LDL.128 R28, [R1+0x2e0] ;  /* 0x0002e000011c7983 */ /* 0x000ee20000100c00 */
[C---:B------:R-:W-:Y:S02]  /*2ae30*/  LOP3.LUT R57, R160.reuse, 0x380, RZ, 0xc0, !PT ;  /* 0x00000380a0397812 */ /* 0x040fe400078ec0ff */
[----:B------:R-:W-:Y:S01]  /*2ae40*/  IADD3 R60, P0, R160, 0x60, RZ ;  /* 0x00000060a03c7810 */ /* 0x000fe20007f1e0ff */
[----:B------:R-:W3:Y:S01]  /*2ae50*/  LDL.128 R108, [R1+0x2f0] ;  /* 0x0002f000016c7983 */ /* 0x000ee20000100c00 */
[----:B------:R-:W-:Y:S02]  /*2ae60*/  LOP3.LUT R20, R21, 0x380, RZ, 0xc0, !PT ;  /* 0x0000038015147812 */ /* 0x000fe400078ec0ff */
[----:B------:R-:W-:Y:S01]  /*2ae70*/  LOP3.LUT R58, R59, 0x380, RZ, 0xc0, !PT ;  /* 0x000003803b3a7812 */ /* 0x000fe200078ec0ff */
[----:B------:R-:W3:Y:S01]  /*2ae80*/  LDL.128 R88, [R1+0x3d0] ;  /* 0x0003d00001587983 */ /* 0x000ee20000100c00 */
[----:B------:R-:W-:Y:S02]  /*2ae90*/  SHF.R.U64 R57, R57, 0x3, RZ ;  /* 0x0000000339397819 */ /* 0x000fe400000012ff */
[----:B------:R-:W-:Y:S01]  /*2aea0*/  LOP3.LUT R0, R60, 0x380, RZ, 0xc0, !PT ;  /* 0x000003803c007812 */ /* 0x000fe200078ec0ff */
[----:B------:R-:W3:Y:S01]  /*2aeb0*/  LDL.128 R80, [R1+0x3c0] ;  /* 0x0003c00001507983 */ /* 0x000ee20000100c00 */
[----:B------:R-:W-:-:S02]  /*2aec0*/  SHF.R.U64 R20, R20, 0x3, RZ ;  /* 0x0000000314147819 */ /* 0x000fc400000012ff */
[----:B------:R-:W-:Y:S01]  /*2aed0*/  SHF.R.U64 R58, R58, 0x3, RZ ;  /* 0x000000033a3a7819 */ /* 0x000fe200000012ff */
[----:B------:R-:W3:Y:S01]  /*2aee0*/  LDL.128 R96, [R1+0x3f0] ;  /* 0x0003f00001607983 */ /* 0x000ee20000100c00 */
[----:B------:R-:W-:Y:S01]  /*2aef0*/  LOP3.LUT R56, R57, R160, RZ, 0x3c, !PT ;  /* 0x000000a039387212 */ /* 0x000fe200078e3cff */
[--C-:B------:R-:W-:Y:S01]  /*2af00*/  IMAD.MOV.U32 R57, RZ, RZ, R161.reuse ;  /* 0x000000ffff397224 */ /* 0x100fe200078e00a1 */
[----:B------:R-:W-:Y:S01]  /*2af10*/  SHF.R.U64 R61, R0, 0x3, RZ ;  /* 0x00000003003d7819 */ /* 0x000fe200000012ff */
[----:B------:R-:W3:Y:S01]  /*2af20*/  LDL.128 R92, [R1+0x3e0] ;  /* 0x0003e000015c7983 */ /* 0x000ee20000100c00 */
[----:B------:R-:W-:Y:S01]  /*2af30*/  LOP3.LUT R20, R20, R21, RZ, 0x3c, !PT ;  /* 0x0000001514147212 */ /* 0x000fe200078e3cff */
[--C-:B------:R-:W-:Y:S01]  /*2af40*/  IMAD.X R21, RZ, RZ, R161.reuse, P2 ;  /* 0x000000ffff157224 */ /* 0x100fe200010e06a1 */
[----:B------:R-:W-:Y:S01]  /*2af50*/  LOP3.LUT R58, R58, R59, RZ, 0x3c, !PT ;  /* 0x0000003b3a3a7212 */ /* 0x000fe200078e3cff */
[--C-:B------:R-:W-:Y:S01]  /*2af60*/  IMAD.X R59, RZ, RZ, R161.reuse, P1 ;  /* 0x000000ffff3b7224 */ /* 0x100fe200008e06a1 */
[----:B------:R-:W-:Y:S01]  /*2af70*/  LOP3.LUT R60, R61, R60, RZ, 0x3c, !PT ;  /* 0x0000003c3d3c7212 */ /* 0x000fe200078e3cff */
[----:B------:R-:W-:Y:S01]  /*2af80*/  IMAD.X R61, RZ, RZ, R161, P0 ;  /* 0x000000ffff3d7224 */ /* 0x000fe200000e06a1 */
[----:B------:R-:W-:Y:S01]  /*2af90*/  MOV R64, R56 ;  /* 0x0000003800407202 */ /* 0x000fe20000000f00 */
[----:B------:R-:W3:Y:S01]  /*2afa0*/  LDL.128 R100, [R1+0x400] ;  /* 0x0004000001647983 */ /* 0x000ee20000100c00 */
[----:B------:R-:W-:-:S02]  /*2afb0*/  MOV R68, R20 ;  /* 0x0000001400447202 */ /* 0x000fc40000000f00 */
[----:B------:R-:W-:Y:S02]  /*2afc0*/  MOV R3, R58 ;  /* 0x0000003a00037202 */ /* 0x000fe40000000f00 */
[----:B------:R-:W-:Y:S01]  /*2afd0*/  MOV R0, R60 ;  /* 0x0000003c00007202 */ /* 0x000fe20000000f00 */
[----:B------:R-:W3:Y:S04]  /*2afe0*/  LDL.128 R56, [R1+0x360] ;  /* 0x0003600001387983 */ /* 0x000ee80000100c00 */
[----:B------:R-:W3:Y:S01]  /*2aff0*/  LDL.128 R60, [R1+0x370] ;  /* 0x00037000013c7983 */ /* 0x000ee20000100c00 */
[----:B------:R-:W-:Y:S01]  /*2b000*/  BAR.SYNC.DEFER_BLOCKING 0x1, 0x100 ;  /* 0x0044000000007b1d */ /* 0x000fe20000010000 */
[----:B--2---:R-:W-:Y:S02]  /*2b010*/  F2FP.BF16.F32.PACK_AB R44, R45, R44 ;  /* 0x0000002c2d2c723e */ /* 0x004fe400000010ff */
[----:B------:R-:W-:-:S02]  /*2b020*/  F2FP.BF16.F32.PACK_AB R45, R47, R46 ;  /* 0x0000002e2f2d723e */ /* 0x000fc400000010ff */
[----:B----4-:R-:W-:Y:S02]  /*2b030*/  F2FP.BF16.F32.PACK_AB R48, R49, R48 ;  /* 0x000000303130723e */ /* 0x010fe400000010ff */
[----:B------:R-:W-:Y:S02]  /*2b040*/  F2FP.BF16.F32.PACK_AB R49, R51, R50 ;  /* 0x000000323331723e */ /* 0x000fe400000010ff */
[----:B------:R-:W-:Y:S02]  /*2b050*/  F2FP.BF16.F32.PACK_AB R46, R33, R32 ;  /* 0x00000020212e723e */ /* 0x000fe400000010ff */
[----:B------:R-:W-:Y:S02]  /*2b060*/  F2FP.BF16.F32.PACK_AB R47, R35, R34 ;  /* 0x00000022232f723e */ /* 0x000fe400000010ff */
[----:B------:R-:W-:Y:S01]  /*2b070*/  F2FP.BF16.F32.PACK_AB R52, R53, R52 ;  /* 0x000000343534723e */ /* 0x000fe200000010ff */
[----:B------:R-:W2:Y:S01]  /*2b080*/  LDL.128 R32, [R1+0x300] ;  /* 0x0003000001207983 */ /* 0x000ea20000100c00 */
[----:B------:R-:W-:-:S02]  /*2b090*/  F2FP.BF16.F32.PACK_AB R53, R55, R54 ;  /* 0x000000363735723e */ /* 0x000fc400000010ff */
[----:B------:R-:W-:Y:S02]  /*2b0a0*/  F2FP.BF16.F32.PACK_AB R50, R41, R40 ;  /* 0x000000282932723e */ /* 0x000fe400000010ff */
[----:B------:R-:W-:Y:S02]  /*2b0b0*/  F2FP.BF16.F32.PACK_AB R51, R43, R42 ;  /* 0x0000002a2b33723e */ /* 0x000fe400000010ff */
[----:B------:R-:W-:Y:S01]  /*2b0c0*/  F2FP.BF16.F32.PACK_AB R54, R37, R36 ;  /* 0x000000242536723e */ /* 0x000fe200000010ff */
[----:B------:R4:W-:Y:S01]  /*2b0d0*/  STSM.16.M88.4 [R64], R44 ;  /* 0x0000002c40007844 */ /* 0x0009e20000000200 */
[----:B------:R-:W-:Y:S02]  /*2b0e0*/  F2FP.BF16.F32.PACK_AB R55, R39, R38 ;  /* 0x000000262737723e */ /* 0x000fe400000010ff */
[----:B------:R-:W-:Y:S01]  /*2b0f0*/  F2FP.BF16.F32.PACK_AB R76, R77, R76 ;  /* 0x0000004c4d4c723e */ /* 0x000fe200000010ff */
[----:B------:R-:W2:Y:S01]  /*2b100*/  LDL.128 R36, [R1+0x310] ;  /* 0x0003100001247983 */ /* 0x000ea20000100c00 */
[----:B------:R-:W-:-:S02]  /*2b110*/  F2FP.BF16.F32.PACK_AB R77, R79, R78 ;  /* 0x0000004e4f4d723e */ /* 0x000fc400000010ff */
[----:B------:R-:W-:Y:S01]  /*2b120*/  F2FP.BF16.F32.PACK_AB R78, R73, R72 ;  /* 0x00000048494e723e */ /* 0x000fe200000010ff */
[----:B------:R0:W-:Y:S01]  /*2b130*/  STSM.16.M88.4 [R68], R48 ;  /* 0x0000003044007844 */ /* 0x0001e20000000200 */
[----:B------:R-:W-:-:S03]  /*2b140*/  F2FP.BF16.F32.PACK_AB R79, R75, R74 ;  /* 0x0000004a4b4f723e */ /* 0x000fc600000010ff */
[----:B------:R1:W-:Y:S04]  /*2b150*/  STSM.16.M88.4 [R3], R52 ;  /* 0x0000003403007844 */ /* 0x0003e80000000200 */
[----:B----4-:R-:W4:Y:S04]  /*2b160*/  LDL.128 R44, [R1+0x330] ;  /* 0x00033000012c7983 */ /* 0x010f280000100c00 */
[----:B------:R-:W4:Y:S04]  /*2b170*/  LDL.128 R40, [R1+0x320] ;  /* 0x0003200001287983 */ /* 0x000f280000100c00 */
[----:B0-----:R-:W4:Y:S04]  /*2b180*/  LDL.128 R48, [R1+0x340] ;  /* 0x0003400001307983 */ /* 0x001f280000100c00 */
[----:B-1----:R-:W4:Y:S04]  /*2b190*/  LDL.128 R52, [R1+0x350] ;  /* 0x0003500001347983 */ /* 0x002f280000100c00 */
[----:B------:R-:W4:Y:S04]  /*2b1a0*/  LDL.128 R68, [R1+0x390] ;  /* 0x0003900001447983 */ /* 0x000f280000100c00 */
[----:B------:R0:W-:Y:S04]  /*2b1b0*/  STSM.16.M88.4 [R0], R76 ;  /* 0x0000004c00007844 */ /* 0x0001e80000000200 */
[----:B------:R-:W4:Y:S04]  /*2b1c0*/  LDL.128 R64, [R1+0x380] ;  /* 0x0003800001407983 */ /* 0x000f280000100c00 */
[----:B------:R-:W4:Y:S04]  /*2b1d0*/  LDL.128 R72, [R1+0x3a0] ;  /* 0x0003a00001487983 */ /* 0x000f280000100c00 */
[----:B0-----:R-:W4:Y:S01]  /*2b1e0*/  LDL.128 R76, [R1+0x3b0] ;  /* 0x0003b000014c7983 */ /* 0x001f220000100c00 */
[----:B------:R-:W-:-:S04]  /*2b1f0*/  IADD3 R21, P0, R160, 0x2000, RZ ;  /* 0x00002000a0157810 */ /* 0x000fc80007f1e0ff */
[----:B------:R-:W-:-:S04]  /*2b200*/  LOP3.LUT R20, R21, 0x380, RZ, 0xc0, !PT ;  /* 0x0000038015147812 */ /* 0x000fc800078ec0ff */
[----:B------:R-:W-:Y:S02]  /*2b210*/  SHF.R.U64 R20, R20, 0x3, RZ ;  /* 0x0000000314147819 */ /* 0x000fe400000012ff */
[----:B------:R-:W-:Y:S02]  /*2b220*/  F2FP.BF16.F32.PACK_AB R104, R105, R104 ;  /* 0x000000686968723e */ /* 0x000fe400000010ff */
[----:B------:R-:W-:Y:S01]  /*2b230*/  LOP3.LUT R20, R20, R21, RZ, 0x3c, !PT ;  /* 0x0000001514147212 */ /* 0x000fe200078e3cff */
[----:B------:R-:W-:Y:S01]  /*2b240*/  IMAD.X R21, RZ, RZ, R161, P0 ;  /* 0x000000ffff157224 */ /* 0x000fe200000e06a1 */
[----:B------:R-:W-:Y:S02]  /*2b250*/  F2FP.BF16.F32.PACK_AB R105, R107, R106 ;  /* 0x0000006a6b69723e */ /* 0x000fe400000010ff */
[----:B------:R-:W-:Y:S02]  /*2b260*/  F2FP.BF16.F32.PACK_AB R106, R5, R4 ;  /* 0x00000004056a723e */ /* 0x000fe400000010ff */
[----:B------:R-:W-:-:S04]  /*2b270*/  IADD3 R5, P0, R160, 0x2020, RZ ;  /* 0x00002020a0057810 */ /* 0x000fc80007f1e0ff */
[----:B------:R-:W-:-:S04]  /*2b280*/  LOP3.LUT R4, R5, 0x380, RZ, 0xc0, !PT ;  /* 0x0000038005047812 */ /* 0x000fc800078ec0ff */
[----:B------:R-:W-:-:S04]  /*2b290*/  SHF.R.U64 R4, R4, 0x3, RZ ;  /* 0x0000000304047819 */ /* 0x000fc800000012ff */
[----:B------:R-:W-:Y:S01]  /*2b2a0*/  LOP3.LUT R4, R4, R5, RZ, 0x3c, !PT ;  /* 0x0000000504047212 */ /* 0x000fe200078e3cff */
[----:B------:R-:W-:-:S05]  /*2b2b0*/  IMAD.X R5, RZ, RZ, R161, P0 ;  /* 0x000000ffff057224 */ /* 0x000fca00000e06a1 */
[----:B------:R-:W-:Y:S02]  /*2b2c0*/  MOV R0, R4 ;  /* 0x0000000400007202 */ /* 0x000fe40000000f00 */
[----:B------:R-:W-:-:S04]  /*2b2d0*/  IADD3 R5, P0, R160, 0x2040, RZ ;  /* 0x00002040a0057810 */ /* 0x000fc80007f1e0ff */
[----:B------:R-:W-:Y:S02]  /*2b2e0*/  LOP3.LUT R4, R5, 0x380, RZ, 0xc0, !PT ;  /* 0x0000038005047812 */ /* 0x000fe400078ec0ff */
[----:B---3--:R-:W-:Y:S02]  /*2b2f0*/  F2FP.BF16.F32.PACK_AB R8, R9, R8 ;  /* 0x000000080908723e */ /* 0x008fe400000010ff */
[----:B------:R-:W-:Y:S02]  /*2b300*/  SHF.R.U64 R4, R4, 0x3, RZ ;  /* 0x0000000304047819 */ /* 0x000fe400000012ff */
[----:B------:R-:W-:Y:S02]  /*2b310*/  MOV R20, R20 ;  /* 0x0000001400147202 */ /* 0x000fe40000000f00 */
[----:B------:R-:W-:Y:S02]  /*2b320*/  F2FP.BF16.F32.PACK_AB R107, R7, R6 ;  /* 0x00000006076b723e */ /* 0x000fe400000010ff */
[----:B------:R-:W-:-:S02]  /*2b330*/  F2FP.BF16.F32.PACK_AB R9, R11, R10 ;  /* 0x0000000a0b09723e */ /* 0x000fc400000010ff */
[----:B------:R-:W-:Y:S02]  /*2b340*/  F2FP.BF16.F32.PACK_AB R10, R13, R12 ;  /* 0x0000000c0d0a723e */ /* 0x000fe400000010ff */
[----:B------:R-:W-:Y:S02]  /*2b350*/  F2FP.BF16.F32.PACK_AB R11, R15, R14 ;  /* 0x0000000e0f0b723e */ /* 0x000fe400000010ff */
[----:B------:R-:W-:Y:S01]  /*2b360*/  LOP3.LUT R4, R4, R5, RZ, 0x3c, !PT ;  /* 0x0000000504047212 */ /* 0x000fe200078e3cff */
[----:B------:R-:W-:Y:S01]  /*2b370*/  IMAD.X R5, RZ, RZ, R161, P0 ;  /* 0x000000ffff057224 */ /* 0x000fe200000e06a1 */
[----:B------:R-:W-:Y:S01]  /*2b380*/  IADD3 R3, P0, R160, 0x2060, RZ ;  /* 0x00002060a0037810 */ /* 0x000fe20007f1e0ff */
[----:B------:R-:W-:Y:S01]  /*2b390*/  STSM.16.M88.4 [R20], R104 ;  /* 0x0000006814007844 */ /* 0x000fe20000000200 */
[----:B------:R-:W-:Y:S02]  /*2b3a0*/  F2FP.BF16.F32.PACK_AB R24, R25, R24 ;  /* 0x000000181918723e */ /* 0x000fe400000010ff */
[----:B------:R-:W-:Y:S01]  /*2b3b0*/  F2FP.BF16.F32.PACK_AB R25, R27, R26 ;  /* 0x0000001a1b19723e */ /* 0x000fe200000010ff */
[----:B------:R0:W-:Y:S01]  /*2b3c0*/  STSM.16.M88.4 [R0], R8 ;  /* 0x0000000800007844 */ /* 0x0001e20000000200 */
[----:B------:R-:W-:-:S02]  /*2b3d0*/  MOV R4, R4 ;  /* 0x0000000400047202 */ /* 0x000fc40000000f00 */
[----:B------:R-:W-:Y:S02]  /*2b3e0*/  F2FP.BF16.F32.PACK_AB R26, R29, R28 ;  /* 0x0000001c1d1a723e */ /* 0x000fe400000010ff */
[----:B------:R-:W-:Y:S02]  /*2b3f0*/  F2FP.BF16.F32.PACK_AB R27, R31, R30 ;  /* 0x0000001e1f1b723e */ /* 0x000fe400000010ff */
[----:B------:R-:W-:-:S03]  /*2b400*/  IADD3 R13, P5, R160, 0x4020, RZ ;  /* 0x00004020a00d7810 */ /* 0x000fc60007fbe0ff */
[----:B------:R1:W-:Y:S01]  /*2b410*/  STSM.16.M88.4 [R4], R24 ;  /* 0x0000001804007844 */ /* 0x0003e20000000200 */
[C---:B0-----:R-:W-:Y:S01]  /*2b420*/  IADD3 R11, P6, R160.reuse, 0x4000, RZ ;  /* 0x00004000a00b7810 */ /* 0x041fe20007fde0ff */
[----:B------:R-:W-:Y:S01]  /*2b430*/  IMAD.X R9, RZ, RZ, R161, P0 ;  /* 0x000000ffff097224 */ /* 0x000fe200000e06a1 */
[C---:B------:R-:W-:Y:S02]  /*2b440*/  IADD3 R5, P0, R160.reuse, 0x6040, RZ ;  /* 0x00006040a0057810 */ /* 0x040fe40007f1e0ff */
[----:B------:R-:W-:Y:S02]  /*2b450*/  LOP3.LUT R10, R11, 0x380, RZ, 0xc0, !PT ;  /* 0x000003800b0a7812 */ /* 0x000fe400078ec0ff */
[----:B------:R-:W-:Y:S02]  /*2b460*/  IADD3 R15, P4, R160, 0x4040, RZ ;  /* 0x00004040a00f7810 */ /* 0x000fe40007f9e0ff */
[----:B------:R-:W-:Y:S02]  /*2b470*/  SHF.R.U64 R10, R10, 0x3, RZ ;  /* 0x000000030a0a7819 */ /* 0x000fe400000012ff */
[----:B-1----:R-:W-:-:S02]  /*2b480*/  LOP3.LUT R4, R5, 0x380, RZ, 0xc0, !PT ;  /* 0x0000038005047812 */ /* 0x002fc400078ec0ff */
[----:B------:R-:W-:Y:S02]  /*2b490*/  IADD3 R21, P3, R160, 0x4060, RZ ;  /* 0x00004060a0157810 */ /* 0x000fe40007f7e0ff */
[----:B------:R-:W-:Y:S02]  /*2b4a0*/  SHF.R.U64 R4, R4, 0x3, RZ ;  /* 0x0000000304047819 */ /* 0x000fe400000012ff */
[----:B------:R-:W-:Y:S02]  /*2b4b0*/  IADD3 R25, P2, R160, 0x6000, RZ ;  /* 0x00006000a0197810 */ /* 0x000fe40007f5e0ff */
[----:B------:R-:W-:Y:S02]  /*2b4c0*/  LOP3.LUT R8, R3, 0x380, RZ, 0xc0, !PT ;  /* 0x0000038003087812 */ /* 0x000fe400078ec0ff */
[----:B------:R-:W-:Y:S02]  /*2b4d0*/  LOP3.LUT R12, R13, 0x380, RZ, 0xc0, !PT ;  /* 0x000003800d0c7812 */ /* 0x000fe400078ec0ff */
[----:B------:R-:W-:Y:S01]  /*2b4e0*/  LOP3.LUT R10, R10, R11, RZ, 0x3c, !PT ;  /* 0x0000000b0a0a7212 */ /* 0x000fe200078e3cff */
[----:B------:R-:W-:Y:S01]  /*2b4f0*/  IMAD.X R11, RZ, RZ, R161, P6 ;  /* 0x000000ffff0b7224 */ /* 0x000fe200030e06a1 */
[----:B------:R-:W-:-:S02]  /*2b500*/  IADD3 R27, P1, R160, 0x6020, RZ ;  /* 0x00006020a01b7810 */ /* 0x000fc40007f3e0ff */
[----:B------:R-:W-:Y:S02]  /*2b510*/  LOP3.LUT R14, R15, 0x380, RZ, 0xc0, !PT ;  /* 0x000003800f0e7812 */ /* 0x000fe400078ec0ff */
[----:B------:R-:W-:Y:S02]  /*2b520*/  LOP3.LUT R20, R21, 0x380, RZ, 0xc0, !PT ;  /* 0x0000038015147812 */ /* 0x000fe400078ec0ff */
[----:B------:R-:W-:Y:S02]  /*2b530*/  IADD3 R7, P6, R160, 0x6060, RZ ;  /* 0x00006060a0077810 */ /* 0x000fe40007fde0ff */
[----:B------:R-:W-:Y:S01]  /*2b540*/  LOP3.LUT R4, R4, R5, RZ, 0x3c, !PT ;  /* 0x0000000504047212 */ /* 0x000fe200078e3cff */
[----:B------:R-:W-:Y:S01]  /*2b550*/  IMAD.X R5, RZ, RZ, R161, P0 ;  /* 0x000000ffff057224 */ /* 0x000fe200000e06a1 */
[----:B------:R-:W-:Y:S02]  /*2b560*/  LOP3.LUT R24, R25, 0x380, RZ, 0xc0, !PT ;  /* 0x0000038019187812 */ /* 0x000fe400078ec0ff */
[----:B------:R-:W-:-:S02]  /*2b570*/  SHF.R.U64 R8, R8, 0x3, RZ ;  /* 0x0000000308087819 */ /* 0x000fc400000012ff */
[----:B------:R-:W-:Y:S02]  /*2b580*/  SHF.R.U64 R12, R12, 0x3, RZ ;  /* 0x000000030c0c7819 */ /* 0x000fe400000012ff */
[----:B------:R-:W-:Y:S02]  /*2b590*/  LOP3.LUT R26, R27, 0x380, RZ, 0xc0, !PT ;  /* 0x000003801b1a7812 */ /* 0x000fe400078ec0ff */
[----:B------:R-:W-:Y:S02]  /*2b5a0*/  ISETP.NE.U32.AND P0, PT, RZ, UR4, PT ;  /* 0x00000004ff007c0c */ /* 0x000fe4000bf05070 */
[----:B------:R-:W-:Y:S02]  /*2b5b0*/  SHF.R.U64 R14, R14, 0x3, RZ ;  /* 0x000000030e0e7819 */ /* 0x000fe400000012ff */
[----:B------:R-:W-:Y:S02]  /*2b5c0*/  SHF.R.U64 R20, R20, 0x3, RZ ;  /* 0x0000000314147819 */ /* 0x000fe400000012ff */
[----:B------:R-:W-:-:S02]  /*2b5d0*/  LOP3.LUT R6, R7, 0x380, RZ, 0xc0, !PT ;  /* 0x0000038007067812 */ /* 0x000fc400078ec0ff */
[----:B------:R-:W-:Y:S02]  /*2b5e0*/  SHF.R.U64 R24, R24, 0x3, RZ ;  /* 0x0000000318187819 */ /* 0x000fe400000012ff */
[----:B------:R-:W-:Y:S02]  /*2b5f0*/  LOP3.LUT R8, R8, R3, RZ, 0x3c, !PT ;  /* 0x0000000308087212 */ /* 0x000fe400078e3cff */
[----:B------:R-:W-:Y:S01]  /*2b600*/  LOP3.LUT R12, R12, R13, RZ, 0x3c, !PT ;  /* 0x0000000d0c0c7212 */ /* 0x000fe200078e3cff */
[--C-:B------:R-:W-:Y:S01]  /*2b610*/  IMAD.X R13, RZ, RZ, R161.reuse, P5 ;  /* 0x000000ffff0d7224 */ /* 0x100fe200028e06a1 */
[----:B------:R-:W-:Y:S02]  /*2b620*/  SHF.R.U64 R26, R26, 0x3, RZ ;  /* 0x000000031a1a7819 */ /* 0x000fe400000012ff */
[----:B------:R-:W-:Y:S02]  /*2b630*/  MOV R0, R4 ;  /* 0x0000000400007202 */ /* 0x000fe40000000f00 */
[----:B------:R-:W-:Y:S01]  /*2b640*/  ISETP.NE.AND.EX P0, PT, RZ, UR5, PT, P0 ;  /* 0x00000005ff007c0c */ /* 0x000fe2000bf05300 */
[----:B------:R-:W0:Y:S01]  /*2b650*/  LDC.64 R4, c[0x0][0xd00] ;  /* 0x00034000ff047b82 */ /* 0x000e220000000a00 */
[----:B------:R-:W-:Y:S01]  /*2b660*/  LOP3.LUT R14, R14, R15, RZ, 0x3c, !PT ;  /* 0x0000000f0e0e7212 */ /* 0x000fe200078e3cff */
[--C-:B------:R-:W-:Y:S01]  /*2b670*/  IMAD.X R15, RZ, RZ, R161.reuse, P4 ;  /* 0x000000ffff0f7224 */ /* 0x100fe200020e06a1 */
[----:B------:R-:W-:Y:S01]  /*2b680*/  LOP3.LUT R20, R20, R21, RZ, 0x3c, !PT ;  /* 0x0000001514147212 */ /* 0x000fe200078e3cff */
[----:B------:R-:W-:Y:S01]  /*2b690*/  IMAD.X R21, RZ, RZ, R161, P3 ;  /* 0x000000ffff157224 */ /* 0x000fe200018e06a1 */
[----:B------:R-:W-:-:S02]  /*2b6a0*/  SHF.R.U64 R6, R6, 0x3, RZ ;  /* 0x0000000306067819 */ /* 0x000fc400000012ff */
[----:B------:R-:W-:Y:S02]  /*2b6b0*/  F2FP.BF16.F32.PACK_AB R108, R109, R108 ;  /* 0x0000006c6d6c723e */ /* 0x000fe400000010ff */
[----:B------:R-:W-:Y:S01]  /*2b6c0*/  LOP3.LUT R24, R24, R25, RZ, 0x3c, !PT ;  /* 0x0000001918187212 */ /* 0x000fe200078e3cff */
[--C-:B------:R-:W-:Y:S01]  /*2b6d0*/  IMAD.X R25, RZ, RZ, R161.reuse, P2 ;  /* 0x000000ffff197224 */ /* 0x100fe200010e06a1 */
[----:B------:R-:W-:Y:S02]  /*2b6e0*/  F2FP.BF16.F32.PACK_AB R109, R111, R110 ;  /* 0x0000006e6f6d723e */ /* 0x000fe400000010ff */
[----:B------:R-:W-:Y:S01]  /*2b6f0*/  LOP3.LUT R26, R26, R27, RZ, 0x3c, !PT ;  /* 0x0000001b1a1a7212 */ /* 0x000fe200078e3cff */
[----:B------:R-:W-:Y:S01]  /*2b700*/  IMAD.X R27, RZ, RZ, R161, P1 ;  /* 0x000000ffff1b7224 */ /* 0x000fe200008e06a1 */
[----:B------:R-:W-:Y:S02]  /*2b710*/  MOV R8, R8 ;  /* 0x0000000800087202 */ /* 0x000fe40000000f00 */
[----:B------:R-:W-:-:S02]  /*2b720*/  MOV R10, R10 ;  /* 0x0000000a000a7202 */ /* 0x000fc40000000f00 */
[----:B------:R-:W-:Y:S01]  /*2b730*/  LOP3.LUT R6, R6, R7, RZ, 0x3c, !PT ;  /* 0x0000000706067212 */ /* 0x000fe200078e3cff */
[----:B------:R-:W-:Y:S01]  /*2b740*/  IMAD.X R7, RZ, RZ, R161, P6 ;  /* 0x000000ffff077224 */ /* 0x000fe200030e06a1 */
[----:B------:R-:W-:Y:S02]  /*2b750*/  MOV R12, R12 ;  /* 0x0000000c000c7202 */ /* 0x000fe40000000f00 */
[----:B------:R-:W-:Y:S02]  /*2b760*/  F2FP.BF16.F32.PACK_AB R60, R61, R60 ;  /* 0x0000003c3d3c723e */ /* 0x000fe400000010ff */
[----:B------:R-:W-:Y:S02]  /*2b770*/  MOV R14, R14 ;  /* 0x0000000e000e7202 */ /* 0x000fe40000000f00 */
[----:B------:R-:W-:Y:S02]  /*2b780*/  F2FP.BF16.F32.PACK_AB R61, R63, R62 ;  /* 0x0000003e3f3d723e */ /* 0x000fe400000010ff */
[----:B------:R-:W-:-:S02]  /*2b790*/  MOV R20, R20 ;  /* 0x0000001400147202 */ /* 0x000fc40000000f00 */
[----:B------:R-:W-:Y:S02]  /*2b7a0*/  MOV R24, R24 ;  /* 0x0000001800187202 */ /* 0x000fe40000000f00 */
[----:B------:R-:W-:Y:S02]  /*2b7b0*/  F2FP.BF16.F32.PACK_AB R88, R89, R88 ;  /* 0x000000585958723e */ /* 0x000fe400000010ff */
[----:B------:R-:W-:Y:S02]  /*2b7c0*/  MOV R26, R26 ;  /* 0x0000001a001a7202 */ /* 0x000fe40000000f00 */
[----:B------:R-:W-:Y:S02]  /*2b7d0*/  F2FP.BF16.F32.PACK_AB R89, R91, R90 ;  /* 0x0000005a5b59723e */ /* 0x000fe400000010ff */
[----:B------:R-:W-:Y:S02]  /*2b7e0*/  F2FP.BF16.F32.PACK_AB R96, R97, R96 ;  /* 0x000000606160723e */ /* 0x000fe400000010ff */
[----:B------:R-:W-:-:S02]  /*2b7f0*/  F2FP.BF16.F32.PACK_AB R90, R93, R92 ;  /* 0x0000005c5d5a723e */ /* 0x000fc400000010ff */
[----:B------:R-:W-:Y:S02]  /*2b800*/  F2FP.BF16.F32.PACK_AB R91, R95, R94 ;  /* 0x0000005e5f5b723e */ /* 0x000fe400000010ff */
[----:B------:R-:W-:Y:S02]  /*2b810*/  F2FP.BF16.F32.PACK_AB R97, R99, R98 ;  /* 0x000000626361723e */ /* 0x000fe400000010ff */
[----:B------:R-:W-:Y:S02]  /*2b820*/  MOV R3, R6 ;  /* 0x0000000600037202 */ /* 0x000fe40000000f00 */
[----:B------:R-:W-:Y:S01]  /*2b830*/  F2FP.BF16.F32.PACK_AB R98, R101, R100 ;  /* 0x000000646562723e */ /* 0x000fe200000010ff */
[----:B------:R-:W1:Y:S01]  /*2b840*/  LDC.64 R6, c[0x0][0xd00] ;  /* 0x00034000ff067b82 */ /* 0x000e620000000a00 */
[----:B------:R-:W-:Y:S02]  /*2b850*/  F2FP.BF16.F32.PACK_AB R99, R103, R102 ;  /* 0x000000666763723e */ /* 0x000fe400000010ff */
[----:B0-----:R-:W-:-:S04]  /*2b860*/  ISETP.NE.U32.AND P1, PT, R4, RZ, PT ;  /* 0x000000ff0400720c */ /* 0x001fc80003f25070 */
[----:B------:R-:W-:Y:S01]  /*2b870*/  ISETP.NE.AND.EX P1, PT, R5, RZ, PT, P1 ;  /* 0x000000ff0500720c */ /* 0x000fe20003f25310 */
[----:B------:R-:W-:Y:S01]  /*2b880*/  ULDC UR4, c[0x0][0xb88] ;  /* 0x0002e20000047ab9 */ /* 0x000fe20000000800 */
[----:B--2---:R-:W-:Y:S02]  /*2b890*/  F2FP.BF16.F32.PACK_AB R110, R33, R32 ;  /* 0x00000020216e723e */ /* 0x004fe400000010ff */
[----:B------:R-:W-:Y:S02]  /*2b8a0*/  F2FP.BF16.F32.PACK_AB R111, R35, R34 ;  /* 0x00000022236f723e */ /* 0x000fe400000010ff */
[----:B------:R-:W-:Y:S02]  /*2b8b0*/  F2FP.BF16.F32.PACK_AB R36, R37, R36 ;  /* 0x000000242524723e */ /* 0x000fe400000010ff */
[----:B------:R-:W-:Y:S01]  /*2b8c0*/  F2FP.BF16.F32.PACK_AB R37, R39, R38 ;  /* 0x000000262725723e */ /* 0x000fe200000010ff */
[----:B------:R0:W-:Y:S01]  /*2b8d0*/  STSM.16.M88.4 [R8], R108 ;  /* 0x0000006c08007844 */ /* 0x0001e20000000200 */
[----:B----4-:R-:W-:-:S02]  /*2b8e0*/  F2FP.BF16.F32.PACK_AB R44, R45, R44 ;  /* 0x0000002c2d2c723e */ /* 0x010fc400000010ff */
[----:B------:R-:W-:Y:S02]  /*2b8f0*/  F2FP.BF16.F32.PACK_AB R45, R47, R46 ;  /* 0x0000002e2f2d723e */ /* 0x000fe400000010ff */
[----:B------:R-:W-:Y:S02]  /*2b900*/  F2FP.BF16.F32.PACK_AB R38, R41, R40 ;  /* 0x000000282926723e */ /* 0x000fe400000010ff */
[----:B------:R-:W-:Y:S01]  /*2b910*/  F2FP.BF16.F32.PACK_AB R39, R43, R42 ;  /* 0x0000002a2b27723e */ /* 0x000fe200000010ff */
[----:B0-----:R-:W0:Y:S01]  /*2b920*/  @P0 LDC.64 R8, c[0x0][0xd08] ;  /* 0x00034200ff080b82 */ /* 0x001e220000000a00 */
        /* <DEDUP_REMOVED lines=10> */
[----:B------:R-:W-:Y:S01]  /*2b9d0*/  STSM.16.M88.4 [R10], R36 ;  /* 0x000000240a007844 */ /* 0x000fe20000000200 */
[----:B------:R-:W-:Y:S02]  /*2b9e0*/  F2FP.BF16.F32.PACK_AB R70, R73, R72 ;  /* 0x000000484946723e */ /* 0x000fe400000010ff */
[----:B------:R-:W-:Y:S01]  /*2b9f0*/  F2FP.BF16.F32.PACK_AB R71, R75, R74 ;  /* 0x0000004a4b47723e */ /* 0x000fe200000010ff */
[----:B------:R-:W-:Y:S01]  /*2ba00*/  STSM.16.M88.4 [R12], R44 ;  /* 0x0000002c0c007844 */ /* 0x000fe20000000200 */
[----:B------:R-:W-:Y:S02]  /*2ba10*/  F2FP.BF16.F32.PACK_AB R76, R77, R76 ;  /* 0x0000004c4d4c723e */ /* 0x000fe400000010ff */
[----:B------:R-:W-:Y:S02]  /*2ba20*/  F2FP.BF16.F32.PACK_AB R77, R79, R78 ;  /* 0x0000004e4f4d723e */ /* 0x000fe400000010ff */
[----:B------:R-:W-:-:S02]  /*2ba30*/  F2FP.BF16.F32.PACK_AB R78, R81, R80 ;  /* 0x00000050514e723e */ /* 0x000fc400000010ff */
[----:B------:R-:W-:Y:S01]  /*2ba40*/  F2FP.BF16.F32.PACK_AB R79, R83, R82 ;  /* 0x00000052534f723e */ /* 0x000fe200000010ff */
[----:B------:R-:W-:Y:S04]  /*2ba50*/  STSM.16.M88.4 [R14], R52 ;  /* 0x000000340e007844 */ /* 0x000fe80000000200 */
[----:B------:R2:W-:Y:S04]  /*2ba60*/  STSM.16.M88.4 [R20], R60 ;  /* 0x0000003c14007844 */ /* 0x0005e80000000200 */
[----:B------:R-:W-:Y:S04]  /*2ba70*/  STSM.16.M88.4 [R24], R68 ;  /* 0x0000004418007844 */ /* 0x000fe80000000200 */
[----:B------:R-:W-:Y:S04]  /*2ba80*/  STSM.16.M88.4 [R26], R76 ;  /* 0x0000004c1a007844 */ /* 0x000fe80000000200 */
[----:B------:R-:W-:Y:S04]  /*2ba90*/  STSM.16.M88.4 [R0], R88 ;  /* 0x0000005800007844 */ /* 0x000fe80000000200 */
[----:B------:R3:W-:Y:S01]  /*2baa0*/  STSM.16.M88.4 [R3], R96 ;  /* 0x0000006003007844 */ /* 0x0007e20000000200 */
[----:B--2---:R-:W-:-:S02]  /*2bab0*/  IMAD.MOV.U32 R20, RZ, RZ, RZ ;  /* 0x000000ffff147224 */ /* 0x004fc400078e00ff */
[C---:B-1----:R-:W-:Y:S01]  /*2bac0*/  IMAD.WIDE R6, R214.reuse, 0x4, R6 ;  /* 0x00000004d6067825 */ /* 0x042fe200078e0206 */
[----:B------:R-:W-:Y:S03]  /*2bad0*/  BAR.SYNC.DEFER_BLOCKING 0x1, 0x100 ;  /* 0x0044000000007b1d */ /* 0x000fe60000010000 */
[----:B0-----:R-:W-:-:S04]  /*2bae0*/  @P0 IMAD.WIDE R8, R214, 0x4, R8 ;  /* 0x00000004d6080825 */ /* 0x001fc800078e0208 */
[----:B---3--:R-:W-:Y:S01]  /*2baf0*/  IMAD.U32 R3, RZ, RZ, UR4 ;  /* 0x00000004ff037e24 */ /* 0x008fe2000f8e00ff */
[C---:B------:R-:W-:Y:S01]  /*2bb00*/  ISETP.NE.AND P2, PT, R213.reuse, RZ, PT ;  /* 0x000000ffd500720c */ /* 0x040fe20003f45270 */
[----:B------:R-:W-:Y:S01]  /*2bb10*/  ULDC UR4, c[0x0][0xbd4] ;  /* 0x0002f50000047ab9 */ /* 0x000fe20000000800 */
[----:B------:R0:W5:Y:S04]  /*2bb20*/  @P1 LDG.E R20, desc[UR36][R6.64] ;  /* 0x0000002406141981 */ /* 0x000168000c1e1900 */
[----:B------:R0:W5:Y:S01]  /*2bb30*/  @P0 LDG.E R3, desc[UR36][R8.64] ;  /* 0x0000002408030981 */ /* 0x000162000c1e1900 */
[----:B------:R-:W-:Y:S01]  /*2bb40*/  SEL R213, R213, UR4, P2 ;  /* 0x00000004d5d57c07 */ /* 0x000fe20009000000 */
[----:B------:R-:W-:Y:S06]  /*2bb50*/  @P0 BRA `(.L_x_6888) ;  /* 0x0000000000100947 */ /* 0x000fec0003800000 */
[----:B------:R-:W-:Y:S05]  /*2bb60*/  @!P1 BRA `(.L_x_6888) ;  /* 0x00000000000c9947 */ /* 0x000fea0003800000 */
[----:B------:R-:W2:Y:S04]  /*2bb70*/  LDG.E R0, desc[UR36][R6.64] ;  /* 0x0000002406007981 */ /* 0x000ea8000c1e1900 */
[----:B-----5:R-:W2:Y:S02]  /*2bb80*/  LDG.E R3, desc[UR36][R6.64+0x4] ;  /* 0x0000042406037981 */ /* 0x020ea4000c1e1900 */
[----:B--2---:R-:W-:-:S07]  /*2bb90*/  IMAD.IADD R3, R3, 0x1, -R0 ;  /* 0x0000000103037824 */ /* 0x004fce00078e0a00 */
.L_x_6888:
[----:B------:R-:W0:Y:S01]  /*2bba0*/  S2R R0, SR_TID.X ;  /* 0x0000000000007919 */ /* 0x000e220000002100 */
[----:B------:R-:W-:Y:S02]  /*2bbb0*/  ISETP.NE.U32.AND P0, PT, R4, RZ, PT ;  /* 0x000000ff0400720c */ /* 0x000fe40003f05070 */
[----:B------:R-:W-:Y:S02]  /*2bbc0*/  ISETP.GT.AND P3, PT, R213, 0x1, PT ;  /* 0x00000001d500780c */ /* 0x000fe40003f64270 */
[----:B------:R-:W-:Y:S01]  /*2bbd0*/  ISETP.NE.AND.EX P0, PT, R5, RZ, PT, P0 ;  /* 0x000000ff0500720c */ /* 0x000fe20003f05300 */
[C---:B0-----:R-:W-:Y:S02]  /*2bbe0*/  VIADD R6, R0.reuse, 0xffffff80 ;  /* 0xffffff8000067836 */ /* 0x041fe40000000000 */
[----:B------:R-:W-:-:S05]  /*2bbf0*/  VIADD R0, R0, 0xffffff80 ;  /* 0xffffff8000007836 */ /* 0x000fca0000000000 */
[----:B------:R-:W-:-:S04]  /*2bc00*/  SHF.R.S32.HI R0, RZ, 0x1f, R0 ;  /* 0x0000001fff007819 */ /* 0x000fc80000011400 */
[----:B------:R-:W-:-:S04]  /*2bc10*/  LEA.HI R0, R0, R6, RZ, 0x7 ;  /* 0x0000000600007211 */ /* 0x000fc800078f38ff */
[----:B------:R-:W-:-:S06]  /*2bc20*/  SHF.R.S32.HI R0, RZ, 0x7, R0 ;  /* 0x00000007ff007819 */ /* 0x000fcc0000011400 */
[----:B------:R-:W0:Y:S02]  /*2bc30*/  SHFL.IDX PT, R0, R0, RZ, 0x1f ;  /* 0x00001fff00007589 */ /* 0x000e2400000e0000 */
[----:B0-----:R-:W-:Y:S02]  /*2bc40*/  ISETP.NE.AND P1, PT, R0, RZ, PT ;  /* 0x000000ff0000720c */ /* 0x001fe40003f25270 */
[----:B-----5:R-:W-:-:S11]  /*2bc50*/  SHF.R.S32.HI R0, RZ, 0x1f, R20 ;  /* 0x0000001fff007819 */ /* 0x020fd60000011414 */
[----:B------:R-:W-:Y:S05]  /*2bc60*/  @P1 BRA `(.L_x_6889) ;  /* 0x0000000400141947 */ /* 0x000fea0003800000 */
[----:B------:R-:W2:Y:S01]  /*2bc70*/  LDL R6, [R1+0x45c] ;  /* 0x00045c0001067983 */ /* 0x000ea20000100800 */
[----:B------:R-:W0:Y:S03]  /*2bc80*/  LDC R26, c[0x0][0xce8] ;  /* 0x00033a00ff1a7b82 */ /* 0x000e260000000800 */
[----:B------:R-:W3:Y:S04]  /*2bc90*/  LDL R7, [R1+0x460] ;  /* 0x0004600001077983 */ /* 0x000ee80000100800 */
[----:B------:R-:W4:Y:S01]  /*2bca0*/  LDL R25, [R1+0x454] ;  /* 0x0004540001197983 */ /* 0x000f220000100800 */
[----:B------:R-:W-:Y:S02]  /*2bcb0*/  IMAD.IADD R28, R162, 0x1, R181 ;  /* 0x00000001a21c7824 */ /* 0x000fe400078e02b5 */
[----:B0-----:R-:W-:Y:S01]  /*2bcc0*/  IMAD R37, R3, R26, RZ ;  /* 0x0000001a03257224 */ /* 0x001fe200078e02ff */
[----:B------:R-:W-:Y:S01]  /*2bcd0*/  ISETP.GT.AND P5, PT, R213, 0x1, PT ;  /* 0x00000001d500780c */ /* 0x000fe20003fa4270 */
[----:B------:R-:W-:-:S05]  /*2bce0*/  IMAD.MOV.U32 R21, RZ, RZ, 0xab8 ;  /* 0x00000ab8ff157424 */ /* 0x000fca00078e00ff */
[----:B------:R-:W-:-:S04]  /*2bcf0*/  SEL R21, R21, 0xa78, P5 ;  /* 0x00000a7815157807 */ /* 0x000fc80002800000 */
[----:B------:R-:W0:Y:S08]  /*2bd00*/  LDC.64 R12, c[0x0][R21+0x220] ;  /* 0x00008800150c7b82 */ /* 0x000e300000000a00 */
[----:B------:R-:W1:Y:S01]  /*2bd10*/  LDC.64 R10, c[0x0][R21+0x218] ;  /* 0x00008600150a7b82 */ /* 0x000e620000000a00 */
[----:B------:R-:W-:-:S07]  /*2bd20*/  ISETP.NE.AND P6, PT, R26, 0x1, PT ;  /* 0x000000011a00780c */ /* 0x000fce0003fc5270 */
[----:B------:R-:W5:Y:S01]  /*2bd30*/  LDC.64 R8, c[0x0][R21+0x228] ;  /* 0x00008a0015087b82 */ /* 0x000f620000000a00 */
[----:B------:R-:W-:-:S07]  /*2bd40*/  ISETP.NE.U32.AND P2, PT, R4, RZ, PT ;  /* 0x000000ff0400720c */ /* 0x000fce0003f45070 */
[----:B------:R-:W0:Y:S01]  /*2bd50*/  @P6 LDC R14, c[0x0][0xcec] ;  /* 0x00033b00ff0e6b82 */ /* 0x000e220000000800 */
[----:B--2---:R-:W-:-:S07]  /*2bd60*/  IMAD.MOV R6, RZ, RZ, -R6 ;  /* 0x000000ffff067224 */ /* 0x004fce00078e0a06 */
[----:B------:R-:W2:Y:S01]  /*2bd70*/  @P6 LDC R24, c[0x0][0xcf0] ;  /* 0x00033c00ff186b82 */ /* 0x000ea20000000800 */
[----:B---3--:R-:W-:-:S04]  /*2bd80*/  ISETP.NE.AND P1, PT, R7, R6, PT ;  /* 0x000000060700720c */ /* 0x008fc80003f25270 */
[----:B------:R-:W-:-:S13]  /*2bd90*/  ISETP.GE.OR P4, PT, R28, R37, P1 ;  /* 0x000000251c00720c */ /* 0x000fda0000f86670 */
[----:B------:R-:W3:Y:S01]  /*2bda0*/  @!P4 LDL R29, [R1+0x1f0] ;  /* 0x0001f000011dc983 */ /* 0x000ee20000100800 */
[----:B------:R-:W5:Y:S01]  /*2bdb0*/  LDC.64 R6, c[0x0][R21+0x210] ;  /* 0x0000840015067b82 */ /* 0x000f620000000a00 */
[----:B------:R-:W-:Y:S01]  /*2bdc0*/  ISETP.NE.AND.EX P2, PT, R5, RZ, PT, P2 ;  /* 0x000000ff0500720c */ /* 0x000fe20003f45320 */
[----:B----4-:R-:W-:Y:S01]  /*2bdd0*/  IMAD.IADD R35, R25, 0x1, R181 ;  /* 0x0000000119237824 */ /* 0x010fe200078e02b5 */
[----:B------:R-:W-:Y:S01]  /*2bde0*/  SHF.R.S32.HI R15, RZ, 0x1f, R214 ;  /* 0x0000001fff0f7819 */ /* 0x000fe200000114d6 */
[----:B------:R-:W-:Y:S01]  /*2bdf0*/  BSSY B1, `(.L_x_6889) ;  /* 0x000002c000017945 */ /* 0x000fe20003800000 */
[----:B------:R-:W-:Y:S01]  /*2be00*/  SEL R31, R214, RZ, !P2 ;  /* 0x000000ffd61f7207 */ /* 0x000fe20005000000 */
[----:B0-----:R-:W-:Y:S01]  /*2be10*/  @P6 IMAD.HI.U32 R27, R35, R14, RZ ;  /* 0x0000000e231b6227 */ /* 0x001fe200078e00ff */
[----:B------:R-:W-:Y:S01]  /*2be20*/  SEL R33, R15, RZ, !P2 ;  /* 0x000000ff0f217207 */ /* 0x000fe20005000000 */
[----:B------:R-:W0:Y:S02]  /*2be30*/  LDC.64 R4, c[0x0][0xca8] ;  /* 0x00032a00ff047b82 */ /* 0x000e240000000a00 */
[----:B------:R-:W-:-:S02]  /*2be40*/  IMAD R13, R13, R31, RZ ;  /* 0x0000001f0d0d7224 */ /* 0x000fc400078e02ff */
[----:B------:R-:W-:-:S04]  /*2be50*/  IMAD.WIDE.U32 R14, R12, R31, RZ ;  /* 0x0000001f0c0e7225 */ /* 0x000fc800078e00ff */
[----:B------:R-:W-:Y:S02]  /*2be60*/  IMAD R33, R12, R33, R13 ;  /* 0x000000210c217224 */ /* 0x000fe400078e020d */
[-C--:B-1----:R-:W-:Y:S01]  /*2be70*/  IMAD R31, R11, R157.reuse, RZ ;  /* 0x0000009d0b1f7224 */ /* 0x082fe200078e02ff */
[----:B------:R-:W-:Y:S01]  /*2be80*/  SEL R11, R220, RZ, P5 ;  /* 0x000000ffdc0b7207 */ /* 0x000fe20002800000 */
[----:B------:R-:W-:-:S04]  /*2be90*/  IMAD.WIDE.U32 R12, R10, R157, RZ ;  /* 0x0000009d0a0c7225 */ /* 0x000fc800078e00ff */
[----:B------:R-:W-:Y:S01]  /*2bea0*/  IMAD.MOV.U32 R25, RZ, RZ, R35 ;  /* 0x000000ffff197224 */ /* 0x000fe200078e0023 */
[----:B--2---:R-:W-:Y:S01]  /*2beb0*/  @P6 SHF.R.U32.HI R25, RZ, R24, R27 ;  /* 0x00000018ff196219 */ /* 0x004fe2000001161b */
[----:B------:R-:W-:Y:S01]  /*2bec0*/  IMAD.IADD R10, R13, 0x1, R31 ;  /* 0x000000010d0a7824 */ /* 0x000fe200078e021f */
[----:B------:R-:W-:Y:S01]  /*2bed0*/  IADD3 R14, P2, P6, R14, R12, R20 ;  /* 0x0000000c0e0e7210 */ /* 0x000fe20007e5e014 */
[----:B------:R-:W-:Y:S02]  /*2bee0*/  IMAD.IADD R33, R15, 0x1, R33 ;  /* 0x000000010f217824 */ /* 0x000fe400078e0221 */
[-C--:B-----5:R-:W-:Y:S01]  /*2bef0*/  IMAD R13, R9, R11.reuse, RZ ;  /* 0x0000000b090d7224 */ /* 0x0a0fe200078e02ff */
[----:B0-----:R-:W0:Y:S01]  /*2bf00*/  @!P5 LDC R4, c[0x0][0xc50] ;  /* 0x00031400ff04db82 */ /* 0x001e220000000800 */
[----:B------:R-:W-:Y:S01]  /*2bf10*/  IMAD.WIDE.U32 R8, R8, R11, RZ ;  /* 0x0000000b08087225 */ /* 0x000fe200078e00ff */
[----:B------:R-:W-:-:S03]  /*2bf20*/  IADD3.X R10, R33, R10, R0, P2, P6 ;  /* 0x0000000a210a7210 */ /* 0x000fc600017ec400 */
[----:B------:R-:W-:Y:S02]  /*2bf30*/  IMAD.MOV R15, RZ, RZ, -R25 ;  /* 0x000000ffff0f7224 */ /* 0x000fe400078e0a19 */
[----:B------:R-:W-:Y:S01]  /*2bf40*/  IMAD.IADD R13, R9, 0x1, R13 ;  /* 0x00000001090d7824 */ /* 0x000fe200078e020d */
[----:B------:R-:W1:Y:S01]  /*2bf50*/  @!P5 LDC R5, c[0x0][0xc54] ;  /* 0x00031500ff05db82 */ /* 0x000e620000000800 */
[----:B------:R-:W-:Y:S01]  /*2bf60*/  IADD3 R8, P2, P5, R25, R14, R8 ;  /* 0x0000000e19087210 */ /* 0x000fe20007d5e008 */
[----:B------:R-:W-:Y:S01]  /*2bf70*/  IMAD R11, R26, R15, R35 ;  /* 0x0000000f1a0b7224 */ /* 0x000fe200078e0223 */
[----:B------:R-:W-:-:S04]  /*2bf80*/  SHF.R.S32.HI R25, RZ, 0x1f, R25 ;  /* 0x0000001fff197819 */ /* 0x000fc80000011419 */
[----:B------:R-:W-:Y:S01]  /*2bf90*/  IADD3.X R9, R25, R10, R13, P2, P5 ;  /* 0x0000000a19097210 */ /* 0x000fe200017ea40d */
[-C--:B------:R-:W-:Y:S01]  /*2bfa0*/  IMAD R7, R7, R11.reuse, RZ ;  /* 0x0000000b07077224 */ /* 0x080fe200078e02ff */
[----:B------:R-:W-:Y:S01]  /*2bfb0*/  SHF.R.S32.HI R13, RZ, 0x1f, R11 ;  /* 0x0000001fff0d7819 */ /* 0x000fe2000001140b */
[----:B------:R-:W-:-:S04]  /*2bfc0*/  IMAD.WIDE.U32 R8, R6, R11, R8 ;  /* 0x0000000b06087225 */ /* 0x000fc800078e0008 */
[----:B------:R-:W-:-:S04]  /*2bfd0*/  IMAD R7, R6, R13, R7 ;  /* 0x0000000d06077224 */ /* 0x000fc800078e0207 */
[----:B------:R-:W-:Y:S01]  /*2bfe0*/  IMAD.IADD R6, R9, 0x1, R7 ;  /* 0x0000000109067824 */ /* 0x000fe200078e0207 */
[----:B0-----:R-:W-:-:S04]  /*2bff0*/  LEA R9, P2, R8, R4, 0x2 ;  /* 0x0000000408097211 */ /* 0x001fc800078410ff */
[----:B-1----:R-:W-:Y:S01]  /*2c000*/  LEA.HI.X R10, R8, R5, R6, 0x2, P2 ;  /* 0x00000005080a7211 */ /* 0x002fe200010f1406 */
[----:B------:R-:W-:Y:S01]  /*2c010*/  VIADD R8, R28, 0x8 ;  /* 0x000000081c087836 */ /* 0x000fe20000000000 */
[----:B------:R-:W-:Y:S04]  /*2c020*/  SHFL.IDX PT, R6, R9, RZ, 0x1c1f ;  /* 0x001c1fff09067589 */ /* 0x000fe800000e0000 */
[----:B------:R-:W3:Y:S01]  /*2c030*/  SHFL.IDX PT, R7, R10, RZ, 0x1c1f ;  /* 0x001c1fff0a077589 */ /* 0x000ee200000e0000 */
[----:B------:R-:W-:-:S03]  /*2c040*/  ISETP.GE.OR P1, PT, R8, R37, P1 ;  /* 0x000000250800720c */ /* 0x000fc60000f26670 */
[----:B------:R0:W1:Y:S04]  /*2c050*/  SHFL.IDX PT, R4, R9, 0x1, 0x1c1f ;  /* 0x003c1f0009047f89 */ /* 0x00006800000e0000 */
[----:B------:R0:W2:Y:S04]  /*2c060*/  SHFL.IDX PT, R5, R10, 0x1, 0x1c1f ;  /* 0x003c1f000a057f89 */ /* 0x0000a800000e0000 */
[----:B---3--:R0:W-:Y:S02]  /*2c070*/  @!P4 ST.E desc[UR36][R6.64], R29 ;  /* 0x0000001d0600c985 */ /* 0x0081e4000c101924 */
[----:B-12---:R-:W-:Y:S05]  /*2c080*/  @P1 BRA `(.L_x_6890) ;  /* 0x0000000000081947 */ /* 0x006fea0003800000 */
[----:B0-----:R-:W2:Y:S04]  /*2c090*/  LDL R7, [R1+0x1f4] ;  /* 0x0001f40001077983 */ /* 0x001ea80000100800 */
[----:B--2---:R1:W-:Y:S02]  /*2c0a0*/  ST.E desc[UR36][R4.64], R7 ;  /* 0x0000000704007985 */ /* 0x0043e4000c101924 */
.L_x_6890:
[----:B------:R-:W-:Y:S05]  /*2c0b0*/  BSYNC B1 ;  /* 0x0000000000017941 */ /* 0x000fea0003800000 */
.L_x_6889:
[----:B------:R-:W-:Y:S01]  /*2c0c0*/  SEL R76, R214, RZ, !P0 ;  /* 0x000000ffd64c7207 */ /* 0x000fe20004000000 */
[----:B------:R-:W-:Y:S06]  /*2c0d0*/  @P3 BRA `(.L_x_6891) ;  /* 0x0000001000343947 */ /* 0x000fec0003800000 */
[----:B-1----:R-:W1:Y:S01]  /*2c0e0*/  S2R R4, SR_TID.X ;  /* 0x0000000000047919 */ /* 0x002e620000002100 */
[----:B------:R-:W-:Y:S01]  /*2c0f0*/  IMAD.MOV.U32 R5, RZ, RZ, 0x2 ;  /* 0x00000002ff057424 */ /* 0x000fe200078e00ff */
[----:B------:R-:W2:Y:S01]  /*2c100*/  LDC R80, c[0x0][0xce8] ;  /* 0x00033a00ff507b82 */ /* 0x000ea20000000800 */
[----:B------:R-:W-:Y:S01]  /*2c110*/  ULDC.64 UR4, c[0x0][0xba0] ;  /* 0x0002e80000047ab9 */ /* 0x000fe20000000a00 */
[C---:B-1----:R-:W-:Y:S02]  /*2c120*/  VIADD R88, R4.reuse, 0xffffff80 ;  /* 0xffffff8004587836 */ /* 0x042fe40000000000 */
[----:B------:R-:W-:-:S03]  /*2c130*/  VIADD R91, R4, 0xffffff80 ;  /* 0xffffff80045b7836 */ /* 0x000fc60000000000 */
[----:B------:R-:W-:-:S04]  /*2c140*/  SHF.R.S32.HI R88, RZ, 0x1f, R88 ;  /* 0x0000001fff587819 */ /* 0x000fc80000011458 */
[----:B------:R-:W-:-:S04]  /*2c150*/  LEA.HI R88, R88, R91, RZ, 0x3 ;  /* 0x0000005b58587211 */ /* 0x000fc800078f18ff */
[----:B------:R-:W-:-:S05]  /*2c160*/  SHF.R.S32.HI R88, RZ, 0x3, R88 ;  /* 0x00000003ff587819 */ /* 0x000fca0000011458 */
[----:B------:R-:W-:-:S04]  /*2c170*/  IMAD R4, R88, 0x40, R166 ;  /* 0x0000004058047824 */ /* 0x000fc800078e02a6 */
[----:B------:R-:W-:-:S03]  /*2c180*/  IMAD.WIDE R4, R4, R5, UR40 ;  /* 0x0000002804047e25 */ /* 0x000fc6000f8e0205 */
[C---:B------:R-:W-:Y:S02]  /*2c190*/  IADD3 R41, P2, R4.reuse, 0x7000, RZ ;  /* 0x0000700004297810 */ /* 0x040fe40007f5e0ff */
[----:B------:R-:W-:Y:S02]  /*2c1a0*/  IADD3 R33, P0, R4, 0x5000, RZ ;  /* 0x0000500004217810 */ /* 0x000fe40007f1e0ff */
[----:B------:R-:W-:Y:S01]  /*2c1b0*/  LOP3.LUT R40, R41, 0x380, RZ, 0xc0, !PT ;  /* 0x0000038029287812 */ /* 0x000fe200078ec0ff */
[----:B------:R-:W-:Y:S01]  /*2c1c0*/  IMAD R21, R0, UR4, RZ ;  /* 0x0000000400157c24 */ /* 0x000fe2000f8e02ff */
[----:B------:R-:W-:Y:S01]  /*2c1d0*/  LOP3.LUT R32, R33, 0x380, RZ, 0xc0, !PT ;  /* 0x0000038021207812 */ /* 0x000fe200078ec0ff */
[----:B------:R-:W1:Y:S01]  /*2c1e0*/  LDC R0, c[0x0][0xbc8] ;  /* 0x0002f200ff007b82 */ /* 0x000e620000000800 */
[----:B------:R-:W-:Y:S02]  /*2c1f0*/  SHF.R.U64 R40, R40, 0x3, RZ ;  /* 0x0000000328287819 */ /* 0x000fe400000012ff */
[----:B------:R-:W-:-:S02]  /*2c200*/  IADD3 R37, P1, R4, 0x6000, RZ ;  /* 0x0000600004257810 */ /* 0x000fc40007f3e0ff */
[----:B------:R-:W-:Y:S01]  /*2c210*/  LOP3.LUT R40, R40, R41, RZ, 0x3c, !PT ;  /* 0x0000002928287212 */ /* 0x000fe200078e3cff */
[----:B------:R-:W-:Y:S01]  /*2c220*/  IMAD.X R41, RZ, RZ, R5, P2 ;  /* 0x000000ffff297224 */ /* 0x000fe200010e0605 */
[----:B------:R-:W-:Y:S02]  /*2c230*/  IADD3 R69, P2, R4, 0xe000, RZ ;  /* 0x0000e00004457810 */ /* 0x000fe40007f5e0ff */
[----:B------:R-:W-:Y:S02]  /*2c240*/  SHF.R.U64 R32, R32, 0x3, RZ ;  /* 0x0000000320207819 */ /* 0x000fe400000012ff */
[----:B------:R-:W-:Y:S01]  /*2c250*/  LOP3.LUT R68, R69, 0x380, RZ, 0xc0, !PT ;  /* 0x0000038045447812 */ /* 0x000fe200078ec0ff */
[----:B------:R-:W-:Y:S01]  /*2c260*/  IMAD R77, R20, UR5, R21 ;  /* 0x00000005144d7c24 */ /* 0x000fe2000f8e0215 */
[----:B------:R-:W-:Y:S01]  /*2c270*/  LOP3.LUT R36, R37, 0x380, RZ, 0xc0, !PT ;  /* 0x0000038025247812 */ /* 0x000fe200078ec0ff */
[----:B------:R-:W-:Y:S01]  /*2c280*/  IMAD R78, R221, 0x20, R88 ;  /* 0x00000020dd4e7824 */ /* 0x000fe200078e0258 */
[----:B------:R-:W-:Y:S01]  /*2c290*/  SHF.R.U64 R68, R68, 0x3, RZ ;  /* 0x0000000344447819 */ /* 0x000fe200000012ff */
[----:B------:R-:W-:Y:S01]  /*2c2a0*/  IMAD.WIDE.U32 R20, R20, UR4, RZ ;  /* 0x0000000414147c25 */ /* 0x000fe2000f8e00ff */
[----:B------:R-:W-:Y:S01]  /*2c2b0*/  LOP3.LUT R32, R32, R33, RZ, 0x3c, !PT ;  /* 0x0000002120207212 */ /* 0x000fe200078e3cff */
[----:B------:R-:W-:Y:S01]  /*2c2c0*/  ULDC.64 UR4, c[0x0][0xbe8] ;  /* 0x0002fa0000047ab9 */ /* 0x000fe20000000a00 */
[----:B------:R-:W-:Y:S01]  /*2c2d0*/  LOP3.LUT R68, R68, R69, RZ, 0x3c, !PT ;  /* 0x0000004544447212 */ /* 0x000fe200078e3cff */
[--C-:B------:R-:W-:Y:S01]  /*2c2e0*/  IMAD.X R69, RZ, RZ, R5.reuse, P2 ;  /* 0x000000ffff457224 */ /* 0x100fe200010e0605 */
[----:B--2---:R-:W-:Y:S01]  /*2c2f0*/  ISETP.NE.AND P2, PT, R80, 0x1, PT ;  /* 0x000000015000780c */ /* 0x004fe20003f45270 */
[----:B------:R-:W-:Y:S01]  /*2c300*/  IMAD.X R33, RZ, RZ, R5, P0 ;  /* 0x000000ffff217224 */ /* 0x000fe200000e0605 */
[----:B------:R-:W-:Y:S01]  /*2c310*/  SHF.R.U64 R36, R36, 0x3, RZ ;  /* 0x0000000324247819 */ /* 0x000fe200000012ff */
[----:B------:R-:W5:Y:S01]  /*2c320*/  LD.E.128 R40, desc[UR36][R40.64] ;  /* 0x0000002428287980 */ /* 0x000f62000c101d00 */
[C---:B------:R-:W-:Y:S01]  /*2c330*/  IADD3 R61, P0, R4.reuse, 0xc000, RZ ;  /* 0x0000c000043d7810 */ /* 0x040fe20007f1e0ff */
[----:B------:R-:W-:Y:S01]  /*2c340*/  IMAD.IADD R21, R21, 0x1, R77 ;  /* 0x0000000115157824 */ /* 0x000fe200078e024d */
[----:B0-----:R-:W-:-:S02]  /*2c350*/  IADD3 R9, P3, R4, 0x1000, RZ ;  /* 0x0000100004097810 */ /* 0x001fc40007f7e0ff */
[C---:B------:R-:W-:Y:S02]  /*2c360*/  IADD3 R13, P4, R4.reuse, 0x2000, RZ ;  /* 0x00002000040d7810 */ /* 0x040fe40007f9e0ff */
[C---:B------:R-:W-:Y:S02]  /*2c370*/  IADD3 R25, P5, R4.reuse, 0x3000, RZ ;  /* 0x0000300004197810 */ /* 0x040fe40007fbe0ff */
[----:B------:R-:W-:Y:S01]  /*2c380*/  IADD3 R29, P6, R4, 0x4000, RZ ;  /* 0x00004000041d7810 */ /* 0x000fe20007fde0ff */
[----:B------:R-:W0:Y:S01]  /*2c390*/  @P2 LDC R83, c[0x0][0xcec] ;  /* 0x00033b00ff532b82 */ /* 0x000e220000000800 */
[----:B------:R-:W-:Y:S01]  /*2c3a0*/  LOP3.LUT R36, R36, R37, RZ, 0x3c, !PT ;  /* 0x0000002524247212 */ /* 0x000fe200078e3cff */
[----:B------:R-:W-:Y:S01]  /*2c3b0*/  IMAD.X R37, RZ, RZ, R5, P1 ;  /* 0x000000ffff257224 */ /* 0x000fe200008e0605 */
[----:B------:R-:W-:Y:S01]  /*2c3c0*/  LOP3.LUT R60, R61, 0x380, RZ, 0xc0, !PT ;  /* 0x000003803d3c7812 */ /* 0x000fe200078ec0ff */
[----:B------:R-:W-:Y:S01]  /*2c3d0*/  IMAD.WIDE.U32 R20, R157, UR4, R20 ;  /* 0x000000049d147c25 */ /* 0x000fe2000f8e0014 */
[----:B------:R-:W-:Y:S01]  /*2c3e0*/  LOP3.LUT R8, R9, 0x380, RZ, 0xc0, !PT ;  /* 0x0000038009087812 */ /* 0x000fe200078ec0ff */
[----:B------:R-:W5:Y:S01]  /*2c3f0*/  LD.E.128 R32, desc[UR36][R32.64] ;  /* 0x0000002420207980 */ /* 0x000f62000c101d00 */
[----:B------:R-:W-:Y:S01]  /*2c400*/  IADD3 R65, P1, R4, 0xd000, RZ ;  /* 0x0000d00004417810 */ /* 0x000fe20007f3e0ff */
[----:B------:R-:W2:Y:S01]  /*2c410*/  @P2 LDC R89, c[0x0][0xcf0] ;  /* 0x00033c00ff592b82 */ /* 0x000ea20000000800 */
[----:B------:R-:W-:Y:S01]  /*2c420*/  SHF.R.U64 R60, R60, 0x3, RZ ;  /* 0x000000033c3c7819 */ /* 0x000fe200000012ff */
[----:B------:R-:W-:Y:S01]  /*2c430*/  IMAD.IADD R82, R181, 0x1, R78 ;  /* 0x00000001b5527824 */ /* 0x000fe200078e024e */
[----:B------:R-:W-:Y:S01]  /*2c440*/  SHF.R.S32.HI R77, RZ, 0x1f, R76 ;  /* 0x0000001fff4d7819 */ /* 0x000fe2000001144c */
[----:B------:R-:W-:Y:S01]  /*2c450*/  IMAD R21, R157, UR5, R21 ;  /* 0x000000059d157c24 */ /* 0x000fe2000f8e0215 */
[----:B------:R-:W-:Y:S01]  /*2c460*/  SHF.R.U64 R8, R8, 0x3, RZ ;  /* 0x0000000308087819 */ /* 0x000fe200000012ff */
[----:B------:R-:W-:Y:S01]  /*2c470*/  ULDC.64 UR4, c[0x0][0xbf0] ;  /* 0x0002fc0000047ab9 */ /* 0x000fe20000000a00 */
[----:B------:R-:W-:Y:S01]  /*2c480*/  LOP3.LUT R64, R65, 0x380, RZ, 0xc0, !PT ;  /* 0x0000038041407812 */ /* 0x000fe200078ec0ff */
[----:B------:R-:W-:Y:S01]  /*2c490*/  IMAD R77, R77, UR4, RZ ;  /* 0x000000044d4d7c24 */ /* 0x000fe2000f8e02ff */
[----:B------:R-:W-:Y:S01]  /*2c4a0*/  LOP3.LUT R60, R60, R61, RZ, 0x3c, !PT ;  /* 0x0000003d3c3c7212 */ /* 0x000fe200078e3cff */
[--C-:B------:R-:W-:Y:S01]  /*2c4b0*/  IMAD.X R61, RZ, RZ, R5.reuse, P0 ;  /* 0x000000ffff3d7224 */ /* 0x100fe200000e0605 */
[----:B------:R-:W-:Y:S01]  /*2c4c0*/  LOP3.LUT R8, R8, R9, RZ, 0x3c, !PT ;  /* 0x0000000908087212 */ /* 0x000fe200078e3cff */
[----:B------:R-:W-:Y:S01]  /*2c4d0*/  IMAD.X R9, RZ, RZ, R5, P3 ;  /* 0x000000ffff097224 */ /* 0x000fe200018e0605 */
[----:B------:R-:W-:Y:S01]  /*2c4e0*/  SHF.R.U64 R64, R64, 0x3, RZ ;  /* 0x0000000340407819 */ /* 0x000fe200000012ff */
[----:B------:R-:W5:Y:S01]  /*2c4f0*/  LD.E.128 R36, desc[UR36][R36.64] ;  /* 0x0000002424247980 */ /* 0x000f62000c101d00 */
[----:B-1----:R-:W-:-:S02]  /*2c500*/  ISETP.GE.AND P0, PT, R219, R0, PT ;  /* 0x00000000db00720c */ /* 0x002fc40003f06270 */
[----:B------:R-:W-:Y:S01]  /*2c510*/  IADD3 R45, P3, R4, 0x8000, RZ ;  /* 0x00008000042d7810 */ /* 0x000fe20007f7e0ff */
[C---:B------:R-:W-:Y:S01]  /*2c520*/  IMAD R81, R76.reuse, UR5, R77 ;  /* 0x000000054c517c24 */ /* 0x040fe2000f8e024d */
[----:B------:R-:W-:Y:S01]  /*2c530*/  LOP3.LUT R12, R13, 0x380, RZ, 0xc0, !PT ;  /* 0x000003800d0c7812 */ /* 0x000fe200078ec0ff */
[----:B------:R-:W5:Y:S01]  /*2c540*/  LD.E.128 R68, desc[UR36][R68.64] ;  /* 0x0000002444447980 */ /* 0x000f62000c101d00 */
[----:B------:R-:W-:Y:S02]  /*2c550*/  LOP3.LUT R24, R25, 0x380, RZ, 0xc0, !PT ;  /* 0x0000038019187812 */ /* 0x000fe400078ec0ff */
[----:B------:R-:W-:Y:S01]  /*2c560*/  LOP3.LUT R28, R29, 0x380, RZ, 0xc0, !PT ;  /* 0x000003801d1c7812 */ /* 0x000fe200078ec0ff */
[----:B------:R-:W-:Y:S01]  /*2c570*/  IMAD.WIDE.U32 R20, R76, UR4, R20 ;  /* 0x000000044c147c25 */ /* 0x000fe2000f8e0014 */
[----:B------:R-:W-:Y:S01]  /*2c580*/  LOP3.LUT R64, R64, R65, RZ, 0x3c, !PT ;  /* 0x0000004140407212 */ /* 0x000fe200078e3cff */
[----:B------:R-:W-:Y:S01]  /*2c590*/  ULDC.64 UR4, c[0x0][0xbe0] ;  /* 0x0002f80000047ab9 */ /* 0x000fe20000000a00 */
[----:B------:R-:W-:Y:S01]  /*2c5a0*/  SEL R77, RZ, 0xffffffff, P0 ;  /* 0xffffffffff4d7807 */ /* 0x000fe20000000000 */
[----:B------:R-:W-:Y:S01]  /*2c5b0*/  IMAD.X R65, RZ, RZ, R5, P1 ;  /* 0x000000ffff417224 */ /* 0x000fe200008e0605 */
[----:B------:R-:W-:Y:S01]  /*2c5c0*/  LOP3.LUT R44, R45, 0x380, RZ, 0xc0, !PT ;  /* 0x000003802d2c7812 */ /* 0x000fe200078ec0ff */
[----:B------:R-:W5:Y:S01]  /*2c5d0*/  LD.E.128 R60, desc[UR36][R60.64] ;  /* 0x000000243c3c7980 */ /* 0x000f62000c101d00 */
[----:B------:R-:W-:Y:S01]  /*2c5e0*/  ISETP.GE.AND P1, PT, R166, R0, PT ;  /* 0x00000000a600720c */ /* 0x000fe20003f26270 */
[----:B------:R-:W-:Y:S01]  /*2c5f0*/  IMAD.SHL.U32 R77, R77, 0x2, RZ ;  /* 0x000000024d4d7824 */ /* 0x000fe200078e00ff */
[----:B------:R-:W-:-:S02]  /*2c600*/  SHF.R.U64 R12, R12, 0x3, RZ ;  /* 0x000000030c0c7819 */ /* 0x000fc400000012ff */
[----:B------:R-:W-:Y:S02]  /*2c610*/  SHF.R.U64 R24, R24, 0x3, RZ ;  /* 0x0000000318187819 */ /* 0x000fe400000012ff */
[----:B------:R-:W-:Y:S02]  /*2c620*/  SHF.R.U64 R28, R28, 0x3, RZ ;  /* 0x000000031c1c7819 */ /* 0x000fe400000012ff */
[----:B------:R-:W-:Y:S01]  /*2c630*/  LOP3.LUT R11, R4, 0x380, RZ, 0xc0, !PT ;  /* 0x00000380040b7812 */ /* 0x000fe200078ec0ff */
[----:B------:R-:W-:Y:S01]  /*2c640*/  IMAD.IADD R21, R21, 0x1, R81 ;  /* 0x0000000115157824 */ /* 0x000fe200078e0251 */
[----:B------:R-:W-:Y:S01]  /*2c650*/  SHF.R.U64 R44, R44, 0x3, RZ ;  /* 0x000000032c2c7819 */ /* 0x000fe200000012ff */
[----:B------:R-:W5:Y:S01]  /*2c660*/  LD.E.128 R64, desc[UR36][R64.64] ;  /* 0x0000002440407980 */ /* 0x000f62000c101d00 */
[----:B------:R-:W-:Y:S02]  /*2c670*/  ISETP.GE.AND P0, PT, R218, R0, PT ;  /* 0x00000000da00720c */ /* 0x000fe40003f06270 */
[----:B------:R-:W-:-:S02]  /*2c680*/  SEL R76, RZ, 0x1, P1 ;  /* 0x00000001ff4c7807 */ /* 0x000fc40000800000 */
        /* <DEDUP_REMOVED lines=11> */
[----:B------:R-:W-:Y:S01]  /*2c740*/  IADD3 R57, P6, R4, 0xb000, RZ ;  /* 0x0000b00004397810 */ /* 0x000fe20007fde0ff */
[----:B------:R-:W5:Y:S01]  /*2c750*/  LD.E.128 R24, desc[UR36][R24.64] ;  /* 0x0000002418187980 */ /* 0x000f62000c101d00 */
[----:B------:R-:W-:Y:S02]  /*2c760*/  SEL R79, RZ, 0xffffffff, P0 ;  /* 0xffffffffff4f7807 */ /* 0x000fe40000000000 */
[----:B------:R-:W-:Y:S01]  /*2c770*/  LOP3.LUT R78, R77, 0x2, R76, 0xe2, !PT ;  /* 0x000000024d4e7812 */ /* 0x000fe200078ee24c */
[----:B0-----:R-:W-:Y:S01]  /*2c780*/  @P2 IMAD.HI.U32 R76, R82, R83, RZ ;  /* 0x00000053524c2227 */ /* 0x001fe200078e00ff */
[----:B------:R-:W-:Y:S01]  /*2c790*/  IADD3 R7, P3, R4, 0xf000, RZ ;  /* 0x0000f00004077810 */ /* 0x000fe20007f7e0ff */
[----:B------:R-:W5:Y:S01]  /*2c7a0*/  LD.E.128 R28, desc[UR36][R28.64] ;  /* 0x000000241c1c7980 */ /* 0x000f62000c101d00 */
[----:B------:R-:W-:Y:S01]  /*2c7b0*/  LOP3.LUT R48, R49, 0x380, RZ, 0xc0, !PT ;  /* 0x0000038031307812 */ /* 0x000fe200078ec0ff */
[----:B------:R-:W-:Y:S01]  /*2c7c0*/  IMAD.MOV.U32 R77, RZ, RZ, R82 ;  /* 0x000000ffff4d7224 */ /* 0x000fe200078e0052 */
[----:B------:R-:W-:Y:S01]  /*2c7d0*/  LOP3.LUT R52, R53, 0x380, RZ, 0xc0, !PT ;  /* 0x0000038035347812 */ /* 0x000fe200078ec0ff */
[----:B------:R-:W-:Y:S01]  /*2c7e0*/  IMAD.SHL.U32 R79, R79, 0x4, RZ ;  /* 0x000000044f4f7824 */ /* 0x000fe200078e00ff */
[----:B------:R-:W-:Y:S01]  /*2c7f0*/  LOP3.LUT R56, R57, 0x380, RZ, 0xc0, !PT ;  /* 0x0000038039387812 */ /* 0x000fe200078ec0ff */
[----:B------:R-:W-:Y:S01]  /*2c800*/  IMAD.X R73, RZ, RZ, R5, P3 ;  /* 0x000000ffff497224 */ /* 0x000fe200018e0605 */
[----:B------:R-:W-:Y:S01]  /*2c810*/  ISETP.GE.AND P1, PT, R217, R0, PT ;  /* 0x00000000d900720c */ /* 0x000fe20003f26270 */
[----:B------:R-:W5:Y:S01]  /*2c820*/  LD.E.128 R44, desc[UR36][R44.64] ;  /* 0x000000242c2c7980 */ /* 0x000f62000c101d00 */
[----:B------:R-:W-:-:S02]  /*2c830*/  LOP3.LUT R6, R7, 0x380, RZ, 0xc0, !PT ;  /* 0x0000038007067812 */ /* 0x000fc400078ec0ff */
[----:B--2---:R-:W-:Y:S02]  /*2c840*/  @P2 SHF.R.U32.HI R77, RZ, R89, R76 ;  /* 0x00000059ff4d2219 */ /* 0x004fe4000001164c */
[----:B------:R-:W-:Y:S02]  /*2c850*/  SHF.R.U64 R48, R48, 0x3, RZ ;  /* 0x0000000330307819 */ /* 0x000fe400000012ff */
[----:B------:R-:W-:Y:S02]  /*2c860*/  SHF.R.U64 R52, R52, 0x3, RZ ;  /* 0x0000000334347819 */ /* 0x000fe400000012ff */
[----:B------:R-:W-:Y:S02]  /*2c870*/  SHF.R.U64 R56, R56, 0x3, RZ ;  /* 0x0000000338387819 */ /* 0x000fe400000012ff */
[----:B------:R-:W-:Y:S02]  /*2c880*/  SEL R76, RZ, 0xffffffff, P1 ;  /* 0xffffffffff4c7807 */ /* 0x000fe40000800000 */
[----:B------:R-:W-:-:S02]  /*2c890*/  SHF.R.U64 R11, R11, 0x3, RZ ;  /* 0x000000030b0b7819 */ /* 0x000fc400000012ff */
[----:B------:R-:W-:Y:S02]  /*2c8a0*/  SHF.R.U64 R6, R6, 0x3, RZ ;  /* 0x0000000306067819 */ /* 0x000fe400000012ff */
[----:B------:R-:W-:Y:S01]  /*2c8b0*/  LOP3.LUT R78, R79, 0x4, R78, 0xe2, !PT ;  /* 0x000000044f4e7812 */ /* 0x000fe200078ee24e */
[--C-:B------:R-:W-:Y:S01]  /*2c8c0*/  IMAD.MOV R79, RZ, RZ, -R77.reuse ;  /* 0x000000ffff4f7224 */ /* 0x100fe200078e0a4d */
[----:B------:R-:W-:Y:S02]  /*2c8d0*/  ISETP.GE.AND P0, PT, R216, R0, PT ;  /* 0x00000000d800720c */ /* 0x000fe40003f06270 */
[----:B------:R-:W-:Y:S01]  /*2c8e0*/  SHF.R.S32.HI R81, RZ, 0x1f, R77 ;  /* 0x0000001fff517819 */ /* 0x000fe2000001144d */
[----:B------:R-:W-:Y:S01]  /*2c8f0*/  IMAD.SHL.U32 R83, R76, 0x8, RZ ;  /* 0x000000084c537824 */ /* 0x000fe200078e00ff */
[----:B------:R-:W-:Y:S01]  /*2c900*/  LOP3.LUT R48, R48, R49, RZ, 0x3c, !PT ;  /* 0x0000003130307212 */ /* 0x000fe200078e3cff */
[--C-:B------:R-:W-:Y:S01]  /*2c910*/  IMAD.X R49, RZ, RZ, R5.reuse, P4 ;  /* 0x000000ffff317224 */ /* 0x100fe200020e0605 */
[----:B------:R-:W-:Y:S01]  /*2c920*/  LOP3.LUT R52, R52, R53, RZ, 0x3c, !PT ;  /* 0x0000003534347212 */ /* 0x000fe200078e3cff */
[--C-:B------:R-:W-:Y:S01]  /*2c930*/  IMAD.X R53, RZ, RZ, R5.reuse, P5 ;  /* 0x000000ffff357224 */ /* 0x100fe200028e0605 */
[----:B------:R-:W-:Y:S01]  /*2c940*/  LOP3.LUT R56, R56, R57, RZ, 0x3c, !PT ;  /* 0x0000003938387212 */ /* 0x000fe200078e3cff */
[----:B------:R-:W-:Y:S01]  /*2c950*/  IMAD.X R57, RZ, RZ, R5, P6 ;  /* 0x000000ffff397224 */ /* 0x000fe200030e0605 */
[----:B------:R-:W-:-:S02]  /*2c960*/  LOP3.LUT R4, R11, R4, RZ, 0x3c, !PT ;  /* 0x000000040b047212 */ /* 0x000fc400078e3cff */
[----:B------:R-:W-:Y:S01]  /*2c970*/  LOP3.LUT R72, R6, R7, RZ, 0x3c, !PT ;  /* 0x0000000706487212 */ /* 0x000fe200078e3cff */
[----:B------:R-:W-:Y:S01]  /*2c980*/  IMAD R79, R80, R79, R82 ;  /* 0x0000004f504f7224 */ /* 0x000fe200078e0252 */
[----:B------:R-:W-:Y:S01]  /*2c990*/  SEL R76, RZ, 0xffffffff, P0 ;  /* 0xffffffffff4c7807 */ /* 0x000fe20000000000 */
[----:B------:R-:W-:Y:S01]  /*2c9a0*/  IMAD R82, R81, UR4, RZ ;  /* 0x0000000451527c24 */ /* 0x000fe2000f8e02ff */
[----:B------:R-:W-:Y:S01]  /*2c9b0*/  ISETP.GE.AND P0, PT, R215, R0, PT ;  /* 0x00000000d700720c */ /* 0x000fe20003f06270 */
[----:B------:R-:W5:Y:S01]  /*2c9c0*/  LD.E.128 R4, desc[UR36][R4.64] ;  /* 0x0000002404047980 */ /* 0x000f62000c101d00 */
[----:B------:R-:W-:Y:S01]  /*2c9d0*/  LOP3.LUT R78, R83, 0x8, R78, 0xe2, !PT ;  /* 0x00000008534e7812 */ /* 0x000fe200078ee24e */
[----:B------:R-:W-:Y:S01]  /*2c9e0*/  IMAD.SHL.U32 R83, R76, 0x10, RZ ;  /* 0x000000104c537824 */ /* 0x000fe200078e00ff */
[----:B------:R-:W-:Y:S01]  /*2c9f0*/  SEL R76, RZ, 0xffffffff, P0 ;  /* 0xffffffffff4c7807 */ /* 0x000fe20000000000 */
[----:B------:R-:W5:Y:S01]  /*2ca00*/  LD.E.128 R8, desc[UR36][R8.64] ;  /* 0x0000002408087980 */ /* 0x000f62000c101d00 */
[----:B------:R-:W-:-:S02]  /*2ca10*/  IMAD R81, R77, UR5, R82 ;  /* 0x000000054d517c24 */ /* 0x000fc4000f8e0252 */
[----:B------:R-:W-:Y:S01]  /*2ca20*/  IMAD.WIDE.U32 R20, R77, UR4, R20 ;  /* 0x000000044d147c25 */ /* 0x000fe2000f8e0014 */
[----:B------:R-:W5:Y:S01]  /*2ca30*/  LD.E.128 R48, desc[UR36][R48.64] ;  /* 0x0000002430307980 */ /* 0x000f62000c101d00 */
[----:B------:R-:W-:Y:S01]  /*2ca40*/  SHF.R.S32.HI R77, RZ, 0x1f, R79 ;  /* 0x0000001fff4d7819 */ /* 0x000fe2000001144f */
[----:B------:R-:W-:Y:S02]  /*2ca50*/  ULDC.64 UR4, c[0x0][0xbd8] ;  /* 0x0002f60000047ab9 */ /* 0x000fe40000000a00 */
[----:B------:R-:W5:Y:S04]  /*2ca60*/  LD.E.128 R52, desc[UR36][R52.64] ;  /* 0x0000002434347980 */ /* 0x000f68000c101d00 */
        /* <DEDUP_REMOVED lines=9> */
[----:B------:R-:W-:-:S02]  /*2cb00*/  IMAD.SHL.U32 R83, R76, 0x20, RZ ;  /* 0x000000204c537824 */ /* 0x000fc400078e00ff */
[----:B------:R-:W-:Y:S02]  /*2cb10*/  IMAD.IADD R21, R21, 0x1, R81 ;  /* 0x0000000115157824 */ /* 0x000fe400078e0251 */
[----:B------:R-:W-:Y:S02]  /*2cb20*/  IMAD R76, R77, UR4, RZ ;  /* 0x000000044d4c7c24 */ /* 0x000fe4000f8e02ff */
[----:B------:R-:W-:Y:S02]  /*2cb30*/  IMAD R80, R3, R80, RZ ;  /* 0x0000005003507224 */ /* 0x000fe400078e02ff */
[----:B------:R-:W-:Y:S02]  /*2cb40*/  IMAD.IADD R181, R88, 0x1, R181 ;  /* 0x0000000158b57824 */ /* 0x000fe400078e02b5 */
[----:B------:R-:W-:Y:S02]  /*2cb50*/  VIADD R90, R166, 0x180 ;  /* 0x00000180a65a7836 */ /* 0x000fe40000000000 */
[----:B------:R-:W-:-:S02]  /*2cb60*/  IMAD R77, R79, UR5, R76 ;  /* 0x000000054f4d7c24 */ /* 0x000fc4000f8e024c */
[----:B------:R-:W-:Y:S01]  /*2cb70*/  IMAD.WIDE.U32 R20, R79, UR4, R20 ;  /* 0x000000044f147c25 */ /* 0x000fe2000f8e0014 */
[----:B------:R-:W-:Y:S01]  /*2cb80*/  ISETP.GE.AND P1, PT, R181, R80, PT ;  /* 0x00000050b500720c */ /* 0x000fe20003f26270 */
[----:B------:R-:W-:Y:S01]  /*2cb90*/  ULDC.64 UR4, c[0x0][0xb80] ;  /* 0x0002e00000047ab9 */ /* 0x000fe20000000a00 */
[----:B------:R-:W-:Y:S01]  /*2cba0*/  ISETP.GE.AND P0, PT, R90, R0, PT ;  /* 0x000000005a00720c */ /* 0x000fe20003f06270 */
[----:B------:R-:W-:Y:S01]  /*2cbb0*/  VIADD R84, R166, 0x1c0 ;  /* 0x000001c0a6547836 */ /* 0x000fe20000000000 */
[----:B------:R-:W-:Y:S01]  /*2cbc0*/  LEA R82, P2, R20, UR4, 0x1 ;  /* 0x0000000414527c11 */ /* 0x000fe2000f8408ff */
[----:B------:R-:W-:Y:S02]  /*2cbd0*/  IMAD.IADD R21, R21, 0x1, R77 ;  /* 0x0000000115157824 */ /* 0x000fe400078e024d */
[----:B------:R-:W-:Y:S01]  /*2cbe0*/  VIADD R3, R2, 0x38820 ;  /* 0x0003882002037836 */ /* 0x000fe20000000000 */
[----:B------:R-:W-:Y:S02]  /*2cbf0*/  LOP3.LUT R78, R83, 0x20, R78, 0xe2, !PT ;  /* 0x00000020534e7812 */ /* 0x000fe400078ee24e */
[----:B------:R-:W-:-:S02]  /*2cc00*/  SEL R81, RZ, 0x40, P0 ;  /* 0x00000040ff517807 */ /* 0x000fc40000000000 */
[----:B------:R-:W-:Y:S02]  /*2cc10*/  ISETP.GE.AND P0, PT, R84, R0, PT ;  /* 0x000000005400720c */ /* 0x000fe40003f06270 */
[----:B------:R-:W-:Y:S02]  /*2cc20*/  LEA.HI.X R83, R20, UR5, R21, 0x1, P2 ;  /* 0x0000000514537c11 */ /* 0x000fe400090f0c15 */
[----:B------:R-:W-:Y:S01]  /*2cc30*/  PRMT R3, RZ, 0x654, R3 ;  /* 0x00000654ff037816 */ /* 0x000fe20000000003 */
[----:B------:R-:W-:Y:S01]  /*2cc40*/  VIADD R88, R166, 0x1c0 ;  /* 0x000001c0a6587836 */ /* 0x000fe20000000000 */
[----:B------:R-:W-:Y:S01]  /*2cc50*/  LOP3.LUT R81, R78, R81, RZ, 0xfc, !PT ;  /* 0x000000514e517212 */ /* 0x000fe200078efcff */
[----:B------:R-:W-:Y:S01]  /*2cc60*/  VIADD R89, R166, 0x180 ;  /* 0x00000180a6597836 */ /* 0x000fe20000000000 */
[----:B------:R-:W-:Y:S01]  /*2cc70*/  SEL R76, RZ, 0x80, P0 ;  /* 0x00000080ff4c7807 */ /* 0x000fe20000000000 */
[----:B0-----:R0:W-:Y:S01]  /*2cc80*/  SYNCS.ARRIVE.TRANS64.RED.A1T0 RZ, [R3+URZ], RZ ;  /* 0x000000ff03ff79a7 */ /* 0x0011e2000810043f */
[----:B------:R1:W2:Y:S01]  /*2cc90*/  SHFL.IDX PT, R20, R82, RZ, 0x181f ;  /* 0x00181fff52147589 */ /* 0x0002a200000e0000 */
[----:B------:R-:W-:Y:S03]  /*2cca0*/  BSSY B1, `(.L_x_6892) ;  /* 0x000002a000017945 */ /* 0x000fe60003800000 */
[----:B------:R1:W3:Y:S01]  /*2ccb0*/  SHFL.IDX PT, R21, R83, RZ, 0x181f ;  /* 0x00181fff53157589 */ /* 0x0002e200000e0000 */
[----:B------:R-:W-:-:S02]  /*2ccc0*/  SHF.R.S32.HI R88, RZ, 0x1f, R88 ;  /* 0x0000001fff587819 */ /* 0x000fc40000011458 */
[----:B0-----:R-:W-:Y:S02]  /*2ccd0*/  LOP3.LUT R3, R81, R76, RZ, 0xfc, !PT ;  /* 0x0000004c51037212 */ /* 0x001fe400078efcff */
[----:B------:R-:W-:Y:S02]  /*2cce0*/  SHF.R.S32.HI R89, RZ, 0x1f, R89 ;  /* 0x0000001fff597819 */ /* 0x000fe40000011459 */
[----:B------:R-:W-:Y:S02]  /*2ccf0*/  SHF.R.S32.HI R91, RZ, 0x1f, R215 ;  /* 0x0000001fff5b7819 */ /* 0x000fe400000114d7 */
[----:B------:R-:W-:Y:S02]  /*2cd00*/  SHF.R.S32.HI R92, RZ, 0x1f, R216 ;  /* 0x0000001fff5c7819 */ /* 0x000fe400000114d8 */
[----:B------:R-:W-:Y:S02]  /*2cd10*/  SHF.R.S32.HI R93, RZ, 0x1f, R217 ;  /* 0x0000001fff5d7819 */ /* 0x000fe400000114d9 */
[----:B------:R-:W-:-:S02]  /*2cd20*/  SHF.R.S32.HI R94, RZ, 0x1f, R218 ;  /* 0x0000001fff5e7819 */ /* 0x000fc400000114da */
[----:B------:R-:W-:Y:S01]  /*2cd30*/  SHF.R.S32.HI R95, RZ, 0x1f, R219 ;  /* 0x0000001fff5f7819 */ /* 0x000fe200000114db */
[----:B-1----:R-:W-:Y:S06]  /*2cd40*/  @P1 BRA `(.L_x_6893) ;  /* 0x00000000007c1947 */ /* 0x002fec0003800000 */
[-C--:B------:R-:W-:Y:S02]  /*2cd50*/  ISETP.GE.AND P1, PT, R219, R0.reuse, PT ;  /* 0x00000000db00720c */ /* 0x080fe40003f26270 */
[-C--:B------:R-:W-:Y:S02]  /*2cd60*/  ISETP.GE.AND P0, PT, R166, R0.reuse, PT ;  /* 0x00000000a600720c */ /* 0x080fe40003f06270 */
[-C--:B------:R-:W-:Y:S02]  /*2cd70*/  ISETP.GE.AND P5, PT, R218, R0.reuse, PT ;  /* 0x00000000da00720c */ /* 0x080fe40003fa6270 */
[----:B------:R-:W-:-:S07]  /*2cd80*/  ISETP.GE.AND P3, PT, R217, R0, PT ;  /* 0x00000000d900720c */ /* 0x000fce0003f66270 */
[C---:B--2---:R-:W-:Y:S02]  /*2cd90*/  @!P1 LEA R76, P2, R219.reuse, R20, 0x1 ;  /* 0x00000014db4c9211 */ /* 0x044fe400078408ff */
[----:B---3--:R-:W-:Y:S02]  /*2cda0*/  @!P0 IMAD.WIDE R78, R166, 0x2, R20 ;  /* 0x00000002a64e8825 */ /* 0x008fe400078e0214 */
[----:B------:R-:W-:Y:S02]  /*2cdb0*/  @!P1 LEA.HI.X R77, R219, R21, R95, 0x1, P2 ;  /* 0x00000015db4d9211 */ /* 0x000fe400010f0c5f */
[----:B------:R-:W-:Y:S01]  /*2cdc0*/  ISETP.GE.AND P2, PT, R216, R0, PT ;  /* 0x00000000d800720c */ /* 0x000fe20003f46270 */
[----:B-----5:R0:W-:Y:S01]  /*2cdd0*/  @!P0 ST.E.128 desc[UR36][R78.64], R4 ;  /* 0x000000044e008985 */ /* 0x0201e2000c101d24 */
[----:B------:R-:W-:-:S03]  /*2cde0*/  LOP3.LUT P0, RZ, R81, 0x40, RZ, 0xc0, !PT ;  /* 0x0000004051ff7812 */ /* 0x000fc6000780c0ff */
[----:B------:R1:W-:Y:S01]  /*2cdf0*/  @!P1 ST.E.128 desc[UR36][R76.64], R12 ;  /* 0x0000000c4c009985 */ /* 0x0003e2000c101d24 */
[----:B------:R-:W-:Y:S02]  /*2ce00*/  ISETP.GE.AND P1, PT, R215, R0, PT ;  /* 0x00000000d700720c */ /* 0x000fe40003f26270 */
[CC--:B0-----:R-:W-:Y:S02]  /*2ce10*/  @!P5 LEA R4, P4, R218.reuse, R20.reuse, 0x1 ;  /* 0x00000014da04d211 */ /* 0x0c1fe400078808ff */
[-C--:B------:R-:W-:Y:S02]  /*2ce20*/  @!P3 LEA R6, P6, R217, R20.reuse, 0x1 ;  /* 0x00000014d906b211 */ /* 0x080fe400078c08ff */
[-C--:B------:R-:W-:Y:S02]  /*2ce30*/  @!P5 LEA.HI.X R5, R218, R21.reuse, R94, 0x1, P4 ;  /* 0x00000015da05d211 */ /* 0x080fe400020f0c5e */
[----:B------:R-:W-:Y:S02]  /*2ce40*/  LOP3.LUT P4, RZ, R3, 0x80, RZ, 0xc0, !PT ;  /* 0x0000008003ff7812 */ /* 0x000fe4000788c0ff */
[----:B------:R-:W-:Y:S01]  /*2ce50*/  @!P3 LEA.HI.X R7, R217, R21, R93, 0x1, P6 ;  /* 0x00000015d907b211 */ /* 0x000fe200030f0c5d */
[----:B------:R0:W-:Y:S02]  /*2ce60*/  @!P5 ST.E.128 desc[UR36][R4.64], R28 ;  /* 0x0000001c0400d985 */ /* 0x0001e4000c101d24 */
[----:B-1----:R-:W-:-:S02]  /*2ce70*/  @!P1 LEA R12, P6, R215, R20, 0x1 ;  /* 0x00000014d70c9211 */ /* 0x002fc400078c08ff */
[----:B------:R1:W-:Y:S02]  /*2ce80*/  @!P3 ST.E.128 desc[UR36][R6.64], R36 ;  /* 0x000000240600b985 */ /* 0x0003e4000c101d24 */
[-C--:B------:R-:W-:Y:S02]  /*2ce90*/  @!P1 LEA.HI.X R13, R215, R21.reuse, R91, 0x1, P6 ;  /* 0x00000015d70d9211 */ /* 0x080fe400030f0c5b */
        /* <DEDUP_REMOVED lines=10> */
.L_x_6893:
[----:B------:R-:W-:Y:S05]  /*2cf40*/  BSYNC B1 ;  /* 0x0000000000017941 */ /* 0x000fea0003800000 */
.L_x_6892:
[----:B0----5:R-:W-:Y:S01]  /*2cf50*/  VIADD R7, R181, 0x20 ;  /* 0x00000020b5077836 */ /* 0x021fe20000000000 */
[----:B------:R0:W1:Y:S04]  /*2cf60*/  SHFL.IDX PT, R5, R83, 0x1, 0x181f ;  /* 0x00381f0053057f89 */ /* 0x00006800000e0000 */
        /* <DEDUP_REMOVED lines=9> */
[----:B-1--4-:R-:W-:Y:S02]  /*2d000*/  @!P6 IMAD.WIDE R6, R166, 0x2, R4 ;  /* 0x00000002a606e825 */ /* 0x012fe400078e0204 */
[----:B------:R-:W-:-:S03]  /*2d010*/  @!P5 LEA R12, P4, R219, R4, 0x1 ;  /* 0x00000004db0cd211 */ /* 0x000fc600078808ff */
[----:B------:R0:W-:Y:S01]  /*2d020*/  @!P6 ST.E.128 desc[UR36][R6.64], R8 ;  /* 0x000000080600e985 */ /* 0x0001e2000c101d24 */
[----:B------:R-:W-:Y:S02]  /*2d030*/  @!P5 LEA.HI.X R13, R219, R5, R95, 0x1, P4 ;  /* 0x00000005db0dd211 */ /* 0x000fe400020f0c5f */
[----:B------:R-:W-:-:S03]  /*2d040*/  LOP3.LUT P4, RZ, R81, 0x40, RZ, 0xc0, !PT ;  /* 0x0000004051ff7812 */ /* 0x000fc6000788c0ff */
[----:B------:R1:W-:Y:S01]  /*2d050*/  @!P5 ST.E.128 desc[UR36][R12.64], R24 ;  /* 0x000000180c00d985 */ /* 0x0003e2000c101d24 */
[CC--:B0-----:R-:W-:Y:S02]  /*2d060*/  @!P3 LEA R6, P6, R218.reuse, R4.reuse, 0x1 ;  /* 0x00000004da06b211 */ /* 0x0c1fe400078c08ff */
[C---:B------:R-:W-:Y:S02]  /*2d070*/  @!P2 LEA R8, P5, R217.reuse, R4, 0x1 ;  /* 0x00000004d908a211 */ /* 0x040fe400078a08ff */
[-C--:B------:R-:W-:Y:S02]  /*2d080*/  @!P3 LEA.HI.X R7, R218, R5.reuse, R94, 0x1, P6 ;  /* 0x00000005da07b211 */ /* 0x080fe400030f0c5e */
[----:B------:R-:W-:-:S03]  /*2d090*/  @!P2 LEA.HI.X R9, R217, R5, R93, 0x1, P5 ;  /* 0x00000005d909a211 */ /* 0x000fc600028f0c5d */
[CC--:B-1----:R-:W-:Y:S01]  /*2d0a0*/  @P4 LEA R12, P5, R90.reuse, R4.reuse, 0x1 ;  /* 0x000000045a0c4211 */ /* 0x0c2fe200078a08ff */
[----:B------:R0:W-:Y:S01]  /*2d0b0*/  @!P3 ST.E.128 desc[UR36][R6.64], R32 ;  /* 0x000000200600b985 */ /* 0x0001e2000c101d24 */
[CC--:B------:R-:W-:Y:S02]  /*2d0c0*/  @!P0 LEA R10, P3, R215.reuse, R4.reuse, 0x1 ;  /* 0x00000004d70a8211 */ /* 0x0c0fe400078608ff */
[-C--:B------:R-:W-:Y:S01]  /*2d0d0*/  @P4 LEA.HI.X R13, R90, R5.reuse, R89, 0x1, P5 ;  /* 0x000000055a0d4211 */ /* 0x080fe200028f0c59 */
[----:B------:R1:W-:Y:S01]  /*2d0e0*/  @!P2 ST.E.128 desc[UR36][R8.64], R40 ;  /* 0x000000280800a985 */ /* 0x0003e2000c101d24 */
[----:B------:R-:W-:Y:S02]  /*2d0f0*/  @!P0 LEA.HI.X R11, R215, R5, R91, 0x1, P3 ;  /* 0x00000005d70b8211 */ /* 0x000fe400018f0c5b */
        /* <DEDUP_REMOVED lines=11> */
.L_x_6891:
[----:B0-----:R-:W2:Y:S01]  /*2d1b0*/  LDL R6, [R1+0x454] ;  /* 0x0004540001067983 */ /* 0x001ea20000100800 */
[----:B------:R-:W0:Y:S01]  /*2d1c0*/  LDC R10, c[0x0][0xce8] ;  /* 0x00033a00ff0a7b82 */ /* 0x000e220000000800 */
[----:B------:R-:W-:Y:S01]  /*2d1d0*/  ULDC.64 UR4, c[0x0][0xc08] ;  /* 0x0003020000047ab9 */ /* 0x000fe20000000a00 */
[----:B------:R-:W-:Y:S01]  /*2d1e0*/  ULDC.64 UR6, c[0x0][0xc30] ;  /* 0x00030c0000067ab9 */ /* 0x000fe20000000a00 */
[----:B-1----:R-:W-:Y:S01]  /*2d1f0*/  IMAD R7, R0, UR4, RZ ;  /* 0x0000000400077c24 */ /* 0x002fe2000f8e02ff */
[----:B------:R-:W-:Y:S01]  /*2d200*/  BSSY B1, `(.L_x_6895) ;  /* 0x0000117000017945 */ /* 0x000fe20003800000 */
[C---:B------:R-:W-:Y:S01]  /*2d210*/  IMAD.WIDE.U32 R4, R20.reuse, UR4, RZ ;  /* 0x0000000414047c25 */ /* 0x040fe2000f8e00ff */
[----:B------:R-:W-:Y:S02]  /*2d220*/  SHF.R.S32.HI R34, RZ, 0x1f, R223 ;  /* 0x0000001fff227819 */ /* 0x000fe400000114df */
[----:B------:R-:W-:Y:S01]  /*2d230*/  SHF.R.S32.HI R35, RZ, 0x1f, R224 ;  /* 0x0000001fff237819 */ /* 0x000fe200000114e0 */
[----:B------:R-:W-:Y:S01]  /*2d240*/  IMAD R7, R20, UR5, R7 ;  /* 0x0000000514077c24 */ /* 0x000fe2000f8e0207 */
[----:B------:R-:W-:Y:S01]  /*2d250*/  ULDC.64 UR4, c[0x0][0xc38] ;  /* 0x00030e0000047ab9 */ /* 0x000fe20000000a00 */
[----:B------:R-:W-:Y:S01]  /*2d260*/  VIADD R12, R163, 0x18 ;  /* 0x00000018a30c7836 */ /* 0x000fe20000000000 */
        /* <DEDUP_REMOVED lines=10> */
[----:B------:R-:W-:Y:S01]  /*2d310*/  VIADD R15, R163, 0x30 ;  /* 0x00000030a30f7836 */ /* 0x000fe20000000000 */
[----:B0-----:R-:W-:Y:S01]  /*2d320*/  ISETP.NE.AND P0, PT, R10, 0x1, PT ;  /* 0x000000010a00780c */ /* 0x001fe20003f05270 */
[----:B------:R-:W-:Y:S01]  /*2d330*/  IMAD R7, R7, UR4, RZ ;  /* 0x0000000407077c24 */ /* 0x000fe2000f8e02ff */
[----:B------:R-:W-:Y:S01]  /*2d340*/  SHF.R.S32.HI R38, RZ, 0x1f, R227 ;  /* 0x0000001fff267819 */ /* 0x000fe200000114e3 */
[C---:B------:R-:W-:Y:S01]  /*2d350*/  IMAD.WIDE.U32 R4, R76.reuse, UR4, R4 ;  /* 0x000000044c047c25 */ /* 0x040fe2000f8e0004 */
[----:B------:R-:W-:Y:S02]  /*2d360*/  SHF.R.S32.HI R29, RZ, 0x1f, R15 ;  /* 0x0000001fff1d7819 */ /* 0x000fe4000001140f */
[----:B------:R-:W-:Y:S01]  /*2d370*/  SHF.R.S32.HI R39, RZ, 0x1f, R228 ;  /* 0x0000001fff277819 */ /* 0x000fe200000114e4 */
[----:B------:R-:W-:Y:S01]  /*2d380*/  IMAD R9, R76, UR5, R7 ;  /* 0x000000054c097c24 */ /* 0x000fe2000f8e0207 */
[----:B------:R-:W-:Y:S01]  /*2d390*/  ULDC.64 UR4, c[0x0][0xc48] ;  /* 0x0003120000047ab9 */ /* 0x000fe20000000a00 */
[----:B------:R-:W-:Y:S01]  /*2d3a0*/  IMAD R3, R3, R10, RZ ;  /* 0x0000000a03037224 */ /* 0x000fe200078e02ff */
[----:B------:R-:W-:Y:S01]  /*2d3b0*/  SHF.R.S32.HI R40, RZ, 0x1f, R229 ;  /* 0x0000001fff287819 */ /* 0x000fe200000114e5 */
[----:B------:R-:W-:-:S02]  /*2d3c0*/  IMAD.IADD R5, R5, 0x1, R9 ;  /* 0x0000000105057824 */ /* 0x000fc400078e0209 */
[----:B------:R-:W0:Y:S01]  /*2d3d0*/  @P0 LDC R11, c[0x0][0xcec] ;  /* 0x00033b00ff0b0b82 */ /* 0x000e220000000800 */
[----:B------:R-:W-:Y:S02]  /*2d3e0*/  VIADD R20, R163, 0x38 ;  /* 0x00000038a3147836 */ /* 0x000fe40000000000 */
[----:B------:R-:W-:-:S03]  /*2d3f0*/  IMAD.WIDE.U32 R4, R220, UR4, R4 ;  /* 0x00000004dc047c25 */ /* 0x000fc6000f8e0004 */
[----:B------:R-:W-:Y:S01]  /*2d400*/  SHF.R.S32.HI R30, RZ, 0x1f, R20 ;  /* 0x0000001fff1e7819 */ /* 0x000fe20000011414 */
[----:B------:R-:W-:Y:S01]  /*2d410*/  IMAD R5, R220, UR5, R5 ;  /* 0x00000005dc057c24 */ /* 0x000fe2000f8e0205 */
[----:B------:R-:W1:Y:S01]  /*2d420*/  @P0 LDC R13, c[0x0][0xcf0] ;  /* 0x00033c00ff0d0b82 */ /* 0x000e620000000800 */
[----:B------:R-:W-:Y:S01]  /*2d430*/  ULDC.64 UR4, c[0x0][0xc28] ;  /* 0x00030a0000047ab9 */ /* 0x000fe20000000a00 */
        /* <DEDUP_REMOVED lines=47> */
[--C-:B--2---:R-:W-:Y:S02]  /*2d730*/  IMAD.IADD R6, R6, 0x1, R181.reuse ;  /* 0x0000000106067824 */ /* 0x104fe400078e02b5 */
[----:B------:R-:W-:Y:S02]  /*2d740*/  IMAD.IADD R181, R162, 0x1, R181 ;  /* 0x00000001a2b57824 */ /* 0x000fe400078e02b5 */
[----:B0-----:R-:W-:-:S04]  /*2d750*/  @P0 IMAD.HI.U32 R0, R6, R11, RZ ;  /* 0x0000000b06000227 */ /* 0x001fc800078e00ff */
[----:B------:R-:W-:Y:S01]  /*2d760*/  IMAD.MOV.U32 R7, RZ, RZ, R6 ;  /* 0x000000ffff077224 */ /* 0x000fe200078e0006 */
[----:B-1----:R-:W-:Y:S01]  /*2d770*/  @P0 SHF.R.U32.HI R7, RZ, R13, R0 ;  /* 0x0000000dff070219 */ /* 0x002fe20000011600 */
[----:B------:R-:W-:-:S03]  /*2d780*/  VIADD R13, R163, 0x20 ;  /* 0x00000020a30d7836 */ /* 0x000fc60000000000 */
[--C-:B------:R-:W-:Y:S01]  /*2d790*/  SHF.R.S32.HI R0, RZ, 0x1f, R7.reuse ;  /* 0x0000001fff007819 */ /* 0x100fe20000011407 */
[----:B------:R-:W-:Y:S01]  /*2d7a0*/  IMAD.MOV R9, RZ, RZ, -R7 ;  /* 0x000000ffff097224 */ /* 0x000fe200078e0a07 */
[----:B------:R-:W-:Y:S01]  /*2d7b0*/  SHF.R.S32.HI R27, RZ, 0x1f, R13 ;  /* 0x0000001fff1b7819 */ /* 0x000fe2000001140d */
[----:B------:R-:W-:-:S04]  /*2d7c0*/  IMAD.WIDE.U32 R4, R7, UR6, R4 ;  /* 0x0000000607047c25 */ /* 0x000fc8000f8e0004 */
[----:B------:R-:W-:Y:S02]  /*2d7d0*/  IMAD R9, R10, R9, R6 ;  /* 0x000000090a097224 */ /* 0x000fe400078e0206 */
[----:B------:R-:W-:Y:S02]  /*2d7e0*/  IMAD R0, R0, UR6, RZ ;  /* 0x0000000600007c24 */ /* 0x000fe4000f8e02ff */
[----:B------:R-:W-:Y:S02]  /*2d7f0*/  VIADD R6, R2, 0x38820 ;  /* 0x0003882002067836 */ /* 0x000fe40000000000 */
[----:B------:R-:W-:Y:S01]  /*2d800*/  IMAD R11, R7, UR7, R0 ;  /* 0x00000007070b7c24 */ /* 0x000fe2000f8e0200 */
[----:B------:R-:W-:Y:S01]  /*2d810*/  SHF.R.S32.HI R0, RZ, 0x1f, R9 ;  /* 0x0000001fff007819 */ /* 0x000fe20000011409 */
[----:B------:R-:W-:Y:S01]  /*2d820*/  VIADD R10, R163, 0x8 ;  /* 0x00000008a30a7836 */ /* 0x000fe20000000000 */
[----:B------:R-:W-:Y:S01]  /*2d830*/  PRMT R6, RZ, 0x654, R6 ;  /* 0x00000654ff067816 */ /* 0x000fe20000000006 */
[----:B------:R-:W-:-:S02]  /*2d840*/  IMAD.IADD R5, R5, 0x1, R11 ;  /* 0x0000000105057824 */ /* 0x000fc400078e020b */
[----:B------:R-:W-:Y:S01]  /*2d850*/  IMAD R0, R0, UR4, RZ ;  /* 0x0000000400007c24 */ /* 0x000fe2000f8e02ff */
[----:B------:R0:W-:Y:S01]  /*2d860*/  SYNCS.ARRIVE.TRANS64.RED.A1T0 RZ, [R6+URZ], RZ ;  /* 0x000000ff06ff79a7 */ /* 0x0001e2000810043f */
[----:B------:R-:W-:Y:S01]  /*2d870*/  IMAD.WIDE.U32 R4, R9, UR4, R4 ;  /* 0x0000000409047c25 */ /* 0x000fe2000f8e0004 */
[----:B------:R-:W-:-:S03]  /*2d880*/  SHF.R.S32.HI R24, RZ, 0x1f, R10 ;  /* 0x0000001fff187819 */ /* 0x000fc6000001140a */
[----:B------:R-:W-:Y:S01]  /*2d890*/  IMAD R7, R9, UR5, R0 ;  /* 0x0000000509077c24 */ /* 0x000fe2000f8e0200 */
[----:B------:R-:W-:Y:S01]  /*2d8a0*/  ULDC.64 UR4, c[0x0][0xc00] ;  /* 0x0003000000047ab9 */ /* 0x000fe20000000a00 */
[----:B------:R-:W-:Y:S01]  /*2d8b0*/  VIADD R11, R163, 0x10 ;  /* 0x00000010a30b7836 */ /* 0x000fe20000000000 */
[C---:B------:R-:W-:Y:S01]  /*2d8c0*/  LEA R8, P0, R4.reuse, UR4, 0x2 ;  /* 0x0000000404087c11 */ /* 0x040fe2000f8010ff */
[----:B------:R-:W-:Y:S01]  /*2d8d0*/  IMAD.IADD R5, R5, 0x1, R7 ;  /* 0x0000000105057824 */ /* 0x000fe200078e0207 */
[----:B------:R-:W-:Y:S02]  /*2d8e0*/  SHF.R.S32.HI R9, RZ, 0x1f, R163 ;  /* 0x0000001fff097819 */ /* 0x000fe400000114a3 */
[----:B------:R-:W-:Y:S01]  /*2d8f0*/  SHF.R.S32.HI R25, RZ, 0x1f, R11 ;  /* 0x0000001fff197819 */ /* 0x000fe2000001140b */
[----:B------:R0:W1:Y:S01]  /*2d900*/  SHFL.IDX PT, R32, R8, RZ, 0x1c1f ;  /* 0x001c1fff08207589 */ /* 0x00006200000e0000 */
[----:B------:R-:W-:Y:S02]  /*2d910*/  LEA.HI.X R0, R4, UR5, R5, 0x2, P0 ;  /* 0x0000000504007c11 */ /* 0x000fe400080f1405 */
[----:B------:R-:W-:-:S03]  /*2d920*/  ISETP.GE.AND P0, PT, R181, R3, PT ;  /* 0x00000003b500720c */ /* 0x000fc60003f06270 */
[----:B------:R0:W2:Y:S10]  /*2d930*/  SHFL.IDX PT, R33, R0, RZ, 0x1c1f ;  /* 0x001c1fff00217589 */ /* 0x0000b400000e0000 */
[----:B0-----:R-:W-:Y:S05]  /*2d940*/  @P0 BRA `(.L_x_6896) ;  /* 0x0000000800880947 */ /* 0x001fea0003800000 */
[----:B------:R-:W-:Y:S02]  /*2d950*/  ULDC UR4, c[0x0][0xbc8] ;  /* 0x0002f20000047ab9 */ /* 0x000fe40000000800 */
[----:B------:R-:W-:-:S13]  /*2d960*/  ISETP.GE.AND P0, PT, R163, UR4, PT ;  /* 0x00000004a3007c0c */ /* 0x000fda000bf06270 */
[----:B------:R-:W3:Y:S01]  /*2d970*/  @!P0 LDL.64 R6, [R1+0x210] ;  /* 0x0002100001068983 */ /* 0x000ee20000100a00 */
[----:B------:R-:W-:Y:S02]  /*2d980*/  ISETP.GE.AND P1, PT, R10, UR4, PT ;  /* 0x000000040a007c0c */ /* 0x000fe4000bf26270 */
[----:B-1----:R-:W-:-:S04]  /*2d990*/  @!P0 LEA R4, P2, R163, R32, 0x2 ;  /* 0x00000020a3048211 */ /* 0x002fc800078410ff */
[----:B--2---:R-:W-:-:S05]  /*2d9a0*/  @!P0 LEA.HI.X R5, R163, R33, R9, 0x2, P2 ;  /* 0x00000021a3058211 */ /* 0x004fca00010f1409 */
[----:B---3--:R0:W-:Y:S04]  /*2d9b0*/  @!P0 ST.E.64 desc[UR36][R4.64], R6 ;  /* 0x0000000604008985 */ /* 0x0081e8000c101b24 */
[----:B0-----:R-:W2:Y:S01]  /*2d9c0*/  @!P1 LDL.64 R4, [R1+0x220] ;  /* 0x0002200001049983 */ /* 0x001ea20000100a00 */
[----:B------:R-:W-:Y:S02]  /*2d9d0*/  ISETP.GE.AND P0, PT, R11, UR4, PT ;  /* 0x000000040b007c0c */ /* 0x000fe4000bf06270 */
[----:B------:R-:W-:-:S04]  /*2d9e0*/  @!P1 LEA R6, P2, R10, R32, 0x2 ;  /* 0x000000200a069211 */ /* 0x000fc800078410ff */
[----:B------:R-:W-:-:S05]  /*2d9f0*/  @!P1 LEA.HI.X R7, R10, R33, R24, 0x2, P2 ;  /* 0x000000210a079211 */ /* 0x000fca00010f1418 */
[----:B--2---:R0:W-:Y:S04]  /*2da00*/  @!P1 ST.E.64 desc[UR36][R6.64], R4 ;  /* 0x0000000406009985 */ /* 0x0041e8000c101b24 */
        /* <DEDUP_REMOVED lines=142> */
[C---:B------:R-:W-:Y:S02]  /*2e2f0*/  @!P0 LEA R6, P2, R223.reuse, R32, 0x2 ;  /* 0x00000020df068211 */ /* 0x040fe400078410ff */
[----:B------:R-:W-:Y:S02]  /*2e300*/  SHF.R.S32.HI R71, RZ, 0x1f, R222 ;  /* 0x0000001fff477819 */ /* 0x000fe400000114de */
[----:B------:R-:W-:-:S05]  /*2e310*/  @!P0 LEA.HI.X R7, R223, R33, R34, 0x2, P2 ;  /* 0x00000021df078211 */ /* 0x000fca00010f1422 */
[----:B--2---:R0:W-:Y:S04]  /*2e320*/  @!P0 ST.E.64 desc[UR36][R6.64], R4 ;  /* 0x0000000406008985 */ /* 0x0041e8000c101b24 */
[----:B0-----:R-:W2:Y:S01]  /*2e330*/  @!P1 LDL.64 R4, [R1+0x400] ;  /* 0x0004000001049983 */ /* 0x001ea20000100a00 */
[----:B------:R-:W-:-:S04]  /*2e340*/  @!P1 LEA R32, P0, R222, R32, 0x2 ;  /* 0x00000020de209211 */ /* 0x000fc800078010ff */
[----:B------:R-:W-:-:S05]  /*2e350*/  @!P1 LEA.HI.X R33, R222, R33, R71, 0x2, P0 ;  /* 0x00000021de219211 */ /* 0x000fca00000f1447 */
[----:B--2---:R0:W-:Y:S04]  /*2e360*/  @!P1 ST.E.64 desc[UR36][R32.64], R4 ;  /* 0x0000000420009985 */ /* 0x0041e8000c101b24 */
.L_x_6896:
[----:B------:R-:W-:Y:S05]  /*2e370*/  BSYNC B1 ;  /* 0x0000000000017941 */ /* 0x000fea0003800000 */
.L_x_6895:
[----:B0-----:R-:W-:Y:S01]  /*2e380*/  VIADD R4, R181, 0x8 ;  /* 0x00000008b5047836 */ /* 0x001fe20000000000 */
[----:B------:R-:W0:Y:S04]  /*2e390*/  SHFL.IDX PT, R0, R0, 0x1, 0x1c1f ;  /* 0x003c1f0000007f89 */ /* 0x000e2800000e0000 */
[----:B------:R-:W-:Y:S01]  /*2e3a0*/  ISETP.GE.AND P0, PT, R4, R3, PT ;  /* 0x000000030400720c */ /* 0x000fe20003f06270 */
[----:B------:R-:W3:-:S12]  /*2e3b0*/  SHFL.IDX PT, R8, R8, 0x1, 0x1c1f ;  /* 0x003c1f0008087f89 */ /* 0x000ed800000e0000 */
[----:B------:R-:W-:Y:S05]  /*2e3c0*/  @P0 BRA `(.L_x_6894) ;  /* 0x0000001800600947 */ /* 0x000fea0003800000 */
[----:B------:R-:W4:Y:S02]  /*2e3d0*/  LDC R3, c[0x0][0xbc8] ;  /* 0x0002f200ff037b82 */ /* 0x000f240000000800 */
[----:B----4-:R-:W-:-:S13]  /*2e3e0*/  ISETP.GE.AND P1, PT, R163, R3, PT ;  /* 0x00000003a300720c */ /* 0x010fda0003f26270 */
[----:B------:R-:W4:Y:S01]  /*2e3f0*/  @!P1 LDL.64 R6, [R1+0x218] ;  /* 0x0002180001069983 */ /* 0x000f220000100a00 */
[----:B------:R-:W-:Y:S02]  /*2e400*/  ISETP.GE.AND P2, PT, R10, R3, PT ;  /* 0x000000030a00720c */ /* 0x000fe40003f46270 */
[----:B---3--:R-:W-:-:S04]  /*2e410*/  @!P1 LEA R4, P0, R163, R8, 0x2 ;  /* 0x00000008a3049211 */ /* 0x008fc800078010ff */
[----:B0-----:R-:W-:-:S05]  /*2e420*/  @!P1 LEA.HI.X R5, R163, R0, R9, 0x2, P0 ;  /* 0x00000000a3059211 */ /* 0x001fca00000f1409 */
[----:B----4-:R0:W-:Y:S04]  /*2e430*/  @!P1 ST.E.64 desc[UR36][R4.64], R6 ;  /* 0x0000000604009985 */ /* 0x0101e8000c101b24 */
[----:B0-----:R-:W3:Y:S01]  /*2e440*/  @!P2 LDL.64 R4, [R1+0x228] ;  /* 0x000228000104a983 */ /* 0x001ee20000100a00 */
[----:B------:R-:W-:Y:S02]  /*2e450*/  ISETP.GE.AND P1, PT, R11, R3, PT ;  /* 0x000000030b00720c */ /* 0x000fe40003f26270 */
[----:B------:R-:W-:-:S04]  /*2e460*/  @!P2 LEA R6, P0, R10, R8, 0x2 ;  /* 0x000000080a06a211 */ /* 0x000fc800078010ff */
[----:B------:R-:W-:-:S05]  /*2e470*/  @!P2 LEA.HI.X R7, R10, R0, R24, 0x2, P0 ;  /* 0x000000000a07a211 */ /* 0x000fca00000f1418 */
[----:B---3--:R0:W-:Y:S04]  /*2e480*/  @!P2 ST.E.64 desc[UR36][R6.64], R4 ;  /* 0x000000040600a985 */ /* 0x0081e8000c101b24 */
        /* <DEDUP_REMOVED lines=136> */
[----:B------:R-:W-:Y:S01]  /*2ed10*/  @!P2 LEA R6, P0, R224, R8, 0x2 ;  /* 0x00000008e006a211 */ /* 0x000fe200078010ff */
[----:B------:R-:W-:Y:S01]  /*2ed20*/  BSSY B1, `(.L_x_6897) ;  /* 0x000000a000017945 */ /* 0x000fe20003800000 */
[-C--:B------:R-:W-:Y:S02]  /*2ed30*/  ISETP.GE.AND P1, PT, R222, R3.reuse, PT ;  /* 0x00000003de00720c */ /* 0x080fe40003f26270 */
[----:B------:R-:W-:Y:S02]  /*2ed40*/  @!P2 LEA.HI.X R7, R224, R0, R35, 0x2, P0 ;  /* 0x00000000e007a211 */ /* 0x000fe400000f1423 */
[----:B------:R-:W-:-:S03]  /*2ed50*/  ISETP.GE.AND P0, PT, R223, R3, PT ;  /* 0x00000003df00720c */ /* 0x000fc60003f06270 */
[----:B---3--:R0:W-:Y:S10]  /*2ed60*/  @!P2 ST.E.64 desc[UR36][R6.64], R4 ;  /* 0x000000040600a985 */ /* 0x0081f4000c101b24 */
[----:B------:R-:W-:Y:S05]  /*2ed70*/  @P0 BRA `(.L_x_6898) ;  /* 0x0000000000100947 */ /* 0x000fea0003800000 */
[----:B0-----:R-:W3:Y:S01]  /*2ed80*/  LDL.64 R6, [R1+0x3f8] ;  /* 0x0003f80001067983 */ /* 0x001ee20000100a00 */
[----:B------:R-:W-:-:S04]  /*2ed90*/  LEA R4, P0, R223, R8, 0x2 ;  /* 0x00000008df047211 */ /* 0x000fc800078010ff */
[----:B------:R-:W-:-:S05]  /*2eda0*/  LEA.HI.X R5, R223, R0, R34, 0x2, P0 ;  /* 0x00000000df057211 */ /* 0x000fca00000f1422 */
[----:B---3--:R3:W-:Y:S04]  /*2edb0*/  ST.E.64 desc[UR36][R4.64], R6 ;  /* 0x0000000604007985 */ /* 0x0087e8000c101b24 */
.L_x_6898:
[----:B------:R-:W-:Y:S05]  /*2edc0*/  BSYNC B1 ;  /* 0x0000000000017941 */ /* 0x000fea0003800000 */
.L_x_6897:
[----:B------:R-:W-:Y:S05]  /*2edd0*/  @P1 BRA `(.L_x_6894) ;  /* 0x0000000c00dc1947 */ /* 0x000fea0003800000 */
[----:B0--3--:R-:W3:Y:S01]  /*2ede0*/  LDL.64 R4, [R1+0x408] ;  /* 0x0004080001047983 */ /* 0x009ee20000100a00 */
[----:B------:R-:W-:Y:S02]  /*2edf0*/  SHF.R.S32.HI R3, RZ, 0x1f, R222 ;  /* 0x0000001fff037819 */ /* 0x000fe400000114de */
[----:B------:R-:W-:-:S04]  /*2ee00*/  LEA R8, P0, R222, R8, 0x2 ;  /* 0x00000008de087211 */ /* 0x000fc800078010ff */
[----:B------:R-:W-:-:S05]  /*2ee10*/  LEA.HI.X R9, R222, R0, R3, 0x2, P0 ;  /* 0x00000000de097211 */ /* 0x000fca00000f1403 */
[----:B---3--:R0:W-:Y:S01]  /*2ee20*/  ST.E.64 desc[UR36][R8.64], R4 ;  /* 0x0000000408007985 */ /* 0x0081e2000c101b24 */
[----:B------:R-:W-:Y:S05]  /*2ee30*/  BRA `(.L_x_6894) ;  /* 0x0000000c00c47947 */ /* 0x000fea0003800000 */
.L_x_6887:
[----:B------:R-:W-:Y:S01]  /*2ee40*/  ULDC.64 UR4, c[0x0][0xd08] ;  /* 0x0003420000047ab9 */ /* 0x000fe20000000a00 */
[----:B------:R-:W4:Y:S01]  /*2ee50*/  LDC.64 R6, c[0x0][0xd00] ;  /* 0x00034000ff067b82 */ /* 0x000f220000000a00 */
[----:B------:R-:W-:Y:S01]  /*2ee60*/  ISETP.NE.U32.AND P0, PT, RZ, UR4, PT ;  /* 0x00000004ff007c0c */ /* 0x000fe2000bf05070 */
[----:B------:R-:W-:-:S03]  /*2ee70*/  IMAD.MOV.U32 R3, RZ, RZ, RZ ;  /* 0x000000ffff037224 */ /* 0x000fc600078e00ff */
[----:B------:R-:W-:Y:S01]  /*2ee80*/  ISETP.NE.AND.EX P1, PT, RZ, UR5, PT, P0 ;  /* 0x00000005ff007c0c */ /* 0x000fe2000bf25300 */
[----:B------:R-:W-:Y:S02]  /*2ee90*/  ULDC.64 UR4, c[0x0][0xd00] ;  /* 0x0003400000047ab9 */ /* 0x000fe40000000a00 */
[----:B------:R-:W-:-:S04]  /*2eea0*/  ISETP.NE.U32.AND P0, PT, RZ, UR4, PT ;  /* 0x00000004ff007c0c */ /* 0x000fc8000bf05070 */
[----:B------:R-:W-:-:S06]  /*2eeb0*/  ISETP.NE.AND.EX P0, PT, RZ, UR5, PT, P0 ;  /* 0x00000005ff007c0c */ /* 0x000fcc000bf05300 */
[----:B------:R-:W2:Y:S01]  /*2eec0*/  @P1 LDC.64 R4, c[0x0][0xd08] ;  /* 0x00034200ff041b82 */ /* 0x000ea20000000a00 */
[----:B------:R-:W-:Y:S02]  /*2eed0*/  ULDC UR4, c[0x0][0xb88] ;  /* 0x0002e20000047ab9 */ /* 0x000fe40000000800 */
[----:B------:R-:W-:Y:S02]  /*2eee0*/  IMAD.U32 R0, RZ, RZ, UR4 ;  /* 0x00000004ff007e24 */ /* 0x000fe4000f8e00ff */
[----:B----4-:R-:W-:-:S05]  /*2eef0*/  IMAD.WIDE R6, R214, 0x4, R6 ;  /* 0x00000004d6067825 */ /* 0x010fca00078e0206 */
[----:B------:R4:W5:Y:S01]  /*2ef00*/  @P0 LDG.E R3, desc[UR36][R6.64] ;  /* 0x0000002406030981 */ /* 0x000962000c1e1900 */
[----:B------:R-:W3:Y:S01]  /*2ef10*/  S2R R30, SR_TID.X ;  /* 0x00000000001e7919 */ /* 0x000ee20000002100 */
[----:B--2---:R-:W-:-:S05]  /*2ef20*/  @P1 IMAD.WIDE R4, R214, 0x4, R4 ;  /* 0x00000004d6041825 */ /* 0x004fca00078e0204 */
[----:B------:R4:W5:Y:S01]  /*2ef30*/  @P1 LDG.E R0, desc[UR36][R4.64] ;  /* 0x0000002404001981 */ /* 0x000962000c1e1900 */
[----:B------:R-:W-:Y:S02]  /*2ef40*/  ISETP.NE.AND P2, PT, R213, RZ, PT ;  /* 0x000000ffd500720c */ /* 0x000fe40003f45270 */
[----:B------:R-:W-:-:S11]  /*2ef50*/  SHF.R.S32.HI R28, RZ, 0x1f, R214 ;  /* 0x0000001fff1c7819 */ /* 0x000fd600000114d6 */
[----:B------:R-:W2:Y:S01]  /*2ef60*/  @!P2 LDC R213, c[0x0][0xbd4] ;  /* 0x0002f500ffd5ab82 */ /* 0x000ea20000000800 */
[----:B---3--:R-:W-:-:S05]  /*2ef70*/  VIADD R8, R30, 0xffffff80 ;  /* 0xffffff801e087836 */ /* 0x008fca0000000000 */
[----:B------:R-:W-:Y:S02]  /*2ef80*/  ISETP.GT.AND P3, PT, R8, 0x3f, PT ;  /* 0x0000003f0800780c */ /* 0x000fe40003f64270 */
[----:B--2---:R-:W-:Y:S01]  /*2ef90*/  ISETP.GT.AND P2, PT, R213, 0x1, PT ;  /* 0x00000001d500780c */ /* 0x004fe20003f44270 */
[----:B----4-:R-:W-:-:S12]  /*2efa0*/  @P1 BRA `(.L_x_6899) ;  /* 0x0000000000101947 */ /* 0x010fd80003800000 */
[----:B------:R-:W-:Y:S05]  /*2efb0*/  @!P0 BRA `(.L_x_6899) ;  /* 0x00000000000c8947 */ /* 0x000fea0003800000 */
[----:B------:R-:W2:Y:S04]  /*2efc0*/  LDG.E R5, desc[UR36][R6.64] ;  /* 0x0000002406057981 */ /* 0x000ea8000c1e1900 */
[----:B-----5:R-:W2:Y:S02]  /*2efd0*/  LDG.E R0, desc[UR36][R6.64+0x4] ;  /* 0x0000042406007981 */ /* 0x020ea4000c1e1900 */
[----:B--2---:R-:W-:-:S07]  /*2efe0*/  IMAD.IADD R0, R0, 0x1, -R5 ;  /* 0x0000000100007824 */ /* 0x004fce00078e0a05 */
.L_x_6899:
[----:B------:R-:W-:Y:S01]  /*2eff0*/  BSSY B1, `(.L_x_6900) ;  /* 0x0000035000017945 */ /* 0x000fe20003800000 */
[----:B------:R-:W-:Y:S02]  /*2f000*/  SEL R29, R214, RZ, !P0 ;  /* 0x000000ffd61d7207 */ /* 0x000fe40004000000 */
[----:B------:R-:W-:Y:S02]  /*2f010*/  SEL R28, R28, RZ, !P0 ;  /* 0x000000ff1c1c7207 */ /* 0x000fe40004000000 */
[----:B-----5:R-:W-:Y:S01]  /*2f020*/  SHF.R.S32.HI R26, RZ, 0x1f, R3 ;  /* 0x0000001fff1a7819 */ /* 0x020fe20000011403 */
[----:B------:R-:W-:Y:S06]  /*2f030*/  @P3 BRA `(.L_x_6901) ;  /* 0x0000000000c03947 */ /* 0x000fec0003800000 */
[----:B------:R-:W2:Y:S01]  /*2f040*/  LDC R33, c[0x0][0xce8] ;  /* 0x00033a00ff217b82 */ /* 0x000ea20000000800 */
[----:B------:R-:W-:Y:S01]  /*2f050*/  IADD3 R31, R181, -0x80, R30 ;  /* 0xffffff80b51f7810 */ /* 0x000fe20007ffe01e */
[----:B--2---:R-:W-:-:S05]  /*2f060*/  IMAD R4, R0, R33, RZ ;  /* 0x0000002100047224 */ /* 0x004fca00078e02ff */
[----:B------:R-:W-:-:S13]  /*2f070*/  ISETP.GE.AND P0, PT, R31, R4, PT ;  /* 0x000000041f00720c */ /* 0x000fda0003f06270 */
[----:B------:R-:W-:Y:S05]  /*2f080*/  @P0 BRA `(.L_x_6901) ;  /* 0x0000000000ac0947 */ /* 0x000fea0003800000 */
[----:B------:R-:W-:Y:S01]  /*2f090*/  IMAD.MOV.U32 R24, RZ, RZ, 0xab8 ;  /* 0x00000ab8ff187424 */ /* 0x000fe200078e00ff */
[----:B------:R-:W-:Y:S01]  /*2f0a0*/  ISETP.GT.AND P0, PT, R213, 0x1, PT ;  /* 0x00000001d500780c */ /* 0x000fe20003f04270 */
[----:B------:R-:W2:Y:S01]  /*2f0b0*/  LDC.64 R10, c[0x0][0xca8] ;  /* 0x00032a00ff0a7b82 */ /* 0x000ea20000000a00 */
[----:B------:R-:W-:Y:S01]  /*2f0c0*/  ISETP.NE.AND P1, PT, R33, 0x1, PT ;  /* 0x000000012100780c */ /* 0x000fe20003f25270 */
[----:B------:R-:W-:Y:S01]  /*2f0d0*/  IMAD.MOV.U32 R21, RZ, RZ, R31 ;  /* 0x000000ffff157224 */ /* 0x000fe200078e001f */
[----:B------:R-:W-:-:S05]  /*2f0e0*/  SEL R24, R24, 0xa78, P0 ;  /* 0x00000a7818187807 */ /* 0x000fca0000000000 */
[----:B------:R-:W3:Y:S08]  /*2f0f0*/  LDC.64 R4, c[0x0][R24+0x220] ;  /* 0x0000880018047b82 */ /* 0x000ef00000000a00 */
[----:B------:R-:W4:Y:S08]  /*2f100*/  LDC.64 R12, c[0x0][R24+0x218] ;  /* 0x00008600180c7b82 */ /* 0x000f300000000a00 */
[----:B------:R-:W5:Y:S08]  /*2f110*/  LDC.64 R6, c[0x0][R24+0x228] ;  /* 0x00008a0018067b82 */ /* 0x000f700000000a00 */
[----:B------:R-:W0:Y:S08]  /*2f120*/  @P1 LDC R20, c[0x0][0xcec] ;  /* 0x00033b00ff141b82 */ /* 0x000e300000000800 */
[----:B------:R-:W1:Y:S08]  /*2f130*/  LDC.64 R8, c[0x0][R24+0x210] ;  /* 0x0000840018087b82 */ /* 0x000e700000000a00 */
[----:B------:R-:W5:Y:S01]  /*2f140*/  @P1 LDC R27, c[0x0][0xcf0] ;  /* 0x00033c00ff1b1b82 */ /* 0x000f620000000800 */
[----:B0-----:R-:W-:-:S07]  /*2f150*/  @P1 IMAD.HI.U32 R20, R31, R20, RZ ;  /* 0x000000141f141227 */ /* 0x001fce00078e00ff */
[----:B--2---:R-:W0:Y:S01]  /*2f160*/  @!P0 LDC R10, c[0x0][0xc50] ;  /* 0x00031400ff0a8b82 */ /* 0x004e220000000800 */
[-C--:B---3--:R-:W-:Y:S02]  /*2f170*/  IMAD R5, R5, R29.reuse, RZ ;  /* 0x0000001d05057224 */ /* 0x088fe400078e02ff */
[----:B------:R-:W-:-:S05]  /*2f180*/  IMAD.WIDE.U32 R14, R4, R29, RZ ;  /* 0x0000001d040e7225 */ /* 0x000fca00078e00ff */
[----:B------:R-:W2:Y:S01]  /*2f190*/  @!P0 LDC R11, c[0x0][0xc54] ;  /* 0x00031500ff0b8b82 */ /* 0x000ea20000000800 */
[-C--:B----4-:R-:W-:Y:S02]  /*2f1a0*/  IMAD R25, R13, R157.reuse, RZ ;  /* 0x0000009d0d197224 */ /* 0x090fe400078e02ff */
[----:B------:R-:W-:Y:S01]  /*2f1b0*/  IMAD.WIDE.U32 R12, R12, R157, RZ ;  /* 0x0000009d0c0c7225 */ /* 0x000fe200078e00ff */
[----:B-----5:R-:W-:-:S03]  /*2f1c0*/  @P1 SHF.R.U32.HI R21, RZ, R27, R20 ;  /* 0x0000001bff151219 */ /* 0x020fc60000011614 */
        /* <DEDUP_REMOVED lines=14> */
[-C--:B-1----:R-:W-:Y:S01]  /*2f2b0*/  IMAD R4, R9, R5.reuse, RZ ;  /* 0x0000000509047224 */ /* 0x082fe200078e02ff */
[----:B------:R-:W-:Y:S01]  /*2f2c0*/  SHF.R.S32.HI R13, RZ, 0x1f, R5 ;  /* 0x0000001fff0d7819 */ /* 0x000fe20000011405 */
[----:B------:R-:W-:-:S04]  /*2f2d0*/  IMAD.WIDE.U32 R6, R8, R5, R6 ;  /* 0x0000000508067225 */ /* 0x000fc800078e0006 */
[----:B------:R-:W-:Y:S01]  /*2f2e0*/  IMAD R13, R8, R13, R4 ;  /* 0x0000000d080d7224 */ /* 0x000fe200078e0204 */
[----:B0-----:R-:W-:Y:S01]  /*2f2f0*/  LEA R10, P0, R6, R10, 0x2 ;  /* 0x0000000a060a7211 */ /* 0x001fe200078010ff */
[----:B------:R-:W-:Y:S02]  /*2f300*/  IMAD.MOV.U32 R5, RZ, RZ, -0x800000 ;  /* 0xff800000ff057424 */ /* 0x000fe400078e00ff */
[----:B------:R-:W-:-:S05]  /*2f310*/  IMAD.IADD R4, R7, 0x1, R13 ;  /* 0x0000000107047824 */ /* 0x000fca00078e020d */
[----:B--2---:R-:W-:-:S05]  /*2f320*/  LEA.HI.X R11, R6, R11, R4, 0x2, P0 ;  /* 0x0000000b060b7211 */ /* 0x004fca00000f1404 */
[----:B------:R2:W-:Y:S02]  /*2f330*/  STG.E desc[UR36][R10.64], R5 ;  /* 0x000000050a007986 */ /* 0x0005e4000c101924 */
.L_x_6901:
[----:B------:R-:W-:Y:S05]  /*2f340*/  BSYNC B1 ;  /* 0x0000000000017941 */ /* 0x000fea0003800000 */
.L_x_6900:
[----:B------:R-:W-:Y:S05]  /*2f350*/  @P2 BRA `(.L_x_6894) ;  /* 0x00000008007c2947 */ /* 0x000fea0003800000 */
[----:B--2---:R-:W2:Y:S01]  /*2f360*/  LDC R11, c[0x0][0xce8] ;  /* 0x00033a00ff0b7b82 */ /* 0x004ea20000000800 */
[----:B------:R-:W-:Y:S01]  /*2f370*/  ULDC.64 UR4, c[0x0][0xba0] ;  /* 0x0002e80000047ab9 */ /* 0x000fe20000000a00 */
[----:B------:R-:W-:Y:S01]  /*2f380*/  VIADD R14, R30, 0xffffff80 ;  /* 0xffffff801e0e7836 */ /* 0x000fe20000000000 */
[----:B------:R-:W-:Y:S01]  /*2f390*/  BSSY B1, `(.L_x_6902) ;  /* 0x0000077000017945 */ /* 0x000fe20003800000 */
[----:B------:R-:W-:Y:S01]  /*2f3a0*/  IMAD R6, R26, UR4, RZ ;  /* 0x000000041a067c24 */ /* 0x000fe2000f8e02ff */
[----:B------:R-:W-:Y:S01]  /*2f3b0*/  SHF.R.S32.HI R31, RZ, 0x1f, R216 ;  /* 0x0000001fff1f7819 */ /* 0x000fe200000114d8 */
[----:B------:R-:W-:Y:S01]  /*2f3c0*/  VIADD R24, R30, 0xffffff80 ;  /* 0xffffff801e187836 */ /* 0x000fe20000000000 */
[----:B------:R-:W-:Y:S01]  /*2f3d0*/  SHF.R.S32.HI R14, RZ, 0x1f, R14 ;  /* 0x0000001fff0e7819 */ /* 0x000fe2000001140e */
[----:B------:R-:W3:Y:S01]  /*2f3e0*/  LDC R13, c[0x0][0xbc8] ;  /* 0x0002f200ff0d7b82 */ /* 0x000ee20000000800 */
[----:B------:R-:W-:Y:S01]  /*2f3f0*/  IMAD.WIDE.U32 R4, R3, UR4, RZ ;  /* 0x0000000403047c25 */ /* 0x000fe2000f8e00ff */
[----:B------:R-:W-:-:S02]  /*2f400*/  SHF.R.S32.HI R30, RZ, 0x1f, R215 ;  /* 0x0000001fff1e7819 */ /* 0x000fc400000114d7 */
[----:B------:R-:W-:Y:S01]  /*2f410*/  LEA.HI R14, R14, R24, RZ, 0x3 ;  /* 0x000000180e0e7211 */ /* 0x000fe200078f18ff */
[----:B------:R-:W-:Y:S01]  /*2f420*/  IMAD R3, R3, UR5, R6 ;  /* 0x0000000503037c24 */ /* 0x000fe2000f8e0206 */
[----:B------:R-:W-:Y:S01]  /*2f430*/  ULDC.64 UR4, c[0x0][0xbe8] ;  /* 0x0002fa0000047ab9 */ /* 0x000fe20000000a00 */
        /* <DEDUP_REMOVED lines=8> */
[----:B--2---:R-:W-:Y:S01]  /*2f4c0*/  ISETP.NE.AND P0, PT, R11, 0x1, PT ;  /* 0x000000010b00780c */ /* 0x004fe20003f05270 */
[----:B------:R-:W-:Y:S01]  /*2f4d0*/  IMAD R5, R157, UR5, R5 ;  /* 0x000000059d057c24 */ /* 0x000fe2000f8e0205 */
[----:B------:R-:W-:Y:S01]  /*2f4e0*/  ULDC.64 UR4, c[0x0][0xbf0] ;  /* 0x0002fc0000047ab9 */ /* 0x000fe20000000a00 */
[----:B------:R-:W-:Y:S02]  /*2f4f0*/  IMAD R6, R221, 0x20, R14 ;  /* 0x00000020dd067824 */ /* 0x000fe400078e020e */
[----:B------:R-:W-:Y:S02]  /*2f500*/  IMAD R3, R28, UR4, RZ ;  /* 0x000000041c037c24 */ /* 0x000fe4000f8e02ff */
[----:B------:R-:W-:Y:S01]  /*2f510*/  IMAD.IADD R8, R181, 0x1, R6 ;  /* 0x00000001b5087824 */ /* 0x000fe200078e0206 */
[-C--:B---3--:R-:W-:Y:S01]  /*2f520*/  ISETP.GE.AND P1, PT, R219, R13.reuse, PT ;  /* 0x0000000ddb00720c */ /* 0x088fe20003f26270 */
[C---:B------:R-:W-:Y:S01]  /*2f530*/  IMAD R3, R29.reuse, UR5, R3 ;  /* 0x000000051d037c24 */ /* 0x040fe2000f8e0203 */
[-C--:B------:R-:W-:Y:S01]  /*2f540*/  ISETP.GE.AND P2, PT, R166, R13.reuse, PT ;  /* 0x0000000da600720c */ /* 0x080fe20003f46270 */
[----:B------:R-:W-:Y:S01]  /*2f550*/  IMAD.WIDE.U32 R4, R29, UR4, R4 ;  /* 0x000000041d047c25 */ /* 0x000fe2000f8e0004 */
[----:B------:R-:W-:Y:S01]  /*2f560*/  SEL R10, RZ, 0xffffffff, P1 ;  /* 0xffffffffff0a7807 */ /* 0x000fe20000800000 */
[----:B------:R-:W2:Y:S01]  /*2f570*/  @P0 LDC R7, c[0x0][0xcec] ;  /* 0x00033b00ff070b82 */ /* 0x000ea20000000800 */
[----:B------:R-:W-:Y:S01]  /*2f580*/  ISETP.GE.AND P1, PT, R218, R13, PT ;  /* 0x0000000dda00720c */ /* 0x000fe20003f26270 */
[----:B------:R-:W-:Y:S01]  /*2f590*/  IMAD.IADD R5, R5, 0x1, R3 ;  /* 0x0000000105057824 */ /* 0x000fe200078e0203 */
[----:B------:R-:W-:Y:S01]  /*2f5a0*/  ULDC.64 UR4, c[0x0][0xbe0] ;  /* 0x0002f80000047ab9 */ /* 0x000fe20000000a00 */
[----:B------:R-:W-:-:S02]  /*2f5b0*/  IMAD.SHL.U32 R10, R10, 0x2, RZ ;  /* 0x000000020a0a7824 */ /* 0x000fc400078e00ff */
[----:B------:R-:W-:Y:S02]  /*2f5c0*/  IMAD.MOV.U32 R3, RZ, RZ, R8 ;  /* 0x000000ffff037224 */ /* 0x000fe400078e0008 */
[----:B------:R-:W3:Y:S01]  /*2f5d0*/  @P0 LDC R9, c[0x0][0xcf0] ;  /* 0x00033c00ff090b82 */ /* 0x000ee20000000800 */
[----:B------:R-:W-:Y:S02]  /*2f5e0*/  IMAD R21, R0, R11, RZ ;  /* 0x0000000b00157224 */ /* 0x000fe400078e02ff */
[C---:B------:R-:W-:Y:S02]  /*2f5f0*/  VIADD R24, R166.reuse, 0x1c0 ;  /* 0x000001c0a6187836 */ /* 0x040fe40000000000 */
[----:B------:R-:W-:-:S03]  /*2f600*/  VIADD R27, R166, 0x180 ;  /* 0x00000180a61b7836 */ /* 0x000fc60000000000 */
[----:B------:R-:W-:Y:S02]  /*2f610*/  SHF.R.S32.HI R24, RZ, 0x1f, R24 ;  /* 0x0000001fff187819 */ /* 0x000fe40000011418 */
[----:B------:R-:W-:Y:S01]  /*2f620*/  SHF.R.S32.HI R27, RZ, 0x1f, R27 ;  /* 0x0000001fff1b7819 */ /* 0x000fe2000001141b */
[----:B--2---:R-:W-:Y:S01]  /*2f630*/  @P0 IMAD.HI.U32 R6, R8, R7, RZ ;  /* 0x0000000708060227 */ /* 0x004fe200078e00ff */
[----:B------:R-:W-:Y:S02]  /*2f640*/  SEL R7, RZ, 0x1, P2 ;  /* 0x00000001ff077807 */ /* 0x000fe40001000000 */
[----:B------:R-:W-:Y:S02]  /*2f650*/  ISETP.GE.AND P2, PT, R20, R13, PT ;  /* 0x0000000d1400720c */ /* 0x000fe40003f46270 */
[----:B---3--:R-:W-:Y:S02]  /*2f660*/  @P0 SHF.R.U32.HI R3, RZ, R9, R6 ;  /* 0x00000009ff030219 */ /* 0x008fe40000011606 */
[----:B------:R-:W-:-:S02]  /*2f670*/  LOP3.LUT R9, R10, 0x2, R7, 0xe2, !PT ;  /* 0x000000020a097812 */ /* 0x000fc400078ee207 */
[----:B------:R-:W-:Y:S01]  /*2f680*/  SEL R10, RZ, 0xffffffff, P1 ;  /* 0xffffffffff0a7807 */ /* 0x000fe20000800000 */
[--C-:B------:R-:W-:Y:S01]  /*2f690*/  IMAD.MOV R7, RZ, RZ, -R3.reuse ;  /* 0x000000ffff077224 */ /* 0x100fe200078e0a03 */
[----:B------:R-:W-:Y:S01]  /*2f6a0*/  SHF.R.S32.HI R6, RZ, 0x1f, R3 ;  /* 0x0000001fff067819 */ /* 0x000fe20000011403 */
[----:B------:R-:W-:Y:S01]  /*2f6b0*/  IMAD.WIDE.U32 R4, R3, UR4, R4 ;  /* 0x0000000403047c25 */ /* 0x000fe2000f8e0004 */
[-C--:B------:R-:W-:Y:S02]  /*2f6c0*/  ISETP.GE.AND P0, PT, R217, R13.reuse, PT ;  /* 0x0000000dd900720c */ /* 0x080fe40003f06270 */
[----:B------:R-:W-:Y:S01]  /*2f6d0*/  ISETP.GE.AND P1, PT, R216, R13, PT ;  /* 0x0000000dd800720c */ /* 0x000fe20003f26270 */
[----:B------:R-:W-:Y:S01]  /*2f6e0*/  IMAD.SHL.U32 R12, R10, 0x4, RZ ;  /* 0x000000040a0c7824 */ /* 0x000fe200078e00ff */
[----:B------:R-:W-:Y:S01]  /*2f6f0*/  SEL R10, RZ, 0xffffffff, P0 ;  /* 0xffffffffff0a7807 */ /* 0x000fe20000000000 */
[----:B------:R-:W-:Y:S01]  /*2f700*/  IMAD R7, R11, R7, R8 ;  /* 0x000000070b077224 */ /* 0x000fe200078e0208 */
[-C--:B------:R-:W-:Y:S01]  /*2f710*/  ISETP.GE.AND P0, PT, R215, R13.reuse, PT ;  /* 0x0000000dd700720c */ /* 0x080fe20003f06270 */
[----:B------:R-:W-:Y:S01]  /*2f720*/  IMAD R6, R6, UR4, RZ ;  /* 0x0000000406067c24 */ /* 0x000fe2000f8e02ff */
[----:B------:R-:W-:Y:S01]  /*2f730*/  LOP3.LUT R8, R12, 0x4, R9, 0xe2, !PT ;  /* 0x000000040c087812 */ /* 0x000fe200078ee209 */
[----:B------:R-:W-:Y:S01]  /*2f740*/  IMAD.SHL.U32 R15, R10, 0x8, RZ ;  /* 0x000000080a0f7824 */ /* 0x000fe200078e00ff */
[----:B------:R-:W-:Y:S01]  /*2f750*/  SEL R10, RZ, 0xffffffff, P0 ;  /* 0xffffffffff0a7807 */ /* 0x000fe20000000000 */
[----:B------:R-:W-:Y:S01]  /*2f760*/  IMAD R9, R3, UR5, R6 ;  /* 0x0000000503097c24 */ /* 0x000fe2000f8e0206 */
[----:B------:R-:W-:Y:S01]  /*2f770*/  SHF.R.S32.HI R3, RZ, 0x1f, R7 ;  /* 0x0000001fff037819 */ /* 0x000fe20000011407 */
[----:B------:R-:W-:Y:S01]  /*2f780*/  ULDC.64 UR4, c[0x0][0xbd8] ;  /* 0x0002f60000047ab9 */ /* 0x000fe20000000a00 */
[----:B------:R-:W-:Y:S01]  /*2f790*/  SEL R6, RZ, 0xffffffff, P1 ;  /* 0xffffffffff067807 */ /* 0x000fe20000800000 */
[----:B------:R-:W-:Y:S01]  /*2f7a0*/  IMAD.IADD R5, R5, 0x1, R9 ;  /* 0x0000000105057824 */ /* 0x000fe200078e0209 */
[----:B------:R-:W-:Y:S01]  /*2f7b0*/  ISETP.GE.AND P0, PT, R25, R13, PT ;  /* 0x0000000d1900720c */ /* 0x000fe20003f06270 */
[----:B------:R-:W-:Y:S01]  /*2f7c0*/  IMAD R0, R3, UR4, RZ ;  /* 0x0000000403007c24 */ /* 0x000fe2000f8e02ff */
[----:B------:R-:W-:Y:S01]  /*2f7d0*/  LOP3.LUT R8, R15, 0x8, R8, 0xe2, !PT ;  /* 0x000000080f087812 */ /* 0x000fe200078ee208 */
[----:B------:R-:W-:-:S02]  /*2f7e0*/  IMAD.SHL.U32 R15, R6, 0x10, RZ ;  /* 0x00000010060f7824 */ /* 0x000fc400078e00ff */
[----:B------:R-:W-:Y:S02]  /*2f7f0*/  IMAD R3, R7, UR5, R0 ;  /* 0x0000000507037c24 */ /* 0x000fe4000f8e0200 */
[----:B------:R-:W-:Y:S01]  /*2f800*/  IMAD.IADD R0, R14, 0x1, R181 ;  /* 0x000000010e007824 */ /* 0x000fe200078e02b5 */
[----:B------:R-:W-:Y:S01]  /*2f810*/  LOP3.LUT R8, R15, 0x10, R8, 0xe2, !PT ;  /* 0x000000100f087812 */ /* 0x000fe200078ee208 */
[----:B------:R-:W-:Y:S01]  /*2f820*/  IMAD.WIDE.U32 R4, R7, UR4, R4 ;  /* 0x0000000407047c25 */ /* 0x000fe2000f8e0004 */
[----:B------:R-:W-:Y:S01]  /*2f830*/  SEL R7, RZ, 0x40, P0 ;  /* 0x00000040ff077807 */ /* 0x000fe20000000000 */
[----:B------:R-:W-:Y:S01]  /*2f840*/  ULDC.64 UR4, c[0x0][0xb80] ;  /* 0x0002e00000047ab9 */ /* 0x000fe20000000a00 */
[----:B------:R-:W-:Y:S01]  /*2f850*/  ISETP.GE.AND P0, PT, R0, R21, PT ;  /* 0x000000150000720c */ /* 0x000fe20003f06270 */
[----:B------:R-:W-:Y:S01]  /*2f860*/  IMAD.SHL.U32 R9, R10, 0x20, RZ ;  /* 0x000000200a097824 */ /* 0x000fe200078e00ff */
[----:B------:R-:W-:Y:S01]  /*2f870*/  LEA R12, P1, R4, UR4, 0x1 ;  /* 0x00000004040c7c11 */ /* 0x000fe2000f8208ff */
[----:B------:R-:W-:Y:S01]  /*2f880*/  IMAD.IADD R3, R5, 0x1, R3 ;  /* 0x0000000105037824 */ /* 0x000fe200078e0203 */
[----:B------:R-:W-:-:S02]  /*2f890*/  SEL R5, RZ, 0x80, P2 ;  /* 0x00000080ff057807 */ /* 0x000fc40001000000 */
[----:B------:R-:W-:Y:S01]  /*2f8a0*/  LOP3.LUT R8, R9, 0x20, R8, 0xe2, !PT ;  /* 0x0000002009087812 */ /* 0x000fe200078ee208 */
[----:B------:R2:W3:Y:S01]  /*2f8b0*/  SHFL.IDX PT, R10, R12, RZ, 0x181f ;  /* 0x00181fff0c0a7589 */ /* 0x0004e200000e0000 */
[----:B------:R-:W-:Y:S02]  /*2f8c0*/  LEA.HI.X R3, R4, UR5, R3, 0x1, P1 ;  /* 0x0000000504037c11 */ /* 0x000fe400088f0c03 */
[----:B------:R-:W-:-:S03]  /*2f8d0*/  LOP3.LUT R14, R8, R7, RZ, 0xfc, !PT ;  /* 0x00000007080e7212 */ /* 0x000fc600078efcff */
[----:B------:R2:W4:Y:S01]  /*2f8e0*/  SHFL.IDX PT, R11, R3, RZ, 0x181f ;  /* 0x00181fff030b7589 */ /* 0x00052200000e0000 */
[----:B------:R-:W-:Y:S01]  /*2f8f0*/  LOP3.LUT R15, R14, R5, RZ, 0xfc, !PT ;  /* 0x000000050e0f7212 */ /* 0x000fe200078efcff */
[----:B------:R-:W-:Y:S06]  /*2f900*/  @P0 BRA `(.L_x_6903) ;  /* 0x00000000007c0947 */ /* 0x000fec0003800000 */
[-C--:B------:R-:W-:Y:S02]  /*2f910*/  ISETP.GE.AND P2, PT, R219, R13.reuse, PT ;  /* 0x0000000ddb00720c */ /* 0x080fe40003f46270 */
[-C--:B------:R-:W-:Y:S02]  /*2f920*/  ISETP.GE.AND P1, PT, R166, R13.reuse, PT ;  /* 0x0000000da600720c */ /* 0x080fe40003f26270 */
[-C--:B------:R-:W-:Y:S02]  /*2f930*/  ISETP.GE.AND P5, PT, R218, R13.reuse, PT ;  /* 0x0000000dda00720c */ /* 0x080fe40003fa6270 */
[----:B------:R-:W-:-:S07]  /*2f940*/  ISETP.GE.AND P3, PT, R217, R13, PT ;  /* 0x0000000dd900720c */ /* 0x000fce0003f66270 */
[C---:B---3--:R-:W-:Y:S02]  /*2f950*/  @!P2 LEA R4, P0, R219.reuse, R10, 0x1 ;  /* 0x0000000adb04a211 */ /* 0x048fe400078008ff */
[----:B----4-:R-:W-:Y:S02]  /*2f960*/  @!P1 IMAD.WIDE R6, R166, 0x2, R10 ;  /* 0x00000002a6069825 */ /* 0x010fe400078e020a */
[----:B------:R-:W-:Y:S02]  /*2f970*/  @!P2 LEA.HI.X R5, R219, R11, R34, 0x1, P0 ;  /* 0x0000000bdb05a211 */ /* 0x000fe400000f0c22 */
[----:B------:R-:W-:Y:S01]  /*2f980*/  LOP3.LUT P0, RZ, R14, 0x40, RZ, 0xc0, !PT ;  /* 0x000000400eff7812 */ /* 0x000fe2000780c0ff */
[----:B------:R3:W-:Y:S01]  /*2f990*/  @!P1 ST.E.128 desc[UR36][R6.64], RZ ;  /* 0x000000ff06009985 */ /* 0x0007e2000c101d24 */
[----:B------:R-:W-:-:S03]  /*2f9a0*/  ISETP.GE.AND P1, PT, R215, R13, PT ;  /* 0x0000000dd700720c */ /* 0x000fc60003f26270 */
[----:B------:R4:W-:Y:S01]  /*2f9b0*/  @!P2 ST.E.128 desc[UR36][R4.64], RZ ;  /* 0x000000ff0400a985 */ /* 0x0009e2000c101d24 */
[----:B------:R-:W-:Y:S02]  /*2f9c0*/  ISETP.GE.AND P2, PT, R216, R13, PT ;  /* 0x0000000dd800720c */ /* 0x000fe40003f46270 */
[----:B---3--:R-:W-:-:S04]  /*2f9d0*/  @!P5 LEA R6, P4, R218, R10, 0x1 ;  /* 0x0000000ada06d211 */ /* 0x008fc800078808ff */
[-C--:B------:R-:W-:Y:S02]  /*2f9e0*/  @!P5 LEA.HI.X R7, R218, R11.reuse, R33, 0x1, P4 ;  /* 0x0000000bda07d211 */ /* 0x080fe400020f0c21 */
[----:B------:R-:W-:Y:S02]  /*2f9f0*/  LOP3.LUT P4, RZ, R15, 0x80, RZ, 0xc0, !PT ;  /* 0x000000800fff7812 */ /* 0x000fe4000788c0ff */
[CC--:B----4-:R-:W-:Y:S01]  /*2fa00*/  @!P3 LEA R4, P6, R217.reuse, R10.reuse, 0x1 ;  /* 0x0000000ad904b211 */ /* 0x0d0fe200078c08ff */
[----:B------:R3:W-:Y:S02]  /*2fa10*/  @!P5 ST.E.128 desc[UR36][R6.64], RZ ;  /* 0x000000ff0600d985 */ /* 0x0007e4000c101d24 */
[C---:B------:R-:W-:Y:S02]  /*2fa20*/  @!P2 LEA R8, P5, R216.reuse, R10, 0x1 ;  /* 0x0000000ad808a211 */ /* 0x040fe400078a08ff */
[-C--:B------:R-:W-:Y:S02]  /*2fa30*/  @!P3 LEA.HI.X R5, R217, R11.reuse, R32, 0x1, P6 ;  /* 0x0000000bd905b211 */ /* 0x080fe400030f0c20 */
[----:B------:R-:W-:-:S03]  /*2fa40*/  @!P2 LEA.HI.X R9, R216, R11, R31, 0x1, P5 ;  /* 0x0000000bd809a211 */ /* 0x000fc600028f0c1f */
[----:B------:R4:W-:Y:S01]  /*2fa50*/  @!P3 ST.E.128 desc[UR36][R4.64], RZ ;  /* 0x000000ff0400b985 */ /* 0x0009e2000c101d24 */
[----:B---3--:R-:W-:-:S03]  /*2fa60*/  @!P1 LEA R6, P6, R215, R10, 0x1 ;  /* 0x0000000ad7069211 */ /* 0x008fc600078c08ff */
[----:B------:R3:W-:Y:S01]  /*2fa70*/  @!P2 ST.E.128 desc[UR36][R8.64], RZ ;  /* 0x000000ff0800a985 */ /* 0x0007e2000c101d24 */
[----:B------:R-:W-:Y:S02]  /*2fa80*/  @!P1 LEA.HI.X R7, R215, R11, R30, 0x1, P6 ;  /* 0x0000000bd7079211 */ /* 0x000fe400030f0c1e */
[----:B----4-:R-:W-:-:S03]  /*2fa90*/  @P0 LEA R4, P3, R25, R10, 0x1 ;  /* 0x0000000a19040211 */ /* 0x010fc600078608ff */
[----:B------:R3:W-:Y:S01]  /*2faa0*/  @!P1 ST.E.128 desc[UR36][R6.64], RZ ;  /* 0x000000ff06009985 */ /* 0x0007e2000c101d24 */
[C---:B------:R-:W-:Y:S02]  /*2fab0*/  @P4 LEA R10, P5, R20.reuse, R10, 0x1 ;  /* 0x0000000a140a4211 */ /* 0x040fe400078a08ff */
[-C--:B------:R-:W-:Y:S02]  /*2fac0*/  @P0 LEA.HI.X R5, R25, R11.reuse, R27, 0x1, P3 ;  /* 0x0000000b19050211 */ /* 0x080fe400018f0c1b */
[----:B------:R-:W-:-:S03]  /*2fad0*/  @P4 LEA.HI.X R11, R20, R11, R24, 0x1, P5 ;  /* 0x0000000b140b4211 */ /* 0x000fc600028f0c18 */
[----:B------:R3:W-:Y:S04]  /*2fae0*/  @P0 ST.E.128 desc[UR36][R4.64], RZ ;  /* 0x000000ff04000985 */ /* 0x0007e8000c101d24 */
[----:B------:R3:W-:Y:S02]  /*2faf0*/  @P4 ST.E.128 desc[UR36][R10.64], RZ ;  /* 0x000000ff0a004985 */ /* 0x0007e4000c101d24 */
.L_x_6903:
[----:B------:R-:W-:Y:S05]  /*2fb00*/  BSYNC B1 ;  /* 0x0000000000017941 */ /* 0x000fea0003800000 */
.L_x_6902:
[----:B------:R-:W-:Y:S01]  /*2fb10*/  VIADD R0, R0, 0x20 ;  /* 0x0000002000007836 */ /* 0x000fe20000000000 */
[----:B---34-:R3:W4:Y:S04]  /*2fb20*/  SHFL.IDX PT, R11, R3, 0x1, 0x181f ;  /* 0x00381f00030b7f89 */ /* 0x01872800000e0000 */
[----:B------:R-:W-:Y:S01]  /*2fb30*/  ISETP.GE.AND P0, PT, R0, R21, PT ;  /* 0x000000150000720c */ /* 0x000fe20003f06270 */
[----:B------:R3:W0:-:S12]  /*2fb40*/  SHFL.IDX PT, R10, R12, 0x1, 0x181f ;  /* 0x00381f000c0a7f89 */ /* 0x00061800000e0000 */
[----:B---3--:R-:W-:Y:S05]  /*2fb50*/  @P0 BRA `(.L_x_6894) ;  /* 0x00000000007c0947 */ /* 0x008fea0003800000 */
[-C--:B------:R-:W-:Y:S02]  /*2fb60*/  ISETP.GE.AND P6, PT, R166, R13.reuse, PT ;  /* 0x0000000da600720c */ /* 0x080fe40003fc6270 */
[-C--:B------:R-:W-:Y:S02]  /*2fb70*/  ISETP.GE.AND P5, PT, R219, R13.reuse, PT ;  /* 0x0000000ddb00720c */ /* 0x080fe40003fa6270 */
[-C--:B------:R-:W-:Y:S02]  /*2fb80*/  ISETP.GE.AND P4, PT, R218, R13.reuse, PT ;  /* 0x0000000dda00720c */ /* 0x080fe40003f86270 */
[-C--:B------:R-:W-:Y:S02]  /*2fb90*/  ISETP.GE.AND P3, PT, R217, R13.reuse, PT ;  /* 0x0000000dd900720c */ /* 0x080fe40003f66270 */
[-C--:B------:R-:W-:Y:S02]  /*2fba0*/  ISETP.GE.AND P2, PT, R216, R13.reuse, PT ;  /* 0x0000000dd800720c */ /* 0x080fe40003f46270 */
[----:B------:R-:W-:-:S03]  /*2fbb0*/  ISETP.GE.AND P1, PT, R215, R13, PT ;  /* 0x0000000dd700720c */ /* 0x000fc60003f26270 */
[----:B0---4-:R-:W-:Y:S02]  /*2fbc0*/  @!P6 IMAD.WIDE R6, R166, 0x2, R10 ;  /* 0x00000002a606e825 */ /* 0x011fe400078e020a */
[----:B------:R-:W-:-:S03]  /*2fbd0*/  @!P5 LEA R4, P0, R219, R10, 0x1 ;  /* 0x0000000adb04d211 */ /* 0x000fc600078008ff */
[----:B------:R0:W-:Y:S01]  /*2fbe0*/  @!P6 ST.E.128 desc[UR36][R6.64], RZ ;  /* 0x000000ff0600e985 */ /* 0x0001e2000c101d24 */
[----:B------:R-:W-:Y:S02]  /*2fbf0*/  @!P5 LEA.HI.X R5, R219, R11, R34, 0x1, P0 ;  /* 0x0000000bdb05d211 */ /* 0x000fe400000f0c22 */
[----:B------:R-:W-:-:S03]  /*2fc00*/  LOP3.LUT P0, RZ, R14, 0x40, RZ, 0xc0, !PT ;  /* 0x000000400eff7812 */ /* 0x000fc6000780c0ff */
[----:B------:R3:W-:Y:S01]  /*2fc10*/  @!P5 ST.E.128 desc[UR36][R4.64], RZ ;  /* 0x000000ff0400d985 */ /* 0x0007e2000c101d24 */
[----:B0-----:R-:W-:-:S04]  /*2fc20*/  @!P4 LEA R6, P6, R218, R10, 0x1 ;  /* 0x0000000ada06c211 */ /* 0x001fc800078c08ff */
[-C--:B------:R-:W-:Y:S02]  /*2fc30*/  @!P4 LEA.HI.X R7, R218, R11.reuse, R33, 0x1, P6 ;  /* 0x0000000bda07c211 */ /* 0x080fe400030f0c21 */
[----:B------:R-:W-:Y:S02]  /*2fc40*/  LOP3.LUT P6, RZ, R15, 0x80, RZ, 0xc0, !PT ;  /* 0x000000800fff7812 */ /* 0x000fe400078cc0ff */
[CC--:B---3--:R-:W-:Y:S01]  /*2fc50*/  @!P3 LEA R4, P5, R217.reuse, R10.reuse, 0x1 ;  /* 0x0000000ad904b211 */ /* 0x0c8fe200078a08ff */
[----:B------:R0:W-:Y:S01]  /*2fc60*/  @!P4 ST.E.128 desc[UR36][R6.64], RZ ;  /* 0x000000ff0600c985 */ /* 0x0001e2000c101d24 */
[C---:B------:R-:W-:Y:S02]  /*2fc70*/  @!P2 LEA R8, P4, R216.reuse, R10, 0x1 ;  /* 0x0000000ad808a211 */ /* 0x040fe400078808ff */
[-C--:B------:R-:W-:Y:S02]  /*2fc80*/  @!P3 LEA.HI.X R5, R217, R11.reuse, R32, 0x1, P5 ;  /* 0x0000000bd905b211 */ /* 0x080fe400028f0c20 */
[----:B------:R-:W-:-:S03]  /*2fc90*/  @!P2 LEA.HI.X R9, R216, R11, R31, 0x1, P4 ;  /* 0x0000000bd809a211 */ /* 0x000fc600020f0c1f */
[----:B------:R3:W-:Y:S01]  /*2fca0*/  @!P3 ST.E.128 desc[UR36][R4.64], RZ ;  /* 0x000000ff0400b985 */ /* 0x0007e2000c101d24 */
[----:B0-----:R-:W-:-:S03]  /*2fcb0*/  @!P1 LEA R6, P5, R215, R10, 0x1 ;  /* 0x0000000ad7069211 */ /* 0x001fc600078a08ff */
        /* <DEDUP_REMOVED lines=9> */
.L_x_6894:
[----:B------:R-:W-:Y:S05]  /*2fd50*/  BSYNC B0 ;  /* 0x0000000000007941 */ /* 0x000fea0003800000 */
.L_x_6886:
[----:B------:R-:W-:Y:S02]  /*2fd60*/  ULDC UR4, c[0x0][0xd3c] ;  /* 0x00034f0000047ab9 */ /* 0x000fe40000000800 */
[----:B-1----:R-:W-:-:S13]  /*2fd70*/  ISETP.GE.AND P0, PT, R87, UR4, PT ;  /* 0x0000000457007c0c */ /* 0x002fda000bf06270 */
[----:B------:R-:W-:Y:S05]  /*2fd80*/  @!P0 BRA `(.L_x_6904) ;  /* 0xfffffd1800788947 */ /* 0x000fea000383ffff */
[----:B------:R-:W-:Y:S05]  /*2fd90*/  BRA `(.L_x_6670) ;  /* 0x0000009400f07947 */ /* 0x000fea0003800000 */
.L_x_6668:
[----:B------:R-:W-:-:S08]  /*2fda0*/  NOP ;  /* 0x0000000000007918 */ /* 0x000fd00000000000 */
[----:B------:R-:W0:-:S00]  /*2fdb0*/  USETMAXREG.DEALLOC.CTAPOOL 0x28 ;  /* 0x00000028000079c8 */ /* 0x000e0000080e0500 */
        /* <DEDUP_REMOVED lines=14> */
.L_x_6905:
        /* <DEDUP_REMOVED lines=44> */
.L_x_6909:
[----:B------:R-:W0:Y:S01]  /*30160*/  LDC R0, c[0x0][0xd3c] ;  /* 0x00034f00ff007b82 */ /* 0x000e220000000800 */
[----:B------:R-:W-:Y:S01]  /*30170*/  UIADD3 UR4, UR4, 0x1f, URZ ;  /* 0x0000001f04047890 */ /* 0x000fe2000fffe03f */
[----:B------:R-:W-:Y:S02]  /*30180*/  ULDC UR7, c[0x0][0xd3c] ;  /* 0x00034f0000077ab9 */ /* 0x000fe40000000800 */
[----:B------:R-:W-:-:S03]  /*30190*/  IMAD.U32 R27, RZ, RZ, UR7 ;  /* 0x00000007ff1b7e24 */ /* 0x000fc6000f8e00ff */
        /* <DEDUP_REMOVED lines=33> */
.L_x_6907:
        /* <DEDUP_REMOVED lines=13> */
.L_x_6910:
        /* <DEDUP_REMOVED lines=62> */
.L_x_6911:
        /* <DEDUP_REMOVED lines=61> */
.L_x_6912:
[----:B------:R-:W-:-:S05]  /*30c30*/  LOP3.LUT R25, RZ, R2, RZ, 0x33, !PT ;  /* 0x00000002ff197212 */ /* 0x000fca00078e33ff */
[----:B------:R-:W-:Y:S01]  /*30c40*/  IMAD.IADD R25, R0, 0x1, R25 ;  /* 0x0000000100197824 */ /* 0x000fe200078e0219 */
[----:B------:R-:W-:Y:S06]  /*30c50*/  BRA `(.L_x_6913) ;  /* 0x00000000000c7947 */ /* 0x000fec0003800000 */
.L_x_6908:
[----:B------:R-:W-:Y:S02]  /*30c60*/  IMAD.MOV.U32 R25, RZ, RZ, RZ ;  /* 0x000000ffff197224 */ /* 0x000fe400078e00ff */
[----:B------:R-:W-:Y:S02]  /*30c70*/  IMAD.U32 R24, RZ, RZ, UR6 ;  /* 0x00000006ff187e24 */ /* 0x000fe4000f8e00ff */
[----:B------:R-:W-:-:S07]  /*30c80*/  IMAD.MOV.U32 R26, RZ, RZ, RZ ;  /* 0x000000ffff1a7224 */ /* 0x000fce00078e00ff */
.L_x_6913:
[----:B------:R-:W-:-:S13]  /*30c90*/  ISETP.NE.AND P0, PT, R7, RZ, PT ;  /* 0x000000ff0700720c */ /* 0x000fda0003f05270 */
[----:B------:R-:W0:Y:S01]  /*30ca0*/  @!P0 S2R R3, SR_CgaCtaId ;  /* 0x0000000000038919 */ /* 0x000e220000008800 */
[----:B------:R-:W-:-:S04]  /*30cb0*/  @!P0 MOV R0, 0x400 ;  /* 0x0000040000008802 */ /* 0x000fc80000000f00 */
[----:B0-----:R-:W-:-:S05]  /*30cc0*/  @!P0 LEA R0, R3, R0, 0x18 ;  /* 0x0000000003008211 */ /* 0x001fca00078ec0ff */
[----:B------:R1:W-:Y:S01]  /*30cd0*/  @!P0 STS.128 [R0+0x388d0], R24 ;  /* 0x0388d01800008388 */ /* 0x0003e20000000c00 */
[----:B------:R-:W-:Y:S06]  /*30ce0*/  BAR.ARV 0x5, 0x180 ;  /* 0x0146000000007b1d */ /* 0x000fec0000002000 */
.L_x_6906:
[----:B------:R2:W-:Y:S01]  /*30cf0*/  STL [R1+0x43c], RZ ;  /* 0x00043cff01007387 */ /* 0x0005e20000100800 */
[----:B------:R-:W-:Y:S01]  /*30d00*/  ULDC UR4, c[0x0][0xd3c] ;  /* 0x00034f0000047ab9 */ /* 0x000fe20000000800 */
[----:B------:R-:W-:Y:S01]  /*30d10*/  IMAD.MOV.U32 R28, RZ, RZ, 0x1 ;  /* 0x00000001ff1c7424 */ /* 0x000fe200078e00ff */
[----:B0-----:R-:W-:Y:S01]  /*30d20*/  ISETP.GE.AND P0, PT, R27, UR4, PT ;  /* 0x000000041b007c0c */ /* 0x001fe2000bf06270 */
[----:B------:R-:W-:-:S12]  /*30d30*/  IMAD.MOV.U32 R22, RZ, RZ, RZ ;  /* 0x000000ffff167224 */ /* 0x000fd800078e00ff */
[----:B--2---:R-:W-:Y:S05]  /*30d40*/  @P0 BRA `(.L_x_6914) ;  /* 0x0000008400280947 */ /* 0x004fea0003800000 */
[----:B------:R-:W0:Y:S01]  /*30d50*/  S2R R5, SR_TID.X ;  /* 0x0000000000057919 */ /* 0x000e220000002100 */
[----:B------:R-:W2:Y:S01]  /*30d60*/  S2UR UR5, SR_CgaCtaId ;  /* 0x00000000000579c3 */ /* 0x000ea20000008800 */
[----:B------:R-:W-:Y:S01]  /*30d70*/  UMOV UR4, 0x400 ;  /* 0x0000040000047882 */ /* 0x000fe20000000000 */
[----:B------:R-:W-:Y:S01]  /*30d80*/  BSSY B8, `(.L_x_6914) ;  /* 0x0000846000087945 */ /* 0x000fe20003800000 */
[----:B------:R3:W-:Y:S01]  /*30d90*/  STL [R1+0x43c], RZ ;  /* 0x00043cff01007387 */ /* 0x0007e20000100800 */
[----:B------:R-:W-:Y:S01]  /*30da0*/  IMAD.MOV.U32 R29, RZ, RZ, 0x1 ;  /* 0x00000001ff1d7424 */ /* 0x000fe200078e00ff */
[----:B------:R-:W-:Y:S01]  /*30db0*/  ULDC.64 UR40, c[0x0][0x198] ;  /* 0x0000660000287ab9 */ /* 0x000fe20000000a00 */
[----:B------:R-:W-:Y:S01]  /*30dc0*/  IMAD.MOV.U32 R19, RZ, RZ, RZ ;  /* 0x000000ffff137224 */ /* 0x000fe200078e00ff */
[----:B------:R-:W-:Y:S01]  /*30dd0*/  ULOP3.LUT UR44, UR60, 0x2, URZ, 0xfc, !UPT ;  /* 0x000000023c2c7892 */ /* 0x000fe2000f8efc3f */
[----:B------:R-:W-:Y:S01]  /*30de0*/  IMAD.MOV.U32 R22, RZ, RZ, RZ ;  /* 0x000000ffff167224 */ /* 0x000fe200078e00ff */
[----:B------:R-:W-:Y:S01]  /*30df0*/  ULDC UR43, c[0x0][0xc] ;  /* 0x00000300002b7ab9 */ /* 0x000fe20000000800 */
[----:B------:R-:W-:Y:S01]  /*30e00*/  IMAD.MOV.U32 R28, RZ, RZ, 0x1 ;  /* 0x00000001ff1c7424 */ /* 0x000fe200078e00ff */
[----:B--2---:R-:W-:-:S06]  /*30e10*/  ULEA UR4, UR5, UR4, 0x18 ;  /* 0x0000000405047291 */ /* 0x004fcc000f8ec03f */
[----:B------:R-:W-:Y:S01]  /*30e20*/  IMAD.U32 R18, RZ, RZ, UR4 ;  /* 0x00000004ff127e24 */ /* 0x000fe2000f8e00ff */
[C---:B0-----:R-:W-:Y:S01]  /*30e30*/  LOP3.LUT R4, R5.reuse, 0x7f, RZ, 0xc0, !PT ;  /* 0x0000007f05047812 */ /* 0x041fe200078ec0ff */
[----:B-1----:R-:W-:-:S04]  /*30e40*/  IMAD.SHL.U32 R0, R5, 0x8, RZ ;  /* 0x0000000805007824 */ /* 0x002fc800078e00ff */
[----:B------:R-:W-:Y:S01]  /*30e50*/  IMAD.SHL.U32 R36, R4, 0x8, RZ ;  /* 0x0000000804247824 */ /* 0x000fe200078e00ff */
[C---:B------:R-:W-:Y:S02]  /*30e60*/  LOP3.LUT R2, R0.reuse, 0x1f8, RZ, 0xc0, !PT ;  /* 0x000001f800027812 */ /* 0x040fe400078ec0ff */
[----:B------:R-:W-:Y:S02]  /*30e70*/  LOP3.LUT R0, R0, 0x38, RZ, 0xc0, !PT ;  /* 0x0000003800007812 */ /* 0x000fe400078ec0ff */
[----:B------:R-:W-:Y:S01]  /*30e80*/  LOP3.LUT R3, R2, 0x38, R5, 0x78, !PT ;  /* 0x0000003802037812 */ /* 0x000fe200078e7805 */
[----:B------:R-:W-:-:S03]  /*30e90*/  IMAD.SHL.U32 R2, R5, 0x10, RZ ;  /* 0x0000001005027824 */ /* 0x000fc600078e00ff */
[----:B------:R-:W-:Y:S02]  /*30ea0*/  LOP3.LUT R36, R3, 0x200, R36, 0xf8, !PT ;  /* 0x0000020003247812 */ /* 0x000fe400078ef824 */
[----:B------:R-:W-:Y:S02]  /*30eb0*/  SHF.R.U32.HI R3, RZ, 0x3, R4 ;  /* 0x00000003ff037819 */ /* 0x000fe40000011604 */
[----:B------:R-:W-:Y:S01]  /*30ec0*/  LOP3.LUT R4, R0, 0x80, RZ, 0xfc, !PT ;  /* 0x0000008000047812 */ /* 0x000fe200078efcff */
[----:B------:R-:W-:Y:S01]  /*30ed0*/  IMAD R23, R36, 0x2, R18 ;  /* 0x0000000224177824 */ /* 0x000fe200078e0212 */
[----:B------:R-:W-:Y:S02]  /*30ee0*/  LOP3.LUT R3, R3, 0x70, R2, 0xf8, !PT ;  /* 0x0000007003037812 */ /* 0x000fe400078ef802 */
[C---:B------:R-:W-:Y:S02]  /*30ef0*/  LOP3.LUT R2, R0.reuse, 0x40, RZ, 0xfc, !PT ;  /* 0x0000004000027812 */ /* 0x040fe400078efcff */
[----:B------:R-:W-:-:S02]  /*30f00*/  LOP3.LUT R3, R0, 0xc0, RZ, 0xfc, !PT ;  /* 0x000000c000037812 */ /* 0x000fc400078efcff */
[C---:B------:R-:W-:Y:S02]  /*30f10*/  LOP3.LUT R2, R0.reuse, 0x100, RZ, 0xfc, !PT ;  /* 0x0000010000027812 */ /* 0x040fe400078efcff */
[C---:B------:R-:W-:Y:S02]  /*30f20*/  LOP3.LUT R3, R0.reuse, 0x140, RZ, 0xfc, !PT ;  /* 0x0000014000037812 */ /* 0x040fe400078efcff */
[C---:B------:R-:W-:Y:S02]  /*30f30*/  LOP3.LUT R2, R0.reuse, 0x180, RZ, 0xfc, !PT ;  /* 0x0000018000027812 */ /* 0x040fe400078efcff */
[----:B---3--:R-:W-:-:S07]  /*30f40*/  LOP3.LUT R0, R0, 0x1c0, RZ, 0xfc, !PT ;  /* 0x000001c000007812 */ /* 0x008fce00078efcff */
.L_x_7047:
[----:B------:R-:W-:Y:S05]  /*30f50*/  YIELD ;  /* 0x0000000000007946 */ /* 0x000fea0003800000 */
[----:B------:R-:W-:Y:S01]  /*30f60*/  ULDC.64 UR4, c[0x0][0xb20] ;  /* 0x0002c80000047ab9 */ /* 0x000fe20000000a00 */
[----:B------:R-:W-:Y:S01]  /*30f70*/  IMAD.MOV.U32 R34, RZ, RZ, RZ ;  /* 0x000000ffff227224 */ /* 0x000fe200078e00ff */
[----:B------:R-:W-:Y:S01]  /*30f80*/  ISETP.NE.U32.AND P0, PT, RZ, UR4, PT ;  /* 0x00000004ff007c0c */ /* 0x000fe2000bf05070 */
[----:B0-----:R-:W0:Y:S01]  /*30f90*/  LDC.64 R4, c[0x0][0xaf8] ;  /* 0x0002be00ff047b82 */ /* 0x001e220000000a00 */
[----:B------:R-:W-:Y:S01]  /*30fa0*/  IMAD.MOV.U32 R0, RZ, RZ, RZ ;  /* 0x000000ffff007224 */ /* 0x000fe200078e00ff */
[----:B------:R-:W-:Y:S01]  /*30fb0*/  ULDC.64 UR6, c[0x0][0xb08] ;  /* 0x0002c20000067ab9 */ /* 0x000fe20000000a00 */
[----:B------:R-:W-:Y:S01]  /*30fc0*/  ISETP.NE.AND.EX P0, PT, RZ, UR5, PT, P0 ;  /* 0x00000005ff007c0c */ /* 0x000fe2000bf05300 */
[----:B------:R-:W-:-:S12]  /*30fd0*/  ULDC.64 UR4, c[0x0][0xb10] ;  /* 0x0002c40000047ab9 */ /* 0x000fd80000000a00 */
[----:B-1----:R-:W1:Y:S02]  /*30fe0*/  @P0 LDC.64 R2, c[0x0][0xb20] ;  /* 0x0002c800ff020b82 */ /* 0x002e640000000a00 */
[----:B-1----:R-:W-:-:S05]  /*30ff0*/  @P0 IMAD.WIDE R2, R27, 0x4, R2 ;  /* 0x000000041b020825 */ /* 0x002fca00078e0202 */
[----:B------:R1:W5:Y:S01]  /*31000*/  @P0 LDG.E R34, desc[UR36][R2.64] ;  /* 0x0000002402220981 */ /* 0x000362000c1e1900 */
[----:B------:R-:W-:Y:S01]  /*31010*/  ISETP.NE.U32.AND P0, PT, RZ, UR4, PT ;  /* 0x00000004ff007c0c */ /* 0x000fe2000bf05070 */
[----:B0-----:R-:W-:Y:S01]  /*31020*/  IMAD.WIDE R4, R27, 0x4, R4 ;  /* 0x000000041b047825 */ /* 0x001fe200078e0204 */
[----:B------:R-:W-:Y:S02]  /*31030*/  ISETP.NE.U32.AND P1, PT, RZ, UR6, PT ;  /* 0x00000006ff007c0c */ /* 0x000fe4000bf25070 */
[----:B------:R-:W-:Y:S01]  /*31040*/  ISETP.NE.AND.EX P2, PT, RZ, UR5, PT, P0 ;  /* 0x00000005ff007c0c */ /* 0x000fe2000bf45300 */
[----:B------:R-:W-:Y:S01]  /*31050*/  ULDC.64 UR4, c[0x0][0xaf8] ;  /* 0x0002be0000047ab9 */ /* 0x000fe20000000a00 */
[----:B------:R-:W-:Y:S01]  /*31060*/  ISETP.NE.AND.EX P1, PT, RZ, UR7, PT, P1 ;  /* 0x00000007ff007c0c */ /* 0x000fe2000bf25310 */
[----:B---3--:R-:W-:Y:S01]  /*31070*/  IMAD.MOV.U32 R6, RZ, RZ, RZ ;  /* 0x000000ffff067224 */ /* 0x008fe200078e00ff */
[----:B------:R-:W-:Y:S01]  /*31080*/  ISETP.NE.U32.AND P0, PT, RZ, UR4, PT ;  /* 0x00000004ff007c0c */ /* 0x000fe2000bf05070 */
[----:B-1----:R-:W0:Y:S03]  /*31090*/  LDC.64 R2, c[0x0][0xb08] ;  /* 0x0002c200ff027b82 */ /* 0x002e260000000a00 */
[----:B------:R-:W-:-:S05]  /*310a0*/  ISETP.NE.AND.EX P0, PT, RZ, UR5, PT, P0 ;  /* 0x00000005ff007c0c */ /* 0x000fca000bf05300 */
[----:B------:R-:W1:Y:S08]  /*310b0*/  @P2 LDC.64 R8, c[0x0][0xb10] ;  /* 0x0002c400ff082b82 */ /* 0x000e700000000a00 */
[----:B--2---:R-:W2:Y:S01]  /*310c0*/  @P0 LDG.E R0, desc[UR36][R4.64] ;  /* 0x0000002404000981 */ /* 0x004ea2000c1e1900 */
[----:B------:R-:W-:Y:S01]  /*310d0*/  ULDC UR4, c[0x0][0x288] ;  /* 0x0000a20000047ab9 */ /* 0x000fe20000000800 */
[----:B0-----:R-:W-:-:S05]  /*310e0*/  IMAD.WIDE R2, R27, 0x4, R2 ;  /* 0x000000041b027825 */ /* 0x001fca00078e0202 */
[----:B------:R0:W5:Y:S01]  /*310f0*/  @P1 LDG.E R6, desc[UR36][R2.64] ;  /* 0x0000002402061981 */ /* 0x000162000c1e1900 */
[----:B-1----:R-:W-:-:S03]  /*31100*/  @P2 IMAD.WIDE R8, R27, 0x4, R8 ;  /* 0x000000041b082825 */ /* 0x002fc600078e0208 */
[----:B--2---:R1:W-:Y:S02]  /*31110*/  STL [R1+0x418], R0 ;  /* 0x0004180001007387 */ /* 0x0043e40000100800 */
[----:B-1----:R-:W-:Y:S01]  /*31120*/  IMAD.U32 R0, RZ, RZ, UR4 ;  /* 0x00000004ff007e24 */ /* 0x002fe2000f8e00ff */
[----:B------:R-:W-:-:S05]  /*31130*/  ULDC.64 UR4, c[0x0][0x418] ;  /* 0x0001060000047ab9 */ /* 0x000fca0000000a00 */
[----:B------:R-:W2:Y:S01]  /*31140*/  @P2 LDG.E R0, desc[UR36][R8.64] ;  /* 0x0000002408002981 */ /* 0x000ea2000c1e1900 */
[----:B------:R-:W-:-:S03]  /*31150*/  UISETP.NE.U32.AND UP0, UPT, UR4, URZ, UPT ;  /* 0x0000003f0400728c */ /* 0x000fc6000bf05070 */
[----:B------:R-:W-:Y:S01]  /*31160*/  ULDC UR4, c[0x0][0x424] ;  /* 0x0001090000047ab9 */ /* 0x000fe20000000800 */
[----:B------:R-:W-:-:S03]  /*31170*/  UISETP.NE.AND.EX UP0, UPT, UR5, URZ, UPT, UP0 ;  /* 0x0000003f0500728c */ /* 0x000fc6000bf05300 */
[----:B------:R-:W-:Y:S01]  /*31180*/  ULDC UR5, c[0x0][0x2f0] ;  /* 0x0000bc0000057ab9 */ /* 0x000fe20000000800 */
[----:B------:R-:W-:-:S04]  /*31190*/  USEL UR4, UR4, 0x1, UP0 ;  /* 0x0000000104047887 */ /* 0x000fc80008000000 */
[----:B------:R-:W-:-:S03]  /*311a0*/  UIMAD UR4, UR4, UR5, URZ ;  /* 0x00000005040472a4 */ /* 0x000fc6000f8e023f */
[----:B------:R-:W-:Y:S02]  /*311b0*/  ULDC UR5, c[0x0][0x348] ;  /* 0x0000d20000057ab9 */ /* 0x000fe40000000800 */
[----:B------:R-:W-:Y:S02]  /*311c0*/  IMAD.U32 R7, RZ, RZ, UR5 ;  /* 0x00000005ff077e24 */ /* 0x000fe4000f8e00ff */
[----:B------:R-:W-:Y:S01]  /*311d0*/  IMAD.U32 R10, RZ, RZ, UR4 ;  /* 0x00000004ff0a7e24 */ /* 0x000fe2000f8e00ff */
[----:B--2---:R0:W-:Y:S01]  /*311e0*/  STL [R1+0x410], R0 ;  /* 0x0004100001007387 */ /* 0x0041e20000100800 */
[----:B------:R-:W-:Y:S01]  /*311f0*/  IMAD.MOV.U32 R12, RZ, RZ, R0 ;  /* 0x000000ffff0c7224 */ /* 0x000fe200078e0000 */
[----:B------:R-:W-:Y:S06]  /*31200*/  @P2 BRA `(.L_x_6915) ;  /* 0x0000000000142947 */ /* 0x000fec0003800000 */
[----:B------:R-:W-:Y:S05]  /*31210*/  @!P0 BRA `(.L_x_6915) ;  /* 0x0000000000108947 */ /* 0x000fea0003800000 */
[----:B------:R-:W2:Y:S04]  /*31220*/  LDG.E R9, desc[UR36][R4.64] ;  /* 0x0000002404097981 */ /* 0x000ea8000c1e1900 */
[----:B0-----:R-:W2:Y:S02]  /*31230*/  LDG.E R0, desc[UR36][R4.64+0x4] ;  /* 0x0000042404007981 */ /* 0x001ea4000c1e1900 */
[----:B--2---:R-:W-:-:S05]  /*31240*/  IMAD.IADD R12, R0, 0x1, -R9 ;  /* 0x00000001000c7824 */ /* 0x004fca00078e0a09 */
[----:B------:R1:W-:Y:S02]  /*31250*/  STL [R1+0x410], R12 ;  /* 0x0004100c01007387 */ /* 0x0003e40000100800 */
.L_x_6915:
[----:B------:R-:W-:Y:S01]  /*31260*/  ULDC.64 UR4, c[0x0][0xb18] ;  /* 0x0002c60000047ab9 */ /* 0x000fe20000000a00 */
[C---:B0-----:R-:W-:Y:S02]  /*31270*/  LOP3.LUT R0, R26.reuse, 0xff000000, RZ, 0xc0, !PT ;  /* 0xff0000001a007812 */ /* 0x041fe400078ec0ff */
[----:B------:R-:W-:Y:S02]  /*31280*/  ISETP.NE.U32.AND P0, PT, RZ, UR4, PT ;  /* 0x00000004ff007c0c */ /* 0x000fe4000bf05070 */
[----:B------:R-:W-:Y:S02]  /*31290*/  SHF.R.U32.HI R5, RZ, 0x8, R0 ;  /* 0x00000008ff057819 */ /* 0x000fe40000011600 */
[----:B------:R-:W-:Y:S02]  /*312a0*/  ISETP.NE.AND.EX P0, PT, RZ, UR5, PT, P0 ;  /* 0x00000005ff007c0c */ /* 0x000fe4000bf05300 */
[C---:B------:R-:W-:Y:S02]  /*312b0*/  LOP3.LUT R0, R26.reuse, 0xff0000, RZ, 0xc0, !PT ;  /* 0x00ff00001a007812 */ /* 0x040fe400078ec0ff */
[----:B------:R-:W-:-:S02]  /*312c0*/  LOP3.LUT R16, R26, 0xffff, RZ, 0xc0, !PT ;  /* 0x0000ffff1a107812 */ /* 0x000fc400078ec0ff */
[----:B------:R-:W-:-:S07]  /*312d0*/  LEA.HI R0, R0, R5, RZ, 0x10 ;  /* 0x0000000500007211 */ /* 0x000fce00078f80ff */
[----:B------:R-:W-:Y:S05]  /*312e0*/  @!P0 BRA `(.L_x_6916) ;  /* 0x0000000000108947 */ /* 0x000fea0003800000 */
[----:B------:R-:W0:Y:S02]  /*312f0*/  LDC.64 R4, c[0x0][0xb18] ;  /* 0x0002c600ff047b82 */ /* 0x000e240000000a00 */
[----:B0-----:R-:W-:-:S05]  /*31300*/  IMAD.WIDE R4, R27, 0x4, R4 ;  /* 0x000000041b047825 */ /* 0x001fca00078e0204 */
[----:B------:R0:W5:Y:S01]  /*31310*/  LDG.E R10, desc[UR36][R4.64] ;  /* 0x00000024040a7981 */ /* 0x000162000c1e1900 */
[----:B------:R-:W-:Y:S05]  /*31320*/  BRA `(.L_x_6917) ;  /* 0x0000000000247947 */ /* 0x000fea0003800000 */
.L_x_6916:
        /* <DEDUP_REMOVED lines=9> */
.L_x_6917:
[----:B0-----:R-:W2:Y:S01]  /*313c0*/  @P1 LDG.E R4, desc[UR36][R2.64] ;  /* 0x0000002402041981 */ /* 0x001ea2000c1e1900 */
[----:B------:R-:W0:Y:S03]  /*313d0*/  LDC R5, c[0x0][0x448] ;  /* 0x00011200ff057b82 */ /* 0x000e260000000800 */
[----:B------:R-:W2:Y:S01]  /*313e0*/  @P1 LDG.E R9, desc[UR36][R2.64+0x4] ;  /* 0x0000042402091981 */ /* 0x000ea2000c1e1900 */
[----:B-----5:R-:W-:Y:S02]  /*313f0*/  IMAD.IADD R10, R10, 0x1, -R34 ;  /* 0x000000010a0a7824 */ /* 0x020fe400078e0a22 */
[----:B------:R-:W-:Y:S01]  /*31400*/  IMAD.SHL.U32 R32, R25, 0x40, RZ ;  /* 0x0000004019207824 */ /* 0x000fe200078e00ff */
[----:B0-----:R-:W-:-:S13]  /*31410*/  ISETP.NE.AND P2, PT, R5, 0x1, PT ;  /* 0x000000010500780c */ /* 0x001fda0003f45270 */
[----:B------:R-:W0:Y:S08]  /*31420*/  @P2 LDC R8, c[0x0][0x44c] ;  /* 0x00011300ff082b82 */ /* 0x000e300000000800 */
[----:B------:R-:W3:Y:S01]  /*31430*/  @P2 LDC R5, c[0x0][0x450] ;  /* 0x00011400ff052b82 */ /* 0x000ee20000000800 */
[----:B--2---:R-:W-:Y:S02]  /*31440*/  @P1 IMAD.IADD R7, R9, 0x1, -R4 ;  /* 0x0000000109071824 */ /* 0x004fe400078e0a04 */
[----:B------:R-:W-:-:S02]  /*31450*/  VIADD R9, R32, 0x3f ;  /* 0x0000003f20097836 */ /* 0x000fc40000000000 */
[----:B------:R-:W-:Y:S02]  /*31460*/  IMAD.IADD R26, R10, 0x1, R7 ;  /* 0x000000010a1a7824 */ /* 0x000fe400078e0207 */
[----:B0-----:R-:W-:-:S04]  /*31470*/  @P2 IMAD.HI.U32 R8, R9, R8, RZ ;  /* 0x0000000809082227 */ /* 0x001fc800078e00ff */
[C---:B------:R-:W-:Y:S01]  /*31480*/  VIADD R20, R26.reuse, 0x3f ;  /* 0x0000003f1a147836 */ /* 0x040fe20000000000 */
[----:B---3--:R-:W-:Y:S02]  /*31490*/  @P2 SHF.R.U32.HI R9, RZ, R5, R8 ;  /* 0x00000005ff092219 */ /* 0x008fe40000011608 */
[----:B------:R-:W-:Y:S02]  /*314a0*/  IADD3 R8, R26, 0x1, -R12 ;  /* 0x000000011a087810 */ /* 0x000fe40007ffe80c */
[----:B------:R-:W-:-:S03]  /*314b0*/  SHF.R.S32.HI R3, RZ, 0x1f, R20 ;  /* 0x0000001fff037819 */ /* 0x000fc60000011414 */
[----:B------:R-:W-:Y:S01]  /*314c0*/  IMAD.IADD R9, R8, 0x1, R9 ;  /* 0x0000000108097824 */ /* 0x000fe200078e0209 */
        /* <DEDUP_REMOVED lines=17> */
.L_x_6920:
[----:B------:R-:W-:-:S13]  /*315e0*/  ISETP.NE.AND P0, PT, R3, 0x1, PT ;  /* 0x000000010300780c */ /* 0x000fda0003f05270 */
[----:B------:R-:W0:Y:S02]  /*315f0*/  @P0 LDC.64 R4, c[0x0][0xae0] ;  /* 0x0002b800ff040b82 */ /* 0x000e240000000a00 */
[----:B0-----:R-:W-:-:S05]  /*31600*/  @P0 IMAD.HI.U32 R4, R11, R4, RZ ;  /* 0x000000040b040227 */ /* 0x001fca00078e00ff */
[----:B------:R-:W-:-:S07]  /*31610*/  @P0 SHF.R.U32.HI R11, RZ, R5, R4 ;  /* 0x00000005ff0b0219 */ /* 0x000fce0000011604 */
.L_x_6921:
[----:B------:R-:W-:Y:S05]  /*31620*/  BSYNC B0 ;  /* 0x0000000000007941 */ /* 0x000fea0003800000 */
.L_x_6919:
[----:B------:R-:W-:-:S05]  /*31630*/  IMAD R11, R11, R3, R3 ;  /* 0x000000030b0b7224 */ /* 0x000fca00078e0203 */
[----:B------:R-:W-:-:S07]  /*31640*/  VIMNMX R2, R2, R11, PT ;  /* 0x0000000b02027248 */ /* 0x000fce0003fe0100 */
.L_x_6918:
        /* <DEDUP_REMOVED lines=9> */
[----:B-1----:R-:W-:Y:S01]  /*316e0*/  IMAD.IADD R12, R9, 0x1, R4 ;  /* 0x00000001090c7824 */ /* 0x002fe200078e0204 */
        /* <DEDUP_REMOVED lines=15> */
.L_x_6924:
[----:B------:R-:W-:-:S13]  /*317e0*/  ISETP.NE.AND P0, PT, R3, 0x1, PT ;  /* 0x000000010300780c */ /* 0x000fda0003f05270 */
[----:B------:R-:W0:Y:S02]  /*317f0*/  @P0 LDC.64 R4, c[0x0][0xae0] ;  /* 0x0002b800ff040b82 */ /* 0x000e240000000a00 */
[----:B0-----:R-:W-:-:S05]  /*31800*/  @P0 IMAD.HI.U32 R4, R12, R4, RZ ;  /* 0x000000040c040227 */ /* 0x001fca00078e00ff */
[----:B------:R-:W-:-:S07]  /*31810*/  @P0 SHF.R.U32.HI R12, RZ, R5, R4 ;  /* 0x00000005ff0c0219 */ /* 0x000fce0000011604 */
.L_x_6925:
[----:B------:R-:W-:Y:S05]  /*31820*/  BSYNC B0 ;  /* 0x0000000000007941 */ /* 0x000fea0003800000 */
.L_x_6923:
[----:B------:R-:W-:-:S05]  /*31830*/  IMAD R3, R12, R3, RZ ;  /* 0x000000030c037224 */ /* 0x000fca00078e02ff */
[----:B------:R-:W-:-:S07]  /*31840*/  VIMNMX R2, R2, R3, !PT ;  /* 0x0000000302027248 */ /* 0x000fce0007fe0100 */
.L_x_6922:
        /* <DEDUP_REMOVED lines=39> */
.L_x_6927:
[----:B------:R-:W-:Y:S05]  /*31ac0*/  BSYNC B0 ;  /* 0x0000000000007941 */ /* 0x000fea0003800000 */
.L_x_6926:
        /* <DEDUP_REMOVED lines=8> */
[----:B------:R-:W-:-:S13]  /*31b50*/  ISETP.GT.AND P0, PT, R11, R4, PT ;  /* 0x000000040b00720c */ /* 0x000fda0003f04270 */
        /* <DEDUP_REMOVED lines=15> */
.L_x_7101:
[----:B-1----:R-:W-:Y:S02]  /*31c50*/  ISETP.NE.AND P0, PT, R14, RZ, PT ;  /* 0x000000ff0e00720c */ /* 0x002fe40003f05270 */
[----:B------:R-:W-:-:S11]  /*31c60*/  PLOP3.LUT P6, PT, PT, PT, PT, 0x8, 0x0 ;  /* 0x000000000000781c */ /* 0x000fd60003fce170 */
[----:B------:R-:W-:Y:S05]  /*31c70*/  @P0 BRA `(.L_x_6931) ;  /* 0x00000000000c0947 */ /* 0x000fea0003800000 */
[----:B------:R-:W-:-:S03]  /*31c80*/  UMOV UR4, 0xffffffff ;  /* 0xffffffff00047882 */ /* 0x000fc60000000000 */
[----:B------:R-:W-:Y:S05]  /*31c90*/  BRA.DIV UR4, `(.L_x_6932) ;  /* 0x0000008a04887947 */ /* 0x000fea000b800000 */
[----:B------:R-:W-:-:S13]  /*31ca0*/  ELECT P6, URZ, PT ;  /* 0x00000000003f782f */ /* 0x000fda00038c0000 */
.L_x_6931:
        /* <DEDUP_REMOVED lines=9> */
.L_x_7104:
[----:B------:R-:W-:Y:S05]  /*31d40*/  BSYNC B1 ;  /* 0x0000000000017941 */ /* 0x000fea0003800000 */
.L_x_6933:
[----:B------:R-:W-:Y:S04]  /*31d50*/  BSSY B1, `(.L_x_6935) ;  /* 0x00000b7000017945 */ /* 0x000fe80003800000 */
[----:B------:R-:W-:Y:S05]  /*31d60*/  @!P6 BRA `(.L_x_6936) ;  /* 0x0000000800d4e947 */ /* 0x000fea0003800000 */
[----:B------:R-:W1:Y:S01]  /*31d70*/  S2R R7, SR_TID.X ;  /* 0x0000000000077919 */ /* 0x000e620000002100 */
[----:B0-----:R-:W-:Y:S01]  /*31d80*/  IMAD R3, R19, 0x8, R18 ;  /* 0x0000000813037824 */ /* 0x001fe200078e0212 */
[----:B------:R-:W-:Y:S01]  /*31d90*/  BSSY B2, `(.L_x_6937) ;  /* 0x0000006000027945 */ /* 0x000fe20003800000 */
[----:B-1----:R-:W-:Y:S02]  /*31da0*/  LOP3.LUT R10, R7, 0x7f, RZ, 0xc0, !PT ;  /* 0x0000007f070a7812 */ /* 0x002fe400078ec0ff */
[----:B------:R-:W-:Y:S02]  /*31db0*/  SHF.L.U32 R7, R29, 0x1f, RZ ;  /* 0x0000001f1d077819 */ /* 0x000fe400000006ff */
[----:B------:R-:W-:Y:S02]  /*31dc0*/  ISETP.NE.AND P1, PT, R10, RZ, PT ;  /* 0x000000ff0a00720c */ /* 0x000fe40003f25270 */
[----:B------:R-:W0:Y:S02]  /*31dd0*/  SYNCS.PHASECHK.TRANS64.TRYWAIT P0, [R3+URZ+0x388a0], R7 ;  /* 0x0388a007030075a7 */ /* 0x000e24000800017f */
[----:B0-----:R-:W-:Y:S09]  /*31de0*/  @!P0 BRA `(.L_x_6938) ;  /* 0x0000008800688947 */ /* 0x001ff20003800000 */
.L_x_7105:
[----:B------:R-:W-:Y:S05]  /*31df0*/  BSYNC B2 ;  /* 0x0000000000027941 */ /* 0x000fea0003800000 */
.L_x_6937:
[----:B------:R-:W-:Y:S04]  /*31e00*/  BSSY B2, `(.L_x_6939) ;  /* 0x0000009000027945 */ /* 0x000fe80003800000 */
[----:B------:R-:W-:Y:S05]  /*31e10*/  @P1 BRA `(.L_x_6940) ;  /* 0x00000000001c1947 */ /* 0x000fea0003800000 */
[----:B------:R-:W1:Y:S02]  /*31e20*/  S2R R10, SR_TID.X ;  /* 0x00000000000a7919 */ /* 0x000e640000002100 */
[----:B-1----:R-:W-:Y:S01]  /*31e30*/  LOP3.LUT R11, R10, 0x1f, RZ, 0xc0, !PT ;  /* 0x0000001f0a0b7812 */ /* 0x002fe200078ec0ff */
[----:B------:R-:W-:-:S03]  /*31e40*/  IMAD.MOV.U32 R10, RZ, RZ, 0x2000 ;  /* 0x00002000ff0a7424 */ /* 0x000fc600078e00ff */
[----:B------:R-:W-:Y:S01]  /*31e50*/  ISETP.NE.AND P0, PT, R11, RZ, PT ;  /* 0x000000ff0b00720c */ /* 0x000fe20003f05270 */
[----:B------:R1:W-:-:S12]  /*31e60*/  SYNCS.ARRIVE.TRANS64 RZ, [R3+URZ+0x38890], R10 ;  /* 0x0388900a03ff79a7 */ /* 0x0003d8000800003f */
[----:B-1----:R-:W-:Y:S05]  /*31e70*/  @!P0 BRA `(.L_x_6940) ;  /* 0x0000000000048947 */ /* 0x002fea0003800000 */
[----:B------:R-:W-:Y:S01]  /*31e80*/  BPT.TRAP 0x1 ;  /* 0x000000040000795c */ /* 0x000fe20000300000 */
.L_x_6940:
[----:B------:R-:W-:Y:S05]  /*31e90*/  BSYNC B2 ;  /* 0x0000000000027941 */ /* 0x000fea0003800000 */
.L_x_6939:
        /* <DEDUP_REMOVED lines=12> */
.L_x_6941:
        /* <DEDUP_REMOVED lines=13> */
.L_x_7106:
[----:B------:R-:W-:Y:S05]  /*32030*/  BSYNC B2 ;  /* 0x0000000000027941 */ /* 0x000fea0003800000 */
.L_x_6942:
        /* <DEDUP_REMOVED lines=11> */
.L_x_6945:
[----:B------:R-:W-:Y:S05]  /*320f0*/  BSYNC B2 ;  /* 0x0000000000027941 */ /* 0x000fea0003800000 */
.L_x_6944:
        /* <DEDUP_REMOVED lines=9> */
.L_x_6946:
        /* <DEDUP_REMOVED lines=15> */
.L_x_6947:
        /* <DEDUP_REMOVED lines=15> */
.L_x_6948:
        /* <DEDUP_REMOVED lines=15> */
.L_x_6949:
        /* <DEDUP_REMOVED lines=15> */
.L_x_6950:
        /* <DEDUP_REMOVED lines=15> */
.L_x_6951:
        /* <DEDUP_REMOVED lines=15> */
.L_x_6952:
        /* <DEDUP_REMOVED lines=15> */
.L_x_6953:
        /* <DEDUP_REMOVED lines=10> */
.L_x_6936:
[----:B------:R-:W-:Y:S05]  /*328c0*/  BSYNC B1 ;  /* 0x0000000000017941 */ /* 0x000fea0003800000 */
.L_x_6935:
        /* <DEDUP_REMOVED lines=9> */
.L_x_6973:
[----:B------:R-:W-:Y:S05]  /*32960*/  YIELD ;  /* 0x0000000000007946 */ /* 0x000fea0003800000 */
[----:B------:R-:W-:Y:S04]  /*32970*/  BSSY B1, `(.L_x_6954) ;  /* 0x00000b6000017945 */ /* 0x000fe80003800000 */
[----:B------:R-:W-:Y:S05]  /*32980*/  @!P6 BRA `(.L_x_6955) ;  /* 0x0000000800d0e947 */ /* 0x000fea0003800000 */
[----:B------:R-:W0:Y:S01]  /*32990*/  S2R R2, SR_TID.X ;  /* 0x0000000000027919 */ /* 0x000e220000002100 */
[----:B------:R-:W-:Y:S01]  /*329a0*/  IMAD R10, R19, 0x8, R18 ;  /* 0x00000008130a7824 */ /* 0x000fe200078e0212 */
[----:B------:R-:W-:Y:S01]  /*329b0*/  BSSY B2, `(.L_x_6956) ;  /* 0x0000006000027945 */ /* 0x000fe20003800000 */
[----:B0-----:R-:W-:Y:S02]  /*329c0*/  LOP3.LUT R3, R2, 0x7f, RZ, 0xc0, !PT ;  /* 0x0000007f02037812 */ /* 0x001fe400078ec0ff */
[----:B------:R-:W-:Y:S02]  /*329d0*/  SHF.L.U32 R2, R29, 0x1f, RZ ;  /* 0x0000001f1d027819 */ /* 0x000fe400000006ff */
[----:B------:R-:W-:Y:S02]  /*329e0*/  ISETP.NE.AND P2, PT, R3, RZ, PT ;  /* 0x000000ff0300720c */ /* 0x000fe40003f45270 */
[----:B------:R-:W0:Y:S02]  /*329f0*/  SYNCS.PHASECHK.TRANS64.TRYWAIT P1, [R10+URZ+0x388a0], R2 ;  /* 0x0388a0020a0075a7 */ /* 0x000e24000802017f */
[----:B0-----:R-:W-:Y:S09]  /*32a00*/  @!P1 BRA `(.L_x_6957) ;  /* 0x0000007c00889947 */ /* 0x001ff20003800000 */
.L_x_7107:
[----:B------:R-:W-:Y:S05]  /*32a10*/  BSYNC B2 ;  /* 0x0000000000027941 */ /* 0x000fea0003800000 */
.L_x_6956:
        /* <DEDUP_REMOVED lines=9> */
.L_x_6959:
[----:B------:R-:W-:Y:S05]  /*32ab0*/  BSYNC B2 ;  /* 0x0000000000027941 */ /* 0x000fea0003800000 */
.L_x_6958:
        /* <DEDUP_REMOVED lines=11> */
.L_x_6960:
        /* <DEDUP_REMOVED lines=13> */
.L_x_7108:
[----:B------:R-:W-:Y:S05]  /*32c40*/  BSYNC B2 ;  /* 0x0000000000027941 */ /* 0x000fea0003800000 */
.L_x_6961:
[----:B------:R-:W-:Y:S01]  /*32c50*/  BSSY B2, `(.L_x_6963) ;  /* 0x000000b000027945 */ /* 0x000fe20003800000 */
[----:B01----:R-:W-:Y:S02]  /*32c60*/  IMAD.MOV.U32 R2, RZ, RZ, 0x0 ;  /* 0x00000000ff027424 */ /* 0x003fe400078e00ff */
[----:B------:R-:W-:Y:S01]  /*32c70*/  IMAD.MOV.U32 R3, RZ, RZ, 0x12f00000 ;  /* 0x12f00000ff037424 */ /* 0x000fe200078e00ff */
[----:B------:R-:W-:Y:S06]  /*32c80*/  @P2 BRA `(.L_x_6964) ;  /* 0x00000000001c2947 */ /* 0x000fec0003800000 */
[----:B------:R-:W0:Y:S02]  /*32c90*/  S2R R13, SR_TID.X ;  /* 0x00000000000d7919 */ /* 0x000e240000002100 */
[----:B0-----:R-:W-:Y:S01]  /*32ca0*/  LOP3.LUT R14, R13, 0x1f, RZ, 0xc0, !PT ;  /* 0x0000001f0d0e7812 */ /* 0x001fe200078ec0ff */
[----:B------:R-:W-:-:S03]  /*32cb0*/  IMAD.MOV.U32 R13, RZ, RZ, 0x10000 ;  /* 0x00010000ff0d7424 */ /* 0x000fc600078e00ff */
[----:B------:R-:W-:Y:S01]  /*32cc0*/  ISETP.NE.AND P1, PT, R14, RZ, PT ;  /* 0x000000ff0e00720c */ /* 0x000fe20003f25270 */
[----:B------:R0:W-:-:S12]  /*32cd0*/  SYNCS.ARRIVE.TRANS64 RZ, [R10+URZ+0x388b0], R13 ;  /* 0x0388b00d0aff79a7 */ /* 0x0001d8000800003f */
[----:B0-----:R-:W-:Y:S05]  /*32ce0*/  @!P1 BRA `(.L_x_6964) ;  /* 0x0000000000049947 */ /* 0x001fea0003800000 */
[----:B------:R-:W-:Y:S01]  /*32cf0*/  BPT.TRAP 0x1 ;  /* 0x000000040000795c */ /* 0x000fe20000300000 */
.L_x_6964:
[----:B------:R-:W-:Y:S05]  /*32d00*/  BSYNC B2 ;  /* 0x0000000000027941 */ /* 0x000fea0003800000 */
.L_x_6963:
        /* <DEDUP_REMOVED lines=9> */
.L_x_6965:
        /* <DEDUP_REMOVED lines=15> */
.L_x_6966:
        /* <DEDUP_REMOVED lines=15> */
.L_x_6967:
        /* <DEDUP_REMOVED lines=15> */
.L_x_6968:
        /* <DEDUP_REMOVED lines=15> */
.L_x_6969:
        /* <DEDUP_REMOVED lines=15> */
.L_x_6970:
        /* <DEDUP_REMOVED lines=15> */
.L_x_6971:
        /* <DEDUP_REMOVED lines=15> */
.L_x_6972:
        /* <DEDUP_REMOVED lines=10> */
.L_x_6955:
[----:B------:R-:W-:Y:S05]  /*334d0*/  BSYNC B1 ;  /* 0x0000000000017941 */ /* 0x000fea0003800000 */
.L_x_6954:
        /* <DEDUP_REMOVED lines=8> */
.L_x_6929:
[----:B------:R-:W-:Y:S05]  /*33560*/  BSYNC B0 ;  /* 0x0000000000007941 */ /* 0x000fea0003800000 */
.L_x_6928:
[----:B------:R-:W1:Y:S01]  /*33570*/  LDC R2, c[0x0][0x448] ;  /* 0x00011200ff027b82 */ /* 0x000e620000000800 */
[----:B0-----:R-:W-:Y:S01]  /*33580*/  VIADD R3, R32, 0x3f ;  /* 0x0000003f20037836 */ /* 0x001fe20000000000 */
[----:B------:R-:W-:Y:S06]  /*33590*/  @!P0 WARPSYNC.ALL ;  /* 0x0000000000008948 */ /* 0x000fec0003800000 */
[----:B------:R-:W-:Y:S01]  /*335a0*/  @!P0 BAR.SYNC.DEFER_BLOCKING 0xc, 0x180 ;  /* 0x0306000000008b1d */ /* 0x000fe20000010000 */
[----:B-1----:R-:W-:-:S13]  /*335b0*/  ISETP.NE.AND P1, PT, R2, 0x1, PT ;  /* 0x000000010200780c */ /* 0x002fda0003f25270 */
[----:B------:R-:W0:Y:S08]  /*335c0*/  @P1 LDC R4, c[0x0][0x44c] ;  /* 0x00011300ff041b82 */ /* 0x000e300000000800 */
[----:B------:R-:W1:Y:S01]  /*335d0*/  @P1 LDC R2, c[0x0][0x450] ;  /* 0x00011400ff021b82 */ /* 0x000e620000000800 */
[----:B0-----:R-:W-:-:S05]  /*335e0*/  @P1 IMAD.HI.U32 R4, R3, R4, RZ ;  /* 0x0000000403041227 */ /* 0x001fca00078e00ff */
[----:B-1----:R-:W-:-:S05]  /*335f0*/  @P1 SHF.R.U32.HI R3, RZ, R2, R4 ;  /* 0x00000002ff031219 */ /* 0x002fca0000011604 */
        /* <DEDUP_REMOVED lines=16> */
.L_x_6976:
[----:B------:R-:W-:-:S13]  /*33700*/  ISETP.NE.AND P0, PT, R3, 0x1, PT ;  /* 0x000000010300780c */ /* 0x000fda0003f05270 */
[----:B------:R-:W0:Y:S02]  /*33710*/  @P0 LDC.64 R4, c[0x0][0xae0] ;  /* 0x0002b800ff040b82 */ /* 0x000e240000000a00 */
[----:B0-----:R-:W-:-:S05]  /*33720*/  @P0 IMAD.HI.U32 R4, R6, R4, RZ ;  /* 0x0000000406040227 */ /* 0x001fca00078e00ff */
[----:B------:R-:W-:-:S07]  /*33730*/  @P0 SHF.R.U32.HI R6, RZ, R5, R4 ;  /* 0x00000005ff060219 */ /* 0x000fce0000011604 */
.L_x_6977:
[----:B------:R-:W-:Y:S05]  /*33740*/  BSYNC B0 ;  /* 0x0000000000007941 */ /* 0x000fea0003800000 */
.L_x_6975:
[----:B------:R-:W-:-:S05]  /*33750*/  IMAD R5, R6, R3, R3 ;  /* 0x0000000306057224 */ /* 0x000fca00078e0203 */
[----:B------:R-:W-:-:S07]  /*33760*/  VIMNMX R2, R2, R5, PT ;  /* 0x0000000502027248 */ /* 0x000fce0003fe0100 */
.L_x_6974:
[----:B------:R-:W-:Y:S01]  /*33770*/  VIADD R2, R2, 0x3f ;  /* 0x0000003f02027836 */ /* 0x000fe20000000000 */
[----:B------:R-:W-:-:S04]  /*33780*/  ULDC UR4, c[0x0][0xad4] ;  /* 0x0002b50000047ab9 */ /* 0x000fc80000000800 */
[----:B------:R-:W-:-:S04]  /*33790*/  SHF.R.S32.HI R5, RZ, 0x1f, R2 ;  /* 0x0000001fff057819 */ /* 0x000fc80000011402 */
[----:B------:R-:W-:Y:S02]  /*337a0*/  LEA.HI R5, R5, R2, RZ, 0x6 ;  /* 0x0000000205057211 */ /* 0x000fe400078f30ff */
[----:B------:R-:W0:Y:S02]  /*337b0*/  @P1 LDC R2, c[0x0][0x450] ;  /* 0x00011400ff021b82 */ /* 0x000e240000000800 */
[----:B------:R-:W-:-:S04]  /*337c0*/  SHF.R.S32.HI R5, RZ, 0x6, R5 ;  /* 0x00000006ff057819 */ /* 0x000fc80000011405 */
[----:B------:R-:W-:Y:S02]  /*337d0*/  VIMNMX R20, R20, R5, PT ;  /* 0x0000000514147248 */ /* 0x000fe40003fe0100 */
[----:B------:R-:W1:Y:S02]  /*337e0*/  @P1 LDC R5, c[0x0][0x44c] ;  /* 0x00011300ff051b82 */ /* 0x000e640000000800 */
[----:B-1----:R-:W-:-:S04]  /*337f0*/  @P1 IMAD.HI.U32 R4, R32, R5, RZ ;  /* 0x0000000520041227 */ /* 0x002fc800078e00ff */
[----:B------:R-:W-:Y:S01]  /*33800*/  IMAD.MOV.U32 R5, RZ, RZ, R32 ;  /* 0x000000ffff057224 */ /* 0x000fe200078e0020 */
        /* <DEDUP_REMOVED lines=14> */
.L_x_6980:
[----:B------:R-:W-:-:S13]  /*338f0*/  ISETP.NE.AND P0, PT, R3, 0x1, PT ;  /* 0x000000010300780c */ /* 0x000fda0003f05270 */
[----:B------:R-:W0:Y:S02]  /*33900*/  @P0 LDC.64 R4, c[0x0][0xae0] ;  /* 0x0002b800ff040b82 */ /* 0x000e240000000a00 */
[----:B0-----:R-:W-:-:S05]  /*33910*/  @P0 IMAD.HI.U32 R4, R6, R4, RZ ;  /* 0x0000000406040227 */ /* 0x001fca00078e00ff */
[----:B------:R-:W-:-:S07]  /*33920*/  @P0 SHF.R.U32.HI R6, RZ, R5, R4 ;  /* 0x00000005ff060219 */ /* 0x000fce0000011604 */
.L_x_6981:
[----:B------:R-:W-:Y:S05]  /*33930*/  BSYNC B0 ;  /* 0x0000000000007941 */ /* 0x000fea0003800000 */
.L_x_6979:
[----:B------:R-:W-:-:S05]  /*33940*/  IMAD R3, R6, R3, RZ ;  /* 0x0000000306037224 */ /* 0x000fca00078e02ff */
[----:B------:R-:W-:-:S07]  /*33950*/  VIMNMX R2, R2, R3, !PT ;  /* 0x0000000302027248 */ /* 0x000fce0007fe0100 */
.L_x_6978:
[----:B------:R-:W-:Y:S01]  /*33960*/  ISETP.NE.AND P1, PT, R0, RZ, PT ;  /* 0x000000ff0000720c */ /* 0x000fe20003f25270 */
[----:B------:R-:W-:Y:S01]  /*33970*/  BSSY B0, `(.L_x_6982) ;  /* 0x0000024000007945 */ /* 0x000fe20003800000 */
[----:B------:R-:W-:-:S04]  /*33980*/  SHF.R.S32.HI R3, RZ, 0x1f, R2 ;  /* 0x0000001fff037819 */ /* 0x000fc80000011402 */
[----:B------:R-:W-:Y:S01]  /*33990*/  LEA.HI R3, R3, R2, RZ, 0x6 ;  /* 0x0000000203037211 */ /* 0x000fe200078f30ff */
[----:B------:R-:W-:-:S03]  /*339a0*/  IMAD.MOV.U32 R2, RZ, RZ, RZ ;  /* 0x000000ffff027224 */ /* 0x000fc600078e00ff */
[----:B------:R-:W-:-:S03]  /*339b0*/  SHF.R.S32.HI R3, RZ, 0x6, R3 ;  /* 0x00000006ff037819 */ /* 0x000fc60000011403 */
        /* <DEDUP_REMOVED lines=31> */
.L_x_6983:
[----:B------:R-:W-:Y:S05]  /*33bb0*/  BSYNC B0 ;  /* 0x0000000000007941 */ /* 0x000fea0003800000 */
.L_x_6982:
[-C--:B------:R-:W-:Y:S01]  /*33bc0*/  IMAD R33, R33, R2.reuse, R4 ;  /* 0x0000000221217224 */ /* 0x080fe200078e0204 */
[----:B------:R-:W-:Y:S04]  /*33bd0*/  BSSY B7, `(.L_x_6984) ;  /* 0x000045d000077945 */ /* 0x000fe80003800000 */
[----:B------:R-:W-:-:S04]  /*33be0*/  VIADDMNMX R31, R33, R2, R20, PT ;  /* 0x00000002211f7246 */ /* 0x000fc80003800114 */
[----:B------:R-:W-:Y:S01]  /*33bf0*/  ISETP.GT.AND P0, PT, R31, R33, PT ;  /* 0x000000211f00720c */ /* 0x000fe20003f04270 */
[----:B------:R1:W-:-:S12]  /*33c00*/  STL [R1+0x430], R31 ;  /* 0x0004301f01007387 */ /* 0x0003d80000100800 */
[----:B-1----:R-:W-:Y:S05]  /*33c10*/  @P0 BRA `(.L_x_6985) ;  /* 0x0000000000440947 */ /* 0x002fea0003800000 */
[----:B0-----:R-:W0:Y:S02]  /*33c20*/  S2R R0, SR_TID.X ;  /* 0x0000000000007919 */ /* 0x001e240000002100 */
        /* <DEDUP_REMOVED lines=16> */
.L_x_6985:
[----:B0-----:R-:W-:Y:S01]  /*33d30*/  VIADD R0, R18, 0x22400 ;  /* 0x0002240012007836 */ /* 0x001fe20000000000 */
        /* <DEDUP_REMOVED lines=19> */
.L_x_6988:
[----:B------:R-:W-:Y:S05]  /*33e70*/  BSYNC B6 ;  /* 0x0000000000067941 */ /* 0x000fea0003800000 */
.L_x_6987:
        /* <DEDUP_REMOVED lines=20> */
.L_x_6991:
        /* <DEDUP_REMOVED lines=15> */
.L_x_6990:
[----:B------:R-:W-:Y:S05]  /*340b0*/  BSYNC B6 ;  /* 0x0000000000067941 */ /* 0x000fea0003800000 */
.L_x_6989:
[----:B------:R-:W-:Y:S01]  /*340c0*/  ULDC.64 UR4, c[0x0][0xaf0] ;  /* 0x0002bc0000047ab9 */ /* 0x000fe20000000a00 */
[----:B------:R-:W-:Y:S01]  /*340d0*/  IMAD.MOV.U32 R30, RZ, RZ, R27 ;  /* 0x000000ffff1e7224 */ /* 0x000fe200078e001b */
[----:B------:R-:W-:Y:S01]  /*340e0*/  ISETP.NE.U32.AND P0, PT, RZ, UR4, PT ;  /* 0x00000004ff007c0c */ /* 0x000fe2000bf05070 */
[----:B------:R-:W0:Y:S01]  /*340f0*/  S2R R20, SR_TID.X ;  /* 0x0000000000147919 */ /* 0x000e220000002100 */
[----:B------:R-:W1:Y:S01]  /*34100*/  LDC R10, c[0x0][0x430] ;  /* 0x00010c00ff0a7b82 */ /* 0x000e620000000800 */
[----:B------:R-:W2:Y:S01]  /*34110*/  S2R R21, SR_TID.X ;  /* 0x0000000000157919 */ /* 0x000ea20000002100 */
[----:B------:R-:W-:Y:S01]  /*34120*/  ISETP.NE.AND.EX P0, PT, RZ, UR5, PT, P0 ;  /* 0x00000005ff007c0c */ /* 0x000fe2000bf05300 */
[----:B------:R-:W-:-:S12]  /*34130*/  ULDC UR4, c[0x0][0x320] ;  /* 0x0000c80000047ab9 */ /* 0x000fd80000000800 */
[----:B------:R-:W3:Y:S01]  /*34140*/  @P0 LDC.64 R2, c[0x0][0xaf0] ;  /* 0x0002bc00ff020b82 */ /* 0x000ee20000000a00 */
[----:B0-----:R-:W-:Y:S01]  /*34150*/  LOP3.LUT R20, R20, 0x7f, RZ, 0xc0, !PT ;  /* 0x0000007f14147812 */ /* 0x001fe200078ec0ff */
[----:B---3--:R-:W-:-:S05]  /*34160*/  @P0 IMAD.WIDE R2, R27, 0x4, R2 ;  /* 0x000000041b020825 */ /* 0x008fca00078e0202 */
[----:B------:R0:W3:Y:S01]  /*34170*/  @P0 LDG.E R30, desc[UR36][R2.64] ;  /* 0x00000024021e0981 */ /* 0x0000e2000c1e1900 */
[----:B------:R-:W-:Y:S01]  /*34180*/  SHF.R.U32.HI R25, RZ, 0x3, R20 ;  /* 0x00000003ff197819 */ /* 0x000fe20000011614 */
[----:B--2---:R-:W-:Y:S01]  /*34190*/  IMAD.SHL.U32 R20, R21, 0x10, RZ ;  /* 0x0000001015147824 */ /* 0x004fe200078e00ff */
[----:B-1----:R-:W-:Y:S02]  /*341a0*/  ISETP.NE.AND P1, PT, R10, 0x1, PT ;  /* 0x000000010a00780c */ /* 0x002fe40003f25270 */
[----:B------:R-:W-:Y:S02]  /*341b0*/  LEA R0, R31, 0xffffffc0, 0x6 ;  /* 0xffffffc01f007811 */ /* 0x000fe400078e30ff */
[----:B------:R-:W-:Y:S01]  /*341c0*/  LOP3.LUT R20, R25, 0x70, R20, 0xf8, !PT ;  /* 0x0000007019147812 */ /* 0x000fe200078ef814 */
[----:B------:R-:W1:Y:S01]  /*341d0*/  S2R R31, SR_TID.X ;  /* 0x00000000001f7919 */ /* 0x000e620000002100 */
[----:B------:R-:W-:Y:S01]  /*341e0*/  LOP3.LUT R17, R17, 0xffffffbf, RZ, 0xc0, !PT ;  /* 0xffffffbf11117812 */ /* 0x000fe200078ec0ff */
[----:B------:R-:W2:Y:S02]  /*341f0*/  S2R R25, SR_TID.X ;  /* 0x0000000000197919 */ /* 0x000ea40000002100 */
[----:B------:R-:W-:-:S04]  /*34200*/  IMAD.IADD R7, R20, 0x1, R0 ;  /* 0x0000000114077824 */ /* 0x000fc800078e0200 */
[----:B0-----:R-:W0:Y:S01]  /*34210*/  @P1 LDC R3, c[0x0][0x434] ;  /* 0x00010d00ff031b82 */ /* 0x001e220000000800 */
[C---:B------:R-:W-:Y:S01]  /*34220*/  ISETP.GE.AND P0, PT, R7.reuse, R26, PT ;  /* 0x0000001a0700720c */ /* 0x040fe20003f06270 */
[----:B------:R-:W-:-:S03]  /*34230*/  IMAD.IADD R7, R7, 0x1, R34 ;  /* 0x0000000107077824 */ /* 0x000fc600078e0222 */
[----:B------:R-:W-:Y:S01]  /*34240*/  ISETP.GT.U32.OR P0, PT, R20, 0x3f, P0 ;  /* 0x0000003f1400780c */ /* 0x000fe20000704470 */
[----:B------:R-:W-:Y:S02]  /*34250*/  IMAD.MOV.U32 R6, RZ, RZ, R7 ;  /* 0x000000ffff067224 */ /* 0x000fe400078e0007 */
[----:B------:R-:W4:Y:S01]  /*34260*/  @P1 LDC R2, c[0x0][0x438] ;  /* 0x00010e00ff021b82 */ /* 0x000f220000000800 */
[----:B0-----:R-:W-:-:S04]  /*34270*/  @P1 IMAD.HI.U32 R3, R7, R3, RZ ;  /* 0x0000000307031227 */ /* 0x001fc800078e00ff */
[----:B--2---:R-:W-:Y:S02]  /*34280*/  IMAD.SHL.U32 R35, R25, 0x8, RZ ;  /* 0x0000000819237824 */ /* 0x004fe400078e00ff */
[C---:B-1----:R-:W-:Y:S01]  /*34290*/  IMAD.SHL.U32 R25, R31.reuse, 0x8, RZ ;  /* 0x000000081f197824 */ /* 0x042fe200078e00ff */
[----:B----4-:R-:W-:Y:S01]  /*342a0*/  @P1 SHF.R.U32.HI R6, RZ, R2, R3 ;  /* 0x00000002ff061219 */ /* 0x010fe20000011603 */
[----:B------:R-:W-:Y:S01]  /*342b0*/  IMAD.SHL.U32 R11, R31, 0x8, RZ ;  /* 0x000000081f0b7824 */ /* 0x000fe200078e00ff */
[----:B------:R-:W-:Y:S01]  /*342c0*/  LOP3.LUT R35, R35, 0x38, RZ, 0xc0, !PT ;  /* 0x0000003823237812 */ /* 0x000fe200078ec0ff */
[----:B------:R-:W0:Y:S01]  /*342d0*/  @!P0 LDC.64 R2, c[0x0][0x428] ;  /* 0x00010a00ff028b82 */ /* 0x000e220000000a00 */
[----:B------:R-:W-:Y:S01]  /*342e0*/  LOP3.LUT R25, R25, 0x38, RZ, 0xc0, !PT ;  /* 0x0000003819197812 */ /* 0x000fe200078ec0ff */
[----:B------:R-:W-:Y:S01]  /*342f0*/  IMAD.SHL.U32 R31, R31, 0x8, RZ ;  /* 0x000000081f1f7824 */ /* 0x000fe200078e00ff */
[----:B------:R-:W-:Y:S02]  /*34300*/  LOP3.LUT R4, R35, 0x40, RZ, 0xfc, !PT ;  /* 0x0000004023047812 */ /* 0x000fe400078efcff */
[----:B------:R-:W1:Y:S01]  /*34310*/  S2R R35, SR_TID.X ;  /* 0x0000000000237919 */ /* 0x000e620000002100 */
[----:B------:R-:W-:-:S02]  /*34320*/  ISETP.GE.AND P3, PT, R25, UR4, PT ;  /* 0x0000000419007c0c */ /* 0x000fc4000bf66270 */
[----:B------:R-:W-:Y:S02]  /*34330*/  ISETP.GE.AND P2, PT, R4, UR4, PT ;  /* 0x0000000404007c0c */ /* 0x000fe4000bf46270 */
[----:B------:R-:W-:Y:S02]  /*34340*/  LOP3.LUT R11, R11, 0x38, RZ, 0xc0, !PT ;  /* 0x000000380b0b7812 */ /* 0x000fe400078ec0ff */
[----:B------:R-:W-:Y:S02]  /*34350*/  SEL R8, RZ, 0xffffffff, P2 ;  /* 0xffffffffff087807 */ /* 0x000fe40001000000 */
[----:B------:R-:W-:Y:S02]  /*34360*/  LOP3.LUT R11, R11, 0x180, RZ, 0xfc, !PT ;  /* 0x000001800b0b7812 */ /* 0x000fe400078efcff */
[----:B------:R-:W-:Y:S01]  /*34370*/  LOP3.LUT R31, R31, 0x38, RZ, 0xc0, !PT ;  /* 0x000000381f1f7812 */ /* 0x000fe200078ec0ff */
[----:B------:R-:W-:-:S04]  /*34380*/  IMAD.SHL.U32 R8, R8, 0x2, RZ ;  /* 0x0000000208087824 */ /* 0x000fc800078e00ff */
[----:B------:R-:W-:-:S04]  /*34390*/  @P2 LOP3.LUT R17, R17, 0x40, RZ, 0xfc, !PT ;  /* 0x0000004011112812 */ /* 0x000fc800078efcff */
[----:B------:R-:W-:-:S04]  /*343a0*/  LOP3.LUT R17, R17, 0xffffff7f, RZ, 0xc0, !PT ;  /* 0xffffff7f11117812 */ /* 0x000fc800078ec0ff */
[----:B------:R-:W-:-:S04]  /*343b0*/  @P3 LOP3.LUT R17, R17, 0x80, RZ, 0xfc, !PT ;  /* 0x0000008011113812 */ /* 0x000fc800078efcff */
[----:B------:R-:W-:Y:S01]  /*343c0*/  LOP3.LUT R17, R17, 0xffffffdf, RZ, 0xc0, !PT ;  /* 0xffffffdf11117812 */ /* 0x000fe200078ec0ff */
[C---:B-1----:R-:W-:Y:S02]  /*343d0*/  IMAD.SHL.U32 R4, R35.reuse, 0x8, RZ ;  /* 0x0000000823047824 */ /* 0x042fe400078e00ff */
[----:B------:R-:W-:-:S03]  /*343e0*/  IMAD.SHL.U32 R35, R35, 0x8, RZ ;  /* 0x0000000823237824 */ /* 0x000fc600078e00ff */
[----:B------:R-:W-:Y:S02]  /*343f0*/  LOP3.LUT R4, R4, 0x38, RZ, 0xc0, !PT ;  /* 0x0000003804047812 */ /* 0x000fe400078ec0ff */
[----:B------:R-:W-:Y:S02]  /*34400*/  LOP3.LUT R35, R35, 0x38, RZ, 0xc0, !PT ;  /* 0x0000003823237812 */ /* 0x000fe400078ec0ff */
[----:B------:R-:W-:Y:S02]  /*34410*/  LOP3.LUT R4, R4, 0x80, RZ, 0xfc, !PT ;  /* 0x0000008004047812 */ /* 0x000fe400078efcff */
[----:B------:R-:W-:Y:S02]  /*34420*/  LOP3.LUT R35, R35, 0xc0, RZ, 0xfc, !PT ;  /* 0x000000c023237812 */ /* 0x000fe400078efcff */
[----:B------:R-:W-:Y:S02]  /*34430*/  ISETP.GE.AND P2, PT, R4, UR4, PT ;  /* 0x0000000404007c0c */ /* 0x000fe4000bf46270 */
[----:B------:R-:W-:-:S02]  /*34440*/  SEL R4, RZ, 0x1, P3 ;  /* 0x00000001ff047807 */ /* 0x000fc40001800000 */
[----:B------:R-:W-:Y:S02]  /*34450*/  ISETP.GE.AND P1, PT, R35, UR4, PT ;  /* 0x0000000423007c0c */ /* 0x000fe4000bf26270 */
[----:B------:R-:W-:Y:S02]  /*34460*/  LOP3.LUT R8, R8, 0x2, R4, 0xe2, !PT ;  /* 0x0000000208087812 */ /* 0x000fe400078ee204 */
[----:B------:R-:W-:Y:S02]  /*34470*/  SEL R4, RZ, 0x4, P2 ;  /* 0x00000004ff047807 */ /* 0x000fe40001000000 */
[----:B------:R-:W-:-:S03]  /*34480*/  SEL R5, RZ, 0x8, P1 ;  /* 0x00000008ff057807 */ /* 0x000fc60000800000 */
[----:B------:R-:W-:Y:S02]  /*34490*/  @P2 LOP3.LUT R17, R17, 0x20, RZ, 0xfc, !PT ;  /* 0x0000002011112812 */ /* 0x000fe400078efcff */
[----:B------:R-:W-:Y:S01]  /*344a0*/  LOP3.LUT R8, R5, R8, R4, 0xfe, !PT ;  /* 0x0000000805087212 */ /* 0x000fe200078efe04 */
[--C-:B------:R-:W-:Y:S01]  /*344b0*/  @!P0 IMAD.MOV.U32 R4, RZ, RZ, R6.reuse ;  /* 0x000000ffff048224 */ /* 0x100fe200078e0006 */
[----:B------:R-:W-:Y:S02]  /*344c0*/  @!P0 SHF.R.S32.HI R5, RZ, 0x1f, R6 ;  /* 0x0000001fff058819 */ /* 0x000fe40000011406 */
[----:B------:R-:W-:-:S04]  /*344d0*/  LOP3.LUT R17, R17, 0xffffffef, RZ, 0xc0, !PT ;  /* 0xffffffef11117812 */ /* 0x000fc800078ec0ff */
[----:B------:R-:W-:Y:S02]  /*344e0*/  @P1 LOP3.LUT R17, R17, 0x10, RZ, 0xfc, !PT ;  /* 0x0000001011111812 */ /* 0x000fe400078efcff */
[----:B---3--:R-:W-:Y:S01]  /*344f0*/  SHF.R.S32.HI R35, RZ, 0x1f, R30 ;  /* 0x0000001fff237819 */ /* 0x008fe2000001141e */
[----:B0-----:R-:W-:-:S04]  /*34500*/  @!P0 IMAD.WIDE.U32 R4, R30, R2, R4 ;  /* 0x000000021e048225 */ /* 0x001fc800078e0004 */
[----:B------:R-:W-:-:S04]  /*34510*/  @!P0 IMAD R9, R35, R2, RZ ;  /* 0x0000000223098224 */ /* 0x000fc800078e02ff */
[----:B------:R-:W-:Y:S02]  /*34520*/  @!P0 IMAD R9, R30, R3, R9 ;  /* 0x000000031e098224 */ /* 0x000fe400078e0209 */
[----:B------:R-:W0:Y:S02]  /*34530*/  @!P0 LDC.64 R2, c[0x0][0x418] ;  /* 0x00010600ff028b82 */ /* 0x000e240000000a00 */
[----:B------:R-:W-:Y:S01]  /*34540*/  @!P0 IMAD.IADD R9, R5, 0x1, R9 ;  /* 0x0000000105098824 */ /* 0x000fe200078e0209 */
[----:B0-----:R-:W-:-:S04]  /*34550*/  @!P0 LEA R2, P1, R4, R2, 0x2 ;  /* 0x0000000204028211 */ /* 0x001fc800078210ff */
[----:B------:R-:W-:Y:S01]  /*34560*/  @!P0 LEA.HI.X R3, R4, R3, R9, 0x2, P1 ;  /* 0x0000000304038211 */ /* 0x000fe200008f1409 */
[----:B------:R-:W-:-:S06]  /*34570*/  IMAD.MOV.U32 R4, RZ, RZ, RZ ;  /* 0x000000ffff047224 */ /* 0x000fcc00078e00ff */
[----:B------:R0:W2:Y:S01]  /*34580*/  @!P0 LDG.E R4, desc[UR36][R2.64] ;  /* 0x0000002402048981 */ /* 0x0000a2000c1e1900 */
[----:B------:R-:W-:Y:S01]  /*34590*/  ISETP.GE.AND P0, PT, R11, UR4, PT ;  /* 0x000000040b007c0c */ /* 0x000fe2000bf06270 */
[----:B------:R-:W-:Y:S01]  /*345a0*/  UMOV UR5, 0xffffffff ;  /* 0xffffffff00057882 */ /* 0x000fe20000000000 */
[C---:B------:R-:W-:Y:S02]  /*345b0*/  LOP3.LUT R12, R31.reuse, 0x100, RZ, 0xfc, !PT ;  /* 0x000001001f0c7812 */ /* 0x040fe400078efcff */
[----:B------:R-:W-:Y:S02]  /*345c0*/  LOP3.LUT R11, R31, 0x140, RZ, 0xfc, !PT ;  /* 0x000001401f0b7812 */ /* 0x000fe400078efcff */
[----:B------:R-:W-:Y:S02]  /*345d0*/  ISETP.GE.AND P3, PT, R12, UR4, PT ;  /* 0x000000040c007c0c */ /* 0x000fe4000bf66270 */
[----:B------:R-:W-:Y:S02]  /*345e0*/  ISETP.GE.AND P2, PT, R11, UR4, PT ;  /* 0x000000040b007c0c */ /* 0x000fe4000bf46270 */
[----:B0-----:R-:W-:-:S02]  /*345f0*/  SEL R3, RZ, 0x10, P3 ;  /* 0x00000010ff037807 */ /* 0x001fc40001800000 */
[----:B------:R-:W-:Y:S02]  /*34600*/  SEL R2, RZ, 0x40, P0 ;  /* 0x00000040ff027807 */ /* 0x000fe40000000000 */
[----:B------:R-:W-:Y:S02]  /*34610*/  LOP3.LUT R13, R31, 0x1c0, RZ, 0xfc, !PT ;  /* 0x000001c01f0d7812 */ /* 0x000fe400078efcff */
[----:B------:R-:W-:Y:S02]  /*34620*/  LOP3.LUT R17, R17, 0xfffffff7, RZ, 0xc0, !PT ;  /* 0xfffffff711117812 */ /* 0x000fe400078ec0ff */
[----:B------:R-:W-:Y:S01]  /*34630*/  ISETP.GE.AND P0, PT, R13, UR4, PT ;  /* 0x000000040d007c0c */ /* 0x000fe2000bf06270 */
[----:B------:R-:W-:Y:S01]  /*34640*/  ULDC UR4, c[0x0][0x2f4] ;  /* 0x0000bd0000047ab9 */ /* 0x000fe20000000800 */
[----:B------:R-:W-:Y:S02]  /*34650*/  @P3 LOP3.LUT R17, R17, 0x8, RZ, 0xfc, !PT ;  /* 0x0000000811113812 */ /* 0x000fe400078efcff */
[----:B------:R-:W-:-:S02]  /*34660*/  SEL R31, RZ, 0x80, P0 ;  /* 0x00000080ff1f7807 */ /* 0x000fc40000000000 */
[----:B------:R-:W-:Y:S02]  /*34670*/  ISETP.GE.AND P0, PT, R25, UR4, PT ;  /* 0x0000000419007c0c */ /* 0x000fe4000bf06270 */
[----:B------:R-:W-:-:S04]  /*34680*/  LOP3.LUT R17, R17, 0xfffffffb, RZ, 0xc0, !PT ;  /* 0xfffffffb11117812 */ /* 0x000fc800078ec0ff */
        /* <DEDUP_REMOVED lines=8> */
[----:B------:R-:W-:Y:S01]  /*34710*/  STL [R1+0x448], R5 ;  /* 0x0004480501007387 */ /* 0x000fe20000100800 */
[----:B------:R-:W-:-:S05]  /*34720*/  IMAD R2, R10, R2, R7 ;  /* 0x000000020a027224 */ /* 0x000fca00078e0207 */
[----:B------:R0:W-:Y:S02]  /*34730*/  STL [R1+0x41c], R2 ;  /* 0x00041c0201007387 */ /* 0x0001e40000100800 */
[----:B0-----:R-:W-:Y:S01]  /*34740*/  IMAD.U32 R2, RZ, RZ, UR44 ;  /* 0x0000002cff027e24 */ /* 0x001fe2000f8e00ff */
[----:B------:R-:W-:Y:S06]  /*34750*/  BRA.DIV UR5, `(.L_x_6992) ;  /* 0x00000062055c7947 */ /* 0x000fec000b800000 */
.L_x_7111:
        /* <DEDUP_REMOVED lines=9> */
.L_x_6993:
        /* <DEDUP_REMOVED lines=9> */
.L_x_7112:
[----:B------:R-:W-:Y:S05]  /*34880*/  BSYNC B0 ;  /* 0x0000000000007941 */ /* 0x000fea0003800000 */
.L_x_6994:
        /* <DEDUP_REMOVED lines=62> */
.L_x_7122:
        /* <DEDUP_REMOVED lines=10> */
.L_x_6997:
        /* <DEDUP_REMOVED lines=10> */
.L_x_6998:
[----:B0-----:R0:W5:Y:S01]  /*34db0*/  LDL R2, [R1+0x418] ;  /* 0x0004180001027983 */ /* 0x0011620000100800 */
[----:B------:R0:W-:Y:S02]  /*34dc0*/  SYNCS.ARRIVE.TRANS64.A1T0 RZ, [R25+URZ+0x38830], RZ ;  /* 0x038830ff19ff79a7 */ /* 0x0001e4000810003f */
[----:B------:R-:W-:Y:S05]  /*34dd0*/  WARPSYNC.ALL ;  /* 0x0000000000007948 */ /* 0x000fea0003800000 */
[----:B------:R-:W-:Y:S01]  /*34de0*/  ULDC.64 UR4, c[0x0][0xaf8] ;  /* 0x0002be0000047ab9 */ /* 0x000fe20000000a00 */
[----:B------:R-:W-:Y:S01]  /*34df0*/  VIADD R0, R18, 0x20400 ;  /* 0x0002040012007836 */ /* 0x000fe20000000000 */
[----:B------:R-:W-:Y:S01]  /*34e00*/  BAR.SYNC.DEFER_BLOCKING 0x8, 0x100 ;  /* 0x0204000000007b1d */ /* 0x000fe20000010000 */
[----:B------:R-:W-:-:S03]  /*34e10*/  ISETP.NE.U32.AND P0, PT, RZ, UR4, PT ;  /* 0x00000004ff007c0c */ /* 0x000fc6000bf05070 */
[----:B------:R-:W-:Y:S02]  /*34e20*/  LOP3.LUT P1, RZ, R0, 0x3ff, RZ, 0xc0, !PT ;  /* 0x000003ff00ff7812 */ /* 0x000fe4000782c0ff */
[----:B------:R-:W-:Y:S01]  /*34e30*/  ISETP.NE.AND.EX P0, PT, RZ, UR5, PT, P0 ;  /* 0x00000005ff007c0c */ /* 0x000fe2000bf05300 */
[----:B------:R-:W-:Y:S01]  /*34e40*/  BSSY B6, `(.L_x_6999) ;  /* 0x0000019000067945 */ /* 0x000fe20003800000 */
[----:B------:R-:W-:Y:S02]  /*34e50*/  SHF.R.S32.HI R0, RZ, 0x1f, R27 ;  /* 0x0000001fff007819 */ /* 0x000fe4000001141b */
[----:B------:R-:W-:Y:S02]  /*34e60*/  SEL R3, R27, RZ, !P0 ;  /* 0x000000ff1b037207 */ /* 0x000fe40004000000 */
[----:B------:R-:W-:-:S03]  /*34e70*/  SEL R0, R0, RZ, !P0 ;  /* 0x000000ff00007207 */ /* 0x000fc60004000000 */
[----:B------:R-:W-:Y:S04]  /*34e80*/  STL [R1+0x420], R3 ;  /* 0x0004200301007387 */ /* 0x000fe80000100800 */
[----:B------:R1:W-:Y:S02]  /*34e90*/  STL [R1+0x434], R0 ;  /* 0x0004340001007387 */ /* 0x0003e40000100800 */
[----:B-1---5:R-:W-:-:S05]  /*34ea0*/  SHF.R.S32.HI R0, RZ, 0x1f, R2 ;  /* 0x0000001fff007819 */ /* 0x022fca0000011402 */
[----:B------:R1:W-:Y:S01]  /*34eb0*/  STL [R1+0x42c], R0 ;  /* 0x00042c0001007387 */ /* 0x0003e20000100800 */
        /* <DEDUP_REMOVED lines=17> */
.L_x_7000:
[----:B------:R-:W-:Y:S05]  /*34fd0*/  BSYNC B6 ;  /* 0x0000000000067941 */ /* 0x000fea0003800000 */
.L_x_6999:
[----:B------:R-:W2:Y:S01]  /*34fe0*/  LDL R21, [R1+0x418] ;  /* 0x0004180001157983 */ /* 0x000ea20000100800 */
[----:B------:R-:W3:Y:S01]  /*34ff0*/  LDC R6, c[0x0][0x448] ;  /* 0x00011200ff067b82 */ /* 0x000ee20000000800 */
[----:B------:R-:W-:Y:S02]  /*35000*/  ULDC.64 UR4, c[0x0][0x298] ;  /* 0x0000a60000047ab9 */ /* 0x000fe40000000a00 */
[----:B------:R-:W4:Y:S04]  /*35010*/  LDL R20, [R1+0x434] ;  /* 0x0004340001147983 */ /* 0x000f280000100800 */
[----:B-1----:R-:W4:Y:S04]  /*35020*/  LDL R0, [R1+0x42c] ;  /* 0x00042c0001007983 */ /* 0x002f280000100800 */
[----:B------:R1:W5:Y:S01]  /*35030*/  LDL R9, [R1+0x410] ;  /* 0x0004100001097983 */ /* 0x0003620000100800 */
[----:B------:R-:W0:Y:S01]  /*35040*/  S2R R2, SR_TID.X ;  /* 0x0000000000027919 */ /* 0x000e220000002100 */
[----:B---3--:R-:W-:-:S13]  /*35050*/  ISETP.NE.AND P0, PT, R6, 0x1, PT ;  /* 0x000000010600780c */ /* 0x008fda0003f05270 */
[----:B------:R-:W3:Y:S01]  /*35060*/  @P0 LDC R3, c[0x0][0x450] ;  /* 0x00011400ff030b82 */ /* 0x000ee20000000800 */
[----:B0-----:R-:W-:-:S04]  /*35070*/  LOP3.LUT R2, R2, 0x7f, RZ, 0xc0, !PT ;  /* 0x0000007f02027812 */ /* 0x001fc800078ec0ff */
[----:B------:R-:W-:Y:S01]  /*35080*/  SHF.R.U32.HI R2, RZ, 0x3, R2 ;  /* 0x00000003ff027819 */ /* 0x000fe20000011602 */
[----:B--2---:R-:W-:Y:S02]  /*35090*/  IMAD.MOV.U32 R5, RZ, RZ, R21 ;  /* 0x000000ffff057224 */ /* 0x004fe400078e0015 */
[----:B----4-:R-:W-:Y:S02]  /*350a0*/  IMAD.MOV.U32 R21, RZ, RZ, R20 ;  /* 0x000000ffff157224 */ /* 0x010fe400078e0014 */
[----:B------:R-:W2:Y:S01]  /*350b0*/  LDL R20, [R1+0x420] ;  /* 0x0004200001147983 */ /* 0x000ea20000100800 */
[----:B------:R-:W-:Y:S02]  /*350c0*/  IMAD.MOV.U32 R4, RZ, RZ, R0 ;  /* 0x000000ffff047224 */ /* 0x000fe400078e0000 */
[----:B------:R-:W0:Y:S02]  /*350d0*/  S2R R0, SR_TID.X ;  /* 0x0000000000007919 */ /* 0x000e240000002100 */
[----:B0-----:R-:W-:-:S05]  /*350e0*/  IMAD.SHL.U32 R0, R0, 0x10, RZ ;  /* 0x0000001000007824 */ /* 0x001fca00078e00ff */
[----:B------:R-:W-:Y:S02]  /*350f0*/  LOP3.LUT R0, R2, 0x70, R0, 0xf8, !PT ;  /* 0x0000007002007812 */ /* 0x000fe400078ef800 */
[----:B------:R-:W0:Y:S03]  /*35100*/  @P0 LDC R2, c[0x0][0x44c] ;  /* 0x00011300ff020b82 */ /* 0x000e260000000800 */
[----:B------:R-:W-:Y:S02]  /*35110*/  IMAD.IADD R37, R0, 0x1, R32 ;  /* 0x0000000100257824 */ /* 0x000fe400078e0220 */
[----:B------:R-:W-:Y:S02]  /*35120*/  IMAD R4, R4, UR4, RZ ;  /* 0x0000000404047c24 */ /* 0x000fe4000f8e02ff */
[----:B------:R-:W-:Y:S02]  /*35130*/  IMAD.MOV.U32 R0, RZ, RZ, R37 ;  /* 0x000000ffff007224 */ /* 0x000fe400078e0025 */
[----:B------:R-:W-:-:S02]  /*35140*/  IMAD R4, R5, UR5, R4 ;  /* 0x0000000505047c24 */ /* 0x000fc4000f8e0204 */
        /* <DEDUP_REMOVED lines=71> */
.L_x_7131:
        /* <DEDUP_REMOVED lines=11> */
.L_x_7002:
        /* <DEDUP_REMOVED lines=28> */
.L_x_7004:
[----:B------:R-:W-:Y:S05]  /*35830*/  BSYNC B6 ;  /* 0x0000000000067941 */ /* 0x000fea0003800000 */
.L_x_7003:
[----:B------:R-:W2:Y:S01]  /*35840*/  LDL.LU R0, [R1+0x42c] ;  /* 0x00042c0001007983 */ /* 0x000ea20000300800 */
[----:B------:R-:W1:Y:S01]  /*35850*/  LDC R7, c[0x0][0x448] ;  /* 0x00011200ff077b82 */ /* 0x000e620000000800 */
[----:B------:R-:W-:Y:S02]  /*35860*/  ULDC.64 UR4, c[0x0][0x398] ;  /* 0x0000e60000047ab9 */ /* 0x000fe40000000a00 */
[----:B0-----:R-:W3:Y:S04]  /*35870*/  LDL.LU R2, [R1+0x418] ;  /* 0x0004180001027983 */ /* 0x001ee80000300800 */
[----:B------:R-:W4:Y:S04]  /*35880*/  LDL.LU R21, [R1+0x434] ;  /* 0x0004340001157983 */ /* 0x000f280000300800 */
[----:B------:R-:W5:Y:S01]  /*35890*/  LDL.LU R20, [R1+0x420] ;  /* 0x0004200001147983 */ /* 0x000f620000300800 */
[----:B------:R-:W-:Y:S01]  /*358a0*/  IMAD.MOV.U32 R4, RZ, RZ, R37 ;  /* 0x000000ffff047224 */ /* 0x000fe200078e0025 */
[----:B------:R-:W-:Y:S01]  /*358b0*/  LOP3.LUT R17, R17, 0xfffff7ff, RZ, 0xc0, !PT ;  /* 0xfffff7ff11117812 */ /* 0x000fe200078ec0ff */
[----:B------:R-:W0:Y:S01]  /*358c0*/  S2R R10, SR_TID.X ;  /* 0x00000000000a7919 */ /* 0x000e220000002100 */
[----:B------:R-:W0:Y:S01]  /*358d0*/  S2R R8, SR_TID.X ;  /* 0x0000000000087919 */ /* 0x000e220000002100 */
[----:B------:R-:W0:Y:S01]  /*358e0*/  S2R R9, SR_TID.X ;  /* 0x0000000000097919 */ /* 0x000e220000002100 */
[----:B-1----:R-:W-:-:S13]  /*358f0*/  ISETP.NE.AND P0, PT, R7, 0x1, PT ;  /* 0x000000010700780c */ /* 0x002fda0003f05270 */
[----:B------:R-:W1:Y:S01]  /*35900*/  @P0 LDC R5, c[0x0][0x450] ;  /* 0x00011400ff050b82 */ /* 0x000e620000000800 */
        /* <DEDUP_REMOVED lines=9> */
[----:B-----5:R-:W-:-:S04]  /*359a0*/  IMAD.WIDE.U32 R2, R20, UR4, R2 ;  /* 0x0000000414027c25 */ /* 0x020fc8000f8e0002 */
[----:B------:R-:W-:Y:S01]  /*359b0*/  IMAD R0, R20, UR5, R0 ;  /* 0x0000000514007c24 */ /* 0x000fe2000f8e0200 */
[----:B------:R-:W-:Y:S01]  /*359c0*/  ULDC.64 UR4, c[0x0][0x3d0] ;  /* 0x0000f40000047ab9 */ /* 0x000fe20000000a00 */
[----:B0-----:R-:W-:Y:S02]  /*359d0*/  IMAD.SHL.U32 R20, R10, 0x8, RZ ;  /* 0x000000080a147824 */ /* 0x001fe400078e00ff */
[----:B------:R-:W-:Y:S02]  /*359e0*/  IMAD.IADD R3, R3, 0x1, R0 ;  /* 0x0000000103037824 */ /* 0x000fe400078e0200 */
[----:B------:R-:W0:Y:S01]  /*359f0*/  @P0 LDC R0, c[0x0][0x44c] ;  /* 0x00011300ff000b82 */ /* 0x000e220000000800 */
[----:B------:R-:W-:Y:S01]  /*35a00*/  IMAD.SHL.U32 R21, R8, 0x8, RZ ;  /* 0x0000000808157824 */ /* 0x000fe200078e00ff */
[----:B------:R-:W-:-:S04]  /*35a10*/  LOP3.LUT R20, R20, 0x38, RZ, 0xc0, !PT ;  /* 0x0000003814147812 */ /* 0x000fc800078ec0ff */
[----:B------:R-:W-:-:S04]  /*35a20*/  LOP3.LUT R21, R21, 0x38, RZ, 0xc0, !PT ;  /* 0x0000003815157812 */ /* 0x000fc800078ec0ff */
[----:B------:R-:W-:Y:S01]  /*35a30*/  LOP3.LUT R8, R21, 0x80, RZ, 0xfc, !PT ;  /* 0x0000008015087812 */ /* 0x000fe200078efcff */
[----:B------:R-:W-:-:S05]  /*35a40*/  IMAD.SHL.U32 R21, R9, 0x8, RZ ;  /* 0x0000000809157824 */ /* 0x000fca00078e00ff */
[----:B------:R-:W-:-:S04]  /*35a50*/  LOP3.LUT R21, R21, 0x38, RZ, 0xc0, !PT ;  /* 0x0000003815157812 */ /* 0x000fc800078ec0ff */
[----:B------:R-:W-:Y:S01]  /*35a60*/  LOP3.LUT R9, R21, 0x40, RZ, 0xfc, !PT ;  /* 0x0000004015097812 */ /* 0x000fe200078efcff */
[----:B0-----:R-:W-:-:S05]  /*35a70*/  @P0 IMAD.HI.U32 R0, R37, R0, RZ ;  /* 0x0000000025000227 */ /* 0x001fca00078e00ff */
[----:B-1----:R-:W-:-:S04]  /*35a80*/  @P0 SHF.R.U32.HI R4, RZ, R5, R0 ;  /* 0x00000005ff040219 */ /* 0x002fc80000011600 */
[--C-:B------:R-:W-:Y:S01]  /*35a90*/  SHF.R.S32.HI R5, RZ, 0x1f, R4.reuse ;  /* 0x0000001fff057819 */ /* 0x100fe20000011404 */
[----:B------:R-:W-:Y:S02]  /*35aa0*/  IMAD.MOV R0, RZ, RZ, -R4 ;  /* 0x000000ffff007224 */ /* 0x000fe400078e0a04 */
[----:B------:R-:W-:-:S04]  /*35ab0*/  IMAD.WIDE.U32 R2, R4, UR4, R2 ;  /* 0x0000000404027c25 */ /* 0x000fc8000f8e0002 */
        /* <DEDUP_REMOVED lines=13> */
[----:B------:R-:W-:-:S04]  /*35b90*/  ISETP.GE.AND P1, PT, R20, UR4, PT ;  /* 0x0000000414007c0c */ /* 0x000fc8000bf26270 */
[----:B------:R-:W-:Y:S02]  /*35ba0*/  LEA.HI.X R6, R2, UR5, R6, 0x1, P0 ;  /* 0x0000000502067c11 */ /* 0x000fe400080f0c06 */
[----:B------:R-:W-:Y:S02]  /*35bb0*/  ISETP.GE.AND P0, PT, R8, UR4, PT ;  /* 0x0000000408007c0c */ /* 0x000fe4000bf06270 */
[----:B------:R-:W0:Y:S01]  /*35bc0*/  S2R R8, SR_TID.X ;  /* 0x0000000000087919 */ /* 0x000e220000002100 */
[----:B------:R-:W-:Y:S02]  /*35bd0*/  SEL R0, RZ, 0x1, P1 ;  /* 0x00000001ff007807 */ /* 0x000fe40000800000 */
[----:B------:R-:W-:Y:S02]  /*35be0*/  SEL R2, RZ, 0x4, P0 ;  /* 0x00000004ff027807 */ /* 0x000fe40000000000 */
[----:B------:R-:W-:-:S04]  /*35bf0*/  @P1 LOP3.LUT R17, R17, 0x800, RZ, 0xfc, !PT ;  /* 0x0000080011111812 */ /* 0x000fc800078efcff */
[----:B------:R-:W-:-:S04]  /*35c00*/  LOP3.LUT R17, R17, 0xfffffdff, RZ, 0xc0, !PT ;  /* 0xfffffdff11117812 */ /* 0x000fc800078ec0ff */
[----:B------:R-:W-:Y:S02]  /*35c10*/  @P0 LOP3.LUT R17, R17, 0x200, RZ, 0xfc, !PT ;  /* 0x0000020011110812 */ /* 0x000fe400078efcff */
[----:B------:R-:W-:Y:S02]  /*35c20*/  ISETP.GE.AND P0, PT, R9, UR4, PT ;  /* 0x0000000409007c0c */ /* 0x000fe4000bf06270 */
[----:B------:R-:W1:Y:S01]  /*35c30*/  S2R R9, SR_TID.X ;  /* 0x0000000000097919 */ /* 0x000e620000002100 */
[----:B------:R-:W-:Y:S02]  /*35c40*/  LOP3.LUT R17, R17, 0xfffffbff, RZ, 0xc0, !PT ;  /* 0xfffffbff11117812 */ /* 0x000fe400078ec0ff */
[----:B------:R-:W-:-:S04]  /*35c50*/  SEL R3, RZ, 0x2, P0 ;  /* 0x00000002ff037807 */ /* 0x000fc80000000000 */
[----:B------:R-:W-:-:S04]  /*35c60*/  IADD3 R0, R2, R3, R0 ;  /* 0x0000000302007210 */ /* 0x000fc80007ffe000 */
[----:B------:R-:W-:Y:S01]  /*35c70*/  @P0 LOP3.LUT R17, R17, 0x400, RZ, 0xfc, !PT ;  /* 0x0000040011110812 */ /* 0x000fe200078efcff */
[----:B0-----:R-:W-:-:S05]  /*35c80*/  IMAD.SHL.U32 R21, R8, 0x8, RZ ;  /* 0x0000000808157824 */ /* 0x001fca00078e00ff */
[----:B------:R-:W-:-:S04]  /*35c90*/  LOP3.LUT R21, R21, 0x38, RZ, 0xc0, !PT ;  /* 0x0000003815157812 */ /* 0x000fc800078ec0ff */
[----:B------:R-:W-:-:S04]  /*35ca0*/  LOP3.LUT R8, R21, 0x100, RZ, 0xfc, !PT ;  /* 0x0000010015087812 */ /* 0x000fc800078efcff */
[----:B------:R-:W-:Y:S01]  /*35cb0*/  ISETP.GE.AND P4, PT, R8, UR4, PT ;  /* 0x0000000408007c0c */ /* 0x000fe2000bf86270 */
[----:B------:R-:W-:Y:S02]  /*35cc0*/  IMAD.SHL.U32 R8, R10, 0x8, RZ ;  /* 0x000000080a087824 */ /* 0x000fe400078e00ff */
[----:B-1----:R-:W-:Y:S01]  /*35cd0*/  IMAD.SHL.U32 R21, R9, 0x8, RZ ;  /* 0x0000000809157824 */ /* 0x002fe200078e00ff */
[----:B------:R-:W-:Y:S02]  /*35ce0*/  SEL R2, RZ, 0x10, P4 ;  /* 0x00000010ff027807 */ /* 0x000fe40002000000 */
[----:B------:R-:W-:Y:S02]  /*35cf0*/  LOP3.LUT R8, R8, 0x38, RZ, 0xc0, !PT ;  /* 0x0000003808087812 */ /* 0x000fe400078ec0ff */
[----:B------:R-:W-:Y:S02]  /*35d00*/  LOP3.LUT R21, R21, 0x38, RZ, 0xc0, !PT ;  /* 0x0000003815157812 */ /* 0x000fe400078ec0ff */
[----:B------:R-:W-:-:S02]  /*35d10*/  LOP3.LUT R8, R8, 0x180, RZ, 0xfc, !PT ;  /* 0x0000018008087812 */ /* 0x000fc400078efcff */
[----:B------:R-:W-:Y:S01]  /*35d20*/  LOP3.LUT R9, R21, 0xc0, RZ, 0xfc, !PT ;  /* 0x000000c015097812 */ /* 0x000fe200078efcff */
[----:B------:R-:W-:Y:S01]  /*35d30*/  IMAD.SHL.U32 R21, R10, 0x8, RZ ;  /* 0x000000080a157824 */ /* 0x000fe200078e00ff */
[----:B------:R-:W-:Y:S02]  /*35d40*/  ISETP.GE.AND P0, PT, R8, UR4, PT ;  /* 0x0000000408007c0c */ /* 0x000fe4000bf06270 */
[----:B------:R-:W-:Y:S02]  /*35d50*/  ISETP.GE.AND P5, PT, R9, UR4, PT ;  /* 0x0000000409007c0c */ /* 0x000fe4000bfa6270 */
[----:B------:R-:W-:Y:S02]  /*35d60*/  LOP3.LUT R21, R21, 0x38, RZ, 0xc0, !PT ;  /* 0x0000003815157812 */ /* 0x000fe400078ec0ff */
[----:B------:R-:W-:Y:S02]  /*35d70*/  SEL R3, RZ, 0x8, P5 ;  /* 0x00000008ff037807 */ /* 0x000fe40002800000 */
[----:B------:R-:W-:-:S02]  /*35d80*/  LOP3.LUT R9, R21, 0x140, RZ, 0xfc, !PT ;  /* 0x0000014015097812 */ /* 0x000fc400078efcff */
[----:B------:R-:W-:Y:S02]  /*35d90*/  LOP3.LUT R8, R21, 0x1c0, RZ, 0xfc, !PT ;  /* 0x000001c015087812 */ /* 0x000fe400078efcff */
        /* <DEDUP_REMOVED lines=21> */
[----:B---3--:R-:W-:-:S03]  /*35ef0*/  IMAD.MOV.U32 R9, RZ, RZ, R3 ;  /* 0x000000ffff097224 */ /* 0x008fc600078e0003 */
[----:B------:R-:W-:Y:S01]  /*35f00*/  ISETP.GE.AND P0, PT, R32, R7, PT ;  /* 0x000000072000720c */ /* 0x000fe20003f06270 */
[----:B------:R-:W0:-:S12]  /*35f10*/  SHFL.IDX PT, R3, R5, RZ, 0x181f ;  /* 0x00181fff05037589 */ /* 0x000e1800000e0000 */
        /* <DEDUP_REMOVED lines=38> */
[----:B------:R-:W-:-:S04]  /*36180*/  @P2 LOP3.LUT R17, R17, 0x8000, RZ, 0xfc, !PT ;  /* 0x0000800011112812 */ /* 0x000fc800078efcff */
        /* <DEDUP_REMOVED lines=37> */
[----:B------:R-:W-:-:S13]  /*363e0*/  @!P0 ISETP.NE.U32.AND P1, PT, R8, RZ, PT ;  /* 0x000000ff0800820c */ /* 0x000fda0003f25070 */
[----:B------:R0:W-:Y:S04]  /*363f0*/  @!P0 LDGSTS.E.BYPASS.LTC128B.128 [R23+0x35400], desc[UR36][R2.64+0x380], P1 ;  /* 0x3540038002178fae */ /* 0x0001e80008901d64 */
[----:B0-2---:R0:W1:Y:S02]  /*36400*/  SHFL.IDX PT, R2, R5, 0x3, 0x181f ;  /* 0x00781f0005027f89 */ /* 0x00506400000e0000 */
.L_x_7141:
[----:B------:R-:W2:Y:S01]  /*36410*/  LDL.LU R3, [R1+0x438] ;  /* 0x0004380001037983 */ /* 0x000ea20000300800 */
[----:B------:R-:W-:Y:S01]  /*36420*/  BSSY B0, `(.L_x_7006) ;  /* 0x0000019000007945 */ /* 0x000fe20003800000 */
[----:B--2---:R-:W-:-:S13]  /*36430*/  ISETP.GE.AND P0, PT, R3, R7, PT ;  /* 0x000000070300720c */ /* 0x004fda0003f06270 */
[----:B------:R-:W-:Y:S05]  /*36440*/  @P0 BRA `(.L_x_7007) ;  /* 0x0000000000580947 */ /* 0x000fea0003800000 */
[----:B------:R-:W-:Y:S02]  /*36450*/  LOP3.LUT R0, R0, 0x40, RZ, 0xc0, !PT ;  /* 0x0000004000007812 */ /* 0x000fe400078ec0ff */
[C---:B------:R-:W-:Y:S02]  /*36460*/  LOP3.LUT P6, RZ, R17.reuse, 0x800, RZ, 0xc0, !PT ;  /* 0x0000080011ff7812 */ /* 0x040fe400078cc0ff */
[----:B-1----:R-:W-:Y:S02]  /*36470*/  LEA R2, P0, R20, R2, 0x1 ;  /* 0x0000000214027211 */ /* 0x002fe400078008ff */
        /* <DEDUP_REMOVED lines=19> */
.L_x_7007:
[----:B------:R-:W-:Y:S05]  /*365b0*/  BSYNC B0 ;  /* 0x0000000000007941 */ /* 0x000fea0003800000 */
.L_x_7006:
[----:B------:R-:W-:Y:S01]  /*365c0*/  NOP ;  /* 0x0000000000007918 */ /* 0x000fe20000000000 */
[----:B------:R-:W-:-:S13]  /*365d0*/  PLOP3.LUT P0, PT, PT, PT, PT, 0x80, 0x0 ;  /* 0x000000000000781c */ /* 0x000fda0003f0f070 */
.L_x_7008:
[----:B------:R-:W-:Y:S02]  /*365e0*/  PLOP3.LUT P1, PT, P1, P0, PT, 0xa2, 0x0 ;  /* 0x000000000000781c */ /* 0x000fe40000f21472 */
[----:B------:R-:W-:-:S08]  /*365f0*/  @P0 R2UR P1, UR4, R18 ;  /* 0x00000000120402ca */ /* 0x000fd00000020000 */
[----:B------:R-:W-:-:S05]  /*36600*/  @P0 PLOP3.LUT P0, PT, P1, PT, PT, 0x80, 0x0 ;  /* 0x000000000000081c */ /* 0x000fca0000f0f070 */
[----:B------:R-:W-:Y:S01]  /*36610*/  @!P1 SYNCS.ARRIVE.TRANS64.RED.A0T1 RZ, [UR4+0x38810], RZ ;  /* 0x038810ffffff99a7 */ /* 0x000fe20008200404 */
[----:B------:R-:W-:Y:S07]  /*36620*/  @!P1 ARRIVES.LDGSTSBAR.64.TRANSCNT [UR4+0x38810] ;  /* 0x03881000ff0099b0 */ /* 0x000fee0008000a84 */
[----:B------:R-:W-:Y:S05]  /*36630*/  @P0 BRA.U.ANY `(.L_x_7008) ;  /* 0xfffffffd00e80947 */ /* 0x000fea000393ffff */
[----:B-12---:R-:W2:Y:S02]  /*36640*/  LDL.LU R2, [R1+0x43c] ;  /* 0x00043c0001027983 */ /* 0x006ea40000300800 */
        /* <DEDUP_REMOVED lines=10> */
[----:B-12---:R-:W-:Y:S05]  /*366f0*/  @!P0 BRA `(.L_x_7010) ;  /* 0x0000005800088947 */ /* 0x006fea0003800000 */
.L_x_7142:
[----:B------:R-:W-:Y:S05]  /*36700*/  BSYNC B0 ;  /* 0x0000000000007941 */ /* 0x000fea0003800000 */
.L_x_7009:
[----:B------:R-:W-:-:S13]  /*36710*/  LOP3.LUT P0, RZ, R17, 0x100, RZ, 0xc0, !PT ;  /* 0x0000010011ff7812 */ /* 0x000fda000780c0ff */
[----:B------:R-:W-:Y:S05]  /*36720*/  @!P0 BRA `(.L_x_7011) ;  /* 0x0000000000048947 */ /* 0x000fea0003800000 */
[----:B------:R-:W-:Y:S01]  /*36730*/  BPT.TRAP 0x1 ;  /* 0x000000040000795c */ /* 0x000fe20000300000 */
.L_x_7011:
[----:B-1----:R-:W-:Y:S01]  /*36740*/  SHF.L.U32 R0, R28, 0x1f, RZ ;  /* 0x0000001f1c007819 */ /* 0x002fe200000006ff */
[----:B------:R-:W-:Y:S03]  /*36750*/  BSSY B0, `(.L_x_7012) ;  /* 0x0000003000007945 */ /* 0x000fe60003800000 */
[----:B------:R-:W1:Y:S02]  /*36760*/  SYNCS.PHASECHK.TRANS64.TRYWAIT P0, [R25+URZ+0x38860], R0 ;  /* 0x03886000190075a7 */ /* 0x000e64000800017f */
[----:B-1----:R-:W-:Y:S05]  /*36770*/  @!P0 BRA `(.L_x_7013) ;  /* 0x0000005400fc8947 */ /* 0x002fea0003800000 */
.L_x_7143:
[----:B------:R-:W-:Y:S05]  /*36780*/  BSYNC B0 ;  /* 0x0000000000007941 */ /* 0x000fea0003800000 */
.L_x_7012:
[----:B------:R-:W1:Y:S01]  /*36790*/  LDL.LU R3, [R1+0x440] ;  /* 0x0004400001037983 */ /* 0x000e620000300800 */
[----:B------:R-:W-:Y:S01]  /*367a0*/  ULDC.64 UR4, c[0x0][0x328] ;  /* 0x0000ca0000047ab9 */ /* 0x000fe20000000a00 */
[----:B------:R-:W-:Y:S02]  /*367b0*/  ULDC.64 UR6, c[0x0][0x318] ;  /* 0x0000c60000067ab9 */ /* 0x000fe40000000a00 */
[----:B------:R-:W2:Y:S04]  /*367c0*/  LDL.LU R2, [R1+0x41c] ;  /* 0x00041c0001027983 */ /* 0x000ea80000300800 */
[----:B0-----:R-:W3:Y:S04]  /*367d0*/  LDL.LU R5, [R1+0x444] ;  /* 0x0004440001057983 */ /* 0x001ee80000300800 */
[----:B------:R-:W4:Y:S01]  /*367e0*/  LDL.LU R4, [R1+0x414] ;  /* 0x0004140001047983 */ /* 0x000f220000300800 */
[----:B-1----:R-:W-:-:S04]  /*367f0*/  IMAD R0, R3, UR4, RZ ;  /* 0x0000000403007c24 */ /* 0x002fc8000f8e02ff */
        /* <DEDUP_REMOVED lines=102> */
.L_x_7153:
        /* <DEDUP_REMOVED lines=34> */
.L_x_7015:
        /* <DEDUP_REMOVED lines=10> */
.L_x_7016:
        /* <DEDUP_REMOVED lines=11> */
.L_x_7031:
[----:B0-----:R-:W0:Y:S01]  /*371d0*/  LDC R5, c[0x0][0x430] ;  /* 0x00010c00ff057b82 */ /* 0x001e220000000800 */
[----:B-1----:R-:W1:Y:S01]  /*371e0*/  S2R R2, SR_TID.X ;  /* 0x0000000000027919 */ /* 0x002e620000002100 */
[----:B------:R-:W-:Y:S01]  /*371f0*/  IMAD R4, R7, 0x40, R34 ;  /* 0x0000004007047824 */ /* 0x000fe200078e0222 */
[----:B------:R-:W-:Y:S01]  /*37200*/  LOP3.LUT P1, RZ, R17, 0x100, RZ, 0xc0, !PT ;  /* 0x0000010011ff7812 */ /* 0x000fe2000782c0ff */
[----:B------:R-:W-:Y:S01]  /*37210*/  VIADD R22, R22, 0x1 ;  /* 0x0000000116167836 */ /* 0x000fe20000000000 */
[----:B------:R-:W2:Y:S01]  /*37220*/  S2R R3, SR_TID.X ;  /* 0x0000000000037919 */ /* 0x000ea20000002100 */
[----:B0-----:R-:W-:Y:S02]  /*37230*/  ISETP.NE.AND P0, PT, R5, 0x1, PT ;  /* 0x000000010500780c */ /* 0x001fe40003f05270 */
[----:B-1----:R-:W-:-:S11]  /*37240*/  LOP3.LUT R2, R2, 0x7f, RZ, 0xc0, !PT ;  /* 0x0000007f02027812 */ /* 0x002fd600078ec0ff */
[----:B------:R-:W0:Y:S01]  /*37250*/  @P0 LDC R9, c[0x0][0x434] ;  /* 0x00010d00ff090b82 */ /* 0x000e220000000800 */
[----:B--2---:R-:W-:Y:S01]  /*37260*/  IMAD.SHL.U32 R8, R3, 0x10, RZ ;  /* 0x0000001003087824 */ /* 0x004fe200078e00ff */
[----:B------:R-:W-:-:S04]  /*37270*/  SHF.R.U32.HI R2, RZ, 0x3, R2 ;  /* 0x00000003ff027819 */ /* 0x000fc80000011602 */
[----:B------:R-:W-:Y:S02]  /*37280*/  LOP3.LUT R8, R2, 0x70, R8, 0xf8, !PT ;  /* 0x0000007002087812 */ /* 0x000fe400078ef808 */
[----:B------:R-:W1:Y:S02]  /*37290*/  @P0 LDC R3, c[0x0][0x438] ;  /* 0x00010e00ff030b82 */ /* 0x000e640000000800 */
[C---:B------:R-:W-:Y:S01]  /*372a0*/  ISETP.GT.U32.AND P2, PT, R8.reuse, 0x3f, PT ;  /* 0x0000003f0800780c */ /* 0x040fe20003f44070 */
[----:B------:R-:W-:-:S04]  /*372b0*/  IMAD.IADD R4, R8, 0x1, R4 ;  /* 0x0000000108047824 */ /* 0x000fc800078e0204 */
[----:B------:R-:W-:Y:S02]  /*372c0*/  IMAD.MOV.U32 R2, RZ, RZ, R4 ;  /* 0x000000ffff027224 */ /* 0x000fe400078e0004 */
[----:B0--34-:R-:W-:-:S06]  /*372d0*/  @P0 IMAD.HI.U32 R6, R4, R9, RZ ;  /* 0x0000000904060227 */ /* 0x019fcc00078e00ff */
[----:B------:R-:W0:Y:S01]  /*372e0*/  @!P2 LDC.64 R8, c[0x0][0x428] ;  /* 0x00010a00ff08ab82 */ /* 0x000e220000000a00 */
[----:B-1----:R-:W-:-:S05]  /*372f0*/  @P0 SHF.R.U32.HI R2, RZ, R3, R6 ;  /* 0x00000003ff020219 */ /* 0x002fca0000011606 */
[----:B------:R-:W-:-:S04]  /*37300*/  IMAD.MOV R3, RZ, RZ, -R2 ;  /* 0x000000ffff037224 */ /* 0x000fc800078e0a02 */
[----:B------:R-:W-:Y:S01]  /*37310*/  IMAD R5, R5, R3, R4 ;  /* 0x0000000305057224 */ /* 0x000fe200078e0204 */
[--C-:B------:R-:W-:Y:S01]  /*37320*/  @!P2 SHF.R.S32.HI R3, RZ, 0x1f, R2.reuse ;  /* 0x0000001fff03a819 */ /* 0x100fe20000011402 */
[-C--:B0-----:R-:W-:Y:S02]  /*37330*/  @!P2 IMAD R4, R35, R8.reuse, RZ ;  /* 0x000000082304a224 */ /* 0x081fe400078e02ff */
        /* <DEDUP_REMOVED lines=18> */
.L_x_7019:
[----:B------:R-:W-:Y:S01]  /*37460*/  IMAD R6, R22, 0x8, R18 ;  /* 0x0000000816067824 */ /* 0x000fe200078e0212 */
[----:B------:R-:W-:Y:S01]  /*37470*/  SHF.L.U32 R25, R28, 0x1f, RZ ;  /* 0x0000001f1c197819 */ /* 0x000fe200000006ff */
[----:B------:R-:W-:Y:S01]  /*37480*/  BSSY B1, `(.L_x_7020) ;  /* 0x0000004000017945 */ /* 0x000fe20003800000 */
[----:B------:R-:W-:Y:S02]  /*37490*/  SHF.R.S32.HI R9, RZ, 0x1f, R5 ;  /* 0x0000001fff097819 */ /* 0x000fe40000011405 */
[----:B------:R-:W0:Y:S02]  /*374a0*/  SYNCS.PHASECHK.TRANS64.TRYWAIT P0, [R6+URZ+0x38840], R25 ;  /* 0x03884019060075a7 */ /* 0x000e24000800017f */
[----:B0-----:R-:W-:Y:S05]  /*374b0*/  @!P0 BRA `(.L_x_7021) ;  /* 0x0000005000e88947 */ /* 0x001fea0003800000 */
.L_x_7154:
[----:B------:R-:W-:Y:S05]  /*374c0*/  BSYNC B1 ;  /* 0x0000000000017941 */ /* 0x000fea0003800000 */
.L_x_7020:
        /* <DEDUP_REMOVED lines=40> */
.L_x_7164:
        /* <DEDUP_REMOVED lines=8> */
.L_x_7023:
        /* <DEDUP_REMOVED lines=10> */
.L_x_7024:
[----:B------:R3:W-:Y:S01]  /*37870*/  SYNCS.ARRIVE.TRANS64.A1T0 RZ, [R6+URZ+0x38830], RZ ;  /* 0x038830ff06ff79a7 */ /* 0x0007e2000810003f */
[----:B------:R-:W-:Y:S05]  /*37880*/  @!P2 BRA `(.L_x_7025) ;  /* 0x000000000004a947 */ /* 0x000fea0003800000 */
[----:B------:R-:W-:Y:S01]  /*37890*/  BPT.TRAP 0x1 ;  /* 0x000000040000795c */ /* 0x000fe20000300000 */
.L_x_7025:
[----:B------:R-:W4:Y:S01]  /*378a0*/  SYNCS.PHASECHK.TRANS64.TRYWAIT P0, [R6+URZ+0x38860], R25 ;  /* 0x03886019060075a7 */ /* 0x000f22000800017f */
[----:B------:R-:W-:Y:S04]  /*378b0*/  BSSY B1, `(.L_x_7026) ;  /* 0x0000002000017945 */ /* 0x000fe80003800000 */
[----:B----4-:R-:W-:Y:S05]  /*378c0*/  @!P0 BRA `(.L_x_7027) ;  /* 0x0000005400148947 */ /* 0x010fea0003800000 */
.L_x_7165:
[----:B------:R-:W-:Y:S05]  /*378d0*/  BSYNC B1 ;  /* 0x0000000000017941 */ /* 0x000fea0003800000 */
.L_x_7026:
[----:B------:R-:W-:Y:S01]  /*378e0*/  ULDC.64 UR4, c[0x0][0x328] ;  /* 0x0000ca0000047ab9 */ /* 0x000fe20000000a00 */
[----:B------:R-:W-:Y:S01]  /*378f0*/  ULDC.64 UR6, c[0x0][0x318] ;  /* 0x0000c60000067ab9 */ /* 0x000fe20000000a00 */
[----:B------:R-:W-:Y:S01]  /*37900*/  IMAD R9, R9, UR4, RZ ;  /* 0x0000000409097c24 */ /* 0x000fe2000f8e02ff */
[----:B------:R-:W-:Y:S01]  /*37910*/  LOP3.LUT P5, RZ, R17, 0x8, RZ, 0xc0, !PT ;  /* 0x0000000811ff7812 */ /* 0x000fe200078ac0ff */
[----:B--2---:R-:W-:Y:S01]  /*37920*/  IMAD.WIDE.U32 R2, R5, UR4, RZ ;  /* 0x0000000405027c25 */ /* 0x004fe2000f8e00ff */
        /* <DEDUP_REMOVED lines=16> */
[----:B------:R-:W2:Y:S01]  /*37a30*/  SHFL.IDX PT, R2, R9, RZ, 0x181f ;  /* 0x00181fff09027589 */ /* 0x000ea200000e0000 */
[----:B------:R-:W-:Y:S01]  /*37a40*/  LOP3.LUT P1, RZ, R17, 0x80, RZ, 0xc0, !PT ;  /* 0x0000008011ff7812 */ /* 0x000fe2000782c0ff */
        /* <DEDUP_REMOVED lines=12> */
[----:B--2---:R-:W-:-:S05]  /*37b10*/  IADD3 R2, P0, R2, R0, RZ ;  /* 0x0000000002027210 */ /* 0x004fca0007f1e0ff */
        /* <DEDUP_REMOVED lines=43> */
.L_x_7175:
        /* <DEDUP_REMOVED lines=25> */
.L_x_7029:
        /* <DEDUP_REMOVED lines=10> */
.L_x_7030:
[----:B------:R1:W-:Y:S01]  /*38000*/  SYNCS.ARRIVE.TRANS64.A1T0 RZ, [R6+URZ+0x38850], RZ ;  /* 0x038850ff06ff79a7 */ /* 0x0003e2000810003f */
[----:B------:R-:W-:Y:S05]  /*38010*/  @P3 BRA `(.L_x_7031) ;  /* 0xfffffff0006c3947 */ /* 0x000fea000383ffff */
.L_x_7018:
[----:B------:R-:W-:Y:S05]  /*38020*/  BSYNC B0 ;  /* 0x0000000000007941 */ /* 0x000fea0003800000 */
.L_x_7017:
        /* <DEDUP_REMOVED lines=21> */
.L_x_7033:
[----:B------:R-:W-:Y:S05]  /*38180*/  BSYNC B0 ;  /* 0x0000000000007941 */ /* 0x000fea0003800000 */
.L_x_7032:
[----:B------:R-:W-:-:S07]  /*38190*/  SEL R22, R22, RZ, P0 ;  /* 0x000000ff16167207 */ /* 0x000fce0000000000 */
.L_x_6986:
[----:B------:R-:W-:Y:S05]  /*381a0*/  BSYNC B7 ;  /* 0x0000000000077941 */ /* 0x000fea0003800000 */
.L_x_6984:
        /* <DEDUP_REMOVED lines=8> */
[----:B----4-:R2:W4:Y:S01]  /*38230*/  LDS.128 R24, [R18+0x388d0] ;  /* 0x0388d00012187984 */ /* 0x0105220000000c00 */
[----:B------:R-:W-:Y:S06]  /*38240*/  BAR.ARV 0x4, 0x180 ;  /* 0x0106000000007b1d */ /* 0x000fec0000002000 */
[----:B------:R-:W-:Y:S05]  /*38250*/  BRA `(.L_x_7035) ;  /* 0x0000000c00d47947 */ /* 0x000fea0003800000 */
.L_x_7034:
        /* <DEDUP_REMOVED lines=14> */
[----:B----4-:R-:W-:Y:S01]  /*38340*/  IMAD.MOV.U32 R25, RZ, RZ, RZ ;  /* 0x000000ffff197224 */ /* 0x010fe200078e00ff */
[C---:B------:R-:W-:Y:S01]  /*38350*/  ISETP.GE.U32.AND P2, PT, R8.reuse, 0x2, PT ;  /* 0x000000020800780c */ /* 0x040fe20003f46070 */
[----:B------:R-:W-:Y:S01]  /*38360*/  IMAD.MOV.U32 R5, RZ, RZ, RZ ;  /* 0x000000ffff057224 */ /* 0x000fe200078e00ff */
[C---:B------:R-:W-:Y:S01]  /*38370*/  ISETP.GE.U32.AND P3, PT, R8.reuse, 0x4, PT ;  /* 0x000000040800780c */ /* 0x040fe20003f66070 */
[----:B------:R-:W-:Y:S01]  /*38380*/  SHFL.IDX PT, R0, R24, RZ, 0x1f ;  /* 0x00001fff18007589 */ /* 0x000fe200000e0000 */
[C---:B------:R-:W-:Y:S02]  /*38390*/  ISETP.GE.U32.AND P4, PT, R8.reuse, 0x8, PT ;  /* 0x000000080800780c */ /* 0x040fe40003f86070 */
[----:B------:R-:W-:Y:S01]  /*383a0*/  ISETP.GE.U32.AND P5, PT, R8, 0x10, PT ;  /* 0x000000100800780c */ /* 0x000fe20003fa6070 */
[----:B-1-3--:R0:W-:Y:S02]  /*383b0*/  SHFL.IDX PT, R6, R24, 0x1, 0x1f ;  /* 0x00201f0018067f89 */ /* 0x00a1e400000e0000 */
        /* <DEDUP_REMOVED lines=21> */
.L_x_7185:
[----:B------:R-:W-:Y:S02]  /*38510*/  ULDC UR4, c[0x0][0xd38] ;  /* 0x00034e0000047ab9 */ /* 0x000fe40000000800 */
[----:B------:R-:W-:-:S04]  /*38520*/  IMAD.U32 R4, RZ, RZ, UR4 ;  /* 0x00000004ff047e24 */ /* 0x000fc8000f8e00ff */
[----:B-1----:R-:W-:-:S04]  /*38530*/  IMAD R3, R14, R4, RZ ;  /* 0x000000040e037224 */ /* 0x002fc800078e02ff */
[----:B------:R-:W-:-:S05]  /*38540*/  IMAD.IADD R6, R6, 0x1, R3 ;  /* 0x0000000106067824 */ /* 0x000fca00078e0203 */
[----:B------:R-:W-:-:S13]  /*38550*/  ISETP.GT.AND P6, PT, R6, R0, PT ;  /* 0x000000000600720c */ /* 0x000fda0003fc4270 */
[----:B------:R-:W-:Y:S05]  /*38560*/  @P6 BRA `(.L_x_7037) ;  /* 0x0000000000a46947 */ /* 0x000fea0003800000 */
.L_x_7040:
        /* <DEDUP_REMOVED lines=35> */
.L_x_7193:
[----:B------:R-:W-:Y:S02]  /*387a0*/  ULDC UR4, c[0x0][0xd38] ;  /* 0x00034e0000047ab9 */ /* 0x000fe40000000800 */
[----:B------:R-:W-:-:S04]  /*387b0*/  IMAD.U32 R4, RZ, RZ, UR4 ;  /* 0x00000004ff047e24 */ /* 0x000fc8000f8e00ff */
[----:B-1----:R-:W-:-:S04]  /*387c0*/  IMAD R3, R14, R4, RZ ;  /* 0x000000040e037224 */ /* 0x002fc800078e02ff */
[----:B------:R-:W-:-:S05]  /*387d0*/  IMAD.IADD R6, R3, 0x1, R6 ;  /* 0x0000000103067824 */ /* 0x000fca00078e0206 */
[----:B------:R-:W-:-:S13]  /*387e0*/  ISETP.GT.AND P6, PT, R6, R0, PT ;  /* 0x000000000600720c */ /* 0x000fda0003fc4270 */
[----:B------:R-:W-:Y:S05]  /*387f0*/  @!P6 BRA `(.L_x_7040) ;  /* 0xfffffffc005ce947 */ /* 0x000fea000383ffff */
.L_x_7037:
        /* <DEDUP_REMOVED lines=10> */
.L_x_7198:
[----:B------:R-:W-:-:S13]  /*388a0*/  ISETP.NE.AND P0, PT, R3, RZ, PT ;  /* 0x000000ff0300720c */ /* 0x000fda0003f05270 */
[----:B------:R-:W-:Y:S05]  /*388b0*/  @!P0 BRA `(.L_x_7042) ;  /* 0x0000000000108947 */ /* 0x000fea0003800000 */
[----:B------:R-:W-:Y:S01]  /*388c0*/  UMOV UR4, 0xffffffff ;  /* 0xffffffff00047882 */ /* 0x000fe20000000000 */
[----:B------:R-:W-:Y:S02]  /*388d0*/  VIADD R12, R7, 0xffffffff ;  /* 0xffffffff070c7836 */ /* 0x000fe40000000000 */
[----:B------:R-:W-:Y:S05]  /*388e0*/  BRA.DIV UR4, `(.L_x_7043) ;  /* 0x00000056044c7947 */ /* 0x000fea000b800000 */
[----:B------:R4:W0:Y:S02]  /*388f0*/  SHFL.IDX PT, R24, R2, R12, 0x1f ;  /* 0x00001f0c02187589 */ /* 0x00082400000e0000 */
.L_x_7042:
        /* <DEDUP_REMOVED lines=59> */
.L_x_7044:
        /* <DEDUP_REMOVED lines=60> */
.L_x_7045:
[----:B------:R-:W-:-:S05]  /*39070*/  LOP3.LUT R0, RZ, R3, RZ, 0x33, !PT ;  /* 0x00000003ff007212 */ /* 0x000fca00078e33ff */
[----:B------:R-:W-:Y:S01]  /*39080*/  IMAD.IADD R25, R25, 0x1, R0 ;  /* 0x0000000119197824 */ /* 0x000fe200078e0200 */
[----:B------:R-:W-:Y:S06]  /*39090*/  BRA `(.L_x_7046) ;  /* 0x00000000001c7947 */ /* 0x000fec0003800000 */
.L_x_7038:
[----:B------:R-:W-:Y:S01]  /*390a0*/  UMOV UR4, URZ ;  /* 0x0000003f00047c82 */ /* 0x000fe20008000000 */
[----:B------:R-:W-:Y:S01]  /*390b0*/  UMOV UR5, URZ ;  /* 0x0000003f00057c82 */ /* 0x000fe20008000000 */
[----:B------:R-:W-:Y:S01]  /*390c0*/  ULDC UR6, c[0x0][0xd3c] ;  /* 0x00034f0000067ab9 */ /* 0x000fe20000000800 */
[----:B------:R-:W-:Y:S02]  /*390d0*/  IMAD.MOV.U32 R24, RZ, RZ, R0 ;  /* 0x000000ffff187224 */ /* 0x000fe400078e0000 */
[----:B------:R-:W-:Y:S02]  /*390e0*/  IMAD.U32 R25, RZ, RZ, UR4 ;  /* 0x00000004ff197e24 */ /* 0x000fe4000f8e00ff */
[----:B------:R-:W-:Y:S02]  /*390f0*/  IMAD.U32 R26, RZ, RZ, UR5 ;  /* 0x00000005ff1a7e24 */ /* 0x000fe4000f8e00ff */
[----:B------:R-:W-:-:S07]  /*39100*/  IMAD.U32 R27, RZ, RZ, UR6 ;  /* 0x00000006ff1b7e24 */ /* 0x000fce000f8e00ff */
.L_x_7046:
        /* <DEDUP_REMOVED lines=10> */
.L_x_7035:
[----:B------:R-:W-:Y:S02]  /*391b0*/  ULDC UR4, c[0x0][0xd3c] ;  /* 0x00034f0000047ab9 */ /* 0x000fe40000000800 */
[----:B----4-:R-:W-:-:S13]  /*391c0*/  ISETP.GE.AND P0, PT, R27, UR4, PT ;  /* 0x000000041b007c0c */ /* 0x010fda000bf06270 */
[----:B------:R-:W-:Y:S05]  /*391d0*/  @!P0 BRA `(.L_x_7047) ;  /* 0xffffff7c005c8947 */ /* 0x000fea000383ffff */
[----:B------:R-:W-:Y:S05]  /*391e0*/  BSYNC B8 ;  /* 0x0000000000087941 */ /* 0x000fea0003800000 */
.L_x_6914:
[----:B-1----:R-:W4:Y:S01]  /*391f0*/  LDL.LU R0, [R1+0x43c] ;  /* 0x00043c0001007983 */ /* 0x002f220000300800 */
[----:B------:R-:W-:Y:S01]  /*39200*/  BSSY B0, `(.L_x_7048) ;  /* 0x000000b000007945 */ /* 0x000fe20003800000 */
[----:B------:R-:W1:Y:S01]  /*39210*/  S2R R5, SR_CgaCtaId ;  /* 0x0000000000057919 */ /* 0x000e620000008800 */
        /* <DEDUP_REMOVED lines=9> */
.L_x_7201:
[----:B------:R-:W-:Y:S05]  /*392b0*/  BSYNC B0 ;  /* 0x0000000000007941 */ /* 0x000fea0003800000 */
.L_x_7048:
[----:B------:R-:W-:-:S03]  /*392c0*/  UMOV UR4, 0xffffffff ;  /* 0xffffffff00047882 */ /* 0x000fc60000000000 */
[----:B------:R-:W-:Y:S05]  /*392d0*/  BRA.DIV UR4, `(.L_x_7050) ;  /* 0x0000004e040c7947 */ /* 0x000fea000b800000 */
[----:B-1----:R-:W1:Y:S02]  /*392e0*/  S2R R0, SR_TID.X ;  /* 0x0000000000007919 */ /* 0x002e640000002100 */
[----:B-1----:R-:W-:-:S04]  /*392f0*/  SHF.R.U32.HI R0, RZ, 0x5, R0 ;  /* 0x00000005ff007819 */ /* 0x002fc80000011600 */
[----:B------:R-:W-:-:S05]  /*39300*/  LOP3.LUT R0, R0, 0x3, RZ, 0xc0, !PT ;  /* 0x0000000300007812 */ /* 0x000fca00078ec0ff */
[----:B------:R1:W4:Y:S02]  /*39310*/  SHFL.IDX PT, R14, R0, RZ, 0x1f ;  /* 0x00001fff000e7589 */ /* 0x00032400000e0000 */
.L_x_7204:
[----:B----4-:R-:W-:-:S13]  /*39320*/  ISETP.NE.AND P0, PT, R14, RZ, PT ;  /* 0x000000ff0e00720c */ /* 0x010fda0003f05270 */
[----:B------:R-:W-:Y:S05]  /*39330*/  @P0 BRA `(.L_x_6670) ;  /* 0x0000000000880947 */ /* 0x000fea0003800000 */
[----:B------:R-:W-:-:S03]  /*39340*/  UMOV UR4, 0xffffffff ;  /* 0xffffffff00047882 */ /* 0x000fc60000000000 */
[----:B------:R-:W-:Y:S05]  /*39350*/  BRA.DIV UR4, `(.L_x_7051) ;  /* 0x0000004e04207947 */ /* 0x000fea000b800000 */
[----:B------:R-:W-:-:S13]  /*39360*/  ELECT P6, URZ, PT ;  /* 0x00000000003f782f */ /* 0x000fda00038c0000 */
.L_x_7207:
[----:B------:R-:W-:Y:S05]  /*39370*/  @!P6 BRA `(.L_x_6670) ;  /* 0x000000000078e947 */ /* 0x000fea0003800000 */
[----:B------:R-:W-:-:S06]  /*39380*/  ULOP3.LUT UR4, UR60, 0x2, URZ, 0xfc, !UPT ;  /* 0x000000023c047892 */ /* 0x000fcc000f8efc3f */
[----:B-1----:R-:W-:-:S05]  /*39390*/  IMAD.U32 R0, RZ, RZ, UR4 ;  /* 0x00000004ff007e24 */ /* 0x002fca000f8e00ff */
[----:B------:R-:W-:-:S13]  /*393a0*/  ISETP.NE.AND P0, PT, R0, 0x3, PT ;  /* 0x000000030000780c */ /* 0x000fda0003f05270 */
[----:B------:R-:W-:Y:S05]  /*393b0*/  @!P0 BRA `(.L_x_7052) ;  /* 0x0000000000048947 */ /* 0x000fea0003800000 */
[----:B------:R-:W-:Y:S01]  /*393c0*/  BPT.TRAP 0x1 ;  /* 0x000000040000795c */ /* 0x000fe20000300000 */
.L_x_7052:
[----:B------:R-:W-:Y:S01]  /*393d0*/  IMAD R5, R22, 0x8, R7 ;  /* 0x0000000816057824 */ /* 0x000fe200078e0207 */
[----:B------:R-:W-:Y:S01]  /*393e0*/  SHF.L.U32 R0, R28, 0x1f, RZ ;  /* 0x0000001f1c007819 */ /* 0x000fe200000006ff */
[----:B------:R-:W-:-:S03]  /*393f0*/  VIADD R22, R22, 0x1 ;  /* 0x0000000116167836 */ /* 0x000fc60000000000 */
[----:B------:R-:W1:Y:S02]  /*39400*/  SYNCS.PHASECHK.TRANS64.TRYWAIT P1, [R5+URZ+0x38840], R0 ;  /* 0x03884000050075a7 */ /* 0x000e64000802017f */
[----:B------:R-:W-:-:S04]  /*39410*/  ISETP.NE.AND P2, PT, R22, 0x2, PT ;  /* 0x000000021600780c */ /* 0x000fc80003f45270 */
[----:B------:R-:W-:Y:S01]  /*39420*/  SEL R3, RZ, 0x1, P2 ;  /* 0x00000001ff037807 */ /* 0x000fe20001000000 */
[----:B-1----:R-:W-:Y:S08]  /*39430*/  @!P1 BRA `(.L_x_7053) ;  /* 0x0000004c00089947 */ /* 0x002ff00003800000 */
.L_x_7208:
[----:B------:R-:W-:Y:S02]  /*39440*/  SEL R22, R22, RZ, P2 ;  /* 0x000000ff16167207 */ /* 0x000fe40001000000 */
[----:B------:R-:W-:Y:S01]  /*39450*/  LOP3.LUT R2, R28, R3, RZ, 0x3c, !PT ;  /* 0x000000031c027212 */ /* 0x000fe200078e3cff */
[----:B------:R-:W-:Y:S06]  /*39460*/  @!P0 BRA `(.L_x_7054) ;  /* 0x0000000000048947 */ /* 0x000fec0003800000 */
[----:B------:R-:W-:Y:S01]  /*39470*/  BPT.TRAP 0x1 ;  /* 0x000000040000795c */ /* 0x000fe20000300000 */
.L_x_7054:
[----:B------:R-:W-:Y:S01]  /*39480*/  IMAD R3, R22, 0x8, R7 ;  /* 0x0000000816037824 */ /* 0x000fe200078e0207 */
[----:B------:R-:W-:-:S04]  /*39490*/  SHF.L.U32 R2, R2, 0x1f, RZ ;  /* 0x0000001f02027819 */ /* 0x000fc800000006ff */
[----:B------:R-:W4:Y:S02]  /*394a0*/  SYNCS.PHASECHK.TRANS64.TRYWAIT P1, [R3+URZ+0x38840], R2 ;  /* 0x03884002030075a7 */ /* 0x000f24000802017f */
[----:B----4-:R-:W-:Y:S05]  /*394b0*/  @!P1 BRA `(.L_x_7055) ;  /* 0x0000004800fc9947 */ /* 0x010fea0003800000 */
.L_x_7209:
[----:B------:R-:W-:Y:S05]  /*394c0*/  @!P0 BRA `(.L_x_7056) ;  /* 0x0000000000048947 */ /* 0x000fea0003800000 */
[----:B------:R-:W-:Y:S01]  /*394d0*/  BPT.TRAP 0x1 ;  /* 0x000000040000795c */ /* 0x000fe20000300000 */
.L_x_7056:
[----:B------:R-:W5:Y:S02]  /*394e0*/  SYNCS.PHASECHK.TRANS64.TRYWAIT P1, [R5+URZ+0x38860], R0 ;  /* 0x03886000050075a7 */ /* 0x000f64000802017f */
[----:B-----5:R-:W-:Y:S05]  /*394f0*/  @!P1 BRA `(.L_x_7057) ;  /* 0x0000004c00009947 */ /* 0x020fea0003800000 */
.L_x_7210:
[----:B------:R-:W-:Y:S05]  /*39500*/  @!P0 BRA `(.L_x_7058) ;  /* 0x0000000000048947 */ /* 0x000fea0003800000 */
[----:B------:R-:W-:Y:S01]  /*39510*/  BPT.TRAP 0x1 ;  /* 0x000000040000795c */ /* 0x000fe20000300000 */
.L_x_7058:
[----:B------:R0:W0:Y:S02]  /*39520*/  SYNCS.PHASECHK.TRANS64.TRYWAIT P0, [R3+URZ+0x38860], R2 ;  /* 0x03886002030075a7 */ /* 0x000024000800017f */
[----:B0-----:R-:W-:Y:S05]  /*39530*/  @!P0 NANOSLEEP.SYNCS 0x989680 ;  /* 0x009896800000895d */ /* 0x001fea0003900000 */
[----:B------:R-:W0:Y:S02]  /*39540*/  @!P0 SYNCS.PHASECHK.TRANS64 P0, [R3+URZ+0x38860], R2 ;  /* 0x03886002030085a7 */ /* 0x000e24000800007f */
[----:B0-----:R-:W-:Y:S05]  /*39550*/  @!P0 BRA `(.L_x_7058) ;  /* 0xfffffffc00f08947 */ /* 0x001fea000383ffff */
.L_x_6670:
[----:B------:R-:W-:Y:S05]  /*39560*/  BSYNC B9 ;  /* 0x0000000000097941 */ /* 0x000fea0003800000 */
.L_x_6667:
[----:B------:R-:W-:Y:S05]  /*39570*/  EXIT ;  /* 0x000000000000794d */ /* 0x000fea0003800000 */
.L_x_6696:
[----:B0-----:R0:W1:Y:S02]  /*39580*/  SYNCS.PHASECHK.TRANS64.TRYWAIT P4, [R40+URZ+0x38890], R51 ;  /* 0x03889033280075a7 */ /* 0x001064000808017f */
[----:B-1----:R-:W-:Y:S05]  /*39590*/  @!P4 NANOSLEEP.SYNCS 0x989680 ;  /* 0x009896800000c95d */ /* 0x002fea0003900000 */
[----:B------:R-:W1:Y:S02]  /*395a0*/  @!P4 SYNCS.PHASECHK.TRANS64 P4, [R40+URZ+0x38890], R51 ;  /* 0x038890332800c5a7 */ /* 0x000e64000808007f */
[----:B-1----:R-:W-:Y:S05]  /*395b0*/  @!P4 BRA `(.L_x_6696) ;  /* 0xfffffffc00f0c947 */ /* 0x002fea000383ffff */
[----:B------:R-:W-:Y:S05]  /*395c0*/  BRA `(.L_x_7059) ;  /* 0xfffffc9800c87947 */ /* 0x000fea000383ffff */
.L_x_6697:
        /* <DEDUP_REMOVED lines=8> */
.L_x_7061:
[----:B------:R-:W-:Y:S05]  /*39650*/  BSYNC B1 ;  /* 0x0000000000017941 */ /* 0x000fea0003800000 */
.L_x_7060:
        /* <DEDUP_REMOVED lines=8> */
.L_x_7062:
[----:B------:R-:W-:Y:S05]  /*396e0*/  BRA `(.L_x_7063) ;  /* 0xfffffc9800947947 */ /* 0x000fea000383ffff */
.L_x_6707:
[----:B0-----:R0:W1:Y:S02]  /*396f0*/  SYNCS.PHASECHK.TRANS64.TRYWAIT P5, [R40+URZ+0x38890], R51 ;  /* 0x03889033280075a7 */ /* 0x00106400080a017f */
[----:B-1----:R-:W-:Y:S05]  /*39700*/  @!P5 NANOSLEEP.SYNCS 0x989680 ;  /* 0x009896800000d95d */ /* 0x002fea0003900000 */
[----:B------:R-:W1:Y:S02]  /*39710*/  @!P5 SYNCS.PHASECHK.TRANS64 P5, [R40+URZ+0x38890], R51 ;  /* 0x038890332800d5a7 */ /* 0x000e6400080a007f */
[----:B-1----:R-:W-:Y:S05]  /*39720*/  @!P5 BRA `(.L_x_6707) ;  /* 0xfffffffc00f0d947 */ /* 0x002fea000383ffff */
[----:B------:R-:W-:Y:S05]  /*39730*/  BRA `(.L_x_7064) ;  /* 0xfffffca400707947 */ /* 0x000fea000383ffff */
.L_x_6708:
        /* <DEDUP_REMOVED lines=8> */
.L_x_7066:
[----:B------:R-:W-:Y:S05]  /*397c0*/  BSYNC B1 ;  /* 0x0000000000017941 */ /* 0x000fea0003800000 */
.L_x_7065:
        /* <DEDUP_REMOVED lines=8> */
.L_x_7067:
[----:B------:R-:W-:Y:S01]  /*39850*/  IMAD.MOV.U32 R20, RZ, RZ, R14 ;  /* 0x000000ffff147224 */ /* 0x000fe200078e000e */
[----:B------:R-:W-:Y:S06]  /*39860*/  BRA `(.L_x_7068) ;  /* 0xfffffca400387947 */ /* 0x000fec000383ffff */
.L_x_6713:
[----:B0-----:R0:W1:Y:S02]  /*39870*/  SYNCS.PHASECHK.TRANS64.TRYWAIT P0, [R40+URZ+0x38890], R51 ;  /* 0x03889033280075a7 */ /* 0x001064000800017f */
[----:B-1----:R-:W-:Y:S05]  /*39880*/  @!P0 NANOSLEEP.SYNCS 0x989680 ;  /* 0x009896800000895d */ /* 0x002fea0003900000 */
[----:B------:R-:W1:Y:S02]  /*39890*/  @!P0 SYNCS.PHASECHK.TRANS64 P0, [R40+URZ+0x38890], R51 ;  /* 0x03889033280085a7 */ /* 0x000e64000800007f */
[----:B-1----:R-:W-:Y:S05]  /*398a0*/  @!P0 BRA `(.L_x_6713) ;  /* 0xfffffffc00f08947 */ /* 0x002fea000383ffff */
[----:B------:R-:W-:Y:S05]  /*398b0*/  BRA `(.L_x_7069) ;  /* 0xfffffcac00347947 */ /* 0x000fea000383ffff */
.L_x_6714:
[----:B------:R-:W-:Y:S01]  /*398c0*/  BSSY B1, `(.L_x_7070) ;  /* 0x0000007000017945 */ /* 0x000fe20003800000 */
[----:B------:R-:W-:Y:S02]  /*398d0*/  IMAD.MOV.U32 R12, RZ, RZ, RZ ;  /* 0x000000ffff0c7224 */ /* 0x000fe400078e00ff */
[----:B------:R-:W-:Y:S02]  /*398e0*/  IMAD.MOV.U32 R11, RZ, RZ, 0x1c1f ;  /* 0x00001c1fff0b7424 */ /* 0x000fe400078e00ff */
[----:B------:R-:W-:-:S07]  /*398f0*/  IMAD.MOV.U32 R15, RZ, RZ, -0x1 ;  /* 0xffffffffff0f7424 */ /* 0x000fce00078e00ff */
[----:B0-----:R-:W-:Y:S05]  /*39900*/  WARPSYNC.COLLECTIVE R15, `(.L_x_7071) ;  /* 0x000000000f087348 */ /* 0x001fea0003c00000 */
[----:B------:R1:W2:Y:S02]  /*39910*/  SHFL.IDX P6, R14, R13, R12, R11 ;  /* 0x0000000c0d0e7389 */ /* 0x0002a400000c000b */
[----:B012---:R-:W-:Y:S01]  /*39920*/  ENDCOLLECTIVE ;  /* 0x000000000000791b */ /* 0x007fe20003800000 */
.L_x_7071:
[----:B------:R-:W-:Y:S05]  /*39930*/  BSYNC B1 ;  /* 0x0000000000017941 */ /* 0x000fea0003800000 */
.L_x_7070:
        /* <DEDUP_REMOVED lines=8> */
.L_x_7072:
[----:B------:R-:W-:Y:S05]  /*399c0*/  BRA `(.L_x_7073) ;  /* 0xfffffcac00547947 */ /* 0x000fea000383ffff */
.L_x_6718:
[----:B----4-:R4:W0:Y:S02]  /*399d0*/  SYNCS.PHASECHK.TRANS64.TRYWAIT P3, [R40+URZ+0x388b0], R51 ;  /* 0x0388b033280075a7 */ /* 0x010824000806017f */
[----:B0-----:R-:W-:Y:S05]  /*399e0*/  @!P3 NANOSLEEP.SYNCS 0x989680 ;  /* 0x009896800000b95d */ /* 0x001fea0003900000 */
[----:B------:R-:W0:Y:S02]  /*399f0*/  @!P3 SYNCS.PHASECHK.TRANS64 P3, [R40+URZ+0x388b0], R51 ;  /* 0x0388b0332800b5a7 */ /* 0x000e24000806007f */
[----:B0-----:R-:W-:Y:S05]  /*39a00*/  @!P3 BRA `(.L_x_6718) ;  /* 0xfffffffc00f0b947 */ /* 0x001fea000383ffff */
[----:B------:R-:W-:Y:S05]  /*39a10*/  BRA `(.L_x_7074) ;  /* 0xfffffcac00e47947 */ /* 0x000fea000383ffff */
.L_x_6764:
        /* <DEDUP_REMOVED lines=8> */
.L_x_7076:
[----:B------:R-:W-:Y:S05]  /*39aa0*/  BSYNC B1 ;  /* 0x0000000000017941 */ /* 0x000fea0003800000 */
.L_x_7075:
        /* <DEDUP_REMOVED lines=8> */
.L_x_7077:
[----:B------:R-:W-:Y:S02]  /*39b30*/  IMAD.MOV.U32 R13, RZ, RZ, R34 ;  /* 0x000000ffff0d7224 */ /* 0x000fe400078e0022 */
[----:B------:R-:W-:-:S07]  /*39b40*/  IMAD.MOV.U32 R6, RZ, RZ, R14 ;  /* 0x000000ffff067224 */ /* 0x000fce00078e000e */
[----:B------:R-:W-:Y:S05]  /*39b50*/  WARPSYNC.COLLECTIVE R15, `(.L_x_7078) ;  /* 0x000000000f087348 */ /* 0x000fea0003c00000 */
[----:B------:R0:W1:Y:S02]  /*39b60*/  SHFL.IDX P6, R14, R13, R12, R11 ;  /* 0x0000000c0d0e7389 */ /* 0x00006400000c000b */
[----:B01----:R-:W-:Y:S01]  /*39b70*/  ENDCOLLECTIVE ;  /* 0x000000000000791b */ /* 0x003fe20003800000 */
.L_x_7078:
[----:B------:R-:W-:Y:S02]  /*39b80*/  IMAD.MOV.U32 R13, RZ, RZ, R3 ;  /* 0x000000ffff0d7224 */ /* 0x000fe400078e0003 */
[----:B------:R-:W-:-:S07]  /*39b90*/  IMAD.MOV.U32 R20, RZ, RZ, R14 ;  /* 0x000000ffff147224 */ /* 0x000fce00078e000e */
[----:B------:R-:W-:Y:S05]  /*39ba0*/  WARPSYNC.COLLECTIVE R15, `(.L_x_7079) ;  /* 0x000000000f087348 */ /* 0x000fea0003c00000 */
[----:B------:R0:W1:Y:S02]  /*39bb0*/  SHFL.IDX P6, R14, R13, R12, R11 ;  /* 0x0000000c0d0e7389 */ /* 0x00006400000c000b */
[----:B01----:R-:W-:Y:S01]  /*39bc0*/  ENDCOLLECTIVE ;  /* 0x000000000000791b */ /* 0x003fe20003800000 */
.L_x_7079:
[----:B------:R-:W-:Y:S01]  /*39bd0*/  IMAD.MOV.U32 R8, RZ, RZ, R14 ;  /* 0x000000ffff087224 */ /* 0x000fe200078e000e */
[----:B------:R-:W-:Y:S06]  /*39be0*/  BRA `(.L_x_7080) ;  /* 0xfffffd5800047947 */ /* 0x000fec000383ffff */
.L_x_6767:
[----:B------:R-:W-:Y:S01]  /*39bf0*/  BSSY B1, `(.L_x_7081) ;  /* 0x0000008000017945 */ /* 0x000fe20003800000 */
[----:B------:R-:W-:Y:S02]  /*39c00*/  IMAD.MOV.U32 R13, RZ, RZ, R64 ;  /* 0x000000ffff0d7224 */ /* 0x000fe400078e0040 */
[----:B------:R-:W-:Y:S02]  /*39c10*/  IMAD.MOV.U32 R12, RZ, RZ, 0x1 ;  /* 0x00000001ff0c7424 */ /* 0x000fe400078e00ff */
[----:B------:R-:W-:Y:S02]  /*39c20*/  IMAD.MOV.U32 R11, RZ, RZ, 0x1c1f ;  /* 0x00001c1fff0b7424 */ /* 0x000fe400078e00ff */
[----:B------:R-:W-:-:S07]  /*39c30*/  IMAD.MOV.U32 R15, RZ, RZ, -0x1 ;  /* 0xffffffffff0f7424 */ /* 0x000fce00078e00ff */
[----:B0---4-:R-:W-:Y:S05]  /*39c40*/  WARPSYNC.COLLECTIVE R15, `(.L_x_7082) ;  /* 0x000000000f087348 */ /* 0x011fea0003c00000 */
[----:B------:R1:W2:Y:S02]  /*39c50*/  SHFL.IDX P6, R14, R13, R12, R11 ;  /* 0x0000000c0d0e7389 */ /* 0x0002a400000c000b */
[----:B012-4-:R-:W-:Y:S01]  /*39c60*/  ENDCOLLECTIVE ;  /* 0x000000000000791b */ /* 0x017fe20003800000 */
.L_x_7082:
[----:B------:R-:W-:Y:S05]  /*39c70*/  BSYNC B1 ;  /* 0x0000000000017941 */ /* 0x000fea0003800000 */
.L_x_7081:
        /* <DEDUP_REMOVED lines=8> */
.L_x_7083:
[----:B------:R-:W-:Y:S02]  /*39d00*/  IMAD.MOV.U32 R13, RZ, RZ, R34 ;  /* 0x000000ffff0d7224 */ /* 0x000fe400078e0022 */
[----:B------:R-:W-:-:S07]  /*39d10*/  IMAD.MOV.U32 R6, RZ, RZ, R14 ;  /* 0x000000ffff067224 */ /* 0x000fce00078e000e */
[----:B------:R-:W-:Y:S05]  /*39d20*/  WARPSYNC.COLLECTIVE R15, `(.L_x_7084) ;  /* 0x000000000f087348 */ /* 0x000fea0003c00000 */
[----:B------:R0:W1:Y:S02]  /*39d30*/  SHFL.IDX P6, R14, R13, R12, R11 ;  /* 0x0000000c0d0e7389 */ /* 0x00006400000c000b */
[----:B01----:R-:W-:Y:S01]  /*39d40*/  ENDCOLLECTIVE ;  /* 0x000000000000791b */ /* 0x003fe20003800000 */
.L_x_7084:
[----:B------:R-:W-:Y:S02]  /*39d50*/  IMAD.MOV.U32 R13, RZ, RZ, R3 ;  /* 0x000000ffff0d7224 */ /* 0x000fe400078e0003 */
[----:B------:R-:W-:-:S07]  /*39d60*/  IMAD.MOV.U32 R34, RZ, RZ, R14 ;  /* 0x000000ffff227224 */ /* 0x000fce00078e000e */
[----:B------:R-:W-:Y:S05]  /*39d70*/  WARPSYNC.COLLECTIVE R15, `(.L_x_7085) ;  /* 0x000000000f087348 */ /* 0x000fea0003c00000 */
[----:B------:R0:W1:Y:S02]  /*39d80*/  SHFL.IDX P6, R14, R13, R12, R11 ;  /* 0x0000000c0d0e7389 */ /* 0x00006400000c000b */
[----:B01----:R-:W-:Y:S01]  /*39d90*/  ENDCOLLECTIVE ;  /* 0x000000000000791b */ /* 0x003fe20003800000 */
.L_x_7085:
[----:B------:R-:W-:Y:S05]  /*39da0*/  BRA `(.L_x_7086) ;  /* 0xfffffd58006c7947 */ /* 0x000fea000383ffff */
.L_x_6771:
[----:B----4-:R4:W0:Y:S02]  /*39db0*/  SYNCS.PHASECHK.TRANS64.TRYWAIT P0, [R2+URZ+0x38800], R3 ;  /* 0x03880003020075a7 */ /* 0x010824000800017f */
[----:B0-----:R-:W-:Y:S05]  /*39dc0*/  @!P0 NANOSLEEP.SYNCS 0x989680 ;  /* 0x009896800000895d */ /* 0x001fea0003900000 */
[----:B------:R-:W0:Y:S02]  /*39dd0*/  @!P0 SYNCS.PHASECHK.TRANS64 P0, [R2+URZ+0x38800], R3 ;  /* 0x03880003020085a7 */ /* 0x000e24000800007f */
[----:B0-----:R-:W-:Y:S05]  /*39de0*/  @!P0 BRA `(.L_x_6771) ;  /* 0xfffffffc00f08947 */ /* 0x001fea000383ffff */
[----:B------:R-:W-:Y:S05]  /*39df0*/  BRA `(.L_x_7087) ;  /* 0xfffffd5800f87947 */ /* 0x000fea000383ffff */
.L_x_6779:
[----:B------:R-:W0:Y:S01]  /*39e00*/  LDC R69, c[0x0][0x3f4] ;  /* 0x0000fd00ff457b82 */ /* 0x000e220000000800 */
        /* <DEDUP_REMOVED lines=8> */
.L_x_7089:
[----:B------:R-:W-:Y:S05]  /*39e90*/  BSYNC B1 ;  /* 0x0000000000017941 */ /* 0x000fea0003800000 */
.L_x_7088:
        /* <DEDUP_REMOVED lines=10> */
.L_x_7090:
        /* <DEDUP_REMOVED lines=8> */
.L_x_7091:
[----:B------:R-:W-:-:S05]  /*39fc0*/  @!P1 IADD3 R6, P2, R5, R9, RZ ;  /* 0x0000000905069210 */ /* 0x000fca0007f5e0ff */
[----:B------:R-:W-:Y:S02]  /*39fd0*/  @!P1 IMAD.X R5, R4, 0x1, R21, P2 ;  /* 0x0000000104059824 */ /* 0x000fe400010e0615 */
[----:B------:R-:W-:Y:S02]  /*39fe0*/  @!P1 IMAD.MOV.U32 R4, RZ, RZ, R6 ;  /* 0x000000ffff049224 */ /* 0x000fe400078e0006 */
[----:B------:R-:W-:-:S04]  /*39ff0*/  IMAD.MOV.U32 R13, RZ, RZ, R70 ;  /* 0x000000ffff0d7224 */ /* 0x000fc800078e0046 */
[----:B------:R-:W5:Y:S01]  /*3a000*/  @!P1 LD.E.128 R4, desc[UR36][R4.64] ;  /* 0x0000002404049980 */ /* 0x000f62000c101d00 */
[----:B------:R-:W-:-:S07]  /*3a010*/  IMAD.MOV.U32 R8, RZ, RZ, R14 ;  /* 0x000000ffff087224 */ /* 0x000fce00078e000e */
[----:B-----5:R-:W-:Y:S05]  /*3a020*/  WARPSYNC.COLLECTIVE R15, `(.L_x_7092) ;  /* 0x000000000f087348 */ /* 0x020fea0003c00000 */
[----:B------:R0:W1:Y:S02]  /*3a030*/  SHFL.IDX P6, R14, R13, R12, R11 ;  /* 0x0000000c0d0e7389 */ /* 0x00006400000c000b */
[----:B01---5:R-:W-:Y:S01]  /*3a040*/  ENDCOLLECTIVE ;  /* 0x000000000000791b */ /* 0x023fe20003800000 */
.L_x_7092:
[----:B------:R-:W-:-:S05]  /*3a050*/  @!P1 IADD3 R14, P2, R14, R9, RZ ;  /* 0x000000090e0e9210 */ /* 0x000fca0007f5e0ff */
[----:B------:R-:W-:Y:S02]  /*3a060*/  @!P1 IMAD.X R9, R8, 0x1, R21, P2 ;  /* 0x0000000108099824 */ /* 0x000fe400010e0615 */
[----:B------:R-:W-:-:S06]  /*3a070*/  @!P1 IMAD.MOV.U32 R8, RZ, RZ, R14 ;  /* 0x000000ffff089224 */ /* 0x000fcc00078e000e */
[----:B------:R-:W2:Y:S01]  /*3a080*/  @!P1 LD.E.128 R8, desc[UR36][R8.64] ;  /* 0x0000002408089980 */ /* 0x000ea2000c101d00 */
[----:B------:R-:W-:Y:S01]  /*3a090*/  CS2R R64, SRZ ;  /* 0x0000000000407805 */ /* 0x000fe2000001ff00 */
[----:B------:R-:W-:Y:S02]  /*3a0a0*/  IMAD.MOV.U32 R13, RZ, RZ, R27 ;  /* 0x000000ffff0d7224 */ /* 0x000fe400078e001b */
[----:B------:R-:W-:Y:S01]  /*3a0b0*/  IMAD.MOV.U32 R12, RZ, RZ, 0x1 ;  /* 0x00000001ff0c7424 */ /* 0x000fe200078e00ff */
[----:B------:R-:W-:Y:S02]  /*3a0c0*/  CS2R R20, SRZ ;  /* 0x0000000000147805 */ /* 0x000fe4000001ff00 */
[----:B------:R-:W-:Y:S02]  /*3a0d0*/  CS2R R60, SRZ ;  /* 0x00000000003c7805 */ /* 0x000fe4000001ff00 */
[----:B------:R-:W-:Y:S01]  /*3a0e0*/  CS2R R62, SRZ ;  /* 0x00000000003e7805 */ /* 0x000fe2000001ff00 */
[----:B--2---:R-:W-:-:S02]  /*3a0f0*/  @!P1 IMAD.MOV.U32 R65, RZ, RZ, R11 ;  /* 0x000000ffff419224 */ /* 0x004fc400078e000b */
[----:B------:R-:W-:-:S07]  /*3a100*/  IMAD.MOV.U32 R11, RZ, RZ, 0x1c1f ;  /* 0x00001c1fff0b7424 */ /* 0x000fce00078e00ff */
[----:B------:R-:W-:Y:S05]  /*3a110*/  WARPSYNC.COLLECTIVE R15, `(.L_x_7093) ;  /* 0x000000000f087348 */ /* 0x000fea0003c00000 */
[----:B------:R0:W1:Y:S02]  /*3a120*/  SHFL.IDX P6, R14, R13, R12, R11 ;  /* 0x0000000c0d0e7389 */ /* 0x00006400000c000b */
[----:B01----:R-:W-:Y:S01]  /*3a130*/  ENDCOLLECTIVE ;  /* 0x000000000000791b */ /* 0x003fe20003800000 */
.L_x_7093:
[----:B------:R-:W-:Y:S02]  /*3a140*/  IMAD.MOV.U32 R13, RZ, RZ, R34 ;  /* 0x000000ffff0d7224 */ /* 0x000fe400078e0022 */
[----:B------:R-:W-:-:S07]  /*3a150*/  IMAD.MOV.U32 R24, RZ, RZ, R14 ;  /* 0x000000ffff187224 */ /* 0x000fce00078e000e */
[----:B------:R-:W-:Y:S05]  /*3a160*/  WARPSYNC.COLLECTIVE R15, `(.L_x_7094) ;  /* 0x000000000f087348 */ /* 0x000fea0003c00000 */
[----:B------:R0:W1:Y:S02]  /*3a170*/  SHFL.IDX P6, R14, R13, R12, R11 ;  /* 0x0000000c0d0e7389 */ /* 0x00006400000c000b */
[----:B01----:R-:W-:Y:S01]  /*3a180*/  ENDCOLLECTIVE ;  /* 0x000000000000791b */ /* 0x003fe20003800000 */
.L_x_7094:
[----:B------:R-:W-:Y:S02]  /*3a190*/  IMAD.MOV.U32 R13, RZ, RZ, R25 ;  /* 0x000000ffff0d7224 */ /* 0x000fe400078e0019 */
[----:B------:R-:W-:-:S07]  /*3a1a0*/  IMAD.MOV.U32 R26, RZ, RZ, R14 ;  /* 0x000000ffff1a7224 */ /* 0x000fce00078e000e */
[----:B------:R-:W-:Y:S05]  /*3a1b0*/  WARPSYNC.COLLECTIVE R15, `(.L_x_7095) ;  /* 0x000000000f087348 */ /* 0x000fea0003c00000 */
[----:B------:R0:W1:Y:S02]  /*3a1c0*/  SHFL.IDX P6, R14, R13, R12, R11 ;  /* 0x0000000c0d0e7389 */ /* 0x00006400000c000b */
[----:B01----:R-:W-:Y:S01]  /*3a1d0*/  ENDCOLLECTIVE ;  /* 0x000000000000791b */ /* 0x003fe20003800000 */
.L_x_7095:
[----:B------:R-:W-:Y:S02]  /*3a1e0*/  @!P1 IMAD.MOV.U32 R20, RZ, RZ, R6 ;  /* 0x000000ffff149224 */ /* 0x000fe400078e0006 */
[----:B------:R-:W-:Y:S02]  /*3a1f0*/  @!P1 IMAD.MOV.U32 R21, RZ, RZ, R7 ;  /* 0x000000ffff159224 */ /* 0x000fe400078e0007 */
[----:B------:R-:W-:Y:S02]  /*3a200*/  @!P1 IMAD.MOV.U32 R60, RZ, RZ, R4 ;  /* 0x000000ffff3c9224 */ /* 0x000fe400078e0004 */
[----:B------:R-:W-:Y:S02]  /*3a210*/  @!P1 IMAD.MOV.U32 R61, RZ, RZ, R5 ;  /* 0x000000ffff3d9224 */ /* 0x000fe400078e0005 */
[----:B------:R-:W-:Y:S02]  /*3a220*/  IMAD.MOV.U32 R4, RZ, RZ, R20 ;  /* 0x000000ffff047224 */ /* 0x000fe400078e0014 */
[----:B------:R-:W-:-:S02]  /*3a230*/  IMAD.MOV.U32 R5, RZ, RZ, R21 ;  /* 0x000000ffff057224 */ /* 0x000fc400078e0015 */
[----:B------:R-:W-:Y:S01]  /*3a240*/  IMAD.MOV.U32 R13, RZ, RZ, R70 ;  /* 0x000000ffff0d7224 */ /* 0x000fe200078e0046 */
[----:B------:R-:W-:Y:S01]  /*3a250*/  PRMT R71, R71, 0x5410, R4 ;  /* 0x0000541047477816 */ /* 0x000fe20000000004 */
[----:B------:R-:W-:Y:S01]  /*3a260*/  IMAD.MOV.U32 R4, RZ, RZ, R60 ;  /* 0x000000ffff047224 */ /* 0x000fe200078e003c */
[----:B------:R-:W-:Y:S01]  /*3a270*/  PRMT R82, R5, 0x7610, R82 ;  /* 0x0000761005527816 */ /* 0x000fe20000000052 */
[----:B------:R-:W-:Y:S02]  /*3a280*/  IMAD.MOV.U32 R5, RZ, RZ, R61 ;  /* 0x000000ffff057224 */ /* 0x000fe400078e003d */
[----:B------:R-:W-:-:S07]  /*3a290*/  IMAD.MOV.U32 R25, RZ, RZ, R14 ;  /* 0x000000ffff197224 */ /* 0x000fce00078e000e */
[----:B------:R-:W-:Y:S05]  /*3a2a0*/  WARPSYNC.COLLECTIVE R15, `(.L_x_7096) ;  /* 0x000000000f087348 */ /* 0x000fea0003c00000 */
[----:B------:R0:W1:Y:S02]  /*3a2b0*/  SHFL.IDX P6, R14, R13, R12, R11 ;  /* 0x0000000c0d0e7389 */ /* 0x00006400000c000b */
[----:B01----:R-:W-:Y:S01]  /*3a2c0*/  ENDCOLLECTIVE ;  /* 0x000000000000791b */ /* 0x003fe20003800000 */
.L_x_7096:
[----:B------:R-:W-:Y:S01]  /*3a2d0*/  @!P1 IMAD.MOV.U32 R64, RZ, RZ, R10 ;  /* 0x000000ffff409224 */ /* 0x000fe200078e000a */
[----:B------:R-:W-:Y:S02]  /*3a2e0*/  PRMT R71, R4, 0x7610, R71 ;  /* 0x0000761004477816 */ /* 0x000fe40000000047 */
[----:B------:R-:W-:Y:S01]  /*3a2f0*/  PRMT R34, R5, 0x7610, R34 ;  /* 0x0000761005227816 */ /* 0x000fe20000000022 */
[----:B------:R-:W-:Y:S02]  /*3a300*/  IMAD.MOV.U32 R4, RZ, RZ, R64 ;  /* 0x000000ffff047224 */ /* 0x000fe400078e0040 */
[----:B------:R-:W-:Y:S02]  /*3a310*/  IMAD.MOV.U32 R5, RZ, RZ, R65 ;  /* 0x000000ffff057224 */ /* 0x000fe400078e0041 */
[----:B------:R-:W-:Y:S02]  /*3a320*/  @!P1 IMAD.MOV.U32 R62, RZ, RZ, R8 ;  /* 0x000000ffff3e9224 */ /* 0x000fe400078e0008 */
[----:B------:R-:W-:Y:S01]  /*3a330*/  @!P1 IMAD.MOV.U32 R63, RZ, RZ, R9 ;  /* 0x000000ffff3f9224 */ /* 0x000fe200078e0009 */
[----:B------:R-:W-:Y:S01]  /*3a340*/  PRMT R70, R4, 0x7610, R70 ;  /* 0x0000761004467816 */ /* 0x000fe20000000046 */
[----:B------:R-:W-:Y:S01]  /*3a350*/  IMAD.MOV.U32 R4, RZ, RZ, R62 ;  /* 0x000000ffff047224 */ /* 0x000fe200078e003e */
[----:B------:R-:W-:Y:S01]  /*3a360*/  PRMT R72, R5, 0x7610, R72 ;  /* 0x0000761005487816 */ /* 0x000fe20000000048 */
[----:B------:R-:W-:Y:S01]  /*3a370*/  IMAD.MOV.U32 R5, RZ, RZ, R63 ;  /* 0x000000ffff057224 */ /* 0x000fe200078e003f */
[----:B------:R-:W-:-:S02]  /*3a380*/  CS2R R6, SRZ ;  /* 0x0000000000067805 */ /* 0x000fc4000001ff00 */
[----:B------:R-:W-:Y:S02]  /*3a390*/  PRMT R34, R34, 0x5410, R4 ;  /* 0x0000541022227816 */ /* 0x000fe40000000004 */
[----:B------:R-:W-:Y:S01]  /*3a3a0*/  PRMT R70, R70, 0x5410, R5 ;  /* 0x0000541046467816 */ /* 0x000fe20000000005 */
[----:B------:R-:W-:Y:S06]  /*3a3b0*/  BRA `(.L_x_7097) ;  /* 0xfffffd6800747947 */ /* 0x000fec000383ffff */
.L_x_6783:
[----:B0-----:R0:W1:Y:S02]  /*3a3c0*/  SYNCS.PHASECHK.TRANS64.TRYWAIT P1, [R2+URZ+0x38800], R13 ;  /* 0x0388000d020075a7 */ /* 0x001064000802017f */
[----:B-1----:R-:W-:Y:S05]  /*3a3d0*/  @!P1 NANOSLEEP.SYNCS 0x989680 ;  /* 0x009896800000995d */ /* 0x002fea0003900000 */
[----:B------:R-:W1:Y:S02]  /*3a3e0*/  @!P1 SYNCS.PHASECHK.TRANS64 P1, [R2+URZ+0x38800], R13 ;  /* 0x0388000d020095a7 */ /* 0x000e64000802007f */
[----:B-1----:R-:W-:Y:S05]  /*3a3f0*/  @!P1 BRA `(.L_x_6783) ;  /* 0xfffffffc00f09947 */ /* 0x002fea000383ffff */
[----:B------:R-:W-:Y:S05]  /*3a400*/  BRA `(.L_x_7098) ;  /* 0xfffffd6800d07947 */ /* 0x000fea000383ffff */
.L_x_6797:
[----:B-1----:R1:W2:Y:S02]  /*3a410*/  SYNCS.PHASECHK.TRANS64.TRYWAIT P0, [R2+URZ], R3 ;  /* 0x00000003020075a7 */ /* 0x0022a4000800017f */
[----:B--2---:R-:W-:Y:S05]  /*3a420*/  @!P0 NANOSLEEP.SYNCS 0x989680 ;  /* 0x009896800000895d */ /* 0x004fea0003900000 */
[----:B------:R-:W2:Y:S02]  /*3a430*/  @!P0 SYNCS.PHASECHK.TRANS64 P0, [R2+URZ], R3 ;  /* 0x00000003020085a7 */ /* 0x000ea4000800007f */
[----:B--2---:R-:W-:Y:S05]  /*3a440*/  @!P0 BRA `(.L_x_6797) ;  /* 0xfffffffc00f08947 */ /* 0x004fea000383ffff */
[----:B------:R-:W-:Y:S05]  /*3a450*/  BRA `(.L_x_6796) ;  /* 0xfffffd8000c07947 */ /* 0x000fea000383ffff */
.L_x_6804:
[----:B-1----:R1:W2:Y:S02]  /*3a460*/  SYNCS.PHASECHK.TRANS64.TRYWAIT P0, [R2+URZ], R3 ;  /* 0x00000003020075a7 */ /* 0x0022a4000800017f */
[----:B--2---:R-:W-:Y:S05]  /*3a470*/  @!P0 NANOSLEEP.SYNCS 0x989680 ;  /* 0x009896800000895d */ /* 0x004fea0003900000 */
[----:B------:R-:W2:Y:S02]  /*3a480*/  @!P0 SYNCS.PHASECHK.TRANS64 P0, [R2+URZ], R3 ;  /* 0x00000003020085a7 */ /* 0x000ea4000800007f */
[----:B--2---:R-:W-:Y:S05]  /*3a490*/  @!P0 BRA `(.L_x_6804) ;  /* 0xfffffffc00f08947 */ /* 0x004fea000383ffff */
[----:B------:R-:W-:Y:S05]  /*3a4a0*/  BRA `(.L_x_6803) ;  /* 0xfffffd8400cc7947 */ /* 0x000fea000383ffff */
.L_x_6835:
[----:B-1----:R1:W2:Y:S02]  /*3a4b0*/  SYNCS.PHASECHK.TRANS64.TRYWAIT P0, [R2+URZ], R3 ;  /* 0x00000003020075a7 */ /* 0x0022a4000800017f */
[----:B--2---:R-:W-:Y:S05]  /*3a4c0*/  @!P0 NANOSLEEP.SYNCS 0x989680 ;  /* 0x009896800000895d */ /* 0x004fea0003900000 */
[----:B------:R-:W2:Y:S02]  /*3a4d0*/  @!P0 SYNCS.PHASECHK.TRANS64 P0, [R2+URZ], R3 ;  /* 0x00000003020085a7 */ /* 0x000ea4000800007f */
[----:B--2---:R-:W-:Y:S05]  /*3a4e0*/  @!P0 BRA `(.L_x_6835) ;  /* 0xfffffffc00f08947 */ /* 0x004fea000383ffff */
[----:B------:R-:W-:Y:S05]  /*3a4f0*/  BRA `(.L_x_6834) ;  /* 0xfffffe0400187947 */ /* 0x000fea000383ffff */
.L_x_6842:
[----:B-1----:R1:W2:Y:S02]  /*3a500*/  SYNCS.PHASECHK.TRANS64.TRYWAIT P0, [R2+URZ], R3 ;  /* 0x00000003020075a7 */ /* 0x0022a4000800017f */
[----:B--2---:R-:W-:Y:S05]  /*3a510*/  @!P0 NANOSLEEP.SYNCS 0x989680 ;  /* 0x009896800000895d */ /* 0x004fea0003900000 */
[----:B------:R-:W2:Y:S02]  /*3a520*/  @!P0 SYNCS.PHASECHK.TRANS64 P0, [R2+URZ], R3 ;  /* 0x00000003020085a7 */ /* 0x000ea4000800007f */
[----:B--2---:R-:W-:Y:S05]  /*3a530*/  @!P0 BRA `(.L_x_6842) ;  /* 0xfffffffc00f08947 */ /* 0x004fea000383ffff */
[----:B------:R-:W-:Y:S05]  /*3a540*/  BRA `(.L_x_6841) ;  /* 0xfffffe0800247947 */ /* 0x000fea000383ffff */
.L_x_6859:
[----:B-1----:R1:W2:Y:S02]  /*3a550*/  SYNCS.PHASECHK.TRANS64.TRYWAIT P0, [R2+URZ], R3 ;  /* 0x00000003020075a7 */ /* 0x0022a4000800017f */
[----:B--2---:R-:W-:Y:S05]  /*3a560*/  @!P0 NANOSLEEP.SYNCS 0x989680 ;  /* 0x009896800000895d */ /* 0x004fea0003900000 */
[----:B------:R-:W2:Y:S02]  /*3a570*/  @!P0 SYNCS.PHASECHK.TRANS64 P0, [R2+URZ], R3 ;  /* 0x00000003020085a7 */ /* 0x000ea4000800007f */
[----:B--2---:R-:W-:Y:S05]  /*3a580*/  @!P0 BRA `(.L_x_6859) ;  /* 0xfffffffc00f08947 */ /* 0x004fea000383ffff */
[----:B------:R-:W-:Y:S05]  /*3a590*/  BRA `(.L_x_6858) ;  /* 0xfffffe74003c7947 */ /* 0x000fea000383ffff */
.L_x_6866:
[----:B-1----:R1:W2:Y:S02]  /*3a5a0*/  SYNCS.PHASECHK.TRANS64.TRYWAIT P0, [R2+URZ], R3 ;  /* 0x00000003020075a7 */ /* 0x0022a4000800017f */
[----:B--2---:R-:W-:Y:S05]  /*3a5b0*/  @!P0 NANOSLEEP.SYNCS 0x989680 ;  /* 0x009896800000895d */ /* 0x004fea0003900000 */
[----:B------:R-:W2:Y:S02]  /*3a5c0*/  @!P0 SYNCS.PHASECHK.TRANS64 P0, [R2+URZ], R3 ;  /* 0x00000003020085a7 */ /* 0x000ea4000800007f */
[----:B--2---:R-:W-:Y:S05]  /*3a5d0*/  @!P0 BRA `(.L_x_6866) ;  /* 0xfffffffc00f08947 */ /* 0x004fea000383ffff */
[----:B------:R-:W-:Y:S05]  /*3a5e0*/  BRA `(.L_x_6865) ;  /* 0xfffffe7800487947 */ /* 0x000fea000383ffff */
.L_x_6930:
        /* <DEDUP_REMOVED lines=11> */
.L_x_7100:
[----:B------:R-:W-:Y:S05]  /*3a6a0*/  BSYNC B1 ;  /* 0x0000000000017941 */ /* 0x000fea0003800000 */
.L_x_7099:
[----:B------:R-:W-:Y:S05]  /*3a6b0*/  BRA `(.L_x_7101) ;  /* 0xffffff7400647947 */ /* 0x000fea000383ffff */
.L_x_6932:
[----:B------:R-:W-:Y:S01]  /*3a6c0*/  BSSY B1, `(.L_x_7102) ;  /* 0x0000006000017945 */ /* 0x000fe20003800000 */
[----:B------:R-:W-:-:S07]  /*3a6d0*/  IMAD.MOV.U32 R15, RZ, RZ, -0x1 ;  /* 0xffffffffff0f7424 */ /* 0x000fce00078e00ff */
[----:B0-----:R-:W-:Y:S05]  /*3a6e0*/  WARPSYNC.COLLECTIVE R15, `(.L_x_7103) ;  /* 0x000000000f0c7348 */ /* 0x001fea0003c00000 */
[----:B------:R-:W-:Y:S02]  /*3a6f0*/  ELECT P6, UR62, PT ;  /* 0x00000000003e782f */ /* 0x000fe400038c0000 */
[----:B------:R-:W-:Y:S01]  /*3a700*/  MOV R14, UR62 ;  /* 0x0000003e000e7c02 */ /* 0x000fe20008000f00 */
[----:B0-----:R-:W-:Y:S10]  /*3a710*/  ENDCOLLECTIVE ;  /* 0x000000000000791b */ /* 0x001ff40003800000 */
.L_x_7103:
[----:B------:R-:W-:Y:S05]  /*3a720*/  BSYNC B1 ;  /* 0x0000000000017941 */ /* 0x000fea0003800000 */
.L_x_7102:
[----:B------:R-:W-:Y:S05]  /*3a730*/  BRA `(.L_x_6931) ;  /* 0xffffff74005c7947 */ /* 0x000fea000383ffff */
.L_x_6934:
[----:B0-----:R0:W1:Y:S02]  /*3a740*/  SYNCS.PHASECHK.TRANS64.TRYWAIT P0, [R18+URZ+0x38820], R3 ;  /* 0x03882003120075a7 */ /* 0x001064000800017f */
[----:B-1----:R-:W-:Y:S05]  /*3a750*/  @!P0 NANOSLEEP.SYNCS 0x989680 ;  /* 0x009896800000895d */ /* 0x002fea0003900000 */
[----:B------:R-:W1:Y:S02]  /*3a760*/  @!P0 SYNCS.PHASECHK.TRANS64 P0, [R18+URZ+0x38820], R3 ;  /* 0x03882003120085a7 */ /* 0x000e64000800007f */
[----:B-1----:R-:W-:Y:S05]  /*3a770*/  @!P0 BRA `(.L_x_6934) ;  /* 0xfffffffc00f08947 */ /* 0x002fea000383ffff */
[----:B------:R-:W-:Y:S05]  /*3a780*/  BRA `(.L_x_7104) ;  /* 0xffffff74006c7947 */ /* 0x000fea000383ffff */
.L_x_6938:
[----:B0-----:R0:W1:Y:S02]  /*3a790*/  SYNCS.PHASECHK.TRANS64.TRYWAIT P0, [R3+URZ+0x388a0], R7 ;  /* 0x0388a007030075a7 */ /* 0x001064000800017f */
[----:B-1----:R-:W-:Y:S05]  /*3a7a0*/  @!P0 NANOSLEEP.SYNCS 0x989680 ;  /* 0x009896800000895d */ /* 0x002fea0003900000 */
[----:B------:R-:W1:Y:S02]  /*3a7b0*/  @!P0 SYNCS.PHASECHK.TRANS64 P0, [R3+URZ+0x388a0], R7 ;  /* 0x0388a007030085a7 */ /* 0x000e64000800007f */
[----:B-1----:R-:W-:Y:S05]  /*3a7c0*/  @!P0 BRA `(.L_x_6938) ;  /* 0xfffffffc00f08947 */ /* 0x002fea000383ffff */
[----:B------:R-:W-:Y:S05]  /*3a7d0*/  BRA `(.L_x_7105) ;  /* 0xffffff7400847947 */ /* 0x000fea000383ffff */
.L_x_6943:
[----:B-1----:R1:W2:Y:S02]  /*3a7e0*/  SYNCS.PHASECHK.TRANS64.TRYWAIT P0, [R3+URZ+0x388c0], R7 ;  /* 0x0388c007030075a7 */ /* 0x0022a4000800017f */
[----:B--2---:R-:W-:Y:S05]  /*3a7f0*/  @!P0 NANOSLEEP.SYNCS 0x989680 ;  /* 0x009896800000895d */ /* 0x004fea0003900000 */
[----:B------:R-:W2:Y:S02]  /*3a800*/  @!P0 SYNCS.PHASECHK.TRANS64 P0, [R3+URZ+0x388c0], R7 ;  /* 0x0388c007030085a7 */ /* 0x000ea4000800007f */
[----:B--2---:R-:W-:Y:S05]  /*3a810*/  @!P0 BRA `(.L_x_6943) ;  /* 0xfffffffc00f08947 */ /* 0x004fea000383ffff */
[----:B------:R-:W-:Y:S05]  /*3a820*/  BRA `(.L_x_7106) ;  /* 0xffffff7800007947 */ /* 0x000fea000383ffff */
.L_x_6957:
[----:B0-----:R0:W1:Y:S02]  /*3a830*/  SYNCS.PHASECHK.TRANS64.TRYWAIT P1, [R10+URZ+0x388a0], R2 ;  /* 0x0388a0020a0075a7 */ /* 0x001064000802017f */
[----:B-1----:R-:W-:Y:S05]  /*3a840*/  @!P1 NANOSLEEP.SYNCS 0x989680 ;  /* 0x009896800000995d */ /* 0x002fea0003900000 */
[----:B------:R-:W1:Y:S02]  /*3a850*/  @!P1 SYNCS.PHASECHK.TRANS64 P1, [R10+URZ+0x388a0], R2 ;  /* 0x0388a0020a0095a7 */ /* 0x000e64000802007f */
[----:B-1----:R-:W-:Y:S05]  /*3a860*/  @!P1 BRA `(.L_x_6957) ;  /* 0xfffffffc00f09947 */ /* 0x002fea000383ffff */
[----:B------:R-:W-:Y:S05]  /*3a870*/  BRA `(.L_x_7107) ;  /* 0xffffff8000647947 */ /* 0x000fea000383ffff */
.L_x_6962:
[----:B-1----:R1:W2:Y:S02]  /*3a880*/  SYNCS.PHASECHK.TRANS64.TRYWAIT P1, [R10+URZ+0x388c0], R2 ;  /* 0x0388c0020a0075a7 */ /* 0x0022a4000802017f */
[----:B--2---:R-:W-:Y:S05]  /*3a890*/  @!P1 NANOSLEEP.SYNCS 0x989680 ;  /* 0x009896800000995d */ /* 0x004fea0003900000 */
[----:B------:R-:W2:Y:S02]  /*3a8a0*/  @!P1 SYNCS.PHASECHK.TRANS64 P1, [R10+URZ+0x388c0], R2 ;  /* 0x0388c0020a0095a7 */ /* 0x000ea4000802007f */
[----:B--2---:R-:W-:Y:S05]  /*3a8b0*/  @!P1 BRA `(.L_x_6962) ;  /* 0xfffffffc00f09947 */ /* 0x004fea000383ffff */
[----:B------:R-:W-:Y:S05]  /*3a8c0*/  BRA `(.L_x_7108) ;  /* 0xffffff8000dc7947 */ /* 0x000fea000383ffff */
.L_x_6992:
[----:B------:R-:W-:Y:S01]  /*3a8d0*/  SHF.R.U32.HI R11, RZ, 0x5, R21 ;  /* 0x00000005ff0b7819 */ /* 0x000fe20000011615 */
[----:B------:R-:W-:Y:S01]  /*3a8e0*/  BSSY B0, `(.L_x_7109) ;  /* 0x0000009000007945 */ /* 0x000fe20003800000 */
[----:B------:R-:W-:Y:S02]  /*3a8f0*/  IMAD.MOV.U32 R12, RZ, RZ, RZ ;  /* 0x000000ffff0c7224 */ /* 0x000fe400078e00ff */
[----:B------:R-:W-:Y:S01]  /*3a900*/  LOP3.LUT R11, R11, 0x3, RZ, 0xc0, !PT ;  /* 0x000000030b0b7812 */ /* 0x000fe200078ec0ff */
[----:B------:R-:W-:-:S04]  /*3a910*/  IMAD.MOV.U32 R15, RZ, RZ, -0x1 ;  /* 0xffffffffff0f7424 */ /* 0x000fc800078e00ff */
[----:B------:R-:W-:Y:S02]  /*3a920*/  IMAD.MOV.U32 R13, RZ, RZ, R11 ;  /* 0x000000ffff0d7224 */ /* 0x000fe400078e000b */
[----:B------:R-:W-:-:S07]  /*3a930*/  IMAD.MOV.U32 R11, RZ, RZ, 0x1f ;  /* 0x0000001fff0b7424 */ /* 0x000fce00078e00ff */
[----:B------:R-:W-:Y:S05]  /*3a940*/  WARPSYNC.COLLECTIVE R15, `(.L_x_7110) ;  /* 0x000000000f087348 */ /* 0x000fea0003c00000 */
[----:B------:R0:W1:Y:S02]  /*3a950*/  SHFL.IDX P6, R14, R13, R12, R11 ;  /* 0x0000000c0d0e7389 */ /* 0x00006400000c000b */
[----:B01----:R-:W-:Y:S01]  /*3a960*/  ENDCOLLECTIVE ;  /* 0x000000000000791b */ /* 0x003fe20003800000 */
.L_x_7110:
[----:B------:R-:W-:Y:S05]  /*3a970*/  BSYNC B0 ;  /* 0x0000000000007941 */ /* 0x000fea0003800000 */
.L_x_7109:
[----:B------:R-:W-:Y:S05]  /*3a980*/  BRA `(.L_x_7111) ;  /* 0xffffff9c00747947 */ /* 0x000fea000383ffff */
.L_x_6995:
[----:B0-----:R0:W1:Y:S02]  /*3a990*/  SYNCS.PHASECHK.TRANS64.TRYWAIT P0, [R25+URZ+0x38840], R0 ;  /* 0x03884000190075a7 */ /* 0x001064000800017f */
[----:B-1----:R-:W-:Y:S05]  /*3a9a0*/  @!P0 NANOSLEEP.SYNCS 0x989680 ;  /* 0x009896800000895d */ /* 0x002fea0003900000 */
[----:B------:R-:W1:Y:S02]  /*3a9b0*/  @!P0 SYNCS.PHASECHK.TRANS64 P0, [R25+URZ+0x38840], R0 ;  /* 0x03884000190085a7 */ /* 0x000e64000800007f */
[----:B-1----:R-:W-:Y:S05]  /*3a9c0*/  @!P0 BRA `(.L_x_6995) ;  /* 0xfffffffc00f08947 */ /* 0x002fea000383ffff */
[----:B------:R-:W-:Y:S05]  /*3a9d0*/  BRA `(.L_x_7112) ;  /* 0xffffff9c00a87947 */ /* 0x000fea000383ffff */
.L_x_6996:
        /* <DEDUP_REMOVED lines=8> */
.L_x_7114:
[----:B------:R-:W-:Y:S05]  /*3aa60*/  BSYNC B0 ;  /* 0x0000000000007941 */ /* 0x000fea0003800000 */
.L_x_7113:
        /* <DEDUP_REMOVED lines=9> */
.L_x_7115:
[----:B------:R-:W-:Y:S02]  /*3ab00*/  IMAD.MOV.U32 R13, RZ, RZ, R4 ;  /* 0x000000ffff0d7224 */ /* 0x000fe400078e0004 */
[----:B------:R-:W-:Y:S02]  /*3ab10*/  IMAD.MOV.U32 R12, RZ, RZ, 0x1 ;  /* 0x00000001ff0c7424 */ /* 0x000fe400078e00ff */
[----:B------:R-:W-:-:S07]  /*3ab20*/  IMAD.MOV.U32 R3, RZ, RZ, R14 ;  /* 0x000000ffff037224 */ /* 0x000fce00078e000e */
[----:B------:R-:W-:Y:S05]  /*3ab30*/  WARPSYNC.COLLECTIVE R15, `(.L_x_7116) ;  /* 0x000000000f087348 */ /* 0x000fea0003c00000 */
[----:B------:R0:W1:Y:S02]  /*3ab40*/  SHFL.IDX P6, R14, R13, R12, R11 ;  /* 0x0000000c0d0e7389 */ /* 0x00006400000c000b */
[----:B01----:R-:W-:Y:S01]  /*3ab50*/  ENDCOLLECTIVE ;  /* 0x000000000000791b */ /* 0x003fe20003800000 */
.L_x_7116:
        /* <DEDUP_REMOVED lines=15> */
.L_x_7117:
[----:B------:R-:W-:Y:S02]  /*3ac50*/  @P0 IMAD R6, R5, 0x2, R18 ;  /* 0x0000000205060824 */ /* 0x000fe400078e0212 */
[----:B------:R-:W-:Y:S02]  /*3ac60*/  IMAD.MOV.U32 R13, RZ, RZ, R4 ;  /* 0x000000ffff0d7224 */ /* 0x000fe400078e0004 */
[----:B------:R-:W-:Y:S02]  /*3ac70*/  IMAD.MOV.U32 R12, RZ, RZ, 0x2 ;  /* 0x00000002ff0c7424 */ /* 0x000fe400078e00ff */
[----:B------:R-:W-:-:S07]  /*3ac80*/  IMAD.MOV.U32 R3, RZ, RZ, R14 ;  /* 0x000000ffff037224 */ /* 0x000fce00078e000e */
[----:B------:R-:W-:Y:S05]  /*3ac90*/  WARPSYNC.COLLECTIVE R15, `(.L_x_7118) ;  /* 0x000000000f087348 */ /* 0x000fea0003c00000 */
[----:B------:R0:W1:Y:S02]  /*3aca0*/  SHFL.IDX P6, R14, R13, R12, R11 ;  /* 0x0000000c0d0e7389 */ /* 0x00006400000c000b */
[----:B01----:R-:W-:Y:S01]  /*3acb0*/  ENDCOLLECTIVE ;  /* 0x000000000000791b */ /* 0x003fe20003800000 */
.L_x_7118:
        /* <DEDUP_REMOVED lines=15> */
.L_x_7119:
[----:B------:R-:W-:Y:S02]  /*3adb0*/  @P0 IMAD R6, R5, 0x2, R18 ;  /* 0x0000000205060824 */ /* 0x000fe400078e0212 */
[----:B------:R-:W-:Y:S02]  /*3adc0*/  IMAD.MOV.U32 R13, RZ, RZ, R4 ;  /* 0x000000ffff0d7224 */ /* 0x000fe400078e0004 */
[----:B------:R-:W-:Y:S02]  /*3add0*/  IMAD.MOV.U32 R12, RZ, RZ, 0x3 ;  /* 0x00000003ff0c7424 */ /* 0x000fe400078e00ff */
[----:B------:R-:W-:-:S07]  /*3ade0*/  IMAD.MOV.U32 R3, RZ, RZ, R14 ;  /* 0x000000ffff037224 */ /* 0x000fce00078e000e */
[----:B------:R-:W-:Y:S05]  /*3adf0*/  WARPSYNC.COLLECTIVE R15, `(.L_x_7120) ;  /* 0x000000000f087348 */ /* 0x000fea0003c00000 */
[----:B------:R0:W1:Y:S02]  /*3ae00*/  SHFL.IDX P6, R14, R13, R12, R11 ;  /* 0x0000000c0d0e7389 */ /* 0x00006400000c000b */
[----:B01----:R-:W-:Y:S01]  /*3ae10*/  ENDCOLLECTIVE ;  /* 0x000000000000791b */ /* 0x003fe20003800000 */
.L_x_7120:
        /* <DEDUP_REMOVED lines=10> */
.L_x_7121:
[----:B------:R-:W-:Y:S01]  /*3aec0*/  @!PT LDS RZ, [RZ] ;  /* 0x00000000fffff984 */ /* 0x000fe20000000800 */
[----:B------:R-:W-:Y:S01]  /*3aed0*/  @!PT LDS RZ, [RZ] ;  /* 0x00000000fffff984 */ /* 0x000fe20000000800 */
[----:B------:R-:W-:Y:S01]  /*3aee0*/  @!PT LDS RZ, [RZ] ;  /* 0x00000000fffff984 */ /* 0x000fe20000000800 */
[----:B------:R0:W-:Y:S01]  /*3aef0*/  @P0 LDGSTS.E.BYPASS.LTC128B.128 [R6+0x23400], desc[UR36][R2.64], !P2 ;  /* 0x2340000002060fae */ /* 0x0001e2000d101d64 */
[----:B------:R-:W-:Y:S01]  /*3af00*/  IMAD.MOV.U32 R0, RZ, RZ, R14 ;  /* 0x000000ffff007224 */ /* 0x000fe200078e000e */
[----:B------:R-:W-:Y:S06]  /*3af10*/  BRA `(.L_x_7122) ;  /* 0xffffff9c00547947 */ /* 0x000fec000383ffff */
.L_x_7001:
        /* <DEDUP_REMOVED lines=9> */
.L_x_7123:
        /* <DEDUP_REMOVED lines=10> */
.L_x_7124:
[----:B------:R-:W-:Y:S02]  /*3b050*/  IMAD.MOV.U32 R13, RZ, RZ, R2 ;  /* 0x000000ffff0d7224 */ /* 0x000fe400078e0002 */
[----:B------:R-:W-:Y:S02]  /*3b060*/  IMAD.MOV.U32 R12, RZ, RZ, 0x1 ;  /* 0x00000001ff0c7424 */ /* 0x000fe400078e00ff */
[----:B------:R-:W-:-:S07]  /*3b070*/  IMAD.MOV.U32 R4, RZ, RZ, R14 ;  /* 0x000000ffff047224 */ /* 0x000fce00078e000e */
[----:B------:R-:W-:Y:S05]  /*3b080*/  WARPSYNC.COLLECTIVE R15, `(.L_x_7125) ;  /* 0x000000000f087348 */ /* 0x000fea0003c00000 */
[----:B------:R0:W1:Y:S02]  /*3b090*/  SHFL.IDX P6, R14, R13, R12, R11 ;  /* 0x0000000c0d0e7389 */ /* 0x00006400000c000b */
[----:B01----:R-:W-:Y:S01]  /*3b0a0*/  ENDCOLLECTIVE ;  /* 0x000000000000791b */ /* 0x003fe20003800000 */
.L_x_7125:
        /* <DEDUP_REMOVED lines=12> */
.L_x_7126:
[----:B------:R-:W-:Y:S02]  /*3b170*/  IMAD.MOV.U32 R13, RZ, RZ, R2 ;  /* 0x000000ffff0d7224 */ /* 0x000fe400078e0002 */
[----:B------:R-:W-:Y:S02]  /*3b180*/  IMAD.MOV.U32 R12, RZ, RZ, 0x2 ;  /* 0x00000002ff0c7424 */ /* 0x000fe400078e00ff */
[----:B------:R-:W-:-:S07]  /*3b190*/  IMAD.MOV.U32 R5, RZ, RZ, R14 ;  /* 0x000000ffff057224 */ /* 0x000fce00078e000e */
[----:B------:R-:W-:Y:S05]  /*3b1a0*/  WARPSYNC.COLLECTIVE R15, `(.L_x_7127) ;  /* 0x000000000f087348 */ /* 0x000fea0003c00000 */
[----:B------:R0:W1:Y:S02]  /*3b1b0*/  SHFL.IDX P6, R14, R13, R12, R11 ;  /* 0x0000000c0d0e7389 */ /* 0x00006400000c000b */
[----:B01----:R-:W-:Y:S01]  /*3b1c0*/  ENDCOLLECTIVE ;  /* 0x000000000000791b */ /* 0x003fe20003800000 */
.L_x_7127:
        /* <DEDUP_REMOVED lines=10> */
.L_x_7128:
        /* <DEDUP_REMOVED lines=11> */
.L_x_7129:
        /* <DEDUP_REMOVED lines=14> */
.L_x_7130:
[----:B------:R-:W-:Y:S01]  /*3b400*/  IMAD.MOV.U32 R0, RZ, RZ, R14 ;  /* 0x000000ffff007224 */ /* 0x000fe200078e000e */
[----:B------:R-:W-:Y:S06]  /*3b410*/  BRA `(.L_x_7131) ;  /* 0xffffffa000687947 */ /* 0x000fec000383ffff */
.L_x_7005:
        /* <DEDUP_REMOVED lines=45> */
.L_x_7133:
[----:B------:R-:W-:Y:S05]  /*3b6f0*/  BSYNC B0 ;  /* 0x0000000000007941 */ /* 0x000fea0003800000 */
.L_x_7132:
        /* <DEDUP_REMOVED lines=11> */
.L_x_7134:
        /* <DEDUP_REMOVED lines=39> */
.L_x_7135:
        /* <DEDUP_REMOVED lines=8> */
.L_x_7136:
        /* <DEDUP_REMOVED lines=33> */
.L_x_7137:
[----:B------:R-:W-:Y:S02]  /*3bcb0*/  IMAD.MOV.U32 R13, RZ, RZ, R5 ;  /* 0x000000ffff0d7224 */ /* 0x000fe400078e0005 */
[----:B------:R-:W-:-:S07]  /*3bcc0*/  IMAD.MOV.U32 R8, RZ, RZ, R14 ;  /* 0x000000ffff087224 */ /* 0x000fce00078e000e */
[----:B------:R-:W-:Y:S05]  /*3bcd0*/  WARPSYNC.COLLECTIVE R15, `(.L_x_7138) ;  /* 0x000000000f087348 */ /* 0x000fea0003c00000 */
[----:B------:R0:W1:Y:S02]  /*3bce0*/  SHFL.IDX P6, R14, R13, R12, R11 ;  /* 0x0000000c0d0e7389 */ /* 0x00006400000c000b */
[----:B01----:R-:W-:Y:S01]  /*3bcf0*/  ENDCOLLECTIVE ;  /* 0x000000000000791b */ /* 0x003fe20003800000 */
.L_x_7138:
        /* <DEDUP_REMOVED lines=23> */
.L_x_7139:
        /* <DEDUP_REMOVED lines=9> */
.L_x_7140:
[----:B------:R-:W-:Y:S01]  /*3bf00*/  IMAD.MOV.U32 R2, RZ, RZ, R14 ;  /* 0x000000ffff027224 */ /* 0x000fe200078e000e */
[----:B------:R-:W-:Y:S06]  /*3bf10*/  BRA `(.L_x_7141) ;  /* 0xffffffa4003c7947 */ /* 0x000fec000383ffff */
.L_x_7010:
[----:B-1----:R1:W2:Y:S02]  /*3bf20*/  SYNCS.PHASECHK.TRANS64.TRYWAIT P0, [R18+URZ+0x38820], R0 ;  /* 0x03882000120075a7 */ /* 0x0022a4000800017f */
[----:B--2---:R-:W-:Y:S05]  /*3bf30*/  @!P0 NANOSLEEP.SYNCS 0x989680 ;  /* 0x009896800000895d */ /* 0x004fea0003900000 */
[----:B------:R-:W2:Y:S02]  /*3bf40*/  @!P0 SYNCS.PHASECHK.TRANS64 P0, [R18+URZ+0x38820], R0 ;  /* 0x03882000120085a7 */ /* 0x000ea4000800007f */
[----:B--2---:R-:W-:Y:S05]  /*3bf50*/  @!P0 BRA `(.L_x_7010) ;  /* 0xfffffffc00f08947 */ /* 0x004fea000383ffff */
[----:B------:R-:W-:Y:S05]  /*3bf60*/  BRA `(.L_x_7142) ;  /* 0xffffffa400e47947 */ /* 0x000fea000383ffff */
.L_x_7013:
[----:B-1----:R1:W2:Y:S02]  /*3bf70*/  SYNCS.PHASECHK.TRANS64.TRYWAIT P0, [R25+URZ+0x38860], R0 ;  /* 0x03886000190075a7 */ /* 0x0022a4000800017f */
[----:B--2---:R-:W-:Y:S05]  /*3bf80*/  @!P0 NANOSLEEP.SYNCS 0x989680 ;  /* 0x009896800000895d */ /* 0x004fea0003900000 */
[----:B------:R-:W2:Y:S02]  /*3bf90*/  @!P0 SYNCS.PHASECHK.TRANS64 P0, [R25+URZ+0x38860], R0 ;  /* 0x03886000190085a7 */ /* 0x000ea4000800007f */
[----:B--2---:R-:W-:Y:S05]  /*3bfa0*/  @!P0 BRA `(.L_x_7013) ;  /* 0xfffffffc00f08947 */ /* 0x004fea000383ffff */
[----:B------:R-:W-:Y:S05]  /*3bfb0*/  BRA `(.L_x_7143) ;  /* 0xffffffa400f07947 */ /* 0x000fea000383ffff */
.L_x_7014:
        /* <DEDUP_REMOVED lines=8> */
.L_x_7145:
[----:B------:R-:W-:Y:S05]  /*3c040*/  BSYNC B0 ;  /* 0x0000000000007941 */ /* 0x000fea0003800000 */
.L_x_7144:
        /* <DEDUP_REMOVED lines=15> */
.L_x_7146:
        /* <DEDUP_REMOVED lines=39> */
.L_x_7147:
[----:B------:R-:W-:Y:S02]  /*3c3b0*/  IMAD.MOV.U32 R13, RZ, RZ, R5 ;  /* 0x000000ffff0d7224 */ /* 0x000fe400078e0005 */
[----:B------:R-:W-:-:S07]  /*3c3c0*/  IMAD.MOV.U32 R3, RZ, RZ, R14 ;  /* 0x000000ffff037224 */ /* 0x000fce00078e000e */
[----:B------:R-:W-:Y:S05]  /*3c3d0*/  WARPSYNC.COLLECTIVE R15, `(.L_x_7148) ;  /* 0x000000000f087348 */ /* 0x000fea0003c00000 */
[----:B------:R0:W1:Y:S02]  /*3c3e0*/  SHFL.IDX P6, R14, R13, R12, R11 ;  /* 0x0000000c0d0e7389 */ /* 0x00006400000c000b */
[----:B01----:R-:W-:Y:S01]  /*3c3f0*/  ENDCOLLECTIVE ;  /* 0x000000000000791b */ /* 0x003fe20003800000 */
.L_x_7148:
        /* <DEDUP_REMOVED lines=29> */
.L_x_7149:
[----:B------:R-:W-:Y:S02]  /*3c5d0*/  IMAD.MOV.U32 R13, RZ, RZ, R5 ;  /* 0x000000ffff0d7224 */ /* 0x000fe400078e0005 */
[----:B------:R-:W-:-:S07]  /*3c5e0*/  IMAD.MOV.U32 R7, RZ, RZ, R14 ;  /* 0x000000ffff077224 */ /* 0x000fce00078e000e */
[----:B------:R-:W-:Y:S05]  /*3c5f0*/  WARPSYNC.COLLECTIVE R15, `(.L_x_7150) ;  /* 0x000000000f087348 */ /* 0x000fea0003c00000 */
[----:B------:R0:W1:Y:S02]  /*3c600*/  SHFL.IDX P6, R14, R13, R12, R11 ;  /* 0x0000000c0d0e7389 */ /* 0x00006400000c000b */
[----:B01----:R-:W-:Y:S01]  /*3c610*/  ENDCOLLECTIVE ;  /* 0x000000000000791b */ /* 0x003fe20003800000 */
.L_x_7150:
        /* <DEDUP_REMOVED lines=29> */
.L_x_7151:
[----:B------:R-:W-:Y:S02]  /*3c7f0*/  IMAD.MOV.U32 R13, RZ, RZ, R5 ;  /* 0x000000ffff0d7224 */ /* 0x000fe400078e0005 */
[----:B------:R-:W-:-:S07]  /*3c800*/  IMAD.MOV.U32 R6, RZ, RZ, R14 ;  /* 0x000000ffff067224 */ /* 0x000fce00078e000e */
[----:B------:R-:W-:Y:S05]  /*3c810*/  WARPSYNC.COLLECTIVE R15, `(.L_x_7152) ;  /* 0x000000000f087348 */ /* 0x000fea0003c00000 */
[----:B------:R0:W1:Y:S02]  /*3c820*/  SHFL.IDX P6, R14, R13, R12, R11 ;  /* 0x0000000c0d0e7389 */ /* 0x00006400000c000b */
[----:B01----:R-:W-:Y:S01]  /*3c830*/  ENDCOLLECTIVE ;  /* 0x000000000000791b */ /* 0x003fe20003800000 */
.L_x_7152:
[----:B------:R-:W-:Y:S01]  /*3c840*/  IMAD.MOV.U32 R2, RZ, RZ, R14 ;  /* 0x000000ffff027224 */ /* 0x000fe200078e000e */
[----:B------:R-:W-:Y:S06]  /*3c850*/  BRA `(.L_x_7153) ;  /* 0xffffffa400807947 */ /* 0x000fec000383ffff */
.L_x_7021:
[----:B0-----:R0:W1:Y:S02]  /*3c860*/  SYNCS.PHASECHK.TRANS64.TRYWAIT P0, [R6+URZ+0x38840], R25 ;  /* 0x03884019060075a7 */ /* 0x001064000800017f */
[----:B-1----:R-:W-:Y:S05]  /*3c870*/  @!P0 NANOSLEEP.SYNCS 0x989680 ;  /* 0x009896800000895d */ /* 0x002fea0003900000 */
[----:B------:R-:W1:Y:S02]  /*3c880*/  @!P0 SYNCS.PHASECHK.TRANS64 P0, [R6+URZ+0x38840], R25 ;  /* 0x03884019060085a7 */ /* 0x000e64000800007f */
[----:B-1----:R-:W-:Y:S05]  /*3c890*/  @!P0 BRA `(.L_x_7021) ;  /* 0xfffffffc00f08947 */ /* 0x002fea000383ffff */
[----:B------:R-:W-:Y:S05]  /*3c8a0*/  BRA `(.L_x_7154) ;  /* 0xffffffac00047947 */ /* 0x000fea000383ffff */
.L_x_7022:
        /* <DEDUP_REMOVED lines=8> */
.L_x_7156:
[----:B------:R-:W-:Y:S05]  /*3c930*/  BSYNC B1 ;  /* 0x0000000000017941 */ /* 0x000fea0003800000 */
.L_x_7155:
        /* <DEDUP_REMOVED lines=9> */
.L_x_7157:
[----:B------:R-:W-:Y:S02]  /*3c9d0*/  IMAD.MOV.U32 R13, RZ, RZ, R26 ;  /* 0x000000ffff0d7224 */ /* 0x000fe400078e001a */
[----:B------:R-:W-:Y:S02]  /*3c9e0*/  IMAD.MOV.U32 R12, RZ, RZ, 0x1 ;  /* 0x00000001ff0c7424 */ /* 0x000fe400078e00ff */
[----:B------:R-:W-:-:S07]  /*3c9f0*/  IMAD.MOV.U32 R2, RZ, RZ, R14 ;  /* 0x000000ffff027224 */ /* 0x000fce00078e000e */
[----:B------:R-:W-:Y:S05]  /*3ca00*/  WARPSYNC.COLLECTIVE R15, `(.L_x_7158) ;  /* 0x000000000f087348 */ /* 0x000fea0003c00000 */
[----:B------:R0:W1:Y:S02]  /*3ca10*/  SHFL.IDX P6, R14, R13, R12, R11 ;  /* 0x0000000c0d0e7389 */ /* 0x00006400000c000b */
[----:B01----:R-:W-:Y:S01]  /*3ca20*/  ENDCOLLECTIVE ;  /* 0x000000000000791b */ /* 0x003fe20003800000 */
.L_x_7158:
        /* <DEDUP_REMOVED lines=11> */
.L_x_7159:
[----:B------:R-:W-:Y:S02]  /*3cae0*/  IMAD.MOV.U32 R13, RZ, RZ, R26 ;  /* 0x000000ffff0d7224 */ /* 0x000fe400078e001a */
[----:B------:R-:W-:Y:S02]  /*3caf0*/  IMAD.MOV.U32 R12, RZ, RZ, 0x2 ;  /* 0x00000002ff0c7424 */ /* 0x000fe400078e00ff */
[----:B------:R-:W-:-:S07]  /*3cb00*/  IMAD.MOV.U32 R2, RZ, RZ, R14 ;  /* 0x000000ffff027224 */ /* 0x000fce00078e000e */
[----:B------:R-:W-:Y:S05]  /*3cb10*/  WARPSYNC.COLLECTIVE R15, `(.L_x_7160) ;  /* 0x000000000f087348 */ /* 0x000fea0003c00000 */
[----:B------:R0:W1:Y:S02]  /*3cb20*/  SHFL.IDX P6, R14, R13, R12, R11 ;  /* 0x0000000c0d0e7389 */ /* 0x00006400000c000b */
[----:B01----:R-:W-:Y:S01]  /*3cb30*/  ENDCOLLECTIVE ;  /* 0x000000000000791b */ /* 0x003fe20003800000 */
.L_x_7160:
        /* <DEDUP_REMOVED lines=11> */
.L_x_7161:
[----:B------:R-:W-:Y:S02]  /*3cbf0*/  IMAD.MOV.U32 R13, RZ, RZ, R26 ;  /* 0x000000ffff0d7224 */ /* 0x000fe400078e001a */
[----:B------:R-:W-:Y:S02]  /*3cc00*/  IMAD.MOV.U32 R12, RZ, RZ, 0x3 ;  /* 0x00000003ff0c7424 */ /* 0x000fe400078e00ff */
[----:B------:R-:W-:-:S07]  /*3cc10*/  IMAD.MOV.U32 R2, RZ, RZ, R14 ;  /* 0x000000ffff027224 */ /* 0x000fce00078e000e */
[----:B------:R-:W-:Y:S05]  /*3cc20*/  WARPSYNC.COLLECTIVE R15, `(.L_x_7162) ;  /* 0x000000000f087348 */ /* 0x000fea0003c00000 */
[----:B------:R0:W1:Y:S02]  /*3cc30*/  SHFL.IDX P6, R14, R13, R12, R11 ;  /* 0x0000000c0d0e7389 */ /* 0x00006400000c000b */
[----:B01----:R-:W-:Y:S01]  /*3cc40*/  ENDCOLLECTIVE ;  /* 0x000000000000791b */ /* 0x003fe20003800000 */
.L_x_7162:
        /* <DEDUP_REMOVED lines=11> */
.L_x_7163:
[----:B------:R-:W-:Y:S01]  /*3cd00*/  IMAD.MOV.U32 R2, RZ, RZ, R14 ;  /* 0x000000ffff027224 */ /* 0x000fe200078e000e */
[----:B------:R-:W-:Y:S06]  /*3cd10*/  BRA `(.L_x_7164) ;  /* 0xffffffa8008c7947 */ /* 0x000fec000383ffff */
.L_x_7027:
[----:B----4-:R4:W0:Y:S02]  /*3cd20*/  SYNCS.PHASECHK.TRANS64.TRYWAIT P0, [R6+URZ+0x38860], R25 ;  /* 0x03886019060075a7 */ /* 0x010824000800017f */
[----:B0-----:R-:W-:Y:S05]  /*3cd30*/  @!P0 NANOSLEEP.SYNCS 0x989680 ;  /* 0x009896800000895d */ /* 0x001fea0003900000 */
[----:B------:R-:W0:Y:S02]  /*3cd40*/  @!P0 SYNCS.PHASECHK.TRANS64 P0, [R6+URZ+0x38860], R25 ;  /* 0x03886019060085a7 */ /* 0x000e24000800007f */
[----:B0-----:R-:W-:Y:S05]  /*3cd50*/  @!P0 BRA `(.L_x_7027) ;  /* 0xfffffffc00f08947 */ /* 0x001fea000383ffff */
[----:B------:R-:W-:Y:S05]  /*3cd60*/  BRA `(.L_x_7165) ;  /* 0xffffffa800d87947 */ /* 0x000fea000383ffff */
.L_x_7028:
[----:B------:R-:W-:Y:S01]  /*3cd70*/  BSSY B1, `(.L_x_7166) ;  /* 0x0000008000017945 */ /* 0x000fe20003800000 */
[----:B------:R-:W-:Y:S02]  /*3cd80*/  IMAD.MOV.U32 R13, RZ, RZ, R10 ;  /* 0x000000ffff0d7224 */ /* 0x000fe400078e000a */
[----:B------:R-:W-:Y:S02]  /*3cd90*/  IMAD.MOV.U32 R12, RZ, RZ, RZ ;  /* 0x000000ffff0c7224 */ /* 0x000fe400078e00ff */
[----:B------:R-:W-:Y:S02]  /*3cda0*/  IMAD.MOV.U32 R11, RZ, RZ, 0x181f ;  /* 0x0000181fff0b7424 */ /* 0x000fe400078e00ff */
[----:B------:R-:W-:-:S07]  /*3cdb0*/  IMAD.MOV.U32 R15, RZ, RZ, -0x1 ;  /* 0xffffffffff0f7424 */ /* 0x000fce00078e00ff */
[----:B01-34-:R-:W-:Y:S05]  /*3cdc0*/  WARPSYNC.COLLECTIVE R15, `(.L_x_7167) ;  /* 0x000000000f087348 */ /* 0x01bfea0003c00000 */
[----:B------:R2:W0:Y:S02]  /*3cdd0*/  SHFL.IDX P6, R14, R13, R12, R11 ;  /* 0x0000000c0d0e7389 */ /* 0x00042400000c000b */
[----:B01234-:R-:W-:Y:S01]  /*3cde0*/  ENDCOLLECTIVE ;  /* 0x000000000000791b */ /* 0x01ffe20003800000 */
.L_x_7167:
[----:B------:R-:W-:Y:S05]  /*3cdf0*/  BSYNC B1 ;  /* 0x0000000000017941 */ /* 0x000fea0003800000 */
.L_x_7166:
        /* <DEDUP_REMOVED lines=13> */
.L_x_7168:
        /* <DEDUP_REMOVED lines=17> */
.L_x_7169:
        /* <DEDUP_REMOVED lines=16> */
.L_x_7170:
        /* <DEDUP_REMOVED lines=19> */
.L_x_7171:
        /* <DEDUP_REMOVED lines=14> */
.L_x_7172:
        /* <DEDUP_REMOVED lines=16> */
.L_x_7173:
        /* <DEDUP_REMOVED lines=14> */
.L_x_7174:
[----:B------:R-:W-:Y:S05]  /*3d4d0*/  BRA `(.L_x_7175) ;  /* 0xffffffa8003c7947 */ /* 0x000fea000383ffff */
.L_x_7036:
        /* <DEDUP_REMOVED lines=8> */
.L_x_7177:
[----:B------:R-:W-:Y:S05]  /*3d560*/  BSYNC B0 ;  /* 0x0000000000007941 */ /* 0x000fea0003800000 */
.L_x_7176:
        /* <DEDUP_REMOVED lines=9> */
.L_x_7178:
        /* <DEDUP_REMOVED lines=23> */
.L_x_7179:
[----:B------:R-:W-:Y:S01]  /*3d770*/  IMAD.MOV.U32 R12, RZ, RZ, 0x2 ;  /* 0x00000002ff0c7424 */ /* 0x000fe200078e00ff */
[----:B------:R-:W-:-:S05]  /*3d780*/  SEL R4, R14, RZ, P1 ;  /* 0x000000ff0e047207 */ /* 0x000fca0000800000 */
[----:B------:R-:W-:-:S04]  /*3d790*/  IMAD.IADD R4, R13, 0x1, R4 ;  /* 0x000000010d047824 */ /* 0x000fc800078e0204 */
[----:B------:R-:W-:-:S07]  /*3d7a0*/  IMAD.MOV.U32 R13, RZ, RZ, R4 ;  /* 0x000000ffff0d7224 */ /* 0x000fce00078e0004 */
[----:B------:R-:W-:Y:S05]  /*3d7b0*/  WARPSYNC.COLLECTIVE R15, `(.L_x_7180) ;  /* 0x000000000f087348 */ /* 0x000fea0003c00000 */
[----:B------:R0:W1:Y:S02]  /*3d7c0*/  SHFL.UP P6, R14, R13, R12, R11 ;  /* 0x0400000c0d0e7389 */ /* 0x00006400000c000b */
[----:B01----:R-:W-:Y:S01]  /*3d7d0*/  ENDCOLLECTIVE ;  /* 0x000000000000791b */ /* 0x003fe20003800000 */
.L_x_7180:
[----:B------:R-:W-:Y:S01]  /*3d7e0*/  IMAD.MOV.U32 R12, RZ, RZ, 0x4 ;  /* 0x00000004ff0c7424 */ /* 0x000fe200078e00ff */
[----:B------:R-:W-:-:S05]  /*3d7f0*/  SEL R3, R14, RZ, P2 ;  /* 0x000000ff0e037207 */ /* 0x000fca0001000000 */
[----:B------:R-:W-:-:S04]  /*3d800*/  IMAD.IADD R2, R4, 0x1, R3 ;  /* 0x0000000104027824 */ /* 0x000fc800078e0203 */
[----:B------:R-:W-:-:S07]  /*3d810*/  IMAD.MOV.U32 R13, RZ, RZ, R2 ;  /* 0x000000ffff0d7224 */ /* 0x000fce00078e0002 */
[----:B------:R-:W-:Y:S05]  /*3d820*/  WARPSYNC.COLLECTIVE R15, `(.L_x_7181) ;  /* 0x000000000f087348 */ /* 0x000fea0003c00000 */
[----:B------:R0:W1:Y:S02]  /*3d830*/  SHFL.UP P6, R14, R13, R12, R11 ;  /* 0x0400000c0d0e7389 */ /* 0x00006400000c000b */
[----:B01----:R-:W-:Y:S01]  /*3d840*/  ENDCOLLECTIVE ;  /* 0x000000000000791b */ /* 0x003fe20003800000 */
.L_x_7181:
[----:B------:R-:W-:Y:S01]  /*3d850*/  IMAD.MOV.U32 R12, RZ, RZ, 0x8 ;  /* 0x00000008ff0c7424 */ /* 0x000fe200078e00ff */
[----:B------:R-:W-:-:S05]  /*3d860*/  SEL R3, R14, RZ, P3 ;  /* 0x000000ff0e037207 */ /* 0x000fca0001800000 */
[----:B------:R-:W-:-:S04]  /*3d870*/  IMAD.IADD R3, R2, 0x1, R3 ;  /* 0x0000000102037824 */ /* 0x000fc800078e0203 */
[----:B------:R-:W-:-:S07]  /*3d880*/  IMAD.MOV.U32 R13, RZ, RZ, R3 ;  /* 0x000000ffff0d7224 */ /* 0x000fce00078e0003 */
[----:B------:R-:W-:Y:S05]  /*3d890*/  WARPSYNC.COLLECTIVE R15, `(.L_x_7182) ;  /* 0x000000000f087348 */ /* 0x000fea0003c00000 */
[----:B------:R0:W1:Y:S02]  /*3d8a0*/  SHFL.UP P6, R14, R13, R12, R11 ;  /* 0x0400000c0d0e7389 */ /* 0x00006400000c000b */
[----:B01----:R-:W-:Y:S01]  /*3d8b0*/  ENDCOLLECTIVE ;  /* 0x000000000000791b */ /* 0x003fe20003800000 */
.L_x_7182:
[----:B------:R-:W-:Y:S01]  /*3d8c0*/  IMAD.MOV.U32 R12, RZ, RZ, 0x10 ;  /* 0x00000010ff0c7424 */ /* 0x000fe200078e00ff */
[----:B------:R-:W-:-:S05]  /*3d8d0*/  SEL R4, R14, RZ, P4 ;  /* 0x000000ff0e047207 */ /* 0x000fca0002000000 */
[----:B------:R-:W-:-:S04]  /*3d8e0*/  IMAD.IADD R4, R3, 0x1, R4 ;  /* 0x0000000103047824 */ /* 0x000fc800078e0204 */
[----:B------:R-:W-:-:S07]  /*3d8f0*/  IMAD.MOV.U32 R13, RZ, RZ, R4 ;  /* 0x000000ffff0d7224 */ /* 0x000fce00078e0004 */
[----:B------:R-:W-:Y:S05]  /*3d900*/  WARPSYNC.COLLECTIVE R15, `(.L_x_7183) ;  /* 0x000000000f087348 */ /* 0x000fea0003c00000 */
[----:B------:R0:W1:Y:S02]  /*3d910*/  SHFL.UP P6, R14, R13, R12, R11 ;  /* 0x0400000c0d0e7389 */ /* 0x00006400000c000b */
[----:B01----:R-:W-:Y:S01]  /*3d920*/  ENDCOLLECTIVE ;  /* 0x000000000000791b */ /* 0x003fe20003800000 */
.L_x_7183:
        /* <DEDUP_REMOVED lines=8> */
.L_x_7184:
[----:B------:R-:W-:Y:S05]  /*3d9b0*/  BRA `(.L_x_7185) ;  /* 0xffffffa800d47947 */ /* 0x000fea000383ffff */
.L_x_7039:
[----:B------:R-:W-:Y:S01]  /*3d9c0*/  BSSY B0, `(.L_x_7186) ;  /* 0x0000007000007945 */ /* 0x000fe20003800000 */
[----:B------:R-:W-:Y:S02]  /*3d9d0*/  IMAD.MOV.U32 R12, RZ, RZ, 0x1 ;  /* 0x00000001ff0c7424 */ /* 0x000fe400078e00ff */
[----:B------:R-:W-:Y:S02]  /*3d9e0*/  IMAD.MOV.U32 R11, RZ, RZ, RZ ;  /* 0x000000ffff0b7224 */ /* 0x000fe400078e00ff */
[----:B------:R-:W-:-:S07]  /*3d9f0*/  IMAD.MOV.U32 R15, RZ, RZ, -0x1 ;  /* 0xffffffffff0f7424 */ /* 0x000fce00078e00ff */
[----:B------:R-:W-:Y:S05]  /*3da00*/  WARPSYNC.COLLECTIVE R15, `(.L_x_7187) ;  /* 0x000000000f087348 */ /* 0x000fea0003c00000 */
[----:B------:R0:W1:Y:S02]  /*3da10*/  SHFL.UP P6, R14, R13, R12, R11 ;  /* 0x0400000c0d0e7389 */ /* 0x00006400000c000b */
[----:B01----:R-:W-:Y:S01]  /*3da20*/  ENDCOLLECTIVE ;  /* 0x000000000000791b */ /* 0x003fe20003800000 */
.L_x_7187:
[----:B------:R-:W-:Y:S05]  /*3da30*/  BSYNC B0 ;  /* 0x0000000000007941 */ /* 0x000fea0003800000 */
.L_x_7186:
        /* <DEDUP_REMOVED lines=8> */
.L_x_7188:
[----:B------:R-:W-:Y:S01]  /*3dac0*/  IMAD.MOV.U32 R12, RZ, RZ, 0x4 ;  /* 0x00000004ff0c7424 */ /* 0x000fe200078e00ff */
[----:B------:R-:W-:-:S05]  /*3dad0*/  SEL R2, R14, RZ, P2 ;  /* 0x000000ff0e027207 */ /* 0x000fca0001000000 */
[----:B------:R-:W-:-:S04]  /*3dae0*/  IMAD.IADD R2, R13, 0x1, R2 ;  /* 0x000000010d027824 */ /* 0x000fc800078e0202 */
[----:B------:R-:W-:-:S07]  /*3daf0*/  IMAD.MOV.U32 R13, RZ, RZ, R2 ;  /* 0x000000ffff0d7224 */ /* 0x000fce00078e0002 */
[----:B------:R-:W-:Y:S05]  /*3db00*/  WARPSYNC.COLLECTIVE R15, `(.L_x_7189) ;  /* 0x000000000f087348 */ /* 0x000fea0003c00000 */
[----:B------:R0:W1:Y:S02]  /*3db10*/  SHFL.UP P6, R14, R13, R12, R11 ;  /* 0x0400000c0d0e7389 */ /* 0x00006400000c000b */
[----:B01----:R-:W-:Y:S01]  /*3db20*/  ENDCOLLECTIVE ;  /* 0x000000000000791b */ /* 0x003fe20003800000 */
.L_x_7189:
[----:B------:R-:W-:Y:S01]  /*3db30*/  IMAD.MOV.U32 R12, RZ, RZ, 0x8 ;  /* 0x00000008ff0c7424 */ /* 0x000fe200078e00ff */
[----:B------:R-:W-:-:S05]  /*3db40*/  SEL R3, R14, RZ, P3 ;  /* 0x000000ff0e037207 */ /* 0x000fca0001800000 */
[----:B------:R-:W-:-:S04]  /*3db50*/  IMAD.IADD R3, R2, 0x1, R3 ;  /* 0x0000000102037824 */ /* 0x000fc800078e0203 */
[----:B------:R-:W-:-:S07]  /*3db60*/  IMAD.MOV.U32 R13, RZ, RZ, R3 ;  /* 0x000000ffff0d7224 */ /* 0x000fce00078e0003 */
[----:B------:R-:W-:Y:S05]  /*3db70*/  WARPSYNC.COLLECTIVE R15, `(.L_x_7190) ;  /* 0x000000000f087348 */ /* 0x000fea0003c00000 */
[----:B------:R0:W1:Y:S02]  /*3db80*/  SHFL.UP P6, R14, R13, R12, R11 ;  /* 0x0400000c0d0e7389 */ /* 0x00006400000c000b */
[----:B01----:R-:W-:Y:S01]  /*3db90*/  ENDCOLLECTIVE ;  /* 0x000000000000791b */ /* 0x003fe20003800000 */
.L_x_7190:
[----:B------:R-:W-:Y:S01]  /*3dba0*/  IMAD.MOV.U32 R12, RZ, RZ, 0x10 ;  /* 0x00000010ff0c7424 */ /* 0x000fe200078e00ff */
[----:B------:R-:W-:-:S05]  /*3dbb0*/  SEL R4, R14, RZ, P4 ;  /* 0x000000ff0e047207 */ /* 0x000fca0002000000 */
[----:B------:R-:W-:-:S04]  /*3dbc0*/  IMAD.IADD R4, R3, 0x1, R4 ;  /* 0x0000000103047824 */ /* 0x000fc800078e0204 */
[----:B------:R-:W-:-:S07]  /*3dbd0*/  IMAD.MOV.U32 R13, RZ, RZ, R4 ;  /* 0x000000ffff0d7224 */ /* 0x000fce00078e0004 */
[----:B------:R-:W-:Y:S05]  /*3dbe0*/  WARPSYNC.COLLECTIVE R15, `(.L_x_7191) ;  /* 0x000000000f087348 */ /* 0x000fea0003c00000 */
[----:B------:R0:W1:Y:S02]  /*3dbf0*/  SHFL.UP P6, R14, R13, R12, R11 ;  /* 0x0400000c0d0e7389 */ /* 0x00006400000c000b */
[----:B01----:R-:W-:Y:S01]  /*3dc00*/  ENDCOLLECTIVE ;  /* 0x000000000000791b */ /* 0x003fe20003800000 */
.L_x_7191:
        /* <DEDUP_REMOVED lines=8> */
.L_x_7192:
[----:B------:R-:W-:Y:S05]  /*3dc90*/  BRA `(.L_x_7193) ;  /* 0xffffffa800c07947 */ /* 0x000fea000383ffff */
.L_x_7041:
[----:B------:R-:W-:Y:S01]  /*3dca0*/  BSSY B0, `(.L_x_7194) ;  /* 0x0000006000007945 */ /* 0x000fe20003800000 */
[----:B------:R-:W-:Y:S01]  /*3dcb0*/  PLOP3.LUT P6, PT, P6, PT, PT, 0x8, 0x0 ;  /* 0x000000000000781c */ /* 0x000fe200037ce170 */
[----:B------:R-:W-:-:S12]  /*3dcc0*/  IMAD.MOV.U32 R15, RZ, RZ, -0x1 ;  /* 0xffffffffff0f7424 */ /* 0x000fd800078e00ff */
[----:B0-----:R-:W-:Y:S05]  /*3dcd0*/  WARPSYNC.COLLECTIVE R15, `(.L_x_7195) ;  /* 0x000000000f087348 */ /* 0x001fea0003c00000 */
[----:B------:R-:W-:Y:S01]  /*3dce0*/  VOTE.ANY R14, PT, P6 ;  /* 0x00000000000e7806 */ /* 0x000fe200030e0100 */
[----:B0-----:R-:W-:Y:S06]  /*3dcf0*/  ENDCOLLECTIVE ;  /* 0x000000000000791b */ /* 0x001fec0003800000 */
.L_x_7195:
[----:B------:R-:W-:Y:S05]  /*3dd00*/  BSYNC B0 ;  /* 0x0000000000007941 */ /* 0x000fea0003800000 */
.L_x_7194:
        /* <DEDUP_REMOVED lines=10> */
.L_x_7196:
[----:B------:R-:W-:Y:S02]  /*3ddb0*/  IMAD.MOV.U32 R13, RZ, RZ, R5 ;  /* 0x000000ffff0d7224 */ /* 0x000fe400078e0005 */
[----:B------:R-:W-:-:S07]  /*3ddc0*/  IMAD.MOV.U32 R25, RZ, RZ, R14 ;  /* 0x000000ffff197224 */ /* 0x000fce00078e000e */
[----:B------:R-:W-:Y:S05]  /*3ddd0*/  WARPSYNC.COLLECTIVE R15, `(.L_x_7197) ;  /* 0x000000000f087348 */ /* 0x000fea0003c00000 */
[----:B------:R0:W1:Y:S02]  /*3dde0*/  SHFL.IDX P6, R14, R13, R12, R11 ;  /* 0x0000000c0d0e7389 */ /* 0x00006400000c000b */
[----:B01----:R-:W-:Y:S01]  /*3ddf0*/  ENDCOLLECTIVE ;  /* 0x000000000000791b */ /* 0x003fe20003800000 */
.L_x_7197:
[----:B------:R-:W-:Y:S01]  /*3de00*/  IMAD.MOV.U32 R5, RZ, RZ, R14 ;  /* 0x000000ffff057224 */ /* 0x000fe200078e000e */
[----:B------:R-:W-:Y:S06]  /*3de10*/  BRA `(.L_x_7198) ;  /* 0xffffffa800a07947 */ /* 0x000fec000383ffff */
.L_x_7043:
[----:B------:R-:W-:Y:S01]  /*3de20*/  BSSY B0, `(.L_x_7199) ;  /* 0x0000007000007945 */ /* 0x000fe20003800000 */
[----:B------:R-:W-:Y:S02]  /*3de30*/  IMAD.MOV.U32 R13, RZ, RZ, R2 ;  /* 0x000000ffff0d7224 */ /* 0x000fe400078e0002 */
[----:B------:R-:W-:Y:S02]  /*3de40*/  IMAD.MOV.U32 R11, RZ, RZ, 0x1f ;  /* 0x0000001fff0b7424 */ /* 0x000fe400078e00ff */
[----:B------:R-:W-:-:S07]  /*3de50*/  IMAD.MOV.U32 R15, RZ, RZ, -0x1 ;  /* 0xffffffffff0f7424 */ /* 0x000fce00078e00ff */
[----:B0123--:R-:W-:Y:S05]  /*3de60*/  WARPSYNC.COLLECTIVE R15, `(.L_x_7200) ;  /* 0x000000000f087348 */ /* 0x00ffea0003c00000 */
[----:B------:R4:W0:Y:S02]  /*3de70*/  SHFL.IDX P6, R14, R13, R12, R11 ;  /* 0x0000000c0d0e7389 */ /* 0x00082400000c000b */
[----:B01234-:R-:W-:Y:S01]  /*3de80*/  ENDCOLLECTIVE ;  /* 0x000000000000791b */ /* 0x01ffe20003800000 */
.L_x_7200:
[----:B------:R-:W-:Y:S05]  /*3de90*/  BSYNC B0 ;  /* 0x0000000000007941 */ /* 0x000fea0003800000 */
.L_x_7199:
[----:B------:R-:W-:Y:S01]  /*3dea0*/  IMAD.MOV.U32 R24, RZ, RZ, R14 ;  /* 0x000000ffff187224 */ /* 0x000fe200078e000e */
[----:B------:R-:W-:Y:S06]  /*3deb0*/  BRA `(.L_x_7042) ;  /* 0xffffffa800907947 */ /* 0x000fec000383ffff */
.L_x_7049:
[----:B-1----:R1:W4:Y:S02]  /*3dec0*/  SYNCS.PHASECHK.TRANS64.TRYWAIT P0, [R7+URZ+0x38820], R0 ;  /* 0x03882000070075a7 */ /* 0x002324000800017f */
[----:B----4-:R-:W-:Y:S05]  /*3ded0*/  @!P0 NANOSLEEP.SYNCS 0x989680 ;  /* 0x009896800000895d */ /* 0x010fea0003900000 */
[----:B------:R-:W4:Y:S02]  /*3dee0*/  @!P0 SYNCS.PHASECHK.TRANS64 P0, [R7+URZ+0x38820], R0 ;  /* 0x03882000070085a7 */ /* 0x000f24000800007f */
[----:B----4-:R-:W-:Y:S05]  /*3def0*/  @!P0 BRA `(.L_x_7049) ;  /* 0xfffffffc00f08947 */ /* 0x010fea000383ffff */
[----:B------:R-:W-:Y:S05]  /*3df00*/  BRA `(.L_x_7201) ;  /* 0xffffffb000e87947 */ /* 0x000fea000383ffff */
.L_x_7050:
        /* <DEDUP_REMOVED lines=11> */
.L_x_7203:
[----:B------:R-:W-:Y:S05]  /*3dfc0*/  BSYNC B0 ;  /* 0x0000000000007941 */ /* 0x000fea0003800000 */
.L_x_7202:
[----:B------:R-:W-:Y:S05]  /*3dfd0*/  BRA `(.L_x_7204) ;  /* 0xffffffb000d07947 */ /* 0x000fea000383ffff */
.L_x_7051:
[----:B------:R-:W-:Y:S01]  /*3dfe0*/  BSSY B0, `(.L_x_7205) ;  /* 0x0000006000007945 */ /* 0x000fe20003800000 */
[----:B------:R-:W-:-:S07]  /*3dff0*/  IMAD.MOV.U32 R15, RZ, RZ, -0x1 ;  /* 0xffffffffff0f7424 */ /* 0x000fce00078e00ff */
[----:B0123--:R-:W-:Y:S05]  /*3e000*/  WARPSYNC.COLLECTIVE R15, `(.L_x_7206) ;  /* 0x000000000f0c7348 */ /* 0x00ffea0003c00000 */
[----:B------:R-:W-:Y:S02]  /*3e010*/  ELECT P6, UR62, PT ;  /* 0x00000000003e782f */ /* 0x000fe400038c0000 */
[----:B------:R-:W-:Y:S01]  /*3e020*/  MOV R14, UR62 ;  /* 0x0000003e000e7c02 */ /* 0x000fe20008000f00 */
[----:B0123--:R-:W-:Y:S10]  /*3e030*/  ENDCOLLECTIVE ;  /* 0x000000000000791b */ /* 0x00fff40003800000 */
.L_x_7206:
[----:B------:R-:W-:Y:S05]  /*3e040*/  BSYNC B0 ;  /* 0x0000000000007941 */ /* 0x000fea0003800000 */
.L_x_7205:
[----:B------:R-:W-:Y:S05]  /*3e050*/  BRA `(.L_x_7207) ;  /* 0xffffffb000c47947 */ /* 0x000fea000383ffff */
.L_x_7053:
[----:B-1----:R1:W4:Y:S02]  /*3e060*/  SYNCS.PHASECHK.TRANS64.TRYWAIT P1, [R5+URZ+0x38840], R0 ;  /* 0x03884000050075a7 */ /* 0x002324000802017f */
[----:B----4-:R-:W-:Y:S05]  /*3e070*/  @!P1 NANOSLEEP.SYNCS 0x989680 ;  /* 0x009896800000995d */ /* 0x010fea0003900000 */
[----:B------:R-:W4:Y:S02]  /*3e080*/  @!P1 SYNCS.PHASECHK.TRANS64 P1, [R5+URZ+0x38840], R0 ;  /* 0x03884000050095a7 */ /* 0x000f24000802007f */
[----:B----4-:R-:W-:Y:S05]  /*3e090*/  @!P1 BRA `(.L_x_7053) ;  /* 0xfffffffc00f09947 */ /* 0x010fea000383ffff */
[----:B------:R-:W-:Y:S05]  /*3e0a0*/  BRA `(.L_x_7208) ;  /* 0xffffffb000e47947 */ /* 0x000fea000383ffff */
.L_x_7055:
[----:B----4-:R4:W0:Y:S02]  /*3e0b0*/  SYNCS.PHASECHK.TRANS64.TRYWAIT P1, [R3+URZ+0x38840], R2 ;  /* 0x03884002030075a7 */ /* 0x010824000802017f */
[----:B0-----:R-:W-:Y:S05]  /*3e0c0*/  @!P1 NANOSLEEP.SYNCS 0x989680 ;  /* 0x009896800000995d */ /* 0x001fea0003900000 */
[----:B------:R-:W0:Y:S02]  /*3e0d0*/  @!P1 SYNCS.PHASECHK.TRANS64 P1, [R3+URZ+0x38840], R2 ;  /* 0x03884002030095a7 */ /* 0x000e24000802007f */
[----:B0-----:R-:W-:Y:S05]  /*3e0e0*/  @!P1 BRA `(.L_x_7055) ;  /* 0xfffffffc00f09947 */ /* 0x001fea000383ffff */
[----:B------:R-:W-:Y:S05]  /*3e0f0*/  BRA `(.L_x_7209) ;  /* 0xffffffb000f07947 */ /* 0x000fea000383ffff */
.L_x_7057:
[----:B------:R0:W0:Y:S02]  /*3e100*/  SYNCS.PHASECHK.TRANS64.TRYWAIT P1, [R5+URZ+0x38860], R0 ;  /* 0x03886000050075a7 */ /* 0x000024000802017f */
[----:B0-----:R-:W-:Y:S05]  /*3e110*/  @!P1 NANOSLEEP.SYNCS 0x989680 ;  /* 0x009896800000995d */ /* 0x001fea0003900000 */
[----:B------:R-:W0:Y:S02]  /*3e120*/  @!P1 SYNCS.PHASECHK.TRANS64 P1, [R5+URZ+0x38860], R0 ;  /* 0x03886000050095a7 */ /* 0x000e24000802007f */
[----:B0-----:R-:W-:Y:S05]  /*3e130*/  @!P1 BRA `(.L_x_7057) ;  /* 0xfffffffc00f09947 */ /* 0x001fea000383ffff */
[----:B------:R-:W-:Y:S05]  /*3e140*/  BRA `(.L_x_7210) ;  /* 0xffffffb000ec7947 */ /* 0x000fea000383ffff */
        .type           $_ZN7cutlass13device_kernelIN5flash11enable_sm90INS1_16FlashAttnFwdSm90INS1_25CollectiveMainloopFwdSm90ILi2EN4cute5tupleIJNS5_1CILi1EEES8_S8_EEENS6_IJNS7_ILi64EEESA_SA_EEELi512ENS_10bfloat16_tEfNS_4arch4Sm90ELb0ELb1ELb1ELb1ELb1ELb1ELb1ELb0ELb0ELb1ELb1ELb0EEENS1_21CollectiveEpilogueFwdINS6_IJSA_NS7_ILi512EEESA_EEES9_SC_SE_Li256ELb1ELb1ELb1ELb0EEENS1_36VarlenDynamicPersistentTileSchedulerILi64ELi64ELi256ELi128ELb1ELb1ELb1ELb1ELb0ELb1EEEEEEEEEvNT_6ParamsE$_ZZN5flash25CollectiveMainloopFwdSm90ILi2EN4cute5tupleIJNS1_1CILi1EEES4_S4_EEENS2_IJNS3_ILi64EEES6_S6_EEELi512EN7cutlass10bfloat16_tEfNS8_4arch4Sm90ELb0ELb1ELb1ELb1ELb1ELb1ELb1ELb0ELb0ELb1ELb1ELb0EE3mmaINS_16FlashAttnFwdSm90ISC_NS_21CollectiveEpilogueFwdINS2_IJS6_NS3_ILi512EEES6_EEES5_S9_SB_Li256ELb1ELb1ELb1ELb0EEENS_36VarlenDynamicPersistentTileSchedulerILi64ELi64ELi256ELi128ELb1ELb1ELb1ELb1ELb0ELb1EEEE13SharedStorageENS1_6TensorINS1_11ArrayEngineIfLm128EEENS1_6LayoutINS2_IJNS2_IJNS3_ILi2EEESR_NS3_ILi32EEEEEES4_S4_EEENS2_IJNS2_IJS4_SR_NS3_ILi4EEEEEENS3_ILi0EEESX_EEEEEEENS_7SoftmaxILi2ELi0EEEEEbRKNSC_6ParamsENS8_13PipelineAsyncILi2EEES17_RNS8_13PipelineStateILj2EEERT0_RT1_iRiRKNS_16SeqlenInfoQKNewKILb1ELb1EEENS2_IJiiiiEEERT_ENKUliT_T0_T1_E_clIZSD_ISM_S10_S12_EbS15_S17_S17_S1A_S1C_S1E_iS1F_S1J_S1K_S1M_EUlRS1N_iE0_NS3_ILb1EEES1U_EEDaiS1N_S1O_S1P_,@function
        .size           $_ZN7cutlass13device_kernelIN5flash11enable_sm90INS1_16FlashAttnFwdSm90INS1_25CollectiveMainloopFwdSm90ILi2EN4cute5tupleIJNS5_1CILi1EEES8_S8_EEENS6_IJNS7_ILi64EEESA_SA_EEELi512ENS_10bfloat16_tEfNS_4arch4Sm90ELb0ELb1ELb1ELb1ELb1ELb1ELb1ELb0ELb0ELb1ELb1ELb0EEENS1_21CollectiveEpilogueFwdINS6_IJSA_NS7_ILi512EEESA_EEES9_SC_SE_Li256ELb1ELb1ELb1ELb0EEENS1_36VarlenDynamicPersistentTileSchedulerILi64ELi64ELi256ELi128ELb1ELb1ELb1ELb1ELb0ELb1EEEEEEEEEvNT_6ParamsE$_ZZN5flash25CollectiveMainloopFwdSm90ILi2EN4cute5tupleIJNS1_1CILi1EEES4_S4_EEENS2_IJNS3_ILi64EEES6_S6_EEELi512EN7cutlass10bfloat16_tEfNS8_4arch4Sm90ELb0ELb1ELb1ELb1ELb1ELb1ELb1ELb0ELb0ELb1ELb1ELb0EE3mmaINS_16FlashAttnFwdSm90ISC_NS_21CollectiveEpilogueFwdINS2_IJS6_NS3_ILi512EEES6_EEES5_S9_SB_Li256ELb1ELb1ELb1ELb0EEENS_36VarlenDynamicPersistentTileSchedulerILi64ELi64ELi256ELi128ELb1ELb1ELb1ELb1ELb0ELb1EEEE13SharedStorageENS1_6TensorINS1_11ArrayEngineIfLm128EEENS1_6LayoutINS2_IJNS2_IJNS3_ILi2EEESR_NS3_ILi32EEEEEES4_S4_EEENS2_IJNS2_IJS4_SR_NS3_ILi4EEEEEENS3_ILi0EEESX_EEEEEEENS_7SoftmaxILi2ELi0EEEEEbRKNSC_6ParamsENS8_13PipelineAsyncILi2EEES17_RNS8_13PipelineStateILj2EEERT0_RT1_iRiRKNS_16SeqlenInfoQKNewKILb1ELb1EEENS2_IJiiiiEEERT_ENKUliT_T0_T1_E_clIZSD_ISM_S10_S12_EbS15_S17_S17_S1A_S1C_S1E_iS1F_S1J_S1K_S1M_EUlRS1N_iE0_NS3_ILb1EEES1U_EEDaiS1N_S1O_S1P_,(.L_x_15755 - $_ZN7cutlass13device_kernelIN5flash11enable_sm90INS1_16FlashAttnFwdSm90INS1_25CollectiveMainloopFwdSm90ILi2EN4cute5tupleIJNS5_1CILi1EEES8_S8_EEENS6_IJNS7_ILi64EEESA_SA_EEELi512ENS_10bfloat16_tEfNS_4arch4Sm90ELb0ELb1ELb1ELb1ELb1ELb1ELb1ELb0ELb0ELb1ELb1ELb0EEENS1_21CollectiveEpilogueFwdINS6_IJSA_NS7_ILi512EEESA_EEES9_SC_SE_Li256ELb1ELb1ELb1ELb0EEENS1_36VarlenDynamicPersistentTileSchedulerILi64ELi64ELi256ELi128ELb1ELb1ELb1ELb1ELb0ELb1EEEEEEEEEvNT_6ParamsE$_ZZN5flash25CollectiveMainloopFwdSm90ILi2EN4cute5tupleIJNS1_1CILi1EEES4_S4_EEENS2_IJNS3_ILi64EEES6_S6_EEELi512EN7cutlass10bfloat16_tEfNS8_4arch4Sm90ELb0ELb1ELb1ELb1ELb1ELb1ELb1ELb0ELb0ELb1ELb1ELb0EE3mmaINS_16FlashAttnFwdSm90ISC_NS_21CollectiveEpilogueFwdINS2_IJS6_NS3_ILi512EEES6_EEES5_S9_SB_Li256ELb1ELb1ELb1ELb0EEENS_36VarlenDynamicPersistentTileSchedulerILi64ELi64ELi256ELi128ELb1ELb1ELb1ELb1ELb0ELb1EEEE13SharedStorageENS1_6TensorINS1_11ArrayEngineIfLm128EEENS1_6LayoutINS2_IJNS2_IJNS3_ILi2EEESR_NS3_ILi32EEEEEES4_S4_EEENS2_IJNS2_IJS4_SR_NS3_ILi4EEEEEENS3_ILi0EEESX_EEEEEEENS_7SoftmaxILi2ELi0EEEEEbRKNSC_6ParamsENS8_13PipelineAsyncILi2EEES17_RNS8_13PipelineStateILj2EEERT0_RT1_iRiRKNS_16SeqlenInfoQKNewKILb1ELb1EEENS2_IJiiiiEEERT_ENKUliT_T0_T1_E_clIZSD_ISM_S10_S12_EbS15_S17_S17_S1A_S1C_S1E_iS1F_S1J_S1K_S1M_EUlRS1N_iE0_NS3_ILb1EEES1U_EEDaiS1N_S1O_S1P_)
$_ZN7cutlass13device_kernelIN5flash11enable_sm90INS1_16FlashAttnFwdSm90INS1_25CollectiveMainloopFwdSm90ILi2EN4cute5tupleIJNS5_1CILi1EEES8_S8_EEENS6_IJNS7_ILi64EEESA_SA_EEELi512ENS_10bfloat16_tEfNS_4arch4Sm90ELb0ELb1ELb1ELb1ELb1ELb1ELb1ELb0ELb0ELb1ELb1ELb0EEENS1_21CollectiveEpilogueFwdINS6_IJSA_NS7_ILi512EEESA_EEES9_SC_SE_Li256ELb1ELb1ELb1ELb0EEENS1_36VarlenDynamicPersistentTileSchedulerILi64ELi64ELi256ELi128ELb1ELb1ELb1ELb1ELb0ELb1EEEEEEEEEvNT_6ParamsE$_ZZN5flash25CollectiveMainloopFwdSm90ILi2EN4cute5tupleIJNS1_1CILi1EEES4_S4_EEENS2_IJNS3_ILi64EEES6_S6_EEELi512EN7cutlass10bfloat16_tEfNS8_4arch4Sm90ELb0ELb1ELb1ELb1ELb1ELb1ELb1ELb0ELb0ELb1ELb1ELb0EE3mmaINS_16FlashAttnFwdSm90ISC_NS_21CollectiveEpilogueFwdINS2_IJS6_NS3_ILi512EEES6_EEES5_S9_SB_Li256ELb1ELb1ELb1ELb0EEENS_36VarlenDynamicPersistentTileSchedulerILi64ELi64ELi256ELi128ELb1ELb1ELb1ELb1ELb0ELb1EEEE13SharedStorageENS1_6TensorINS1_11ArrayEngineIfLm128EEENS1_6LayoutINS2_IJNS2_IJNS3_ILi2EEESR_NS3_ILi32EEEEEES4_S4_EEENS2_IJNS2_IJS4_SR_NS3_ILi4EEEEEENS3_ILi0EEESX_EEEEEEENS_7SoftmaxILi2ELi0EEEEEbRKNSC_6ParamsENS8_13PipelineAsyncILi2EEES17_RNS8_13PipelineStateILj2EEERT0_RT1_iRiRKNS_16SeqlenInfoQKNewKILb1ELb1EEENS2_IJiiiiEEERT_ENKUliT_T0_T1_E_clIZSD_ISM_S10_S12_EbS15_S17_S17_S1A_S1C_S1E_iS1F_S1J_S1K_S1M_EUlRS1N_iE0_NS3_ILb1EEES1U_EEDaiS1N_S1O_S1P_:
[----:B------:R-:W-:Y:S05]  /*3e150*/  YIELD ;  /* 0x0000000000007946 */ /* 0x000fea0003800000 */
[----:B------:R-:W-:Y:S02]  /*3e160*/  ULDC UR4, c[0x0][0x20] ;  /* 0x0000080000047ab9 */ /* 0x000fe40000000800 */
[----:B------:R-:W-:-:S05]  /*3e170*/  VIADD R0, R0, -UR4 ;  /* 0x8000000400007c36 */ /* 0x000fca0008000000 */
[----:B------:R-:W2:Y:S01]  /*3e180*/  LDL.64 R6, [R0+0x18] ;  /* 0x0000180000067983 */ /* 0x000ea20000100a00 */
[----:B------:R-:W0:Y:S03]  /*3e190*/  LDC.64 R2, c[0x0][0x208] ;  /* 0x00008200ff027b82 */ /* 0x000e260000000a00 */
[----:B------:R-:W3:Y:S01]  /*3e1a0*/  LDL.64 R10, [R0] ;  /* 0x00000000000a7983 */ /* 0x000ee20000100a00 */
[----:B0-----:R-:W-:Y:S02]  /*3e1b0*/  R2UR UR4, R2 ;  /* 0x00000000020472ca */ /* 0x001fe400000e0000 */
[----:B------:R-:W-:-:S13]  /*3e1c0*/  R2UR UR5, R3 ;  /* 0x00000000030572ca */ /* 0x000fda00000e0000 */
[----:B--2---:R-:W2:Y:S01]  /*3e1d0*/  LD.E R8, desc[UR4][R6.64] ;  /* 0x0000000406087980 */ /* 0x004ea2000c101900 */
[C---:B------:R-:W-:Y:S02]  /*3e1e0*/  R2UR UR4, R2.reuse ;  /* 0x00000000020472ca */ /* 0x040fe400000e0000 */
[C---:B------:R-:W-:Y:S02]  /*3e1f0*/  R2UR UR5, R3.reuse ;  /* 0x00000000030572ca */ /* 0x040fe400000e0000 */
[----:B------:R-:W-:Y:S02]  /*3e200*/  R2UR UR6, R2 ;  /* 0x00000000020672ca */ /* 0x000fe400000e0000 */
[----:B------:R-:W-:Y:S01]  /*3e210*/  R2UR UR7, R3 ;  /* 0x00000000030772ca */ /* 0x000fe200000e0000 */
[----:B------:R-:W-:Y:S01]  /*3e220*/  BSSY B0, `(.L_x_7211) ;  /* 0x0000009000007945 */ /* 0x000fe20003800000 */
[----:B------:R-:W-:-:S07]  /*3e230*/  IMAD.MOV.U32 R9, RZ, RZ, R44 ;  /* 0x000000ffff097224 */ /* 0x000fce00078e002c */
[----:B---3--:R0:W5:Y:S04]  /*3e240*/  LD.E R5, desc[UR4][R10.64] ;  /* 0x000000040a057980 */ /* 0x008168000c101900 */
[----:B------:R0:W5:Y:S01]  /*3e250*/  LD.E R14, desc[UR6][R10.64+0x4] ;  /* 0x000004060a0e7980 */ /* 0x000162000c101900 */
[----:B--2---:R-:W-:-:S04]  /*3e260*/  LOP3.LUT R8, R8, 0x1, RZ, 0xfc, !PT ;  /* 0x0000000108087812 */ /* 0x004fc800078efcff */
[----:B------:R-:W-:Y:S01]  /*3e270*/  ISETP.NE.AND P0, PT, R8, 0x3, PT ;  /* 0x000000030800780c */ /* 0x000fe20003f05270 */
[----:B------:R-:W-:-:S12]  /*3e280*/  IMAD.MOV.U32 R8, RZ, RZ, R39 ;  /* 0x000000ffff087224 */ /* 0x000fd800078e0027 */
[----:B0-----:R-:W-:Y:S05]  /*3e290*/  @!P0 BRA `(.L_x_7212) ;  /* 0x0000000000048947 */ /* 0x001fea0003800000 */
[----:B------:R-:W-:Y:S01]  /*3e2a0*/  BPT.TRAP 0x1 ;  /* 0x000000040000795c */ /* 0x000fe20000300000 */
.L_x_7212:
[----:B------:R-:W-:Y:S05]  /*3e2b0*/  BSYNC B0 ;  /* 0x0000000000007941 */ /* 0x000fea0003800000 */
.L_x_7211:
        /* <DEDUP_REMOVED lines=17> */
.L_x_7214:
[----:B------:R-:W-:Y:S05]  /*3e3d0*/  BSYNC B0 ;  /* 0x0000000000007941 */ /* 0x000fea0003800000 */
.L_x_7213:
        /* <DEDUP_REMOVED lines=10> */
.L_x_7216:
[----:B------:R-:W-:Y:S05]  /*3e480*/  BSYNC B0 ;  /* 0x0000000000007941 */ /* 0x000fea0003800000 */
.L_x_7215:
[----:B------:R-:W2:Y:S01]  /*3e490*/  LDL.64 R10, [R0] ;  /* 0x00000000000a7983 */ /* 0x000ea20000100a00 */
[C---:B------:R-:W-:Y:S02]  /*3e4a0*/  R2UR UR6, R2.reuse ;  /* 0x00000000020672ca */ /* 0x040fe400000e0000 */
[C---:B------:R-:W-:Y:S01]  /*3e4b0*/  R2UR UR7, R3.reuse ;  /* 0x00000000030772ca */ /* 0x040fe200000e0000 */
[----:B------:R-:W3:Y:S01]  /*3e4c0*/  LDL.64 R6, [R0+0x28] ;  /* 0x0000280000067983 */ /* 0x000ee20000100a00 */
[C---:B------:R-:W-:Y:S02]  /*3e4d0*/  R2UR UR4, R2.reuse ;  /* 0x00000000020472ca */ /* 0x040fe400000e0000 */
[----:B------:R-:W-:Y:S01]  /*3e4e0*/  R2UR UR5, R3 ;  /* 0x00000000030572ca */ /* 0x000fe200000e0000 */
[----:B0----5:R-:W4:Y:S08]  /*3e4f0*/  LDL.64 R12, [R0+0x20] ;  /* 0x00002000000c7983 */ /* 0x021f300000100a00 */
[----:B--2---:R-:W2:Y:S04]  /*3e500*/  LD.E R5, desc[UR6][R10.64] ;  /* 0x000000060a057980 */ /* 0x004ea8000c101900 */
[----:B---3--:R-:W2:Y:S04]  /*3e510*/  LD.E.64 R6, desc[UR4][R6.64] ;  /* 0x0000000406067980 */ /* 0x008ea8000c101b00 */
[----:B------:R-:W3:Y:S01]  /*3e520*/  LDL.64 R10, [R0+0x8] ;  /* 0x00000800000a7983 */ /* 0x000ee20000100a00 */
[----:B------:R-:W-:Y:S05]  /*3e530*/  WARPSYNC.ALL ;  /* 0x0000000000007948 */ /* 0x000fea0003800000 */
[----:B------:R-:W-:-:S02]  /*3e540*/  R2UR UR4, R2 ;  /* 0x00000000020472ca */ /* 0x000fc400000e0000 */
[C---:B------:R-:W-:Y:S02]  /*3e550*/  R2UR UR5, R3.reuse ;  /* 0x00000000030572ca */ /* 0x040fe400000e0000 */
[----:B------:R-:W-:Y:S02]  /*3e560*/  R2UR UR6, R2 ;  /* 0x00000000020672ca */ /* 0x000fe400000e0000 */
[----:B------:R-:W-:-:S09]  /*3e570*/  R2UR UR7, R3 ;  /* 0x00000000030772ca */ /* 0x000fd200000e0000 */
[----:B---3--:R0:W-:Y:S04]  /*3e580*/  ST.E desc[UR4][R10.64], RZ ;  /* 0x000000ff0a007985 */ /* 0x0081e8000c101904 */
[----:B----4-:R-:W3:Y:S01]  /*3e590*/  LD.E.64 R14, desc[UR6][R12.64] ;  /* 0x000000060c0e7980 */ /* 0x010ee2000c101b00 */
[----:B--2---:R-:W-:Y:S01]  /*3e5a0*/  IMAD R6, R5, 0x200, R6 ;  /* 0x0000020005067824 */ /* 0x004fe200078e0206 */
[----:B------:R-:W-:Y:S01]  /*3e5b0*/  R2UR UR7, R7 ;  /* 0x00000000070772ca */ /* 0x000fe200000e0000 */
[----:B------:R-:W-:Y:S01]  /*3e5c0*/  WARPGROUP.ARRIVE ;  /* 0x00000000000079c5 */ /* 0x000fe20000000000 */
[----:B------:R-:W-:Y:S01]  /*3e5d0*/  R2UR UR8, R2 ;  /* 0x00000000020872ca */ /* 0x000fe200000e0000 */
[----:B------:R-:W-:Y:S01]  /*3e5e0*/  IMAD.MOV.U32 R5, RZ, RZ, 0x1 ;  /* 0x00000001ff057424 */ /* 0x000fe200078e00ff */
[----:B------:R-:W-:-:S02]  /*3e5f0*/  R2UR UR6, R6 ;  /* 0x00000000060672ca */ /* 0x000fc400000e0000 */
        /* <DEDUP_REMOVED lines=55> */
[----:B------:R-:W-:-:S13]  /*3e970*/  R2UR UR5, R3 ;  /* 0x00000000030572ca */ /* 0x000fda00000e0000 */
[----:B--2---:R-:W2:Y:S04]  /*3e980*/  LD.E R12, desc[UR4][R6.64] ;  /* 0x00000004060c7980 */ /* 0x004ea8000c101900 */
[----:B------:R-:W3:Y:S01]  /*3e990*/  LDL.64 R6, [R0+0x30] ;  /* 0x0000300000067983 */ /* 0x000ee20000100a00 */
[----:B------:R-:W-:Y:S01]  /*3e9a0*/  BSSY B0, `(.L_x_7218) ;  /* 0x0000008000007945 */ /* 0x000fe20003800000 */
[----:B--2---:R-:W-:-:S04]  /*3e9b0*/  LEA.HI R13, R12, R12, RZ, 0x1 ;  /* 0x0000000c0c0d7211 */ /* 0x004fc800078f08ff */
[----:B------:R-:W-:-:S05]  /*3e9c0*/  LOP3.LUT R13, R13, 0xfffffffe, RZ, 0xc0, !PT ;  /* 0xfffffffe0d0d7812 */ /* 0x000fca00078ec0ff */
[----:B------:R-:W-:Y:S01]  /*3e9d0*/  IMAD.IADD R13, R12, 0x1, -R13 ;  /* 0x000000010c0d7824 */ /* 0x000fe200078e0a0d */
[----:B---3--:R-:W-:-:S04]  /*3e9e0*/  MOV R12, R6 ;  /* 0x00000006000c7202 */ /* 0x008fc80000000f00 */
[----:B------:R-:W-:-:S04]  /*3e9f0*/  SHF.L.U32 R13, R13, 0x1f, RZ ;  /* 0x0000001f0d0d7819 */ /* 0x000fc800000006ff */
[----:B------:R-:W1:Y:S02]  /*3ea00*/  SYNCS.PHASECHK.TRANS64.TRYWAIT P0, [R12+URZ+0x38810], R13 ;  /* 0x0388100d0c0075a7 */ /* 0x000e64000800017f */
[----:B01----:R-:W-:Y:S05]  /*3ea10*/  @!P0 BRA `(.L_x_7219) ;  /* 0x000000ec00b88947 */ /* 0x003fea0003800000 */
.L_x_7245:
[----:B------:R-:W-:Y:S05]  /*3ea20*/  BSYNC B0 ;  /* 0x0000000000007941 */ /* 0x000fea0003800000 */
.L_x_7218:
[----:B------:R-:W0:Y:S01]  /*3ea30*/  LDL.64 R6, [R0+0x40] ;  /* 0x0000400000067983 */ /* 0x000e220000100a00 */
[----:B------:R-:W-:Y:S02]  /*3ea40*/  R2UR UR4, R2 ;  /* 0x00000000020472ca */ /* 0x000fe400000e0000 */
[----:B------:R-:W-:Y:S01]  /*3ea50*/  R2UR UR5, R3 ;  /* 0x00000000030572ca */ /* 0x000fe200000e0000 */
[----:B------:R-:W2:-:S12]  /*3ea60*/  LDL.64 R10, [R0] ;  /* 0x00000000000a7983 */ /* 0x000e980000100a00 */
[----:B0-----:R-:W3:Y:S01]  /*3ea70*/  LD.E R12, desc[UR4][R6.64] ;  /* 0x00000004060c7980 */ /* 0x001ee2000c101900 */
[----:B------:R-:W-:Y:S02]  /*3ea80*/  R2UR UR6, R2 ;  /* 0x00000000020672ca */ /* 0x000fe400000e0000 */
[----:B------:R-:W-:Y:S01]  /*3ea90*/  R2UR UR7, R3 ;  /* 0x00000000030772ca */ /* 0x000fe200000e0000 */
[----:B--2---:R0:W5:Y:S01]  /*3eaa0*/  LD.E R14, desc[UR4][R10.64] ;  /* 0x000000040a0e7980 */ /* 0x004162000c101900 */
[----:B------:R-:W-:Y:S11]  /*3eab0*/  BSSY B0, `(.L_x_7220) ;  /* 0x0000006000007945 */ /* 0x000ff60003800000 */
[----:B------:R0:W5:Y:S01]  /*3eac0*/  LD.E R15, desc[UR6][R10.64+0x4] ;  /* 0x000004060a0f7980 */ /* 0x000162000c101900 */
[----:B---3--:R-:W-:-:S04]  /*3ead0*/  LOP3.LUT R12, R12, 0x1, RZ, 0xfc, !PT ;  /* 0x000000010c0c7812 */ /* 0x008fc800078efcff */
[----:B------:R-:W-:-:S13]  /*3eae0*/  ISETP.NE.AND P0, PT, R12, 0x3, PT ;  /* 0x000000030c00780c */ /* 0x000fda0003f05270 */
[----:B0-----:R-:W-:Y:S05]  /*3eaf0*/  @!P0 BRA `(.L_x_7221) ;  /* 0x0000000000048947 */ /* 0x001fea0003800000 */
[----:B------:R-:W-:Y:S01]  /*3eb00*/  BPT.TRAP 0x1 ;  /* 0x000000040000795c */ /* 0x000fe20000300000 */
.L_x_7221:
[----:B------:R-:W-:Y:S05]  /*3eb10*/  BSYNC B0 ;  /* 0x0000000000007941 */ /* 0x000fea0003800000 */
.L_x_7220:
        /* <DEDUP_REMOVED lines=17> */
.L_x_7223:
[----:B------:R-:W-:Y:S05]  /*3ec30*/  BSYNC B0 ;  /* 0x0000000000007941 */ /* 0x000fea0003800000 */
.L_x_7222:
        /* <DEDUP_REMOVED lines=10> */
.L_x_7225:
[----:B------:R-:W-:Y:S05]  /*3ece0*/  BSYNC B0 ;  /* 0x0000000000007941 */ /* 0x000fea0003800000 */
.L_x_7224:
        /* <DEDUP_REMOVED lines=303> */
[----:B------:R-:W-:Y:S01]  /*3ffe0*/  R2UR UR9, R3 ;  /* 0x00000000030972ca */ /* 0x000fe200000e0000 */
        /* <DEDUP_REMOVED lines=272> */
.L_x_7228:
[----:B------:R-:W-:Y:S05]  /*410f0*/  BSYNC B0 ;  /* 0x0000000000007941 */ /* 0x000fea0003800000 */
.L_x_7227:
        /* <DEDUP_REMOVED lines=23> */
[C---:B------:R-:W-:Y:S02]  /*41270*/  R2UR UR7, R3.reuse ;  /* 0x00000000030772ca */ /* 0x040fe400000e0000 */
[C---:B------:R-:W-:Y:S02]  /*41280*/  R2UR UR9, R3.reuse ;  /* 0x00000000030972ca */ /* 0x040fe400000e0000 */
[----:B------:R-:W-:Y:S02]  /*41290*/  R2UR UR10, R2 ;  /* 0x00000000020a72ca */ /* 0x000fe400000e0000 */
[----:B------:R-:W-:-:S09]  /*412a0*/  R2UR UR11, R3 ;  /* 0x00000000030b72ca */ /* 0x000fd200000e0000 */
[----:B------:R-:W4:Y:S04]  /*412b0*/  LD.E R20, desc[UR8][R8.64+0xc] ;  /* 0x00000c0808147980 */ /* 0x000f28000c101900 */
[----:B------:R-:W4:Y:S04]  /*412c0*/  LD.E R56, desc[UR10][R8.64+0x14] ;  /* 0x0000140a08387980 */ /* 0x000f28000c101900 */
[----:B--2---:R-:W2:Y:S01]  /*412d0*/  LD.E R15, desc[UR4][R6.64] ;  /* 0x00000004060f7980 */ /* 0x004ea2000c101900 */
[C---:B------:R-:W-:Y:S02]  /*412e0*/  @P0 R2UR UR4, R2.reuse ;  /* 0x00000000020402ca */ /* 0x040fe400000e0000 */
[----:B------:R-:W-:Y:S01]  /*412f0*/  @P0 R2UR UR5, R3 ;  /* 0x00000000030502ca */ /* 0x000fe200000e0000 */
[----:B------:R-:W4:Y:S04]  /*41300*/  LD.E R6, desc[UR12][R8.64+0x18] ;  /* 0x0000180c08067980 */ /* 0x000f28000c101900 */
[----:B------:R-:W4:Y:S08]  /*41310*/  LD.E R7, desc[UR6][R8.64+0x4] ;  /* 0x0000040608077980 */ /* 0x000f30000c101900 */
[----:B------:R-:W4:Y:S01]  /*41320*/  @P0 LD.E R59, desc[UR4][R8.64+0x28] ;  /* 0x00002804083b0980 */ /* 0x000f22000c101900 */
[----:B------:R-:W-:-:S02]  /*41330*/  R2UR UR4, R2 ;  /* 0x00000000020472ca */ /* 0x000fc400000e0000 */
[----:B------:R-:W-:-:S13]  /*41340*/  R2UR UR5, R3 ;  /* 0x00000000030572ca */ /* 0x000fda00000e0000 */
[----:B------:R-:W4:Y:S04]  /*41350*/  LD.E R10, desc[UR4][R8.64+0x8] ;  /* 0x00000804080a7980 */ /* 0x000f28000c101900 */
[----:B------:R-:W4:Y:S01]  /*41360*/  LD.E R21, desc[UR4][R8.64+0x10] ;  /* 0x0000100408157980 */ /* 0x000f22000c101900 */
[----:B------:R-:W-:Y:S01]  /*41370*/  BSSY B0, `(.L_x_7229) ;  /* 0x000008c000007945 */ /* 0x000fe20003800000 */
[-C--:B--2---:R-:W-:Y:S01]  /*41380*/  FMUL.FTZ R13, R30, R15.reuse ;  /* 0x0000000f1e0d7220 */ /* 0x084fe20000410000 */
[-C--:B------:R-:W-:Y:S01]  /*41390*/  FMUL.FTZ R30, R43, R15.reuse ;  /* 0x0000000f2b1e7220 */ /* 0x080fe20000410000 */
[----:B---3--:R-:W-:Y:S01]  /*413a0*/  SHF.R.S32.HI R43, RZ, 0x1f, R60 ;  /* 0x0000001fff2b7819 */ /* 0x008fe2000001143c */
[-C--:B0-----:R-:W-:Y:S01]  /*413b0*/  FMUL.FTZ R57, R25, R15.reuse ;  /* 0x0000000f19397220 */ /* 0x081fe20000410000 */
[-C--:B------:R-:W-:Y:S01]  /*413c0*/  FMUL.FTZ R25, R35, R15.reuse ;  /* 0x0000000f23197220 */ /* 0x080fe20000410000 */
[-C--:B------:R-:W-:Y:S01]  /*413d0*/  FMUL.FTZ R12, R27, R15.reuse ;  /* 0x0000000f1b0c7220 */ /* 0x080fe20000410000 */
[----:B------:R-:W-:Y:S01]  /*413e0*/  LEA.HI R35, R43, R60, RZ, 0x7 ;  /* 0x0000003c2b237211 */ /* 0x000fe200078f38ff */
[-C--:B------:R-:W-:Y:S01]  /*413f0*/  FMUL.FTZ R27, R39, R15.reuse ;  /* 0x0000000f271b7220 */ /* 0x080fe20000410000 */
[-C--:B------:R-:W-:Y:S01]  /*41400*/  FMUL.FTZ R39, R41, R15.reuse ;  /* 0x0000000f29277220 */ /* 0x080fe20000410000 */
[-C--:B------:R-:W-:Y:S01]  /*41410*/  FMUL.FTZ R41, R45, R15.reuse ;  /* 0x0000000f2d297220 */ /* 0x080fe20000410000 */
[----:B------:R-:W-:Y:S01]  /*41420*/  LOP3.LUT R45, R35, 0xffffff80, RZ, 0xc0, !PT ;  /* 0xffffff80232d7812 */ /* 0x000fe200078ec0ff */
[-C--:B------:R-:W-:Y:S01]  /*41430*/  FMUL.FTZ R11, R24, R15.reuse ;  /* 0x0000000f180b7220 */ /* 0x080fe20000410000 */
[-C--:B------:R-:W-:Y:S01]  /*41440*/  FMUL.FTZ R24, R34, R15.reuse ;  /* 0x0000000f22187220 */ /* 0x080fe20000410000 */
[----:B------:R-:W-:-:S02]  /*41450*/  FMUL.FTZ R34, R46, R15 ;  /* 0x0000000f2e227220 */ /* 0x000fc40000410000 */
[----:B------:R-:W-:Y:S02]  /*41460*/  IMAD.IADD R46, R60, 0x1, -R45 ;  /* 0x000000013c2e7824 */ /* 0x000fe400078e0a2d */
[-C--:B------:R-:W-:Y:S01]  /*41470*/  FMUL.FTZ R14, R31, R15.reuse ;  /* 0x0000000f1f0e7220 */ /* 0x080fe20000410000 */
[-C--:B------:R-:W-:Y:S01]  /*41480*/  FMUL.FTZ R31, R42, R15.reuse ;  /* 0x0000000f2a1f7220 */ /* 0x080fe20000410000 */
[----:B------:R-:W-:Y:S02]  /*41490*/  LEA.HI R42, R43, R60, RZ, 0x2 ;  /* 0x0000003c2b2a7211 */ /* 0x000fe400078f10ff */
[----:B------:R-:W-:Y:S01]  /*414a0*/  SHF.R.S32.HI R45, RZ, 0x1f, R46 ;  /* 0x0000001fff2d7819 */ /* 0x000fe2000001142e */
[-C--:B------:R-:W-:Y:S01]  /*414b0*/  FMUL.FTZ R35, R47, R15.reuse ;  /* 0x0000000f2f237220 */ /* 0x080fe20000410000 */
[-C--:B------:R-:W-:Y:S01]  /*414c0*/  FMUL.FTZ R5, R26, R15.reuse ;  /* 0x0000000f1a057220 */ /* 0x080fe20000410000 */
[-C--:B------:R-:W-:Y:S01]  /*414d0*/  FMUL.FTZ R26, R38, R15.reuse ;  /* 0x0000000f261a7220 */ /* 0x080fe20000410000 */
[----:B------:R-:W-:Y:S01]  /*414e0*/  LEA.HI R47, R45, R46, RZ, 0x2 ;  /* 0x0000002e2d2f7211 */ /* 0x000fe200078f10ff */
[-C--:B------:R-:W-:Y:S01]  /*414f0*/  FMUL.FTZ R38, R40, R15.reuse ;  /* 0x0000000f28267220 */ /* 0x080fe20000410000 */
[----:B------:R-:W-:Y:S01]  /*41500*/  LOP3.LUT R65, R42, 0xfffffffc, RZ, 0xc0, !PT ;  /* 0xfffffffc2a417812 */ /* 0x000fe200078ec0ff */
[----:B------:R-:W-:Y:S01]  /*41510*/  FMUL.FTZ R40, R44, R15 ;  /* 0x0000000f2c287220 */ /* 0x000fe20000410000 */
[----:B------:R-:W-:-:S02]  /*41520*/  SHF.R.S32.HI R44, RZ, 0x2, R47 ;  /* 0x00000002ff2c7819 */ /* 0x000fc4000001142f */
[----:B------:R-:W-:Y:S01]  /*41530*/  SHF.R.S32.HI R63, RZ, 0x1f, R47 ;  /* 0x0000001fff3f7819 */ /* 0x000fe2000001142f */
[----:B------:R-:W-:Y:S01]  /*41540*/  IMAD.IADD R65, R60, 0x1, -R65 ;  /* 0x000000013c417824 */ /* 0x000fe200078e0a41 */
[----:B------:R-:W-:Y:S02]  /*41550*/  LEA.HI R42, R45, R46, RZ, 0x5 ;  /* 0x0000002e2d2a7211 */ /* 0x000fe400078f28ff */
[----:B------:R-:W-:Y:S01]  /*41560*/  LEA.HI R63, R63, R44, RZ, 0x3 ;  /* 0x0000002c3f3f7211 */ /* 0x000fe200078f18ff */
[----:B------:R-:W-:Y:S01]  /*41570*/  FMUL.FTZ R43, R48, R15 ;  /* 0x0000000f302b7220 */ /* 0x000fe20000410000 */
[----:B------:R-:W-:Y:S02]  /*41580*/  SHF.R.S32.HI R42, RZ, 0x5, R42 ;  /* 0x00000005ff2a7819 */ /* 0x000fe4000001142a */
[----:B------:R-:W-:Y:S02]  /*41590*/  LEA.HI R48, R65, R65, RZ, 0x1 ;  /* 0x0000004141307211 */ /* 0x000fe400078f08ff */
[----:B------:R-:W-:Y:S01]  /*415a0*/  LOP3.LUT R63, R63, 0xfffffff8, RZ, 0xc0, !PT ;  /* 0xfffffff83f3f7812 */ /* 0x000fe200078ec0ff */
[----:B------:R-:W-:Y:S01]  /*415b0*/  IMAD R60, R61, 0x4, R42 ;  /* 0x000000043d3c7824 */ /* 0x000fe200078e022a */
[----:B------:R-:W-:-:S03]  /*415c0*/  LOP3.LUT R48, R48, 0x1ffffffe, RZ, 0xc0, !PT ;  /* 0x1ffffffe30307812 */ /* 0x000fc600078ec0ff */
[----:B------:R-:W-:Y:S02]  /*415d0*/  IMAD.IADD R63, R44, 0x1, -R63 ;  /* 0x000000012c3f7824 */ /* 0x000fe400078e0a3f */
[----:B------:R-:W-:Y:S02]  /*415e0*/  IMAD.IADD R48, R65, 0x1, -R48 ;  /* 0x0000000141307824 */ /* 0x000fe400078e0a30 */
[----:B------:R-:W-:Y:S02]  /*415f0*/  IMAD.U32 R63, R60, 0x10, R63 ;  /* 0x000000103c3f7824 */ /* 0x000fe400078e003f */
[----:B------:R-:W-:Y:S02]  /*41600*/  FMUL.FTZ R42, R50, R15 ;  /* 0x0000000f322a7220 */ /* 0x000fe40000410000 */
[----:B------:R-:W-:-:S04]  /*41610*/  IMAD R50, R48, 0x8, R63 ;  /* 0x0000000830327824 */ /* 0x000fc800078e023f */
[----:B----4-:R-:W-:-:S04]  /*41620*/  @P0 IMAD.HI.U32 R59, R50, R59, RZ ;  /* 0x0000003b323b0227 */ /* 0x010fc800078e00ff */
[-C--:B------:R-:W-:Y:S01]  /*41630*/  FMUL.FTZ R44, R51, R15.reuse ;  /* 0x0000000f332c7220 */ /* 0x080fe20000410000 */
[----:B------:R-:W-:Y:S02]  /*41640*/  @P0 SHF.R.U32.HI R50, RZ, R58, R59 ;  /* 0x0000003aff320219 */ /* 0x000fe4000001163b */
[----:B------:R-:W-:Y:S01]  /*41650*/  LOP3.LUT R51, R47, 0x7ffffffc, RZ, 0xc0, !PT ;  /* 0x7ffffffc2f337812 */ /* 0x000fe200078ec0ff */
[----:B------:R-:W-:Y:S02]  /*41660*/  IMAD.SHL.U32 R47, R4, 0x40, RZ ;  /* 0x00000040042f7824 */ /* 0x000fe400078e00ff */
[----:B------:R-:W0:Y:S01]  /*41670*/  SHFL.IDX PT, R61, R50, RZ, 0x1c1f ;  /* 0x001c1fff323d7589 */ /* 0x000e2200000e0000 */
        /* <DEDUP_REMOVED lines=11> */
[----:B------:R-:W-:Y:S01]  /*41730*/  IADD3 R51, R10, 0x1, -R47 ;  /* 0x000000010a337810 */ /* 0x000fe20007ffe82f */
[----:B------:R-:W-:Y:S01]  /*41740*/  FMUL.FTZ R15, R55, R15 ;  /* 0x0000000f370f7220 */ /* 0x000fe20000410000 */
[----:B------:R-:W-:Y:S01]  /*41750*/  ISETP.GE.AND P1, PT, R6, 0x1, PT ;  /* 0x000000010600780c */ /* 0x000fe20003f26270 */
[----:B------:R-:W1:Y:S02]  /*41760*/  MUFU.TANH R11, R11 ;  /* 0x0000000b000b7308 */ /* 0x000e640000002400 */
[----:B------:R-:W-:Y:S01]  /*41770*/  IMAD R52, R4, -0x2, R51 ;  /* 0xfffffffe04347824 */ /* 0x000fe200078e0233 */
[----:B------:R-:W-:Y:S01]  /*41780*/  LOP3.LUT R53, RZ, R20, RZ, 0x33, !PT ;  /* 0x00000014ff357212 */ /* 0x000fe200078e33ff */
[----:B------:R-:W-:-:S04]  /*41790*/  IMAD.IADD R51, R10, 0x1, -R47 ;  /* 0x000000010a337824 */ /* 0x000fc800078e0a2f */
[----:B------:R-:W2:Y:S01]  /*417a0*/  MUFU.TANH R57, R57 ;  /* 0x0000003900397308 */ /* 0x000ea20000002400 */
[----:B------:R-:W-:-:S07]  /*417b0*/  IMAD.IADD R52, R52, 0x1, -R7 ;  /* 0x0000000134347824 */ /* 0x000fce00078e0a07 */
[----:B------:R-:W3:Y:S01]  /*417c0*/  MUFU.TANH R5, R5 ;  /* 0x0000000500057308 */ /* 0x000ee20000002400 */
[----:B------:R-:W-:-:S07]  /*417d0*/  IMAD R54, R4, -0x2, R51 ;  /* 0xfffffffe04367824 */ /* 0x000fce00078e0233 */
[----:B------:R-:W4:Y:S01]  /*417e0*/  MUFU.TANH R12, R12 ;  /* 0x0000000c000c7308 */ /* 0x000f220000002400 */
        /* <DEDUP_REMOVED lines=50> */
.L_x_7234:
[----:B------:R-:W-:Y:S05]  /*41b10*/  BSYNC B2 ;  /* 0x0000000000027941 */ /* 0x000fea0003800000 */
.L_x_7233:
[----:B------:R-:W-:Y:S01]  /*41b20*/  LOP3.LUT R20, RZ, R20, RZ, 0x33, !PT ;  /* 0x00000014ff147212 */ /* 0x000fe200078e33ff */
[----:B------:R-:W-:Y:S06]  /*41b30*/  BRA `(.L_x_7235) ;  /* 0x0000000000287947 */ /* 0x000fec0003800000 */
.L_x_7232:
        /* <DEDUP_REMOVED lines=10> */
.L_x_7235:
[----:B------:R-:W-:Y:S05]  /*41be0*/  BSYNC B1 ;  /* 0x0000000000017941 */ /* 0x000fea0003800000 */
.L_x_7231:
[----:B------:R-:W-:-:S04]  /*41bf0*/  IMAD R53, R6, R20, -R47 ;  /* 0x0000001406357224 */ /* 0x000fc800078e0a2f */
[----:B------:R-:W-:-:S05]  /*41c00*/  IMAD R20, R4, -0x2, R53 ;  /* 0xfffffffe04147824 */ /* 0x000fca00078e0235 */
[----:B------:R-:W-:Y:S02]  /*41c10*/  VIMNMX R51, R51, R20, !PT ;  /* 0x0000001433337248 */ /* 0x000fe40007fe0100 */
[----:B------:R-:W-:-:S07]  /*41c20*/  VIADDMNMX R21, R20, R6, R21, PT ;  /* 0x0000000614157246 */ /* 0x000fce0003800115 */
.L_x_7230:
[----:B------:R-:W-:Y:S05]  /*41c30*/  BSYNC B0 ;  /* 0x0000000000007941 */ /* 0x000fea0003800000 */
.L_x_7229:
[C---:B------:R-:W-:Y:S01]  /*41c40*/  ISETP.GE.AND P1, PT, R56.reuse, 0x9, PT ;  /* 0x000000093800780c */ /* 0x040fe20003f26270 */
[----:B------:R-:W-:Y:S01]  /*41c50*/  BSSY B0, `(.L_x_7236) ;  /* 0x0000071000007945 */ /* 0x000fe20003800000 */
        /* <DEDUP_REMOVED lines=69> */
[----:B------:R-:W0:Y:S03]  /*420b0*/  SHFL.IDX PT, R11, R50, 0x1, 0x1c1f ;  /* 0x003c1f00320b7f89 */ /* 0x000e2600000e0000 */
[----:B------:R-:W-:Y:S02]  /*420c0*/  P2R R56, PR, RZ, 0x40 ;  /* 0x00000040ff387803 */ /* 0x000fe40000000000 */
[----:B------:R-:W-:-:S04]  /*420d0*/  ISETP.GT.AND P6, PT, R51, 0x39, !P6 ;  /* 0x000000393300780c */ /* 0x000fc800077c4270 */
[----:B------:R-:W-:-:S04]  /*420e0*/  ISETP.LT.OR P6, PT, R21, 0x3a, P6 ;  /* 0x0000003a1500780c */ /* 0x000fc800037c1670 */
[----:B------:R-:W-:Y:S02]  /*420f0*/  FSEL R21, R49, -INF , !P6 ;  /* 0xff80000031157808 */ /* 0x000fe40007000000 */
[----:B------:R-:W-:Y:S02]  /*42100*/  ISETP.GE.AND P6, PT, R6, 0x1, PT ;  /* 0x000000010600780c */ /* 0x000fe40003fc6270 */
[----:B0-----:R-:W-:Y:S01]  /*42110*/  VIADDMNMX R49, R11, R59, R54, PT ;  /* 0x0000003b0b317246 */ /* 0x001fe20003800136 */
        /* <DEDUP_REMOVED lines=18> */
.L_x_7241:
[----:B------:R-:W-:Y:S05]  /*42240*/  BSYNC B2 ;  /* 0x0000000000027941 */ /* 0x000fea0003800000 */
.L_x_7240:
[----:B------:R-:W-:Y:S01]  /*42250*/  LOP3.LUT R7, RZ, R7, RZ, 0x33, !PT ;  /* 0x00000007ff077212 */ /* 0x000fe200078e33ff */
[----:B------:R-:W-:Y:S06]  /*42260*/  BRA `(.L_x_7242) ;  /* 0x0000000000287947 */ /* 0x000fec0003800000 */
.L_x_7239:
        /* <DEDUP_REMOVED lines=10> */
.L_x_7242:
[----:B------:R-:W-:Y:S05]  /*42310*/  BSYNC B1 ;  /* 0x0000000000017941 */ /* 0x000fea0003800000 */
.L_x_7238:
[----:B------:R-:W-:-:S04]  /*42320*/  IMAD R7, R6, R7, -R47 ;  /* 0x0000000706077224 */ /* 0x000fc800078e0a2f */
[----:B------:R-:W-:-:S05]  /*42330*/  IMAD R4, R4, -0x2, R7 ;  /* 0xfffffffe04047824 */ /* 0x000fca00078e0207 */
[----:B------:R-:W-:Y:S02]  /*42340*/  VIADDMNMX R49, R4, R6, R49, PT ;  /* 0x0000000604317246 */ /* 0x000fe40003800131 */
[----:B------:R-:W-:-:S07]  /*42350*/  VIMNMX R51, R51, R4, !PT ;  /* 0x0000000433337248 */ /* 0x000fce0007fe0100 */
.L_x_7237:
[----:B------:R-:W-:Y:S05]  /*42360*/  BSYNC B0 ;  /* 0x0000000000007941 */ /* 0x000fea0003800000 */
.L_x_7236:
[----:B------:R-:W-:Y:S02]  /*42370*/  ISETP.GT.AND P0, PT, R51, 0x1, !P0 ;  /* 0x000000013300780c */ /* 0x000fe40004704270 */
[----:B------:R-:W-:Y:S02]  /*42380*/  ISETP.NE.AND P6, PT, R63, RZ, PT ;  /* 0x000000ff3f00720c */ /* 0x000fe40003fc5270 */
[----:B------:R-:W-:Y:S02]  /*42390*/  ISETP.LT.OR P0, PT, R49, 0x2, P0 ;  /* 0x000000023100780c */ /* 0x000fe40000701670 */
[----:B------:R-:W-:Y:S02]  /*423a0*/  ISETP.GT.AND P1, PT, R51, 0x8, !P1 ;  /* 0x000000083300780c */ /* 0x000fe40004f24270 */
[----:B------:R-:W-:Y:S02]  /*423b0*/  FSEL R12, R12, -INF , !P0 ;  /* 0xff8000000c0c7808 */ /* 0x000fe40004000000 */
[----:B------:R-:W-:-:S02]  /*423c0*/  ISETP.NE.AND P0, PT, R55, RZ, PT ;  /* 0x000000ff3700720c */ /* 0x000fc40003f05270 */
[----:B------:R-:W-:Y:S02]  /*423d0*/  ISETP.LT.OR P1, PT, R49, 0x9, P1 ;  /* 0x000000093100780c */ /* 0x000fe40000f21670 */
[----:B------:R-:W-:Y:S02]  /*423e0*/  ISETP.GT.AND P0, PT, R51, 0x9, !P0 ;  /* 0x000000093300780c */ /* 0x000fe40004704270 */
[----:B------:R-:W-:Y:S02]  /*423f0*/  FSEL R13, R13, -INF , !P1 ;  /* 0xff8000000d0d7808 */ /* 0x000fe40004800000 */
[----:B------:R-:W-:Y:S02]  /*42400*/  ISETP.LT.OR P0, PT, R49, 0xa, P0 ;  /* 0x0000000a3100780c */ /* 0x000fe40000701670 */
[----:B------:R-:W-:Y:S02]  /*42410*/  ISETP.NE.AND P1, PT, R65, RZ, PT ;  /* 0x000000ff4100720c */ /* 0x000fe40003f25270 */
[----:B------:R-:W-:-:S02]  /*42420*/  FSEL R14, R14, -INF , !P0 ;  /* 0xff8000000e0e7808 */ /* 0x000fc40004000000 */
[----:B------:R-:W-:Y:S02]  /*42430*/  ISETP.NE.AND P0, PT, R58, RZ, PT ;  /* 0x000000ff3a00720c */ /* 0x000fe40003f05270 */
[----:B------:R-:W-:Y:S02]  /*42440*/  MOV R10, UR37 ;  /* 0x00000025000a7c02 */ /* 0x000fe40008000f00 */
[----:B------:R-:W-:Y:S02]  /*42450*/  ISETP.GT.AND P0, PT, R51, 0x10, !P0 ;  /* 0x000000103300780c */ /* 0x000fe40004704270 */
[----:B------:R-:W-:Y:S02]  /*42460*/  MOV R11, UR36 ;  /* 0x00000024000b7c02 */ /* 0x000fe40008000f00 */
        /* <DEDUP_REMOVED lines=17> */
[----:B------:R-:W-:Y:S02]  /*42580*/  ISETP.GT.AND P2, PT, R51, 0x29, !P2 ;  /* 0x000000293300780c */ /* 0x000fe40005744270 */
[----:B------:R-:W-:-:S02]  /*42590*/  FSEL R31, R31, -INF , !P0 ;  /* 0xff8000001f1f7808 */ /* 0x000fc40004000000 */
[----:B------:R-:W-:Y:S02]  /*425a0*/  ISETP.NE.AND P0, PT, R53, RZ, PT ;  /* 0x000000ff3500720c */ /* 0x000fe40003f05270 */
[C---:B------:R-:W-:Y:S02]  /*425b0*/  ISETP.GT.AND P3, PT, R51.reuse, 0x30, !P3 ;  /* 0x000000303300780c */ /* 0x040fe40005f64270 */
[C---:B------:R-:W-:Y:S02]  /*425c0*/  ISETP.GT.AND P0, PT, R51.reuse, RZ, !P0 ;  /* 0x000000ff3300720c */ /* 0x040fe40004704270 */
[----:B------:R-:W-:Y:S02]  /*425d0*/  ISETP.GT.AND P4, PT, R51, 0x31, !P4 ;  /* 0x000000313300780c */ /* 0x000fe40006784270 */
[----:B------:R-:W-:Y:S02]  /*425e0*/  ISETP.LT.OR P0, PT, R49, 0x1, P0 ;  /* 0x000000013100780c */ /* 0x000fe40000701670 */
[----:B------:R-:W-:-:S02]  /*425f0*/  ISETP.NE.AND P6, PT, R56, RZ, PT ;  /* 0x000000ff3800720c */ /* 0x000fc40003fc5270 */
[----:B------:R-:W-:Y:S02]  /*42600*/  FSEL R7, R5, -INF , !P0 ;  /* 0xff80000005077808 */ /* 0x000fe40004000000 */
[----:B------:R-:W2:Y:S01]  /*42610*/  LDL.64 R4, [R0+0x70] ;  /* 0x0000700000047983 */ /* 0x000ea20000100a00 */
[----:B------:R-:W-:Y:S02]  /*42620*/  ISETP.NE.AND P0, PT, R64, RZ, PT ;  /* 0x000000ff4000720c */ /* 0x000fe40003f05270 */
[----:B------:R-:W-:-:S04]  /*42630*/  FMNMX.FTZ R6, R7, R12, !PT ;  /* 0x0000000c07067209 */ /* 0x000fc80007810000 */
[----:B------:R-:W-:-:S04]  /*42640*/  FMNMX.FTZ R9, R13, R6, !PT ;  /* 0x000000060d097209 */ /* 0x000fc80007810000 */
[----:B------:R-:W-:-:S04]  /*42650*/  FMNMX.FTZ R9, R14, R9, !PT ;  /* 0x000000090e097209 */ /* 0x000fc80007810000 */
[----:B------:R-:W-:-:S04]  /*42660*/  FMNMX.FTZ R6, R24, R9, !PT ;  /* 0x0000000918067209 */ /* 0x000fc80007810000 */
[----:B------:R-:W-:Y:S02]  /*42670*/  FMNMX.FTZ R9, R25, R6, !PT ;  /* 0x0000000619097209 */ /* 0x000fe40007810000 */
[----:B------:R-:W-:Y:S02]  /*42680*/  ISETP.GT.AND P0, PT, R51, 0x21, !P0 ;  /* 0x000000213300780c */ /* 0x000fe40004704270 */
[----:B------:R-:W-:Y:S02]  /*42690*/  FMNMX.FTZ R6, R26, R9, !PT ;  /* 0x000000091a067209 */ /* 0x000fe40007810000 */
[----:B------:R-:W-:Y:S02]  /*426a0*/  ISETP.LT.OR P0, PT, R49, 0x22, P0 ;  /* 0x000000223100780c */ /* 0x000fe40000701670 */
[----:B------:R-:W-:Y:S02]  /*426b0*/  FMNMX.FTZ R6, R27, R6, !PT ;  /* 0x000000061b067209 */ /* 0x000fe40007810000 */
[----:B------:R-:W-:-:S02]  /*426c0*/  ISETP.LT.OR P1, PT, R49, 0x29, P1 ;  /* 0x000000293100780c */ /* 0x000fc40000f21670 */
[----:B------:R-:W-:Y:S02]  /*426d0*/  FSEL R30, R30, -INF , !P0 ;  /* 0xff8000001e1e7808 */ /* 0x000fe40004000000 */
[----:B------:R-:W-:Y:S02]  /*426e0*/  FMNMX.FTZ R9, R31, R6, !PT ;  /* 0x000000061f097209 */ /* 0x000fe40007810000 */
[C---:B------:R-:W-:Y:S02]  /*426f0*/  ISETP.LT.OR P2, PT, R49.reuse, 0x2a, P2 ;  /* 0x0000002a3100780c */ /* 0x040fe40001741670 */
[----:B------:R-:W-:Y:S02]  /*42700*/  FSEL R34, R34, -INF , !P1 ;  /* 0xff80000022227808 */ /* 0x000fe40004800000 */
[----:B------:R-:W-:Y:S02]  /*42710*/  FMNMX.FTZ R9, R30, R9, !PT ;  /* 0x000000091e097209 */ /* 0x000fe40007810000 */
[----:B------:R-:W-:-:S02]  /*42720*/  ISETP.LT.OR P3, PT, R49, 0x31, P3 ;  /* 0x000000313100780c */ /* 0x000fc40001f61670 */
[----:B------:R-:W-:Y:S02]  /*42730*/  FSEL R35, R35, -INF , !P2 ;  /* 0xff80000023237808 */ /* 0x000fe40005000000 */
[----:B------:R-:W-:Y:S02]  /*42740*/  FMNMX.FTZ R6, R34, R9, !PT ;  /* 0x0000000922067209 */ /* 0x000fe40007810000 */
[----:B------:R-:W-:Y:S02]  /*42750*/  ISETP.GT.AND P5, PT, R51, 0x38, !P5 ;  /* 0x000000383300780c */ /* 0x000fe40006fa4270 */
[----:B------:R-:W-:Y:S02]  /*42760*/  ISETP.LT.OR P4, PT, R49, 0x32, P4 ;  /* 0x000000323100780c */ /* 0x000fe40002781670 */
[----:B------:R-:W-:Y:S02]  /*42770*/  FSEL R42, R42, -INF , !P3 ;  /* 0xff8000002a2a7808 */ /* 0x000fe40005800000 */
[----:B------:R-:W-:-:S02]  /*42780*/  FMNMX.FTZ R9, R35, R6, !PT ;  /* 0x0000000623097209 */ /* 0x000fc40007810000 */
[----:B------:R-:W-:Y:S02]  /*42790*/  ISETP.GT.AND P0, PT, R51, 0x39, !P6 ;  /* 0x000000393300780c */ /* 0x000fe40007704270 */
[C---:B------:R-:W-:Y:S02]  /*427a0*/  ISETP.LT.OR P5, PT, R49.reuse, 0x39, P5 ;  /* 0x000000393100780c */ /* 0x040fe40002fa1670 */
[----:B------:R-:W-:Y:S02]  /*427b0*/  FSEL R44, R44, -INF , !P4 ;  /* 0xff8000002c2c7808 */ /* 0x000fe40006000000 */
[----:B------:R-:W-:Y:S02]  /*427c0*/  FMNMX.FTZ R9, R42, R9, !PT ;  /* 0x000000092a097209 */ /* 0x000fe40007810000 */
[----:B------:R-:W-:Y:S02]  /*427d0*/  ISETP.LT.OR P0, PT, R49, 0x3a, P0 ;  /* 0x0000003a3100780c */ /* 0x000fe40000701670 */
[----:B------:R-:W-:-:S02]  /*427e0*/  R2UR UR4, R2 ;  /* 0x00000000020472ca */ /* 0x000fc400000e0000 */
[C---:B------:R-:W-:Y:S02]  /*427f0*/  R2UR UR5, R3.reuse ;  /* 0x00000000030572ca */ /* 0x040fe400000e0000 */
[----:B------:R-:W-:Y:S02]  /*42800*/  FSEL R46, R46, -INF , !P5 ;  /* 0xff8000002e2e7808 */ /* 0x000fe40006800000 */
[----:B------:R-:W-:Y:S02]  /*42810*/  FMNMX.FTZ R9, R44, R9, !PT ;  /* 0x000000092c097209 */ /* 0x000fe40007810000 */
[----:B------:R-:W-:Y:S02]  /*42820*/  R2UR UR6, R2 ;  /* 0x00000000020672ca */ /* 0x000fe400000e0000 */
[----:B------:R-:W-:Y:S02]  /*42830*/  R2UR UR7, R3 ;  /* 0x00000000030772ca */ /* 0x000fe400000e0000 */
[----:B------:R-:W-:-:S02]  /*42840*/  FSEL R15, R15, -INF , !P0 ;  /* 0xff8000000f0f7808 */ /* 0x000fc40004000000 */
[----:B------:R-:W-:-:S04]  /*42850*/  FMNMX.FTZ R6, R46, R9, !PT ;  /* 0x000000092e067209 */ /* 0x000fc80007810000 */
[----:B------:R-:W-:-:S05]  /*42860*/  FMNMX.FTZ R47, R15, R6, !PT ;  /* 0x000000060f2f7209 */ /* 0x000fca0007810000 */
[----:B--2---:R-:W-:Y:S04]  /*42870*/  ST.E desc[UR4][R4.64+0x4], R47 ;  /* 0x0000042f04007985 */ /* 0x004fe8000c101904 */
[----:B------:R-:W2:Y:S01]  /*42880*/  LD.E R8, desc[UR6][R4.64+0x4] ;  /* 0x0000040604087980 */ /* 0x000ea2000c101900 */
        /* <DEDUP_REMOVED lines=15> */
[----:B------:R-:W0:Y:S01]  /*42980*/  SHFL.BFLY PT, R6, R9, 0x2, 0x1f ;  /* 0x0c401f0009067f89 */ /* 0x000e2200000e0000 */
[----:B------:R-:W-:Y:S02]  /*42990*/  R2UR UR8, R2 ;  /* 0x00000000020872ca */ /* 0x000fe400000e0000 */
[----:B------:R-:W-:Y:S02]  /*429a0*/  R2UR UR9, R3 ;  /* 0x00000000030972ca */ /* 0x000fe400000e0000 */
[----:B0-----:R-:W-:Y:S01]  /*429b0*/  FMNMX.FTZ R6, R9, R6, !PT ;  /* 0x0000000609067209 */ /* 0x001fe20007810000 */
[----:B------:R-:W-:Y:S04]  /*429c0*/  ST.E desc[UR4][R4.64], R9 ;  /* 0x0000000904007985 */ /* 0x000fe8000c101904 */
[----:B--2---:R-:W0:Y:S02]  /*429d0*/  SHFL.BFLY PT, R47, R8, 0x2, 0x1f ;  /* 0x0c401f00082f7f89 */ /* 0x004e2400000e0000 */
[----:B0-----:R-:W-:-:S02]  /*429e0*/  FMNMX.FTZ R49, R8, R47, !PT ;  /* 0x0000002f08317209 */ /* 0x001fc40007810000 */
[----:B------:R-:W0:Y:S04]  /*429f0*/  SHFL.BFLY PT, R47, R6, 0x1, 0x1f ;  /* 0x0c201f00062f7f89 */ /* 0x000e2800000e0000 */
[----:B------:R-:W1:Y:S01]  /*42a00*/  SHFL.BFLY PT, R50, R49, 0x1, 0x1f ;  /* 0x0c201f0031327f89 */ /* 0x000e6200000e0000 */
[----:B0-----:R-:W-:Y:S02]  /*42a10*/  FMNMX.FTZ R47, R6, R47, !PT ;  /* 0x0000002f062f7209 */ /* 0x001fe40007810000 */
[----:B-1----:R-:W-:-:S03]  /*42a20*/  FMNMX.FTZ R51, R49, R50, !PT ;  /* 0x0000003231337209 */ /* 0x002fc60007810000 */
[----:B------:R-:W-:Y:S04]  /*42a30*/  ST.E desc[UR6][R4.64], R47 ;  /* 0x0000002f04007985 */ /* 0x000fe8000c101906 */
[----:B------:R0:W-:Y:S04]  /*42a40*/  ST.E desc[UR8][R4.64+0x4], R51 ;  /* 0x0000043304007985 */ /* 0x0001e8000c101908 */
[----:B0-----:R-:W2:Y:S04]  /*42a50*/  LDL.64 R4, [R0+0x70] ;  /* 0x0000700000047983 */ /* 0x001ea80000100a00 */
[----:B--2---:R-:W2:Y:S04]  /*42a60*/  LD.E R6, desc[UR6][R4.64+0x20] ;  /* 0x0000200604067980 */ /* 0x004ea8000c101900 */
[----:B------:R-:W2:Y:S04]  /*42a70*/  LD.E R49, desc[UR4][R4.64] ;  /* 0x0000000404317980 */ /* 0x000ea8000c101900 */
[----:B------:R-:W3:Y:S01]  /*42a80*/  LD.E R53, desc[UR4][R4.64+0x4] ;  /* 0x0000040404357980 */ /* 0x000ee2000c101900 */
[C---:B--2---:R-:W-:Y:S01]  /*42a90*/  FMUL.FTZ R8, R49.reuse, R6 ;  /* 0x0000000631087220 */ /* 0x044fe20000410000 */
[----:B------:R-:W-:-:S04]  /*42aa0*/  FSETP.NEU.FTZ.AND P0, PT, R49, -INF , PT ;  /* 0xff8000003100780b */ /* 0x000fc80003f1d000 */
[----:B------:R-:W-:Y:S01]  /*42ab0*/  FSEL R9, R8, RZ, P0 ;  /* 0x000000ff08097208 */ /* 0x000fe20000000000 */
[----:B---3--:R-:W-:Y:S01]  /*42ac0*/  FMUL.FTZ R8, R6, R53 ;  /* 0x0000003506087220 */ /* 0x008fe20000410000 */
[----:B------:R-:W-:-:S03]  /*42ad0*/  FSETP.NEU.FTZ.AND P0, PT, R53, -INF , PT ;  /* 0xff8000003500780b */ /* 0x000fc60003f1d000 */
        /* <DEDUP_REMOVED lines=16> */
[----:B------:R-:W-:-:S05]  /*42be0*/  FSEL R9, R8, RZ, P0 ;  /* 0x000000ff08097208 */ /* 0x000fca0000000000 */
[-CC-:B------:R-:W-:Y:S01]  /*42bf0*/  FFMA.FTZ R153, R7, R6.reuse, -R9.reuse ;  /* 0x0000000607997223 */ /* 0x180fe20000010809 */
[-CC-:B------:R-:W-:Y:S01]  /*42c00*/  FFMA.FTZ R12, R12, R6.reuse, -R9.reuse ;  /* 0x000000060c0c7223 */ /* 0x180fe20000010809 */
[-CC-:B------:R-:W-:Y:S01]  /*42c10*/  FFMA.FTZ R155, R13, R6.reuse, -R9.reuse ;  /* 0x000000060d9b7223 */ /* 0x180fe20000010809 */
[----:B------:R-:W-:Y:S01]  /*42c20*/  MUFU.EX2 R152, R152 ;  /* 0x0000009800987308 */ /* 0x000fe20000000800 */
[----:B------:R-:W-:-:S07]  /*42c30*/  FFMA.FTZ R14, R14, R6, -R9 ;  /* 0x000000060e0e7223 */ /* 0x000fce0000010809 */
[----:B------:R-:W0:Y:S01]  /*42c40*/  MUFU.EX2 R47, R47 ;  /* 0x0000002f002f7308 */ /* 0x000e220000000800 */
[----:B------:R-:W-:-:S07]  /*42c50*/  FFMA.FTZ R169, R24, R6, -R9 ;  /* 0x0000000618a97223 */ /* 0x000fce0000010809 */
[----:B------:R-:W-:Y:S08]  /*42c60*/  MUFU.EX2 R153, R153 ;  /* 0x0000009900997308 */ /* 0x000ff00000000800 */
[----:B------:R-:W1:Y:S01]  /*42c70*/  MUFU.EX2 R12, R12 ;  /* 0x0000000c000c7308 */ /* 0x000e620000000800 */
[----:B------:R-:W-:-:S07]  /*42c80*/  FFMA.FTZ R20, R25, R6, -R9 ;  /* 0x0000000619147223 */ /* 0x000fce0000010809 */
[----:B------:R-:W2:Y:S08]  /*42c90*/  MUFU.EX2 R154, R154 ;  /* 0x0000009a009a7308 */ /* 0x000eb00000000800 */
[----:B------:R-:W3:Y:S01]  /*42ca0*/  MUFU.EX2 R155, R155 ;  /* 0x0000009b009b7308 */ /* 0x000ee20000000800 */
[----:B------:R-:W-:-:S07]  /*42cb0*/  FFMA.FTZ R171, R26, R6, -R9 ;  /* 0x000000061aab7223 */ /* 0x000fce0000010809 */
[----:B------:R-:W4:Y:S08]  /*42cc0*/  MUFU.EX2 R29, R29 ;  /* 0x0000001d001d7308 */ /* 0x000f300000000800 */
[----:B------:R-:W4:Y:S01]  /*42cd0*/  MUFU.EX2 R14, R14 ;  /* 0x0000000e000e7308 */ /* 0x000f220000000800 */
[----:B0-----:R-:W-:Y:S01]  /*42ce0*/  FADD.FTZ R7, R152, R47 ;  /* 0x0000002f98077221 */ /* 0x001fe20000010000 */
[----:B-1----:R-:W-:-:S06]  /*42cf0*/  FADD.FTZ R8, R153, R12 ;  /* 0x0000000c99087221 */ /* 0x002fcc0000010000 */
[----:B------:R-:W0:Y:S01]  /*42d00*/  MUFU.EX2 R168, R168 ;  /* 0x000000a800a87308 */ /* 0x000e220000000800 */
[----:B------:R-:W-:-:S07]  /*42d10*/  FFMA.FTZ R24, R27, R6, -R9 ;  /* 0x000000061b187223 */ /* 0x000fce0000010809 */
[----:B------:R-:W1:Y:S01]  /*42d20*/  MUFU.EX2 R169, R169 ;  /* 0x000000a900a97308 */ /* 0x000e620000000800 */
[----:B------:R-:W-:Y:S01]  /*42d30*/  FFMA.FTZ R26, R30, R6, -R9 ;  /* 0x000000061e1a7223 */ /* 0x000fe20000010809 */
[----:B--2---:R-:W-:Y:S01]  /*42d40*/  FADD.FTZ R30, R154, R7 ;  /* 0x000000079a1e7221 */ /* 0x004fe20000010000 */
[----:B---3--:R-:W-:-:S05]  /*42d50*/  FADD.FTZ R7, R155, R8 ;  /* 0x000000089b077221 */ /* 0x008fca0000010000 */
[----:B------:R-:W2:Y:S01]  /*42d60*/  MUFU.EX2 R33, R33 ;  /* 0x0000002100217308 */ /* 0x000ea20000000800 */
[----:B------:R-:W-:-:S07]  /*42d70*/  FFMA.FTZ R173, R31, R6, -R9 ;  /* 0x000000061fad7223 */ /* 0x000fce0000010809 */
[----:B------:R-:W3:Y:S01]  /*42d80*/  MUFU.EX2 R20, R20 ;  /* 0x0000001400147308 */ /* 0x000ee20000000800 */
[----:B----4-:R-:W-:Y:S01]  /*42d90*/  FADD.FTZ R13, R29, R30 ;  /* 0x0000001e1d0d7221 */ /* 0x010fe20000010000 */
[----:B------:R-:W-:-:S06]  /*42da0*/  FADD.FTZ R8, R14, R7 ;  /* 0x000000070e087221 */ /* 0x000fcc0000010000 */
[----:B------:R-:W4:Y:S08]  /*42db0*/  MUFU.EX2 R170, R170 ;  /* 0x000000aa00aa7308 */ /* 0x000f300000000800 */
[----:B------:R-:W4:Y:S01]  /*42dc0*/  MUFU.EX2 R171, R171 ;  /* 0x000000ab00ab7308 */ /* 0x000f220000000800 */
[----:B0-----:R-:W-:Y:S01]  /*42dd0*/  FADD.FTZ R30, R168, R13 ;  /* 0x0000000da81e7221 */ /* 0x001fe20000010000 */
[----:B-1----:R-:W-:-:S06]  /*42de0*/  FADD.FTZ R7, R169, R8 ;  /* 0x00000008a9077221 */ /* 0x002fcc0000010000 */
[----:B------:R-:W0:Y:S01]  /*42df0*/  MUFU.EX2 R37, R37 ;  /* 0x0000002500257308 */ /* 0x000e220000000800 */
[----:B------:R-:W-:-:S07]  /*42e00*/  FFMA.FTZ R175, R34, R6, -R9 ;  /* 0x0000000622af7223 */ /* 0x000fce0000010809 */
[----:B------:R-:W1:Y:S01]  /*42e10*/  MUFU.EX2 R24, R24 ;  /* 0x0000001800187308 */ /* 0x000e620000000800 */
[----:B--2---:R-:W-:Y:S01]  /*42e20*/  FADD.FTZ R13, R33, R30 ;  /* 0x0000001e210d7221 */ /* 0x004fe20000010000 */
[----:B---3--:R-:W-:-:S06]  /*42e30*/  FADD.FTZ R8, R20, R7 ;  /* 0x0000000714087221 */ /* 0x008fcc0000010000 */
[----:B------:R-:W2:Y:S01]  /*42e40*/  MUFU.EX2 R172, R172 ;  /* 0x000000ac00ac7308 */ /* 0x000ea20000000800 */
[----:B------:R-:W-:-:S07]  /*42e50*/  FFMA.FTZ R28, R35, R6, -R9 ;  /* 0x00000006231c7223 */ /* 0x000fce0000010809 */
[----:B------:R-:W3:Y:S01]  /*42e60*/  MUFU.EX2 R173, R173 ;  /* 0x000000ad00ad7308 */ /* 0x000ee20000000800 */
[----:B----4-:R-:W-:Y:S01]  /*42e70*/  FADD.FTZ R30, R170, R13 ;  /* 0x0000000daa1e7221 */ /* 0x010fe20000010000 */
[----:B------:R-:W-:-:S06]  /*42e80*/  FADD.FTZ R7, R171, R8 ;  /* 0x00000008ab077221 */ /* 0x000fcc0000010000 */
[----:B------:R-:W4:Y:S01]  /*42e90*/  MUFU.EX2 R39, R39 ;  /* 0x0000002700277308 */ /* 0x000f220000000800 */
[----:B------:R-:W-:-:S07]  /*42ea0*/  FFMA.FTZ R177, R42, R6, -R9 ;  /* 0x000000062ab17223 */ /* 0x000fce0000010809 */
        /* <DEDUP_REMOVED lines=13> */
[----:B------:R-:W4:Y:S08]  /*42f80*/  MUFU.EX2 R176, R176 ;  /* 0x000000b000b07308 */ /* 0x000f300000000800 */
[----:B------:R-:W4:Y:S01]  /*42f90*/  MUFU.EX2 R177, R177 ;  /* 0x000000b100b17308 */ /* 0x000f220000000800 */
[----:B------:R-:W-:Y:S01]  /*42fa0*/  FFMA.FTZ R6, R15, R6, -R9 ;  /* 0x000000060f067223 */ /* 0x000fe20000010809 */
[----:B0-----:R-:W-:Y:S01]  /*42fb0*/  FADD.FTZ R30, R174, R13 ;  /* 0x0000000dae1e7221 */ /* 0x001fe20000010000 */
[----:B-1----:R-:W-:-:S05]  /*42fc0*/  FADD.FTZ R7, R175, R8 ;  /* 0x00000008af077221 */ /* 0x002fca0000010000 */
[----:B------:R-:W0:Y:S08]  /*42fd0*/  MUFU.EX2 R43, R43 ;  /* 0x0000002b002b7308 */ /* 0x000e300000000800 */
[----:B------:R-:W1:Y:S01]  /*42fe0*/  MUFU.EX2 R44, R44 ;  /* 0x0000002c002c7308 */ /* 0x000e620000000800 */
[----:B--2---:R-:W-:Y:S01]  /*42ff0*/  FADD.FTZ R9, R41, R30 ;  /* 0x0000001e29097221 */ /* 0x004fe20000010000 */
[----:B---3--:R-:W-:-:S06]  /*43000*/  FADD.FTZ R8, R28, R7 ;  /* 0x000000071c087221 */ /* 0x008fcc0000010000 */
[----:B------:R-:W2:Y:S08]  /*43010*/  MUFU.EX2 R178, R178 ;  /* 0x000000b200b27308 */ /* 0x000eb00000000800 */
[----:B------:R-:W3:Y:S01]  /*43020*/  MUFU.EX2 R46, R46 ;  /* 0x0000002e002e7308 */ /* 0x000ee20000000800 */
[----:B----4-:R-:W-:Y:S01]  /*43030*/  FADD.FTZ R30, R176, R9 ;  /* 0x00000009b01e7221 */ /* 0x010fe20000010000 */
[----:B------:R-:W-:-:S06]  /*43040*/  FADD.FTZ R7, R177, R8 ;  /* 0x00000008b1077221 */ /* 0x000fcc0000010000 */
[----:B------:R-:W4:Y:S08]  /*43050*/  MUFU.EX2 R21, R21 ;  /* 0x0000001500157308 */ /* 0x000f300000000800 */
[----:B------:R-:W4:Y:S01]  /*43060*/  MUFU.EX2 R179, R6 ;  /* 0x0000000600b37308 */ /* 0x000f220000000800 */
[----:B0-----:R-:W-:Y:S01]  /*43070*/  FADD.FTZ R9, R43, R30 ;  /* 0x0000001e2b097221 */ /* 0x001fe20000010000 */
[----:B-1----:R-:W-:-:S03]  /*43080*/  FADD.FTZ R7, R44, R7 ;  /* 0x000000072c077221 */ /* 0x002fc60000010000 */
[----:B--2---:R-:W-:Y:S01]  /*43090*/  FADD.FTZ R8, R178, R9 ;  /* 0x00000009b2087221 */ /* 0x004fe20000010000 */
[----:B---3--:R-:W-:-:S03]  /*430a0*/  FADD.FTZ R30, R46, R7 ;  /* 0x000000072e1e7221 */ /* 0x008fc60000010000 */
[----:B----4-:R-:W-:Y:S01]  /*430b0*/  FADD.FTZ R13, R21, R8 ;  /* 0x00000008150d7221 */ /* 0x010fe20000010000 */
[----:B------:R-:W-:-:S04]  /*430c0*/  FADD.FTZ R15, R179, R30 ;  /* 0x0000001eb30f7221 */ /* 0x000fc80000010000 */
[----:B------:R-:W-:Y:S04]  /*430d0*/  ST.E desc[UR4][R4.64+0x10], R13 ;  /* 0x0000100d04007985 */ /* 0x000fe8000c101904 */
[----:B------:R0:W-:Y:S04]  /*430e0*/  ST.E desc[UR6][R4.64+0x14], R15 ;  /* 0x0000140f04007985 */ /* 0x0001e8000c101906 */
[----:B------:R-:W2:Y:S01]  /*430f0*/  LDL.64 R8, [R0+0x80] ;  /* 0x0000800000087983 */ /* 0x000ea20000100a00 */
[----:B------:R-:W-:Y:S06]  /*43100*/  BAR.SYNC.DEFER_BLOCKING 0xf, 0x100 ;  /* 0x03c4000000007b1d */ /* 0x000fec0000010000 */
[----:B0-----:R-:W3:Y:S01]  /*43110*/  LDL.64 R4, [R0+0x88] ;  /* 0x0000880000047983 */ /* 0x001ee20000100a00 */
[----:B------:R-:W-:-:S02]  /*43120*/  R2UR UR10, R2 ;  /* 0x00000000020a72ca */ /* 0x000fc400000e0000 */
[----:B------:R-:W-:Y:S01]  /*43130*/  R2UR UR11, R3 ;  /* 0x00000000030b72ca */ /* 0x000fe200000e0000 */
[----:B------:R-:W4:Y:S04]  /*43140*/  LDL.64 R138, [R0] ;  /* 0x00000000008a7983 */ /* 0x000f280000100a00 */
[----:B--2---:R-:W2:Y:S04]  /*43150*/  LD.E.64 R8, desc[UR4][R8.64+0x10] ;  /* 0x0000100408087980 */ /* 0x004ea8000c101b00 */
[----:B--2---:R-:W2:Y:S04]  /*43160*/  LD.E.64 R6, desc[UR6][R8.64+0x8] ;  /* 0x0000080608067980 */ /* 0x004ea8000c101b00 */
[----:B------:R-:W3:Y:S01]  /*43170*/  LD.E.64 R8, desc[UR4][R8.64] ;  /* 0x0000000408087980 */ /* 0x000ee2000c101b00 */
[----:B------:R-:W-:-:S02]  /*43180*/  R2UR UR12, R2 ;  /* 0x00000000020c72ca */ /* 0x000fc400000e0000 */
[----:B------:R-:W-:Y:S02]  /*43190*/  R2UR UR13, R3 ;  /* 0x00000000030d72ca */ /* 0x000fe400000e0000 */
        /* <DEDUP_REMOVED lines=16> */
[----:B--2---:R-:W-:-:S02]  /*432a0*/  MOV R30, R6 ;  /* 0x00000006001e7202 */ /* 0x004fc40000000f00 */
[----:B------:R-:W2:Y:S03]  /*432b0*/  LDL.64 R6, [R0+0x90] ;  /* 0x0000900000067983 */ /* 0x000ea60000100a00 */
[--C-:B---3--:R-:W-:Y:S02]  /*432c0*/  IMAD R15, R9, 0x2, R30.reuse ;  /* 0x00000002090f7824 */ /* 0x108fe400078e021e */
[C---:B------:R-:W-:Y:S02]  /*432d0*/  IMAD R13, R8.reuse, 0x2, R30 ;  /* 0x00000002080d7824 */ /* 0x040fe400078e021e */
[----:B------:R-:W-:Y:S01]  /*432e0*/  IMAD R25, R8, 0x2, R15 ;  /* 0x0000000208197824 */ /* 0x000fe200078e020f */
[----:B------:R-:W-:Y:S04]  /*432f0*/  STSM.16.M88.4 [R30], R152 ;  /* 0x000000981e007844 */ /* 0x000fe80000000200 */
[----:B------:R-:W-:Y:S04]  /*43300*/  STSM.16.M88.4 [R13], R168 ;  /* 0x000000a80d007844 */ /* 0x000fe80000000200 */
[----:B------:R-:W-:Y:S04]  /*43310*/  STSM.16.M88.4 [R15], R172 ;  /* 0x000000ac0f007844 */ /* 0x000fe80000000200 */
[----:B------:R0:W-:Y:S04]  /*43320*/  STSM.16.M88.4 [R25], R176 ;  /* 0x000000b019007844 */ /* 0x0001e80000000200 */
[----:B------:R-:W3:Y:S04]  /*43330*/  LD.E R21, desc[UR4][R4.64] ;  /* 0x0000000404157980 */ /* 0x000ee8000c101900 */
[----:B------:R-:W3:Y:S04]  /*43340*/  LD.E R27, desc[UR6][R4.64+0x4] ;  /* 0x00000406041b7980 */ /* 0x000ee8000c101900 */
[----:B------:R-:W3:Y:S04]  /*43350*/  LD.E R29, desc[UR8][R4.64+0x8] ;  /* 0x00000808041d7980 */ /* 0x000ee8000c101900 */
[----:B------:R-:W3:Y:S04]  /*43360*/  LD.E R31, desc[UR10][R4.64+0xc] ;  /* 0x00000c0a041f7980 */ /* 0x000ee8000c101900 */
[----:B------:R-:W3:Y:S04]  /*43370*/  LD.E R33, desc[UR12][R4.64+0x10] ;  /* 0x0000100c04217980 */ /* 0x000ee8000c101900 */
[----:B------:R-:W3:Y:S01]  /*43380*/  LD.E R35, desc[UR4][R4.64+0x14] ;  /* 0x0000140404237980 */ /* 0x000ee2000c101900 */
[----:B------:R-:W-:-:S02]  /*43390*/  R2UR UR14, R2 ;  /* 0x00000000020e72ca */ /* 0x000fc400000e0000 */
[C---:B------:R-:W-:Y:S01]  /*433a0*/  R2UR UR15, R3.reuse ;  /* 0x00000000030f72ca */ /* 0x040fe200000e0000 */
[----:B----4-:R-:W4:Y:S01]  /*433b0*/  LD.E R138, desc[UR4][R138.64] ;  /* 0x000000048a8a7980 */ /* 0x010f22000c101900 */
[C---:B------:R-:W-:Y:S02]  /*433c0*/  R2UR UR16, R2.reuse ;  /* 0x00000000021072ca */ /* 0x040fe400000e0000 */
[C---:B------:R-:W-:Y:S01]  /*433d0*/  R2UR UR17, R3.reuse ;  /* 0x00000000031172ca */ /* 0x040fe200000e0000 */
[----:B------:R-:W4:Y:S01]  /*433e0*/  LD.E R24, desc[UR8][R4.64+0x38] ;  /* 0x0000380804187980 */ /* 0x000f22000c101900 */
[C---:B------:R-:W-:Y:S02]  /*433f0*/  R2UR UR18, R2.reuse ;  /* 0x00000000021272ca */ /* 0x040fe400000e0000 */
[----:B------:R-:W-:Y:S01]  /*43400*/  R2UR UR19, R3 ;  /* 0x00000000031372ca */ /* 0x000fe200000e0000 */
[----:B0-----:R-:W4:Y:S01]  /*43410*/  LD.E R25, desc[UR10][R4.64+0x3c] ;  /* 0x00003c0a04197980 */ /* 0x001f22000c101900 */
[----:B------:R-:W-:-:S02]  /*43420*/  R2UR UR20, R2 ;  /* 0x00000000021472ca */ /* 0x000fc400000e0000 */
[C---:B------:R-:W-:Y:S01]  /*43430*/  R2UR UR21, R3.reuse ;  /* 0x00000000031572ca */ /* 0x040fe200000e0000 */
[----:B------:R-:W4:Y:S01]  /*43440*/  LD.E R26, desc[UR12][R4.64+0x40] ;  /* 0x0000400c041a7980 */ /* 0x000f22000c101900 */
[C---:B------:R-:W-:Y:S02]  /*43450*/  R2UR UR22, R2.reuse ;  /* 0x00000000021672ca */ /* 0x040fe400000e0000 */
[C---:B------:R-:W-:Y:S01]  /*43460*/  R2UR UR23, R3.reuse ;  /* 0x00000000031772ca */ /* 0x040fe200000e0000 */
[----:B------:R-:W4:Y:S01]  /*43470*/  LD.E R8, desc[UR16][R4.64+0x18] ;  /* 0x0000181004087980 */ /* 0x000f22000c101900 */
[C---:B------:R-:W-:Y:S02]  /*43480*/  R2UR UR24, R2.reuse ;  /* 0x00000000021872ca */ /* 0x040fe400000e0000 */
[----:B------:R-:W-:Y:S01]  /*43490*/  R2UR UR25, R3 ;  /* 0x00000000031972ca */ /* 0x000fe200000e0000 */
[----:B------:R-:W4:Y:S01]  /*434a0*/  LD.E R9, desc[UR18][R4.64+0x1c] ;  /* 0x00001c1204097980 */ /* 0x000f22000c101900 */
[----:B------:R-:W-:-:S02]  /*434b0*/  R2UR UR26, R2 ;  /* 0x00000000021a72ca */ /* 0x000fc400000e0000 */
[C---:B------:R-:W-:Y:S01]  /*434c0*/  R2UR UR27, R3.reuse ;  /* 0x00000000031b72ca */ /* 0x040fe200000e0000 */
[----:B------:R-:W4:Y:S01]  /*434d0*/  LD.E R12, desc[UR20][R4.64+0x20] ;  /* 0x00002014040c7980 */ /* 0x000f22000c101900 */
[----:B------:R-:W-:Y:S02]  /*434e0*/  R2UR UR28, R2 ;  /* 0x00000000021c72ca */ /* 0x000fe400000e0000 */
        /* <DEDUP_REMOVED lines=56> */
[----:B--2---:R-:W2:Y:S04]  /*43870*/  LD.E.64 R6, desc[UR4][R6.64] ;  /* 0x0000000406067980 */ /* 0x004ea8000c101b00 */
[----:B------:R-:W2:Y:S04]  /*43880*/  LD.E R83, desc[UR22][R4.64+0x124] ;  /* 0x0001241604537980 */ /* 0x000ea8000c101900 */
[----:B------:R-:W2:Y:S04]  /*43890*/  LD.E R84, desc[UR24][R4.64+0x128] ;  /* 0x0001281804547980 */ /* 0x000ea8000c101900 */
[----:B------:R-:W2:Y:S04]  /*438a0*/  LD.E R85, desc[UR26][R4.64+0x12c] ;  /* 0x00012c1a04557980 */ /* 0x000ea8000c101900 */
[----:B------:R-:W2:Y:S04]  /*438b0*/  LD.E R86, desc[UR28][R4.64+0x130] ;  /* 0x0001301c04567980 */ /* 0x000ea8000c101900 */
[----:B------:R-:W2:Y:S04]  /*438c0*/  LD.E R87, desc[UR4][R4.64+0x134] ;  /* 0x0001340404577980 */ /* 0x000ea8000c101900 */
[----:B------:R-:W2:Y:S04]  /*438d0*/  LD.E R88, desc[UR6][R4.64+0x138] ;  /* 0x0001380604587980 */ /* 0x000ea8000c101900 */
[----:B---3--:R0:W-:Y:S04]  /*438e0*/  ST.E desc[UR6][R4.64], R21 ;  /* 0x0000001504007985 */ /* 0x0081e8000c101906 */
[----:B------:R1:W-:Y:S04]  /*438f0*/  ST.E desc[UR8][R4.64+0x4], R27 ;  /* 0x0000041b04007985 */ /* 0x0003e8000c101908 */
[----:B------:R3:W-:Y:S04]  /*43900*/  ST.E desc[UR10][R4.64+0x8], R29 ;  /* 0x0000081d04007985 */ /* 0x0007e8000c10190a */
[----:B------:R3:W-:Y:S04]  /*43910*/  ST.E desc[UR12][R4.64+0xc], R31 ;  /* 0x00000c1f04007985 */ /* 0x0007e8000c10190c */
[----:B------:R3:W-:Y:S04]  /*43920*/  ST.E desc[UR14][R4.64+0x10], R33 ;  /* 0x0000102104007985 */ /* 0x0007e8000c10190e */
[----:B------:R3:W-:Y:S04]  /*43930*/  ST.E desc[UR4][R4.64+0x14], R35 ;  /* 0x0000142304007985 */ /* 0x0007e8000c101904 */
[----:B0-----:R-:W2:Y:S04]  /*43940*/  LD.E R21, desc[UR6][R4.64+0x34] ;  /* 0x0000340604157980 */ /* 0x001ea8000c101900 */
[----:B-1----:R-:W2:Y:S04]  /*43950*/  LD.E R27, desc[UR14][R4.64+0x44] ;  /* 0x0000440e041b7980 */ /* 0x002ea8000c101900 */
[----:B---3--:R-:W3:Y:S04]  /*43960*/  LD.E R29, desc[UR18][R4.64+0x4c] ;  /* 0x00004c12041d7980 */ /* 0x008ee8000c101900 */
[----:B------:R-:W3:Y:S04]  /*43970*/  LD.E R31, desc[UR22][R4.64+0x54] ;  /* 0x00005416041f7980 */ /* 0x000ee8000c101900 */
        /* <DEDUP_REMOVED lines=51> */
[----:B----4-:R-:W-:Y:S04]  /*43cb0*/  ST.E desc[UR4][R4.64+0x18], R8 ;  /* 0x0000180804007985 */ /* 0x010fe8000c101904 */
        /* <DEDUP_REMOVED lines=16> */
[----:B--2---:R-:W-:Y:S04]  /*43dc0*/  ST.E desc[UR4][R4.64+0x34], R21 ;  /* 0x0000341504007985 */ /* 0x004fe8000c101904 */
[----:B------:R-:W-:Y:S04]  /*43dd0*/  ST.E desc[UR12][R4.64+0x44], R27 ;  /* 0x0000441b04007985 */ /* 0x000fe8000c10190c */
[----:B---3--:R-:W-:Y:S04]  /*43de0*/  ST.E desc[UR16][R4.64+0x4c], R29 ;  /* 0x00004c1d04007985 */ /* 0x008fe8000c101910 */
        /* <DEDUP_REMOVED lines=87> */
[----:B------:R-:W-:-:S03]  /*44360*/  IMAD R6, R138, 0x1000, R6 ;  /* 0x000010008a067824 */ /* 0x000fc600078e0206 */
        /* <DEDUP_REMOVED lines=18> */
[----:B------:R-:W-:Y:S01]  /*44490*/  HGMMA.64x256x16.F32.BF16 R24, R152, gdesc[UR4].tnspB, RZ, !UPT, gsb0 ;  /* 0x43e0000498187df0 */ /* 0x000fe2000c0018ff */
        /* <DEDUP_REMOVED lines=47> */
[----:B------:R-:W-:Y:S01]  /*44790*/  R2UR UR51, R3 ;  /* 0x00000000033372ca */ /* 0x000fe200000e0000 */
[----:B------:R-:W-:-:S02]  /*447a0*/  VIADD R8, R6, 0x80 ;  /* 0x0000008006087836 */ /* 0x000fc40000000000 */
        /* <DEDUP_REMOVED lines=339> */
[----:B------:R0:W-:Y:S01]  /*45ce0*/  ST.E desc[UR10][R4.64+0x1fc], R151 ;  /* 0x0001fc9704007985 */ /* 0x0001e2000c10190a */
[----:B------:R-:W-:Y:S01]  /*45cf0*/  UMOV UR14, UR36 ;  /* 0x00000024000e7c82 */ /* 0x000fe20008000000 */
[----:B------:R-:W-:Y:S01]  /*45d00*/  UMOV UR15, UR37 ;  /* 0x00000025000f7c82 */ /* 0x000fe20008000000 */
        /* <DEDUP_REMOVED lines=812> */
[----:B------:R-:W-:Y:S02]  /*48fd0*/  R2UR UR29, R3 ;  /* 0x00000000031d72ca */ /* 0x000fe400000e0000 */
[----:B------:R-:W-:Y:S02]  /*48fe0*/  R2UR UR37, R10 ;  /* 0x000000000a2572ca */ /* 0x000fe400000e0000 */
[----:B------:R-:W-:Y:S01]  /*48ff0*/  R2UR UR36, R11 ;  /* 0x000000000b2472ca */ /* 0x000fe200000e0000 */
[----:B------:R-:W-:Y:S02]  /*49000*/  WARPGROUP.DEPBAR.LE gsb0, 0x0 ;  /* 0x00008000000079c5 */ /* 0x000fe40000010000 */
[----:B------:R0:W-:Y:S01]  /*49010*/  ST.E desc[UR4][R4.64], R24 ;  /* 0x0000001804007985 */ /* 0x0001e2000c101904 */
[----:B------:R-:W-:-:S02]  /*49020*/  R2UR UR4, R2 ;  /* 0x00000000020472ca */ /* 0x000fc400000e0000 */
[C---:B------:R-:W-:Y:S01]  /*49030*/  R2UR UR5, R3.reuse ;  /* 0x00000000030572ca */ /* 0x040fe200000e0000 */
[----:B------:R1:W-:Y:S01]  /*49040*/  ST.E desc[UR6][R4.64+0x4], R25 ;  /* 0x0000041904007985 */ /* 0x0003e2000c101906 */
[C---:B------:R-:W-:Y:S02]  /*49050*/  R2UR UR6, R2.reuse ;  /* 0x00000000020672ca */ /* 0x040fe400000e0000 */
[C---:B------:R-:W-:Y:S01]  /*49060*/  R2UR UR7, R3.reuse ;  /* 0x00000000030772ca */ /* 0x040fe200000e0000 */
[----:B------:R2:W-:Y:S01]  /*49070*/  ST.E desc[UR8][R4.64+0x8], R26 ;  /* 0x0000081a04007985 */ /* 0x0005e2000c101908 */
[C---:B------:R-:W-:Y:S02]  /*49080*/  R2UR UR8, R2.reuse ;  /* 0x00000000020872ca */ /* 0x040fe400000e0000 */
[----:B------:R-:W-:Y:S01]  /*49090*/  R2UR UR9, R3 ;  /* 0x00000000030972ca */ /* 0x000fe200000e0000 */
        /* <DEDUP_REMOVED lines=370> */
[----:B------:R-:W-:-:S03]  /*4a7c0*/  R2UR UR4, R2 ;  /* 0x00000000020472ca */ /* 0x000fc600000e0000 */
[----:B------:R-:W-:Y:S01]  /*4a7d0*/  ST.E desc[UR6][R4.64+0x1fc], R151 ;  /* 0x0001fc9704007985 */ /* 0x000fe2000c101906 */
[----:B------:R-:W-:-:S03]  /*4a7e0*/  R2UR UR5, R3 ;  /* 0x00000000030572ca */ /* 0x000fc600000e0000 */
[----:B------:R-:W4:Y:S01]  /*4a7f0*/  LD.E R6, desc[UR8][R4.64] ;  /* 0x0000000804067980 */ /* 0x000f22000c101900 */
[C---:B------:R-:W-:Y:S02]  /*4a800*/  R2UR UR6, R2.reuse ;  /* 0x00000000020672ca */ /* 0x040fe400000e0000 */
        /* <DEDUP_REMOVED lines=37> */
[----:B-1----:R-:W4:Y:S01]  /*4aa60*/  LD.E R25, desc[UR8][R4.64+0x34] ;  /* 0x0000340804197980 */ /* 0x002f22000c101900 */
[C---:B------:R-:W-:Y:S02]  /*4aa70*/  R2UR UR6, R2.reuse ;  /* 0x00000000020672ca */ /* 0x040fe400000e0000 */
[C---:B------:R-:W-:Y:S01]  /*4aa80*/  R2UR UR7, R3.reuse ;  /* 0x00000000030772ca */ /* 0x040fe200000e0000 */
[----:B--2---:R-:W2:Y:S01]  /*4aa90*/  LD.E R26, desc[UR10][R4.64+0x38] ;  /* 0x0000380a041a7980 */ /* 0x004ea2000c101900 */
[C---:B------:R-:W-:Y:S02]  /*4aaa0*/  R2UR UR8, R2.reuse ;  /* 0x00000000020872ca */ /* 0x040fe400000e0000 */
[----:B------:R-:W-:Y:S01]  /*4aab0*/  R2UR UR9, R3 ;  /* 0x00000000030972ca */ /* 0x000fe200000e0000 */
[----:B---3--:R-:W3:Y:S01]  /*4aac0*/  LD.E R27, desc[UR12][R4.64+0x3c] ;  /* 0x00003c0c041b7980 */ /* 0x008ee2000c101900 */
        /* <DEDUP_REMOVED lines=380> */
[----:B--2---:R-:W-:Y:S01]  /*4c290*/  ST.E desc[UR10][R4.64+0x38], R26 ;  /* 0x0000381a04007985 */ /* 0x004fe2000c10190a */
[C---:B------:R-:W-:Y:S02]  /*4c2a0*/  R2UR UR8, R2.reuse ;  /* 0x00000000020872ca */ /* 0x040fe400000e0000 */
[----:B------:R-:W-:Y:S01]  /*4c2b0*/  R2UR UR9, R3 ;  /* 0x00000000030972ca */ /* 0x000fe200000e0000 */
[----:B---3--:R-:W-:Y:S01]  /*4c2c0*/  ST.E desc[UR12][R4.64+0x3c], R27 ;  /* 0x00003c1b04007985 */ /* 0x008fe2000c10190c */
[----:B------:R-:W-:-:S02]  /*4c2d0*/  R2UR UR10, R2 ;  /* 0x00000000020a72ca */ /* 0x000fc400000e0000 */
[C---:B------:R-:W-:Y:S01]  /*4c2e0*/  R2UR UR11, R3.reuse ;  /* 0x00000000030b72ca */ /* 0x040fe200000e0000 */
[----:B----4-:R-:W-:Y:S01]  /*4c2f0*/  ST.E desc[UR14][R4.64+0x40], R28 ;  /* 0x0000401c04007985 */ /* 0x010fe2000c10190e */
        /* <DEDUP_REMOVED lines=311> */
[----:B------:R-:W-:Y:S01]  /*4d670*/  @!PT LDS RZ, [RZ] ;  /* 0x00000000fffff984 */ /* 0x000fe20000000800 */
[----:B------:R-:W-:Y:S01]  /*4d680*/  @!PT LDS RZ, [RZ] ;  /* 0x00000000fffff984 */ /* 0x000fe20000000800 */
[----:B------:R-:W-:Y:S01]  /*4d690*/  @!PT LDS RZ, [RZ] ;  /* 0x00000000fffff984 */ /* 0x000fe20000000800 */
[----:B------:R-:W-:Y:S01]  /*4d6a0*/  @!PT LDS RZ, [RZ] ;  /* 0x00000000fffff984 */ /* 0x000fe20000000800 */
[----:B------:R1:W-:Y:S06]  /*4d6b0*/  MEMBAR.ALL.CTA ;  /* 0x0000000000007992 */ /* 0x0003ec0000008000 */
[----:B-1----:R-:W1:Y:S02]  /*4d6c0*/  FENCE.VIEW.ASYNC.S ;  /* 0x00000000000073c6 */ /* 0x002e640000000000 */
[----:B-1----:R-:W-:-:S02]  /*4d6d0*/  NOP ;  /* 0x0000000000007918 */ /* 0x002fc40000000000 */
[----:B0-----:R-:W2:Y:S01]  /*4d6e0*/  LDL.64 R4, [R0+0x40] ;  /* 0x0000400000047983 */ /* 0x001ea20000100a00 */
[C---:B------:R-:W-:Y:S02]  /*4d6f0*/  R2UR UR4, R2.reuse ;  /* 0x00000000020472ca */ /* 0x040fe400000e0000 */
[----:B------:R-:W-:Y:S01]  /*4d700*/  R2UR UR5, R3 ;  /* 0x00000000030572ca */ /* 0x000fe200000e0000 */
[----:B------:R-:W3:Y:S01]  /*4d710*/  LDL.64 R6, [R0] ;  /* 0x0000000000067983 */ /* 0x000ee20000100a00 */
[----:B------:R-:W-:Y:S11]  /*4d720*/  BAR.ARV 0xe, 0x100 ;  /* 0x0384000000007b1d */ /* 0x000ff60000002000 */
[----:B--2---:R-:W2:Y:S01]  /*4d730*/  LD.E R8, desc[UR4][R4.64] ;  /* 0x0000000404087980 */ /* 0x004ea2000c101900 */
[----:B------:R-:W-:-:S02]  /*4d740*/  R2UR UR4, R2 ;  /* 0x00000000020472ca */ /* 0x000fc400000e0000 */
[----:B------:R-:W-:Y:S01]  /*4d750*/  R2UR UR5, R3 ;  /* 0x00000000030572ca */ /* 0x000fe200000e0000 */
[----:B------:R-:W-:-:S12]  /*4d760*/  BSSY B0, `(.L_x_7243) ;  /* 0x0000006000007945 */ /* 0x000fd80003800000 */
[----:B---3--:R0:W5:Y:S01]  /*4d770*/  LD.E R6, desc[UR4][R6.64] ;  /* 0x0000000406067980 */ /* 0x008162000c101900 */
[----:B--2---:R-:W-:-:S04]  /*4d780*/  LOP3.LUT R8, R8, 0x1, RZ, 0xfc, !PT ;  /* 0x0000000108087812 */ /* 0x004fc800078efcff */
[----:B------:R-:W-:-:S13]  /*4d790*/  ISETP.NE.AND P0, PT, R8, 0x3, PT ;  /* 0x000000030800780c */ /* 0x000fda0003f05270 */
[----:B0-----:R-:W-:Y:S05]  /*4d7a0*/  @!P0 BRA `(.L_x_7244) ;  /* 0x0000000000048947 */ /* 0x001fea0003800000 */
[----:B------:R-:W-:Y:S01]  /*4d7b0*/  BPT.TRAP 0x1 ;  /* 0x000000040000795c */ /* 0x000fe20000300000 */
.L_x_7244:
[----:B------:R-:W-:Y:S05]  /*4d7c0*/  BSYNC B0 ;  /* 0x0000000000007941 */ /* 0x000fea0003800000 */
.L_x_7243:
[C---:B------:R-:W-:Y:S02]  /*4d7d0*/  R2UR UR6, R2.reuse ;  /* 0x00000000020672ca */ /* 0x040fe400000e0000 */
[C---:B------:R-:W-:Y:S02]  /*4d7e0*/  R2UR UR7, R3.reuse ;  /* 0x00000000030772ca */ /* 0x040fe400000e0000 */
[----:B------:R-:W-:Y:S02]  /*4d7f0*/  R2UR UR4, R2 ;  /* 0x00000000020472ca */ /* 0x000fe400000e0000 */
[----:B------:R-:W-:-:S09]  /*4d800*/  R2UR UR5, R3 ;  /* 0x00000000030572ca */ /* 0x000fd200000e0000 */
[----:B------:R-:W2:Y:S04]  /*4d810*/  LD.E.64 R2, desc[UR6][R4.64+0x20] ;  /* 0x0000200604027980 */ /* 0x000ea8000c101b00 */
[----:B------:R-:W3:Y:S01]  /*4d820*/  LD.E R0, desc[UR4][R4.64+0xc] ;  /* 0x00000c0404007980 */ /* 0x000ee2000c101900 */
[----:B------:R-:W-:Y:S02]  /*4d830*/  MOV R7, 0x122a0 ;  /* 0x000122a000077802 */ /* 0x000fe40000000f00 */
[----:B--2---:R-:W-:-:S03]  /*4d840*/  MOV R3, R2 ;  /* 0x0000000200037202 */ /* 0x004fc60000000f00 */
[----:B------:R-:W-:Y:S02]  /*4d850*/  IMAD.MOV.U32 R2, RZ, RZ, R7 ;  /* 0x000000ffff027224 */ /* 0x000fe400078e0007 */
[----:B-----5:R-:W-:-:S05]  /*4d860*/  IMAD R3, R6, 0x8, R3 ;  /* 0x0000000806037824 */ /* 0x020fca00078e0203 */
[----:B---3--:R-:W-:Y:S01]  /*4d870*/  PRMT R0, R0, 0x654, R3 ;  /* 0x0000065400007816 */ /* 0x008fe20000000003 */
[----:B------:R-:W-:-:S03]  /*4d880*/  IMAD.MOV.U32 R3, RZ, RZ, 0x0 ;  /* 0x00000000ff037424 */ /* 0x000fc600078e00ff */
[----:B------:R0:W-:Y:S02]  /*4d890*/  SYNCS.ARRIVE.TRANS64.RED.A1T0 RZ, [R0+URZ], RZ ;  /* 0x000000ff00ff79a7 */ /* 0x0001e4000810043f */
[----:B0-----:R-:W-:Y:S05]  /*4d8a0*/  RET.REL.NODEC R2 `(_ZN7cutlass13device_kernelIN5flash11enable_sm90INS1_16FlashAttnFwdSm90INS1_25CollectiveMainloopFwdSm90ILi2EN4cute5tupleIJNS5_1CILi1EEES8_S8_EEENS6_IJNS7_ILi64EEESA_SA_EEELi512ENS_10bfloat16_tEfNS_4arch4Sm90ELb0ELb1ELb1ELb1ELb1ELb1ELb1ELb0ELb0ELb1ELb1ELb0EEENS1_21CollectiveEpilogueFwdINS6_IJSA_NS7_ILi512EEESA_EEES9_SC_SE_Li256ELb1ELb1ELb1ELb0EEENS1_36VarlenDynamicPersistentTileSchedulerILi64ELi64ELi256ELi128ELb1ELb1ELb1ELb1ELb0ELb1EEEEEEEEEvNT_6ParamsE) ;  /* 0xfffffb2402d47950 */ /* 0x001fea0003c3ffff */
.L_x_7217:
[----:B0-----:R0:W1:Y:S02]  /*4d8b0*/  SYNCS.PHASECHK.TRANS64.TRYWAIT P0, [R12+URZ], R13 ;  /* 0x0000000d0c0075a7 */ /* 0x001064000800017f */
[----:B-1----:R-:W-:Y:S05]  /*4d8c0*/  @!P0 NANOSLEEP.SYNCS 0x989680 ;  /* 0x009896800000895d */ /* 0x002fea0003900000 */
[----:B------:R-:W1:Y:S02]  /*4d8d0*/  @!P0 SYNCS.PHASECHK.TRANS64 P0, [R12+URZ], R13 ;  /* 0x0000000d0c0085a7 */ /* 0x000e64000800007f */
[----:B-1----:R-:W-:Y:S05]  /*4d8e0*/  @!P0 BRA `(.L_x_7217) ;  /* 0xfffffffc00f08947 */ /* 0x002fea000383ffff */
[----:B------:R-:W-:Y:S05]  /*4d8f0*/  BRA `(.L_x_7216) ;  /* 0xffffff0800e07947 */ /* 0x000fea000383ffff */
.L_x_7219:
[----:B0-----:R0:W1:Y:S02]  /*4d900*/  SYNCS.PHASECHK.TRANS64.TRYWAIT P0, [R12+URZ+0x38810], R13 ;  /* 0x0388100d0c0075a7 */ /* 0x001064000800017f */
[----:B-1----:R-:W-:Y:S05]  /*4d910*/  @!P0 NANOSLEEP.SYNCS 0x989680 ;  /* 0x009896800000895d */ /* 0x002fea0003900000 */
[----:B------:R-:W1:Y:S02]  /*4d920*/  @!P0 SYNCS.PHASECHK.TRANS64 P0, [R12+URZ+0x38810], R13 ;  /* 0x0388100d0c0085a7 */ /* 0x000e64000800007f */
[----:B-1----:R-:W-:Y:S05]  /*4d930*/  @!P0 BRA `(.L_x_7219) ;  /* 0xfffffffc00f08947 */ /* 0x002fea000383ffff */
[----:B------:R-:W-:Y:S05]  /*4d940*/  BRA `(.L_x_7245) ;  /* 0xffffff1000347947 */ /* 0x000fea000383ffff */
.L_x_7226:
[----:B0-----:R0:W1:Y:S02]  /*4d950*/  SYNCS.PHASECHK.TRANS64.TRYWAIT P0, [R12+URZ], R13 ;  /* 0x0000000d0c0075a7 */ /* 0x001064000800017f */
[----:B-1----:R-:W-:Y:S05]  /*4d960*/  @!P0 NANOSLEEP.SYNCS 0x989680 ;  /* 0x009896800000895d */ /* 0x002fea0003900000 */
[----:B------:R-:W1:Y:S02]  /*4d970*/  @!P0 SYNCS.PHASECHK.TRANS64 P0, [R12+URZ], R13 ;  /* 0x0000000d0c0085a7 */ /* 0x000e64000800007f */
[----:B-1----:R-:W-:Y:S05]  /*4d980*/  @!P0 BRA `(.L_x_7226) ;  /* 0xfffffffc00f08947 */ /* 0x002fea000383ffff */
[----:B------:R-:W-:Y:S05]  /*4d990*/  BRA `(.L_x_7225) ;  /* 0xffffff1000d07947 */ /* 0x000fea000383ffff */
.L_x_7246:
        /* <DEDUP_REMOVED lines=14> */
.L_x_15755:


//--------------------- .text._ZN7cutlass13device_kernelIN5flash11enable_sm90INS1_16FlashAttnFwdSm90INS1_25CollectiveMainloopFwdSm90ILi2EN4cute5tupleIJNS5_1CILi1EEES8_S8_EEENS6_IJNS7_ILi64EEESA_SA_EEELi512ENS_10bfloat16_tEfNS_4arch4Sm90ELb1ELb0ELb1ELb0ELb1ELb0ELb0ELb0ELb0ELb1ELb1ELb0EEENS1_21CollectiveEpilogueFwdINS6_IJSA_NS7_ILi512EEESA_EEES9_SC_SE_Li256ELb0ELb1ELb1ELb0EEENS1_19SingleTileSchedulerILb0ELb1ELb1ELi64EEEEEEEEEvNT_6ParamsE --------------------------
	.section	.text._ZN7cutlass13device_kernelIN5flash11enable_sm90INS1_16FlashAttnFwdSm90INS1_25CollectiveMainloopFwdSm90ILi2EN4cute5tupleIJNS5_1CILi1EEES8_S8_EEENS6_IJNS7_ILi64EEESA_SA_EEELi512ENS_10bfloat16_tEfNS_4arch4Sm90ELb1ELb0ELb1ELb0ELb1ELb0ELb0ELb0ELb0ELb1ELb1ELb0EEENS1_21CollectiveEpilogueFwdINS6_IJSA_NS7_ILi512EEESA_EEES9_SC_SE_Li256ELb0ELb1ELb1ELb0EEENS1_19SingleTileSchedulerILb0ELb1ELb1ELi64EEEEEEEEEvNT_6ParamsE,"ax",@progbits
	.align	128
.text._ZN7cutlass13device_kernelIN5flash11enable_sm90INS1_16FlashAttnFwdSm90INS1_25CollectiveMainloopFwdSm90ILi2EN4cute5tupleIJNS5_1CILi1EEES8_S8_EEENS6_IJNS7_ILi64EEESA_SA_EEELi512ENS_10bfloat16_tEfNS_4arch4Sm90ELb1ELb0ELb1ELb0ELb1ELb0ELb0ELb0ELb0ELb1ELb1ELb0EEENS1_21CollectiveEpilogueFwdINS6_IJSA_NS7_ILi512EEESA_EEES9_SC_SE_Li256ELb0ELb1ELb1ELb0EEENS1_19SingleTileSchedulerILb0ELb1ELb1ELi64EEEEEEEEEvNT_6ParamsE:
        .type           _ZN7cutlass13device_kernelIN5flash11enable_sm90INS1_16FlashAttnFwdSm90INS1_25CollectiveMainloopFwdSm90ILi2EN4cute5tupleIJNS5_1CILi1EEES8_S8_EEENS6_IJNS7_ILi64EEESA_SA_EEELi512ENS_10bfloat16_tEfNS_4arch4Sm90ELb1ELb0ELb1ELb0ELb1ELb0ELb0ELb0ELb0ELb1ELb1ELb0EEENS1_21CollectiveEpilogueFwdINS6_IJSA_NS7_ILi512EEESA_EEES9_SC_SE_Li256ELb0ELb1ELb1ELb0EEENS1_19SingleTileSchedulerILb0ELb1ELb1ELi64EEEEEEEEEvNT_6ParamsE,@function
        .size           _ZN7cutlass13device_kernelIN5flash11enable_sm90INS1_16FlashAttnFwdSm90INS1_25CollectiveMainloopFwdSm90ILi2EN4cute5tupleIJNS5_1CILi1EEES8_S8_EEENS6_IJNS7_ILi64EEESA_SA_EEELi512ENS_10bfloat16_tEfNS_4arch4Sm90ELb1ELb0ELb1ELb0ELb1ELb0ELb0ELb0ELb0ELb1ELb1ELb0EEENS1_21CollectiveEpilogueFwdINS6_IJSA_NS7_ILi512EEESA_EEES9_SC_SE_Li256ELb0ELb1ELb1ELb0EEENS1_19SingleTileSchedulerILb0ELb1ELb1ELi64EEEEEEEEEvNT_6ParamsE,(.L_x_15757 - _ZN7cutlass13device_kernelIN5flash11enable_sm90INS1_16FlashAttnFwdSm90INS1_25CollectiveMainloopFwdSm90ILi2EN4cute5tupleIJNS5_1CILi1EEES8_S8_EEENS6_IJNS7_ILi64EEESA_SA_EEELi512ENS_10bfloat16_tEfNS_4arch4Sm90ELb1ELb0ELb1ELb0ELb1ELb0ELb0ELb0ELb0ELb1ELb1ELb0EEENS1_21CollectiveEpilogueFwdINS6_IJSA_NS7_ILi512EEESA_EEES9_SC_SE_Li256ELb0ELb1ELb1ELb0EEENS1_19SingleTileSchedulerILb0ELb1ELb1ELi64EEEEEEEEEvNT_6ParamsE)
        .other          _ZN7cutlass13device_kernelIN5flash11enable_sm90INS1_16FlashAttnFwdSm90INS1_25CollectiveMainloopFwdSm90ILi2EN4cute5tupleIJNS5_1CILi1EEES8_S8_EEENS6_IJNS7_ILi64EEESA_SA_EEELi512ENS_10bfloat16_tEfNS_4arch4Sm90ELb1ELb0ELb1ELb0ELb1ELb0ELb0ELb0ELb0ELb1ELb1ELb0EEENS1_21CollectiveEpilogueFwdINS6_IJSA_NS7_ILi512EEESA_EEES9_SC_SE_Li256ELb0ELb1ELb1ELb0EEENS1_19SingleTileSchedulerILb0ELb1ELb1ELi64EEEEEEEEEvNT_6ParamsE,@"STO_CUDA_ENTRY STV_DEFAULT"
_ZN7cutlass13device_kernelIN5flash11enable_sm90INS1_16FlashAttnFwdSm90INS1_25CollectiveMainloopFwdSm90ILi2EN4cute5tupleIJNS5_1CILi1EEES8_S8_EEENS6_IJNS7_ILi64EEESA_SA_EEELi512ENS_10bfloat16_tEfNS_4arch4Sm90ELb1ELb0ELb1ELb0ELb1ELb0ELb0ELb0ELb0ELb1ELb1ELb0EEENS1_21CollectiveEpilogueFwdINS6_IJSA_NS7_ILi512EEESA_EEES9_SC_SE_Li256ELb0ELb1ELb1ELb0EEENS1_19SingleTileSchedulerILb0ELb1ELb1ELi64EEEEEEEEEvNT_6ParamsE:
        /* <DEDUP_REMOVED lines=40> */
.L_x_7247:
        /* <DEDUP_REMOVED lines=22> */
.L_x_7248:
        /* <DEDUP_REMOVED lines=18> */
.L_x_7249:
        /* <DEDUP_REMOVED lines=22> */
.L_x_7250:
        /* <DEDUP_REMOVED lines=23> */
.L_x_7251:
        /* <DEDUP_REMOVED lines=9> */
.L_x_7254:
        /* <DEDUP_REMOVED lines=25> */
[----:B------:R-:W0:Y:S01]  /*09f0*/  S2UR UR7, SR_CTAID.X ;  /* 0x00000000000779c3 */ /* 0x000e220000002500 */
[----:B------:R-:W-:Y:S01]  /*0a00*/  ULDC UR10, c[0x0][0x2f0] ;  /* 0x0000bc00000a7ab9 */ /* 0x000fe20000000800 */
[----:B------:R-:W-:Y:S01]  /*0a10*/  VIADD R16, R30, 0xffffff80 ;  /* 0xffffff801e107836 */ /* 0x000fe20000000000 */
[----:B------:R-:W-:-:S04]  /*0a20*/  UISETP.NE.AND.EX UP0, UPT, UR5, URZ, UPT, UP0 ;  /* 0x0000003f0500728c */ /* 0x000fc8000bf05300 */
[----:B------:R-:W-:Y:S01]  /*0a30*/  USEL UR41, UR41, 0x1, UP0 ;  /* 0x0000000129297887 */ /* 0x000fe20008000000 */
[----:B------:R-:W1:Y:S01]  /*0a40*/  S2UR UR44, SR_CgaCtaId ;  /* 0x00000000002c79c3 */ /* 0x000e620000008800 */
[----:B------:R-:W-:Y:S02]  /*0a50*/  UISETP.NE.AND UP0, UPT, UR11, 0x1, UPT ;  /* 0x000000010b00788c */ /* 0x000fe4000bf05270 */
[----:B------:R-:W-:-:S04]  /*0a60*/  UIMAD UR4, UR41, UR10, 0x3f ;  /* 0x0000003f290474a4 */ /* 0x000fc8000f8e020a */
[----:B------:R-:W-:Y:S01]  /*0a70*/  PLOP3.LUT P0, PT, PT, PT, UP0, 0x80, 0x0 ;  /* 0x000000000000781c */ /* 0x000fe20003f0f008 */
[----:B------:R-:W-:-:S04]  /*0a80*/  USHF.R.S32.HI UR5, URZ, 0x1f, UR4 ;  /* 0x0000001f3f057899 */ /* 0x000fc80008011404 */
[----:B------:R-:W-:-:S04]  /*0a90*/  ULEA.HI UR5, UR5, UR4, URZ, 0x6 ;  /* 0x0000000405057291 */ /* 0x000fc8000f8f303f */
[----:B------:R-:W-:-:S04]  /*0aa0*/  USHF.R.S32.HI UR6, URZ, 0x6, UR5 ;  /* 0x000000063f067899 */ /* 0x000fc80008011405 */
[----:B0-----:R-:W-:Y:S08]  /*0ab0*/  @!P0 BRA `(.L_x_7256) ;  /* 0x00000020003c8947 */ /* 0x001ff00003800000 */
[----:B------:R-:W-:Y:S01]  /*0ac0*/  ULDC UR4, c[0x0][0x448] ;  /* 0x0001120000047ab9 */ /* 0x000fe20000000800 */
[----:B------:R-:W-:Y:S01]  /*0ad0*/  ULEA UR7, UR7, 0x3f, 0x6 ;  /* 0x0000003f07077891 */ /* 0x000fe2000f8e303f */
[----:B------:R-:W-:Y:S01]  /*0ae0*/  PLOP3.LUT P0, PT, PT, PT, PT, 0x80, 0x0 ;  /* 0x000000000000781c */ /* 0x000fe20003f0f070 */
[----:B------:R-:W-:Y:S01]  /*0af0*/  UISETP.NE.AND UP0, UPT, UR4, 0x1, UPT ;  /* 0x000000010400788c */ /* 0x000fe2000bf05270 */
[----:B------:R-:W-:Y:S01]  /*0b00*/  IMAD.MOV.U32 R3, RZ, RZ, RZ ;  /* 0x000000ffff037224 */ /* 0x000fe200078e00ff */
[----:B------:R-:W-:Y:S01]  /*0b10*/  ULDC UR8, c[0x0][0x288] ;  /* 0x0000a20000087ab9 */ /* 0x000fe20000000800 */
[----:B------:R-:W-:Y:S01]  /*0b20*/  USHF.R.U32.HI UR11, URZ, 0x10, UR9 ;  /* 0x000000103f0b7899 */ /* 0x000fe20008011609 */
[----:B------:R-:W-:Y:S01]  /*0b30*/  MOV R5, RZ ;  /* 0x000000ff00057202 */ /* 0x000fe20000000f00 */
[----:B------:R-:W-:Y:S01]  /*0b40*/  UIADD3 UR8, -UR8, 0x40, URZ ;  /* 0x0000004008087890 */ /* 0x000fe2000fffe13f */
[----:B------:R-:W-:Y:S01]  /*0b50*/  IMAD.MOV.U32 R6, RZ, RZ, RZ ;  /* 0x000000ffff067224 */ /* 0x000fe200078e00ff */
[----:B------:R-:W-:Y:S01]  /*0b60*/  ULOP3.LUT UR9, UR9, 0xffff, URZ, 0xc0, !UPT ;  /* 0x0000ffff09097892 */ /* 0x000fe2000f8ec03f */
[----:B------:R-:W-:Y:S01]  /*0b70*/  CS2R R150, SRZ ;  /* 0x0000000000967805 */ /* 0x000fe2000001ff00 */
[----:B------:R-:W-:Y:S01]  /*0b80*/  UIMAD UR8, UR41, UR10, UR8 ;  /* 0x0000000a290872a4 */ /* 0x000fe2000f8e0208 */
[----:B------:R-:W-:Y:S01]  /*0b90*/  CS2R R148, SRZ ;  /* 0x0000000000947805 */ /* 0x000fe2000001ff00 */
[----:B------:R-:W-:Y:S01]  /*0ba0*/  @UP0 ULDC UR4, c[0x0][0x44c] ;  /* 0x0001130000040ab9 */ /* 0x000fe20000000800 */
[----:B------:R-:W-:Y:S01]  /*0bb0*/  @UP0 ULDC UR12, c[0x0][0x450] ;  /* 0x00011400000c0ab9 */ /* 0x000fe20000000800 */
[----:B------:R-:W-:Y:S01]  /*0bc0*/  UIMAD.WIDE.U32 UR4, UR7, UR4, URZ ;  /* 0x00000004070472a5 */ /* 0x000fe2000f8e003f */
[----:B------:R-:W-:-:S02]  /*0bd0*/  CS2R R146, SRZ ;  /* 0x0000000000927805 */ /* 0x000fc4000001ff00 */
[----:B------:R-:W-:Y:S02]  /*0be0*/  CS2R R144, SRZ ;  /* 0x0000000000907805 */ /* 0x000fe4000001ff00 */
[----:B------:R-:W-:Y:S01]  /*0bf0*/  CS2R R142, SRZ ;  /* 0x00000000008e7805 */ /* 0x000fe2000001ff00 */
[----:B------:R-:W-:Y:S01]  /*0c00*/  @UP0 USHF.R.U32.HI UR7, URZ, UR12, UR5 ;  /* 0x0000000c3f070299 */ /* 0x000fe20008011605 */
[----:B------:R-:W-:Y:S02]  /*0c10*/  CS2R R140, SRZ ;  /* 0x00000000008c7805 */ /* 0x000fe4000001ff00 */
[----:B------:R-:W-:Y:S02]  /*0c20*/  CS2R R138, SRZ ;  /* 0x00000000008a7805 */ /* 0x000fe4000001ff00 */
[----:B------:R-:W-:Y:S01]  /*0c30*/  CS2R R136, SRZ ;  /* 0x0000000000887805 */ /* 0x000fe2000001ff00 */
[----:B------:R-:W-:Y:S01]  /*0c40*/  UIADD3 UR7, UR8, UR7, URZ ;  /* 0x0000000708077290 */ /* 0x000fe2000fffe03f */
[----:B------:R-:W-:-:S02]  /*0c50*/  CS2R R134, SRZ ;  /* 0x0000000000867805 */ /* 0x000fc4000001ff00 */
[----:B------:R-:W-:Y:S02]  /*0c60*/  CS2R R132, SRZ ;  /* 0x0000000000847805 */ /* 0x000fe4000001ff00 */
[----:B------:R-:W-:Y:S01]  /*0c70*/  CS2R R130, SRZ ;  /* 0x0000000000827805 */ /* 0x000fe2000001ff00 */
[----:B------:R-:W-:Y:S01]  /*0c80*/  USHF.R.S32.HI UR4, URZ, 0x1f, UR7 ;  /* 0x0000001f3f047899 */ /* 0x000fe20008011407 */
[----:B------:R-:W-:Y:S02]  /*0c90*/  CS2R R128, SRZ ;  /* 0x0000000000807805 */ /* 0x000fe4000001ff00 */
[----:B------:R-:W-:Y:S02]  /*0ca0*/  CS2R R126, SRZ ;  /* 0x00000000007e7805 */ /* 0x000fe4000001ff00 */
[----:B------:R-:W-:Y:S01]  /*0cb0*/  CS2R R124, SRZ ;  /* 0x00000000007c7805 */ /* 0x000fe2000001ff00 */
[----:B------:R-:W-:Y:S01]  /*0cc0*/  ULEA.HI UR4, UR4, UR7, URZ, 0x6 ;  /* 0x0000000704047291 */ /* 0x000fe2000f8f303f */
[----:B------:R-:W-:-:S02]  /*0cd0*/  CS2R R122, SRZ ;  /* 0x00000000007a7805 */ /* 0x000fc4000001ff00 */
[----:B------:R-:W-:Y:S02]  /*0ce0*/  CS2R R120, SRZ ;  /* 0x0000000000787805 */ /* 0x000fe4000001ff00 */
[----:B------:R-:W-:Y:S01]  /*0cf0*/  CS2R R118, SRZ ;  /* 0x0000000000767805 */ /* 0x000fe2000001ff00 */
[----:B------:R-:W-:Y:S01]  /*0d00*/  USHF.R.S32.HI UR4, URZ, 0x6, UR4 ;  /* 0x000000063f047899 */ /* 0x000fe20008011404 */
[----:B------:R-:W-:Y:S02]  /*0d10*/  CS2R R116, SRZ ;  /* 0x0000000000747805 */ /* 0x000fe4000001ff00 */
[----:B------:R-:W-:Y:S02]  /*0d20*/  CS2R R114, SRZ ;  /* 0x0000000000727805 */ /* 0x000fe4000001ff00 */
[----:B------:R-:W-:Y:S01]  /*0d30*/  CS2R R112, SRZ ;  /* 0x0000000000707805 */ /* 0x000fe2000001ff00 */
[----:B------:R-:W-:Y:S01]  /*0d40*/  UISETP.LT.AND UP0, UPT, UR6, UR4, UPT ;  /* 0x000000040600728c */ /* 0x000fe2000bf01270 */
[----:B------:R-:W-:-:S02]  /*0d50*/  CS2R R110, SRZ ;  /* 0x00000000006e7805 */ /* 0x000fc4000001ff00 */
[----:B------:R-:W-:Y:S02]  /*0d60*/  CS2R R108, SRZ ;  /* 0x00000000006c7805 */ /* 0x000fe4000001ff00 */
[----:B------:R-:W-:Y:S01]  /*0d70*/  CS2R R106, SRZ ;  /* 0x00000000006a7805 */ /* 0x000fe2000001ff00 */
[----:B------:R-:W-:Y:S01]  /*0d80*/  USEL UR6, UR6, UR4, UP0 ;  /* 0x0000000406067287 */ /* 0x000fe20008000000 */
[----:B------:R-:W-:Y:S01]  /*0d90*/  CS2R R104, SRZ ;  /* 0x0000000000687805 */ /* 0x000fe2000001ff00 */
[----:B------:R-:W-:Y:S01]  /*0da0*/  UISETP.NE.AND UP0, UPT, UR11, URZ, UPT ;  /* 0x0000003f0b00728c */ /* 0x000fe2000bf05270 */
[----:B------:R-:W-:Y:S01]  /*0db0*/  CS2R R102, SRZ ;  /* 0x0000000000667805 */ /* 0x000fe2000001ff00 */
[----:B------:R-:W-:Y:S01]  /*0dc0*/  UISETP.GE.AND UP1, UPT, UR6, 0x1, UPT ;  /* 0x000000010600788c */ /* 0x000fe2000bf26270 */
[----:B------:R-:W-:Y:S02]  /*0dd0*/  CS2R R100, SRZ ;  /* 0x0000000000647805 */ /* 0x000fe4000001ff00 */
[----:B------:R-:W-:-:S02]  /*0de0*/  CS2R R98, SRZ ;  /* 0x0000000000627805 */ /* 0x000fc4000001ff00 */
[----:B------:R-:W-:Y:S02]  /*0df0*/  CS2R R96, SRZ ;  /* 0x0000000000607805 */ /* 0x000fe4000001ff00 */
[----:B------:R-:W-:Y:S02]  /*0e00*/  CS2R R94, SRZ ;  /* 0x00000000005e7805 */ /* 0x000fe4000001ff00 */
[----:B------:R-:W-:Y:S02]  /*0e10*/  CS2R R92, SRZ ;  /* 0x00000000005c7805 */ /* 0x000fe4000001ff00 */
[----:B------:R-:W-:Y:S02]  /*0e20*/  PLOP3.LUT P1, PT, PT, PT, UP1, 0x80, 0x0 ;  /* 0x000000000000781c */ /* 0x000fe40003f2f018 */
[----:B------:R-:W-:Y:S02]  /*0e30*/  CS2R R90, SRZ ;  /* 0x00000000005a7805 */ /* 0x000fe4000001ff00 */
[----:B------:R-:W-:Y:S01]  /*0e40*/  CS2R R88, SRZ ;  /* 0x0000000000587805 */ /* 0x000fe2000001ff00 */
[----:B------:R-:W-:Y:S01]  /*0e50*/  @!UP0 ULDC UR11, c[0x0][0x9f0] ;  /* 0x00027c00000b8ab9 */ /* 0x000fe20000000800 */
        /* <DEDUP_REMOVED lines=27> */
[----:B------:R-:W-:Y:S01]  /*1010*/  MOV R4, UR11 ;  /* 0x0000000b00047c02 */ /* 0x000fe20008000f00 */
[----:B------:R-:W-:-:S03]  /*1020*/  UIADD3 UR4, UR11, -0x1, UR6 ;  /* 0xffffffff0b047890 */ /* 0x000fc6000fffe006 */
[-C--:B------:R-:W-:Y:S02]  /*1030*/  IABS R7, R4.reuse ;  /* 0x0000000400077213 */ /* 0x080fe40000000000 */
[----:B------:R-:W-:Y:S02]  /*1040*/  IABS R4, R4 ;  /* 0x0000000400047213 */ /* 0x000fe40000000000 */
[----:B------:R-:W0:Y:S01]  /*1050*/  I2F.RP R0, R7 ;  /* 0x0000000700007306 */ /* 0x000e220000209400 */
[----:B------:R-:W-:Y:S01]  /*1060*/  MOV R8, UR4 ;  /* 0x0000000400087c02 */ /* 0x000fe20008000f00 */
[----:B------:R-:W-:Y:S01]  /*1070*/  ULOP3.LUT UR4, UR4, UR11, URZ, 0x3c, !UPT ;  /* 0x0000000b04047292 */ /* 0x000fe2000f8e3c3f */
[----:B------:R-:W-:-:S05]  /*1080*/  IMAD.MOV R4, RZ, RZ, -R4 ;  /* 0x000000ffff047224 */ /* 0x000fca00078e0a04 */
[----:B------:R-:W-:Y:S01]  /*1090*/  ISETP.LE.AND P3, PT, RZ, UR4, PT ;  /* 0x00000004ff007c0c */ /* 0x000fe2000bf63270 */
[----:B0-----:R-:W0:Y:S02]  /*10a0*/  MUFU.RCP R0, R0 ;  /* 0x0000000000007308 */ /* 0x001e240000001000 */
[----:B0-----:R-:W-:Y:S01]  /*10b0*/  VIADD R2, R0, 0xffffffe ;  /* 0x0ffffffe00027836 */ /* 0x001fe20000000000 */
[----:B------:R-:W-:-:S05]  /*10c0*/  IABS R0, R8 ;  /* 0x0000000800007213 */ /* 0x000fca0000000000 */
[----:B------:R0:W2:Y:S02]  /*10d0*/  F2I.FTZ.U32.TRUNC.NTZ R3, R2 ;  /* 0x0000000200037305 */ /* 0x0000a4000021f000 */
[----:B0-----:R-:W-:Y:S02]  /*10e0*/  IMAD.MOV.U32 R2, RZ, RZ, RZ ;  /* 0x000000ffff027224 */ /* 0x001fe400078e00ff */
[----:B--2---:R-:W-:-:S04]  /*10f0*/  IMAD.MOV R10, RZ, RZ, -R3 ;  /* 0x000000ffff0a7224 */ /* 0x004fc800078e0a03 */
        /* <DEDUP_REMOVED lines=8> */
[----:B------:R-:W-:Y:S02]  /*1180*/  ISETP.NE.AND P2, PT, RZ, UR11, PT ;  /* 0x0000000bff007c0c */ /* 0x000fe4000bf45270 */
[----:B------:R-:W-:-:S13]  /*1190*/  ISETP.GE.U32.AND P1, PT, R0, R7, PT ;  /* 0x000000070000720c */ /* 0x000fda0003f26070 */
[----:B------:R-:W-:-:S05]  /*11a0*/  @P1 IADD3 R3, R3, 0x1, RZ ;  /* 0x0000000103031810 */ /* 0x000fca0007ffe0ff */
[----:B------:R-:W-:Y:S01]  /*11b0*/  @!P3 IMAD.MOV R3, RZ, RZ, -R3 ;  /* 0x000000ffff03b224 */ /* 0x000fe200078e0a03 */
[----:B------:R-:W-:-:S07]  /*11c0*/  @!P2 LOP3.LUT R3, RZ, UR11, RZ, 0x33, !PT ;  /* 0x0000000bff03ac12 */ /* 0x000fce000f8e33ff */
.L_x_7257:
        /* <DEDUP_REMOVED lines=17> */
[----:B------:R-:W-:-:S04]  /*12e0*/  IADD3 R5, R16, -R5, RZ ;  /* 0x8000000510057210 */ /* 0x000fc80007ffe0ff */
        /* <DEDUP_REMOVED lines=12> */
[----:B-1----:R-:W-:Y:S01]  /*13b0*/  ULEA UR5, UR44, UR7, 0x18 ;  /* 0x000000072c057291 */ /* 0x002fe2000f8ec03f */
[----:B------:R-:W-:Y:S01]  /*13c0*/  IMAD R4, R4, 0x10, R7 ;  /* 0x0000001004047824 */ /* 0x000fe200078e0207 */
        /* <DEDUP_REMOVED lines=11> */
.L_x_7259:
[----:B------:R-:W-:-:S04]  /*1480*/  SHF.L.U32 R2, RZ, 0x1f, RZ ;  /* 0x0000001fff027819 */ /* 0x000fc800000006ff */
[----:B------:R-:W0:Y:S02]  /*1490*/  SYNCS.PHASECHK.TRANS64.TRYWAIT P1, [UR5+0x28c50], R2 ;  /* 0x028c5002ff0075a7 */ /* 0x000e240008020145 */
[----:B0-----:R-:W-:Y:S05]  /*14a0*/  @!P1 BRA `(.L_x_7260) ;  /* 0x000000e8008c9947 */ /* 0x001fea0003800000 */
.L_x_7356:
        /* <DEDUP_REMOVED lines=39> */
.L_x_7261:
[----:B------:R-:W-:Y:S01]  /*1720*/  IADD3 R3, R3, -0x2, RZ ;  /* 0xfffffffe03037810 */ /* 0x000fe20007ffe0ff */
[----:B------:R-:W-:-:S03]  /*1730*/  UIADD3 UR4, UR5, 0x28c60, URZ ;  /* 0x00028c6005047890 */ /* 0x000fc6000fffe03f */
[----:B------:R-:W-:Y:S01]  /*1740*/  ISETP.GE.AND P1, PT, R3, R0, PT ;  /* 0x000000000300720c */ /* 0x000fe20003f26270 */
[----:B------:R-:W-:-:S09]  /*1750*/  UPRMT UR4, UR44, 0x654, UR4 ;  /* 0x000006542c047896 */ /* 0x000fd20008000004 */
[----:B------:R-:W-:Y:S01]  /*1760*/  SYNCS.ARRIVE.TRANS64.RED.A1T0 RZ, [UR4], RZ ;  /* 0x000000ffffff79a7 */ /* 0x000fe20008100404 */
[----:B------:R-:W-:Y:S02]  /*1770*/  UMOV UR4, URZ ;  /* 0x0000003f00047c82 */ /* 0x000fe40008000000 */
[----:B------:R-:W-:Y:S05]  /*1780*/  @!P1 BRA `(.L_x_7262) ;  /* 0x0000000800e09947 */ /* 0x000fea0003800000 */
[----:B------:R-:W-:Y:S01]  /*1790*/  IMAD.MOV.U32 R7, RZ, RZ, RZ ;  /* 0x000000ffff077224 */ /* 0x000fe200078e00ff */
[----:B------:R-:W-:-:S06]  /*17a0*/  UMOV UR4, URZ ;  /* 0x0000003f00047c82 */ /* 0x000fcc0008000000 */
.L_x_7268:
[----:B------:R-:W-:Y:S01]  /*17b0*/  BAR.SYNC.DEFER_BLOCKING 0xe, 0x100 ;  /* 0x0384000000007b1d */ /* 0x000fe20000010000 */
[----:B01----:R-:W-:Y:S01]  /*17c0*/  IMAD.U32 R5, RZ, RZ, UR4 ;  /* 0x00000004ff057e24 */ /* 0x003fe2000f8e00ff */
[----:B------:R-:W-:Y:S01]  /*17d0*/  UIADD3 UR4, UR4, 0x1, URZ ;  /* 0x0000000104047890 */ /* 0x000fe2000fffe03f */
[C---:B------:R-:W-:Y:S01]  /*17e0*/  ISETP.GT.AND P2, PT, R3.reuse, R0, PT ;  /* 0x000000000300720c */ /* 0x040fe20003f44270 */
[----:B------:R-:W-:Y:S02]  /*17f0*/  VIADD R3, R3, 0xffffffff ;  /* 0xffffffff03037836 */ /* 0x000fe40000000000 */
[----:B------:R-:W-:Y:S01]  /*1800*/  LEA R2, R5, R4, 0x6 ;  /* 0x0000000405027211 */ /* 0x000fe200078e30ff */
[----:B------:R-:W-:-:S03]  /*1810*/  UISETP.NE.AND UP0, UPT, UR4, 0x2, UPT ;  /* 0x000000020400788c */ /* 0x000fc6000bf05270 */
        /* <DEDUP_REMOVED lines=136> */
.L_x_7263:
[----:B------:R-:W-:Y:S01]  /*20a0*/  ULEA UR7, UR4, UR5, 0x3 ;  /* 0x0000000504077291 */ /* 0x000fe2000f8e183f */
[----:B------:R-:W-:-:S08]  /*20b0*/  SHF.L.U32 R2, R7, 0x1f, RZ ;  /* 0x0000001f07027819 */ /* 0x000fd000000006ff */
[----:B------:R0:W1:Y:S01]  /*20c0*/  SYNCS.PHASECHK.TRANS64.TRYWAIT P1, [UR7+0x28c50], R2 ;  /* 0x028c5002ff0075a7 */ /* 0x0000620008020147 */
[----:B------:R-:W-:Y:S05]  /*20d0*/  @!P0 BRA `(.L_x_7264) ;  /* 0x0000000000048947 */ /* 0x000fea0003800000 */
[----:B------:R-:W-:Y:S01]  /*20e0*/  BPT.TRAP 0x1 ;  /* 0x000000040000795c */ /* 0x000fe20000300000 */
.L_x_7264:
[----:B-1----:R-:W-:Y:S05]  /*20f0*/  @P1 BRA `(.L_x_7265) ;  /* 0x0000000000081947 */ /* 0x002fea0003800000 */
[----:B------:R-:W1:Y:S02]  /*2100*/  SYNCS.PHASECHK.TRANS64.TRYWAIT P1, [UR7+0x28c50], R2 ;  /* 0x028c5002ff0075a7 */ /* 0x000e640008020147 */
[----:B-1----:R-:W-:Y:S05]  /*2110*/  @!P1 BRA `(.L_x_7266) ;  /* 0x000000dc00889947 */ /* 0x002fea0003800000 */
.L_x_7265:
        /* <DEDUP_REMOVED lines=26> */
.L_x_7267:
[----:B------:R-:W-:-:S04]  /*22c0*/  UIADD3 UR7, UR7, 0x28c60, URZ ;  /* 0x00028c6007077890 */ /* 0x000fc8000fffe03f */
[----:B------:R-:W-:-:S09]  /*22d0*/  UPRMT UR7, UR44, 0x654, UR7 ;  /* 0x000006542c077896 */ /* 0x000fd20008000007 */
[----:B------:R-:W-:Y:S01]  /*22e0*/  SYNCS.ARRIVE.TRANS64.RED.A1T0 RZ, [UR7], RZ ;  /* 0x000000ffffff79a7 */ /* 0x000fe20008100407 */
[----:B------:R-:W-:Y:S05]  /*22f0*/  @P2 BRA `(.L_x_7268) ;  /* 0xfffffff4002c2947 */ /* 0x000fea000383ffff */
[----:B------:R-:W-:-:S12]  /*2300*/  USHF.L.U32 UR4, UR4, 0x6, URZ ;  /* 0x0000000604047899 */ /* 0x000fd8000800063f */
.L_x_7262:
[----:B------:R-:W-:Y:S01]  /*2310*/  BAR.SYNC.DEFER_BLOCKING 0xe, 0x100 ;  /* 0x0384000000007b1d */ /* 0x000fe20000010000 */
[----:B------:R-:W-:Y:S01]  /*2320*/  VIADD R4, R4, UR4 ;  /* 0x0000000404047c36 */ /* 0x000fe20008000000 */
[----:B------:R-:W-:Y:S01]  /*2330*/  PLOP3.LUT P0, PT, PT, PT, PT, 0x8, 0x0 ;  /* 0x000000000000781c */ /* 0x000fe20003f0e170 */
[----:B------:R-:W-:Y:S01]  /*2340*/  IMAD.MOV.U32 R6, RZ, RZ, RZ ;  /* 0x000000ffff067224 */ /* 0x000fe200078e00ff */
[----:B01----:R-:W-:Y:S02]  /*2350*/  MOV R5, RZ ;  /* 0x000000ff00057202 */ /* 0x003fe40000000f00 */
[----:B------:R-:W-:-:S05]  /*2360*/  LEA R4, R4, UR5, 0x2 ;  /* 0x0000000504047c11 */ /* 0x000fca000f8e10ff */
        /* <DEDUP_REMOVED lines=132> */
.L_x_7256:
[----:B------:R-:W-:Y:S01]  /*2bb0*/  ULDC UR4, c[0x0][0x448] ;  /* 0x0001120000047ab9 */ /* 0x000fe20000000800 */
[----:B------:R-:W-:Y:S02]  /*2bc0*/  ULEA UR7, UR7, 0x3f, 0x6 ;  /* 0x0000003f07077891 */ /* 0x000fe4000f8e303f */
[----:B------:R-:W-:Y:S01]  /*2bd0*/  UISETP.NE.AND UP0, UPT, UR4, 0x1, UPT ;  /* 0x000000010400788c */ /* 0x000fe2000bf05270 */
[----:B------:R-:W-:Y:S01]  /*2be0*/  ULDC UR8, c[0x0][0x288] ;  /* 0x0000a20000087ab9 */ /* 0x000fe20000000800 */
[----:B------:R-:W-:Y:S02]  /*2bf0*/  ULOP3.LUT UR40, UR9, 0xffff, URZ, 0xc0, !UPT ;  /* 0x0000ffff09287892 */ /* 0x000fe4000f8ec03f */
[----:B------:R-:W-:Y:S02]  /*2c00*/  UIADD3 UR8, -UR8, 0x40, URZ ;  /* 0x0000004008087890 */ /* 0x000fe4000fffe13f */
[----:B------:R-:W-:Y:S02]  /*2c10*/  UP2UR UR45, UPR, URZ, 0x1 ;  /* 0x000000013f2d7883 */ /* 0x000fe40008000000 */
[----:B------:R-:W-:-:S03]  /*2c20*/  UIMAD UR8, UR41, UR10, UR8 ;  /* 0x0000000a290872a4 */ /* 0x000fc6000f8e0208 */
[----:B------:R-:W-:Y:S01]  /*2c30*/  @UP0 ULDC UR4, c[0x0][0x44c] ;  /* 0x0001130000040ab9 */ /* 0x000fe20000000800 */
[----:B------:R-:W-:Y:S01]  /*2c40*/  @UP0 ULDC UR11, c[0x0][0x450] ;  /* 0x00011400000b0ab9 */ /* 0x000fe20000000800 */
[----:B------:R-:W-:-:S04]  /*2c50*/  UIMAD.WIDE.U32 UR4, UR7, UR4, URZ ;  /* 0x00000004070472a5 */ /* 0x000fc8000f8e003f */
[----:B------:R-:W-:Y:S02]  /*2c60*/  @UP0 USHF.R.U32.HI UR7, URZ, UR11, UR5 ;  /* 0x0000000b3f070299 */ /* 0x000fe40008011605 */
[----:B------:R-:W-:Y:S02]  /*2c70*/  USHF.R.U32.HI UR11, URZ, 0x10, UR9 ;  /* 0x000000103f0b7899 */ /* 0x000fe40008011609 */
[----:B------:R-:W-:Y:S02]  /*2c80*/  UIADD3 UR7, UR8, UR7, URZ ;  /* 0x0000000708077290 */ /* 0x000fe4000fffe03f */
[----:B------:R-:W-:Y:S02]  /*2c90*/  UISETP.NE.AND UP1, UPT, UR11, URZ, UPT ;  /* 0x0000003f0b00728c */ /* 0x000fe4000bf25270 */
[----:B------:R-:W-:-:S04]  /*2ca0*/  USHF.R.S32.HI UR4, URZ, 0x1f, UR7 ;  /* 0x0000001f3f047899 */ /* 0x000fc80008011407 */
[----:B------:R-:W-:-:S04]  /*2cb0*/  ULEA.HI UR4, UR4, UR7, URZ, 0x6 ;  /* 0x0000000704047291 */ /* 0x000fc8000f8f303f */
[----:B------:R-:W-:Y:S01]  /*2cc0*/  USHF.R.S32.HI UR4, URZ, 0x6, UR4 ;  /* 0x000000063f047899 */ /* 0x000fe20008011404 */
[----:B------:R-:W-:-:S03]  /*2cd0*/  @!UP1 ULDC UR11, c[0x0][0x9f0] ;  /* 0x00027c00000b9ab9 */ /* 0x000fc60000000800 */
[----:B------:R-:W-:-:S04]  /*2ce0*/  UISETP.LT.AND UP0, UPT, UR6, UR4, UPT ;  /* 0x000000040600728c */ /* 0x000fc8000bf01270 */
[----:B------:R-:W-:-:S03]  /*2cf0*/  USEL UR10, UR6, UR4, UP0 ;  /* 0x00000004060a7287 */ /* 0x000fc60008000000 */
[----:B------:R-:W-:Y:S01]  /*2d00*/  UMOV UR4, URZ ;  /* 0x0000003f00047c82 */ /* 0x000fe20008000000 */
[----:B------:R-:W-:-:S06]  /*2d10*/  UISETP.GE.AND UP0, UPT, UR10, 0x1, UPT ;  /* 0x000000010a00788c */ /* 0x000fcc000bf06270 */
        /* <DEDUP_REMOVED lines=15> */
[----:B0-----:R-:W-:-:S02]  /*2e10*/  IADD3 R2, R0, 0xffffffe, RZ ;  /* 0x0ffffffe00027810 */ /* 0x001fc40007ffe0ff */
[----:B------:R-:W-:-:S04]  /*2e20*/  IADD3 R0, RZ, -R5, RZ ;  /* 0x80000005ff007210 */ /* 0x000fc80007ffe0ff */
        /* <DEDUP_REMOVED lines=18> */
.L_x_7269:
[----:B------:R-:W-:Y:S01]  /*2f50*/  UIMAD UR40, UR40, UR4, URZ ;  /* 0x00000004282872a4 */ /* 0x000fe2000f8e023f */
[----:B------:R-:W-:Y:S01]  /*2f60*/  IMAD.U32 R0, RZ, RZ, UR10 ;  /* 0x0000000aff007e24 */ /* 0x000fe2000f8e00ff */
[----:B------:R-:W-:Y:S01]  /*2f70*/  PLOP3.LUT P0, PT, PT, PT, PT, 0x80, 0x0 ;  /* 0x000000000000781c */ /* 0x000fe20003f0f070 */
[----:B------:R-:W-:Y:S01]  /*2f80*/  IMAD.U32 R3, RZ, RZ, UR4 ;  /* 0x00000004ff037e24 */ /* 0x000fe2000f8e00ff */
[----:B------:R-:W-:Y:S01]  /*2f90*/  MOV R5, RZ ;  /* 0x000000ff00057202 */ /* 0x000fe20000000f00 */
[----:B------:R-:W-:Y:S01]  /*2fa0*/  IMAD.MOV.U32 R6, RZ, RZ, RZ ;  /* 0x000000ffff067224 */ /* 0x000fe200078e00ff */
[----:B------:R-:W-:Y:S02]  /*2fb0*/  CS2R R150, SRZ ;  /* 0x0000000000967805 */ /* 0x000fe4000001ff00 */
        /* <DEDUP_REMOVED lines=68> */
[----:B------:R-:W-:Y:S01]  /*3400*/  SHF.R.S32.HI R17, RZ, 0x1f, R16 ;  /* 0x0000001fff117819 */ /* 0x000fe20000011410 */
[----:B------:R-:W-:Y:S02]  /*3410*/  UMOV UR39, 0x400 ;  /* 0x0000040000277882 */ /* 0x000fe40000000000 */
[----:B-1----:R-:W-:Y:S01]  /*3420*/  ULEA UR39, UR44, UR39, 0x18 ;  /* 0x000000272c277291 */ /* 0x002fe2000f8ec03f */
        /* <DEDUP_REMOVED lines=32> */
.L_x_7270:
        /* <DEDUP_REMOVED lines=11> */
.L_x_7357:
[----:B------:R-:W-:Y:S01]  /*36e0*/  ULOP3.LUT UR4, UR43, 0x1, URZ, 0xfc, !UPT ;  /* 0x000000012b047892 */ /* 0x000fe2000f8efc3f */
[----:B0-----:R-:W-:Y:S02]  /*36f0*/  LOP3.LUT R0, R5, 0x7ffffffc, RZ, 0xc0, !PT ;  /* 0x7ffffffc05007812 */ /* 0x001fe400078ec0ff */
[----:B------:R-:W-:Y:S02]  /*3700*/  LEA.HI R7, R7, R6, RZ, 0x3 ;  /* 0x0000000607077211 */ /* 0x000fe400078f18ff */
[----:B------:R-:W-:Y:S01]  /*3710*/  IADD3 R2, -R2, R19, RZ ;  /* 0x0000001302027210 */ /* 0x000fe20007ffe1ff */
[----:B------:R-:W-:Y:S01]  /*3720*/  IMAD.U32 R5, RZ, RZ, UR4 ;  /* 0x00000004ff057e24 */ /* 0x000fe2000f8e00ff */
[----:B------:R-:W-:Y:S01]  /*3730*/  LOP3.LUT R7, R7, 0xfffffff8, RZ, 0xc0, !PT ;  /* 0xfffffff807077812 */ /* 0x000fe200078ec0ff */
[----:B------:R-:W-:Y:S01]  /*3740*/  IMAD.IADD R0, R3, 0x1, -R0 ;  /* 0x0000000103007824 */ /* 0x000fe200078e0a00 */
[----:B------:R-:W-:Y:S02]  /*3750*/  LEA.HI R3, R4, R3, RZ, 0x5 ;  /* 0x0000000304037211 */ /* 0x000fe400078f28ff */
        /* <DEDUP_REMOVED lines=8> */
.L_x_7272:
[----:B------:R0:W1:Y:S01]  /*37e0*/  SYNCS.PHASECHK.TRANS64.TRYWAIT P1, [UR39+0x28c30], R13 ;  /* 0x028c300dff0075a7 */ /* 0x0000620008020167 */
[----:B------:R-:W-:Y:S05]  /*37f0*/  @!P0 BRA `(.L_x_7273) ;  /* 0x0000000000048947 */ /* 0x000fea0003800000 */
[----:B------:R-:W-:Y:S01]  /*3800*/  BPT.TRAP 0x1 ;  /* 0x000000040000795c */ /* 0x000fe20000300000 */
.L_x_7273:
[----:B-1----:R-:W-:Y:S05]  /*3810*/  @P1 BRA `(.L_x_7274) ;  /* 0x0000000000081947 */ /* 0x002fea0003800000 */
[----:B------:R-:W1:Y:S02]  /*3820*/  SYNCS.PHASECHK.TRANS64.TRYWAIT P1, [UR39+0x28c30], R13 ;  /* 0x028c300dff0075a7 */ /* 0x000e640008020167 */
[----:B-1----:R-:W-:Y:S05]  /*3830*/  @!P1 BRA `(.L_x_7275) ;  /* 0x000000c400f09947 */ /* 0x002fea0003800000 */
.L_x_7274:
        /* <DEDUP_REMOVED lines=39> */
.L_x_7276:
[----:B------:R-:W2:Y:S01]  /*3ab0*/  S2R R5, SR_CTAID.X ;  /* 0x0000000000057919 */ /* 0x000ea20000002500 */
[----:B------:R-:W-:Y:S01]  /*3ac0*/  LEA.HI R3, R17, R16, RZ, 0x2 ;  /* 0x0000001011037211 */ /* 0x000fe200078f10ff */
[----:B------:R-:W-:Y:S01]  /*3ad0*/  UISETP.NE.AND UP0, UPT, UR45, URZ, UPT ;  /* 0x0000003f2d00728c */ /* 0x000fe2000bf05270 */
[----:B------:R-:W-:Y:S02]  /*3ae0*/  ULDC UR7, c[0x0][0x9d8] ;  /* 0x0002760000077ab9 */ /* 0x000fe40000000800 */
[----:B------:R-:W-:Y:S01]  /*3af0*/  LOP3.LUT R3, R3, 0xfffffffc, RZ, 0xc0, !PT ;  /* 0xfffffffc03037812 */ /* 0x000fe200078ec0ff */
[----:B------:R-:W-:Y:S01]  /*3b00*/  FMUL.FTZ R26, R26, UR7 ;  /* 0x000000071a1a7c20 */ /* 0x000fe20008410000 */
[----:B------:R-:W-:Y:S01]  /*3b10*/  FMUL.FTZ R27, R27, UR7 ;  /* 0x000000071b1b7c20 */ /* 0x000fe20008410000 */
[----:B------:R-:W-:Y:S01]  /*3b20*/  PLOP3.LUT P1, PT, PT, PT, UP0, 0x80, 0x0 ;  /* 0x000000000000781c */ /* 0x000fe20003f2f008 */
[----:B------:R-:W-:Y:S01]  /*3b30*/  ULDC UR10, c[0x0][0x2f0] ;  /* 0x0000bc00000a7ab9 */ /* 0x000fe20000000800 */
[----:B------:R-:W-:Y:S01]  /*3b40*/  IMAD.IADD R3, R16, 0x1, -R3 ;  /* 0x0000000110037824 */ /* 0x000fe200078e0a03 */
[----:B------:R-:W-:Y:S01]  /*3b50*/  PLOP3.LUT P2, PT, PT, PT, UP0, 0x80, 0x0 ;  /* 0x000000000000781c */ /* 0x000fe20003f4f008 */
[----:B------:R-:W-:Y:S01]  /*3b60*/  FMUL.FTZ R30, R30, UR7 ;  /* 0x000000071e1e7c20 */ /* 0x000fe20008410000 */
[----:B------:R-:W-:Y:S01]  /*3b70*/  @UP0 ULDC UR4, c[0x0][0x44c] ;  /* 0x0001130000040ab9 */ /* 0x000fe20000000800 */
[----:B------:R-:W-:Y:S01]  /*3b80*/  ULDC UR6, c[0x0][0x288] ;  /* 0x0000a20000067ab9 */ /* 0x000fe20000000800 */
[----:B-1----:R-:W-:Y:S01]  /*3b90*/  LEA.HI R4, R3, R3, RZ, 0x1 ;  /* 0x0000000303047211 */ /* 0x002fe200078f08ff */
[----:B------:R-:W1:Y:S01]  /*3ba0*/  MUFU.TANH R26, R26 ;  /* 0x0000001a001a7308 */ /* 0x000e620000002400 */
[----:B------:R-:W-:Y:S01]  /*3bb0*/  MOV R8, UR6 ;  /* 0x0000000600087c02 */ /* 0x000fe20008000f00 */
[----:B------:R-:W-:Y:S01]  /*3bc0*/  FMUL.FTZ R31, R31, UR7 ;  /* 0x000000071f1f7c20 */ /* 0x000fe20008410000 */
[----:B------:R-:W-:Y:S01]  /*3bd0*/  LOP3.LUT R4, R4, 0x1ffffffe, RZ, 0xc0, !PT ;  /* 0x1ffffffe04047812 */ /* 0x000fe200078ec0ff */
[----:B------:R-:W-:Y:S01]  /*3be0*/  FMUL.FTZ R34, R34, UR7 ;  /* 0x0000000722227c20 */ /* 0x000fe20008410000 */
[----:B------:R-:W-:Y:S01]  /*3bf0*/  FMUL.FTZ R35, R35, UR7 ;  /* 0x0000000723237c20 */ /* 0x000fe20008410000 */
[----:B------:R-:W-:Y:S01]  /*3c00*/  FMUL.FTZ R28, R28, UR7 ;  /* 0x000000071c1c7c20 */ /* 0x000fe20008410000 */
[----:B------:R-:W-:Y:S01]  /*3c10*/  FMUL.FTZ R38, R38, UR7 ;  /* 0x0000000726267c20 */ /* 0x000fe20008410000 */
[----:B------:R-:W-:Y:S01]  /*3c20*/  IMAD.IADD R4, R3, 0x1, -R4 ;  /* 0x0000000103047824 */ /* 0x000fe200078e0a04 */
[----:B------:R1:W3:Y:S01]  /*3c30*/  MUFU.TANH R7, R27 ;  /* 0x0000001b00077308 */ /* 0x0002e20000002400 */
[----:B------:R-:W-:Y:S01]  /*3c40*/  FMUL.FTZ R39, R39, UR7 ;  /* 0x0000000727277c20 */ /* 0x000fe20008410000 */
[----:B------:R-:W-:Y:S01]  /*3c50*/  FMUL.FTZ R42, R42, UR7 ;  /* 0x000000072a2a7c20 */ /* 0x000fe20008410000 */
[----:B------:R-:W-:Y:S01]  /*3c60*/  FMUL.FTZ R43, R43, UR7 ;  /* 0x000000072b2b7c20 */ /* 0x000fe20008410000 */
[----:B------:R-:W-:Y:S01]  /*3c70*/  FMUL.FTZ R46, R46, UR7 ;  /* 0x000000072e2e7c20 */ /* 0x000fe20008410000 */
[----:B------:R-:W-:Y:S01]  /*3c80*/  FMUL.FTZ R47, R47, UR7 ;  /* 0x000000072f2f7c20 */ /* 0x000fe20008410000 */
[----:B------:R-:W-:Y:S01]  /*3c90*/  FMUL.FTZ R50, R50, UR7 ;  /* 0x0000000732327c20 */ /* 0x000fe20008410000 */
[----:B--2---:R-:W-:Y:S01]  /*3ca0*/  LEA R3, R5, R0, 0x6 ;  /* 0x0000000005037211 */ /* 0x004fe200078e30ff */
[----:B------:R-:W2:Y:S01]  /*3cb0*/  MUFU.TANH R30, R30 ;  /* 0x0000001e001e7308 */ /* 0x000ea20000002400 */
[----:B------:R-:W-:Y:S01]  /*3cc0*/  FMUL.FTZ R51, R51, UR7 ;  /* 0x0000000733337c20 */ /* 0x000fe20008410000 */
[----:B------:R-:W-:Y:S01]  /*3cd0*/  FMUL.FTZ R54, R54, UR7 ;  /* 0x0000000736367c20 */ /* 0x000fe20008410000 */
[----:B------:R-:W-:Y:S01]  /*3ce0*/  FMUL.FTZ R55, R55, UR7 ;  /* 0x0000000737377c20 */ /* 0x000fe20008410000 */
[----:B------:R-:W-:-:S02]  /*3cf0*/  IMAD R12, R4, 0x8, R3 ;  /* 0x00000008040c7824 */ /* 0x000fc400078e0203 */
[----:B------:R-:W-:Y:S01]  /*3d00*/  FMUL.FTZ R24, R24, UR7 ;  /* 0x0000000718187c20 */ /* 0x000fe20008410000 */
[----:B------:R-:W-:Y:S01]  /*3d10*/  FMUL.FTZ R25, R25, UR7 ;  /* 0x0000000719197c20 */ /* 0x000fe20008410000 */
[----:B------:R-:W-:Y:S01]  /*3d20*/  FMUL.FTZ R29, R29, UR7 ;  /* 0x000000071d1d7c20 */ /* 0x000fe20008410000 */
[----:B------:R-:W-:Y:S01]  /*3d30*/  @P1 IMAD.HI.U32 R4, R12, UR4, RZ ;  /* 0x000000040c041c27 */ /* 0x000fe2000f8e00ff */
[----:B------:R-:W-:Y:S01]  /*3d40*/  @UP0 ULDC UR4, c[0x0][0x450] ;  /* 0x0001140000040ab9 */ /* 0x000fe20000000800 */
[----:B------:R-:W4:Y:S02]  /*3d50*/  MUFU.TANH R31, R31 ;  /* 0x0000001f001f7308 */ /* 0x000f240000002400 */
[----:B------:R-:W-:Y:S01]  /*3d60*/  FMUL.FTZ R32, R32, UR7 ;  /* 0x0000000720207c20 */ /* 0x000fe20008410000 */
[----:B------:R-:W-:Y:S01]  /*3d70*/  IMAD.MOV.U32 R3, RZ, RZ, R12 ;  /* 0x000000ffff037224 */ /* 0x000fe200078e000c */
[----:B------:R-:W-:Y:S01]  /*3d80*/  @P2 SHF.R.U32.HI R3, RZ, UR4, R4 ;  /* 0x00000004ff032c19 */ /* 0x000fe20008011604 */
[----:B------:R-:W-:Y:S01]  /*3d90*/  UMOV UR4, 0xffffffc0 ;  /* 0xffffffc000047882 */ /* 0x000fe20000000000 */
[----:B------:R-:W-:Y:S01]  /*3da0*/  FMUL.FTZ R33, R33, UR7 ;  /* 0x0000000721217c20 */ /* 0x000fe20008410000 */
[----:B------:R-:W-:Y:S01]  /*3db0*/  UIMAD UR4, UR46, UR4, 0x40 ;  /* 0x000000402e0474a4 */ /* 0x000fe2000f8e0204 */
[----:B------:R-:W-:Y:S01]  /*3dc0*/  FMUL.FTZ R36, R36, UR7 ;  /* 0x0000000724247c20 */ /* 0x000fe20008410000 */
[----:B------:R-:W5:Y:S01]  /*3dd0*/  SHFL.IDX PT, R6, R3, 0x1, 0x1c1f ;  /* 0x003c1f0003067f89 */ /* 0x000f6200000e0000 */
[----:B------:R-:W0:Y:S01]  /*3de0*/  MUFU.TANH R34, R34 ;  /* 0x0000002200227308 */ /* 0x000e220000002400 */
[----:B------:R-:W-:Y:S01]  /*3df0*/  UIADD3 UR5, UR4, 0x1, URZ ;  /* 0x0000000104057890 */ /* 0x000fe2000fffe03f */
[----:B------:R-:W-:Y:S01]  /*3e00*/  FMUL.FTZ R37, R37, UR7 ;  /* 0x0000000725257c20 */ /* 0x000fe20008410000 */
[----:B------:R-:W-:Y:S01]  /*3e10*/  UIMAD UR4, UR41, UR10, UR4 ;  /* 0x0000000a290472a4 */ /* 0x000fe2000f8e0204 */
[----:B------:R-:W0:Y:S01]  /*3e20*/  SHFL.IDX PT, R3, R3, RZ, 0x1c1f ;  /* 0x001c1fff03037589 */ /* 0x000e2200000e0000 */
[----:B------:R-:W-:Y:S01]  /*3e30*/  UIMAD UR5, UR41, UR10, UR5 ;  /* 0x0000000a290572a4 */ /* 0x000fe2000f8e0205 */
[----:B------:R-:W-:Y:S01]  /*3e40*/  FMUL.FTZ R40, R40, UR7 ;  /* 0x0000000728287c20 */ /* 0x000fe20008410000 */
[----:B------:R-:W-:Y:S01]  /*3e50*/  FMUL.FTZ R41, R41, UR7 ;  /* 0x0000000729297c20 */ /* 0x000fe20008410000 */
[----:B------:R3:W-:Y:S01]  /*3e60*/  MUFU.TANH R9, R28 ;  /* 0x0000001c00097308 */ /* 0x0007e20000002400 */
[----:B------:R-:W-:Y:S01]  /*3e70*/  IADD3 R4, -R11, UR4, RZ ;  /* 0x000000040b047c10 */ /* 0x000fe2000fffe1ff */
[----:B------:R-:W-:Y:S01]  /*3e80*/  FMUL.FTZ R44, R44, UR7 ;  /* 0x000000072c2c7c20 */ /* 0x000fe20008410000 */
[----:B------:R-:W-:Y:S01]  /*3e90*/  IADD3 R5, -R8, UR5, -R11 ;  /* 0x0000000508057c10 */ /* 0x000fe2000fffe90b */
[----:B------:R-:W-:Y:S01]  /*3ea0*/  FMUL.FTZ R45, R45, UR7 ;  /* 0x000000072d2d7c20 */ /* 0x000fe20008410000 */
[----:B------:R-:W-:Y:S01]  /*3eb0*/  FMUL.FTZ R48, R48, UR7 ;  /* 0x0000000730307c20 */ /* 0x000fe20008410000 */
[----:B------:R-:W-:Y:S01]  /*3ec0*/  FMUL.FTZ R49, R49, UR7 ;  /* 0x0000000731317c20 */ /* 0x000fe20008410000 */
[----:B------:R-:W-:Y:S01]  /*3ed0*/  FMUL.FTZ R52, R52, UR7 ;  /* 0x0000000734347c20 */ /* 0x000fe20008410000 */
[----:B------:R-:W0:Y:S01]  /*3ee0*/  MUFU.TANH R35, R35 ;  /* 0x0000002300237308 */ /* 0x000e220000002400 */
[----:B------:R-:W-:Y:S01]  /*3ef0*/  FMUL.FTZ R53, R53, UR7 ;  /* 0x0000000735357c20 */ /* 0x000fe20008410000 */
[----:B------:R-:W-:Y:S01]  /*3f00*/  ULDC UR7, c[0x0][0x988] ;  /* 0x0002620000077ab9 */ /* 0x000fe20000000800 */
[----:B------:R-:W-:Y:S01]  /*3f10*/  UIADD3 UR4, UR39, 0x28c40, URZ ;  /* 0x00028c4027047890 */ /* 0x000fe2000fffe03f */
[----:B-----5:R-:W-:-:S04]  /*3f20*/  VIADDMNMX R6, R6, R5, R4, PT ;  /* 0x0000000506067246 */ /* 0x020fc80003800104 */
[----:B------:R-:W5:Y:S01]  /*3f30*/  MUFU.TANH R38, R38 ;  /* 0x0000002600267308 */ /* 0x000f620000002400 */
[----:B------:R-:W-:Y:S01]  /*3f40*/  UPRMT UR4, UR44, 0x654, UR4 ;  /* 0x000006542c047896 */ /* 0x000fe20008000004 */
[C---:B------:R-:W-:Y:S02]  /*3f50*/  ISETP.GT.AND P1, PT, R6.reuse, RZ, PT ;  /* 0x000000ff0600720c */ /* 0x040fe40003f24270 */
[C---:B------:R-:W-:Y:S02]  /*3f60*/  ISETP.GT.AND P2, PT, R6.reuse, 0x1, PT ;  /* 0x000000010600780c */ /* 0x040fe40003f44270 */
[----:B------:R-:W-:Y:S02]  /*3f70*/  ISETP.GT.AND P3, PT, R6, 0x8, PT ;  /* 0x000000080600780c */ /* 0x000fe40003f64270 */
[----:B------:R-:W5:Y:S01]  /*3f80*/  MUFU.TANH R39, R39 ;  /* 0x0000002700277308 */ /* 0x000f620000002400 */
[----:B-1----:R-:W-:Y:S01]  /*3f90*/  FSEL R27, R26, -INF , P1 ;  /* 0xff8000001a1b7808 */ /* 0x002fe20000800000 */
[----:B------:R-:W-:Y:S01]  /*3fa0*/  SYNCS.ARRIVE.TRANS64.RED.A1T0 RZ, [UR4], RZ ;  /* 0x000000ffffff79a7 */ /* 0x000fe20008100404 */
[----:B---3--:R-:W-:-:S02]  /*3fb0*/  FSEL R28, R7, -INF , P2 ;  /* 0xff800000071c7808 */ /* 0x008fc40001000000 */
[----:B------:R-:W-:Y:S02]  /*3fc0*/  ISETP.GT.AND P1, PT, R6, 0x9, PT ;  /* 0x000000090600780c */ /* 0x000fe40003f24270 */
[----:B--2---:R-:W-:Y:S01]  /*3fd0*/  FSEL R30, R30, -INF , P3 ;  /* 0xff8000001e1e7808 */ /* 0x004fe20001800000 */
[----:B------:R-:W1:Y:S01]  /*3fe0*/  MUFU.TANH R42, R42 ;  /* 0x0000002a002a7308 */ /* 0x000e620000002400 */
[----:B------:R-:W-:Y:S02]  /*3ff0*/  FMNMX.FTZ R7, R27, R28, !PT ;  /* 0x0000001c1b077209 */ /* 0x000fe40007810000 */
[----:B------:R-:W-:Y:S02]  /*4000*/  ISETP.GT.AND P2, PT, R6, 0x10, PT ;  /* 0x000000100600780c */ /* 0x000fe40003f44270 */
[----:B----4-:R-:W-:Y:S02]  /*4010*/  FSEL R31, R31, -INF , P1 ;  /* 0xff8000001f1f7808 */ /* 0x010fe40000800000 */
[----:B------:R-:W-:Y:S01]  /*4020*/  FMNMX.FTZ R8, R30, R7, !PT ;  /* 0x000000071e087209 */ /* 0x000fe20007810000 */
[----:B------:R-:W2:Y:S01]  /*4030*/  MUFU.TANH R43, R43 ;  /* 0x0000002b002b7308 */ /* 0x000ea20000002400 */
[----:B------:R-:W-:-:S02]  /*4040*/  ISETP.GT.AND P1, PT, R6, 0x11, PT ;  /* 0x000000110600780c */ /* 0x000fc40003f24270 */
[----:B0-----:R-:W-:Y:S02]  /*4050*/  FSEL R34, R34, -INF , P2 ;  /* 0xff80000022227808 */ /* 0x001fe40001000000 */
[----:B------:R-:W-:Y:S02]  /*4060*/  FMNMX.FTZ R7, R31, R8, !PT ;  /* 0x000000081f077209 */ /* 0x000fe40007810000 */
[----:B------:R-:W-:Y:S01]  /*4070*/  ISETP.GT.AND P2, PT, R6, 0x18, PT ;  /* 0x000000180600780c */ /* 0x000fe20003f44270 */
[----:B------:R-:W0:Y:S01]  /*4080*/  MUFU.TANH R46, R46 ;  /* 0x0000002e002e7308 */ /* 0x000e220000002400 */
[----:B------:R-:W-:Y:S02]  /*4090*/  FSEL R35, R35, -INF , P1 ;  /* 0xff80000023237808 */ /* 0x000fe40000800000 */
[----:B------:R-:W-:Y:S02]  /*40a0*/  FMNMX.FTZ R8, R34, R7, !PT ;  /* 0x0000000722087209 */ /* 0x000fe40007810000 */
[----:B------:R-:W-:-:S02]  /*40b0*/  ISETP.GT.AND P1, PT, R6, 0x19, PT ;  /* 0x000000190600780c */ /* 0x000fc40003f24270 */
[----:B-----5:R-:W-:Y:S01]  /*40c0*/  FSEL R38, R38, -INF , P2 ;  /* 0xff80000026267808 */ /* 0x020fe20001000000 */
[----:B------:R-:W3:Y:S01]  /*40d0*/  MUFU.TANH R47, R47 ;  /* 0x0000002f002f7308 */ /* 0x000ee20000002400 */
[----:B------:R-:W-:Y:S02]  /*40e0*/  FMNMX.FTZ R7, R35, R8, !PT ;  /* 0x0000000823077209 */ /* 0x000fe40007810000 */
[----:B------:R-:W-:Y:S02]  /*40f0*/  ISETP.GT.AND P2, PT, R6, 0x20, PT ;  /* 0x000000200600780c */ /* 0x000fe40003f44270 */
[----:B------:R-:W-:Y:S02]  /*4100*/  FSEL R39, R39, -INF , P1 ;  /* 0xff80000027277808 */ /* 0x000fe40000800000 */
[----:B------:R-:W-:Y:S01]  /*4110*/  FMNMX.FTZ R8, R38, R7, !PT ;  /* 0x0000000726087209 */ /* 0x000fe20007810000 */
[----:B------:R-:W4:Y:S01]  /*4120*/  MUFU.TANH R50, R50 ;  /* 0x0000003200327308 */ /* 0x000f220000002400 */
[----:B------:R-:W-:-:S02]  /*4130*/  ISETP.GT.AND P1, PT, R6, 0x21, PT ;  /* 0x000000210600780c */ /* 0x000fc40003f24270 */
[----:B-1----:R-:W-:Y:S02]  /*4140*/  FSEL R42, R42, -INF , P2 ;  /* 0xff8000002a2a7808 */ /* 0x002fe40001000000 */
[----:B------:R-:W-:Y:S02]  /*4150*/  FMNMX.FTZ R7, R39, R8, !PT ;  /* 0x0000000827077209 */ /* 0x000fe40007810000 */
[----:B------:R-:W-:Y:S01]  /*4160*/  ISETP.GT.AND P2, PT, R6, 0x28, PT ;  /* 0x000000280600780c */ /* 0x000fe20003f44270 */
[----:B------:R-:W1:Y:S01]  /*4170*/  MUFU.TANH R51, R51 ;  /* 0x0000003300337308 */ /* 0x000e620000002400 */
[----:B--2---:R-:W-:Y:S02]  /*4180*/  FSEL R43, R43, -INF , P1 ;  /* 0xff8000002b2b7808 */ /* 0x004fe40000800000 */
[----:B------:R-:W-:Y:S02]  /*4190*/  FMNMX.FTZ R8, R42, R7, !PT ;  /* 0x000000072a087209 */ /* 0x000fe40007810000 */
[----:B------:R-:W-:-:S02]  /*41a0*/  ISETP.GT.AND P1, PT, R6, 0x29, PT ;  /* 0x000000290600780c */ /* 0x000fc40003f24270 */
[----:B0-----:R-:W-:Y:S01]  /*41b0*/  FSEL R46, R46, -INF , P2 ;  /* 0xff8000002e2e7808 */ /* 0x001fe20001000000 */
[----:B------:R-:W0:Y:S01]  /*41c0*/  MUFU.TANH R54, R54 ;  /* 0x0000003600367308 */ /* 0x000e220000002400 */
[----:B------:R-:W-:Y:S02]  /*41d0*/  FMNMX.FTZ R7, R43, R8, !PT ;  /* 0x000000082b077209 */ /* 0x000fe40007810000 */
[----:B------:R-:W-:Y:S02]  /*41e0*/  ISETP.GT.AND P2, PT, R6, 0x30, PT ;  /* 0x000000300600780c */ /* 0x000fe40003f44270 */
[----:B---3--:R-:W-:Y:S02]  /*41f0*/  FSEL R47, R47, -INF , P1 ;  /* 0xff8000002f2f7808 */ /* 0x008fe40000800000 */
[----:B------:R-:W-:Y:S01]  /*4200*/  FMNMX.FTZ R8, R46, R7, !PT ;  /* 0x000000072e087209 */ /* 0x000fe20007810000 */
[----:B------:R-:W2:Y:S01]  /*4210*/  MUFU.TANH R55, R55 ;  /* 0x0000003700377308 */ /* 0x000ea20000002400 */
[----:B------:R-:W-:-:S02]  /*4220*/  ISETP.GT.AND P1, PT, R6, 0x31, PT ;  /* 0x000000310600780c */ /* 0x000fc40003f24270 */
[----:B----4-:R-:W-:Y:S02]  /*4230*/  FSEL R50, R50, -INF , P2 ;  /* 0xff80000032327808 */ /* 0x010fe40001000000 */
[----:B------:R-:W-:Y:S02]  /*4240*/  FMNMX.FTZ R7, R47, R8, !PT ;  /* 0x000000082f077209 */ /* 0x000fe40007810000 */
[----:B------:R-:W-:Y:S01]  /*4250*/  ISETP.GT.AND P2, PT, R6, 0x38, PT ;  /* 0x000000380600780c */ /* 0x000fe20003f44270 */
[----:B------:R-:W3:Y:S01]  /*4260*/  MUFU.TANH R24, R24 ;  /* 0x0000001800187308 */ /* 0x000ee20000002400 */
[----:B-1----:R-:W-:Y:S02]  /*4270*/  FSEL R51, R51, -INF , P1 ;  /* 0xff80000033337808 */ /* 0x002fe40000800000 */
[----:B------:R-:W-:Y:S02]  /*4280*/  FMNMX.FTZ R8, R50, R7, !PT ;  /* 0x0000000732087209 */ /* 0x000fe40007810000 */
[----:B------:R-:W-:-:S02]  /*4290*/  ISETP.GT.AND P1, PT, R6, 0x39, PT ;  /* 0x000000390600780c */ /* 0x000fc40003f24270 */
[----:B0-----:R-:W-:Y:S01]  /*42a0*/  FSEL R54, R54, -INF , P2 ;  /* 0xff80000036367808 */ /* 0x001fe20001000000 */
[----:B------:R-:W0:Y:S01]  /*42b0*/  MUFU.TANH R25, R25 ;  /* 0x0000001900197308 */ /* 0x000e220000002400 */
[----:B------:R-:W-:Y:S02]  /*42c0*/  FMNMX.FTZ R7, R51, R8, !PT ;  /* 0x0000000833077209 */ /* 0x000fe40007810000 */
[----:B--2---:R-:W-:Y:S02]  /*42d0*/  FSEL R55, R55, -INF , P1 ;  /* 0xff80000037377808 */ /* 0x004fe40000800000 */
[----:B------:R-:W-:Y:S02]  /*42e0*/  FMNMX.FTZ R6, R54, R7, !PT ;  /* 0x0000000736067209 */ /* 0x000fe40007810000 */
[----:B------:R-:W-:Y:S01]  /*42f0*/  VIADDMNMX R5, R3, R5, R4, PT ;  /* 0x0000000503057246 */ /* 0x000fe20003800104 */
[----:B------:R-:W1:Y:S01]  /*4300*/  MUFU.TANH R29, R29 ;  /* 0x0000001d001d7308 */ /* 0x000e620000002400 */
[----:B------:R-:W-:-:S02]  /*4310*/  FMNMX.FTZ R6, R55, R6, !PT ;  /* 0x0000000637067209 */ /* 0x000fc40007810000 */
[C---:B------:R-:W-:Y:S02]  /*4320*/  ISETP.GT.AND P1, PT, R5.reuse, RZ, PT ;  /* 0x000000ff0500720c */ /* 0x040fe40003f24270 */
[C---:B------:R-:W-:Y:S01]  /*4330*/  ISETP.GT.AND P2, PT, R5.reuse, 0x1, PT ;  /* 0x000000010500780c */ /* 0x040fe20003f44270 */
[----:B------:R-:W2:Y:S01]  /*4340*/  SHFL.BFLY PT, R7, R6, 0x2, 0x1f ;  /* 0x0c401f0006077f89 */ /* 0x000ea200000e0000 */
[----:B------:R-:W-:Y:S01]  /*4350*/  ISETP.GT.AND P3, PT, R5, 0x8, PT ;  /* 0x000000080500780c */ /* 0x000fe20003f64270 */
[----:B------:R-:W4:Y:S03]  /*4360*/  MUFU.TANH R10, R32 ;  /* 0x00000020000a7308 */ /* 0x000f260000002400 */
[----:B------:R-:W-:Y:S02]  /*4370*/  FSEL R8, R9, -INF , P3 ;  /* 0xff80000009087808 */ /* 0x000fe40001800000 */
[----:B------:R-:W-:-:S03]  /*4380*/  ISETP.GT.AND P3, PT, R5, 0x38, PT ;  /* 0x000000380500780c */ /* 0x000fc60003f64270 */
[----:B------:R-:W5:Y:S08]  /*4390*/  MUFU.TANH R14, R33 ;  /* 0x00000021000e7308 */ /* 0x000f700000002400 */
[----:B------:R-:W5:Y:S01]  /*43a0*/  MUFU.TANH R15, R36 ;  /* 0x00000024000f7308 */ /* 0x000f620000002400 */
[----:B--2---:R-:W-:Y:S02]  /*43b0*/  FMNMX.FTZ R19, R6, R7, !PT ;  /* 0x0000000706137209 */ /* 0x004fe40007810000 */
[----:B---3--:R-:W-:-:S05]  /*43c0*/  FSEL R6, R24, -INF , P1 ;  /* 0xff80000018067808 */ /* 0x008fca0000800000 */
[----:B------:R-:W2:Y:S01]  /*43d0*/  MUFU.TANH R18, R37 ;  /* 0x0000002500127308 */ /* 0x000ea20000002400 */
[----:B0-----:R-:W-:Y:S01]  /*43e0*/  FSEL R7, R25, -INF , P2 ;  /* 0xff80000019077808 */ /* 0x001fe20001000000 */
[----:B------:R-:W0:Y:S01]  /*43f0*/  SHFL.BFLY PT, R20, R19, 0x1, 0x1f ;  /* 0x0c201f0013147f89 */ /* 0x000e2200000e0000 */
[C---:B------:R-:W-:Y:S02]  /*4400*/  ISETP.GT.AND P1, PT, R5.reuse, 0x9, PT ;  /* 0x000000090500780c */ /* 0x040fe40003f24270 */
[----:B------:R-:W-:Y:S02]  /*4410*/  FMNMX.FTZ R3, R6, R7, !PT ;  /* 0x0000000706037209 */ /* 0x000fe40007810000 */
[----:B------:R-:W-:Y:S01]  /*4420*/  ISETP.GT.AND P2, PT, R5, 0x10, PT ;  /* 0x000000100500780c */ /* 0x000fe20003f44270 */
[----:B------:R-:W3:Y:S01]  /*4430*/  MUFU.TANH R40, R40 ;  /* 0x0000002800287308 */ /* 0x000ee20000002400 */
[----:B-1----:R-:W-:Y:S02]  /*4440*/  FSEL R9, R29, -INF , P1 ;  /* 0xff8000001d097808 */ /* 0x002fe40000800000 */
[----:B------:R-:W-:-:S02]  /*4450*/  FMNMX.FTZ R4, R8, R3, !PT ;  /* 0x0000000308047209 */ /* 0x000fc40007810000 */
[----:B------:R-:W-:Y:S02]  /*4460*/  ISETP.GT.AND P1, PT, R5, 0x11, PT ;  /* 0x000000110500780c */ /* 0x000fe40003f24270 */
[----:B----4-:R-:W-:Y:S01]  /*4470*/  FSEL R10, R10, -INF , P2 ;  /* 0xff8000000a0a7808 */ /* 0x010fe20001000000 */
[----:B------:R-:W1:Y:S01]  /*4480*/  MUFU.TANH R41, R41 ;  /* 0x0000002900297308 */ /* 0x000e620000002400 */
[----:B------:R-:W-:Y:S02]  /*4490*/  FMNMX.FTZ R3, R9, R4, !PT ;  /* 0x0000000409037209 */ /* 0x000fe40007810000 */
[C---:B------:R-:W-:Y:S02]  /*44a0*/  ISETP.GT.AND P2, PT, R5.reuse, 0x18, PT ;  /* 0x000000180500780c */ /* 0x040fe40003f44270 */
[----:B-----5:R-:W-:Y:S02]  /*44b0*/  FSEL R14, R14, -INF , P1 ;  /* 0xff8000000e0e7808 */ /* 0x020fe40000800000 */
[----:B------:R-:W-:Y:S01]  /*44c0*/  FMNMX.FTZ R3, R10, R3, !PT ;  /* 0x000000030a037209 */ /* 0x000fe20007810000 */
[----:B------:R-:W4:Y:S01]  /*44d0*/  MUFU.TANH R21, R44 ;  /* 0x0000002c00157308 */ /* 0x000f220000002400 */
[----:B------:R-:W-:-:S02]  /*44e0*/  ISETP.GT.AND P1, PT, R5, 0x19, PT ;  /* 0x000000190500780c */ /* 0x000fc40003f24270 */
[----:B------:R-:W-:Y:S02]  /*44f0*/  FSEL R15, R15, -INF , P2 ;  /* 0xff8000000f0f7808 */ /* 0x000fe40001000000 */
[----:B------:R-:W-:Y:S02]  /*4500*/  FMNMX.FTZ R4, R14, R3, !PT ;  /* 0x000000030e047209 */ /* 0x000fe40007810000 */
[----:B------:R-:W-:Y:S01]  /*4510*/  ISETP.GT.AND P2, PT, R5, 0x20, PT ;  /* 0x000000200500780c */ /* 0x000fe20003f44270 */
[----:B------:R-:W5:Y:S01]  /*4520*/  MUFU.TANH R45, R45 ;  /* 0x0000002d002d7308 */ /* 0x000f620000002400 */
[----:B--2---:R-:W-:Y:S02]  /*4530*/  FSEL R18, R18, -INF , P1 ;  /* 0xff80000012127808 */ /* 0x004fe40000800000 */
[----:B------:R-:W-:Y:S02]  /*4540*/  FMNMX.FTZ R3, R15, R4, !PT ;  /* 0x000000040f037209 */ /* 0x000fe40007810000 */
[----:B0-----:R-:W-:-:S02]  /*4550*/  FMNMX.FTZ R4, R19, R20, !PT ;  /* 0x0000001413047209 */ /* 0x001fc40007810000 */
[C---:B------:R-:W-:Y:S01]  /*4560*/  ISETP.GT.AND P1, PT, R5.reuse, 0x21, PT ;  /* 0x000000210500780c */ /* 0x040fe20003f24270 */
[----:B------:R-:W0:Y:S01]  /*4570*/  MUFU.TANH R23, R48 ;  /* 0x0000003000177308 */ /* 0x000e220000002400 */
[----:B---3--:R-:W-:Y:S01]  /*4580*/  FSEL R19, R40, -INF , P2 ;  /* 0xff80000028137808 */ /* 0x008fe20001000000 */
[----:B------:R-:W-:Y:S01]  /*4590*/  FMUL.FTZ R25, R4, UR7 ;  /* 0x0000000704197c20 */ /* 0x000fe20008410000 */
[----:B------:R-:W-:Y:S01]  /*45a0*/  FMNMX.FTZ R22, R18, R3, !PT ;  /* 0x0000000312167209 */ /* 0x000fe20007810000 */
[----:B------:R-:W-:Y:S01]  /*45b0*/  BAR.SYNC.DEFER_BLOCKING 0xf, 0x100 ;  /* 0x03c4000000007b1d */ /* 0x000fe20000010000 */
[----:B------:R-:W-:Y:S02]  /*45c0*/  ISETP.GT.AND P2, PT, R5, 0x28, PT ;  /* 0x000000280500780c */ /* 0x000fe40003f44270 */
[----:B-1----:R-:W-:Y:S02]  /*45d0*/  FSEL R20, R41, -INF , P1 ;  /* 0xff80000029147808 */ /* 0x002fe40000800000 */
[----:B------:R-:W-:Y:S01]  /*45e0*/  FMNMX.FTZ R3, R19, R22, !PT ;  /* 0x0000001613037209 */ /* 0x000fe20007810000 */
[----:B------:R-:W1:Y:S01]  /*45f0*/  MUFU.TANH R49, R49 ;  /* 0x0000003100317308 */ /* 0x000e620000002400 */
[----:B------:R-:W-:-:S02]  /*4600*/  ISETP.GT.AND P1, PT, R5, 0x29, PT ;  /* 0x000000290500780c */ /* 0x000fc40003f24270 */
[----:B----4-:R-:W-:Y:S02]  /*4610*/  FSEL R21, R21, -INF , P2 ;  /* 0xff80000015157808 */ /* 0x010fe40001000000 */
[----:B------:R-:W-:Y:S02]  /*4620*/  FMNMX.FTZ R24, R20, R3, !PT ;  /* 0x0000000314187209 */ /* 0x000fe40007810000 */
[----:B------:R-:W-:Y:S01]  /*4630*/  ISETP.GT.AND P2, PT, R5, 0x30, PT ;  /* 0x000000300500780c */ /* 0x000fe20003f44270 */
[----:B------:R-:W2:Y:S01]  /*4640*/  MUFU.TANH R52, R52 ;  /* 0x0000003400347308 */ /* 0x000ea20000002400 */
[----:B-----5:R-:W-:Y:S02]  /*4650*/  FSEL R22, R45, -INF , P1 ;  /* 0xff8000002d167808 */ /* 0x020fe40000800000 */
[----:B------:R-:W-:Y:S02]  /*4660*/  FMNMX.FTZ R3, R21, R24, !PT ;  /* 0x0000001815037209 */ /* 0x000fe40007810000 */
[----:B------:R-:W-:-:S02]  /*4670*/  ISETP.GT.AND P1, PT, R5, 0x31, PT ;  /* 0x000000310500780c */ /* 0x000fc40003f24270 */
[----:B0-----:R-:W-:Y:S01]  /*4680*/  FSEL R23, R23, -INF , P2 ;  /* 0xff80000017177808 */ /* 0x001fe20001000000 */
[----:B------:R-:W0:Y:S01]  /*4690*/  MUFU.TANH R53, R53 ;  /* 0x0000003500357308 */ /* 0x000e220000002400 */
[----:B------:R-:W-:Y:S02]  /*46a0*/  FMNMX.FTZ R26, R22, R3, !PT ;  /* 0x00000003161a7209 */ /* 0x000fe40007810000 */
[----:B------:R-:W-:Y:S02]  /*46b0*/  FSETP.NEU.FTZ.AND P2, PT, R4, -INF , PT ;  /* 0xff8000000400780b */ /* 0x000fe40003f5d000 */
[----:B-1----:R-:W-:Y:S02]  /*46c0*/  FSEL R24, R49, -INF , P1 ;  /* 0xff80000031187808 */ /* 0x002fe40000800000 */
[----:B------:R-:W-:Y:S02]  /*46d0*/  FMNMX.FTZ R3, R23, R26, !PT ;  /* 0x0000001a17037209 */ /* 0x000fe40007810000 */
[----:B------:R-:W-:-:S02]  /*46e0*/  FSEL R33, R25, RZ, P2 ;  /* 0x000000ff19217208 */ /* 0x000fc40001000000 */
[----:B------:R-:W-:Y:S02]  /*46f0*/  ISETP.GT.AND P1, PT, R5, 0x39, PT ;  /* 0x000000390500780c */ /* 0x000fe40003f24270 */
[----:B--2---:R-:W-:Y:S01]  /*4700*/  FSEL R25, R52, -INF , P3 ;  /* 0xff80000034197808 */ /* 0x004fe20001800000 */
[--C-:B------:R-:W-:Y:S01]  /*4710*/  FFMA.FTZ R5, R28, UR7, -R33.reuse ;  /* 0x000000071c057c23 */ /* 0x100fe20008010821 */
[----:B------:R-:W-:Y:S01]  /*4720*/  FMNMX.FTZ R32, R24, R3, !PT ;  /* 0x0000000318207209 */ /* 0x000fe20007810000 */
[--C-:B------:R-:W-:Y:S01]  /*4730*/  FFMA.FTZ R27, R27, UR7, -R33.reuse ;  /* 0x000000071b1b7c23 */ /* 0x100fe20008010821 */
[----:B0-----:R-:W-:Y:S01]  /*4740*/  FSEL R26, R53, -INF , P1 ;  /* 0xff800000351a7808 */ /* 0x001fe20000800000 */
        /* <DEDUP_REMOVED lines=11> */
[----:B------:R-:W-:Y:S01]  /*4800*/  MUFU.EX2 R32, R5 ;  /* 0x0000000500207308 */ /* 0x000fe20000000800 */
[--C-:B------:R-:W-:Y:S01]  /*4810*/  FFMA.FTZ R43, R43, UR7, -R33.reuse ;  /* 0x000000072b2b7c23 */ /* 0x100fe20008010821 */
[--C-:B------:R-:W-:Y:S01]  /*4820*/  FFMA.FTZ R46, R46, UR7, -R33.reuse ;  /* 0x000000072e2e7c23 */ /* 0x100fe20008010821 */
[--C-:B------:R-:W-:Y:S01]  /*4830*/  FFMA.FTZ R47, R47, UR7, -R33.reuse ;  /* 0x000000072f2f7c23 */ /* 0x100fe20008010821 */
[--C-:B------:R-:W-:Y:S01]  /*4840*/  FFMA.FTZ R50, R50, UR7, -R33.reuse ;  /* 0x0000000732327c23 */ /* 0x100fe20008010821 */
[--C-:B------:R-:W-:Y:S01]  /*4850*/  FFMA.FTZ R51, R51, UR7, -R33.reuse ;  /* 0x0000000733337c23 */ /* 0x100fe20008010821 */
[--C-:B------:R-:W-:Y:S01]  /*4860*/  FFMA.FTZ R54, R54, UR7, -R33.reuse ;  /* 0x0000000736367c23 */ /* 0x100fe20008010821 */
[----:B------:R-:W-:Y:S01]  /*4870*/  FFMA.FTZ R33, R55, UR7, -R33 ;  /* 0x0000000737217c23 */ /* 0x000fe20008010821 */
[----:B------:R-:W-:Y:S08]  /*4880*/  MUFU.EX2 R30, R30 ;  /* 0x0000001e001e7308 */ /* 0x000ff00000000800 */
[----:B------:R-:W-:Y:S01]  /*4890*/  MUFU.EX2 R163, R31 ;  /* 0x0000001f00a37308 */ /* 0x000fe20000000800 */
[----:B0-----:R-:W-:-:S07]  /*48a0*/  FMNMX.FTZ R28, R3, R28, !PT ;  /* 0x0000001c031c7209 */ /* 0x001fce0007810000 */
[----:B------:R-:W-:Y:S01]  /*48b0*/  MUFU.EX2 R34, R34 ;  /* 0x0000002200227308 */ /* 0x000fe20000000800 */
[----:B------:R-:W0:Y:S07]  /*48c0*/  SHFL.BFLY PT, R3, R28, 0x1, 0x1f ;  /* 0x0c201f001c037f89 */ /* 0x000e2e00000e0000 */
[----:B------:R-:W1:Y:S08]  /*48d0*/  MUFU.EX2 R35, R35 ;  /* 0x0000002300237308 */ /* 0x000e700000000800 */
[----:B------:R-:W-:Y:S08]  /*48e0*/  MUFU.EX2 R38, R38 ;  /* 0x0000002600267308 */ /* 0x000ff00000000800 */
[----:B------:R-:W2:Y:S01]  /*48f0*/  MUFU.EX2 R39, R39 ;  /* 0x0000002700277308 */ /* 0x000ea20000000800 */
[----:B-1----:R-:W-:-:S02]  /*4900*/  F2FP.BF16.F32.PACK_AB R157, R35, R34 ;  /* 0x00000022239d723e */ /* 0x002fc400000010ff */
[----:B0-----:R-:W-:-:S04]  /*4910*/  FMNMX.FTZ R3, R28, R3, !PT ;  /* 0x000000031c037209 */ /* 0x001fc80007810000 */
[C---:B------:R-:W-:Y:S01]  /*4920*/  FSETP.NEU.FTZ.AND P1, PT, R3.reuse, -INF , PT ;  /* 0xff8000000300780b */ /* 0x040fe20003f3d000 */
[----:B------:R-:W-:Y:S01]  /*4930*/  FMUL.FTZ R5, R3, UR7 ;  /* 0x0000000703057c20 */ /* 0x000fe20008410000 */
[----:B------:R-:W-:Y:S04]  /*4940*/  MUFU.EX2 R42, R42 ;  /* 0x0000002a002a7308 */ /* 0x000fe80000000800 */
[----:B------:R-:W-:Y:S02]  /*4950*/  FSEL R27, R5, RZ, P1 ;  /* 0x000000ff051b7208 */ /* 0x000fe40000800000 */
[-C--:B------:R-:W-:Y:S02]  /*4960*/  LEA.HI R5, R17, R16.reuse, RZ, 0x4 ;  /* 0x0000001011057211 */ /* 0x080fe400078f20ff */
[----:B------:R-:W0:Y:S01]  /*4970*/  MUFU.EX2 R43, R43 ;  /* 0x0000002b002b7308 */ /* 0x000e220000000800 */
[--C-:B------:R-:W-:Y:S01]  /*4980*/  FFMA.FTZ R28, R7, UR7, -R27.reuse ;  /* 0x00000007071c7c23 */ /* 0x100fe2000801081b */
[----:B------:R-:W-:Y:S01]  /*4990*/  LOP3.LUT R7, R5, 0xfffffff0, RZ, 0xc0, !PT ;  /* 0xfffffff005077812 */ /* 0x000fe200078ec0ff */
[--C-:B------:R-:W-:Y:S01]  /*49a0*/  FFMA.FTZ R6, R6, UR7, -R27.reuse ;  /* 0x0000000706067c23 */ /* 0x100fe2000801081b */
[--C-:B------:R-:W-:Y:S01]  /*49b0*/  FFMA.FTZ R8, R8, UR7, -R27.reuse ;  /* 0x0000000708087c23 */ /* 0x100fe2000801081b */
[--C-:B------:R-:W-:Y:S01]  /*49c0*/  FFMA.FTZ R14, R14, UR7, -R27.reuse ;  /* 0x000000070e0e7c23 */ /* 0x100fe2000801081b */
[----:B------:R-:W-:Y:S01]  /*49d0*/  FFMA.FTZ R9, R9, UR7, -R27 ;  /* 0x0000000709097c23 */ /* 0x000fe2000801081b */
[----:B------:R-:W-:Y:S01]  /*49e0*/  IMAD.IADD R7, R16, 0x1, -R7 ;  /* 0x0000000110077824 */ /* 0x000fe200078e0a07 */
[----:B------:R1:W-:Y:S01]  /*49f0*/  MUFU.EX2 R160, R6 ;  /* 0x0000000600a07308 */ /* 0x0003e20000000800 */
[----:B------:R-:W-:Y:S01]  /*4a00*/  LEA.HI R16, R17, R16, RZ, 0x5 ;  /* 0x0000001011107211 */ /* 0x000fe200078f28ff */
[--C-:B------:R-:W-:Y:S01]  /*4a10*/  FFMA.FTZ R10, R10, UR7, -R27.reuse ;  /* 0x000000070a0a7c23 */ /* 0x100fe2000801081b */
[--C-:B------:R-:W-:Y:S01]  /*4a20*/  FFMA.FTZ R15, R15, UR7, -R27.reuse ;  /* 0x000000070f0f7c23 */ /* 0x100fe2000801081b */
[--C-:B------:R-:W-:Y:S01]  /*4a30*/  FFMA.FTZ R18, R18, UR7, -R27.reuse ;  /* 0x0000000712127c23 */ /* 0x100fe2000801081b */
[----:B------:R-:W-:Y:S01]  /*4a40*/  FFMA.FTZ R19, R19, UR7, -R27 ;  /* 0x0000000713137c23 */ /* 0x000fe2000801081b */
[----:B------:R-:W-:-:S02]  /*4a50*/  IMAD.SHL.U32 R16, R16, 0x20, RZ ;  /* 0x0000002010107824 */ /* 0x000fc400078e00ff */
[----:B------:R-:W-:Y:S01]  /*4a60*/  FFMA.FTZ R20, R20, UR7, -R27 ;  /* 0x0000000714147c23 */ /* 0x000fe2000801081b */
[----:B------:R3:W-:Y:S01]  /*4a70*/  MUFU.EX2 R162, R8 ;  /* 0x0000000800a27308 */ /* 0x0007e20000000800 */
[----:B-1----:R-:W-:Y:S01]  /*4a80*/  SHF.R.S32.HI R6, RZ, 0x1f, R7 ;  /* 0x0000001fff067819 */ /* 0x002fe20000011407 */
[--C-:B------:R-:W-:Y:S01]  /*4a90*/  FFMA.FTZ R21, R21, UR7, -R27.reuse ;  /* 0x0000000715157c23 */ /* 0x100fe2000801081b */
[--C-:B------:R-:W-:Y:S01]  /*4aa0*/  FFMA.FTZ R22, R22, UR7, -R27.reuse ;  /* 0x0000000716167c23 */ /* 0x100fe2000801081b */
[--C-:B------:R-:W-:Y:S01]  /*4ab0*/  FFMA.FTZ R23, R23, UR7, -R27.reuse ;  /* 0x0000000717177c23 */ /* 0x100fe2000801081b */
[----:B------:R-:W-:Y:S01]  /*4ac0*/  LEA.HI R6, R6, R7, RZ, 0x3 ;  /* 0x0000000706067211 */ /* 0x000fe200078f18ff */
[--C-:B------:R-:W-:Y:S01]  /*4ad0*/  FFMA.FTZ R24, R24, UR7, -R27.reuse ;  /* 0x0000000718187c23 */ /* 0x100fe2000801081b */
[--C-:B------:R-:W-:Y:S01]  /*4ae0*/  FFMA.FTZ R25, R25, UR7, -R27.reuse ;  /* 0x0000000719197c23 */ /* 0x100fe2000801081b */
[----:B------:R1:W-:Y:S01]  /*4af0*/  MUFU.EX2 R31, R14 ;  /* 0x0000000e001f7308 */ /* 0x0003e20000000800 */
[----:B---3--:R-:W-:Y:S01]  /*4b00*/  LOP3.LUT R8, R6, 0xfffffff8, RZ, 0xc0, !PT ;  /* 0xfffffff806087812 */ /* 0x008fe200078ec0ff */
[----:B------:R-:W-:Y:S01]  /*4b10*/  FFMA.FTZ R26, R26, UR7, -R27 ;  /* 0x000000071a1a7c23 */ /* 0x000fe2000801081b */
[----:B------:R-:W-:-:S02]  /*4b20*/  SHF.L.U32 R17, R6, 0x6, RZ ;  /* 0x0000000606117819 */ /* 0x000fc400000006ff */
[----:B--2---:R-:W-:Y:S01]  /*4b30*/  F2FP.BF16.F32.PACK_AB R159, R39, R38 ;  /* 0x00000026279f723e */ /* 0x004fe200000010ff */
[----:B------:R-:W-:Y:S01]  /*4b40*/  IMAD.IADD R8, R7, 0x1, -R8 ;  /* 0x0000000107087824 */ /* 0x000fe200078e0a08 */
[----:B------:R-:W-:Y:S01]  /*4b50*/  SHF.R.S32.HI R7, RZ, 0x4, R5 ;  /* 0x00000004ff077819 */ /* 0x000fe20000011405 */
[----:B------:R-:W2:Y:S01]  /*4b60*/  MUFU.EX2 R29, R28 ;  /* 0x0000001c001d7308 */ /* 0x000ea20000000800 */
[----:B------:R-:W-:Y:S02]  /*4b70*/  LOP3.LUT R17, R17, 0x7ffffe00, RZ, 0xc0, !PT ;  /* 0x7ffffe0011117812 */ /* 0x000fe400078ec0ff */
[----:B------:R-:W-:Y:S01]  /*4b80*/  SHF.L.U32 R5, R8, 0x6, RZ ;  /* 0x0000000608057819 */ /* 0x000fe200000006ff */
[----:B-1----:R-:W-:Y:S01]  /*4b90*/  IMAD.SHL.U32 R14, R7, 0x8, RZ ;  /* 0x00000008070e7824 */ /* 0x002fe200078e00ff */
[----:B------:R-:W-:Y:S02]  /*4ba0*/  LOP3.LUT R7, R16, 0x7ffffc00, RZ, 0xc0, !PT ;  /* 0x7ffffc0010077812 */ /* 0x000fe400078ec0ff */
[----:B------:R-:W-:Y:S01]  /*4bb0*/  LOP3.LUT R5, R5, 0x1c0, RZ, 0xc0, !PT ;  /* 0x000001c005057812 */ /* 0x000fe200078ec0ff */
[----:B------:R-:W-:Y:S01]  /*4bc0*/  MUFU.EX2 R9, R9 ;  /* 0x0000000900097308 */ /* 0x000fe20000000800 */
[----:B------:R-:W-:-:S02]  /*4bd0*/  LOP3.LUT P1, RZ, R8, 0x2, RZ, 0xc0, !PT ;  /* 0x0000000208ff7812 */ /* 0x000fc4000782c0ff */
[----:B------:R-:W-:Y:S02]  /*4be0*/  LOP3.LUT R14, R5, 0x8, R14, 0xf8, !PT ;  /* 0x00000008050e7812 */ /* 0x000fe400078ef80e */
[----:B------:R-:W-:Y:S02]  /*4bf0*/  SHF.R.U32.HI R5, RZ, 0x3, R5 ;  /* 0x00000003ff057819 */ /* 0x000fe40000011605 */
[----:B------:R-:W-:Y:S01]  /*4c00*/  LOP3.LUT P2, RZ, R8, 0x4, RZ, 0xc0, !PT ;  /* 0x0000000408ff7812 */ /* 0x000fe2000784c0ff */
[----:B------:R-:W1:Y:S01]  /*4c10*/  MUFU.EX2 R10, R10 ;  /* 0x0000000a000a7308 */ /* 0x000e620000000800 */
[----:B------:R-:W-:Y:S01]  /*4c20*/  LOP3.LUT R14, R14, R5, RZ, 0x3c, !PT ;  /* 0x000000050e0e7212 */ /* 0x000fe200078e3cff */
[----:B------:R-:W-:Y:S01]  /*4c30*/  FADD.FTZ R5, R161, R32 ;  /* 0x00000020a1057221 */ /* 0x000fe20000010000 */
[----:B------:R-:W-:Y:S02]  /*4c40*/  F2FP.BF16.F32.PACK_AB R161, R32, R161 ;  /* 0x000000a120a1723e */ /* 0x000fe400000010ff */
[----:B------:R-:W-:Y:S01]  /*4c50*/  IADD3 R14, R14, R17, R7 ;  /* 0x000000110e0e7210 */ /* 0x000fe20007ffe007 */
[----:B------:R-:W-:Y:S01]  /*4c60*/  FADD.FTZ R6, R30, R5 ;  /* 0x000000051e067221 */ /* 0x000fe20000010000 */
[----:B0-----:R-:W-:Y:S01]  /*4c70*/  F2FP.BF16.F32.PACK_AB R153, R43, R42 ;  /* 0x0000002a2b99723e */ /* 0x001fe200000010ff */
[----:B------:R-:W0:Y:S02]  /*4c80*/  MUFU.EX2 R15, R15 ;  /* 0x0000000f000f7308 */ /* 0x000e240000000800 */
[C---:B------:R-:W-:Y:S01]  /*4c90*/  FADD.FTZ R5, R163.reuse, R6 ;  /* 0x00000006a3057221 */ /* 0x040fe20000010000 */
[----:B------:R-:W-:-:S03]  /*4ca0*/  F2FP.BF16.F32.PACK_AB R163, R163, R30 ;  /* 0x0000001ea3a3723e */ /* 0x000fc600000010ff */
[----:B------:R-:W-:Y:S01]  /*4cb0*/  FADD.FTZ R6, R34, R5 ;  /* 0x0000000522067221 */ /* 0x000fe20000010000 */
[----:B--2---:R-:W-:Y:S01]  /*4cc0*/  FADD.FTZ R5, R160, R29 ;  /* 0x0000001da0057221 */ /* 0x004fe20000010000 */
[----:B------:R-:W2:Y:S01]  /*4cd0*/  MUFU.EX2 R18, R18 ;  /* 0x0000001200127308 */ /* 0x000ea20000000800 */
[----:B-1----:R-:W-:Y:S01]  /*4ce0*/  F2FP.BF16.F32.PACK_AB R156, R31, R10 ;  /* 0x0000000a1f9c723e */ /* 0x002fe200000010ff */
[----:B------:R-:W-:Y:S01]  /*4cf0*/  FADD.FTZ R7, R35, R6 ;  /* 0x0000000623077221 */ /* 0x000fe20000010000 */
[----:B------:R-:W-:Y:S01]  /*4d00*/  FADD.FTZ R6, R162, R5 ;  /* 0x00000005a2067221 */ /* 0x000fe20000010000 */
[C---:B------:R-:W-:Y:S02]  /*4d10*/  F2FP.BF16.F32.PACK_AB R162, R9.reuse, R162 ;  /* 0x000000a209a2723e */ /* 0x040fe400000010ff */
[----:B------:R-:W-:Y:S01]  /*4d20*/  FADD.FTZ R8, R38, R7 ;  /* 0x0000000726087221 */ /* 0x000fe20000010000 */
[----:B------:R-:W-:Y:S01]  /*4d30*/  FADD.FTZ R5, R9, R6 ;  /* 0x0000000609057221 */ /* 0x000fe20000010000 */
[----:B------:R-:W1:Y:S01]  /*4d40*/  MUFU.EX2 R19, R19 ;  /* 0x0000001300137308 */ /* 0x000e620000000800 */
[----:B------:R-:W-:Y:S01]  /*4d50*/  F2FP.BF16.F32.PACK_AB R160, R29, R160 ;  /* 0x000000a01da0723e */ /* 0x000fe200000010ff */
[----:B------:R-:W-:Y:S01]  /*4d60*/  FADD.FTZ R7, R39, R8 ;  /* 0x0000000827077221 */ /* 0x000fe20000010000 */
[----:B------:R-:W-:Y:S01]  /*4d70*/  FADD.FTZ R6, R10, R5 ;  /* 0x000000050a067221 */ /* 0x000fe20000010000 */
[----:B------:R-:W-:-:S02]  /*4d80*/  LEA R10, R14, UR39, 0x1 ;  /* 0x000000270e0a7c11 */ /* 0x000fc4000f8e08ff */
[----:B------:R-:W-:Y:S01]  /*4d90*/  FADD.FTZ R8, R42, R7 ;  /* 0x000000072a087221 */ /* 0x000fe20000010000 */
[----:B------:R-:W-:Y:S01]  /*4da0*/  FADD.FTZ R6, R31, R6 ;  /* 0x000000061f067221 */ /* 0x000fe20000010000 */
[----:B------:R-:W3:Y:S01]  /*4db0*/  MUFU.EX2 R20, R20 ;  /* 0x0000001400147308 */ /* 0x000ee20000000800 */
[----:B------:R-:W-:Y:S02]  /*4dc0*/  IMAD.MOV.U32 R7, RZ, RZ, 0x20 ;  /* 0x00000020ff077424 */ /* 0x000fe400078e00ff */
[----:B------:R-:W-:Y:S01]  /*4dd0*/  FADD.FTZ R17, R43, R8 ;  /* 0x000000082b117221 */ /* 0x000fe20000010000 */
[----:B0-----:R-:W-:Y:S01]  /*4de0*/  FADD.FTZ R5, R15, R6 ;  /* 0x000000060f057221 */ /* 0x001fe20000010000 */
[C---:B------:R-:W-:Y:S01]  /*4df0*/  VIADD R8, R10.reuse, 0x26800 ;  /* 0x000268000a087836 */ /* 0x040fe20000000000 */
[----:B------:R-:W-:Y:S01]  /*4e00*/  IADD3 R9, R10, 0x26840, RZ ;  /* 0x000268400a097810 */ /* 0x000fe20007ffe0ff */
[----:B------:R0:W-:Y:S01]  /*4e10*/  STSM.16.M88.4 [R10+0x26800], R160 ;  /* 0x026800a00a007844 */ /* 0x0001e20000000200 */
[----:B--2---:R-:W-:Y:S01]  /*4e20*/  FADD.FTZ R6, R18, R5 ;  /* 0x0000000512067221 */ /* 0x004fe20000010000 */
[----:B------:R-:W2:Y:S01]  /*4e30*/  MUFU.EX2 R46, R46 ;  /* 0x0000002e002e7308 */ /* 0x000ea20000000800 */
[----:B------:R-:W-:Y:S01]  /*4e40*/  SEL R7, R7, 0xffffffe0, !P1 ;  /* 0xffffffe007077807 */ /* 0x000fe20004800000 */
[----:B------:R-:W-:-:S02]  /*4e50*/  @P2 VIADD R9, R8, 0xffffffc0 ;  /* 0xffffffc008092836 */ /* 0x000fc40000000000 */
[----:B-1----:R-:W-:Y:S01]  /*4e60*/  FADD.FTZ R5, R19, R6 ;  /* 0x0000000613057221 */ /* 0x002fe20000010000 */
[----:B------:R-:W-:Y:S01]  /*4e70*/  F2FP.BF16.F32.PACK_AB R158, R18, R15 ;  /* 0x0000000f129e723e */ /* 0x000fe200000010ff */
[----:B------:R-:W-:Y:S01]  /*4e80*/  IMAD.IADD R8, R8, 0x1, R7 ;  /* 0x0000000108087824 */ /* 0x000fe200078e0207 */
[----:B------:R-:W-:Y:S01]  /*4e90*/  IADD3 R7, R7, R9, RZ ;  /* 0x0000000907077210 */ /* 0x000fe20007ffe0ff */
[----:B------:R-:W1:Y:S01]  /*4ea0*/  MUFU.EX2 R21, R21 ;  /* 0x0000001500157308 */ /* 0x000e620000000800 */
[C---:B---3--:R-:W-:Y:S01]  /*4eb0*/  FADD.FTZ R6, R20.reuse, R5 ;  /* 0x0000000514067221 */ /* 0x048fe20000010000 */
[----:B------:R-:W-:Y:S01]  /*4ec0*/  F2FP.BF16.F32.PACK_AB R152, R20, R19 ;  /* 0x000000131498723e */ /* 0x000fe200000010ff */
[----:B------:R0:W-:Y:S05]  /*4ed0*/  STSM.16.M88.4 [R8], R156 ;  /* 0x0000009c08007844 */ /* 0x0001ea0000000200 */
[----:B------:R-:W3:Y:S01]  /*4ee0*/  MUFU.EX2 R47, R47 ;  /* 0x0000002f002f7308 */ /* 0x000ee20000000800 */
[----:B--2---:R-:W-:-:S07]  /*4ef0*/  FADD.FTZ R14, R46, R17 ;  /* 0x000000112e0e7221 */ /* 0x004fce0000010000 */
[----:B------:R-:W2:Y:S01]  /*4f00*/  MUFU.EX2 R22, R22 ;  /* 0x0000001600167308 */ /* 0x000ea20000000800 */
[----:B-1----:R-:W-:-:S07]  /*4f10*/  FADD.FTZ R5, R21, R6 ;  /* 0x0000000615057221 */ /* 0x002fce0000010000 */
[----:B------:R-:W-:Y:S01]  /*4f20*/  MUFU.EX2 R50, R50 ;  /* 0x0000003200327308 */ /* 0x000fe20000000800 */
[C---:B---3--:R-:W-:Y:S01]  /*4f30*/  F2FP.BF16.F32.PACK_AB R155, R47.reuse, R46 ;  /* 0x0000002e2f9b723e */ /* 0x048fe200000010ff */
[----:B------:R-:W-:-:S06]  /*4f40*/  FADD.FTZ R47, R47, R14 ;  /* 0x0000000e2f2f7221 */ /* 0x000fcc0000010000 */
[----:B------:R-:W1:Y:S01]  /*4f50*/  MUFU.EX2 R51, R51 ;  /* 0x0000003300337308 */ /* 0x000e620000000800 */
[C---:B--2---:R-:W-:Y:S01]  /*4f60*/  F2FP.BF16.F32.PACK_AB R154, R22.reuse, R21 ;  /* 0x00000015169a723e */ /* 0x044fe200000010ff */
[----:B------:R-:W-:-:S04]  /*4f70*/  FADD.FTZ R22, R22, R5 ;  /* 0x0000000516167221 */ /* 0x000fc80000010000 */
[----:B------:R0:W-:Y:S02]  /*4f80*/  STSM.16.M88.4 [R9], R152 ;  /* 0x0000009809007844 */ /* 0x0001e40000000200 */
[----:B------:R-:W-:Y:S08]  /*4f90*/  MUFU.EX2 R23, R23 ;  /* 0x0000001700177308 */ /* 0x000ff00000000800 */
[----:B------:R-:W2:Y:S01]  /*4fa0*/  MUFU.EX2 R24, R24 ;  /* 0x0000001800187308 */ /* 0x000ea20000000800 */
[----:B-1----:R-:W-:Y:S01]  /*4fb0*/  F2FP.BF16.F32.PACK_AB R165, R51, R50 ;  /* 0x0000003233a5723e */ /* 0x002fe200000010ff */
[----:B------:R-:W-:-:S04]  /*4fc0*/  FADD.FTZ R50, R50, R47 ;  /* 0x0000002f32327221 */ /* 0x000fc80000010000 */
[----:B------:R-:W-:Y:S02]  /*4fd0*/  FADD.FTZ R51, R51, R50 ;  /* 0x0000003233337221 */ /* 0x000fe40000010000 */
[----:B------:R-:W1:Y:S08]  /*4fe0*/  MUFU.EX2 R54, R54 ;  /* 0x0000003600367308 */ /* 0x000e700000000800 */
[----:B------:R-:W3:Y:S01]  /*4ff0*/  MUFU.EX2 R25, R25 ;  /* 0x0000001900197308 */ /* 0x000ee20000000800 */
[----:B--2---:R-:W-:Y:S01]  /*5000*/  F2FP.BF16.F32.PACK_AB R164, R24, R23 ;  /* 0x0000001718a4723e */ /* 0x004fe200000010ff */
[----:B------:R-:W-:-:S04]  /*5010*/  FADD.FTZ R23, R23, R22 ;  /* 0x0000001617177221 */ /* 0x000fc80000010000 */
[----:B------:R-:W-:Y:S02]  /*5020*/  FADD.FTZ R24, R24, R23 ;  /* 0x0000001718187221 */ /* 0x000fe40000010000 */
[----:B------:R-:W2:Y:S01]  /*5030*/  MUFU.EX2 R26, R26 ;  /* 0x0000001a001a7308 */ /* 0x000ea20000000800 */
[----:B-1----:R-:W-:-:S07]  /*5040*/  FADD.FTZ R6, R54, R51 ;  /* 0x0000003336067221 */ /* 0x002fce0000010000 */
[----:B------:R-:W1:Y:S01]  /*5050*/  MUFU.EX2 R33, R33 ;  /* 0x0000002100217308 */ /* 0x000e620000000800 */
[----:B---3--:R-:W-:Y:S01]  /*5060*/  FADD.FTZ R5, R25, R24 ;  /* 0x0000001819057221 */ /* 0x008fe20000010000 */
[----:B--2---:R-:W-:-:S03]  /*5070*/  F2FP.BF16.F32.PACK_AB R166, R26, R25 ;  /* 0x000000191aa6723e */ /* 0x004fc600000010ff */
[----:B------:R-:W-:Y:S01]  /*5080*/  FADD.FTZ R5, R26, R5 ;  /* 0x000000051a057221 */ /* 0x000fe20000010000 */
[C---:B-1----:R-:W-:Y:S01]  /*5090*/  F2FP.BF16.F32.PACK_AB R167, R33.reuse, R54 ;  /* 0x0000003621a7723e */ /* 0x042fe200000010ff */
[----:B------:R-:W-:-:S04]  /*50a0*/  FADD.FTZ R6, R33, R6 ;  /* 0x0000000621067221 */ /* 0x000fc80000010000 */
[----:B------:R0:W-:Y:S01]  /*50b0*/  STSM.16.M88.4 [R7], R164 ;  /* 0x000000a407007844 */ /* 0x0001e20000000200 */
[----:B------:R-:W-:Y:S05]  /*50c0*/  @!P0 BRA `(.L_x_7277) ;  /* 0x0000000000048947 */ /* 0x000fea0003800000 */
[----:B------:R-:W-:Y:S01]  /*50d0*/  BPT.TRAP 0x1 ;  /* 0x000000040000795c */ /* 0x000fe20000300000 */
.L_x_7277:
[----:B------:R1:W2:Y:S01]  /*50e0*/  SYNCS.PHASECHK.TRANS64.TRYWAIT P1, [UR39+0x28c50], R13 ;  /* 0x028c500dff0075a7 */ /* 0x0002a20008020167 */
[----:B------:R-:W-:Y:S05]  /*50f0*/  @!P0 BRA `(.L_x_7278) ;  /* 0x0000000000048947 */ /* 0x000fea0003800000 */
[----:B------:R-:W-:Y:S01]  /*5100*/  BPT.TRAP 0x1 ;  /* 0x000000040000795c */ /* 0x000fe20000300000 */
.L_x_7278:
[----:B--2---:R-:W-:Y:S05]  /*5110*/  @P1 BRA `(.L_x_7279) ;  /* 0x0000000000081947 */ /* 0x004fea0003800000 */
[----:B------:R-:W2:Y:S02]  /*5120*/  SYNCS.PHASECHK.TRANS64.TRYWAIT P1, [UR39+0x28c50], R13 ;  /* 0x028c500dff0075a7 */ /* 0x000ea40008020167 */
[----:B--2---:R-:W-:Y:S05]  /*5130*/  @!P1 BRA `(.L_x_7280) ;  /* 0x000000ac00c89947 */ /* 0x004fea0003800000 */
.L_x_7279:
        /* <DEDUP_REMOVED lines=36> */
.L_x_7281:
[----:B------:R-:W3:Y:S01]  /*5380*/  S2UR UR4, SR_CTAID.X ;  /* 0x00000000000479c3 */ /* 0x000ee20000002500 */
[----:B------:R-:W-:Y:S02]  /*5390*/  UISETP.NE.AND UP0, UPT, UR45, URZ, UPT ;  /* 0x0000003f2d00728c */ /* 0x000fe4000bf05270 */
[----:B------:R-:W-:Y:S02]  /*53a0*/  UIMAD UR10, UR41, UR10, -UR6 ;  /* 0x0000000a290a72a4 */ /* 0x000fe4000f8e0a06 */
[----:B------:R-:W-:-:S07]  /*53b0*/  UIADD3 UR26, UR46, -0x2, URZ ;  /* 0xfffffffe2e1a7890 */ /* 0x000fce000fffe03f */
[----:B------:R-:W-:Y:S01]  /*53c0*/  @UP0 ULDC UR14, c[0x0][0x450] ;  /* 0x00011400000e0ab9 */ /* 0x000fe20000000800 */
[----:B---3--:R-:W-:-:S03]  /*53d0*/  USHF.L.U32 UR11, UR4, 0x6, URZ ;  /* 0x00000006040b7899 */ /* 0x008fc6000800063f */
[----:B------:R-:W-:Y:S02]  /*53e0*/  @UP0 ULDC UR4, c[0x0][0x44c] ;  /* 0x0001130000040ab9 */ /* 0x000fe40000000800 */
[----:B------:R-:W-:Y:S02]  /*53f0*/  UIMAD.WIDE.U32 UR4, UR11, UR4, URZ ;  /* 0x000000040b0472a5 */ /* 0x000fe4000f8e003f */
[----:B------:R-:W-:Y:S02]  /*5400*/  UMOV UR6, UR11 ;  /* 0x0000000b00067c82 */ /* 0x000fe40008000000 */
[----:B------:R-:W-:Y:S02]  /*5410*/  @UP0 USHF.R.U32.HI UR6, URZ, UR14, UR5 ;  /* 0x0000000e3f060299 */ /* 0x000fe40008011605 */
[----:B------:R-:W-:Y:S02]  /*5420*/  UIADD3 UR5, UR39, 0x28c60, URZ ;  /* 0x00028c6027057890 */ /* 0x000fe4000fffe03f */
[----:B------:R-:W-:-:S02]  /*5430*/  UIADD3 UR6, UR10, UR6, URZ ;  /* 0x000000060a067290 */ /* 0x000fc4000fffe03f */
[----:B------:R-:W-:Y:S02]  /*5440*/  UPRMT UR5, UR44, 0x654, UR5 ;  /* 0x000006542c057896 */ /* 0x000fe40008000005 */
[----:B------:R-:W-:-:S04]  /*5450*/  USHF.R.S32.HI UR4, URZ, 0x1f, UR6 ;  /* 0x0000001f3f047899 */ /* 0x000fc80008011406 */
[----:B------:R-:W-:-:S03]  /*5460*/  ULEA.HI UR4, UR4, UR6, URZ, 0x6 ;  /* 0x0000000604047291 */ /* 0x000fc6000f8f303f */
[----:B------:R-:W-:Y:S01]  /*5470*/  SYNCS.ARRIVE.TRANS64.RED.A1T0 RZ, [UR5], RZ ;  /* 0x000000ffffff79a7 */ /* 0x000fe20008100405 */
[----:B------:R-:W-:Y:S01]  /*5480*/  USHF.R.S32.HI UR4, URZ, 0x6, UR4 ;  /* 0x000000063f047899 */ /* 0x000fe20008011404 */
[----:B------:R-:W-:-:S03]  /*5490*/  UMOV UR5, URZ ;  /* 0x0000003f00057c82 */ /* 0x000fc60008000000 */
[----:B------:R-:W-:-:S04]  /*54a0*/  UISETP.LT.AND UP0, UPT, UR40, UR4, UPT ;  /* 0x000000042800728c */ /* 0x000fc8000bf01270 */
[----:B------:R-:W-:-:S03]  /*54b0*/  USEL UR25, UR40, UR4, !UP0 ;  /* 0x0000000428197287 */ /* 0x000fc6000c000000 */
[----:B------:R-:W-:Y:S01]  /*54c0*/  UMOV UR4, URZ ;  /* 0x0000003f00047c82 */ /* 0x000fe20008000000 */
[----:B------:R-:W-:-:S06]  /*54d0*/  UISETP.GE.AND UP0, UPT, UR26, UR25, UPT ;  /* 0x000000191a00728c */ /* 0x000fcc000bf06270 */
[----:B------:R-:W-:-:S13]  /*54e0*/  PLOP3.LUT P1, PT, PT, PT, UP0, 0x80, 0x0 ;  /* 0x000000000000781c */ /* 0x000fda0003f2f008 */
[----:B------:R-:W-:Y:S05]  /*54f0*/  @!P1 BRA `(.L_x_7282) ;  /* 0x00000020009c9947 */ /* 0x000fea0003800000 */
[----:B--2---:R-:W-:Y:S01]  /*5500*/  IMAD.MOV.U32 R14, RZ, RZ, R4 ;  /* 0x000000ffff0e7224 */ /* 0x004fe200078e0004 */
[----:B------:R-:W-:Y:S01]  /*5510*/  UMOV UR5, URZ ;  /* 0x0000003f00057c82 */ /* 0x000fe20008000000 */
[----:B------:R-:W-:Y:S01]  /*5520*/  IMAD.MOV.U32 R15, RZ, RZ, R3 ;  /* 0x000000ffff0f7224 */ /* 0x000fe200078e0003 */
[----:B------:R-:W-:Y:S01]  /*5530*/  UMOV UR6, URZ ;  /* 0x0000003f00067c82 */ /* 0x000fe20008000000 */
[----:B------:R-:W-:Y:S01]  /*5540*/  ULDC UR29, c[0x0][0x288] ;  /* 0x0000a200001d7ab9 */ /* 0x000fe20000000800 */
[----:B------:R-:W-:Y:S01]  /*5550*/  ULDC UR30, c[0x0][0x2f0] ;  /* 0x0000bc00001e7ab9 */ /* 0x000fe20000000800 */
[----:B------:R-:W-:Y:S01]  /*5560*/  ULDC UR28, c[0x0][0x9d8] ;  /* 0x00027600001c7ab9 */ /* 0x000fe20000000800 */
[----:B------:R-:W-:-:S05]  /*5570*/  ULDC UR7, c[0x0][0x988] ;  /* 0x0002620000077ab9 */ /* 0x000fca0000000800 */
.L_x_7293:
[----:B------:R-:W-:-:S04]  /*5580*/  UIADD3 UR4, UR6, 0x1, URZ ;  /* 0x0000000106047890 */ /* 0x000fc8000fffe03f */
[----:B------:R-:W-:-:S04]  /*5590*/  UISETP.NE.AND UP0, UPT, UR4, 0x2, UPT ;  /* 0x000000020400788c */ /* 0x000fc8000bf05270 */
[----:B------:R-:W-:Y:S02]  /*55a0*/  USEL UR10, URZ, 0x1, UP0 ;  /* 0x000000013f0a7887 */ /* 0x000fe40008000000 */
[----:B------:R-:W-:Y:S02]  /*55b0*/  USEL UR4, UR4, URZ, UP0 ;  /* 0x0000003f04047287 */ /* 0x000fe40008000000 */
[----:B------:R-:W-:Y:S01]  /*55c0*/  ULOP3.LUT UR5, UR5, UR10, URZ, 0x3c, !UPT ;  /* 0x0000000a05057292 */ /* 0x000fe2000f8e3c3f */
[----:B0-----:R-:W-:Y:S11]  /*55d0*/  @!P0 BRA `(.L_x_7283) ;  /* 0x0000000000048947 */ /* 0x001ff60003800000 */
[----:B------:R-:W-:Y:S01]  /*55e0*/  BPT.TRAP 0x1 ;  /* 0x000000040000795c */ /* 0x000fe20000300000 */
.L_x_7283:
[----:B------:R-:W-:Y:S01]  /*55f0*/  ULEA UR27, UR4, UR39, 0x3 ;  /* 0x00000027041b7291 */ /* 0x000fe2000f8e183f */
[----:B-1----:R-:W-:-:S04]  /*5600*/  MOV R13, UR5 ;  /* 0x00000005000d7c02 */ /* 0x002fc80008000f00 */
[----:B------:R-:W-:-:S04]  /*5610*/  SHF.L.U32 R13, R13, 0x1f, RZ ;  /* 0x0000001f0d0d7819 */ /* 0x000fc800000006ff */
[----:B------:R1:W2:Y:S01]  /*5620*/  SYNCS.PHASECHK.TRANS64.TRYWAIT P1, [UR27+0x28c30], R13 ;  /* 0x028c300dff0075a7 */ /* 0x0002a2000802015b */
[----:B------:R-:W-:Y:S05]  /*5630*/  @!P0 BRA `(.L_x_7284) ;  /* 0x0000000000048947 */ /* 0x000fea0003800000 */
[----:B------:R-:W-:Y:S01]  /*5640*/  BPT.TRAP 0x1 ;  /* 0x000000040000795c */ /* 0x000fe20000300000 */
.L_x_7284:
[----:B--2---:R-:W-:Y:S05]  /*5650*/  @P1 BRA `(.L_x_7285) ;  /* 0x0000000000081947 */ /* 0x004fea0003800000 */
[----:B------:R-:W2:Y:S02]  /*5660*/  SYNCS.PHASECHK.TRANS64.TRYWAIT P1, [UR27+0x28c30], R13 ;  /* 0x028c300dff0075a7 */ /* 0x000ea4000802015b */
[----:B--2---:R-:W-:Y:S05]  /*5670*/  @!P1 BRA `(.L_x_7286) ;  /* 0x000000a800909947 */ /* 0x004fea0003800000 */
.L_x_7285:
        /* <DEDUP_REMOVED lines=22> */
.L_x_7287:
[----:B------:R-:W-:Y:S01]  /*57e0*/  UISETP.NE.AND UP0, UPT, UR45, URZ, UPT ;  /* 0x0000003f2d00728c */ /* 0x000fe2000bf05270 */
[----:B------:R-:W-:Y:S02]  /*57f0*/  IMAD.MOV.U32 R184, RZ, RZ, R12 ;  /* 0x000000ffffb87224 */ /* 0x000fe400078e000c */
[----:B------:R-:W-:Y:S01]  /*5800*/  FMUL.FTZ R154, R154, UR28 ;  /* 0x0000001c9a9a7c20 */ /* 0x000fe20008410000 */
[----:B------:R-:W-:Y:S01]  /*5810*/  FMUL.FTZ R163, R163, UR28 ;  /* 0x0000001ca3a37c20 */ /* 0x000fe20008410000 */
[----:B------:R-:W-:Y:S01]  /*5820*/  FMUL.FTZ R155, R155, UR28 ;  /* 0x0000001c9b9b7c20 */ /* 0x000fe20008410000 */
[----:B------:R-:W-:Y:S01]  /*5830*/  IMAD.U32 R21, RZ, RZ, UR30 ;  /* 0x0000001eff157e24 */ /* 0x000fe2000f8e00ff */
[----:B------:R-:W-:Y:S01]  /*5840*/  PLOP3.LUT P1, PT, PT, PT, UP0, 0x80, 0x0 ;  /* 0x000000000000781c */ /* 0x000fe20003f2f008 */
[----:B------:R-:W0:Y:S01]  /*5850*/  MUFU.TANH R19, R154 ;  /* 0x0000009a00137308 */ /* 0x000e220000002400 */
[----:B------:R-:W-:Y:S01]  /*5860*/  PLOP3.LUT P2, PT, PT, PT, UP0, 0x80, 0x0 ;  /* 0x000000000000781c */ /* 0x000fe20003f4f008 */
[----:B------:R-:W-:Y:S01]  /*5870*/  FMUL.FTZ R158, R158, UR28 ;  /* 0x0000001c9e9e7c20 */ /* 0x000fe20008410000 */
[----:B------:R-:W-:Y:S01]  /*5880*/  FMUL.FTZ R159, R159, UR28 ;  /* 0x0000001c9f9f7c20 */ /* 0x000fe20008410000 */
[----:B------:R-:W-:Y:S01]  /*5890*/  @UP0 ULDC UR10, c[0x0][0x44c] ;  /* 0x00011300000a0ab9 */ /* 0x000fe20000000800 */
[----:B------:R-:W-:Y:S01]  /*58a0*/  FMUL.FTZ R162, R162, UR28 ;  /* 0x0000001ca2a27c20 */ /* 0x000fe20008410000 */
[----:B------:R-:W-:Y:S01]  /*58b0*/  FMUL.FTZ R166, R166, UR28 ;  /* 0x0000001ca6a67c20 */ /* 0x000fe20008410000 */
[----:B------:R-:W-:Y:S01]  /*58c0*/  FMUL.FTZ R167, R167, UR28 ;  /* 0x0000001ca7a77c20 */ /* 0x000fe20008410000 */
[----:B------:R3:W-:Y:S01]  /*58d0*/  MUFU.TANH R22, R163 ;  /* 0x000000a300167308 */ /* 0x0007e20000002400 */
[----:B------:R-:W-:Y:S01]  /*58e0*/  FMUL.FTZ R170, R170, UR28 ;  /* 0x0000001caaaa7c20 */ /* 0x000fe20008410000 */
[----:B------:R-:W-:Y:S01]  /*58f0*/  FMUL.FTZ R171, R171, UR28 ;  /* 0x0000001cabab7c20 */ /* 0x000fe20008410000 */
[----:B------:R-:W-:Y:S01]  /*5900*/  FMUL.FTZ R3, R152, UR28 ;  /* 0x0000001c98037c20 */ /* 0x000fe20008410000 */
[----:B------:R-:W-:Y:S01]  /*5910*/  @P1 IMAD.HI.U32 R16, R12, UR10, RZ ;  /* 0x0000000a0c101c27 */ /* 0x000fe2000f8e00ff */
[----:B------:R-:W-:-:S03]  /*5920*/  @UP0 ULDC UR10, c[0x0][0x450] ;  /* 0x00011400000a0ab9 */ /* 0x000fc60000000800 */
[----:B------:R-:W-:Y:S01]  /*5930*/  FMUL.FTZ R174, R174, UR28 ;  /* 0x0000001caeae7c20 */ /* 0x000fe20008410000 */
[----:B--2---:R-:W-:Y:S01]  /*5940*/  FMUL.FTZ R4, R153, UR28 ;  /* 0x0000001c99047c20 */ /* 0x004fe20008410000 */
[----:B------:R-:W2:Y:S01]  /*5950*/  MUFU.TANH R17, R155 ;  /* 0x0000009b00117308 */ /* 0x000ea20000002400 */
[----:B------:R-:W-:Y:S01]  /*5960*/  @P2 SHF.R.U32.HI R184, RZ, UR10, R16 ;  /* 0x0000000affb82c19 */ /* 0x000fe20008011610 */
[----:B------:R-:W-:Y:S01]  /*5970*/  UMOV UR10, 0xffffffc0 ;  /* 0xffffffc0000a7882 */ /* 0x000fe20000000000 */
[----:B------:R-:W-:Y:S01]  /*5980*/  FMUL.FTZ R175, R175, UR28 ;  /* 0x0000001cafaf7c20 */ /* 0x000fe20008410000 */
[----:B------:R-:W-:Y:S01]  /*5990*/  UIMAD UR10, UR26, UR10, 0x1 ;  /* 0x000000011a0a74a4 */ /* 0x000fe2000f8e020a */
[----:B------:R-:W-:Y:S01]  /*59a0*/  FMUL.FTZ R178, R178, UR28 ;  /* 0x0000001cb2b27c20 */ /* 0x000fe20008410000 */
[----:B------:R-:W4:Y:S01]  /*59b0*/  SHFL.IDX PT, R18, R184, 0x1, 0x1c1f ;  /* 0x003c1f00b8127f89 */ /* 0x000f2200000e0000 */
[----:B------:R-:W-:Y:S01]  /*59c0*/  FMUL.FTZ R179, R179, UR28 ;  /* 0x0000001cb3b37c20 */ /* 0x000fe20008410000 */
[----:B------:R-:W5:Y:S01]  /*59d0*/  MUFU.TANH R158, R158 ;  /* 0x0000009e009e7308 */ /* 0x000f620000002400 */
[----:B------:R-:W-:Y:S01]  /*59e0*/  FMUL.FTZ R182, R182, UR28 ;  /* 0x0000001cb6b67c20 */ /* 0x000fe20008410000 */
[----:B------:R-:W-:Y:S01]  /*59f0*/  IADD3 R16, -R11, UR10, RZ ;  /* 0x0000000a0b107c10 */ /* 0x000fe2000fffe1ff */
[----:B------:R-:W-:Y:S01]  /*5a00*/  FMUL.FTZ R183, R183, UR28 ;  /* 0x0000001cb7b77c20 */ /* 0x000fe20008410000 */
[----:B------:R-:W-:Y:S01]  /*5a10*/  FMUL.FTZ R157, R157, UR28 ;  /* 0x0000001c9d9d7c20 */ /* 0x000fe20008410000 */
[----:B------:R-:W-:Y:S01]  /*5a20*/  FMUL.FTZ R160, R160, UR28 ;  /* 0x0000001ca0a07c20 */ /* 0x000fe20008410000 */
[----:B------:R-:W-:Y:S01]  /*5a30*/  FMUL.FTZ R161, R161, UR28 ;  /* 0x0000001ca1a17c20 */ /* 0x000fe20008410000 */
[----:B---3--:R-:W-:Y:S01]  /*5a40*/  IMAD R163, R21, UR41, R16 ;  /* 0x0000002915a37c24 */ /* 0x008fe2000f8e0210 */
        /* <DEDUP_REMOVED lines=10> */
[----:B------:R-:W-:Y:S01]  /*5af0*/  UIADD3 UR10, UR27, 0x28c40, URZ ;  /* 0x00028c401b0a7890 */ /* 0x000fe2000fffe03f */
[----:B----4-:R-:W-:-:S03]  /*5b00*/  IADD3 R16, R18, -UR29, R163 ;  /* 0x8000001d12107c10 */ /* 0x010fc6000fffe0a3 */
[----:B------:R-:W-:Y:S02]  /*5b10*/  UPRMT UR10, UR44, 0x654, UR10 ;  /* 0x000006542c0a7896 */ /* 0x000fe4000800000a */
[----:B------:R-:W4:Y:S01]  /*5b20*/  MUFU.TANH R166, R166 ;  /* 0x000000a600a67308 */ /* 0x000f220000002400 */
[C---:B------:R-:W-:Y:S02]  /*5b30*/  ISETP.GT.AND P1, PT, R16.reuse, RZ, PT ;  /* 0x000000ff1000720c */ /* 0x040fe40003f24270 */
[C---:B------:R-:W-:Y:S02]  /*5b40*/  ISETP.GT.AND P2, PT, R16.reuse, 0x1, PT ;  /* 0x000000011000780c */ /* 0x040fe40003f44270 */
[----:B0-----:R-:W-:Y:S02]  /*5b50*/  FSEL R19, R19, -INF , P1 ;  /* 0xff80000013137808 */ /* 0x001fe40000800000 */
[----:B------:R-:W-:Y:S01]  /*5b60*/  ISETP.GT.AND P1, PT, R16, 0x8, PT ;  /* 0x000000081000780c */ /* 0x000fe20003f24270 */
[----:B------:R-:W0:Y:S01]  /*5b70*/  MUFU.TANH R167, R167 ;  /* 0x000000a700a77308 */ /* 0x000e220000002400 */
[----:B--2---:R-:W-:Y:S01]  /*5b80*/  FSEL R17, R17, -INF , P2 ;  /* 0xff80000011117808 */ /* 0x004fe20001000000 */
[----:B------:R-:W-:Y:S01]  /*5b90*/  SYNCS.ARRIVE.TRANS64.RED.A1T0 RZ, [UR10], RZ ;  /* 0x000000ffffff79a7 */ /* 0x000fe2000810040a */
[----:B------:R-:W-:-:S02]  /*5ba0*/  FMNMX.FTZ R20, R19, R14, !PT ;  /* 0x0000000e13147209 */ /* 0x000fc40007810000 */
[----:B------:R-:W-:Y:S02]  /*5bb0*/  ISETP.GT.AND P2, PT, R16, 0x9, PT ;  /* 0x000000091000780c */ /* 0x000fe40003f44270 */
[----:B-----5:R-:W-:Y:S01]  /*5bc0*/  FSEL R18, R158, -INF , P1 ;  /* 0xff8000009e127808 */ /* 0x020fe20000800000 */
[----:B------:R-:W2:Y:S01]  /*5bd0*/  MUFU.TANH R170, R170 ;  /* 0x000000aa00aa7308 */ /* 0x000ea20000002400 */
[----:B------:R-:W-:Y:S02]  /*5be0*/  FMNMX.FTZ R21, R17, R20, !PT ;  /* 0x0000001411157209 */ /* 0x000fe40007810000 */
[----:B------:R-:W-:Y:S02]  /*5bf0*/  ISETP.GT.AND P1, PT, R16, 0x10, PT ;  /* 0x000000101000780c */ /* 0x000fe40003f24270 */
[----:B---3--:R-:W-:Y:S02]  /*5c00*/  FSEL R20, R159, -INF , P2 ;  /* 0xff8000009f147808 */ /* 0x008fe40001000000 */
[----:B------:R-:W-:Y:S01]  /*5c10*/  FMNMX.FTZ R23, R18, R21, !PT ;  /* 0x0000001512177209 */ /* 0x000fe20007810000 */
[----:B------:R-:W3:Y:S01]  /*5c20*/  MUFU.TANH R171, R171 ;  /* 0x000000ab00ab7308 */ /* 0x000ee20000002400 */
[----:B------:R-:W-:-:S02]  /*5c30*/  ISETP.GT.AND P2, PT, R16, 0x11, PT ;  /* 0x000000111000780c */ /* 0x000fc40003f44270 */
[----:B-1----:R-:W-:Y:S02]  /*5c40*/  FSEL R21, R162, -INF , P1 ;  /* 0xff800000a2157808 */ /* 0x002fe40000800000 */
[----:B------:R-:W-:Y:S02]  /*5c50*/  FMNMX.FTZ R152, R20, R23, !PT ;  /* 0x0000001714987209 */ /* 0x000fe40007810000 */
[----:B------:R-:W-:Y:S01]  /*5c60*/  ISETP.GT.AND P1, PT, R16, 0x18, PT ;  /* 0x000000181000780c */ /* 0x000fe20003f24270 */
[----:B------:R-:W1:Y:S01]  /*5c70*/  MUFU.TANH R174, R174 ;  /* 0x000000ae00ae7308 */ /* 0x000e620000002400 */
[----:B------:R-:W-:Y:S02]  /*5c80*/  FSEL R22, R22, -INF , P2 ;  /* 0xff80000016167808 */ /* 0x000fe40001000000 */
[----:B------:R-:W-:Y:S02]  /*5c90*/  FMNMX.FTZ R153, R21, R152, !PT ;  /* 0x0000009815997209 */ /* 0x000fe40007810000 */
[----:B------:R-:W-:-:S02]  /*5ca0*/  ISETP.GT.AND P2, PT, R16, 0x19, PT ;  /* 0x000000191000780c */ /* 0x000fc40003f44270 */
[----:B----4-:R-:W-:Y:S01]  /*5cb0*/  FSEL R23, R166, -INF , P1 ;  /* 0xff800000a6177808 */ /* 0x010fe20000800000 */
[----:B------:R-:W4:Y:S01]  /*5cc0*/  MUFU.TANH R175, R175 ;  /* 0x000000af00af7308 */ /* 0x000f220000002400 */
[----:B------:R-:W-:Y:S02]  /*5cd0*/  FMNMX.FTZ R154, R22, R153, !PT ;  /* 0x00000099169a7209 */ /* 0x000fe40007810000 */
[C---:B------:R-:W-:Y:S02]  /*5ce0*/  ISETP.GT.AND P1, PT, R16.reuse, 0x20, PT ;  /* 0x000000201000780c */ /* 0x040fe40003f24270 */
[----:B0-----:R-:W-:Y:S02]  /*5cf0*/  FSEL R152, R167, -INF , P2 ;  /* 0xff800000a7987808 */ /* 0x001fe40001000000 */
[----:B------:R-:W-:Y:S01]  /*5d00*/  FMNMX.FTZ R153, R23, R154, !PT ;  /* 0x0000009a17997209 */ /* 0x000fe20007810000 */
[----:B------:R-:W0:Y:S01]  /*5d10*/  MUFU.TANH R178, R178 ;  /* 0x000000b200b27308 */ /* 0x000e220000002400 */
[----:B------:R-:W-:-:S02]  /*5d20*/  ISETP.GT.AND P2, PT, R16, 0x21, PT ;  /* 0x000000211000780c */ /* 0x000fc40003f44270 */
[----:B--2---:R-:W-:Y:S02]  /*5d30*/  FSEL R154, R170, -INF , P1 ;  /* 0xff800000aa9a7808 */ /* 0x004fe40000800000 */
[----:B------:R-:W-:Y:S02]  /*5d40*/  FMNMX.FTZ R153, R152, R153, !PT ;  /* 0x0000009998997209 */ /* 0x000fe40007810000 */
[----:B------:R-:W-:Y:S01]  /*5d50*/  ISETP.GT.AND P1, PT, R16, 0x28, PT ;  /* 0x000000281000780c */ /* 0x000fe20003f24270 */
[----:B------:R-:W2:Y:S01]  /*5d60*/  MUFU.TANH R179, R179 ;  /* 0x000000b300b37308 */ /* 0x000ea20000002400 */
[----:B---3--:R-:W-:Y:S02]  /*5d70*/  FSEL R158, R171, -INF , P2 ;  /* 0xff800000ab9e7808 */ /* 0x008fe40001000000 */
[----:B------:R-:W-:Y:S02]  /*5d80*/  FMNMX.FTZ R153, R154, R153, !PT ;  /* 0x000000999a997209 */ /* 0x000fe40007810000 */
[----:B------:R-:W-:-:S02]  /*5d90*/  ISETP.GT.AND P2, PT, R16, 0x29, PT ;  /* 0x000000291000780c */ /* 0x000fc40003f44270 */
[----:B-1----:R-:W-:Y:S01]  /*5da0*/  FSEL R159, R174, -INF , P1 ;  /* 0xff800000ae9f7808 */ /* 0x002fe20000800000 */
[----:B------:R-:W1:Y:S01]  /*5db0*/  MUFU.TANH R167, R182 ;  /* 0x000000b600a77308 */ /* 0x000e620000002400 */
[----:B------:R-:W-:Y:S02]  /*5dc0*/  FMNMX.FTZ R166, R158, R153, !PT ;  /* 0x000000999ea67209 */ /* 0x000fe40007810000 */
[----:B------:R-:W-:Y:S02]  /*5dd0*/  ISETP.GT.AND P1, PT, R16, 0x30, PT ;  /* 0x000000301000780c */ /* 0x000fe40003f24270 */
[----:B----4-:R-:W-:Y:S02]  /*5de0*/  FSEL R162, R175, -INF , P2 ;  /* 0xff800000afa27808 */ /* 0x010fe40001000000 */
[----:B------:R-:W-:Y:S01]  /*5df0*/  FMNMX.FTZ R155, R159, R166, !PT ;  /* 0x000000a69f9b7209 */ /* 0x000fe20007810000 */
[----:B------:R-:W3:Y:S01]  /*5e00*/  MUFU.TANH R183, R183 ;  /* 0x000000b700b77308 */ /* 0x000ee20000002400 */
[----:B------:R-:W-:Y:S01]  /*5e10*/  FMUL.FTZ R166, R156, UR28 ;  /* 0x0000001c9ca67c20 */ /* 0x000fe20008410000 */
[----:B------:R-:W-:-:S02]  /*5e20*/  ISETP.GT.AND P2, PT, R16, 0x31, PT ;  /* 0x000000311000780c */ /* 0x000fc40003f44270 */
[----:B0-----:R-:W-:Y:S02]  /*5e30*/  FSEL R153, R178, -INF , P1 ;  /* 0xff800000b2997808 */ /* 0x001fe40000800000 */
[----:B------:R-:W-:Y:S02]  /*5e40*/  FMNMX.FTZ R156, R162, R155, !PT ;  /* 0x0000009ba29c7209 */ /* 0x000fe40007810000 */
[----:B------:R-:W-:Y:S01]  /*5e50*/  ISETP.GT.AND P1, PT, R16, 0x38, PT ;  /* 0x000000381000780c */ /* 0x000fe20003f24270 */
[----:B------:R0:W-:Y:S01]  /*5e60*/  MUFU.TANH R182, R166 ;  /* 0x000000a600b67308 */ /* 0x0001e20000002400 */
[----:B--2---:R-:W-:Y:S02]  /*5e70*/  FSEL R155, R179, -INF , P2 ;  /* 0xff800000b39b7808 */ /* 0x004fe40001000000 */
[----:B------:R-:W-:Y:S02]  /*5e80*/  FMNMX.FTZ R170, R153, R156, !PT ;  /* 0x0000009c99aa7209 */ /* 0x000fe40007810000 */
[----:B-1----:R-:W-:-:S02]  /*5e90*/  FSEL R156, R167, -INF , P1 ;  /* 0xff800000a79c7808 */ /* 0x002fc40000800000 */
[----:B------:R-:W-:Y:S01]  /*5ea0*/  ISETP.GT.AND P2, PT, R16, 0x39, PT ;  /* 0x000000391000780c */ /* 0x000fe20003f44270 */
[----:B------:R-:W1:Y:S01]  /*5eb0*/  MUFU.TANH R3, R3 ;  /* 0x0000000300037308 */ /* 0x000e620000002400 */
[----:B------:R-:W-:Y:S01]  /*5ec0*/  FMNMX.FTZ R167, R155, R170, !PT ;  /* 0x000000aa9ba77209 */ /* 0x000fe20007810000 */
[----:B0-----:R-:W0:Y:S01]  /*5ed0*/  SHFL.IDX PT, R166, R184, RZ, 0x1c1f ;  /* 0x001c1fffb8a67589 */ /* 0x001e2200000e0000 */
[----:B---3--:R-:W-:Y:S02]  /*5ee0*/  FSEL R16, R183, -INF , P2 ;  /* 0xff800000b7107808 */ /* 0x008fe40001000000 */
[----:B------:R-:W-:-:S03]  /*5ef0*/  FMNMX.FTZ R167, R156, R167, !PT ;  /* 0x000000a79ca77209 */ /* 0x000fc60007810000 */
[----:B------:R-:W2:Y:S01]  /*5f00*/  MUFU.TANH R4, R4 ;  /* 0x0000000400047308 */ /* 0x000ea20000002400 */
[----:B------:R-:W-:-:S05]  /*5f10*/  FMNMX.FTZ R167, R16, R167, !PT ;  /* 0x000000a710a77209 */ /* 0x000fca0007810000 */
[----:B------:R-:W3:Y:S02]  /*5f20*/  SHFL.BFLY PT, R170, R167, 0x2, 0x1f ;  /* 0x0c401f00a7aa7f89 */ /* 0x000ee400000e0000 */
[----:B------:R-:W4:Y:S08]  /*5f30*/  MUFU.TANH R157, R157 ;  /* 0x0000009d009d7308 */ /* 0x000f300000002400 */
[----:B------:R5:W4:Y:S01]  /*5f40*/  MUFU.TANH R178, R160 ;  /* 0x000000a000b27308 */ /* 0x000b220000002400 */
[----:B0-----:R-:W-:-:S04]  /*5f50*/  IADD3 R166, R166, -UR29, R163 ;  /* 0x8000001da6a67c10 */ /* 0x001fc8000fffe0a3 */
[C---:B------:R-:W-:Y:S02]  /*5f60*/  ISETP.GT.AND P1, PT, R166.reuse, RZ, PT ;  /* 0x000000ffa600720c */ /* 0x040fe40003f24270 */
[----:B------:R-:W-:Y:S01]  /*5f70*/  ISETP.GT.AND P2, PT, R166, 0x1, PT ;  /* 0x00000001a600780c */ /* 0x000fe20003f44270 */
[----:B------:R0:W4:Y:S01]  /*5f80*/  MUFU.TANH R171, R161 ;  /* 0x000000a100ab7308 */ /* 0x0001220000002400 */
[----:B-1----:R-:W-:Y:S01]  /*5f90*/  FSEL R184, R3, -INF , P1 ;  /* 0xff80000003b87808 */ /* 0x002fe20000800000 */
[----:B-----5:R-:W-:Y:S01]  /*5fa0*/  FMUL.FTZ R160, R177, UR28 ;  /* 0x0000001cb1a07c20 */ /* 0x020fe20008410000 */
[----:B--2---:R-:W-:Y:S02]  /*5fb0*/  FSEL R185, R4, -INF , P2 ;  /* 0xff80000004b97808 */ /* 0x004fe40001000000 */
[----:B---3--:R-:W-:Y:S02]  /*5fc0*/  FMNMX.FTZ R170, R167, R170, !PT ;  /* 0x000000aaa7aa7209 */ /* 0x008fe40007810000 */
[----:B------:R-:W-:Y:S01]  /*5fd0*/  ISETP.GT.AND P1, PT, R166, 0x8, PT ;  /* 0x00000008a600780c */ /* 0x000fe20003f24270 */
[----:B------:R-:W1:Y:S01]  /*5fe0*/  MUFU.TANH R164, R164 ;  /* 0x000000a400a47308 */ /* 0x000e620000002400 */
[----:B------:R-:W-:Y:S01]  /*5ff0*/  FMNMX.FTZ R4, R184, R15, !PT ;  /* 0x0000000fb8047209 */ /* 0x000fe20007810000 */
[----:B0-----:R-:W0:Y:S01]  /*6000*/  SHFL.BFLY PT, R161, R170, 0x1, 0x1f ;  /* 0x0c201f00aaa17f89 */ /* 0x001e2200000e0000 */
[----:B------:R-:W-:-:S02]  /*6010*/  ISETP.GT.AND P2, PT, R166, 0x9, PT ;  /* 0x00000009a600780c */ /* 0x000fc40003f44270 */
[----:B------:R-:W-:Y:S02]  /*6020*/  FSEL R182, R182, -INF , P1 ;  /* 0xff800000b6b67808 */ /* 0x000fe40000800000 */
[----:B------:R-:W-:Y:S01]  /*6030*/  FMNMX.FTZ R3, R185, R4, !PT ;  /* 0x00000004b9037209 */ /* 0x000fe20007810000 */
[----:B------:R-:W2:Y:S01]  /*6040*/  MUFU.TANH R165, R165 ;  /* 0x000000a500a57308 */ /* 0x000ea20000002400 */
[----:B------:R-:W-:Y:S02]  /*6050*/  ISETP.GT.AND P1, PT, R166, 0x10, PT ;  /* 0x00000010a600780c */ /* 0x000fe40003f24270 */
[----:B----4-:R-:W-:Y:S02]  /*6060*/  FSEL R183, R157, -INF , P2 ;  /* 0xff8000009db77808 */ /* 0x010fe40001000000 */
[----:B------:R-:W-:Y:S01]  /*6070*/  FMNMX.FTZ R4, R182, R3, !PT ;  /* 0x00000003b6047209 */ /* 0x000fe20007810000 */
[----:B------:R-:W-:Y:S01]  /*6080*/  FMUL.FTZ R3, R180, UR28 ;  /* 0x0000001cb4037c20 */ /* 0x000fe20008410000 */
[----:B------:R-:W-:Y:S01]  /*6090*/  ISETP.GT.AND P2, PT, R166, 0x11, PT ;  /* 0x00000011a600780c */ /* 0x000fe20003f44270 */
[----:B------:R-:W-:Y:S01]  /*60a0*/  MUFU.TANH R168, R168 ;  /* 0x000000a800a87308 */ /* 0x000fe20000002400 */
[----:B------:R-:W-:-:S02]  /*60b0*/  FSEL R178, R178, -INF , P1 ;  /* 0xff800000b2b27808 */ /* 0x000fc40000800000 */
[----:B------:R-:W-:Y:S02]  /*60c0*/  FMNMX.FTZ R157, R183, R4, !PT ;  /* 0x00000004b79d7209 */ /* 0x000fe40007810000 */
[----:B------:R-:W-:Y:S02]  /*60d0*/  ISETP.GT.AND P1, PT, R166, 0x18, PT ;  /* 0x00000018a600780c */ /* 0x000fe40003f24270 */
[----:B------:R-:W-:Y:S01]  /*60e0*/  FSEL R180, R171, -INF , P2 ;  /* 0xff800000abb47808 */ /* 0x000fe20001000000 */
[----:B------:R-:W3:Y:S01]  /*60f0*/  MUFU.TANH R169, R169 ;  /* 0x000000a900a97308 */ /* 0x000ee20000002400 */
[----:B------:R-:W-:Y:S02]  /*6100*/  FMNMX.FTZ R157, R178, R157, !PT ;  /* 0x0000009db29d7209 */ /* 0x000fe40007810000 */
[----:B------:R-:W-:Y:S02]  /*6110*/  ISETP.GT.AND P2, PT, R166, 0x19, PT ;  /* 0x00000019a600780c */ /* 0x000fe40003f44270 */
[----:B-1----:R-:W-:-:S02]  /*6120*/  FSEL R179, R164, -INF , P1 ;  /* 0xff800000a4b37808 */ /* 0x002fc40000800000 */
[----:B------:R-:W-:Y:S01]  /*6130*/  FMNMX.FTZ R4, R180, R157, !PT ;  /* 0x0000009db4047209 */ /* 0x000fe20007810000 */
[----:B------:R-:W-:Y:S01]  /*6140*/  MUFU.TANH R172, R172 ;  /* 0x000000ac00ac7308 */ /* 0x000fe20000002400 */
[----:B------:R-:W-:Y:S02]  /*6150*/  ISETP.GT.AND P1, PT, R166, 0x20, PT ;  /* 0x00000020a600780c */ /* 0x000fe40003f24270 */
[----:B--2---:R-:W-:Y:S02]  /*6160*/  FSEL R177, R165, -INF , P2 ;  /* 0xff800000a5b17808 */ /* 0x004fe40001000000 */
[----:B------:R-:W-:Y:S02]  /*6170*/  FMNMX.FTZ R164, R179, R4, !PT ;  /* 0x00000004b3a47209 */ /* 0x000fe40007810000 */
[----:B0-----:R-:W-:Y:S01]  /*6180*/  FMNMX.FTZ R4, R170, R161, !PT ;  /* 0x000000a1aa047209 */ /* 0x001fe20007810000 */
[----:B------:R-:W0:Y:S01]  /*6190*/  MUFU.TANH R173, R173 ;  /* 0x000000ad00ad7308 */ /* 0x000e220000002400 */
[----:B------:R-:W-:-:S02]  /*61a0*/  ISETP.GT.AND P2, PT, R166, 0x21, PT ;  /* 0x00000021a600780c */ /* 0x000fc40003f44270 */
[----:B------:R-:W-:Y:S01]  /*61b0*/  FMNMX.FTZ R161, R177, R164, !PT ;  /* 0x000000a4b1a17209 */ /* 0x000fe20007810000 */
[----:B------:R-:W-:Y:S01]  /*61c0*/  FMUL.FTZ R175, R4, UR7 ;  /* 0x0000000704af7c20 */ /* 0x000fe20008410000 */
[----:B---3--:R-:W-:Y:S02]  /*61d0*/  FSEL R157, R169, -INF , P2 ;  /* 0xff800000a99d7808 */ /* 0x008fe40001000000 */
[C---:B------:R-:W-:Y:S01]  /*61e0*/  ISETP.GT.AND P2, PT, R166.reuse, 0x29, PT ;  /* 0x00000029a600780c */ /* 0x040fe20003f44270 */
[----:B------:R1:W2:Y:S01]  /*61f0*/  MUFU.TANH R167, R176 ;  /* 0x000000b000a77308 */ /* 0x0002a20000002400 */
[----:B------:R-:W-:Y:S02]  /*6200*/  ISETP.GT.AND P3, PT, R166, 0x38, PT ;  /* 0x00000038a600780c */ /* 0x000fe40003f64270 */
[----:B------:R-:W-:-:S04]  /*6210*/  FSETP.NEU.FTZ.AND P4, PT, R4, -INF , PT ;  /* 0xff8000000400780b */ /* 0x000fc80003f9d000 */
[----:B------:R-:W-:Y:S01]  /*6220*/  FSEL R175, R175, RZ, P4 ;  /* 0x000000ffafaf7208 */ /* 0x000fe20002000000 */
[----:B------:R3:W4:Y:S01]  /*6230*/  MUFU.TANH R171, R160 ;  /* 0x000000a000ab7308 */ /* 0x0007220000002400 */
[----:B-1----:R-:W-:Y:S02]  /*6240*/  FSEL R176, R168, -INF , P1 ;  /* 0xff800000a8b07808 */ /* 0x002fe40000800000 */
[----:B------:R-:W-:Y:S01]  /*6250*/  ISETP.GT.AND P1, PT, R166, 0x28, PT ;  /* 0x00000028a600780c */ /* 0x000fe20003f24270 */
[--C-:B------:R-:W-:Y:S01]  /*6260*/  FFMA.FTZ R19, R19, UR7, -R175.reuse ;  /* 0x0000000713137c23 */ /* 0x100fe200080108af */
[----:B------:R-:W-:Y:S01]  /*6270*/  FMNMX.FTZ R164, R176, R161, !PT ;  /* 0x000000a1b0a47209 */ /* 0x000fe20007810000 */
[--C-:B------:R-:W-:Y:S01]  /*6280*/  FFMA.FTZ R18, R18, UR7, -R175.reuse ;  /* 0x0000000712127c23 */ /* 0x100fe200080108af */
[----:B0-----:R-:W-:Y:S01]  /*6290*/  FSEL R161, R173, -INF , P2 ;  /* 0xff800000ada17808 */ /* 0x001fe20001000000 */
[----:B------:R0:W1:Y:S01]  /*62a0*/  MUFU.TANH R165, R3 ;  /* 0x0000000300a57308 */ /* 0x0000620000002400 */
[----:B---3--:R-:W-:Y:S01]  /*62b0*/  FSEL R160, R172, -INF , P1 ;  /* 0xff800000aca07808 */ /* 0x008fe20000800000 */
[--C-:B------:R-:W-:Y:S01]  /*62c0*/  FFMA.FTZ R174, R155, UR7, -R175.reuse ;  /* 0x000000079bae7c23 */ /* 0x100fe200080108af */
[----:B------:R-:W-:Y:S01]  /*62d0*/  FMNMX.FTZ R163, R157, R164, !PT ;  /* 0x000000a49da37209 */ /* 0x000fe20007810000 */
[--C-:B------:R-:W-:Y:S01]  /*62e0*/  FFMA.FTZ R173, R156, UR7, -R175.reuse ;  /* 0x000000079cad7c23 */ /* 0x100fe200080108af */
[----:B------:R-:W-:Y:S01]  /*62f0*/  ISETP.GT.AND P1, PT, R166, 0x30, PT ;  /* 0x00000030a600780c */ /* 0x000fe20003f24270 */
[--C-:B------:R-:W-:Y:S01]  /*6300*/  FFMA.FTZ R169, R158, UR7, -R175.reuse ;  /* 0x000000079ea97c23 */ /* 0x100fe200080108af */
[----:B------:R-:W-:Y:S01]  /*6310*/  FMNMX.FTZ R164, R160, R163, !PT ;  /* 0x000000a3a0a47209 */ /* 0x000fe20007810000 */
[----:B------:R-:W3:Y:S01]  /*6320*/  MUFU.TANH R181, R181 ;  /* 0x000000b500b57308 */ /* 0x000ee20000002400 */
[----:B------:R-:W-:Y:S01]  /*6330*/  ISETP.GT.AND P2, PT, R166, 0x31, PT ;  /* 0x00000031a600780c */ /* 0x000fe20003f44270 */
[--C-:B------:R-:W-:Y:S01]  /*6340*/  FFMA.FTZ R172, R162, UR7, -R175.reuse ;  /* 0x00000007a2ac7c23 */ /* 0x100fe200080108af */
[----:B--2---:R-:W-:Y:S01]  /*6350*/  FSEL R163, R167, -INF , P1 ;  /* 0xff800000a7a37808 */ /* 0x004fe20000800000 */
[--C-:B------:R-:W-:Y:S01]  /*6360*/  FFMA.FTZ R167, R20, UR7, -R175.reuse ;  /* 0x0000000714a77c23 */ /* 0x100fe200080108af */
[----:B------:R-:W-:Y:S01]  /*6370*/  FMNMX.FTZ R168, R161, R164, !PT ;  /* 0x000000a4a1a87209 */ /* 0x000fe20007810000 */
[--C-:B------:R-:W-:Y:S01]  /*6380*/  FFMA.FTZ R20, R22, UR7, -R175.reuse ;  /* 0x0000000716147c23 */ /* 0x100fe200080108af */
[----:B----4-:R-:W-:Y:S01]  /*6390*/  FSEL R164, R171, -INF , P2 ;  /* 0xff800000aba47808 */ /* 0x010fe20001000000 */
[--C-:B------:R-:W-:Y:S01]  /*63a0*/  FFMA.FTZ R22, R154, UR7, -R175.reuse ;  /* 0x000000079a167c23 */ /* 0x100fe200080108af */
[----:B0-----:R-:W-:Y:S01]  /*63b0*/  FMNMX.FTZ R3, R163, R168, !PT ;  /* 0x000000a8a3037209 */ /* 0x001fe20007810000 */
[----:B------:R-:W-:Y:S01]  /*63c0*/  MUFU.EX2 R19, R19 ;  /* 0x0000001300137308 */ /* 0x000fe20000000800 */
[----:B------:R-:W-:Y:S01]  /*63d0*/  ISETP.GT.AND P1, PT, R166, 0x39, PT ;  /* 0x00000039a600780c */ /* 0x000fe20003f24270 */
[----:B------:R-:W-:Y:S01]  /*63e0*/  FFMA.FTZ R23, R23, UR7, -R175 ;  /* 0x0000000717177c23 */ /* 0x000fe200080108af */
[----:B-1----:R-:W-:-:S02]  /*63f0*/  FSEL R165, R165, -INF , P3 ;  /* 0xff800000a5a57808 */ /* 0x002fc40001800000 */
[----:B------:R-:W-:Y:S02]  /*6400*/  FMNMX.FTZ R168, R164, R3, !PT ;  /* 0x00000003a4a87209 */ /* 0x000fe40007810000 */
[----:B---3--:R-:W-:Y:S01]  /*6410*/  FSEL R166, R181, -INF , P1 ;  /* 0xff800000b5a67808 */ /* 0x008fe20000800000 */
[----:B------:R-:W-:Y:S01]  /*6420*/  MUFU.EX2 R18, R18 ;  /* 0x0000001200127308 */ /* 0x000fe20000000800 */
[----:B------:R-:W-:Y:S01]  /*6430*/  FMNMX.FTZ R3, R165, R168, !PT ;  /* 0x000000a8a5037209 */ /* 0x000fe20007810000 */
[--C-:B------:R-:W-:Y:S01]  /*6440*/  FFMA.FTZ R168, R17, UR7, -R175.reuse ;  /* 0x0000000711a87c23 */ /* 0x100fe200080108af */
[--C-:B------:R-:W-:Y:S01]  /*6450*/  FFMA.FTZ R17, R21, UR7, -R175.reuse ;  /* 0x0000000715117c23 */ /* 0x100fe200080108af */
[----:B------:R-:W-:Y:S01]  /*6460*/  FFMA.FTZ R21, R159, UR7, -R175 ;  /* 0x000000079f157c23 */ /* 0x000fe200080108af */
        /* <DEDUP_REMOVED lines=12> */
[----:B0-----:R-:W-:Y:S01]  /*6530*/  FMNMX.FTZ R3, R171, R152, !PT ;  /* 0x00000098ab037209 */ /* 0x001fe20007810000 */
[----:B------:R-:W-:Y:S01]  /*6540*/  FFMA.FTZ R171, R153, UR7, -R175 ;  /* 0x0000000799ab7c23 */ /* 0x000fe200080108af */
[----:B------:R-:W-:-:S05]  /*6550*/  FSEL R153, R4, RZ, P4 ;  /* 0x000000ff04997208 */ /* 0x000fca0002000000 */
[----:B------:R-:W-:Y:S01]  /*6560*/  MUFU.EX2 R169, R169 ;  /* 0x000000a900a97308 */ /* 0x000fe20000000800 */
[C---:B------:R-:W-:Y:S01]  /*6570*/  FSETP.NEU.FTZ.AND P1, PT, R3.reuse, -INF , PT ;  /* 0xff8000000300780b */ /* 0x040fe20003f3d000 */
[----:B------:R-:W-:Y:S01]  /*6580*/  FMUL.FTZ R152, R3, UR7 ;  /* 0x0000000703987c20 */ /* 0x000fe20008410000 */
[----:B------:R-:W-:Y:S02]  /*6590*/  FADD.FTZ R153, -R153, R14 ;  /* 0x0000000e99997221 */ /* 0x000fe40000010100 */
[----:B------:R-:W-:Y:S02]  /*65a0*/  FSEL R14, R3, RZ, P1 ;  /* 0x000000ff030e7208 */ /* 0x000fe40000800000 */
[----:B------:R-:W-:Y:S01]  /*65b0*/  FSEL R181, R152, RZ, P1 ;  /* 0x000000ff98b57208 */ /* 0x000fe20000800000 */
[----:B------:R-:W-:Y:S01]  /*65c0*/  FMUL.FTZ R153, R153, UR7 ;  /* 0x0000000799997c20 */ /* 0x000fe20008410000 */
[----:B------:R-:W-:Y:S01]  /*65d0*/  ISETP.NE.AND P1, PT, R2, RZ, PT ;  /* 0x000000ff0200720c */ /* 0x000fe20003f25270 */
[----:B------:R-:W-:Y:S01]  /*65e0*/  FADD.FTZ R15, -R14, R15 ;  /* 0x0000000f0e0f7221 */ /* 0x000fe20000010100 */
[----:B------:R-:W-:Y:S01]  /*65f0*/  MUFU.EX2 R21, R21 ;  /* 0x0000001500157308 */ /* 0x000fe20000000800 */
[--C-:B------:R-:W-:Y:S01]  /*6600*/  FFMA.FTZ R152, R184, UR7, -R181.reuse ;  /* 0x00000007b8987c23 */ /* 0x100fe200080108b5 */
[--C-:B------:R-:W-:Y:S01]  /*6610*/  FFMA.FTZ R185, R185, UR7, -R181.reuse ;  /* 0x00000007b9b97c23 */ /* 0x100fe200080108b5 */
[----:B------:R-:W-:Y:S01]  /*6620*/  FMUL.FTZ R15, R15, UR7 ;  /* 0x000000070f0f7c20 */ /* 0x000fe20008410000 */
        /* <DEDUP_REMOVED lines=9> */
[----:B------:R-:W-:Y:S01]  /*66c0*/  FFMA.FTZ R162, R176, UR7, -R181 ;  /* 0x00000007b0a27c23 */ /* 0x000fe200080108b5 */
[----:B------:R-:W-:Y:S01]  /*66d0*/  FFMA.FTZ R176, R16, UR7, -R175 ;  /* 0x0000000710b07c23 */ /* 0x000fe200080108af */
[----:B------:R-:W-:Y:S01]  /*66e0*/  MOV R175, UR6 ;  /* 0x0000000600af7c02 */ /* 0x000fe20008000f00 */
[----:B------:R-:W0:Y:S01]  /*66f0*/  MUFU.EX2 R15, R15 ;  /* 0x0000000f000f7308 */ /* 0x000e220000000800 */
[--C-:B------:R-:W-:Y:S01]  /*6700*/  FFMA.FTZ R161, R161, UR7, -R181.reuse ;  /* 0x00000007a1a17c23 */ /* 0x100fe200080108b5 */
[----:B------:R-:W-:-:S06]  /*6710*/  FFMA.FTZ R163, R163, UR7, -R181 ;  /* 0x00000007a3a37c23 */ /* 0x000fcc00080108b5 */
[----:B------:R-:W1:Y:S08]  /*6720*/  MUFU.EX2 R14, R153 ;  /* 0x00000099000e7308 */ /* 0x000e700000000800 */
[----:B------:R-:W2:Y:S01]  /*6730*/  MUFU.EX2 R185, R185 ;  /* 0x000000b900b97308 */ /* 0x000ea20000000800 */
[----:B0-----:R-:W-:Y:S01]  /*6740*/  FFMA.FTZ R178, R15, R5, R152 ;  /* 0x000000050fb27223 */ /* 0x001fe20000010098 */
[----:B------:R-:W-:-:S02]  /*6750*/  @!P1 IMAD R5, R175, 0x40, R0 ;  /* 0x00000040af059824 */ /* 0x000fc400078e0200 */
[-C--:B------:R-:W-:Y:S01]  /*6760*/  FMUL.FTZ R24, R24, R15.reuse ;  /* 0x0000000f18187220 */ /* 0x080fe20000410000 */
[-C--:B------:R-:W-:Y:S01]  /*6770*/  FMUL.FTZ R25, R25, R15.reuse ;  /* 0x0000000f19197220 */ /* 0x080fe20000410000 */
[-C--:B------:R-:W-:Y:S01]  /*6780*/  FMUL.FTZ R28, R28, R15.reuse ;  /* 0x0000000f1c1c7220 */ /* 0x080fe20000410000 */
[-C--:B------:R-:W-:Y:S01]  /*6790*/  FMUL.FTZ R29, R29, R15.reuse ;  /* 0x0000000f1d1d7220 */ /* 0x080fe20000410000 */
[----:B------:R-:W-:Y:S01]  /*67a0*/  @!P1 LEA R5, R5, UR39, 0x2 ;  /* 0x0000002705059c11 */ /* 0x000fe2000f8e10ff */
[----:B------:R-:W0:Y:S01]  /*67b0*/  MUFU.EX2 R154, R154 ;  /* 0x0000009a009a7308 */ /* 0x000e220000000800 */
[----:B-1----:R-:W-:Y:S01]  /*67c0*/  FFMA.FTZ R153, R14, R6, R19 ;  /* 0x000000060e997223 */ /* 0x002fe20000010013 */
[----:B------:R-:W-:Y:S01]  /*67d0*/  FFMA.FTZ R6, R164, UR7, -R181 ;  /* 0x00000007a4067c23 */ /* 0x000fe200080108b5 */
[-C--:B------:R-:W-:Y:S01]  /*67e0*/  FMUL.FTZ R32, R32, R15.reuse ;  /* 0x0000000f20207220 */ /* 0x080fe20000410000 */
[----:B------:R-:W-:Y:S01]  /*67f0*/  @!P1 STS [R5+0x28800], R15 ;  /* 0x0288000f05009388 */ /* 0x000fe20000000800 */
[----:B------:R-:W-:Y:S01]  /*6800*/  FADD.FTZ R153, R168, R153 ;  /* 0x00000099a8997221 */ /* 0x000fe20000010000 */
[-C--:B------:R-:W-:Y:S01]  /*6810*/  FMUL.FTZ R33, R33, R15.reuse ;  /* 0x0000000f21217220 */ /* 0x080fe20000410000 */
[-C--:B------:R-:W-:Y:S01]  /*6820*/  FMUL.FTZ R36, R36, R15.reuse ;  /* 0x0000000f24247220 */ /* 0x080fe20000410000 */
[----:B------:R-:W1:Y:S01]  /*6830*/  MUFU.EX2 R155, R155 ;  /* 0x0000009b009b7308 */ /* 0x000e620000000800 */
[----:B------:R3:W-:Y:S01]  /*6840*/  @!P1 STS [R5+0x28820], R14 ;  /* 0x0288200e05009388 */ /* 0x0007e20000000800 */
[----:B--2---:R-:W-:Y:S01]  /*6850*/  F2FP.BF16.F32.PACK_AB R152, R185, R152 ;  /* 0x00000098b998723e */ /* 0x004fe200000010ff */
[-C--:B------:R-:W-:Y:S01]  /*6860*/  FMUL.FTZ R37, R37, R15.reuse ;  /* 0x0000000f25257220 */ /* 0x080fe20000410000 */
[-C--:B------:R-:W-:Y:S01]  /*6870*/  FMUL.FTZ R40, R40, R15.reuse ;  /* 0x0000000f28287220 */ /* 0x080fe20000410000 */
[-C--:B------:R-:W-:Y:S01]  /*6880*/  FMUL.FTZ R41, R41, R15.reuse ;  /* 0x0000000f29297220 */ /* 0x080fe20000410000 */
[-C--:B------:R-:W-:Y:S01]  /*6890*/  FMUL.FTZ R44, R44, R15.reuse ;  /* 0x0000000f2c2c7220 */ /* 0x080fe20000410000 */
[-C--:B------:R-:W-:Y:S01]  /*68a0*/  FMUL.FTZ R45, R45, R15.reuse ;  /* 0x0000000f2d2d7220 */ /* 0x080fe20000410000 */
        /* <DEDUP_REMOVED lines=8> */
[----:B------:R-:W4:Y:S01]  /*6930*/  MUFU.EX2 R159, R159 ;  /* 0x0000009f009f7308 */ /* 0x000f220000000800 */
[-C--:B------:R-:W-:Y:S01]  /*6940*/  FMUL.FTZ R61, R61, R15.reuse ;  /* 0x0000000f3d3d7220 */ /* 0x080fe20000410000 */
[-C--:B------:R-:W-:Y:S01]  /*6950*/  FMUL.FTZ R64, R64, R15.reuse ;  /* 0x0000000f40407220 */ /* 0x080fe20000410000 */
[-C--:B------:R-:W-:Y:S01]  /*6960*/  FMUL.FTZ R65, R65, R15.reuse ;  /* 0x0000000f41417220 */ /* 0x080fe20000410000 */
[-C--:B------:R-:W-:Y:S01]  /*6970*/  FMUL.FTZ R68, R68, R15.reuse ;  /* 0x0000000f44447220 */ /* 0x080fe20000410000 */
[-C--:B------:R-:W-:Y:S01]  /*6980*/  FMUL.FTZ R69, R69, R15.reuse ;  /* 0x0000000f45457220 */ /* 0x080fe20000410000 */
[-C--:B------:R-:W-:Y:S01]  /*6990*/  FMUL.FTZ R72, R72, R15.reuse ;  /* 0x0000000f48487220 */ /* 0x080fe20000410000 */
[-C--:B------:R-:W-:Y:S01]  /*69a0*/  FMUL.FTZ R73, R73, R15.reuse ;  /* 0x0000000f49497220 */ /* 0x080fe20000410000 */
[----:B------:R5:W-:Y:S01]  /*69b0*/  MUFU.EX2 R179, R157 ;  /* 0x0000009d00b37308 */ /* 0x000be20000000800 */
        /* <DEDUP_REMOVED lines=8> */
[----:B-----5:R-:W-:Y:S01]  /*6a40*/  FADD.FTZ R157, R185, R178 ;  /* 0x000000b2b99d7221 */ /* 0x020fe20000010000 */
[----:B------:R-:W-:Y:S01]  /*6a50*/  FADD.FTZ R178, R18, R153 ;  /* 0x0000009912b27221 */ /* 0x000fe20000010000 */
[-C--:B------:R-:W-:Y:S01]  /*6a60*/  FMUL.FTZ R89, R89, R15.reuse ;  /* 0x0000000f59597220 */ /* 0x080fe20000410000 */
[-C--:B------:R-:W-:Y:S01]  /*6a70*/  FMUL.FTZ R92, R92, R15.reuse ;  /* 0x0000000f5c5c7220 */ /* 0x080fe20000410000 */
[-C--:B------:R-:W-:Y:S01]  /*6a80*/  FMUL.FTZ R93, R93, R15.reuse ;  /* 0x0000000f5d5d7220 */ /* 0x080fe20000410000 */
[----:B------:R-:W-:Y:S01]  /*6a90*/  FADD.FTZ R178, R167, R178 ;  /* 0x000000b2a7b27221 */ /* 0x000fe20000010000 */
        /* <DEDUP_REMOVED lines=10> */
[----:B0-----:R-:W-:Y:S01]  /*6b40*/  FADD.FTZ R160, R154, R157 ;  /* 0x0000009d9aa07221 */ /* 0x001fe20000010000 */
[--C-:B------:R-:W-:Y:S01]  /*6b50*/  FFMA.FTZ R157, R165, UR7, -R181.reuse ;  /* 0x00000007a59d7c23 */ /* 0x100fe200080108b5 */
[----:B------:R-:W-:Y:S01]  /*6b60*/  FFMA.FTZ R181, R166, UR7, -R181 ;  /* 0x00000007a6b57c23 */ /* 0x000fe200080108b5 */
[C---:B-1----:R-:W-:Y:S01]  /*6b70*/  F2FP.BF16.F32.PACK_AB R154, R155.reuse, R154 ;  /* 0x0000009a9b9a723e */ /* 0x042fe200000010ff */
[----:B------:R-:W-:Y:S01]  /*6b80*/  FADD.FTZ R153, R155, R160 ;  /* 0x000000a09b997221 */ /* 0x000fe20000010000 */
[----:B------:R-:W-:Y:S01]  /*6b90*/  F2FP.BF16.F32.PACK_AB R155, R167, R18 ;  /* 0x00000012a79b723e */ /* 0x000fe200000010ff */
[-C--:B------:R-:W-:Y:S01]  /*6ba0*/  FMUL.FTZ R112, R112, R15.reuse ;  /* 0x0000000f70707220 */ /* 0x080fe20000410000 */
[----:B------:R-:W0:Y:S01]  /*6bb0*/  MUFU.EX2 R162, R162 ;  /* 0x000000a200a27308 */ /* 0x000e220000000800 */
[----:B--2---:R-:W-:Y:S01]  /*6bc0*/  FADD.FTZ R160, R156, R153 ;  /* 0x000000999ca07221 */ /* 0x004fe20000010000 */
[----:B------:R-:W-:Y:S01]  /*6bd0*/  FADD.FTZ R153, R17, R178 ;  /* 0x000000b211997221 */ /* 0x000fe20000010000 */
[----:B----4-:R-:W-:Y:S01]  /*6be0*/  F2FP.BF16.F32.PACK_AB R156, R159, R156 ;  /* 0x0000009c9f9c723e */ /* 0x010fe200000010ff */
        /* <DEDUP_REMOVED lines=12> */
[----:B------:R4:W-:Y:S01]  /*6cb0*/  MUFU.EX2 R164, R163 ;  /* 0x000000a300a47308 */ /* 0x0009e20000000800 */
[----:B-1----:R-:W-:Y:S01]  /*6cc0*/  FADD.FTZ R161, R159, R160 ;  /* 0x000000a09fa17221 */ /* 0x002fe20000010000 */
[----:B------:R-:W-:Y:S01]  /*6cd0*/  FADD.FTZ R160, R20, R153 ;  /* 0x0000009914a07221 */ /* 0x000fe20000010000 */
[----:B------:R-:W-:Y:S01]  /*6ce0*/  F2FP.BF16.F32.PACK_AB R159, R170, R23 ;  /* 0x00000017aa9f723e */ /* 0x000fe200000010ff */
[----:B------:R-:W-:Y:S01]  /*6cf0*/  FMUL.FTZ R136, R136, R15 ;  /* 0x0000000f88887220 */ /* 0x000fe20000410000 */
[----:B---3--:R-:W-:Y:S01]  /*6d00*/  FADD.FTZ R166, R158, R161 ;  /* 0x000000a19ea67221 */ /* 0x008fe20000010000 */
[----:B------:R-:W-:Y:S01]  /*6d10*/  FADD.FTZ R153, R23, R160 ;  /* 0x000000a017997221 */ /* 0x000fe20000010000 */
[C---:B-----5:R-:W-:Y:S01]  /*6d20*/  F2FP.BF16.F32.PACK_AB R158, R177.reuse, R158 ;  /* 0x0000009eb19e723e */ /* 0x060fe200000010ff */
[----:B------:R0:W-:Y:S01]  /*6d30*/  MUFU.EX2 R165, R6 ;  /* 0x0000000600a57308 */ /* 0x0001e20000000800 */
[----:B------:R-:W-:Y:S01]  /*6d40*/  FADD.FTZ R161, R177, R166 ;  /* 0x000000a6b1a17221 */ /* 0x000fe20000010000 */
[----:B----4-:R-:W-:Y:S01]  /*6d50*/  FADD.FTZ R163, R170, R153 ;  /* 0x00000099aaa37221 */ /* 0x010fe20000010000 */
[----:B------:R-:W-:Y:S01]  /*6d60*/  F2FP.BF16.F32.PACK_AB R153, R168, R19 ;  /* 0x00000013a899723e */ /* 0x000fe200000010ff */
[----:B------:R-:W-:Y:S01]  /*6d70*/  BAR.SYNC.DEFER_BLOCKING 0xf, 0x100 ;  /* 0x03c4000000007b1d */ /* 0x000fe20000010000 */
[-C--:B------:R-:W-:Y:S01]  /*6d80*/  FMUL.FTZ R137, R137, R15.reuse ;  /* 0x0000000f89897220 */ /* 0x080fe20000410000 */
[----:B------:R-:W-:Y:S01]  /*6d90*/  FADD.FTZ R160, R22, R163 ;  /* 0x000000a316a07221 */ /* 0x000fe20000010000 */
[-C--:B------:R-:W-:Y:S01]  /*6da0*/  FMUL.FTZ R140, R140, R15.reuse ;  /* 0x0000000f8c8c7220 */ /* 0x080fe20000410000 */
[-C--:B------:R-:W-:Y:S01]  /*6db0*/  FMUL.FTZ R141, R141, R15.reuse ;  /* 0x0000000f8d8d7220 */ /* 0x080fe20000410000 */
[----:B0-----:R-:W-:Y:S01]  /*6dc0*/  FADD.FTZ R6, R162, R161 ;  /* 0x000000a1a2067221 */ /* 0x001fe20000010000 */
[----:B------:R-:W0:Y:S01]  /*6dd0*/  MUFU.EX2 R172, R172 ;  /* 0x000000ac00ac7308 */ /* 0x000e220000000800 */
[C---:B------:R-:W-:Y:S01]  /*6de0*/  FADD.FTZ R160, R169.reuse, R160 ;  /* 0x000000a0a9a07221 */ /* 0x040fe20000010000 */
[----:B------:R-:W-:Y:S01]  /*6df0*/  F2FP.BF16.F32.PACK_AB R161, R169, R22 ;  /* 0x00000016a9a1723e */ /* 0x000fe200000010ff */
[----:B------:R-:W-:Y:S01]  /*6e00*/  FADD.FTZ R5, R179, R6 ;  /* 0x00000006b3057221 */ /* 0x000fe20000010000 */
[-C--:B------:R-:W-:Y:S01]  /*6e10*/  FMUL.FTZ R144, R144, R15.reuse ;  /* 0x0000000f90907220 */ /* 0x080fe20000410000 */
[-C--:B------:R-:W-:Y:S01]  /*6e20*/  FMUL.FTZ R145, R145, R15.reuse ;  /* 0x0000000f91917220 */ /* 0x080fe20000410000 */
[-C--:B------:R-:W-:Y:S01]  /*6e30*/  FMUL.FTZ R148, R148, R15.reuse ;  /* 0x0000000f94947220 */ /* 0x080fe20000410000 */
[----:B------:R-:W-:Y:S01]  /*6e40*/  FADD.FTZ R6, R16, R5 ;  /* 0x0000000510067221 */ /* 0x000fe20000010000 */
[----:B------:R-:W1:Y:S01]  /*6e50*/  MUFU.EX2 R171, R171 ;  /* 0x000000ab00ab7308 */ /* 0x000e620000000800 */
[----:B------:R-:W-:Y:S01]  /*6e60*/  FADD.FTZ R5, R21, R160 ;  /* 0x000000a015057221 */ /* 0x000fe20000010000 */
[----:B------:R-:W-:Y:S01]  /*6e70*/  F2FP.BF16.F32.PACK_AB R160, R179, R162 ;  /* 0x000000a2b3a0723e */ /* 0x000fe200000010ff */
[----:B------:R-:W-:Y:S01]  /*6e80*/  FMUL.FTZ R149, R149, R15 ;  /* 0x0000000f95957220 */ /* 0x000fe20000410000 */
[----:B--2---:R-:W-:Y:S01]  /*6e90*/  F2FP.BF16.F32.PACK_AB R162, R175, R16 ;  /* 0x00000010afa2723e */ /* 0x004fe200000010ff */
[-C--:B------:R-:W-:Y:S01]  /*6ea0*/  FMUL.FTZ R26, R26, R14.reuse ;  /* 0x0000000e1a1a7220 */ /* 0x080fe20000410000 */
[-C--:B------:R-:W-:Y:S01]  /*6eb0*/  FMUL.FTZ R27, R27, R14.reuse ;  /* 0x0000000e1b1b7220 */ /* 0x080fe20000410000 */
[-C--:B------:R-:W-:Y:S01]  /*6ec0*/  FMUL.FTZ R30, R30, R14.reuse ;  /* 0x0000000e1e1e7220 */ /* 0x080fe20000410000 */
[----:B------:R2:W3:Y:S01]  /*6ed0*/  MUFU.EX2 R166, R157 ;  /* 0x0000009d00a67308 */ /* 0x0004e20000000800 */
[----:B0-----:R-:W-:Y:S01]  /*6ee0*/  F2FP.BF16.F32.PACK_AB R163, R172, R21 ;  /* 0x00000015aca3723e */ /* 0x001fe200000010ff */
[----:B------:R0:W-:Y:S01]  /*6ef0*/  STSM.16.M88.4 [R10+0x26800], R152 ;  /* 0x026800980a007844 */ /* 0x0001e20000000200 */
[-C--:B------:R-:W-:Y:S01]  /*6f00*/  FMUL.FTZ R31, R31, R14.reuse ;  /* 0x0000000e1f1f7220 */ /* 0x080fe20000410000 */
[-C--:B------:R-:W-:Y:S01]  /*6f10*/  FMUL.FTZ R34, R34, R14.reuse ;  /* 0x0000000e22227220 */ /* 0x080fe20000410000 */
[-C--:B------:R-:W-:Y:S01]  /*6f20*/  FMUL.FTZ R35, R35, R14.reuse ;  /* 0x0000000e23237220 */ /* 0x080fe20000410000 */
[-C--:B------:R-:W-:Y:S01]  /*6f30*/  FMUL.FTZ R38, R38, R14.reuse ;  /* 0x0000000e26267220 */ /* 0x080fe20000410000 */
[-C--:B------:R-:W-:Y:S01]  /*6f40*/  FMUL.FTZ R39, R39, R14.reuse ;  /* 0x0000000e27277220 */ /* 0x080fe20000410000 */
[----:B------:R-:W4:Y:S01]  /*6f50*/  MUFU.EX2 R174, R174 ;  /* 0x000000ae00ae7308 */ /* 0x000f220000000800 */
[----:B--2---:R-:W-:Y:S01]  /*6f60*/  F2FP.BF16.F32.PACK_AB R157, R20, R17 ;  /* 0x00000011149d723e */ /* 0x004fe200000010ff */
[----:B------:R-:W-:Y:S01]  /*6f70*/  FADD.FTZ R17, R175, R6 ;  /* 0x00000006af117221 */ /* 0x000fe20000010000 */
[----:B------:R-:W-:Y:S01]  /*6f80*/  FADD.FTZ R6, R172, R5 ;  /* 0x00000005ac067221 */ /* 0x000fe20000010000 */
[-C--:B------:R-:W-:Y:S01]  /*6f90*/  FMUL.FTZ R42, R42, R14.reuse ;  /* 0x0000000e2a2a7220 */ /* 0x080fe20000410000 */
[----:B------:R-:W-:Y:S01]  /*6fa0*/  FMUL.FTZ R43, R43, R14 ;  /* 0x0000000e2b2b7220 */ /* 0x000fe20000410000 */
[----:B------:R-:W-:Y:S01]  /*6fb0*/  FADD.FTZ R18, R164, R17 ;  /* 0x00000011a4127221 */ /* 0x000fe20000010000 */
[----:B-1----:R-:W-:Y:S01]  /*6fc0*/  FADD.FTZ R5, R171, R6 ;  /* 0x00000006ab057221 */ /* 0x002fe20000010000 */
[----:B------:R-:W1:Y:S01]  /*6fd0*/  MUFU.EX2 R173, R173 ;  /* 0x000000ad00ad7308 */ /* 0x000e620000000800 */
[C---:B------:R-:W-:Y:S01]  /*6fe0*/  F2FP.BF16.F32.PACK_AB R164, R165.reuse, R164 ;  /* 0x000000a4a5a4723e */ /* 0x040fe200000010ff */
[----:B------:R-:W-:Y:S01]  /*6ff0*/  FADD.FTZ R17, R165, R18 ;  /* 0x00000012a5117221 */ /* 0x000fe20000010000 */
[----:B------:R0:W-:Y:S01]  /*7000*/  STSM.16.M88.4 [R8], R156 ;  /* 0x0000009c08007844 */ /* 0x0001e20000000200 */
[-C--:B------:R-:W-:Y:S01]  /*7010*/  FMUL.FTZ R46, R46, R14.reuse ;  /* 0x0000000e2e2e7220 */ /* 0x080fe20000410000 */
[-C--:B------:R-:W-:Y:S01]  /*7020*/  FMUL.FTZ R47, R47, R14.reuse ;  /* 0x0000000e2f2f7220 */ /* 0x080fe20000410000 */
[----:B---3--:R-:W-:Y:S01]  /*7030*/  FADD.FTZ R16, R166, R17 ;  /* 0x00000011a6107221 */ /* 0x008fe20000010000 */
[----:B------:R0:W-:Y:S01]  /*7040*/  STSM.16.M88.4 [R9], R160 ;  /* 0x000000a009007844 */ /* 0x0001e20000000200 */
        /* <DEDUP_REMOVED lines=16> */
[----:B------:R-:W-:Y:S01]  /*7150*/  FMUL.FTZ R71, R71, R14 ;  /* 0x0000000e47477220 */ /* 0x000fe20000410000 */
[C---:B--2---:R-:W-:Y:S01]  /*7160*/  F2FP.BF16.F32.PACK_AB R166, R181.reuse, R166 ;  /* 0x000000a6b5a6723e */ /* 0x044fe200000010ff */
[----:B------:R-:W-:Y:S01]  /*7170*/  FADD.FTZ R5, R181, R16 ;  /* 0x00000010b5057221 */ /* 0x000fe20000010000 */
[-C--:B------:R-:W-:Y:S01]  /*7180*/  FMUL.FTZ R74, R74, R14.reuse ;  /* 0x0000000e4a4a7220 */ /* 0x080fe20000410000 */
[-C--:B------:R-:W-:Y:S01]  /*7190*/  FMUL.FTZ R75, R75, R14.reuse ;  /* 0x0000000e4b4b7220 */ /* 0x080fe20000410000 */
[-C--:B------:R-:W-:Y:S01]  /*71a0*/  FMUL.FTZ R78, R78, R14.reuse ;  /* 0x0000000e4e4e7220 */ /* 0x080fe20000410000 */
[-C--:B------:R-:W-:Y:S01]  /*71b0*/  FMUL.FTZ R79, R79, R14.reuse ;  /* 0x0000000e4f4f7220 */ /* 0x080fe20000410000 */
[-C--:B------:R-:W-:Y:S01]  /*71c0*/  FMUL.FTZ R82, R82, R14.reuse ;  /* 0x0000000e52527220 */ /* 0x080fe20000410000 */
[-C--:B------:R-:W-:Y:S01]  /*71d0*/  FMUL.FTZ R83, R83, R14.reuse ;  /* 0x0000000e53537220 */ /* 0x080fe20000410000 */
        /* <DEDUP_REMOVED lines=39> */
.L_x_7288:
[----:B------:R0:W1:Y:S01]  /*7450*/  SYNCS.PHASECHK.TRANS64.TRYWAIT P1, [UR27+0x28c50], R13 ;  /* 0x028c500dff0075a7 */ /* 0x000062000802015b */
[----:B------:R-:W-:Y:S05]  /*7460*/  @!P0 BRA `(.L_x_7289) ;  /* 0x0000000000048947 */ /* 0x000fea0003800000 */
[----:B------:R-:W-:Y:S01]  /*7470*/  BPT.TRAP 0x1 ;  /* 0x000000040000795c */ /* 0x000fe20000300000 */
.L_x_7289:
[----:B-1----:R-:W-:Y:S05]  /*7480*/  @P1 BRA `(.L_x_7290) ;  /* 0x0000000000081947 */ /* 0x002fea0003800000 */
[----:B------:R-:W1:Y:S02]  /*7490*/  SYNCS.PHASECHK.TRANS64.TRYWAIT P1, [UR27+0x28c50], R13 ;  /* 0x028c500dff0075a7 */ /* 0x000e64000802015b */
[----:B-1----:R-:W-:Y:S05]  /*74a0*/  @!P1 BRA `(.L_x_7291) ;  /* 0x0000008c001c9947 */ /* 0x002fea0003800000 */
.L_x_7290:
        /* <DEDUP_REMOVED lines=34> */
.L_x_7292:
[----:B------:R-:W-:Y:S01]  /*76d0*/  UISETP.GT.AND UP0, UPT, UR26, UR25, UPT ;  /* 0x000000191a00728c */ /* 0x000fe2000bf04270 */
[----:B-1----:R-:W-:Y:S01]  /*76e0*/  IMAD.MOV.U32 R14, RZ, RZ, R4 ;  /* 0x000000ffff0e7224 */ /* 0x002fe200078e0004 */
[----:B------:R-:W-:Y:S01]  /*76f0*/  UIADD3 UR27, UR27, 0x28c60, URZ ;  /* 0x00028c601b1b7890 */ /* 0x000fe2000fffe03f */
[----:B------:R-:W-:Y:S01]  /*7700*/  MOV R15, R3 ;  /* 0x00000003000f7202 */ /* 0x000fe20000000f00 */
[----:B------:R-:W-:Y:S02]  /*7710*/  UIADD3 UR26, UR26, -0x1, URZ ;  /* 0xffffffff1a1a7890 */ /* 0x000fe4000fffe03f */
[----:B------:R-:W-:Y:S01]  /*7720*/  PLOP3.LUT P1, PT, PT, PT, UP0, 0x80, 0x0 ;  /* 0x000000000000781c */ /* 0x000fe20003f2f008 */
[----:B------:R-:W-:Y:S01]  /*7730*/  UPRMT UR27, UR44, 0x654, UR27 ;  /* 0x000006542c1b7896 */ /* 0x000fe2000800001b */
[----:B------:R-:W-:-:S08]  /*7740*/  UMOV UR6, UR4 ;  /* 0x0000000400067c82 */ /* 0x000fd00008000000 */
[----:B------:R-:W-:Y:S03]  /*7750*/  SYNCS.ARRIVE.TRANS64.RED.A1T0 RZ, [UR27], RZ ;  /* 0x000000ffffff79a7 */ /* 0x000fe6000810041b */
[----:B------:R-:W-:Y:S05]  /*7760*/  @P1 BRA `(.L_x_7293) ;  /* 0xffffffdc00841947 */ /* 0x000fea000383ffff */
.L_x_7282:
        /* <DEDUP_REMOVED lines=8> */
.L_x_7305:
[----:B------:R-:W-:-:S04]  /*77f0*/  UIADD3 UR4, UR25, 0x1, URZ ;  /* 0x0000000119047890 */ /* 0x000fc8000fffe03f */
[----:B------:R-:W-:-:S04]  /*7800*/  UISETP.NE.AND UP0, UPT, UR4, 0x2, UPT ;  /* 0x000000020400788c */ /* 0x000fc8000bf05270 */
[----:B------:R-:W-:Y:S02]  /*7810*/  USEL UR6, URZ, 0x1, UP0 ;  /* 0x000000013f067887 */ /* 0x000fe40008000000 */
[----:B------:R-:W-:Y:S02]  /*7820*/  USEL UR4, UR4, URZ, UP0 ;  /* 0x0000003f04047287 */ /* 0x000fe40008000000 */
[----:B------:R-:W-:Y:S01]  /*7830*/  ULOP3.LUT UR5, UR5, UR6, URZ, 0x3c, !UPT ;  /* 0x0000000605057292 */ /* 0x000fe2000f8e3c3f */
[----:B012---:R-:W-:Y:S11]  /*7840*/  @!P0 BRA `(.L_x_7295) ;  /* 0x0000000000048947 */ /* 0x007ff60003800000 */
[----:B------:R-:W-:Y:S01]  /*7850*/  BPT.TRAP 0x1 ;  /* 0x000000040000795c */ /* 0x000fe20000300000 */
.L_x_7295:
[----:B------:R-:W-:Y:S01]  /*7860*/  ULEA UR6, UR4, UR39, 0x3 ;  /* 0x0000002704067291 */ /* 0x000fe2000f8e183f */
[----:B------:R-:W-:-:S04]  /*7870*/  MOV R11, UR5 ;  /* 0x00000005000b7c02 */ /* 0x000fc80008000f00 */
[----:B------:R-:W-:-:S04]  /*7880*/  SHF.L.U32 R11, R11, 0x1f, RZ ;  /* 0x0000001f0b0b7819 */ /* 0x000fc800000006ff */
[----:B------:R0:W1:Y:S01]  /*7890*/  SYNCS.PHASECHK.TRANS64.TRYWAIT P1, [UR6+0x28c30], R11 ;  /* 0x028c300bff0075a7 */ /* 0x0000620008020146 */
[----:B------:R-:W-:Y:S05]  /*78a0*/  @!P0 BRA `(.L_x_7296) ;  /* 0x0000000000048947 */ /* 0x000fea0003800000 */
[----:B------:R-:W-:Y:S01]  /*78b0*/  BPT.TRAP 0x1 ;  /* 0x000000040000795c */ /* 0x000fe20000300000 */
.L_x_7296:
[----:B-1----:R-:W-:Y:S05]  /*78c0*/  @P1 BRA `(.L_x_7297) ;  /* 0x0000000000081947 */ /* 0x002fea0003800000 */
[----:B------:R-:W1:Y:S02]  /*78d0*/  SYNCS.PHASECHK.TRANS64.TRYWAIT P1, [UR6+0x28c30], R11 ;  /* 0x028c300bff0075a7 */ /* 0x000e640008020146 */
[----:B-1----:R-:W-:Y:S05]  /*78e0*/  @!P1 BRA `(.L_x_7298) ;  /* 0x0000008800249947 */ /* 0x002fea0003800000 */
.L_x_7297:
[----:B------:R-:W-:Y:S01]  /*78f0*/  ULEA UR10, UR4, UR24, 0x9 ;  /* 0x00000018040a7291 */ /* 0x000fe2000f8e483f */
[----:B------:R-:W-:Y:S01]  /*7900*/  WARPGROUP.ARRIVE ;  /* 0x00000000000079c5 */ /* 0x000fe20000000000 */
        /* <DEDUP_REMOVED lines=20> */
.L_x_7299:
[----:B------:R-:W-:Y:S01]  /*7a50*/  FMUL.FTZ R17, R152, UR27 ;  /* 0x0000001b98117c20 */ /* 0x000fe20008410000 */
[----:B-1----:R-:W-:Y:S01]  /*7a60*/  FMUL.FTZ R4, R153, UR27 ;  /* 0x0000001b99047c20 */ /* 0x002fe20008410000 */
        /* <DEDUP_REMOVED lines=21> */
[----:B-1----:R-:W-:Y:S01]  /*7bc0*/  FMNMX.FTZ R3, R17, R18, !PT ;  /* 0x0000001211037209 */ /* 0x002fe20007810000 */
[----:B------:R-:W-:Y:S01]  /*7bd0*/  FMUL.FTZ R169, R178, UR27 ;  /* 0x0000001bb2a97c20 */ /* 0x000fe20008410000 */
[----:B------:R-:W-:Y:S01]  /*7be0*/  FMUL.FTZ R170, R179, UR27 ;  /* 0x0000001bb3aa7c20 */ /* 0x000fe20008410000 */
[----:B------:R-:W-:Y:S01]  /*7bf0*/  ISETP.NE.AND P1, PT, R2, RZ, PT ;  /* 0x000000ff0200720c */ /* 0x000fe20003f25270 */
[----:B------:R-:W-:-:S03]  /*7c00*/  UIADD3 UR10, UR6, 0x28c40, URZ ;  /* 0x00028c40060a7890 */ /* 0x000fc6000fffe03f */
        /* <DEDUP_REMOVED lines=16> */
[----:B--2---:R-:W-:-:S07]  /*7d10*/  FMNMX.FTZ R160, R152, R3, !PT ;  /* 0x0000000398a07209 */ /* 0x004fce0007810000 */
[----:B------:R-:W2:Y:S01]  /*7d20*/  MUFU.TANH R155, R155 ;  /* 0x0000009b009b7308 */ /* 0x000ea20000002400 */
[----:B---3--:R-:W-:Y:S01]  /*7d30*/  FMNMX.FTZ R3, R153, R160, !PT ;  /* 0x000000a099037209 */ /* 0x008fe20007810000 */
[----:B------:R-:W-:-:S06]  /*7d40*/  FMUL.FTZ R160, R181, UR27 ;  /* 0x0000001bb5a07c20 */ /* 0x000fcc0008410000 */
[----:B------:R-:W3:Y:S01]  /*7d50*/  MUFU.TANH R156, R156 ;  /* 0x0000009c009c7308 */ /* 0x000ee20000002400 */
[----:B-1----:R-:W-:-:S07]  /*7d60*/  FMNMX.FTZ R164, R154, R3, !PT ;  /* 0x000000039aa47209 */ /* 0x002fce0007810000 */
[----:B------:R-:W1:Y:S01]  /*7d70*/  MUFU.TANH R157, R157 ;  /* 0x0000009d009d7308 */ /* 0x000e620000002400 */
[----:B--2---:R-:W-:-:S07]  /*7d80*/  FMNMX.FTZ R3, R155, R164, !PT ;  /* 0x000000a49b037209 */ /* 0x004fce0007810000 */
[----:B------:R-:W2:Y:S01]  /*7d90*/  MUFU.TANH R158, R158 ;  /* 0x0000009e009e7308 */ /* 0x000ea20000002400 */
[----:B---3--:R-:W-:-:S07]  /*7da0*/  FMNMX.FTZ R162, R156, R3, !PT ;  /* 0x000000039ca27209 */ /* 0x008fce0007810000 */
[----:B------:R-:W3:Y:S01]  /*7db0*/  MUFU.TANH R159, R159 ;  /* 0x0000009f009f7308 */ /* 0x000ee20000002400 */
        /* <DEDUP_REMOVED lines=8> */
[----:B---3--:R-:W-:Y:S01]  /*7e40*/  FMNMX.FTZ R3, R159, R164, !PT ;  /* 0x000000a49f037209 */ /* 0x008fe20007810000 */
[----:B------:R-:W-:Y:S01]  /*7e50*/  FMUL.FTZ R164, R167, UR27 ;  /* 0x0000001ba7a47c20 */ /* 0x000fe20008410000 */
[----:B------:R-:W-:-:S05]  /*7e60*/  FMUL.FTZ R167, R174, UR27 ;  /* 0x0000001baea77c20 */ /* 0x000fca0008410000 */
[----:B------:R-:W3:Y:S01]  /*7e70*/  MUFU.TANH R14, R14 ;  /* 0x0000000e000e7308 */ /* 0x000ee20000002400 */
[----:B-1----:R-:W-:-:S05]  /*7e80*/  FMNMX.FTZ R3, R160, R3, !PT ;  /* 0x00000003a0037209 */ /* 0x002fca0007810000 */
[----:B------:R-:W1:Y:S02]  /*7e90*/  SHFL.BFLY PT, R168, R3, 0x2, 0x1f ;  /* 0x0c401f0003a87f89 */ /* 0x000e6400000e0000 */
[----:B------:R-:W4:Y:S08]  /*7ea0*/  MUFU.TANH R15, R15 ;  /* 0x0000000f000f7308 */ /* 0x000f300000002400 */
[----:B------:R-:W5:Y:S08]  /*7eb0*/  MUFU.TANH R16, R16 ;  /* 0x0000001000107308 */ /* 0x000f700000002400 */
[----:B------:R-:W0:Y:S01]  /*7ec0*/  MUFU.TANH R161, R161 ;  /* 0x000000a100a17308 */ /* 0x000e220000002400 */
[----:B-1----:R-:W-:Y:S01]  /*7ed0*/  FMNMX.FTZ R174, R3, R168, !PT ;  /* 0x000000a803ae7209 */ /* 0x002fe20007810000 */
[----:B------:R-:W-:Y:S01]  /*7ee0*/  FMUL.FTZ R168, R175, UR27 ;  /* 0x0000001bafa87c20 */ /* 0x000fe20008410000 */
[----:B--2---:R-:W-:-:S05]  /*7ef0*/  FMNMX.FTZ R3, R12, R13, !PT ;  /* 0x0000000d0c037209 */ /* 0x004fca0007810000 */
[----:B------:R-:W1:Y:S01]  /*7f00*/  MUFU.TANH R162, R162 ;  /* 0x000000a200a27308 */ /* 0x000e620000002400 */
[----:B------:R-:W2:Y:S01]  /*7f10*/  SHFL.BFLY PT, R175, R174, 0x1, 0x1f ;  /* 0x0c201f00aeaf7f89 */ /* 0x000ea200000e0000 */
[----:B---3--:R-:W-:-:S04]  /*7f20*/  FMNMX.FTZ R172, R14, R3, !PT ;  /* 0x000000030eac7209 */ /* 0x008fc80007810000 */
[----:B----4-:R-:W-:Y:S02]  /*7f30*/  FMNMX.FTZ R3, R15, R172, !PT ;  /* 0x000000ac0f037209 */ /* 0x010fe40007810000 */
[----:B------:R-:W3:Y:S02]  /*7f40*/  MUFU.TANH R163, R163 ;  /* 0x000000a300a37308 */ /* 0x000ee40000002400 */
[----:B-----5:R-:W-:-:S04]  /*7f50*/  FMNMX.FTZ R172, R16, R3, !PT ;  /* 0x0000000310ac7209 */ /* 0x020fc80007810000 */
[----:B0-----:R-:W-:Y:S02]  /*7f60*/  FMNMX.FTZ R173, R161, R172, !PT ;  /* 0x000000aca1ad7209 */ /* 0x001fe40007810000 */
[----:B------:R-:W0:Y:S01]  /*7f70*/  MUFU.TANH R164, R164 ;  /* 0x000000a400a47308 */ /* 0x000e220000002400 */
[----:B------:R-:W-:-:S07]  /*7f80*/  FMUL.FTZ R172, R183, UR27 ;  /* 0x0000001bb7ac7c20 */ /* 0x000fce0008410000 */
[----:B------:R-:W4:Y:S01]  /*7f90*/  MUFU.TANH R165, R165 ;  /* 0x000000a500a57308 */ /* 0x000f220000002400 */
[----:B--2---:R-:W-:Y:S02]  /*7fa0*/  FMNMX.FTZ R3, R174, R175, !PT ;  /* 0x000000afae037209 */ /* 0x004fe40007810000 */
[----:B-1----:R-:W-:-:S03]  /*7fb0*/  FMNMX.FTZ R174, R162, R173, !PT ;  /* 0x000000ada2ae7209 */ /* 0x002fc60007810000 */
[----:B------:R-:W-:Y:S02]  /*7fc0*/  FMUL.FTZ R184, R3, UR7 ;  /* 0x0000000703b87c20 */ /* 0x000fe40008410000 */
[----:B------:R-:W1:Y:S01]  /*7fd0*/  MUFU.TANH R166, R166 ;  /* 0x000000a600a67308 */ /* 0x000e620000002400 */
[----:B---3--:R-:W-:Y:S01]  /*7fe0*/  FMNMX.FTZ R173, R163, R174, !PT ;  /* 0x000000aea3ad7209 */ /* 0x008fe20007810000 */
[----:B------:R-:W-:Y:S01]  /*7ff0*/  FADD.FTZ R18, -R3, R18 ;  /* 0x0000001203127221 */ /* 0x000fe20000010100 */
[--C-:B------:R-:W-:Y:S01]  /*8000*/  FFMA.FTZ R176, R20, UR7, -R184.reuse ;  /* 0x0000000714b07c23 */ /* 0x100fe200080108b8 */
[--C-:B------:R-:W-:Y:S01]  /*8010*/  FFMA.FTZ R20, R21, UR7, -R184.reuse ;  /* 0x0000000715147c23 */ /* 0x100fe200080108b8 */
[----:B0-----:R-:W-:Y:S01]  /*8020*/  FMNMX.FTZ R174, R164, R173, !PT ;  /* 0x000000ada4ae7209 */ /* 0x001fe20007810000 */
[--C-:B------:R-:W-:Y:S01]  /*8030*/  FFMA.FTZ R21, R22, UR7, -R184.reuse ;  /* 0x0000000716157c23 */ /* 0x100fe200080108b8 */
[--C-:B------:R-:W-:Y:S01]  /*8040*/  FFMA.FTZ R22, R23, UR7, -R184.reuse ;  /* 0x0000000717167c23 */ /* 0x100fe200080108b8 */
[----:B------:R-:W0:Y:S01]  /*8050*/  MUFU.TANH R167, R167 ;  /* 0x000000a700a77308 */ /* 0x000e220000002400 */
[----:B----4-:R-:W-:Y:S01]  /*8060*/  FMNMX.FTZ R173, R165, R174, !PT ;  /* 0x000000aea5ad7209 */ /* 0x010fe20007810000 */
[--C-:B------:R-:W-:Y:S01]  /*8070*/  FFMA.FTZ R23, R152, UR7, -R184.reuse ;  /* 0x0000000798177c23 */ /* 0x100fe200080108b8 */
[----:B------:R-:W-:Y:S01]  /*8080*/  FMUL.FTZ R18, R18, UR7 ;  /* 0x0000000712127c20 */ /* 0x000fe20008410000 */
[--C-:B------:R-:W-:Y:S01]  /*8090*/  FFMA.FTZ R17, R17, UR7, -R184.reuse ;  /* 0x0000000711117c23 */ /* 0x100fe200080108b8 */
[--C-:B------:R-:W-:Y:S01]  /*80a0*/  FFMA.FTZ R180, R156, UR7, -R184.reuse ;  /* 0x000000079cb47c23 */ /* 0x100fe200080108b8 */
[--C-:B------:R-:W-:Y:S01]  /*80b0*/  FFMA.FTZ R19, R19, UR7, -R184.reuse ;  /* 0x0000000713137c23 */ /* 0x100fe200080108b8 */
[--C-:B------:R-:W-:Y:S01]  /*80c0*/  FFMA.FTZ R177, R157, UR7, -R184.reuse ;  /* 0x000000079db17c23 */ /* 0x100fe200080108b8 */
[----:B------:R-:W2:Y:S01]  /*80d0*/  MUFU.TANH R168, R168 ;  /* 0x000000a800a87308 */ /* 0x000ea20000002400 */
[----:B-1----:R-:W-:Y:S01]  /*80e0*/  FMNMX.FTZ R174, R166, R173, !PT ;  /* 0x000000ada6ae7209 */ /* 0x002fe20007810000 */
[--C-:B------:R-:W-:Y:S01]  /*80f0*/  FFMA.FTZ R179, R159, UR7, -R184.reuse ;  /* 0x000000079fb37c23 */ /* 0x100fe200080108b8 */
[--C-:B------:R-:W-:Y:S01]  /*8100*/  FFMA.FTZ R178, R154, UR7, -R184.reuse ;  /* 0x000000079ab27c23 */ /* 0x100fe200080108b8 */
[----:B------:R-:W-:-:S04]  /*8110*/  FFMA.FTZ R182, R158, UR7, -R184 ;  /* 0x000000079eb67c23 */ /* 0x000fc800080108b8 */
[----:B------:R-:W1:Y:S01]  /*8120*/  MUFU.TANH R169, R169 ;  /* 0x000000a900a97308 */ /* 0x000e620000002400 */
[----:B0-----:R-:W-:Y:S01]  /*8130*/  FMNMX.FTZ R173, R167, R174, !PT ;  /* 0x000000aea7ad7209 */ /* 0x001fe20007810000 */
[----:B------:R-:W-:-:S06]  /*8140*/  FFMA.FTZ R174, R4, UR7, -R184 ;  /* 0x0000000704ae7c23 */ /* 0x000fcc00080108b8 */
[----:B------:R-:W0:Y:S01]  /*8150*/  MUFU.TANH R170, R170 ;  /* 0x000000aa00aa7308 */ /* 0x000e220000002400 */
[----:B--2---:R-:W-:-:S07]  /*8160*/  FMNMX.FTZ R4, R168, R173, !PT ;  /* 0x000000ada8047209 */ /* 0x004fce0007810000 */
[----:B------:R-:W2:Y:S01]  /*8170*/  MUFU.TANH R171, R171 ;  /* 0x000000ab00ab7308 */ /* 0x000ea20000002400 */
[----:B-1----:R-:W-:-:S07]  /*8180*/  FMNMX.FTZ R173, R169, R4, !PT ;  /* 0x00000004a9ad7209 */ /* 0x002fce0007810000 */
[----:B------:R-:W1:Y:S01]  /*8190*/  MUFU.TANH R172, R172 ;  /* 0x000000ac00ac7308 */ /* 0x000e620000002400 */
[----:B0-----:R-:W-:-:S07]  /*81a0*/  FMNMX.FTZ R4, R170, R173, !PT ;  /* 0x000000adaa047209 */ /* 0x001fce0007810000 */
[----:B------:R-:W0:Y:S01]  /*81b0*/  MUFU.EX2 R18, R18 ;  /* 0x0000001200127308 */ /* 0x000e220000000800 */
[----:B--2---:R-:W-:-:S07]  /*81c0*/  FMNMX.FTZ R173, R171, R4, !PT ;  /* 0x00000004abad7209 */ /* 0x004fce0007810000 */
[----:B------:R-:W2:Y:S01]  /*81d0*/  MUFU.EX2 R17, R17 ;  /* 0x0000001100117308 */ /* 0x000ea20000000800 */
[----:B-1----:R-:W-:Y:S01]  /*81e0*/  FMNMX.FTZ R4, R172, R173, !PT ;  /* 0x000000adac047209 */ /* 0x002fe20007810000 */
[----:B------:R-:W-:-:S04]  /*81f0*/  FFMA.FTZ R173, R153, UR7, -R184 ;  /* 0x0000000799ad7c23 */ /* 0x000fc800080108b8 */
[----:B------:R-:W1:Y:S02]  /*8200*/  SHFL.BFLY PT, R175, R4, 0x2, 0x1f ;  /* 0x0c401f0004af7f89 */ /* 0x000e6400000e0000 */
[----:B------:R-:W-:Y:S01]  /*8210*/  MUFU.EX2 R174, R174 ;  /* 0x000000ae00ae7308 */ /* 0x000fe20000000800 */
        /* <DEDUP_REMOVED lines=21> */
[----:B-1----:R-:W-:Y:S01]  /*8370*/  FMNMX.FTZ R152, R4, R175, !PT ;  /* 0x000000af04987209 */ /* 0x002fe20007810000 */
[----:B------:R-:W-:Y:S01]  /*8380*/  FFMA.FTZ R175, R155, UR7, -R184 ;  /* 0x000000079baf7c23 */ /* 0x000fe200080108b8 */
[----:B------:R-:W-:Y:S01]  /*8390*/  MUFU.EX2 R20, R20 ;  /* 0x0000001400147308 */ /* 0x000fe20000000800 */
[----:B------:R-:W-:-:S02]  /*83a0*/  IMAD.U32 R155, RZ, RZ, UR25 ;  /* 0x00000019ff9b7e24 */ /* 0x000fc4000f8e00ff */
[----:B------:R-:W-:Y:S01]  /*83b0*/  FFMA.FTZ R184, R160, UR7, -R184 ;  /* 0x00000007a0b87c23 */ /* 0x000fe200080108b8 */
[----:B------:R-:W1:Y:S01]  /*83c0*/  SHFL.BFLY PT, R153, R152, 0x1, 0x1f ;  /* 0x0c201f0098997f89 */ /* 0x000e6200000e0000 */
[-C--:B------:R-:W-:Y:S01]  /*83d0*/  FMUL.FTZ R60, R60, R18.reuse ;  /* 0x000000123c3c7220 */ /* 0x080fe20000410000 */
[-C--:B------:R-:W-:Y:S01]  /*83e0*/  FMUL.FTZ R61, R61, R18.reuse ;  /* 0x000000123d3d7220 */ /* 0x080fe20000410000 */
[-C--:B------:R-:W-:Y:S01]  /*83f0*/  FMUL.FTZ R64, R64, R18.reuse ;  /* 0x0000001240407220 */ /* 0x080fe20000410000 */
[-C--:B------:R-:W-:Y:S01]  /*8400*/  FMUL.FTZ R65, R65, R18.reuse ;  /* 0x0000001241417220 */ /* 0x080fe20000410000 */
        /* <DEDUP_REMOVED lines=19> */
[----:B-1----:R-:W-:Y:S01]  /*8540*/  FMNMX.FTZ R4, R152, R153, !PT ;  /* 0x0000009998047209 */ /* 0x002fe20007810000 */
[-C--:B------:R-:W-:Y:S01]  /*8550*/  FMUL.FTZ R97, R97, R18.reuse ;  /* 0x0000001261617220 */ /* 0x080fe20000410000 */
[----:B------:R-:W-:Y:S01]  /*8560*/  F2FP.BF16.F32.PACK_AB R152, R174, R17 ;  /* 0x00000011ae98723e */ /* 0x000fe200000010ff */
[-C--:B------:R-:W-:Y:S01]  /*8570*/  FMUL.FTZ R100, R100, R18.reuse ;  /* 0x0000001264647220 */ /* 0x080fe20000410000 */
[-C--:B------:R-:W-:Y:S01]  /*8580*/  FMUL.FTZ R101, R101, R18.reuse ;  /* 0x0000001265657220 */ /* 0x080fe20000410000 */
[C---:B------:R-:W-:Y:S01]  /*8590*/  FADD.FTZ R13, -R4.reuse, R13 ;  /* 0x0000000d040d7221 */ /* 0x040fe20000010100 */
[----:B------:R-:W-:Y:S01]  /*85a0*/  FMUL.FTZ R181, R4, UR7 ;  /* 0x0000000704b57c20 */ /* 0x000fe20008410000 */
[----:B------:R-:W-:Y:S01]  /*85b0*/  MUFU.EX2 R173, R173 ;  /* 0x000000ad00ad7308 */ /* 0x000fe20000000800 */
[----:B------:R-:W-:Y:S01]  /*85c0*/  FMUL.FTZ R104, R104, R18 ;  /* 0x0000001268687220 */ /* 0x000fe20000410000 */
        /* <DEDUP_REMOVED lines=14> */
[----:B------:R1:W2:Y:S01]  /*86b0*/  MUFU.EX2 R156, R12 ;  /* 0x0000000c009c7308 */ /* 0x0002a20000000800 */
[--C-:B------:R-:W-:Y:S01]  /*86c0*/  FFMA.FTZ R169, R169, UR7, -R181.reuse ;  /* 0x00000007a9a97c23 */ /* 0x100fe200080108b5 */
[--C-:B------:R-:W-:Y:S01]  /*86d0*/  FFMA.FTZ R170, R170, UR7, -R181.reuse ;  /* 0x00000007aaaa7c23 */ /* 0x100fe200080108b5 */
[--C-:B------:R-:W-:Y:S01]  /*86e0*/  FFMA.FTZ R172, R172, UR7, -R181.reuse ;  /* 0x00000007acac7c23 */ /* 0x100fe200080108b5 */
[----:B------:R-:W-:Y:S01]  /*86f0*/  FFMA.FTZ R171, R171, UR7, -R181 ;  /* 0x00000007abab7c23 */ /* 0x000fe200080108b5 */
[----:B0-----:R-:W-:Y:S01]  /*8700*/  F2FP.BF16.F32.PACK_AB R158, R23, R22 ;  /* 0x00000016179e723e */ /* 0x001fe200000010ff */
[-C--:B------:R-:W-:Y:S01]  /*8710*/  FMUL.FTZ R105, R105, R18.reuse ;  /* 0x0000001269697220 */ /* 0x080fe20000410000 */
[----:B------:R-:W-:Y:S01]  /*8720*/  FMUL.FTZ R108, R108, R18 ;  /* 0x000000126c6c7220 */ /* 0x000fe20000410000 */
[----:B------:R0:W3:Y:S01]  /*8730*/  MUFU.EX2 R153, R14 ;  /* 0x0000000e00997308 */ /* 0x0000e20000000800 */
[----:B-1----:R-:W-:-:S02]  /*8740*/  @!P1 IMAD R12, R155, 0x40, R0 ;  /* 0x000000409b0c9824 */ /* 0x002fc400078e0200 */
[-C--:B------:R-:W-:Y:S01]  /*8750*/  FMUL.FTZ R109, R109, R18.reuse ;  /* 0x000000126d6d7220 */ /* 0x080fe20000410000 */
[-C--:B------:R-:W-:Y:S01]  /*8760*/  FMUL.FTZ R112, R112, R18.reuse ;  /* 0x0000001270707220 */ /* 0x080fe20000410000 */
[-C--:B------:R-:W-:Y:S01]  /*8770*/  FMUL.FTZ R113, R113, R18.reuse ;  /* 0x0000001271717220 */ /* 0x080fe20000410000 */
[-C--:B------:R-:W-:Y:S01]  /*8780*/  FMUL.FTZ R116, R116, R18.reuse ;  /* 0x0000001274747220 */ /* 0x080fe20000410000 */
[----:B------:R-:W-:Y:S01]  /*8790*/  @!P1 LEA R12, R12, UR39, 0x2 ;  /* 0x000000270c0c9c11 */ /* 0x000fe2000f8e10ff */
[----:B------:R-:W-:Y:S01]  /*87a0*/  FMUL.FTZ R117, R117, R18 ;  /* 0x0000001275757220 */ /* 0x000fe20000410000 */
[----:B------:R-:W1:Y:S01]  /*87b0*/  MUFU.EX2 R15, R15 ;  /* 0x0000000f000f7308 */ /* 0x000e620000000800 */
[----:B--2---:R-:W-:Y:S01]  /*87c0*/  FFMA.FTZ R6, R13, R6, R156 ;  /* 0x000000060d067223 */ /* 0x004fe2000001009c */
[----:B0-----:R-:W-:Y:S01]  /*87d0*/  FADD.FTZ R14, R174, R5 ;  /* 0x00000005ae0e7221 */ /* 0x001fe20000010000 */
[----:B------:R-:W-:Y:S01]  /*87e0*/  @!P1 STS [R12+0x28800], R18 ;  /* 0x028800120c009388 */ /* 0x000fe20000000800 */
[-C--:B------:R-:W-:Y:S01]  /*87f0*/  FMUL.FTZ R120, R120, R18.reuse ;  /* 0x0000001278787220 */ /* 0x080fe20000410000 */
[----:B------:R-:W-:Y:S01]  /*8800*/  FMUL.FTZ R121, R121, R18 ;  /* 0x0000001279797220 */ /* 0x000fe20000410000 */
[----:B------:R-:W-:Y:S01]  /*8810*/  FADD.FTZ R5, R19, R14 ;  /* 0x0000000e13057221 */ /* 0x000fe20000010000 */
[----:B------:R0:W-:Y:S01]  /*8820*/  @!P1 STS [R12+0x28820], R13 ;  /* 0x0288200d0c009388 */ /* 0x0001e20000000800 */
[----:B------:R-:W2:Y:S01]  /*8830*/  MUFU.EX2 R16, R16 ;  /* 0x0000001000107308 */ /* 0x000ea20000000800 */
[C---:B---3--:R-:W-:Y:S01]  /*8840*/  FADD.FTZ R6, R153.reuse, R6 ;  /* 0x0000000699067221 */ /* 0x048fe20000010000 */
[----:B------:R-:W-:Y:S01]  /*8850*/  FADD.FTZ R5, R176, R5 ;  /* 0x00000005b0057221 */ /* 0x000fe20000010000 */
[----:B------:R-:W-:Y:S01]  /*8860*/  F2FP.BF16.F32.PACK_AB R153, R153, R156 ;  /* 0x0000009c9999723e */ /* 0x000fe200000010ff */
[----:B------:R-:W-:Y:S01]  /*8870*/  FMUL.FTZ R124, R124, R18 ;  /* 0x000000127c7c7220 */ /* 0x000fe20000410000 */
[----:B------:R-:W-:Y:S01]  /*8880*/  F2FP.BF16.F32.PACK_AB R156, R21, R20 ;  /* 0x00000014159c723e */ /* 0x000fe200000010ff */
[----:B------:R-:W-:Y:S01]  /*8890*/  FADD.FTZ R14, R20, R5 ;  /* 0x00000005140e7221 */ /* 0x000fe20000010000 */
        /* <DEDUP_REMOVED lines=11> */
[----:B------:R-:W-:Y:S01]  /*8950*/  FADD.FTZ R155, R21, R14 ;  /* 0x0000000e159b7221 */ /* 0x000fe20000010000 */
[-C--:B------:R-:W-:Y:S01]  /*8960*/  FMUL.FTZ R140, R140, R18.reuse ;  /* 0x000000128c8c7220 */ /* 0x080fe20000410000 */
[-C--:B------:R-:W-:Y:S01]  /*8970*/  FMUL.FTZ R141, R141, R18.reuse ;  /* 0x000000128d8d7220 */ /* 0x080fe20000410000 */
[-C--:B------:R-:W-:Y:S01]  /*8980*/  FMUL.FTZ R144, R144, R18.reuse ;  /* 0x0000001290907220 */ /* 0x080fe20000410000 */
[----:B------:R-:W-:Y:S01]  /*8990*/  FADD.FTZ R14, R22, R155 ;  /* 0x0000009b160e7221 */ /* 0x000fe20000010000 */
[----:B------:R-:W-:Y:S01]  /*89a0*/  F2FP.BF16.F32.PACK_AB R155, R16, R15 ;  /* 0x0000000f109b723e */ /* 0x000fe200000010ff */
[----:B------:R-:W2:Y:S01]  /*89b0*/  MUFU.EX2 R159, R163 ;  /* 0x000000a3009f7308 */ /* 0x000ea20000000800 */
[----:B---3--:R-:W-:Y:S01]  /*89c0*/  FADD.FTZ R5, R157, R6 ;  /* 0x000000069d057221 */ /* 0x008fe20000010000 */
[----:B------:R-:W-:Y:S01]  /*89d0*/  FADD.FTZ R14, R23, R14 ;  /* 0x0000000e170e7221 */ /* 0x000fe20000010000 */
[----:B------:R-:W-:Y:S01]  /*89e0*/  BAR.SYNC.DEFER_BLOCKING 0xf, 0x100 ;  /* 0x03c4000000007b1d */ /* 0x000fe20000010000 */
[-C--:B------:R-:W-:Y:S01]  /*89f0*/  FMUL.FTZ R145, R145, R18.reuse ;  /* 0x0000001291917220 */ /* 0x080fe20000410000 */
[-C--:B------:R-:W-:Y:S01]  /*8a00*/  FMUL.FTZ R148, R148, R18.reuse ;  /* 0x0000001294947220 */ /* 0x080fe20000410000 */
[----:B------:R-:W-:Y:S01]  /*8a10*/  FMUL.FTZ R149, R149, R18 ;  /* 0x0000001295957220 */ /* 0x000fe20000410000 */
[-C--:B------:R-:W-:Y:S01]  /*8a20*/  FMUL.FTZ R26, R26, R13.reuse ;  /* 0x0000000d1a1a7220 */ /* 0x080fe20000410000 */
[----:B------:R-:W-:Y:S01]  /*8a30*/  FMUL.FTZ R27, R27, R13 ;  /* 0x0000000d1b1b7220 */ /* 0x000fe20000410000 */
[----:B------:R-:W3:Y:S01]  /*8a40*/  MUFU.EX2 R164, R164 ;  /* 0x000000a400a47308 */ /* 0x000ee20000000800 */
[C---:B-1----:R-:W-:Y:S01]  /*8a50*/  FADD.FTZ R6, R162.reuse, R5 ;  /* 0x00000005a2067221 */ /* 0x042fe20000010000 */
[----:B------:R-:W-:Y:S01]  /*8a60*/  F2FP.BF16.F32.PACK_AB R157, R162, R157 ;  /* 0x0000009da29d723e */ /* 0x000fe200000010ff */
        /* <DEDUP_REMOVED lines=13> */
[----:B------:R-:W0:Y:S01]  /*8b40*/  MUFU.EX2 R166, R166 ;  /* 0x000000a600a67308 */ /* 0x000e220000000800 */
[C---:B---3--:R-:W-:Y:S01]  /*8b50*/  FADD.FTZ R6, R164.reuse, R5 ;  /* 0x00000005a4067221 */ /* 0x048fe20000010000 */
[----:B------:R-:W-:Y:S01]  /*8b60*/  FADD.FTZ R5, R173, R14 ;  /* 0x0000000ead057221 */ /* 0x000fe20000010000 */
[----:B------:R-:W-:Y:S01]  /*8b70*/  F2FP.BF16.F32.PACK_AB R159, R164, R159 ;  /* 0x0000009fa49f723e */ /* 0x000fe200000010ff */
[----:B------:R2:W-:Y:S01]  /*8b80*/  STSM.16.M88.4 [R10+0x26800], R152 ;  /* 0x026800980a007844 */ /* 0x0005e20000000200 */
[-C--:B------:R-:W-:Y:S01]  /*8b90*/  FMUL.FTZ R51, R51, R13.reuse ;  /* 0x0000000d33337220 */ /* 0x080fe20000410000 */
[-C--:B------:R-:W-:Y:S01]  /*8ba0*/  FMUL.FTZ R54, R54, R13.reuse ;  /* 0x0000000d36367220 */ /* 0x080fe20000410000 */
[-C--:B------:R-:W-:Y:S01]  /*8bb0*/  FMUL.FTZ R55, R55, R13.reuse ;  /* 0x0000000d37377220 */ /* 0x080fe20000410000 */
[----:B------:R-:W3:Y:S01]  /*8bc0*/  MUFU.EX2 R163, R167 ;  /* 0x000000a700a37308 */ /* 0x000ee20000000800 */
[----:B-1----:R-:W-:Y:S01]  /*8bd0*/  FADD.FTZ R17, R165, R6 ;  /* 0x00000006a5117221 */ /* 0x002fe20000010000 */
[----:B------:R2:W-:Y:S01]  /*8be0*/  STSM.16.M88.4 [R8], R156 ;  /* 0x0000009c08007844 */ /* 0x0005e20000000200 */
[-C--:B------:R-:W-:Y:S01]  /*8bf0*/  FMUL.FTZ R58, R58, R13.reuse ;  /* 0x0000000d3a3a7220 */ /* 0x080fe20000410000 */
[-C--:B------:R-:W-:Y:S01]  /*8c00*/  FMUL.FTZ R59, R59, R13.reuse ;  /* 0x0000000d3b3b7220 */ /* 0x080fe20000410000 */
[-C--:B------:R-:W-:Y:S01]  /*8c10*/  FMUL.FTZ R62, R62, R13.reuse ;  /* 0x0000000d3e3e7220 */ /* 0x080fe20000410000 */
[-C--:B------:R-:W-:Y:S01]  /*8c20*/  FMUL.FTZ R63, R63, R13.reuse ;  /* 0x0000000d3f3f7220 */ /* 0x080fe20000410000 */
[----:B------:R-:W-:Y:S01]  /*8c30*/  FMUL.FTZ R66, R66, R13 ;  /* 0x0000000d42427220 */ /* 0x000fe20000410000 */
[----:B------:R-:W1:Y:S01]  /*8c40*/  MUFU.EX2 R178, R178 ;  /* 0x000000b200b27308 */ /* 0x000e620000000800 */
        /* <DEDUP_REMOVED lines=65> */
[----:B------:R-:W-:-:S06]  /*9060*/  FMUL.FTZ R151, R151, R13 ;  /* 0x0000000d97977220 */ /* 0x000fcc0000410000 */
[----:B------:R-:W1:Y:S01]  /*9070*/  MUFU.EX2 R179, R179 ;  /* 0x000000b300b37308 */ /* 0x000e620000000800 */
[----:B0-----:R-:W-:-:S07]  /*9080*/  FADD.FTZ R15, R167, R12 ;  /* 0x0000000ca70f7221 */ /* 0x001fce0000010000 */
[----:B------:R-:W0:Y:S01]  /*9090*/  MUFU.EX2 R184, R184 ;  /* 0x000000b800b87308 */ /* 0x000e220000000800 */
[C---:B---3--:R-:W-:Y:S01]  /*90a0*/  FADD.FTZ R6, R182.reuse, R5 ;  /* 0x00000005b6067221 */ /* 0x048fe20000010000 */
[----:B------:R-:W-:-:S06]  /*90b0*/  F2FP.BF16.F32.PACK_AB R164, R182, R177 ;  /* 0x000000b1b6a4723e */ /* 0x000fcc00000010ff */
[----:B------:R-:W3:Y:S01]  /*90c0*/  MUFU.EX2 R172, R172 ;  /* 0x000000ac00ac7308 */ /* 0x000ee20000000800 */
[----:B-1----:R-:W-:Y:S01]  /*90d0*/  FADD.FTZ R5, R179, R6 ;  /* 0x00000006b3057221 */ /* 0x002fe20000010000 */
[----:B0-----:R-:W-:-:S03]  /*90e0*/  F2FP.BF16.F32.PACK_AB R166, R184, R179 ;  /* 0x000000b3b8a6723e */ /* 0x001fc600000010ff */
[----:B------:R-:W-:Y:S01]  /*90f0*/  FADD.FTZ R5, R184, R5 ;  /* 0x00000005b8057221 */ /* 0x000fe20000010000 */
[C---:B---3--:R-:W-:Y:S01]  /*9100*/  F2FP.BF16.F32.PACK_AB R167, R172.reuse, R167 ;  /* 0x000000a7aca7723e */ /* 0x048fe200000010ff */
[----:B------:R-:W-:-:S04]  /*9110*/  FADD.FTZ R6, R172, R15 ;  /* 0x0000000fac067221 */ /* 0x000fc80000010000 */
[----:B------:R2:W-:Y:S01]  /*9120*/  STSM.16.M88.4 [R7], R164 ;  /* 0x000000a407007844 */ /* 0x0005e20000000200 */
[----:B------:R-:W-:Y:S05]  /*9130*/  @!P0 BRA `(.L_x_7300) ;  /* 0x0000000000048947 */ /* 0x000fea0003800000 */
[----:B------:R-:W-:Y:S01]  /*9140*/  BPT.TRAP 0x1 ;  /* 0x000000040000795c */ /* 0x000fe20000300000 */
.L_x_7300:
[----:B------:R0:W1:Y:S01]  /*9150*/  SYNCS.PHASECHK.TRANS64.TRYWAIT P1, [UR6+0x28c50], R11 ;  /* 0x028c500bff0075a7 */ /* 0x0000620008020146 */
[----:B------:R-:W-:Y:S05]  /*9160*/  @!P0 BRA `(.L_x_7301) ;  /* 0x0000000000048947 */ /* 0x000fea0003800000 */
[----:B------:R-:W-:Y:S01]  /*9170*/  BPT.TRAP 0x1 ;  /* 0x000000040000795c */ /* 0x000fe20000300000 */
.L_x_7301:
[----:B-1----:R-:W-:Y:S05]  /*9180*/  @P1 BRA `(.L_x_7302) ;  /* 0x0000000000081947 */ /* 0x002fea0003800000 */
[----:B------:R-:W1:Y:S02]  /*9190*/  SYNCS.PHASECHK.TRANS64.TRYWAIT P1, [UR6+0x28c50], R11 ;  /* 0x028c500bff0075a7 */ /* 0x000e640008020146 */
[----:B-1----:R-:W-:Y:S05]  /*91a0*/  @!P1 BRA `(.L_x_7303) ;  /* 0x00000070000c9947 */ /* 0x002fea0003800000 */
.L_x_7302:
        /* <DEDUP_REMOVED lines=34> */
.L_x_7304:
        /* <DEDUP_REMOVED lines=10> */
.L_x_7294:
[----:B0-2---:R-:W0:Y:S01]  /*9470*/  SHFL.BFLY PT, R8, R5, 0x2, 0x1f ;  /* 0x0c401f0005087f89 */ /* 0x005e2200000e0000 */
[----:B------:R-:W-:Y:S08]  /*9480*/  BAR.ARV 0x8, 0x100 ;  /* 0x0204000000007b1d */ /* 0x000ff00000002000 */
[----:B------:R-:W-:Y:S01]  /*9490*/  BAR.SYNC.DEFER_BLOCKING 0xf, 0x100 ;  /* 0x03c4000000007b1d */ /* 0x000fe20000010000 */
[----:B------:R-:W-:-:S02]  /*94a0*/  ISETP.NE.AND P0, PT, R2, RZ, PT ;  /* 0x000000ff0200720c */ /* 0x000fc40003f05270 */
[----:B------:R-:W-:-:S03]  /*94b0*/  MOV R2, RZ ;  /* 0x000000ff00027202 */ /* 0x000fc60000000f00 */
[----:B------:R-:W2:Y:S01]  /*94c0*/  SHFL.BFLY PT, R9, R6, 0x2, 0x1f ;  /* 0x0c401f0006097f89 */ /* 0x000ea200000e0000 */
[----:B0-----:R-:W-:Y:S01]  /*94d0*/  FADD.FTZ R8, R8, R5 ;  /* 0x0000000508087221 */ /* 0x001fe20000010000 */
[----:B------:R-:W-:-:S04]  /*94e0*/  IMAD.U32 R5, RZ, RZ, UR4 ;  /* 0x00000004ff057e24 */ /* 0x000fc8000f8e00ff */
[----:B------:R-:W1:Y:S01]  /*94f0*/  SHFL.BFLY PT, R7, R8, 0x1, 0x1f ;  /* 0x0c201f0008077f89 */ /* 0x000e6200000e0000 */
[----:B------:R-:W-:Y:S01]  /*9500*/  IMAD R0, R5, 0x40, R0 ;  /* 0x0000004005007824 */ /* 0x000fe200078e0200 */
[----:B------:R-:W-:-:S04]  /*9510*/  MOV R5, 0xff800000 ;  /* 0xff80000000057802 */ /* 0x000fc80000000f00 */
[----:B------:R-:W-:Y:S01]  /*9520*/  @!P0 LEA R0, R0, UR39, 0x2 ;  /* 0x0000002700008c11 */ /* 0x000fe2000f8e10ff */
[----:B--2---:R-:W-:Y:S01]  /*9530*/  FADD.FTZ R9, R9, R6 ;  /* 0x0000000609097221 */ /* 0x004fe20000010000 */
[----:B------:R-:W-:-:S04]  /*9540*/  IMAD.MOV.U32 R6, RZ, RZ, -0x800000 ;  /* 0xff800000ff067424 */ /* 0x000fc800078e00ff */
[----:B------:R-:W0:Y:S01]  /*9550*/  SHFL.BFLY PT, R10, R9, 0x1, 0x1f ;  /* 0x0c201f00090a7f89 */ /* 0x000e2200000e0000 */
[----:B-1----:R-:W-:Y:S01]  /*9560*/  FADD.FTZ R11, R8, R7 ;  /* 0x00000007080b7221 */ /* 0x002fe20000010000 */
[----:B------:R-:W-:-:S04]  /*9570*/  IMAD.MOV.U32 R7, RZ, RZ, RZ ;  /* 0x000000ffff077224 */ /* 0x000fc800078e00ff */
[----:B------:R-:W-:-:S13]  /*9580*/  FSETP.NE.FTZ.AND P1, PT, R11, RZ, PT ;  /* 0x000000ff0b00720b */ /* 0x000fda0003f35000 */
[----:B------:R-:W1:Y:S01]  /*9590*/  @P1 MUFU.RCP R7, R11 ;  /* 0x0000000b00071308 */ /* 0x000e620000001000 */
[----:B0-----:R-:W-:-:S05]  /*95a0*/  FADD.FTZ R10, R9, R10 ;  /* 0x0000000a090a7221 */ /* 0x001fca0000010000 */
[----:B------:R-:W-:Y:S02]  /*95b0*/  FSETP.NE.FTZ.AND P2, PT, R10, RZ, PT ;  /* 0x000000ff0a00720b */ /* 0x000fe40003f55000 */
[----:B------:R-:W-:Y:S01]  /*95c0*/  @P1 MUFU.LG2 R8, R11 ;  /* 0x0000000b00081308 */ /* 0x000fe20000000c00 */
[----:B-1----:R-:W-:Y:S01]  /*95d0*/  @!P0 STS [R0+0x28800], R7 ;  /* 0x0288000700008388 */ /* 0x002fe20000000800 */
[-C--:B------:R-:W-:Y:S01]  /*95e0*/  FMUL.FTZ R24, R24, R7.reuse ;  /* 0x0000000718187220 */ /* 0x080fe20000410000 */
[----:B------:R-:W-:-:S08]  /*95f0*/  FMUL.FTZ R25, R25, R7 ;  /* 0x0000000719197220 */ /* 0x000fd00000410000 */
[----:B------:R-:W0:Y:S01]  /*9600*/  @P2 MUFU.RCP R2, R10 ;  /* 0x0000000a00022308 */ /* 0x000e220000001000 */
[-C--:B------:R-:W-:Y:S01]  /*9610*/  FMUL.FTZ R28, R28, R7.reuse ;  /* 0x000000071c1c7220 */ /* 0x080fe20000410000 */
[-C--:B------:R-:W-:Y:S01]  /*9620*/  FMUL.FTZ R29, R29, R7.reuse ;  /* 0x000000071d1d7220 */ /* 0x080fe20000410000 */
[-C--:B------:R-:W-:Y:S01]  /*9630*/  FMUL.FTZ R32, R32, R7.reuse ;  /* 0x0000000720207220 */ /* 0x080fe20000410000 */
[-C--:B------:R-:W-:Y:S01]  /*9640*/  FMUL.FTZ R33, R33, R7.reuse ;  /* 0x0000000721217220 */ /* 0x080fe20000410000 */
[-C--:B------:R-:W-:Y:S01]  /*9650*/  FMUL.FTZ R36, R36, R7.reuse ;  /* 0x0000000724247220 */ /* 0x080fe20000410000 */
[-C--:B------:R-:W-:Y:S01]  /*9660*/  FMUL.FTZ R37, R37, R7.reuse ;  /* 0x0000000725257220 */ /* 0x080fe20000410000 */
[-C--:B------:R-:W-:Y:S01]  /*9670*/  FMUL.FTZ R40, R40, R7.reuse ;  /* 0x0000000728287220 */ /* 0x080fe20000410000 */
        /* <DEDUP_REMOVED lines=19> */
[----:B0-----:R-:W-:Y:S01]  /*97b0*/  MOV R0, UR7 ;  /* 0x0000000700007c02 */ /* 0x001fe20008000f00 */
        /* <DEDUP_REMOVED lines=40> */
[----:B------:R-:W-:Y:S01]  /*9a40*/  @P2 FMUL.FTZ R10, R10, 0.69314718246459960938 ;  /* 0x3f3172180a0a2820 */ /* 0x000fe20000410000 */
[----:B------:R-:W-:Y:S01]  /*9a50*/  @P1 FMUL.FTZ R7, R8, 0.69314718246459960938 ;  /* 0x3f31721808071820 */ /* 0x000fe20000410000 */
[----:B--2---:R-:W-:Y:S01]  /*9a60*/  @P2 FMUL.FTZ R9, R9, 0.69314718246459960938 ;  /* 0x3f31721809092820 */ /* 0x004fe20000410000 */
        /* <DEDUP_REMOVED lines=68> */
.L_x_7258:
[----:B------:R-:W-:Y:S05]  /*9eb0*/  @P0 BRA `(.L_x_7306) ;  /* 0x0000002000f80947 */ /* 0x000fea0003800000 */
[----:B------:R-:W0:Y:S01]  /*9ec0*/  S2R R0, SR_TID.X ;  /* 0x0000000000007919 */ /* 0x000e220000002100 */
[----:B------:R-:W2:Y:S01]  /*9ed0*/  S2UR UR5, SR_CgaCtaId ;  /* 0x00000000000579c3 */ /* 0x000ea20000008800 */
[----:B------:R-:W-:Y:S01]  /*9ee0*/  UMOV UR4, 0x400 ;  /* 0x0000040000047882 */ /* 0x000fe20000000000 */
[----:B------:R-:W-:-:S06]  /*9ef0*/  IMAD R2, RZ, RZ, -UR42 ;  /* 0x8000002aff027e24 */ /* 0x000fcc000f8e02ff */
[----:B------:R-:W-:Y:S08]  /*9f00*/  BAR.SYNC.DEFER_BLOCKING 0x1, 0x100 ;  /* 0x0044000000007b1d */ /* 0x000ff00000010000 */
[----:B------:R-:W3:Y:S08]  /*9f10*/  S2UR UR6, SR_CTAID.Y ;  /* 0x00000000000679c3 */ /* 0x000ef00000002600 */
[----:B------:R-:W3:Y:S01]  /*9f20*/  LDC R3, c[0x0][0xc50] ;  /* 0x00031400ff037b82 */ /* 0x000ee20000000800 */
[----:B--2---:R-:W-:-:S07]  /*9f30*/  ULEA UR4, UR5, UR4, 0x18 ;  /* 0x0000000405047291 */ /* 0x004fce000f8ec03f */
[----:B------:R-:W2:Y:S01]  /*9f40*/  LDC R7, c[0x0][0xbe8] ;  /* 0x0002fa00ff077b82 */ /* 0x000ea20000000800 */
[----:B------:R-:W-:Y:S01]  /*9f50*/  UIADD3 UR4, UR4, 0x28c20, URZ ;  /* 0x00028c2004047890 */ /* 0x000fe2000fffe03f */
[----:B0-----:R-:W-:-:S03]  /*9f60*/  VIADD R18, R0, 0xffffff80 ;  /* 0xffffff8000127836 */ /* 0x001fc60000000000 */
[----:B------:R-:W-:Y:S02]  /*9f70*/  UPRMT UR4, URZ, 0x654, UR4 ;  /* 0x000006543f047896 */ /* 0x000fe40008000004 */
[----:B------:R-:W-:-:S04]  /*9f80*/  SHF.R.S32.HI R21, RZ, 0x1f, R18 ;  /* 0x0000001fff157819 */ /* 0x000fc80000011412 */
[----:B------:R-:W-:Y:S01]  /*9f90*/  LEA.HI R4, R21, R18, RZ, 0x7 ;  /* 0x0000001215047211 */ /* 0x000fe200078f38ff */
[----:B---3--:R-:W-:Y:S01]  /*9fa0*/  IMAD R2, R3, R2, UR6 ;  /* 0x0000000603027e24 */ /* 0x008fe2000f8e0202 */
[----:B------:R-:W-:Y:S01]  /*9fb0*/  USHF.R.S32.HI UR6, URZ, 0x1f, UR42 ;  /* 0x0000001f3f067899 */ /* 0x000fe2000801142a */
[----:B------:R-:W-:Y:S01]  /*9fc0*/  SYNCS.ARRIVE.TRANS64.RED.A1T0 RZ, [UR4], RZ ;  /* 0x000000ffffff79a7 */ /* 0x000fe20008100404 */
[----:B------:R-:W-:Y:S02]  /*9fd0*/  SHF.R.S32.HI R0, RZ, 0x7, R4 ;  /* 0x00000007ff007819 */ /* 0x000fe40000011404 */
[----:B------:R-:W-:Y:S02]  /*9fe0*/  LOP3.LUT R9, R4, 0xffffff80, RZ, 0xc0, !PT ;  /* 0xffffff8004097812 */ /* 0x000fe400078ec0ff */
[----:B------:R-:W-:Y:S01]  /*9ff0*/  SHF.R.S32.HI R3, RZ, 0x1f, R2 ;  /* 0x0000001fff037819 */ /* 0x000fe20000011402 */
[----:B------:R-:W0:Y:S01]  /*a000*/  SHFL.IDX PT, R10, R0, RZ, 0x1f ;  /* 0x00001fff000a7589 */ /* 0x000e2200000e0000 */
[----:B------:R-:W-:-:S02]  /*a010*/  IADD3 R8, R18, -R9, RZ ;  /* 0x8000000912087210 */ /* 0x000fc40007ffe0ff */
[----:B--2---:R-:W-:Y:S02]  /*a020*/  ISETP.NE.AND P1, PT, R7, 0x1, PT ;  /* 0x000000010700780c */ /* 0x004fe40003f25270 */
[----:B------:R-:W-:-:S04]  /*a030*/  SHF.R.S32.HI R155, RZ, 0x1f, R8 ;  /* 0x0000001fff9b7819 */ /* 0x000fc80000011408 */
[----:B------:R-:W-:-:S04]  /*a040*/  LEA.HI R9, R155, R8, RZ, 0x2 ;  /* 0x000000089b097211 */ /* 0x000fc800078f10ff */
[----:B------:R-:W-:Y:S02]  /*a050*/  SHF.R.S32.HI R154, RZ, 0x2, R9 ;  /* 0x00000002ff9a7819 */ /* 0x000fe40000011409 */
[----:B0-----:R-:W-:-:S13]  /*a060*/  ISETP.NE.AND P0, PT, R10, RZ, PT ;  /* 0x000000ff0a00720c */ /* 0x001fda0003f05270 */
[----:B------:R-:W-:Y:S05]  /*a070*/  @P0 BRA `(.L_x_7307) ;  /* 0x0000000400440947 */ /* 0x000fea0003800000 */
[----:B------:R-:W0:Y:S01]  /*a080*/  LDC R19, c[0x0][0xbe8] ;  /* 0x0002fa00ff137b82 */ /* 0x000e220000000800 */
[----:B------:R-:W-:Y:S01]  /*a090*/  LOP3.LUT R11, R4, 0xffffff80, RZ, 0xc0, !PT ;  /* 0xffffff80040b7812 */ /* 0x000fe200078ec0ff */
[----:B------:R-:W2:Y:S01]  /*a0a0*/  S2R R23, SR_CTAID.X ;  /* 0x0000000000177919 */ /* 0x000ea20000002500 */
[----:B------:R-:W-:Y:S01]  /*a0b0*/  LEA.HI R10, R21, R18, RZ, 0x2 ;  /* 0x00000012150a7211 */ /* 0x000fe200078f10ff */
[----:B------:R-:W-:Y:S02]  /*a0c0*/  ULDC.64 UR4, c[0x0][0xbd0] ;  /* 0x0002f40000047ab9 */ /* 0x000fe40000000a00 */
[----:B------:R-:W-:Y:S01]  /*a0d0*/  IMAD.IADD R20, R18, 0x1, -R11 ;  /* 0x0000000112147824 */ /* 0x000fe200078e0a0b */
[----:B------:R-:W-:Y:S01]  /*a0e0*/  LOP3.LUT R17, R10, 0xfffffffc, RZ, 0xc0, !PT ;  /* 0xfffffffc0a117812 */ /* 0x000fe200078ec0ff */
[----:B------:R-:W3:Y:S01]  /*a0f0*/  S2UR UR7, SR_CTAID.Z ;  /* 0x00000000000779c3 */ /* 0x000ee20000002700 */
[----:B------:R-:W-:Y:S02]  /*a100*/  UIMAD.WIDE.U32 UR8, UR42, UR4, URZ ;  /* 0x000000042a0872a5 */ /* 0x000fe4000f8e003f */
[----:B------:R-:W-:Y:S01]  /*a110*/  SHF.R.S32.HI R11, RZ, 0x1f, R20 ;  /* 0x0000001fff0b7819 */ /* 0x000fe20000011414 */
[----:B------:R-:W-:Y:S01]  /*a120*/  IMAD.IADD R10, R18, 0x1, -R17 ;  /* 0x00000001120a7824 */ /* 0x000fe200078e0a11 */
[----:B------:R-:W-:-:S02]  /*a130*/  UIMAD UR4, UR6, UR4, URZ ;  /* 0x00000004060472a4 */ /* 0x000fc4000f8e023f */
[C---:B------:R-:W-:Y:S01]  /*a140*/  LEA.HI R22, R11.reuse, R20, RZ, 0x2 ;  /* 0x000000140b167211 */ /* 0x040fe200078f10ff */
[----:B------:R-:W4:Y:S01]  /*a150*/  LDC.64 R14, c[0x0][0xbd8] ;  /* 0x0002f600ff0e7b82 */ /* 0x000f220000000a00 */
[----:B------:R-:W-:Y:S01]  /*a160*/  LEA.HI R12, R10, R10, RZ, 0x1 ;  /* 0x0000000a0a0c7211 */ /* 0x000fe200078f08ff */
[----:B------:R-:W-:Y:S01]  /*a170*/  UIMAD UR4, UR42, UR5, UR4 ;  /* 0x000000052a0472a4 */ /* 0x000fe2000f8e0204 */
[--C-:B------:R-:W-:Y:S02]  /*a180*/  SHF.R.S32.HI R4, RZ, 0x2, R22.reuse ;  /* 0x00000002ff047819 */ /* 0x100fe40000011416 */
[----:B------:R-:W-:Y:S01]  /*a190*/  SHF.R.S32.HI R13, RZ, 0x1f, R22 ;  /* 0x0000001fff0d7819 */ /* 0x000fe20000011416 */
[----:B------:R-:W-:Y:S01]  /*a1a0*/  UIADD3 UR4, UR9, UR4, URZ ;  /* 0x0000000409047290 */ /* 0x000fe2000fffe03f */
[----:B------:R-:W-:Y:S02]  /*a1b0*/  LEA.HI R11, R11, R20, RZ, 0x5 ;  /* 0x000000140b0b7211 */ /* 0x000fe400078f28ff */
[----:B0-----:R-:W-:-:S02]  /*a1c0*/  ISETP.NE.AND P0, PT, R19, 0x1, PT ;  /* 0x000000011300780c */ /* 0x001fc40003f05270 */
[----:B------:R-:W-:Y:S02]  /*a1d0*/  LEA.HI R13, R13, R4, RZ, 0x3 ;  /* 0x000000040d0d7211 */ /* 0x000fe400078f18ff */
[----:B------:R-:W-:Y:S02]  /*a1e0*/  LOP3.LUT R153, R12, 0x1ffffffe, RZ, 0xc0, !PT ;  /* 0x1ffffffe0c997812 */ /* 0x000fe400078ec0ff */
[----:B------:R-:W-:Y:S01]  /*a1f0*/  LOP3.LUT R13, R13, 0xfffffff8, RZ, 0xc0, !PT ;  /* 0xfffffff80d0d7812 */ /* 0x000fe200078ec0ff */
[----:B---3--:R-:W-:Y:S01]  /*a200*/  USHF.R.S32.HI UR5, URZ, 0x1f, UR7 ;  /* 0x0000001f3f057899 */ /* 0x008fe20008011407 */
[----:B------:R-:W-:Y:S01]  /*a210*/  SHF.R.S32.HI R11, RZ, 0x5, R11 ;  /* 0x00000005ff0b7819 */ /* 0x000fe2000001140b */
[----:B------:R-:W-:Y:S01]  /*a220*/  IMAD.IADD R153, R10, 0x1, -R153 ;  /* 0x000000010a997824 */ /* 0x000fe200078e0a99 */
[----:B------:R-:W-:Y:S02]  /*a230*/  IADD3 R4, R4, -R13, RZ ;  /* 0x8000000d04047210 */ /* 0x000fe40007ffe0ff */
[----:B------:R-:W-:Y:S01]  /*a240*/  MOV R10, UR8 ;  /* 0x00000008000a7c02 */ /* 0x000fe20008000f00 */
[----:B------:R-:W0:Y:S02]  /*a250*/  @P0 LDC R13, c[0x0][0xbec] ;  /* 0x0002fb00ff0d0b82 */ /* 0x000e240000000800 */
[----:B------:R-:W-:-:S02]  /*a260*/  IMAD R152, R11, 0x10, R4 ;  /* 0x000000100b987824 */ /* 0x000fc400078e0204 */
[C---:B----4-:R-:W-:Y:S02]  /*a270*/  IMAD R12, R14.reuse, UR5, RZ ;  /* 0x000000050e0c7c24 */ /* 0x050fe4000f8e02ff */
[----:B------:R-:W-:Y:S02]  /*a280*/  IMAD R4, R153, 0x8, R152 ;  /* 0x0000000899047824 */ /* 0x000fe400078e0298 */
[----:B------:R-:W3:Y:S01]  /*a290*/  @P0 LDC R17, c[0x0][0xbf0] ;  /* 0x0002fc00ff110b82 */ /* 0x000ee20000000800 */
[----:B------:R-:W-:Y:S01]  /*a2a0*/  IMAD.U32 R11, RZ, RZ, UR9 ;  /* 0x00000009ff0b7e24 */ /* 0x000fe2000f8e00ff */
[----:B------:R-:W-:Y:S01]  /*a2b0*/  MOV R11, UR4 ;  /* 0x00000004000b7c02 */ /* 0x000fe20008000f00 */
[----:B--2---:R-:W-:Y:S01]  /*a2c0*/  IMAD R4, R23, 0x40, R4 ;  /* 0x0000004017047824 */ /* 0x004fe200078e0204 */
[----:B------:R-:W-:Y:S01]  /*a2d0*/  ULDC.64 UR4, c[0x0][0xbe0] ;  /* 0x0002f80000047ab9 */ /* 0x000fe20000000a00 */
[----:B------:R-:W-:Y:S02]  /*a2e0*/  IMAD R15, R15, UR7, R12 ;  /* 0x000000070f0f7c24 */ /* 0x000fe4000f8e020c */
[----:B------:R-:W-:-:S04]  /*a2f0*/  IMAD.WIDE.U32 R10, R14, UR7, R10 ;  /* 0x000000070e0a7c25 */ /* 0x000fc8000f8e000a */
[----:B------:R-:W-:Y:S01]  /*a300*/  IMAD R23, R23, 0x40, R152 ;  /* 0x0000004017177824 */ /* 0x000fe200078e0298 */
[----:B------:R-:W-:Y:S01]  /*a310*/  IADD3 R11, R11, R15, RZ ;  /* 0x0000000f0b0b7210 */ /* 0x000fe20007ffe0ff */
[----:B0-----:R-:W-:-:S04]  /*a320*/  @P0 IMAD.HI.U32 R12, R4, R13, RZ ;  /* 0x0000000d040c0227 */ /* 0x001fc800078e00ff */
[----:B------:R-:W-:Y:S02]  /*a330*/  IMAD.MOV.U32 R13, RZ, RZ, R4 ;  /* 0x000000ffff0d7224 */ /* 0x000fe400078e0004 */
[----:B------:R-:W-:Y:S01]  /*a340*/  IMAD.WIDE.U32 R10, R2, UR4, R10 ;  /* 0x00000004020a7c25 */ /* 0x000fe2000f8e000a */
[----:B---3--:R-:W-:-:S03]  /*a350*/  @P0 SHF.R.U32.HI R13, RZ, R17, R12 ;  /* 0x00000011ff0d0219 */ /* 0x008fc6000001160c */
[----:B------:R-:W-:Y:S01]  /*a360*/  IMAD R17, R3, UR4, RZ ;  /* 0x0000000403117c24 */ /* 0x000fe2000f8e02ff */
[----:B------:R-:W-:Y:S01]  /*a370*/  IADD3 R10, P0, R13, R10, RZ ;  /* 0x0000000a0d0a7210 */ /* 0x000fe20007f1e0ff */
[----:B------:R-:W-:Y:S02]  /*a380*/  IMAD.MOV R15, RZ, RZ, -R13 ;  /* 0x000000ffff0f7224 */ /* 0x000fe400078e0a0d */
[----:B------:R-:W-:Y:S01]  /*a390*/  IMAD R12, R2, UR5, R17 ;  /* 0x00000005020c7c24 */ /* 0x000fe2000f8e0211 */
[----:B------:R-:W-:Y:S01]  /*a3a0*/  SHF.R.S32.HI R17, RZ, 0x1f, R13 ;  /* 0x0000001fff117819 */ /* 0x000fe2000001140d */
[----:B------:R-:W-:Y:S01]  /*a3b0*/  IMAD R15, R19, R15, R4 ;  /* 0x0000000f130f7224 */ /* 0x000fe200078e0204 */
[----:B------:R-:W-:Y:S01]  /*a3c0*/  ULDC.64 UR4, c[0x0][0xbc8] ;  /* 0x0002f20000047ab9 */ /* 0x000fe20000000a00 */
[----:B------:R-:W-:Y:S02]  /*a3d0*/  LOP3.LUT R13, R22, 0x7ffffffc, RZ, 0xc0, !PT ;  /* 0x7ffffffc160d7812 */ /* 0x000fe400078ec0ff */
[----:B------:R-:W-:-:S02]  /*a3e0*/  IADD3.X R11, R17, R11, R12, P0, !PT ;  /* 0x0000000b110b7210 */ /* 0x000fc400007fe40c */
[----:B------:R-:W-:Y:S01]  /*a3f0*/  SHF.R.S32.HI R4, RZ, 0x1f, R15 ;  /* 0x0000001fff047819 */ /* 0x000fe2000001140f */
[----:B------:R-:W-:Y:S02]  /*a400*/  IMAD.IADD R20, R20, 0x1, -R13 ;  /* 0x0000000114147824 */ /* 0x000fe400078e0a0d */
[----:B------:R-:W-:-:S04]  /*a410*/  IMAD.WIDE.U32 R10, R15, UR4, R10 ;  /* 0x000000040f0a7c25 */ /* 0x000fc8000f8e000a */
[----:B------:R-:W-:-:S04]  /*a420*/  IMAD R4, R4, UR4, RZ ;  /* 0x0000000404047c24 */ /* 0x000fc8000f8e02ff */
[----:B------:R-:W-:Y:S01]  /*a430*/  IMAD R15, R15, UR5, R4 ;  /* 0x000000050f0f7c24 */ /* 0x000fe2000f8e0204 */
[----:B------:R-:W-:Y:S01]  /*a440*/  ULDC.64 UR4, c[0x0][0xba8] ;  /* 0x0002ea0000047ab9 */ /* 0x000fe20000000a00 */
[-C--:B------:R-:W-:Y:S02]  /*a450*/  LEA.HI R4, R0, R0.reuse, RZ, 0x1 ;  /* 0x0000000000047211 */ /* 0x080fe400078f08ff */
[----:B------:R-:W-:Y:S01]  /*a460*/  IMAD.IADD R11, R11, 0x1, R15 ;  /* 0x000000010b0b7824 */ /* 0x000fe200078e020f */
[----:B------:R-:W-:Y:S01]  /*a470*/  LEA R16, P0, R10, UR4, 0x2 ;  /* 0x000000040a107c11 */ /* 0x000fe2000f8010ff */
[----:B------:R-:W-:Y:S01]  /*a480*/  ULDC UR4, c[0x0][0xa88] ;  /* 0x0002a20000047ab9 */ /* 0x000fe20000000800 */
[----:B------:R-:W-:Y:S01]  /*a490*/  LOP3.LUT R15, R4, 0xfffffe, RZ, 0xc0, !PT ;  /* 0x00fffffe040f7812 */ /* 0x000fe200078ec0ff */
[----:B------:R-:W-:Y:S01]  /*a4a0*/  IMAD R4, R19, UR4, RZ ;  /* 0x0000000413047c24 */ /* 0x000fe2000f8e02ff */
[----:B------:R-:W-:Y:S01]  /*a4b0*/  LEA.HI.X R17, R10, UR5, R11, 0x2, P0 ;  /* 0x000000050a117c11 */ /* 0x000fe200080f140b */
[----:B------:R-:W-:Y:S01]  /*a4c0*/  SHFL.IDX PT, R12, R16, 0x1, 0x1c1f ;  /* 0x003c1f00100c7f89 */ /* 0x000fe200000e0000 */
[----:B------:R-:W-:Y:S01]  /*a4d0*/  IADD3 R14, -R15, R0, RZ ;  /* 0x000000000f0e7210 */ /* 0x000fe20007ffe1ff */
[----:B------:R-:W-:-:S02]  /*a4e0*/  IMAD.SHL.U32 R15, R20, 0x2, RZ ;  /* 0x00000002140f7824 */ /* 0x000fc400078e00ff */
[----:B------:R-:W-:Y:S01]  /*a4f0*/  SHFL.IDX PT, R10, R16, RZ, 0x1c1f ;  /* 0x001c1fff100a7589 */ /* 0x000fe200000e0000 */
[----:B------:R-:W-:-:S03]  /*a500*/  LEA R14, -R14, RZ, 0x8 ;  /* 0x000000ff0e0e7211 */ /* 0x000fc600078e41ff */
[----:B------:R-:W0:Y:S01]  /*a510*/  SHFL.IDX PT, R11, R17, RZ, 0x1c1f ;  /* 0x001c1fff110b7589 */ /* 0x000e2200000e0000 */
[----:B------:R-:W-:Y:S01]  /*a520*/  ISETP.NE.AND P0, PT, R15, R14, PT ;  /* 0x0000000e0f00720c */ /* 0x000fe20003f05270 */
[C---:B------:R-:W-:Y:S02]  /*a530*/  VIADD R15, R23.reuse, 0x8 ;  /* 0x00000008170f7836 */ /* 0x040fe40000000000 */
[----:B------:R-:W2:Y:S01]  /*a540*/  SHFL.IDX PT, R13, R17, 0x1, 0x1c1f ;  /* 0x003c1f00110d7f89 */ /* 0x000ea200000e0000 */
[-C--:B------:R-:W-:Y:S02]  /*a550*/  ISETP.GE.OR P2, PT, R23, R4.reuse, P0 ;  /* 0x000000041700720c */ /* 0x080fe40000746670 */
[----:B------:R-:W-:-:S11]  /*a560*/  ISETP.GE.OR P0, PT, R15, R4, P0 ;  /* 0x000000040f00720c */ /* 0x000fd60000706670 */
[----:B0-----:R0:W-:Y:S04]  /*a570*/  @!P2 ST.E desc[UR36][R10.64], R6 ;  /* 0x000000060a00a985 */ /* 0x0011e8000c101924 */
[----:B--2---:R0:W-:Y:S02]  /*a580*/  @!P0 ST.E desc[UR36][R12.64], R5 ;  /* 0x000000050c008985 */ /* 0x0041e4000c101924 */
.L_x_7307:
[----:B------:R-:W2:Y:S01]  /*a590*/  S2R R14, SR_CTAID.X ;  /* 0x00000000000e7919 */ /* 0x000ea20000002500 */
[----:B------:R-:W3:Y:S01]  /*a5a0*/  S2UR UR7, SR_CTAID.Z ;  /* 0x00000000000779c3 */ /* 0x000ee20000002700 */
[----:B------:R-:W-:Y:S01]  /*a5b0*/  LEA.HI R21, R21, R18, RZ, 0x2 ;  /* 0x0000001215157211 */ /* 0x000fe200078f10ff */
[----:B------:R-:W-:Y:S01]  /*a5c0*/  ULDC.64 UR8, c[0x0][0xb38] ;  /* 0x0002ce0000087ab9 */ /* 0x000fe20000000a00 */
[----:B0-----:R-:W-:Y:S01]  /*a5d0*/  SHF.R.S32.HI R5, RZ, 0x1f, R9 ;  /* 0x0000001fff057819 */ /* 0x001fe20000011409 */
[----:B------:R-:W-:Y:S01]  /*a5e0*/  UIMAD UR6, UR6, UR8, URZ ;  /* 0x00000008060672a4 */ /* 0x000fe2000f8e023f */
[----:B------:R-:W-:Y:S01]  /*a5f0*/  LOP3.LUT R21, R21, 0xfffffffc, RZ, 0xc0, !PT ;  /* 0xfffffffc15157812 */ /* 0x000fe200078ec0ff */
[----:B------:R-:W-:Y:S01]  /*a600*/  UIMAD.WIDE.U32 UR4, UR42, UR8, URZ ;  /* 0x000000082a0472a5 */ /* 0x000fe2000f8e003f */
[----:B------:R-:W-:Y:S01]  /*a610*/  LEA.HI R5, R5, R154, RZ, 0x3 ;  /* 0x0000009a05057211 */ /* 0x000fe200078f18ff */
[----:B------:R-:W0:Y:S01]  /*a620*/  LDC.64 R12, c[0x0][0xb40] ;  /* 0x0002d000ff0c7b82 */ /* 0x000e220000000a00 */
[----:B------:R-:W-:Y:S01]  /*a630*/  IADD3 R21, R18, -R21, RZ ;  /* 0x8000001512157210 */ /* 0x000fe20007ffe0ff */
[----:B------:R-:W-:Y:S01]  /*a640*/  UIMAD UR6, UR42, UR9, UR6 ;  /* 0x000000092a0672a4 */ /* 0x000fe2000f8e0206 */
[----:B------:R-:W-:Y:S01]  /*a650*/  LOP3.LUT R5, R5, 0xfffffff8, RZ, 0xc0, !PT ;  /* 0xfffffff805057812 */ /* 0x000fe200078ec0ff */
[----:B------:R-:W-:Y:S01]  /*a660*/  BSSY B0, `(.L_x_7308) ;  /* 0x00000fc000007945 */ /* 0x000fe20003800000 */
[----:B------:R-:W-:Y:S01]  /*a670*/  LEA.HI R4, R21, R21, RZ, 0x1 ;  /* 0x0000001515047211 */ /* 0x000fe200078f08ff */
[----:B------:R-:W-:Y:S01]  /*a680*/  UIADD3 UR6, UR5, UR6, URZ ;  /* 0x0000000605067290 */ /* 0x000fe2000fffe03f */
[----:B------:R-:W-:Y:S01]  /*a690*/  LEA.HI R155, R155, R8, RZ, 0x5 ;  /* 0x000000089b9b7211 */ /* 0x000fe200078f28ff */
[----:B------:R-:W4:Y:S01]  /*a6a0*/  @P1 LDC R10, c[0x0][0xbec] ;  /* 0x0002fb00ff0a1b82 */ /* 0x000f220000000800 */
[----:B------:R-:W-:Y:S01]  /*a6b0*/  IMAD.IADD R154, R154, 0x1, -R5 ;  /* 0x000000019a9a7824 */ /* 0x000fe200078e0a05 */
[----:B------:R-:W-:-:S02]  /*a6c0*/  LOP3.LUT R4, R4, 0x1ffffffe, RZ, 0xc0, !PT ;  /* 0x1ffffffe04047812 */ /* 0x000fc400078ec0ff */
[----:B------:R-:W-:Y:S02]  /*a6d0*/  SHF.R.S32.HI R155, RZ, 0x5, R155 ;  /* 0x00000005ff9b7819 */ /* 0x000fe4000001149b */
[----:B------:R-:W-:Y:S01]  /*a6e0*/  MOV R5, UR5 ;  /* 0x0000000500057c02 */ /* 0x000fe20008000f00 */
[----:B------:R-:W-:Y:S01]  /*a6f0*/  IMAD.IADD R4, R21, 0x1, -R4 ;  /* 0x0000000115047824 */ /* 0x000fe200078e0a04 */
[----:B------:R-:W5:Y:S01]  /*a700*/  @P1 LDC R17, c[0x0][0xbf0] ;  /* 0x0002fc00ff111b82 */ /* 0x000f620000000800 */
[----:B------:R-:W-:Y:S01]  /*a710*/  LEA R155, R155, R154, 0x4 ;  /* 0x0000009a9b9b7211 */ /* 0x000fe200078e20ff */
[----:B---3--:R-:W-:Y:S01]  /*a720*/  USHF.R.S32.HI UR8, URZ, 0x1f, UR7 ;  /* 0x0000001f3f087899 */ /* 0x008fe20008011407 */
[----:B------:R-:W-:Y:S01]  /*a730*/  IMAD.U32 R5, RZ, RZ, UR6 ;  /* 0x00000006ff057e24 */ /* 0x000fe2000f8e00ff */
[----:B------:R-:W-:Y:S02]  /*a740*/  LOP3.LUT R9, R9, 0x7ffffffc, RZ, 0xc0, !PT ;  /* 0x7ffffffc09097812 */ /* 0x000fe400078ec0ff */
[----:B------:R-:W-:-:S02]  /*a750*/  IMAD R11, R4, 0x8, R155 ;  /* 0x00000008040b7824 */ /* 0x000fc400078e029b */
[----:B------:R-:W-:Y:S01]  /*a760*/  IMAD.U32 R4, RZ, RZ, UR4 ;  /* 0x00000004ff047e24 */ /* 0x000fe2000f8e00ff */
[----:B------:R-:W-:Y:S01]  /*a770*/  ULDC.64 UR4, c[0x0][0xb48] ;  /* 0x0002d20000047ab9 */ /* 0x000fe20000000a00 */
[----:B0-----:R-:W-:Y:S02]  /*a780*/  IMAD R6, R12, UR8, RZ ;  /* 0x000000080c067c24 */ /* 0x001fe4000f8e02ff */
[----:B--2---:R-:W-:Y:S02]  /*a790*/  IMAD R15, R14, 0x40, R11 ;  /* 0x000000400e0f7824 */ /* 0x004fe400078e020b */
[----:B------:R-:W-:Y:S02]  /*a7a0*/  IMAD R13, R13, UR7, R6 ;  /* 0x000000070d0d7c24 */ /* 0x000fe4000f8e0206 */
[----:B----4-:R-:W-:Y:S01]  /*a7b0*/  @P1 IMAD.HI.U32 R10, R15, R10, RZ ;  /* 0x0000000a0f0a1227 */ /* 0x010fe200078e00ff */
[----:B------:R-:W-:-:S03]  /*a7c0*/  MOV R11, R15 ;  /* 0x0000000f000b7202 */ /* 0x000fc60000000f00 */
[----:B------:R-:W-:-:S04]  /*a7d0*/  IMAD.WIDE.U32 R4, R12, UR7, R4 ;  /* 0x000000070c047c25 */ /* 0x000fc8000f8e0004 */
[----:B------:R-:W-:Y:S01]  /*a7e0*/  IMAD R3, R3, UR4, RZ ;  /* 0x0000000403037c24 */ /* 0x000fe2000f8e02ff */
[----:B-----5:R-:W-:Y:S01]  /*a7f0*/  @P1 SHF.R.U32.HI R11, RZ, R17, R10 ;  /* 0x00000011ff0b1219 */ /* 0x020fe2000001160a */
[----:B------:R-:W-:Y:S02]  /*a800*/  IMAD.IADD R5, R5, 0x1, R13 ;  /* 0x0000000105057824 */ /* 0x000fe400078e020d */
[C---:B------:R-:W-:Y:S01]  /*a810*/  IMAD R13, R2.reuse, UR5, R3 ;  /* 0x00000005020d7c24 */ /* 0x040fe2000f8e0203 */
[----:B------:R-:W-:Y:S01]  /*a820*/  SHF.R.S32.HI R6, RZ, 0x1f, R11 ;  /* 0x0000001fff067819 */ /* 0x000fe2000001140b */
[----:B------:R-:W-:Y:S01]  /*a830*/  IMAD.WIDE.U32 R2, R2, UR4, R4 ;  /* 0x0000000402027c25 */ /* 0x000fe2000f8e0004 */
[----:B------:R-:W-:-:S03]  /*a840*/  ULDC.64 UR4, c[0x0][0xb30] ;  /* 0x0002cc0000047ab9 */ /* 0x000fc60000000a00 */
[----:B------:R-:W-:Y:S01]  /*a850*/  IMAD.MOV R10, RZ, RZ, -R11 ;  /* 0x000000ffff0a7224 */ /* 0x000fe200078e0a0b */
[----:B------:R-:W-:Y:S01]  /*a860*/  IADD3 R3, R3, R13, RZ ;  /* 0x0000000d03037210 */ /* 0x000fe20007ffe0ff */
[----:B------:R-:W-:Y:S02]  /*a870*/  IMAD R6, R6, UR4, RZ ;  /* 0x0000000406067c24 */ /* 0x000fe4000f8e02ff */
[----:B------:R-:W-:Y:S02]  /*a880*/  IMAD R5, R7, R10, R15 ;  /* 0x0000000a07057224 */ /* 0x000fe400078e020f */
[C---:B------:R-:W-:Y:S01]  /*a890*/  IMAD R13, R11.reuse, UR5, R6 ;  /* 0x000000050b0d7c24 */ /* 0x040fe2000f8e0206 */
[----:B------:R-:W-:Y:S01]  /*a8a0*/  LEA.HI R6, R0, R0, RZ, 0x1 ;  /* 0x0000000000067211 */ /* 0x000fe200078f08ff */
        /* <DEDUP_REMOVED lines=9> */
[----:B------:R-:W-:Y:S01]  /*a940*/  IMAD.IADD R5, R3, 0x1, R11 ;  /* 0x0000000103057824 */ /* 0x000fe200078e020b */
[----:B------:R-:W-:Y:S01]  /*a950*/  ULDC UR4, c[0x0][0xa88] ;  /* 0x0002a20000047ab9 */ /* 0x000fe20000000800 */
[----:B------:R-:W-:Y:S01]  /*a960*/  LOP3.LUT R11, R6, 0xfffffe, RZ, 0xc0, !PT ;  /* 0x00fffffe060b7812 */ /* 0x000fe200078ec0ff */
[----:B------:R-:W-:Y:S01]  /*a970*/  IMAD R6, R7, UR4, RZ ;  /* 0x0000000407067c24 */ /* 0x000fe2000f8e02ff */
[----:B------:R-:W-:Y:S02]  /*a980*/  LEA R7, R14, R155, 0x6 ;  /* 0x0000009b0e077211 */ /* 0x000fe400078e30ff */
[----:B------:R-:W-:Y:S01]  /*a990*/  LEA.HI.X R5, R2, UR5, R5, 0x2, P0 ;  /* 0x0000000502057c11 */ /* 0x000fe200080f1405 */
[----:B------:R-:W-:Y:S01]  /*a9a0*/  IMAD.IADD R11, R0, 0x1, -R11 ;  /* 0x00000001000b7824 */ /* 0x000fe200078e0a0b */
[----:B------:R-:W-:Y:S01]  /*a9b0*/  ISETP.GE.AND P0, PT, R7, R6, PT ;  /* 0x000000060700720c */ /* 0x000fe20003f06270 */
[----:B------:R-:W-:Y:S01]  /*a9c0*/  IMAD.IADD R0, R8, 0x1, -R9 ;  /* 0x0000000108007824 */ /* 0x000fe200078e0a09 */
[----:B------:R0:W2:Y:S04]  /*a9d0*/  SHFL.IDX PT, R2, R4, RZ, 0x1c1f ;  /* 0x001c1fff04027589 */ /* 0x0000a800000e0000 */
[----:B------:R-:W-:Y:S01]  /*a9e0*/  LEA R0, R11, R0, 0x7 ;  /* 0x000000000b007211 */ /* 0x000fe200078e38ff */
[----:B------:R0:W3:Y:S04]  /*a9f0*/  SHFL.IDX PT, R3, R5, RZ, 0x1c1f ;  /* 0x001c1fff05037589 */ /* 0x0000e800000e0000 */
[----:B------:R-:W-:-:S02]  /*aa00*/  IMAD.SHL.U32 R0, R0, 0x2, RZ ;  /* 0x0000000200007824 */ /* 0x000fc400078e00ff */
[----:B------:R-:W-:Y:S05]  /*aa10*/  @P0 BRA `(.L_x_7309) ;  /* 0x0000000c00000947 */ /* 0x000fea0003800000 */
        /* <DEDUP_REMOVED lines=23> */
[--C-:B--23--:R-:W-:Y:S01]  /*ab90*/  @!P2 IMAD.WIDE R8, R9, 0x4, R2.reuse ;  /* 0x000000040908a825 */ /* 0x10cfe200078e0202 */
        /* <DEDUP_REMOVED lines=14> */
[----:B--2---:R-:W-:Y:S01]  /*ac80*/  VIADD R24, R0, 0x60 ;  /* 0x0000006000187836 */ /* 0x004fe20000000000 */
[----:B------:R-:W-:Y:S02]  /*ac90*/  @!P0 LEA.HI R16, R16, R16, RZ, 0x1 ;  /* 0x0000001010108211 */ /* 0x000fe400078f08ff */
[----:B------:R-:W-:-:S02]  /*aca0*/  @!P1 LEA.HI R17, R17, R17, RZ, 0x1 ;  /* 0x0000001111119211 */ /* 0x000fc400078f08ff */
[----:B------:R-:W-:Y:S02]  /*acb0*/  @!P0 LOP3.LUT R9, R16, 0xfffffffe, RZ, 0xc0, !PT ;  /* 0xfffffffe10098812 */ /* 0x000fe400078ec0ff */
[----:B---3--:R-:W-:Y:S02]  /*acc0*/  @!P1 LOP3.LUT R11, R17, 0xfffffffe, RZ, 0xc0, !PT ;  /* 0xfffffffe110b9812 */ /* 0x008fe400078ec0ff */
        /* <DEDUP_REMOVED lines=8> */
[----:B----4-:R-:W-:Y:S01]  /*ad50*/  @!P2 LOP3.LUT R13, R18, 0xfffffffe, RZ, 0xc0, !PT ;  /* 0xfffffffe120da812 */ /* 0x010fe200078ec0ff */
[----:B------:R3:W-:Y:S01]  /*ad60*/  @!P1 ST.E.64 desc[UR36][R10.64], R44 ;  /* 0x0000002c0a009985 */ /* 0x0007e2000c101b24 */
[----:B------:R-:W-:Y:S01]  /*ad70*/  @!P3 LOP3.LUT R19, R19, 0xfffffffe, RZ, 0xc0, !PT ;  /* 0xfffffffe1313b812 */ /* 0x000fe200078ec0ff */
[----:B------:R-:W-:Y:S01]  /*ad80*/  VIADD R18, R0, 0x68 ;  /* 0x0000006800127836 */ /* 0x000fe20000000000 */
[----:B-----5:R-:W-:Y:S01]  /*ad90*/  @!P4 LOP3.LUT R15, R20, 0xfffffffe, RZ, 0xc0, !PT ;  /* 0xfffffffe140fc812 */ /* 0x020fe200078ec0ff */
[C---:B------:R-:W-:Y:S01]  /*ada0*/  VIADD R20, R0.reuse, 0x78 ;  /* 0x0000007800147836 */ /* 0x040fe20000000000 */
[----:B------:R-:W-:Y:S02]  /*adb0*/  @!P5 LOP3.LUT R21, R21, 0xfffffffe, RZ, 0xc0, !PT ;  /* 0xfffffffe1515d812 */ /* 0x000fe400078ec0ff */
[----:B------:R-:W-:Y:S02]  /*adc0*/  IADD3 R23, R0, 0x58, RZ ;  /* 0x0000005800177810 */ /* 0x000fe40007ffe0ff */
[----:B------:R-:W-:Y:S01]  /*add0*/  @!P6 LOP3.LUT R17, R22, 0xfffffffe, RZ, 0xc0, !PT ;  /* 0xfffffffe1611e812 */ /* 0x000fe200078ec0ff */
[----:B--2---:R-:W-:Y:S01]  /*ade0*/  @!P2 IMAD.WIDE R8, R13, 0x4, R2 ;  /* 0x000000040d08a825 */ /* 0x004fe200078e0202 */
[----:B------:R-:W-:-:S02]  /*adf0*/  ISETP.GE.AND P1, PT, R23, UR4, PT ;  /* 0x0000000417007c0c */ /* 0x000fc4000bf26270 */
[----:B------:R-:W-:Y:S01]  /*ae00*/  ISETP.GE.AND P0, PT, R24, UR4, PT ;  /* 0x0000000418007c0c */ /* 0x000fe2000bf06270 */
[--C-:B---3--:R-:W-:Y:S01]  /*ae10*/  @!P3 IMAD.WIDE R10, R19, 0x4, R2.reuse ;  /* 0x00000004130ab825 */ /* 0x108fe200078e0202 */
        /* <DEDUP_REMOVED lines=18> */
[----:B--2---:R-:W-:Y:S01]  /*af40*/  @!P1 LOP3.LUT R9, R23, 0xfffffffe, RZ, 0xc0, !PT ;  /* 0xfffffffe17099812 */ /* 0x004fe200078ec0ff */
[----:B------:R-:W-:Y:S01]  /*af50*/  VIADD R23, R0, 0x90 ;  /* 0x0000009000177836 */ /* 0x000fe20000000000 */
[----:B---3--:R-:W-:Y:S01]  /*af60*/  @!P0 LOP3.LUT R11, R24, 0xfffffffe, RZ, 0xc0, !PT ;  /* 0xfffffffe180b8812 */ /* 0x008fe200078ec0ff */
        /* <DEDUP_REMOVED lines=9> */
[----:B----4-:R-:W-:Y:S01]  /*b000*/  @!P2 LOP3.LUT R13, R18, 0xfffffffe, RZ, 0xc0, !PT ;  /* 0xfffffffe120da812 */ /* 0x010fe200078ec0ff */
[----:B------:R3:W-:Y:S01]  /*b010*/  @!P0 ST.E.64 desc[UR36][R10.64], R72 ;  /* 0x000000480a008985 */ /* 0x0007e2000c101b24 */
[----:B------:R-:W-:Y:S02]  /*b020*/  @!P6 LOP3.LUT R19, R19, 0xfffffffe, RZ, 0xc0, !PT ;  /* 0xfffffffe1313e812 */ /* 0x000fe400078ec0ff */
[----:B-----5:R-:W-:Y:S01]  /*b030*/  @!P5 LOP3.LUT R15, R20, 0xfffffffe, RZ, 0xc0, !PT ;  /* 0xfffffffe140fd812 */ /* 0x020fe200078ec0ff */
[----:B------:R-:W-:Y:S01]  /*b040*/  VIADD R20, R0, 0xb0 ;  /* 0x000000b000147836 */ /* 0x000fe20000000000 */
[----:B------:R-:W-:-:S02]  /*b050*/  @!P4 LOP3.LUT R21, R21, 0xfffffffe, RZ, 0xc0, !PT ;  /* 0xfffffffe1515c812 */ /* 0x000fc400078ec0ff */
[----:B0-----:R-:W-:Y:S01]  /*b060*/  @!P3 LOP3.LUT R17, R22, 0xfffffffe, RZ, 0xc0, !PT ;  /* 0xfffffffe1611b812 */ /* 0x001fe200078ec0ff */
[C---:B------:R-:W-:Y:S01]  /*b070*/  VIADD R22, R0.reuse, 0xc0 ;  /* 0x000000c000167836 */ /* 0x040fe20000000000 */
[----:B------:R-:W-:Y:S01]  /*b080*/  ISETP.GE.AND P0, PT, R23, UR4, PT ;  /* 0x0000000417007c0c */ /* 0x000fe2000bf06270 */
[--C-:B--2---:R-:W-:Y:S01]  /*b090*/  @!P2 IMAD.WIDE R8, R13, 0x4, R2.reuse ;  /* 0x000000040d08a825 */ /* 0x104fe200078e0202 */
[----:B------:R-:W-:Y:S02]  /*b0a0*/  IADD3 R18, R0, 0xa0, RZ ;  /* 0x000000a000127810 */ /* 0x000fe40007ffe0ff */
[----:B------:R-:W-:Y:S01]  /*b0b0*/  ISETP.GE.AND P1, PT, R24, UR4, PT ;  /* 0x0000000418007c0c */ /* 0x000fe2000bf26270 */
[--C-:B---3--:R-:W-:Y:S01]  /*b0c0*/  @!P6 IMAD.WIDE R10, R19, 0x4, R2.reuse ;  /* 0x00000004130ae825 */ /* 0x108fe200078e0202 */
[----:B------:R0:W-:Y:S01]  /*b0d0*/  @!P2 ST.E.64 desc[UR36][R8.64], R76 ;  /* 0x0000004c0800a985 */ /* 0x0001e2000c101b24 */
[----:B------:R-:W-:Y:S02]  /*b0e0*/  ISETP.GE.AND P2, PT, R18, UR4, PT ;  /* 0x0000000412007c0c */ /* 0x000fe4000bf46270 */
        /* <DEDUP_REMOVED lines=9> */
[----:B------:R-:W-:Y:S01]  /*b180*/  VIADD R19, R0, 0xa8 ;  /* 0x000000a800137836 */ /* 0x000fe20000000000 */
[----:B------:R5:W-:Y:S01]  /*b190*/  @!P3 ST.E.64 desc[UR36][R16.64], R92 ;  /* 0x0000005c1000b985 */ /* 0x000be2000c101b24 */
[----:B------:R-:W-:-:S02]  /*b1a0*/  ISETP.GE.AND P5, PT, R21, UR4, PT ;  /* 0x0000000415007c0c */ /* 0x000fc4000bfa6270 */
[----:B------:R-:W-:Y:S02]  /*b1b0*/  @!P0 LEA.HI R23, R23, R23, RZ, 0x1 ;  /* 0x0000001717178211 */ /* 0x000fe400078f08ff */
[----:B------:R-:W-:Y:S02]  /*b1c0*/  ISETP.GE.AND P3, PT, R19, UR4, PT ;  /* 0x0000000413007c0c */ /* 0x000fe4000bf66270 */
[----:B------:R-:W-:Y:S02]  /*b1d0*/  @!P1 LEA.HI R24, R24, R24, RZ, 0x1 ;  /* 0x0000001818189211 */ /* 0x000fe400078f08ff */
[----:B0-----:R-:W-:Y:S02]  /*b1e0*/  @!P0 LOP3.LUT R9, R23, 0xfffffffe, RZ, 0xc0, !PT ;  /* 0xfffffffe17098812 */ /* 0x001fe400078ec0ff */
[----:B------:R-:W-:Y:S02]  /*b1f0*/  @!P2 LEA.HI R18, R18, R18, RZ, 0x1 ;  /* 0x000000121212a211 */ /* 0x000fe400078f08ff */
[----:B--2---:R-:W-:Y:S01]  /*b200*/  @!P1 LOP3.LUT R11, R24, 0xfffffffe, RZ, 0xc0, !PT ;  /* 0xfffffffe180b9812 */ /* 0x004fe200078ec0ff */
[----:B------:R-:W-:Y:S01]  /*b210*/  @!P0 IMAD.WIDE R8, R9, 0x4, R2 ;  /* 0x0000000409088825 */ /* 0x000fe200078e0202 */
[----:B------:R-:W-:-:S02]  /*b220*/  @!P4 LEA.HI R20, R20, R20, RZ, 0x1 ;  /* 0x000000141414c211 */ /* 0x000fc400078f08ff */
[----:B---3--:R-:W-:Y:S01]  /*b230*/  @!P2 LOP3.LUT R13, R18, 0xfffffffe, RZ, 0xc0, !PT ;  /* 0xfffffffe120da812 */ /* 0x008fe200078ec0ff */
        /* <DEDUP_REMOVED lines=9> */
[----:B----4-:R-:W-:Y:S01]  /*b2d0*/  @!P4 LOP3.LUT R15, R20, 0xfffffffe, RZ, 0xc0, !PT ;  /* 0xfffffffe140fc812 */ /* 0x010fe200078ec0ff */
[----:B------:R3:W-:Y:S01]  /*b2e0*/  @!P2 ST.E.64 desc[UR36][R12.64], R104 ;  /* 0x000000680c00a985 */ /* 0x0007e2000c101b24 */
[----:B------:R-:W-:Y:S01]  /*b2f0*/  @!P5 LOP3.LUT R21, R21, 0xfffffffe, RZ, 0xc0, !PT ;  /* 0xfffffffe1515d812 */ /* 0x000fe200078ec0ff */
[----:B------:R-:W-:Y:S01]  /*b300*/  VIADD R20, R0, 0xd8 ;  /* 0x000000d800147836 */ /* 0x000fe20000000000 */
[----:B-----5:R-:W-:-:S02]  /*b310*/  @!P6 LOP3.LUT R17, R22, 0xfffffffe, RZ, 0xc0, !PT ;  /* 0xfffffffe1611e812 */ /* 0x020fc400078ec0ff */
[----:B------:R-:W-:Y:S01]  /*b320*/  ISETP.GE.AND P0, PT, R18, UR4, PT ;  /* 0x0000000412007c0c */ /* 0x000fe2000bf06270 */
[--C-:B0-----:R-:W-:Y:S01]  /*b330*/  @!P3 IMAD.WIDE R8, R19, 0x4, R2.reuse ;  /* 0x000000041308b825 */ /* 0x101fe200078e0202 */
[----:B------:R-:W-:Y:S02]  /*b340*/  IADD3 R19, R0, 0xd0, RZ ;  /* 0x000000d000137810 */ /* 0x000fe40007ffe0ff */
[----:B------:R-:W-:Y:S01]  /*b350*/  ISETP.GE.AND P2, PT, R20, UR4, PT ;  /* 0x0000000414007c0c */ /* 0x000fe2000bf46270 */
[--C-:B--2---:R-:W-:Y:S01]  /*b360*/  @!P4 IMAD.WIDE R10, R15, 0x4, R2.reuse ;  /* 0x000000040f0ac825 */ /* 0x104fe200078e0202 */
[----:B------:R0:W-:Y:S01]  /*b370*/  @!P3 ST.E.64 desc[UR36][R8.64], R108 ;  /* 0x0000006c0800b985 */ /* 0x0001e2000c101b24 */
[----:B------:R-:W-:Y:S02]  /*b380*/  ISETP.GE.AND P1, PT, R19, UR4, PT ;  /* 0x0000000413007c0c */ /* 0x000fe4000bf26270 */
[----:B------:R-:W-:Y:S01]  /*b390*/  @!P5 IMAD.WIDE R14, R21, 0x4, R2 ;  /* 0x00000004150ed825 */ /* 0x000fe200078e0202 */
[----:B------:R2:W-:Y:S01]  /*b3a0*/  @!P4 ST.E.64 desc[UR36][R10.64], R112 ;  /* 0x000000700a00c985 */ /* 0x0005e2000c101b24 */
[----:B---3--:R-:W-:-:S02]  /*b3b0*/  IADD3 R12, R0, 0xe8, RZ ;  /* 0x000000e8000c7810 */ /* 0x008fc40007ffe0ff */
[----:B------:R-:W-:Y:S01]  /*b3c0*/  @!P6 IMAD.WIDE R16, R17, 0x4, R2 ;  /* 0x000000041110e825 */ /* 0x000fe200078e0202 */
[----:B------:R3:W-:Y:S01]  /*b3d0*/  @!P5 ST.E.64 desc[UR36][R14.64], R116 ;  /* 0x000000740e00d985 */ /* 0x0007e2000c101b24 */
[----:B------:R-:W-:Y:S02]  /*b3e0*/  ISETP.GE.AND P4, PT, R12, UR4, PT ;  /* 0x000000040c007c0c */ /* 0x000fe4000bf86270 */
[C---:B------:R-:W-:Y:S01]  /*b3f0*/  VIADD R21, R0.reuse, 0xe0 ;  /* 0x000000e000157836 */ /* 0x040fe20000000000 */
[----:B------:R4:W-:Y:S01]  /*b400*/  @!P6 ST.E.64 desc[UR36][R16.64], R120 ;  /* 0x000000781000e985 */ /* 0x0009e2000c101b24 */
[----:B------:R-:W-:Y:S01]  /*b410*/  VIADD R13, R0, 0xf0 ;  /* 0x000000f0000d7836 */ /* 0x000fe20000000000 */
[----:B------:R-:W-:Y:S01]  /*b420*/  @!P0 LEA.HI R18, R18, R18, RZ, 0x1 ;  /* 0x0000001212128211 */ /* 0x000fe200078f08ff */
[----:B0-----:R-:W-:Y:S01]  /*b430*/  VIADD R9, R0, 0xf8 ;  /* 0x000000f800097836 */ /* 0x001fe20000000000 */
[----:B------:R-:W-:Y:S02]  /*b440*/  ISETP.GE.AND P3, PT, R21, UR4, PT ;  /* 0x0000000415007c0c */ /* 0x000fe4000bf66270 */
[----:B------:R-:W-:-:S02]  /*b450*/  ISETP.GE.AND P5, PT, R13, UR4, PT ;  /* 0x000000040d007c0c */ /* 0x000fc4000bfa6270 */
[----:B------:R-:W-:Y:S02]  /*b460*/  ISETP.GE.AND P6, PT, R9, UR4, PT ;  /* 0x0000000409007c0c */ /* 0x000fe4000bfc6270 */
[----:B------:R-:W-:Y:S02]  /*b470*/  @!P1 LEA.HI R19, R19, R19, RZ, 0x1 ;  /* 0x0000001313139211 */ /* 0x000fe400078f08ff */
[----:B------:R-:W-:Y:S02]  /*b480*/  @!P2 LEA.HI R20, R20, R20, RZ, 0x1 ;  /* 0x000000141414a211 */ /* 0x000fe400078f08ff */
[----:B------:R-:W-:Y:S02]  /*b490*/  @!P4 LEA.HI R12, R12, R12, RZ, 0x1 ;  /* 0x0000000c0c0cc211 */ /* 0x000fe400078f08ff */
[----:B--2---:R-:W-:Y:S02]  /*b4a0*/  @!P1 LOP3.LUT R11, R19, 0xfffffffe, RZ, 0xc0, !PT ;  /* 0xfffffffe130b9812 */ /* 0x004fe400078ec0ff */
[----:B------:R-:W-:-:S02]  /*b4b0*/  @!P3 LEA.HI R21, R21, R21, RZ, 0x1 ;  /* 0x000000151515b211 */ /* 0x000fc400078f08ff */
[----:B------:R-:W-:Y:S02]  /*b4c0*/  @!P5 LEA.HI R8, R13, R13, RZ, 0x1 ;  /* 0x0000000d0d08d211 */ /* 0x000fe400078f08ff */
[----:B------:R-:W-:Y:S02]  /*b4d0*/  @!P6 LEA.HI R10, R9, R9, RZ, 0x1 ;  /* 0x00000009090ae211 */ /* 0x000fe400078f08ff */
[----:B------:R-:W-:Y:S02]  /*b4e0*/  @!P0 LOP3.LUT R9, R18, 0xfffffffe, RZ, 0xc0, !PT ;  /* 0xfffffffe12098812 */ /* 0x000fe400078ec0ff */
[----:B------:R-:W-:Y:S02]  /*b4f0*/  @!P2 LOP3.LUT R13, R20, 0xfffffffe, RZ, 0xc0, !PT ;  /* 0xfffffffe140da812 */ /* 0x000fe400078ec0ff */
[----:B---3--:R-:W-:Y:S02]  /*b500*/  @!P3 LOP3.LUT R15, R21, 0xfffffffe, RZ, 0xc0, !PT ;  /* 0xfffffffe150fb812 */ /* 0x008fe400078ec0ff */
[----:B----4-:R-:W-:Y:S01]  /*b510*/  @!P4 LOP3.LUT R17, R12, 0xfffffffe, RZ, 0xc0, !PT ;  /* 0xfffffffe0c11c812 */ /* 0x010fe200078ec0ff */
        /* <DEDUP_REMOVED lines=16> */
.L_x_7309:
[----:B-1----:R-:W-:Y:S05]  /*b620*/  BSYNC B0 ;  /* 0x0000000000007941 */ /* 0x002fea0003800000 */
.L_x_7308:
[----:B------:R-:W-:Y:S01]  /*b630*/  IADD3 R7, R7, 0x8, RZ ;  /* 0x0000000807077810 */ /* 0x000fe20007ffe0ff */
[----:B---34-:R3:W4:Y:S03]  /*b640*/  SHFL.IDX PT, R3, R5, 0x1, 0x1c1f ;  /* 0x003c1f0005037f89 */ /* 0x01872600000e0000 */
[----:B------:R-:W-:Y:S01]  /*b650*/  ISETP.GE.AND P0, PT, R7, R6, PT ;  /* 0x000000060700720c */ /* 0x000fe20003f06270 */
[----:B--2---:R3:W2:-:S12]  /*b660*/  SHFL.IDX PT, R2, R4, 0x1, 0x1c1f ;  /* 0x003c1f0004027f89 */ /* 0x00469800000e0000 */
[----:B---3--:R-:W-:Y:S05]  /*b670*/  @P0 BRA `(.L_x_7255) ;  /* 0x0000004800100947 */ /* 0x008fea0003800000 */
[C---:B0-----:R-:W-:Y:S01]  /*b680*/  VIADD R5, R0.reuse, 0x8 ;  /* 0x0000000800057836 */ /* 0x041fe20000000000 */
        /* <DEDUP_REMOVED lines=15> */
[C---:B------:R-:W-:Y:S01]  /*b780*/  VIADD R20, R0.reuse, 0x80 ;  /* 0x0000008000147836 */ /* 0x040fe20000000000 */
[----:B------:R-:W-:-:S02]  /*b790*/  @!P0 LEA.HI R4, R0, R0, RZ, 0x1 ;  /* 0x0000000000048211 */ /* 0x000fc400078f08ff */
[----:B------:R-:W-:Y:S02]  /*b7a0*/  @!P1 LEA.HI R6, R5, R5, RZ, 0x1 ;  /* 0x0000000505069211 */ /* 0x000fe400078f08ff */
[----:B------:R-:W-:Y:S02]  /*b7b0*/  @!P2 LEA.HI R8, R7, R7, RZ, 0x1 ;  /* 0x000000070708a211 */ /* 0x000fe400078f08ff */
[----:B------:R-:W-:Y:S02]  /*b7c0*/  @!P0 LOP3.LUT R5, R4, 0xfffffffe, RZ, 0xc0, !PT ;  /* 0xfffffffe04058812 */ /* 0x000fe400078ec0ff */
[----:B------:R-:W-:Y:S02]  /*b7d0*/  @!P1 LOP3.LUT R7, R6, 0xfffffffe, RZ, 0xc0, !PT ;  /* 0xfffffffe06079812 */ /* 0x000fe400078ec0ff */
[----:B------:R-:W-:Y:S01]  /*b7e0*/  @!P2 LOP3.LUT R9, R8, 0xfffffffe, RZ, 0xc0, !PT ;  /* 0xfffffffe0809a812 */ /* 0x000fe200078ec0ff */
[----:B--2-4-:R-:W-:Y:S01]  /*b7f0*/  @!P0 IMAD.WIDE R4, R5, 0x4, R2 ;  /* 0x0000000405048825 */ /* 0x014fe200078e0202 */
[----:B------:R-:W-:-:S02]  /*b800*/  IADD3 R16, R0, 0x48, RZ ;  /* 0x0000004800107810 */ /* 0x000fc40007ffe0ff */
[----:B------:R-:W-:Y:S01]  /*b810*/  ISETP.GE.AND P3, PT, R15, UR4, PT ;  /* 0x000000040f007c0c */ /* 0x000fe2000bf66270 */
[--C-:B------:R-:W-:Y:S01]  /*b820*/  @!P1 IMAD.WIDE R6, R7, 0x4, R2.reuse ;  /* 0x0000000407069825 */ /* 0x100fe200078e0202 */
[----:B------:R0:W-:Y:S01]  /*b830*/  @!P0 ST.E.64 desc[UR36][R4.64], R26 ;  /* 0x0000001a04008985 */ /* 0x0001e2000c101b24 */
[----:B------:R-:W-:Y:S02]  /*b840*/  ISETP.GE.AND P0, PT, R12, UR4, PT ;  /* 0x000000040c007c0c */ /* 0x000fe4000bf06270 */
[----:B------:R-:W-:Y:S01]  /*b850*/  @!P2 IMAD.WIDE R8, R9, 0x4, R2 ;  /* 0x000000040908a825 */ /* 0x000fe200078e0202 */
[----:B------:R1:W-:Y:S01]  /*b860*/  @!P1 ST.E.64 desc[UR36][R6.64], R30 ;  /* 0x0000001e06009985 */ /* 0x0003e2000c101b24 */
[----:B------:R-:W-:Y:S02]  /*b870*/  ISETP.GE.AND P1, PT, R13, UR4, PT ;  /* 0x000000040d007c0c */ /* 0x000fe4000bf26270 */
[----:B------:R-:W-:Y:S01]  /*b880*/  ISETP.GE.AND P4, PT, R16, UR4, PT ;  /* 0x0000000410007c0c */ /* 0x000fe2000bf86270 */
        /* <DEDUP_REMOVED lines=17> */
[----:B------:R-:W-:-:S02]  /*b9a0*/  @!P2 LOP3.LUT R11, R14, 0xfffffffe, RZ, 0xc0, !PT ;  /* 0xfffffffe0e0ba812 */ /* 0x000fc400078ec0ff */
[----:B------:R-:W-:Y:S02]  /*b9b0*/  @!P3 LOP3.LUT R15, R15, 0xfffffffe, RZ, 0xc0, !PT ;  /* 0xfffffffe0f0fb812 */ /* 0x000fe400078ec0ff */
[----:B------:R-:W-:Y:S01]  /*b9c0*/  @!P4 LOP3.LUT R17, R16, 0xfffffffe, RZ, 0xc0, !PT ;  /* 0xfffffffe1011c812 */ /* 0x000fe200078ec0ff */
[----:B------:R-:W-:Y:S01]  /*b9d0*/  VIADD R16, R0, 0x70 ;  /* 0x0000007000107836 */ /* 0x000fe20000000000 */
        /* <DEDUP_REMOVED lines=14> */
[----:B------:R-:W-:-:S02]  /*bac0*/  IADD3 R17, R0, 0x78, RZ ;  /* 0x0000007800117810 */ /* 0x000fc40007ffe0ff */
[----:B------:R-:W-:Y:S01]  /*bad0*/  VIADD R15, R0, 0x68 ;  /* 0x00000068000f7836 */ /* 0x000fe20000000000 */
[----:B------:R4:W-:Y:S01]  /*bae0*/  @!P4 ST.E.64 desc[UR36][R12.64], R62 ;  /* 0x0000003e0c00c985 */ /* 0x0009e2000c101b24 */
[----:B------:R-:W-:Y:S02]  /*baf0*/  ISETP.GE.AND P4, PT, R14, UR4, PT ;  /* 0x000000040e007c0c */ /* 0x000fe4000bf86270 */
[----:B------:R-:W-:Y:S02]  /*bb00*/  ISETP.GE.AND P1, PT, R17, UR4, PT ;  /* 0x0000000411007c0c */ /* 0x000fe4000bf26270 */
[----:B------:R-:W-:Y:S02]  /*bb10*/  ISETP.GE.AND P3, PT, R15, UR4, PT ;  /* 0x000000040f007c0c */ /* 0x000fe4000bf66270 */
[----:B------:R-:W-:Y:S02]  /*bb20*/  @!P5 LEA.HI R18, R18, R18, RZ, 0x1 ;  /* 0x000000121212d211 */ /* 0x000fe400078f08ff */
[----:B------:R-:W-:-:S02]  /*bb30*/  @!P6 LEA.HI R19, R19, R19, RZ, 0x1 ;  /* 0x000000131313e211 */ /* 0x000fc400078f08ff */
        /* <DEDUP_REMOVED lines=38> */
[----:B------:R-:W-:Y:S02]  /*bda0*/  ISETP.GE.AND P0, PT, R14, UR4, PT ;  /* 0x000000040e007c0c */ /* 0x000fe4000bf06270 */
        /* <DEDUP_REMOVED lines=19> */
[C---:B------:R-:W-:Y:S01]  /*bee0*/  VIADD R16, R0.reuse, 0xe0 ;  /* 0x000000e000107836 */ /* 0x040fe20000000000 */
[----:B------:R-:W-:Y:S02]  /*bef0*/  @!P2 LOP3.LUT R17, R17, 0xfffffffe, RZ, 0xc0, !PT ;  /* 0xfffffffe1111a812 */ /* 0x000fe400078ec0ff */
[----:B------:R-:W-:Y:S02]  /*bf00*/  IADD3 R18, R0, 0xc0, RZ ;  /* 0x000000c000127810 */ /* 0x000fe40007ffe0ff */
[----:B----4-:R-:W-:Y:S01]  /*bf10*/  @!P1 LOP3.LUT R13, R20, 0xfffffffe, RZ, 0xc0, !PT ;  /* 0xfffffffe140d9812 */ /* 0x010fe200078ec0ff */
        /* <DEDUP_REMOVED lines=17> */
[----:B------:R-:W-:Y:S01]  /*c030*/  ISETP.GE.AND P1, PT, R15, UR4, PT ;  /* 0x000000040f007c0c */ /* 0x000fe2000bf26270 */
[----:B------:R-:W-:Y:S01]  /*c040*/  VIADD R0, R0, 0xf8 ;  /* 0x000000f800007836 */ /* 0x000fe20000000000 */
[----:B------:R-:W-:Y:S02]  /*c050*/  ISETP.GE.AND P4, PT, R20, UR4, PT ;  /* 0x0000000414007c0c */ /* 0x000fe4000bf86270 */
[----:B------:R-:W-:-:S02]  /*c060*/  ISETP.GE.AND P3, PT, R17, UR4, PT ;  /* 0x0000000411007c0c */ /* 0x000fc4000bf66270 */
[----:B------:R-:W-:Y:S02]  /*c070*/  @!P5 LEA.HI R18, R18, R18, RZ, 0x1 ;  /* 0x000000121212d211 */ /* 0x000fe400078f08ff */
        /* <DEDUP_REMOVED lines=30> */
[----:B---3--:R-:W-:-:S05]  /*c260*/  LOP3.LUT R5, R0, 0xfffffffe, RZ, 0xc0, !PT ;  /* 0xfffffffe00057812 */ /* 0x008fca00078ec0ff */
[----:B------:R-:W-:-:S05]  /*c270*/  IMAD.WIDE R2, R5, 0x4, R2 ;  /* 0x0000000405027825 */ /* 0x000fca00078e0202 */
[----:B------:R0:W-:Y:S01]  /*c280*/  ST.E.64 desc[UR36][R2.64], R150 ;  /* 0x0000009602007985 */ /* 0x0001e2000c101b24 */
[----:B------:R-:W-:Y:S05]  /*c290*/  BRA `(.L_x_7255) ;  /* 0x0000003c00087947 */ /* 0x000fea0003800000 */
.L_x_7306:
[----:B------:R-:W0:Y:S02]  /*c2a0*/  S2R R0, SR_TID.X ;  /* 0x0000000000007919 */ /* 0x000e240000002100 */
[----:B0-----:R-:W-:-:S05]  /*c2b0*/  VIADD R2, R0, 0xffffff80 ;  /* 0xffffff8000027836 */ /* 0x001fca0000000000 */
[----:B------:R-:W-:-:S13]  /*c2c0*/  ISETP.GT.AND P0, PT, R2, 0x3f, PT ;  /* 0x0000003f0200780c */ /* 0x000fda0003f04270 */
[----:B------:R-:W-:Y:S05]  /*c2d0*/  @P0 BRA `(.L_x_7255) ;  /* 0x0000003800f80947 */ /* 0x000fea0003800000 */
[----:B------:R-:W0:Y:S01]  /*c2e0*/  S2R R3, SR_CTAID.X ;  /* 0x0000000000037919 */ /* 0x000e220000002500 */
[----:B------:R-:W2:Y:S01]  /*c2f0*/  LDC R6, c[0x0][0xbe8] ;  /* 0x0002fa00ff067b82 */ /* 0x000ea20000000800 */
[----:B------:R-:W-:Y:S01]  /*c300*/  ULDC UR4, c[0x0][0xa88] ;  /* 0x0002a20000047ab9 */ /* 0x000fe20000000800 */
[----:B0-----:R-:W-:Y:S01]  /*c310*/  LEA R0, R3, R0, 0x6 ;  /* 0x0000000003007211 */ /* 0x001fe200078e30ff */
[----:B--2---:R-:W-:-:S04]  /*c320*/  IMAD R3, R6, UR4, RZ ;  /* 0x0000000406037c24 */ /* 0x004fc8000f8e02ff */
        /* <DEDUP_REMOVED lines=10> */
[----:B------:R-:W2:Y:S01]  /*c3d0*/  LDC.64 R10, c[0x0][0xbd8] ;  /* 0x0002f600ff0a7b82 */ /* 0x000ea20000000a00 */
[----:B------:R-:W-:-:S04]  /*c3e0*/  UIMAD UR6, UR42, UR9, UR6 ;  /* 0x000000092a0672a4 */ /* 0x000fc8000f8e0206 */
[----:B------:R-:W-:Y:S01]  /*c3f0*/  UIADD3 UR6, UR5, UR6, URZ ;  /* 0x0000000605067290 */ /* 0x000fe2000fffe03f */
[----:B------:R-:W-:Y:S01]  /*c400*/  MOV R2, UR4 ;  /* 0x0000000400027c02 */ /* 0x000fe20008000f00 */
[----:B------:R-:W-:Y:S01]  /*c410*/  IMAD.U32 R3, RZ, RZ, UR5 ;  /* 0x00000005ff037e24 */ /* 0x000fe2000f8e00ff */
[----:B------:R-:W3:Y:S01]  /*c420*/  @P0 LDC R7, c[0x0][0xbec] ;  /* 0x0002fb00ff070b82 */ /* 0x000ee20000000800 */
[----:B------:R-:W-:Y:S02]  /*c430*/  ULDC.64 UR4, c[0x0][0xbe0] ;  /* 0x0002f80000047ab9 */ /* 0x000fe40000000a00 */
[----:B------:R-:W-:-:S05]  /*c440*/  IMAD.U32 R3, RZ, RZ, UR6 ;  /* 0x00000006ff037e24 */ /* 0x000fca000f8e00ff */
[----:B------:R-:W4:Y:S01]  /*c450*/  @P0 LDC R9, c[0x0][0xbf0] ;  /* 0x0002fc00ff090b82 */ /* 0x000f220000000800 */
[----:B0-----:R-:W-:-:S07]  /*c460*/  USHF.R.S32.HI UR8, URZ, 0x1f, UR7 ;  /* 0x0000001f3f087899 */ /* 0x001fce0008011407 */
[----:B------:R-:W0:Y:S01]  /*c470*/  S2UR UR10, SR_CTAID.Y ;  /* 0x00000000000a79c3 */ /* 0x000e220000002600 */
[C---:B--2---:R-:W-:Y:S02]  /*c480*/  IMAD R12, R10.reuse, UR8, RZ ;  /* 0x000000080a0c7c24 */ /* 0x044fe4000f8e02ff */
[----:B------:R-:W-:-:S04]  /*c490*/  IMAD.WIDE.U32 R2, R10, UR7, R2 ;  /* 0x000000070a027c25 */ /* 0x000fc8000f8e0002 */
[----:B------:R-:W-:Y:S01]  /*c4a0*/  IMAD R11, R11, UR7, R12 ;  /* 0x000000070b0b7c24 */ /* 0x000fe2000f8e020c */
[----:B------:R-:W0:Y:S01]  /*c4b0*/  LDC R8, c[0x0][0xc50] ;  /* 0x00031400ff087b82 */ /* 0x000e220000000800 */
[----:B---3--:R-:W-:Y:S01]  /*c4c0*/  @P0 IMAD.HI.U32 R4, R0, R7, RZ ;  /* 0x0000000700040227 */ /* 0x008fe200078e00ff */
[----:B------:R-:W-:-:S03]  /*c4d0*/  IADD3 R7, RZ, -UR42, RZ ;  /* 0x8000002aff077c10 */ /* 0x000fc6000fffe0ff */
[----:B------:R-:W-:Y:S01]  /*c4e0*/  IMAD.IADD R3, R11, 0x1, R3 ;  /* 0x000000010b037824 */ /* 0x000fe200078e0203 */
[----:B----4-:R-:W-:Y:S01]  /*c4f0*/  @P0 SHF.R.U32.HI R5, RZ, R9, R4 ;  /* 0x00000009ff050219 */ /* 0x010fe20000011604 */
[----:B0-----:R-:W-:-:S04]  /*c500*/  IMAD R9, R8, R7, UR10 ;  /* 0x0000000a08097e24 */ /* 0x001fc8000f8e0207 */
        /* <DEDUP_REMOVED lines=14> */
[----:B------:R-:W-:-:S04]  /*c5f0*/  ULDC.64 UR4, c[0x0][0xba8] ;  /* 0x0002ea0000047ab9 */ /* 0x000fc80000000a00 */
[----:B------:R-:W-:Y:S02]  /*c600*/  IADD3 R3, R3, R5, RZ ;  /* 0x0000000503037210 */ /* 0x000fe40007ffe0ff */
[----:B------:R-:W-:-:S04]  /*c610*/  LEA R4, P0, R2, UR4, 0x2 ;  /* 0x0000000402047c11 */ /* 0x000fc8000f8010ff */
[----:B------:R-:W-:Y:S01]  /*c620*/  LEA.HI.X R5, R2, UR5, R3, 0x2, P0 ;  /* 0x0000000502057c11 */ /* 0x000fe200080f1403 */
[----:B------:R-:W-:-:S05]  /*c630*/  IMAD.MOV.U32 R3, RZ, RZ, -0x800000 ;  /* 0xff800000ff037424 */ /* 0x000fca00078e00ff */
[----:B------:R0:W-:Y:S01]  /*c640*/  STG.E desc[UR36][R4.64], R3 ;  /* 0x0000000304007986 */ /* 0x0001e2000c101924 */
[----:B------:R-:W-:Y:S05]  /*c650*/  BRA `(.L_x_7255) ;  /* 0x0000003800187947 */ /* 0x000fea0003800000 */
.L_x_7253:
        /* <DEDUP_REMOVED lines=18> */
.L_x_7310:
[----:B------:R-:W-:Y:S01]  /*c780*/  ULDC UR44, c[0x0][0xc50] ;  /* 0x00031400002c7ab9 */ /* 0x000fe20000000800 */
[----:B------:R-:W-:Y:S01]  /*c790*/  UMOV UR39, UR6 ;  /* 0x0000000600277c82 */ /* 0x000fe20008000000 */
[----:B------:R-:W-:-:S11]  /*c7a0*/  UISETP.NE.AND UP0, UPT, UR44, 0x1, UPT ;  /* 0x000000012c00788c */ /* 0x000fd6000bf05270 */
[----:B------:R-:W-:Y:S01]  /*c7b0*/  @UP0 ULDC UR4, c[0x0][0xc54] ;  /* 0x0003150000040ab9 */ /* 0x000fe20000000800 */
[----:B------:R-:W-:Y:S01]  /*c7c0*/  @UP0 ULDC UR7, c[0x0][0xc58] ;  /* 0x0003160000070ab9 */ /* 0x000fe20000000800 */
[----:B------:R-:W-:-:S04]  /*c7d0*/  UIMAD.WIDE.U32 UR4, UR6, UR4, URZ ;  /* 0x00000004060472a5 */ /* 0x000fc8000f8e003f */
[----:B------:R-:W-:-:S12]  /*c7e0*/  @UP0 USHF.R.U32.HI UR39, URZ, UR7, UR5 ;  /* 0x000000073f270299 */ /* 0x000fd80008011605 */
.L_x_7311:
        /* <DEDUP_REMOVED lines=8> */
[----:B------:R-:W-:Y:S01]  /*c870*/  ULDC UR4, c[0x0][0x448] ;  /* 0x0001120000047ab9 */ /* 0x000fe20000000800 */
[----:B------:R-:W-:Y:S01]  /*c880*/  ULDC UR7, c[0x0][0x2f0] ;  /* 0x0000bc0000077ab9 */ /* 0x000fe20000000800 */
[----:B------:R-:W-:-:S05]  /*c890*/  IMAD.MOV.U32 R28, RZ, RZ, RZ ;  /* 0x000000ffff1c7224 */ /* 0x000fca00078e00ff */
        /* <DEDUP_REMOVED lines=20> */
[----:B------:R-:W-:Y:S02]  /*c9e0*/  USHF.R.S32.HI UR5, URZ, 0x1f, UR4 ;  /* 0x0000001f3f057899 */ /* 0x000fe40008011404 */
[----:B------:R-:W-:Y:S02]  /*c9f0*/  USHF.R.S32.HI UR7, URZ, 0x1f, UR6 ;  /* 0x0000001f3f077899 */ /* 0x000fe40008011406 */
[----:B------:R-:W-:-:S02]  /*ca00*/  ULEA.HI UR5, UR5, UR4, URZ, 0x6 ;  /* 0x0000000405057291 */ /* 0x000fc4000f8f303f */
[----:B------:R-:W-:Y:S02]  /*ca10*/  ULEA.HI UR7, UR7, UR6, URZ, 0x6 ;  /* 0x0000000607077291 */ /* 0x000fe4000f8f303f */
[----:B------:R-:W-:Y:S02]  /*ca20*/  USHF.R.S32.HI UR41, URZ, 0x6, UR5 ;  /* 0x000000063f297899 */ /* 0x000fe40008011405 */
[----:B------:R-:W-:-:S04]  /*ca30*/  USHF.R.S32.HI UR42, URZ, 0x6, UR7 ;  /* 0x000000063f2a7899 */ /* 0x000fc80008011407 */
        /* <DEDUP_REMOVED lines=43> */
.L_x_7313:
[----:B------:R-:W-:Y:S02]  /*ccf0*/  UIMAD UR48, UR44, UR38, URZ ;  /* 0x000000262c3072a4 */ /* 0x000fe4000f8e023f */
[----:B------:R-:W-:Y:S01]  /*cd00*/  MOV R0, UR38 ;  /* 0x0000002600007c02 */ /* 0x000fe20008000f00 */
[----:B------:R-:W-:-:S03]  /*cd10*/  IMAD.MOV.U32 R4, RZ, RZ, 0x1 ;  /* 0x00000001ff047424 */ /* 0x000fc600078e00ff */
[----:B------:R-:W-:-:S05]  /*cd20*/  IMAD.U32 R25, RZ, RZ, UR48 ;  /* 0x00000030ff197e24 */ /* 0x000fca000f8e00ff */
[----:B------:R-:W-:Y:S02]  /*cd30*/  VIADDMNMX R25, R25, R0, UR11, PT ;  /* 0x0000000b19197e46 */ /* 0x000fe4000b800100 */
[----:B------:R-:W-:Y:S02]  /*cd40*/  MOV R0, RZ ;  /* 0x000000ff00007202 */ /* 0x000fe40000000f00 */
        /* <DEDUP_REMOVED lines=16> */
[----:B------:R-:W-:Y:S01]  /*ce50*/  MOV R6, UR6 ;  /* 0x0000000600067c02 */ /* 0x000fe20008000f00 */
[----:B------:R-:W-:Y:S01]  /*ce60*/  IMAD.U32 R7, RZ, RZ, UR7 ;  /* 0x00000007ff077e24 */ /* 0x000fe2000f8e00ff */
[----:B------:R-:W-:Y:S01]  /*ce70*/  MOV R10, UR4 ;  /* 0x00000004000a7c02 */ /* 0x000fe20008000f00 */
[----:B------:R-:W-:Y:S01]  /*ce80*/  IMAD.U32 R11, RZ, RZ, UR5 ;  /* 0x00000005ff0b7e24 */ /* 0x000fe2000f8e00ff */
[----:B------:R-:W-:Y:S01]  /*ce90*/  MOV R8, 0x70 ;  /* 0x0000007000087802 */ /* 0x000fe20000000f00 */
[----:B------:R-:W-:Y:S01]  /*cea0*/  IMAD.MOV.U32 R12, RZ, RZ, 0x1 ;  /* 0x00000001ff0c7424 */ /* 0x000fe200078e00ff */
[----:B------:R-:W-:-:S07]  /*ceb0*/  MOV R13, RZ ;  /* 0x000000ff000d7202 */ /* 0x000fce0000000f00 */
[----:B------:R-:W-:-:S07]  /*cec0*/  LEPC R20, `(.L_x_7314) ;  /* 0x000000001014794e */ /* 0x000fce0000000000 */
[----:B0----5:R-:W-:Y:S05]  /*ced0*/  CALL.ABS.NOINC R2 ;  /* 0x0000000002007343 */ /* 0x021fea0003c00000 */
.L_x_7314:
        /* <DEDUP_REMOVED lines=11> */
[----:B------:R-:W-:Y:S01]  /*cf90*/  IMAD.U32 R6, RZ, RZ, UR6 ;  /* 0x00000006ff067e24 */ /* 0x000fe2000f8e00ff */
[----:B------:R-:W-:Y:S01]  /*cfa0*/  MOV R7, UR7 ;  /* 0x0000000700077c02 */ /* 0x000fe20008000f00 */
[----:B------:R-:W-:Y:S01]  /*cfb0*/  IMAD.U32 R10, RZ, RZ, UR4 ;  /* 0x00000004ff0a7e24 */ /* 0x000fe2000f8e00ff */
[----:B------:R-:W-:Y:S01]  /*cfc0*/  MOV R11, UR5 ;  /* 0x00000005000b7c02 */ /* 0x000fe20008000f00 */
[----:B------:R-:W-:Y:S01]  /*cfd0*/  IMAD.MOV.U32 R8, RZ, RZ, 0x70 ;  /* 0x00000070ff087424 */ /* 0x000fe200078e00ff */
[----:B------:R-:W-:Y:S01]  /*cfe0*/  MOV R12, 0x1 ;  /* 0x00000001000c7802 */ /* 0x000fe20000000f00 */
[----:B0-----:R-:W-:-:S07]  /*cff0*/  IMAD.MOV.U32 R13, RZ, RZ, RZ ;  /* 0x000000ffff0d7224 */ /* 0x001fce00078e00ff */
[----:B------:R-:W-:-:S07]  /*d000*/  LEPC R20, `(.L_x_7316) ;  /* 0x000000001014794e */ /* 0x000fce0000000000 */
[----:B-1---5:R-:W-:Y:S05]  /*d010*/  CALL.ABS.NOINC R2 ;  /* 0x0000000002007343 */ /* 0x022fea0003c00000 */
.L_x_7316:
[----:B------:R0:W1:Y:S01]  /*d020*/  LDC.64 R2, c[0x4][R16] ;  /* 0x0100000010027b82 */ /* 0x0000620000000a00 */
[----:B------:R-:W-:Y:S01]  /*d030*/  ULDC.64 UR4, c[0x4][0xf0] ;  /* 0x01003c0000047ab9 */ /* 0x000fe20000000a00 */
[----:B------:R-:W-:Y:S01]  /*d040*/  ULDC.64 UR6, c[0x4][0xf8] ;  /* 0x01003e0000067ab9 */ /* 0x000fe20000000a00 */
[----:B------:R-:W-:Y:S01]  /*d050*/  MOV R4, UR4 ;  /* 0x0000000400047c02 */ /* 0x000fe20008000f00 */
[----:B------:R-:W-:Y:S01]  /*d060*/  IMAD.U32 R5, RZ, RZ, UR5 ;  /* 0x00000005ff057e24 */ /* 0x000fe2000f8e00ff */
[----:B------:R-:W-:Y:S01]  /*d070*/  ULDC.64 UR4, c[0x4][0x50] ;  /* 0x0100140000047ab9 */ /* 0x000fe20000000a00 */
[----:B------:R-:W-:Y:S01]  /*d080*/  MOV R6, UR6 ;  /* 0x0000000600067c02 */ /* 0x000fe20008000f00 */
[----:B------:R-:W-:Y:S01]  /*d090*/  IMAD.U32 R7, RZ, RZ, UR7 ;  /* 0x00000007ff077e24 */ /* 0x000fe2000f8e00ff */
[----:B------:R-:W-:Y:S01]  /*d0a0*/  MOV R10, UR4 ;  /* 0x00000004000a7c02 */ /* 0x000fe20008000f00 */
[----:B------:R-:W-:Y:S01]  /*d0b0*/  IMAD.U32 R11, RZ, RZ, UR5 ;  /* 0x00000005ff0b7e24 */ /* 0x000fe2000f8e00ff */
[----:B------:R-:W-:Y:S01]  /*d0c0*/  MOV R8, 0x70 ;  /* 0x0000007000087802 */ /* 0x000fe20000000f00 */
[----:B------:R-:W-:Y:S01]  /*d0d0*/  IMAD.MOV.U32 R12, RZ, RZ, 0x1 ;  /* 0x00000001ff0c7424 */ /* 0x000fe200078e00ff */
[----:B0-----:R-:W-:-:S07]  /*d0e0*/  MOV R13, RZ ;  /* 0x000000ff000d7202 */ /* 0x001fce0000000f00 */
[----:B------:R-:W-:-:S07]  /*d0f0*/  LEPC R20, `(.L_x_7315) ;  /* 0x000000001014794e */ /* 0x000fce0000000000 */
[----:B-1----:R-:W-:Y:S05]  /*d100*/  CALL.ABS.NOINC R2 ;  /* 0x0000000002007343 */ /* 0x002fea0003c00000 */
.L_x_7315:
[----:B------:R-:W0:Y:S01]  /*d110*/  LDC.64 R2, c[0x0][0x9f8] ;  /* 0x00027e00ff027b82 */ /* 0x000e220000000a00 */
[----:B------:R-:W-:-:S07]  /*d120*/  IMAD.MOV.U32 R24, RZ, RZ, R17 ;  /* 0x000000ffff187224 */ /* 0x000fce00078e0011 */
[----:B------:R-:W1:Y:S01]  /*d130*/  LDC R37, c[0x0][0x430] ;  /* 0x00010c00ff257b82 */ /* 0x000e620000000800 */
[----:B------:R-:W-:Y:S01]  /*d140*/  SHF.L.U32 R36, R30, 0x4, RZ ;  /* 0x000000041e247819 */ /* 0x000fe200000006ff */
[----:B------:R-:W-:Y:S01]  /*d150*/  ULDC UR4, c[0x0][0x320] ;  /* 0x0000c80000047ab9 */ /* 0x000fe20000000800 */
[----:B0-----:R-:W-:-:S04]  /*d160*/  ISETP.NE.U32.AND P0, PT, R2, RZ, PT ;  /* 0x000000ff0200720c */ /* 0x001fc80003f05070 */
[----:B------:R-:W-:-:S13]  /*d170*/  ISETP.NE.AND.EX P0, PT, R3, RZ, PT, P0 ;  /* 0x000000ff0300720c */ /* 0x000fda0003f05300 */
[----:B------:R-:W0:Y:S02]  /*d180*/  @P0 LDC.64 R2, c[0x0][0x9f8] ;  /* 0x00027e00ff020b82 */ /* 0x000e240000000a00 */
[----:B0-----:R-:W-:-:S05]  /*d190*/  @P0 IMAD.WIDE R2, R17, 0x4, R2 ;  /* 0x0000000411020825 */ /* 0x001fca00078e0202 */
[----:B------:R0:W2:Y:S01]  /*d1a0*/  @P0 LDG.E R24, desc[UR36][R2.64] ;  /* 0x0000002402180981 */ /* 0x0000a2000c1e1900 */
[----:B------:R-:W-:Y:S02]  /*d1b0*/  LOP3.LUT R6, R30, 0x7f, RZ, 0xc0, !PT ;  /* 0x0000007f1e067812 */ /* 0x000fe400078ec0ff */
[----:B------:R-:W-:Y:S02]  /*d1c0*/  LOP3.LUT R36, R36, 0x70, RZ, 0xc0, !PT ;  /* 0x0000007024247812 */ /* 0x000fe400078ec0ff */
[----:B------:R-:W-:Y:S02]  /*d1d0*/  SHF.R.U32.HI R35, RZ, 0x3, R6 ;  /* 0x00000003ff237819 */ /* 0x000fe40000011606 */
[----:B------:R-:W-:Y:S02]  /*d1e0*/  LEA R18, R25, 0xffffffc0, 0x6 ;  /* 0xffffffc019127811 */ /* 0x000fe400078e30ff */
[----:B------:R-:W-:Y:S02]  /*d1f0*/  LOP3.LUT R31, R36, R35, RZ, 0xfc, !PT ;  /* 0x00000023241f7212 */ /* 0x000fe400078efcff */
[----:B-1----:R-:W-:-:S02]  /*d200*/  ISETP.NE.AND P1, PT, R37, 0x1, PT ;  /* 0x000000012500780c */ /* 0x002fc40003f25270 */
[----:B------:R-:W-:Y:S01]  /*d210*/  LOP3.LUT R16, R16, 0xfffffbff, RZ, 0xc0, !PT ;  /* 0xfffffbff10107812 */ /* 0x000fe200078ec0ff */
[----:B------:R-:W-:-:S05]  /*d220*/  IMAD.IADD R5, R31, 0x1, R18 ;  /* 0x000000011f057824 */ /* 0x000fca00078e0212 */
[C---:B------:R-:W-:Y:S02]  /*d230*/  ISETP.GE.AND P0, PT, R5.reuse, UR40, PT ;  /* 0x0000002805007c0c */ /* 0x040fe4000bf06270 */
[----:B-----5:R-:W-:Y:S02]  /*d240*/  IADD3 R19, R5, R28, RZ ;  /* 0x0000001c05137210 */ /* 0x020fe40007ffe0ff */
[----:B------:R-:W-:Y:S01]  /*d250*/  ISETP.GT.U32.OR P0, PT, R31, 0x3f, P0 ;  /* 0x0000003f1f00780c */ /* 0x000fe20000704470 */
[----:B------:R-:W1:Y:S01]  /*d260*/  @P1 LDC R0, c[0x0][0x434] ;  /* 0x00010d00ff001b82 */ /* 0x000e620000000800 */
[----:B------:R-:W-:Y:S01]  /*d270*/  @P1 LOP3.LUT R16, R16, 0x400, RZ, 0xfc, !PT ;  /* 0x0000040010101812 */ /* 0x000fe200078efcff */
[----:B------:R-:W-:-:S06]  /*d280*/  IMAD.MOV.U32 R7, RZ, RZ, R19 ;  /* 0x000000ffff077224 */ /* 0x000fcc00078e0013 */
        /* <DEDUP_REMOVED lines=15> */
[----:B------:R-:W-:Y:S02]  /*d380*/  IADD3 R0, -R7, RZ, RZ ;  /* 0x000000ff07007210 */ /* 0x000fe40007ffe1ff */
[----:B------:R-:W-:Y:S02]  /*d390*/  CS2R R26, SRZ ;  /* 0x00000000001a7805 */ /* 0x000fe4000001ff00 */
[----:B------:R-:W-:Y:S01]  /*d3a0*/  LOP3.LUT R16, R16, 0xffffffdf, RZ, 0xc0, !PT ;  /* 0xffffffdf10107812 */ /* 0x000fe200078ec0ff */
[----:B------:R-:W-:Y:S02]  /*d3b0*/  IMAD R19, R37, R0, R19 ;  /* 0x0000000025137224 */ /* 0x000fe400078e0213 */
[----:B0-----:R-:W-:-:S05]  /*d3c0*/  IMAD.SHL.U32 R4, R30, 0x8, RZ ;  /* 0x000000081e047824 */ /* 0x001fca00078e00ff */
        /* <DEDUP_REMOVED lines=23> */
[----:B--2---:R-:W-:Y:S02]  /*d540*/  @!P0 SHF.R.S32.HI R27, RZ, 0x1f, R5 ;  /* 0x0000001fff1b8819 */ /* 0x004fe40000011405 */
[----:B------:R-:W-:Y:S02]  /*d550*/  @!P0 MOV R26, R5 ;  /* 0x00000005001a8202 */ /* 0x000fe40000000f00 */
[----:B------:R-:W-:Y:S01]  /*d560*/  ISETP.GE.AND P0, PT, R3, UR4, PT ;  /* 0x0000000403007c0c */ /* 0x000fe2000bf06270 */
[----:B------:R-:W-:Y:S01]  /*d570*/  IMAD.SHL.U32 R3, R0, 0x2, RZ ;  /* 0x0000000200037824 */ /* 0x000fe200078e00ff */
[----:B------:R-:W-:Y:S02]  /*d580*/  SEL R0, RZ, 0x1, P5 ;  /* 0x00000001ff007807 */ /* 0x000fe40002800000 */
[----:B------:R-:W-:-:S02]  /*d590*/  SEL R34, RZ, 0x40, P0 ;  /* 0x00000040ff227807 */ /* 0x000fc40000000000 */
[----:B------:R-:W-:Y:S02]  /*d5a0*/  ISETP.GE.AND P0, PT, R2, UR4, PT ;  /* 0x0000000402007c0c */ /* 0x000fe4000bf06270 */
        /* <DEDUP_REMOVED lines=13> */
.L_x_7359:
        /* <DEDUP_REMOVED lines=14> */
.L_x_7318:
[----:B------:R-:W-:-:S04]  /*d760*/  MOV R0, 0x1 ;  /* 0x0000000100007802 */ /* 0x000fc80000000f00 */
[----:B------:R-:W-:-:S04]  /*d770*/  SHF.L.U32 R0, R0, 0x1f, RZ ;  /* 0x0000001f00007819 */ /* 0x000fc800000006ff */
[----:B------:R-:W0:Y:S02]  /*d780*/  SYNCS.PHASECHK.TRANS64.TRYWAIT P0, [UR45+0x28c40], R0 ;  /* 0x028c4000ff0075a7 */ /* 0x000e24000800016d */
[----:B0-----:R-:W-:Y:S05]  /*d790*/  @!P0 BRA `(.L_x_7319) ;  /* 0x0000002800c88947 */ /* 0x001fea0003800000 */
.L_x_7360:
        /* <DEDUP_REMOVED lines=38> */
[----:B0-----:R-:W-:-:S04]  /*da00*/  @P0 LEA R14, P1, R22, R14, 0x1 ;  /* 0x0000000e160e0211 */ /* 0x001fc800078208ff */
[----:B-1----:R-:W-:Y:S01]  /*da10*/  @P0 IADD3.X R3, RZ, R2, RZ, P1, !PT ;  /* 0x00000002ff030210 */ /* 0x002fe20000ffe4ff */
[----:B------:R-:W-:Y:S02]  /*da20*/  @P0 IMAD.MOV.U32 R2, RZ, RZ, R14 ;  /* 0x000000ffff020224 */ /* 0x000fe400078e000e */
[----:B------:R-:W0:Y:S04]  /*da30*/  SHFL.IDX PT, R14, R0, 0x1, 0x181f ;  /* 0x00381f00000e7f89 */ /* 0x000e2800000e0000 */
[----:B------:R0:W-:Y:S01]  /*da40*/  @P0 LDGSTS.E.BYPASS.LTC128B.128 [R7+0x22400], desc[UR36][R2.64], !P2 ;  /* 0x2240000002070fae */ /* 0x0001e2000d101d64 */
[----:B------:R-:W-:-:S13]  /*da50*/  ISETP.GE.AND P0, PT, R18, 0x11, PT ;  /* 0x000000111200780c */ /* 0x000fda0003f06270 */
[----:B------:R-:W-:Y:S02]  /*da60*/  @P0 LEA R9, R30, UR45, 0x1 ;  /* 0x0000002d1e090c11 */ /* 0x000fe4000f8e08ff */
[----:B0-----:R-:W-:Y:S02]  /*da70*/  @P0 LEA R2, P1, R22, R14, 0x1 ;  /* 0x0000000e16020211 */ /* 0x001fe400078208ff */
[----:B------:R-:W0:Y:S02]  /*da80*/  SHFL.IDX PT, R14, R0, 0x2, 0x181f ;  /* 0x00581f00000e7f89 */ /* 0x000e2400000e0000 */
[----:B------:R-:W-:Y:S02]  /*da90*/  @P0 IADD3.X R3, RZ, R4, RZ, P1, !PT ;  /* 0x00000004ff030210 */ /* 0x000fe40000ffe4ff */
        /* <DEDUP_REMOVED lines=9> */
.L_x_7370:
        /* <DEDUP_REMOVED lines=15> */
.L_x_7321:
        /* <DEDUP_REMOVED lines=17> */
[----:B------:R-:W-:Y:S01]  /*dd30*/  MOV R11, UR9 ;  /* 0x00000009000b7c02 */ /* 0x000fe20008000f00 */
[----:B------:R-:W-:Y:S01]  /*dd40*/  IMAD.MOV.U32 R8, RZ, RZ, 0x70 ;  /* 0x00000070ff087424 */ /* 0x000fe200078e00ff */
[----:B------:R-:W-:Y:S01]  /*dd50*/  MOV R12, 0x1 ;  /* 0x00000001000c7802 */ /* 0x000fe20000000f00 */
[----:B------:R-:W-:-:S07]  /*dd60*/  IMAD.MOV.U32 R13, RZ, RZ, RZ ;  /* 0x000000ffff0d7224 */ /* 0x000fce00078e00ff */
[----:B------:R-:W-:-:S07]  /*dd70*/  LEPC R20, `(.L_x_7322) ;  /* 0x000000001014794e */ /* 0x000fce0000000000 */
[----:B0-----:R-:W-:Y:S05]  /*dd80*/  CALL.ABS.NOINC R2 ;  /* 0x0000000002007343 */ /* 0x001fea0003c00000 */
.L_x_7322:
[----:B------:R-:W-:Y:S01]  /*dd90*/  UISETP.NE.AND UP0, UPT, UR47, URZ, UPT ;  /* 0x0000003f2f00728c */ /* 0x000fe2000bf05270 */
[----:B------:R-:W0:Y:S01]  /*dda0*/  S2R R20, SR_CTAID.Z ;  /* 0x0000000000147919 */ /* 0x000e220000002700 */
[----:B------:R-:W-:Y:S01]  /*ddb0*/  MOV R0, UR46 ;  /* 0x0000002e00007c02 */ /* 0x000fe20008000f00 */
[----:B------:R-:W-:Y:S01]  /*ddc0*/  ULDC.64 UR8, c[0x0][0x2d8] ;  /* 0x0000b60000087ab9 */ /* 0x000fe20000000a00 */
[----:B------:R-:W-:Y:S02]  /*ddd0*/  R2UR UR6, R23 ;  /* 0x00000000170672ca */ /* 0x000fe400000e0000 */
[----:B------:R-:W-:Y:S01]  /*dde0*/  PLOP3.LUT P0, PT, PT, PT, UP0, 0x80, 0x0 ;  /* 0x000000000000781c */ /* 0x000fe20003f0f008 */
[----:B------:R-:W-:-:S04]  /*ddf0*/  IMAD R9, R0, 0x40, R31 ;  /* 0x0000004000097824 */ /* 0x000fc800078e021f */
[----:B------:R-:W-:Y:S01]  /*de00*/  @UP0 ULDC UR4, c[0x0][0x44c] ;  /* 0x0001130000040ab9 */ /* 0x000fe20000000800 */
[----:B------:R-:W-:-:S05]  /*de10*/  MOV R7, R9 ;  /* 0x0000000900077202 */ /* 0x000fca0000000f00 */
[----:B------:R-:W-:Y:S02]  /*de20*/  UIMAD UR6, UR6, UR8, URZ ;  /* 0x00000008060672a4 */ /* 0x000fe4000f8e023f */
        /* <DEDUP_REMOVED lines=10> */
[----:B------:R-:W-:Y:S01]  /*ded0*/  MOV R4, UR4 ;  /* 0x0000000400047c02 */ /* 0x000fe20008000f00 */
[----:B------:R-:W-:Y:S02]  /*dee0*/  IMAD R6, R6, UR8, RZ ;  /* 0x0000000806067c24 */ /* 0x000fe4000f8e02ff */
[----:B------:R-:W-:Y:S01]  /*def0*/  IMAD.U32 R5, RZ, RZ, UR5 ;  /* 0x00000005ff057e24 */ /* 0x000fe2000f8e00ff */
[----:B------:R-:W-:Y:S01]  /*df00*/  MOV R2, R4 ;  /* 0x0000000400027202 */ /* 0x000fe20000000f00 */
[----:B------:R-:W-:Y:S01]  /*df10*/  IMAD.U32 R3, RZ, RZ, UR6 ;  /* 0x00000006ff037e24 */ /* 0x000fe2000f8e00ff */
[----:B------:R-:W-:Y:S01]  /*df20*/  SHF.R.S32.HI R4, RZ, 0x1f, R7 ;  /* 0x0000001fff047819 */ /* 0x000fe20000011407 */
[C---:B------:R-:W-:Y:S01]  /*df30*/  IMAD R5, R20.reuse, UR9, R6 ;  /* 0x0000000914057c24 */ /* 0x040fe2000f8e0206 */
[----:B------:R-:W-:Y:S01]  /*df40*/  ULDC.64 UR4, c[0x0][0x2d0] ;  /* 0x0000b40000047ab9 */ /* 0x000fe20000000a00 */
[----:B------:R-:W-:-:S04]  /*df50*/  IMAD.WIDE.U32 R2, R20, UR8, R2 ;  /* 0x0000000814027c25 */ /* 0x000fc8000f8e0002 */
[----:B------:R-:W-:Y:S01]  /*df60*/  IMAD.IADD R3, R3, 0x1, R5 ;  /* 0x0000000103037824 */ /* 0x000fe200078e0205 */
[C---:B------:R-:W-:Y:S01]  /*df70*/  IADD3 R5, -R7.reuse, RZ, RZ ;  /* 0x000000ff07057210 */ /* 0x040fe20007ffe1ff */
[----:B------:R-:W-:Y:S02]  /*df80*/  IMAD R4, R4, UR4, RZ ;  /* 0x0000000404047c24 */ /* 0x000fe4000f8e02ff */
[----:B------:R-:W-:-:S04]  /*df90*/  IMAD.WIDE.U32 R2, R7, UR4, R2 ;  /* 0x0000000407027c25 */ /* 0x000fc8000f8e0002 */
[----:B-1----:R-:W-:Y:S02]  /*dfa0*/  IMAD R5, R0, R5, R9 ;  /* 0x0000000500057224 */ /* 0x002fe400078e0209 */
        /* <DEDUP_REMOVED lines=13> */
[----:B------:R-:W-:-:S03]  /*e080*/  UMOV UR5, 0xffffffff ;  /* 0xffffffff00057882 */ /* 0x000fc60000000000 */
[----:B------:R-:W-:Y:S07]  /*e090*/  BRA.DIV UR5, `(.L_x_7323) ;  /* 0x0000002605c07947 */ /* 0x000fee000b800000 */
[----:B------:R-:W0:Y:S01]  /*e0a0*/  SHFL.IDX PT, R14, R4, RZ, 0x181f ;  /* 0x00181fff040e7589 */ /* 0x000e2200000e0000 */
[----:B------:R-:W-:Y:S01]  /*e0b0*/  IMAD.U32 R6, RZ, RZ, UR46 ;  /* 0x0000002eff067e24 */ /* 0x000fe2000f8e00ff */
[----:B------:R-:W-:Y:S02]  /*e0c0*/  ULDC UR4, c[0x0][0x288] ;  /* 0x0000a20000047ab9 */ /* 0x000fe40000000800 */
[----:B------:R-:W1:Y:S01]  /*e0d0*/  SHFL.IDX PT, R2, R5, RZ, 0x181f ;  /* 0x00181fff05027589 */ /* 0x000e6200000e0000 */
[----:B------:R-:W-:Y:S01]  /*e0e0*/  IMAD R0, R0, UR4, RZ ;  /* 0x0000000400007c24 */ /* 0x000fe2000f8e02ff */
[----:B------:R-:W-:Y:S02]  /*e0f0*/  LEA R7, R6, R35, 0x6 ;  /* 0x0000002306077211 */ /* 0x000fe400078e30ff */
[----:B------:R-:W-:Y:S02]  /*e100*/  SHFL.IDX PT, R6, R5, 0x1, 0x181f ;  /* 0x00381f0005067f89 */ /* 0x000fe400000e0000 */
[C---:B------:R-:W-:Y:S01]  /*e110*/  ISETP.GE.AND P0, PT, R7.reuse, R0, PT ;  /* 0x000000000700720c */ /* 0x040fe20003f06270 */
[----:B------:R-:W-:-:S12]  /*e120*/  VIADD R11, R7, 0x10 ;  /* 0x00000010070b7836 */ /* 0x000fd80000000000 */
[----:B------:R-:W-:Y:S02]  /*e130*/  @!P0 LEA R9, R30, UR45, 0x1 ;  /* 0x0000002d1e098c11 */ /* 0x000fe4000f8e08ff */
[----:B0-----:R-:W-:-:S05]  /*e140*/  @!P0 LEA R14, P2, R22, R14, 0x1 ;  /* 0x0000000e160e8211 */ /* 0x001fca00078408ff */
[----:B-1----:R-:W-:Y:S01]  /*e150*/  @!P0 IMAD.X R3, RZ, RZ, R2, P2 ;  /* 0x000000ffff038224 */ /* 0x002fe200010e0602 */
[----:B------:R-:W-:Y:S02]  /*e160*/  @!P0 MOV R2, R14 ;  /* 0x0000000e00028202 */ /* 0x000fe40000000f00 */
        /* <DEDUP_REMOVED lines=13> */
[----:B------:R0:W2:Y:S02]  /*e240*/  SHFL.IDX PT, R14, R4, 0x3, 0x181f ;  /* 0x00781f00040e7f89 */ /* 0x0000a400000e0000 */
[----:B-1----:R-:W-:Y:S02]  /*e250*/  @!P0 IADD3.X R3, RZ, R6, RZ, P2, !PT ;  /* 0x00000006ff038210 */ /* 0x002fe400017fe4ff */
[----:B------:R0:W1:Y:S04]  /*e260*/  SHFL.IDX PT, R6, R5, 0x3, 0x181f ;  /* 0x00781f0005067f89 */ /* 0x00006800000e0000 */
[----:B------:R0:W-:Y:S03]  /*e270*/  @!P0 LDGSTS.E.BYPASS.LTC128B.128 [R9+0x21400], desc[UR36][R2.64], !P1 ;  /* 0x2140000002098fae */ /* 0x0001e6000c901d64 */
.L_x_7379:
[----:B------:R-:W-:-:S05]  /*e280*/  VIADD R7, R7, 0x30 ;  /* 0x0000003007077836 */ /* 0x000fca0000000000 */
[----:B------:R-:W-:Y:S01]  /*e290*/  ISETP.GE.AND P0, PT, R7, R0, PT ;  /* 0x000000000700720c */ /* 0x000fe20003f06270 */
[----:B------:R-:W-:-:S05]  /*e2a0*/  IMAD.MOV.U32 R0, RZ, RZ, 0x1 ;  /* 0x00000001ff007424 */ /* 0x000fca00078e00ff */
[----:B------:R-:W-:-:S07]  /*e2b0*/  SHF.L.U32 R0, R0, 0x1f, RZ ;  /* 0x0000001f00007819 */ /* 0x000fce00000006ff */
[----:B0-2---:R-:W-:Y:S02]  /*e2c0*/  @!P0 LEA R2, P2, R22, R14, 0x1 ;  /* 0x0000000e16028211 */ /* 0x005fe400078408ff */
[----:B------:R-:W-:Y:S02]  /*e2d0*/  @!P0 LEA R5, R30, UR45, 0x1 ;  /* 0x0000002d1e058c11 */ /* 0x000fe4000f8e08ff */
[----:B-1----:R-:W-:-:S05]  /*e2e0*/  @!P0 IADD3.X R3, RZ, R6, RZ, P2, !PT ;  /* 0x00000006ff038210 */ /* 0x002fca00017fe4ff */
        /* <DEDUP_REMOVED lines=11> */
.L_x_7380:
[----:B------:R-:W-:-:S13]  /*e3a0*/  ISETP.NE.AND P0, PT, R33, 0x3, PT ;  /* 0x000000032100780c */ /* 0x000fda0003f05270 */
[----:B------:R-:W-:Y:S05]  /*e3b0*/  @!P0 BRA `(.L_x_7325) ;  /* 0x0000000000048947 */ /* 0x000fea0003800000 */
[----:B------:R-:W-:Y:S01]  /*e3c0*/  BPT.TRAP 0x1 ;  /* 0x000000040000795c */ /* 0x000fe20000300000 */
.L_x_7325:
[----:B------:R-:W1:Y:S02]  /*e3d0*/  SYNCS.PHASECHK.TRANS64.TRYWAIT P0, [UR45+0x28c60], R0 ;  /* 0x028c6000ff0075a7 */ /* 0x000e64000800016d */
[----:B-1----:R-:W-:Y:S05]  /*e3e0*/  @!P0 BRA `(.L_x_7326) ;  /* 0x0000002800308947 */ /* 0x002fea0003800000 */
.L_x_7381:
        /* <DEDUP_REMOVED lines=12> */
[----:B------:R-:W-:Y:S01]  /*e4b0*/  IMAD.IADD R3, R3, 0x1, R5 ;  /* 0x0000000103037824 */ /* 0x000fe200078e0205 */
[----:B------:R-:W-:Y:S02]  /*e4c0*/  MOV R5, UR6 ;  /* 0x0000000600057c02 */ /* 0x000fe40008000f00 */
        /* <DEDUP_REMOVED lines=73> */
[----:B------:R-:W-:Y:S02]  /*e960*/  ISETP.LT.OR P6, PT, R18, 0x21, P6 ;  /* 0x000000211200780c */ /* 0x000fe400037c1670 */
[----:B--2---:R-:W-:-:S11]  /*e970*/  MOV R4, RZ ;  /* 0x000000ff00047202 */ /* 0x004fd60000000f00 */
        /* <DEDUP_REMOVED lines=16> */
.L_x_7391:
        /* <DEDUP_REMOVED lines=30> */
.L_x_7328:
[----:B------:R-:W-:Y:S01]  /*ec60*/  IADD3 R25, R25, -0x2, RZ ;  /* 0xfffffffe19197810 */ /* 0x000fe20007ffe0ff */
[----:B------:R-:W-:Y:S01]  /*ec70*/  SYNCS.ARRIVE.TRANS64.A1T0 RZ, [UR45+0x28c50], RZ ;  /* 0x028c50ffffff79a7 */ /* 0x000fe2000810002d */
[----:B------:R-:W-:Y:S01]  /*ec80*/  BSSY B0, `(.L_x_7312) ;  /* 0x00000f1000007945 */ /* 0x000fe20003800000 */
[----:B------:R-:W-:Y:S01]  /*ec90*/  IMAD.MOV.U32 R0, RZ, RZ, 0x1 ;  /* 0x00000001ff007424 */ /* 0x000fe200078e00ff */
[----:B------:R-:W-:Y:S02]  /*eca0*/  ISETP.GE.AND P0, PT, R25, UR48, PT ;  /* 0x0000003019007c0c */ /* 0x000fe4000bf06270 */
[----:B------:R-:W-:-:S11]  /*ecb0*/  MOV R21, 0x1 ;  /* 0x0000000100157802 */ /* 0x000fd60000000f00 */
[----:B------:R-:W-:Y:S05]  /*ecc0*/  @!P0 BRA `(.L_x_7329) ;  /* 0x0000000c00b08947 */ /* 0x000fea0003800000 */
[----:B------:R-:W-:Y:S01]  /*ecd0*/  UIADD3 UR4, UR44, 0x1, URZ ;  /* 0x000000012c047890 */ /* 0x000fe2000fffe03f */
[----:B------:R-:W-:Y:S01]  /*ece0*/  LOP3.LUT R0, RZ, UR41, RZ, 0x33, !PT ;  /* 0x00000029ff007c12 */ /* 0x000fe2000f8e33ff */
[----:B------:R-:W-:Y:S01]  /*ecf0*/  ULOP3.LUT UR5, URZ, UR42, URZ, 0x33, !UPT ;  /* 0x0000002a3f057292 */ /* 0x000fe2000f8e333f */
[----:B------:R-:W-:Y:S01]  /*ed00*/  IADD3 R35, R36, R28, R35 ;  /* 0x0000001c24237210 */ /* 0x000fe20007ffe023 */
[----:B------:R-:W-:Y:S01]  /*ed10*/  UIMAD UR4, UR4, UR38, URZ ;  /* 0x00000026040472a4 */ /* 0x000fe2000f8e023f */
[----:B------:R-:W-:Y:S02]  /*ed20*/  LOP3.LUT R28, R34, 0x40, RZ, 0xc0, !PT ;  /* 0x00000040221c7812 */ /* 0x000fe400078ec0ff */
[----:B------:R-:W-:Y:S01]  /*ed30*/  LOP3.LUT R25, R17, 0x80, RZ, 0xc0, !PT ;  /* 0x0000008011197812 */ /* 0x000fe200078ec0ff */
[----:B------:R-:W-:Y:S01]  /*ed40*/  VIADD R2, R35, 0xffffff40 ;  /* 0xffffff4023027836 */ /* 0x000fe20000000000 */
[----:B------:R-:W-:Y:S02]  /*ed50*/  MOV R21, 0x1 ;  /* 0x0000000100157802 */ /* 0x000fe40000000f00 */
[----:B------:R-:W-:-:S02]  /*ed60*/  LOP3.LUT R3, RZ, UR4, RZ, 0x33, !PT ;  /* 0x00000004ff037c12 */ /* 0x000fc4000f8e33ff */
[----:B------:R-:W-:Y:S02]  /*ed70*/  SHF.R.U32.HI R28, RZ, 0x2, R28 ;  /* 0x00000002ff1c7819 */ /* 0x000fe4000001161c */
[----:B------:R-:W-:Y:S01]  /*ed80*/  VIMNMX3 R3, R0, UR5, R3, !PT ;  /* 0x0000000500037c0f */ /* 0x000fe2000f800103 */
[----:B------:R-:W-:Y:S01]  /*ed90*/  IMAD.MOV.U32 R0, RZ, RZ, 0x1 ;  /* 0x00000001ff007424 */ /* 0x000fe200078e00ff */
[----:B------:R-:W-:Y:S02]  /*eda0*/  SHF.R.U32.HI R25, RZ, 0x3, R25 ;  /* 0x00000003ff197819 */ /* 0x000fe40000011619 */
[C---:B------:R-:W-:Y:S01]  /*edb0*/  IADD3 R22, -R3.reuse, -0x2, RZ ;  /* 0xfffffffe03167810 */ /* 0x040fe20007ffe1ff */
[----:B------:R-:W-:-:S07]  /*edc0*/  IMAD R9, R3, -0x40, R2 ;  /* 0xffffffc003097824 */ /* 0x000fce00078e0202 */
.L_x_7344:
[----:B------:R-:W-:Y:S01]  /*edd0*/  ISETP.NE.AND P1, PT, R37, 0x1, PT ;  /* 0x000000012500780c */ /* 0x000fe20003f25270 */
[----:B------:R-:W-:Y:S01]  /*ede0*/  BSSY B1, `(.L_x_7330) ;  /* 0x0000014000017945 */ /* 0x000fe20003800000 */
[----:B------:R-:W-:Y:S01]  /*edf0*/  ISETP.GT.U32.AND P0, PT, R31, 0x3f, PT ;  /* 0x0000003f1f00780c */ /* 0x000fe20003f04070 */
[----:B------:R-:W-:Y:S01]  /*ee00*/  IMAD.MOV.U32 R6, RZ, RZ, RZ ;  /* 0x000000ffff067224 */ /* 0x000fe200078e00ff */
[----:B------:R-:W-:-:S09]  /*ee10*/  MOV R7, R9 ;  /* 0x0000000900077202 */ /* 0x000fd20000000f00 */
        /* <DEDUP_REMOVED lines=16> */
.L_x_7331:
[----:B------:R-:W-:Y:S05]  /*ef20*/  BSYNC B1 ;  /* 0x0000000000017941 */ /* 0x000fea0003800000 */
.L_x_7330:
[----:B------:R-:W-:-:S13]  /*ef30*/  ISETP.NE.AND P0, PT, R33, 0x3, PT ;  /* 0x000000032100780c */ /* 0x000fda0003f05270 */
[----:B------:R-:W-:Y:S05]  /*ef40*/  @!P0 BRA `(.L_x_7332) ;  /* 0x0000000000048947 */ /* 0x000fea0003800000 */
[----:B------:R-:W-:Y:S01]  /*ef50*/  BPT.TRAP 0x1 ;  /* 0x000000040000795c */ /* 0x000fe20000300000 */
.L_x_7332:
[----:B------:R-:W-:Y:S01]  /*ef60*/  LEA R10, R0, UR45, 0x3 ;  /* 0x0000002d000a7c11 */ /* 0x000fe2000f8e18ff */
[----:B------:R-:W-:Y:S01]  /*ef70*/  BSSY B1, `(.L_x_7333) ;  /* 0x0000004000017945 */ /* 0x000fe20003800000 */
[----:B------:R-:W-:-:S04]  /*ef80*/  SHF.L.U32 R20, R21, 0x1f, RZ ;  /* 0x0000001f15147819 */ /* 0x000fc800000006ff */
[----:B------:R-:W1:Y:S02]  /*ef90*/  SYNCS.PHASECHK.TRANS64.TRYWAIT P0, [R10+URZ+0x28c40], R20 ;  /* 0x028c40140a0075a7 */ /* 0x000e64000800017f */
[----:B-1----:R-:W-:Y:S05]  /*efa0*/  @!P0 BRA `(.L_x_7334) ;  /* 0x0000002400688947 */ /* 0x002fea0003800000 */
.L_x_7392:
[----:B------:R-:W-:Y:S05]  /*efb0*/  BSYNC B1 ;  /* 0x0000000000017941 */ /* 0x000fea0003800000 */
.L_x_7333:
        /* <DEDUP_REMOVED lines=12> */
[----:B------:R-:W-:-:S04]  /*f080*/  ULDC.64 UR4, c[0x0][0x310] ;  /* 0x0000c40000047ab9 */ /* 0x000fc80000000a00 */
[----:B------:R-:W-:Y:S01]  /*f090*/  IADD3 R3, R3, R5, RZ ;  /* 0x0000000503037210 */ /* 0x000fe20007ffe0ff */
[----:B------:R-:W-:-:S04]  /*f0a0*/  IMAD R5, R18, UR4, RZ ;  /* 0x0000000412057c24 */ /* 0x000fc8000f8e02ff */
[C---:B------:R-:W-:Y:S02]  /*f0b0*/  IMAD R5, R6.reuse, UR5, R5 ;  /* 0x0000000506057c24 */ /* 0x040fe4000f8e0205 */
[----:B------:R-:W-:Y:S01]  /*f0c0*/  IMAD.WIDE.U32 R2, R6, UR4, R2 ;  /* 0x0000000406027c25 */ /* 0x000fe2000f8e0002 */
        /* <DEDUP_REMOVED lines=22> */
[----:B------:R-:W0:Y:S01]  /*f230*/  SHFL.IDX PT, R14, R26, 0x2, 0x181f ;  /* 0x00581f001a0e7f89 */ /* 0x000e2200000e0000 */
[----:B--2---:R-:W-:-:S03]  /*f240*/  IADD3.X R5, RZ, R3, RZ, P0, !PT ;  /* 0x00000003ff057210 */ /* 0x004fc600007fe4ff */
[----:B------:R-:W2:Y:S04]  /*f250*/  SHFL.IDX PT, R3, R29, 0x2, 0x181f ;  /* 0x00581f001d037f89 */ /* 0x000ea800000e0000 */
[----:B------:R3:W-:Y:S01]  /*f260*/  LDGSTS.E.BYPASS.LTC128B.128 [R27+0x22c00], desc[UR36][R4.64], !P1 ;  /* 0x22c00000041b7fae */ /* 0x0007e2000c901d64 */
[----:B0-----:R-:W-:-:S03]  /*f270*/  IADD3 R2, P0, R14, R8, RZ ;  /* 0x000000080e027210 */ /* 0x001fc60007f1e0ff */
[----:B------:R3:W0:Y:S02]  /*f280*/  SHFL.IDX PT, R14, R26, 0x3, 0x181f ;  /* 0x00781f001a0e7f89 */ /* 0x00062400000e0000 */
[----:B--2---:R-:W-:-:S05]  /*f290*/  IMAD.X R3, RZ, RZ, R3, P0 ;  /* 0x000000ffff037224 */ /* 0x004fca00000e0603 */
[----:B------:R3:W-:Y:S03]  /*f2a0*/  LDGSTS.E.BYPASS.LTC128B.128 [R27+0x23400], desc[UR36][R2.64], !P1 ;  /* 0x23400000021b7fae */ /* 0x0007e6000c901d64 */
.L_x_7402:
[----:B0--3--:R-:W-:-:S04]  /*f2b0*/  IADD3 R2, P0, R14, R8, RZ ;  /* 0x000000080e027210 */ /* 0x009fc80007f1e0ff */
[----:B------:R-:W-:Y:S02]  /*f2c0*/  IADD3.X R3, RZ, R34, RZ, P0, !PT ;  /* 0x00000022ff037210 */ /* 0x000fe400007fe4ff */
[----:B------:R-:W-:-:S03]  /*f2d0*/  PLOP3.LUT P0, PT, PT, PT, PT, 0x80, 0x0 ;  /* 0x000000000000781c */ /* 0x000fc60003f0f070 */
[----:B------:R-:W-:Y:S01]  /*f2e0*/  @!PT LDS RZ, [RZ] ;  /* 0x00000000fffff984 */ /* 0x000fe20000000800 */
[----:B------:R-:W-:Y:S01]  /*f2f0*/  @!PT LDS RZ, [RZ] ;  /* 0x00000000fffff984 */ /* 0x000fe20000000800 */
[----:B------:R-:W-:Y:S01]  /*f300*/  @!PT LDS RZ, [RZ] ;  /* 0x00000000fffff984 */ /* 0x000fe20000000800 */
[----:B------:R0:W-:Y:S01]  /*f310*/  LDGSTS.E.BYPASS.LTC128B.128 [R27+0x23c00], desc[UR36][R2.64], !P1 ;  /* 0x23c00000021b7fae */ /* 0x0001e2000c901d64 */
[----:B------:R-:W-:-:S09]  /*f320*/  NOP ;  /* 0x0000000000007918 */ /* 0x000fd20000000000 */
.L_x_7336:
        /* <DEDUP_REMOVED lines=10> */
.L_x_7337:
[----:B------:R2:W-:Y:S01]  /*f3d0*/  SYNCS.ARRIVE.TRANS64.A1T0 RZ, [R10+URZ+0x28c30], RZ ;  /* 0x028c30ff0aff79a7 */ /* 0x0005e2000810003f */
[----:B------:R-:W-:Y:S05]  /*f3e0*/  @!P2 BRA `(.L_x_7338) ;  /* 0x000000000004a947 */ /* 0x000fea0003800000 */
[----:B------:R-:W-:Y:S01]  /*f3f0*/  BPT.TRAP 0x1 ;  /* 0x000000040000795c */ /* 0x000fe20000300000 */
.L_x_7338:
[----:B------:R-:W3:Y:S01]  /*f400*/  SYNCS.PHASECHK.TRANS64.TRYWAIT P0, [R10+URZ+0x28c60], R20 ;  /* 0x028c60140a0075a7 */ /* 0x000ee2000800017f */
[----:B------:R-:W-:Y:S04]  /*f410*/  BSSY B1, `(.L_x_7339) ;  /* 0x0000002000017945 */ /* 0x000fe80003800000 */
[----:B---3--:R-:W-:Y:S05]  /*f420*/  @!P0 BRA `(.L_x_7340) ;  /* 0x0000002400688947 */ /* 0x008fea0003800000 */
.L_x_7403:
[----:B------:R-:W-:Y:S05]  /*f430*/  BSYNC B1 ;  /* 0x0000000000017941 */ /* 0x000fea0003800000 */
.L_x_7339:
        /* <DEDUP_REMOVED lines=46> */
[----:B------:R-:W-:Y:S01]  /*f720*/  LDGSTS.E.BYPASS.LTC128B.128 [R17+0x8400], desc[UR36][R6.64+0x200], !P4 ;  /* 0x0840020006117fae */ /* 0x000fe2000e101d64 */
[----:B------:R-:W-:-:S03]  /*f730*/  IADD3.X R5, RZ, R5, RZ, P0, !PT ;  /* 0x00000005ff057210 */ /* 0x000fc600007fe4ff */
[----:B------:R-:W0:Y:S04]  /*f740*/  SHFL.IDX PT, R14, R18, 0x2, 0x181f ;  /* 0x00581f00120e7f89 */ /* 0x000e2800000e0000 */
        /* <DEDUP_REMOVED lines=28> */
.L_x_7413:
        /* <DEDUP_REMOVED lines=20> */
.L_x_7342:
        /* <DEDUP_REMOVED lines=10> */
.L_x_7343:
[----:B------:R-:W-:Y:S01]  /*faf0*/  IADD3 R0, R0, 0x1, RZ ;  /* 0x0000000100007810 */ /* 0x000fe20007ffe0ff */
[----:B------:R-:W-:Y:S01]  /*fb00*/  VIADD R22, R22, 0xffffffff ;  /* 0xffffffff16167836 */ /* 0x000fe20000000000 */
[----:B------:R1:W-:Y:S01]  /*fb10*/  SYNCS.ARRIVE.TRANS64.A1T0 RZ, [R10+URZ+0x28c50], RZ ;  /* 0x028c50ff0aff79a7 */ /* 0x0003e2000810003f */
[----:B------:R-:W-:Y:S02]  /*fb20*/  IADD3 R9, R9, -0x40, RZ ;  /* 0xffffffc009097810 */ /* 0x000fe40007ffe0ff */
[----:B------:R-:W-:-:S04]  /*fb30*/  ISETP.NE.AND P0, PT, R0, 0x2, PT ;  /* 0x000000020000780c */ /* 0x000fc80003f05270 */
[----:B------:R-:W-:Y:S02]  /*fb40*/  SEL R0, R0, RZ, P0 ;  /* 0x000000ff00007207 */ /* 0x000fe40000000000 */
[----:B0-----:R-:W-:Y:S02]  /*fb50*/  SEL R2, RZ, 0x1, P0 ;  /* 0x00000001ff027807 */ /* 0x001fe40000000000 */
[----:B------:R-:W-:Y:S02]  /*fb60*/  ISETP.GT.AND P0, PT, R22, UR48, PT ;  /* 0x0000003016007c0c */ /* 0x000fe4000bf04270 */
[----:B------:R-:W-:-:S11]  /*fb70*/  LOP3.LUT R21, R21, R2, RZ, 0x3c, !PT ;  /* 0x0000000215157212 */ /* 0x000fd600078e3cff */
[----:B-1----:R-:W-:Y:S05]  /*fb80*/  @P0 BRA `(.L_x_7344) ;  /* 0xfffffff000900947 */ /* 0x002fea000383ffff */
.L_x_7329:
[----:B------:R-:W-:Y:S05]  /*fb90*/  BSYNC B0 ;  /* 0x0000000000007941 */ /* 0x000fea0003800000 */
.L_x_7312:
[----:B------:R-:W0:Y:S01]  /*fba0*/  S2R R3, SR_CgaCtaId ;  /* 0x0000000000037919 */ /* 0x000e220000008800 */
[----:B------:R-:W-:Y:S01]  /*fbb0*/  MOV R2, 0x400 ;  /* 0x0000040000027802 */ /* 0x000fe20000000f00 */
[----:B------:R-:W-:Y:S01]  /*fbc0*/  BSSY B0, `(.L_x_7345) ;  /* 0x0000005000007945 */ /* 0x000fe20003800000 */
[----:B------:R-:W-:Y:S02]  /*fbd0*/  SHF.L.U32 R4, R4, 0x1f, RZ ;  /* 0x0000001f04047819 */ /* 0x000fe400000006ff */
[----:B0-----:R-:W-:-:S04]  /*fbe0*/  LEA R5, R3, R2, 0x18 ;  /* 0x0000000203057211 */ /* 0x001fc800078ec0ff */
[----:B------:R-:W0:Y:S02]  /*fbf0*/  SYNCS.PHASECHK.TRANS64.TRYWAIT P0, [R5+URZ+0x28c20], R4 ;  /* 0x028c2004050075a7 */ /* 0x000e24000800017f */
[----:B0-----:R-:W-:Y:S05]  /*fc00*/  @!P0 BRA `(.L_x_7346) ;  /* 0x0000002400488947 */ /* 0x001fea0003800000 */
.L_x_7414:
[----:B------:R-:W-:Y:S05]  /*fc10*/  BSYNC B0 ;  /* 0x0000000000007941 */ /* 0x000fea0003800000 */
.L_x_7345:
[----:B------:R-:W-:-:S03]  /*fc20*/  UMOV UR4, 0xffffffff ;  /* 0xffffffff00047882 */ /* 0x000fc60000000000 */
[----:B------:R-:W-:Y:S05]  /*fc30*/  BRA.DIV UR4, `(.L_x_7347) ;  /* 0x0000002604507947 */ /* 0x000fea000b800000 */
[----:B------:R-:W1:Y:S02]  /*fc40*/  S2R R2, SR_TID.X ;  /* 0x0000000000027919 */ /* 0x000e640000002100 */
[----:B-1----:R-:W-:-:S04]  /*fc50*/  SHF.R.U32.HI R2, RZ, 0x5, R2 ;  /* 0x00000005ff027819 */ /* 0x002fc80000011602 */
[----:B------:R-:W-:-:S05]  /*fc60*/  LOP3.LUT R2, R2, 0x3, RZ, 0xc0, !PT ;  /* 0x0000000302027812 */ /* 0x000fca00078ec0ff */
[----:B------:R1:W3:Y:S02]  /*fc70*/  SHFL.IDX PT, R14, R2, RZ, 0x1f ;  /* 0x00001fff020e7589 */ /* 0x0002e400000e0000 */
.L_x_7417:
[----:B---3--:R-:W-:-:S13]  /*fc80*/  ISETP.NE.AND P0, PT, R14, RZ, PT ;  /* 0x000000ff0e00720c */ /* 0x008fda0003f05270 */
[----:B------:R-:W-:Y:S05]  /*fc90*/  @P0 BRA `(.L_x_7255) ;  /* 0x0000000000880947 */ /* 0x000fea0003800000 */
[----:B------:R-:W-:-:S03]  /*fca0*/  UMOV UR4, 0xffffffff ;  /* 0xffffffff00047882 */ /* 0x000fc60000000000 */
[----:B------:R-:W-:Y:S05]  /*fcb0*/  BRA.DIV UR4, `(.L_x_7348) ;  /* 0x0000002604647947 */ /* 0x000fea000b800000 */
[----:B------:R-:W-:-:S13]  /*fcc0*/  ELECT P6, URZ, PT ;  /* 0x00000000003f782f */ /* 0x000fda00038c0000 */
.L_x_7420:
[----:B------:R-:W-:Y:S05]  /*fcd0*/  @!P6 BRA `(.L_x_7255) ;  /* 0x000000000078e947 */ /* 0x000fea0003800000 */
[----:B------:R-:W-:-:S06]  /*fce0*/  ULOP3.LUT UR4, UR43, 0x2, URZ, 0xfc, !UPT ;  /* 0x000000022b047892 */ /* 0x000fcc000f8efc3f */
[----:B-1----:R-:W-:-:S05]  /*fcf0*/  IMAD.U32 R2, RZ, RZ, UR4 ;  /* 0x00000004ff027e24 */ /* 0x002fca000f8e00ff */
[----:B------:R-:W-:-:S13]  /*fd00*/  ISETP.NE.AND P0, PT, R2, 0x3, PT ;  /* 0x000000030200780c */ /* 0x000fda0003f05270 */
[----:B------:R-:W-:Y:S05]  /*fd10*/  @!P0 BRA `(.L_x_7349) ;  /* 0x0000000000048947 */ /* 0x000fea0003800000 */
[----:B------:R-:W-:Y:S01]  /*fd20*/  BPT.TRAP 0x1 ;  /* 0x000000040000795c */ /* 0x000fe20000300000 */
.L_x_7349:
[C---:B0-----:R-:W-:Y:S01]  /*fd30*/  LEA R4, R0.reuse, R5, 0x3 ;  /* 0x0000000500047211 */ /* 0x041fe200078e18ff */
[----:B------:R-:W-:Y:S01]  /*fd40*/  VIADD R0, R0, 0x1 ;  /* 0x0000000100007836 */ /* 0x000fe20000000000 */
[----:B------:R-:W-:-:S04]  /*fd50*/  SHF.L.U32 R3, R21, 0x1f, RZ ;  /* 0x0000001f15037819 */ /* 0x000fc800000006ff */
[----:B------:R-:W0:Y:S01]  /*fd60*/  SYNCS.PHASECHK.TRANS64.TRYWAIT P1, [R4+URZ+0x28c40], R3 ;  /* 0x028c4003040075a7 */ /* 0x000e22000802017f */
[----:B------:R-:W-:-:S04]  /*fd70*/  ISETP.NE.AND P2, PT, R0, 0x2, PT ;  /* 0x000000020000780c */ /* 0x000fc80003f45270 */
[----:B------:R-:W-:Y:S01]  /*fd80*/  SEL R2, RZ, 0x1, P2 ;  /* 0x00000001ff027807 */ /* 0x000fe20001000000 */
[----:B0-----:R-:W-:Y:S08]  /*fd90*/  @!P1 BRA `(.L_x_7350) ;  /* 0x00000024004c9947 */ /* 0x001ff00003800000 */
.L_x_7421:
[----:B------:R-:W-:Y:S02]  /*fda0*/  SEL R0, R0, RZ, P2 ;  /* 0x000000ff00007207 */ /* 0x000fe40001000000 */
[----:B------:R-:W-:Y:S01]  /*fdb0*/  LOP3.LUT R2, R21, R2, RZ, 0x3c, !PT ;  /* 0x0000000215027212 */ /* 0x000fe200078e3cff */
[----:B------:R-:W-:Y:S06]  /*fdc0*/  @!P0 BRA `(.L_x_7351) ;  /* 0x0000000000048947 */ /* 0x000fec0003800000 */
[----:B------:R-:W-:Y:S01]  /*fdd0*/  BPT.TRAP 0x1 ;  /* 0x000000040000795c */ /* 0x000fe20000300000 */
.L_x_7351:
[----:B------:R-:W-:Y:S02]  /*fde0*/  LEA R5, R0, R5, 0x3 ;  /* 0x0000000500057211 */ /* 0x000fe400078e18ff */
[----:B------:R-:W-:-:S04]  /*fdf0*/  SHF.L.U32 R0, R2, 0x1f, RZ ;  /* 0x0000001f02007819 */ /* 0x000fc800000006ff */
[----:B------:R-:W1:Y:S02]  /*fe00*/  SYNCS.PHASECHK.TRANS64.TRYWAIT P1, [R5+URZ+0x28c40], R0 ;  /* 0x028c4000050075a7 */ /* 0x000e64000802017f */
[----:B-1----:R-:W-:Y:S05]  /*fe10*/  @!P1 BRA `(.L_x_7352) ;  /* 0x0000002400409947 */ /* 0x002fea0003800000 */
.L_x_7422:
[----:B------:R-:W-:Y:S05]  /*fe20*/  @!P0 BRA `(.L_x_7353) ;  /* 0x0000000000048947 */ /* 0x000fea0003800000 */
[----:B------:R-:W-:Y:S01]  /*fe30*/  BPT.TRAP 0x1 ;  /* 0x000000040000795c */ /* 0x000fe20000300000 */
.L_x_7353:
[----:B------:R-:W3:Y:S02]  /*fe40*/  SYNCS.PHASECHK.TRANS64.TRYWAIT P1, [R4+URZ+0x28c60], R3 ;  /* 0x028c6003040075a7 */ /* 0x000ee4000802017f */
[----:B---3--:R-:W-:Y:S05]  /*fe50*/  @!P1 BRA `(.L_x_7354) ;  /* 0x0000002400449947 */ /* 0x008fea0003800000 */
.L_x_7423:
[----:B------:R-:W-:Y:S05]  /*fe60*/  @!P0 BRA `(.L_x_7355) ;  /* 0x0000000000048947 */ /* 0x000fea0003800000 */
[----:B------:R-:W-:Y:S01]  /*fe70*/  BPT.TRAP 0x1 ;  /* 0x000000040000795c */ /* 0x000fe20000300000 */
.L_x_7355:
[----:B----4-:R4:W0:Y:S02]  /*fe80*/  SYNCS.PHASECHK.TRANS64.TRYWAIT P0, [R5+URZ+0x28c60], R0 ;  /* 0x028c6000050075a7 */ /* 0x010824000800017f */
[----:B0-----:R-:W-:Y:S05]  /*fe90*/  @!P0 NANOSLEEP.SYNCS 0x989680 ;  /* 0x009896800000895d */ /* 0x001fea0003900000 */
[----:B------:R-:W0:Y:S02]  /*fea0*/  @!P0 SYNCS.PHASECHK.TRANS64 P0, [R5+URZ+0x28c60], R0 ;  /* 0x028c6000050085a7 */ /* 0x000e24000800007f */
[----:B0-----:R-:W-:Y:S05]  /*feb0*/  @!P0 BRA `(.L_x_7355) ;  /* 0xfffffffc00f08947 */ /* 0x001fea000383ffff */
.L_x_7255:
[----:B-1----:R-:W-:Y:S05]  /*fec0*/  BSYNC B6 ;  /* 0x0000000000067941 */ /* 0x002fea0003800000 */
.L_x_7252:
[----:B------:R-:W-:Y:S05]  /*fed0*/  EXIT ;  /* 0x000000000000794d */ /* 0x000fea0003800000 */
.L_x_7260:
[----:B0-----:R-:W-:-:S04]  /*fee0*/  IMAD.U32 R5, RZ, RZ, UR5 ;  /* 0x00000005ff057e24 */ /* 0x001fc8000f8e00ff */
[----:B------:R0:W1:Y:S03]  /*fef0*/  SYNCS.PHASECHK.TRANS64.TRYWAIT P1, [R5+URZ+0x28c50], R2 ;  /* 0x028c5002050075a7 */ /* 0x000066000802017f */
[----:B-1----:R-:W-:Y:S05]  /*ff00*/  @!P1 NANOSLEEP.SYNCS 0x989680 ;  /* 0x009896800000995d */ /* 0x002fea0003900000 */
[----:B------:R-:W1:Y:S02]  /*ff10*/  @!P1 SYNCS.PHASECHK.TRANS64 P1, [R5+URZ+0x28c50], R2 ;  /* 0x028c5002050095a7 */ /* 0x000e64000802007f */
[----:B-1----:R-:W-:Y:S05]  /*ff20*/  @!P1 BRA `(.L_x_7260) ;  /* 0xfffffffc00ec9947 */ /* 0x002fea000383ffff */
[----:B------:R-:W-:Y:S05]  /*ff30*/  BRA `(.L_x_7356) ;  /* 0xffffff14005c7947 */ /* 0x000fea000383ffff */
.L_x_7266:
[----:B-1----:R-:W-:-:S04]  /*ff40*/  MOV R5, UR7 ;  /* 0x0000000700057c02 */ /* 0x002fc80008000f00 */
[----:B------:R1:W2:Y:S03]  /*ff50*/  SYNCS.PHASECHK.TRANS64.TRYWAIT P1, [R5+URZ+0x28c50], R2 ;  /* 0x028c5002050075a7 */ /* 0x0002a6000802017f */
[----:B--2---:R-:W-:Y:S05]  /*ff60*/  @!P1 NANOSLEEP.SYNCS 0x989680 ;  /* 0x009896800000995d */ /* 0x004fea0003900000 */
[----:B------:R-:W2:Y:S02]  /*ff70*/  @!P1 SYNCS.PHASECHK.TRANS64 P1, [R5+URZ+0x28c50], R2 ;  /* 0x028c5002050095a7 */ /* 0x000ea4000802007f */
[----:B--2---:R-:W-:Y:S05]  /*ff80*/  @!P1 BRA `(.L_x_7266) ;  /* 0xfffffffc00ec9947 */ /* 0x004fea000383ffff */
[----:B------:R-:W-:Y:S05]  /*ff90*/  BRA `(.L_x_7265) ;  /* 0xffffff2000607947 */ /* 0x000fea000383ffff */
.L_x_7271:
[----:B0-----:R-:W-:-:S04]  /*ffa0*/  IMAD.U32 R0, RZ, RZ, UR39 ;  /* 0x00000027ff007e24 */ /* 0x001fc8000f8e00ff */
[----:B------:R0:W1:Y:S03]  /*ffb0*/  SYNCS.PHASECHK.TRANS64.TRYWAIT P0, [R0+URZ+0x28c00], R13 ;  /* 0x028c000d000075a7 */ /* 0x000066000800017f */
[----:B-1----:R-:W-:Y:S05]  /*ffc0*/  @!P0 NANOSLEEP.SYNCS 0x989680 ;  /* 0x009896800000895d */ /* 0x002fea0003900000 */
[----:B------:R-:W1:Y:S02]  /*ffd0*/  @!P0 SYNCS.PHASECHK.TRANS64 P0, [R0+URZ+0x28c00], R13 ;  /* 0x028c000d000085a7 */ /* 0x000e64000800007f */
[----:B-1----:R-:W-:Y:S05]  /*ffe0*/  @!P0 BRA `(.L_x_7271) ;  /* 0xfffffffc00ec8947 */ /* 0x002fea000383ffff */
[----:B------:R-:W-:Y:S05]  /*fff0*/  BRA `(.L_x_7357) ;  /* 0xffffff3400b87947 */ /* 0x000fea000383ffff */
.L_x_7275:
[----:B-1----:R-:W-:-:S04]  /*10000*/  MOV R4, UR39 ;  /* 0x0000002700047c02 */ /* 0x002fc80008000f00 */
[----:B------:R1:W2:Y:S03]  /*10010*/  SYNCS.PHASECHK.TRANS64.TRYWAIT P1, [R4+URZ+0x28c30], R13 ;  /* 0x028c300d040075a7 */ /* 0x0002a6000802017f */
[----:B--2---:R-:W-:Y:S05]  /*10020*/  @!P1 NANOSLEEP.SYNCS 0x989680 ;  /* 0x009896800000995d */ /* 0x004fea0003900000 */
[----:B------:R-:W2:Y:S02]  /*10030*/  @!P1 SYNCS.PHASECHK.TRANS64 P1, [R4+URZ+0x28c30], R13 ;  /* 0x028c300d040095a7 */ /* 0x000ea4000802007f */
[----:B--2---:R-:W-:Y:S05]  /*10040*/  @!P1 BRA `(.L_x_7275) ;  /* 0xfffffffc00ec9947 */ /* 0x004fea000383ffff */
[----:B------:R-:W-:Y:S05]  /*10050*/  BRA `(.L_x_7274) ;  /* 0xffffff3400f87947 */ /* 0x000fea000383ffff */
.L_x_7280:
[----:B--2---:R-:W-:-:S04]  /*10060*/  IMAD.U32 R14, RZ, RZ, UR39 ;  /* 0x00000027ff0e7e24 */ /* 0x004fc8000f8e00ff */
[----:B------:R2:W3:Y:S03]  /*10070*/  SYNCS.PHASECHK.TRANS64.TRYWAIT P1, [R14+URZ+0x28c50], R13 ;  /* 0x028c500d0e0075a7 */ /* 0x0004e6000802017f */
[----:B---3--:R-:W-:Y:S05]  /*10080*/  @!P1 NANOSLEEP.SYNCS 0x989680 ;  /* 0x009896800000995d */ /* 0x008fea0003900000 */
[----:B------:R-:W3:Y:S02]  /*10090*/  @!P1 SYNCS.PHASECHK.TRANS64 P1, [R14+URZ+0x28c50], R13 ;  /* 0x028c500d0e0095a7 */ /* 0x000ee4000802007f */
[----:B---3--:R-:W-:Y:S05]  /*100a0*/  @!P1 BRA `(.L_x_7280) ;  /* 0xfffffffc00ec9947 */ /* 0x008fea000383ffff */
[----:B------:R-:W-:Y:S05]  /*100b0*/  BRA `(.L_x_7279) ;  /* 0xffffff5000207947 */ /* 0x000fea000383ffff */
.L_x_7286:
[----:B--2---:R-:W-:-:S04]  /*100c0*/  MOV R4, UR27 ;  /* 0x0000001b00047c02 */ /* 0x004fc80008000f00 */
[----:B------:R2:W3:Y:S03]  /*100d0*/  SYNCS.PHASECHK.TRANS64.TRYWAIT P1, [R4+URZ+0x28c30], R13 ;  /* 0x028c300d040075a7 */ /* 0x0004e6000802017f */
[----:B---3--:R-:W-:Y:S05]  /*100e0*/  @!P1 NANOSLEEP.SYNCS 0x989680 ;  /* 0x009896800000995d */ /* 0x008fea0003900000 */
[----:B------:R-:W3:Y:S02]  /*100f0*/  @!P1 SYNCS.PHASECHK.TRANS64 P1, [R4+URZ+0x28c30], R13 ;  /* 0x028c300d040095a7 */ /* 0x000ee4000802007f */
[----:B---3--:R-:W-:Y:S05]  /*10100*/  @!P1 BRA `(.L_x_7286) ;  /* 0xfffffffc00ec9947 */ /* 0x008fea000383ffff */
[----:B------:R-:W-:Y:S05]  /*10110*/  BRA `(.L_x_7285) ;  /* 0xffffff5400587947 */ /* 0x000fea000383ffff */
.L_x_7291:
[----:B-1----:R-:W-:-:S04]  /*10120*/  IMAD.U32 R14, RZ, RZ, UR27 ;  /* 0x0000001bff0e7e24 */ /* 0x002fc8000f8e00ff */
[----:B------:R1:W2:Y:S03]  /*10130*/  SYNCS.PHASECHK.TRANS64.TRYWAIT P1, [R14+URZ+0x28c50], R13 ;  /* 0x028c500d0e0075a7 */ /* 0x0002a6000802017f */
[----:B--2---:R-:W-:Y:S05]  /*10140*/  @!P1 NANOSLEEP.SYNCS 0x989680 ;  /* 0x009896800000995d */ /* 0x004fea0003900000 */
[----:B------:R-:W2:Y:S02]  /*10150*/  @!P1 SYNCS.PHASECHK.TRANS64 P1, [R14+URZ+0x28c50], R13 ;  /* 0x028c500d0e0095a7 */ /* 0x000ea4000802007f */
[----:B--2---:R-:W-:Y:S05]  /*10160*/  @!P1 BRA `(.L_x_7291) ;  /* 0xfffffffc00ec9947 */ /* 0x004fea000383ffff */
[----:B------:R-:W-:Y:S05]  /*10170*/  BRA `(.L_x_7290) ;  /* 0xffffff7000cc7947 */ /* 0x000fea000383ffff */
.L_x_7298:
[----:B-1----:R-:W-:-:S04]  /*10180*/  MOV R4, UR6 ;  /* 0x0000000600047c02 */ /* 0x002fc80008000f00 */
[----:B------:R1:W2:Y:S03]  /*10190*/  SYNCS.PHASECHK.TRANS64.TRYWAIT P1, [R4+URZ+0x28c30], R11 ;  /* 0x028c300b040075a7 */ /* 0x0002a6000802017f */
[----:B--2---:R-:W-:Y:S05]  /*101a0*/  @!P1 NANOSLEEP.SYNCS 0x989680 ;  /* 0x009896800000995d */ /* 0x004fea0003900000 */
[----:B------:R-:W2:Y:S02]  /*101b0*/  @!P1 SYNCS.PHASECHK.TRANS64 P1, [R4+URZ+0x28c30], R11 ;  /* 0x028c300b040095a7 */ /* 0x000ea4000802007f */
[----:B--2---:R-:W-:Y:S05]  /*101c0*/  @!P1 BRA `(.L_x_7298) ;  /* 0xfffffffc00ec9947 */ /* 0x004fea000383ffff */
[----:B------:R-:W-:Y:S05]  /*101d0*/  BRA `(.L_x_7297) ;  /* 0xffffff7400c47947 */ /* 0x000fea000383ffff */
.L_x_7303:
[----:B-1----:R-:W-:-:S04]  /*101e0*/  IMAD.U32 R12, RZ, RZ, UR6 ;  /* 0x00000006ff0c7e24 */ /* 0x002fc8000f8e00ff */
[----:B------:R1:W3:Y:S03]  /*101f0*/  SYNCS.PHASECHK.TRANS64.TRYWAIT P1, [R12+URZ+0x28c50], R11 ;  /* 0x028c500b0c0075a7 */ /* 0x0002e6000802017f */
[----:B---3--:R-:W-:Y:S05]  /*10200*/  @!P1 NANOSLEEP.SYNCS 0x989680 ;  /* 0x009896800000995d */ /* 0x008fea0003900000 */
[----:B------:R-:W3:Y:S02]  /*10210*/  @!P1 SYNCS.PHASECHK.TRANS64 P1, [R12+URZ+0x28c50], R11 ;  /* 0x028c500b0c0095a7 */ /* 0x000ee4000802007f */
[----:B---3--:R-:W-:Y:S05]  /*10220*/  @!P1 BRA `(.L_x_7303) ;  /* 0xfffffffc00ec9947 */ /* 0x008fea000383ffff */
[----:B------:R-:W-:Y:S05]  /*10230*/  BRA `(.L_x_7302) ;  /* 0xffffff8c00dc7947 */ /* 0x000fea000383ffff */
.L_x_7317:
[----:B------:R-:W-:Y:S01]  /*10240*/  MOV R13, R23 ;  /* 0x00000017000d7202 */ /* 0x000fe20000000f00 */
[----:B------:R-:W-:Y:S01]  /*10250*/  IMAD.MOV.U32 R12, RZ, RZ, RZ ;  /* 0x000000ffff0c7224 */ /* 0x000fe200078e00ff */
[----:B------:R-:W-:Y:S01]  /*10260*/  MOV R11, 0x1f ;  /* 0x0000001f000b7802 */ /* 0x000fe20000000f00 */
[----:B------:R-:W-:-:S07]  /*10270*/  IMAD.MOV.U32 R15, RZ, RZ, -0x1 ;  /* 0xffffffffff0f7424 */ /* 0x000fce00078e00ff */
[----:B------:R-:W-:Y:S05]  /*10280*/  WARPSYNC.COLLECTIVE R15, `(.L_x_7358) ;  /* 0x000000000f087348 */ /* 0x000fea0003c00000 */
[----:B------:R0:W1:Y:S02]  /*10290*/  SHFL.IDX P6, R14, R13, R12, R11 ;  /* 0x0000000c0d0e7389 */ /* 0x00006400000c000b */
[----:B01----:R-:W-:Y:S01]  /*102a0*/  ENDCOLLECTIVE ;  /* 0x000000000000791b */ /* 0x003fe20003800000 */
.L_x_7358:
[----:B------:R-:W-:Y:S05]  /*102b0*/  BRA `(.L_x_7359) ;  /* 0xffffffd000f07947 */ /* 0x000fea000383ffff */
.L_x_7319:
[----:B0-----:R-:W-:-:S04]  /*102c0*/  MOV R3, UR45 ;  /* 0x0000002d00037c02 */ /* 0x001fc80008000f00 */
[----:B------:R0:W1:Y:S03]  /*102d0*/  SYNCS.PHASECHK.TRANS64.TRYWAIT P0, [R3+URZ+0x28c40], R0 ;  /* 0x028c4000030075a7 */ /* 0x000066000800017f */
[----:B-1----:R-:W-:Y:S05]  /*102e0*/  @!P0 NANOSLEEP.SYNCS 0x989680 ;  /* 0x009896800000895d */ /* 0x002fea0003900000 */
[----:B------:R-:W1:Y:S02]  /*102f0*/  @!P0 SYNCS.PHASECHK.TRANS64 P0, [R3+URZ+0x28c40], R0 ;  /* 0x028c4000030085a7 */ /* 0x000e64000800007f */
[----:B-1----:R-:W-:Y:S05]  /*10300*/  @!P0 BRA `(.L_x_7319) ;  /* 0xfffffffc00ec8947 */ /* 0x002fea000383ffff */
[----:B------:R-:W-:Y:S05]  /*10310*/  BRA `(.L_x_7360) ;  /* 0xffffffd400207947 */ /* 0x000fea000383ffff */
.L_x_7320:
[----:B------:R-:W-:Y:S01]  /*10320*/  BSSY B0, `(.L_x_7361) ;  /* 0x0000008000007945 */ /* 0x000fe20003800000 */
[----:B------:R-:W-:Y:S01]  /*10330*/  IMAD.MOV.U32 R13, RZ, RZ, R5 ;  /* 0x000000ffff0d7224 */ /* 0x000fe200078e0005 */
[----:B------:R-:W-:Y:S01]  /*10340*/  MOV R12, RZ ;  /* 0x000000ff000c7202 */ /* 0x000fe20000000f00 */
[----:B------:R-:W-:Y:S01]  /*10350*/  IMAD.MOV.U32 R11, RZ, RZ, 0x181f ;  /* 0x0000181fff0b7424 */ /* 0x000fe200078e00ff */
[----:B------:R-:W-:-:S07]  /*10360*/  MOV R15, 0xffffffff ;  /* 0xffffffff000f7802 */ /* 0x000fce0000000f00 */
[----:B------:R-:W-:Y:S05]  /*10370*/  WARPSYNC.COLLECTIVE R15, `(.L_x_7362) ;  /* 0x000000000f087348 */ /* 0x000fea0003c00000 */
[----:B------:R0:W1:Y:S02]  /*10380*/  SHFL.IDX P6, R14, R13, R12, R11 ;  /* 0x0000000c0d0e7389 */ /* 0x00006400000c000b */
[----:B01----:R-:W-:Y:S01]  /*10390*/  ENDCOLLECTIVE ;  /* 0x000000000000791b */ /* 0x003fe20003800000 */
.L_x_7362:
[----:B------:R-:W-:Y:S05]  /*103a0*/  BSYNC B0 ;  /* 0x0000000000007941 */ /* 0x000fea0003800000 */
.L_x_7361:
        /* <DEDUP_REMOVED lines=9> */
.L_x_7363:
[----:B------:R-:W-:Y:S01]  /*10440*/  MOV R13, R5 ;  /* 0x00000005000d7202 */ /* 0x000fe20000000f00 */
[----:B------:R-:W-:Y:S01]  /*10450*/  IMAD.MOV.U32 R12, RZ, RZ, 0x1 ;  /* 0x00000001ff0c7424 */ /* 0x000fe200078e00ff */
[----:B------:R-:W-:-:S04]  /*10460*/  @P0 LEA R14, P1, R22, R14, 0x1 ;  /* 0x0000000e160e0211 */ /* 0x000fc800078208ff */
[----:B------:R-:W-:Y:S01]  /*10470*/  @P0 IADD3.X R3, RZ, R2, RZ, P1, !PT ;  /* 0x00000002ff030210 */ /* 0x000fe20000ffe4ff */
[----:B------:R-:W-:-:S08]  /*10480*/  @P0 IMAD.MOV.U32 R2, RZ, RZ, R14 ;  /* 0x000000ffff020224 */ /* 0x000fd000078e000e */
[----:B------:R-:W-:Y:S05]  /*10490*/  WARPSYNC.COLLECTIVE R15, `(.L_x_7364) ;  /* 0x000000000f087348 */ /* 0x000fea0003c00000 */
[----:B------:R0:W1:Y:S02]  /*104a0*/  SHFL.IDX P6, R14, R13, R12, R11 ;  /* 0x0000000c0d0e7389 */ /* 0x00006400000c000b */
[----:B01----:R-:W-:Y:S01]  /*104b0*/  ENDCOLLECTIVE ;  /* 0x000000000000791b */ /* 0x003fe20003800000 */
.L_x_7364:
        /* <DEDUP_REMOVED lines=11> */
.L_x_7365:
[----:B------:R-:W-:Y:S01]  /*10570*/  IMAD.MOV.U32 R13, RZ, RZ, R5 ;  /* 0x000000ffff0d7224 */ /* 0x000fe200078e0005 */
[----:B------:R-:W-:Y:S02]  /*10580*/  MOV R12, 0x2 ;  /* 0x00000002000c7802 */ /* 0x000fe40000000f00 */
[----:B------:R-:W-:-:S13]  /*10590*/  @P0 LEA R2, P1, R22, R14, 0x1 ;  /* 0x0000000e16020211 */ /* 0x000fda00078208ff */
[----:B------:R-:W-:Y:S05]  /*105a0*/  WARPSYNC.COLLECTIVE R15, `(.L_x_7366) ;  /* 0x000000000f087348 */ /* 0x000fea0003c00000 */
[----:B------:R0:W1:Y:S02]  /*105b0*/  SHFL.IDX P6, R14, R13, R12, R11 ;  /* 0x0000000c0d0e7389 */ /* 0x00006400000c000b */
[----:B01----:R-:W-:Y:S01]  /*105c0*/  ENDCOLLECTIVE ;  /* 0x000000000000791b */ /* 0x003fe20003800000 */
.L_x_7366:
[----:B------:R-:W-:-:S05]  /*105d0*/  @P0 IADD3.X R3, RZ, R4, RZ, P1, !PT ;  /* 0x00000004ff030210 */ /* 0x000fca0000ffe4ff */
        /* <DEDUP_REMOVED lines=11> */
.L_x_7367:
[----:B------:R-:W-:Y:S01]  /*10690*/  MOV R13, R5 ;  /* 0x00000005000d7202 */ /* 0x000fe20000000f00 */
[----:B------:R-:W-:Y:S01]  /*106a0*/  IMAD.MOV.U32 R12, RZ, RZ, 0x3 ;  /* 0x00000003ff0c7424 */ /* 0x000fe200078e00ff */
[----:B------:R-:W-:-:S13]  /*106b0*/  @P0 LEA R2, P1, R22, R14, 0x1 ;  /* 0x0000000e16020211 */ /* 0x000fda00078208ff */
[----:B------:R-:W-:Y:S05]  /*106c0*/  WARPSYNC.COLLECTIVE R15, `(.L_x_7368) ;  /* 0x000000000f087348 */ /* 0x000fea0003c00000 */
[----:B------:R0:W1:Y:S02]  /*106d0*/  SHFL.IDX P6, R14, R13, R12, R11 ;  /* 0x0000000c0d0e7389 */ /* 0x00006400000c000b */
[----:B01----:R-:W-:Y:S01]  /*106e0*/  ENDCOLLECTIVE ;  /* 0x000000000000791b */ /* 0x003fe20003800000 */
.L_x_7368:
[----:B------:R-:W-:-:S05]  /*106f0*/  @P0 IMAD.X R3, RZ, RZ, R4, P1 ;  /* 0x000000ffff030224 */ /* 0x000fca00008e0604 */
        /* <DEDUP_REMOVED lines=9> */
.L_x_7369:
[----:B------:R-:W-:Y:S05]  /*10790*/  BRA `(.L_x_7370) ;  /* 0xffffffd000e47947 */ /* 0x000fea000383ffff */
.L_x_7323:
[----:B------:R-:W-:Y:S01]  /*107a0*/  MOV R13, R5 ;  /* 0x00000005000d7202 */ /* 0x000fe20000000f00 */
[----:B------:R-:W-:Y:S01]  /*107b0*/  IMAD.MOV.U32 R12, RZ, RZ, RZ ;  /* 0x000000ffff0c7224 */ /* 0x000fe200078e00ff */
[----:B------:R-:W-:Y:S01]  /*107c0*/  MOV R11, 0x181f ;  /* 0x0000181f000b7802 */ /* 0x000fe20000000f00 */
[----:B------:R-:W-:Y:S01]  /*107d0*/  IMAD.MOV.U32 R15, RZ, RZ, -0x1 ;  /* 0xffffffffff0f7424 */ /* 0x000fe200078e00ff */
[----:B------:R-:W-:-:S07]  /*107e0*/  MOV R6, UR46 ;  /* 0x0000002e00067c02 */ /* 0x000fce0008000f00 */
[----:B------:R-:W-:Y:S05]  /*107f0*/  WARPSYNC.COLLECTIVE R15, `(.L_x_7371) ;  /* 0x000000000f087348 */ /* 0x000fea0003c00000 */
[----:B------:R0:W1:Y:S02]  /*10800*/  SHFL.IDX P6, R14, R13, R12, R11 ;  /* 0x0000000c0d0e7389 */ /* 0x00006400000c000b */
[----:B01----:R-:W-:Y:S01]  /*10810*/  ENDCOLLECTIVE ;  /* 0x000000000000791b */ /* 0x003fe20003800000 */
.L_x_7371:
[----:B------:R-:W-:Y:S02]  /*10820*/  IMAD R7, R6, 0x40, R35 ;  /* 0x0000004006077824 */ /* 0x000fe400078e0223 */
[----:B------:R-:W-:Y:S01]  /*10830*/  IMAD.MOV.U32 R13, RZ, RZ, R4 ;  /* 0x000000ffff0d7224 */ /* 0x000fe200078e0004 */
[----:B------:R-:W-:-:S07]  /*10840*/  MOV R2, R14 ;  /* 0x0000000e00027202 */ /* 0x000fce0000000f00 */
[----:B------:R-:W-:Y:S05]  /*10850*/  WARPSYNC.COLLECTIVE R15, `(.L_x_7372) ;  /* 0x000000000f087348 */ /* 0x000fea0003c00000 */
[----:B------:R0:W1:Y:S02]  /*10860*/  SHFL.IDX P6, R14, R13, R12, R11 ;  /* 0x0000000c0d0e7389 */ /* 0x00006400000c000b */
[----:B01----:R-:W-:Y:S01]  /*10870*/  ENDCOLLECTIVE ;  /* 0x000000000000791b */ /* 0x003fe20003800000 */
.L_x_7372:
[----:B------:R-:W-:Y:S02]  /*10880*/  ULDC UR4, c[0x0][0x288] ;  /* 0x0000a20000047ab9 */ /* 0x000fe40000000800 */
[----:B------:R-:W-:-:S05]  /*10890*/  IMAD R0, R0, UR4, RZ ;  /* 0x0000000400007c24 */ /* 0x000fca000f8e02ff */
[C---:B------:R-:W-:Y:S02]  /*108a0*/  ISETP.GE.AND P0, PT, R7.reuse, R0, PT ;  /* 0x000000000700720c */ /* 0x040fe40003f06270 */
[----:B------:R-:W-:Y:S01]  /*108b0*/  IADD3 R11, R7, 0x10, RZ ;  /* 0x00000010070b7810 */ /* 0x000fe20007ffe0ff */
[----:B------:R-:W-:Y:S01]  /*108c0*/  IMAD.MOV.U32 R13, RZ, RZ, R5 ;  /* 0x000000ffff0d7224 */ /* 0x000fe200078e0005 */
[----:B------:R-:W-:-:S09]  /*108d0*/  MOV R12, 0x1 ;  /* 0x00000001000c7802 */ /* 0x000fd20000000f00 */
        /* <DEDUP_REMOVED lines=13> */
.L_x_7373:
[----:B------:R-:W-:Y:S01]  /*109b0*/  VIADD R9, R7, 0x20 ;  /* 0x0000002007097836 */ /* 0x000fe20000000000 */
[----:B------:R-:W-:Y:S01]  /*109c0*/  @!P0 LEA R21, R30, UR45, 0x1 ;  /* 0x0000002d1e158c11 */ /* 0x000fe2000f8e08ff */
[----:B------:R-:W-:Y:S01]  /*109d0*/  IMAD.MOV.U32 R13, RZ, RZ, R4 ;  /* 0x000000ffff0d7224 */ /* 0x000fe200078e0004 */
[----:B------:R-:W-:-:S07]  /*109e0*/  MOV R6, R14 ;  /* 0x0000000e00067202 */ /* 0x000fce0000000f00 */
[----:B------:R-:W-:Y:S05]  /*109f0*/  WARPSYNC.COLLECTIVE R15, `(.L_x_7374) ;  /* 0x000000000f087348 */ /* 0x000fea0003c00000 */
[----:B------:R0:W1:Y:S02]  /*10a00*/  SHFL.IDX P6, R14, R13, R12, R11 ;  /* 0x0000000c0d0e7389 */ /* 0x00006400000c000b */
[----:B01----:R-:W-:Y:S01]  /*10a10*/  ENDCOLLECTIVE ;  /* 0x000000000000791b */ /* 0x003fe20003800000 */
.L_x_7374:
[----:B------:R-:W-:Y:S01]  /*10a20*/  MOV R13, R5 ;  /* 0x00000005000d7202 */ /* 0x000fe20000000f00 */
[----:B------:R-:W-:Y:S01]  /*10a30*/  IMAD.MOV.U32 R12, RZ, RZ, 0x2 ;  /* 0x00000002ff0c7424 */ /* 0x000fe200078e00ff */
[----:B------:R-:W-:-:S13]  /*10a40*/  @!P0 LEA R2, P2, R22, R14, 0x1 ;  /* 0x0000000e16028211 */ /* 0x000fda00078408ff */
[----:B------:R-:W-:Y:S05]  /*10a50*/  WARPSYNC.COLLECTIVE R15, `(.L_x_7375) ;  /* 0x000000000f087348 */ /* 0x000fea0003c00000 */
[----:B------:R0:W1:Y:S02]  /*10a60*/  SHFL.IDX P6, R14, R13, R12, R11 ;  /* 0x0000000c0d0e7389 */ /* 0x00006400000c000b */
[----:B01----:R-:W-:Y:S01]  /*10a70*/  ENDCOLLECTIVE ;  /* 0x000000000000791b */ /* 0x003fe20003800000 */
.L_x_7375:
[----:B------:R-:W-:-:S05]  /*10a80*/  @!P0 IADD3.X R3, RZ, R6, RZ, P2, !PT ;  /* 0x00000006ff038210 */ /* 0x000fca00017fe4ff */
        /* <DEDUP_REMOVED lines=11> */
.L_x_7376:
[----:B------:R-:W-:Y:S01]  /*10b40*/  IMAD.MOV.U32 R13, RZ, RZ, R5 ;  /* 0x000000ffff0d7224 */ /* 0x000fe200078e0005 */
[----:B------:R-:W-:Y:S02]  /*10b50*/  MOV R12, 0x3 ;  /* 0x00000003000c7802 */ /* 0x000fe40000000f00 */
[----:B------:R-:W-:-:S13]  /*10b60*/  @!P0 LEA R2, P2, R22, R14, 0x1 ;  /* 0x0000000e16028211 */ /* 0x000fda00078408ff */
[----:B------:R-:W-:Y:S05]  /*10b70*/  WARPSYNC.COLLECTIVE R15, `(.L_x_7377) ;  /* 0x000000000f087348 */ /* 0x000fea0003c00000 */
[----:B------:R0:W1:Y:S02]  /*10b80*/  SHFL.IDX P6, R14, R13, R12, R11 ;  /* 0x0000000c0d0e7389 */ /* 0x00006400000c000b */
[----:B01----:R-:W-:Y:S01]  /*10b90*/  ENDCOLLECTIVE ;  /* 0x000000000000791b */ /* 0x003fe20003800000 */
.L_x_7377:
[----:B------:R-:W-:-:S05]  /*10ba0*/  @!P0 IADD3.X R3, RZ, R6, RZ, P2, !PT ;  /* 0x00000006ff038210 */ /* 0x000fca00017fe4ff */
        /* <DEDUP_REMOVED lines=9> */
.L_x_7378:
[----:B------:R-:W-:Y:S05]  /*10c40*/  BRA `(.L_x_7379) ;  /* 0xffffffd4008c7947 */ /* 0x000fea000383ffff */
.L_x_7324:
[----:B0-----:R-:W-:-:S04]  /*10c50*/  IMAD.U32 R3, RZ, RZ, UR45 ;  /* 0x0000002dff037e24 */ /* 0x001fc8000f8e00ff */
[----:B------:R0:W1:Y:S03]  /*10c60*/  SYNCS.PHASECHK.TRANS64.TRYWAIT P0, [R3+URZ+0x28c20], R0 ;  /* 0x028c2000030075a7 */ /* 0x000066000800017f */
[----:B-1----:R-:W-:Y:S05]  /*10c70*/  @!P0 NANOSLEEP.SYNCS 0x989680 ;  /* 0x009896800000895d */ /* 0x002fea0003900000 */
[----:B------:R-:W1:Y:S02]  /*10c80*/  @!P0 SYNCS.PHASECHK.TRANS64 P0, [R3+URZ+0x28c20], R0 ;  /* 0x028c2000030085a7 */ /* 0x000e64000800007f */
[----:B-1----:R-:W-:Y:S05]  /*10c90*/  @!P0 BRA `(.L_x_7324) ;  /* 0xfffffffc00ec8947 */ /* 0x002fea000383ffff */
[----:B------:R-:W-:Y:S05]  /*10ca0*/  BRA `(.L_x_7380) ;  /* 0xffffffd400bc7947 */ /* 0x000fea000383ffff */
.L_x_7326:
[----:B0-----:R-:W-:-:S04]  /*10cb0*/  MOV R3, UR45 ;  /* 0x0000002d00037c02 */ /* 0x001fc80008000f00 */
[----:B------:R0:W1:Y:S03]  /*10cc0*/  SYNCS.PHASECHK.TRANS64.TRYWAIT P0, [R3+URZ+0x28c60], R0 ;  /* 0x028c6000030075a7 */ /* 0x000066000800017f */
[----:B-1----:R-:W-:Y:S05]  /*10cd0*/  @!P0 NANOSLEEP.SYNCS 0x989680 ;  /* 0x009896800000895d */ /* 0x002fea0003900000 */
[----:B------:R-:W1:Y:S02]  /*10ce0*/  @!P0 SYNCS.PHASECHK.TRANS64 P0, [R3+URZ+0x28c60], R0 ;  /* 0x028c6000030085a7 */ /* 0x000e64000800007f */
[----:B-1----:R-:W-:Y:S05]  /*10cf0*/  @!P0 BRA `(.L_x_7326) ;  /* 0xfffffffc00ec8947 */ /* 0x002fea000383ffff */
[----:B------:R-:W-:Y:S05]  /*10d00*/  BRA `(.L_x_7381) ;  /* 0xffffffd400b87947 */ /* 0x000fea000383ffff */
.L_x_7327:
        /* <DEDUP_REMOVED lines=8> */
.L_x_7383:
[----:B------:R-:W-:Y:S05]  /*10d90*/  BSYNC B0 ;  /* 0x0000000000007941 */ /* 0x000fea0003800000 */
.L_x_7382:
[----:B------:R-:W-:Y:S01]  /*10da0*/  MOV R13, R0 ;  /* 0x00000000000d7202 */ /* 0x000fe20000000f00 */
[----:B------:R-:W-:Y:S01]  /*10db0*/  IMAD.MOV.U32 R12, RZ, RZ, RZ ;  /* 0x000000ffff0c7224 */ /* 0x000fe200078e00ff */
[----:B------:R-:W-:Y:S01]  /*10dc0*/  MOV R11, 0x181f ;  /* 0x0000181f000b7802 */ /* 0x000fe20000000f00 */
[----:B------:R-:W-:Y:S01]  /*10dd0*/  IMAD.MOV.U32 R15, RZ, RZ, -0x1 ;  /* 0xffffffffff0f7424 */ /* 0x000fe200078e00ff */
[----:B------:R-:W-:Y:S01]  /*10de0*/  SHF.L.U32 R8, R22, 0x1, RZ ;  /* 0x0000000116087819 */ /* 0x000fe200000006ff */
[----:B------:R-:W-:Y:S01]  /*10df0*/  IMAD.MOV.U32 R3, RZ, RZ, R14 ;  /* 0x000000ffff037224 */ /* 0x000fe200078e000e */
[----:B------:R-:W-:-:S07]  /*10e00*/  LOP3.LUT R4, R17, 0x1, RZ, 0xc0, !PT ;  /* 0x0000000111047812 */ /* 0x000fce00078ec0ff */
[----:B------:R-:W-:Y:S05]  /*10e10*/  WARPSYNC.COLLECTIVE R15, `(.L_x_7384) ;  /* 0x000000000f087348 */ /* 0x000fea0003c00000 */
[----:B------:R0:W1:Y:S02]  /*10e20*/  SHFL.IDX P6, R14, R13, R12, R11 ;  /* 0x0000000c0d0e7389 */ /* 0x00006400000c000b */
[----:B01----:R-:W-:Y:S01]  /*10e30*/  ENDCOLLECTIVE ;  /* 0x000000000000791b */ /* 0x003fe20003800000 */
.L_x_7384:
[----:B------:R-:W-:Y:S02]  /*10e40*/  LEA R7, R30, UR45, 0x1 ;  /* 0x0000002d1e077c11 */ /* 0x000fe4000f8e08ff */
[----:B------:R-:W-:Y:S02]  /*10e50*/  ISETP.NE.U32.AND P1, PT, R4, 0x1, PT ;  /* 0x000000010400780c */ /* 0x000fe40003f25070 */
[C---:B------:R-:W-:Y:S02]  /*10e60*/  LOP3.LUT P5, RZ, R17.reuse, 0x2, RZ, 0xc0, !PT ;  /* 0x0000000211ff7812 */ /* 0x040fe400078ac0ff */
[C---:B------:R-:W-:Y:S02]  /*10e70*/  LOP3.LUT P4, RZ, R17.reuse, 0x4, RZ, 0xc0, !PT ;  /* 0x0000000411ff7812 */ /* 0x040fe4000788c0ff */
[C---:B------:R-:W-:Y:S02]  /*10e80*/  LOP3.LUT P3, RZ, R17.reuse, 0x8, RZ, 0xc0, !PT ;  /* 0x0000000811ff7812 */ /* 0x040fe4000786c0ff */
[----:B------:R-:W-:-:S02]  /*10e90*/  LOP3.LUT P2, RZ, R17, 0x10, RZ, 0xc0, !PT ;  /* 0x0000001011ff7812 */ /* 0x000fc4000784c0ff */
[----:B------:R-:W-:Y:S01]  /*10ea0*/  LOP3.LUT R16, R16, 0xfffffeff, RZ, 0xc0, !PT ;  /* 0xfffffeff10107812 */ /* 0x000fe200078ec0ff */
[----:B------:R-:W-:Y:S01]  /*10eb0*/  IMAD.MOV.U32 R12, RZ, RZ, 0x1 ;  /* 0x00000001ff0c7424 */ /* 0x000fe200078e00ff */
[----:B------:R-:W-:Y:S02]  /*10ec0*/  PRMT R4, R17, 0x8880, RZ ;  /* 0x0000888011047816 */ /* 0x000fe400000000ff */
        /* <DEDUP_REMOVED lines=24> */
[----:B------:R-:W-:Y:S02]  /*11050*/  ISETP.GT.AND P6, PT, R4, -0x1, PT ;  /* 0xffffffff0400780c */ /* 0x000fe40003fc4270 */
[----:B------:R-:W-:-:S11]  /*11060*/  MOV R4, RZ ;  /* 0x000000ff00047202 */ /* 0x000fd60000000f00 */
[----:B------:R-:W-:Y:S02]  /*11070*/  @P6 LOP3.LUT R16, R16, 0x200, RZ, 0xfc, !PT ;  /* 0x0000020010106812 */ /* 0x000fe400078efcff */
[----:B------:R-:W-:-:S13]  /*11080*/  ISETP.LT.OR P6, PT, R18, 0x1, P6 ;  /* 0x000000011200780c */ /* 0x000fda00037c1670 */
[----:B------:R0:W-:Y:S02]  /*11090*/  LDGSTS.E.BYPASS.LTC128B.128 [R7+0xe400], desc[UR36][R2.64+0x380], !P6 ;  /* 0x0e40038002077fae */ /* 0x0001e4000f101d64 */
[----:B0-----:R-:W-:Y:S05]  /*110a0*/  WARPSYNC.COLLECTIVE R15, `(.L_x_7385) ;  /* 0x000000000f087348 */ /* 0x001fea0003c00000 */
[----:B------:R1:W2:Y:S02]  /*110b0*/  SHFL.IDX P6, R14, R13, R12, R11 ;  /* 0x0000000c0d0e7389 */ /* 0x0002a400000c000b */
[----:B012---:R-:W-:Y:S01]  /*110c0*/  ENDCOLLECTIVE ;  /* 0x000000000000791b */ /* 0x007fe20003800000 */
.L_x_7385:
[----:B------:R-:W-:Y:S01]  /*110d0*/  IMAD.MOV.U32 R13, RZ, RZ, R0 ;  /* 0x000000ffff0d7224 */ /* 0x000fe200078e0000 */
[----:B------:R-:W-:-:S07]  /*110e0*/  MOV R5, R14 ;  /* 0x0000000e00057202 */ /* 0x000fce0000000f00 */
[----:B------:R-:W-:Y:S05]  /*110f0*/  WARPSYNC.COLLECTIVE R15, `(.L_x_7386) ;  /* 0x000000000f087348 */ /* 0x000fea0003c00000 */
[----:B------:R0:W1:Y:S02]  /*11100*/  SHFL.IDX P6, R14, R13, R12, R11 ;  /* 0x0000000c0d0e7389 */ /* 0x00006400000c000b */
[----:B01----:R-:W-:Y:S01]  /*11110*/  ENDCOLLECTIVE ;  /* 0x000000000000791b */ /* 0x003fe20003800000 */
.L_x_7386:
[----:B------:R-:W-:Y:S01]  /*11120*/  IMAD.MOV.U32 R13, RZ, RZ, R6 ;  /* 0x000000ffff0d7224 */ /* 0x000fe200078e0006 */
[----:B------:R-:W-:Y:S02]  /*11130*/  MOV R12, 0x2 ;  /* 0x00000002000c7802 */ /* 0x000fe40000000f00 */
        /* <DEDUP_REMOVED lines=26> */
.L_x_7387:
[----:B------:R-:W-:Y:S01]  /*112e0*/  MOV R13, R0 ;  /* 0x00000000000d7202 */ /* 0x000fe20000000f00 */
[----:B------:R-:W-:-:S07]  /*112f0*/  IMAD.MOV.U32 R9, RZ, RZ, R14 ;  /* 0x000000ffff097224 */ /* 0x000fce00078e000e */
[----:B------:R-:W-:Y:S05]  /*11300*/  WARPSYNC.COLLECTIVE R15, `(.L_x_7388) ;  /* 0x000000000f087348 */ /* 0x000fea0003c00000 */
[----:B------:R0:W1:Y:S02]  /*11310*/  SHFL.IDX P6, R14, R13, R12, R11 ;  /* 0x0000000c0d0e7389 */ /* 0x00006400000c000b */
[----:B01----:R-:W-:Y:S01]  /*11320*/  ENDCOLLECTIVE ;  /* 0x000000000000791b */ /* 0x003fe20003800000 */
.L_x_7388:
        /* <DEDUP_REMOVED lines=28> */
.L_x_7389:
[----:B------:R-:W-:Y:S01]  /*114f0*/  IMAD.MOV.U32 R13, RZ, RZ, R0 ;  /* 0x000000ffff0d7224 */ /* 0x000fe200078e0000 */
[----:B------:R-:W-:-:S07]  /*11500*/  MOV R6, R14 ;  /* 0x0000000e00067202 */ /* 0x000fce0000000f00 */
[----:B------:R-:W-:Y:S05]  /*11510*/  WARPSYNC.COLLECTIVE R15, `(.L_x_7390) ;  /* 0x000000000f087348 */ /* 0x000fea0003c00000 */
[----:B------:R0:W1:Y:S02]  /*11520*/  SHFL.IDX P6, R14, R13, R12, R11 ;  /* 0x0000000c0d0e7389 */ /* 0x00006400000c000b */
[----:B01----:R-:W-:Y:S01]  /*11530*/  ENDCOLLECTIVE ;  /* 0x000000000000791b */ /* 0x003fe20003800000 */
.L_x_7390:
[----:B------:R-:W-:Y:S05]  /*11540*/  BRA `(.L_x_7391) ;  /* 0xffffffd4004c7947 */ /* 0x000fea000383ffff */
.L_x_7334:
[----:B-1----:R1:W2:Y:S02]  /*11550*/  SYNCS.PHASECHK.TRANS64.TRYWAIT P0, [R10+URZ+0x28c40], R20 ;  /* 0x028c40140a0075a7 */ /* 0x0022a4000800017f */
[----:B--2---:R-:W-:Y:S05]  /*11560*/  @!P0 NANOSLEEP.SYNCS 0x989680 ;  /* 0x009896800000895d */ /* 0x004fea0003900000 */
[----:B------:R-:W2:Y:S02]  /*11570*/  @!P0 SYNCS.PHASECHK.TRANS64 P0, [R10+URZ+0x28c40], R20 ;  /* 0x028c40140a0085a7 */ /* 0x000ea4000800007f */
[----:B--2---:R-:W-:Y:S05]  /*11580*/  @!P0 BRA `(.L_x_7334) ;  /* 0xfffffffc00f08947 */ /* 0x004fea000383ffff */
[----:B------:R-:W-:Y:S05]  /*11590*/  BRA `(.L_x_7392) ;  /* 0xffffffd800847947 */ /* 0x000fea000383ffff */
.L_x_7335:
[----:B------:R-:W-:Y:S01]  /*115a0*/  BSSY B1, `(.L_x_7393) ;  /* 0x0000008000017945 */ /* 0x000fe20003800000 */
[----:B------:R-:W-:Y:S01]  /*115b0*/  IMAD.MOV.U32 R13, RZ, RZ, R29 ;  /* 0x000000ffff0d7224 */ /* 0x000fe200078e001d */
[----:B------:R-:W-:Y:S01]  /*115c0*/  MOV R12, RZ ;  /* 0x000000ff000c7202 */ /* 0x000fe20000000f00 */
[----:B------:R-:W-:Y:S01]  /*115d0*/  IMAD.MOV.U32 R11, RZ, RZ, 0x181f ;  /* 0x0000181fff0b7424 */ /* 0x000fe200078e00ff */
[----:B------:R-:W-:-:S07]  /*115e0*/  MOV R15, 0xffffffff ;  /* 0xffffffff000f7802 */ /* 0x000fce0000000f00 */
[----:B-1----:R-:W-:Y:S05]  /*115f0*/  WARPSYNC.COLLECTIVE R15, `(.L_x_7394) ;  /* 0x000000000f087348 */ /* 0x002fea0003c00000 */
[----:B------:R0:W2:Y:S02]  /*11600*/  SHFL.IDX P6, R14, R13, R12, R11 ;  /* 0x0000000c0d0e7389 */ /* 0x0000a400000c000b */
[----:B012---:R-:W-:Y:S01]  /*11610*/  ENDCOLLECTIVE ;  /* 0x000000000000791b */ /* 0x007fe20003800000 */
.L_x_7394:
[----:B------:R-:W-:Y:S05]  /*11620*/  BSYNC B1 ;  /* 0x0000000000017941 */ /* 0x000fea0003800000 */
.L_x_7393:
[----:B------:R-:W-:Y:S01]  /*11630*/  MOV R13, R26 ;  /* 0x0000001a000d7202 */ /* 0x000fe20000000f00 */
[----:B------:R-:W-:Y:S01]  /*11640*/  IMAD.MOV.U32 R12, RZ, RZ, RZ ;  /* 0x000000ffff0c7224 */ /* 0x000fe200078e00ff */
[----:B------:R-:W-:Y:S01]  /*11650*/  MOV R11, 0x181f ;  /* 0x0000181f000b7802 */ /* 0x000fe20000000f00 */
[----:B------:R-:W-:Y:S01]  /*11660*/  IMAD.MOV.U32 R15, RZ, RZ, -0x1 ;  /* 0xffffffffff0f7424 */ /* 0x000fe200078e00ff */
[----:B------:R-:W-:Y:S01]  /*11670*/  LEA R27, R17, UR45, 0x1 ;  /* 0x0000002d111b7c11 */ /* 0x000fe2000f8e08ff */
[----:B------:R-:W-:-:S07]  /*11680*/  IMAD.MOV.U32 R3, RZ, RZ, R14 ;  /* 0x000000ffff037224 */ /* 0x000fce00078e000e */
[----:B------:R-:W-:Y:S05]  /*11690*/  WARPSYNC.COLLECTIVE R15, `(.L_x_7395) ;  /* 0x000000000f087348 */ /* 0x000fea0003c00000 */
[----:B------:R0:W1:Y:S02]  /*116a0*/  SHFL.IDX P6, R14, R13, R12, R11 ;  /* 0x0000000c0d0e7389 */ /* 0x00006400000c000b */
[----:B01----:R-:W-:Y:S01]  /*116b0*/  ENDCOLLECTIVE ;  /* 0x000000000000791b */ /* 0x003fe20003800000 */
.L_x_7395:
[----:B------:R-:W-:Y:S01]  /*116c0*/  IMAD.MOV.U32 R13, RZ, RZ, R29 ;  /* 0x000000ffff0d7224 */ /* 0x000fe200078e001d */
[----:B------:R-:W-:Y:S02]  /*116d0*/  MOV R12, 0x1 ;  /* 0x00000001000c7802 */ /* 0x000fe40000000f00 */
[----:B------:R-:W-:-:S13]  /*116e0*/  IADD3 R2, P0, R14, R8, RZ ;  /* 0x000000080e027210 */ /* 0x000fda0007f1e0ff */
[----:B------:R-:W-:Y:S05]  /*116f0*/  WARPSYNC.COLLECTIVE R15, `(.L_x_7396) ;  /* 0x000000000f087348 */ /* 0x000fea0003c00000 */
[----:B------:R0:W1:Y:S02]  /*11700*/  SHFL.IDX P6, R14, R13, R12, R11 ;  /* 0x0000000c0d0e7389 */ /* 0x00006400000c000b */
[----:B01----:R-:W-:Y:S01]  /*11710*/  ENDCOLLECTIVE ;  /* 0x000000000000791b */ /* 0x003fe20003800000 */
.L_x_7396:
[----:B------:R-:W-:-:S05]  /*11720*/  IADD3.X R3, RZ, R3, RZ, P0, !PT ;  /* 0x00000003ff037210 */ /* 0x000fca00007fe4ff */
        /* <DEDUP_REMOVED lines=9> */
.L_x_7397:
[----:B------:R-:W-:Y:S01]  /*117c0*/  MOV R13, R29 ;  /* 0x0000001d000d7202 */ /* 0x000fe20000000f00 */
[----:B------:R-:W-:Y:S01]  /*117d0*/  IMAD.MOV.U32 R12, RZ, RZ, 0x2 ;  /* 0x00000002ff0c7424 */ /* 0x000fe200078e00ff */
[----:B------:R-:W-:-:S13]  /*117e0*/  IADD3 R2, P0, R14, R8, RZ ;  /* 0x000000080e027210 */ /* 0x000fda0007f1e0ff */
[----:B------:R-:W-:Y:S05]  /*117f0*/  WARPSYNC.COLLECTIVE R15, `(.L_x_7398) ;  /* 0x000000000f087348 */ /* 0x000fea0003c00000 */
[----:B------:R0:W1:Y:S02]  /*11800*/  SHFL.IDX P6, R14, R13, R12, R11 ;  /* 0x0000000c0d0e7389 */ /* 0x00006400000c000b */
[----:B01----:R-:W-:Y:S01]  /*11810*/  ENDCOLLECTIVE ;  /* 0x000000000000791b */ /* 0x003fe20003800000 */
.L_x_7398:
[----:B------:R-:W-:-:S05]  /*11820*/  IMAD.X R3, RZ, RZ, R3, P0 ;  /* 0x000000ffff037224 */ /* 0x000fca00000e0603 */
        /* <DEDUP_REMOVED lines=9> */
.L_x_7399:
[----:B------:R-:W-:Y:S01]  /*118c0*/  IMAD.MOV.U32 R13, RZ, RZ, R29 ;  /* 0x000000ffff0d7224 */ /* 0x000fe200078e001d */
[----:B------:R-:W-:Y:S02]  /*118d0*/  MOV R12, 0x3 ;  /* 0x00000003000c7802 */ /* 0x000fe40000000f00 */
[----:B------:R-:W-:-:S13]  /*118e0*/  IADD3 R2, P0, R14, R8, RZ ;  /* 0x000000080e027210 */ /* 0x000fda0007f1e0ff */
[----:B------:R-:W-:Y:S05]  /*118f0*/  WARPSYNC.COLLECTIVE R15, `(.L_x_7400) ;  /* 0x000000000f087348 */ /* 0x000fea0003c00000 */
[----:B------:R0:W1:Y:S02]  /*11900*/  SHFL.IDX P6, R14, R13, R12, R11 ;  /* 0x0000000c0d0e7389 */ /* 0x00006400000c000b */
[----:B01----:R-:W-:Y:S01]  /*11910*/  ENDCOLLECTIVE ;  /* 0x000000000000791b */ /* 0x003fe20003800000 */
.L_x_7400:
[----:B------:R-:W-:-:S05]  /*11920*/  IADD3.X R3, RZ, R3, RZ, P0, !PT ;  /* 0x00000003ff037210 */ /* 0x000fca00007fe4ff */
[----:B------:R-:W-:Y:S01]  /*11930*/  @!PT LDS RZ, [RZ] ;  /* 0x00000000fffff984 */ /* 0x000fe20000000800 */
[----:B------:R-:W-:Y:S01]  /*11940*/  @!PT LDS RZ, [RZ] ;  /* 0x00000000fffff984 */ /* 0x000fe20000000800 */
[----:B------:R-:W-:Y:S01]  /*11950*/  @!PT LDS RZ, [RZ] ;  /* 0x00000000fffff984 */ /* 0x000fe20000000800 */
[----:B------:R0:W-:Y:S01]  /*11960*/  LDGSTS.E.BYPASS.LTC128B.128 [R27+0x23400], desc[UR36][R2.64], !P1 ;  /* 0x23400000021b7fae */ /* 0x0001e2000c901d64 */
[----:B------:R-:W-:Y:S01]  /*11970*/  MOV R13, R26 ;  /* 0x0000001a000d7202 */ /* 0x000fe20000000f00 */
[----:B------:R-:W-:-:S07]  /*11980*/  IMAD.MOV.U32 R34, RZ, RZ, R14 ;  /* 0x000000ffff227224 */ /* 0x000fce00078e000e */
[----:B0-----:R-:W-:Y:S05]  /*11990*/  WARPSYNC.COLLECTIVE R15, `(.L_x_7401) ;  /* 0x000000000f087348 */ /* 0x001fea0003c00000 */
[----:B------:R1:W2:Y:S02]  /*119a0*/  SHFL.IDX P6, R14, R13, R12, R11 ;  /* 0x0000000c0d0e7389 */ /* 0x0002a400000c000b */
[----:B012---:R-:W-:Y:S01]  /*119b0*/  ENDCOLLECTIVE ;  /* 0x000000000000791b */ /* 0x007fe20003800000 */
.L_x_7401:
[----:B------:R-:W-:Y:S05]  /*119c0*/  BRA `(.L_x_7402) ;  /* 0xffffffd800387947 */ /* 0x000fea000383ffff */
.L_x_7340:
[----:B---3--:R3:W4:Y:S02]  /*119d0*/  SYNCS.PHASECHK.TRANS64.TRYWAIT P0, [R10+URZ+0x28c60], R20 ;  /* 0x028c60140a0075a7 */ /* 0x008724000800017f */
[----:B----4-:R-:W-:Y:S05]  /*119e0*/  @!P0 NANOSLEEP.SYNCS 0x989680 ;  /* 0x009896800000895d */ /* 0x010fea0003900000 */
[----:B------:R-:W4:Y:S02]  /*119f0*/  @!P0 SYNCS.PHASECHK.TRANS64 P0, [R10+URZ+0x28c60], R20 ;  /* 0x028c60140a0085a7 */ /* 0x000f24000800007f */
[----:B----4-:R-:W-:Y:S05]  /*11a00*/  @!P0 BRA `(.L_x_7340) ;  /* 0xfffffffc00f08947 */ /* 0x010fea000383ffff */
[----:B------:R-:W-:Y:S05]  /*11a10*/  BRA `(.L_x_7403) ;  /* 0xffffffd800847947 */ /* 0x000fea000383ffff */
.L_x_7341:
[----:B------:R-:W-:Y:S01]  /*11a20*/  BSSY B1, `(.L_x_7404) ;  /* 0x0000008000017945 */ /* 0x000fe20003800000 */
[----:B------:R-:W-:Y:S01]  /*11a30*/  IMAD.MOV.U32 R13, RZ, RZ, R19 ;  /* 0x000000ffff0d7224 */ /* 0x000fe200078e0013 */
[----:B------:R-:W-:Y:S01]  /*11a40*/  MOV R12, RZ ;  /* 0x000000ff000c7202 */ /* 0x000fe20000000f00 */
[----:B------:R-:W-:Y:S01]  /*11a50*/  IMAD.MOV.U32 R11, RZ, RZ, 0x181f ;  /* 0x0000181fff0b7424 */ /* 0x000fe200078e00ff */
[----:B------:R-:W-:-:S07]  /*11a60*/  MOV R15, 0xffffffff ;  /* 0xffffffff000f7802 */ /* 0x000fce0000000f00 */
[----:B-123--:R-:W-:Y:S05]  /*11a70*/  WARPSYNC.COLLECTIVE R15, `(.L_x_7405) ;  /* 0x000000000f087348 */ /* 0x00efea0003c00000 */
[----:B------:R0:W4:Y:S02]  /*11a80*/  SHFL.IDX P6, R14, R13, R12, R11 ;  /* 0x0000000c0d0e7389 */ /* 0x00012400000c000b */
[----:B01234-:R-:W-:Y:S01]  /*11a90*/  ENDCOLLECTIVE ;  /* 0x000000000000791b */ /* 0x01ffe20003800000 */
.L_x_7405:
[----:B------:R-:W-:Y:S05]  /*11aa0*/  BSYNC B1 ;  /* 0x0000000000017941 */ /* 0x000fea0003800000 */
.L_x_7404:
        /* <DEDUP_REMOVED lines=10> */
.L_x_7406:
        /* <DEDUP_REMOVED lines=15> */
.L_x_7407:
        /* <DEDUP_REMOVED lines=16> */
.L_x_7408:
        /* <DEDUP_REMOVED lines=18> */
.L_x_7409:
        /* <DEDUP_REMOVED lines=14> */
.L_x_7410:
        /* <DEDUP_REMOVED lines=17> */
.L_x_7411:
        /* <DEDUP_REMOVED lines=13> */
.L_x_7412:
[----:B------:R-:W-:Y:S05]  /*12120*/  BRA `(.L_x_7413) ;  /* 0xffffffd400f87947 */ /* 0x000fea000383ffff */
.L_x_7346:
[----:B0-----:R0:W1:Y:S02]  /*12130*/  SYNCS.PHASECHK.TRANS64.TRYWAIT P0, [R5+URZ+0x28c20], R4 ;  /* 0x028c2004050075a7 */ /* 0x001064000800017f */
[----:B-1----:R-:W-:Y:S05]  /*12140*/  @!P0 NANOSLEEP.SYNCS 0x989680 ;  /* 0x009896800000895d */ /* 0x002fea0003900000 */
[----:B------:R-:W1:Y:S02]  /*12150*/  @!P0 SYNCS.PHASECHK.TRANS64 P0, [R5+URZ+0x28c20], R4 ;  /* 0x028c2004050085a7 */ /* 0x000e64000800007f */
[----:B-1----:R-:W-:Y:S05]  /*12160*/  @!P0 BRA `(.L_x_7346) ;  /* 0xfffffffc00f08947 */ /* 0x002fea000383ffff */
[----:B------:R-:W-:Y:S05]  /*12170*/  BRA `(.L_x_7414) ;  /* 0xffffffd800a47947 */ /* 0x000fea000383ffff */
.L_x_7347:
        /* <DEDUP_REMOVED lines=11> */
.L_x_7416:
[----:B------:R-:W-:Y:S05]  /*12230*/  BSYNC B0 ;  /* 0x0000000000007941 */ /* 0x000fea0003800000 */
.L_x_7415:
[----:B------:R-:W-:Y:S05]  /*12240*/  BRA `(.L_x_7417) ;  /* 0xffffffd8008c7947 */ /* 0x000fea000383ffff */
.L_x_7348:
[----:B------:R-:W-:Y:S01]  /*12250*/  BSSY B0, `(.L_x_7418) ;  /* 0x0000006000007945 */ /* 0x000fe20003800000 */
[----:B------:R-:W-:-:S07]  /*12260*/  MOV R15, 0xffffffff ;  /* 0xffffffff000f7802 */ /* 0x000fce0000000f00 */
[----:B012--5:R-:W-:Y:S05]  /*12270*/  WARPSYNC.COLLECTIVE R15, `(.L_x_7419) ;  /* 0x000000000f0c7348 */ /* 0x027fea0003c00000 */
[----:B------:R-:W-:Y:S02]  /*12280*/  ELECT P6, UR62, PT ;  /* 0x00000000003e782f */ /* 0x000fe400038c0000 */
[----:B------:R-:W-:Y:S01]  /*12290*/  MOV R14, UR62 ;  /* 0x0000003e000e7c02 */ /* 0x000fe20008000f00 */
[----:B012--5:R-:W-:Y:S10]  /*122a0*/  ENDCOLLECTIVE ;  /* 0x000000000000791b */ /* 0x027ff40003800000 */
.L_x_7419:
[----:B------:R-:W-:Y:S05]  /*122b0*/  BSYNC B0 ;  /* 0x0000000000007941 */ /* 0x000fea0003800000 */
.L_x_7418:
[----:B------:R-:W-:Y:S05]  /*122c0*/  BRA `(.L_x_7420) ;  /* 0xffffffd800807947 */ /* 0x000fea000383ffff */
.L_x_7350:
[----:B0-----:R0:W1:Y:S02]  /*122d0*/  SYNCS.PHASECHK.TRANS64.TRYWAIT P1, [R4+URZ+0x28c40], R3 ;  /* 0x028c4003040075a7 */ /* 0x001064000802017f */
[----:B-1----:R-:W-:Y:S05]  /*122e0*/  @!P1 NANOSLEEP.SYNCS 0x989680 ;  /* 0x009896800000995d */ /* 0x002fea0003900000 */
[----:B------:R-:W1:Y:S02]  /*122f0*/  @!P1 SYNCS.PHASECHK.TRANS64 P1, [R4+URZ+0x28c40], R3 ;  /* 0x028c4003040095a7 */ /* 0x000e64000802007f */
[----:B-1----:R-:W-:Y:S05]  /*12300*/  @!P1 BRA `(.L_x_7350) ;  /* 0xfffffffc00f09947 */ /* 0x002fea000383ffff */
[----:B------:R-:W-:Y:S05]  /*12310*/  BRA `(.L_x_7421) ;  /* 0xffffffd800a07947 */ /* 0x000fea000383ffff */
.L_x_7352:
[----:B-1----:R1:W3:Y:S02]  /*12320*/  SYNCS.PHASECHK.TRANS64.TRYWAIT P1, [R5+URZ+0x28c40], R0 ;  /* 0x028c4000050075a7 */ /* 0x0022e4000802017f */
[----:B---3--:R-:W-:Y:S05]  /*12330*/  @!P1 NANOSLEEP.SYNCS 0x989680 ;  /* 0x009896800000995d */ /* 0x008fea0003900000 */
[----:B------:R-:W3:Y:S02]  /*12340*/  @!P1 SYNCS.PHASECHK.TRANS64 P1, [R5+URZ+0x28c40], R0 ;  /* 0x028c4000050095a7 */ /* 0x000ee4000802007f */
[----:B---3--:R-:W-:Y:S05]  /*12350*/  @!P1 BRA `(.L_x_7352) ;  /* 0xfffffffc00f09947 */ /* 0x008fea000383ffff */
[----:B------:R-:W-:Y:S05]  /*12360*/  BRA `(.L_x_7422) ;  /* 0xffffffd800ac7947 */ /* 0x000fea000383ffff */
.L_x_7354:
[----:B---3--:R3:W4:Y:S02]  /*12370*/  SYNCS.PHASECHK.TRANS64.TRYWAIT P1, [R4+URZ+0x28c60], R3 ;  /* 0x028c6003040075a7 */ /* 0x008724000802017f */
[----:B----4-:R-:W-:Y:S05]  /*12380*/  @!P1 NANOSLEEP.SYNCS 0x989680 ;  /* 0x009896800000995d */ /* 0x010fea0003900000 */
[----:B------:R-:W4:Y:S02]  /*12390*/  @!P1 SYNCS.PHASECHK.TRANS64 P1, [R4+URZ+0x28c60], R3 ;  /* 0x028c6003040095a7 */ /* 0x000f24000802007f */
[----:B----4-:R-:W-:Y:S05]  /*123a0*/  @!P1 BRA `(.L_x_7354) ;  /* 0xfffffffc00f09947 */ /* 0x010fea000383ffff */
[----:B------:R-:W-:Y:S05]  /*123b0*/  BRA `(.L_x_7423) ;  /* 0xffffffd800a87947 */ /* 0x000fea000383ffff */
.L_x_7424:
        /* <DEDUP_REMOVED lines=12> */
.L_x_15757:


//--------------------- .text._ZN7cutlass13device_kernelIN5flash11enable_sm90INS1_16FlashAttnFwdSm90INS1_25CollectiveMainloopFwdSm90ILi2EN4cute5tupleIJNS5_1CILi1EEES8_S8_EEENS6_IJNS7_ILi64EEESA_SA_EEELi512ENS_10bfloat16_tEfNS_4arch4Sm90ELb1ELb0ELb1ELb0ELb1ELb0ELb1ELb0ELb0ELb1ELb1ELb0EEENS1_21CollectiveEpilogueFwdINS6_IJSA_NS7_ILi512EEESA_EEES9_SC_SE_Li256ELb0ELb1ELb1ELb0EEENS1_19SingleTileSchedulerILb0ELb1ELb1ELi64EEEEEEEEEvNT_6ParamsE --------------------------
	.section	.text._ZN7cutlass13device_kernelIN5flash11enable_sm90INS1_16FlashAttnFwdSm90INS1_25CollectiveMainloopFwdSm90ILi2EN4cute5tupleIJNS5_1CILi1EEES8_S8_EEENS6_IJNS7_ILi64EEESA_SA_EEELi512ENS_10bfloat16_tEfNS_4arch4Sm90ELb1ELb0ELb1ELb0ELb1ELb0ELb1ELb0ELb0ELb1ELb1ELb0EEENS1_21CollectiveEpilogueFwdINS6_IJSA_NS7_ILi512EEESA_EEES9_SC_SE_Li256ELb0ELb1ELb1ELb0EEENS1_19SingleTileSchedulerILb0ELb1ELb1ELi64EEEEEEEEEvNT_6ParamsE,"ax",@progbits
	.align	128
.text._ZN7cutlass13device_kernelIN5flash11enable_sm90INS1_16FlashAttnFwdSm90INS1_25CollectiveMainloopFwdSm90ILi2EN4cute5tupleIJNS5_1CILi1EEES8_S8_EEENS6_IJNS7_ILi64EEESA_SA_EEELi512ENS_10bfloat16_tEfNS_4arch4Sm90ELb1ELb0ELb1ELb0ELb1ELb0ELb1ELb0ELb0ELb1ELb1ELb0EEENS1_21CollectiveEpilogueFwdINS6_IJSA_NS7_ILi512EEESA_EEES9_SC_SE_Li256ELb0ELb1ELb1ELb0EEENS1_19SingleTileSchedulerILb0ELb1ELb1ELi64EEEEEEEEEvNT_6ParamsE:
        .type           _ZN7cutlass13device_kernelIN5flash11enable_sm90INS1_16FlashAttnFwdSm90INS1_25CollectiveMainloopFwdSm90ILi2EN4cute5tupleIJNS5_1CILi1EEES8_S8_EEENS6_IJNS7_ILi64EEESA_SA_EEELi512ENS_10bfloat16_tEfNS_4arch4Sm90ELb1ELb0ELb1ELb0ELb1ELb0ELb1ELb0ELb0ELb1ELb1ELb0EEENS1_21CollectiveEpilogueFwdINS6_IJSA_NS7_ILi512EEESA_EEES9_SC_SE_Li256ELb0ELb1ELb1ELb0EEENS1_19SingleTileSchedulerILb0ELb1ELb1ELi64EEEEEEEEEvNT_6ParamsE,@function
        .size           _ZN7cutlass13device_kernelIN5flash11enable_sm90INS1_16FlashAttnFwdSm90INS1_25CollectiveMainloopFwdSm90ILi2EN4cute5tupleIJNS5_1CILi1EEES8_S8_EEENS6_IJNS7_ILi64EEESA_SA_EEELi512ENS_10bfloat16_tEfNS_4arch4Sm90ELb1ELb0ELb1ELb0ELb1ELb0ELb1ELb0ELb0ELb1ELb1ELb0EEENS1_21CollectiveEpilogueFwdINS6_IJSA_NS7_ILi512EEESA_EEES9_SC_SE_Li256ELb0ELb1ELb1ELb0EEENS1_19SingleTileSchedulerILb0ELb1ELb1ELi64EEEEEEEEEvNT_6ParamsE,(.L_x_15758 - _ZN7cutlass13device_kernelIN5flash11enable_sm90INS1_16FlashAttnFwdSm90INS1_25CollectiveMainloopFwdSm90ILi2EN4cute5tupleIJNS5_1CILi1EEES8_S8_EEENS6_IJNS7_ILi64EEESA_SA_EEELi512ENS_10bfloat16_tEfNS_4arch4Sm90ELb1ELb0ELb1ELb0ELb1ELb0ELb1ELb0ELb0ELb1ELb1ELb0EEENS1_21CollectiveEpilogueFwdINS6_IJSA_NS7_ILi512EEESA_EEES9_SC_SE_Li256ELb0ELb1ELb1ELb0EEENS1_19SingleTileSchedulerILb0ELb1ELb1ELi64EEEEEEEEEvNT_6ParamsE)
        .other          _ZN7cutlass13device_kernelIN5flash11enable_sm90INS1_16FlashAttnFwdSm90INS1_25CollectiveMainloopFwdSm90ILi2EN4cute5tupleIJNS5_1CILi1EEES8_S8_EEENS6_IJNS7_ILi64EEESA_SA_EEELi512ENS_10bfloat16_tEfNS_4arch4Sm90ELb1ELb0ELb1ELb0ELb1ELb0ELb1ELb0ELb0ELb1ELb1ELb0EEENS1_21CollectiveEpilogueFwdINS6_IJSA_NS7_ILi512EEESA_EEES9_SC_SE_Li256ELb0ELb1ELb1ELb0EEENS1_19SingleTileSchedulerILb0ELb1ELb1ELi64EEEEEEEEEvNT_6ParamsE,@"STO_CUDA_ENTRY STV_DEFAULT"
_ZN7cutlass13device_kernelIN5flash11enable_sm90INS1_16FlashAttnFwdSm90INS1_25CollectiveMainloopFwdSm90ILi2EN4cute5tupleIJNS5_1CILi1EEES8_S8_EEENS6_IJNS7_ILi64EEESA_SA_EEELi512ENS_10bfloat16_tEfNS_4arch4Sm90ELb1ELb0ELb1ELb0ELb1ELb0ELb1ELb0ELb0ELb1ELb1ELb0EEENS1_21CollectiveEpilogueFwdINS6_IJSA_NS7_ILi512EEESA_EEES9_SC_SE_Li256ELb0ELb1ELb1ELb0EEENS1_19SingleTileSchedulerILb0ELb1ELb1ELi64EEEEEEEEEvNT_6ParamsE:
        /* <DEDUP_REMOVED lines=43> */
.L_x_7425:
        /* <DEDUP_REMOVED lines=22> */
.L_x_7426:
        /* <DEDUP_REMOVED lines=18> */
.L_x_7427:
        /* <DEDUP_REMOVED lines=22> */
.L_x_7428:
        /* <DEDUP_REMOVED lines=23> */
.L_x_7429:
        /* <DEDUP_REMOVED lines=9> */
[----:B------:R0:W-:Y:S05]  /*0890*/  STL [R1+0x4], R2 ;  /* 0x0000040201007387 */ /* 0x0001ea0000100800 */
[----:B------:R-:W-:Y:S05]  /*08a0*/  @!P0 BRA `(.L_x_7431) ;  /* 0x000000fc00348947 */ /* 0x000fea0003800000 */
.L_x_7432:
[----:B------:R-:W-:-:S08]  /*08b0*/  NOP ;  /* 0x0000000000007918 */ /* 0x000fd00000000000 */
[----:B------:R-:W1:Y:S02]  /*08c0*/  USETMAXREG.TRY_ALLOC.CTAPOOL UP0, 0xe8 ;  /* 0x000000e8000079c8 */ /* 0x000e640008000600 */
[----:B-1----:R-:W-:-:S13]  /*08d0*/  PLOP3.LUT P0, PT, PT, PT, UP0, 0x80, 0x0 ;  /* 0x000000000000781c */ /* 0x002fda0003f0f008 */
[----:B------:R-:W-:Y:S05]  /*08e0*/  @!P0 BRA `(.L_x_7432) ;  /* 0xfffffffc00f08947 */ /* 0x000fea000383ffff */
[----:B------:R-:W1:Y:S01]  /*08f0*/  S2UR UR6, SR_CTAID.Y ;  /* 0x00000000000679c3 */ /* 0x000e620000002600 */
[----:B------:R-:W-:Y:S01]  /*0900*/  ULDC UR7, c[0x0][0xd50] ;  /* 0x0003540000077ab9 */ /* 0x000fe20000000800 */
[----:B------:R-:W-:Y:S01]  /*0910*/  LOP3.LUT R0, R24, 0xffffff80, RZ, 0xc0, !PT ;  /* 0xffffff8018007812 */ /* 0x000fe200078ec0ff */
[----:B------:R-:W-:-:S03]  /*0920*/  UISETP.NE.AND UP0, UPT, UR7, 0x1, UPT ;  /* 0x000000010700788c */ /* 0x000fc6000bf05270 */
[----:B------:R-:W-:Y:S02]  /*0930*/  ISETP.NE.AND P0, PT, R0, 0x80, PT ;  /* 0x000000800000780c */ /* 0x000fe40003f05270 */
[----:B------:R-:W2:Y:S06]  /*0940*/  S2UR UR8, SR_CTAID.Z ;  /* 0x00000000000879c3 */ /* 0x000eac0000002700 */
[----:B------:R-:W-:Y:S01]  /*0950*/  @UP0 ULDC UR4, c[0x0][0xd54] ;  /* 0x0003550000040ab9 */ /* 0x000fe20000000800 */
[----:B------:R-:W-:-:S04]  /*0960*/  @UP0 ULDC UR10, c[0x0][0xd58] ;  /* 0x00035600000a0ab9 */ /* 0x000fc80000000800 */
[----:B------:R-:W-:Y:S06]  /*0970*/  @!P0 BAR.ARV 0x8, 0x100 ;  /* 0x0204000000008b1d */ /* 0x000fec0000002000 */
[----:B-1----:R-:W-:Y:S01]  /*0980*/  UIMAD.WIDE.U32 UR4, UR6, UR4, URZ ;  /* 0x00000004060472a5 */ /* 0x002fe2000f8e003f */
[----:B------:R-:W-:Y:S01]  /*0990*/  ISETP.GE.U32.AND P0, PT, R24, 0x100, PT ;  /* 0x000001001800780c */ /* 0x000fe20003f06070 */
[----:B------:R-:W-:Y:S02]  /*09a0*/  UMOV UR11, UR6 ;  /* 0x00000006000b7c82 */ /* 0x000fe40008000000 */
[----:B------:R-:W-:-:S04]  /*09b0*/  @UP0 USHF.R.U32.HI UR11, URZ, UR10, UR5 ;  /* 0x0000000a3f0b0299 */ /* 0x000fc80008011605 */
[----:B------:R-:W-:Y:S02]  /*09c0*/  UIADD3 UR4, -UR11, URZ, URZ ;  /* 0x0000003f0b047290 */ /* 0x000fe4000fffe13f */
[----:B------:R-:W-:Y:S02]  /*09d0*/  IMAD.U32 R0, RZ, RZ, UR11 ;  /* 0x0000000bff007e24 */ /* 0x000fe4000f8e00ff */
[----:B------:R-:W-:Y:S02]  /*09e0*/  UIMAD UR7, UR7, UR4, UR6 ;  /* 0x00000004070772a4 */ /* 0x000fe4000f8e0206 */
[----:B------:R-:W-:Y:S06]  /*09f0*/  @P0 BAR.ARV 0xf, 0x100 ;  /* 0x03c4000000000b1d */ /* 0x000fec0000002000 */
[----:B--2---:R-:W-:Y:S01]  /*0a00*/  ISETP.LE.AND P0, PT, RZ, UR8, PT ;  /* 0x00000008ff007c0c */ /* 0x004fe2000bf03270 */
[----:B------:R1:W-:-:S12]  /*0a10*/  STL [R1], R0 ;  /* 0x0000000001007387 */ /* 0x0003d80000100800 */
[----:B-1----:R-:W-:Y:S05]  /*0a20*/  @!P0 BRA `(.L_x_7433) ;  /* 0x00000140008c8947 */ /* 0x002fea0003800000 */
[----:B0-----:R-:W0:Y:S01]  /*0a30*/  LDC.64 R2, c[0x0][0x418] ;  /* 0x00010600ff027b82 */ /* 0x001e220000000a00 */
[----:B------:R-:W-:Y:S01]  /*0a40*/  UISETP.NE.AND UP0, UPT, UR9, 0x1, UPT ;  /* 0x000000010900788c */ /* 0x000fe2000bf05270 */
[----:B------:R-:W1:Y:S01]  /*0a50*/  S2R R197, SR_CgaCtaId ;  /* 0x0000000000c57919 */ /* 0x000e620000008800 */
[----:B------:R-:W-:-:S05]  /*0a60*/  VIADD R152, R24, 0xffffff80 ;  /* 0xffffff8018987836 */ /* 0x000fca0000000000 */
[----:B------:R-:W2:Y:S08]  /*0a70*/  LDC R194, c[0x0][0x424] ;  /* 0x00010900ffc27b82 */ /* 0x000eb00000000800 */
[----:B------:R-:W3:Y:S08]  /*0a80*/  LDC R7, c[0x0][0x2f0] ;  /* 0x0000bc00ff077b82 */ /* 0x000ef00000000800 */
[----:B------:R-:W4:Y:S01]  /*0a90*/  S2UR UR38, SR_CTAID.X ;  /* 0x00000000002679c3 */ /* 0x000f220000002500 */
[----:B0-----:R-:W-:-:S04]  /*0aa0*/  ISETP.NE.U32.AND P0, PT, R2, RZ, PT ;  /* 0x000000ff0200720c */ /* 0x001fc80003f05070 */
[----:B------:R-:W-:-:S04]  /*0ab0*/  ISETP.NE.AND.EX P0, PT, R3, RZ, PT, P0 ;  /* 0x000000ff0300720c */ /* 0x000fc80003f05300 */
[----:B--2---:R-:W-:Y:S02]  /*0ac0*/  SEL R194, R194, 0x1, P0 ;  /* 0x00000001c2c27807 */ /* 0x004fe40000000000 */
[----:B------:R-:W-:-:S03]  /*0ad0*/  PLOP3.LUT P0, PT, PT, PT, UP0, 0x80, 0x0 ;  /* 0x000000000000781c */ /* 0x000fc60003f0f008 */
[----:B---3--:R-:W-:-:S05]  /*0ae0*/  IMAD R0, R194, R7, 0x3f ;  /* 0x0000003fc2007424 */ /* 0x008fca00078e0207 */
[----:B------:R-:W-:Y:S01]  /*0af0*/  SHF.R.S32.HI R3, RZ, 0x1f, R0 ;  /* 0x0000001fff037819 */ /* 0x000fe20000011400 */
[----:B----4-:R-:W-:-:S03]  /*0b00*/  USHF.L.U32 UR38, UR38, 0x6, URZ ;  /* 0x0000000626267899 */ /* 0x010fc6000800063f */
[----:B------:R-:W-:-:S04]  /*0b10*/  LEA.HI R3, R3, R0, RZ, 0x6 ;  /* 0x0000000003037211 */ /* 0x000fc800078f30ff */
[----:B------:R-:W-:Y:S01]  /*0b20*/  SHF.R.S32.HI R3, RZ, 0x6, R3 ;  /* 0x00000006ff037819 */ /* 0x000fe20000011403 */
[----:B-1----:R-:W-:Y:S06]  /*0b30*/  @!P0 BRA `(.L_x_7434) ;  /* 0x0000002000248947 */ /* 0x002fec0003800000 */
[----:B------:R-:W0:Y:S01]  /*0b40*/  LDC R5, c[0x0][0x288] ;  /* 0x0000a200ff057b82 */ /* 0x000e220000000800 */
[----:B------:R-:W-:Y:S01]  /*0b50*/  ULDC UR4, c[0x0][0x448] ;  /* 0x0001120000047ab9 */ /* 0x000fe20000000800 */
[----:B------:R-:W-:Y:S01]  /*0b60*/  UIADD3 UR38, UR38, 0x3f, URZ ;  /* 0x0000003f26267890 */ /* 0x000fe2000fffe03f */
[----:B------:R-:W-:Y:S01]  /*0b70*/  R2UR UR9, R3 ;  /* 0x00000000030972ca */ /* 0x000fe200000e0000 */
[----:B------:R-:W-:Y:S01]  /*0b80*/  UISETP.NE.AND UP0, UPT, UR4, 0x1, UPT ;  /* 0x000000010400788c */ /* 0x000fe2000bf05270 */
[----:B------:R-:W-:Y:S01]  /*0b90*/  PLOP3.LUT P0, PT, PT, PT, PT, 0x80, 0x0 ;  /* 0x000000000000781c */ /* 0x000fe20003f0f070 */
[----:B------:R-:W-:Y:S01]  /*0ba0*/  USHF.R.U32.HI UR10, URZ, 0x10, UR7 ;  /* 0x000000103f0a7899 */ /* 0x000fe20008011607 */
[----:B------:R-:W-:Y:S01]  /*0bb0*/  CS2R R2, SRZ ;  /* 0x0000000000027805 */ /* 0x000fe2000001ff00 */
[----:B------:R-:W-:Y:S01]  /*0bc0*/  ULOP3.LUT UR6, UR7, 0xffff, URZ, 0xc0, !UPT ;  /* 0x0000ffff07067892 */ /* 0x000fe2000f8ec03f */
[----:B------:R-:W-:Y:S01]  /*0bd0*/  IMAD.MOV.U32 R4, RZ, RZ, RZ ;  /* 0x000000ffff047224 */ /* 0x000fe200078e00ff */
[----:B------:R-:W-:-:S02]  /*0be0*/  CS2R R150, SRZ ;  /* 0x0000000000967805 */ /* 0x000fc4000001ff00 */
[----:B------:R-:W-:Y:S02]  /*0bf0*/  CS2R R148, SRZ ;  /* 0x0000000000947805 */ /* 0x000fe4000001ff00 */
[----:B------:R-:W-:Y:S02]  /*0c00*/  CS2R R146, SRZ ;  /* 0x0000000000927805 */ /* 0x000fe4000001ff00 */
[----:B------:R-:W-:Y:S02]  /*0c10*/  CS2R R144, SRZ ;  /* 0x0000000000907805 */ /* 0x000fe4000001ff00 */
        /* <DEDUP_REMOVED lines=10> */
[----:B0-----:R-:W-:Y:S02]  /*0cc0*/  IADD3 R5, -R5, 0x40, RZ ;  /* 0x0000004005057810 */ /* 0x001fe40007ffe1ff */
[----:B------:R-:W-:-:S02]  /*0cd0*/  CS2R R130, SRZ ;  /* 0x0000000000827805 */ /* 0x000fc4000001ff00 */
[----:B------:R-:W-:Y:S02]  /*0ce0*/  CS2R R128, SRZ ;  /* 0x0000000000807805 */ /* 0x000fe4000001ff00 */
[----:B------:R-:W-:Y:S02]  /*0cf0*/  CS2R R126, SRZ ;  /* 0x00000000007e7805 */ /* 0x000fe4000001ff00 */
[----:B------:R-:W-:Y:S01]  /*0d00*/  CS2R R124, SRZ ;  /* 0x00000000007c7805 */ /* 0x000fe2000001ff00 */
[----:B------:R-:W-:Y:S01]  /*0d10*/  IMAD R5, R194, R7, R5 ;  /* 0x00000007c2057224 */ /* 0x000fe200078e0205 */
[----:B------:R-:W-:Y:S02]  /*0d20*/  CS2R R122, SRZ ;  /* 0x00000000007a7805 */ /* 0x000fe4000001ff00 */
[----:B------:R-:W-:Y:S02]  /*0d30*/  CS2R R120, SRZ ;  /* 0x0000000000787805 */ /* 0x000fe4000001ff00 */
        /* <DEDUP_REMOVED lines=15> */
[----:B------:R-:W-:Y:S01]  /*0e30*/  UIADD3 UR38, UR8, UR38, URZ ;  /* 0x0000002608267290 */ /* 0x000fe2000fffe03f */
[----:B------:R-:W-:Y:S02]  /*0e40*/  CS2R R90, SRZ ;  /* 0x00000000005a7805 */ /* 0x000fe4000001ff00 */
[----:B------:R-:W-:Y:S02]  /*0e50*/  CS2R R88, SRZ ;  /* 0x0000000000587805 */ /* 0x000fe4000001ff00 */
[----:B------:R-:W-:Y:S01]  /*0e60*/  CS2R R86, SRZ ;  /* 0x0000000000567805 */ /* 0x000fe2000001ff00 */
[----:B------:R-:W-:Y:S01]  /*0e70*/  USHF.R.S32.HI UR4, URZ, 0x1f, UR38 ;  /* 0x0000001f3f047899 */ /* 0x000fe20008011426 */
[----:B------:R-:W-:-:S02]  /*0e80*/  CS2R R84, SRZ ;  /* 0x0000000000547805 */ /* 0x000fc4000001ff00 */
[----:B------:R-:W-:Y:S02]  /*0e90*/  CS2R R82, SRZ ;  /* 0x0000000000527805 */ /* 0x000fe4000001ff00 */
[----:B------:R-:W-:Y:S01]  /*0ea0*/  CS2R R80, SRZ ;  /* 0x0000000000507805 */ /* 0x000fe2000001ff00 */
[----:B------:R-:W-:Y:S01]  /*0eb0*/  ULEA.HI UR4, UR4, UR38, URZ, 0x6 ;  /* 0x0000002604047291 */ /* 0x000fe2000f8f303f */
[----:B------:R-:W-:Y:S02]  /*0ec0*/  CS2R R78, SRZ ;  /* 0x00000000004e7805 */ /* 0x000fe4000001ff00 */
[----:B------:R-:W-:Y:S02]  /*0ed0*/  CS2R R76, SRZ ;  /* 0x00000000004c7805 */ /* 0x000fe4000001ff00 */
[----:B------:R-:W-:Y:S01]  /*0ee0*/  CS2R R74, SRZ ;  /* 0x00000000004a7805 */ /* 0x000fe2000001ff00 */
[----:B------:R-:W-:Y:S01]  /*0ef0*/  USHF.R.S32.HI UR4, URZ, 0x6, UR4 ;  /* 0x000000063f047899 */ /* 0x000fe20008011404 */
[----:B------:R-:W-:-:S02]  /*0f00*/  CS2R R72, SRZ ;  /* 0x0000000000487805 */ /* 0x000fc4000001ff00 */
[----:B------:R-:W-:Y:S02]  /*0f10*/  CS2R R70, SRZ ;  /* 0x0000000000467805 */ /* 0x000fe4000001ff00 */
[----:B------:R-:W-:Y:S01]  /*0f20*/  CS2R R68, SRZ ;  /* 0x0000000000447805 */ /* 0x000fe2000001ff00 */
[----:B------:R-:W-:Y:S01]  /*0f30*/  UISETP.LT.AND UP0, UPT, UR9, UR4, UPT ;  /* 0x000000040900728c */ /* 0x000fe2000bf01270 */
[----:B------:R-:W-:Y:S02]  /*0f40*/  CS2R R66, SRZ ;  /* 0x0000000000427805 */ /* 0x000fe4000001ff00 */
[----:B------:R-:W-:Y:S02]  /*0f50*/  CS2R R64, SRZ ;  /* 0x0000000000407805 */ /* 0x000fe4000001ff00 */
[----:B------:R-:W-:Y:S01]  /*0f60*/  CS2R R62, SRZ ;  /* 0x00000000003e7805 */ /* 0x000fe2000001ff00 */
[----:B------:R-:W-:Y:S01]  /*0f70*/  USEL UR5, UR9, UR4, UP0 ;  /* 0x0000000409057287 */ /* 0x000fe20008000000 */
[----:B------:R-:W-:Y:S01]  /*0f80*/  CS2R R60, SRZ ;  /* 0x00000000003c7805 */ /* 0x000fe2000001ff00 */
[----:B------:R-:W-:Y:S01]  /*0f90*/  UISETP.NE.AND UP0, UPT, UR10, URZ, UPT ;  /* 0x0000003f0a00728c */ /* 0x000fe2000bf05270 */
[----:B------:R-:W-:Y:S01]  /*0fa0*/  CS2R R58, SRZ ;  /* 0x00000000003a7805 */ /* 0x000fe2000001ff00 */
[----:B------:R-:W-:Y:S01]  /*0fb0*/  UISETP.GE.AND UP1, UPT, UR5, 0x1, UPT ;  /* 0x000000010500788c */ /* 0x000fe2000bf26270 */
[----:B------:R-:W-:-:S02]  /*0fc0*/  CS2R R56, SRZ ;  /* 0x0000000000387805 */ /* 0x000fc4000001ff00 */
[----:B------:R-:W-:Y:S02]  /*0fd0*/  CS2R R54, SRZ ;  /* 0x0000000000367805 */ /* 0x000fe4000001ff00 */
[----:B------:R-:W-:Y:S02]  /*0fe0*/  CS2R R52, SRZ ;  /* 0x0000000000347805 */ /* 0x000fe4000001ff00 */
[----:B------:R-:W-:Y:S02]  /*0ff0*/  CS2R R50, SRZ ;  /* 0x0000000000327805 */ /* 0x000fe4000001ff00 */
[----:B------:R-:W-:Y:S02]  /*1000*/  CS2R R48, SRZ ;  /* 0x0000000000307805 */ /* 0x000fe4000001ff00 */
[----:B------:R-:W-:Y:S02]  /*1010*/  PLOP3.LUT P1, PT, PT, PT, UP1, 0x80, 0x0 ;  /* 0x000000000000781c */ /* 0x000fe40003f2f018 */
[----:B------:R-:W-:-:S02]  /*1020*/  CS2R R46, SRZ ;  /* 0x00000000002e7805 */ /* 0x000fc4000001ff00 */
[----:B------:R-:W-:Y:S01]  /*1030*/  CS2R R44, SRZ ;  /* 0x00000000002c7805 */ /* 0x000fe2000001ff00 */
[----:B------:R-:W-:Y:S01]  /*1040*/  @!UP0 ULDC UR10, c[0x0][0xae8] ;  /* 0x0002ba00000a8ab9 */ /* 0x000fe20000000800 */
[----:B------:R-:W-:Y:S02]  /*1050*/  CS2R R42, SRZ ;  /* 0x00000000002a7805 */ /* 0x000fe4000001ff00 */
[----:B------:R-:W-:Y:S02]  /*1060*/  CS2R R40, SRZ ;  /* 0x0000000000287805 */ /* 0x000fe4000001ff00 */
[----:B------:R-:W-:Y:S01]  /*1070*/  CS2R R38, SRZ ;  /* 0x0000000000267805 */ /* 0x000fe2000001ff00 */
[----:B------:R-:W-:Y:S02]  /*1080*/  IMAD.MOV.U32 R37, RZ, RZ, RZ ;  /* 0x000000ffff257224 */ /* 0x000fe400078e00ff */
[----:B------:R-:W-:Y:S05]  /*1090*/  @!P1 BRA `(.L_x_7435) ;  /* 0x0000000000749947 */ /* 0x000fea0003800000 */
[----:B------:R-:W-:Y:S01]  /*10a0*/  IMAD.U32 R5, RZ, RZ, UR10 ;  /* 0x0000000aff057e24 */ /* 0x000fe2000f8e00ff */
[----:B------:R-:W-:-:S04]  /*10b0*/  UIADD3 UR4, UR10, -0x1, UR5 ;  /* 0xffffffff0a047890 */ /* 0x000fc8000fffe005 */
[-C--:B------:R-:W-:Y:S02]  /*10c0*/  IABS R3, R5.reuse ;  /* 0x0000000500037213 */ /* 0x080fe40000000000 */
[----:B------:R-:W-:Y:S01]  /*10d0*/  IABS R9, R5 ;  /* 0x0000000500097213 */ /* 0x000fe20000000000 */
[----:B------:R-:W-:Y:S01]  /*10e0*/  IMAD.U32 R8, RZ, RZ, UR4 ;  /* 0x00000004ff087e24 */ /* 0x000fe2000f8e00ff */
[----:B------:R-:W0:Y:S01]  /*10f0*/  I2F.RP R0, R3 ;  /* 0x0000000300007306 */ /* 0x000e220000209400 */
[----:B------:R-:W-:Y:S02]  /*1100*/  ULOP3.LUT UR4, UR4, UR10, URZ, 0x3c, !UPT ;  /* 0x0000000a04047292 */ /* 0x000fe4000f8e3c3f */
[----:B------:R-:W-:-:S04]  /*1110*/  IMAD.MOV R9, RZ, RZ, -R9 ;  /* 0x000000ffff097224 */ /* 0x000fc800078e0a09 */
[----:B------:R-:W-:Y:S01]  /*1120*/  ISETP.LE.AND P3, PT, RZ, UR4, PT ;  /* 0x00000004ff007c0c */ /* 0x000fe2000bf63270 */
[----:B0-----:R-:W0:Y:S02]  /*1130*/  MUFU.RCP R0, R0 ;  /* 0x0000000000007308 */ /* 0x001e240000001000 */
[----:B0-----:R-:W-:Y:S01]  /*1140*/  VIADD R6, R0, 0xffffffe ;  /* 0x0ffffffe00067836 */ /* 0x001fe20000000000 */
[----:B------:R-:W-:-:S05]  /*1150*/  IABS R0, R8 ;  /* 0x0000000800007213 */ /* 0x000fca0000000000 */
[----:B------:R0:W1:Y:S02]  /*1160*/  F2I.FTZ.U32.TRUNC.NTZ R7, R6 ;  /* 0x0000000600077305 */ /* 0x000064000021f000 */
[----:B0-----:R-:W-:Y:S01]  /*1170*/  IMAD.MOV.U32 R6, RZ, RZ, RZ ;  /* 0x000000ffff067224 */ /* 0x001fe200078e00ff */
[----:B-1----:R-:W-:-:S05]  /*1180*/  IADD3 R10, RZ, -R7, RZ ;  /* 0x80000007ff0a7210 */ /* 0x002fca0007ffe0ff */
        /* <DEDUP_REMOVED lines=11> */
[----:B------:R-:W-:-:S05]  /*1240*/  IMAD.MOV.U32 R3, RZ, RZ, R7 ;  /* 0x000000ffff037224 */ /* 0x000fca00078e0007 */
[----:B------:R-:W-:Y:S02]  /*1250*/  @!P3 IADD3 R3, -R3, RZ, RZ ;  /* 0x000000ff0303b210 */ /* 0x000fe40007ffe1ff */
[----:B------:R-:W-:-:S07]  /*1260*/  @!P2 LOP3.LUT R3, RZ, UR10, RZ, 0x33, !PT ;  /* 0x0000000aff03ac12 */ /* 0x000fce000f8e33ff */
.L_x_7435:
        /* <DEDUP_REMOVED lines=11> */
[----:B------:R-:W2:Y:S01]  /*1320*/  LDL R5, [R1+0x4] ;  /* 0x0000040001057983 */ /* 0x000ea20000100800 */
[----:B------:R-:W-:Y:S01]  /*1330*/  MOV R6, 0x400 ;  /* 0x0000040000067802 */ /* 0x000fe20000000f00 */
[----:B------:R-:W-:Y:S01]  /*1340*/  UMOV UR5, 0x40000040 ;  /* 0x4000004000057882 */ /* 0x000fe20000000000 */
[----:B------:R-:W-:Y:S01]  /*1350*/  UMOV UR7, 0x40000040 ;  /* 0x4000004000077882 */ /* 0x000fe20000000000 */
[----:B------:R-:W-:Y:S01]  /*1360*/  BAR.SYNC.DEFER_BLOCKING 0xe, 0x100 ;  /* 0x0384000000007b1d */ /* 0x000fe20000010000 */
[----:B------:R-:W-:-:S05]  /*1370*/  LEA R11, R197, R6, 0x18 ;  /* 0x00000006c50b7211 */ /* 0x000fca00078ec0ff */
[----:B------:R-:W-:Y:S01]  /*1380*/  UMOV UR9, 0x40000040 ;  /* 0x4000004000097882 */ /* 0x000fe20000000000 */
[----:B------:R-:W-:Y:S01]  /*1390*/  UMOV UR11, 0x40000040 ;  /* 0x40000040000b7882 */ /* 0x000fe20000000000 */
[----:B------:R-:W-:Y:S01]  /*13a0*/  UMOV UR13, 0x40000040 ;  /* 0x40000040000d7882 */ /* 0x000fe20000000000 */
[----:B------:R-:W-:Y:S01]  /*13b0*/  UMOV UR15, 0x40000040 ;  /* 0x40000040000f7882 */ /* 0x000fe20000000000 */
[----:B------:R-:W-:Y:S01]  /*13c0*/  UMOV UR17, 0x40000040 ;  /* 0x4000004000117882 */ /* 0x000fe20000000000 */
[----:B------:R-:W-:Y:S01]  /*13d0*/  UMOV UR19, 0x40000040 ;  /* 0x4000004000137882 */ /* 0x000fe20000000000 */
[----:B------:R-:W-:Y:S01]  /*13e0*/  WARPGROUP.ARRIVE ;  /* 0x00000000000079c5 */ /* 0x000fe20000000000 */
[----:B--2---:R-:W-:Y:S02]  /*13f0*/  R2UR UR20, R5 ;  /* 0x00000000051472ca */ /* 0x004fe400000e0000 */
[----:B------:R-:W-:-:S04]  /*1400*/  SHF.R.S32.HI R5, RZ, 0x1f, R152 ;  /* 0x0000001fff057819 */ /* 0x000fc80000011498 */
[----:B------:R-:W-:-:S04]  /*1410*/  LEA.HI R5, R5, R152, RZ, 0x7 ;  /* 0x0000009805057211 */ /* 0x000fc800078f38ff */
[----:B------:R-:W-:Y:S02]  /*1420*/  SHF.R.S32.HI R2, RZ, 0x7, R5 ;  /* 0x00000007ff027819 */ /* 0x000fe40000011405 */
[----:B------:R-:W-:-:S04]  /*1430*/  LOP3.LUT R5, R5, 0xffffff80, RZ, 0xc0, !PT ;  /* 0xffffff8005057812 */ /* 0x000fc800078ec0ff */
[----:B------:R-:W0:Y:S01]  /*1440*/  SHFL.IDX PT, R2, R2, RZ, 0x1f ;  /* 0x00001fff02027589 */ /* 0x000e2200000e0000 */
[----:B------:R-:W-:Y:S01]  /*1450*/  IMAD.IADD R5, R152, 0x1, -R5 ;  /* 0x0000000198057824 */ /* 0x000fe200078e0a05 */
[----:B0-----:R-:W-:-:S04]  /*1460*/  LEA.HI R4, R2, R2, RZ, 0x1 ;  /* 0x0000000202047211 */ /* 0x001fc800078f08ff */
[----:B------:R-:W-:Y:S01]  /*1470*/  LOP3.LUT R7, R4, 0x1fffe, RZ, 0xc0, !PT ;  /* 0x0001fffe04077812 */ /* 0x000fe200078ec0ff */
[----:B------:R-:W-:-:S04]  /*1480*/  VIADD R4, R11, 0x36400 ;  /* 0x000364000b047836 */ /* 0x000fc80000000000 */
[----:B------:R-:W-:Y:S01]  /*1490*/  IMAD.IADD R7, R2, 0x1, -R7 ;  /* 0x0000000102077824 */ /* 0x000fe200078e0a07 */
[----:B------:R-:W-:-:S03]  /*14a0*/  SHF.R.U32.HI R4, RZ, 0x4, R4 ;  /* 0x00000004ff047819 */ /* 0x000fc60000011604 */
[----:B------:R-:W-:Y:S01]  /*14b0*/  IMAD R7, R7, 0x8000, R11 ;  /* 0x0000800007077824 */ /* 0x000fe200078e020b */
[----:B------:R-:W-:-:S03]  /*14c0*/  LOP3.LUT R4, R4, 0x3fff, RZ, 0xc0, !PT ;  /* 0x00003fff04047812 */ /* 0x000fc600078ec0ff */
[----:B------:R-:W-:Y:S01]  /*14d0*/  VIADD R7, R7, 0x400 ;  /* 0x0000040007077836 */ /* 0x000fe20000000000 */
[----:B------:R-:W-:-:S04]  /*14e0*/  LOP3.LUT R4, R4, 0x10000, RZ, 0xfc, !PT ;  /* 0x0001000004047812 */ /* 0x000fc800078efcff */
[----:B------:R-:W-:Y:S01]  /*14f0*/  SHF.R.U32.HI R7, RZ, 0x4, R7 ;  /* 0x00000004ff077819 */ /* 0x000fe20000011607 */
[C---:B------:R-:W-:Y:S01]  /*1500*/  VIADD R6, R4.reuse, 0x2 ;  /* 0x0000000204067836 */ /* 0x040fe20000000000 */
[----:B------:R-:W-:Y:S02]  /*1510*/  R2UR UR4, R4 ;  /* 0x00000000040472ca */ /* 0x000fe400000e0000 */
[----:B------:R-:W-:Y:S02]  /*1520*/  LOP3.LUT R7, R7, 0x3fff, RZ, 0xc0, !PT ;  /* 0x00003fff07077812 */ /* 0x000fe400078ec0ff */
[----:B------:R-:W-:Y:S01]  /*1530*/  R2UR UR8, R6 ;  /* 0x00000000060872ca */ /* 0x000fe200000e0000 */
[----:B------:R-:W-:Y:S01]  /*1540*/  VIADD R6, R4, 0x4 ;  /* 0x0000000404067836 */ /* 0x000fe20000000000 */
[----:B------:R-:W-:-:S04]  /*1550*/  LOP3.LUT R9, R7, 0x2000000, RZ, 0xfc, !PT ;  /* 0x0200000007097812 */ /* 0x000fc800078efcff */
[C---:B------:R-:W-:Y:S01]  /*1560*/  R2UR UR6, R9.reuse ;  /* 0x00000000090672ca */ /* 0x040fe200000e0000 */
[----:B------:R-:W-:Y:S01]  /*1570*/  VIADD R2, R9, 0x80 ;  /* 0x0000008009027836 */ /* 0x000fe20000000000 */
[----:B------:R-:W-:-:S04]  /*1580*/  R2UR UR12, R6 ;  /* 0x00000000060c72ca */ /* 0x000fc800000e0000 */
[----:B------:R-:W-:Y:S02]  /*1590*/  R2UR UR10, R2 ;  /* 0x00000000020a72ca */ /* 0x000fe400000e0000 */
[----:B------:R-:W-:-:S04]  /*15a0*/  IADD3 R2, R9, 0x100, RZ ;  /* 0x0000010009027810 */ /* 0x000fc80007ffe0ff */
[----:B------:R-:W-:Y:S01]  /*15b0*/  R2UR UR14, R2 ;  /* 0x00000000020e72ca */ /* 0x000fe200000e0000 */
[----:B------:R-:W-:Y:S01]  /*15c0*/  HGMMA.64x256x16.F32.BF16 R24, gdesc[UR4].tnspB, RZ, !UPT, gsb0 ;  /* 0x43e00000041879f0 */ /* 0x000fe2000c0018ff */
[----:B------:R-:W-:Y:S01]  /*15d0*/  VIADD R2, R4, 0x6 ;  /* 0x0000000604027836 */ /* 0x000fe20000000000 */
[----:B------:R-:W-:Y:S01]  /*15e0*/  ULOP3.LUT UR6, UR20, 0x1, URZ, 0xfc, !UPT ;  /* 0x0000000114067892 */ /* 0x000fe2000f8efc3f */
[----:B------:R-:W-:-:S03]  /*15f0*/  VIADD R4, R9, 0x180 ;  /* 0x0000018009047836 */ /* 0x000fc60000000000 */
[----:B------:R-:W-:Y:S01]  /*1600*/  R2UR UR16, R2 ;  /* 0x00000000021072ca */ /* 0x000fe200000e0000 */
[----:B------:R-:W-:Y:S01]  /*1610*/  UISETP.NE.AND UP0, UPT, UR6, 0x3, UPT ;  /* 0x000000030600788c */ /* 0x000fe2000bf05270 */
[----:B------:R-:W-:Y:S02]  /*1620*/  R2UR UR18, R4 ;  /* 0x00000000041272ca */ /* 0x000fe400000e0000 */
[----:B------:R-:W-:-:S03]  /*1630*/  SHF.R.S32.HI R2, RZ, 0x1f, R5 ;  /* 0x0000001fff027819 */ /* 0x000fc60000011405 */
[----:B------:R-:W-:Y:S02]  /*1640*/  PLOP3.LUT P1, PT, PT, PT, UP0, 0x80, 0x0 ;  /* 0x000000000000781c */ /* 0x000fe40003f2f008 */
[CC--:B------:R-:W-:Y:S02]  /*1650*/  LEA.HI R4, R2.reuse, R5.reuse, RZ, 0x2 ;  /* 0x0000000502047211 */ /* 0x0c0fe400078f10ff */
[----:B------:R-:W-:Y:S02]  /*1660*/  LEA.HI R2, R2, R5, RZ, 0x5 ;  /* 0x0000000502027211 */ /* 0x000fe400078f28ff */
[--C-:B------:R-:W-:Y:S02]  /*1670*/  SHF.R.S32.HI R6, RZ, 0x2, R4.reuse ;  /* 0x00000002ff067819 */ /* 0x100fe40000011404 */
[----:B------:R-:W-:Y:S02]  /*1680*/  SHF.R.S32.HI R7, RZ, 0x1f, R4 ;  /* 0x0000001fff077819 */ /* 0x000fe40000011404 */
[----:B------:R-:W-:-:S02]  /*1690*/  SHF.R.S32.HI R2, RZ, 0x5, R2 ;  /* 0x00000005ff027819 */ /* 0x000fc40000011402 */
[----:B------:R-:W-:-:S04]  /*16a0*/  LEA.HI R7, R7, R6, RZ, 0x3 ;  /* 0x0000000607077211 */ /* 0x000fc800078f18ff */
[----:B------:R-:W-:-:S05]  /*16b0*/  LOP3.LUT R7, R7, 0xfffffff8, RZ, 0xc0, !PT ;  /* 0xfffffff807077812 */ /* 0x000fca00078ec0ff */
[----:B------:R-:W-:-:S04]  /*16c0*/  IMAD.IADD R7, R6, 0x1, -R7 ;  /* 0x0000000106077824 */ /* 0x000fc800078e0a07 */
[----:B------:R-:W-:Y:S02]  /*16d0*/  IMAD R7, R2, 0x10, R7 ;  /* 0x0000001002077824 */ /* 0x000fe400078e0207 */
[----:B------:R-:W-:Y:S01]  /*16e0*/  IMAD.MOV.U32 R2, RZ, RZ, RZ ;  /* 0x000000ffff027224 */ /* 0x000fe200078e00ff */
        /* <DEDUP_REMOVED lines=15> */
.L_x_7437:
[----:B------:R-:W-:Y:S02]  /*17e0*/  VIADD R3, R3, 0xfffffffe ;  /* 0xfffffffe03037836 */ /* 0x000fe40000000000 */
[----:B------:R-:W-:-:S03]  /*17f0*/  VIADD R4, R11, 0x38860 ;  /* 0x000388600b047836 */ /* 0x000fc60000000000 */
[----:B------:R-:W-:Y:S02]  /*1800*/  ISETP.GE.AND P0, PT, R3, R0, PT ;  /* 0x000000000300720c */ /* 0x000fe40003f06270 */
[----:B------:R-:W-:-:S04]  /*1810*/  PRMT R4, R197, 0x654, R4 ;  /* 0x00000654c5047816 */ /* 0x000fc80000000004 */
[----:B------:R0:W-:Y:S07]  /*1820*/  SYNCS.ARRIVE.TRANS64.RED.A1T0 RZ, [R4+URZ], RZ ;  /* 0x000000ff04ff79a7 */ /* 0x0001ee000810043f */
[----:B------:R-:W-:Y:S05]  /*1830*/  @!P0 BRA `(.L_x_7438) ;  /* 0x0000000800bc8947 */ /* 0x000fea0003800000 */
[----:B------:R-:W-:-:S07]  /*1840*/  MOV R2, RZ ;  /* 0x000000ff00027202 */ /* 0x000fce0000000f00 */
.L_x_7440:
[----:B------:R-:W-:Y:S01]  /*1850*/  BAR.SYNC.DEFER_BLOCKING 0xe, 0x100 ;  /* 0x0384000000007b1d */ /* 0x000fe20000010000 */
[C---:B01----:R-:W-:Y:S02]  /*1860*/  IMAD R4, R2.reuse, 0x40, R7 ;  /* 0x0000004002047824 */ /* 0x043fe400078e0207 */
[----:B------:R-:W-:Y:S02]  /*1870*/  VIADD R2, R2, 0x1 ;  /* 0x0000000102027836 */ /* 0x000fe40000000000 */
[----:B------:R-:W-:Y:S01]  /*1880*/  IMAD R4, R4, 0x4, R11 ;  /* 0x0000000404047824 */ /* 0x000fe200078e020b */
[----:B------:R-:W-:Y:S01]  /*1890*/  UMOV UR7, 0x40000040 ;  /* 0x4000004000077882 */ /* 0x000fe20000000000 */
[----:B------:R-:W-:Y:S01]  /*18a0*/  UMOV UR11, 0x40000040 ;  /* 0x40000040000b7882 */ /* 0x000fe20000000000 */
[----:B------:R-:W-:Y:S01]  /*18b0*/  ISETP.NE.AND P0, PT, R2, 0x2, PT ;  /* 0x000000020200780c */ /* 0x000fe20003f05270 */
[----:B------:R-:W-:Y:S01]  /*18c0*/  UMOV UR15, 0x40000040 ;  /* 0x40000040000f7882 */ /* 0x000fe20000000000 */
[----:B------:R-:W-:-:S02]  /*18d0*/  UMOV UR19, 0x40000040 ;  /* 0x4000004000137882 */ /* 0x000fc40000000000 */
[----:B------:R-:W-:Y:S02]  /*18e0*/  SEL R2, R2, RZ, P0 ;  /* 0x000000ff02027207 */ /* 0x000fe40000000000 */
[C---:B------:R-:W-:Y:S01]  /*18f0*/  ISETP.GT.AND P0, PT, R3.reuse, R0, PT ;  /* 0x000000000300720c */ /* 0x040fe20003f04270 */
[----:B------:R-:W-:Y:S01]  /*1900*/  VIADD R3, R3, 0xffffffff ;  /* 0xffffffff03037836 */ /* 0x000fe20000000000 */
[----:B------:R-:W0:Y:S04]  /*1910*/  LDS R5, [R4+0x38400] ;  /* 0x0384000004057984 */ /* 0x000e280000000800 */
[----:B------:R1:W2:Y:S02]  /*1920*/  LDS R6, [R4+0x38420] ;  /* 0x0384200004067984 */ /* 0x0002a40000000800 */
[----:B-1----:R-:W-:-:S05]  /*1930*/  IMAD R4, R2, 0x1000, R9 ;  /* 0x0000100002047824 */ /* 0x002fca00078e0209 */
[----:B------:R-:W-:Y:S01]  /*1940*/  R2UR UR6, R4 ;  /* 0x00000000040672ca */ /* 0x000fe200000e0000 */
        /* <DEDUP_REMOVED lines=128> */
[----:B------:R-:W-:-:S05]  /*2150*/  VIADD R5, R4, 0x80 ;  /* 0x0000008004057836 */ /* 0x000fca0000000000 */
[----:B------:R-:W-:Y:S01]  /*2160*/  WARPGROUP.ARRIVE ;  /* 0x00000000000079c5 */ /* 0x000fe20000000000 */
[----:B------:R-:W-:Y:S01]  /*2170*/  R2UR UR10, R5 ;  /* 0x00000000050a72ca */ /* 0x000fe200000e0000 */
[C---:B------:R-:W-:Y:S02]  /*2180*/  VIADD R5, R4.reuse, 0x100 ;  /* 0x0000010004057836 */ /* 0x040fe40000000000 */
[----:B------:R-:W-:Y:S02]  /*2190*/  VIADD R4, R4, 0x180 ;  /* 0x0000018004047836 */ /* 0x000fe40000000000 */
[----:B------:R-:W-:Y:S01]  /*21a0*/  HGMMA.64x256x16.F32.BF16 R24, gdesc[UR4].tnspB, R24, gsb0 ;  /* 0x43e00000041879f0 */ /* 0x000fe20008001818 */
[----:B------:R-:W-:Y:S02]  /*21b0*/  R2UR UR14, R5 ;  /* 0x00000000050e72ca */ /* 0x000fe400000e0000 */
[----:B------:R-:W-:Y:S01]  /*21c0*/  R2UR UR18, R4 ;  /* 0x00000000041272ca */ /* 0x000fe200000e0000 */
[----:B------:R-:W-:-:S02]  /*21d0*/  WARPGROUP.DEPBAR.LE gsb0, 0x0 ;  /* 0x00008000000079c5 */ /* 0x000fc40000010000 */
[----:B------:R-:W-:-:S15]  /*21e0*/  WARPGROUP.ARRIVE ;  /* 0x00000000000079c5 */ /* 0x000fde0000000000 */
[----:B------:R-:W-:-:S07]  /*21f0*/  NOP ;  /* 0x0000000000007918 */ /* 0x000fce0000000000 */
        /* <DEDUP_REMOVED lines=13> */
.L_x_7439:
[----:B------:R-:W-:-:S05]  /*22d0*/  LEA R4, R2, R11, 0x3 ;  /* 0x0000000b02047211 */ /* 0x000fca00078e18ff */
[----:B------:R-:W-:-:S05]  /*22e0*/  VIADD R4, R4, 0x38860 ;  /* 0x0003886004047836 */ /* 0x000fca0000000000 */
[----:B------:R-:W-:-:S04]  /*22f0*/  PRMT R4, R197, 0x654, R4 ;  /* 0x00000654c5047816 */ /* 0x000fc80000000004 */
[----:B------:R1:W-:Y:S01]  /*2300*/  SYNCS.ARRIVE.TRANS64.RED.A1T0 RZ, [R4+URZ], RZ ;  /* 0x000000ff04ff79a7 */ /* 0x0003e2000810043f */
[----:B------:R-:W-:Y:S05]  /*2310*/  @P0 BRA `(.L_x_7440) ;  /* 0xfffffff4004c0947 */ /* 0x000fea000383ffff */
[----:B------:R-:W-:-:S07]  /*2320*/  IMAD.SHL.U32 R2, R2, 0x40, RZ ;  /* 0x0000004002027824 */ /* 0x000fce00078e00ff */
.L_x_7438:
[----:B------:R-:W-:Y:S01]  /*2330*/  BAR.SYNC.DEFER_BLOCKING 0xe, 0x100 ;  /* 0x0384000000007b1d */ /* 0x000fe20000010000 */
[----:B------:R-:W-:Y:S01]  /*2340*/  IMAD.IADD R2, R7, 0x1, R2 ;  /* 0x0000000107027824 */ /* 0x000fe200078e0202 */
[----:B------:R-:W-:Y:S01]  /*2350*/  PLOP3.LUT P0, PT, PT, PT, PT, 0x8, 0x0 ;  /* 0x000000000000781c */ /* 0x000fe20003f0e170 */
[----:B01----:R-:W-:Y:S02]  /*2360*/  IMAD.MOV.U32 R4, RZ, RZ, RZ ;  /* 0x000000ffff047224 */ /* 0x003fe400078e00ff */
[----:B------:R-:W-:-:S05]  /*2370*/  IMAD R2, R2, 0x4, R11 ;  /* 0x0000000402027824 */ /* 0x000fca00078e020b */
        /* <DEDUP_REMOVED lines=133> */
.L_x_7434:
[----:B------:R-:W0:Y:S01]  /*2bd0*/  LDC R0, c[0x0][0x288] ;  /* 0x0000a200ff007b82 */ /* 0x000e220000000800 */
[----:B------:R-:W-:Y:S01]  /*2be0*/  ULDC UR4, c[0x0][0x448] ;  /* 0x0001120000047ab9 */ /* 0x000fe20000000800 */
[----:B------:R-:W-:Y:S02]  /*2bf0*/  UIADD3 UR6, UR38, 0x3f, URZ ;  /* 0x0000003f26067890 */ /* 0x000fe4000fffe03f */
[----:B------:R-:W-:Y:S02]  /*2c00*/  UISETP.NE.AND UP0, UPT, UR4, 0x1, UPT ;  /* 0x000000010400788c */ /* 0x000fe4000bf05270 */
[----:B------:R-:W-:Y:S02]  /*2c10*/  USHF.R.U32.HI UR10, URZ, 0x10, UR7 ;  /* 0x000000103f0a7899 */ /* 0x000fe40008011607 */
[----:B------:R-:W-:-:S07]  /*2c20*/  UP2UR UR61, UPR, URZ, 0x1 ;  /* 0x000000013f3d7883 */ /* 0x000fce0008000000 */
[----:B------:R-:W-:Y:S01]  /*2c30*/  @UP0 ULDC UR4, c[0x0][0x44c] ;  /* 0x0001130000040ab9 */ /* 0x000fe20000000800 */
[----:B------:R-:W-:Y:S01]  /*2c40*/  @UP0 ULDC UR8, c[0x0][0x450] ;  /* 0x0001140000080ab9 */ /* 0x000fe20000000800 */
[----:B------:R-:W-:-:S04]  /*2c50*/  UIMAD.WIDE.U32 UR4, UR6, UR4, URZ ;  /* 0x00000004060472a5 */ /* 0x000fc8000f8e003f */
[----:B------:R-:W-:Y:S02]  /*2c60*/  @UP0 USHF.R.U32.HI UR6, URZ, UR8, UR5 ;  /* 0x000000083f060299 */ /* 0x000fe40008011605 */
[----:B------:R-:W-:Y:S01]  /*2c70*/  UISETP.NE.AND UP0, UPT, UR10, URZ, UPT ;  /* 0x0000003f0a00728c */ /* 0x000fe2000bf05270 */
[----:B0-----:R-:W-:Y:S01]  /*2c80*/  IADD3 R0, -R0, 0x40, RZ ;  /* 0x0000004000007810 */ /* 0x001fe20007ffe1ff */
[----:B------:R-:W-:Y:S01]  /*2c90*/  ULOP3.LUT UR8, UR7, 0xffff, URZ, 0xc0, !UPT ;  /* 0x0000ffff07087892 */ /* 0x000fe2000f8ec03f */
[----:B------:R-:W-:-:S03]  /*2ca0*/  UMOV UR4, URZ ;  /* 0x0000003f00047c82 */ /* 0x000fc60008000000 */
[----:B------:R-:W-:-:S04]  /*2cb0*/  IMAD R0, R194, R7, R0 ;  /* 0x00000007c2007224 */ /* 0x000fc800078e0200 */
[----:B------:R-:W-:Y:S01]  /*2cc0*/  VIADD R0, R0, UR6 ;  /* 0x0000000600007c36 */ /* 0x000fe20008000000 */
[----:B------:R-:W-:-:S04]  /*2cd0*/  @!UP0 ULDC UR10, c[0x0][0xae8] ;  /* 0x0002ba00000a8ab9 */ /* 0x000fc80000000800 */
[----:B------:R-:W-:-:S04]  /*2ce0*/  SHF.R.S32.HI R5, RZ, 0x1f, R0 ;  /* 0x0000001fff057819 */ /* 0x000fc80000011400 */
[----:B------:R-:W-:-:S04]  /*2cf0*/  LEA.HI R5, R5, R0, RZ, 0x6 ;  /* 0x0000000005057211 */ /* 0x000fc800078f30ff */
[----:B------:R-:W-:-:S04]  /*2d00*/  SHF.R.S32.HI R0, RZ, 0x6, R5 ;  /* 0x00000006ff007819 */ /* 0x000fc80000011405 */
[----:B------:R-:W-:-:S04]  /*2d10*/  VIMNMX R22, R3, R0, PT ;  /* 0x0000000003167248 */ /* 0x000fc80003fe0100 */
[----:B------:R-:W-:-:S13]  /*2d20*/  ISETP.GE.AND P0, PT, R22, 0x1, PT ;  /* 0x000000011600780c */ /* 0x000fda0003f06270 */
[----:B------:R-:W-:Y:S05]  /*2d30*/  @!P0 BRA `(.L_x_7441) ;  /* 0x0000000000808947 */ /* 0x000fea0003800000 */
[----:B------:R-:W-:Y:S01]  /*2d40*/  IMAD.U32 R5, RZ, RZ, UR10 ;  /* 0x0000000aff057e24 */ /* 0x000fe2000f8e00ff */
[----:B------:R-:W-:-:S04]  /*2d50*/  UMOV UR4, URZ ;  /* 0x0000003f00047c82 */ /* 0x000fc80008000000 */
[----:B------:R-:W-:-:S04]  /*2d60*/  IABS R0, R5 ;  /* 0x0000000500007213 */ /* 0x000fc80000000000 */
[----:B------:R-:W-:Y:S02]  /*2d70*/  R2UR UR9, R0 ;  /* 0x00000000000972ca */ /* 0x000fe400000e0000 */
[----:B------:R-:W-:Y:S02]  /*2d80*/  IADD3 R0, R5, -0x1, R22 ;  /* 0xffffffff05007810 */ /* 0x000fe40007ffe016 */
[----:B------:R-:W-:Y:S02]  /*2d90*/  IABS R5, R5 ;  /* 0x0000000500057213 */ /* 0x000fe40000000000 */
[----:B------:R-:W-:-:S04]  /*2da0*/  IABS R4, R0 ;  /* 0x0000000000047213 */ /* 0x000fc80000000000 */
[----:B------:R-:W-:-:S03]  /*2db0*/  R2UR UR7, R4 ;  /* 0x00000000040772ca */ /* 0x000fc600000e0000 */
        /* <DEDUP_REMOVED lines=11> */
[----:B------:R-:W-:Y:S01]  /*2e70*/  UIMAD UR4, UR5, UR6, UR7 ;  /* 0x00000006050472a4 */ /* 0x000fe2000f8e0207 */
[----:B------:R-:W-:-:S03]  /*2e80*/  R2UR UR6, R0 ;  /* 0x00000000000672ca */ /* 0x000fc600000e0000 */
[----:B------:R-:W-:-:S11]  /*2e90*/  UISETP.GT.U32.AND UP0, UPT, UR9, UR4, UPT ;  /* 0x000000040900728c */ /* 0x000fd6000bf04070 */
[----:B------:R-:W-:Y:S02]  /*2ea0*/  @!UP0 UIADD3 UR4, UR4, -UR9, URZ ;  /* 0x8000000904048290 */ /* 0x000fe4000fffe03f */
[----:B------:R-:W-:Y:S02]  /*2eb0*/  @!UP0 UIADD3 UR5, UR5, 0x1, URZ ;  /* 0x0000000105058890 */ /* 0x000fe4000fffe03f */
[----:B------:R-:W-:Y:S02]  /*2ec0*/  UISETP.GE.U32.AND UP1, UPT, UR4, UR9, UPT ;  /* 0x000000090400728c */ /* 0x000fe4000bf26070 */
[----:B------:R-:W-:-:S04]  /*2ed0*/  ULOP3.LUT UR4, UR6, UR10, URZ, 0x3c, !UPT ;  /* 0x0000000a06047292 */ /* 0x000fc8000f8e3c3f */
[----:B------:R-:W-:-:S05]  /*2ee0*/  UISETP.GE.AND UP0, UPT, UR4, URZ, UPT ;  /* 0x0000003f0400728c */ /* 0x000fca000bf06270 */
[----:B------:R-:W-:Y:S02]  /*2ef0*/  @UP1 UIADD3 UR5, UR5, 0x1, URZ ;  /* 0x0000000105051890 */ /* 0x000fe4000fffe03f */
[----:B------:R-:W-:-:S05]  /*2f00*/  UISETP.NE.AND UP1, UPT, UR10, URZ, UPT ;  /* 0x0000003f0a00728c */ /* 0x000fca000bf25270 */
[----:B------:R-:W-:Y:S02]  /*2f10*/  UMOV UR4, UR5 ;  /* 0x0000000500047c82 */ /* 0x000fe40008000000 */
[----:B------:R-:W-:-:S04]  /*2f20*/  @!UP0 UIADD3 UR4, -UR4, URZ, URZ ;  /* 0x0000003f04048290 */ /* 0x000fc8000fffe13f */
[----:B------:R-:W-:-:S12]  /*2f30*/  @!UP1 ULOP3.LUT UR4, URZ, UR10, URZ, 0x33, !UPT ;  /* 0x0000000a3f049292 */ /* 0x000fd8000f8e333f */
.L_x_7441:
[----:B------:R-:W-:Y:S02]  /*2f40*/  UIMAD UR5, UR8, UR4, URZ ;  /* 0x00000004080572a4 */ /* 0x000fe4000f8e023f */
[----:B------:R-:W-:Y:S01]  /*2f50*/  IMAD.U32 R3, RZ, RZ, UR4 ;  /* 0x00000004ff037e24 */ /* 0x000fe2000f8e00ff */
[----:B------:R-:W-:Y:S01]  /*2f60*/  PLOP3.LUT P0, PT, PT, PT, PT, 0x80, 0x0 ;  /* 0x000000000000781c */ /* 0x000fe20003f0f070 */
[----:B------:R-:W-:Y:S01]  /*2f70*/  IMAD.MOV.U32 R2, RZ, RZ, RZ ;  /* 0x000000ffff027224 */ /* 0x000fe200078e00ff */
[----:B------:R-:W-:Y:S01]  /*2f80*/  CS2R R150, SRZ ;  /* 0x0000000000967805 */ /* 0x000fe2000001ff00 */
[----:B------:R-:W-:Y:S01]  /*2f90*/  IMAD.MOV.U32 R4, RZ, RZ, RZ ;  /* 0x000000ffff047224 */ /* 0x000fe200078e00ff */
[----:B------:R-:W-:Y:S01]  /*2fa0*/  VIADDMNMX R22, R3, UR5, R22, PT ;  /* 0x0000000503167c46 */ /* 0x000fe2000b800116 */
[----:B------:R-:W-:Y:S01]  /*2fb0*/  IMAD.U32 R196, RZ, RZ, UR5 ;  /* 0x00000005ffc47e24 */ /* 0x000fe2000f8e00ff */
[----:B------:R-:W-:Y:S02]  /*2fc0*/  CS2R R148, SRZ ;  /* 0x0000000000947805 */ /* 0x000fe4000001ff00 */
[----:B------:R-:W-:-:S02]  /*2fd0*/  CS2R R146, SRZ ;  /* 0x0000000000927805 */ /* 0x000fc4000001ff00 */
[----:B------:R-:W-:Y:S02]  /*2fe0*/  ISETP.GT.AND P1, PT, R22, UR5, PT ;  /* 0x0000000516007c0c */ /* 0x000fe4000bf24270 */
        /* <DEDUP_REMOVED lines=62> */
[----:B------:R-:W-:Y:S02]  /*33d0*/  SHF.R.S32.HI R57, RZ, 0x1f, R152 ;  /* 0x0000001fff397819 */ /* 0x000fe40000011498 */
[----:B------:R-:W-:Y:S02]  /*33e0*/  MOV R198, 0x400 ;  /* 0x0000040000c67802 */ /* 0x000fe40000000f00 */
[----:B------:R-:W-:Y:S02]  /*33f0*/  LEA.HI R16, R57, R152, RZ, 0x7 ;  /* 0x0000009839107211 */ /* 0x000fe400078f38ff */
[----:B------:R-:W-:Y:S02]  /*3400*/  LEA R198, R197, R198, 0x18 ;  /* 0x000000c6c5c67211 */ /* 0x000fe400078ec0ff */
[----:B------:R-:W-:-:S05]  /*3410*/  SHF.R.S32.HI R17, RZ, 0x7, R16 ;  /* 0x00000007ff117819 */ /* 0x000fca0000011410 */
[----:B------:R-:W0:Y:S02]  /*3420*/  SHFL.IDX PT, R0, R17, RZ, 0x1f ;  /* 0x00001fff11007589 */ /* 0x000e2400000e0000 */
[----:B0-----:R-:W-:-:S04]  /*3430*/  LEA.HI R2, R0, R0, RZ, 0x1 ;  /* 0x0000000000027211 */ /* 0x001fc800078f08ff */
[----:B------:R-:W-:-:S05]  /*3440*/  LOP3.LUT R3, R2, 0x1fffe, RZ, 0xc0, !PT ;  /* 0x0001fffe02037812 */ /* 0x000fca00078ec0ff */
[----:B------:R-:W-:Y:S01]  /*3450*/  IMAD.IADD R3, R0, 0x1, -R3 ;  /* 0x0000000100037824 */ /* 0x000fe200078e0a03 */
[----:B------:R-:W-:-:S03]  /*3460*/  IADD3 R0, R198, 0x36400, RZ ;  /* 0x00036400c6007810 */ /* 0x000fc60007ffe0ff */
[----:B------:R-:W-:Y:S01]  /*3470*/  IMAD R3, R3, 0x8000, R198 ;  /* 0x0000800003037824 */ /* 0x000fe200078e02c6 */
[----:B------:R-:W-:-:S03]  /*3480*/  LOP3.LUT P0, RZ, R0, 0x3ff, RZ, 0xc0, !PT ;  /* 0x000003ff00ff7812 */ /* 0x000fc6000780c0ff */
        /* <DEDUP_REMOVED lines=21> */
.L_x_7442:
        /* <DEDUP_REMOVED lines=11> */
.L_x_7533:
[----:B------:R-:W2:Y:S01]  /*3690*/  LDL R8, [R1+0x4] ;  /* 0x0000040001087983 */ /* 0x000ea20000100800 */
[----:B------:R-:W-:Y:S01]  /*36a0*/  LEA.HI R4, R4, R5, RZ, 0x5 ;  /* 0x0000000504047211 */ /* 0x000fe200078f28ff */
[----:B------:R-:W-:-:S03]  /*36b0*/  IMAD.IADD R2, R17, 0x1, -R2 ;  /* 0x0000000111027824 */ /* 0x000fc600078e0a02 */
[----:B------:R-:W-:Y:S02]  /*36c0*/  SHF.R.S32.HI R4, RZ, 0x5, R4 ;  /* 0x00000005ff047819 */ /* 0x000fe40000011404 */
[----:B--2---:R-:W-:Y:S02]  /*36d0*/  R2UR UR4, R8 ;  /* 0x00000000080472ca */ /* 0x004fe400000e0000 */
[----:B------:R-:W-:Y:S02]  /*36e0*/  LEA.HI R8, R0, R7, RZ, 0x3 ;  /* 0x0000000700087211 */ /* 0x000fe400078f18ff */
[----:B------:R-:W-:Y:S02]  /*36f0*/  LOP3.LUT R0, R6, 0x7ffffffc, RZ, 0xc0, !PT ;  /* 0x7ffffffc06007812 */ /* 0x000fe400078ec0ff */
[----:B------:R-:W-:-:S03]  /*3700*/  LOP3.LUT R8, R8, 0xfffffff8, RZ, 0xc0, !PT ;  /* 0xfffffff808087812 */ /* 0x000fc600078ec0ff */
[----:B------:R-:W-:Y:S02]  /*3710*/  IMAD.IADD R0, R5, 0x1, -R0 ;  /* 0x0000000105007824 */ /* 0x000fe400078e0a00 */
[----:B------:R-:W-:Y:S02]  /*3720*/  IMAD.IADD R191, R7, 0x1, -R8 ;  /* 0x0000000107bf7824 */ /* 0x000fe400078e0a08 */
[----:B------:R-:W-:Y:S01]  /*3730*/  ULOP3.LUT UR4, UR4, 0x1, URZ, 0xfc, !UPT ;  /* 0x0000000104047892 */ /* 0x000fe2000f8efc3f */
[----:B------:R-:W-:Y:S02]  /*3740*/  IMAD.SHL.U32 R195, R0, 0x2, RZ ;  /* 0x0000000200c37824 */ /* 0x000fe400078e00ff */
[----:B------:R-:W-:Y:S02]  /*3750*/  IMAD R191, R4, 0x10, R191 ;  /* 0x0000001004bf7824 */ /* 0x000fe400078e02bf */
[----:B------:R-:W-:Y:S02]  /*3760*/  IMAD R193, R2, 0x100, R195 ;  /* 0x0000010002c17824 */ /* 0x000fe400078e02c3 */
[----:B------:R-:W-:-:S05]  /*3770*/  IMAD.U32 R6, RZ, RZ, UR4 ;  /* 0x00000004ff067e24 */ /* 0x000fca000f8e00ff */
[----:B------:R-:W-:-:S13]  /*3780*/  ISETP.NE.AND P0, PT, R6, 0x3, PT ;  /* 0x000000030600780c */ /* 0x000fda0003f05270 */
[----:B------:R-:W-:Y:S05]  /*3790*/  @!P0 BRA `(.L_x_7444) ;  /* 0x0000000000048947 */ /* 0x000fea0003800000 */
[----:B------:R-:W-:Y:S01]  /*37a0*/  BPT.TRAP 0x1 ;  /* 0x000000040000795c */ /* 0x000fe20000300000 */
.L_x_7444:
[----:B------:R1:W2:Y:S01]  /*37b0*/  SYNCS.PHASECHK.TRANS64.TRYWAIT P1, [R198+URZ+0x38830], R3 ;  /* 0x03883003c60075a7 */ /* 0x0002a2000802017f */
[----:B------:R-:W-:Y:S05]  /*37c0*/  @!P0 BRA `(.L_x_7445) ;  /* 0x0000000000048947 */ /* 0x000fea0003800000 */
[----:B------:R-:W-:Y:S01]  /*37d0*/  BPT.TRAP 0x1 ;  /* 0x000000040000795c */ /* 0x000fe20000300000 */
.L_x_7445:
[----:B--2---:R-:W-:Y:S05]  /*37e0*/  @P1 BRA `(.L_x_7446) ;  /* 0x0000000000081947 */ /* 0x004fea0003800000 */
[----:B------:R-:W2:Y:S02]  /*37f0*/  SYNCS.PHASECHK.TRANS64.TRYWAIT P1, [R198+URZ+0x38830], R3 ;  /* 0x03883003c60075a7 */ /* 0x000ea4000802017f */
[----:B--2---:R-:W-:Y:S05]  /*3800*/  @!P1 BRA `(.L_x_7447) ;  /* 0x0000011400309947 */ /* 0x004fea0003800000 */
.L_x_7446:
        /* <DEDUP_REMOVED lines=29> */
[----:B------:R-:W-:Y:S01]  /*39e0*/  IADD3 R4, R190, 0x4, RZ ;  /* 0x00000004be047810 */ /* 0x000fe20007ffe0ff */
[----:B------:R-:W-:Y:S01]  /*39f0*/  UMOV UR9, 0x40000040 ;  /* 0x4000004000097882 */ /* 0x000fe20000000000 */
[----:B------:R-:W-:-:S02]  /*3a00*/  VIADD R0, R0, 0x6 ;  /* 0x0000000600007836 */ /* 0x000fc40000000000 */
[----:B------:R-:W-:-:S04]  /*3a10*/  IMAD.U32 R17, RZ, RZ, UR9 ;  /* 0x00000009ff117e24 */ /* 0x000fc8000f8e00ff */
        /* <DEDUP_REMOVED lines=32> */
.L_x_7534:
[----:B------:R-:W-:Y:S05]  /*3c20*/  @!P0 BRA `(.L_x_7449) ;  /* 0x0000000000048947 */ /* 0x000fea0003800000 */
[----:B------:R-:W-:Y:S01]  /*3c30*/  BPT.TRAP 0x1 ;  /* 0x000000040000795c */ /* 0x000fe20000300000 */
.L_x_7449:
[----:B------:R4:W0:Y:S01]  /*3c40*/  SYNCS.PHASECHK.TRANS64.TRYWAIT P1, [R198+URZ+0x38850], R3 ;  /* 0x03885003c60075a7 */ /* 0x000822000802017f */
[----:B------:R-:W-:Y:S05]  /*3c50*/  @!P0 BRA `(.L_x_7450) ;  /* 0x0000000000048947 */ /* 0x000fea0003800000 */
[----:B------:R-:W-:Y:S01]  /*3c60*/  BPT.TRAP 0x1 ;  /* 0x000000040000795c */ /* 0x000fe20000300000 */
.L_x_7450:
        /* <DEDUP_REMOVED lines=11> */
.L_x_7451:
[----:B------:R-:W-:Y:S01]  /*3d20*/  R2UR UR4, R0 ;  /* 0x00000000000472ca */ /* 0x000fe200000e0000 */
[----:B------:R-:W-:Y:S01]  /*3d30*/  WARPGROUP.ARRIVE ;  /* 0x00000000000079c5 */ /* 0x000fe20000000000 */
[----:B------:R-:W-:Y:S01]  /*3d40*/  R2UR UR6, R18 ;  /* 0x00000000120672ca */ /* 0x000fe200000e0000 */
[----:B------:R-:W-:Y:S01]  /*3d50*/  UMOV UR9, 0x40000040 ;  /* 0x4000004000097882 */ /* 0x000fe20000000000 */
[----:B------:R-:W-:Y:S01]  /*3d60*/  UMOV UR7, 0x40000040 ;  /* 0x4000004000077882 */ /* 0x000fe20000000000 */
[----:B------:R-:W-:Y:S01]  /*3d70*/  UMOV UR5, UR9 ;  /* 0x0000000900057c82 */ /* 0x000fe20008000000 */
[----:B------:R-:W-:Y:S01]  /*3d80*/  VIADD R2, R0, 0x2 ;  /* 0x0000000200027836 */ /* 0x000fe20000000000 */
[----:B------:R-:W-:Y:S01]  /*3d90*/  UMOV UR11, 0x40000040 ;  /* 0x40000040000b7882 */ /* 0x000fe20000000000 */
[----:B-1234-:R-:W-:Y:S01]  /*3da0*/  VIADD R3, R18, 0x2 ;  /* 0x0000000212037836 */ /* 0x01efe20000000000 */
[----:B------:R-:W-:Y:S01]  /*3db0*/  UMOV UR13, 0x40000040 ;  /* 0x40000040000d7882 */ /* 0x000fe20000000000 */
[----:B------:R-:W-:Y:S01]  /*3dc0*/  IMAD.U32 R7, RZ, RZ, UR9 ;  /* 0x00000009ff077e24 */ /* 0x000fe2000f8e00ff */
[----:B------:R-:W-:Y:S01]  /*3dd0*/  UMOV UR9, 0x40000040 ;  /* 0x4000004000097882 */ /* 0x000fe20000000000 */
[----:B------:R-:W-:Y:S01]  /*3de0*/  VIADD R4, R0, 0x4 ;  /* 0x0000000400047836 */ /* 0x000fe20000000000 */
[----:B------:R-:W-:Y:S01]  /*3df0*/  UMOV UR8, UR4 ;  /* 0x0000000400087c82 */ /* 0x000fe20008000000 */
[----:B------:R-:W-:Y:S01]  /*3e00*/  VIADD R5, R18, 0x4 ;  /* 0x0000000412057836 */ /* 0x000fe20000000000 */
[----:B------:R-:W-:Y:S01]  /*3e10*/  UMOV UR4, UR8 ;  /* 0x0000000800047c82 */ /* 0x000fe20008000000 */
[----:B------:R-:W-:Y:S01]  /*3e20*/  MOV R6, UR8 ;  /* 0x0000000800067c02 */ /* 0x000fe20008000f00 */
[----:B------:R-:W-:Y:S01]  /*3e30*/  HGMMA.64x64x16.F32.BF16 R24, gdesc[UR4], R24, gsb0 ;  /* 0x00e00000041879f0 */ /* 0x000fe20008001818 */
[----:B------:R-:W-:Y:S01]  /*3e40*/  R2UR UR4, R2 ;  /* 0x00000000020472ca */ /* 0x000fe200000e0000 */
[----:B------:R-:W-:Y:S01]  /*3e50*/  UMOV UR5, UR9 ;  /* 0x0000000900057c82 */ /* 0x000fe20008000000 */
[----:B------:R-:W-:Y:S01]  /*3e60*/  R2UR UR6, R3 ;  /* 0x00000000030672ca */ /* 0x000fe200000e0000 */
[----:B------:R-:W-:Y:S01]  /*3e70*/  UMOV UR7, 0x40000040 ;  /* 0x4000004000077882 */ /* 0x000fe20000000000 */
[----:B------:R-:W-:Y:S01]  /*3e80*/  IMAD.U32 R3, RZ, RZ, UR9 ;  /* 0x00000009ff037e24 */ /* 0x000fe2000f8e00ff */
[----:B------:R-:W-:Y:S01]  /*3e90*/  UMOV UR9, 0x40000040 ;  /* 0x4000004000097882 */ /* 0x000fe20000000000 */
[----:B------:R-:W-:Y:S01]  /*3ea0*/  VIADD R12, R0, 0x6 ;  /* 0x00000006000c7836 */ /* 0x000fe20000000000 */
[----:B------:R-:W-:Y:S01]  /*3eb0*/  UMOV UR15, 0x40000040 ;  /* 0x40000040000f7882 */ /* 0x000fe20000000000 */
[----:B------:R-:W-:Y:S01]  /*3ec0*/  VIADD R13, R18, 0x6 ;  /* 0x00000006120d7836 */ /* 0x000fe20000000000 */
[----:B------:R-:W-:Y:S01]  /*3ed0*/  UMOV UR17, 0x40000040 ;  /* 0x4000004000117882 */ /* 0x000fe20000000000 */
[----:B------:R-:W-:Y:S01]  /*3ee0*/  VIADD R19, R0, 0x200 ;  /* 0x0000020000137836 */ /* 0x000fe20000000000 */
[----:B------:R-:W-:Y:S01]  /*3ef0*/  UMOV UR19, 0x40000040 ;  /* 0x4000004000137882 */ /* 0x000fe20000000000 */
[----:B------:R-:W-:Y:S01]  /*3f00*/  VIADD R20, R18, 0x200 ;  /* 0x0000020012147836 */ /* 0x000fe20000000000 */
        /* <DEDUP_REMOVED lines=20> */
[----:B------:R-:W-:Y:S01]  /*4050*/  VIADD R184, R0, 0x800 ;  /* 0x0000080000b87836 */ /* 0x000fe20000000000 */
[----:B------:R-:W-:Y:S01]  /*4060*/  UMOV UR57, 0x40000040 ;  /* 0x4000004000397882 */ /* 0x000fe20000000000 */
[----:B------:R-:W-:Y:S01]  /*4070*/  UMOV UR59, 0x40000040 ;  /* 0x40000040003b7882 */ /* 0x000fe20000000000 */
[----:B------:R-:W-:-:S02]  /*4080*/  IMAD.MOV.U32 R58, RZ, RZ, 0x4 ;  /* 0x00000004ff3a7424 */ /* 0x000fc400078e00ff */
[----:B------:R-:W-:Y:S01]  /*4090*/  VIADD R199, R0, 0xe00 ;  /* 0x00000e0000c77836 */ /* 0x000fe20000000000 */
        /* <DEDUP_REMOVED lines=8> */
[----:B------:R-:W-:Y:S01]  /*4120*/  MOV R5, UR9 ;  /* 0x0000000900057c02 */ /* 0x000fe20008000f00 */
[----:B------:R-:W-:-:S08]  /*4130*/  UMOV UR9, 0x40000040 ;  /* 0x4000004000097882 */ /* 0x000fd00000000000 */
        /* <DEDUP_REMOVED lines=10> */
[----:B------:R-:W-:Y:S01]  /*41e0*/  IMAD.U32 R13, RZ, RZ, UR9 ;  /* 0x00000009ff0d7e24 */ /* 0x000fe2000f8e00ff */
        /* <DEDUP_REMOVED lines=31> */
[----:B------:R-:W-:Y:S02]  /*43e0*/  R2UR UR26, R20 ;  /* 0x00000000141a72ca */ /* 0x000fe400000e0000 */
[----:B------:R-:W-:Y:S02]  /*43f0*/  IADD3 R20, R18, 0x404, RZ ;  /* 0x0000040412147810 */ /* 0x000fe40007ffe0ff */
        /* <DEDUP_REMOVED lines=21> */
[----:B------:R-:W-:Y:S02]  /*4550*/  WARPGROUP.DEPBAR.LE gsb0, 0x0 ;  /* 0x00008000000079c5 */ /* 0x000fe40000010000 */
[----:B------:R-:W-:Y:S01]  /*4560*/  WARPGROUP.ARRIVE ;  /* 0x00000000000079c5 */ /* 0x000fe20000000000 */
[----:B------:R-:W-:Y:S01]  /*4570*/  R2UR UR54, R20 ;  /* 0x00000000143672ca */ /* 0x000fe200000e0000 */
[----:B------:R-:W0:Y:S04]  /*4580*/  SHFL.IDX PT, R19, R21, RZ, 0x1f ;  /* 0x00001fff15137589 */ /* 0x000e2800000e0000 */
        /* <DEDUP_REMOVED lines=11> */
[C---:B------:R-:W-:Y:S01]  /*4640*/  IMAD.IADD R23, R19.reuse, 0x1, R56 ;  /* 0x0000000113177824 */ /* 0x040fe200078e0238 */
[----:B------:R-:W-:Y:S01]  /*4650*/  IADD3 R19, R19, R58, RZ ;  /* 0x0000003a13137210 */ /* 0x000fe20007ffe0ff */
        /* <DEDUP_REMOVED lines=65> */
[C---:B------:R-:W-:Y:S02]  /*4a70*/  IMAD.IADD R59, R20.reuse, 0x1, R19 ;  /* 0x00000001143b7824 */ /* 0x040fe400078e0213 */
        /* <DEDUP_REMOVED lines=8> */
[C-C-:B------:R-:W-:Y:S01]  /*4b00*/  IMAD.IADD R59, R56.reuse, 0x1, R19.reuse ;  /* 0x00000001383b7824 */ /* 0x140fe200078e0213 */
[----:B------:R-:W-:Y:S01]  /*4b10*/  IADD3 R21, R56, R23, RZ ;  /* 0x0000001738157210 */ /* 0x000fe20007ffe0ff */
        /* <DEDUP_REMOVED lines=87> */
[----:B------:R-:W-:Y:S02]  /*5090*/  IMAD.IADD R21, R58, 0x1, R21 ;  /* 0x000000013a157824 */ /* 0x000fe400078e0215 */
[----:B------:R-:W-:Y:S01]  /*50a0*/  IMAD.MOV.U32 R59, RZ, RZ, 0x40 ;  /* 0x00000040ff3b7424 */ /* 0x000fe200078e00ff */
        /* <DEDUP_REMOVED lines=15> */
[----:B------:R-:W-:Y:S01]  /*51a0*/  IMAD.MOV.U32 R21, RZ, RZ, 0x1000 ;  /* 0x00001000ff157424 */ /* 0x000fe200078e00ff */
[----:B------:R-:W-:-:S04]  /*51b0*/  SEL R20, R59, 0x3e, P1 ;  /* 0x0000003e3b147807 */ /* 0x000fc80000800000 */
[----:B------:R-:W-:-:S04]  /*51c0*/  SEL R21, R21, 0xf80, P1 ;  /* 0x00000f8015157807 */ /* 0x000fc80000800000 */
        /* <DEDUP_REMOVED lines=17> */
.L_x_7453:
[----:B------:R-:W-:Y:S01]  /*52e0*/  LEA.HI R20, R57, R152, RZ, 0x2 ;  /* 0x0000009839147211 */ /* 0x000fe200078f10ff */
[----:B------:R-:W-:Y:S01]  /*52f0*/  UISETP.NE.AND UP0, UPT, UR61, URZ, UPT ;  /* 0x0000003f3d00728c */ /* 0x000fe2000bf05270 */
[----:B------:R-:W-:Y:S01]  /*5300*/  IADD3 R185, R191, UR38, RZ ;  /* 0x00000026bfb97c10 */ /* 0x000fe2000fffe0ff */
[----:B------:R-:W-:Y:S01]  /*5310*/  ULDC UR6, c[0x0][0xad0] ;  /* 0x0002b40000067ab9 */ /* 0x000fe20000000800 */
[----:B------:R-:W-:Y:S01]  /*5320*/  LOP3.LUT R21, R20, 0xfffffffc, RZ, 0xc0, !PT ;  /* 0xfffffffc14157812 */ /* 0x000fe200078ec0ff */
[----:B------:R-:W-:Y:S01]  /*5330*/  FMUL.FTZ R26, R26, UR6 ;  /* 0x000000061a1a7c20 */ /* 0x000fe20008410000 */
[----:B------:R-:W0:Y:S01]  /*5340*/  LDC R170, c[0x0][0x288] ;  /* 0x0000a200ffaa7b82 */ /* 0x000e220000000800 */
[----:B------:R-:W-:Y:S01]  /*5350*/  PLOP3.LUT P1, PT, PT, PT, UP0, 0x80, 0x0 ;  /* 0x000000000000781c */ /* 0x000fe20003f2f008 */
[----:B------:R-:W-:Y:S01]  /*5360*/  FMUL.FTZ R25, R25, UR6 ;  /* 0x0000000619197c20 */ /* 0x000fe20008410000 */
[----:B------:R-:W-:Y:S01]  /*5370*/  IMAD.IADD R21, R152, 0x1, -R21 ;  /* 0x0000000198157824 */ /* 0x000fe200078e0a15 */
[----:B------:R-:W-:Y:S01]  /*5380*/  PLOP3.LUT P2, PT, PT, PT, UP0, 0x80, 0x0 ;  /* 0x000000000000781c */ /* 0x000fe20003f4f008 */
[----:B------:R1:W-:Y:S01]  /*5390*/  MUFU.TANH R60, R26 ;  /* 0x0000001a003c7308 */ /* 0x0003e20000002400 */
[----:B------:R-:W-:Y:S01]  /*53a0*/  @UP0 ULDC UR7, c[0x0][0x44c] ;  /* 0x0001130000070ab9 */ /* 0x000fe20000000800 */
[----:B------:R-:W-:Y:S01]  /*53b0*/  FMUL.FTZ R24, R24, UR6 ;  /* 0x0000000618187c20 */ /* 0x000fe20008410000 */
[----:B------:R-:W-:Y:S01]  /*53c0*/  LEA.HI R20, R21, R21, RZ, 0x1 ;  /* 0x0000001515147211 */ /* 0x000fe200078f08ff */
[----:B------:R-:W-:Y:S01]  /*53d0*/  FMUL.FTZ R28, R28, UR6 ;  /* 0x000000061c1c7c20 */ /* 0x000fe20008410000 */
[----:B------:R-:W-:Y:S01]  /*53e0*/  FMUL.FTZ R29, R29, UR6 ;  /* 0x000000061d1d7c20 */ /* 0x000fe20008410000 */
[----:B------:R-:W-:Y:S01]  /*53f0*/  FMUL.FTZ R32, R32, UR6 ;  /* 0x0000000620207c20 */ /* 0x000fe20008410000 */
[----:B------:R-:W-:Y:S01]  /*5400*/  LOP3.LUT R20, R20, 0x1ffffffe, RZ, 0xc0, !PT ;  /* 0x1ffffffe14147812 */ /* 0x000fe200078ec0ff */
[----:B------:R2:W-:Y:S01]  /*5410*/  MUFU.TANH R58, R25 ;  /* 0x00000019003a7308 */ /* 0x0005e20000002400 */
[----:B------:R-:W-:Y:S01]  /*5420*/  FMUL.FTZ R33, R33, UR6 ;  /* 0x0000000621217c20 */ /* 0x000fe20008410000 */
[----:B------:R-:W-:Y:S01]  /*5430*/  FMUL.FTZ R36, R36, UR6 ;  /* 0x0000000624247c20 */ /* 0x000fe20008410000 */
[----:B------:R-:W-:Y:S01]  /*5440*/  FMUL.FTZ R27, R27, UR6 ;  /* 0x000000061b1b7c20 */ /* 0x000fe20008410000 */
[----:B------:R-:W-:-:S02]  /*5450*/  IMAD.IADD R20, R21, 0x1, -R20 ;  /* 0x0000000115147824 */ /* 0x000fc400078e0a14 */
[----:B------:R-:W-:Y:S01]  /*5460*/  FMUL.FTZ R30, R30, UR6 ;  /* 0x000000061e1e7c20 */ /* 0x000fe20008410000 */
[----:B------:R-:W-:Y:S01]  /*5470*/  FMUL.FTZ R37, R37, UR6 ;  /* 0x0000000625257c20 */ /* 0x000fe20008410000 */
[----:B------:R-:W-:Y:S01]  /*5480*/  FMUL.FTZ R40, R40, UR6 ;  /* 0x0000000628287c20 */ /* 0x000fe20008410000 */
[----:B------:R-:W-:Y:S01]  /*5490*/  IMAD R185, R20, 0x8, R185 ;  /* 0x0000000814b97824 */ /* 0x000fe200078e02b9 */
[----:B------:R3:W4:Y:S01]  /*54a0*/  MUFU.TANH R56, R24 ;  /* 0x0000001800387308 */ /* 0x0007220000002400 */
[----:B------:R-:W-:Y:S01]  /*54b0*/  FMUL.FTZ R41, R41, UR6 ;  /* 0x0000000629297c20 */ /* 0x000fe20008410000 */
[----:B------:R-:W-:Y:S01]  /*54c0*/  FMUL.FTZ R44, R44, UR6 ;  /* 0x000000062c2c7c20 */ /* 0x000fe20008410000 */
[----:B------:R-:W-:Y:S01]  /*54d0*/  @P1 IMAD.HI.U32 R21, R185, UR7, RZ ;  /* 0x00000007b9151c27 */ /* 0x000fe2000f8e00ff */
[----:B------:R-:W-:-:S03]  /*54e0*/  @UP0 ULDC UR7, c[0x0][0x450] ;  /* 0x0001140000070ab9 */ /* 0x000fc60000000800 */
[----:B------:R-:W-:Y:S01]  /*54f0*/  FMUL.FTZ R45, R45, UR6 ;  /* 0x000000062d2d7c20 */ /* 0x000fe20008410000 */
[----:B------:R-:W-:Y:S01]  /*5500*/  FMUL.FTZ R48, R48, UR6 ;  /* 0x0000000630307c20 */ /* 0x000fe20008410000 */
[----:B------:R-:W-:Y:S01]  /*5510*/  IMAD.MOV.U32 R20, RZ, RZ, R185 ;  /* 0x000000ffff147224 */ /* 0x000fe200078e00b9 */
[----:B------:R-:W-:Y:S01]  /*5520*/  @P2 SHF.R.U32.HI R20, RZ, UR7, R21 ;  /* 0x00000007ff142c19 */ /* 0x000fe20008011615 */
[----:B------:R-:W-:Y:S01]  /*5530*/  IMAD R21, R22, -0x40, R59 ;  /* 0xffffffc016157824 */ /* 0x000fe200078e023b */
[----:B------:R-:W-:Y:S01]  /*5540*/  ULDC UR7, c[0x0][0x2f0] ;  /* 0x0000bc0000077ab9 */ /* 0x000fe20000000800 */
[----:B------:R5:W5:Y:S01]  /*5550*/  MUFU.TANH R62, R28 ;  /* 0x0000001c003e7308 */ /* 0x000b620000002400 */
[----:B------:R-:W-:Y:S01]  /*5560*/  FMUL.FTZ R49, R49, UR6 ;  /* 0x0000000631317c20 */ /* 0x000fe20008410000 */
[----:B-1----:R-:W1:Y:S01]  /*5570*/  SHFL.IDX PT, R26, R20, RZ, 0x1c1f ;  /* 0x001c1fff141a7589 */ /* 0x002e6200000e0000 */
[----:B--2---:R-:W-:Y:S02]  /*5580*/  VIADD R25, R21, 0x1 ;  /* 0x0000000115197836 */ /* 0x004fe40000000000 */
[----:B------:R-:W-:Y:S01]  /*5590*/  FMUL.FTZ R52, R52, UR6 ;  /* 0x0000000634347c20 */ /* 0x000fe20008410000 */
[----:B---3--:R-:W-:-:S02]  /*55a0*/  IMAD R24, R194, UR7, R21 ;  /* 0x00000007c2187c24 */ /* 0x008fc4000f8e0215 */
[----:B------:R-:W-:Y:S01]  /*55b0*/  FMUL.FTZ R53, R53, UR6 ;  /* 0x0000000635357c20 */ /* 0x000fe20008410000 */
[----:B------:R-:W-:Y:S01]  /*55c0*/  IMAD R25, R194, UR7, R25 ;  /* 0x00000007c2197c24 */ /* 0x000fe2000f8e0219 */
[----:B------:R-:W2:Y:S01]  /*55d0*/  MUFU.TANH R29, R29 ;  /* 0x0000001d001d7308 */ /* 0x000ea20000002400 */
[--C-:B------:R-:W-:Y:S01]  /*55e0*/  IMAD.IADD R24, R24, 0x1, -R195.reuse ;  /* 0x0000000118187824 */ /* 0x100fe200078e0ac3 */
[----:B------:R-:W3:Y:S01]  /*55f0*/  SHFL.IDX PT, R20, R20, 0x1, 0x1c1f ;  /* 0x003c1f0014147f89 */ /* 0x000ee200000e0000 */
[----:B------:R-:W-:Y:S01]  /*5600*/  FMUL.FTZ R31, R31, UR6 ;  /* 0x000000061f1f7c20 */ /* 0x000fe20008410000 */
[----:B0-----:R-:W-:Y:S01]  /*5610*/  IADD3 R25, R25, -R170, -R195 ;  /* 0x800000aa19197210 */ /* 0x001fe20007ffe8c3 */
        /* <DEDUP_REMOVED lines=13> */
[----:B-1----:R-:W-:Y:S01]  /*56f0*/  VIADDMNMX R26, R26, R25, R24, PT ;  /* 0x000000191a1a7246 */ /* 0x002fe20003800118 */
[----:B------:R-:W-:Y:S01]  /*5700*/  FMUL.FTZ R55, R55, UR6 ;  /* 0x0000000637377c20 */ /* 0x000fe20008410000 */
[----:B------:R-:W-:Y:S01]  /*5710*/  ULDC UR6, c[0x0][0xa80] ;  /* 0x0002a00000067ab9 */ /* 0x000fe20000000800 */
[----:B------:R-:W-:Y:S01]  /*5720*/  IMAD.MOV.U32 R188, RZ, RZ, 0x20 ;  /* 0x00000020ffbc7424 */ /* 0x000fe200078e00ff */
[C---:B------:R-:W-:Y:S01]  /*5730*/  ISETP.GT.AND P1, PT, R26.reuse, RZ, PT ;  /* 0x000000ff1a00720c */ /* 0x040fe20003f24270 */
[----:B------:R-:W-:Y:S01]  /*5740*/  UMOV UR11, 0x40000040 ;  /* 0x40000040000b7882 */ /* 0x000fe20000000000 */
[C---:B------:R-:W-:Y:S01]  /*5750*/  ISETP.GT.AND P2, PT, R26.reuse, 0x1, PT ;  /* 0x000000011a00780c */ /* 0x040fe20003f44270 */
[----:B------:R1:W-:Y:S01]  /*5760*/  MUFU.TANH R61, R27 ;  /* 0x0000001b003d7308 */ /* 0x0003e20000002400 */
[----:B------:R-:W-:-:S02]  /*5770*/  ISETP.GT.AND P3, PT, R26, 0x8, PT ;  /* 0x000000081a00780c */ /* 0x000fc40003f64270 */
[----:B----4-:R-:W-:Y:S02]  /*5780*/  FSEL R21, R56, -INF , P1 ;  /* 0xff80000038157808 */ /* 0x010fe40000800000 */
[----:B-----5:R-:W-:Y:S02]  /*5790*/  FSEL R28, R58, -INF , P2 ;  /* 0xff8000003a1c7808 */ /* 0x020fe40001000000 */
[----:B------:R-:W-:Y:S01]  /*57a0*/  ISETP.GT.AND P1, PT, R26, 0x9, PT ;  /* 0x000000091a00780c */ /* 0x000fe20003f24270 */
[----:B------:R4:W-:Y:S01]  /*57b0*/  MUFU.TANH R63, R30 ;  /* 0x0000001e003f7308 */ /* 0x0009e20000002400 */
[----:B-1----:R-:W-:Y:S02]  /*57c0*/  FSEL R27, R62, -INF , P3 ;  /* 0xff8000003e1b7808 */ /* 0x002fe40001800000 */
[----:B------:R-:W-:Y:S02]  /*57d0*/  ISETP.GT.AND P2, PT, R26, 0x10, PT ;  /* 0x000000101a00780c */ /* 0x000fe40003f44270 */
[----:B--2---:R-:W-:-:S02]  /*57e0*/  FSEL R29, R29, -INF , P1 ;  /* 0xff8000001d1d7808 */ /* 0x004fc40000800000 */
[----:B------:R-:W-:Y:S01]  /*57f0*/  ISETP.GT.AND P1, PT, R26, 0x11, PT ;  /* 0x000000111a00780c */ /* 0x000fe20003f24270 */
[----:B------:R-:W1:Y:S01]  /*5800*/  MUFU.TANH R36, R36 ;  /* 0x0000002400247308 */ /* 0x000e620000002400 */
[----:B----4-:R-:W-:Y:S02]  /*5810*/  FMNMX.FTZ R30, R21, R28, !PT ;  /* 0x0000001c151e7209 */ /* 0x010fe40007810000 */
[----:B---3--:R-:W-:Y:S02]  /*5820*/  VIADDMNMX R20, R20, R25, R24, PT ;  /* 0x0000001914147246 */ /* 0x008fe40003800118 */
[----:B------:R-:W-:Y:S02]  /*5830*/  FMNMX.FTZ R32, R27, R30, !PT ;  /* 0x0000001e1b207209 */ /* 0x000fe40007810000 */
[----:B0-----:R-:W-:Y:S01]  /*5840*/  FSEL R30, R64, -INF , P2 ;  /* 0xff800000401e7808 */ /* 0x001fe20001000000 */
[----:B------:R0:W2:Y:S01]  /*5850*/  MUFU.TANH R59, R37 ;  /* 0x00000025003b7308 */ /* 0x0000a20000002400 */
[----:B------:R-:W-:-:S02]  /*5860*/  FMNMX.FTZ R33, R29, R32, !PT ;  /* 0x000000201d217209 */ /* 0x000fc40007810000 */
[C---:B------:R-:W-:Y:S02]  /*5870*/  ISETP.GT.AND P2, PT, R26.reuse, 0x18, PT ;  /* 0x000000181a00780c */ /* 0x040fe40003f44270 */
[----:B------:R-:W-:Y:S02]  /*5880*/  FSEL R32, R65, -INF , P1 ;  /* 0xff80000041207808 */ /* 0x000fe40000800000 */
[----:B------:R-:W-:Y:S01]  /*5890*/  ISETP.GT.AND P1, PT, R26, 0x19, PT ;  /* 0x000000191a00780c */ /* 0x000fe20003f24270 */
[----:B------:R3:W4:Y:S01]  /*58a0*/  MUFU.TANH R66, R40 ;  /* 0x0000002800427308 */ /* 0x0007220000002400 */
[----:B0-----:R-:W-:Y:S02]  /*58b0*/  FMNMX.FTZ R37, R30, R33, !PT ;  /* 0x000000211e257209 */ /* 0x001fe40007810000 */
[----:B-1----:R-:W-:Y:S02]  /*58c0*/  FSEL R33, R36, -INF , P2 ;  /* 0xff80000024217808 */ /* 0x002fe40001000000 */
[----:B------:R-:W-:-:S02]  /*58d0*/  ISETP.GT.AND P2, PT, R26, 0x20, PT ;  /* 0x000000201a00780c */ /* 0x000fc40003f44270 */
[----:B------:R-:W-:Y:S01]  /*58e0*/  ISETP.GT.AND P3, PT, R20, 0x8, PT ;  /* 0x000000081400780c */ /* 0x000fe20003f64270 */
[----:B------:R0:W1:Y:S01]  /*58f0*/  MUFU.TANH R67, R41 ;  /* 0x0000002900437308 */ /* 0x0000620000002400 */
[----:B---3--:R-:W-:Y:S02]  /*5900*/  FMNMX.FTZ R40, R32, R37, !PT ;  /* 0x0000002520287209 */ /* 0x008fe40007810000 */
[----:B--2---:R-:W-:Y:S02]  /*5910*/  FSEL R36, R59, -INF , P1 ;  /* 0xff8000003b247808 */ /* 0x004fe40000800000 */
[----:B------:R-:W-:Y:S02]  /*5920*/  ISETP.GT.AND P1, PT, R26, 0x21, PT ;  /* 0x000000211a00780c */ /* 0x000fe40003f24270 */
[----:B------:R-:W-:Y:S01]  /*5930*/  R2UR UR10, R192 ;  /* 0x00000000c00a72ca */ /* 0x000fe200000e0000 */
[----:B------:R2:W3:Y:S01]  /*5940*/  MUFU.TANH R68, R44 ;  /* 0x0000002c00447308 */ /* 0x0004e20000002400 */
[----:B0-----:R-:W-:-:S02]  /*5950*/  FMNMX.FTZ R41, R33, R40, !PT ;  /* 0x0000002821297209 */ /* 0x001fc40007810000 */
[----:B----4-:R-:W-:Y:S02]  /*5960*/  FSEL R37, R66, -INF , P2 ;  /* 0xff80000042257808 */ /* 0x010fe40001000000 */
[----:B------:R-:W-:Y:S02]  /*5970*/  ISETP.GT.AND P2, PT, R26, 0x28, PT ;  /* 0x000000281a00780c */ /* 0x000fe40003f44270 */
[----:B------:R-:W-:Y:S01]  /*5980*/  IADD3 R217, R192, 0x80, RZ ;  /* 0x00000080c0d97810 */ /* 0x000fe20007ffe0ff */
[----:B------:R0:W4:Y:S01]  /*5990*/  MUFU.TANH R56, R45 ;  /* 0x0000002d00387308 */ /* 0x0001220000002400 */
[----:B--2---:R-:W-:Y:S02]  /*59a0*/  FMNMX.FTZ R44, R36, R41, !PT ;  /* 0x00000029242c7209 */ /* 0x004fe40007810000 */
[----:B-1----:R-:W-:Y:S02]  /*59b0*/  FSEL R40, R67, -INF , P1 ;  /* 0xff80000043287808 */ /* 0x002fe40000800000 */
[----:B------:R-:W-:-:S03]  /*59c0*/  ISETP.GT.AND P1, PT, R26, 0x29, PT ;  /* 0x000000291a00780c */ /* 0x000fc60003f24270 */
[----:B------:R1:W2:Y:S01]  /*59d0*/  MUFU.TANH R58, R48 ;  /* 0x00000030003a7308 */ /* 0x0002a20000002400 */
[----:B0-----:R-:W-:Y:S02]  /*59e0*/  FMNMX.FTZ R45, R37, R44, !PT ;  /* 0x0000002c252d7209 */ /* 0x001fe40007810000 */
[----:B---3--:R-:W-:Y:S02]  /*59f0*/  FSEL R41, R68, -INF , P2 ;  /* 0xff80000044297808 */ /* 0x008fe40001000000 */
[----:B------:R-:W-:-:S03]  /*5a00*/  ISETP.GT.AND P2, PT, R26, 0x30, PT ;  /* 0x000000301a00780c */ /* 0x000fc60003f44270 */
[----:B------:R0:W3:Y:S01]  /*5a10*/  MUFU.TANH R62, R49 ;  /* 0x00000031003e7308 */ /* 0x0000e20000002400 */
[----:B-1----:R-:W-:Y:S02]  /*5a20*/  FMNMX.FTZ R48, R40, R45, !PT ;  /* 0x0000002d28307209 */ /* 0x002fe40007810000 */
[----:B----4-:R-:W-:Y:S02]  /*5a30*/  FSEL R44, R56, -INF , P1 ;  /* 0xff800000382c7808 */ /* 0x010fe40000800000 */
[----:B------:R-:W-:-:S03]  /*5a40*/  ISETP.GT.AND P1, PT, R26, 0x31, PT ;  /* 0x000000311a00780c */ /* 0x000fc60003f24270 */
[----:B------:R1:W4:Y:S01]  /*5a50*/  MUFU.TANH R59, R52 ;  /* 0x00000034003b7308 */ /* 0x0003220000002400 */
[----:B0-----:R-:W-:Y:S02]  /*5a60*/  FMNMX.FTZ R49, R41, R48, !PT ;  /* 0x0000003029317209 */ /* 0x001fe40007810000 */
[----:B--2---:R-:W-:Y:S02]  /*5a70*/  FSEL R45, R58, -INF , P2 ;  /* 0xff8000003a2d7808 */ /* 0x004fe40001000000 */
[----:B------:R-:W-:-:S03]  /*5a80*/  ISETP.GT.AND P2, PT, R26, 0x38, PT ;  /* 0x000000381a00780c */ /* 0x000fc60003f44270 */
[----:B------:R0:W2:Y:S01]  /*5a90*/  MUFU.TANH R64, R53 ;  /* 0x0000003500407308 */ /* 0x0000a20000002400 */
[----:B-1----:R-:W-:Y:S02]  /*5aa0*/  FMNMX.FTZ R52, R44, R49, !PT ;  /* 0x000000312c347209 */ /* 0x002fe40007810000 */
[----:B---3--:R-:W-:Y:S02]  /*5ab0*/  FSEL R48, R62, -INF , P1 ;  /* 0xff8000003e307808 */ /* 0x008fe40000800000 */
[----:B------:R-:W-:Y:S02]  /*5ac0*/  FMNMX.FTZ R49, R45, R52, !PT ;  /* 0x000000342d317209 */ /* 0x000fe40007810000 */
[----:B------:R-:W-:Y:S01]  /*5ad0*/  ISETP.GT.AND P1, PT, R26, 0x39, PT ;  /* 0x000000391a00780c */ /* 0x000fe20003f24270 */
[----:B------:R1:W3:Y:S01]  /*5ae0*/  MUFU.TANH R56, R31 ;  /* 0x0000001f00387308 */ /* 0x0002e20000002400 */
[----:B----4-:R-:W-:Y:S02]  /*5af0*/  FSEL R26, R59, -INF , P2 ;  /* 0xff8000003b1a7808 */ /* 0x010fe40001000000 */
[----:B0-----:R-:W-:-:S02]  /*5b00*/  FMNMX.FTZ R53, R48, R49, !PT ;  /* 0x0000003130357209 */ /* 0x001fc40007810000 */
[----:B------:R-:W-:Y:S02]  /*5b10*/  ISETP.GT.AND P2, PT, R20, 0x1, PT ;  /* 0x000000011400780c */ /* 0x000fe40003f44270 */
[----:B------:R-:W-:Y:S01]  /*5b20*/  FMNMX.FTZ R52, R26, R53, !PT ;  /* 0x000000351a347209 */ /* 0x000fe20007810000 */
[----:B------:R3:W0:Y:S01]  /*5b30*/  MUFU.TANH R58, R34 ;  /* 0x00000022003a7308 */ /* 0x0006220000002400 */
[----:B--2---:R-:W-:Y:S02]  /*5b40*/  FSEL R49, R64, -INF , P1 ;  /* 0xff80000040317808 */ /* 0x004fe40000800000 */
[----:B------:R-:W-:Y:S02]  /*5b50*/  ISETP.GT.AND P1, PT, R20, RZ, PT ;  /* 0x000000ff1400720c */ /* 0x000fe40003f24270 */
[----:B------:R-:W-:Y:S02]  /*5b60*/  FMNMX.FTZ R52, R49, R52, !PT ;  /* 0x0000003431347209 */ /* 0x000fe40007810000 */
[----:B------:R-:W-:Y:S01]  /*5b70*/  FSEL R24, R60, -INF , P1 ;  /* 0xff8000003c187808 */ /* 0x000fe20000800000 */
[----:B------:R0:W2:Y:S01]  /*5b80*/  MUFU.TANH R59, R35 ;  /* 0x00000023003b7308 */ /* 0x0000a20000002400 */
[----:B------:R-:W-:Y:S01]  /*5b90*/  FSEL R25, R61, -INF , P2 ;  /* 0xff8000003d197808 */ /* 0x000fe20001000000 */
[----:B-1----:R-:W1:Y:S01]  /*5ba0*/  SHFL.BFLY PT, R31, R52, 0x2, 0x1f ;  /* 0x0c401f00341f7f89 */ /* 0x002e6200000e0000 */
[----:B------:R-:W-:-:S02]  /*5bb0*/  ISETP.GT.AND P1, PT, R20, 0x9, PT ;  /* 0x000000091400780c */ /* 0x000fc40003f24270 */
[----:B------:R-:W-:Y:S02]  /*5bc0*/  ISETP.GT.AND P2, PT, R20, 0x10, PT ;  /* 0x000000101400780c */ /* 0x000fe40003f44270 */
[----:B---3--:R-:W-:Y:S01]  /*5bd0*/  FSEL R34, R56, -INF , P1 ;  /* 0xff80000038227808 */ /* 0x008fe20000800000 */
[----:B------:R3:W4:Y:S01]  /*5be0*/  MUFU.TANH R62, R38 ;  /* 0x00000026003e7308 */ /* 0x0007220000002400 */
[----:B------:R-:W-:Y:S02]  /*5bf0*/  ISETP.GT.AND P1, PT, R20, 0x11, PT ;  /* 0x000000111400780c */ /* 0x000fe40003f24270 */
[----:B0-----:R-:W-:Y:S02]  /*5c00*/  FSEL R35, R58, -INF , P2 ;  /* 0xff8000003a237808 */ /* 0x001fe40001000000 */
[----:B------:R-:W-:-:S03]  /*5c10*/  ISETP.GT.AND P2, PT, R20, 0x18, PT ;  /* 0x000000181400780c */ /* 0x000fc60003f44270 */
[----:B------:R0:W5:Y:S01]  /*5c20*/  MUFU.TANH R64, R39 ;  /* 0x0000002700407308 */ /* 0x0001620000002400 */
[----:B---3--:R-:W-:-:S07]  /*5c30*/  FMNMX.FTZ R38, R24, R25, !PT ;  /* 0x0000001918267209 */ /* 0x008fce0007810000 */
[----:B------:R3:W5:Y:S01]  /*5c40*/  MUFU.TANH R65, R42 ;  /* 0x0000002a00417308 */ /* 0x0007620000002400 */
[----:B-1----:R-:W-:Y:S02]  /*5c50*/  FMNMX.FTZ R52, R52, R31, !PT ;  /* 0x0000001f34347209 */ /* 0x002fe40007810000 */
[----:B------:R-:W-:Y:S02]  /*5c60*/  FSEL R31, R63, -INF , P3 ;  /* 0xff8000003f1f7808 */ /* 0x000fe40001800000 */
[----:B------:R-:W-:Y:S01]  /*5c70*/  ISETP.GT.AND P3, PT, R20, 0x29, PT ;  /* 0x000000291400780c */ /* 0x000fe20003f64270 */
[----:B------:R-:W1:Y:S01]  /*5c80*/  SHFL.BFLY PT, R53, R52, 0x1, 0x1f ;  /* 0x0c201f0034357f89 */ /* 0x000e6200000e0000 */
[----:B0-----:R-:W-:Y:S01]  /*5c90*/  FMNMX.FTZ R39, R31, R38, !PT ;  /* 0x000000261f277209 */ /* 0x001fe20007810000 */
[----:B------:R0:W1:Y:S01]  /*5ca0*/  MUFU.TANH R66, R43 ;  /* 0x0000002b00427308 */ /* 0x0000620000002400 */
[----:B--2---:R-:W-:Y:S02]  /*5cb0*/  FSEL R38, R59, -INF , P1 ;  /* 0xff8000003b267808 */ /* 0x004fe40000800000 */
[----:B---3--:R-:W-:-:S02]  /*5cc0*/  FMNMX.FTZ R42, R34, R39, !PT ;  /* 0x00000027222a7209 */ /* 0x008fc40007810000 */
[----:B------:R-:W-:Y:S02]  /*5cd0*/  ISETP.GT.AND P1, PT, R20, 0x19, PT ;  /* 0x000000191400780c */ /* 0x000fe40003f24270 */
[----:B----4-:R-:W-:Y:S01]  /*5ce0*/  FSEL R39, R62, -INF , P2 ;  /* 0xff8000003e277808 */ /* 0x010fe20001000000 */
[----:B------:R2:W3:Y:S01]  /*5cf0*/  MUFU.TANH R67, R46 ;  /* 0x0000002e00437308 */ /* 0x0004e20000002400 */
[----:B0-----:R-:W-:Y:S02]  /*5d00*/  FMNMX.FTZ R43, R35, R42, !PT ;  /* 0x0000002a232b7209 */ /* 0x001fe40007810000 */
[----:B------:R-:W-:Y:S02]  /*5d10*/  ISETP.GT.AND P2, PT, R20, 0x20, PT ;  /* 0x000000201400780c */ /* 0x000fe40003f44270 */
[----:B-----5:R-:W-:Y:S02]  /*5d20*/  FSEL R42, R64, -INF , P1 ;  /* 0xff800000402a7808 */ /* 0x020fe40000800000 */
[----:B------:R-:W-:Y:S01]  /*5d30*/  ISETP.GT.AND P1, PT, R20, 0x21, PT ;  /* 0x000000211400780c */ /* 0x000fe20003f24270 */
[----:B------:R0:W4:Y:S01]  /*5d40*/  MUFU.TANH R68, R47 ;  /* 0x0000002f00447308 */ /* 0x0001220000002400 */
[----:B--2---:R-:W-:-:S02]  /*5d50*/  FMNMX.FTZ R46, R38, R43, !PT ;  /* 0x0000002b262e7209 */ /* 0x004fc40007810000 */
[----:B------:R-:W-:Y:S02]  /*5d60*/  FSEL R43, R65, -INF , P2 ;  /* 0xff800000412b7808 */ /* 0x000fe40001000000 */
[----:B------:R-:W-:Y:S02]  /*5d70*/  ISETP.GT.AND P2, PT, R20, 0x28, PT ;  /* 0x000000281400780c */ /* 0x000fe40003f44270 */
[----:B-1----:R-:W-:Y:S01]  /*5d80*/  FMNMX.FTZ R168, R52, R53, !PT ;  /* 0x0000003534a87209 */ /* 0x002fe20007810000 */
[----:B------:R1:W2:Y:S01]  /*5d90*/  MUFU.TANH R60, R50 ;  /* 0x00000032003c7308 */ /* 0x0002a20000002400 */
[----:B0-----:R-:W-:Y:S02]  /*5da0*/  FMNMX.FTZ R47, R39, R46, !PT ;  /* 0x0000002e272f7209 */ /* 0x001fe40007810000 */
[----:B------:R-:W-:Y:S02]  /*5db0*/  FSEL R46, R66, -INF , P1 ;  /* 0xff800000422e7808 */ /* 0x000fe40000800000 */
[----:B------:R-:W-:-:S02]  /*5dc0*/  FSETP.NEU.FTZ.AND P4, PT, R168, -INF , PT ;  /* 0xff800000a800780b */ /* 0x000fc40003f9d000 */
[----:B------:R-:W-:Y:S01]  /*5dd0*/  ISETP.GT.AND P1, PT, R20, 0x30, PT ;  /* 0x000000301400780c */ /* 0x000fe20003f24270 */
[----:B------:R0:W5:Y:S01]  /*5de0*/  MUFU.TANH R61, R51 ;  /* 0x00000033003d7308 */ /* 0x0001620000002400 */
[----:B-1----:R-:W-:Y:S02]  /*5df0*/  FMNMX.FTZ R50, R42, R47, !PT ;  /* 0x0000002f2a327209 */ /* 0x002fe40007810000 */
[----:B---3--:R-:W-:Y:S02]  /*5e00*/  FSEL R47, R67, -INF , P2 ;  /* 0xff800000432f7808 */ /* 0x008fe40001000000 */
[----:B------:R-:W-:-:S03]  /*5e10*/  ISETP.GT.AND P2, PT, R20, 0x31, PT ;  /* 0x000000311400780c */ /* 0x000fc60003f44270 */
[----:B------:R1:W3:Y:S01]  /*5e20*/  MUFU.TANH R58, R54 ;  /* 0x00000036003a7308 */ /* 0x0002e20000002400 */
[----:B0-----:R-:W-:Y:S01]  /*5e30*/  FMNMX.FTZ R51, R43, R50, !PT ;  /* 0x000000322b337209 */ /* 0x001fe20007810000 */
[----:B------:R-:W-:-:S03]  /*5e40*/  FMUL.FTZ R50, R168, UR6 ;  /* 0x00000006a8327c20 */ /* 0x000fc60008410000 */
[----:B------:R-:W-:Y:S02]  /*5e50*/  FMNMX.FTZ R52, R46, R51, !PT ;  /* 0x000000332e347209 */ /* 0x000fe40007810000 */
[----:B------:R-:W-:Y:S01]  /*5e60*/  FSEL R56, R50, RZ, P4 ;  /* 0x000000ff32387208 */ /* 0x000fe20002000000 */
[----:B------:R-:W0:Y:S01]  /*5e70*/  MUFU.TANH R55, R55 ;  /* 0x0000003700377308 */ /* 0x000e220000002400 */
[----:B----4-:R-:W-:Y:S02]  /*5e80*/  FSEL R50, R68, -INF , P3 ;  /* 0xff80000044327808 */ /* 0x010fe40001800000 */
[----:B------:R-:W-:Y:S01]  /*5e90*/  FMNMX.FTZ R53, R47, R52, !PT ;  /* 0x000000342f357209 */ /* 0x000fe20007810000 */
[--C-:B------:R-:W-:Y:S01]  /*5ea0*/  FFMA.FTZ R172, R21, UR6, -R56.reuse ;  /* 0x0000000615ac7c23 */ /* 0x100fe20008010838 */
[----:B--2---:R-:W-:Y:S01]  /*5eb0*/  FSEL R51, R60, -INF , P1 ;  /* 0xff8000003c337808 */ /* 0x004fe20000800000 */
[--C-:B------:R-:W-:Y:S01]  /*5ec0*/  FFMA.FTZ R173, R27, UR6, -R56.reuse ;  /* 0x000000061bad7c23 */ /* 0x100fe20008010838 */
[----:B-1----:R-:W-:Y:S01]  /*5ed0*/  FMNMX.FTZ R54, R50, R53, !PT ;  /* 0x0000003532367209 */ /* 0x002fe20007810000 */
[--C-:B------:R-:W-:Y:S01]  /*5ee0*/  FFMA.FTZ R208, R26, UR6, -R56.reuse ;  /* 0x000000061ad07c23 */ /* 0x100fe20008010838 */
[----:B------:R-:W-:Y:S01]  /*5ef0*/  ISETP.GT.AND P1, PT, R20, 0x38, PT ;  /* 0x000000381400780c */ /* 0x000fe20003f24270 */
[--C-:B------:R-:W-:Y:S01]  /*5f00*/  FFMA.FTZ R28, R28, UR6, -R56.reuse ;  /* 0x000000061c1c7c23 */ /* 0x100fe20008010838 */
[----:B-----5:R-:W-:Y:S01]  /*5f10*/  FSEL R52, R61, -INF , P2 ;  /* 0xff8000003d347808 */ /* 0x020fe20001000000 */
[--C-:B------:R-:W-:Y:S01]  /*5f20*/  FFMA.FTZ R176, R29, UR6, -R56.reuse ;  /* 0x000000061db07c23 */ /* 0x100fe20008010838 */
[----:B------:R-:W-:Y:S01]  /*5f30*/  FMNMX.FTZ R21, R51, R54, !PT ;  /* 0x0000003633157209 */ /* 0x000fe20007810000 */
[--C-:B------:R-:W-:Y:S01]  /*5f40*/  FFMA.FTZ R177, R30, UR6, -R56.reuse ;  /* 0x000000061eb17c23 */ /* 0x100fe20008010838 */
[----:B------:R-:W-:Y:S01]  /*5f50*/  ISETP.GT.AND P2, PT, R20, 0x39, PT ;  /* 0x000000391400780c */ /* 0x000fe20003f44270 */
[--C-:B------:R-:W-:Y:S01]  /*5f60*/  FFMA.FTZ R180, R32, UR6, -R56.reuse ;  /* 0x0000000620b47c23 */ /* 0x100fe20008010838 */
[----:B---3--:R-:W-:Y:S01]  /*5f70*/  FSEL R53, R58, -INF , P1 ;  /* 0xff8000003a357808 */ /* 0x008fe20000800000 */
[--C-:B------:R-:W-:Y:S01]  /*5f80*/  FFMA.FTZ R181, R33, UR6, -R56.reuse ;  /* 0x0000000621b57c23 */ /* 0x100fe20008010838 */
[----:B------:R-:W-:Y:S01]  /*5f90*/  FMNMX.FTZ R20, R52, R21, !PT ;  /* 0x0000001534147209 */ /* 0x000fe20007810000 */
[--C-:B------:R-:W-:Y:S01]  /*5fa0*/  FFMA.FTZ R200, R36, UR6, -R56.reuse ;  /* 0x0000000624c87c23 */ /* 0x100fe20008010838 */
[----:B0-----:R-:W-:Y:S01]  /*5fb0*/  FSEL R54, R55, -INF , P2 ;  /* 0xff80000037367808 */ /* 0x001fe20001000000 */
[----:B------:R-:W-:Y:S01]  /*5fc0*/  MUFU.EX2 R21, R28 ;  /* 0x0000001c00157308 */ /* 0x000fe20000000800 */
        /* <DEDUP_REMOVED lines=8> */
[----:B------:R-:W-:Y:S01]  /*6050*/  FFMA.FTZ R207, R49, UR6, -R56 ;  /* 0x0000000631cf7c23 */ /* 0x000fe20008010838 */
[----:B------:R-:W0:Y:S01]  /*6060*/  SHFL.BFLY PT, R20, R55, 0x2, 0x1f ;  /* 0x0c401f0037147f89 */ /* 0x000e2200000e0000 */
[----:B------:R-:W-:Y:S08]  /*6070*/  MUFU.EX2 R172, R172 ;  /* 0x000000ac00ac7308 */ /* 0x000ff00000000800 */
[----:B------:R-:W-:Y:S08]  /*6080*/  MUFU.EX2 R173, R173 ;  /* 0x000000ad00ad7308 */ /* 0x000ff00000000800 */
[----:B------:R-:W1:Y:S01]  /*6090*/  MUFU.EX2 R176, R176 ;  /* 0x000000b000b07308 */ /* 0x000e620000000800 */
[----:B0-----:R-:W-:-:S07]  /*60a0*/  FMNMX.FTZ R20, R55, R20, !PT ;  /* 0x0000001437147209 */ /* 0x001fce0007810000 */
[----:B------:R-:W-:Y:S01]  /*60b0*/  MUFU.EX2 R177, R177 ;  /* 0x000000b100b17308 */ /* 0x000fe20000000800 */
[----:B------:R-:W0:Y:S07]  /*60c0*/  SHFL.BFLY PT, R169, R20, 0x1, 0x1f ;  /* 0x0c201f0014a97f89 */ /* 0x000e2e00000e0000 */
[----:B------:R-:W2:Y:S01]  /*60d0*/  MUFU.EX2 R180, R180 ;  /* 0x000000b400b47308 */ /* 0x000ea20000000800 */
[----:B-1----:R-:W-:-:S07]  /*60e0*/  F2FP.BF16.F32.PACK_AB R154, R176, R173 ;  /* 0x000000adb09a723e */ /* 0x002fce00000010ff */
[----:B------:R-:W-:Y:S08]  /*60f0*/  MUFU.EX2 R181, R181 ;  /* 0x000000b500b57308 */ /* 0x000ff00000000800 */
[----:B------:R-:W1:Y:S01]  /*6100*/  MUFU.EX2 R200, R200 ;  /* 0x000000c800c87308 */ /* 0x000e620000000800 */
[----:B--2---:R-:W-:Y:S02]  /*6110*/  F2FP.BF16.F32.PACK_AB R156, R180, R177 ;  /* 0x000000b1b49c723e */ /* 0x004fe400000010ff */
[----:B0-----:R-:W-:-:S04]  /*6120*/  FMNMX.FTZ R169, R20, R169, !PT ;  /* 0x000000a914a97209 */ /* 0x001fc80007810000 */
[C---:B------:R-:W-:Y:S01]  /*6130*/  FSETP.NEU.FTZ.AND P1, PT, R169.reuse, -INF , PT ;  /* 0xff800000a900780b */ /* 0x040fe20003f3d000 */
[----:B------:R-:W-:Y:S01]  /*6140*/  FMUL.FTZ R20, R169, UR6 ;  /* 0x00000006a9147c20 */ /* 0x000fe20008410000 */
[----:B------:R-:W-:Y:S04]  /*6150*/  MUFU.EX2 R201, R201 ;  /* 0x000000c900c97308 */ /* 0x000fe80000000800 */
[----:B------:R-:W-:Y:S02]  /*6160*/  FSEL R27, R20, RZ, P1 ;  /* 0x000000ff141b7208 */ /* 0x000fe40000800000 */
[----:B-1----:R-:W-:Y:S02]  /*6170*/  F2FP.BF16.F32.PACK_AB R158, R200, R181 ;  /* 0x000000b5c89e723e */ /* 0x002fe400000010ff */
[----:B------:R-:W0:Y:S01]  /*6180*/  MUFU.EX2 R202, R202 ;  /* 0x000000ca00ca7308 */ /* 0x000e220000000800 */
[--C-:B------:R-:W-:Y:S01]  /*6190*/  FFMA.FTZ R171, R24, UR6, -R27.reuse ;  /* 0x0000000618ab7c23 */ /* 0x100fe2000801081b */
[-C--:B------:R-:W-:Y:S01]  /*61a0*/  LEA.HI R24, R57, R152.reuse, RZ, 0x4 ;  /* 0x0000009839187211 */ /* 0x080fe200078f20ff */
[--C-:B------:R-:W-:Y:S01]  /*61b0*/  FFMA.FTZ R20, R25, UR6, -R27.reuse ;  /* 0x0000000619147c23 */ /* 0x100fe2000801081b */
[----:B------:R-:W-:Y:S01]  /*61c0*/  LEA.HI R57, R57, R152, RZ, 0x5 ;  /* 0x0000009839397211 */ /* 0x000fe200078f28ff */
[--C-:B------:R-:W-:Y:S01]  /*61d0*/  FFMA.FTZ R174, R31, UR6, -R27.reuse ;  /* 0x000000061fae7c23 */ /* 0x100fe2000801081b */
[----:B------:R-:W-:Y:S01]  /*61e0*/  LOP3.LUT R25, R24, 0xfffffff0, RZ, 0xc0, !PT ;  /* 0xfffffff018197812 */ /* 0x000fe200078ec0ff */
[----:B------:R-:W-:Y:S01]  /*61f0*/  FFMA.FTZ R175, R34, UR6, -R27 ;  /* 0x0000000622af7c23 */ /* 0x000fe2000801081b */
[----:B------:R-:W-:Y:S01]  /*6200*/  SHF.R.U32.HI R24, RZ, 0x1, R24 ;  /* 0x00000001ff187819 */ /* 0x000fe20000011618 */
[----:B------:R-:W-:-:S02]  /*6210*/  IMAD.SHL.U32 R57, R57, 0x20, RZ ;  /* 0x0000002039397824 */ /* 0x000fc400078e00ff */
[----:B------:R-:W-:Y:S01]  /*6220*/  FFMA.FTZ R178, R35, UR6, -R27 ;  /* 0x0000000623b27c23 */ /* 0x000fe2000801081b */
[----:B------:R-:W-:Y:S02]  /*6230*/  IMAD.IADD R25, R152, 0x1, -R25 ;  /* 0x0000000198197824 */ /* 0x000fe400078e0a19 */
[--C-:B------:R-:W-:Y:S01]  /*6240*/  FFMA.FTZ R179, R38, UR6, -R27.reuse ;  /* 0x0000000626b37c23 */ /* 0x100fe2000801081b */
[--C-:B------:R-:W-:Y:S01]  /*6250*/  FFMA.FTZ R182, R39, UR6, -R27.reuse ;  /* 0x0000000627b67c23 */ /* 0x100fe2000801081b */
[----:B------:R-:W-:Y:S01]  /*6260*/  LOP3.LUT R57, R57, 0x7ffffc00, RZ, 0xc0, !PT ;  /* 0x7ffffc0039397812 */ /* 0x000fe200078ec0ff */
        /* <DEDUP_REMOVED lines=8> */
[--C-:B------:R-:W-:Y:S01]  /*62f0*/  FFMA.FTZ R214, R52, UR6, -R27.reuse ;  /* 0x0000000634d67c23 */ /* 0x100fe2000801081b */
[C---:B------:R-:W-:Y:S01]  /*6300*/  LOP3.LUT R28, R26.reuse, 0xfffffff8, RZ, 0xc0, !PT ;  /* 0xfffffff81a1c7812 */ /* 0x040fe200078ec0ff */
[--C-:B------:R-:W-:Y:S01]  /*6310*/  FFMA.FTZ R215, R53, UR6, -R27.reuse ;  /* 0x0000000635d77c23 */ /* 0x100fe2000801081b */
[----:B------:R-:W-:Y:S01]  /*6320*/  SHF.L.U32 R26, R26, 0x6, RZ ;  /* 0x000000061a1a7819 */ /* 0x000fe200000006ff */
[----:B------:R-:W-:Y:S01]  /*6330*/  FFMA.FTZ R216, R54, UR6, -R27 ;  /* 0x0000000636d87c23 */ /* 0x000fe2000801081b */
[----:B------:R-:W-:Y:S01]  /*6340*/  MUFU.EX2 R171, R171 ;  /* 0x000000ab00ab7308 */ /* 0x000fe20000000800 */
[----:B------:R-:W-:Y:S01]  /*6350*/  IMAD.IADD R28, R25, 0x1, -R28 ;  /* 0x00000001191c7824 */ /* 0x000fe200078e0a1c */
[----:B------:R-:W-:-:S02]  /*6360*/  LOP3.LUT R26, R26, 0x7ffffe00, RZ, 0xc0, !PT ;  /* 0x7ffffe001a1a7812 */ /* 0x000fc400078ec0ff */
[----:B------:R-:W-:Y:S01]  /*6370*/  F2FP.BF16.F32.PACK_AB R152, R21, R172 ;  /* 0x000000ac1598723e */ /* 0x000fe200000010ff */
[C---:B------:R-:W-:Y:S01]  /*6380*/  IMAD.SHL.U32 R25, R28.reuse, 0x40, RZ ;  /* 0x000000401c197824 */ /* 0x040fe200078e00ff */
[----:B------:R-:W-:Y:S01]  /*6390*/  LOP3.LUT P2, RZ, R28, 0x4, RZ, 0xc0, !PT ;  /* 0x000000041cff7812 */ /* 0x000fe2000784c0ff */
[----:B------:R-:W-:Y:S01]  /*63a0*/  FADD.FTZ R172, R172, R21 ;  /* 0x00000015acac7221 */ /* 0x000fe20000010000 */
[----:B------:R-:W1:Y:S01]  /*63b0*/  MUFU.EX2 R20, R20 ;  /* 0x0000001400147308 */ /* 0x000e620000000800 */
[----:B------:R-:W-:Y:S02]  /*63c0*/  LOP3.LUT P1, RZ, R28, 0x2, RZ, 0xc0, !PT ;  /* 0x000000021cff7812 */ /* 0x000fe4000782c0ff */
[----:B------:R-:W-:Y:S01]  /*63d0*/  LOP3.LUT R25, R25, 0x1c0, RZ, 0xc0, !PT ;  /* 0x000001c019197812 */ /* 0x000fe200078ec0ff */
[----:B------:R-:W-:Y:S01]  /*63e0*/  FADD.FTZ R173, R173, R172 ;  /* 0x000000acadad7221 */ /* 0x000fe20000010000 */
[----:B------:R-:W-:Y:S02]  /*63f0*/  SEL R188, R188, 0xffffffe0, !P1 ;  /* 0xffffffe0bcbc7807 */ /* 0x000fe40004800000 */
[----:B------:R-:W-:Y:S01]  /*6400*/  LOP3.LUT R24, R25, 0x8, R24, 0xf8, !PT ;  /* 0x0000000819187812 */ /* 0x000fe200078ef818 */
[----:B------:R-:W-:Y:S01]  /*6410*/  MUFU.EX2 R174, R174 ;  /* 0x000000ae00ae7308 */ /* 0x000fe20000000800 */
[----:B------:R-:W-:Y:S01]  /*6420*/  SHF.R.U32.HI R25, RZ, 0x3, R25 ;  /* 0x00000003ff197819 */ /* 0x000fe20000011619 */
[----:B------:R-:W-:Y:S01]  /*6430*/  FADD.FTZ R176, R176, R173 ;  /* 0x000000adb0b07221 */ /* 0x000fe20000010000 */
[----:B0-----:R-:W-:-:S02]  /*6440*/  F2FP.BF16.F32.PACK_AB R160, R202, R201 ;  /* 0x000000c9caa0723e */ /* 0x001fc400000010ff */
[----:B------:R-:W-:Y:S01]  /*6450*/  LOP3.LUT R24, R24, R25, RZ, 0x3c, !PT ;  /* 0x0000001918187212 */ /* 0x000fe200078e3cff */
[----:B------:R-:W-:Y:S02]  /*6460*/  FADD.FTZ R177, R177, R176 ;  /* 0x000000b0b1b17221 */ /* 0x000fe40000010000 */
[----:B------:R-:W0:Y:S01]  /*6470*/  MUFU.EX2 R175, R175 ;  /* 0x000000af00af7308 */ /* 0x000e220000000800 */
[----:B------:R-:W-:Y:S01]  /*6480*/  IADD3 R57, R24, R26, R57 ;  /* 0x0000001a18397210 */ /* 0x000fe20007ffe039 */
[----:B------:R-:W-:Y:S01]  /*6490*/  VIADD R24, R198, 0x38840 ;  /* 0x00038840c6187836 */ /* 0x000fe20000000000 */
[----:B-1----:R-:W-:Y:S01]  /*64a0*/  F2FP.BF16.F32.PACK_AB R153, R20, R171 ;  /* 0x000000ab1499723e */ /* 0x002fe200000010ff */
[----:B------:R-:W-:Y:S01]  /*64b0*/  FADD.FTZ R171, R171, R20 ;  /* 0x00000014abab7221 */ /* 0x000fe20000010000 */
[----:B------:R-:W-:Y:S01]  /*64c0*/  FADD.FTZ R180, R180, R177 ;  /* 0x000000b1b4b47221 */ /* 0x000fe20000010000 */
[----:B------:R-:W-:Y:S01]  /*64d0*/  IMAD R187, R57, 0x2, R198 ;  /* 0x0000000239bb7824 */ /* 0x000fe200078e02c6 */
[----:B------:R-:W-:Y:S01]  /*64e0*/  PRMT R24, R197, 0x654, R24 ;  /* 0x00000654c5187816 */ /* 0x000fe20000000018 */
[----:B------:R-:W-:Y:S01]  /*64f0*/  MUFU.EX2 R178, R178 ;  /* 0x000000b200b27308 */ /* 0x000fe20000000800 */
[----:B------:R-:W-:Y:S01]  /*6500*/  FADD.FTZ R181, R181, R180 ;  /* 0x000000b4b5b57221 */ /* 0x000fe20000010000 */
[C---:B------:R-:W-:Y:S01]  /*6510*/  VIADD R189, R187.reuse, 0x36400 ;  /* 0x00036400bbbd7836 */ /* 0x040fe20000000000 */
[----:B------:R1:W-:Y:S01]  /*6520*/  SYNCS.ARRIVE.TRANS64.RED.A1T0 RZ, [R24+URZ], RZ ;  /* 0x000000ff18ff79a7 */ /* 0x0003e2000810043f */
[----:B------:R-:W-:-:S02]  /*6530*/  VIADD R186, R187, 0x36440 ;  /* 0x00036440bbba7836 */ /* 0x000fc40000000000 */
[----:B------:R-:W-:Y:S01]  /*6540*/  FADD.FTZ R200, R200, R181 ;  /* 0x000000b5c8c87221 */ /* 0x000fe20000010000 */
[----:B------:R-:W-:Y:S01]  /*6550*/  @P2 VIADD R186, R189, 0xffffffc0 ;  /* 0xffffffc0bdba2836 */ /* 0x000fe20000000000 */
[----:B------:R-:W2:Y:S01]  /*6560*/  MUFU.EX2 R179, R179 ;  /* 0x000000b300b37308 */ /* 0x000ea20000000800 */
[----:B0-----:R-:W-:Y:S01]  /*6570*/  F2FP.BF16.F32.PACK_AB R155, R175, R174 ;  /* 0x000000aeaf9b723e */ /* 0x001fe200000010ff */
[----:B------:R-:W-:Y:S01]  /*6580*/  BAR.SYNC.DEFER_BLOCKING 0xf, 0x100 ;  /* 0x03c4000000007b1d */ /* 0x000fe20000010000 */
[----:B------:R-:W-:Y:S02]  /*6590*/  IMAD.IADD R189, R189, 0x1, R188 ;  /* 0x00000001bdbd7824 */ /* 0x000fe400078e02bc */
[----:B------:R-:W-:Y:S01]  /*65a0*/  FADD.FTZ R174, R174, R171 ;  /* 0x000000abaeae7221 */ /* 0x000fe20000010000 */
[----:B------:R-:W-:Y:S02]  /*65b0*/  IMAD.IADD R188, R188, 0x1, R186 ;  /* 0x00000001bcbc7824 */ /* 0x000fe400078e02ba */
[----:B------:R-:W-:Y:S01]  /*65c0*/  FADD.FTZ R201, R201, R200 ;  /* 0x000000c8c9c97221 */ /* 0x000fe20000010000 */
[----:B------:R-:W-:Y:S01]  /*65d0*/  MUFU.EX2 R182, R182 ;  /* 0x000000b600b67308 */ /* 0x000fe20000000800 */
[----:B------:R-:W-:-:S02]  /*65e0*/  FADD.FTZ R175, R175, R174 ;  /* 0x000000aeafaf7221 */ /* 0x000fc40000010000 */
[----:B------:R-:W-:-:S05]  /*65f0*/  FADD.FTZ R202, R202, R201 ;  /* 0x000000c9caca7221 */ /* 0x000fca0000010000 */
[----:B------:R-:W0:Y:S01]  /*6600*/  MUFU.EX2 R183, R183 ;  /* 0x000000b700b77308 */ /* 0x000e220000000800 */
[----:B--2---:R-:W-:Y:S01]  /*6610*/  F2FP.BF16.F32.PACK_AB R157, R179, R178 ;  /* 0x000000b2b39d723e */ /* 0x004fe200000010ff */
[----:B------:R-:W-:-:S04]  /*6620*/  FADD.FTZ R178, R178, R175 ;  /* 0x000000afb2b27221 */ /* 0x000fc80000010000 */
[----:B------:R-:W-:Y:S02]  /*6630*/  FADD.FTZ R179, R179, R178 ;  /* 0x000000b2b3b37221 */ /* 0x000fe40000010000 */
[----:B------:R-:W-:Y:S01]  /*6640*/  MUFU.EX2 R203, R203 ;  /* 0x000000cb00cb7308 */ /* 0x000fe20000000800 */
[----:B------:R2:W-:Y:S07]  /*6650*/  STSM.16.M88.4 [R187+0x36400], R152 ;  /* 0x03640098bb007844 */ /* 0x0005ee0000000200 */
[----:B------:R-:W3:Y:S01]  /*6660*/  MUFU.EX2 R204, R204 ;  /* 0x000000cc00cc7308 */ /* 0x000ee20000000800 */
[----:B0-----:R-:W-:Y:S01]  /*6670*/  F2FP.BF16.F32.PACK_AB R159, R183, R182 ;  /* 0x000000b6b79f723e */ /* 0x001fe200000010ff */
[----:B------:R-:W-:-:S04]  /*6680*/  FADD.FTZ R182, R182, R179 ;  /* 0x000000b3b6b67221 */ /* 0x000fc80000010000 */
[----:B------:R0:W-:Y:S01]  /*6690*/  STSM.16.M88.4 [R189], R156 ;  /* 0x0000009cbd007844 */ /* 0x0001e20000000200 */
[----:B------:R-:W-:Y:S01]  /*66a0*/  FADD.FTZ R182, R183, R182 ;  /* 0x000000b6b7b67221 */ /* 0x000fe20000010000 */
[----:B------:R-:W-:Y:S08]  /*66b0*/  MUFU.EX2 R209, R209 ;  /* 0x000000d100d17308 */ /* 0x000ff00000000800 */
[----:B------:R-:W4:Y:S01]  /*66c0*/  MUFU.EX2 R210, R210 ;  /* 0x000000d200d27308 */ /* 0x000f220000000800 */
[----:B---3--:R-:W-:Y:S01]  /*66d0*/  F2FP.BF16.F32.PACK_AB R162, R204, R203 ;  /* 0x000000cbcca2723e */ /* 0x008fe200000010ff */
[----:B------:R-:W-:-:S04]  /*66e0*/  FADD.FTZ R203, R203, R202 ;  /* 0x000000cacbcb7221 */ /* 0x000fc80000010000 */
[----:B------:R-:W-:Y:S02]  /*66f0*/  FADD.FTZ R204, R204, R203 ;  /* 0x000000cbcccc7221 */ /* 0x000fe40000010000 */
[----:B------:R-:W-:Y:S08]  /*6700*/  MUFU.EX2 R211, R211 ;  /* 0x000000d300d37308 */ /* 0x000ff00000000800 */
[----:B------:R-:W3:Y:S01]  /*6710*/  MUFU.EX2 R212, R212 ;  /* 0x000000d400d47308 */ /* 0x000ee20000000800 */
[----:B----4-:R-:W-:Y:S01]  /*6720*/  F2FP.BF16.F32.PACK_AB R161, R210, R209 ;  /* 0x000000d1d2a1723e */ /* 0x010fe200000010ff */
[----:B------:R-:W-:-:S04]  /*6730*/  FADD.FTZ R209, R209, R182 ;  /* 0x000000b6d1d17221 */ /* 0x000fc80000010000 */
[----:B------:R-:W-:Y:S02]  /*6740*/  FADD.FTZ R210, R210, R209 ;  /* 0x000000d1d2d27221 */ /* 0x000fe40000010000 */
[----:B------:R-:W-:Y:S08]  /*6750*/  MUFU.EX2 R205, R205 ;  /* 0x000000cd00cd7308 */ /* 0x000ff00000000800 */
[----:B------:R-:W4:Y:S01]  /*6760*/  MUFU.EX2 R206, R206 ;  /* 0x000000ce00ce7308 */ /* 0x000f220000000800 */
[----:B---3--:R-:W-:Y:S01]  /*6770*/  F2FP.BF16.F32.PACK_AB R163, R212, R211 ;  /* 0x000000d3d4a3723e */ /* 0x008fe200000010ff */
[----:B------:R-:W-:-:S04]  /*6780*/  FADD.FTZ R211, R211, R210 ;  /* 0x000000d2d3d37221 */ /* 0x000fc80000010000 */
[----:B------:R0:W-:Y:S01]  /*6790*/  STSM.16.M88.4 [R186], R160 ;  /* 0x000000a0ba007844 */ /* 0x0001e20000000200 */
[----:B------:R-:W-:Y:S01]  /*67a0*/  FADD.FTZ R212, R212, R211 ;  /* 0x000000d3d4d47221 */ /* 0x000fe20000010000 */
        /* <DEDUP_REMOVED lines=14> */
[----:B------:R-:W-:Y:S01]  /*6890*/  FADD.FTZ R214, R214, R213 ;  /* 0x000000d5d6d67221 */ /* 0x000fe20000010000 */
[----:B---3--:R-:W-:-:S03]  /*68a0*/  F2FP.BF16.F32.PACK_AB R167, R216, R215 ;  /* 0x000000d7d8a7723e */ /* 0x008fc600000010ff */
[----:B------:R-:W-:Y:S02]  /*68b0*/  FADD.FTZ R215, R215, R214 ;  /* 0x000000d6d7d77221 */ /* 0x000fe40000010000 */
[----:B------:R0:W-:Y:S01]  /*68c0*/  STSM.16.M88.4 [R188], R164 ;  /* 0x000000a4bc007844 */ /* 0x0001e20000000200 */
[----:B-1----:R-:W-:Y:S01]  /*68d0*/  WARPGROUP.ARRIVE ;  /* 0x00000000000079c5 */ /* 0x002fe20000000000 */
[----:B------:R-:W-:-:S05]  /*68e0*/  FADD.FTZ R20, R216, R215 ;  /* 0x000000d7d8147221 */ /* 0x000fca0000010000 */
[----:B------:R-:W-:Y:S01]  /*68f0*/  HGMMA.64x256x16.F32.BF16 R24, R152, gdesc[UR8].tnspB, RZ, !UPT, gsb0 ;  /* 0x43e0000898187df0 */ /* 0x000fe2000c0018ff */
[----:B------:R-:W-:Y:S01]  /*6900*/  R2UR UR10, R217 ;  /* 0x00000000d90a72ca */ /* 0x000fe200000e0000 */
[----:B------:R-:W-:Y:S01]  /*6910*/  UMOV UR11, 0x40000040 ;  /* 0x40000040000b7882 */ /* 0x000fe20000000000 */
[C---:B------:R-:W-:Y:S01]  /*6920*/  VIADD R217, R192.reuse, 0x100 ;  /* 0x00000100c0d97836 */ /* 0x040fe20000000000 */
[----:B------:R-:W-:Y:S02]  /*6930*/  WARPGROUP.DEPBAR.LE gsb0, 0x0 ;  /* 0x00008000000079c5 */ /* 0x000fe40000010000 */
[----:B------:R-:W-:Y:S01]  /*6940*/  WARPGROUP.ARRIVE ;  /* 0x00000000000079c5 */ /* 0x000fe20000000000 */
[----:B--2---:R-:W-:-:S15]  /*6950*/  VIADD R152, R192, 0x180 ;  /* 0x00000180c0987836 */ /* 0x004fde0000000000 */
        /* <DEDUP_REMOVED lines=25> */
.L_x_7454:
[----:B------:R-:W-:Y:S01]  /*6af0*/  UISETP.NE.AND UP0, UPT, UR61, URZ, UPT ;  /* 0x0000003f3d00728c */ /* 0x000fe2000bf05270 */
[----:B------:R-:W-:Y:S01]  /*6b00*/  IMAD R170, R194, UR7, -R170 ;  /* 0x00000007c2aa7c24 */ /* 0x000fe2000f8e0aaa */
[----:B------:R-:W-:Y:S01]  /*6b10*/  R2UR UR15, R196 ;  /* 0x00000000c40f72ca */ /* 0x000fe200000e0000 */
[----:B------:R-:W-:Y:S01]  /*6b20*/  VIADD R200, R22, 0xfffffffe ;  /* 0xfffffffe16c87836 */ /* 0x000fe20000000000 */
[----:B------:R-:W-:Y:S01]  /*6b30*/  UMOV UR39, URZ ;  /* 0x0000003f00277c82 */ /* 0x000fe20008000000 */
[----:B------:R-:W-:Y:S01]  /*6b40*/  VIADD R152, R198, 0x38860 ;  /* 0x00038860c6987836 */ /* 0x000fe20000000000 */
[----:B------:R-:W-:Y:S01]  /*6b50*/  R2UR UR7, R170 ;  /* 0x00000000aa0772ca */ /* 0x000fe200000e0000 */
[----:B------:R-:W-:-:S03]  /*6b60*/  IMAD.MOV.U32 R22, RZ, RZ, RZ ;  /* 0x000000ffff167224 */ /* 0x000fc600078e00ff */
[----:B------:R-:W-:Y:S01]  /*6b70*/  PRMT R152, R197, 0x654, R152 ;  /* 0x00000654c5987816 */ /* 0x000fe20000000098 */
[----:B------:R-:W-:Y:S01]  /*6b80*/  @UP0 ULDC UR10, c[0x0][0x44c] ;  /* 0x00011300000a0ab9 */ /* 0x000fe20000000800 */
[----:B------:R-:W-:Y:S01]  /*6b90*/  @UP0 ULDC UR14, c[0x0][0x450] ;  /* 0x00011400000e0ab9 */ /* 0x000fe20000000800 */
[----:B------:R-:W-:Y:S01]  /*6ba0*/  UIMAD.WIDE.U32 UR10, UR38, UR10, URZ ;  /* 0x0000000a260a72a5 */ /* 0x000fe2000f8e003f */
[----:B------:R0:W-:Y:S03]  /*6bb0*/  SYNCS.ARRIVE.TRANS64.RED.A1T0 RZ, [R152+URZ], RZ ;  /* 0x000000ff98ff79a7 */ /* 0x0001e6000810043f */
[----:B------:R-:W-:-:S04]  /*6bc0*/  @UP0 USHF.R.U32.HI UR38, URZ, UR14, UR11 ;  /* 0x0000000e3f260299 */ /* 0x000fc8000801160b */
[----:B------:R-:W-:-:S04]  /*6bd0*/  UIADD3 UR38, UR7, UR38, URZ ;  /* 0x0000002607267290 */ /* 0x000fc8000fffe03f */
[----:B------:R-:W-:-:S04]  /*6be0*/  USHF.R.S32.HI UR7, URZ, 0x1f, UR38 ;  /* 0x0000001f3f077899 */ /* 0x000fc80008011426 */
[----:B------:R-:W-:-:S04]  /*6bf0*/  ULEA.HI UR7, UR7, UR38, URZ, 0x6 ;  /* 0x0000002607077291 */ /* 0x000fc8000f8f303f */
[----:B------:R-:W-:-:S04]  /*6c00*/  USHF.R.S32.HI UR7, URZ, 0x6, UR7 ;  /* 0x000000063f077899 */ /* 0x000fc80008011407 */
[----:B------:R-:W-:-:S04]  /*6c10*/  UISETP.LT.AND UP0, UPT, UR15, UR7, UPT ;  /* 0x000000070f00728c */ /* 0x000fc8000bf01270 */
[----:B------:R-:W-:-:S06]  /*6c20*/  USEL UR60, UR15, UR7, !UP0 ;  /* 0x000000070f3c7287 */ /* 0x000fcc000c000000 */
[----:B------:R-:W-:-:S13]  /*6c30*/  ISETP.GE.AND P1, PT, R200, UR60, PT ;  /* 0x0000003cc8007c0c */ /* 0x000fda000bf26270 */
[----:B0-----:R-:W-:Y:S05]  /*6c40*/  @!P1 BRA `(.L_x_7455) ;  /* 0x0000003400cc9947 */ /* 0x001fea0003800000 */
[----:B------:R-:W-:Y:S01]  /*6c50*/  IMAD.MOV.U32 R203, RZ, RZ, R169 ;  /* 0x000000ffffcb7224 */ /* 0x000fe200078e00a9 */
[----:B------:R-:W-:Y:S01]  /*6c60*/  UMOV UR39, URZ ;  /* 0x0000003f00277c82 */ /* 0x000fe20008000000 */
[----:B------:R-:W-:Y:S01]  /*6c70*/  IMAD.MOV.U32 R202, RZ, RZ, R168 ;  /* 0x000000ffffca7224 */ /* 0x000fe200078e00a8 */
[----:B------:R-:W-:Y:S01]  /*6c80*/  ULDC UR38, c[0x0][0xad0] ;  /* 0x0002b40000267ab9 */ /* 0x000fe20000000800 */
[----:B------:R-:W-:-:S07]  /*6c90*/  IMAD.MOV.U32 R204, RZ, RZ, RZ ;  /* 0x000000ffffcc7224 */ /* 0x000fce00078e00ff */
.L_x_7466:
[----:B------:R-:W-:-:S04]  /*6ca0*/  IADD3 R22, R204, 0x1, RZ ;  /* 0x00000001cc167810 */ /* 0x000fc80007ffe0ff */
[----:B------:R-:W-:-:S04]  /*6cb0*/  ISETP.NE.AND P1, PT, R22, 0x2, PT ;  /* 0x000000021600780c */ /* 0x000fc80003f25270 */
[----:B0-----:R-:W-:Y:S02]  /*6cc0*/  SEL R152, RZ, 0x1, P1 ;  /* 0x00000001ff987807 */ /* 0x001fe40000800000 */
[----:B------:R-:W-:Y:S02]  /*6cd0*/  SEL R22, R22, RZ, P1 ;  /* 0x000000ff16167207 */ /* 0x000fe40000800000 */
[----:B------:R-:W-:-:S13]  /*6ce0*/  R2UR UR6, R152 ;  /* 0x00000000980672ca */ /* 0x000fda00000e0000 */
[----:B------:R-:W-:Y:S01]  /*6cf0*/  ULOP3.LUT UR39, UR39, UR6, URZ, 0x3c, !UPT ;  /* 0x0000000627277292 */ /* 0x000fe2000f8e3c3f */
[----:B------:R-:W-:Y:S11]  /*6d00*/  @!P0 BRA `(.L_x_7456) ;  /* 0x0000000000048947 */ /* 0x000ff60003800000 */
[----:B------:R-:W-:Y:S01]  /*6d10*/  BPT.TRAP 0x1 ;  /* 0x000000040000795c */ /* 0x000fe20000300000 */
.L_x_7456:
[----:B------:R-:W-:Y:S02]  /*6d20*/  IMAD.U32 R206, RZ, RZ, UR39 ;  /* 0x00000027ffce7e24 */ /* 0x000fe4000f8e00ff */
[----:B------:R-:W-:-:S03]  /*6d30*/  IMAD R201, R22, 0x8, R198 ;  /* 0x0000000816c97824 */ /* 0x000fc600078e02c6 */
[----:B------:R-:W-:-:S04]  /*6d40*/  SHF.L.U32 R206, R206, 0x1f, RZ ;  /* 0x0000001fcece7819 */ /* 0x000fc800000006ff */
[----:B------:R0:W1:Y:S01]  /*6d50*/  SYNCS.PHASECHK.TRANS64.TRYWAIT P1, [R201+URZ+0x38830], R206 ;  /* 0x038830cec90075a7 */ /* 0x000062000802017f */
[----:B------:R-:W-:Y:S05]  /*6d60*/  @!P0 BRA `(.L_x_7457) ;  /* 0x0000000000048947 */ /* 0x000fea0003800000 */
[----:B------:R-:W-:Y:S01]  /*6d70*/  BPT.TRAP 0x1 ;  /* 0x000000040000795c */ /* 0x000fe20000300000 */
.L_x_7457:
[----:B------:R-:W-:Y:S01]  /*6d80*/  IMAD R205, R22, 0x200, R190 ;  /* 0x0000020016cd7824 */ /* 0x000fe200078e02be */
[----:B-1----:R-:W-:Y:S06]  /*6d90*/  @P1 BRA `(.L_x_7458) ;  /* 0x0000000000081947 */ /* 0x002fec0003800000 */
[----:B------:R-:W1:Y:S02]  /*6da0*/  SYNCS.PHASECHK.TRANS64.TRYWAIT P1, [R201+URZ+0x38830], R206 ;  /* 0x038830cec90075a7 */ /* 0x000e64000802017f */
[----:B-1----:R-:W-:Y:S05]  /*6db0*/  @!P1 BRA `(.L_x_7459) ;  /* 0x000000e000009947 */ /* 0x002fea0003800000 */
.L_x_7458:
        /* <DEDUP_REMOVED lines=18> */
[----:B------:R-:W-:Y:S01]  /*6ee0*/  R2UR UR17, R207 ;  /* 0x00000000cf1172ca */ /* 0x000fe200000e0000 */
[----:B------:R-:W-:Y:S01]  /*6ef0*/  VIADD R207, R205, 0x2 ;  /* 0x00000002cdcf7836 */ /* 0x000fe20000000000 */
[----:B------:R-:W-:-:S02]  /*6f00*/  R2UR UR8, R16 ;  /* 0x00000000100872ca */ /* 0x000fc400000e0000 */
[----:B------:R-:W-:Y:S02]  /*6f10*/  R2UR UR9, R17 ;  /* 0x00000000110972ca */ /* 0x000fe400000e0000 */
[----:B------:R-:W-:Y:S01]  /*6f20*/  R2UR UR6, R207 ;  /* 0x00000000cf0672ca */ /* 0x000fe200000e0000 */
[C---:B------:R-:W-:Y:S01]  /*6f30*/  VIADD R207, R205.reuse, 0x4 ;  /* 0x00000004cdcf7836 */ /* 0x040fe20000000000 */
[----:B------:R-:W-:Y:S01]  /*6f40*/  R2UR UR56, R14 ;  /* 0x000000000e3872ca */ /* 0x000fe200000e0000 */
[----:B------:R-:W-:Y:S01]  /*6f50*/  VIADD R205, R205, 0x6 ;  /* 0x00000006cdcd7836 */ /* 0x000fe20000000000 */
[----:B------:R-:W-:Y:S02]  /*6f60*/  R2UR UR57, R15 ;  /* 0x000000000f3972ca */ /* 0x000fe400000e0000 */
[----:B------:R-:W-:-:S07]  /*6f70*/  R2UR UR16, R208 ;  /* 0x00000000d01072ca */ /* 0x000fce00000e0000 */
        /* <DEDUP_REMOVED lines=21> */
.L_x_7460:
[----:B------:R2:W3:Y:S01]  /*70d0*/  SYNCS.PHASECHK.TRANS64.TRYWAIT P1, [R201+URZ+0x38850], R206 ;  /* 0x038850cec90075a7 */ /* 0x0004e2000802017f */
[----:B------:R-:W-:Y:S05]  /*70e0*/  @!P0 BRA `(.L_x_7461) ;  /* 0x0000000000048947 */ /* 0x000fea0003800000 */
[----:B------:R-:W-:Y:S01]  /*70f0*/  BPT.TRAP 0x1 ;  /* 0x000000040000795c */ /* 0x000fe20000300000 */
.L_x_7461:
[----:B------:R-:W-:Y:S01]  /*7100*/  IMAD R205, R22, 0x1000, R18 ;  /* 0x0000100016cd7824 */ /* 0x000fe200078e0212 */
[----:B---3--:R-:W-:Y:S06]  /*7110*/  @P1 BRA `(.L_x_7462) ;  /* 0x0000000000081947 */ /* 0x008fec0003800000 */
[----:B------:R-:W3:Y:S02]  /*7120*/  SYNCS.PHASECHK.TRANS64.TRYWAIT P1, [R201+URZ+0x38850], R206 ;  /* 0x038850cec90075a7 */ /* 0x000ee4000802017f */
[----:B---3--:R-:W-:Y:S05]  /*7130*/  @!P1 BRA `(.L_x_7463) ;  /* 0x000000dc00349947 */ /* 0x008fea0003800000 */
.L_x_7462:
        /* <DEDUP_REMOVED lines=29> */
[----:B------:R-:W-:Y:S01]  /*7310*/  UMOV UR35, 0x40000040 ;  /* 0x4000004000237882 */ /* 0x000fe20000000000 */
[----:B------:R-:W-:Y:S01]  /*7320*/  IADD3 R206, R205, 0x4, RZ ;  /* 0x00000004cdce7810 */ /* 0x000fe20007ffe0ff */
[----:B------:R-:W-:Y:S01]  /*7330*/  UMOV UR43, 0x40000040 ;  /* 0x40000040002b7882 */ /* 0x000fe20000000000 */
[----:B------:R-:W-:Y:S01]  /*7340*/  MOV R210, UR39 ;  /* 0x0000002700d27c02 */ /* 0x000fe20008000f00 */
[----:B------:R-:W-:Y:S01]  /*7350*/  UMOV UR39, 0x40000040 ;  /* 0x4000004000277882 */ /* 0x000fe20000000000 */
[----:B------:R-:W-:Y:S01]  /*7360*/  MOV R211, UR38 ;  /* 0x0000002600d37c02 */ /* 0x000fe20008000f00 */
[----:B------:R-:W-:Y:S01]  /*7370*/  UMOV UR47, 0x40000040 ;  /* 0x40000040002f7882 */ /* 0x000fe20000000000 */
[----:B------:R-:W-:Y:S01]  /*7380*/  R2UR UR56, R12 ;  /* 0x000000000c3872ca */ /* 0x000fe200000e0000 */
[----:B------:R-:W-:Y:S01]  /*7390*/  UMOV UR51, 0x40000040 ;  /* 0x4000004000337882 */ /* 0x000fe20000000000 */
[----:B------:R-:W-:Y:S01]  /*73a0*/  R2UR UR57, R13 ;  /* 0x000000000d3972ca */ /* 0x000fe200000e0000 */
[----:B------:R-:W0:Y:S01]  /*73b0*/  S2R R214, SR_TID.X ;  /* 0x0000000000d67919 */ /* 0x000e220000002100 */
[----:B------:R-:W-:Y:S01]  /*73c0*/  R2UR UR48, R207 ;  /* 0x00000000cf3072ca */ /* 0x000fe200000e0000 */
[----:B------:R-:W-:Y:S01]  /*73d0*/  UMOV UR54, UR6 ;  /* 0x0000000600367c82 */ /* 0x000fe20008000000 */
[----:B------:R-:W-:Y:S01]  /*73e0*/  R2UR UR6, R206 ;  /* 0x00000000ce0672ca */ /* 0x000fe200000e0000 */
[----:B------:R-:W-:-:S02]  /*73f0*/  VIADD R206, R205, 0x6 ;  /* 0x00000006cdce7836 */ /* 0x000fc40000000000 */
[----:B------:R-:W-:-:S10]  /*7400*/  VIADD R207, R205, 0x800 ;  /* 0x00000800cdcf7836 */ /* 0x000fd40000000000 */
        /* <DEDUP_REMOVED lines=9> */
[----:B------:R-:W-:Y:S01]  /*74a0*/  R2UR UR14, R206 ;  /* 0x00000000ce0e72ca */ /* 0x000fe200000e0000 */
[----:B------:R-:W-:-:S05]  /*74b0*/  VIADD R206, R205, 0x206 ;  /* 0x00000206cdce7836 */ /* 0x000fca0000000000 */
[----:B------:R-:W-:Y:S01]  /*74c0*/  R2UR UR18, R206 ;  /* 0x00000000ce1272ca */ /* 0x000fe200000e0000 */
[----:B------:R-:W-:-:S05]  /*74d0*/  VIADD R206, R205, 0x400 ;  /* 0x00000400cdce7836 */ /* 0x000fca0000000000 */
[----:B------:R-:W-:Y:S01]  /*74e0*/  R2UR UR22, R206 ;  /* 0x00000000ce1672ca */ /* 0x000fe200000e0000 */
[C---:B------:R-:W-:Y:S01]  /*74f0*/  VIADD R206, R205.reuse, 0x402 ;  /* 0x00000402cdce7836 */ /* 0x040fe20000000000 */
[----:B------:R-:W-:Y:S02]  /*7500*/  WARPGROUP.DEPBAR.LE gsb0, 0x0 ;  /* 0x00008000000079c5 */ /* 0x000fe40000010000 */
[----:B------:R-:W-:Y:S02]  /*7510*/  WARPGROUP.ARRIVE ;  /* 0x00000000000079c5 */ /* 0x000fe40000000000 */
[----:B------:R-:W-:Y:S01]  /*7520*/  R2UR UR26, R206 ;  /* 0x00000000ce1a72ca */ /* 0x000fe200000e0000 */
[----:B------:R-:W-:-:S03]  /*7530*/  VIADD R206, R205, 0x404 ;  /* 0x00000404cdce7836 */ /* 0x000fc60000000000 */
[----:B------:R-:W-:Y:S02]  /*7540*/  HGMMA.64x64x16.F32.BF16 R152, gdesc[UR52], R152, gsb0 ;  /* 0x00e00000349879f0 */ /* 0x000fe40008001898 */
[----:B------:R-:W-:Y:S01]  /*7550*/  R2UR UR30, R206 ;  /* 0x00000000ce1e72ca */ /* 0x000fe200000e0000 */
[----:B------:R-:W-:Y:S01]  /*7560*/  UMOV UR55, 0x40000040 ;  /* 0x4000004000377882 */ /* 0x000fe20000000000 */
[C---:B------:R-:W-:Y:S02]  /*7570*/  IADD3 R206, R205.reuse, 0x406, RZ ;  /* 0x00000406cdce7810 */ /* 0x040fe40007ffe0ff */
[----:B------:R-:W-:Y:S02]  /*7580*/  R2UR UR53, R208 ;  /* 0x00000000d03572ca */ /* 0x000fe400000e0000 */
[----:B------:R-:W-:Y:S01]  /*7590*/  R2UR UR34, R206 ;  /* 0x00000000ce2272ca */ /* 0x000fe200000e0000 */
[----:B------:R-:W-:Y:S01]  /*75a0*/  VIADD R206, R205, 0x600 ;  /* 0x00000600cdce7836 */ /* 0x000fe20000000000 */
[----:B------:R-:W-:-:S04]  /*75b0*/  R2UR UR52, R209 ;  /* 0x00000000d13472ca */ /* 0x000fc800000e0000 */
        /* <DEDUP_REMOVED lines=9> */
[----:B------:R-:W-:-:S05]  /*7650*/  SEL R206, RZ, 0x2, !P1 ;  /* 0x00000002ffce7807 */ /* 0x000fca0004800000 */
[----:B------:R-:W-:Y:S02]  /*7660*/  IMAD.IADD R208, R184, 0x1, R206 ;  /* 0x00000001b8d07824 */ /* 0x000fe400078e02ce */
        /* <DEDUP_REMOVED lines=17> */
[----:B------:R-:W-:Y:S02]  /*7780*/  SEL R208, R208, 0x6, !P1 ;  /* 0x00000006d0d07807 */ /* 0x000fe40004800000 */
[----:B------:R-:W-:Y:S01]  /*7790*/  IADD3 R209, R184, R210, RZ ;  /* 0x000000d2b8d17210 */ /* 0x000fe20007ffe0ff */
        /* <DEDUP_REMOVED lines=78> */
[--C-:B------:R-:W-:Y:S01]  /*7c80*/  IMAD.IADD R211, R210, 0x1, R207.reuse ;  /* 0x00000001d2d37824 */ /* 0x100fe200078e02cf */
        /* <DEDUP_REMOVED lines=85> */
[----:B------:R-:W-:Y:S01]  /*81e0*/  IADD3 R206, R199, R210, RZ ;  /* 0x000000d2c7ce7210 */ /* 0x000fe20007ffe0ff */
[--C-:B------:R-:W-:Y:S02]  /*81f0*/  IMAD.IADD R210, R210, 0x1, R207.reuse ;  /* 0x00000001d2d27824 */ /* 0x100fe400078e02cf */
        /* <DEDUP_REMOVED lines=37> */
.L_x_7464:
[----:B------:R-:W-:Y:S01]  /*8450*/  UISETP.NE.AND UP0, UPT, UR61, URZ, UPT ;  /* 0x0000003f3d00728c */ /* 0x000fe2000bf05270 */
[----:B------:R-:W-:Y:S01]  /*8460*/  FMUL.FTZ R219, R152, UR38 ;  /* 0x0000002698db7c20 */ /* 0x000fe20008410000 */
[----:B------:R-:W-:Y:S01]  /*8470*/  FMUL.FTZ R217, R158, UR38 ;  /* 0x000000269ed97c20 */ /* 0x000fe20008410000 */
[----:B------:R-:W-:Y:S02]  /*8480*/  IMAD.MOV.U32 R158, RZ, RZ, R185 ;  /* 0x000000ffff9e7224 */ /* 0x000fe400078e00b9 */
[----:B------:R-:W-:Y:S01]  /*8490*/  FMUL.FTZ R213, R162, UR38 ;  /* 0x00000026a2d57c20 */ /* 0x000fe20008410000 */
[----:B------:R-:W-:Y:S01]  /*84a0*/  FMUL.FTZ R209, R159, UR38 ;  /* 0x000000269fd17c20 */ /* 0x000fe20008410000 */
[----:B------:R-:W-:Y:S01]  /*84b0*/  PLOP3.LUT P1, PT, PT, PT, UP0, 0x80, 0x0 ;  /* 0x000000000000781c */ /* 0x000fe20003f2f008 */
[----:B------:R-:W-:Y:S01]  /*84c0*/  IMAD.MOV.U32 R159, RZ, RZ, -0x40 ;  /* 0xffffffc0ff9f7424 */ /* 0x000fe200078e00ff */
[----:B------:R-:W-:Y:S01]  /*84d0*/  PLOP3.LUT P2, PT, PT, PT, UP0, 0x80, 0x0 ;  /* 0x000000000000781c */ /* 0x000fe20003f4f008 */
[----:B------:R-:W-:Y:S01]  /*84e0*/  FMUL.FTZ R216, R153, UR38 ;  /* 0x0000002699d87c20 */ /* 0x000fe20008410000 */
[----:B------:R-:W-:Y:S01]  /*84f0*/  FMUL.FTZ R153, R154, UR38 ;  /* 0x000000269a997c20 */ /* 0x000fe20008410000 */
[----:B------:R-:W-:Y:S01]  /*8500*/  @UP0 ULDC UR6, c[0x0][0x44c] ;  /* 0x0001130000060ab9 */ /* 0x000fe20000000800 */
[----:B------:R-:W-:Y:S01]  /*8510*/  FMUL.FTZ R215, R155, UR38 ;  /* 0x000000269bd77c20 */ /* 0x000fe20008410000 */
[----:B------:R-:W-:Y:S01]  /*8520*/  ULDC UR10, c[0x0][0x2f0] ;  /* 0x0000bc00000a7ab9 */ /* 0x000fe20000000800 */
[----:B------:R-:W-:Y:S01]  /*8530*/  ULDC UR7, c[0x0][0x288] ;  /* 0x0000a20000077ab9 */ /* 0x000fe20000000800 */
[----:B------:R-:W-:Y:S01]  /*8540*/  MUFU.TANH R217, R217 ;  /* 0x000000d900d97308 */ /* 0x000fe20000002400 */
[----:B------:R-:W-:Y:S01]  /*8550*/  FMUL.FTZ R154, R163, UR38 ;  /* 0x00000026a39a7c20 */ /* 0x000fe20008410000 */
[----:B------:R-:W-:Y:S01]  /*8560*/  FMUL.FTZ R155, R167, UR38 ;  /* 0x00000026a79b7c20 */ /* 0x000fe20008410000 */
[----:B------:R-:W-:Y:S01]  /*8570*/  FMUL.FTZ R167, R171, UR38 ;  /* 0x00000026aba77c20 */ /* 0x000fe20008410000 */
[----:B------:R-:W-:Y:S01]  /*8580*/  @P1 IMAD.HI.U32 R152, R185, UR6, RZ ;  /* 0x00000006b9981c27 */ /* 0x000fe2000f8e00ff */
[----:B------:R-:W-:-:S03]  /*8590*/  @UP0 ULDC UR6, c[0x0][0x450] ;  /* 0x0001140000060ab9 */ /* 0x000fc60000000800 */
[----:B------:R-:W-:Y:S01]  /*85a0*/  FMUL.FTZ R207, R166, UR38 ;  /* 0x00000026a6cf7c20 */ /* 0x000fe20008410000 */
[----:B------:R-:W-:Y:S01]  /*85b0*/  FMUL.FTZ R205, R170, UR38 ;  /* 0x00000026aacd7c20 */ /* 0x000fe20008410000 */
[----:B------:R-:W0:Y:S01]  /*85c0*/  MUFU.TANH R153, R153 ;  /* 0x0000009900997308 */ /* 0x000e220000002400 */
[----:B------:R-:W-:Y:S01]  /*85d0*/  @P2 SHF.R.U32.HI R158, RZ, UR6, R152 ;  /* 0x00000006ff9e2c19 */ /* 0x000fe20008011698 */
[----:B------:R-:W-:Y:S02]  /*85e0*/  IMAD R152, R200, R159, 0x1 ;  /* 0x00000001c8987424 */ /* 0x000fe400078e029f */
[----:B------:R-:W-:Y:S01]  /*85f0*/  FMUL.FTZ R174, R174, UR38 ;  /* 0x00000026aeae7c20 */ /* 0x000fe20008410000 */
[----:B------:R-:W-:Y:S01]  /*8600*/  FMUL.FTZ R163, R175, UR38 ;  /* 0x00000026afa37c20 */ /* 0x000fe20008410000 */
[----:B------:R-:W-:Y:S01]  /*8610*/  FMUL.FTZ R182, R182, UR38 ;  /* 0x00000026b6b67c20 */ /* 0x000fe20008410000 */
[----:B------:R-:W1:Y:S01]  /*8620*/  SHFL.IDX PT, R162, R158, 0x1, 0x1c1f ;  /* 0x003c1f009ea27f89 */ /* 0x000e6200000e0000 */
[----:B------:R-:W-:Y:S01]  /*8630*/  IMAD.IADD R159, R152, 0x1, -R195 ;  /* 0x00000001989f7824 */ /* 0x000fe200078e0ac3 */
[----:B------:R-:W2:Y:S01]  /*8640*/  MUFU.TANH R215, R215 ;  /* 0x000000d700d77308 */ /* 0x000ea20000002400 */
[----:B------:R-:W-:Y:S01]  /*8650*/  FMUL.FTZ R214, R160, UR38 ;  /* 0x00000026a0d67c20 */ /* 0x000fe20008410000 */
[----:B------:R-:W-:Y:S01]  /*8660*/  FMUL.FTZ R210, R157, UR38 ;  /* 0x000000269dd27c20 */ /* 0x000fe20008410000 */
[----:B------:R-:W-:Y:S01]  /*8670*/  IMAD R159, R194, UR10, R159 ;  /* 0x0000000ac29f7c24 */ /* 0x000fe2000f8e029f */
[----:B------:R3:W4:Y:S01]  /*8680*/  SHFL.IDX PT, R160, R158, RZ, 0x1c1f ;  /* 0x001c1fff9ea07589 */ /* 0x00072200000e0000 */
[----:B------:R-:W-:Y:S01]  /*8690*/  FMUL.FTZ R208, R156, UR38 ;  /* 0x000000269cd07c20 */ /* 0x000fe20008410000 */
[----:B------:R-:W-:Y:S01]  /*86a0*/  FMUL.FTZ R211, R161, UR38 ;  /* 0x00000026a1d37c20 */ /* 0x000fe20008410000 */
[----:B------:R-:W-:Y:S01]  /*86b0*/  FMUL.FTZ R212, R164, UR38 ;  /* 0x00000026a4d47c20 */ /* 0x000fe20008410000 */
[----:B------:R-:W5:Y:S01]  /*86c0*/  MUFU.TANH R209, R209 ;  /* 0x000000d100d17308 */ /* 0x000f620000002400 */
[----:B------:R-:W-:Y:S01]  /*86d0*/  FMUL.FTZ R164, R169, UR38 ;  /* 0x00000026a9a47c20 */ /* 0x000fe20008410000 */
[----:B------:R-:W-:Y:S01]  /*86e0*/  FMUL.FTZ R177, R177, UR38 ;  /* 0x00000026b1b17c20 */ /* 0x000fe20008410000 */
[----:B------:R-:W-:Y:S01]  /*86f0*/  FMUL.FTZ R180, R180, UR38 ;  /* 0x00000026b4b47c20 */ /* 0x000fe20008410000 */
[----:B---3--:R-:W-:Y:S01]  /*8700*/  FMUL.FTZ R158, R176, UR38 ;  /* 0x00000026b09e7c20 */ /* 0x008fe20008410000 */
[----:B------:R-:W-:Y:S01]  /*8710*/  FMUL.FTZ R181, R181, UR38 ;  /* 0x00000026b5b57c20 */ /* 0x000fe20008410000 */
[----:B------:R-:W-:Y:S01]  /*8720*/  ULDC UR6, c[0x0][0xa80] ;  /* 0x0002a00000067ab9 */ /* 0x000fe20000000800 */
[----:B------:R-:W-:Y:S01]  /*8730*/  LEA R221, R22, R192, 0xc ;  /* 0x000000c016dd7211 */ /* 0x000fe200078e60ff */
[----:B------:R-:W3:Y:S01]  /*8740*/  MUFU.TANH R213, R213 ;  /* 0x000000d500d57308 */ /* 0x000ee20000002400 */
[----:B------:R-:W-:-:S02]  /*8750*/  UMOV UR11, 0x40000040 ;  /* 0x40000040000b7882 */ /* 0x000fc40000000000 */
[C---:B------:R-:W-:Y:S01]  /*8760*/  R2UR UR10, R221.reuse ;  /* 0x00000000dd0a72ca */ /* 0x040fe200000e0000 */
[----:B------:R-:W-:Y:S01]  /*8770*/  VIADD R222, R221, 0x80 ;  /* 0x00000080ddde7836 */ /* 0x000fe20000000000 */
[----:B-1----:R-:W-:-:S03]  /*8780*/  IADD3 R152, R162, -UR7, R159 ;  /* 0x80000007a2987c10 */ /* 0x002fc6000fffe09f */
[----:B------:R-:W1:Y:S01]  /*8790*/  MUFU.TANH R154, R154 ;  /* 0x0000009a009a7308 */ /* 0x000e620000002400 */
[C---:B------:R-:W-:Y:S02]  /*87a0*/  ISETP.GT.AND P1, PT, R152.reuse, RZ, PT ;  /* 0x000000ff9800720c */ /* 0x040fe40003f24270 */
[C---:B------:R-:W-:Y:S02]  /*87b0*/  ISETP.GT.AND P2, PT, R152.reuse, 0x1, PT ;  /* 0x000000019800780c */ /* 0x040fe40003f44270 */
[----:B0-----:R-:W-:Y:S02]  /*87c0*/  FSEL R171, R153, -INF , P1 ;  /* 0xff80000099ab7808 */ /* 0x001fe40000800000 */
[----:B------:R-:W-:Y:S01]  /*87d0*/  ISETP.GT.AND P1, PT, R152, 0x8, PT ;  /* 0x000000089800780c */ /* 0x000fe20003f24270 */
[----:B------:R-:W0:Y:S01]  /*87e0*/  MUFU.TANH R207, R207 ;  /* 0x000000cf00cf7308 */ /* 0x000e220000002400 */
[----:B--2---:R-:W-:Y:S02]  /*87f0*/  FSEL R215, R215, -INF , P2 ;  /* 0xff800000d7d77808 */ /* 0x004fe40001000000 */
[----:B------:R-:W-:-:S02]  /*8800*/  FMNMX.FTZ R162, R171, R203, !PT ;  /* 0x000000cbaba27209 */ /* 0x000fc40007810000 */
[C---:B------:R-:W-:Y:S02]  /*8810*/  ISETP.GT.AND P2, PT, R152.reuse, 0x9, PT ;  /* 0x000000099800780c */ /* 0x040fe40003f44270 */
[----:B------:R-:W-:Y:S01]  /*8820*/  FSEL R217, R217, -INF , P1 ;  /* 0xff800000d9d97808 */ /* 0x000fe20000800000 */
[----:B------:R-:W2:Y:S01]  /*8830*/  MUFU.TANH R155, R155 ;  /* 0x0000009b009b7308 */ /* 0x000ea20000002400 */
[----:B------:R-:W-:Y:S02]  /*8840*/  FMNMX.FTZ R162, R215, R162, !PT ;  /* 0x000000a2d7a27209 */ /* 0x000fe40007810000 */
[C---:B------:R-:W-:Y:S02]  /*8850*/  ISETP.GT.AND P1, PT, R152.reuse, 0x10, PT ;  /* 0x000000109800780c */ /* 0x040fe40003f24270 */
[----:B-----5:R-:W-:Y:S02]  /*8860*/  FSEL R209, R209, -INF , P2 ;  /* 0xff800000d1d17808 */ /* 0x020fe40001000000 */
[----:B------:R-:W-:Y:S01]  /*8870*/  FMNMX.FTZ R166, R217, R162, !PT ;  /* 0x000000a2d9a67209 */ /* 0x000fe20007810000 */
[----:B------:R-:W5:Y:S01]  /*8880*/  MUFU.TANH R205, R205 ;  /* 0x000000cd00cd7308 */ /* 0x000f620000002400 */
[----:B------:R-:W-:Y:S01]  /*8890*/  ISETP.GT.AND P2, PT, R152, 0x11, PT ;  /* 0x000000119800780c */ /* 0x000fe20003f44270 */
[----:B------:R-:W-:Y:S01]  /*88a0*/  FMUL.FTZ R162, R178, UR38 ;  /* 0x00000026b2a27c20 */ /* 0x000fe20008410000 */
[----:B---3--:R-:W-:-:S02]  /*88b0*/  FSEL R213, R213, -INF , P1 ;  /* 0xff800000d5d57808 */ /* 0x008fc40000800000 */
[----:B------:R-:W-:Y:S02]  /*88c0*/  FMNMX.FTZ R166, R209, R166, !PT ;  /* 0x000000a6d1a67209 */ /* 0x000fe40007810000 */
[----:B------:R-:W-:Y:S01]  /*88d0*/  ISETP.GT.AND P1, PT, R152, 0x18, PT ;  /* 0x000000189800780c */ /* 0x000fe20003f24270 */
[----:B------:R-:W3:Y:S01]  /*88e0*/  MUFU.TANH R167, R167 ;  /* 0x000000a700a77308 */ /* 0x000ee20000002400 */
[----:B-1----:R-:W-:Y:S01]  /*88f0*/  FSEL R175, R154, -INF , P2 ;  /* 0xff8000009aaf7808 */ /* 0x002fe20001000000 */
[----:B------:R-:W-:Y:S01]  /*8900*/  FMUL.FTZ R154, R179, UR38 ;  /* 0x00000026b39a7c20 */ /* 0x000fe20008410000 */
        /* <DEDUP_REMOVED lines=8> */
[----:B------:R-:W1:Y:S01]  /*8990*/  MUFU.TANH R163, R163 ;  /* 0x000000a300a37308 */ /* 0x000e620000002400 */
[----:B------:R-:W-:Y:S02]  /*89a0*/  ISETP.GT.AND P2, PT, R152, 0x21, PT ;  /* 0x000000219800780c */ /* 0x000fe40003f44270 */
[----:B-----5:R-:W-:Y:S02]  /*89b0*/  FSEL R205, R205, -INF , P1 ;  /* 0xff800000cdcd7808 */ /* 0x020fe40000800000 */
[----:B------:R-:W-:-:S02]  /*89c0*/  FMNMX.FTZ R166, R179, R166, !PT ;  /* 0x000000a6b3a67209 */ /* 0x000fc40007810000 */
[C---:B------:R-:W-:Y:S01]  /*89d0*/  ISETP.GT.AND P1, PT, R152.reuse, 0x28, PT ;  /* 0x000000289800780c */ /* 0x040fe20003f24270 */
[----:B------:R-:W2:Y:S01]  /*89e0*/  MUFU.TANH R162, R162 ;  /* 0x000000a200a27308 */ /* 0x000ea20000002400 */
[----:B---3--:R-:W-:Y:S02]  /*89f0*/  FSEL R167, R167, -INF , P2 ;  /* 0xff800000a7a77808 */ /* 0x008fe40001000000 */
[----:B------:R-:W-:Y:S01]  /*8a00*/  FMNMX.FTZ R170, R205, R166, !PT ;  /* 0x000000a6cdaa7209 */ /* 0x000fe20007810000 */
[----:B------:R-:W-:Y:S01]  /*8a10*/  FMUL.FTZ R166, R183, UR38 ;  /* 0x00000026b7a67c20 */ /* 0x000fe20008410000 */
[----:B------:R-:W-:Y:S02]  /*8a20*/  ISETP.GT.AND P2, PT, R152, 0x29, PT ;  /* 0x000000299800780c */ /* 0x000fe40003f44270 */
[----:B0-----:R-:W-:Y:S01]  /*8a30*/  FSEL R183, R153, -INF , P1 ;  /* 0xff80000099b77808 */ /* 0x001fe20000800000 */
[----:B------:R-:W0:Y:S01]  /*8a40*/  MUFU.TANH R154, R154 ;  /* 0x0000009a009a7308 */ /* 0x000e220000002400 */
[----:B------:R-:W-:-:S02]  /*8a50*/  FMNMX.FTZ R170, R167, R170, !PT ;  /* 0x000000aaa7aa7209 */ /* 0x000fc40007810000 */
[C---:B------:R-:W-:Y:S02]  /*8a60*/  ISETP.GT.AND P1, PT, R152.reuse, 0x30, PT ;  /* 0x000000309800780c */ /* 0x040fe40003f24270 */
[----:B-1----:R-:W-:Y:S02]  /*8a70*/  FSEL R163, R163, -INF , P2 ;  /* 0xff800000a3a37808 */ /* 0x002fe40001000000 */
[----:B------:R-:W-:Y:S01]  /*8a80*/  FMNMX.FTZ R170, R183, R170, !PT ;  /* 0x000000aab7aa7209 */ /* 0x000fe20007810000 */
[----:B------:R-:W1:Y:S01]  /*8a90*/  MUFU.TANH R182, R182 ;  /* 0x000000b600b67308 */ /* 0x000e620000002400 */
[----:B------:R-:W-:Y:S02]  /*8aa0*/  ISETP.GT.AND P2, PT, R152, 0x31, PT ;  /* 0x000000319800780c */ /* 0x000fe40003f44270 */
[----:B--2---:R-:W-:Y:S02]  /*8ab0*/  FSEL R155, R162, -INF , P1 ;  /* 0xff800000a29b7808 */ /* 0x004fe40000800000 */
[----:B------:R-:W-:-:S02]  /*8ac0*/  FMNMX.FTZ R170, R163, R170, !PT ;  /* 0x000000aaa3aa7209 */ /* 0x000fc40007810000 */
[----:B------:R-:W-:Y:S01]  /*8ad0*/  ISETP.GT.AND P1, PT, R152, 0x38, PT ;  /* 0x000000389800780c */ /* 0x000fe20003f24270 */
[----:B------:R-:W2:Y:S01]  /*8ae0*/  MUFU.TANH R166, R166 ;  /* 0x000000a600a67308 */ /* 0x000ea20000002400 */
[----:B0-----:R-:W-:Y:S02]  /*8af0*/  FSEL R153, R154, -INF , P2 ;  /* 0xff8000009a997808 */ /* 0x001fe40001000000 */
[----:B------:R-:W-:Y:S02]  /*8b00*/  FMNMX.FTZ R170, R155, R170, !PT ;  /* 0x000000aa9baa7209 */ /* 0x000fe40007810000 */
[----:B------:R-:W-:Y:S02]  /*8b10*/  ISETP.GT.AND P2, PT, R152, 0x39, PT ;  /* 0x000000399800780c */ /* 0x000fe40003f44270 */
[----:B------:R-:W-:Y:S01]  /*8b20*/  FMNMX.FTZ R157, R153, R170, !PT ;  /* 0x000000aa999d7209 */ /* 0x000fe20007810000 */
[----:B------:R-:W0:Y:S01]  /*8b30*/  MUFU.TANH R219, R219 ;  /* 0x000000db00db7308 */ /* 0x000e220000002400 */
[----:B-1----:R-:W-:-:S02]  /*8b40*/  FSEL R154, R182, -INF , P1 ;  /* 0xff800000b69a7808 */ /* 0x002fc40000800000 */
[----:B----4-:R-:W-:Y:S02]  /*8b50*/  IADD3 R160, R160, -UR7, R159 ;  /* 0x80000007a0a07c10 */ /* 0x010fe4000fffe09f */
[----:B------:R-:W-:Y:S02]  /*8b60*/  FMNMX.FTZ R157, R154, R157, !PT ;  /* 0x0000009d9a9d7209 */ /* 0x000fe40007810000 */
[----:B------:R-:W-:Y:S01]  /*8b70*/  ISETP.GT.AND P1, PT, R160, RZ, PT ;  /* 0x000000ffa000720c */ /* 0x000fe20003f24270 */
[----:B------:R-:W1:Y:S01]  /*8b80*/  MUFU.TANH R216, R216 ;  /* 0x000000d800d87308 */ /* 0x000e620000002400 */
[----:B--2---:R-:W-:Y:S01]  /*8b90*/  FSEL R152, R166, -INF , P2 ;  /* 0xff800000a6987808 */ /* 0x004fe20001000000 */
[----:B------:R-:W-:Y:S01]  /*8ba0*/  FMUL.FTZ R166, R165, UR38 ;  /* 0x00000026a5a67c20 */ /* 0x000fe20008410000 */
[----:B------:R-:W-:Y:S01]  /*8bb0*/  ISETP.GT.AND P2, PT, R160, 0x1, PT ;  /* 0x00000001a000780c */ /* 0x000fe20003f44270 */
[----:B------:R-:W-:Y:S01]  /*8bc0*/  FMUL.FTZ R165, R168, UR38 ;  /* 0x00000026a8a57c20 */ /* 0x000fe20008410000 */
[----:B------:R-:W-:-:S02]  /*8bd0*/  FMNMX.FTZ R157, R152, R157, !PT ;  /* 0x0000009d989d7209 */ /* 0x000fc40007810000 */
[C---:B------:R-:W-:Y:S01]  /*8be0*/  ISETP.GT.AND P3, PT, R160.reuse, 0x38, PT ;  /* 0x00000038a000780c */ /* 0x040fe20003f64270 */
[----:B------:R-:W2:Y:S01]  /*8bf0*/  MUFU.TANH R208, R208 ;  /* 0x000000d000d07308 */ /* 0x000ea20000002400 */
[----:B0-----:R-:W-:Y:S01]  /*8c00*/  FSEL R219, R219, -INF , P1 ;  /* 0xff800000dbdb7808 */ /* 0x001fe20000800000 */
[----:B------:R-:W0:Y:S01]  /*8c10*/  SHFL.BFLY PT, R156, R157, 0x2, 0x1f ;  /* 0x0c401f009d9c7f89 */ /* 0x000e2200000e0000 */
[----:B------:R-:W-:Y:S02]  /*8c20*/  ISETP.GT.AND P1, PT, R160, 0x8, PT ;  /* 0x00000008a000780c */ /* 0x000fe40003f24270 */
[----:B------:R-:W-:-:S03]  /*8c30*/  FMNMX.FTZ R159, R219, R202, !PT ;  /* 0x000000cadb9f7209 */ /* 0x000fc60007810000 */
[----:B------:R-:W3:Y:S01]  /*8c40*/  MUFU.TANH R210, R210 ;  /* 0x000000d200d27308 */ /* 0x000ee20000002400 */
[----:B-1----:R-:W-:Y:S02]  /*8c50*/  FSEL R216, R216, -INF , P2 ;  /* 0xff800000d8d87808 */ /* 0x002fe40001000000 */
[----:B------:R-:W-:Y:S02]  /*8c60*/  ISETP.GT.AND P2, PT, R160, 0x9, PT ;  /* 0x00000009a000780c */ /* 0x000fe40003f44270 */
[----:B------:R-:W-:-:S03]  /*8c70*/  FMNMX.FTZ R159, R216, R159, !PT ;  /* 0x0000009fd89f7209 */ /* 0x000fc60007810000 */
[----:B------:R-:W1:Y:S01]  /*8c80*/  MUFU.TANH R214, R214 ;  /* 0x000000d600d67308 */ /* 0x000e620000002400 */
[----:B--2---:R-:W-:Y:S02]  /*8c90*/  FSEL R208, R208, -INF , P1 ;  /* 0xff800000d0d07808 */ /* 0x004fe40000800000 */
[----:B------:R-:W-:Y:S02]  /*8ca0*/  ISETP.GT.AND P1, PT, R160, 0x10, PT ;  /* 0x00000010a000780c */ /* 0x000fe40003f24270 */
[----:B------:R-:W-:-:S03]  /*8cb0*/  FMNMX.FTZ R159, R208, R159, !PT ;  /* 0x0000009fd09f7209 */ /* 0x000fc60007810000 */
[----:B------:R-:W2:Y:S01]  /*8cc0*/  MUFU.TANH R211, R211 ;  /* 0x000000d300d37308 */ /* 0x000ea20000002400 */
[----:B---3--:R-:W-:Y:S02]  /*8cd0*/  FSEL R210, R210, -INF , P2 ;  /* 0xff800000d2d27808 */ /* 0x008fe40001000000 */
[----:B0-----:R-:W-:Y:S01]  /*8ce0*/  FMNMX.FTZ R169, R157, R156, !PT ;  /* 0x0000009c9da97209 */ /* 0x001fe20007810000 */
[----:B------:R-:W-:Y:S01]  /*8cf0*/  FMUL.FTZ R156, R172, UR38 ;  /* 0x00000026ac9c7c20 */ /* 0x000fe20008410000 */
[----:B------:R-:W-:Y:S01]  /*8d00*/  ISETP.GT.AND P2, PT, R160, 0x11, PT ;  /* 0x00000011a000780c */ /* 0x000fe20003f44270 */
[----:B------:R-:W-:Y:S01]  /*8d10*/  FMUL.FTZ R157, R173, UR38 ;  /* 0x00000026ad9d7c20 */ /* 0x000fe20008410000 */
[----:B------:R-:W-:Y:S01]  /*8d20*/  FMNMX.FTZ R159, R210, R159, !PT ;  /* 0x0000009fd29f7209 */ /* 0x000fe20007810000 */
[----:B------:R-:W0:Y:S01]  /*8d30*/  MUFU.TANH R212, R212 ;  /* 0x000000d400d47308 */ /* 0x000e220000002400 */
[----:B-1----:R-:W-:Y:S01]  /*8d40*/  FSEL R214, R214, -INF , P1 ;  /* 0xff800000d6d67808 */ /* 0x002fe20000800000 */
[----:B------:R-:W1:Y:S01]  /*8d50*/  SHFL.BFLY PT, R168, R169, 0x1, 0x1f ;  /* 0x0c201f00a9a87f89 */ /* 0x000e6200000e0000 */
[----:B------:R-:W-:-:S02]  /*8d60*/  ISETP.GT.AND P1, PT, R160, 0x18, PT ;  /* 0x00000018a000780c */ /* 0x000fc40003f24270 */
[----:B------:R-:W-:-:S03]  /*8d70*/  FMNMX.FTZ R162, R214, R159, !PT ;  /* 0x0000009fd6a27209 */ /* 0x000fc60007810000 */
[----:B------:R-:W3:Y:S01]  /*8d80*/  MUFU.TANH R166, R166 ;  /* 0x000000a600a67308 */ /* 0x000ee20000002400 */
[----:B--2---:R-:W-:Y:S02]  /*8d90*/  FSEL R211, R211, -INF , P2 ;  /* 0xff800000d3d37808 */ /* 0x004fe40001000000 */
[----:B------:R-:W-:Y:S02]  /*8da0*/  ISETP.GT.AND P2, PT, R160, 0x19, PT ;  /* 0x00000019a000780c */ /* 0x000fe40003f44270 */
[----:B------:R-:W-:-:S03]  /*8db0*/  FMNMX.FTZ R159, R211, R162, !PT ;  /* 0x000000a2d39f7209 */ /* 0x000fc60007810000 */
[----:B------:R-:W2:Y:S01]  /*8dc0*/  MUFU.TANH R165, R165 ;  /* 0x000000a500a57308 */ /* 0x000ea20000002400 */
[----:B0-----:R-:W-:Y:S02]  /*8dd0*/  FSEL R212, R212, -INF , P1 ;  /* 0xff800000d4d47808 */ /* 0x001fe40000800000 */
[----:B------:R-:W-:Y:S02]  /*8de0*/  ISETP.GT.AND P1, PT, R160, 0x20, PT ;  /* 0x00000020a000780c */ /* 0x000fe40003f24270 */
[----:B------:R-:W-:-:S03]  /*8df0*/  FMNMX.FTZ R159, R212, R159, !PT ;  /* 0x0000009fd49f7209 */ /* 0x000fc60007810000 */
[----:B------:R-:W0:Y:S01]  /*8e00*/  MUFU.TANH R164, R164 ;  /* 0x000000a400a47308 */ /* 0x000e220000002400 */
[----:B---3--:R-:W-:Y:S02]  /*8e10*/  FSEL R166, R166, -INF , P2 ;  /* 0xff800000a6a67808 */ /* 0x008fe40001000000 */
[----:B------:R-:W-:Y:S02]  /*8e20*/  ISETP.GT.AND P2, PT, R160, 0x21, PT ;  /* 0x00000021a000780c */ /* 0x000fe40003f44270 */
[----:B------:R-:W-:Y:S02]  /*8e30*/  FMNMX.FTZ R162, R166, R159, !PT ;  /* 0x0000009fa6a27209 */ /* 0x000fe40007810000 */
[----:B-1----:R-:W-:Y:S01]  /*8e40*/  FMNMX.FTZ R169, R169, R168, !PT ;  /* 0x000000a8a9a97209 */ /* 0x002fe20007810000 */
[----:B------:R-:W1:Y:S01]  /*8e50*/  MUFU.TANH R156, R156 ;  /* 0x0000009c009c7308 */ /* 0x000e620000002400 */
[----:B--2---:R-:W-:Y:S02]  /*8e60*/  FSEL R165, R165, -INF , P1 ;  /* 0xff800000a5a57808 */ /* 0x004fe40000800000 */
[----:B------:R-:W-:Y:S01]  /*8e70*/  ISETP.GT.AND P1, PT, R160, 0x28, PT ;  /* 0x00000028a000780c */ /* 0x000fe20003f24270 */
[----:B------:R-:W-:Y:S01]  /*8e80*/  FMUL.FTZ R168, R169, UR6 ;  /* 0x00000006a9a87c20 */ /* 0x000fe20008410000 */
[----:B------:R-:W-:-:S02]  /*8e90*/  FMNMX.FTZ R159, R165, R162, !PT ;  /* 0x000000a2a59f7209 */ /* 0x000fc40007810000 */
[----:B------:R-:W-:Y:S01]  /*8ea0*/  FSETP.NEU.FTZ.AND P4, PT, R169, -INF , PT ;  /* 0xff800000a900780b */ /* 0x000fe20003f9d000 */
[----:B------:R-:W2:Y:S01]  /*8eb0*/  MUFU.TANH R157, R157 ;  /* 0x0000009d009d7308 */ /* 0x000ea20000002400 */
[----:B0-----:R-:W-:Y:S02]  /*8ec0*/  FSEL R164, R164, -INF , P2 ;  /* 0xff800000a4a47808 */ /* 0x001fe40001000000 */
[----:B------:R-:W-:Y:S02]  /*8ed0*/  ISETP.GT.AND P2, PT, R160, 0x29, PT ;  /* 0x00000029a000780c */ /* 0x000fe40003f44270 */
[----:B------:R-:W-:-:S03]  /*8ee0*/  FMNMX.FTZ R159, R164, R159, !PT ;  /* 0x0000009fa49f7209 */ /* 0x000fc60007810000 */
[----:B------:R-:W0:Y:S01]  /*8ef0*/  MUFU.TANH R158, R158 ;  /* 0x0000009e009e7308 */ /* 0x000e220000002400 */
        /* <DEDUP_REMOVED lines=8> */
[----:B0-----:R-:W-:Y:S02]  /*8f80*/  FSEL R158, R158, -INF , P1 ;  /* 0xff8000009e9e7808 */ /* 0x001fe40000800000 */
[----:B------:R-:W-:Y:S02]  /*8f90*/  ISETP.GT.AND P1, PT, R160, 0x39, PT ;  /* 0x00000039a000780c */ /* 0x000fe40003f24270 */
[----:B------:R-:W-:Y:S02]  /*8fa0*/  FMNMX.FTZ R162, R158, R161, !PT ;  /* 0x000000a19ea27209 */ /* 0x000fe40007810000 */
[----:B------:R-:W-:Y:S01]  /*8fb0*/  FSEL R160, R168, RZ, P4 ;  /* 0x000000ffa8a07208 */ /* 0x000fe20002000000 */
[----:B------:R-:W0:Y:S01]  /*8fc0*/  MUFU.TANH R181, R181 ;  /* 0x000000b500b57308 */ /* 0x000e220000002400 */
[----:B-1----:R-:W-:-:S03]  /*8fd0*/  FSEL R159, R177, -INF , P2 ;  /* 0xff800000b19f7808 */ /* 0x002fc60001000000 */
[--C-:B------:R-:W-:Y:S01]  /*8fe0*/  FFMA.FTZ R176, R207, UR6, -R160.reuse ;  /* 0x00000006cfb07c23 */ /* 0x100fe200080108a0 */
[----:B------:R-:W-:Y:S01]  /*8ff0*/  FMNMX.FTZ R168, R159, R162, !PT ;  /* 0x000000a29fa87209 */ /* 0x000fe20007810000 */
[--C-:B------:R-:W-:Y:S01]  /*9000*/  FFMA.FTZ R178, R205, UR6, -R160.reuse ;  /* 0x00000006cdb27c23 */ /* 0x100fe200080108a0 */
[--C-:B------:R-:W-:Y:S01]  /*9010*/  FFMA.FTZ R205, R154, UR6, -R160.reuse ;  /* 0x000000069acd7c23 */ /* 0x100fe200080108a0 */
[----:B------:R-:W-:Y:S01]  /*9020*/  FSEL R154, R169, RZ, P4 ;  /* 0x000000ffa99a7208 */ /* 0x000fe20002000000 */
[--C-:B------:R-:W-:Y:S01]  /*9030*/  FFMA.FTZ R170, R215, UR6, -R160.reuse ;  /* 0x00000006d7aa7c23 */ /* 0x100fe200080108a0 */
[----:B--2---:R-:W-:Y:S01]  /*9040*/  FSEL R161, R180, -INF , P3 ;  /* 0xff800000b4a17808 */ /* 0x004fe20001800000 */
[--C-:B------:R-:W-:Y:S01]  /*9050*/  FFMA.FTZ R180, R183, UR6, -R160.reuse ;  /* 0x00000006b7b47c23 */ /* 0x100fe200080108a0 */
[--C-:B------:R-:W-:Y:S01]  /*9060*/  FFMA.FTZ R183, R153, UR6, -R160.reuse ;  /* 0x0000000699b77c23 */ /* 0x100fe200080108a0 */
[----:B------:R-:W-:Y:S01]  /*9070*/  FADD.FTZ R154, -R154, R203 ;  /* 0x000000cb9a9a7221 */ /* 0x000fe20000010100 */
[----:B------:R-:W-:Y:S01]  /*9080*/  FMNMX.FTZ R173, R161, R168, !PT ;  /* 0x000000a8a1ad7209 */ /* 0x000fe20007810000 */
[--C-:B------:R-:W-:Y:S01]  /*9090*/  FFMA.FTZ R172, R217, UR6, -R160.reuse ;  /* 0x00000006d9ac7c23 */ /* 0x100fe200080108a0 */
[--C-:B------:R-:W-:Y:S01]  /*90a0*/  FFMA.FTZ R174, R213, UR6, -R160.reuse ;  /* 0x00000006d5ae7c23 */ /* 0x100fe200080108a0 */
[----:B0-----:R-:W-:Y:S01]  /*90b0*/  FSEL R162, R181, -INF , P1 ;  /* 0xff800000b5a27808 */ /* 0x001fe20000800000 */
[--C-:B------:R-:W-:Y:S01]  /*90c0*/  FFMA.FTZ R171, R171, UR6, -R160.reuse ;  /* 0x00000006abab7c23 */ /* 0x100fe200080108a0 */
[--C-:B------:R-:W-:Y:S01]  /*90d0*/  FFMA.FTZ R175, R175, UR6, -R160.reuse ;  /* 0x00000006afaf7c23 */ /* 0x100fe200080108a0 */
[--C-:B------:R-:W-:Y:S01]  /*90e0*/  FFMA.FTZ R181, R163, UR6, -R160.reuse ;  /* 0x00000006a3b57c23 */ /* 0x100fe200080108a0 */
[----:B------:R-:W-:Y:S01]  /*90f0*/  FMNMX.FTZ R168, R162, R173, !PT ;  /* 0x000000ada2a87209 */ /* 0x000fe20007810000 */
[--C-:B------:R-:W-:Y:S01]  /*9100*/  FFMA.FTZ R173, R209, UR6, -R160.reuse ;  /* 0x00000006d1ad7c23 */ /* 0x100fe200080108a0 */
[----:B------:R-:W-:Y:S03]  /*9110*/  MUFU.EX2 R170, R170 ;  /* 0x000000aa00aa7308 */ /* 0x000fe60000000800 */
[----:B------:R-:W0:Y:S05]  /*9120*/  SHFL.BFLY PT, R177, R168, 0x2, 0x1f ;  /* 0x0c401f00a8b17f89 */ /* 0x000e2a00000e0000 */
[----:B------:R-:W-:Y:S08]  /*9130*/  MUFU.EX2 R171, R171 ;  /* 0x000000ab00ab7308 */ /* 0x000ff00000000800 */
[----:B------:R-:W-:Y:S08]  /*9140*/  MUFU.EX2 R172, R172 ;  /* 0x000000ac00ac7308 */ /* 0x000ff00000000800 */
[----:B------:R-:W-:Y:S01]  /*9150*/  MUFU.EX2 R173, R173 ;  /* 0x000000ad00ad7308 */ /* 0x000fe20000000800 */
[----:B0-----:R-:W-:Y:S01]  /*9160*/  FMNMX.FTZ R182, R168, R177, !PT ;  /* 0x000000b1a8b67209 */ /* 0x001fe20007810000 */
[--C-:B------:R-:W-:Y:S01]  /*9170*/  FFMA.FTZ R177, R179, UR6, -R160.reuse ;  /* 0x00000006b3b17c23 */ /* 0x100fe200080108a0 */
[----:B------:R-:W-:-:S03]  /*9180*/  FFMA.FTZ R179, R167, UR6, -R160 ;  /* 0x00000006a7b37c23 */ /* 0x000fc600080108a0 */
[----:B------:R-:W0:Y:S02]  /*9190*/  SHFL.BFLY PT, R207, R182, 0x1, 0x1f ;  /* 0x0c201f00b6cf7f89 */ /* 0x000e2400000e0000 */
[----:B------:R-:W-:Y:S08]  /*91a0*/  MUFU.EX2 R174, R174 ;  /* 0x000000ae00ae7308 */ /* 0x000ff00000000800 */
[----:B------:R-:W1:Y:S08]  /*91b0*/  MUFU.EX2 R175, R175 ;  /* 0x000000af00af7308 */ /* 0x000e700000000800 */
[----:B------:R-:W-:Y:S01]  /*91c0*/  MUFU.EX2 R176, R176 ;  /* 0x000000b000b07308 */ /* 0x000fe20000000800 */
[----:B0-----:R-:W-:Y:S01]  /*91d0*/  FMNMX.FTZ R168, R182, R207, !PT ;  /* 0x000000cfb6a87209 */ /* 0x001fe20007810000 */
[----:B------:R-:W-:-:S06]  /*91e0*/  FFMA.FTZ R182, R155, UR6, -R160 ;  /* 0x000000069bb67c23 */ /* 0x000fcc00080108a0 */
[----:B------:R-:W-:Y:S01]  /*91f0*/  MUFU.EX2 R177, R177 ;  /* 0x000000b100b17308 */ /* 0x000fe20000000800 */
[C---:B------:R-:W-:Y:S01]  /*9200*/  FSETP.NEU.FTZ.AND P1, PT, R168.reuse, -INF , PT ;  /* 0xff800000a800780b */ /* 0x040fe20003f3d000 */
[----:B------:R-:W-:-:S05]  /*9210*/  FMUL.FTZ R155, R168, UR6 ;  /* 0x00000006a89b7c20 */ /* 0x000fca0008410000 */
[----:B------:R-:W-:Y:S01]  /*9220*/  FSEL R153, R155, RZ, P1 ;  /* 0x000000ff9b997208 */ /* 0x000fe20000800000 */
[----:B------:R-:W-:Y:S01]  /*9230*/  MUFU.EX2 R178, R178 ;  /* 0x000000b200b27308 */ /* 0x000fe20000000800 */
[----:B------:R-:W-:Y:S02]  /*9240*/  FSEL R155, R168, RZ, P1 ;  /* 0x000000ffa89b7208 */ /* 0x000fe40000800000 */
[----:B------:R-:W-:Y:S01]  /*9250*/  ISETP.NE.AND P1, PT, R193, RZ, PT ;  /* 0x000000ffc100720c */ /* 0x000fe20003f25270 */
[--C-:B------:R-:W-:Y:S01]  /*9260*/  FFMA.FTZ R207, R216, UR6, -R153.reuse ;  /* 0x00000006d8cf7c23 */ /* 0x100fe20008010899 */
[--C-:B------:R-:W-:Y:S01]  /*9270*/  FFMA.FTZ R216, R156, UR6, -R153.reuse ;  /* 0x000000069cd87c23 */ /* 0x100fe20008010899 */
[----:B------:R-:W-:Y:S01]  /*9280*/  FADD.FTZ R155, -R155, R202 ;  /* 0x000000ca9b9b7221 */ /* 0x000fe20000010100 */
[----:B------:R-:W-:Y:S01]  /*9290*/  FMUL.FTZ R156, R154, UR6 ;  /* 0x000000069a9c7c20 */ /* 0x000fe20008410000 */
[--C-:B------:R-:W-:Y:S01]  /*92a0*/  FFMA.FTZ R206, R219, UR6, -R153.reuse ;  /* 0x00000006dbce7c23 */ /* 0x100fe20008010899 */
[--C-:B------:R-:W-:Y:S01]  /*92b0*/  FFMA.FTZ R209, R210, UR6, -R153.reuse ;  /* 0x00000006d2d17c23 */ /* 0x100fe20008010899 */
[----:B------:R-:W-:Y:S01]  /*92c0*/  FMUL.FTZ R155, R155, UR6 ;  /* 0x000000069b9b7c20 */ /* 0x000fe20008410000 */
        /* <DEDUP_REMOVED lines=8> */
[----:B------:R2:W3:Y:S01]  /*9350*/  MUFU.EX2 R219, R155 ;  /* 0x0000009b00db7308 */ /* 0x0004e20000000800 */
[--C-:B------:R-:W-:Y:S01]  /*9360*/  FFMA.FTZ R217, R157, UR6, -R153.reuse ;  /* 0x000000069dd97c23 */ /* 0x100fe20008010899 */
[--C-:B------:R-:W-:Y:S01]  /*9370*/  FFMA.FTZ R218, R158, UR6, -R153.reuse ;  /* 0x000000069eda7c23 */ /* 0x100fe20008010899 */
[--C-:B------:R-:W-:Y:S01]  /*9380*/  FFMA.FTZ R159, R159, UR6, -R153.reuse ;  /* 0x000000069f9f7c23 */ /* 0x100fe20008010899 */
[--C-:B------:R-:W-:Y:S01]  /*9390*/  FFMA.FTZ R220, R161, UR6, -R153.reuse ;  /* 0x00000006a1dc7c23 */ /* 0x100fe20008010899 */
[----:B------:R-:W-:Y:S01]  /*93a0*/  FFMA.FTZ R223, R162, UR6, -R153 ;  /* 0x00000006a2df7c23 */ /* 0x000fe20008010899 */
[----:B------:R-:W-:Y:S01]  /*93b0*/  VIADD R154, R201, 0x38840 ;  /* 0x00038840c99a7836 */ /* 0x000fe20000000000 */
[----:B-1----:R-:W-:Y:S01]  /*93c0*/  F2FP.BF16.F32.PACK_AB R157, R175, R174 ;  /* 0x000000aeaf9d723e */ /* 0x002fe200000010ff */
[----:B------:R-:W-:-:S02]  /*93d0*/  @!P1 IMAD R153, R204, 0x40, R191 ;  /* 0x00000040cc999824 */ /* 0x000fc400078e02bf */
[----:B------:R-:W-:Y:S01]  /*93e0*/  FFMA.FTZ R204, R152, UR6, -R160 ;  /* 0x0000000698cc7c23 */ /* 0x000fe200080108a0 */
[----:B------:R-:W-:Y:S01]  /*93f0*/  MUFU.EX2 R206, R206 ;  /* 0x000000ce00ce7308 */ /* 0x000fe20000000800 */
[----:B------:R-:W-:Y:S01]  /*9400*/  PRMT R154, R197, 0x654, R154 ;  /* 0x00000654c59a7816 */ /* 0x000fe2000000009a */
[----:B------:R-:W-:Y:S01]  /*9410*/  @!P1 IMAD R161, R153, 0x4, R198 ;  /* 0x0000000499a19824 */ /* 0x000fe200078e02c6 */
[----:B------:R-:W-:Y:S01]  /*9420*/  F2FP.BF16.F32.PACK_AB R153, R170, R171 ;  /* 0x000000abaa99723e */ /* 0x000fe200000010ff */
[----:B0-----:R-:W-:Y:S01]  /*9430*/  FMUL.FTZ R26, R26, R202 ;  /* 0x000000ca1a1a7220 */ /* 0x001fe20000410000 */
[----:B------:R0:W-:Y:S01]  /*9440*/  SYNCS.ARRIVE.TRANS64.RED.A1T0 RZ, [R154+URZ], RZ ;  /* 0x000000ff9aff79a7 */ /* 0x0001e2000810043f */
[----:B--2---:R-:W-:Y:S01]  /*9450*/  F2FP.BF16.F32.PACK_AB R155, R173, R172 ;  /* 0x000000acad9b723e */ /* 0x004fe200000010ff */
[----:B---3--:R-:W-:Y:S01]  /*9460*/  @!P1 STS [R161+0x38400], R219 ;  /* 0x038400dba1009388 */ /* 0x008fe20000000800 */
[----:B------:R-:W1:Y:S01]  /*9470*/  MUFU.EX2 R207, R207 ;  /* 0x000000cf00cf7308 */ /* 0x000e620000000800 */
[-C--:B------:R-:W-:Y:S01]  /*9480*/  FMUL.FTZ R24, R24, R219.reuse ;  /* 0x000000db18187220 */ /* 0x080fe20000410000 */
[-C--:B------:R-:W-:Y:S01]  /*9490*/  FMUL.FTZ R25, R25, R219.reuse ;  /* 0x000000db19197220 */ /* 0x080fe20000410000 */
[----:B------:R2:W-:Y:S01]  /*94a0*/  @!P1 STS [R161+0x38420], R202 ;  /* 0x038420caa1009388 */ /* 0x0005e20000000800 */
        /* <DEDUP_REMOVED lines=10> */
[-C--:B------:R-:W-:Y:S01]  /*9550*/  FMUL.FTZ R36, R36, R219.reuse ;  /* 0x000000db24247220 */ /* 0x080fe20000410000 */
[-C--:B------:R-:W-:Y:S01]  /*9560*/  FMUL.FTZ R37, R37, R219.reuse ;  /* 0x000000db25257220 */ /* 0x080fe20000410000 */
        /* <DEDUP_REMOVED lines=53> */
[----:B------:R-:W-:Y:S01]  /*98c0*/  FMUL.FTZ R79, R79, R202 ;  /* 0x000000ca4f4f7220 */ /* 0x000fe20000410000 */
[-C--:B------:R-:W-:Y:S01]  /*98d0*/  FMUL.FTZ R80, R80, R219.reuse ;  /* 0x000000db50507220 */ /* 0x080fe20000410000 */
[-C--:B------:R-:W-:Y:S01]  /*98e0*/  FMUL.FTZ R81, R81, R219.reuse ;  /* 0x000000db51517220 */ /* 0x080fe20000410000 */
[----:B------:R-:W0:Y:S01]  /*98f0*/  MUFU.EX2 R181, R181 ;  /* 0x000000b500b57308 */ /* 0x000e220000000800 */
[----:B--2---:R-:W-:Y:S01]  /*9900*/  F2FP.BF16.F32.PACK_AB R161, R179, R178 ;  /* 0x000000b2b3a1723e */ /* 0x004fe200000010ff */
        /* <DEDUP_REMOVED lines=82> */
[----:B------:R-:W-:Y:S01]  /*9e30*/  FMUL.FTZ R149, R149, R219 ;  /* 0x000000db95957220 */ /* 0x000fe20000410000 */
[-C--:B------:R-:W-:Y:S01]  /*9e40*/  FMUL.FTZ R150, R150, R202.reuse ;  /* 0x000000ca96967220 */ /* 0x080fe20000410000 */
[----:B------:R-:W-:Y:S01]  /*9e50*/  FMUL.FTZ R151, R151, R202 ;  /* 0x000000ca97977220 */ /* 0x000fe20000410000 */
[----:B------:R0:W-:Y:S01]  /*9e60*/  STSM.16.M88.4 [R187+0x36400], R152 ;  /* 0x03640098bb007844 */ /* 0x0001e20000000200 */
[----:B------:R-:W2:Y:S01]  /*9e70*/  MUFU.EX2 R223, R223 ;  /* 0x000000df00df7308 */ /* 0x000ea20000000800 */
[----:B-1----:R-:W-:Y:S01]  /*9e80*/  F2FP.BF16.F32.PACK_AB R164, R203, R218 ;  /* 0x000000dacba4723e */ /* 0x002fe200000010ff */
[----:B------:R-:W-:Y:S01]  /*9e90*/  FFMA.FTZ R171, R202, R20, R171 ;  /* 0x00000014caab7223 */ /* 0x000fe200000100ab */
[----:B------:R0:W-:Y:S01]  /*9ea0*/  STSM.16.M88.4 [R189], R156 ;  /* 0x0000009cbd007844 */ /* 0x0001e20000000200 */
[----:B------:R-:W-:-:S02]  /*9eb0*/  FFMA.FTZ R206, R219, R21, R206 ;  /* 0x00000015dbce7223 */ /* 0x000fc400000100ce */
[----:B------:R-:W-:Y:S01]  /*9ec0*/  FADD.FTZ R171, R170, R171 ;  /* 0x000000abaaab7221 */ /* 0x000fe20000010000 */
[----:B------:R0:W-:Y:S01]  /*9ed0*/  STSM.16.M88.4 [R186], R160 ;  /* 0x000000a0ba007844 */ /* 0x0001e20000000200 */
[----:B------:R-:W1:Y:S01]  /*9ee0*/  MUFU.EX2 R204, R204 ;  /* 0x000000cc00cc7308 */ /* 0x000e620000000800 */
[----:B------:R-:W-:Y:S01]  /*9ef0*/  FADD.FTZ R207, R207, R206 ;  /* 0x000000cecfcf7221 */ /* 0x000fe20000010000 */
[----:B------:R-:W-:-:S03]  /*9f00*/  FADD.FTZ R172, R172, R171 ;  /* 0x000000abacac7221 */ /* 0x000fc60000010000 */
[----:B------:R-:W-:Y:S01]  /*9f10*/  FADD.FTZ R208, R208, R207 ;  /* 0x000000cfd0d07221 */ /* 0x000fe20000010000 */
[----:B------:R-:W-:Y:S01]  /*9f20*/  FADD.FTZ R173, R173, R172 ;  /* 0x000000acadad7221 */ /* 0x000fe20000010000 */
[----:B--2---:R-:W-:Y:S02]  /*9f30*/  F2FP.BF16.F32.PACK_AB R166, R223, R220 ;  /* 0x000000dcdfa6723e */ /* 0x004fe400000010ff */
[----:B------:R-:W-:Y:S01]  /*9f40*/  FADD.FTZ R209, R209, R208 ;  /* 0x000000d0d1d17221 */ /* 0x000fe20000010000 */
[----:B------:R-:W-:-:S03]  /*9f50*/  FADD.FTZ R174, R174, R173 ;  /* 0x000000adaeae7221 */ /* 0x000fc60000010000 */
[----:B------:R-:W-:Y:S01]  /*9f60*/  FADD.FTZ R210, R210, R209 ;  /* 0x000000d1d2d27221 */ /* 0x000fe20000010000 */
[----:B------:R-:W-:Y:S01]  /*9f70*/  FADD.FTZ R175, R175, R174 ;  /* 0x000000aeafaf7221 */ /* 0x000fe20000010000 */
[----:B-1----:R-:W-:Y:S02]  /*9f80*/  F2FP.BF16.F32.PACK_AB R167, R204, R205 ;  /* 0x000000cdcca7723e */ /* 0x002fe400000010ff */
[----:B------:R-:W-:Y:S01]  /*9f90*/  FADD.FTZ R211, R211, R210 ;  /* 0x000000d2d3d37221 */ /* 0x000fe20000010000 */
[----:B------:R-:W-:Y:S02]  /*9fa0*/  FADD.FTZ R176, R176, R175 ;  /* 0x000000afb0b07221 */ /* 0x000fe40000010000 */
[----:B------:R0:W-:Y:S01]  /*9fb0*/  STSM.16.M88.4 [R188], R164 ;  /* 0x000000a4bc007844 */ /* 0x0001e20000000200 */
[----:B------:R-:W-:Y:S01]  /*9fc0*/  WARPGROUP.ARRIVE ;  /* 0x00000000000079c5 */ /* 0x000fe20000000000 */
[----:B------:R-:W-:Y:S01]  /*9fd0*/  FADD.FTZ R212, R212, R211 ;  /* 0x000000d3d4d47221 */ /* 0x000fe20000010000 */
[----:B------:R-:W-:-:S03]  /*9fe0*/  FADD.FTZ R177, R177, R176 ;  /* 0x000000b0b1b17221 */ /* 0x000fc60000010000 */
[----:B------:R-:W-:Y:S01]  /*9ff0*/  FADD.FTZ R213, R213, R212 ;  /* 0x000000d4d5d57221 */ /* 0x000fe20000010000 */
[----:B------:R-:W-:Y:S01]  /*a000*/  HGMMA.64x256x16.F32.BF16 R24, R152, gdesc[UR8].tnspB, R24, gsb0 ;  /* 0x43e0000898187df0 */ /* 0x000fe20008001818 */
[----:B------:R-:W-:Y:S01]  /*a010*/  R2UR UR10, R222 ;  /* 0x00000000de0a72ca */ /* 0x000fe200000e0000 */
[----:B------:R-:W-:Y:S01]  /*a020*/  UMOV UR11, 0x40000040 ;  /* 0x40000040000b7882 */ /* 0x000fe20000000000 */
[C---:B------:R-:W-:Y:S02]  /*a030*/  VIADD R222, R221.reuse, 0x100 ;  /* 0x00000100ddde7836 */ /* 0x040fe40000000000 */
[----:B------:R-:W-:Y:S01]  /*a040*/  FADD.FTZ R178, R178, R177 ;  /* 0x000000b1b2b27221 */ /* 0x000fe20000010000 */
[----:B------:R-:W-:Y:S02]  /*a050*/  VIADD R221, R221, 0x180 ;  /* 0x00000180dddd7836 */ /* 0x000fe40000000000 */
[----:B------:R-:W-:Y:S01]  /*a060*/  FADD.FTZ R214, R214, R213 ;  /* 0x000000d5d6d67221 */ /* 0x000fe20000010000 */
[----:B------:R-:W-:-:S03]  /*a070*/  FADD.FTZ R179, R179, R178 ;  /* 0x000000b2b3b37221 */ /* 0x000fc60000010000 */
        /* <DEDUP_REMOVED lines=13> */
[----:B------:R-:W-:Y:S02]  /*a150*/  WARPGROUP.DEPBAR.LE gsb0, 0x0 ;  /* 0x00008000000079c5 */ /* 0x000fe40000010000 */
[----:B------:R-:W-:-:S06]  /*a160*/  WARPGROUP.ARRIVE ;  /* 0x00000000000079c5 */ /* 0x000fcc0000000000 */
        /* <DEDUP_REMOVED lines=24> */
.L_x_7465:
[C---:B------:R-:W-:Y:S01]  /*a2f0*/  ISETP.GT.AND P1, PT, R200.reuse, UR60, PT ;  /* 0x0000003cc8007c0c */ /* 0x040fe2000bf24270 */
[----:B------:R-:W-:Y:S01]  /*a300*/  VIADD R152, R201, 0x38860 ;  /* 0x00038860c9987836 */ /* 0x000fe20000000000 */
[----:B------:R-:W-:Y:S01]  /*a310*/  MOV R203, R169 ;  /* 0x000000a900cb7202 */ /* 0x000fe20000000f00 */
[----:B------:R-:W-:Y:S02]  /*a320*/  VIADD R200, R200, 0xffffffff ;  /* 0xffffffffc8c87836 */ /* 0x000fe40000000000 */
[----:B------:R-:W-:Y:S01]  /*a330*/  IMAD.MOV.U32 R202, RZ, RZ, R168 ;  /* 0x000000ffffca7224 */ /* 0x000fe200078e00a8 */
[----:B------:R-:W-:Y:S01]  /*a340*/  PRMT R152, R197, 0x654, R152 ;  /* 0x00000654c5987816 */ /* 0x000fe20000000098 */
[----:B------:R-:W-:-:S03]  /*a350*/  IMAD.MOV.U32 R204, RZ, RZ, R22 ;  /* 0x000000ffffcc7224 */ /* 0x000fc600078e0016 */
[----:B------:R0:W-:Y:S03]  /*a360*/  SYNCS.ARRIVE.TRANS64.RED.A1T0 RZ, [R152+URZ], RZ ;  /* 0x000000ff98ff79a7 */ /* 0x0001e6000810043f */
[----:B------:R-:W-:Y:S05]  /*a370*/  @P1 BRA `(.L_x_7466) ;  /* 0xffffffc800481947 */ /* 0x000fea000383ffff */
.L_x_7455:
[----:B------:R-:W-:-:S13]  /*a380*/  R2UR UR7, R196 ;  /* 0x00000000c40772ca */ /* 0x000fda00000e0000 */
[----:B------:R-:W-:-:S13]  /*a390*/  ISETP.GE.AND P1, PT, R200, UR7, PT ;  /* 0x00000007c8007c0c */ /* 0x000fda000bf26270 */
[----:B------:R-:W-:Y:S05]  /*a3a0*/  @!P1 BRA `(.L_x_7467) ;  /* 0x0000002c00e49947 */ /* 0x000fea0003800000 */
[----:B------:R-:W-:Y:S01]  /*a3b0*/  IMAD.MOV.U32 R202, RZ, RZ, R169 ;  /* 0x000000ffffca7224 */ /* 0x000fe200078e00a9 */
[----:B------:R-:W-:Y:S01]  /*a3c0*/  ULDC UR38, c[0x0][0xad0] ;  /* 0x0002b40000267ab9 */ /* 0x000fe20000000800 */
[----:B------:R-:W-:Y:S01]  /*a3d0*/  IMAD.MOV.U32 R195, RZ, RZ, R168 ;  /* 0x000000ffffc37224 */ /* 0x000fe200078e00a8 */
[----:B------:R-:W-:Y:S01]  /*a3e0*/  ULDC UR60, c[0x0][0xa80] ;  /* 0x0002a000003c7ab9 */ /* 0x000fe20000000800 */
[----:B------:R-:W-:-:S07]  /*a3f0*/  IMAD.MOV.U32 R194, RZ, RZ, R22 ;  /* 0x000000ffffc27224 */ /* 0x000fce00078e0016 */
.L_x_7478:
[----:B------:R-:W-:-:S05]  /*a400*/  VIADD R22, R194, 0x1 ;  /* 0x00000001c2167836 */ /* 0x000fca0000000000 */
[----:B------:R-:W-:-:S04]  /*a410*/  ISETP.NE.AND P1, PT, R22, 0x2, PT ;  /* 0x000000021600780c */ /* 0x000fc80003f25270 */
[----:B0-----:R-:W-:Y:S02]  /*a420*/  SEL R152, RZ, 0x1, P1 ;  /* 0x00000001ff987807 */ /* 0x001fe40000800000 */
[----:B------:R-:W-:Y:S02]  /*a430*/  SEL R22, R22, RZ, P1 ;  /* 0x000000ff16167207 */ /* 0x000fe40000800000 */
[----:B------:R-:W-:-:S13]  /*a440*/  R2UR UR6, R152 ;  /* 0x00000000980672ca */ /* 0x000fda00000e0000 */
[----:B------:R-:W-:Y:S01]  /*a450*/  ULOP3.LUT UR39, UR39, UR6, URZ, 0x3c, !UPT ;  /* 0x0000000627277292 */ /* 0x000fe2000f8e3c3f */
[----:B------:R-:W-:Y:S11]  /*a460*/  @!P0 BRA `(.L_x_7468) ;  /* 0x0000000000048947 */ /* 0x000ff60003800000 */
[----:B------:R-:W-:Y:S01]  /*a470*/  BPT.TRAP 0x1 ;  /* 0x000000040000795c */ /* 0x000fe20000300000 */
.L_x_7468:
[----:B------:R-:W-:Y:S02]  /*a480*/  IMAD.U32 R204, RZ, RZ, UR39 ;  /* 0x00000027ffcc7e24 */ /* 0x000fe4000f8e00ff */
[----:B------:R-:W-:-:S03]  /*a490*/  IMAD R185, R22, 0x8, R198 ;  /* 0x0000000816b97824 */ /* 0x000fc600078e02c6 */
[----:B------:R-:W-:-:S04]  /*a4a0*/  SHF.L.U32 R204, R204, 0x1f, RZ ;  /* 0x0000001fcccc7819 */ /* 0x000fc800000006ff */
[----:B------:R0:W1:Y:S01]  /*a4b0*/  SYNCS.PHASECHK.TRANS64.TRYWAIT P1, [R185+URZ+0x38830], R204 ;  /* 0x038830ccb90075a7 */ /* 0x000062000802017f */
[----:B------:R-:W-:Y:S05]  /*a4c0*/  @!P0 BRA `(.L_x_7469) ;  /* 0x0000000000048947 */ /* 0x000fea0003800000 */
[----:B------:R-:W-:Y:S01]  /*a4d0*/  BPT.TRAP 0x1 ;  /* 0x000000040000795c */ /* 0x000fe20000300000 */
.L_x_7469:
[----:B------:R-:W-:Y:S01]  /*a4e0*/  LEA R201, R22, R190, 0x9 ;  /* 0x000000be16c97211 */ /* 0x000fe200078e48ff */
[----:B-1----:R-:W-:Y:S06]  /*a4f0*/  @P1 BRA `(.L_x_7470) ;  /* 0x0000000000081947 */ /* 0x002fec0003800000 */
[----:B------:R-:W1:Y:S02]  /*a500*/  SYNCS.PHASECHK.TRANS64.TRYWAIT P1, [R185+URZ+0x38830], R204 ;  /* 0x038830ccb90075a7 */ /* 0x000e64000802017f */
[----:B-1----:R-:W-:Y:S05]  /*a510*/  @!P1 BRA `(.L_x_7471) ;  /* 0x000000a800509947 */ /* 0x002fea0003800000 */
.L_x_7470:
[----:B------:R-:W-:Y:S01]  /*a520*/  R2UR UR58, R201 ;  /* 0x00000000c93a72ca */ /* 0x000fe200000e0000 */
[----:B------:R-:W-:Y:S01]  /*a530*/  WARPGROUP.ARRIVE ;  /* 0x00000000000079c5 */ /* 0x000fe20000000000 */
[----:B------:R-:W-:Y:S01]  /*a540*/  R2UR UR56, R10 ;  /* 0x000000000a3872ca */ /* 0x000fe200000e0000 */
[----:B------:R-:W-:Y:S01]  /*a550*/  UMOV UR59, 0x40000040 ;  /* 0x40000040003b7882 */ /* 0x000fe20000000000 */
[----:B------:R-:W-:Y:S01]  /*a560*/  R2UR UR57, R11 ;  /* 0x000000000b3972ca */ /* 0x000fe200000e0000 */
[----:B------:R-:W-:-:S12]  /*a570*/  VIADD R203, R201, 0x2 ;  /* 0x00000002c9cb7836 */ /* 0x000fd80000000000 */
[----:B------:R-:W-:Y:S01]  /*a580*/  HGMMA.64x64x16.F32.BF16 R152, gdesc[UR56], RZ, !UPT, gsb0 ;  /* 0x00e00000389879f0 */ /* 0x000fe2000c0018ff */
[----:B------:R-:W-:Y:S01]  /*a590*/  R2UR UR58, R203 ;  /* 0x00000000cb3a72ca */ /* 0x000fe200000e0000 */
[----:B------:R-:W-:Y:S01]  /*a5a0*/  UMOV UR59, 0x40000040 ;  /* 0x40000040003b7882 */ /* 0x000fe20000000000 */
[----:B------:R-:W-:Y:S01]  /*a5b0*/  R2UR UR56, R8 ;  /* 0x00000000083872ca */ /* 0x000fe200000e0000 */
[----:B------:R-:W-:Y:S01]  /*a5c0*/  VIADD R203, R201, 0x4 ;  /* 0x00000004c9cb7836 */ /* 0x000fe20000000000 */
[----:B------:R-:W-:Y:S01]  /*a5d0*/  R2UR UR57, R9 ;  /* 0x00000000093972ca */ /* 0x000fe200000e0000 */
[----:B------:R-:W-:Y:S01]  /*a5e0*/  VIADD R201, R201, 0x6 ;  /* 0x00000006c9c97836 */ /* 0x000fe20000000000 */
[----:B------:R-:W-:Y:S02]  /*a5f0*/  WARPGROUP.DEPBAR.LE gsb0, 0x0 ;  /* 0x00008000000079c5 */ /* 0x000fe40000010000 */
[----:B------:R-:W-:-:S09]  /*a600*/  WARPGROUP.ARRIVE ;  /* 0x00000000000079c5 */ /* 0x000fd20000000000 */
[----:B------:R-:W-:Y:S01]  /*a610*/  HGMMA.64x64x16.F32.BF16 R152, gdesc[UR56], R152, gsb0 ;  /* 0x00e00000389879f0 */ /* 0x000fe20008001898 */
[----:B------:R-:W-:Y:S01]  /*a620*/  R2UR UR58, R203 ;  /* 0x00000000cb3a72ca */ /* 0x000fe200000e0000 */
[----:B------:R-:W-:Y:S01]  /*a630*/  UMOV UR59, 0x40000040 ;  /* 0x40000040003b7882 */ /* 0x000fe20000000000 */
[----:B------:R-:W-:Y:S02]  /*a640*/  R2UR UR56, R16 ;  /* 0x00000000103872ca */ /* 0x000fe400000e0000 */
[----:B------:R-:W-:Y:S01]  /*a650*/  R2UR UR57, R17 ;  /* 0x00000000113972ca */ /* 0x000fe200000e0000 */
[----:B------:R-:W-:Y:S02]  /*a660*/  WARPGROUP.DEPBAR.LE gsb0, 0x0 ;  /* 0x00008000000079c5 */ /* 0x000fe40000010000 */
[----:B------:R-:W-:-:S10]  /*a670*/  WARPGROUP.ARRIVE ;  /* 0x00000000000079c5 */ /* 0x000fd40000000000 */
[----:B------:R-:W-:Y:S01]  /*a680*/  HGMMA.64x64x16.F32.BF16 R152, gdesc[UR56], R152, gsb0 ;  /* 0x00e00000389879f0 */ /* 0x000fe20008001898 */
[----:B------:R-:W-:Y:S01]  /*a690*/  R2UR UR58, R201 ;  /* 0x00000000c93a72ca */ /* 0x000fe200000e0000 */
[----:B------:R-:W-:Y:S01]  /*a6a0*/  UMOV UR59, 0x40000040 ;  /* 0x40000040003b7882 */ /* 0x000fe20000000000 */
        /* <DEDUP_REMOVED lines=8> */
.L_x_7472:
[----:B------:R2:W3:Y:S01]  /*a730*/  SYNCS.PHASECHK.TRANS64.TRYWAIT P1, [R185+URZ+0x38850], R204 ;  /* 0x038850ccb90075a7 */ /* 0x0004e2000802017f */
[----:B------:R-:W-:Y:S05]  /*a740*/  @!P0 BRA `(.L_x_7473) ;  /* 0x0000000000048947 */ /* 0x000fea0003800000 */
[----:B------:R-:W-:Y:S01]  /*a750*/  BPT.TRAP 0x1 ;  /* 0x000000040000795c */ /* 0x000fe20000300000 */
.L_x_7473:
[----:B------:R-:W-:Y:S01]  /*a760*/  IMAD R201, R22, 0x1000, R18 ;  /* 0x0000100016c97824 */ /* 0x000fe200078e0212 */
[----:B---3--:R-:W-:Y:S06]  /*a770*/  @P1 BRA `(.L_x_7474) ;  /* 0x0000000000081947 */ /* 0x008fec0003800000 */
[----:B------:R-:W3:Y:S02]  /*a780*/  SYNCS.PHASECHK.TRANS64.TRYWAIT P1, [R185+URZ+0x38850], R204 ;  /* 0x038850ccb90075a7 */ /* 0x000ee4000802017f */
[----:B---3--:R-:W-:Y:S05]  /*a790*/  @!P1 BRA `(.L_x_7475) ;  /* 0x000000a400c49947 */ /* 0x008fea0003800000 */
.L_x_7474:
[----:B------:R-:W-:Y:S01]  /*a7a0*/  R2UR UR58, R201 ;  /* 0x00000000c93a72ca */ /* 0x000fe200000e0000 */
[----:B------:R-:W-:Y:S01]  /*a7b0*/  WARPGROUP.ARRIVE ;  /* 0x00000000000079c5 */ /* 0x000fe20000000000 */
[----:B------:R-:W-:Y:S01]  /*a7c0*/  R2UR UR56, R6 ;  /* 0x00000000063872ca */ /* 0x000fe200000e0000 */
[----:B------:R-:W-:Y:S01]  /*a7d0*/  UMOV UR59, 0x40000040 ;  /* 0x40000040003b7882 */ /* 0x000fe20000000000 */
[----:B------:R-:W-:Y:S01]  /*a7e0*/  R2UR UR57, R7 ;  /* 0x00000000073972ca */ /* 0x000fe200000e0000 */
[----:B------:R-:W-:Y:S01]  /*a7f0*/  VIADD R203, R201, 0x2 ;  /* 0x00000002c9cb7836 */ /* 0x000fe20000000000 */
        /* <DEDUP_REMOVED lines=11> */
[----:B------:R-:W-:Y:S01]  /*a8b0*/  HGMMA.64x64x16.F32.BF16 R152, gdesc[UR56], R152, gsb0 ;  /* 0x00e00000389879f0 */ /* 0x000fe20008001898 */
[----:B------:R-:W-:Y:S01]  /*a8c0*/  R2UR UR58, R203 ;  /* 0x00000000cb3a72ca */ /* 0x000fe200000e0000 */
[----:B------:R-:W-:Y:S01]  /*a8d0*/  UMOV UR59, 0x40000040 ;  /* 0x40000040003b7882 */ /* 0x000fe20000000000 */
[----:B------:R-:W-:Y:S01]  /*a8e0*/  R2UR UR56, R2 ;  /* 0x00000000023872ca */ /* 0x000fe200000e0000 */
[----:B------:R-:W-:Y:S01]  /*a8f0*/  VIADD R203, R201, 0x4 ;  /* 0x00000004c9cb7836 */ /* 0x000fe20000000000 */
[----:B------:R-:W-:Y:S01]  /*a900*/  R2UR UR57, R3 ;  /* 0x00000000033972ca */ /* 0x000fe200000e0000 */
[----:B------:R-:W4:Y:S01]  /*a910*/  S2R R205, SR_TID.X ;  /* 0x0000000000cd7919 */ /* 0x000f220000002100 */
[----:B------:R-:W-:Y:S01]  /*a920*/  UMOV UR55, 0x40000040 ;  /* 0x4000004000377882 */ /* 0x000fe20000000000 */
[----:B----4-:R-:W-:Y:S01]  /*a930*/  SHF.R.U32.HI R205, RZ, 0x7, R205 ;  /* 0x00000007ffcd7819 */ /* 0x010fe200000116cd */
[----:B------:R-:W-:-:S02]  /*a940*/  WARPGROUP.DEPBAR.LE gsb0, 0x0 ;  /* 0x00008000000079c5 */ /* 0x000fc40000010000 */
[----:B------:R-:W-:-:S07]  /*a950*/  WARPGROUP.ARRIVE ;  /* 0x00000000000079c5 */ /* 0x000fce0000000000 */
[----:B------:R-:W-:Y:S01]  /*a960*/  HGMMA.64x64x16.F32.BF16 R152, gdesc[UR56], R152, gsb0 ;  /* 0x00e00000389879f0 */ /* 0x000fe20008001898 */
[----:B------:R-:W-:Y:S01]  /*a970*/  R2UR UR58, R203 ;  /* 0x00000000cb3a72ca */ /* 0x000fe200000e0000 */
[----:B------:R-:W-:Y:S01]  /*a980*/  UMOV UR59, 0x40000040 ;  /* 0x40000040003b7882 */ /* 0x000fe20000000000 */
[----:B------:R-:W-:Y:S01]  /*a990*/  R2UR UR56, R4 ;  /* 0x00000000043872ca */ /* 0x000fe200000e0000 */
[----:B------:R-:W-:Y:S01]  /*a9a0*/  VIADD R203, R201, 0x6 ;  /* 0x00000006c9cb7836 */ /* 0x000fe20000000000 */
[----:B------:R-:W-:Y:S01]  /*a9b0*/  R2UR UR57, R5 ;  /* 0x00000000053972ca */ /* 0x000fe200000e0000 */
[----:B------:R-:W-:Y:S02]  /*a9c0*/  WARPGROUP.DEPBAR.LE gsb0, 0x0 ;  /* 0x00008000000079c5 */ /* 0x000fe40000010000 */
[----:B------:R-:W-:-:S10]  /*a9d0*/  WARPGROUP.ARRIVE ;  /* 0x00000000000079c5 */ /* 0x000fd40000000000 */
[----:B------:R-:W-:Y:S01]  /*a9e0*/  HGMMA.64x64x16.F32.BF16 R152, gdesc[UR56], R152, gsb0 ;  /* 0x00e00000389879f0 */ /* 0x000fe20008001898 */
[----:B------:R-:W-:Y:S01]  /*a9f0*/  R2UR UR58, R203 ;  /* 0x00000000cb3a72ca */ /* 0x000fe200000e0000 */
[----:B------:R-:W-:Y:S01]  /*aa00*/  UMOV UR59, 0x40000040 ;  /* 0x40000040003b7882 */ /* 0x000fe20000000000 */
[----:B------:R-:W-:Y:S01]  /*aa10*/  R2UR UR56, R12 ;  /* 0x000000000c3872ca */ /* 0x000fe200000e0000 */
[----:B------:R-:W-:Y:S01]  /*aa20*/  VIADD R203, R201, 0x200 ;  /* 0x00000200c9cb7836 */ /* 0x000fe20000000000 */
[----:B------:R-:W-:-:S04]  /*aa30*/  R2UR UR57, R13 ;  /* 0x000000000d3972ca */ /* 0x000fc800000e0000 */
[----:B------:R-:W-:Y:S02]  /*aa40*/  R2UR UR6, R203 ;  /* 0x00000000cb0672ca */ /* 0x000fe400000e0000 */
[----:B------:R-:W-:-:S04]  /*aa50*/  IADD3 R203, R201, 0x202, RZ ;  /* 0x00000202c9cb7810 */ /* 0x000fc80007ffe0ff */
        /* <DEDUP_REMOVED lines=17> */
[----:B------:R-:W-:-:S04]  /*ab70*/  IADD3 R203, R201, 0x604, RZ ;  /* 0x00000604c9cb7810 */ /* 0x000fc80007ffe0ff */
[----:B------:R-:W-:Y:S01]  /*ab80*/  R2UR UR50, R203 ;  /* 0x00000000cb3272ca */ /* 0x000fe200000e0000 */
[----:B------:R-:W-:-:S05]  /*ab90*/  VIADD R203, R201, 0x606 ;  /* 0x00000606c9cb7836 */ /* 0x000fca0000000000 */
[----:B------:R-:W-:Y:S01]  /*aba0*/  R2UR UR54, R203 ;  /* 0x00000000cb3672ca */ /* 0x000fe200000e0000 */
[----:B------:R-:W-:Y:S02]  /*abb0*/  WARPGROUP.DEPBAR.LE gsb0, 0x0 ;  /* 0x00008000000079c5 */ /* 0x000fe40000010000 */
[----:B------:R-:W-:Y:S01]  /*abc0*/  WARPGROUP.ARRIVE ;  /* 0x00000000000079c5 */ /* 0x000fe20000000000 */
[----:B------:R-:W4:Y:S05]  /*abd0*/  SHFL.IDX PT, R203, R205, RZ, 0x1f ;  /* 0x00001fffcdcb7589 */ /* 0x000f2a00000e0000 */
[----:B------:R-:W-:Y:S01]  /*abe0*/  HGMMA.64x64x16.F32.BF16 R152, gdesc[UR56], R152, gsb0 ;  /* 0x00e00000389879f0 */ /* 0x000fe20008001898 */
[----:B------:R-:W-:Y:S01]  /*abf0*/  UMOV UR57, 0x40000040 ;  /* 0x4000004000397882 */ /* 0x000fe20000000000 */
[----:B------:R-:W-:Y:S01]  /*ac00*/  UMOV UR59, 0x40000040 ;  /* 0x40000040003b7882 */ /* 0x000fe20000000000 */
[----:B----4-:R-:W-:Y:S01]  /*ac10*/  ISETP.GT.AND P1, PT, R203, 0x7f, PT ;  /* 0x0000007fcb00780c */ /* 0x010fe20003f24270 */
[----:B------:R-:W-:-:S03]  /*ac20*/  VIADD R203, R201, 0x800 ;  /* 0x00000800c9cb7836 */ /* 0x000fc60000000000 */
[----:B0123--:R-:W-:-:S05]  /*ac30*/  SEL R204, RZ, 0x2, !P1 ;  /* 0x00000002ffcc7807 */ /* 0x00ffca0004800000 */
[----:B------:R-:W-:Y:S02]  /*ac40*/  IMAD.IADD R205, R184, 0x1, R204 ;  /* 0x00000001b8cd7824 */ /* 0x000fe400078e02cc */
[----:B------:R-:W-:-:S03]  /*ac50*/  IMAD.IADD R206, R204, 0x1, R203 ;  /* 0x00000001ccce7824 */ /* 0x000fc600078e02cb */
[----:B------:R-:W-:Y:S02]  /*ac60*/  R2UR UR56, R205 ;  /* 0x00000000cd3872ca */ /* 0x000fe400000e0000 */
[----:B------:R-:W-:Y:S01]  /*ac70*/  R2UR UR58, R206 ;  /* 0x00000000ce3a72ca */ /* 0x000fe200000e0000 */
        /* <DEDUP_REMOVED lines=82> */
[----:B------:R-:W-:Y:S02]  /*b1a0*/  IMAD.IADD R205, R23, 0x1, R208 ;  /* 0x0000000117cd7824 */ /* 0x000fe400078e02d0 */
[----:B------:R-:W-:Y:S01]  /*b1b0*/  IMAD.IADD R207, R208, 0x1, R203 ;  /* 0x00000001d0cf7824 */ /* 0x000fe200078e02cb */
        /* <DEDUP_REMOVED lines=123> */
.L_x_7476:
        /* <DEDUP_REMOVED lines=31> */
[----:B-1----:R-:W-:Y:S01]  /*bb60*/  FMNMX.FTZ R173, R201, R168, !PT ;  /* 0x000000a8c9ad7209 */ /* 0x002fe20007810000 */
[----:B------:R-:W-:Y:S01]  /*bb70*/  FMUL.FTZ R210, R179, UR38 ;  /* 0x00000026b3d27c20 */ /* 0x000fe20008410000 */
[----:B------:R-:W-:Y:S01]  /*bb80*/  FMUL.FTZ R211, R182, UR38 ;  /* 0x00000026b6d37c20 */ /* 0x000fe20008410000 */
[----:B------:R-:W-:Y:S01]  /*bb90*/  FMUL.FTZ R212, R183, UR38 ;  /* 0x00000026b7d47c20 */ /* 0x000fe20008410000 */
[----:B------:R-:W-:Y:S01]  /*bba0*/  ISETP.NE.AND P1, PT, R193, RZ, PT ;  /* 0x000000ffc100720c */ /* 0x000fe20003f25270 */
[----:B------:R-:W-:-:S02]  /*bbb0*/  UMOV UR11, 0x40000040 ;  /* 0x40000040000b7882 */ /* 0x000fc40000000000 */
        /* <DEDUP_REMOVED lines=14> */
[----:B-1----:R-:W-:Y:S01]  /*bca0*/  FMNMX.FTZ R168, R164, R177, !PT ;  /* 0x000000b1a4a87209 */ /* 0x002fe20007810000 */
[----:B------:R-:W-:-:S06]  /*bcb0*/  FMUL.FTZ R177, R181, UR38 ;  /* 0x00000026b5b17c20 */ /* 0x000fcc0008410000 */
        /* <DEDUP_REMOVED lines=17> */
[----:B------:R-:W3:Y:S01]  /*bdd0*/  MUFU.TANH R154, R154 ;  /* 0x0000009a009a7308 */ /* 0x000ee20000002400 */
[----:B-1----:R-:W-:-:S07]  /*bde0*/  FMNMX.FTZ R171, R153, R202, !PT ;  /* 0x000000ca99ab7209 */ /* 0x002fce0007810000 */
[----:B------:R-:W1:Y:S01]  /*bdf0*/  MUFU.TANH R155, R155 ;  /* 0x0000009b009b7308 */ /* 0x000e620000002400 */
[----:B--2---:R-:W-:-:S07]  /*be00*/  FMNMX.FTZ R171, R152, R171, !PT ;  /* 0x000000ab98ab7209 */ /* 0x004fce0007810000 */
[----:B------:R-:W2:Y:S01]  /*be10*/  MUFU.TANH R162, R162 ;  /* 0x000000a200a27308 */ /* 0x000ea20000002400 */
[----:B0-----:R-:W-:-:S07]  /*be20*/  FMNMX.FTZ R181, R168, R181, !PT ;  /* 0x000000b5a8b57209 */ /* 0x001fce0007810000 */
[----:B------:R-:W0:Y:S01]  /*be30*/  MUFU.TANH R163, R163 ;  /* 0x000000a300a37308 */ /* 0x000e220000002400 */
[----:B---3--:R-:W-:Y:S01]  /*be40*/  FMNMX.FTZ R168, R154, R171, !PT ;  /* 0x000000ab9aa87209 */ /* 0x008fe20007810000 */
[----:B------:R-:W3:Y:S03]  /*be50*/  SHFL.BFLY PT, R174, R181, 0x1, 0x1f ;  /* 0x0c201f00b5ae7f89 */ /* 0x000ee600000e0000 */
[----:B-1----:R-:W-:-:S03]  /*be60*/  FMNMX.FTZ R171, R155, R168, !PT ;  /* 0x000000a89bab7209 */ /* 0x002fc60007810000 */
[----:B------:R-:W1:Y:S01]  /*be70*/  MUFU.TANH R166, R166 ;  /* 0x000000a600a67308 */ /* 0x000e620000002400 */
[----:B--2---:R-:W-:-:S07]  /*be80*/  FMNMX.FTZ R170, R162, R171, !PT ;  /* 0x000000aba2aa7209 */ /* 0x004fce0007810000 */
[----:B------:R-:W2:Y:S01]  /*be90*/  MUFU.TANH R167, R167 ;  /* 0x000000a700a77308 */ /* 0x000ea20000002400 */
[----:B0-----:R-:W-:-:S07]  /*bea0*/  FMNMX.FTZ R171, R163, R170, !PT ;  /* 0x000000aaa3ab7209 */ /* 0x001fce0007810000 */
[----:B------:R-:W0:Y:S01]  /*beb0*/  MUFU.TANH R203, R203 ;  /* 0x000000cb00cb7308 */ /* 0x000e220000002400 */
[----:B-1----:R-:W-:Y:S02]  /*bec0*/  FMNMX.FTZ R170, R166, R171, !PT ;  /* 0x000000aba6aa7209 */ /* 0x002fe40007810000 */
[----:B---3--:R-:W-:-:S05]  /*bed0*/  FMNMX.FTZ R168, R181, R174, !PT ;  /* 0x000000aeb5a87209 */ /* 0x008fca0007810000 */
[----:B------:R-:W1:Y:S01]  /*bee0*/  MUFU.TANH R205, R205 ;  /* 0x000000cd00cd7308 */ /* 0x000e620000002400 */
[C---:B------:R-:W-:Y:S01]  /*bef0*/  FADD.FTZ R174, -R168.reuse, R195 ;  /* 0x000000c3a8ae7221 */ /* 0x040fe20000010100 */
[----:B------:R-:W-:-:S03]  /*bf00*/  FMUL.FTZ R213, R168, UR6 ;  /* 0x00000006a8d57c20 */ /* 0x000fc60008410000 */
[----:B------:R-:W-:Y:S01]  /*bf10*/  FMUL.FTZ R179, R174, UR6 ;  /* 0x00000006aeb37c20 */ /* 0x000fe20008410000 */
[----:B--2---:R-:W-:Y:S01]  /*bf20*/  FMNMX.FTZ R174, R167, R170, !PT ;  /* 0x000000aaa7ae7209 */ /* 0x004fe20007810000 */
        /* <DEDUP_REMOVED lines=23> */
[----:B-1----:R-:W-:Y:S01]  /*c0a0*/  FMNMX.FTZ R175, R209, R178, !PT ;  /* 0x000000b2d1af7209 */ /* 0x002fe20007810000 */
[----:B------:R-:W-:-:S06]  /*c0b0*/  FFMA.FTZ R178, R157, UR6, -R213 ;  /* 0x000000069db27c23 */ /* 0x000fcc00080108d5 */
[----:B------:R-:W1:Y:S01]  /*c0c0*/  MUFU.TANH R212, R212 ;  /* 0x000000d400d47308 */ /* 0x000e620000002400 */
[----:B--2---:R-:W-:-:S07]  /*c0d0*/  FMNMX.FTZ R156, R210, R175, !PT ;  /* 0x000000afd29c7209 */ /* 0x004fce0007810000 */
[----:B------:R0:W2:Y:S08]  /*c0e0*/  MUFU.EX2 R170, R179 ;  /* 0x000000b300aa7308 */ /* 0x0000b00000000800 */
[----:B------:R-:W-:Y:S01]  /*c0f0*/  MUFU.EX2 R171, R171 ;  /* 0x000000ab00ab7308 */ /* 0x000fe20000000800 */
[----:B0-----:R-:W-:-:S04]  /*c100*/  FMNMX.FTZ R179, R211, R156, !PT ;  /* 0x0000009cd3b37209 */ /* 0x001fc80007810000 */
[----:B-1----:R-:W-:Y:S01]  /*c110*/  FMNMX.FTZ R156, R212, R179, !PT ;  /* 0x000000b3d49c7209 */ /* 0x002fe20007810000 */
[----:B------:R-:W-:Y:S02]  /*c120*/  FFMA.FTZ R179, R159, UR6, -R213 ;  /* 0x000000069fb37c23 */ /* 0x000fe400080108d5 */
[----:B------:R-:W-:Y:S01]  /*c130*/  MUFU.EX2 R174, R174 ;  /* 0x000000ae00ae7308 */ /* 0x000fe20000000800 */
[-C--:B--2---:R-:W-:Y:S01]  /*c140*/  FMUL.FTZ R24, R24, R170.reuse ;  /* 0x000000aa18187220 */ /* 0x084fe20000410000 */
        /* <DEDUP_REMOVED lines=24> */
[----:B0-----:R-:W-:Y:S01]  /*c2d0*/  FMNMX.FTZ R157, R156, R157, !PT ;  /* 0x0000009d9c9d7209 */ /* 0x001fe20007810000 */
[-C--:B------:R-:W-:Y:S01]  /*c2e0*/  FMUL.FTZ R65, R65, R170.reuse ;  /* 0x000000aa41417220 */ /* 0x080fe20000410000 */
[-C--:B------:R-:W-:Y:S01]  /*c2f0*/  FMUL.FTZ R68, R68, R170.reuse ;  /* 0x000000aa44447220 */ /* 0x080fe20000410000 */
[-C--:B------:R-:W-:Y:S01]  /*c300*/  FMUL.FTZ R69, R69, R170.reuse ;  /* 0x000000aa45457220 */ /* 0x080fe20000410000 */
[-C--:B------:R-:W-:Y:S01]  /*c310*/  FMUL.FTZ R72, R72, R170.reuse ;  /* 0x000000aa48487220 */ /* 0x080fe20000410000 */
[----:B------:R-:W0:Y:S01]  /*c320*/  SHFL.BFLY PT, R156, R157, 0x1, 0x1f ;  /* 0x0c201f009d9c7f89 */ /* 0x000e2200000e0000 */
        /* <DEDUP_REMOVED lines=23> */
[----:B0-----:R-:W-:Y:S01]  /*c4a0*/  FMNMX.FTZ R169, R157, R156, !PT ;  /* 0x0000009c9da97209 */ /* 0x001fe20007810000 */
[----:B------:R-:W-:Y:S01]  /*c4b0*/  MUFU.EX2 R183, R183 ;  /* 0x000000b700b77308 */ /* 0x000fe20000000800 */
[-C--:B------:R-:W-:Y:S01]  /*c4c0*/  FMUL.FTZ R113, R113, R170.reuse ;  /* 0x000000aa71717220 */ /* 0x080fe20000410000 */
[-C--:B------:R-:W-:Y:S01]  /*c4d0*/  FMUL.FTZ R116, R116, R170.reuse ;  /* 0x000000aa74747220 */ /* 0x080fe20000410000 */
[-C--:B------:R-:W-:Y:S01]  /*c4e0*/  FMUL.FTZ R117, R117, R170.reuse ;  /* 0x000000aa75757220 */ /* 0x080fe20000410000 */
[----:B------:R-:W-:Y:S01]  /*c4f0*/  FADD.FTZ R156, -R169, R202 ;  /* 0x000000caa99c7221 */ /* 0x000fe20000010100 */
[-C--:B------:R-:W-:Y:S01]  /*c500*/  FMUL.FTZ R120, R120, R170.reuse ;  /* 0x000000aa78787220 */ /* 0x080fe20000410000 */
[-C--:B------:R-:W-:Y:S01]  /*c510*/  FMUL.FTZ R121, R121, R170.reuse ;  /* 0x000000aa79797220 */ /* 0x080fe20000410000 */
[-C--:B------:R-:W-:Y:S01]  /*c520*/  FMUL.FTZ R124, R124, R170.reuse ;  /* 0x000000aa7c7c7220 */ /* 0x080fe20000410000 */
[----:B------:R-:W-:Y:S01]  /*c530*/  FMUL.FTZ R177, R156, UR6 ;  /* 0x000000069cb17c20 */ /* 0x000fe20008410000 */
[----:B------:R-:W-:Y:S01]  /*c540*/  FMUL.FTZ R156, R169, UR6 ;  /* 0x00000006a99c7c20 */ /* 0x000fe20008410000 */
[----:B------:R-:W-:Y:S01]  /*c550*/  MUFU.EX2 R206, R206 ;  /* 0x000000ce00ce7308 */ /* 0x000fe20000000800 */
[----:B-1----:R-:W-:Y:S01]  /*c560*/  F2FP.BF16.F32.PACK_AB R158, R204, R181 ;  /* 0x000000b5cc9e723e */ /* 0x002fe200000010ff */
[----:B------:R-:W-:Y:S01]  /*c570*/  FMUL.FTZ R125, R125, R170 ;  /* 0x000000aa7d7d7220 */ /* 0x000fe20000410000 */
[--C-:B------:R-:W-:Y:S01]  /*c580*/  FFMA.FTZ R213, R152, UR6, -R156.reuse ;  /* 0x0000000698d57c23 */ /* 0x100fe2000801089c */
[----:B------:R-:W-:Y:S01]  /*c590*/  FFMA.FTZ R202, R153, UR6, -R156 ;  /* 0x0000000699ca7c23 */ /* 0x000fe2000801089c */
[----:B------:R-:W-:-:S02]  /*c5a0*/  VIADD R152, R185, 0x38840 ;  /* 0x00038840b9987836 */ /* 0x000fc40000000000 */
[--C-:B------:R-:W-:Y:S01]  /*c5b0*/  FFMA.FTZ R214, R154, UR6, -R156.reuse ;  /* 0x000000069ad67c23 */ /* 0x100fe2000801089c */
[----:B------:R-:W-:Y:S01]  /*c5c0*/  @!P1 IMAD R153, R194, 0x40, R191 ;  /* 0x00000040c2999824 */ /* 0x000fe200078e02bf */
[----:B------:R-:W0:Y:S01]  /*c5d0*/  MUFU.EX2 R177, R177 ;  /* 0x000000b100b17308 */ /* 0x000e220000000800 */
[----:B------:R-:W-:Y:S01]  /*c5e0*/  FFMA.FTZ R215, R155, UR6, -R156 ;  /* 0x000000069bd77c23 */ /* 0x000fe2000801089c */
[----:B------:R-:W-:Y:S01]  /*c5f0*/  PRMT R152, R197, 0x654, R152 ;  /* 0x00000654c5987816 */ /* 0x000fe20000000098 */
        /* <DEDUP_REMOVED lines=10> */
[----:B------:R1:W-:Y:S01]  /*c6a0*/  SYNCS.ARRIVE.TRANS64.RED.A1T0 RZ, [R152+URZ], RZ ;  /* 0x000000ff98ff79a7 */ /* 0x0003e2000810043f */
[--C-:B------:R-:W-:Y:S01]  /*c6b0*/  FFMA.FTZ R207, R209, UR6, -R156.reuse ;  /* 0x00000006d1cf7c23 */ /* 0x100fe2000801089c */
[--C-:B------:R-:W-:Y:S01]  /*c6c0*/  FFMA.FTZ R210, R210, UR6, -R156.reuse ;  /* 0x00000006d2d27c23 */ /* 0x100fe2000801089c */
[----:B------:R-:W-:Y:S01]  /*c6d0*/  FFMA.FTZ R211, R212, UR6, -R156 ;  /* 0x00000006d4d37c23 */ /* 0x000fe2000801089c */
[----:B------:R-:W-:Y:S01]  /*c6e0*/  @!P1 STS [R153+0x38400], R170 ;  /* 0x038400aa99009388 */ /* 0x000fe20000000800 */
[----:B------:R-:W-:Y:S01]  /*c6f0*/  MUFU.EX2 R202, R202 ;  /* 0x000000ca00ca7308 */ /* 0x000fe20000000800 */
[----:B------:R-:W-:Y:S01]  /*c700*/  IMAD R209, R22, 0x1000, R192 ;  /* 0x0000100016d17824 */ /* 0x000fe200078e02c0 */
[----:B------:R-:W-:Y:S01]  /*c710*/  F2FP.BF16.F32.PACK_AB R154, R178, R175 ;  /* 0x000000afb29a723e */ /* 0x000fe200000010ff */
[----:B0-----:R0:W-:Y:S01]  /*c720*/  @!P1 STS [R153+0x38420], R177 ;  /* 0x038420b199009388 */ /* 0x0011e20000000800 */
[----:B-1----:R-:W-:Y:S01]  /*c730*/  F2FP.BF16.F32.PACK_AB R152, R174, R171 ;  /* 0x000000abae98723e */ /* 0x002fe200000010ff */
[----:B------:R-:W-:Y:S01]  /*c740*/  FMUL.FTZ R26, R26, R177 ;  /* 0x000000b11a1a7220 */ /* 0x000fe20000410000 */
[----:B------:R-:W-:Y:S01]  /*c750*/  F2FP.BF16.F32.PACK_AB R156, R182, R179 ;  /* 0x000000b3b69c723e */ /* 0x000fe200000010ff */
[-C--:B------:R-:W-:Y:S01]  /*c760*/  FMUL.FTZ R27, R27, R177.reuse ;  /* 0x000000b11b1b7220 */ /* 0x080fe20000410000 */
[----:B------:R-:W0:Y:S01]  /*c770*/  MUFU.EX2 R213, R213 ;  /* 0x000000d500d57308 */ /* 0x000e220000000800 */
[----:B------:R-:W-:Y:S01]  /*c780*/  R2UR UR10, R209 ;  /* 0x00000000d10a72ca */ /* 0x000fe200000e0000 */
[----:B------:R-:W-:Y:S01]  /*c790*/  FMUL.FTZ R30, R30, R177 ;  /* 0x000000b11e1e7220 */ /* 0x000fe20000410000 */
[----:B------:R-:W-:Y:S01]  /*c7a0*/  F2FP.BF16.F32.PACK_AB R160, R206, R183 ;  /* 0x000000b7cea0723e */ /* 0x000fe200000010ff */
        /* <DEDUP_REMOVED lines=87> */
[----:B------:R-:W-:Y:S01]  /*cd20*/  FMUL.FTZ R149, R149, R170 ;  /* 0x000000aa95957220 */ /* 0x000fe20000410000 */
[-C--:B------:R-:W-:Y:S01]  /*cd30*/  FMUL.FTZ R150, R150, R177.reuse ;  /* 0x000000b196967220 */ /* 0x080fe20000410000 */
[----:B------:R-:W-:Y:S01]  /*cd40*/  FMUL.FTZ R151, R151, R177 ;  /* 0x000000b197977220 */ /* 0x000fe20000410000 */
[----:B------:R0:W-:Y:S01]  /*cd50*/  STSM.16.M88.4 [R187+0x36400], R152 ;  /* 0x03640098bb007844 */ /* 0x0001e20000000200 */
[----:B------:R-:W-:Y:S01]  /*cd60*/  VIADD R212, R209, 0x80 ;  /* 0x00000080d1d47836 */ /* 0x000fe20000000000 */
[----:B------:R-:W2:Y:S01]  /*cd70*/  MUFU.EX2 R208, R208 ;  /* 0x000000d000d07308 */ /* 0x000ea20000000800 */
[----:B-1----:R-:W-:Y:S01]  /*cd80*/  F2FP.BF16.F32.PACK_AB R161, R220, R203 ;  /* 0x000000cbdca1723e */ /* 0x002fe200000010ff */
[----:B------:R0:W-:Y:S01]  /*cd90*/  STSM.16.M88.4 [R189], R156 ;  /* 0x0000009cbd007844 */ /* 0x0001e20000000200 */
[----:B------:R-:W-:Y:S01]  /*cda0*/  FFMA.FTZ R21, R170, R21, R171 ;  /* 0x00000015aa157223 */ /* 0x000fe200000100ab */
[----:B------:R-:W-:-:S03]  /*cdb0*/  FFMA.FTZ R20, R177, R20, R202 ;  /* 0x00000014b1147223 */ /* 0x000fc600000100ca */
[----:B------:R-:W-:Y:S01]  /*cdc0*/  FADD.FTZ R174, R174, R21 ;  /* 0x00000015aeae7221 */ /* 0x000fe20000010000 */
[----:B------:R-:W-:Y:S01]  /*cdd0*/  MUFU.EX2 R173, R173 ;  /* 0x000000ad00ad7308 */ /* 0x000fe20000000800 */
[----:B------:R-:W-:Y:S02]  /*cde0*/  FADD.FTZ R213, R213, R20 ;  /* 0x00000014d5d57221 */ /* 0x000fe40000010000 */
[----:B------:R-:W-:Y:S02]  /*cdf0*/  FADD.FTZ R175, R175, R174 ;  /* 0x000000aeafaf7221 */ /* 0x000fe40000010000 */
[----:B------:R-:W-:Y:S02]  /*ce00*/  FADD.FTZ R214, R214, R213 ;  /* 0x000000d5d6d67221 */ /* 0x000fe40000010000 */
[----:B------:R-:W-:Y:S01]  /*ce10*/  FADD.FTZ R178, R178, R175 ;  /* 0x000000afb2b27221 */ /* 0x000fe20000010000 */
[----:B------:R-:W1:Y:S01]  /*ce20*/  MUFU.EX2 R176, R176 ;  /* 0x000000b000b07308 */ /* 0x000e620000000800 */
        /* <DEDUP_REMOVED lines=11> */
[----:B-1----:R-:W-:Y:S01]  /*cee0*/  F2FP.BF16.F32.PACK_AB R164, R176, R173 ;  /* 0x000000adb0a4723e */ /* 0x002fe200000010ff */
        /* <DEDUP_REMOVED lines=9> */
[----:B------:R-:W1:Y:S01]  /*cf80*/  MUFU.EX2 R210, R210 ;  /* 0x000000d200d27308 */ /* 0x000e620000000800 */
[----:B--2---:R-:W-:Y:S01]  /*cf90*/  F2FP.BF16.F32.PACK_AB R166, R201, R180 ;  /* 0x000000b4c9a6723e */ /* 0x004fe200000010ff */
[----:B------:R-:W-:Y:S01]  /*cfa0*/  FADD.FTZ R172, R172, R195 ;  /* 0x000000c3acac7221 */ /* 0x000fe20000010000 */
[----:B------:R-:W-:-:S03]  /*cfb0*/  FADD.FTZ R208, R208, R205 ;  /* 0x000000cdd0d07221 */ /* 0x000fc60000010000 */
[----:B------:R-:W-:Y:S02]  /*cfc0*/  FADD.FTZ R173, R173, R172 ;  /* 0x000000acadad7221 */ /* 0x000fe40000010000 */
[----:B------:R-:W2:Y:S02]  /*cfd0*/  MUFU.EX2 R194, R194 ;  /* 0x000000c200c27308 */ /* 0x000ea40000000800 */
[----:B------:R-:W-:-:S04]  /*cfe0*/  FADD.FTZ R173, R176, R173 ;  /* 0x000000adb0ad7221 */ /* 0x000fc80000010000 */
[----:B------:R-:W-:Y:S02]  /*cff0*/  FADD.FTZ R180, R180, R173 ;  /* 0x000000adb4b47221 */ /* 0x000fe40000010000 */
[----:B------:R-:W3:Y:S01]  /*d000*/  MUFU.EX2 R211, R211 ;  /* 0x000000d300d37308 */ /* 0x000ee20000000800 */
[----:B-1----:R-:W-:Y:S01]  /*d010*/  F2FP.BF16.F32.PACK_AB R165, R210, R207 ;  /* 0x000000cfd2a5723e */ /* 0x002fe200000010ff */
[----:B------:R-:W-:Y:S01]  /*d020*/  FADD.FTZ R207, R207, R208 ;  /* 0x000000d0cfcf7221 */ /* 0x000fe20000010000 */
[----:B------:R-:W-:-:S03]  /*d030*/  FADD.FTZ R21, R201, R180 ;  /* 0x000000b4c9157221 */ /* 0x000fc60000010000 */
[----:B------:R-:W-:-:S04]  /*d040*/  FADD.FTZ R207, R210, R207 ;  /* 0x000000cfd2cf7221 */ /* 0x000fc80000010000 */
[----:B--2---:R-:W-:Y:S01]  /*d050*/  FADD.FTZ R20, R194, R207 ;  /* 0x000000cfc2147221 */ /* 0x004fe20000010000 */
[----:B---3--:R-:W-:-:S03]  /*d060*/  F2FP.BF16.F32.PACK_AB R167, R211, R194 ;  /* 0x000000c2d3a7723e */ /* 0x008fc600000010ff */
[----:B------:R-:W-:Y:S02]  /*d070*/  FADD.FTZ R20, R211, R20 ;  /* 0x00000014d3147221 */ /* 0x000fe40000010000 */
[----:B------:R0:W-:Y:S01]  /*d080*/  STSM.16.M88.4 [R188], R164 ;  /* 0x000000a4bc007844 */ /* 0x0001e20000000200 */
[----:B------:R-:W-:-:S06]  /*d090*/  WARPGROUP.ARRIVE ;  /* 0x00000000000079c5 */ /* 0x000fcc0000000000 */
[----:B------:R-:W-:Y:S01]  /*d0a0*/  HGMMA.64x256x16.F32.BF16 R24, R152, gdesc[UR8].tnspB, R24, gsb0 ;  /* 0x43e0000898187df0 */ /* 0x000fe20008001818 */
[----:B------:R-:W-:Y:S01]  /*d0b0*/  R2UR UR10, R212 ;  /* 0x00000000d40a72ca */ /* 0x000fe200000e0000 */
[----:B------:R-:W-:Y:S01]  /*d0c0*/  UMOV UR11, 0x40000040 ;  /* 0x40000040000b7882 */ /* 0x000fe20000000000 */
[C---:B------:R-:W-:Y:S01]  /*d0d0*/  VIADD R212, R209.reuse, 0x100 ;  /* 0x00000100d1d47836 */ /* 0x040fe20000000000 */
[----:B------:R-:W-:Y:S01]  /*d0e0*/  IADD3 R209, R209, 0x180, RZ ;  /* 0x00000180d1d17810 */ /* 0x000fe20007ffe0ff */
        /* <DEDUP_REMOVED lines=27> */
.L_x_7477:
[----:B------:R-:W-:Y:S01]  /*d2a0*/  R2UR UR7, R196 ;  /* 0x00000000c40772ca */ /* 0x000fe200000e0000 */
[----:B------:R-:W-:Y:S02]  /*d2b0*/  VIADD R152, R185, 0x38860 ;  /* 0x00038860b9987836 */ /* 0x000fe40000000000 */
[----:B------:R-:W-:Y:S02]  /*d2c0*/  IMAD.MOV.U32 R202, RZ, RZ, R169 ;  /* 0x000000ffffca7224 */ /* 0x000fe400078e00a9 */
[----:B------:R-:W-:Y:S01]  /*d2d0*/  IMAD.MOV.U32 R195, RZ, RZ, R168 ;  /* 0x000000ffffc37224 */ /* 0x000fe200078e00a8 */
[----:B------:R-:W-:Y:S01]  /*d2e0*/  PRMT R152, R197, 0x654, R152 ;  /* 0x00000654c5987816 */ /* 0x000fe20000000098 */
[----:B------:R-:W-:-:S03]  /*d2f0*/  IMAD.MOV.U32 R194, RZ, RZ, R22 ;  /* 0x000000ffffc27224 */ /* 0x000fc600078e0016 */
[----:B------:R1:W-:Y:S03]  /*d300*/  SYNCS.ARRIVE.TRANS64.RED.A1T0 RZ, [R152+URZ], RZ ;  /* 0x000000ff98ff79a7 */ /* 0x0003e6000810043f */
[C---:B------:R-:W-:Y:S01]  /*d310*/  ISETP.GT.AND P1, PT, R200.reuse, UR7, PT ;  /* 0x00000007c8007c0c */ /* 0x040fe2000bf24270 */
[----:B------:R-:W-:-:S12]  /*d320*/  VIADD R200, R200, 0xffffffff ;  /* 0xffffffffc8c87836 */ /* 0x000fd80000000000 */
[----:B-1----:R-:W-:Y:S05]  /*d330*/  @P1 BRA `(.L_x_7478) ;  /* 0xffffffd000301947 */ /* 0x002fea000383ffff */
.L_x_7467:
[----:B------:R-:W1:Y:S01]  /*d340*/  SHFL.BFLY PT, R0, R21, 0x2, 0x1f ;  /* 0x0c401f0015007f89 */ /* 0x000e6200000e0000 */
[----:B------:R-:W-:Y:S08]  /*d350*/  BAR.ARV 0x8, 0x100 ;  /* 0x0204000000007b1d */ /* 0x000ff00000002000 */
[----:B------:R-:W-:Y:S01]  /*d360*/  BAR.SYNC.DEFER_BLOCKING 0xf, 0x100 ;  /* 0x03c4000000007b1d */ /* 0x000fe20000010000 */
[----:B------:R-:W-:Y:S01]  /*d370*/  ISETP.NE.AND P0, PT, R193, RZ, PT ;  /* 0x000000ffc100720c */ /* 0x000fe20003f05270 */
[----:B------:R-:W-:-:S02]  /*d380*/  IMAD R191, R22, 0x40, R191 ;  /* 0x0000004016bf7824 */ /* 0x000fc400078e02bf */
[----:B------:R-:W-:Y:S02]  /*d390*/  IMAD.U32 R9, RZ, RZ, UR6 ;  /* 0x00000006ff097e24 */ /* 0x000fe4000f8e00ff */
[----:B------:R-:W2:Y:S01]  /*d3a0*/  SHFL.BFLY PT, R5, R20, 0x2, 0x1f ;  /* 0x0c401f0014057f89 */ /* 0x000ea200000e0000 */
[----:B-1----:R-:W-:-:S07]  /*d3b0*/  FADD.FTZ R2, R0, R21 ;  /* 0x0000001500027221 */ /* 0x002fce0000010000 */
[----:B------:R-:W-:Y:S01]  /*d3c0*/  @!P0 LEA R198, R191, R198, 0x2 ;  /* 0x000000c6bfc68211 */ /* 0x000fe200078e10ff */
[----:B------:R-:W1:Y:S01]  /*d3d0*/  SHFL.BFLY PT, R3, R2, 0x1, 0x1f ;  /* 0x0c201f0002037f89 */ /* 0x000e6200000e0000 */
[----:B--2---:R-:W-:-:S05]  /*d3e0*/  FADD.FTZ R5, R5, R20 ;  /* 0x0000001405057221 */ /* 0x004fca0000010000 */
[----:B------:R-:W2:Y:S01]  /*d3f0*/  SHFL.BFLY PT, R0, R5, 0x1, 0x1f ;  /* 0x0c201f0005007f89 */ /* 0x000ea200000e0000 */
[----:B-1----:R-:W-:Y:S01]  /*d400*/  FADD.FTZ R4, R2, R3 ;  /* 0x0000000302047221 */ /* 0x002fe20000010000 */
[----:B------:R-:W-:Y:S02]  /*d410*/  IMAD.MOV.U32 R3, RZ, RZ, RZ ;  /* 0x000000ffff037224 */ /* 0x000fe400078e00ff */
[----:B------:R-:W-:Y:S02]  /*d420*/  IMAD.MOV.U32 R2, RZ, RZ, -0x800000 ;  /* 0xff800000ff027424 */ /* 0x000fe400078e00ff */
[----:B------:R-:W-:-:S13]  /*d430*/  FSETP.NE.FTZ.AND P1, PT, R4, RZ, PT ;  /* 0x000000ff0400720b */ /* 0x000fda0003f35000 */
[----:B------:R-:W1:Y:S01]  /*d440*/  @P1 MUFU.RCP R3, R4 ;  /* 0x0000000400031308 */ /* 0x000e620000001000 */
[----:B--2---:R-:W-:Y:S01]  /*d450*/  FADD.FTZ R6, R5, R0 ;  /* 0x0000000005067221 */ /* 0x004fe20000010000 */
[----:B------:R-:W-:-:S04]  /*d460*/  IMAD.MOV.U32 R0, RZ, RZ, RZ ;  /* 0x000000ffff007224 */ /* 0x000fc800078e00ff */
[----:B------:R-:W-:Y:S02]  /*d470*/  FSETP.NE.FTZ.AND P2, PT, R6, RZ, PT ;  /* 0x000000ff0600720b */ /* 0x000fe40003f55000 */
[----:B------:R-:W-:Y:S01]  /*d480*/  @P1 MUFU.LG2 R5, R4 ;  /* 0x0000000400051308 */ /* 0x000fe20000000c00 */
[----:B-1----:R1:W-:Y:S01]  /*d490*/  @!P0 STS [R198+0x38400], R3 ;  /* 0x03840003c6008388 */ /* 0x0023e20000000800 */
[-C--:B------:R-:W-:Y:S01]  /*d4a0*/  FMUL.FTZ R24, R24, R3.reuse ;  /* 0x0000000318187220 */ /* 0x080fe20000410000 */
[----:B------:R-:W-:-:S08]  /*d4b0*/  FMUL.FTZ R25, R25, R3 ;  /* 0x0000000319197220 */ /* 0x000fd00000410000 */
[----:B------:R-:W2:Y:S01]  /*d4c0*/  @P2 MUFU.RCP R0, R6 ;  /* 0x0000000600002308 */ /* 0x000ea20000001000 */
[-C--:B------:R-:W-:Y:S01]  /*d4d0*/  FMUL.FTZ R28, R28, R3.reuse ;  /* 0x000000031c1c7220 */ /* 0x080fe20000410000 */
[-C--:B------:R-:W-:Y:S01]  /*d4e0*/  FMUL.FTZ R29, R29, R3.reuse ;  /* 0x000000031d1d7220 */ /* 0x080fe20000410000 */
[-C--:B------:R-:W-:Y:S01]  /*d4f0*/  FMUL.FTZ R32, R32, R3.reuse ;  /* 0x0000000320207220 */ /* 0x080fe20000410000 */
[-C--:B------:R-:W-:Y:S01]  /*d500*/  FMUL.FTZ R33, R33, R3.reuse ;  /* 0x0000000321217220 */ /* 0x080fe20000410000 */
[-C--:B------:R-:W-:Y:S01]  /*d510*/  FMUL.FTZ R36, R36, R3.reuse ;  /* 0x0000000324247220 */ /* 0x080fe20000410000 */
[-C--:B------:R-:W-:Y:S01]  /*d520*/  FMUL.FTZ R37, R37, R3.reuse ;  /* 0x0000000325257220 */ /* 0x080fe20000410000 */
[-C--:B------:R-:W-:Y:S01]  /*d530*/  FMUL.FTZ R40, R40, R3.reuse ;  /* 0x0000000328287220 */ /* 0x080fe20000410000 */
[----:B------:R3:W4:Y:S01]  /*d540*/  @P2 MUFU.LG2 R7, R6 ;  /* 0x0000000600072308 */ /* 0x0007220000000c00 */
        /* <DEDUP_REMOVED lines=56> */
[----:B-1----:R-:W-:-:S02]  /*d8d0*/  IMAD.U32 R3, RZ, RZ, UR6 ;  /* 0x00000006ff037e24 */ /* 0x002fc4000f8e00ff */
[----:B------:R-:W-:Y:S01]  /*d8e0*/  @P2 FMUL.FTZ R9, R9, 0.69314718246459960938 ;  /* 0x3f31721809092820 */ /* 0x000fe20000410000 */
[----:B---3--:R-:W-:Y:S01]  /*d8f0*/  @P1 FMUL.FTZ R6, R5, 0.69314718246459960938 ;  /* 0x3f31721805061820 */ /* 0x008fe20000410000 */
[----:B----4-:R-:W-:Y:S01]  /*d900*/  @P2 FMUL.FTZ R8, R7, 0.69314718246459960938 ;  /* 0x3f31721807082820 */ /* 0x010fe20000410000 */
[----:B------:R-:W-:Y:S01]  /*d910*/  @P1 FMUL.FTZ R3, R3, 0.69314718246459960938 ;  /* 0x3f31721803031820 */ /* 0x000fe20000410000 */
[----:B------:R-:W-:Y:S01]  /*d920*/  IMAD.MOV.U32 R4, RZ, RZ, -0x800000 ;  /* 0xff800000ff047424 */ /* 0x000fe200078e00ff */
        /* <DEDUP_REMOVED lines=67> */
[----:B--2---:R-:W-:Y:S06]  /*dd60*/  BAR.ARV 0xe, 0x100 ;  /* 0x0384000000007b1d */ /* 0x004fec0000002000 */
.L_x_7436:
[----:B------:R-:W-:Y:S05]  /*dd70*/  @P0 BRA `(.L_x_7479) ;  /* 0x0000002400080947 */ /* 0x000fea0003800000 */
[----:B------:R-:W2:Y:S01]  /*dd80*/  LDL R156, [R1] ;  /* 0x00000000019c7983 */ /* 0x000ea20000100800 */
[----:B------:R-:W1:Y:S01]  /*dd90*/  S2UR UR5, SR_CgaCtaId ;  /* 0x00000000000579c3 */ /* 0x000e620000008800 */
[----:B------:R-:W-:Y:S01]  /*dda0*/  UMOV UR4, 0x400 ;  /* 0x0000040000047882 */ /* 0x000fe20000000000 */
[----:B------:R-:W3:Y:S06]  /*ddb0*/  S2R R0, SR_TID.X ;  /* 0x0000000000007919 */ /* 0x000eec0000002100 */
[----:B------:R-:W4:Y:S08]  /*ddc0*/  S2UR UR6, SR_CTAID.Y ;  /* 0x00000000000679c3 */ /* 0x000f300000002600 */
[----:B------:R-:W4:Y:S08]  /*ddd0*/  LDC R10, c[0x0][0xd50] ;  /* 0x00035400ff0a7b82 */ /* 0x000f300000000800 */
[----:B------:R-:W5:Y:S01]  /*dde0*/  LDC R6, c[0x0][0xce8] ;  /* 0x00033a00ff067b82 */ /* 0x000f620000000800 */
[----:B-1----:R-:W-:-:S04]  /*ddf0*/  ULEA UR4, UR5, UR4, 0x18 ;  /* 0x0000000405047291 */ /* 0x002fc8000f8ec03f */
[----:B------:R-:W-:-:S04]  /*de00*/  UIADD3 UR4, UR4, 0x38820, URZ ;  /* 0x0003882004047890 */ /* 0x000fc8000fffe03f */
[----:B------:R-:W-:Y:S01]  /*de10*/  UPRMT UR4, URZ, 0x654, UR4 ;  /* 0x000006543f047896 */ /* 0x000fe20008000004 */
[----:B------:R-:W-:Y:S01]  /*de20*/  BAR.SYNC.DEFER_BLOCKING 0x1, 0x100 ;  /* 0x0044000000007b1d */ /* 0x000fe20000010000 */
[----:B---3--:R-:W-:-:S05]  /*de30*/  VIADD R20, R0, 0xffffff80 ;  /* 0xffffff8000147836 */ /* 0x008fca0000000000 */
[----:B------:R-:W-:-:S04]  /*de40*/  SHF.R.S32.HI R21, RZ, 0x1f, R20 ;  /* 0x0000001fff157819 */ /* 0x000fc80000011414 */
[----:B------:R-:W-:-:S04]  /*de50*/  LEA.HI R9, R21, R20, RZ, 0x7 ;  /* 0x0000001415097211 */ /* 0x000fc800078f38ff */
[----:B------:R-:W-:Y:S02]  /*de60*/  SHF.R.S32.HI R0, RZ, 0x7, R9 ;  /* 0x00000007ff007819 */ /* 0x000fe40000011409 */
[----:B------:R-:W-:Y:S02]  /*de70*/  LOP3.LUT R5, R9, 0xffffff80, RZ, 0xc0, !PT ;  /* 0xffffff8009057812 */ /* 0x000fe400078ec0ff */
[----:B-----5:R-:W-:Y:S01]  /*de80*/  ISETP.NE.AND P1, PT, R6, 0x1, PT ;  /* 0x000000010600780c */ /* 0x020fe20003f25270 */
[----:B------:R-:W1:Y:S02]  /*de90*/  SHFL.IDX PT, R7, R0, RZ, 0x1f ;  /* 0x00001fff00077589 */ /* 0x000e6400000e0000 */
[----:B------:R-:W-:Y:S01]  /*dea0*/  IMAD.IADD R8, R20, 0x1, -R5 ;  /* 0x0000000114087824 */ /* 0x000fe200078e0a05 */
[----:B------:R-:W-:Y:S04]  /*deb0*/  SYNCS.ARRIVE.TRANS64.RED.A1T0 RZ, [UR4], RZ ;  /* 0x000000ffffff79a7 */ /* 0x000fe80008100404 */
[----:B------:R-:W-:-:S02]  /*dec0*/  SHF.R.S32.HI R155, RZ, 0x1f, R8 ;  /* 0x0000001fff9b7819 */ /* 0x000fc40000011408 */
[----:B-1----:R-:W-:Y:S02]  /*ded0*/  ISETP.NE.AND P0, PT, R7, RZ, PT ;  /* 0x000000ff0700720c */ /* 0x002fe40003f05270 */
[----:B------:R-:W-:-:S04]  /*dee0*/  LEA.HI R7, R155, R8, RZ, 0x2 ;  /* 0x000000089b077211 */ /* 0x000fc800078f10ff */
[----:B------:R-:W-:Y:S02]  /*def0*/  SHF.R.S32.HI R154, RZ, 0x2, R7 ;  /* 0x00000002ff9a7819 */ /* 0x000fe40000011407 */
[----:B--2---:R-:W-:-:S13]  /*df00*/  R2UR UR7, R156 ;  /* 0x000000009c0772ca */ /* 0x004fda00000e0000 */
[----:B------:R-:W-:-:S04]  /*df10*/  IMAD R3, RZ, RZ, -UR7 ;  /* 0x80000007ff037e24 */ /* 0x000fc8000f8e02ff */
[----:B----4-:R-:W-:Y:S01]  /*df20*/  IMAD R3, R10, R3, UR6 ;  /* 0x000000060a037e24 */ /* 0x010fe2000f8e0203 */
[----:B------:R-:W-:-:S04]  /*df30*/  USHF.R.S32.HI UR6, URZ, 0x1f, UR7 ;  /* 0x0000001f3f067899 */ /* 0x000fc80008011407 */
[----:B------:R-:W-:Y:S01]  /*df40*/  SHF.R.S32.HI R5, RZ, 0x1f, R3 ;  /* 0x0000001fff057819 */ /* 0x000fe20000011403 */
[----:B------:R-:W-:Y:S07]  /*df50*/  @P0 BRA `(.L_x_7480) ;  /* 0x0000000400480947 */ /* 0x000fee0003800000 */
[----:B------:R-:W1:Y:S01]  /*df60*/  LDC R16, c[0x0][0xce8] ;  /* 0x00033a00ff107b82 */ /* 0x000e620000000800 */
[----:B------:R-:W-:Y:S01]  /*df70*/  LOP3.LUT R9, R9, 0xffffff80, RZ, 0xc0, !PT ;  /* 0xffffff8009097812 */ /* 0x000fe200078ec0ff */
[----:B------:R-:W2:Y:S01]  /*df80*/  S2R R22, SR_CTAID.X ;  /* 0x0000000000167919 */ /* 0x000ea20000002500 */
[----:B------:R-:W-:Y:S01]  /*df90*/  LEA.HI R11, R21, R20, RZ, 0x2 ;  /* 0x00000014150b7211 */ /* 0x000fe200078f10ff */
[----:B------:R-:W-:Y:S01]  /*dfa0*/  ULDC.64 UR4, c[0x0][0xcd0] ;  /* 0x0003340000047ab9 */ /* 0x000fe20000000a00 */
[----:B------:R-:W-:Y:S01]  /*dfb0*/  R2UR UR10, R156 ;  /* 0x000000009c0a72ca */ /* 0x000fe200000e0000 */
[----:B------:R-:W-:Y:S01]  /*dfc0*/  IMAD.IADD R23, R20, 0x1, -R9 ;  /* 0x0000000114177824 */ /* 0x000fe200078e0a09 */
[----:B------:R-:W-:Y:S01]  /*dfd0*/  LOP3.LUT R11, R11, 0xfffffffc, RZ, 0xc0, !PT ;  /* 0xfffffffc0b0b7812 */ /* 0x000fe200078ec0ff */
[----:B------:R-:W3:Y:S03]  /*dfe0*/  S2UR UR7, SR_CTAID.Z ;  /* 0x00000000000779c3 */ /* 0x000ee60000002700 */
[----:B------:R-:W-:-:S02]  /*dff0*/  SHF.R.S32.HI R10, RZ, 0x1f, R23 ;  /* 0x0000001fff0a7819 */ /* 0x000fc40000011417 */
[----:B------:R-:W-:Y:S02]  /*e000*/  IADD3 R11, R20, -R11, RZ ;  /* 0x8000000b140b7210 */ /* 0x000fe40007ffe0ff */
[CC--:B0-----:R-:W-:Y:S01]  /*e010*/  LEA.HI R152, R10.reuse, R23.reuse, RZ, 0x2 ;  /* 0x000000170a987211 */ /* 0x0c1fe200078f10ff */
[----:B------:R-:W0:Y:S01]  /*e020*/  LDC.64 R18, c[0x0][0xcd8] ;  /* 0x00033600ff127b82 */ /* 0x000e220000000a00 */
[----:B------:R-:W-:Y:S01]  /*e030*/  LEA.HI R10, R10, R23, RZ, 0x5 ;  /* 0x000000170a0a7211 */ /* 0x000fe200078f28ff */
[----:B------:R-:W-:Y:S01]  /*e040*/  UIMAD.WIDE.U32 UR8, UR10, UR4, URZ ;  /* 0x000000040a0872a5 */ /* 0x000fe2000f8e003f */
[--C-:B------:R-:W-:Y:S01]  /*e050*/  SHF.R.S32.HI R9, RZ, 0x2, R152.reuse ;  /* 0x00000002ff097819 */ /* 0x100fe20000011498 */
[----:B------:R-:W-:Y:S01]  /*e060*/  UIMAD UR4, UR6, UR4, URZ ;  /* 0x00000004060472a4 */ /* 0x000fe2000f8e023f */
[----:B------:R-:W-:Y:S02]  /*e070*/  SHF.R.S32.HI R12, RZ, 0x1f, R152 ;  /* 0x0000001fff0c7819 */ /* 0x000fe40000011498 */
[----:B------:R-:W-:Y:S01]  /*e080*/  SHF.R.S32.HI R10, RZ, 0x5, R10 ;  /* 0x00000005ff0a7819 */ /* 0x000fe2000001140a */
[----:B------:R-:W-:Y:S01]  /*e090*/  UIMAD UR4, UR10, UR5, UR4 ;  /* 0x000000050a0472a4 */ /* 0x000fe2000f8e0204 */
[----:B-1----:R-:W-:-:S02]  /*e0a0*/  ISETP.NE.AND P0, PT, R16, 0x1, PT ;  /* 0x000000011000780c */ /* 0x002fc40003f05270 */
[----:B------:R-:W-:Y:S01]  /*e0b0*/  LEA.HI R12, R12, R9, RZ, 0x3 ;  /* 0x000000090c0c7211 */ /* 0x000fe200078f18ff */
[----:B------:R-:W-:Y:S01]  /*e0c0*/  UIADD3 UR4, UR9, UR4, URZ ;  /* 0x0000000409047290 */ /* 0x000fe2000fffe03f */
[----:B------:R-:W-:Y:S02]  /*e0d0*/  LOP3.LUT R152, R152, 0x7ffffffc, RZ, 0xc0, !PT ;  /* 0x7ffffffc98987812 */ /* 0x000fe400078ec0ff */
[----:B------:R-:W-:Y:S01]  /*e0e0*/  LOP3.LUT R12, R12, 0xfffffff8, RZ, 0xc0, !PT ;  /* 0xfffffff80c0c7812 */ /* 0x000fe200078ec0ff */
[----:B---3--:R-:W-:Y:S02]  /*e0f0*/  USHF.R.S32.HI UR5, URZ, 0x1f, UR7 ;  /* 0x0000001f3f057899 */ /* 0x008fe40008011407 */
[----:B------:R-:W-:Y:S02]  /*e100*/  IMAD.IADD R152, R23, 0x1, -R152 ;  /* 0x0000000117987824 */ /* 0x000fe400078e0a98 */
[----:B------:R-:W-:Y:S01]  /*e110*/  IMAD.IADD R9, R9, 0x1, -R12 ;  /* 0x0000000109097824 */ /* 0x000fe200078e0a0c */
[----:B------:R-:W-:Y:S01]  /*e120*/  LEA.HI R12, R11, R11, RZ, 0x1 ;  /* 0x0000000b0b0c7211 */ /* 0x000fe200078f08ff */
[----:B------:R-:W1:Y:S01]  /*e130*/  @P0 LDC R14, c[0x0][0xcec] ;  /* 0x00033b00ff0e0b82 */ /* 0x000e620000000800 */
[----:B------:R-:W-:-:S02]  /*e140*/  IMAD.SHL.U32 R152, R152, 0x2, RZ ;  /* 0x0000000298987824 */ /* 0x000fc400078e00ff */
[----:B------:R-:W-:Y:S01]  /*e150*/  LOP3.LUT R12, R12, 0x1ffffffe, RZ, 0xc0, !PT ;  /* 0x1ffffffe0c0c7812 */ /* 0x000fe200078ec0ff */
[----:B------:R-:W-:Y:S02]  /*e160*/  IMAD R153, R10, 0x10, R9 ;  /* 0x000000100a997824 */ /* 0x000fe400078e0209 */
[----:B------:R-:W-:Y:S02]  /*e170*/  IMAD.U32 R10, RZ, RZ, UR8 ;  /* 0x00000008ff0a7e24 */ /* 0x000fe4000f8e00ff */
[----:B------:R-:W3:Y:S01]  /*e180*/  @P0 LDC R17, c[0x0][0xcf0] ;  /* 0x00033c00ff110b82 */ /* 0x000ee20000000800 */
[----:B------:R-:W-:Y:S02]  /*e190*/  IMAD.IADD R12, R11, 0x1, -R12 ;  /* 0x000000010b0c7824 */ /* 0x000fe400078e0a0c */
[----:B------:R-:W-:Y:S02]  /*e1a0*/  IMAD.U32 R11, RZ, RZ, UR9 ;  /* 0x00000009ff0b7e24 */ /* 0x000fe4000f8e00ff */
[----:B------:R-:W-:-:S02]  /*e1b0*/  IMAD R9, R12, 0x8, R153 ;  /* 0x000000080c097824 */ /* 0x000fc400078e0299 */
[----:B0-----:R-:W-:Y:S02]  /*e1c0*/  IMAD R12, R18, UR5, RZ ;  /* 0x00000005120c7c24 */ /* 0x001fe4000f8e02ff */
[----:B--2---:R-:W-:Y:S02]  /*e1d0*/  IMAD R9, R22, 0x40, R9 ;  /* 0x0000004016097824 */ /* 0x004fe400078e0209 */
[----:B------:R-:W-:Y:S02]  /*e1e0*/  IMAD R15, R19, UR7, R12 ;  /* 0x00000007130f7c24 */ /* 0x000fe4000f8e020c */
[----:B------:R-:W-:Y:S01]  /*e1f0*/  IMAD.U32 R11, RZ, RZ, UR4 ;  /* 0x00000004ff0b7e24 */ /* 0x000fe2000f8e00ff */
[----:B------:R-:W-:Y:S01]  /*e200*/  MOV R13, R9 ;  /* 0x00000009000d7202 */ /* 0x000fe20000000f00 */
[----:B------:R-:W-:Y:S01]  /*e210*/  ULDC.64 UR4, c[0x0][0xce0] ;  /* 0x0003380000047ab9 */ /* 0x000fe20000000a00 */
[----:B-1----:R-:W-:-:S04]  /*e220*/  @P0 IMAD.HI.U32 R12, R9, R14, RZ ;  /* 0x0000000e090c0227 */ /* 0x002fc800078e00ff */
[----:B------:R-:W-:Y:S01]  /*e230*/  IMAD.WIDE.U32 R10, R18, UR7, R10 ;  /* 0x00000007120a7c25 */ /* 0x000fe2000f8e000a */
[----:B---3--:R-:W-:-:S03]  /*e240*/  @P0 SHF.R.U32.HI R13, RZ, R17, R12 ;  /* 0x00000011ff0d0219 */ /* 0x008fc6000001160c */
[----:B------:R-:W-:Y:S02]  /*e250*/  IMAD.IADD R11, R11, 0x1, R15 ;  /* 0x000000010b0b7824 */ /* 0x000fe400078e020f */
[----:B------:R-:W-:Y:S01]  /*e260*/  IMAD R12, R5, UR4, RZ ;  /* 0x00000004050c7c24 */ /* 0x000fe2000f8e02ff */
[--C-:B------:R-:W-:Y:S01]  /*e270*/  SHF.R.S32.HI R15, RZ, 0x1f, R13.reuse ;  /* 0x0000001fff0f7819 */ /* 0x100fe2000001140d */
[----:B------:R-:W-:Y:S02]  /*e280*/  IMAD.MOV R14, RZ, RZ, -R13 ;  /* 0x000000ffff0e7224 */ /* 0x000fe400078e0a0d */
[----:B------:R-:W-:-:S04]  /*e290*/  IMAD.WIDE.U32 R10, R3, UR4, R10 ;  /* 0x00000004030a7c25 */ /* 0x000fc8000f8e000a */
        /* <DEDUP_REMOVED lines=14> */
[----:B------:R-:W-:Y:S01]  /*e380*/  LOP3.LUT R11, R12, 0xfffffe, RZ, 0xc0, !PT ;  /* 0x00fffffe0c0b7812 */ /* 0x000fe200078ec0ff */
[----:B------:R-:W-:Y:S01]  /*e390*/  IMAD R14, R16, UR4, RZ ;  /* 0x00000004100e7c24 */ /* 0x000fe2000f8e02ff */
[----:B------:R-:W-:Y:S01]  /*e3a0*/  LEA.HI.X R18, R10, UR5, R9, 0x2, P0 ;  /* 0x000000050a127c11 */ /* 0x000fe200080f1409 */
[----:B------:R-:W-:Y:S01]  /*e3b0*/  SHFL.IDX PT, R12, R17, 0x1, 0x1c1f ;  /* 0x003c1f00110c7f89 */ /* 0x000fe200000e0000 */
[----:B------:R-:W-:-:S02]  /*e3c0*/  IMAD R9, R22, 0x40, R153 ;  /* 0x0000004016097824 */ /* 0x000fc400078e0299 */
[----:B------:R-:W-:Y:S01]  /*e3d0*/  IMAD.IADD R15, R0, 0x1, -R11 ;  /* 0x00000001000f7824 */ /* 0x000fe200078e0a0b */
[----:B------:R-:W-:Y:S03]  /*e3e0*/  SHFL.IDX PT, R10, R17, RZ, 0x1c1f ;  /* 0x001c1fff110a7589 */ /* 0x000fe600000e0000 */
[----:B------:R-:W-:Y:S01]  /*e3f0*/  IMAD.U32 R15, R15, -0x100, RZ ;  /* 0xffffff000f0f7824 */ /* 0x000fe200078e00ff */
[----:B------:R-:W0:Y:S04]  /*e400*/  SHFL.IDX PT, R11, R18, RZ, 0x1c1f ;  /* 0x001c1fff120b7589 */ /* 0x000e2800000e0000 */
[----:B------:R-:W1:Y:S01]  /*e410*/  SHFL.IDX PT, R13, R18, 0x1, 0x1c1f ;  /* 0x003c1f00120d7f89 */ /* 0x000e6200000e0000 */
[----:B------:R-:W-:-:S02]  /*e420*/  ISETP.NE.AND P0, PT, R152, R15, PT ;  /* 0x0000000f9800720c */ /* 0x000fc40003f05270 */
[C---:B------:R-:W-:Y:S02]  /*e430*/  IADD3 R15, R9.reuse, 0x8, RZ ;  /* 0x00000008090f7810 */ /* 0x040fe40007ffe0ff */
[-C--:B------:R-:W-:Y:S02]  /*e440*/  ISETP.GE.OR P2, PT, R9, R14.reuse, P0 ;  /* 0x0000000e0900720c */ /* 0x080fe40000746670 */
[----:B------:R-:W-:-:S11]  /*e450*/  ISETP.GE.OR P0, PT, R15, R14, P0 ;  /* 0x0000000e0f00720c */ /* 0x000fd60000706670 */
[----:B0-----:R2:W-:Y:S04]  /*e460*/  @!P2 ST.E desc[UR36][R10.64], R4 ;  /* 0x000000040a00a985 */ /* 0x0015e8000c101924 */
[----:B-1----:R2:W-:Y:S02]  /*e470*/  @!P0 ST.E desc[UR36][R12.64], R2 ;  /* 0x000000020c008985 */ /* 0x0025e4000c101924 */
.L_x_7480:
[----:B------:R-:W1:Y:S01]  /*e480*/  S2R R14, SR_CTAID.X ;  /* 0x00000000000e7919 */ /* 0x000e620000002500 */
[----:B------:R-:W-:Y:S01]  /*e490*/  LEA.HI R21, R21, R20, RZ, 0x2 ;  /* 0x0000001415157211 */ /* 0x000fe200078f10ff */
[----:B------:R-:W3:Y:S01]  /*e4a0*/  S2UR UR7, SR_CTAID.Z ;  /* 0x00000000000779c3 */ /* 0x000ee20000002700 */
[----:B------:R-:W-:Y:S01]  /*e4b0*/  SHF.R.S32.HI R9, RZ, 0x1f, R7 ;  /* 0x0000001fff097819 */ /* 0x000fe20000011407 */
[----:B------:R-:W-:Y:S01]  /*e4c0*/  ULDC.64 UR8, c[0x0][0xc38] ;  /* 0x00030e0000087ab9 */ /* 0x000fe20000000a00 */
[----:B------:R-:W-:Y:S01]  /*e4d0*/  LOP3.LUT R21, R21, 0xfffffffc, RZ, 0xc0, !PT ;  /* 0xfffffffc15157812 */ /* 0x000fe200078ec0ff */
[----:B------:R-:W-:Y:S01]  /*e4e0*/  UIMAD UR6, UR6, UR8, URZ ;  /* 0x00000008060672a4 */ /* 0x000fe2000f8e023f */
[----:B------:R-:W-:Y:S01]  /*e4f0*/  LEA.HI R9, R9, R154, RZ, 0x3 ;  /* 0x0000009a09097211 */ /* 0x000fe200078f18ff */
[----:B------:R-:W-:Y:S01]  /*e500*/  BSSY B0, `(.L_x_7481) ;  /* 0x0000102000007945 */ /* 0x000fe20003800000 */
[----:B------:R-:W-:Y:S01]  /*e510*/  R2UR UR10, R156 ;  /* 0x000000009c0a72ca */ /* 0x000fe200000e0000 */
[----:B------:R-:W-:Y:S01]  /*e520*/  IMAD.IADD R21, R20, 0x1, -R21 ;  /* 0x0000000114157824 */ /* 0x000fe200078e0a15 */
[----:B--2---:R-:W2:Y:S01]  /*e530*/  LDC.64 R12, c[0x0][0xc40] ;  /* 0x00031000ff0c7b82 */ /* 0x004ea20000000a00 */
[----:B------:R-:W-:-:S02]  /*e540*/  LOP3.LUT R9, R9, 0xfffffff8, RZ, 0xc0, !PT ;  /* 0xfffffff809097812 */ /* 0x000fc400078ec0ff */
[----:B------:R-:W-:Y:S02]  /*e550*/  LEA.HI R155, R155, R8, RZ, 0x5 ;  /* 0x000000089b9b7211 */ /* 0x000fe400078f28ff */
[----:B------:R-:W-:Y:S01]  /*e560*/  LEA.HI R2, R21, R21, RZ, 0x1 ;  /* 0x0000001515027211 */ /* 0x000fe200078f08ff */
[----:B------:R-:W-:Y:S01]  /*e570*/  IMAD.IADD R154, R154, 0x1, -R9 ;  /* 0x000000019a9a7824 */ /* 0x000fe200078e0a09 */
[----:B------:R-:W-:Y:S01]  /*e580*/  SHF.R.S32.HI R155, RZ, 0x5, R155 ;  /* 0x00000005ff9b7819 */ /* 0x000fe2000001149b */
[----:B------:R-:W4:Y:S01]  /*e590*/  @P1 LDC R4, c[0x0][0xcec] ;  /* 0x00033b00ff041b82 */ /* 0x000f220000000800 */
[----:B------:R-:W-:Y:S02]  /*e5a0*/  LOP3.LUT R2, R2, 0x1ffffffe, RZ, 0xc0, !PT ;  /* 0x1ffffffe02027812 */ /* 0x000fe400078ec0ff */
[----:B------:R-:W-:Y:S01]  /*e5b0*/  UIMAD.WIDE.U32 UR4, UR10, UR8, URZ ;  /* 0x000000080a0472a5 */ /* 0x000fe2000f8e003f */
[----:B------:R-:W-:Y:S01]  /*e5c0*/  IMAD R155, R155, 0x10, R154 ;  /* 0x000000109b9b7824 */ /* 0x000fe200078e029a */
[----:B------:R-:W-:Y:S01]  /*e5d0*/  UIMAD UR6, UR10, UR9, UR6 ;  /* 0x000000090a0672a4 */ /* 0x000fe2000f8e0206 */
[----:B------:R-:W-:Y:S01]  /*e5e0*/  IMAD.IADD R2, R21, 0x1, -R2 ;  /* 0x0000000115027824 */ /* 0x000fe200078e0a02 */
[----:B---3--:R-:W-:Y:S01]  /*e5f0*/  USHF.R.S32.HI UR8, URZ, 0x1f, UR7 ;  /* 0x0000001f3f087899 */ /* 0x008fe20008011407 */
[----:B------:R-:W3:Y:S01]  /*e600*/  @P1 LDC R17, c[0x0][0xcf0] ;  /* 0x00033c00ff111b82 */ /* 0x000ee20000000800 */
[----:B------:R-:W-:Y:S01]  /*e610*/  UIADD3 UR6, UR5, UR6, URZ ;  /* 0x0000000605067290 */ /* 0x000fe2000fffe03f */
[----:B------:R-:W-:-:S02]  /*e620*/  IMAD R9, R2, 0x8, R155 ;  /* 0x0000000802097824 */ /* 0x000fc400078e029b */
[----:B------:R-:W-:Y:S02]  /*e630*/  IMAD.U32 R11, RZ, RZ, UR5 ;  /* 0x00000005ff0b7e24 */ /* 0x000fe4000f8e00ff */
[----:B------:R-:W-:Y:S01]  /*e640*/  IMAD.U32 R10, RZ, RZ, UR4 ;  /* 0x00000004ff0a7e24 */ /* 0x000fe2000f8e00ff */
[----:B-1----:R-:W-:Y:S01]  /*e650*/  LEA R15, R14, R9, 0x6 ;  /* 0x000000090e0f7211 */ /* 0x002fe200078e30ff */
[----:B------:R-:W-:Y:S01]  /*e660*/  IMAD.U32 R11, RZ, RZ, UR6 ;  /* 0x00000006ff0b7e24 */ /* 0x000fe2000f8e00ff */
[----:B------:R-:W-:Y:S01]  /*e670*/  ULDC.64 UR4, c[0x0][0xc48] ;  /* 0x0003120000047ab9 */ /* 0x000fe20000000a00 */
[C---:B--2---:R-:W-:Y:S02]  /*e680*/  IMAD R2, R12.reuse, UR8, RZ ;  /* 0x000000080c027c24 */ /* 0x044fe4000f8e02ff */
[----:B------:R-:W-:-:S04]  /*e690*/  IMAD.WIDE.U32 R10, R12, UR7, R10 ;  /* 0x000000070c0a7c25 */ /* 0x000fc8000f8e000a */
[----:B----4-:R-:W-:-:S04]  /*e6a0*/  @P1 IMAD.HI.U32 R4, R15, R4, RZ ;  /* 0x000000040f041227 */ /* 0x010fc800078e00ff */
[----:B------:R-:W-:Y:S02]  /*e6b0*/  IMAD R13, R13, UR7, R2 ;  /* 0x000000070d0d7c24 */ /* 0x000fe4000f8e0202 */
[----:B------:R-:W-:Y:S01]  /*e6c0*/  IMAD.MOV.U32 R9, RZ, RZ, R15 ;  /* 0x000000ffff097224 */ /* 0x000fe200078e000f */
[----:B---3--:R-:W-:Y:S01]  /*e6d0*/  @P1 SHF.R.U32.HI R9, RZ, R17, R4 ;  /* 0x00000011ff091219 */ /* 0x008fe20000011604 */
[----:B------:R-:W-:Y:S02]  /*e6e0*/  IMAD R2, R5, UR4, RZ ;  /* 0x0000000405027c24 */ /* 0x000fe4000f8e02ff */
[----:B------:R-:W-:Y:S01]  /*e6f0*/  IMAD.IADD R11, R11, 0x1, R13 ;  /* 0x000000010b0b7824 */ /* 0x000fe200078e020d */
[--C-:B------:R-:W-:Y:S01]  /*e700*/  SHF.R.S32.HI R4, RZ, 0x1f, R9.reuse ;  /* 0x0000001fff047819 */ /* 0x100fe20000011409 */
[----:B------:R-:W-:Y:S02]  /*e710*/  IMAD R13, R3, UR5, R2 ;  /* 0x00000005030d7c24 */ /* 0x000fe4000f8e0202 */
[----:B------:R-:W-:-:S02]  /*e720*/  IMAD.MOV R5, RZ, RZ, -R9 ;  /* 0x000000ffff057224 */ /* 0x000fc400078e0a09 */
        /* <DEDUP_REMOVED lines=25> */
[----:B------:R1:W2:Y:S01]  /*e8c0*/  SHFL.IDX PT, R2, R4, RZ, 0x1c1f ;  /* 0x001c1fff04027589 */ /* 0x0002a200000e0000 */
[----:B------:R-:W-:-:S03]  /*e8d0*/  ISETP.GE.AND P0, PT, R7, R6, PT ;  /* 0x000000060700720c */ /* 0x000fc60003f06270 */
[----:B------:R-:W-:Y:S01]  /*e8e0*/  IMAD R0, R11, 0x80, R0 ;  /* 0x000000800b007824 */ /* 0x000fe200078e0200 */
[----:B------:R1:W3:Y:S03]  /*e8f0*/  SHFL.IDX PT, R3, R5, RZ, 0x1c1f ;  /* 0x001c1fff05037589 */ /* 0x0002e600000e0000 */
[----:B------:R-:W-:-:S06]  /*e900*/  IMAD.SHL.U32 R0, R0, 0x2, RZ ;  /* 0x0000000200007824 */ /* 0x000fcc00078e00ff */
[----:B-1----:R-:W-:Y:S05]  /*e910*/  @P0 BRA `(.L_x_7482) ;  /* 0x0000000c00000947 */ /* 0x002fea0003800000 */
        /* <DEDUP_REMOVED lines=17> */
[C---:B------:R-:W-:Y:S01]  /*ea30*/  @!P2 LEA.HI R8, R0.reuse, R0, RZ, 0x1 ;  /* 0x000000000008a211 */ /* 0x040fe200078f08ff */
[----:B------:R-:W-:Y:S01]  /*ea40*/  VIADD R23, R0, 0x58 ;  /* 0x0000005800177836 */ /* 0x000fe20000000000 */
[----:B------:R-:W-:-:S02]  /*ea50*/  @!P3 LEA.HI R10, R9, R9, RZ, 0x1 ;  /* 0x00000009090ab211 */ /* 0x000fc400078f08ff */
[----:B------:R-:W-:Y:S02]  /*ea60*/  @!P4 LEA.HI R12, R11, R11, RZ, 0x1 ;  /* 0x0000000b0b0cc211 */ /* 0x000fe400078f08ff */
[----:B------:R-:W-:Y:S02]  /*ea70*/  @!P5 LEA.HI R14, R13, R13, RZ, 0x1 ;  /* 0x0000000d0d0ed211 */ /* 0x000fe400078f08ff */
[----:B------:R-:W-:Y:S02]  /*ea80*/  @!P2 LOP3.LUT R9, R8, 0xfffffffe, RZ, 0xc0, !PT ;  /* 0xfffffffe0809a812 */ /* 0x000fe400078ec0ff */
[----:B------:R-:W-:Y:S02]  /*ea90*/  @!P3 LOP3.LUT R11, R10, 0xfffffffe, RZ, 0xc0, !PT ;  /* 0xfffffffe0a0bb812 */ /* 0x000fe400078ec0ff */
[----:B------:R-:W-:Y:S01]  /*eaa0*/  @!P4 LOP3.LUT R13, R12, 0xfffffffe, RZ, 0xc0, !PT ;  /* 0xfffffffe0c0dc812 */ /* 0x000fe200078ec0ff */
[----:B--23--:R-:W-:Y:S01]  /*eab0*/  @!P2 IMAD.WIDE R8, R9, 0x4, R2 ;  /* 0x000000040908a825 */ /* 0x00cfe200078e0202 */
[----:B------:R-:W-:-:S02]  /*eac0*/  @!P5 LOP3.LUT R15, R14, 0xfffffffe, RZ, 0xc0, !PT ;  /* 0xfffffffe0e0fd812 */ /* 0x000fc400078ec0ff */
[----:B------:R-:W-:Y:S01]  /*ead0*/  ISETP.GE.AND P6, PT, R22, UR4, PT ;  /* 0x0000000416007c0c */ /* 0x000fe2000bfc6270 */
        /* <DEDUP_REMOVED lines=11> */
[----:B------:R-:W-:Y:S01]  /*eb90*/  ISETP.GE.AND P5, PT, R21, UR4, PT ;  /* 0x0000000415007c0c */ /* 0x000fe2000bfa6270 */
[----:B-1----:R-:W-:Y:S01]  /*eba0*/  VIADD R24, R0, 0x60 ;  /* 0x0000006000187836 */ /* 0x002fe20000000000 */
[----:B------:R-:W-:Y:S02]  /*ebb0*/  @!P1 LEA.HI R17, R17, R17, RZ, 0x1 ;  /* 0x0000001111119211 */ /* 0x000fe400078f08ff */
[----:B------:R-:W-:Y:S02]  /*ebc0*/  @!P0 LOP3.LUT R9, R16, 0xfffffffe, RZ, 0xc0, !PT ;  /* 0xfffffffe10098812 */ /* 0x000fe400078ec0ff */
[----:B--2---:R-:W-:Y:S02]  /*ebd0*/  @!P1 LOP3.LUT R11, R17, 0xfffffffe, RZ, 0xc0, !PT ;  /* 0xfffffffe110b9812 */ /* 0x004fe400078ec0ff */
        /* <DEDUP_REMOVED lines=8> */
[----:B---3--:R-:W-:Y:S01]  /*ec60*/  @!P2 LOP3.LUT R13, R18, 0xfffffffe, RZ, 0xc0, !PT ;  /* 0xfffffffe120da812 */ /* 0x008fe200078ec0ff */
[----:B------:R2:W-:Y:S01]  /*ec70*/  @!P1 ST.E.64 desc[UR36][R10.64], R44 ;  /* 0x0000002c0a009985 */ /* 0x0005e2000c101b24 */
[----:B------:R-:W-:Y:S01]  /*ec80*/  @!P3 LOP3.LUT R19, R19, 0xfffffffe, RZ, 0xc0, !PT ;  /* 0xfffffffe1313b812 */ /* 0x000fe200078ec0ff */
[----:B------:R-:W-:Y:S01]  /*ec90*/  VIADD R18, R0, 0x68 ;  /* 0x0000006800127836 */ /* 0x000fe20000000000 */
[----:B----4-:R-:W-:Y:S01]  /*eca0*/  @!P4 LOP3.LUT R15, R20, 0xfffffffe, RZ, 0xc0, !PT ;  /* 0xfffffffe140fc812 */ /* 0x010fe200078ec0ff */
[----:B------:R-:W-:Y:S01]  /*ecb0*/  VIADD R20, R0, 0x78 ;  /* 0x0000007800147836 */ /* 0x000fe20000000000 */
[----:B------:R-:W-:-:S02]  /*ecc0*/  @!P5 LOP3.LUT R21, R21, 0xfffffffe, RZ, 0xc0, !PT ;  /* 0xfffffffe1515d812 */ /* 0x000fc400078ec0ff */
[----:B------:R-:W-:Y:S01]  /*ecd0*/  @!P6 LOP3.LUT R17, R22, 0xfffffffe, RZ, 0xc0, !PT ;  /* 0xfffffffe1611e812 */ /* 0x000fe200078ec0ff */
[----:B------:R-:W-:Y:S01]  /*ece0*/  VIADD R22, R0, 0x88 ;  /* 0x0000008800167836 */ /* 0x000fe20000000000 */
[----:B------:R-:W-:Y:S01]  /*ecf0*/  ISETP.GE.AND P1, PT, R23, UR4, PT ;  /* 0x0000000417007c0c */ /* 0x000fe2000bf26270 */
[----:B-1----:R-:W-:Y:S01]  /*ed00*/  @!P2 IMAD.WIDE R8, R13, 0x4, R2 ;  /* 0x000000040d08a825 */ /* 0x002fe200078e0202 */
[----:B------:R-:W-:-:S03]  /*ed10*/  ISETP.GE.AND P0, PT, R24, UR4, PT ;  /* 0x0000000418007c0c */ /* 0x000fc6000bf06270 */
        /* <DEDUP_REMOVED lines=18> */
[----:B-1----:R-:W-:Y:S01]  /*ee40*/  @!P1 LOP3.LUT R9, R23, 0xfffffffe, RZ, 0xc0, !PT ;  /* 0xfffffffe17099812 */ /* 0x002fe200078ec0ff */
[----:B------:R-:W-:Y:S01]  /*ee50*/  VIADD R23, R0, 0x90 ;  /* 0x0000009000177836 */ /* 0x000fe20000000000 */
[----:B--2---:R-:W-:Y:S01]  /*ee60*/  @!P0 LOP3.LUT R11, R24, 0xfffffffe, RZ, 0xc0, !PT ;  /* 0xfffffffe180b8812 */ /* 0x004fe200078ec0ff */
        /* <DEDUP_REMOVED lines=9> */
[----:B---3--:R-:W-:Y:S01]  /*ef00*/  @!P2 LOP3.LUT R13, R18, 0xfffffffe, RZ, 0xc0, !PT ;  /* 0xfffffffe120da812 */ /* 0x008fe200078ec0ff */
[----:B------:R2:W-:Y:S01]  /*ef10*/  @!P0 ST.E.64 desc[UR36][R10.64], R72 ;  /* 0x000000480a008985 */ /* 0x0005e2000c101b24 */
[----:B------:R-:W-:Y:S01]  /*ef20*/  @!P6 LOP3.LUT R19, R19, 0xfffffffe, RZ, 0xc0, !PT ;  /* 0xfffffffe1313e812 */ /* 0x000fe200078ec0ff */
[----:B------:R-:W-:Y:S01]  /*ef30*/  VIADD R18, R0, 0xa0 ;  /* 0x000000a000127836 */ /* 0x000fe20000000000 */
[----:B----4-:R-:W-:Y:S01]  /*ef40*/  @!P5 LOP3.LUT R15, R20, 0xfffffffe, RZ, 0xc0, !PT ;  /* 0xfffffffe140fd812 */ /* 0x010fe200078ec0ff */
[----:B------:R-:W-:Y:S01]  /*ef50*/  VIADD R20, R0, 0xb0 ;  /* 0x000000b000147836 */ /* 0x000fe20000000000 */
[----:B------:R-:W-:Y:S02]  /*ef60*/  @!P4 LOP3.LUT R21, R21, 0xfffffffe, RZ, 0xc0, !PT ;  /* 0xfffffffe1515c812 */ /* 0x000fe400078ec0ff */
[----:B-----5:R-:W-:Y:S01]  /*ef70*/  @!P3 LOP3.LUT R17, R22, 0xfffffffe, RZ, 0xc0, !PT ;  /* 0xfffffffe1611b812 */ /* 0x020fe200078ec0ff */
        /* <DEDUP_REMOVED lines=22> */
[----:B-1----:R-:W-:Y:S02]  /*f0e0*/  @!P0 LOP3.LUT R9, R23, 0xfffffffe, RZ, 0xc0, !PT ;  /* 0xfffffffe17098812 */ /* 0x002fe400078ec0ff */
[----:B------:R-:W-:Y:S02]  /*f0f0*/  @!P2 LEA.HI R18, R18, R18, RZ, 0x1 ;  /* 0x000000121212a211 */ /* 0x000fe400078f08ff */
[----:B--2---:R-:W-:Y:S01]  /*f100*/  @!P1 LOP3.LUT R11, R24, 0xfffffffe, RZ, 0xc0, !PT ;  /* 0xfffffffe180b9812 */ /* 0x004fe200078ec0ff */
[--C-:B------:R-:W-:Y:S01]  /*f110*/  @!P0 IMAD.WIDE R8, R9, 0x4, R2.reuse ;  /* 0x0000000409088825 */ /* 0x100fe200078e0202 */
[----:B------:R-:W-:Y:S02]  /*f120*/  @!P4 LEA.HI R20, R20, R20, RZ, 0x1 ;  /* 0x000000141414c211 */ /* 0x000fe400078f08ff */
        /* <DEDUP_REMOVED lines=8> */
[----:B------:R-:W-:-:S02]  /*f1b0*/  @!P6 LEA.HI R22, R22, R22, RZ, 0x1 ;  /* 0x000000161616e211 */ /* 0x000fc400078f08ff */
[----:B----4-:R-:W-:Y:S01]  /*f1c0*/  @!P4 LOP3.LUT R15, R20, 0xfffffffe, RZ, 0xc0, !PT ;  /* 0xfffffffe140fc812 */ /* 0x010fe200078ec0ff */
[----:B------:R-:W-:Y:S01]  /*f1d0*/  @!P2 ST.E.64 desc[UR36][R12.64], R104 ;  /* 0x000000680c00a985 */ /* 0x000fe2000c101b24 */
[----:B------:R-:W-:Y:S01]  /*f1e0*/  @!P5 LOP3.LUT R21, R21, 0xfffffffe, RZ, 0xc0, !PT ;  /* 0xfffffffe1515d812 */ /* 0x000fe200078ec0ff */
[----:B------:R-:W-:Y:S01]  /*f1f0*/  VIADD R20, R0, 0xd8 ;  /* 0x000000d800147836 */ /* 0x000fe20000000000 */
[----:B-----5:R-:W-:Y:S02]  /*f200*/  @!P6 LOP3.LUT R17, R22, 0xfffffffe, RZ, 0xc0, !PT ;  /* 0xfffffffe1611e812 */ /* 0x020fe400078ec0ff */
[----:B------:R-:W-:Y:S01]  /*f210*/  IADD3 R18, R0, 0xc8, RZ ;  /* 0x000000c800127810 */ /* 0x000fe20007ffe0ff */
[--C-:B-1----:R-:W-:Y:S01]  /*f220*/  @!P3 IMAD.WIDE R8, R19, 0x4, R2.reuse ;  /* 0x000000041308b825 */ /* 0x102fe200078e0202 */
[----:B------:R-:W-:Y:S02]  /*f230*/  ISETP.GE.AND P2, PT, R20, UR4, PT ;  /* 0x0000000414007c0c */ /* 0x000fe4000bf46270 */
[----:B------:R-:W-:Y:S01]  /*f240*/  ISETP.GE.AND P0, PT, R18, UR4, PT ;  /* 0x0000000412007c0c */ /* 0x000fe2000bf06270 */
[--C-:B--2---:R-:W-:Y:S01]  /*f250*/  @!P4 IMAD.WIDE R10, R15, 0x4, R2.reuse ;  /* 0x000000040f0ac825 */ /* 0x104fe200078e0202 */
        /* <DEDUP_REMOVED lines=10> */
[----:B-1----:R-:W-:Y:S01]  /*f300*/  VIADD R9, R0, 0xf8 ;  /* 0x000000f800097836 */ /* 0x002fe20000000000 */
        /* <DEDUP_REMOVED lines=8> */
[----:B--2---:R-:W-:Y:S02]  /*f390*/  @!P1 LOP3.LUT R11, R19, 0xfffffffe, RZ, 0xc0, !PT ;  /* 0xfffffffe130b9812 */ /* 0x004fe400078ec0ff */
[----:B------:R-:W-:Y:S02]  /*f3a0*/  @!P3 LEA.HI R21, R21, R21, RZ, 0x1 ;  /* 0x000000151515b211 */ /* 0x000fe400078f08ff */
[----:B------:R-:W-:Y:S02]  /*f3b0*/  @!P6 LEA.HI R10, R9, R9, RZ, 0x1 ;  /* 0x00000009090ae211 */ /* 0x000fe400078f08ff */
[----:B------:R-:W-:Y:S02]  /*f3c0*/  @!P4 LEA.HI R12, R12, R12, RZ, 0x1 ;  /* 0x0000000c0c0cc211 */ /* 0x000fe400078f08ff */
[----:B------:R-:W-:Y:S02]  /*f3d0*/  @!P5 LEA.HI R8, R13, R13, RZ, 0x1 ;  /* 0x0000000d0d08d211 */ /* 0x000fe400078f08ff */
[----:B------:R-:W-:-:S02]  /*f3e0*/  @!P0 LOP3.LUT R9, R18, 0xfffffffe, RZ, 0xc0, !PT ;  /* 0xfffffffe12098812 */ /* 0x000fc400078ec0ff */
[----:B------:R-:W-:Y:S02]  /*f3f0*/  @!P2 LOP3.LUT R13, R20, 0xfffffffe, RZ, 0xc0, !PT ;  /* 0xfffffffe140da812 */ /* 0x000fe400078ec0ff */
[----:B---3--:R-:W-:Y:S02]  /*f400*/  @!P3 LOP3.LUT R15, R21, 0xfffffffe, RZ, 0xc0, !PT ;  /* 0xfffffffe150fb812 */ /* 0x008fe400078ec0ff */
[----:B----4-:R-:W-:Y:S01]  /*f410*/  @!P4 LOP3.LUT R17, R12, 0xfffffffe, RZ, 0xc0, !PT ;  /* 0xfffffffe0c11c812 */ /* 0x010fe200078ec0ff */
        /* <DEDUP_REMOVED lines=16> */
.L_x_7482:
[----:B------:R-:W-:Y:S05]  /*f520*/  BSYNC B0 ;  /* 0x0000000000007941 */ /* 0x000fea0003800000 */
.L_x_7481:
[----:B------:R-:W-:Y:S01]  /*f530*/  VIADD R7, R7, 0x8 ;  /* 0x0000000807077836 */ /* 0x000fe20000000000 */
[----:B-1-3--:R3:W4:Y:S04]  /*f540*/  SHFL.IDX PT, R3, R5, 0x1, 0x1c1f ;  /* 0x003c1f0005037f89 */ /* 0x00a72800000e0000 */
[----:B------:R-:W-:Y:S01]  /*f550*/  ISETP.GE.AND P0, PT, R7, R6, PT ;  /* 0x000000060700720c */ /* 0x000fe20003f06270 */
[----:B--2---:R3:W2:-:S12]  /*f560*/  SHFL.IDX PT, R2, R4, 0x1, 0x1c1f ;  /* 0x003c1f0004027f89 */ /* 0x00469800000e0000 */
[----:B---3--:R-:W-:Y:S05]  /*f570*/  @P0 BRA `(.L_x_7433) ;  /* 0x0000005400b80947 */ /* 0x008fea0003800000 */
        /* <DEDUP_REMOVED lines=19> */
[----:B------:R-:W-:Y:S01]  /*f6b0*/  VIADD R20, R0, 0x80 ;  /* 0x0000008000147836 */ /* 0x000fe20000000000 */
[----:B------:R-:W-:Y:S02]  /*f6c0*/  @!P2 LEA.HI R8, R7, R7, RZ, 0x1 ;  /* 0x000000070708a211 */ /* 0x000fe400078f08ff */
[----:B------:R-:W-:Y:S02]  /*f6d0*/  @!P0 LOP3.LUT R5, R4, 0xfffffffe, RZ, 0xc0, !PT ;  /* 0xfffffffe04058812 */ /* 0x000fe400078ec0ff */
[----:B------:R-:W-:Y:S02]  /*f6e0*/  @!P1 LOP3.LUT R7, R6, 0xfffffffe, RZ, 0xc0, !PT ;  /* 0xfffffffe06079812 */ /* 0x000fe400078ec0ff */
[----:B------:R-:W-:Y:S01]  /*f6f0*/  @!P2 LOP3.LUT R9, R8, 0xfffffffe, RZ, 0xc0, !PT ;  /* 0xfffffffe0809a812 */ /* 0x000fe200078ec0ff */
[----:B--2-4-:R-:W-:Y:S01]  /*f700*/  @!P0 IMAD.WIDE R4, R5, 0x4, R2 ;  /* 0x0000000405048825 */ /* 0x014fe200078e0202 */
        /* <DEDUP_REMOVED lines=13> */
[----:B-1----:R-:W-:Y:S02]  /*f7e0*/  @!P5 LOP3.LUT R5, R10, 0xfffffffe, RZ, 0xc0, !PT ;  /* 0xfffffffe0a05d812 */ /* 0x002fe400078ec0ff */
[----:B------:R-:W-:Y:S02]  /*f7f0*/  @!P0 LEA.HI R12, R12, R12, RZ, 0x1 ;  /* 0x0000000c0c0c8211 */ /* 0x000fe400078f08ff */
[----:B--2---:R-:W-:Y:S01]  /*f800*/  @!P6 LOP3.LUT R7, R11, 0xfffffffe, RZ, 0xc0, !PT ;  /* 0xfffffffe0b07e812 */ /* 0x004fe200078ec0ff */
[----:B------:R-:W-:Y:S01]  /*f810*/  @!P5 IMAD.WIDE R4, R5, 0x4, R2 ;  /* 0x000000040504d825 */ /* 0x000fe200078e0202 */
[----:B------:R-:W-:-:S02]  /*f820*/  @!P1 LEA.HI R13, R13, R13, RZ, 0x1 ;  /* 0x0000000d0d0d9211 */ /* 0x000fc400078f08ff */
[----:B------:R-:W-:Y:S01]  /*f830*/  @!P2 LEA.HI R14, R14, R14, RZ, 0x1 ;  /* 0x0000000e0e0ea211 */ /* 0x000fe200078f08ff */
[----:B------:R-:W-:Y:S01]  /*f840*/  @!P6 IMAD.WIDE R6, R7, 0x4, R2 ;  /* 0x000000040706e825 */ /* 0x000fe200078e0202 */
[----:B------:R-:W-:Y:S01]  /*f850*/  @!P4 LEA.HI R16, R16, R16, RZ, 0x1 ;  /* 0x000000101010c211 */ /* 0x000fe200078f08ff */
[----:B------:R1:W-:Y:S01]  /*f860*/  @!P5 ST.E.64 desc[UR36][R4.64], R38 ;  /* 0x000000260400d985 */ /* 0x0003e2000c101b24 */
[----:B---3--:R-:W-:Y:S02]  /*f870*/  @!P0 LOP3.LUT R9, R12, 0xfffffffe, RZ, 0xc0, !PT ;  /* 0xfffffffe0c098812 */ /* 0x008fe400078ec0ff */
        /* <DEDUP_REMOVED lines=9> */
[----:B-1----:R-:W-:-:S04]  /*f910*/  @!P0 IMAD.WIDE R4, R9, 0x4, R2 ;  /* 0x0000000409048825 */ /* 0x002fc800078e0202 */
[--C-:B--2---:R-:W-:Y:S01]  /*f920*/  @!P1 IMAD.WIDE R6, R13, 0x4, R2.reuse ;  /* 0x000000040d069825 */ /* 0x104fe200078e0202 */
        /* <DEDUP_REMOVED lines=17> */
[----:B-1----:R-:W-:Y:S01]  /*fa40*/  @!P5 LOP3.LUT R5, R18, 0xfffffffe, RZ, 0xc0, !PT ;  /* 0xfffffffe1205d812 */ /* 0x002fe200078ec0ff */
[C---:B------:R-:W-:Y:S01]  /*fa50*/  VIADD R18, R0.reuse, 0x88 ;  /* 0x0000008800127836 */ /* 0x040fe20000000000 */
        /* <DEDUP_REMOVED lines=76> */
[C---:B------:R-:W-:Y:S01]  /*ff20*/  VIADD R15, R0.reuse, 0xd8 ;  /* 0x000000d8000f7836 */ /* 0x040fe20000000000 */
[----:B------:R5:W-:Y:S01]  /*ff30*/  @!P1 ST.E.64 desc[UR36][R12.64], R118 ;  /* 0x000000760c009985 */ /* 0x000be2000c101b24 */
[----:B------:R-:W-:Y:S01]  /*ff40*/  ISETP.GE.AND P3, PT, R17, UR4, PT ;  /* 0x0000000411007c0c */ /* 0x000fe2000bf66270 */
[----:B------:R-:W-:Y:S01]  /*ff50*/  VIADD R0, R0, 0xf8 ;  /* 0x000000f800007836 */ /* 0x000fe20000000000 */
[----:B------:R-:W-:Y:S02]  /*ff60*/  @!P5 LEA.HI R18, R18, R18, RZ, 0x1 ;  /* 0x000000121212d211 */ /* 0x000fe400078f08ff */
[----:B------:R-:W-:-:S02]  /*ff70*/  ISETP.GE.AND P1, PT, R15, UR4, PT ;  /* 0x000000040f007c0c */ /* 0x000fc4000bf26270 */
[----:B------:R-:W-:Y:S02]  /*ff80*/  @!P6 LEA.HI R19, R19, R19, RZ, 0x1 ;  /* 0x000000131313e211 */ /* 0x000fe400078f08ff */
[----:B-1----:R-:W-:Y:S02]  /*ff90*/  @!P5 LOP3.LUT R5, R18, 0xfffffffe, RZ, 0xc0, !PT ;  /* 0xfffffffe1205d812 */ /* 0x002fe400078ec0ff */
[----:B--2---:R-:W-:Y:S02]  /*ffa0*/  @!P6 LOP3.LUT R7, R19, 0xfffffffe, RZ, 0xc0, !PT ;  /* 0xfffffffe1307e812 */ /* 0x004fe400078ec0ff */
        /* <DEDUP_REMOVED lines=10> */
[----:B------:R-:W-:Y:S02]  /*10050*/  @!P1 LOP3.LUT R15, R15, 0xfffffffe, RZ, 0xc0, !PT ;  /* 0xfffffffe0f0f9812 */ /* 0x000fe400078ec0ff */
[----:B----4-:R-:W-:Y:S02]  /*10060*/  @!P2 LOP3.LUT R11, R16, 0xfffffffe, RZ, 0xc0, !PT ;  /* 0xfffffffe100ba812 */ /* 0x010fe400078ec0ff */
[----:B------:R-:W-:Y:S02]  /*10070*/  @!P3 LOP3.LUT R17, R17, 0xfffffffe, RZ, 0xc0, !PT ;  /* 0xfffffffe1111b812 */ /* 0x000fe400078ec0ff */
[----:B-----5:R-:W-:Y:S01]  /*10080*/  @!P4 LOP3.LUT R13, R20, 0xfffffffe, RZ, 0xc0, !PT ;  /* 0xfffffffe140dc812 */ /* 0x020fe200078ec0ff */
[----:B-1----:R-:W-:-:S04]  /*10090*/  @!P0 IMAD.WIDE R4, R9, 0x4, R2 ;  /* 0x0000000409048825 */ /* 0x002fc800078e0202 */
[--C-:B--2---:R-:W-:Y:S01]  /*100a0*/  @!P1 IMAD.WIDE R6, R15, 0x4, R2.reuse ;  /* 0x000000040f069825 */ /* 0x104fe200078e0202 */
        /* <DEDUP_REMOVED lines=15> */
.L_x_7479:
        /* <DEDUP_REMOVED lines=8> */
[----:B--2---:R-:W-:Y:S02]  /*10220*/  IMAD R3, R6, UR4, RZ ;  /* 0x0000000406037c24 */ /* 0x004fe4000f8e02ff */
[----:B------:R-:W-:-:S05]  /*10230*/  VIADD R0, R0, 0xffffff80 ;  /* 0xffffff8000007836 */ /* 0x000fca0000000000 */
[----:B------:R-:W-:-:S13]  /*10240*/  ISETP.GE.AND P0, PT, R0, R3, PT ;  /* 0x000000030000720c */ /* 0x000fda0003f06270 */
[----:B------:R-:W-:Y:S05]  /*10250*/  @P0 BRA `(.L_x_7433) ;  /* 0x0000004800800947 */ /* 0x000fea0003800000 */
[----:B------:R-:W2:Y:S01]  /*10260*/  LDL R4, [R1] ;  /* 0x0000000001047983 */ /* 0x000ea20000100800 */
[----:B------:R-:W-:Y:S01]  /*10270*/  ISETP.NE.AND P0, PT, R6, 0x1, PT ;  /* 0x000000010600780c */ /* 0x000fe20003f05270 */
[----:B------:R-:W-:Y:S01]  /*10280*/  S2UR UR7, SR_CTAID.Z ;  /* 0x00000000000779c3 */ /* 0x000fe20000002700 */
[----:B------:R-:W-:Y:S01]  /*10290*/  ULDC.64 UR8, c[0x0][0xcd0] ;  /* 0x0003340000087ab9 */ /* 0x000fe20000000a00 */
[----:B------:R-:W-:-:S06]  /*102a0*/  IMAD.MOV.U32 R5, RZ, RZ, R0 ;  /* 0x000000ffff057224 */ /* 0x000fcc00078e0000 */
[----:B------:R-:W1:Y:S08]  /*102b0*/  LDC.64 R10, c[0x0][0xcd8] ;  /* 0x00033600ff0a7b82 */ /* 0x000e700000000a00 */
[----:B------:R-:W3:Y:S08]  /*102c0*/  @P0 LDC R7, c[0x0][0xcec] ;  /* 0x00033b00ff070b82 */ /* 0x000ef00000000800 */
[----:B------:R-:W4:Y:S08]  /*102d0*/  @P0 LDC R9, c[0x0][0xcf0] ;  /* 0x00033c00ff090b82 */ /* 0x000f300000000800 */
[----:B------:R-:W5:Y:S08]  /*102e0*/  S2UR UR10, SR_CTAID.Y ;  /* 0x00000000000a79c3 */ /* 0x000f700000002600 */
[----:B------:R-:W5:Y:S01]  /*102f0*/  LDC R8, c[0x0][0xd50] ;  /* 0x00035400ff087b82 */ /* 0x000f620000000800 */
[----:B--2---:R-:W-:Y:S01]  /*10300*/  R2UR UR11, R4 ;  /* 0x00000000040b72ca */ /* 0x004fe200000e0000 */
[----:B---3--:R-:W-:-:S05]  /*10310*/  @P0 IMAD.HI.U32 R4, R0, R7, RZ ;  /* 0x0000000700040227 */ /* 0x008fca00078e00ff */
[----:B----4-:R-:W-:-:S07]  /*10320*/  @P0 SHF.R.U32.HI R5, RZ, R9, R4 ;  /* 0x00000009ff050219 */ /* 0x010fce0000011604 */
[----:B------:R-:W-:Y:S02]  /*10330*/  USHF.R.S32.HI UR6, URZ, 0x1f, UR11 ;  /* 0x0000001f3f067899 */ /* 0x000fe4000801140b */
[----:B------:R-:W-:Y:S01]  /*10340*/  IMAD R7, RZ, RZ, -UR11 ;  /* 0x8000000bff077e24 */ /* 0x000fe2000f8e02ff */
[----:B------:R-:W-:Y:S02]  /*10350*/  UIMAD.WIDE.U32 UR4, UR11, UR8, URZ ;  /* 0x000000080b0472a5 */ /* 0x000fe4000f8e003f */
[----:B------:R-:W-:Y:S01]  /*10360*/  UIMAD UR6, UR6, UR8, URZ ;  /* 0x00000008060672a4 */ /* 0x000fe2000f8e023f */
[----:B-----5:R-:W-:Y:S01]  /*10370*/  IMAD R9, R8, R7, UR10 ;  /* 0x0000000a08097e24 */ /* 0x020fe2000f8e0207 */
[----:B------:R-:W-:Y:S01]  /*10380*/  USHF.R.S32.HI UR8, URZ, 0x1f, UR7 ;  /* 0x0000001f3f087899 */ /* 0x000fe20008011407 */
[----:B------:R-:W-:Y:S01]  /*10390*/  IMAD.MOV R7, RZ, RZ, -R5 ;  /* 0x000000ffff077224 */ /* 0x000fe200078e0a05 */
[----:B------:R-:W-:Y:S01]  /*103a0*/  UIMAD UR6, UR11, UR9, UR6 ;  /* 0x000000090b0672a4 */ /* 0x000fe2000f8e0206 */
[----:B------:R-:W-:Y:S01]  /*103b0*/  IMAD.U32 R3, RZ, RZ, UR5 ;  /* 0x00000005ff037e24 */ /* 0x000fe2000f8e00ff */
[----:B------:R-:W-:Y:S01]  /*103c0*/  SHF.R.S32.HI R4, RZ, 0x1f, R9 ;  /* 0x0000001fff047819 */ /* 0x000fe20000011409 */
[----:B------:R-:W-:Y:S01]  /*103d0*/  IMAD.U32 R2, RZ, RZ, UR4 ;  /* 0x00000004ff027e24 */ /* 0x000fe2000f8e00ff */
[----:B------:R-:W-:Y:S01]  /*103e0*/  UIADD3 UR6, UR5, UR6, URZ ;  /* 0x0000000605067290 */ /* 0x000fe2000fffe03f */
[----:B-1----:R-:W-:-:S02]  /*103f0*/  IMAD R12, R10, UR8, RZ ;  /* 0x000000080a0c7c24 */ /* 0x002fc4000f8e02ff */
[----:B------:R-:W-:Y:S01]  /*10400*/  ULDC.64 UR4, c[0x0][0xce0] ;  /* 0x0003380000047ab9 */ /* 0x000fe20000000a00 */
[----:B------:R-:W-:Y:S02]  /*10410*/  IMAD R7, R6, R7, R0 ;  /* 0x0000000706077224 */ /* 0x000fe400078e0200 */
[----:B------:R-:W-:Y:S01]  /*10420*/  MOV R3, UR6 ;  /* 0x0000000600037c02 */ /* 0x000fe20008000f00 */
[----:B------:R-:W-:Y:S02]  /*10430*/  IMAD R11, R11, UR7, R12 ;  /* 0x000000070b0b7c24 */ /* 0x000fe4000f8e020c */
[----:B------:R-:W-:Y:S01]  /*10440*/  IMAD R4, R4, UR4, RZ ;  /* 0x0000000404047c24 */ /* 0x000fe2000f8e02ff */
[----:B------:R-:W-:Y:S01]  /*10450*/  SHF.R.S32.HI R0, RZ, 0x1f, R7 ;  /* 0x0000001fff007819 */ /* 0x000fe20000011407 */
[----:B------:R-:W-:-:S04]  /*10460*/  IMAD.WIDE.U32 R2, R10, UR7, R2 ;  /* 0x000000070a027c25 */ /* 0x000fc8000f8e0002 */
[----:B------:R-:W-:Y:S02]  /*10470*/  IMAD.IADD R3, R11, 0x1, R3 ;  /* 0x000000010b037824 */ /* 0x000fe400078e0203 */
[C---:B------:R-:W-:Y:S02]  /*10480*/  IMAD R4, R9.reuse, UR5, R4 ;  /* 0x0000000509047c24 */ /* 0x040fe4000f8e0204 */
[----:B------:R-:W-:Y:S01]  /*10490*/  IMAD.WIDE.U32 R2, R9, UR4, R2 ;  /* 0x0000000409027c25 */ /* 0x000fe2000f8e0002 */
[----:B------:R-:W-:Y:S01]  /*104a0*/  SHF.R.S32.HI R9, RZ, 0x1f, R5 ;  /* 0x0000001fff097819 */ /* 0x000fe20000011405 */
[----:B------:R-:W-:Y:S02]  /*104b0*/  ULDC.64 UR4, c[0x0][0xcc8] ;  /* 0x0003320000047ab9 */ /* 0x000fe40000000a00 */
[----:B------:R-:W-:Y:S01]  /*104c0*/  IMAD R0, R0, UR4, RZ ;  /* 0x0000000400007c24 */ /* 0x000fe2000f8e02ff */
[----:B------:R-:W-:-:S03]  /*104d0*/  IADD3 R2, P0, R5, R2, RZ ;  /* 0x0000000205027210 */ /* 0x000fc60007f1e0ff */
[----:B------:R-:W-:Y:S01]  /*104e0*/  IMAD R5, R7, UR5, R0 ;  /* 0x0000000507057c24 */ /* 0x000fe2000f8e0200 */
[----:B------:R-:W-:-:S03]  /*104f0*/  IADD3.X R3, R9, R3, R4, P0, !PT ;  /* 0x0000000309037210 */ /* 0x000fc600007fe404 */
        /* <DEDUP_REMOVED lines=8> */
.L_x_7431:
        /* <DEDUP_REMOVED lines=18> */
.L_x_7483:
[----:B------:R-:W-:Y:S01]  /*106a0*/  ULDC UR43, c[0x0][0xd50] ;  /* 0x00035400002b7ab9 */ /* 0x000fe20000000800 */
[----:B------:R-:W-:Y:S01]  /*106b0*/  UMOV UR39, UR6 ;  /* 0x0000000600277c82 */ /* 0x000fe20008000000 */
[----:B------:R-:W-:-:S11]  /*106c0*/  UISETP.NE.AND UP0, UPT, UR43, 0x1, UPT ;  /* 0x000000012b00788c */ /* 0x000fd6000bf05270 */
[----:B------:R-:W-:Y:S01]  /*106d0*/  @UP0 ULDC UR4, c[0x0][0xd54] ;  /* 0x0003550000040ab9 */ /* 0x000fe20000000800 */
[----:B------:R-:W-:Y:S01]  /*106e0*/  @UP0 ULDC UR7, c[0x0][0xd58] ;  /* 0x0003560000070ab9 */ /* 0x000fe20000000800 */
[----:B------:R-:W-:-:S04]  /*106f0*/  UIMAD.WIDE.U32 UR4, UR6, UR4, URZ ;  /* 0x00000004060472a5 */ /* 0x000fc8000f8e003f */
[----:B------:R-:W-:-:S12]  /*10700*/  @UP0 USHF.R.U32.HI UR39, URZ, UR7, UR5 ;  /* 0x000000073f270299 */ /* 0x000fd80008011605 */
.L_x_7484:
        /* <DEDUP_REMOVED lines=8> */
[----:B------:R-:W0:Y:S01]  /*10790*/  S2UR UR46, SR_CTAID.X ;  /* 0x00000000002e79c3 */ /* 0x000e220000002500 */
[----:B------:R-:W-:Y:S01]  /*107a0*/  UISETP.NE.U32.AND UP0, UPT, UR4, URZ, UPT ;  /* 0x0000003f0400728c */ /* 0x000fe2000bf05070 */
[----:B------:R-:W-:Y:S01]  /*107b0*/  MOV R30, RZ ;  /* 0x000000ff001e7202 */ /* 0x000fe20000000f00 */
[----:B------:R-:W-:Y:S01]  /*107c0*/  ULDC UR6, c[0x0][0x448] ;  /* 0x0001120000067ab9 */ /* 0x000fe20000000800 */
[----:B------:R-:W-:Y:S01]  /*107d0*/  ULDC UR7, c[0x0][0x2f0] ;  /* 0x0000bc0000077ab9 */ /* 0x000fe20000000800 */
[----:B------:R-:W-:Y:S02]  /*107e0*/  UISETP.NE.AND.EX UP0, UPT, UR5, URZ, UPT, UP0 ;  /* 0x0000003f0500728c */ /* 0x000fe4000bf05300 */
[----:B------:R-:W-:-:S04]  /*107f0*/  UISETP.NE.AND UP1, UPT, UR6, 0x1, UPT ;  /* 0x000000010600788c */ /* 0x000fc8000bf25270 */
[----:B------:R-:W-:-:S05]  /*10800*/  PLOP3.LUT P0, PT, PT, PT, UP0, 0x80, 0x0 ;  /* 0x000000000000781c */ /* 0x000fca0003f0f008 */
[----:B------:R-:W-:Y:S02]  /*10810*/  @UP0 ULDC.64 UR4, c[0x0][0xb20] ;  /* 0x0002c80000040ab9 */ /* 0x000fe40000000a00 */
[----:B------:R-:W-:Y:S01]  /*10820*/  @UP0 UIMAD.WIDE UR4, UR45, 0x4, UR4 ;  /* 0x000000042d0408a5 */ /* 0x000fe2000f8e0204 */
[----:B------:R-:W-:-:S05]  /*10830*/  @UP1 ULDC UR8, c[0x0][0x450] ;  /* 0x0001140000081ab9 */ /* 0x000fca0000000800 */
[----:B------:R-:W-:Y:S02]  /*10840*/  IMAD.U32 R2, RZ, RZ, UR4 ;  /* 0x00000004ff027e24 */ /* 0x000fe4000f8e00ff */
[----:B------:R-:W-:Y:S01]  /*10850*/  IMAD.U32 R3, RZ, RZ, UR5 ;  /* 0x00000005ff037e24 */ /* 0x000fe2000f8e00ff */
[----:B------:R-:W-:Y:S02]  /*10860*/  ULDC.64 UR4, c[0x0][0x418] ;  /* 0x0001060000047ab9 */ /* 0x000fe40000000a00 */
[----:B------:R-:W-:Y:S02]  /*10870*/  UISETP.NE.U32.AND UP0, UPT, UR4, URZ, UPT ;  /* 0x0000003f0400728c */ /* 0x000fe4000bf05070 */
[----:B0-----:R-:W-:Y:S01]  /*10880*/  ULEA UR6, UR46, 0x3f, 0x6 ;  /* 0x0000003f2e067891 */ /* 0x001fe2000f8e303f */
[----:B------:R0:W5:Y:S01]  /*10890*/  @P0 LDG.E R30, desc[UR36][R2.64] ;  /* 0x00000024021e0981 */ /* 0x000162000c1e1900 */
[----:B------:R-:W-:Y:S01]  /*108a0*/  UISETP.NE.AND.EX UP0, UPT, UR5, URZ, UPT, UP0 ;  /* 0x0000003f0500728c */ /* 0x000fe2000bf05300 */
[----:B------:R-:W-:Y:S01]  /*108b0*/  ULDC UR4, c[0x0][0x424] ;  /* 0x0001090000047ab9 */ /* 0x000fe20000000800 */
[----:B------:R-:W-:-:S02]  /*108c0*/  UP2UR UR47, UPR, URZ, 0x2 ;  /* 0x000000023f2f7883 */ /* 0x000fc40008000000 */
[----:B------:R-:W-:Y:S02]  /*108d0*/  USEL UR40, UR4, 0x1, UP0 ;  /* 0x0000000104287887 */ /* 0x000fe40008000000 */
[----:B------:R-:W-:Y:S01]  /*108e0*/  USHF.R.U32.HI UR9, URZ, 0x10, UR43 ;  /* 0x000000103f097899 */ /* 0x000fe2000801162b */
[----:B------:R-:W-:Y:S01]  /*108f0*/  @UP1 ULDC UR4, c[0x0][0x44c] ;  /* 0x0001130000041ab9 */ /* 0x000fe20000000800 */
[----:B------:R-:W-:Y:S02]  /*10900*/  UIMAD UR40, UR40, UR7, URZ ;  /* 0x00000007282872a4 */ /* 0x000fe4000f8e023f */
[----:B------:R-:W-:Y:S01]  /*10910*/  UIMAD.WIDE.U32 UR4, UR6, UR4, URZ ;  /* 0x00000004060472a5 */ /* 0x000fe2000f8e003f */
[----:B------:R-:W-:Y:S01]  /*10920*/  ULDC UR7, c[0x0][0x288] ;  /* 0x0000a20000077ab9 */ /* 0x000fe20000000800 */
[----:B------:R-:W-:Y:S02]  /*10930*/  UIADD3 UR4, UR40, 0x3f, URZ ;  /* 0x0000003f28047890 */ /* 0x000fe4000fffe03f */
[----:B------:R-:W-:-:S02]  /*10940*/  UIADD3 UR7, UR40, 0x40, -UR7 ;  /* 0x0000004028077890 */ /* 0x000fc4000fffe807 */
[----:B------:R-:W-:Y:S02]  /*10950*/  @UP1 USHF.R.U32.HI UR6, URZ, UR8, UR5 ;  /* 0x000000083f061299 */ /* 0x000fe40008011605 */
[----:B------:R-:W-:Y:S02]  /*10960*/  USHF.R.S32.HI UR5, URZ, 0x1f, UR4 ;  /* 0x0000001f3f057899 */ /* 0x000fe40008011404 */
[----:B------:R-:W-:Y:S02]  /*10970*/  UIADD3 UR7, UR7, UR6, URZ ;  /* 0x0000000607077290 */ /* 0x000fe4000fffe03f */
[----:B------:R-:W-:Y:S02]  /*10980*/  ULEA.HI UR5, UR5, UR4, URZ, 0x6 ;  /* 0x0000000405057291 */ /* 0x000fe4000f8f303f */
[----:B------:R-:W-:Y:S02]  /*10990*/  USHF.R.S32.HI UR6, URZ, 0x1f, UR7 ;  /* 0x0000001f3f067899 */ /* 0x000fe40008011407 */
[----:B------:R-:W-:-:S02]  /*109a0*/  USHF.R.S32.HI UR41, URZ, 0x6, UR5 ;  /* 0x000000063f297899 */ /* 0x000fc40008011405 */
[----:B------:R-:W-:Y:S02]  /*109b0*/  ULEA.HI UR6, UR6, UR7, URZ, 0x6 ;  /* 0x0000000706067291 */ /* 0x000fe4000f8f303f */
[----:B------:R-:W-:Y:S02]  /*109c0*/  ULOP3.LUT UR43, UR43, 0xffff, URZ, 0xc0, !UPT ;  /* 0x0000ffff2b2b7892 */ /* 0x000fe4000f8ec03f */
[----:B------:R-:W-:Y:S01]  /*109d0*/  USHF.R.S32.HI UR42, URZ, 0x6, UR6 ;  /* 0x000000063f2a7899 */ /* 0x000fe20008011406 */
[----:B------:R-:W-:-:S03]  /*109e0*/  UMOV UR38, URZ ;  /* 0x0000003f00267c82 */ /* 0x000fc60008000000 */
[----:B------:R-:W-:-:S04]  /*109f0*/  UISETP.LT.AND UP0, UPT, UR41, UR42, UPT ;  /* 0x0000002a2900728c */ /* 0x000fc8000bf01270 */
[----:B------:R-:W-:Y:S02]  /*10a00*/  USEL UR11, UR41, UR42, UP0 ;  /* 0x0000002a290b7287 */ /* 0x000fe40008000000 */
[----:B------:R-:W-:Y:S02]  /*10a10*/  UISETP.NE.AND UP0, UPT, UR9, URZ, UPT ;  /* 0x0000003f0900728c */ /* 0x000fe4000bf05270 */
[----:B------:R-:W-:-:S06]  /*10a20*/  UISETP.GE.AND UP1, UPT, UR11, 0x1, UPT ;  /* 0x000000010b00788c */ /* 0x000fcc000bf26270 */
[----:B------:R-:W-:-:S03]  /*10a30*/  PLOP3.LUT P0, PT, PT, PT, UP1, 0x80, 0x0 ;  /* 0x000000000000781c */ /* 0x000fc60003f0f018 */
[----:B------:R-:W-:-:S10]  /*10a40*/  @!UP0 ULDC UR9, c[0x0][0xae8] ;  /* 0x0002ba0000098ab9 */ /* 0x000fd40000000800 */
        /* <DEDUP_REMOVED lines=31> */
.L_x_7486:
        /* <DEDUP_REMOVED lines=31> */
.L_x_7487:
        /* <DEDUP_REMOVED lines=20> */
.L_x_7489:
[----:B------:R0:W1:Y:S01]  /*10f70*/  LDC.64 R2, c[0x4][R16] ;  /* 0x0100000010027b82 */ /* 0x0000620000000a00 */
[----:B------:R-:W-:Y:S01]  /*10f80*/  ULDC.64 UR4, c[0x4][0xf0] ;  /* 0x01003c0000047ab9 */ /* 0x000fe20000000a00 */
[----:B------:R-:W-:Y:S01]  /*10f90*/  ULDC.64 UR6, c[0x4][0xf8] ;  /* 0x01003e0000067ab9 */ /* 0x000fe20000000a00 */
[----:B------:R-:W-:Y:S01]  /*10fa0*/  MOV R4, UR4 ;  /* 0x0000000400047c02 */ /* 0x000fe20008000f00 */
        /* <DEDUP_REMOVED lines=11> */
.L_x_7488:
[----:B------:R-:W-:Y:S01]  /*11060*/  ULDC.64 UR4, c[0x0][0xaf0] ;  /* 0x0002bc0000047ab9 */ /* 0x000fe20000000a00 */
[----:B------:R-:W-:Y:S01]  /*11070*/  MOV R25, UR45 ;  /* 0x0000002d00197c02 */ /* 0x000fe20008000f00 */
        /* <DEDUP_REMOVED lines=88> */
.L_x_7536:
[----:B------:R-:W2:Y:S01]  /*11600*/  LDL R0, [R1+0x4] ;  /* 0x0000040001007983 */ /* 0x000ea20000100800 */
[----:B------:R-:W-:Y:S01]  /*11610*/  ISETP.GT.U32.AND P1, PT, R31, 0x3f, PT ;  /* 0x0000003f1f00780c */ /* 0x000fe20003f24070 */
[----:B------:R-:W-:Y:S01]  /*11620*/  IMAD.U32 R23, RZ, RZ, UR39 ;  /* 0x00000027ff177e24 */ /* 0x000fe2000f8e00ff */
[----:B------:R-:W-:Y:S02]  /*11630*/  LOP3.LUT R16, R16, 0xfffffbff, RZ, 0xc0, !PT ;  /* 0xfffffbff10107812 */ /* 0x000fe400078ec0ff */
[----:B------:R-:W-:Y:S02]  /*11640*/  LOP3.LUT R34, R3, R34, RZ, 0xfc, !PT ;  /* 0x0000002203227212 */ /* 0x000fe400078efcff */
        /* <DEDUP_REMOVED lines=11> */
.L_x_7491:
[----:B------:R-:W-:-:S05]  /*11700*/  IMAD.MOV.U32 R0, RZ, RZ, 0x1 ;  /* 0x00000001ff007424 */ /* 0x000fca00078e00ff */
[----:B------:R-:W-:-:S04]  /*11710*/  SHF.L.U32 R0, R0, 0x1f, RZ ;  /* 0x0000001f00007819 */ /* 0x000fc800000006ff */
[----:B------:R-:W0:Y:S02]  /*11720*/  SYNCS.PHASECHK.TRANS64.TRYWAIT P0, [UR44+0x38840], R0 ;  /* 0x03884000ff0075a7 */ /* 0x000e24000800016c */
[----:B0-----:R-:W-:Y:S05]  /*11730*/  @!P0 BRA `(.L_x_7492) ;  /* 0x0000003800108947 */ /* 0x001fea0003800000 */
.L_x_7537:
        /* <DEDUP_REMOVED lines=58> */
.L_x_7547:
[----:B------:R-:W-:-:S13]  /*11ae0*/  ISETP.GE.AND P0, PT, R18, 0x31, PT ;  /* 0x000000311200780c */ /* 0x000fda0003f06270 */
[----:B0-2---:R-:W-:-:S04]  /*11af0*/  @P0 LEA R2, P1, R22, R14, 0x1 ;  /* 0x0000000e16020211 */ /* 0x005fc800078208ff */
[----:B-1----:R-:W-:Y:S02]  /*11b00*/  @P0 IADD3.X R3, RZ, R5, RZ, P1, !PT ;  /* 0x00000005ff030210 */ /* 0x002fe40000ffe4ff */
[----:B------:R-:W-:-:S05]  /*11b10*/  @P0 LEA R5, R24, UR44, 0x1 ;  /* 0x0000002c18050c11 */ /* 0x000fca000f8e08ff */
        /* <DEDUP_REMOVED lines=11> */
.L_x_7494:
        /* <DEDUP_REMOVED lines=17> */
[----:B------:R-:W-:-:S02]  /*11ce0*/  IMAD.U32 R7, RZ, RZ, UR7 ;  /* 0x00000007ff077e24 */ /* 0x000fc4000f8e00ff */
[----:B------:R-:W-:Y:S02]  /*11cf0*/  IMAD.U32 R10, RZ, RZ, UR8 ;  /* 0x00000008ff0a7e24 */ /* 0x000fe4000f8e00ff */
[----:B------:R-:W-:Y:S02]  /*11d00*/  IMAD.U32 R11, RZ, RZ, UR9 ;  /* 0x00000009ff0b7e24 */ /* 0x000fe4000f8e00ff */
[----:B------:R-:W-:Y:S02]  /*11d10*/  IMAD.MOV.U32 R8, RZ, RZ, 0x70 ;  /* 0x00000070ff087424 */ /* 0x000fe400078e00ff */
[----:B------:R-:W-:-:S07]  /*11d20*/  IMAD.MOV.U32 R13, RZ, RZ, RZ ;  /* 0x000000ffff0d7224 */ /* 0x000fce00078e00ff */
[----:B------:R-:W-:-:S07]  /*11d30*/  LEPC R20, `(.L_x_7495) ;  /* 0x000000001014794e */ /* 0x000fce0000000000 */
[----:B0-----:R-:W-:Y:S05]  /*11d40*/  CALL.ABS.NOINC R2 ;  /* 0x0000000002007343 */ /* 0x001fea0003c00000 */
.L_x_7495:
[----:B------:R-:W-:Y:S01]  /*11d50*/  UISETP.NE.AND UP0, UPT, UR47, URZ, UPT ;  /* 0x0000003f2f00728c */ /* 0x000fe2000bf05270 */
[----:B------:R-:W-:Y:S01]  /*11d60*/  IMAD.U32 R28, RZ, RZ, UR46 ;  /* 0x0000002eff1c7e24 */ /* 0x000fe2000f8e00ff */
[----:B------:R-:W-:Y:S01]  /*11d70*/  R2UR UR6, R23 ;  /* 0x00000000170672ca */ /* 0x000fe200000e0000 */
[----:B------:R-:W-:Y:S01]  /*11d80*/  ULDC.64 UR8, c[0x0][0x2d8] ;  /* 0x0000b60000087ab9 */ /* 0x000fe20000000a00 */
[----:B------:R-:W0:Y:S01]  /*11d90*/  LDC R7, c[0x0][0x448] ;  /* 0x00011200ff077b82 */ /* 0x000e220000000800 */
[----:B------:R-:W-:Y:S01]  /*11da0*/  IMAD R28, R28, 0x40, R31 ;  /* 0x000000401c1c7824 */ /* 0x000fe200078e021f */
[----:B------:R-:W-:Y:S01]  /*11db0*/  PLOP3.LUT P0, PT, PT, PT, UP0, 0x80, 0x0 ;  /* 0x000000000000781c */ /* 0x000fe20003f0f008 */
[----:B------:R-:W1:Y:S02]  /*11dc0*/  S2R R20, SR_TID.X ;  /* 0x0000000000147919 */ /* 0x000e640000002100 */
[----:B------:R-:W-:Y:S02]  /*11dd0*/  IMAD.MOV.U32 R11, RZ, RZ, R28 ;  /* 0x000000ffff0b7224 */ /* 0x000fe400078e001c */
[----:B------:R-:W-:-:S04]  /*11de0*/  @UP0 ULDC UR4, c[0x0][0x44c] ;  /* 0x0001130000040ab9 */ /* 0x000fc80000000800 */
[----:B------:R-:W-:-:S04]  /*11df0*/  UIMAD UR6, UR6, UR8, URZ ;  /* 0x00000008060672a4 */ /* 0x000fc8000f8e023f */
[----:B------:R-:W-:Y:S01]  /*11e00*/  @P0 IMAD.HI.U32 R0, R28, UR4, RZ ;  /* 0x000000041c000c27 */ /* 0x000fe2000f8e00ff */
[----:B------:R-:W-:Y:S01]  /*11e10*/  PLOP3.LUT P0, PT, PT, PT, UP0, 0x80, 0x0 ;  /* 0x000000000000781c */ /* 0x000fe20003f0f008 */
[----:B------:R-:W-:Y:S01]  /*11e20*/  @UP0 ULDC UR4, c[0x0][0x450] ;  /* 0x0001140000040ab9 */ /* 0x000fe20000000800 */
[----:B------:R-:W-:-:S11]  /*11e30*/  UIMAD UR6, UR39, UR9, UR6 ;  /* 0x00000009270672a4 */ /* 0x000fd6000f8e0206 */
[----:B------:R-:W-:Y:S01]  /*11e40*/  @P0 SHF.R.U32.HI R11, RZ, UR4, R0 ;  /* 0x00000004ff0b0c19 */ /* 0x000fe20008011600 */
[----:B------:R-:W-:-:S03]  /*11e50*/  UIMAD.WIDE.U32 UR4, UR39, UR8, URZ ;  /* 0x00000008270472a5 */ /* 0x000fc6000f8e003f */
[----:B------:R-:W-:Y:S01]  /*11e60*/  ULDC.64 UR8, c[0x0][0x2e0] ;  /* 0x0000b80000087ab9 */ /* 0x000fe20000000a00 */
[----:B------:R-:W-:Y:S01]  /*11e70*/  UIADD3 UR5, UR5, UR6, URZ ;  /* 0x0000000605057290 */ /* 0x000fe2000fffe03f */
[----:B------:R-:W-:Y:S01]  /*11e80*/  SHF.R.S32.HI R0, RZ, 0x1f, R11 ;  /* 0x0000001fff007819 */ /* 0x000fe2000001140b */
[----:B------:R-:W-:Y:S01]  /*11e90*/  UIMAD UR6, UR49, UR8, URZ ;  /* 0x00000008310672a4 */ /* 0x000fe2000f8e023f */
[----:B-1----:R-:W-:Y:S01]  /*11ea0*/  LOP3.LUT R20, R20, 0x7f, RZ, 0xc0, !PT ;  /* 0x0000007f14147812 */ /* 0x002fe200078ec0ff */
[----:B------:R-:W-:Y:S02]  /*11eb0*/  UIMAD.WIDE.U32 UR4, UR45, UR8, UR4 ;  /* 0x000000082d0472a5 */ /* 0x000fe4000f8e0004 */
[----:B------:R-:W-:Y:S01]  /*11ec0*/  UIMAD UR6, UR45, UR9, UR6 ;  /* 0x000000092d0672a4 */ /* 0x000fe2000f8e0206 */
[----:B------:R-:W-:-:S03]  /*11ed0*/  SHF.R.U32.HI R20, RZ, 0x3, R20 ;  /* 0x00000003ff147819 */ /* 0x000fc60000011614 */
[----:B------:R-:W-:Y:S01]  /*11ee0*/  IMAD.U32 R5, RZ, RZ, UR5 ;  /* 0x00000005ff057e24 */ /* 0x000fe2000f8e00ff */
[----:B------:R-:W-:Y:S01]  /*11ef0*/  UIADD3 UR6, UR5, UR6, URZ ;  /* 0x0000000605067290 */ /* 0x000fe2000fffe03f */
[----:B------:R-:W-:Y:S02]  /*11f00*/  IMAD.U32 R4, RZ, RZ, UR4 ;  /* 0x00000004ff047e24 */ /* 0x000fe4000f8e00ff */
[----:B------:R-:W-:Y:S01]  /*11f10*/  IMAD.MOV R5, RZ, RZ, -R11 ;  /* 0x000000ffff057224 */ /* 0x000fe200078e0a0b */
[----:B------:R-:W-:Y:S02]  /*11f20*/  ULDC.64 UR4, c[0x0][0x2d0] ;  /* 0x0000b40000047ab9 */ /* 0x000fe40000000a00 */
[----:B------:R-:W-:Y:S01]  /*11f30*/  IMAD R0, R0, UR4, RZ ;  /* 0x0000000400007c24 */ /* 0x000fe2000f8e02ff */
[----:B------:R-:W-:Y:S01]  /*11f40*/  MOV R2, R4 ;  /* 0x0000000400027202 */ /* 0x000fe20000000f00 */
[----:B0-----:R-:W-:Y:S02]  /*11f50*/  IMAD R5, R7, R5, R28 ;  /* 0x0000000507057224 */ /* 0x001fe400078e021c */
[----:B------:R-:W-:-:S02]  /*11f60*/  IMAD.U32 R3, RZ, RZ, UR6 ;  /* 0x00000006ff037e24 */ /* 0x000fc4000f8e00ff */
[C---:B------:R-:W-:Y:S01]  /*11f70*/  IMAD R9, R11.reuse, UR5, R0 ;  /* 0x000000050b097c24 */ /* 0x040fe2000f8e0200 */
[----:B------:R-:W-:Y:S01]  /*11f80*/  SHF.R.S32.HI R0, RZ, 0x1f, R5 ;  /* 0x0000001fff007819 */ /* 0x000fe20000011405 */
[----:B------:R-:W-:Y:S01]  /*11f90*/  IMAD.WIDE.U32 R2, R11, UR4, R2 ;  /* 0x000000040b027c25 */ /* 0x000fe2000f8e0002 */
[----:B------:R-:W-:-:S03]  /*11fa0*/  ULDC.64 UR4, c[0x0][0x2c8] ;  /* 0x0000b20000047ab9 */ /* 0x000fc60000000a00 */
        /* <DEDUP_REMOVED lines=13> */
[----:B------:R-:W-:Y:S01]  /*12080*/  IMAD.U32 R6, RZ, RZ, UR46 ;  /* 0x0000002eff067e24 */ /* 0x000fe2000f8e00ff */
[----:B------:R-:W-:Y:S01]  /*12090*/  ULDC UR4, c[0x0][0x288] ;  /* 0x0000a20000047ab9 */ /* 0x000fe20000000800 */
[----:B------:R-:W-:Y:S01]  /*120a0*/  LOP3.LUT R16, R16, 0xfffffeff, RZ, 0xc0, !PT ;  /* 0xfffffeff10107812 */ /* 0x000fe200078ec0ff */
[----:B------:R-:W1:Y:S01]  /*120b0*/  SHFL.IDX PT, R2, R4, RZ, 0x181f ;  /* 0x00181fff04027589 */ /* 0x000e6200000e0000 */
[----:B------:R-:W-:Y:S02]  /*120c0*/  IMAD R5, R7, UR4, RZ ;  /* 0x0000000407057c24 */ /* 0x000fe4000f8e02ff */
[----:B------:R-:W-:Y:S01]  /*120d0*/  IMAD R6, R6, 0x40, R20 ;  /* 0x0000004006067824 */ /* 0x000fe200078e0214 */
[----:B------:R-:W2:Y:S03]  /*120e0*/  SHFL.IDX PT, R7, R0, 0x1, 0x181f ;  /* 0x00381f0000077f89 */ /* 0x000ea600000e0000 */
[C---:B------:R-:W-:Y:S01]  /*120f0*/  VIADD R8, R6.reuse, 0x10 ;  /* 0x0000001006087836 */ /* 0x040fe20000000000 */
[-C--:B------:R-:W-:Y:S01]  /*12100*/  ISETP.GE.AND P2, PT, R6, R5.reuse, PT ;  /* 0x000000050600720c */ /* 0x080fe20003f46270 */
[----:B------:R-:W3:Y:S03]  /*12110*/  SHFL.IDX PT, R9, R4, 0x1, 0x181f ;  /* 0x00381f0004097f89 */ /* 0x000ee600000e0000 */
[----:B------:R-:W-:-:S09]  /*12120*/  ISETP.GE.AND P3, PT, R8, R5, PT ;  /* 0x000000050800720c */ /* 0x000fd20003f66270 */
[----:B0-----:R-:W-:Y:S02]  /*12130*/  @!P2 LEA R3, P1, R22, R14, 0x1 ;  /* 0x0000000e1603a211 */ /* 0x001fe400078208ff */
[----:B------:R-:W-:Y:S01]  /*12140*/  @!P2 LEA R8, R24, UR44, 0x1 ;  /* 0x0000002c1808ac11 */ /* 0x000fe2000f8e08ff */
[----:B------:R-:W-:Y:S01]  /*12150*/  SHFL.IDX PT, R14, R0, 0x3, 0x181f ;  /* 0x00781f00000e7f89 */ /* 0x000fe200000e0000 */
[----:B------:R-:W-:Y:S01]  /*12160*/  @P2 LOP3.LUT R16, R16, 0x100, RZ, 0xfc, !PT ;  /* 0x0000010010102812 */ /* 0x000fe200078efcff */
[----:B-1----:R-:W-:Y:S01]  /*12170*/  @!P2 IMAD.X R2, RZ, RZ, R2, P1 ;  /* 0x000000ffff02a224 */ /* 0x002fe200008e0602 */
[----:B------:R-:W-:Y:S02]  /*12180*/  @!P3 LEA R10, R24, UR44, 0x1 ;  /* 0x0000002c180abc11 */ /* 0x000fe4000f8e08ff */
[----:B--2---:R-:W-:Y:S02]  /*12190*/  @!P3 LEA R7, P1, R22, R7, 0x1 ;  /* 0x000000071607b211 */ /* 0x004fe400078208ff */
[----:B------:R-:W-:-:S02]  /*121a0*/  @!P2 LOP3.LUT R3, R3, R2, RZ, 0x3c, !PT ;  /* 0x000000020303a212 */ /* 0x000fc400078e3cff */
[----:B---3--:R-:W-:Y:S02]  /*121b0*/  @!P3 IADD3.X R9, RZ, R9, RZ, P1, !PT ;  /* 0x00000009ff09b210 */ /* 0x008fe40000ffe4ff */
        /* <DEDUP_REMOVED lines=21> */
.L_x_7556:
[----:B------:R-:W-:Y:S01]  /*12310*/  VIADD R6, R6, 0x30 ;  /* 0x0000003006067836 */ /* 0x000fe20000000000 */
[----:B------:R-:W-:-:S04]  /*12320*/  LOP3.LUT R16, R16, 0xffffefff, RZ, 0xc0, !PT ;  /* 0xffffefff10107812 */ /* 0x000fc800078ec0ff */
[----:B------:R-:W-:-:S13]  /*12330*/  ISETP.GE.AND P2, PT, R6, R5, PT ;  /* 0x000000050600720c */ /* 0x000fda0003f46270 */
[----:B0-----:R-:W-:Y:S02]  /*12340*/  @!P2 LEA R2, P1, R22, R14, 0x1 ;  /* 0x0000000e1602a211 */ /* 0x001fe400078208ff */
[----:B------:R-:W-:Y:S02]  /*12350*/  @!P2 LEA R5, R24, UR44, 0x1 ;  /* 0x0000002c1805ac11 */ /* 0x000fe4000f8e08ff */
[----:B------:R-:W-:Y:S02]  /*12360*/  @!P2 IADD3.X R3, RZ, R4, RZ, P1, !PT ;  /* 0x00000004ff03a210 */ /* 0x000fe40000ffe4ff */
[----:B------:R-:W-:-:S03]  /*12370*/  @P2 LOP3.LUT R16, R16, 0x1000, RZ, 0xfc, !PT ;  /* 0x0000100010102812 */ /* 0x000fc600078efcff */
        /* <DEDUP_REMOVED lines=29> */
.L_x_7497:
[----:B------:R-:W-:Y:S01]  /*12550*/  UISETP.NE.AND UP0, UPT, UR47, URZ, UPT ;  /* 0x0000003f2f00728c */ /* 0x000fe2000bf05270 */
[----:B------:R-:W-:Y:S01]  /*12560*/  R2UR UR6, R23 ;  /* 0x00000000170672ca */ /* 0x000fe200000e0000 */
[----:B------:R-:W-:Y:S01]  /*12570*/  ULDC.64 UR8, c[0x0][0x3d8] ;  /* 0x0000f60000087ab9 */ /* 0x000fe20000000a00 */
[----:B------:R-:W-:Y:S01]  /*12580*/  IMAD.MOV.U32 R2, RZ, RZ, R28 ;  /* 0x000000ffff027224 */ /* 0x000fe200078e001c */
[----:B------:R-:W-:Y:S01]  /*12590*/  ULDC UR7, c[0x0][0x448] ;  /* 0x0001120000077ab9 */ /* 0x000fe20000000800 */
[C---:B------:R-:W-:Y:S02]  /*125a0*/  LOP3.LUT R20, R22.reuse, 0x180, RZ, 0xfc, !PT ;  /* 0x0000018016147812 */ /* 0x040fe400078efcff */
[----:B------:R-:W-:Y:S02]  /*125b0*/  PLOP3.LUT P0, PT, PT, PT, UP0, 0x80, 0x0 ;  /* 0x000000000000781c */ /* 0x000fe40003f0f008 */
[----:B------:R-:W-:Y:S02]  /*125c0*/  LOP3.LUT R21, R22, 0x80, RZ, 0xfc, !PT ;  /* 0x0000008016157812 */ /* 0x000fe400078efcff */
[----:B------:R-:W-:Y:S01]  /*125d0*/  @UP0 ULDC UR4, c[0x0][0x44c] ;  /* 0x0001130000040ab9 */ /* 0x000fe20000000800 */
[----:B------:R-:W-:-:S02]  /*125e0*/  LOP3.LUT R16, R16, 0xfffff7ff, RZ, 0xc0, !PT ;  /* 0xfffff7ff10107812 */ /* 0x000fc400078ec0ff */
[----:B------:R-:W-:-:S04]  /*125f0*/  UIMAD UR6, UR6, UR8, URZ ;  /* 0x00000008060672a4 */ /* 0x000fc8000f8e023f */
[----:B------:R-:W-:Y:S02]  /*12600*/  UIMAD UR6, UR39, UR9, UR6 ;  /* 0x00000009270672a4 */ /* 0x000fe4000f8e0206 */
[----:B------:R-:W-:Y:S01]  /*12610*/  @P0 IMAD.HI.U32 R0, R28, UR4, RZ ;  /* 0x000000041c000c27 */ /* 0x000fe2000f8e00ff */
[----:B------:R-:W-:Y:S01]  /*12620*/  PLOP3.LUT P0, PT, PT, PT, UP0, 0x80, 0x0 ;  /* 0x000000000000781c */ /* 0x000fe20003f0f008 */
[----:B------:R-:W-:-:S12]  /*12630*/  @UP0 ULDC UR4, c[0x0][0x450] ;  /* 0x0001140000040ab9 */ /* 0x000fd80000000800 */
[----:B------:R-:W-:Y:S01]  /*12640*/  @P0 SHF.R.U32.HI R2, RZ, UR4, R0 ;  /* 0x00000004ff020c19 */ /* 0x000fe20008011600 */
[----:B------:R-:W-:-:S03]  /*12650*/  UIMAD.WIDE.U32 UR4, UR39, UR8, URZ ;  /* 0x00000008270472a5 */ /* 0x000fc6000f8e003f */
[----:B------:R-:W-:Y:S01]  /*12660*/  ULDC.64 UR8, c[0x0][0x3e0] ;  /* 0x0000f80000087ab9 */ /* 0x000fe20000000a00 */
[----:B------:R-:W-:Y:S01]  /*12670*/  UIADD3 UR5, UR5, UR6, URZ ;  /* 0x0000000605057290 */ /* 0x000fe2000fffe03f */
[--C-:B------:R-:W-:Y:S01]  /*12680*/  IMAD.MOV R5, RZ, RZ, -R2.reuse ;  /* 0x000000ffff057224 */ /* 0x100fe200078e0a02 */
[----:B------:R-:W-:Y:S01]  /*12690*/  UIMAD UR6, UR49, UR8, URZ ;  /* 0x00000008310672a4 */ /* 0x000fe2000f8e023f */
[----:B------:R-:W-:Y:S01]  /*126a0*/  SHF.R.S32.HI R0, RZ, 0x1f, R2 ;  /* 0x0000001fff007819 */ /* 0x000fe20000011402 */
[----:B------:R-:W-:Y:S01]  /*126b0*/  UIMAD.WIDE.U32 UR4, UR45, UR8, UR4 ;  /* 0x000000082d0472a5 */ /* 0x000fe2000f8e0004 */
[----:B------:R-:W-:Y:S01]  /*126c0*/  IMAD R5, R5, UR7, R28 ;  /* 0x0000000705057c24 */ /* 0x000fe2000f8e021c */
[----:B------:R-:W-:-:S03]  /*126d0*/  UIMAD UR6, UR45, UR9, UR6 ;  /* 0x000000092d0672a4 */ /* 0x000fc6000f8e0206 */
[----:B------:R-:W-:Y:S01]  /*126e0*/  ULDC.64 UR8, c[0x0][0x3d0] ;  /* 0x0000f40000087ab9 */ /* 0x000fe20000000a00 */
[----:B------:R-:W-:Y:S01]  /*126f0*/  UIADD3 UR5, UR5, UR6, URZ ;  /* 0x0000000605057290 */ /* 0x000fe2000fffe03f */
[----:B------:R-:W-:Y:S01]  /*12700*/  IMAD R3, R0, UR8, RZ ;  /* 0x0000000800037c24 */ /* 0x000fe2000f8e02ff */
[----:B------:R-:W-:Y:S01]  /*12710*/  SHF.R.S32.HI R0, RZ, 0x1f, R5 ;  /* 0x0000001fff007819 */ /* 0x000fe20000011405 */
[----:B------:R-:W-:Y:S02]  /*12720*/  IMAD.U32 R9, RZ, RZ, UR8 ;  /* 0x00000008ff097e24 */ /* 0x000fe4000f8e00ff */
[C---:B------:R-:W-:Y:S02]  /*12730*/  IMAD R7, R2.reuse, UR9, R3 ;  /* 0x0000000902077c24 */ /* 0x040fe4000f8e0203 */
[----:B------:R-:W-:Y:S01]  /*12740*/  IMAD.WIDE.U32 R2, R2, R9, UR4 ;  /* 0x0000000402027e25 */ /* 0x000fe2000f8e0009 */
        /* <DEDUP_REMOVED lines=10> */
[----:B------:R-:W-:Y:S02]  /*127f0*/  LEA.HI.X R4, R2, UR5, R3, 0x1, P0 ;  /* 0x0000000502047c11 */ /* 0x000fe400080f0c03 */
[----:B------:R-:W-:-:S02]  /*12800*/  ISETP.GE.AND P0, PT, R20, UR4, PT ;  /* 0x0000000414007c0c */ /* 0x000fc4000bf06270 */
[----:B------:R-:W-:Y:S02]  /*12810*/  LOP3.LUT R20, R22, 0x40, RZ, 0xfc, !PT ;  /* 0x0000004016147812 */ /* 0x000fe400078efcff */
[----:B------:R-:W-:Y:S02]  /*12820*/  ISETP.GE.AND P4, PT, R21, UR4, PT ;  /* 0x0000000415007c0c */ /* 0x000fe4000bf86270 */
[----:B------:R-:W-:Y:S02]  /*12830*/  ISETP.GE.AND P5, PT, R20, UR4, PT ;  /* 0x0000000414007c0c */ /* 0x000fe4000bfa6270 */
[----:B------:R-:W-:Y:S02]  /*12840*/  LOP3.LUT R20, R22, 0xc0, RZ, 0xfc, !PT ;  /* 0x000000c016147812 */ /* 0x000fe400078efcff */
[----:B------:R-:W-:Y:S02]  /*12850*/  SEL R2, RZ, 0x1, P1 ;  /* 0x00000001ff027807 */ /* 0x000fe40000800000 */
[----:B------:R-:W-:-:S02]  /*12860*/  SEL R3, RZ, 0x4, P4 ;  /* 0x00000004ff037807 */ /* 0x000fc40002000000 */
[----:B------:R-:W-:Y:S02]  /*12870*/  SEL R7, RZ, 0x2, P5 ;  /* 0x00000002ff077807 */ /* 0x000fe40002800000 */
[----:B------:R-:W-:Y:S02]  /*12880*/  ISETP.GE.AND P2, PT, R36, UR4, PT ;  /* 0x0000000424007c0c */ /* 0x000fe4000bf46270 */
[----:B------:R-:W-:Y:S02]  /*12890*/  ISETP.GE.AND P3, PT, R20, UR4, PT ;  /* 0x0000000414007c0c */ /* 0x000fe4000bf66270 */
[----:B------:R-:W-:Y:S02]  /*128a0*/  IADD3 R7, R3, R7, R2 ;  /* 0x0000000703077210 */ /* 0x000fe40007ffe002 */
[----:B------:R-:W-:Y:S02]  /*128b0*/  @P1 LOP3.LUT R16, R16, 0x800, RZ, 0xfc, !PT ;  /* 0x0000080010101812 */ /* 0x000fe400078efcff */
[----:B------:R-:W-:-:S02]  /*128c0*/  SEL R2, RZ, 0x10, P2 ;  /* 0x00000010ff027807 */ /* 0x000fc40001000000 */
[----:B------:R-:W-:Y:S02]  /*128d0*/  SEL R3, RZ, 0x8, P3 ;  /* 0x00000008ff037807 */ /* 0x000fe40001800000 */
[----:B------:R-:W-:Y:S02]  /*128e0*/  ISETP.GE.AND P1, PT, R35, UR4, PT ;  /* 0x0000000423007c0c */ /* 0x000fe4000bf26270 */
[----:B------:R-:W-:Y:S02]  /*128f0*/  SEL R5, RZ, 0x40, P0 ;  /* 0x00000040ff057807 */ /* 0x000fe40000000000 */
[----:B------:R-:W-:Y:S02]  /*12900*/  IADD3 R3, R2, R7, R3 ;  /* 0x0000000702037210 */ /* 0x000fe40007ffe003 */
[----:B------:R-:W-:Y:S01]  /*12910*/  ISETP.GE.AND P0, PT, R37, UR4, PT ;  /* 0x0000000425007c0c */ /* 0x000fe2000bf06270 */
[----:B------:R-:W-:Y:S01]  /*12920*/  UMOV UR4, 0xffffffff ;  /* 0xffffffff00047882 */ /* 0x000fe20000000000 */
[----:B------:R-:W-:-:S02]  /*12930*/  SEL R2, RZ, 0x20, P1 ;  /* 0x00000020ff027807 */ /* 0x000fc40000800000 */
[----:B------:R-:W-:Y:S02]  /*12940*/  SEL R6, RZ, 0x80, P0 ;  /* 0x00000080ff067807 */ /* 0x000fe40000000000 */
        /* <DEDUP_REMOVED lines=8> */
[----:B0-----:R-:W-:-:S04]  /*129d0*/  @!P6 LEA R14, P0, R22, R14, 0x1 ;  /* 0x0000000e160ee211 */ /* 0x001fc800078008ff */
[----:B-1----:R-:W-:Y:S02]  /*129e0*/  @!P6 IADD3.X R21, RZ, R2, RZ, P0, !PT ;  /* 0x00000002ff15e210 */ /* 0x002fe400007fe4ff */
        /* <DEDUP_REMOVED lines=58> */
[----:B------:R0:W1:Y:S01]  /*12d90*/  SHFL.IDX PT, R14, R0, 0x3, 0x181f ;  /* 0x00781f00000e7f89 */ /* 0x00006200000e0000 */
[----:B------:R-:W-:Y:S02]  /*12da0*/  @!P0 MOV R3, R7 ;  /* 0x0000000700038202 */ /* 0x000fe40000000f00 */
[----:B------:R-:W-:-:S03]  /*12db0*/  @!P0 SHF.R.U32.HI R20, RZ, 0x2, R20 ;  /* 0x00000002ff148819 */ /* 0x000fc60000011614 */
        /* <DEDUP_REMOVED lines=13> */
.L_x_7566:
        /* <DEDUP_REMOVED lines=24> */
.L_x_7500:
[----:B------:R-:W-:Y:S05]  /*13010*/  BSYNC B0 ;  /* 0x0000000000007941 */ /* 0x000fea0003800000 */
.L_x_7499:
        /* <DEDUP_REMOVED lines=9> */
.L_x_7567:
[----:B------:R-:W-:-:S13]  /*130b0*/  LOP3.LUT P0, RZ, R16, 0x400, RZ, 0xc0, !PT ;  /* 0x0000040010ff7812 */ /* 0x000fda000780c0ff */
[----:B------:R-:W-:Y:S05]  /*130c0*/  @!P0 BRA `(.L_x_7502) ;  /* 0x0000000000048947 */ /* 0x000fea0003800000 */
[----:B------:R-:W-:Y:S01]  /*130d0*/  BPT.TRAP 0x1 ;  /* 0x000000040000795c */ /* 0x000fe20000300000 */
.L_x_7502:
[----:B------:R-:W2:Y:S02]  /*130e0*/  SYNCS.PHASECHK.TRANS64.TRYWAIT P0, [UR44+0x38860], R0 ;  /* 0x03886000ff0075a7 */ /* 0x000ea4000800016c */
[----:B--2---:R-:W-:Y:S05]  /*130f0*/  @!P0 BRA `(.L_x_7503) ;  /* 0x0000003000948947 */ /* 0x004fea0003800000 */
.L_x_7568:
[----:B------:R-:W-:Y:S01]  /*13100*/  ULDC.64 UR4, c[0x0][0x328] ;  /* 0x0000ca0000047ab9 */ /* 0x000fe20000000a00 */
[----:B------:R-:W-:Y:S01]  /*13110*/  ULDC.64 UR6, c[0x0][0x338] ;  /* 0x0000ce0000067ab9 */ /* 0x000fe20000000a00 */
[----:B0-----:R-:W-:Y:S02]  /*13120*/  IMAD R0, R33, UR4, RZ ;  /* 0x0000000421007c24 */ /* 0x001fe4000f8e02ff */
[----:B-1----:R-:W-:Y:S01]  /*13130*/  IMAD.WIDE.U32 R2, R19, UR4, RZ ;  /* 0x0000000413027c25 */ /* 0x002fe2000f8e00ff */
        /* <DEDUP_REMOVED lines=37> */
[----:B-1----:R-:W-:Y:S02]  /*13390*/  IADD3.X R3, RZ, R3, RZ, P0, !PT ;  /* 0x00000003ff037210 */ /* 0x002fe400007fe4ff */
        /* <DEDUP_REMOVED lines=63> */
.L_x_7578:
        /* <DEDUP_REMOVED lines=30> */
.L_x_7505:
        /* <DEDUP_REMOVED lines=10> */
[----:B------:R-:W-:Y:S01]  /*13a10*/  ULOP3.LUT UR5, URZ, UR42, URZ, 0x33, !UPT ;  /* 0x0000002a3f057292 */ /* 0x000fe2000f8e333f */
[----:B------:R-:W1:Y:S01]  /*13a20*/  S2R R6, SR_TID.X ;  /* 0x0000000000067919 */ /* 0x000e620000002100 */
[----:B------:R-:W-:Y:S01]  /*13a30*/  UIMAD UR4, UR4, UR38, URZ ;  /* 0x00000026040472a4 */ /* 0x000fe2000f8e023f */
[----:B------:R-:W-:Y:S01]  /*13a40*/  LOP3.LUT R28, R17, 0x80, RZ, 0xc0, !PT ;  /* 0x00000080111c7812 */ /* 0x000fe200078ec0ff */
[----:B------:R-:W-:Y:S02]  /*13a50*/  IMAD.MOV.U32 R21, RZ, RZ, 0x1 ;  /* 0x00000001ff157424 */ /* 0x000fe400078e00ff */
[----:B------:R-:W-:Y:S01]  /*13a60*/  IMAD.MOV.U32 R8, RZ, RZ, 0x1 ;  /* 0x00000001ff087424 */ /* 0x000fe200078e00ff */
[----:B------:R-:W-:-:S02]  /*13a70*/  SHF.R.U32.HI R28, RZ, 0x3, R28 ;  /* 0x00000003ff1c7819 */ /* 0x000fc4000001161c */
[----:B------:R-:W-:-:S04]  /*13a80*/  LOP3.LUT R3, RZ, UR4, RZ, 0x33, !PT ;  /* 0x00000004ff037c12 */ /* 0x000fc8000f8e33ff */
[----:B------:R-:W-:-:S04]  /*13a90*/  VIMNMX3 R2, R2, UR5, R3, !PT ;  /* 0x0000000502027c0f */ /* 0x000fc8000f800103 */
[----:B------:R-:W-:Y:S02]  /*13aa0*/  IADD3 R22, -R2, -0x2, RZ ;  /* 0xfffffffe02167810 */ /* 0x000fe40007ffe1ff */
[----:B0-----:R-:W-:Y:S02]  /*13ab0*/  SHF.L.U32 R5, R5, 0x4, RZ ;  /* 0x0000000405057819 */ /* 0x001fe400000006ff */
[----:B-1----:R-:W-:Y:S02]  /*13ac0*/  LOP3.LUT R6, R6, 0x7f, RZ, 0xc0, !PT ;  /* 0x0000007f06067812 */ /* 0x002fe400078ec0ff */
[----:B------:R-:W-:Y:S02]  /*13ad0*/  LOP3.LUT R5, R5, 0x70, RZ, 0xc0, !PT ;  /* 0x0000007005057812 */ /* 0x000fe400078ec0ff */
[----:B------:R-:W-:-:S04]  /*13ae0*/  SHF.R.U32.HI R6, RZ, 0x3, R6 ;  /* 0x00000003ff067819 */ /* 0x000fc80000011606 */
[----:B------:R-:W-:Y:S02]  /*13af0*/  IADD3 R4, R5, R30, R6 ;  /* 0x0000001e05047210 */ /* 0x000fe40007ffe006 */
[----:B------:R-:W-:-:S03]  /*13b00*/  LOP3.LUT R30, R34, 0x40, RZ, 0xc0, !PT ;  /* 0x00000040221e7812 */ /* 0x000fc600078ec0ff */
[----:B------:R-:W-:Y:S01]  /*13b10*/  VIADD R9, R4, 0xffffff40 ;  /* 0xffffff4004097836 */ /* 0x000fe20000000000 */
[----:B------:R-:W-:-:S03]  /*13b20*/  SHF.R.U32.HI R30, RZ, 0x2, R30 ;  /* 0x00000002ff1e7819 */ /* 0x000fc6000001161e */
[----:B------:R-:W-:-:S07]  /*13b30*/  IMAD R9, R2, -0x40, R9 ;  /* 0xffffffc002097824 */ /* 0x000fce00078e0209 */
.L_x_7521:
        /* <DEDUP_REMOVED lines=22> */
.L_x_7508:
[----:B------:R-:W-:Y:S05]  /*13ca0*/  BSYNC B1 ;  /* 0x0000000000017941 */ /* 0x000fea0003800000 */
.L_x_7507:
[----:B------:R-:W-:-:S13]  /*13cb0*/  LOP3.LUT P0, RZ, R16, 0x400, RZ, 0xc0, !PT ;  /* 0x0000040010ff7812 */ /* 0x000fda000780c0ff */
[----:B------:R-:W-:Y:S05]  /*13cc0*/  @!P0 BRA `(.L_x_7509) ;  /* 0x0000000000048947 */ /* 0x000fea0003800000 */
[----:B------:R-:W-:Y:S01]  /*13cd0*/  BPT.TRAP 0x1 ;  /* 0x000000040000795c */ /* 0x000fe20000300000 */
.L_x_7509:
[----:B------:R-:W-:Y:S01]  /*13ce0*/  LEA R10, R8, UR44, 0x3 ;  /* 0x0000002c080a7c11 */ /* 0x000fe2000f8e18ff */
[----:B------:R-:W-:Y:S01]  /*13cf0*/  BSSY B1, `(.L_x_7510) ;  /* 0x0000004000017945 */ /* 0x000fe20003800000 */
[----:B------:R-:W-:-:S04]  /*13d00*/  SHF.L.U32 R20, R21, 0x1f, RZ ;  /* 0x0000001f15147819 */ /* 0x000fc800000006ff */
[----:B------:R-:W1:Y:S02]  /*13d10*/  SYNCS.PHASECHK.TRANS64.TRYWAIT P0, [R10+URZ+0x38840], R20 ;  /* 0x038840140a0075a7 */ /* 0x000e64000800017f */
[----:B-1----:R-:W-:Y:S05]  /*13d20*/  @!P0 BRA `(.L_x_7511) ;  /* 0x0000002c00b08947 */ /* 0x002fea0003800000 */
.L_x_7579:
[----:B------:R-:W-:Y:S05]  /*13d30*/  BSYNC B1 ;  /* 0x0000000000017941 */ /* 0x000fea0003800000 */
.L_x_7510:
        /* <DEDUP_REMOVED lines=47> */
.L_x_7589:
        /* <DEDUP_REMOVED lines=8> */
.L_x_7513:
        /* <DEDUP_REMOVED lines=10> */
.L_x_7514:
[----:B------:R2:W-:Y:S01]  /*14150*/  SYNCS.ARRIVE.TRANS64.A1T0 RZ, [R10+URZ+0x38830], RZ ;  /* 0x038830ff0aff79a7 */ /* 0x0005e2000810003f */
[----:B------:R-:W-:Y:S05]  /*14160*/  @!P2 BRA `(.L_x_7515) ;  /* 0x000000000004a947 */ /* 0x000fea0003800000 */
[----:B------:R-:W-:Y:S01]  /*14170*/  BPT.TRAP 0x1 ;  /* 0x000000040000795c */ /* 0x000fe20000300000 */
.L_x_7515:
[----:B------:R-:W3:Y:S01]  /*14180*/  SYNCS.PHASECHK.TRANS64.TRYWAIT P0, [R10+URZ+0x38860], R20 ;  /* 0x038860140a0075a7 */ /* 0x000ee2000800017f */
[----:B------:R-:W-:Y:S04]  /*14190*/  BSSY B1, `(.L_x_7516) ;  /* 0x0000002000017945 */ /* 0x000fe80003800000 */
[----:B---3--:R-:W-:Y:S05]  /*141a0*/  @!P0 BRA `(.L_x_7517) ;  /* 0x0000002c00b08947 */ /* 0x008fea0003800000 */
.L_x_7590:
[----:B------:R-:W-:Y:S05]  /*141b0*/  BSYNC B1 ;  /* 0x0000000000017941 */ /* 0x000fea0003800000 */
.L_x_7516:
        /* <DEDUP_REMOVED lines=77> */
.L_x_7600:
        /* <DEDUP_REMOVED lines=20> */
.L_x_7519:
        /* <DEDUP_REMOVED lines=10> */
.L_x_7520:
        /* <DEDUP_REMOVED lines=10> */
.L_x_7506:
[----:B------:R-:W-:Y:S05]  /*14910*/  BSYNC B0 ;  /* 0x0000000000007941 */ /* 0x000fea0003800000 */
.L_x_7485:
[----:B------:R-:W0:Y:S01]  /*14920*/  S2R R3, SR_CgaCtaId ;  /* 0x0000000000037919 */ /* 0x000e220000008800 */
[----:B------:R-:W-:Y:S01]  /*14930*/  MOV R0, 0x400 ;  /* 0x0000040000007802 */ /* 0x000fe20000000f00 */
[----:B------:R-:W-:Y:S01]  /*14940*/  BSSY B0, `(.L_x_7522) ;  /* 0x0000005000007945 */ /* 0x000fe20003800000 */
[----:B------:R-:W-:Y:S02]  /*14950*/  SHF.L.U32 R4, R4, 0x1f, RZ ;  /* 0x0000001f04047819 */ /* 0x000fe400000006ff */
[----:B0-----:R-:W-:-:S04]  /*14960*/  LEA R5, R3, R0, 0x18 ;  /* 0x0000000003057211 */ /* 0x001fc800078ec0ff */
[----:B------:R-:W0:Y:S02]  /*14970*/  SYNCS.PHASECHK.TRANS64.TRYWAIT P0, [R5+URZ+0x38820], R4 ;  /* 0x03882004050075a7 */ /* 0x000e24000800017f */
[----:B0-----:R-:W-:Y:S05]  /*14980*/  @!P0 BRA `(.L_x_7523) ;  /* 0x0000002c00908947 */ /* 0x001fea0003800000 */
.L_x_7601:
[----:B------:R-:W-:Y:S05]  /*14990*/  BSYNC B0 ;  /* 0x0000000000007941 */ /* 0x000fea0003800000 */
.L_x_7522:
[----:B------:R-:W-:-:S03]  /*149a0*/  UMOV UR4, 0xffffffff ;  /* 0xffffffff00047882 */ /* 0x000fc60000000000 */
[----:B------:R-:W-:Y:S05]  /*149b0*/  BRA.DIV UR4, `(.L_x_7524) ;  /* 0x0000002e04987947 */ /* 0x000fea000b800000 */
[----:B------:R-:W1:Y:S02]  /*149c0*/  S2R R0, SR_TID.X ;  /* 0x0000000000007919 */ /* 0x000e640000002100 */
[----:B-1----:R-:W-:-:S04]  /*149d0*/  SHF.R.U32.HI R0, RZ, 0x5, R0 ;  /* 0x00000005ff007819 */ /* 0x002fc80000011600 */
[----:B------:R-:W-:-:S05]  /*149e0*/  LOP3.LUT R0, R0, 0x3, RZ, 0xc0, !PT ;  /* 0x0000000300007812 */ /* 0x000fca00078ec0ff */
[----:B------:R1:W3:Y:S02]  /*149f0*/  SHFL.IDX PT, R14, R0, RZ, 0x1f ;  /* 0x00001fff000e7589 */ /* 0x0002e400000e0000 */
.L_x_7604:
[----:B---3--:R-:W-:-:S13]  /*14a00*/  ISETP.NE.AND P0, PT, R14, RZ, PT ;  /* 0x000000ff0e00720c */ /* 0x008fda0003f05270 */
[----:B------:R-:W-:Y:S05]  /*14a10*/  @P0 BRA `(.L_x_7433) ;  /* 0x0000000000900947 */ /* 0x000fea0003800000 */
[----:B------:R-:W-:-:S03]  /*14a20*/  UMOV UR4, 0xffffffff ;  /* 0xffffffff00047882 */ /* 0x000fc60000000000 */
[----:B------:R-:W-:Y:S05]  /*14a30*/  BRA.DIV UR4, `(.L_x_7525) ;  /* 0x0000002e04ac7947 */ /* 0x000fea000b800000 */
[----:B------:R-:W-:-:S13]  /*14a40*/  ELECT P6, URZ, PT ;  /* 0x00000000003f782f */ /* 0x000fda00038c0000 */
.L_x_7607:
        /* <DEDUP_REMOVED lines=8> */
.L_x_7526:
[C---:B------:R-:W-:Y:S01]  /*14ad0*/  IMAD R3, R8.reuse, 0x8, R5 ;  /* 0x0000000808037824 */ /* 0x040fe200078e0205 */
[----:B------:R-:W-:Y:S01]  /*14ae0*/  SHF.L.U32 R2, R21, 0x1f, RZ ;  /* 0x0000001f15027819 */ /* 0x000fe200000006ff */
[----:B------:R-:W-:-:S03]  /*14af0*/  VIADD R8, R8, 0x1 ;  /* 0x0000000108087836 */ /* 0x000fc60000000000 */
[----:B------:R-:W1:Y:S02]  /*14b00*/  SYNCS.PHASECHK.TRANS64.TRYWAIT P1, [R3+URZ+0x38840], R2 ;  /* 0x03884002030075a7 */ /* 0x000e64000802017f */
[----:B------:R-:W-:-:S04]  /*14b10*/  ISETP.NE.AND P2, PT, R8, 0x2, PT ;  /* 0x000000020800780c */ /* 0x000fc80003f45270 */
[----:B------:R-:W-:Y:S01]  /*14b20*/  SEL R0, RZ, 0x1, P2 ;  /* 0x00000001ff007807 */ /* 0x000fe20001000000 */
[----:B-1----:R-:W-:Y:S08]  /*14b30*/  @!P1 BRA `(.L_x_7527) ;  /* 0x0000002c008c9947 */ /* 0x002ff00003800000 */
.L_x_7608:
[----:B------:R-:W-:Y:S02]  /*14b40*/  SEL R8, R8, RZ, P2 ;  /* 0x000000ff08087207 */ /* 0x000fe40001000000 */
[----:B------:R-:W-:Y:S01]  /*14b50*/  LOP3.LUT R0, R21, R0, RZ, 0x3c, !PT ;  /* 0x0000000015007212 */ /* 0x000fe200078e3cff */
[----:B------:R-:W-:Y:S06]  /*14b60*/  @!P0 BRA `(.L_x_7528) ;  /* 0x0000000000048947 */ /* 0x000fec0003800000 */
[----:B------:R-:W-:Y:S01]  /*14b70*/  BPT.TRAP 0x1 ;  /* 0x000000040000795c */ /* 0x000fe20000300000 */
.L_x_7528:
[----:B0-----:R-:W-:Y:S02]  /*14b80*/  LEA R5, R8, R5, 0x3 ;  /* 0x0000000508057211 */ /* 0x001fe400078e18ff */
[----:B------:R-:W-:-:S04]  /*14b90*/  SHF.L.U32 R0, R0, 0x1f, RZ ;  /* 0x0000001f00007819 */ /* 0x000fc800000006ff */
[----:B------:R-:W0:Y:S02]  /*14ba0*/  SYNCS.PHASECHK.TRANS64.TRYWAIT P1, [R5+URZ+0x38840], R0 ;  /* 0x03884000050075a7 */ /* 0x000e24000802017f */
[----:B0-----:R-:W-:Y:S05]  /*14bb0*/  @!P1 BRA `(.L_x_7529) ;  /* 0x0000002c00809947 */ /* 0x001fea0003800000 */
.L_x_7609:
[----:B------:R-:W-:Y:S05]  /*14bc0*/  @!P0 BRA `(.L_x_7530) ;  /* 0x0000000000048947 */ /* 0x000fea0003800000 */
[----:B------:R-:W-:Y:S01]  /*14bd0*/  BPT.TRAP 0x1 ;  /* 0x000000040000795c */ /* 0x000fe20000300000 */
.L_x_7530:
[----:B------:R-:W3:Y:S02]  /*14be0*/  SYNCS.PHASECHK.TRANS64.TRYWAIT P1, [R3+URZ+0x38860], R2 ;  /* 0x03886002030075a7 */ /* 0x000ee4000802017f */
[----:B---3--:R-:W-:Y:S05]  /*14bf0*/  @!P1 BRA `(.L_x_7531) ;  /* 0x0000002c00849947 */ /* 0x008fea0003800000 */
.L_x_7610:
[----:B------:R-:W-:Y:S05]  /*14c00*/  @!P0 BRA `(.L_x_7532) ;  /* 0x0000000000048947 */ /* 0x000fea0003800000 */
[----:B------:R-:W-:Y:S01]  /*14c10*/  BPT.TRAP 0x1 ;  /* 0x000000040000795c */ /* 0x000fe20000300000 */
.L_x_7532:
[----:B----4-:R4:W0:Y:S02]  /*14c20*/  SYNCS.PHASECHK.TRANS64.TRYWAIT P0, [R5+URZ+0x38860], R0 ;  /* 0x03886000050075a7 */ /* 0x010824000800017f */
[----:B0-----:R-:W-:Y:S05]  /*14c30*/  @!P0 NANOSLEEP.SYNCS 0x989680 ;  /* 0x009896800000895d */ /* 0x001fea0003900000 */
[----:B------:R-:W0:Y:S02]  /*14c40*/  @!P0 SYNCS.PHASECHK.TRANS64 P0, [R5+URZ+0x38860], R0 ;  /* 0x03886000050085a7 */ /* 0x000e24000800007f */
[----:B0-----:R-:W-:Y:S05]  /*14c50*/  @!P0 BRA `(.L_x_7532) ;  /* 0xfffffffc00f08947 */ /* 0x001fea000383ffff */
.L_x_7433:
[----:B------:R-:W-:Y:S05]  /*14c60*/  BSYNC B6 ;  /* 0x0000000000067941 */ /* 0x000fea0003800000 */
.L_x_7430:
[----:B------:R-:W-:Y:S05]  /*14c70*/  EXIT ;  /* 0x000000000000794d */ /* 0x000fea0003800000 */
.L_x_7443:
[----:B0-----:R0:W1:Y:S02]  /*14c80*/  SYNCS.PHASECHK.TRANS64.TRYWAIT P0, [R198+URZ+0x38800], R3 ;  /* 0x03880003c60075a7 */ /* 0x001064000800017f */
[----:B-1----:R-:W-:Y:S05]  /*14c90*/  @!P0 NANOSLEEP.SYNCS 0x989680 ;  /* 0x009896800000895d */ /* 0x002fea0003900000 */
[----:B------:R-:W1:Y:S02]  /*14ca0*/  @!P0 SYNCS.PHASECHK.TRANS64 P0, [R198+URZ+0x38800], R3 ;  /* 0x03880003c60085a7 */ /* 0x000e64000800007f */
[----:B-1----:R-:W-:Y:S05]  /*14cb0*/  @!P0 BRA `(.L_x_7443) ;  /* 0xfffffffc00f08947 */ /* 0x002fea000383ffff */
[----:B------:R-:W-:Y:S05]  /*14cc0*/  BRA `(.L_x_7533) ;  /* 0xfffffee800707947 */ /* 0x000fea000383ffff */
.L_x_7447:
[----:B--2---:R2:W3:Y:S02]  /*14cd0*/  SYNCS.PHASECHK.TRANS64.TRYWAIT P1, [R198+URZ+0x38830], R3 ;  /* 0x03883003c60075a7 */ /* 0x0044e4000802017f */
[----:B---3--:R-:W-:Y:S05]  /*14ce0*/  @!P1 NANOSLEEP.SYNCS 0x989680 ;  /* 0x009896800000995d */ /* 0x008fea0003900000 */
[----:B------:R-:W3:Y:S02]  /*14cf0*/  @!P1 SYNCS.PHASECHK.TRANS64 P1, [R198+URZ+0x38830], R3 ;  /* 0x03883003c60095a7 */ /* 0x000ee4000802007f */
[----:B---3--:R-:W-:Y:S05]  /*14d00*/  @!P1 BRA `(.L_x_7447) ;  /* 0xfffffffc00f09947 */ /* 0x008fea000383ffff */
[----:B------:R-:W-:Y:S05]  /*14d10*/  BRA `(.L_x_7446) ;  /* 0xfffffee800bc7947 */ /* 0x000fea000383ffff */
.L_x_7448:
[----:B---3--:R3:W4:Y:S02]  /*14d20*/  SYNCS.PHASECHK.TRANS64.TRYWAIT P1, [R198+URZ+0x38810], R3 ;  /* 0x03881003c60075a7 */ /* 0x008724000802017f */
[----:B----4-:R-:W-:Y:S05]  /*14d30*/  @!P1 NANOSLEEP.SYNCS 0x989680 ;  /* 0x009896800000995d */ /* 0x010fea0003900000 */
[----:B------:R-:W4:Y:S02]  /*14d40*/  @!P1 SYNCS.PHASECHK.TRANS64 P1, [R198+URZ+0x38810], R3 ;  /* 0x03881003c60095a7 */ /* 0x000f24000802007f */
[----:B----4-:R-:W-:Y:S05]  /*14d50*/  @!P1 BRA `(.L_x_7448) ;  /* 0xfffffffc00f09947 */ /* 0x010fea000383ffff */
[----:B------:R-:W-:Y:S05]  /*14d60*/  BRA `(.L_x_7534) ;  /* 0xfffffeec00ac7947 */ /* 0x000fea000383ffff */
.L_x_7452:
[----:B------:R0:W0:Y:S02]  /*14d70*/  SYNCS.PHASECHK.TRANS64.TRYWAIT P1, [R198+URZ+0x38850], R3 ;  /* 0x03885003c60075a7 */ /* 0x000024000802017f */
[----:B0-----:R-:W-:Y:S05]  /*14d80*/  @!P1 NANOSLEEP.SYNCS 0x989680 ;  /* 0x009896800000995d */ /* 0x001fea0003900000 */
[----:B------:R-:W0:Y:S02]  /*14d90*/  @!P1 SYNCS.PHASECHK.TRANS64 P1, [R198+URZ+0x38850], R3 ;  /* 0x03885003c60095a7 */ /* 0x000e24000802007f */
[----:B0-----:R-:W-:Y:S05]  /*14da0*/  @!P1 BRA `(.L_x_7452) ;  /* 0xfffffffc00f09947 */ /* 0x001fea000383ffff */
[----:B------:R-:W-:Y:S05]  /*14db0*/  BRA `(.L_x_7451) ;  /* 0xfffffeec00d87947 */ /* 0x000fea000383ffff */
.L_x_7459:
[----:B-1----:R1:W2:Y:S02]  /*14dc0*/  SYNCS.PHASECHK.TRANS64.TRYWAIT P1, [R201+URZ+0x38830], R206 ;  /* 0x038830cec90075a7 */ /* 0x0022a4000802017f */
[----:B--2---:R-:W-:Y:S05]  /*14dd0*/  @!P1 NANOSLEEP.SYNCS 0x989680 ;  /* 0x009896800000995d */ /* 0x004fea0003900000 */
[----:B------:R-:W2:Y:S02]  /*14de0*/  @!P1 SYNCS.PHASECHK.TRANS64 P1, [R201+URZ+0x38830], R206 ;  /* 0x038830cec90095a7 */ /* 0x000ea4000802007f */
[----:B--2---:R-:W-:Y:S05]  /*14df0*/  @!P1 BRA `(.L_x_7459) ;  /* 0xfffffffc00f09947 */ /* 0x004fea000383ffff */
[----:B------:R-:W-:Y:S05]  /*14e00*/  BRA `(.L_x_7458) ;  /* 0xffffff1c00ec7947 */ /* 0x000fea000383ffff */
.L_x_7463:
[----:B---3--:R3:W4:Y:S02]  /*14e10*/  SYNCS.PHASECHK.TRANS64.TRYWAIT P1, [R201+URZ+0x38850], R206 ;  /* 0x038850cec90075a7 */ /* 0x008724000802017f */
[----:B----4-:R-:W-:Y:S05]  /*14e20*/  @!P1 NANOSLEEP.SYNCS 0x989680 ;  /* 0x009896800000995d */ /* 0x010fea0003900000 */
[----:B------:R-:W4:Y:S02]  /*14e30*/  @!P1 SYNCS.PHASECHK.TRANS64 P1, [R201+URZ+0x38850], R206 ;  /* 0x038850cec90095a7 */ /* 0x000f24000802007f */
[----:B----4-:R-:W-:Y:S05]  /*14e40*/  @!P1 BRA `(.L_x_7463) ;  /* 0xfffffffc00f09947 */ /* 0x010fea000383ffff */
[----:B------:R-:W-:Y:S05]  /*14e50*/  BRA `(.L_x_7462) ;  /* 0xffffff2000b87947 */ /* 0x000fea000383ffff */
.L_x_7471:
[----:B-1----:R1:W2:Y:S02]  /*14e60*/  SYNCS.PHASECHK.TRANS64.TRYWAIT P1, [R185+URZ+0x38830], R204 ;  /* 0x038830ccb90075a7 */ /* 0x0022a4000802017f */
[----:B--2---:R-:W-:Y:S05]  /*14e70*/  @!P1 NANOSLEEP.SYNCS 0x989680 ;  /* 0x009896800000995d */ /* 0x004fea0003900000 */
[----:B------:R-:W2:Y:S02]  /*14e80*/  @!P1 SYNCS.PHASECHK.TRANS64 P1, [R185+URZ+0x38830], R204 ;  /* 0x038830ccb90095a7 */ /* 0x000ea4000802007f */
[----:B--2---:R-:W-:Y:S05]  /*14e90*/  @!P1 BRA `(.L_x_7471) ;  /* 0xfffffffc00f09947 */ /* 0x004fea000383ffff */
[----:B------:R-:W-:Y:S05]  /*14ea0*/  BRA `(.L_x_7470) ;  /* 0xffffff54009c7947 */ /* 0x000fea000383ffff */
.L_x_7475:
[----:B---3--:R3:W4:Y:S02]  /*14eb0*/  SYNCS.PHASECHK.TRANS64.TRYWAIT P1, [R185+URZ+0x38850], R204 ;  /* 0x038850ccb90075a7 */ /* 0x008724000802017f */
[----:B----4-:R-:W-:Y:S05]  /*14ec0*/  @!P1 NANOSLEEP.SYNCS 0x989680 ;  /* 0x009896800000995d */ /* 0x010fea0003900000 */
[----:B------:R-:W4:Y:S02]  /*14ed0*/  @!P1 SYNCS.PHASECHK.TRANS64 P1, [R185+URZ+0x38850], R204 ;  /* 0x038850ccb90095a7 */ /* 0x000f24000802007f */
[----:B----4-:R-:W-:Y:S05]  /*14ee0*/  @!P1 BRA `(.L_x_7475) ;  /* 0xfffffffc00f09947 */ /* 0x010fea000383ffff */
[----:B------:R-:W-:Y:S05]  /*14ef0*/  BRA `(.L_x_7474) ;  /* 0xffffff5800287947 */ /* 0x000fea000383ffff */
.L_x_7490:
[----:B------:R-:W-:Y:S02]  /*14f00*/  IMAD.MOV.U32 R13, RZ, RZ, R23 ;  /* 0x000000ffff0d7224 */ /* 0x000fe400078e0017 */
[----:B------:R-:W-:Y:S02]  /*14f10*/  IMAD.MOV.U32 R12, RZ, RZ, RZ ;  /* 0x000000ffff0c7224 */ /* 0x000fe400078e00ff */
[----:B------:R-:W-:Y:S02]  /*14f20*/  IMAD.MOV.U32 R11, RZ, RZ, 0x1f ;  /* 0x0000001fff0b7424 */ /* 0x000fe400078e00ff */
[----:B------:R-:W-:-:S07]  /*14f30*/  IMAD.MOV.U32 R15, RZ, RZ, -0x1 ;  /* 0xffffffffff0f7424 */ /* 0x000fce00078e00ff */
[----:B------:R-:W-:Y:S05]  /*14f40*/  WARPSYNC.COLLECTIVE R15, `(.L_x_7535) ;  /* 0x000000000f087348 */ /* 0x000fea0003c00000 */
[----:B------:R0:W1:Y:S02]  /*14f50*/  SHFL.IDX P6, R14, R13, R12, R11 ;  /* 0x0000000c0d0e7389 */ /* 0x00006400000c000b */
[----:B01----:R-:W-:Y:S01]  /*14f60*/  ENDCOLLECTIVE ;  /* 0x000000000000791b */ /* 0x003fe20003800000 */
.L_x_7535:
[----:B------:R-:W-:Y:S05]  /*14f70*/  BRA `(.L_x_7536) ;  /* 0xffffffc400a07947 */ /* 0x000fea000383ffff */
.L_x_7492:
[----:B0-----:R-:W-:-:S04]  /*14f80*/  IMAD.U32 R3, RZ, RZ, UR44 ;  /* 0x0000002cff037e24 */ /* 0x001fc8000f8e00ff */
[----:B------:R0:W1:Y:S03]  /*14f90*/  SYNCS.PHASECHK.TRANS64.TRYWAIT P0, [R3+URZ+0x38840], R0 ;  /* 0x03884000030075a7 */ /* 0x000066000800017f */
[----:B-1----:R-:W-:Y:S05]  /*14fa0*/  @!P0 NANOSLEEP.SYNCS 0x989680 ;  /* 0x009896800000895d */ /* 0x002fea0003900000 */
[----:B------:R-:W1:Y:S02]  /*14fb0*/  @!P0 SYNCS.PHASECHK.TRANS64 P0, [R3+URZ+0x38840], R0 ;  /* 0x03884000030085a7 */ /* 0x000e64000800007f */
[----:B-1----:R-:W-:Y:S05]  /*14fc0*/  @!P0 BRA `(.L_x_7492) ;  /* 0xfffffffc00ec8947 */ /* 0x002fea000383ffff */
[----:B------:R-:W-:Y:S05]  /*14fd0*/  BRA `(.L_x_7537) ;  /* 0xffffffc400d87947 */ /* 0x000fea000383ffff */
.L_x_7493:
        /* <DEDUP_REMOVED lines=8> */
.L_x_7539:
[----:B------:R-:W-:Y:S05]  /*15060*/  BSYNC B0 ;  /* 0x0000000000007941 */ /* 0x000fea0003800000 */
.L_x_7538:
        /* <DEDUP_REMOVED lines=9> */
.L_x_7540:
[----:B------:R-:W-:Y:S02]  /*15100*/  IMAD.MOV.U32 R13, RZ, RZ, R4 ;  /* 0x000000ffff0d7224 */ /* 0x000fe400078e0004 */
[----:B------:R-:W-:Y:S01]  /*15110*/  IMAD.MOV.U32 R12, RZ, RZ, 0x1 ;  /* 0x00000001ff0c7424 */ /* 0x000fe200078e00ff */
[----:B------:R-:W-:-:S05]  /*15120*/  @P0 LEA R14, P1, R22, R14, 0x1 ;  /* 0x0000000e160e0211 */ /* 0x000fca00078208ff */
[----:B------:R-:W-:Y:S01]  /*15130*/  @P0 IMAD.X R3, RZ, RZ, R2, P1 ;  /* 0x000000ffff030224 */ /* 0x000fe200008e0602 */
[----:B------:R-:W-:-:S07]  /*15140*/  @P0 MOV R2, R14 ;  /* 0x0000000e00020202 */ /* 0x000fce0000000f00 */
[----:B------:R-:W-:Y:S05]  /*15150*/  WARPSYNC.COLLECTIVE R15, `(.L_x_7541) ;  /* 0x000000000f087348 */ /* 0x000fea0003c00000 */
[----:B------:R0:W1:Y:S02]  /*15160*/  SHFL.IDX P6, R14, R13, R12, R11 ;  /* 0x0000000c0d0e7389 */ /* 0x00006400000c000b */
[----:B01----:R-:W-:Y:S01]  /*15170*/  ENDCOLLECTIVE ;  /* 0x000000000000791b */ /* 0x003fe20003800000 */
.L_x_7541:
        /* <DEDUP_REMOVED lines=11> */
.L_x_7542:
[----:B------:R-:W-:Y:S02]  /*15230*/  IMAD.MOV.U32 R13, RZ, RZ, R4 ;  /* 0x000000ffff0d7224 */ /* 0x000fe400078e0004 */
[----:B------:R-:W-:Y:S01]  /*15240*/  IMAD.MOV.U32 R12, RZ, RZ, 0x2 ;  /* 0x00000002ff0c7424 */ /* 0x000fe200078e00ff */
[----:B------:R-:W-:-:S13]  /*15250*/  @P0 LEA R2, P1, R22, R14, 0x1 ;  /* 0x0000000e16020211 */ /* 0x000fda00078208ff */
[----:B------:R-:W-:Y:S05]  /*15260*/  WARPSYNC.COLLECTIVE R15, `(.L_x_7543) ;  /* 0x000000000f087348 */ /* 0x000fea0003c00000 */
[----:B------:R0:W1:Y:S02]  /*15270*/  SHFL.IDX P6, R14, R13, R12, R11 ;  /* 0x0000000c0d0e7389 */ /* 0x00006400000c000b */
[----:B01----:R-:W-:Y:S01]  /*15280*/  ENDCOLLECTIVE ;  /* 0x000000000000791b */ /* 0x003fe20003800000 */
.L_x_7543:
[----:B------:R-:W-:-:S05]  /*15290*/  @P0 IMAD.X R3, RZ, RZ, R5, P1 ;  /* 0x000000ffff030224 */ /* 0x000fca00008e0605 */
        /* <DEDUP_REMOVED lines=11> */
.L_x_7544:
[----:B------:R-:W-:Y:S02]  /*15350*/  IMAD.MOV.U32 R13, RZ, RZ, R4 ;  /* 0x000000ffff0d7224 */ /* 0x000fe400078e0004 */
[----:B------:R-:W-:Y:S01]  /*15360*/  IMAD.MOV.U32 R12, RZ, RZ, 0x3 ;  /* 0x00000003ff0c7424 */ /* 0x000fe200078e00ff */
[----:B------:R-:W-:-:S13]  /*15370*/  @P0 LEA R2, P1, R22, R14, 0x1 ;  /* 0x0000000e16020211 */ /* 0x000fda00078208ff */
[----:B------:R-:W-:Y:S05]  /*15380*/  WARPSYNC.COLLECTIVE R15, `(.L_x_7545) ;  /* 0x000000000f087348 */ /* 0x000fea0003c00000 */
[----:B------:R0:W1:Y:S02]  /*15390*/  SHFL.IDX P6, R14, R13, R12, R11 ;  /* 0x0000000c0d0e7389 */ /* 0x00006400000c000b */
[----:B01----:R-:W-:Y:S01]  /*153a0*/  ENDCOLLECTIVE ;  /* 0x000000000000791b */ /* 0x003fe20003800000 */
.L_x_7545:
[----:B------:R-:W-:-:S05]  /*153b0*/  @P0 IMAD.X R3, RZ, RZ, R5, P1 ;  /* 0x000000ffff030224 */ /* 0x000fca00008e0605 */
        /* <DEDUP_REMOVED lines=9> */
.L_x_7546:
[----:B------:R-:W-:Y:S05]  /*15450*/  BRA `(.L_x_7547) ;  /* 0xffffffc400a07947 */ /* 0x000fea000383ffff */
.L_x_7496:
[----:B------:R-:W-:Y:S01]  /*15460*/  IMAD.MOV.U32 R13, RZ, RZ, R4 ;  /* 0x000000ffff0d7224 */ /* 0x000fe200078e0004 */
[----:B------:R-:W-:Y:S01]  /*15470*/  MOV R12, RZ ;  /* 0x000000ff000c7202 */ /* 0x000fe20000000f00 */
[----:B------:R-:W-:Y:S01]  /*15480*/  IMAD.MOV.U32 R11, RZ, RZ, 0x181f ;  /* 0x0000181fff0b7424 */ /* 0x000fe200078e00ff */
[----:B------:R-:W-:Y:S01]  /*15490*/  LOP3.LUT R16, R16, 0xfffffeff, RZ, 0xc0, !PT ;  /* 0xfffffeff10107812 */ /* 0x000fe200078ec0ff */
[----:B------:R-:W-:Y:S02]  /*154a0*/  IMAD.MOV.U32 R15, RZ, RZ, -0x1 ;  /* 0xffffffffff0f7424 */ /* 0x000fe400078e00ff */
[----:B------:R-:W-:-:S07]  /*154b0*/  IMAD.U32 R6, RZ, RZ, UR46 ;  /* 0x0000002eff067e24 */ /* 0x000fce000f8e00ff */
[----:B------:R-:W-:Y:S05]  /*154c0*/  WARPSYNC.COLLECTIVE R15, `(.L_x_7548) ;  /* 0x000000000f087348 */ /* 0x000fea0003c00000 */
[----:B------:R0:W1:Y:S02]  /*154d0*/  SHFL.IDX P6, R14, R13, R12, R11 ;  /* 0x0000000c0d0e7389 */ /* 0x00006400000c000b */
[----:B01----:R-:W-:Y:S01]  /*154e0*/  ENDCOLLECTIVE ;  /* 0x000000000000791b */ /* 0x003fe20003800000 */
.L_x_7548:
[----:B------:R-:W-:-:S05]  /*154f0*/  IMAD R6, R6, 0x40, R20 ;  /* 0x0000004006067824 */ /* 0x000fca00078e0214 */
[----:B------:R-:W-:Y:S01]  /*15500*/  IADD3 R10, R6, 0x10, RZ ;  /* 0x00000010060a7810 */ /* 0x000fe20007ffe0ff */
[----:B------:R-:W-:Y:S02]  /*15510*/  IMAD.MOV.U32 R13, RZ, RZ, R0 ;  /* 0x000000ffff0d7224 */ /* 0x000fe400078e0000 */
[----:B------:R-:W-:-:S07]  /*15520*/  IMAD.MOV.U32 R2, RZ, RZ, R14 ;  /* 0x000000ffff027224 */ /* 0x000fce00078e000e */
[----:B------:R-:W-:Y:S05]  /*15530*/  WARPSYNC.COLLECTIVE R15, `(.L_x_7549) ;  /* 0x000000000f087348 */ /* 0x000fea0003c00000 */
[----:B------:R0:W1:Y:S02]  /*15540*/  SHFL.IDX P6, R14, R13, R12, R11 ;  /* 0x0000000c0d0e7389 */ /* 0x00006400000c000b */
[----:B01----:R-:W-:Y:S01]  /*15550*/  ENDCOLLECTIVE ;  /* 0x000000000000791b */ /* 0x003fe20003800000 */
.L_x_7549:
[----:B------:R-:W-:Y:S02]  /*15560*/  ULDC UR4, c[0x0][0x288] ;  /* 0x0000a20000047ab9 */ /* 0x000fe40000000800 */
[----:B------:R-:W-:-:S05]  /*15570*/  IMAD R5, R7, UR4, RZ ;  /* 0x0000000407057c24 */ /* 0x000fca000f8e02ff */
[----:B------:R-:W-:Y:S01]  /*15580*/  ISETP.GE.AND P2, PT, R6, R5, PT ;  /* 0x000000050600720c */ /* 0x000fe20003f46270 */
[----:B------:R-:W-:Y:S02]  /*15590*/  IMAD.MOV.U32 R13, RZ, RZ, R4 ;  /* 0x000000ffff0d7224 */ /* 0x000fe400078e0004 */
[----:B------:R-:W-:-:S10]  /*155a0*/  IMAD.MOV.U32 R12, RZ, RZ, 0x1 ;  /* 0x00000001ff0c7424 */ /* 0x000fd400078e00ff */
[----:B------:R-:W-:Y:S02]  /*155b0*/  @!P2 LEA R8, R24, UR44, 0x1 ;  /* 0x0000002c1808ac11 */ /* 0x000fe4000f8e08ff */
[----:B------:R-:W-:Y:S02]  /*155c0*/  @P2 LOP3.LUT R16, R16, 0x100, RZ, 0xfc, !PT ;  /* 0x0000010010102812 */ /* 0x000fe400078efcff */
[----:B------:R-:W-:-:S13]  /*155d0*/  @!P2 LEA R3, P1, R22, R14, 0x1 ;  /* 0x0000000e1603a211 */ /* 0x000fda00078208ff */
[----:B------:R-:W-:Y:S05]  /*155e0*/  WARPSYNC.COLLECTIVE R15, `(.L_x_7550) ;  /* 0x000000000f087348 */ /* 0x000fea0003c00000 */
[----:B------:R0:W1:Y:S02]  /*155f0*/  SHFL.IDX P6, R14, R13, R12, R11 ;  /* 0x0000000c0d0e7389 */ /* 0x00006400000c000b */
[----:B01----:R-:W-:Y:S01]  /*15600*/  ENDCOLLECTIVE ;  /* 0x000000000000791b */ /* 0x003fe20003800000 */
.L_x_7550:
        /* <DEDUP_REMOVED lines=15> */
.L_x_7551:
[----:B------:R-:W-:Y:S01]  /*15700*/  VIADD R8, R6, 0x20 ;  /* 0x0000002006087836 */ /* 0x000fe20000000000 */
[----:B------:R-:W-:Y:S02]  /*15710*/  @!P2 LEA R10, R24, UR44, 0x1 ;  /* 0x0000002c180aac11 */ /* 0x000fe4000f8e08ff */
[----:B------:R-:W-:Y:S01]  /*15720*/  @P2 LOP3.LUT R16, R16, 0x80, RZ, 0xfc, !PT ;  /* 0x0000008010102812 */ /* 0x000fe200078efcff */
[----:B------:R-:W-:-:S03]  /*15730*/  IMAD.MOV.U32 R13, RZ, RZ, R4 ;  /* 0x000000ffff0d7224 */ /* 0x000fc600078e0004 */
[----:B------:R-:W-:Y:S01]  /*15740*/  LOP3.LUT R16, R16, 0xffffffbf, RZ, 0xc0, !PT ;  /* 0xffffffbf10107812 */ /* 0x000fe200078ec0ff */
[----:B------:R-:W-:Y:S02]  /*15750*/  IMAD.MOV.U32 R12, RZ, RZ, 0x2 ;  /* 0x00000002ff0c7424 */ /* 0x000fe400078e00ff */
[----:B------:R-:W-:-:S07]  /*15760*/  IMAD.MOV.U32 R7, RZ, RZ, R14 ;  /* 0x000000ffff077224 */ /* 0x000fce00078e000e */
[----:B------:R-:W-:Y:S05]  /*15770*/  WARPSYNC.COLLECTIVE R15, `(.L_x_7552) ;  /* 0x000000000f087348 */ /* 0x000fea0003c00000 */
[----:B------:R0:W1:Y:S02]  /*15780*/  SHFL.IDX P6, R14, R13, R12, R11 ;  /* 0x0000000c0d0e7389 */ /* 0x00006400000c000b */
[----:B01----:R-:W-:Y:S01]  /*15790*/  ENDCOLLECTIVE ;  /* 0x000000000000791b */ /* 0x003fe20003800000 */
.L_x_7552:
[----:B------:R-:W-:-:S05]  /*157a0*/  @!P2 LEA R7, P1, R22, R7, 0x1 ;  /* 0x000000071607a211 */ /* 0x000fca00078208ff */
[----:B------:R-:W-:Y:S02]  /*157b0*/  @!P2 IMAD.X R9, RZ, RZ, R9, P1 ;  /* 0x000000ffff09a224 */ /* 0x000fe400008e0609 */
[----:B------:R-:W-:-:S03]  /*157c0*/  @!P2 IMAD.MOV.U32 R2, RZ, RZ, R7 ;  /* 0x000000ffff02a224 */ /* 0x000fc600078e0007 */
[----:B------:R-:W-:Y:S01]  /*157d0*/  @!P2 MOV R3, R9 ;  /* 0x000000090003a202 */ /* 0x000fe20000000f00 */
[----:B------:R-:W-:-:S04]  /*157e0*/  IMAD.MOV.U32 R13, RZ, RZ, R0 ;  /* 0x000000ffff0d7224 */ /* 0x000fc800078e0000 */
        /* <DEDUP_REMOVED lines=9> */
.L_x_7553:
[----:B------:R-:W-:Y:S02]  /*15880*/  @!P2 LEA R7, R24, UR44, 0x1 ;  /* 0x0000002c1807ac11 */ /* 0x000fe4000f8e08ff */
[----:B------:R-:W-:Y:S01]  /*15890*/  @P2 LOP3.LUT R16, R16, 0x40, RZ, 0xfc, !PT ;  /* 0x0000004010102812 */ /* 0x000fe200078efcff */
[----:B------:R-:W-:Y:S02]  /*158a0*/  IMAD.MOV.U32 R13, RZ, RZ, R4 ;  /* 0x000000ffff0d7224 */ /* 0x000fe400078e0004 */
[----:B------:R-:W-:Y:S02]  /*158b0*/  IMAD.MOV.U32 R12, RZ, RZ, 0x3 ;  /* 0x00000003ff0c7424 */ /* 0x000fe400078e00ff */
[----:B------:R-:W-:-:S05]  /*158c0*/  IMAD.MOV.U32 R8, RZ, RZ, R14 ;  /* 0x000000ffff087224 */ /* 0x000fca00078e000e */
[----:B------:R-:W-:-:S05]  /*158d0*/  @!P2 LEA R8, P1, R22, R8, 0x1 ;  /* 0x000000081608a211 */ /* 0x000fca00078208ff */
[----:B------:R-:W-:Y:S01]  /*158e0*/  @!P2 IMAD.X R11, RZ, RZ, R2, P1 ;  /* 0x000000ffff0ba224 */ /* 0x000fe200008e0602 */
[----:B------:R-:W-:-:S03]  /*158f0*/  @!P2 MOV R2, R8 ;  /* 0x000000080002a202 */ /* 0x000fc60000000f00 */
        /* <DEDUP_REMOVED lines=9> */
.L_x_7554:
[----:B------:R-:W-:Y:S02]  /*15990*/  IMAD.MOV.U32 R13, RZ, RZ, R0 ;  /* 0x000000ffff0d7224 */ /* 0x000fe400078e0000 */
[----:B------:R-:W-:-:S07]  /*159a0*/  IMAD.MOV.U32 R4, RZ, RZ, R14 ;  /* 0x000000ffff047224 */ /* 0x000fce00078e000e */
[----:B------:R-:W-:Y:S05]  /*159b0*/  WARPSYNC.COLLECTIVE R15, `(.L_x_7555) ;  /* 0x000000000f087348 */ /* 0x000fea0003c00000 */
[----:B------:R0:W1:Y:S02]  /*159c0*/  SHFL.IDX P6, R14, R13, R12, R11 ;  /* 0x0000000c0d0e7389 */ /* 0x00006400000c000b */
[----:B01----:R-:W-:Y:S01]  /*159d0*/  ENDCOLLECTIVE ;  /* 0x000000000000791b */ /* 0x003fe20003800000 */
.L_x_7555:
[----:B------:R-:W-:Y:S05]  /*159e0*/  BRA `(.L_x_7556) ;  /* 0xffffffc800487947 */ /* 0x000fea000383ffff */
.L_x_7498:
        /* <DEDUP_REMOVED lines=8> */
.L_x_7558:
[----:B------:R-:W-:Y:S05]  /*15a70*/  BSYNC B0 ;  /* 0x0000000000007941 */ /* 0x000fea0003800000 */
.L_x_7557:
        /* <DEDUP_REMOVED lines=13> */
.L_x_7559:
[----:B------:R-:W-:Y:S02]  /*15b50*/  IMAD.MOV.U32 R13, RZ, RZ, R4 ;  /* 0x000000ffff0d7224 */ /* 0x000fe400078e0004 */
[----:B------:R-:W-:Y:S01]  /*15b60*/  IMAD.MOV.U32 R12, RZ, RZ, 0x1 ;  /* 0x00000001ff0c7424 */ /* 0x000fe200078e00ff */
[----:B------:R-:W-:-:S04]  /*15b70*/  @!P2 LEA R14, P0, R22, R14, 0x1 ;  /* 0x0000000e160ea211 */ /* 0x000fc800078008ff */
[----:B------:R-:W-:Y:S02]  /*15b80*/  @!P2 IADD3.X R21, RZ, R2, RZ, P0, !PT ;  /* 0x00000002ff15a210 */ /* 0x000fe400007fe4ff */
        /* <DEDUP_REMOVED lines=34> */
.L_x_7560:
[----:B------:R-:W-:-:S04]  /*15db0*/  @!P3 LOP3.LUT R7, R6, 0x80, RZ, 0xc0, !PT ;  /* 0x000000800607b812 */ /* 0x000fc800078ec0ff */
[----:B------:R-:W-:Y:S01]  /*15dc0*/  @!P3 SHF.R.U32.HI R7, RZ, 0x3, R7 ;  /* 0x00000003ff07b819 */ /* 0x000fe20000011607 */
[----:B------:R-:W-:Y:S02]  /*15dd0*/  IMAD.MOV.U32 R13, RZ, RZ, R0 ;  /* 0x000000ffff0d7224 */ /* 0x000fe400078e0000 */
[----:B------:R-:W-:-:S07]  /*15de0*/  IMAD.MOV.U32 R9, RZ, RZ, R14 ;  /* 0x000000ffff097224 */ /* 0x000fce00078e000e */
[----:B------:R-:W-:Y:S05]  /*15df0*/  WARPSYNC.COLLECTIVE R15, `(.L_x_7561) ;  /* 0x000000000f087348 */ /* 0x000fea0003c00000 */
[----:B------:R0:W1:Y:S02]  /*15e00*/  SHFL.IDX P6, R14, R13, R12, R11 ;  /* 0x0000000c0d0e7389 */ /* 0x00006400000c000b */
[----:B01----:R-:W-:Y:S01]  /*15e10*/  ENDCOLLECTIVE ;  /* 0x000000000000791b */ /* 0x003fe20003800000 */
.L_x_7561:
        /* <DEDUP_REMOVED lines=11> */
[----:B------:R-:W-:Y:S01]  /*15ed0*/  @!P0 IMAD.MOV.U32 R3, RZ, RZ, R21 ;  /* 0x000000ffff038224 */ /* 0x000fe200078e0015 */
[----:B------:R-:W-:-:S05]  /*15ee0*/  @!P0 MOV R2, R14 ;  /* 0x0000000e00028202 */ /* 0x000fca0000000f00 */
        /* <DEDUP_REMOVED lines=22> */
.L_x_7562:
[----:B------:R-:W-:-:S04]  /*16050*/  @!P1 LOP3.LUT R9, R6, 0x80, RZ, 0xc0, !PT ;  /* 0x0000008006099812 */ /* 0x000fc800078ec0ff */
[----:B------:R-:W-:Y:S01]  /*16060*/  @!P1 SHF.R.U32.HI R9, RZ, 0x3, R9 ;  /* 0x00000003ff099819 */ /* 0x000fe20000011609 */
[----:B------:R-:W-:Y:S02]  /*16070*/  IMAD.MOV.U32 R13, RZ, RZ, R0 ;  /* 0x000000ffff0d7224 */ /* 0x000fe400078e0000 */
[----:B------:R-:W-:-:S07]  /*16080*/  IMAD.MOV.U32 R7, RZ, RZ, R14 ;  /* 0x000000ffff077224 */ /* 0x000fce00078e000e */
[----:B------:R-:W-:Y:S05]  /*16090*/  WARPSYNC.COLLECTIVE R15, `(.L_x_7563) ;  /* 0x000000000f087348 */ /* 0x000fea0003c00000 */
[----:B------:R0:W1:Y:S02]  /*160a0*/  SHFL.IDX P6, R14, R13, R12, R11 ;  /* 0x0000000c0d0e7389 */ /* 0x00006400000c000b */
[----:B01----:R-:W-:Y:S01]  /*160b0*/  ENDCOLLECTIVE ;  /* 0x000000000000791b */ /* 0x003fe20003800000 */
.L_x_7563:
        /* <DEDUP_REMOVED lines=10> */
[----:B------:R-:W-:Y:S01]  /*16160*/  @!P0 IMAD.MOV.U32 R2, RZ, RZ, R14 ;  /* 0x000000ffff028224 */ /* 0x000fe200078e000e */
[----:B------:R-:W-:-:S05]  /*16170*/  @!P0 MOV R3, R7 ;  /* 0x0000000700038202 */ /* 0x000fca0000000f00 */
        /* <DEDUP_REMOVED lines=17> */
.L_x_7564:
[----:B------:R-:W-:Y:S02]  /*16290*/  IMAD.MOV.U32 R13, RZ, RZ, R0 ;  /* 0x000000ffff0d7224 */ /* 0x000fe400078e0000 */
[----:B------:R-:W-:-:S07]  /*162a0*/  IMAD.MOV.U32 R4, RZ, RZ, R14 ;  /* 0x000000ffff047224 */ /* 0x000fce00078e000e */
[----:B------:R-:W-:Y:S05]  /*162b0*/  WARPSYNC.COLLECTIVE R15, `(.L_x_7565) ;  /* 0x000000000f087348 */ /* 0x000fea0003c00000 */
[----:B------:R0:W1:Y:S02]  /*162c0*/  SHFL.IDX P6, R14, R13, R12, R11 ;  /* 0x0000000c0d0e7389 */ /* 0x00006400000c000b */
[----:B01----:R-:W-:Y:S01]  /*162d0*/  ENDCOLLECTIVE ;  /* 0x000000000000791b */ /* 0x003fe20003800000 */
.L_x_7565:
[----:B------:R-:W-:Y:S05]  /*162e0*/  BRA `(.L_x_7566) ;  /* 0xffffffc800e87947 */ /* 0x000fea000383ffff */
.L_x_7501:
[----:B01----:R-:W-:-:S04]  /*162f0*/  IMAD.U32 R3, RZ, RZ, UR44 ;  /* 0x0000002cff037e24 */ /* 0x003fc8000f8e00ff */
[----:B------:R0:W1:Y:S03]  /*16300*/  SYNCS.PHASECHK.TRANS64.TRYWAIT P0, [R3+URZ+0x38820], R0 ;  /* 0x03882000030075a7 */ /* 0x000066000800017f */
[----:B-1----:R-:W-:Y:S05]  /*16310*/  @!P0 NANOSLEEP.SYNCS 0x989680 ;  /* 0x009896800000895d */ /* 0x002fea0003900000 */
[----:B------:R-:W1:Y:S02]  /*16320*/  @!P0 SYNCS.PHASECHK.TRANS64 P0, [R3+URZ+0x38820], R0 ;  /* 0x03882000030085a7 */ /* 0x000e64000800007f */
[----:B-1----:R-:W-:Y:S05]  /*16330*/  @!P0 BRA `(.L_x_7501) ;  /* 0xfffffffc00ec8947 */ /* 0x002fea000383ffff */
[----:B------:R-:W-:Y:S05]  /*16340*/  BRA `(.L_x_7567) ;  /* 0xffffffcc00587947 */ /* 0x000fea000383ffff */
.L_x_7503:
[----:B01----:R-:W-:-:S04]  /*16350*/  IMAD.U32 R3, RZ, RZ, UR44 ;  /* 0x0000002cff037e24 */ /* 0x003fc8000f8e00ff */
[----:B------:R0:W1:Y:S03]  /*16360*/  SYNCS.PHASECHK.TRANS64.TRYWAIT P0, [R3+URZ+0x38860], R0 ;  /* 0x03886000030075a7 */ /* 0x000066000800017f */
[----:B-1----:R-:W-:Y:S05]  /*16370*/  @!P0 NANOSLEEP.SYNCS 0x989680 ;  /* 0x009896800000895d */ /* 0x002fea0003900000 */
[----:B------:R-:W1:Y:S02]  /*16380*/  @!P0 SYNCS.PHASECHK.TRANS64 P0, [R3+URZ+0x38860], R0 ;  /* 0x03886000030085a7 */ /* 0x000e64000800007f */
[----:B-1----:R-:W-:Y:S05]  /*16390*/  @!P0 BRA `(.L_x_7503) ;  /* 0xfffffffc00ec8947 */ /* 0x002fea000383ffff */
[----:B------:R-:W-:Y:S05]  /*163a0*/  BRA `(.L_x_7568) ;  /* 0xffffffcc00547947 */ /* 0x000fea000383ffff */
.L_x_7504:
        /* <DEDUP_REMOVED lines=8> */
.L_x_7570:
[----:B------:R-:W-:Y:S05]  /*16430*/  BSYNC B0 ;  /* 0x0000000000007941 */ /* 0x000fea0003800000 */
.L_x_7569:
        /* <DEDUP_REMOVED lines=13> */
.L_x_7571:
        /* <DEDUP_REMOVED lines=38> */
.L_x_7572:
[----:B------:R-:W-:Y:S02]  /*16770*/  IMAD.MOV.U32 R13, RZ, RZ, R6 ;  /* 0x000000ffff0d7224 */ /* 0x000fe400078e0006 */
[----:B------:R-:W-:-:S07]  /*16780*/  IMAD.MOV.U32 R5, RZ, RZ, R14 ;  /* 0x000000ffff057224 */ /* 0x000fce00078e000e */
[----:B------:R-:W-:Y:S05]  /*16790*/  WARPSYNC.COLLECTIVE R15, `(.L_x_7573) ;  /* 0x000000000f087348 */ /* 0x000fea0003c00000 */
[----:B------:R0:W1:Y:S02]  /*167a0*/  SHFL.IDX P6, R14, R13, R12, R11 ;  /* 0x0000000c0d0e7389 */ /* 0x00006400000c000b */
[----:B01----:R-:W-:Y:S01]  /*167b0*/  ENDCOLLECTIVE ;  /* 0x000000000000791b */ /* 0x003fe20003800000 */
.L_x_7573:
        /* <DEDUP_REMOVED lines=28> */
.L_x_7574:
[----:B------:R-:W-:Y:S02]  /*16980*/  IMAD.MOV.U32 R13, RZ, RZ, R6 ;  /* 0x000000ffff0d7224 */ /* 0x000fe400078e0006 */
[----:B------:R-:W-:-:S07]  /*16990*/  IMAD.MOV.U32 R9, RZ, RZ, R14 ;  /* 0x000000ffff097224 */ /* 0x000fce00078e000e */
[----:B------:R-:W-:Y:S05]  /*169a0*/  WARPSYNC.COLLECTIVE R15, `(.L_x_7575) ;  /* 0x000000000f087348 */ /* 0x000fea0003c00000 */
[----:B------:R0:W1:Y:S02]  /*169b0*/  SHFL.IDX P6, R14, R13, R12, R11 ;  /* 0x0000000c0d0e7389 */ /* 0x00006400000c000b */
[----:B01----:R-:W-:Y:S01]  /*169c0*/  ENDCOLLECTIVE ;  /* 0x000000000000791b */ /* 0x003fe20003800000 */
.L_x_7575:
        /* <DEDUP_REMOVED lines=28> */
.L_x_7576:
[----:B------:R-:W-:Y:S02]  /*16b90*/  IMAD.MOV.U32 R13, RZ, RZ, R6 ;  /* 0x000000ffff0d7224 */ /* 0x000fe400078e0006 */
[----:B------:R-:W-:-:S07]  /*16ba0*/  IMAD.MOV.U32 R8, RZ, RZ, R14 ;  /* 0x000000ffff087224 */ /* 0x000fce00078e000e */
[----:B------:R-:W-:Y:S05]  /*16bb0*/  WARPSYNC.COLLECTIVE R15, `(.L_x_7577) ;  /* 0x000000000f087348 */ /* 0x000fea0003c00000 */
[----:B------:R0:W1:Y:S02]  /*16bc0*/  SHFL.IDX P6, R14, R13, R12, R11 ;  /* 0x0000000c0d0e7389 */ /* 0x00006400000c000b */
[----:B01----:R-:W-:Y:S01]  /*16bd0*/  ENDCOLLECTIVE ;  /* 0x000000000000791b */ /* 0x003fe20003800000 */
.L_x_7577:
[----:B------:R-:W-:Y:S05]  /*16be0*/  BRA `(.L_x_7578) ;  /* 0xffffffc800e87947 */ /* 0x000fea000383ffff */
.L_x_7511:
[----:B-1----:R1:W2:Y:S02]  /*16bf0*/  SYNCS.PHASECHK.TRANS64.TRYWAIT P0, [R10+URZ+0x38840], R20 ;  /* 0x038840140a0075a7 */ /* 0x0022a4000800017f */
[----:B--2---:R-:W-:Y:S05]  /*16c00*/  @!P0 NANOSLEEP.SYNCS 0x989680 ;  /* 0x009896800000895d */ /* 0x004fea0003900000 */
[----:B------:R-:W2:Y:S02]  /*16c10*/  @!P0 SYNCS.PHASECHK.TRANS64 P0, [R10+URZ+0x38840], R20 ;  /* 0x038840140a0085a7 */ /* 0x000ea4000800007f */
[----:B--2---:R-:W-:Y:S05]  /*16c20*/  @!P0 BRA `(.L_x_7511) ;  /* 0xfffffffc00f08947 */ /* 0x004fea000383ffff */
[----:B------:R-:W-:Y:S05]  /*16c30*/  BRA `(.L_x_7579) ;  /* 0xffffffd0003c7947 */ /* 0x000fea000383ffff */
.L_x_7512:
        /* <DEDUP_REMOVED lines=8> */
.L_x_7581:
[----:B------:R-:W-:Y:S05]  /*16cc0*/  BSYNC B1 ;  /* 0x0000000000017941 */ /* 0x000fea0003800000 */
.L_x_7580:
[----:B------:R-:W-:Y:S01]  /*16cd0*/  IMAD.MOV.U32 R13, RZ, RZ, R26 ;  /* 0x000000ffff0d7224 */ /* 0x000fe200078e001a */
[----:B------:R-:W-:Y:S01]  /*16ce0*/  MOV R11, 0x181f ;  /* 0x0000181f000b7802 */ /* 0x000fe20000000f00 */
[----:B------:R-:W-:Y:S01]  /*16cf0*/  IMAD.MOV.U32 R12, RZ, RZ, RZ ;  /* 0x000000ffff0c7224 */ /* 0x000fe200078e00ff */
[----:B------:R-:W-:Y:S01]  /*16d00*/  LEA R27, R17, UR44, 0x1 ;  /* 0x0000002c111b7c11 */ /* 0x000fe2000f8e08ff */
[----:B------:R-:W-:Y:S02]  /*16d10*/  IMAD.MOV.U32 R15, RZ, RZ, -0x1 ;  /* 0xffffffffff0f7424 */ /* 0x000fe400078e00ff */
[----:B------:R-:W-:-:S07]  /*16d20*/  IMAD.MOV.U32 R3, RZ, RZ, R14 ;  /* 0x000000ffff037224 */ /* 0x000fce00078e000e */
[----:B------:R-:W-:Y:S05]  /*16d30*/  WARPSYNC.COLLECTIVE R15, `(.L_x_7582) ;  /* 0x000000000f087348 */ /* 0x000fea0003c00000 */
[----:B------:R0:W1:Y:S02]  /*16d40*/  SHFL.IDX P6, R14, R13, R12, R11 ;  /* 0x0000000c0d0e7389 */ /* 0x00006400000c000b */
[----:B01----:R-:W-:Y:S01]  /*16d50*/  ENDCOLLECTIVE ;  /* 0x000000000000791b */ /* 0x003fe20003800000 */
.L_x_7582:
[----:B------:R-:W-:Y:S02]  /*16d60*/  IMAD.MOV.U32 R13, RZ, RZ, R29 ;  /* 0x000000ffff0d7224 */ /* 0x000fe400078e001d */
[----:B------:R-:W-:Y:S01]  /*16d70*/  IMAD.MOV.U32 R12, RZ, RZ, 0x1 ;  /* 0x00000001ff0c7424 */ /* 0x000fe200078e00ff */
[----:B------:R-:W-:-:S13]  /*16d80*/  IADD3 R2, P0, R14, R0, RZ ;  /* 0x000000000e027210 */ /* 0x000fda0007f1e0ff */
[----:B------:R-:W-:Y:S05]  /*16d90*/  WARPSYNC.COLLECTIVE R15, `(.L_x_7583) ;  /* 0x000000000f087348 */ /* 0x000fea0003c00000 */
[----:B------:R0:W1:Y:S02]  /*16da0*/  SHFL.IDX P6, R14, R13, R12, R11 ;  /* 0x0000000c0d0e7389 */ /* 0x00006400000c000b */
[----:B01----:R-:W-:Y:S01]  /*16db0*/  ENDCOLLECTIVE ;  /* 0x000000000000791b */ /* 0x003fe20003800000 */
.L_x_7583:
        /* <DEDUP_REMOVED lines=10> */
.L_x_7584:
[----:B------:R-:W-:Y:S01]  /*16e60*/  MOV R13, R29 ;  /* 0x0000001d000d7202 */ /* 0x000fe20000000f00 */
[----:B------:R-:W-:Y:S01]  /*16e70*/  IMAD.MOV.U32 R12, RZ, RZ, 0x2 ;  /* 0x00000002ff0c7424 */ /* 0x000fe200078e00ff */
[----:B------:R-:W-:-:S13]  /*16e80*/  IADD3 R2, P0, R14, R0, RZ ;  /* 0x000000000e027210 */ /* 0x000fda0007f1e0ff */
[----:B------:R-:W-:Y:S05]  /*16e90*/  WARPSYNC.COLLECTIVE R15, `(.L_x_7585) ;  /* 0x000000000f087348 */ /* 0x000fea0003c00000 */
[----:B------:R0:W1:Y:S02]  /*16ea0*/  SHFL.IDX P6, R14, R13, R12, R11 ;  /* 0x0000000c0d0e7389 */ /* 0x00006400000c000b */
[----:B01----:R-:W-:Y:S01]  /*16eb0*/  ENDCOLLECTIVE ;  /* 0x000000000000791b */ /* 0x003fe20003800000 */
.L_x_7585:
        /* <DEDUP_REMOVED lines=10> */
.L_x_7586:
[----:B------:R-:W-:Y:S02]  /*16f60*/  IMAD.MOV.U32 R13, RZ, RZ, R29 ;  /* 0x000000ffff0d7224 */ /* 0x000fe400078e001d */
[----:B------:R-:W-:Y:S01]  /*16f70*/  IMAD.MOV.U32 R12, RZ, RZ, 0x3 ;  /* 0x00000003ff0c7424 */ /* 0x000fe200078e00ff */
[----:B------:R-:W-:-:S13]  /*16f80*/  IADD3 R2, P0, R14, R0, RZ ;  /* 0x000000000e027210 */ /* 0x000fda0007f1e0ff */
[----:B------:R-:W-:Y:S05]  /*16f90*/  WARPSYNC.COLLECTIVE R15, `(.L_x_7587) ;  /* 0x000000000f087348 */ /* 0x000fea0003c00000 */
[----:B------:R0:W1:Y:S02]  /*16fa0*/  SHFL.IDX P6, R14, R13, R12, R11 ;  /* 0x0000000c0d0e7389 */ /* 0x00006400000c000b */
[----:B01----:R-:W-:Y:S01]  /*16fb0*/  ENDCOLLECTIVE ;  /* 0x000000000000791b */ /* 0x003fe20003800000 */
.L_x_7587:
[----:B------:R-:W-:-:S05]  /*16fc0*/  IMAD.X R3, RZ, RZ, R3, P0 ;  /* 0x000000ffff037224 */ /* 0x000fca00000e0603 */
        /* <DEDUP_REMOVED lines=9> */
.L_x_7588:
[----:B------:R-:W-:Y:S05]  /*17060*/  BRA `(.L_x_7589) ;  /* 0xffffffcc00f07947 */ /* 0x000fea000383ffff */
.L_x_7517:
[----:B---3--:R3:W4:Y:S02]  /*17070*/  SYNCS.PHASECHK.TRANS64.TRYWAIT P0, [R10+URZ+0x38860], R20 ;  /* 0x038860140a0075a7 */ /* 0x008724000800017f */
[----:B----4-:R-:W-:Y:S05]  /*17080*/  @!P0 NANOSLEEP.SYNCS 0x989680 ;  /* 0x009896800000895d */ /* 0x010fea0003900000 */
[----:B------:R-:W4:Y:S02]  /*17090*/  @!P0 SYNCS.PHASECHK.TRANS64 P0, [R10+URZ+0x38860], R20 ;  /* 0x038860140a0085a7 */ /* 0x000f24000800007f */
[----:B----4-:R-:W-:Y:S05]  /*170a0*/  @!P0 BRA `(.L_x_7517) ;  /* 0xfffffffc00f08947 */ /* 0x010fea000383ffff */
[----:B------:R-:W-:Y:S05]  /*170b0*/  BRA `(.L_x_7590) ;  /* 0xffffffd0003c7947 */ /* 0x000fea000383ffff */
.L_x_7518:
        /* <DEDUP_REMOVED lines=8> */
.L_x_7592:
[----:B------:R-:W-:Y:S05]  /*17140*/  BSYNC B1 ;  /* 0x0000000000017941 */ /* 0x000fea0003800000 */
.L_x_7591:
[----:B------:R-:W-:Y:S01]  /*17150*/  IMAD.MOV.U32 R13, RZ, RZ, R18 ;  /* 0x000000ffff0d7224 */ /* 0x000fe200078e0012 */
[----:B------:R-:W-:Y:S01]  /*17160*/  MOV R11, 0x181f ;  /* 0x0000181f000b7802 */ /* 0x000fe20000000f00 */
[----:B------:R-:W-:Y:S01]  /*17170*/  IMAD.MOV.U32 R12, RZ, RZ, RZ ;  /* 0x000000ffff0c7224 */ /* 0x000fe200078e00ff */
[----:B------:R-:W-:Y:S01]  /*17180*/  LEA R17, R17, UR44, 0x1 ;  /* 0x0000002c11117c11 */ /* 0x000fe2000f8e08ff */
[----:B------:R-:W-:Y:S01]  /*17190*/  IMAD.MOV.U32 R15, RZ, RZ, -0x1 ;  /* 0xffffffffff0f7424 */ /* 0x000fe200078e00ff */
[C---:B------:R-:W-:Y:S01]  /*171a0*/  LOP3.LUT P2, RZ, R16.reuse, 0x20, RZ, 0xc0, !PT ;  /* 0x0000002010ff7812 */ /* 0x040fe2000784c0ff */
[----:B------:R-:W-:Y:S01]  /*171b0*/  IMAD.MOV.U32 R3, RZ, RZ, R14 ;  /* 0x000000ffff037224 */ /* 0x000fe200078e000e */
[----:B------:R-:W-:-:S13]  /*171c0*/  LOP3.LUT P1, RZ, R16, 0x10, RZ, 0xc0, !PT ;  /* 0x0000001010ff7812 */ /* 0x000fda000782c0ff */
[----:B------:R-:W-:Y:S05]  /*171d0*/  WARPSYNC.COLLECTIVE R15, `(.L_x_7593) ;  /* 0x000000000f087348 */ /* 0x000fea0003c00000 */
[----:B------:R0:W1:Y:S02]  /*171e0*/  SHFL.IDX P6, R14, R13, R12, R11 ;  /* 0x0000000c0d0e7389 */ /* 0x00006400000c000b */
[----:B01----:R-:W-:Y:S01]  /*171f0*/  ENDCOLLECTIVE ;  /* 0x000000000000791b */ /* 0x003fe20003800000 */
.L_x_7593:
[----:B------:R-:W-:Y:S01]  /*17200*/  P2R R4, PR, RZ, 0x20 ;  /* 0x00000020ff047803 */ /* 0x000fe20000000000 */
        /* <DEDUP_REMOVED lines=13> */
.L_x_7594:
        /* <DEDUP_REMOVED lines=16> */
.L_x_7595:
        /* <DEDUP_REMOVED lines=18> */
.L_x_7596:
        /* <DEDUP_REMOVED lines=14> */
.L_x_7597:
        /* <DEDUP_REMOVED lines=17> */
.L_x_7598:
        /* <DEDUP_REMOVED lines=13> */
.L_x_7599:
[----:B------:R-:W-:Y:S05]  /*177c0*/  BRA `(.L_x_7600) ;  /* 0xffffffcc00b07947 */ /* 0x000fea000383ffff */
.L_x_7523:
[----:B0-----:R0:W1:Y:S02]  /*177d0*/  SYNCS.PHASECHK.TRANS64.TRYWAIT P0, [R5+URZ+0x38820], R4 ;  /* 0x03882004050075a7 */ /* 0x001064000800017f */
[----:B-1----:R-:W-:Y:S05]  /*177e0*/  @!P0 NANOSLEEP.SYNCS 0x989680 ;  /* 0x009896800000895d */ /* 0x002fea0003900000 */
[----:B------:R-:W1:Y:S02]  /*177f0*/  @!P0 SYNCS.PHASECHK.TRANS64 P0, [R5+URZ+0x38820], R4 ;  /* 0x03882004050085a7 */ /* 0x000e64000800007f */
[----:B-1----:R-:W-:Y:S05]  /*17800*/  @!P0 BRA `(.L_x_7523) ;  /* 0xfffffffc00f08947 */ /* 0x002fea000383ffff */
[----:B------:R-:W-:Y:S05]  /*17810*/  BRA `(.L_x_7601) ;  /* 0xffffffd0005c7947 */ /* 0x000fea000383ffff */
.L_x_7524:
        /* <DEDUP_REMOVED lines=11> */
.L_x_7603:
[----:B------:R-:W-:Y:S05]  /*178d0*/  BSYNC B0 ;  /* 0x0000000000007941 */ /* 0x000fea0003800000 */
.L_x_7602:
[----:B------:R-:W-:Y:S05]  /*178e0*/  BRA `(.L_x_7604) ;  /* 0xffffffd000447947 */ /* 0x000fea000383ffff */
.L_x_7525:
[----:B------:R-:W-:Y:S01]  /*178f0*/  BSSY B0, `(.L_x_7605) ;  /* 0x0000006000007945 */ /* 0x000fe20003800000 */
[----:B------:R-:W-:-:S07]  /*17900*/  IMAD.MOV.U32 R15, RZ, RZ, -0x1 ;  /* 0xffffffffff0f7424 */ /* 0x000fce00078e00ff */
[----:B012--5:R-:W-:Y:S05]  /*17910*/  WARPSYNC.COLLECTIVE R15, `(.L_x_7606) ;  /* 0x000000000f0c7348 */ /* 0x027fea0003c00000 */
[----:B------:R-:W-:Y:S02]  /*17920*/  ELECT P6, UR62, PT ;  /* 0x00000000003e782f */ /* 0x000fe400038c0000 */
[----:B------:R-:W-:Y:S01]  /*17930*/  MOV R14, UR62 ;  /* 0x0000003e000e7c02 */ /* 0x000fe20008000f00 */
[----:B012--5:R-:W-:Y:S10]  /*17940*/  ENDCOLLECTIVE ;  /* 0x000000000000791b */ /* 0x027ff40003800000 */
.L_x_7606:
[----:B------:R-:W-:Y:S05]  /*17950*/  BSYNC B0 ;  /* 0x0000000000007941 */ /* 0x000fea0003800000 */
.L_x_7605:
[----:B------:R-:W-:Y:S05]  /*17960*/  BRA `(.L_x_7607) ;  /* 0xffffffd000387947 */ /* 0x000fea000383ffff */
.L_x_7527:
[----:B-1----:R1:W3:Y:S02]  /*17970*/  SYNCS.PHASECHK.TRANS64.TRYWAIT P1, [R3+URZ+0x38840], R2 ;  /* 0x03884002030075a7 */ /* 0x0022e4000802017f */
[----:B---3--:R-:W-:Y:S05]  /*17980*/  @!P1 NANOSLEEP.SYNCS 0x989680 ;  /* 0x009896800000995d */ /* 0x008fea0003900000 */
[----:B------:R-:W3:Y:S02]  /*17990*/  @!P1 SYNCS.PHASECHK.TRANS64 P1, [R3+URZ+0x38840], R2 ;  /* 0x03884002030095a7 */ /* 0x000ee4000802007f */
[----:B---3--:R-:W-:Y:S05]  /*179a0*/  @!P1 BRA `(.L_x_7527) ;  /* 0xfffffffc00f09947 */ /* 0x008fea000383ffff */
[----:B------:R-:W-:Y:S05]  /*179b0*/  BRA `(.L_x_7608) ;  /* 0xffffffd000607947 */ /* 0x000fea000383ffff */
.L_x_7529:
[----:B0-----:R0:W3:Y:S02]  /*179c0*/  SYNCS.PHASECHK.TRANS64.TRYWAIT P1, [R5+URZ+0x38840], R0 ;  /* 0x03884000050075a7 */ /* 0x0010e4000802017f */
[----:B---3--:R-:W-:Y:S05]  /*179d0*/  @!P1 NANOSLEEP.SYNCS 0x989680 ;  /* 0x009896800000995d */ /* 0x008fea0003900000 */
[----:B------:R-:W3:Y:S02]  /*179e0*/  @!P1 SYNCS.PHASECHK.TRANS64 P1, [R5+URZ+0x38840], R0 ;  /* 0x03884000050095a7 */ /* 0x000ee4000802007f */
[----:B---3--:R-:W-:Y:S05]  /*179f0*/  @!P1 BRA `(.L_x_7529) ;  /* 0xfffffffc00f09947 */ /* 0x008fea000383ffff */
[----:B------:R-:W-:Y:S05]  /*17a00*/  BRA `(.L_x_7609) ;  /* 0xffffffd0006c7947 */ /* 0x000fea000383ffff */
.L_x_7531:
[----:B---3--:R3:W4:Y:S02]  /*17a10*/  SYNCS.PHASECHK.TRANS64.TRYWAIT P1, [R3+URZ+0x38860], R2 ;  /* 0x03886002030075a7 */ /* 0x008724000802017f */
[----:B----4-:R-:W-:Y:S05]  /*17a20*/  @!P1 NANOSLEEP.SYNCS 0x989680 ;  /* 0x009896800000995d */ /* 0x010fea0003900000 */
[----:B------:R-:W4:Y:S02]  /*17a30*/  @!P1 SYNCS.PHASECHK.TRANS64 P1, [R3+URZ+0x38860], R2 ;  /* 0x03886002030095a7 */ /* 0x000f24000802007f */
[----:B----4-:R-:W-:Y:S05]  /*17a40*/  @!P1 BRA `(.L_x_7531) ;  /* 0xfffffffc00f09947 */ /* 0x010fea000383ffff */
[----:B------:R-:W-:Y:S05]  /*17a50*/  BRA `(.L_x_7610) ;  /* 0xffffffd000687947 */ /* 0x000fea000383ffff */
.L_x_7611:
        /* <DEDUP_REMOVED lines=10> */
.L_x_15758:


//--------------------- .text._ZN7cutlass13device_kernelIN5flash11enable_sm90INS1_16FlashAttnFwdSm90INS1_25CollectiveMainloopFwdSm90ILi2EN4cute5tupleIJNS5_1CILi1EEES8_S8_EEENS6_IJNS7_ILi64EEESA_SA_EEELi512ENS_10bfloat16_tEfNS_4arch4Sm90ELb1ELb0ELb1ELb1ELb1ELb0ELb0ELb0ELb0ELb1ELb1ELb0EEENS1_21CollectiveEpilogueFwdINS6_IJSA_NS7_ILi512EEESA_EEES9_SC_SE_Li256ELb1ELb1ELb1ELb0EEENS1_36VarlenDynamicPersistentTileSchedulerILi64ELi64ELi256ELi128ELb1ELb1ELb1ELb1ELb1ELb1EEEEEEEEEvNT_6ParamsE --------------------------
	.section	.text._ZN7cutlass13device_kernelIN5flash11enable_sm90INS1_16FlashAttnFwdSm90INS1_25CollectiveMainloopFwdSm90ILi2EN4cute5tupleIJNS5_1CILi1EEES8_S8_EEENS6_IJNS7_ILi64EEESA_SA_EEELi512ENS_10bfloat16_tEfNS_4arch4Sm90ELb1ELb0ELb1ELb1ELb1ELb0ELb0ELb0ELb0ELb1ELb1ELb0EEENS1_21CollectiveEpilogueFwdINS6_IJSA_NS7_ILi512EEESA_EEES9_SC_SE_Li256ELb1ELb1ELb1ELb0EEENS1_36VarlenDynamicPersistentTileSchedulerILi64ELi64ELi256ELi128ELb1ELb1ELb1ELb1ELb1ELb1EEEEEEEEEvNT_6ParamsE,"ax",@progbits
	.align	128
.text._ZN7cutlass13device_kernelIN5flash11enable_sm90INS1_16FlashAttnFwdSm90INS1_25CollectiveMainloopFwdSm90ILi2EN4cute5tupleIJNS5_1CILi1EEES8_S8_EEENS6_IJNS7_ILi64EEESA_SA_EEELi512ENS_10bfloat16_tEfNS_4arch4Sm90ELb1ELb0ELb1ELb1ELb1ELb0ELb0ELb0ELb0ELb1ELb1ELb0EEENS1_21CollectiveEpilogueFwdINS6_IJSA_NS7_ILi512EEESA_EEES9_SC_SE_Li256ELb1ELb1ELb1ELb0EEENS1_36VarlenDynamicPersistentTileSchedulerILi64ELi64ELi256ELi128ELb1ELb1ELb1ELb1ELb1ELb1EEEEEEEEEvNT_6ParamsE:
        .type           _ZN7cutlass13device_kernelIN5flash11enable_sm90INS1_16FlashAttnFwdSm90INS1_25CollectiveMainloopFwdSm90ILi2EN4cute5tupleIJNS5_1CILi1EEES8_S8_EEENS6_IJNS7_ILi64EEESA_SA_EEELi512ENS_10bfloat16_tEfNS_4arch4Sm90ELb1ELb0ELb1ELb1ELb1ELb0ELb0ELb0ELb0ELb1ELb1ELb0EEENS1_21CollectiveEpilogueFwdINS6_IJSA_NS7_ILi512EEESA_EEES9_SC_SE_Li256ELb1ELb1ELb1ELb0EEENS1_36VarlenDynamicPersistentTileSchedulerILi64ELi64ELi256ELi128ELb1ELb1ELb1ELb1ELb1ELb1EEEEEEEEEvNT_6ParamsE,@function
        .size           _ZN7cutlass13device_kernelIN5flash11enable_sm90INS1_16FlashAttnFwdSm90INS1_25CollectiveMainloopFwdSm90ILi2EN4cute5tupleIJNS5_1CILi1EEES8_S8_EEENS6_IJNS7_ILi64EEESA_SA_EEELi512ENS_10bfloat16_tEfNS_4arch4Sm90ELb1ELb0ELb1ELb1ELb1ELb0ELb0ELb0ELb0ELb1ELb1ELb0EEENS1_21CollectiveEpilogueFwdINS6_IJSA_NS7_ILi512EEESA_EEES9_SC_SE_Li256ELb1ELb1ELb1ELb0EEENS1_36VarlenDynamicPersistentTileSchedulerILi64ELi64ELi256ELi128ELb1ELb1ELb1ELb1ELb1ELb1EEEEEEEEEvNT_6ParamsE,(.L_x_15759 - _ZN7cutlass13device_kernelIN5flash11enable_sm90INS1_16FlashAttnFwdSm90INS1_25CollectiveMainloopFwdSm90ILi2EN4cute5tupleIJNS5_1CILi1EEES8_S8_EEENS6_IJNS7_ILi64EEESA_SA_EEELi512ENS_10bfloat16_tEfNS_4arch4Sm90ELb1ELb0ELb1ELb1ELb1ELb0ELb0ELb0ELb0ELb1ELb1ELb0EEENS1_21CollectiveEpilogueFwdINS6_IJSA_NS7_ILi512EEESA_EEES9_SC_SE_Li256ELb1ELb1ELb1ELb0EEENS1_36VarlenDynamicPersistentTileSchedulerILi64ELi64ELi256ELi128ELb1ELb1ELb1ELb1ELb1ELb1EEEEEEEEEvNT_6ParamsE)
        .other          _ZN7cutlass13device_kernelIN5flash11enable_sm90INS1_16FlashAttnFwdSm90INS1_25CollectiveMainloopFwdSm90ILi2EN4cute5tupleIJNS5_1CILi1EEES8_S8_EEENS6_IJNS7_ILi64EEESA_SA_EEELi512ENS_10bfloat16_tEfNS_4arch4Sm90ELb1ELb0ELb1ELb1ELb1ELb0ELb0ELb0ELb0ELb1ELb1ELb0EEENS1_21CollectiveEpilogueFwdINS6_IJSA_NS7_ILi512EEESA_EEES9_SC_SE_Li256ELb1ELb1ELb1ELb0EEENS1_36VarlenDynamicPersistentTileSchedulerILi64ELi64ELi256ELi128ELb1ELb1ELb1ELb1ELb1ELb1EEEEEEEEEvNT_6ParamsE,@"STO_CUDA_ENTRY STV_DEFAULT"
_ZN7cutlass13device_kernelIN5flash11enable_sm90INS1_16FlashAttnFwdSm90INS1_25CollectiveMainloopFwdSm90ILi2EN4cute5tupleIJNS5_1CILi1EEES8_S8_EEENS6_IJNS7_ILi64EEESA_SA_EEELi512ENS_10bfloat16_tEfNS_4arch4Sm90ELb1ELb0ELb1ELb1ELb1ELb0ELb0ELb0ELb0ELb1ELb1ELb0EEENS1_21CollectiveEpilogueFwdINS6_IJSA_NS7_ILi512EEESA_EEES9_SC_SE_Li256ELb1ELb1ELb1ELb0EEENS1_36VarlenDynamicPersistentTileSchedulerILi64ELi64ELi256ELi128ELb1ELb1ELb1ELb1ELb1ELb1EEEEEEEEEvNT_6ParamsE:
        /* <DEDUP_REMOVED lines=41> */
.L_x_7612:
        /* <DEDUP_REMOVED lines=22> */
.L_x_7613:
        /* <DEDUP_REMOVED lines=18> */
.L_x_7614:
        /* <DEDUP_REMOVED lines=22> */
.L_x_7615:
        /* <DEDUP_REMOVED lines=23> */
.L_x_7616:
        /* <DEDUP_REMOVED lines=8> */
.L_x_7618:
        /* <DEDUP_REMOVED lines=32> */
[--C-:B------:R-:W-:Y:S02]  /*0a60*/  SHF.R.S32.HI R6, RZ, 0x5, R5.reuse ;  /* 0x00000005ff067819 */ /* 0x100fe40000011405 */
[----:B------:R-:W-:Y:S02]  /*0a70*/  SHF.R.S32.HI R9, RZ, 0x1f, R5 ;  /* 0x0000001fff097819 */ /* 0x000fe40000011405 */
[----:B------:R-:W-:-:S02]  /*0a80*/  SHF.R.S32.HI R5, RZ, 0x4, R4 ;  /* 0x00000004ff057819 */ /* 0x000fc40000011404 */
[----:B------:R-:W-:Y:S02]  /*0a90*/  LOP3.LUT R3, R4, 0xfffffff0, RZ, 0xc0, !PT ;  /* 0xfffffff004037812 */ /* 0x000fe400078ec0ff */
[----:B------:R-:W-:Y:S02]  /*0aa0*/  LOP3.LUT R15, R8, 0xfffffffc, RZ, 0xc0, !PT ;  /* 0xfffffffc080f7812 */ /* 0x000fe400078ec0ff */
[----:B------:R-:W-:Y:S02]  /*0ab0*/  LOP3.LUT R13, R7, 0xfffffff8, RZ, 0xc0, !PT ;  /* 0xfffffff8070d7812 */ /* 0x000fe400078ec0ff */
[----:B------:R-:W-:Y:S01]  /*0ac0*/  LEA.HI R7, R4, R5, RZ, 0x1 ;  /* 0x0000000504077211 */ /* 0x000fe200078f08ff */
[----:B------:R-:W-:Y:S01]  /*0ad0*/  IMAD.IADD R4, R0, 0x1, -R3 ;  /* 0x0000000100047824 */ /* 0x000fe200078e0a03 */
[----:B------:R-:W-:Y:S01]  /*0ae0*/  LOP3.LUT R11, R2, 0xffffff80, RZ, 0xc0, !PT ;  /* 0xffffff80020b7812 */ /* 0x000fe200078ec0ff */
[C---:B------:R-:W-:Y:S01]  /*0af0*/  IMAD.IADD R15, R0.reuse, 0x1, -R15 ;  /* 0x00000001000f7824 */ /* 0x040fe200078e0a0f */
[----:B------:R-:W-:Y:S01]  /*0b00*/  LOP3.LUT R8, R7, 0x1ffffffe, RZ, 0xc0, !PT ;  /* 0x1ffffffe07087812 */ /* 0x000fe200078ec0ff */
[C---:B------:R-:W-:Y:S01]  /*0b10*/  IMAD.IADD R13, R0.reuse, 0x1, -R13 ;  /* 0x00000001000d7824 */ /* 0x040fe200078e0a0d */
[----:B------:R-:W-:Y:S01]  /*0b20*/  SHF.R.S32.HI R3, RZ, 0x1f, R4 ;  /* 0x0000001fff037819 */ /* 0x000fe20000011404 */
[----:B------:R-:W-:Y:S01]  /*0b30*/  IMAD.IADD R11, R0, 0x1, -R11 ;  /* 0x00000001000b7824 */ /* 0x000fe200078e0a0b */
[----:B------:R-:W-:Y:S01]  /*0b40*/  LEA.HI R0, R15, R15, RZ, 0x1 ;  /* 0x0000000f0f007211 */ /* 0x000fe200078f08ff */
[----:B------:R-:W-:Y:S01]  /*0b50*/  IMAD.IADD R8, R5, 0x1, -R8 ;  /* 0x0000000105087824 */ /* 0x000fe200078e0a08 */
[----:B------:R-:W-:-:S02]  /*0b60*/  LEA.HI R5, R3, R4, RZ, 0x3 ;  /* 0x0000000403057211 */ /* 0x000fc400078f18ff */
[----:B------:R-:W-:Y:S01]  /*0b70*/  LOP3.LUT R10, R0, 0x1ffffffe, RZ, 0xc0, !PT ;  /* 0x1ffffffe000a7812 */ /* 0x000fe200078ec0ff */
[----:B------:R-:W-:Y:S01]  /*0b80*/  IMAD.SHL.U32 R8, R8, 0x8, RZ ;  /* 0x0000000808087824 */ /* 0x000fe200078e00ff */
[----:B------:R-:W-:Y:S02]  /*0b90*/  LEA.HI R9, R9, R6, RZ, 0x2 ;  /* 0x0000000609097211 */ /* 0x000fe400078f10ff */
[----:B------:R-:W-:Y:S01]  /*0ba0*/  SHF.R.S32.HI R0, RZ, 0x1f, R11 ;  /* 0x0000001fff007819 */ /* 0x000fe2000001140b */
[----:B------:R-:W-:Y:S01]  /*0bb0*/  IMAD.IADD R185, R15, 0x1, -R10 ;  /* 0x000000010fb97824 */ /* 0x000fe200078e0a0a */
[----:B------:R-:W-:Y:S02]  /*0bc0*/  SHF.R.S32.HI R219, RZ, 0x7, R2 ;  /* 0x00000007ffdb7819 */ /* 0x000fe40000011402 */
[C---:B------:R-:W-:Y:S01]  /*0bd0*/  LOP3.LUT R7, R5.reuse, 0xfffffff8, RZ, 0xc0, !PT ;  /* 0xfffffff805077812 */ /* 0x040fe200078ec0ff */
[----:B------:R-:W-:Y:S01]  /*0be0*/  IMAD.SHL.U32 R5, R5, 0x40, RZ ;  /* 0x0000004005057824 */ /* 0x000fe200078e00ff */
[----:B------:R-:W-:Y:S01]  /*0bf0*/  LOP3.LUT R9, R9, 0x3ffffc, RZ, 0xc0, !PT ;  /* 0x003ffffc09097812 */ /* 0x000fe200078ec0ff */
[----:B------:R-:W-:Y:S01]  /*0c00*/  IMAD R12, R219, 0x100, R4 ;  /* 0x00000100db0c7824 */ /* 0x000fe200078e0204 */
[-C--:B------:R-:W-:Y:S01]  /*0c10*/  LEA.HI R3, R0, R11.reuse, RZ, 0x2 ;  /* 0x0000000b00037211 */ /* 0x080fe200078f10ff */
[----:B------:R-:W-:Y:S01]  /*0c20*/  IMAD.IADD R7, R4, 0x1, -R7 ;  /* 0x0000000104077824 */ /* 0x000fe200078e0a07 */
[----:B------:R-:W-:Y:S01]  /*0c30*/  LEA.HI R4, R0, R11, RZ, 0x5 ;  /* 0x0000000b00047211 */ /* 0x000fe200078f28ff */
[----:B------:R-:W-:Y:S01]  /*0c40*/  IMAD.IADD R9, R6, 0x1, -R9 ;  /* 0x0000000106097824 */ /* 0x000fe200078e0a09 */
[----:B------:R-:W-:-:S02]  /*0c50*/  LOP3.LUT R10, R3, 0x7ffffffc, RZ, 0xc0, !PT ;  /* 0x7ffffffc030a7812 */ /* 0x000fc400078ec0ff */
[--C-:B------:R-:W-:Y:S01]  /*0c60*/  SHF.R.S32.HI R0, RZ, 0x2, R3.reuse ;  /* 0x00000002ff007819 */ /* 0x100fe20000011403 */
[----:B------:R-:W-:Y:S01]  /*0c70*/  IMAD R17, R9, 0x10, R12 ;  /* 0x0000001009117824 */ /* 0x000fe200078e020c */
[----:B------:R-:W-:Y:S01]  /*0c80*/  SHF.R.S32.HI R3, RZ, 0x1f, R3 ;  /* 0x0000001fff037819 */ /* 0x000fe20000011403 */
[----:B------:R-:W-:Y:S01]  /*0c90*/  IMAD.IADD R10, R11, 0x1, -R10 ;  /* 0x000000010b0a7824 */ /* 0x000fe200078e0a0a */
[----:B------:R-:W-:Y:S01]  /*0ca0*/  LOP3.LUT R9, R5, 0x7ffffe00, RZ, 0xc0, !PT ;  /* 0x7ffffe0005097812 */ /* 0x000fe200078ec0ff */
[----:B------:R-:W-:Y:S01]  /*0cb0*/  IMAD.SHL.U32 R5, R7, 0x40, RZ ;  /* 0x0000004007057824 */ /* 0x000fe200078e00ff */
[----:B------:R-:W-:Y:S01]  /*0cc0*/  LEA.HI R3, R3, R0, RZ, 0x3 ;  /* 0x0000000003037211 */ /* 0x000fe200078f18ff */
[----:B------:R-:W-:Y:S01]  /*0cd0*/  IMAD.SHL.U32 R184, R10, 0x2, RZ ;  /* 0x000000020ab87824 */ /* 0x000fe200078e00ff */
[----:B------:R-:W-:Y:S01]  /*0ce0*/  LEA.HI R2, R2, R219, RZ, 0x1 ;  /* 0x000000db02027211 */ /* 0x000fe200078f08ff */
[----:B------:R-:W-:Y:S01]  /*0cf0*/  IMAD R9, R6, 0x400, R9 ;  /* 0x0000040006097824 */ /* 0x000fe200078e0209 */
[----:B------:R-:W-:Y:S01]  /*0d00*/  LOP3.LUT R3, R3, 0xfffffff8, RZ, 0xc0, !PT ;  /* 0xfffffff803037812 */ /* 0x000fe200078ec0ff */
[----:B------:R-:W-:Y:S01]  /*0d10*/  IMAD.U32 R6, R17, 0x40, R8 ;  /* 0x0000004011067824 */ /* 0x000fe200078e0008 */
[----:B------:R-:W-:-:S02]  /*0d20*/  LOP3.LUT R2, R2, 0xfffffe, RZ, 0xc0, !PT ;  /* 0x00fffffe02027812 */ /* 0x000fc400078ec0ff */
[----:B------:R-:W-:Y:S01]  /*0d30*/  LOP3.LUT R5, R5, 0x1c0, RZ, 0xc0, !PT ;  /* 0x000001c005057812 */ /* 0x000fe200078ec0ff */
[----:B------:R-:W-:Y:S01]  /*0d40*/  IMAD.IADD R3, R0, 0x1, -R3 ;  /* 0x0000000100037824 */ /* 0x000fe200078e0a03 */
[----:B------:R0:W-:Y:S01]  /*0d50*/  STL [R1+0x34], R6 ;  /* 0x0000340601007387 */ /* 0x0001e20000100800 */
[----:B------:R-:W-:Y:S01]  /*0d60*/  IMAD.IADD R0, R219, 0x1, -R2 ;  /* 0x00000001db007824 */ /* 0x000fe200078e0a02 */
[----:B------:R-:W-:Y:S01]  /*0d70*/  LOP3.LUT R8, R5, 0x8, R8, 0xf8, !PT ;  /* 0x0000000805087812 */ /* 0x000fe200078ef808 */
[----:B------:R-:W-:Y:S01]  /*0d80*/  IMAD.SHL.U32 R2, R13, 0x8, RZ ;  /* 0x000000080d027824 */ /* 0x000fe200078e00ff */
[----:B------:R-:W-:Y:S02]  /*0d90*/  SHF.R.U32.HI R5, RZ, 0x3, R5 ;  /* 0x00000003ff057819 */ /* 0x000fe40000011605 */
[----:B------:R-:W-:Y:S01]  /*0da0*/  R2P PR, R7, 0x6 ;  /* 0x0000000607007804 */ /* 0x000fe20000000000 */
[----:B------:R-:W-:Y:S01]  /*0db0*/  VIADD R187, R2, 0x40 ;  /* 0x0000004002bb7836 */ /* 0x000fe20000000000 */
[----:B------:R-:W-:Y:S01]  /*0dc0*/  LOP3.LUT R8, R8, R5, RZ, 0x3c, !PT ;  /* 0x0000000508087212 */ /* 0x000fe200078e3cff */
[----:B------:R-:W-:Y:S01]  /*0dd0*/  VIADD R186, R2, 0x80 ;  /* 0x0000008002ba7836 */ /* 0x000fe20000000000 */
[----:B------:R-:W-:Y:S01]  /*0de0*/  SHF.R.S32.HI R4, RZ, 0x5, R4 ;  /* 0x00000005ff047819 */ /* 0x000fe20000011404 */
[----:B0-----:R-:W-:Y:S01]  /*0df0*/  IMAD.SHL.U32 R6, R0, 0x100, RZ ;  /* 0x0000010000067824 */ /* 0x001fe200078e00ff */
[----:B------:R-:W-:Y:S01]  /*0e00*/  SEL R22, R22, 0xffffffe0, !P1 ;  /* 0xffffffe016167807 */ /* 0x000fe20004800000 */
[----:B------:R-:W-:-:S02]  /*0e10*/  IMAD.IADD R8, R9, 0x1, R8 ;  /* 0x0000000109087824 */ /* 0x000fc400078e0208 */
[----:B------:R-:W-:Y:S01]  /*0e20*/  IMAD.IADD R17, R184, 0x1, R6 ;  /* 0x00000001b8117824 */ /* 0x000fe200078e0206 */
[----:B------:R0:W-:Y:S01]  /*0e30*/  STL [R1+0x30], R6 ;  /* 0x0000300601007387 */ /* 0x0001e20000100800 */
[----:B------:R-:W-:Y:S01]  /*0e40*/  IMAD R16, R4, 0x10, R3 ;  /* 0x0000001004107824 */ /* 0x000fe200078e0203 */
[----:B------:R-:W-:Y:S01]  /*0e50*/  LEA R18, R8, UR40, 0x1 ;  /* 0x0000002808127c11 */ /* 0x000fe2000f8e08ff */
        /* <DEDUP_REMOVED lines=28> */
[----:B------:R-:W-:-:S02]  /*1020*/  VIADD R205, R17, 0x70 ;  /* 0x0000007011cd7836 */ /* 0x000fc40000000000 */
        /* <DEDUP_REMOVED lines=39> */
[----:B------:R-:W-:Y:S02]  /*12a0*/  IMAD R185, R185, 0x8, R16 ;  /* 0x00000008b9b97824 */ /* 0x000fe400078e0210 */
[----:B0-----:R-:W-:-:S07]  /*12b0*/  IMAD.IADD R22, R22, 0x1, R19 ;  /* 0x0000000116167824 */ /* 0x001fce00078e0213 */
.L_x_7687:
[----:B------:R-:W-:Y:S01]  /*12c0*/  ULDC.64 UR8, c[0x0][0xc88] ;  /* 0x0003220000087ab9 */ /* 0x000fe20000000a00 */
[----:B------:R-:W-:Y:S01]  /*12d0*/  ULDC.64 UR10, c[0x0][0xa18] ;  /* 0x00028600000a7ab9 */ /* 0x000fe20000000a00 */
[----:B------:R-:W-:Y:S02]  /*12e0*/  UIMAD.WIDE UR8, UR7, 0x4, UR8 ;  /* 0x00000004070878a5 */ /* 0x000fe4000f8e0208 */
[----:B------:R-:W-:Y:S02]  /*12f0*/  UISETP.NE.U32.AND UP1, UPT, UR10, URZ, UPT ;  /* 0x0000003f0a00728c */ /* 0x000fe4000bf25070 */
[----:B------:R-:W-:Y:S02]  /*1300*/  ULOP3.LUT UR4, UR6, 0xff000000, URZ, 0xc0, !UPT ;  /* 0xff00000006047892 */ /* 0x000fe4000f8ec03f */
[----:B01-3--:R-:W-:Y:S01]  /*1310*/  IMAD.U32 R4, RZ, RZ, UR8 ;  /* 0x00000008ff047e24 */ /* 0x00bfe2000f8e00ff */
[----:B------:R-:W-:Y:S01]  /*1320*/  ULDC UR7, c[0x0][0x424] ;  /* 0x0001090000077ab9 */ /* 0x000fe20000000800 */
[----:B----4-:R-:W-:Y:S01]  /*1330*/  IMAD.U32 R5, RZ, RZ, UR9 ;  /* 0x00000009ff057e24 */ /* 0x010fe2000f8e00ff */
[----:B------:R-:W-:-:S04]  /*1340*/  ULDC.64 UR8, c[0x0][0xa28] ;  /* 0x00028a0000087ab9 */ /* 0x000fc80000000a00 */
[----:B--2---:R-:W2:Y:S01]  /*1350*/  LDG.E R4, desc[UR50][R4.64] ;  /* 0x0000003204047981 */ /* 0x004ea2000c1e1900 */
        /* <DEDUP_REMOVED lines=16> */
[----:B------:R-:W2:Y:S01]  /*1460*/  @P0 LDG.E R4, desc[UR50][R4.64] ;  /* 0x0000003204040981 */ /* 0x000ea2000c1e1900 */
[----:B------:R-:W-:Y:S02]  /*1470*/  UISETP.NE.U32.AND UP0, UPT, UR8, URZ, UPT ;  /* 0x0000003f0800728c */ /* 0x000fe4000bf05070 */
[----:B------:R-:W-:Y:S01]  /*1480*/  ULOP3.LUT UR43, UR6, 0xff0000, URZ, 0xc0, !UPT ;  /* 0x00ff0000062b7892 */ /* 0x000fe2000f8ec03f */
[----:B------:R-:W3:Y:S01]  /*1490*/  @P2 LDG.E R6, desc[UR50][R6.64] ;  /* 0x0000003206062981 */ /* 0x000ee2000c1e1900 */
[----:B------:R-:W-:Y:S02]  /*14a0*/  UISETP.NE.AND.EX UP0, UPT, UR9, URZ, UPT, UP0 ;  /* 0x0000003f0900728c */ /* 0x000fe4000bf05300 */
[----:B------:R-:W-:Y:S01]  /*14b0*/  USHF.R.U32.HI UR4, URZ, 0x8, UR4 ;  /* 0x000000083f047899 */ /* 0x000fe20008011604 */
[----:B------:R-:W-:Y:S01]  /*14c0*/  ULDC.64 UR8, c[0x0][0xa20] ;  /* 0x0002880000087ab9 */ /* 0x000fe20000000a00 */
[----:B------:R-:W-:Y:S01]  /*14d0*/  USEL UR7, UR7, 0x1, UP0 ;  /* 0x0000000107077887 */ /* 0x000fe20008000000 */
[----:B------:R-:W-:Y:S01]  /*14e0*/  ISETP.NE.U32.AND P1, PT, RZ, UR8, PT ;  /* 0x00000008ff007c0c */ /* 0x000fe2000bf25070 */
[----:B------:R-:W-:Y:S01]  /*14f0*/  ULDC UR10, c[0x0][0x2f0] ;  /* 0x0000bc00000a7ab9 */ /* 0x000fe20000000800 */
[----:B------:R-:W-:Y:S01]  /*1500*/  UMOV UR52, URZ ;  /* 0x0000003f00347c82 */ /* 0x000fe20008000000 */
[----:B------:R-:W-:Y:S01]  /*1510*/  ULEA.HI UR43, UR43, UR4, URZ, 0x10 ;  /* 0x000000042b2b7291 */ /* 0x000fe2000f8f803f */
[----:B------:R-:W-:Y:S01]  /*1520*/  ISETP.NE.AND.EX P1, PT, RZ, UR9, PT, P1 ;  /* 0x00000009ff007c0c */ /* 0x000fe2000bf25310 */
[----:B------:R-:W-:-:S02]  /*1530*/  UIMAD UR4, UR7, UR10, URZ ;  /* 0x0000000a070472a4 */ /* 0x000fc4000f8e023f */
        /* <DEDUP_REMOVED lines=18> */
.L_x_7619:
[----:B------:R-:W-:Y:S05]  /*1660*/  @!P1 BRA `(.L_x_7620) ;  /* 0x00000000001c9947 */ /* 0x000fea0003800000 */
[----:B------:R-:W-:-:S04]  /*1670*/  ULEA UR8, UP0, UR41, UR8, 0x2 ;  /* 0x0000000829087291 */ /* 0x000fc8000f80103f */
[----:B------:R-:W-:Y:S02]  /*1680*/  ULEA.HI.X UR9, UR41, UR9, UR42, 0x2, UP0 ;  /* 0x0000000929097291 */ /* 0x000fe400080f142a */
[----:B------:R-:W-:-:S04]  /*1690*/  IMAD.U32 R4, RZ, RZ, UR8 ;  /* 0x00000008ff047e24 */ /* 0x000fc8000f8e00ff */
[----:B------:R-:W-:-:S05]  /*16a0*/  IMAD.U32 R5, RZ, RZ, UR9 ;  /* 0x00000009ff057e24 */ /* 0x000fca000f8e00ff */
[----:B------:R-:W2:Y:S02]  /*16b0*/  LDG.E R4, desc[UR50][R4.64] ;  /* 0x0000003204047981 */ /* 0x000ea4000c1e1900 */
[----:B--2---:R-:W-:Y:S01]  /*16c0*/  R2UR UR4, R4 ;  /* 0x00000000040472ca */ /* 0x004fe200000e0000 */
[----:B------:R-:W-:-:S14]  /*16d0*/  BRA `(.L_x_7621) ;  /* 0x0000000000347947 */ /* 0x000fdc0003800000 */
.L_x_7620:
        /* <DEDUP_REMOVED lines=13> */
.L_x_7621:
[----:B------:R-:W-:Y:S02]  /*17b0*/  UISETP.NE.AND UP0, UPT, UR47, 0x1, UPT ;  /* 0x000000012f00788c */ /* 0x000fe4000bf05270 */
[----:B------:R-:W-:Y:S02]  /*17c0*/  UIADD3 UR52, -UR52, UR4, URZ ;  /* 0x0000000434347290 */ /* 0x000fe4000fffe13f */
        /* <DEDUP_REMOVED lines=10> */
[----:B------:R-:W-:Y:S02]  /*1870*/  UIADD3 UR52, UR52, 0x40, -UR53 ;  /* 0x0000004034347890 */ /* 0x000fe4000fffe835 */
[----:B------:R-:W-:-:S07]  /*1880*/  ULOP3.LUT UR20, UR43, 0xff, URZ, 0xc0, !UPT ;  /* 0x000000ff2b147892 */ /* 0x000fce000f8ec03f */
[----:B------:R-:W-:Y:S01]  /*1890*/  @UP0 ULDC UR4, c[0x0][0x44c] ;  /* 0x0001130000040ab9 */ /* 0x000fe20000000800 */
[----:B------:R-:W-:Y:S01]  /*18a0*/  @UP0 ULDC UR8, c[0x0][0x450] ;  /* 0x0001140000080ab9 */ /* 0x000fe20000000800 */
[----:B------:R-:W-:-:S04]  /*18b0*/  UIMAD.WIDE.U32 UR4, UR6, UR4, URZ ;  /* 0x00000004060472a5 */ /* 0x000fc8000f8e003f */
[----:B------:R-:W-:-:S04]  /*18c0*/  @UP0 USHF.R.U32.HI UR6, URZ, UR8, UR5 ;  /* 0x000000083f060299 */ /* 0x000fc80008011605 */
[----:B------:R-:W-:-:S04]  /*18d0*/  UIADD3 UR6, UR52, UR6, URZ ;  /* 0x0000000634067290 */ /* 0x000fc8000fffe03f */
[----:B------:R-:W-:-:S04]  /*18e0*/  USHF.R.S32.HI UR4, URZ, 0x1f, UR6 ;  /* 0x0000001f3f047899 */ /* 0x000fc80008011406 */
[----:B------:R-:W-:-:S04]  /*18f0*/  ULEA.HI UR4, UR4, UR6, URZ, 0x6 ;  /* 0x0000000604047291 */ /* 0x000fc8000f8f303f */
[----:B------:R-:W-:-:S04]  /*1900*/  USHF.R.S32.HI UR4, URZ, 0x6, UR4 ;  /* 0x000000063f047899 */ /* 0x000fc80008011404 */
[----:B------:R-:W-:-:S04]  /*1910*/  UISETP.LT.AND UP0, UPT, UR7, UR4, UPT ;  /* 0x000000040700728c */ /* 0x000fc8000bf01270 */
[----:B------:R-:W-:-:S03]  /*1920*/  USEL UR9, UR7, UR4, UP0 ;  /* 0x0000000407097287 */ /* 0x000fc60008000000 */
[----:B------:R-:W-:Y:S01]  /*1930*/  UMOV UR4, URZ ;  /* 0x0000003f00047c82 */ /* 0x000fe20008000000 */
[----:B------:R-:W-:-:S06]  /*1940*/  UISETP.GE.AND UP0, UPT, UR9, 0x1, UPT ;  /* 0x000000010900788c */ /* 0x000fcc000bf06270 */
[----:B------:R-:W-:-:S13]  /*1950*/  PLOP3.LUT P0, PT, PT, PT, UP0, 0x80, 0x0 ;  /* 0x000000000000781c */ /* 0x000fda0003f0f008 */
[----:B------:R-:W-:Y:S05]  /*1960*/  @!P0 BRA `(.L_x_7623) ;  /* 0x0000000000908947 */ /* 0x000fea0003800000 */
[----:B------:R-:W-:Y:S01]  /*1970*/  USHF.R.U32.HI UR10, URZ, 0x10, UR43 ;  /* 0x000000103f0a7899 */ /* 0x000fe2000801162b */
[----:B------:R-:W-:-:S03]  /*1980*/  UMOV UR4, URZ ;  /* 0x0000003f00047c82 */ /* 0x000fc60008000000 */
[----:B------:R-:W-:-:S11]  /*1990*/  UISETP.NE.AND UP0, UPT, UR10, URZ, UPT ;  /* 0x0000003f0a00728c */ /* 0x000fd6000bf05270 */
[----:B------:R-:W-:Y:S02]  /*19a0*/  @!UP0 ULDC UR10, c[0x0][0x9f0] ;  /* 0x00027c00000a8ab9 */ /* 0x000fe40000000800 */
[----:B------:R-:W-:Y:S01]  /*19b0*/  IMAD.U32 R4, RZ, RZ, UR10 ;  /* 0x0000000aff047e24 */ /* 0x000fe2000f8e00ff */
[----:B------:R-:W-:-:S04]  /*19c0*/  UIADD3 UR6, UR10, -0x1, UR9 ;  /* 0xffffffff0a067890 */ /* 0x000fc8000fffe009 */
        /* <DEDUP_REMOVED lines=30> */
.L_x_7623:
        /* <DEDUP_REMOVED lines=91> */
.L_x_7625:
[----:B------:R-:W-:Y:S01]  /*2160*/  ULEA UR23, UR37, UR40, 0x3 ;  /* 0x0000002825177291 */ /* 0x000fe2000f8e183f */
[----:B------:R-:W-:-:S05]  /*2170*/  IMAD.U32 R0, RZ, RZ, UR36 ;  /* 0x00000024ff007e24 */ /* 0x000fca000f8e00ff */
[----:B------:R-:W-:-:S04]  /*2180*/  SHF.L.U32 R0, R0, 0x1f, RZ ;  /* 0x0000001f00007819 */ /* 0x000fc800000006ff */
[----:B------:R-:W0:Y:S02]  /*2190*/  SYNCS.PHASECHK.TRANS64.TRYWAIT P1, [UR23+0x28c50], R0 ;  /* 0x028c5000ff0075a7 */ /* 0x000e240008020157 */
[----:B0-----:R-:W-:Y:S05]  /*21a0*/  @!P1 BRA `(.L_x_7626) ;  /* 0x0000013400189947 */ /* 0x001fea0003800000 */
.L_x_7774:
        /* <DEDUP_REMOVED lines=38> */
.L_x_7627:
        /* <DEDUP_REMOVED lines=8> */
.L_x_7634:
        /* <DEDUP_REMOVED lines=144> */
.L_x_7629:
[----:B------:R-:W-:Y:S01]  /*2d90*/  ULEA UR23, UR37, UR40, 0x3 ;  /* 0x0000002825177291 */ /* 0x000fe2000f8e183f */
[----:B------:R-:W-:-:S05]  /*2da0*/  IMAD.U32 R0, RZ, RZ, UR36 ;  /* 0x00000024ff007e24 */ /* 0x000fca000f8e00ff */
[----:B------:R-:W-:-:S04]  /*2db0*/  SHF.L.U32 R0, R0, 0x1f, RZ ;  /* 0x0000001f00007819 */ /* 0x000fc800000006ff */
[----:B------:R0:W1:Y:S01]  /*2dc0*/  SYNCS.PHASECHK.TRANS64.TRYWAIT P1, [UR23+0x28c50], R0 ;  /* 0x028c5000ff0075a7 */ /* 0x0000620008020157 */
[----:B------:R-:W-:Y:S05]  /*2dd0*/  @!P0 BRA `(.L_x_7630) ;  /* 0x0000000000048947 */ /* 0x000fea0003800000 */
[----:B------:R-:W-:Y:S01]  /*2de0*/  BPT.TRAP 0x1 ;  /* 0x000000040000795c */ /* 0x000fe20000300000 */
.L_x_7630:
[----:B-1----:R-:W-:Y:S05]  /*2df0*/  @P1 BRA `(.L_x_7631) ;  /* 0x0000000000081947 */ /* 0x002fea0003800000 */
[----:B------:R-:W1:Y:S02]  /*2e00*/  SYNCS.PHASECHK.TRANS64.TRYWAIT P1, [UR23+0x28c50], R0 ;  /* 0x028c5000ff0075a7 */ /* 0x000e640008020157 */
[----:B-1----:R-:W-:Y:S05]  /*2e10*/  @!P1 BRA `(.L_x_7632) ;  /* 0x0000012800149947 */ /* 0x002fea0003800000 */
.L_x_7631:
        /* <DEDUP_REMOVED lines=26> */
.L_x_7633:
[----:B------:R-:W-:Y:S01]  /*2fc0*/  UIADD3 UR6, UR23, 0x28c60, URZ ;  /* 0x00028c6017067890 */ /* 0x000fe2000fffe03f */
[----:B------:R-:W-:-:S03]  /*2fd0*/  PLOP3.LUT P1, PT, PT, PT, UP1, 0x80, 0x0 ;  /* 0x000000000000781c */ /* 0x000fc60003f2f018 */
[----:B------:R-:W-:-:S09]  /*2fe0*/  UPRMT UR6, UR39, 0x654, UR6 ;  /* 0x0000065427067896 */ /* 0x000fd20008000006 */
[----:B------:R-:W-:Y:S01]  /*2ff0*/  SYNCS.ARRIVE.TRANS64.RED.A1T0 RZ, [UR6], RZ ;  /* 0x000000ffffff79a7 */ /* 0x000fe20008100406 */
[----:B------:R-:W-:Y:S05]  /*3000*/  @P1 BRA `(.L_x_7634) ;  /* 0xfffffff400201947 */ /* 0x000fea000383ffff */
.L_x_7628:
        /* <DEDUP_REMOVED lines=143> */
.L_x_7622:
[----:B------:R-:W-:Y:S01]  /*3900*/  ULDC UR4, c[0x0][0x448] ;  /* 0x0001120000047ab9 */ /* 0x000fe20000000800 */
[----:B------:R-:W-:Y:S02]  /*3910*/  UIADD3 UR6, UR45, 0x3f, URZ ;  /* 0x0000003f2d067890 */ /* 0x000fe4000fffe03f */
[----:B------:R-:W-:Y:S02]  /*3920*/  UISETP.NE.AND UP0, UPT, UR4, 0x1, UPT ;  /* 0x000000010400788c */ /* 0x000fe4000bf05270 */
[----:B------:R-:W-:Y:S02]  /*3930*/  UIADD3 UR8, UR52, 0x40, -UR53 ;  /* 0x0000004034087890 */ /* 0x000fe4000fffe835 */
[----:B------:R-:W-:Y:S02]  /*3940*/  UP2UR UR54, UPR, URZ, 0x1 ;  /* 0x000000013f367883 */ /* 0x000fe40008000000 */
[----:B------:R-:W-:-:S05]  /*3950*/  ULOP3.LUT UR48, UR43, 0xff, URZ, 0xc0, !UPT ;  /* 0x000000ff2b307892 */ /* 0x000fca000f8ec03f */
        /* <DEDUP_REMOVED lines=50> */
.L_x_7635:
        /* <DEDUP_REMOVED lines=104> */
.L_x_7636:
        /* <DEDUP_REMOVED lines=12> */
.L_x_7775:
[----:B------:R-:W-:Y:S05]  /*43c0*/  @!P0 BRA `(.L_x_7638) ;  /* 0x0000000000048947 */ /* 0x000fea0003800000 */
[----:B------:R-:W-:Y:S01]  /*43d0*/  BPT.TRAP 0x1 ;  /* 0x000000040000795c */ /* 0x000fe20000300000 */
.L_x_7638:
[----:B------:R-:W-:Y:S02]  /*43e0*/  IMAD.U32 R7, RZ, RZ, UR37 ;  /* 0x00000025ff077e24 */ /* 0x000fe4000f8e00ff */
[----:B------:R-:W-:-:S03]  /*43f0*/  IMAD.U32 R8, RZ, RZ, UR36 ;  /* 0x00000024ff087e24 */ /* 0x000fc6000f8e00ff */
[----:B------:R-:W-:Y:S02]  /*4400*/  LEA R7, R7, UR40, 0x3 ;  /* 0x0000002807077c11 */ /* 0x000fe4000f8e18ff */
[----:B------:R-:W-:-:S04]  /*4410*/  SHF.L.U32 R8, R8, 0x1f, RZ ;  /* 0x0000001f08087819 */ /* 0x000fc800000006ff */
[----:B------:R1:W2:Y:S01]  /*4420*/  SYNCS.PHASECHK.TRANS64.TRYWAIT P1, [R7+URZ+0x28c30], R8 ;  /* 0x028c3008070075a7 */ /* 0x0002a2000802017f */
[----:B------:R-:W-:Y:S05]  /*4430*/  @!P0 BRA `(.L_x_7639) ;  /* 0x0000000000048947 */ /* 0x000fea0003800000 */
[----:B------:R-:W-:Y:S01]  /*4440*/  BPT.TRAP 0x1 ;  /* 0x000000040000795c */ /* 0x000fe20000300000 */
.L_x_7639:
[----:B--2---:R-:W-:Y:S05]  /*4450*/  @P1 BRA `(.L_x_7640) ;  /* 0x0000000000081947 */ /* 0x004fea0003800000 */
[----:B------:R-:W2:Y:S02]  /*4460*/  SYNCS.PHASECHK.TRANS64.TRYWAIT P1, [R7+URZ+0x28c30], R8 ;  /* 0x028c3008070075a7 */ /* 0x000ea4000802017f */
[----:B--2---:R-:W-:Y:S05]  /*4470*/  @!P1 BRA `(.L_x_7641) ;  /* 0x0000011000ac9947 */ /* 0x004fea0003800000 */
.L_x_7640:
        /* <DEDUP_REMOVED lines=40> */
.L_x_7642:
[----:B------:R-:W-:Y:S01]  /*4700*/  UISETP.NE.AND UP0, UPT, UR54, URZ, UPT ;  /* 0x0000003f3600728c */ /* 0x000fe2000bf05270 */
[----:B------:R-:W-:Y:S01]  /*4710*/  VIADD R3, R185, UR45 ;  /* 0x0000002db9037c36 */ /* 0x000fe20008000000 */
[----:B------:R-:W-:Y:S02]  /*4720*/  ULDC UR10, c[0x0][0x9d8] ;  /* 0x00027600000a7ab9 */ /* 0x000fe40000000800 */
[----:B------:R-:W-:Y:S01]  /*4730*/  FMUL.FTZ R26, R26, UR10 ;  /* 0x0000000a1a1a7c20 */ /* 0x000fe20008410000 */
[----:B------:R-:W-:Y:S01]  /*4740*/  FMUL.FTZ R27, R27, UR10 ;  /* 0x0000000a1b1b7c20 */ /* 0x000fe20008410000 */
[----:B------:R-:W-:Y:S01]  /*4750*/  PLOP3.LUT P1, PT, PT, PT, UP0, 0x80, 0x0 ;  /* 0x000000000000781c */ /* 0x000fe20003f2f008 */
[----:B------:R-:W-:Y:S01]  /*4760*/  FMUL.FTZ R30, R30, UR10 ;  /* 0x0000000a1e1e7c20 */ /* 0x000fe20008410000 */
[----:B------:R-:W-:Y:S01]  /*4770*/  PLOP3.LUT P2, PT, PT, PT, UP0, 0x80, 0x0 ;  /* 0x000000000000781c */ /* 0x000fe20003f4f008 */
[----:B------:R-:W-:Y:S01]  /*4780*/  MUFU.TANH R9, R27 ;  /* 0x0000001b00097308 */ /* 0x000fe20000002400 */
[----:B------:R-:W-:Y:S01]  /*4790*/  FMUL.FTZ R31, R31, UR10 ;  /* 0x0000000a1f1f7c20 */ /* 0x000fe20008410000 */
[----:B------:R-:W-:Y:S01]  /*47a0*/  @UP0 ULDC UR6, c[0x0][0x44c] ;  /* 0x0001130000060ab9 */ /* 0x000fe20000000800 */
[----:B------:R-:W-:Y:S01]  /*47b0*/  FMUL.FTZ R34, R34, UR10 ;  /* 0x0000000a22227c20 */ /* 0x000fe20008410000 */
[----:B------:R-:W-:Y:S01]  /*47c0*/  FMUL.FTZ R35, R35, UR10 ;  /* 0x0000000a23237c20 */ /* 0x000fe20008410000 */
[----:B------:R-:W-:Y:S01]  /*47d0*/  FMUL.FTZ R28, R28, UR10 ;  /* 0x0000000a1c1c7c20 */ /* 0x000fe20008410000 */
[----:B------:R-:W-:Y:S01]  /*47e0*/  FMUL.FTZ R38, R38, UR10 ;  /* 0x0000000a26267c20 */ /* 0x000fe20008410000 */
[----:B------:R-:W-:Y:S01]  /*47f0*/  FMUL.FTZ R39, R39, UR10 ;  /* 0x0000000a27277c20 */ /* 0x000fe20008410000 */
[----:B------:R-:W0:Y:S01]  /*4800*/  MUFU.TANH R26, R26 ;  /* 0x0000001a001a7308 */ /* 0x000e220000002400 */
[----:B------:R-:W-:Y:S01]  /*4810*/  FMUL.FTZ R42, R42, UR10 ;  /* 0x0000000a2a2a7c20 */ /* 0x000fe20008410000 */
[----:B------:R-:W-:Y:S01]  /*4820*/  @P1 IMAD.HI.U32 R4, R3, UR6, RZ ;  /* 0x0000000603041c27 */ /* 0x000fe2000f8e00ff */
[----:B------:R-:W-:-:S03]  /*4830*/  @UP0 ULDC UR6, c[0x0][0x450] ;  /* 0x0001140000060ab9 */ /* 0x000fc60000000800 */
[----:B------:R-:W-:Y:S01]  /*4840*/  FMUL.FTZ R43, R43, UR10 ;  /* 0x0000000a2b2b7c20 */ /* 0x000fe20008410000 */
[----:B------:R-:W-:Y:S01]  /*4850*/  FMUL.FTZ R46, R46, UR10 ;  /* 0x0000000a2e2e7c20 */ /* 0x000fe20008410000 */
[----:B------:R-:W-:Y:S01]  /*4860*/  FMUL.FTZ R47, R47, UR10 ;  /* 0x0000000a2f2f7c20 */ /* 0x000fe20008410000 */
[----:B------:R-:W-:Y:S01]  /*4870*/  @P2 SHF.R.U32.HI R3, RZ, UR6, R4 ;  /* 0x00000006ff032c19 */ /* 0x000fe20008011604 */
[----:B------:R-:W-:Y:S01]  /*4880*/  UMOV UR6, 0xffffffc0 ;  /* 0xffffffc000067882 */ /* 0x000fe20000000000 */
[----:B------:R-:W3:Y:S01]  /*4890*/  MUFU.TANH R30, R30 ;  /* 0x0000001e001e7308 */ /* 0x000ee20000002400 */
[----:B------:R-:W-:Y:S01]  /*48a0*/  UIMAD UR6, UR55, UR6, 0x40 ;  /* 0x00000040370674a4 */ /* 0x000fe2000f8e0206 */
[----:B------:R-:W-:Y:S01]  /*48b0*/  FMUL.FTZ R50, R50, UR10 ;  /* 0x0000000a32327c20 */ /* 0x000fe20008410000 */
[----:B------:R-:W4:Y:S01]  /*48c0*/  SHFL.IDX PT, R6, R3, 0x1, 0x1c1f ;  /* 0x003c1f0003067f89 */ /* 0x000f2200000e0000 */
[----:B------:R-:W-:Y:S01]  /*48d0*/  FMUL.FTZ R51, R51, UR10 ;  /* 0x0000000a33337c20 */ /* 0x000fe20008410000 */
[----:B------:R-:W-:Y:S01]  /*48e0*/  UIADD3 UR7, UR52, 0x1, UR6 ;  /* 0x0000000134077890 */ /* 0x000fe2000fffe006 */
[----:B------:R-:W-:Y:S01]  /*48f0*/  FMUL.FTZ R54, R54, UR10 ;  /* 0x0000000a36367c20 */ /* 0x000fe20008410000 */
[----:B------:R-:W-:Y:S01]  /*4900*/  IMAD.U32 R5, RZ, RZ, UR6 ;  /* 0x00000006ff057e24 */ /* 0x000fe2000f8e00ff */
[----:B------:R-:W5:Y:S01]  /*4910*/  MUFU.TANH R31, R31 ;  /* 0x0000001f001f7308 */ /* 0x000f620000002400 */
[----:B------:R-:W-:Y:S01]  /*4920*/  FMUL.FTZ R55, R55, UR10 ;  /* 0x0000000a37377c20 */ /* 0x000fe20008410000 */
[----:B------:R-:W1:Y:S01]  /*4930*/  SHFL.IDX PT, R3, R3, RZ, 0x1c1f ;  /* 0x001c1fff03037589 */ /* 0x000e6200000e0000 */
[----:B------:R-:W-:Y:S01]  /*4940*/  IMAD.U32 R13, RZ, RZ, UR7 ;  /* 0x00000007ff0d7e24 */ /* 0x000fe2000f8e00ff */
[----:B------:R-:W-:Y:S01]  /*4950*/  IADD3 R4, -R184, UR52, R5 ;  /* 0x00000034b8047c10 */ /* 0x000fe2000fffe105 */
[----:B------:R-:W-:Y:S01]  /*4960*/  FMUL.FTZ R24, R24, UR10 ;  /* 0x0000000a18187c20 */ /* 0x000fe20008410000 */
[----:B------:R-:W-:Y:S01]  /*4970*/  FMUL.FTZ R25, R25, UR10 ;  /* 0x0000000a19197c20 */ /* 0x000fe20008410000 */
[----:B------:R-:W-:Y:S01]  /*4980*/  FMUL.FTZ R29, R29, UR10 ;  /* 0x0000000a1d1d7c20 */ /* 0x000fe20008410000 */
[----:B------:R-:W-:Y:S01]  /*4990*/  IADD3 R5, R13, -UR53, -R184 ;  /* 0x800000350d057c10 */ /* 0x000fe2000fffe8b8 */
        /* <DEDUP_REMOVED lines=8> */
[----:B------:R3:W-:Y:S01]  /*4a20*/  MUFU.TANH R11, R28 ;  /* 0x0000001c000b7308 */ /* 0x0007e20000002400 */
[----:B------:R-:W-:Y:S01]  /*4a30*/  FMUL.FTZ R45, R45, UR10 ;  /* 0x0000000a2d2d7c20 */ /* 0x000fe20008410000 */
[----:B----4-:R-:W-:Y:S01]  /*4a40*/  VIADDMNMX R6, R6, R5, R4, PT ;  /* 0x0000000506067246 */ /* 0x010fe20003800104 */
[----:B------:R-:W-:Y:S01]  /*4a50*/  FMUL.FTZ R48, R48, UR10 ;  /* 0x0000000a30307c20 */ /* 0x000fe20008410000 */
[----:B------:R-:W-:Y:S01]  /*4a60*/  FMUL.FTZ R49, R49, UR10 ;  /* 0x0000000a31317c20 */ /* 0x000fe20008410000 */
[----:B------:R-:W-:Y:S01]  /*4a70*/  FMUL.FTZ R52, R52, UR10 ;  /* 0x0000000a34347c20 */ /* 0x000fe20008410000 */
[C---:B------:R-:W-:Y:S01]  /*4a80*/  ISETP.GT.AND P1, PT, R6.reuse, RZ, PT ;  /* 0x000000ff0600720c */ /* 0x040fe20003f24270 */
[----:B------:R-:W-:Y:S01]  /*4a90*/  FMUL.FTZ R53, R53, UR10 ;  /* 0x0000000a35357c20 */ /* 0x000fe20008410000 */
[C---:B------:R-:W-:Y:S01]  /*4aa0*/  ISETP.GT.AND P2, PT, R6.reuse, 0x1, PT ;  /* 0x000000010600780c */ /* 0x040fe20003f44270 */
[----:B------:R-:W4:Y:S01]  /*4ab0*/  MUFU.TANH R35, R35 ;  /* 0x0000002300237308 */ /* 0x000f220000002400 */
[----:B------:R-:W-:Y:S01]  /*4ac0*/  ISETP.GT.AND P3, PT, R6, 0x8, PT ;  /* 0x000000080600780c */ /* 0x000fe20003f64270 */
[----:B------:R-:W-:Y:S01]  /*4ad0*/  ULDC UR10, c[0x0][0x988] ;  /* 0x00026200000a7ab9 */ /* 0x000fe20000000800 */
[----:B0-----:R-:W-:-:S02]  /*4ae0*/  FSEL R27, R26, -INF , P1 ;  /* 0xff8000001a1b7808 */ /* 0x001fc40000800000 */
[----:B---3--:R-:W-:Y:S02]  /*4af0*/  FSEL R28, R9, -INF , P2 ;  /* 0xff800000091c7808 */ /* 0x008fe40001000000 */
[----:B------:R-:W-:Y:S01]  /*4b00*/  ISETP.GT.AND P1, PT, R6, 0x9, PT ;  /* 0x000000090600780c */ /* 0x000fe20003f24270 */
[----:B------:R-:W0:Y:S01]  /*4b10*/  MUFU.TANH R38, R38 ;  /* 0x0000002600267308 */ /* 0x000e220000002400 */
[----:B------:R-:W-:Y:S02]  /*4b20*/  FSEL R30, R30, -INF , P3 ;  /* 0xff8000001e1e7808 */ /* 0x000fe40001800000 */
[----:B------:R-:W-:Y:S02]  /*4b30*/  FMNMX.FTZ R9, R27, R28, !PT ;  /* 0x0000001c1b097209 */ /* 0x000fe40007810000 */
[----:B------:R-:W-:Y:S02]  /*4b40*/  ISETP.GT.AND P2, PT, R6, 0x10, PT ;  /* 0x000000100600780c */ /* 0x000fe40003f44270 */
[----:B-----5:R-:W-:Y:S01]  /*4b50*/  FSEL R31, R31, -INF , P1 ;  /* 0xff8000001f1f7808 */ /* 0x020fe20000800000 */
[----:B------:R-:W3:Y:S01]  /*4b60*/  MUFU.TANH R39, R39 ;  /* 0x0000002700277308 */ /* 0x000ee20000002400 */
[----:B------:R-:W-:-:S02]  /*4b70*/  FMNMX.FTZ R10, R30, R9, !PT ;  /* 0x000000091e0a7209 */ /* 0x000fc40007810000 */
[----:B------:R-:W-:Y:S02]  /*4b80*/  ISETP.GT.AND P1, PT, R6, 0x11, PT ;  /* 0x000000110600780c */ /* 0x000fe40003f24270 */
[----:B--2---:R-:W-:Y:S02]  /*4b90*/  FSEL R34, R34, -INF , P2 ;  /* 0xff80000022227808 */ /* 0x004fe40001000000 */
[----:B------:R-:W-:Y:S01]  /*4ba0*/  FMNMX.FTZ R9, R31, R10, !PT ;  /* 0x0000000a1f097209 */ /* 0x000fe20007810000 */
[----:B------:R-:W2:Y:S01]  /*4bb0*/  MUFU.TANH R42, R42 ;  /* 0x0000002a002a7308 */ /* 0x000ea20000002400 */
[----:B------:R-:W-:Y:S02]  /*4bc0*/  ISETP.GT.AND P2, PT, R6, 0x18, PT ;  /* 0x000000180600780c */ /* 0x000fe40003f44270 */
[----:B----4-:R-:W-:Y:S02]  /*4bd0*/  FSEL R35, R35, -INF , P1 ;  /* 0xff80000023237808 */ /* 0x010fe40000800000 */
[----:B------:R-:W-:-:S02]  /*4be0*/  FMNMX.FTZ R10, R34, R9, !PT ;  /* 0x00000009220a7209 */ /* 0x000fc40007810000 */
[----:B------:R-:W-:Y:S01]  /*4bf0*/  ISETP.GT.AND P1, PT, R6, 0x19, PT ;  /* 0x000000190600780c */ /* 0x000fe20003f24270 */
[----:B------:R-:W4:Y:S01]  /*4c00*/  MUFU.TANH R43, R43 ;  /* 0x0000002b002b7308 */ /* 0x000f220000002400 */
[----:B0-----:R-:W-:Y:S02]  /*4c10*/  FSEL R38, R38, -INF , P2 ;  /* 0xff80000026267808 */ /* 0x001fe40001000000 */
[----:B------:R-:W-:Y:S02]  /*4c20*/  FMNMX.FTZ R9, R35, R10, !PT ;  /* 0x0000000a23097209 */ /* 0x000fe40007810000 */
[----:B------:R-:W-:Y:S02]  /*4c30*/  ISETP.GT.AND P2, PT, R6, 0x20, PT ;  /* 0x000000200600780c */ /* 0x000fe40003f44270 */
[----:B---3--:R-:W-:Y:S01]  /*4c40*/  FSEL R39, R39, -INF , P1 ;  /* 0xff80000027277808 */ /* 0x008fe20000800000 */
[----:B------:R-:W0:Y:S01]  /*4c50*/  MUFU.TANH R46, R46 ;  /* 0x0000002e002e7308 */ /* 0x000e220000002400 */
        /* <DEDUP_REMOVED lines=9> */
[----:B------:R-:W3:Y:S01]  /*4cf0*/  MUFU.TANH R50, R50 ;  /* 0x0000003200327308 */ /* 0x000ee20000002400 */
[----:B0-----:R-:W-:Y:S02]  /*4d00*/  FSEL R46, R46, -INF , P2 ;  /* 0xff8000002e2e7808 */ /* 0x001fe40001000000 */
[----:B------:R-:W-:Y:S02]  /*4d10*/  FMNMX.FTZ R9, R43, R10, !PT ;  /* 0x0000000a2b097209 */ /* 0x000fe40007810000 */
[----:B------:R-:W-:Y:S02]  /*4d20*/  ISETP.GT.AND P2, PT, R6, 0x30, PT ;  /* 0x000000300600780c */ /* 0x000fe40003f44270 */
[----:B------:R-:W-:Y:S01]  /*4d30*/  FMNMX.FTZ R10, R46, R9, !PT ;  /* 0x000000092e0a7209 */ /* 0x000fe20007810000 */
[----:B------:R-:W0:Y:S01]  /*4d40*/  MUFU.TANH R51, R51 ;  /* 0x0000003300337308 */ /* 0x000e220000002400 */
[----:B--2---:R-:W-:-:S02]  /*4d50*/  FSEL R47, R47, -INF , P1 ;  /* 0xff8000002f2f7808 */ /* 0x004fc40000800000 */
[----:B------:R-:W-:Y:S02]  /*4d60*/  ISETP.GT.AND P1, PT, R6, 0x31, PT ;  /* 0x000000310600780c */ /* 0x000fe40003f24270 */
[----:B------:R-:W-:Y:S02]  /*4d70*/  FMNMX.FTZ R9, R47, R10, !PT ;  /* 0x0000000a2f097209 */ /* 0x000fe40007810000 */
[----:B-1----:R-:W-:Y:S01]  /*4d80*/  VIADDMNMX R4, R3, R5, R4, PT ;  /* 0x0000000503047246 */ /* 0x002fe20003800104 */
[----:B------:R-:W1:Y:S01]  /*4d90*/  MUFU.TANH R54, R54 ;  /* 0x0000003600367308 */ /* 0x000e620000002400 */
[----:B---3--:R-:W-:Y:S02]  /*4da0*/  FSEL R50, R50, -INF , P2 ;  /* 0xff80000032327808 */ /* 0x008fe40001000000 */
[----:B------:R-:W-:Y:S02]  /*4db0*/  ISETP.GT.AND P2, PT, R6, 0x38, PT ;  /* 0x000000380600780c */ /* 0x000fe40003f44270 */
[----:B------:R-:W-:-:S02]  /*4dc0*/  FMNMX.FTZ R10, R50, R9, !PT ;  /* 0x00000009320a7209 */ /* 0x000fc40007810000 */
[----:B------:R-:W-:Y:S01]  /*4dd0*/  ISETP.GT.AND P3, PT, R4, 0x8, PT ;  /* 0x000000080400780c */ /* 0x000fe20003f64270 */
[----:B------:R-:W2:Y:S01]  /*4de0*/  MUFU.TANH R55, R55 ;  /* 0x0000003700377308 */ /* 0x000ea20000002400 */
[----:B0-----:R-:W-:Y:S02]  /*4df0*/  FSEL R51, R51, -INF , P1 ;  /* 0xff80000033337808 */ /* 0x001fe40000800000 */
[----:B------:R-:W-:Y:S02]  /*4e00*/  ISETP.GT.AND P1, PT, R6, 0x39, PT ;  /* 0x000000390600780c */ /* 0x000fe40003f24270 */
[----:B------:R-:W-:Y:S02]  /*4e10*/  FMNMX.FTZ R9, R51, R10, !PT ;  /* 0x0000000a33097209 */ /* 0x000fe40007810000 */
[----:B------:R-:W-:Y:S01]  /*4e20*/  R2UR UR6, R7 ;  /* 0x00000000070672ca */ /* 0x000fe200000e0000 */
[----:B------:R-:W0:Y:S01]  /*4e30*/  MUFU.TANH R24, R24 ;  /* 0x0000001800187308 */ /* 0x000e220000002400 */
[----:B-1----:R-:W-:-:S02]  /*4e40*/  FSEL R54, R54, -INF , P2 ;  /* 0xff80000036367808 */ /* 0x002fc40001000000 */
[----:B------:R-:W-:Y:S02]  /*4e50*/  ISETP.GT.AND P2, PT, R4, 0x1, PT ;  /* 0x000000010400780c */ /* 0x000fe40003f44270 */
[----:B------:R-:W-:-:S03]  /*4e60*/  FMNMX.FTZ R6, R54, R9, !PT ;  /* 0x0000000936067209 */ /* 0x000fc60007810000 */
[----:B------:R-:W1:Y:S01]  /*4e70*/  MUFU.TANH R25, R25 ;  /* 0x0000001900197308 */ /* 0x000e620000002400 */
[----:B--2---:R-:W-:Y:S02]  /*4e80*/  FSEL R55, R55, -INF , P1 ;  /* 0xff80000037377808 */ /* 0x004fe40000800000 */
[----:B------:R-:W-:Y:S01]  /*4e90*/  ISETP.GT.AND P1, PT, R4, RZ, PT ;  /* 0x000000ff0400720c */ /* 0x000fe20003f24270 */
[----:B------:R-:W-:Y:S01]  /*4ea0*/  UIADD3 UR6, UR6, 0x28c40, URZ ;  /* 0x00028c4006067890 */ /* 0x000fe2000fffe03f */
[----:B------:R-:W-:-:S03]  /*4eb0*/  FMNMX.FTZ R6, R55, R6, !PT ;  /* 0x0000000637067209 */ /* 0x000fc60007810000 */
[----:B------:R-:W-:Y:S01]  /*4ec0*/  MUFU.TANH R29, R29 ;  /* 0x0000001d001d7308 */ /* 0x000fe20000002400 */
[----:B0-----:R-:W-:Y:S01]  /*4ed0*/  FSEL R5, R24, -INF , P1 ;  /* 0xff80000018057808 */ /* 0x001fe20000800000 */
[----:B------:R-:W0:Y:S01]  /*4ee0*/  SHFL.BFLY PT, R9, R6, 0x2, 0x1f ;  /* 0x0c401f0006097f89 */ /* 0x000e2200000e0000 */
[----:B------:R-:W-:Y:S01]  /*4ef0*/  ISETP.GT.AND P1, PT, R4, 0x9, PT ;  /* 0x000000090400780c */ /* 0x000fe20003f24270 */
[----:B------:R-:W-:-:S04]  /*4f00*/  UPRMT UR6, UR39, 0x654, UR6 ;  /* 0x0000065427067896 */ /* 0x000fc80008000006 */
[----:B------:R-:W2:Y:S01]  /*4f10*/  MUFU.TANH R12, R32 ;  /* 0x00000020000c7308 */ /* 0x000ea20000002400 */
[----:B-1----:R-:W-:Y:S02]  /*4f20*/  FSEL R10, R25, -INF , P2 ;  /* 0xff800000190a7808 */ /* 0x002fe40001000000 */
[----:B------:R-:W-:Y:S02]  /*4f30*/  ISETP.GT.AND P2, PT, R4, 0x10, PT ;  /* 0x000000100400780c */ /* 0x000fe40003f44270 */
[----:B------:R-:W-:Y:S03]  /*4f40*/  SYNCS.ARRIVE.TRANS64.RED.A1T0 RZ, [UR6], RZ ;  /* 0x000000ffffff79a7 */ /* 0x000fe60008100406 */
[----:B------:R-:W1:Y:S08]  /*4f50*/  MUFU.TANH R33, R33 ;  /* 0x0000002100217308 */ /* 0x000e700000002400 */
[----:B------:R-:W3:Y:S01]  /*4f60*/  MUFU.TANH R36, R36 ;  /* 0x0000002400247308 */ /* 0x000ee20000002400 */
[----:B--2---:R-:W-:-:S02]  /*4f70*/  FSEL R12, R12, -INF , P2 ;  /* 0xff8000000c0c7808 */ /* 0x004fc40001000000 */
[----:B0-----:R-:W-:Y:S02]  /*4f80*/  FMNMX.FTZ R13, R6, R9, !PT ;  /* 0x00000009060d7209 */ /* 0x001fe40007810000 */
[----:B------:R-:W-:Y:S02]  /*4f90*/  FSEL R9, R11, -INF , P3 ;  /* 0xff8000000b097808 */ /* 0x000fe40001800000 */
[----:B------:R-:W-:Y:S01]  /*4fa0*/  FMNMX.FTZ R6, R5, R10, !PT ;  /* 0x0000000a05067209 */ /* 0x000fe20007810000 */
[----:B------:R-:W0:Y:S01]  /*4fb0*/  SHFL.BFLY PT, R14, R13, 0x1, 0x1f ;  /* 0x0c201f000d0e7f89 */ /* 0x000e2200000e0000 */
[----:B------:R-:W2:Y:S01]  /*4fc0*/  MUFU.TANH R37, R37 ;  /* 0x0000002500257308 */ /* 0x000ea20000002400 */
[----:B------:R-:W-:Y:S02]  /*4fd0*/  FSEL R11, R29, -INF , P1 ;  /* 0xff8000001d0b7808 */ /* 0x000fe40000800000 */
[----:B------:R-:W-:Y:S02]  /*4fe0*/  FMNMX.FTZ R6, R9, R6, !PT ;  /* 0x0000000609067209 */ /* 0x000fe40007810000 */
[----:B------:R-:W-:-:S02]  /*4ff0*/  ISETP.GT.AND P1, PT, R4, 0x11, PT ;  /* 0x000000110400780c */ /* 0x000fc40003f24270 */
[----:B------:R-:W-:Y:S01]  /*5000*/  FMNMX.FTZ R15, R11, R6, !PT ;  /* 0x000000060b0f7209 */ /* 0x000fe20007810000 */
[----:B------:R-:W4:Y:S01]  /*5010*/  MUFU.TANH R20, R40 ;  /* 0x0000002800147308 */ /* 0x000f220000002400 */
[----:B------:R-:W-:Y:S02]  /*5020*/  ISETP.GT.AND P2, PT, R4, 0x18, PT ;  /* 0x000000180400780c */ /* 0x000fe40003f44270 */
[----:B------:R-:W-:Y:S02]  /*5030*/  FMNMX.FTZ R6, R12, R15, !PT ;  /* 0x0000000f0c067209 */ /* 0x000fe40007810000 */
[----:B------:R-:W-:-:S03]  /*5040*/  ISETP.GT.AND P3, PT, R4, 0x29, PT ;  /* 0x000000290400780c */ /* 0x000fc60003f64270 */
[----:B------:R-:W5:Y:S01]  /*5050*/  MUFU.TANH R41, R41 ;  /* 0x0000002900297308 */ /* 0x000f620000002400 */
[----:B0-----:R-:W-:-:S07]  /*5060*/  FMNMX.FTZ R3, R13, R14, !PT ;  /* 0x0000000e0d037209 */ /* 0x001fce0007810000 */
[----:B------:R-:W0:Y:S01]  /*5070*/  MUFU.TANH R44, R44 ;  /* 0x0000002c002c7308 */ /* 0x000e220000002400 */
[----:B-1----:R-:W-:Y:S02]  /*5080*/  FSEL R13, R33, -INF , P1 ;  /* 0xff800000210d7808 */ /* 0x002fe40000800000 */
[----:B------:R-:W-:Y:S02]  /*5090*/  ISETP.GT.AND P1, PT, R4, 0x19, PT ;  /* 0x000000190400780c */ /* 0x000fe40003f24270 */
[----:B---3--:R-:W-:Y:S02]  /*50a0*/  FSEL R14, R36, -INF , P2 ;  /* 0xff800000240e7808 */ /* 0x008fe40001000000 */
[----:B------:R-:W-:Y:S01]  /*50b0*/  FMNMX.FTZ R21, R13, R6, !PT ;  /* 0x000000060d157209 */ /* 0x000fe20007810000 */
[----:B------:R-:W1:Y:S01]  /*50c0*/  MUFU.TANH R45, R45 ;  /* 0x0000002d002d7308 */ /* 0x000e620000002400 */
[----:B------:R-:W-:Y:S02]  /*50d0*/  ISETP.GT.AND P2, PT, R4, 0x20, PT ;  /* 0x000000200400780c */ /* 0x000fe40003f44270 */
[----:B--2---:R-:W-:-:S02]  /*50e0*/  FSEL R15, R37, -INF , P1 ;  /* 0xff800000250f7808 */ /* 0x004fc40000800000 */
[----:B------:R-:W-:Y:S02]  /*50f0*/  FMNMX.FTZ R6, R14, R21, !PT ;  /* 0x000000150e067209 */ /* 0x000fe40007810000 */
[----:B------:R-:W-:Y:S01]  /*5100*/  ISETP.GT.AND P1, PT, R4, 0x21, PT ;  /* 0x000000210400780c */ /* 0x000fe20003f24270 */
[----:B------:R-:W2:Y:S01]  /*5110*/  MUFU.TANH R26, R48 ;  /* 0x00000030001a7308 */ /* 0x000ea20000002400 */
[----:B----4-:R-:W-:Y:S02]  /*5120*/  FSEL R20, R20, -INF , P2 ;  /* 0xff80000014147808 */ /* 0x010fe40001000000 */
[----:B------:R-:W-:Y:S01]  /*5130*/  FMNMX.FTZ R25, R15, R6, !PT ;  /* 0x000000060f197209 */ /* 0x000fe20007810000 */
[----:B------:R-:W-:Y:S01]  /*5140*/  BAR.SYNC.DEFER_BLOCKING 0xf, 0x100 ;  /* 0x03c4000000007b1d */ /* 0x000fe20000010000 */
[----:B------:R-:W-:Y:S02]  /*5150*/  ISETP.GT.AND P2, PT, R4, 0x28, PT ;  /* 0x000000280400780c */ /* 0x000fe40003f44270 */
[----:B-----5:R-:W-:-:S02]  /*5160*/  FSEL R21, R41, -INF , P1 ;  /* 0xff80000029157808 */ /* 0x020fc40000800000 */
[----:B------:R-:W-:Y:S01]  /*5170*/  FMNMX.FTZ R6, R20, R25, !PT ;  /* 0x0000001914067209 */ /* 0x000fe20007810000 */
[----:B------:R-:W3:Y:S01]  /*5180*/  MUFU.TANH R49, R49 ;  /* 0x0000003100317308 */ /* 0x000ee20000002400 */
[C---:B------:R-:W-:Y:S01]  /*5190*/  FMUL.FTZ R25, R3.reuse, UR10 ;  /* 0x0000000a03197c20 */ /* 0x040fe20008410000 */
[----:B------:R-:W-:Y:S02]  /*51a0*/  FSETP.NEU.FTZ.AND P4, PT, R3, -INF , PT ;  /* 0xff8000000300780b */ /* 0x000fe40003f9d000 */
[----:B0-----:R-:W-:Y:S02]  /*51b0*/  FSEL R24, R44, -INF , P2 ;  /* 0xff8000002c187808 */ /* 0x001fe40001000000 */
[----:B------:R-:W-:Y:S02]  /*51c0*/  FMNMX.FTZ R29, R21, R6, !PT ;  /* 0x00000006151d7209 */ /* 0x000fe40007810000 */
[----:B------:R-:W0:Y:S01]  /*51d0*/  MUFU.TANH R52, R52 ;  /* 0x0000003400347308 */ /* 0x000e220000002400 */
[----:B------:R-:W-:-:S02]  /*51e0*/  FSEL R32, R25, RZ, P4 ;  /* 0x000000ff19207208 */ /* 0x000fc40002000000 */
[----:B------:R-:W-:Y:S02]  /*51f0*/  ISETP.GT.AND P1, PT, R4, 0x30, PT ;  /* 0x000000300400780c */ /* 0x000fe40003f24270 */
[----:B-1----:R-:W-:Y:S01]  /*5200*/  FSEL R25, R45, -INF , P3 ;  /* 0xff8000002d197808 */ /* 0x002fe20001800000 */
[--C-:B------:R-:W-:Y:S01]  /*5210*/  FFMA.FTZ R33, R27, UR10, -R32.reuse ;  /* 0x0000000a1b217c23 */ /* 0x100fe20008010820 */
[----:B------:R-:W-:Y:S01]  /*5220*/  FMNMX.FTZ R6, R24, R29, !PT ;  /* 0x0000001d18067209 */ /* 0x000fe20007810000 */
[----:B------:R-:W1:Y:S01]  /*5230*/  MUFU.TANH R53, R53 ;  /* 0x0000003500357308 */ /* 0x000e620000002400 */
[----:B------:R-:W-:Y:S01]  /*5240*/  ISETP.GT.AND P2, PT, R4, 0x31, PT ;  /* 0x000000310400780c */ /* 0x000fe20003f44270 */
[--C-:B------:R-:W-:Y:S01]  /*5250*/  FFMA.FTZ R36, R28, UR10, -R32.reuse ;  /* 0x0000000a1c247c23 */ /* 0x100fe20008010820 */
[----:B--2---:R-:W-:Y:S01]  /*5260*/  FSEL R26, R26, -INF , P1 ;  /* 0xff8000001a1a7808 */ /* 0x004fe20000800000 */
[--C-:B------:R-:W-:Y:S01]  /*5270*/  FFMA.FTZ R30, R30, UR10, -R32.reuse ;  /* 0x0000000a1e1e7c23 */ /* 0x100fe20008010820 */
[----:B------:R-:W-:Y:S01]  /*5280*/  FMNMX.FTZ R29, R25, R6, !PT ;  /* 0x00000006191d7209 */ /* 0x000fe20007810000 */
[--C-:B------:R-:W-:Y:S01]  /*5290*/  FFMA.FTZ R31, R31, UR10, -R32.reuse ;  /* 0x0000000a1f1f7c23 */ /* 0x100fe20008010820 */
[----:B------:R-:W-:Y:S01]  /*52a0*/  ISETP.GT.AND P1, PT, R4, 0x38, PT ;  /* 0x000000380400780c */ /* 0x000fe20003f24270 */
[----:B------:R-:W-:Y:S01]  /*52b0*/  MUFU.EX2 R155, R30 ;  /* 0x0000001e009b7308 */ /* 0x000fe20000000800 */
[----:B---3--:R-:W-:Y:S01]  /*52c0*/  FSEL R27, R49, -INF , P2 ;  /* 0xff800000311b7808 */ /* 0x008fe20001000000 */
[--C-:B------:R-:W-:Y:S01]  /*52d0*/  FFMA.FTZ R34, R34, UR10, -R32.reuse ;  /* 0x0000000a22227c23 */ /* 0x100fe20008010820 */
[----:B------:R-:W-:Y:S01]  /*52e0*/  FMNMX.FTZ R6, R26, R29, !PT ;  /* 0x0000001d1a067209 */ /* 0x000fe20007810000 */
[--C-:B------:R-:W-:Y:S01]  /*52f0*/  FFMA.FTZ R35, R35, UR10, -R32.reuse ;  /* 0x0000000a23237c23 */ /* 0x100fe20008010820 */
[----:B------:R-:W-:Y:S01]  /*5300*/  ISETP.GT.AND P2, PT, R4, 0x39, PT ;  /* 0x000000390400780c */ /* 0x000fe20003f44270 */
[--C-:B------:R-:W-:Y:S01]  /*5310*/  FFMA.FTZ R38, R38, UR10, -R32.reuse ;  /* 0x0000000a26267c23 */ /* 0x100fe20008010820 */
[----:B0-----:R-:W-:Y:S01]  /*5320*/  FSEL R4, R52, -INF , P1 ;  /* 0xff80000034047808 */ /* 0x001fe20000800000 */
[----:B------:R-:W-:Y:S01]  /*5330*/  MUFU.EX2 R33, R33 ;  /* 0x0000002100217308 */ /* 0x000fe20000000800 */
[----:B------:R-:W-:Y:S01]  /*5340*/  FMNMX.FTZ R29, R27, R6, !PT ;  /* 0x000000061b1d7209 */ /* 0x000fe20007810000 */
[--C-:B------:R-:W-:Y:S01]  /*5350*/  FFMA.FTZ R39, R39, UR10, -R32.reuse ;  /* 0x0000000a27277c23 */ /* 0x100fe20008010820 */
[----:B-1----:R-:W-:Y:S01]  /*5360*/  FSEL R28, R53, -INF , P2 ;  /* 0xff800000351c7808 */ /* 0x002fe20001000000 */
[--C-:B------:R-:W-:Y:S01]  /*5370*/  FFMA.FTZ R42, R42, UR10, -R32.reuse ;  /* 0x0000000a2a2a7c23 */ /* 0x100fe20008010820 */
[----:B------:R-:W-:Y:S01]  /*5380*/  FMNMX.FTZ R29, R4, R29, !PT ;  /* 0x0000001d041d7209 */ /* 0x000fe20007810000 */
[--C-:B------:R-:W-:Y:S01]  /*5390*/  FFMA.FTZ R43, R43, UR10, -R32.reuse ;  /* 0x0000000a2b2b7c23 */ /* 0x100fe20008010820 */
[--C-:B------:R-:W-:Y:S01]  /*53a0*/  FFMA.FTZ R46, R46, UR10, -R32.reuse ;  /* 0x0000000a2e2e7c23 */ /* 0x100fe20008010820 */
[----:B------:R-:W0:Y:S01]  /*53b0*/  MUFU.EX2 R36, R36 ;  /* 0x0000002400247308 */ /* 0x000e220000000800 */
[----:B------:R-:W-:Y:S01]  /*53c0*/  FMNMX.FTZ R29, R28, R29, !PT ;  /* 0x0000001d1c1d7209 */ /* 0x000fe20007810000 */
[--C-:B------:R-:W-:Y:S01]  /*53d0*/  FFMA.FTZ R47, R47, UR10, -R32.reuse ;  /* 0x0000000a2f2f7c23 */ /* 0x100fe20008010820 */
[--C-:B------:R-:W-:Y:S01]  /*53e0*/  FFMA.FTZ R50, R50, UR10, -R32.reuse ;  /* 0x0000000a32327c23 */ /* 0x100fe20008010820 */
[--C-:B------:R-:W-:Y:S01]  /*53f0*/  FFMA.FTZ R51, R51, UR10, -R32.reuse ;  /* 0x0000000a33337c23 */ /* 0x100fe20008010820 */
[--C-:B------:R-:W-:Y:S01]  /*5400*/  FFMA.FTZ R54, R54, UR10, -R32.reuse ;  /* 0x0000000a36367c23 */ /* 0x100fe20008010820 */
[----:B------:R-:W1:Y:S01]  /*5410*/  SHFL.BFLY PT, R6, R29, 0x2, 0x1f ;  /* 0x0c401f001d067f89 */ /* 0x000e6200000e0000 */
[----:B------:R-:W-:Y:S01]  /*5420*/  FFMA.FTZ R32, R55, UR10, -R32 ;  /* 0x0000000a37207c23 */ /* 0x000fe20008010820 */
[----:B------:R-:W-:Y:S08]  /*5430*/  MUFU.EX2 R40, R31 ;  /* 0x0000001f00287308 */ /* 0x000ff00000000800 */
[----:B------:R-:W-:Y:S01]  /*5440*/  MUFU.EX2 R34, R34 ;  /* 0x0000002200227308 */ /* 0x000fe20000000800 */
[----:B0-----:R-:W-:-:S07]  /*5450*/  F2FP.BF16.F32.PACK_AB R153, R36, R33 ;  /* 0x000000212499723e */ /* 0x001fce00000010ff */
[----:B------:R-:W0:Y:S01]  /*5460*/  MUFU.EX2 R35, R35 ;  /* 0x0000002300237308 */ /* 0x000e220000000800 */
[----:B-1----:R-:W-:-:S07]  /*5470*/  FMNMX.FTZ R30, R29, R6, !PT ;  /* 0x000000061d1e7209 */ /* 0x002fce0007810000 */
[----:B------:R-:W-:Y:S01]  /*5480*/  MUFU.EX2 R38, R38 ;  /* 0x0000002600267308 */ /* 0x000fe20000000800 */
[----:B------:R-:W1:Y:S07]  /*5490*/  SHFL.BFLY PT, R29, R30, 0x1, 0x1f ;  /* 0x0c201f001e1d7f89 */ /* 0x000e6e00000e0000 */
[----:B------:R-:W2:Y:S01]  /*54a0*/  MUFU.EX2 R39, R39 ;  /* 0x0000002700277308 */ /* 0x000ea20000000800 */
[----:B0-----:R-:W-:-:S07]  /*54b0*/  F2FP.BF16.F32.PACK_AB R157, R35, R34 ;  /* 0x00000022239d723e */ /* 0x001fce00000010ff */
[----:B------:R-:W-:Y:S08]  /*54c0*/  MUFU.EX2 R42, R42 ;  /* 0x0000002a002a7308 */ /* 0x000ff00000000800 */
[----:B------:R-:W-:Y:S01]  /*54d0*/  MUFU.EX2 R31, R32 ;  /* 0x00000020001f7308 */ /* 0x000fe20000000800 */
[----:B--2---:R-:W-:Y:S02]  /*54e0*/  F2FP.BF16.F32.PACK_AB R159, R39, R38 ;  /* 0x00000026279f723e */ /* 0x004fe400000010ff */
[----:B-1----:R-:W-:Y:S01]  /*54f0*/  FMNMX.FTZ R6, R30, R29, !PT ;  /* 0x0000001d1e067209 */ /* 0x002fe20007810000 */
[----:B------:R-:W-:-:S03]  /*5500*/  FADD.FTZ R30, R33, R36 ;  /* 0x00000024211e7221 */ /* 0x000fc60000010000 */
[C---:B------:R-:W-:Y:S01]  /*5510*/  FSETP.NEU.FTZ.AND P1, PT, R6.reuse, -INF , PT ;  /* 0xff8000000600780b */ /* 0x040fe20003f3d000 */
[----:B------:R-:W-:Y:S01]  /*5520*/  FMUL.FTZ R29, R6, UR10 ;  /* 0x0000000a061d7c20 */ /* 0x000fe20008410000 */
[----:B------:R-:W0:Y:S04]  /*5530*/  MUFU.EX2 R43, R43 ;  /* 0x0000002b002b7308 */ /* 0x000e280000000800 */
[----:B------:R-:W-:-:S04]  /*5540*/  FSEL R29, R29, RZ, P1 ;  /* 0x000000ff1d1d7208 */ /* 0x000fc80000800000 */
        /* <DEDUP_REMOVED lines=18> */
[----:B------:R-:W-:Y:S01]  /*5670*/  FFMA.FTZ R28, R28, UR10, -R29 ;  /* 0x0000000a1c1c7c23 */ /* 0x000fe2000801081d */
[----:B0-----:R-:W-:-:S05]  /*5680*/  F2FP.BF16.F32.PACK_AB R161, R43, R42 ;  /* 0x0000002a2ba1723e */ /* 0x001fca00000010ff */
        /* <DEDUP_REMOVED lines=25> */
[----:B--2---:R-:W-:Y:S01]  /*5820*/  FADD.FTZ R30, R14, R11 ;  /* 0x0000000b0e1e7221 */ /* 0x004fe20000010000 */
[----:B------:R-:W-:-:S06]  /*5830*/  FADD.FTZ R12, R46, R33 ;  /* 0x000000212e0c7221 */ /* 0x000fcc0000010000 */
        /* <DEDUP_REMOVED lines=11> */
[----:B------:R-:W-:Y:S01]  /*58f0*/  MUFU.EX2 R50, R50 ;  /* 0x0000003200327308 */ /* 0x000fe20000000800 */
[C---:B0-----:R-:W-:Y:S01]  /*5900*/  F2FP.BF16.F32.PACK_AB R163, R47.reuse, R46 ;  /* 0x0000002e2fa3723e */ /* 0x041fe200000010ff */
[----:B------:R-:W-:-:S06]  /*5910*/  FADD.FTZ R47, R47, R12 ;  /* 0x0000000c2f2f7221 */ /* 0x000fcc0000010000 */
[----:B------:R-:W0:Y:S01]  /*5920*/  MUFU.EX2 R51, R51 ;  /* 0x0000003300337308 */ /* 0x000e220000000800 */
[C---:B--2---:R-:W-:Y:S01]  /*5930*/  F2FP.BF16.F32.PACK_AB R162, R25.reuse, R24 ;  /* 0x0000001819a2723e */ /* 0x044fe200000010ff */
[----:B------:R-:W-:-:S04]  /*5940*/  FADD.FTZ R25, R25, R10 ;  /* 0x0000000a19197221 */ /* 0x000fc80000010000 */
[----:B------:R1:W-:Y:S02]  /*5950*/  STSM.16.M88.4 [R19], R160 ;  /* 0x000000a013007844 */ /* 0x0003e40000000200 */
[----:B------:R-:W-:Y:S08]  /*5960*/  MUFU.EX2 R26, R26 ;  /* 0x0000001a001a7308 */ /* 0x000ff00000000800 */
[----:B------:R-:W2:Y:S01]  /*5970*/  MUFU.EX2 R27, R27 ;  /* 0x0000001b001b7308 */ /* 0x000ea20000000800 */
[----:B0-----:R-:W-:Y:S01]  /*5980*/  F2FP.BF16.F32.PACK_AB R165, R51, R50 ;  /* 0x0000003233a5723e */ /* 0x001fe200000010ff */
[----:B------:R-:W-:-:S04]  /*5990*/  FADD.FTZ R50, R50, R47 ;  /* 0x0000002f32327221 */ /* 0x000fc80000010000 */
[----:B------:R-:W-:Y:S02]  /*59a0*/  FADD.FTZ R51, R51, R50 ;  /* 0x0000003233337221 */ /* 0x000fe40000010000 */
[----:B------:R-:W0:Y:S08]  /*59b0*/  MUFU.EX2 R54, R54 ;  /* 0x0000003600367308 */ /* 0x000e300000000800 */
[----:B------:R-:W3:Y:S01]  /*59c0*/  MUFU.EX2 R4, R4 ;  /* 0x0000000400047308 */ /* 0x000ee20000000800 */
[----:B--2---:R-:W-:Y:S01]  /*59d0*/  F2FP.BF16.F32.PACK_AB R164, R27, R26 ;  /* 0x0000001a1ba4723e */ /* 0x004fe200000010ff */
[----:B------:R-:W-:-:S04]  /*59e0*/  FADD.FTZ R26, R26, R25 ;  /* 0x000000191a1a7221 */ /* 0x000fc80000010000 */
[----:B------:R-:W-:Y:S02]  /*59f0*/  FADD.FTZ R27, R27, R26 ;  /* 0x0000001a1b1b7221 */ /* 0x000fe40000010000 */
[----:B------:R-:W2:Y:S01]  /*5a00*/  MUFU.EX2 R11, R28 ;  /* 0x0000001c000b7308 */ /* 0x000ea20000000800 */
[----:B0-----:R-:W-:Y:S01]  /*5a10*/  F2FP.BF16.F32.PACK_AB R167, R31, R54 ;  /* 0x000000361fa7723e */ /* 0x001fe200000010ff */
[----:B------:R-:W-:Y:S01]  /*5a20*/  FADD.FTZ R54, R54, R51 ;  /* 0x0000003336367221 */ /* 0x000fe20000010000 */
[----:B---3--:R-:W-:Y:S01]  /*5a30*/  FADD.FTZ R10, R4, R27 ;  /* 0x0000001b040a7221 */ /* 0x008fe20000010000 */
[----:B--2---:R-:W-:Y:S02]  /*5a40*/  F2FP.BF16.F32.PACK_AB R166, R11, R4 ;  /* 0x000000040ba6723e */ /* 0x004fe400000010ff */
[----:B------:R-:W-:Y:S01]  /*5a50*/  FADD.FTZ R4, R31, R54 ;  /* 0x000000361f047221 */ /* 0x000fe20000010000 */
[----:B------:R-:W-:Y:S02]  /*5a60*/  FADD.FTZ R5, R11, R10 ;  /* 0x0000000a0b057221 */ /* 0x000fe40000010000 */
[----:B------:R1:W-:Y:S01]  /*5a70*/  STSM.16.M88.4 [R22], R164 ;  /* 0x000000a416007844 */ /* 0x0003e20000000200 */
[----:B------:R-:W-:Y:S05]  /*5a80*/  @!P0 BRA `(.L_x_7643) ;  /* 0x0000000000048947 */ /* 0x000fea0003800000 */
[----:B------:R-:W-:Y:S01]  /*5a90*/  BPT.TRAP 0x1 ;  /* 0x000000040000795c */ /* 0x000fe20000300000 */
.L_x_7643:
[----:B------:R0:W2:Y:S01]  /*5aa0*/  SYNCS.PHASECHK.TRANS64.TRYWAIT P1, [R7+URZ+0x28c50], R8 ;  /* 0x028c5008070075a7 */ /* 0x0000a2000802017f */
[----:B------:R-:W-:Y:S05]  /*5ab0*/  @!P0 BRA `(.L_x_7644) ;  /* 0x0000000000048947 */ /* 0x000fea0003800000 */
[----:B------:R-:W-:Y:S01]  /*5ac0*/  BPT.TRAP 0x1 ;  /* 0x000000040000795c */ /* 0x000fe20000300000 */
.L_x_7644:
[----:B--2---:R-:W-:Y:S05]  /*5ad0*/  @P1 BRA `(.L_x_7645) ;  /* 0x0000000000081947 */ /* 0x004fea0003800000 */
[----:B------:R-:W2:Y:S02]  /*5ae0*/  SYNCS.PHASECHK.TRANS64.TRYWAIT P1, [R7+URZ+0x28c50], R8 ;  /* 0x028c5008070075a7 */ /* 0x000ea4000802017f */
[----:B--2---:R-:W-:Y:S05]  /*5af0*/  @!P1 BRA `(.L_x_7646) ;  /* 0x000000fc00209947 */ /* 0x004fea0003800000 */
.L_x_7645:
        /* <DEDUP_REMOVED lines=34> */
.L_x_7647:
[----:B------:R-:W-:Y:S01]  /*5d20*/  UISETP.NE.AND UP0, UPT, UR54, URZ, UPT ;  /* 0x0000003f3600728c */ /* 0x000fe2000bf05270 */
[----:B------:R-:W-:Y:S01]  /*5d30*/  R2UR UR14, R7 ;  /* 0x00000000070e72ca */ /* 0x000fe200000e0000 */
[----:B------:R-:W-:Y:S01]  /*5d40*/  UMOV UR11, UR45 ;  /* 0x0000002d000b7c82 */ /* 0x000fe20008000000 */
[----:B------:R-:W-:-:S08]  /*5d50*/  UIADD3 UR21, UR55, -0x2, URZ ;  /* 0xfffffffe37157890 */ /* 0x000fd0000fffe03f */
[----:B------:R-:W-:Y:S01]  /*5d60*/  @UP0 ULDC UR6, c[0x0][0x44c] ;  /* 0x0001130000060ab9 */ /* 0x000fe20000000800 */
[----:B------:R-:W-:Y:S01]  /*5d70*/  @UP0 ULDC UR15, c[0x0][0x450] ;  /* 0x00011400000f0ab9 */ /* 0x000fe20000000800 */
[----:B------:R-:W-:Y:S02]  /*5d80*/  UIMAD.WIDE.U32 UR6, UR45, UR6, URZ ;  /* 0x000000062d0672a5 */ /* 0x000fe4000f8e003f */
[----:B------:R-:W-:Y:S02]  /*5d90*/  UIADD3 UR6, UR14, 0x28c60, URZ ;  /* 0x00028c600e067890 */ /* 0x000fe4000fffe03f */
[----:B------:R-:W-:Y:S02]  /*5da0*/  @UP0 USHF.R.U32.HI UR11, URZ, UR15, UR7 ;  /* 0x0000000f3f0b0299 */ /* 0x000fe40008011607 */
[----:B------:R-:W-:Y:S02]  /*5db0*/  UPRMT UR6, UR39, 0x654, UR6 ;  /* 0x0000065427067896 */ /* 0x000fe40008000006 */
[----:B------:R-:W-:-:S04]  /*5dc0*/  UIADD3 UR7, UR11, UR52, -UR53 ;  /* 0x000000340b077290 */ /* 0x000fc8000fffe835 */
[----:B------:R-:W-:-:S03]  /*5dd0*/  USHF.R.S32.HI UR11, URZ, 0x1f, UR7 ;  /* 0x0000001f3f0b7899 */ /* 0x000fc60008011407 */
[----:B------:R-:W-:Y:S01]  /*5de0*/  SYNCS.ARRIVE.TRANS64.RED.A1T0 RZ, [UR6], RZ ;  /* 0x000000ffffff79a7 */ /* 0x000fe20008100406 */
        /* <DEDUP_REMOVED lines=9> */
[----:B0-2---:R-:W-:Y:S01]  /*5e80*/  IMAD.MOV.U32 R8, RZ, RZ, R6 ;  /* 0x000000ffff087224 */ /* 0x005fe200078e0006 */
[----:B------:R-:W-:Y:S01]  /*5e90*/  ULDC UR25, c[0x0][0x9d8] ;  /* 0x0002760000197ab9 */ /* 0x000fe20000000800 */
[----:B------:R-:W-:-:S05]  /*5ea0*/  ULDC UR22, c[0x0][0x988] ;  /* 0x0002620000167ab9 */ /* 0x000fca0000000800 */
.L_x_7659:
[----:B------:R-:W-:-:S04]  /*5eb0*/  UIADD3 UR37, UR24, 0x1, URZ ;  /* 0x0000000118257890 */ /* 0x000fc8000fffe03f */
[----:B------:R-:W-:-:S04]  /*5ec0*/  UISETP.NE.AND UP0, UPT, UR37, 0x2, UPT ;  /* 0x000000022500788c */ /* 0x000fc8000bf05270 */
[----:B------:R-:W-:Y:S02]  /*5ed0*/  USEL UR6, URZ, 0x1, UP0 ;  /* 0x000000013f067887 */ /* 0x000fe40008000000 */
[----:B------:R-:W-:Y:S02]  /*5ee0*/  USEL UR37, UR37, URZ, UP0 ;  /* 0x0000003f25257287 */ /* 0x000fe40008000000 */
[----:B------:R-:W-:Y:S01]  /*5ef0*/  ULOP3.LUT UR36, UR36, UR6, URZ, 0x3c, !UPT ;  /* 0x0000000624247292 */ /* 0x000fe2000f8e3c3f */
[----:B012---:R-:W-:Y:S11]  /*5f00*/  @!P0 BRA `(.L_x_7649) ;  /* 0x0000000000048947 */ /* 0x007ff60003800000 */
[----:B------:R-:W-:Y:S01]  /*5f10*/  BPT.TRAP 0x1 ;  /* 0x000000040000795c */ /* 0x000fe20000300000 */
.L_x_7649:
[----:B------:R-:W-:Y:S01]  /*5f20*/  ULEA UR23, UR37, UR40, 0x3 ;  /* 0x0000002825177291 */ /* 0x000fe2000f8e183f */
[----:B------:R-:W-:-:S05]  /*5f30*/  IMAD.U32 R7, RZ, RZ, UR36 ;  /* 0x00000024ff077e24 */ /* 0x000fca000f8e00ff */
[----:B------:R-:W-:-:S04]  /*5f40*/  SHF.L.U32 R7, R7, 0x1f, RZ ;  /* 0x0000001f07077819 */ /* 0x000fc800000006ff */
[----:B------:R0:W2:Y:S01]  /*5f50*/  SYNCS.PHASECHK.TRANS64.TRYWAIT P1, [UR23+0x28c30], R7 ;  /* 0x028c3007ff0075a7 */ /* 0x0000a20008020157 */
[----:B------:R-:W-:Y:S05]  /*5f60*/  @!P0 BRA `(.L_x_7650) ;  /* 0x0000000000048947 */ /* 0x000fea0003800000 */
[----:B------:R-:W-:Y:S01]  /*5f70*/  BPT.TRAP 0x1 ;  /* 0x000000040000795c */ /* 0x000fe20000300000 */
.L_x_7650:
[----:B--2---:R-:W-:Y:S05]  /*5f80*/  @P1 BRA `(.L_x_7651) ;  /* 0x0000000000081947 */ /* 0x004fea0003800000 */
[----:B------:R-:W2:Y:S02]  /*5f90*/  SYNCS.PHASECHK.TRANS64.TRYWAIT P1, [UR23+0x28c30], R7 ;  /* 0x028c3007ff0075a7 */ /* 0x000ea40008020157 */
[----:B--2---:R-:W-:Y:S05]  /*5fa0*/  @!P1 BRA `(.L_x_7652) ;  /* 0x000000f800089947 */ /* 0x004fea0003800000 */
.L_x_7651:
        /* <DEDUP_REMOVED lines=23> */
.L_x_7653:
[----:B------:R-:W-:Y:S01]  /*6120*/  UISETP.NE.AND UP0, UPT, UR54, URZ, UPT ;  /* 0x0000003f3600728c */ /* 0x000fe2000bf05270 */
[----:B------:R-:W-:Y:S01]  /*6130*/  FMUL.FTZ R12, R153, UR25 ;  /* 0x00000019990c7c20 */ /* 0x000fe20008410000 */
[----:B------:R-:W-:Y:S01]  /*6140*/  FMUL.FTZ R153, R154, UR25 ;  /* 0x000000199a997c20 */ /* 0x000fe20008410000 */
[----:B------:R-:W-:Y:S02]  /*6150*/  VIADD R154, R185, UR45 ;  /* 0x0000002db99a7c36 */ /* 0x000fe40008000000 */
        /* <DEDUP_REMOVED lines=13> */
[----:B------:R-:W1:Y:S01]  /*6230*/  MUFU.TANH R10, R10 ;  /* 0x0000000a000a7308 */ /* 0x000e620000002400 */
        /* <DEDUP_REMOVED lines=8> */
[----:B------:R-:W-:Y:S01]  /*62c0*/  IMAD.U32 R3, RZ, RZ, UR52 ;  /* 0x00000034ff037e24 */ /* 0x000fe2000f8e00ff */
[----:B------:R-:W-:Y:S01]  /*62d0*/  UIMAD UR6, UR21, UR6, 0x1 ;  /* 0x00000001150674a4 */ /* 0x000fe2000f8e0206 */
[----:B------:R-:W-:Y:S01]  /*62e0*/  MUFU.TANH R156, R159 ;  /* 0x0000009f009c7308 */ /* 0x000fe20000002400 */
[----:B--2---:R-:W2:Y:S01]  /*62f0*/  SHFL.IDX PT, R6, R154, RZ, 0x1c1f ;  /* 0x001c1fff9a067589 */ /* 0x004ea200000e0000 */
[----:B------:R-:W-:Y:S01]  /*6300*/  FMUL.FTZ R171, R171, UR25 ;  /* 0x00000019abab7c20 */ /* 0x000fe20008410000 */
[----:B------:R-:W-:Y:S01]  /*6310*/  FMUL.FTZ R174, R174, UR25 ;  /* 0x00000019aeae7c20 */ /* 0x000fe20008410000 */
[----:B------:R-:W-:Y:S01]  /*6320*/  FMUL.FTZ R175, R175, UR25 ;  /* 0x00000019afaf7c20 */ /* 0x000fe20008410000 */
[----:B------:R-:W3:Y:S01]  /*6330*/  SHFL.IDX PT, R154, R154, 0x1, 0x1c1f ;  /* 0x003c1f009a9a7f89 */ /* 0x000ee200000e0000 */
[----:B------:R-:W-:Y:S01]  /*6340*/  IADD3 R3, R3, UR6, -R184 ;  /* 0x0000000603037c10 */ /* 0x000fe2000fffe8b8 */
[----:B------:R-:W-:Y:S01]  /*6350*/  FMUL.FTZ R21, R164, UR25 ;  /* 0x00000019a4157c20 */ /* 0x000fe20008410000 */
[----:B------:R-:W-:Y:S01]  /*6360*/  MUFU.TANH R157, R162 ;  /* 0x000000a2009d7308 */ /* 0x000fe20000002400 */
[----:B------:R-:W-:Y:S01]  /*6370*/  FMUL.FTZ R178, R178, UR25 ;  /* 0x00000019b2b27c20 */ /* 0x000fe20008410000 */
[----:B------:R-:W-:Y:S01]  /*6380*/  FMUL.FTZ R13, R165, UR25 ;  /* 0x00000019a50d7c20 */ /* 0x000fe20008410000 */
[----:B------:R-:W-:-:S02]  /*6390*/  VIADD R3, R3, -UR53 ;  /* 0x8000003503037c36 */ /* 0x000fc40008000000 */
[----:B------:R-:W-:Y:S01]  /*63a0*/  FMUL.FTZ R179, R179, UR25 ;  /* 0x00000019b3b37c20 */ /* 0x000fe20008410000 */
[----:B------:R-:W-:Y:S01]  /*63b0*/  FMUL.FTZ R182, R182, UR25 ;  /* 0x00000019b6b67c20 */ /* 0x000fe20008410000 */
[----:B------:R-:W-:Y:S01]  /*63c0*/  FMUL.FTZ R183, R183, UR25 ;  /* 0x00000019b7b77c20 */ /* 0x000fe20008410000 */
[----:B------:R-:W-:Y:S01]  /*63d0*/  FMUL.FTZ R20, R168, UR25 ;  /* 0x00000019a8147c20 */ /* 0x000fe20008410000 */
[----:B------:R-:W-:Y:S01]  /*63e0*/  MUFU.TANH R159, R166 ;  /* 0x000000a6009f7308 */ /* 0x000fe20000002400 */
[----:B------:R-:W-:Y:S01]  /*63f0*/  UMOV UR10, UR22 ;  /* 0x00000016000a7c82 */ /* 0x000fe20008000000 */
[----:B------:R-:W-:Y:S01]  /*6400*/  FMUL.FTZ R169, R169, UR25 ;  /* 0x00000019a9a97c20 */ /* 0x000fe20008410000 */
[----:B------:R-:W-:Y:S01]  /*6410*/  FMUL.FTZ R172, R172, UR25 ;  /* 0x00000019acac7c20 */ /* 0x000fe20008410000 */
[----:B------:R-:W-:Y:S01]  /*6420*/  FMUL.FTZ R173, R173, UR25 ;  /* 0x00000019adad7c20 */ /* 0x000fe20008410000 */
[----:B------:R-:W-:Y:S01]  /*6430*/  FMUL.FTZ R177, R177, UR25 ;  /* 0x00000019b1b17c20 */ /* 0x000fe20008410000 */
[----:B------:R-:W-:Y:S01]  /*6440*/  FMUL.FTZ R180, R180, UR25 ;  /* 0x00000019b4b47c20 */ /* 0x000fe20008410000 */
[----:B------:R-:W-:Y:S01]  /*6450*/  FMUL.FTZ R181, R181, UR25 ;  /* 0x00000019b5b57c20 */ /* 0x000fe20008410000 */
[----:B------:R-:W-:Y:S01]  /*6460*/  MUFU.TANH R160, R167 ;  /* 0x000000a700a07308 */ /* 0x000fe20000002400 */
[C---:B--2---:R-:W-:Y:S01]  /*6470*/  IMAD.IADD R6, R3.reuse, 0x1, R6 ;  /* 0x0000000103067824 */ /* 0x044fe200078e0206 */
[----:B------:R-:W-:Y:S01]  /*6480*/  UIADD3 UR6, UR23, 0x28c40, URZ ;  /* 0x00028c4017067890 */ /* 0x000fe2000fffe03f */
[----:B---3--:R-:W-:-:S03]  /*6490*/  IMAD.IADD R3, R3, 0x1, R154 ;  /* 0x0000000103037824 */ /* 0x008fc600078e029a */
[C---:B------:R-:W-:Y:S01]  /*64a0*/  ISETP.GT.AND P6, PT, R6.reuse, 0x9, PT ;  /* 0x000000090600780c */ /* 0x040fe20003fc4270 */
[----:B------:R-:W-:Y:S01]  /*64b0*/  UPRMT UR6, UR39, 0x654, UR6 ;  /* 0x0000065427067896 */ /* 0x000fe20008000006 */
[----:B------:R-:W2:Y:S01]  /*64c0*/  MUFU.TANH R154, R155 ;  /* 0x0000009b009a7308 */ /* 0x000ea20000002400 */
[----:B------:R-:W-:Y:S02]  /*64d0*/  ISETP.GT.AND P3, PT, R6, RZ, PT ;  /* 0x000000ff0600720c */ /* 0x000fe40003f64270 */
[----:B-1----:R-:W-:Y:S02]  /*64e0*/  FSEL R10, R10, -INF , P6 ;  /* 0xff8000000a0a7808 */ /* 0x002fe40003000000 */
[----:B------:R-:W-:Y:S02]  /*64f0*/  ISETP.GT.AND P6, PT, R3, RZ, PT ;  /* 0x000000ff0300720c */ /* 0x000fe40003fc4270 */
[----:B------:R-:W-:Y:S01]  /*6500*/  ISETP.GT.AND P2, PT, R6, 0x1, PT ;  /* 0x000000010600780c */ /* 0x000fe20003f44270 */
[----:B------:R-:W1:Y:S01]  /*6510*/  MUFU.TANH R155, R158 ;  /* 0x0000009e009b7308 */ /* 0x000e620000002400 */
[----:B------:R-:W-:Y:S01]  /*6520*/  FSEL R153, R153, -INF , P6 ;  /* 0xff80000099997808 */ /* 0x000fe20003000000 */
[----:B------:R-:W-:Y:S01]  /*6530*/  SYNCS.ARRIVE.TRANS64.RED.A1T0 RZ, [UR6], RZ ;  /* 0x000000ffffff79a7 */ /* 0x000fe20008100406 */
[----:B------:R-:W-:-:S02]  /*6540*/  ISETP.GT.AND P6, PT, R3, 0x1, PT ;  /* 0x000000010300780c */ /* 0x000fc40003fc4270 */
[C---:B------:R-:W-:Y:S02]  /*6550*/  ISETP.GT.AND P1, PT, R6.reuse, 0x8, PT ;  /* 0x000000080600780c */ /* 0x040fe40003f24270 */
[----:B------:R-:W-:Y:S01]  /*6560*/  ISETP.GT.AND P5, PT, R6, 0x10, PT ;  /* 0x000000100600780c */ /* 0x000fe20003fa4270 */
[----:B------:R-:W3:Y:S01]  /*6570*/  MUFU.TANH R158, R163 ;  /* 0x000000a3009e7308 */ /* 0x000ee20000002400 */
[----:B--2---:R-:W-:Y:S02]  /*6580*/  FSEL R154, R154, -INF , P6 ;  /* 0xff8000009a9a7808 */ /* 0x004fe40003000000 */
[----:B------:R-:W-:Y:S02]  /*6590*/  ISETP.GT.AND P6, PT, R3, 0x8, PT ;  /* 0x000000080300780c */ /* 0x000fe40003fc4270 */
[----:B------:R-:W-:-:S03]  /*65a0*/  ISETP.GT.AND P4, PT, R6, 0x11, PT ;  /* 0x000000110600780c */ /* 0x000fc60003f84270 */
[----:B------:R-:W2:Y:S01]  /*65b0*/  MUFU.TANH R161, R170 ;  /* 0x000000aa00a17308 */ /* 0x000ea20000002400 */
[----:B-1----:R-:W-:Y:S02]  /*65c0*/  FSEL R155, R155, -INF , P6 ;  /* 0xff8000009b9b7808 */ /* 0x002fe40003000000 */
[----:B------:R-:W-:-:S04]  /*65d0*/  ISETP.GT.AND P6, PT, R3, 0x9, PT ;  /* 0x000000090300780c */ /* 0x000fc80003fc4270 */
[----:B------:R-:W-:Y:S01]  /*65e0*/  FSEL R156, R156, -INF , P6 ;  /* 0xff8000009c9c7808 */ /* 0x000fe20003000000 */
[----:B------:R-:W1:Y:S01]  /*65f0*/  MUFU.TANH R162, R171 ;  /* 0x000000ab00a27308 */ /* 0x000e620000002400 */
[----:B------:R-:W-:-:S04]  /*6600*/  ISETP.GT.AND P6, PT, R3, 0x10, PT ;  /* 0x000000100300780c */ /* 0x000fc80003fc4270 */
[----:B------:R-:W-:Y:S02]  /*6610*/  FSEL R157, R157, -INF , P6 ;  /* 0xff8000009d9d7808 */ /* 0x000fe40003000000 */
[C---:B------:R-:W-:Y:S01]  /*6620*/  ISETP.GT.AND P6, PT, R3.reuse, 0x11, PT ;  /* 0x000000110300780c */ /* 0x040fe20003fc4270 */
[----:B------:R-:W4:Y:S03]  /*6630*/  MUFU.TANH R163, R174 ;  /* 0x000000ae00a37308 */ /* 0x000f260000002400 */
[----:B---3--:R-:W-:Y:S02]  /*6640*/  FSEL R158, R158, -INF , P6 ;  /* 0xff8000009e9e7808 */ /* 0x008fe40003000000 */
[----:B------:R-:W-:-:S03]  /*6650*/  ISETP.GT.AND P6, PT, R3, 0x18, PT ;  /* 0x000000180300780c */ /* 0x000fc60003fc4270 */
[----:B------:R-:W3:Y:S01]  /*6660*/  MUFU.TANH R164, R175 ;  /* 0x000000af00a47308 */ /* 0x000ee20000002400 */
[----:B------:R-:W-:Y:S02]  /*6670*/  FSEL R159, R159, -INF , P6 ;  /* 0xff8000009f9f7808 */ /* 0x000fe40003000000 */
[----:B------:R-:W-:-:S04]  /*6680*/  ISETP.GT.AND P6, PT, R3, 0x19, PT ;  /* 0x000000190300780c */ /* 0x000fc80003fc4270 */
[----:B------:R-:W-:Y:S01]  /*6690*/  FSEL R160, R160, -INF , P6 ;  /* 0xff800000a0a07808 */ /* 0x000fe20003000000 */
[----:B------:R-:W5:Y:S01]  /*66a0*/  MUFU.TANH R165, R178 ;  /* 0x000000b200a57308 */ /* 0x000f620000002400 */
[----:B------:R-:W-:-:S04]  /*66b0*/  ISETP.GT.AND P6, PT, R3, 0x20, PT ;  /* 0x000000200300780c */ /* 0x000fc80003fc4270 */
[----:B--2---:R-:W-:Y:S02]  /*66c0*/  FSEL R161, R161, -INF , P6 ;  /* 0xff800000a1a17808 */ /* 0x004fe40003000000 */
[C---:B------:R-:W-:Y:S01]  /*66d0*/  ISETP.GT.AND P6, PT, R3.reuse, 0x21, PT ;  /* 0x000000210300780c */ /* 0x040fe20003fc4270 */
[----:B------:R-:W2:Y:S03]  /*66e0*/  MUFU.TANH R166, R179 ;  /* 0x000000b300a67308 */ /* 0x000ea60000002400 */
[----:B-1----:R-:W-:Y:S02]  /*66f0*/  FSEL R162, R162, -INF , P6 ;  /* 0xff800000a2a27808 */ /* 0x002fe40003000000 */
[----:B------:R-:W-:-:S03]  /*6700*/  ISETP.GT.AND P6, PT, R3, 0x28, PT ;  /* 0x000000280300780c */ /* 0x000fc60003fc4270 */
[----:B------:R-:W1:Y:S01]  /*6710*/  MUFU.TANH R167, R182 ;  /* 0x000000b600a77308 */ /* 0x000e620000002400 */
[----:B----4-:R-:W-:Y:S02]  /*6720*/  FSEL R163, R163, -INF , P6 ;  /* 0xff800000a3a37808 */ /* 0x010fe40003000000 */
[----:B------:R-:W-:-:S04]  /*6730*/  ISETP.GT.AND P6, PT, R3, 0x29, PT ;  /* 0x000000290300780c */ /* 0x000fc80003fc4270 */
[----:B---3--:R-:W-:Y:S01]  /*6740*/  FSEL R164, R164, -INF , P6 ;  /* 0xff800000a4a47808 */ /* 0x008fe20003000000 */
[----:B------:R-:W3:Y:S01]  /*6750*/  MUFU.TANH R168, R183 ;  /* 0x000000b700a87308 */ /* 0x000ee20000002400 */
[----:B------:R-:W-:-:S04]  /*6760*/  ISETP.GT.AND P6, PT, R3, 0x30, PT ;  /* 0x000000300300780c */ /* 0x000fc80003fc4270 */
[----:B-----5:R-:W-:Y:S02]  /*6770*/  FSEL R165, R165, -INF , P6 ;  /* 0xff800000a5a57808 */ /* 0x020fe40003000000 */
[C---:B------:R-:W-:Y:S01]  /*6780*/  ISETP.GT.AND P6, PT, R3.reuse, 0x31, PT ;  /* 0x000000310300780c */ /* 0x040fe20003fc4270 */
[----:B------:R-:W4:Y:S03]  /*6790*/  MUFU.TANH R11, R11 ;  /* 0x0000000b000b7308 */ /* 0x000f260000002400 */
[----:B--2---:R-:W-:Y:S02]  /*67a0*/  FSEL R166, R166, -INF , P6 ;  /* 0xff800000a6a67808 */ /* 0x004fe40003000000 */
[----:B------:R-:W-:-:S03]  /*67b0*/  ISETP.GT.AND P6, PT, R3, 0x38, PT ;  /* 0x000000380300780c */ /* 0x000fc60003fc4270 */
[----:B------:R-:W2:Y:S01]  /*67c0*/  MUFU.TANH R12, R12 ;  /* 0x0000000c000c7308 */ /* 0x000ea20000002400 */
[----:B-1----:R-:W-:Y:S02]  /*67d0*/  FSEL R167, R167, -INF , P6 ;  /* 0xff800000a7a77808 */ /* 0x002fe40003000000 */
[----:B------:R-:W-:Y:S02]  /*67e0*/  ISETP.GT.AND P6, PT, R3, 0x39, PT ;  /* 0x000000390300780c */ /* 0x000fe40003fc4270 */
[----:B------:R-:W-:Y:S02]  /*67f0*/  FMNMX.FTZ R3, R153, R9, !PT ;  /* 0x0000000999037209 */ /* 0x000fe40007810000 */
[----:B---3--:R-:W-:Y:S01]  /*6800*/  FSEL R168, R168, -INF , P6 ;  /* 0xff800000a8a87808 */ /* 0x008fe20003000000 */
[----:B------:R-:W1:Y:S01]  /*6810*/  MUFU.TANH R15, R15 ;  /* 0x0000000f000f7308 */ /* 0x000e620000002400 */
[----:B------:R-:W-:Y:S02]  /*6820*/  FMNMX.FTZ R3, R154, R3, !PT ;  /* 0x000000039a037209 */ /* 0x000fe40007810000 */
[----:B----4-:R-:W-:-:S02]  /*6830*/  FSEL R11, R11, -INF , P3 ;  /* 0xff8000000b0b7808 */ /* 0x010fc40001800000 */
[----:B------:R-:W-:Y:S02]  /*6840*/  FMNMX.FTZ R3, R155, R3, !PT ;  /* 0x000000039b037209 */ /* 0x000fe40007810000 */
[----:B------:R-:W-:Y:S01]  /*6850*/  ISETP.GT.AND P3, PT, R6, 0x18, PT ;  /* 0x000000180600780c */ /* 0x000fe20003f64270 */
[----:B------:R-:W3:Y:S01]  /*6860*/  MUFU.TANH R152, R152 ;  /* 0x0000009800987308 */ /* 0x000ee20000002400 */
[----:B------:R-:W-:Y:S02]  /*6870*/  FMNMX.FTZ R3, R156, R3, !PT ;  /* 0x000000039c037209 */ /* 0x000fe40007810000 */
[----:B--2---:R-:W-:Y:S02]  /*6880*/  FSEL R12, R12, -INF , P2 ;  /* 0xff8000000c0c7808 */ /* 0x004fe40001000000 */
[----:B------:R-:W-:Y:S02]  /*6890*/  FMNMX.FTZ R3, R157, R3, !PT ;  /* 0x000000039d037209 */ /* 0x000fe40007810000 */
[----:B------:R-:W-:Y:S01]  /*68a0*/  ISETP.GT.AND P2, PT, R6, 0x19, PT ;  /* 0x000000190600780c */ /* 0x000fe20003f44270 */
[----:B------:R-:W2:Y:S01]  /*68b0*/  MUFU.TANH R14, R14 ;  /* 0x0000000e000e7308 */ /* 0x000ea20000002400 */
[----:B------:R-:W-:-:S02]  /*68c0*/  FMNMX.FTZ R3, R158, R3, !PT ;  /* 0x000000039e037209 */ /* 0x000fc40007810000 */
[----:B-1----:R-:W-:Y:S02]  /*68d0*/  FSEL R15, R15, -INF , P1 ;  /* 0xff8000000f0f7808 */ /* 0x002fe40000800000 */
[----:B------:R-:W-:Y:S02]  /*68e0*/  FMNMX.FTZ R3, R159, R3, !PT ;  /* 0x000000039f037209 */ /* 0x000fe40007810000 */
[----:B------:R-:W-:Y:S01]  /*68f0*/  ISETP.GT.AND P1, PT, R6, 0x20, PT ;  /* 0x000000200600780c */ /* 0x000fe20003f24270 */
[----:B------:R-:W1:Y:S01]  /*6900*/  MUFU.TANH R21, R21 ;  /* 0x0000001500157308 */ /* 0x000e620000002400 */
[----:B------:R-:W-:Y:S02]  /*6910*/  FMNMX.FTZ R3, R160, R3, !PT ;  /* 0x00000003a0037209 */ /* 0x000fe40007810000 */
[----:B---3--:R-:W-:Y:S02]  /*6920*/  FSEL R152, R152, -INF , P5 ;  /* 0xff80000098987808 */ /* 0x008fe40002800000 */
[----:B------:R-:W-:-:S02]  /*6930*/  FMNMX.FTZ R3, R161, R3, !PT ;  /* 0x00000003a1037209 */ /* 0x000fc40007810000 */
        /* <DEDUP_REMOVED lines=10> */
[----:B------:R-:W-:Y:S02]  /*69e0*/  ISETP.GT.AND P3, PT, R6, 0x31, PT ;  /* 0x000000310600780c */ /* 0x000fe40003f64270 */
[----:B------:R-:W-:Y:S02]  /*69f0*/  FMNMX.FTZ R3, R166, R3, !PT ;  /* 0x00000003a6037209 */ /* 0x000fe40007810000 */
[----:B---3--:R-:W-:Y:S02]  /*6a00*/  FSEL R13, R13, -INF , P2 ;  /* 0xff8000000d0d7808 */ /* 0x008fe40001000000 */
[----:B------:R-:W-:-:S02]  /*6a10*/  FMNMX.FTZ R3, R167, R3, !PT ;  /* 0x00000003a7037209 */ /* 0x000fc40007810000 */
[----:B------:R-:W-:Y:S02]  /*6a20*/  ISETP.GT.AND P2, PT, R6, 0x38, PT ;  /* 0x000000380600780c */ /* 0x000fe40003f44270 */
[----:B------:R-:W-:Y:S02]  /*6a30*/  FMNMX.FTZ R3, R168, R3, !PT ;  /* 0x00000003a8037209 */ /* 0x000fe40007810000 */
[----:B--2---:R-:W-:Y:S02]  /*6a40*/  FSEL R20, R20, -INF , P1 ;  /* 0xff80000014147808 */ /* 0x004fe40000800000 */
[----:B------:R-:W-:Y:S01]  /*6a50*/  ISETP.GT.AND P1, PT, R6, 0x39, PT ;  /* 0x000000390600780c */ /* 0x000fe20003f24270 */
[----:B------:R-:W1:Y:S02]  /*6a60*/  SHFL.BFLY PT, R170, R3, 0x2, 0x1f ;  /* 0x0c401f0003aa7f89 */ /* 0x000e6400000e0000 */
[----:B-1----:R-:W-:-:S05]  /*6a70*/  FMNMX.FTZ R3, R3, R170, !PT ;  /* 0x000000aa03037209 */ /* 0x002fca0007810000 */
[----:B------:R-:W1:Y:S02]  /*6a80*/  SHFL.BFLY PT, R170, R3, 0x1, 0x1f ;  /* 0x0c201f0003aa7f89 */ /* 0x000e6400000e0000 */
[----:B-1----:R-:W-:-:S04]  /*6a90*/  FMNMX.FTZ R3, R3, R170, !PT ;  /* 0x000000aa03037209 */ /* 0x002fc80007810000 */
[C---:B------:R-:W-:Y:S01]  /*6aa0*/  FSETP.NEU.FTZ.AND P6, PT, R3.reuse, -INF , PT ;  /* 0xff8000000300780b */ /* 0x040fe20003fdd000 */
[----:B------:R-:W-:-:S03]  /*6ab0*/  FMUL.FTZ R171, R3, UR10 ;  /* 0x0000000a03ab7c20 */ /* 0x000fc60008410000 */
[----:B------:R-:W-:Y:S02]  /*6ac0*/  FSEL R170, R3, RZ, P6 ;  /* 0x000000ff03aa7208 */ /* 0x000fe40003000000 */
[----:B------:R-:W-:Y:S02]  /*6ad0*/  FSEL R171, R171, RZ, P6 ;  /* 0x000000ffabab7208 */ /* 0x000fe40003000000 */
[----:B------:R-:W-:Y:S01]  /*6ae0*/  ISETP.GT.AND P6, PT, R6, 0x21, PT ;  /* 0x000000210600780c */ /* 0x000fe20003fc4270 */
[----:B------:R-:W-:Y:S02]  /*6af0*/  FADD.FTZ R170, -R170, R9 ;  /* 0x00000009aaaa7221 */ /* 0x000fe40000010100 */
        /* <DEDUP_REMOVED lines=16> */
[----:B------:R-:W-:Y:S01]  /*6c00*/  FMUL.FTZ R168, R170, UR10 ;  /* 0x0000000aaaa87c20 */ /* 0x000fe20008410000 */
[----:B------:R-:W-:Y:S08]  /*6c10*/  MUFU.EX2 R153, R153 ;  /* 0x0000009900997308 */ /* 0x000ff00000000800 */
[----:B------:R-:W1:Y:S08]  /*6c20*/  MUFU.EX2 R168, R168 ;  /* 0x000000a800a87308 */ /* 0x000e700000000800 */
[----:B------:R2:W3:Y:S08]  /*6c30*/  MUFU.TANH R9, R169 ;  /* 0x000000a900097308 */ /* 0x0004f00000002400 */
[----:B------:R-:W4:Y:S01]  /*6c40*/  MUFU.EX2 R154, R154 ;  /* 0x0000009a009a7308 */ /* 0x000f220000000800 */
[----:B--2---:R-:W-:Y:S01]  /*6c50*/  FMNMX.FTZ R169, R11, R8, !PT ;  /* 0x000000080ba97209 */ /* 0x004fe20007810000 */
[----:B-1----:R-:W-:Y:S01]  /*6c60*/  FFMA.FTZ R4, R168, R4, R153 ;  /* 0x00000004a8047223 */ /* 0x002fe20000010099 */
[-C--:B------:R-:W-:Y:S01]  /*6c70*/  FMUL.FTZ R26, R26, R168.reuse ;  /* 0x000000a81a1a7220 */ /* 0x080fe20000410000 */
[-C--:B------:R-:W-:Y:S01]  /*6c80*/  FMUL.FTZ R27, R27, R168.reuse ;  /* 0x000000a81b1b7220 */ /* 0x080fe20000410000 */
[----:B------:R-:W-:Y:S01]  /*6c90*/  FMNMX.FTZ R170, R12, R169, !PT ;  /* 0x000000a90caa7209 */ /* 0x000fe20007810000 */
[-C--:B------:R-:W-:Y:S01]  /*6ca0*/  FMUL.FTZ R30, R30, R168.reuse ;  /* 0x000000a81e1e7220 */ /* 0x080fe20000410000 */
[----:B------:R-:W-:Y:S01]  /*6cb0*/  FMUL.FTZ R31, R31, R168 ;  /* 0x000000a81f1f7220 */ /* 0x000fe20000410000 */
[----:B------:R1:W-:Y:S01]  /*6cc0*/  MUFU.TANH R169, R173 ;  /* 0x000000ad00a97308 */ /* 0x0003e20000002400 */
[----:B------:R-:W-:Y:S01]  /*6cd0*/  FMNMX.FTZ R170, R15, R170, !PT ;  /* 0x000000aa0faa7209 */ /* 0x000fe20007810000 */
[-C--:B------:R-:W-:Y:S01]  /*6ce0*/  FMUL.FTZ R34, R34, R168.reuse ;  /* 0x000000a822227220 */ /* 0x080fe20000410000 */
[----:B---3--:R-:W-:Y:S01]  /*6cf0*/  FSEL R9, R9, -INF , P6 ;  /* 0xff80000009097808 */ /* 0x008fe20003000000 */
[----:B------:R-:W-:Y:S01]  /*6d00*/  FMUL.FTZ R35, R35, R168 ;  /* 0x000000a823237220 */ /* 0x000fe20000410000 */
[----:B------:R-:W-:Y:S01]  /*6d10*/  FMNMX.FTZ R170, R10, R170, !PT ;  /* 0x000000aa0aaa7209 */ /* 0x000fe20007810000 */
[----:B------:R-:W-:Y:S01]  /*6d20*/  FMUL.FTZ R38, R38, R168 ;  /* 0x000000a826267220 */ /* 0x000fe20000410000 */
[----:B------:R-:W-:Y:S01]  /*6d30*/  ISETP.GT.AND P6, PT, R6, 0x28, PT ;  /* 0x000000280600780c */ /* 0x000fe20003fc4270 */
[----:B------:R-:W-:Y:S01]  /*6d40*/  MUFU.EX2 R155, R155 ;  /* 0x0000009b009b7308 */ /* 0x000fe20000000800 */
[----:B------:R-:W-:Y:S01]  /*6d50*/  FMNMX.FTZ R170, R152, R170, !PT ;  /* 0x000000aa98aa7209 */ /* 0x000fe20007810000 */
[C---:B----4-:R-:W-:Y:S01]  /*6d60*/  FADD.FTZ R4, R154.reuse, R4 ;  /* 0x000000049a047221 */ /* 0x050fe20000010000 */
[----:B------:R-:W-:Y:S01]  /*6d70*/  F2FP.BF16.F32.PACK_AB R153, R154, R153 ;  /* 0x000000999a99723e */ /* 0x000fe200000010ff */
[----:B------:R-:W-:Y:S01]  /*6d80*/  FMUL.FTZ R39, R39, R168 ;  /* 0x000000a827277220 */ /* 0x000fe20000410000 */
[----:B-1----:R-:W-:Y:S01]  /*6d90*/  FMNMX.FTZ R173, R14, R170, !PT ;  /* 0x000000aa0ead7209 */ /* 0x002fe20007810000 */
[-C--:B------:R-:W-:Y:S01]  /*6da0*/  FMUL.FTZ R42, R42, R168.reuse ;  /* 0x000000a82a2a7220 */ /* 0x080fe20000410000 */
[-C--:B------:R-:W-:Y:S01]  /*6db0*/  FMUL.FTZ R43, R43, R168.reuse ;  /* 0x000000a82b2b7220 */ /* 0x080fe20000410000 */
[----:B------:R1:W2:Y:S01]  /*6dc0*/  MUFU.TANH R154, R172 ;  /* 0x000000ac009a7308 */ /* 0x0002a20000002400 */
[----:B------:R-:W-:Y:S01]  /*6dd0*/  FMNMX.FTZ R173, R21, R173, !PT ;  /* 0x000000ad15ad7209 */ /* 0x000fe20007810000 */
[-C--:B------:R-:W-:Y:S01]  /*6de0*/  FMUL.FTZ R46, R46, R168.reuse ;  /* 0x000000a82e2e7220 */ /* 0x080fe20000410000 */
[-C--:B------:R-:W-:Y:S01]  /*6df0*/  FMUL.FTZ R47, R47, R168.reuse ;  /* 0x000000a82f2f7220 */ /* 0x080fe20000410000 */
[-C--:B------:R-:W-:Y:S01]  /*6e00*/  FMUL.FTZ R50, R50, R168.reuse ;  /* 0x000000a832327220 */ /* 0x080fe20000410000 */
[----:B------:R-:W-:Y:S01]  /*6e10*/  FMNMX.FTZ R173, R13, R173, !PT ;  /* 0x000000ad0dad7209 */ /* 0x000fe20007810000 */
[-C--:B------:R-:W-:Y:S01]  /*6e20*/  FMUL.FTZ R51, R51, R168.reuse ;  /* 0x000000a833337220 */ /* 0x080fe20000410000 */
[-C--:B------:R-:W-:Y:S01]  /*6e30*/  FMUL.FTZ R54, R54, R168.reuse ;  /* 0x000000a836367220 */ /* 0x080fe20000410000 */
[----:B------:R-:W3:Y:S01]  /*6e40*/  MUFU.TANH R170, R177 ;  /* 0x000000b100aa7308 */ /* 0x000ee20000002400 */
[----:B-1----:R-:W-:Y:S01]  /*6e50*/  FMUL.FTZ R172, R176, UR25 ;  /* 0x00000019b0ac7c20 */ /* 0x002fe20008410000 */
[----:B------:R-:W-:Y:S01]  /*6e60*/  FMNMX.FTZ R174, R20, R173, !PT ;  /* 0x000000ad14ae7209 */ /* 0x000fe20007810000 */
[-C--:B------:R-:W-:Y:S01]  /*6e70*/  FMUL.FTZ R55, R55, R168.reuse ;  /* 0x000000a837377220 */ /* 0x080fe20000410000 */
[-C--:B------:R-:W-:Y:S01]  /*6e80*/  FMUL.FTZ R58, R58, R168.reuse ;  /* 0x000000a83a3a7220 */ /* 0x080fe20000410000 */
[----:B------:R-:W-:Y:S01]  /*6e90*/  FMUL.FTZ R59, R59, R168 ;  /* 0x000000a83b3b7220 */ /* 0x000fe20000410000 */
[----:B------:R-:W-:Y:S01]  /*6ea0*/  FMNMX.FTZ R175, R9, R174, !PT ;  /* 0x000000ae09af7209 */ /* 0x000fe20007810000 */
[-C--:B------:R-:W-:Y:S01]  /*6eb0*/  FMUL.FTZ R62, R62, R168.reuse ;  /* 0x000000a83e3e7220 */ /* 0x080fe20000410000 */
[----:B------:R-:W1:Y:S01]  /*6ec0*/  MUFU.TANH R172, R172 ;  /* 0x000000ac00ac7308 */ /* 0x000e620000002400 */
[----:B--2---:R-:W-:Y:S01]  /*6ed0*/  FSEL R173, R154, -INF , P6 ;  /* 0xff8000009aad7808 */ /* 0x004fe20003000000 */
[-C--:B------:R-:W-:Y:S01]  /*6ee0*/  FMUL.FTZ R63, R63, R168.reuse ;  /* 0x000000a83f3f7220 */ /* 0x080fe20000410000 */
[----:B------:R-:W-:Y:S01]  /*6ef0*/  FSEL R154, R169, -INF , P5 ;  /* 0xff800000a99a7808 */ /* 0x000fe20002800000 */
[-C--:B------:R-:W-:Y:S01]  /*6f00*/  FMUL.FTZ R66, R66, R168.reuse ;  /* 0x000000a842427220 */ /* 0x080fe20000410000 */
[----:B------:R-:W-:Y:S01]  /*6f10*/  FMNMX.FTZ R175, R173, R175, !PT ;  /* 0x000000afadaf7209 */ /* 0x000fe20007810000 */
[-C--:B------:R-:W-:Y:S01]  /*6f20*/  FMUL.FTZ R67, R67, R168.reuse ;  /* 0x000000a843437220 */ /* 0x080fe20000410000 */
[-C--:B------:R-:W-:Y:S01]  /*6f30*/  FMUL.FTZ R70, R70, R168.reuse ;  /* 0x000000a846467220 */ /* 0x080fe20000410000 */
[----:B------:R-:W2:Y:S01]  /*6f40*/  MUFU.TANH R6, R180 ;  /* 0x000000b400067308 */ /* 0x000ea20000002400 */
[----:B------:R-:W-:Y:S01]  /*6f50*/  FMNMX.FTZ R175, R154, R175, !PT ;  /* 0x000000af9aaf7209 */ /* 0x000fe20007810000 */
[-C--:B------:R-:W-:Y:S01]  /*6f60*/  FMUL.FTZ R71, R71, R168.reuse ;  /* 0x000000a847477220 */ /* 0x080fe20000410000 */
[----:B---3--:R-:W-:Y:S01]  /*6f70*/  FSEL R169, R170, -INF , P3 ;  /* 0xff800000aaa97808 */ /* 0x008fe20001800000 */
[-C--:B------:R-:W-:Y:S01]  /*6f80*/  FMUL.FTZ R74, R74, R168.reuse ;  /* 0x000000a84a4a7220 */ /* 0x080fe20000410000 */
[-C--:B------:R-:W-:Y:S01]  /*6f90*/  FMUL.FTZ R75, R75, R168.reuse ;  /* 0x000000a84b4b7220 */ /* 0x080fe20000410000 */
[-C--:B------:R-:W-:Y:S01]  /*6fa0*/  FMUL.FTZ R78, R78, R168.reuse ;  /* 0x000000a84e4e7220 */ /* 0x080fe20000410000 */
[-C--:B------:R-:W-:Y:S01]  /*6fb0*/  FMUL.FTZ R79, R79, R168.reuse ;  /* 0x000000a84f4f7220 */ /* 0x080fe20000410000 */
[----:B------:R-:W3:Y:S01]  /*6fc0*/  MUFU.TANH R174, R181 ;  /* 0x000000b500ae7308 */ /* 0x000ee20000002400 */
[----:B-1----:R-:W-:Y:S01]  /*6fd0*/  FSEL R172, R172, -INF , P4 ;  /* 0xff800000acac7808 */ /* 0x002fe20002000000 */
[-C--:B------:R-:W-:Y:S01]  /*6fe0*/  FMUL.FTZ R82, R82, R168.reuse ;  /* 0x000000a852527220 */ /* 0x080fe20000410000 */
[-C--:B------:R-:W-:Y:S01]  /*6ff0*/  FMUL.FTZ R83, R83, R168.reuse ;  /* 0x000000a853537220 */ /* 0x080fe20000410000 */
[-C--:B------:R-:W-:Y:S01]  /*7000*/  FMUL.FTZ R86, R86, R168.reuse ;  /* 0x000000a856567220 */ /* 0x080fe20000410000 */
[----:B------:R-:W-:Y:S01]  /*7010*/  FMNMX.FTZ R175, R172, R175, !PT ;  /* 0x000000afacaf7209 */ /* 0x000fe20007810000 */
[-C--:B------:R-:W-:Y:S01]  /*7020*/  FMUL.FTZ R87, R87, R168.reuse ;  /* 0x000000a857577220 */ /* 0x080fe20000410000 */
[-C--:B------:R-:W-:Y:S01]  /*7030*/  FMUL.FTZ R90, R90, R168.reuse ;  /* 0x000000a85a5a7220 */ /* 0x080fe20000410000 */
[----:B------:R-:W-:Y:S01]  /*7040*/  MUFU.EX2 R156, R156 ;  /* 0x0000009c009c7308 */ /* 0x000fe20000000800 */
[----:B--2---:R-:W-:Y:S01]  /*7050*/  FSEL R170, R6, -INF , P2 ;  /* 0xff80000006aa7808 */ /* 0x004fe20001000000 */
[-C--:B------:R-:W-:Y:S01]  /*7060*/  FMUL.FTZ R91, R91, R168.reuse ;  /* 0x000000a85b5b7220 */ /* 0x080fe20000410000 */
[----:B------:R-:W-:Y:S01]  /*7070*/  FMNMX.FTZ R175, R169, R175, !PT ;  /* 0x000000afa9af7209 */ /* 0x000fe20007810000 */
[-C--:B------:R-:W-:Y:S01]  /*7080*/  FMUL.FTZ R94, R94, R168.reuse ;  /* 0x000000a85e5e7220 */ /* 0x080fe20000410000 */
[-C--:B------:R-:W-:Y:S01]  /*7090*/  FMUL.FTZ R95, R95, R168.reuse ;  /* 0x000000a85f5f7220 */ /* 0x080fe20000410000 */
[-C--:B------:R-:W-:Y:S01]  /*70a0*/  FMUL.FTZ R98, R98, R168.reuse ;  /* 0x000000a862627220 */ /* 0x080fe20000410000 */
[----:B------:R-:W-:Y:S01]  /*70b0*/  FMNMX.FTZ R6, R170, R175, !PT ;  /* 0x000000afaa067209 */ /* 0x000fe20007810000 */
[----:B------:R-:W-:Y:S01]  /*70c0*/  MUFU.EX2 R157, R157 ;  /* 0x0000009d009d7308 */ /* 0x000fe20000000800 */
[----:B---3--:R-:W-:Y:S01]  /*70d0*/  FSEL R174, R174, -INF , P1 ;  /* 0xff800000aeae7808 */ /* 0x008fe20000800000 */
[-C--:B------:R-:W-:Y:S01]  /*70e0*/  FMUL.FTZ R99, R99, R168.reuse ;  /* 0x000000a863637220 */ /* 0x080fe20000410000 */
[----:B------:R-:W-:Y:S01]  /*70f0*/  ISETP.NE.AND P1, PT, R17, RZ, PT ;  /* 0x000000ff1100720c */ /* 0x000fe20003f25270 */
[----:B------:R-:W-:Y:S01]  /*7100*/  FMUL.FTZ R102, R102, R168 ;  /* 0x000000a866667220 */ /* 0x000fe20000410000 */
[----:B------:R-:W-:Y:S01]  /*7110*/  FMNMX.FTZ R6, R174, R6, !PT ;  /* 0x00000006ae067209 */ /* 0x000fe20007810000 */
[-C--:B------:R-:W-:Y:S01]  /*7120*/  FMUL.FTZ R103, R103, R168.reuse ;  /* 0x000000a867677220 */ /* 0x080fe20000410000 */
[-C--:B------:R-:W-:Y:S01]  /*7130*/  FMUL.FTZ R106, R106, R168.reuse ;  /* 0x000000a86a6a7220 */ /* 0x080fe20000410000 */
[----:B------:R-:W-:Y:S01]  /*7140*/  MUFU.EX2 R158, R158 ;  /* 0x0000009e009e7308 */ /* 0x000fe20000000800 */
[-C--:B------:R-:W-:Y:S01]  /*7150*/  FMUL.FTZ R107, R107, R168.reuse ;  /* 0x000000a86b6b7220 */ /* 0x080fe20000410000 */
[----:B------:R-:W1:Y:S01]  /*7160*/  SHFL.BFLY PT, R175, R6, 0x2, 0x1f ;  /* 0x0c401f0006af7f89 */ /* 0x000e6200000e0000 */
        /* <DEDUP_REMOVED lines=23> */
[----:B-1----:R-:W-:Y:S01]  /*72e0*/  FMNMX.FTZ R6, R6, R175, !PT ;  /* 0x000000af06067209 */ /* 0x002fe20007810000 */
[-C--:B------:R-:W-:Y:S01]  /*72f0*/  FMUL.FTZ R150, R150, R168.reuse ;  /* 0x000000a896967220 */ /* 0x080fe20000410000 */
[----:B------:R-:W-:-:S03]  /*7300*/  FMUL.FTZ R151, R151, R168 ;  /* 0x000000a897977220 */ /* 0x000fc60000410000 */
[----:B------:R-:W1:Y:S01]  /*7310*/  SHFL.BFLY PT, R175, R6, 0x1, 0x1f ;  /* 0x0c201f0006af7f89 */ /* 0x000e6200000e0000 */
[----:B------:R-:W-:Y:S08]  /*7320*/  MUFU.EX2 R162, R162 ;  /* 0x000000a200a27308 */ /* 0x000ff00000000800 */
[----:B------:R-:W-:Y:S08]  /*7330*/  MUFU.EX2 R163, R163 ;  /* 0x000000a300a37308 */ /* 0x000ff00000000800 */
[----:B------:R-:W-:Y:S01]  /*7340*/  MUFU.EX2 R164, R164 ;  /* 0x000000a400a47308 */ /* 0x000fe20000000800 */
[----:B-1----:R-:W-:-:S07]  /*7350*/  FMNMX.FTZ R6, R6, R175, !PT ;  /* 0x000000af06067209 */ /* 0x002fce0007810000 */
[----:B------:R-:W-:Y:S01]  /*7360*/  MUFU.EX2 R165, R165 ;  /* 0x000000a500a57308 */ /* 0x000fe20000000800 */
[----:B------:R-:W-:-:S04]  /*7370*/  FSETP.NEU.FTZ.AND P2, PT, R6, -INF , PT ;  /* 0xff8000000600780b */ /* 0x000fc80003f5d000 */
[----:B------:R-:W-:-:S03]  /*7380*/  FSEL R175, R6, RZ, P2 ;  /* 0x000000ff06af7208 */ /* 0x000fc60001000000 */
[----:B------:R-:W-:Y:S02]  /*7390*/  MUFU.EX2 R166, R166 ;  /* 0x000000a600a67308 */ /* 0x000fe40000000800 */
[----:B------:R-:W-:-:S04]  /*73a0*/  FADD.FTZ R175, -R175, R8 ;  /* 0x00000008afaf7221 */ /* 0x000fc80000010100 */
[----:B------:R-:W-:Y:S01]  /*73b0*/  FMUL.FTZ R8, R175, UR10 ;  /* 0x0000000aaf087c20 */ /* 0x000fe20008410000 */
[----:B------:R-:W-:Y:S01]  /*73c0*/  IMAD.U32 R175, RZ, RZ, UR24 ;  /* 0x00000018ffaf7e24 */ /* 0x000fe2000f8e00ff */
[----:B------:R-:W-:Y:S03]  /*73d0*/  MUFU.EX2 R167, R167 ;  /* 0x000000a700a77308 */ /* 0x000fe60000000800 */
[----:B------:R-:W-:-:S05]  /*73e0*/  @!P1 IMAD R175, R175, 0x40, R16 ;  /* 0x00000040afaf9824 */ /* 0x000fca00078e0210 */
[----:B------:R-:W1:Y:S01]  /*73f0*/  MUFU.EX2 R8, R8 ;  /* 0x0000000800087308 */ /* 0x000e620000000800 */
[----:B------:R-:W-:-:S05]  /*7400*/  @!P1 LEA R175, R175, UR40, 0x2 ;  /* 0x00000028afaf9c11 */ /* 0x000fca000f8e10ff */
[----:B------:R-:W-:Y:S02]  /*7410*/  @!P1 STS [R175+0x28820], R168 ;  /* 0x028820a8af009388 */ /* 0x000fe40000000800 */
[----:B------:R-:W-:Y:S02]  /*7420*/  MUFU.EX2 R171, R171 ;  /* 0x000000ab00ab7308 */ /* 0x000fe40000000800 */
        /* <DEDUP_REMOVED lines=10> */
[----:B-1----:R-:W-:Y:S01]  /*74d0*/  FMUL.FTZ R175, R6, UR10 ;  /* 0x0000000a06af7c20 */ /* 0x002fe20008410000 */
[-C--:B------:R-:W-:Y:S01]  /*74e0*/  FMUL.FTZ R41, R41, R8.reuse ;  /* 0x0000000829297220 */ /* 0x080fe20000410000 */
[-C--:B------:R-:W-:Y:S01]  /*74f0*/  FMUL.FTZ R44, R44, R8.reuse ;  /* 0x000000082c2c7220 */ /* 0x080fe20000410000 */
[-C--:B------:R-:W-:Y:S01]  /*7500*/  FMUL.FTZ R45, R45, R8.reuse ;  /* 0x000000082d2d7220 */ /* 0x080fe20000410000 */
[-C--:B------:R-:W-:Y:S01]  /*7510*/  FMUL.FTZ R48, R48, R8.reuse ;  /* 0x0000000830307220 */ /* 0x080fe20000410000 */
[----:B------:R-:W-:Y:S01]  /*7520*/  FSEL R175, R175, RZ, P2 ;  /* 0x000000ffafaf7208 */ /* 0x000fe20001000000 */
[-C--:B------:R-:W-:Y:S01]  /*7530*/  FMUL.FTZ R49, R49, R8.reuse ;  /* 0x0000000831317220 */ /* 0x080fe20000410000 */
[-C--:B------:R-:W-:Y:S01]  /*7540*/  FMUL.FTZ R52, R52, R8.reuse ;  /* 0x0000000834347220 */ /* 0x080fe20000410000 */
[-C--:B------:R-:W-:Y:S01]  /*7550*/  FMUL.FTZ R53, R53, R8.reuse ;  /* 0x0000000835357220 */ /* 0x080fe20000410000 */
[-C--:B------:R-:W-:Y:S01]  /*7560*/  FMUL.FTZ R56, R56, R8.reuse ;  /* 0x0000000838387220 */ /* 0x080fe20000410000 */
        /* <DEDUP_REMOVED lines=17> */
[----:B------:R-:W-:Y:S01]  /*7680*/  FFMA.FTZ R174, R174, UR10, -R175 ;  /* 0x0000000aaeae7c23 */ /* 0x000fe200080108af */
[-C--:B------:R-:W-:Y:S01]  /*7690*/  FMUL.FTZ R57, R57, R8.reuse ;  /* 0x0000000839397220 */ /* 0x080fe20000410000 */
[-C--:B------:R-:W-:Y:S01]  /*76a0*/  FMUL.FTZ R60, R60, R8.reuse ;  /* 0x000000083c3c7220 */ /* 0x080fe20000410000 */
[-C--:B------:R-:W-:Y:S01]  /*76b0*/  FMUL.FTZ R61, R61, R8.reuse ;  /* 0x000000083d3d7220 */ /* 0x080fe20000410000 */
[-C--:B------:R-:W-:Y:S01]  /*76c0*/  FMUL.FTZ R64, R64, R8.reuse ;  /* 0x0000000840407220 */ /* 0x080fe20000410000 */
[----:B------:R-:W3:Y:S01]  /*76d0*/  MUFU.EX2 R15, R15 ;  /* 0x0000000f000f7308 */ /* 0x000ee20000000800 */
[----:B-1----:R-:W-:Y:S01]  /*76e0*/  FFMA.FTZ R5, R8, R5, R11 ;  /* 0x0000000508057223 */ /* 0x002fe2000001000b */
        /* <DEDUP_REMOVED lines=16> */
[----:B------:R-:W-:Y:S01]  /*77f0*/  FADD.FTZ R5, R155, R4 ;  /* 0x000000049b057221 */ /* 0x000fe20000010000 */
[----:B------:R-:W-:Y:S01]  /*7800*/  F2FP.BF16.F32.PACK_AB R155, R156, R155 ;  /* 0x0000009b9c9b723e */ /* 0x000fe200000010ff */
[-C--:B------:R-:W-:Y:S01]  /*7810*/  FMUL.FTZ R88, R88, R8.reuse ;  /* 0x0000000858587220 */ /* 0x080fe20000410000 */
[-C--:B------:R-:W-:Y:S01]  /*7820*/  FMUL.FTZ R89, R89, R8.reuse ;  /* 0x0000000859597220 */ /* 0x080fe20000410000 */
[----:B------:R-:W-:Y:S01]  /*7830*/  FADD.FTZ R5, R156, R5 ;  /* 0x000000059c057221 */ /* 0x000fe20000010000 */
[-C--:B------:R-:W-:Y:S01]  /*7840*/  FMUL.FTZ R92, R92, R8.reuse ;  /* 0x000000085c5c7220 */ /* 0x080fe20000410000 */
[----:B------:R-:W3:Y:S01]  /*7850*/  MUFU.EX2 R14, R14 ;  /* 0x0000000e000e7308 */ /* 0x000ee20000000800 */
[----:B-1----:R-:W-:Y:S01]  /*7860*/  FADD.FTZ R4, R10, R12 ;  /* 0x0000000c0a047221 */ /* 0x002fe20000010000 */
[----:B------:R-:W-:Y:S01]  /*7870*/  FADD.FTZ R5, R157, R5 ;  /* 0x000000059d057221 */ /* 0x000fe20000010000 */
[----:B------:R-:W-:Y:S01]  /*7880*/  F2FP.BF16.F32.PACK_AB R157, R158, R157 ;  /* 0x0000009d9e9d723e */ /* 0x000fe200000010ff */
[-C--:B------:R-:W-:Y:S01]  /*7890*/  FMUL.FTZ R93, R93, R8.reuse ;  /* 0x000000085d5d7220 */ /* 0x080fe20000410000 */
[-C--:B------:R-:W-:Y:S01]  /*78a0*/  FMUL.FTZ R96, R96, R8.reuse ;  /* 0x0000000860607220 */ /* 0x080fe20000410000 */
[----:B------:R-:W-:Y:S01]  /*78b0*/  FADD.FTZ R5, R158, R5 ;  /* 0x000000059e057221 */ /* 0x000fe20000010000 */
[-C--:B------:R-:W-:Y:S01]  /*78c0*/  FMUL.FTZ R97, R97, R8.reuse ;  /* 0x0000000861617220 */ /* 0x080fe20000410000 */
[----:B------:R-:W1:Y:S01]  /*78d0*/  MUFU.EX2 R21, R21 ;  /* 0x0000001500157308 */ /* 0x000e620000000800 */
        /* <DEDUP_REMOVED lines=9> */
[----:B------:R-:W-:Y:S01]  /*7970*/  FADD.FTZ R5, R161, R5 ;  /* 0x00000005a1057221 */ /* 0x000fe20000010000 */
[----:B------:R-:W-:Y:S01]  /*7980*/  F2FP.BF16.F32.PACK_AB R156, R14, R176 ;  /* 0x000000b00e9c723e */ /* 0x000fe200000010ff */
[-C--:B------:R-:W-:Y:S01]  /*7990*/  FMUL.FTZ R105, R105, R8.reuse ;  /* 0x0000000869697220 */ /* 0x080fe20000410000 */
[C---:B------:R-:W-:Y:S01]  /*79a0*/  F2FP.BF16.F32.PACK_AB R161, R162.reuse, R161 ;  /* 0x000000a1a2a1723e */ /* 0x040fe200000010ff */
        /* <DEDUP_REMOVED lines=15> */
[C---:B------:R-:W-:Y:S01]  /*7aa0*/  F2FP.BF16.F32.PACK_AB R165, R166.reuse, R165 ;  /* 0x000000a5a6a5723e */ /* 0x040fe200000010ff */
        /* <DEDUP_REMOVED lines=10> */
[----:B------:R3:W4:Y:S01]  /*7b50*/  MUFU.EX2 R11, R154 ;  /* 0x0000009a000b7308 */ /* 0x0007220000000800 */
        /* <DEDUP_REMOVED lines=9> */
[----:B---3--:R-:W-:Y:S01]  /*7bf0*/  F2FP.BF16.F32.PACK_AB R154, R10, R15 ;  /* 0x0000000f0a9a723e */ /* 0x008fe200000010ff */
[----:B------:R-:W-:Y:S01]  /*7c00*/  BAR.SYNC.DEFER_BLOCKING 0xf, 0x100 ;  /* 0x03c4000000007b1d */ /* 0x000fe20000010000 */
[-C--:B------:R-:W-:Y:S01]  /*7c10*/  FMUL.FTZ R141, R141, R8.reuse ;  /* 0x000000088d8d7220 */ /* 0x080fe20000410000 */
[-C--:B------:R-:W-:Y:S01]  /*7c20*/  FMUL.FTZ R144, R144, R8.reuse ;  /* 0x0000000890907220 */ /* 0x080fe20000410000 */
[-C--:B------:R-:W-:Y:S01]  /*7c30*/  FMUL.FTZ R145, R145, R8.reuse ;  /* 0x0000000891917220 */ /* 0x080fe20000410000 */
[-C--:B------:R-:W-:Y:S01]  /*7c40*/  FMUL.FTZ R148, R148, R8.reuse ;  /* 0x0000000894947220 */ /* 0x080fe20000410000 */
[----:B------:R-:W-:Y:S01]  /*7c50*/  FMUL.FTZ R149, R149, R8 ;  /* 0x0000000895957220 */ /* 0x000fe20000410000 */
[----:B------:R-:W2:Y:S01]  /*7c60*/  MUFU.EX2 R169, R169 ;  /* 0x000000a900a97308 */ /* 0x000ea20000000800 */
[C---:B----4-:R-:W-:Y:S01]  /*7c70*/  FADD.FTZ R4, R11.reuse, R4 ;  /* 0x000000040b047221 */ /* 0x050fe20000010000 */
[----:B------:R-:W-:-:S06]  /*7c80*/  F2FP.BF16.F32.PACK_AB R162, R11, R173 ;  /* 0x000000ad0ba2723e */ /* 0x000fcc00000010ff */
[----:B------:R-:W3:Y:S01]  /*7c90*/  MUFU.EX2 R170, R170 ;  /* 0x000000aa00aa7308 */ /* 0x000ee20000000800 */
[----:B-1----:R-:W-:-:S07]  /*7ca0*/  FADD.FTZ R4, R172, R4 ;  /* 0x00000004ac047221 */ /* 0x002fce0000010000 */
[----:B------:R-:W1:Y:S01]  /*7cb0*/  MUFU.EX2 R174, R174 ;  /* 0x000000ae00ae7308 */ /* 0x000e620000000800 */
[C---:B--2---:R-:W-:Y:S01]  /*7cc0*/  FADD.FTZ R4, R169.reuse, R4 ;  /* 0x00000004a9047221 */ /* 0x044fe20000010000 */
[----:B------:R-:W-:Y:S01]  /*7cd0*/  F2FP.BF16.F32.PACK_AB R164, R169, R172 ;  /* 0x000000aca9a4723e */ /* 0x000fe200000010ff */
[----:B------:R2:W-:Y:S04]  /*7ce0*/  STSM.16.M88.4 [R18+0x26800], R152 ;  /* 0x0268009812007844 */ /* 0x0005e80000000200 */
[----:B------:R2:W-:Y:S01]  /*7cf0*/  STSM.16.M88.4 [R23], R156 ;  /* 0x0000009c17007844 */ /* 0x0005e20000000200 */
[----:B---3--:R-:W-:Y:S01]  /*7d00*/  FADD.FTZ R9, R170, R4 ;  /* 0x00000004aa097221 */ /* 0x008fe20000010000 */
[----:B------:R-:W-:Y:S01]  /*7d10*/  FADD.FTZ R4, R167, R5 ;  /* 0x00000005a7047221 */ /* 0x000fe20000010000 */
[C---:B------:R-:W-:Y:S01]  /*7d20*/  F2FP.BF16.F32.PACK_AB R167, R171.reuse, R167 ;  /* 0x000000a7aba7723e */ /* 0x040fe200000010ff */
[----:B------:R2:W-:Y:S02]  /*7d30*/  STSM.16.M88.4 [R19], R160 ;  /* 0x000000a013007844 */ /* 0x0005e40000000200 */
[----:B------:R-:W-:Y:S01]  /*7d40*/  FADD.FTZ R4, R171, R4 ;  /* 0x00000004ab047221 */ /* 0x000fe20000010000 */
[C---:B-1----:R-:W-:Y:S01]  /*7d50*/  F2FP.BF16.F32.PACK_AB R166, R174.reuse, R170 ;  /* 0x000000aaaea6723e */ /* 0x042fe200000010ff */
[----:B------:R-:W-:-:S04]  /*7d60*/  FADD.FTZ R5, R174, R9 ;  /* 0x00000009ae057221 */ /* 0x000fc80000010000 */
[----:B------:R2:W-:Y:S01]  /*7d70*/  STSM.16.M88.4 [R22], R164 ;  /* 0x000000a416007844 */ /* 0x0005e20000000200 */
[----:B------:R-:W-:Y:S05]  /*7d80*/  @!P0 BRA `(.L_x_7654) ;  /* 0x0000000000048947 */ /* 0x000fea0003800000 */
[----:B------:R-:W-:Y:S01]  /*7d90*/  BPT.TRAP 0x1 ;  /* 0x000000040000795c */ /* 0x000fe20000300000 */
.L_x_7654:
[----:B------:R1:W3:Y:S01]  /*7da0*/  SYNCS.PHASECHK.TRANS64.TRYWAIT P1, [UR23+0x28c50], R7 ;  /* 0x028c5007ff0075a7 */ /* 0x0002e20008020157 */
[----:B------:R-:W-:Y:S05]  /*7db0*/  @!P0 BRA `(.L_x_7655) ;  /* 0x0000000000048947 */ /* 0x000fea0003800000 */
[----:B------:R-:W-:Y:S01]  /*7dc0*/  BPT.TRAP 0x1 ;  /* 0x000000040000795c */ /* 0x000fe20000300000 */
.L_x_7655:
[----:B---3--:R-:W-:Y:S05]  /*7dd0*/  @P1 BRA `(.L_x_7656) ;  /* 0x0000000000081947 */ /* 0x008fea0003800000 */
[----:B------:R-:W3:Y:S02]  /*7de0*/  SYNCS.PHASECHK.TRANS64.TRYWAIT P1, [UR23+0x28c50], R7 ;  /* 0x028c5007ff0075a7 */ /* 0x000ee40008020157 */
[----:B---3--:R-:W-:Y:S05]  /*7df0*/  @!P1 BRA `(.L_x_7657) ;  /* 0x000000d8008c9947 */ /* 0x008fea0003800000 */
.L_x_7656:
        /* <DEDUP_REMOVED lines=34> */
.L_x_7658:
[----:B------:R-:W-:Y:S01]  /*8020*/  UISETP.GT.AND UP0, UPT, UR21, UR20, UPT ;  /* 0x000000141500728c */ /* 0x000fe2000bf04270 */
[----:B------:R-:W-:Y:S01]  /*8030*/  IMAD.MOV.U32 R9, RZ, RZ, R3 ;  /* 0x000000ffff097224 */ /* 0x000fe200078e0003 */
[----:B------:R-:W-:Y:S01]  /*8040*/  UIADD3 UR23, UR23, 0x28c60, URZ ;  /* 0x00028c6017177890 */ /* 0x000fe2000fffe03f */
[----:B---3--:R-:W-:Y:S01]  /*8050*/  IMAD.MOV.U32 R8, RZ, RZ, R6 ;  /* 0x000000ffff087224 */ /* 0x008fe200078e0006 */
[----:B------:R-:W-:Y:S02]  /*8060*/  UIADD3 UR21, UR21, -0x1, URZ ;  /* 0xffffffff15157890 */ /* 0x000fe4000fffe03f */
[----:B------:R-:W-:Y:S01]  /*8070*/  PLOP3.LUT P1, PT, PT, PT, UP0, 0x80, 0x0 ;  /* 0x000000000000781c */ /* 0x000fe20003f2f008 */
[----:B------:R-:W-:Y:S01]  /*8080*/  UPRMT UR23, UR39, 0x654, UR23 ;  /* 0x0000065427177896 */ /* 0x000fe20008000017 */
[----:B------:R-:W-:-:S08]  /*8090*/  UMOV UR24, UR37 ;  /* 0x0000002500187c82 */ /* 0x000fd00008000000 */
[----:B------:R-:W-:Y:S03]  /*80a0*/  SYNCS.ARRIVE.TRANS64.RED.A1T0 RZ, [UR23], RZ ;  /* 0x000000ffffff79a7 */ /* 0x000fe60008100417 */
[----:B------:R-:W-:Y:S05]  /*80b0*/  @P1 BRA `(.L_x_7659) ;  /* 0xffffffdc007c1947 */ /* 0x000fea000383ffff */
.L_x_7648:
[----:B------:R-:W-:-:S06]  /*80c0*/  UISETP.GE.AND UP0, UPT, UR21, UR48, UPT ;  /* 0x000000301500728c */ /* 0x000fcc000bf06270 */
[----:B------:R-:W-:-:S13]  /*80d0*/  PLOP3.LUT P1, PT, PT, PT, UP0, 0x80, 0x0 ;  /* 0x000000000000781c */ /* 0x000fda0003f2f008 */
[----:B------:R-:W-:Y:S05]  /*80e0*/  @!P1 BRA `(.L_x_7660) ;  /* 0x0000001c003c9947 */ /* 0x000fea0003800000 */
[----:B0-2---:R-:W-:Y:S01]  /*80f0*/  IMAD.MOV.U32 R8, RZ, RZ, R3 ;  /* 0x000000ffff087224 */ /* 0x005fe200078e0003 */
[----:B------:R-:W-:Y:S01]  /*8100*/  UMOV UR23, UR37 ;  /* 0x0000002500177c82 */ /* 0x000fe20008000000 */
[----:B------:R-:W-:Y:S01]  /*8110*/  IMAD.MOV.U32 R9, RZ, RZ, R6 ;  /* 0x000000ffff097224 */ /* 0x000fe200078e0006 */
[----:B------:R-:W-:Y:S01]  /*8120*/  ULDC UR24, c[0x0][0x9d8] ;  /* 0x0002760000187ab9 */ /* 0x000fe20000000800 */
[----:B------:R-:W-:-:S05]  /*8130*/  ULDC UR20, c[0x0][0x988] ;  /* 0x0002620000147ab9 */ /* 0x000fca0000000800 */
.L_x_7671:
[----:B------:R-:W-:-:S04]  /*8140*/  UIADD3 UR37, UR23, 0x1, URZ ;  /* 0x0000000117257890 */ /* 0x000fc8000fffe03f */
[----:B------:R-:W-:-:S04]  /*8150*/  UISETP.NE.AND UP0, UPT, UR37, 0x2, UPT ;  /* 0x000000022500788c */ /* 0x000fc8000bf05270 */
[----:B------:R-:W-:Y:S02]  /*8160*/  USEL UR6, URZ, 0x1, UP0 ;  /* 0x000000013f067887 */ /* 0x000fe40008000000 */
[----:B------:R-:W-:Y:S02]  /*8170*/  USEL UR37, UR37, URZ, UP0 ;  /* 0x0000003f25257287 */ /* 0x000fe40008000000 */
[----:B------:R-:W-:Y:S01]  /*8180*/  ULOP3.LUT UR36, UR36, UR6, URZ, 0x3c, !UPT ;  /* 0x0000000624247292 */ /* 0x000fe2000f8e3c3f */
[----:B0-2---:R-:W-:Y:S11]  /*8190*/  @!P0 BRA `(.L_x_7661) ;  /* 0x0000000000048947 */ /* 0x005ff60003800000 */
[----:B------:R-:W-:Y:S01]  /*81a0*/  BPT.TRAP 0x1 ;  /* 0x000000040000795c */ /* 0x000fe20000300000 */
.L_x_7661:
[----:B------:R-:W-:Y:S01]  /*81b0*/  ULEA UR22, UR37, UR40, 0x3 ;  /* 0x0000002825167291 */ /* 0x000fe2000f8e183f */
[----:B-1----:R-:W-:-:S05]  /*81c0*/  IMAD.U32 R7, RZ, RZ, UR36 ;  /* 0x00000024ff077e24 */ /* 0x002fca000f8e00ff */
[----:B------:R-:W-:-:S04]  /*81d0*/  SHF.L.U32 R7, R7, 0x1f, RZ ;  /* 0x0000001f07077819 */ /* 0x000fc800000006ff */
[----:B------:R0:W1:Y:S01]  /*81e0*/  SYNCS.PHASECHK.TRANS64.TRYWAIT P1, [UR22+0x28c30], R7 ;  /* 0x028c3007ff0075a7 */ /* 0x0000620008020156 */
[----:B------:R-:W-:Y:S05]  /*81f0*/  @!P0 BRA `(.L_x_7662) ;  /* 0x0000000000048947 */ /* 0x000fea0003800000 */
[----:B------:R-:W-:Y:S01]  /*8200*/  BPT.TRAP 0x1 ;  /* 0x000000040000795c */ /* 0x000fe20000300000 */
.L_x_7662:
[----:B-1----:R-:W-:Y:S05]  /*8210*/  @P1 BRA `(.L_x_7663) ;  /* 0x0000000000081947 */ /* 0x002fea0003800000 */
[----:B------:R-:W1:Y:S02]  /*8220*/  SYNCS.PHASECHK.TRANS64.TRYWAIT P1, [UR22+0x28c30], R7 ;  /* 0x028c3007ff0075a7 */ /* 0x000e640008020156 */
[----:B-1----:R-:W-:Y:S05]  /*8230*/  @!P1 BRA `(.L_x_7664) ;  /* 0x000000d400949947 */ /* 0x002fea0003800000 */
.L_x_7663:
        /* <DEDUP_REMOVED lines=23> */
.L_x_7665:
        /* <DEDUP_REMOVED lines=297> */
[----:B------:R-:W-:Y:S01]  /*9640*/  FADD.FTZ R4, R21, R4 ;  /* 0x0000000415047221 */ /* 0x000fe20000010000 */
[-C--:B------:R-:W-:Y:S01]  /*9650*/  FMUL.FTZ R91, R91, R10.reuse ;  /* 0x0000000a5b5b7220 */ /* 0x080fe20000410000 */
[-C--:B------:R-:W-:Y:S01]  /*9660*/  FMUL.FTZ R94, R94, R10.reuse ;  /* 0x0000000a5e5e7220 */ /* 0x080fe20000410000 */
[----:B------:R-:W1:Y:S01]  /*9670*/  MUFU.EX2 R12, R12 ;  /* 0x0000000c000c7308 */ /* 0x000e620000000800 */
[----:B--2---:R-:W-:Y:S01]  /*9680*/  FADD.FTZ R11, R159, R11 ;  /* 0x0000000b9f0b7221 */ /* 0x004fe20000010000 */
[----:B------:R-:W-:Y:S01]  /*9690*/  FADD.FTZ R4, R168, R4 ;  /* 0x00000004a8047221 */ /* 0x000fe20000010000 */
[----:B---3--:R-:W-:Y:S01]  /*96a0*/  F2FP.BF16.F32.PACK_AB R158, R20, R15 ;  /* 0x0000000f149e723e */ /* 0x008fe200000010ff */
[-C--:B------:R-:W-:Y:S01]  /*96b0*/  FMUL.FTZ R95, R95, R10.reuse ;  /* 0x0000000a5f5f7220 */ /* 0x080fe20000410000 */
[-C--:B------:R-:W-:Y:S01]  /*96c0*/  FMUL.FTZ R98, R98, R10.reuse ;  /* 0x0000000a62627220 */ /* 0x080fe20000410000 */
[----:B------:R-:W-:Y:S01]  /*96d0*/  FADD.FTZ R4, R8, R4 ;  /* 0x0000000408047221 */ /* 0x000fe20000010000 */
[-C--:B------:R-:W-:Y:S01]  /*96e0*/  FMUL.FTZ R99, R99, R10.reuse ;  /* 0x0000000a63637220 */ /* 0x080fe20000410000 */
[----:B------:R-:W2:Y:S01]  /*96f0*/  MUFU.EX2 R161, R166 ;  /* 0x000000a600a17308 */ /* 0x000ea20000000800 */
[C---:B----4-:R-:W-:Y:S01]  /*9700*/  FADD.FTZ R11, R5.reuse, R11 ;  /* 0x0000000b050b7221 */ /* 0x050fe20000010000 */
        /* <DEDUP_REMOVED lines=9> */
[----:B------:R1:W-:Y:S01]  /*97a0*/  STSM.16.M88.4 [R18+0x26800], R152 ;  /* 0x0268009812007844 */ /* 0x0003e20000000200 */
[-C--:B------:R-:W-:Y:S01]  /*97b0*/  FMUL.FTZ R107, R107, R10.reuse ;  /* 0x0000000a6b6b7220 */ /* 0x080fe20000410000 */
[-C--:B------:R-:W-:Y:S01]  /*97c0*/  FMUL.FTZ R110, R110, R10.reuse ;  /* 0x0000000a6e6e7220 */ /* 0x080fe20000410000 */
[----:B------:R-:W-:Y:S01]  /*97d0*/  FMUL.FTZ R111, R111, R10 ;  /* 0x0000000a6f6f7220 */ /* 0x000fe20000410000 */
[----:B------:R1:W-:Y:S01]  /*97e0*/  STSM.16.M88.4 [R23], R156 ;  /* 0x0000009c17007844 */ /* 0x0003e20000000200 */
[----:B------:R-:W4:Y:S01]  /*97f0*/  MUFU.EX2 R169, R169 ;  /* 0x000000a900a97308 */ /* 0x000f220000000800 */
        /* <DEDUP_REMOVED lines=44> */
.L_x_7666:
[----:B------:R2:W3:Y:S01]  /*9ac0*/  SYNCS.PHASECHK.TRANS64.TRYWAIT P1, [UR22+0x28c50], R7 ;  /* 0x028c5007ff0075a7 */ /* 0x0004e20008020156 */
[----:B------:R-:W-:Y:S05]  /*9ad0*/  @!P0 BRA `(.L_x_7667) ;  /* 0x0000000000048947 */ /* 0x000fea0003800000 */
[----:B------:R-:W-:Y:S01]  /*9ae0*/  BPT.TRAP 0x1 ;  /* 0x000000040000795c */ /* 0x000fe20000300000 */
.L_x_7667:
[----:B---3--:R-:W-:Y:S05]  /*9af0*/  @P1 BRA `(.L_x_7668) ;  /* 0x0000000000081947 */ /* 0x008fea0003800000 */
[----:B------:R-:W3:Y:S02]  /*9b00*/  SYNCS.PHASECHK.TRANS64.TRYWAIT P1, [UR22+0x28c50], R7 ;  /* 0x028c5007ff0075a7 */ /* 0x000ee40008020156 */
[----:B---3--:R-:W-:Y:S05]  /*9b10*/  @!P1 BRA `(.L_x_7669) ;  /* 0x000000bc00749947 */ /* 0x008fea0003800000 */
.L_x_7668:
        /* <DEDUP_REMOVED lines=34> */
.L_x_7670:
[----:B------:R-:W-:Y:S01]  /*9d40*/  UISETP.GT.AND UP0, UPT, UR21, UR48, UPT ;  /* 0x000000301500728c */ /* 0x000fe2000bf04270 */
[----:B---3--:R-:W-:Y:S01]  /*9d50*/  IMAD.MOV.U32 R8, RZ, RZ, R3 ;  /* 0x000000ffff087224 */ /* 0x008fe200078e0003 */
        /* <DEDUP_REMOVED lines=8> */
.L_x_7660:
[----:B------:R-:W3:Y:S01]  /*9de0*/  SHFL.BFLY PT, R0, R5, 0x2, 0x1f ;  /* 0x0c401f0005007f89 */ /* 0x000ee200000e0000 */
[----:B------:R-:W-:Y:S01]  /*9df0*/  IMAD.U32 R12, RZ, RZ, UR10 ;  /* 0x0000000aff0c7e24 */ /* 0x000fe2000f8e00ff */
[----:B------:R-:W-:Y:S08]  /*9e00*/  BAR.ARV 0x8, 0x100 ;  /* 0x0204000000007b1d */ /* 0x000ff00000002000 */
[----:B------:R-:W-:Y:S01]  /*9e10*/  BAR.SYNC.DEFER_BLOCKING 0xf, 0x100 ;  /* 0x03c4000000007b1d */ /* 0x000fe20000010000 */
[----:B------:R-:W-:Y:S01]  /*9e20*/  ISETP.NE.AND P2, PT, R17, RZ, PT ;  /* 0x000000ff1100720c */ /* 0x000fe20003f45270 */
[----:B------:R-:W-:Y:S01]  /*9e30*/  IMAD.MOV.U32 R13, RZ, RZ, -0x800000 ;  /* 0xff800000ff0d7424 */ /* 0x000fe200078e00ff */
[----:B------:R-:W-:-:S03]  /*9e40*/  UIADD3 UR46, UR46, 0x1, URZ ;  /* 0x000000012e2e7890 */ /* 0x000fc6000fffe03f */
[----:B------:R-:W4:Y:S01]  /*9e50*/  SHFL.BFLY PT, R9, R4, 0x2, 0x1f ;  /* 0x0c401f0004097f89 */ /* 0x000f2200000e0000 */
[----:B---3--:R-:W-:-:S05]  /*9e60*/  FADD.FTZ R0, R0, R5 ;  /* 0x0000000500007221 */ /* 0x008fca0000010000 */
[----:B012---:R-:W0:Y:S01]  /*9e70*/  SHFL.BFLY PT, R7, R0, 0x1, 0x1f ;  /* 0x0c201f0000077f89 */ /* 0x007e2200000e0000 */
[----:B----4-:R-:W-:Y:S01]  /*9e80*/  FADD.FTZ R9, R9, R4 ;  /* 0x0000000409097221 */ /* 0x010fe20000010000 */
[----:B------:R-:W-:-:S04]  /*9e90*/  IMAD.MOV.U32 R4, RZ, RZ, RZ ;  /* 0x000000ffff047224 */ /* 0x000fc800078e00ff */
[----:B------:R-:W1:Y:S01]  /*9ea0*/  SHFL.BFLY PT, R8, R9, 0x1, 0x1f ;  /* 0x0c201f0009087f89 */ /* 0x000e6200000e0000 */
[----:B0-----:R-:W-:Y:S01]  /*9eb0*/  FADD.FTZ R10, R0, R7 ;  /* 0x00000007000a7221 */ /* 0x001fe20000010000 */
[----:B------:R-:W-:-:S04]  /*9ec0*/  IMAD.MOV.U32 R0, RZ, RZ, RZ ;  /* 0x000000ffff007224 */ /* 0x000fc800078e00ff */
[----:B------:R-:W-:-:S13]  /*9ed0*/  FSETP.NE.FTZ.AND P0, PT, R10, RZ, PT ;  /* 0x000000ff0a00720b */ /* 0x000fda0003f15000 */
[----:B------:R-:W0:Y:S01]  /*9ee0*/  @P0 MUFU.LG2 R7, R10 ;  /* 0x0000000a00070308 */ /* 0x000e220000000c00 */
[----:B------:R-:W-:Y:S01]  /*9ef0*/  @P0 FMUL.FTZ R5, R12, 0.69314718246459960938 ;  /* 0x3f3172180c050820 */ /* 0x000fe20000410000 */
[----:B-1----:R-:W-:Y:S01]  /*9f00*/  FADD.FTZ R11, R9, R8 ;  /* 0x00000008090b7221 */ /* 0x002fe20000010000 */
[----:B------:R-:W-:-:S04]  /*9f10*/  IMAD.MOV.U32 R12, RZ, RZ, -0x800000 ;  /* 0xff800000ff0c7424 */ /* 0x000fc800078e00ff */
[----:B------:R-:W-:Y:S01]  /*9f20*/  FSETP.NE.FTZ.AND P1, PT, R11, RZ, PT ;  /* 0x000000ff0b00720b */ /* 0x000fe20003f35000 */
[----:B------:R-:W1:Y:S01]  /*9f30*/  @P0 MUFU.RCP R4, R10 ;  /* 0x0000000a00040308 */ /* 0x000e620000001000 */
[----:B0-----:R-:W-:-:S11]  /*9f40*/  @P0 FMUL.FTZ R8, R7, 0.69314718246459960938 ;  /* 0x3f31721807080820 */ /* 0x001fd60000410000 */
[----:B------:R-:W0:Y:S01]  /*9f50*/  @P1 MUFU.RCP R0, R11 ;  /* 0x0000000b00001308 */ /* 0x000e220000001000 */
[----:B------:R-:W-:Y:S01]  /*9f60*/  @P0 FFMA.FTZ R12, R5, R6, R8 ;  /* 0x00000006050c0223 */ /* 0x000fe20000010008 */
[----:B------:R-:W-:Y:S01]  /*9f70*/  IMAD.U32 R5, RZ, RZ, UR37 ;  /* 0x00000025ff057e24 */ /* 0x000fe2000f8e00ff */
[----:B------:R-:W-:Y:S01]  /*9f80*/  UIADD3 UR37, UR37, 0x1, URZ ;  /* 0x0000000125257890 */ /* 0x000fe2000fffe03f */
[----:B------:R-:W-:Y:S02]  /*9f90*/  IMAD.U32 R6, RZ, RZ, UR10 ;  /* 0x0000000aff067e24 */ /* 0x000fe4000f8e00ff */
[-C--:B-1----:R-:W-:Y:S01]  /*9fa0*/  FMUL.FTZ R24, R24, R4.reuse ;  /* 0x0000000418187220 */ /* 0x082fe20000410000 */
[----:B------:R-:W-:Y:S01]  /*9fb0*/  @!P2 IMAD R5, R5, 0x40, R16 ;  /* 0x000000400505a824 */ /* 0x000fe200078e0210 */
[----:B------:R-:W-:Y:S01]  /*9fc0*/  UISETP.NE.AND UP0, UPT, UR37, 0x2, UPT ;  /* 0x000000022500788c */ /* 0x000fe2000bf05270 */
[-C--:B------:R-:W-:Y:S01]  /*9fd0*/  FMUL.FTZ R25, R25, R4.reuse ;  /* 0x0000000419197220 */ /* 0x080fe20000410000 */
[-C--:B------:R-:W-:Y:S01]  /*9fe0*/  FMUL.FTZ R28, R28, R4.reuse ;  /* 0x000000041c1c7220 */ /* 0x080fe20000410000 */
[-C--:B------:R-:W-:Y:S01]  /*9ff0*/  FMUL.FTZ R29, R29, R4.reuse ;  /* 0x000000041d1d7220 */ /* 0x080fe20000410000 */
[----:B------:R-:W-:Y:S01]  /*a000*/  @!P2 LEA R7, R5, UR40, 0x2 ;  /* 0x000000280507ac11 */ /* 0x000fe2000f8e10ff */
[-C--:B------:R-:W-:Y:S01]  /*a010*/  FMUL.FTZ R32, R32, R4.reuse ;  /* 0x0000000420207220 */ /* 0x080fe20000410000 */
[----:B------:R-:W1:Y:S01]  /*a020*/  @P1 MUFU.LG2 R5, R11 ;  /* 0x0000000b00051308 */ /* 0x000e620000000c00 */
[-C--:B------:R-:W-:Y:S01]  /*a030*/  FMUL.FTZ R33, R33, R4.reuse ;  /* 0x0000000421217220 */ /* 0x080fe20000410000 */
[-C--:B------:R-:W-:Y:S01]  /*a040*/  FMUL.FTZ R36, R36, R4.reuse ;  /* 0x0000000424247220 */ /* 0x080fe20000410000 */
[----:B------:R1:W-:Y:S01]  /*a050*/  @!P2 STS [R7+0x28800], R4 ;  /* 0x028800040700a388 */ /* 0x0003e20000000800 */
        /* <DEDUP_REMOVED lines=59> */
[----:B-1----:R-:W-:Y:S01]  /*a410*/  @P1 FMUL.FTZ R4, R5, 0.69314718246459960938 ;  /* 0x3f31721805041820 */ /* 0x002fe20000410000 */
[----:B------:R-:W-:Y:S01]  /*a420*/  USEL UR4, URZ, 0x1, UP0 ;  /* 0x000000013f047887 */ /* 0x000fe20008000000 */
        /* <DEDUP_REMOVED lines=66> */
[----:B------:R-:W-:-:S02]  /*a850*/  USEL UR37, UR37, URZ, UP0 ;  /* 0x0000003f25257287 */ /* 0x000fc40008000000 */
[----:B------:R-:W-:Y:S01]  /*a860*/  ULOP3.LUT UR36, UR36, UR4, URZ, 0x3c, !UPT ;  /* 0x0000000424247292 */ /* 0x000fe2000f8e3c3f */
[----:B0-----:R-:W-:Y:S11]  /*a870*/  BAR.ARV 0xe, 0x100 ;  /* 0x0384000000007b1d */ /* 0x001ff60000002000 */
.L_x_7624:
        /* <DEDUP_REMOVED lines=16> */
[----:B------:R-:W-:Y:S02]  /*a980*/  F2FP.BF16.F32.PACK_AB R7, R31, R30 ;  /* 0x0000001e1f07723e */ /* 0x000fe400000010ff */
[----:B------:R-:W-:Y:S02]  /*a990*/  F2FP.BF16.F32.PACK_AB R9, R35, R34 ;  /* 0x000000222309723e */ /* 0x000fe400000010ff */
[----:B------:R-:W-:Y:S02]  /*a9a0*/  F2FP.BF16.F32.PACK_AB R10, R37, R36 ;  /* 0x00000024250a723e */ /* 0x000fe400000010ff */
        /* <DEDUP_REMOVED lines=11> */
[----:B------:R-:W-:-:S04]  /*aa60*/  @UP0 ULEA UR10, UP1, UR41, UR10, 0x2 ;  /* 0x0000000a290a0291 */ /* 0x000fc8000f82103f */
[----:B------:R-:W-:Y:S01]  /*aa70*/  @UP0 ULEA.HI.X UR11, UR41, UR11, UR42, 0x2, UP1 ;  /* 0x0000000b290b0291 */ /* 0x000fe200088f142a */
        /* <DEDUP_REMOVED lines=163> */
[----:B------:R-:W-:Y:S01]  /*b4b0*/  ISETP.NE.U32.AND P0, PT, RZ, UR12, PT ;  /* 0x0000000cff007c0c */ /* 0x000fe2000bf05070 */
[----:B------:R0:W-:Y:S01]  /*b4c0*/  STSM.16.M88.4 [R0], R4 ;  /* 0x0000000400007844 */ /* 0x0001e20000000200 */
[----:B------:R-:W-:Y:S02]  /*b4d0*/  LOP3.LUT R20, R3, R8, RZ, 0x3c, !PT ;  /* 0x0000000803147212 */ /* 0x000fe400078e3cff */
[----:B------:R-:W-:Y:S02]  /*b4e0*/  ISETP.NE.AND.EX P0, PT, RZ, UR13, PT, P0 ;  /* 0x0000000dff007c0c */ /* 0x000fe4000bf05300 */
[----:B------:R-:W-:Y:S02]  /*b4f0*/  MOV R20, R20 ;  /* 0x0000001400147202 */ /* 0x000fe40000000f00 */
[----:B0-----:R-:W-:Y:S02]  /*b500*/  F2FP.BF16.F32.PACK_AB R4, R145, R144 ;  /* 0x000000909104723e */ /* 0x001fe400000010ff */
[----:B------:R-:W-:-:S02]  /*b510*/  F2FP.BF16.F32.PACK_AB R5, R147, R146 ;  /* 0x000000929305723e */ /* 0x000fc400000010ff */
[----:B------:R-:W-:Y:S02]  /*b520*/  F2FP.BF16.F32.PACK_AB R6, R149, R148 ;  /* 0x000000949506723e */ /* 0x000fe400000010ff */
[----:B------:R-:W-:-:S05]  /*b530*/  F2FP.BF16.F32.PACK_AB R7, R151, R150 ;  /* 0x000000969707723e */ /* 0x000fca00000010ff */
[----:B------:R0:W-:Y:S02]  /*b540*/  STSM.16.M88.4 [R20], R4 ;  /* 0x0000000414007844 */ /* 0x0001e40000000200 */
[----:B0-----:R-:W-:Y:S02]  /*b550*/  IMAD.U32 R4, RZ, RZ, UR10 ;  /* 0x0000000aff047e24 */ /* 0x001fe4000f8e00ff */
[----:B------:R-:W-:Y:S01]  /*b560*/  IMAD.U32 R5, RZ, RZ, UR11 ;  /* 0x0000000bff057e24 */ /* 0x000fe2000f8e00ff */
[----:B------:R-:W-:Y:S06]  /*b570*/  BAR.SYNC.DEFER_BLOCKING 0x1, 0x100 ;  /* 0x0044000000007b1d */ /* 0x000fec0000010000 */
[----:B------:R-:W-:-:S02]  /*b580*/  ULDC.64 UR10, c[0x0][0xc00] ;  /* 0x00030000000a7ab9 */ /* 0x000fc40000000a00 */
[----:B------:R-:W-:Y:S01]  /*b590*/  UIMAD.WIDE UR10, UR41, 0x4, UR10 ;  /* 0x00000004290a78a5 */ /* 0x000fe2000f8e020a */
[----:B------:R0:W2:Y:S05]  /*b5a0*/  @P1 LDG.E R3, desc[UR50][R4.64] ;  /* 0x0000003204031981 */ /* 0x0000aa000c1e1900 */
[----:B0-----:R-:W-:Y:S02]  /*b5b0*/  IMAD.U32 R4, RZ, RZ, UR10 ;  /* 0x0000000aff047e24 */ /* 0x001fe4000f8e00ff */
        /* <DEDUP_REMOVED lines=16> */
.L_x_7674:
        /* <DEDUP_REMOVED lines=22> */
[----:B------:R-:W-:-:S04]  /*b820*/  USEL UR42, UR42, URZ, !UP0 ;  /* 0x0000003f2a2a7287 */ /* 0x000fc8000c000000 */
[----:B------:R-:W-:Y:S01]  /*b830*/  ULDC.64 UR14, c[0x0][UR19+0x228] ;  /* 0x00008a00130e7abb */ /* 0x000fe20008000a00 */
[----:B------:R-:W-:Y:S01]  /*b840*/  ULDC.64 UR12, c[0x0][UR19+0x220] ;  /* 0x00008800130c7abb */ /* 0x000fe20008000a00 */
[----:B------:R-:W-:Y:S02]  /*b850*/  UIMAD.WIDE.U32 UR20, UR14, UR16, URZ ;  /* 0x000000100e1472a5 */ /* 0x000fe4000f8e003f */
[----:B------:R-:W-:Y:S01]  /*b860*/  UIMAD UR22, UR15, UR16, URZ ;  /* 0x000000100f1672a4 */ /* 0x000fe2000f8e023f */
[----:B0-----:R-:W-:Y:S01]  /*b870*/  ISETP.NE.AND P0, PT, R0, 0x1, PT ;  /* 0x000000010000780c */ /* 0x001fe20003f05270 */
[----:B------:R-:W-:Y:S01]  /*b880*/  UIMAD.WIDE.U32 UR14, UR12, UR41, URZ ;  /* 0x000000290c0e72a5 */ /* 0x000fe2000f8e003f */
[----:B------:R-:W-:Y:S01]  /*b890*/  ULDC.64 UR10, c[0x0][UR19+0x218] ;  /* 0x00008600130a7abb */ /* 0x000fe20008000a00 */
[----:B------:R-:W-:Y:S02]  /*b8a0*/  UIMAD UR41, UR13, UR41, URZ ;  /* 0x000000290d2972a4 */ /* 0x000fe4000f8e023f */
[----:B------:R-:W-:-:S02]  /*b8b0*/  UIMAD.WIDE.U32 UR16, UR10, UR44, URZ ;  /* 0x0000002c0a1072a5 */ /* 0x000fc4000f8e003f */
[----:B------:R-:W-:Y:S02]  /*b8c0*/  UIMAD UR10, UR11, UR44, URZ ;  /* 0x0000002c0b0a72a4 */ /* 0x000fe4000f8e023f */
[----:B------:R-:W-:Y:S02]  /*b8d0*/  UIMAD UR41, UR12, UR42, UR41 ;  /* 0x0000002a0c2972a4 */ /* 0x000fe4000f8e0229 */
[----:B------:R-:W-:Y:S02]  /*b8e0*/  UIADD3 UR22, UR21, UR22, URZ ;  /* 0x0000001615167290 */ /* 0x000fe4000fffe03f */
[----:B------:R-:W0:Y:S01]  /*b8f0*/  @P0 LDC R4, c[0x0][0xbec] ;  /* 0x0002fb00ff040b82 */ /* 0x000e220000000800 */
[----:B------:R-:W-:Y:S02]  /*b900*/  UIADD3 UR11, UR17, UR10, URZ ;  /* 0x0000000a110b7290 */ /* 0x000fe4000fffe03f */
[----:B------:R-:W-:Y:S02]  /*b910*/  UIADD3 UR16, UP0, UP2, UR14, UR16, UR4 ;  /* 0x000000100e107290 */ /* 0x000fe4000fa1e004 */
[----:B------:R-:W-:Y:S01]  /*b920*/  UIADD3 UR10, UR15, UR41, URZ ;  /* 0x000000290f0a7290 */ /* 0x000fe2000fffe03f */
[----:B------:R-:W-:-:S02]  /*b930*/  IMAD.U32 R6, RZ, RZ, UR22 ;  /* 0x00000016ff067e24 */ /* 0x000fc4000f8e00ff */
[----:B------:R-:W1:Y:S01]  /*b940*/  @P0 LDC R5, c[0x0][0xbf0] ;  /* 0x0002fc00ff050b82 */ /* 0x000e620000000800 */
[----:B------:R-:W-:Y:S01]  /*b950*/  UIADD3.X UR10, UR10, UR11, UR18, UP0, UP2 ;  /* 0x0000000b0a0a7290 */ /* 0x000fe200087e4412 */
[----:B0-----:R-:W-:-:S05]  /*b960*/  @P0 IMAD.HI.U32 R4, R9, R4, RZ ;  /* 0x0000000409040227 */ /* 0x001fca00078e00ff */
[----:B-1----:R-:W-:Y:S01]  /*b970*/  @P0 SHF.R.U32.HI R3, RZ, R5, R4 ;  /* 0x00000005ff030219 */ /* 0x002fe20000011604 */
[----:B------:R-:W-:-:S04]  /*b980*/  IMAD.U32 R4, RZ, RZ, UR20 ;  /* 0x00000014ff047e24 */ /* 0x000fc8000f8e00ff */
        /* <DEDUP_REMOVED lines=18> */
[----:B------:R-:W0:Y:S04]  /*bab0*/  SHFL.IDX PT, R5, R9, RZ, 0x1c1f ;  /* 0x001c1fff09057589 */ /* 0x000e2800000e0000 */
[----:B------:R-:W1:Y:S01]  /*bac0*/  SHFL.IDX PT, R7, R9, 0x1, 0x1c1f ;  /* 0x003c1f0009077f89 */ /* 0x000e6200000e0000 */
[----:B--2---:R-:W-:-:S05]  /*bad0*/  IMAD.MOV R3, RZ, RZ, -R10 ;  /* 0x000000ffff037224 */ /* 0x004fca00078e0a0a */
[----:B------:R-:W-:Y:S01]  /*bae0*/  ISETP.NE.AND P0, PT, R184, R3, PT ;  /* 0x00000003b800720c */ /* 0x000fe20003f05270 */
[----:B------:R-:W-:Y:S02]  /*baf0*/  IMAD R3, R0, UR8, RZ ;  /* 0x0000000800037c24 */ /* 0x000fe4000f8e02ff */
[----:B------:R-:W-:-:S05]  /*bb00*/  VIADD R0, R16, UR45 ;  /* 0x0000002d10007c36 */ /* 0x000fca0008000000 */
[C---:B------:R-:W-:Y:S01]  /*bb10*/  ISETP.GE.OR P2, PT, R0.reuse, R3, P0 ;  /* 0x000000030000720c */ /* 0x040fe20000746670 */
[----:B------:R-:W-:-:S05]  /*bb20*/  VIADD R0, R0, 0x8 ;  /* 0x0000000800007836 */ /* 0x000fca0000000000 */
[----:B------:R-:W-:-:S07]  /*bb30*/  ISETP.GE.OR P0, PT, R0, R3, P0 ;  /* 0x000000030000720c */ /* 0x000fce0000706670 */
[----:B0-----:R0:W-:Y:S06]  /*bb40*/  @!P2 ST.E desc[UR50][R4.64], R12 ;  /* 0x0000000c0400a985 */ /* 0x0011ec000c101932 */
[----:B-1----:R0:W-:Y:S02]  /*bb50*/  @!P0 ST.E desc[UR50][R6.64], R13 ;  /* 0x0000000d06008985 */ /* 0x0021e4000c101932 */
.L_x_7675:
        /* <DEDUP_REMOVED lines=12> */
[C---:B------:R-:W-:Y:S02]  /*bc20*/  IADD3 R33, P0, R14.reuse, 0x5000, RZ ;  /* 0x000050000e217810 */ /* 0x040fe40007f1e0ff */
[----:B------:R-:W-:Y:S02]  /*bc30*/  LOP3.LUT R40, R41, 0x380, RZ, 0xc0, !PT ;  /* 0x0000038029287812 */ /* 0x000fe400078ec0ff */
[----:B------:R-:W-:Y:S02]  /*bc40*/  LOP3.LUT R32, R33, 0x380, RZ, 0xc0, !PT ;  /* 0x0000038021207812 */ /* 0x000fe400078ec0ff */
[----:B------:R-:W-:Y:S02]  /*bc50*/  IADD3 R37, P1, R14, 0x6000, RZ ;  /* 0x000060000e257810 */ /* 0x000fe40007f3e0ff */
[----:B------:R-:W-:-:S02]  /*bc60*/  SHF.R.U64 R40, R40, 0x3, RZ ;  /* 0x0000000328287819 */ /* 0x000fc400000012ff */
[----:B------:R-:W-:Y:S02]  /*bc70*/  SHF.R.U64 R32, R32, 0x3, RZ ;  /* 0x0000000320207819 */ /* 0x000fe400000012ff */
[----:B------:R-:W-:Y:S02]  /*bc80*/  LOP3.LUT R36, R37, 0x380, RZ, 0xc0, !PT ;  /* 0x0000038025247812 */ /* 0x000fe400078ec0ff */
[----:B------:R-:W-:Y:S01]  /*bc90*/  LOP3.LUT R40, R40, R41, RZ, 0x3c, !PT ;  /* 0x0000002928287212 */ /* 0x000fe200078e3cff */
[--C-:B------:R-:W-:Y:S01]  /*bca0*/  IMAD.X R41, RZ, RZ, R15.reuse, P2 ;  /* 0x000000ffff297224 */ /* 0x100fe200010e060f */
[----:B------:R-:W-:Y:S01]  /*bcb0*/  LOP3.LUT R32, R32, R33, RZ, 0x3c, !PT ;  /* 0x0000002120207212 */ /* 0x000fe200078e3cff */
[--C-:B------:R-:W-:Y:S01]  /*bcc0*/  IMAD.X R33, RZ, RZ, R15.reuse, P0 ;  /* 0x000000ffff217224 */ /* 0x100fe200000e060f */
[----:B------:R-:W-:Y:S02]  /*bcd0*/  IADD3 R69, P2, R14, 0xe000, RZ ;  /* 0x0000e0000e457810 */ /* 0x000fe40007f5e0ff */
[----:B------:R-:W-:Y:S01]  /*bce0*/  SHF.R.U64 R36, R36, 0x3, RZ ;  /* 0x0000000324247819 */ /* 0x000fe200000012ff */
[----:B------:R-:W-:Y:S01]  /*bcf0*/  UIMAD UR18, UR18, UR12, URZ ;  /* 0x0000000c121272a4 */ /* 0x000fe2000f8e023f */
[----:B------:R-:W-:Y:S01]  /*bd00*/  IADD3 R61, P0, R14, 0xc000, RZ ;  /* 0x0000c0000e3d7810 */ /* 0x000fe20007f1e0ff */
[----:B------:R-:W-:Y:S01]  /*bd10*/  UIMAD.WIDE.U32 UR10, UR4, UR12, URZ ;  /* 0x0000000c040a72a5 */ /* 0x000fe2000f8e003f */
[----:B------:R-:W-:Y:S01]  /*bd20*/  LOP3.LUT R68, R69, 0x380, RZ, 0xc0, !PT ;  /* 0x0000038045447812 */ /* 0x000fe200078ec0ff */
[----:B------:R-:W-:Y:S01]  /*bd30*/  VIADD R89, R2, 0xc0 ;  /* 0x000000c002597836 */ /* 0x000fe20000000000 */
[----:B------:R-:W-:Y:S01]  /*bd40*/  LOP3.LUT R36, R36, R37, RZ, 0x3c, !PT ;  /* 0x0000002524247212 */ /* 0x000fe200078e3cff */
[----:B------:R-:W-:Y:S01]  /*bd50*/  IMAD.X R37, RZ, RZ, R15, P1 ;  /* 0x000000ffff257224 */ /* 0x000fe200008e060f */
[----:B------:R-:W-:Y:S01]  /*bd60*/  LOP3.LUT R60, R61, 0x380, RZ, 0xc0, !PT ;  /* 0x000003803d3c7812 */ /* 0x000fe200078ec0ff */
[----:B------:R-:W-:Y:S01]  /*bd70*/  VIADD R87, R2, 0x100 ;  /* 0x0000010002577836 */ /* 0x000fe20000000000 */
[----:B------:R-:W-:Y:S01]  /*bd80*/  IADD3 R65, P1, R14, 0xd000, RZ ;  /* 0x0000d0000e417810 */ /* 0x000fe20007f3e0ff */
[----:B------:R-:W-:Y:S01]  /*bd90*/  VIADD R95, R2, 0x140 ;  /* 0x00000140025f7836 */ /* 0x000fe20000000000 */
[----:B------:R-:W-:-:S02]  /*bda0*/  SHF.R.U64 R68, R68, 0x3, RZ ;  /* 0x0000000344447819 */ /* 0x000fc400000012ff */
[----:B------:R-:W-:Y:S02]  /*bdb0*/  IADD3 R9, P3, R14, 0x1000, RZ ;  /* 0x000010000e097810 */ /* 0x000fe40007f7e0ff */
[----:B------:R-:W-:Y:S02]  /*bdc0*/  LOP3.LUT R77, R20, 0xfffffff8, RZ, 0xc0, !PT ;  /* 0xfffffff8144d7812 */ /* 0x000fe400078ec0ff */
[C---:B------:R-:W-:Y:S02]  /*bdd0*/  IADD3 R13, P4, R14.reuse, 0x2000, RZ ;  /* 0x000020000e0d7810 */ /* 0x040fe40007f9e0ff */
[C---:B------:R-:W-:Y:S02]  /*bde0*/  IADD3 R25, P5, R14.reuse, 0x3000, RZ ;  /* 0x000030000e197810 */ /* 0x040fe40007fbe0ff */
[----:B------:R-:W-:Y:S01]  /*bdf0*/  IADD3 R29, P6, R14, 0x4000, RZ ;  /* 0x000040000e1d7810 */ /* 0x000fe20007fde0ff */
[----:B------:R-:W-:Y:S01]  /*be00*/  UIMAD UR18, UR4, UR13, UR18 ;  /* 0x0000000d041272a4 */ /* 0x000fe2000f8e0212 */
[----:B------:R-:W-:Y:S01]  /*be10*/  SHF.R.U64 R60, R60, 0x3, RZ ;  /* 0x000000033c3c7819 */ /* 0x000fe200000012ff */
[----:B------:R-:W-:Y:S01]  /*be20*/  VIADD R93, R2, 0x180 ;  /* 0x00000180025d7836 */ /* 0x000fe20000000000 */
[----:B------:R-:W-:Y:S01]  /*be30*/  LOP3.LUT R64, R65, 0x380, RZ, 0xc0, !PT ;  /* 0x0000038041407812 */ /* 0x000fe200078ec0ff */
[----:B------:R-:W-:Y:S01]  /*be40*/  ULDC.64 UR12, c[0x0][0xae8] ;  /* 0x0002ba00000c7ab9 */ /* 0x000fe20000000a00 */
[----:B------:R-:W-:Y:S01]  /*be50*/  LOP3.LUT R68, R68, R69, RZ, 0x3c, !PT ;  /* 0x0000004544447212 */ /* 0x000fe200078e3cff */
[--C-:B------:R-:W-:Y:S01]  /*be60*/  IMAD.X R69, RZ, RZ, R15.reuse, P2 ;  /* 0x000000ffff457224 */ /* 0x100fe200010e060f */
[----:B------:R-:W-:Y:S01]  /*be70*/  LOP3.LUT R60, R60, R61, RZ, 0x3c, !PT ;  /* 0x0000003d3c3c7212 */ /* 0x000fe200078e3cff */
[----:B------:R-:W-:Y:S01]  /*be80*/  IMAD.X R61, RZ, RZ, R15, P0 ;  /* 0x000000ffff3d7224 */ /* 0x000fe200000e060f */
[----:B--2---:R-:W-:Y:S01]  /*be90*/  ISETP.NE.AND P2, PT, R82, 0x1, PT ;  /* 0x000000015200780c */ /* 0x004fe20003f45270 */
[----:B------:R-:W5:Y:S01]  /*bea0*/  LD.E.128 R32, desc[UR50][R32.64] ;  /* 0x0000003220207980 */ /* 0x000f62000c101d00 */
[----:B------:R-:W-:-:S02]  /*beb0*/  SHF.R.U64 R64, R64, 0x3, RZ ;  /* 0x0000000340407819 */ /* 0x000fc400000012ff */
[----:B------:R-:W-:Y:S01]  /*bec0*/  ISETP.GE.AND P0, PT, R187, UR14, PT ;  /* 0x0000000ebb007c0c */ /* 0x000fe2000bf06270 */
[----:B------:R-:W5:Y:S01]  /*bed0*/  LD.E.128 R36, desc[UR50][R36.64] ;  /* 0x0000003224247980 */ /* 0x000f62000c101d00 */
[----:B------:R-:W-:Y:S01]  /*bee0*/  LOP3.LUT R64, R64, R65, RZ, 0x3c, !PT ;  /* 0x0000004140407212 */ /* 0x000fe200078e3cff */
[----:B------:R-:W-:Y:S01]  /*bef0*/  IMAD.X R65, RZ, RZ, R15, P1 ;  /* 0x000000ffff417224 */ /* 0x000fe200008e060f */
[----:B------:R-:W-:Y:S01]  /*bf00*/  SEL R76, RZ, 0xffffffff, P0 ;  /* 0xffffffffff4c7807 */ /* 0x000fe20000000000 */
[----:B------:R-:W5:Y:S01]  /*bf10*/  LD.E.128 R40, desc[UR50][R40.64] ;  /* 0x0000003228287980 */ /* 0x000f62000c101d00 */
[----:B------:R-:W-:Y:S02]  /*bf20*/  ISETP.GE.AND P1, PT, R2, UR14, PT ;  /* 0x0000000e02007c0c */ /* 0x000fe4000bf26270 */
[----:B------:R-:W-:Y:S01]  /*bf30*/  LOP3.LUT R8, R9, 0x380, RZ, 0xc0, !PT ;  /* 0x0000038009087812 */ /* 0x000fe200078ec0ff */
[----:B------:R-:W-:Y:S01]  /*bf40*/  IMAD.SHL.U32 R76, R76, 0x2, RZ ;  /* 0x000000024c4c7824 */ /* 0x000fe200078e00ff */
[----:B------:R-:W-:Y:S01]  /*bf50*/  SEL R21, RZ, 0x1, P1 ;  /* 0x00000001ff157807 */ /* 0x000fe20000800000 */
[----:B------:R-:W0:Y:S01]  /*bf60*/  @P2 LDC R79, c[0x0][0xbec] ;  /* 0x0002fb00ff4f2b82 */ /* 0x000e220000000800 */
[----:B------:R-:W-:-:S02]  /*bf70*/  ISETP.GE.AND P0, PT, R186, UR14, PT ;  /* 0x0000000eba007c0c */ /* 0x000fc4000bf06270 */
[----:B------:R-:W-:Y:S02]  /*bf80*/  LOP3.LUT R12, R13, 0x380, RZ, 0xc0, !PT ;  /* 0x000003800d0c7812 */ /* 0x000fe400078ec0ff */
[----:B------:R-:W-:Y:S02]  /*bf90*/  LOP3.LUT R24, R25, 0x380, RZ, 0xc0, !PT ;  /* 0x0000038019187812 */ /* 0x000fe400078ec0ff */
[----:B------:R-:W-:Y:S01]  /*bfa0*/  LOP3.LUT R28, R29, 0x380, RZ, 0xc0, !PT ;  /* 0x000003801d1c7812 */ /* 0x000fe200078ec0ff */
[----:B------:R-:W1:Y:S01]  /*bfb0*/  @P2 LDC R81, c[0x0][0xbf0] ;  /* 0x0002fc00ff512b82 */ /* 0x000e620000000800 */
[----:B------:R-:W-:Y:S01]  /*bfc0*/  SHF.R.U64 R8, R8, 0x3, RZ ;  /* 0x0000000308087819 */ /* 0x000fe200000012ff */
[----:B------:R-:W-:Y:S01]  /*bfd0*/  UIADD3 UR11, UR11, UR18, URZ ;  /* 0x000000120b0b7290 */ /* 0x000fe2000fffe03f */
[----:B------:R-:W-:Y:S01]  /*bfe0*/  LOP3.LUT R21, R76, 0x2, R21, 0xe2, !PT ;  /* 0x000000024c157812 */ /* 0x000fe200078ee215 */
[----:B------:R-:W-:Y:S01]  /*bff0*/  IMAD.IADD R76, R0, 0x1, -R77 ;  /* 0x00000001004c7824 */ /* 0x000fe200078e0a4d */
[----:B------:R-:W-:Y:S01]  /*c000*/  SEL R0, RZ, 0xffffffff, P0 ;  /* 0xffffffffff007807 */ /* 0x000fe20000000000 */
[----:B------:R-:W-:Y:S01]  /*c010*/  USHF.R.S32.HI UR4, URZ, 0x1f, UR9 ;  /* 0x0000001f3f047899 */ /* 0x000fe20008011409 */
[----:B------:R-:W-:Y:S01]  /*c020*/  LOP3.LUT R8, R8, R9, RZ, 0x3c, !PT ;  /* 0x0000000908087212 */ /* 0x000fe200078e3cff */
[----:B------:R-:W-:Y:S01]  /*c030*/  IMAD.X R9, RZ, RZ, R15, P3 ;  /* 0x000000ffff097224 */ /* 0x000fe200018e060f */
[----:B------:R-:W-:Y:S01]  /*c040*/  IADD3 R45, P3, R14, 0x8000, RZ ;  /* 0x000080000e2d7810 */ /* 0x000fe20007f7e0ff */
[----:B------:R-:W-:Y:S01]  /*c050*/  IMAD.SHL.U32 R0, R0, 0x4, RZ ;  /* 0x0000000400007824 */ /* 0x000fe200078e00ff */
[----:B------:R-:W-:Y:S01]  /*c060*/  SHF.R.U64 R12, R12, 0x3, RZ ;  /* 0x000000030c0c7819 */ /* 0x000fe200000012ff */
[----:B------:R-:W5:Y:S01]  /*c070*/  LD.E.128 R60, desc[UR50][R60.64] ;  /* 0x000000323c3c7980 */ /* 0x000f62000c101d00 */
[----:B------:R-:W-:-:S02]  /*c080*/  LOP3.LUT R44, R45, 0x380, RZ, 0xc0, !PT ;  /* 0x000003802d2c7812 */ /* 0x000fc400078ec0ff */
[----:B------:R-:W-:Y:S01]  /*c090*/  LOP3.LUT R21, R0, 0x4, R21, 0xe2, !PT ;  /* 0x0000000400157812 */ /* 0x000fe200078ee215 */
[----:B------:R-:W-:Y:S01]  /*c0a0*/  IMAD R0, R76, 0x20, R3 ;  /* 0x000000204c007824 */ /* 0x000fe200078e0203 */
[----:B------:R-:W-:Y:S01]  /*c0b0*/  SHF.R.U64 R24, R24, 0x3, RZ ;  /* 0x0000000318187819 */ /* 0x000fe200000012ff */
[----:B------:R-:W5:Y:S01]  /*c0c0*/  LD.E.128 R64, desc[UR50][R64.64] ;  /* 0x0000003240407980 */ /* 0x000f62000c101d00 */
[----:B------:R-:W-:Y:S02]  /*c0d0*/  SHF.R.U64 R28, R28, 0x3, RZ ;  /* 0x000000031c1c7819 */ /* 0x000fe400000012ff */
[----:B------:R-:W-:Y:S01]  /*c0e0*/  SHF.R.U64 R44, R44, 0x3, RZ ;  /* 0x000000032c2c7819 */ /* 0x000fe200000012ff */
[----:B------:R-:W-:Y:S01]  /*c0f0*/  UIMAD.WIDE.U32 UR10, UR44, UR12, UR10 ;  /* 0x0000000c2c0a72a5 */ /* 0x000fe2000f8e000a */
[----:B------:R-:W-:Y:S01]  /*c100*/  LOP3.LUT R12, R12, R13, RZ, 0x3c, !PT ;  /* 0x0000000d0c0c7212 */ /* 0x000fe200078e3cff */
[----:B------:R-:W-:Y:S01]  /*c110*/  VIADD R80, R0, UR45 ;  /* 0x0000002d00507c36 */ /* 0x000fe20008000000 */
[----:B------:R-:W-:Y:S01]  /*c120*/  LOP3.LUT R24, R24, R25, RZ, 0x3c, !PT ;  /* 0x0000001918187212 */ /* 0x000fe200078e3cff */
[--C-:B------:R-:W-:Y:S01]  /*c130*/  IMAD.X R13, RZ, RZ, R15.reuse, P4 ;  /* 0x000000ffff0d7224 */ /* 0x100fe200020e060f */
[----:B------:R-:W-:Y:S01]  /*c140*/  LOP3.LUT R28, R28, R29, RZ, 0x3c, !PT ;  /* 0x0000001d1c1c7212 */ /* 0x000fe200078e3cff */
[--C-:B------:R-:W-:Y:S01]  /*c150*/  IMAD.X R25, RZ, RZ, R15.reuse, P5 ;  /* 0x000000ffff197224 */ /* 0x100fe200028e060f */
[----:B------:R-:W-:Y:S01]  /*c160*/  ISETP.GE.AND P1, PT, R89, UR14, PT ;  /* 0x0000000e59007c0c */ /* 0x000fe2000bf26270 */
[--C-:B------:R-:W-:Y:S01]  /*c170*/  IMAD.X R29, RZ, RZ, R15.reuse, P6 ;  /* 0x000000ffff1d7224 */ /* 0x100fe200030e060f */
[----:B------:R-:W-:Y:S01]  /*c180*/  LOP3.LUT R44, R44, R45, RZ, 0x3c, !PT ;  /* 0x0000002d2c2c7212 */ /* 0x000fe200078e3cff */
[----:B------:R-:W-:Y:S01]  /*c190*/  IMAD.X R45, RZ, RZ, R15, P3 ;  /* 0x000000ffff2d7224 */ /* 0x000fe200018e060f */
[C---:B------:R-:W-:Y:S01]  /*c1a0*/  IADD3 R49, P4, R14.reuse, 0x9000, RZ ;  /* 0x000090000e317810 */ /* 0x040fe20007f9e0ff */
[----:B------:R-:W-:Y:S01]  /*c1b0*/  UIMAD UR11, UR44, UR13, UR11 ;  /* 0x0000000d2c0b72a4 */ /* 0x000fe2000f8e020b */
[----:B------:R-:W-:Y:S01]  /*c1c0*/  IADD3 R53, P5, R14, 0xa000, RZ ;  /* 0x0000a0000e357810 */ /* 0x000fe20007fbe0ff */
[----:B0-----:R-:W-:Y:S01]  /*c1d0*/  @P2 IMAD.HI.U32 R0, R80, R79, RZ ;  /* 0x0000004f50002227 */ /* 0x001fe200078e00ff */
[C---:B------:R-:W-:Y:S01]  /*c1e0*/  IADD3 R57, P6, R14.reuse, 0xb000, RZ ;  /* 0x0000b0000e397810 */ /* 0x040fe20007fde0ff */
[----:B------:R-:W-:Y:S01]  /*c1f0*/  ULDC.64 UR12, c[0x0][0xaf0] ;  /* 0x0002bc00000c7ab9 */ /* 0x000fe20000000a00 */
[----:B------:R-:W-:Y:S01]  /*c200*/  IADD3 R7, P3, R14, 0xf000, RZ ;  /* 0x0000f0000e077810 */ /* 0x000fe20007f7e0ff */
[----:B------:R-:W5:Y:S01]  /*c210*/  LD.E.128 R68, desc[UR50][R68.64] ;  /* 0x0000003244447980 */ /* 0x000f62000c101d00 */
[----:B------:R-:W-:Y:S01]  /*c220*/  SEL R20, RZ, 0xffffffff, P1 ;  /* 0xffffffffff147807 */ /* 0x000fe20000800000 */
[----:B------:R-:W-:Y:S01]  /*c230*/  UIMAD UR4, UR4, UR12, URZ ;  /* 0x0000000c040472a4 */ /* 0x000fe2000f8e023f */
[----:B------:R-:W-:-:S02]  /*c240*/  ISETP.GE.AND P0, PT, R87, UR14, PT ;  /* 0x0000000e57007c0c */ /* 0x000fc4000bf06270 */
[----:B------:R-:W-:Y:S01]  /*c250*/  LOP3.LUT R5, R14, 0x380, RZ, 0xc0, !PT ;  /* 0x000003800e057812 */ /* 0x000fe200078ec0ff */
[----:B------:R-:W-:Y:S01]  /*c260*/  IMAD.MOV.U32 R77, RZ, RZ, R80 ;  /* 0x000000ffff4d7224 */ /* 0x000fe200078e0050 */
[----:B------:R-:W-:Y:S01]  /*c270*/  LOP3.LUT R48, R49, 0x380, RZ, 0xc0, !PT ;  /* 0x0000038031307812 */ /* 0x000fe200078ec0ff */
[----:B------:R-:W5:Y:S01]  /*c280*/  LD.E.128 R8, desc[UR50][R8.64] ;  /* 0x0000003208087980 */ /* 0x000f62000c101d00 */
[----:B------:R-:W-:Y:S02]  /*c290*/  LOP3.LUT R52, R53, 0x380, RZ, 0xc0, !PT ;  /* 0x0000038035347812 */ /* 0x000fe400078ec0ff */
[----:B------:R-:W-:Y:S01]  /*c2a0*/  LOP3.LUT R56, R57, 0x380, RZ, 0xc0, !PT ;  /* 0x0000038039387812 */ /* 0x000fe200078ec0ff */
[----:B------:R-:W-:Y:S01]  /*c2b0*/  UIMAD.WIDE.U32 UR10, UR9, UR12, UR10 ;  /* 0x0000000c090a72a5 */ /* 0x000fe2000f8e000a */
[----:B------:R-:W-:Y:S01]  /*c2c0*/  LOP3.LUT R6, R7, 0x380, RZ, 0xc0, !PT ;  /* 0x0000038007067812 */ /* 0x000fe200078ec0ff */
[----:B------:R-:W-:Y:S01]  /*c2d0*/  IMAD.X R73, RZ, RZ, R15, P3 ;  /* 0x000000ffff497224 */ /* 0x000fe200018e060f */
[----:B------:R-:W-:Y:S01]  /*c2e0*/  SHF.L.U32 R76, R20, 0x3, RZ ;  /* 0x00000003144c7819 */ /* 0x000fe200000006ff */
[----:B------:R-:W-:Y:S01]  /*c2f0*/  UIMAD UR4, UR9, UR13, UR4 ;  /* 0x0000000d090472a4 */ /* 0x000fe2000f8e0204 */
[----:B------:R-:W-:Y:S01]  /*c300*/  SEL R20, RZ, 0xffffffff, P0 ;  /* 0xffffffffff147807 */ /* 0x000fe20000000000 */
[----:B------:R-:W5:Y:S01]  /*c310*/  LD.E.128 R24, desc[UR50][R24.64] ;  /* 0x0000003218187980 */ /* 0x000f62000c101d00 */
[----:B-1----:R-:W-:-:S02]  /*c320*/  @P2 SHF.R.U32.HI R77, RZ, R81, R0 ;  /* 0x00000051ff4d2219 */ /* 0x002fc40000011600 */
[----:B------:R-:W-:Y:S01]  /*c330*/  SHF.R.U64 R48, R48, 0x3, RZ ;  /* 0x0000000330307819 */ /* 0x000fe200000012ff */
[----:B------:R-:W5:Y:S01]  /*c340*/  LD.E.128 R28, desc[UR50][R28.64] ;  /* 0x000000321c1c7980 */ /* 0x000f62000c101d00 */
[----:B------:R-:W-:Y:S02]  /*c350*/  SHF.R.U64 R52, R52, 0x3, RZ ;  /* 0x0000000334347819 */ /* 0x000fe400000012ff */
[----:B------:R-:W-:Y:S01]  /*c360*/  SHF.R.U64 R56, R56, 0x3, RZ ;  /* 0x0000000338387819 */ /* 0x000fe200000012ff */
[----:B------:R-:W5:Y:S01]  /*c370*/  LD.E.128 R44, desc[UR50][R44.64] ;  /* 0x000000322c2c7980 */ /* 0x000f62000c101d00 */
[----:B------:R-:W-:Y:S02]  /*c380*/  SHF.R.U64 R5, R5, 0x3, RZ ;  /* 0x0000000305057819 */ /* 0x000fe400000012ff */
[----:B------:R-:W-:Y:S01]  /*c390*/  SHF.R.U64 R6, R6, 0x3, RZ ;  /* 0x0000000306067819 */ /* 0x000fe200000012ff */
[----:B------:R-:W-:Y:S01]  /*c3a0*/  UIADD3 UR4, UR11, UR4, URZ ;  /* 0x000000040b047290 */ /* 0x000fe2000fffe03f */
[----:B------:R-:W-:Y:S01]  /*c3b0*/  ISETP.GE.AND P0, PT, R95, UR14, PT ;  /* 0x0000000e5f007c0c */ /* 0x000fe2000bf06270 */
[----:B------:R-:W-:Y:S01]  /*c3c0*/  IMAD.SHL.U32 R83, R20, 0x10, RZ ;  /* 0x0000001014537824 */ /* 0x000fe200078e00ff */
        /* <DEDUP_REMOVED lines=12> */
[----:B------:R-:W-:Y:S01]  /*c490*/  LOP3.LUT R72, R6, R7, RZ, 0x3c, !PT ;  /* 0x0000000706487212 */ /* 0x000fe200078e3cff */
[----:B------:R-:W-:Y:S01]  /*c4a0*/  IMAD.U32 R21, RZ, RZ, UR11 ;  /* 0x0000000bff157e24 */ /* 0x000fe2000f8e00ff */
[----:B------:R-:W-:Y:S01]  /*c4b0*/  ULDC.64 UR10, c[0x0][0xae0] ;  /* 0x0002b800000a7ab9 */ /* 0x000fe20000000a00 */
[----:B------:R-:W-:Y:S01]  /*c4c0*/  SEL R0, RZ, 0xffffffff, P0 ;  /* 0xffffffffff007807 */ /* 0x000fe20000000000 */
[----:B------:R-:W-:Y:S01]  /*c4d0*/  IMAD R79, R82, R79, R80 ;  /* 0x0000004f524f7224 */ /* 0x000fe200078e0250 */
[----:B------:R-:W5:Y:S01]  /*c4e0*/  LD.E.128 R4, desc[UR50][R4.64] ;  /* 0x0000003204047980 */ /* 0x000f62000c101d00 */
[----:B------:R-:W-:Y:S01]  /*c4f0*/  IMAD R78, R78, UR10, RZ ;  /* 0x0000000a4e4e7c24 */ /* 0x000fe2000f8e02ff */
[----:B------:R-:W-:Y:S01]  /*c500*/  LOP3.LUT R76, R83, 0x10, R76, 0xe2, !PT ;  /* 0x00000010534c7812 */ /* 0x000fe200078ee24c */
[----:B------:R-:W-:Y:S01]  /*c510*/  IMAD.U32 R21, RZ, RZ, UR4 ;  /* 0x00000004ff157e24 */ /* 0x000fe2000f8e00ff */
[----:B------:R-:W5:Y:S01]  /*c520*/  LD.E.128 R12, desc[UR50][R12.64] ;  /* 0x000000320c0c7980 */ /* 0x000f62000c101d00 */
[----:B------:R-:W-:Y:S01]  /*c530*/  IMAD.SHL.U32 R83, R0, 0x20, RZ ;  /* 0x0000002000537824 */ /* 0x000fe200078e00ff */
[----:B------:R-:W-:Y:S01]  /*c540*/  ISETP.GE.AND P0, PT, R93, UR14, PT ;  /* 0x0000000e5d007c0c */ /* 0x000fe2000bf06270 */
[----:B------:R-:W-:Y:S01]  /*c550*/  IMAD R81, R77, UR11, R78 ;  /* 0x0000000b4d517c24 */ /* 0x000fe2000f8e024e */
[----:B------:R-:W5:Y:S01]  /*c560*/  LD.E.128 R48, desc[UR50][R48.64] ;  /* 0x0000003230307980 */ /* 0x000f62000c101d00 */
[----:B------:R-:W-:-:S03]  /*c570*/  SHF.R.S32.HI R78, RZ, 0x1f, R79 ;  /* 0x0000001fff4e7819 */ /* 0x000fc6000001144f */
[----:B------:R-:W5:Y:S01]  /*c580*/  LD.E.128 R52, desc[UR50][R52.64] ;  /* 0x0000003234347980 */ /* 0x000f62000c101d00 */
[----:B------:R-:W-:Y:S01]  /*c590*/  IMAD.WIDE.U32 R20, R77, UR10, R20 ;  /* 0x0000000a4d147c25 */ /* 0x000fe2000f8e0014 */
[----:B------:R-:W-:Y:S02]  /*c5a0*/  ULDC.64 UR10, c[0x0][0xad8] ;  /* 0x0002b600000a7ab9 */ /* 0x000fe40000000a00 */
[----:B------:R-:W5:Y:S01]  /*c5b0*/  LD.E.128 R56, desc[UR50][R56.64] ;  /* 0x0000003238387980 */ /* 0x000f62000c101d00 */
[----:B------:R-:W-:-:S03]  /*c5c0*/  VIADD R97, R2, 0x1c0 ;  /* 0x000001c002617836 */ /* 0x000fc60000000000 */
        /* <DEDUP_REMOVED lines=8> */
[----:B------:R-:W-:Y:S01]  /*c650*/  IMAD.IADD R21, R21, 0x1, R81 ;  /* 0x0000000115157824 */ /* 0x000fe200078e0251 */
[----:B------:R-:W-:Y:S01]  /*c660*/  SEL R77, RZ, 0x40, P0 ;  /* 0x00000040ff4d7807 */ /* 0x000fe20000000000 */
[----:B------:R-:W-:Y:S01]  /*c670*/  IMAD R78, R78, UR10, RZ ;  /* 0x0000000a4e4e7c24 */ /* 0x000fe2000f8e02ff */
[----:B------:R-:W-:Y:S01]  /*c680*/  ISETP.GE.AND P0, PT, R97, UR14, PT ;  /* 0x0000000e61007c0c */ /* 0x000fe2000bf06270 */
[----:B------:R-:W-:-:S02]  /*c690*/  IMAD R91, R82, UR8, RZ ;  /* 0x00000008525b7c24 */ /* 0x000fc4000f8e02ff */
[----:B------:R-:W-:Y:S01]  /*c6a0*/  VIADD R90, R3, UR45 ;  /* 0x0000002d035a7c36 */ /* 0x000fe20008000000 */
        /* <DEDUP_REMOVED lines=55> */
.L_x_7678:
[----:B------:R-:W-:Y:S05]  /*ca20*/  BSYNC B1 ;  /* 0x0000000000017941 */ /* 0x000fea0003800000 */
.L_x_7677:
        /* <DEDUP_REMOVED lines=44> */
.L_x_7676:
        /* <DEDUP_REMOVED lines=44> */
[----:B------:R-:W-:Y:S01]  /*cfb0*/  UIADD3 UR4, UR40, 0x28c20, URZ ;  /* 0x00028c2028047890 */ /* 0x000fe2000fffe03f */
[----:B------:R-:W-:Y:S01]  /*cfc0*/  IMAD R7, R7, UR14, R4 ;  /* 0x0000000e07077c24 */ /* 0x000fe2000f8e0204 */
[----:B------:R-:W-:Y:S01]  /*cfd0*/  SHF.R.S32.HI R162, RZ, 0x1f, R209 ;  /* 0x0000001fffa27819 */ /* 0x000fe200000114d1 */
[----:B------:R-:W-:Y:S01]  /*cfe0*/  IMAD R0, R0, UR12, RZ ;  /* 0x0000000c00007c24 */ /* 0x000fe2000f8e02ff */
[----:B------:R-:W-:Y:S01]  /*cff0*/  UPRMT UR4, URZ, 0x654, UR4 ;  /* 0x000006543f047896 */ /* 0x000fe20008000004 */
[----:B------:R-:W-:Y:S01]  /*d000*/  IMAD.U32 R4, RZ, RZ, UR10 ;  /* 0x0000000aff047e24 */ /* 0x000fe2000f8e00ff */
[----:B------:R-:W-:Y:S01]  /*d010*/  ULDC.64 UR10, c[0x0][0xb28] ;  /* 0x0002ca00000a7ab9 */ /* 0x000fe20000000a00 */
[C---:B------:R-:W-:Y:S01]  /*d020*/  IMAD R9, R3.reuse, UR13, R0 ;  /* 0x0000000d03097c24 */ /* 0x040fe2000f8e0200 */
[----:B------:R-:W-:Y:S01]  /*d030*/  SHF.R.S32.HI R0, RZ, 0x1f, R7 ;  /* 0x0000001fff007819 */ /* 0x000fe20000011407 */
[----:B------:R-:W-:Y:S01]  /*d040*/  IMAD.WIDE.U32 R4, R3, UR12, R4 ;  /* 0x0000000c03047c25 */ /* 0x000fe2000f8e0004 */
[----:B------:R-:W-:-:S02]  /*d050*/  SHF.R.S32.HI R163, RZ, 0x1f, R210 ;  /* 0x0000001fffa37819 */ /* 0x000fc400000114d2 */
[----:B------:R-:W-:Y:S01]  /*d060*/  SHF.R.S32.HI R164, RZ, 0x1f, R211 ;  /* 0x0000001fffa47819 */ /* 0x000fe200000114d3 */
[----:B------:R-:W-:Y:S01]  /*d070*/  IMAD R0, R0, UR10, RZ ;  /* 0x0000000a00007c24 */ /* 0x000fe2000f8e02ff */
[----:B------:R-:W-:Y:S01]  /*d080*/  SYNCS.ARRIVE.TRANS64.RED.A1T0 RZ, [UR4], RZ ;  /* 0x000000ffffff79a7 */ /* 0x000fe20008100404 */
[----:B------:R-:W-:Y:S01]  /*d090*/  IMAD.IADD R5, R5, 0x1, R9 ;  /* 0x0000000105057824 */ /* 0x000fe200078e0209 */
[----:B------:R-:W-:Y:S01]  /*d0a0*/  SHF.R.S32.HI R165, RZ, 0x1f, R212 ;  /* 0x0000001fffa57819 */ /* 0x000fe200000114d4 */
[C---:B------:R-:W-:Y:S01]  /*d0b0*/  IMAD R3, R7.reuse, UR11, R0 ;  /* 0x0000000b07037c24 */ /* 0x040fe2000f8e0200 */
        /* <DEDUP_REMOVED lines=15> */
[----:B------:R-:W-:Y:S01]  /*d1b0*/  SHF.R.S32.HI R170, RZ, 0x1f, R17 ;  /* 0x0000001fffaa7819 */ /* 0x000fe20000011411 */
[----:B------:R-:W-:Y:S06]  /*d1c0*/  @P0 BRA `(.L_x_7681) ;  /* 0x0000000800040947 */ /* 0x000fec0003800000 */
        /* <DEDUP_REMOVED lines=129> */
.L_x_7681:
[----:B------:R-:W-:Y:S05]  /*d9e0*/  BSYNC B1 ;  /* 0x0000000000017941 */ /* 0x000fea0003800000 */
.L_x_7680:
        /* <DEDUP_REMOVED lines=136> */
.L_x_7673:
        /* <DEDUP_REMOVED lines=33> */
.L_x_7682:
[----:B------:R-:W-:Y:S01]  /*e480*/  USEL UR41, UR41, URZ, !UP0 ;  /* 0x0000003f29297287 */ /* 0x000fe2000c000000 */
[----:B------:R-:W-:Y:S01]  /*e490*/  BSSY B1, `(.L_x_7683) ;  /* 0x0000039000017945 */ /* 0x000fe20003800000 */
[----:B------:R-:W-:-:S03]  /*e4a0*/  USEL UR42, UR42, URZ, !UP0 ;  /* 0x0000003f2a2a7287 */ /* 0x000fc6000c000000 */
[----:B------:R-:W-:Y:S09]  /*e4b0*/  @P0 BRA `(.L_x_7684) ;  /* 0x0000000000d80947 */ /* 0x000ff20003800000 */
        /* <DEDUP_REMOVED lines=18> */
[----:B------:R-:W-:Y:S02]  /*e5e0*/  UIMAD UR15, UR15, UR41, URZ ;  /* 0x000000290f0f72a4 */ /* 0x000fe4000f8e023f */
[----:B------:R-:W-:-:S02]  /*e5f0*/  UIMAD.WIDE.U32 UR12, UR10, UR44, URZ ;  /* 0x0000002c0a0c72a5 */ /* 0x000fc4000f8e003f */
        /* <DEDUP_REMOVED lines=14> */
[----:B------:R-:W-:Y:S01]  /*e6e0*/  UIADD3.X UR8, UR8, UR19, UR22, UP1, UP2 ;  /* 0x0000001308087290 */ /* 0x000fe20008fe4416 */
[----:B------:R-:W-:Y:S01]  /*e6f0*/  IMAD.U32 R5, RZ, RZ, UR21 ;  /* 0x00000015ff057e24 */ /* 0x000fe2000f8e00ff */
[--C-:B------:R-:W-:Y:S01]  /*e700*/  SHF.R.S32.HI R5, RZ, 0x1f, R3.reuse ;  /* 0x0000001fff057819 */ /* 0x100fe20000011403 */
[----:B------:R-:W-:Y:S01]  /*e710*/  IMAD.MOV R7, RZ, RZ, -R3 ;  /* 0x000000ffff077224 */ /* 0x000fe200078e0a03 */
[----:B------:R-:W-:Y:S01]  /*e720*/  IADD3 R4, P0, P1, R3, UR12, R4 ;  /* 0x0000000c03047c10 */ /* 0x000fe2000f91e004 */
[----:B------:R-:W-:Y:S01]  /*e730*/  ULDC.64 UR10, c[0x0][UR18+0x210] ;  /* 0x00008400120a7abb */ /* 0x000fe20008000a00 */
[----:B------:R-:W-:Y:S01]  /*e740*/  ULDC.64 UR12, c[0x0][0xba8] ;  /* 0x0002ea00000c7ab9 */ /* 0x000fe20000000a00 */
[----:B------:R-:W-:Y:S01]  /*e750*/  IMAD R7, R9, R7, R6 ;  /* 0x0000000709077224 */ /* 0x000fe200078e0206 */
[----:B------:R-:W-:Y:S01]  /*e760*/  IADD3.X R5, R5, UR8, R10, P0, P1 ;  /* 0x0000000805057c10 */ /* 0x000fe200087e240a */
[----:B------:R-:W-:Y:S01]  /*e770*/  @!UP0 ULDC UR12, c[0x0][0xb50] ;  /* 0x0002d400000c8ab9 */ /* 0x000fe20000000800 */
[----:B------:R-:W-:Y:S01]  /*e780*/  @!UP0 ULDC UR13, c[0x0][0xb54] ;  /* 0x0002d500000d8ab9 */ /* 0x000fe20000000800 */
[C---:B------:R-:W-:Y:S01]  /*e790*/  IMAD R6, R7.reuse, UR11, RZ ;  /* 0x0000000b07067c24 */ /* 0x040fe2000f8e02ff */
[----:B------:R-:W-:Y:S01]  /*e7a0*/  SHF.R.S32.HI R3, RZ, 0x1f, R7 ;  /* 0x0000001fff037819 */ /* 0x000fe20000011407 */
[----:B------:R-:W-:-:S04]  /*e7b0*/  IMAD.WIDE.U32 R4, R7, UR10, R4 ;  /* 0x0000000a07047c25 */ /* 0x000fc8000f8e0004 */
[----:B------:R-:W-:Y:S01]  /*e7c0*/  IMAD R3, R3, UR10, R6 ;  /* 0x0000000a03037c24 */ /* 0x000fe2000f8e0206 */
[----:B------:R-:W-:-:S03]  /*e7d0*/  LEA R6, P0, R4, UR12, 0x2 ;  /* 0x0000000c04067c11 */ /* 0x000fc6000f8010ff */
[----:B------:R-:W-:-:S05]  /*e7e0*/  IMAD.IADD R3, R5, 0x1, R3 ;  /* 0x0000000105037824 */ /* 0x000fca00078e0203 */
[----:B------:R-:W-:Y:S01]  /*e7f0*/  LEA.HI.X R7, R4, UR13, R3, 0x2, P0 ;  /* 0x0000000d04077c11 */ /* 0x000fe200080f1403 */
[----:B------:R-:W-:-:S05]  /*e800*/  IMAD.MOV.U32 R3, RZ, RZ, -0x800000 ;  /* 0xff800000ff037424 */ /* 0x000fca00078e00ff */
[----:B------:R0:W-:Y:S02]  /*e810*/  STG.E desc[UR50][R6.64], R3 ;  /* 0x0000000306007986 */ /* 0x0001e4000c101932 */
.L_x_7684:
[----:B------:R-:W-:Y:S05]  /*e820*/  BSYNC B1 ;  /* 0x0000000000017941 */ /* 0x000fea0003800000 */
.L_x_7683:
[----:B------:R-:W-:-:S06]  /*e830*/  UISETP.GT.AND UP0, UPT, UR9, 0x1, UPT ;  /* 0x000000010900788c */ /* 0x000fcc000bf04270 */
[----:B------:R-:W-:-:S13]  /*e840*/  PLOP3.LUT P0, PT, PT, PT, UP0, 0x80, 0x0 ;  /* 0x000000000000781c */ /* 0x000fda0003f0f008 */
[----:B------:R-:W-:Y:S05]  /*e850*/  @P0 BRA `(.L_x_7679) ;  /* 0x00000008008c0947 */ /* 0x000fea0003800000 */
[----:B------:R-:W1:Y:S01]  /*e860*/  LDC R11, c[0x0][0xbe8] ;  /* 0x0002fa00ff0b7b82 */ /* 0x000e620000000800 */
[----:B0-----:R-:W-:Y:S01]  /*e870*/  SHF.R.S32.HI R3, RZ, 0x1f, R8 ;  /* 0x0000001fff037819 */ /* 0x001fe20000011408 */
[----:B------:R-:W-:Y:S01]  /*e880*/  ULDC UR14, c[0x0][0xac8] ;  /* 0x0002b200000e7ab9 */ /* 0x000fe20000000800 */
[----:B------:R-:W-:Y:S01]  /*e890*/  ULDC.64 UR12, c[0x0][0xaa0] ;  /* 0x0002a800000c7ab9 */ /* 0x000fe20000000a00 */
[----:B------:R-:W-:Y:S01]  /*e8a0*/  ISETP.GE.AND P1, PT, R187, UR14, PT ;  /* 0x0000000ebb007c0c */ /* 0x000fe2000bf26270 */
[----:B------:R-:W-:Y:S01]  /*e8b0*/  UIMAD UR10, UR22, UR12, URZ ;  /* 0x0000000c160a72a4 */ /* 0x000fe2000f8e023f */
[----:B------:R-:W-:Y:S01]  /*e8c0*/  LEA.HI R6, R3, R8, RZ, 0x3 ;  /* 0x0000000803067211 */ /* 0x000fe200078f18ff */
[----:B------:R-:W-:Y:S01]  /*e8d0*/  UIMAD.WIDE.U32 UR8, UR4, UR12, URZ ;  /* 0x0000000c040872a5 */ /* 0x000fe2000f8e003f */
[----:B------:R-:W-:Y:S01]  /*e8e0*/  SEL R4, RZ, 0xffffffff, P1 ;  /* 0xffffffffff047807 */ /* 0x000fe20000800000 */
[----:B------:R-:W-:Y:S01]  /*e8f0*/  UIMAD UR10, UR4, UR13, UR10 ;  /* 0x0000000d040a72a4 */ /* 0x000fe2000f8e020a */
[----:B------:R-:W-:Y:S01]  /*e900*/  LOP3.LUT R3, R6, 0xfffffff8, RZ, 0xc0, !PT ;  /* 0xfffffff806037812 */ /* 0x000fe200078ec0ff */
[C---:B------:R-:W-:Y:S01]  /*e910*/  VIADD R37, R2.reuse, 0xc0 ;  /* 0x000000c002257836 */ /* 0x040fe20000000000 */
[----:B------:R-:W-:Y:S01]  /*e920*/  ISETP.GE.AND P2, PT, R2, UR14, PT ;  /* 0x0000000e02007c0c */ /* 0x000fe2000bf46270 */
[----:B------:R-:W-:Y:S01]  /*e930*/  IMAD.SHL.U32 R4, R4, 0x2, RZ ;  /* 0x0000000204047824 */ /* 0x000fe200078e00ff */
[----:B------:R-:W-:Y:S01]  /*e940*/  SHF.R.S32.HI R13, RZ, 0x3, R6 ;  /* 0x00000003ff0d7819 */ /* 0x000fe20000011406 */
[----:B------:R-:W-:Y:S01]  /*e950*/  IMAD.IADD R8, R8, 0x1, -R3 ;  /* 0x0000000108087824 */ /* 0x000fe200078e0a03 */
[----:B------:R-:W-:Y:S01]  /*e960*/  SEL R3, RZ, 0x1, P2 ;  /* 0x00000001ff037807 */ /* 0x000fe20001000000 */
[----:B------:R-:W-:Y:S01]  /*e970*/  UIADD3 UR9, UR9, UR10, URZ ;  /* 0x0000000a09097290 */ /* 0x000fe2000fffe03f */
[----:B------:R-:W-:Y:S01]  /*e980*/  ISETP.GE.AND P1, PT, R186, UR14, PT ;  /* 0x0000000eba007c0c */ /* 0x000fe2000bf26270 */
[----:B------:R-:W-:Y:S01]  /*e990*/  ULDC.64 UR12, c[0x0][0xae8] ;  /* 0x0002ba00000c7ab9 */ /* 0x000fe20000000a00 */
[----:B------:R-:W-:Y:S01]  /*e9a0*/  LOP3.LUT R6, R4, 0x2, R3, 0xe2, !PT ;  /* 0x0000000204067812 */ /* 0x000fe200078ee203 */
[----:B------:R-:W-:Y:S01]  /*e9b0*/  IMAD R3, R8, 0x20, R13 ;  /* 0x0000002008037824 */ /* 0x000fe200078e020d */
[----:B------:R-:W-:Y:S01]  /*e9c0*/  SEL R4, RZ, 0xffffffff, P1 ;  /* 0xffffffffff047807 */ /* 0x000fe20000800000 */
[----:B------:R-:W-:Y:S01]  /*e9d0*/  UIMAD.WIDE.U32 UR8, UR44, UR12, UR8 ;  /* 0x0000000c2c0872a5 */ /* 0x000fe2000f8e0008 */
[----:B-1----:R-:W-:Y:S01]  /*e9e0*/  ISETP.NE.AND P0, PT, R11, 0x1, PT ;  /* 0x000000010b00780c */ /* 0x002fe20003f05270 */
[----:B------:R-:W-:Y:S01]  /*e9f0*/  VIADD R8, R3, UR45 ;  /* 0x0000002d03087c36 */ /* 0x000fe20008000000 */
[----:B------:R-:W-:Y:S01]  /*ea00*/  ISETP.GE.AND P1, PT, R37, UR14, PT ;  /* 0x0000000e25007c0c */ /* 0x000fe2000bf26270 */
[----:B------:R-:W-:Y:S01]  /*ea10*/  IMAD.SHL.U32 R9, R4, 0x4, RZ ;  /* 0x0000000404097824 */ /* 0x000fe200078e00ff */
[----:B------:R-:W-:Y:S01]  /*ea20*/  ULDC.64 UR10, c[0x0][0xaf0] ;  /* 0x0002bc00000a7ab9 */ /* 0x000fe20000000a00 */
[----:B------:R-:W-:Y:S01]  /*ea30*/  UIMAD UR9, UR44, UR13, UR9 ;  /* 0x0000000d2c0972a4 */ /* 0x000fe2000f8e0209 */
[----:B------:R-:W-:Y:S01]  /*ea40*/  IMAD.MOV.U32 R3, RZ, RZ, R8 ;  /* 0x000000ffff037224 */ /* 0x000fe200078e0008 */
[----:B------:R-:W-:Y:S01]  /*ea50*/  UIMAD UR42, UR42, UR10, URZ ;  /* 0x0000000a2a2a72a4 */ /* 0x000fe2000f8e023f */
[C---:B------:R-:W-:Y:S01]  /*ea60*/  VIADD R27, R2.reuse, 0x100 ;  /* 0x00000100021b7836 */ /* 0x040fe20000000000 */
[----:B------:R-:W-:Y:S01]  /*ea70*/  UIMAD.WIDE.U32 UR8, UR41, UR10, UR8 ;  /* 0x0000000a290872a5 */ /* 0x000fe2000f8e0008 */
[----:B------:R-:W-:Y:S01]  /*ea80*/  LOP3.LUT R6, R9, 0x4, R6, 0xe2, !PT ;  /* 0x0000000409067812 */ /* 0x000fe200078ee206 */
[----:B------:R-:W-:Y:S01]  /*ea90*/  UIMAD UR4, UR41, UR11, UR42 ;  /* 0x0000000b290472a4 */ /* 0x000fe2000f8e022a */
[C---:B------:R-:W-:Y:S01]  /*eaa0*/  VIADD R29, R2.reuse, 0x140 ;  /* 0x00000140021d7836 */ /* 0x040fe20000000000 */
[----:B------:R-:W0:Y:S01]  /*eab0*/  @P0 LDC R5, c[0x0][0xbec] ;  /* 0x0002fb00ff050b82 */ /* 0x000e220000000800 */
[----:B------:R-:W-:Y:S01]  /*eac0*/  VIADD R33, R2, 0x180 ;  /* 0x0000018002217836 */ /* 0x000fe20000000000 */
[----:B------:R-:W-:Y:S01]  /*ead0*/  UIADD3 UR4, UR9, UR4, URZ ;  /* 0x0000000409047290 */ /* 0x000fe2000fffe03f */
[----:B-----5:R-:W-:Y:S01]  /*eae0*/  IMAD R25, R0, R11, RZ ;  /* 0x0000000b00197224 */ /* 0x020fe200078e02ff */
[----:B------:R-:W-:Y:S01]  /*eaf0*/  BSSY B1, `(.L_x_7685) ;  /* 0x0000055000017945 */ /* 0x000fe20003800000 */
[----:B------:R-:W-:Y:S01]  /*eb00*/  VIADD R26, R13, UR45 ;  /* 0x0000002d0d1a7c36 */ /* 0x000fe20008000000 */
[----:B------:R-:W-:Y:S01]  /*eb10*/  SHF.R.S32.HI R35, RZ, 0x1f, R186 ;  /* 0x0000001fff237819 */ /* 0x000fe200000114ba */
[----:B------:R-:W-:Y:S01]  /*eb20*/  VIADD R31, R2, 0x1c0 ;  /* 0x000001c0021f7836 */ /* 0x000fe20000000000 */
[----:B------:R-:W1:Y:S01]  /*eb30*/  @P0 LDC R7, c[0x0][0xbf0] ;  /* 0x0002fc00ff070b82 */ /* 0x000e620000000800 */
[----:B------:R-:W-:-:S02]  /*eb40*/  SHF.R.S32.HI R30, RZ, 0x1f, R33 ;  /* 0x0000001fff1e7819 */ /* 0x000fc40000011421 */
[----:B------:R-:W-:Y:S02]  /*eb50*/  SHF.R.S32.HI R32, RZ, 0x1f, R27 ;  /* 0x0000001fff207819 */ /* 0x000fe4000001141b */
[----:B------:R-:W-:Y:S02]  /*eb60*/  SHF.R.S32.HI R28, RZ, 0x1f, R31 ;  /* 0x0000001fff1c7819 */ /* 0x000fe4000001141f */
[----:B------:R-:W-:Y:S02]  /*eb70*/  SHF.R.S32.HI R34, RZ, 0x1f, R29 ;  /* 0x0000001fff227819 */ /* 0x000fe4000001141d */
[----:B------:R-:W-:Y:S02]  /*eb80*/  SHF.R.S32.HI R36, RZ, 0x1f, R37 ;  /* 0x0000001fff247819 */ /* 0x000fe40000011425 */
[----:B------:R-:W-:Y:S01]  /*eb90*/  SHF.R.S32.HI R38, RZ, 0x1f, R187 ;  /* 0x0000001fff267819 */ /* 0x000fe200000114bb */
[----:B0-----:R-:W-:Y:S01]  /*eba0*/  @P0 IMAD.HI.U32 R4, R8, R5, RZ ;  /* 0x0000000508040227 */ /* 0x001fe200078e00ff */
[----:B------:R-:W-:-:S02]  /*ebb0*/  SEL R5, RZ, 0xffffffff, P1 ;  /* 0xffffffffff057807 */ /* 0x000fc40000800000 */
        /* <DEDUP_REMOVED lines=72> */
.L_x_7686:
[----:B------:R-:W-:Y:S05]  /*f040*/  BSYNC B1 ;  /* 0x0000000000017941 */ /* 0x000fea0003800000 */
.L_x_7685:
        /* <DEDUP_REMOVED lines=36> */
.L_x_7679:
[----:B------:R-:W-:Y:S05]  /*f290*/  BSYNC B0 ;  /* 0x0000000000007941 */ /* 0x000fea0003800000 */
.L_x_7672:
[----:B------:R-:W-:Y:S02]  /*f2a0*/  ULDC UR4, c[0x0][0xc3c] ;  /* 0x00030f0000047ab9 */ /* 0x000fe40000000800 */
[----:B------:R-:W-:-:S06]  /*f2b0*/  UISETP.GE.AND UP0, UPT, UR7, UR4, UPT ;  /* 0x000000040700728c */ /* 0x000fcc000bf06270 */
[----:B------:R-:W-:-:S13]  /*f2c0*/  PLOP3.LUT P0, PT, PT, PT, UP0, 0x80, 0x0 ;  /* 0x000000000000781c */ /* 0x000fda0003f0f008 */
[----:B------:R-:W-:Y:S05]  /*f2d0*/  @!P0 BRA `(.L_x_7687) ;  /* 0xffffff1c00f88947 */ /* 0x000fea000383ffff */
[----:B------:R-:W-:Y:S05]  /*f2e0*/  EXIT ;  /* 0x000000000000794d */ /* 0x000fea0003800000 */
.L_x_7617:
        /* <DEDUP_REMOVED lines=16> */
.L_x_7688:
        /* <DEDUP_REMOVED lines=43> */
.L_x_7692:
        /* <DEDUP_REMOVED lines=35> */
.L_x_7690:
        /* <DEDUP_REMOVED lines=13> */
.L_x_7693:
        /* <DEDUP_REMOVED lines=62> */
.L_x_7694:
        /* <DEDUP_REMOVED lines=61> */
.L_x_7695:
[----:B------:R-:W-:-:S05]  /*10150*/  LOP3.LUT R25, RZ, R2, RZ, 0x33, !PT ;  /* 0x00000002ff197212 */ /* 0x000fca00078e33ff */
[----:B------:R-:W-:Y:S01]  /*10160*/  IMAD.IADD R25, R6, 0x1, R25 ;  /* 0x0000000106197824 */ /* 0x000fe200078e0219 */
[----:B------:R-:W-:Y:S06]  /*10170*/  BRA `(.L_x_7696) ;  /* 0x0000000000147947 */ /* 0x000fec0003800000 */
.L_x_7691:
[----:B------:R-:W-:Y:S01]  /*10180*/  ULDC UR4, c[0x0][0xc3c] ;  /* 0x00030f0000047ab9 */ /* 0x000fe20000000800 */
[----:B------:R-:W-:Y:S02]  /*10190*/  IMAD.MOV.U32 R25, RZ, RZ, RZ ;  /* 0x000000ffff197224 */ /* 0x000fe400078e00ff */
[----:B------:R-:W-:Y:S02]  /*101a0*/  IMAD.U32 R24, RZ, RZ, UR6 ;  /* 0x00000006ff187e24 */ /* 0x000fe4000f8e00ff */
[----:B------:R-:W-:Y:S02]  /*101b0*/  IMAD.MOV.U32 R26, RZ, RZ, RZ ;  /* 0x000000ffff1a7224 */ /* 0x000fe400078e00ff */
[----:B------:R-:W-:-:S07]  /*101c0*/  IMAD.U32 R27, RZ, RZ, UR4 ;  /* 0x00000004ff1b7e24 */ /* 0x000fce000f8e00ff */
.L_x_7696:
[----:B------:R-:W-:-:S13]  /*101d0*/  ISETP.NE.AND P0, PT, R7, RZ, PT ;  /* 0x000000ff0700720c */ /* 0x000fda0003f05270 */
[----:B------:R-:W0:Y:S01]  /*101e0*/  @!P0 S2R R3, SR_CgaCtaId ;  /* 0x0000000000038919 */ /* 0x000e220000008800 */
[----:B------:R-:W-:-:S04]  /*101f0*/  @!P0 MOV R2, 0x400 ;  /* 0x0000040000028802 */ /* 0x000fc80000000f00 */
[----:B0-----:R-:W-:-:S05]  /*10200*/  @!P0 LEA R2, R3, R2, 0x18 ;  /* 0x0000000203028211 */ /* 0x001fca00078ec0ff */
[----:B------:R0:W-:Y:S01]  /*10210*/  @!P0 STS.128 [R2+0x28cd0], R24 ;  /* 0x028cd01802008388 */ /* 0x0001e20000000c00 */
[----:B------:R-:W-:Y:S06]  /*10220*/  BAR.ARV 0x5, 0x180 ;  /* 0x0146000000007b1d */ /* 0x000fec0000002000 */
.L_x_7689:
[----:B------:R2:W-:Y:S01]  /*10230*/  STL [R1+0x20], RZ ;  /* 0x000020ff01007387 */ /* 0x0005e20000100800 */
[----:B------:R-:W-:Y:S01]  /*10240*/  ULDC UR4, c[0x0][0xc3c] ;  /* 0x00030f0000047ab9 */ /* 0x000fe20000000800 */
[----:B------:R-:W-:Y:S01]  /*10250*/  IMAD.MOV.U32 R22, RZ, RZ, 0x1 ;  /* 0x00000001ff167424 */ /* 0x000fe200078e00ff */
[----:B-1----:R-:W-:Y:S01]  /*10260*/  ISETP.GE.AND P0, PT, R27, UR4, PT ;  /* 0x000000041b007c0c */ /* 0x002fe2000bf06270 */
[----:B------:R-:W-:-:S12]  /*10270*/  IMAD.MOV.U32 R18, RZ, RZ, RZ ;  /* 0x000000ffff127224 */ /* 0x000fd800078e00ff */
[----:B--2---:R-:W-:Y:S05]  /*10280*/  @P0 BRA `(.L_x_7697) ;  /* 0x0000004c00f80947 */ /* 0x004fea0003800000 */
[----:B------:R-:W1:Y:S01]  /*10290*/  S2UR UR5, SR_CgaCtaId ;  /* 0x00000000000579c3 */ /* 0x000e620000008800 */
[C---:B0-----:R-:W-:Y:S01]  /*102a0*/  IMAD.SHL.U32 R2, R0.reuse, 0x8, RZ ;  /* 0x0000000800027824 */ /* 0x041fe200078e00ff */
        /* <DEDUP_REMOVED lines=18> */
[----:B-1----:R-:W-:Y:S01]  /*103d0*/  ULEA UR4, UR5, UR4, 0x18 ;  /* 0x0000000405047291 */ /* 0x002fe2000f8ec03f */
[C---:B------:R-:W-:Y:S02]  /*103e0*/  LOP3.LUT R2, R0.reuse, 0x100, RZ, 0xfc, !PT ;  /* 0x0000010000027812 */ /* 0x040fe400078efcff */
[C---:B------:R-:W-:Y:S02]  /*103f0*/  LOP3.LUT R4, R0.reuse, 0x140, RZ, 0xfc, !PT ;  /* 0x0000014000047812 */ /* 0x040fe400078efcff */
[C---:B------:R-:W-:Y:S01]  /*10400*/  LOP3.LUT R3, R0.reuse, 0x180, RZ, 0xfc, !PT ;  /* 0x0000018000037812 */ /* 0x040fe200078efcff */
[----:B------:R-:W-:Y:S01]  /*10410*/  IMAD.U32 R17, RZ, RZ, UR4 ;  /* 0x00000004ff117e24 */ /* 0x000fe2000f8e00ff */
[----:B------:R-:W-:-:S03]  /*10420*/  LOP3.LUT R2, R0, 0x1c0, RZ, 0xfc, !PT ;  /* 0x000001c000027812 */ /* 0x000fc600078efcff */
[----:B------:R-:W-:-:S05]  /*10430*/  IMAD R0, R33, 0x2, R17 ;  /* 0x0000000221007824 */ /* 0x000fca00078e0211 */
[----:B------:R0:W-:Y:S02]  /*10440*/  STL [R1+0x28], R0 ;  /* 0x0000280001007387 */ /* 0x0001e40000100800 */
.L_x_7760:
[----:B-1----:R-:W1:Y:S02]  /*10450*/  LDC.64 R2, c[0x0][0xc88] ;  /* 0x00032200ff027b82 */ /* 0x002e640000000a00 */
[----:B-1----:R-:W-:-:S05]  /*10460*/  IMAD.WIDE R2, R27, 0x4, R2 ;  /* 0x000000041b027825 */ /* 0x002fca00078e0202 */
[----:B------:R-:W0:Y:S01]  /*10470*/  LDG.E R29, desc[UR50][R2.64] ;  /* 0x00000032021d7981 */ /* 0x000e22000c1e1900 */
[----:B------:R-:W-:Y:S05]  /*10480*/  YIELD ;  /* 0x0000000000007946 */ /* 0x000fea0003800000 */
[----:B------:R-:W-:Y:S01]  /*10490*/  ULDC.64 UR4, c[0x0][0xa28] ;  /* 0x00028a0000047ab9 */ /* 0x000fe20000000a00 */
[----:B------:R-:W-:Y:S01]  /*104a0*/  IMAD.MOV.U32 R31, RZ, RZ, RZ ;  /* 0x000000ffff1f7224 */ /* 0x000fe200078e00ff */
[----:B------:R-:W-:Y:S01]  /*104b0*/  ISETP.NE.U32.AND P0, PT, RZ, UR4, PT ;  /* 0x00000004ff007c0c */ /* 0x000fe2000bf05070 */
[----:B------:R-:W-:-:S03]  /*104c0*/  ULDC.64 UR6, c[0x0][0xa18] ;  /* 0x0002860000067ab9 */ /* 0x000fc60000000a00 */
[----:B------:R-:W-:Y:S01]  /*104d0*/  ISETP.NE.AND.EX P0, PT, RZ, UR5, PT, P0 ;  /* 0x00000005ff007c0c */ /* 0x000fe2000bf05300 */
[----:B------:R-:W-:Y:S01]  /*104e0*/  IMAD.MOV.U32 R37, RZ, RZ, RZ ;  /* 0x000000ffff257224 */ /* 0x000fe200078e00ff */
[----:B0-----:R-:W-:-:S11]  /*104f0*/  SHF.R.S32.HI R0, RZ, 0x1f, R29 ;  /* 0x0000001fff007819 */ /* 0x001fd6000001141d */
        /* <DEDUP_REMOVED lines=37> */
.L_x_7698:
        /* <DEDUP_REMOVED lines=9> */
.L_x_7699:
        /* <DEDUP_REMOVED lines=9> */
.L_x_7700:
[----:B------:R-:W3:Y:S01]  /*10870*/  LDL R4, [R1+0x4] ;  /* 0x0000040001047983 */ /* 0x000ee20000100800 */
[----:B012---:R-:W0:Y:S01]  /*10880*/  LDC R0, c[0x0][0x448] ;  /* 0x00011200ff007b82 */ /* 0x007e220000000800 */
[----:B-----5:R-:W-:Y:S01]  /*10890*/  IADD3 R28, -R31, R28, RZ ;  /* 0x0000001c1f1c7210 */ /* 0x020fe20007ffe1ff */
[----:B------:R-:W-:Y:S01]  /*108a0*/  BSSY B0, `(.L_x_7701) ;  /* 0x0000038000007945 */ /* 0x000fe20003800000 */
[----:B------:R-:W-:Y:S02]  /*108b0*/  LOP3.LUT R16, R16, 0xfffffdff, RZ, 0xc0, !PT ;  /* 0xfffffdff10107812 */ /* 0x000fe400078ec0ff */
[----:B0-----:R-:W-:Y:S01]  /*108c0*/  ISETP.NE.AND P0, PT, R0, 0x1, PT ;  /* 0x000000010000780c */ /* 0x001fe20003f05270 */
[----:B------:R-:W-:-:S04]  /*108d0*/  IMAD.SHL.U32 R0, R25, 0x40, RZ ;  /* 0x0000004019007824 */ /* 0x000fc800078e00ff */
[----:B------:R-:W-:-:S08]  /*108e0*/  VIADD R0, R0, 0x3f ;  /* 0x0000003f00007836 */ /* 0x000fd00000000000 */
[----:B------:R-:W0:Y:S01]  /*108f0*/  @P0 LDC R3, c[0x0][0x44c] ;  /* 0x00011300ff030b82 */ /* 0x000e220000000800 */
[----:B------:R-:W-:-:S07]  /*10900*/  @P0 LOP3.LUT R16, R16, 0x200, RZ, 0xfc, !PT ;  /* 0x0000020010100812 */ /* 0x000fce00078efcff */
[----:B------:R-:W1:Y:S01]  /*10910*/  @P0 LDC R2, c[0x0][0x450] ;  /* 0x00011400ff020b82 */ /* 0x000e620000000800 */
[----:B0-----:R-:W-:-:S05]  /*10920*/  @P0 IMAD.HI.U32 R3, R0, R3, RZ ;  /* 0x0000000300030227 */ /* 0x001fca00078e00ff */
[----:B-1----:R-:W-:Y:S01]  /*10930*/  @P0 SHF.R.U32.HI R0, RZ, R2, R3 ;  /* 0x00000002ff000219 */ /* 0x002fe20000011603 */
[C---:B------:R-:W-:Y:S01]  /*10940*/  VIADD R2, R28.reuse, 0x3f ;  /* 0x0000003f1c027836 */ /* 0x040fe20000000000 */
[----:B---3--:R-:W-:-:S05]  /*10950*/  IADD3 R3, R28, 0x40, -R4 ;  /* 0x000000401c037810 */ /* 0x008fca0007ffe804 */
[----:B------:R-:W-:-:S05]  /*10960*/  IMAD.IADD R0, R3, 0x1, R0 ;  /* 0x0000000103007824 */ /* 0x000fca00078e0200 */
[----:B------:R-:W-:-:S04]  /*10970*/  SHF.R.S32.HI R3, RZ, 0x1f, R0 ;  /* 0x0000001fff037819 */ /* 0x000fc80000011400 */
[----:B------:R-:W-:Y:S02]  /*10980*/  LEA.HI R0, R3, R0, RZ, 0x6 ;  /* 0x0000000003007211 */ /* 0x000fe400078f30ff */
[----:B------:R-:W-:Y:S02]  /*10990*/  SHF.R.S32.HI R3, RZ, 0x1f, R2 ;  /* 0x0000001fff037819 */ /* 0x000fe40000011402 */
[----:B------:R-:W-:Y:S02]  /*109a0*/  SHF.R.S32.HI R0, RZ, 0x6, R0 ;  /* 0x00000006ff007819 */ /* 0x000fe40000011400 */
[----:B------:R-:W-:Y:S02]  /*109b0*/  LEA.HI R3, R3, R2, RZ, 0x6 ;  /* 0x0000000203037211 */ /* 0x000fe400078f30ff */
[----:B------:R-:W-:Y:S02]  /*109c0*/  LOP3.LUT R2, R26, 0xff000000, RZ, 0xc0, !PT ;  /* 0xff0000001a027812 */ /* 0x000fe400078ec0ff */
[----:B------:R-:W-:-:S02]  /*109d0*/  SHF.R.S32.HI R3, RZ, 0x6, R3 ;  /* 0x00000006ff037819 */ /* 0x000fc40000011403 */
[----:B------:R-:W-:Y:S02]  /*109e0*/  SHF.R.U32.HI R2, RZ, 0x8, R2 ;  /* 0x00000008ff027819 */ /* 0x000fe40000011602 */
[----:B------:R-:W-:Y:S02]  /*109f0*/  VIMNMX R0, R3, R0, PT ;  /* 0x0000000003007248 */ /* 0x000fe40003fe0100 */
[----:B------:R-:W-:Y:S02]  /*10a00*/  LOP3.LUT R3, R26, 0xff0000, RZ, 0xc0, !PT ;  /* 0x00ff00001a037812 */ /* 0x000fe400078ec0ff */
[----:B------:R-:W-:Y:S02]  /*10a10*/  ISETP.GE.AND P0, PT, R0, 0x1, PT ;  /* 0x000000010000780c */ /* 0x000fe40003f06270 */
[----:B------:R-:W-:Y:S01]  /*10a20*/  LEA.HI R4, R3, R2, RZ, 0x10 ;  /* 0x0000000203047211 */ /* 0x000fe200078f80ff */
[----:B------:R-:W-:-:S10]  /*10a30*/  IMAD.MOV.U32 R2, RZ, RZ, RZ ;  /* 0x000000ffff027224 */ /* 0x000fd400078e00ff */
[----:B------:R-:W-:Y:S05]  /*10a40*/  @!P0 BRA `(.L_x_7702) ;  /* 0x0000000000748947 */ /* 0x000fea0003800000 */
        /* <DEDUP_REMOVED lines=29> */
.L_x_7702:
[----:B------:R-:W-:Y:S05]  /*10c20*/  BSYNC B0 ;  /* 0x0000000000007941 */ /* 0x000fea0003800000 */
.L_x_7701:
        /* <DEDUP_REMOVED lines=24> */
.L_x_7704:
        /* <DEDUP_REMOVED lines=20> */
.L_x_7707:
[----:B------:R-:W-:Y:S05]  /*10ef0*/  BSYNC B6 ;  /* 0x0000000000067941 */ /* 0x000fea0003800000 */
.L_x_7706:
        /* <DEDUP_REMOVED lines=20> */
.L_x_7710:
        /* <DEDUP_REMOVED lines=15> */
.L_x_7709:
[----:B------:R-:W-:Y:S05]  /*11130*/  BSYNC B6 ;  /* 0x0000000000067941 */ /* 0x000fea0003800000 */
.L_x_7708:
[----:B------:R-:W0:Y:S01]  /*11140*/  S2R R34, SR_TID.X ;  /* 0x0000000000227919 */ /* 0x000e220000002100 */
[----:B------:R-:W-:Y:S01]  /*11150*/  ULDC.64 UR4, c[0x0][0x9f8] ;  /* 0x00027e0000047ab9 */ /* 0x000fe20000000a00 */
[----:B------:R-:W1:Y:S01]  /*11160*/  LDC R20, c[0x0][0x430] ;  /* 0x00010c00ff147b82 */ /* 0x000e620000000800 */
[----:B------:R-:W-:-:S04]  /*11170*/  ISETP.NE.U32.AND P0, PT, RZ, UR4, PT ;  /* 0x00000004ff007c0c */ /* 0x000fc8000bf05070 */
[----:B------:R-:W-:Y:S01]  /*11180*/  ISETP.NE.AND.EX P0, PT, RZ, UR5, PT, P0 ;  /* 0x00000005ff007c0c */ /* 0x000fe2000bf05300 */
[----:B------:R-:W2:-:S12]  /*11190*/  S2R R21, SR_TID.X ;  /* 0x0000000000157919 */ /* 0x000e980000002100 */
[----:B------:R-:W-:Y:S01]  /*111a0*/  @P0 IADD3 R2, P1, R19, UR4, RZ ;  /* 0x0000000413020c10 */ /* 0x000fe2000ff3e0ff */
[----:B------:R-:W-:-:S03]  /*111b0*/  ULDC UR4, c[0x0][0x320] ;  /* 0x0000c80000047ab9 */ /* 0x000fc60000000800 */
[----:B------:R-:W-:-:S05]  /*111c0*/  @P0 IADD3.X R3, R32, UR5, RZ, P1, !PT ;  /* 0x0000000520030c10 */ /* 0x000fca0008ffe4ff */
[----:B------:R3:W5:Y:S01]  /*111d0*/  @P0 LDG.E R23, desc[UR50][R2.64] ;  /* 0x0000003202170981 */ /* 0x000762000c1e1900 */
[----:B------:R-:W-:Y:S01]  /*111e0*/  LOP3.LUT R16, R16, 0xffffffbf, RZ, 0xc0, !PT ;  /* 0xffffffbf10107812 */ /* 0x000fe200078ec0ff */
[----:B------:R-:W-:Y:S01]  /*111f0*/  UMOV UR5, 0xffffffff ;  /* 0xffffffff00057882 */ /* 0x000fe20000000000 */
[----:B0-----:R-:W-:-:S05]  /*11200*/  IMAD.SHL.U32 R34, R34, 0x8, RZ ;  /* 0x0000000822227824 */ /* 0x001fca00078e00ff */
[----:B------:R-:W-:Y:S01]  /*11210*/  LOP3.LUT R34, R34, 0x38, RZ, 0xc0, !PT ;  /* 0x0000003822227812 */ /* 0x000fe200078ec0ff */
[----:B--2---:R-:W-:-:S03]  /*11220*/  IMAD.SHL.U32 R21, R21, 0x8, RZ ;  /* 0x0000000815157824 */ /* 0x004fc600078e00ff */
[C---:B------:R-:W-:Y:S02]  /*11230*/  LOP3.LUT R0, R34.reuse, 0x40, RZ, 0xfc, !PT ;  /* 0x0000004022007812 */ /* 0x040fe400078efcff */
[----:B------:R-:W-:Y:S02]  /*11240*/  LOP3.LUT R4, R34, 0x180, RZ, 0xfc, !PT ;  /* 0x0000018022047812 */ /* 0x000fe400078efcff */
[----:B------:R-:W-:Y:S02]  /*11250*/  ISETP.GE.AND P3, PT, R0, UR4, PT ;  /* 0x0000000400007c0c */ /* 0x000fe4000bf66270 */
[----:B------:R-:W0:Y:S01]  /*11260*/  S2R R0, SR_TID.X ;  /* 0x0000000000007919 */ /* 0x000e220000002100 */
[----:B------:R-:W-:Y:S02]  /*11270*/  LOP3.LUT R34, R34, 0x1c0, RZ, 0xfc, !PT ;  /* 0x000001c022227812 */ /* 0x000fe400078efcff */
[----:B------:R-:W-:Y:S02]  /*11280*/  LOP3.LUT R21, R21, 0x38, RZ, 0xc0, !PT ;  /* 0x0000003815157812 */ /* 0x000fe400078ec0ff */
[----:B------:R-:W-:-:S02]  /*11290*/  ISETP.GE.AND P0, PT, R34, UR4, PT ;  /* 0x0000000422007c0c */ /* 0x000fc4000bf06270 */
[----:B------:R-:W2:Y:S01]  /*112a0*/  S2R R34, SR_TID.X ;  /* 0x0000000000227919 */ /* 0x000ea20000002100 */
[----:B------:R-:W-:Y:S02]  /*112b0*/  ISETP.GE.AND P2, PT, R21, UR4, PT ;  /* 0x0000000415007c0c */ /* 0x000fe4000bf46270 */
[----:B------:R-:W-:Y:S02]  /*112c0*/  ISETP.GE.AND P1, PT, R4, UR4, PT ;  /* 0x0000000404007c0c */ /* 0x000fe4000bf26270 */
[----:B------:R-:W-:Y:S02]  /*112d0*/  @P3 LOP3.LUT R16, R16, 0x40, RZ, 0xfc, !PT ;  /* 0x0000004010103812 */ /* 0x000fe400078efcff */
[----:B------:R-:W-:Y:S02]  /*112e0*/  SEL R7, RZ, 0x40, P1 ;  /* 0x00000040ff077807 */ /* 0x000fe40000800000 */
[----:B------:R-:W-:Y:S02]  /*112f0*/  LOP3.LUT R16, R16, 0xffffff7f, RZ, 0xc0, !PT ;  /* 0xffffff7f10107812 */ /* 0x000fe400078ec0ff */
[----:B------:R-:W-:-:S03]  /*11300*/  SEL R8, RZ, 0x80, P0 ;  /* 0x00000080ff087807 */ /* 0x000fc60000000000 */
[----:B------:R-:W-:-:S04]  /*11310*/  @P2 LOP3.LUT R16, R16, 0x80, RZ, 0xfc, !PT ;  /* 0x0000008010102812 */ /* 0x000fc800078efcff */
[----:B------:R-:W-:Y:S01]  /*11320*/  LOP3.LUT R16, R16, 0xffffffdf, RZ, 0xc0, !PT ;  /* 0xffffffdf10107812 */ /* 0x000fe200078ec0ff */
[----:B0-----:R-:W-:-:S05]  /*11330*/  IMAD.SHL.U32 R0, R0, 0x8, RZ ;  /* 0x0000000800007824 */ /* 0x001fca00078e00ff */
[----:B------:R-:W-:Y:S01]  /*11340*/  LOP3.LUT R0, R0, 0x38, RZ, 0xc0, !PT ;  /* 0x0000003800007812 */ /* 0x000fe200078ec0ff */
[----:B--2---:R-:W-:-:S03]  /*11350*/  IMAD.SHL.U32 R34, R34, 0x8, RZ ;  /* 0x0000000822227824 */ /* 0x004fc600078e00ff */
[----:B------:R-:W-:Y:S02]  /*11360*/  LOP3.LUT R0, R0, 0x80, RZ, 0xfc, !PT ;  /* 0x0000008000007812 */ /* 0x000fe400078efcff */
[----:B------:R-:W-:Y:S02]  /*11370*/  LOP3.LUT R34, R34, 0x38, RZ, 0xc0, !PT ;  /* 0x0000003822227812 */ /* 0x000fe400078ec0ff */
[----:B------:R-:W-:Y:S02]  /*11380*/  ISETP.GE.AND P5, PT, R0, UR4, PT ;  /* 0x0000000400007c0c */ /* 0x000fe4000bfa6270 */
[----:B------:R-:W-:Y:S02]  /*11390*/  LOP3.LUT R34, R34, 0xc0, RZ, 0xfc, !PT ;  /* 0x000000c022227812 */ /* 0x000fe400078efcff */
[----:B------:R-:W-:Y:S02]  /*113a0*/  LEA R0, R35, 0xffffffc0, 0x6 ;  /* 0xffffffc023007811 */ /* 0x000fe400078e30ff */
        /* <DEDUP_REMOVED lines=12> */
[----:B-1-3--:R-:W-:Y:S06]  /*11470*/  BRA.DIV UR5, `(.L_x_7711) ;  /* 0x0000004605347947 */ /* 0x00afec000b800000 */
.L_x_7778:
        /* <DEDUP_REMOVED lines=56> */
.L_x_7712:
[----:B------:R-:W-:Y:S01]  /*11800*/  IADD3 R28, -R36, R28, -R0 ;  /* 0x0000001c241c7210 */ /* 0x000fe20007ffe900 */
[----:B------:R-:W-:Y:S01]  /*11810*/  IMAD R19, R18, 0x8, R17 ;  /* 0x0000000812137824 */ /* 0x000fe200078e0211 */
[----:B------:R-:W-:Y:S01]  /*11820*/  SHF.L.U32 R0, R22, 0x1f, RZ ;  /* 0x0000001f16007819 */ /* 0x000fe200000006ff */
[----:B------:R-:W-:Y:S03]  /*11830*/  BSSY B0, `(.L_x_7713) ;  /* 0x0000003000007945 */ /* 0x000fe60003800000 */
[----:B------:R-:W0:Y:S02]  /*11840*/  SYNCS.PHASECHK.TRANS64.TRYWAIT P0, [R19+URZ+0x28c40], R0 ;  /* 0x028c4000130075a7 */ /* 0x000e24000800017f */
[----:B0-----:R-:W-:Y:S05]  /*11850*/  @!P0 BRA `(.L_x_7714) ;  /* 0x0000004000708947 */ /* 0x001fea0003800000 */
.L_x_7779:
[----:B------:R-:W-:Y:S05]  /*11860*/  BSYNC B0 ;  /* 0x0000000000007941 */ /* 0x000fea0003800000 */
.L_x_7713:
        /* <DEDUP_REMOVED lines=63> */
.L_x_7789:
        /* <DEDUP_REMOVED lines=10> */
.L_x_7716:
        /* <DEDUP_REMOVED lines=11> */
.L_x_7717:
        /* <DEDUP_REMOVED lines=39> */
.L_x_7719:
[----:B------:R-:W-:Y:S05]  /*12020*/  BSYNC B6 ;  /* 0x0000000000067941 */ /* 0x000fea0003800000 */
.L_x_7718:
        /* <DEDUP_REMOVED lines=28> */
[----:B--2---:R-:W-:Y:S02]  /*121f0*/  @P6 SHF.R.U32.HI R4, RZ, R0, R6 ;  /* 0x00000000ff046219 */ /* 0x004fe40000011606 */
        /* <DEDUP_REMOVED lines=55> */
.L_x_7798:
        /* <DEDUP_REMOVED lines=10> */
.L_x_7721:
        /* <DEDUP_REMOVED lines=18> */
.L_x_7799:
[----:B------:R-:W-:Y:S05]  /*12730*/  BSYNC B0 ;  /* 0x0000000000007941 */ /* 0x000fea0003800000 */
.L_x_7722:
[----:B------:R-:W-:-:S05]  /*12740*/  IMAD.U32 R2, RZ, RZ, UR36 ;  /* 0x00000024ff027e24 */ /* 0x000fca000f8e00ff */
[----:B------:R-:W-:-:S13]  /*12750*/  ISETP.NE.AND P0, PT, R2, 0x3, PT ;  /* 0x000000030200780c */ /* 0x000fda0003f05270 */
[----:B------:R-:W-:Y:S05]  /*12760*/  @!P0 BRA `(.L_x_7724) ;  /* 0x0000000000048947 */ /* 0x000fea0003800000 */
[----:B------:R-:W-:Y:S01]  /*12770*/  BPT.TRAP 0x1 ;  /* 0x000000040000795c */ /* 0x000fe20000300000 */
.L_x_7724:
[----:B0-----:R-:W-:Y:S01]  /*12780*/  SHF.L.U32 R0, R22, 0x1f, RZ ;  /* 0x0000001f16007819 */ /* 0x001fe200000006ff */
[----:B------:R-:W-:Y:S03]  /*12790*/  BSSY B0, `(.L_x_7725) ;  /* 0x0000003000007945 */ /* 0x000fe60003800000 */
[----:B------:R-:W0:Y:S02]  /*127a0*/  SYNCS.PHASECHK.TRANS64.TRYWAIT P0, [R19+URZ+0x28c60], R0 ;  /* 0x028c6000130075a7 */ /* 0x000e24000800017f */
[----:B0-----:R-:W-:Y:S05]  /*127b0*/  @!P0 BRA `(.L_x_7726) ;  /* 0x0000003c00548947 */ /* 0x001fea0003800000 */
.L_x_7800:
[----:B------:R-:W-:Y:S05]  /*127c0*/  BSYNC B0 ;  /* 0x0000000000007941 */ /* 0x000fea0003800000 */
.L_x_7725:
        /* <DEDUP_REMOVED lines=109> */
.L_x_7810:
        /* <DEDUP_REMOVED lines=34> */
.L_x_7728:
        /* <DEDUP_REMOVED lines=11> */
.L_x_7729:
        /* <DEDUP_REMOVED lines=12> */
.L_x_7744:
        /* <DEDUP_REMOVED lines=41> */
.L_x_7732:
[----:B------:R-:W-:Y:S01]  /*134c0*/  IMAD R6, R18, 0x8, R17 ;  /* 0x0000000812067824 */ /* 0x000fe200078e0211 */
[----:B------:R-:W-:Y:S01]  /*134d0*/  SHF.L.U32 R19, R22, 0x1f, RZ ;  /* 0x0000001f16137819 */ /* 0x000fe200000006ff */
[----:B------:R-:W-:Y:S01]  /*134e0*/  BSSY B1, `(.L_x_7733) ;  /* 0x0000004000017945 */ /* 0x000fe20003800000 */
[----:B------:R-:W-:Y:S02]  /*134f0*/  SHF.R.S32.HI R9, RZ, 0x1f, R5 ;  /* 0x0000001fff097819 */ /* 0x000fe40000011405 */
[----:B------:R-:W0:Y:S02]  /*13500*/  SYNCS.PHASECHK.TRANS64.TRYWAIT P0, [R6+URZ+0x28c40], R19 ;  /* 0x028c4013060075a7 */ /* 0x000e24000800017f */
[----:B0-----:R-:W-:Y:S05]  /*13510*/  @!P0 BRA `(.L_x_7734) ;  /* 0x00000038003c8947 */ /* 0x001fea0003800000 */
.L_x_7811:
[----:B------:R-:W-:Y:S05]  /*13520*/  BSYNC B1 ;  /* 0x0000000000017941 */ /* 0x000fea0003800000 */
.L_x_7733:
        /* <DEDUP_REMOVED lines=40> */
.L_x_7821:
        /* <DEDUP_REMOVED lines=8> */
.L_x_7736:
        /* <DEDUP_REMOVED lines=11> */
.L_x_7737:
[----:B------:R2:W-:Y:S01]  /*138e0*/  SYNCS.ARRIVE.TRANS64.A1T0 RZ, [R6+URZ+0x28c30], RZ ;  /* 0x028c30ff06ff79a7 */ /* 0x0005e2000810003f */
[----:B------:R-:W-:Y:S05]  /*138f0*/  @!P2 BRA `(.L_x_7738) ;  /* 0x000000000004a947 */ /* 0x000fea0003800000 */
[----:B------:R-:W-:Y:S01]  /*13900*/  BPT.TRAP 0x1 ;  /* 0x000000040000795c */ /* 0x000fe20000300000 */
.L_x_7738:
[----:B------:R-:W3:Y:S01]  /*13910*/  SYNCS.PHASECHK.TRANS64.TRYWAIT P0, [R6+URZ+0x28c60], R19 ;  /* 0x028c6013060075a7 */ /* 0x000ee2000800017f */
[----:B------:R-:W-:Y:S04]  /*13920*/  BSSY B1, `(.L_x_7739) ;  /* 0x0000002000017945 */ /* 0x000fe80003800000 */
[----:B---3--:R-:W-:Y:S05]  /*13930*/  @!P0 BRA `(.L_x_7740) ;  /* 0x0000003800648947 */ /* 0x008fea0003800000 */
.L_x_7822:
[----:B------:R-:W-:Y:S05]  /*13940*/  BSYNC B1 ;  /* 0x0000000000017941 */ /* 0x000fea0003800000 */
.L_x_7739:
        /* <DEDUP_REMOVED lines=79> */
.L_x_7832:
        /* <DEDUP_REMOVED lines=25> */
.L_x_7742:
        /* <DEDUP_REMOVED lines=11> */
.L_x_7743:
[----:B------:R3:W-:Y:S01]  /*14080*/  SYNCS.ARRIVE.TRANS64.A1T0 RZ, [R6+URZ+0x28c50], RZ ;  /* 0x028c50ff06ff79a7 */ /* 0x0007e2000810003f */
[----:B------:R-:W-:Y:S05]  /*14090*/  @P3 BRA `(.L_x_7744) ;  /* 0xfffffff000643947 */ /* 0x000fea000383ffff */
.L_x_7731:
[----:B------:R-:W-:Y:S05]  /*140a0*/  BSYNC B0 ;  /* 0x0000000000007941 */ /* 0x000fea0003800000 */
.L_x_7730:
        /* <DEDUP_REMOVED lines=21> */
.L_x_7746:
[----:B------:R-:W-:Y:S05]  /*14200*/  BSYNC B0 ;  /* 0x0000000000007941 */ /* 0x000fea0003800000 */
.L_x_7745:
[----:B------:R-:W-:-:S07]  /*14210*/  SEL R18, R18, RZ, P0 ;  /* 0x000000ff12127207 */ /* 0x000fce0000000000 */
.L_x_7705:
[----:B------:R-:W-:Y:S05]  /*14220*/  BSYNC B7 ;  /* 0x0000000000077941 */ /* 0x000fea0003800000 */
.L_x_7703:
        /* <DEDUP_REMOVED lines=11> */
.L_x_7747:
        /* <DEDUP_REMOVED lines=23> */
[----:B----4-:R-:W-:Y:S01]  /*14450*/  @!P1 IMAD.MOV.U32 R25, RZ, RZ, R7 ;  /* 0x000000ffff199224 */ /* 0x010fe200078e0007 */
[----:B-----5:R-:W-:Y:S02]  /*14460*/  @!P1 MOV R8, R4 ;  /* 0x0000000400089202 */ /* 0x020fe40000000f00 */
        /* <DEDUP_REMOVED lines=18> */
.L_x_7842:
[----:B------:R-:W-:Y:S02]  /*14590*/  ULDC UR4, c[0x0][0xc38] ;  /* 0x00030e0000047ab9 */ /* 0x000fe40000000800 */
[----:B------:R-:W-:-:S04]  /*145a0*/  IMAD.U32 R4, RZ, RZ, UR4 ;  /* 0x00000004ff047e24 */ /* 0x000fc8000f8e00ff */
[----:B--2---:R-:W-:-:S04]  /*145b0*/  IMAD R5, R14, R4, RZ ;  /* 0x000000040e057224 */ /* 0x004fc800078e02ff */
[----:B------:R-:W-:-:S05]  /*145c0*/  IMAD.IADD R6, R6, 0x1, R5 ;  /* 0x0000000106067824 */ /* 0x000fca00078e0205 */
[----:B------:R-:W-:-:S13]  /*145d0*/  ISETP.GT.AND P6, PT, R6, R0, PT ;  /* 0x000000000600720c */ /* 0x000fda0003fc4270 */
[----:B------:R-:W-:Y:S05]  /*145e0*/  @P6 BRA `(.L_x_7750) ;  /* 0x0000000000a46947 */ /* 0x000fea0003800000 */
.L_x_7753:
        /* <DEDUP_REMOVED lines=11> */
[----:B------:R-:W-:Y:S02]  /*146a0*/  IMAD.MOV.U32 R8, RZ, RZ, RZ ;  /* 0x000000ffff087224 */ /* 0x000fe400078e00ff */
[----:B0-----:R-:W-:-:S05]  /*146b0*/  @!P6 IMAD.WIDE R2, R7, 0x4, R2 ;  /* 0x000000040702e825 */ /* 0x001fca00078e0202 */
[----:B------:R2:W3:Y:S02]  /*146c0*/  @!P6 LDG.E R25, desc[UR50][R2.64] ;  /* 0x000000320219e981 */ /* 0x0004e4000c1e1900 */
[----:B--2---:R-:W-:-:S05]  /*146d0*/  @!P6 IMAD.WIDE R2, R7, 0x4, R4 ;  /* 0x000000040702e825 */ /* 0x004fca00078e0204 */
        /* <DEDUP_REMOVED lines=20> */
.L_x_7850:
[----:B------:R-:W-:Y:S02]  /*14820*/  ULDC UR4, c[0x0][0xc38] ;  /* 0x00030e0000047ab9 */ /* 0x000fe40000000800 */
[----:B------:R-:W-:-:S04]  /*14830*/  IMAD.U32 R4, RZ, RZ, UR4 ;  /* 0x00000004ff047e24 */ /* 0x000fc8000f8e00ff */
[----:B--2---:R-:W-:-:S04]  /*14840*/  IMAD R5, R14, R4, RZ ;  /* 0x000000040e057224 */ /* 0x004fc800078e02ff */
[----:B------:R-:W-:-:S05]  /*14850*/  IMAD.IADD R6, R5, 0x1, R6 ;  /* 0x0000000105067824 */ /* 0x000fca00078e0206 */
[----:B------:R-:W-:-:S13]  /*14860*/  ISETP.GT.AND P6, PT, R6, R0, PT ;  /* 0x000000000600720c */ /* 0x000fda0003fc4270 */
[----:B------:R-:W-:Y:S05]  /*14870*/  @!P6 BRA `(.L_x_7753) ;  /* 0xfffffffc005ce947 */ /* 0x000fea000383ffff */
.L_x_7750:
        /* <DEDUP_REMOVED lines=10> */
.L_x_7855:
[----:B------:R-:W-:-:S13]  /*14920*/  ISETP.NE.AND P0, PT, R2, RZ, PT ;  /* 0x000000ff0200720c */ /* 0x000fda0003f05270 */
[----:B------:R-:W-:Y:S05]  /*14930*/  @!P0 BRA `(.L_x_7755) ;  /* 0x0000000000108947 */ /* 0x000fea0003800000 */
[----:B------:R-:W-:Y:S01]  /*14940*/  UMOV UR4, 0xffffffff ;  /* 0xffffffff00047882 */ /* 0x000fe20000000000 */
[----:B--2---:R-:W-:Y:S02]  /*14950*/  VIADD R12, R12, 0xffffffff ;  /* 0xffffffff0c0c7836 */ /* 0x004fe40000000000 */
[----:B------:R-:W-:Y:S05]  /*14960*/  BRA.DIV UR4, `(.L_x_7756) ;  /* 0x0000003a04947947 */ /* 0x000fea000b800000 */
[----:B------:R2:W0:Y:S02]  /*14970*/  SHFL.IDX PT, R24, R3, R12, 0x1f ;  /* 0x00001f0c03187589 */ /* 0x00042400000e0000 */
.L_x_7755:
[----:B----4-:R-:W-:Y:S01]  /*14980*/  ISETP.NE.AND P0, PT, R8, 0x1, PT ;  /* 0x000000010800780c */ /* 0x010fe20003f05270 */
[----:B0-----:R-:W-:-:S04]  /*14990*/  IMAD R24, R24, R4, R5 ;  /* 0x0000000418187224 */ /* 0x001fc800078e0205 */
[----:B------:R-:W-:-:S08]  /*149a0*/  IMAD.IADD R0, R0, 0x1, -R24 ;  /* 0x0000000100007824 */ /* 0x000fd000078e0a18 */
[----:B------:R-:W-:Y:S05]  /*149b0*/  @!P0 BRA `(.L_x_7757) ;  /* 0x0000000000dc8947 */ /* 0x000fea0003800000 */
[----:B---3--:R-:W-:Y:S02]  /*149c0*/  IABS R4, R25 ;  /* 0x0000001900047213 */ /* 0x008fe40000000000 */
[----:B------:R-:W-:Y:S02]  /*149d0*/  IABS R5, R8 ;  /* 0x0000000800057213 */ /* 0x000fe40000000000 */
[----:B------:R-:W0:Y:S08]  /*149e0*/  I2F.RP R6, R4 ;  /* 0x0000000400067306 */ /* 0x000e300000209400 */
[----:B------:R-:W3:Y:S08]  /*149f0*/  I2F.RP R9, R5 ;  /* 0x0000000500097306 */ /* 0x000ef00000209400 */
[----:B0-----:R-:W0:Y:S08]  /*14a00*/  MUFU.RCP R6, R6 ;  /* 0x0000000600067308 */ /* 0x001e300000001000 */
[----:B---3--:R-:W-:Y:S01]  /*14a10*/  MUFU.RCP R9, R9 ;  /* 0x0000000900097308 */ /* 0x008fe20000001000 */
[----:B0-----:R-:W-:-:S07]  /*14a20*/  VIADD R2, R6, 0xffffffe ;  /* 0x0ffffffe06027836 */ /* 0x001fce0000000000 */
[----:B--2---:R0:W2:Y:S02]  /*14a30*/  F2I.FTZ.U32.TRUNC.NTZ R3, R2 ;  /* 0x0000000200037305 */ /* 0x0040a4000021f000 */
[----:B0-----:R-:W-:Y:S02]  /*14a40*/  IMAD.MOV.U32 R2, RZ, RZ, RZ ;  /* 0x000000ffff027224 */ /* 0x001fe400078e00ff */
[----:B--2---:R-:W-:-:S04]  /*14a50*/  IMAD.MOV R7, RZ, RZ, -R3 ;  /* 0x000000ffff077224 */ /* 0x004fc800078e0a03 */
        /* <DEDUP_REMOVED lines=45> */
.L_x_7757:
[----:B--2---:R-:W0:Y:S02]  /*14d30*/  LDC.64 R2, c[0x0][0xc90] ;  /* 0x00032400ff027b82 */ /* 0x004e240000000a00 */
        /* <DEDUP_REMOVED lines=59> */
.L_x_7758:
[----:B------:R-:W-:-:S05]  /*150f0*/  LOP3.LUT R0, RZ, R3, RZ, 0x33, !PT ;  /* 0x00000003ff007212 */ /* 0x000fca00078e33ff */
[----:B------:R-:W-:Y:S01]  /*15100*/  IMAD.IADD R25, R25, 0x1, R0 ;  /* 0x0000000119197824 */ /* 0x000fe200078e0200 */
[----:B------:R-:W-:Y:S06]  /*15110*/  BRA `(.L_x_7759) ;  /* 0x00000000001c7947 */ /* 0x000fec0003800000 */
.L_x_7751:
[----:B------:R-:W-:Y:S01]  /*15120*/  UMOV UR4, URZ ;  /* 0x0000003f00047c82 */ /* 0x000fe20008000000 */
[----:B------:R-:W-:Y:S01]  /*15130*/  UMOV UR5, URZ ;  /* 0x0000003f00057c82 */ /* 0x000fe20008000000 */
[----:B------:R-:W-:Y:S01]  /*15140*/  ULDC UR6, c[0x0][0xc3c] ;  /* 0x00030f0000067ab9 */ /* 0x000fe20000000800 */
[----:B------:R-:W-:Y:S02]  /*15150*/  IMAD.MOV.U32 R24, RZ, RZ, R0 ;  /* 0x000000ffff187224 */ /* 0x000fe400078e0000 */
[----:B------:R-:W-:Y:S02]  /*15160*/  IMAD.U32 R25, RZ, RZ, UR4 ;  /* 0x00000004ff197e24 */ /* 0x000fe4000f8e00ff */
[----:B------:R-:W-:Y:S02]  /*15170*/  IMAD.U32 R26, RZ, RZ, UR5 ;  /* 0x00000005ff1a7e24 */ /* 0x000fe4000f8e00ff */
[----:B------:R-:W-:-:S07]  /*15180*/  IMAD.U32 R27, RZ, RZ, UR6 ;  /* 0x00000006ff1b7e24 */ /* 0x000fce000f8e00ff */
.L_x_7759:
        /* <DEDUP_REMOVED lines=10> */
.L_x_7748:
[----:B------:R-:W-:Y:S02]  /*15230*/  ULDC UR4, c[0x0][0xc3c] ;  /* 0x00030f0000047ab9 */ /* 0x000fe40000000800 */
[----:B0-----:R-:W-:-:S13]  /*15240*/  ISETP.GE.AND P0, PT, R27, UR4, PT ;  /* 0x000000041b007c0c */ /* 0x001fda000bf06270 */
[----:B------:R-:W-:Y:S05]  /*15250*/  @!P0 BRA `(.L_x_7760) ;  /* 0xffffffb0007c8947 */ /* 0x000fea000383ffff */
[----:B------:R-:W-:Y:S05]  /*15260*/  BSYNC B8 ;  /* 0x0000000000087941 */ /* 0x000fea0003800000 */
.L_x_7697:
[----:B------:R-:W5:Y:S01]  /*15270*/  LDL.LU R0, [R1+0x20] ;  /* 0x0000200001007983 */ /* 0x000f620000300800 */
[----:B------:R-:W-:Y:S01]  /*15280*/  BSSY B0, `(.L_x_7761) ;  /* 0x000000b000007945 */ /* 0x000fe20003800000 */
[----:B------:R-:W1:Y:S01]  /*15290*/  S2R R5, SR_CgaCtaId ;  /* 0x0000000000057919 */ /* 0x000e620000008800 */
[----:B-----5:R-:W-:-:S05]  /*152a0*/  VIADD R0, R0, 0x1 ;  /* 0x0000000100007836 */ /* 0x020fca0000000000 */
        /* <DEDUP_REMOVED lines=8> */
.L_x_7858:
[----:B------:R-:W-:Y:S05]  /*15330*/  BSYNC B0 ;  /* 0x0000000000007941 */ /* 0x000fea0003800000 */
.L_x_7761:
[----:B------:R-:W-:-:S03]  /*15340*/  UMOV UR4, 0xffffffff ;  /* 0xffffffff00047882 */ /* 0x000fc60000000000 */
[----:B------:R-:W-:Y:S05]  /*15350*/  BRA.DIV UR4, `(.L_x_7763) ;  /* 0x0000003204547947 */ /* 0x000fea000b800000 */
[----:B0-----:R-:W0:Y:S02]  /*15360*/  S2R R0, SR_TID.X ;  /* 0x0000000000007919 */ /* 0x001e240000002100 */
[----:B0-----:R-:W-:-:S04]  /*15370*/  SHF.R.U32.HI R0, RZ, 0x5, R0 ;  /* 0x00000005ff007819 */ /* 0x001fc80000011600 */
[----:B------:R-:W-:-:S05]  /*15380*/  LOP3.LUT R0, R0, 0x3, RZ, 0xc0, !PT ;  /* 0x0000000300007812 */ /* 0x000fca00078ec0ff */
[----:B------:R0:W1:Y:S02]  /*15390*/  SHFL.IDX PT, R14, R0, RZ, 0x1f ;  /* 0x00001fff000e7589 */ /* 0x00006400000e0000 */
.L_x_7861:
[----:B-1----:R-:W-:Y:S01]  /*153a0*/  ISETP.NE.AND P0, PT, R14, RZ, PT ;  /* 0x000000ff0e00720c */ /* 0x002fe20003f05270 */
[----:B------:R-:W-:-:S12]  /*153b0*/  BSSY B0, `(.L_x_7764) ;  /* 0x0000024000007945 */ /* 0x000fd80003800000 */
[----:B------:R-:W-:Y:S05]  /*153c0*/  @P0 BRA `(.L_x_7765) ;  /* 0x0000000000880947 */ /* 0x000fea0003800000 */
[----:B------:R-:W-:-:S03]  /*153d0*/  UMOV UR4, 0xffffffff ;  /* 0xffffffff00047882 */ /* 0x000fc60000000000 */
[----:B------:R-:W-:Y:S05]  /*153e0*/  BRA.DIV UR4, `(.L_x_7766) ;  /* 0x0000003204647947 */ /* 0x000fea000b800000 */
[----:B------:R-:W-:-:S13]  /*153f0*/  ELECT P6, URZ, PT ;  /* 0x00000000003f782f */ /* 0x000fda00038c0000 */
.L_x_7864:
[----:B------:R-:W-:Y:S05]  /*15400*/  @!P6 BRA `(.L_x_7765) ;  /* 0x000000000078e947 */ /* 0x000fea0003800000 */
[----:B------:R-:W-:-:S06]  /*15410*/  ULOP3.LUT UR4, UR38, 0x2, URZ, 0xfc, !UPT ;  /* 0x0000000226047892 */ /* 0x000fcc000f8efc3f */
[----:B0-----:R-:W-:-:S05]  /*15420*/  IMAD.U32 R0, RZ, RZ, UR4 ;  /* 0x00000004ff007e24 */ /* 0x001fca000f8e00ff */
[----:B------:R-:W-:-:S13]  /*15430*/  ISETP.NE.AND P0, PT, R0, 0x3, PT ;  /* 0x000000030000780c */ /* 0x000fda0003f05270 */
[----:B------:R-:W-:Y:S05]  /*15440*/  @!P0 BRA `(.L_x_7767) ;  /* 0x0000000000048947 */ /* 0x000fea0003800000 */
[----:B------:R-:W-:Y:S01]  /*15450*/  BPT.TRAP 0x1 ;  /* 0x000000040000795c */ /* 0x000fe20000300000 */
.L_x_7767:
[----:B------:R-:W-:Y:S01]  /*15460*/  IMAD R5, R18, 0x8, R7 ;  /* 0x0000000812057824 */ /* 0x000fe200078e0207 */
[----:B------:R-:W-:Y:S01]  /*15470*/  SHF.L.U32 R0, R22, 0x1f, RZ ;  /* 0x0000001f16007819 */ /* 0x000fe200000006ff */
[----:B------:R-:W-:-:S03]  /*15480*/  VIADD R18, R18, 0x1 ;  /* 0x0000000112127836 */ /* 0x000fc60000000000 */
[----:B------:R-:W0:Y:S02]  /*15490*/  SYNCS.PHASECHK.TRANS64.TRYWAIT P1, [R5+URZ+0x28c40], R0 ;  /* 0x028c4000050075a7 */ /* 0x000e24000802017f */
[----:B------:R-:W-:-:S04]  /*154a0*/  ISETP.NE.AND P2, PT, R18, 0x2, PT ;  /* 0x000000021200780c */ /* 0x000fc80003f45270 */
[----:B------:R-:W-:Y:S01]  /*154b0*/  SEL R3, RZ, 0x1, P2 ;  /* 0x00000001ff037807 */ /* 0x000fe20001000000 */
[----:B0-----:R-:W-:Y:S08]  /*154c0*/  @!P1 BRA `(.L_x_7768) ;  /* 0x00000030004c9947 */ /* 0x001ff00003800000 */
.L_x_7865:
[----:B------:R-:W-:Y:S02]  /*154d0*/  SEL R18, R18, RZ, P2 ;  /* 0x000000ff12127207 */ /* 0x000fe40001000000 */
[----:B------:R-:W-:Y:S01]  /*154e0*/  LOP3.LUT R2, R22, R3, RZ, 0x3c, !PT ;  /* 0x0000000316027212 */ /* 0x000fe200078e3cff */
[----:B------:R-:W-:Y:S06]  /*154f0*/  @!P0 BRA `(.L_x_7769) ;  /* 0x0000000000048947 */ /* 0x000fec0003800000 */
[----:B------:R-:W-:Y:S01]  /*15500*/  BPT.TRAP 0x1 ;  /* 0x000000040000795c */ /* 0x000fe20000300000 */
.L_x_7769:
[----:B------:R-:W-:Y:S01]  /*15510*/  IMAD R3, R18, 0x8, R7 ;  /* 0x0000000812037824 */ /* 0x000fe200078e0207 */
[----:B------:R-:W-:-:S04]  /*15520*/  SHF.L.U32 R2, R2, 0x1f, RZ ;  /* 0x0000001f02027819 */ /* 0x000fc800000006ff */
[----:B------:R-:W1:Y:S02]  /*15530*/  SYNCS.PHASECHK.TRANS64.TRYWAIT P1, [R3+URZ+0x28c40], R2 ;  /* 0x028c4002030075a7 */ /* 0x000e64000802017f */
[----:B-1----:R-:W-:Y:S05]  /*15540*/  @!P1 BRA `(.L_x_7770) ;  /* 0x0000003000409947 */ /* 0x002fea0003800000 */
.L_x_7866:
[----:B------:R-:W-:Y:S05]  /*15550*/  @!P0 BRA `(.L_x_7771) ;  /* 0x0000000000048947 */ /* 0x000fea0003800000 */
[----:B------:R-:W-:Y:S01]  /*15560*/  BPT.TRAP 0x1 ;  /* 0x000000040000795c */ /* 0x000fe20000300000 */
.L_x_7771:
[----:B------:R-:W5:Y:S02]  /*15570*/  SYNCS.PHASECHK.TRANS64.TRYWAIT P1, [R5+URZ+0x28c60], R0 ;  /* 0x028c6000050075a7 */ /* 0x000f64000802017f */
[----:B-----5:R-:W-:Y:S05]  /*15580*/  @!P1 BRA `(.L_x_7772) ;  /* 0x0000003000449947 */ /* 0x020fea0003800000 */
.L_x_7867:
[----:B------:R-:W-:Y:S05]  /*15590*/  @!P0 BRA `(.L_x_7773) ;  /* 0x0000000000048947 */ /* 0x000fea0003800000 */
[----:B------:R-:W-:Y:S01]  /*155a0*/  BPT.TRAP 0x1 ;  /* 0x000000040000795c */ /* 0x000fe20000300000 */
.L_x_7773:
[----:B------:R0:W0:Y:S02]  /*155b0*/  SYNCS.PHASECHK.TRANS64.TRYWAIT P0, [R3+URZ+0x28c60], R2 ;  /* 0x028c6002030075a7 */ /* 0x000024000800017f */
[----:B0-----:R-:W-:Y:S05]  /*155c0*/  @!P0 NANOSLEEP.SYNCS 0x989680 ;  /* 0x009896800000895d */ /* 0x001fea0003900000 */
[----:B------:R-:W0:Y:S02]  /*155d0*/  @!P0 SYNCS.PHASECHK.TRANS64 P0, [R3+URZ+0x28c60], R2 ;  /* 0x028c6002030085a7 */ /* 0x000e24000800007f */
[----:B0-----:R-:W-:Y:S05]  /*155e0*/  @!P0 BRA `(.L_x_7773) ;  /* 0xfffffffc00f08947 */ /* 0x001fea000383ffff */
.L_x_7765:
[----:B------:R-:W-:Y:S05]  /*155f0*/  BSYNC B0 ;  /* 0x0000000000007941 */ /* 0x000fea0003800000 */
.L_x_7764:
[----:B------:R-:W-:Y:S05]  /*15600*/  EXIT ;  /* 0x000000000000794d */ /* 0x000fea0003800000 */
.L_x_7626:
[----:B0-----:R-:W-:-:S04]  /*15610*/  IMAD.U32 R3, RZ, RZ, UR23 ;  /* 0x00000017ff037e24 */ /* 0x001fc8000f8e00ff */
[----:B------:R0:W1:Y:S03]  /*15620*/  SYNCS.PHASECHK.TRANS64.TRYWAIT P1, [R3+URZ+0x28c50], R0 ;  /* 0x028c5000030075a7 */ /* 0x000066000802017f */
[----:B-1----:R-:W-:Y:S05]  /*15630*/  @!P1 NANOSLEEP.SYNCS 0x989680 ;  /* 0x009896800000995d */ /* 0x002fea0003900000 */
[----:B------:R-:W1:Y:S02]  /*15640*/  @!P1 SYNCS.PHASECHK.TRANS64 P1, [R3+URZ+0x28c50], R0 ;  /* 0x028c5000030095a7 */ /* 0x000e64000802007f */
[----:B-1----:R-:W-:Y:S05]  /*15650*/  @!P1 BRA `(.L_x_7626) ;  /* 0xfffffffc00ec9947 */ /* 0x002fea000383ffff */
[----:B------:R-:W-:Y:S05]  /*15660*/  BRA `(.L_x_7774) ;  /* 0xfffffec800d07947 */ /* 0x000fea000383ffff */
.L_x_7632:
[----:B-1----:R-:W-:-:S04]  /*15670*/  IMAD.U32 R3, RZ, RZ, UR23 ;  /* 0x00000017ff037e24 */ /* 0x002fc8000f8e00ff */
[----:B------:R1:W2:Y:S03]  /*15680*/  SYNCS.PHASECHK.TRANS64.TRYWAIT P1, [R3+URZ+0x28c50], R0 ;  /* 0x028c5000030075a7 */ /* 0x0002a6000802017f */
[----:B--2---:R-:W-:Y:S05]  /*15690*/  @!P1 NANOSLEEP.SYNCS 0x989680 ;  /* 0x009896800000995d */ /* 0x004fea0003900000 */
[----:B------:R-:W2:Y:S02]  /*156a0*/  @!P1 SYNCS.PHASECHK.TRANS64 P1, [R3+URZ+0x28c50], R0 ;  /* 0x028c5000030095a7 */ /* 0x000ea4000802007f */
[----:B--2---:R-:W-:Y:S05]  /*156b0*/  @!P1 BRA `(.L_x_7632) ;  /* 0xfffffffc00ec9947 */ /* 0x004fea000383ffff */
[----:B------:R-:W-:Y:S05]  /*156c0*/  BRA `(.L_x_7631) ;  /* 0xfffffed400d47947 */ /* 0x000fea000383ffff */
.L_x_7637:
[----:B0-----:R-:W-:-:S04]  /*156d0*/  IMAD.U32 R3, RZ, RZ, UR40 ;  /* 0x00000028ff037e24 */ /* 0x001fc8000f8e00ff */
[----:B------:R0:W1:Y:S03]  /*156e0*/  SYNCS.PHASECHK.TRANS64.TRYWAIT P1, [R3+URZ+0x28c00], R0 ;  /* 0x028c0000030075a7 */ /* 0x000066000802017f */
[----:B-1----:R-:W-:Y:S05]  /*156f0*/  @!P1 NANOSLEEP.SYNCS 0x989680 ;  /* 0x009896800000995d */ /* 0x002fea0003900000 */
[----:B------:R-:W1:Y:S02]  /*15700*/  @!P1 SYNCS.PHASECHK.TRANS64 P1, [R3+URZ+0x28c00], R0 ;  /* 0x028c0000030095a7 */ /* 0x000e64000802007f */
[----:B-1----:R-:W-:Y:S05]  /*15710*/  @!P1 BRA `(.L_x_7637) ;  /* 0xfffffffc00ec9947 */ /* 0x002fea000383ffff */
[----:B------:R-:W-:Y:S05]  /*15720*/  BRA `(.L_x_7775) ;  /* 0xfffffeec00247947 */ /* 0x000fea000383ffff */
.L_x_7641:
[----:B--2---:R2:W3:Y:S02]  /*15730*/  SYNCS.PHASECHK.TRANS64.TRYWAIT P1, [R7+URZ+0x28c30], R8 ;  /* 0x028c3008070075a7 */ /* 0x0044e4000802017f */
[----:B---3--:R-:W-:Y:S05]  /*15740*/  @!P1 NANOSLEEP.SYNCS 0x989680 ;  /* 0x009896800000995d */ /* 0x008fea0003900000 */
[----:B------:R-:W3:Y:S02]  /*15750*/  @!P1 SYNCS.PHASECHK.TRANS64 P1, [R7+URZ+0x28c30], R8 ;  /* 0x028c3008070095a7 */ /* 0x000ee4000802007f */
[----:B---3--:R-:W-:Y:S05]  /*15760*/  @!P1 BRA `(.L_x_7641) ;  /* 0xfffffffc00f09947 */ /* 0x008fea000383ffff */
[----:B------:R-:W-:Y:S05]  /*15770*/  BRA `(.L_x_7640) ;  /* 0xfffffeec00407947 */ /* 0x000fea000383ffff */
.L_x_7646:
[----:B--2---:R2:W3:Y:S02]  /*15780*/  SYNCS.PHASECHK.TRANS64.TRYWAIT P1, [R7+URZ+0x28c50], R8 ;  /* 0x028c5008070075a7 */ /* 0x0044e4000802017f */
[----:B---3--:R-:W-:Y:S05]  /*15790*/  @!P1 NANOSLEEP.SYNCS 0x989680 ;  /* 0x009896800000995d */ /* 0x008fea0003900000 */
[----:B------:R-:W3:Y:S02]  /*157a0*/  @!P1 SYNCS.PHASECHK.TRANS64 P1, [R7+URZ+0x28c50], R8 ;  /* 0x028c5008070095a7 */ /* 0x000ee4000802007f */
[----:B---3--:R-:W-:Y:S05]  /*157b0*/  @!P1 BRA `(.L_x_7646) ;  /* 0xfffffffc00f09947 */ /* 0x008fea000383ffff */
[----:B------:R-:W-:Y:S05]  /*157c0*/  BRA `(.L_x_7645) ;  /* 0xffffff0000cc7947 */ /* 0x000fea000383ffff */
.L_x_7652:
[----:B--2---:R-:W-:-:S04]  /*157d0*/  IMAD.U32 R6, RZ, RZ, UR23 ;  /* 0x00000017ff067e24 */ /* 0x004fc8000f8e00ff */
[----:B------:R2:W3:Y:S03]  /*157e0*/  SYNCS.PHASECHK.TRANS64.TRYWAIT P1, [R6+URZ+0x28c30], R7 ;  /* 0x028c3007060075a7 */ /* 0x0004e6000802017f */
[----:B---3--:R-:W-:Y:S05]  /*157f0*/  @!P1 NANOSLEEP.SYNCS 0x989680 ;  /* 0x009896800000995d */ /* 0x008fea0003900000 */
[----:B------:R-:W3:Y:S02]  /*15800*/  @!P1 SYNCS.PHASECHK.TRANS64 P1, [R6+URZ+0x28c30], R7 ;  /* 0x028c3007060095a7 */ /* 0x000ee4000802007f */
[----:B---3--:R-:W-:Y:S05]  /*15810*/  @!P1 BRA `(.L_x_7652) ;  /* 0xfffffffc00ec9947 */ /* 0x008fea000383ffff */
[----:B------:R-:W-:Y:S05]  /*15820*/  BRA `(.L_x_7651) ;  /* 0xffffff0400e07947 */ /* 0x000fea000383ffff */
.L_x_7657:
[----:B---3--:R-:W-:-:S04]  /*15830*/  IMAD.U32 R8, RZ, RZ, UR23 ;  /* 0x00000017ff087e24 */ /* 0x008fc8000f8e00ff */
[----:B------:R3:W4:Y:S03]  /*15840*/  SYNCS.PHASECHK.TRANS64.TRYWAIT P1, [R8+URZ+0x28c50], R7 ;  /* 0x028c5007080075a7 */ /* 0x000726000802017f */
[----:B----4-:R-:W-:Y:S05]  /*15850*/  @!P1 NANOSLEEP.SYNCS 0x989680 ;  /* 0x009896800000995d */ /* 0x010fea0003900000 */
[----:B------:R-:W4:Y:S02]  /*15860*/  @!P1 SYNCS.PHASECHK.TRANS64 P1, [R8+URZ+0x28c50], R7 ;  /* 0x028c5007080095a7 */ /* 0x000f24000802007f */
[----:B----4-:R-:W-:Y:S05]  /*15870*/  @!P1 BRA `(.L_x_7657) ;  /* 0xfffffffc00ec9947 */ /* 0x010fea000383ffff */
[----:B------:R-:W-:Y:S05]  /*15880*/  BRA `(.L_x_7656) ;  /* 0xffffff24005c7947 */ /* 0x000fea000383ffff */
.L_x_7664:
[----:B-1----:R-:W-:-:S04]  /*15890*/  IMAD.U32 R6, RZ, RZ, UR22 ;  /* 0x00000016ff067e24 */ /* 0x002fc8000f8e00ff */
[----:B------:R1:W2:Y:S03]  /*158a0*/  SYNCS.PHASECHK.TRANS64.TRYWAIT P1, [R6+URZ+0x28c30], R7 ;  /* 0x028c3007060075a7 */ /* 0x0002a6000802017f */
[----:B--2---:R-:W-:Y:S05]  /*158b0*/  @!P1 NANOSLEEP.SYNCS 0x989680 ;  /* 0x009896800000995d */ /* 0x004fea0003900000 */
[----:B------:R-:W2:Y:S02]  /*158c0*/  @!P1 SYNCS.PHASECHK.TRANS64 P1, [R6+URZ+0x28c30], R7 ;  /* 0x028c3007060095a7 */ /* 0x000ea4000802007f */
[----:B--2---:R-:W-:Y:S05]  /*158d0*/  @!P1 BRA `(.L_x_7664) ;  /* 0xfffffffc00ec9947 */ /* 0x004fea000383ffff */
[----:B------:R-:W-:Y:S05]  /*158e0*/  BRA `(.L_x_7663) ;  /* 0xffffff2800547947 */ /* 0x000fea000383ffff */
.L_x_7669:
[----:B---3--:R-:W-:-:S04]  /*158f0*/  IMAD.U32 R8, RZ, RZ, UR22 ;  /* 0x00000016ff087e24 */ /* 0x008fc8000f8e00ff */
[----:B------:R3:W4:Y:S03]  /*15900*/  SYNCS.PHASECHK.TRANS64.TRYWAIT P1, [R8+URZ+0x28c50], R7 ;  /* 0x028c5007080075a7 */ /* 0x000726000802017f */
[----:B----4-:R-:W-:Y:S05]  /*15910*/  @!P1 NANOSLEEP.SYNCS 0x989680 ;  /* 0x009896800000995d */ /* 0x010fea0003900000 */
[----:B------:R-:W4:Y:S02]  /*15920*/  @!P1 SYNCS.PHASECHK.TRANS64 P1, [R8+URZ+0x28c50], R7 ;  /* 0x028c5007080095a7 */ /* 0x000f24000802007f */
[----:B----4-:R-:W-:Y:S05]  /*15930*/  @!P1 BRA `(.L_x_7669) ;  /* 0xfffffffc00ec9947 */ /* 0x010fea000383ffff */
[----:B------:R-:W-:Y:S05]  /*15940*/  BRA `(.L_x_7668) ;  /* 0xffffff4000747947 */ /* 0x000fea000383ffff */
.L_x_7711:
        /* <DEDUP_REMOVED lines=11> */
.L_x_7777:
[----:B------:R-:W-:Y:S05]  /*15a00*/  BSYNC B0 ;  /* 0x0000000000007941 */ /* 0x000fea0003800000 */
.L_x_7776:
[----:B------:R-:W-:Y:S05]  /*15a10*/  BRA `(.L_x_7778) ;  /* 0xffffffb800987947 */ /* 0x000fea000383ffff */
.L_x_7714:
[----:B0-----:R0:W1:Y:S02]  /*15a20*/  SYNCS.PHASECHK.TRANS64.TRYWAIT P0, [R19+URZ+0x28c40], R0 ;  /* 0x028c4000130075a7 */ /* 0x001064000800017f */
[----:B-1----:R-:W-:Y:S05]  /*15a30*/  @!P0 NANOSLEEP.SYNCS 0x989680 ;  /* 0x009896800000895d */ /* 0x002fea0003900000 */
[----:B------:R-:W1:Y:S02]  /*15a40*/  @!P0 SYNCS.PHASECHK.TRANS64 P0, [R19+URZ+0x28c40], R0 ;  /* 0x028c4000130085a7 */ /* 0x000e64000800007f */
[----:B-1----:R-:W-:Y:S05]  /*15a50*/  @!P0 BRA `(.L_x_7714) ;  /* 0xfffffffc00f08947 */ /* 0x002fea000383ffff */
[----:B------:R-:W-:Y:S05]  /*15a60*/  BRA `(.L_x_7779) ;  /* 0xffffffbc007c7947 */ /* 0x000fea000383ffff */
.L_x_7715:
        /* <DEDUP_REMOVED lines=8> */
.L_x_7781:
[----:B------:R-:W-:Y:S05]  /*15af0*/  BSYNC B0 ;  /* 0x0000000000007941 */ /* 0x000fea0003800000 */
.L_x_7780:
        /* <DEDUP_REMOVED lines=9> */
.L_x_7782:
[----:B------:R-:W-:Y:S02]  /*15b90*/  IMAD.MOV.U32 R13, RZ, RZ, R5 ;  /* 0x000000ffff0d7224 */ /* 0x000fe400078e0005 */
[----:B------:R-:W-:Y:S02]  /*15ba0*/  IMAD.MOV.U32 R12, RZ, RZ, 0x1 ;  /* 0x00000001ff0c7424 */ /* 0x000fe400078e00ff */
[----:B------:R-:W-:-:S07]  /*15bb0*/  IMAD.MOV.U32 R3, RZ, RZ, R14 ;  /* 0x000000ffff037224 */ /* 0x000fce00078e000e */
[----:B------:R-:W-:Y:S05]  /*15bc0*/  WARPSYNC.COLLECTIVE R15, `(.L_x_7783) ;  /* 0x000000000f087348 */ /* 0x000fea0003c00000 */
[----:B------:R0:W1:Y:S02]  /*15bd0*/  SHFL.IDX P6, R14, R13, R12, R11 ;  /* 0x0000000c0d0e7389 */ /* 0x00006400000c000b */
[----:B01----:R-:W-:Y:S01]  /*15be0*/  ENDCOLLECTIVE ;  /* 0x000000000000791b */ /* 0x003fe20003800000 */
.L_x_7783:
        /* <DEDUP_REMOVED lines=15> */
.L_x_7784:
[----:B------:R-:W-:Y:S02]  /*15ce0*/  @P0 IMAD R6, R4, 0x2, R17 ;  /* 0x0000000204060824 */ /* 0x000fe400078e0211 */
[----:B------:R-:W-:Y:S02]  /*15cf0*/  IMAD.MOV.U32 R13, RZ, RZ, R5 ;  /* 0x000000ffff0d7224 */ /* 0x000fe400078e0005 */
[----:B------:R-:W-:Y:S02]  /*15d00*/  IMAD.MOV.U32 R12, RZ, RZ, 0x2 ;  /* 0x00000002ff0c7424 */ /* 0x000fe400078e00ff */
[----:B------:R-:W-:-:S07]  /*15d10*/  IMAD.MOV.U32 R3, RZ, RZ, R14 ;  /* 0x000000ffff037224 */ /* 0x000fce00078e000e */
[----:B------:R-:W-:Y:S05]  /*15d20*/  WARPSYNC.COLLECTIVE R15, `(.L_x_7785) ;  /* 0x000000000f087348 */ /* 0x000fea0003c00000 */
[----:B------:R0:W1:Y:S02]  /*15d30*/  SHFL.IDX P6, R14, R13, R12, R11 ;  /* 0x0000000c0d0e7389 */ /* 0x00006400000c000b */
[----:B01----:R-:W-:Y:S01]  /*15d40*/  ENDCOLLECTIVE ;  /* 0x000000000000791b */ /* 0x003fe20003800000 */
.L_x_7785:
        /* <DEDUP_REMOVED lines=15> */
.L_x_7786:
[----:B------:R-:W-:Y:S02]  /*15e40*/  @P0 IMAD R6, R4, 0x2, R17 ;  /* 0x0000000204060824 */ /* 0x000fe400078e0211 */
[----:B------:R-:W-:Y:S02]  /*15e50*/  IMAD.MOV.U32 R13, RZ, RZ, R5 ;  /* 0x000000ffff0d7224 */ /* 0x000fe400078e0005 */
[----:B------:R-:W-:Y:S02]  /*15e60*/  IMAD.MOV.U32 R12, RZ, RZ, 0x3 ;  /* 0x00000003ff0c7424 */ /* 0x000fe400078e00ff */
[----:B------:R-:W-:-:S07]  /*15e70*/  IMAD.MOV.U32 R3, RZ, RZ, R14 ;  /* 0x000000ffff037224 */ /* 0x000fce00078e000e */
[----:B------:R-:W-:Y:S05]  /*15e80*/  WARPSYNC.COLLECTIVE R15, `(.L_x_7787) ;  /* 0x000000000f087348 */ /* 0x000fea0003c00000 */
[----:B------:R0:W1:Y:S02]  /*15e90*/  SHFL.IDX P6, R14, R13, R12, R11 ;  /* 0x0000000c0d0e7389 */ /* 0x00006400000c000b */
[----:B01----:R-:W-:Y:S01]  /*15ea0*/  ENDCOLLECTIVE ;  /* 0x000000000000791b */ /* 0x003fe20003800000 */
.L_x_7787:
        /* <DEDUP_REMOVED lines=10> */
.L_x_7788:
[----:B------:R-:W-:Y:S01]  /*15f50*/  @!PT LDS RZ, [RZ] ;  /* 0x00000000fffff984 */ /* 0x000fe20000000800 */
[----:B------:R-:W-:Y:S01]  /*15f60*/  @!PT LDS RZ, [RZ] ;  /* 0x00000000fffff984 */ /* 0x000fe20000000800 */
[----:B------:R-:W-:Y:S01]  /*15f70*/  @!PT LDS RZ, [RZ] ;  /* 0x00000000fffff984 */ /* 0x000fe20000000800 */
[----:B------:R0:W-:Y:S01]  /*15f80*/  @P0 LDGSTS.E.BYPASS.LTC128B.128 [R6+0x23400], desc[UR50][R2.64], !P2 ;  /* 0x2340000002060fae */ /* 0x0001e2000d101d72 */
[----:B------:R-:W-:Y:S01]  /*15f90*/  IMAD.MOV.U32 R0, RZ, RZ, R14 ;  /* 0x000000ffff007224 */ /* 0x000fe200078e000e */
[----:B------:R-:W-:Y:S06]  /*15fa0*/  BRA `(.L_x_7789) ;  /* 0xffffffbc002c7947 */ /* 0x000fec000383ffff */
.L_x_7720:
        /* <DEDUP_REMOVED lines=9> */
.L_x_7790:
[C---:B------:R-:W-:Y:S01]  /*16040*/  VIADD R6, R25.reuse, 0x10 ;  /* 0x0000001019067836 */ /* 0x040fe20000000000 */
[----:B------:R-:W-:Y:S01]  /*16050*/  ISETP.GE.AND P0, PT, R25, R5, PT ;  /* 0x000000051900720c */ /* 0x000fe20003f06270 */
[----:B------:R-:W-:Y:S02]  /*16060*/  IMAD.MOV.U32 R13, RZ, RZ, R0 ;  /* 0x000000ffff0d7224 */ /* 0x000fe400078e0000 */
[----:B------:R-:W-:-:S10]  /*16070*/  IMAD.MOV.U32 R2, RZ, RZ, R14 ;  /* 0x000000ffff027224 */ /* 0x000fd400078e000e */
[----:B------:R-:W-:Y:S05]  /*16080*/  WARPSYNC.COLLECTIVE R15, `(.L_x_7791) ;  /* 0x000000000f087348 */ /* 0x000fea0003c00000 */
[----:B------:R0:W1:Y:S02]  /*16090*/  SHFL.IDX P6, R14, R13, R12, R11 ;  /* 0x0000000c0d0e7389 */ /* 0x00006400000c000b */
[----:B01----:R-:W-:Y:S01]  /*160a0*/  ENDCOLLECTIVE ;  /* 0x000000000000791b */ /* 0x003fe20003800000 */
.L_x_7791:
[----:B------:R-:W-:Y:S02]  /*160b0*/  IMAD.MOV.U32 R13, RZ, RZ, R4 ;  /* 0x000000ffff0d7224 */ /* 0x000fe400078e0004 */
[----:B------:R-:W-:Y:S02]  /*160c0*/  IMAD.MOV.U32 R12, RZ, RZ, 0x1 ;  /* 0x00000001ff0c7424 */ /* 0x000fe400078e00ff */
[----:B------:R-:W-:-:S07]  /*160d0*/  IMAD.MOV.U32 R3, RZ, RZ, R14 ;  /* 0x000000ffff037224 */ /* 0x000fce00078e000e */
[----:B------:R-:W-:Y:S05]  /*160e0*/  WARPSYNC.COLLECTIVE R15, `(.L_x_7792) ;  /* 0x000000000f087348 */ /* 0x000fea0003c00000 */
[----:B------:R0:W1:Y:S02]  /*160f0*/  SHFL.IDX P6, R14, R13, R12, R11 ;  /* 0x0000000c0d0e7389 */ /* 0x00006400000c000b */
[----:B01----:R-:W-:Y:S01]  /*16100*/  ENDCOLLECTIVE ;  /* 0x000000000000791b */ /* 0x003fe20003800000 */
.L_x_7792:
        /* <DEDUP_REMOVED lines=15> */
.L_x_7793:
[----:B------:R-:W-:Y:S02]  /*16200*/  IMAD.MOV.U32 R13, RZ, RZ, R4 ;  /* 0x000000ffff0d7224 */ /* 0x000fe400078e0004 */
[----:B------:R-:W-:Y:S02]  /*16210*/  IMAD.MOV.U32 R12, RZ, RZ, 0x2 ;  /* 0x00000002ff0c7424 */ /* 0x000fe400078e00ff */
[----:B------:R-:W-:-:S07]  /*16220*/  IMAD.MOV.U32 R3, RZ, RZ, R14 ;  /* 0x000000ffff037224 */ /* 0x000fce00078e000e */
[----:B------:R-:W-:Y:S05]  /*16230*/  WARPSYNC.COLLECTIVE R15, `(.L_x_7794) ;  /* 0x000000000f087348 */ /* 0x000fea0003c00000 */
[----:B------:R0:W1:Y:S02]  /*16240*/  SHFL.IDX P6, R14, R13, R12, R11 ;  /* 0x0000000c0d0e7389 */ /* 0x00006400000c000b */
[----:B01----:R-:W-:Y:S01]  /*16250*/  ENDCOLLECTIVE ;  /* 0x000000000000791b */ /* 0x003fe20003800000 */
.L_x_7794:
        /* <DEDUP_REMOVED lines=16> */
.L_x_7795:
[----:B------:R-:W-:Y:S02]  /*16360*/  IMAD.MOV.U32 R13, RZ, RZ, R4 ;  /* 0x000000ffff0d7224 */ /* 0x000fe400078e0004 */
[----:B------:R-:W-:Y:S02]  /*16370*/  IMAD.MOV.U32 R12, RZ, RZ, 0x3 ;  /* 0x00000003ff0c7424 */ /* 0x000fe400078e00ff */
[----:B------:R-:W-:-:S07]  /*16380*/  IMAD.MOV.U32 R3, RZ, RZ, R14 ;  /* 0x000000ffff037224 */ /* 0x000fce00078e000e */
[----:B------:R-:W-:Y:S05]  /*16390*/  WARPSYNC.COLLECTIVE R15, `(.L_x_7796) ;  /* 0x000000000f087348 */ /* 0x000fea0003c00000 */
[----:B------:R0:W1:Y:S02]  /*163a0*/  SHFL.IDX P6, R14, R13, R12, R11 ;  /* 0x0000000c0d0e7389 */ /* 0x00006400000c000b */
[----:B01----:R-:W-:Y:S01]  /*163b0*/  ENDCOLLECTIVE ;  /* 0x000000000000791b */ /* 0x003fe20003800000 */
.L_x_7796:
        /* <DEDUP_REMOVED lines=10> */
.L_x_7797:
[----:B------:R-:W-:Y:S01]  /*16460*/  @!PT LDS RZ, [RZ] ;  /* 0x00000000fffff984 */ /* 0x000fe20000000800 */
[----:B------:R-:W-:Y:S01]  /*16470*/  @!PT LDS RZ, [RZ] ;  /* 0x00000000fffff984 */ /* 0x000fe20000000800 */
[----:B------:R-:W-:Y:S01]  /*16480*/  @!PT LDS RZ, [RZ] ;  /* 0x00000000fffff984 */ /* 0x000fe20000000800 */
[----:B------:R1:W-:Y:S01]  /*16490*/  @!P0 LDGSTS.E.BYPASS.LTC128B.128 [R7+0x21400], desc[UR50][R2.64], !P1 ;  /* 0x2140000002078fae */ /* 0x0003e2000c901d72 */
[----:B------:R-:W-:Y:S01]  /*164a0*/  IMAD.MOV.U32 R0, RZ, RZ, R14 ;  /* 0x000000ffff007224 */ /* 0x000fe200078e000e */
[----:B------:R-:W-:Y:S06]  /*164b0*/  BRA `(.L_x_7798) ;  /* 0xffffffc0002c7947 */ /* 0x000fec000383ffff */
.L_x_7723:
[----:B0-----:R0:W1:Y:S02]  /*164c0*/  SYNCS.PHASECHK.TRANS64.TRYWAIT P0, [R17+URZ+0x28c20], R0 ;  /* 0x028c2000110075a7 */ /* 0x001064000800017f */
[----:B-1----:R-:W-:Y:S05]  /*164d0*/  @!P0 NANOSLEEP.SYNCS 0x989680 ;  /* 0x009896800000895d */ /* 0x002fea0003900000 */
[----:B------:R-:W1:Y:S02]  /*164e0*/  @!P0 SYNCS.PHASECHK.TRANS64 P0, [R17+URZ+0x28c20], R0 ;  /* 0x028c2000110085a7 */ /* 0x000e64000800007f */
[----:B-1----:R-:W-:Y:S05]  /*164f0*/  @!P0 BRA `(.L_x_7723) ;  /* 0xfffffffc00f08947 */ /* 0x002fea000383ffff */
[----:B------:R-:W-:Y:S05]  /*16500*/  BRA `(.L_x_7799) ;  /* 0xffffffc000887947 */ /* 0x000fea000383ffff */
.L_x_7726:
[----:B0-----:R0:W1:Y:S02]  /*16510*/  SYNCS.PHASECHK.TRANS64.TRYWAIT P0, [R19+URZ+0x28c60], R0 ;  /* 0x028c6000130075a7 */ /* 0x001064000800017f */
[----:B-1----:R-:W-:Y:S05]  /*16520*/  @!P0 NANOSLEEP.SYNCS 0x989680 ;  /* 0x009896800000895d */ /* 0x002fea0003900000 */
[----:B------:R-:W1:Y:S02]  /*16530*/  @!P0 SYNCS.PHASECHK.TRANS64 P0, [R19+URZ+0x28c60], R0 ;  /* 0x028c6000130085a7 */ /* 0x000e64000800007f */
[----:B-1----:R-:W-:Y:S05]  /*16540*/  @!P0 BRA `(.L_x_7726) ;  /* 0xfffffffc00f08947 */ /* 0x002fea000383ffff */
[----:B------:R-:W-:Y:S05]  /*16550*/  BRA `(.L_x_7800) ;  /* 0xffffffc000987947 */ /* 0x000fea000383ffff */
.L_x_7727:
        /* <DEDUP_REMOVED lines=8> */
.L_x_7802:
[----:B------:R-:W-:Y:S05]  /*165e0*/  BSYNC B0 ;  /* 0x0000000000007941 */ /* 0x000fea0003800000 */
.L_x_7801:
[----:B------:R0:W5:Y:S01]  /*165f0*/  LDL R8, [R1] ;  /* 0x0000000001087983 */ /* 0x0001620000100800 */
[----:B------:R-:W-:Y:S01]  /*16600*/  IMAD.MOV.U32 R13, RZ, RZ, R4 ;  /* 0x000000ffff0d7224 */ /* 0x000fe200078e0004 */
[----:B------:R-:W-:Y:S01]  /*16610*/  MOV R12, RZ ;  /* 0x000000ff000c7202 */ /* 0x000fe20000000f00 */
[----:B------:R-:W-:Y:S01]  /*16620*/  IMAD.MOV.U32 R11, RZ, RZ, 0x181f ;  /* 0x0000181fff0b7424 */ /* 0x000fe200078e00ff */
[----:B------:R-:W1:Y:S01]  /*16630*/  S2R R7, SR_TID.X ;  /* 0x0000000000077919 */ /* 0x000e620000002100 */
[----:B------:R-:W-:Y:S01]  /*16640*/  IMAD.MOV.U32 R15, RZ, RZ, -0x1 ;  /* 0xffffffffff0f7424 */ /* 0x000fe200078e00ff */
[C---:B------:R-:W-:Y:S01]  /*16650*/  LOP3.LUT P5, RZ, R29.reuse, 0x2, RZ, 0xc0, !PT ;  /* 0x000000021dff7812 */ /* 0x040fe200078ac0ff */
[----:B------:R-:W-:Y:S01]  /*16660*/  IMAD.MOV.U32 R3, RZ, RZ, R14 ;  /* 0x000000ffff037224 */ /* 0x000fe200078e000e */
[----:B------:R-:W-:Y:S01]  /*16670*/  LOP3.LUT P4, RZ, R29, 0x4, RZ, 0xc0, !PT ;  /* 0x000000041dff7812 */ /* 0x000fe2000788c0ff */
[----:B0-----:R-:W-:-:S12]  /*16680*/  IMAD R5, R5, 0x2, R17 ;  /* 0x0000000205057824 */ /* 0x001fd800078e0211 */
[----:B-1---5:R-:W-:Y:S05]  /*16690*/  WARPSYNC.COLLECTIVE R15, `(.L_x_7803) ;  /* 0x000000000f087348 */ /* 0x022fea0003c00000 */
[----:B------:R0:W2:Y:S02]  /*166a0*/  SHFL.IDX P6, R14, R13, R12, R11 ;  /* 0x0000000c0d0e7389 */ /* 0x0000a400000c000b */
[----:B012--5:R-:W-:Y:S01]  /*166b0*/  ENDCOLLECTIVE ;  /* 0x000000000000791b */ /* 0x027fe20003800000 */
.L_x_7803:
[C---:B------:R-:W-:Y:S02]  /*166c0*/  LOP3.LUT P3, RZ, R29.reuse, 0x8, RZ, 0xc0, !PT ;  /* 0x000000081dff7812 */ /* 0x040fe4000786c0ff */
[----:B------:R-:W-:Y:S02]  /*166d0*/  LOP3.LUT R16, R16, 0xfffffeff, RZ, 0xc0, !PT ;  /* 0xfffffeff10107812 */ /* 0x000fe400078ec0ff */
[----:B------:R-:W-:Y:S01]  /*166e0*/  LOP3.LUT P2, RZ, R29, 0x10, RZ, 0xc0, !PT ;  /* 0x000000101dff7812 */ /* 0x000fe2000784c0ff */
[----:B------:R-:W-:Y:S02]  /*166f0*/  IMAD.MOV.U32 R13, RZ, RZ, R6 ;  /* 0x000000ffff0d7224 */ /* 0x000fe400078e0006 */
[----:B------:R-:W-:Y:S02]  /*16700*/  IMAD.MOV.U32 R12, RZ, RZ, 0x1 ;  /* 0x00000001ff0c7424 */ /* 0x000fe400078e00ff */
[----:B------:R-:W-:Y:S02]  /*16710*/  IMAD.MOV.U32 R2, RZ, RZ, R14 ;  /* 0x000000ffff027224 */ /* 0x000fe400078e000e */
[----:B------:R-:W-:-:S05]  /*16720*/  IMAD.SHL.U32 R7, R7, 0x8, RZ ;  /* 0x0000000807077824 */ /* 0x000fca00078e00ff */
        /* <DEDUP_REMOVED lines=35> */
.L_x_7804:
[----:B------:R-:W-:Y:S02]  /*16960*/  IMAD.MOV.U32 R13, RZ, RZ, R4 ;  /* 0x000000ffff0d7224 */ /* 0x000fe400078e0004 */
[----:B------:R-:W-:-:S07]  /*16970*/  IMAD.MOV.U32 R3, RZ, RZ, R14 ;  /* 0x000000ffff037224 */ /* 0x000fce00078e000e */
[----:B------:R-:W-:Y:S05]  /*16980*/  WARPSYNC.COLLECTIVE R15, `(.L_x_7805) ;  /* 0x000000000f087348 */ /* 0x000fea0003c00000 */
[----:B------:R0:W1:Y:S02]  /*16990*/  SHFL.IDX P6, R14, R13, R12, R11 ;  /* 0x0000000c0d0e7389 */ /* 0x00006400000c000b */
[----:B01----:R-:W-:Y:S01]  /*169a0*/  ENDCOLLECTIVE ;  /* 0x000000000000791b */ /* 0x003fe20003800000 */
.L_x_7805:
        /* <DEDUP_REMOVED lines=29> */
.L_x_7806:
[----:B------:R-:W-:Y:S02]  /*16b80*/  IMAD.MOV.U32 R13, RZ, RZ, R4 ;  /* 0x000000ffff0d7224 */ /* 0x000fe400078e0004 */
[----:B------:R-:W-:-:S07]  /*16b90*/  IMAD.MOV.U32 R7, RZ, RZ, R14 ;  /* 0x000000ffff077224 */ /* 0x000fce00078e000e */
[----:B------:R-:W-:Y:S05]  /*16ba0*/  WARPSYNC.COLLECTIVE R15, `(.L_x_7807) ;  /* 0x000000000f087348 */ /* 0x000fea0003c00000 */
[----:B------:R0:W1:Y:S02]  /*16bb0*/  SHFL.IDX P6, R14, R13, R12, R11 ;  /* 0x0000000c0d0e7389 */ /* 0x00006400000c000b */
[----:B01----:R-:W-:Y:S01]  /*16bc0*/  ENDCOLLECTIVE ;  /* 0x000000000000791b */ /* 0x003fe20003800000 */
.L_x_7807:
        /* <DEDUP_REMOVED lines=29> */
.L_x_7808:
[----:B------:R-:W-:Y:S02]  /*16da0*/  IMAD.MOV.U32 R13, RZ, RZ, R4 ;  /* 0x000000ffff0d7224 */ /* 0x000fe400078e0004 */
[----:B------:R-:W-:-:S07]  /*16db0*/  IMAD.MOV.U32 R6, RZ, RZ, R14 ;  /* 0x000000ffff067224 */ /* 0x000fce00078e000e */
[----:B------:R-:W-:Y:S05]  /*16dc0*/  WARPSYNC.COLLECTIVE R15, `(.L_x_7809) ;  /* 0x000000000f087348 */ /* 0x000fea0003c00000 */
[----:B------:R0:W1:Y:S02]  /*16dd0*/  SHFL.IDX P6, R14, R13, R12, R11 ;  /* 0x0000000c0d0e7389 */ /* 0x00006400000c000b */
[----:B01----:R-:W-:Y:S01]  /*16de0*/  ENDCOLLECTIVE ;  /* 0x000000000000791b */ /* 0x003fe20003800000 */
.L_x_7809:
[----:B------:R-:W-:Y:S01]  /*16df0*/  IMAD.MOV.U32 R2, RZ, RZ, R14 ;  /* 0x000000ffff027224 */ /* 0x000fe200078e000e */
[----:B------:R-:W-:Y:S06]  /*16e00*/  BRA `(.L_x_7810) ;  /* 0xffffffc000247947 */ /* 0x000fec000383ffff */
.L_x_7734:
[----:B0-----:R0:W1:Y:S02]  /*16e10*/  SYNCS.PHASECHK.TRANS64.TRYWAIT P0, [R6+URZ+0x28c40], R19 ;  /* 0x028c4013060075a7 */ /* 0x001064000800017f */
[----:B-1----:R-:W-:Y:S05]  /*16e20*/  @!P0 NANOSLEEP.SYNCS 0x989680 ;  /* 0x009896800000895d */ /* 0x002fea0003900000 */
[----:B------:R-:W1:Y:S02]  /*16e30*/  @!P0 SYNCS.PHASECHK.TRANS64 P0, [R6+URZ+0x28c40], R19 ;  /* 0x028c4013060085a7 */ /* 0x000e64000800007f */
[----:B-1----:R-:W-:Y:S05]  /*16e40*/  @!P0 BRA `(.L_x_7734) ;  /* 0xfffffffc00f08947 */ /* 0x002fea000383ffff */
[----:B------:R-:W-:Y:S05]  /*16e50*/  BRA `(.L_x_7811) ;  /* 0xffffffc400b07947 */ /* 0x000fea000383ffff */
.L_x_7735:
        /* <DEDUP_REMOVED lines=8> */
.L_x_7813:
[----:B------:R-:W-:Y:S05]  /*16ee0*/  BSYNC B1 ;  /* 0x0000000000017941 */ /* 0x000fea0003800000 */
.L_x_7812:
        /* <DEDUP_REMOVED lines=9> */
.L_x_7814:
[----:B------:R-:W-:Y:S02]  /*16f80*/  IMAD.MOV.U32 R13, RZ, RZ, R25 ;  /* 0x000000ffff0d7224 */ /* 0x000fe400078e0019 */
[----:B------:R-:W-:Y:S02]  /*16f90*/  IMAD.MOV.U32 R12, RZ, RZ, 0x1 ;  /* 0x00000001ff0c7424 */ /* 0x000fe400078e00ff */
[----:B------:R-:W-:-:S07]  /*16fa0*/  IMAD.MOV.U32 R2, RZ, RZ, R14 ;  /* 0x000000ffff027224 */ /* 0x000fce00078e000e */
[----:B------:R-:W-:Y:S05]  /*16fb0*/  WARPSYNC.COLLECTIVE R15, `(.L_x_7815) ;  /* 0x000000000f087348 */ /* 0x000fea0003c00000 */
[----:B------:R0:W1:Y:S02]  /*16fc0*/  SHFL.IDX P6, R14, R13, R12, R11 ;  /* 0x0000000c0d0e7389 */ /* 0x00006400000c000b */
[----:B01----:R-:W-:Y:S01]  /*16fd0*/  ENDCOLLECTIVE ;  /* 0x000000000000791b */ /* 0x003fe20003800000 */
.L_x_7815:
        /* <DEDUP_REMOVED lines=11> */
.L_x_7816:
[----:B------:R-:W-:Y:S02]  /*17090*/  IMAD.MOV.U32 R13, RZ, RZ, R25 ;  /* 0x000000ffff0d7224 */ /* 0x000fe400078e0019 */
[----:B------:R-:W-:Y:S02]  /*170a0*/  IMAD.MOV.U32 R12, RZ, RZ, 0x2 ;  /* 0x00000002ff0c7424 */ /* 0x000fe400078e00ff */
[----:B------:R-:W-:-:S07]  /*170b0*/  IMAD.MOV.U32 R2, RZ, RZ, R14 ;  /* 0x000000ffff027224 */ /* 0x000fce00078e000e */
[----:B------:R-:W-:Y:S05]  /*170c0*/  WARPSYNC.COLLECTIVE R15, `(.L_x_7817) ;  /* 0x000000000f087348 */ /* 0x000fea0003c00000 */
[----:B------:R0:W1:Y:S02]  /*170d0*/  SHFL.IDX P6, R14, R13, R12, R11 ;  /* 0x0000000c0d0e7389 */ /* 0x00006400000c000b */
[----:B01----:R-:W-:Y:S01]  /*170e0*/  ENDCOLLECTIVE ;  /* 0x000000000000791b */ /* 0x003fe20003800000 */
.L_x_7817:
        /* <DEDUP_REMOVED lines=11> */
.L_x_7818:
[----:B------:R-:W-:Y:S02]  /*171a0*/  IMAD.MOV.U32 R13, RZ, RZ, R25 ;  /* 0x000000ffff0d7224 */ /* 0x000fe400078e0019 */
[----:B------:R-:W-:Y:S02]  /*171b0*/  IMAD.MOV.U32 R12, RZ, RZ, 0x3 ;  /* 0x00000003ff0c7424 */ /* 0x000fe400078e00ff */
[----:B------:R-:W-:-:S07]  /*171c0*/  IMAD.MOV.U32 R2, RZ, RZ, R14 ;  /* 0x000000ffff027224 */ /* 0x000fce00078e000e */
[----:B------:R-:W-:Y:S05]  /*171d0*/  WARPSYNC.COLLECTIVE R15, `(.L_x_7819) ;  /* 0x000000000f087348 */ /* 0x000fea0003c00000 */
[----:B------:R0:W1:Y:S02]  /*171e0*/  SHFL.IDX P6, R14, R13, R12, R11 ;  /* 0x0000000c0d0e7389 */ /* 0x00006400000c000b */
[----:B01----:R-:W-:Y:S01]  /*171f0*/  ENDCOLLECTIVE ;  /* 0x000000000000791b */ /* 0x003fe20003800000 */
.L_x_7819:
        /* <DEDUP_REMOVED lines=11> */
.L_x_7820:
[----:B------:R-:W-:Y:S01]  /*172b0*/  IMAD.MOV.U32 R2, RZ, RZ, R14 ;  /* 0x000000ffff027224 */ /* 0x000fe200078e000e */
[----:B------:R-:W-:Y:S06]  /*172c0*/  BRA `(.L_x_7821) ;  /* 0xffffffc400387947 */ /* 0x000fec000383ffff */
.L_x_7740:
[----:B---3--:R3:W4:Y:S02]  /*172d0*/  SYNCS.PHASECHK.TRANS64.TRYWAIT P0, [R6+URZ+0x28c60], R19 ;  /* 0x028c6013060075a7 */ /* 0x008724000800017f */
[----:B----4-:R-:W-:Y:S05]  /*172e0*/  @!P0 NANOSLEEP.SYNCS 0x989680 ;  /* 0x009896800000895d */ /* 0x010fea0003900000 */
[----:B------:R-:W4:Y:S02]  /*172f0*/  @!P0 SYNCS.PHASECHK.TRANS64 P0, [R6+URZ+0x28c60], R19 ;  /* 0x028c6013060085a7 */ /* 0x000f24000800007f */
[----:B----4-:R-:W-:Y:S05]  /*17300*/  @!P0 BRA `(.L_x_7740) ;  /* 0xfffffffc00f08947 */ /* 0x010fea000383ffff */
[----:B------:R-:W-:Y:S05]  /*17310*/  BRA `(.L_x_7822) ;  /* 0xffffffc400887947 */ /* 0x000fea000383ffff */
.L_x_7741:
        /* <DEDUP_REMOVED lines=8> */
.L_x_7824:
[----:B------:R-:W-:Y:S05]  /*173a0*/  BSYNC B1 ;  /* 0x0000000000017941 */ /* 0x000fea0003800000 */
.L_x_7823:
        /* <DEDUP_REMOVED lines=13> */
.L_x_7825:
        /* <DEDUP_REMOVED lines=17> */
.L_x_7826:
        /* <DEDUP_REMOVED lines=16> */
.L_x_7827:
        /* <DEDUP_REMOVED lines=19> */
.L_x_7828:
        /* <DEDUP_REMOVED lines=14> */
.L_x_7829:
        /* <DEDUP_REMOVED lines=16> */
.L_x_7830:
        /* <DEDUP_REMOVED lines=14> */
.L_x_7831:
[----:B------:R-:W-:Y:S05]  /*17a80*/  BRA `(.L_x_7832) ;  /* 0xffffffc000ec7947 */ /* 0x000fea000383ffff */
.L_x_7749:
        /* <DEDUP_REMOVED lines=8> */
.L_x_7834:
[----:B------:R-:W-:Y:S05]  /*17b10*/  BSYNC B0 ;  /* 0x0000000000007941 */ /* 0x000fea0003800000 */
.L_x_7833:
        /* <DEDUP_REMOVED lines=9> */
.L_x_7835:
        /* <DEDUP_REMOVED lines=23> */
.L_x_7836:
[----:B------:R-:W-:Y:S01]  /*17d20*/  IMAD.MOV.U32 R12, RZ, RZ, 0x2 ;  /* 0x00000002ff0c7424 */ /* 0x000fe200078e00ff */
[----:B------:R-:W-:-:S05]  /*17d30*/  SEL R4, R14, RZ, P1 ;  /* 0x000000ff0e047207 */ /* 0x000fca0000800000 */
[----:B------:R-:W-:-:S04]  /*17d40*/  IMAD.IADD R4, R13, 0x1, R4 ;  /* 0x000000010d047824 */ /* 0x000fc800078e0204 */
[----:B------:R-:W-:-:S07]  /*17d50*/  IMAD.MOV.U32 R13, RZ, RZ, R4 ;  /* 0x000000ffff0d7224 */ /* 0x000fce00078e0004 */
[----:B------:R-:W-:Y:S05]  /*17d60*/  WARPSYNC.COLLECTIVE R15, `(.L_x_7837) ;  /* 0x000000000f087348 */ /* 0x000fea0003c00000 */
[----:B------:R0:W1:Y:S02]  /*17d70*/  SHFL.UP P6, R14, R13, R12, R11 ;  /* 0x0400000c0d0e7389 */ /* 0x00006400000c000b */
[----:B01----:R-:W-:Y:S01]  /*17d80*/  ENDCOLLECTIVE ;  /* 0x000000000000791b */ /* 0x003fe20003800000 */
.L_x_7837:
[----:B------:R-:W-:Y:S01]  /*17d90*/  IMAD.MOV.U32 R12, RZ, RZ, 0x4 ;  /* 0x00000004ff0c7424 */ /* 0x000fe200078e00ff */
[----:B------:R-:W-:-:S05]  /*17da0*/  SEL R3, R14, RZ, P2 ;  /* 0x000000ff0e037207 */ /* 0x000fca0001000000 */
[----:B------:R-:W-:-:S04]  /*17db0*/  IMAD.IADD R2, R4, 0x1, R3 ;  /* 0x0000000104027824 */ /* 0x000fc800078e0203 */
[----:B------:R-:W-:-:S07]  /*17dc0*/  IMAD.MOV.U32 R13, RZ, RZ, R2 ;  /* 0x000000ffff0d7224 */ /* 0x000fce00078e0002 */
[----:B------:R-:W-:Y:S05]  /*17dd0*/  WARPSYNC.COLLECTIVE R15, `(.L_x_7838) ;  /* 0x000000000f087348 */ /* 0x000fea0003c00000 */
[----:B------:R0:W1:Y:S02]  /*17de0*/  SHFL.UP P6, R14, R13, R12, R11 ;  /* 0x0400000c0d0e7389 */ /* 0x00006400000c000b */
[----:B01----:R-:W-:Y:S01]  /*17df0*/  ENDCOLLECTIVE ;  /* 0x000000000000791b */ /* 0x003fe20003800000 */
.L_x_7838:
[----:B------:R-:W-:Y:S01]  /*17e00*/  IMAD.MOV.U32 R12, RZ, RZ, 0x8 ;  /* 0x00000008ff0c7424 */ /* 0x000fe200078e00ff */
[----:B------:R-:W-:-:S05]  /*17e10*/  SEL R3, R14, RZ, P3 ;  /* 0x000000ff0e037207 */ /* 0x000fca0001800000 */
[----:B------:R-:W-:-:S04]  /*17e20*/  IMAD.IADD R3, R2, 0x1, R3 ;  /* 0x0000000102037824 */ /* 0x000fc800078e0203 */
[----:B------:R-:W-:-:S07]  /*17e30*/  IMAD.MOV.U32 R13, RZ, RZ, R3 ;  /* 0x000000ffff0d7224 */ /* 0x000fce00078e0003 */
[----:B------:R-:W-:Y:S05]  /*17e40*/  WARPSYNC.COLLECTIVE R15, `(.L_x_7839) ;  /* 0x000000000f087348 */ /* 0x000fea0003c00000 */
[----:B------:R0:W1:Y:S02]  /*17e50*/  SHFL.UP P6, R14, R13, R12, R11 ;  /* 0x0400000c0d0e7389 */ /* 0x00006400000c000b */
[----:B01----:R-:W-:Y:S01]  /*17e60*/  ENDCOLLECTIVE ;  /* 0x000000000000791b */ /* 0x003fe20003800000 */
.L_x_7839:
[----:B------:R-:W-:Y:S01]  /*17e70*/  IMAD.MOV.U32 R12, RZ, RZ, 0x10 ;  /* 0x00000010ff0c7424 */ /* 0x000fe200078e00ff */
[----:B------:R-:W-:-:S05]  /*17e80*/  SEL R4, R14, RZ, P4 ;  /* 0x000000ff0e047207 */ /* 0x000fca0002000000 */
[----:B------:R-:W-:-:S04]  /*17e90*/  IMAD.IADD R4, R3, 0x1, R4 ;  /* 0x0000000103047824 */ /* 0x000fc800078e0204 */
[----:B------:R-:W-:-:S07]  /*17ea0*/  IMAD.MOV.U32 R13, RZ, RZ, R4 ;  /* 0x000000ffff0d7224 */ /* 0x000fce00078e0004 */
[----:B------:R-:W-:Y:S05]  /*17eb0*/  WARPSYNC.COLLECTIVE R15, `(.L_x_7840) ;  /* 0x000000000f087348 */ /* 0x000fea0003c00000 */
[----:B------:R0:W1:Y:S02]  /*17ec0*/  SHFL.UP P6, R14, R13, R12, R11 ;  /* 0x0400000c0d0e7389 */ /* 0x00006400000c000b */
[----:B01----:R-:W-:Y:S01]  /*17ed0*/  ENDCOLLECTIVE ;  /* 0x000000000000791b */ /* 0x003fe20003800000 */
.L_x_7840:
        /* <DEDUP_REMOVED lines=8> */
.L_x_7841:
[----:B------:R-:W-:Y:S05]  /*17f60*/  BRA `(.L_x_7842) ;  /* 0xffffffc400887947 */ /* 0x000fea000383ffff */
.L_x_7752:
[----:B------:R-:W-:Y:S01]  /*17f70*/  BSSY B0, `(.L_x_7843) ;  /* 0x0000007000007945 */ /* 0x000fe20003800000 */
[----:B------:R-:W-:Y:S02]  /*17f80*/  IMAD.MOV.U32 R12, RZ, RZ, 0x1 ;  /* 0x00000001ff0c7424 */ /* 0x000fe400078e00ff */
[----:B------:R-:W-:Y:S02]  /*17f90*/  IMAD.MOV.U32 R11, RZ, RZ, RZ ;  /* 0x000000ffff0b7224 */ /* 0x000fe400078e00ff */
[----:B------:R-:W-:-:S07]  /*17fa0*/  IMAD.MOV.U32 R15, RZ, RZ, -0x1 ;  /* 0xffffffffff0f7424 */ /* 0x000fce00078e00ff */
[----:B-1----:R-:W-:Y:S05]  /*17fb0*/  WARPSYNC.COLLECTIVE R15, `(.L_x_7844) ;  /* 0x000000000f087348 */ /* 0x002fea0003c00000 */
[----:B------:R0:W2:Y:S02]  /*17fc0*/  SHFL.UP P6, R14, R13, R12, R11 ;  /* 0x0400000c0d0e7389 */ /* 0x0000a400000c000b */
[----:B012---:R-:W-:Y:S01]  /*17fd0*/  ENDCOLLECTIVE ;  /* 0x000000000000791b */ /* 0x007fe20003800000 */
.L_x_7844:
[----:B------:R-:W-:Y:S05]  /*17fe0*/  BSYNC B0 ;  /* 0x0000000000007941 */ /* 0x000fea0003800000 */
.L_x_7843:
        /* <DEDUP_REMOVED lines=8> */
.L_x_7845:
[----:B------:R-:W-:Y:S01]  /*18070*/  IMAD.MOV.U32 R12, RZ, RZ, 0x4 ;  /* 0x00000004ff0c7424 */ /* 0x000fe200078e00ff */
[----:B------:R-:W-:-:S05]  /*18080*/  SEL R2, R14, RZ, P2 ;  /* 0x000000ff0e027207 */ /* 0x000fca0001000000 */
[----:B------:R-:W-:-:S04]  /*18090*/  IMAD.IADD R2, R13, 0x1, R2 ;  /* 0x000000010d027824 */ /* 0x000fc800078e0202 */
[----:B------:R-:W-:-:S07]  /*180a0*/  IMAD.MOV.U32 R13, RZ, RZ, R2 ;  /* 0x000000ffff0d7224 */ /* 0x000fce00078e0002 */
[----:B------:R-:W-:Y:S05]  /*180b0*/  WARPSYNC.COLLECTIVE R15, `(.L_x_7846) ;  /* 0x000000000f087348 */ /* 0x000fea0003c00000 */
[----:B------:R0:W1:Y:S02]  /*180c0*/  SHFL.UP P6, R14, R13, R12, R11 ;  /* 0x0400000c0d0e7389 */ /* 0x00006400000c000b */
[----:B01----:R-:W-:Y:S01]  /*180d0*/  ENDCOLLECTIVE ;  /* 0x000000000000791b */ /* 0x003fe20003800000 */
.L_x_7846:
[----:B------:R-:W-:Y:S01]  /*180e0*/  IMAD.MOV.U32 R12, RZ, RZ, 0x8 ;  /* 0x00000008ff0c7424 */ /* 0x000fe200078e00ff */
[----:B------:R-:W-:-:S05]  /*180f0*/  SEL R3, R14, RZ, P3 ;  /* 0x000000ff0e037207 */ /* 0x000fca0001800000 */
[----:B------:R-:W-:-:S04]  /*18100*/  IMAD.IADD R3, R2, 0x1, R3 ;  /* 0x0000000102037824 */ /* 0x000fc800078e0203 */
[----:B------:R-:W-:-:S07]  /*18110*/  IMAD.MOV.U32 R13, RZ, RZ, R3 ;  /* 0x000000ffff0d7224 */ /* 0x000fce00078e0003 */
[----:B------:R-:W-:Y:S05]  /*18120*/  WARPSYNC.COLLECTIVE R15, `(.L_x_7847) ;  /* 0x000000000f087348 */ /* 0x000fea0003c00000 */
[----:B------:R0:W1:Y:S02]  /*18130*/  SHFL.UP P6, R14, R13, R12, R11 ;  /* 0x0400000c0d0e7389 */ /* 0x00006400000c000b */
[----:B01----:R-:W-:Y:S01]  /*18140*/  ENDCOLLECTIVE ;  /* 0x000000000000791b */ /* 0x003fe20003800000 */
.L_x_7847:
[----:B------:R-:W-:Y:S01]  /*18150*/  IMAD.MOV.U32 R12, RZ, RZ, 0x10 ;  /* 0x00000010ff0c7424 */ /* 0x000fe200078e00ff */
[----:B------:R-:W-:-:S05]  /*18160*/  SEL R4, R14, RZ, P4 ;  /* 0x000000ff0e047207 */ /* 0x000fca0002000000 */
[----:B------:R-:W-:-:S04]  /*18170*/  IMAD.IADD R4, R3, 0x1, R4 ;  /* 0x0000000103047824 */ /* 0x000fc800078e0204 */
[----:B------:R-:W-:-:S07]  /*18180*/  IMAD.MOV.U32 R13, RZ, RZ, R4 ;  /* 0x000000ffff0d7224 */ /* 0x000fce00078e0004 */
[----:B------:R-:W-:Y:S05]  /*18190*/  WARPSYNC.COLLECTIVE R15, `(.L_x_7848) ;  /* 0x000000000f087348 */ /* 0x000fea0003c00000 */
[----:B------:R0:W1:Y:S02]  /*181a0*/  SHFL.UP P6, R14, R13, R12, R11 ;  /* 0x0400000c0d0e7389 */ /* 0x00006400000c000b */
[----:B01----:R-:W-:Y:S01]  /*181b0*/  ENDCOLLECTIVE ;  /* 0x000000000000791b */ /* 0x003fe20003800000 */
.L_x_7848:
        /* <DEDUP_REMOVED lines=8> */
.L_x_7849:
[----:B------:R-:W-:Y:S05]  /*18240*/  BRA `(.L_x_7850) ;  /* 0xffffffc400747947 */ /* 0x000fea000383ffff */
.L_x_7754:
[----:B------:R-:W-:Y:S01]  /*18250*/  BSSY B0, `(.L_x_7851) ;  /* 0x0000006000007945 */ /* 0x000fe20003800000 */
[----:B------:R-:W-:Y:S01]  /*18260*/  PLOP3.LUT P6, PT, P6, PT, PT, 0x8, 0x0 ;  /* 0x000000000000781c */ /* 0x000fe200037ce170 */
[----:B------:R-:W-:-:S12]  /*18270*/  IMAD.MOV.U32 R15, RZ, RZ, -0x1 ;  /* 0xffffffffff0f7424 */ /* 0x000fd800078e00ff */
[----:B01----:R-:W-:Y:S05]  /*18280*/  WARPSYNC.COLLECTIVE R15, `(.L_x_7852) ;  /* 0x000000000f087348 */ /* 0x003fea0003c00000 */
[----:B------:R-:W-:Y:S01]  /*18290*/  VOTE.ANY R14, PT, P6 ;  /* 0x00000000000e7806 */ /* 0x000fe200030e0100 */
[----:B01----:R-:W-:Y:S06]  /*182a0*/  ENDCOLLECTIVE ;  /* 0x000000000000791b */ /* 0x003fec0003800000 */
.L_x_7852:
[----:B------:R-:W-:Y:S05]  /*182b0*/  BSYNC B0 ;  /* 0x0000000000007941 */ /* 0x000fea0003800000 */
.L_x_7851:
        /* <DEDUP_REMOVED lines=8> */
.L_x_7853:
[----:B------:R-:W-:Y:S02]  /*18340*/  IMAD.IADD R27, R12, 0x1, R27 ;  /* 0x000000010c1b7824 */ /* 0x000fe400078e021b */
[----:B------:R-:W-:Y:S02]  /*18350*/  IMAD.MOV.U32 R13, RZ, RZ, R8 ;  /* 0x000000ffff0d7224 */ /* 0x000fe400078e0008 */
[----:B------:R-:W-:-:S07]  /*18360*/  IMAD.MOV.U32 R25, RZ, RZ, R14 ;  /* 0x000000ffff197224 */ /* 0x000fce00078e000e */
[----:B------:R-:W-:Y:S05]  /*18370*/  WARPSYNC.COLLECTIVE R15, `(.L_x_7854) ;  /* 0x000000000f087348 */ /* 0x000fea0003c00000 */
[----:B------:R0:W1:Y:S02]  /*18380*/  SHFL.IDX P6, R14, R13, R12, R11 ;  /* 0x0000000c0d0e7389 */ /* 0x00006400000c000b */
[----:B01----:R-:W-:Y:S01]  /*18390*/  ENDCOLLECTIVE ;  /* 0x000000000000791b */ /* 0x003fe20003800000 */
.L_x_7854:
[----:B------:R-:W-:Y:S01]  /*183a0*/  IMAD.MOV.U32 R8, RZ, RZ, R14 ;  /* 0x000000ffff087224 */ /* 0x000fe200078e000e */
[----:B------:R-:W-:Y:S06]  /*183b0*/  BRA `(.L_x_7855) ;  /* 0xffffffc400587947 */ /* 0x000fec000383ffff */
.L_x_7756:
[----:B------:R-:W-:Y:S01]  /*183c0*/  BSSY B0, `(.L_x_7856) ;  /* 0x0000007000007945 */ /* 0x000fe20003800000 */
[----:B------:R-:W-:Y:S02]  /*183d0*/  IMAD.MOV.U32 R13, RZ, RZ, R3 ;  /* 0x000000ffff0d7224 */ /* 0x000fe400078e0003 */
[----:B------:R-:W-:Y:S02]  /*183e0*/  IMAD.MOV.U32 R11, RZ, RZ, 0x1f ;  /* 0x0000001fff0b7424 */ /* 0x000fe400078e00ff */
[----:B------:R-:W-:-:S07]  /*183f0*/  IMAD.MOV.U32 R15, RZ, RZ, -0x1 ;  /* 0xffffffffff0f7424 */ /* 0x000fce00078e00ff */
[----:B01-34-:R-:W-:Y:S05]  /*18400*/  WARPSYNC.COLLECTIVE R15, `(.L_x_7857) ;  /* 0x000000000f087348 */ /* 0x01bfea0003c00000 */
[----:B------:R2:W0:Y:S02]  /*18410*/  SHFL.IDX P6, R14, R13, R12, R11 ;  /* 0x0000000c0d0e7389 */ /* 0x00042400000c000b */
[----:B01234-:R-:W-:Y:S01]  /*18420*/  ENDCOLLECTIVE ;  /* 0x000000000000791b */ /* 0x01ffe20003800000 */
.L_x_7857:
[----:B------:R-:W-:Y:S05]  /*18430*/  BSYNC B0 ;  /* 0x0000000000007941 */ /* 0x000fea0003800000 */
.L_x_7856:
[----:B------:R-:W-:Y:S01]  /*18440*/  IMAD.MOV.U32 R24, RZ, RZ, R14 ;  /* 0x000000ffff187224 */ /* 0x000fe200078e000e */
[----:B------:R-:W-:Y:S06]  /*18450*/  BRA `(.L_x_7755) ;  /* 0xffffffc400487947 */ /* 0x000fec000383ffff */
.L_x_7762:
[----:B0-----:R0:W1:Y:S02]  /*18460*/  SYNCS.PHASECHK.TRANS64.TRYWAIT P0, [R7+URZ+0x28c20], R0 ;  /* 0x028c2000070075a7 */ /* 0x001064000800017f */
[----:B-1----:R-:W-:Y:S05]  /*18470*/  @!P0 NANOSLEEP.SYNCS 0x989680 ;  /* 0x009896800000895d */ /* 0x002fea0003900000 */
[----:B------:R-:W1:Y:S02]  /*18480*/  @!P0 SYNCS.PHASECHK.TRANS64 P0, [R7+URZ+0x28c20], R0 ;  /* 0x028c2000070085a7 */ /* 0x000e64000800007f */
[----:B-1----:R-:W-:Y:S05]  /*18490*/  @!P0 BRA `(.L_x_7762) ;  /* 0xfffffffc00f08947 */ /* 0x002fea000383ffff */
[----:B------:R-:W-:Y:S05]  /*184a0*/  BRA `(.L_x_7858) ;  /* 0xffffffcc00a07947 */ /* 0x000fea000383ffff */
.L_x_7763:
        /* <DEDUP_REMOVED lines=11> */
.L_x_7860:
[----:B------:R-:W-:Y:S05]  /*18560*/  BSYNC B0 ;  /* 0x0000000000007941 */ /* 0x000fea0003800000 */
.L_x_7859:
[----:B------:R-:W-:Y:S05]  /*18570*/  BRA `(.L_x_7861) ;  /* 0xffffffcc00887947 */ /* 0x000fea000383ffff */
.L_x_7766:
[----:B------:R-:W-:Y:S01]  /*18580*/  BSSY B1, `(.L_x_7862) ;  /* 0x0000006000017945 */ /* 0x000fe20003800000 */
[----:B------:R-:W-:-:S07]  /*18590*/  IMAD.MOV.U32 R15, RZ, RZ, -0x1 ;  /* 0xffffffffff0f7424 */ /* 0x000fce00078e00ff */
[----:B0-234-:R-:W-:Y:S05]  /*185a0*/  WARPSYNC.COLLECTIVE R15, `(.L_x_7863) ;  /* 0x000000000f0c7348 */ /* 0x01dfea0003c00000 */
[----:B------:R-:W-:Y:S02]  /*185b0*/  ELECT P6, UR62, PT ;  /* 0x00000000003e782f */ /* 0x000fe400038c0000 */
[----:B------:R-:W-:Y:S01]  /*185c0*/  MOV R14, UR62 ;  /* 0x0000003e000e7c02 */ /* 0x000fe20008000f00 */
[----:B0-234-:R-:W-:Y:S10]  /*185d0*/  ENDCOLLECTIVE ;  /* 0x000000000000791b */ /* 0x01dff40003800000 */
.L_x_7863:
[----:B------:R-:W-:Y:S05]  /*185e0*/  BSYNC B1 ;  /* 0x0000000000017941 */ /* 0x000fea0003800000 */
.L_x_7862:
[----:B------:R-:W-:Y:S05]  /*185f0*/  BRA `(.L_x_7864) ;  /* 0xffffffcc00807947 */ /* 0x000fea000383ffff */
.L_x_7768:
[----:B0-----:R0:W1:Y:S02]  /*18600*/  SYNCS.PHASECHK.TRANS64.TRYWAIT P1, [R5+URZ+0x28c40], R0 ;  /* 0x028c4000050075a7 */ /* 0x001064000802017f */
[----:B-1----:R-:W-:Y:S05]  /*18610*/  @!P1 NANOSLEEP.SYNCS 0x989680 ;  /* 0x009896800000995d */ /* 0x002fea0003900000 */
[----:B------:R-:W1:Y:S02]  /*18620*/  @!P1 SYNCS.PHASECHK.TRANS64 P1, [R5+URZ+0x28c40], R0 ;  /* 0x028c4000050095a7 */ /* 0x000e64000802007f */
[----:B-1----:R-:W-:Y:S05]  /*18630*/  @!P1 BRA `(.L_x_7768) ;  /* 0xfffffffc00f09947 */ /* 0x002fea000383ffff */
[----:B------:R-:W-:Y:S05]  /*18640*/  BRA `(.L_x_7865) ;  /* 0xffffffcc00a07947 */ /* 0x000fea000383ffff */
.L_x_7770:
[----:B-1----:R1:W0:Y:S02]  /*18650*/  SYNCS.PHASECHK.TRANS64.TRYWAIT P1, [R3+URZ+0x28c40], R2 ;  /* 0x028c4002030075a7 */ /* 0x002224000802017f */
[----:B0-----:R-:W-:Y:S05]  /*18660*/  @!P1 NANOSLEEP.SYNCS 0x989680 ;  /* 0x009896800000995d */ /* 0x001fea0003900000 */
[----:B------:R-:W0:Y:S02]  /*18670*/  @!P1 SYNCS.PHASECHK.TRANS64 P1, [R3+URZ+0x28c40], R2 ;  /* 0x028c4002030095a7 */ /* 0x000e24000802007f */
[----:B0-----:R-:W-:Y:S05]  /*18680*/  @!P1 BRA `(.L_x_7770) ;  /* 0xfffffffc00f09947 */ /* 0x001fea000383ffff */
[----:B------:R-:W-:Y:S05]  /*18690*/  BRA `(.L_x_7866) ;  /* 0xffffffcc00ac7947 */ /* 0x000fea000383ffff */
.L_x_7772:
[----:B------:R0:W0:Y:S02]  /*186a0*/  SYNCS.PHASECHK.TRANS64.TRYWAIT P1, [R5+URZ+0x28c60], R0 ;  /* 0x028c6000050075a7 */ /* 0x000024000802017f */
[----:B0-----:R-:W-:Y:S05]  /*186b0*/  @!P1 NANOSLEEP.SYNCS 0x989680 ;  /* 0x009896800000995d */ /* 0x001fea0003900000 */
[----:B------:R-:W0:Y:S02]  /*186c0*/  @!P1 SYNCS.PHASECHK.TRANS64 P1, [R5+URZ+0x28c60], R0 ;  /* 0x028c6000050095a7 */ /* 0x000e24000802007f */
[----:B0-----:R-:W-:Y:S05]  /*186d0*/  @!P1 BRA `(.L_x_7772) ;  /* 0xfffffffc00f09947 */ /* 0x001fea000383ffff */
[----:B------:R-:W-:Y:S05]  /*186e0*/  BRA `(.L_x_7867) ;  /* 0xffffffcc00a87947 */ /* 0x000fea000383ffff */
.L_x_7868:
        /* <DEDUP_REMOVED lines=9> */
.L_x_15759:


//--------------------- .text._ZN7cutlass13device_kernelIN5flash11enable_sm90INS1_16FlashAttnFwdSm90INS1_25CollectiveMainloopFwdSm90ILi2EN4cute5tupleIJNS5_1CILi1EEES8_S8_EEENS6_IJNS7_ILi64EEESA_SA_EEELi512ENS_10bfloat16_tEfNS_4arch4Sm90ELb1ELb0ELb1ELb1ELb1ELb1ELb0ELb0ELb0ELb1ELb1ELb0EEENS1_21CollectiveEpilogueFwdINS6_IJSA_NS7_ILi512EEESA_EEES9_SC_SE_Li256ELb1ELb1ELb1ELb0EEENS1_36VarlenDynamicPersistentTileSchedulerILi64ELi64ELi256ELi128ELb1ELb1ELb1ELb1ELb1ELb1EEEEEEEEEvNT_6ParamsE --------------------------
	.section	.text._ZN7cutlass13device_kernelIN5flash11enable_sm90INS1_16FlashAttnFwdSm90INS1_25CollectiveMainloopFwdSm90ILi2EN4cute5tupleIJNS5_1CILi1EEES8_S8_EEENS6_IJNS7_ILi64EEESA_SA_EEELi512ENS_10bfloat16_tEfNS_4arch4Sm90ELb1ELb0ELb1ELb1ELb1ELb1ELb0ELb0ELb0ELb1ELb1ELb0EEENS1_21CollectiveEpilogueFwdINS6_IJSA_NS7_ILi512EEESA_EEES9_SC_SE_Li256ELb1ELb1ELb1ELb0EEENS1_36VarlenDynamicPersistentTileSchedulerILi64ELi64ELi256ELi128ELb1ELb1ELb1ELb1ELb1ELb1EEEEEEEEEvNT_6ParamsE,"ax",@progbits
	.align	128
.text._ZN7cutlass13device_kernelIN5flash11enable_sm90INS1_16FlashAttnFwdSm90INS1_25CollectiveMainloopFwdSm90ILi2EN4cute5tupleIJNS5_1CILi1EEES8_S8_EEENS6_IJNS7_ILi64EEESA_SA_EEELi512ENS_10bfloat16_tEfNS_4arch4Sm90ELb1ELb0ELb1ELb1ELb1ELb1ELb0ELb0ELb0ELb1ELb1ELb0EEENS1_21CollectiveEpilogueFwdINS6_IJSA_NS7_ILi512EEESA_EEES9_SC_SE_Li256ELb1ELb1ELb1ELb0EEENS1_36VarlenDynamicPersistentTileSchedulerILi64ELi64ELi256ELi128ELb1ELb1ELb1ELb1ELb1ELb1EEEEEEEEEvNT_6ParamsE:
        .type           _ZN7cutlass13device_kernelIN5flash11enable_sm90INS1_16FlashAttnFwdSm90INS1_25CollectiveMainloopFwdSm90ILi2EN4cute5tupleIJNS5_1CILi1EEES8_S8_EEENS6_IJNS7_ILi64EEESA_SA_EEELi512ENS_10bfloat16_tEfNS_4arch4Sm90ELb1ELb0ELb1ELb1ELb1ELb1ELb0ELb0ELb0ELb1ELb1ELb0EEENS1_21CollectiveEpilogueFwdINS6_IJSA_NS7_ILi512EEESA_EEES9_SC_SE_Li256ELb1ELb1ELb1ELb0EEENS1_36VarlenDynamicPersistentTileSchedulerILi64ELi64ELi256ELi128ELb1ELb1ELb1ELb1ELb1ELb1EEEEEEEEEvNT_6ParamsE,@function
        .size           _ZN7cutlass13device_kernelIN5flash11enable_sm90INS1_16FlashAttnFwdSm90INS1_25CollectiveMainloopFwdSm90ILi2EN4cute5tupleIJNS5_1CILi1EEES8_S8_EEENS6_IJNS7_ILi64EEESA_SA_EEELi512ENS_10bfloat16_tEfNS_4arch4Sm90ELb1ELb0ELb1ELb1ELb1ELb1ELb0ELb0ELb0ELb1ELb1ELb0EEENS1_21CollectiveEpilogueFwdINS6_IJSA_NS7_ILi512EEESA_EEES9_SC_SE_Li256ELb1ELb1ELb1ELb0EEENS1_36VarlenDynamicPersistentTileSchedulerILi64ELi64ELi256ELi128ELb1ELb1ELb1ELb1ELb1ELb1EEEEEEEEEvNT_6ParamsE,(.L_x_15760 - _ZN7cutlass13device_kernelIN5flash11enable_sm90INS1_16FlashAttnFwdSm90INS1_25CollectiveMainloopFwdSm90ILi2EN4cute5tupleIJNS5_1CILi1EEES8_S8_EEENS6_IJNS7_ILi64EEESA_SA_EEELi512ENS_10bfloat16_tEfNS_4arch4Sm90ELb1ELb0ELb1ELb1ELb1ELb1ELb0ELb0ELb0ELb1ELb1ELb0EEENS1_21CollectiveEpilogueFwdINS6_IJSA_NS7_ILi512EEESA_EEES9_SC_SE_Li256ELb1ELb1ELb1ELb0EEENS1_36VarlenDynamicPersistentTileSchedulerILi64ELi64ELi256ELi128ELb1ELb1ELb1ELb1ELb1ELb1EEEEEEEEEvNT_6ParamsE)
        .other          _ZN7cutlass13device_kernelIN5flash11enable_sm90INS1_16FlashAttnFwdSm90INS1_25CollectiveMainloopFwdSm90ILi2EN4cute5tupleIJNS5_1CILi1EEES8_S8_EEENS6_IJNS7_ILi64EEESA_SA_EEELi512ENS_10bfloat16_tEfNS_4arch4Sm90ELb1ELb0ELb1ELb1ELb1ELb1ELb0ELb0ELb0ELb1ELb1ELb0EEENS1_21CollectiveEpilogueFwdINS6_IJSA_NS7_ILi512EEESA_EEES9_SC_SE_Li256ELb1ELb1ELb1ELb0EEENS1_36VarlenDynamicPersistentTileSchedulerILi64ELi64ELi256ELi128ELb1ELb1ELb1ELb1ELb1ELb1EEEEEEEEEvNT_6ParamsE,@"STO_CUDA_ENTRY STV_DEFAULT"
_ZN7cutlass13device_kernelIN5flash11enable_sm90INS1_16FlashAttnFwdSm90INS1_25CollectiveMainloopFwdSm90ILi2EN4cute5tupleIJNS5_1CILi1EEES8_S8_EEENS6_IJNS7_ILi64EEESA_SA_EEELi512ENS_10bfloat16_tEfNS_4arch4Sm90ELb1ELb0ELb1ELb1ELb1ELb1ELb0ELb0ELb0ELb1ELb1ELb0EEENS1_21CollectiveEpilogueFwdINS6_IJSA_NS7_ILi512EEESA_EEES9_SC_SE_Li256ELb1ELb1ELb1ELb0EEENS1_36VarlenDynamicPersistentTileSchedulerILi64ELi64ELi256ELi128ELb1ELb1ELb1ELb1ELb1ELb1EEEEEEEEEvNT_6ParamsE:
        /* <DEDUP_REMOVED lines=18> */
.L_x_7870:
[----:B------:R-:W-:Y:S05]  /*0120*/  BSYNC B0 ;  /* 0x0000000000007941 */ /* 0x000fea0003800000 */
.L_x_7869:
        /* <DEDUP_REMOVED lines=37> */
.L_x_7871:
        /* <DEDUP_REMOVED lines=22> */
.L_x_7872:
        /* <DEDUP_REMOVED lines=18> */
.L_x_7873:
        /* <DEDUP_REMOVED lines=22> */
.L_x_7874:
        /* <DEDUP_REMOVED lines=22> */
.L_x_7875:
        /* <DEDUP_REMOVED lines=8> */
.L_x_7878:
        /* <DEDUP_REMOVED lines=30> */
[----:B------:R-:W-:Y:S02]  /*0b20*/  LOP3.LUT R9, R4, 0xffffff80, RZ, 0xc0, !PT ;  /* 0xffffff8004097812 */ /* 0x000fe400078ec0ff */
[----:B------:R-:W-:Y:S02]  /*0b30*/  LOP3.LUT R15, R3, 0xfffffff8, RZ, 0xc0, !PT ;  /* 0xfffffff8030f7812 */ /* 0x000fe400078ec0ff */
[----:B------:R-:W-:Y:S01]  /*0b40*/  LOP3.LUT R3, R5, 0xfffffff0, RZ, 0xc0, !PT ;  /* 0xfffffff005037812 */ /* 0x000fe200078ec0ff */
[C---:B------:R-:W-:Y:S01]  /*0b50*/  IMAD.IADD R9, R0.reuse, 0x1, -R9 ;  /* 0x0000000100097824 */ /* 0x040fe200078e0a09 */
[----:B------:R-:W-:Y:S01]  /*0b60*/  SHF.R.S32.HI R8, RZ, 0x4, R5 ;  /* 0x00000004ff087819 */ /* 0x000fe20000011405 */
[C---:B------:R-:W-:Y:S01]  /*0b70*/  IMAD.IADD R15, R0.reuse, 0x1, -R15 ;  /* 0x00000001000f7824 */ /* 0x040fe200078e0a0f */
[----:B------:R-:W-:Y:S01]  /*0b80*/  LOP3.LUT R11, R13, 0xfffffffc, RZ, 0xc0, !PT ;  /* 0xfffffffc0d0b7812 */ /* 0x000fe200078ec0ff */
[C---:B------:R-:W-:Y:S01]  /*0b90*/  IMAD.IADD R3, R0.reuse, 0x1, -R3 ;  /* 0x0000000100037824 */ /* 0x040fe200078e0a03 */
[--C-:B------:R-:W-:Y:S01]  /*0ba0*/  SHF.R.S32.HI R206, RZ, 0x5, R6.reuse ;  /* 0x00000005ffce7819 */ /* 0x100fe20000011406 */
[----:B------:R-:W-:Y:S01]  /*0bb0*/  IMAD.SHL.U32 R193, R15, 0x8, RZ ;  /* 0x000000080fc17824 */ /* 0x000fe200078e00ff */
[----:B------:R-:W-:Y:S01]  /*0bc0*/  SHF.R.S32.HI R7, RZ, 0x1f, R6 ;  /* 0x0000001fff077819 */ /* 0x000fe20000011406 */
[----:B------:R-:W-:Y:S01]  /*0bd0*/  IMAD.IADD R186, R0, 0x1, -R11 ;  /* 0x0000000100ba7824 */ /* 0x000fe200078e0a0b */
[----:B------:R-:W-:Y:S01]  /*0be0*/  LEA.HI R5, R5, R8, RZ, 0x1 ;  /* 0x0000000805057211 */ /* 0x000fe200078f08ff */
[C---:B------:R-:W-:Y:S01]  /*0bf0*/  VIADD R33, R193.reuse, 0x40 ;  /* 0x00000040c1217836 */ /* 0x040fe20000000000 */
[----:B------:R-:W-:Y:S01]  /*0c00*/  SHF.R.S32.HI R6, RZ, 0x1f, R3 ;  /* 0x0000001fff067819 */ /* 0x000fe20000011403 */
[----:B------:R-:W-:Y:S01]  /*0c10*/  IMAD.SHL.U32 R16, R186, 0x8, RZ ;  /* 0x00000008ba107824 */ /* 0x000fe200078e00ff */
[----:B------:R-:W-:Y:S01]  /*0c20*/  SHF.R.S32.HI R0, RZ, 0x1f, R9 ;  /* 0x0000001fff007819 */ /* 0x000fe20000011409 */
[----:B------:R-:W-:Y:S01]  /*0c30*/  VIADD R32, R193, 0x80 ;  /* 0x00000080c1207836 */ /* 0x000fe20000000000 */
[----:B------:R-:W-:Y:S01]  /*0c40*/  LOP3.LUT R5, R5, 0x1ffffffe, RZ, 0xc0, !PT ;  /* 0x1ffffffe05057812 */ /* 0x000fe200078ec0ff */
[C---:B------:R-:W-:Y:S01]  /*0c50*/  VIADD R229, R16.reuse, 0x40 ;  /* 0x0000004010e57836 */ /* 0x040fe20000000000 */
[----:B------:R-:W-:Y:S01]  /*0c60*/  LEA.HI R7, R7, R206, RZ, 0x2 ;  /* 0x000000ce07077211 */ /* 0x000fe200078f10ff */
[----:B------:R-:W-:Y:S01]  /*0c70*/  VIADD R228, R16, 0x60 ;  /* 0x0000006010e47836 */ /* 0x000fe20000000000 */
[----:B------:R-:W-:Y:S01]  /*0c80*/  LEA.HI R10, R6, R3, RZ, 0x3 ;  /* 0x00000003060a7211 */ /* 0x000fe200078f18ff */
[----:B------:R-:W-:Y:S01]  /*0c90*/  IMAD.IADD R5, R8, 0x1, -R5 ;  /* 0x0000000108057824 */ /* 0x000fe200078e0a05 */
[-C--:B------:R-:W-:Y:S01]  /*0ca0*/  LEA.HI R6, R0, R9.reuse, RZ, 0x2 ;  /* 0x0000000900067211 */ /* 0x080fe200078f10ff */
[C---:B------:R-:W-:Y:S01]  /*0cb0*/  VIADD R227, R16.reuse, 0x80 ;  /* 0x0000008010e37836 */ /* 0x040fe20000000000 */
[----:B------:R-:W-:Y:S01]  /*0cc0*/  SHF.R.S32.HI R23, RZ, 0x7, R4 ;  /* 0x00000007ff177819 */ /* 0x000fe20000011404 */
[----:B------:R-:W-:Y:S01]  /*0cd0*/  IMAD.SHL.U32 R5, R5, 0x8, RZ ;  /* 0x0000000805057824 */ /* 0x000fe200078e00ff */
[----:B------:R-:W-:Y:S01]  /*0ce0*/  LOP3.LUT R7, R7, 0x3ffffc, RZ, 0xc0, !PT ;  /* 0x003ffffc07077812 */ /* 0x000fe200078ec0ff */
[----:B------:R-:W-:Y:S01]  /*0cf0*/  VIADD R226, R16, 0xa0 ;  /* 0x000000a010e27836 */ /* 0x000fe20000000000 */
[--C-:B------:R-:W-:Y:S01]  /*0d00*/  SHF.R.S32.HI R8, RZ, 0x2, R6.reuse ;  /* 0x00000002ff087819 */ /* 0x100fe20000011406 */
[----:B------:R-:W-:Y:S01]  /*0d10*/  IMAD R14, R23, 0x100, R3 ;  /* 0x00000100170e7824 */ /* 0x000fe200078e0203 */
[----:B------:R-:W-:Y:S01]  /*0d20*/  SHF.R.S32.HI R11, RZ, 0x1f, R6 ;  /* 0x0000001fff0b7819 */ /* 0x000fe20000011406 */
[----:B------:R-:W-:Y:S01]  /*0d30*/  IMAD.IADD R7, R206, 0x1, -R7 ;  /* 0x00000001ce077824 */ /* 0x000fe200078e0a07 */
[----:B------:R-:W-:Y:S01]  /*0d40*/  SHF.R.S32.HI R190, RZ, 0x2, R13 ;  /* 0x00000002ffbe7819 */ /* 0x000fe2000001140d */
[----:B------:R-:W-:Y:S01]  /*0d50*/  STL [R1+0x54], R23 ;  /* 0x0000541701007387 */ /* 0x000fe20000100800 */
[----:B------:R-:W-:Y:S01]  /*0d60*/  LEA.HI R11, R11, R8, RZ, 0x3 ;  /* 0x000000080b0b7211 */ /* 0x000fe200078f18ff */
[----:B------:R-:W-:Y:S01]  /*0d70*/  IMAD R20, R7, 0x10, R14 ;  /* 0x0000001007147824 */ /* 0x000fe200078e020e */
[----:B------:R-:W-:Y:S01]  /*0d80*/  LEA.HI R0, R0, R9, RZ, 0x5 ;  /* 0x0000000900007211 */ /* 0x000fe200078f28ff */
[----:B------:R-:W-:Y:S01]  /*0d90*/  VIADD R7, R190, 0x20 ;  /* 0x00000020be077836 */ /* 0x000fe20000000000 */
[----:B------:R-:W-:Y:S01]  /*0da0*/  LOP3.LUT R11, R11, 0xfffffff8, RZ, 0xc0, !PT ;  /* 0xfffffff80b0b7812 */ /* 0x000fe200078ec0ff */
[----:B------:R-:W-:Y:S01]  /*0db0*/  VIADD R225, R16, 0xc0 ;  /* 0x000000c010e17836 */ /* 0x000fe20000000000 */
[C---:B------:R-:W-:Y:S01]  /*0dc0*/  LOP3.LUT R12, R10.reuse, 0xfffffff8, RZ, 0xc0, !PT ;  /* 0xfffffff80a0c7812 */ /* 0x040fe200078ec0ff */
[----:B------:R-:W-:Y:S01]  /*0dd0*/  IMAD.SHL.U32 R10, R10, 0x40, RZ ;  /* 0x000000400a0a7824 */ /* 0x000fe200078e00ff */
[----:B------:R-:W-:Y:S01]  /*0de0*/  SHF.R.S32.HI R0, RZ, 0x5, R0 ;  /* 0x00000005ff007819 */ /* 0x000fe20000011400 */
[----:B------:R-:W-:Y:S01]  /*0df0*/  IMAD.IADD R11, R8, 0x1, -R11 ;  /* 0x00000001080b7824 */ /* 0x000fe200078e0a0b */
[----:B------:R-:W-:Y:S01]  /*0e00*/  SHF.R.S32.HI R14, RZ, 0x1f, R7 ;  /* 0x0000001fff0e7819 */ /* 0x000fe20000011407 */
[----:B------:R-:W-:Y:S01]  /*0e10*/  IMAD.IADD R12, R3, 0x1, -R12 ;  /* 0x00000001030c7824 */ /* 0x000fe200078e0a0c */
[----:B------:R-:W-:Y:S01]  /*0e20*/  LEA.HI R4, R4, R23, RZ, 0x1 ;  /* 0x0000001704047211 */ /* 0x000fe200078f08ff */
[----:B------:R-:W-:Y:S01]  /*0e30*/  IMAD R191, R0, 0x10, R11 ;  /* 0x0000001000bf7824 */ /* 0x000fe200078e020b */
[----:B------:R-:W-:Y:S01]  /*0e40*/  LOP3.LUT R6, R6, 0x7ffffffc, RZ, 0xc0, !PT ;  /* 0x7ffffffc06067812 */ /* 0x000fe200078ec0ff */
[----:B------:R-:W-:Y:S01]  /*0e50*/  IMAD.SHL.U32 R3, R12, 0x40, RZ ;  /* 0x000000400c037824 */ /* 0x000fe200078e00ff */
[----:B------:R-:W-:Y:S01]  /*0e60*/  LEA.HI R14, R14, R7, RZ, 0x3 ;  /* 0x000000070e0e7211 */ /* 0x000fe200078f18ff */
[----:B------:R-:W-:Y:S01]  /*0e70*/  IMAD.SHL.U32 R7, R7, 0x40, RZ ;  /* 0x0000004007077824 */ /* 0x000fe200078e00ff */
[----:B------:R-:W-:Y:S01]  /*0e80*/  LEA.HI R0, R186, R186, RZ, 0x1 ;  /* 0x000000baba007211 */ /* 0x000fe200078f08ff */
[----:B------:R-:W-:Y:S01]  /*0e90*/  IMAD.IADD R207, R9, 0x1, -R6 ;  /* 0x0000000109cf7824 */ /* 0x000fe200078e0a06 */
[----:B------:R-:W-:Y:S01]  /*0ea0*/  LOP3.LUT R4, R4, 0xfffffe, RZ, 0xc0, !PT ;  /* 0x00fffffe04047812 */ /* 0x000fe200078ec0ff */
[----:B------:R-:W-:Y:S01]  /*0eb0*/  IMAD.SHL.U32 R14, R14, 0x40, RZ ;  /* 0x000000400e0e7824 */ /* 0x000fe200078e00ff */
[----:B------:R-:W-:Y:S01]  /*0ec0*/  SHF.R.S32.HI R13, RZ, 0x1f, R13 ;  /* 0x0000001fff0d7819 */ /* 0x000fe2000001140d */
[----:B------:R-:W-:Y:S01]  /*0ed0*/  VIADD R224, R16, 0xe0 ;  /* 0x000000e010e07836 */ /* 0x000fe20000000000 */
[----:B------:R-:W-:Y:S01]  /*0ee0*/  LOP3.LUT R9, R0, 0x1ffffffe, RZ, 0xc0, !PT ;  /* 0x1ffffffe00097812 */ /* 0x000fe200078ec0ff */
[----:B------:R-:W-:Y:S01]  /*0ef0*/  IMAD.IADD R4, R23, 0x1, -R4 ;  /* 0x0000000117047824 */ /* 0x000fe200078e0a04 */
[----:B------:R-:W-:Y:S01]  /*0f00*/  LOP3.LUT R7, R7, 0x1c0, RZ, 0xc0, !PT ;  /* 0x000001c007077812 */ /* 0x000fe200078ec0ff */
[----:B------:R-:W-:Y:S01]  /*0f10*/  VIADD R221, R16, 0x100 ;  /* 0x0000010010dd7836 */ /* 0x000fe20000000000 */
[----:B------:R-:W-:Y:S01]  /*0f20*/  LOP3.LUT R6, R3, 0x1c0, RZ, 0xc0, !PT ;  /* 0x000001c003067812 */ /* 0x000fe200078ec0ff */
[----:B------:R-:W-:Y:S01]  /*0f30*/  IMAD.U32 R3, R20, 0x40, R5 ;  /* 0x0000004014037824 */ /* 0x000fe200078e0005 */
[----:B------:R-:W-:Y:S01]  /*0f40*/  SHF.R.S32.HI R0, RZ, 0x1f, R229 ;  /* 0x0000001fff007819 */ /* 0x000fe200000114e5 */
[----:B------:R-:W-:Y:S01]  /*0f50*/  IMAD.IADD R208, R186, 0x1, -R9 ;  /* 0x00000001bad07824 */ /* 0x000fe200078e0a09 */
[----:B------:R-:W-:Y:S01]  /*0f60*/  LEA.HI R13, R13, R190, RZ, 0x3 ;  /* 0x000000be0d0d7211 */ /* 0x000fe200078f18ff */
[----:B------:R-:W-:Y:S01]  /*0f70*/  IMAD.SHL.U32 R20, R4, 0x100, RZ ;  /* 0x0000010004147824 */ /* 0x000fe200078e00ff */
[----:B------:R-:W-:Y:S01]  /*0f80*/  SHF.R.U32.HI R8, RZ, 0x3, R7 ;  /* 0x00000003ff087819 */ /* 0x000fe20000011607 */
[----:B------:R-:W-:Y:S01]  /*0f90*/  STL [R1+0x60], R3 ;  /* 0x0000600301007387 */ /* 0x000fe20000100800 */
[----:B------:R-:W-:Y:S01]  /*0fa0*/  SHF.R.S32.HI R9, RZ, 0x1f, R228 ;  /* 0x0000001fff097819 */ /* 0x000fe200000114e4 */
[C---:B------:R-:W-:Y:S01]  /*0fb0*/  VIADD R217, R16.reuse, 0x120 ;  /* 0x0000012010d97836 */ /* 0x040fe20000000000 */
[----:B------:R-:W-:Y:S01]  /*0fc0*/  SHF.L.U64.HI R0, R229, 0x1, R0 ;  /* 0x00000001e5007819 */ /* 0x000fe20000010200 */
[----:B------:R-:W-:Y:S01]  /*0fd0*/  STL [R1+0x4c], RZ ;  /* 0x00004cff01007387 */ /* 0x000fe20000100800 */
[----:B------:R-:W-:Y:S01]  /*0fe0*/  LOP3.LUT R7, R7, 0x38, R16, 0xf8, !PT ;  /* 0x0000003807077812 */ /* 0x000fe200078ef810 */
[----:B------:R-:W-:Y:S01]  /*0ff0*/  VIADD R216, R16, 0x140 ;  /* 0x0000014010d87836 */ /* 0x000fe20000000000 */
[----:B------:R-:W-:Y:S01]  /*1000*/  LOP3.LUT R14, R14, 0xfffffe00, RZ, 0xc0, !PT ;  /* 0xfffffe000e0e7812 */ /* 0x000fe200078ec0ff */
[----:B------:R-:W-:Y:S01]  /*1010*/  STL [R1+0x5c], R20 ;  /* 0x00005c1401007387 */ /* 0x000fe20000100800 */
[----:B------:R-:W-:Y:S01]  /*1020*/  LOP3.LUT R13, R13, 0xfffffff8, RZ, 0xc0, !PT ;  /* 0xfffffff80d0d7812 */ /* 0x000fe200078ec0ff */
[----:B------:R-:W-:Y:S01]  /*1030*/  VIADD R215, R16, 0x160 ;  /* 0x0000016010d77836 */ /* 0x000fe20000000000 */
[----:B------:R-:W-:Y:S01]  /*1040*/  SHF.R.S32.HI R4, RZ, 0x1f, R227 ;  /* 0x0000001fff047819 */ /* 0x000fe200000114e3 */
[----:B------:R0:W-:Y:S01]  /*1050*/  STL [R1], R0 ;  /* 0x0000000001007387 */ /* 0x0001e20000100800 */
[----:B------:R-:W-:Y:S01]  /*1060*/  SHF.R.S32.HI R11, RZ, 0x1f, R226 ;  /* 0x0000001fff0b7819 */ /* 0x000fe200000114e2 */
[----:B------:R-:W-:Y:S01]  /*1070*/  IMAD.IADD R192, R190, 0x1, -R13 ;  /* 0x00000001bec07824 */ /* 0x000fe200078e0a0d */
[----:B------:R-:W-:Y:S01]  /*1080*/  SHF.L.U64.HI R9, R228, 0x1, R9 ;  /* 0x00000001e4097819 */ /* 0x000fe20000010209 */
[----:B------:R-:W-:Y:S01]  /*1090*/  VIADD R214, R16, 0x180 ;  /* 0x0000018010d67836 */ /* 0x000fe20000000000 */
[----:B------:R-:W-:Y:S01]  /*10a0*/  LOP3.LUT R21, R14, R7, R8, 0xf6, !PT ;  /* 0x000000070e157212 */ /* 0x000fe200078ef608 */
[C---:B------:R-:W-:Y:S01]  /*10b0*/  VIADD R212, R16.reuse, 0x1a0 ;  /* 0x000001a010d47836 */ /* 0x040fe20000000000 */
[----:B------:R-:W-:Y:S01]  /*10c0*/  SHF.L.U64.HI R4, R227, 0x1, R4 ;  /* 0x00000001e3047819 */ /* 0x000fe20000010204 */
[----:B------:R-:W-:Y:S01]  /*10d0*/  STL [R1+0x4], R9 ;  /* 0x0000040901007387 */ /* 0x000fe20000100800 */
[----:B------:R-:W-:Y:S01]  /*10e0*/  SHF.R.S32.HI R8, RZ, 0x1f, R225 ;  /* 0x0000001fff087819 */ /* 0x000fe200000114e1 */
[----:B------:R-:W-:Y:S01]  /*10f0*/  VIADD R211, R16, 0x1c0 ;  /* 0x000001c010d37836 */ /* 0x000fe20000000000 */
[----:B0-----:R-:W-:Y:S01]  /*1100*/  SHF.L.U64.HI R0, R226, 0x1, R11 ;  /* 0x00000001e2007819 */ /* 0x001fe2000001020b */
[----:B------:R0:W-:Y:S01]  /*1110*/  STL [R1+0x8], R4 ;  /* 0x0000080401007387 */ /* 0x0001e20000100800 */
[----:B------:R-:W-:Y:S01]  /*1120*/  LOP3.LUT R3, R10, 0x7ffffe00, RZ, 0xc0, !PT ;  /* 0x7ffffe000a037812 */ /* 0x000fe200078ec0ff */
[----:B------:R-:W-:Y:S01]  /*1130*/  VIADD R210, R16, 0x1e0 ;  /* 0x000001e010d27836 */ /* 0x000fe20000000000 */
[----:B------:R-:W-:Y:S01]  /*1140*/  SHF.R.S32.HI R13, RZ, 0x1f, R224 ;  /* 0x0000001fff0d7819 */ /* 0x000fe200000114e0 */
[----:B------:R1:W-:Y:S01]  /*1150*/  STL [R1+0xc], R0 ;  /* 0x00000c0001007387 */ /* 0x0003e20000100800 */
[----:B------:R-:W-:Y:S01]  /*1160*/  SHF.R.S32.HI R10, RZ, 0x1f, R221 ;  /* 0x0000001fff0a7819 */ /* 0x000fe200000114dd */
[----:B------:R-:W-:Y:S01]  /*1170*/  IMAD R3, R206, 0x400, R3 ;  /* 0x00000400ce037824 */ /* 0x000fe200078e0203 */
[----:B------:R-:W-:Y:S01]  /*1180*/  LOP3.LUT R5, R6, 0x8, R5, 0xf8, !PT ;  /* 0x0000000806057812 */ /* 0x000fe200078ef805 */
[----:B------:R-:W-:Y:S01]  /*1190*/  IMAD.SHL.U32 R207, R207, 0x2, RZ ;  /* 0x00000002cfcf7824 */ /* 0x000fe200078e00ff */
[----:B------:R-:W-:Y:S01]  /*11a0*/  SHF.R.U32.HI R6, RZ, 0x3, R6 ;  /* 0x00000003ff067819 */ /* 0x000fe20000011606 */
[----:B------:R-:W-:Y:S01]  /*11b0*/  VIADD R31, R193, 0xc0 ;  /* 0x000000c0c11f7836 */ /* 0x000fe20000000000 */
[----:B------:R-:W-:Y:S01]  /*11c0*/  SHF.L.U64.HI R8, R225, 0x1, R8 ;  /* 0x00000001e1087819 */ /* 0x000fe20000010208 */
[C---:B------:R-:W-:Y:S01]  /*11d0*/  VIADD R30, R193.reuse, 0x100 ;  /* 0x00000100c11e7836 */ /* 0x040fe20000000000 */
[----:B------:R-:W-:Y:S01]  /*11e0*/  R2P PR, R12, 0x6 ;  /* 0x000000060c007804 */ /* 0x000fe20000000000 */
[C---:B------:R-:W-:Y:S01]  /*11f0*/  VIADD R28, R193.reuse, 0x140 ;  /* 0x00000140c11c7836 */ /* 0x040fe20000000000 */
[----:B0-----:R-:W-:Y:S01]  /*1200*/  SHF.L.U64.HI R4, R224, 0x1, R13 ;  /* 0x00000001e0047819 */ /* 0x001fe2000001020d */
[----:B------:R0:W-:Y:S01]  /*1210*/  STL [R1+0x10], R8 ;  /* 0x0000100801007387 */ /* 0x0001e20000100800 */
[----:B------:R-:W-:Y:S01]  /*1220*/  SHF.R.S32.HI R12, RZ, 0x1f, R217 ;  /* 0x0000001fff0c7819 */ /* 0x000fe200000114d9 */
[----:B------:R-:W-:Y:S01]  /*1230*/  VIADD R26, R193, 0x180 ;  /* 0x00000180c11a7836 */ /* 0x000fe20000000000 */
[----:B-1----:R-:W-:Y:S01]  /*1240*/  SHF.L.U64.HI R0, R221, 0x1, R10 ;  /* 0x00000001dd007819 */ /* 0x002fe2000001020a */
[----:B------:R1:W-:Y:S01]  /*1250*/  STL [R1+0x14], R4 ;  /* 0x0000140401007387 */ /* 0x0003e20000100800 */
[----:B------:R-:W-:Y:S01]  /*1260*/  SHF.R.S32.HI R15, RZ, 0x1f, R216 ;  /* 0x0000001fff0f7819 */ /* 0x000fe200000114d8 */
[----:B------:R-:W-:Y:S01]  /*1270*/  VIADD R24, R193, 0x1c0 ;  /* 0x000001c0c1187836 */ /* 0x000fe20000000000 */
[----:B------:R-:W-:Y:S01]  /*1280*/  LOP3.LUT R6, R5, R6, RZ, 0x3c, !PT ;  /* 0x0000000605067212 */ /* 0x000fe200078e3cff */
[----:B------:R2:W-:Y:S01]  /*1290*/  STL [R1+0x18], R0 ;  /* 0x0000180001007387 */ /* 0x0005e20000100800 */
[----:B------:R-:W-:Y:S01]  /*12a0*/  SHF.R.S32.HI R14, RZ, 0x1f, R215 ;  /* 0x0000001fff0e7819 */ /* 0x000fe200000114d7 */
[----:B------:R-:W-:Y:S01]  /*12b0*/  IMAD.IADD R197, R207, 0x1, R20 ;  /* 0x00000001cfc57824 */ /* 0x000fe200078e0214 */
[----:B0-----:R-:W-:Y:S01]  /*12c0*/  SHF.L.U64.HI R8, R217, 0x1, R12 ;  /* 0x00000001d9087819 */ /* 0x001fe2000001020c */
[----:B------:R-:W-:Y:S01]  /*12d0*/  IMAD.IADD R3, R3, 0x1, R6 ;  /* 0x0000000103037824 */ /* 0x000fe200078e0206 */
[----:B------:R-:W-:Y:S01]  /*12e0*/  SHF.R.S32.HI R25, RZ, 0x1f, R214 ;  /* 0x0000001fff197819 */ /* 0x000fe200000114d6 */
[----:B------:R-:W-:Y:S01]  /*12f0*/  IMAD.MOV.U32 R6, RZ, RZ, R18 ;  /* 0x000000ffff067224 */ /* 0x000fe200078e0012 */
[----:B-1----:R-:W-:Y:S01]  /*1300*/  SHF.L.U64.HI R4, R216, 0x1, R15 ;  /* 0x00000001d8047819 */ /* 0x002fe2000001020f */
[----:B------:R0:W-:Y:S01]  /*1310*/  STL [R1+0x1c], R8 ;  /* 0x00001c0801007387 */ /* 0x0001e20000100800 */
[----:B------:R-:W-:Y:S01]  /*1320*/  SHF.R.S32.HI R27, RZ, 0x1f, R212 ;  /* 0x0000001fff1b7819 */ /* 0x000fe200000114d4 */
[----:B------:R-:W-:Y:S01]  /*1330*/  IMAD R201, R3, 0x2, R2 ;  /* 0x0000000203c97824 */ /* 0x000fe200078e0202 */
[----:B--2---:R-:W-:Y:S01]  /*1340*/  SHF.L.U64.HI R0, R215, 0x1, R14 ;  /* 0x00000001d7007819 */ /* 0x004fe2000001020e */
[----:B------:R1:W-:Y:S01]  /*1350*/  STL [R1+0x20], R4 ;  /* 0x0000200401007387 */ /* 0x0003e20000100800 */
[----:B------:R-:W-:Y:S01]  /*1360*/  SHF.R.S32.HI R18, RZ, 0x1f, R211 ;  /* 0x0000001fff127819 */ /* 0x000fe200000114d3 */
[----:B------:R-:W-:Y:S01]  /*1370*/  VIADD R204, R201, 0x26800 ;  /* 0x00026800c9cc7836 */ /* 0x000fe20000000000 */
[----:B------:R-:W-:Y:S01]  /*1380*/  SHF.R.S32.HI R29, RZ, 0x1f, R210 ;  /* 0x0000001fff1d7819 */ /* 0x000fe200000114d2 */
[----:B------:R2:W-:Y:S01]  /*1390*/  STL [R1+0x24], R0 ;  /* 0x0000240001007387 */ /* 0x0005e20000100800 */
[C---:B------:R-:W-:Y:S01]  /*13a0*/  VIADD R11, R197.reuse, 0xd0 ;  /* 0x000000d0c50b7836 */ /* 0x040fe20000000000 */
[----:B0-----:R-:W-:Y:S01]  /*13b0*/  SHF.L.U64.HI R8, R214, 0x1, R25 ;  /* 0x00000001d6087819 */ /* 0x001fe20000010219 */
[----:B------:R-:W-:Y:S01]  /*13c0*/  VIADD R9, R197, 0xe0 ;  /* 0x000000e0c5097836 */ /* 0x000fe20000000000 */
[----:B------:R-:W-:Y:S01]  /*13d0*/  SHF.R.S32.HI R33, RZ, 0x1f, R33 ;  /* 0x0000001fff217819 */ /* 0x000fe20000011421 */
[----:B------:R-:W-:Y:S01]  /*13e0*/  VIADD R23, R16, 0x20 ;  /* 0x0000002010177836 */ /* 0x000fe20000000000 */
[----:B-1----:R-:W-:Y:S01]  /*13f0*/  SHF.L.U64.HI R4, R211, 0x1, R18 ;  /* 0x00000001d3047819 */ /* 0x002fe20000010212 */
[----:B------:R-:W-:Y:S01]  /*1400*/  STL [R1+0x28], R8 ;  /* 0x0000280801007387 */ /* 0x000fe20000100800 */
[----:B------:R-:W-:Y:S01]  /*1410*/  SHF.R.S32.HI R32, RZ, 0x1f, R32 ;  /* 0x0000001fff207819 */ /* 0x000fe20000011420 */
[C---:B------:R-:W-:Y:S01]  /*1420*/  VIADD R41, R197.reuse, 0x8 ;  /* 0x00000008c5297836 */ /* 0x040fe20000000000 */
[----:B--2---:R-:W-:Y:S01]  /*1430*/  SHF.L.U64.HI R0, R212, 0x1, R27 ;  /* 0x00000001d4007819 */ /* 0x004fe2000001021b */
[C---:B------:R-:W-:Y:S01]  /*1440*/  VIADD R40, R197.reuse, 0x10 ;  /* 0x00000010c5287836 */ /* 0x040fe20000000000 */
[----:B------:R-:W-:Y:S01]  /*1450*/  SHF.R.S32.HI R31, RZ, 0x1f, R31 ;  /* 0x0000001fff1f7819 */ /* 0x000fe2000001141f */
[C---:B------:R-:W-:Y:S01]  /*1460*/  VIADD R39, R197.reuse, 0x18 ;  /* 0x00000018c5277836 */ /* 0x040fe20000000000 */
[----:B------:R-:W-:Y:S01]  /*1470*/  SHF.R.S32.HI R30, RZ, 0x1f, R30 ;  /* 0x0000001fff1e7819 */ /* 0x000fe2000001141e */
[----:B------:R0:W-:Y:S01]  /*1480*/  STL [R1+0x2c], R0 ;  /* 0x00002c0001007387 */ /* 0x0001e20000100800 */
[----:B------:R-:W-:Y:S01]  /*1490*/  SHF.R.S32.HI R28, RZ, 0x1f, R28 ;  /* 0x0000001fff1c7819 */ /* 0x000fe2000001141c */
[C---:B------:R-:W-:Y:S01]  /*14a0*/  VIADD R38, R197.reuse, 0x20 ;  /* 0x00000020c5267836 */ /* 0x040fe20000000000 */
[----:B------:R-:W-:Y:S01]  /*14b0*/  SHF.R.S32.HI R26, RZ, 0x1f, R26 ;  /* 0x0000001fff1a7819 */ /* 0x000fe2000001141a */
[----:B------:R1:W-:Y:S01]  /*14c0*/  STL [R1+0x30], R4 ;  /* 0x0000300401007387 */ /* 0x0003e20000100800 */
[----:B------:R-:W-:Y:S01]  /*14d0*/  SHF.R.S32.HI R24, RZ, 0x1f, R24 ;  /* 0x0000001fff187819 */ /* 0x000fe20000011418 */
[----:B------:R-:W-:Y:S01]  /*14e0*/  VIADD R37, R197, 0x28 ;  /* 0x00000028c5257836 */ /* 0x000fe20000000000 */
[----:B------:R-:W-:Y:S01]  /*14f0*/  SEL R203, R203, 0xffffffe0, !P1 ;  /* 0xffffffe0cbcb7807 */ /* 0x000fe20004800000 */
        /* <DEDUP_REMOVED lines=57> */
[----:B------:R-:W-:Y:S01]  /*1890*/  IMAD.MOV.U32 R5, RZ, RZ, R17 ;  /* 0x000000ffff057224 */ /* 0x000fe200078e0011 */
[----:B------:R-:W-:Y:S01]  /*18a0*/  SHF.R.S32.HI R17, RZ, 0x1f, R16 ;  /* 0x0000001fff117819 */ /* 0x000fe20000011410 */
[----:B------:R-:W-:Y:S01]  /*18b0*/  IMAD.MOV.U32 R7, RZ, RZ, R19 ;  /* 0x000000ffff077224 */ /* 0x000fe200078e0013 */
[----:B------:R-:W-:Y:S01]  /*18c0*/  SHF.R.S32.HI R14, RZ, 0x1f, R14 ;  /* 0x0000001fff0e7819 */ /* 0x000fe2000001140e */
[----:B------:R-:W-:Y:S01]  /*18d0*/  IMAD.IADD R204, R204, 0x1, R203 ;  /* 0x00000001cccc7824 */ /* 0x000fe200078e02cb */
[----:B------:R-:W-:Y:S01]  /*18e0*/  SHF.R.S32.HI R13, RZ, 0x1f, R13 ;  /* 0x0000001fff0d7819 */ /* 0x000fe2000001140d */
[----:B------:R-:W-:Y:S01]  /*18f0*/  IMAD.MOV.U32 R19, RZ, RZ, RZ ;  /* 0x000000ffff137224 */ /* 0x000fe200078e00ff */
[----:B------:R-:W-:Y:S01]  /*1900*/  SHF.R.S32.HI R12, RZ, 0x1f, R12 ;  /* 0x0000001fff0c7819 */ /* 0x000fe2000001140c */
[----:B------:R-:W-:Y:S01]  /*1910*/  VIADD R196, R186, 0x10 ;  /* 0x00000010bac47836 */ /* 0x000fe20000000000 */
[----:B------:R-:W-:Y:S01]  /*1920*/  SHF.R.S32.HI R10, RZ, 0x1f, R10 ;  /* 0x0000001fff0a7819 */ /* 0x000fe2000001140a */
[----:B------:R-:W-:Y:S01]  /*1930*/  IMAD R208, R208, 0x8, R191 ;  /* 0x00000008d0d07824 */ /* 0x000fe200078e02bf */
[----:B------:R-:W-:Y:S01]  /*1940*/  SHF.R.S32.HI R8, RZ, 0x1f, R8 ;  /* 0x0000001fff087819 */ /* 0x000fe20000011408 */
[----:B------:R-:W-:Y:S01]  /*1950*/  IMAD.IADD R203, R203, 0x1, R202 ;  /* 0x00000001cbcb7824 */ /* 0x000fe200078e02ca */
[----:B------:R-:W-:-:S02]  /*1960*/  SHF.R.S32.HI R3, RZ, 0x1f, R4 ;  /* 0x0000001fff037819 */ /* 0x000fc40000011404 */
[----:B------:R-:W-:-:S07]  /*1970*/  SHF.R.S32.HI R0, RZ, 0x1f, R0 ;  /* 0x0000001fff007819 */ /* 0x000fce0000011400 */
.L_x_8035:
[----:B0--34-:R-:W0:Y:S01]  /*1980*/  LDC.64 R8, c[0x0][0xc88] ;  /* 0x00032200ff087b82 */ /* 0x019e220000000a00 */
        /* <DEDUP_REMOVED lines=12> */
[----:B------:R-:W-:Y:S01]  /*1a50*/  ISETP.NE.AND.EX P1, PT, RZ, UR9, PT, P1 ;  /* 0x00000009ff007c0c */ /* 0x000fe2000bf25310 */
[C---:B--2---:R-:W-:Y:S01]  /*1a60*/  IMAD.SHL.U32 R28, R26.reuse, 0x4, RZ ;  /* 0x000000041a1c7824 */ /* 0x044fe200078e00ff */
[----:B------:R-:W-:Y:S01]  /*1a70*/  SHF.R.S32.HI R0, RZ, 0x1f, R26 ;  /* 0x0000001fff007819 */ /* 0x000fe2000001141a */
[----:B------:R-:W-:Y:S04]  /*1a80*/  STL [R1+0x3c], R26 ;  /* 0x00003c1a01007387 */ /* 0x000fe80000100800 */
[C---:B-1----:R-:W-:Y:S02]  /*1a90*/  @P2 LEA R10, P3, R26.reuse, UR4, 0x2 ;  /* 0x000000041a0a2c11 */ /* 0x042fe4000f8610ff */
[--C-:B------:R-:W-:Y:S01]  /*1aa0*/  SHF.L.U64.HI R27, R26, 0x2, R0.reuse ;  /* 0x000000021a1b7819 */ /* 0x100fe20000010200 */
[----:B------:R0:W-:Y:S01]  /*1ab0*/  STL [R1+0x50], R0 ;  /* 0x0000500001007387 */ /* 0x0001e20000100800 */
[----:B------:R-:W-:Y:S01]  /*1ac0*/  IADD3 R8, P4, R28, UR6, RZ ;  /* 0x000000061c087c10 */ /* 0x000fe2000ff9e0ff */
[----:B------:R-:W-:Y:S01]  /*1ad0*/  ULDC UR4, c[0x0][0x288] ;  /* 0x0000a20000047ab9 */ /* 0x000fe20000000800 */
[----:B------:R-:W-:Y:S01]  /*1ae0*/  @P2 LEA.HI.X R11, R26, UR5, R0, 0x2, P3 ;  /* 0x000000051a0b2c11 */ /* 0x000fe200098f1400 */
[----:B------:R1:W-:Y:S01]  /*1af0*/  STL [R1+0x40], R28 ;  /* 0x0000401c01007387 */ /* 0x0003e20000100800 */
[----:B------:R-:W-:Y:S01]  /*1b00*/  IADD3.X R9, R27, UR7, RZ, P4, !PT ;  /* 0x000000071b097c10 */ /* 0x000fe2000a7fe4ff */
[----:B------:R-:W-:Y:S01]  /*1b10*/  IMAD.U32 R198, RZ, RZ, UR4 ;  /* 0x00000004ffc67e24 */ /* 0x000fe2000f8e00ff */
[----:B------:R-:W-:Y:S01]  /*1b20*/  ULDC.64 UR4, c[0x0][0x418] ;  /* 0x0001060000047ab9 */ /* 0x000fe20000000a00 */
[----:B------:R1:W-:Y:S04]  /*1b30*/  STL [R1+0x44], R27 ;  /* 0x0000441b01007387 */ /* 0x0003e80000100800 */
[----:B------:R-:W5:Y:S01]  /*1b40*/  @P0 LDG.E R24, desc[UR42][R8.64] ;  /* 0x0000002a08180981 */ /* 0x000f62000c1e1900 */
[----:B------:R-:W-:-:S03]  /*1b50*/  UISETP.NE.U32.AND UP0, UPT, UR4, URZ, UPT ;  /* 0x0000003f0400728c */ /* 0x000fc6000bf05070 */
[----:B------:R2:W5:Y:S01]  /*1b60*/  @P2 LDG.E R4, desc[UR42][R10.64] ;  /* 0x0000002a0a042981 */ /* 0x000562000c1e1900 */
[----:B------:R-:W-:Y:S01]  /*1b70*/  UISETP.NE.AND.EX UP0, UPT, UR5, URZ, UPT, UP0 ;  /* 0x0000003f0500728c */ /* 0x000fe2000bf05300 */
[----:B------:R-:W-:Y:S01]  /*1b80*/  ULDC UR4, c[0x0][0x424] ;  /* 0x0001090000047ab9 */ /* 0x000fe20000000800 */
[----:B------:R-:W-:Y:S02]  /*1b90*/  LOP3.LUT R3, R6, 0xff000000, RZ, 0xc0, !PT ;  /* 0xff00000006037812 */ /* 0x000fe400078ec0ff */
[----:B--2---:R-:W-:Y:S01]  /*1ba0*/  @P1 IADD3 R10, P2, R28, UR8, RZ ;  /* 0x000000081c0a1c10 */ /* 0x004fe2000ff5e0ff */
[----:B------:R-:W-:Y:S01]  /*1bb0*/  USEL UR4, UR4, 0x1, UP0 ;  /* 0x0000000104047887 */ /* 0x000fe20008000000 */
[----:B------:R-:W-:Y:S02]  /*1bc0*/  ULDC UR5, c[0x0][0x2f0] ;  /* 0x0000bc0000057ab9 */ /* 0x000fe40000000800 */
[----:B------:R-:W-:Y:S01]  /*1bd0*/  @P1 IADD3.X R11, R27, UR9, RZ, P2, !PT ;  /* 0x000000091b0b1c10 */ /* 0x000fe200097fe4ff */
[----:B------:R-:W-:-:S02]  /*1be0*/  ULDC.64 UR8, c[0x0][0xa20] ;  /* 0x0002880000087ab9 */ /* 0x000fc40000000a00 */
[----:B------:R-:W-:Y:S01]  /*1bf0*/  ISETP.NE.U32.AND P2, PT, RZ, UR8, PT ;  /* 0x00000008ff007c0c */ /* 0x000fe2000bf45070 */
[----:B------:R-:W-:Y:S01]  /*1c00*/  UIMAD UR4, UR4, UR5, URZ ;  /* 0x00000005040472a4 */ /* 0x000fe2000f8e023f */
[C---:B0-----:R-:W-:Y:S01]  /*1c10*/  LOP3.LUT R0, R6.reuse, 0xff0000, RZ, 0xc0, !PT ;  /* 0x00ff000006007812 */ /* 0x041fe200078ec0ff */
[----:B------:R0:W5:Y:S01]  /*1c20*/  @P1 LDG.E R198, desc[UR42][R10.64] ;  /* 0x0000002a0ac61981 */ /* 0x000162000c1e1900 */
[----:B------:R-:W-:Y:S01]  /*1c30*/  SHF.R.U32.HI R3, RZ, 0x8, R3 ;  /* 0x00000008ff037819 */ /* 0x000fe20000011603 */
[----:B------:R-:W-:Y:S01]  /*1c40*/  ULDC UR5, c[0x0][0x348] ;  /* 0x0000d20000057ab9 */ /* 0x000fe20000000800 */
[----:B------:R-:W-:Y:S02]  /*1c50*/  ISETP.NE.AND.EX P2, PT, RZ, UR9, PT, P2 ;  /* 0x00000009ff007c0c */ /* 0x000fe4000bf45320 */
[----:B------:R-:W-:Y:S02]  /*1c60*/  LOP3.LUT R185, R6, 0xffff, RZ, 0xc0, !PT ;  /* 0x0000ffff06b97812 */ /* 0x000fe400078ec0ff */
[----:B0-----:R-:W-:Y:S01]  /*1c70*/  LEA.HI R10, R0, R3, RZ, 0x10 ;  /* 0x00000003000a7211 */ /* 0x001fe200078f80ff */
[----:B-1----:R-:W-:Y:S08]  /*1c80*/  @P1 BRA `(.L_x_7880) ;  /* 0x0000000000241947 */ /* 0x002ff00003800000 */
        /* <DEDUP_REMOVED lines=9> */
.L_x_7880:
[----:B------:R-:W-:Y:S02]  /*1d20*/  IMAD.U32 R34, RZ, RZ, UR5 ;  /* 0x00000005ff227e24 */ /* 0x000fe4000f8e00ff */
[----:B------:R-:W-:Y:S01]  /*1d30*/  IMAD.U32 R25, RZ, RZ, UR4 ;  /* 0x00000004ff197e24 */ /* 0x000fe2000f8e00ff */
[----:B------:R-:W-:Y:S06]  /*1d40*/  @!P2 BRA `(.L_x_7881) ;  /* 0x000000000010a947 */ /* 0x000fec0003800000 */
[----:B------:R-:W-:-:S04]  /*1d50*/  IADD3 R6, P0, R28, UR8, RZ ;  /* 0x000000081c067c10 */ /* 0x000fc8000ff1e0ff */
[----:B------:R-:W-:-:S05]  /*1d60*/  IADD3.X R7, R27, UR9, RZ, P0, !PT ;  /* 0x000000091b077c10 */ /* 0x000fca00087fe4ff */
[----:B------:R0:W5:Y:S01]  /*1d70*/  LDG.E R25, desc[UR42][R6.64] ;  /* 0x0000002a06197981 */ /* 0x000162000c1e1900 */
[----:B------:R-:W-:Y:S05]  /*1d80*/  BRA `(.L_x_7882) ;  /* 0x0000000000107947 */ /* 0x000fea0003800000 */
.L_x_7881:
[----:B------:R-:W-:Y:S05]  /*1d90*/  @!P0 BRA `(.L_x_7882) ;  /* 0x00000000000c8947 */ /* 0x000fea0003800000 */
[----:B------:R-:W2:Y:S04]  /*1da0*/  LDG.E R0, desc[UR42][R8.64] ;  /* 0x0000002a08007981 */ /* 0x000ea8000c1e1900 */
[----:B------:R-:W2:Y:S02]  /*1db0*/  LDG.E R25, desc[UR42][R8.64+0x4] ;  /* 0x0000042a08197981 */ /* 0x000ea4000c1e1900 */
[----:B--2---:R-:W-:-:S07]  /*1dc0*/  IMAD.IADD R25, R25, 0x1, -R0 ;  /* 0x0000000119197824 */ /* 0x004fce00078e0a00 */
.L_x_7882:
        /* <DEDUP_REMOVED lines=12> */
[----:B0-----:R-:W-:-:S04]  /*1e90*/  @P1 IADD3 R6, P2, R28, UR4, RZ ;  /* 0x000000041c061c10 */ /* 0x001fc8000ff5e0ff */
[----:B------:R-:W-:-:S05]  /*1ea0*/  @P1 IADD3.X R7, R27, UR5, RZ, P2, !PT ;  /* 0x000000051b071c10 */ /* 0x000fca00097fe4ff */
[----:B------:R0:W5:Y:S01]  /*1eb0*/  @P1 LDG.E R152, desc[UR42][R6.64] ;  /* 0x0000002a06981981 */ /* 0x000162000c1e1900 */
[----:B-1----:R-:W-:Y:S01]  /*1ec0*/  ISETP.NE.AND P1, PT, R8, 0x1, PT ;  /* 0x000000010800780c */ /* 0x002fe20003f25270 */
[----:B------:R-:W-:Y:S01]  /*1ed0*/  IMAD.SHL.U32 R199, R5, 0x40, RZ ;  /* 0x0000004005c77824 */ /* 0x000fe200078e00ff */
[----:B------:R-:W-:Y:S01]  /*1ee0*/  LOP3.LUT R13, R10, 0xff, RZ, 0xc0, !PT ;  /* 0x000000ff0a0d7812 */ /* 0x000fe200078ec0ff */
[----:B------:R-:W-:Y:S01]  /*1ef0*/  IMAD.IADD R11, R25, 0x1, -R4 ;  /* 0x00000001190b7824 */ /* 0x000fe200078e0a04 */
[----:B------:R-:W-:Y:S01]  /*1f00*/  SHF.R.U32.HI R12, RZ, 0x10, R10 ;  /* 0x00000010ff0c7819 */ /* 0x000fe2000001160a */
[----:B------:R-:W-:Y:S01]  /*1f10*/  VIADD R5, R199, 0x3f ;  /* 0x0000003fc7057836 */ /* 0x000fe20000000000 */
[----:B------:R-:W-:Y:S01]  /*1f20*/  BSSY B0, `(.L_x_7883) ;  /* 0x0000033000007945 */ /* 0x000fe20003800000 */
[----:B------:R0:W-:Y:S04]  /*1f30*/  STL [R1+0x48], R13 ;  /* 0x0000480d01007387 */ /* 0x0001e80000100800 */
[----:B------:R0:W-:Y:S02]  /*1f40*/  STL [R1+0x38], R12 ;  /* 0x0000380c01007387 */ /* 0x0001e40000100800 */
[----:B------:R-:W1:Y:S08]  /*1f50*/  @P1 LDC R8, c[0x0][0x44c] ;  /* 0x00011300ff081b82 */ /* 0x000e700000000800 */
[----:B------:R-:W3:Y:S01]  /*1f60*/  @P1 LDC R9, c[0x0][0x450] ;  /* 0x00011400ff091b82 */ /* 0x000ee20000000800 */
[----:B--2---:R-:W-:-:S02]  /*1f70*/  @P0 IMAD.IADD R34, R3, 0x1, -R0 ;  /* 0x0000000103220824 */ /* 0x004fc400078e0a00 */
[----:B-1----:R-:W-:-:S04]  /*1f80*/  @P1 IMAD.HI.U32 R0, R5, R8, RZ ;  /* 0x0000000805001227 */ /* 0x002fc800078e00ff */
[----:B------:R-:W-:Y:S01]  /*1f90*/  IMAD.IADD R200, R11, 0x1, R34 ;  /* 0x000000010bc87824 */ /* 0x000fe200078e0222 */
[----:B---3--:R-:W-:-:S03]  /*1fa0*/  @P1 SHF.R.U32.HI R5, RZ, R9, R0 ;  /* 0x00000009ff051219 */ /* 0x008fc60000011600 */
[C---:B------:R-:W-:Y:S01]  /*1fb0*/  VIADD R0, R200.reuse, 0x3f ;  /* 0x0000003fc8007836 */ /* 0x040fe20000000000 */
[----:B------:R-:W-:-:S04]  /*1fc0*/  IADD3 R38, R200, 0x40, -R198 ;  /* 0x00000040c8267810 */ /* 0x000fc80007ffe8c6 */
[----:B------:R-:W-:Y:S01]  /*1fd0*/  SHF.R.S32.HI R3, RZ, 0x1f, R0 ;  /* 0x0000001fff037819 */ /* 0x000fe20000011400 */
[----:B------:R-:W-:-:S03]  /*1fe0*/  IMAD.IADD R5, R38, 0x1, R5 ;  /* 0x0000000126057824 */ /* 0x000fc600078e0205 */
[----:B------:R-:W-:Y:S01]  /*1ff0*/  LEA.HI R3, R3, R0, RZ, 0x6 ;  /* 0x0000000003037211 */ /* 0x000fe200078f30ff */
[----:B------:R-:W-:Y:S01]  /*2000*/  IMAD.MOV.U32 R0, RZ, RZ, RZ ;  /* 0x000000ffff007224 */ /* 0x000fe200078e00ff */
[----:B------:R-:W-:Y:S02]  /*2010*/  SHF.R.S32.HI R4, RZ, 0x1f, R5 ;  /* 0x0000001fff047819 */ /* 0x000fe40000011405 */
[----:B------:R-:W-:Y:S02]  /*2020*/  SHF.R.S32.HI R37, RZ, 0x6, R3 ;  /* 0x00000006ff257819 */ /* 0x000fe40000011403 */
[----:B------:R-:W-:-:S04]  /*2030*/  LEA.HI R4, R4, R5, RZ, 0x6 ;  /* 0x0000000504047211 */ /* 0x000fc800078f30ff */
[----:B------:R-:W-:-:S04]  /*2040*/  SHF.R.S32.HI R4, RZ, 0x6, R4 ;  /* 0x00000006ff047819 */ /* 0x000fc80000011404 */
[----:B------:R-:W-:-:S04]  /*2050*/  VIMNMX R9, R37, R4, PT ;  /* 0x0000000425097248 */ /* 0x000fc80003fe0100 */
[----:B------:R-:W-:-:S13]  /*2060*/  ISETP.GE.AND P0, PT, R9, 0x1, PT ;  /* 0x000000010900780c */ /* 0x000fda0003f06270 */
        /* <DEDUP_REMOVED lines=30> */
.L_x_7884:
[----:B------:R-:W-:Y:S05]  /*2250*/  BSYNC B0 ;  /* 0x0000000000007941 */ /* 0x000fea0003800000 */
.L_x_7883:
        /* <DEDUP_REMOVED lines=36> */
.L_x_7887:
[----:B------:R-:W-:Y:S05]  /*24a0*/  BSYNC B6 ;  /* 0x0000000000067941 */ /* 0x000fea0003800000 */
.L_x_7886:
        /* <DEDUP_REMOVED lines=20> */
.L_x_7889:
[----:B------:R-:W-:Y:S05]  /*25f0*/  BSYNC B6 ;  /* 0x0000000000067941 */ /* 0x000fea0003800000 */
.L_x_7888:
        /* <DEDUP_REMOVED lines=15> */
[-C--:B-1----:R-:W-:Y:S01]  /*26f0*/  IMAD.WIDE.U32 R20, R190, R6.reuse, R186 ;  /* 0x00000006be147225 */ /* 0x082fe200078e00ba */
[----:B------:R-:W-:Y:S02]  /*2700*/  LOP3.LUT R42, R42, 0x1c0, RZ, 0xc0, !PT ;  /* 0x000001c02a2a7812 */ /* 0x000fe400078ec0ff */
[C---:B------:R-:W-:Y:S01]  /*2710*/  ISETP.GE.AND P2, PT, R16.reuse, UR4, PT ;  /* 0x0000000410007c0c */ /* 0x040fe2000bf46270 */
[----:B0-----:R-:W-:Y:S01]  /*2720*/  VIADD R8, R3, 0xffffff80 ;  /* 0xffffff8003087836 */ /* 0x001fe20000000000 */
[----:B--2---:R-:W-:Y:S01]  /*2730*/  ISETP.GE.AND P0, PT, R16, R47, PT ;  /* 0x0000002f1000720c */ /* 0x004fe20003f06270 */
[-C--:B------:R-:W-:Y:S01]  /*2740*/  IMAD R3, R9, R6.reuse, RZ ;  /* 0x0000000609037224 */ /* 0x080fe200078e02ff */
[----:B------:R-:W-:Y:S01]  /*2750*/  SHF.R.U32.HI R44, RZ, 0x3, R42 ;  /* 0x00000003ff2c7819 */ /* 0x000fe2000001162a */
[----:B------:R-:W-:Y:S01]  /*2760*/  IMAD.WIDE.U32 R28, R190, R6, R16 ;  /* 0x00000006be1c7225 */ /* 0x000fe200078e0010 */
[----:B----4-:R-:W0:Y:S01]  /*2770*/  LDC.64 R4, c[0x0][0x408] ;  /* 0x00010200ff047b82 */ /* 0x010e220000000a00 */
[----:B------:R-:W-:-:S02]  /*2780*/  SHF.R.S32.HI R13, RZ, 0x1f, R8 ;  /* 0x0000001fff0d7819 */ /* 0x000fc40000011408 */
[----:B------:R-:W-:Y:S01]  /*2790*/  IMAD R11, R190, R7, R3 ;  /* 0x00000007be0b7224 */ /* 0x000fe200078e0203 */
[----:B------:R-:W-:Y:S01]  /*27a0*/  SHF.L.U64.HI R40, R6, 0x6, R7 ;  /* 0x0000000606287819 */ /* 0x000fe20000010207 */
[----:B------:R-:W-:Y:S01]  /*27b0*/  IMAD.IADD R3, R24, 0x1, R25 ;  /* 0x0000000118037824 */ /* 0x000fe200078e0219 */
[----:B------:R-:W-:Y:S01]  /*27c0*/  LEA.HI R13, R13, R8, RZ, 0x2 ;  /* 0x000000080d0d7211 */ /* 0x000fe200078f10ff */
[----:B------:R-:W-:Y:S01]  /*27d0*/  IMAD.IADD R21, R21, 0x1, R11 ;  /* 0x0000000115157824 */ /* 0x000fe200078e020b */
[----:B------:R-:W-:Y:S01]  /*27e0*/  ISETP.GE.AND P1, PT, R23, UR4, PT ;  /* 0x0000000417007c0c */ /* 0x000fe2000bf26270 */
[----:B------:R-:W-:Y:S01]  /*27f0*/  IMAD.IADD R29, R11, 0x1, R29 ;  /* 0x000000010b1d7824 */ /* 0x000fe200078e021d */
[----:B------:R-:W-:Y:S01]  /*2800*/  LOP3.LUT R13, R13, 0xfffffffc, RZ, 0xc0, !PT ;  /* 0xfffffffc0d0d7812 */ /* 0x000fe200078ec0ff */
[-C--:B-----5:R-:W-:Y:S01]  /*2810*/  IMAD.WIDE.U32 R20, R152, R6.reuse, R20 ;  /* 0x0000000698147225 */ /* 0x0a0fe200078e0014 */
[----:B------:R-:W-:Y:S02]  /*2820*/  SHF.R.S32.HI R11, RZ, 0x1f, R152 ;  /* 0x0000001fff0b7819 */ /* 0x000fe40000011498 */
[----:B------:R-:W-:Y:S01]  /*2830*/  P2R R60, PR, RZ, 0x4 ;  /* 0x00000004ff3c7803 */ /* 0x000fe20000000000 */
[----:B------:R-:W-:Y:S01]  /*2840*/  IMAD.IADD R49, R8, 0x1, -R13 ;  /* 0x0000000108317824 */ /* 0x000fe200078e0a0d */
[----:B---3--:R-:W-:Y:S01]  /*2850*/  LEA.HI R46, R46, 0x8, RZ, 0x19 ;  /* 0x000000082e2e7811 */ /* 0x008fe200078fc8ff */
[----:B------:R-:W-:-:S02]  /*2860*/  IMAD R10, R11, R6, RZ ;  /* 0x000000060b0a7224 */ /* 0x000fc400078e02ff */
[----:B------:R-:W-:-:S04]  /*2870*/  IMAD.WIDE.U32 R28, R152, R6, R28 ;  /* 0x00000006981c7225 */ /* 0x000fc800078e001c */
[----:B------:R-:W-:Y:S01]  /*2880*/  IMAD R51, R152, R7, R10 ;  /* 0x0000000798337224 */ /* 0x000fe200078e020a */
[----:B0-----:R-:W-:Y:S01]  /*2890*/  SHF.L.U64.HI R43, R4, 0x6, R5 ;  /* 0x00000006042b7819 */ /* 0x001fe20000010205 */
[-C--:B------:R-:W-:Y:S02]  /*28a0*/  IMAD R9, R9, R4.reuse, RZ ;  /* 0x0000000409097224 */ /* 0x080fe400078e02ff */
[-C--:B------:R-:W-:Y:S02]  /*28b0*/  IMAD R11, R11, R4.reuse, RZ ;  /* 0x000000040b0b7224 */ /* 0x080fe400078e02ff */
[-C--:B------:R-:W-:Y:S01]  /*28c0*/  IMAD R13, R190, R5.reuse, R9 ;  /* 0x00000005be0d7224 */ /* 0x080fe200078e0209 */
[----:B------:R-:W-:Y:S01]  /*28d0*/  SEL R9, R47, RZ, P0 ;  /* 0x000000ff2f097207 */ /* 0x000fe20000000000 */
[----:B------:R-:W-:Y:S01]  /*28e0*/  IMAD R11, R152, R5, R11 ;  /* 0x00000005980b7224 */ /* 0x000fe200078e020b */
[----:B------:R-:W-:Y:S01]  /*28f0*/  LOP3.LUT R5, R42, 0x18, R16, 0xf8, !PT ;  /* 0x000000182a057812 */ /* 0x000fe200078ef810 */
[----:B------:R-:W-:-:S03]  /*2900*/  IMAD.WIDE.U32 R30, R190, R4, R186 ;  /* 0x00000004be1e7225 */ /* 0x000fc600078e00ba */
[----:B------:R-:W-:Y:S01]  /*2910*/  LOP3.LUT R5, R5, R44, RZ, 0x3c, !PT ;  /* 0x0000002c05057212 */ /* 0x000fe200078e3cff */
[----:B------:R-:W-:Y:S02]  /*2920*/  IMAD.IADD R9, R16, 0x1, R9 ;  /* 0x0000000110097824 */ /* 0x000fe400078e0209 */
[----:B------:R-:W-:-:S03]  /*2930*/  IMAD.WIDE.U32 R32, R190, R4, R16 ;  /* 0x00000004be207225 */ /* 0x000fc600078e0010 */
[----:B------:R-:W-:Y:S01]  /*2940*/  SHF.R.S32.HI R8, RZ, 0x1f, R9 ;  /* 0x0000001fff087819 */ /* 0x000fe20000011409 */
[----:B------:R-:W-:Y:S02]  /*2950*/  IMAD R48, R206, 0x200, R5 ;  /* 0x00000200ce307824 */ /* 0x000fe400078e0205 */
[----:B------:R-:W-:Y:S01]  /*2960*/  IMAD.IADD R31, R31, 0x1, R13 ;  /* 0x000000011f1f7824 */ /* 0x000fe200078e020d */
[----:B------:R-:W-:Y:S01]  /*2970*/  LEA.HI R39, R8, R9, RZ, 0x3 ;  /* 0x0000000908277211 */ /* 0x000fe200078f18ff */
[----:B------:R-:W-:Y:S02]  /*2980*/  IMAD.IADD R33, R13, 0x1, R33 ;  /* 0x000000010d217824 */ /* 0x000fe400078e0221 */
[-C--:B------:R-:W-:Y:S01]  /*2990*/  IMAD.WIDE.U32 R30, R152, R4.reuse, R30 ;  /* 0x00000004981e7225 */ /* 0x080fe200078e001e */
[----:B------:R-:W-:Y:S02]  /*29a0*/  LOP3.LUT R5, R42, 0x38, R39, 0xf8, !PT ;  /* 0x000000382a057812 */ /* 0x000fe400078ef827 */
[----:B------:R-:W-:Y:S01]  /*29b0*/  LOP3.LUT R53, R39, 0xfffffff8, RZ, 0xc0, !PT ;  /* 0xfffffff827357812 */ /* 0x000fe200078ec0ff */
[----:B------:R-:W-:Y:S01]  /*29c0*/  IMAD.WIDE.U32 R32, R152, R4, R32 ;  /* 0x0000000498207225 */ /* 0x000fe200078e0020 */
[----:B------:R-:W-:-:S02]  /*29d0*/  LOP3.LUT R5, R5, R44, RZ, 0x3c, !PT ;  /* 0x0000002c05057212 */ /* 0x000fc400078e3cff */
[----:B------:R-:W-:Y:S01]  /*29e0*/  SHF.R.S32.HI R58, RZ, 0x1f, R53 ;  /* 0x0000001fff3a7819 */ /* 0x000fe20000011435 */
        /* <DEDUP_REMOVED lines=10> */
.L_x_7922:
        /* <DEDUP_REMOVED lines=91> */
.L_x_7894:
[----:B------:R-:W-:Y:S05]  /*3040*/  BSYNC B1 ;  /* 0x0000000000017941 */ /* 0x000fea0003800000 */
.L_x_7893:
        /* <DEDUP_REMOVED lines=12> */
[----:B------:R-:W-:Y:S01]  /*3110*/  IMAD.MOV.U32 R4, RZ, RZ, R24 ;  /* 0x000000ffff047224 */ /* 0x000fe200078e0018 */
[----:B------:R-:W-:Y:S02]  /*3120*/  PRMT R77, R77, 0x5410, R5 ;  /* 0x000054104d4d7816 */ /* 0x000fe40000000005 */
[----:B------:R-:W-:Y:S02]  /*3130*/  PRMT R72, R6, 0x7610, R72 ;  /* 0x0000761006487816 */ /* 0x000fe40000000048 */
[----:B------:R-:W-:Y:S02]  /*3140*/  PRMT R76, R76, 0x5410, R4 ;  /* 0x000054104c4c7816 */ /* 0x000fe40000000004 */
[----:B------:R-:W-:Y:S01]  /*3150*/  PRMT R75, R7, 0x7610, R75 ;  /* 0x00007610074b7816 */ /* 0x000fe2000000004b */
[----:B------:R-:W-:Y:S06]  /*3160*/  @!P3 BRA `(.L_x_7895) ;  /* 0x000000000004b947 */ /* 0x000fec0003800000 */
[----:B------:R-:W-:Y:S01]  /*3170*/  BPT.TRAP 0x1 ;  /* 0x000000040000795c */ /* 0x000fe20000300000 */
.L_x_7895:
[----:B------:R-:W-:Y:S01]  /*3180*/  IMAD R61, R184, 0x8, R2 ;  /* 0x00000008b83d7824 */ /* 0x000fe200078e0202 */
[----:B------:R-:W-:Y:S01]  /*3190*/  SHF.L.U32 R68, R189, 0x1f, RZ ;  /* 0x0000001fbd447819 */ /* 0x000fe200000006ff */
[----:B------:R-:W-:Y:S03]  /*31a0*/  BSSY B1, `(.L_x_7896) ;  /* 0x0000003000017945 */ /* 0x000fe60003800000 */
[----:B------:R-:W0:Y:S02]  /*31b0*/  SYNCS.PHASECHK.TRANS64.TRYWAIT P5, [R61+URZ+0x28c90], R68 ;  /* 0x028c90443d0075a7 */ /* 0x000e2400080a017f */
[----:B0-----:R-:W-:Y:S05]  /*31c0*/  @!P5 BRA `(.L_x_7897) ;  /* 0x000001b80034d947 */ /* 0x001fea0003800000 */
.L_x_8168:
[----:B------:R-:W-:Y:S05]  /*31d0*/  BSYNC B1 ;  /* 0x0000000000017941 */ /* 0x000fea0003800000 */
.L_x_7896:
[----:B------:R-:W-:-:S03]  /*31e0*/  UMOV UR4, 0xffffffff ;  /* 0xffffffff00047882 */ /* 0x000fc60000000000 */
[----:B------:R-:W-:Y:S05]  /*31f0*/  BRA.DIV UR4, `(.L_x_7898) ;  /* 0x000001ba043c7947 */ /* 0x000fea000b800000 */
[----:B------:R1:W2:Y:S04]  /*3200*/  SHFL.IDX PT, R73, R14, RZ, 0x1c1f ;  /* 0x001c1fff0e497589 */ /* 0x0002a800000e0000 */
[----:B------:R-:W3:Y:S02]  /*3210*/  SHFL.IDX PT, R70, R70, RZ, 0x1c1f ;  /* 0x001c1fff46467589 */ /* 0x000ee400000e0000 */
.L_x_8172:
        /* <DEDUP_REMOVED lines=11> */
[----:B01----:R-:W-:Y:S01]  /*32d0*/  IMAD.U32 R14, R5, 0x10000, RZ ;  /* 0x00010000050e7824 */ /* 0x003fe200078e00ff */
[----:B------:R-:W-:Y:S02]  /*32e0*/  SHF.R.U64 R12, R26, 0x10, R27 ;  /* 0x000000101a0c7819 */ /* 0x000fe4000000121b */
[C---:B------:R-:W-:Y:S02]  /*32f0*/  PRMT R13, R72.reuse, 0x5410, R13 ;  /* 0x00005410480d7816 */ /* 0x040fe4000000000d */
[----:B------:R-:W-:Y:S02]  /*3300*/  SHF.R.U32.HI R26, RZ, 0x10, R27 ;  /* 0x00000010ff1a7819 */ /* 0x000fe4000001161b */
[----:B------:R-:W-:Y:S02]  /*3310*/  SHF.R.U32.HI R27, RZ, 0x10, R55 ;  /* 0x00000010ff1b7819 */ /* 0x000fe40000011637 */
[----:B------:R-:W-:-:S02]  /*3320*/  PRMT R12, R72, 0x5432, R12 ;  /* 0x00005432480c7816 */ /* 0x000fc4000000000c */
[----:B------:R-:W-:Y:S02]  /*3330*/  LOP3.LUT R15, R5, 0xffff0000, RZ, 0xc0, !PT ;  /* 0xffff0000050f7812 */ /* 0x000fe400078ec0ff */
[C---:B------:R-:W-:Y:S01]  /*3340*/  LOP3.LUT R55, R13.reuse, 0xffff0000, RZ, 0xc0, !PT ;  /* 0xffff00000d377812 */ /* 0x040fe200078ec0ff */
[----:B------:R-:W-:Y:S01]  /*3350*/  IMAD.U32 R13, R13, 0x10000, RZ ;  /* 0x000100000d0d7824 */ /* 0x000fe200078e00ff */
[C---:B------:R-:W-:Y:S01]  /*3360*/  LOP3.LUT R54, R12.reuse, 0xffff0000, RZ, 0xc0, !PT ;  /* 0xffff00000c367812 */ /* 0x040fe200078ec0ff */
[----:B------:R-:W-:Y:S01]  /*3370*/  IMAD.U32 R12, R12, 0x10000, RZ ;  /* 0x000100000c0c7824 */ /* 0x000fe200078e00ff */
[----:B------:R-:W-:Y:S01]  /*3380*/  PRMT R27, R75, 0x5410, R27 ;  /* 0x000054104b1b7816 */ /* 0x000fe2000000001b */
[----:B------:R-:W-:Y:S01]  /*3390*/  FMUL.FTZ R5, R15, R55 ;  /* 0x000000370f057220 */ /* 0x000fe20000410000 */
[----:B------:R-:W-:Y:S01]  /*33a0*/  PRMT R26, R75, 0x5432, R26 ;  /* 0x000054324b1a7816 */ /* 0x000fe2000000001a */
[----:B------:R-:W-:Y:S01]  /*33b0*/  FMUL.FTZ R72, R15, R54 ;  /* 0x000000360f487220 */ /* 0x000fe20000410000 */
[----:B------:R-:W-:-:S02]  /*33c0*/  IMAD.U32 R15, R6, 0x10000, RZ ;  /* 0x00010000060f7824 */ /* 0x000fc400078e00ff */
[----:B------:R-:W-:Y:S01]  /*33d0*/  FFMA.FTZ R5, R14, R54, -R5 ;  /* 0x000000360e057223 */ /* 0x000fe20000010805 */
[----:B------:R-:W-:Y:S01]  /*33e0*/  LOP3.LUT R54, R6, 0xffff0000, RZ, 0xc0, !PT ;  /* 0xffff000006367812 */ /* 0x000fe200078ec0ff */
[C---:B------:R-:W-:Y:S02]  /*33f0*/  IMAD.U32 R71, R27.reuse, 0x10000, RZ ;  /* 0x000100001b477824 */ /* 0x040fe400078e00ff */
[----:B------:R-:W-:Y:S01]  /*3400*/  FFMA.FTZ R14, R14, R55, R72 ;  /* 0x000000370e0e7223 */ /* 0x000fe20000010048 */
[----:B------:R-:W-:Y:S01]  /*3410*/  IMAD.U32 R55, R26, 0x10000, RZ ;  /* 0x000100001a377824 */ /* 0x000fe200078e00ff */
[----:B------:R-:W-:Y:S01]  /*3420*/  LOP3.LUT R27, R27, 0xffff0000, RZ, 0xc0, !PT ;  /* 0xffff00001b1b7812 */ /* 0x000fe200078ec0ff */
[----:B------:R-:W-:Y:S01]  /*3430*/  FMUL.FTZ R6, R54, R71 ;  /* 0x0000004736067220 */ /* 0x000fe20000410000 */
[----:B------:R-:W-:Y:S01]  /*3440*/  LOP3.LUT R26, R26, 0xffff0000, RZ, 0xc0, !PT ;  /* 0xffff00001a1a7812 */ /* 0x000fe200078ec0ff */
[----:B------:R-:W-:Y:S01]  /*3450*/  FMUL.FTZ R54, R54, R55 ;  /* 0x0000003736367220 */ /* 0x000fe20000410000 */
[----:B------:R-:W-:Y:S01]  /*3460*/  F2FP.BF16.F32.PACK_AB R5, R14, R5 ;  /* 0x000000050e05723e */ /* 0x000fe200000010ff */
[----:B------:R-:W-:Y:S01]  /*3470*/  FFMA.FTZ R6, R15, R55, -R6 ;  /* 0x000000370f067223 */ /* 0x000fe20000010806 */
[----:B------:R-:W-:Y:S01]  /*3480*/  LOP3.LUT R55, R7, 0xffff0000, RZ, 0xc0, !PT ;  /* 0xffff000007377812 */ /* 0x000fe200078ec0ff */
[----:B------:R-:W-:Y:S01]  /*3490*/  FFMA.FTZ R15, R15, R71, R54 ;  /* 0x000000470f0f7223 */ /* 0x000fe20000010036 */
[----:B------:R-:W-:-:S02]  /*34a0*/  IMAD.U32 R54, R7, 0x10000, RZ ;  /* 0x0001000007367824 */ /* 0x000fc400078e00ff */
[C---:B------:R-:W-:Y:S01]  /*34b0*/  IMAD.U32 R7, R4.reuse, 0x10000, RZ ;  /* 0x0001000004077824 */ /* 0x040fe200078e00ff */
[----:B------:R-:W-:Y:S01]  /*34c0*/  LOP3.LUT R4, R4, 0xffff0000, RZ, 0xc0, !PT ;  /* 0xffff000004047812 */ /* 0x000fe200078ec0ff */
[C---:B------:R-:W-:Y:S01]  /*34d0*/  FMUL.FTZ R71, R55.reuse, R27 ;  /* 0x0000001b37477220 */ /* 0x040fe20000410000 */
[----:B------:R-:W-:Y:S01]  /*34e0*/  FMUL.FTZ R72, R55, R26 ;  /* 0x0000001a37487220 */ /* 0x000fe20000410000 */
[----:B------:R-:W-:Y:S02]  /*34f0*/  F2FP.BF16.F32.PACK_AB R6, R15, R6 ;  /* 0x000000060f06723e */ /* 0x000fe400000010ff */
[----:B------:R-:W-:Y:S01]  /*3500*/  FFMA.FTZ R71, R54, R26, -R71 ;  /* 0x0000001a36477223 */ /* 0x000fe20000010847 */
[C---:B------:R-:W-:Y:S01]  /*3510*/  FMUL.FTZ R26, R4.reuse, R13 ;  /* 0x0000000d041a7220 */ /* 0x040fe20000410000 */
[-C--:B------:R-:W-:Y:S01]  /*3520*/  FMUL.FTZ R4, R4, R12.reuse ;  /* 0x0000000c04047220 */ /* 0x080fe20000410000 */
[----:B------:R-:W-:Y:S02]  /*3530*/  FFMA.FTZ R72, R54, R27, R72 ;  /* 0x0000001b36487223 */ /* 0x000fe40000010048 */
[C---:B------:R-:W-:Y:S01]  /*3540*/  FFMA.FTZ R26, R7.reuse, R12, -R26 ;  /* 0x0000000c071a7223 */ /* 0x040fe2000001081a */
[----:B------:R-:W-:-:S02]  /*3550*/  FFMA.FTZ R7, R7, R13, R4 ;  /* 0x0000000d07077223 */ /* 0x000fc40000010004 */
[----:B------:R-:W-:-:S03]  /*3560*/  F2FP.BF16.F32.PACK_AB R71, R72, R71 ;  /* 0x000000474847723e */ /* 0x000fc600000010ff */
[----:B------:R-:W-:Y:S02]  /*3570*/  F2FP.BF16.F32.PACK_AB R4, R7, R26 ;  /* 0x0000001a0704723e */ /* 0x000fe400000010ff */
[----:B------:R-:W-:-:S07]  /*3580*/  IMAD.MOV.U32 R7, RZ, RZ, R71 ;  /* 0x000000ffff077224 */ /* 0x000fce00078e0047 */
.L_x_7903:
[----:B------:R-:W-:Y:S05]  /*3590*/  BSYNC B2 ;  /* 0x0000000000027941 */ /* 0x000fea0003800000 */
.L_x_7902:
[----:B0-----:R4:W-:Y:S02]  /*35a0*/  ST.E.128 desc[UR42][R10.64], R4 ;  /* 0x000000040a007985 */ /* 0x0019e4000c101d2a */
.L_x_7901:
[----:B------:R-:W-:Y:S05]  /*35b0*/  BSYNC B1 ;  /* 0x0000000000017941 */ /* 0x000fea0003800000 */
.L_x_7900:
        /* <DEDUP_REMOVED lines=12> */
[----:B------:R-:W-:Y:S02]  /*3680*/  SHF.R.U64 R12, R24, 0x10, R25 ;  /* 0x00000010180c7819 */ /* 0x000fe40000001219 */
[----:B-1----:R-:W-:Y:S02]  /*3690*/  SHF.R.U64 R14, R8, 0x10, R9 ;  /* 0x00000010080e7819 */ /* 0x002fe40000001209 */
        /* <DEDUP_REMOVED lines=13> */
[----:B------:R-:W-:Y:S01]  /*3770*/  LOP3.LUT R13, R6, 0xffff0000, RZ, 0xc0, !PT ;  /* 0xffff0000060d7812 */ /* 0x000fe200078ec0ff */
        /* <DEDUP_REMOVED lines=29> */
.L_x_7905:
[----:B------:R-:W-:Y:S05]  /*3950*/  BSYNC B1 ;  /* 0x0000000000017941 */ /* 0x000fea0003800000 */
.L_x_7904:
[----:B--2---:R2:W-:Y:S01]  /*3960*/  ST.E.128 desc[UR42][R10.64], R4 ;  /* 0x000000040a007985 */ /* 0x0045e2000c101d2a */
[----:B------:R-:W-:Y:S05]  /*3970*/  BRA `(.L_x_7899) ;  /* 0x0000000c00a47947 */ /* 0x000fea0003800000 */
.L_x_7892:
        /* <DEDUP_REMOVED lines=45> */
.L_x_7906:
[----:B------:R-:W-:Y:S01]  /*3c50*/  IMAD R61, R184, 0x8, R2 ;  /* 0x00000008b83d7824 */ /* 0x000fe200078e0202 */
[----:B------:R-:W-:Y:S01]  /*3c60*/  SHF.L.U32 R68, R189, 0x1f, RZ ;  /* 0x0000001fbd447819 */ /* 0x000fe200000006ff */
[----:B------:R-:W-:Y:S03]  /*3c70*/  BSSY B1, `(.L_x_7907) ;  /* 0x0000003000017945 */ /* 0x000fe60003800000 */
[----:B------:R-:W0:Y:S02]  /*3c80*/  SYNCS.PHASECHK.TRANS64.TRYWAIT P6, [R61+URZ+0x28c90], R68 ;  /* 0x028c90443d0075a7 */ /* 0x000e2400080c017f */
[----:B0-----:R-:W-:Y:S05]  /*3c90*/  @!P6 BRA `(.L_x_7908) ;  /* 0x000001ac00e0e947 */ /* 0x001fea0003800000 */
.L_x_8173:
[----:B------:R-:W-:Y:S05]  /*3ca0*/  BSYNC B1 ;  /* 0x0000000000017941 */ /* 0x000fea0003800000 */
.L_x_7907:
[----:B------:R-:W-:-:S03]  /*3cb0*/  UMOV UR4, 0xffffffff ;  /* 0xffffffff00047882 */ /* 0x000fc60000000000 */
[----:B------:R-:W-:Y:S05]  /*3cc0*/  BRA.DIV UR4, `(.L_x_7909) ;  /* 0x000001ae04e87947 */ /* 0x000fea000b800000 */
[----:B------:R1:W2:Y:S04]  /*3cd0*/  SHFL.IDX PT, R69, R14, RZ, 0x1c1f ;  /* 0x001c1fff0e457589 */ /* 0x0002a800000e0000 */
[----:B------:R-:W3:Y:S02]  /*3ce0*/  SHFL.IDX PT, R70, R70, RZ, 0x1c1f ;  /* 0x001c1fff46467589 */ /* 0x000ee400000e0000 */
.L_x_8177:
        /* <DEDUP_REMOVED lines=23> */
[----:B------:R-:W-:Y:S02]  /*3e60*/  SHF.R.U32.HI R75, RZ, 0x10, R25 ;  /* 0x00000010ff4b7819 */ /* 0x000fe40000011619 */
[----:B-1----:R-:W-:Y:S02]  /*3e70*/  SHF.R.U32.HI R67, RZ, 0x10, R5 ;  /* 0x00000010ff437819 */ /* 0x002fe40000011605 */
[----:B------:R-:W-:Y:S01]  /*3e80*/  PRMT R75, R74, 0x5410, R75 ;  /* 0x000054104a4b7816 */ /* 0x000fe2000000004b */
[----:B--2---:R-:W-:Y:S01]  /*3e90*/  IMAD.U32 R74, R9, 0x10000, RZ ;  /* 0x00010000094a7824 */ /* 0x004fe200078e00ff */
[----:B------:R-:W-:Y:S01]  /*3ea0*/  PRMT R67, R73, 0x5410, R67 ;  /* 0x0000541049437816 */ /* 0x000fe20000000043 */
[----:B---3--:R-:W-:Y:S01]  /*3eb0*/  IMAD.U32 R73, R13, 0x10000, RZ ;  /* 0x000100000d497824 */ /* 0x008fe200078e00ff */
[C---:B------:R-:W-:Y:S01]  /*3ec0*/  LOP3.LUT R80, R75.reuse, 0xffff0000, RZ, 0xc0, !PT ;  /* 0xffff00004b507812 */ /* 0x040fe200078ec0ff */
[----:B------:R-:W-:Y:S01]  /*3ed0*/  IMAD.U32 R77, R75, 0x10000, RZ ;  /* 0x000100004b4d7824 */ /* 0x000fe200078e00ff */
[----:B------:R-:W-:Y:S01]  /*3ee0*/  LOP3.LUT R13, R13, 0xffff0000, RZ, 0xc0, !PT ;  /* 0xffff00000d0d7812 */ /* 0x000fe200078ec0ff */
[----:B------:R-:W-:Y:S01]  /*3ef0*/  IMAD.U32 R76, R67, 0x10000, RZ ;  /* 0x00010000434c7824 */ /* 0x000fe200078e00ff */
[----:B------:R-:W-:Y:S01]  /*3f00*/  LOP3.LUT R9, R9, 0xffff0000, RZ, 0xc0, !PT ;  /* 0xffff000009097812 */ /* 0x000fe200078ec0ff */
[CC--:B------:R-:W-:Y:S01]  /*3f10*/  FMUL.FTZ R79, R73.reuse, R77.reuse ;  /* 0x0000004d494f7220 */ /* 0x0c0fe20000410000 */
[----:B------:R-:W-:Y:S01]  /*3f20*/  SHF.R.U32.HI R75, RZ, 0x10, R7 ;  /* 0x00000010ff4b7819 */ /* 0x000fe20000011607 */
[----:B------:R-:W-:Y:S01]  /*3f30*/  FMUL.FTZ R78, R73, R76 ;  /* 0x0000004c494e7220 */ /* 0x000fe20000410000 */
[----:B------:R-:W-:Y:S01]  /*3f40*/  FMUL.FTZ R82, R13, R80 ;  /* 0x000000500d527220 */ /* 0x000fe20000410000 */
[----:B------:R-:W-:Y:S01]  /*3f50*/  FFMA.FTZ R76, R74, R76, -R79 ;  /* 0x0000004c4a4c7223 */ /* 0x000fe2000001084f */
[----:B------:R-:W-:Y:S01]  /*3f60*/  PRMT R75, R86, 0x5410, R75 ;  /* 0x00005410564b7816 */ /* 0x000fe2000000004b */
[----:B------:R-:W-:Y:S01]  /*3f70*/  FFMA.FTZ R74, R74, R77, R78 ;  /* 0x0000004d4a4a7223 */ /* 0x000fe2000001004e */
[----:B------:R-:W-:Y:S01]  /*3f80*/  LOP3.LUT R78, R67, 0xffff0000, RZ, 0xc0, !PT ;  /* 0xffff0000434e7812 */ /* 0x000fe200078ec0ff */
[----:B------:R-:W-:Y:S01]  /*3f90*/  IMAD.U32 R73, R15, 0x10000, RZ ;  /* 0x000100000f497824 */ /* 0x000fe200078e00ff */
[----:B------:R-:W-:-:S02]  /*3fa0*/  SHF.R.U32.HI R77, RZ, 0x10, R27 ;  /* 0x00000010ff4d7819 */ /* 0x000fc4000001161b */
[----:B------:R-:W-:Y:S01]  /*3fb0*/  SHF.R.U64 R25, R24, 0x10, R25 ;  /* 0x0000001018197819 */ /* 0x000fe20000001219 */
[-C--:B------:R-:W-:Y:S01]  /*3fc0*/  FMUL.FTZ R67, R13, R78.reuse ;  /* 0x0000004e0d437220 */ /* 0x080fe20000410000 */
[----:B------:R-:W-:Y:S01]  /*3fd0*/  PRMT R77, R83, 0x5410, R77 ;  /* 0x00005410534d7816 */ /* 0x000fe2000000004d */
[----:B------:R-:W-:Y:S01]  /*3fe0*/  FFMA.FTZ R13, R9, R78, -R82 ;  /* 0x0000004e090d7223 */ /* 0x000fe20000010852 */
[----:B------:R-:W-:Y:S02]  /*3ff0*/  IMAD.U32 R78, R75, 0x10000, RZ ;  /* 0x000100004b4e7824 */ /* 0x000fe400078e00ff */
[----:B------:R-:W-:Y:S01]  /*4000*/  FFMA.FTZ R9, R9, R80, R67 ;  /* 0x0000005009097223 */ /* 0x000fe20000010043 */
[----:B------:R-:W-:Y:S01]  /*4010*/  IMAD.U32 R67, R11, 0x10000, RZ ;  /* 0x000100000b437824 */ /* 0x000fe200078e00ff */
[----:B------:R-:W-:Y:S01]  /*4020*/  LOP3.LUT R24, R75, 0xffff0000, RZ, 0xc0, !PT ;  /* 0xffff00004b187812 */ /* 0x000fe200078ec0ff */
[C---:B------:R-:W-:Y:S01]  /*4030*/  IMAD.U32 R80, R77.reuse, 0x10000, RZ ;  /* 0x000100004d507824 */ /* 0x040fe200078e00ff */
[----:B------:R-:W-:Y:S01]  /*4040*/  LOP3.LUT R77, R77, 0xffff0000, RZ, 0xc0, !PT ;  /* 0xffff00004d4d7812 */ /* 0x000fe200078ec0ff */
[----:B------:R-:W-:Y:S01]  /*4050*/  FMUL.FTZ R79, R73, R78 ;  /* 0x0000004e494f7220 */ /* 0x000fe20000410000 */
[----:B------:R-:W-:Y:S01]  /*4060*/  LOP3.LUT R15, R15, 0xffff0000, RZ, 0xc0, !PT ;  /* 0xffff00000f0f7812 */ /* 0x000fe200078ec0ff */
[----:B------:R-:W-:Y:S01]  /*4070*/  FMUL.FTZ R82, R73, R80 ;  /* 0x0000005049527220 */ /* 0x000fe20000410000 */
[----:B------:R-:W-:-:S02]  /*4080*/  SHF.R.U64 R5, R4, 0x10, R5 ;  /* 0x0000001004057819 */ /* 0x000fc40000001205 */
[----:B------:R-:W-:Y:S01]  /*4090*/  PRMT R25, R84, 0x5410, R25 ;  /* 0x0000541054197816 */ /* 0x000fe20000000019 */
[----:B------:R-:W-:Y:S01]  /*40a0*/  FFMA.FTZ R73, R67, R78, -R82 ;  /* 0x0000004e43497223 */ /* 0x000fe20000010852 */
[----:B------:R-:W-:Y:S01]  /*40b0*/  LOP3.LUT R4, R11, 0xffff0000, RZ, 0xc0, !PT ;  /* 0xffff00000b047812 */ /* 0x000fe200078ec0ff */
[CC--:B------:R-:W-:Y:S01]  /*40c0*/  FMUL.FTZ R11, R15.reuse, R77.reuse ;  /* 0x0000004d0f0b7220 */ /* 0x0c0fe20000410000 */
[----:B------:R-:W-:Y:S01]  /*40d0*/  FMUL.FTZ R78, R15, R24 ;  /* 0x000000180f4e7220 */ /* 0x000fe20000410000 */
[----:B------:R-:W-:Y:S01]  /*40e0*/  FFMA.FTZ R67, R67, R80, R79 ;  /* 0x0000005043437223 */ /* 0x000fe2000001004f */
[----:B------:R-:W-:Y:S01]  /*40f0*/  PRMT R15, R81, 0x5410, R5 ;  /* 0x00005410510f7816 */ /* 0x000fe20000000005 */
[C---:B------:R-:W-:Y:S01]  /*4100*/  IMAD.U32 R5, R12.reuse, 0x10000, RZ ;  /* 0x000100000c057824 */ /* 0x040fe200078e00ff */
[----:B------:R-:W-:Y:S01]  /*4110*/  LOP3.LUT R12, R12, 0xffff0000, RZ, 0xc0, !PT ;  /* 0xffff00000c0c7812 */ /* 0x000fe200078ec0ff */
[C---:B------:R-:W-:Y:S01]  /*4120*/  IMAD.U32 R80, R25.reuse, 0x10000, RZ ;  /* 0x0001000019507824 */ /* 0x040fe200078e00ff */
[----:B------:R-:W-:Y:S01]  /*4130*/  LOP3.LUT R25, R25, 0xffff0000, RZ, 0xc0, !PT ;  /* 0xffff000019197812 */ /* 0x000fe200078ec0ff */
[C---:B------:R-:W-:Y:S01]  /*4140*/  FFMA.FTZ R24, R4.reuse, R24, -R11 ;  /* 0x0000001804187223 */ /* 0x040fe2000001080b */
[----:B------:R-:W-:Y:S01]  /*4150*/  FFMA.FTZ R4, R4, R77, R78 ;  /* 0x0000004d04047223 */ /* 0x000fe2000001004e */
[C---:B------:R-:W-:Y:S01]  /*4160*/  IMAD.U32 R78, R15.reuse, 0x10000, RZ ;  /* 0x000100000f4e7824 */ /* 0x040fe200078e00ff */
[----:B------:R-:W-:Y:S01]  /*4170*/  SHF.R.U64 R26, R26, 0x10, R27 ;  /* 0x000000101a1a7819 */ /* 0x000fe2000000121b */
[----:B------:R-:W-:Y:S01]  /*4180*/  IMAD.U32 R11, R8, 0x10000, RZ ;  /* 0x00010000080b7824 */ /* 0x000fe200078e00ff */
[----:B------:R-:W-:Y:S01]  /*4190*/  LOP3.LUT R15, R15, 0xffff0000, RZ, 0xc0, !PT ;  /* 0xffff00000f0f7812 */ /* 0x000fe200078ec0ff */
[----:B------:R-:W-:Y:S01]  /*41a0*/  FMUL.FTZ R27, R12, R25 ;  /* 0x000000190c1b7220 */ /* 0x000fe20000410000 */
[----:B------:R-:W-:Y:S01]  /*41b0*/  LOP3.LUT R8, R8, 0xffff0000, RZ, 0xc0, !PT ;  /* 0xffff000008087812 */ /* 0x000fe200078ec0ff */
[----:B------:R-:W-:Y:S01]  /*41c0*/  FMUL.FTZ R82, R5, R80 ;  /* 0x0000005005527220 */ /* 0x000fe20000410000 */
[----:B------:R-:W-:Y:S01]  /*41d0*/  SHF.R.U64 R7, R6, 0x10, R7 ;  /* 0x0000001006077819 */ /* 0x000fe20000001207 */
[-C--:B------:R-:W-:Y:S01]  /*41e0*/  FMUL.FTZ R12, R12, R15.reuse ;  /* 0x0000000f0c0c7220 */ /* 0x080fe20000410000 */
[----:B------:R-:W-:Y:S01]  /*41f0*/  PRMT R26, R81, 0x5432, R26 ;  /* 0x00005432511a7816 */ /* 0x000fe2000000001a */
[----:B------:R-:W-:Y:S01]  /*4200*/  FFMA.FTZ R6, R8, R15, -R27 ;  /* 0x0000000f08067223 */ /* 0x000fe2000001081b */
[----:B------:R-:W-:Y:S01]  /*4210*/  PRMT R15, R85, 0x5410, R7 ;  /* 0x00005410550f7816 */ /* 0x000fe20000000007 */
[----:B------:R-:W-:Y:S01]  /*4220*/  FMUL.FTZ R75, R5, R78 ;  /* 0x0000004e054b7220 */ /* 0x000fe20000410000 */
[----:B------:R-:W-:-:S02]  /*4230*/  IMAD.U32 R7, R14, 0x10000, RZ ;  /* 0x000100000e077824 */ /* 0x000fc400078e00ff */
[C---:B------:R-:W-:Y:S01]  /*4240*/  FFMA.FTZ R5, R11.reuse, R78, -R82 ;  /* 0x0000004e0b057223 */ /* 0x040fe20000010852 */
[----:B------:R-:W-:Y:S02]  /*4250*/  IMAD.U32 R27, R26, 0x10000, RZ ;  /* 0x000100001a1b7824 */ /* 0x000fe400078e00ff */
[----:B------:R-:W-:Y:S01]  /*4260*/  FFMA.FTZ R8, R8, R25, R12 ;  /* 0x0000001908087223 */ /* 0x000fe2000001000c */
[----:B------:R-:W-:Y:S01]  /*4270*/  FFMA.FTZ R11, R11, R80, R75 ;  /* 0x000000500b0b7223 */ /* 0x000fe2000001004b */
[----:B------:R-:W-:Y:S02]  /*4280*/  IMAD.U32 R25, R15, 0x10000, RZ ;  /* 0x000100000f197824 */ /* 0x000fe400078e00ff */
[C---:B------:R-:W-:Y:S01]  /*4290*/  FMUL.FTZ R75, R7.reuse, R27 ;  /* 0x0000001b074b7220 */ /* 0x040fe20000410000 */
[----:B------:R-:W-:Y:S01]  /*42a0*/  IMAD.U32 R12, R10, 0x10000, RZ ;  /* 0x000100000a0c7824 */ /* 0x000fe200078e00ff */
[----:B------:R-:W-:Y:S01]  /*42b0*/  LOP3.LUT R14, R14, 0xffff0000, RZ, 0xc0, !PT ;  /* 0xffff00000e0e7812 */ /* 0x000fe200078ec0ff */
[-C--:B------:R-:W-:Y:S01]  /*42c0*/  FMUL.FTZ R78, R7, R25.reuse ;  /* 0x00000019074e7220 */ /* 0x080fe20000410000 */
[----:B------:R-:W-:Y:S01]  /*42d0*/  LOP3.LUT R15, R15, 0xffff0000, RZ, 0xc0, !PT ;  /* 0xffff00000f0f7812 */ /* 0x000fe200078ec0ff */
[----:B------:R-:W-:Y:S01]  /*42e0*/  FFMA.FTZ R7, R12, R25, -R75 ;  /* 0x000000190c077223 */ /* 0x000fe2000001084b */
[----:B------:R-:W-:Y:S01]  /*42f0*/  LOP3.LUT R25, R26, 0xffff0000, RZ, 0xc0, !PT ;  /* 0xffff00001a197812 */ /* 0x000fe200078ec0ff */
[----:B------:R-:W-:Y:S01]  /*4300*/  FFMA.FTZ R12, R12, R27, R78 ;  /* 0x0000001b0c0c7223 */ /* 0x000fe2000001004e */
[----:B------:R-:W-:Y:S01]  /*4310*/  LOP3.LUT R10, R10, 0xffff0000, RZ, 0xc0, !PT ;  /* 0xffff00000a0a7812 */ /* 0x000fe200078ec0ff */
[C---:B------:R-:W-:Y:S01]  /*4320*/  FMUL.FTZ R26, R14.reuse, R15 ;  /* 0x0000000f0e1a7220 */ /* 0x040fe20000410000 */
[----:B------:R-:W-:Y:S01]  /*4330*/  F2FP.BF16.F32.PACK_AB R13, R13, R76 ;  /* 0x0000004c0d0d723e */ /* 0x000fe200000010ff */
[----:B------:R-:W-:Y:S01]  /*4340*/  FMUL.FTZ R27, R14, R25 ;  /* 0x000000190e1b7220 */ /* 0x000fe20000410000 */
[----:B------:R-:W-:Y:S01]  /*4350*/  F2FP.BF16.F32.PACK_AB R11, R8, R11 ;  /* 0x0000000b080b723e */ /* 0x000fe200000010ff */
[----:B------:R-:W-:Y:S01]  /*4360*/  FFMA.FTZ R25, R10, R25, R26 ;  /* 0x000000190a197223 */ /* 0x000fe2000001001a */
[----:B------:R-:W-:Y:S01]  /*4370*/  F2FP.BF16.F32.PACK_AB R24, R24, R73 ;  /* 0x000000491818723e */ /* 0x000fe200000010ff */
[----:B------:R-:W-:Y:S01]  /*4380*/  FFMA.FTZ R14, R10, R15, -R27 ;  /* 0x0000000f0a0e7223 */ /* 0x000fe2000001081b */
[----:B------:R-:W-:Y:S01]  /*4390*/  F2FP.BF16.F32.PACK_AB R74, R9, R74 ;  /* 0x0000004a094a723e */ /* 0x000fe200000010ff */
[----:B------:R-:W-:Y:S01]  /*43a0*/  IMAD.MOV.U32 R9, RZ, RZ, R13 ;  /* 0x000000ffff097224 */ /* 0x000fe200078e000d */
[----:B------:R-:W-:-:S02]  /*43b0*/  F2FP.BF16.F32.PACK_AB R6, R6, R5 ;  /* 0x000000050606723e */ /* 0x000fc400000010ff */
[----:B------:R-:W-:Y:S01]  /*43c0*/  F2FP.BF16.F32.PACK_AB R10, R14, R7 ;  /* 0x000000070e0a723e */ /* 0x000fe200000010ff */
[----:B------:R-:W-:Y:S01]  /*43d0*/  IMAD.MOV.U32 R13, RZ, RZ, R74 ;  /* 0x000000ffff0d7224 */ /* 0x000fe200078e004a */
[----:B------:R-:W-:Y:S01]  /*43e0*/  F2FP.BF16.F32.PACK_AB R14, R25, R12 ;  /* 0x0000000c190e723e */ /* 0x000fe200000010ff */
[----:B------:R-:W-:Y:S01]  /*43f0*/  IMAD.MOV.U32 R12, RZ, RZ, R11 ;  /* 0x000000ffff0c7224 */ /* 0x000fe200078e000b */
[----:B------:R-:W-:Y:S01]  /*4400*/  F2FP.BF16.F32.PACK_AB R15, R4, R67 ;  /* 0x00000043040f723e */ /* 0x000fe200000010ff */
[----:B------:R-:W-:Y:S02]  /*4410*/  IMAD.MOV.U32 R8, RZ, RZ, R6 ;  /* 0x000000ffff087224 */ /* 0x000fe400078e0006 */
[----:B------:R-:W-:-:S07]  /*4420*/  IMAD.MOV.U32 R11, RZ, RZ, R24 ;  /* 0x000000ffff0b7224 */ /* 0x000fce00078e0018 */
.L_x_7911:
[----:B------:R-:W-:Y:S05]  /*4430*/  BSYNC B1 ;  /* 0x0000000000017941 */ /* 0x000fea0003800000 */
.L_x_7910:
        /* <DEDUP_REMOVED lines=8> */
.L_x_7891:
[----:B------:R-:W-:-:S06]  /*44c0*/  UISETP.NE.AND UP0, UPT, UR37, 0x3, UPT ;  /* 0x000000032500788c */ /* 0x000fcc000bf05270 */
[----:B------:R-:W-:-:S13]  /*44d0*/  PLOP3.LUT P3, PT, PT, PT, UP0, 0x80, 0x0 ;  /* 0x000000000000781c */ /* 0x000fda0003f6f008 */
[----:B------:R-:W-:Y:S05]  /*44e0*/  @!P3 BRA `(.L_x_7912) ;  /* 0x000000000004b947 */ /* 0x000fea0003800000 */
[----:B------:R-:W-:Y:S01]  /*44f0*/  BPT.TRAP 0x1 ;  /* 0x000000040000795c */ /* 0x000fe20000300000 */
.L_x_7912:
[----:B------:R-:W-:Y:S01]  /*4500*/  IMAD R61, R184, 0x8, R2 ;  /* 0x00000008b83d7824 */ /* 0x000fe200078e0202 */
[----:B------:R-:W-:Y:S01]  /*4510*/  SHF.L.U32 R68, R189, 0x1f, RZ ;  /* 0x0000001fbd447819 */ /* 0x000fe200000006ff */
[----:B------:R-:W-:Y:S01]  /*4520*/  BSSY B1, `(.L_x_7913) ;  /* 0x0000004000017945 */ /* 0x000fe20003800000 */
[----:B------:R-:W-:Y:S02]  /*4530*/  SHF.R.S32.HI R65, RZ, 0x1f, R63 ;  /* 0x0000001fff417819 */ /* 0x000fe4000001143f */
[----:B------:R-:W1:Y:S02]  /*4540*/  SYNCS.PHASECHK.TRANS64.TRYWAIT P4, [R61+URZ+0x28c90], R68 ;  /* 0x028c90443d0075a7 */ /* 0x000e64000808017f */
[----:B-1----:R-:W-:Y:S05]  /*4550*/  @!P4 BRA `(.L_x_7914) ;  /* 0x000001a80010c947 */ /* 0x002fea0003800000 */
.L_x_8178:
[----:B------:R-:W-:Y:S05]  /*4560*/  BSYNC B1 ;  /* 0x0000000000017941 */ /* 0x000fea0003800000 */
.L_x_7913:
        /* <DEDUP_REMOVED lines=24> */
.L_x_8182:
        /* <DEDUP_REMOVED lines=18> */
.L_x_7899:
[----:B------:R-:W-:Y:S05]  /*4810*/  BSYNC B0 ;  /* 0x0000000000007941 */ /* 0x000fea0003800000 */
.L_x_7890:
        /* <DEDUP_REMOVED lines=17> */
.L_x_7917:
[----:B------:R-:W-:Y:S05]  /*4930*/  BSYNC B0 ;  /* 0x0000000000007941 */ /* 0x000fea0003800000 */
.L_x_7916:
[----:B------:R-:W2:Y:S01]  /*4940*/  SYNCS.PHASECHK.TRANS64.TRYWAIT P3, [R61+URZ+0x28cb0], R68 ;  /* 0x028cb0443d0075a7 */ /* 0x000ea2000806017f */
[----:B------:R-:W-:Y:S04]  /*4950*/  BSSY B0, `(.L_x_7918) ;  /* 0x0000002000007945 */ /* 0x000fe80003800000 */
[----:B--2---:R-:W-:Y:S05]  /*4960*/  @!P3 BRA `(.L_x_7919) ;  /* 0x000001a40064b947 */ /* 0x004fea0003800000 */
.L_x_8183:
[----:B------:R-:W-:Y:S05]  /*4970*/  BSYNC B0 ;  /* 0x0000000000007941 */ /* 0x000fea0003800000 */
.L_x_7918:
        /* <DEDUP_REMOVED lines=21> */
[----:B------:R-:W4:Y:S01]  /*4ad0*/  LDL R25, [R1] ;  /* 0x0000000001197983 */ /* 0x000f220000100800 */
[----:B------:R-:W-:-:S03]  /*4ae0*/  ULDC UR4, c[0x0][0x320] ;  /* 0x0000c80000047ab9 */ /* 0x000fc60000000800 */
[----:B------:R-:W5:Y:S04]  /*4af0*/  LDL R24, [R1+0x4] ;  /* 0x0000040001187983 */ /* 0x000f680000100800 */
[----:B------:R-:W2:Y:S01]  /*4b00*/  LDL R54, [R1+0x8] ;  /* 0x0000080001367983 */ /* 0x000ea20000100800 */
[----:B------:R-:W-:Y:S01]  /*4b10*/  ISETP.GE.AND P5, PT, R16, UR4, PT ;  /* 0x0000000410007c0c */ /* 0x000fe2000bfa6270 */
[----:B------:R-:W-:Y:S02]  /*4b20*/  IMAD R9, R184, 0x8000, R48 ;  /* 0x00008000b8097824 */ /* 0x000fe400078e0230 */
[----:B------:R-:W2:Y:S02]  /*4b30*/  LDL R27, [R1+0xc] ;  /* 0x00000c00011b7983 */ /* 0x000ea40000100800 */
[----:B------:R-:W-:-:S02]  /*4b40*/  IMAD R13, R9, 0x2, R2 ;  /* 0x00000002090d7824 */ /* 0x000fc400078e0202 */
[----:B------:R-:W2:Y:S01]  /*4b50*/  LDL R26, [R1+0x10] ;  /* 0x00001000011a7983 */ /* 0x000ea20000100800 */
[----:B------:R-:W-:Y:S01]  /*4b60*/  LOP3.LUT P3, RZ, R192, 0x4, RZ, 0xc0, !PT ;  /* 0x00000004c0ff7812 */ /* 0x000fe2000786c0ff */
[C---:B------:R-:W-:Y:S02]  /*4b70*/  VIADD R15, R9.reuse, 0x20 ;  /* 0x00000020090f7836 */ /* 0x040fe40000000000 */
[C---:B-1----:R-:W-:Y:S02]  /*4b80*/  VIADD R14, R16.reuse, 0x40 ;  /* 0x00000040100e7836 */ /* 0x042fe40000000000 */
        /* <DEDUP_REMOVED lines=14> */
[----:B------:R-:W1:Y:S01]  /*4c70*/  @!P5 LDS.128 R4, [R13+0x2400] ;  /* 0x002400000d04d984 */ /* 0x000e620000000c00 */
[----:B0-----:R-:W-:-:S05]  /*4c80*/  @!P5 LEA R8, P3, R229, R11, 0x1 ;  /* 0x0000000be508d211 */ /* 0x001fca00078608ff */
[----:B----4-:R-:W-:Y:S02]  /*4c90*/  @!P5 IMAD.X R9, R10, 0x1, R25, P3 ;  /* 0x000000010a09d824 */ /* 0x010fe400018e0619 */
[----:B------:R-:W4:Y:S01]  /*4ca0*/  LDL R25, [R1+0x14] ;  /* 0x0000140001197983 */ /* 0x000f220000100800 */
[----:B------:R-:W-:Y:S01]  /*4cb0*/  ISETP.GE.AND P3, PT, R14, UR4, PT ;  /* 0x000000040e007c0c */ /* 0x000fe2000bf66270 */
[----:B------:R-:W-:Y:S02]  /*4cc0*/  VIADD R14, R16, 0x80 ;  /* 0x00000080100e7836 */ /* 0x000fe40000000000 */
[----:B-1----:R0:W-:Y:S10]  /*4cd0*/  @!P5 ST.E.128 desc[UR42][R8.64], R4 ;  /* 0x000000040800d985 */ /* 0x0021f4000c101d2a */
[----:B------:R-:W1:Y:S01]  /*4ce0*/  @!P3 LDS.128 R4, [R12+0x2400] ;  /* 0x002400000c04b984 */ /* 0x000e620000000c00 */
[----:B0-----:R-:W-:-:S05]  /*4cf0*/  @!P3 LEA R8, P5, R228, R11, 0x1 ;  /* 0x0000000be408b211 */ /* 0x001fca00078a08ff */
[----:B-----5:R-:W-:Y:S02]  /*4d00*/  @!P3 IMAD.X R9, R10, 0x1, R24, P5 ;  /* 0x000000010a09b824 */ /* 0x020fe400028e0618 */
[----:B------:R-:W5:Y:S01]  /*4d10*/  LDL R24, [R1+0x18] ;  /* 0x0000180001187983 */ /* 0x000f620000100800 */
[----:B------:R-:W-:Y:S01]  /*4d20*/  ISETP.GE.AND P5, PT, R14, UR4, PT ;  /* 0x000000040e007c0c */ /* 0x000fe2000bfa6270 */
[----:B------:R-:W-:Y:S02]  /*4d30*/  VIADD R14, R16, 0xa0 ;  /* 0x000000a0100e7836 */ /* 0x000fe40000000000 */
[----:B-1----:R0:W-:Y:S10]  /*4d40*/  @!P3 ST.E.128 desc[UR42][R8.64], R4 ;  /* 0x000000040800b985 */ /* 0x0021f4000c101d2a */
[----:B------:R-:W1:Y:S01]  /*4d50*/  @!P5 LDS.128 R4, [R13+0x4400] ;  /* 0x004400000d04d984 */ /* 0x000e620000000c00 */
[----:B0-----:R-:W-:-:S05]  /*4d60*/  @!P5 LEA R8, P3, R227, R11, 0x1 ;  /* 0x0000000be308d211 */ /* 0x001fca00078608ff */
[----:B--2---:R-:W-:Y:S02]  /*4d70*/  @!P5 IMAD.X R9, R10, 0x1, R54, P3 ;  /* 0x000000010a09d824 */ /* 0x004fe400018e0636 */
[----:B------:R-:W2:Y:S01]  /*4d80*/  LDL R54, [R1+0x20] ;  /* 0x0000200001367983 */ /* 0x000ea20000100800 */
[----:B------:R-:W-:-:S03]  /*4d90*/  ISETP.GE.AND P3, PT, R14, UR4, PT ;  /* 0x000000040e007c0c */ /* 0x000fc6000bf66270 */
[----:B-1----:R0:W-:Y:S10]  /*4da0*/  @!P5 ST.E.128 desc[UR42][R8.64], R4 ;  /* 0x000000040800d985 */ /* 0x0021f4000c101d2a */
[----:B------:R-:W1:Y:S01]  /*4db0*/  @!P3 LDS.128 R4, [R12+0x4400] ;  /* 0x004400000c04b984 */ /* 0x000e620000000c00 */
[----:B0-----:R-:W-:-:S05]  /*4dc0*/  @!P3 LEA R8, P5, R226, R11, 0x1 ;  /* 0x0000000be208b211 */ /* 0x001fca00078a08ff */
[----:B------:R-:W-:Y:S02]  /*4dd0*/  @!P3 IMAD.X R9, R10, 0x1, R27, P5 ;  /* 0x000000010a09b824 */ /* 0x000fe400028e061b */
[----:B------:R-:W2:Y:S01]  /*4de0*/  LDL R27, [R1+0x24] ;  /* 0x00002400011b7983 */ /* 0x000ea20000100800 */
[----:B------:R-:W-:-:S05]  /*4df0*/  VIADD R14, R16, 0xc0 ;  /* 0x000000c0100e7836 */ /* 0x000fca0000000000 */
[----:B------:R-:W-:Y:S01]  /*4e00*/  ISETP.GE.AND P5, PT, R14, UR4, PT ;  /* 0x000000040e007c0c */ /* 0x000fe2000bfa6270 */
[----:B-1----:R0:W-:-:S12]  /*4e10*/  @!P3 ST.E.128 desc[UR42][R8.64], R4 ;  /* 0x000000040800b985 */ /* 0x0021d8000c101d2a */
        /* <DEDUP_REMOVED lines=16> */
[----:B-----5:R-:W-:Y:S02]  /*4f20*/  @!P5 IMAD.X R9, R10, 0x1, R24, P3 ;  /* 0x000000010a09d824 */ /* 0x020fe400018e0618 */
[----:B------:R-:W5:Y:S01]  /*4f30*/  LDL R24, [R1+0x30] ;  /* 0x0000300001187983 */ /* 0x000f620000100800 */
        /* <DEDUP_REMOVED lines=13> */
[----:B--2---:R-:W-:Y:S01]  /*5010*/  @!P5 IMAD.X R9, R10, 0x1, R54, P3 ;  /* 0x000000010a09d824 */ /* 0x004fe200018e0636 */
        /* <DEDUP_REMOVED lines=23> */
[----:B-----5:R-:W-:Y:S01]  /*5190*/  @!P5 IMAD.X R9, R10, 0x1, R24, P3 ;  /* 0x000000010a09d824 */ /* 0x020fe200018e0618 */
[----:B------:R-:W-:-:S04]  /*51a0*/  ISETP.GE.AND P3, PT, R14, UR4, PT ;  /* 0x000000040e007c0c */ /* 0x000fc8000bf66270 */
[----:B-1----:R0:W-:Y:S09]  /*51b0*/  @!P5 ST.E.128 desc[UR42][R8.64], R4 ;  /* 0x000000040800d985 */ /* 0x0021f2000c101d2a */
[----:B------:R-:W1:Y:S01]  /*51c0*/  @!P3 LDS.128 R4, [R12+0xe400] ;  /* 0x00e400000c04b984 */ /* 0x000e620000000c00 */
[----:B0-----:R-:W-:-:S05]  /*51d0*/  @!P3 LEA R8, P5, R210, R11, 0x1 ;  /* 0x0000000bd208b211 */ /* 0x001fca00078a08ff */
[----:B---3--:R-:W-:-:S05]  /*51e0*/  @!P3 IMAD.X R9, R10, 0x1, R15, P5 ;  /* 0x000000010a09b824 */ /* 0x008fca00028e060f */
[----:B-1----:R4:W-:Y:S03]  /*51f0*/  @!P3 ST.E.128 desc[UR42][R8.64], R4 ;  /* 0x000000040800b985 */ /* 0x0029e6000c101d2a */
.L_x_7921:
[----:B------:R-:W-:Y:S05]  /*5200*/  BSYNC B0 ;  /* 0x0000000000007941 */ /* 0x000fea0003800000 */
.L_x_7920:
        /* <DEDUP_REMOVED lines=17> */
.L_x_7885:
[----:B------:R-:W-:Y:S04]  /*5320*/  BSSY B0, `(.L_x_7923) ;  /* 0x0000004000007945 */ /* 0x000fe80003800000 */
[----:B------:R-:W-:Y:S05]  /*5330*/  @P3 BRA `(.L_x_7924) ;  /* 0x0000000000083947 */ /* 0x000fea0003800000 */
[----:B------:R-:W1:Y:S02]  /*5340*/  FENCE.VIEW.ASYNC.G ;  /* 0x00000000000073c6 */ /* 0x000e640000000100 */
[----:B-1----:R-:W-:Y:S06]  /*5350*/  BAR.ARV 0xc, 0x180 ;  /* 0x0306000000007b1d */ /* 0x002fec0000002000 */
.L_x_7924:
[----:B------:R-:W-:Y:S05]  /*5360*/  BSYNC B0 ;  /* 0x0000000000007941 */ /* 0x000fea0003800000 */
.L_x_7923:
[----:B------:R-:W-:Y:S01]  /*5370*/  UISETP.NE.AND UP0, UPT, UR39, 0x1, UPT ;  /* 0x000000012700788c */ /* 0x000fe2000bf05270 */
[----:B------:R-:W-:Y:S05]  /*5380*/  BSSY B7, `(.L_x_7925) ;  /* 0x0000c47000077945 */ /* 0x000fea0003800000 */
[----:B------:R-:W-:-:S13]  /*5390*/  PLOP3.LUT P0, PT, PT, PT, UP0, 0x80, 0x0 ;  /* 0x000000000000781c */ /* 0x000fda0003f0f008 */
[----:B------:R-:W-:Y:S05]  /*53a0*/  @!P0 BRA `(.L_x_7926) ;  /* 0x0000002000708947 */ /* 0x000fea0003800000 */
[----:B------:R-:W1:Y:S01]  /*53b0*/  LDC R0, c[0x0][0x448] ;  /* 0x00011200ff007b82 */ /* 0x000e620000000800 */
[----:B------:R-:W-:Y:S01]  /*53c0*/  VIADD R3, R199, 0x3f ;  /* 0x0000003fc7037836 */ /* 0x000fe20000000000 */
[----:B------:R-:W-:Y:S01]  /*53d0*/  BSSY B0, `(.L_x_7927) ;  /* 0x000002c000007945 */ /* 0x000fe20003800000 */
[----:B-1----:R-:W-:-:S13]  /*53e0*/  ISETP.NE.AND P0, PT, R0, 0x1, PT ;  /* 0x000000010000780c */ /* 0x002fda0003f05270 */
[----:B------:R-:W1:Y:S08]  /*53f0*/  @P0 LDC R0, c[0x0][0x44c] ;  /* 0x00011300ff000b82 */ /* 0x000e700000000800 */
[----:B------:R-:W2:Y:S01]  /*5400*/  @P0 LDC R5, c[0x0][0x450] ;  /* 0x00011400ff050b82 */ /* 0x000ea20000000800 */
[----:B-1----:R-:W-:-:S05]  /*5410*/  @P0 IMAD.HI.U32 R0, R3, R0, RZ ;  /* 0x0000000003000227 */ /* 0x002fca00078e00ff */
[----:B--2---:R-:W-:-:S05]  /*5420*/  @P0 SHF.R.U32.HI R3, RZ, R5, R0 ;  /* 0x00000005ff030219 */ /* 0x004fca0000011600 */
[----:B------:R-:W-:-:S05]  /*5430*/  IMAD.IADD R3, R38, 0x1, R3 ;  /* 0x0000000126037824 */ /* 0x000fca00078e0203 */
[----:B------:R-:W-:-:S04]  /*5440*/  SHF.R.S32.HI R0, RZ, 0x1f, R3 ;  /* 0x0000001fff007819 */ /* 0x000fc80000011403 */
[----:B------:R-:W-:Y:S01]  /*5450*/  LEA.HI R0, R0, R3, RZ, 0x6 ;  /* 0x0000000300007211 */ /* 0x000fe200078f30ff */
[----:B------:R-:W-:-:S03]  /*5460*/  IMAD.MOV.U32 R3, RZ, RZ, RZ ;  /* 0x000000ffff037224 */ /* 0x000fc600078e00ff */
[----:B------:R-:W-:-:S04]  /*5470*/  SHF.R.S32.HI R0, RZ, 0x6, R0 ;  /* 0x00000006ff007819 */ /* 0x000fc80000011400 */
[----:B------:R-:W-:-:S04]  /*5480*/  VIMNMX R37, R37, R0, PT ;  /* 0x0000000025257248 */ /* 0x000fc80003fe0100 */
[----:B------:R-:W-:-:S13]  /*5490*/  ISETP.GE.AND P0, PT, R37, 0x1, PT ;  /* 0x000000012500780c */ /* 0x000fda0003f06270 */
        /* <DEDUP_REMOVED lines=8> */
[-C--:B---3--:R-:W-:Y:S02]  /*5520*/  IABS R10, R9.reuse ;  /* 0x00000009000a7213 */ /* 0x088fe40000000000 */
        /* <DEDUP_REMOVED lines=22> */
.L_x_7928:
[----:B------:R-:W-:Y:S05]  /*5690*/  BSYNC B0 ;  /* 0x0000000000007941 */ /* 0x000fea0003800000 */
.L_x_7927:
        /* <DEDUP_REMOVED lines=66> */
[----:B--2---:R-:W-:-:S05]  /*5ac0*/  IMAD R0, R0, R3, RZ ;  /* 0x0000000300007224 */ /* 0x004fca00078e02ff */
        /* <DEDUP_REMOVED lines=18> */
.L_x_7930:
        /* <DEDUP_REMOVED lines=11> */
.L_x_8184:
[----:B------:R-:W-:Y:S05]  /*5ca0*/  BSYNC B0 ;  /* 0x0000000000007941 */ /* 0x000fea0003800000 */
.L_x_7931:
        /* <DEDUP_REMOVED lines=48> */
.L_x_7933:
[----:B------:R-:W-:Y:S01]  /*5fb0*/  VIADD R3, R3, 0xfffffffe ;  /* 0xfffffffe03037836 */ /* 0x000fe20000000000 */
[----:B------:R-:W-:Y:S01]  /*5fc0*/  BSSY B0, `(.L_x_7934) ;  /* 0x00000cc000007945 */ /* 0x000fe20003800000 */
[----:B------:R-:W-:-:S03]  /*5fd0*/  VIADD R12, R12, 0x28c60 ;  /* 0x00028c600c0c7836 */ /* 0x000fc60000000000 */
[----:B------:R-:W-:Y:S02]  /*5fe0*/  ISETP.GE.AND P1, PT, R3, R0, PT ;  /* 0x000000000300720c */ /* 0x000fe40003f26270 */
[----:B------:R-:W-:-:S04]  /*5ff0*/  PRMT R12, R188, 0x654, R12 ;  /* 0x00000654bc0c7816 */ /* 0x000fc8000000000c */
[----:B------:R0:W-:Y:S07]  /*6000*/  SYNCS.ARRIVE.TRANS64.RED.A1T0 RZ, [R12+URZ], RZ ;  /* 0x000000ff0cff79a7 */ /* 0x0001ee000810043f */
[----:B------:R-:W-:Y:S05]  /*6010*/  @!P1 BRA `(.L_x_7935) ;  /* 0x0000000c00189947 */ /* 0x000fea0003800000 */
.L_x_7942:
        /* <DEDUP_REMOVED lines=142> */
.L_x_7936:
[----:B------:R-:W-:Y:S01]  /*6900*/  IMAD R21, R19, 0x8, R2 ;  /* 0x0000000813157824 */ /* 0x000fe200078e0202 */
[----:B------:R-:W-:-:S04]  /*6910*/  SHF.L.U32 R12, R22, 0x1f, RZ ;  /* 0x0000001f160c7819 */ /* 0x000fc800000006ff */
[----:B------:R0:W1:Y:S01]  /*6920*/  SYNCS.PHASECHK.TRANS64.TRYWAIT P1, [R21+URZ+0x28c50], R12 ;  /* 0x028c500c150075a7 */ /* 0x000062000802017f */
[----:B------:R-:W-:Y:S05]  /*6930*/  @!P0 BRA `(.L_x_7937) ;  /* 0x0000000000048947 */ /* 0x000fea0003800000 */
[----:B------:R-:W-:Y:S01]  /*6940*/  BPT.TRAP 0x1 ;  /* 0x000000040000795c */ /* 0x000fe20000300000 */
.L_x_7937:
[----:B------:R-:W-:Y:S04]  /*6950*/  BSSY B1, `(.L_x_7938) ;  /* 0x0000004000017945 */ /* 0x000fe80003800000 */
[----:B-1----:R-:W-:Y:S05]  /*6960*/  @P1 BRA `(.L_x_7939) ;  /* 0x0000000000081947 */ /* 0x002fea0003800000 */
[----:B------:R-:W1:Y:S02]  /*6970*/  SYNCS.PHASECHK.TRANS64.TRYWAIT P1, [R21+URZ+0x28c50], R12 ;  /* 0x028c500c150075a7 */ /* 0x000e64000802017f */
[----:B-1----:R-:W-:Y:S05]  /*6980*/  @!P1 BRA `(.L_x_7940) ;  /* 0x0000018400849947 */ /* 0x002fea0003800000 */
.L_x_7939:
[----:B------:R-:W-:Y:S05]  /*6990*/  BSYNC B1 ;  /* 0x0000000000017941 */ /* 0x000fea0003800000 */
.L_x_7938:
        /* <DEDUP_REMOVED lines=42> */
.L_x_7941:
[----:B------:R-:W-:-:S05]  /*6c40*/  VIADD R21, R21, 0x28c60 ;  /* 0x00028c6015157836 */ /* 0x000fca0000000000 */
[----:B------:R-:W-:-:S04]  /*6c50*/  PRMT R21, R188, 0x654, R21 ;  /* 0x00000654bc157816 */ /* 0x000fc80000000015 */
[----:B------:R1:W-:Y:S01]  /*6c60*/  SYNCS.ARRIVE.TRANS64.RED.A1T0 RZ, [R21+URZ], RZ ;  /* 0x000000ff15ff79a7 */ /* 0x0003e2000810043f */
[----:B------:R-:W-:Y:S05]  /*6c70*/  @P2 BRA `(.L_x_7942) ;  /* 0xfffffff000e82947 */ /* 0x000fea000383ffff */
.L_x_7935:
[----:B------:R-:W-:Y:S05]  /*6c80*/  BSYNC B0 ;  /* 0x0000000000007941 */ /* 0x000fea0003800000 */
.L_x_7934:
        /* <DEDUP_REMOVED lines=142> */
.L_x_7926:
        /* <DEDUP_REMOVED lines=10> */
[----:B------:R-:W-:-:S04]  /*7610*/  LEA.HI R0, R0, R3, RZ, 0x6 ;  /* 0x0000000300007211 */ /* 0x000fc800078f30ff */
[----:B------:R-:W-:-:S04]  /*7620*/  SHF.R.S32.HI R0, RZ, 0x6, R0 ;  /* 0x00000006ff007819 */ /* 0x000fc80000011400 */
[----:B------:R-:W-:Y:S01]  /*7630*/  VIMNMX R37, R37, R0, PT ;  /* 0x0000000025257248 */ /* 0x000fe20003fe0100 */
[----:B------:R-:W-:-:S03]  /*7640*/  IMAD.MOV.U32 R0, RZ, RZ, RZ ;  /* 0x000000ffff007224 */ /* 0x000fc600078e00ff */
        /* <DEDUP_REMOVED lines=32> */
.L_x_7944:
[----:B------:R-:W-:Y:S05]  /*7850*/  BSYNC B0 ;  /* 0x0000000000007941 */ /* 0x000fea0003800000 */
.L_x_7943:
        /* <DEDUP_REMOVED lines=101> */
.L_x_7946:
[----:B------:R-:W-:Y:S05]  /*7eb0*/  BSYNC B6 ;  /* 0x0000000000067941 */ /* 0x000fea0003800000 */
.L_x_7945:
        /* <DEDUP_REMOVED lines=13> */
.L_x_7950:
[----:B--2---:R2:W4:Y:S02]  /*7f90*/  SYNCS.PHASECHK.TRANS64.TRYWAIT P0, [R2+URZ+0x28c00], R3 ;  /* 0x028c0003020075a7 */ /* 0x004524000800017f */
[----:B----4-:R-:W-:Y:S05]  /*7fa0*/  @!P0 NANOSLEEP.SYNCS 0x989680 ;  /* 0x009896800000895d */ /* 0x010fea0003900000 */
[----:B------:R-:W4:Y:S02]  /*7fb0*/  @!P0 SYNCS.PHASECHK.TRANS64 P0, [R2+URZ+0x28c00], R3 ;  /* 0x028c0003020085a7 */ /* 0x000f24000800007f */
[----:B----4-:R-:W-:Y:S05]  /*7fc0*/  @!P0 BRA `(.L_x_7950) ;  /* 0xfffffffc00f08947 */ /* 0x010fea000383ffff */
.L_x_7949:
[----:B------:R-:W-:Y:S05]  /*7fd0*/  BSYNC B0 ;  /* 0x0000000000007941 */ /* 0x000fea0003800000 */
.L_x_7948:
[----:B------:R-:W-:Y:S05]  /*7fe0*/  BRA `(.L_x_7951) ;  /* 0x0000002c00c07947 */ /* 0x000fea0003800000 */
.L_x_7947:
        /* <DEDUP_REMOVED lines=31> */
.L_x_7953:
[----:B------:R-:W-:Y:S05]  /*81e0*/  BSYNC B6 ;  /* 0x0000000000067941 */ /* 0x000fea0003800000 */
.L_x_7952:
        /* <DEDUP_REMOVED lines=43> */
.L_x_8190:
        /* <DEDUP_REMOVED lines=14> */
[----:B0-----:R-:W-:Y:S01]  /*8580*/  SHF.R.S32.HI R11, RZ, 0x1f, R196 ;  /* 0x0000001fff0b7819 */ /* 0x001fe200000114c4 */
[----:B----4-:R-:W-:-:S06]  /*8590*/  IMAD.MOV.U32 R9, RZ, RZ, R7 ;  /* 0x000000ffff097224 */ /* 0x010fcc00078e0007 */
[----:B------:R-:W-:Y:S02]  /*85a0*/  @!P2 IMAD.WIDE R4, R186, 0x2, R4 ;  /* 0x00000002ba04a825 */ /* 0x000fe400078e0204 */
[C---:B------:R-:W-:Y:S02]  /*85b0*/  @!P3 SHF.L.U64.HI R11, R196.reuse, 0x1, R11 ;  /* 0x00000001c40bb819 */ /* 0x040fe4000001020b */
        /* <DEDUP_REMOVED lines=13> */
.L_x_7958:
[----:B------:R-:W-:Y:S05]  /*8690*/  BSYNC B1 ;  /* 0x0000000000017941 */ /* 0x000fea0003800000 */
.L_x_7957:
[----:B--2--5:R-:W-:Y:S01]  /*86a0*/  IMAD.MOV.U32 R0, RZ, RZ, R24 ;  /* 0x000000ffff007224 */ /* 0x024fe200078e0018 */
[----:B------:R-:W-:Y:S01]  /*86b0*/  UMOV UR4, 0xffffffff ;  /* 0xffffffff00047882 */ /* 0x000fe20000000000 */
[----:B---3--:R-:W-:Y:S01]  /*86c0*/  IMAD.MOV.U32 R3, RZ, RZ, R25 ;  /* 0x000000ffff037224 */ /* 0x008fe200078e0019 */
[----:B0-----:R-:W-:Y:S01]  /*86d0*/  CS2R R8, SRZ ;  /* 0x0000000000087805 */ /* 0x001fe2000001ff00 */
[----:B------:R-:W-:Y:S01]  /*86e0*/  IMAD.MOV.U32 R4, RZ, RZ, R26 ;  /* 0x000000ffff047224 */ /* 0x000fe200078e001a */
[----:B------:R-:W-:Y:S01]  /*86f0*/  PRMT R33, R33, 0x5410, R0 ;  /* 0x0000541021217816 */ /* 0x000fe20000000000 */
        /* <DEDUP_REMOVED lines=15> */
.L_x_8196:
        /* <DEDUP_REMOVED lines=37> */
.L_x_7961:
[----:B------:R-:W-:Y:S05]  /*8a40*/  BSYNC B1 ;  /* 0x0000000000017941 */ /* 0x000fea0003800000 */
.L_x_7960:
[----:B------:R-:W4:Y:S01]  /*8a50*/  SYNCS.PHASECHK.TRANS64.TRYWAIT P0, [R2+URZ+0x28c00], R35 ;  /* 0x028c0023020075a7 */ /* 0x000f22000800017f */
[----:B---3--:R-:W-:Y:S01]  /*8a60*/  LOP3.LUT R3, R32, 0x1c0, RZ, 0xc0, !PT ;  /* 0x000001c020037812 */ /* 0x008fe200078ec0ff */
[----:B0----5:R-:W-:Y:S01]  /*8a70*/  IMAD.MOV.U32 R4, RZ, RZ, R8 ;  /* 0x000000ffff047224 */ /* 0x021fe200078e0008 */
[----:B------:R-:W-:Y:S01]  /*8a80*/  VIADDMNMX R31, R34, -R199, 0x40, PT ;  /* 0x00000040221f7446 */ /* 0x000fe200038009c7 */
        /* <DEDUP_REMOVED lines=11> */
[----:B-1----:R-:W-:Y:S01]  /*8b40*/  PRMT R30, R6, 0x5410, R4 ;  /* 0x00005410061e7816 */ /* 0x002fe20000000004 */
        /* <DEDUP_REMOVED lines=12> */
.L_x_8197:
[----:B------:R-:W-:Y:S05]  /*8c10*/  BSYNC B1 ;  /* 0x0000000000017941 */ /* 0x000fea0003800000 */
.L_x_7962:
        /* <DEDUP_REMOVED lines=55> */
.L_x_7967:
[----:B------:R-:W-:Y:S05]  /*8f90*/  BSYNC B2 ;  /* 0x0000000000027941 */ /* 0x000fea0003800000 */
.L_x_7966:
        /* <DEDUP_REMOVED lines=47> */
.L_x_7965:
[----:B------:R-:W-:Y:S05]  /*9290*/  BSYNC B1 ;  /* 0x0000000000017941 */ /* 0x000fea0003800000 */
.L_x_7964:
        /* <DEDUP_REMOVED lines=54> */
.L_x_7970:
[----:B------:R-:W-:Y:S05]  /*9600*/  BSYNC B1 ;  /* 0x0000000000017941 */ /* 0x000fea0003800000 */
.L_x_7969:
[----:B------:R-:W-:Y:S05]  /*9610*/  @P1 BRA `(.L_x_7968) ;  /* 0x0000001800101947 */ /* 0x000fea0003800000 */
[----:B-1----:R-:W1:Y:S01]  /*9620*/  LDS.128 R4, [R0+0x1000] ;  /* 0x0010000000047984 */ /* 0x002e620000000c00 */
        /* <DEDUP_REMOVED lines=16> */
[C---:B------:R-:W-:Y:S01]  /*9730*/  FMUL.FTZ R13, R9.reuse, R12 ;  /* 0x0000000c090d7220 */ /* 0x040fe20000410000 */
[-C--:B------:R-:W-:Y:S01]  /*9740*/  FMUL.FTZ R9, R9, R11.reuse ;  /* 0x0000000b09097220 */ /* 0x080fe20000410000 */
[C---:B------:R-:W-:Y:S01]  /*9750*/  FMUL.FTZ R21, R7.reuse, R34 ;  /* 0x0000002207157220 */ /* 0x040fe20000410000 */
[----:B------:R-:W-:Y:S02]  /*9760*/  IMAD.U32 R3, R4, 0x10000, RZ ;  /* 0x0001000004037824 */ /* 0x000fe400078e00ff */
[C---:B------:R-:W-:Y:S01]  /*9770*/  FFMA.FTZ R14, R8.reuse, R11, -R13 ;  /* 0x0000000b080e7223 */ /* 0x040fe2000001080d */
[----:B------:R-:W-:Y:S01]  /*9780*/  FFMA.FTZ R15, R8, R12, R9 ;  /* 0x0000000c080f7223 */ /* 0x000fe20000010009 */
        /* <DEDUP_REMOVED lines=24> */
.L_x_7955:
        /* <DEDUP_REMOVED lines=80> */
[----:B012-4-:R-:W-:-:S07]  /*9e10*/  PRMT R44, R6, 0x5410, R7 ;  /* 0x00005410062c7816 */ /* 0x017fce0000000007 */
.L_x_8207:
        /* <DEDUP_REMOVED lines=24> */
.L_x_7973:
[----:B------:R-:W-:Y:S05]  /*9fa0*/  BSYNC B1 ;  /* 0x0000000000017941 */ /* 0x000fea0003800000 */
.L_x_7972:
        /* <DEDUP_REMOVED lines=20> */
.L_x_8208:
[----:B------:R-:W-:Y:S05]  /*a0f0*/  BSYNC B1 ;  /* 0x0000000000017941 */ /* 0x000fea0003800000 */
.L_x_7974:
[----:B------:R-:W-:Y:S04]  /*a100*/  BSSY B1, `(.L_x_7976) ;  /* 0x000006a000017945 */ /* 0x000fe80003800000 */
[----:B------:R-:W-:Y:S05]  /*a110*/  @P2 BRA `(.L_x_7977) ;  /* 0x0000000400a02947 */ /* 0x000fea0003800000 */
[----:B------:R-:W-:Y:S01]  /*a120*/  IMAD.SHL.U32 R12, R192, 0x40, RZ ;  /* 0x00000040c00c7824 */ /* 0x000fe200078e00ff */
[----:B------:R-:W-:Y:S01]  /*a130*/  SHF.R.U64 R47, R30, 0x10, R31 ;  /* 0x000000101e2f7819 */ /* 0x000fe2000000121f */
[----:B------:R-:W-:Y:S01]  /*a140*/  IMAD.IADD R14, R16, 0x1, R39 ;  /* 0x00000001100e7824 */ /* 0x000fe200078e0227 */
[--C-:B------:R-:W-:Y:S02]  /*a150*/  SHF.R.U64 R46, R20, 0x10, R21.reuse ;  /* 0x00000010142e7819 */ /* 0x100fe40000001215 */
[----:B------:R-:W-:Y:S02]  /*a160*/  LOP3.LUT R15, R12, 0x1c0, RZ, 0xc0, !PT ;  /* 0x000001c00c0f7812 */ /* 0x000fe400078ec0ff */
[----:B------:R-:W-:Y:S02]  /*a170*/  SHF.R.U32.HI R42, RZ, 0x10, R21 ;  /* 0x00000010ff2a7819 */ /* 0x000fe40000011615 */
[----:B------:R-:W-:Y:S02]  /*a180*/  SHF.R.U32.HI R25, RZ, 0x3, R15 ;  /* 0x00000003ff197819 */ /* 0x000fe4000001160f */
[----:B------:R-:W-:-:S02]  /*a190*/  LOP3.LUT R14, R15, 0x38, R14, 0xf8, !PT ;  /* 0x000000380f0e7812 */ /* 0x000fc400078ef80e */
[----:B------:R-:W-:Y:S02]  /*a1a0*/  LOP3.LUT R12, R15, 0x38, R16, 0xf8, !PT ;  /* 0x000000380f0c7812 */ /* 0x000fe400078ef810 */
[-C--:B------:R-:W-:Y:S02]  /*a1b0*/  LOP3.LUT R15, R14, R25.reuse, RZ, 0x3c, !PT ;  /* 0x000000190e0f7212 */ /* 0x080fe400078e3cff */
[----:B0-----:R-:W-:Y:S02]  /*a1c0*/  LOP3.LUT R13, R12, R25, RZ, 0x3c, !PT ;  /* 0x000000190c0d7212 */ /* 0x001fe400078e3cff */
[----:B------:R-:W-:Y:S01]  /*a1d0*/  SHF.R.U32.HI R40, RZ, 0x10, R29 ;  /* 0x00000010ff287819 */ /* 0x000fe2000001161d */
[C---:B------:R-:W-:Y:S01]  /*a1e0*/  IMAD R25, R206.reuse, 0x200, R15 ;  /* 0x00000200ce197824 */ /* 0x040fe200078e020f */
[----:B------:R-:W-:Y:S01]  /*a1f0*/  PRMT R47, R43, 0x5410, R47 ;  /* 0x000054102b2f7816 */ /* 0x000fe2000000002f */
[----:B------:R-:W-:Y:S01]  /*a200*/  IMAD R13, R206, 0x200, R13 ;  /* 0x00000200ce0d7824 */ /* 0x000fe200078e020d */
[----:B------:R-:W-:Y:S01]  /*a210*/  SHF.R.U64 R41, R28, 0x10, R29 ;  /* 0x000000101c297819 */ /* 0x000fe2000000121d */
[--C-:B------:R-:W-:Y:S01]  /*a220*/  IMAD R38, R25, 0x2, R2.reuse ;  /* 0x0000000219267824 */ /* 0x100fe200078e0202 */
[----:B------:R-:W-:Y:S01]  /*a230*/  SHF.R.U32.HI R50, RZ, 0x10, R31 ;  /* 0x00000010ff327819 */ /* 0x000fe2000001161f */
[----:B------:R-:W-:Y:S01]  /*a240*/  IMAD R35, R13, 0x2, R2 ;  /* 0x000000020d237824 */ /* 0x000fe200078e0202 */
[----:B------:R-:W-:Y:S01]  /*a250*/  PRMT R46, R36, 0x5432, R46 ;  /* 0x00005432242e7816 */ /* 0x000fe2000000002e */
[----:B------:R-:W-:Y:S01]  /*a260*/  IMAD.U32 R49, R47, 0x10000, RZ ;  /* 0x000100002f317824 */ /* 0x000fe200078e00ff */
[----:B------:R-:W0:Y:S01]  /*a270*/  LDS.128 R24, [R38+0x20400] ;  /* 0x0204000026187984 */ /* 0x000e220000000c00 */
[----:B------:R-:W-:-:S02]  /*a280*/  PRMT R28, R37, 0x5432, R42 ;  /* 0x00005432251c7816 */ /* 0x000fc4000000002a */
[----:B------:R-:W-:Y:S01]  /*a290*/  PRMT R37, R37, 0x5410, R40 ;  /* 0x0000541025257816 */ /* 0x000fe20000000028 */
[----:B------:R-:W1:Y:S01]  /*a2a0*/  LDS.128 R12, [R35+0x20400] ;  /* 0x02040000230c7984 */ /* 0x000e620000000c00 */
[--C-:B------:R-:W-:Y:S02]  /*a2b0*/  SHF.R.U64 R21, R32, 0x10, R33.reuse ;  /* 0x0000001020157819 */ /* 0x100fe40000001221 */
[----:B------:R-:W-:Y:S02]  /*a2c0*/  SHF.R.U32.HI R20, RZ, 0x10, R33 ;  /* 0x00000010ff147819 */ /* 0x000fe40000011621 */
[----:B------:R-:W-:Y:S02]  /*a2d0*/  PRMT R50, R43, 0x5432, R50 ;  /* 0x000054322b327816 */ /* 0x000fe40000000032 */
[C---:B------:R-:W-:Y:S02]  /*a2e0*/  PRMT R21, R44.reuse, 0x5410, R21 ;  /* 0x000054102c157816 */ /* 0x040fe40000000015 */
[----:B------:R-:W-:-:S02]  /*a2f0*/  PRMT R20, R44, 0x5432, R20 ;  /* 0x000054322c147816 */ /* 0x000fc40000000014 */
[----:B------:R-:W-:Y:S02]  /*a300*/  PRMT R36, R36, 0x5410, R41 ;  /* 0x0000541024247816 */ /* 0x000fe40000000029 */
[----:B------:R-:W-:Y:S01]  /*a310*/  LOP3.LUT R48, R47, 0xffff0000, RZ, 0xc0, !PT ;  /* 0xffff00002f307812 */ /* 0x000fe200078ec0ff */
[C---:B------:R-:W-:Y:S01]  /*a320*/  IMAD.U32 R47, R28.reuse, 0x10000, RZ ;  /* 0x000100001c2f7824 */ /* 0x040fe200078e00ff */
[----:B------:R-:W-:Y:S01]  /*a330*/  LOP3.LUT R28, R28, 0xffff0000, RZ, 0xc0, !PT ;  /* 0xffff00001c1c7812 */ /* 0x000fe200078ec0ff */
[C---:B0-----:R-:W-:Y:S01]  /*a340*/  IMAD.U32 R40, R24.reuse, 0x10000, RZ ;  /* 0x0001000018287824 */ /* 0x041fe200078e00ff */
[C---:B------:R-:W-:Y:S01]  /*a350*/  LOP3.LUT R43, R25.reuse, 0xffff0000, RZ, 0xc0, !PT ;  /* 0xffff0000192b7812 */ /* 0x040fe200078ec0ff */
[----:B------:R-:W-:Y:S01]  /*a360*/  IMAD.U32 R42, R25, 0x10000, RZ ;  /* 0x00010000192a7824 */ /* 0x000fe200078e00ff */
[----:B------:R-:W-:Y:S01]  /*a370*/  LOP3.LUT R41, R24, 0xffff0000, RZ, 0xc0, !PT ;  /* 0xffff000018297812 */ /* 0x000fe200078ec0ff */
[C---:B-1----:R-:W-:Y:S01]  /*a380*/  IMAD.U32 R30, R12.reuse, 0x10000, RZ ;  /* 0x000100000c1e7824 */ /* 0x042fe200078e00ff */
[----:B------:R-:W-:Y:S01]  /*a390*/  LOP3.LUT R31, R12, 0xffff0000, RZ, 0xc0, !PT ;  /* 0xffff00000c1f7812 */ /* 0x000fe200078ec0ff */
[C---:B------:R-:W-:Y:S01]  /*a3a0*/  IMAD.U32 R32, R13.reuse, 0x10000, RZ ;  /* 0x000100000d207824 */ /* 0x040fe200078e00ff */
[----:B------:R-:W-:Y:S01]  /*a3b0*/  LOP3.LUT R33, R13, 0xffff0000, RZ, 0xc0, !PT ;  /* 0xffff00000d217812 */ /* 0x000fe200078ec0ff */
[C---:B------:R-:W-:Y:S01]  /*a3c0*/  IMAD.U32 R29, R14.reuse, 0x10000, RZ ;  /* 0x000100000e1d7824 */ /* 0x040fe200078e00ff */
[----:B------:R-:W-:Y:S01]  /*a3d0*/  LOP3.LUT R12, R14, 0xffff0000, RZ, 0xc0, !PT ;  /* 0xffff00000e0c7812 */ /* 0x000fe200078ec0ff */
[----:B------:R-:W-:Y:S01]  /*a3e0*/  IMAD.U32 R25, R46, 0x10000, RZ ;  /* 0x000100002e197824 */ /* 0x000fe200078e00ff */
[C---:B------:R-:W-:Y:S01]  /*a3f0*/  LOP3.LUT R14, R15.reuse, 0xffff0000, RZ, 0xc0, !PT ;  /* 0xffff00000f0e7812 */ /* 0x040fe200078ec0ff */
[----:B------:R-:W-:-:S02]  /*a400*/  IMAD.U32 R13, R15, 0x10000, RZ ;  /* 0x000100000f0d7824 */ /* 0x000fc400078e00ff */
[----:B------:R-:W-:Y:S01]  /*a410*/  FMUL.FTZ R51, R40, R49 ;  /* 0x0000003128337220 */ /* 0x000fe20000410000 */
[C---:B------:R-:W-:Y:S01]  /*a420*/  IMAD.U32 R44, R26.reuse, 0x10000, RZ ;  /* 0x000100001a2c7824 */ /* 0x040fe200078e00ff */
[----:B------:R-:W-:Y:S01]  /*a430*/  LOP3.LUT R15, R26, 0xffff0000, RZ, 0xc0, !PT ;  /* 0xffff00001a0f7812 */ /* 0x000fe200078ec0ff */
[C---:B------:R-:W-:Y:S01]  /*a440*/  IMAD.U32 R45, R27.reuse, 0x10000, RZ ;  /* 0x000100001b2d7824 */ /* 0x040fe200078e00ff */
[----:B------:R-:W-:Y:S01]  /*a450*/  LOP3.LUT R26, R27, 0xffff0000, RZ, 0xc0, !PT ;  /* 0xffff00001b1a7812 */ /* 0x000fe200078ec0ff */
[-C--:B------:R-:W-:Y:S01]  /*a460*/  FMUL.FTZ R27, R40, R25.reuse ;  /* 0x00000019281b7220 */ /* 0x080fe20000410000 */
[----:B------:R-:W-:Y:S01]  /*a470*/  LOP3.LUT R46, R46, 0xffff0000, RZ, 0xc0, !PT ;  /* 0xffff00002e2e7812 */ /* 0x000fe200078ec0ff */
[----:B------:R-:W-:Y:S01]  /*a480*/  FFMA.FTZ R24, R30, R25, -R51 ;  /* 0x000000191e187223 */ /* 0x000fe20000010833 */
[----:B------:R-:W-:Y:S02]  /*a490*/  IMAD.U32 R51, R50, 0x10000, RZ ;  /* 0x0001000032337824 */ /* 0x000fe400078e00ff */
[----:B------:R-:W-:Y:S01]  /*a4a0*/  FFMA.FTZ R25, R30, R49, R27 ;  /* 0x000000311e197223 */ /* 0x000fe2000001001b */
[C---:B------:R-:W-:Y:S01]  /*a4b0*/  FMUL.FTZ R40, R41.reuse, R48 ;  /* 0x0000003029287220 */ /* 0x040fe20000410000 */
[-C--:B------:R-:W-:Y:S01]  /*a4c0*/  FMUL.FTZ R30, R41, R46.reuse ;  /* 0x0000002e291e7220 */ /* 0x080fe20000410000 */
[----:B------:R-:W-:Y:S01]  /*a4d0*/  FMUL.FTZ R41, R42, R51 ;  /* 0x000000332a297220 */ /* 0x000fe20000410000 */
[----:B------:R-:W-:Y:S01]  /*a4e0*/  LOP3.LUT R50, R50, 0xffff0000, RZ, 0xc0, !PT ;  /* 0xffff000032327812 */ /* 0x000fe200078ec0ff */
[-C--:B------:R-:W-:Y:S01]  /*a4f0*/  FMUL.FTZ R42, R42, R47.reuse ;  /* 0x0000002f2a2a7220 */ /* 0x080fe20000410000 */
[C---:B------:R-:W-:Y:S01]  /*a500*/  FFMA.FTZ R27, R31.reuse, R46, -R40 ;  /* 0x0000002e1f1b7223 */ /* 0x040fe20000010828 */
[----:B------:R-:W-:Y:S01]  /*a510*/  FFMA.FTZ R48, R31, R48, R30 ;  /* 0x000000301f307223 */ /* 0x000fe2000001001e */
[C---:B------:R-:W-:Y:S01]  /*a520*/  FFMA.FTZ R41, R32.reuse, R47, -R41 ;  /* 0x0000002f20297223 */ /* 0x040fe20000010829 */
[----:B------:R-:W-:Y:S01]  /*a530*/  FFMA.FTZ R42, R32, R51, R42 ;  /* 0x00000033202a7223 */ /* 0x000fe2000001002a */
[----:B------:R-:W-:Y:S01]  /*a540*/  FMUL.FTZ R32, R43, R50 ;  /* 0x000000322b207220 */ /* 0x000fe20000410000 */
[----:B------:R-:W-:-:S02]  /*a550*/  IMAD.U32 R31, R21, 0x10000, RZ ;  /* 0x00010000151f7824 */ /* 0x000fc400078e00ff */
[-C--:B------:R-:W-:Y:S01]  /*a560*/  FMUL.FTZ R46, R43, R28.reuse ;  /* 0x0000001c2b2e7220 */ /* 0x080fe20000410000 */
[----:B------:R-:W-:Y:S02]  /*a570*/  IMAD.U32 R30, R36, 0x10000, RZ ;  /* 0x00010000241e7824 */ /* 0x000fe400078e00ff */
[----:B------:R-:W-:Y:S01]  /*a580*/  FFMA.FTZ R40, R33, R28, -R32 ;  /* 0x0000001c21287223 */ /* 0x000fe20000010820 */
[-C--:B------:R-:W-:Y:S01]  /*a590*/  FMUL.FTZ R52, R44, R31.reuse ;  /* 0x0000001f2c347220 */ /* 0x080fe20000410000 */
[----:B------:R-:W-:Y:S02]  /*a5a0*/  IMAD.U32 R32, R20, 0x10000, RZ ;  /* 0x0001000014207824 */ /* 0x000fe400078e00ff */
[----:B------:R-:W-:Y:S01]  /*a5b0*/  FMUL.FTZ R44, R44, R30 ;  /* 0x0000001e2c2c7220 */ /* 0x000fe20000410000 */
[----:B------:R-:W-:Y:S02]  /*a5c0*/  IMAD.U32 R28, R37, 0x10000, RZ ;  /* 0x00010000251c7824 */ /* 0x000fe400078e00ff */
[----:B------:R-:W-:Y:S01]  /*a5d0*/  FFMA.FTZ R33, R33, R50, R46 ;  /* 0x0000003221217223 */ /* 0x000fe2000001002e */
[----:B------:R-:W-:Y:S01]  /*a5e0*/  FFMA.FTZ R52, R29, R30, -R52 ;  /* 0x0000001e1d347223 */ /* 0x000fe20000010834 */
        /* <DEDUP_REMOVED lines=8> */
[----:B------:R-:W-:Y:S01]  /*a670*/  FMUL.FTZ R13, R15, R21 ;  /* 0x000000150f0d7220 */ /* 0x000fe20000410000 */
[----:B------:R-:W-:Y:S01]  /*a680*/  LOP3.LUT R37, R37, 0xffff0000, RZ, 0xc0, !PT ;  /* 0xffff000025257812 */ /* 0x000fe200078ec0ff */
[----:B------:R-:W-:-:S02]  /*a690*/  FMUL.FTZ R31, R26, R29 ;  /* 0x0000001d1a1f7220 */ /* 0x000fc40000410000 */
[-C--:B------:R-:W-:Y:S01]  /*a6a0*/  FMUL.FTZ R20, R15, R36.reuse ;  /* 0x000000240f147220 */ /* 0x080fe20000410000 */
[----:B------:R-:W-:Y:S01]  /*a6b0*/  FFMA.FTZ R15, R12, R36, -R13 ;  /* 0x000000240c0f7223 */ /* 0x000fe2000001080d */
[-C--:B------:R-:W-:Y:S01]  /*a6c0*/  FMUL.FTZ R26, R26, R37.reuse ;  /* 0x000000251a1a7220 */ /* 0x080fe20000410000 */
[----:B------:R-:W-:Y:S01]  /*a6d0*/  FFMA.FTZ R31, R14, R37, -R31 ;  /* 0x000000250e1f7223 */ /* 0x000fe2000001081f */
[----:B------:R-:W-:Y:S01]  /*a6e0*/  FFMA.FTZ R21, R12, R21, R20 ;  /* 0x000000150c157223 */ /* 0x000fe20000010014 */
[----:B------:R-:W-:Y:S01]  /*a6f0*/  F2FP.BF16.F32.PACK_AB R12, R27, R24 ;  /* 0x000000181b0c723e */ /* 0x000fe200000010ff */
        /* <DEDUP_REMOVED lines=10> */
.L_x_7977:
[----:B------:R-:W-:Y:S05]  /*a7a0*/  BSYNC B1 ;  /* 0x0000000000017941 */ /* 0x000fea0003800000 */
.L_x_7976:
[----:B------:R-:W-:Y:S01]  /*a7b0*/  PRMT R20, R34, 0x5410, R3 ;  /* 0x0000541022147816 */ /* 0x000fe20000000003 */
[----:B------:R-:W-:Y:S06]  /*a7c0*/  @P0 BRA `(.L_x_7968) ;  /* 0x0000000400a40947 */ /* 0x000fec0003800000 */
[----:B------:R-:W2:Y:S01]  /*a7d0*/  LDL R41, [R1+0x58] ;  /* 0x0000580001297983 */ /* 0x000ea20000100800 */
[----:B------:R-:W-:Y:S01]  /*a7e0*/  IMAD.SHL.U32 R3, R0, 0x40, RZ ;  /* 0x0000004000037824 */ /* 0x000fe200078e00ff */
[----:B01----:R-:W-:Y:S01]  /*a7f0*/  SHF.R.S32.HI R13, RZ, 0x1f, R0 ;  /* 0x0000001fff0d7819 */ /* 0x003fe20000011400 */
[----:B------:R-:W-:Y:S01]  /*a800*/  IMAD.IADD R39, R16, 0x1, R39 ;  /* 0x0000000110277824 */ /* 0x000fe200078e0227 */
[----:B------:R-:W-:Y:S02]  /*a810*/  SHF.R.U64 R32, R4, 0x10, R5 ;  /* 0x0000001004207819 */ /* 0x000fe40000001205 */
[----:B------:R-:W-:Y:S02]  /*a820*/  LEA.HI R13, R13, R0, RZ, 0x3 ;  /* 0x000000000d0d7211 */ /* 0x000fe400078f18ff */
[----:B------:R-:W-:Y:S02]  /*a830*/  LOP3.LUT R12, R3, 0x1c0, RZ, 0xc0, !PT ;  /* 0x000001c0030c7812 */ /* 0x000fe400078ec0ff */
[----:B------:R-:W-:Y:S01]  /*a840*/  SHF.R.U64 R21, R8, 0x10, R9 ;  /* 0x0000001008157819 */ /* 0x000fe20000001209 */
[----:B------:R-:W-:Y:S01]  /*a850*/  IMAD.SHL.U32 R13, R13, 0x40, RZ ;  /* 0x000000400d0d7824 */ /* 0x000fe200078e00ff */
[----:B------:R-:W-:-:S02]  /*a860*/  LOP3.LUT R0, R12, 0x38, R39, 0xf8, !PT ;  /* 0x000000380c007812 */ /* 0x000fc400078ef827 */
[----:B------:R-:W-:Y:S02]  /*a870*/  SHF.R.U32.HI R3, RZ, 0x3, R12 ;  /* 0x00000003ff037819 */ /* 0x000fe4000001160c */
[----:B------:R-:W-:Y:S02]  /*a880*/  PRMT R32, R53, 0x5432, R32 ;  /* 0x0000543235207816 */ /* 0x000fe40000000020 */
[----:B------:R-:W-:Y:S02]  /*a890*/  LOP3.LUT R0, R0, R3, RZ, 0x3c, !PT ;  /* 0x0000000300007212 */ /* 0x000fe400078e3cff */
[----:B------:R-:W-:Y:S01]  /*a8a0*/  LOP3.LUT R3, R13, 0xfffffe00, RZ, 0xc0, !PT ;  /* 0xfffffe000d037812 */ /* 0x000fe200078ec0ff */
[----:B------:R-:W-:Y:S01]  /*a8b0*/  IMAD.U32 R34, R32, 0x10000, RZ ;  /* 0x0001000020227824 */ /* 0x000fe200078e00ff */
[----:B------:R-:W-:Y:S02]  /*a8c0*/  SHF.R.U32.HI R29, RZ, 0x10, R9 ;  /* 0x00000010ff1d7819 */ /* 0x000fe40000011609 */
[----:B------:R-:W-:Y:S01]  /*a8d0*/  SHF.R.U32.HI R33, RZ, 0x10, R5 ;  /* 0x00000010ff217819 */ /* 0x000fe20000011605 */
[----:B------:R-:W-:Y:S01]  /*a8e0*/  IMAD.IADD R3, R3, 0x1, R0 ;  /* 0x0000000103037824 */ /* 0x000fe200078e0200 */
[----:B------:R-:W-:-:S02]  /*a8f0*/  PRMT R21, R56, 0x5410, R21 ;  /* 0x0000541038157816 */ /* 0x000fc40000000015 */
[----:B------:R-:W-:Y:S01]  /*a900*/  SHF.R.U32.HI R37, RZ, 0x10, R7 ;  /* 0x00000010ff257819 */ /* 0x000fe20000011607 */
[----:B------:R-:W-:Y:S01]  /*a910*/  IMAD R0, R3, 0x2, R2 ;  /* 0x0000000203007824 */ /* 0x000fe200078e0202 */
[----:B------:R-:W-:Y:S01]  /*a920*/  PRMT R33, R53, 0x5410, R33 ;  /* 0x0000541035217816 */ /* 0x000fe20000000021 */
[----:B------:R-:W-:Y:S01]  /*a930*/  IMAD.U32 R28, R21, 0x10000, RZ ;  /* 0x00010000151c7824 */ /* 0x000fe200078e00ff */
[----:B------:R-:W-:Y:S02]  /*a940*/  SHF.R.U32.HI R31, RZ, 0x10, R11 ;  /* 0x00000010ff1f7819 */ /* 0x000fe4000001160b */
[----:B------:R-:W0:Y:S01]  /*a950*/  LDS.128 R24, [R0+0x20400] ;  /* 0x0204000000187984 */ /* 0x000e220000000c00 */
[----:B------:R-:W-:Y:S01]  /*a960*/  PRMT R29, R57, 0x5410, R29 ;  /* 0x00005410391d7816 */ /* 0x000fe2000000001d */
[----:B------:R-:W-:Y:S01]  /*a970*/  IMAD.U32 R36, R33, 0x10000, RZ ;  /* 0x0001000021247824 */ /* 0x000fe200078e00ff */
[----:B------:R-:W-:Y:S02]  /*a980*/  SHF.R.U64 R30, R10, 0x10, R11 ;  /* 0x000000100a1e7819 */ /* 0x000fe4000000120b */
[----:B------:R-:W-:-:S02]  /*a990*/  PRMT R37, R55, 0x5410, R37 ;  /* 0x0000541037257816 */ /* 0x000fc40000000025 */
[C---:B------:R-:W-:Y:S02]  /*a9a0*/  PRMT R31, R20.reuse, 0x5410, R31 ;  /* 0x00005410141f7816 */ /* 0x040fe4000000001f */
        /* <DEDUP_REMOVED lines=75> */
.L_x_7968:
[----:B------:R-:W-:Y:S05]  /*ae60*/  BSYNC B0 ;  /* 0x0000000000007941 */ /* 0x000fea0003800000 */
.L_x_7954:
        /* <DEDUP_REMOVED lines=8> */
.L_x_7951:
[----:B--23--:R-:W-:-:S05]  /*aef0*/  IMAD.U32 R0, RZ, RZ, UR37 ;  /* 0x00000025ff007e24 */ /* 0x00cfca000f8e00ff */
[----:B------:R-:W-:-:S13]  /*af00*/  ISETP.NE.AND P0, PT, R0, 0x3, PT ;  /* 0x000000030000780c */ /* 0x000fda0003f05270 */
[----:B------:R-:W-:Y:S05]  /*af10*/  @!P0 BRA `(.L_x_7978) ;  /* 0x0000000000048947 */ /* 0x000fea0003800000 */
[----:B------:R-:W-:Y:S01]  /*af20*/  BPT.TRAP 0x1 ;  /* 0x000000040000795c */ /* 0x000fe20000300000 */
.L_x_7978:
[----:B------:R-:W-:Y:S01]  /*af30*/  IMAD R20, R19, 0x8, R2 ;  /* 0x0000000813147824 */ /* 0x000fe200078e0202 */
[----:B------:R-:W-:-:S04]  /*af40*/  SHF.L.U32 R21, R22, 0x1f, RZ ;  /* 0x0000001f16157819 */ /* 0x000fc800000006ff */
[----:B------:R2:W3:Y:S01]  /*af50*/  SYNCS.PHASECHK.TRANS64.TRYWAIT P1, [R20+URZ+0x28c30], R21 ;  /* 0x028c3015140075a7 */ /* 0x0004e2000802017f */
[----:B------:R-:W-:Y:S05]  /*af60*/  @!P0 BRA `(.L_x_7979) ;  /* 0x0000000000048947 */ /* 0x000fea0003800000 */
[----:B------:R-:W-:Y:S01]  /*af70*/  BPT.TRAP 0x1 ;  /* 0x000000040000795c */ /* 0x000fe20000300000 */
.L_x_7979:
[C---:B------:R-:W-:Y:S02]  /*af80*/  VIADD R0, R2.reuse, 0x22400 ;  /* 0x0002240002007836 */ /* 0x040fe40000000000 */
[----:B-1----:R-:W-:-:S03]  /*af90*/  VIADD R3, R2, 0x20400 ;  /* 0x0002040002037836 */ /* 0x002fc60000000000 */
[----:B------:R-:W-:Y:S02]  /*afa0*/  SHF.R.U32.HI R0, RZ, 0x4, R0 ;  /* 0x00000004ff007819 */ /* 0x000fe40000011600 */
[----:B------:R-:W-:Y:S02]  /*afb0*/  SHF.R.U32.HI R3, RZ, 0x4, R3 ;  /* 0x00000004ff037819 */ /* 0x000fe40000011603 */
[----:B------:R-:W-:Y:S02]  /*afc0*/  LOP3.LUT R0, R0, 0x3fff, RZ, 0xc0, !PT ;  /* 0x00003fff00007812 */ /* 0x000fe400078ec0ff */
[----:B------:R-:W-:Y:S02]  /*afd0*/  LOP3.LUT R3, R3, 0x3fff, RZ, 0xc0, !PT ;  /* 0x00003fff03037812 */ /* 0x000fe400078ec0ff */
[----:B------:R-:W-:Y:S01]  /*afe0*/  LOP3.LUT R12, R0, 0x10000, RZ, 0xfc, !PT ;  /* 0x00010000000c7812 */ /* 0x000fe200078efcff */
[----:B---3--:R-:W-:Y:S06]  /*aff0*/  @P1 BRA `(.L_x_7980) ;  /* 0x0000000000081947 */ /* 0x008fec0003800000 */
[----:B------:R-:W1:Y:S02]  /*b000*/  SYNCS.PHASECHK.TRANS64.TRYWAIT P1, [R20+URZ+0x28c30], R21 ;  /* 0x028c3015140075a7 */ /* 0x000e64000802017f */
[----:B-1----:R-:W-:Y:S05]  /*b010*/  @!P1 BRA `(.L_x_7981) ;  /* 0x0000014800649947 */ /* 0x002fea0003800000 */
.L_x_7980:
        /* <DEDUP_REMOVED lines=47> */
.L_x_7982:
[----:B------:R-:W0:Y:S01]  /*b310*/  LDC R0, c[0x0][0x448] ;  /* 0x00011200ff007b82 */ /* 0x000e220000000800 */
[----:B------:R-:W-:Y:S01]  /*b320*/  ULDC UR4, c[0x0][0x9d8] ;  /* 0x0002760000047ab9 */ /* 0x000fe20000000800 */
[----:B------:R-:W-:Y:S02]  /*b330*/  IMAD.MOV.U32 R14, RZ, RZ, -0x40 ;  /* 0xffffffc0ff0e7424 */ /* 0x000fe400078e00ff */
[----:B------:R-:W-:Y:S01]  /*b340*/  FMUL.FTZ R15, R25, UR4 ;  /* 0x00000004190f7c20 */ /* 0x000fe20008410000 */
[----:B------:R-:W-:Y:S02]  /*b350*/  IMAD.IADD R25, R208, 0x1, R199 ;  /* 0x00000001d0197824 */ /* 0x000fe400078e02c7 */
[----:B------:R-:W-:Y:S01]  /*b360*/  FMUL.FTZ R27, R27, UR4 ;  /* 0x000000041b1b7c20 */ /* 0x000fe20008410000 */
[----:B------:R-:W-:Y:S01]  /*b370*/  FMUL.FTZ R26, R26, UR4 ;  /* 0x000000041a1a7c20 */ /* 0x000fe20008410000 */
[----:B------:R-:W-:Y:S01]  /*b380*/  FMUL.FTZ R30, R30, UR4 ;  /* 0x000000041e1e7c20 */ /* 0x000fe20008410000 */
[----:B------:R-:W-:Y:S01]  /*b390*/  FMUL.FTZ R31, R31, UR4 ;  /* 0x000000041f1f7c20 */ /* 0x000fe20008410000 */
[----:B------:R3:W-:Y:S01]  /*b3a0*/  MUFU.TANH R62, R27 ;  /* 0x0000001b003e7308 */ /* 0x0007e20000002400 */
[----:B------:R-:W-:Y:S01]  /*b3b0*/  FMUL.FTZ R34, R34, UR4 ;  /* 0x0000000422227c20 */ /* 0x000fe20008410000 */
[----:B------:R-:W-:Y:S01]  /*b3c0*/  LOP3.LUT R18, R18, 0xfffffffd, RZ, 0xc0, !PT ;  /* 0xfffffffd12127812 */ /* 0x000fe200078ec0ff */
[----:B------:R-:W-:Y:S01]  /*b3d0*/  FMUL.FTZ R35, R35, UR4 ;  /* 0x0000000423237c20 */ /* 0x000fe20008410000 */
[----:B------:R-:W-:Y:S01]  /*b3e0*/  FMUL.FTZ R38, R38, UR4 ;  /* 0x0000000426267c20 */ /* 0x000fe20008410000 */
[----:B------:R-:W-:Y:S01]  /*b3f0*/  FMUL.FTZ R39, R39, UR4 ;  /* 0x0000000427277c20 */ /* 0x000fe20008410000 */
[----:B------:R-:W-:Y:S01]  /*b400*/  FMUL.FTZ R42, R42, UR4 ;  /* 0x000000042a2a7c20 */ /* 0x000fe20008410000 */
[----:B------:R-:W-:Y:S01]  /*b410*/  FMUL.FTZ R43, R43, UR4 ;  /* 0x000000042b2b7c20 */ /* 0x000fe20008410000 */
[----:B------:R-:W4:Y:S01]  /*b420*/  MUFU.TANH R3, R26 ;  /* 0x0000001a00037308 */ /* 0x000f220000002400 */
[----:B---3--:R-:W-:-:S02]  /*b430*/  IMAD R27, R209, R14, 0x40 ;  /* 0x00000040d11b7424 */ /* 0x008fc400078e020e */
[----:B------:R-:W-:Y:S01]  /*b440*/  FMUL.FTZ R13, R24, UR4 ;  /* 0x00000004180d7c20 */ /* 0x000fe20008410000 */
[----:B------:R-:W-:Y:S01]  /*b450*/  FMUL.FTZ R46, R46, UR4 ;  /* 0x000000042e2e7c20 */ /* 0x000fe20008410000 */
[----:B------:R-:W-:Y:S01]  /*b460*/  FMUL.FTZ R14, R50, UR4 ;  /* 0x00000004320e7c20 */ /* 0x000fe20008410000 */
[----:B------:R-:W-:Y:S01]  /*b470*/  FMUL.FTZ R47, R47, UR4 ;  /* 0x000000042f2f7c20 */ /* 0x000fe20008410000 */
[----:B------:R-:W-:Y:S01]  /*b480*/  IADD3 R64, R200, 0x1, R27 ;  /* 0x00000001c8407810 */ /* 0x000fe20007ffe01b */
[----:B------:R-:W-:Y:S01]  /*b490*/  FMUL.FTZ R51, R51, UR4 ;  /* 0x0000000433337c20 */ /* 0x000fe20008410000 */
[----:B0-----:R-:W-:Y:S01]  /*b4a0*/  ISETP.NE.AND P1, PT, R0, 0x1, PT ;  /* 0x000000010000780c */ /* 0x001fe20003f25270 */
[----:B------:R-:W0:Y:S01]  /*b4b0*/  MUFU.TANH R30, R30 ;  /* 0x0000001e001e7308 */ /* 0x000e220000002400 */
[----:B------:R-:W-:Y:S01]  /*b4c0*/  IADD3 R27, -R207, R27, R200 ;  /* 0x0000001bcf1b7210 */ /* 0x000fe20007ffe1c8 */
[----:B------:R-:W-:Y:S01]  /*b4d0*/  FMUL.FTZ R54, R54, UR4 ;  /* 0x0000000436367c20 */ /* 0x000fe20008410000 */
[----:B------:R-:W-:Y:S01]  /*b4e0*/  IADD3 R64, -R198, R64, -R207 ;  /* 0x00000040c6407210 */ /* 0x000fe20007ffe9cf */
[----:B------:R-:W-:Y:S01]  /*b4f0*/  FMUL.FTZ R55, R55, UR4 ;  /* 0x0000000437377c20 */ /* 0x000fe20008410000 */
[----:B------:R-:W-:Y:S01]  /*b500*/  FMUL.FTZ R68, R40, UR4 ;  /* 0x0000000428447c20 */ /* 0x000fe20008410000 */
[----:B------:R-:W-:Y:S01]  /*b510*/  FMUL.FTZ R66, R37, UR4 ;  /* 0x0000000425427c20 */ /* 0x000fe20008410000 */
[----:B------:R-:W-:Y:S01]  /*b520*/  FMUL.FTZ R72, R44, UR4 ;  /* 0x000000042c487c20 */ /* 0x000fe20008410000 */
[----:B------:R3:W1:Y:S01]  /*b530*/  MUFU.TANH R58, R31 ;  /* 0x0000001f003a7308 */ /* 0x0006620000002400 */
[----:B------:R-:W-:Y:S01]  /*b540*/  FMUL.FTZ R45, R45, UR4 ;  /* 0x000000042d2d7c20 */ /* 0x000fe20008410000 */
[----:B------:R-:W-:Y:S01]  /*b550*/  FMUL.FTZ R49, R49, UR4 ;  /* 0x0000000431317c20 */ /* 0x000fe20008410000 */
[----:B------:R-:W-:Y:S01]  /*b560*/  FMUL.FTZ R53, R53, UR4 ;  /* 0x0000000435357c20 */ /* 0x000fe20008410000 */
[----:B------:R-:W2:Y:S01]  /*b570*/  @P1 LDC R0, c[0x0][0x44c] ;  /* 0x00011300ff001b82 */ /* 0x000ea20000000800 */
[----:B------:R-:W-:-:S03]  /*b580*/  @P1 LOP3.LUT R18, R18, 0x2, RZ, 0xfc, !PT ;  /* 0x0000000212121812 */ /* 0x000fc600078efcff */
[----:B------:R-:W1:Y:S04]  /*b590*/  MUFU.TANH R34, R34 ;  /* 0x0000002200227308 */ /* 0x000e680000002400 */
[----:B------:R-:W4:Y:S04]  /*b5a0*/  @P1 LDC R57, c[0x0][0x450] ;  /* 0x00011400ff391b82 */ /* 0x000f280000000800 */
[----:B------:R-:W1:Y:S08]  /*b5b0*/  MUFU.TANH R35, R35 ;  /* 0x0000002300237308 */ /* 0x000e700000002400 */
[----:B------:R-:W1:Y:S01]  /*b5c0*/  MUFU.TANH R38, R38 ;  /* 0x0000002600267308 */ /* 0x000e620000002400 */
[----:B--2---:R-:W-:-:S07]  /*b5d0*/  @P1 IMAD.HI.U32 R0, R25, R0, RZ ;  /* 0x0000000019001227 */ /* 0x004fce00078e00ff */
[----:B------:R-:W2:Y:S01]  /*b5e0*/  MUFU.TANH R39, R39 ;  /* 0x0000002700277308 */ /* 0x000ea20000002400 */
[----:B----4-:R-:W-:-:S07]  /*b5f0*/  @P1 SHF.R.U32.HI R25, RZ, R57, R0 ;  /* 0x00000039ff191219 */ /* 0x010fce0000011600 */
[----:B------:R-:W4:Y:S01]  /*b600*/  MUFU.TANH R24, R42 ;  /* 0x0000002a00187308 */ /* 0x000f220000002400 */
[----:B------:R-:W0:Y:S04]  /*b610*/  SHFL.IDX PT, R0, R25, 0x1, 0x1c1f ;  /* 0x003c1f0019007f89 */ /* 0x000e2800000e0000 */
[----:B------:R-:W4:Y:S03]  /*b620*/  SHFL.IDX PT, R25, R25, RZ, 0x1c1f ;  /* 0x001c1fff19197589 */ /* 0x000f2600000e0000 */
[----:B------:R-:W4:Y:S08]  /*b630*/  MUFU.TANH R43, R43 ;  /* 0x0000002b002b7308 */ /* 0x000f300000002400 */
[----:B------:R2:W4:Y:S08]  /*b640*/  MUFU.TANH R26, R46 ;  /* 0x0000002e001a7308 */ /* 0x0005300000002400 */
[----:B------:R-:W4:Y:S01]  /*b650*/  MUFU.TANH R47, R47 ;  /* 0x0000002f002f7308 */ /* 0x000f220000002400 */
[----:B0-----:R-:W-:-:S04]  /*b660*/  VIADDMNMX R0, R0, R64, R27, PT ;  /* 0x0000004000007246 */ /* 0x001fc8000380011b */
[C---:B------:R-:W-:Y:S02]  /*b670*/  ISETP.GT.AND P1, PT, R0.reuse, RZ, PT ;  /* 0x000000ff0000720c */ /* 0x040fe40003f24270 */
[C---:B------:R-:W-:Y:S01]  /*b680*/  ISETP.GT.AND P2, PT, R0.reuse, 0x1, PT ;  /* 0x000000010000780c */ /* 0x040fe20003f44270 */
[----:B------:R-:W0:Y:S01]  /*b690*/  MUFU.TANH R14, R14 ;  /* 0x0000000e000e7308 */ /* 0x000e220000002400 */
[----:B------:R-:W-:Y:S02]  /*b6a0*/  ISETP.GT.AND P3, PT, R0, 0x8, PT ;  /* 0x000000080000780c */ /* 0x000fe40003f64270 */
[----:B------:R-:W-:Y:S02]  /*b6b0*/  FSEL R3, R3, -INF , P1 ;  /* 0xff80000003037808 */ /* 0x000fe40000800000 */
[----:B------:R-:W-:Y:S02]  /*b6c0*/  FSEL R62, R62, -INF , P2 ;  /* 0xff8000003e3e7808 */ /* 0x000fe40001000000 */
[----:B------:R-:W-:Y:S01]  /*b6d0*/  ISETP.GT.AND P1, PT, R0, 0x9, PT ;  /* 0x000000090000780c */ /* 0x000fe20003f24270 */
[----:B------:R-:W0:Y:S01]  /*b6e0*/  MUFU.TANH R51, R51 ;  /* 0x0000003300337308 */ /* 0x000e220000002400 */
[----:B------:R-:W-:-:S02]  /*b6f0*/  FSEL R60, R30, -INF , P3 ;  /* 0xff8000001e3c7808 */ /* 0x000fc40001800000 */
[----:B---3--:R-:W-:Y:S02]  /*b700*/  FMNMX.FTZ R31, R3, R62, !PT ;  /* 0x0000003e031f7209 */ /* 0x008fe40007810000 */
[----:B------:R-:W-:Y:S02]  /*b710*/  ISETP.GT.AND P2, PT, R0, 0x10, PT ;  /* 0x000000100000780c */ /* 0x000fe40003f44270 */
[----:B-1----:R-:W-:Y:S01]  /*b720*/  FSEL R58, R58, -INF , P1 ;  /* 0xff8000003a3a7808 */ /* 0x002fe20000800000 */
[----:B------:R-:W-:Y:S01]  /*b730*/  MUFU.TANH R55, R55 ;  /* 0x0000003700377308 */ /* 0x000fe20000002400 */
[----:B------:R-:W-:Y:S02]  /*b740*/  FMNMX.FTZ R31, R60, R31, !PT ;  /* 0x0000001f3c1f7209 */ /* 0x000fe40007810000 */
[----:B------:R-:W-:Y:S02]  /*b750*/  ISETP.GT.AND P1, PT, R0, 0x11, PT ;  /* 0x000000110000780c */ /* 0x000fe40003f24270 */
[----:B------:R-:W-:-:S02]  /*b760*/  FSEL R56, R34, -INF , P2 ;  /* 0xff80000022387808 */ /* 0x000fc40001000000 */
[----:B------:R-:W-:Y:S01]  /*b770*/  FMNMX.FTZ R31, R58, R31, !PT ;  /* 0x0000001f3a1f7209 */ /* 0x000fe20007810000 */
[----:B------:R-:W-:Y:S01]  /*b780*/  MUFU.TANH R13, R13 ;  /* 0x0000000d000d7308 */ /* 0x000fe20000002400 */
[----:B------:R-:W-:Y:S02]  /*b790*/  ISETP.GT.AND P2, PT, R0, 0x18, PT ;  /* 0x000000180000780c */ /* 0x000fe40003f44270 */
[----:B------:R-:W-:Y:S02]  /*b7a0*/  FSEL R50, R35, -INF , P1 ;  /* 0xff80000023327808 */ /* 0x000fe40000800000 */
[----:B------:R-:W-:Y:S02]  /*b7b0*/  FMNMX.FTZ R31, R56, R31, !PT ;  /* 0x0000001f381f7209 */ /* 0x000fe40007810000 */
[----:B------:R-:W-:Y:S01]  /*b7c0*/  ISETP.GT.AND P1, PT, R0, 0x19, PT ;  /* 0x000000190000780c */ /* 0x000fe20003f24270 */
[----:B------:R-:W-:Y:S01]  /*b7d0*/  MUFU.TANH R15, R15 ;  /* 0x0000000f000f7308 */ /* 0x000fe20000002400 */
[----:B--2---:R-:W-:-:S02]  /*b7e0*/  FSEL R46, R38, -INF , P2 ;  /* 0xff800000262e7808 */ /* 0x004fc40001000000 */
[----:B------:R-:W-:Y:S02]  /*b7f0*/  FMNMX.FTZ R31, R50, R31, !PT ;  /* 0x0000001f321f7209 */ /* 0x000fe40007810000 */
[----:B------:R-:W-:Y:S02]  /*b800*/  ISETP.GT.AND P2, PT, R0, 0x20, PT ;  /* 0x000000200000780c */ /* 0x000fe40003f44270 */
[----:B------:R-:W-:Y:S01]  /*b810*/  FSEL R42, R39, -INF , P1 ;  /* 0xff800000272a7808 */ /* 0x000fe20000800000 */
[----:B------:R-:W-:Y:S01]  /*b820*/  MUFU.TANH R66, R66 ;  /* 0x0000004200427308 */ /* 0x000fe20000002400 */
[----:B------:R-:W-:Y:S02]  /*b830*/  FMNMX.FTZ R31, R46, R31, !PT ;  /* 0x0000001f2e1f7209 */ /* 0x000fe40007810000 */
[----:B------:R-:W-:Y:S02]  /*b840*/  ISETP.GT.AND P1, PT, R0, 0x21, PT ;  /* 0x000000210000780c */ /* 0x000fe40003f24270 */
[----:B----4-:R-:W-:-:S02]  /*b850*/  FSEL R38, R24, -INF , P2 ;  /* 0xff80000018267808 */ /* 0x010fc40001000000 */
[----:B------:R-:W-:Y:S01]  /*b860*/  FMNMX.FTZ R31, R42, R31, !PT ;  /* 0x0000001f2a1f7209 */ /* 0x000fe20007810000 */
[----:B------:R1:W2:Y:S01]  /*b870*/  MUFU.TANH R24, R54 ;  /* 0x0000003600187308 */ /* 0x0002a20000002400 */
[----:B------:R-:W-:Y:S02]  /*b880*/  ISETP.GT.AND P2, PT, R0, 0x28, PT ;  /* 0x000000280000780c */ /* 0x000fe40003f44270 */
[----:B------:R-:W-:Y:S01]  /*b890*/  FSEL R30, R43, -INF , P1 ;  /* 0xff8000002b1e7808 */ /* 0x000fe20000800000 */
[----:B------:R-:W-:Y:S01]  /*b8a0*/  VIADD R43, R20, 0x28c40 ;  /* 0x00028c40142b7836 */ /* 0x000fe20000000000 */
[----:B------:R-:W-:Y:S02]  /*b8b0*/  FMNMX.FTZ R31, R38, R31, !PT ;  /* 0x0000001f261f7209 */ /* 0x000fe40007810000 */
[----:B------:R-:W-:Y:S01]  /*b8c0*/  ISETP.GT.AND P1, PT, R0, 0x29, PT ;  /* 0x000000290000780c */ /* 0x000fe20003f24270 */
[----:B------:R-:W-:Y:S01]  /*b8d0*/  MUFU.TANH R68, R68 ;  /* 0x0000004400447308 */ /* 0x000fe20000002400 */
[----:B------:R-:W-:Y:S01]  /*b8e0*/  FSEL R34, R26, -INF , P2 ;  /* 0xff8000001a227808 */ /* 0x000fe20001000000 */
[----:B-1----:R-:W-:Y:S01]  /*b8f0*/  FMUL.FTZ R54, R33, UR4 ;  /* 0x0000000421367c20 */ /* 0x002fe20008410000 */
[----:B------:R-:W-:Y:S01]  /*b900*/  FMNMX.FTZ R31, R30, R31, !PT ;  /* 0x0000001f1e1f7209 */ /* 0x000fe20007810000 */
[----:B------:R-:W-:Y:S01]  /*b910*/  FMUL.FTZ R33, R52, UR4 ;  /* 0x0000000434217c20 */ /* 0x000fe20008410000 */
[----:B------:R-:W-:-:S02]  /*b920*/  ISETP.GT.AND P2, PT, R0, 0x30, PT ;  /* 0x000000300000780c */ /* 0x000fc40003f44270 */
[----:B------:R-:W-:Y:S01]  /*b930*/  FSEL R26, R47, -INF , P1 ;  /* 0xff8000002f1a7808 */ /* 0x000fe20000800000 */
[----:B------:R-:W-:Y:S01]  /*b940*/  MUFU.TANH R54, R54 ;  /* 0x0000003600367308 */ /* 0x000fe20000002400 */
[----:B------:R-:W-:Y:S01]  /*b950*/  FMNMX.FTZ R35, R34, R31, !PT ;  /* 0x0000001f22237209 */ /* 0x000fe20007810000 */
[----:B------:R-:W-:Y:S01]  /*b960*/  FMUL.FTZ R31, R28, UR4 ;  /* 0x000000041c1f7c20 */ /* 0x000fe20008410000 */
[----:B------:R-:W-:Y:S02]  /*b970*/  ISETP.GT.AND P1, PT, R0, 0x31, PT ;  /* 0x000000310000780c */ /* 0x000fe40003f24270 */
[----:B0-----:R-:W-:Y:S02]  /*b980*/  FSEL R28, R14, -INF , P2 ;  /* 0xff8000000e1c7808 */ /* 0x001fe40001000000 */
[----:B------:R-:W-:Y:S01]  /*b990*/  FMNMX.FTZ R35, R26, R35, !PT ;  /* 0x000000231a237209 */ /* 0x000fe20007810000 */
[----:B------:R-:W0:Y:S01]  /*b9a0*/  MUFU.TANH R31, R31 ;  /* 0x0000001f001f7308 */ /* 0x000e220000002400 */
[----:B------:R-:W-:-:S02]  /*b9b0*/  ISETP.GT.AND P2, PT, R0, 0x38, PT ;  /* 0x000000380000780c */ /* 0x000fc40003f44270 */
[----:B------:R-:W-:Y:S02]  /*b9c0*/  FSEL R14, R51, -INF , P1 ;  /* 0xff800000330e7808 */ /* 0x000fe40000800000 */
[----:B------:R-:W-:Y:S01]  /*b9d0*/  FMNMX.FTZ R39, R28, R35, !PT ;  /* 0x000000231c277209 */ /* 0x000fe20007810000 */
[----:B------:R-:W-:Y:S01]  /*b9e0*/  FMUL.FTZ R35, R29, UR4 ;  /* 0x000000041d237c20 */ /* 0x000fe20008410000 */
[----:B------:R-:W-:Y:S01]  /*b9f0*/  ISETP.GT.AND P1, PT, R0, 0x39, PT ;  /* 0x000000390000780c */ /* 0x000fe20003f24270 */
[----:B------:R-:W-:Y:S01]  /*ba00*/  MUFU.TANH R72, R72 ;  /* 0x0000004800487308 */ /* 0x000fe20000002400 */
[----:B--2---:R-:W-:Y:S02]  /*ba10*/  FSEL R24, R24, -INF , P2 ;  /* 0xff80000018187808 */ /* 0x004fe40001000000 */
[----:B------:R-:W-:Y:S02]  /*ba20*/  FMNMX.FTZ R39, R14, R39, !PT ;  /* 0x000000270e277209 */ /* 0x000fe40007810000 */
[----:B------:R-:W-:-:S02]  /*ba30*/  FSEL R0, R55, -INF , P1 ;  /* 0xff80000037007808 */ /* 0x000fc40000800000 */
[----:B------:R-:W-:Y:S01]  /*ba40*/  FMNMX.FTZ R29, R24, R39, !PT ;  /* 0x00000027181d7209 */ /* 0x000fe20007810000 */
[----:B------:R-:W-:Y:S01]  /*ba50*/  FMUL.FTZ R39, R32, UR4 ;  /* 0x0000000420277c20 */ /* 0x000fe20008410000 */
[----:B------:R-:W1:Y:S01]  /*ba60*/  MUFU.TANH R35, R35 ;  /* 0x0000002300237308 */ /* 0x000e620000002400 */
[----:B------:R-:W-:Y:S01]  /*ba70*/  VIADDMNMX R27, R25, R64, R27, PT ;  /* 0x00000040191b7246 */ /* 0x000fe2000380011b */
[----:B------:R-:W-:Y:S01]  /*ba80*/  FMUL.FTZ R32, R36, UR4 ;  /* 0x0000000424207c20 */ /* 0x000fe20008410000 */
[----:B------:R-:W-:Y:S01]  /*ba90*/  FMNMX.FTZ R29, R0, R29, !PT ;  /* 0x0000001d001d7209 */ /* 0x000fe20007810000 */
[----:B------:R-:W-:Y:S01]  /*baa0*/  FMUL.FTZ R25, R48, UR4 ;  /* 0x0000000430197c20 */ /* 0x000fe20008410000 */
[C---:B------:R-:W-:Y:S02]  /*bab0*/  ISETP.GT.AND P1, PT, R27.reuse, RZ, PT ;  /* 0x000000ff1b00720c */ /* 0x040fe40003f24270 */
[C---:B------:R-:W-:Y:S01]  /*bac0*/  ISETP.GT.AND P2, PT, R27.reuse, 0x1, PT ;  /* 0x000000011b00780c */ /* 0x040fe20003f44270 */
[----:B------:R-:W2:Y:S01]  /*bad0*/  SHFL.BFLY PT, R70, R29, 0x2, 0x1f ;  /* 0x0c401f001d467f89 */ /* 0x000ea200000e0000 */
[----:B------:R-:W3:Y:S01]  /*bae0*/  MUFU.TANH R39, R39 ;  /* 0x0000002700277308 */ /* 0x000ee20000002400 */
[----:B------:R-:W-:-:S02]  /*baf0*/  ISETP.GT.AND P3, PT, R27, 0x8, PT ;  /* 0x000000081b00780c */ /* 0x000fc40003f64270 */
[----:B------:R-:W-:Y:S02]  /*bb00*/  FSEL R40, R13, -INF , P1 ;  /* 0xff8000000d287808 */ /* 0x000fe40000800000 */
[----:B------:R-:W-:Y:S02]  /*bb10*/  ISETP.GT.AND P1, PT, R27, 0x9, PT ;  /* 0x000000091b00780c */ /* 0x000fe40003f24270 */
[----:B0-----:R-:W-:Y:S01]  /*bb20*/  FSEL R44, R31, -INF , P3 ;  /* 0xff8000001f2c7808 */ /* 0x001fe20001800000 */
[----:B------:R-:W0:Y:S01]  /*bb30*/  MUFU.TANH R32, R32 ;  /* 0x0000002000207308 */ /* 0x000e220000002400 */
[----:B-1----:R-:W-:Y:S02]  /*bb40*/  FSEL R48, R35, -INF , P1 ;  /* 0xff80000023307808 */ /* 0x002fe40000800000 */
[C---:B------:R-:W-:Y:S02]  /*bb50*/  ISETP.GT.AND P1, PT, R27.reuse, 0x11, PT ;  /* 0x000000111b00780c */ /* 0x040fe40003f24270 */
[----:B------:R-:W-:-:S02]  /*bb60*/  ISETP.GT.AND P3, PT, R27, 0x29, PT ;  /* 0x000000291b00780c */ /* 0x000fc40003f64270 */
[----:B------:R-:W-:Y:S01]  /*bb70*/  FSEL R54, R54, -INF , P1 ;  /* 0xff80000036367808 */ /* 0x000fe20000800000 */
[----:B------:R1:W-:Y:S01]  /*bb80*/  MUFU.TANH R76, R25 ;  /* 0x00000019004c7308 */ /* 0x0003e20000002400 */
[----:B------:R-:W-:Y:S02]  /*bb90*/  ISETP.GT.AND P1, PT, R27, 0x19, PT ;  /* 0x000000191b00780c */ /* 0x000fe40003f24270 */
[----:B------:R-:W-:Y:S02]  /*bba0*/  PRMT R43, R188, 0x654, R43 ;  /* 0x00000654bc2b7816 */ /* 0x000fe4000000002b */
[----:B------:R-:W-:Y:S02]  /*bbb0*/  FSEL R66, R66, -INF , P1 ;  /* 0xff80000042427808 */ /* 0x000fe40000800000 */
[----:B--2---:R-:W-:Y:S01]  /*bbc0*/  FMNMX.FTZ R36, R29, R70, !PT ;  /* 0x000000461d247209 */ /* 0x004fe20007810000 */
[----:B------:R-:W-:Y:S01]  /*bbd0*/  FMUL.FTZ R70, R41, UR4 ;  /* 0x0000000429467c20 */ /* 0x000fe20008410000 */
[----:B------:R-:W-:Y:S01]  /*bbe0*/  FSEL R29, R15, -INF , P2 ;  /* 0xff8000000f1d7808 */ /* 0x000fe20001000000 */
[----:B------:R-:W-:Y:S01]  /*bbf0*/  MUFU.TANH R45, R45 ;  /* 0x0000002d002d7308 */ /* 0x000fe20000002400 */
[----:B------:R-:W-:Y:S01]  /*bc00*/  ISETP.GT.AND P2, PT, R27, 0x10, PT ;  /* 0x000000101b00780c */ /* 0x000fe20003f44270 */
[----:B------:R-:W2:Y:S01]  /*bc10*/  SHFL.BFLY PT, R37, R36, 0x1, 0x1f ;  /* 0x0c201f0024257f89 */ /* 0x000ea200000e0000 */
[----:B------:R-:W-:Y:S01]  /*bc20*/  FMNMX.FTZ R13, R40, R29, !PT ;  /* 0x0000001d280d7209 */ /* 0x000fe20007810000 */
[----:B------:R-:W-:Y:S01]  /*bc30*/  ULDC UR4, c[0x0][0x988] ;  /* 0x0002620000047ab9 */ /* 0x000fe20000000800 */
[----:B---3--:R-:W-:Y:S01]  /*bc40*/  FSEL R52, R39, -INF , P2 ;  /* 0xff80000027347808 */ /* 0x008fe20001000000 */
[----:B------:R3:W-:Y:S01]  /*bc50*/  SYNCS.ARRIVE.TRANS64.RED.A1T0 RZ, [R43+URZ], RZ ;  /* 0x000000ff2bff79a7 */ /* 0x0007e2000810043f */
[----:B------:R-:W-:Y:S01]  /*bc60*/  FMNMX.FTZ R13, R44, R13, !PT ;  /* 0x0000000d2c0d7209 */ /* 0x000fe20007810000 */
[----:B------:R-:W4:Y:S01]  /*bc70*/  MUFU.TANH R70, R70 ;  /* 0x0000004600467308 */ /* 0x000f220000002400 */
[----:B------:R-:W-:Y:S01]  /*bc80*/  BAR.SYNC.DEFER_BLOCKING 0xf, 0x100 ;  /* 0x03c4000000007b1d */ /* 0x000fe20000010000 */
[----:B------:R-:W-:-:S02]  /*bc90*/  ISETP.GT.AND P2, PT, R27, 0x18, PT ;  /* 0x000000181b00780c */ /* 0x000fc40003f44270 */
[----:B------:R-:W-:Y:S02]  /*bca0*/  FMNMX.FTZ R13, R48, R13, !PT ;  /* 0x0000000d300d7209 */ /* 0x000fe40007810000 */
[----:B0-----:R-:W-:Y:S02]  /*bcb0*/  FSEL R64, R32, -INF , P2 ;  /* 0xff80000020407808 */ /* 0x001fe40001000000 */
[----:B------:R-:W-:Y:S01]  /*bcc0*/  FMNMX.FTZ R13, R52, R13, !PT ;  /* 0x0000000d340d7209 */ /* 0x000fe20007810000 */
[----:B------:R-:W-:Y:S01]  /*bcd0*/  MUFU.TANH R33, R33 ;  /* 0x0000002100217308 */ /* 0x000fe20000002400 */
[C---:B------:R-:W-:Y:S02]  /*bce0*/  ISETP.GT.AND P2, PT, R27.reuse, 0x20, PT ;  /* 0x000000201b00780c */ /* 0x040fe40003f44270 */
[----:B-1----:R-:W-:Y:S01]  /*bcf0*/  FMNMX.FTZ R25, R54, R13, !PT ;  /* 0x0000000d36197209 */ /* 0x002fe20007810000 */
[----:B------:R-:W-:Y:S01]  /*bd00*/  IMAD.U32 R13, RZ, RZ, UR4 ;  /* 0x00000004ff0d7e24 */ /* 0x000fe2000f8e00ff */
[----:B------:R-:W-:-:S02]  /*bd10*/  ISETP.GT.AND P1, PT, R27, 0x21, PT ;  /* 0x000000211b00780c */ /* 0x000fc40003f24270 */
[----:B------:R-:W-:Y:S01]  /*bd20*/  FMNMX.FTZ R25, R64, R25, !PT ;  /* 0x0000001940197209 */ /* 0x000fe20007810000 */
[----:B------:R-:W-:Y:S01]  /*bd30*/  MUFU.TANH R53, R53 ;  /* 0x0000003500357308 */ /* 0x000fe20000002400 */
[----:B------:R-:W-:Y:S02]  /*bd40*/  FSEL R68, R68, -INF , P2 ;  /* 0xff80000044447808 */ /* 0x000fe40001000000 */
[----:B------:R-:W-:Y:S02]  /*bd50*/  FMNMX.FTZ R25, R66, R25, !PT ;  /* 0x0000001942197209 */ /* 0x000fe40007810000 */
[----:B--2---:R-:W-:Y:S02]  /*bd60*/  FMNMX.FTZ R15, R36, R37, !PT ;  /* 0x00000025240f7209 */ /* 0x004fe40007810000 */
[----:B------:R-:W-:Y:S01]  /*bd70*/  ISETP.GT.AND P2, PT, R27, 0x28, PT ;  /* 0x000000281b00780c */ /* 0x000fe20003f44270 */
[----:B------:R-:W0:Y:S01]  /*bd80*/  MUFU.TANH R36, R49 ;  /* 0x0000003100247308 */ /* 0x000e220000002400 */
[----:B----4-:R-:W-:Y:S01]  /*bd90*/  FSEL R70, R70, -INF , P1 ;  /* 0xff80000046467808 */ /* 0x010fe20000800000 */
[----:B------:R-:W-:Y:S01]  /*bda0*/  FMUL.FTZ R31, R15, R13 ;  /* 0x0000000d0f1f7220 */ /* 0x000fe20000410000 */
[----:B------:R-:W-:-:S02]  /*bdb0*/  FMNMX.FTZ R25, R68, R25, !PT ;  /* 0x0000001944197209 */ /* 0x000fc40007810000 */
[----:B------:R-:W-:Y:S02]  /*bdc0*/  FSEL R72, R72, -INF , P2 ;  /* 0xff80000048487808 */ /* 0x000fe40001000000 */
[----:B------:R-:W-:Y:S02]  /*bdd0*/  FMNMX.FTZ R25, R70, R25, !PT ;  /* 0x0000001946197209 */ /* 0x000fe40007810000 */
[----:B------:R-:W-:Y:S02]  /*bde0*/  ISETP.GT.AND P1, PT, R27, 0x30, PT ;  /* 0x000000301b00780c */ /* 0x000fe40003f24270 */
[----:B------:R-:W-:Y:S02]  /*bdf0*/  FSEL R74, R45, -INF , P3 ;  /* 0xff8000002d4a7808 */ /* 0x000fe40001800000 */
[----:B------:R-:W-:Y:S02]  /*be00*/  FMNMX.FTZ R25, R72, R25, !PT ;  /* 0x0000001948197209 */ /* 0x000fe40007810000 */
[----:B------:R-:W-:-:S02]  /*be10*/  ISETP.GT.AND P2, PT, R27, 0x31, PT ;  /* 0x000000311b00780c */ /* 0x000fc40003f44270 */
[----:B------:R-:W-:Y:S02]  /*be20*/  FSEL R76, R76, -INF , P1 ;  /* 0xff8000004c4c7808 */ /* 0x000fe40000800000 */
[----:B------:R-:W-:Y:S02]  /*be30*/  FMNMX.FTZ R25, R74, R25, !PT ;  /* 0x000000194a197209 */ /* 0x000fe40007810000 */
[----:B------:R-:W-:Y:S02]  /*be40*/  FSETP.NEU.FTZ.AND P4, PT, R15, -INF , PT ;  /* 0xff8000000f00780b */ /* 0x000fe40003f9d000 */
[----:B------:R-:W-:Y:S02]  /*be50*/  ISETP.GT.AND P1, PT, R27, 0x38, PT ;  /* 0x000000381b00780c */ /* 0x000fe40003f24270 */
[----:B0-----:R-:W-:Y:S02]  /*be60*/  FSEL R36, R36, -INF , P2 ;  /* 0xff80000024247808 */ /* 0x001fe40001000000 */
[----:B------:R-:W-:-:S02]  /*be70*/  FMNMX.FTZ R25, R76, R25, !PT ;  /* 0x000000194c197209 */ /* 0x000fc40007810000 */
[----:B------:R-:W-:Y:S02]  /*be80*/  FSEL R31, R31, RZ, P4 ;  /* 0x000000ff1f1f7208 */ /* 0x000fe40002000000 */
[----:B------:R-:W-:Y:S02]  /*be90*/  ISETP.GT.AND P2, PT, R27, 0x39, PT ;  /* 0x000000391b00780c */ /* 0x000fe40003f44270 */
[----:B------:R-:W-:Y:S01]  /*bea0*/  FSEL R32, R33, -INF , P1 ;  /* 0xff80000021207808 */ /* 0x000fe20000800000 */
[--C-:B------:R-:W-:Y:S01]  /*beb0*/  FFMA.FTZ R78, R62, R13, -R31.reuse ;  /* 0x0000000d3e4e7223 */ /* 0x100fe2000001081f */
[----:B------:R-:W-:Y:S01]  /*bec0*/  FMNMX.FTZ R25, R36, R25, !PT ;  /* 0x0000001924197209 */ /* 0x000fe20007810000 */
[-CC-:B------:R-:W-:Y:S01]  /*bed0*/  FFMA.FTZ R167, R60, R13.reuse, -R31.reuse ;  /* 0x0000000d3ca77223 */ /* 0x180fe2000001081f */
[----:B------:R-:W-:Y:S01]  /*bee0*/  FSEL R62, R53, -INF , P2 ;  /* 0xff800000353e7808 */ /* 0x000fe20001000000 */
        /* <DEDUP_REMOVED lines=8> */
[-CC-:B------:R-:W-:Y:S01]  /*bf70*/  FFMA.FTZ R58, R58, R13.reuse, -R31.reuse ;  /* 0x0000000d3a3a7223 */ /* 0x180fe2000001081f */
[-CC-:B------:R-:W-:Y:S01]  /*bf80*/  FFMA.FTZ R161, R56, R13.reuse, -R31.reuse ;  /* 0x0000000d38a17223 */ /* 0x180fe2000001081f */
[----:B------:R-:W0:Y:S01]  /*bf90*/  SHFL.BFLY PT, R60, R25, 0x2, 0x1f ;  /* 0x0c401f00193c7f89 */ /* 0x000e2200000e0000 */
[-CC-:B------:R-:W-:Y:S01]  /*bfa0*/  FFMA.FTZ R50, R50, R13.reuse, -R31.reuse ;  /* 0x0000000d32327223 */ /* 0x180fe2000001081f */
[----:B------:R-:W1:Y:S01]  /*bfb0*/  MUFU.EX2 R165, R165 ;  /* 0x000000a500a57308 */ /* 0x000e620000000800 */
[-CC-:B------:R-:W-:Y:S01]  /*bfc0*/  FFMA.FTZ R163, R46, R13.reuse, -R31.reuse ;  /* 0x0000000d2ea37223 */ /* 0x180fe2000001081f */
[-CC-:B------:R-:W-:Y:S01]  /*bfd0*/  FFMA.FTZ R42, R42, R13.reuse, -R31.reuse ;  /* 0x0000000d2a2a7223 */ /* 0x180fe2000001081f */
[-CC-:B------:R-:W-:Y:S01]  /*bfe0*/  FFMA.FTZ R30, R34, R13.reuse, -R31.reuse ;  /* 0x0000000d221e7223 */ /* 0x180fe2000001081f */
[----:B------:R-:W-:-:S04]  /*bff0*/  FFMA.FTZ R24, R24, R13, -R31 ;  /* 0x0000000d18187223 */ /* 0x000fc8000001081f */
[----:B------:R-:W2:Y:S08]  /*c000*/  MUFU.EX2 R167, R167 ;  /* 0x000000a700a77308 */ /* 0x000eb00000000800 */
[----:B------:R-:W4:Y:S01]  /*c010*/  MUFU.EX2 R58, R58 ;  /* 0x0000003a003a7308 */ /* 0x000f220000000800 */
[----:B-1----:R-:W-:Y:S01]  /*c020*/  FADD.FTZ R34, R165, R78 ;  /* 0x0000004ea5227221 */ /* 0x002fe20000010000 */
[----:B------:R-:W-:-:S02]  /*c030*/  F2FP.BF16.F32.PACK_AB R165, R78, R165 ;  /* 0x000000a54ea5723e */ /* 0x000fc400000010ff */
[----:B0-----:R-:W-:Y:S01]  /*c040*/  FMNMX.FTZ R60, R25, R60, !PT ;  /* 0x0000003c193c7209 */ /* 0x001fe20007810000 */
[----:B------:R-:W-:-:S03]  /*c050*/  FFMA.FTZ R25, R28, R13, -R31 ;  /* 0x0000000d1c197223 */ /* 0x000fc6000001081f */
[----:B------:R-:W0:Y:S01]  /*c060*/  MUFU.EX2 R161, R161 ;  /* 0x000000a100a17308 */ /* 0x000e220000000800 */
[----:B--2---:R-:W-:Y:S01]  /*c070*/  FADD.FTZ R47, R167, R34 ;  /* 0x00000022a72f7221 */ /* 0x004fe20000010000 */
[----:B------:R-:W1:Y:S06]  /*c080*/  SHFL.BFLY PT, R27, R60, 0x1, 0x1f ;  /* 0x0c201f003c1b7f89 */ /* 0x000e6c00000e0000 */
[----:B------:R-:W2:Y:S01]  /*c090*/  MUFU.EX2 R50, R50 ;  /* 0x0000003200327308 */ /* 0x000ea20000000800 */
[----:B----4-:R-:W-:-:S07]  /*c0a0*/  F2FP.BF16.F32.PACK_AB R167, R58, R167 ;  /* 0x000000a73aa7723e */ /* 0x010fce00000010ff */
[----:B------:R-:W4:Y:S08]  /*c0b0*/  MUFU.EX2 R163, R163 ;  /* 0x000000a300a37308 */ /* 0x000f300000000800 */
[----:B------:R-:W3:Y:S01]  /*c0c0*/  MUFU.EX2 R42, R42 ;  /* 0x0000002a002a7308 */ /* 0x000ee20000000800 */
[----:B-1----:R-:W-:Y:S01]  /*c0d0*/  FMNMX.FTZ R14, R60, R27, !PT ;  /* 0x0000001b3c0e7209 */ /* 0x002fe20007810000 */
[----:B------:R-:W-:-:S03]  /*c0e0*/  FFMA.FTZ R27, R0, R13, -R31 ;  /* 0x0000000d001b7223 */ /* 0x000fc6000001081f */
[C---:B------:R-:W-:Y:S01]  /*c0f0*/  FSETP.NEU.FTZ.AND P1, PT, R14.reuse, -INF , PT ;  /* 0xff8000000e00780b */ /* 0x040fe20003f3d000 */
[----:B------:R-:W-:Y:S02]  /*c100*/  FMUL.FTZ R33, R14, R13 ;  /* 0x0000000d0e217220 */ /* 0x000fe40000410000 */
[----:B------:R-:W1:Y:S03]  /*c110*/  MUFU.EX2 R157, R157 ;  /* 0x0000009d009d7308 */ /* 0x000e660000000800 */
        /* <DEDUP_REMOVED lines=11> */
[-C--:B------:R-:W-:Y:S01]  /*c1d0*/  FFMA.FTZ R156, R68, R13.reuse, -R33 ;  /* 0x0000000d449c7223 */ /* 0x080fe20000010821 */
[----:B------:R-:W-:Y:S01]  /*c1e0*/  FADD.FTZ R40, R58, R47 ;  /* 0x0000002f3a287221 */ /* 0x000fe20000010000 */
[-CC-:B------:R-:W-:Y:S01]  /*c1f0*/  FFMA.FTZ R39, R70, R13.reuse, -R33.reuse ;  /* 0x0000000d46277223 */ /* 0x180fe20000010821 */
[-CC-:B------:R-:W-:Y:S01]  /*c200*/  FFMA.FTZ R41, R72, R13.reuse, -R33.reuse ;  /* 0x0000000d48297223 */ /* 0x180fe20000010821 */
[-CC-:B------:R-:W-:Y:S01]  /*c210*/  FFMA.FTZ R0, R74, R13.reuse, -R33.reuse ;  /* 0x0000000d4a007223 */ /* 0x180fe20000010821 */
[----:B0-----:R-:W-:Y:S01]  /*c220*/  FADD.FTZ R47, R161, R40 ;  /* 0x00000028a12f7221 */ /* 0x001fe20000010000 */
[----:B------:R-:W0:Y:S01]  /*c230*/  MUFU.EX2 R29, R29 ;  /* 0x0000001d001d7308 */ /* 0x000e220000000800 */
[-CC-:B------:R-:W-:Y:S01]  /*c240*/  FFMA.FTZ R28, R76, R13.reuse, -R33.reuse ;  /* 0x0000000d4c1c7223 */ /* 0x180fe20000010821 */
[-C--:B------:R-:W-:Y:S01]  /*c250*/  FFMA.FTZ R36, R36, R13.reuse, -R33 ;  /* 0x0000000d24247223 */ /* 0x080fe20000010821 */
[----:B--2---:R-:W-:Y:S01]  /*c260*/  FADD.FTZ R40, R50, R47 ;  /* 0x0000002f32287221 */ /* 0x004fe20000010000 */
[-CC-:B------:R-:W-:Y:S01]  /*c270*/  FFMA.FTZ R32, R32, R13.reuse, -R33.reuse ;  /* 0x0000000d20207223 */ /* 0x180fe20000010821 */
[----:B------:R-:W-:Y:S01]  /*c280*/  FFMA.FTZ R33, R62, R13, -R33 ;  /* 0x0000000d3e217223 */ /* 0x000fe20000010821 */
[----:B------:R-:W-:Y:S01]  /*c290*/  F2FP.BF16.F32.PACK_AB R161, R50, R161 ;  /* 0x000000a132a1723e */ /* 0x000fe200000010ff */
[----:B----4-:R-:W-:Y:S01]  /*c2a0*/  FADD.FTZ R47, R163, R40 ;  /* 0x00000028a32f7221 */ /* 0x010fe20000010000 */
[----:B------:R-:W2:Y:S01]  /*c2b0*/  MUFU.EX2 R166, R166 ;  /* 0x000000a600a67308 */ /* 0x000ea20000000800 */
[----:B---3--:R-:W-:-:S02]  /*c2c0*/  F2FP.BF16.F32.PACK_AB R163, R42, R163 ;  /* 0x000000a32aa3723e */ /* 0x008fc400000010ff */
[----:B------:R-:W-:-:S04]  /*c2d0*/  FADD.FTZ R40, R42, R47 ;  /* 0x0000002f2a287221 */ /* 0x000fc80000010000 */
[----:B-1----:R-:W-:Y:S01]  /*c2e0*/  FADD.FTZ R47, R157, R40 ;  /* 0x000000289d2f7221 */ /* 0x002fe20000010000 */
[----:B------:R-:W1:Y:S01]  /*c2f0*/  MUFU.EX2 R31, R31 ;  /* 0x0000001f001f7308 */ /* 0x000e620000000800 */
[----:B0-----:R-:W-:Y:S01]  /*c300*/  FADD.FTZ R45, R164, R29 ;  /* 0x0000001da42d7221 */ /* 0x001fe20000010000 */
[----:B------:R-:W-:Y:S01]  /*c310*/  F2FP.BF16.F32.PACK_AB R164, R29, R164 ;  /* 0x000000a41da4723e */ /* 0x000fe200000010ff */
[C---:B------:R-:W-:Y:S01]  /*c320*/  FADD.FTZ R47, R38.reuse, R47 ;  /* 0x0000002f262f7221 */ /* 0x040fe20000010000 */
[----:B------:R-:W-:-:S04]  /*c330*/  F2FP.BF16.F32.PACK_AB R157, R38, R157 ;  /* 0x0000009d269d723e */ /* 0x000fc800000010ff */
[----:B------:R-:W0:Y:S01]  /*c340*/  MUFU.EX2 R160, R160 ;  /* 0x000000a000a07308 */ /* 0x000e220000000800 */
[----:B--2---:R-:W-:-:S07]  /*c350*/  FADD.FTZ R34, R166, R45 ;  /* 0x0000002da6227221 */ /* 0x004fce0000010000 */
[----:B------:R-:W2:Y:S01]  /*c360*/  MUFU.EX2 R35, R35 ;  /* 0x0000002300237308 */ /* 0x000ea20000000800 */
[C---:B-1----:R-:W-:Y:S01]  /*c370*/  FADD.FTZ R45, R31.reuse, R34 ;  /* 0x000000221f2d7221 */ /* 0x042fe20000010000 */
[----:B------:R-:W-:-:S05]  /*c380*/  F2FP.BF16.F32.PACK_AB R166, R31, R166 ;  /* 0x000000a61fa6723e */ /* 0x000fca00000010ff */
[----:B------:R1:W-:Y:S01]  /*c390*/  STSM.16.M88.4 [R201+0x26800], R164 ;  /* 0x026800a4c9007844 */ /* 0x0003e20000000200 */
        /* <DEDUP_REMOVED lines=8> */
[C---:B0-----:R-:W-:Y:S01]  /*c420*/  FADD.FTZ R45, R37.reuse, R34 ;  /* 0x00000022252d7221 */ /* 0x041fe20000010000 */
[----:B------:R-:W-:-:S05]  /*c430*/  F2FP.BF16.F32.PACK_AB R162, R37, R162 ;  /* 0x000000a225a2723e */ /* 0x000fca00000010ff */
[----:B------:R1:W-:Y:S01]  /*c440*/  STSM.16.M88.4 [R204], R160 ;  /* 0x000000a0cc007844 */ /* 0x0003e20000000200 */
[----:B------:R-:W-:Y:S01]  /*c450*/  MUFU.EX2 R30, R30 ;  /* 0x0000001e001e7308 */ /* 0x000fe20000000800 */
[----:B--2---:R-:W-:-:S07]  /*c460*/  FADD.FTZ R34, R156, R45 ;  /* 0x0000002d9c227221 */ /* 0x004fce0000010000 */
[----:B------:R-:W0:Y:S01]  /*c470*/  MUFU.EX2 R41, R41 ;  /* 0x0000002900297308 */ /* 0x000e220000000800 */
[C---:B---3--:R-:W-:Y:S01]  /*c480*/  FADD.FTZ R34, R39.reuse, R34 ;  /* 0x0000002227227221 */ /* 0x048fe20000010000 */
[----:B------:R-:W-:-:S06]  /*c490*/  F2FP.BF16.F32.PACK_AB R156, R39, R156 ;  /* 0x0000009c279c723e */ /* 0x000fcc00000010ff */
[----:B------:R-:W2:Y:S08]  /*c4a0*/  MUFU.EX2 R3, R3 ;  /* 0x0000000300037308 */ /* 0x000eb00000000800 */
[----:B------:R-:W3:Y:S01]  /*c4b0*/  MUFU.EX2 R0, R0 ;  /* 0x0000000000007308 */ /* 0x000ee20000000800 */
[----:B0-----:R-:W-:-:S07]  /*c4c0*/  FADD.FTZ R29, R41, R34 ;  /* 0x00000022291d7221 */ /* 0x001fce0000010000 */
[----:B------:R-:W-:Y:S01]  /*c4d0*/  MUFU.EX2 R25, R25 ;  /* 0x0000001900197308 */ /* 0x000fe20000000800 */
[----:B--2---:R-:W-:-:S07]  /*c4e0*/  F2FP.BF16.F32.PACK_AB R159, R3, R30 ;  /* 0x0000001e039f723e */ /* 0x004fce00000010ff */
[----:B------:R-:W0:Y:S01]  /*c4f0*/  MUFU.EX2 R26, R26 ;  /* 0x0000001a001a7308 */ /* 0x000e220000000800 */
[C---:B---3--:R-:W-:Y:S01]  /*c500*/  FADD.FTZ R29, R0.reuse, R29 ;  /* 0x0000001d001d7221 */ /* 0x048fe20000010000 */
[----:B------:R-:W-:-:S05]  /*c510*/  F2FP.BF16.F32.PACK_AB R158, R0, R41 ;  /* 0x00000029009e723e */ /* 0x000fca00000010ff */
[----:B------:R1:W-:Y:S01]  /*c520*/  STSM.16.M88.4 [R202], R156 ;  /* 0x0000009cca007844 */ /* 0x0003e20000000200 */
[----:B------:R-:W-:Y:S08]  /*c530*/  MUFU.EX2 R28, R28 ;  /* 0x0000001c001c7308 */ /* 0x000ff00000000800 */
[----:B------:R2:W3:Y:S01]  /*c540*/  MUFU.EX2 R43, R36 ;  /* 0x00000024002b7308 */ /* 0x0004e20000000800 */
[----:B0-----:R-:W-:-:S07]  /*c550*/  F2FP.BF16.F32.PACK_AB R153, R26, R25 ;  /* 0x000000191a99723e */ /* 0x001fce00000010ff */
[----:B------:R-:W-:Y:S01]  /*c560*/  MUFU.EX2 R24, R24 ;  /* 0x0000001800187308 */ /* 0x000fe20000000800 */
[----:B--2---:R-:W-:-:S04]  /*c570*/  FADD.FTZ R36, R30, R47 ;  /* 0x0000002f1e247221 */ /* 0x004fc80000010000 */
[----:B------:R-:W-:-:S03]  /*c580*/  FADD.FTZ R36, R3, R36 ;  /* 0x0000002403247221 */ /* 0x000fc60000010000 */
[----:B------:R-:W0:Y:S01]  /*c590*/  MUFU.EX2 R27, R27 ;  /* 0x0000001b001b7308 */ /* 0x000e220000000800 */
[----:B---3-5:R-:W-:Y:S01]  /*c5a0*/  F2FP.BF16.F32.PACK_AB R152, R43, R28 ;  /* 0x0000001c2b98723e */ /* 0x028fe200000010ff */
[----:B------:R-:W-:Y:S01]  /*c5b0*/  FADD.FTZ R25, R25, R36 ;  /* 0x0000002419197221 */ /* 0x000fe20000010000 */
[----:B------:R-:W-:-:S03]  /*c5c0*/  FADD.FTZ R28, R28, R29 ;  /* 0x0000001d1c1c7221 */ /* 0x000fc60000010000 */
[----:B------:R-:W-:Y:S01]  /*c5d0*/  FADD.FTZ R25, R26, R25 ;  /* 0x000000191a197221 */ /* 0x000fe20000010000 */
[----:B------:R-:W-:Y:S01]  /*c5e0*/  FADD.FTZ R43, R43, R28 ;  /* 0x0000001c2b2b7221 */ /* 0x000fe20000010000 */
[----:B------:R-:W2:Y:S08]  /*c5f0*/  MUFU.EX2 R32, R32 ;  /* 0x0000002000207308 */ /* 0x000eb00000000800 */
[----:B------:R-:W3:Y:S01]  /*c600*/  MUFU.EX2 R33, R33 ;  /* 0x0000002100217308 */ /* 0x000ee20000000800 */
[----:B0-----:R-:W-:Y:S01]  /*c610*/  F2FP.BF16.F32.PACK_AB R155, R27, R24 ;  /* 0x000000181b9b723e */ /* 0x001fe200000010ff */
[----:B------:R-:W-:-:S04]  /*c620*/  FADD.FTZ R24, R24, R25 ;  /* 0x0000001918187221 */ /* 0x000fc80000010000 */
[----:B------:R-:W-:Y:S01]  /*c630*/  FADD.FTZ R3, R27, R24 ;  /* 0x000000181b037221 */ /* 0x000fe20000010000 */
[----:B--2---:R-:W-:Y:S01]  /*c640*/  FADD.FTZ R0, R32, R43 ;  /* 0x0000002b20007221 */ /* 0x004fe20000010000 */
[----:B---3--:R-:W-:-:S03]  /*c650*/  F2FP.BF16.F32.PACK_AB R154, R33, R32 ;  /* 0x00000020219a723e */ /* 0x008fc600000010ff */
[----:B------:R-:W-:Y:S02]  /*c660*/  FADD.FTZ R0, R33, R0 ;  /* 0x0000000021007221 */ /* 0x000fe40000010000 */
[----:B------:R1:W-:Y:S01]  /*c670*/  STSM.16.M88.4 [R203], R152 ;  /* 0x00000098cb007844 */ /* 0x0003e20000000200 */
[----:B------:R-:W-:Y:S05]  /*c680*/  @!P0 BRA `(.L_x_7983) ;  /* 0x0000000000048947 */ /* 0x000fea0003800000 */
[----:B------:R-:W-:Y:S01]  /*c690*/  BPT.TRAP 0x1 ;  /* 0x000000040000795c */ /* 0x000fe20000300000 */
.L_x_7983:
[----:B------:R0:W2:Y:S01]  /*c6a0*/  SYNCS.PHASECHK.TRANS64.TRYWAIT P1, [R20+URZ+0x28c50], R21 ;  /* 0x028c5015140075a7 */ /* 0x0000a2000802017f */
[----:B------:R-:W-:Y:S05]  /*c6b0*/  @!P0 BRA `(.L_x_7984) ;  /* 0x0000000000048947 */ /* 0x000fea0003800000 */
[----:B------:R-:W-:Y:S01]  /*c6c0*/  BPT.TRAP 0x1 ;  /* 0x000000040000795c */ /* 0x000fe20000300000 */
.L_x_7984:
[----:B------:R-:W-:Y:S01]  /*c6d0*/  ULDC UR41, c[0x0][0x9d8] ;  /* 0x0002760000297ab9 */ /* 0x000fe20000000800 */
[----:B------:R-:W-:Y:S01]  /*c6e0*/  ULDC UR44, c[0x0][0x9d8] ;  /* 0x00027600002c7ab9 */ /* 0x000fe20000000800 */
[----:B------:R-:W-:Y:S01]  /*c6f0*/  ULDC UR38, c[0x0][0x988] ;  /* 0x0002620000267ab9 */ /* 0x000fe20000000800 */
[----:B------:R-:W-:Y:S01]  /*c700*/  ULDC UR40, c[0x0][0x988] ;  /* 0x0002620000287ab9 */ /* 0x000fe20000000800 */
[----:B------:R-:W-:Y:S01]  /*c710*/  BSSY B0, `(.L_x_7985) ;  /* 0x0000006000007945 */ /* 0x000fe20003800000 */
[----:B------:R-:W-:Y:S02]  /*c720*/  IMAD R28, R19, 0x1000, R195 ;  /* 0x00001000131c7824 */ /* 0x000fe400078e02c3 */
[----:B------:R-:W-:Y:S01]  /*c730*/  IMAD.MOV.U32 R29, RZ, RZ, 0x40000040 ;  /* 0x40000040ff1d7424 */ /* 0x000fe200078e00ff */
[----:B--2---:R-:W-:Y:S06]  /*c740*/  @P1 BRA `(.L_x_7986) ;  /* 0x0000000000081947 */ /* 0x004fec0003800000 */
[----:B------:R-:W2:Y:S02]  /*c750*/  SYNCS.PHASECHK.TRANS64.TRYWAIT P1, [R20+URZ+0x28c50], R21 ;  /* 0x028c5015140075a7 */ /* 0x000ea4000802017f */
[----:B--2---:R-:W-:Y:S05]  /*c760*/  @!P1 BRA `(.L_x_7987) ;  /* 0x0000013000a49947 */ /* 0x004fea0003800000 */
.L_x_7986:
[----:B------:R-:W-:Y:S05]  /*c770*/  BSYNC B0 ;  /* 0x0000000000007941 */ /* 0x000fea0003800000 */
.L_x_7985:
        /* <DEDUP_REMOVED lines=14> */
[----:B------:R-:W-:-:S06]  /*c860*/  WARPGROUP.ARRIVE ;  /* 0x00000000000079c5 */ /* 0x000fcc0000000000 */
        /* <DEDUP_REMOVED lines=24> */
.L_x_7988:
[----:B0-2---:R-:W0:Y:S01]  /*c9f0*/  LDC R21, c[0x0][0x448] ;  /* 0x00011200ff157b82 */ /* 0x005e220000000800 */
[----:B------:R-:W-:Y:S01]  /*ca00*/  VIADD R20, R20, 0x28c60 ;  /* 0x00028c6014147836 */ /* 0x000fe20000000000 */
[----:B------:R-:W-:Y:S01]  /*ca10*/  BSSY B1, `(.L_x_7989) ;  /* 0x000024d000017945 */ /* 0x000fe20003800000 */
[----:B-1----:R-:W-:Y:S02]  /*ca20*/  IMAD.MOV.U32 R152, RZ, RZ, R199 ;  /* 0x000000ffff987224 */ /* 0x002fe400078e00c7 */
[----:B------:R-:W-:Y:S01]  /*ca30*/  VIADD R209, R209, 0xfffffffe ;  /* 0xfffffffed1d17836 */ /* 0x000fe20000000000 */
[----:B------:R-:W-:-:S04]  /*ca40*/  PRMT R20, R188, 0x654, R20 ;  /* 0x00000654bc147816 */ /* 0x000fc80000000014 */
[----:B------:R1:W-:Y:S01]  /*ca50*/  SYNCS.ARRIVE.TRANS64.RED.A1T0 RZ, [R20+URZ], RZ ;  /* 0x000000ff14ff79a7 */ /* 0x0003e2000810043f */
[----:B0-----:R-:W-:-:S13]  /*ca60*/  ISETP.NE.AND P1, PT, R21, 0x1, PT ;  /* 0x000000011500780c */ /* 0x001fda0003f25270 */
[----:B------:R-:W0:Y:S08]  /*ca70*/  @P1 LDC R21, c[0x0][0x44c] ;  /* 0x00011300ff151b82 */ /* 0x000e300000000800 */
[----:B-1----:R-:W1:Y:S01]  /*ca80*/  @P1 LDC R20, c[0x0][0x450] ;  /* 0x00011400ff141b82 */ /* 0x002e620000000800 */
[----:B0-----:R-:W-:-:S05]  /*ca90*/  @P1 IMAD.HI.U32 R21, R199, R21, RZ ;  /* 0x00000015c7151227 */ /* 0x001fca00078e00ff */
[----:B-1----:R-:W-:-:S04]  /*caa0*/  @P1 SHF.R.U32.HI R152, RZ, R20, R21 ;  /* 0x00000014ff981219 */ /* 0x002fc80000011615 */
[----:B------:R-:W-:-:S04]  /*cab0*/  IADD3 R20, R152, R200, -R198 ;  /* 0x000000c898147210 */ /* 0x000fc80007ffe8c6 */
        /* <DEDUP_REMOVED lines=11> */
.L_x_8004:
[----:B------:R-:W-:-:S05]  /*cb70*/  VIADD R19, R220, 0x1 ;  /* 0x00000001dc137836 */ /* 0x000fca0000000000 */
[----:B------:R-:W-:-:S04]  /*cb80*/  ISETP.NE.AND P1, PT, R19, 0x2, PT ;  /* 0x000000021300780c */ /* 0x000fc80003f25270 */
[----:B------:R-:W-:Y:S02]  /*cb90*/  SEL R13, RZ, 0x1, P1 ;  /* 0x00000001ff0d7807 */ /* 0x000fe40000800000 */
[----:B------:R-:W-:Y:S02]  /*cba0*/  SEL R19, R19, RZ, P1 ;  /* 0x000000ff13137207 */ /* 0x000fe40000800000 */
[----:B------:R-:W-:Y:S01]  /*cbb0*/  LOP3.LUT R22, R22, R13, RZ, 0x3c, !PT ;  /* 0x0000000d16167212 */ /* 0x000fe200078e3cff */
[----:B0-----:R-:W-:Y:S06]  /*cbc0*/  @!P0 BRA `(.L_x_7992) ;  /* 0x0000000000048947 */ /* 0x001fec0003800000 */
[----:B------:R-:W-:Y:S01]  /*cbd0*/  BPT.TRAP 0x1 ;  /* 0x000000040000795c */ /* 0x000fe20000300000 */
.L_x_7992:
[----:B------:R-:W-:Y:S01]  /*cbe0*/  IMAD R209, R19, 0x8, R2 ;  /* 0x0000000813d17824 */ /* 0x000fe200078e0202 */
[----:B------:R-:W-:-:S04]  /*cbf0*/  SHF.L.U32 R213, R22, 0x1f, RZ ;  /* 0x0000001f16d57819 */ /* 0x000fc800000006ff */
[----:B------:R0:W1:Y:S01]  /*cc00*/  SYNCS.PHASECHK.TRANS64.TRYWAIT P1, [R209+URZ+0x28c30], R213 ;  /* 0x028c30d5d10075a7 */ /* 0x000062000802017f */
[----:B------:R-:W-:Y:S05]  /*cc10*/  @!P0 BRA `(.L_x_7993) ;  /* 0x0000000000048947 */ /* 0x000fea0003800000 */
[----:B------:R-:W-:Y:S01]  /*cc20*/  BPT.TRAP 0x1 ;  /* 0x000000040000795c */ /* 0x000fe20000300000 */
.L_x_7993:
[----:B------:R-:W-:Y:S01]  /*cc30*/  BSSY B2, `(.L_x_7994) ;  /* 0x0000006000027945 */ /* 0x000fe20003800000 */
[----:B------:R-:W-:Y:S02]  /*cc40*/  IMAD R154, R19, 0x200, R12 ;  /* 0x00000200139a7824 */ /* 0x000fe400078e020c */
[----:B------:R-:W-:Y:S01]  /*cc50*/  IMAD.MOV.U32 R155, RZ, RZ, 0x40000040 ;  /* 0x40000040ff9b7424 */ /* 0x000fe200078e00ff */
[----:B-1----:R-:W-:Y:S06]  /*cc60*/  @P1 BRA `(.L_x_7995) ;  /* 0x0000000000081947 */ /* 0x002fec0003800000 */
[----:B------:R-:W1:Y:S02]  /*cc70*/  SYNCS.PHASECHK.TRANS64.TRYWAIT P1, [R209+URZ+0x28c30], R213 ;  /* 0x028c30d5d10075a7 */ /* 0x000e64000802017f */
[----:B-1----:R-:W-:Y:S05]  /*cc80*/  @!P1 BRA `(.L_x_7996) ;  /* 0x0000012c00709947 */ /* 0x002fea0003800000 */
.L_x_7995:
[----:B------:R-:W-:Y:S05]  /*cc90*/  BSYNC B2 ;  /* 0x0000000000027941 */ /* 0x000fea0003800000 */
.L_x_7994:
        /* <DEDUP_REMOVED lines=14> */
[----:B------:R-:W-:Y:S01]  /*cd80*/  WARPGROUP.ARRIVE ;  /* 0x00000000000079c5 */ /* 0x000fe20000000000 */
[----:B------:R-:W-:Y:S02]  /*cd90*/  R2UR UR8, R10 ;  /* 0x000000000a0872ca */ /* 0x000fe400000e0000 */
[----:B------:R-:W-:Y:S02]  /*cda0*/  R2UR UR9, R11 ;  /* 0x000000000b0972ca */ /* 0x000fe400000e0000 */
[----:B------:R-:W-:Y:S01]  /*cdb0*/  R2UR UR14, R14 ;  /* 0x000000000e0e72ca */ /* 0x000fe200000e0000 */
[----:B------:R-:W-:Y:S01]  /*cdc0*/  HGMMA.64x64x16.F32.BF16 R152, gdesc[UR4], RZ, !UPT, gsb0 ;  /* 0x00e00000049879f0 */ /* 0x000fe2000c0018ff */
[----:B------:R-:W-:Y:S02]  /*cdd0*/  R2UR UR15, R15 ;  /* 0x000000000f0f72ca */ /* 0x000fe400000e0000 */
[----:B------:R-:W-:-:S02]  /*cde0*/  R2UR UR12, R8 ;  /* 0x00000000080c72ca */ /* 0x000fc400000e0000 */
        /* <DEDUP_REMOVED lines=15> */
.L_x_7997:
[----:B------:R-:W2:Y:S01]  /*cee0*/  LDC R13, c[0x0][0x448] ;  /* 0x00011200ff0d7b82 */ /* 0x000ea20000000800 */
[----:B------:R-:W-:Y:S01]  /*cef0*/  FMUL.FTZ R223, R183, UR44 ;  /* 0x0000002cb7df7c20 */ /* 0x000fe20008410000 */
[----:B------:R-:W-:Y:S01]  /*cf00*/  FMUL.FTZ R182, R182, UR44 ;  /* 0x0000002cb6b67c20 */ /* 0x000fe20008410000 */
[----:B------:R-:W-:Y:S01]  /*cf10*/  FMUL.FTZ R173, R173, UR44 ;  /* 0x0000002cadad7c20 */ /* 0x000fe20008410000 */
[----:B------:R-:W-:Y:S01]  /*cf20*/  FMUL.FTZ R172, R172, UR44 ;  /* 0x0000002cacac7c20 */ /* 0x000fe20008410000 */
[----:B------:R-:W-:Y:S01]  /*cf30*/  FMUL.FTZ R176, R176, UR44 ;  /* 0x0000002cb0b07c20 */ /* 0x000fe20008410000 */
[----:B------:R-:W-:Y:S01]  /*cf40*/  FMUL.FTZ R177, R177, UR44 ;  /* 0x0000002cb1b17c20 */ /* 0x000fe20008410000 */
[----:B------:R-:W-:Y:S01]  /*cf50*/  FMUL.FTZ R181, R181, UR44 ;  /* 0x0000002cb5b57c20 */ /* 0x000fe20008410000 */
[----:B------:R-:W-:Y:S08]  /*cf60*/  MUFU.TANH R182, R182 ;  /* 0x000000b600b67308 */ /* 0x000ff00000002400 */
[----:B------:R-:W-:Y:S01]  /*cf70*/  MUFU.TANH R172, R172 ;  /* 0x000000ac00ac7308 */ /* 0x000fe20000002400 */
[----:B--2---:R-:W-:Y:S01]  /*cf80*/  ISETP.NE.AND P1, PT, R13, 0x1, PT ;  /* 0x000000010d00780c */ /* 0x004fe20003f25270 */
[----:B------:R-:W-:-:S06]  /*cf90*/  IMAD.IADD R13, R208, 0x1, R199 ;  /* 0x00000001d00d7824 */ /* 0x000fcc00078e02c7 */
[----:B------:R-:W-:Y:S06]  /*cfa0*/  MUFU.TANH R181, R181 ;  /* 0x000000b500b57308 */ /* 0x000fec0000002400 */
[----:B------:R-:W2:Y:S08]  /*cfb0*/  @P1 LDC R15, c[0x0][0x44c] ;  /* 0x00011300ff0f1b82 */ /* 0x000eb00000000800 */
[----:B------:R-:W3:Y:S01]  /*cfc0*/  @P1 LDC R14, c[0x0][0x450] ;  /* 0x00011400ff0e1b82 */ /* 0x000ee20000000800 */
[----:B--2---:R-:W-:-:S05]  /*cfd0*/  @P1 IMAD.HI.U32 R15, R13, R15, RZ ;  /* 0x0000000f0d0f1227 */ /* 0x004fca00078e00ff */
        /* <DEDUP_REMOVED lines=21> */
[----:B------:R-:W2:Y:S01]  /*d130*/  SHFL.IDX PT, R175, R13, RZ, 0x1c1f ;  /* 0x001c1fff0daf7589 */ /* 0x000ea200000e0000 */
[----:B------:R-:W-:Y:S01]  /*d140*/  FMUL.FTZ R168, R170, UR44 ;  /* 0x0000002caaa87c20 */ /* 0x000fe20008410000 */
[----:B------:R-:W-:Y:S01]  /*d150*/  FMUL.FTZ R170, R174, UR44 ;  /* 0x0000002caeaa7c20 */ /* 0x000fe20008410000 */
[----:B------:R-:W-:Y:S01]  /*d160*/  FMUL.FTZ R174, R178, UR44 ;  /* 0x0000002cb2ae7c20 */ /* 0x000fe20008410000 */
[----:B------:R-:W3:Y:S01]  /*d170*/  MUFU.TANH R155, R155 ;  /* 0x0000009b009b7308 */ /* 0x000ee20000002400 */
[----:B------:R4:W5:Y:S07]  /*d180*/  SHFL.IDX PT, R178, R13, 0x1, 0x1c1f ;  /* 0x003c1f000db27f89 */ /* 0x00096e00000e0000 */
[----:B------:R-:W0:Y:S01]  /*d190*/  MUFU.TANH R166, R166 ;  /* 0x000000a600a67308 */ /* 0x000e220000002400 */
[----:B----4-:R-:W-:Y:S01]  /*d1a0*/  FMUL.FTZ R13, R179, UR44 ;  /* 0x0000002cb30d7c20 */ /* 0x010fe20008410000 */
[----:B------:R-:W-:-:S04]  /*d1b0*/  IMAD.MOV.U32 R179, RZ, RZ, -0x40 ;  /* 0xffffffc0ffb37424 */ /* 0x000fc800078e00ff */
[----:B------:R-:W-:Y:S02]  /*d1c0*/  IMAD R179, R21, R179, 0x1 ;  /* 0x0000000115b37424 */ /* 0x000fe400078e02b3 */
[----:B------:R-:W4:Y:S03]  /*d1d0*/  MUFU.TANH R14, R14 ;  /* 0x0000000e000e7308 */ /* 0x000f260000002400 */
[----:B------:R-:W-:-:S05]  /*d1e0*/  IADD3 R179, R200, R179, -R207 ;  /* 0x000000b3c8b37210 */ /* 0x000fca0007ffe8cf */
[----:B------:R-:W-:Y:S01]  /*d1f0*/  IMAD.IADD R222, R179, 0x1, -R198 ;  /* 0x00000001b3de7824 */ /* 0x000fe200078e0ac6 */
[----:B------:R-:W1:Y:S03]  /*d200*/  MUFU.TANH R157, R157 ;  /* 0x0000009d009d7308 */ /* 0x000e660000002400 */
[C---:B--2---:R-:W-:Y:S02]  /*d210*/  IMAD.IADD R179, R222.reuse, 0x1, R175 ;  /* 0x00000001deb37824 */ /* 0x044fe400078e02af */
[----:B-----5:R-:W-:-:S03]  /*d220*/  IMAD.IADD R183, R222, 0x1, R178 ;  /* 0x00000001deb77824 */ /* 0x020fc600078e02b2 */
[----:B------:R-:W2:Y:S01]  /*d230*/  MUFU.TANH R15, R15 ;  /* 0x0000000f000f7308 */ /* 0x000ea20000002400 */
[C---:B------:R-:W-:Y:S02]  /*d240*/  ISETP.GT.AND P2, PT, R179.reuse, 0x9, PT ;  /* 0x00000009b300780c */ /* 0x040fe40003f44270 */
[----:B------:R-:W-:Y:S02]  /*d250*/  ISETP.GT.AND P4, PT, R179, RZ, PT ;  /* 0x000000ffb300720c */ /* 0x000fe40003f84270 */
[----:B---3--:R-:W-:Y:S02]  /*d260*/  FSEL R155, R155, -INF , P2 ;  /* 0xff8000009b9b7808 */ /* 0x008fe40001000000 */
[C---:B------:R-:W-:Y:S01]  /*d270*/  ISETP.GT.AND P2, PT, R179.reuse, 0x20, PT ;  /* 0x00000020b300780c */ /* 0x040fe20003f44270 */
[----:B------:R-:W3:Y:S01]  /*d280*/  MUFU.TANH R159, R159 ;  /* 0x0000009f009f7308 */ /* 0x000ee20000002400 */
[----:B------:R-:W-:Y:S02]  /*d290*/  ISETP.GT.AND P5, PT, R179, 0x1, PT ;  /* 0x00000001b300780c */ /* 0x000fe40003fa4270 */
[----:B0-----:R-:W-:-:S02]  /*d2a0*/  FSEL R166, R166, -INF , P2 ;  /* 0xff800000a6a67808 */ /* 0x001fc40001000000 */
[----:B------:R-:W-:Y:S02]  /*d2b0*/  ISETP.GT.AND P2, PT, R183, 0x9, PT ;  /* 0x00000009b700780c */ /* 0x000fe40003f44270 */
[----:B----4-:R-:W-:Y:S01]  /*d2c0*/  FSEL R175, R14, -INF , P4 ;  /* 0xff8000000eaf7808 */ /* 0x010fe20002000000 */
[----:B------:R-:W0:Y:S01]  /*d2d0*/  MUFU.TANH R154, R154 ;  /* 0x0000009a009a7308 */ /* 0x000e220000002400 */
[----:B------:R-:W-:Y:S02]  /*d2e0*/  ISETP.GT.AND P4, PT, R179, 0x11, PT ;  /* 0x00000011b300780c */ /* 0x000fe40003f84270 */
[----:B-1----:R-:W-:Y:S02]  /*d2f0*/  FSEL R157, R157, -INF , P2 ;  /* 0xff8000009d9d7808 */ /* 0x002fe40001000000 */
[----:B------:R-:W-:Y:S02]  /*d300*/  ISETP.GT.AND P1, PT, R179, 0x8, PT ;  /* 0x00000008b300780c */ /* 0x000fe40003f24270 */
[----:B--2---:R-:W-:Y:S01]  /*d310*/  FSEL R178, R15, -INF , P5 ;  /* 0xff8000000fb27808 */ /* 0x004fe20002800000 */
[----:B------:R-:W1:Y:S01]  /*d320*/  MUFU.TANH R168, R168 ;  /* 0x000000a800a87308 */ /* 0x000e620000002400 */
[----:B------:R-:W-:-:S02]  /*d330*/  ISETP.GT.AND P2, PT, R183, 0x20, PT ;  /* 0x00000020b700780c */ /* 0x000fc40003f44270 */
[----:B------:R-:W-:Y:S02]  /*d340*/  ISETP.GT.AND P5, PT, R179, 0x18, PT ;  /* 0x00000018b300780c */ /* 0x000fe40003fa4270 */
[----:B---3--:R-:W-:Y:S02]  /*d350*/  FSEL R159, R159, -INF , P4 ;  /* 0xff8000009f9f7808 */ /* 0x008fe40002000000 */
[----:B------:R-:W-:Y:S01]  /*d360*/  ISETP.GT.AND P4, PT, R183, RZ, PT ;  /* 0x000000ffb700720c */ /* 0x000fe20003f84270 */
[----:B------:R-:W2:Y:S01]  /*d370*/  MUFU.TANH R162, R162 ;  /* 0x000000a200a27308 */ /* 0x000ea20000002400 */
[----:B0-----:R-:W-:Y:S02]  /*d380*/  FSEL R154, R154, -INF , P1 ;  /* 0xff8000009a9a7808 */ /* 0x001fe40000800000 */
[C---:B------:R-:W-:Y:S02]  /*d390*/  ISETP.GT.AND P1, PT, R179.reuse, 0x19, PT ;  /* 0x00000019b300780c */ /* 0x040fe40003f24270 */
[----:B------:R-:W-:-:S03]  /*d3a0*/  ISETP.GT.AND P3, PT, R179, 0x10, PT ;  /* 0x00000010b300780c */ /* 0x000fc60003f64270 */
[----:B------:R-:W0:Y:S01]  /*d3b0*/  MUFU.TANH R152, R152 ;  /* 0x0000009800987308 */ /* 0x000e220000002400 */
[----:B-1----:R-:W-:Y:S02]  /*d3c0*/  FSEL R168, R168, -INF , P2 ;  /* 0xff800000a8a87808 */ /* 0x002fe40001000000 */
[----:B------:R-:W-:-:S05]  /*d3d0*/  ISETP.GT.AND P2, PT, R183, 0x31, PT ;  /* 0x00000031b700780c */ /* 0x000fca0003f44270 */
[----:B------:R-:W1:Y:S01]  /*d3e0*/  MUFU.TANH R163, R163 ;  /* 0x000000a300a37308 */ /* 0x000e620000002400 */
[----:B--2---:R-:W-:Y:S02]  /*d3f0*/  FSEL R162, R162, -INF , P5 ;  /* 0xff800000a2a27808 */ /* 0x004fe40002800000 */
[----:B------:R-:W-:-:S05]  /*d400*/  ISETP.GT.AND P5, PT, R183, 0x1, PT ;  /* 0x00000001b700780c */ /* 0x000fca0003fa4270 */
[----:B------:R-:W2:Y:S01]  /*d410*/  MUFU.TANH R13, R13 ;  /* 0x0000000d000d7308 */ /* 0x000ea20000002400 */
[----:B0-----:R-:W-:Y:S02]  /*d420*/  FSEL R152, R152, -INF , P4 ;  /* 0xff80000098987808 */ /* 0x001fe40002000000 */
[----:B------:R-:W-:-:S05]  /*d430*/  ISETP.GT.AND P4, PT, R183, 0x11, PT ;  /* 0x00000011b700780c */ /* 0x000fca0003f84270 */
[----:B------:R-:W0:Y:S01]  /*d440*/  MUFU.TANH R153, R153 ;  /* 0x0000009900997308 */ /* 0x000e220000002400 */
[----:B-1----:R-:W-:Y:S02]  /*d450*/  FSEL R163, R163, -INF , P1 ;  /* 0xff800000a3a37808 */ /* 0x002fe40000800000 */
[----:B------:R-:W-:-:S05]  /*d460*/  ISETP.GT.AND P1, PT, R183, 0x8, PT ;  /* 0x00000008b700780c */ /* 0x000fca0003f24270 */
[----:B------:R-:W1:Y:S01]  /*d470*/  MUFU.TANH R158, R158 ;  /* 0x0000009e009e7308 */ /* 0x000e620000002400 */
[----:B--2---:R-:W-:Y:S02]  /*d480*/  FSEL R14, R13, -INF , P2 ;  /* 0xff8000000d0e7808 */ /* 0x004fe40001000000 */
[----:B------:R-:W-:Y:S02]  /*d490*/  FMNMX.FTZ R13, R152, R219, !PT ;  /* 0x000000db980d7209 */ /* 0x000fe40007810000 */
[----:B------:R-:W-:-:S03]  /*d4a0*/  ISETP.GT.AND P2, PT, R179, 0x30, PT ;  /* 0x00000030b300780c */ /* 0x000fc60003f44270 */
[----:B------:R-:W2:Y:S01]  /*d4b0*/  MUFU.TANH R156, R156 ;  /* 0x0000009c009c7308 */ /* 0x000ea20000002400 */
[----:B0-----:R-:W-:Y:S02]  /*d4c0*/  FSEL R153, R153, -INF , P5 ;  /* 0xff80000099997808 */ /* 0x001fe40002800000 */
[----:B------:R-:W-:Y:S02]  /*d4d0*/  ISETP.GT.AND P5, PT, R183, 0x18, PT ;  /* 0x00000018b700780c */ /* 0x000fe40003fa4270 */
[----:B------:R-:W-:-:S03]  /*d4e0*/  FMNMX.FTZ R13, R153, R13, !PT ;  /* 0x0000000d990d7209 */ /* 0x000fc60007810000 */
[----:B------:R-:W0:Y:S01]  /*d4f0*/  MUFU.TANH R167, R167 ;  /* 0x000000a700a77308 */ /* 0x000e220000002400 */
[----:B-1----:R-:W-:Y:S02]  /*d500*/  FSEL R158, R158, -INF , P3 ;  /* 0xff8000009e9e7808 */ /* 0x002fe40001800000 */
[----:B------:R-:W-:-:S05]  /*d510*/  ISETP.GT.AND P3, PT, R179, 0x21, PT ;  /* 0x00000021b300780c */ /* 0x000fca0003f64270 */
[----:B------:R-:W1:Y:S01]  /*d520*/  MUFU.TANH R160, R160 ;  /* 0x000000a000a07308 */ /* 0x000e620000002400 */
        /* <DEDUP_REMOVED lines=25> */
[----:B------:R-:W-:Y:S02]  /*d6c0*/  FMNMX.FTZ R13, R168, R13, !PT ;  /* 0x0000000da80d7209 */ /* 0x000fe40007810000 */
[----:B------:R-:W-:Y:S02]  /*d6d0*/  ISETP.GT.AND P3, PT, R183, 0x38, PT ;  /* 0x00000038b700780c */ /* 0x000fe40003f64270 */
[----:B------:R-:W-:Y:S01]  /*d6e0*/  FMNMX.FTZ R13, R169, R13, !PT ;  /* 0x0000000da90d7209 */ /* 0x000fe20007810000 */
[----:B------:R-:W2:Y:S01]  /*d6f0*/  MUFU.TANH R174, R174 ;  /* 0x000000ae00ae7308 */ /* 0x000ea20000002400 */
[----:B0-----:R-:W-:Y:S02]  /*d700*/  FSEL R170, R170, -INF , P4 ;  /* 0xff800000aaaa7808 */ /* 0x001fe40002000000 */
[----:B------:R-:W-:-:S02]  /*d710*/  ISETP.GT.AND P4, PT, R183, 0x39, PT ;  /* 0x00000039b700780c */ /* 0x000fc40003f84270 */
[----:B------:R-:W-:Y:S02]  /*d720*/  FMNMX.FTZ R13, R170, R13, !PT ;  /* 0x0000000daa0d7209 */ /* 0x000fe40007810000 */
[----:B------:R-:W-:Y:S01]  /*d730*/  FSEL R182, R182, -INF , P3 ;  /* 0xff800000b6b67808 */ /* 0x000fe20001800000 */
[----:B------:R-:W0:Y:S01]  /*d740*/  MUFU.TANH R222, R223 ;  /* 0x000000df00de7308 */ /* 0x000e220000002400 */
[----:B-1----:R-:W-:Y:S02]  /*d750*/  FSEL R171, R171, -INF , P5 ;  /* 0xff800000abab7808 */ /* 0x002fe40002800000 */
[----:B------:R-:W-:Y:S02]  /*d760*/  ISETP.GT.AND P3, PT, R179, 0x31, PT ;  /* 0x00000031b300780c */ /* 0x000fe40003f64270 */
[----:B------:R-:W-:Y:S02]  /*d770*/  FMNMX.FTZ R13, R171, R13, !PT ;  /* 0x0000000dab0d7209 */ /* 0x000fe40007810000 */
[----:B------:R-:W-:-:S02]  /*d780*/  ISETP.GT.AND P5, PT, R179, 0x39, PT ;  /* 0x00000039b300780c */ /* 0x000fc40003fa4270 */
[----:B--2---:R-:W-:Y:S02]  /*d790*/  FSEL R174, R174, -INF , P1 ;  /* 0xff800000aeae7808 */ /* 0x004fe40000800000 */
[----:B------:R-:W-:Y:S02]  /*d7a0*/  ISETP.GT.AND P1, PT, R179, 0x29, PT ;  /* 0x00000029b300780c */ /* 0x000fe40003f24270 */
[----:B------:R-:W-:Y:S02]  /*d7b0*/  FMNMX.FTZ R13, R174, R13, !PT ;  /* 0x0000000dae0d7209 */ /* 0x000fe40007810000 */
[----:B------:R-:W-:Y:S02]  /*d7c0*/  FSEL R181, R181, -INF , P5 ;  /* 0xff800000b5b57808 */ /* 0x000fe40002800000 */
[----:B------:R-:W-:Y:S02]  /*d7d0*/  FMNMX.FTZ R13, R14, R13, !PT ;  /* 0x0000000d0e0d7209 */ /* 0x000fe40007810000 */
[----:B0-----:R-:W-:-:S02]  /*d7e0*/  FSEL R222, R222, -INF , P4 ;  /* 0xff800000dede7808 */ /* 0x001fc40002000000 */
[----:B------:R-:W-:Y:S02]  /*d7f0*/  FMNMX.FTZ R13, R182, R13, !PT ;  /* 0x0000000db60d7209 */ /* 0x000fe40007810000 */
[----:B------:R-:W-:Y:S02]  /*d800*/  ISETP.GT.AND P4, PT, R179, 0x38, PT ;  /* 0x00000038b300780c */ /* 0x000fe40003f84270 */
[----:B------:R-:W-:-:S05]  /*d810*/  FMNMX.FTZ R13, R222, R13, !PT ;  /* 0x0000000dde0d7209 */ /* 0x000fca0007810000 */
[----:B------:R-:W0:Y:S02]  /*d820*/  SHFL.BFLY PT, R15, R13, 0x2, 0x1f ;  /* 0x0c401f000d0f7f89 */ /* 0x000e2400000e0000 */
[----:B0-----:R-:W-:-:S05]  /*d830*/  FMNMX.FTZ R15, R13, R15, !PT ;  /* 0x0000000f0d0f7209 */ /* 0x001fca0007810000 */
[----:B------:R-:W0:Y:S02]  /*d840*/  SHFL.BFLY PT, R13, R15, 0x1, 0x1f ;  /* 0x0c201f000f0d7f89 */ /* 0x000e2400000e0000 */
[----:B0-----:R-:W-:Y:S01]  /*d850*/  FMNMX.FTZ R15, R15, R13, !PT ;  /* 0x0000000d0f0f7209 */ /* 0x001fe20007810000 */
[----:B------:R-:W-:-:S03]  /*d860*/  IMAD.U32 R13, RZ, RZ, UR40 ;  /* 0x00000028ff0d7e24 */ /* 0x000fc6000f8e00ff */
[----:B------:R-:W-:-:S04]  /*d870*/  FSETP.NEU.FTZ.AND P6, PT, R15, -INF , PT ;  /* 0xff8000000f00780b */ /* 0x000fc80003fdd000 */
[----:B------:R-:W-:-:S05]  /*d880*/  FSEL R183, R15, RZ, P6 ;  /* 0x000000ff0fb77208 */ /* 0x000fca0003000000 */
[----:B------:R-:W-:Y:S01]  /*d890*/  FADD.FTZ R183, -R183, R219 ;  /* 0x000000dbb7b77221 */ /* 0x000fe20000010100 */
[----:B------:R-:W-:-:S05]  /*d8a0*/  FMUL.FTZ R219, R15, R13 ;  /* 0x0000000d0fdb7220 */ /* 0x000fca0000410000 */
[----:B------:R-:W-:Y:S02]  /*d8b0*/  FSEL R219, R219, RZ, P6 ;  /* 0x000000ffdbdb7208 */ /* 0x000fe40003000000 */
[----:B------:R-:W-:-:S03]  /*d8c0*/  ISETP.GT.AND P6, PT, R179, 0x28, PT ;  /* 0x00000028b300780c */ /* 0x000fc60003fc4270 */
[-CC-:B------:R-:W-:Y:S01]  /*d8d0*/  FFMA.FTZ R179, R168, R13.reuse, -R219.reuse ;  /* 0x0000000da8b37223 */ /* 0x180fe200000108db */
[-CC-:B------:R-:W-:Y:S01]  /*d8e0*/  FFMA.FTZ R152, R152, R13.reuse, -R219.reuse ;  /* 0x0000000d98987223 */ /* 0x180fe200000108db */
[-C--:B------:R-:W-:Y:S01]  /*d8f0*/  FMUL.FTZ R168, R183, R13.reuse ;  /* 0x0000000db7a87220 */ /* 0x080fe20000410000 */
[-CC-:B------:R-:W-:Y:S01]  /*d900*/  FFMA.FTZ R153, R153, R13.reuse, -R219.reuse ;  /* 0x0000000d99997223 */ /* 0x180fe200000108db */
[-CC-:B------:R-:W-:Y:S01]  /*d910*/  FFMA.FTZ R223, R14, R13.reuse, -R219.reuse ;  /* 0x0000000d0edf7223 */ /* 0x180fe200000108db */
[----:B------:R-:W-:Y:S01]  /*d920*/  VIADD R14, R209, 0x28c40 ;  /* 0x00028c40d10e7836 */ /* 0x000fe20000000000 */
[----:B------:R-:W-:Y:S01]  /*d930*/  FSEL R172, R172, -INF , P6 ;  /* 0xff800000acac7808 */ /* 0x000fe20003000000 */
[----:B------:R-:W-:Y:S01]  /*d940*/  MUFU.EX2 R152, R152 ;  /* 0x0000009800987308 */ /* 0x000fe20000000800 */
[-CC-:B------:R-:W-:Y:S01]  /*d950*/  FFMA.FTZ R161, R161, R13.reuse, -R219.reuse ;  /* 0x0000000da1a17223 */ /* 0x180fe200000108db */
[-CC-:B------:R-:W-:Y:S01]  /*d960*/  FFMA.FTZ R165, R165, R13.reuse, -R219.reuse ;  /* 0x0000000da5a57223 */ /* 0x180fe200000108db */
[----:B------:R-:W-:Y:S01]  /*d970*/  PRMT R14, R188, 0x654, R14 ;  /* 0x00000654bc0e7816 */ /* 0x000fe2000000000e */
[-CC-:B------:R-:W-:Y:S01]  /*d980*/  FFMA.FTZ R156, R156, R13.reuse, -R219.reuse ;  /* 0x0000000d9c9c7223 */ /* 0x180fe200000108db */
[-CC-:B------:R-:W-:Y:S01]  /*d990*/  FFMA.FTZ R157, R157, R13.reuse, -R219.reuse ;  /* 0x0000000d9d9d7223 */ /* 0x180fe200000108db */
[-CC-:B------:R-:W-:Y:S01]  /*d9a0*/  FFMA.FTZ R160, R160, R13.reuse, -R219.reuse ;  /* 0x0000000da0a07223 */ /* 0x180fe200000108db */
[----:B------:R0:W-:Y:S01]  /*d9b0*/  SYNCS.ARRIVE.TRANS64.RED.A1T0 RZ, [R14+URZ], RZ ;  /* 0x000000ff0eff79a7 */ /* 0x0001e2000810043f */
[----:B------:R-:W1:Y:S01]  /*d9c0*/  MUFU.EX2 R168, R168 ;  /* 0x000000a800a87308 */ /* 0x000e620000000800 */
[-CC-:B------:R-:W-:Y:S01]  /*d9d0*/  FFMA.FTZ R164, R164, R13.reuse, -R219.reuse ;  /* 0x0000000da4a47223 */ /* 0x180fe200000108db */
[-CC-:B------:R-:W-:Y:S01]  /*d9e0*/  FFMA.FTZ R169, R169, R13.reuse, -R219.reuse ;  /* 0x0000000da9a97223 */ /* 0x180fe200000108db */
[-CC-:B------:R-:W-:Y:S01]  /*d9f0*/  FFMA.FTZ R170, R170, R13.reuse, -R219.reuse ;  /* 0x0000000daaaa7223 */ /* 0x180fe200000108db */
[-CC-:B------:R-:W-:Y:S01]  /*da00*/  FFMA.FTZ R171, R171, R13.reuse, -R219.reuse ;  /* 0x0000000dabab7223 */ /* 0x180fe200000108db */
[-CC-:B------:R-:W-:Y:S01]  /*da10*/  FFMA.FTZ R174, R174, R13.reuse, -R219.reuse ;  /* 0x0000000daeae7223 */ /* 0x180fe200000108db */
[-CC-:B------:R-:W-:Y:S01]  /*da20*/  FFMA.FTZ R182, R182, R13.reuse, -R219.reuse ;  /* 0x0000000db6b67223 */ /* 0x180fe200000108db */
[----:B0-----:R-:W-:Y:S01]  /*da30*/  FMNMX.FTZ R14, R175, R218, !PT ;  /* 0x000000daaf0e7209 */ /* 0x001fe20007810000 */
[----:B------:R-:W0:Y:S01]  /*da40*/  MUFU.EX2 R153, R153 ;  /* 0x0000009900997308 */ /* 0x000e220000000800 */
[----:B------:R-:W-:-:S07]  /*da50*/  FFMA.FTZ R219, R222, R13, -R219 ;  /* 0x0000000ddedb7223 */ /* 0x000fce00000108db */
[----:B------:R-:W-:Y:S01]  /*da60*/  MUFU.EX2 R183, R161 ;  /* 0x000000a100b77308 */ /* 0x000fe20000000800 */
[----:B-1----:R-:W-:Y:S01]  /*da70*/  FFMA.FTZ R3, R168, R3, R152 ;  /* 0x00000003a8037223 */ /* 0x002fe20000010098 */
[-C--:B------:R-:W-:Y:S01]  /*da80*/  FMUL.FTZ R26, R26, R168.reuse ;  /* 0x000000a81a1a7220 */ /* 0x080fe20000410000 */
[-C--:B------:R-:W-:Y:S01]  /*da90*/  FMUL.FTZ R27, R27, R168.reuse ;  /* 0x000000a81b1b7220 */ /* 0x080fe20000410000 */
[-C--:B------:R-:W-:Y:S01]  /*daa0*/  FMUL.FTZ R30, R30, R168.reuse ;  /* 0x000000a81e1e7220 */ /* 0x080fe20000410000 */
[-C--:B------:R-:W-:Y:S01]  /*dab0*/  FMUL.FTZ R31, R31, R168.reuse ;  /* 0x000000a81f1f7220 */ /* 0x080fe20000410000 */
[-C--:B------:R-:W-:Y:S01]  /*dac0*/  FMUL.FTZ R34, R34, R168.reuse ;  /* 0x000000a822227220 */ /* 0x080fe20000410000 */
[----:B------:R-:W-:Y:S01]  /*dad0*/  FMUL.FTZ R35, R35, R168 ;  /* 0x000000a823237220 */ /* 0x000fe20000410000 */
[----:B------:R-:W-:Y:S01]  /*dae0*/  MUFU.EX2 R222, R165 ;  /* 0x000000a500de7308 */ /* 0x000fe20000000800 */
[C---:B0-----:R-:W-:Y:S01]  /*daf0*/  FADD.FTZ R3, R153.reuse, R3 ;  /* 0x0000000399037221 */ /* 0x041fe20000010000 */
[----:B------:R-:W-:Y:S01]  /*db00*/  F2FP.BF16.F32.PACK_AB R153, R153, R152 ;  /* 0x000000989999723e */ /* 0x000fe200000010ff */
[----:B------:R-:W-:Y:S01]  /*db10*/  FMUL.FTZ R38, R38, R168 ;  /* 0x000000a826267220 */ /* 0x000fe20000410000 */
[----:B------:R-:W-:Y:S01]  /*db20*/  FMNMX.FTZ R152, R178, R14, !PT ;  /* 0x0000000eb2987209 */ /* 0x000fe20007810000 */
[-C--:B------:R-:W-:Y:S01]  /*db30*/  FMUL.FTZ R39, R39, R168.reuse ;  /* 0x000000a827277220 */ /* 0x080fe20000410000 */
[-C--:B------:R-:W-:Y:S01]  /*db40*/  FMUL.FTZ R42, R42, R168.reuse ;  /* 0x000000a82a2a7220 */ /* 0x080fe20000410000 */
[----:B------:R-:W-:Y:S01]  /*db50*/  FMUL.FTZ R43, R43, R168 ;  /* 0x000000a82b2b7220 */ /* 0x000fe20000410000 */
[----:B------:R-:W-:Y:S01]  /*db60*/  FMNMX.FTZ R152, R154, R152, !PT ;  /* 0x000000989a987209 */ /* 0x000fe20007810000 */
[----:B------:R0:W-:Y:S01]  /*db70*/  MUFU.TANH R14, R173 ;  /* 0x000000ad000e7308 */ /* 0x0001e20000002400 */
        /* <DEDUP_REMOVED lines=8> */
[----:B0-----:R-:W-:Y:S01]  /*dc00*/  FMNMX.FTZ R173, R155, R152, !PT ;  /* 0x000000989bad7209 */ /* 0x001fe20007810000 */
[-C--:B------:R-:W-:Y:S01]  /*dc10*/  FMUL.FTZ R59, R59, R168.reuse ;  /* 0x000000a83b3b7220 */ /* 0x080fe20000410000 */
[-C--:B------:R-:W-:Y:S01]  /*dc20*/  FMUL.FTZ R62, R62, R168.reuse ;  /* 0x000000a83e3e7220 */ /* 0x080fe20000410000 */
[-C--:B------:R-:W-:Y:S01]  /*dc30*/  FMUL.FTZ R63, R63, R168.reuse ;  /* 0x000000a83f3f7220 */ /* 0x080fe20000410000 */
[----:B------:R-:W-:Y:S01]  /*dc40*/  FMNMX.FTZ R173, R158, R173, !PT ;  /* 0x000000ad9ead7209 */ /* 0x000fe20007810000 */
[-C--:B------:R-:W-:Y:S01]  /*dc50*/  FMUL.FTZ R66, R66, R168.reuse ;  /* 0x000000a842427220 */ /* 0x080fe20000410000 */
[-C--:B------:R-:W-:Y:S01]  /*dc60*/  FMUL.FTZ R67, R67, R168.reuse ;  /* 0x000000a843437220 */ /* 0x080fe20000410000 */
[----:B------:R0:W2:Y:S01]  /*dc70*/  MUFU.TANH R152, R176 ;  /* 0x000000b000987308 */ /* 0x0000a20000002400 */
        /* <DEDUP_REMOVED lines=8> */
[----:B0-----:R-:W-:Y:S01]  /*dd00*/  FMNMX.FTZ R176, R159, R173, !PT ;  /* 0x000000ad9fb07209 */ /* 0x001fe20007810000 */
[----:B-1----:R-:W-:Y:S01]  /*dd10*/  FADD.FTZ R3, R156, R3 ;  /* 0x000000039c037221 */ /* 0x002fe20000010000 */
[-C--:B------:R-:W-:Y:S01]  /*dd20*/  FMUL.FTZ R83, R83, R168.reuse ;  /* 0x000000a853537220 */ /* 0x080fe20000410000 */
[----:B------:R-:W-:Y:S01]  /*dd30*/  FMUL.FTZ R86, R86, R168 ;  /* 0x000000a856567220 */ /* 0x000fe20000410000 */
[----:B------:R-:W-:Y:S01]  /*dd40*/  FMNMX.FTZ R176, R162, R176, !PT ;  /* 0x000000b0a2b07209 */ /* 0x000fe20007810000 */
[-C--:B------:R-:W-:Y:S01]  /*dd50*/  FMUL.FTZ R87, R87, R168.reuse ;  /* 0x000000a857577220 */ /* 0x080fe20000410000 */
[----:B------:R-:W-:Y:S01]  /*dd60*/  FMUL.FTZ R90, R90, R168 ;  /* 0x000000a85a5a7220 */ /* 0x000fe20000410000 */
[----:B------:R0:W1:Y:S01]  /*dd70*/  MUFU.TANH R173, R177 ;  /* 0x000000b100ad7308 */ /* 0x0000620000002400 */
[----:B------:R-:W-:Y:S01]  /*dd80*/  FMNMX.FTZ R176, R163, R176, !PT ;  /* 0x000000b0a3b07209 */ /* 0x000fe20007810000 */
[-C--:B------:R-:W-:Y:S01]  /*dd90*/  FMUL.FTZ R91, R91, R168.reuse ;  /* 0x000000a85b5b7220 */ /* 0x080fe20000410000 */
[----:B--2---:R-:W-:Y:S01]  /*dda0*/  FSEL R152, R152, -INF , P2 ;  /* 0xff80000098987808 */ /* 0x004fe20001000000 */
[----:B------:R-:W-:Y:S01]  /*ddb0*/  FMUL.FTZ R94, R94, R168 ;  /* 0x000000a85e5e7220 */ /* 0x000fe20000410000 */
[----:B------:R-:W-:Y:S01]  /*ddc0*/  FMNMX.FTZ R176, R166, R176, !PT ;  /* 0x000000b0a6b07209 */ /* 0x000fe20007810000 */
[-C--:B------:R-:W-:Y:S01]  /*ddd0*/  FMUL.FTZ R95, R95, R168.reuse ;  /* 0x000000a85f5f7220 */ /* 0x080fe20000410000 */
[----:B------:R-:W-:Y:S01]  /*dde0*/  FMUL.FTZ R98, R98, R168 ;  /* 0x000000a862627220 */ /* 0x000fe20000410000 */
[----:B------:R-:W2:Y:S01]  /*ddf0*/  MUFU.EX2 R160, R160 ;  /* 0x000000a000a07308 */ /* 0x000ea20000000800 */
[----:B0-----:R-:W-:Y:S01]  /*de00*/  FMUL.FTZ R177, R180, UR44 ;  /* 0x0000002cb4b17c20 */ /* 0x001fe20008410000 */
[----:B------:R-:W-:Y:S01]  /*de10*/  FMNMX.FTZ R180, R167, R176, !PT ;  /* 0x000000b0a7b47209 */ /* 0x000fe20007810000 */
[----:B---3--:R-:W-:Y:S01]  /*de20*/  FADD.FTZ R3, R157, R3 ;  /* 0x000000039d037221 */ /* 0x008fe20000010000 */
[----:B------:R-:W-:Y:S01]  /*de30*/  FSEL R176, R14, -INF , P1 ;  /* 0xff8000000eb07808 */ /* 0x000fe20000800000 */
[----:B------:R-:W-:Y:S01]  /*de40*/  FMUL.FTZ R99, R99, R168 ;  /* 0x000000a863637220 */ /* 0x000fe20000410000 */
[----:B------:R-:W-:Y:S01]  /*de50*/  FMNMX.FTZ R180, R172, R180, !PT ;  /* 0x000000b4acb47209 */ /* 0x000fe20007810000 */
[-C--:B------:R-:W-:Y:S01]  /*de60*/  FMUL.FTZ R102, R102, R168.reuse ;  /* 0x000000a866667220 */ /* 0x080fe20000410000 */
[----:B------:R-:W0:Y:S01]  /*de70*/  MUFU.TANH R177, R177 ;  /* 0x000000b100b17308 */ /* 0x000e220000002400 */
[----:B------:R-:W-:Y:S01]  /*de80*/  ISETP.NE.AND P1, PT, R197, RZ, PT ;  /* 0x000000ffc500720c */ /* 0x000fe20003f25270 */
[----:B------:R-:W-:Y:S01]  /*de90*/  FMUL.FTZ R103, R103, R168 ;  /* 0x000000a867677220 */ /* 0x000fe20000410000 */
[----:B------:R-:W-:Y:S01]  /*dea0*/  FMNMX.FTZ R14, R176, R180, !PT ;  /* 0x000000b4b00e7209 */ /* 0x000fe20007810000 */
[-C--:B------:R-:W-:Y:S01]  /*deb0*/  FMUL.FTZ R106, R106, R168.reuse ;  /* 0x000000a86a6a7220 */ /* 0x080fe20000410000 */
[----:B-1----:R-:W-:Y:S01]  /*dec0*/  FSEL R180, R173, -INF , P3 ;  /* 0xff800000adb47808 */ /* 0x002fe20001800000 */
[----:B------:R-:W-:Y:S01]  /*ded0*/  FMUL.FTZ R107, R107, R168 ;  /* 0x000000a86b6b7220 */ /* 0x000fe20000410000 */
[----:B------:R-:W-:Y:S01]  /*dee0*/  FMNMX.FTZ R14, R152, R14, !PT ;  /* 0x0000000e980e7209 */ /* 0x000fe20007810000 */
[----:B------:R-:W1:Y:S01]  /*def0*/  MUFU.EX2 R164, R164 ;  /* 0x000000a400a47308 */ /* 0x000e620000000800 */
[----:B--2---:R-:W-:Y:S01]  /*df00*/  FADD.FTZ R3, R160, R3 ;  /* 0x00000003a0037221 */ /* 0x004fe20000010000 */
[----:B------:R-:W-:Y:S01]  /*df10*/  FMUL.FTZ R110, R110, R168 ;  /* 0x000000a86e6e7220 */ /* 0x000fe20000410000 */
[----:B------:R-:W-:Y:S01]  /*df20*/  FMNMX.FTZ R14, R180, R14, !PT ;  /* 0x0000000eb40e7209 */ /* 0x000fe20007810000 */
[-C--:B------:R-:W-:Y:S01]  /*df30*/  FMUL.FTZ R111, R111, R168.reuse ;  /* 0x000000a86f6f7220 */ /* 0x080fe20000410000 */
[----:B------:R-:W-:Y:S01]  /*df40*/  FADD.FTZ R3, R183, R3 ;  /* 0x00000003b7037221 */ /* 0x000fe20000010000 */
[-C--:B------:R-:W-:Y:S01]  /*df50*/  FMUL.FTZ R114, R114, R168.reuse ;  /* 0x000000a872727220 */ /* 0x080fe20000410000 */
[-C--:B------:R-:W-:Y:S01]  /*df60*/  FMUL.FTZ R115, R115, R168.reuse ;  /* 0x000000a873737220 */ /* 0x080fe20000410000 */
[----:B------:R-:W-:Y:S01]  /*df70*/  MUFU.EX2 R169, R169 ;  /* 0x000000a900a97308 */ /* 0x000fe20000000800 */
[----:B0-----:R-:W-:Y:S01]  /*df80*/  FSEL R177, R177, -INF , P4 ;  /* 0xff800000b1b17808 */ /* 0x001fe20002000000 */
[-C--:B------:R-:W-:Y:S01]  /*df90*/  FMUL.FTZ R118, R118, R168.reuse ;  /* 0x000000a876767220 */ /* 0x080fe20000410000 */
[-C--:B------:R-:W-:Y:S01]  /*dfa0*/  FMUL.FTZ R119, R119, R168.reuse ;  /* 0x000000a877777220 */ /* 0x080fe20000410000 */
[----:B------:R-:W-:Y:S01]  /*dfb0*/  FMUL.FTZ R122, R122, R168 ;  /* 0x000000a87a7a7220 */ /* 0x000fe20000410000 */
[----:B------:R-:W-:Y:S01]  /*dfc0*/  FMNMX.FTZ R14, R177, R14, !PT ;  /* 0x0000000eb10e7209 */ /* 0x000fe20007810000 */
[-C--:B------:R-:W-:Y:S01]  /*dfd0*/  FMUL.FTZ R123, R123, R168.reuse ;  /* 0x000000a87b7b7220 */ /* 0x080fe20000410000 */
[----:B------:R-:W-:Y:S01]  /*dfe0*/  FMUL.FTZ R126, R126, R168 ;  /* 0x000000a87e7e7220 */ /* 0x000fe20000410000 */
[----:B------:R-:W-:Y:S01]  /*dff0*/  MUFU.EX2 R170, R170 ;  /* 0x000000aa00aa7308 */ /* 0x000fe20000000800 */
[----:B------:R-:W-:Y:S01]  /*e000*/  FMNMX.FTZ R14, R181, R14, !PT ;  /* 0x0000000eb50e7209 */ /* 0x000fe20007810000 */
[----:B-1----:R-:W-:Y:S01]  /*e010*/  FADD.FTZ R3, R164, R3 ;  /* 0x00000003a4037221 */ /* 0x002fe20000010000 */
[-C--:B------:R-:W-:Y:S01]  /*e020*/  FMUL.FTZ R127, R127, R168.reuse ;  /* 0x000000a87f7f7220 */ /* 0x080fe20000410000 */
[-C--:B------:R-:W-:Y:S01]  /*e030*/  FMUL.FTZ R130, R130, R168.reuse ;  /* 0x000000a882827220 */ /* 0x080fe20000410000 */
[-C--:B------:R-:W-:Y:S01]  /*e040*/  FMUL.FTZ R131, R131, R168.reuse ;  /* 0x000000a883837220 */ /* 0x080fe20000410000 */
[----:B------:R-:W0:Y:S01]  /*e050*/  SHFL.BFLY PT, R173, R14, 0x2, 0x1f ;  /* 0x0c401f000ead7f89 */ /* 0x000e2200000e0000 */
        /* <DEDUP_REMOVED lines=11> */
[----:B------:R-:W-:-:S06]  /*e110*/  FMUL.FTZ R151, R151, R168 ;  /* 0x000000a897977220 */ /* 0x000fcc0000410000 */
[----:B------:R-:W-:Y:S01]  /*e120*/  MUFU.EX2 R182, R182 ;  /* 0x000000b600b67308 */ /* 0x000fe20000000800 */
[----:B0-----:R-:W-:-:S05]  /*e130*/  FMNMX.FTZ R14, R14, R173, !PT ;  /* 0x000000ad0e0e7209 */ /* 0x001fca0007810000 */
[----:B------:R-:W0:Y:S02]  /*e140*/  SHFL.BFLY PT, R173, R14, 0x1, 0x1f ;  /* 0x0c201f000ead7f89 */ /* 0x000e2400000e0000 */
[----:B0-----:R-:W-:-:S04]  /*e150*/  FMNMX.FTZ R14, R14, R173, !PT ;  /* 0x000000ad0e0e7209 */ /* 0x001fc80007810000 */
[----:B------:R-:W-:-:S04]  /*e160*/  FSETP.NEU.FTZ.AND P2, PT, R14, -INF , PT ;  /* 0xff8000000e00780b */ /* 0x000fc80003f5d000 */
[----:B------:R-:W-:-:S05]  /*e170*/  FSEL R161, R14, RZ, P2 ;  /* 0x000000ff0ea17208 */ /* 0x000fca0001000000 */
[----:B------:R-:W-:Y:S02]  /*e180*/  FADD.FTZ R165, -R161, R218 ;  /* 0x000000daa1a57221 */ /* 0x000fe40000010100 */
[----:B------:R0:W-:Y:S02]  /*e190*/  MUFU.EX2 R161, R179 ;  /* 0x000000b300a17308 */ /* 0x0001e40000000800 */
[----:B------:R-:W-:-:S06]  /*e1a0*/  FMUL.FTZ R165, R165, R13 ;  /* 0x0000000da5a57220 */ /* 0x000fcc0000410000 */
[----:B------:R1:W2:Y:S01]  /*e1b0*/  MUFU.EX2 R173, R165 ;  /* 0x000000a500ad7308 */ /* 0x0002a20000000800 */
[----:B0-----:R-:W-:Y:S01]  /*e1c0*/  FMUL.FTZ R179, R14, R13 ;  /* 0x0000000d0eb37220 */ /* 0x001fe20000410000 */
[----:B-1----:R-:W-:-:S04]  /*e1d0*/  @!P1 IMAD R165, R220, 0x40, R191 ;  /* 0x00000040dca59824 */ /* 0x002fc800078e02bf */
[----:B------:R-:W-:Y:S02]  /*e1e0*/  @!P1 IMAD R165, R165, 0x4, R2 ;  /* 0x00000004a5a59824 */ /* 0x000fe400078e0202 */
[----:B--2---:R-:W-:-:S03]  /*e1f0*/  FMUL.FTZ R24, R24, R173 ;  /* 0x000000ad18187220 */ /* 0x004fc60000410000 */
        /* <DEDUP_REMOVED lines=14> */
[----:B0-----:R0:W-:Y:S01]  /*e2e0*/  MUFU.EX2 R165, R174 ;  /* 0x000000ae00a57308 */ /* 0x0011e20000000800 */
        /* <DEDUP_REMOVED lines=8> */
[----:B0-----:R-:W-:Y:S01]  /*e370*/  FSEL R174, R179, RZ, P2 ;  /* 0x000000ffb3ae7208 */ /* 0x001fe20001000000 */
[-C--:B------:R-:W-:Y:S01]  /*e380*/  FMUL.FTZ R65, R65, R173.reuse ;  /* 0x000000ad41417220 */ /* 0x080fe20000410000 */
[-C--:B------:R-:W-:Y:S01]  /*e390*/  FMUL.FTZ R68, R68, R173.reuse ;  /* 0x000000ad44447220 */ /* 0x080fe20000410000 */
[-C--:B------:R-:W-:Y:S01]  /*e3a0*/  FMUL.FTZ R69, R69, R173.reuse ;  /* 0x000000ad45457220 */ /* 0x080fe20000410000 */
[----:B------:R-:W-:Y:S01]  /*e3b0*/  FMUL.FTZ R72, R72, R173 ;  /* 0x000000ad48487220 */ /* 0x000fe20000410000 */
        /* <DEDUP_REMOVED lines=17> */
[----:B------:R-:W-:Y:S01]  /*e4d0*/  FFMA.FTZ R174, R181, R13, -R174 ;  /* 0x0000000db5ae7223 */ /* 0x000fe200000108ae */
        /* <DEDUP_REMOVED lines=10> */
[----:B------:R3:W4:Y:S01]  /*e580*/  MUFU.EX2 R175, R155 ;  /* 0x0000009b00af7308 */ /* 0x0007220000000800 */
        /* <DEDUP_REMOVED lines=8> */
[----:B---3--:R-:W-:Y:S01]  /*e610*/  F2FP.BF16.F32.PACK_AB R155, R157, R156 ;  /* 0x0000009c9d9b723e */ /* 0x008fe200000010ff */
[----:B0-----:R-:W-:Y:S01]  /*e620*/  FFMA.FTZ R156, R173, R0, R152 ;  /* 0x00000000ad9c7223 */ /* 0x001fe20000010098 */
[----:B------:R-:W-:Y:S01]  /*e630*/  FADD.FTZ R0, R222, R3 ;  /* 0x00000003de007221 */ /* 0x000fe20000010000 */
[----:B------:R-:W-:Y:S01]  /*e640*/  F2FP.BF16.F32.PACK_AB R157, R183, R160 ;  /* 0x000000a0b79d723e */ /* 0x000fe200000010ff */
[-C--:B------:R-:W-:Y:S01]  /*e650*/  FMUL.FTZ R105, R105, R173.reuse ;  /* 0x000000ad69697220 */ /* 0x080fe20000410000 */
[C---:B-1----:R-:W-:Y:S01]  /*e660*/  FADD.FTZ R156, R178.reuse, R156 ;  /* 0x0000009cb29c7221 */ /* 0x042fe20000010000 */
[----:B------:R-:W-:Y:S01]  /*e670*/  F2FP.BF16.F32.PACK_AB R152, R178, R152 ;  /* 0x00000098b298723e */ /* 0x000fe200000010ff */
[----:B------:R0:W1:Y:S01]  /*e680*/  MUFU.EX2 R181, R159 ;  /* 0x0000009f00b57308 */ /* 0x0000620000000800 */
[-C--:B------:R-:W-:Y:S01]  /*e690*/  FMUL.FTZ R108, R108, R173.reuse ;  /* 0x000000ad6c6c7220 */ /* 0x080fe20000410000 */
[----:B--2---:R-:W-:Y:S01]  /*e6a0*/  FADD.FTZ R156, R154, R156 ;  /* 0x0000009c9a9c7221 */ /* 0x004fe20000010000 */
[----:B----4-:R-:W-:Y:S01]  /*e6b0*/  F2FP.BF16.F32.PACK_AB R154, R175, R154 ;  /* 0x0000009aaf9a723e */ /* 0x010fe200000010ff */
[----:B------:R-:W-:Y:S01]  /*e6c0*/  BAR.SYNC.DEFER_BLOCKING 0xf, 0x100 ;  /* 0x03c4000000007b1d */ /* 0x000fe20000010000 */
[-C--:B------:R-:W-:Y:S01]  /*e6d0*/  FMUL.FTZ R109, R109, R173.reuse ;  /* 0x000000ad6d6d7220 */ /* 0x080fe20000410000 */
[----:B------:R-:W-:Y:S01]  /*e6e0*/  FADD.FTZ R156, R175, R156 ;  /* 0x0000009caf9c7221 */ /* 0x000fe20000010000 */
[-C--:B------:R-:W-:Y:S01]  /*e6f0*/  FMUL.FTZ R112, R112, R173.reuse ;  /* 0x000000ad70707220 */ /* 0x080fe20000410000 */
[-C--:B------:R-:W-:Y:S01]  /*e700*/  FMUL.FTZ R113, R113, R173.reuse ;  /* 0x000000ad71717220 */ /* 0x080fe20000410000 */
[----:B0-----:R-:W-:Y:S01]  /*e710*/  F2FP.BF16.F32.PACK_AB R159, R222, R164 ;  /* 0x000000a4de9f723e */ /* 0x001fe200000010ff */
[----:B------:R-:W0:Y:S01]  /*e720*/  MUFU.EX2 R162, R162 ;  /* 0x000000a200a27308 */ /* 0x000e220000000800 */
[----:B-----5:R-:W-:Y:S01]  /*e730*/  FADD.FTZ R156, R158, R156 ;  /* 0x0000009c9e9c7221 */ /* 0x020fe20000010000 */
[-C--:B------:R-:W-:Y:S01]  /*e740*/  FMUL.FTZ R116, R116, R173.reuse ;  /* 0x000000ad74747220 */ /* 0x080fe20000410000 */
[-C--:B------:R-:W-:Y:S01]  /*e750*/  FMUL.FTZ R117, R117, R173.reuse ;  /* 0x000000ad75757220 */ /* 0x080fe20000410000 */
[-C--:B------:R-:W-:Y:S01]  /*e760*/  FMUL.FTZ R120, R120, R173.reuse ;  /* 0x000000ad78787220 */ /* 0x080fe20000410000 */
[-C--:B------:R-:W-:Y:S01]  /*e770*/  FMUL.FTZ R121, R121, R173.reuse ;  /* 0x000000ad79797220 */ /* 0x080fe20000410000 */
[-C--:B------:R-:W-:Y:S01]  /*e780*/  FMUL.FTZ R124, R124, R173.reuse ;  /* 0x000000ad7c7c7220 */ /* 0x080fe20000410000 */
[----:B-1----:R-:W-:Y:S01]  /*e790*/  FADD.FTZ R156, R181, R156 ;  /* 0x0000009cb59c7221 */ /* 0x002fe20000010000 */
        /* <DEDUP_REMOVED lines=10> */
[----:B------:R-:W-:Y:S01]  /*e840*/  F2FP.BF16.F32.PACK_AB R156, R181, R158 ;  /* 0x0000009eb59c723e */ /* 0x000fe200000010ff */
[----:B------:R0:W-:Y:S01]  /*e850*/  STSM.16.M88.4 [R201+0x26800], R152 ;  /* 0x02680098c9007844 */ /* 0x0001e20000000200 */
        /* <DEDUP_REMOVED lines=8> */
[----:B------:R-:W-:Y:S01]  /*e8e0*/  F2FP.BF16.F32.PACK_AB R163, R171, R170 ;  /* 0x000000aaaba3723e */ /* 0x000fe200000010ff */
[----:B------:R-:W-:-:S02]  /*e8f0*/  FMUL.FTZ R149, R149, R173 ;  /* 0x000000ad95957220 */ /* 0x000fc40000410000 */
[----:B------:R0:W-:Y:S01]  /*e900*/  STSM.16.M88.4 [R204], R156 ;  /* 0x0000009ccc007844 */ /* 0x0001e20000000200 */
[----:B------:R-:W1:Y:S01]  /*e910*/  MUFU.EX2 R172, R172 ;  /* 0x000000ac00ac7308 */ /* 0x000e620000000800 */
[----:B--2---:R-:W-:Y:S01]  /*e920*/  FADD.FTZ R160, R166, R3 ;  /* 0x00000003a6a07221 */ /* 0x004fe20000010000 */
[----:B------:R-:W-:Y:S01]  /*e930*/  FADD.FTZ R3, R161, R0 ;  /* 0x00000000a1037221 */ /* 0x000fe20000010000 */
[----:B------:R-:W-:-:S03]  /*e940*/  F2FP.BF16.F32.PACK_AB R161, R169, R161 ;  /* 0x000000a1a9a1723e */ /* 0x000fc600000010ff */
[----:B------:R-:W-:Y:S02]  /*e950*/  FADD.FTZ R3, R169, R3 ;  /* 0x00000003a9037221 */ /* 0x000fe40000010000 */
[----:B------:R-:W2:Y:S01]  /*e960*/  MUFU.EX2 R176, R176 ;  /* 0x000000b000b07308 */ /* 0x000ea20000000800 */
[C---:B---3--:R-:W-:Y:S01]  /*e970*/  FADD.FTZ R0, R167.reuse, R160 ;  /* 0x000000a0a7007221 */ /* 0x048fe20000010000 */
[----:B------:R-:W-:Y:S01]  /*e980*/  FADD.FTZ R3, R170, R3 ;  /* 0x00000003aa037221 */ /* 0x000fe20000010000 */
[----:B------:R-:W-:-:S03]  /*e990*/  F2FP.BF16.F32.PACK_AB R160, R167, R166 ;  /* 0x000000a6a7a0723e */ /* 0x000fc600000010ff */
[----:B------:R-:W-:Y:S02]  /*e9a0*/  FADD.FTZ R3, R171, R3 ;  /* 0x00000003ab037221 */ /* 0x000fe40000010000 */
[----:B------:R-:W3:Y:S01]  /*e9b0*/  MUFU.EX2 R164, R179 ;  /* 0x000000b300a47308 */ /* 0x000ee20000000800 */
[----:B-1----:R-:W-:Y:S01]  /*e9c0*/  FADD.FTZ R0, R172, R0 ;  /* 0x00000000ac007221 */ /* 0x002fe20000010000 */
[----:B------:R-:W-:Y:S01]  /*e9d0*/  FADD.FTZ R3, R165, R3 ;  /* 0x00000003a5037221 */ /* 0x000fe20000010000 */
[----:B------:R-:W-:-:S03]  /*e9e0*/  F2FP.BF16.F32.PACK_AB R165, R223, R165 ;  /* 0x000000a5dfa5723e */ /* 0x000fc600000010ff */
[----:B------:R-:W-:Y:S02]  /*e9f0*/  FADD.FTZ R3, R223, R3 ;  /* 0x00000003df037221 */ /* 0x000fe40000010000 */
[----:B------:R-:W1:Y:S01]  /*ea00*/  MUFU.EX2 R180, R180 ;  /* 0x000000b400b47308 */ /* 0x000e620000000800 */
[----:B--2---:R-:W-:Y:S01]  /*ea10*/  FADD.FTZ R0, R176, R0 ;  /* 0x00000000b0007221 */ /* 0x004fe20000010000 */
[----:B------:R-:W-:Y:S01]  /*ea20*/  FADD.FTZ R3, R182, R3 ;  /* 0x00000003b6037221 */ /* 0x000fe20000010000 */
[----:B------:R-:W-:-:S05]  /*ea30*/  F2FP.BF16.F32.PACK_AB R162, R176, R172 ;  /* 0x000000acb0a2723e */ /* 0x000fca00000010ff */
[----:B------:R-:W2:Y:S01]  /*ea40*/  MUFU.EX2 R177, R177 ;  /* 0x000000b100b17308 */ /* 0x000ea20000000800 */
[----:B---3--:R-:W-:Y:S01]  /*ea50*/  FADD.FTZ R0, R164, R0 ;  /* 0x00000000a4007221 */ /* 0x008fe20000010000 */
[----:B------:R0:W-:Y:S06]  /*ea60*/  STSM.16.M88.4 [R202], R160 ;  /* 0x000000a0ca007844 */ /* 0x0001ec0000000200 */
[----:B------:R-:W3:Y:S01]  /*ea70*/  MUFU.EX2 R166, R174 ;  /* 0x000000ae00a67308 */ /* 0x000ee20000000800 */
[C---:B-1----:R-:W-:Y:S01]  /*ea80*/  FADD.FTZ R0, R180.reuse, R0 ;  /* 0x00000000b4007221 */ /* 0x042fe20000010000 */
[----:B------:R-:W-:-:S06]  /*ea90*/  F2FP.BF16.F32.PACK_AB R164, R180, R164 ;  /* 0x000000a4b4a4723e */ /* 0x000fcc00000010ff */
[----:B------:R-:W1:Y:S01]  /*eaa0*/  MUFU.EX2 R167, R219 ;  /* 0x000000db00a77308 */ /* 0x000e620000000800 */
[----:B--2---:R-:W-:-:S04]  /*eab0*/  FADD.FTZ R0, R177, R0 ;  /* 0x00000000b1007221 */ /* 0x004fc80000010000 */
[C---:B---3--:R-:W-:Y:S01]  /*eac0*/  FADD.FTZ R0, R166.reuse, R0 ;  /* 0x00000000a6007221 */ /* 0x048fe20000010000 */
[----:B------:R-:W-:Y:S01]  /*ead0*/  F2FP.BF16.F32.PACK_AB R166, R166, R177 ;  /* 0x000000b1a6a6723e */ /* 0x000fe200000010ff */
[C---:B-1----:R-:W-:Y:S01]  /*eae0*/  FADD.FTZ R3, R167.reuse, R3 ;  /* 0x00000003a7037221 */ /* 0x042fe20000010000 */
[----:B------:R-:W-:-:S05]  /*eaf0*/  F2FP.BF16.F32.PACK_AB R167, R167, R182 ;  /* 0x000000b6a7a7723e */ /* 0x000fca00000010ff */
[----:B------:R0:W-:Y:S01]  /*eb00*/  STSM.16.M88.4 [R203], R164 ;  /* 0x000000a4cb007844 */ /* 0x0001e20000000200 */
[----:B------:R-:W-:Y:S05]  /*eb10*/  @!P0 BRA `(.L_x_7998) ;  /* 0x0000000000048947 */ /* 0x000fea0003800000 */
[----:B------:R-:W-:Y:S01]  /*eb20*/  BPT.TRAP 0x1 ;  /* 0x000000040000795c */ /* 0x000fe20000300000 */
.L_x_7998:
[----:B------:R1:W2:Y:S01]  /*eb30*/  SYNCS.PHASECHK.TRANS64.TRYWAIT P1, [R209+URZ+0x28c50], R213 ;  /* 0x028c50d5d10075a7 */ /* 0x0002a2000802017f */
[----:B------:R-:W-:Y:S05]  /*eb40*/  @!P0 BRA `(.L_x_7999) ;  /* 0x0000000000048947 */ /* 0x000fea0003800000 */
[----:B------:R-:W-:Y:S01]  /*eb50*/  BPT.TRAP 0x1 ;  /* 0x000000040000795c */ /* 0x000fe20000300000 */
.L_x_7999:
[----:B------:R-:W-:Y:S04]  /*eb60*/  BSSY B2, `(.L_x_8000) ;  /* 0x0000004000027945 */ /* 0x000fe80003800000 */
[----:B--2---:R-:W-:Y:S05]  /*eb70*/  @P1 BRA `(.L_x_8001) ;  /* 0x0000000000081947 */ /* 0x004fea0003800000 */
[----:B------:R-:W2:Y:S02]  /*eb80*/  SYNCS.PHASECHK.TRANS64.TRYWAIT P1, [R209+URZ+0x28c50], R213 ;  /* 0x028c50d5d10075a7 */ /* 0x000ea4000802017f */
[----:B--2---:R-:W-:Y:S05]  /*eb90*/  @!P1 BRA `(.L_x_8002) ;  /* 0x0000010c00c09947 */ /* 0x004fea0003800000 */
.L_x_8001:
[----:B------:R-:W-:Y:S05]  /*eba0*/  BSYNC B2 ;  /* 0x0000000000027941 */ /* 0x000fea0003800000 */
.L_x_8000:
        /* <DEDUP_REMOVED lines=40> */
.L_x_8003:
[----:B------:R-:W-:Y:S01]  /*ee30*/  ISETP.GT.AND P1, PT, R21, R20, PT ;  /* 0x000000141500720c */ /* 0x000fe20003f24270 */
[----:B-12---:R-:W-:Y:S02]  /*ee40*/  VIADD R209, R209, 0x28c60 ;  /* 0x00028c60d1d17836 */ /* 0x006fe40000000000 */
        /* <DEDUP_REMOVED lines=8> */
.L_x_7991:
[----:B0-----:R-:W-:-:S07]  /*eed0*/  IMAD.MOV.U32 R209, RZ, RZ, R21 ;  /* 0x000000ffffd17224 */ /* 0x001fce00078e0015 */
.L_x_7990:
[----:B------:R-:W-:Y:S05]  /*eee0*/  BSYNC B1 ;  /* 0x0000000000017941 */ /* 0x000fea0003800000 */
.L_x_7989:
[----:B------:R-:W-:Y:S01]  /*eef0*/  ISETP.GE.AND P1, PT, R209, R205, PT ;  /* 0x000000cdd100720c */ /* 0x000fe20003f26270 */
[----:B------:R-:W-:-:S12]  /*ef00*/  BSSY B0, `(.L_x_8005) ;  /* 0x00001e5000007945 */ /* 0x000fd80003800000 */
[----:B------:R-:W-:Y:S05]  /*ef10*/  @!P1 BRA `(.L_x_8006) ;  /* 0x0000001c008c9947 */ /* 0x000fea0003800000 */
[----:B------:R-:W-:Y:S02]  /*ef20*/  IMAD.MOV.U32 R21, RZ, RZ, R15 ;  /* 0x000000ffff157224 */ /* 0x000fe400078e000f */
[----:B------:R-:W-:Y:S02]  /*ef30*/  IMAD.MOV.U32 R213, RZ, RZ, R14 ;  /* 0x000000ffffd57224 */ /* 0x000fe400078e000e */
[----:B------:R-:W-:-:S07]  /*ef40*/  IMAD.MOV.U32 R200, RZ, RZ, R19 ;  /* 0x000000ffffc87224 */ /* 0x000fce00078e0013 */
.L_x_8019:
[----:B------:R-:W-:-:S05]  /*ef50*/  VIADD R19, R200, 0x1 ;  /* 0x00000001c8137836 */ /* 0x000fca0000000000 */
[----:B------:R-:W-:-:S04]  /*ef60*/  ISETP.NE.AND P1, PT, R19, 0x2, PT ;  /* 0x000000021300780c */ /* 0x000fc80003f25270 */
[----:B------:R-:W-:Y:S02]  /*ef70*/  SEL R13, RZ, 0x1, P1 ;  /* 0x00000001ff0d7807 */ /* 0x000fe40000800000 */
[----:B------:R-:W-:Y:S02]  /*ef80*/  SEL R19, R19, RZ, P1 ;  /* 0x000000ff13137207 */ /* 0x000fe40000800000 */
[----:B------:R-:W-:Y:S01]  /*ef90*/  LOP3.LUT R22, R22, R13, RZ, 0x3c, !PT ;  /* 0x0000000d16167212 */ /* 0x000fe200078e3cff */
[----:B0-----:R-:W-:Y:S06]  /*efa0*/  @!P0 BRA `(.L_x_8007) ;  /* 0x0000000000048947 */ /* 0x001fec0003800000 */
[----:B------:R-:W-:Y:S01]  /*efb0*/  BPT.TRAP 0x1 ;  /* 0x000000040000795c */ /* 0x000fe20000300000 */
.L_x_8007:
[----:B------:R-:W-:Y:S01]  /*efc0*/  IMAD R198, R19, 0x8, R2 ;  /* 0x0000000813c67824 */ /* 0x000fe200078e0202 */
[----:B------:R-:W-:-:S04]  /*efd0*/  SHF.L.U32 R20, R22, 0x1f, RZ ;  /* 0x0000001f16147819 */ /* 0x000fc800000006ff */
[----:B------:R0:W1:Y:S01]  /*efe0*/  SYNCS.PHASECHK.TRANS64.TRYWAIT P1, [R198+URZ+0x28c30], R20 ;  /* 0x028c3014c60075a7 */ /* 0x000062000802017f */
[----:B------:R-:W-:Y:S05]  /*eff0*/  @!P0 BRA `(.L_x_8008) ;  /* 0x0000000000048947 */ /* 0x000fea0003800000 */
[----:B------:R-:W-:Y:S01]  /*f000*/  BPT.TRAP 0x1 ;  /* 0x000000040000795c */ /* 0x000fe20000300000 */
.L_x_8008:
[----:B------:R-:W-:Y:S01]  /*f010*/  BSSY B1, `(.L_x_8009) ;  /* 0x0000006000017945 */ /* 0x000fe20003800000 */
[----:B------:R-:W-:Y:S02]  /*f020*/  IMAD R154, R19, 0x200, R12 ;  /* 0x00000200139a7824 */ /* 0x000fe400078e020c */
[----:B------:R-:W-:Y:S01]  /*f030*/  IMAD.MOV.U32 R155, RZ, RZ, 0x40000040 ;  /* 0x40000040ff9b7424 */ /* 0x000fe200078e00ff */
[----:B-1----:R-:W-:Y:S06]  /*f040*/  @P1 BRA `(.L_x_8010) ;  /* 0x0000000000081947 */ /* 0x002fec0003800000 */
[----:B------:R-:W1:Y:S02]  /*f050*/  SYNCS.PHASECHK.TRANS64.TRYWAIT P1, [R198+URZ+0x28c30], R20 ;  /* 0x028c3014c60075a7 */ /* 0x000e64000802017f */
[----:B-1----:R-:W-:Y:S05]  /*f060*/  @!P1 BRA `(.L_x_8011) ;  /* 0x0000010800a09947 */ /* 0x002fea0003800000 */
.L_x_8010:
[----:B------:R-:W-:Y:S05]  /*f070*/  BSYNC B1 ;  /* 0x0000000000017941 */ /* 0x000fea0003800000 */
.L_x_8009:
        /* <DEDUP_REMOVED lines=36> */
.L_x_8012:
        /* <DEDUP_REMOVED lines=108> */
[----:B------:R-:W-:Y:S01]  /*f980*/  FMUL.FTZ R36, R36, R180 ;  /* 0x000000b424247220 */ /* 0x000fe20000410000 */
        /* <DEDUP_REMOVED lines=99> */
[----:B------:R-:W2:Y:S01]  /*ffc0*/  MUFU.EX2 R213, R160 ;  /* 0x000000a000d57308 */ /* 0x000ea20000000800 */
[----:B------:R-:W3:Y:S07]  /*ffd0*/  SHFL.BFLY PT, R218, R15, 0x1, 0x1f ;  /* 0x0c201f000fda7f89 */ /* 0x000eee00000e0000 */
[----:B------:R4:W5:Y:S08]  /*ffe0*/  MUFU.EX2 R160, R165 ;  /* 0x000000a500a07308 */ /* 0x0009700000000800 */
[----:B------:R-:W0:Y:S01]  /*fff0*/  MUFU.EX2 R176, R176 ;  /* 0x000000b000b07308 */ /* 0x000e220000000800 */
[----:B----4-:R-:W-:-:S02]  /*10000*/  @!P1 IMAD R165, R200, 0x40, R191 ;  /* 0x00000040c8a59824 */ /* 0x010fc400078e02bf */
[----:B--2---:R-:W-:Y:S02]  /*10010*/  FADD.FTZ R0, R213, R0 ;  /* 0x00000000d5007221 */ /* 0x004fe40000010000 */
[----:B------:R-:W-:Y:S02]  /*10020*/  @!P1 IMAD R165, R165, 0x4, R2 ;  /* 0x00000004a5a59824 */ /* 0x000fe400078e0202 */
[----:B------:R-:W-:Y:S01]  /*10030*/  FADD.FTZ R0, R161, R0 ;  /* 0x00000000a1007221 */ /* 0x000fe20000010000 */
[----:B------:R-:W2:Y:S01]  /*10040*/  MUFU.EX2 R177, R177 ;  /* 0x000000b100b17308 */ /* 0x000ea20000000800 */
[----:B---3--:R-:W-:Y:S01]  /*10050*/  FMNMX.FTZ R15, R15, R218, !PT ;  /* 0x000000da0f0f7209 */ /* 0x008fe20007810000 */
[----:B------:R-:W-:Y:S01]  /*10060*/  @!P1 STS [R165+0x28800], R180 ;  /* 0x028800b4a5009388 */ /* 0x000fe20000000800 */
[----:B------:R-:W-:-:S03]  /*10070*/  FADD.FTZ R0, R164, R0 ;  /* 0x00000000a4007221 */ /* 0x000fc60000010000 */
[----:B------:R-:W-:Y:S01]  /*10080*/  FADD.FTZ R21, -R15, R21 ;  /* 0x000000150f157221 */ /* 0x000fe20000010100 */
[----:B-----5:R-:W-:Y:S01]  /*10090*/  FADD.FTZ R0, R160, R0 ;  /* 0x00000000a0007221 */ /* 0x020fe20000010000 */
[C---:B------:R-:W-:Y:S02]  /*100a0*/  F2FP.BF16.F32.PACK_AB R160, R168.reuse, R160 ;  /* 0x000000a0a8a0723e */ /* 0x040fe400000010ff */
[----:B------:R-:W-:Y:S01]  /*100b0*/  FMUL.FTZ R21, R21, R13 ;  /* 0x0000000d15157220 */ /* 0x000fe20000410000 */
[----:B------:R-:W-:-:S04]  /*100c0*/  FADD.FTZ R0, R168, R0 ;  /* 0x00000000a8007221 */ /* 0x000fc80000010000 */
[----:B------:R-:W-:Y:S01]  /*100d0*/  FADD.FTZ R0, R169, R0 ;  /* 0x00000000a9007221 */ /* 0x000fe20000010000 */
[----:B------:R-:W3:Y:S03]  /*100e0*/  MUFU.EX2 R21, R21 ;  /* 0x0000001500157308 */ /* 0x000ee60000000800 */
[----:B------:R-:W-:-:S04]  /*100f0*/  FADD.FTZ R0, R172, R0 ;  /* 0x00000000ac007221 */ /* 0x000fc80000010000 */
[----:B------:R-:W-:-:S04]  /*10100*/  FADD.FTZ R0, R173, R0 ;  /* 0x00000000ad007221 */ /* 0x000fc80000010000 */
[----:B0-----:R-:W-:-:S04]  /*10110*/  FADD.FTZ R0, R176, R0 ;  /* 0x00000000b0007221 */ /* 0x001fc80000010000 */
[----:B--2---:R-:W-:Y:S01]  /*10120*/  FADD.FTZ R0, R177, R0 ;  /* 0x00000000b1007221 */ /* 0x004fe20000010000 */
[----:B---3--:R0:W-:Y:S01]  /*10130*/  @!P1 STS [R165+0x28820], R21 ;  /* 0x02882015a5009388 */ /* 0x0081e20000000800 */
        /* <DEDUP_REMOVED lines=9> */
[----:B0-----:R-:W-:Y:S01]  /*101d0*/  FMUL.FTZ R165, R15, R13 ;  /* 0x0000000d0fa57220 */ /* 0x001fe20000410000 */
        /* <DEDUP_REMOVED lines=22> */
[----:B------:R-:W-:Y:S01]  /*10340*/  FMUL.FTZ R51, R51, R21 ;  /* 0x0000001533337220 */ /* 0x000fe20000410000 */
[----:B------:R-:W4:Y:S01]  /*10350*/  MUFU.EX2 R155, R155 ;  /* 0x0000009b009b7308 */ /* 0x000f220000000800 */
[----:B--2---:R-:W-:Y:S01]  /*10360*/  F2FP.BF16.F32.PACK_AB R154, R156, R153 ;  /* 0x000000999c9a723e */ /* 0x004fe200000010ff */
[----:B0-----:R-:W-:Y:S01]  /*10370*/  FADD.FTZ R0, R166, R0 ;  /* 0x00000000a6007221 */ /* 0x001fe20000010000 */
[----:B------:R-:W-:Y:S01]  /*10380*/  F2FP.BF16.F32.PACK_AB R156, R213, R157 ;  /* 0x0000009dd59c723e */ /* 0x000fe200000010ff */
[----:B------:R-:W-:Y:S01]  /*10390*/  FMUL.FTZ R54, R54, R21 ;  /* 0x0000001536367220 */ /* 0x000fe20000410000 */
[----:B------:R-:W-:Y:S01]  /*103a0*/  F2FP.BF16.F32.PACK_AB R166, R166, R177 ;  /* 0x000000b1a6a6723e */ /* 0x000fe200000010ff */
[-C--:B------:R-:W-:Y:S01]  /*103b0*/  FMUL.FTZ R55, R55, R21.reuse ;  /* 0x0000001537377220 */ /* 0x080fe20000410000 */
[----:B------:R-:W-:Y:S01]  /*103c0*/  FMUL.FTZ R58, R58, R21 ;  /* 0x000000153a3a7220 */ /* 0x000fe20000410000 */
[----:B------:R-:W0:Y:S01]  /*103d0*/  MUFU.EX2 R158, R158 ;  /* 0x0000009e009e7308 */ /* 0x000e220000000800 */
[----:B---3--:R-:W-:Y:S01]  /*103e0*/  FFMA.FTZ R3, R21, R3, R181 ;  /* 0x0000000315037223 */ /* 0x008fe200000100b5 */
        /* <DEDUP_REMOVED lines=25> */
[----:B------:R-:W-:Y:S01]  /*10580*/  BAR.SYNC.DEFER_BLOCKING 0xf, 0x100 ;  /* 0x03c4000000007b1d */ /* 0x000fe20000010000 */
[----:B------:R-:W-:Y:S01]  /*10590*/  F2FP.BF16.F32.PACK_AB R158, R164, R161 ;  /* 0x000000a1a49e723e */ /* 0x000fe200000010ff */
[----:B------:R-:W-:Y:S01]  /*105a0*/  FMUL.FTZ R94, R94, R21 ;  /* 0x000000155e5e7220 */ /* 0x000fe20000410000 */
[----:B------:R-:W-:Y:S01]  /*105b0*/  F2FP.BF16.F32.PACK_AB R164, R176, R173 ;  /* 0x000000adb0a4723e */ /* 0x000fe200000010ff */
        /* <DEDUP_REMOVED lines=13> */
[----:B------:R-:W-:Y:S01]  /*10690*/  FMUL.FTZ R111, R111, R21 ;  /* 0x000000156f6f7220 */ /* 0x000fe20000410000 */
[----:B------:R-:W-:Y:S01]  /*106a0*/  F2FP.BF16.F32.PACK_AB R162, R172, R169 ;  /* 0x000000a9aca2723e */ /* 0x000fe200000010ff */
[-C--:B------:R-:W-:Y:S01]  /*106b0*/  FMUL.FTZ R114, R114, R21.reuse ;  /* 0x0000001572727220 */ /* 0x080fe20000410000 */
[-C--:B------:R-:W-:Y:S01]  /*106c0*/  FMUL.FTZ R115, R115, R21.reuse ;  /* 0x0000001573737220 */ /* 0x080fe20000410000 */
[-C--:B------:R-:W-:Y:S01]  /*106d0*/  FMUL.FTZ R118, R118, R21.reuse ;  /* 0x0000001576767220 */ /* 0x080fe20000410000 */
[----:B------:R-:W0:Y:S01]  /*106e0*/  MUFU.EX2 R170, R170 ;  /* 0x000000aa00aa7308 */ /* 0x000e220000000800 */
[----:B--2---:R-:W-:Y:S01]  /*106f0*/  FADD.FTZ R3, R200, R3 ;  /* 0x00000003c8037221 */ /* 0x004fe20000010000 */
[----:B------:R2:W-:Y:S01]  /*10700*/  STSM.16.M88.4 [R201+0x26800], R152 ;  /* 0x02680098c9007844 */ /* 0x0005e20000000200 */
[-C--:B------:R-:W-:Y:S01]  /*10710*/  FMUL.FTZ R119, R119, R21.reuse ;  /* 0x0000001577777220 */ /* 0x080fe20000410000 */
[-C--:B------:R-:W-:Y:S01]  /*10720*/  FMUL.FTZ R122, R122, R21.reuse ;  /* 0x000000157a7a7220 */ /* 0x080fe20000410000 */
[-C--:B------:R-:W-:Y:S01]  /*10730*/  FMUL.FTZ R123, R123, R21.reuse ;  /* 0x000000157b7b7220 */ /* 0x080fe20000410000 */
[-C--:B------:R-:W-:Y:S01]  /*10740*/  FMUL.FTZ R126, R126, R21.reuse ;  /* 0x000000157e7e7220 */ /* 0x080fe20000410000 */
[-C--:B------:R-:W-:Y:S01]  /*10750*/  FMUL.FTZ R127, R127, R21.reuse ;  /* 0x000000157f7f7220 */ /* 0x080fe20000410000 */
[----:B------:R-:W4:Y:S01]  /*10760*/  MUFU.EX2 R171, R171 ;  /* 0x000000ab00ab7308 */ /* 0x000f220000000800 */
[C---:B---3--:R-:W-:Y:S01]  /*10770*/  FADD.FTZ R3, R167.reuse, R3 ;  /* 0x00000003a7037221 */ /* 0x048fe20000010000 */
[----:B------:R-:W-:Y:S01]  /*10780*/  F2FP.BF16.F32.PACK_AB R159, R167, R200 ;  /* 0x000000c8a79f723e */ /* 0x000fe200000010ff */
[-C--:B------:R-:W-:Y:S01]  /*10790*/  FMUL.FTZ R130, R130, R21.reuse ;  /* 0x0000001582827220 */ /* 0x080fe20000410000 */
[-C--:B------:R-:W-:Y:S01]  /*107a0*/  FMUL.FTZ R131, R131, R21.reuse ;  /* 0x0000001583837220 */ /* 0x080fe20000410000 */
[-C--:B------:R-:W-:Y:S01]  /*107b0*/  FMUL.FTZ R134, R134, R21.reuse ;  /* 0x0000001586867220 */ /* 0x080fe20000410000 */
[-C--:B------:R-:W-:Y:S01]  /*107c0*/  FMUL.FTZ R135, R135, R21.reuse ;  /* 0x0000001587877220 */ /* 0x080fe20000410000 */
[----:B------:R2:W-:Y:S01]  /*107d0*/  STSM.16.M88.4 [R204], R156 ;  /* 0x0000009ccc007844 */ /* 0x0005e20000000200 */
        /* <DEDUP_REMOVED lines=9> */
[C---:B----4-:R-:W-:Y:S01]  /*10870*/  FADD.FTZ R3, R171.reuse, R3 ;  /* 0x00000003ab037221 */ /* 0x050fe20000010000 */
[----:B------:R-:W-:Y:S01]  /*10880*/  F2FP.BF16.F32.PACK_AB R161, R171, R170 ;  /* 0x000000aaaba1723e */ /* 0x000fe200000010ff */
[-C--:B------:R-:W-:Y:S01]  /*10890*/  FMUL.FTZ R150, R150, R21.reuse ;  /* 0x0000001596967220 */ /* 0x080fe20000410000 */
[----:B------:R-:W-:-:S04]  /*108a0*/  FMUL.FTZ R151, R151, R21 ;  /* 0x0000001597977220 */ /* 0x000fc80000410000 */
[----:B------:R-:W4:Y:S01]  /*108b0*/  MUFU.EX2 R178, R178 ;  /* 0x000000b200b27308 */ /* 0x000f220000000800 */
[----:B---3--:R-:W-:-:S07]  /*108c0*/  FADD.FTZ R3, R174, R3 ;  /* 0x00000003ae037221 */ /* 0x008fce0000010000 */
[----:B------:R-:W3:Y:S01]  /*108d0*/  MUFU.EX2 R179, R179 ;  /* 0x000000b300b37308 */ /* 0x000ee20000000800 */
[C---:B0-----:R-:W-:Y:S01]  /*108e0*/  FADD.FTZ R3, R175.reuse, R3 ;  /* 0x00000003af037221 */ /* 0x041fe20000010000 */
[----:B------:R-:W-:-:S05]  /*108f0*/  F2FP.BF16.F32.PACK_AB R163, R175, R174 ;  /* 0x000000aeafa3723e */ /* 0x000fca00000010ff */
[----:B------:R2:W-:Y:S01]  /*10900*/  STSM.16.M88.4 [R202], R160 ;  /* 0x000000a0ca007844 */ /* 0x0005e20000000200 */
[----:B------:R-:W0:Y:S01]  /*10910*/  MUFU.EX2 R167, R182 ;  /* 0x000000b600a77308 */ /* 0x000e220000000800 */
[----:B----4-:R-:W-:-:S07]  /*10920*/  FADD.FTZ R3, R178, R3 ;  /* 0x00000003b2037221 */ /* 0x010fce0000010000 */
[----:B------:R4:W5:Y:S01]  /*10930*/  MUFU.EX2 R168, R165 ;  /* 0x000000a500a87308 */ /* 0x0009620000000800 */
[----:B---3--:R-:W-:-:S04]  /*10940*/  FADD.FTZ R3, R179, R3 ;  /* 0x00000003b3037221 */ /* 0x008fc80000010000 */
[----:B0-----:R-:W-:Y:S01]  /*10950*/  FADD.FTZ R3, R167, R3 ;  /* 0x00000003a7037221 */ /* 0x001fe20000010000 */
[----:B----4-:R-:W-:Y:S02]  /*10960*/  F2FP.BF16.F32.PACK_AB R165, R179, R178 ;  /* 0x000000b2b3a5723e */ /* 0x010fe400000010ff */
[C---:B-----5:R-:W-:Y:S01]  /*10970*/  F2FP.BF16.F32.PACK_AB R167, R168.reuse, R167 ;  /* 0x000000a7a8a7723e */ /* 0x060fe200000010ff */
[----:B------:R-:W-:-:S04]  /*10980*/  FADD.FTZ R3, R168, R3 ;  /* 0x00000003a8037221 */ /* 0x000fc80000010000 */
[----:B------:R2:W-:Y:S01]  /*10990*/  STSM.16.M88.4 [R203], R164 ;  /* 0x000000a4cb007844 */ /* 0x0005e20000000200 */
[----:B------:R-:W-:Y:S05]  /*109a0*/  @!P0 BRA `(.L_x_8013) ;  /* 0x0000000000048947 */ /* 0x000fea0003800000 */
[----:B------:R-:W-:Y:S01]  /*109b0*/  BPT.TRAP 0x1 ;  /* 0x000000040000795c */ /* 0x000fe20000300000 */
.L_x_8013:
[----:B------:R0:W3:Y:S01]  /*109c0*/  SYNCS.PHASECHK.TRANS64.TRYWAIT P1, [R198+URZ+0x28c50], R20 ;  /* 0x028c5014c60075a7 */ /* 0x0000e2000802017f */
[----:B------:R-:W-:Y:S05]  /*109d0*/  @!P0 BRA `(.L_x_8014) ;  /* 0x0000000000048947 */ /* 0x000fea0003800000 */
[----:B------:R-:W-:Y:S01]  /*109e0*/  BPT.TRAP 0x1 ;  /* 0x000000040000795c */ /* 0x000fe20000300000 */
.L_x_8014:
[----:B------:R-:W-:Y:S04]  /*109f0*/  BSSY B1, `(.L_x_8015) ;  /* 0x0000004000017945 */ /* 0x000fe80003800000 */
[----:B---3--:R-:W-:Y:S05]  /*10a00*/  @P1 BRA `(.L_x_8016) ;  /* 0x0000000000081947 */ /* 0x008fea0003800000 */
[----:B------:R-:W3:Y:S02]  /*10a10*/  SYNCS.PHASECHK.TRANS64.TRYWAIT P1, [R198+URZ+0x28c50], R20 ;  /* 0x028c5014c60075a7 */ /* 0x000ee4000802017f */
[----:B---3--:R-:W-:Y:S05]  /*10a20*/  @!P1 BRA `(.L_x_8017) ;  /* 0x000000f000449947 */ /* 0x008fea0003800000 */
.L_x_8016:
[----:B------:R-:W-:Y:S05]  /*10a30*/  BSYNC B1 ;  /* 0x0000000000017941 */ /* 0x000fea0003800000 */
.L_x_8015:
[----:B01-3--:R-:W-:Y:S01]  /*10a40*/  IMAD R20, R19, 0x1000, R195 ;  /* 0x0000100013147824 */ /* 0x00bfe200078e02c3 */
[----:B------:R-:W-:Y:S01]  /*10a50*/  WARPGROUP.ARRIVE ;  /* 0x00000000000079c5 */ /* 0x000fe20000000000 */
[----:B------:R-:W-:-:S03]  /*10a60*/  IMAD.MOV.U32 R21, RZ, RZ, 0x40000040 ;  /* 0x40000040ff157424 */ /* 0x000fc600078e00ff */
[----:B------:R-:W-:Y:S02]  /*10a70*/  R2UR UR6, R20 ;  /* 0x00000000140672ca */ /* 0x000fe400000e0000 */
[----:B------:R-:W-:Y:S01]  /*10a80*/  R2UR UR7, R21 ;  /* 0x00000000150772ca */ /* 0x000fe200000e0000 */
[----:B------:R-:W-:-:S12]  /*10a90*/  IMAD.MOV.U32 R21, RZ, RZ, 0x40000040 ;  /* 0x40000040ff157424 */ /* 0x000fd800078e00ff */
[----:B------:R-:W-:Y:S03]  /*10aa0*/  HGMMA.64x256x16.F32.BF16 R24, R152, gdesc[UR4].tnspB, R24, gsb0 ;  /* 0x43e0000498187df0 */ /* 0x000fe60008001818 */
[----:B------:R-:W-:Y:S02]  /*10ab0*/  WARPGROUP.DEPBAR.LE gsb0, 0x0 ;  /* 0x00008000000079c5 */ /* 0x000fe40000010000 */
[----:B--2---:R-:W-:Y:S01]  /*10ac0*/  VIADD R152, R20, 0x80 ;  /* 0x0000008014987836 */ /* 0x004fe20000000000 */
        /* <DEDUP_REMOVED lines=31> */
.L_x_8018:
[C---:B------:R-:W-:Y:S01]  /*10cc0*/  ISETP.GT.AND P1, PT, R209.reuse, R205, PT ;  /* 0x000000cdd100720c */ /* 0x040fe20003f24270 */
[----:B------:R-:W-:Y:S02]  /*10cd0*/  VIADD R198, R198, 0x28c60 ;  /* 0x00028c60c6c67836 */ /* 0x000fe40000000000 */
[----:B------:R-:W-:Y:S02]  /*10ce0*/  VIADD R209, R209, 0xffffffff ;  /* 0xffffffffd1d17836 */ /* 0x000fe40000000000 */
[----:B------:R-:W-:Y:S01]  /*10cf0*/  IMAD.MOV.U32 R21, RZ, RZ, R15 ;  /* 0x000000ffff157224 */ /* 0x000fe200078e000f */
[----:B------:R-:W-:Y:S01]  /*10d00*/  PRMT R198, R188, 0x654, R198 ;  /* 0x00000654bcc67816 */ /* 0x000fe200000000c6 */
[----:B------:R-:W-:Y:S02]  /*10d10*/  IMAD.MOV.U32 R213, RZ, RZ, R14 ;  /* 0x000000ffffd57224 */ /* 0x000fe400078e000e */
[----:B------:R-:W-:Y:S01]  /*10d20*/  IMAD.MOV.U32 R200, RZ, RZ, R19 ;  /* 0x000000ffffc87224 */ /* 0x000fe200078e0013 */
[----:B------:R0:W-:Y:S03]  /*10d30*/  SYNCS.ARRIVE.TRANS64.RED.A1T0 RZ, [R198+URZ], RZ ;  /* 0x000000ffc6ff79a7 */ /* 0x0001e6000810043f */
[----:B------:R-:W-:Y:S05]  /*10d40*/  @P1 BRA `(.L_x_8019) ;  /* 0xffffffe000801947 */ /* 0x000fea000383ffff */
.L_x_8006:
[----:B------:R-:W-:Y:S05]  /*10d50*/  BSYNC B0 ;  /* 0x0000000000007941 */ /* 0x000fea0003800000 */
.L_x_8005:
[----:B------:R-:W2:Y:S01]  /*10d60*/  LDL.LU R20, [R1+0x4c] ;  /* 0x00004c0001147983 */ /* 0x000ea20000300800 */
        /* <DEDUP_REMOVED lines=12> */
[----:B------:R-:W3:Y:S01]  /*10e30*/  @P0 MUFU.LG2 R0, R0 ;  /* 0x0000000000000308 */ /* 0x000ee20000000c00 */
        /* <DEDUP_REMOVED lines=8> */
[----:B---3--:R-:W-:Y:S01]  /*10ec0*/  @P0 FMUL.FTZ R0, R0, 0.69314718246459960938 ;  /* 0x3f31721800000820 */ /* 0x008fe20000410000 */
        /* <DEDUP_REMOVED lines=144> */
[----:B--2---:R-:W-:-:S05]  /*117d0*/  VIADD R20, R20, 0x1 ;  /* 0x0000000114147836 */ /* 0x004fca0000000000 */
[----:B------:R1:W-:Y:S03]  /*117e0*/  STL [R1+0x4c], R20 ;  /* 0x00004c1401007387 */ /* 0x0003e60000100800 */
.L_x_7929:
[----:B------:R-:W-:Y:S05]  /*117f0*/  BSYNC B7 ;  /* 0x0000000000077941 */ /* 0x000fea0003800000 */
.L_x_7925:
[----:B------:R-:W2:Y:S08]  /*11800*/  S2UR UR4, SR_CgaCtaId ;  /* 0x00000000000479c3 */ /* 0x000eb00000008800 */
[----:B------:R-:W-:Y:S01]  /*11810*/  BAR.SYNC.DEFER_BLOCKING 0x5, 0x180 ;  /* 0x0146000000007b1d */ /* 0x000fe20000010000 */
[----:B------:R-:W-:-:S05]  /*11820*/  MOV R2, 0x400 ;  /* 0x0000040000027802 */ /* 0x000fca0000000f00 */
[----:B------:R-:W-:Y:S01]  /*11830*/  BSSY B0, `(.L_x_8020) ;  /* 0x00004f4000007945 */ /* 0x000fe20003800000 */
[----:B--2---:R-:W-:-:S05]  /*11840*/  IMAD.U32 R188, RZ, RZ, UR4 ;  /* 0x00000004ffbc7e24 */ /* 0x004fca000f8e00ff */
[----:B------:R-:W-:-:S05]  /*11850*/  LEA R2, R188, R2, 0x18 ;  /* 0x00000002bc027211 */ /* 0x000fca00078ec0ff */
[----:B------:R2:W4:Y:S01]  /*11860*/  LDS.128 R4, [R2+0x28cd0] ;  /* 0x028cd00002047984 */ /* 0x0005220000000c00 */
[----:B------:R-:W-:Y:S06]  /*11870*/  BAR.ARV 0x4, 0x180 ;  /* 0x0106000000007b1d */ /* 0x000fec0000002000 */
[----:B------:R-:W-:Y:S05]  /*11880*/  @P0 BRA `(.L_x_8021) ;  /* 0x0000003c00ac0947 */ /* 0x000fea0003800000 */
[----:B------:R-:W1:Y:S01]  /*11890*/  LDL R3, [R1+0x60] ;  /* 0x0000600001037983 */ /* 0x000e620000100800 */
[----:B------:R-:W2:Y:S01]  /*118a0*/  S2R R0, SR_SWINHI ;  /* 0x0000000000007919 */ /* 0x000ea20000002f00 */
[----:B---3--:R-:W-:Y:S01]  /*118b0*/  F2FP.BF16.F32.PACK_AB R10, R29, R28 ;  /* 0x0000001c1d0a723e */ /* 0x008fe200000010ff */
[----:B------:R-:W-:Y:S01]  /*118c0*/  ULDC.64 UR6, c[0x0][0xc00] ;  /* 0x0003000000067ab9 */ /* 0x000fe20000000a00 */
[----:B0-----:R-:W-:Y:S01]  /*118d0*/  F2FP.BF16.F32.PACK_AB R11, R31, R30 ;  /* 0x0000001e1f0b723e */ /* 0x001fe200000010ff */
[----:B------:R-:W3:Y:S01]  /*118e0*/  LDL.LU R157, [R1+0x40] ;  /* 0x00004000019d7983 */ /* 0x000ee20000300800 */
[----:B------:R-:W-:Y:S01]  /*118f0*/  F2FP.BF16.F32.PACK_AB R12, R33, R32 ;  /* 0x00000020210c723e */ /* 0x000fe200000010ff */
[----:B------:R-:W-:Y:S01]  /*11900*/  ULDC.64 UR4, c[0x0][0xc08] ;  /* 0x0003020000047ab9 */ /* 0x000fe20000000a00 */
[----:B------:R-:W-:Y:S01]  /*11910*/  F2FP.BF16.F32.PACK_AB R13, R35, R34 ;  /* 0x00000022230d723e */ /* 0x000fe200000010ff */
[----:B------:R-:W4:Y:S01]  /*11920*/  LDL.LU R156, [R1+0x44] ;  /* 0x00004400019c7983 */ /* 0x000f220000300800 */
[----:B-----5:R-:W-:-:S02]  /*11930*/  MOV R152, R2 ;  /* 0x0000000200987202 */ /* 0x020fc40000000f00 */
[----:B--2---:R-:W-:Y:S02]  /*11940*/  MOV R153, R0 ;  /* 0x0000000000997202 */ /* 0x004fe40000000f00 */
        /* <DEDUP_REMOVED lines=168> */
[----:B---3--:R-:W-:Y:S02]  /*123d0*/  IADD3 R8, P0, R157, UR6, RZ ;  /* 0x000000069d087c10 */ /* 0x008fe4000ff1e0ff */
[----:B------:R-:W-:Y:S02]  /*123e0*/  MOV R20, R20 ;  /* 0x0000001400147202 */ /* 0x000fe40000000f00 */
[----:B------:R-:W-:Y:S02]  /*123f0*/  F2FP.BF16.F32.PACK_AB R13, R147, R146 ;  /* 0x00000092930d723e */ /* 0x000fe400000010ff */
[----:B------:R-:W-:Y:S02]  /*12400*/  F2FP.BF16.F32.PACK_AB R14, R149, R148 ;  /* 0x00000094950e723e */ /* 0x000fe400000010ff */
[----:B------:R-:W-:-:S02]  /*12410*/  F2FP.BF16.F32.PACK_AB R15, R151, R150 ;  /* 0x00000096970f723e */ /* 0x000fc400000010ff */
[----:B----4-:R-:W-:Y:S02]  /*12420*/  IADD3.X R9, R156, UR7, RZ, P0, !PT ;  /* 0x000000079c097c10 */ /* 0x010fe400087fe4ff */
[----:B------:R-:W-:Y:S01]  /*12430*/  ISETP.NE.U32.AND P0, PT, RZ, UR4, PT ;  /* 0x00000004ff007c0c */ /* 0x000fe2000bf05070 */
[----:B------:R0:W-:Y:S01]  /*12440*/  STSM.16.M88.4 [R20], R12 ;  /* 0x0000000c14007844 */ /* 0x0001e20000000200 */
[----:B------:R-:W-:Y:S02]  /*12450*/  BAR.SYNC.DEFER_BLOCKING 0x1, 0x100 ;  /* 0x0044000000007b1d */ /* 0x000fe40000010000 */
[----:B------:R-:W-:Y:S02]  /*12460*/  ISETP.NE.AND.EX P0, PT, RZ, UR5, PT, P0 ;  /* 0x00000005ff007c0c */ /* 0x000fe4000bf05300 */
[----:B------:R-:W-:-:S04]  /*12470*/  ISETP.NE.U32.AND P1, PT, RZ, UR6, PT ;  /* 0x00000006ff007c0c */ /* 0x000fc8000bf25070 */
[----:B------:R-:W-:Y:S01]  /*12480*/  ISETP.NE.AND.EX P1, PT, RZ, UR7, PT, P1 ;  /* 0x00000007ff007c0c */ /* 0x000fe2000bf25310 */
[----:B------:R-:W-:-:S06]  /*12490*/  IMAD.MOV.U32 R4, RZ, RZ, RZ ;  /* 0x000000ffff047224 */ /* 0x000fcc00078e00ff */
[----:B------:R-:W-:Y:S01]  /*124a0*/  @P0 IADD3 R10, P2, R157, UR4, RZ ;  /* 0x000000049d0a0c10 */ /* 0x000fe2000ff5e0ff */
        /* <DEDUP_REMOVED lines=10> */
.L_x_8022:
[----:B------:R-:W2:Y:S01]  /*12550*/  LDL R0, [R1+0x54] ;  /* 0x0000540001007983 */ /* 0x000ea20000100800 */
[----:B------:R-:W-:-:S03]  /*12560*/  ULDC UR4, c[0x0][0xad4] ;  /* 0x0002b50000047ab9 */ /* 0x000fc60000000800 */
[----:B0-----:R-:W3:Y:S04]  /*12570*/  LDL.LU R8, [R1+0x38] ;  /* 0x0000380001087983 */ /* 0x001ee80000300800 */
[----:B------:R0:W5:Y:S02]  /*12580*/  LDL R158, [R1+0x3c] ;  /* 0x00003c00019e7983 */ /* 0x0001640000100800 */
[----:B-----5:R-:W-:Y:S02]  /*12590*/  SHF.R.S32.HI R20, RZ, 0x1f, R4 ;  /* 0x0000001fff147819 */ /* 0x020fe40000011404 */
[----:B--2---:R-:W1:Y:S01]  /*125a0*/  SHFL.IDX PT, R0, R0, RZ, 0x1f ;  /* 0x00001fff00007589 */ /* 0x004e6200000e0000 */
[----:B---3--:R-:W-:Y:S02]  /*125b0*/  ISETP.NE.AND P1, PT, R8, RZ, PT ;  /* 0x000000ff0800720c */ /* 0x008fe40003f25270 */
[----:B-1----:R-:W-:-:S02]  /*125c0*/  ISETP.NE.AND P0, PT, R0, RZ, PT ;  /* 0x000000ff0000720c */ /* 0x002fc40003f05270 */
[----:B------:R-:W-:-:S11]  /*125d0*/  SEL R0, R8, UR4, P1 ;  /* 0x0000000408007c07 */ /* 0x000fd60008800000 */
[----:B0-----:R-:W-:Y:S05]  /*125e0*/  @P0 BRA `(.L_x_8023) ;  /* 0x0000000000fc0947 */ /* 0x001fea0003800000 */
[----:B------:R-:W2:Y:S01]  /*125f0*/  LDL.LU R13, [R1+0x50] ;  /* 0x00005000010d7983 */ /* 0x000ea20000300800 */
[----:B------:R-:W-:Y:S01]  /*12600*/  IMAD.MOV.U32 R12, RZ, RZ, 0x9b8 ;  /* 0x000009b8ff0c7424 */ /* 0x000fe200078e00ff */
[----:B------:R-:W-:Y:S01]  /*12610*/  ISETP.GT.AND P1, PT, R0, 0x1, PT ;  /* 0x000000010000780c */ /* 0x000fe20003f24270 */
[----:B------:R-:W0:Y:S01]  /*12620*/  LDC R157, c[0x0][0xbe8] ;  /* 0x0002fa00ff9d7b82 */ /* 0x000e220000000800 */
[----:B------:R-:W3:Y:S01]  /*12630*/  LDL R156, [R1+0x48] ;  /* 0x00004800019c7983 */ /* 0x000ee20000100800 */
[----:B------:R-:W-:Y:S02]  /*12640*/  ISETP.NE.U32.AND P0, PT, RZ, UR6, PT ;  /* 0x00000006ff007c0c */ /* 0x000fe4000bf05070 */
[----:B------:R-:W-:Y:S01]  /*12650*/  SEL R12, R12, 0x978, P1 ;  /* 0x000009780c0c7807 */ /* 0x000fe20000800000 */
[----:B------:R-:W4:Y:S01]  /*12660*/  LDL R159, [R1+0x5c] ;  /* 0x00005c00019f7983 */ /* 0x000f220000100800 */
[----:B------:R-:W-:Y:S02]  /*12670*/  ISETP.NE.AND.EX P0, PT, RZ, UR7, PT, P0 ;  /* 0x00000007ff007c0c */ /* 0x000fe4000bf05300 */
[----:B------:R-:W1:Y:S02]  /*12680*/  LDC.64 R10, c[0x0][R12+0x220] ;  /* 0x000088000c0a7b82 */ /* 0x000e640000000a00 */
[----:B------:R-:W-:-:S06]  /*12690*/  SEL R14, R158, RZ, !P0 ;  /* 0x000000ff9e0e7207 */ /* 0x000fcc0004000000 */
[----:B------:R-:W5:Y:S01]  /*126a0*/  LDC.64 R8, c[0x0][R12+0x218] ;  /* 0x000086000c087b82 */ /* 0x000f620000000a00 */
[----:B------:R-:W-:Y:S02]  /*126b0*/  IMAD.IADD R21, R208, 0x1, R199 ;  /* 0x00000001d0157824 */ /* 0x000fe400078e02c7 */
[----:B-1----:R-:W-:Y:S01]  /*126c0*/  IMAD R11, R11, R14, RZ ;  /* 0x0000000e0b0b7224 */ /* 0x002fe200078e02ff */
[----:B--2---:R-:W-:Y:S02]  /*126d0*/  SEL R13, R13, RZ, !P0 ;  /* 0x000000ff0d0d7207 */ /* 0x004fe40004000000 */
[----:B0-----:R-:W-:-:S03]  /*126e0*/  ISETP.NE.AND P0, PT, R157, 0x1, PT ;  /* 0x000000019d00780c */ /* 0x001fc60003f05270 */
[C---:B------:R-:W-:Y:S02]  /*126f0*/  IMAD R13, R10.reuse, R13, R11 ;  /* 0x0000000d0a0d7224 */ /* 0x040fe400078e020b */
[----:B------:R-:W-:-:S04]  /*12700*/  IMAD.WIDE.U32 R10, R10, R14, RZ ;  /* 0x0000000e0a0a7225 */ /* 0x000fc800078e00ff */
[-C--:B-----5:R-:W-:Y:S02]  /*12710*/  IMAD R14, R9, R185.reuse, RZ ;  /* 0x000000b9090e7224 */ /* 0x0a0fe400078e02ff */
[----:B------:R-:W-:-:S04]  /*12720*/  IMAD.WIDE.U32 R8, R8, R185, RZ ;  /* 0x000000b908087225 */ /* 0x000fc800078e00ff */
[----:B------:R-:W-:Y:S02]  /*12730*/  IMAD.IADD R14, R9, 0x1, R14 ;  /* 0x00000001090e7824 */ /* 0x000fe400078e020e */
[----:B------:R-:W0:Y:S01]  /*12740*/  @P0 LDC R9, c[0x0][0xbec] ;  /* 0x0002fb00ff090b82 */ /* 0x000e220000000800 */
[----:B------:R-:W-:-:S07]  /*12750*/  IADD3 R15, P2, P3, R10, R8, R4 ;  /* 0x000000080a0f7210 */ /* 0x000fce0007b5e004 */
[----:B------:R-:W1:Y:S01]  /*12760*/  @P0 LDC R8, c[0x0][0xbf0] ;  /* 0x0002fc00ff080b82 */ /* 0x000e620000000800 */
[----:B------:R-:W-:-:S05]  /*12770*/  IMAD.IADD R13, R11, 0x1, R13 ;  /* 0x000000010b0d7824 */ /* 0x000fca00078e020d */
[----:B------:R-:W-:Y:S01]  /*12780*/  IADD3.X R13, R13, R14, R20, P2, P3 ;  /* 0x0000000e0d0d7210 */ /* 0x000fe200017e6414 */
[----:B------:R-:W-:Y:S02]  /*12790*/  IMAD.MOV.U32 R14, RZ, RZ, R21 ;  /* 0x000000ffff0e7224 */ /* 0x000fe400078e0015 */
[----:B0-----:R-:W-:-:S05]  /*127a0*/  @P0 IMAD.HI.U32 R9, R21, R9, RZ ;  /* 0x0000000915090227 */ /* 0x001fca00078e00ff */
[----:B-1----:R-:W-:Y:S02]  /*127b0*/  @P0 SHF.R.U32.HI R14, RZ, R8, R9 ;  /* 0x00000008ff0e0219 */ /* 0x002fe40000011609 */
[----:B------:R-:W0:Y:S01]  /*127c0*/  LDC.64 R8, c[0x0][R12+0x228] ;  /* 0x00008a000c087b82 */ /* 0x000e220000000a00 */
[----:B---3--:R-:W-:-:S05]  /*127d0*/  SEL R156, R156, RZ, P1 ;  /* 0x000000ff9c9c7207 */ /* 0x008fca0000800000 */
        /* <DEDUP_REMOVED lines=17> */
[----:B------:R-:W-:Y:S01]  /*128f0*/  IMAD.IADD R13, R191, 0x1, R199 ;  /* 0x00000001bf0d7824 */ /* 0x000fe200078e02c7 */
[----:B0-----:R-:W-:Y:S01]  /*12900*/  LEA R11, P0, R10, R8, 0x2 ;  /* 0x000000080a0b7211 */ /* 0x001fe200078010ff */
[----:B----4-:R-:W-:-:S03]  /*12910*/  IMAD.MOV R8, RZ, RZ, -R159 ;  /* 0x000000ffff087224 */ /* 0x010fc600078e0a9f */
        /* <DEDUP_REMOVED lines=12> */
.L_x_8023:
[----:B------:R-:W-:Y:S02]  /*129e0*/  ISETP.GT.AND P1, PT, R0, 0x1, PT ;  /* 0x000000010000780c */ /* 0x000fe40003f24270 */
[----:B------:R-:W-:-:S04]  /*129f0*/  ISETP.NE.U32.AND P0, PT, RZ, UR6, PT ;  /* 0x00000006ff007c0c */ /* 0x000fc8000bf05070 */
[----:B------:R-:W-:-:S04]  /*12a00*/  ISETP.NE.AND.EX P0, PT, RZ, UR7, PT, P0 ;  /* 0x00000007ff007c0c */ /* 0x000fc8000bf05300 */
[----:B------:R-:W-:-:S03]  /*12a10*/  SEL R0, R158, RZ, !P0 ;  /* 0x000000ff9e007207 */ /* 0x000fc60004000000 */
[----:B------:R-:W-:Y:S06]  /*12a20*/  @P1 BRA `(.L_x_8024) ;  /* 0x0000001000601947 */ /* 0x000fec0003800000 */
[----:B------:R-:W1:Y:S01]  /*12a30*/  S2R R82, SR_TID.X ;  /* 0x0000000000527919 */ /* 0x000e620000002100 */
[----:B------:R-:W2:Y:S01]  /*12a40*/  LDC R84, c[0x0][0xbe8] ;  /* 0x0002fa00ff547b82 */ /* 0x000ea20000000800 */
[----:B------:R-:W-:Y:S01]  /*12a50*/  ULDC.64 UR4, c[0x0][0xaa0] ;  /* 0x0002a80000047ab9 */ /* 0x000fe20000000a00 */
[----:B-1----:R-:W-:-:S05]  /*12a60*/  VIADD R82, R82, 0xffffff80 ;  /* 0xffffff8052527836 */ /* 0x002fca0000000000 */
[----:B------:R-:W-:-:S04]  /*12a70*/  SHF.R.S32.HI R81, RZ, 0x1f, R82 ;  /* 0x0000001fff517819 */ /* 0x000fc80000011452 */
[----:B------:R-:W-:-:S04]  /*12a80*/  LEA.HI R81, R81, R82, RZ, 0x3 ;  /* 0x0000005251517211 */ /* 0x000fc800078f18ff */
[----:B------:R-:W-:-:S05]  /*12a90*/  SHF.R.S32.HI R80, RZ, 0x3, R81 ;  /* 0x00000003ff507819 */ /* 0x000fca0000011451 */
[----:B0-----:R-:W-:-:S04]  /*12aa0*/  IMAD R9, R80, 0x40, R193 ;  /* 0x0000004050097824 */ /* 0x001fc800078e02c1 */
[----:B------:R-:W-:-:S03]  /*12ab0*/  IMAD.WIDE R152, R9, 0x2, R152 ;  /* 0x0000000209987825 */ /* 0x000fc600078e0298 */
[----:B------:R-:W-:Y:S01]  /*12ac0*/  IADD3 R37, P0, R152, 0x5000, RZ ;  /* 0x0000500098257810 */ /* 0x000fe20007f1e0ff */
        /* <DEDUP_REMOVED lines=11> */
[----:B------:R-:W-:Y:S01]  /*12b80*/  IADD3 R13, P3, R152, 0x1000, RZ ;  /* 0x00001000980d7810 */ /* 0x000fe20007f7e0ff */
[----:B------:R-:W-:Y:S01]  /*12b90*/  ULDC.64 UR4, c[0x0][0xae8] ;  /* 0x0002ba0000047ab9 */ /* 0x000fe20000000a00 */
[----:B------:R-:W-:Y:S01]  /*12ba0*/  LOP3.LUT R64, R65, 0x380, RZ, 0xc0, !PT ;  /* 0x0000038041407812 */ /* 0x000fe200078ec0ff */
[----:B------:R-:W-:Y:S01]  /*12bb0*/  IMAD.IADD R87, R82, 0x1, -R81 ;  /* 0x0000000152577824 */ /* 0x000fe200078e0a51 */
[----:B------:R-:W-:Y:S01]  /*12bc0*/  SHF.R.U64 R40, R40, 0x3, RZ ;  /* 0x0000000328287819 */ /* 0x000fe200000012ff */
[----:B------:R-:W-:Y:S01]  /*12bd0*/  VIADD R166, R193, 0x40 ;  /* 0x00000040c1a67836 */ /* 0x000fe20000000000 */
[----:B------:R-:W-:Y:S01]  /*12be0*/  SHF.R.U64 R64, R64, 0x3, RZ ;  /* 0x0000000340407819 */ /* 0x000fe200000012ff */
[----:B------:R-:W-:Y:S01]  /*12bf0*/  IMAD.IADD R21, R21, 0x1, R83 ;  /* 0x0000000115157824 */ /* 0x000fe200078e0253 */
[----:B------:R-:W-:Y:S01]  /*12c00*/  IADD3 R45, P2, R152, 0x7000, RZ ;  /* 0x00007000982d7810 */ /* 0x000fe20007f5e0ff */
[----:B------:R-:W-:Y:S01]  /*12c10*/  VIADD R164, R193, 0x80 ;  /* 0x00000080c1a47836 */ /* 0x000fe20000000000 */
[----:B------:R-:W-:Y:S01]  /*12c20*/  LOP3.LUT R64, R64, R65, RZ, 0x3c, !PT ;  /* 0x0000004140407212 */ /* 0x000fe200078e3cff */
[----:B------:R-:W-:Y:S01]  /*12c30*/  IMAD.X R65, RZ, RZ, R153, P0 ;  /* 0x000000ffff417224 */ /* 0x000fe200000e0699 */
[----:B--2---:R-:W-:Y:S01]  /*12c40*/  ISETP.NE.AND P0, PT, R84, 0x1, PT ;  /* 0x000000015400780c */ /* 0x004fe20003f05270 */
[----:B------:R-:W-:Y:S01]  /*12c50*/  IMAD R4, R87, 0x20, R80 ;  /* 0x0000002057047824 */ /* 0x000fe200078e0250 */
[----:B------:R-:W-:Y:S01]  /*12c60*/  LOP3.LUT R12, R13, 0x380, RZ, 0xc0, !PT ;  /* 0x000003800d0c7812 */ /* 0x000fe200078ec0ff */
[----:B------:R-:W-:Y:S01]  /*12c70*/  IMAD.WIDE.U32 R20, R185, UR4, R20 ;  /* 0x00000004b9147c25 */ /* 0x000fe2000f8e0014 */
[----:B------:R-:W-:Y:S01]  /*12c80*/  SHF.R.S32.HI R81, RZ, 0x1f, R0 ;  /* 0x0000001fff517819 */ /* 0x000fe20000011400 */
[----:B------:R-:W5:Y:S01]  /*12c90*/  LD.E.128 R36, desc[UR42][R36.64] ;  /* 0x0000002a24247980 */ /* 0x000f62000c101d00 */
[----:B------:R-:W-:-:S02]  /*12ca0*/  LOP3.LUT R40, R40, R41, RZ, 0x3c, !PT ;  /* 0x0000002928287212 */ /* 0x000fc400078e3cff */
[----:B------:R-:W-:Y:S01]  /*12cb0*/  LOP3.LUT R44, R45, 0x380, RZ, 0xc0, !PT ;  /* 0x000003802d2c7812 */ /* 0x000fe200078ec0ff */
[C---:B------:R-:W-:Y:S01]  /*12cc0*/  VIADD R162, R193.reuse, 0xc0 ;  /* 0x000000c0c1a27836 */ /* 0x040fe20000000000 */
[----:B------:R-:W-:Y:S01]  /*12cd0*/  SHF.R.U64 R12, R12, 0x3, RZ ;  /* 0x000000030c0c7819 */ /* 0x000fe200000012ff */
[----:B------:R-:W-:Y:S01]  /*12ce0*/  VIADD R160, R193, 0x100 ;  /* 0x00000100c1a07836 */ /* 0x000fe20000000000 */
[----:B------:R-:W-:Y:S01]  /*12cf0*/  SHF.R.U64 R44, R44, 0x3, RZ ;  /* 0x000000032c2c7819 */ /* 0x000fe200000012ff */
[----:B------:R-:W0:Y:S01]  /*12d00*/  @P0 LDC R83, c[0x0][0xbec] ;  /* 0x0002fb00ff530b82 */ /* 0x000e220000000800 */
[----:B------:R-:W-:Y:S01]  /*12d10*/  IMAD.IADD R82, R199, 0x1, R4 ;  /* 0x00000001c7527824 */ /* 0x000fe200078e0204 */
[----:B------:R-:W-:Y:S01]  /*12d20*/  LOP3.LUT R12, R12, R13, RZ, 0x3c, !PT ;  /* 0x0000000d0c0c7212 */ /* 0x000fe200078e3cff */
[----:B------:R-:W-:Y:S01]  /*12d30*/  VIADD R158, R193, 0x140 ;  /* 0x00000140c19e7836 */ /* 0x000fe20000000000 */
[C---:B------:R-:W-:Y:S01]  /*12d40*/  IADD3 R25, P4, R152.reuse, 0x2000, RZ ;  /* 0x0000200098197810 */ /* 0x040fe20007f9e0ff */
[----:B------:R-:W5:Y:S01]  /*12d50*/  LD.E.128 R64, desc[UR42][R64.64] ;  /* 0x0000002a40407980 */ /* 0x000f62000c101d00 */
[----:B------:R-:W-:-:S02]  /*12d60*/  IADD3 R29, P5, R152, 0x3000, RZ ;  /* 0x00003000981d7810 */ /* 0x000fc40007fbe0ff */
[----:B------:R-:W1:Y:S01]  /*12d70*/  @P0 LDC R85, c[0x0][0xbf0] ;  /* 0x0002fc00ff550b82 */ /* 0x000e620000000800 */
[----:B------:R-:W-:Y:S01]  /*12d80*/  IMAD R21, R185, UR5, R21 ;  /* 0x00000005b9157c24 */ /* 0x000fe2000f8e0215 */
[----:B------:R-:W-:Y:S01]  /*12d90*/  ULDC.64 UR4, c[0x0][0xaf0] ;  /* 0x0002bc0000047ab9 */ /* 0x000fe20000000a00 */
[--C-:B------:R-:W-:Y:S01]  /*12da0*/  IMAD.X R41, RZ, RZ, R153.reuse, P1 ;  /* 0x000000ffff297224 */ /* 0x100fe200008e0699 */
[C---:B------:R-:W-:Y:S02]  /*12db0*/  IADD3 R69, P1, R152.reuse, 0xd000, RZ ;  /* 0x0000d00098457810 */ /* 0x040fe40007f3e0ff */
[C---:B------:R-:W-:Y:S02]  /*12dc0*/  IADD3 R33, P6, R152.reuse, 0x4000, RZ ;  /* 0x0000400098217810 */ /* 0x040fe40007fde0ff */
[----:B------:R-:W2:Y:S01]  /*12dd0*/  LDC R4, c[0x0][0xac8] ;  /* 0x0002b200ff047b82 */ /* 0x000ea20000000800 */
[----:B------:R-:W-:Y:S01]  /*12de0*/  IMAD R81, R81, UR4, RZ ;  /* 0x0000000451517c24 */ /* 0x000fe2000f8e02ff */
[----:B------:R-:W-:Y:S01]  /*12df0*/  LOP3.LUT R68, R69, 0x380, RZ, 0xc0, !PT ;  /* 0x0000038045447812 */ /* 0x000fe200078ec0ff */
[----:B------:R-:W-:Y:S01]  /*12e00*/  IMAD.X R13, RZ, RZ, R153, P3 ;  /* 0x000000ffff0d7224 */ /* 0x000fe200018e0699 */
[----:B------:R-:W-:Y:S01]  /*12e10*/  IADD3 R49, P3, R152, 0x8000, RZ ;  /* 0x0000800098317810 */ /* 0x000fe20007f7e0ff */
[----:B------:R-:W-:Y:S01]  /*12e20*/  IMAD R81, R0, UR5, R81 ;  /* 0x0000000500517c24 */ /* 0x000fe2000f8e0251 */
[----:B------:R-:W-:Y:S01]  /*12e30*/  LOP3.LUT R44, R44, R45, RZ, 0x3c, !PT ;  /* 0x0000002d2c2c7212 */ /* 0x000fe200078e3cff */
[----:B------:R-:W-:Y:S01]  /*12e40*/  IMAD.WIDE.U32 R20, R0, UR4, R20 ;  /* 0x0000000400147c25 */ /* 0x000fe2000f8e0014 */
[----:B------:R-:W-:Y:S01]  /*12e50*/  LOP3.LUT R24, R25, 0x380, RZ, 0xc0, !PT ;  /* 0x0000038019187812 */ /* 0x000fe200078ec0ff */
[----:B------:R-:W-:Y:S01]  /*12e60*/  ULDC.64 UR4, c[0x0][0xae0] ;  /* 0x0002b80000047ab9 */ /* 0x000fe20000000a00 */
[----:B------:R-:W-:Y:S01]  /*12e70*/  LOP3.LUT R28, R29, 0x380, RZ, 0xc0, !PT ;  /* 0x000003801d1c7812 */ /* 0x000fe200078ec0ff */
[----:B0-----:R-:W-:Y:S01]  /*12e80*/  @P0 IMAD.HI.U32 R0, R82, R83, RZ ;  /* 0x0000005352000227 */ /* 0x001fe200078e00ff */
[----:B------:R-:W-:Y:S01]  /*12e90*/  LOP3.LUT R32, R33, 0x380, RZ, 0xc0, !PT ;  /* 0x0000038021207812 */ /* 0x000fe200078ec0ff */
[----:B------:R-:W5:Y:S01]  /*12ea0*/  LD.E.128 R12, desc[UR42][R12.64] ;  /* 0x0000002a0c0c7980 */ /* 0x000f62000c101d00 */
[----:B------:R-:W-:Y:S01]  /*12eb0*/  SHF.R.U64 R68, R68, 0x3, RZ ;  /* 0x0000000344447819 */ /* 0x000fe200000012ff */
[----:B------:R-:W-:Y:S01]  /*12ec0*/  IMAD.X R45, RZ, RZ, R153, P2 ;  /* 0x000000ffff2d7224 */ /* 0x000fe200010e0699 */
[----:B------:R-:W-:Y:S01]  /*12ed0*/  IADD3 R73, P2, R152, 0xe000, RZ ;  /* 0x0000e00098497810 */ /* 0x000fe20007f5e0ff */
[----:B------:R-:W-:Y:S01]  /*12ee0*/  IMAD.MOV.U32 R83, RZ, RZ, R82 ;  /* 0x000000ffff537224 */ /* 0x000fe200078e0052 */
[----:B------:R-:W-:Y:S01]  /*12ef0*/  LOP3.LUT R48, R49, 0x380, RZ, 0xc0, !PT ;  /* 0x0000038031307812 */ /* 0x000fe200078ec0ff */
[----:B------:R-:W-:Y:S01]  /*12f00*/  IMAD.IADD R199, R80, 0x1, R199 ;  /* 0x0000000150c77824 */ /* 0x000fe200078e02c7 */
[----:B-1----:R-:W-:Y:S01]  /*12f10*/  @P0 SHF.R.U32.HI R83, RZ, R85, R0 ;  /* 0x00000055ff530219 */ /* 0x002fe20000011600 */
[----:B------:R-:W-:Y:S01]  /*12f20*/  IMAD.IADD R21, R21, 0x1, R81 ;  /* 0x0000000115157824 */ /* 0x000fe200078e0251 */
[----:B------:R-:W-:Y:S01]  /*12f30*/  SHF.R.U64 R24, R24, 0x3, RZ ;  /* 0x0000000318187819 */ /* 0x000fe200000012ff */
[----:B------:R-:W5:Y:S01]  /*12f40*/  LD.E.128 R40, desc[UR42][R40.64] ;  /* 0x0000002a28287980 */ /* 0x000f62000c101d00 */
[----:B------:R-:W-:-:S02]  /*12f50*/  SHF.R.U64 R28, R28, 0x3, RZ ;  /* 0x000000031c1c7819 */ /* 0x000fc400000012ff */
[----:B------:R-:W-:Y:S01]  /*12f60*/  SHF.R.U64 R32, R32, 0x3, RZ ;  /* 0x0000000320207819 */ /* 0x000fe200000012ff */
[----:B------:R-:W5:Y:S01]  /*12f70*/  LD.E.128 R44, desc[UR42][R44.64] ;  /* 0x0000002a2c2c7980 */ /* 0x000f62000c101d00 */
[----:B------:R-:W-:Y:S02]  /*12f80*/  LOP3.LUT R72, R73, 0x380, RZ, 0xc0, !PT ;  /* 0x0000038049487812 */ /* 0x000fe400078ec0ff */
[----:B------:R-:W-:Y:S01]  /*12f90*/  LOP3.LUT R68, R68, R69, RZ, 0x3c, !PT ;  /* 0x0000004544447212 */ /* 0x000fe200078e3cff */
[----:B------:R-:W-:Y:S01]  /*12fa0*/  IMAD.X R69, RZ, RZ, R153, P1 ;  /* 0x000000ffff457224 */ /* 0x000fe200008e0699 */
[----:B------:R-:W-:Y:S02]  /*12fb0*/  SHF.R.U64 R48, R48, 0x3, RZ ;  /* 0x0000000330307819 */ /* 0x000fe400000012ff */
[----:B--2---:R-:W-:Y:S02]  /*12fc0*/  ISETP.GE.AND P1, PT, R166, R4, PT ;  /* 0x00000004a600720c */ /* 0x004fe40003f26270 */
        /* <DEDUP_REMOVED lines=70> */
[----:B------:R-:W5:Y:S01]  /*13430*/  LD.E.128 R76, desc[UR42][R76.64] ;  /* 0x0000002a4c4c7980 */ /* 0x000f62000c101d00 */
[----:B------:R-:W-:Y:S01]  /*13440*/  LOP3.LUT R0, R83, 0x8, R0, 0xe2, !PT ;  /* 0x0000000853007812 */ /* 0x000fe200078ee200 */
[----:B------:R-:W-:Y:S01]  /*13450*/  @!PT LDS RZ, [RZ] ;  /* 0x00000000fffff984 */ /* 0x000fe20000000800 */
[----:B------:R-:W-:Y:S01]  /*13460*/  @!PT LDS RZ, [RZ] ;  /* 0x00000000fffff984 */ /* 0x000fe20000000800 */
[----:B------:R-:W-:Y:S01]  /*13470*/  @!PT LDS RZ, [RZ] ;  /* 0x00000000fffff984 */ /* 0x000fe20000000800 */
[----:B------:R-:W-:Y:S01]  /*13480*/  @!PT LDS RZ, [RZ] ;  /* 0x00000000fffff984 */ /* 0x000fe20000000800 */
[----:B------:R0:W-:Y:S06]  /*13490*/  MEMBAR.ALL.CTA ;  /* 0x0000000000007992 */ /* 0x0001ec0000008000 */
[----:B0-----:R-:W0:Y:S01]  /*134a0*/  FENCE.VIEW.ASYNC.S ;  /* 0x00000000000073c6 */ /* 0x001e220000000000 */
        /* <DEDUP_REMOVED lines=9> */
[----:B------:R-:W-:Y:S02]  /*13540*/  IMAD R3, R3, R84, RZ ;  /* 0x0000005403037224 */ /* 0x000fe400078e02ff */
        /* <DEDUP_REMOVED lines=13> */
[----:B0-----:R0:W-:Y:S01]  /*13620*/  SYNCS.ARRIVE.TRANS64.RED.A1T0 RZ, [R0+URZ], RZ ;  /* 0x000000ff00ff79a7 */ /* 0x0011e2000810043f */
[C---:B------:R-:W-:Y:S02]  /*13630*/  VIADD R157, R193.reuse, 0x180 ;  /* 0x00000180c19d7836 */ /* 0x040fe40000000000 */
[C---:B------:R-:W-:Y:S02]  /*13640*/  VIADD R159, R193.reuse, 0x140 ;  /* 0x00000140c19f7836 */ /* 0x040fe40000000000 */
[C---:B------:R-:W-:Y:S02]  /*13650*/  VIADD R161, R193.reuse, 0x100 ;  /* 0x00000100c1a17836 */ /* 0x040fe40000000000 */
[C---:B------:R-:W-:Y:S01]  /*13660*/  VIADD R163, R193.reuse, 0xc0 ;  /* 0x000000c0c1a37836 */ /* 0x040fe20000000000 */
[----:B0-----:R-:W-:Y:S01]  /*13670*/  LOP3.LUT R0, R82, R21, RZ, 0xfc, !PT ;  /* 0x0000001552007212 */ /* 0x001fe200078efcff */
[----:B------:R-:W-:-:S02]  /*13680*/  VIADD R165, R193, 0x80 ;  /* 0x00000080c1a57836 */ /* 0x000fc40000000000 */
[----:B------:R-:W-:Y:S01]  /*13690*/  VIADD R167, R193, 0x40 ;  /* 0x00000040c1a77836 */ /* 0x000fe20000000000 */
[----:B------:R0:W1:Y:S01]  /*136a0*/  SHFL.IDX PT, R20, R83, RZ, 0x181f ;  /* 0x00181fff53147589 */ /* 0x00006200000e0000 */
[----:B------:R-:W-:Y:S03]  /*136b0*/  BSSY B1, `(.L_x_8025) ;  /* 0x0000029000017945 */ /* 0x000fe60003800000 */
[----:B------:R0:W2:Y:S01]  /*136c0*/  SHFL.IDX PT, R21, R84, RZ, 0x181f ;  /* 0x00181fff54157589 */ /* 0x0000a200000e0000 */
[----:B------:R-:W-:Y:S02]  /*136d0*/  SHF.R.S32.HI R155, RZ, 0x1f, R155 ;  /* 0x0000001fff9b7819 */ /* 0x000fe4000001149b */
[----:B------:R-:W-:Y:S02]  /*136e0*/  SHF.R.S32.HI R157, RZ, 0x1f, R157 ;  /* 0x0000001fff9d7819 */ /* 0x000fe4000001149d */
[----:B------:R-:W-:-:S02]  /*136f0*/  SHF.R.S32.HI R159, RZ, 0x1f, R159 ;  /* 0x0000001fff9f7819 */ /* 0x000fc4000001149f */
        /* <DEDUP_REMOVED lines=18> */
[----:B------:R-:W-:-:S02]  /*13820*/  ISETP.GE.AND P1, PT, R158, R4, PT ;  /* 0x000000049e00720c */ /* 0x000fc40003f26270 */
[----:B0-----:R-:W-:-:S11]  /*13830*/  @!P5 LEA R8, P4, R164, R20, 0x1 ;  /* 0x00000014a408d211 */ /* 0x001fd600078808ff */
[-C--:B------:R-:W-:Y:S02]  /*13840*/  @!P1 LEA R24, P6, R158, R20.reuse, 0x1 ;  /* 0x000000149e189211 */ /* 0x080fe400078c08ff */
[-C--:B------:R-:W-:Y:S02]  /*13850*/  @!P5 LEA.HI.X R9, R164, R21.reuse, R165, 0x1, P4 ;  /* 0x00000015a409d211 */ /* 0x080fe400020f0ca5 */
[----:B------:R-:W-:Y:S02]  /*13860*/  LOP3.LUT P4, RZ, R0, 0x80, RZ, 0xc0, !PT ;  /* 0x0000008000ff7812 */ /* 0x000fe4000788c0ff */
[----:B------:R-:W-:Y:S01]  /*13870*/  @!P1 LEA.HI.X R25, R158, R21, R159, 0x1, P6 ;  /* 0x000000159e199211 */ /* 0x000fe200030f0c9f */
[----:B------:R0:W-:Y:S04]  /*13880*/  @!P5 ST.E.128 desc[UR42][R8.64], R32 ;  /* 0x000000200800d985 */ /* 0x0001e8000c101d2a */
[----:B------:R1:W-:Y:S01]  /*13890*/  @!P3 ST.E.128 desc[UR42][R10.64], R40 ;  /* 0x000000280a00b985 */ /* 0x0003e2000c101d2a */
[----:B0-----:R-:W-:-:S02]  /*138a0*/  @!P2 LEA R8, P5, R160, R20, 0x1 ;  /* 0x00000014a008a211 */ /* 0x001fc400078a08ff */
[-C--:B-1----:R-:W-:Y:S02]  /*138b0*/  @P0 LEA R10, P3, R156, R20.reuse, 0x1 ;  /* 0x000000149c0a0211 */ /* 0x082fe400078608ff */
[-C--:B------:R-:W-:Y:S02]  /*138c0*/  @!P2 LEA.HI.X R9, R160, R21.reuse, R161, 0x1, P5 ;  /* 0x00000015a009a211 */ /* 0x080fe400028f0ca1 */
[----:B------:R-:W-:Y:S02]  /*138d0*/  @P4 LEA R20, P5, R154, R20, 0x1 ;  /* 0x000000149a144211 */ /* 0x000fe400078a08ff */
[-C--:B------:R-:W-:Y:S01]  /*138e0*/  @P0 LEA.HI.X R11, R156, R21.reuse, R157, 0x1, P3 ;  /* 0x000000159c0b0211 */ /* 0x080fe200018f0c9d */
[----:B------:R0:W-:Y:S01]  /*138f0*/  @!P2 ST.E.128 desc[UR42][R8.64], R48 ;  /* 0x000000300800a985 */ /* 0x0001e2000c101d2a */
[----:B------:R-:W-:-:S03]  /*13900*/  @P4 LEA.HI.X R21, R154, R21, R155, 0x1, P5 ;  /* 0x000000159a154211 */ /* 0x000fc600028f0c9b */
[----:B------:R0:W-:Y:S04]  /*13910*/  @!P1 ST.E.128 desc[UR42][R24.64], R56 ;  /* 0x0000003818009985 */ /* 0x0001e8000c101d2a */
[----:B------:R0:W-:Y:S04]  /*13920*/  @P0 ST.E.128 desc[UR42][R10.64], R64 ;  /* 0x000000400a000985 */ /* 0x0001e8000c101d2a */
[----:B------:R0:W-:Y:S02]  /*13930*/  @P4 ST.E.128 desc[UR42][R20.64], R72 ;  /* 0x0000004814004985 */ /* 0x0001e4000c101d2a */
.L_x_8026:
[----:B------:R-:W-:Y:S05]  /*13940*/  BSYNC B1 ;  /* 0x0000000000017941 */ /* 0x000fea0003800000 */
.L_x_8025:
        /* <DEDUP_REMOVED lines=17> */
[-C--:B0-----:R-:W-:Y:S02]  /*13a60*/  @!P3 LEA R10, P6, R164, R8.reuse, 0x1 ;  /* 0x00000008a40ab211 */ /* 0x081fe400078c08ff */
[----:B------:R-:W-:Y:S02]  /*13a70*/  @!P2 LEA R12, P5, R162, R8, 0x1 ;  /* 0x00000008a20ca211 */ /* 0x000fe400078a08ff */
[-C--:B------:R-:W-:Y:S02]  /*13a80*/  @!P3 LEA.HI.X R11, R164, R9.reuse, R165, 0x1, P6 ;  /* 0x00000009a40bb211 */ /* 0x080fe400030f0ca5 */
[----:B------:R-:W-:-:S03]  /*13a90*/  @!P2 LEA.HI.X R13, R162, R9, R163, 0x1, P5 ;  /* 0x00000009a20da211 */ /* 0x000fc600028f0ca3 */
[-C--:B-1----:R-:W-:Y:S01]  /*13aa0*/  @P4 LEA R20, P5, R156, R8.reuse, 0x1 ;  /* 0x000000089c144211 */ /* 0x082fe200078a08ff */
[----:B------:R0:W-:Y:S01]  /*13ab0*/  @!P3 ST.E.128 desc[UR42][R10.64], R36 ;  /* 0x000000240a00b985 */ /* 0x0001e2000c101d2a */
[-C--:B------:R-:W-:Y:S02]  /*13ac0*/  @!P0 LEA R14, P3, R158, R8.reuse, 0x1 ;  /* 0x000000089e0e8211 */ /* 0x080fe400078608ff */
        /* <DEDUP_REMOVED lines=14> */
.L_x_8024:
[----:B0-----:R-:W2:Y:S01]  /*13bb0*/  LDL.LU R11, [R1+0x48] ;  /* 0x00004800010b7983 */ /* 0x001ea20000300800 */
[----:B------:R-:W-:Y:S01]  /*13bc0*/  ULDC.64 UR4, c[0x0][0xb08] ;  /* 0x0002c20000047ab9 */ /* 0x000fe20000000a00 */
[----:B------:R-:W0:Y:S01]  /*13bd0*/  LDC R12, c[0x0][0xbe8] ;  /* 0x0002fa00ff0c7b82 */ /* 0x000e220000000800 */
[----:B------:R-:W-:Y:S01]  /*13be0*/  IMAD R10, R20, UR4, RZ ;  /* 0x00000004140a7c24 */ /* 0x000fe2000f8e02ff */
[----:B------:R-:W-:Y:S01]  /*13bf0*/  BSSY B1, `(.L_x_8028) ;  /* 0x0000110000017945 */ /* 0x000fe20003800000 */
[----:B------:R-:W-:-:S04]  /*13c00*/  IMAD.WIDE.U32 R8, R4, UR4, RZ ;  /* 0x0000000404087c25 */ /* 0x000fc8000f8e00ff */
[----:B------:R-:W-:Y:S01]  /*13c10*/  IMAD R10, R4, UR5, R10 ;  /* 0x00000005040a7c24 */ /* 0x000fe2000f8e020a */
[----:B------:R-:W-:Y:S01]  /*13c20*/  ULDC.64 UR4, c[0x0][0xb38] ;  /* 0x0002ce0000047ab9 */ /* 0x000fe20000000a00 */
[----:B------:R-:W-:Y:S01]  /*13c30*/  SHF.R.S32.HI R4, RZ, 0x1f, R0 ;  /* 0x0000001fff047819 */ /* 0x000fe20000011400 */
[----:B------:R-:W-:Y:S02]  /*13c40*/  VIADD R153, R197, 0xf8 ;  /* 0x000000f8c5997836 */ /* 0x000fe40000000000 */
[----:B------:R-:W-:Y:S02]  /*13c50*/  IMAD.IADD R9, R9, 0x1, R10 ;  /* 0x0000000109097824 */ /* 0x000fe400078e020a */
[----:B------:R-:W-:Y:S01]  /*13c60*/  IMAD.IADD R10, R208, 0x1, R199 ;  /* 0x00000001d00a7824 */ /* 0x000fe200078e02c7 */
[----:B------:R-:W-:Y:S01]  /*13c70*/  SHF.R.S32.HI R153, RZ, 0x1f, R153 ;  /* 0x0000001fff997819 */ /* 0x000fe20000011499 */
[----:B------:R-:W-:-:S04]  /*13c80*/  IMAD.WIDE.U32 R8, R185, UR4, R8 ;  /* 0x00000004b9087c25 */ /* 0x000fc8000f8e0008 */
[----:B------:R-:W-:Y:S01]  /*13c90*/  IMAD R9, R185, UR5, R9 ;  /* 0x00000005b9097c24 */ /* 0x000fe2000f8e0209 */
[----:B------:R-:W-:Y:S01]  /*13ca0*/  ULDC.64 UR4, c[0x0][0xb40] ;  /* 0x0002d00000047ab9 */ /* 0x000fe20000000a00 */
[----:B------:R-:W-:Y:S02]  /*13cb0*/  IMAD.IADD R199, R191, 0x1, R199 ;  /* 0x00000001bfc77824 */ /* 0x000fe400078e02c7 */
[----:B------:R-:W-:Y:S01]  /*13cc0*/  IMAD R4, R4, UR4, RZ ;  /* 0x0000000404047c24 */ /* 0x000fe2000f8e02ff */
[----:B0-----:R-:W-:Y:S01]  /*13cd0*/  ISETP.NE.AND P0, PT, R12, 0x1, PT ;  /* 0x000000010c00780c */ /* 0x001fe20003f05270 */
[----:B------:R-:W-:-:S04]  /*13ce0*/  IMAD.WIDE.U32 R8, R0, UR4, R8 ;  /* 0x0000000400087c25 */ /* 0x000fc8000f8e0008 */
[----:B------:R-:W-:Y:S01]  /*13cf0*/  IMAD R4, R0, UR5, R4 ;  /* 0x0000000500047c24 */ /* 0x000fe2000f8e0204 */
[----:B------:R-:W-:Y:S01]  /*13d00*/  ULDC.64 UR4, c[0x0][0xb48] ;  /* 0x0002d20000047ab9 */ /* 0x000fe20000000a00 */
[----:B------:R-:W-:Y:S02]  /*13d10*/  IMAD R3, R3, R12, RZ ;  /* 0x0000000c03037224 */ /* 0x000fe400078e02ff */
[----:B------:R-:W-:Y:S02]  /*13d20*/  IMAD.IADD R9, R9, 0x1, R4 ;  /* 0x0000000109097824 */ /* 0x000fe400078e0204 */
[----:B------:R-:W-:Y:S02]  /*13d30*/  IMAD.MOV.U32 R4, RZ, RZ, R10 ;  /* 0x000000ffff047224 */ /* 0x000fe400078e000a */
[----:B------:R-:W0:Y:S01]  /*13d40*/  @P0 LDC R0, c[0x0][0xbf0] ;  /* 0x0002fc00ff000b82 */ /* 0x000e220000000800 */
[C---:B------:R-:W-:Y:S02]  /*13d50*/  VIADD R155, R197.reuse, 0xf0 ;  /* 0x000000f0c59b7836 */ /* 0x040fe40000000000 */
        /* <DEDUP_REMOVED lines=71> */
[----:B------:R-:W-:Y:S01]  /*141d0*/  IMAD R0, R12, R0, R10 ;  /* 0x000000000c007224 */ /* 0x000fe200078e020a */
        /* <DEDUP_REMOVED lines=28> */
[C---:B------:R-:W-:Y:S01]  /*143a0*/  VIADD R10, R197.reuse, 0x30 ;  /* 0x00000030c50a7836 */ /* 0x040fe20000000000 */
[----:B------:R-:W-:Y:S01]  /*143b0*/  SHF.R.S32.HI R11, RZ, 0x1f, R11 ;  /* 0x0000001fff0b7819 */ /* 0x000fe2000001140b */
[----:B------:R-:W-:-:S06]  /*143c0*/  VIADD R12, R197, 0x38 ;  /* 0x00000038c50c7836 */ /* 0x000fcc0000000000 */
        /* <DEDUP_REMOVED lines=59> */
[----:B------:R-:W-:Y:S02]  /*14780*/  @!P1 LEA.HI.X R9, R10, R14, R11, 0x2, P2 ;  /* 0x0000000e0a099211 */ /* 0x000fe400010f140b */
[----:B------:R-:W-:-:S03]  /*14790*/  @!P4 LEA R10, P6, R205, R15, 0x2 ;  /* 0x0000000fcd0ac211 */ /* 0x000fc600078c10ff */
[----:B------:R0:W-:Y:S01]  /*147a0*/  @!P1 ST.E.64 desc[UR42][R8.64], R60 ;  /* 0x0000003c08009985 */ /* 0x0001e2000c101b2a */
[----:B------:R-:W-:Y:S02]  /*147b0*/  ISETP.GE.AND P1, PT, R219, UR4, PT ;  /* 0x00000004db007c0c */ /* 0x000fe4000bf26270 */
[----:B------:R-:W-:Y:S02]  /*147c0*/  @!P4 LEA.HI.X R11, R205, R14, R209, 0x2, P6 ;  /* 0x0000000ecd0bc211 */ /* 0x000fe400030f14d1 */
        /* <DEDUP_REMOVED lines=17> */
[C---:B-1----:R-:W-:Y:S02]  /*148e0*/  @!P1 LEA R10, P5, R185.reuse, R15, 0x2 ;  /* 0x0000000fb90a9211 */ /* 0x042fe400078a10ff */
        /* <DEDUP_REMOVED lines=56> */
[-C--:B------:R-:W-:Y:S02]  /*14c70*/  @!P5 LEA R20, P0, R152, R15.reuse, 0x2 ;  /* 0x0000000f9814d211 */ /* 0x080fe400078010ff */
[----:B-1----:R-:W-:Y:S01]  /*14c80*/  @!P2 LEA R10, P1, R154, R15, 0x2 ;  /* 0x0000000f9a0aa211 */ /* 0x002fe200078210ff */
[----:B------:R3:W-:Y:S01]  /*14c90*/  @!P4 ST.E.64 desc[UR42][R8.64], R136 ;  /* 0x000000880800c985 */ /* 0x0007e2000c101b2a */
[-C--:B------:R-:W-:Y:S02]  /*14ca0*/  @!P5 LEA.HI.X R21, R152, R14.reuse, R153, 0x2, P0 ;  /* 0x0000000e9815d211 */ /* 0x080fe400000f1499 */
[----:B------:R-:W-:Y:S01]  /*14cb0*/  @!P2 LEA.HI.X R11, R154, R14, R155, 0x2, P1 ;  /* 0x0000000e9a0ba211 */ /* 0x000fe200008f149b */
[----:B------:R3:W-:Y:S04]  /*14cc0*/  @!P3 ST.E.64 desc[UR42][R12.64], R140 ;  /* 0x0000008c0c00b985 */ /* 0x0007e8000c101b2a */
[----:B------:R3:W-:Y:S04]  /*14cd0*/  @!P2 ST.E.64 desc[UR42][R10.64], R144 ;  /* 0x000000900a00a985 */ /* 0x0007e8000c101b2a */
[----:B------:R3:W-:Y:S02]  /*14ce0*/  @!P5 ST.E.64 desc[UR42][R20.64], R148 ;  /* 0x000000941400d985 */ /* 0x0007e4000c101b2a */
.L_x_8029:
[----:B------:R-:W-:Y:S05]  /*14cf0*/  BSYNC B1 ;  /* 0x0000000000017941 */ /* 0x000fea0003800000 */
.L_x_8028:
[----:B0--3--:R-:W-:Y:S01]  /*14d00*/  VIADD R8, R199, 0x8 ;  /* 0x00000008c7087836 */ /* 0x009fe20000000000 */
[----:B------:R-:W0:Y:S04]  /*14d10*/  SHFL.IDX PT, R4, R4, 0x1, 0x1c1f ;  /* 0x003c1f0004047f89 */ /* 0x000e2800000e0000 */
        /* <DEDUP_REMOVED lines=8> */
[C---:B--2---:R-:W-:Y:S01]  /*14da0*/  VIADD R14, R197.reuse, 0x18 ;  /* 0x00000018c50e7836 */ /* 0x044fe20000000000 */
[----:B------:R-:W-:Y:S01]  /*14db0*/  ISETP.GE.AND P2, PT, R12, UR4, PT ;  /* 0x000000040c007c0c */ /* 0x000fe2000bf46270 */
[C---:B------:R-:W-:Y:S01]  /*14dc0*/  VIADD R24, R197.reuse, 0x20 ;  /* 0x00000020c5187836 */ /* 0x040fe20000000000 */
[----:B------:R-:W-:Y:S01]  /*14dd0*/  ISETP.GE.AND P1, PT, R20, UR4, PT ;  /* 0x0000000414007c0c */ /* 0x000fe2000bf26270 */
[C---:B------:R-:W-:Y:S01]  /*14de0*/  VIADD R13, R197.reuse, 0x8 ;  /* 0x00000008c50d7836 */ /* 0x040fe20000000000 */
[----:B------:R-:W-:Y:S01]  /*14df0*/  ISETP.GE.AND P0, PT, R14, UR4, PT ;  /* 0x000000040e007c0c */ /* 0x000fe2000bf06270 */
[----:B------:R-:W-:-:S02]  /*14e00*/  VIADD R28, R197, 0x10 ;  /* 0x00000010c51c7836 */ /* 0x000fc40000000000 */
[C---:B------:R-:W-:Y:S01]  /*14e10*/  VIADD R21, R197.reuse, 0x30 ;  /* 0x00000030c5157836 */ /* 0x040fe20000000000 */
[----:B------:R-:W-:Y:S01]  /*14e20*/  SHF.R.S32.HI R13, RZ, 0x1f, R13 ;  /* 0x0000001fff0d7819 */ /* 0x000fe2000001140d */
[C---:B-1----:R-:W-:Y:S01]  /*14e30*/  VIADD R15, R197.reuse, 0x18 ;  /* 0x00000018c50f7836 */ /* 0x042fe20000000000 */
[C---:B---3--:R-:W-:Y:S01]  /*14e40*/  @!P4 LEA R8, P3, R197.reuse, R0, 0x2 ;  /* 0x00000000c508c211 */ /* 0x048fe200078610ff */
[C---:B------:R-:W-:Y:S01]  /*14e50*/  VIADD R25, R197.reuse, 0x28 ;  /* 0x00000028c5197836 */ /* 0x040fe20000000000 */
[----:B------:R-:W-:Y:S02]  /*14e60*/  SHF.R.S32.HI R28, RZ, 0x1f, R28 ;  /* 0x0000001fff1c7819 */ /* 0x000fe4000001141c */
[----:B0-----:R-:W-:Y:S02]  /*14e70*/  @!P4 LEA.HI.X R9, R197, R4, R10, 0x2, P3 ;  /* 0x00000004c509c211 */ /* 0x001fe400018f140a */
[----:B------:R-:W-:Y:S02]  /*14e80*/  ISETP.GE.AND P3, PT, R24, UR4, PT ;  /* 0x0000000418007c0c */ /* 0x000fe4000bf66270 */
[----:B------:R-:W-:Y:S01]  /*14e90*/  @!P1 LEA R10, P5, R20, R0, 0x2 ;  /* 0x00000000140a9211 */ /* 0x000fe200078a10ff */
[----:B------:R0:W-:Y:S01]  /*14ea0*/  @!P4 ST.E.64 desc[UR42][R8.64], R26 ;  /* 0x0000001a0800c985 */ /* 0x0001e2000c101b2a */
[----:B------:R-:W-:-:S02]  /*14eb0*/  SHF.R.S32.HI R15, RZ, 0x1f, R15 ;  /* 0x0000001fff0f7819 */ /* 0x000fc4000001140f */
[----:B------:R-:W-:Y:S01]  /*14ec0*/  @!P1 LEA.HI.X R11, R20, R4, R28, 0x2, P5 ;  /* 0x00000004140b9211 */ /* 0x000fe200028f141c */
[----:B------:R-:W-:Y:S01]  /*14ed0*/  VIADD R28, R197, 0x20 ;  /* 0x00000020c51c7836 */ /* 0x000fe20000000000 */
[----:B------:R-:W-:Y:S01]  /*14ee0*/  ISETP.GE.AND P5, PT, R21, UR4, PT ;  /* 0x0000000415007c0c */ /* 0x000fe2000bfa6270 */
[----:B------:R-:W-:Y:S01]  /*14ef0*/  VIADD R20, R197, 0x40 ;  /* 0x00000040c5147836 */ /* 0x000fe20000000000 */
[----:B------:R-:W-:Y:S02]  /*14f00*/  ISETP.GE.AND P4, PT, R25, UR4, PT ;  /* 0x0000000419007c0c */ /* 0x000fe4000bf86270 */
[----:B------:R-:W-:Y:S02]  /*14f10*/  SHF.R.S32.HI R28, RZ, 0x1f, R28 ;  /* 0x0000001fff1c7819 */ /* 0x000fe4000001141c */
[----:B0-----:R-:W-:-:S04]  /*14f20*/  @!P2 LEA R8, P6, R12, R0, 0x2 ;  /* 0x000000000c08a211 */ /* 0x001fc800078c10ff */
[----:B------:R-:W-:Y:S02]  /*14f30*/  @!P2 LEA.HI.X R9, R12, R4, R13, 0x2, P6 ;  /* 0x000000040c09a211 */ /* 0x000fe400030f140d */
[----:B------:R-:W-:-:S03]  /*14f40*/  @!P0 LEA R12, P6, R14, R0, 0x2 ;  /* 0x000000000e0c8211 */ /* 0x000fc600078c10ff */
[----:B------:R0:W-:Y:S01]  /*14f50*/  @!P2 ST.E.64 desc[UR42][R8.64], R30 ;  /* 0x0000001e0800a985 */ /* 0x0001e2000c101b2a */
[----:B------:R-:W-:Y:S01]  /*14f60*/  @!P0 LEA.HI.X R13, R14, R4, R15, 0x2, P6 ;  /* 0x000000040e0d8211 */ /* 0x000fe200030f140f */
[C---:B------:R-:W-:Y:S02]  /*14f70*/  VIADD R15, R197.reuse, 0x38 ;  /* 0x00000038c50f7836 */ /* 0x040fe40000000000 */
[----:B------:R1:W-:Y:S01]  /*14f80*/  @!P1 ST.E.64 desc[UR42][R10.64], R34 ;  /* 0x000000220a009985 */ /* 0x0003e2000c101b2a */
[----:B------:R-:W-:-:S03]  /*14f90*/  VIADD R14, R197, 0x48 ;  /* 0x00000048c50e7836 */ /* 0x000fc60000000000 */
[----:B------:R2:W-:Y:S01]  /*14fa0*/  @!P0 ST.E.64 desc[UR42][R12.64], R38 ;  /* 0x000000260c008985 */ /* 0x0005e2000c101b2a */
[----:B------:R-:W-:Y:S02]  /*14fb0*/  ISETP.GE.AND P0, PT, R15, UR4, PT ;  /* 0x000000040f007c0c */ /* 0x000fe4000bf06270 */
[----:B0-----:R-:W-:-:S04]  /*14fc0*/  @!P3 LEA R8, P1, R24, R0, 0x2 ;  /* 0x000000001808b211 */ /* 0x001fc800078210ff */
[----:B------:R-:W-:Y:S01]  /*14fd0*/  @!P3 LEA.HI.X R9, R24, R4, R28, 0x2, P1 ;  /* 0x000000041809b211 */ /* 0x000fe200008f141c */
[----:B------:R-:W-:Y:S01]  /*14fe0*/  VIADD R24, R197, 0x30 ;  /* 0x00000030c5187836 */ /* 0x000fe20000000000 */
[-C--:B-1----:R-:W-:Y:S01]  /*14ff0*/  @!P4 LEA R10, P2, R25, R0.reuse, 0x2 ;  /* 0x00000000190ac211 */ /* 0x082fe200078410ff */
[----:B------:R-:W-:Y:S01]  /*15000*/  VIADD R28, R197, 0x28 ;  /* 0x00000028c51c7836 */ /* 0x000fe20000000000 */
[C---:B--2---:R-:W-:Y:S01]  /*15010*/  @!P5 LEA R12, P6, R21.reuse, R0, 0x2 ;  /* 0x00000000150cd211 */ /* 0x044fe200078c10ff */
[----:B------:R0:W-:Y:S01]  /*15020*/  @!P3 ST.E.64 desc[UR42][R8.64], R42 ;  /* 0x0000002a0800b985 */ /* 0x0001e2000c101b2a */
[----:B------:R-:W-:Y:S02]  /*15030*/  SHF.R.S32.HI R24, RZ, 0x1f, R24 ;  /* 0x0000001fff187819 */ /* 0x000fe40000011418 */
[----:B------:R-:W-:Y:S02]  /*15040*/  SHF.R.S32.HI R28, RZ, 0x1f, R28 ;  /* 0x0000001fff1c7819 */ /* 0x000fe4000001141c */
[----:B------:R-:W-:Y:S01]  /*15050*/  @!P5 LEA.HI.X R13, R21, R4, R24, 0x2, P6 ;  /* 0x00000004150dd211 */ /* 0x000fe200030f1418 */
[----:B------:R-:W-:Y:S01]  /*15060*/  VIADD R21, R197, 0x38 ;  /* 0x00000038c5157836 */ /* 0x000fe20000000000 */
[----:B------:R-:W-:-:S02]  /*15070*/  ISETP.GE.AND P1, PT, R20, UR4, PT ;  /* 0x0000000414007c0c */ /* 0x000fc4000bf26270 */
[----:B------:R-:W-:Y:S02]  /*15080*/  @!P4 LEA.HI.X R11, R25, R4, R28, 0x2, P2 ;  /* 0x00000004190bc211 */ /* 0x000fe400010f141c */
[----:B------:R-:W-:Y:S02]  /*15090*/  ISETP.GE.AND P2, PT, R14, UR4, PT ;  /* 0x000000040e007c0c */ /* 0x000fe4000bf46270 */
[----:B------:R-:W-:Y:S01]  /*150a0*/  SHF.R.S32.HI R21, RZ, 0x1f, R21 ;  /* 0x0000001fff157819 */ /* 0x000fe20000011415 */
[----:B------:R1:W-:Y:S01]  /*150b0*/  @!P4 ST.E.64 desc[UR42][R10.64], R46 ;  /* 0x0000002e0a00c985 */ /* 0x0003e2000c101b2a */
[C---:B0-----:R-:W-:Y:S02]  /*150c0*/  @!P0 LEA R8, P6, R15.reuse, R0, 0x2 ;  /* 0x000000000f088211 */ /* 0x041fe400078c10ff */
[----:B------:R-:W-:Y:S01]  /*150d0*/  ISETP.GE.AND P3, PT, R222, UR4, PT ;  /* 0x00000004de007c0c */ /* 0x000fe2000bf66270 */
[----:B------:R0:W-:Y:S01]  /*150e0*/  @!P5 ST.E.64 desc[UR42][R12.64], R50 ;  /* 0x000000320c00d985 */ /* 0x0001e2000c101b2a */
[----:B------:R-:W-:Y:S01]  /*150f0*/  @!P0 LEA.HI.X R9, R15, R4, R21, 0x2, P6 ;  /* 0x000000040f098211 */ /* 0x000fe200030f1415 */
[----:B------:R-:W-:Y:S01]  /*15100*/  VIADD R21, R197, 0x40 ;  /* 0x00000040c5157836 */ /* 0x000fe20000000000 */
[----:B------:R-:W-:Y:S01]  /*15110*/  ISETP.GE.AND P4, PT, R219, UR4, PT ;  /* 0x00000004db007c0c */ /* 0x000fe2000bf86270 */
[----:B------:R-:W-:-:S02]  /*15120*/  VIADD R15, R197, 0x48 ;  /* 0x00000048c50f7836 */ /* 0x000fc40000000000 */
[----:B------:R2:W-:Y:S01]  /*15130*/  @!P0 ST.E.64 desc[UR42][R8.64], R54 ;  /* 0x0000003608008985 */ /* 0x0005e2000c101b2a */
[----:B------:R-:W-:Y:S02]  /*15140*/  SHF.R.S32.HI R21, RZ, 0x1f, R21 ;  /* 0x0000001fff157819 */ /* 0x000fe40000011415 */
[----:B------:R-:W-:Y:S02]  /*15150*/  SHF.R.S32.HI R15, RZ, 0x1f, R15 ;  /* 0x0000001fff0f7819 */ /* 0x000fe4000001140f */
[-C--:B-1----:R-:W-:Y:S02]  /*15160*/  @!P1 LEA R10, P5, R20, R0.reuse, 0x2 ;  /* 0x00000000140a9211 */ /* 0x082fe400078a10ff */
[----:B------:R-:W-:Y:S02]  /*15170*/  ISETP.GE.AND P0, PT, R205, UR4, PT ;  /* 0x00000004cd007c0c */ /* 0x000fe4000bf06270 */
[----:B0-----:R-:W-:Y:S02]  /*15180*/  @!P2 LEA R12, P6, R14, R0, 0x2 ;  /* 0x000000000e0ca211 */ /* 0x001fe400078c10ff */
[----:B------:R-:W-:-:S02]  /*15190*/  @!P1 LEA.HI.X R11, R20, R4, R21, 0x2, P5 ;  /* 0x00000004140b9211 */ /* 0x000fc400028f1415 */
[----:B------:R-:W-:Y:S02]  /*151a0*/  ISETP.GE.AND P5, PT, R213, UR4, PT ;  /* 0x00000004d5007c0c */ /* 0x000fe4000bfa6270 */
[----:B------:R-:W-:Y:S01]  /*151b0*/  @!P2 LEA.HI.X R13, R14, R4, R15, 0x2, P6 ;  /* 0x000000040e0da211 */ /* 0x000fe200030f140f */
[----:B------:R0:W-:Y:S01]  /*151c0*/  @!P1 ST.E.64 desc[UR42][R10.64], R58 ;  /* 0x0000003a0a009985 */ /* 0x0001e2000c101b2a */
[----:B--2---:R-:W-:Y:S02]  /*151d0*/  @!P3 LEA R8, P6, R222, R0, 0x2 ;  /* 0x00000000de08b211 */ /* 0x004fe400078c10ff */
[----:B------:R-:W-:Y:S01]  /*151e0*/  ISETP.GE.AND P1, PT, R198, UR4, PT ;  /* 0x00000004c6007c0c */ /* 0x000fe2000bf26270 */
[----:B------:R1:W-:Y:S01]  /*151f0*/  @!P2 ST.E.64 desc[UR42][R12.64], R62 ;  /* 0x0000003e0c00a985 */ /* 0x0003e2000c101b2a */
[----:B------:R-:W-:-:S05]  /*15200*/  @!P3 LEA.HI.X R9, R222, R4, R223, 0x2, P6 ;  /* 0x00000004de09b211 */ /* 0x000fca00030f14df */
[----:B------:R2:W-:Y:S01]  /*15210*/  @!P3 ST.E.64 desc[UR42][R8.64], R66 ;  /* 0x000000420800b985 */ /* 0x0005e2000c101b2a */
[----:B0-----:R-:W-:-:S04]  /*15220*/  @!P4 LEA R10, P2, R219, R0, 0x2 ;  /* 0x00000000db0ac211 */ /* 0x001fc800078410ff */
[----:B------:R-:W-:Y:S02]  /*15230*/  @!P4 LEA.HI.X R11, R219, R4, R220, 0x2, P2 ;  /* 0x00000004db0bc211 */ /* 0x000fe400010f14dc */
[----:B------:R-:W-:Y:S02]  /*15240*/  ISETP.GE.AND P2, PT, R185, UR4, PT ;  /* 0x00000004b9007c0c */ /* 0x000fe4000bf46270 */
[-C--:B-1----:R-:W-:Y:S01]  /*15250*/  @!P5 LEA R12, P6, R213, R0.reuse, 0x2 ;  /* 0x00000000d50cd211 */ /* 0x082fe200078c10ff */
[----:B------:R0:W-:Y:S01]  /*15260*/  @!P4 ST.E.64 desc[UR42][R10.64], R70 ;  /* 0x000000460a00c985 */ /* 0x0001e2000c101b2a */
[----:B--2---:R-:W-:Y:S02]  /*15270*/  @!P0 LEA R8, P4, R205, R0, 0x2 ;  /* 0x00000000cd088211 */ /* 0x004fe400078810ff */
[-C--:B------:R-:W-:Y:S02]  /*15280*/  @!P5 LEA.HI.X R13, R213, R4.reuse, R218, 0x2, P6 ;  /* 0x00000004d50dd211 */ /* 0x080fe400030f14da */
[----:B------:R-:W-:-:S02]  /*15290*/  @!P0 LEA.HI.X R9, R205, R4, R209, 0x2, P4 ;  /* 0x00000004cd098211 */ /* 0x000fc400020f14d1 */
[----:B------:R-:W-:Y:S01]  /*152a0*/  ISETP.GE.AND P4, PT, R180, UR4, PT ;  /* 0x00000004b4007c0c */ /* 0x000fe2000bf86270 */
[----:B------:R1:W-:Y:S01]  /*152b0*/  @!P5 ST.E.64 desc[UR42][R12.64], R74 ;  /* 0x0000004a0c00d985 */ /* 0x0003e2000c101b2a */
[----:B------:R-:W-:-:S03]  /*152c0*/  ISETP.GE.AND P5, PT, R182, UR4, PT ;  /* 0x00000004b6007c0c */ /* 0x000fc6000bfa6270 */
        /* <DEDUP_REMOVED lines=67> */
[----:B----4-:R-:W-:-:S04]  /*15700*/  LEA R8, P0, R152, R0, 0x2 ;  /* 0x0000000098087211 */ /* 0x010fc800078010ff */
[----:B------:R-:W-:-:S05]  /*15710*/  LEA.HI.X R9, R152, R4, R153, 0x2, P0 ;  /* 0x0000000498097211 */ /* 0x000fca00000f1499 */
[----:B------:R0:W-:Y:S01]  /*15720*/  ST.E.64 desc[UR42][R8.64], R150 ;  /* 0x0000009608007985 */ /* 0x0001e2000c101b2a */
[----:B------:R-:W-:Y:S05]  /*15730*/  BRA `(.L_x_8027) ;  /* 0x00000010000c7947 */ /* 0x000fea0003800000 */
.L_x_8021:
[----:B----4-:R-:W4:Y:S01]  /*15740*/  LDL.LU R4, [R1+0x40] ;  /* 0x0000400001047983 */ /* 0x010f220000300800 */
[----:B------:R-:W-:Y:S01]  /*15750*/  ULDC.64 UR6, c[0x0][0xc08] ;  /* 0x0003020000067ab9 */ /* 0x000fe20000000a00 */
[----:B------:R-:W-:Y:S02]  /*15760*/  ULDC.64 UR4, c[0x0][0xc00] ;  /* 0x0003000000047ab9 */ /* 0x000fe40000000a00 */
[----:B------:R-:W3:Y:S04]  /*15770*/  LDL.LU R0, [R1+0x44] ;  /* 0x0000440001007983 */ /* 0x000ee80000300800 */
[----:B------:R-:W2:Y:S01]  /*15780*/  LDL R13, [R1+0x38] ;  /* 0x00003800010d7983 */ /* 0x000ea20000100800 */
[----:B------:R-:W-:Y:S01]  /*15790*/  ISETP.NE.U32.AND P1, PT, RZ, UR6, PT ;  /* 0x00000006ff007c0c */ /* 0x000fe2000bf25070 */
[----:B------:R-:W-:Y:S01]  /*157a0*/  IMAD.MOV.U32 R3, RZ, RZ, RZ ;  /* 0x000000ffff037224 */ /* 0x000fe200078e00ff */
[----:B------:R-:W-:-:S02]  /*157b0*/  ISETP.NE.U32.AND P0, PT, RZ, UR4, PT ;  /* 0x00000004ff007c0c */ /* 0x000fc4000bf05070 */
[----:B------:R-:W-:Y:S02]  /*157c0*/  ISETP.NE.AND.EX P1, PT, RZ, UR7, PT, P1 ;  /* 0x00000007ff007c0c */ /* 0x000fe4000bf25310 */
[----:B------:R-:W-:Y:S01]  /*157d0*/  ISETP.NE.AND.EX P0, PT, RZ, UR5, PT, P0 ;  /* 0x00000005ff007c0c */ /* 0x000fe2000bf05300 */
[----:B0-----:R-:W0:Y:S01]  /*157e0*/  S2R R12, SR_TID.X ;  /* 0x00000000000c7919 */ /* 0x001e220000002100 */
        /* <DEDUP_REMOVED lines=9> */
[----:B0-----:R-:W-:-:S05]  /*15880*/  VIADD R4, R12, 0xffffff80 ;  /* 0xffffff800c047836 */ /* 0x001fca0000000000 */
[----:B------:R-:W-:-:S07]  /*15890*/  ISETP.GT.AND P3, PT, R4, 0x3f, PT ;  /* 0x0000003f0400780c */ /* 0x000fce0003f64270 */
[----:B------:R-:W0:Y:S02]  /*158a0*/  @!P2 LDC R13, c[0x0][0xad4] ;  /* 0x0002b500ff0dab82 */ /* 0x000e240000000800 */
[----:B0-----:R3:W-:Y:S01]  /*158b0*/  @!P2 STL [R1+0x38], R13 ;  /* 0x0000380d0100a387 */ /* 0x0017e20000100800 */
[----:B------:R-:W-:Y:S01]  /*158c0*/  ISETP.GT.AND P2, PT, R13, 0x1, PT ;  /* 0x000000010d00780c */ /* 0x000fe20003f44270 */
[----:B------:R-:W-:-:S12]  /*158d0*/  @P1 BRA `(.L_x_8030) ;  /* 0x0000000000101947 */ /* 0x000fd80003800000 */
[----:B------:R-:W-:Y:S05]  /*158e0*/  @!P0 BRA `(.L_x_8030) ;  /* 0x00000000000c8947 */ /* 0x000fea0003800000 */
[----:B---3--:R-:W2:Y:S04]  /*158f0*/  LDG.E R11, desc[UR42][R8.64] ;  /* 0x0000002a080b7981 */ /* 0x008ea8000c1e1900 */
[----:B-----5:R-:W2:Y:S02]  /*15900*/  LDG.E R0, desc[UR42][R8.64+0x4] ;  /* 0x0000042a08007981 */ /* 0x020ea4000c1e1900 */
[----:B--2---:R-:W-:-:S07]  /*15910*/  IMAD.IADD R0, R0, 0x1, -R11 ;  /* 0x0000000100007824 */ /* 0x004fce00078e0a0b */
.L_x_8030:
[----:B---3--:R-:W2:Y:S04]  /*15920*/  LDL.LU R8, [R1+0x3c] ;  /* 0x00003c0001087983 */ /* 0x008ea80000300800 */
[----:B------:R-:W3:Y:S01]  /*15930*/  LDL.LU R4, [R1+0x50] ;  /* 0x0000500001047983 */ /* 0x000ee20000300800 */
[----:B------:R-:W-:Y:S01]  /*15940*/  BSSY B1, `(.L_x_8031) ;  /* 0x0000036000017945 */ /* 0x000fe20003800000 */
[----:B-----5:R-:W-:Y:S02]  /*15950*/  SHF.R.S32.HI R28, RZ, 0x1f, R3 ;  /* 0x0000001fff1c7819 */ /* 0x020fe40000011403 */
[----:B--2---:R-:W-:Y:S02]  /*15960*/  SEL R33, R8, RZ, !P0 ;  /* 0x000000ff08217207 */ /* 0x004fe40004000000 */
[----:B---3--:R-:W-:Y:S01]  /*15970*/  SEL R30, R4, RZ, !P0 ;  /* 0x000000ff041e7207 */ /* 0x008fe20004000000 */
        /* <DEDUP_REMOVED lines=50> */
.L_x_8032:
[----:B------:R-:W-:Y:S05]  /*15ca0*/  BSYNC B1 ;  /* 0x0000000000017941 */ /* 0x000fea0003800000 */
.L_x_8031:
[----:B------:R-:W-:Y:S05]  /*15cb0*/  @P2 BRA `(.L_x_8027) ;  /* 0x0000000800ac2947 */ /* 0x000fea0003800000 */
[----:B------:R-:W2:Y:S01]  /*15cc0*/  S2R R10, SR_TID.X ;  /* 0x00000000000a7919 */ /* 0x000ea20000002100 */
[----:B------:R-:W3:Y:S01]  /*15cd0*/  LDC R13, c[0x0][0xbe8] ;  /* 0x0002fa00ff0d7b82 */ /* 0x000ee20000000800 */
[----:B------:R-:W-:Y:S01]  /*15ce0*/  ULDC.64 UR4, c[0x0][0xaa0] ;  /* 0x0002a80000047ab9 */ /* 0x000fe20000000a00 */
[----:B------:R-:W-:Y:S01]  /*15cf0*/  VIADD R42, R193, 0x40 ;  /* 0x00000040c12a7836 */ /* 0x000fe20000000000 */
[----:B------:R-:W-:Y:S01]  /*15d00*/  BSSY B1, `(.L_x_8033) ;  /* 0x0000082000017945 */ /* 0x000fe20003800000 */
[----:B------:R-:W-:Y:S02]  /*15d10*/  IMAD R4, R28, UR4, RZ ;  /* 0x000000041c047c24 */ /* 0x000fe4000f8e02ff */
[----:B0-----:R-:W-:-:S04]  /*15d20*/  IMAD.WIDE.U32 R8, R3, UR4, RZ ;  /* 0x0000000403087c25 */ /* 0x001fc8000f8e00ff */
[----:B------:R-:W-:Y:S01]  /*15d30*/  IMAD R11, R3, UR5, R4 ;  /* 0x00000005030b7c24 */ /* 0x000fe2000f8e0204 */
[----:B------:R-:W-:Y:S01]  /*15d40*/  ULDC.64 UR4, c[0x0][0xae8] ;  /* 0x0002ba0000047ab9 */ /* 0x000fe20000000a00 */
[----:B------:R-:W0:Y:S01]  /*15d50*/  LDC R4, c[0x0][0xac8] ;  /* 0x0002b200ff047b82 */ /* 0x000e220000000800 */
[----:B------:R-:W-:Y:S02]  /*15d60*/  VIADD R40, R193, 0x80 ;  /* 0x00000080c1287836 */ /* 0x000fe40000000000 */
[----:B------:R-:W-:Y:S02]  /*15d70*/  IMAD.IADD R9, R9, 0x1, R11 ;  /* 0x0000000109097824 */ /* 0x000fe400078e020b */
[----:B------:R-:W-:Y:S02]  /*15d80*/  VIADD R38, R193, 0xc0 ;  /* 0x000000c0c1267836 */ /* 0x000fe40000000000 */
[----:B------:R-:W-:-:S04]  /*15d90*/  IMAD.WIDE.U32 R8, R185, UR4, R8 ;  /* 0x00000004b9087c25 */ /* 0x000fc8000f8e0008 */
[----:B------:R-:W-:Y:S01]  /*15da0*/  IMAD R9, R185, UR5, R9 ;  /* 0x00000005b9097c24 */ /* 0x000fe2000f8e0209 */
[----:B---3--:R-:W-:Y:S01]  /*15db0*/  ISETP.NE.AND P0, PT, R13, 0x1, PT ;  /* 0x000000010d00780c */ /* 0x008fe20003f05270 */
[----:B------:R-:W-:Y:S01]  /*15dc0*/  ULDC.64 UR4, c[0x0][0xaf0] ;  /* 0x0002bc0000047ab9 */ /* 0x000fe20000000a00 */
[----:B------:R-:W-:Y:S02]  /*15dd0*/  IMAD R25, R0, R13, RZ ;  /* 0x0000000d00197224 */ /* 0x000fe400078e02ff */
[----:B------:R-:W-:-:S04]  /*15de0*/  IMAD.WIDE.U32 R8, R33, UR4, R8 ;  /* 0x0000000421087c25 */ /* 0x000fc8000f8e0008 */
[----:B--2---:R-:W-:Y:S02]  /*15df0*/  VIADD R10, R10, 0xffffff80 ;  /* 0xffffff800a0a7836 */ /* 0x004fe40000000000 */
[C---:B------:R-:W-:Y:S01]  /*15e00*/  VIADD R36, R193.reuse, 0x100 ;  /* 0x00000100c1247836 */ /* 0x040fe20000000000 */
[----:B0-----:R-:W-:Y:S02]  /*15e10*/  ISETP.GE.AND P1, PT, R42, R4, PT ;  /* 0x000000042a00720c */ /* 0x001fe40003f26270 */
[----:B------:R-:W0:Y:S01]  /*15e20*/  @P0 LDC R15, c[0x0][0xbec] ;  /* 0x0002fb00ff0f0b82 */ /* 0x000e220000000800 */
[----:B------:R-:W-:Y:S01]  /*15e30*/  SHF.R.S32.HI R3, RZ, 0x1f, R10 ;  /* 0x0000001fff037819 */ /* 0x000fe2000001140a */
[C---:B------:R-:W-:Y:S01]  /*15e40*/  VIADD R34, R193.reuse, 0x140 ;  /* 0x00000140c1227836 */ /* 0x040fe20000000000 */
[----:B------:R-:W-:Y:S01]  /*15e50*/  SEL R14, RZ, 0xffffffff, P1 ;  /* 0xffffffffff0e7807 */ /* 0x000fe20000800000 */
[----:B------:R-:W-:Y:S01]  /*15e60*/  VIADD R31, R193, 0x180 ;  /* 0x00000180c11f7836 */ /* 0x000fe20000000000 */
[----:B------:R-:W-:Y:S01]  /*15e70*/  LEA.HI R3, R3, R10, RZ, 0x3 ;  /* 0x0000000a03037211 */ /* 0x000fe200078f18ff */
[C---:B------:R-:W-:Y:S01]  /*15e80*/  VIADD R27, R193.reuse, 0x1c0 ;  /* 0x000001c0c11b7836 */ /* 0x040fe20000000000 */
[-C--:B------:R-:W-:Y:S01]  /*15e90*/  ISETP.GE.AND P2, PT, R193, R4.reuse, PT ;  /* 0x00000004c100720c */ /* 0x080fe20003f46270 */
[----:B-1----:R-:W1:Y:S01]  /*15ea0*/  @P0 LDC R21, c[0x0][0xbf0] ;  /* 0x0002fc00ff150b82 */ /* 0x002e620000000800 */
[----:B------:R-:W-:Y:S01]  /*15eb0*/  LOP3.LUT R11, R3, 0xfffffff8, RZ, 0xc0, !PT ;  /* 0xfffffff8030b7812 */ /* 0x000fe200078ec0ff */
[----:B------:R-:W-:Y:S01]  /*15ec0*/  IMAD.SHL.U32 R14, R14, 0x2, RZ ;  /* 0x000000020e0e7824 */ /* 0x000fe200078e00ff */
[----:B------:R-:W-:Y:S01]  /*15ed0*/  SHF.R.S32.HI R26, RZ, 0x3, R3 ;  /* 0x00000003ff1a7819 */ /* 0x000fe20000011403 */
[----:B------:R-:W-:Y:S01]  /*15ee0*/  IMAD R3, R30, UR4, RZ ;  /* 0x000000041e037c24 */ /* 0x000fe2000f8e02ff */
[----:B------:R-:W-:Y:S01]  /*15ef0*/  ISETP.GE.AND P1, PT, R40, R4, PT ;  /* 0x000000042800720c */ /* 0x000fe20003f26270 */
[----:B------:R-:W-:-:S02]  /*15f00*/  IMAD.IADD R11, R10, 0x1, -R11 ;  /* 0x000000010a0b7824 */ /* 0x000fc400078e0a0b */
[----:B------:R-:W-:Y:S02]  /*15f10*/  VIADD R29, R193, 0x1c0 ;  /* 0x000001c0c11d7836 */ /* 0x000fe40000000000 */
[----:B------:R-:W-:Y:S02]  /*15f20*/  IMAD R10, R11, 0x20, R26 ;  /* 0x000000200b0a7824 */ /* 0x000fe400078e021a */
[----:B------:R-:W-:Y:S01]  /*15f30*/  IMAD R11, R33, UR5, R3 ;  /* 0x00000005210b7c24 */ /* 0x000fe2000f8e0203 */
[----:B------:R-:W-:Y:S01]  /*15f40*/  ULDC.64 UR4, c[0x0][0xae0] ;  /* 0x0002b80000047ab9 */ /* 0x000fe20000000a00 */
[----:B------:R-:W-:Y:S01]  /*15f50*/  IMAD.IADD R12, R199, 0x1, R10 ;  /* 0x00000001c70c7824 */ /* 0x000fe200078e020a */
[----:B------:R-:W-:Y:S01]  /*15f60*/  SHF.R.S32.HI R29, RZ, 0x1f, R29 ;  /* 0x0000001fff1d7819 */ /* 0x000fe2000001141d */
[----:B------:R-:W-:Y:S01]  /*15f70*/  IMAD.IADD R9, R9, 0x1, R11 ;  /* 0x0000000109097824 */ /* 0x000fe200078e020b */
[----:B------:R-:W-:Y:S01]  /*15f80*/  SEL R11, RZ, 0x1, P2 ;  /* 0x00000001ff0b7807 */ /* 0x000fe20001000000 */
[----:B0-----:R-:W-:Y:S01]  /*15f90*/  @P0 IMAD.HI.U32 R10, R12, R15, RZ ;  /* 0x0000000f0c0a0227 */ /* 0x001fe200078e00ff */
[----:B------:R-:W-:-:S03]  /*15fa0*/  ISETP.GE.AND P2, PT, R27, R4, PT ;  /* 0x000000041b00720c */ /* 0x000fc60003f46270 */
[----:B------:R-:W-:Y:S01]  /*15fb0*/  IMAD.MOV.U32 R3, RZ, RZ, R12 ;  /* 0x000000ffff037224 */ /* 0x000fe200078e000c */
[----:B-1----:R-:W-:Y:S01]  /*15fc0*/  @P0 SHF.R.U32.HI R3, RZ, R21, R10 ;  /* 0x00000015ff030219 */ /* 0x002fe2000001160a */
[----:B------:R-:W-:Y:S01]  /*15fd0*/  IMAD.IADD R26, R26, 0x1, R199 ;  /* 0x000000011a1a7824 */ /* 0x000fe200078e02c7 */
[----:B------:R-:W-:Y:S01]  /*15fe0*/  LOP3.LUT R10, R14, 0x2, R11, 0xe2, !PT ;  /* 0x000000020e0a7812 */ /* 0x000fe200078ee20b */
[----:B------:R-:W-:Y:S01]  /*15ff0*/  VIADD R32, R193, 0x180 ;  /* 0x00000180c1207836 */ /* 0x000fe20000000000 */
[----:B------:R-:W-:Y:S01]  /*16000*/  SEL R14, RZ, 0xffffffff, P1 ;  /* 0xffffffffff0e7807 */ /* 0x000fe20000800000 */
[----:B------:R-:W-:Y:S01]  /*16010*/  IMAD.MOV R11, RZ, RZ, -R3 ;  /* 0x000000ffff0b7224 */ /* 0x000fe200078e0a03 */
[-C--:B------:R-:W-:Y:S01]  /*16020*/  ISETP.GE.AND P0, PT, R38, R4.reuse, PT ;  /* 0x000000042600720c */ /* 0x080fe20003f06270 */
[----:B------:R-:W-:Y:S01]  /*16030*/  IMAD.WIDE.U32 R8, R3, UR4, R8 ;  /* 0x0000000403087c25 */ /* 0x000fe2000f8e0008 */
[----:B------:R-:W-:Y:S02]  /*16040*/  SHF.R.S32.HI R0, RZ, 0x1f, R3 ;  /* 0x0000001fff007819 */ /* 0x000fe40000011403 */
[-C--:B------:R-:W-:Y:S01]  /*16050*/  ISETP.GE.AND P1, PT, R36, R4.reuse, PT ;  /* 0x000000042400720c */ /* 0x080fe20003f26270 */
[----:B------:R-:W-:Y:S01]  /*16060*/  IMAD R11, R13, R11, R12 ;  /* 0x0000000b0d0b7224 */ /* 0x000fe200078e020c */
[----:B------:R-:W-:Y:S01]  /*16070*/  SEL R12, RZ, 0xffffffff, P0 ;  /* 0xffffffffff0c7807 */ /* 0x000fe20000000000 */
[----:B------:R-:W-:Y:S01]  /*16080*/  IMAD.SHL.U32 R15, R14, 0x4, RZ ;  /* 0x000000040e0f7824 */ /* 0x000fe200078e00ff */
[-C--:B------:R-:W-:Y:S01]  /*16090*/  ISETP.GE.AND P0, PT, R34, R4.reuse, PT ;  /* 0x000000042200720c */ /* 0x080fe20003f06270 */
[----:B------:R-:W-:Y:S01]  /*160a0*/  IMAD R0, R0, UR4, RZ ;  /* 0x0000000400007c24 */ /* 0x000fe2000f8e02ff */
[----:B------:R-:W-:Y:S01]  /*160b0*/  SHF.R.S32.HI R32, RZ, 0x1f, R32 ;  /* 0x0000001fff207819 */ /* 0x000fe20000011420 */
        /* <DEDUP_REMOVED lines=25> */
[C---:B------:R-:W-:Y:S01]  /*16250*/  VIADD R39, R193.reuse, 0xc0 ;  /* 0x000000c0c1277836 */ /* 0x040fe20000000000 */
[----:B------:R-:W-:Y:S01]  /*16260*/  LOP3.LUT R21, R10, R11, RZ, 0xfc, !PT ;  /* 0x0000000b0a157212 */ /* 0x000fe200078efcff */
[C---:B------:R-:W-:Y:S01]  /*16270*/  VIADD R41, R193.reuse, 0x80 ;  /* 0x00000080c1297836 */ /* 0x040fe20000000000 */
[----:B------:R-:W-:Y:S01]  /*16280*/  SEL R0, RZ, 0x80, P2 ;  /* 0x00000080ff007807 */ /* 0x000fe20001000000 */
[----:B------:R-:W-:Y:S01]  /*16290*/  VIADD R43, R193, 0x40 ;  /* 0x00000040c12b7836 */ /* 0x000fe20000000000 */
[----:B------:R0:W1:Y:S01]  /*162a0*/  SHFL.IDX PT, R14, R20, RZ, 0x181f ;  /* 0x00181fff140e7589 */ /* 0x00006200000e0000 */
[----:B------:R-:W-:-:S02]  /*162b0*/  SHF.R.S32.HI R35, RZ, 0x1f, R35 ;  /* 0x0000001fff237819 */ /* 0x000fc40000011423 */
[----:B------:R-:W-:Y:S01]  /*162c0*/  LOP3.LUT R24, R21, R0, RZ, 0xfc, !PT ;  /* 0x0000000015187212 */ /* 0x000fe200078efcff */
[----:B------:R0:W2:Y:S01]  /*162d0*/  SHFL.IDX PT, R15, R3, RZ, 0x181f ;  /* 0x00181fff030f7589 */ /* 0x0000a200000e0000 */
        /* <DEDUP_REMOVED lines=17> */
[----:B0-----:R-:W-:-:S04]  /*163f0*/  @!P5 LEA R10, P4, R40, R14, 0x1 ;  /* 0x0000000e280ad211 */ /* 0x001fc800078808ff */
[-C--:B------:R-:W-:Y:S02]  /*16400*/  @!P5 LEA.HI.X R11, R40, R15.reuse, R41, 0x1, P4 ;  /* 0x0000000f280bd211 */ /* 0x080fe400020f0c29 */
[----:B------:R-:W-:Y:S02]  /*16410*/  LOP3.LUT P4, RZ, R24, 0x80, RZ, 0xc0, !PT ;  /* 0x0000008018ff7812 */ /* 0x000fe4000788c0ff */
[-C--:B-1----:R-:W-:Y:S01]  /*16420*/  @!P3 LEA R8, P6, R38, R14.reuse, 0x1 ;  /* 0x0000000e2608b211 */ /* 0x082fe200078c08ff */
[----:B------:R0:W-:Y:S02]  /*16430*/  @!P5 ST.E.128 desc[UR42][R10.64], RZ ;  /* 0x000000ff0a00d985 */ /* 0x0001e4000c101d2a */
[----:B------:R-:W-:Y:S02]  /*16440*/  @!P2 LEA R12, P5, R36, R14, 0x1 ;  /* 0x0000000e240ca211 */ /* 0x000fe400078a08ff */
[-C--:B------:R-:W-:Y:S02]  /*16450*/  @!P3 LEA.HI.X R9, R38, R15.reuse, R39, 0x1, P6 ;  /* 0x0000000f2609b211 */ /* 0x080fe400030f0c27 */
[----:B------:R-:W-:-:S03]  /*16460*/  @!P2 LEA.HI.X R13, R36, R15, R37, 0x1, P5 ;  /* 0x0000000f240da211 */ /* 0x000fc600028f0c25 */
[----:B------:R1:W-:Y:S01]  /*16470*/  @!P3 ST.E.128 desc[UR42][R8.64], RZ ;  /* 0x000000ff0800b985 */ /* 0x0003e2000c101d2a */
[----:B0-----:R-:W-:-:S03]  /*16480*/  @!P1 LEA R10, P6, R34, R14, 0x1 ;  /* 0x0000000e220a9211 */ /* 0x001fc600078c08ff */
[----:B------:R0:W-:Y:S01]  /*16490*/  @!P2 ST.E.128 desc[UR42][R12.64], RZ ;  /* 0x000000ff0c00a985 */ /* 0x0001e2000c101d2a */
[----:B------:R-:W-:Y:S02]  /*164a0*/  @!P1 LEA.HI.X R11, R34, R15, R35, 0x1, P6 ;  /* 0x0000000f220b9211 */ /* 0x000fe400030f0c23 */
[----:B-1----:R-:W-:-:S03]  /*164b0*/  @P0 LEA R8, P3, R31, R14, 0x1 ;  /* 0x0000000e1f080211 */ /* 0x002fc600078608ff */
[----:B------:R0:W-:Y:S01]  /*164c0*/  @!P1 ST.E.128 desc[UR42][R10.64], RZ ;  /* 0x000000ff0a009985 */ /* 0x0001e2000c101d2a */
[----:B------:R-:W-:Y:S02]  /*164d0*/  @P4 LEA R14, P5, R27, R14, 0x1 ;  /* 0x0000000e1b0e4211 */ /* 0x000fe400078a08ff */
[-C--:B------:R-:W-:Y:S02]  /*164e0*/  @P0 LEA.HI.X R9, R31, R15.reuse, R32, 0x1, P3 ;  /* 0x0000000f1f090211 */ /* 0x080fe400018f0c20 */
[----:B------:R-:W-:-:S03]  /*164f0*/  @P4 LEA.HI.X R15, R27, R15, R29, 0x1, P5 ;  /* 0x0000000f1b0f4211 */ /* 0x000fc600028f0c1d */
[----:B------:R0:W-:Y:S04]  /*16500*/  @P0 ST.E.128 desc[UR42][R8.64], RZ ;  /* 0x000000ff08000985 */ /* 0x0001e8000c101d2a */
[----:B------:R0:W-:Y:S02]  /*16510*/  @P4 ST.E.128 desc[UR42][R14.64], RZ ;  /* 0x000000ff0e004985 */ /* 0x0001e4000c101d2a */
.L_x_8034:
[----:B------:R-:W-:Y:S05]  /*16520*/  BSYNC B1 ;  /* 0x0000000000017941 */ /* 0x000fea0003800000 */
.L_x_8033:
[----:B------:R-:W-:Y:S01]  /*16530*/  VIADD R0, R26, 0x20 ;  /* 0x000000201a007836 */ /* 0x000fe20000000000 */
[----:B0-2---:R0:W2:Y:S04]  /*16540*/  SHFL.IDX PT, R15, R3, 0x1, 0x181f ;  /* 0x00381f00030f7f89 */ /* 0x0050a800000e0000 */
[----:B------:R-:W-:Y:S01]  /*16550*/  ISETP.GE.AND P0, PT, R0, R25, PT ;  /* 0x000000190000720c */ /* 0x000fe20003f06270 */
[----:B-1----:R0:W1:-:S12]  /*16560*/  SHFL.IDX PT, R14, R20, 0x1, 0x181f ;  /* 0x00381f00140e7f89 */ /* 0x00205800000e0000 */
[----:B0-----:R-:W-:Y:S05]  /*16570*/  @P0 BRA `(.L_x_8027) ;  /* 0x00000000007c0947 */ /* 0x001fea0003800000 */
[-C--:B------:R-:W-:Y:S02]  /*16580*/  ISETP.GE.AND P6, PT, R193, R4.reuse, PT ;  /* 0x00000004c100720c */ /* 0x080fe40003fc6270 */
[-C--:B------:R-:W-:Y:S02]  /*16590*/  ISETP.GE.AND P5, PT, R42, R4.reuse, PT ;  /* 0x000000042a00720c */ /* 0x080fe40003fa6270 */
[-C--:B------:R-:W-:Y:S02]  /*165a0*/  ISETP.GE.AND P4, PT, R40, R4.reuse, PT ;  /* 0x000000042800720c */ /* 0x080fe40003f86270 */
[-C--:B------:R-:W-:Y:S02]  /*165b0*/  ISETP.GE.AND P3, PT, R38, R4.reuse, PT ;  /* 0x000000042600720c */ /* 0x080fe40003f66270 */
[-C--:B------:R-:W-:Y:S02]  /*165c0*/  ISETP.GE.AND P2, PT, R36, R4.reuse, PT ;  /* 0x000000042400720c */ /* 0x080fe40003f46270 */
[----:B------:R-:W-:-:S03]  /*165d0*/  ISETP.GE.AND P1, PT, R34, R4, PT ;  /* 0x000000042200720c */ /* 0x000fc60003f26270 */
[----:B-12---:R-:W-:Y:S02]  /*165e0*/  @!P6 IMAD.WIDE R10, R193, 0x2, R14 ;  /* 0x00000002c10ae825 */ /* 0x006fe400078e020e */
        /* <DEDUP_REMOVED lines=8> */
[-C--:B-1----:R-:W-:Y:S01]  /*16670*/  @!P3 LEA R8, P5, R38, R14.reuse, 0x1 ;  /* 0x0000000e2608b211 */ /* 0x082fe200078a08ff */
[----:B------:R0:W-:Y:S01]  /*16680*/  @!P4 ST.E.128 desc[UR42][R10.64], RZ ;  /* 0x000000ff0a00c985 */ /* 0x0001e2000c101d2a */
        /* <DEDUP_REMOVED lines=14> */
.L_x_8027:
[----:B------:R-:W-:Y:S05]  /*16770*/  BSYNC B0 ;  /* 0x0000000000007941 */ /* 0x000fea0003800000 */
.L_x_8020:
[----:B------:R-:W-:Y:S02]  /*16780*/  ULDC UR4, c[0x0][0xc3c] ;  /* 0x00030f0000047ab9 */ /* 0x000fe40000000800 */
[----:B------:R-:W-:-:S13]  /*16790*/  ISETP.GE.AND P0, PT, R7, UR4, PT ;  /* 0x0000000407007c0c */ /* 0x000fda000bf06270 */
[----:B------:R-:W-:Y:S05]  /*167a0*/  @!P0 BRA `(.L_x_8035) ;  /* 0xfffffeb000748947 */ /* 0x000fea000383ffff */
[----:B------:R-:W-:Y:S05]  /*167b0*/  BRA `(.L_x_7879) ;  /* 0x0000008000b07947 */ /* 0x000fea0003800000 */
.L_x_7877:
        /* <DEDUP_REMOVED lines=16> */
.L_x_8036:
        /* <DEDUP_REMOVED lines=43> */
.L_x_8040:
        /* <DEDUP_REMOVED lines=37> */
.L_x_8038:
        /* <DEDUP_REMOVED lines=13> */
.L_x_8041:
        /* <DEDUP_REMOVED lines=62> */
.L_x_8042:
        /* <DEDUP_REMOVED lines=61> */
.L_x_8043:
[----:B------:R-:W-:-:S05]  /*17640*/  LOP3.LUT R25, RZ, R2, RZ, 0x33, !PT ;  /* 0x00000002ff197212 */ /* 0x000fca00078e33ff */
[----:B------:R-:W-:Y:S01]  /*17650*/  IMAD.IADD R25, R6, 0x1, R25 ;  /* 0x0000000106197824 */ /* 0x000fe200078e0219 */
[----:B------:R-:W-:Y:S06]  /*17660*/  BRA `(.L_x_8044) ;  /* 0x00000000000c7947 */ /* 0x000fec0003800000 */
.L_x_8039:
[----:B------:R-:W-:Y:S02]  /*17670*/  IMAD.MOV.U32 R25, RZ, RZ, RZ ;  /* 0x000000ffff197224 */ /* 0x000fe400078e00ff */
[----:B------:R-:W-:Y:S02]  /*17680*/  IMAD.U32 R24, RZ, RZ, UR6 ;  /* 0x00000006ff187e24 */ /* 0x000fe4000f8e00ff */
[----:B------:R-:W-:-:S07]  /*17690*/  IMAD.MOV.U32 R26, RZ, RZ, RZ ;  /* 0x000000ffff1a7224 */ /* 0x000fce00078e00ff */
.L_x_8044:
[----:B------:R-:W-:-:S13]  /*176a0*/  ISETP.NE.AND P0, PT, R7, RZ, PT ;  /* 0x000000ff0700720c */ /* 0x000fda0003f05270 */
[----:B------:R-:W0:Y:S01]  /*176b0*/  @!P0 S2R R3, SR_CgaCtaId ;  /* 0x0000000000038919 */ /* 0x000e220000008800 */
[----:B------:R-:W-:-:S04]  /*176c0*/  @!P0 MOV R2, 0x400 ;  /* 0x0000040000028802 */ /* 0x000fc80000000f00 */
[----:B0-----:R-:W-:-:S05]  /*176d0*/  @!P0 LEA R2, R3, R2, 0x18 ;  /* 0x0000000203028211 */ /* 0x001fca00078ec0ff */
[----:B------:R0:W-:Y:S01]  /*176e0*/  @!P0 STS.128 [R2+0x28cd0], R24 ;  /* 0x028cd01802008388 */ /* 0x0001e20000000c00 */
[----:B------:R-:W-:Y:S06]  /*176f0*/  BAR.ARV 0x5, 0x180 ;  /* 0x0146000000007b1d */ /* 0x000fec0000002000 */
.L_x_8037:
        /* <DEDUP_REMOVED lines=30> */
[----:B-1----:R-:W-:Y:S01]  /*178e0*/  ULEA UR4, UR5, UR4, 0x18 ;  /* 0x0000000405047291 */ /* 0x002fe2000f8ec03f */
[----:B------:R-:W-:-:S02]  /*178f0*/  LOP3.LUT R3, R2, 0x100, RZ, 0xfc, !PT ;  /* 0x0000010002037812 */ /* 0x000fc400078efcff */
[C---:B------:R-:W-:Y:S02]  /*17900*/  LOP3.LUT R4, R2.reuse, 0x80, RZ, 0xfc, !PT ;  /* 0x0000008002047812 */ /* 0x040fe400078efcff */
[C---:B------:R-:W-:Y:S01]  /*17910*/  LOP3.LUT R3, R2.reuse, 0x180, RZ, 0xfc, !PT ;  /* 0x0000018002037812 */ /* 0x040fe200078efcff */
[----:B------:R-:W-:Y:S01]  /*17920*/  IMAD.U32 R17, RZ, RZ, UR4 ;  /* 0x00000004ff117e24 */ /* 0x000fe2000f8e00ff */
[----:B------:R-:W-:-:S03]  /*17930*/  LOP3.LUT R2, R2, 0x1c0, RZ, 0xfc, !PT ;  /* 0x000001c002027812 */ /* 0x000fc600078efcff */
[----:B------:R-:W-:-:S05]  /*17940*/  IMAD R0, R35, 0x2, R17 ;  /* 0x0000000223007824 */ /* 0x000fca00078e0211 */
[----:B------:R0:W-:Y:S02]  /*17950*/  STL [R1+0x38], R0 ;  /* 0x0000380001007387 */ /* 0x0001e40000100800 */
.L_x_8156:
[----:B-1----:R-:W1:Y:S02]  /*17960*/  LDC.64 R2, c[0x0][0xc88] ;  /* 0x00032200ff027b82 */ /* 0x002e640000000a00 */
[----:B-1----:R-:W-:-:S05]  /*17970*/  IMAD.WIDE R2, R27, 0x4, R2 ;  /* 0x000000041b027825 */ /* 0x002fca00078e0202 */
[----:B------:R-:W0:Y:S01]  /*17980*/  LDG.E R31, desc[UR42][R2.64] ;  /* 0x0000002a021f7981 */ /* 0x000e22000c1e1900 */
        /* <DEDUP_REMOVED lines=45> */
[----:B--2---:R0:W-:Y:S01]  /*17c60*/  STL [R1+0x10], R8 ;  /* 0x0000100801007387 */ /* 0x0041e20000100800 */
[----:B------:R-:W-:Y:S01]  /*17c70*/  IMAD.MOV.U32 R10, RZ, RZ, R8 ;  /* 0x000000ffff0a7224 */ /* 0x000fe200078e0008 */
[----:B----4-:R-:W-:Y:S06]  /*17c80*/  @P2 BRA `(.L_x_8046) ;  /* 0x0000000000142947 */ /* 0x010fec0003800000 */
[----:B------:R-:W-:Y:S05]  /*17c90*/  @!P0 BRA `(.L_x_8046) ;  /* 0x0000000000108947 */ /* 0x000fea0003800000 */
[----:B------:R-:W2:Y:S04]  /*17ca0*/  LDG.E R7, desc[UR42][R2.64] ;  /* 0x0000002a02077981 */ /* 0x000ea8000c1e1900 */
[----:B------:R-:W2:Y:S02]  /*17cb0*/  LDG.E R2, desc[UR42][R2.64+0x4] ;  /* 0x0000042a02027981 */ /* 0x000ea4000c1e1900 */
[----:B--2---:R-:W-:-:S05]  /*17cc0*/  IMAD.IADD R10, R2, 0x1, -R7 ;  /* 0x00000001020a7824 */ /* 0x004fca00078e0a07 */
[----:B------:R1:W-:Y:S02]  /*17cd0*/  STL [R1+0x10], R10 ;  /* 0x0000100a01007387 */ /* 0x0003e40000100800 */
.L_x_8046:
[----:B------:R-:W-:Y:S01]  /*17ce0*/  ULDC.64 UR4, c[0x0][0xa20] ;  /* 0x0002880000047ab9 */ /* 0x000fe20000000a00 */
[C---:B0-----:R-:W-:Y:S02]  /*17cf0*/  LOP3.LUT R8, R26.reuse, 0xff000000, RZ, 0xc0, !PT ;  /* 0xff0000001a087812 */ /* 0x041fe400078ec0ff */
[----:B------:R-:W-:Y:S02]  /*17d00*/  ISETP.NE.U32.AND P0, PT, RZ, UR4, PT ;  /* 0x00000004ff007c0c */ /* 0x000fe4000bf05070 */
[----:B------:R-:W-:Y:S02]  /*17d10*/  SHF.R.U32.HI R8, RZ, 0x8, R8 ;  /* 0x00000008ff087819 */ /* 0x000fe40000011608 */
[----:B------:R-:W-:Y:S02]  /*17d20*/  ISETP.NE.AND.EX P0, PT, RZ, UR5, PT, P0 ;  /* 0x00000005ff007c0c */ /* 0x000fe4000bf05300 */
[C---:B------:R-:W-:Y:S02]  /*17d30*/  LOP3.LUT R2, R26.reuse, 0xff0000, RZ, 0xc0, !PT ;  /* 0x00ff00001a027812 */ /* 0x040fe400078ec0ff */
        /* <DEDUP_REMOVED lines=8> */
.L_x_8047:
        /* <DEDUP_REMOVED lines=9> */
.L_x_8048:
[----:B0-----:R-:W2:Y:S01]  /*17e50*/  @P1 LDG.E R2, desc[UR42][R4.64] ;  /* 0x0000002a04021981 */ /* 0x001ea2000c1e1900 */
[----:B------:R-:W0:Y:S03]  /*17e60*/  LDC R3, c[0x0][0x448] ;  /* 0x00011200ff037b82 */ /* 0x000e260000000800 */
[----:B------:R3:W2:Y:S01]  /*17e70*/  @P1 LDG.E R5, desc[UR42][R4.64+0x4] ;  /* 0x0000042a04051981 */ /* 0x0006a2000c1e1900 */
[----:B-----5:R-:W-:Y:S01]  /*17e80*/  IMAD.IADD R9, R9, 0x1, -R33 ;  /* 0x0000000109097824 */ /* 0x020fe200078e0a21 */
[----:B------:R-:W-:Y:S01]  /*17e90*/  BSSY B0, `(.L_x_8049) ;  /* 0x0000036000007945 */ /* 0x000fe20003800000 */
[----:B------:R-:W-:Y:S01]  /*17ea0*/  LOP3.LUT R32, R8, 0xff, RZ, 0xc0, !PT ;  /* 0x000000ff08207812 */ /* 0x000fe200078ec0ff */
[----:B------:R-:W-:Y:S01]  /*17eb0*/  IMAD.MOV.U32 R13, RZ, RZ, RZ ;  /* 0x000000ffff0d7224 */ /* 0x000fe200078e00ff */
[----:B0-----:R-:W-:-:S13]  /*17ec0*/  ISETP.NE.AND P0, PT, R3, 0x1, PT ;  /* 0x000000010300780c */ /* 0x001fda0003f05270 */
[----:B---3--:R-:W0:Y:S08]  /*17ed0*/  @P0 LDC R4, c[0x0][0x44c] ;  /* 0x00011300ff040b82 */ /* 0x008e300000000800 */
[----:B------:R-:W3:Y:S01]  /*17ee0*/  @P0 LDC R3, c[0x0][0x450] ;  /* 0x00011400ff030b82 */ /* 0x000ee20000000800 */
[----:B--2---:R-:W-:Y:S02]  /*17ef0*/  @P1 IMAD.IADD R6, R5, 0x1, -R2 ;  /* 0x0000000105061824 */ /* 0x004fe400078e0a02 */
[----:B------:R-:W-:-:S02]  /*17f00*/  IMAD.SHL.U32 R2, R25, 0x40, RZ ;  /* 0x0000004019027824 */ /* 0x000fc400078e00ff */
[----:B------:R-:W-:Y:S02]  /*17f10*/  IMAD.IADD R7, R9, 0x1, R6 ;  /* 0x0000000109077824 */ /* 0x000fe400078e0206 */
[----:B------:R-:W-:-:S03]  /*17f20*/  VIADD R2, R2, 0x3f ;  /* 0x0000003f02027836 */ /* 0x000fc60000000000 */
[C---:B------:R-:W-:Y:S01]  /*17f30*/  IADD3 R5, R7.reuse, 0x40, -R10 ;  /* 0x0000004007057810 */ /* 0x040fe20007ffe80a */
[----:B0-----:R-:W-:Y:S01]  /*17f40*/  @P0 IMAD.HI.U32 R4, R2, R4, RZ ;  /* 0x0000000402040227 */ /* 0x001fe200078e00ff */
[----:B------:R0:W-:Y:S04]  /*17f50*/  STL [R1], R7 ;  /* 0x0000000701007387 */ /* 0x0001e80000100800 */
[----:B---3--:R-:W-:Y:S01]  /*17f60*/  @P0 SHF.R.U32.HI R2, RZ, R3, R4 ;  /* 0x00000003ff020219 */ /* 0x008fe20000011604 */
[----:B------:R-:W-:-:S04]  /*17f70*/  VIADD R3, R7, 0x3f ;  /* 0x0000003f07037836 */ /* 0x000fc80000000000 */
[----:B------:R-:W-:Y:S01]  /*17f80*/  IMAD.IADD R2, R5, 0x1, R2 ;  /* 0x0000000105027824 */ /* 0x000fe200078e0202 */
[----:B------:R-:W-:-:S04]  /*17f90*/  SHF.R.S32.HI R4, RZ, 0x1f, R3 ;  /* 0x0000001fff047819 */ /* 0x000fc80000011403 */
[----:B------:R-:W-:Y:S02]  /*17fa0*/  LEA.HI R4, R4, R3, RZ, 0x6 ;  /* 0x0000000304047211 */ /* 0x000fe400078f30ff */
[----:B------:R-:W-:Y:S02]  /*17fb0*/  SHF.R.S32.HI R3, RZ, 0x1f, R2 ;  /* 0x0000001fff037819 */ /* 0x000fe40000011402 */
[----:B0-----:R-:W-:Y:S02]  /*17fc0*/  SHF.R.S32.HI R7, RZ, 0x6, R4 ;  /* 0x00000006ff077819 */ /* 0x001fe40000011404 */
[----:B------:R-:W-:Y:S02]  /*17fd0*/  LEA.HI R3, R3, R2, RZ, 0x6 ;  /* 0x0000000203037211 */ /* 0x000fe400078f30ff */
[----:B------:R-:W-:Y:S02]  /*17fe0*/  SHF.R.U32.HI R4, RZ, 0x10, R8 ;  /* 0x00000010ff047819 */ /* 0x000fe40000011608 */
[----:B------:R-:W-:-:S04]  /*17ff0*/  SHF.R.S32.HI R3, RZ, 0x6, R3 ;  /* 0x00000006ff037819 */ /* 0x000fc80000011403 */
        /* <DEDUP_REMOVED lines=31> */
.L_x_8050:
[----:B------:R-:W-:Y:S05]  /*181f0*/  BSYNC B0 ;  /* 0x0000000000007941 */ /* 0x000fea0003800000 */
.L_x_8049:
        /* <DEDUP_REMOVED lines=24> */
.L_x_8211:
[----:B-1----:R-:W-:Y:S02]  /*18380*/  ISETP.NE.AND P0, PT, R14, RZ, PT ;  /* 0x000000ff0e00720c */ /* 0x002fe40003f05270 */
[----:B------:R-:W-:-:S11]  /*18390*/  PLOP3.LUT P6, PT, PT, PT, PT, 0x8, 0x0 ;  /* 0x000000000000781c */ /* 0x000fd60003fce170 */
[----:B------:R-:W-:Y:S05]  /*183a0*/  @P0 BRA `(.L_x_8054) ;  /* 0x00000000000c0947 */ /* 0x000fea0003800000 */
[----:B------:R-:W-:-:S03]  /*183b0*/  UMOV UR4, 0xffffffff ;  /* 0xffffffff00047882 */ /* 0x000fc60000000000 */
[----:B------:R-:W-:Y:S05]  /*183c0*/  BRA.DIV UR4, `(.L_x_8055) ;  /* 0x0000007a04247947 */ /* 0x000fea000b800000 */
[----:B------:R-:W-:-:S13]  /*183d0*/  ELECT P6, URZ, PT ;  /* 0x00000000003f782f */ /* 0x000fda00038c0000 */
.L_x_8054:
        /* <DEDUP_REMOVED lines=9> */
.L_x_8214:
[----:B------:R-:W-:Y:S05]  /*18470*/  BSYNC B1 ;  /* 0x0000000000017941 */ /* 0x000fea0003800000 */
.L_x_8056:
        /* <DEDUP_REMOVED lines=10> */
.L_x_8215:
[----:B------:R-:W-:Y:S05]  /*18520*/  BSYNC B2 ;  /* 0x0000000000027941 */ /* 0x000fea0003800000 */
.L_x_8060:
        /* <DEDUP_REMOVED lines=9> */
.L_x_8063:
[----:B------:R-:W-:Y:S05]  /*185c0*/  BSYNC B2 ;  /* 0x0000000000027941 */ /* 0x000fea0003800000 */
.L_x_8062:
        /* <DEDUP_REMOVED lines=12> */
.L_x_8064:
        /* <DEDUP_REMOVED lines=13> */
.L_x_8216:
[----:B------:R-:W-:Y:S05]  /*18760*/  BSYNC B2 ;  /* 0x0000000000027941 */ /* 0x000fea0003800000 */
.L_x_8065:
        /* <DEDUP_REMOVED lines=11> */
.L_x_8068:
[----:B------:R-:W-:Y:S05]  /*18820*/  BSYNC B2 ;  /* 0x0000000000027941 */ /* 0x000fea0003800000 */
.L_x_8067:
        /* <DEDUP_REMOVED lines=9> */
.L_x_8069:
        /* <DEDUP_REMOVED lines=15> */
.L_x_8070:
        /* <DEDUP_REMOVED lines=15> */
.L_x_8071:
        /* <DEDUP_REMOVED lines=15> */
.L_x_8072:
        /* <DEDUP_REMOVED lines=15> */
.L_x_8073:
        /* <DEDUP_REMOVED lines=15> */
.L_x_8074:
        /* <DEDUP_REMOVED lines=15> */
.L_x_8075:
        /* <DEDUP_REMOVED lines=15> */
.L_x_8076:
        /* <DEDUP_REMOVED lines=10> */
.L_x_8059:
[----:B------:R-:W-:Y:S05]  /*18ff0*/  BSYNC B1 ;  /* 0x0000000000017941 */ /* 0x000fea0003800000 */
.L_x_8058:
        /* <DEDUP_REMOVED lines=9> */
.L_x_8096:
        /* <DEDUP_REMOVED lines=11> */
.L_x_8217:
[----:B------:R-:W-:Y:S05]  /*19140*/  BSYNC B2 ;  /* 0x0000000000027941 */ /* 0x000fea0003800000 */
.L_x_8079:
        /* <DEDUP_REMOVED lines=9> */
.L_x_8082:
[----:B------:R-:W-:Y:S05]  /*191e0*/  BSYNC B2 ;  /* 0x0000000000027941 */ /* 0x000fea0003800000 */
.L_x_8081:
        /* <DEDUP_REMOVED lines=11> */
.L_x_8083:
        /* <DEDUP_REMOVED lines=13> */
.L_x_8218:
[----:B------:R-:W-:Y:S05]  /*19370*/  BSYNC B2 ;  /* 0x0000000000027941 */ /* 0x000fea0003800000 */
.L_x_8084:
        /* <DEDUP_REMOVED lines=11> */
.L_x_8087:
[----:B------:R-:W-:Y:S05]  /*19430*/  BSYNC B2 ;  /* 0x0000000000027941 */ /* 0x000fea0003800000 */
.L_x_8086:
        /* <DEDUP_REMOVED lines=9> */
.L_x_8088:
        /* <DEDUP_REMOVED lines=15> */
.L_x_8089:
        /* <DEDUP_REMOVED lines=15> */
.L_x_8090:
        /* <DEDUP_REMOVED lines=15> */
.L_x_8091:
        /* <DEDUP_REMOVED lines=15> */
.L_x_8092:
        /* <DEDUP_REMOVED lines=15> */
.L_x_8093:
        /* <DEDUP_REMOVED lines=15> */
.L_x_8094:
        /* <DEDUP_REMOVED lines=15> */
.L_x_8095:
        /* <DEDUP_REMOVED lines=10> */
.L_x_8078:
[----:B------:R-:W-:Y:S05]  /*19c00*/  BSYNC B1 ;  /* 0x0000000000017941 */ /* 0x000fea0003800000 */
.L_x_8077:
        /* <DEDUP_REMOVED lines=8> */
.L_x_8052:
[----:B------:R-:W-:Y:S05]  /*19c90*/  BSYNC B0 ;  /* 0x0000000000007941 */ /* 0x000fea0003800000 */
.L_x_8051:
        /* <DEDUP_REMOVED lines=8> */
[----:B0-----:R-:W0:Y:S08]  /*19d20*/  @P1 LDC R3, c[0x0][0x44c] ;  /* 0x00011300ff031b82 */ /* 0x001e300000000800 */
[----:B------:R-:W1:Y:S01]  /*19d30*/  @P1 LDC R0, c[0x0][0x450] ;  /* 0x00011400ff001b82 */ /* 0x000e620000000800 */
[----:B0-----:R-:W-:-:S05]  /*19d40*/  @P1 IMAD.HI.U32 R3, R2, R3, RZ ;  /* 0x0000000302031227 */ /* 0x001fca00078e00ff */
[----:B-1----:R-:W-:-:S05]  /*19d50*/  @P1 SHF.R.U32.HI R2, RZ, R0, R3 ;  /* 0x00000000ff021219 */ /* 0x002fca0000011603 */
[----:B------:R-:W-:-:S05]  /*19d60*/  IMAD.IADD R2, R5, 0x1, R2 ;  /* 0x0000000105027824 */ /* 0x000fca00078e0202 */
[----:B------:R-:W-:-:S04]  /*19d70*/  SHF.R.S32.HI R0, RZ, 0x1f, R2 ;  /* 0x0000001fff007819 */ /* 0x000fc80000011402 */
[----:B------:R-:W-:-:S04]  /*19d80*/  LEA.HI R0, R0, R2, RZ, 0x6 ;  /* 0x0000000200007211 */ /* 0x000fc800078f30ff */
[----:B------:R-:W-:-:S04]  /*19d90*/  SHF.R.S32.HI R0, RZ, 0x6, R0 ;  /* 0x00000006ff007819 */ /* 0x000fc80000011400 */
[----:B------:R-:W-:Y:S01]  /*19da0*/  VIMNMX R7, R7, R0, PT ;  /* 0x0000000007077248 */ /* 0x000fe20003fe0100 */
[----:B------:R-:W-:-:S03]  /*19db0*/  IMAD.MOV.U32 R0, RZ, RZ, RZ ;  /* 0x000000ffff007224 */ /* 0x000fc600078e00ff */
[----:B------:R-:W-:-:S13]  /*19dc0*/  ISETP.GE.AND P1, PT, R7, 0x1, PT ;  /* 0x000000010700780c */ /* 0x000fda0003f26270 */
[----:B--2---:R-:W-:Y:S05]  /*19dd0*/  @!P1 BRA `(.L_x_8098) ;  /* 0x0000000000689947 */ /* 0x004fea0003800000 */
[-C--:B------:R-:W-:Y:S02]  /*19de0*/  IABS R0, R4.reuse ;  /* 0x0000000400007213 */ /* 0x080fe40000000000 */
        /* <DEDUP_REMOVED lines=25> */
.L_x_8098:
[----:B------:R-:W-:Y:S05]  /*19f80*/  BSYNC B0 ;  /* 0x0000000000007941 */ /* 0x000fea0003800000 */
.L_x_8097:
        /* <DEDUP_REMOVED lines=23> */
.L_x_8100:
        /* <DEDUP_REMOVED lines=20> */
.L_x_8103:
[----:B------:R-:W-:Y:S05]  /*1a240*/  BSYNC B6 ;  /* 0x0000000000067941 */ /* 0x000fea0003800000 */
.L_x_8102:
        /* <DEDUP_REMOVED lines=20> */
.L_x_8106:
        /* <DEDUP_REMOVED lines=15> */
.L_x_8105:
[----:B------:R-:W-:Y:S05]  /*1a480*/  BSYNC B6 ;  /* 0x0000000000067941 */ /* 0x000fea0003800000 */
.L_x_8104:
[----:B------:R-:W2:Y:S01]  /*1a490*/  LDL R34, [R1+0x18] ;  /* 0x0000180001227983 */ /* 0x000ea20000100800 */
[----:B------:R-:W-:Y:S01]  /*1a4a0*/  ULDC.64 UR4, c[0x0][0x9f8] ;  /* 0x00027e0000047ab9 */ /* 0x000fe20000000a00 */
[----:B------:R-:W0:Y:S02]  /*1a4b0*/  LDC R8, c[0x0][0x430] ;  /* 0x00010c00ff087b82 */ /* 0x000e240000000800 */
[----:B------:R-:W3:Y:S01]  /*1a4c0*/  LDL R20, [R1] ;  /* 0x0000000001147983 */ /* 0x000ee20000100800 */
[----:B------:R-:W-:Y:S01]  /*1a4d0*/  ISETP.NE.U32.AND P0, PT, RZ, UR4, PT ;  /* 0x00000004ff007c0c */ /* 0x000fe2000bf05070 */
[----:B------:R-:W1:Y:S03]  /*1a4e0*/  S2R R21, SR_TID.X ;  /* 0x0000000000157919 */ /* 0x000e660000002100 */
[----:B------:R-:W-:-:S13]  /*1a4f0*/  ISETP.NE.AND.EX P0, PT, RZ, UR5, PT, P0 ;  /* 0x00000005ff007c0c */ /* 0x000fda000bf05300 */
[----:B------:R-:W-:Y:S01]  /*1a500*/  @P0 IADD3 R2, P1, R23, UR4, RZ ;  /* 0x0000000417020c10 */ /* 0x000fe2000ff3e0ff */
[----:B------:R-:W-:-:S03]  /*1a510*/  ULDC UR4, c[0x0][0x320] ;  /* 0x0000c80000047ab9 */ /* 0x000fc60000000800 */
[----:B------:R-:W-:-:S05]  /*1a520*/  @P0 IADD3.X R3, R30, UR5, RZ, P1, !PT ;  /* 0x000000051e030c10 */ /* 0x000fca0008ffe4ff */
[----:B------:R4:W3:Y:S01]  /*1a530*/  @P0 LDG.E R26, desc[UR42][R2.64] ;  /* 0x0000002a021a0981 */ /* 0x0008e2000c1e1900 */
[----:B-1----:R-:W-:-:S04]  /*1a540*/  LOP3.LUT R21, R21, 0x7f, RZ, 0xc0, !PT ;  /* 0x0000007f15157812 */ /* 0x002fc800078ec0ff */
[----:B------:R-:W-:Y:S02]  /*1a550*/  SHF.R.U32.HI R0, RZ, 0x3, R21 ;  /* 0x00000003ff007819 */ /* 0x000fe40000011615 */
[----:B------:R-:W1:Y:S01]  /*1a560*/  S2R R21, SR_TID.X ;  /* 0x0000000000157919 */ /* 0x000e620000002100 */
[----:B0-----:R-:W-:Y:S01]  /*1a570*/  ISETP.NE.AND P1, PT, R8, 0x1, PT ;  /* 0x000000010800780c */ /* 0x001fe20003f25270 */
[----:B------:R-:W0:Y:S01]  /*1a580*/  S2R R9, SR_TID.X ;  /* 0x0000000000097919 */ /* 0x000e220000002100 */
[----:B------:R-:W0:Y:S11]  /*1a590*/  S2R R6, SR_TID.X ;  /* 0x0000000000067919 */ /* 0x000e360000002100 */
[----:B----4-:R-:W4:Y:S08]  /*1a5a0*/  @P1 LDC R3, c[0x0][0x434] ;  /* 0x00010d00ff031b82 */ /* 0x010f300000000800 */
[----:B------:R-:W4:Y:S01]  /*1a5b0*/  @P1 LDC R2, c[0x0][0x438] ;  /* 0x00010e00ff021b82 */ /* 0x000f220000000800 */
[----:B-1----:R-:W-:-:S05]  /*1a5c0*/  IMAD.SHL.U32 R21, R21, 0x10, RZ ;  /* 0x0000001015157824 */ /* 0x002fca00078e00ff */
[----:B------:R-:W-:Y:S01]  /*1a5d0*/  LOP3.LUT R21, R0, 0x70, R21, 0xf8, !PT ;  /* 0x0000007000157812 */ /* 0x000fe200078ef815 */
[----:B0-----:R-:W-:Y:S02]  /*1a5e0*/  IMAD.SHL.U32 R9, R9, 0x8, RZ ;  /* 0x0000000809097824 */ /* 0x001fe400078e00ff */
[----:B------:R-:W-:-:S03]  /*1a5f0*/  IMAD.SHL.U32 R6, R6, 0x8, RZ ;  /* 0x0000000806067824 */ /* 0x000fc600078e00ff */
[----:B------:R-:W-:Y:S02]  /*1a600*/  LOP3.LUT R9, R9, 0x38, RZ, 0xc0, !PT ;  /* 0x0000003809097812 */ /* 0x000fe400078ec0ff */
[----:B------:R-:W-:Y:S02]  /*1a610*/  LOP3.LUT R6, R6, 0x38, RZ, 0xc0, !PT ;  /* 0x0000003806067812 */ /* 0x000fe400078ec0ff */
[----:B------:R-:W-:Y:S02]  /*1a620*/  ISETP.GE.AND P3, PT, R9, UR4, PT ;  /* 0x0000000409007c0c */ /* 0x000fe4000bf66270 */
[----:B------:R-:W-:Y:S02]  /*1a630*/  LOP3.LUT R18, R18, 0xffffffbf, RZ, 0xc0, !PT ;  /* 0xffffffbf12127812 */ /* 0x000fe400078ec0ff */
[----:B------:R-:W-:Y:S01]  /*1a640*/  LOP3.LUT R6, R6, 0x80, RZ, 0xfc, !PT ;  /* 0x0000008006067812 */ /* 0x000fe200078efcff */
[----:B------:R-:W0:Y:S01]  /*1a650*/  S2R R11, SR_TID.X ;  /* 0x00000000000b7919 */ /* 0x000e220000002100 */
[----:B------:R-:W1:Y:S01]  /*1a660*/  S2R R10, SR_TID.X ;  /* 0x00000000000a7919 */ /* 0x000e620000002100 */
[----:B------:R-:W-:-:S02]  /*1a670*/  IMAD.MOV.U32 R36, RZ, RZ, RZ ;  /* 0x000000ffff247224 */ /* 0x000fc400078e00ff */
[----:B0-----:R-:W-:Y:S02]  /*1a680*/  IMAD.SHL.U32 R11, R11, 0x8, RZ ;  /* 0x000000080b0b7824 */ /* 0x001fe400078e00ff */
[----:B-1----:R-:W-:-:S03]  /*1a690*/  IMAD.SHL.U32 R10, R10, 0x8, RZ ;  /* 0x000000080a0a7824 */ /* 0x002fc600078e00ff */
[----:B------:R-:W-:-:S04]  /*1a6a0*/  LOP3.LUT R11, R11, 0x38, RZ, 0xc0, !PT ;  /* 0x000000380b0b7812 */ /* 0x000fc800078ec0ff */
[----:B------:R-:W-:Y:S02]  /*1a6b0*/  LOP3.LUT R11, R11, 0x180, RZ, 0xfc, !PT ;  /* 0x000001800b0b7812 */ /* 0x000fe400078efcff */
[----:B------:R-:W-:-:S04]  /*1a6c0*/  LOP3.LUT R10, R10, 0x38, RZ, 0xc0, !PT ;  /* 0x000000380a0a7812 */ /* 0x000fc800078ec0ff */
[----:B------:R-:W-:Y:S02]  /*1a6d0*/  LOP3.LUT R12, R10, 0x1c0, RZ, 0xfc, !PT ;  /* 0x000001c00a0c7812 */ /* 0x000fe400078efcff */
[----:B--2---:R-:W-:Y:S02]  /*1a6e0*/  LEA R23, R34, 0xffffffc0, 0x6 ;  /* 0xffffffc022177811 */ /* 0x004fe400078e30ff */
[----:B------:R-:W0:Y:S03]  /*1a6f0*/  S2R R34, SR_TID.X ;  /* 0x0000000000227919 */ /* 0x000e260000002100 */
[----:B------:R-:W-:Y:S02]  /*1a700*/  IMAD.IADD R37, R21, 0x1, R23 ;  /* 0x0000000115257824 */ /* 0x000fe400078e0217 */
[----:B0-----:R-:W-:-:S05]  /*1a710*/  IMAD.SHL.U32 R34, R34, 0x8, RZ ;  /* 0x0000000822227824 */ /* 0x001fca00078e00ff */
[----:B------:R-:W-:-:S04]  /*1a720*/  LOP3.LUT R34, R34, 0x38, RZ, 0xc0, !PT ;  /* 0x0000003822227812 */ /* 0x000fc800078ec0ff */
[----:B------:R-:W-:-:S04]  /*1a730*/  LOP3.LUT R34, R34, 0x40, RZ, 0xfc, !PT ;  /* 0x0000004022227812 */ /* 0x000fc800078efcff */
[----:B------:R-:W-:Y:S02]  /*1a740*/  ISETP.GE.AND P2, PT, R34, UR4, PT ;  /* 0x0000000422007c0c */ /* 0x000fe4000bf46270 */
[----:B------:R-:W0:Y:S01]  /*1a750*/  S2R R34, SR_TID.X ;  /* 0x0000000000227919 */ /* 0x000e220000002100 */
[----:B---3--:R-:W-:-:S04]  /*1a760*/  ISETP.GE.AND P0, PT, R37, R20, PT ;  /* 0x000000142500720c */ /* 0x008fc80003f06270 */
[----:B------:R-:W-:Y:S01]  /*1a770*/  ISETP.GT.U32.OR P0, PT, R21, 0x3f, P0 ;  /* 0x0000003f1500780c */ /* 0x000fe20000704470 */
[----:B------:R-:W-:Y:S01]  /*1a780*/  IMAD.IADD R37, R37, 0x1, R33 ;  /* 0x0000000125257824 */ /* 0x000fe200078e0221 */
[----:B------:R-:W-:-:S03]  /*1a790*/  SEL R7, RZ, 0xffffffff, P2 ;  /* 0xffffffffff077807 */ /* 0x000fc60001000000 */
[----:B----4-:R-:W-:-:S08]  /*1a7a0*/  @P1 IMAD.HI.U32 R3, R37, R3, RZ ;  /* 0x0000000325031227 */ /* 0x010fd000078e00ff */
[----:B------:R-:W1:Y:S01]  /*1a7b0*/  @!P0 LDC.64 R4, c[0x0][0x428] ;  /* 0x00010a00ff048b82 */ /* 0x000e620000000a00 */
[----:B------:R-:W-:Y:S01]  /*1a7c0*/  IMAD.MOV.U32 R0, RZ, RZ, R37 ;  /* 0x000000ffff007224 */ /* 0x000fe200078e0025 */
[----:B------:R-:W-:Y:S01]  /*1a7d0*/  @P1 SHF.R.U32.HI R0, RZ, R2, R3 ;  /* 0x00000002ff001219 */ /* 0x000fe20000011603 */
[----:B------:R-:W-:Y:S02]  /*1a7e0*/  IMAD.SHL.U32 R7, R7, 0x2, RZ ;  /* 0x0000000207077824 */ /* 0x000fe400078e00ff */
[----:B0-----:R-:W-:-:S05]  /*1a7f0*/  IMAD.SHL.U32 R34, R34, 0x8, RZ ;  /* 0x0000000822227824 */ /* 0x001fca00078e00ff */
        /* <DEDUP_REMOVED lines=13> */
[----:B-1----:R-:W-:-:S04]  /*1a8d0*/  @!P0 IMAD R6, R34, R4, RZ ;  /* 0x0000000422068224 */ /* 0x002fc800078e02ff */
        /* <DEDUP_REMOVED lines=39> */
.L_x_8221:
        /* <DEDUP_REMOVED lines=10> */
.L_x_8108:
        /* <DEDUP_REMOVED lines=9> */
.L_x_8222:
[----:B------:R-:W-:Y:S05]  /*1ac80*/  BSYNC B0 ;  /* 0x0000000000007941 */ /* 0x000fea0003800000 */
.L_x_8109:
[----:B0-----:R-:W-:Y:S01]  /*1ac90*/  SHF.R.S32.HI R0, RZ, 0x1f, R37 ;  /* 0x0000001fff007819 */ /* 0x001fe20000011425 */
[----:B------:R-:W0:Y:S01]  /*1aca0*/  S2R R7, SR_TID.X ;  /* 0x0000000000077919 */ /* 0x000e220000002100 */
[----:B------:R-:W-:Y:S01]  /*1acb0*/  ULDC.64 UR4, c[0x0][0x300] ;  /* 0x0000c00000047ab9 */ /* 0x000fe20000000a00 */
[----:B-----5:R-:W-:Y:S01]  /*1acc0*/  SHF.R.S32.HI R4, RZ, 0x1f, R36 ;  /* 0x0000001fff047819 */ /* 0x020fe20000011424 */
[----:B------:R-:W-:Y:S01]  /*1acd0*/  IMAD.WIDE.U32 R2, R37, UR4, RZ ;  /* 0x0000000425027c25 */ /* 0x000fe2000f8e00ff */
[----:B------:R1:W-:Y:S01]  /*1ace0*/  STL [R1+0x24], R0 ;  /* 0x0000240001007387 */ /* 0x0003e20000100800 */
[----:B------:R-:W-:Y:S01]  /*1acf0*/  ULDC.64 UR6, c[0x0][0x2e8] ;  /* 0x0000ba0000067ab9 */ /* 0x000fe20000000a00 */
[----:B------:R-:W-:Y:S01]  /*1ad00*/  LOP3.LUT P2, RZ, R18, 0x2, RZ, 0xc0, !PT ;  /* 0x0000000212ff7812 */ /* 0x000fe2000784c0ff */
[----:B------:R-:W-:Y:S01]  /*1ad10*/  IMAD R5, R22, 0x1000, R35 ;  /* 0x0000100016057824 */ /* 0x000fe200078e0223 */
        /* <DEDUP_REMOVED lines=10> */
[----:B------:R-:W-:-:S03]  /*1adc0*/  IMAD.IADD R3, R3, 0x1, R0 ;  /* 0x0000000103037824 */ /* 0x000fc600078e0200 */
[----:B------:R-:W-:Y:S01]  /*1add0*/  LOP3.LUT R7, R7, 0x38, RZ, 0xc0, !PT ;  /* 0x0000003807077812 */ /* 0x000fe200078ec0ff */
[----:B------:R-:W-:Y:S01]  /*1ade0*/  IMAD.WIDE.U32 R2, R16, UR4, R2 ;  /* 0x0000000410027c25 */ /* 0x000fe2000f8e0002 */
[----:B------:R-:W-:-:S03]  /*1adf0*/  UMOV UR4, 0xffffffff ;  /* 0xffffffff00047882 */ /* 0x000fc60000000000 */
[----:B--2---:R-:W-:Y:S01]  /*1ae00*/  IMAD R4, R16, UR5, R3 ;  /* 0x0000000510047c24 */ /* 0x004fe2000f8e0203 */
        /* <DEDUP_REMOVED lines=36> */
.L_x_8232:
        /* <DEDUP_REMOVED lines=10> */
.L_x_8112:
        /* <DEDUP_REMOVED lines=11> */
.L_x_8113:
[----:B------:R1:W5:Y:S01]  /*1b1a0*/  LDL.LU R0, [R1+0x14] ;  /* 0x0000140001007983 */ /* 0x0003620000300800 */
[----:B------:R1:W-:Y:S03]  /*1b1b0*/  SYNCS.ARRIVE.TRANS64.A1T0 RZ, [R30+URZ+0x28c30], RZ ;  /* 0x028c30ff1eff79a7 */ /* 0x0003e6000810003f */
[----:B------:R1:W5:Y:S04]  /*1b1c0*/  LDL.LU R4, [R1+0x4] ;  /* 0x0000040001047983 */ /* 0x0003680000300800 */
[----:B0-----:R1:W5:Y:S02]  /*1b1d0*/  LDL R3, [R1+0x8] ;  /* 0x0000080001037983 */ /* 0x0013640000100800 */
        /* <DEDUP_REMOVED lines=39> */
.L_x_8115:
[----:B------:R-:W-:Y:S05]  /*1b450*/  BSYNC B6 ;  /* 0x0000000000067941 */ /* 0x000fea0003800000 */
.L_x_8114:
        /* <DEDUP_REMOVED lines=90> */
.L_x_8241:
        /* <DEDUP_REMOVED lines=10> */
.L_x_8117:
        /* <DEDUP_REMOVED lines=18> */
.L_x_8242:
[----:B------:R-:W-:Y:S05]  /*1bbc0*/  BSYNC B0 ;  /* 0x0000000000007941 */ /* 0x000fea0003800000 */
.L_x_8118:
[----:B------:R-:W-:-:S05]  /*1bbd0*/  IMAD.U32 R2, RZ, RZ, UR38 ;  /* 0x00000026ff027e24 */ /* 0x000fca000f8e00ff */
[----:B------:R-:W-:-:S13]  /*1bbe0*/  ISETP.NE.AND P0, PT, R2, 0x3, PT ;  /* 0x000000030200780c */ /* 0x000fda0003f05270 */
[----:B------:R-:W-:Y:S05]  /*1bbf0*/  @!P0 BRA `(.L_x_8120) ;  /* 0x0000000000048947 */ /* 0x000fea0003800000 */
[----:B------:R-:W-:Y:S01]  /*1bc00*/  BPT.TRAP 0x1 ;  /* 0x000000040000795c */ /* 0x000fe20000300000 */
.L_x_8120:
[----:B0-----:R-:W-:Y:S01]  /*1bc10*/  SHF.L.U32 R0, R28, 0x1f, RZ ;  /* 0x0000001f1c007819 */ /* 0x001fe200000006ff */
[----:B------:R-:W-:Y:S03]  /*1bc20*/  BSSY B0, `(.L_x_8121) ;  /* 0x0000003000007945 */ /* 0x000fe60003800000 */
[----:B------:R-:W0:Y:S02]  /*1bc30*/  SYNCS.PHASECHK.TRANS64.TRYWAIT P0, [R30+URZ+0x28c60], R0 ;  /* 0x028c60001e0075a7 */ /* 0x000e24000800017f */
[----:B0-----:R-:W-:Y:S05]  /*1bc40*/  @!P0 BRA `(.L_x_8122) ;  /* 0x0000004c00788947 */ /* 0x001fea0003800000 */
.L_x_8243:
[----:B------:R-:W-:Y:S05]  /*1bc50*/  BSYNC B0 ;  /* 0x0000000000007941 */ /* 0x000fea0003800000 */
.L_x_8121:
        /* <DEDUP_REMOVED lines=109> */
.L_x_8253:
        /* <DEDUP_REMOVED lines=34> */
.L_x_8124:
        /* <DEDUP_REMOVED lines=11> */
.L_x_8125:
        /* <DEDUP_REMOVED lines=12> */
.L_x_8140:
        /* <DEDUP_REMOVED lines=42> */
.L_x_8128:
[----:B------:R-:W-:Y:S01]  /*1c960*/  IMAD R6, R22, 0x8, R17 ;  /* 0x0000000816067824 */ /* 0x000fe200078e0211 */
[----:B------:R-:W-:Y:S01]  /*1c970*/  SHF.L.U32 R20, R28, 0x1f, RZ ;  /* 0x0000001f1c147819 */ /* 0x000fe200000006ff */
[----:B------:R-:W-:Y:S01]  /*1c980*/  BSSY B1, `(.L_x_8129) ;  /* 0x0000004000017945 */ /* 0x000fe20003800000 */
[----:B------:R-:W-:Y:S02]  /*1c990*/  SHF.R.S32.HI R9, RZ, 0x1f, R5 ;  /* 0x0000001fff097819 */ /* 0x000fe40000011405 */
[----:B------:R-:W0:Y:S02]  /*1c9a0*/  SYNCS.PHASECHK.TRANS64.TRYWAIT P0, [R6+URZ+0x28c40], R20 ;  /* 0x028c4014060075a7 */ /* 0x000e24000800017f */
[----:B0-----:R-:W-:Y:S05]  /*1c9b0*/  @!P0 BRA `(.L_x_8130) ;  /* 0x00000048005c8947 */ /* 0x001fea0003800000 */
.L_x_8254:
[----:B------:R-:W-:Y:S05]  /*1c9c0*/  BSYNC B1 ;  /* 0x0000000000017941 */ /* 0x000fea0003800000 */
.L_x_8129:
        /* <DEDUP_REMOVED lines=40> */
.L_x_8264:
        /* <DEDUP_REMOVED lines=8> */
.L_x_8132:
        /* <DEDUP_REMOVED lines=11> */
.L_x_8133:
[----:B------:R2:W-:Y:S01]  /*1cd80*/  SYNCS.ARRIVE.TRANS64.A1T0 RZ, [R6+URZ+0x28c30], RZ ;  /* 0x028c30ff06ff79a7 */ /* 0x0005e2000810003f */
[----:B------:R-:W-:Y:S05]  /*1cd90*/  @!P2 BRA `(.L_x_8134) ;  /* 0x000000000004a947 */ /* 0x000fea0003800000 */
[----:B------:R-:W-:Y:S01]  /*1cda0*/  BPT.TRAP 0x1 ;  /* 0x000000040000795c */ /* 0x000fe20000300000 */
.L_x_8134:
[----:B------:R-:W3:Y:S01]  /*1cdb0*/  SYNCS.PHASECHK.TRANS64.TRYWAIT P0, [R6+URZ+0x28c60], R20 ;  /* 0x028c6014060075a7 */ /* 0x000ee2000800017f */
[----:B------:R-:W-:Y:S04]  /*1cdc0*/  BSSY B1, `(.L_x_8135) ;  /* 0x0000002000017945 */ /* 0x000fe80003800000 */
[----:B---3--:R-:W-:Y:S05]  /*1cdd0*/  @!P0 BRA `(.L_x_8136) ;  /* 0x0000004800848947 */ /* 0x008fea0003800000 */
.L_x_8265:
[----:B------:R-:W-:Y:S05]  /*1cde0*/  BSYNC B1 ;  /* 0x0000000000017941 */ /* 0x000fea0003800000 */
.L_x_8135:
        /* <DEDUP_REMOVED lines=79> */
.L_x_8275:
        /* <DEDUP_REMOVED lines=25> */
.L_x_8138:
        /* <DEDUP_REMOVED lines=11> */
.L_x_8139:
[----:B------:R1:W-:Y:S01]  /*1d520*/  SYNCS.ARRIVE.TRANS64.A1T0 RZ, [R6+URZ+0x28c50], RZ ;  /* 0x028c50ff06ff79a7 */ /* 0x0003e2000810003f */
[----:B------:R-:W-:Y:S05]  /*1d530*/  @P3 BRA `(.L_x_8140) ;  /* 0xfffffff000603947 */ /* 0x000fea000383ffff */
.L_x_8127:
[----:B------:R-:W-:Y:S05]  /*1d540*/  BSYNC B0 ;  /* 0x0000000000007941 */ /* 0x000fea0003800000 */
.L_x_8126:
        /* <DEDUP_REMOVED lines=21> */
.L_x_8142:
[----:B------:R-:W-:Y:S05]  /*1d6a0*/  BSYNC B0 ;  /* 0x0000000000007941 */ /* 0x000fea0003800000 */
.L_x_8141:
[----:B------:R-:W-:-:S07]  /*1d6b0*/  SEL R22, R22, RZ, P0 ;  /* 0x000000ff16167207 */ /* 0x000fce0000000000 */
.L_x_8101:
[----:B------:R-:W-:Y:S05]  /*1d6c0*/  BSYNC B7 ;  /* 0x0000000000077941 */ /* 0x000fea0003800000 */
.L_x_8099:
        /* <DEDUP_REMOVED lines=11> */
.L_x_8143:
        /* <DEDUP_REMOVED lines=43> */
.L_x_8285:
[----:B------:R-:W-:Y:S02]  /*1da30*/  ULDC UR4, c[0x0][0xc38] ;  /* 0x00030e0000047ab9 */ /* 0x000fe40000000800 */
[----:B------:R-:W-:-:S04]  /*1da40*/  IMAD.U32 R4, RZ, RZ, UR4 ;  /* 0x00000004ff047e24 */ /* 0x000fc8000f8e00ff */
[----:B-1----:R-:W-:-:S04]  /*1da50*/  IMAD R3, R14, R4, RZ ;  /* 0x000000040e037224 */ /* 0x002fc800078e02ff */
[----:B------:R-:W-:-:S05]  /*1da60*/  IMAD.IADD R6, R6, 0x1, R3 ;  /* 0x0000000106067824 */ /* 0x000fca00078e0203 */
[----:B------:R-:W-:-:S13]  /*1da70*/  ISETP.GT.AND P6, PT, R6, R0, PT ;  /* 0x000000000600720c */ /* 0x000fda0003fc4270 */
[----:B------:R-:W-:Y:S05]  /*1da80*/  @P6 BRA `(.L_x_8146) ;  /* 0x0000000000a46947 */ /* 0x000fea0003800000 */
.L_x_8149:
        /* <DEDUP_REMOVED lines=35> */
.L_x_8293:
[----:B------:R-:W-:Y:S02]  /*1dcc0*/  ULDC UR4, c[0x0][0xc38] ;  /* 0x00030e0000047ab9 */ /* 0x000fe40000000800 */
[----:B------:R-:W-:-:S04]  /*1dcd0*/  IMAD.U32 R4, RZ, RZ, UR4 ;  /* 0x00000004ff047e24 */ /* 0x000fc8000f8e00ff */
[----:B-1----:R-:W-:-:S04]  /*1dce0*/  IMAD R3, R14, R4, RZ ;  /* 0x000000040e037224 */ /* 0x002fc800078e02ff */
[----:B------:R-:W-:-:S05]  /*1dcf0*/  IMAD.IADD R6, R3, 0x1, R6 ;  /* 0x0000000103067824 */ /* 0x000fca00078e0206 */
[----:B------:R-:W-:-:S13]  /*1dd00*/  ISETP.GT.AND P6, PT, R6, R0, PT ;  /* 0x000000000600720c */ /* 0x000fda0003fc4270 */
[----:B------:R-:W-:Y:S05]  /*1dd10*/  @!P6 BRA `(.L_x_8149) ;  /* 0xfffffffc005ce947 */ /* 0x000fea000383ffff */
.L_x_8146:
        /* <DEDUP_REMOVED lines=10> */
.L_x_8298:
[----:B------:R-:W-:-:S13]  /*1ddc0*/  ISETP.NE.AND P0, PT, R3, RZ, PT ;  /* 0x000000ff0300720c */ /* 0x000fda0003f05270 */
[----:B------:R-:W-:Y:S05]  /*1ddd0*/  @!P0 BRA `(.L_x_8151) ;  /* 0x0000000000108947 */ /* 0x000fea0003800000 */
[----:B------:R-:W-:Y:S01]  /*1dde0*/  UMOV UR4, 0xffffffff ;  /* 0xffffffff00047882 */ /* 0x000fe20000000000 */
[----:B------:R-:W-:Y:S02]  /*1ddf0*/  VIADD R12, R7, 0xffffffff ;  /* 0xffffffff070c7836 */ /* 0x000fe40000000000 */
[----:B------:R-:W-:Y:S05]  /*1de00*/  BRA.DIV UR4, `(.L_x_8152) ;  /* 0x0000004a04b87947 */ /* 0x000fea000b800000 */
[----:B------:R4:W0:Y:S02]  /*1de10*/  SHFL.IDX PT, R24, R2, R12, 0x1f ;  /* 0x00001f0c02187589 */ /* 0x00082400000e0000 */
.L_x_8151:
        /* <DEDUP_REMOVED lines=59> */
.L_x_8153:
        /* <DEDUP_REMOVED lines=60> */
.L_x_8154:
[----:B------:R-:W-:-:S05]  /*1e590*/  LOP3.LUT R0, RZ, R3, RZ, 0x33, !PT ;  /* 0x00000003ff007212 */ /* 0x000fca00078e33ff */
[----:B------:R-:W-:Y:S01]  /*1e5a0*/  IMAD.IADD R25, R25, 0x1, R0 ;  /* 0x0000000119197824 */ /* 0x000fe200078e0200 */
[----:B------:R-:W-:Y:S06]  /*1e5b0*/  BRA `(.L_x_8155) ;  /* 0x00000000001c7947 */ /* 0x000fec0003800000 */
.L_x_8147:
[----:B------:R-:W-:Y:S01]  /*1e5c0*/  UMOV UR4, URZ ;  /* 0x0000003f00047c82 */ /* 0x000fe20008000000 */
[----:B------:R-:W-:Y:S01]  /*1e5d0*/  UMOV UR5, URZ ;  /* 0x0000003f00057c82 */ /* 0x000fe20008000000 */
[----:B------:R-:W-:Y:S01]  /*1e5e0*/  ULDC UR6, c[0x0][0xc3c] ;  /* 0x00030f0000067ab9 */ /* 0x000fe20000000800 */
[----:B------:R-:W-:Y:S02]  /*1e5f0*/  IMAD.MOV.U32 R24, RZ, RZ, R0 ;  /* 0x000000ffff187224 */ /* 0x000fe400078e0000 */
[----:B------:R-:W-:Y:S02]  /*1e600*/  IMAD.U32 R25, RZ, RZ, UR4 ;  /* 0x00000004ff197e24 */ /* 0x000fe4000f8e00ff */
[----:B------:R-:W-:Y:S02]  /*1e610*/  IMAD.U32 R26, RZ, RZ, UR5 ;  /* 0x00000005ff1a7e24 */ /* 0x000fe4000f8e00ff */
[----:B------:R-:W-:-:S07]  /*1e620*/  IMAD.U32 R27, RZ, RZ, UR6 ;  /* 0x00000006ff1b7e24 */ /* 0x000fce000f8e00ff */
.L_x_8155:
        /* <DEDUP_REMOVED lines=10> */
.L_x_8144:
[----:B------:R-:W-:Y:S02]  /*1e6d0*/  ULDC UR4, c[0x0][0xc3c] ;  /* 0x00030f0000047ab9 */ /* 0x000fe40000000800 */
[----:B0-----:R-:W-:-:S13]  /*1e6e0*/  ISETP.GE.AND P0, PT, R27, UR4, PT ;  /* 0x000000041b007c0c */ /* 0x001fda000bf06270 */
[----:B------:R-:W-:Y:S05]  /*1e6f0*/  @!P0 BRA `(.L_x_8156) ;  /* 0xffffff9000988947 */ /* 0x000fea000383ffff */
[----:B------:R-:W-:Y:S05]  /*1e700*/  BSYNC B8 ;  /* 0x0000000000087941 */ /* 0x000fea0003800000 */
.L_x_8045:
        /* <DEDUP_REMOVED lines=12> */
.L_x_8301:
[----:B------:R-:W-:Y:S05]  /*1e7d0*/  BSYNC B0 ;  /* 0x0000000000007941 */ /* 0x000fea0003800000 */
.L_x_8157:
[----:B------:R-:W-:-:S03]  /*1e7e0*/  UMOV UR4, 0xffffffff ;  /* 0xffffffff00047882 */ /* 0x000fc60000000000 */
[----:B------:R-:W-:Y:S05]  /*1e7f0*/  BRA.DIV UR4, `(.L_x_8159) ;  /* 0x0000004204787947 */ /* 0x000fea000b800000 */
[----:B0-----:R-:W0:Y:S02]  /*1e800*/  S2R R0, SR_TID.X ;  /* 0x0000000000007919 */ /* 0x001e240000002100 */
[----:B0-----:R-:W-:-:S04]  /*1e810*/  SHF.R.U32.HI R0, RZ, 0x5, R0 ;  /* 0x00000005ff007819 */ /* 0x001fc80000011600 */
[----:B------:R-:W-:-:S05]  /*1e820*/  LOP3.LUT R0, R0, 0x3, RZ, 0xc0, !PT ;  /* 0x0000000300007812 */ /* 0x000fca00078ec0ff */
[----:B------:R0:W1:Y:S02]  /*1e830*/  SHFL.IDX PT, R14, R0, RZ, 0x1f ;  /* 0x00001fff000e7589 */ /* 0x00006400000e0000 */
.L_x_8304:
[----:B-1----:R-:W-:-:S13]  /*1e840*/  ISETP.NE.AND P0, PT, R14, RZ, PT ;  /* 0x000000ff0e00720c */ /* 0x002fda0003f05270 */
[----:B------:R-:W-:Y:S05]  /*1e850*/  @P0 BRA `(.L_x_7879) ;  /* 0x0000000000880947 */ /* 0x000fea0003800000 */
[----:B------:R-:W-:-:S03]  /*1e860*/  UMOV UR4, 0xffffffff ;  /* 0xffffffff00047882 */ /* 0x000fc60000000000 */
[----:B------:R-:W-:Y:S05]  /*1e870*/  BRA.DIV UR4, `(.L_x_8160) ;  /* 0x00000042048c7947 */ /* 0x000fea000b800000 */
[----:B------:R-:W-:-:S13]  /*1e880*/  ELECT P6, URZ, PT ;  /* 0x00000000003f782f */ /* 0x000fda00038c0000 */
.L_x_8307:
[----:B------:R-:W-:Y:S05]  /*1e890*/  @!P6 BRA `(.L_x_7879) ;  /* 0x000000000078e947 */ /* 0x000fea0003800000 */
[----:B------:R-:W-:-:S06]  /*1e8a0*/  ULOP3.LUT UR4, UR36, 0x2, URZ, 0xfc, !UPT ;  /* 0x0000000224047892 */ /* 0x000fcc000f8efc3f */
[----:B0-----:R-:W-:-:S05]  /*1e8b0*/  IMAD.U32 R0, RZ, RZ, UR4 ;  /* 0x00000004ff007e24 */ /* 0x001fca000f8e00ff */
[----:B------:R-:W-:-:S13]  /*1e8c0*/  ISETP.NE.AND P0, PT, R0, 0x3, PT ;  /* 0x000000030000780c */ /* 0x000fda0003f05270 */
[----:B------:R-:W-:Y:S05]  /*1e8d0*/  @!P0 BRA `(.L_x_8161) ;  /* 0x0000000000048947 */ /* 0x000fea0003800000 */
[----:B------:R-:W-:Y:S01]  /*1e8e0*/  BPT.TRAP 0x1 ;  /* 0x000000040000795c */ /* 0x000fe20000300000 */
.L_x_8161:
[----:B------:R-:W-:Y:S01]  /*1e8f0*/  IMAD R5, R22, 0x8, R7 ;  /* 0x0000000816057824 */ /* 0x000fe200078e0207 */
[----:B------:R-:W-:Y:S01]  /*1e900*/  SHF.L.U32 R0, R28, 0x1f, RZ ;  /* 0x0000001f1c007819 */ /* 0x000fe200000006ff */
[----:B------:R-:W-:-:S03]  /*1e910*/  VIADD R22, R22, 0x1 ;  /* 0x0000000116167836 */ /* 0x000fc60000000000 */
[----:B------:R-:W0:Y:S02]  /*1e920*/  SYNCS.PHASECHK.TRANS64.TRYWAIT P1, [R5+URZ+0x28c40], R0 ;  /* 0x028c4000050075a7 */ /* 0x000e24000802017f */
[----:B------:R-:W-:-:S04]  /*1e930*/  ISETP.NE.AND P2, PT, R22, 0x2, PT ;  /* 0x000000021600780c */ /* 0x000fc80003f45270 */
[----:B------:R-:W-:Y:S01]  /*1e940*/  SEL R3, RZ, 0x1, P2 ;  /* 0x00000001ff037807 */ /* 0x000fe20001000000 */
[----:B0-----:R-:W-:Y:S08]  /*1e950*/  @!P1 BRA `(.L_x_8162) ;  /* 0x0000004000749947 */ /* 0x001ff00003800000 */
.L_x_8308:
[----:B------:R-:W-:Y:S02]  /*1e960*/  SEL R22, R22, RZ, P2 ;  /* 0x000000ff16167207 */ /* 0x000fe40001000000 */
[----:B------:R-:W-:Y:S01]  /*1e970*/  LOP3.LUT R2, R28, R3, RZ, 0x3c, !PT ;  /* 0x000000031c027212 */ /* 0x000fe200078e3cff */
[----:B------:R-:W-:Y:S06]  /*1e980*/  @!P0 BRA `(.L_x_8163) ;  /* 0x0000000000048947 */ /* 0x000fec0003800000 */
[----:B------:R-:W-:Y:S01]  /*1e990*/  BPT.TRAP 0x1 ;  /* 0x000000040000795c */ /* 0x000fe20000300000 */
.L_x_8163:
[----:B------:R-:W-:Y:S01]  /*1e9a0*/  IMAD R3, R22, 0x8, R7 ;  /* 0x0000000816037824 */ /* 0x000fe200078e0207 */
[----:B------:R-:W-:-:S04]  /*1e9b0*/  SHF.L.U32 R2, R2, 0x1f, RZ ;  /* 0x0000001f02027819 */ /* 0x000fc800000006ff */
[----:B------:R-:W1:Y:S02]  /*1e9c0*/  SYNCS.PHASECHK.TRANS64.TRYWAIT P1, [R3+URZ+0x28c40], R2 ;  /* 0x028c4002030075a7 */ /* 0x000e64000802017f */
[----:B-1----:R-:W-:Y:S05]  /*1e9d0*/  @!P1 BRA `(.L_x_8164) ;  /* 0x0000004000689947 */ /* 0x002fea0003800000 */
.L_x_8309:
[----:B------:R-:W-:Y:S05]  /*1e9e0*/  @!P0 BRA `(.L_x_8165) ;  /* 0x0000000000048947 */ /* 0x000fea0003800000 */
[----:B------:R-:W-:Y:S01]  /*1e9f0*/  BPT.TRAP 0x1 ;  /* 0x000000040000795c */ /* 0x000fe20000300000 */
.L_x_8165:
[----:B------:R-:W5:Y:S02]  /*1ea00*/  SYNCS.PHASECHK.TRANS64.TRYWAIT P1, [R5+URZ+0x28c60], R0 ;  /* 0x028c6000050075a7 */ /* 0x000f64000802017f */
[----:B-----5:R-:W-:Y:S05]  /*1ea10*/  @!P1 BRA `(.L_x_8166) ;  /* 0x00000040006c9947 */ /* 0x020fea0003800000 */
.L_x_8310:
[----:B------:R-:W-:Y:S05]  /*1ea20*/  @!P0 BRA `(.L_x_8167) ;  /* 0x0000000000048947 */ /* 0x000fea0003800000 */
[----:B------:R-:W-:Y:S01]  /*1ea30*/  BPT.TRAP 0x1 ;  /* 0x000000040000795c */ /* 0x000fe20000300000 */
.L_x_8167:
[----:B------:R0:W0:Y:S02]  /*1ea40*/  SYNCS.PHASECHK.TRANS64.TRYWAIT P0, [R3+URZ+0x28c60], R2 ;  /* 0x028c6002030075a7 */ /* 0x000024000800017f */
[----:B0-----:R-:W-:Y:S05]  /*1ea50*/  @!P0 NANOSLEEP.SYNCS 0x989680 ;  /* 0x009896800000895d */ /* 0x001fea0003900000 */
[----:B------:R-:W0:Y:S02]  /*1ea60*/  @!P0 SYNCS.PHASECHK.TRANS64 P0, [R3+URZ+0x28c60], R2 ;  /* 0x028c6002030085a7 */ /* 0x000e24000800007f */
[----:B0-----:R-:W-:Y:S05]  /*1ea70*/  @!P0 BRA `(.L_x_8167) ;  /* 0xfffffffc00f08947 */ /* 0x001fea000383ffff */
.L_x_7879:
[----:B------:R-:W-:Y:S05]  /*1ea80*/  BSYNC B9 ;  /* 0x0000000000097941 */ /* 0x000fea0003800000 */
.L_x_7876:
[----:B------:R-:W-:Y:S05]  /*1ea90*/  EXIT ;  /* 0x000000000000794d */ /* 0x000fea0003800000 */
.L_x_7897:
[----:B0-----:R0:W1:Y:S02]  /*1eaa0*/  SYNCS.PHASECHK.TRANS64.TRYWAIT P5, [R61+URZ+0x28c90], R68 ;  /* 0x028c90443d0075a7 */ /* 0x00106400080a017f */
[----:B-1----:R-:W-:Y:S05]  /*1eab0*/  @!P5 NANOSLEEP.SYNCS 0x989680 ;  /* 0x009896800000d95d */ /* 0x002fea0003900000 */
[----:B------:R-:W1:Y:S02]  /*1eac0*/  @!P5 SYNCS.PHASECHK.TRANS64 P5, [R61+URZ+0x28c90], R68 ;  /* 0x028c90443d00d5a7 */ /* 0x000e6400080a007f */
[----:B-1----:R-:W-:Y:S05]  /*1ead0*/  @!P5 BRA `(.L_x_7897) ;  /* 0xfffffffc00f0d947 */ /* 0x002fea000383ffff */
[----:B------:R-:W-:Y:S05]  /*1eae0*/  BRA `(.L_x_8168) ;  /* 0xfffffe4400b87947 */ /* 0x000fea000383ffff */
.L_x_7898:
        /* <DEDUP_REMOVED lines=8> */
.L_x_8170:
[----:B------:R-:W-:Y:S05]  /*1eb70*/  BSYNC B1 ;  /* 0x0000000000017941 */ /* 0x000fea0003800000 */
.L_x_8169:
        /* <DEDUP_REMOVED lines=8> */
.L_x_8171:
[----:B------:R-:W-:Y:S01]  /*1ec00*/  IMAD.MOV.U32 R70, RZ, RZ, R14 ;  /* 0x000000ffff467224 */ /* 0x000fe200078e000e */
[----:B------:R-:W-:Y:S06]  /*1ec10*/  BRA `(.L_x_8172) ;  /* 0xfffffe4400807947 */ /* 0x000fec000383ffff */
.L_x_7908:
[----:B0-----:R0:W1:Y:S02]  /*1ec20*/  SYNCS.PHASECHK.TRANS64.TRYWAIT P6, [R61+URZ+0x28c90], R68 ;  /* 0x028c90443d0075a7 */ /* 0x00106400080c017f */
[----:B-1----:R-:W-:Y:S05]  /*1ec30*/  @!P6 NANOSLEEP.SYNCS 0x989680 ;  /* 0x009896800000e95d */ /* 0x002fea0003900000 */
[----:B------:R-:W1:Y:S02]  /*1ec40*/  @!P6 SYNCS.PHASECHK.TRANS64 P6, [R61+URZ+0x28c90], R68 ;  /* 0x028c90443d00e5a7 */ /* 0x000e6400080c007f */
[----:B-1----:R-:W-:Y:S05]  /*1ec50*/  @!P6 BRA `(.L_x_7908) ;  /* 0xfffffffc00f0e947 */ /* 0x002fea000383ffff */
[----:B------:R-:W-:Y:S05]  /*1ec60*/  BRA `(.L_x_8173) ;  /* 0xfffffe50000c7947 */ /* 0x000fea000383ffff */
.L_x_7909:
        /* <DEDUP_REMOVED lines=8> */
.L_x_8175:
[----:B------:R-:W-:Y:S05]  /*1ecf0*/  BSYNC B1 ;  /* 0x0000000000017941 */ /* 0x000fea0003800000 */
.L_x_8174:
        /* <DEDUP_REMOVED lines=8> */
.L_x_8176:
[----:B------:R-:W-:Y:S01]  /*1ed80*/  IMAD.MOV.U32 R70, RZ, RZ, R14 ;  /* 0x000000ffff467224 */ /* 0x000fe200078e000e */
[----:B------:R-:W-:Y:S06]  /*1ed90*/  BRA `(.L_x_8177) ;  /* 0xfffffe4c00d47947 */ /* 0x000fec000383ffff */
.L_x_7914:
[----:B-1----:R1:W2:Y:S02]  /*1eda0*/  SYNCS.PHASECHK.TRANS64.TRYWAIT P4, [R61+URZ+0x28c90], R68 ;  /* 0x028c90443d0075a7 */ /* 0x0022a4000808017f */
[----:B--2---:R-:W-:Y:S05]  /*1edb0*/  @!P4 NANOSLEEP.SYNCS 0x989680 ;  /* 0x009896800000c95d */ /* 0x004fea0003900000 */
[----:B------:R-:W2:Y:S02]  /*1edc0*/  @!P4 SYNCS.PHASECHK.TRANS64 P4, [R61+URZ+0x28c90], R68 ;  /* 0x028c90443d00c5a7 */ /* 0x000ea4000808007f */
[----:B--2---:R-:W-:Y:S05]  /*1edd0*/  @!P4 BRA `(.L_x_7914) ;  /* 0xfffffffc00f0c947 */ /* 0x004fea000383ffff */
[----:B------:R-:W-:Y:S05]  /*1ede0*/  BRA `(.L_x_8178) ;  /* 0xfffffe5400dc7947 */ /* 0x000fea000383ffff */
.L_x_7915:
[----:B------:R-:W-:Y:S01]  /*1edf0*/  BSSY B1, `(.L_x_8179) ;  /* 0x0000007000017945 */ /* 0x000fe20003800000 */
[----:B------:R-:W-:Y:S02]  /*1ee00*/  IMAD.MOV.U32 R12, RZ, RZ, RZ ;  /* 0x000000ffff0c7224 */ /* 0x000fe400078e00ff */
[----:B------:R-:W-:Y:S02]  /*1ee10*/  IMAD.MOV.U32 R11, RZ, RZ, 0x1c1f ;  /* 0x00001c1fff0b7424 */ /* 0x000fe400078e00ff */
[----:B------:R-:W-:-:S07]  /*1ee20*/  IMAD.MOV.U32 R15, RZ, RZ, -0x1 ;  /* 0xffffffffff0f7424 */ /* 0x000fce00078e00ff */
[----:B-1----:R-:W-:Y:S05]  /*1ee30*/  WARPSYNC.COLLECTIVE R15, `(.L_x_8180) ;  /* 0x000000000f087348 */ /* 0x002fea0003c00000 */
[----:B------:R0:W2:Y:S02]  /*1ee40*/  SHFL.IDX P6, R14, R13, R12, R11 ;  /* 0x0000000c0d0e7389 */ /* 0x0000a400000c000b */
[----:B012---:R-:W-:Y:S01]  /*1ee50*/  ENDCOLLECTIVE ;  /* 0x000000000000791b */ /* 0x007fe20003800000 */
.L_x_8180:
[----:B------:R-:W-:Y:S05]  /*1ee60*/  BSYNC B1 ;  /* 0x0000000000017941 */ /* 0x000fea0003800000 */
.L_x_8179:
        /* <DEDUP_REMOVED lines=8> */
.L_x_8181:
[----:B------:R-:W-:Y:S05]  /*1eef0*/  BRA `(.L_x_8182) ;  /* 0xfffffe5400fc7947 */ /* 0x000fea000383ffff */
.L_x_7919:
[----:B--2---:R2:W3:Y:S02]  /*1ef00*/  SYNCS.PHASECHK.TRANS64.TRYWAIT P3, [R61+URZ+0x28cb0], R68 ;  /* 0x028cb0443d0075a7 */ /* 0x0044e4000806017f */
[----:B---3--:R-:W-:Y:S05]  /*1ef10*/  @!P3 NANOSLEEP.SYNCS 0x989680 ;  /* 0x009896800000b95d */ /* 0x008fea0003900000 */
[----:B------:R-:W3:Y:S02]  /*1ef20*/  @!P3 SYNCS.PHASECHK.TRANS64 P3, [R61+URZ+0x28cb0], R68 ;  /* 0x028cb0443d00b5a7 */ /* 0x000ee4000806007f */
[----:B---3--:R-:W-:Y:S05]  /*1ef30*/  @!P3 BRA `(.L_x_7919) ;  /* 0xfffffffc00f0b947 */ /* 0x008fea000383ffff */
[----:B------:R-:W-:Y:S05]  /*1ef40*/  BRA `(.L_x_8183) ;  /* 0xfffffe5800887947 */ /* 0x000fea000383ffff */
.L_x_7932:
[----:B-1----:R1:W2:Y:S02]  /*1ef50*/  SYNCS.PHASECHK.TRANS64.TRYWAIT P1, [R12+URZ+0x28c50], R5 ;  /* 0x028c50050c0075a7 */ /* 0x0022a4000802017f */
[----:B--2---:R-:W-:Y:S05]  /*1ef60*/  @!P1 NANOSLEEP.SYNCS 0x989680 ;  /* 0x009896800000995d */ /* 0x004fea0003900000 */
[----:B------:R-:W2:Y:S02]  /*1ef70*/  @!P1 SYNCS.PHASECHK.TRANS64 P1, [R12+URZ+0x28c50], R5 ;  /* 0x028c50050c0095a7 */ /* 0x000ea4000802007f */
[----:B--2---:R-:W-:Y:S05]  /*1ef80*/  @!P1 BRA `(.L_x_7932) ;  /* 0xfffffffc00f09947 */ /* 0x004fea000383ffff */
[----:B------:R-:W-:Y:S05]  /*1ef90*/  BRA `(.L_x_8184) ;  /* 0xfffffe6c00407947 */ /* 0x000fea000383ffff */
.L_x_7940:
[----:B-1----:R1:W2:Y:S02]  /*1efa0*/  SYNCS.PHASECHK.TRANS64.TRYWAIT P1, [R21+URZ+0x28c50], R12 ;  /* 0x028c500c150075a7 */ /* 0x0022a4000802017f */
[----:B--2---:R-:W-:Y:S05]  /*1efb0*/  @!P1 NANOSLEEP.SYNCS 0x989680 ;  /* 0x009896800000995d */ /* 0x004fea0003900000 */
[----:B------:R-:W2:Y:S02]  /*1efc0*/  @!P1 SYNCS.PHASECHK.TRANS64 P1, [R21+URZ+0x28c50], R12 ;  /* 0x028c500c150095a7 */ /* 0x000ea4000802007f */
[----:B--2---:R-:W-:Y:S05]  /*1efd0*/  @!P1 BRA `(.L_x_7940) ;  /* 0xfffffffc00f09947 */ /* 0x004fea000383ffff */
[----:B------:R-:W-:Y:S05]  /*1efe0*/  BRA `(.L_x_7939) ;  /* 0xfffffe7800687947 */ /* 0x000fea000383ffff */
.L_x_7956:
        /* <DEDUP_REMOVED lines=8> */
.L_x_8186:
[----:B------:R-:W-:Y:S05]  /*1f070*/  BSYNC B1 ;  /* 0x0000000000017941 */ /* 0x000fea0003800000 */
.L_x_8185:
        /* <DEDUP_REMOVED lines=8> */
.L_x_8187:
[----:B------:R-:W-:Y:S02]  /*1f100*/  IMAD.MOV.U32 R13, RZ, RZ, R152 ;  /* 0x000000ffff0d7224 */ /* 0x000fe400078e0098 */
[----:B------:R-:W-:-:S07]  /*1f110*/  IMAD.MOV.U32 R3, RZ, RZ, R14 ;  /* 0x000000ffff037224 */ /* 0x000fce00078e000e */
[----:B------:R-:W-:Y:S05]  /*1f120*/  WARPSYNC.COLLECTIVE R15, `(.L_x_8188) ;  /* 0x000000000f087348 */ /* 0x000fea0003c00000 */
[----:B------:R0:W1:Y:S02]  /*1f130*/  SHFL.IDX P6, R14, R13, R12, R11 ;  /* 0x0000000c0d0e7389 */ /* 0x00006400000c000b */
[----:B01----:R-:W-:Y:S01]  /*1f140*/  ENDCOLLECTIVE ;  /* 0x000000000000791b */ /* 0x003fe20003800000 */
.L_x_8188:
[----:B------:R-:W-:Y:S02]  /*1f150*/  IMAD.MOV.U32 R13, RZ, RZ, R30 ;  /* 0x000000ffff0d7224 */ /* 0x000fe400078e001e */
[----:B------:R-:W-:-:S07]  /*1f160*/  IMAD.MOV.U32 R7, RZ, RZ, R14 ;  /* 0x000000ffff077224 */ /* 0x000fce00078e000e */
[----:B------:R-:W-:Y:S05]  /*1f170*/  WARPSYNC.COLLECTIVE R15, `(.L_x_8189) ;  /* 0x000000000f087348 */ /* 0x000fea0003c00000 */
[----:B------:R0:W1:Y:S02]  /*1f180*/  SHFL.IDX P6, R14, R13, R12, R11 ;  /* 0x0000000c0d0e7389 */ /* 0x00006400000c000b */
[----:B01----:R-:W-:Y:S01]  /*1f190*/  ENDCOLLECTIVE ;  /* 0x000000000000791b */ /* 0x003fe20003800000 */
.L_x_8189:
[----:B------:R-:W-:Y:S01]  /*1f1a0*/  IMAD.MOV.U32 R8, RZ, RZ, R14 ;  /* 0x000000ffff087224 */ /* 0x000fe200078e000e */
[----:B------:R-:W-:Y:S06]  /*1f1b0*/  BRA `(.L_x_8190) ;  /* 0xfffffe9000b87947 */ /* 0x000fec000383ffff */
.L_x_7959:
        /* <DEDUP_REMOVED lines=8> */
.L_x_8192:
[----:B------:R-:W-:Y:S05]  /*1f240*/  BSYNC B1 ;  /* 0x0000000000017941 */ /* 0x000fea0003800000 */
.L_x_8191:
        /* <DEDUP_REMOVED lines=8> */
.L_x_8193:
[----:B------:R-:W-:Y:S02]  /*1f2d0*/  IMAD.MOV.U32 R13, RZ, RZ, R152 ;  /* 0x000000ffff0d7224 */ /* 0x000fe400078e0098 */
[----:B------:R-:W-:-:S07]  /*1f2e0*/  IMAD.MOV.U32 R3, RZ, RZ, R14 ;  /* 0x000000ffff037224 */ /* 0x000fce00078e000e */
[----:B------:R-:W-:Y:S05]  /*1f2f0*/  WARPSYNC.COLLECTIVE R15, `(.L_x_8194) ;  /* 0x000000000f087348 */ /* 0x000fea0003c00000 */
[----:B------:R0:W1:Y:S02]  /*1f300*/  SHFL.IDX P6, R14, R13, R12, R11 ;  /* 0x0000000c0d0e7389 */ /* 0x00006400000c000b */
[----:B01----:R-:W-:Y:S01]  /*1f310*/  ENDCOLLECTIVE ;  /* 0x000000000000791b */ /* 0x003fe20003800000 */
.L_x_8194:
[----:B------:R-:W-:Y:S02]  /*1f320*/  IMAD.MOV.U32 R13, RZ, RZ, R30 ;  /* 0x000000ffff0d7224 */ /* 0x000fe400078e001e */
[----:B------:R-:W-:-:S07]  /*1f330*/  IMAD.MOV.U32 R7, RZ, RZ, R14 ;  /* 0x000000ffff077224 */ /* 0x000fce00078e000e */
[----:B------:R-:W-:Y:S05]  /*1f340*/  WARPSYNC.COLLECTIVE R15, `(.L_x_8195) ;  /* 0x000000000f087348 */ /* 0x000fea0003c00000 */
[----:B------:R0:W1:Y:S02]  /*1f350*/  SHFL.IDX P6, R14, R13, R12, R11 ;  /* 0x0000000c0d0e7389 */ /* 0x00006400000c000b */
[----:B01----:R-:W-:Y:S01]  /*1f360*/  ENDCOLLECTIVE ;  /* 0x000000000000791b */ /* 0x003fe20003800000 */
.L_x_8195:
[----:B------:R-:W-:Y:S01]  /*1f370*/  IMAD.MOV.U32 R30, RZ, RZ, R14 ;  /* 0x000000ffff1e7224 */ /* 0x000fe200078e000e */
[----:B------:R-:W-:Y:S06]  /*1f380*/  BRA `(.L_x_8196) ;  /* 0xfffffe9400187947 */ /* 0x000fec000383ffff */
.L_x_7963:
[----:B0-----:R0:W1:Y:S02]  /*1f390*/  SYNCS.PHASECHK.TRANS64.TRYWAIT P0, [R2+URZ+0x28c00], R35 ;  /* 0x028c0023020075a7 */ /* 0x001064000800017f */
[----:B-1----:R-:W-:Y:S05]  /*1f3a0*/  @!P0 NANOSLEEP.SYNCS 0x989680 ;  /* 0x009896800000895d */ /* 0x002fea0003900000 */
[----:B------:R-:W1:Y:S02]  /*1f3b0*/  @!P0 SYNCS.PHASECHK.TRANS64 P0, [R2+URZ+0x28c00], R35 ;  /* 0x028c0023020085a7 */ /* 0x000e64000800007f */
[----:B-1----:R-:W-:Y:S05]  /*1f3c0*/  @!P0 BRA `(.L_x_7963) ;  /* 0xfffffffc00f08947 */ /* 0x002fea000383ffff */
[----:B------:R-:W-:Y:S05]  /*1f3d0*/  BRA `(.L_x_8197) ;  /* 0xfffffe98000c7947 */ /* 0x000fea000383ffff */
.L_x_7971:
        /* <DEDUP_REMOVED lines=9> */
.L_x_8199:
[----:B------:R-:W-:Y:S05]  /*1f470*/  BSYNC B1 ;  /* 0x0000000000017941 */ /* 0x000fea0003800000 */
.L_x_8198:
        /* <DEDUP_REMOVED lines=10> */
.L_x_8200:
        /* <DEDUP_REMOVED lines=8> */
.L_x_8201:
[----:B------:R-:W-:-:S05]  /*1f5a0*/  @!P1 IADD3 R8, P2, R4, R7, RZ ;  /* 0x0000000704089210 */ /* 0x000fca0007f5e0ff */
[----:B------:R-:W-:Y:S02]  /*1f5b0*/  @!P1 IMAD.X R9, R3, 0x1, R6, P2 ;  /* 0x0000000103099824 */ /* 0x000fe400010e0606 */
[----:B------:R-:W-:Y:S02]  /*1f5c0*/  IMAD.MOV.U32 R13, RZ, RZ, R34 ;  /* 0x000000ffff0d7224 */ /* 0x000fe400078e0022 */
[----:B------:R-:W-:-:S07]  /*1f5d0*/  IMAD.MOV.U32 R5, RZ, RZ, R14 ;  /* 0x000000ffff057224 */ /* 0x000fce00078e000e */
[----:B------:R-:W-:Y:S05]  /*1f5e0*/  WARPSYNC.COLLECTIVE R15, `(.L_x_8202) ;  /* 0x000000000f087348 */ /* 0x000fea0003c00000 */
[----:B------:R0:W1:Y:S02]  /*1f5f0*/  SHFL.IDX P6, R14, R13, R12, R11 ;  /* 0x0000000c0d0e7389 */ /* 0x00006400000c000b */
[----:B01----:R-:W-:Y:S01]  /*1f600*/  ENDCOLLECTIVE ;  /* 0x000000000000791b */ /* 0x003fe20003800000 */
.L_x_8202:
        /* <DEDUP_REMOVED lines=21> */
.L_x_8203:
        /* <DEDUP_REMOVED lines=16> */
[----:B------:R-:W-:-:S07]  /*1f860*/  CS2R R4, SRZ ;  /* 0x0000000000047805 */ /* 0x000fce000001ff00 */
[----:B------:R-:W-:Y:S05]  /*1f870*/  WARPSYNC.COLLECTIVE R15, `(.L_x_8204) ;  /* 0x000000000f087348 */ /* 0x000fea0003c00000 */
[----:B------:R0:W1:Y:S02]  /*1f880*/  SHFL.IDX P6, R14, R13, R12, R11 ;  /* 0x0000000c0d0e7389 */ /* 0x00006400000c000b */
[----:B01----:R-:W-:Y:S01]  /*1f890*/  ENDCOLLECTIVE ;  /* 0x000000000000791b */ /* 0x003fe20003800000 */
.L_x_8204:
[----:B------:R-:W-:Y:S01]  /*1f8a0*/  PRMT R44, R6, 0x5410, R7 ;  /* 0x00005410062c7816 */ /* 0x000fe20000000007 */
[----:B------:R-:W-:Y:S02]  /*1f8b0*/  IMAD.MOV.U32 R13, RZ, RZ, R25 ;  /* 0x000000ffff0d7224 */ /* 0x000fe400078e0019 */
[----:B------:R-:W-:-:S07]  /*1f8c0*/  IMAD.MOV.U32 R24, RZ, RZ, R14 ;  /* 0x000000ffff187224 */ /* 0x000fce00078e000e */
[----:B------:R-:W-:Y:S05]  /*1f8d0*/  WARPSYNC.COLLECTIVE R15, `(.L_x_8205) ;  /* 0x000000000f087348 */ /* 0x000fea0003c00000 */
[----:B------:R0:W1:Y:S02]  /*1f8e0*/  SHFL.IDX P6, R14, R13, R12, R11 ;  /* 0x0000000c0d0e7389 */ /* 0x00006400000c000b */
[----:B01----:R-:W-:Y:S01]  /*1f8f0*/  ENDCOLLECTIVE ;  /* 0x000000000000791b */ /* 0x003fe20003800000 */
.L_x_8205:
[----:B------:R-:W-:Y:S02]  /*1f900*/  IMAD.MOV.U32 R13, RZ, RZ, R34 ;  /* 0x000000ffff0d7224 */ /* 0x000fe400078e0022 */
[----:B------:R-:W-:-:S07]  /*1f910*/  IMAD.MOV.U32 R25, RZ, RZ, R14 ;  /* 0x000000ffff197224 */ /* 0x000fce00078e000e */
[----:B------:R-:W-:Y:S05]  /*1f920*/  WARPSYNC.COLLECTIVE R15, `(.L_x_8206) ;  /* 0x000000000f087348 */ /* 0x000fea0003c00000 */
[----:B------:R0:W1:Y:S02]  /*1f930*/  SHFL.IDX P6, R14, R13, R12, R11 ;  /* 0x0000000c0d0e7389 */ /* 0x00006400000c000b */
[----:B01----:R-:W-:Y:S01]  /*1f940*/  ENDCOLLECTIVE ;  /* 0x000000000000791b */ /* 0x003fe20003800000 */
.L_x_8206:
[----:B------:R-:W-:Y:S05]  /*1f950*/  BRA `(.L_x_8207) ;  /* 0xfffffea400307947 */ /* 0x000fea000383ffff */
.L_x_7975:
[----:B0-----:R0:W1:Y:S02]  /*1f960*/  SYNCS.PHASECHK.TRANS64.TRYWAIT P1, [R2+URZ+0x28c00], R13 ;  /* 0x028c000d020075a7 */ /* 0x001064000802017f */
[----:B-1----:R-:W-:Y:S05]  /*1f970*/  @!P1 NANOSLEEP.SYNCS 0x989680 ;  /* 0x009896800000995d */ /* 0x002fea0003900000 */
[----:B------:R-:W1:Y:S02]  /*1f980*/  @!P1 SYNCS.PHASECHK.TRANS64 P1, [R2+URZ+0x28c00], R13 ;  /* 0x028c000d020095a7 */ /* 0x000e64000802007f */
[----:B-1----:R-:W-:Y:S05]  /*1f990*/  @!P1 BRA `(.L_x_7975) ;  /* 0xfffffffc00f09947 */ /* 0x002fea000383ffff */
[----:B------:R-:W-:Y:S05]  /*1f9a0*/  BRA `(.L_x_8208) ;  /* 0xfffffea400d07947 */ /* 0x000fea000383ffff */
.L_x_7981:
[----:B-1----:R1:W3:Y:S02]  /*1f9b0*/  SYNCS.PHASECHK.TRANS64.TRYWAIT P1, [R20+URZ+0x28c30], R21 ;  /* 0x028c3015140075a7 */ /* 0x0022e4000802017f */
[----:B---3--:R-:W-:Y:S05]  /*1f9c0*/  @!P1 NANOSLEEP.SYNCS 0x989680 ;  /* 0x009896800000995d */ /* 0x008fea0003900000 */
[----:B------:R-:W3:Y:S02]  /*1f9d0*/  @!P1 SYNCS.PHASECHK.TRANS64 P1, [R20+URZ+0x28c30], R21 ;  /* 0x028c3015140095a7 */ /* 0x000ee4000802007f */
[----:B---3--:R-:W-:Y:S05]  /*1f9e0*/  @!P1 BRA `(.L_x_7981) ;  /* 0xfffffffc00f09947 */ /* 0x008fea000383ffff */
[----:B------:R-:W-:Y:S05]  /*1f9f0*/  BRA `(.L_x_7980) ;  /* 0xfffffeb400887947 */ /* 0x000fea000383ffff */
.L_x_7987:
[----:B--2---:R2:W3:Y:S02]  /*1fa00*/  SYNCS.PHASECHK.TRANS64.TRYWAIT P1, [R20+URZ+0x28c50], R21 ;  /* 0x028c5015140075a7 */ /* 0x0044e4000802017f */
[----:B---3--:R-:W-:Y:S05]  /*1fa10*/  @!P1 NANOSLEEP.SYNCS 0x989680 ;  /* 0x009896800000995d */ /* 0x008fea0003900000 */
[----:B------:R-:W3:Y:S02]  /*1fa20*/  @!P1 SYNCS.PHASECHK.TRANS64 P1, [R20+URZ+0x28c50], R21 ;  /* 0x028c5015140095a7 */ /* 0x000ee4000802007f */
[----:B---3--:R-:W-:Y:S05]  /*1fa30*/  @!P1 BRA `(.L_x_7987) ;  /* 0xfffffffc00f09947 */ /* 0x008fea000383ffff */
[----:B------:R-:W-:Y:S05]  /*1fa40*/  BRA `(.L_x_7986) ;  /* 0xfffffecc00487947 */ /* 0x000fea000383ffff */
.L_x_7996:
[----:B-1----:R1:W2:Y:S02]  /*1fa50*/  SYNCS.PHASECHK.TRANS64.TRYWAIT P1, [R209+URZ+0x28c30], R213 ;  /* 0x028c30d5d10075a7 */ /* 0x0022a4000802017f */
[----:B--2---:R-:W-:Y:S05]  /*1fa60*/  @!P1 NANOSLEEP.SYNCS 0x989680 ;  /* 0x009896800000995d */ /* 0x004fea0003900000 */
[----:B------:R-:W2:Y:S02]  /*1fa70*/  @!P1 SYNCS.PHASECHK.TRANS64 P1, [R209+URZ+0x28c30], R213 ;  /* 0x028c30d5d10095a7 */ /* 0x000ea4000802007f */
[----:B--2---:R-:W-:Y:S05]  /*1fa80*/  @!P1 BRA `(.L_x_7996) ;  /* 0xfffffffc00f09947 */ /* 0x004fea000383ffff */
[----:B------:R-:W-:Y:S05]  /*1fa90*/  BRA `(.L_x_7995) ;  /* 0xfffffed0007c7947 */ /* 0x000fea000383ffff */
.L_x_8002:
[----:B--2---:R2:W3:Y:S02]  /*1faa0*/  SYNCS.PHASECHK.TRANS64.TRYWAIT P1, [R209+URZ+0x28c50], R213 ;  /* 0x028c50d5d10075a7 */ /* 0x0044e4000802017f */
[----:B---3--:R-:W-:Y:S05]  /*1fab0*/  @!P1 NANOSLEEP.SYNCS 0x989680 ;  /* 0x009896800000995d */ /* 0x008fea0003900000 */
[----:B------:R-:W3:Y:S02]  /*1fac0*/  @!P1 SYNCS.PHASECHK.TRANS64 P1, [R209+URZ+0x28c50], R213 ;  /* 0x028c50d5d10095a7 */ /* 0x000ee4000802007f */
[----:B---3--:R-:W-:Y:S05]  /*1fad0*/  @!P1 BRA `(.L_x_8002) ;  /* 0xfffffffc00f09947 */ /* 0x008fea000383ffff */
[----:B------:R-:W-:Y:S05]  /*1fae0*/  BRA `(.L_x_8001) ;  /* 0xfffffef0002c7947 */ /* 0x000fea000383ffff */
.L_x_8011:
[----:B-1----:R1:W2:Y:S02]  /*1faf0*/  SYNCS.PHASECHK.TRANS64.TRYWAIT P1, [R198+URZ+0x28c30], R20 ;  /* 0x028c3014c60075a7 */ /* 0x0022a4000802017f */
[----:B--2---:R-:W-:Y:S05]  /*1fb00*/  @!P1 NANOSLEEP.SYNCS 0x989680 ;  /* 0x009896800000995d */ /* 0x004fea0003900000 */
[----:B------:R-:W2:Y:S02]  /*1fb10*/  @!P1 SYNCS.PHASECHK.TRANS64 P1, [R198+URZ+0x28c30], R20 ;  /* 0x028c3014c60095a7 */ /* 0x000ea4000802007f */
[----:B--2---:R-:W-:Y:S05]  /*1fb20*/  @!P1 BRA `(.L_x_8011) ;  /* 0xfffffffc00f09947 */ /* 0x004fea000383ffff */
[----:B------:R-:W-:Y:S05]  /*1fb30*/  BRA `(.L_x_8010) ;  /* 0xfffffef4004c7947 */ /* 0x000fea000383ffff */
.L_x_8017:
[----:B---3--:R3:W4:Y:S02]  /*1fb40*/  SYNCS.PHASECHK.TRANS64.TRYWAIT P1, [R198+URZ+0x28c50], R20 ;  /* 0x028c5014c60075a7 */ /* 0x008724000802017f */
[----:B----4-:R-:W-:Y:S05]  /*1fb50*/  @!P1 NANOSLEEP.SYNCS 0x989680 ;  /* 0x009896800000995d */ /* 0x010fea0003900000 */
[----:B------:R-:W4:Y:S02]  /*1fb60*/  @!P1 SYNCS.PHASECHK.TRANS64 P1, [R198+URZ+0x28c50], R20 ;  /* 0x028c5014c60095a7 */ /* 0x000f24000802007f */
[----:B----4-:R-:W-:Y:S05]  /*1fb70*/  @!P1 BRA `(.L_x_8017) ;  /* 0xfffffffc00f09947 */ /* 0x010fea000383ffff */
[----:B------:R-:W-:Y:S05]  /*1fb80*/  BRA `(.L_x_8016) ;  /* 0xffffff0c00a87947 */ /* 0x000fea000383ffff */
.L_x_8053:
        /* <DEDUP_REMOVED lines=8> */
[----:B------:R-:W-:Y:S05]  /*1fc10*/  WARPSYNC.COLLECTIVE R15, `(.L_x_8210) ;  /* 0x000000000f087348 */ /* 0x000fea0003c00000 */
[----:B------:R0:W1:Y:S02]  /*1fc20*/  SHFL.IDX P6, R14, R13, R12, R11 ;  /* 0x0000000c0d0e7389 */ /* 0x00006400000c000b */
[----:B01----:R-:W-:Y:S01]  /*1fc30*/  ENDCOLLECTIVE ;  /* 0x000000000000791b */ /* 0x003fe20003800000 */
.L_x_8210:
[----:B------:R-:W-:Y:S05]  /*1fc40*/  BSYNC B1 ;  /* 0x0000000000017941 */ /* 0x000fea0003800000 */
.L_x_8209:
[----:B------:R-:W-:Y:S05]  /*1fc50*/  BRA `(.L_x_8211) ;  /* 0xffffff8400c87947 */ /* 0x000fea000383ffff */
.L_x_8055:
[----:B------:R-:W-:Y:S01]  /*1fc60*/  BSSY B1, `(.L_x_8212) ;  /* 0x0000006000017945 */ /* 0x000fe20003800000 */
[----:B------:R-:W-:-:S07]  /*1fc70*/  IMAD.MOV.U32 R15, RZ, RZ, -0x1 ;  /* 0xffffffffff0f7424 */ /* 0x000fce00078e00ff */
[----:B0-----:R-:W-:Y:S05]  /*1fc80*/  WARPSYNC.COLLECTIVE R15, `(.L_x_8213) ;  /* 0x000000000f0c7348 */ /* 0x001fea0003c00000 */
[----:B------:R-:W-:Y:S02]  /*1fc90*/  ELECT P6, UR62, PT ;  /* 0x00000000003e782f */ /* 0x000fe400038c0000 */
[----:B------:R-:W-:Y:S01]  /*1fca0*/  MOV R14, UR62 ;  /* 0x0000003e000e7c02 */ /* 0x000fe20008000f00 */
[----:B0-----:R-:W-:Y:S10]  /*1fcb0*/  ENDCOLLECTIVE ;  /* 0x000000000000791b */ /* 0x001ff40003800000 */
.L_x_8213:
[----:B------:R-:W-:Y:S05]  /*1fcc0*/  BSYNC B1 ;  /* 0x0000000000017941 */ /* 0x000fea0003800000 */
.L_x_8212:
[----:B------:R-:W-:Y:S05]  /*1fcd0*/  BRA `(.L_x_8054) ;  /* 0xffffff8400c07947 */ /* 0x000fea000383ffff */
.L_x_8057:
[----:B0-----:R0:W1:Y:S02]  /*1fce0*/  SYNCS.PHASECHK.TRANS64.TRYWAIT P0, [R17+URZ+0x28c20], R3 ;  /* 0x028c2003110075a7 */ /* 0x001064000800017f */
[----:B-1----:R-:W-:Y:S05]  /*1fcf0*/  @!P0 NANOSLEEP.SYNCS 0x989680 ;  /* 0x009896800000895d */ /* 0x002fea0003900000 */
[----:B------:R-:W1:Y:S02]  /*1fd00*/  @!P0 SYNCS.PHASECHK.TRANS64 P0, [R17+URZ+0x28c20], R3 ;  /* 0x028c2003110085a7 */ /* 0x000e64000800007f */
[----:B-1----:R-:W-:Y:S05]  /*1fd10*/  @!P0 BRA `(.L_x_8057) ;  /* 0xfffffffc00f08947 */ /* 0x002fea000383ffff */
[----:B------:R-:W-:Y:S05]  /*1fd20*/  BRA `(.L_x_8214) ;  /* 0xffffff8400d07947 */ /* 0x000fea000383ffff */
.L_x_8061:
[----:B0-----:R0:W1:Y:S02]  /*1fd30*/  SYNCS.PHASECHK.TRANS64.TRYWAIT P0, [R3+URZ+0x28ca0], R9 ;  /* 0x028ca009030075a7 */ /* 0x001064000800017f */
[----:B-1----:R-:W-:Y:S05]  /*1fd40*/  @!P0 NANOSLEEP.SYNCS 0x989680 ;  /* 0x009896800000895d */ /* 0x002fea0003900000 */
[----:B------:R-:W1:Y:S02]  /*1fd50*/  @!P0 SYNCS.PHASECHK.TRANS64 P0, [R3+URZ+0x28ca0], R9 ;  /* 0x028ca009030085a7 */ /* 0x000e64000800007f */
[----:B-1----:R-:W-:Y:S05]  /*1fd60*/  @!P0 BRA `(.L_x_8061) ;  /* 0xfffffffc00f08947 */ /* 0x002fea000383ffff */
[----:B------:R-:W-:Y:S05]  /*1fd70*/  BRA `(.L_x_8215) ;  /* 0xffffff8400e87947 */ /* 0x000fea000383ffff */
.L_x_8066:
[----:B-1----:R1:W2:Y:S02]  /*1fd80*/  SYNCS.PHASECHK.TRANS64.TRYWAIT P0, [R3+URZ+0x28cc0], R9 ;  /* 0x028cc009030075a7 */ /* 0x0022a4000800017f */
[----:B--2---:R-:W-:Y:S05]  /*1fd90*/  @!P0 NANOSLEEP.SYNCS 0x989680 ;  /* 0x009896800000895d */ /* 0x004fea0003900000 */
[----:B------:R-:W2:Y:S02]  /*1fda0*/  @!P0 SYNCS.PHASECHK.TRANS64 P0, [R3+URZ+0x28cc0], R9 ;  /* 0x028cc009030085a7 */ /* 0x000ea4000800007f */
[----:B--2---:R-:W-:Y:S05]  /*1fdb0*/  @!P0 BRA `(.L_x_8066) ;  /* 0xfffffffc00f08947 */ /* 0x004fea000383ffff */
[----:B------:R-:W-:Y:S05]  /*1fdc0*/  BRA `(.L_x_8216) ;  /* 0xffffff8800647947 */ /* 0x000fea000383ffff */
.L_x_8080:
[----:B0-----:R0:W1:Y:S02]  /*1fdd0*/  SYNCS.PHASECHK.TRANS64.TRYWAIT P1, [R9+URZ+0x28ca0], R2 ;  /* 0x028ca002090075a7 */ /* 0x001064000802017f */
[----:B-1----:R-:W-:Y:S05]  /*1fde0*/  @!P1 NANOSLEEP.SYNCS 0x989680 ;  /* 0x009896800000995d */ /* 0x002fea0003900000 */
[----:B------:R-:W1:Y:S02]  /*1fdf0*/  @!P1 SYNCS.PHASECHK.TRANS64 P1, [R9+URZ+0x28ca0], R2 ;  /* 0x028ca002090095a7 */ /* 0x000e64000802007f */
[----:B-1----:R-:W-:Y:S05]  /*1fe00*/  @!P1 BRA `(.L_x_8080) ;  /* 0xfffffffc00f09947 */ /* 0x002fea000383ffff */
[----:B------:R-:W-:Y:S05]  /*1fe10*/  BRA `(.L_x_8217) ;  /* 0xffffff9000c87947 */ /* 0x000fea000383ffff */
.L_x_8085:
[----:B-1----:R1:W2:Y:S02]  /*1fe20*/  SYNCS.PHASECHK.TRANS64.TRYWAIT P1, [R9+URZ+0x28cc0], R2 ;  /* 0x028cc002090075a7 */ /* 0x0022a4000802017f */
[----:B--2---:R-:W-:Y:S05]  /*1fe30*/  @!P1 NANOSLEEP.SYNCS 0x989680 ;  /* 0x009896800000995d */ /* 0x004fea0003900000 */
[----:B------:R-:W2:Y:S02]  /*1fe40*/  @!P1 SYNCS.PHASECHK.TRANS64 P1, [R9+URZ+0x28cc0], R2 ;  /* 0x028cc002090095a7 */ /* 0x000ea4000802007f */
[----:B--2---:R-:W-:Y:S05]  /*1fe50*/  @!P1 BRA `(.L_x_8085) ;  /* 0xfffffffc00f09947 */ /* 0x004fea000383ffff */
[----:B------:R-:W-:Y:S05]  /*1fe60*/  BRA `(.L_x_8218) ;  /* 0xffffff9400407947 */ /* 0x000fea000383ffff */
.L_x_8107:
        /* <DEDUP_REMOVED lines=11> */
.L_x_8220:
[----:B------:R-:W-:Y:S05]  /*1ff20*/  BSYNC B0 ;  /* 0x0000000000007941 */ /* 0x000fea0003800000 */
.L_x_8219:
[----:B------:R-:W-:Y:S05]  /*1ff30*/  BRA `(.L_x_8221) ;  /* 0xffffffac00047947 */ /* 0x000fea000383ffff */
.L_x_8110:
[----:B0-----:R0:W1:Y:S02]  /*1ff40*/  SYNCS.PHASECHK.TRANS64.TRYWAIT P0, [R30+URZ+0x28c40], R0 ;  /* 0x028c40001e0075a7 */ /* 0x001064000800017f */
[----:B-1----:R-:W-:Y:S05]  /*1ff50*/  @!P0 NANOSLEEP.SYNCS 0x989680 ;  /* 0x009896800000895d */ /* 0x002fea0003900000 */
[----:B------:R-:W1:Y:S02]  /*1ff60*/  @!P0 SYNCS.PHASECHK.TRANS64 P0, [R30+URZ+0x28c40], R0 ;  /* 0x028c40001e0085a7 */ /* 0x000e64000800007f */
[----:B-1----:R-:W-:Y:S05]  /*1ff70*/  @!P0 BRA `(.L_x_8110) ;  /* 0xfffffffc00f08947 */ /* 0x002fea000383ffff */
[----:B------:R-:W-:Y:S05]  /*1ff80*/  BRA `(.L_x_8222) ;  /* 0xffffffac003c7947 */ /* 0x000fea000383ffff */
.L_x_8111:
        /* <DEDUP_REMOVED lines=8> */
.L_x_8224:
[----:B------:R-:W-:Y:S05]  /*20010*/  BSYNC B0 ;  /* 0x0000000000007941 */ /* 0x000fea0003800000 */
.L_x_8223:
        /* <DEDUP_REMOVED lines=9> */
.L_x_8225:
[----:B------:R-:W-:Y:S02]  /*200b0*/  IMAD.MOV.U32 R13, RZ, RZ, R4 ;  /* 0x000000ffff0d7224 */ /* 0x000fe400078e0004 */
[----:B------:R-:W-:Y:S02]  /*200c0*/  IMAD.MOV.U32 R12, RZ, RZ, 0x1 ;  /* 0x00000001ff0c7424 */ /* 0x000fe400078e00ff */
[----:B------:R-:W-:-:S07]  /*200d0*/  IMAD.MOV.U32 R3, RZ, RZ, R14 ;  /* 0x000000ffff037224 */ /* 0x000fce00078e000e */
[----:B------:R-:W-:Y:S05]  /*200e0*/  WARPSYNC.COLLECTIVE R15, `(.L_x_8226) ;  /* 0x000000000f087348 */ /* 0x000fea0003c00000 */
[----:B------:R0:W1:Y:S02]  /*200f0*/  SHFL.IDX P6, R14, R13, R12, R11 ;  /* 0x0000000c0d0e7389 */ /* 0x00006400000c000b */
[----:B01----:R-:W-:Y:S01]  /*20100*/  ENDCOLLECTIVE ;  /* 0x000000000000791b */ /* 0x003fe20003800000 */
.L_x_8226:
        /* <DEDUP_REMOVED lines=15> */
.L_x_8227:
[----:B------:R-:W-:Y:S02]  /*20200*/  @P0 IMAD R6, R5, 0x2, R17 ;  /* 0x0000000205060824 */ /* 0x000fe400078e0211 */
[----:B------:R-:W-:Y:S02]  /*20210*/  IMAD.MOV.U32 R13, RZ, RZ, R4 ;  /* 0x000000ffff0d7224 */ /* 0x000fe400078e0004 */
[----:B------:R-:W-:Y:S02]  /*20220*/  IMAD.MOV.U32 R12, RZ, RZ, 0x2 ;  /* 0x00000002ff0c7424 */ /* 0x000fe400078e00ff */
[----:B------:R-:W-:-:S07]  /*20230*/  IMAD.MOV.U32 R3, RZ, RZ, R14 ;  /* 0x000000ffff037224 */ /* 0x000fce00078e000e */
[----:B------:R-:W-:Y:S05]  /*20240*/  WARPSYNC.COLLECTIVE R15, `(.L_x_8228) ;  /* 0x000000000f087348 */ /* 0x000fea0003c00000 */
[----:B------:R0:W1:Y:S02]  /*20250*/  SHFL.IDX P6, R14, R13, R12, R11 ;  /* 0x0000000c0d0e7389 */ /* 0x00006400000c000b */
[----:B01----:R-:W-:Y:S01]  /*20260*/  ENDCOLLECTIVE ;  /* 0x000000000000791b */ /* 0x003fe20003800000 */
.L_x_8228:
        /* <DEDUP_REMOVED lines=15> */
.L_x_8229:
[----:B------:R-:W-:Y:S02]  /*20360*/  @P0 IMAD R6, R5, 0x2, R17 ;  /* 0x0000000205060824 */ /* 0x000fe400078e0211 */
[----:B------:R-:W-:Y:S02]  /*20370*/  IMAD.MOV.U32 R13, RZ, RZ, R4 ;  /* 0x000000ffff0d7224 */ /* 0x000fe400078e0004 */
[----:B------:R-:W-:Y:S02]  /*20380*/  IMAD.MOV.U32 R12, RZ, RZ, 0x3 ;  /* 0x00000003ff0c7424 */ /* 0x000fe400078e00ff */
[----:B------:R-:W-:-:S07]  /*20390*/  IMAD.MOV.U32 R3, RZ, RZ, R14 ;  /* 0x000000ffff037224 */ /* 0x000fce00078e000e */
[----:B------:R-:W-:Y:S05]  /*203a0*/  WARPSYNC.COLLECTIVE R15, `(.L_x_8230) ;  /* 0x000000000f087348 */ /* 0x000fea0003c00000 */
[----:B------:R0:W1:Y:S02]  /*203b0*/  SHFL.IDX P6, R14, R13, R12, R11 ;  /* 0x0000000c0d0e7389 */ /* 0x00006400000c000b */
[----:B01----:R-:W-:Y:S01]  /*203c0*/  ENDCOLLECTIVE ;  /* 0x000000000000791b */ /* 0x003fe20003800000 */
.L_x_8230:
        /* <DEDUP_REMOVED lines=10> */
.L_x_8231:
[----:B------:R-:W-:Y:S01]  /*20470*/  @!PT LDS RZ, [RZ] ;  /* 0x00000000fffff984 */ /* 0x000fe20000000800 */
[----:B------:R-:W-:Y:S01]  /*20480*/  @!PT LDS RZ, [RZ] ;  /* 0x00000000fffff984 */ /* 0x000fe20000000800 */
[----:B------:R-:W-:Y:S01]  /*20490*/  @!PT LDS RZ, [RZ] ;  /* 0x00000000fffff984 */ /* 0x000fe20000000800 */
[----:B------:R0:W-:Y:S01]  /*204a0*/  @P0 LDGSTS.E.BYPASS.LTC128B.128 [R6+0x23400], desc[UR42][R2.64], !P2 ;  /* 0x2340000002060fae */ /* 0x0001e2000d101d6a */
[----:B------:R-:W-:Y:S01]  /*204b0*/  IMAD.MOV.U32 R0, RZ, RZ, R14 ;  /* 0x000000ffff007224 */ /* 0x000fe200078e000e */
[----:B------:R-:W-:Y:S06]  /*204c0*/  BRA `(.L_x_8232) ;  /* 0xffffffa800e07947 */ /* 0x000fec000383ffff */
.L_x_8116:
        /* <DEDUP_REMOVED lines=9> */
.L_x_8233:
[C---:B------:R-:W-:Y:S01]  /*20560*/  VIADD R6, R25.reuse, 0x10 ;  /* 0x0000001019067836 */ /* 0x040fe20000000000 */
[----:B------:R-:W-:Y:S01]  /*20570*/  ISETP.GE.AND P0, PT, R25, R5, PT ;  /* 0x000000051900720c */ /* 0x000fe20003f06270 */
[----:B------:R-:W-:Y:S02]  /*20580*/  IMAD.MOV.U32 R13, RZ, RZ, R0 ;  /* 0x000000ffff0d7224 */ /* 0x000fe400078e0000 */
[----:B------:R-:W-:-:S10]  /*20590*/  IMAD.MOV.U32 R2, RZ, RZ, R14 ;  /* 0x000000ffff027224 */ /* 0x000fd400078e000e */
[----:B------:R-:W-:Y:S05]  /*205a0*/  WARPSYNC.COLLECTIVE R15, `(.L_x_8234) ;  /* 0x000000000f087348 */ /* 0x000fea0003c00000 */
[----:B------:R0:W1:Y:S02]  /*205b0*/  SHFL.IDX P6, R14, R13, R12, R11 ;  /* 0x0000000c0d0e7389 */ /* 0x00006400000c000b */
[----:B01----:R-:W-:Y:S01]  /*205c0*/  ENDCOLLECTIVE ;  /* 0x000000000000791b */ /* 0x003fe20003800000 */
.L_x_8234:
[----:B------:R-:W-:Y:S02]  /*205d0*/  IMAD.MOV.U32 R13, RZ, RZ, R4 ;  /* 0x000000ffff0d7224 */ /* 0x000fe400078e0004 */
[----:B------:R-:W-:Y:S02]  /*205e0*/  IMAD.MOV.U32 R12, RZ, RZ, 0x1 ;  /* 0x00000001ff0c7424 */ /* 0x000fe400078e00ff */
[----:B------:R-:W-:-:S07]  /*205f0*/  IMAD.MOV.U32 R3, RZ, RZ, R14 ;  /* 0x000000ffff037224 */ /* 0x000fce00078e000e */
[----:B------:R-:W-:Y:S05]  /*20600*/  WARPSYNC.COLLECTIVE R15, `(.L_x_8235) ;  /* 0x000000000f087348 */ /* 0x000fea0003c00000 */
[----:B------:R0:W1:Y:S02]  /*20610*/  SHFL.IDX P6, R14, R13, R12, R11 ;  /* 0x0000000c0d0e7389 */ /* 0x00006400000c000b */
[----:B01----:R-:W-:Y:S01]  /*20620*/  ENDCOLLECTIVE ;  /* 0x000000000000791b */ /* 0x003fe20003800000 */
.L_x_8235:
        /* <DEDUP_REMOVED lines=15> */
.L_x_8236:
[----:B------:R-:W-:Y:S02]  /*20720*/  IMAD.MOV.U32 R13, RZ, RZ, R4 ;  /* 0x000000ffff0d7224 */ /* 0x000fe400078e0004 */
[----:B------:R-:W-:Y:S02]  /*20730*/  IMAD.MOV.U32 R12, RZ, RZ, 0x2 ;  /* 0x00000002ff0c7424 */ /* 0x000fe400078e00ff */
[----:B------:R-:W-:-:S07]  /*20740*/  IMAD.MOV.U32 R3, RZ, RZ, R14 ;  /* 0x000000ffff037224 */ /* 0x000fce00078e000e */
[----:B------:R-:W-:Y:S05]  /*20750*/  WARPSYNC.COLLECTIVE R15, `(.L_x_8237) ;  /* 0x000000000f087348 */ /* 0x000fea0003c00000 */
[----:B------:R0:W1:Y:S02]  /*20760*/  SHFL.IDX P6, R14, R13, R12, R11 ;  /* 0x0000000c0d0e7389 */ /* 0x00006400000c000b */
[----:B01----:R-:W-:Y:S01]  /*20770*/  ENDCOLLECTIVE ;  /* 0x000000000000791b */ /* 0x003fe20003800000 */
.L_x_8237:
        /* <DEDUP_REMOVED lines=16> */
.L_x_8238:
[----:B------:R-:W-:Y:S02]  /*20880*/  IMAD.MOV.U32 R13, RZ, RZ, R4 ;  /* 0x000000ffff0d7224 */ /* 0x000fe400078e0004 */
[----:B------:R-:W-:Y:S02]  /*20890*/  IMAD.MOV.U32 R12, RZ, RZ, 0x3 ;  /* 0x00000003ff0c7424 */ /* 0x000fe400078e00ff */
[----:B------:R-:W-:-:S07]  /*208a0*/  IMAD.MOV.U32 R3, RZ, RZ, R14 ;  /* 0x000000ffff037224 */ /* 0x000fce00078e000e */
[----:B------:R-:W-:Y:S05]  /*208b0*/  WARPSYNC.COLLECTIVE R15, `(.L_x_8239) ;  /* 0x000000000f087348 */ /* 0x000fea0003c00000 */
[----:B------:R0:W1:Y:S02]  /*208c0*/  SHFL.IDX P6, R14, R13, R12, R11 ;  /* 0x0000000c0d0e7389 */ /* 0x00006400000c000b */
[----:B01----:R-:W-:Y:S01]  /*208d0*/  ENDCOLLECTIVE ;  /* 0x000000000000791b */ /* 0x003fe20003800000 */
.L_x_8239:
        /* <DEDUP_REMOVED lines=10> */
.L_x_8240:
[----:B------:R-:W-:Y:S01]  /*20980*/  @!PT LDS RZ, [RZ] ;  /* 0x00000000fffff984 */ /* 0x000fe20000000800 */
[----:B------:R-:W-:Y:S01]  /*20990*/  @!PT LDS RZ, [RZ] ;  /* 0x00000000fffff984 */ /* 0x000fe20000000800 */
[----:B------:R-:W-:Y:S01]  /*209a0*/  @!PT LDS RZ, [RZ] ;  /* 0x00000000fffff984 */ /* 0x000fe20000000800 */
[----:B------:R1:W-:Y:S01]  /*209b0*/  @!P0 LDGSTS.E.BYPASS.LTC128B.128 [R8+0x21400], desc[UR42][R2.64], !P1 ;  /* 0x2140000002088fae */ /* 0x0003e2000c901d6a */
[----:B------:R-:W-:Y:S01]  /*209c0*/  IMAD.MOV.U32 R0, RZ, RZ, R14 ;  /* 0x000000ffff007224 */ /* 0x000fe200078e000e */
[----:B------:R-:W-:Y:S06]  /*209d0*/  BRA `(.L_x_8241) ;  /* 0xffffffb000087947 */ /* 0x000fec000383ffff */
.L_x_8119:
[----:B0-----:R0:W1:Y:S02]  /*209e0*/  SYNCS.PHASECHK.TRANS64.TRYWAIT P0, [R17+URZ+0x28c20], R0 ;  /* 0x028c2000110075a7 */ /* 0x001064000800017f */
[----:B-1----:R-:W-:Y:S05]  /*209f0*/  @!P0 NANOSLEEP.SYNCS 0x989680 ;  /* 0x009896800000895d */ /* 0x002fea0003900000 */
[----:B------:R-:W1:Y:S02]  /*20a00*/  @!P0 SYNCS.PHASECHK.TRANS64 P0, [R17+URZ+0x28c20], R0 ;  /* 0x028c2000110085a7 */ /* 0x000e64000800007f */
[----:B-1----:R-:W-:Y:S05]  /*20a10*/  @!P0 BRA `(.L_x_8119) ;  /* 0xfffffffc00f08947 */ /* 0x002fea000383ffff */
[----:B------:R-:W-:Y:S05]  /*20a20*/  BRA `(.L_x_8242) ;  /* 0xffffffb000647947 */ /* 0x000fea000383ffff */
.L_x_8122:
[----:B0-----:R0:W1:Y:S02]  /*20a30*/  SYNCS.PHASECHK.TRANS64.TRYWAIT P0, [R30+URZ+0x28c60], R0 ;  /* 0x028c60001e0075a7 */ /* 0x001064000800017f */
[----:B-1----:R-:W-:Y:S05]  /*20a40*/  @!P0 NANOSLEEP.SYNCS 0x989680 ;  /* 0x009896800000895d */ /* 0x002fea0003900000 */
[----:B------:R-:W1:Y:S02]  /*20a50*/  @!P0 SYNCS.PHASECHK.TRANS64 P0, [R30+URZ+0x28c60], R0 ;  /* 0x028c60001e0085a7 */ /* 0x000e64000800007f */
[----:B-1----:R-:W-:Y:S05]  /*20a60*/  @!P0 BRA `(.L_x_8122) ;  /* 0xfffffffc00f08947 */ /* 0x002fea000383ffff */
[----:B------:R-:W-:Y:S05]  /*20a70*/  BRA `(.L_x_8243) ;  /* 0xffffffb000747947 */ /* 0x000fea000383ffff */
.L_x_8123:
        /* <DEDUP_REMOVED lines=8> */
.L_x_8245:
[----:B------:R-:W-:Y:S05]  /*20b00*/  BSYNC B0 ;  /* 0x0000000000007941 */ /* 0x000fea0003800000 */
.L_x_8244:
        /* <DEDUP_REMOVED lines=15> */
.L_x_8246:
        /* <DEDUP_REMOVED lines=40> */
.L_x_8247:
[----:B------:R-:W-:Y:S02]  /*20e80*/  IMAD.MOV.U32 R13, RZ, RZ, R5 ;  /* 0x000000ffff0d7224 */ /* 0x000fe400078e0005 */
[----:B------:R-:W-:-:S07]  /*20e90*/  IMAD.MOV.U32 R3, RZ, RZ, R14 ;  /* 0x000000ffff037224 */ /* 0x000fce00078e000e */
[----:B------:R-:W-:Y:S05]  /*20ea0*/  WARPSYNC.COLLECTIVE R15, `(.L_x_8248) ;  /* 0x000000000f087348 */ /* 0x000fea0003c00000 */
[----:B------:R0:W1:Y:S02]  /*20eb0*/  SHFL.IDX P6, R14, R13, R12, R11 ;  /* 0x0000000c0d0e7389 */ /* 0x00006400000c000b */
[----:B01----:R-:W-:Y:S01]  /*20ec0*/  ENDCOLLECTIVE ;  /* 0x000000000000791b */ /* 0x003fe20003800000 */
.L_x_8248:
        /* <DEDUP_REMOVED lines=29> */
.L_x_8249:
[----:B------:R-:W-:Y:S02]  /*210a0*/  IMAD.MOV.U32 R13, RZ, RZ, R5 ;  /* 0x000000ffff0d7224 */ /* 0x000fe400078e0005 */
[----:B------:R-:W-:-:S07]  /*210b0*/  IMAD.MOV.U32 R7, RZ, RZ, R14 ;  /* 0x000000ffff077224 */ /* 0x000fce00078e000e */
[----:B------:R-:W-:Y:S05]  /*210c0*/  WARPSYNC.COLLECTIVE R15, `(.L_x_8250) ;  /* 0x000000000f087348 */ /* 0x000fea0003c00000 */
[----:B------:R0:W1:Y:S02]  /*210d0*/  SHFL.IDX P6, R14, R13, R12, R11 ;  /* 0x0000000c0d0e7389 */ /* 0x00006400000c000b */
[----:B01----:R-:W-:Y:S01]  /*210e0*/  ENDCOLLECTIVE ;  /* 0x000000000000791b */ /* 0x003fe20003800000 */
.L_x_8250:
        /* <DEDUP_REMOVED lines=29> */
.L_x_8251:
[----:B------:R-:W-:Y:S02]  /*212c0*/  IMAD.MOV.U32 R13, RZ, RZ, R5 ;  /* 0x000000ffff0d7224 */ /* 0x000fe400078e0005 */
[----:B------:R-:W-:-:S07]  /*212d0*/  IMAD.MOV.U32 R6, RZ, RZ, R14 ;  /* 0x000000ffff067224 */ /* 0x000fce00078e000e */
[----:B------:R-:W-:Y:S05]  /*212e0*/  WARPSYNC.COLLECTIVE R15, `(.L_x_8252) ;  /* 0x000000000f087348 */ /* 0x000fea0003c00000 */
[----:B------:R0:W1:Y:S02]  /*212f0*/  SHFL.IDX P6, R14, R13, R12, R11 ;  /* 0x0000000c0d0e7389 */ /* 0x00006400000c000b */
[----:B01----:R-:W-:Y:S01]  /*21300*/  ENDCOLLECTIVE ;  /* 0x000000000000791b */ /* 0x003fe20003800000 */
.L_x_8252:
[----:B------:R-:W-:Y:S01]  /*21310*/  IMAD.MOV.U32 R2, RZ, RZ, R14 ;  /* 0x000000ffff027224 */ /* 0x000fe200078e000e */
[----:B------:R-:W-:Y:S06]  /*21320*/  BRA `(.L_x_8253) ;  /* 0xffffffb000007947 */ /* 0x000fec000383ffff */
.L_x_8130:
[----:B0-----:R0:W1:Y:S02]  /*21330*/  SYNCS.PHASECHK.TRANS64.TRYWAIT P0, [R6+URZ+0x28c40], R20 ;  /* 0x028c4014060075a7 */ /* 0x001064000800017f */
[----:B-1----:R-:W-:Y:S05]  /*21340*/  @!P0 NANOSLEEP.SYNCS 0x989680 ;  /* 0x009896800000895d */ /* 0x002fea0003900000 */
[----:B------:R-:W1:Y:S02]  /*21350*/  @!P0 SYNCS.PHASECHK.TRANS64 P0, [R6+URZ+0x28c40], R20 ;  /* 0x028c4014060085a7 */ /* 0x000e64000800007f */
[----:B-1----:R-:W-:Y:S05]  /*21360*/  @!P0 BRA `(.L_x_8130) ;  /* 0xfffffffc00f08947 */ /* 0x002fea000383ffff */
[----:B------:R-:W-:Y:S05]  /*21370*/  BRA `(.L_x_8254) ;  /* 0xffffffb400907947 */ /* 0x000fea000383ffff */
.L_x_8131:
        /* <DEDUP_REMOVED lines=8> */
.L_x_8256:
[----:B------:R-:W-:Y:S05]  /*21400*/  BSYNC B1 ;  /* 0x0000000000017941 */ /* 0x000fea0003800000 */
.L_x_8255:
        /* <DEDUP_REMOVED lines=9> */
.L_x_8257:
[----:B------:R-:W-:Y:S02]  /*214a0*/  IMAD.MOV.U32 R13, RZ, RZ, R25 ;  /* 0x000000ffff0d7224 */ /* 0x000fe400078e0019 */
[----:B------:R-:W-:Y:S02]  /*214b0*/  IMAD.MOV.U32 R12, RZ, RZ, 0x1 ;  /* 0x00000001ff0c7424 */ /* 0x000fe400078e00ff */
[----:B------:R-:W-:-:S07]  /*214c0*/  IMAD.MOV.U32 R2, RZ, RZ, R14 ;  /* 0x000000ffff027224 */ /* 0x000fce00078e000e */
[----:B------:R-:W-:Y:S05]  /*214d0*/  WARPSYNC.COLLECTIVE R15, `(.L_x_8258) ;  /* 0x000000000f087348 */ /* 0x000fea0003c00000 */
[----:B------:R0:W1:Y:S02]  /*214e0*/  SHFL.IDX P6, R14, R13, R12, R11 ;  /* 0x0000000c0d0e7389 */ /* 0x00006400000c000b */
[----:B01----:R-:W-:Y:S01]  /*214f0*/  ENDCOLLECTIVE ;  /* 0x000000000000791b */ /* 0x003fe20003800000 */
.L_x_8258:
        /* <DEDUP_REMOVED lines=11> */
.L_x_8259:
[----:B------:R-:W-:Y:S02]  /*215b0*/  IMAD.MOV.U32 R13, RZ, RZ, R25 ;  /* 0x000000ffff0d7224 */ /* 0x000fe400078e0019 */
[----:B------:R-:W-:Y:S02]  /*215c0*/  IMAD.MOV.U32 R12, RZ, RZ, 0x2 ;  /* 0x00000002ff0c7424 */ /* 0x000fe400078e00ff */
[----:B------:R-:W-:-:S07]  /*215d0*/  IMAD.MOV.U32 R2, RZ, RZ, R14 ;  /* 0x000000ffff027224 */ /* 0x000fce00078e000e */
[----:B------:R-:W-:Y:S05]  /*215e0*/  WARPSYNC.COLLECTIVE R15, `(.L_x_8260) ;  /* 0x000000000f087348 */ /* 0x000fea0003c00000 */
[----:B------:R0:W1:Y:S02]  /*215f0*/  SHFL.IDX P6, R14, R13, R12, R11 ;  /* 0x0000000c0d0e7389 */ /* 0x00006400000c000b */
[----:B01----:R-:W-:Y:S01]  /*21600*/  ENDCOLLECTIVE ;  /* 0x000000000000791b */ /* 0x003fe20003800000 */
.L_x_8260:
        /* <DEDUP_REMOVED lines=11> */
.L_x_8261:
[----:B------:R-:W-:Y:S02]  /*216c0*/  IMAD.MOV.U32 R13, RZ, RZ, R25 ;  /* 0x000000ffff0d7224 */ /* 0x000fe400078e0019 */
[----:B------:R-:W-:Y:S02]  /*216d0*/  IMAD.MOV.U32 R12, RZ, RZ, 0x3 ;  /* 0x00000003ff0c7424 */ /* 0x000fe400078e00ff */
[----:B------:R-:W-:-:S07]  /*216e0*/  IMAD.MOV.U32 R2, RZ, RZ, R14 ;  /* 0x000000ffff027224 */ /* 0x000fce00078e000e */
[----:B------:R-:W-:Y:S05]  /*216f0*/  WARPSYNC.COLLECTIVE R15, `(.L_x_8262) ;  /* 0x000000000f087348 */ /* 0x000fea0003c00000 */
[----:B------:R0:W1:Y:S02]  /*21700*/  SHFL.IDX P6, R14, R13, R12, R11 ;  /* 0x0000000c0d0e7389 */ /* 0x00006400000c000b */
[----:B01----:R-:W-:Y:S01]  /*21710*/  ENDCOLLECTIVE ;  /* 0x000000000000791b */ /* 0x003fe20003800000 */
.L_x_8262:
        /* <DEDUP_REMOVED lines=11> */
.L_x_8263:
[----:B------:R-:W-:Y:S01]  /*217d0*/  IMAD.MOV.U32 R2, RZ, RZ, R14 ;  /* 0x000000ffff027224 */ /* 0x000fe200078e000e */
[----:B------:R-:W-:Y:S06]  /*217e0*/  BRA `(.L_x_8264) ;  /* 0xffffffb400187947 */ /* 0x000fec000383ffff */
.L_x_8136:
[----:B---3--:R3:W4:Y:S02]  /*217f0*/  SYNCS.PHASECHK.TRANS64.TRYWAIT P0, [R6+URZ+0x28c60], R20 ;  /* 0x028c6014060075a7 */ /* 0x008724000800017f */
[----:B----4-:R-:W-:Y:S05]  /*21800*/  @!P0 NANOSLEEP.SYNCS 0x989680 ;  /* 0x009896800000895d */ /* 0x010fea0003900000 */
[----:B------:R-:W4:Y:S02]  /*21810*/  @!P0 SYNCS.PHASECHK.TRANS64 P0, [R6+URZ+0x28c60], R20 ;  /* 0x028c6014060085a7 */ /* 0x000f24000800007f */
[----:B----4-:R-:W-:Y:S05]  /*21820*/  @!P0 BRA `(.L_x_8136) ;  /* 0xfffffffc00f08947 */ /* 0x010fea000383ffff */
[----:B------:R-:W-:Y:S05]  /*21830*/  BRA `(.L_x_8265) ;  /* 0xffffffb400687947 */ /* 0x000fea000383ffff */
.L_x_8137:
        /* <DEDUP_REMOVED lines=8> */
.L_x_8267:
[----:B------:R-:W-:Y:S05]  /*218c0*/  BSYNC B1 ;  /* 0x0000000000017941 */ /* 0x000fea0003800000 */
.L_x_8266:
        /* <DEDUP_REMOVED lines=13> */
.L_x_8268:
        /* <DEDUP_REMOVED lines=17> */
.L_x_8269:
        /* <DEDUP_REMOVED lines=16> */
.L_x_8270:
        /* <DEDUP_REMOVED lines=19> */
.L_x_8271:
        /* <DEDUP_REMOVED lines=14> */
.L_x_8272:
        /* <DEDUP_REMOVED lines=16> */
.L_x_8273:
        /* <DEDUP_REMOVED lines=14> */
.L_x_8274:
[----:B------:R-:W-:Y:S05]  /*21fa0*/  BRA `(.L_x_8275) ;  /* 0xffffffb000cc7947 */ /* 0x000fea000383ffff */
.L_x_8145:
        /* <DEDUP_REMOVED lines=8> */
.L_x_8277:
[----:B------:R-:W-:Y:S05]  /*22030*/  BSYNC B0 ;  /* 0x0000000000007941 */ /* 0x000fea0003800000 */
.L_x_8276:
        /* <DEDUP_REMOVED lines=9> */
.L_x_8278:
        /* <DEDUP_REMOVED lines=23> */
.L_x_8279:
[----:B------:R-:W-:Y:S01]  /*22240*/  IMAD.MOV.U32 R12, RZ, RZ, 0x2 ;  /* 0x00000002ff0c7424 */ /* 0x000fe200078e00ff */
[----:B------:R-:W-:-:S05]  /*22250*/  SEL R4, R14, RZ, P1 ;  /* 0x000000ff0e047207 */ /* 0x000fca0000800000 */
[----:B------:R-:W-:-:S04]  /*22260*/  IMAD.IADD R4, R13, 0x1, R4 ;  /* 0x000000010d047824 */ /* 0x000fc800078e0204 */
[----:B------:R-:W-:-:S07]  /*22270*/  IMAD.MOV.U32 R13, RZ, RZ, R4 ;  /* 0x000000ffff0d7224 */ /* 0x000fce00078e0004 */
[----:B------:R-:W-:Y:S05]  /*22280*/  WARPSYNC.COLLECTIVE R15, `(.L_x_8280) ;  /* 0x000000000f087348 */ /* 0x000fea0003c00000 */
[----:B------:R0:W1:Y:S02]  /*22290*/  SHFL.UP P6, R14, R13, R12, R11 ;  /* 0x0400000c0d0e7389 */ /* 0x00006400000c000b */
[----:B01----:R-:W-:Y:S01]  /*222a0*/  ENDCOLLECTIVE ;  /* 0x000000000000791b */ /* 0x003fe20003800000 */
.L_x_8280:
[----:B------:R-:W-:Y:S01]  /*222b0*/  IMAD.MOV.U32 R12, RZ, RZ, 0x4 ;  /* 0x00000004ff0c7424 */ /* 0x000fe200078e00ff */
[----:B------:R-:W-:-:S05]  /*222c0*/  SEL R3, R14, RZ, P2 ;  /* 0x000000ff0e037207 */ /* 0x000fca0001000000 */
[----:B------:R-:W-:-:S04]  /*222d0*/  IMAD.IADD R2, R4, 0x1, R3 ;  /* 0x0000000104027824 */ /* 0x000fc800078e0203 */
[----:B------:R-:W-:-:S07]  /*222e0*/  IMAD.MOV.U32 R13, RZ, RZ, R2 ;  /* 0x000000ffff0d7224 */ /* 0x000fce00078e0002 */
[----:B------:R-:W-:Y:S05]  /*222f0*/  WARPSYNC.COLLECTIVE R15, `(.L_x_8281) ;  /* 0x000000000f087348 */ /* 0x000fea0003c00000 */
[----:B------:R0:W1:Y:S02]  /*22300*/  SHFL.UP P6, R14, R13, R12, R11 ;  /* 0x0400000c0d0e7389 */ /* 0x00006400000c000b */
[----:B01----:R-:W-:Y:S01]  /*22310*/  ENDCOLLECTIVE ;  /* 0x000000000000791b */ /* 0x003fe20003800000 */
.L_x_8281:
[----:B------:R-:W-:Y:S01]  /*22320*/  IMAD.MOV.U32 R12, RZ, RZ, 0x8 ;  /* 0x00000008ff0c7424 */ /* 0x000fe200078e00ff */
[----:B------:R-:W-:-:S05]  /*22330*/  SEL R3, R14, RZ, P3 ;  /* 0x000000ff0e037207 */ /* 0x000fca0001800000 */
[----:B------:R-:W-:-:S04]  /*22340*/  IMAD.IADD R3, R2, 0x1, R3 ;  /* 0x0000000102037824 */ /* 0x000fc800078e0203 */
[----:B------:R-:W-:-:S07]  /*22350*/  IMAD.MOV.U32 R13, RZ, RZ, R3 ;  /* 0x000000ffff0d7224 */ /* 0x000fce00078e0003 */
[----:B------:R-:W-:Y:S05]  /*22360*/  WARPSYNC.COLLECTIVE R15, `(.L_x_8282) ;  /* 0x000000000f087348 */ /* 0x000fea0003c00000 */
[----:B------:R0:W1:Y:S02]  /*22370*/  SHFL.UP P6, R14, R13, R12, R11 ;  /* 0x0400000c0d0e7389 */ /* 0x00006400000c000b */
[----:B01----:R-:W-:Y:S01]  /*22380*/  ENDCOLLECTIVE ;  /* 0x000000000000791b */ /* 0x003fe20003800000 */
.L_x_8282:
[----:B------:R-:W-:Y:S01]  /*22390*/  IMAD.MOV.U32 R12, RZ, RZ, 0x10 ;  /* 0x00000010ff0c7424 */ /* 0x000fe200078e00ff */
[----:B------:R-:W-:-:S05]  /*223a0*/  SEL R4, R14, RZ, P4 ;  /* 0x000000ff0e047207 */ /* 0x000fca0002000000 */
[----:B------:R-:W-:-:S04]  /*223b0*/  IMAD.IADD R4, R3, 0x1, R4 ;  /* 0x0000000103047824 */ /* 0x000fc800078e0204 */
[----:B------:R-:W-:-:S07]  /*223c0*/  IMAD.MOV.U32 R13, RZ, RZ, R4 ;  /* 0x000000ffff0d7224 */ /* 0x000fce00078e0004 */
[----:B------:R-:W-:Y:S05]  /*223d0*/  WARPSYNC.COLLECTIVE R15, `(.L_x_8283) ;  /* 0x000000000f087348 */ /* 0x000fea0003c00000 */
[----:B------:R0:W1:Y:S02]  /*223e0*/  SHFL.UP P6, R14, R13, R12, R11 ;  /* 0x0400000c0d0e7389 */ /* 0x00006400000c000b */
[----:B01----:R-:W-:Y:S01]  /*223f0*/  ENDCOLLECTIVE ;  /* 0x000000000000791b */ /* 0x003fe20003800000 */
.L_x_8283:
        /* <DEDUP_REMOVED lines=8> */
.L_x_8284:
[----:B------:R-:W-:Y:S05]  /*22480*/  BRA `(.L_x_8285) ;  /* 0xffffffb400687947 */ /* 0x000fea000383ffff */
.L_x_8148:
[----:B------:R-:W-:Y:S01]  /*22490*/  BSSY B0, `(.L_x_8286) ;  /* 0x0000007000007945 */ /* 0x000fe20003800000 */
[----:B------:R-:W-:Y:S02]  /*224a0*/  IMAD.MOV.U32 R12, RZ, RZ, 0x1 ;  /* 0x00000001ff0c7424 */ /* 0x000fe400078e00ff */
[----:B------:R-:W-:Y:S02]  /*224b0*/  IMAD.MOV.U32 R11, RZ, RZ, RZ ;  /* 0x000000ffff0b7224 */ /* 0x000fe400078e00ff */
[----:B------:R-:W-:-:S07]  /*224c0*/  IMAD.MOV.U32 R15, RZ, RZ, -0x1 ;  /* 0xffffffffff0f7424 */ /* 0x000fce00078e00ff */
[----:B------:R-:W-:Y:S05]  /*224d0*/  WARPSYNC.COLLECTIVE R15, `(.L_x_8287) ;  /* 0x000000000f087348 */ /* 0x000fea0003c00000 */
[----:B------:R0:W1:Y:S02]  /*224e0*/  SHFL.UP P6, R14, R13, R12, R11 ;  /* 0x0400000c0d0e7389 */ /* 0x00006400000c000b */
[----:B01----:R-:W-:Y:S01]  /*224f0*/  ENDCOLLECTIVE ;  /* 0x000000000000791b */ /* 0x003fe20003800000 */
.L_x_8287:
[----:B------:R-:W-:Y:S05]  /*22500*/  BSYNC B0 ;  /* 0x0000000000007941 */ /* 0x000fea0003800000 */
.L_x_8286:
        /* <DEDUP_REMOVED lines=8> */
.L_x_8288:
[----:B------:R-:W-:Y:S01]  /*22590*/  IMAD.MOV.U32 R12, RZ, RZ, 0x4 ;  /* 0x00000004ff0c7424 */ /* 0x000fe200078e00ff */
[----:B------:R-:W-:-:S05]  /*225a0*/  SEL R2, R14, RZ, P2 ;  /* 0x000000ff0e027207 */ /* 0x000fca0001000000 */
[----:B------:R-:W-:-:S04]  /*225b0*/  IMAD.IADD R2, R13, 0x1, R2 ;  /* 0x000000010d027824 */ /* 0x000fc800078e0202 */
[----:B------:R-:W-:-:S07]  /*225c0*/  IMAD.MOV.U32 R13, RZ, RZ, R2 ;  /* 0x000000ffff0d7224 */ /* 0x000fce00078e0002 */
[----:B------:R-:W-:Y:S05]  /*225d0*/  WARPSYNC.COLLECTIVE R15, `(.L_x_8289) ;  /* 0x000000000f087348 */ /* 0x000fea0003c00000 */
[----:B------:R0:W1:Y:S02]  /*225e0*/  SHFL.UP P6, R14, R13, R12, R11 ;  /* 0x0400000c0d0e7389 */ /* 0x00006400000c000b */
[----:B01----:R-:W-:Y:S01]  /*225f0*/  ENDCOLLECTIVE ;  /* 0x000000000000791b */ /* 0x003fe20003800000 */
.L_x_8289:
[----:B------:R-:W-:Y:S01]  /*22600*/  IMAD.MOV.U32 R12, RZ, RZ, 0x8 ;  /* 0x00000008ff0c7424 */ /* 0x000fe200078e00ff */
[----:B------:R-:W-:-:S05]  /*22610*/  SEL R3, R14, RZ, P3 ;  /* 0x000000ff0e037207 */ /* 0x000fca0001800000 */
[----:B------:R-:W-:-:S04]  /*22620*/  IMAD.IADD R3, R2, 0x1, R3 ;  /* 0x0000000102037824 */ /* 0x000fc800078e0203 */
[----:B------:R-:W-:-:S07]  /*22630*/  IMAD.MOV.U32 R13, RZ, RZ, R3 ;  /* 0x000000ffff0d7224 */ /* 0x000fce00078e0003 */
[----:B------:R-:W-:Y:S05]  /*22640*/  WARPSYNC.COLLECTIVE R15, `(.L_x_8290) ;  /* 0x000000000f087348 */ /* 0x000fea0003c00000 */
[----:B------:R0:W1:Y:S02]  /*22650*/  SHFL.UP P6, R14, R13, R12, R11 ;  /* 0x0400000c0d0e7389 */ /* 0x00006400000c000b */
[----:B01----:R-:W-:Y:S01]  /*22660*/  ENDCOLLECTIVE ;  /* 0x000000000000791b */ /* 0x003fe20003800000 */
.L_x_8290:
[----:B------:R-:W-:Y:S01]  /*22670*/  IMAD.MOV.U32 R12, RZ, RZ, 0x10 ;  /* 0x00000010ff0c7424 */ /* 0x000fe200078e00ff */
[----:B------:R-:W-:-:S05]  /*22680*/  SEL R4, R14, RZ, P4 ;  /* 0x000000ff0e047207 */ /* 0x000fca0002000000 */
[----:B------:R-:W-:-:S04]  /*22690*/  IMAD.IADD R4, R3, 0x1, R4 ;  /* 0x0000000103047824 */ /* 0x000fc800078e0204 */
[----:B------:R-:W-:-:S07]  /*226a0*/  IMAD.MOV.U32 R13, RZ, RZ, R4 ;  /* 0x000000ffff0d7224 */ /* 0x000fce00078e0004 */
[----:B------:R-:W-:Y:S05]  /*226b0*/  WARPSYNC.COLLECTIVE R15, `(.L_x_8291) ;  /* 0x000000000f087348 */ /* 0x000fea0003c00000 */
[----:B------:R0:W1:Y:S02]  /*226c0*/  SHFL.UP P6, R14, R13, R12, R11 ;  /* 0x0400000c0d0e7389 */ /* 0x00006400000c000b */
[----:B01----:R-:W-:Y:S01]  /*226d0*/  ENDCOLLECTIVE ;  /* 0x000000000000791b */ /* 0x003fe20003800000 */
.L_x_8291:
        /* <DEDUP_REMOVED lines=8> */
.L_x_8292:
[----:B------:R-:W-:Y:S05]  /*22760*/  BRA `(.L_x_8293) ;  /* 0xffffffb400547947 */ /* 0x000fea000383ffff */
.L_x_8150:
[----:B------:R-:W-:Y:S01]  /*22770*/  BSSY B0, `(.L_x_8294) ;  /* 0x0000006000007945 */ /* 0x000fe20003800000 */
[----:B------:R-:W-:Y:S01]  /*22780*/  PLOP3.LUT P6, PT, P6, PT, PT, 0x8, 0x0 ;  /* 0x000000000000781c */ /* 0x000fe200037ce170 */
[----:B------:R-:W-:-:S12]  /*22790*/  IMAD.MOV.U32 R15, RZ, RZ, -0x1 ;  /* 0xffffffffff0f7424 */ /* 0x000fd800078e00ff */
[----:B0-----:R-:W-:Y:S05]  /*227a0*/  WARPSYNC.COLLECTIVE R15, `(.L_x_8295) ;  /* 0x000000000f087348 */ /* 0x001fea0003c00000 */
[----:B------:R-:W-:Y:S01]  /*227b0*/  VOTE.ANY R14, PT, P6 ;  /* 0x00000000000e7806 */ /* 0x000fe200030e0100 */
[----:B0-----:R-:W-:Y:S06]  /*227c0*/  ENDCOLLECTIVE ;  /* 0x000000000000791b */ /* 0x001fec0003800000 */
.L_x_8295:
[----:B------:R-:W-:Y:S05]  /*227d0*/  BSYNC B0 ;  /* 0x0000000000007941 */ /* 0x000fea0003800000 */
.L_x_8294:
        /* <DEDUP_REMOVED lines=10> */
.L_x_8296:
[----:B------:R-:W-:Y:S02]  /*22880*/  IMAD.MOV.U32 R13, RZ, RZ, R5 ;  /* 0x000000ffff0d7224 */ /* 0x000fe400078e0005 */
[----:B------:R-:W-:-:S07]  /*22890*/  IMAD.MOV.U32 R25, RZ, RZ, R14 ;  /* 0x000000ffff197224 */ /* 0x000fce00078e000e */
[----:B------:R-:W-:Y:S05]  /*228a0*/  WARPSYNC.COLLECTIVE R15, `(.L_x_8297) ;  /* 0x000000000f087348 */ /* 0x000fea0003c00000 */
[----:B------:R0:W1:Y:S02]  /*228b0*/  SHFL.IDX P6, R14, R13, R12, R11 ;  /* 0x0000000c0d0e7389 */ /* 0x00006400000c000b */
[----:B01----:R-:W-:Y:S01]  /*228c0*/  ENDCOLLECTIVE ;  /* 0x000000000000791b */ /* 0x003fe20003800000 */
.L_x_8297:
[----:B------:R-:W-:Y:S01]  /*228d0*/  IMAD.MOV.U32 R5, RZ, RZ, R14 ;  /* 0x000000ffff057224 */ /* 0x000fe200078e000e */
[----:B------:R-:W-:Y:S06]  /*228e0*/  BRA `(.L_x_8298) ;  /* 0xffffffb400347947 */ /* 0x000fec000383ffff */
.L_x_8152:
[----:B------:R-:W-:Y:S01]  /*228f0*/  BSSY B0, `(.L_x_8299) ;  /* 0x0000007000007945 */ /* 0x000fe20003800000 */
[----:B------:R-:W-:Y:S02]  /*22900*/  IMAD.MOV.U32 R13, RZ, RZ, R2 ;  /* 0x000000ffff0d7224 */ /* 0x000fe400078e0002 */
[----:B------:R-:W-:Y:S02]  /*22910*/  IMAD.MOV.U32 R11, RZ, RZ, 0x1f ;  /* 0x0000001fff0b7424 */ /* 0x000fe400078e00ff */
[----:B------:R-:W-:-:S07]  /*22920*/  IMAD.MOV.U32 R15, RZ, RZ, -0x1 ;  /* 0xffffffffff0f7424 */ /* 0x000fce00078e00ff */
[----:B0123--:R-:W-:Y:S05]  /*22930*/  WARPSYNC.COLLECTIVE R15, `(.L_x_8300) ;  /* 0x000000000f087348 */ /* 0x00ffea0003c00000 */
[----:B------:R4:W0:Y:S02]  /*22940*/  SHFL.IDX P6, R14, R13, R12, R11 ;  /* 0x0000000c0d0e7389 */ /* 0x00082400000c000b */
[----:B01234-:R-:W-:Y:S01]  /*22950*/  ENDCOLLECTIVE ;  /* 0x000000000000791b */ /* 0x01ffe20003800000 */
.L_x_8300:
[----:B------:R-:W-:Y:S05]  /*22960*/  BSYNC B0 ;  /* 0x0000000000007941 */ /* 0x000fea0003800000 */
.L_x_8299:
[----:B------:R-:W-:Y:S01]  /*22970*/  IMAD.MOV.U32 R24, RZ, RZ, R14 ;  /* 0x000000ffff187224 */ /* 0x000fe200078e000e */
[----:B------:R-:W-:Y:S06]  /*22980*/  BRA `(.L_x_8151) ;  /* 0xffffffb400247947 */ /* 0x000fec000383ffff */
.L_x_8158:
[----:B0-----:R0:W1:Y:S02]  /*22990*/  SYNCS.PHASECHK.TRANS64.TRYWAIT P0, [R7+URZ+0x28c20], R0 ;  /* 0x028c2000070075a7 */ /* 0x001064000800017f */
[----:B-1----:R-:W-:Y:S05]  /*229a0*/  @!P0 NANOSLEEP.SYNCS 0x989680 ;  /* 0x009896800000895d */ /* 0x002fea0003900000 */
[----:B------:R-:W1:Y:S02]  /*229b0*/  @!P0 SYNCS.PHASECHK.TRANS64 P0, [R7+URZ+0x28c20], R0 ;  /* 0x028c2000070085a7 */ /* 0x000e64000800007f */
[----:B-1----:R-:W-:Y:S05]  /*229c0*/  @!P0 BRA `(.L_x_8158) ;  /* 0xfffffffc00f08947 */ /* 0x002fea000383ffff */
[----:B------:R-:W-:Y:S05]  /*229d0*/  BRA `(.L_x_8301) ;  /* 0xffffffbc007c7947 */ /* 0x000fea000383ffff */
.L_x_8159:
        /* <DEDUP_REMOVED lines=11> */
.L_x_8303:
[----:B------:R-:W-:Y:S05]  /*22a90*/  BSYNC B0 ;  /* 0x0000000000007941 */ /* 0x000fea0003800000 */
.L_x_8302:
[----:B------:R-:W-:Y:S05]  /*22aa0*/  BRA `(.L_x_8304) ;  /* 0xffffffbc00647947 */ /* 0x000fea000383ffff */
.L_x_8160:
[----:B------:R-:W-:Y:S01]  /*22ab0*/  BSSY B0, `(.L_x_8305) ;  /* 0x0000006000007945 */ /* 0x000fe20003800000 */
[----:B------:R-:W-:-:S07]  /*22ac0*/  IMAD.MOV.U32 R15, RZ, RZ, -0x1 ;  /* 0xffffffffff0f7424 */ /* 0x000fce00078e00ff */
[----:B0-234-:R-:W-:Y:S05]  /*22ad0*/  WARPSYNC.COLLECTIVE R15, `(.L_x_8306) ;  /* 0x000000000f0c7348 */ /* 0x01dfea0003c00000 */
[----:B------:R-:W-:Y:S02]  /*22ae0*/  ELECT P6, UR62, PT ;  /* 0x00000000003e782f */ /* 0x000fe400038c0000 */
[----:B------:R-:W-:Y:S01]  /*22af0*/  MOV R14, UR62 ;  /* 0x0000003e000e7c02 */ /* 0x000fe20008000f00 */
[----:B0-234-:R-:W-:Y:S10]  /*22b00*/  ENDCOLLECTIVE ;  /* 0x000000000000791b */ /* 0x01dff40003800000 */
.L_x_8306:
[----:B------:R-:W-:Y:S05]  /*22b10*/  BSYNC B0 ;  /* 0x0000000000007941 */ /* 0x000fea0003800000 */
.L_x_8305:
[----:B------:R-:W-:Y:S05]  /*22b20*/  BRA `(.L_x_8307) ;  /* 0xffffffbc00587947 */ /* 0x000fea000383ffff */
.L_x_8162:
[----:B0-----:R0:W1:Y:S02]  /*22b30*/  SYNCS.PHASECHK.TRANS64.TRYWAIT P1, [R5+URZ+0x28c40], R0 ;  /* 0x028c4000050075a7 */ /* 0x001064000802017f */
[----:B-1----:R-:W-:Y:S05]  /*22b40*/  @!P1 NANOSLEEP.SYNCS 0x989680 ;  /* 0x009896800000995d */ /* 0x002fea0003900000 */
[----:B------:R-:W1:Y:S02]  /*22b50*/  @!P1 SYNCS.PHASECHK.TRANS64 P1, [R5+URZ+0x28c40], R0 ;  /* 0x028c4000050095a7 */ /* 0x000e64000802007f */
[----:B-1----:R-:W-:Y:S05]  /*22b60*/  @!P1 BRA `(.L_x_8162) ;  /* 0xfffffffc00f09947 */ /* 0x002fea000383ffff */
[----:B------:R-:W-:Y:S05]  /*22b70*/  BRA `(.L_x_8308) ;  /* 0xffffffbc00787947 */ /* 0x000fea000383ffff */
.L_x_8164:
[----:B-1----:R1:W0:Y:S02]  /*22b80*/  SYNCS.PHASECHK.TRANS64.TRYWAIT P1, [R3+URZ+0x28c40], R2 ;  /* 0x028c4002030075a7 */ /* 0x002224000802017f */
[----:B0-----:R-:W-:Y:S05]  /*22b90*/  @!P1 NANOSLEEP.SYNCS 0x989680 ;  /* 0x009896800000995d */ /* 0x001fea0003900000 */
[----:B------:R-:W0:Y:S02]  /*22ba0*/  @!P1 SYNCS.PHASECHK.TRANS64 P1, [R3+URZ+0x28c40], R2 ;  /* 0x028c4002030095a7 */ /* 0x000e24000802007f */
[----:B0-----:R-:W-:Y:S05]  /*22bb0*/  @!P1 BRA `(.L_x_8164) ;  /* 0xfffffffc00f09947 */ /* 0x001fea000383ffff */
[----:B------:R-:W-:Y:S05]  /*22bc0*/  BRA `(.L_x_8309) ;  /* 0xffffffbc00847947 */ /* 0x000fea000383ffff */
.L_x_8166:
[----:B------:R0:W0:Y:S02]  /*22bd0*/  SYNCS.PHASECHK.TRANS64.TRYWAIT P1, [R5+URZ+0x28c60], R0 ;  /* 0x028c6000050075a7 */ /* 0x000024000802017f */
[----:B0-----:R-:W-:Y:S05]  /*22be0*/  @!P1 NANOSLEEP.SYNCS 0x989680 ;  /* 0x009896800000995d */ /* 0x001fea0003900000 */
[----:B------:R-:W0:Y:S02]  /*22bf0*/  @!P1 SYNCS.PHASECHK.TRANS64 P1, [R5+URZ+0x28c60], R0 ;  /* 0x028c6000050095a7 */ /* 0x000e24000802007f */
[----:B0-----:R-:W-:Y:S05]  /*22c00*/  @!P1 BRA `(.L_x_8166) ;  /* 0xfffffffc00f09947 */ /* 0x001fea000383ffff */
[----:B------:R-:W-:Y:S05]  /*22c10*/  BRA `(.L_x_8310) ;  /* 0xffffffbc00807947 */ /* 0x000fea000383ffff */
.L_x_8311:
        /* <DEDUP_REMOVED lines=14> */
.L_x_15760:


//--------------------- .text._ZN7cutlass13device_kernelIN5flash11enable_sm90INS1_16FlashAttnFwdSm90INS1_25CollectiveMainloopFwdSm90ILi2EN4cute5tupleIJNS5_1CILi1EEES8_S8_EEENS6_IJNS7_ILi64EEESA_SA_EEELi512ENS_10bfloat16_tEfNS_4arch4Sm90ELb1ELb0ELb1ELb1ELb1ELb0ELb1ELb0ELb0ELb1ELb1ELb0EEENS1_21CollectiveEpilogueFwdINS6_IJSA_NS7_ILi512EEESA_EEES9_SC_SE_Li256ELb1ELb1ELb1ELb0EEENS1_36VarlenDynamicPersistentTileSchedulerILi64ELi64ELi256ELi128ELb1ELb1ELb1ELb1ELb1ELb1EEEEEEEEEvNT_6ParamsE --------------------------
	.section	.text._ZN7cutlass13device_kernelIN5flash11enable_sm90INS1_16FlashAttnFwdSm90INS1_25CollectiveMainloopFwdSm90ILi2EN4cute5tupleIJNS5_1CILi1EEES8_S8_EEENS6_IJNS7_ILi64EEESA_SA_EEELi512ENS_10bfloat16_tEfNS_4arch4Sm90ELb1ELb0ELb1ELb1ELb1ELb0ELb1ELb0ELb0ELb1ELb1ELb0EEENS1_21CollectiveEpilogueFwdINS6_IJSA_NS7_ILi512EEESA_EEES9_SC_SE_Li256ELb1ELb1ELb1ELb0EEENS1_36VarlenDynamicPersistentTileSchedulerILi64ELi64ELi256ELi128ELb1ELb1ELb1ELb1ELb1ELb1EEEEEEEEEvNT_6ParamsE,"ax",@progbits
	.align	128
.text._ZN7cutlass13device_kernelIN5flash11enable_sm90INS1_16FlashAttnFwdSm90INS1_25CollectiveMainloopFwdSm90ILi2EN4cute5tupleIJNS5_1CILi1EEES8_S8_EEENS6_IJNS7_ILi64EEESA_SA_EEELi512ENS_10bfloat16_tEfNS_4arch4Sm90ELb1ELb0ELb1ELb1ELb1ELb0ELb1ELb0ELb0ELb1ELb1ELb0EEENS1_21CollectiveEpilogueFwdINS6_IJSA_NS7_ILi512EEESA_EEES9_SC_SE_Li256ELb1ELb1ELb1ELb0EEENS1_36VarlenDynamicPersistentTileSchedulerILi64ELi64ELi256ELi128ELb1ELb1ELb1ELb1ELb1ELb1EEEEEEEEEvNT_6ParamsE:
        .type           _ZN7cutlass13device_kernelIN5flash11enable_sm90INS1_16FlashAttnFwdSm90INS1_25CollectiveMainloopFwdSm90ILi2EN4cute5tupleIJNS5_1CILi1EEES8_S8_EEENS6_IJNS7_ILi64EEESA_SA_EEELi512ENS_10bfloat16_tEfNS_4arch4Sm90ELb1ELb0ELb1ELb1ELb1ELb0ELb1ELb0ELb0ELb1ELb1ELb0EEENS1_21CollectiveEpilogueFwdINS6_IJSA_NS7_ILi512EEESA_EEES9_SC_SE_Li256ELb1ELb1ELb1ELb0EEENS1_36VarlenDynamicPersistentTileSchedulerILi64ELi64ELi256ELi128ELb1ELb1ELb1ELb1ELb1ELb1EEEEEEEEEvNT_6ParamsE,@function
        .size           _ZN7cutlass13device_kernelIN5flash11enable_sm90INS1_16FlashAttnFwdSm90INS1_25CollectiveMainloopFwdSm90ILi2EN4cute5tupleIJNS5_1CILi1EEES8_S8_EEENS6_IJNS7_ILi64EEESA_SA_EEELi512ENS_10bfloat16_tEfNS_4arch4Sm90ELb1ELb0ELb1ELb1ELb1ELb0ELb1ELb0ELb0ELb1ELb1ELb0EEENS1_21CollectiveEpilogueFwdINS6_IJSA_NS7_ILi512EEESA_EEES9_SC_SE_Li256ELb1ELb1ELb1ELb0EEENS1_36VarlenDynamicPersistentTileSchedulerILi64ELi64ELi256ELi128ELb1ELb1ELb1ELb1ELb1ELb1EEEEEEEEEvNT_6ParamsE,(.L_x_15761 - _ZN7cutlass13device_kernelIN5flash11enable_sm90INS1_16FlashAttnFwdSm90INS1_25CollectiveMainloopFwdSm90ILi2EN4cute5tupleIJNS5_1CILi1EEES8_S8_EEENS6_IJNS7_ILi64EEESA_SA_EEELi512ENS_10bfloat16_tEfNS_4arch4Sm90ELb1ELb0ELb1ELb1ELb1ELb0ELb1ELb0ELb0ELb1ELb1ELb0EEENS1_21CollectiveEpilogueFwdINS6_IJSA_NS7_ILi512EEESA_EEES9_SC_SE_Li256ELb1ELb1ELb1ELb0EEENS1_36VarlenDynamicPersistentTileSchedulerILi64ELi64ELi256ELi128ELb1ELb1ELb1ELb1ELb1ELb1EEEEEEEEEvNT_6ParamsE)
        .other          _ZN7cutlass13device_kernelIN5flash11enable_sm90INS1_16FlashAttnFwdSm90INS1_25CollectiveMainloopFwdSm90ILi2EN4cute5tupleIJNS5_1CILi1EEES8_S8_EEENS6_IJNS7_ILi64EEESA_SA_EEELi512ENS_10bfloat16_tEfNS_4arch4Sm90ELb1ELb0ELb1ELb1ELb1ELb0ELb1ELb0ELb0ELb1ELb1ELb0EEENS1_21CollectiveEpilogueFwdINS6_IJSA_NS7_ILi512EEESA_EEES9_SC_SE_Li256ELb1ELb1ELb1ELb0EEENS1_36VarlenDynamicPersistentTileSchedulerILi64ELi64ELi256ELi128ELb1ELb1ELb1ELb1ELb1ELb1EEEEEEEEEvNT_6ParamsE,@"STO_CUDA_ENTRY STV_DEFAULT"
_ZN7cutlass13device_kernelIN5flash11enable_sm90INS1_16FlashAttnFwdSm90INS1_25CollectiveMainloopFwdSm90ILi2EN4cute5tupleIJNS5_1CILi1EEES8_S8_EEENS6_IJNS7_ILi64EEESA_SA_EEELi512ENS_10bfloat16_tEfNS_4arch4Sm90ELb1ELb0ELb1ELb1ELb1ELb0ELb1ELb0ELb0ELb1ELb1ELb0EEENS1_21CollectiveEpilogueFwdINS6_IJSA_NS7_ILi512EEESA_EEES9_SC_SE_Li256ELb1ELb1ELb1ELb0EEENS1_36VarlenDynamicPersistentTileSchedulerILi64ELi64ELi256ELi128ELb1ELb1ELb1ELb1ELb1ELb1EEEEEEEEEvNT_6ParamsE:
        /* <DEDUP_REMOVED lines=43> */
.L_x_8312:
        /* <DEDUP_REMOVED lines=22> */
.L_x_8313:
        /* <DEDUP_REMOVED lines=18> */
.L_x_8314:
        /* <DEDUP_REMOVED lines=22> */
.L_x_8315:
        /* <DEDUP_REMOVED lines=23> */
.L_x_8316:
        /* <DEDUP_REMOVED lines=8> */
.L_x_8318:
[----:B------:R-:W-:-:S08]  /*0880*/  NOP ;  /* 0x0000000000007918 */ /* 0x000fd00000000000 */
[----:B------:R-:W0:Y:S02]  /*0890*/  USETMAXREG.TRY_ALLOC.CTAPOOL UP0, 0xe8 ;  /* 0x000000e8000079c8 */ /* 0x000e240008000600 */
[----:B0-----:R-:W-:-:S13]  /*08a0*/  PLOP3.LUT P0, PT, PT, PT, UP0, 0x80, 0x0 ;  /* 0x000000000000781c */ /* 0x001fda0003f0f008 */
[----:B------:R-:W-:Y:S05]  /*08b0*/  @!P0 BRA `(.L_x_8318) ;  /* 0xfffffffc00f08947 */ /* 0x000fea000383ffff */
[----:B------:R-:W-:Y:S01]  /*08c0*/  LOP3.LUT R2, R0, 0xffffff80, RZ, 0xc0, !PT ;  /* 0xffffff8000027812 */ /* 0x000fe200078ec0ff */
[----:B------:R-:W0:Y:S01]  /*08d0*/  S2R R3, SR_CgaCtaId ;  /* 0x0000000000037919 */ /* 0x000e220000008800 */
[----:B------:R-:W-:Y:S01]  /*08e0*/  MOV R17, 0x400 ;  /* 0x0000040000117802 */ /* 0x000fe20000000f00 */
[----:B------:R-:W-:Y:S01]  /*08f0*/  ULDC UR4, c[0x0][0xd3c] ;  /* 0x00034f0000047ab9 */ /* 0x000fe20000000800 */
[----:B------:R-:W-:-:S13]  /*0900*/  ISETP.NE.AND P0, PT, R2, 0x80, PT ;  /* 0x000000800200780c */ /* 0x000fda0003f05270 */
[----:B------:R-:W-:Y:S06]  /*0910*/  @!P0 BAR.ARV 0x8, 0x100 ;  /* 0x0204000000008b1d */ /* 0x000fec0000002000 */
[----:B------:R-:W-:Y:S02]  /*0920*/  ISETP.GE.U32.AND P0, PT, R0, 0x100, PT ;  /* 0x000001000000780c */ /* 0x000fe40003f06070 */
[----:B0-----:R-:W-:-:S11]  /*0930*/  LEA R17, R3, R17, 0x18 ;  /* 0x0000001103117211 */ /* 0x001fd600078ec0ff */
[----:B------:R-:W-:Y:S08]  /*0940*/  @P0 BAR.ARV 0xf, 0x100 ;  /* 0x03c4000000000b1d */ /* 0x000ff00000002000 */
[----:B------:R-:W-:Y:S06]  /*0950*/  BAR.SYNC.DEFER_BLOCKING 0x5, 0x180 ;  /* 0x0146000000007b1d */ /* 0x000fec0000010000 */
[----:B------:R-:W0:Y:S02]  /*0960*/  LDS.128 R12, [R17+0x388d0] ;  /* 0x0388d000110c7984 */ /* 0x000e240000000c00 */
        /* <DEDUP_REMOVED lines=14> */
[----:B------:R-:W-:Y:S02]  /*0a50*/  LEA.HI R3, R3, R0, RZ, 0x2 ;  /* 0x0000000003037211 */ /* 0x000fe400078f10ff */
[----:B------:R-:W-:-:S02]  /*0a60*/  SHF.R.S32.HI R6, RZ, 0x5, R5 ;  /* 0x00000005ff067819 */ /* 0x000fc40000011405 */
[----:B------:R-:W-:Y:S02]  /*0a70*/  LOP3.LUT R13, R3, 0xfffffffc, RZ, 0xc0, !PT ;  /* 0xfffffffc030d7812 */ /* 0x000fe400078ec0ff */
[----:B------:R-:W-:Y:S02]  /*0a80*/  LOP3.LUT R3, R4, 0xfffffff0, RZ, 0xc0, !PT ;  /* 0xfffffff004037812 */ /* 0x000fe400078ec0ff */
[----:B------:R-:W-:Y:S01]  /*0a90*/  SHF.R.S32.HI R7, RZ, 0x1f, R5 ;  /* 0x0000001fff077819 */ /* 0x000fe20000011405 */
[C---:B------:R-:W-:Y:S01]  /*0aa0*/  IMAD.IADD R13, R0.reuse, 0x1, -R13 ;  /* 0x00000001000d7824 */ /* 0x040fe200078e0a0d */
[----:B------:R-:W-:Y:S01]  /*0ab0*/  SHF.R.S32.HI R5, RZ, 0x4, R4 ;  /* 0x00000004ff057819 */ /* 0x000fe20000011404 */
[----:B------:R-:W-:Y:S01]  /*0ac0*/  IMAD.IADD R3, R0, 0x1, -R3 ;  /* 0x0000000100037824 */ /* 0x000fe200078e0a03 */
[----:B------:R-:W-:Y:S02]  /*0ad0*/  LOP3.LUT R9, R2, 0xffffff80, RZ, 0xc0, !PT ;  /* 0xffffff8002097812 */ /* 0x000fe400078ec0ff */
[----:B------:R-:W-:-:S02]  /*0ae0*/  LOP3.LUT R11, R8, 0xfffffff8, RZ, 0xc0, !PT ;  /* 0xfffffff8080b7812 */ /* 0x000fc400078ec0ff */
[----:B------:R-:W-:Y:S01]  /*0af0*/  SHF.R.S32.HI R8, RZ, 0x1f, R3 ;  /* 0x0000001fff087819 */ /* 0x000fe20000011403 */
[----:B------:R-:W-:Y:S01]  /*0b00*/  IMAD.IADD R9, R0, 0x1, -R9 ;  /* 0x0000000100097824 */ /* 0x000fe200078e0a09 */
[----:B------:R-:W-:Y:S01]  /*0b10*/  LEA.HI R4, R4, R5, RZ, 0x1 ;  /* 0x0000000504047211 */ /* 0x000fe200078f08ff */
[----:B------:R-:W-:Y:S01]  /*0b20*/  IMAD.IADD R11, R0, 0x1, -R11 ;  /* 0x00000001000b7824 */ /* 0x000fe200078e0a0b */
[----:B------:R-:W-:Y:S02]  /*0b30*/  LEA.HI R7, R7, R6, RZ, 0x2 ;  /* 0x0000000607077211 */ /* 0x000fe400078f10ff */
[----:B------:R-:W-:Y:S01]  /*0b40*/  LEA.HI R10, R13, R13, RZ, 0x1 ;  /* 0x0000000d0d0a7211 */ /* 0x000fe200078f08ff */
[----:B------:R-:W-:Y:S01]  /*0b50*/  IMAD.SHL.U32 R18, R11, 0x8, RZ ;  /* 0x000000080b127824 */ /* 0x000fe200078e00ff */
[----:B------:R-:W-:Y:S02]  /*0b60*/  LEA.HI R8, R8, R3, RZ, 0x3 ;  /* 0x0000000308087211 */ /* 0x000fe400078f18ff */
[----:B------:R-:W-:Y:S01]  /*0b70*/  LOP3.LUT R4, R4, 0x1ffffffe, RZ, 0xc0, !PT ;  /* 0x1ffffffe04047812 */ /* 0x000fe200078ec0ff */
[C---:B------:R-:W-:Y:S01]  /*0b80*/  VIADD R198, R18.reuse, 0x40 ;  /* 0x0000004012c67836 */ /* 0x040fe20000000000 */
[----:B------:R-:W-:Y:S01]  /*0b90*/  SHF.R.S32.HI R20, RZ, 0x7, R2 ;  /* 0x00000007ff147819 */ /* 0x000fe20000011402 */
[----:B------:R-:W-:Y:S01]  /*0ba0*/  VIADD R197, R18, 0x80 ;  /* 0x0000008012c57836 */ /* 0x000fe20000000000 */
[----:B------:R-:W-:Y:S01]  /*0bb0*/  LOP3.LUT R7, R7, 0x3ffffc, RZ, 0xc0, !PT ;  /* 0x003ffffc07077812 */ /* 0x000fe200078ec0ff */
[----:B------:R-:W-:Y:S01]  /*0bc0*/  IMAD.IADD R4, R5, 0x1, -R4 ;  /* 0x0000000105047824 */ /* 0x000fe200078e0a04 */
[----:B------:R-:W-:Y:S01]  /*0bd0*/  SHF.R.S32.HI R0, RZ, 0x1f, R9 ;  /* 0x0000001fff007819 */ /* 0x000fe20000011409 */
[----:B------:R-:W-:Y:S01]  /*0be0*/  IMAD R12, R20, 0x100, R3 ;  /* 0x00000100140c7824 */ /* 0x000fe200078e0203 */
[----:B------:R-:W-:Y:S01]  /*0bf0*/  LOP3.LUT R16, R10, 0x1ffffffe, RZ, 0xc0, !PT ;  /* 0x1ffffffe0a107812 */ /* 0x000fe200078ec0ff */
[----:B------:R-:W-:Y:S01]  /*0c00*/  IMAD.IADD R7, R6, 0x1, -R7 ;  /* 0x0000000106077824 */ /* 0x000fe200078e0a07 */
[C---:B------:R-:W-:Y:S01]  /*0c10*/  LOP3.LUT R10, R8.reuse, 0xfffffff8, RZ, 0xc0, !PT ;  /* 0xfffffff8080a7812 */ /* 0x040fe200078ec0ff */
[----:B------:R-:W-:Y:S01]  /*0c20*/  IMAD.SHL.U32 R8, R8, 0x40, RZ ;  /* 0x0000004008087824 */ /* 0x000fe200078e00ff */
[-C--:B------:R-:W-:Y:S01]  /*0c30*/  LEA.HI R5, R0, R9.reuse, RZ, 0x2 ;  /* 0x0000000900057211 */ /* 0x080fe200078f10ff */
[----:B------:R-:W-:Y:S01]  /*0c40*/  IMAD R15, R7, 0x10, R12 ;  /* 0x00000010070f7824 */ /* 0x000fe200078e020c */
[----:B------:R-:W-:Y:S01]  /*0c50*/  LEA.HI R2, R2, R20, RZ, 0x1 ;  /* 0x0000001402027211 */ /* 0x000fe200078f08ff */
[----:B------:R-:W-:Y:S01]  /*0c60*/  IMAD.IADD R10, R3, 0x1, -R10 ;  /* 0x00000001030a7824 */ /* 0x000fe200078e0a0a */
[----:B------:R-:W-:Y:S01]  /*0c70*/  LEA.HI R3, R0, R9, RZ, 0x5 ;  /* 0x0000000900037211 */ /* 0x000fe200078f28ff */
[----:B------:R-:W-:Y:S01]  /*0c80*/  IMAD.SHL.U32 R4, R4, 0x8, RZ ;  /* 0x0000000804047824 */ /* 0x000fe200078e00ff */
[----:B------:R-:W-:Y:S01]  /*0c90*/  LOP3.LUT R12, R5, 0x7ffffffc, RZ, 0xc0, !PT ;  /* 0x7ffffffc050c7812 */ /* 0x000fe200078ec0ff */
[----:B------:R-:W-:Y:S01]  /*0ca0*/  IMAD.SHL.U32 R7, R10, 0x40, RZ ;  /* 0x000000400a077824 */ /* 0x000fe200078e00ff */
[--C-:B------:R-:W-:Y:S01]  /*0cb0*/  SHF.R.S32.HI R0, RZ, 0x2, R5.reuse ;  /* 0x00000002ff007819 */ /* 0x100fe20000011405 */
[----:B------:R-:W-:Y:S01]  /*0cc0*/  STL [R1+0x8], R20 ;  /* 0x0000081401007387 */ /* 0x000fe20000100800 */
[----:B------:R-:W-:Y:S01]  /*0cd0*/  SHF.R.S32.HI R5, RZ, 0x1f, R5 ;  /* 0x0000001fff057819 */ /* 0x000fe20000011405 */
[----:B------:R-:W-:Y:S01]  /*0ce0*/  IMAD.IADD R12, R9, 0x1, -R12 ;  /* 0x00000001090c7824 */ /* 0x000fe200078e0a0c */
[----:B------:R-:W-:Y:S01]  /*0cf0*/  SHF.R.S32.HI R3, RZ, 0x5, R3 ;  /* 0x00000005ff037819 */ /* 0x000fe20000011403 */
[----:B------:R-:W-:Y:S01]  /*0d00*/  IMAD.IADD R16, R13, 0x1, -R16 ;  /* 0x000000010d107824 */ /* 0x000fe200078e0a10 */
[----:B------:R-:W-:Y:S01]  /*0d10*/  LEA.HI R5, R5, R0, RZ, 0x3 ;  /* 0x0000000005057211 */ /* 0x000fe200078f18ff */
[----:B------:R-:W-:Y:S01]  /*0d20*/  IMAD.SHL.U32 R190, R12, 0x2, RZ ;  /* 0x000000020cbe7824 */ /* 0x000fe200078e00ff */
[----:B------:R-:W-:Y:S01]  /*0d30*/  LOP3.LUT R7, R7, 0x1c0, RZ, 0xc0, !PT ;  /* 0x000001c007077812 */ /* 0x000fe200078ec0ff */
[C---:B------:R-:W-:Y:S01]  /*0d40*/  VIADD R196, R18.reuse, 0xc0 ;  /* 0x000000c012c47836 */ /* 0x040fe20000000000 */
[----:B------:R-:W-:Y:S01]  /*0d50*/  LOP3.LUT R5, R5, 0xfffffff8, RZ, 0xc0, !PT ;  /* 0xfffffff805057812 */ /* 0x000fe200078ec0ff */
[----:B------:R-:W-:Y:S01]  /*0d60*/  VIADD R195, R18, 0x100 ;  /* 0x0000010012c37836 */ /* 0x000fe20000000000 */
[----:B------:R-:W-:Y:S01]  /*0d70*/  LOP3.LUT R9, R8, 0x7ffffe00, RZ, 0xc0, !PT ;  /* 0x7ffffe0008097812 */ /* 0x000fe200078ec0ff */
[--C-:B------:R-:W-:Y:S01]  /*0d80*/  IMAD.U32 R8, R15, 0x40, R4.reuse ;  /* 0x000000400f087824 */ /* 0x100fe200078e0004 */
[----:B------:R-:W-:Y:S01]  /*0d90*/  LOP3.LUT R4, R7, 0x8, R4, 0xf8, !PT ;  /* 0x0000000807047812 */ /* 0x000fe200078ef804 */
[----:B------:R-:W-:Y:S01]  /*0da0*/  IMAD.IADD R0, R0, 0x1, -R5 ;  /* 0x0000000100007824 */ /* 0x000fe200078e0a05 */
[----:B------:R-:W-:Y:S01]  /*0db0*/  SHF.R.U32.HI R7, RZ, 0x3, R7 ;  /* 0x00000003ff077819 */ /* 0x000fe20000011607 */
[----:B------:R-:W-:Y:S01]  /*0dc0*/  IMAD R9, R6, 0x400, R9 ;  /* 0x0000040006097824 */ /* 0x000fe200078e0209 */
[----:B------:R-:W-:Y:S01]  /*0dd0*/  STL [R1+0x2c], R8 ;  /* 0x00002c0801007387 */ /* 0x000fe20000100800 */
[----:B------:R-:W-:Y:S01]  /*0de0*/  IMAD R19, R3, 0x10, R0 ;  /* 0x0000001003137824 */ /* 0x000fe200078e0200 */
[----:B------:R-:W-:Y:S01]  /*0df0*/  LOP3.LUT R0, R2, 0xfffffe, RZ, 0xc0, !PT ;  /* 0x00fffffe02007812 */ /* 0x000fe200078ec0ff */
[----:B------:R-:W-:Y:S01]  /*0e00*/  IMAD.MOV.U32 R6, RZ, RZ, R14 ;  /* 0x000000ffff067224 */ /* 0x000fe200078e000e */
[----:B------:R-:W-:Y:S01]  /*0e10*/  LOP3.LUT R4, R4, R7, RZ, 0x3c, !PT ;  /* 0x0000000704047212 */ /* 0x000fe200078e3cff */
[----:B------:R-:W-:Y:S01]  /*0e20*/  IMAD.MOV.U32 R2, RZ, RZ, RZ ;  /* 0x000000ffff027224 */ /* 0x000fe200078e00ff */
[----:B------:R-:W-:Y:S01]  /*0e30*/  R2P PR, R10, 0x6 ;  /* 0x000000060a007804 */ /* 0x000fe20000000000 */
[----:B------:R-:W-:-:S02]  /*0e40*/  IMAD.IADD R0, R20, 0x1, -R0 ;  /* 0x0000000114007824 */ /* 0x000fc400078e0a00 */
[----:B------:R-:W-:Y:S02]  /*0e50*/  IMAD.IADD R4, R9, 0x1, R4 ;  /* 0x0000000109047824 */ /* 0x000fe400078e0204 */
[----:B------:R-:W-:Y:S01]  /*0e60*/  IMAD.SHL.U32 R3, R0, 0x100, RZ ;  /* 0x0000010000037824 */ /* 0x000fe200078e00ff */
[----:B------:R-:W-:Y:S01]  /*0e70*/  SEL R188, R188, 0xffffffe0, !P1 ;  /* 0xffffffe0bcbc7807 */ /* 0x000fe20004800000 */
[----:B------:R-:W-:Y:S01]  /*0e80*/  VIADD R0, R18, 0x180 ;  /* 0x0000018012007836 */ /* 0x000fe20000000000 */
[----:B------:R-:W-:Y:S01]  /*0e90*/  SHF.R.S32.HI R0, RZ, 0x1f, R198 ;  /* 0x0000001fff007819 */ /* 0x000fe200000114c6 */
[----:B------:R-:W-:Y:S01]  /*0ea0*/  IMAD.IADD R23, R190, 0x1, R3 ;  /* 0x00000001be177824 */ /* 0x000fe200078e0203 */
[----:B------:R0:W-:Y:S01]  /*0eb0*/  STL [R1+0x28], R3 ;  /* 0x0000280301007387 */ /* 0x0001e20000100800 */
[----:B------:R-:W-:Y:S02]  /*0ec0*/  IMAD R184, R4, 0x2, R17 ;  /* 0x0000000204b87824 */ /* 0x000fe400078e0211 */
[C---:B------:R-:W-:Y:S01]  /*0ed0*/  VIADD R0, R23.reuse, 0x10 ;  /* 0x0000001017007836 */ /* 0x040fe20000000000 */
[----:B------:R-:W-:Y:S01]  /*0ee0*/  SHF.R.S32.HI R5, RZ, 0x1f, R23 ;  /* 0x0000001fff057819 */ /* 0x000fe20000011417 */
[----:B------:R-:W-:-:S02]  /*0ef0*/  VIADD R228, R23, 0x20 ;  /* 0x0000002017e47836 */ /* 0x000fc40000000000 */
[C---:B------:R-:W-:Y:S01]  /*0f00*/  VIADD R227, R23.reuse, 0x28 ;  /* 0x0000002817e37836 */ /* 0x040fe20000000000 */
[----:B------:R-:W-:Y:S01]  /*0f10*/  SHF.R.S32.HI R0, RZ, 0x1f, R0 ;  /* 0x0000001fff007819 */ /* 0x000fe20000011400 */
[C---:B------:R-:W-:Y:S02]  /*0f20*/  VIADD R225, R23.reuse, 0x38 ;  /* 0x0000003817e17836 */ /* 0x040fe40000000000 */
[----:B0-----:R-:W-:Y:S01]  /*0f30*/  VIADD R3, R18, 0x1c0 ;  /* 0x000001c012037836 */ /* 0x001fe20000000000 */
[----:B------:R-:W-:Y:S01]  /*0f40*/  SHF.R.S32.HI R0, RZ, 0x1f, R227 ;  /* 0x0000001fff007819 */ /* 0x000fe200000114e3 */
        /* <DEDUP_REMOVED lines=61> */
[----:B------:R-:W-:Y:S02]  /*1320*/  IMAD R191, R16, 0x8, R19 ;  /* 0x0000000810bf7824 */ /* 0x000fe400078e0213 */
[----:B------:R-:W-:-:S07]  /*1330*/  IMAD.IADD R188, R188, 0x1, R187 ;  /* 0x00000001bcbc7824 */ /* 0x000fce00078e02bb */
.L_x_8382:
[----:B------:R-:W-:Y:S01]  /*1340*/  ULDC.64 UR6, c[0x0][0xd88] ;  /* 0x0003620000067ab9 */ /* 0x000fe20000000a00 */
[----:B------:R-:W-:Y:S01]  /*1350*/  ULDC.64 UR8, c[0x0][0xb10] ;  /* 0x0002c40000087ab9 */ /* 0x000fe20000000a00 */
[----:B------:R-:W-:Y:S01]  /*1360*/  UIMAD.WIDE UR6, UR5, 0x4, UR6 ;  /* 0x00000004050678a5 */ /* 0x000fe2000f8e0206 */
[----:B012---:R-:W0:Y:S05]  /*1370*/  LDC.64 R10, c[0x0][0x418] ;  /* 0x00010600ff0a7b82 */ /* 0x007e2a0000000a00 */
[----:B------:R-:W-:Y:S02]  /*1380*/  IMAD.U32 R192, RZ, RZ, UR6 ;  /* 0x00000006ffc07e24 */ /* 0x000fe4000f8e00ff */
[----:B------:R-:W-:Y:S01]  /*1390*/  IMAD.U32 R193, RZ, RZ, UR7 ;  /* 0x00000007ffc17e24 */ /* 0x000fe2000f8e00ff */
[----:B------:R-:W-:Y:S01]  /*13a0*/  ULDC.64 UR6, c[0x0][0xb20] ;  /* 0x0002c80000067ab9 */ /* 0x000fe20000000a00 */
[----:B------:R-:W1:Y:S03]  /*13b0*/  LDC R3, c[0x0][0x424] ;  /* 0x00010900ff037b82 */ /* 0x000e660000000800 */
[----:B------:R-:W2:Y:S01]  /*13c0*/  LDG.E R192, desc[UR42][R192.64] ;  /* 0x0000002ac0c07981 */ /* 0x000ea2000c1e1900 */
[----:B------:R-:W-:Y:S01]  /*13d0*/  ISETP.NE.U32.AND P1, PT, RZ, UR6, PT ;  /* 0x00000006ff007c0c */ /* 0x000fe2000bf25070 */
[----:B------:R-:W-:Y:S01]  /*13e0*/  IMAD.MOV.U32 R7, RZ, RZ, RZ ;  /* 0x000000ffff077224 */ /* 0x000fe200078e00ff */
[----:B------:R-:W-:-:S02]  /*13f0*/  ISETP.NE.U32.AND P0, PT, RZ, UR8, PT ;  /* 0x00000008ff007c0c */ /* 0x000fc4000bf05070 */
[----:B------:R-:W-:Y:S01]  /*1400*/  ISETP.NE.AND.EX P1, PT, RZ, UR7, PT, P1 ;  /* 0x00000007ff007c0c */ /* 0x000fe2000bf25310 */
[----:B---3--:R-:W3:Y:S01]  /*1410*/  LDC R186, c[0x0][0x2f0] ;  /* 0x0000bc00ffba7b82 */ /* 0x008ee20000000800 */
[----:B------:R-:W-:Y:S02]  /*1420*/  ISETP.NE.AND.EX P0, PT, RZ, UR9, PT, P0 ;  /* 0x00000009ff007c0c */ /* 0x000fe4000bf05300 */
[----:B--2---:R-:W-:-:S09]  /*1430*/  SHF.R.S32.HI R200, RZ, 0x1f, R192 ;  /* 0x0000001fffc87819 */ /* 0x004fd200000114c0 */
[----:B----4-:R-:W-:-:S04]  /*1440*/  @P1 LEA R4, P2, R192, UR6, 0x2 ;  /* 0x00000006c0041c11 */ /* 0x010fc8000f8410ff */
[C---:B------:R-:W-:Y:S02]  /*1450*/  @P1 LEA.HI.X R5, R192.reuse, UR7, R200, 0x2, P2 ;  /* 0x00000007c0051c11 */ /* 0x040fe400090f14c8 */
[----:B------:R-:W-:-:S03]  /*1460*/  @P0 LEA R8, P2, R192, UR8, 0x2 ;  /* 0x00000008c0080c11 */ /* 0x000fc6000f8410ff */
[----:B-----5:R2:W5:Y:S01]  /*1470*/  @P1 LDG.E R7, desc[UR42][R4.64] ;  /* 0x0000002a04071981 */ /* 0x020562000c1e1900 */
[----:B------:R-:W-:Y:S01]  /*1480*/  @P0 LEA.HI.X R9, R192, UR9, R200, 0x2, P2 ;  /* 0x00000009c0090c11 */ /* 0x000fe200090f14c8 */
[----:B------:R-:W-:-:S04]  /*1490*/  ULDC.64 UR8, c[0x0][0xb18] ;  /* 0x0002c60000087ab9 */ /* 0x000fc80000000a00 */
[----:B------:R2:W5:Y:S01]  /*14a0*/  @P0 LDG.E R185, desc[UR42][R8.64] ;  /* 0x0000002a08b90981 */ /* 0x000562000c1e1900 */
[----:B0-----:R-:W-:Y:S02]  /*14b0*/  ISETP.NE.U32.AND P1, PT, R10, RZ, PT ;  /* 0x000000ff0a00720c */ /* 0x001fe40003f25070 */
[----:B------:R-:W-:Y:S02]  /*14c0*/  ISETP.NE.U32.AND P2, PT, RZ, UR8, PT ;  /* 0x00000008ff007c0c */ /* 0x000fe4000bf45070 */
[C---:B------:R-:W-:Y:S02]  /*14d0*/  LOP3.LUT R0, R6.reuse, 0xff000000, RZ, 0xc0, !PT ;  /* 0xff00000006007812 */ /* 0x040fe400078ec0ff */
[----:B------:R-:W-:Y:S02]  /*14e0*/  ISETP.NE.AND.EX P1, PT, R11, RZ, PT, P1 ;  /* 0x000000ff0b00720c */ /* 0x000fe40003f25310 */
[----:B------:R-:W-:Y:S02]  /*14f0*/  ISETP.NE.AND.EX P2, PT, RZ, UR9, PT, P2 ;  /* 0x00000009ff007c0c */ /* 0x000fe4000bf45320 */
[----:B------:R-:W-:-:S02]  /*1500*/  LOP3.LUT R193, R6, 0xffff, RZ, 0xc0, !PT ;  /* 0x0000ffff06c17812 */ /* 0x000fc400078ec0ff */
[----:B------:R-:W-:Y:S02]  /*1510*/  LOP3.LUT R199, R6, 0xff0000, RZ, 0xc0, !PT ;  /* 0x00ff000006c77812 */ /* 0x000fe400078ec0ff */
[----:B------:R-:W-:Y:S02]  /*1520*/  SHF.R.U32.HI R0, RZ, 0x8, R0 ;  /* 0x00000008ff007819 */ /* 0x000fe40000011600 */
[----:B-1----:R-:W-:Y:S01]  /*1530*/  SEL R3, R3, 0x1, P1 ;  /* 0x0000000103037807 */ /* 0x002fe20000800000 */
[----:B--23--:R-:W-:Y:S06]  /*1540*/  @P0 BRA `(.L_x_8319) ;  /* 0x0000000000280947 */ /* 0x00cfec0003800000 */
[----:B------:R-:W-:Y:S01]  /*1550*/  ULDC.64 UR6, c[0x0][0xaf8] ;  /* 0x0002be0000067ab9 */ /* 0x000fe20000000a00 */
[----:B-----5:R-:W0:Y:S01]  /*1560*/  LDC R185, c[0x0][0x288] ;  /* 0x0000a200ffb97b82 */ /* 0x020e220000000800 */
[----:B------:R-:W-:-:S04]  /*1570*/  ISETP.NE.U32.AND P0, PT, RZ, UR6, PT ;  /* 0x00000006ff007c0c */ /* 0x000fc8000bf05070 */
[----:B------:R-:W-:-:S13]  /*1580*/  ISETP.NE.AND.EX P0, PT, RZ, UR7, PT, P0 ;  /* 0x00000007ff007c0c */ /* 0x000fda000bf05300 */
[----:B------:R-:W-:Y:S05]  /*1590*/  @!P0 BRA `(.L_x_8319) ;  /* 0x0000000000148947 */ /* 0x000fea0003800000 */
[----:B------:R-:W1:Y:S02]  /*15a0*/  LDC.64 R4, c[0x0][0xaf8] ;  /* 0x0002be00ff047b82 */ /* 0x000e640000000a00 */
[----:B-1----:R-:W-:-:S05]  /*15b0*/  IMAD.WIDE R4, R192, 0x4, R4 ;  /* 0x00000004c0047825 */ /* 0x002fca00078e0204 */
[----:B0-----:R-:W2:Y:S04]  /*15c0*/  LDG.E R185, desc[UR42][R4.64] ;  /* 0x0000002a04b97981 */ /* 0x001ea8000c1e1900 */
[----:B------:R-:W2:Y:S02]  /*15d0*/  LDG.E R6, desc[UR42][R4.64+0x4] ;  /* 0x0000042a04067981 */ /* 0x000ea4000c1e1900 */
[----:B--2---:R-:W-:-:S07]  /*15e0*/  IMAD.IADD R185, R6, 0x1, -R185 ;  /* 0x0000000106b97824 */ /* 0x004fce00078e0ab9 */
.L_x_8319:
[----:B------:R-:W-:Y:S01]  /*15f0*/  LEA.HI R199, R199, R0, RZ, 0x10 ;  /* 0x00000000c7c77211 */ /* 0x000fe200078f80ff */
[----:B------:R-:W-:Y:S01]  /*1600*/  IMAD R186, R3, R186, RZ ;  /* 0x000000ba03ba7224 */ /* 0x000fe200078e02ff */
[----:B------:R-:W-:Y:S06]  /*1610*/  @!P2 BRA `(.L_x_8320) ;  /* 0x000000000010a947 */ /* 0x000fec0003800000 */
[----:B------:R-:W-:-:S04]  /*1620*/  LEA R4, P0, R192, UR8, 0x2 ;  /* 0x00000008c0047c11 */ /* 0x000fc8000f8010ff */
[----:B------:R-:W-:-:S05]  /*1630*/  LEA.HI.X R5, R192, UR9, R200, 0x2, P0 ;  /* 0x00000009c0057c11 */ /* 0x000fca00080f14c8 */
[----:B------:R1:W5:Y:S01]  /*1640*/  LDG.E R186, desc[UR42][R4.64] ;  /* 0x0000002a04ba7981 */ /* 0x000362000c1e1900 */
[----:B------:R-:W-:Y:S05]  /*1650*/  BRA `(.L_x_8321) ;  /* 0x0000000000247947 */ /* 0x000fea0003800000 */
.L_x_8320:
        /* <DEDUP_REMOVED lines=9> */
.L_x_8321:
[----:B------:R-:W-:Y:S01]  /*16f0*/  UISETP.NE.AND UP0, UPT, UR41, 0x1, UPT ;  /* 0x000000012900788c */ /* 0x000fe2000bf05270 */
[----:B-----5:R-:W-:Y:S01]  /*1700*/  IMAD.IADD R186, R186, 0x1, -R7 ;  /* 0x00000001baba7824 */ /* 0x020fe200078e0a07 */
[----:B------:R-:W-:-:S03]  /*1710*/  USHF.L.U32 UR39, UR4, 0x6, URZ ;  /* 0x0000000604277899 */ /* 0x000fc6000800063f */
[----:B------:R-:W-:Y:S01]  /*1720*/  VIADD R0, R186, 0x3f ;  /* 0x0000003fba007836 */ /* 0x000fe20000000000 */
[----:B------:R-:W-:-:S04]  /*1730*/  PLOP3.LUT P0, PT, PT, PT, UP0, 0x80, 0x0 ;  /* 0x000000000000781c */ /* 0x000fc80003f0f008 */
[----:B------:R-:W-:-:S04]  /*1740*/  SHF.R.S32.HI R3, RZ, 0x1f, R0 ;  /* 0x0000001fff037819 */ /* 0x000fc80000011400 */
[----:B------:R-:W-:-:S04]  /*1750*/  LEA.HI R3, R3, R0, RZ, 0x6 ;  /* 0x0000000003037211 */ /* 0x000fc800078f30ff */
[----:B------:R-:W-:Y:S01]  /*1760*/  SHF.R.S32.HI R6, RZ, 0x6, R3 ;  /* 0x00000006ff067819 */ /* 0x000fe20000011403 */
[----:B------:R-:W-:Y:S06]  /*1770*/  @!P0 BRA `(.L_x_8322) ;  /* 0x0000001c00fc8947 */ /* 0x000fec0003800000 */
[----:B------:R-:W2:Y:S01]  /*1780*/  LDC R0, c[0x0][0x448] ;  /* 0x00011200ff007b82 */ /* 0x000ea20000000800 */
[----:B------:R-:W-:Y:S01]  /*1790*/  UIADD3 UR4, UR39, 0x3f, URZ ;  /* 0x0000003f27047890 */ /* 0x000fe2000fffe03f */
[----:B0-----:R-:W-:Y:S02]  /*17a0*/  IADD3 R185, R186, 0x40, -R185 ;  /* 0x00000040bab97810 */ /* 0x001fe40007ffe8b9 */
[----:B------:R-:W-:Y:S02]  /*17b0*/  LOP3.LUT R8, R199, 0xff, RZ, 0xc0, !PT ;  /* 0x000000ffc7087812 */ /* 0x000fe400078ec0ff */
[----:B--2---:R-:W-:Y:S01]  /*17c0*/  ISETP.NE.AND P0, PT, R0, 0x1, PT ;  /* 0x000000010000780c */ /* 0x004fe20003f05270 */
[----:B------:R-:W-:-:S12]  /*17d0*/  IMAD.U32 R0, RZ, RZ, UR4 ;  /* 0x00000004ff007e24 */ /* 0x000fd8000f8e00ff */
[----:B------:R-:W0:Y:S08]  /*17e0*/  @P0 LDC R3, c[0x0][0x44c] ;  /* 0x00011300ff030b82 */ /* 0x000e300000000800 */
[----:B-1----:R-:W1:Y:S01]  /*17f0*/  @P0 LDC R4, c[0x0][0x450] ;  /* 0x00011400ff040b82 */ /* 0x002e620000000800 */
[----:B0-----:R-:W-:-:S05]  /*1800*/  @P0 IMAD.HI.U32 R3, R3, UR4, RZ ;  /* 0x0000000403030c27 */ /* 0x001fca000f8e00ff */
        /* <DEDUP_REMOVED lines=9> */
[----:B------:R-:W-:-:S04]  /*18a0*/  SHF.R.U32.HI R0, RZ, 0x10, R199 ;  /* 0x00000010ff007819 */ /* 0x000fc800000116c7 */
[----:B------:R-:W-:-:S13]  /*18b0*/  ISETP.NE.AND P0, PT, R0, RZ, PT ;  /* 0x000000ff0000720c */ /* 0x000fda0003f05270 */
[----:B------:R-:W0:Y:S02]  /*18c0*/  @!P0 LDC R0, c[0x0][0xae8] ;  /* 0x0002ba00ff008b82 */ /* 0x000e240000000800 */
[-C--:B0-----:R-:W-:Y:S02]  /*18d0*/  IABS R7, R0.reuse ;  /* 0x0000000000077213 */ /* 0x081fe40000000000 */
        /* <DEDUP_REMOVED lines=26> */
.L_x_8323:
        /* <DEDUP_REMOVED lines=72> */
[----:B------:R-:W2:Y:S01]  /*1f00*/  LDL R4, [R1+0x8] ;  /* 0x0000080001047983 */ /* 0x000ea20000100800 */
        /* <DEDUP_REMOVED lines=9> */
[----:B------:R-:W-:Y:S01]  /*1fa0*/  UMOV UR7, 0x40000040 ;  /* 0x4000004000077882 */ /* 0x000fe20000000000 */
[----:B------:R-:W-:Y:S01]  /*1fb0*/  WARPGROUP.ARRIVE ;  /* 0x00000000000079c5 */ /* 0x000fe20000000000 */
        /* <DEDUP_REMOVED lines=12> */
[C---:B------:R-:W-:Y:S01]  /*2080*/  R2UR UR16, R5.reuse ;  /* 0x00000000051072ca */ /* 0x040fe200000e0000 */
[----:B------:R-:W-:Y:S01]  /*2090*/  VIADD R6, R5, 0x2 ;  /* 0x0000000205067836 */ /* 0x000fe20000000000 */
[----:B------:R-:W-:-:S04]  /*20a0*/  LOP3.LUT R3, R3, 0x2000000, RZ, 0xfc, !PT ;  /* 0x0200000003037812 */ /* 0x000fc800078efcff */
[----:B------:R-:W-:Y:S01]  /*20b0*/  R2UR UR12, R6 ;  /* 0x00000000060c72ca */ /* 0x000fe200000e0000 */
[----:B------:R-:W-:-:S04]  /*20c0*/  IMAD R4, R2, 0x1000, R3 ;  /* 0x0000100002047824 */ /* 0x000fc800078e0203 */
[C---:B------:R-:W-:Y:S01]  /*20d0*/  VIADD R6, R4.reuse, 0x80 ;  /* 0x0000008004067836 */ /* 0x040fe20000000000 */
[----:B------:R-:W-:-:S04]  /*20e0*/  R2UR UR18, R4 ;  /* 0x00000000041272ca */ /* 0x000fc800000e0000 */
[----:B------:R-:W-:Y:S01]  /*20f0*/  R2UR UR14, R6 ;  /* 0x00000000060e72ca */ /* 0x000fe200000e0000 */
[C---:B------:R-:W-:Y:S02]  /*2100*/  VIADD R6, R5.reuse, 0x4 ;  /* 0x0000000405067836 */ /* 0x040fe40000000000 */
[----:B------:R-:W-:-:S03]  /*2110*/  VIADD R5, R5, 0x6 ;  /* 0x0000000605057836 */ /* 0x000fc60000000000 */
[----:B------:R-:W-:Y:S01]  /*2120*/  R2UR UR8, R6 ;  /* 0x00000000060872ca */ /* 0x000fe200000e0000 */
[C---:B------:R-:W-:Y:S01]  /*2130*/  VIADD R6, R4.reuse, 0x100 ;  /* 0x0000010004067836 */ /* 0x040fe20000000000 */
[----:B------:R-:W-:Y:S01]  /*2140*/  R2UR UR4, R5 ;  /* 0x00000000050472ca */ /* 0x000fe200000e0000 */
[----:B------:R-:W-:Y:S01]  /*2150*/  HGMMA.64x256x16.F32.BF16 R24, gdesc[UR16].tnspB, RZ, !UPT, gsb0 ;  /* 0x43e00000101879f0 */ /* 0x000fe2000c0018ff */
[----:B------:R-:W-:Y:S02]  /*2160*/  VIADD R4, R4, 0x180 ;  /* 0x0000018004047836 */ /* 0x000fe40000000000 */
[----:B------:R-:W-:-:S03]  /*2170*/  R2UR UR10, R6 ;  /* 0x00000000060a72ca */ /* 0x000fc600000e0000 */
[----:B------:R-:W-:Y:S01]  /*2180*/  R2UR UR6, R4 ;  /* 0x00000000040672ca */ /* 0x000fe200000e0000 */
[----:B------:R-:W-:-:S05]  /*2190*/  IMAD.MOV.U32 R4, RZ, RZ, 0x1 ;  /* 0x00000001ff047424 */ /* 0x000fca00078e00ff */
[----:B------:R-:W-:-:S04]  /*21a0*/  SEL R4, R4, 0x2, !P0 ;  /* 0x0000000204047807 */ /* 0x000fc80004000000 */
[----:B------:R-:W-:-:S04]  /*21b0*/  LOP3.LUT R4, R4, 0x1, RZ, 0xfc, !PT ;  /* 0x0000000104047812 */ /* 0x000fc800078efcff */
[----:B------:R-:W-:Y:S01]  /*21c0*/  ISETP.NE.AND P1, PT, R4, 0x3, PT ;  /* 0x000000030400780c */ /* 0x000fe20003f25270 */
        /* <DEDUP_REMOVED lines=15> */
.L_x_8325:
[----:B------:R-:W0:Y:S01]  /*22c0*/  S2R R5, SR_CgaCtaId ;  /* 0x0000000000057919 */ /* 0x000e220000008800 */
[----:B------:R-:W-:Y:S01]  /*22d0*/  UIADD3 UR6, UR20, -0x2, URZ ;  /* 0xfffffffe14067890 */ /* 0x000fe2000fffe03f */
[----:B------:R-:W-:-:S04]  /*22e0*/  IMAD R4, R2, 0x8, R17 ;  /* 0x0000000802047824 */ /* 0x000fc800078e0211 */
[----:B------:R-:W-:Y:S01]  /*22f0*/  VIADD R4, R4, 0x38860 ;  /* 0x0003886004047836 */ /* 0x000fe20000000000 */
[----:B------:R-:W-:-:S04]  /*2300*/  ISETP.LE.AND P0, PT, R0, UR6, PT ;  /* 0x0000000600007c0c */ /* 0x000fc8000bf03270 */
[----:B0-----:R-:W-:-:S04]  /*2310*/  PRMT R4, R5, 0x654, R4 ;  /* 0x0000065405047816 */ /* 0x001fc80000000004 */
[----:B------:R0:W-:Y:S05]  /*2320*/  SYNCS.ARRIVE.TRANS64.RED.A1T0 RZ, [R4+URZ], RZ ;  /* 0x000000ff04ff79a7 */ /* 0x0001ea000810043f */
[----:B------:R-:W-:Y:S05]  /*2330*/  @!P0 BRA `(.L_x_8326) ;  /* 0x0000000800cc8947 */ /* 0x000fea0003800000 */
[----:B------:R-:W-:-:S05]  /*2340*/  UMOV UR20, UR6 ;  /* 0x0000000600147c82 */ /* 0x000fca0008000000 */
.L_x_8328:
        /* <DEDUP_REMOVED lines=9> */
[----:B------:R-:W-:Y:S01]  /*23e0*/  SEL R2, R2, RZ, P0 ;  /* 0x000000ff02027207 */ /* 0x000fe20000000000 */
        /* <DEDUP_REMOVED lines=139> */
[----:B------:R-:W-:Y:S02]  /*2ca0*/  R2UR UR6, R4 ;  /* 0x00000000040672ca */ /* 0x000fe400000e0000 */
[----:B------:R-:W-:Y:S01]  /*2cb0*/  SEL R4, RZ, 0x1, P0 ;  /* 0x00000001ff047807 */ /* 0x000fe20000000000 */
[----:B------:R-:W-:-:S02]  /*2cc0*/  WARPGROUP.DEPBAR.LE gsb0, 0x0 ;  /* 0x00008000000079c5 */ /* 0x000fc40000010000 */
[----:B------:R-:W-:-:S15]  /*2cd0*/  WARPGROUP.ARRIVE ;  /* 0x00000000000079c5 */ /* 0x000fde0000000000 */
[----:B------:R-:W-:-:S05]  /*2ce0*/  NOP ;  /* 0x0000000000007918 */ /* 0x000fca0000000000 */
        /* <DEDUP_REMOVED lines=9> */
[----:B------:R-:W-:Y:S01]  /*2d80*/  R2UR UR7, R4 ;  /* 0x00000000040772ca */ /* 0x000fe200000e0000 */
[----:B------:R-:W-:Y:S01]  /*2d90*/  UMOV UR6, UR20 ;  /* 0x0000001400067c82 */ /* 0x000fe20008000000 */
[----:B------:R-:W-:Y:S01]  /*2da0*/  UIADD3 UR20, UR20, -0x1, URZ ;  /* 0xffffffff14147890 */ /* 0x000fe2000fffe03f */
[----:B------:R-:W-:-:S10]  /*2db0*/  ISETP.LT.AND P0, PT, R0, UR6, PT ;  /* 0x0000000600007c0c */ /* 0x000fd4000bf01270 */
[----:B------:R-:W-:Y:S01]  /*2dc0*/  ULOP3.LUT UR37, UR37, UR7, URZ, 0x3c, !UPT ;  /* 0x0000000725257292 */ /* 0x000fe2000f8e3c3f */
[----:B------:R-:W-:Y:S02]  /*2dd0*/  WARPGROUP.DEPBAR.LE gsb0, 0x0 ;  /* 0x00008000000079c5 */ /* 0x000fe40000010000 */
[----:B------:R-:W-:Y:S06]  /*2de0*/  BAR.ARV 0xf, 0x100 ;  /* 0x03c4000000007b1d */ /* 0x000fec0000002000 */
[----:B------:R-:W-:Y:S05]  /*2df0*/  @!P1 BRA `(.L_x_8327) ;  /* 0x0000000000049947 */ /* 0x000fea0003800000 */
[----:B------:R-:W-:Y:S01]  /*2e00*/  BPT.TRAP 0x1 ;  /* 0x000000040000795c */ /* 0x000fe20000300000 */
.L_x_8327:
[----:B------:R-:W0:Y:S01]  /*2e10*/  S2R R5, SR_CgaCtaId ;  /* 0x0000000000057919 */ /* 0x000e220000008800 */
[----:B------:R-:W-:-:S04]  /*2e20*/  IMAD R4, R2, 0x8, R17 ;  /* 0x0000000802047824 */ /* 0x000fc800078e0211 */
[----:B------:R-:W-:-:S05]  /*2e30*/  VIADD R4, R4, 0x38860 ;  /* 0x0003886004047836 */ /* 0x000fca0000000000 */
[----:B0-----:R-:W-:-:S04]  /*2e40*/  PRMT R4, R5, 0x654, R4 ;  /* 0x0000065405047816 */ /* 0x001fc80000000004 */
[----:B------:R1:W-:Y:S01]  /*2e50*/  SYNCS.ARRIVE.TRANS64.RED.A1T0 RZ, [R4+URZ], RZ ;  /* 0x000000ff04ff79a7 */ /* 0x0003e2000810043f */
[----:B------:R-:W-:Y:S05]  /*2e60*/  @P0 BRA `(.L_x_8328) ;  /* 0xfffffff400380947 */ /* 0x000fea000383ffff */
.L_x_8326:
[----:B------:R-:W-:Y:S01]  /*2e70*/  BAR.SYNC.DEFER_BLOCKING 0xe, 0x100 ;  /* 0x0384000000007b1d */ /* 0x000fe20000010000 */
[C---:B------:R-:W-:Y:S01]  /*2e80*/  IMAD R0, R2.reuse, 0x40, R19 ;  /* 0x0000004002007824 */ /* 0x040fe200078e0213 */
[----:B------:R-:W-:Y:S01]  /*2e90*/  PLOP3.LUT P0, PT, PT, PT, PT, 0x8, 0x0 ;  /* 0x000000000000781c */ /* 0x000fe20003f0e170 */
[----:B------:R-:W-:Y:S02]  /*2ea0*/  VIADD R2, R2, 0x1 ;  /* 0x0000000102027836 */ /* 0x000fe40000000000 */
[----:B------:R-:W-:Y:S02]  /*2eb0*/  IMAD R17, R0, 0x4, R17 ;  /* 0x0000000400117824 */ /* 0x000fe400078e0211 */
[----:B------:R-:W-:Y:S01]  /*2ec0*/  IMAD.MOV.U32 R20, RZ, RZ, RZ ;  /* 0x000000ffff147224 */ /* 0x000fe200078e00ff */
[----:B------:R-:W-:-:S04]  /*2ed0*/  ISETP.NE.AND P1, PT, R2, 0x2, PT ;  /* 0x000000020200780c */ /* 0x000fc80003f25270 */
[----:B------:R-:W-:Y:S01]  /*2ee0*/  SEL R2, R2, RZ, P1 ;  /* 0x000000ff02027207 */ /* 0x000fe20000800000 */
[----:B------:R-:W2:Y:S04]  /*2ef0*/  LDS R3, [R17+0x38400] ;  /* 0x0384000011037984 */ /* 0x000ea80000000800 */
[----:B------:R-:W3:Y:S01]  /*2f00*/  LDS R0, [R17+0x38420] ;  /* 0x0384200011007984 */ /* 0x000ee20000000800 */
        /* <DEDUP_REMOVED lines=65> */
[-C--:B---3--:R-:W-:Y:S01]  /*3320*/  FMUL.FTZ R26, R26, R0.reuse ;  /* 0x000000001a1a7220 */ /* 0x088fe20000410000 */
[-C--:B------:R-:W-:Y:S01]  /*3330*/  FMUL.FTZ R27, R27, R0.reuse ;  /* 0x000000001b1b7220 */ /* 0x080fe20000410000 */
        /* <DEDUP_REMOVED lines=64> */
[----:B------:R-:W-:Y:S01]  /*3740*/  ULOP3.LUT UR37, UR37, UR4, URZ, 0x3c, !UPT ;  /* 0x0000000425257292 */ /* 0x000fe2000f8e3c3f */
[----:B------:R-:W-:Y:S06]  /*3750*/  BAR.ARV 0xf, 0x100 ;  /* 0x03c4000000007b1d */ /* 0x000fec0000002000 */
[----:B------:R-:W-:Y:S05]  /*3760*/  BRA `(.L_x_8324) ;  /* 0x000000ac00807947 */ /* 0x000fea0003800000 */
.L_x_8322:
[----:B------:R-:W2:Y:S01]  /*3770*/  LDC R0, c[0x0][0x448] ;  /* 0x00011200ff007b82 */ /* 0x000ea20000000800 */
[----:B------:R-:W-:Y:S01]  /*3780*/  UIADD3 UR4, UR39, 0x3f, URZ ;  /* 0x0000003f27047890 */ /* 0x000fe2000fffe03f */
[----:B01----:R-:W-:Y:S02]  /*3790*/  IADD3 R5, R186, 0x40, -R185 ;  /* 0x00000040ba057810 */ /* 0x003fe40007ffe8b9 */
[----:B------:R-:W-:Y:S02]  /*37a0*/  LOP3.LUT R16, R16, 0xfffffffd, RZ, 0xc0, !PT ;  /* 0xfffffffd10107812 */ /* 0x000fe400078ec0ff */
[----:B--2---:R-:W-:-:S13]  /*37b0*/  ISETP.NE.AND P0, PT, R0, 0x1, PT ;  /* 0x000000010000780c */ /* 0x004fda0003f05270 */
[----:B------:R-:W0:Y:S01]  /*37c0*/  @P0 LDC R0, c[0x0][0x44c] ;  /* 0x00011300ff000b82 */ /* 0x000e220000000800 */
[----:B------:R-:W-:-:S07]  /*37d0*/  @P0 LOP3.LUT R16, R16, 0x2, RZ, 0xfc, !PT ;  /* 0x0000000210100812 */ /* 0x000fce00078efcff */
[----:B------:R-:W1:Y:S01]  /*37e0*/  @P0 LDC R4, c[0x0][0x450] ;  /* 0x00011400ff040b82 */ /* 0x000e620000000800 */
[----:B0-----:R-:W-:-:S04]  /*37f0*/  @P0 IMAD.HI.U32 R3, R0, UR4, RZ ;  /* 0x0000000400030c27 */ /* 0x001fc8000f8e00ff */
[----:B------:R-:W-:Y:S01]  /*3800*/  IMAD.U32 R0, RZ, RZ, UR4 ;  /* 0x00000004ff007e24 */ /* 0x000fe2000f8e00ff */
[----:B------:R-:W-:Y:S01]  /*3810*/  UMOV UR4, URZ ;  /* 0x0000003f00047c82 */ /* 0x000fe20008000000 */
[----:B-1----:R-:W-:-:S05]  /*3820*/  @P0 SHF.R.U32.HI R0, RZ, R4, R3 ;  /* 0x00000004ff000219 */ /* 0x002fca0000011603 */
[----:B------:R-:W-:-:S05]  /*3830*/  IMAD.IADD R0, R5, 0x1, R0 ;  /* 0x0000000105007824 */ /* 0x000fca00078e0200 */
[----:B------:R-:W-:-:S04]  /*3840*/  SHF.R.S32.HI R3, RZ, 0x1f, R0 ;  /* 0x0000001fff037819 */ /* 0x000fc80000011400 */
[----:B------:R-:W-:Y:S02]  /*3850*/  LEA.HI R3, R3, R0, RZ, 0x6 ;  /* 0x0000000003037211 */ /* 0x000fe400078f30ff */
[----:B------:R-:W-:Y:S02]  /*3860*/  LOP3.LUT R0, R199, 0xff, RZ, 0xc0, !PT ;  /* 0x000000ffc7007812 */ /* 0x000fe400078ec0ff */
[----:B------:R-:W-:Y:S02]  /*3870*/  SHF.R.S32.HI R3, RZ, 0x6, R3 ;  /* 0x00000006ff037819 */ /* 0x000fe40000011403 */
[----:B------:R-:W-:Y:S02]  /*3880*/  R2UR UR38, R0 ;  /* 0x00000000002672ca */ /* 0x000fe400000e0000 */
[----:B------:R-:W-:-:S04]  /*3890*/  VIMNMX R6, R6, R3, PT ;  /* 0x0000000306067248 */ /* 0x000fc80003fe0100 */
[----:B------:R-:W-:-:S13]  /*38a0*/  ISETP.GE.AND P0, PT, R6, 0x1, PT ;  /* 0x000000010600780c */ /* 0x000fda0003f06270 */
[----:B------:R-:W-:Y:S05]  /*38b0*/  @!P0 BRA `(.L_x_8329) ;  /* 0x0000000000948947 */ /* 0x000fea0003800000 */
[----:B------:R-:W-:Y:S01]  /*38c0*/  SHF.R.U32.HI R5, RZ, 0x10, R199 ;  /* 0x00000010ff057819 */ /* 0x000fe200000116c7 */
[----:B------:R-:W-:-:S03]  /*38d0*/  UMOV UR4, URZ ;  /* 0x0000003f00047c82 */ /* 0x000fc60008000000 */
[----:B------:R-:W-:-:S13]  /*38e0*/  ISETP.NE.AND P0, PT, R5, RZ, PT ;  /* 0x000000ff0500720c */ /* 0x000fda0003f05270 */
[----:B------:R-:W0:Y:S02]  /*38f0*/  @!P0 LDC R5, c[0x0][0xae8] ;  /* 0x0002ba00ff058b82 */ /* 0x000e240000000800 */
[-C--:B0-----:R-:W-:Y:S02]  /*3900*/  IABS R0, R5.reuse ;  /* 0x0000000500007213 */ /* 0x081fe40000000000 */
[----:B------:R-:W-:Y:S02]  /*3910*/  IABS R8, R5 ;  /* 0x0000000500087213 */ /* 0x000fe40000000000 */
[----:B------:R-:W-:Y:S02]  /*3920*/  R2UR UR8, R0 ;  /* 0x00000000000872ca */ /* 0x000fe400000e0000 */
[C---:B------:R-:W-:Y:S02]  /*3930*/  IADD3 R0, R5.reuse, -0x1, R6 ;  /* 0xffffffff05007810 */ /* 0x040fe40007ffe006 */
[----:B------:R-:W-:-:S02]  /*3940*/  R2UR UR9, R5 ;  /* 0x00000000050972ca */ /* 0x000fc400000e0000 */
[----:B------:R-:W-:Y:S02]  /*3950*/  IABS R7, R0 ;  /* 0x0000000000077213 */ /* 0x000fe40000000000 */
[----:B------:R-:W-:Y:S02]  /*3960*/  LOP3.LUT R0, R0, R5, RZ, 0x3c, !PT ;  /* 0x0000000500007212 */ /* 0x000fe400078e3cff */
[----:B------:R-:W-:-:S03]  /*3970*/  R2UR UR7, R7 ;  /* 0x00000000070772ca */ /* 0x000fc600000e0000 */
[----:B------:R-:W0:Y:S04]  /*3980*/  I2F.RP R3, UR8 ;  /* 0x0000000800037d06 */ /* 0x000e280008209400 */
[----:B------:R-:W-:-:S06]  /*3990*/  UISETP.NE.AND UP0, UPT, UR9, URZ, UPT ;  /* 0x0000003f0900728c */ /* 0x000fcc000bf05270 */
[----:B------:R-:W-:Y:S01]  /*39a0*/  PLOP3.LUT P0, PT, PT, PT, UP0, 0x80, 0x0 ;  /* 0x000000000000781c */ /* 0x000fe20003f0f008 */
        /* <DEDUP_REMOVED lines=16> */
[----:B------:R-:W-:Y:S01]  /*3ab0*/  UISETP.GE.AND UP2, UPT, UR6, URZ, UPT ;  /* 0x0000003f0600728c */ /* 0x000fe2000bf46270 */
[----:B------:R-:W-:-:S08]  /*3ac0*/  @!P0 R2UR UR6, R5 ;  /* 0x00000000050682ca */ /* 0x000fd000000e0000 */
[----:B------:R-:W-:-:S07]  /*3ad0*/  @UP1 UIADD3 UR5, UR5, 0x1, URZ ;  /* 0x0000000105051890 */ /* 0x000fce000fffe03f */
[----:B------:R-:W-:Y:S02]  /*3ae0*/  UMOV UR4, UR5 ;  /* 0x0000000500047c82 */ /* 0x000fe40008000000 */
[----:B------:R-:W-:Y:S02]  /*3af0*/  @!UP2 UIADD3 UR4, -UR4, URZ, URZ ;  /* 0x0000003f0404a290 */ /* 0x000fe4000fffe13f */
[----:B------:R-:W-:-:S12]  /*3b00*/  @!UP0 ULOP3.LUT UR4, URZ, UR6, URZ, 0x33, !UPT ;  /* 0x000000063f048292 */ /* 0x000fd8000f8e333f */
.L_x_8329:
[----:B------:R-:W-:Y:S02]  /*3b10*/  UIMAD UR38, UR38, UR4, URZ ;  /* 0x00000004262672a4 */ /* 0x000fe4000f8e023f */
[----:B------:R-:W-:Y:S01]  /*3b20*/  IMAD.U32 R3, RZ, RZ, UR4 ;  /* 0x00000004ff037e24 */ /* 0x000fe2000f8e00ff */
[----:B------:R-:W-:Y:S01]  /*3b30*/  PLOP3.LUT P0, PT, PT, PT, PT, 0x80, 0x0 ;  /* 0x000000000000781c */ /* 0x000fe20003f0f070 */
[----:B------:R-:W-:Y:S01]  /*3b40*/  IMAD.MOV.U32 R20, RZ, RZ, RZ ;  /* 0x000000ffff147224 */ /* 0x000fe200078e00ff */
[----:B------:R-:W-:Y:S02]  /*3b50*/  CS2R R150, SRZ ;  /* 0x0000000000967805 */ /* 0x000fe4000001ff00 */
[----:B------:R-:W-:Y:S02]  /*3b60*/  CS2R R148, SRZ ;  /* 0x0000000000947805 */ /* 0x000fe4000001ff00 */
[----:B------:R-:W-:Y:S01]  /*3b70*/  VIADDMNMX R168, R3, UR38, R6, PT ;  /* 0x0000002603a87c46 */ /* 0x000fe2000b800106 */
[----:B------:R-:W-:Y:S01]  /*3b80*/  IMAD.MOV.U32 R3, RZ, RZ, RZ ;  /* 0x000000ffff037224 */ /* 0x000fe200078e00ff */
[----:B------:R-:W-:-:S02]  /*3b90*/  CS2R R146, SRZ ;  /* 0x0000000000927805 */ /* 0x000fc4000001ff00 */
[----:B------:R-:W-:Y:S02]  /*3ba0*/  CS2R R144, SRZ ;  /* 0x0000000000907805 */ /* 0x000fe4000001ff00 */
[----:B------:R-:W-:Y:S02]  /*3bb0*/  ISETP.GT.AND P1, PT, R168, UR38, PT ;  /* 0x00000026a8007c0c */ /* 0x000fe4000bf24270 */
        /* <DEDUP_REMOVED lines=61> */
[----:B------:R-:W2:Y:S04]  /*3f90*/  LDL R0, [R1+0x8] ;  /* 0x0000080001007983 */ /* 0x000ea80000100800 */
        /* <DEDUP_REMOVED lines=28> */
.L_x_8330:
        /* <DEDUP_REMOVED lines=10> */
[----:B------:R-:W0:Y:S02]  /*4200*/  SYNCS.PHASECHK.TRANS64.TRYWAIT P1, [R17+URZ+0x38800], R6 ;  /* 0x03880006110075a7 */ /* 0x000e24000802017f */
[----:B0-----:R-:W-:Y:S05]  /*4210*/  @!P1 BRA `(.L_x_8331) ;  /* 0x0000015c007c9947 */ /* 0x001fea0003800000 */
.L_x_8475:
[----:B------:R-:W-:Y:S05]  /*4220*/  @!P0 BRA `(.L_x_8332) ;  /* 0x0000000000048947 */ /* 0x000fea0003800000 */
[----:B------:R-:W-:Y:S01]  /*4230*/  BPT.TRAP 0x1 ;  /* 0x000000040000795c */ /* 0x000fe20000300000 */
.L_x_8332:
[----:B------:R-:W-:Y:S02]  /*4240*/  IMAD.U32 R8, RZ, RZ, UR37 ;  /* 0x00000025ff087e24 */ /* 0x000fe4000f8e00ff */
[----:B------:R-:W-:-:S03]  /*4250*/  IMAD R9, R2, 0x8, R17 ;  /* 0x0000000802097824 */ /* 0x000fc600078e0211 */
[----:B------:R-:W-:-:S04]  /*4260*/  SHF.L.U32 R8, R8, 0x1f, RZ ;  /* 0x0000001f08087819 */ /* 0x000fc800000006ff */
[----:B------:R1:W2:Y:S01]  /*4270*/  SYNCS.PHASECHK.TRANS64.TRYWAIT P1, [R9+URZ+0x38830], R8 ;  /* 0x03883008090075a7 */ /* 0x0002a2000802017f */
[----:B------:R-:W-:Y:S05]  /*4280*/  @!P0 BRA `(.L_x_8333) ;  /* 0x0000000000048947 */ /* 0x000fea0003800000 */
[----:B------:R-:W-:Y:S01]  /*4290*/  BPT.TRAP 0x1 ;  /* 0x000000040000795c */ /* 0x000fe20000300000 */
.L_x_8333:
[----:B------:R-:W-:-:S05]  /*42a0*/  VIADD R0, R17, 0x22400 ;  /* 0x0002240011007836 */ /* 0x000fca0000000000 */
[----:B------:R-:W-:-:S04]  /*42b0*/  SHF.R.U32.HI R0, RZ, 0x4, R0 ;  /* 0x00000004ff007819 */ /* 0x000fc80000011600 */
[----:B------:R-:W-:Y:S01]  /*42c0*/  LOP3.LUT R0, R0, 0x3fff, RZ, 0xc0, !PT ;  /* 0x00003fff00007812 */ /* 0x000fe200078ec0ff */
[----:B--2---:R-:W-:Y:S06]  /*42d0*/  @P1 BRA `(.L_x_8334) ;  /* 0x0000000000081947 */ /* 0x004fec0003800000 */
[----:B------:R-:W2:Y:S02]  /*42e0*/  SYNCS.PHASECHK.TRANS64.TRYWAIT P1, [R9+URZ+0x38830], R8 ;  /* 0x03883008090075a7 */ /* 0x000ea4000802017f */
[----:B--2---:R-:W-:Y:S05]  /*42f0*/  @!P1 BRA `(.L_x_8335) ;  /* 0x0000015c00589947 */ /* 0x004fea0003800000 */
.L_x_8334:
[----:B------:R-:W-:Y:S05]  /*4300*/  WARPSYNC.ALL ;  /* 0x0000000000007948 */ /* 0x000fea0003800000 */
[----:B------:R-:W-:Y:S01]  /*4310*/  LOP3.LUT R4, R0, 0x10000, RZ, 0xfc, !PT ;  /* 0x0001000000047812 */ /* 0x000fe200078efcff */
[----:B------:R-:W-:Y:S01]  /*4320*/  VIADD R0, R17, 0x20400 ;  /* 0x0002040011007836 */ /* 0x000fe20000000000 */
[----:B------:R-:W-:-:S03]  /*4330*/  WARPGROUP.ARRIVE ;  /* 0x00000000000079c5 */ /* 0x000fc60000000000 */
[----:B------:R-:W-:Y:S01]  /*4340*/  IMAD R3, R2, 0x200, R4 ;  /* 0x0000020002037824 */ /* 0x000fe200078e0204 */
[----:B------:R-:W-:Y:S01]  /*4350*/  UMOV UR11, 0x40000040 ;  /* 0x40000040000b7882 */ /* 0x000fe20000000000 */
[----:B------:R-:W-:Y:S01]  /*4360*/  UMOV UR9, 0x40000040 ;  /* 0x4000004000097882 */ /* 0x000fe20000000000 */
[----:B------:R-:W-:Y:S01]  /*4370*/  SHF.R.U32.HI R0, RZ, 0x4, R0 ;  /* 0x00000004ff007819 */ /* 0x000fe20000011600 */
[----:B------:R-:W-:Y:S01]  /*4380*/  UMOV UR15, 0x40000040 ;  /* 0x40000040000f7882 */ /* 0x000fe20000000000 */
[----:B------:R-:W-:Y:S01]  /*4390*/  R2UR UR10, R3 ;  /* 0x00000000030a72ca */ /* 0x000fe200000e0000 */
[----:B------:R-:W-:Y:S01]  /*43a0*/  UMOV UR13, 0x40000040 ;  /* 0x40000040000d7882 */ /* 0x000fe20000000000 */
[----:B------:R-:W-:Y:S01]  /*43b0*/  LOP3.LUT R0, R0, 0x3fff, RZ, 0xc0, !PT ;  /* 0x00003fff00007812 */ /* 0x000fe200078ec0ff */
[----:B------:R-:W-:Y:S01]  /*43c0*/  UMOV UR19, 0x40000040 ;  /* 0x4000004000137882 */ /* 0x000fe20000000000 */
[----:B------:R-:W-:Y:S01]  /*43d0*/  UMOV UR17, 0x40000040 ;  /* 0x4000004000117882 */ /* 0x000fe20000000000 */
[----:B------:R-:W-:Y:S01]  /*43e0*/  UMOV UR23, 0x40000040 ;  /* 0x4000004000177882 */ /* 0x000fe20000000000 */
[----:B------:R-:W-:Y:S01]  /*43f0*/  LOP3.LUT R0, R0, 0x10000, RZ, 0xfc, !PT ;  /* 0x0001000000007812 */ /* 0x000fe200078efcff */
[----:B------:R-:W-:-:S03]  /*4400*/  UMOV UR21, 0x40000040 ;  /* 0x4000004000157882 */ /* 0x000fc60000000000 */
[C---:B------:R-:W-:Y:S01]  /*4410*/  R2UR UR8, R0.reuse ;  /* 0x00000000000872ca */ /* 0x040fe200000e0000 */
[C---:B------:R-:W-:Y:S02]  /*4420*/  VIADD R3, R0.reuse, 0x2 ;  /* 0x0000000200037836 */ /* 0x040fe40000000000 */
[----:B------:R-:W-:Y:S02]  /*4430*/  UIADD3 UR14, UR10, 0x2, URZ ;  /* 0x000000020a0e7890 */ /* 0x000fe4000fffe03f */
[----:B------:R-:W-:Y:S01]  /*4440*/  UIADD3 UR18, UR10, 0x4, URZ ;  /* 0x000000040a127890 */ /* 0x000fe2000fffe03f */
[----:B------:R-:W-:Y:S01]  /*4450*/  R2UR UR12, R3 ;  /* 0x00000000030c72ca */ /* 0x000fe200000e0000 */
[C---:B------:R-:W-:Y:S01]  /*4460*/  VIADD R3, R0.reuse, 0x4 ;  /* 0x0000000400037836 */ /* 0x040fe20000000000 */
[----:B------:R-:W-:Y:S01]  /*4470*/  UIADD3 UR22, UR10, 0x6, URZ ;  /* 0x000000060a167890 */ /* 0x000fe2000fffe03f */
[----:B------:R-:W-:-:S03]  /*4480*/  VIADD R0, R0, 0x6 ;  /* 0x0000000600007836 */ /* 0x000fc60000000000 */
[----:B------:R-:W-:Y:S01]  /*4490*/  R2UR UR16, R3 ;  /* 0x00000000031072ca */ /* 0x000fe200000e0000 */
[----:B------:R-:W-:Y:S01]  /*44a0*/  HGMMA.64x64x16.F32.BF16 R24, gdesc[UR8], RZ, !UPT, gsb0 ;  /* 0x00e00000081879f0 */ /* 0x000fe2000c0018ff */
[----:B------:R-:W-:Y:S02]  /*44b0*/  R2UR UR20, R0 ;  /* 0x00000000001472ca */ /* 0x000fe400000e0000 */
        /* <DEDUP_REMOVED lines=10> */
[----:B------:R-:W3:Y:S02]  /*4560*/  SYNCS.PHASECHK.TRANS64.TRYWAIT P1, [R17+URZ+0x38810], R6 ;  /* 0x03881006110075a7 */ /* 0x000ee4000802017f */
[----:B---3--:R-:W-:Y:S05]  /*4570*/  @!P1 BRA `(.L_x_8336) ;  /* 0x0000015800cc9947 */ /* 0x008fea0003800000 */
.L_x_8476:
[----:B------:R-:W-:Y:S05]  /*4580*/  @!P0 BRA `(.L_x_8337) ;  /* 0x0000000000048947 */ /* 0x000fea0003800000 */
[----:B------:R-:W-:Y:S01]  /*4590*/  BPT.TRAP 0x1 ;  /* 0x000000040000795c */ /* 0x000fe20000300000 */
.L_x_8337:
[----:B------:R4:W0:Y:S01]  /*45a0*/  SYNCS.PHASECHK.TRANS64.TRYWAIT P1, [R9+URZ+0x38850], R8 ;  /* 0x03885008090075a7 */ /* 0x000822000802017f */
[----:B------:R-:W-:Y:S05]  /*45b0*/  @!P0 BRA `(.L_x_8338) ;  /* 0x0000000000048947 */ /* 0x000fea0003800000 */
[----:B------:R-:W-:Y:S01]  /*45c0*/  BPT.TRAP 0x1 ;  /* 0x000000040000795c */ /* 0x000fe20000300000 */
.L_x_8338:
[C---:B------:R-:W-:Y:S02]  /*45d0*/  VIADD R0, R17.reuse, 0x400 ;  /* 0x0000040011007836 */ /* 0x040fe40000000000 */
[----:B------:R-:W-:-:S03]  /*45e0*/  VIADD R3, R17, 0x26400 ;  /* 0x0002640011037836 */ /* 0x000fc60000000000 */
[----:B------:R-:W-:Y:S02]  /*45f0*/  SHF.R.U32.HI R0, RZ, 0x4, R0 ;  /* 0x00000004ff007819 */ /* 0x000fe40000011600 */
[----:B------:R-:W-:Y:S02]  /*4600*/  SHF.R.U32.HI R3, RZ, 0x4, R3 ;  /* 0x00000004ff037819 */ /* 0x000fe40000011603 */
[----:B------:R-:W-:Y:S02]  /*4610*/  LOP3.LUT R0, R0, 0x3fff, RZ, 0xc0, !PT ;  /* 0x00003fff00007812 */ /* 0x000fe400078ec0ff */
[----:B------:R-:W-:Y:S02]  /*4620*/  LOP3.LUT R3, R3, 0x3fff, RZ, 0xc0, !PT ;  /* 0x00003fff03037812 */ /* 0x000fe400078ec0ff */
[----:B------:R-:W-:Y:S02]  /*4630*/  LOP3.LUT R0, R0, 0x10000, RZ, 0xfc, !PT ;  /* 0x0001000000007812 */ /* 0x000fe400078efcff */
[----:B------:R-:W-:-:S03]  /*4640*/  LOP3.LUT R3, R3, 0x10000, RZ, 0xfc, !PT ;  /* 0x0001000003037812 */ /* 0x000fc600078efcff */
[----:B------:R-:W-:Y:S01]  /*4650*/  IMAD R5, R2, 0x1000, R0 ;  /* 0x0000100002057824 */ /* 0x000fe200078e0200 */
[----:B0-----:R-:W-:Y:S06]  /*4660*/  @P1 BRA `(.L_x_8339) ;  /* 0x0000000000081947 */ /* 0x001fec0003800000 */
[----:B------:R-:W0:Y:S02]  /*4670*/  SYNCS.PHASECHK.TRANS64.TRYWAIT P1, [R9+URZ+0x38850], R8 ;  /* 0x03885008090075a7 */ /* 0x000e24000802017f */
[----:B0-----:R-:W-:Y:S05]  /*4680*/  @!P1 BRA `(.L_x_8340) ;  /* 0x00000158009c9947 */ /* 0x001fea0003800000 */
.L_x_8339:
[----:B------:R-:W-:Y:S01]  /*4690*/  R2UR UR24, R3 ;  /* 0x00000000031872ca */ /* 0x000fe200000e0000 */
[----:B------:R-:W-:Y:S01]  /*46a0*/  WARPGROUP.ARRIVE ;  /* 0x00000000000079c5 */ /* 0x000fe20000000000 */
[----:B------:R-:W-:Y:S01]  /*46b0*/  R2UR UR26, R5 ;  /* 0x00000000051a72ca */ /* 0x000fe200000e0000 */
[----:B------:R-:W-:Y:S01]  /*46c0*/  UMOV UR25, 0x40000040 ;  /* 0x4000004000197882 */ /* 0x000fe20000000000 */
[----:B------:R-:W-:Y:S01]  /*46d0*/  UMOV UR27, 0x40000040 ;  /* 0x40000040001b7882 */ /* 0x000fe20000000000 */
[----:B------:R-:W-:Y:S01]  /*46e0*/  VIADD R7, R3, 0x2 ;  /* 0x0000000203077836 */ /* 0x000fe20000000000 */
[----:B------:R-:W-:Y:S01]  /*46f0*/  UMOV UR5, 0x40000040 ;  /* 0x4000004000057882 */ /* 0x000fe20000000000 */
[----:B---3--:R-:W-:Y:S01]  /*4700*/  VIADD R6, R5, 0x2 ;  /* 0x0000000205067836 */ /* 0x008fe20000000000 */
[----:B------:R-:W-:Y:S01]  /*4710*/  UMOV UR7, 0x40000040 ;  /* 0x4000004000077882 */ /* 0x000fe20000000000 */
[----:B------:R-:W0:Y:S01]  /*4720*/  S2R R10, SR_TID.X ;  /* 0x00000000000a7919 */ /* 0x000e220000002100 */
[----:B------:R-:W-:Y:S01]  /*4730*/  R2UR UR4, R7 ;  /* 0x00000000070472ca */ /* 0x000fe200000e0000 */
[----:B------:R-:W-:Y:S01]  /*4740*/  VIADD R7, R3, 0x4 ;  /* 0x0000000403077836 */ /* 0x000fe20000000000 */
[----:B------:R-:W-:Y:S01]  /*4750*/  R2UR UR6, R6 ;  /* 0x00000000060672ca */ /* 0x000fe200000e0000 */
[----:B------:R-:W-:-:S02]  /*4760*/  VIADD R6, R5, 0x4 ;  /* 0x0000000405067836 */ /* 0x000fc40000000000 */
[----:B------:R-:W-:Y:S01]  /*4770*/  HGMMA.64x64x16.F32.BF16 R24, gdesc[UR24], R24, gsb0 ;  /* 0x00e00000181879f0 */ /* 0x000fe20008001818 */
[----:B------:R-:W-:Y:S01]  /*4780*/  VIADD R11, R5, 0x800 ;  /* 0x00000800050b7836 */ /* 0x000fe20000000000 */
[----:B0-----:R-:W-:Y:S01]  /*4790*/  SHF.R.U32.HI R10, RZ, 0x7, R10 ;  /* 0x00000007ff0a7819 */ /* 0x001fe2000001160a */
        /* <DEDUP_REMOVED lines=8> */
[----:B------:R-:W-:Y:S01]  /*4820*/  VIADD R6, R5, 0x6 ;  /* 0x0000000605067836 */ /* 0x000fe20000000000 */
        /* <DEDUP_REMOVED lines=115> */
[----:B------:R-:W0:Y:S01]  /*4f60*/  SHFL.IDX PT, R6, R10, RZ, 0x1f ;  /* 0x00001fff0a067589 */ /* 0x000e2200000e0000 */
[----:B------:R-:W-:Y:S01]  /*4f70*/  VIADD R7, R3, 0x800 ;  /* 0x0000080003077836 */ /* 0x000fe20000000000 */
[----:B0-----:R-:W-:-:S04]  /*4f80*/  ISETP.GT.AND P1, PT, R6, 0x7f, PT ;  /* 0x0000007f0600780c */ /* 0x001fc80003f24270 */
[----:B------:R-:W-:-:S05]  /*4f90*/  SEL R6, RZ, 0x2, !P1 ;  /* 0x00000002ff067807 */ /* 0x000fca0004800000 */
[C---:B-12-4-:R-:W-:Y:S02]  /*4fa0*/  IMAD.IADD R8, R6.reuse, 0x1, R7 ;  /* 0x0000000106087824 */ /* 0x056fe400078e0207 */
        /* <DEDUP_REMOVED lines=12> */
[----:B------:R-:W-:Y:S02]  /*5070*/  IMAD.IADD R13, R11, 0x1, R8 ;  /* 0x000000010b0d7824 */ /* 0x000fe400078e0208 */
        /* <DEDUP_REMOVED lines=133> */
[----:B------:R-:W-:-:S02]  /*58d0*/  IMAD.IADD R10, R10, 0x1, R11 ;  /* 0x000000010a0a7824 */ /* 0x000fc400078e020b */
[----:B------:R-:W-:Y:S01]  /*58e0*/  IMAD.MOV.U32 R11, RZ, RZ, 0x40 ;  /* 0x00000040ff0b7424 */ /* 0x000fe200078e00ff */
[----:B------:R-:W-:Y:S02]  /*58f0*/  WARPGROUP.DEPBAR.LE gsb0, 0x0 ;  /* 0x00008000000079c5 */ /* 0x000fe40000010000 */
[----:B------:R-:W-:-:S06]  /*5900*/  WARPGROUP.ARRIVE ;  /* 0x00000000000079c5 */ /* 0x000fcc0000000000 */
[----:B------:R-:W-:Y:S01]  /*5910*/  HGMMA.64x64x16.F32.BF16 R24, gdesc[UR4], R24, gsb0 ;  /* 0x00e00000041879f0 */ /* 0x000fe20008001818 */
[----:B------:R-:W-:Y:S01]  /*5920*/  R2UR UR4, R6 ;  /* 0x00000000060472ca */ /* 0x000fe200000e0000 */
[----:B------:R-:W-:Y:S01]  /*5930*/  UMOV UR5, 0x40000040 ;  /* 0x4000004000057882 */ /* 0x000fe20000000000 */
[----:B------:R-:W-:Y:S01]  /*5940*/  R2UR UR6, R8 ;  /* 0x00000000080672ca */ /* 0x000fe200000e0000 */
[----:B------:R-:W-:Y:S01]  /*5950*/  UMOV UR7, 0x40000040 ;  /* 0x4000004000077882 */ /* 0x000fe20000000000 */
[----:B------:R-:W-:-:S04]  /*5960*/  SEL R6, R11, 0x3e, P1 ;  /* 0x0000003e0b067807 */ /* 0x000fc80000800000 */
[----:B------:R-:W-:Y:S01]  /*5970*/  LOP3.LUT R6, R6, 0x6, RZ, 0xc0, !PT ;  /* 0x0000000606067812 */ /* 0x000fe200078ec0ff */
        /* <DEDUP_REMOVED lines=8> */
[----:B------:R-:W-:-:S04]  /*5a00*/  SEL R7, R7, 0xf80, P1 ;  /* 0x00000f8007077807 */ /* 0x000fc80000800000 */
        /* <DEDUP_REMOVED lines=16> */
.L_x_8341:
[----:B------:R-:W0:Y:S01]  /*5b10*/  LDC R5, c[0x0][0x448] ;  /* 0x00011200ff057b82 */ /* 0x000e220000000800 */
[----:B------:R-:W-:Y:S01]  /*5b20*/  ULDC UR4, c[0x0][0xad0] ;  /* 0x0002b40000047ab9 */ /* 0x000fe20000000800 */
[----:B------:R-:W-:Y:S01]  /*5b30*/  ULDC UR10, c[0x0][0xa80] ;  /* 0x0002a000000a7ab9 */ /* 0x000fe20000000800 */
[----:B------:R-:W-:Y:S01]  /*5b40*/  FMUL.FTZ R24, R24, UR4 ;  /* 0x0000000418187c20 */ /* 0x000fe20008410000 */
[----:B------:R-:W-:Y:S01]  /*5b50*/  FMUL.FTZ R25, R25, UR4 ;  /* 0x0000000419197c20 */ /* 0x000fe20008410000 */
[----:B------:R-:W-:Y:S01]  /*5b60*/  FMUL.FTZ R28, R28, UR4 ;  /* 0x000000041c1c7c20 */ /* 0x000fe20008410000 */
[----:B------:R-:W-:Y:S01]  /*5b70*/  FMUL.FTZ R33, R33, UR4 ;  /* 0x0000000421217c20 */ /* 0x000fe20008410000 */
        /* <DEDUP_REMOVED lines=18> */
[----:B------:R-:W-:Y:S01]  /*5ca0*/  VIADD R5, R191, UR39 ;  /* 0x00000027bf057c36 */ /* 0x000fe20008000000 */
[----:B------:R0:W2:Y:S01]  /*5cb0*/  MUFU.TANH R10, R28 ;  /* 0x0000001c000a7308 */ /* 0x0000a20000002400 */
[----:B------:R-:W-:Y:S01]  /*5cc0*/  FMUL.FTZ R31, R31, UR4 ;  /* 0x000000041f1f7c20 */ /* 0x000fe20008410000 */
[----:B------:R-:W-:Y:S01]  /*5cd0*/  FMUL.FTZ R34, R34, UR4 ;  /* 0x0000000422227c20 */ /* 0x000fe20008410000 */
[----:B------:R-:W-:-:S02]  /*5ce0*/  IMAD.MOV.U32 R57, RZ, RZ, R5 ;  /* 0x000000ffff397224 */ /* 0x000fc400078e0005 */
        /* <DEDUP_REMOVED lines=12> */
[----:B------:R-:W5:Y:S01]  /*5db0*/  MUFU.TANH R32, R32 ;  /* 0x0000002000207308 */ /* 0x000f620000002400 */
[----:B------:R-:W-:Y:S01]  /*5dc0*/  FMUL.FTZ R55, R55, UR4 ;  /* 0x0000000437377c20 */ /* 0x000fe20008410000 */
[----:B------:R-:W5:Y:S01]  /*5dd0*/  S2R R169, SR_CgaCtaId ;  /* 0x0000000000a97919 */ /* 0x000f620000008800 */
[----:B------:R-:W1:Y:S01]  /*5de0*/  @P5 LDC R13, c[0x0][0x450] ;  /* 0x00011400ff0d5b82 */ /* 0x000e620000000800 */
[----:B------:R-:W-:Y:S01]  /*5df0*/  UMOV UR23, 0x40000040 ;  /* 0x4000004000177882 */ /* 0x000fe20000000000 */
[----:B------:R-:W-:Y:S01]  /*5e00*/  UMOV UR7, 0x40000040 ;  /* 0x4000004000077882 */ /* 0x000fe20000000000 */
[----:B------:R-:W-:Y:S01]  /*5e10*/  UMOV UR15, 0x40000040 ;  /* 0x40000040000f7882 */ /* 0x000fe20000000000 */
[----:B------:R-:W-:Y:S01]  /*5e20*/  UMOV UR19, 0x40000040 ;  /* 0x4000004000137882 */ /* 0x000fe20000000000 */
[----:B------:R-:W-:Y:S08]  /*5e30*/  MUFU.TANH R36, R36 ;  /* 0x0000002400247308 */ /* 0x000ff00000002400 */
[----:B------:R-:W-:Y:S01]  /*5e40*/  MUFU.TANH R37, R37 ;  /* 0x0000002500257308 */ /* 0x000fe20000002400 */
[----:B----4-:R-:W-:-:S04]  /*5e50*/  @P5 IMAD.HI.U32 R6, R5, R6, RZ ;  /* 0x0000000605065227 */ /* 0x010fc800078e00ff */
[----:B------:R-:W-:-:S03]  /*5e60*/  IMAD R5, R168, -0x40, R11 ;  /* 0xffffffc0a8057824 */ /* 0x000fc600078e020b */
[----:B------:R-:W-:Y:S01]  /*5e70*/  MUFU.TANH R40, R40 ;  /* 0x0000002800287308 */ /* 0x000fe20000002400 */
[----:B-1----:R-:W-:Y:S02]  /*5e80*/  @P5 SHF.R.U32.HI R57, RZ, R13, R6 ;  /* 0x0000000dff395219 */ /* 0x002fe40000011606 */
[----:B------:R-:W-:Y:S02]  /*5e90*/  IADD3 R6, R186, 0x1, R5 ;  /* 0x00000001ba067810 */ /* 0x000fe40007ffe005 */
[----:B0-----:R-:W-:Y:S01]  /*5ea0*/  IADD3 R28, -R190, R5, R186 ;  /* 0x00000005be1c7210 */ /* 0x001fe20007ffe1ba */
[----:B------:R-:W0:Y:S02]  /*5eb0*/  SHFL.IDX PT, R8, R57, RZ, 0x1c1f ;  /* 0x001c1fff39087589 */ /* 0x000e2400000e0000 */
[----:B------:R1:W4:Y:S02]  /*5ec0*/  MUFU.TANH R13, R33 ;  /* 0x00000021000d7308 */ /* 0x0003240000002400 */
[----:B------:R-:W4:Y:S06]  /*5ed0*/  SHFL.IDX PT, R57, R57, 0x1, 0x1c1f ;  /* 0x003c1f0039397f89 */ /* 0x000f2c00000e0000 */
[----:B------:R-:W4:Y:S01]  /*5ee0*/  MUFU.TANH R41, R41 ;  /* 0x0000002900297308 */ /* 0x000f220000002400 */
[----:B-1----:R-:W-:-:S07]  /*5ef0*/  IADD3 R33, -R185, R6, -R190 ;  /* 0x00000006b9217210 */ /* 0x002fce0007ffe9be */
[----:B------:R-:W1:Y:S01]  /*5f00*/  MUFU.TANH R44, R44 ;  /* 0x0000002c002c7308 */ /* 0x000e620000002400 */
[----:B0-----:R-:W-:-:S07]  /*5f10*/  VIADDMNMX R21, R8, R33, R28, PT ;  /* 0x0000002108157246 */ /* 0x001fce000380011c */
[----:B------:R-:W0:Y:S01]  /*5f20*/  MUFU.TANH R27, R45 ;  /* 0x0000002d001b7308 */ /* 0x000e220000002400 */
[C---:B------:R-:W-:Y:S02]  /*5f30*/  ISETP.GT.AND P1, PT, R21.reuse, RZ, PT ;  /* 0x000000ff1500720c */ /* 0x040fe40003f24270 */
[C---:B------:R-:W-:Y:S02]  /*5f40*/  ISETP.GT.AND P2, PT, R21.reuse, 0x1, PT ;  /* 0x000000011500780c */ /* 0x040fe40003f44270 */
[----:B------:R-:W-:-:S03]  /*5f50*/  ISETP.GT.AND P3, PT, R21, 0x8, PT ;  /* 0x000000081500780c */ /* 0x000fc60003f64270 */
[----:B------:R-:W0:Y:S01]  /*5f60*/  MUFU.TANH R48, R48 ;  /* 0x0000003000307308 */ /* 0x000e220000002400 */
[----:B------:R-:W-:Y:S02]  /*5f70*/  FSEL R29, R24, -INF , P1 ;  /* 0xff800000181d7808 */ /* 0x000fe40000800000 */
[----:B------:R-:W-:Y:S02]  /*5f80*/  FSEL R20, R20, -INF , P2 ;  /* 0xff80000014147808 */ /* 0x000fe40001000000 */
[----:B------:R-:W-:Y:S02]  /*5f90*/  ISETP.GT.AND P1, PT, R21, 0x9, PT ;  /* 0x000000091500780c */ /* 0x000fe40003f24270 */
[----:B--2---:R-:W-:Y:S01]  /*5fa0*/  FSEL R8, R10, -INF , P3 ;  /* 0xff8000000a087808 */ /* 0x004fe20001800000 */
[----:B------:R-:W2:Y:S01]  /*5fb0*/  MUFU.TANH R26, R49 ;  /* 0x00000031001a7308 */ /* 0x000ea20000002400 */
[----:B------:R-:W-:Y:S02]  /*5fc0*/  FMNMX.FTZ R5, R29, R20, !PT ;  /* 0x000000141d057209 */ /* 0x000fe40007810000 */
[----:B------:R-:W-:-:S02]  /*5fd0*/  ISETP.GT.AND P2, PT, R21, 0x10, PT ;  /* 0x000000101500780c */ /* 0x000fc40003f44270 */
[----:B---3--:R-:W-:Y:S02]  /*5fe0*/  FSEL R6, R12, -INF , P1 ;  /* 0xff8000000c067808 */ /* 0x008fe40000800000 */
[----:B------:R-:W-:Y:S01]  /*5ff0*/  FMNMX.FTZ R11, R8, R5, !PT ;  /* 0x00000005080b7209 */ /* 0x000fe20007810000 */
[----:B------:R-:W3:Y:S01]  /*6000*/  MUFU.TANH R52, R52 ;  /* 0x0000003400347308 */ /* 0x000ee20000002400 */
[----:B------:R-:W-:Y:S02]  /*6010*/  ISETP.GT.AND P1, PT, R21, 0x11, PT ;  /* 0x000000111500780c */ /* 0x000fe40003f24270 */
[----:B-----5:R-:W-:Y:S02]  /*6020*/  FSEL R5, R32, -INF , P2 ;  /* 0xff80000020057808 */ /* 0x020fe40001000000 */
[----:B------:R-:W-:Y:S02]  /*6030*/  FMNMX.FTZ R12, R6, R11, !PT ;  /* 0x0000000b060c7209 */ /* 0x000fe40007810000 */
[----:B----4-:R-:W-:Y:S01]  /*6040*/  FSEL R10, R13, -INF , P1 ;  /* 0xff8000000d0a7808 */ /* 0x010fe20000800000 */
[----:B------:R-:W4:Y:S01]  /*6050*/  MUFU.TANH R53, R53 ;  /* 0x0000003500357308 */ /* 0x000f220000002400 */
[----:B------:R-:W-:-:S02]  /*6060*/  ISETP.GT.AND P2, PT, R21, 0x18, PT ;  /* 0x000000181500780c */ /* 0x000fc40003f44270 */
[----:B------:R-:W-:Y:S02]  /*6070*/  FMNMX.FTZ R13, R5, R12, !PT ;  /* 0x0000000c050d7209 */ /* 0x000fe40007810000 */
[C---:B------:R-:W-:Y:S02]  /*6080*/  ISETP.GT.AND P1, PT, R21.reuse, 0x19, PT ;  /* 0x000000191500780c */ /* 0x040fe40003f24270 */
[----:B------:R-:W-:Y:S01]  /*6090*/  FSEL R11, R36, -INF , P2 ;  /* 0xff800000240b7808 */ /* 0x000fe20001000000 */
[----:B------:R5:W-:Y:S01]  /*60a0*/  MUFU.TANH R58, R30 ;  /* 0x0000001e003a7308 */ /* 0x000be20000002400 */
[----:B------:R-:W-:Y:S02]  /*60b0*/  FMNMX.FTZ R14, R10, R13, !PT ;  /* 0x0000000d0a0e7209 */ /* 0x000fe40007810000 */
[----:B------:R-:W-:Y:S02]  /*60c0*/  ISETP.GT.AND P2, PT, R21, 0x20, PT ;  /* 0x000000201500780c */ /* 0x000fe40003f44270 */
[----:B------:R-:W-:-:S02]  /*60d0*/  FSEL R12, R37, -INF , P1 ;  /* 0xff800000250c7808 */ /* 0x000fc40000800000 */
[----:B------:R-:W-:Y:S01]  /*60e0*/  FMNMX.FTZ R15, R11, R14, !PT ;  /* 0x0000000e0b0f7209 */ /* 0x000fe20007810000 */
[----:B------:R5:W-:Y:S01]  /*60f0*/  MUFU.TANH R32, R31 ;  /* 0x0000001f00207308 */ /* 0x000be20000002400 */
[C---:B------:R-:W-:Y:S02]  /*6100*/  ISETP.GT.AND P1, PT, R21.reuse, 0x21, PT ;  /* 0x000000211500780c */ /* 0x040fe40003f24270 */
[----:B------:R-:W-:Y:S02]  /*6110*/  FSEL R13, R40, -INF , P2 ;  /* 0xff800000280d7808 */ /* 0x000fe40001000000 */
[----:B------:R-:W-:Y:S02]  /*6120*/  FMNMX.FTZ R24, R12, R15, !PT ;  /* 0x0000000f0c187209 */ /* 0x000fe40007810000 */
[----:B------:R-:W-:Y:S01]  /*6130*/  ISETP.GT.AND P2, PT, R21, 0x28, PT ;  /* 0x000000281500780c */ /* 0x000fe20003f44270 */
[----:B------:R-:W5:Y:S01]  /*6140*/  MUFU.TANH R7, R7 ;  /* 0x0000000700077308 */ /* 0x000f620000002400 */
[----:B------:R-:W-:-:S02]  /*6150*/  FSEL R14, R41, -INF , P1 ;  /* 0xff800000290e7808 */ /* 0x000fc40000800000 */
[----:B------:R-:W-:Y:S02]  /*6160*/  FMNMX.FTZ R25, R13, R24, !PT ;  /* 0x000000180d197209 */ /* 0x000fe40007810000 */
[C---:B------:R-:W-:Y:S02]  /*6170*/  ISETP.GT.AND P1, PT, R21.reuse, 0x29, PT ;  /* 0x000000291500780c */ /* 0x040fe40003f24270 */
[----:B-1----:R-:W-:Y:S01]  /*6180*/  FSEL R15, R44, -INF , P2 ;  /* 0xff8000002c0f7808 */ /* 0x002fe20001000000 */
[----:B------:R-:W1:Y:S01]  /*6190*/  MUFU.TANH R56, R56 ;  /* 0x0000003800387308 */ /* 0x000e620000002400 */
[----:B------:R-:W-:Y:S02]  /*61a0*/  FMNMX.FTZ R24, R14, R25, !PT ;  /* 0x000000190e187209 */ /* 0x000fe40007810000 */
[----:B------:R-:W-:Y:S02]  /*61b0*/  ISETP.GT.AND P2, PT, R21, 0x30, PT ;  /* 0x000000301500780c */ /* 0x000fe40003f44270 */
[----:B0-----:R-:W-:-:S02]  /*61c0*/  FSEL R27, R27, -INF , P1 ;  /* 0xff8000001b1b7808 */ /* 0x001fc40000800000 */
[----:B------:R-:W-:Y:S01]  /*61d0*/  FMNMX.FTZ R24, R15, R24, !PT ;  /* 0x000000180f187209 */ /* 0x000fe20007810000 */
[----:B------:R0:W1:Y:S01]  /*61e0*/  MUFU.TANH R36, R34 ;  /* 0x0000002200247308 */ /* 0x0000620000002400 */
        /* <DEDUP_REMOVED lines=8> */
[----:B---3--:R-:W-:Y:S01]  /*6270*/  FSEL R24, R52, -INF , P2 ;  /* 0xff80000034187808 */ /* 0x008fe20001000000 */
[----:B------:R-:W-:Y:S01]  /*6280*/  MUFU.TANH R39, R39 ;  /* 0x0000002700277308 */ /* 0x000fe20000002400 */
[----:B------:R-:W-:Y:S02]  /*6290*/  FMNMX.FTZ R37, R26, R37, !PT ;  /* 0x000000251a257209 */ /* 0x000fe40007810000 */
[----:B----4-:R-:W-:Y:S02]  /*62a0*/  FSEL R21, R53, -INF , P1 ;  /* 0xff80000035157808 */ /* 0x010fe40000800000 */
[----:B-----5:R-:W-:-:S02]  /*62b0*/  FMNMX.FTZ R30, R24, R37, !PT ;  /* 0x00000025181e7209 */ /* 0x020fc40007810000 */
[----:B------:R-:W-:Y:S01]  /*62c0*/  VIADDMNMX R57, R57, R33, R28, PT ;  /* 0x0000002139397246 */ /* 0x000fe2000380011c */
[----:B------:R2:W3:Y:S01]  /*62d0*/  MUFU.TANH R37, R35 ;  /* 0x0000002300257308 */ /* 0x0004e20000002400 */
[----:B------:R-:W-:Y:S02]  /*62e0*/  FMNMX.FTZ R30, R21, R30, !PT ;  /* 0x0000001e151e7209 */ /* 0x000fe40007810000 */
[C---:B------:R-:W-:Y:S02]  /*62f0*/  ISETP.GT.AND P1, PT, R57.reuse, RZ, PT ;  /* 0x000000ff3900720c */ /* 0x040fe40003f24270 */
[C---:B------:R-:W-:Y:S01]  /*6300*/  ISETP.GT.AND P2, PT, R57.reuse, 0x1, PT ;  /* 0x000000013900780c */ /* 0x040fe20003f44270 */
[----:B------:R-:W0:Y:S01]  /*6310*/  SHFL.BFLY PT, R31, R30, 0x2, 0x1f ;  /* 0x0c401f001e1f7f89 */ /* 0x000e2200000e0000 */
[----:B------:R-:W-:Y:S01]  /*6320*/  ISETP.GT.AND P3, PT, R57, 0x8, PT ;  /* 0x000000083900780c */ /* 0x000fe20003f64270 */
[----:B------:R-:W4:Y:S01]  /*6330*/  MUFU.TANH R42, R42 ;  /* 0x0000002a002a7308 */ /* 0x000f220000002400 */
[----:B------:R-:W-:-:S02]  /*6340*/  FSEL R28, R7, -INF , P1 ;  /* 0xff800000071c7808 */ /* 0x000fc40000800000 */
[----:B------:R-:W-:-:S04]  /*6350*/  ISETP.GT.AND P1, PT, R57, 0x9, PT ;  /* 0x000000093900780c */ /* 0x000fc80003f24270 */
[----:B------:R-:W-:Y:S01]  /*6360*/  FSEL R32, R32, -INF , P1 ;  /* 0xff80000020207808 */ /* 0x000fe20000800000 */
[----:B------:R-:W5:Y:S01]  /*6370*/  MUFU.TANH R43, R43 ;  /* 0x0000002b002b7308 */ /* 0x000f620000002400 */
[----:B------:R-:W-:-:S07]  /*6380*/  ISETP.GT.AND P1, PT, R57, 0x11, PT ;  /* 0x000000113900780c */ /* 0x000fce0003f24270 */
[----:B------:R-:W5:Y:S01]  /*6390*/  MUFU.TANH R46, R46 ;  /* 0x0000002e002e7308 */ /* 0x000f620000002400 */
[----:B0-----:R-:W-:Y:S02]  /*63a0*/  FMNMX.FTZ R34, R30, R31, !PT ;  /* 0x0000001f1e227209 */ /* 0x001fe40007810000 */
[----:B-1----:R-:W-:-:S05]  /*63b0*/  FSEL R31, R56, -INF , P2 ;  /* 0xff800000381f7808 */ /* 0x002fca0001000000 */
[----:B------:R-:W0:Y:S01]  /*63c0*/  MUFU.TANH R47, R47 ;  /* 0x0000002f002f7308 */ /* 0x000e220000002400 */
[----:B------:R-:W-:Y:S01]  /*63d0*/  FSEL R30, R58, -INF , P3 ;  /* 0xff8000003a1e7808 */ /* 0x000fe20001800000 */
[----:B--2---:R-:W1:Y:S01]  /*63e0*/  SHFL.BFLY PT, R35, R34, 0x1, 0x1f ;  /* 0x0c201f0022237f89 */ /* 0x004e6200000e0000 */
[----:B------:R-:W-:Y:S02]  /*63f0*/  FMNMX.FTZ R7, R28, R31, !PT ;  /* 0x0000001f1c077209 */ /* 0x000fe40007810000 */
[----:B------:R-:W-:Y:S02]  /*6400*/  ISETP.GT.AND P2, PT, R57, 0x10, PT ;  /* 0x000000103900780c */ /* 0x000fe40003f44270 */
[----:B------:R-:W-:Y:S01]  /*6410*/  FMNMX.FTZ R7, R30, R7, !PT ;  /* 0x000000071e077209 */ /* 0x000fe20007810000 */
[----:B------:R-:W2:Y:S01]  /*6420*/  MUFU.TANH R50, R50 ;  /* 0x0000003200327308 */ /* 0x000ea20000002400 */
[----:B------:R-:W-:Y:S02]  /*6430*/  FSEL R33, R36, -INF , P2 ;  /* 0xff80000024217808 */ /* 0x000fe40001000000 */
[----:B------:R-:W-:-:S02]  /*6440*/  FMNMX.FTZ R36, R32, R7, !PT ;  /* 0x0000000720247209 */ /* 0x000fc40007810000 */
[C---:B------:R-:W-:Y:S02]  /*6450*/  ISETP.GT.AND P2, PT, R57.reuse, 0x18, PT ;  /* 0x000000183900780c */ /* 0x040fe40003f44270 */
[----:B------:R-:W-:Y:S01]  /*6460*/  ISETP.GT.AND P3, PT, R57, 0x29, PT ;  /* 0x000000293900780c */ /* 0x000fe20003f64270 */
[----:B------:R-:W2:Y:S08]  /*6470*/  MUFU.TANH R51, R51 ;  /* 0x0000003300337308 */ /* 0x000eb00000002400 */
[----:B------:R-:W2:Y:S01]  /*6480*/  MUFU.TANH R54, R54 ;  /* 0x0000003600367308 */ /* 0x000ea20000002400 */
[----:B-1----:R-:W-:-:S02]  /*6490*/  FMNMX.FTZ R7, R34, R35, !PT ;  /* 0x0000002322077209 */ /* 0x002fc40007810000 */
[----:B---3--:R-:W-:Y:S02]  /*64a0*/  FSEL R34, R37, -INF , P1 ;  /* 0xff80000025227808 */ /* 0x008fe40000800000 */
[----:B------:R-:W-:Y:S02]  /*64b0*/  FMNMX.FTZ R37, R33, R36, !PT ;  /* 0x0000002421257209 */ /* 0x000fe40007810000 */
[----:B------:R-:W-:Y:S01]  /*64c0*/  ISETP.GT.AND P1, PT, R57, 0x19, PT ;  /* 0x000000193900780c */ /* 0x000fe20003f24270 */
[----:B------:R-:W1:Y:S01]  /*64d0*/  MUFU.TANH R55, R55 ;  /* 0x0000003700377308 */ /* 0x000e620000002400 */
[----:B------:R-:W-:Y:S02]  /*64e0*/  FSEL R35, R38, -INF , P2 ;  /* 0xff80000026237808 */ /* 0x000fe40001000000 */
[----:B------:R-:W-:Y:S02]  /*64f0*/  FMNMX.FTZ R38, R34, R37, !PT ;  /* 0x0000002522267209 */ /* 0x000fe40007810000 */
[----:B------:R-:W-:-:S02]  /*6500*/  FSEL R36, R39, -INF , P1 ;  /* 0xff80000027247808 */ /* 0x000fc40000800000 */
[----:B------:R-:W-:Y:S02]  /*6510*/  ISETP.GT.AND P2, PT, R57, 0x20, PT ;  /* 0x000000203900780c */ /* 0x000fe40003f44270 */
[----:B------:R-:W-:Y:S02]  /*6520*/  FMNMX.FTZ R39, R35, R38, !PT ;  /* 0x0000002623277209 */ /* 0x000fe40007810000 */
[C---:B------:R-:W-:Y:S02]  /*6530*/  ISETP.GT.AND P1, PT, R57.reuse, 0x21, PT ;  /* 0x000000213900780c */ /* 0x040fe40003f24270 */
[----:B----4-:R-:W-:Y:S02]  /*6540*/  FSEL R37, R42, -INF , P2 ;  /* 0xff8000002a257808 */ /* 0x010fe40001000000 */
[----:B------:R-:W-:Y:S02]  /*6550*/  FMNMX.FTZ R40, R36, R39, !PT ;  /* 0x0000002724287209 */ /* 0x000fe40007810000 */
[----:B------:R-:W-:-:S02]  /*6560*/  ISETP.GT.AND P2, PT, R57, 0x28, PT ;  /* 0x000000283900780c */ /* 0x000fc40003f44270 */
[----:B-----5:R-:W-:Y:S02]  /*6570*/  FSEL R38, R43, -INF , P1 ;  /* 0xff8000002b267808 */ /* 0x020fe40000800000 */
[----:B------:R-:W-:Y:S01]  /*6580*/  FMNMX.FTZ R41, R37, R40, !PT ;  /* 0x0000002825297209 */ /* 0x000fe20007810000 */
[C---:B------:R-:W-:Y:S01]  /*6590*/  FMUL.FTZ R40, R7.reuse, UR10 ;  /* 0x0000000a07287c20 */ /* 0x040fe20008410000 */
[----:B------:R-:W-:Y:S02]  /*65a0*/  FSETP.NEU.FTZ.AND P4, PT, R7, -INF , PT ;  /* 0xff8000000700780b */ /* 0x000fe40003f9d000 */
[----:B------:R-:W-:Y:S02]  /*65b0*/  FSEL R39, R46, -INF , P2 ;  /* 0xff8000002e277808 */ /* 0x000fe40001000000 */
[----:B------:R-:W-:Y:S02]  /*65c0*/  FMNMX.FTZ R42, R38, R41, !PT ;  /* 0x00000029262a7209 */ /* 0x000fe40007810000 */
[----:B------:R-:W-:-:S02]  /*65d0*/  FSEL R45, R40, RZ, P4 ;  /* 0x000000ff282d7208 */ /* 0x000fc40002000000 */
[----:B------:R-:W-:Y:S02]  /*65e0*/  ISETP.GT.AND P1, PT, R57, 0x30, PT ;  /* 0x000000303900780c */ /* 0x000fe40003f24270 */
[----:B0-----:R-:W-:Y:S01]  /*65f0*/  FSEL R40, R47, -INF , P3 ;  /* 0xff8000002f287808 */ /* 0x001fe20001800000 */
[--C-:B------:R-:W-:Y:S01]  /*6600*/  FFMA.FTZ R46, R29, UR10, -R45.reuse ;  /* 0x0000000a1d2e7c23 */ /* 0x100fe2000801082d */
[----:B------:R-:W-:Y:S01]  /*6610*/  FMNMX.FTZ R43, R39, R42, !PT ;  /* 0x0000002a272b7209 */ /* 0x000fe20007810000 */
[--C-:B------:R-:W-:Y:S01]  /*6620*/  FFMA.FTZ R47, R20, UR10, -R45.reuse ;  /* 0x0000000a142f7c23 */ /* 0x100fe2000801082d */
        /* <DEDUP_REMOVED lines=8> */
[----:B------:R-:W-:Y:S01]  /*66b0*/  FSEL R29, R51, -INF , P2 ;  /* 0xff800000331d7808 */ /* 0x000fe20001000000 */
[--C-:B------:R-:W-:Y:S01]  /*66c0*/  FFMA.FTZ R10, R10, UR10, -R45.reuse ;  /* 0x0000000a0a0a7c23 */ /* 0x100fe2000801082d */
[----:B------:R-:W-:Y:S01]  /*66d0*/  FMNMX.FTZ R44, R41, R42, !PT ;  /* 0x0000002a292c7209 */ /* 0x000fe20007810000 */
[--C-:B------:R-:W-:Y:S01]  /*66e0*/  FFMA.FTZ R11, R11, UR10, -R45.reuse ;  /* 0x0000000a0b0b7c23 */ /* 0x100fe2000801082d */
[----:B------:R-:W-:Y:S01]  /*66f0*/  ISETP.GT.AND P2, PT, R57, 0x39, PT ;  /* 0x000000393900780c */ /* 0x000fe20003f44270 */
[--C-:B------:R-:W-:Y:S01]  /*6700*/  FFMA.FTZ R12, R12, UR10, -R45.reuse ;  /* 0x0000000a0c0c7c23 */ /* 0x100fe2000801082d */
[----:B------:R-:W-:Y:S01]  /*6710*/  FSEL R42, R54, -INF , P1 ;  /* 0xff800000362a7808 */ /* 0x000fe20000800000 */
        /* <DEDUP_REMOVED lines=8> */
[----:B------:R-:W-:Y:S01]  /*67a0*/  MUFU.EX2 R46, R46 ;  /* 0x0000002e002e7308 */ /* 0x000fe20000000800 */
[----:B------:R-:W-:Y:S01]  /*67b0*/  FMNMX.FTZ R43, R20, R43, !PT ;  /* 0x0000002b142b7209 */ /* 0x000fe20007810000 */
[--C-:B------:R-:W-:Y:S01]  /*67c0*/  FFMA.FTZ R25, R25, UR10, -R45.reuse ;  /* 0x0000000a19197c23 */ /* 0x100fe2000801082d */
[--C-:B------:R-:W-:Y:S01]  /*67d0*/  FFMA.FTZ R26, R26, UR10, -R45.reuse ;  /* 0x0000000a1a1a7c23 */ /* 0x100fe2000801082d */
[--C-:B------:R-:W-:Y:S01]  /*67e0*/  FFMA.FTZ R24, R24, UR10, -R45.reuse ;  /* 0x0000000a18187c23 */ /* 0x100fe2000801082d */
[----:B------:R-:W-:Y:S01]  /*67f0*/  FFMA.FTZ R21, R21, UR10, -R45 ;  /* 0x0000000a15157c23 */ /* 0x000fe2000801082d */
[----:B------:R-:W0:Y:S02]  /*6800*/  SHFL.BFLY PT, R6, R43, 0x2, 0x1f ;  /* 0x0c401f002b067f89 */ /* 0x000e2400000e0000 */
[----:B------:R-:W1:Y:S08]  /*6810*/  MUFU.EX2 R47, R47 ;  /* 0x0000002f002f7308 */ /* 0x000e700000000800 */
[----:B------:R-:W-:Y:S08]  /*6820*/  MUFU.EX2 R49, R44 ;  /* 0x0000002c00317308 */ /* 0x000ff00000000800 */
[----:B------:R-:W-:Y:S01]  /*6830*/  MUFU.EX2 R51, R10 ;  /* 0x0000000a00337308 */ /* 0x000fe20000000800 */
[----:B-1----:R-:W-:-:S02]  /*6840*/  F2FP.BF16.F32.PACK_AB R152, R47, R46 ;  /* 0x0000002e2f98723e */ /* 0x002fc400000010ff */
[----:B0-----:R-:W-:Y:S01]  /*6850*/  FMNMX.FTZ R6, R43, R6, !PT ;  /* 0x000000062b067209 */ /* 0x001fe20007810000 */
[----:B------:R-:W-:-:S04]  /*6860*/  FADD.FTZ R43, R46, R47 ;  /* 0x0000002f2e2b7221 */ /* 0x000fc80000010000 */
        /* <DEDUP_REMOVED lines=9> */
[----:B------:R-:W-:Y:S01]  /*6900*/  MUFU.EX2 R14, R14 ;  /* 0x0000000e000e7308 */ /* 0x000fe20000000800 */
[----:B--2---:R-:W-:Y:S02]  /*6910*/  F2FP.BF16.F32.PACK_AB R158, R12, R11 ;  /* 0x0000000b0c9e723e */ /* 0x004fe400000010ff */
[----:B------:R-:W-:Y:S01]  /*6920*/  FSEL R27, R5, RZ, P1 ;  /* 0x000000ff051b7208 */ /* 0x000fe20000800000 */
[----:B------:R-:W-:-:S04]  /*6930*/  IMAD R5, R2, 0x1000, R22 ;  /* 0x0000100002057824 */ /* 0x000fc800078e0216 */
[----:B------:R-:W-:Y:S01]  /*6940*/  MUFU.EX2 R15, R15 ;  /* 0x0000000f000f7308 */ /* 0x000fe20000000800 */
[--C-:B------:R-:W-:Y:S01]  /*6950*/  FFMA.FTZ R28, R28, UR10, -R27.reuse ;  /* 0x0000000a1c1c7c23 */ /* 0x100fe2000801081b */
[--C-:B------:R-:W-:Y:S01]  /*6960*/  FFMA.FTZ R31, R31, UR10, -R27.reuse ;  /* 0x0000000a1f1f7c23 */ /* 0x100fe2000801081b */
[--C-:B------:R-:W-:Y:S01]  /*6970*/  FFMA.FTZ R30, R30, UR10, -R27.reuse ;  /* 0x0000000a1e1e7c23 */ /* 0x100fe2000801081b */
[--C-:B------:R-:W-:Y:S01]  /*6980*/  FFMA.FTZ R32, R32, UR10, -R27.reuse ;  /* 0x0000000a20207c23 */ /* 0x100fe2000801081b */
[--C-:B------:R-:W-:Y:S01]  /*6990*/  FFMA.FTZ R33, R33, UR10, -R27.reuse ;  /* 0x0000000a21217c23 */ /* 0x100fe2000801081b */
[--C-:B------:R-:W-:Y:S01]  /*69a0*/  FFMA.FTZ R34, R34, UR10, -R27.reuse ;  /* 0x0000000a22227c23 */ /* 0x100fe2000801081b */
[C---:B------:R-:W-:Y:S01]  /*69b0*/  R2UR UR4, R5.reuse ;  /* 0x00000000050472ca */ /* 0x040fe200000e0000 */
[----:B------:R-:W-:Y:S01]  /*69c0*/  MUFU.EX2 R28, R28 ;  /* 0x0000001c001c7308 */ /* 0x000fe20000000800 */
[----:B------:R-:W-:Y:S02]  /*69d0*/  VIADD R6, R5, 0x80 ;  /* 0x0000008005067836 */ /* 0x000fe40000000000 */
[----:B------:R-:W-:Y:S01]  /*69e0*/  FFMA.FTZ R35, R35, UR10, -R27 ;  /* 0x0000000a23237c23 */ /* 0x000fe2000801081b */
[----:B------:R-:W-:-:S02]  /*69f0*/  VIADD R10, R5, 0x100 ;  /* 0x00000100050a7836 */ /* 0x000fc40000000000 */
[--C-:B------:R-:W-:Y:S01]  /*6a00*/  FFMA.FTZ R36, R36, UR10, -R27.reuse ;  /* 0x0000000a24247c23 */ /* 0x100fe2000801081b */
[----:B------:R-:W-:Y:S02]  /*6a10*/  VIADD R5, R5, 0x180 ;  /* 0x0000018005057836 */ /* 0x000fe40000000000 */
[----:B------:R-:W-:Y:S01]  /*6a20*/  FFMA.FTZ R37, R37, UR10, -R27 ;  /* 0x0000000a25257c23 */ /* 0x000fe2000801081b */
[----:B------:R-:W-:Y:S01]  /*6a30*/  R2UR UR6, R6 ;  /* 0x00000000060672ca */ /* 0x000fe200000e0000 */
[----:B------:R-:W0:Y:S01]  /*6a40*/  MUFU.EX2 R31, R31 ;  /* 0x0000001f001f7308 */ /* 0x000e220000000800 */
[----:B------:R-:W-:Y:S01]  /*6a50*/  R2UR UR14, R10 ;  /* 0x000000000a0e72ca */ /* 0x000fe200000e0000 */
[----:B------:R-:W-:Y:S01]  /*6a60*/  FADD.FTZ R6, R154, R43 ;  /* 0x0000002b9a067221 */ /* 0x000fe20000010000 */
[----:B------:R-:W-:Y:S01]  /*6a70*/  R2UR UR18, R5 ;  /* 0x00000000051272ca */ /* 0x000fe200000e0000 */
[----:B------:R-:W-:Y:S02]  /*6a80*/  VIADD R5, R9, 0x38840 ;  /* 0x0003884009057836 */ /* 0x000fe40000000000 */
[--C-:B------:R-:W-:Y:S01]  /*6a90*/  FFMA.FTZ R38, R38, UR10, -R27.reuse ;  /* 0x0000000a26267c23 */ /* 0x100fe2000801081b */
[----:B------:R-:W-:Y:S01]  /*6aa0*/  FADD.FTZ R43, R49, R6 ;  /* 0x00000006312b7221 */ /* 0x000fe20000010000 */
[----:B------:R-:W-:Y:S01]  /*6ab0*/  FFMA.FTZ R39, R39, UR10, -R27 ;  /* 0x0000000a27277c23 */ /* 0x000fe2000801081b */
[----:B------:R-:W1:Y:S01]  /*6ac0*/  MUFU.EX2 R30, R30 ;  /* 0x0000001e001e7308 */ /* 0x000e620000000800 */
[----:B------:R-:W-:Y:S01]  /*6ad0*/  PRMT R5, R169, 0x654, R5 ;  /* 0x00000654a9057816 */ /* 0x000fe20000000005 */
[----:B------:R-:W-:Y:S01]  /*6ae0*/  FADD.FTZ R6, R48, R43 ;  /* 0x0000002b30067221 */ /* 0x000fe20000010000 */
[--C-:B------:R-:W-:Y:S01]  /*6af0*/  FFMA.FTZ R40, R40, UR10, -R27.reuse ;  /* 0x0000000a28287c23 */ /* 0x100fe2000801081b */
[--C-:B------:R-:W-:Y:S01]  /*6b00*/  FFMA.FTZ R41, R41, UR10, -R27.reuse ;  /* 0x0000000a29297c23 */ /* 0x100fe2000801081b */
[----:B------:R2:W-:Y:S01]  /*6b10*/  SYNCS.ARRIVE.TRANS64.RED.A1T0 RZ, [R5+URZ], RZ ;  /* 0x000000ff05ff79a7 */ /* 0x0005e2000810043f */
[----:B------:R-:W-:Y:S01]  /*6b20*/  FFMA.FTZ R29, R29, UR10, -R27 ;  /* 0x0000000a1d1d7c23 */ /* 0x000fe2000801081b */
[----:B------:R-:W-:Y:S01]  /*6b30*/  FADD.FTZ R6, R51, R6 ;  /* 0x0000000633067221 */ /* 0x000fe20000010000 */
[----:B------:R-:W3:Y:S01]  /*6b40*/  MUFU.EX2 R155, R32 ;  /* 0x00000020009b7308 */ /* 0x000ee20000000800 */
[----:B0-----:R-:W-:Y:S01]  /*6b50*/  FADD.FTZ R45, R28, R31 ;  /* 0x0000001f1c2d7221 */ /* 0x001fe20000010000 */
[--C-:B------:R-:W-:Y:S01]  /*6b60*/  FFMA.FTZ R42, R42, UR10, -R27.reuse ;  /* 0x0000000a2a2a7c23 */ /* 0x100fe2000801081b */
[----:B------:R-:W-:Y:S01]  /*6b70*/  FFMA.FTZ R20, R20, UR10, -R27 ;  /* 0x0000000a14147c23 */ /* 0x000fe2000801081b */
[----:B------:R-:W-:Y:S01]  /*6b80*/  F2FP.BF16.F32.PACK_AB R153, R31, R28 ;  /* 0x0000001c1f99723e */ /* 0x000fe200000010ff */
[----:B------:R-:W-:Y:S01]  /*6b90*/  UMOV UR22, UR4 ;  /* 0x0000000400167c82 */ /* 0x000fe20008000000 */
[----:B------:R-:W-:-:S02]  /*6ba0*/  F2FP.BF16.F32.PACK_AB R154, R49, R154 ;  /* 0x0000009a319a723e */ /* 0x000fc400000010ff */
[----:B------:R-:W2:Y:S01]  /*6bb0*/  MUFU.EX2 R33, R33 ;  /* 0x0000002100217308 */ /* 0x000ea20000000800 */
[----:B-1----:R-:W-:Y:S01]  /*6bc0*/  FADD.FTZ R10, R30, R45 ;  /* 0x0000002d1e0a7221 */ /* 0x002fe20000010000 */
[----:B------:R-:W-:-:S06]  /*6bd0*/  F2FP.BF16.F32.PACK_AB R160, R14, R13 ;  /* 0x0000000d0ea0723e */ /* 0x000fcc00000010ff */
[----:B------:R-:W0:Y:S01]  /*6be0*/  MUFU.EX2 R34, R34 ;  /* 0x0000002200227308 */ /* 0x000e220000000800 */
[C---:B---3--:R-:W-:Y:S01]  /*6bf0*/  FADD.FTZ R10, R155.reuse, R10 ;  /* 0x0000000a9b0a7221 */ /* 0x048fe20000010000 */
[----:B------:R-:W-:Y:S01]  /*6c00*/  F2FP.BF16.F32.PACK_AB R155, R155, R30 ;  /* 0x0000001e9b9b723e */ /* 0x000fe200000010ff */
[----:B------:R-:W-:Y:S06]  /*6c10*/  BAR.SYNC.DEFER_BLOCKING 0xf, 0x100 ;  /* 0x03c4000000007b1d */ /* 0x000fec0000010000 */
[----:B------:R-:W1:Y:S01]  /*6c20*/  MUFU.EX2 R35, R35 ;  /* 0x0000002300237308 */ /* 0x000e620000000800 */
[----:B--2---:R-:W-:-:S07]  /*6c30*/  FADD.FTZ R5, R33, R10 ;  /* 0x0000000a21057221 */ /* 0x004fce0000010000 */
[----:B------:R-:W2:Y:S01]  /*6c40*/  MUFU.EX2 R36, R36 ;  /* 0x0000002400247308 */ /* 0x000ea20000000800 */
[C---:B0-----:R-:W-:Y:S01]  /*6c50*/  FADD.FTZ R10, R34.reuse, R5 ;  /* 0x00000005220a7221 */ /* 0x041fe20000010000 */
[----:B------:R-:W-:Y:S01]  /*6c60*/  FADD.FTZ R5, R11, R6 ;  /* 0x000000060b057221 */ /* 0x000fe20000010000 */
[----:B------:R-:W-:-:S05]  /*6c70*/  F2FP.BF16.F32.PACK_AB R157, R34, R33 ;  /* 0x00000021229d723e */ /* 0x000fca00000010ff */
[----:B------:R-:W0:Y:S01]  /*6c80*/  MUFU.EX2 R37, R37 ;  /* 0x0000002500257308 */ /* 0x000e220000000800 */
[----:B-1----:R-:W-:Y:S01]  /*6c90*/  FADD.FTZ R27, R35, R10 ;  /* 0x0000000a231b7221 */ /* 0x002fe20000010000 */
[----:B------:R-:W-:Y:S01]  /*6ca0*/  FADD.FTZ R10, R12, R5 ;  /* 0x000000050c0a7221 */ /* 0x000fe20000010000 */
[----:B------:R1:W-:Y:S03]  /*6cb0*/  STSM.16.M88.4 [R184+0x36400], R152 ;  /* 0x03640098b8007844 */ /* 0x0003e60000000200 */
[----:B------:R-:W-:Y:S02]  /*6cc0*/  FADD.FTZ R5, R13, R10 ;  /* 0x0000000a0d057221 */ /* 0x000fe40000010000 */
[----:B------:R-:W3:Y:S01]  /*6cd0*/  MUFU.EX2 R38, R38 ;  /* 0x0000002600267308 */ /* 0x000ee20000000800 */
[----:B--2---:R-:W-:Y:S01]  /*6ce0*/  FADD.FTZ R32, R36, R27 ;  /* 0x0000001b24207221 */ /* 0x004fe20000010000 */
[----:B------:R-:W-:Y:S01]  /*6cf0*/  FADD.FTZ R10, R14, R5 ;  /* 0x000000050e0a7221 */ /* 0x000fe20000010000 */
[----:B------:R-:W-:-:S03]  /*6d00*/  F2FP.BF16.F32.PACK_AB R159, R36, R35 ;  /* 0x00000023249f723e */ /* 0x000fc600000010ff */
[----:B------:R-:W-:Y:S02]  /*6d10*/  FADD.FTZ R5, R15, R10 ;  /* 0x0000000a0f057221 */ /* 0x000fe40000010000 */
[----:B------:R-:W2:Y:S01]  /*6d20*/  MUFU.EX2 R39, R39 ;  /* 0x0000002700277308 */ /* 0x000ea20000000800 */
[----:B0-----:R-:W-:Y:S01]  /*6d30*/  FADD.FTZ R27, R37, R32 ;  /* 0x00000020251b7221 */ /* 0x001fe20000010000 */
[C---:B------:R-:W-:Y:S01]  /*6d40*/  FADD.FTZ R10, R162.reuse, R5 ;  /* 0x00000005a20a7221 */ /* 0x040fe20000010000 */
[----:B------:R-:W-:Y:S01]  /*6d50*/  F2FP.BF16.F32.PACK_AB R162, R162, R15 ;  /* 0x0000000fa2a2723e */ /* 0x000fe200000010ff */
[----:B------:R1:W-:Y:S04]  /*6d60*/  STSM.16.M88.4 [R189], R156 ;  /* 0x0000009cbd007844 */ /* 0x0003e80000000200 */
[----:B------:R-:W0:Y:S01]  /*6d70*/  MUFU.EX2 R40, R40 ;  /* 0x0000002800287308 */ /* 0x000e220000000800 */
[C---:B---3--:R-:W-:Y:S01]  /*6d80*/  FADD.FTZ R28, R38.reuse, R27 ;  /* 0x0000001b261c7221 */ /* 0x048fe20000010000 */
[----:B------:R-:W-:-:S06]  /*6d90*/  F2FP.BF16.F32.PACK_AB R161, R38, R37 ;  /* 0x0000002526a1723e */ /* 0x000fcc00000010ff */
[----:B------:R-:W3:Y:S01]  /*6da0*/  MUFU.EX2 R41, R41 ;  /* 0x0000002900297308 */ /* 0x000ee20000000800 */
[----:B--2---:R-:W-:-:S07]  /*6db0*/  FADD.FTZ R27, R39, R28 ;  /* 0x0000001c271b7221 */ /* 0x004fce0000010000 */
[----:B------:R-:W2:Y:S01]  /*6dc0*/  MUFU.EX2 R25, R25 ;  /* 0x0000001900197308 */ /* 0x000ea20000000800 */
[C---:B0-----:R-:W-:Y:S01]  /*6dd0*/  FADD.FTZ R12, R40.reuse, R27 ;  /* 0x0000001b280c7221 */ /* 0x041fe20000010000 */
[----:B------:R-:W-:-:S05]  /*6de0*/  F2FP.BF16.F32.PACK_AB R163, R40, R39 ;  /* 0x0000002728a3723e */ /* 0x000fca00000010ff */
[----:B------:R1:W-:Y:S01]  /*6df0*/  STSM.16.M88.4 [R187], R160 ;  /* 0x000000a0bb007844 */ /* 0x0003e20000000200 */
[----:B------:R-:W0:Y:S01]  /*6e00*/  MUFU.EX2 R6, R29 ;  /* 0x0000001d00067308 */ /* 0x000e220000000800 */
[----:B---3--:R-:W-:-:S07]  /*6e10*/  FADD.FTZ R11, R41, R12 ;  /* 0x0000000c290b7221 */ /* 0x008fce0000010000 */
[----:B------:R-:W3:Y:S01]  /*6e20*/  MUFU.EX2 R26, R26 ;  /* 0x0000001a001a7308 */ /* 0x000ee20000000800 */
[----:B--2---:R-:W-:-:S07]  /*6e30*/  FADD.FTZ R5, R25, R10 ;  /* 0x0000000a19057221 */ /* 0x004fce0000010000 */
[----:B------:R-:W2:Y:S01]  /*6e40*/  MUFU.EX2 R42, R42 ;  /* 0x0000002a002a7308 */ /* 0x000ea20000000800 */
[C---:B0-----:R-:W-:Y:S01]  /*6e50*/  FADD.FTZ R11, R6.reuse, R11 ;  /* 0x0000000b060b7221 */ /* 0x041fe20000010000 */
[----:B------:R-:W-:-:S06]  /*6e60*/  F2FP.BF16.F32.PACK_AB R165, R6, R41 ;  /* 0x0000002906a5723e */ /* 0x000fcc00000010ff */
[----:B------:R-:W0:Y:S01]  /*6e70*/  MUFU.EX2 R24, R24 ;  /* 0x0000001800187308 */ /* 0x000e220000000800 */
[C---:B---3--:R-:W-:Y:S01]  /*6e80*/  FADD.FTZ R5, R26.reuse, R5 ;  /* 0x000000051a057221 */ /* 0x048fe20000010000 */
[----:B------:R-:W-:-:S06]  /*6e90*/  F2FP.BF16.F32.PACK_AB R164, R26, R25 ;  /* 0x000000191aa4723e */ /* 0x000fcc00000010ff */
[----:B------:R-:W3:Y:S01]  /*6ea0*/  MUFU.EX2 R167, R20 ;  /* 0x0000001400a77308 */ /* 0x000ee20000000800 */
[----:B--2---:R-:W-:-:S07]  /*6eb0*/  FADD.FTZ R12, R42, R11 ;  /* 0x0000000b2a0c7221 */ /* 0x004fce0000010000 */
[----:B------:R-:W2:Y:S01]  /*6ec0*/  MUFU.EX2 R21, R21 ;  /* 0x0000001500157308 */ /* 0x000ea20000000800 */
[----:B0-----:R-:W-:Y:S01]  /*6ed0*/  FADD.FTZ R10, R24, R5 ;  /* 0x00000005180a7221 */ /* 0x001fe20000010000 */
[C---:B---3--:R-:W-:Y:S01]  /*6ee0*/  FADD.FTZ R5, R167.reuse, R12 ;  /* 0x0000000ca7057221 */ /* 0x048fe20000010000 */
[----:B------:R-:W-:Y:S02]  /*6ef0*/  F2FP.BF16.F32.PACK_AB R167, R167, R42 ;  /* 0x0000002aa7a7723e */ /* 0x000fe400000010ff */
[C---:B--2---:R-:W-:Y:S01]  /*6f00*/  F2FP.BF16.F32.PACK_AB R166, R21.reuse, R24 ;  /* 0x0000001815a6723e */ /* 0x044fe200000010ff */
[----:B------:R-:W-:-:S04]  /*6f10*/  FADD.FTZ R6, R21, R10 ;  /* 0x0000000a15067221 */ /* 0x000fc80000010000 */
[----:B------:R1:W-:Y:S01]  /*6f20*/  STSM.16.M88.4 [R188], R164 ;  /* 0x000000a4bc007844 */ /* 0x0003e20000000200 */
        /* <DEDUP_REMOVED lines=25> */
.L_x_8342:
[----:B------:R-:W-:Y:S01]  /*70c0*/  VIADD R9, R9, 0x38860 ;  /* 0x0003886009097836 */ /* 0x000fe20000000000 */
[----:B------:R-:W0:Y:S01]  /*70d0*/  @P5 LDC R10, c[0x0][0x44c] ;  /* 0x00011300ff0a5b82 */ /* 0x000e220000000800 */
[----:B------:R-:W-:Y:S02]  /*70e0*/  IMAD.U32 R11, RZ, RZ, UR39 ;  /* 0x00000027ff0b7e24 */ /* 0x000fe4000f8e00ff */
[----:B------:R-:W-:Y:S01]  /*70f0*/  VIADD R168, R168, 0xfffffffe ;  /* 0xfffffffea8a87836 */ /* 0x000fe20000000000 */
[----:B------:R-:W-:-:S04]  /*7100*/  PRMT R9, R169, 0x654, R9 ;  /* 0x00000654a9097816 */ /* 0x000fc80000000009 */
[----:B------:R1:W-:Y:S01]  /*7110*/  SYNCS.ARRIVE.TRANS64.RED.A1T0 RZ, [R9+URZ], RZ ;  /* 0x000000ff09ff79a7 */ /* 0x0003e2000810043f */
[----:B------:R-:W-:Y:S01]  /*7120*/  R2UR UR7, R168 ;  /* 0x00000000a80772ca */ /* 0x000fe200000e0000 */
[----:B-1----:R-:W1:Y:S01]  /*7130*/  @P5 LDC R9, c[0x0][0x450] ;  /* 0x00011400ff095b82 */ /* 0x002e620000000800 */
[----:B0-----:R-:W-:-:S05]  /*7140*/  @P5 IMAD.HI.U32 R10, R10, UR39, RZ ;  /* 0x000000270a0a5c27 */ /* 0x001fca000f8e00ff */
[----:B-1----:R-:W-:-:S04]  /*7150*/  @P5 SHF.R.U32.HI R11, RZ, R9, R10 ;  /* 0x00000009ff0b5219 */ /* 0x002fc8000001160a */
[----:B------:R-:W-:-:S04]  /*7160*/  IADD3 R11, R11, R186, -R185 ;  /* 0x000000ba0b0b7210 */ /* 0x000fc80007ffe8b9 */
[C---:B------:R-:W-:Y:S02]  /*7170*/  R2UR UR4, R11.reuse ;  /* 0x000000000b0472ca */ /* 0x040fe400000e0000 */
[----:B------:R-:W-:-:S11]  /*7180*/  R2UR UR5, R11 ;  /* 0x000000000b0572ca */ /* 0x000fd600000e0000 */
        /* <DEDUP_REMOVED lines=9> */
[----:B------:R-:W-:Y:S01]  /*7220*/  ULDC UR4, c[0x0][0xad0] ;  /* 0x0002b40000047ab9 */ /* 0x000fe20000000800 */
[----:B------:R-:W-:Y:S01]  /*7230*/  IMAD.MOV.U32 R11, RZ, RZ, R7 ;  /* 0x000000ffff0b7224 */ /* 0x000fe200078e0007 */
[----:B------:R-:W-:Y:S01]  /*7240*/  ULDC UR5, c[0x0][0xa80] ;  /* 0x0002a00000057ab9 */ /* 0x000fe20000000800 */
[----:B------:R-:W-:-:S07]  /*7250*/  IMAD.MOV.U32 R10, RZ, RZ, R2 ;  /* 0x000000ffff0a7224 */ /* 0x000fce00078e0002 */
.L_x_8354:
[----:B------:R-:W-:-:S05]  /*7260*/  VIADD R2, R10, 0x1 ;  /* 0x000000010a027836 */ /* 0x000fca0000000000 */
[----:B------:R-:W-:-:S04]  /*7270*/  ISETP.NE.AND P1, PT, R2, 0x2, PT ;  /* 0x000000020200780c */ /* 0x000fc80003f25270 */
[----:B------:R-:W-:Y:S02]  /*7280*/  SEL R7, RZ, 0x1, P1 ;  /* 0x00000001ff077807 */ /* 0x000fe40000800000 */
[----:B------:R-:W-:Y:S02]  /*7290*/  SEL R2, R2, RZ, P1 ;  /* 0x000000ff02027207 */ /* 0x000fe40000800000 */
[----:B------:R-:W-:-:S13]  /*72a0*/  R2UR UR10, R7 ;  /* 0x00000000070a72ca */ /* 0x000fda00000e0000 */
[----:B------:R-:W-:Y:S01]  /*72b0*/  ULOP3.LUT UR37, UR37, UR10, URZ, 0x3c, !UPT ;  /* 0x0000000a25257292 */ /* 0x000fe2000f8e3c3f */
[----:B0-----:R-:W-:Y:S11]  /*72c0*/  @!P0 BRA `(.L_x_8344) ;  /* 0x0000000000048947 */ /* 0x001ff60003800000 */
[----:B------:R-:W-:Y:S01]  /*72d0*/  BPT.TRAP 0x1 ;  /* 0x000000040000795c */ /* 0x000fe20000300000 */
.L_x_8344:
[----:B------:R-:W-:Y:S02]  /*72e0*/  IMAD.U32 R7, RZ, RZ, UR37 ;  /* 0x00000025ff077e24 */ /* 0x000fe4000f8e00ff */
[----:B------:R-:W-:-:S03]  /*72f0*/  IMAD R9, R2, 0x8, R17 ;  /* 0x0000000802097824 */ /* 0x000fc600078e0211 */
[----:B------:R-:W-:-:S04]  /*7300*/  SHF.L.U32 R7, R7, 0x1f, RZ ;  /* 0x0000001f07077819 */ /* 0x000fc800000006ff */
[----:B------:R0:W1:Y:S01]  /*7310*/  SYNCS.PHASECHK.TRANS64.TRYWAIT P1, [R9+URZ+0x38830], R7 ;  /* 0x03883007090075a7 */ /* 0x000062000802017f */
[----:B------:R-:W-:Y:S05]  /*7320*/  @!P0 BRA `(.L_x_8345) ;  /* 0x0000000000048947 */ /* 0x000fea0003800000 */
[----:B------:R-:W-:Y:S01]  /*7330*/  BPT.TRAP 0x1 ;  /* 0x000000040000795c */ /* 0x000fe20000300000 */
.L_x_8345:
[----:B------:R-:W-:Y:S01]  /*7340*/  IMAD R8, R2, 0x200, R4 ;  /* 0x0000020002087824 */ /* 0x000fe200078e0204 */
[----:B-1----:R-:W-:Y:S06]  /*7350*/  @P1 BRA `(.L_x_8346) ;  /* 0x0000000000081947 */ /* 0x002fec0003800000 */
[----:B------:R-:W1:Y:S02]  /*7360*/  SYNCS.PHASECHK.TRANS64.TRYWAIT P1, [R9+URZ+0x38830], R7 ;  /* 0x03883007090075a7 */ /* 0x000e64000802017f */
[----:B-1----:R-:W-:Y:S05]  /*7370*/  @!P1 BRA `(.L_x_8347) ;  /* 0x0000012c00749947 */ /* 0x002fea0003800000 */
.L_x_8346:
[----:B------:R-:W-:Y:S01]  /*7380*/  R2UR UR10, R8 ;  /* 0x00000000080a72ca */ /* 0x000fe200000e0000 */
[----:B------:R-:W-:Y:S01]  /*7390*/  WARPGROUP.ARRIVE ;  /* 0x00000000000079c5 */ /* 0x000fe20000000000 */
[----:B------:R-:W-:Y:S01]  /*73a0*/  UMOV UR11, 0x40000040 ;  /* 0x40000040000b7882 */ /* 0x000fe20000000000 */
[----:B------:R-:W-:Y:S01]  /*73b0*/  UMOV UR15, 0x40000040 ;  /* 0x40000040000f7882 */ /* 0x000fe20000000000 */
[----:B------:R-:W-:Y:S01]  /*73c0*/  UMOV UR19, 0x40000040 ;  /* 0x4000004000137882 */ /* 0x000fe20000000000 */
[----:B------:R-:W-:-:S08]  /*73d0*/  UMOV UR23, 0x40000040 ;  /* 0x4000004000177882 */ /* 0x000fd00000000000 */
[----:B------:R-:W-:Y:S01]  /*73e0*/  HGMMA.64x64x16.F32.BF16 R152, gdesc[UR8], RZ, !UPT, gsb0 ;  /* 0x00e00000089879f0 */ /* 0x000fe2000c0018ff */
[----:B------:R-:W-:Y:S02]  /*73f0*/  UIADD3 UR14, UR10, 0x2, URZ ;  /* 0x000000020a0e7890 */ /* 0x000fe4000fffe03f */
[----:B------:R-:W-:Y:S02]  /*7400*/  UIADD3 UR18, UR10, 0x4, URZ ;  /* 0x000000040a127890 */ /* 0x000fe4000fffe03f */
[----:B------:R-:W-:Y:S01]  /*7410*/  UIADD3 UR22, UR10, 0x6, URZ ;  /* 0x000000060a167890 */ /* 0x000fe2000fffe03f */
        /* <DEDUP_REMOVED lines=12> */
.L_x_8348:
[----:B------:R2:W3:Y:S01]  /*74e0*/  SYNCS.PHASECHK.TRANS64.TRYWAIT P1, [R9+URZ+0x38850], R7 ;  /* 0x03885007090075a7 */ /* 0x0004e2000802017f */
[----:B------:R-:W-:Y:S05]  /*74f0*/  @!P0 BRA `(.L_x_8349) ;  /* 0x0000000000048947 */ /* 0x000fea0003800000 */
[----:B------:R-:W-:Y:S01]  /*7500*/  BPT.TRAP 0x1 ;  /* 0x000000040000795c */ /* 0x000fe20000300000 */
.L_x_8349:
[----:B---3--:R-:W-:Y:S05]  /*7510*/  @P1 BRA `(.L_x_8350) ;  /* 0x0000000000081947 */ /* 0x008fea0003800000 */
[----:B------:R-:W3:Y:S02]  /*7520*/  SYNCS.PHASECHK.TRANS64.TRYWAIT P1, [R9+URZ+0x38850], R7 ;  /* 0x03885007090075a7 */ /* 0x000ee4000802017f */
[----:B---3--:R-:W-:Y:S05]  /*7530*/  @!P1 BRA `(.L_x_8351) ;  /* 0x0000012c00189947 */ /* 0x008fea0003800000 */
.L_x_8350:
[----:B0123--:R-:W-:Y:S01]  /*7540*/  IMAD R7, R2, 0x1000, R0 ;  /* 0x0000100002077824 */ /* 0x00ffe200078e0200 */
[----:B------:R-:W-:Y:S01]  /*7550*/  WARPGROUP.ARRIVE ;  /* 0x00000000000079c5 */ /* 0x000fe20000000000 */
[----:B------:R-:W-:Y:S01]  /*7560*/  UMOV UR27, 0x40000040 ;  /* 0x40000040001b7882 */ /* 0x000fe20000000000 */
[----:B------:R-:W-:Y:S01]  /*7570*/  VIADD R8, R3, 0x2 ;  /* 0x0000000203087836 */ /* 0x000fe20000000000 */
[----:B------:R-:W-:Y:S01]  /*7580*/  UMOV UR29, 0x40000040 ;  /* 0x40000040001d7882 */ /* 0x000fe20000000000 */
[C---:B------:R-:W-:Y:S01]  /*7590*/  R2UR UR26, R7.reuse ;  /* 0x00000000071a72ca */ /* 0x040fe200000e0000 */
[----:B------:R-:W-:Y:S01]  /*75a0*/  UMOV UR31, 0x40000040 ;  /* 0x40000040001f7882 */ /* 0x000fe20000000000 */
[----:B------:R-:W0:Y:S01]  /*75b0*/  S2R R13, SR_TID.X ;  /* 0x00000000000d7919 */ /* 0x000e220000002100 */
[----:B------:R-:W-:Y:S01]  /*75c0*/  R2UR UR28, R8 ;  /* 0x00000000081c72ca */ /* 0x000fe200000e0000 */
[C---:B------:R-:W-:Y:S02]  /*75d0*/  VIADD R8, R7.reuse, 0x2 ;  /* 0x0000000207087836 */ /* 0x040fe40000000000 */
[----:B------:R-:W-:-:S02]  /*75e0*/  VIADD R20, R7, 0x800 ;  /* 0x0000080007147836 */ /* 0x000fc40000000000 */
[----:B------:R-:W-:Y:S01]  /*75f0*/  IMAD.MOV.U32 R15, RZ, RZ, 0x4 ;  /* 0x00000004ff0f7424 */ /* 0x000fe200078e00ff */
[----:B------:R-:W-:Y:S01]  /*7600*/  R2UR UR30, R8 ;  /* 0x00000000081e72ca */ /* 0x000fe200000e0000 */
[----:B------:R-:W-:-:S03]  /*7610*/  VIADD R8, R3, 0x4 ;  /* 0x0000000403087836 */ /* 0x000fc60000000000 */
[----:B------:R-:W-:Y:S01]  /*7620*/  HGMMA.64x64x16.F32.BF16 R152, gdesc[UR24], R152, gsb0 ;  /* 0x00e00000189879f0 */ /* 0x000fe20008001898 */
[----:B0-----:R-:W-:Y:S02]  /*7630*/  SHF.R.U32.HI R13, RZ, 0x7, R13 ;  /* 0x00000007ff0d7819 */ /* 0x001fe4000001160d */
[----:B------:R-:W-:Y:S02]  /*7640*/  WARPGROUP.DEPBAR.LE gsb0, 0x0 ;  /* 0x00008000000079c5 */ /* 0x000fe40000010000 */
[----:B------:R-:W-:-:S06]  /*7650*/  WARPGROUP.ARRIVE ;  /* 0x00000000000079c5 */ /* 0x000fcc0000000000 */
[----:B------:R-:W-:Y:S01]  /*7660*/  HGMMA.64x64x16.F32.BF16 R152, gdesc[UR28], R152, gsb0 ;  /* 0x00e000001c9879f0 */ /* 0x000fe20008001898 */
[----:B------:R-:W-:Y:S01]  /*7670*/  R2UR UR28, R8 ;  /* 0x00000000081c72ca */ /* 0x000fe200000e0000 */
[----:B------:R-:W-:Y:S01]  /*7680*/  VIADD R8, R7, 0x4 ;  /* 0x0000000407087836 */ /* 0x000fe20000000000 */
[----:B------:R-:W-:Y:S01]  /*7690*/  UMOV UR29, 0x40000040 ;  /* 0x40000040001d7882 */ /* 0x000fe20000000000 */
[----:B------:R-:W-:-:S03]  /*76a0*/  UMOV UR31, 0x40000040 ;  /* 0x40000040001f7882 */ /* 0x000fc60000000000 */
[----:B------:R-:W-:Y:S01]  /*76b0*/  R2UR UR30, R8 ;  /* 0x00000000081e72ca */ /* 0x000fe200000e0000 */
[----:B------:R-:W-:Y:S01]  /*76c0*/  VIADD R8, R3, 0x6 ;  /* 0x0000000603087836 */ /* 0x000fe20000000000 */
[----:B------:R-:W-:Y:S02]  /*76d0*/  WARPGROUP.DEPBAR.LE gsb0, 0x0 ;  /* 0x00008000000079c5 */ /* 0x000fe40000010000 */
[----:B------:R-:W-:-:S09]  /*76e0*/  WARPGROUP.ARRIVE ;  /* 0x00000000000079c5 */ /* 0x000fd20000000000 */
        /* <DEDUP_REMOVED lines=113> */
[----:B------:R-:W-:Y:S02]  /*7e00*/  R2UR UR30, R8 ;  /* 0x00000000081e72ca */ /* 0x000fe400000e0000 */
[----:B------:R0:W1:Y:S02]  /*7e10*/  SHFL.IDX PT, R8, R13, RZ, 0x1f ;  /* 0x00001fff0d087589 */ /* 0x00006400000e0000 */
[----:B0-----:R-:W-:Y:S01]  /*7e20*/  VIADD R13, R3, 0x800 ;  /* 0x00000800030d7836 */ /* 0x001fe20000000000 */
[----:B-1----:R-:W-:-:S04]  /*7e30*/  ISETP.GT.AND P1, PT, R8, 0x7f, PT ;  /* 0x0000007f0800780c */ /* 0x002fc80003f24270 */
[----:B------:R-:W-:-:S05]  /*7e40*/  SEL R14, RZ, 0x2, !P1 ;  /* 0x00000002ff0e7807 */ /* 0x000fca0004800000 */
[----:B------:R-:W-:Y:S01]  /*7e50*/  IMAD.IADD R8, R13, 0x1, R14 ;  /* 0x000000010d087824 */ /* 0x000fe200078e020e */
[----:B------:R-:W-:Y:S02]  /*7e60*/  WARPGROUP.DEPBAR.LE gsb0, 0x0 ;  /* 0x00008000000079c5 */ /* 0x000fe40000010000 */
[----:B------:R-:W-:-:S06]  /*7e70*/  WARPGROUP.ARRIVE ;  /* 0x00000000000079c5 */ /* 0x000fcc0000000000 */
[----:B------:R-:W-:Y:S01]  /*7e80*/  HGMMA.64x64x16.F32.BF16 R152, gdesc[UR28], R152, gsb0 ;  /* 0x00e000001c9879f0 */ /* 0x000fe20008001898 */
[----:B------:R-:W-:Y:S01]  /*7e90*/  R2UR UR28, R8 ;  /* 0x00000000081c72ca */ /* 0x000fe200000e0000 */
[----:B------:R-:W-:Y:S01]  /*7ea0*/  IMAD.IADD R8, R14, 0x1, R20 ;  /* 0x000000010e087824 */ /* 0x000fe200078e0214 */
[----:B------:R-:W-:Y:S01]  /*7eb0*/  UMOV UR29, 0x40000040 ;  /* 0x40000040001d7882 */ /* 0x000fe20000000000 */
[----:B------:R-:W-:-:S03]  /*7ec0*/  UMOV UR31, 0x40000040 ;  /* 0x40000040001f7882 */ /* 0x000fc60000000000 */
[----:B------:R-:W-:Y:S02]  /*7ed0*/  R2UR UR30, R8 ;  /* 0x00000000081e72ca */ /* 0x000fe400000e0000 */
[C---:B------:R-:W-:Y:S02]  /*7ee0*/  SEL R8, R15.reuse, 0x2, P1 ;  /* 0x000000020f087807 */ /* 0x040fe40000800000 */
[----:B------:R-:W-:-:S03]  /*7ef0*/  SEL R15, R15, 0x6, !P1 ;  /* 0x000000060f0f7807 */ /* 0x000fc60004800000 */
[C---:B------:R-:W-:Y:S02]  /*7f00*/  IMAD.IADD R21, R13.reuse, 0x1, R8 ;  /* 0x000000010d157824 */ /* 0x040fe400078e0208 */
[----:B------:R-:W-:Y:S01]  /*7f10*/  IMAD.IADD R13, R13, 0x1, R15 ;  /* 0x000000010d0d7824 */ /* 0x000fe200078e020f */
[----:B------:R-:W-:Y:S02]  /*7f20*/  WARPGROUP.DEPBAR.LE gsb0, 0x0 ;  /* 0x00008000000079c5 */ /* 0x000fe40000010000 */
[----:B------:R-:W-:-:S06]  /*7f30*/  WARPGROUP.ARRIVE ;  /* 0x00000000000079c5 */ /* 0x000fcc0000000000 */
[----:B------:R-:W-:Y:S01]  /*7f40*/  HGMMA.64x64x16.F32.BF16 R152, gdesc[UR28], R152, gsb0 ;  /* 0x00e000001c9879f0 */ /* 0x000fe20008001898 */
[----:B------:R-:W-:Y:S01]  /*7f50*/  R2UR UR28, R21 ;  /* 0x00000000151c72ca */ /* 0x000fe200000e0000 */
[C---:B------:R-:W-:Y:S01]  /*7f60*/  IMAD.IADD R21, R20.reuse, 0x1, R8 ;  /* 0x0000000114157824 */ /* 0x040fe200078e0208 */
[----:B------:R-:W-:Y:S01]  /*7f70*/  UMOV UR29, 0x40000040 ;  /* 0x40000040001d7882 */ /* 0x000fe20000000000 */
[----:B------:R-:W-:Y:S01]  /*7f80*/  UMOV UR31, 0x40000040 ;  /* 0x40000040001f7882 */ /* 0x000fe20000000000 */
[----:B------:R-:W-:Y:S02]  /*7f90*/  IMAD.IADD R20, R20, 0x1, R15 ;  /* 0x0000000114147824 */ /* 0x000fe400078e020f */
[----:B------:R-:W-:Y:S01]  /*7fa0*/  R2UR UR30, R21 ;  /* 0x00000000151e72ca */ /* 0x000fe200000e0000 */
[----:B------:R-:W-:Y:S02]  /*7fb0*/  WARPGROUP.DEPBAR.LE gsb0, 0x0 ;  /* 0x00008000000079c5 */ /* 0x000fe40000010000 */
[----:B------:R-:W-:-:S10]  /*7fc0*/  WARPGROUP.ARRIVE ;  /* 0x00000000000079c5 */ /* 0x000fd40000000000 */
        /* <DEDUP_REMOVED lines=26> */
[----:B------:R-:W-:Y:S01]  /*8170*/  VIADD R20, R7, 0xa00 ;  /* 0x00000a0007147836 */ /* 0x000fe20000000000 */
[----:B------:R-:W-:Y:S01]  /*8180*/  UMOV UR29, 0x40000040 ;  /* 0x40000040001d7882 */ /* 0x000fe20000000000 */
[----:B------:R-:W-:Y:S02]  /*8190*/  UMOV UR31, 0x40000040 ;  /* 0x40000040001f7882 */ /* 0x000fe40000000000 */
[----:B------:R-:W-:-:S05]  /*81a0*/  IMAD.IADD R21, R14, 0x1, R20 ;  /* 0x000000010e157824 */ /* 0x000fca00078e0214 */
[----:B------:R-:W-:Y:S01]  /*81b0*/  R2UR UR30, R21 ;  /* 0x00000000151e72ca */ /* 0x000fe200000e0000 */
[C---:B------:R-:W-:Y:S02]  /*81c0*/  IMAD.IADD R21, R13.reuse, 0x1, R8 ;  /* 0x000000010d157824 */ /* 0x040fe400078e0208 */
[----:B------:R-:W-:Y:S01]  /*81d0*/  IMAD.IADD R13, R13, 0x1, R15 ;  /* 0x000000010d0d7824 */ /* 0x000fe200078e020f */
[----:B------:R-:W-:Y:S02]  /*81e0*/  WARPGROUP.DEPBAR.LE gsb0, 0x0 ;  /* 0x00008000000079c5 */ /* 0x000fe40000010000 */
[----:B------:R-:W-:-:S07]  /*81f0*/  WARPGROUP.ARRIVE ;  /* 0x00000000000079c5 */ /* 0x000fce0000000000 */
[----:B------:R-:W-:Y:S01]  /*8200*/  HGMMA.64x64x16.F32.BF16 R152, gdesc[UR28], R152, gsb0 ;  /* 0x00e000001c9879f0 */ /* 0x000fe20008001898 */
[----:B------:R-:W-:Y:S01]  /*8210*/  R2UR UR28, R21 ;  /* 0x00000000151c72ca */ /* 0x000fe200000e0000 */
[--C-:B------:R-:W-:Y:S01]  /*8220*/  IMAD.IADD R21, R8, 0x1, R20.reuse ;  /* 0x0000000108157824 */ /* 0x100fe200078e0214 */
        /* <DEDUP_REMOVED lines=82> */
[--C-:B------:R-:W-:Y:S02]  /*8750*/  IMAD.IADD R8, R8, 0x1, R20.reuse ;  /* 0x0000000108087824 */ /* 0x100fe400078e0214 */
        /* <DEDUP_REMOVED lines=37> */
.L_x_8352:
[----:B------:R-:W0:Y:S01]  /*89b0*/  LDC R7, c[0x0][0x448] ;  /* 0x00011200ff077b82 */ /* 0x000e220000000800 */
[----:B------:R-:W-:Y:S01]  /*89c0*/  VIADD R8, R191, UR39 ;  /* 0x00000027bf087c36 */ /* 0x000fe20008000000 */
[----:B------:R-:W-:Y:S01]  /*89d0*/  UMOV UR10, 0xffffffc0 ;  /* 0xffffffc0000a7882 */ /* 0x000fe20000000000 */
[----:B------:R-:W-:Y:S01]  /*89e0*/  FMUL.FTZ R14, R152, UR4 ;  /* 0x00000004980e7c20 */ /* 0x000fe20008410000 */
[----:B------:R-:W-:Y:S01]  /*89f0*/  UIMAD UR10, UR7, UR10, 0x1 ;  /* 0x00000001070a74a4 */ /* 0x000fe2000f8e020a */
        /* <DEDUP_REMOVED lines=19> */
[----:B0-----:R-:W-:Y:S01]  /*8b30*/  ISETP.NE.AND P1, PT, R7, 0x1, PT ;  /* 0x000000010700780c */ /* 0x001fe20003f25270 */
        /* <DEDUP_REMOVED lines=8> */
[----:B------:R-:W-:Y:S01]  /*8bc0*/  MUFU.TANH R152, R152 ;  /* 0x0000009800987308 */ /* 0x000fe20000002400 */
[----:B------:R-:W-:-:S03]  /*8bd0*/  UMOV UR15, 0x40000040 ;  /* 0x40000040000f7882 */ /* 0x000fc60000000000 */
[----:B------:R-:W3:Y:S04]  /*8be0*/  @P1 LDC R13, c[0x0][0x44c] ;  /* 0x00011300ff0d1b82 */ /* 0x000ee80000000800 */
[----:B------:R-:W-:Y:S04]  /*8bf0*/  MUFU.TANH R161, R161 ;  /* 0x000000a100a17308 */ /* 0x000fe80000002400 */
[----:B------:R-:W4:Y:S04]  /*8c00*/  @P1 LDC R7, c[0x0][0x450] ;  /* 0x00011400ff071b82 */ /* 0x000f280000000800 */
[----:B------:R-:W-:Y:S08]  /*8c10*/  MUFU.TANH R155, R155 ;  /* 0x0000009b009b7308 */ /* 0x000ff00000002400 */
[----:B------:R-:W-:Y:S01]  /*8c20*/  MUFU.TANH R158, R158 ;  /* 0x0000009e009e7308 */ /* 0x000fe20000002400 */
[----:B---3--:R-:W-:-:S07]  /*8c30*/  @P1 IMAD.HI.U32 R13, R8, R13, RZ ;  /* 0x0000000d080d1227 */ /* 0x008fce00078e00ff */
[----:B------:R-:W-:Y:S01]  /*8c40*/  MUFU.TANH R21, R21 ;  /* 0x0000001500157308 */ /* 0x000fe20000002400 */
[----:B----4-:R-:W-:Y:S01]  /*8c50*/  @P1 SHF.R.U32.HI R8, RZ, R7, R13 ;  /* 0x00000007ff081219 */ /* 0x010fe2000001160d */
[----:B------:R-:W-:Y:S01]  /*8c60*/  FMUL.FTZ R13, R153, UR4 ;  /* 0x00000004990d7c20 */ /* 0x000fe20008410000 */
[----:B------:R-:W-:Y:S01]  /*8c70*/  FMUL.FTZ R7, R154, UR4 ;  /* 0x000000049a077c20 */ /* 0x000fe20008410000 */
[----:B------:R-:W-:-:S04]  /*8c80*/  IADD3 R154, R186, UR10, -R190 ;  /* 0x0000000aba9a7c10 */ /* 0x000fc8000fffe8be */
[----:B------:R-:W-:Y:S01]  /*8c90*/  MUFU.TANH R159, R159 ;  /* 0x0000009f009f7308 */ /* 0x000fe20000002400 */
[----:B------:R-:W3:Y:S01]  /*8ca0*/  SHFL.IDX PT, R153, R8, RZ, 0x1c1f ;  /* 0x001c1fff08997589 */ /* 0x000ee200000e0000 */
[----:B------:R-:W-:Y:S01]  /*8cb0*/  UMOV UR10, UR5 ;  /* 0x00000005000a7c82 */ /* 0x000fe20008000000 */
[----:B------:R-:W-:Y:S02]  /*8cc0*/  IMAD.IADD R154, R154, 0x1, -R185 ;  /* 0x000000019a9a7824 */ /* 0x000fe400078e0ab9 */
[----:B------:R-:W4:Y:S03]  /*8cd0*/  SHFL.IDX PT, R8, R8, 0x1, 0x1c1f ;  /* 0x003c1f0008087f89 */ /* 0x000f2600000e0000 */
[----:B------:R-:W5:Y:S08]  /*8ce0*/  MUFU.TANH R7, R7 ;  /* 0x0000000700077308 */ /* 0x000f700000002400 */
[----:B------:R-:W5:Y:S08]  /*8cf0*/  MUFU.TANH R13, R13 ;  /* 0x0000000d000d7308 */ /* 0x000f700000002400 */
[----:B------:R-:W5:Y:S01]  /*8d00*/  MUFU.TANH R157, R157 ;  /* 0x0000009d009d7308 */ /* 0x000f620000002400 */
[----:B---3--:R-:W-:-:S02]  /*8d10*/  IMAD.IADD R153, R154, 0x1, R153 ;  /* 0x000000019a997824 */ /* 0x008fc400078e0299 */
[----:B----4-:R-:W-:-:S03]  /*8d20*/  IMAD.IADD R8, R154, 0x1, R8 ;  /* 0x000000019a087824 */ /* 0x010fc600078e0208 */
[C---:B------:R-:W-:Y:S02]  /*8d30*/  ISETP.GT.AND P5, PT, R153.reuse, RZ, PT ;  /* 0x000000ff9900720c */ /* 0x040fe40003fa4270 */
[C---:B------:R-:W-:Y:S01]  /*8d40*/  ISETP.GT.AND P3, PT, R153.reuse, 0x8, PT ;  /* 0x000000089900780c */ /* 0x040fe20003f64270 */
[----:B------:R-:W3:Y:S01]  /*8d50*/  MUFU.TANH R164, R164 ;  /* 0x000000a400a47308 */ /* 0x000ee20000002400 */
[C---:B------:R-:W-:Y:S02]  /*8d60*/  ISETP.GT.AND P2, PT, R153.reuse, 0x9, PT ;  /* 0x000000099900780c */ /* 0x040fe40003f44270 */
[----:B-1----:R-:W-:Y:S02]  /*8d70*/  FSEL R154, R14, -INF , P5 ;  /* 0xff8000000e9a7808 */ /* 0x002fe40002800000 */
[----:B------:R-:W-:Y:S02]  /*8d80*/  ISETP.GT.AND P6, PT, R8, RZ, PT ;  /* 0x000000ff0800720c */ /* 0x000fe40003fc4270 */
[----:B------:R-:W-:Y:S01]  /*8d90*/  ISETP.GT.AND P5, PT, R153, 0x11, PT ;  /* 0x000000119900780c */ /* 0x000fe20003fa4270 */
[----:B------:R-:W-:Y:S01]  /*8da0*/  MUFU.TANH R165, R165 ;  /* 0x000000a500a57308 */ /* 0x000fe20000002400 */
[----:B--2---:R-:W-:-:S02]  /*8db0*/  FSEL R160, R15, -INF , P3 ;  /* 0xff8000000fa07808 */ /* 0x004fc40001800000 */
[----:B------:R-:W-:Y:S02]  /*8dc0*/  ISETP.GT.AND P3, PT, R153, 0x19, PT ;  /* 0x000000199900780c */ /* 0x000fe40003f64270 */
[----:B0-----:R-:W-:Y:S02]  /*8dd0*/  FSEL R14, R20, -INF , P2 ;  /* 0xff800000140e7808 */ /* 0x001fe40001000000 */
[----:B-----5:R-:W-:Y:S01]  /*8de0*/  FSEL R7, R7, -INF , P6 ;  /* 0xff80000007077808 */ /* 0x020fe20003000000 */
[----:B------:R-:W-:Y:S01]  /*8df0*/  MUFU.TANH R168, R175 ;  /* 0x000000af00a87308 */ /* 0x000fe20000002400 */
[----:B------:R-:W-:Y:S02]  /*8e00*/  FSEL R20, R152, -INF , P5 ;  /* 0xff80000098147808 */ /* 0x000fe40002800000 */
[----:B------:R-:W-:Y:S02]  /*8e10*/  ISETP.GT.AND P6, PT, R8, 0x1, PT ;  /* 0x000000010800780c */ /* 0x000fe40003fc4270 */
[----:B------:R-:W-:-:S02]  /*8e20*/  FSEL R152, R161, -INF , P3 ;  /* 0xff800000a1987808 */ /* 0x000fc40001800000 */
[----:B------:R-:W-:Y:S01]  /*8e30*/  FSEL R155, R155, -INF , P6 ;  /* 0xff8000009b9b7808 */ /* 0x000fe20003000000 */
[----:B------:R-:W0:Y:S01]  /*8e40*/  MUFU.TANH R161, R162 ;  /* 0x000000a200a17308 */ /* 0x000e220000002400 */
[----:B------:R-:W-:Y:S02]  /*8e50*/  ISETP.GT.AND P6, PT, R8, 0x8, PT ;  /* 0x000000080800780c */ /* 0x000fe40003fc4270 */
[C---:B------:R-:W-:Y:S02]  /*8e60*/  ISETP.GT.AND P4, PT, R153.reuse, 0x1, PT ;  /* 0x000000019900780c */ /* 0x040fe40003f84270 */
[----:B------:R-:W-:Y:S02]  /*8e70*/  FSEL R158, R158, -INF , P6 ;  /* 0xff8000009e9e7808 */ /* 0x000fe40003000000 */
[----:B------:R-:W-:Y:S01]  /*8e80*/  ISETP.GT.AND P1, PT, R153, 0x10, PT ;  /* 0x000000109900780c */ /* 0x000fe20003f24270 */
[----:B------:R-:W1:Y:S01]  /*8e90*/  MUFU.TANH R162, R163 ;  /* 0x000000a300a27308 */ /* 0x000e620000002400 */
[----:B------:R-:W-:-:S02]  /*8ea0*/  FSEL R156, R13, -INF , P4 ;  /* 0xff8000000d9c7808 */ /* 0x000fc40002000000 */
[----:B------:R-:W-:Y:S02]  /*8eb0*/  ISETP.GT.AND P6, PT, R8, 0x9, PT ;  /* 0x000000090800780c */ /* 0x000fe40003fc4270 */
[C---:B------:R-:W-:Y:S02]  /*8ec0*/  ISETP.GT.AND P4, PT, R153.reuse, 0x18, PT ;  /* 0x000000189900780c */ /* 0x040fe40003f84270 */
[----:B------:R-:W-:Y:S01]  /*8ed0*/  ISETP.GT.AND P2, PT, R153, 0x20, PT ;  /* 0x000000209900780c */ /* 0x000fe20003f44270 */
[----:B------:R-:W2:Y:S01]  /*8ee0*/  MUFU.TANH R163, R166 ;  /* 0x000000a600a37308 */ /* 0x000ea20000002400 */
[----:B------:R-:W-:Y:S02]  /*8ef0*/  FSEL R15, R21, -INF , P1 ;  /* 0xff800000150f7808 */ /* 0x000fe40000800000 */
[----:B------:R-:W-:Y:S02]  /*8f00*/  FSEL R159, R159, -INF , P6 ;  /* 0xff8000009f9f7808 */ /* 0x000fe40003000000 */
[----:B------:R-:W-:-:S02]  /*8f10*/  FSEL R21, R157, -INF , P4 ;  /* 0xff8000009d157808 */ /* 0x000fc40002000000 */
[----:B------:R-:W-:Y:S01]  /*8f20*/  ISETP.GT.AND P6, PT, R8, 0x10, PT ;  /* 0x000000100800780c */ /* 0x000fe20003fc4270 */
[----:B------:R-:W-:Y:S01]  /*8f30*/  MUFU.TANH R166, R171 ;  /* 0x000000ab00a67308 */ /* 0x000fe20000002400 */
[----:B---3--:R-:W-:Y:S02]  /*8f40*/  FSEL R157, R164, -INF , P2 ;  /* 0xff800000a49d7808 */ /* 0x008fe40001000000 */
[----:B------:R-:W-:Y:S02]  /*8f50*/  ISETP.GT.AND P1, PT, R153, 0x21, PT ;  /* 0x000000219900780c */ /* 0x000fe40003f24270 */
[----:B0-----:R-:W-:Y:S02]  /*8f60*/  FSEL R161, R161, -INF , P6 ;  /* 0xff800000a1a17808 */ /* 0x001fe40003000000 */
[----:B------:R-:W-:Y:S01]  /*8f70*/  ISETP.GT.AND P6, PT, R8, 0x11, PT ;  /* 0x000000110800780c */ /* 0x000fe20003fc4270 */
[----:B------:R-:W0:Y:S01]  /*8f80*/  MUFU.TANH R164, R167 ;  /* 0x000000a700a47308 */ /* 0x000e220000002400 */
[----:B------:R-:W-:-:S02]  /*8f90*/  FSEL R13, R165, -INF , P1 ;  /* 0xff800000a50d7808 */ /* 0x000fc40000800000 */
[----:B-1----:R-:W-:Y:S02]  /*8fa0*/  FSEL R162, R162, -INF , P6 ;  /* 0xff800000a2a27808 */ /* 0x002fe40003000000 */
[C---:B------:R-:W-:Y:S02]  /*8fb0*/  ISETP.GT.AND P6, PT, R8.reuse, 0x18, PT ;  /* 0x000000180800780c */ /* 0x040fe40003fc4270 */
[----:B------:R-:W-:Y:S01]  /*8fc0*/  ISETP.GT.AND P5, PT, R153, 0x29, PT ;  /* 0x000000299900780c */ /* 0x000fe20003fa4270 */
[----:B------:R-:W1:Y:S01]  /*8fd0*/  MUFU.TANH R165, R170 ;  /* 0x000000aa00a57308 */ /* 0x000e620000002400 */
[----:B--2---:R-:W-:Y:S02]  /*8fe0*/  FSEL R163, R163, -INF , P6 ;  /* 0xff800000a3a37808 */ /* 0x004fe40003000000 */
[----:B------:R-:W-:Y:S02]  /*8ff0*/  ISETP.GT.AND P6, PT, R8, 0x19, PT ;  /* 0x000000190800780c */ /* 0x000fe40003fc4270 */
[----:B------:R-:W-:-:S02]  /*9000*/  ISETP.GT.AND P4, PT, R153, 0x30, PT ;  /* 0x000000309900780c */ /* 0x000fc40003f84270 */
[C---:B------:R-:W-:Y:S01]  /*9010*/  ISETP.GT.AND P3, PT, R153.reuse, 0x31, PT ;  /* 0x000000319900780c */ /* 0x040fe20003f64270 */
[----:B------:R-:W2:Y:S01]  /*9020*/  MUFU.TANH R167, R174 ;  /* 0x000000ae00a77308 */ /* 0x000ea20000002400 */
[----:B0-----:R-:W-:Y:S02]  /*9030*/  FSEL R164, R164, -INF , P6 ;  /* 0xff800000a4a47808 */ /* 0x001fe40003000000 */
[----:B------:R-:W-:Y:S02]  /*9040*/  ISETP.GT.AND P6, PT, R8, 0x20, PT ;  /* 0x000000200800780c */ /* 0x000fe40003fc4270 */
[C---:B------:R-:W-:Y:S02]  /*9050*/  ISETP.GT.AND P2, PT, R153.reuse, 0x38, PT ;  /* 0x000000389900780c */ /* 0x040fe40003f44270 */
[----:B------:R-:W-:Y:S01]  /*9060*/  ISETP.GT.AND P1, PT, R153, 0x39, PT ;  /* 0x000000399900780c */ /* 0x000fe20003f24270 */
[----:B------:R-:W0:Y:S01]  /*9070*/  MUFU.TANH R169, R178 ;  /* 0x000000b200a97308 */ /* 0x000e220000002400 */
[----:B-1----:R-:W-:-:S02]  /*9080*/  FSEL R165, R165, -INF , P6 ;  /* 0xff800000a5a57808 */ /* 0x002fc40003000000 */
[----:B------:R-:W-:-:S04]  /*9090*/  ISETP.GT.AND P6, PT, R8, 0x21, PT ;  /* 0x000000210800780c */ /* 0x000fc80003fc4270 */
[----:B------:R-:W-:Y:S01]  /*90a0*/  FSEL R166, R166, -INF , P6 ;  /* 0xff800000a6a67808 */ /* 0x000fe20003000000 */
[----:B------:R-:W1:Y:S01]  /*90b0*/  MUFU.TANH R170, R179 ;  /* 0x000000b300aa7308 */ /* 0x000e620000002400 */
[----:B------:R-:W-:-:S04]  /*90c0*/  ISETP.GT.AND P6, PT, R8, 0x28, PT ;  /* 0x000000280800780c */ /* 0x000fc80003fc4270 */
[----:B--2---:R-:W-:Y:S02]  /*90d0*/  FSEL R167, R167, -INF , P6 ;  /* 0xff800000a7a77808 */ /* 0x004fe40003000000 */
[----:B------:R-:W-:Y:S01]  /*90e0*/  ISETP.GT.AND P6, PT, R8, 0x29, PT ;  /* 0x000000290800780c */ /* 0x000fe20003fc4270 */
[----:B------:R2:W3:Y:S03]  /*90f0*/  MUFU.TANH R171, R182 ;  /* 0x000000b600ab7308 */ /* 0x0004e60000002400 */
[----:B------:R-:W-:Y:S02]  /*9100*/  FSEL R168, R168, -INF , P6 ;  /* 0xff800000a8a87808 */ /* 0x000fe40003000000 */
[----:B------:R-:W-:-:S03]  /*9110*/  ISETP.GT.AND P6, PT, R8, 0x30, PT ;  /* 0x000000300800780c */ /* 0x000fc60003fc4270 */
[----:B------:R-:W4:Y:S01]  /*9120*/  MUFU.TANH R174, R183 ;  /* 0x000000b700ae7308 */ /* 0x000f220000002400 */
[----:B0-----:R-:W-:Y:S01]  /*9130*/  FSEL R169, R169, -INF , P6 ;  /* 0xff800000a9a97808 */ /* 0x001fe20003000000 */
[----:B--2---:R-:W0:Y:S01]  /*9140*/  S2R R182, SR_CgaCtaId ;  /* 0x0000000000b67919 */ /* 0x004e220000008800 */
[----:B------:R-:W-:-:S04]  /*9150*/  ISETP.GT.AND P6, PT, R8, 0x31, PT ;  /* 0x000000310800780c */ /* 0x000fc80003fc4270 */
[----:B-1----:R-:W-:Y:S02]  /*9160*/  FSEL R170, R170, -INF , P6 ;  /* 0xff800000aaaa7808 */ /* 0x002fe40003000000 */
[----:B------:R-:W-:-:S04]  /*9170*/  ISETP.GT.AND P6, PT, R8, 0x38, PT ;  /* 0x000000380800780c */ /* 0x000fc80003fc4270 */
[----:B---3--:R-:W-:Y:S02]  /*9180*/  FSEL R171, R171, -INF , P6 ;  /* 0xff800000abab7808 */ /* 0x008fe40003000000 */
[----:B------:R-:W-:Y:S02]  /*9190*/  ISETP.GT.AND P6, PT, R8, 0x39, PT ;  /* 0x000000390800780c */ /* 0x000fe40003fc4270 */
[----:B------:R-:W-:Y:S02]  /*91a0*/  FMNMX.FTZ R8, R7, R12, !PT ;  /* 0x0000000c07087209 */ /* 0x000fe40007810000 */
[----:B----4-:R-:W-:Y:S02]  /*91b0*/  FSEL R174, R174, -INF , P6 ;  /* 0xff800000aeae7808 */ /* 0x010fe40003000000 */
        /* <DEDUP_REMOVED lines=25> */
[----:B------:R1:W2:Y:S01]  /*9350*/  MUFU.TANH R12, R172 ;  /* 0x000000ac000c7308 */ /* 0x0002a20000002400 */
        /* <DEDUP_REMOVED lines=8> */
[--C-:B-1----:R-:W-:Y:S01]  /*93e0*/  FFMA.FTZ R172, R168, UR10, -R175.reuse ;  /* 0x0000000aa8ac7c23 */ /* 0x102fe200080108af */
        /* <DEDUP_REMOVED lines=9> */
[----:B------:R-:W-:Y:S01]  /*9480*/  FFMA.FTZ R174, R174, UR10, -R175 ;  /* 0x0000000aaeae7c23 */ /* 0x000fe200080108af */
[----:B------:R-:W-:Y:S01]  /*9490*/  FMUL.FTZ R175, R177, UR4 ;  /* 0x00000004b1af7c20 */ /* 0x000fe20008410000 */
[----:B------:R-:W-:Y:S01]  /*94a0*/  FMUL.FTZ R177, R181, UR4 ;  /* 0x00000004b5b17c20 */ /* 0x000fe20008410000 */
[----:B--2---:R-:W-:-:S02]  /*94b0*/  FSEL R12, R12, -INF , P6 ;  /* 0xff8000000c0c7808 */ /* 0x004fc40003000000 */
[----:B------:R2:W3:Y:S08]  /*94c0*/  MUFU.EX2 R153, R155 ;  /* 0x0000009b00997308 */ /* 0x0004f00000000800 */
[----:B------:R-:W4:Y:S01]  /*94d0*/  MUFU.TANH R175, R175 ;  /* 0x000000af00af7308 */ /* 0x000f220000002400 */
[----:B-1----:R-:W-:Y:S01]  /*94e0*/  FFMA.FTZ R5, R168, R5, R7 ;  /* 0x00000005a8057223 */ /* 0x002fe20000010007 */
[----:B--2---:R-:W-:Y:S01]  /*94f0*/  FMUL.FTZ R155, R173, UR4 ;  /* 0x00000004ad9b7c20 */ /* 0x004fe20008410000 */
[----:B------:R-:W-:Y:S01]  /*9500*/  FMUL.FTZ R173, R176, UR4 ;  /* 0x00000004b0ad7c20 */ /* 0x000fe20008410000 */
[----:B------:R-:W-:Y:S01]  /*9510*/  FMUL.FTZ R176, R180, UR4 ;  /* 0x00000004b4b07c20 */ /* 0x000fe20008410000 */
[-C--:B------:R-:W-:Y:S01]  /*9520*/  FMUL.FTZ R26, R26, R168.reuse ;  /* 0x000000a81a1a7220 */ /* 0x080fe20000410000 */
[-C--:B------:R-:W-:Y:S01]  /*9530*/  FMUL.FTZ R27, R27, R168.reuse ;  /* 0x000000a81b1b7220 */ /* 0x080fe20000410000 */
[----:B------:R-:W-:Y:S01]  /*9540*/  FMUL.FTZ R30, R30, R168 ;  /* 0x000000a81e1e7220 */ /* 0x000fe20000410000 */
[----:B------:R-:W1:Y:S01]  /*9550*/  MUFU.TANH R155, R155 ;  /* 0x0000009b009b7308 */ /* 0x000e620000002400 */
[C---:B---3--:R-:W-:Y:S01]  /*9560*/  FADD.FTZ R5, R153.reuse, R5 ;  /* 0x0000000599057221 */ /* 0x048fe20000010000 */
[----:B------:R-:W-:Y:S01]  /*9570*/  F2FP.BF16.F32.PACK_AB R153, R153, R7 ;  /* 0x000000079999723e */ /* 0x000fe200000010ff */
[----:B------:R-:W-:-:S02]  /*9580*/  VIADD R7, R9, 0x38840 ;  /* 0x0003884009077836 */ /* 0x000fc40000000000 */
[-C--:B------:R-:W-:Y:S01]  /*9590*/  FMUL.FTZ R31, R31, R168.reuse ;  /* 0x000000a81f1f7220 */ /* 0x080fe20000410000 */
[-C--:B------:R-:W-:Y:S01]  /*95a0*/  FMUL.FTZ R34, R34, R168.reuse ;  /* 0x000000a822227220 */ /* 0x080fe20000410000 */
[-C--:B------:R-:W-:Y:S01]  /*95b0*/  FMUL.FTZ R35, R35, R168.reuse ;  /* 0x000000a823237220 */ /* 0x080fe20000410000 */
[-C--:B------:R-:W-:Y:S01]  /*95c0*/  FMUL.FTZ R38, R38, R168.reuse ;  /* 0x000000a826267220 */ /* 0x080fe20000410000 */
[----:B0-----:R-:W-:Y:S01]  /*95d0*/  PRMT R7, R182, 0x654, R7 ;  /* 0x00000654b6077816 */ /* 0x001fe20000000007 */
[----:B------:R-:W0:Y:S01]  /*95e0*/  MUFU.TANH R173, R173 ;  /* 0x000000ad00ad7308 */ /* 0x000e220000002400 */
[----:B----4-:R-:W-:Y:S01]  /*95f0*/  FSEL R175, R175, -INF , P3 ;  /* 0xff800000afaf7808 */ /* 0x010fe20001800000 */
[-C--:B------:R-:W-:Y:S01]  /*9600*/  FMUL.FTZ R39, R39, R168.reuse ;  /* 0x000000a827277220 */ /* 0x080fe20000410000 */
[----:B------:R2:W-:Y:S01]  /*9610*/  SYNCS.ARRIVE.TRANS64.RED.A1T0 RZ, [R7+URZ], RZ ;  /* 0x000000ff07ff79a7 */ /* 0x0005e2000810043f */
[-C--:B------:R-:W-:Y:S01]  /*9620*/  FMUL.FTZ R42, R42, R168.reuse ;  /* 0x000000a82a2a7220 */ /* 0x080fe20000410000 */
[-C--:B------:R-:W-:Y:S01]  /*9630*/  FMUL.FTZ R43, R43, R168.reuse ;  /* 0x000000a82b2b7220 */ /* 0x080fe20000410000 */
[-C--:B------:R-:W-:Y:S01]  /*9640*/  FMUL.FTZ R46, R46, R168.reuse ;  /* 0x000000a82e2e7220 */ /* 0x080fe20000410000 */
[-C--:B------:R-:W-:Y:S01]  /*9650*/  FMUL.FTZ R47, R47, R168.reuse ;  /* 0x000000a82f2f7220 */ /* 0x080fe20000410000 */
[----:B------:R-:W3:Y:S01]  /*9660*/  MUFU.TANH R176, R176 ;  /* 0x000000b000b07308 */ /* 0x000ee20000002400 */
[----:B-1----:R-:W-:Y:S01]  /*9670*/  FSEL R155, R155, -INF , P5 ;  /* 0xff8000009b9b7808 */ /* 0x002fe20002800000 */
[-C--:B------:R-:W-:Y:S01]  /*9680*/  FMUL.FTZ R50, R50, R168.reuse ;  /* 0x000000a832327220 */ /* 0x080fe20000410000 */
[----:B--2---:R-:W-:Y:S01]  /*9690*/  FMNMX.FTZ R7, R154, R11, !PT ;  /* 0x0000000b9a077209 */ /* 0x004fe20007810000 */
[-C--:B------:R-:W-:Y:S01]  /*96a0*/  FMUL.FTZ R51, R51, R168.reuse ;  /* 0x000000a833337220 */ /* 0x080fe20000410000 */
[-C--:B------:R-:W-:Y:S01]  /*96b0*/  FMUL.FTZ R54, R54, R168.reuse ;  /* 0x000000a836367220 */ /* 0x080fe20000410000 */
[-C--:B------:R-:W-:Y:S01]  /*96c0*/  FMUL.FTZ R55, R55, R168.reuse ;  /* 0x000000a837377220 */ /* 0x080fe20000410000 */
[----:B------:R-:W-:Y:S01]  /*96d0*/  FMNMX.FTZ R7, R156, R7, !PT ;  /* 0x000000079c077209 */ /* 0x000fe20007810000 */
[----:B------:R-:W1:Y:S01]  /*96e0*/  MUFU.TANH R177, R177 ;  /* 0x000000b100b17308 */ /* 0x000e620000002400 */
[----:B0-----:R-:W-:Y:S01]  /*96f0*/  FSEL R173, R173, -INF , P4 ;  /* 0xff800000adad7808 */ /* 0x001fe20002000000 */
[-C--:B------:R-:W-:Y:S01]  /*9700*/  FMUL.FTZ R58, R58, R168.reuse ;  /* 0x000000a83a3a7220 */ /* 0x080fe20000410000 */
[----:B------:R-:W-:Y:S01]  /*9710*/  FMNMX.FTZ R7, R160, R7, !PT ;  /* 0x00000007a0077209 */ /* 0x000fe20007810000 */
[-C--:B------:R-:W-:Y:S01]  /*9720*/  FMUL.FTZ R59, R59, R168.reuse ;  /* 0x000000a83b3b7220 */ /* 0x080fe20000410000 */
[-C--:B------:R-:W-:Y:S01]  /*9730*/  FMUL.FTZ R62, R62, R168.reuse ;  /* 0x000000a83e3e7220 */ /* 0x080fe20000410000 */
[-C--:B------:R-:W-:Y:S01]  /*9740*/  FMUL.FTZ R63, R63, R168.reuse ;  /* 0x000000a83f3f7220 */ /* 0x080fe20000410000 */
[----:B------:R-:W-:Y:S01]  /*9750*/  FMNMX.FTZ R7, R14, R7, !PT ;  /* 0x000000070e077209 */ /* 0x000fe20007810000 */
[----:B------:R-:W0:Y:S01]  /*9760*/  MUFU.EX2 R158, R158 ;  /* 0x0000009e009e7308 */ /* 0x000e220000000800 */
[----:B---3--:R-:W-:Y:S01]  /*9770*/  FSEL R176, R176, -INF , P2 ;  /* 0xff800000b0b07808 */ /* 0x008fe20001000000 */
[-C--:B------:R-:W-:Y:S01]  /*9780*/  FMUL.FTZ R66, R66, R168.reuse ;  /* 0x000000a842427220 */ /* 0x080fe20000410000 */
[----:B------:R-:W-:Y:S01]  /*9790*/  FMNMX.FTZ R7, R15, R7, !PT ;  /* 0x000000070f077209 */ /* 0x000fe20007810000 */
[-C--:B------:R-:W-:Y:S01]  /*97a0*/  FMUL.FTZ R67, R67, R168.reuse ;  /* 0x000000a843437220 */ /* 0x080fe20000410000 */
[-C--:B------:R-:W-:Y:S01]  /*97b0*/  FMUL.FTZ R70, R70, R168.reuse ;  /* 0x000000a846467220 */ /* 0x080fe20000410000 */
[-C--:B------:R-:W-:Y:S01]  /*97c0*/  FMUL.FTZ R71, R71, R168.reuse ;  /* 0x000000a847477220 */ /* 0x080fe20000410000 */
[----:B------:R-:W-:Y:S01]  /*97d0*/  FMNMX.FTZ R7, R20, R7, !PT ;  /* 0x0000000714077209 */ /* 0x000fe20007810000 */
[----:B------:R-:W2:Y:S01]  /*97e0*/  MUFU.EX2 R159, R159 ;  /* 0x0000009f009f7308 */ /* 0x000ea20000000800 */
[----:B-1----:R-:W-:Y:S01]  /*97f0*/  FSEL R177, R177, -INF , P1 ;  /* 0xff800000b1b17808 */ /* 0x002fe20000800000 */
[-C--:B------:R-:W-:Y:S01]  /*9800*/  FMUL.FTZ R74, R74, R168.reuse ;  /* 0x000000a84a4a7220 */ /* 0x080fe20000410000 */
[----:B------:R-:W-:Y:S01]  /*9810*/  FMNMX.FTZ R7, R21, R7, !PT ;  /* 0x0000000715077209 */ /* 0x000fe20007810000 */
[-C--:B------:R-:W-:Y:S01]  /*9820*/  FMUL.FTZ R75, R75, R168.reuse ;  /* 0x000000a84b4b7220 */ /* 0x080fe20000410000 */
[----:B------:R-:W-:Y:S01]  /*9830*/  ISETP.NE.AND P1, PT, R23, RZ, PT ;  /* 0x000000ff1700720c */ /* 0x000fe20003f25270 */
[-C--:B------:R-:W-:Y:S01]  /*9840*/  FMUL.FTZ R78, R78, R168.reuse ;  /* 0x000000a84e4e7220 */ /* 0x080fe20000410000 */
[----:B------:R-:W-:Y:S01]  /*9850*/  FMNMX.FTZ R7, R152, R7, !PT ;  /* 0x0000000798077209 */ /* 0x000fe20007810000 */
[----:B------:R-:W1:Y:S01]  /*9860*/  MUFU.EX2 R161, R161 ;  /* 0x000000a100a17308 */ /* 0x000e620000000800 */
[----:B0-----:R-:W-:Y:S01]  /*9870*/  FADD.FTZ R5, R158, R5 ;  /* 0x000000059e057221 */ /* 0x001fe20000010000 */
[-C--:B------:R-:W-:Y:S01]  /*9880*/  FMUL.FTZ R79, R79, R168.reuse ;  /* 0x000000a84f4f7220 */ /* 0x080fe20000410000 */
[----:B------:R-:W-:Y:S01]  /*9890*/  FMNMX.FTZ R7, R157, R7, !PT ;  /* 0x000000079d077209 */ /* 0x000fe20007810000 */
[-C--:B------:R-:W-:Y:S01]  /*98a0*/  FMUL.FTZ R82, R82, R168.reuse ;  /* 0x000000a852527220 */ /* 0x080fe20000410000 */
[-C--:B------:R-:W-:Y:S01]  /*98b0*/  FMUL.FTZ R83, R83, R168.reuse ;  /* 0x000000a853537220 */ /* 0x080fe20000410000 */
[-C--:B------:R-:W-:Y:S01]  /*98c0*/  FMUL.FTZ R86, R86, R168.reuse ;  /* 0x000000a856567220 */ /* 0x080fe20000410000 */
[----:B------:R-:W-:Y:S01]  /*98d0*/  FMNMX.FTZ R7, R13, R7, !PT ;  /* 0x000000070d077209 */ /* 0x000fe20007810000 */
[----:B------:R-:W0:Y:S01]  /*98e0*/  MUFU.EX2 R162, R162 ;  /* 0x000000a200a27308 */ /* 0x000e220000000800 */
[----:B--2---:R-:W-:Y:S01]  /*98f0*/  FADD.FTZ R5, R159, R5 ;  /* 0x000000059f057221 */ /* 0x004fe20000010000 */
[----:B------:R-:W-:Y:S01]  /*9900*/  @!P1 IMAD R10, R10, 0x40, R19 ;  /* 0x000000400a0a9824 */ /* 0x000fe200078e0213 */
[----:B------:R-:W-:Y:S01]  /*9910*/  FMNMX.FTZ R7, R12, R7, !PT ;  /* 0x000000070c077209 */ /* 0x000fe20007810000 */
[-C--:B------:R-:W-:Y:S01]  /*9920*/  FMUL.FTZ R87, R87, R168.reuse ;  /* 0x000000a857577220 */ /* 0x080fe20000410000 */
[-C--:B------:R-:W-:Y:S01]  /*9930*/  FMUL.FTZ R90, R90, R168.reuse ;  /* 0x000000a85a5a7220 */ /* 0x080fe20000410000 */
[----:B------:R-:W-:Y:S01]  /*9940*/  @!P1 IMAD R10, R10, 0x4, R17 ;  /* 0x000000040a0a9824 */ /* 0x000fe200078e0211 */
[----:B------:R-:W-:Y:S01]  /*9950*/  FMNMX.FTZ R7, R155, R7, !PT ;  /* 0x000000079b077209 */ /* 0x000fe20007810000 */
[----:B------:R-:W2:Y:S01]  /*9960*/  MUFU.EX2 R163, R163 ;  /* 0x000000a300a37308 */ /* 0x000ea20000000800 */
[----:B-1----:R-:W-:Y:S01]  /*9970*/  FADD.FTZ R5, R161, R5 ;  /* 0x00000005a1057221 */ /* 0x002fe20000010000 */
[-C--:B------:R-:W-:Y:S01]  /*9980*/  FMUL.FTZ R91, R91, R168.reuse ;  /* 0x000000a85b5b7220 */ /* 0x080fe20000410000 */
[----:B------:R-:W-:Y:S01]  /*9990*/  FMNMX.FTZ R7, R173, R7, !PT ;  /* 0x00000007ad077209 */ /* 0x000fe20007810000 */
[----:B------:R-:W-:Y:S01]  /*99a0*/  @!P1 STS [R10+0x38420], R168 ;  /* 0x038420a80a009388 */ /* 0x000fe20000000800 */
[-C--:B------:R-:W-:Y:S01]  /*99b0*/  FMUL.FTZ R94, R94, R168.reuse ;  /* 0x000000a85e5e7220 */ /* 0x080fe20000410000 */
        /* <DEDUP_REMOVED lines=12> */
[-C--:B------:R-:W-:Y:S01]  /*9a80*/  FMUL.FTZ R106, R106, R168.reuse ;  /* 0x000000a86a6a7220 */ /* 0x080fe20000410000 */
[-C--:B------:R-:W-:Y:S01]  /*9a90*/  FMUL.FTZ R107, R107, R168.reuse ;  /* 0x000000a86b6b7220 */ /* 0x080fe20000410000 */
[----:B------:R-:W2:Y:S01]  /*9aa0*/  SHFL.BFLY PT, R178, R7, 0x2, 0x1f ;  /* 0x0c401f0007b27f89 */ /* 0x000ea200000e0000 */
        /* <DEDUP_REMOVED lines=22> */
[----:B------:R-:W-:Y:S01]  /*9c10*/  FMUL.FTZ R142, R142, R168 ;  /* 0x000000a88e8e7220 */ /* 0x000fe20000410000 */
[----:B--2---:R-:W-:Y:S01]  /*9c20*/  FMNMX.FTZ R7, R7, R178, !PT ;  /* 0x000000b207077209 */ /* 0x004fe20007810000 */
[-C--:B------:R-:W-:Y:S01]  /*9c30*/  FMUL.FTZ R143, R143, R168.reuse ;  /* 0x000000a88f8f7220 */ /* 0x080fe20000410000 */
[-C--:B------:R-:W-:Y:S01]  /*9c40*/  FMUL.FTZ R146, R146, R168.reuse ;  /* 0x000000a892927220 */ /* 0x080fe20000410000 */
[-C--:B------:R-:W-:Y:S01]  /*9c50*/  FMUL.FTZ R147, R147, R168.reuse ;  /* 0x000000a893937220 */ /* 0x080fe20000410000 */
[----:B------:R-:W2:Y:S01]  /*9c60*/  MUFU.EX2 R169, R169 ;  /* 0x000000a900a97308 */ /* 0x000ea20000000800 */
[----:B------:R-:W3:Y:S01]  /*9c70*/  SHFL.BFLY PT, R178, R7, 0x1, 0x1f ;  /* 0x0c201f0007b27f89 */ /* 0x000ee200000e0000 */
[----:B-1----:R-:W-:Y:S01]  /*9c80*/  FADD.FTZ R5, R167, R5 ;  /* 0x00000005a7057221 */ /* 0x002fe20000010000 */
[-C--:B------:R-:W-:Y:S01]  /*9c90*/  FMUL.FTZ R150, R150, R168.reuse ;  /* 0x000000a896967220 */ /* 0x080fe20000410000 */
[----:B------:R-:W-:-:S04]  /*9ca0*/  FMUL.FTZ R151, R151, R168 ;  /* 0x000000a897977220 */ /* 0x000fc80000410000 */
[----:B------:R-:W1:Y:S01]  /*9cb0*/  MUFU.EX2 R170, R170 ;  /* 0x000000aa00aa7308 */ /* 0x000e620000000800 */
[----:B0-----:R-:W-:-:S07]  /*9cc0*/  FADD.FTZ R5, R172, R5 ;  /* 0x00000005ac057221 */ /* 0x001fce0000010000 */
[----:B------:R-:W0:Y:S01]  /*9cd0*/  MUFU.EX2 R171, R171 ;  /* 0x000000ab00ab7308 */ /* 0x000e220000000800 */
[----:B--2---:R-:W-:-:S07]  /*9ce0*/  FADD.FTZ R5, R169, R5 ;  /* 0x00000005a9057221 */ /* 0x004fce0000010000 */
[----:B------:R-:W2:Y:S01]  /*9cf0*/  MUFU.EX2 R174, R174 ;  /* 0x000000ae00ae7308 */ /* 0x000ea20000000800 */
[----:B---3--:R-:W-:Y:S01]  /*9d00*/  FMNMX.FTZ R7, R7, R178, !PT ;  /* 0x000000b207077209 */ /* 0x008fe20007810000 */
[----:B-1----:R-:W-:-:S03]  /*9d10*/  FADD.FTZ R5, R170, R5 ;  /* 0x00000005aa057221 */ /* 0x002fc60000010000 */
[----:B------:R-:W-:-:S04]  /*9d20*/  FSETP.NEU.FTZ.AND P2, PT, R7, -INF , PT ;  /* 0xff8000000700780b */ /* 0x000fc80003f5d000 */
[----:B------:R-:W-:Y:S01]  /*9d30*/  FSEL R178, R7, RZ, P2 ;  /* 0x000000ff07b27208 */ /* 0x000fe20001000000 */
[----:B0-----:R-:W-:-:S04]  /*9d40*/  FADD.FTZ R5, R171, R5 ;  /* 0x00000005ab057221 */ /* 0x001fc80000010000 */
[----:B------:R-:W-:Y:S01]  /*9d50*/  FADD.FTZ R178, -R178, R11 ;  /* 0x0000000bb2b27221 */ /* 0x000fe20000010100 */
[----:B--2---:R-:W-:-:S03]  /*9d60*/  FADD.FTZ R5, R174, R5 ;  /* 0x00000005ae057221 */ /* 0x004fc60000010000 */
[----:B------:R-:W-:-:S06]  /*9d70*/  FMUL.FTZ R11, R178, UR10 ;  /* 0x0000000ab20b7c20 */ /* 0x000fcc0008410000 */
[----:B------:R-:W0:Y:S02]  /*9d80*/  MUFU.EX2 R11, R11 ;  /* 0x0000000b000b7308 */ /* 0x000e240000000800 */
        /* <DEDUP_REMOVED lines=10> */
[----:B0-----:R-:W-:Y:S01]  /*9e30*/  FMUL.FTZ R10, R7, UR10 ;  /* 0x0000000a070a7c20 */ /* 0x001fe20008410000 */
        /* <DEDUP_REMOVED lines=26> */
[----:B------:R-:W1:Y:S01]  /*9fe0*/  MUFU.EX2 R156, R156 ;  /* 0x0000009c009c7308 */ /* 0x000e620000000800 */
[----:B------:R-:W-:Y:S01]  /*9ff0*/  F2FP.BF16.F32.PACK_AB R155, R159, R158 ;  /* 0x0000009e9f9b723e */ /* 0x000fe200000010ff */
[----:B------:R-:W-:Y:S01]  /*a000*/  FMUL.FTZ R57, R57, R11 ;  /* 0x0000000b39397220 */ /* 0x000fe20000410000 */
[----:B------:R-:W-:Y:S01]  /*a010*/  F2FP.BF16.F32.PACK_AB R159, R164, R163 ;  /* 0x000000a3a49f723e */ /* 0x000fe200000010ff */
[----:B------:R-:W-:Y:S01]  /*a020*/  FMUL.FTZ R60, R60, R11 ;  /* 0x0000000b3c3c7220 */ /* 0x000fe20000410000 */
[----:B------:R-:W-:Y:S01]  /*a030*/  F2FP.BF16.F32.PACK_AB R163, R172, R167 ;  /* 0x000000a7aca3723e */ /* 0x000fe200000010ff */
[----:B0-----:R-:W-:Y:S01]  /*a040*/  FFMA.FTZ R179, R11, R6, R154 ;  /* 0x000000060bb37223 */ /* 0x001fe2000001009a */
[----:B------:R-:W-:Y:S01]  /*a050*/  F2FP.BF16.F32.PACK_AB R167, R174, R171 ;  /* 0x000000abaea7723e */ /* 0x000fe200000010ff */
        /* <DEDUP_REMOVED lines=40> */
[----:B------:R2:W3:Y:S01]  /*a2e0*/  MUFU.EX2 R6, R152 ;  /* 0x0000009800067308 */ /* 0x0004e20000000800 */
        /* <DEDUP_REMOVED lines=8> */
[----:B--2---:R-:W-:Y:S01]  /*a370*/  F2FP.BF16.F32.PACK_AB R152, R156, R154 ;  /* 0x0000009a9c98723e */ /* 0x004fe200000010ff */
[----:B------:R-:W-:Y:S01]  /*a380*/  FMUL.FTZ R144, R144, R11 ;  /* 0x0000000b90907220 */ /* 0x000fe20000410000 */
[----:B0-----:R-:W-:Y:S01]  /*a390*/  F2FP.BF16.F32.PACK_AB R154, R14, R10 ;  /* 0x0000000a0e9a723e */ /* 0x001fe200000010ff */
[----:B------:R-:W-:Y:S01]  /*a3a0*/  BAR.SYNC.DEFER_BLOCKING 0xf, 0x100 ;  /* 0x03c4000000007b1d */ /* 0x000fe20000010000 */
[----:B-1----:R-:W-:Y:S01]  /*a3b0*/  F2FP.BF16.F32.PACK_AB R156, R20, R15 ;  /* 0x0000000f149c723e */ /* 0x002fe200000010ff */
[-C--:B------:R-:W-:Y:S01]  /*a3c0*/  FMUL.FTZ R145, R145, R11.reuse ;  /* 0x0000000b91917220 */ /* 0x080fe20000410000 */
[-C--:B------:R-:W-:Y:S01]  /*a3d0*/  FMUL.FTZ R148, R148, R11.reuse ;  /* 0x0000000b94947220 */ /* 0x080fe20000410000 */
[----:B------:R-:W-:Y:S01]  /*a3e0*/  FMUL.FTZ R149, R149, R11 ;  /* 0x0000000b95957220 */ /* 0x000fe20000410000 */
[----:B----4-:R-:W-:Y:S01]  /*a3f0*/  F2FP.BF16.F32.PACK_AB R157, R162, R161 ;  /* 0x000000a1a29d723e */ /* 0x010fe200000010ff */
[----:B------:R-:W0:Y:S01]  /*a400*/  MUFU.EX2 R13, R13 ;  /* 0x0000000d000d7308 */ /* 0x000e220000000800 */
[----:B------:R-:W-:Y:S01]  /*a410*/  F2FP.BF16.F32.PACK_AB R161, R166, R165 ;  /* 0x000000a5a6a1723e */ /* 0x000fe200000010ff */
[----:B------:R-:W-:Y:S01]  /*a420*/  FADD.FTZ R179, R10, R179 ;  /* 0x000000b30ab37221 */ /* 0x000fe20000010000 */
[----:B------:R-:W-:Y:S01]  /*a430*/  F2FP.BF16.F32.PACK_AB R165, R170, R169 ;  /* 0x000000a9aaa5723e */ /* 0x000fe200000010ff */
[----:B------:R-:W-:Y:S01]  /*a440*/  IMAD R169, R2, 0x1000, R22 ;  /* 0x0000100002a97824 */ /* 0x000fe200078e0216 */
[----:B---3--:R-:W-:Y:S01]  /*a450*/  F2FP.BF16.F32.PACK_AB R158, R6, R21 ;  /* 0x00000015069e723e */ /* 0x008fe200000010ff */
[----:B------:R-:W-:-:S02]  /*a460*/  FADD.FTZ R179, R14, R179 ;  /* 0x000000b30eb37221 */ /* 0x000fc40000010000 */
[----:B------:R-:W-:Y:S01]  /*a470*/  MUFU.EX2 R12, R12 ;  /* 0x0000000c000c7308 */ /* 0x000fe20000000800 */
[C---:B------:R-:W-:Y:S01]  /*a480*/  R2UR UR14, R169.reuse ;  /* 0x00000000a90e72ca */ /* 0x040fe200000e0000 */
[----:B------:R-:W-:Y:S02]  /*a490*/  VIADD R11, R169, 0x80 ;  /* 0x00000080a90b7836 */ /* 0x000fe40000000000 */
[----:B------:R-:W-:-:S04]  /*a4a0*/  FADD.FTZ R179, R15, R179 ;  /* 0x000000b30fb37221 */ /* 0x000fc80000010000 */
[----:B------:R-:W-:Y:S01]  /*a4b0*/  FADD.FTZ R179, R20, R179 ;  /* 0x000000b314b37221 */ /* 0x000fe20000010000 */
[----:B------:R-:W1:Y:S01]  /*a4c0*/  MUFU.EX2 R178, R178 ;  /* 0x000000b200b27308 */ /* 0x000e620000000800 */
[----:B0-----:R-:W-:Y:S01]  /*a4d0*/  F2FP.BF16.F32.PACK_AB R160, R13, R180 ;  /* 0x000000b40da0723e */ /* 0x001fe200000010ff */
[----:B------:R0:W-:Y:S01]  /*a4e0*/  STSM.16.M88.4 [R184+0x36400], R152 ;  /* 0x03640098b8007844 */ /* 0x0001e20000000200 */
[----:B------:R-:W-:-:S03]  /*a4f0*/  FADD.FTZ R179, R21, R179 ;  /* 0x000000b315b37221 */ /* 0x000fc60000010000 */
[----:B------:R0:W-:Y:S01]  /*a500*/  STSM.16.M88.4 [R189], R156 ;  /* 0x0000009cbd007844 */ /* 0x0001e20000000200 */
[----:B------:R-:W-:Y:S01]  /*a510*/  FADD.FTZ R179, R6, R179 ;  /* 0x000000b306b37221 */ /* 0x000fe20000010000 */
[----:B------:R-:W2:Y:S03]  /*a520*/  MUFU.EX2 R173, R173 ;  /* 0x000000ad00ad7308 */ /* 0x000ea60000000800 */
[----:B------:R-:W-:-:S04]  /*a530*/  FADD.FTZ R179, R180, R179 ;  /* 0x000000b3b4b37221 */ /* 0x000fc80000010000 */
[----:B------:R-:W-:Y:S01]  /*a540*/  FADD.FTZ R179, R13, R179 ;  /* 0x000000b30db37221 */ /* 0x000fe20000010000 */
[----:B------:R-:W3:Y:S01]  /*a550*/  MUFU.EX2 R175, R175 ;  /* 0x000000af00af7308 */ /* 0x000ee20000000800 */
[----:B-1----:R-:W-:Y:S02]  /*a560*/  F2FP.BF16.F32.PACK_AB R162, R178, R12 ;  /* 0x0000000cb2a2723e */ /* 0x002fe400000010ff */
[----:B------:R-:W-:-:S03]  /*a570*/  FADD.FTZ R179, R12, R179 ;  /* 0x000000b30cb37221 */ /* 0x000fc60000010000 */
[----:B------:R0:W-:Y:S01]  /*a580*/  STSM.16.M88.4 [R187], R160 ;  /* 0x000000a0bb007844 */ /* 0x0001e20000000200 */
[----:B------:R-:W-:Y:S01]  /*a590*/  FADD.FTZ R179, R178, R179 ;  /* 0x000000b3b2b37221 */ /* 0x000fe20000010000 */
[----:B------:R-:W1:Y:S03]  /*a5a0*/  MUFU.EX2 R176, R176 ;  /* 0x000000b000b07308 */ /* 0x000e660000000800 */
[----:B--2---:R-:W-:-:S05]  /*a5b0*/  FADD.FTZ R179, R173, R179 ;  /* 0x000000b3adb37221 */ /* 0x004fca0000010000 */
[----:B------:R-:W2:Y:S01]  /*a5c0*/  MUFU.EX2 R177, R177 ;  /* 0x000000b100b17308 */ /* 0x000ea20000000800 */
[C---:B---3--:R-:W-:Y:S01]  /*a5d0*/  F2FP.BF16.F32.PACK_AB R164, R175.reuse, R173 ;  /* 0x000000adafa4723e */ /* 0x048fe200000010ff */
[----:B------:R-:W-:-:S04]  /*a5e0*/  FADD.FTZ R179, R175, R179 ;  /* 0x000000b3afb37221 */ /* 0x000fc80000010000 */
[----:B-1----:R-:W-:Y:S01]  /*a5f0*/  FADD.FTZ R179, R176, R179 ;  /* 0x000000b3b0b37221 */ /* 0x002fe20000010000 */
[----:B--2---:R-:W-:-:S03]  /*a600*/  F2FP.BF16.F32.PACK_AB R166, R177, R176 ;  /* 0x000000b0b1a6723e */ /* 0x004fc600000010ff */
[----:B------:R-:W-:Y:S02]  /*a610*/  FADD.FTZ R6, R177, R179 ;  /* 0x000000b3b1067221 */ /* 0x000fe40000010000 */
[----:B------:R0:W-:Y:S01]  /*a620*/  STSM.16.M88.4 [R188], R164 ;  /* 0x000000a4bc007844 */ /* 0x0001e20000000200 */
[----:B------:R-:W-:-:S06]  /*a630*/  WARPGROUP.ARRIVE ;  /* 0x00000000000079c5 */ /* 0x000fcc0000000000 */
[----:B------:R-:W-:Y:S01]  /*a640*/  HGMMA.64x256x16.F32.BF16 R24, R152, gdesc[UR12].tnspB, R24, gsb0 ;  /* 0x43e0000c98187df0 */ /* 0x000fe20008001818 */
[----:B------:R-:W-:Y:S01]  /*a650*/  R2UR UR14, R11 ;  /* 0x000000000b0e72ca */ /* 0x000fe200000e0000 */
[----:B------:R-:W-:Y:S01]  /*a660*/  UMOV UR15, 0x40000040 ;  /* 0x40000040000f7882 */ /* 0x000fe20000000000 */
[C---:B------:R-:W-:Y:S02]  /*a670*/  VIADD R11, R169.reuse, 0x100 ;  /* 0x00000100a90b7836 */ /* 0x040fe40000000000 */
[----:B------:R-:W-:Y:S01]  /*a680*/  VIADD R169, R169, 0x180 ;  /* 0x00000180a9a97836 */ /* 0x000fe20000000000 */
[----:B------:R-:W-:Y:S02]  /*a690*/  WARPGROUP.DEPBAR.LE gsb0, 0x0 ;  /* 0x00008000000079c5 */ /* 0x000fe40000010000 */
[----:B------:R-:W-:-:S15]  /*a6a0*/  WARPGROUP.ARRIVE ;  /* 0x00000000000079c5 */ /* 0x000fde0000000000 */
[----:B------:R-:W-:-:S05]  /*a6b0*/  NOP ;  /* 0x0000000000007918 */ /* 0x000fca0000000000 */
        /* <DEDUP_REMOVED lines=24> */
.L_x_8353:
[----:B------:R-:W-:Y:S01]  /*a840*/  UISETP.GT.AND UP0, UPT, UR7, UR6, UPT ;  /* 0x000000060700728c */ /* 0x000fe2000bf04270 */
[----:B------:R-:W-:Y:S01]  /*a850*/  VIADD R9, R9, 0x38860 ;  /* 0x0003886009097836 */ /* 0x000fe20000000000 */
[----:B------:R-:W-:Y:S01]  /*a860*/  UIADD3 UR7, UR7, -0x1, URZ ;  /* 0xffffffff07077890 */ /* 0x000fe2000fffe03f */
[----:B------:R-:W-:Y:S02]  /*a870*/  IMAD.MOV.U32 R12, RZ, RZ, R8 ;  /* 0x000000ffff0c7224 */ /* 0x000fe400078e0008 */
[----:B------:R-:W-:Y:S01]  /*a880*/  IMAD.MOV.U32 R11, RZ, RZ, R7 ;  /* 0x000000ffff0b7224 */ /* 0x000fe200078e0007 */
[----:B------:R-:W-:Y:S01]  /*a890*/  PLOP3.LUT P1, PT, PT, PT, UP0, 0x80, 0x0 ;  /* 0x000000000000781c */ /* 0x000fe20003f2f008 */
[----:B------:R-:W-:Y:S01]  /*a8a0*/  IMAD.MOV.U32 R10, RZ, RZ, R2 ;  /* 0x000000ffff0a7224 */ /* 0x000fe200078e0002 */
[----:B------:R-:W-:-:S04]  /*a8b0*/  PRMT R9, R182, 0x654, R9 ;  /* 0x00000654b6097816 */ /* 0x000fc80000000009 */
[----:B------:R0:W-:Y:S07]  /*a8c0*/  SYNCS.ARRIVE.TRANS64.RED.A1T0 RZ, [R9+URZ], RZ ;  /* 0x000000ff09ff79a7 */ /* 0x0001ee000810043f */
[----:B------:R-:W-:Y:S05]  /*a8d0*/  @P1 BRA `(.L_x_8354) ;  /* 0xffffffc800601947 */ /* 0x000fea000383ffff */
.L_x_8343:
        /* <DEDUP_REMOVED lines=8> */
.L_x_8366:
[----:B------:R-:W-:-:S05]  /*a960*/  VIADD R2, R11, 0x1 ;  /* 0x000000010b027836 */ /* 0x000fca0000000000 */
[----:B------:R-:W-:-:S04]  /*a970*/  ISETP.NE.AND P1, PT, R2, 0x2, PT ;  /* 0x000000020200780c */ /* 0x000fc80003f25270 */
[----:B------:R-:W-:Y:S02]  /*a980*/  SEL R7, RZ, 0x1, P1 ;  /* 0x00000001ff077807 */ /* 0x000fe40000800000 */
[----:B------:R-:W-:Y:S02]  /*a990*/  SEL R2, R2, RZ, P1 ;  /* 0x000000ff02027207 */ /* 0x000fe40000800000 */
[----:B------:R-:W-:-:S13]  /*a9a0*/  R2UR UR6, R7 ;  /* 0x00000000070672ca */ /* 0x000fda00000e0000 */
[----:B------:R-:W-:Y:S01]  /*a9b0*/  ULOP3.LUT UR37, UR37, UR6, URZ, 0x3c, !UPT ;  /* 0x0000000625257292 */ /* 0x000fe2000f8e3c3f */
[----:B-1----:R-:W-:Y:S11]  /*a9c0*/  @!P0 BRA `(.L_x_8356) ;  /* 0x0000000000048947 */ /* 0x002ff60003800000 */
[----:B------:R-:W-:Y:S01]  /*a9d0*/  BPT.TRAP 0x1 ;  /* 0x000000040000795c */ /* 0x000fe20000300000 */
.L_x_8356:
[----:B------:R-:W-:Y:S02]  /*a9e0*/  IMAD.U32 R7, RZ, RZ, UR37 ;  /* 0x00000025ff077e24 */ /* 0x000fe4000f8e00ff */
[----:B0-----:R-:W-:-:S03]  /*a9f0*/  IMAD R9, R2, 0x8, R17 ;  /* 0x0000000802097824 */ /* 0x001fc600078e0211 */
[----:B------:R-:W-:-:S04]  /*aa00*/  SHF.L.U32 R7, R7, 0x1f, RZ ;  /* 0x0000001f07077819 */ /* 0x000fc800000006ff */
[----:B------:R0:W1:Y:S01]  /*aa10*/  SYNCS.PHASECHK.TRANS64.TRYWAIT P1, [R9+URZ+0x38830], R7 ;  /* 0x03883007090075a7 */ /* 0x000062000802017f */
[----:B------:R-:W-:Y:S05]  /*aa20*/  @!P0 BRA `(.L_x_8357) ;  /* 0x0000000000048947 */ /* 0x000fea0003800000 */
[----:B------:R-:W-:Y:S01]  /*aa30*/  BPT.TRAP 0x1 ;  /* 0x000000040000795c */ /* 0x000fe20000300000 */
.L_x_8357:
[----:B------:R-:W-:Y:S01]  /*aa40*/  IMAD R8, R2, 0x200, R4 ;  /* 0x0000020002087824 */ /* 0x000fe200078e0204 */
[----:B-1----:R-:W-:Y:S06]  /*aa50*/  @P1 BRA `(.L_x_8358) ;  /* 0x0000000000081947 */ /* 0x002fec0003800000 */
[----:B------:R-:W1:Y:S02]  /*aa60*/  SYNCS.PHASECHK.TRANS64.TRYWAIT P1, [R9+URZ+0x38830], R7 ;  /* 0x03883007090075a7 */ /* 0x000e64000802017f */
[----:B-1----:R-:W-:Y:S05]  /*aa70*/  @!P1 BRA `(.L_x_8359) ;  /* 0x000000f400dc9947 */ /* 0x002fea0003800000 */
.L_x_8358:
        /* <DEDUP_REMOVED lines=22> */
.L_x_8360:
[----:B------:R2:W3:Y:S01]  /*abe0*/  SYNCS.PHASECHK.TRANS64.TRYWAIT P1, [R9+URZ+0x38850], R7 ;  /* 0x03885007090075a7 */ /* 0x0004e2000802017f */
[----:B------:R-:W-:Y:S05]  /*abf0*/  @!P0 BRA `(.L_x_8361) ;  /* 0x0000000000048947 */ /* 0x000fea0003800000 */
[----:B------:R-:W-:Y:S01]  /*ac00*/  BPT.TRAP 0x1 ;  /* 0x000000040000795c */ /* 0x000fe20000300000 */
.L_x_8361:
[----:B---3--:R-:W-:Y:S05]  /*ac10*/  @P1 BRA `(.L_x_8362) ;  /* 0x0000000000081947 */ /* 0x008fea0003800000 */
[----:B------:R-:W3:Y:S02]  /*ac20*/  SYNCS.PHASECHK.TRANS64.TRYWAIT P1, [R9+URZ+0x38850], R7 ;  /* 0x03885007090075a7 */ /* 0x000ee4000802017f */
[----:B---3--:R-:W-:Y:S05]  /*ac30*/  @!P1 BRA `(.L_x_8363) ;  /* 0x000000f400809947 */ /* 0x008fea0003800000 */
.L_x_8362:
        /* <DEDUP_REMOVED lines=327> */
.L_x_8364:
        /* <DEDUP_REMOVED lines=18> */
[----:B------:R-:W-:Y:S01]  /*c1d0*/  UMOV UR10, UR4 ;  /* 0x00000004000a7c82 */ /* 0x000fe20008000000 */
[----:B------:R-:W-:Y:S01]  /*c1e0*/  FMUL.FTZ R159, R159, UR5 ;  /* 0x000000059f9f7c20 */ /* 0x000fe20008410000 */
[----:B------:R-:W2:Y:S01]  /*c1f0*/  S2R R185, SR_CgaCtaId ;  /* 0x0000000000b97919 */ /* 0x000ea20000008800 */
[----:B------:R-:W-:Y:S01]  /*c200*/  FMUL.FTZ R155, R155, UR5 ;  /* 0x000000059b9b7c20 */ /* 0x000fe20008410000 */
[----:B------:R-:W3:Y:S01]  /*c210*/  MUFU.TANH R14, R14 ;  /* 0x0000000e000e7308 */ /* 0x000ee20000002400 */
[----:B0-----:R-:W-:Y:S01]  /*c220*/  FMNMX.FTZ R7, R8, R12, !PT ;  /* 0x0000000c08077209 */ /* 0x001fe20007810000 */
[----:B------:R-:W-:Y:S01]  /*c230*/  FMUL.FTZ R158, R158, UR5 ;  /* 0x000000059e9e7c20 */ /* 0x000fe20008410000 */
[----:B------:R-:W-:Y:S01]  /*c240*/  FMUL.FTZ R170, R170, UR5 ;  /* 0x00000005aaaa7c20 */ /* 0x000fe20008410000 */
[----:B------:R-:W-:Y:S01]  /*c250*/  ISETP.NE.AND P1, PT, R23, RZ, PT ;  /* 0x000000ff1700720c */ /* 0x000fe20003f25270 */
[----:B------:R-:W-:-:S03]  /*c260*/  UMOV UR15, 0x40000040 ;  /* 0x40000040000f7882 */ /* 0x000fc60000000000 */
[----:B------:R-:W0:Y:S01]  /*c270*/  MUFU.TANH R15, R15 ;  /* 0x0000000f000f7308 */ /* 0x000e220000002400 */
[----:B-1----:R-:W-:-:S07]  /*c280*/  FMNMX.FTZ R7, R13, R7, !PT ;  /* 0x000000070d077209 */ /* 0x002fce0007810000 */
[----:B------:R-:W1:Y:S01]  /*c290*/  MUFU.TANH R20, R20 ;  /* 0x0000001400147308 */ /* 0x000e620000002400 */
[----:B---3--:R-:W-:Y:S01]  /*c2a0*/  FMNMX.FTZ R7, R14, R7, !PT ;  /* 0x000000070e077209 */ /* 0x008fe20007810000 */
[----:B------:R-:W-:-:S04]  /*c2b0*/  @!P1 IMAD R11, R11, 0x40, R19 ;  /* 0x000000400b0b9824 */ /* 0x000fc800078e0213 */
[----:B------:R-:W-:Y:S02]  /*c2c0*/  @!P1 IMAD R11, R11, 0x4, R17 ;  /* 0x000000040b0b9824 */ /* 0x000fe400078e0211 */
        /* <DEDUP_REMOVED lines=22> */
[----:B------:R-:W-:Y:S01]  /*c430*/  MUFU.TANH R155, R155 ;  /* 0x0000009b009b7308 */ /* 0x000fe20000002400 */
[----:B---3--:R-:W-:-:S07]  /*c440*/  FMNMX.FTZ R7, R169, R7, !PT ;  /* 0x00000007a9077209 */ /* 0x008fce0007810000 */
[----:B------:R-:W-:Y:S01]  /*c450*/  MUFU.TANH R158, R158 ;  /* 0x0000009e009e7308 */ /* 0x000fe20000002400 */
[----:B0-----:R-:W-:-:S05]  /*c460*/  FMNMX.FTZ R7, R172, R7, !PT ;  /* 0x00000007ac077209 */ /* 0x001fca0007810000 */
[----:B------:R-:W0:Y:S02]  /*c470*/  SHFL.BFLY PT, R165, R7, 0x2, 0x1f ;  /* 0x0c401f0007a57f89 */ /* 0x000e2400000e0000 */
[----:B0-----:R-:W-:Y:S01]  /*c480*/  FMNMX.FTZ R7, R7, R165, !PT ;  /* 0x000000a507077209 */ /* 0x001fe20007810000 */
[----:B------:R-:W-:-:S04]  /*c490*/  FMUL.FTZ R165, R154, UR5 ;  /* 0x000000059aa57c20 */ /* 0x000fc80008410000 */
[----:B------:R-:W0:Y:S02]  /*c4a0*/  SHFL.BFLY PT, R173, R7, 0x1, 0x1f ;  /* 0x0c201f0007ad7f89 */ /* 0x000e2400000e0000 */
[----:B------:R-:W-:Y:S01]  /*c4b0*/  MUFU.TANH R165, R165 ;  /* 0x000000a500a57308 */ /* 0x000fe20000002400 */
[----:B0-----:R-:W-:-:S05]  /*c4c0*/  FMNMX.FTZ R7, R7, R173, !PT ;  /* 0x000000ad07077209 */ /* 0x001fca0007810000 */
[C---:B------:R-:W-:Y:S01]  /*c4d0*/  FMUL.FTZ R154, R7.reuse, UR10 ;  /* 0x0000000a079a7c20 */ /* 0x040fe20008410000 */
[----:B------:R-:W-:Y:S02]  /*c4e0*/  FADD.FTZ R176, -R7, R12 ;  /* 0x0000000c07b07221 */ /* 0x000fe40000010100 */
[----:B------:R0:W-:Y:S01]  /*c4f0*/  MUFU.TANH R12, R159 ;  /* 0x0000009f000c7308 */ /* 0x0001e20000002400 */
[--C-:B------:R-:W-:Y:S01]  /*c500*/  FFMA.FTZ R8, R8, UR10, -R154.reuse ;  /* 0x0000000a08087c23 */ /* 0x100fe2000801089a */
[----:B------:R-:W-:Y:S01]  /*c510*/  FMUL.FTZ R176, R176, UR10 ;  /* 0x0000000ab0b07c20 */ /* 0x000fe20008410000 */
[--C-:B------:R-:W-:Y:S01]  /*c520*/  FFMA.FTZ R173, R152, UR10, -R154.reuse ;  /* 0x0000000a98ad7c23 */ /* 0x100fe2000801089a */
[--C-:B------:R-:W-:Y:S01]  /*c530*/  FFMA.FTZ R14, R14, UR10, -R154.reuse ;  /* 0x0000000a0e0e7c23 */ /* 0x100fe2000801089a */
[--C-:B------:R-:W-:Y:S01]  /*c540*/  FFMA.FTZ R15, R15, UR10, -R154.reuse ;  /* 0x0000000a0f0f7c23 */ /* 0x100fe2000801089a */
[--C-:B------:R-:W-:Y:S01]  /*c550*/  FFMA.FTZ R20, R20, UR10, -R154.reuse ;  /* 0x0000000a14147c23 */ /* 0x100fe2000801089a */
[--C-:B------:R-:W-:Y:S01]  /*c560*/  FFMA.FTZ R21, R21, UR10, -R154.reuse ;  /* 0x0000000a15157c23 */ /* 0x100fe2000801089a */
[----:B------:R-:W-:Y:S01]  /*c570*/  MUFU.EX2 R8, R8 ;  /* 0x0000000800087308 */ /* 0x000fe20000000800 */
[--C-:B0-----:R-:W-:Y:S01]  /*c580*/  FFMA.FTZ R159, R13, UR10, -R154.reuse ;  /* 0x0000000a0d9f7c23 */ /* 0x101fe2000801089a */
        /* <DEDUP_REMOVED lines=8> */
[--C-:B------:R-:W-:Y:S01]  /*c610*/  FFMA.FTZ R169, R169, UR10, -R154.reuse ;  /* 0x0000000aa9a97c23 */ /* 0x100fe2000801089a */
[----:B------:R-:W-:-:S05]  /*c620*/  FFMA.FTZ R172, R172, UR10, -R154 ;  /* 0x0000000aacac7c23 */ /* 0x000fca000801089a */
[----:B------:R3:W4:Y:S01]  /*c630*/  MUFU.EX2 R152, R159 ;  /* 0x0000009f00987308 */ /* 0x0007220000000800 */
[----:B0-----:R-:W-:-:S07]  /*c640*/  FMUL.FTZ R176, R183, UR5 ;  /* 0x00000005b7b07c20 */ /* 0x001fce0008410000 */
[----:B------:R-:W-:Y:S01]  /*c650*/  MUFU.EX2 R15, R15 ;  /* 0x0000000f000f7308 */ /* 0x000fe20000000800 */
[----:B-1----:R-:W-:Y:S01]  /*c660*/  FFMA.FTZ R154, R13, R6, R8 ;  /* 0x000000060d9a7223 */ /* 0x002fe20000010008 */
[----:B---3--:R-:W-:Y:S01]  /*c670*/  FMUL.FTZ R159, R162, UR5 ;  /* 0x00000005a29f7c20 */ /* 0x008fe20008410000 */
[----:B------:R-:W-:Y:S01]  /*c680*/  FMUL.FTZ R162, R163, UR5 ;  /* 0x00000005a3a27c20 */ /* 0x000fe20008410000 */
[----:B------:R-:W-:Y:S01]  /*c690*/  FMUL.FTZ R6, R166, UR5 ;  /* 0x00000005a6067c20 */ /* 0x000fe20008410000 */
[----:B------:R-:W-:Y:S01]  /*c6a0*/  FMUL.FTZ R166, R171, UR5 ;  /* 0x00000005aba67c20 */ /* 0x000fe20008410000 */
[----:B------:R-:W-:Y:S01]  /*c6b0*/  FMUL.FTZ R171, R178, UR5 ;  /* 0x00000005b2ab7c20 */ /* 0x000fe20008410000 */
[-C--:B------:R-:W-:Y:S01]  /*c6c0*/  FMUL.FTZ R24, R24, R13.reuse ;  /* 0x0000000d18187220 */ /* 0x080fe20000410000 */
[----:B------:R-:W-:Y:S01]  /*c6d0*/  MUFU.TANH R159, R159 ;  /* 0x0000009f009f7308 */ /* 0x000fe20000002400 */
[C---:B----4-:R-:W-:Y:S01]  /*c6e0*/  FADD.FTZ R154, R152.reuse, R154 ;  /* 0x0000009a989a7221 */ /* 0x050fe20000010000 */
        /* <DEDUP_REMOVED lines=15> */
[----:B0-----:R-:W-:Y:S01]  /*c7e0*/  FMUL.FTZ R14, R167, UR5 ;  /* 0x00000005a70e7c20 */ /* 0x001fe20008410000 */
[----:B------:R-:W-:Y:S01]  /*c7f0*/  FMUL.FTZ R167, R174, UR5 ;  /* 0x00000005aea77c20 */ /* 0x000fe20008410000 */
[----:B------:R-:W-:Y:S01]  /*c800*/  FMUL.FTZ R174, R179, UR5 ;  /* 0x00000005b3ae7c20 */ /* 0x000fe20008410000 */
[-C--:B------:R-:W-:Y:S01]  /*c810*/  FMUL.FTZ R49, R49, R13.reuse ;  /* 0x0000000d31317220 */ /* 0x080fe20000410000 */
[-C--:B------:R-:W-:Y:S01]  /*c820*/  FMUL.FTZ R52, R52, R13.reuse ;  /* 0x0000000d34347220 */ /* 0x080fe20000410000 */
[-C--:B------:R-:W-:Y:S01]  /*c830*/  FMUL.FTZ R53, R53, R13.reuse ;  /* 0x0000000d35357220 */ /* 0x080fe20000410000 */
[-C--:B------:R-:W-:Y:S01]  /*c840*/  FMUL.FTZ R56, R56, R13.reuse ;  /* 0x0000000d38387220 */ /* 0x080fe20000410000 */
[----:B------:R-:W0:Y:S01]  /*c850*/  MUFU.TANH R6, R6 ;  /* 0x0000000600067308 */ /* 0x000e220000002400 */
[----:B-1----:R-:W-:Y:S01]  /*c860*/  FADD.FTZ R154, R8, R154 ;  /* 0x0000009a089a7221 */ /* 0x002fe20000010000 */
[-C--:B------:R-:W-:Y:S01]  /*c870*/  FMUL.FTZ R57, R57, R13.reuse ;  /* 0x0000000d39397220 */ /* 0x080fe20000410000 */
[-C--:B------:R-:W-:Y:S01]  /*c880*/  FMUL.FTZ R60, R60, R13.reuse ;  /* 0x0000000d3c3c7220 */ /* 0x080fe20000410000 */
[-C--:B------:R-:W-:Y:S01]  /*c890*/  FMUL.FTZ R61, R61, R13.reuse ;  /* 0x0000000d3d3d7220 */ /* 0x080fe20000410000 */
[C---:B------:R-:W-:Y:S01]  /*c8a0*/  FADD.FTZ R163, R15.reuse, R154 ;  /* 0x0000009a0fa37221 */ /* 0x040fe20000010000 */
[----:B------:R-:W-:Y:S01]  /*c8b0*/  F2FP.BF16.F32.PACK_AB R154, R15, R8 ;  /* 0x000000080f9a723e */ /* 0x000fe200000010ff */
[----:B------:R-:W-:Y:S01]  /*c8c0*/  VIADD R8, R9, 0x38840 ;  /* 0x0003884009087836 */ /* 0x000fe20000000000 */
[----:B------:R-:W1:Y:S01]  /*c8d0*/  MUFU.TANH R14, R14 ;  /* 0x0000000e000e7308 */ /* 0x000e620000002400 */
[-C--:B------:R-:W-:Y:S01]  /*c8e0*/  FMUL.FTZ R64, R64, R13.reuse ;  /* 0x0000000d40407220 */ /* 0x080fe20000410000 */
[-C--:B------:R-:W-:Y:S01]  /*c8f0*/  FMUL.FTZ R65, R65, R13.reuse ;  /* 0x0000000d41417220 */ /* 0x080fe20000410000 */
[-C--:B------:R-:W-:Y:S01]  /*c900*/  FMUL.FTZ R68, R68, R13.reuse ;  /* 0x0000000d44447220 */ /* 0x080fe20000410000 */
[----:B--2---:R-:W-:Y:S01]  /*c910*/  PRMT R8, R185, 0x654, R8 ;  /* 0x00000654b9087816 */ /* 0x004fe20000000008 */
[-C--:B------:R-:W-:Y:S01]  /*c920*/  FMUL.FTZ R69, R69, R13.reuse ;  /* 0x0000000d45457220 */ /* 0x080fe20000410000 */
[-C--:B------:R-:W-:Y:S01]  /*c930*/  FMUL.FTZ R72, R72, R13.reuse ;  /* 0x0000000d48487220 */ /* 0x080fe20000410000 */
[-C--:B------:R-:W-:Y:S01]  /*c940*/  FMUL.FTZ R73, R73, R13.reuse ;  /* 0x0000000d49497220 */ /* 0x080fe20000410000 */
[----:B------:R2:W-:Y:S01]  /*c950*/  SYNCS.ARRIVE.TRANS64.RED.A1T0 RZ, [R8+URZ], RZ ;  /* 0x000000ff08ff79a7 */ /* 0x0005e2000810043f */
[----:B------:R4:W5:Y:S01]  /*c960*/  MUFU.TANH R15, R170 ;  /* 0x000000aa000f7308 */ /* 0x0009620000002400 */
[----:B------:R-:W-:Y:S01]  /*c970*/  @!P1 STS [R11+0x38400], R13 ;  /* 0x0384000d0b009388 */ /* 0x000fe20000000800 */
[-C--:B------:R-:W-:Y:S01]  /*c980*/  FMUL.FTZ R76, R76, R13.reuse ;  /* 0x0000000d4c4c7220 */ /* 0x080fe20000410000 */
[-C--:B------:R-:W-:Y:S01]  /*c990*/  FMUL.FTZ R77, R77, R13.reuse ;  /* 0x0000000d4d4d7220 */ /* 0x080fe20000410000 */
[-C--:B------:R-:W-:Y:S01]  /*c9a0*/  FMUL.FTZ R80, R80, R13.reuse ;  /* 0x0000000d50507220 */ /* 0x080fe20000410000 */
[-C--:B------:R-:W-:Y:S01]  /*c9b0*/  FMUL.FTZ R81, R81, R13.reuse ;  /* 0x0000000d51517220 */ /* 0x080fe20000410000 */
[-C--:B------:R-:W-:Y:S01]  /*c9c0*/  FMUL.FTZ R84, R84, R13.reuse ;  /* 0x0000000d54547220 */ /* 0x080fe20000410000 */
[----:B--2---:R-:W-:Y:S01]  /*c9d0*/  FMNMX.FTZ R8, R165, R10, !PT ;  /* 0x0000000aa5087209 */ /* 0x004fe20007810000 */
[----:B------:R-:W2:Y:S01]  /*c9e0*/  MUFU.TANH R166, R166 ;  /* 0x000000a600a67308 */ /* 0x000ea20000002400 */
[----:B----4-:R-:W-:Y:S01]  /*c9f0*/  FMUL.FTZ R170, R175, UR5 ;  /* 0x00000005afaa7c20 */ /* 0x010fe20008410000 */
[----:B------:R-:W-:Y:S01]  /*ca00*/  FMUL.FTZ R175, R182, UR5 ;  /* 0x00000005b6af7c20 */ /* 0x000fe20008410000 */
        /* <DEDUP_REMOVED lines=16> */
[----:B---3--:R-:W-:Y:S01]  /*cb10*/  FMNMX.FTZ R8, R162, R8, !PT ;  /* 0x00000008a2087209 */ /* 0x008fe20007810000 */
[-C--:B------:R-:W-:Y:S01]  /*cb20*/  FMUL.FTZ R105, R105, R13.reuse ;  /* 0x0000000d69697220 */ /* 0x080fe20000410000 */
[-C--:B------:R-:W-:Y:S01]  /*cb30*/  FMUL.FTZ R108, R108, R13.reuse ;  /* 0x0000000d6c6c7220 */ /* 0x080fe20000410000 */
[-C--:B------:R-:W-:Y:S01]  /*cb40*/  FMUL.FTZ R109, R109, R13.reuse ;  /* 0x0000000d6d6d7220 */ /* 0x080fe20000410000 */
[----:B0-----:R-:W-:Y:S01]  /*cb50*/  FMNMX.FTZ R8, R6, R8, !PT ;  /* 0x0000000806087209 */ /* 0x001fe20007810000 */
[----:B------:R-:W0:Y:S01]  /*cb60*/  MUFU.TANH R171, R171 ;  /* 0x000000ab00ab7308 */ /* 0x000e220000002400 */
[-C--:B------:R-:W-:Y:S01]  /*cb70*/  FMUL.FTZ R112, R112, R13.reuse ;  /* 0x0000000d70707220 */ /* 0x080fe20000410000 */
[-C--:B------:R-:W-:Y:S01]  /*cb80*/  FMUL.FTZ R113, R113, R13.reuse ;  /* 0x0000000d71717220 */ /* 0x080fe20000410000 */
[----:B-1----:R-:W-:Y:S01]  /*cb90*/  FMNMX.FTZ R8, R14, R8, !PT ;  /* 0x000000080e087209 */ /* 0x002fe20007810000 */
[-C--:B------:R-:W-:Y:S01]  /*cba0*/  FMUL.FTZ R116, R116, R13.reuse ;  /* 0x0000000d74747220 */ /* 0x080fe20000410000 */
[-C--:B------:R-:W-:Y:S01]  /*cbb0*/  FMUL.FTZ R117, R117, R13.reuse ;  /* 0x0000000d75757220 */ /* 0x080fe20000410000 */
[-C--:B------:R-:W-:Y:S01]  /*cbc0*/  FMUL.FTZ R120, R120, R13.reuse ;  /* 0x0000000d78787220 */ /* 0x080fe20000410000 */
[----:B-----5:R-:W-:Y:S01]  /*cbd0*/  FMNMX.FTZ R8, R15, R8, !PT ;  /* 0x000000080f087209 */ /* 0x020fe20007810000 */
[----:B------:R-:W1:Y:S01]  /*cbe0*/  MUFU.TANH R174, R174 ;  /* 0x000000ae00ae7308 */ /* 0x000e620000002400 */
[-C--:B------:R-:W-:Y:S01]  /*cbf0*/  FMUL.FTZ R121, R121, R13.reuse ;  /* 0x0000000d79797220 */ /* 0x080fe20000410000 */
[-C--:B------:R-:W-:Y:S01]  /*cc00*/  FMUL.FTZ R124, R124, R13.reuse ;  /* 0x0000000d7c7c7220 */ /* 0x080fe20000410000 */
[----:B--2---:R-:W-:Y:S01]  /*cc10*/  FMNMX.FTZ R8, R166, R8, !PT ;  /* 0x00000008a6087209 */ /* 0x004fe20007810000 */
[-C--:B------:R-:W-:Y:S01]  /*cc20*/  FMUL.FTZ R125, R125, R13.reuse ;  /* 0x0000000d7d7d7220 */ /* 0x080fe20000410000 */
[-C--:B------:R-:W-:Y:S01]  /*cc30*/  FMUL.FTZ R128, R128, R13.reuse ;  /* 0x0000000d80807220 */ /* 0x080fe20000410000 */
[-C--:B------:R-:W-:Y:S01]  /*cc40*/  FMUL.FTZ R129, R129, R13.reuse ;  /* 0x0000000d81817220 */ /* 0x080fe20000410000 */
[----:B----4-:R-:W-:Y:S01]  /*cc50*/  FMNMX.FTZ R8, R167, R8, !PT ;  /* 0x00000008a7087209 */ /* 0x010fe20007810000 */
[----:B------:R-:W2:Y:S01]  /*cc60*/  MUFU.TANH R175, R175 ;  /* 0x000000af00af7308 */ /* 0x000ea20000002400 */
[-C--:B------:R-:W-:Y:S01]  /*cc70*/  FMUL.FTZ R132, R132, R13.reuse ;  /* 0x0000000d84847220 */ /* 0x080fe20000410000 */
[-C--:B------:R-:W-:Y:S01]  /*cc80*/  FMUL.FTZ R133, R133, R13.reuse ;  /* 0x0000000d85857220 */ /* 0x080fe20000410000 */
[----:B------:R-:W-:Y:S01]  /*cc90*/  FMNMX.FTZ R8, R170, R8, !PT ;  /* 0x00000008aa087209 */ /* 0x000fe20007810000 */
        /* <DEDUP_REMOVED lines=10> */
[----:B------:R-:W-:-:S02]  /*cd40*/  FMUL.FTZ R149, R149, R13 ;  /* 0x0000000d95957220 */ /* 0x000fc40000410000 */
[----:B------:R-:W1:Y:S01]  /*cd50*/  MUFU.EX2 R20, R20 ;  /* 0x0000001400147308 */ /* 0x000e620000000800 */
[----:B--2---:R-:W-:-:S07]  /*cd60*/  FMNMX.FTZ R8, R175, R8, !PT ;  /* 0x00000008af087209 */ /* 0x004fce0007810000 */
[----:B------:R-:W2:Y:S01]  /*cd70*/  MUFU.EX2 R21, R21 ;  /* 0x0000001500157308 */ /* 0x000ea20000000800 */
[----:B0-----:R-:W-:-:S05]  /*cd80*/  FMNMX.FTZ R8, R176, R8, !PT ;  /* 0x00000008b0087209 */ /* 0x001fca0007810000 */
[----:B------:R-:W0:Y:S02]  /*cd90*/  SHFL.BFLY PT, R177, R8, 0x2, 0x1f ;  /* 0x0c401f0008b17f89 */ /* 0x000e2400000e0000 */
[----:B------:R-:W3:Y:S01]  /*cda0*/  MUFU.EX2 R173, R173 ;  /* 0x000000ad00ad7308 */ /* 0x000ee20000000800 */
[----:B-1----:R-:W-:-:S07]  /*cdb0*/  FADD.FTZ R163, R20, R163 ;  /* 0x000000a314a37221 */ /* 0x002fce0000010000 */
[----:B------:R1:W-:Y:S01]  /*cdc0*/  MUFU.EX2 R178, R156 ;  /* 0x0000009c00b27308 */ /* 0x0003e20000000800 */
[----:B--2---:R-:W-:-:S07]  /*cdd0*/  FADD.FTZ R163, R21, R163 ;  /* 0x000000a315a37221 */ /* 0x004fce0000010000 */
[----:B------:R-:W-:Y:S01]  /*cde0*/  MUFU.EX2 R157, R157 ;  /* 0x0000009d009d7308 */ /* 0x000fe20000000800 */
[----:B---3--:R-:W-:Y:S01]  /*cdf0*/  FADD.FTZ R163, R173, R163 ;  /* 0x000000a3ada37221 */ /* 0x008fe20000010000 */
[----:B-1----:R-:W-:Y:S02]  /*ce00*/  F2FP.BF16.F32.PACK_AB R156, R21, R20 ;  /* 0x00000014159c723e */ /* 0x002fe400000010ff */
[----:B0-----:R-:W-:-:S04]  /*ce10*/  FMNMX.FTZ R8, R8, R177, !PT ;  /* 0x000000b108087209 */ /* 0x001fc80007810000 */
[----:B------:R-:W0:Y:S01]  /*ce20*/  MUFU.EX2 R177, R153 ;  /* 0x0000009900b17308 */ /* 0x000e220000000800 */
[----:B------:R-:W1:Y:S07]  /*ce30*/  SHFL.BFLY PT, R179, R8, 0x1, 0x1f ;  /* 0x0c201f0008b37f89 */ /* 0x000e6e00000e0000 */
[----:B------:R-:W-:Y:S08]  /*ce40*/  MUFU.EX2 R161, R161 ;  /* 0x000000a100a17308 */ /* 0x000ff00000000800 */
[----:B------:R-:W-:Y:S01]  /*ce50*/  MUFU.EX2 R164, R164 ;  /* 0x000000a400a47308 */ /* 0x000fe20000000800 */
[----:B0-----:R-:W-:-:S04]  /*ce60*/  FADD.FTZ R163, R177, R163 ;  /* 0x000000a3b1a37221 */ /* 0x001fc80000010000 */
[----:B------:R-:W-:-:S03]  /*ce70*/  FADD.FTZ R163, R178, R163 ;  /* 0x000000a3b2a37221 */ /* 0x000fc60000010000 */
[----:B------:R-:W-:Y:S01]  /*ce80*/  MUFU.EX2 R168, R168 ;  /* 0x000000a800a87308 */ /* 0x000fe20000000800 */
[----:B------:R-:W-:Y:S01]  /*ce90*/  FADD.FTZ R163, R157, R163 ;  /* 0x000000a39da37221 */ /* 0x000fe20000010000 */
[----:B-1----:R-:W-:-:S05]  /*cea0*/  FMNMX.FTZ R8, R8, R179, !PT ;  /* 0x000000b308087209 */ /* 0x002fca0007810000 */
[----:B------:R-:W-:Y:S01]  /*ceb0*/  FADD.FTZ R10, -R8, R10 ;  /* 0x0000000a080a7221 */ /* 0x000fe20000010100 */
[----:B------:R-:W0:Y:S03]  /*cec0*/  MUFU.EX2 R179, R160 ;  /* 0x000000a000b37308 */ /* 0x000e260000000800 */
[----:B------:R-:W-:-:S05]  /*ced0*/  FMUL.FTZ R10, R10, UR10 ;  /* 0x0000000a0a0a7c20 */ /* 0x000fca0008410000 */
[----:B------:R-:W-:Y:S08]  /*cee0*/  MUFU.EX2 R169, R169 ;  /* 0x000000a900a97308 */ /* 0x000ff00000000800 */
[----:B------:R-:W1:Y:S01]  /*cef0*/  MUFU.EX2 R10, R10 ;  /* 0x0000000a000a7308 */ /* 0x000e620000000800 */
[----:B0-----:R-:W-:-:S04]  /*cf00*/  FADD.FTZ R163, R179, R163 ;  /* 0x000000a3b3a37221 */ /* 0x001fc80000010000 */
[----:B------:R-:W-:-:S03]  /*cf10*/  FADD.FTZ R163, R161, R163 ;  /* 0x000000a3a1a37221 */ /* 0x000fc60000010000 */
[----:B------:R-:W-:Y:S01]  /*cf20*/  MUFU.EX2 R172, R172 ;  /* 0x000000ac00ac7308 */ /* 0x000fe20000000800 */
[----:B------:R-:W-:Y:S01]  /*cf30*/  FADD.FTZ R163, R164, R163 ;  /* 0x000000a3a4a37221 */ /* 0x000fe20000010000 */
[----:B------:R-:W-:-:S03]  /*cf40*/  F2FP.BF16.F32.PACK_AB R164, R168, R164 ;  /* 0x000000a4a8a4723e */ /* 0x000fc600000010ff */
[----:B------:R-:W-:Y:S01]  /*cf50*/  FADD.FTZ R163, R168, R163 ;  /* 0x000000a3a8a37221 */ /* 0x000fe20000010000 */
[----:B------:R-:W-:Y:S01]  /*cf60*/  IMAD R168, R2, 0x1000, R22 ;  /* 0x0000100002a87824 */ /* 0x000fe200078e0216 */
[----:B-1----:R0:W-:Y:S02]  /*cf70*/  @!P1 STS [R11+0x38420], R10 ;  /* 0x0384200a0b009388 */ /* 0x0021e40000000800 */
[----:B------:R-:W-:Y:S02]  /*cf80*/  FADD.FTZ R163, R169, R163 ;  /* 0x000000a3a9a37221 */ /* 0x000fe40000010000 */
        /* <DEDUP_REMOVED lines=30> */
[-C--:B------:R-:W-:Y:S01]  /*d170*/  FMUL.FTZ R46, R46, R10.reuse ;  /* 0x0000000a2e2e7220 */ /* 0x080fe20000410000 */
[-C--:B------:R-:W-:Y:S01]  /*d180*/  FMUL.FTZ R47, R47, R10.reuse ;  /* 0x0000000a2f2f7220 */ /* 0x080fe20000410000 */
[-C--:B------:R-:W-:Y:S01]  /*d190*/  FMUL.FTZ R50, R50, R10.reuse ;  /* 0x0000000a32327220 */ /* 0x080fe20000410000 */
[-C--:B------:R-:W-:Y:S01]  /*d1a0*/  FMUL.FTZ R51, R51, R10.reuse ;  /* 0x0000000a33337220 */ /* 0x080fe20000410000 */
[-C--:B------:R-:W-:Y:S01]  /*d1b0*/  FMUL.FTZ R54, R54, R10.reuse ;  /* 0x0000000a36367220 */ /* 0x080fe20000410000 */
[----:B0-----:R-:W-:Y:S01]  /*d1c0*/  FFMA.FTZ R181, R10, R5, R165 ;  /* 0x000000050ab57223 */ /* 0x001fe200000100a5 */
        /* <DEDUP_REMOVED lines=10> */
[----:B-1----:R-:W-:Y:S01]  /*d270*/  FADD.FTZ R181, R155, R181 ;  /* 0x000000b59bb57221 */ /* 0x002fe20000010000 */
[----:B0-----:R-:W-:Y:S01]  /*d280*/  F2FP.BF16.F32.PACK_AB R158, R177, R173 ;  /* 0x000000adb19e723e */ /* 0x001fe200000010ff */
        /* <DEDUP_REMOVED lines=46> */
[----:B-1----:R-:W-:Y:S01]  /*d570*/  F2FP.BF16.F32.PACK_AB R153, R155, R165 ;  /* 0x000000a59b99723e */ /* 0x002fe200000010ff */
[-C--:B------:R-:W-:Y:S01]  /*d580*/  FMUL.FTZ R147, R147, R10.reuse ;  /* 0x0000000a93937220 */ /* 0x080fe20000410000 */
[----:B--2---:R-:W-:Y:S01]  /*d590*/  F2FP.BF16.F32.PACK_AB R155, R12, R11 ;  /* 0x0000000b0c9b723e */ /* 0x004fe200000010ff */
[----:B------:R-:W-:Y:S01]  /*d5a0*/  BAR.SYNC.DEFER_BLOCKING 0xf, 0x100 ;  /* 0x03c4000000007b1d */ /* 0x000fe20000010000 */
[----:B0-----:R-:W-:Y:S01]  /*d5b0*/  F2FP.BF16.F32.PACK_AB R159, R14, R171 ;  /* 0x000000ab0e9f723e */ /* 0x001fe200000010ff */
[-C--:B------:R-:W-:Y:S01]  /*d5c0*/  FMUL.FTZ R150, R150, R10.reuse ;  /* 0x0000000a96967220 */ /* 0x080fe20000410000 */
[----:B------:R-:W-:Y:S01]  /*d5d0*/  FMUL.FTZ R151, R151, R10 ;  /* 0x0000000a97977220 */ /* 0x000fe20000410000 */
[----:B------:R-:W-:Y:S01]  /*d5e0*/  VIADD R10, R168, 0x80 ;  /* 0x00000080a80a7836 */ /* 0x000fe20000000000 */
[----:B---3--:R-:W-:Y:S01]  /*d5f0*/  F2FP.BF16.F32.PACK_AB R166, R172, R169 ;  /* 0x000000a9aca6723e */ /* 0x008fe200000010ff */
[----:B------:R-:W-:Y:S01]  /*d600*/  MUFU.EX2 R20, R167 ;  /* 0x000000a700147308 */ /* 0x000fe20000000800 */
[----:B------:R-:W-:Y:S01]  /*d610*/  UMOV UR14, UR6 ;  /* 0x00000006000e7c82 */ /* 0x000fe20008000000 */
[----:B------:R-:W-:Y:S01]  /*d620*/  FADD.FTZ R181, R11, R181 ;  /* 0x000000b50bb57221 */ /* 0x000fe20000010000 */
[----:B------:R-:W-:Y:S01]  /*d630*/  R2UR UR6, R10 ;  /* 0x000000000a0672ca */ /* 0x000fe200000e0000 */
[----:B------:R-:W-:-:S02]  /*d640*/  VIADD R10, R168, 0x100 ;  /* 0x00000100a80a7836 */ /* 0x000fc40000000000 */
[----:B------:R-:W-:Y:S01]  /*d650*/  VIADD R168, R168, 0x180 ;  /* 0x00000180a8a87836 */ /* 0x000fe20000000000 */
[----:B----4-:R-:W-:Y:S01]  /*d660*/  F2FP.BF16.F32.PACK_AB R161, R182, R5 ;  /* 0x00000005b6a1723e */ /* 0x010fe200000010ff */
[----:B------:R0:W1:Y:S01]  /*d670*/  MUFU.EX2 R21, R160 ;  /* 0x000000a000157308 */ /* 0x0000620000000800 */
[----:B------:R-:W-:-:S04]  /*d680*/  FADD.FTZ R181, R12, R181 ;  /* 0x000000b50cb57221 */ /* 0x000fc80000010000 */
[----:B------:R-:W-:-:S03]  /*d690*/  FADD.FTZ R181, R15, R181 ;  /* 0x000000b50fb57221 */ /* 0x000fc60000010000 */
[----:B------:R-:W-:Y:S01]  /*d6a0*/  MUFU.EX2 R180, R180 ;  /* 0x000000b400b47308 */ /* 0x000fe20000000800 */
[----:B0-----:R-:W-:Y:S01]  /*d6b0*/  F2FP.BF16.F32.PACK_AB R160, R157, R178 ;  /* 0x000000b29da0723e */ /* 0x001fe200000010ff */
[----:B------:R0:W-:Y:S01]  /*d6c0*/  STSM.16.M88.4 [R184+0x36400], R152 ;  /* 0x03640098b8007844 */ /* 0x0001e20000000200 */
[C---:B------:R-:W-:Y:S01]  /*d6d0*/  F2FP.BF16.F32.PACK_AB R157, R170.reuse, R15 ;  /* 0x0000000faa9d723e */ /* 0x040fe200000010ff */
[----:B------:R-:W-:-:S04]  /*d6e0*/  FADD.FTZ R181, R170, R181 ;  /* 0x000000b5aab57221 */ /* 0x000fc80000010000 */
[----:B------:R-:W2:Y:S01]  /*d6f0*/  MUFU.EX2 R174, R174 ;  /* 0x000000ae00ae7308 */ /* 0x000ea20000000800 */
[----:B-1----:R-:W-:Y:S01]  /*d700*/  F2FP.BF16.F32.PACK_AB R163, R21, R20 ;  /* 0x0000001415a3723e */ /* 0x002fe200000010ff */
[----:B------:R0:W-:Y:S01]  /*d710*/  STSM.16.M88.4 [R189], R156 ;  /* 0x0000009cbd007844 */ /* 0x0001e20000000200 */
[----:B------:R-:W-:-:S03]  /*d720*/  FADD.FTZ R181, R171, R181 ;  /* 0x000000b5abb57221 */ /* 0x000fc60000010000 */
[----:B------:R0:W-:Y:S01]  /*d730*/  STSM.16.M88.4 [R187], R160 ;  /* 0x000000a0bb007844 */ /* 0x0001e20000000200 */
[----:B------:R-:W-:Y:S01]  /*d740*/  FADD.FTZ R181, R14, R181 ;  /* 0x000000b50eb57221 */ /* 0x000fe20000010000 */
[----:B------:R-:W-:Y:S03]  /*d750*/  MUFU.EX2 R175, R175 ;  /* 0x000000af00af7308 */ /* 0x000fe60000000800 */
[----:B------:R-:W-:-:S04]  /*d760*/  FADD.FTZ R181, R5, R181 ;  /* 0x000000b505b57221 */ /* 0x000fc80000010000 */
[----:B------:R-:W-:Y:S01]  /*d770*/  FADD.FTZ R181, R182, R181 ;  /* 0x000000b5b6b57221 */ /* 0x000fe20000010000 */
[----:B------:R-:W1:Y:S01]  /*d780*/  MUFU.EX2 R176, R176 ;  /* 0x000000b000b07308 */ /* 0x000e620000000800 */
[----:B--2---:R-:W-:Y:S02]  /*d790*/  F2FP.BF16.F32.PACK_AB R165, R174, R180 ;  /* 0x000000b4aea5723e */ /* 0x004fe400000010ff */
[----:B------:R-:W-:-:S04]  /*d7a0*/  FADD.FTZ R181, R20, R181 ;  /* 0x000000b514b57221 */ /* 0x000fc80000010000 */
[----:B------:R-:W-:-:S04]  /*d7b0*/  FADD.FTZ R181, R21, R181 ;  /* 0x000000b515b57221 */ /* 0x000fc80000010000 */
[----:B------:R-:W-:-:S04]  /*d7c0*/  FADD.FTZ R181, R180, R181 ;  /* 0x000000b5b4b57221 */ /* 0x000fc80000010000 */
[----:B------:R-:W-:Y:S01]  /*d7d0*/  FADD.FTZ R181, R174, R181 ;  /* 0x000000b5aeb57221 */ /* 0x000fe20000010000 */
[----:B-1----:R-:W-:-:S03]  /*d7e0*/  F2FP.BF16.F32.PACK_AB R167, R176, R175 ;  /* 0x000000afb0a7723e */ /* 0x002fc600000010ff */
[----:B------:R-:W-:Y:S02]  /*d7f0*/  FADD.FTZ R181, R175, R181 ;  /* 0x000000b5afb57221 */ /* 0x000fe40000010000 */
[----:B------:R0:W-:Y:S01]  /*d800*/  STSM.16.M88.4 [R188], R164 ;  /* 0x000000a4bc007844 */ /* 0x0001e20000000200 */
[----:B------:R-:W-:Y:S01]  /*d810*/  WARPGROUP.ARRIVE ;  /* 0x00000000000079c5 */ /* 0x000fe20000000000 */
[----:B------:R-:W-:-:S05]  /*d820*/  FADD.FTZ R5, R176, R181 ;  /* 0x000000b5b0057221 */ /* 0x000fca0000010000 */
[----:B------:R-:W-:Y:S01]  /*d830*/  HGMMA.64x256x16.F32.BF16 R24, R152, gdesc[UR12].tnspB, R24, gsb0 ;  /* 0x43e0000c98187df0 */ /* 0x000fe20008001818 */
[----:B------:R-:W-:Y:S01]  /*d840*/  UMOV UR14, UR6 ;  /* 0x00000006000e7c82 */ /* 0x000fe20008000000 */
[----:B------:R-:W-:Y:S01]  /*d850*/  UMOV UR15, 0x40000040 ;  /* 0x40000040000f7882 */ /* 0x000fe20000000000 */
[----:B------:R-:W-:Y:S01]  /*d860*/  R2UR UR6, R10 ;  /* 0x000000000a0672ca */ /* 0x000fe200000e0000 */
[----:B------:R-:W-:Y:S02]  /*d870*/  WARPGROUP.DEPBAR.LE gsb0, 0x0 ;  /* 0x00008000000079c5 */ /* 0x000fe40000010000 */
[----:B------:R-:W-:-:S15]  /*d880*/  WARPGROUP.ARRIVE ;  /* 0x00000000000079c5 */ /* 0x000fde0000000000 */
[----:B------:R-:W-:-:S07]  /*d890*/  NOP ;  /* 0x0000000000007918 */ /* 0x000fce0000000000 */
        /* <DEDUP_REMOVED lines=25> */
.L_x_8365:
        /* <DEDUP_REMOVED lines=10> */
.L_x_8355:
[----:B------:R-:W2:Y:S01]  /*dad0*/  SHFL.BFLY PT, R4, R5, 0x2, 0x1f ;  /* 0x0c401f0005047f89 */ /* 0x000ea200000e0000 */
[----:B------:R-:W-:Y:S01]  /*dae0*/  IMAD.MOV.U32 R20, RZ, RZ, -0x800000 ;  /* 0xff800000ff147424 */ /* 0x000fe200078e00ff */
[----:B------:R-:W-:Y:S08]  /*daf0*/  BAR.ARV 0x8, 0x100 ;  /* 0x0204000000007b1d */ /* 0x000ff00000002000 */
[----:B------:R-:W-:Y:S01]  /*db00*/  BAR.SYNC.DEFER_BLOCKING 0xf, 0x100 ;  /* 0x03c4000000007b1d */ /* 0x000fe20000010000 */
[----:B------:R-:W-:Y:S01]  /*db10*/  ISETP.NE.AND P2, PT, R23, RZ, PT ;  /* 0x000000ff1700720c */ /* 0x000fe20003f45270 */
[----:B------:R-:W-:-:S04]  /*db20*/  UIADD3 UR36, UR36, 0x1, URZ ;  /* 0x0000000124247890 */ /* 0x000fc8000fffe03f */
[----:B------:R-:W3:Y:S01]  /*db30*/  SHFL.BFLY PT, R3, R6, 0x2, 0x1f ;  /* 0x0c401f0006037f89 */ /* 0x000ee200000e0000 */
[----:B--2---:R-:W-:-:S05]  /*db40*/  FADD.FTZ R4, R4, R5 ;  /* 0x0000000504047221 */ /* 0x004fca0000010000 */
[----:B------:R-:W2:Y:S01]  /*db50*/  SHFL.BFLY PT, R11, R4, 0x1, 0x1f ;  /* 0x0c201f00040b7f89 */ /* 0x000ea200000e0000 */
[----:B---3--:R-:W-:Y:S01]  /*db60*/  FADD.FTZ R3, R3, R6 ;  /* 0x0000000603037221 */ /* 0x008fe20000010000 */
[----:B------:R-:W-:-:S04]  /*db70*/  IMAD.U32 R6, RZ, RZ, UR10 ;  /* 0x0000000aff067e24 */ /* 0x000fc8000f8e00ff */
[----:B------:R-:W0:Y:S01]  /*db80*/  SHFL.BFLY PT, R0, R3, 0x1, 0x1f ;  /* 0x0c201f0003007f89 */ /* 0x000e2200000e0000 */
[----:B--2---:R-:W-:Y:S01]  /*db90*/  FADD.FTZ R10, R4, R11 ;  /* 0x0000000b040a7221 */ /* 0x004fe20000010000 */
[----:B------:R-:W-:-:S04]  /*dba0*/  IMAD.U32 R4, RZ, RZ, UR10 ;  /* 0x0000000aff047e24 */ /* 0x000fc8000f8e00ff */
[----:B------:R-:W-:-:S13]  /*dbb0*/  FSETP.NE.FTZ.AND P1, PT, R10, RZ, PT ;  /* 0x000000ff0a00720b */ /* 0x000fda0003f35000 */
[----:B------:R-:W-:Y:S01]  /*dbc0*/  @P1 FMUL.FTZ R4, R4, 0.69314718246459960938 ;  /* 0x3f31721804041820 */ /* 0x000fe20000410000 */
[----:B01----:R-:W-:Y:S01]  /*dbd0*/  FADD.FTZ R9, R3, R0 ;  /* 0x0000000003097221 */ /* 0x003fe20000010000 */
[----:B------:R-:W-:Y:S01]  /*dbe0*/  IMAD.MOV.U32 R3, RZ, RZ, -0x800000 ;  /* 0xff800000ff037424 */ /* 0x000fe200078e00ff */
[----:B------:R-:W0:Y:S03]  /*dbf0*/  @P1 MUFU.LG2 R0, R10 ;  /* 0x0000000a00001308 */ /* 0x000e260000000c00 */
[----:B------:R-:W-:-:S13]  /*dc00*/  FSETP.NE.FTZ.AND P0, PT, R9, RZ, PT ;  /* 0x000000ff0900720b */ /* 0x000fda0003f15000 */
[----:B------:R-:W1:Y:S01]  /*dc10*/  @P0 MUFU.LG2 R11, R9 ;  /* 0x00000009000b0308 */ /* 0x000e620000000c00 */
[----:B0-----:R-:W-:Y:S01]  /*dc20*/  @P1 FMUL.FTZ R5, R0, 0.69314718246459960938 ;  /* 0x3f31721800051820 */ /* 0x001fe20000410000 */
[----:B------:R-:W-:Y:S02]  /*dc30*/  IMAD.MOV.U32 R0, RZ, RZ, RZ ;  /* 0x000000ffff007224 */ /* 0x000fe400078e00ff */
[----:B------:R-:W-:Y:S01]  /*dc40*/  @P0 FMUL.FTZ R6, R6, 0.69314718246459960938 ;  /* 0x3f31721806060820 */ /* 0x000fe20000410000 */
[----:B------:R-:W-:Y:S01]  /*dc50*/  @P1 FFMA.FTZ R20, R4, R8, R5 ;  /* 0x0000000804141223 */ /* 0x000fe20000010005 */
[----:B------:R-:W-:Y:S02]  /*dc60*/  IMAD.MOV.U32 R4, RZ, RZ, RZ ;  /* 0x000000ffff047224 */ /* 0x000fe400078e00ff */
[----:B------:R-:W0:Y:S08]  /*dc70*/  @P1 MUFU.RCP R0, R10 ;  /* 0x0000000a00001308 */ /* 0x000e300000001000 */
[----:B------:R-:W2:Y:S01]  /*dc80*/  @P0 MUFU.RCP R4, R9 ;  /* 0x0000000900040308 */ /* 0x000ea20000001000 */
[----:B-1----:R-:W-:-:S04]  /*dc90*/  @P0 FMUL.FTZ R11, R11, 0.69314718246459960938 ;  /* 0x3f3172180b0b0820 */ /* 0x002fc80000410000 */
[----:B------:R-:W-:Y:S01]  /*dca0*/  @P0 FFMA.FTZ R3, R6, R7, R11 ;  /* 0x0000000706030223 */ /* 0x000fe2000001000b */
[C---:B------:R-:W-:Y:S01]  /*dcb0*/  @!P2 IMAD R6, R2.reuse, 0x40, R19 ;  /* 0x000000400206a824 */ /* 0x040fe200078e0213 */
[----:B------:R-:W-:Y:S01]  /*dcc0*/  PLOP3.LUT P0, PT, PT, PT, PT, 0x8, 0x0 ;  /* 0x000000000000781c */ /* 0x000fe20003f0e170 */
[----:B------:R-:W-:Y:S02]  /*dcd0*/  VIADD R2, R2, 0x1 ;  /* 0x0000000102027836 */ /* 0x000fe40000000000 */
[-C--:B0-----:R-:W-:Y:S01]  /*dce0*/  FMUL.FTZ R26, R26, R0.reuse ;  /* 0x000000001a1a7220 */ /* 0x081fe20000410000 */
[----:B------:R-:W-:Y:S02]  /*dcf0*/  @!P2 IMAD R17, R6, 0x4, R17 ;  /* 0x000000040611a824 */ /* 0x000fe400078e0211 */
[-C--:B------:R-:W-:Y:S01]  /*dd00*/  FMUL.FTZ R27, R27, R0.reuse ;  /* 0x000000001b1b7220 */ /* 0x080fe20000410000 */
[-C--:B------:R-:W-:Y:S01]  /*dd10*/  FMUL.FTZ R30, R30, R0.reuse ;  /* 0x000000001e1e7220 */ /* 0x080fe20000410000 */
[----:B------:R-:W-:Y:S01]  /*dd20*/  ISETP.NE.AND P1, PT, R2, 0x2, PT ;  /* 0x000000020200780c */ /* 0x000fe20003f25270 */
[-C--:B------:R-:W-:Y:S01]  /*dd30*/  FMUL.FTZ R31, R31, R0.reuse ;  /* 0x000000001f1f7220 */ /* 0x080fe20000410000 */
[----:B------:R0:W-:Y:S01]  /*dd40*/  @!P2 STS [R17+0x38420], R0 ;  /* 0x038420001100a388 */ /* 0x0001e20000000800 */
[----:B------:R-:W-:Y:S01]  /*dd50*/  FMUL.FTZ R34, R34, R0 ;  /* 0x0000000022227220 */ /* 0x000fe20000410000 */
[----:B------:R-:W-:Y:S01]  /*dd60*/  SEL R5, RZ, 0x1, P1 ;  /* 0x00000001ff057807 */ /* 0x000fe20000800000 */
[-C--:B--2---:R-:W-:Y:S01]  /*dd70*/  FMUL.FTZ R24, R24, R4.reuse ;  /* 0x0000000418187220 */ /* 0x084fe20000410000 */
[----:B------:R0:W-:Y:S01]  /*dd80*/  @!P2 STS [R17+0x38400], R4 ;  /* 0x038400041100a388 */ /* 0x0001e20000000800 */
        /* <DEDUP_REMOVED lines=123> */
[----:B------:R-:W-:Y:S01]  /*e540*/  SEL R2, R2, RZ, P1 ;  /* 0x000000ff02027207 */ /* 0x000fe20000800000 */
[----:B------:R-:W-:Y:S01]  /*e550*/  ULOP3.LUT UR37, UR37, UR4, URZ, 0x3c, !UPT ;  /* 0x0000000425257292 */ /* 0x000fe2000f8e3c3f */
[----:B0-----:R-:W-:Y:S11]  /*e560*/  BAR.ARV 0xe, 0x100 ;  /* 0x0384000000007b1d */ /* 0x001ff60000002000 */
.L_x_8324:
[----:B------:R-:W2:Y:S01]  /*e570*/  S2R R0, SR_CgaCtaId ;  /* 0x0000000000007919 */ /* 0x000ea20000008800 */
[----:B------:R-:W-:Y:S01]  /*e580*/  MOV R17, 0x400 ;  /* 0x0000040000117802 */ /* 0x000fe20000000f00 */
[----:B------:R-:W-:Y:S01]  /*e590*/  BSSY B0, `(.L_x_8367) ;  /* 0x0000485000007945 */ /* 0x000fe20003800000 */
[----:B------:R-:W-:Y:S02]  /*e5a0*/  BAR.SYNC.DEFER_BLOCKING 0x5, 0x180 ;  /* 0x0146000000007b1d */ /* 0x000fe40000010000 */
[----:B--2---:R-:W-:Y:S02]  /*e5b0*/  LEA R17, R0, R17, 0x18 ;  /* 0x0000001100117211 */ /* 0x004fe400078ec0ff */
[----:B------:R-:W-:-:S03]  /*e5c0*/  SHF.R.U32.HI R0, RZ, 0x10, R199 ;  /* 0x00000010ff007819 */ /* 0x000fc600000116c7 */
[----:B01----:R-:W0:Y:S02]  /*e5d0*/  LDS.128 R4, [R17+0x388d0] ;  /* 0x0388d00011047984 */ /* 0x003e240000000c00 */
[----:B0-----:R-:W-:Y:S02]  /*e5e0*/  R2UR UR4, R5 ;  /* 0x00000000050472ca */ /* 0x001fe400000e0000 */
[----:B------:R-:W-:Y:S01]  /*e5f0*/  R2UR UR5, R7 ;  /* 0x00000000070572ca */ /* 0x000fe200000e0000 */
[----:B------:R-:W-:Y:S06]  /*e600*/  BAR.ARV 0x4, 0x180 ;  /* 0x0106000000007b1d */ /* 0x000fec0000002000 */
[----:B------:R-:W-:Y:S08]  /*e610*/  @P0 BRA `(.L_x_8368) ;  /* 0x00000038002c0947 */ /* 0x000ff00003800000 */
[----:B------:R-:W2:Y:S01]  /*e620*/  LDL R9, [R1+0x2c] ;  /* 0x00002c0001097983 */ /* 0x000ea20000100800 */
[----:B------:R-:W-:Y:S01]  /*e630*/  ULDC.64 UR6, c[0x0][0xd08] ;  /* 0x0003420000067ab9 */ /* 0x000fe20000000a00 */
[----:B------:R-:W0:Y:S01]  /*e640*/  S2R R8, SR_SWINHI ;  /* 0x0000000000087919 */ /* 0x000e220000002f00 */
[----:B------:R-:W-:Y:S02]  /*e650*/  MOV R4, R17 ;  /* 0x0000001100047202 */ /* 0x000fe40000000f00 */
[----:B0-----:R-:W-:Y:S01]  /*e660*/  MOV R5, R8 ;  /* 0x0000000800057202 */ /* 0x001fe20000000f00 */
[----:B------:R-:W-:Y:S02]  /*e670*/  BAR.SYNC.DEFER_BLOCKING 0x1, 0x100 ;  /* 0x0044000000007b1d */ /* 0x000fe40000010000 */
[----:B--2---:R-:W-:-:S03]  /*e680*/  IMAD.WIDE R152, R9, 0x2, R4 ;  /* 0x0000000209987825 */ /* 0x004fc600078e0204 */
[C---:B------:R-:W-:Y:S02]  /*e690*/  IADD3 R8, P6, R152.reuse, 0x6060, RZ ;  /* 0x0000606098087810 */ /* 0x040fe40007fde0ff */
[----:B------:R-:W-:Y:S02]  /*e6a0*/  IADD3 R10, P0, R152, 0x6040, RZ ;  /* 0x00006040980a7810 */ /* 0x000fe40007f1e0ff */
[----:B------:R-:W-:Y:S01]  /*e6b0*/  LOP3.LUT R7, R8, 0x380, RZ, 0xc0, !PT ;  /* 0x0000038008077812 */ /* 0x000fe200078ec0ff */
[----:B------:R-:W-:Y:S01]  /*e6c0*/  IMAD.X R9, RZ, RZ, R153, P6 ;  /* 0x000000ffff097224 */ /* 0x000fe200030e0699 */
[----:B------:R-:W-:Y:S02]  /*e6d0*/  LOP3.LUT R11, R10, 0x380, RZ, 0xc0, !PT ;  /* 0x000003800a0b7812 */ /* 0x000fe400078ec0ff */
[----:B------:R-:W-:Y:S02]  /*e6e0*/  SHF.R.U64 R7, R7, 0x3, RZ ;  /* 0x0000000307077819 */ /* 0x000fe400000012ff */
[----:B------:R-:W-:-:S02]  /*e6f0*/  IADD3 R12, P1, R152, 0x6020, RZ ;  /* 0x00006020980c7810 */ /* 0x000fc40007f3e0ff */
[----:B------:R-:W-:Y:S02]  /*e700*/  LOP3.LUT R8, R7, R8, RZ, 0x3c, !PT ;  /* 0x0000000807087212 */ /* 0x000fe400078e3cff */
[----:B------:R-:W-:Y:S02]  /*e710*/  SHF.R.U64 R11, R11, 0x3, RZ ;  /* 0x000000030b0b7819 */ /* 0x000fe400000012ff */
[----:B------:R-:W-:Y:S02]  /*e720*/  LOP3.LUT R13, R12, 0x380, RZ, 0xc0, !PT ;  /* 0x000003800c0d7812 */ /* 0x000fe400078ec0ff */
[----:B------:R-:W-:Y:S01]  /*e730*/  MOV R165, R8 ;  /* 0x0000000800a57202 */ /* 0x000fe20000000f00 */
[--C-:B------:R-:W-:Y:S01]  /*e740*/  IMAD.MOV.U32 R9, RZ, RZ, R153.reuse ;  /* 0x000000ffff097224 */ /* 0x100fe200078e0099 */
[----:B------:R-:W-:Y:S01]  /*e750*/  LOP3.LUT R10, R11, R10, RZ, 0x3c, !PT ;  /* 0x0000000a0b0a7212 */ /* 0x000fe200078e3cff */
[----:B------:R-:W-:Y:S01]  /*e760*/  IMAD.X R11, RZ, RZ, R153, P0 ;  /* 0x000000ffff0b7224 */ /* 0x000fe200000e0699 */
[----:B------:R-:W-:-:S02]  /*e770*/  LOP3.LUT R8, R152, 0x380, RZ, 0xc0, !PT ;  /* 0x0000038098087812 */ /* 0x000fc400078ec0ff */
[----:B------:R-:W-:Y:S02]  /*e780*/  SHF.R.U64 R13, R13, 0x3, RZ ;  /* 0x000000030d0d7819 */ /* 0x000fe400000012ff */
[----:B------:R-:W-:Y:S02]  /*e790*/  SHF.R.U64 R8, R8, 0x3, RZ ;  /* 0x0000000308087819 */ /* 0x000fe400000012ff */
[----:B------:R-:W-:Y:S01]  /*e7a0*/  LOP3.LUT R12, R13, R12, RZ, 0x3c, !PT ;  /* 0x0000000c0d0c7212 */ /* 0x000fe200078e3cff */
[----:B------:R-:W-:Y:S01]  /*e7b0*/  IMAD.X R13, RZ, RZ, R153, P1 ;  /* 0x000000ffff0d7224 */ /* 0x000fe200008e0699 */
[----:B------:R-:W-:Y:S02]  /*e7c0*/  MOV R164, R10 ;  /* 0x0000000a00a47202 */ /* 0x000fe40000000f00 */
[----:B------:R-:W0:Y:S01]  /*e7d0*/  LDC R10, c[0x0][0xbd4] ;  /* 0x0002f500ff0a7b82 */ /* 0x000e220000000800 */
[----:B------:R-:W-:Y:S02]  /*e7e0*/  LOP3.LUT R8, R8, R152, RZ, 0x3c, !PT ;  /* 0x0000009808087212 */ /* 0x000fe400078e3cff */
[----:B------:R-:W-:-:S02]  /*e7f0*/  MOV R22, R12 ;  /* 0x0000000c00167202 */ /* 0x000fc40000000f00 */
[C---:B------:R-:W-:Y:S02]  /*e800*/  IADD3 R156, P4, R152.reuse, 0x4040, RZ ;  /* 0x00004040989c7810 */ /* 0x040fe40007f9e0ff */
[----:B------:R-:W-:Y:S02]  /*e810*/  MOV R12, R8 ;  /* 0x00000008000c7202 */ /* 0x000fe40000000f00 */
[C---:B------:R-:W-:Y:S02]  /*e820*/  IADD3 R162, P0, R152.reuse, 0x2060, RZ ;  /* 0x0000206098a27810 */ /* 0x040fe40007f1e0ff */
[----:B------:R-:W-:Y:S02]  /*e830*/  IADD3 R8, P1, R152, 0x2040, RZ ;  /* 0x0000204098087810 */ /* 0x000fe40007f3e0ff */
[----:B------:R-:W-:Y:S02]  /*e840*/  LOP3.LUT R157, R156, 0x380, RZ, 0xc0, !PT ;  /* 0x000003809c9d7812 */ /* 0x000fe400078ec0ff */
[----:B------:R-:W-:-:S02]  /*e850*/  LOP3.LUT R163, R162, 0x380, RZ, 0xc0, !PT ;  /* 0x00000380a2a37812 */ /* 0x000fc400078ec0ff */
[----:B------:R-:W-:Y:S02]  /*e860*/  LOP3.LUT R9, R8, 0x380, RZ, 0xc0, !PT ;  /* 0x0000038008097812 */ /* 0x000fe400078ec0ff */
[----:B------:R-:W-:Y:S02]  /*e870*/  SHF.R.U64 R157, R157, 0x3, RZ ;  /* 0x000000039d9d7819 */ /* 0x000fe400000012ff */
[----:B------:R-:W-:Y:S02]  /*e880*/  SHF.R.U64 R163, R163, 0x3, RZ ;  /* 0x00000003a3a37819 */ /* 0x000fe400000012ff */
[----:B------:R-:W-:Y:S02]  /*e890*/  SHF.R.U64 R9, R9, 0x3, RZ ;  /* 0x0000000309097819 */ /* 0x000fe400000012ff */
[----:B------:R-:W-:Y:S01]  /*e8a0*/  LOP3.LUT R156, R157, R156, RZ, 0x3c, !PT ;  /* 0x0000009c9d9c7212 */ /* 0x000fe200078e3cff */
[--C-:B------:R-:W-:Y:S01]  /*e8b0*/  IMAD.X R157, RZ, RZ, R153.reuse, P4 ;  /* 0x000000ffff9d7224 */ /* 0x100fe200020e0699 */
[----:B------:R-:W-:Y:S01]  /*e8c0*/  LOP3.LUT R162, R163, R162, RZ, 0x3c, !PT ;  /* 0x000000a2a3a27212 */ /* 0x000fe200078e3cff */
[--C-:B------:R-:W-:Y:S01]  /*e8d0*/  IMAD.X R163, RZ, RZ, R153.reuse, P0 ;  /* 0x000000ffffa37224 */ /* 0x100fe200000e0699 */
[----:B------:R-:W-:Y:S01]  /*e8e0*/  LOP3.LUT R8, R9, R8, RZ, 0x3c, !PT ;  /* 0x0000000809087212 */ /* 0x000fe200078e3cff */
[----:B------:R-:W-:Y:S01]  /*e8f0*/  IMAD.X R9, RZ, RZ, R153, P1 ;  /* 0x000000ffff097224 */ /* 0x000fe200008e0699 */
[----:B------:R-:W-:-:S02]  /*e900*/  ISETP.NE.AND P0, PT, R0, RZ, PT ;  /* 0x000000ff0000720c */ /* 0x000fc40003f05270 */
[----:B------:R-:W-:Y:S02]  /*e910*/  MOV R156, R156 ;  /* 0x0000009c009c7202 */ /* 0x000fe40000000f00 */
[----:B------:R-:W-:Y:S02]  /*e920*/  IADD3 R158, P5, R152, 0x4020, RZ ;  /* 0x00004020989e7810 */ /* 0x000fe40007fbe0ff */
[----:B0-----:R-:W-:Y:S02]  /*e930*/  SEL R0, R0, R10, P0 ;  /* 0x0000000a00007207 */ /* 0x001fe40000000000 */
[----:B------:R-:W-:Y:S02]  /*e940*/  MOV R157, R8 ;  /* 0x00000008009d7202 */ /* 0x000fe40000000f00 */
[----:B------:R-:W-:Y:S02]  /*e950*/  IADD3 R8, P0, R152, 0x2020, RZ ;  /* 0x0000202098087810 */ /* 0x000fe40007f1e0ff */
[----:B------:R-:W-:-:S02]  /*e960*/  LOP3.LUT R159, R158, 0x380, RZ, 0xc0, !PT ;  /* 0x000003809e9f7812 */ /* 0x000fc400078ec0ff */
[----:B------:R-:W-:Y:S02]  /*e970*/  LOP3.LUT R9, R8, 0x380, RZ, 0xc0, !PT ;  /* 0x0000038008097812 */ /* 0x000fe400078ec0ff */
[----:B------:R-:W-:Y:S02]  /*e980*/  SHF.R.U64 R159, R159, 0x3, RZ ;  /* 0x000000039f9f7819 */ /* 0x000fe400000012ff */
[----:B------:R-:W-:Y:S02]  /*e990*/  SHF.R.U64 R9, R9, 0x3, RZ ;  /* 0x0000000309097819 */ /* 0x000fe400000012ff */
[----:B------:R-:W-:Y:S01]  /*e9a0*/  LOP3.LUT R158, R159, R158, RZ, 0x3c, !PT ;  /* 0x0000009e9f9e7212 */ /* 0x000fe200078e3cff */
[--C-:B------:R-:W-:Y:S01]  /*e9b0*/  IMAD.X R159, RZ, RZ, R153.reuse, P5 ;  /* 0x000000ffff9f7224 */ /* 0x100fe200028e0699 */
[----:B------:R-:W-:Y:S01]  /*e9c0*/  LOP3.LUT R8, R9, R8, RZ, 0x3c, !PT ;  /* 0x0000000809087212 */ /* 0x000fe200078e3cff */
[----:B------:R-:W-:Y:S01]  /*e9d0*/  IMAD.X R9, RZ, RZ, R153, P0 ;  /* 0x000000ffff097224 */ /* 0x000fe200000e0699 */
[----:B------:R-:W-:-:S02]  /*e9e0*/  F2FP.BF16.F32.PACK_AB R10, R29, R28 ;  /* 0x0000001c1d0a723e */ /* 0x000fc400000010ff */
[----:B------:R-:W-:Y:S02]  /*e9f0*/  MOV R158, R158 ;  /* 0x0000009e009e7202 */ /* 0x000fe40000000f00 */
[----:B------:R-:W-:Y:S02]  /*ea00*/  MOV R159, R8 ;  /* 0x00000008009f7202 */ /* 0x000fe40000000f00 */
[----:B------:R-:W-:Y:S02]  /*ea10*/  F2FP.BF16.F32.PACK_AB R8, R25, R24 ;  /* 0x000000181908723e */ /* 0x000fe400000010ff */
[----:B------:R-:W-:Y:S02]  /*ea20*/  F2FP.BF16.F32.PACK_AB R9, R27, R26 ;  /* 0x0000001a1b09723e */ /* 0x000fe400000010ff */
[----:B------:R-:W-:Y:S02]  /*ea30*/  F2FP.BF16.F32.PACK_AB R11, R31, R30 ;  /* 0x0000001e1f0b723e */ /* 0x000fe400000010ff */
[----:B------:R-:W-:-:S02]  /*ea40*/  IADD3 R14, P2, R152, 0x6000, RZ ;  /* 0x00006000980e7810 */ /* 0x000fc40007f5e0ff */
[----:B------:R-:W-:Y:S01]  /*ea50*/  F2FP.BF16.F32.PACK_AB R13, R35, R34 ;  /* 0x00000022230d723e */ /* 0x000fe200000010ff */
[----:B------:R0:W-:Y:S01]  /*ea60*/  STSM.16.M88.4 [R12], R8 ;  /* 0x000000080c007844 */ /* 0x0001e20000000200 */
[----:B------:R-:W-:Y:S02]  /*ea70*/  LOP3.LUT R15, R14, 0x380, RZ, 0xc0, !PT ;  /* 0x000003800e0f7812 */ /* 0x000fe400078ec0ff */
[----:B------:R-:W-:Y:S02]  /*ea80*/  IADD3 R154, P3, R152, 0x4060, RZ ;  /* 0x00004060989a7810 */ /* 0x000fe40007f7e0ff */
[----:B------:R-:W-:Y:S02]  /*ea90*/  SHF.R.U64 R15, R15, 0x3, RZ ;  /* 0x000000030f0f7819 */ /* 0x000fe400000012ff */
[----:B------:R-:W-:Y:S02]  /*eaa0*/  LOP3.LUT R155, R154, 0x380, RZ, 0xc0, !PT ;  /* 0x000003809a9b7812 */ /* 0x000fe400078ec0ff */
[----:B------:R-:W-:Y:S01]  /*eab0*/  LOP3.LUT R14, R15, R14, RZ, 0x3c, !PT ;  /* 0x0000000e0f0e7212 */ /* 0x000fe200078e3cff */
[----:B------:R-:W-:Y:S01]  /*eac0*/  IMAD.X R15, RZ, RZ, R153, P2 ;  /* 0x000000ffff0f7224 */ /* 0x000fe200010e0699 */
[----:B------:R-:W-:-:S02]  /*ead0*/  SHF.R.U64 R155, R155, 0x3, RZ ;  /* 0x000000039b9b7819 */ /* 0x000fc400000012ff */
[C---:B------:R-:W-:Y:S02]  /*eae0*/  IADD3 R160, P6, R152.reuse, 0x4000, RZ ;  /* 0x0000400098a07810 */ /* 0x040fe40007fde0ff */
[----:B------:R-:W-:Y:S02]  /*eaf0*/  MOV R21, R14 ;  /* 0x0000000e00157202 */ /* 0x000fe40000000f00 */
[----:B0-----:R-:W-:Y:S02]  /*eb00*/  IADD3 R8, P0, R152, 0x20, RZ ;  /* 0x0000002098087810 */ /* 0x001fe40007f1e0ff */
[----:B------:R-:W-:Y:S02]  /*eb10*/  F2FP.BF16.F32.PACK_AB R12, R33, R32 ;  /* 0x00000020210c723e */ /* 0x000fe400000010ff */
[----:B------:R-:W-:Y:S02]  /*eb20*/  LOP3.LUT R9, R8, 0x380, RZ, 0xc0, !PT ;  /* 0x0000038008097812 */ /* 0x000fe400078ec0ff */
[----:B------:R-:W-:-:S02]  /*eb30*/  F2FP.BF16.F32.PACK_AB R14, R37, R36 ;  /* 0x00000024250e723e */ /* 0x000fc400000010ff */
[----:B------:R-:W-:Y:S02]  /*eb40*/  SHF.R.U64 R9, R9, 0x3, RZ ;  /* 0x0000000309097819 */ /* 0x000fe400000012ff */
[----:B------:R-:W-:Y:S02]  /*eb50*/  F2FP.BF16.F32.PACK_AB R15, R39, R38 ;  /* 0x00000026270f723e */ /* 0x000fe400000010ff */
[----:B------:R-:W-:Y:S01]  /*eb60*/  LOP3.LUT R8, R9, R8, RZ, 0x3c, !PT ;  /* 0x0000000809087212 */ /* 0x000fe200078e3cff */
[----:B------:R-:W-:Y:S01]  /*eb70*/  IMAD.X R9, RZ, RZ, R153, P0 ;  /* 0x000000ffff097224 */ /* 0x000fe200000e0699 */
[----:B------:R-:W-:Y:S02]  /*eb80*/  F2FP.BF16.F32.PACK_AB R10, R45, R44 ;  /* 0x0000002c2d0a723e */ /* 0x000fe400000010ff */
[----:B------:R-:W-:Y:S02]  /*eb90*/  F2FP.BF16.F32.PACK_AB R11, R47, R46 ;  /* 0x0000002e2f0b723e */ /* 0x000fe400000010ff */
[----:B------:R-:W-:-:S02]  /*eba0*/  MOV R8, R8 ;  /* 0x0000000800087202 */ /* 0x000fc40000000f00 */
[----:B------:R-:W-:Y:S01]  /*ebb0*/  LOP3.LUT R154, R155, R154, RZ, 0x3c, !PT ;  /* 0x0000009a9b9a7212 */ /* 0x000fe200078e3cff */
[----:B------:R-:W-:Y:S01]  /*ebc0*/  IMAD.X R155, RZ, RZ, R153, P3 ;  /* 0x000000ffff9b7224 */ /* 0x000fe200018e0699 */
[----:B------:R-:W-:Y:S01]  /*ebd0*/  LOP3.LUT R161, R160, 0x380, RZ, 0xc0, !PT ;  /* 0x00000380a0a17812 */ /* 0x000fe200078ec0ff */
[----:B------:R0:W-:Y:S01]  /*ebe0*/  STSM.16.M88.4 [R8], R12 ;  /* 0x0000000c08007844 */ /* 0x0001e20000000200 */
[----:B------:R-:W-:Y:S02]  /*ebf0*/  MOV R162, R162 ;  /* 0x000000a200a27202 */ /* 0x000fe40000000f00 */
[----:B------:R-:W-:Y:S02]  /*ec00*/  MOV R7, R154 ;  /* 0x0000009a00077202 */ /* 0x000fe40000000f00 */
[----:B------:R-:W-:Y:S02]  /*ec10*/  SHF.R.U64 R161, R161, 0x3, RZ ;  /* 0x00000003a1a17819 */ /* 0x000fe400000012ff */
[----:B------:R-:W-:-:S02]  /*ec20*/  F2FP.BF16.F32.PACK_AB R155, R71, R70 ;  /* 0x00000046479b723e */ /* 0x000fc400000010ff */
        /* <DEDUP_REMOVED lines=89> */
[----:B-1----:R-:W0:Y:S04]  /*f1c0*/  LDC.64 R14, c[0x0][0xd00] ;  /* 0x00034000ff0e7b82 */ /* 0x002e280000000a00 */
[----:B------:R1:W-:Y:S04]  /*f1d0*/  STSM.16.M88.4 [R165], R8 ;  /* 0x00000008a5007844 */ /* 0x0003e80000000200 */
[----:B-1----:R-:W1:Y:S08]  /*f1e0*/  LDC.64 R10, c[0x0][0xd00] ;  /* 0x00034000ff0a7b82 */ /* 0x002e700000000a00 */
[----:B------:R-:W-:Y:S01]  /*f1f0*/  BAR.SYNC.DEFER_BLOCKING 0x1, 0x100 ;  /* 0x0044000000007b1d */ /* 0x000fe20000010000 */
[----:B------:R-:W-:-:S04]  /*f200*/  @P0 LEA R8, P2, R192, UR6, 0x2 ;  /* 0x00000006c0080c11 */ /* 0x000fc8000f8410ff */
[----:B------:R-:W-:Y:S01]  /*f210*/  @P0 LEA.HI.X R9, R192, UR7, R200, 0x2, P2 ;  /* 0x00000007c0090c11 */ /* 0x000fe200090f14c8 */
[----:B------:R-:W-:Y:S01]  /*f220*/  IMAD.MOV.U32 R7, RZ, RZ, RZ ;  /* 0x000000ffff077224 */ /* 0x000fe200078e00ff */
[----:B-1----:R-:W-:-:S03]  /*f230*/  ISETP.NE.U32.AND P1, PT, R10, RZ, PT ;  /* 0x000000ff0a00720c */ /* 0x002fc60003f25070 */
[----:B------:R0:W2:Y:S01]  /*f240*/  @P0 LDG.E R12, desc[UR42][R8.64] ;  /* 0x0000002a080c0981 */ /* 0x0000a2000c1e1900 */
[----:B------:R-:W-:Y:S01]  /*f250*/  ISETP.NE.AND.EX P1, PT, R11, RZ, PT, P1 ;  /* 0x000000ff0b00720c */ /* 0x000fe20003f25310 */
[----:B0-----:R-:W-:-:S12]  /*f260*/  IMAD.WIDE R8, R192, 0x4, R14 ;  /* 0x00000004c0087825 */ /* 0x001fd800078e020e */
        /* <DEDUP_REMOVED lines=10> */
.L_x_8369:
[----:B------:R-:W2:Y:S01]  /*f310*/  LDL R8, [R1+0x8] ;  /* 0x0000080001087983 */ /* 0x000ea20000100800 */
[----:B------:R-:W-:-:S03]  /*f320*/  LOP3.LUT R199, R199, 0xff, RZ, 0xc0, !PT ;  /* 0x000000ffc7c77812 */ /* 0x000fc600078ec0ff */
[----:B--2---:R-:W0:Y:S02]  /*f330*/  SHFL.IDX PT, R8, R8, RZ, 0x1f ;  /* 0x00001fff08087589 */ /* 0x004e2400000e0000 */
[----:B0-----:R-:W-:Y:S02]  /*f340*/  ISETP.NE.AND P0, PT, R8, RZ, PT ;  /* 0x000000ff0800720c */ /* 0x001fe40003f05270 */
[----:B-----5:R-:W-:-:S11]  /*f350*/  SHF.R.S32.HI R8, RZ, 0x1f, R7 ;  /* 0x0000001fff087819 */ /* 0x020fd60000011407 */
[----:B------:R-:W-:Y:S05]  /*f360*/  @P0 BRA `(.L_x_8370) ;  /* 0x0000000000f40947 */ /* 0x000fea0003800000 */
[----:B------:R-:W2:Y:S01]  /*f370*/  LDL R156, [R1+0x28] ;  /* 0x00002800019c7983 */ /* 0x000ea20000100800 */
[----:B------:R-:W-:Y:S01]  /*f380*/  IMAD.MOV.U32 R9, RZ, RZ, 0xab8 ;  /* 0x00000ab8ff097424 */ /* 0x000fe200078e00ff */
[----:B------:R-:W-:Y:S01]  /*f390*/  ISETP.GT.AND P1, PT, R0, 0x1, PT ;  /* 0x000000010000780c */ /* 0x000fe20003f24270 */
[----:B------:R-:W0:Y:S01]  /*f3a0*/  LDC R155, c[0x0][0xce8] ;  /* 0x00033a00ff9b7b82 */ /* 0x000e220000000800 */
[----:B------:R-:W-:Y:S01]  /*f3b0*/  ISETP.NE.U32.AND P0, PT, R10, RZ, PT ;  /* 0x000000ff0a00720c */ /* 0x000fe20003f05070 */
[----:B------:R-:W-:Y:S01]  /*f3c0*/  VIADD R153, R191, UR39 ;  /* 0x00000027bf997c36 */ /* 0x000fe20008000000 */
[----:B------:R-:W-:Y:S02]  /*f3d0*/  SEL R9, R9, 0xa78, P1 ;  /* 0x00000a7809097807 */ /* 0x000fe40000800000 */
[----:B------:R-:W-:Y:S02]  /*f3e0*/  ISETP.NE.AND.EX P0, PT, R11, RZ, PT, P0 ;  /* 0x000000ff0b00720c */ /* 0x000fe40003f05300 */
[----:B------:R-:W-:Y:S01]  /*f3f0*/  SEL R154, R199, RZ, P1 ;  /* 0x000000ffc79a7207 */ /* 0x000fe20000800000 */
[----:B------:R-:W1:Y:S01]  /*f400*/  LDC.64 R12, c[0x0][R9+0x220] ;  /* 0x00008800090c7b82 */ /* 0x000e620000000a00 */
[----:B------:R-:W-:-:S02]  /*f410*/  SEL R22, R192, RZ, !P0 ;  /* 0x000000ffc0167207 */ /* 0x000fc40004000000 */
[----:B------:R-:W-:-:S05]  /*f420*/  SEL R21, R200, RZ, !P0 ;  /* 0x000000ffc8157207 */ /* 0x000fca0004000000 */
[----:B------:R-:W3:Y:S01]  /*f430*/  LDC.64 R14, c[0x0][R9+0x218] ;  /* 0x00008600090e7b82 */ /* 0x000ee20000000a00 */
[----:B0-----:R-:W-:Y:S01]  /*f440*/  ISETP.NE.AND P0, PT, R155, 0x1, PT ;  /* 0x000000019b00780c */ /* 0x001fe20003f05270 */
[----:B-1----:R-:W-:-:S04]  /*f450*/  IMAD R13, R13, R22, RZ ;  /* 0x000000160d0d7224 */ /* 0x002fc800078e02ff */
[C---:B------:R-:W-:Y:S02]  /*f460*/  IMAD R21, R12.reuse, R21, R13 ;  /* 0x000000150c157224 */ /* 0x040fe400078e020d */
[----:B------:R-:W-:-:S04]  /*f470*/  IMAD.WIDE.U32 R12, R12, R22, RZ ;  /* 0x000000160c0c7225 */ /* 0x000fc800078e00ff */
[-C--:B---3--:R-:W-:Y:S02]  /*f480*/  IMAD R22, R15, R193.reuse, RZ ;  /* 0x000000c10f167224 */ /* 0x088fe400078e02ff */
        /* <DEDUP_REMOVED lines=20> */
[----:B------:R-:W-:-:S02]  /*f5d0*/  VIADD R21, R19, UR39 ;  /* 0x0000002713157c36 */ /* 0x000fc40008000000 */
        /* <DEDUP_REMOVED lines=8> */
[----:B0-----:R-:W-:-:S04]  /*f660*/  LEA R15, P0, R14, R12, 0x2 ;  /* 0x0000000c0e0f7211 */ /* 0x001fc800078010ff */
[----:B-1----:R-:W-:Y:S02]  /*f670*/  LEA.HI.X R9, R14, R13, R9, 0x2, P0 ;  /* 0x0000000d0e097211 */ /* 0x002fe400000f1409 */
[----:B------:R-:W-:Y:S04]  /*f680*/  SHFL.IDX PT, R14, R15, 0x1, 0x1c1f ;  /* 0x003c1f000f0e7f89 */ /* 0x000fe800000e0000 */
[----:B------:R-:W-:Y:S01]  /*f690*/  SHFL.IDX PT, R13, R9, RZ, 0x1c1f ;  /* 0x001c1fff090d7589 */ /* 0x000fe200000e0000 */
[----:B--2---:R-:W-:-:S05]  /*f6a0*/  IMAD.MOV R12, RZ, RZ, -R156 ;  /* 0x000000ffff0c7224 */ /* 0x004fca00078e0a9c */
[----:B------:R-:W-:Y:S02]  /*f6b0*/  ISETP.NE.AND P0, PT, R190, R12, PT ;  /* 0x0000000cbe00720c */ /* 0x000fe40003f05270 */
        /* <DEDUP_REMOVED lines=8> */
.L_x_8370:
        /* <DEDUP_REMOVED lines=10> */
[----:B------:R-:W-:-:S04]  /*f7e0*/  SHF.R.S32.HI R9, RZ, 0x1f, R0 ;  /* 0x0000001fff097819 */ /* 0x000fc80000011400 */
[----:B------:R-:W-:-:S04]  /*f7f0*/  LEA.HI R9, R9, R0, RZ, 0x3 ;  /* 0x0000000009097211 */ /* 0x000fc800078f18ff */
[----:B0-----:R-:W-:-:S05]  /*f800*/  SHF.R.S32.HI R3, RZ, 0x3, R9 ;  /* 0x00000003ff037819 */ /* 0x001fca0000011409 */
        /* <DEDUP_REMOVED lines=9> */
[----:B------:R-:W-:Y:S01]  /*f8a0*/  IMAD.X R25, RZ, RZ, R5, P3 ;  /* 0x000000ffff197224 */ /* 0x000fe200018e0605 */
[----:B------:R-:W-:Y:S02]  /*f8b0*/  IADD3 R53, P3, R4, 0x8000, RZ ;  /* 0x0000800004357810 */ /* 0x000fe40007f7e0ff */
[----:B------:R-:W-:Y:S02]  /*f8c0*/  SHF.R.U64 R44, R44, 0x3, RZ ;  /* 0x000000032c2c7819 */ /* 0x000fe400000012ff */
[----:B------:R-:W-:Y:S01]  /*f8d0*/  LOP3.LUT R52, R53, 0x380, RZ, 0xc0, !PT ;  /* 0x0000038035347812 */ /* 0x000fe200078ec0ff */
[----:B------:R-:W-:Y:S01]  /*f8e0*/  IMAD R8, R8, UR8, RZ ;  /* 0x0000000808087c24 */ /* 0x000fe2000f8e02ff */
[----:B------:R-:W-:Y:S01]  /*f8f0*/  IADD3 R49, P2, R4, 0x7000, RZ ;  /* 0x0000700004317810 */ /* 0x000fe20007f5e0ff */
[----:B------:R-:W5:Y:S01]  /*f900*/  LD.E.128 R24, desc[UR42][R24.64] ;  /* 0x0000002a18187980 */ /* 0x000f62000c101d00 */
[----:B------:R-:W-:-:S02]  /*f910*/  SHF.R.U64 R52, R52, 0x3, RZ ;  /* 0x0000000334347819 */ /* 0x000fc400000012ff */
[C---:B------:R-:W-:Y:S02]  /*f920*/  IADD3 R29, P4, R4.reuse, 0x2000, RZ ;  /* 0x00002000041d7810 */ /* 0x040fe40007f9e0ff */
[C---:B------:R-:W-:Y:S02]  /*f930*/  IADD3 R33, P5, R4.reuse, 0x3000, RZ ;  /* 0x0000300004217810 */ /* 0x040fe40007fbe0ff */
[----:B------:R-:W-:Y:S02]  /*f940*/  IADD3 R37, P6, R4, 0x4000, RZ ;  /* 0x0000400004257810 */ /* 0x000fe40007fde0ff */
[----:B------:R-:W-:Y:S02]  /*f950*/  LOP3.LUT R40, R41, 0x380, RZ, 0xc0, !PT ;  /* 0x0000038029287812 */ /* 0x000fe400078ec0ff */
[----:B------:R-:W-:Y:S01]  /*f960*/  LOP3.LUT R52, R52, R53, RZ, 0x3c, !PT ;  /* 0x0000003534347212 */ /* 0x000fe200078e3cff */
[--C-:B------:R-:W-:Y:S01]  /*f970*/  IMAD.X R53, RZ, RZ, R5.reuse, P3 ;  /* 0x000000ffff357224 */ /* 0x100fe200018e0605 */
[----:B------:R-:W-:Y:S01]  /*f980*/  LOP3.LUT R44, R44, R45, RZ, 0x3c, !PT ;  /* 0x0000002d2c2c7212 */ /* 0x000fe200078e3cff */
[----:B------:R-:W-:Y:S01]  /*f990*/  IMAD.X R45, RZ, RZ, R5, P1 ;  /* 0x000000ffff2d7224 */ /* 0x000fe200008e0605 */
[----:B------:R-:W-:-:S02]  /*f9a0*/  LOP3.LUT R48, R49, 0x380, RZ, 0xc0, !PT ;  /* 0x0000038031307812 */ /* 0x000fc400078ec0ff */
[----:B------:R-:W-:Y:S01]  /*f9b0*/  IADD3 R11, P3, R4, 0xf000, RZ ;  /* 0x0000f000040b7810 */ /* 0x000fe20007f7e0ff */
[----:B------:R-:W5:Y:S01]  /*f9c0*/  LD.E.128 R52, desc[UR42][R52.64] ;  /* 0x0000002a34347980 */ /* 0x000f62000c101d00 */
[----:B------:R-:W-:Y:S02]  /*f9d0*/  LOP3.LUT R28, R29, 0x380, RZ, 0xc0, !PT ;  /* 0x000003801d1c7812 */ /* 0x000fe400078ec0ff */
[----:B------:R-:W-:Y:S01]  /*f9e0*/  LOP3.LUT R32, R33, 0x380, RZ, 0xc0, !PT ;  /* 0x0000038021207812 */ /* 0x000fe200078ec0ff */
[----:B------:R-:W-:Y:S01]  /*f9f0*/  IMAD.X R81, RZ, RZ, R5, P3 ;  /* 0x000000ffff517224 */ /* 0x000fe200018e0605 */
[----:B------:R-:W-:Y:S01]  /*fa00*/  LOP3.LUT R36, R37, 0x380, RZ, 0xc0, !PT ;  /* 0x0000038025247812 */ /* 0x000fe200078ec0ff */
[----:B------:R-:W5:Y:S01]  /*fa10*/  LD.E.128 R44, desc[UR42][R44.64] ;  /* 0x0000002a2c2c7980 */ /* 0x000f62000c101d00 */
[----:B------:R-:W-:Y:S02]  /*fa20*/  SHF.R.U64 R40, R40, 0x3, RZ ;  /* 0x0000000328287819 */ /* 0x000fe400000012ff */
[----:B------:R-:W-:-:S02]  /*fa30*/  IADD3 R73, P1, R4, 0xd000, RZ ;  /* 0x0000d00004497810 */ /* 0x000fc40007f3e0ff */
[----:B------:R-:W-:Y:S02]  /*fa40*/  SHF.R.U64 R48, R48, 0x3, RZ ;  /* 0x0000000330307819 */ /* 0x000fe400000012ff */
[----:B------:R-:W-:Y:S02]  /*fa50*/  SHF.R.U64 R28, R28, 0x3, RZ ;  /* 0x000000031c1c7819 */ /* 0x000fe400000012ff */
[----:B------:R-:W-:Y:S02]  /*fa60*/  SHF.R.U64 R32, R32, 0x3, RZ ;  /* 0x0000000320207819 */ /* 0x000fe400000012ff */
[----:B------:R-:W-:Y:S02]  /*fa70*/  SHF.R.U64 R36, R36, 0x3, RZ ;  /* 0x0000000324247819 */ /* 0x000fe400000012ff */
[----:B------:R-:W-:Y:S01]  /*fa80*/  LOP3.LUT R40, R40, R41, RZ, 0x3c, !PT ;  /* 0x0000002928287212 */ /* 0x000fe200078e3cff */
[----:B------:R-:W-:Y:S01]  /*fa90*/  IMAD.X R41, RZ, RZ, R5, P0 ;  /* 0x000000ffff297224 */ /* 0x000fe200000e0605 */
[----:B------:R-:W-:-:S02]  /*faa0*/  LOP3.LUT R72, R73, 0x380, RZ, 0xc0, !PT ;  /* 0x0000038049487812 */ /* 0x000fc400078ec0ff */
[----:B--2---:R-:W-:Y:S02]  /*fab0*/  ISETP.NE.AND P3, PT, R21, 0x1, PT ;  /* 0x000000011500780c */ /* 0x004fe40003f65270 */
[----:B------:R-:W-:Y:S01]  /*fac0*/  LOP3.LUT R48, R48, R49, RZ, 0x3c, !PT ;  /* 0x0000003130307212 */ /* 0x000fe200078e3cff */
[--C-:B------:R-:W-:Y:S01]  /*fad0*/  IMAD.X R49, RZ, RZ, R5.reuse, P2 ;  /* 0x000000ffff317224 */ /* 0x100fe200010e0605 */
[----:B------:R-:W-:Y:S01]  /*fae0*/  IADD3 R69, P0, R4, 0xc000, RZ ;  /* 0x0000c00004457810 */ /* 0x000fe20007f1e0ff */
[----:B------:R-:W5:Y:S01]  /*faf0*/  LD.E.128 R40, desc[UR42][R40.64] ;  /* 0x0000002a28287980 */ /* 0x000f62000c101d00 */
[----:B------:R-:W-:Y:S01]  /*fb00*/  LOP3.LUT R28, R28, R29, RZ, 0x3c, !PT ;  /* 0x0000001d1c1c7212 */ /* 0x000fe200078e3cff */
[--C-:B------:R-:W-:Y:S01]  /*fb10*/  IMAD.X R29, RZ, RZ, R5.reuse, P4 ;  /* 0x000000ffff1d7224 */ /* 0x100fe200020e0605 */
[----:B------:R-:W-:Y:S01]  /*fb20*/  LOP3.LUT R32, R32, R33, RZ, 0x3c, !PT ;  /* 0x0000002120207212 */ /* 0x000fe200078e3cff */
[--C-:B------:R-:W-:Y:S01]  /*fb30*/  IMAD.X R33, RZ, RZ, R5.reuse, P5 ;  /* 0x000000ffff217224 */ /* 0x100fe200028e0605 */
[----:B------:R-:W-:Y:S01]  /*fb40*/  LOP3.LUT R36, R36, R37, RZ, 0x3c, !PT ;  /* 0x0000002524247212 */ /* 0x000fe200078e3cff */
[----:B------:R-:W-:Y:S01]  /*fb50*/  IMAD.X R37, RZ, RZ, R5, P6 ;  /* 0x000000ffff257224 */ /* 0x000fe200030e0605 */
[----:B------:R-:W-:Y:S01]  /*fb60*/  IADD3 R77, P2, R4, 0xe000, RZ ;  /* 0x0000e000044d7810 */ /* 0x000fe20007f5e0ff */
[----:B------:R-:W0:Y:S01]  /*fb70*/  @P3 LDC R85, c[0x0][0xcec] ;  /* 0x00033b00ff553b82 */ /* 0x000e220000000800 */
[----:B------:R-:W-:Y:S01]  /*fb80*/  SHF.R.U64 R72, R72, 0x3, RZ ;  /* 0x0000000348487819 */ /* 0x000fe200000012ff */
[----:B------:R-:W5:Y:S01]  /*fb90*/  LD.E.128 R28, desc[UR42][R28.64] ;  /* 0x0000002a1c1c7980 */ /* 0x000f62000c101d00 */
[----:B------:R-:W-:-:S02]  /*fba0*/  LOP3.LUT R10, R11, 0x380, RZ, 0xc0, !PT ;  /* 0x000003800b0a7812 */ /* 0x000fc400078ec0ff */
[C---:B------:R-:W-:Y:S01]  /*fbb0*/  IADD3 R57, P4, R4.reuse, 0x9000, RZ ;  /* 0x0000900004397810 */ /* 0x040fe20007f9e0ff */
[----:B------:R-:W5:Y:S01]  /*fbc0*/  LD.E.128 R32, desc[UR42][R32.64] ;  /* 0x0000002a20207980 */ /* 0x000f62000c101d00 */
[C---:B------:R-:W-:Y:S01]  /*fbd0*/  IADD3 R61, P5, R4.reuse, 0xa000, RZ ;  /* 0x0000a000043d7810 */ /* 0x040fe20007fbe0ff */
[----:B------:R-:W1:Y:S01]  /*fbe0*/  @P3 LDC R87, c[0x0][0xcf0] ;  /* 0x00033c00ff573b82 */ /* 0x000e620000000800 */
[C---:B------:R-:W-:Y:S01]  /*fbf0*/  IADD3 R65, P6, R4.reuse, 0xb000, RZ ;  /* 0x0000b00004417810 */ /* 0x040fe20007fde0ff */
[----:B------:R-:W5:Y:S01]  /*fc00*/  LD.E.128 R36, desc[UR42][R36.64] ;  /* 0x0000002a24247980 */ /* 0x000f62000c101d00 */
[----:B------:R-:W-:Y:S02]  /*fc10*/  LOP3.LUT R68, R69, 0x380, RZ, 0xc0, !PT ;  /* 0x0000038045447812 */ /* 0x000fe400078ec0ff */
[----:B------:R-:W-:Y:S01]  /*fc20*/  LOP3.LUT R13, R4, 0x380, RZ, 0xc0, !PT ;  /* 0x00000380040d7812 */ /* 0x000fe200078ec0ff */
[----:B------:R-:W5:Y:S01]  /*fc30*/  LD.E.128 R48, desc[UR42][R48.64] ;  /* 0x0000002a30307980 */ /* 0x000f62000c101d00 */
[----:B------:R-:W-:-:S02]  /*fc40*/  LOP3.LUT R76, R77, 0x380, RZ, 0xc0, !PT ;  /* 0x000003804d4c7812 */ /* 0x000fc400078ec0ff */
[----:B------:R-:W-:Y:S01]  /*fc50*/  LOP3.LUT R72, R72, R73, RZ, 0x3c, !PT ;  /* 0x0000004948487212 */ /* 0x000fe200078e3cff */
[----:B------:R-:W-:Y:S01]  /*fc60*/  IMAD.X R73, RZ, RZ, R5, P1 ;  /* 0x000000ffff497224 */ /* 0x000fe200008e0605 */
[----:B------:R-:W-:Y:S02]  /*fc70*/  SHF.R.U64 R10, R10, 0x3, RZ ;  /* 0x000000030a0a7819 */ /* 0x000fe400000012ff */
[----:B------:R-:W-:Y:S02]  /*fc80*/  LOP3.LUT R56, R57, 0x380, RZ, 0xc0, !PT ;  /* 0x0000038039387812 */ /* 0x000fe400078ec0ff */
[----:B------:R-:W-:Y:S01]  /*fc90*/  LOP3.LUT R60, R61, 0x380, RZ, 0xc0, !PT ;  /* 0x000003803d3c7812 */ /* 0x000fe200078ec0ff */
[----:B------:R-:W5:Y:S01]  /*fca0*/  LD.E.128 R72, desc[UR42][R72.64] ;  /* 0x0000002a48487980 */ /* 0x000f62000c101d00 */
[----:B------:R-:W-:Y:S02]  /*fcb0*/  LOP3.LUT R64, R65, 0x380, RZ, 0xc0, !PT ;  /* 0x0000038041407812 */ /* 0x000fe400078ec0ff */
[----:B------:R-:W-:-:S02]  /*fcc0*/  SHF.R.U64 R68, R68, 0x3, RZ ;  /* 0x0000000344447819 */ /* 0x000fc400000012ff */
[----:B------:R-:W-:Y:S02]  /*fcd0*/  SHF.R.U64 R13, R13, 0x3, RZ ;  /* 0x000000030d0d7819 */ /* 0x000fe400000012ff */
[----:B------:R-:W-:Y:S02]  /*fce0*/  ISETP.GE.AND P1, PT, R198, UR7, PT ;  /* 0x00000007c6007c0c */ /* 0x000fe4000bf26270 */
[----:B------:R-:W-:Y:S02]  /*fcf0*/  SHF.R.U64 R76, R76, 0x3, RZ ;  /* 0x000000034c4c7819 */ /* 0x000fe400000012ff */
[----:B------:R-:W-:Y:S01]  /*fd00*/  LOP3.LUT R80, R10, R11, RZ, 0x3c, !PT ;  /* 0x0000000b0a507212 */ /* 0x000fe200078e3cff */
[----:B------:R-:W-:Y:S01]  /*fd10*/  IMAD R11, R7, UR9, R8 ;  /* 0x00000009070b7c24 */ /* 0x000fe2000f8e0208 */
[----:B------:R-:W-:Y:S02]  /*fd20*/  SHF.R.U64 R56, R56, 0x3, RZ ;  /* 0x0000000338387819 */ /* 0x000fe400000012ff */
[----:B------:R-:W-:-:S02]  /*fd30*/  SHF.R.U64 R60, R60, 0x3, RZ ;  /* 0x000000033c3c7819 */ /* 0x000fc400000012ff */
[----:B------:R-:W-:Y:S01]  /*fd40*/  SHF.R.U64 R64, R64, 0x3, RZ ;  /* 0x0000000340407819 */ /* 0x000fe200000012ff */
[----:B------:R-:W5:Y:S01]  /*fd50*/  LD.E.128 R80, desc[UR42][R80.64] ;  /* 0x0000002a50507980 */ /* 0x000f62000c101d00 */
[----:B------:R-:W-:Y:S01]  /*fd60*/  LOP3.LUT R68, R68, R69, RZ, 0x3c, !PT ;  /* 0x0000004544447212 */ /* 0x000fe200078e3cff */
[--C-:B------:R-:W-:Y:S01]  /*fd70*/  IMAD.X R69, RZ, RZ, R5.reuse, P0 ;  /* 0x000000ffff457224 */ /* 0x100fe200000e0605 */
[----:B------:R-:W-:Y:S02]  /*fd80*/  LOP3.LUT R4, R13, R4, RZ, 0x3c, !PT ;  /* 0x000000040d047212 */ /* 0x000fe400078e3cff */
[----:B------:R-:W-:Y:S02]  /*fd90*/  SEL R8, RZ, 0xffffffff, P1 ;  /* 0xffffffffff087807 */ /* 0x000fe40000800000 */
[----:B------:R-:W-:Y:S01]  /*fda0*/  LOP3.LUT R76, R76, R77, RZ, 0x3c, !PT ;  /* 0x0000004d4c4c7212 */ /* 0x000fe200078e3cff */
[--C-:B------:R-:W-:Y:S01]  /*fdb0*/  IMAD.X R77, RZ, RZ, R5.reuse, P2 ;  /* 0x000000ffff4d7224 */ /* 0x100fe200010e0605 */
[----:B------:R-:W-:Y:S01]  /*fdc0*/  ISETP.GE.AND P0, PT, R197, UR7, PT ;  /* 0x00000007c5007c0c */ /* 0x000fe2000bf06270 */
[----:B------:R2:W5:Y:S01]  /*fdd0*/  LD.E.128 R12, desc[UR42][R4.64] ;  /* 0x0000002a040c7980 */ /* 0x000562000c101d00 */
[----:B------:R-:W-:Y:S01]  /*fde0*/  LOP3.LUT R56, R56, R57, RZ, 0x3c, !PT ;  /* 0x0000003938387212 */ /* 0x000fe200078e3cff */
[--C-:B------:R-:W-:Y:S01]  /*fdf0*/  IMAD.X R57, RZ, RZ, R5.reuse, P4 ;  /* 0x000000ffff397224 */ /* 0x100fe200020e0605 */
[----:B------:R-:W-:Y:S01]  /*fe00*/  LOP3.LUT R60, R60, R61, RZ, 0x3c, !PT ;  /* 0x0000003d3c3c7212 */ /* 0x000fe200078e3cff */
[--C-:B------:R-:W-:Y:S01]  /*fe10*/  IMAD.X R61, RZ, RZ, R5.reuse, P5 ;  /* 0x000000ffff3d7224 */ /* 0x100fe200028e0605 */
[----:B------:R-:W-:Y:S01]  /*fe20*/  LOP3.LUT R64, R64, R65, RZ, 0x3c, !PT ;  /* 0x0000004140407212 */ /* 0x000fe200078e3cff */
[----:B------:R-:W-:Y:S01]  /*fe30*/  IMAD.X R65, RZ, RZ, R5, P6 ;  /* 0x000000ffff417224 */ /* 0x000fe200030e0605 */
[----:B------:R-:W-:Y:S01]  /*fe40*/  ISETP.GE.AND P2, PT, R18, UR7, PT ;  /* 0x0000000712007c0c */ /* 0x000fe2000bf46270 */
[----:B------:R-:W-:Y:S01]  /*fe50*/  IMAD.SHL.U32 R10, R8, 0x2, RZ ;  /* 0x00000002080a7824 */ /* 0x000fe200078e00ff */
[----:B------:R-:W-:Y:S01]  /*fe60*/  SEL R8, RZ, 0xffffffff, P0 ;  /* 0xffffffffff087807 */ /* 0x000fe20000000000 */
[----:B--2---:R-:W-:Y:S01]  /*fe70*/  IMAD.WIDE.U32 R4, R7, UR8, RZ ;  /* 0x0000000807047c25 */ /* 0x004fe2000f8e00ff */
[----:B------:R-:W-:Y:S01]  /*fe80*/  LOP3.LUT R9, R9, 0xfffffff8, RZ, 0xc0, !PT ;  /* 0xfffffff809097812 */ /* 0x000fe200078ec0ff */
[----:B------:R-:W-:Y:S01]  /*fe90*/  ULDC.64 UR8, c[0x0][0xbe8] ;  /* 0x0002fa0000087ab9 */ /* 0x000fe20000000a00 */
[----:B------:R-:W-:Y:S01]  /*fea0*/  SEL R7, RZ, 0x1, P2 ;  /* 0x00000001ff077807 */ /* 0x000fe20001000000 */
[----:B------:R-:W-:Y:S01]  /*feb0*/  IMAD.IADD R5, R5, 0x1, R11 ;  /* 0x0000000105057824 */ /* 0x000fe200078e020b */
[----:B------:R-:W5:Y:S01]  /*fec0*/  LD.E.128 R56, desc[UR42][R56.64] ;  /* 0x0000002a38387980 */ /* 0x000f62000c101d00 */
[----:B------:R-:W-:Y:S01]  /*fed0*/  IMAD.SHL.U32 R8, R8, 0x4, RZ ;  /* 0x0000000408087824 */ /* 0x000fe200078e00ff */
[----:B------:R-:W-:Y:S01]  /*fee0*/  LOP3.LUT R7, R10, 0x2, R7, 0xe2, !PT ;  /* 0x000000020a077812 */ /* 0x000fe200078ee207 */
[----:B------:R-:W-:Y:S01]  /*fef0*/  IMAD.IADD R0, R0, 0x1, -R9 ;  /* 0x0000000100007824 */ /* 0x000fe200078e0a09 */
[----:B------:R-:W-:Y:S01]  /*ff00*/  ISETP.GE.AND P0, PT, R196, UR7, PT ;  /* 0x00000007c4007c0c */ /* 0x000fe2000bf06270 */
[C---:B------:R-:W-:Y:S01]  /*ff10*/  IMAD.WIDE.U32 R4, R193.reuse, UR8, R4 ;  /* 0x00000008c1047c25 */ /* 0x040fe2000f8e0004 */
[----:B------:R-:W-:Y:S01]  /*ff20*/  LOP3.LUT R7, R8, 0x4, R7, 0xe2, !PT ;  /* 0x0000000408077812 */ /* 0x000fe200078ee207 */
[----:B------:R-:W5:Y:S01]  /*ff30*/  LD.E.128 R60, desc[UR42][R60.64] ;  /* 0x0000002a3c3c7980 */ /* 0x000f62000c101d00 */
[----:B------:R-:W-:Y:S01]  /*ff40*/  SHF.R.S32.HI R9, RZ, 0x1f, R192 ;  /* 0x0000001fff097819 */ /* 0x000fe200000114c0 */
[----:B------:R-:W-:Y:S01]  /*ff50*/  IMAD R0, R0, 0x20, R3 ;  /* 0x0000002000007824 */ /* 0x000fe200078e0203 */
[----:B------:R-:W-:Y:S01]  /*ff60*/  SEL R8, RZ, 0xffffffff, P0 ;  /* 0xffffffffff087807 */ /* 0x000fe20000000000 */
[----:B------:R-:W-:Y:S01]  /*ff70*/  IMAD R5, R193, UR9, R5 ;  /* 0x00000009c1057c24 */ /* 0x000fe2000f8e0205 */
[----:B------:R-:W-:Y:S01]  /*ff80*/  ISETP.GE.AND P0, PT, R195, UR7, PT ;  /* 0x00000007c3007c0c */ /* 0x000fe2000bf06270 */
[----:B------:R-:W-:Y:S01]  /*ff90*/  ULDC.64 UR8, c[0x0][0xbf0] ;  /* 0x0002fc0000087ab9 */ /* 0x000fe20000000a00 */
[----:B------:R-:W-:Y:S01]  /*ffa0*/  VIADD R20, R0, UR39 ;  /* 0x0000002700147c36 */ /* 0x000fe20008000000 */
[----:B------:R-:W5:Y:S01]  /*ffb0*/  LD.E.128 R64, desc[UR42][R64.64] ;  /* 0x0000002a40407980 */ /* 0x000f62000c101d00 */
[----:B------:R-:W-:Y:S01]  /*ffc0*/  IMAD R11, R9, UR8, RZ ;  /* 0x00000008090b7c24 */ /* 0x000fe2000f8e02ff */
[----:B------:R-:W-:Y:S01]  /*ffd0*/  SEL R9, RZ, 0xffffffff, P0 ;  /* 0xffffffffff097807 */ /* 0x000fe20000000000 */
[----:B------:R-:W-:Y:S01]  /*ffe0*/  IMAD.SHL.U32 R8, R8, 0x8, RZ ;  /* 0x0000000808087824 */ /* 0x000fe200078e00ff */
[----:B------:R-:W5:Y:S01]  /*fff0*/  LD.E.128 R68, desc[UR42][R68.64] ;  /* 0x0000002a44447980 */ /* 0x000f62000c101d00 */
[----:B0-----:R-:W-:-:S03]  /*10000*/  @P3 IMAD.HI.U32 R0, R20, R85, RZ ;  /* 0x0000005514003227 */ /* 0x001fc600078e00ff */
[----:B------:R-:W-:Y:S01]  /*10010*/  LOP3.LUT R8, R8, 0x8, R7, 0xe2, !PT ;  /* 0x0000000808087812 */ /* 0x000fe200078ee207 */
[----:B------:R-:W-:Y:S01]  /*10020*/  IMAD.SHL.U32 R9, R9, 0x10, RZ ;  /* 0x0000001009097824 */ /* 0x000fe200078e00ff */
[----:B------:R-:W5:Y:S01]  /*10030*/  LD.E.128 R76, desc[UR42][R76.64] ;  /* 0x0000002a4c4c7980 */ /* 0x000f62000c101d00 */
[----:B------:R-:W-:Y:S01]  /*10040*/  IMAD.MOV.U32 R7, RZ, RZ, R20 ;  /* 0x000000ffff077224 */ /* 0x000fe200078e0014 */
[----:B-1----:R-:W-:Y:S01]  /*10050*/  @P3 SHF.R.U32.HI R7, RZ, R87, R0 ;  /* 0x00000057ff073219 */ /* 0x002fe20000011600 */
[C---:B------:R-:W-:Y:S02]  /*10060*/  IMAD R11, R192.reuse, UR9, R11 ;  /* 0x00000009c00b7c24 */ /* 0x040fe4000f8e020b */
[----:B------:R-:W-:Y:S01]  /*10070*/  IMAD.WIDE.U32 R4, R192, UR8, R4 ;  /* 0x00000008c0047c25 */ /* 0x000fe2000f8e0004 */
[----:B------:R-:W-:Y:S01]  /*10080*/  LOP3.LUT R8, R9, 0x10, R8, 0xe2, !PT ;  /* 0x0000001009087812 */ /* 0x000fe200078ee208 */
[----:B------:R-:W-:Y:S01]  /*10090*/  ULDC.64 UR8, c[0x0][0xbe0] ;  /* 0x0002f80000087ab9 */ /* 0x000fe20000000a00 */
[----:B------:R-:W-:Y:S01]  /*100a0*/  SHF.R.S32.HI R9, RZ, 0x1f, R7 ;  /* 0x0000001fff097819 */ /* 0x000fe20000011407 */
[----:B------:R-:W-:Y:S01]  /*100b0*/  IMAD.IADD R5, R5, 0x1, R11 ;  /* 0x0000000105057824 */ /* 0x000fe200078e020b */
[----:B------:R-:W-:Y:S01]  /*100c0*/  ISETP.GE.AND P0, PT, R194, UR7, PT ;  /* 0x00000007c2007c0c */ /* 0x000fe2000bf06270 */
[----:B------:R-:W-:Y:S01]  /*100d0*/  IMAD.MOV R11, RZ, RZ, -R7 ;  /* 0x000000ffff0b7224 */ /* 0x000fe200078e0a07 */
[----:B------:R-:W-:Y:S01]  /*100e0*/  @!PT LDS RZ, [RZ] ;  /* 0x00000000fffff984 */ /* 0x000fe20000000800 */
[----:B------:R-:W-:Y:S01]  /*100f0*/  @!PT LDS RZ, [RZ] ;  /* 0x00000000fffff984 */ /* 0x000fe20000000800 */
[----:B------:R-:W-:Y:S01]  /*10100*/  @!PT LDS RZ, [RZ] ;  /* 0x00000000fffff984 */ /* 0x000fe20000000800 */
[----:B------:R-:W-:Y:S01]  /*10110*/  @!PT LDS RZ, [RZ] ;  /* 0x00000000fffff984 */ /* 0x000fe20000000800 */
[----:B------:R0:W-:Y:S06]  /*10120*/  MEMBAR.ALL.CTA ;  /* 0x0000000000007992 */ /* 0x0001ec0000008000 */
[----:B0-----:R-:W0:Y:S01]  /*10130*/  FENCE.VIEW.ASYNC.S ;  /* 0x00000000000073c6 */ /* 0x001e220000000000 */
[----:B------:R-:W-:Y:S01]  /*10140*/  IMAD R10, R9, UR8, RZ ;  /* 0x00000008090a7c24 */ /* 0x000fe2000f8e02ff */
[----:B------:R-:W-:Y:S01]  /*10150*/  SEL R0, RZ, 0xffffffff, P0 ;  /* 0xffffffffff007807 */ /* 0x000fe20000000000 */
[----:B------:R-:W-:-:S02]  /*10160*/  IMAD R9, R21, R11, R20 ;  /* 0x0000000b15097224 */ /* 0x000fc400078e0214 */
[----:B------:R-:W-:-:S04]  /*10170*/  IMAD.WIDE.U32 R4, R7, UR8, R4 ;  /* 0x0000000807047c25 */ /* 0x000fc8000f8e0004 */
[----:B------:R-:W-:Y:S01]  /*10180*/  IMAD.SHL.U32 R85, R0, 0x20, RZ ;  /* 0x0000002000557824 */ /* 0x000fe200078e00ff */
[----:B------:R-:W-:Y:S01]  /*10190*/  SHF.R.S32.HI R0, RZ, 0x1f, R9 ;  /* 0x0000001fff007819 */ /* 0x000fe20000011409 */
[----:B------:R-:W-:Y:S01]  /*101a0*/  IMAD R11, R7, UR9, R10 ;  /* 0x00000009070b7c24 */ /* 0x000fe2000f8e020a */
[----:B------:R-:W-:Y:S01]  /*101b0*/  ULDC.64 UR8, c[0x0][0xbd8] ;  /* 0x0002f60000087ab9 */ /* 0x000fe20000000a00 */
[----:B------:R-:W-:Y:S01]  /*101c0*/  IMAD R86, R21, UR6, RZ ;  /* 0x0000000615567c24 */ /* 0x000fe2000f8e02ff */
[----:B------:R-:W-:Y:S01]  /*101d0*/  LOP3.LUT R8, R85, 0x20, R8, 0xe2, !PT ;  /* 0x0000002055087812 */ /* 0x000fe200078ee208 */
[----:B------:R-:W-:Y:S02]  /*101e0*/  IMAD.IADD R5, R5, 0x1, R11 ;  /* 0x0000000105057824 */ /* 0x000fe400078e020b */
[----:B------:R-:W-:Y:S02]  /*101f0*/  IMAD R0, R0, UR8, RZ ;  /* 0x0000000800007c24 */ /* 0x000fe4000f8e02ff */
[----:B------:R-:W-:-:S02]  /*10200*/  VIADD R85, R3, UR39 ;  /* 0x0000002703557c36 */ /* 0x000fc40008000000 */
[C---:B------:R-:W-:Y:S02]  /*10210*/  VIADD R153, R18.reuse, 0x180 ;  /* 0x0000018012997836 */ /* 0x040fe40000000000 */
[C---:B------:R-:W-:Y:S02]  /*10220*/  IMAD R11, R9.reuse, UR9, R0 ;  /* 0x00000009090b7c24 */ /* 0x040fe4000f8e0200 */
[----:B------:R-:W-:Y:S01]  /*10230*/  IMAD.WIDE.U32 R4, R9, UR8, R4 ;  /* 0x0000000809047c25 */ /* 0x000fe2000f8e0004 */
[----:B------:R-:W-:Y:S01]  /*10240*/  ISETP.GE.AND P1, PT, R85, R86, PT ;  /* 0x000000565500720c */ /* 0x000fe20003f26270 */
[----:B------:R-:W-:Y:S01]  /*10250*/  ULDC.64 UR8, c[0x0][0xb80] ;  /* 0x0002e00000087ab9 */ /* 0x000fe20000000a00 */
[----:B------:R-:W-:Y:S01]  /*10260*/  ISETP.GE.AND P0, PT, R153, UR7, PT ;  /* 0x0000000799007c0c */ /* 0x000fe2000bf06270 */
[----:B------:R-:W-:Y:S01]  /*10270*/  VIADD R152, R18, 0x1c0 ;  /* 0x000001c012987836 */ /* 0x000fe20000000000 */
[----:B------:R-:W-:Y:S01]  /*10280*/  LEA R22, P2, R4, UR8, 0x1 ;  /* 0x0000000804167c11 */ /* 0x000fe2000f8408ff */
[----:B------:R-:W-:-:S02]  /*10290*/  IMAD.IADD R3, R5, 0x1, R11 ;  /* 0x0000000105037824 */ /* 0x000fc400078e020b */
[----:B------:R-:W-:Y:S01]  /*102a0*/  VIADD R0, R17, 0x38820 ;  /* 0x0003882011007836 */ /* 0x000fe20000000000 */
[----:B------:R-:W-:Y:S02]  /*102b0*/  SEL R7, RZ, 0x40, P0 ;  /* 0x00000040ff077807 */ /* 0x000fe40000000000 */
[----:B------:R-:W-:Y:S02]  /*102c0*/  ISETP.GE.AND P0, PT, R152, UR7, PT ;  /* 0x0000000798007c0c */ /* 0x000fe4000bf06270 */
[----:B------:R-:W-:Y:S02]  /*102d0*/  LEA.HI.X R84, R4, UR9, R3, 0x1, P2 ;  /* 0x0000000904547c11 */ /* 0x000fe400090f0c03 */
[----:B------:R-:W-:Y:S02]  /*102e0*/  PRMT R0, RZ, 0x654, R0 ;  /* 0x00000654ff007816 */ /* 0x000fe40000000000 */
[----:B------:R-:W-:Y:S01]  /*102f0*/  LOP3.LUT R7, R8, R7, RZ, 0xfc, !PT ;  /* 0x0000000708077212 */ /* 0x000fe200078efcff */
[----:B0-----:R0:W1:Y:S01]  /*10300*/  SHFL.IDX PT, R4, R22, RZ, 0x181f ;  /* 0x00181fff16047589 */ /* 0x00106200000e0000 */
[----:B------:R-:W-:Y:S01]  /*10310*/  SEL R8, RZ, 0x80, P0 ;  /* 0x00000080ff087807 */ /* 0x000fe20000000000 */
[----:B------:R2:W-:Y:S01]  /*10320*/  SYNCS.ARRIVE.TRANS64.RED.A1T0 RZ, [R0+URZ], RZ ;  /* 0x000000ff00ff79a7 */ /* 0x0005e2000810043f */
[----:B------:R-:W-:Y:S01]  /*10330*/  BSSY B1, `(.L_x_8372) ;  /* 0x000002a000017945 */ /* 0x000fe20003800000 */
[----:B------:R0:W3:Y:S01]  /*10340*/  SHFL.IDX PT, R5, R84, RZ, 0x181f ;  /* 0x00181fff54057589 */ /* 0x0000e200000e0000 */
[----:B------:R-:W-:-:S02]  /*10350*/  SHF.R.S32.HI R154, RZ, 0x1f, R198 ;  /* 0x0000001fff9a7819 */ /* 0x000fc400000114c6 */
[----:B--2---:R-:W-:Y:S01]  /*10360*/  LOP3.LUT R0, R7, R8, RZ, 0xfc, !PT ;  /* 0x0000000807007212 */ /* 0x004fe200078efcff */
        /* <DEDUP_REMOVED lines=8> */
[-C--:B-1----:R-:W-:Y:S01]  /*103f0*/  @!P1 LEA R8, P2, R198, R4.reuse, 0x1 ;  /* 0x00000004c6089211 */ /* 0x082fe200078408ff */
[----:B---3--:R-:W-:Y:S02]  /*10400*/  @!P0 IMAD.WIDE R10, R18, 0x2, R4 ;  /* 0x00000002120a8825 */ /* 0x008fe400078e0204 */
[----:B------:R-:W-:Y:S02]  /*10410*/  @!P4 LEA R20, P5, R197, R4, 0x1 ;  /* 0x00000004c514c211 */ /* 0x000fe400078a08ff */
[----:B------:R-:W-:Y:S01]  /*10420*/  @!P1 LEA.HI.X R9, R198, R5, R154, 0x1, P2 ;  /* 0x00000005c6099211 */ /* 0x000fe200010f0c9a */
[----:B-----5:R1:W-:Y:S01]  /*10430*/  @!P0 ST.E.128 desc[UR42][R10.64], R12 ;  /* 0x0000000c0a008985 */ /* 0x0203e2000c101d2a */
[----:B------:R-:W-:Y:S02]  /*10440*/  ISETP.GE.AND P2, PT, R195, UR7, PT ;  /* 0x00000007c3007c0c */ /* 0x000fe4000bf46270 */
[----:B------:R-:W-:Y:S01]  /*10450*/  LOP3.LUT P0, RZ, R7, 0x40, RZ, 0xc0, !PT ;  /* 0x0000004007ff7812 */ /* 0x000fe2000780c0ff */
[----:B------:R2:W-:Y:S01]  /*10460*/  @!P1 ST.E.128 desc[UR42][R8.64], R28 ;  /* 0x0000001c08009985 */ /* 0x0005e2000c101d2a */
[----:B------:R-:W-:-:S02]  /*10470*/  ISETP.GE.AND P1, PT, R194, UR7, PT ;  /* 0x00000007c2007c0c */ /* 0x000fc4000bf26270 */
[----:B------:R-:W-:Y:S02]  /*10480*/  @!P4 LEA.HI.X R21, R197, R5, R3, 0x1, P5 ;  /* 0x00000005c515c211 */ /* 0x000fe400028f0c03 */
[----:B------:R-:W-:-:S03]  /*10490*/  SHF.R.S32.HI R3, RZ, 0x1f, R194 ;  /* 0x0000001fff037819 */ /* 0x000fc600000114c2 */
[----:B------:R4:W-:Y:S01]  /*104a0*/  @!P4 ST.E.128 desc[UR42][R20.64], R36 ;  /* 0x000000241400c985 */ /* 0x0009e2000c101d2a */
[CC--:B-1----:R-:W-:Y:S02]  /*104b0*/  @!P3 LEA R14, P6, R196.reuse, R4.reuse, 0x1 ;  /* 0x00000004c40eb211 */ /* 0x0c2fe400078c08ff */
[CC--:B------:R-:W-:Y:S02]  /*104c0*/  @!P2 LEA R12, P5, R195.reuse, R4.reuse, 0x1 ;  /* 0x00000004c30ca211 */ /* 0x0c0fe400078a08ff */
[-C--:B------:R-:W-:Y:S02]  /*104d0*/  @!P3 LEA.HI.X R15, R196, R5.reuse, R89, 0x1, P6 ;  /* 0x00000005c40fb211 */ /* 0x080fe400030f0c59 */
[----:B------:R-:W-:Y:S02]  /*104e0*/  LOP3.LUT P6, RZ, R0, 0x80, RZ, 0xc0, !PT ;  /* 0x0000008000ff7812 */ /* 0x000fe400078cc0ff */
[----:B------:R-:W-:Y:S01]  /*104f0*/  @!P2 LEA.HI.X R13, R195, R5, R87, 0x1, P5 ;  /* 0x00000005c30da211 */ /* 0x000fe200028f0c57 */
[----:B------:R4:W-:Y:S01]  /*10500*/  @!P3 ST.E.128 desc[UR42][R14.64], R44 ;  /* 0x0000002c0e00b985 */ /* 0x0009e2000c101d2a */
[----:B------:R-:W-:-:S02]  /*10510*/  @!P1 LEA R10, P5, R194, R4, 0x1 ;  /* 0x00000004c20a9211 */ /* 0x000fc400078a08ff */
[----:B--2---:R-:W-:Y:S01]  /*10520*/  SHF.R.S32.HI R9, RZ, 0x1f, R153 ;  /* 0x0000001fff097819 */ /* 0x004fe20000011499 */
[----:B------:R4:W-:Y:S01]  /*10530*/  @!P2 ST.E.128 desc[UR42][R12.64], R52 ;  /* 0x000000340c00a985 */ /* 0x0009e2000c101d2a */
[-C--:B------:R-:W-:Y:S02]  /*10540*/  @!P1 LEA.HI.X R11, R194, R5.reuse, R3, 0x1, P5 ;  /* 0x00000005c20b9211 */ /* 0x080fe400028f0c03 */
        /* <DEDUP_REMOVED lines=8> */
.L_x_8373:
[----:B------:R-:W-:Y:S05]  /*105d0*/  BSYNC B1 ;  /* 0x0000000000017941 */ /* 0x000fea0003800000 */
.L_x_8372:
[----:B------:R-:W-:Y:S01]  /*105e0*/  VIADD R3, R85, 0x20 ;  /* 0x0000002055037836 */ /* 0x000fe20000000000 */
[----:B---34-:R2:W3:Y:S04]  /*105f0*/  SHFL.IDX PT, R5, R84, 0x1, 0x181f ;  /* 0x00381f0054057f89 */ /* 0x0184e800000e0000 */
        /* <DEDUP_REMOVED lines=42> */
.L_x_8371:
[----:B------:R-:W-:Y:S01]  /*108a0*/  ULDC.64 UR8, c[0x0][0xc08] ;  /* 0x0003020000087ab9 */ /* 0x000fe20000000a00 */
[----:B------:R-:W-:Y:S01]  /*108b0*/  ULDC UR7, c[0x0][0xce8] ;  /* 0x00033a0000077ab9 */ /* 0x000fe20000000800 */
[----:B------:R-:W-:Y:S01]  /*108c0*/  IMAD R8, R8, UR8, RZ ;  /* 0x0000000808087c24 */ /* 0x000fe2000f8e02ff */
[----:B------:R-:W-:Y:S01]  /*108d0*/  UISETP.NE.AND UP0, UPT, UR7, 0x1, UPT ;  /* 0x000000010700788c */ /* 0x000fe2000bf05270 */
[C---:B------:R-:W-:Y:S01]  /*108e0*/  IMAD.WIDE.U32 R4, R7.reuse, UR8, RZ ;  /* 0x0000000807047c25 */ /* 0x040fe2000f8e00ff */
[----:B------:R-:W-:Y:S01]  /*108f0*/  ULDC.64 UR10, c[0x0][0xc30] ;  /* 0x00030c00000a7ab9 */ /* 0x000fe20000000a00 */
[----:B------:R-:W-:Y:S01]  /*10900*/  UIMAD UR6, UR6, UR7, URZ ;  /* 0x00000007060672a4 */ /* 0x000fe2000f8e023f */
[----:B------:R-:W-:Y:S01]  /*10910*/  BSSY B1, `(.L_x_8375) ;  /* 0x00000d3000017945 */ /* 0x000fe20003800000 */
[----:B0-----:R-:W-:Y:S01]  /*10920*/  IMAD R3, R7, UR9, R8 ;  /* 0x0000000907037c24 */ /* 0x001fe2000f8e0208 */
[----:B------:R-:W-:Y:S01]  /*10930*/  ULDC.64 UR8, c[0x0][0xc38] ;  /* 0x00030e0000087ab9 */ /* 0x000fe20000000a00 */
[----:B------:R-:W-:Y:S01]  /*10940*/  PLOP3.LUT P0, PT, PT, PT, UP0, 0x80, 0x0 ;  /* 0x000000000000781c */ /* 0x000fe20003f0f008 */
[----:B------:R-:W-:Y:S01]  /*10950*/  VIADD R0, R191, UR39 ;  /* 0x00000027bf007c36 */ /* 0x000fe20008000000 */
[----:B------:R-:W-:Y:S01]  /*10960*/  SHF.R.S32.HI R152, RZ, 0x1f, R201 ;  /* 0x0000001fff987819 */ /* 0x000fe200000114c9 */
[----:B------:R-:W-:Y:S01]  /*10970*/  IMAD.IADD R5, R5, 0x1, R3 ;  /* 0x0000000105057824 */ /* 0x000fe200078e0203 */
[----:B------:R-:W-:Y:S01]  /*10980*/  SHF.R.S32.HI R3, RZ, 0x1f, R192 ;  /* 0x0000001fff037819 */ /* 0x000fe200000114c0 */
[----:B------:R-:W-:Y:S01]  /*10990*/  IMAD.MOV.U32 R7, RZ, RZ, R0 ;  /* 0x000000ffff077224 */ /* 0x000fe200078e0000 */
[----:B------:R-:W-:Y:S01]  /*109a0*/  SHF.R.S32.HI R153, RZ, 0x1f, R202 ;  /* 0x0000001fff997819 */ /* 0x000fe200000114ca */
[----:B------:R-:W-:Y:S01]  /*109b0*/  IMAD.WIDE.U32 R4, R193, UR8, R4 ;  /* 0x00000008c1047c25 */ /* 0x000fe2000f8e0004 */
[----:B------:R-:W-:-:S02]  /*109c0*/  SHF.R.S32.HI R154, RZ, 0x1f, R203 ;  /* 0x0000001fff9a7819 */ /* 0x000fc400000114cb */
[----:B------:R-:W-:Y:S01]  /*109d0*/  SHF.R.S32.HI R155, RZ, 0x1f, R204 ;  /* 0x0000001fff9b7819 */ /* 0x000fe200000114cc */
[----:B------:R-:W-:Y:S01]  /*109e0*/  IMAD R5, R193, UR9, R5 ;  /* 0x00000009c1057c24 */ /* 0x000fe2000f8e0205 */
[----:B------:R-:W-:Y:S01]  /*109f0*/  ULDC.64 UR8, c[0x0][0xc40] ;  /* 0x0003100000087ab9 */ /* 0x000fe20000000a00 */
[----:B------:R-:W-:Y:S01]  /*10a00*/  VIADD R180, R23, 0x10 ;  /* 0x0000001017b47836 */ /* 0x000fe20000000000 */
[----:B------:R-:W-:Y:S01]  /*10a10*/  SHF.R.S32.HI R156, RZ, 0x1f, R205 ;  /* 0x0000001fff9c7819 */ /* 0x000fe200000114cd */
[----:B------:R-:W-:Y:S01]  /*10a20*/  IMAD R3, R3, UR8, RZ ;  /* 0x0000000803037c24 */ /* 0x000fe2000f8e02ff */
[----:B------:R-:W-:Y:S01]  /*10a30*/  SHF.R.S32.HI R157, RZ, 0x1f, R206 ;  /* 0x0000001fff9d7819 */ /* 0x000fe200000114ce */
[C---:B------:R-:W-:Y:S01]  /*10a40*/  IMAD.WIDE.U32 R4, R192.reuse, UR8, R4 ;  /* 0x00000008c0047c25 */ /* 0x040fe2000f8e0004 */
[----:B------:R-:W-:Y:S01]  /*10a50*/  @UP0 ULDC UR8, c[0x0][0xcec] ;  /* 0x00033b0000080ab9 */ /* 0x000fe20000000800 */
[----:B------:R-:W-:Y:S02]  /*10a60*/  SHF.R.S32.HI R158, RZ, 0x1f, R207 ;  /* 0x0000001fff9e7819 */ /* 0x000fe400000114cf */
[----:B------:R-:W-:Y:S01]  /*10a70*/  IMAD R3, R192, UR9, R3 ;  /* 0x00000009c0037c24 */ /* 0x000fe2000f8e0203 */
[----:B------:R-:W-:Y:S01]  /*10a80*/  SHF.R.S32.HI R159, RZ, 0x1f, R208 ;  /* 0x0000001fff9f7819 */ /* 0x000fe200000114d0 */
[----:B------:R-:W-:Y:S01]  /*10a90*/  VIADD R182, R23, 0x8 ;  /* 0x0000000817b67836 */ /* 0x000fe20000000000 */
[----:B------:R-:W-:Y:S01]  /*10aa0*/  SHF.R.S32.HI R160, RZ, 0x1f, R209 ;  /* 0x0000001fffa07819 */ /* 0x000fe200000114d1 */
[----:B------:R-:W-:Y:S01]  /*10ab0*/  IMAD.IADD R5, R5, 0x1, R3 ;  /* 0x0000000105057824 */ /* 0x000fe200078e0203 */
[----:B------:R-:W-:Y:S01]  /*10ac0*/  SHF.R.S32.HI R161, RZ, 0x1f, R210 ;  /* 0x0000001fffa17819 */ /* 0x000fe200000114d2 */
[----:B------:R-:W-:Y:S01]  /*10ad0*/  @P0 IMAD.HI.U32 R3, R0, UR8, RZ ;  /* 0x0000000800030c27 */ /* 0x000fe2000f8e00ff */
[----:B------:R-:W-:Y:S01]  /*10ae0*/  @UP0 ULDC UR8, c[0x0][0xcf0] ;  /* 0x00033c0000080ab9 */ /* 0x000fe20000000800 */
[----:B------:R-:W-:-:S02]  /*10af0*/  SHF.R.S32.HI R162, RZ, 0x1f, R211 ;  /* 0x0000001fffa27819 */ /* 0x000fc400000114d3 */
[----:B------:R-:W-:Y:S01]  /*10b00*/  SHF.R.S32.HI R163, RZ, 0x1f, R212 ;  /* 0x0000001fffa37819 */ /* 0x000fe200000114d4 */
[----:B------:R-:W-:Y:S01]  /*10b10*/  VIADD R179, R23, 0x10 ;  /* 0x0000001017b37836 */ /* 0x000fe20000000000 */
[----:B------:R-:W-:Y:S01]  /*10b20*/  @P0 SHF.R.U32.HI R7, RZ, UR8, R3 ;  /* 0x00000008ff070c19 */ /* 0x000fe20008011603 */
[----:B------:R-:W-:Y:S01]  /*10b30*/  ULDC.64 UR8, c[0x0][0xc48] ;  /* 0x0003120000087ab9 */ /* 0x000fe20000000a00 */
[----:B------:R-:W-:Y:S01]  /*10b40*/  SHF.R.S32.HI R164, RZ, 0x1f, R213 ;  /* 0x0000001fffa47819 */ /* 0x000fe200000114d5 */
[----:B------:R-:W-:Y:S01]  /*10b50*/  IMAD.WIDE.U32 R4, R199, UR8, R4 ;  /* 0x00000008c7047c25 */ /* 0x000fe2000f8e0004 */
[--C-:B------:R-:W-:Y:S02]  /*10b60*/  SHF.R.S32.HI R3, RZ, 0x1f, R7.reuse ;  /* 0x0000001fff037819 */ /* 0x100fe40000011407 */
[----:B------:R-:W-:Y:S01]  /*10b70*/  SHF.R.S32.HI R165, RZ, 0x1f, R214 ;  /* 0x0000001fffa57819 */ /* 0x000fe200000114d6 */
[----:B------:R-:W-:Y:S01]  /*10b80*/  IMAD.MOV R9, RZ, RZ, -R7 ;  /* 0x000000ffff097224 */ /* 0x000fe200078e0a07 */
[----:B------:R-:W-:Y:S01]  /*10b90*/  SHF.R.S32.HI R166, RZ, 0x1f, R215 ;  /* 0x0000001fffa67819 */ /* 0x000fe200000114d7 */
[----:B------:R-:W-:Y:S01]  /*10ba0*/  IMAD R8, R3, UR10, RZ ;  /* 0x0000000a03087c24 */ /* 0x000fe2000f8e02ff */
[----:B------:R-:W-:Y:S01]  /*10bb0*/  SHF.R.S32.HI R167, RZ, 0x1f, R216 ;  /* 0x0000001fffa77819 */ /* 0x000fe200000114d8 */
[----:B------:R-:W-:Y:S01]  /*10bc0*/  IMAD R3, R9, UR7, R0 ;  /* 0x0000000709037c24 */ /* 0x000fe2000f8e0200 */
        /* <DEDUP_REMOVED lines=8> */
[----:B------:R-:W-:Y:S01]  /*10c50*/  IMAD.IADD R5, R5, 0x1, R9 ;  /* 0x0000000105057824 */ /* 0x000fe200078e0209 */
[----:B------:R-:W-:Y:S01]  /*10c60*/  SHF.R.S32.HI R171, RZ, 0x1f, R220 ;  /* 0x0000001fffab7819 */ /* 0x000fe200000114dc */
[----:B------:R-:W-:Y:S01]  /*10c70*/  IMAD R0, R0, UR8, RZ ;  /* 0x0000000800007c24 */ /* 0x000fe2000f8e02ff */
[----:B------:R-:W-:Y:S01]  /*10c80*/  SHF.R.S32.HI R172, RZ, 0x1f, R221 ;  /* 0x0000001fffac7819 */ /* 0x000fe200000114dd */
[C---:B------:R-:W-:Y:S01]  /*10c90*/  IMAD.WIDE.U32 R4, R3.reuse, UR8, R4 ;  /* 0x0000000803047c25 */ /* 0x040fe2000f8e0004 */
[----:B------:R-:W-:Y:S02]  /*10ca0*/  SHF.R.S32.HI R20, RZ, 0x1f, R222 ;  /* 0x0000001fff147819 */ /* 0x000fe400000114de */
[----:B------:R-:W-:Y:S01]  /*10cb0*/  SHF.R.S32.HI R21, RZ, 0x1f, R223 ;  /* 0x0000001fff157819 */ /* 0x000fe200000114df */
[----:B------:R-:W-:Y:S01]  /*10cc0*/  IMAD R7, R3, UR9, R0 ;  /* 0x0000000903077c24 */ /* 0x000fe2000f8e0200 */
[----:B------:R-:W-:Y:S01]  /*10cd0*/  ULDC.64 UR8, c[0x0][0xc00] ;  /* 0x0003000000087ab9 */ /* 0x000fe20000000a00 */
[----:B------:R-:W-:Y:S01]  /*10ce0*/  SHF.R.S32.HI R173, RZ, 0x1f, R224 ;  /* 0x0000001fffad7819 */ /* 0x000fe200000114e0 */
[----:B------:R-:W-:Y:S01]  /*10cf0*/  VIADD R181, R23, 0x8 ;  /* 0x0000000817b57836 */ /* 0x000fe20000000000 */
[C---:B------:R-:W-:Y:S01]  /*10d00*/  LEA R0, P0, R4.reuse, UR8, 0x2 ;  /* 0x0000000804007c11 */ /* 0x040fe2000f8010ff */
[----:B------:R-:W-:Y:S01]  /*10d10*/  IMAD.IADD R3, R5, 0x1, R7 ;  /* 0x0000000105037824 */ /* 0x000fe200078e0207 */
[----:B------:R-:W-:Y:S01]  /*10d20*/  SHF.R.S32.HI R174, RZ, 0x1f, R225 ;  /* 0x0000001fffae7819 */ /* 0x000fe200000114e1 */
[----:B------:R-:W-:Y:S01]  /*10d30*/  VIADD R7, R19, UR39 ;  /* 0x0000002713077c36 */ /* 0x000fe20008000000 */
[----:B------:R-:W-:Y:S01]  /*10d40*/  SHF.R.S32.HI R175, RZ, 0x1f, R226 ;  /* 0x0000001fffaf7819 */ /* 0x000fe200000114e2 */
[----:B------:R0:W1:Y:S01]  /*10d50*/  SHFL.IDX PT, R13, R0, RZ, 0x1c1f ;  /* 0x001c1fff000d7589 */ /* 0x00006200000e0000 */
[----:B------:R-:W-:Y:S01]  /*10d60*/  LEA.HI.X R3, R4, UR9, R3, 0x2, P0 ;  /* 0x0000000904037c11 */ /* 0x000fe200080f1403 */
[----:B------:R-:W-:Y:S01]  /*10d70*/  VIADD R4, R17, 0x38820 ;  /* 0x0003882011047836 */ /* 0x000fe20000000000 */
[----:B------:R-:W-:-:S02]  /*10d80*/  ISETP.GE.AND P0, PT, R7, UR6, PT ;  /* 0x0000000607007c0c */ /* 0x000fc4000bf06270 */
[----:B------:R-:W-:Y:S01]  /*10d90*/  SHF.R.S32.HI R176, RZ, 0x1f, R227 ;  /* 0x0000001fffb07819 */ /* 0x000fe200000114e3 */
[----:B------:R0:W2:Y:S01]  /*10da0*/  SHFL.IDX PT, R12, R3, RZ, 0x1c1f ;  /* 0x001c1fff030c7589 */ /* 0x0000a200000e0000 */
[----:B------:R-:W-:Y:S02]  /*10db0*/  PRMT R4, RZ, 0x654, R4 ;  /* 0x00000654ff047816 */ /* 0x000fe40000000004 */
[----:B------:R-:W-:Y:S02]  /*10dc0*/  SHF.R.S32.HI R177, RZ, 0x1f, R228 ;  /* 0x0000001fffb17819 */ /* 0x000fe400000114e4 */
[----:B------:R0:W-:Y:S01]  /*10dd0*/  SYNCS.ARRIVE.TRANS64.RED.A1T0 RZ, [R4+URZ], RZ ;  /* 0x000000ff04ff79a7 */ /* 0x0001e2000810043f */
[----:B------:R-:W-:Y:S02]  /*10de0*/  SHF.R.S32.HI R178, RZ, 0x1f, R229 ;  /* 0x0000001fffb27819 */ /* 0x000fe400000114e5 */
[----:B------:R-:W-:Y:S02]  /*10df0*/  SHF.R.S32.HI R180, RZ, 0x1f, R180 ;  /* 0x0000001fffb47819 */ /* 0x000fe400000114b4 */
[----:B------:R-:W-:-:S02]  /*10e00*/  SHF.R.S32.HI R182, RZ, 0x1f, R182 ;  /* 0x0000001fffb67819 */ /* 0x000fc400000114b6 */
[----:B------:R-:W-:Y:S01]  /*10e10*/  SHF.R.S32.HI R183, RZ, 0x1f, R23 ;  /* 0x0000001fffb77819 */ /* 0x000fe20000011417 */
[----:B0-----:R-:W-:Y:S06]  /*10e20*/  @P0 BRA `(.L_x_8376) ;  /* 0x0000000800040947 */ /* 0x001fec0003800000 */
        /* <DEDUP_REMOVED lines=129> */
.L_x_8376:
[----:B------:R-:W-:Y:S05]  /*11640*/  BSYNC B1 ;  /* 0x0000000000017941 */ /* 0x000fea0003800000 */
.L_x_8375:
        /* <DEDUP_REMOVED lines=13> */
[----:B------:R-:W-:Y:S01]  /*11720*/  @!P1 LEA R8, P5, R179, R0, 0x2 ;  /* 0x00000000b3089211 */ /* 0x000fe200078a10ff */
        /* <DEDUP_REMOVED lines=23> */
[----:B------:R-:W-:-:S03]  /*118a0*/  ISETP.GE.AND P4, PT, R221, UR6, PT ;  /* 0x00000006dd007c0c */ /* 0x000fc6000bf86270 */
[----:B------:R4:W-:Y:S01]  /*118b0*/  @!P5 ST.E.64 desc[UR42][R10.64], R50 ;  /* 0x000000320a00d985 */ /* 0x0009e2000c101b2a */
[CC--:B0-----:R-:W-:Y:S02]  /*118c0*/  @!P0 LEA R4, P6, R225.reuse, R0.reuse, 0x2 ;  /* 0x00000000e1048211 */ /* 0x0c1fe400078c10ff */
[C---:B---3--:R-:W-:Y:S02]  /*118d0*/  @!P1 LEA R8, P5, R224.reuse, R0, 0x2 ;  /* 0x00000000e0089211 */ /* 0x048fe400078a10ff */
[-C--:B------:R-:W-:Y:S02]  /*118e0*/  @!P0 LEA.HI.X R5, R225, R22.reuse, R174, 0x2, P6 ;  /* 0x00000016e1058211 */ /* 0x080fe400030f14ae */
[----:B------:R-:W-:Y:S02]  /*118f0*/  @!P1 LEA.HI.X R9, R224, R22, R173, 0x2, P5 ;  /* 0x00000016e0099211 */ /* 0x000fe400028f14ad */
[----:B------:R-:W-:Y:S01]  /*11900*/  ISETP.GE.AND P5, PT, R220, UR6, PT ;  /* 0x00000006dc007c0c */ /* 0x000fe2000bfa6270 */
[----:B------:R0:W-:Y:S01]  /*11910*/  @!P0 ST.E.64 desc[UR42][R4.64], R54 ;  /* 0x0000003604008985 */ /* 0x0001e2000c101b2a */
[----:B----4-:R-:W-:-:S02]  /*11920*/  @!P2 LEA R10, P6, R223, R0, 0x2 ;  /* 0x00000000df0aa211 */ /* 0x010fc400078c10ff */
[----:B------:R-:W-:Y:S01]  /*11930*/  ISETP.GE.AND P0, PT, R219, UR6, PT ;  /* 0x00000006db007c0c */ /* 0x000fe2000bf06270 */
[----:B------:R3:W-:Y:S01]  /*11940*/  @!P1 ST.E.64 desc[UR42][R8.64], R58 ;  /* 0x0000003a08009985 */ /* 0x0007e2000c101b2a */
[----:B------:R-:W-:Y:S02]  /*11950*/  @!P2 LEA.HI.X R11, R223, R22, R21, 0x2, P6 ;  /* 0x00000016df0ba211 */ /* 0x000fe400030f1415 */
[-C--:B--2---:R-:W-:Y:S02]  /*11960*/  @!P3 LEA R12, P6, R222, R0.reuse, 0x2 ;  /* 0x00000000de0cb211 */ /* 0x084fe400078c10ff */
[----:B------:R-:W-:Y:S01]  /*11970*/  ISETP.GE.AND P1, PT, R218, UR6, PT ;  /* 0x00000006da007c0c */ /* 0x000fe2000bf26270 */
[----:B------:R2:W-:Y:S01]  /*11980*/  @!P2 ST.E.64 desc[UR42][R10.64], R62 ;  /* 0x0000003e0a00a985 */ /* 0x0005e2000c101b2a */
[----:B------:R-:W-:Y:S02]  /*11990*/  @!P4 LEA R14, P2, R221, R0, 0x2 ;  /* 0x00000000dd0ec211 */ /* 0x000fe400078410ff */
[----:B-1----:R-:W-:-:S02]  /*119a0*/  @!P3 LEA.HI.X R13, R222, R22, R20, 0x2, P6 ;  /* 0x00000016de0db211 */ /* 0x002fc400030f1414 */
[----:B------:R-:W-:Y:S02]  /*119b0*/  @!P4 LEA.HI.X R15, R221, R22, R172, 0x2, P2 ;  /* 0x00000016dd0fc211 */ /* 0x000fe400010f14ac */
[----:B------:R-:W-:Y:S01]  /*119c0*/  ISETP.GE.AND P2, PT, R217, UR6, PT ;  /* 0x00000006d9007c0c */ /* 0x000fe2000bf46270 */
[----:B------:R-:W-:Y:S01]  /*119d0*/  @!P3 ST.E.64 desc[UR42][R12.64], R66 ;  /* 0x000000420c00b985 */ /* 0x000fe2000c101b2a */
[----:B------:R-:W-:-:S03]  /*119e0*/  @!P5 LEA R20, P6, R220, R0, 0x2 ;  /* 0x00000000dc14d211 */ /* 0x000fc600078c10ff */
[----:B------:R1:W-:Y:S01]  /*119f0*/  @!P4 ST.E.64 desc[UR42][R14.64], R70 ;  /* 0x000000460e00c985 */ /* 0x0003e2000c101b2a */
[----:B------:R-:W-:Y:S02]  /*11a00*/  @!P5 LEA.HI.X R21, R220, R22, R171, 0x2, P6 ;  /* 0x00000016dc15d211 */ /* 0x000fe400030f14ab */
[CC--:B0-----:R-:W-:Y:S02]  /*11a10*/  @!P0 LEA R4, P4, R219.reuse, R0.reuse, 0x2 ;  /* 0x00000000db048211 */ /* 0x0c1fe400078810ff */
[----:B---3--:R-:W-:Y:S01]  /*11a20*/  @!P1 LEA R8, P3, R218, R0, 0x2 ;  /* 0x00000000da089211 */ /* 0x008fe200078610ff */
[----:B------:R0:W-:Y:S01]  /*11a30*/  @!P5 ST.E.64 desc[UR42][R20.64], R74 ;  /* 0x0000004a1400d985 */ /* 0x0001e2000c101b2a */
[----:B------:R-:W-:Y:S02]  /*11a40*/  @!P0 LEA.HI.X R5, R219, R22, R170, 0x2, P4 ;  /* 0x00000016db058211 */ /* 0x000fe400020f14aa */
[----:B------:R-:W-:Y:S02]  /*11a50*/  ISETP.GE.AND P4, PT, R215, UR6, PT ;  /* 0x00000006d7007c0c */ /* 0x000fe4000bf86270 */
[----:B------:R-:W-:Y:S01]  /*11a60*/  ISETP.GE.AND P5, PT, R216, UR6, PT ;  /* 0x00000006d8007c0c */ /* 0x000fe2000bfa6270 */
[----:B------:R3:W-:Y:S01]  /*11a70*/  @!P0 ST.E.64 desc[UR42][R4.64], R78 ;  /* 0x0000004e04008985 */ /* 0x0007e2000c101b2a */
[----:B--2---:R-:W-:-:S02]  /*11a80*/  @!P2 LEA R10, P6, R217, R0, 0x2 ;  /* 0x00000000d90aa211 */ /* 0x004fc400078c10ff */
        /* <DEDUP_REMOVED lines=17> */
[-C--:B---3--:R-:W-:Y:S02]  /*11ba0*/  @!P2 LEA R4, P6, R213, R0.reuse, 0x2 ;  /* 0x00000000d504a211 */ /* 0x088fe400078c10ff */
[----:B------:R-:W-:Y:S01]  /*11bb0*/  ISETP.GE.AND P4, PT, R209, UR6, PT ;  /* 0x00000006d1007c0c */ /* 0x000fe2000bf86270 */
[----:B------:R3:W-:Y:S01]  /*11bc0*/  @!P3 ST.E.64 desc[UR42][R20.64], R98 ;  /* 0x000000621400b985 */ /* 0x0007e2000c101b2a */
[----:B--2---:R-:W-:Y:S02]  /*11bd0*/  @!P1 LEA R8, P3, R212, R0, 0x2 ;  /* 0x00000000d4089211 */ /* 0x004fe400078610ff */
        /* <DEDUP_REMOVED lines=9> */
[----:B------:R0:W-:Y:S01]  /*11c70*/  @!P0 ST.E.64 desc[UR42][R10.64], R110 ;  /* 0x0000006e0a008985 */ /* 0x0001e2000c101b2a */
        /* <DEDUP_REMOVED lines=15> */
[-C--:B--2---:R-:W-:Y:S01]  /*11d70*/  @!P1 LEA R8, P6, R206, R0.reuse, 0x2 ;  /* 0x00000000ce089211 */ /* 0x084fe200078c10ff */
[----:B------:R2:W-:Y:S02]  /*11d80*/  @!P0 ST.E.64 desc[UR42][R4.64], R126 ;  /* 0x0000007e04008985 */ /* 0x0005e4000c101b2a */
[----:B0-----:R-:W-:-:S02]  /*11d90*/  @!P4 LEA R10, P0, R205, R0, 0x2 ;  /* 0x00000000cd0ac211 */ /* 0x001fc400078010ff */
[----:B------:R-:W-:Y:S02]  /*11da0*/  @!P1 LEA.HI.X R9, R206, R22, R157, 0x2, P6 ;  /* 0x00000016ce099211 */ /* 0x000fe400030f149d */
[----:B---3--:R-:W-:Y:S02]  /*11db0*/  @!P3 LEA R12, P6, R204, R0, 0x2 ;  /* 0x00000000cc0cb211 */ /* 0x008fe400078c10ff */
[----:B------:R-:W-:Y:S01]  /*11dc0*/  @!P4 LEA.HI.X R11, R205, R22, R156, 0x2, P0 ;  /* 0x00000016cd0bc211 */ /* 0x000fe200000f149c */
[----:B------:R2:W-:Y:S01]  /*11dd0*/  @!P1 ST.E.64 desc[UR42][R8.64], R130 ;  /* 0x0000008208009985 */ /* 0x0005e2000c101b2a */
[-C--:B----4-:R-:W-:Y:S02]  /*11de0*/  @!P2 LEA R14, P1, R203, R0.reuse, 0x2 ;  /* 0x00000000cb0ea211 */ /* 0x090fe400078210ff */
        /* <DEDUP_REMOVED lines=14> */
.L_x_8368:
[----:B------:R-:W0:Y:S01]  /*11ed0*/  LDC.64 R8, c[0x0][0xd00] ;  /* 0x00034000ff087b82 */ /* 0x000e220000000a00 */
[----:B------:R-:W-:Y:S01]  /*11ee0*/  ULDC.64 UR6, c[0x0][0xd08] ;  /* 0x0003420000067ab9 */ /* 0x000fe20000000a00 */
[----:B------:R-:W-:Y:S01]  /*11ef0*/  IMAD.MOV.U32 R3, RZ, RZ, RZ ;  /* 0x000000ffff037224 */ /* 0x000fe200078e00ff */
[----:B------:R-:W-:-:S04]  /*11f00*/  ISETP.NE.U32.AND P1, PT, RZ, UR6, PT ;  /* 0x00000006ff007c0c */ /* 0x000fc8000bf25070 */
[----:B------:R-:W-:Y:S01]  /*11f10*/  ISETP.NE.AND.EX P1, PT, RZ, UR7, PT, P1 ;  /* 0x00000007ff007c0c */ /* 0x000fe2000bf25310 */
[----:B------:R-:W1:Y:S01]  /*11f20*/  LDC.64 R4, c[0x0][0xd00] ;  /* 0x00034000ff047b82 */ /* 0x000e620000000a00 */
[----:B0-----:R-:W-:-:S04]  /*11f30*/  ISETP.NE.U32.AND P0, PT, R8, RZ, PT ;  /* 0x000000ff0800720c */ /* 0x001fc80003f05070 */
[----:B------:R-:W-:-:S07]  /*11f40*/  ISETP.NE.AND.EX P0, PT, R9, RZ, PT, P0 ;  /* 0x000000ff0900720c */ /* 0x000fce0003f05300 */
[C---:B------:R-:W-:Y:S01]  /*11f50*/  @P1 LEA R8, P2, R192.reuse, UR6, 0x2 ;  /* 0x00000006c0081c11 */ /* 0x040fe2000f8410ff */
[----:B------:R-:W-:Y:S01]  /*11f60*/  ULDC UR6, c[0x0][0xb88] ;  /* 0x0002e20000067ab9 */ /* 0x000fe20000000800 */
[C---:B-1----:R-:W-:Y:S02]  /*11f70*/  IMAD.WIDE R4, R192.reuse, 0x4, R4 ;  /* 0x00000004c0047825 */ /* 0x042fe400078e0204 */
[----:B------:R-:W-:Y:S02]  /*11f80*/  @P1 LEA.HI.X R9, R192, UR7, R200, 0x2, P2 ;  /* 0x00000007c0091c11 */ /* 0x000fe400090f14c8 */
[----:B------:R-:W-:Y:S01]  /*11f90*/  IMAD.U32 R7, RZ, RZ, UR6 ;  /* 0x00000006ff077e24 */ /* 0x000fe2000f8e00ff */
[----:B------:R0:W5:Y:S05]  /*11fa0*/  @P0 LDG.E R3, desc[UR42][R4.64] ;  /* 0x0000002a04030981 */ /* 0x00016a000c1e1900 */
        /* <DEDUP_REMOVED lines=12> */
.L_x_8377:
[----:B------:R-:W-:Y:S01]  /*12070*/  BSSY B1, `(.L_x_8378) ;  /* 0x0000038000017945 */ /* 0x000fe20003800000 */
[----:B------:R-:W-:Y:S02]  /*12080*/  SEL R31, R192, RZ, !P0 ;  /* 0x000000ffc01f7207 */ /* 0x000fe40004000000 */
[----:B------:R-:W-:Y:S02]  /*12090*/  SEL R200, R200, RZ, !P0 ;  /* 0x000000ffc8c87207 */ /* 0x000fe40004000000 */
[----:B-----5:R-:W-:Y:S01]  /*120a0*/  SHF.R.S32.HI R24, RZ, 0x1f, R3 ;  /* 0x0000001fff187819 */ /* 0x020fe20000011403 */
[----:B------:R-:W-:Y:S06]  /*120b0*/  @P3 BRA `(.L_x_8379) ;  /* 0x0000000000cc3947 */ /* 0x000fec0003800000 */
[----:B------:R-:W0:Y:S01]  /*120c0*/  S2R R33, SR_TID.X ;  /* 0x0000000000217919 */ /* 0x000e220000002100 */
[----:B------:R-:W1:Y:S01]  /*120d0*/  LDC R26, c[0x0][0xce8] ;  /* 0x00033a00ff1a7b82 */ /* 0x000e620000000800 */
[----:B------:R-:W-:Y:S02]  /*120e0*/  IMAD.U32 R8, RZ, RZ, UR39 ;  /* 0x00000027ff087e24 */ /* 0x000fe4000f8e00ff */
[----:B-1----:R-:W-:-:S03]  /*120f0*/  IMAD R4, R7, R26, RZ ;  /* 0x0000001a07047224 */ /* 0x002fc600078e02ff */
[----:B0-----:R-:W-:-:S04]  /*12100*/  IADD3 R33, R8, -0x80, R33 ;  /* 0xffffff8008217810 */ /* 0x001fc80007ffe021 */
[----:B------:R-:W-:-:S13]  /*12110*/  ISETP.GE.AND P0, PT, R33, R4, PT ;  /* 0x000000042100720c */ /* 0x000fda0003f06270 */
[----:B------:R-:W-:Y:S05]  /*12120*/  @P0 BRA `(.L_x_8379) ;  /* 0x0000000000b00947 */ /* 0x000fea0003800000 */
[----:B------:R-:W-:Y:S01]  /*12130*/  ISETP.NE.AND P1, PT, R26, 0x1, PT ;  /* 0x000000011a00780c */ /* 0x000fe20003f25270 */
[----:B------:R-:W-:Y:S01]  /*12140*/  IMAD.MOV.U32 R22, RZ, RZ, 0xab8 ;  /* 0x00000ab8ff167424 */ /* 0x000fe200078e00ff */
[----:B------:R-:W-:Y:S01]  /*12150*/  ISETP.GT.AND P0, PT, R0, 0x1, PT ;  /* 0x000000010000780c */ /* 0x000fe20003f04270 */
[----:B------:R-:W0:Y:S01]  /*12160*/  LDC.64 R4, c[0x0][0xca8] ;  /* 0x00032a00ff047b82 */ /* 0x000e220000000a00 */
[----:B------:R-:W-:Y:S01]  /*12170*/  LOP3.LUT R199, R199, 0xff, RZ, 0xc0, !PT ;  /* 0x000000ffc7c77812 */ /* 0x000fe200078ec0ff */
[----:B------:R-:W-:Y:S01]  /*12180*/  IMAD.MOV.U32 R25, RZ, RZ, R33 ;  /* 0x000000ffff197224 */ /* 0x000fe200078e0021 */
[----:B------:R-:W-:-:S05]  /*12190*/  SEL R22, R22, 0xa78, P0 ;  /* 0x00000a7816167807 */ /* 0x000fca0000000000 */
[----:B------:R-:W1:Y:S08]  /*121a0*/  LDC.64 R14, c[0x0][R22+0x220] ;  /* 0x00008800160e7b82 */ /* 0x000e700000000a00 */
[----:B------:R-:W2:Y:S08]  /*121b0*/  @P1 LDC R0, c[0x0][0xcec] ;  /* 0x00033b00ff001b82 */ /* 0x000eb00000000800 */
[----:B------:R-:W3:Y:S08]  /*121c0*/  @P1 LDC R29, c[0x0][0xcf0] ;  /* 0x00033c00ff1d1b82 */ /* 0x000ef00000000800 */
[----:B------:R-:W4:Y:S01]  /*121d0*/  LDC.64 R12, c[0x0][R22+0x218] ;  /* 0x00008600160c7b82 */ /* 0x000f220000000a00 */
[----:B-1----:R-:W-:-:S07]  /*121e0*/  IMAD R15, R15, R31, RZ ;  /* 0x0000001f0f0f7224 */ /* 0x002fce00078e02ff */
[----:B------:R-:W1:Y:S01]  /*121f0*/  LDC.64 R10, c[0x0][R22+0x228] ;  /* 0x00008a00160a7b82 */ /* 0x000e620000000a00 */
[----:B--2---:R-:W-:-:S07]  /*12200*/  @P1 IMAD.HI.U32 R0, R33, R0, RZ ;  /* 0x0000000021001227 */ /* 0x004fce00078e00ff */
[----:B------:R-:W2:Y:S01]  /*12210*/  LDC.64 R8, c[0x0][R22+0x210] ;  /* 0x0000840016087b82 */ /* 0x000ea20000000a00 */
[----:B---3--:R-:W-:Y:S01]  /*12220*/  @P1 SHF.R.U32.HI R25, RZ, R29, R0 ;  /* 0x0000001dff191219 */ /* 0x008fe20000011600 */
[----:B------:R-:W-:Y:S01]  /*12230*/  IMAD R29, R14, R200, R15 ;  /* 0x000000c80e1d7224 */ /* 0x000fe200078e020f */
[----:B------:R-:W-:-:S03]  /*12240*/  SEL R15, R199, RZ, P0 ;  /* 0x000000ffc70f7207 */ /* 0x000fc60000000000 */
[----:B------:R-:W-:Y:S02]  /*12250*/  IMAD.MOV R0, RZ, RZ, -R25 ;  /* 0x000000ffff007224 */ /* 0x000fe400078e0a19 */
[-C--:B----4-:R-:W-:Y:S01]  /*12260*/  IMAD R27, R13, R193.reuse, RZ ;  /* 0x000000c10d1b7224 */ /* 0x090fe200078e02ff */
[----:B0-----:R-:W0:Y:S01]  /*12270*/  @!P0 LDC R4, c[0x0][0xc50] ;  /* 0x00031400ff048b82 */ /* 0x001e220000000800 */
[----:B------:R-:W-:-:S04]  /*12280*/  IMAD.WIDE.U32 R20, R12, R193, RZ ;  /* 0x000000c10c147225 */ /* 0x000fc800078e00ff */
[----:B------:R-:W-:-:S03]  /*12290*/  IMAD.WIDE.U32 R12, R14, R31, RZ ;  /* 0x0000001f0e0c7225 */ /* 0x000fc600078e00ff */
[----:B------:R-:W3:Y:S01]  /*122a0*/  @!P0 LDC R5, c[0x0][0xc54] ;  /* 0x00031500ff058b82 */ /* 0x000ee20000000800 */
[----:B------:R-:W-:Y:S01]  /*122b0*/  IMAD.IADD R27, R21, 0x1, R27 ;  /* 0x00000001151b7824 */ /* 0x000fe200078e021b */
[----:B------:R-:W-:Y:S01]  /*122c0*/  IADD3 R20, P1, P3, R12, R20, R3 ;  /* 0x000000140c147210 */ /* 0x000fe20007b3e003 */
[----:B------:R-:W-:Y:S02]  /*122d0*/  IMAD.IADD R29, R13, 0x1, R29 ;  /* 0x000000010d1d7824 */ /* 0x000fe400078e021d */
[-C--:B-1----:R-:W-:Y:S02]  /*122e0*/  IMAD R21, R11, R15.reuse, RZ ;  /* 0x0000000f0b157224 */ /* 0x082fe400078e02ff */
[----:B------:R-:W-:-:S04]  /*122f0*/  IMAD.WIDE.U32 R10, R10, R15, RZ ;  /* 0x0000000f0a0a7225 */ /* 0x000fc800078e00ff */
[----:B------:R-:W-:Y:S01]  /*12300*/  IMAD R13, R26, R0, R33 ;  /* 0x000000001a0d7224 */ /* 0x000fe200078e0221 */
[----:B------:R-:W-:Y:S01]  /*12310*/  IADD3.X R0, R29, R27, R24, P1, P3 ;  /* 0x0000001b1d007210 */ /* 0x000fe20000fe6418 */
[----:B------:R-:W-:Y:S01]  /*12320*/  IMAD.IADD R21, R11, 0x1, R21 ;  /* 0x000000010b157824 */ /* 0x000fe200078e0215 */
[----:B------:R-:W-:Y:S02]  /*12330*/  IADD3 R10, P0, P1, R25, R20, R10 ;  /* 0x00000014190a7210 */ /* 0x000fe4000791e00a */
[----:B------:R-:W-:Y:S02]  /*12340*/  SHF.R.S32.HI R25, RZ, 0x1f, R25 ;  /* 0x0000001fff197819 */ /* 0x000fe40000011419 */
[----:B------:R-:W-:Y:S02]  /*12350*/  SHF.R.S32.HI R15, RZ, 0x1f, R13 ;  /* 0x0000001fff0f7819 */ /* 0x000fe4000001140d */
[----:B------:R-:W-:Y:S01]  /*12360*/  IADD3.X R11, R25, R0, R21, P0, P1 ;  /* 0x00000000190b7210 */ /* 0x000fe200007e2415 */
[----:B--2---:R-:W-:-:S04]  /*12370*/  IMAD R0, R9, R13, RZ ;  /* 0x0000000d09007224 */ /* 0x004fc800078e02ff */
[C---:B------:R-:W-:Y:S02]  /*12380*/  IMAD R15, R8.reuse, R15, R0 ;  /* 0x0000000f080f7224 */ /* 0x040fe400078e0200 */
[----:B------:R-:W-:-:S04]  /*12390*/  IMAD.WIDE.U32 R8, R8, R13, R10 ;  /* 0x0000000d08087225 */ /* 0x000fc800078e000a */
[----:B------:R-:W-:Y:S01]  /*123a0*/  IMAD.IADD R0, R9, 0x1, R15 ;  /* 0x0000000109007824 */ /* 0x000fe200078e020f */
[----:B0-----:R-:W-:Y:S01]  /*123b0*/  LEA R4, P0, R8, R4, 0x2 ;  /* 0x0000000408047211 */ /* 0x001fe200078010ff */
[----:B------:R-:W-:-:S03]  /*123c0*/  IMAD.MOV.U32 R9, RZ, RZ, -0x800000 ;  /* 0xff800000ff097424 */ /* 0x000fc600078e00ff */
[----:B---3--:R-:W-:-:S05]  /*123d0*/  LEA.HI.X R5, R8, R5, R0, 0x2, P0 ;  /* 0x0000000508057211 */ /* 0x008fca00000f1400 */
[----:B------:R0:W-:Y:S04]  /*123e0*/  STG.E desc[UR42][R4.64], R9 ;  /* 0x0000000904007986 */ /* 0x0001e8000c10192a */
.L_x_8379:
[----:B------:R-:W-:Y:S05]  /*123f0*/  BSYNC B1 ;  /* 0x0000000000017941 */ /* 0x000fea0003800000 */
.L_x_8378:
[----:B------:R-:W-:Y:S05]  /*12400*/  @P2 BRA `(.L_x_8374) ;  /* 0x0000000800742947 */ /* 0x000fea0003800000 */
[----:B------:R-:W1:Y:S01]  /*12410*/  LDC R10, c[0x0][0xce8] ;  /* 0x00033a00ff0a7b82 */ /* 0x000e620000000800 */
[----:B------:R-:W-:Y:S01]  /*12420*/  ULDC.64 UR6, c[0x0][0xba0] ;  /* 0x0002e80000067ab9 */ /* 0x000fe20000000a00 */
[----:B------:R-:W-:Y:S01]  /*12430*/  ULDC UR8, c[0x0][0xbc8] ;  /* 0x0002f20000087ab9 */ /* 0x000fe20000000800 */
[----:B------:R-:W-:Y:S01]  /*12440*/  IMAD R0, R24, UR6, RZ ;  /* 0x0000000618007c24 */ /* 0x000fe2000f8e02ff */
[----:B------:R-:W-:Y:S01]  /*12450*/  ISETP.GE.AND P2, PT, R198, UR8, PT ;  /* 0x00000008c6007c0c */ /* 0x000fe2000bf46270 */
[----:B0-----:R-:W-:Y:S01]  /*12460*/  IMAD.WIDE.U32 R4, R3, UR6, RZ ;  /* 0x0000000603047c25 */ /* 0x001fe2000f8e00ff */
[----:B------:R-:W-:Y:S01]  /*12470*/  ISETP.GE.AND P1, PT, R197, UR8, PT ;  /* 0x00000008c5007c0c */ /* 0x000fe2000bf26270 */
[----:B------:R-:W-:Y:S01]  /*12480*/  BSSY B1, `(.L_x_8380) ;  /* 0x0000071000017945 */ /* 0x000fe20003800000 */
[C---:B------:R-:W-:Y:S01]  /*12490*/  ISETP.GE.AND P3, PT, R18.reuse, UR8, PT ;  /* 0x0000000812007c0c */ /* 0x040fe2000bf66270 */
[----:B------:R-:W-:Y:S01]  /*124a0*/  IMAD R3, R3, UR7, R0 ;  /* 0x0000000703037c24 */ /* 0x000fe2000f8e0200 */
[----:B------:R-:W-:Y:S01]  /*124b0*/  ULDC.64 UR6, c[0x0][0xbe8] ;  /* 0x0002fa0000067ab9 */ /* 0x000fe20000000a00 */
[----:B------:R-:W-:Y:S01]  /*124c0*/  SEL R14, RZ, 0xffffffff, P1 ;  /* 0xffffffffff0e7807 */ /* 0x000fe20000800000 */
[C---:B------:R-:W-:Y:S01]  /*124d0*/  VIADD R32, R18.reuse, 0x180 ;  /* 0x0000018012207836 */ /* 0x040fe20000000000 */
[----:B------:R-:W-:Y:S01]  /*124e0*/  SEL R12, RZ, 0x1, P3 ;  /* 0x00000001ff0c7807 */ /* 0x000fe20001800000 */
[----:B------:R-:W-:Y:S01]  /*124f0*/  IMAD.IADD R5, R5, 0x1, R3 ;  /* 0x0000000105057824 */ /* 0x000fe200078e0203 */
[----:B------:R-:W-:Y:S01]  /*12500*/  SHF.R.S32.HI R3, RZ, 0x1f, R28 ;  /* 0x0000001fff037819 */ /* 0x000fe2000001141c */
[----:B------:R-:W-:Y:S01]  /*12510*/  VIADD R30, R18, 0x1c0 ;  /* 0x000001c0121e7836 */ /* 0x000fe20000000000 */
[----:B------:R-:W-:Y:S01]  /*12520*/  SHF.R.S32.HI R27, RZ, 0x1f, R194 ;  /* 0x0000001fff1b7819 */ /* 0x000fe200000114c2 */
[----:B------:R-:W-:Y:S01]  /*12530*/  IMAD.WIDE.U32 R4, R193, UR6, R4 ;  /* 0x00000006c1047c25 */ /* 0x000fe2000f8e0004 */
[----:B------:R-:W-:-:S02]  /*12540*/  LEA.HI R3, R3, R28, RZ, 0x3 ;  /* 0x0000001c03037211 */ /* 0x000fc400078f18ff */
[----:B------:R-:W-:Y:S01]  /*12550*/  ISETP.GE.AND P1, PT, R30, UR8, PT ;  /* 0x000000081e007c0c */ /* 0x000fe2000bf26270 */
[----:B------:R-:W-:Y:S01]  /*12560*/  IMAD R5, R193, UR7, R5 ;  /* 0x00000007c1057c24 */ /* 0x000fe2000f8e0205 */
[----:B------:R-:W-:Y:S01]  /*12570*/  LOP3.LUT R9, R3, 0xfffffff8, RZ, 0xc0, !PT ;  /* 0xfffffff803097812 */ /* 0x000fe200078ec0ff */
[----:B------:R-:W-:Y:S01]  /*12580*/  ULDC.64 UR6, c[0x0][0xbf0] ;  /* 0x0002fc0000067ab9 */ /* 0x000fe20000000a00 */
[----:B-1----:R-:W-:Y:S01]  /*12590*/  ISETP.NE.AND P0, PT, R10, 0x1, PT ;  /* 0x000000010a00780c */ /* 0x002fe20003f05270 */
[----:B------:R-:W-:Y:S01]  /*125a0*/  IMAD R0, R200, UR6, RZ ;  /* 0x00000006c8007c24 */ /* 0x000fe2000f8e02ff */
[----:B------:R-:W-:Y:S01]  /*125b0*/  SHF.R.S32.HI R15, RZ, 0x3, R3 ;  /* 0x00000003ff0f7819 */ /* 0x000fe20000011403 */
[----:B------:R-:W-:Y:S01]  /*125c0*/  IMAD.IADD R28, R28, 0x1, -R9 ;  /* 0x000000011c1c7824 */ /* 0x000fe200078e0a09 */
[----:B------:R-:W-:Y:S01]  /*125d0*/  SHF.R.S32.HI R26, RZ, 0x1f, R195 ;  /* 0x0000001fff1a7819 */ /* 0x000fe200000114c3 */
[C---:B------:R-:W-:Y:S01]  /*125e0*/  IMAD R9, R31.reuse, UR7, R0 ;  /* 0x000000071f097c24 */ /* 0x040fe2000f8e0200 */
[----:B------:R-:W-:Y:S01]  /*125f0*/  SEL R0, RZ, 0xffffffff, P2 ;  /* 0xffffffffff007807 */ /* 0x000fe20001000000 */
[----:B------:R-:W-:Y:S01]  /*12600*/  IMAD R3, R28, 0x20, R15 ;  /* 0x000000201c037824 */ /* 0x000fe200078e020f */
[----:B------:R-:W-:Y:S01]  /*12610*/  SHF.R.S32.HI R28, RZ, 0x1f, R197 ;  /* 0x0000001fff1c7819 */ /* 0x000fe200000114c5 */
[----:B------:R-:W-:Y:S01]  /*12620*/  IMAD.WIDE.U32 R4, R31, UR6, R4 ;  /* 0x000000061f047c25 */ /* 0x000fe2000f8e0004 */
[----:B------:R-:W-:Y:S01]  /*12630*/  ULDC.64 UR6, c[0x0][0xbe0] ;  /* 0x0002f80000067ab9 */ /* 0x000fe20000000a00 */
[----:B------:R-:W-:-:S02]  /*12640*/  SHF.R.S32.HI R29, RZ, 0x1f, R32 ;  /* 0x0000001fff1d7819 */ /* 0x000fc40000011420 */
[----:B------:R-:W0:Y:S01]  /*12650*/  @P0 LDC R11, c[0x0][0xcec] ;  /* 0x00033b00ff0b0b82 */ /* 0x000e220000000800 */
[----:B------:R-:W-:Y:S01]  /*12660*/  VIADD R8, R3, UR39 ;  /* 0x0000002703087c36 */ /* 0x000fe20008000000 */
[----:B------:R-:W-:Y:S01]  /*12670*/  SHF.R.S32.HI R31, RZ, 0x1f, R30 ;  /* 0x0000001fff1f7819 */ /* 0x000fe2000001141e */
[----:B------:R-:W-:Y:S01]  /*12680*/  IMAD.SHL.U32 R21, R0, 0x2, RZ ;  /* 0x0000000200157824 */ /* 0x000fe200078e00ff */
[----:B------:R-:W-:Y:S01]  /*12690*/  SHF.R.S32.HI R33, RZ, 0x1f, R196 ;  /* 0x0000001fff217819 */ /* 0x000fe200000114c4 */
[----:B------:R-:W-:Y:S01]  /*126a0*/  IMAD.MOV.U32 R3, RZ, RZ, R8 ;  /* 0x000000ffff037224 */ /* 0x000fe200078e0008 */
[----:B------:R-:W-:Y:S01]  /*126b0*/  SHF.R.S32.HI R34, RZ, 0x1f, R198 ;  /* 0x0000001fff227819 */ /* 0x000fe200000114c6 */
[----:B------:R-:W-:Y:S01]  /*126c0*/  IMAD.IADD R5, R5, 0x1, R9 ;  /* 0x0000000105057824 */ /* 0x000fe200078e0209 */
[----:B------:R-:W1:Y:S01]  /*126d0*/  @P0 LDC R13, c[0x0][0xcf0] ;  /* 0x00033c00ff0d0b82 */ /* 0x000e620000000800 */
[----:B------:R-:W-:Y:S01]  /*126e0*/  LOP3.LUT R12, R21, 0x2, R12, 0xe2, !PT ;  /* 0x00000002150c7812 */ /* 0x000fe200078ee20c */
[----:B------:R-:W-:-:S02]  /*126f0*/  IMAD R25, R7, R10, RZ ;  /* 0x0000000a07197224 */ /* 0x000fc400078e02ff */
[----:B0-----:R-:W-:-:S04]  /*12700*/  @P0 IMAD.HI.U32 R0, R8, R11, RZ ;  /* 0x0000000b08000227 */ /* 0x001fc800078e00ff */
[----:B------:R-:W-:Y:S01]  /*12710*/  IMAD.SHL.U32 R11, R14, 0x4, RZ ;  /* 0x000000040e0b7824 */ /* 0x000fe200078e00ff */
[----:B-1----:R-:W-:Y:S02]  /*12720*/  @P0 SHF.R.U32.HI R3, RZ, R13, R0 ;  /* 0x0000000dff030219 */ /* 0x002fe40000011600 */
[----:B------:R-:W-:Y:S02]  /*12730*/  ISETP.GE.AND P0, PT, R196, UR8, PT ;  /* 0x00000008c4007c0c */ /* 0x000fe4000bf06270 */
[--C-:B------:R-:W-:Y:S01]  /*12740*/  SHF.R.S32.HI R0, RZ, 0x1f, R3.reuse ;  /* 0x0000001fff007819 */ /* 0x100fe20000011403 */
[----:B------:R-:W-:Y:S01]  /*12750*/  IMAD.MOV R9, RZ, RZ, -R3 ;  /* 0x000000ffff097224 */ /* 0x000fe200078e0a03 */
[----:B------:R-:W-:Y:S01]  /*12760*/  LOP3.LUT R12, R11, 0x4, R12, 0xe2, !PT ;  /* 0x000000040b0c7812 */ /* 0x000fe200078ee20c */
[----:B------:R-:W-:Y:S01]  /*12770*/  IMAD.WIDE.U32 R4, R3, UR6, R4 ;  /* 0x0000000603047c25 */ /* 0x000fe2000f8e0004 */
[----:B------:R-:W-:Y:S02]  /*12780*/  SEL R11, RZ, 0xffffffff, P0 ;  /* 0xffffffffff0b7807 */ /* 0x000fe40000000000 */
[----:B------:R-:W-:Y:S01]  /*12790*/  ISETP.GE.AND P0, PT, R195, UR8, PT ;  /* 0x00000008c3007c0c */ /* 0x000fe2000bf06270 */
[----:B------:R-:W-:-:S02]  /*127a0*/  IMAD R0, R0, UR6, RZ ;  /* 0x0000000600007c24 */ /* 0x000fc4000f8e02ff */
[----:B------:R-:W-:Y:S02]  /*127b0*/  IMAD R9, R10, R9, R8 ;  /* 0x000000090a097224 */ /* 0x000fe400078e0208 */
[----:B------:R-:W-:Y:S02]  /*127c0*/  IMAD.SHL.U32 R13, R11, 0x8, RZ ;  /* 0x000000080b0d7824 */ /* 0x000fe400078e00ff */
[----:B------:R-:W-:Y:S01]  /*127d0*/  IMAD R11, R3, UR7, R0 ;  /* 0x00000007030b7c24 */ /* 0x000fe2000f8e0200 */
[----:B------:R-:W-:Y:S01]  /*127e0*/  SEL R3, RZ, 0xffffffff, P0 ;  /* 0xffffffffff037807 */ /* 0x000fe20000000000 */
[----:B------:R-:W-:Y:S01]  /*127f0*/  ULDC.64 UR6, c[0x0][0xbd8] ;  /* 0x0002f60000067ab9 */ /* 0x000fe20000000a00 */
[----:B------:R-:W-:Y:S01]  /*12800*/  ISETP.GE.AND P0, PT, R194, UR8, PT ;  /* 0x00000008c2007c0c */ /* 0x000fe2000bf06270 */
[----:B------:R-:W-:Y:S01]  /*12810*/  IMAD.IADD R5, R5, 0x1, R11 ;  /* 0x0000000105057824 */ /* 0x000fe200078e020b */
[----:B------:R-:W-:Y:S02]  /*12820*/  SHF.R.S32.HI R0, RZ, 0x1f, R9 ;  /* 0x0000001fff007819 */ /* 0x000fe40000011409 */
        /* <DEDUP_REMOVED lines=10> */
[----:B------:R-:W-:Y:S01]  /*128d0*/  SEL R9, RZ, 0x40, P0 ;  /* 0x00000040ff097807 */ /* 0x000fe20000000000 */
[----:B------:R-:W-:Y:S01]  /*128e0*/  VIADD R0, R15, UR39 ;  /* 0x000000270f007c36 */ /* 0x000fe20008000000 */
[C---:B------:R-:W-:Y:S01]  /*128f0*/  LEA R22, P0, R4.reuse, UR6, 0x1 ;  /* 0x0000000604167c11 */ /* 0x040fe2000f8008ff */
[----:B------:R-:W-:Y:S01]  /*12900*/  IMAD.IADD R3, R5, 0x1, R3 ;  /* 0x0000000105037824 */ /* 0x000fe200078e0203 */
[----:B------:R-:W-:Y:S02]  /*12910*/  LOP3.LUT R12, R11, 0x20, R12, 0xe2, !PT ;  /* 0x000000200b0c7812 */ /* 0x000fe400078ee20c */
[----:B------:R-:W-:Y:S01]  /*12920*/  SEL R5, RZ, 0x80, P1 ;  /* 0x00000080ff057807 */ /* 0x000fe20000800000 */
[----:B------:R0:W1:Y:S01]  /*12930*/  SHFL.IDX PT, R8, R22, RZ, 0x181f ;  /* 0x00181fff16087589 */ /* 0x00006200000e0000 */
[----:B------:R-:W-:-:S02]  /*12940*/  LEA.HI.X R3, R4, UR7, R3, 0x1, P0 ;  /* 0x0000000704037c11 */ /* 0x000fc400080f0c03 */
        /* <DEDUP_REMOVED lines=36> */
.L_x_8381:
[----:B------:R-:W-:Y:S05]  /*12b90*/  BSYNC B1 ;  /* 0x0000000000017941 */ /* 0x000fea0003800000 */
.L_x_8380:
        /* <DEDUP_REMOVED lines=36> */
.L_x_8374:
[----:B------:R-:W-:Y:S05]  /*12de0*/  BSYNC B0 ;  /* 0x0000000000007941 */ /* 0x000fea0003800000 */
.L_x_8367:
[----:B------:R-:W-:Y:S02]  /*12df0*/  ULDC UR6, c[0x0][0xd3c] ;  /* 0x00034f0000067ab9 */ /* 0x000fe40000000800 */
[----:B------:R-:W-:-:S06]  /*12e00*/  UISETP.GE.AND UP0, UPT, UR5, UR6, UPT ;  /* 0x000000060500728c */ /* 0x000fcc000bf06270 */
[----:B------:R-:W-:-:S13]  /*12e10*/  PLOP3.LUT P0, PT, PT, PT, UP0, 0x80, 0x0 ;  /* 0x000000000000781c */ /* 0x000fda0003f0f008 */
[----:B------:R-:W-:Y:S05]  /*12e20*/  @!P0 BRA `(.L_x_8382) ;  /* 0xfffffee400448947 */ /* 0x000fea000383ffff */
[----:B------:R-:W-:Y:S05]  /*12e30*/  EXIT ;  /* 0x000000000000794d */ /* 0x000fea0003800000 */
.L_x_8317:
        /* <DEDUP_REMOVED lines=16> */
.L_x_8383:
        /* <DEDUP_REMOVED lines=43> */
.L_x_8387:
        /* <DEDUP_REMOVED lines=35> */
.L_x_8385:
        /* <DEDUP_REMOVED lines=13> */
.L_x_8388:
        /* <DEDUP_REMOVED lines=62> */
.L_x_8389:
        /* <DEDUP_REMOVED lines=61> */
.L_x_8390:
[----:B------:R-:W-:-:S05]  /*13ca0*/  LOP3.LUT R25, RZ, R2, RZ, 0x33, !PT ;  /* 0x00000002ff197212 */ /* 0x000fca00078e33ff */
[----:B------:R-:W-:Y:S01]  /*13cb0*/  IMAD.IADD R25, R6, 0x1, R25 ;  /* 0x0000000106197824 */ /* 0x000fe200078e0219 */
[----:B------:R-:W-:Y:S06]  /*13cc0*/  BRA `(.L_x_8391) ;  /* 0x0000000000147947 */ /* 0x000fec0003800000 */
.L_x_8386:
[----:B------:R-:W-:Y:S01]  /*13cd0*/  ULDC UR4, c[0x0][0xd3c] ;  /* 0x00034f0000047ab9 */ /* 0x000fe20000000800 */
[----:B------:R-:W-:Y:S02]  /*13ce0*/  IMAD.MOV.U32 R25, RZ, RZ, RZ ;  /* 0x000000ffff197224 */ /* 0x000fe400078e00ff */
[----:B------:R-:W-:Y:S02]  /*13cf0*/  IMAD.U32 R24, RZ, RZ, UR6 ;  /* 0x00000006ff187e24 */ /* 0x000fe4000f8e00ff */
[----:B------:R-:W-:Y:S02]  /*13d00*/  IMAD.MOV.U32 R26, RZ, RZ, RZ ;  /* 0x000000ffff1a7224 */ /* 0x000fe400078e00ff */
[----:B------:R-:W-:-:S07]  /*13d10*/  IMAD.U32 R27, RZ, RZ, UR4 ;  /* 0x00000004ff1b7e24 */ /* 0x000fce000f8e00ff */
.L_x_8391:
[----:B------:R-:W-:-:S13]  /*13d20*/  ISETP.NE.AND P0, PT, R7, RZ, PT ;  /* 0x000000ff0700720c */ /* 0x000fda0003f05270 */
[----:B------:R-:W0:Y:S01]  /*13d30*/  @!P0 S2R R3, SR_CgaCtaId ;  /* 0x0000000000038919 */ /* 0x000e220000008800 */
[----:B------:R-:W-:-:S04]  /*13d40*/  @!P0 MOV R2, 0x400 ;  /* 0x0000040000028802 */ /* 0x000fc80000000f00 */
[----:B0-----:R-:W-:-:S05]  /*13d50*/  @!P0 LEA R2, R3, R2, 0x18 ;  /* 0x0000000203028211 */ /* 0x001fca00078ec0ff */
[----:B------:R0:W-:Y:S01]  /*13d60*/  @!P0 STS.128 [R2+0x388d0], R24 ;  /* 0x0388d01802008388 */ /* 0x0001e20000000c00 */
[----:B------:R-:W-:Y:S06]  /*13d70*/  BAR.ARV 0x5, 0x180 ;  /* 0x0146000000007b1d */ /* 0x000fec0000002000 */
.L_x_8384:
[----:B------:R2:W-:Y:S01]  /*13d80*/  STL [R1+0x20], RZ ;  /* 0x000020ff01007387 */ /* 0x0005e20000100800 */
[----:B------:R-:W-:Y:S01]  /*13d90*/  ULDC UR4, c[0x0][0xd3c] ;  /* 0x00034f0000047ab9 */ /* 0x000fe20000000800 */
[----:B------:R-:W-:Y:S01]  /*13da0*/  IMAD.MOV.U32 R23, RZ, RZ, 0x1 ;  /* 0x00000001ff177424 */ /* 0x000fe200078e00ff */
[----:B-1----:R-:W-:Y:S01]  /*13db0*/  ISETP.GE.AND P0, PT, R27, UR4, PT ;  /* 0x000000041b007c0c */ /* 0x002fe2000bf06270 */
[----:B------:R-:W-:-:S12]  /*13dc0*/  IMAD.MOV.U32 R18, RZ, RZ, RZ ;  /* 0x000000ffff127224 */ /* 0x000fd800078e00ff */
[----:B--2---:R-:W-:Y:S05]  /*13dd0*/  @P0 BRA `(.L_x_8392) ;  /* 0x0000005c00a40947 */ /* 0x004fea0003800000 */
[----:B------:R-:W1:Y:S01]  /*13de0*/  S2UR UR5, SR_CgaCtaId ;  /* 0x00000000000579c3 */ /* 0x000e620000008800 */
[----:B------:R2:W-:Y:S01]  /*13df0*/  STL [R1+0x20], RZ ;  /* 0x000020ff01007387 */ /* 0x0005e20000100800 */
[C---:B0-----:R-:W-:Y:S01]  /*13e00*/  IMAD.SHL.U32 R2, R0.reuse, 0x8, RZ ;  /* 0x0000000800027824 */ /* 0x041fe200078e00ff */
        /* <DEDUP_REMOVED lines=17> */
[----:B-1----:R-:W-:Y:S01]  /*13f20*/  ULEA UR4, UR5, UR4, 0x18 ;  /* 0x0000000405047291 */ /* 0x002fe2000f8ec03f */
[C---:B------:R-:W-:Y:S02]  /*13f30*/  LOP3.LUT R0, R4.reuse, 0x100, RZ, 0xfc, !PT ;  /* 0x0000010004007812 */ /* 0x040fe400078efcff */
[----:B------:R-:W-:-:S02]  /*13f40*/  LOP3.LUT R3, R4, 0x140, RZ, 0xfc, !PT ;  /* 0x0000014004037812 */ /* 0x000fc400078efcff */
[C---:B------:R-:W-:Y:S01]  /*13f50*/  LOP3.LUT R2, R4.reuse, 0x180, RZ, 0xfc, !PT ;  /* 0x0000018004027812 */ /* 0x040fe200078efcff */
[----:B------:R-:W-:Y:S01]  /*13f60*/  IMAD.U32 R17, RZ, RZ, UR4 ;  /* 0x00000004ff117e24 */ /* 0x000fe2000f8e00ff */
[----:B------:R-:W-:-:S03]  /*13f70*/  LOP3.LUT R0, R4, 0x1c0, RZ, 0xfc, !PT ;  /* 0x000001c004007812 */ /* 0x000fc600078efcff */
[----:B--2---:R-:W-:-:S07]  /*13f80*/  IMAD R19, R34, 0x2, R17 ;  /* 0x0000000222137824 */ /* 0x004fce00078e0211 */
.L_x_8461:
        /* <DEDUP_REMOVED lines=48> */
.L_x_8393:
        /* <DEDUP_REMOVED lines=9> */
.L_x_8394:
        /* <DEDUP_REMOVED lines=9> */
.L_x_8395:
[----:B------:R-:W3:Y:S01]  /*143b0*/  LDL R4, [R1+0x8] ;  /* 0x0000080001047983 */ /* 0x000ee20000100800 */
[----:B012---:R-:W0:Y:S01]  /*143c0*/  LDC R0, c[0x0][0x448] ;  /* 0x00011200ff007b82 */ /* 0x007e220000000800 */
[----:B-----5:R-:W-:Y:S01]  /*143d0*/  IMAD.IADD R29, R29, 0x1, -R32 ;  /* 0x000000011d1d7824 */ /* 0x020fe200078e0a20 */
[----:B------:R-:W-:Y:S01]  /*143e0*/  LOP3.LUT R16, R16, 0xfffff7ff, RZ, 0xc0, !PT ;  /* 0xfffff7ff10107812 */ /* 0x000fe200078ec0ff */
[----:B------:R-:W-:Y:S01]  /*143f0*/  BSSY B0, `(.L_x_8396) ;  /* 0x0000037000007945 */ /* 0x000fe20003800000 */
        /* <DEDUP_REMOVED lines=54> */
.L_x_8397:
[----:B------:R-:W-:Y:S05]  /*14760*/  BSYNC B0 ;  /* 0x0000000000007941 */ /* 0x000fea0003800000 */
.L_x_8396:
        /* <DEDUP_REMOVED lines=24> */
.L_x_8399:
        /* <DEDUP_REMOVED lines=20> */
.L_x_8402:
[----:B------:R-:W-:Y:S05]  /*14a30*/  BSYNC B6 ;  /* 0x0000000000067941 */ /* 0x000fea0003800000 */
.L_x_8401:
        /* <DEDUP_REMOVED lines=20> */
.L_x_8405:
        /* <DEDUP_REMOVED lines=15> */
.L_x_8404:
[----:B------:R-:W-:Y:S05]  /*14c70*/  BSYNC B6 ;  /* 0x0000000000067941 */ /* 0x000fea0003800000 */
.L_x_8403:
        /* <DEDUP_REMOVED lines=9> */
[----:B------:R-:W-:-:S05]  /*14d10*/  @P0 IADD3.X R3, R30, UR5, RZ, P1, !PT ;  /* 0x000000051e030c10 */ /* 0x000fca0008ffe4ff */
        /* <DEDUP_REMOVED lines=9> */
[----:B------:R-:W1:Y:S01]  /*14db0*/  S2R R4, SR_TID.X ;  /* 0x0000000000047919 */ /* 0x000e620000002100 */
[----:B------:R-:W-:Y:S02]  /*14dc0*/  LOP3.LUT R0, R0, 0x1c0, RZ, 0xfc, !PT ;  /* 0x000001c000007812 */ /* 0x000fe400078efcff */
[----:B------:R-:W-:Y:S02]  /*14dd0*/  LOP3.LUT R21, R21, 0x38, RZ, 0xc0, !PT ;  /* 0x0000003815157812 */ /* 0x000fe400078ec0ff */
[----:B------:R-:W-:-:S02]  /*14de0*/  ISETP.GE.AND P0, PT, R0, UR4, PT ;  /* 0x0000000400007c0c */ /* 0x000fc4000bf06270 */
[----:B------:R-:W3:Y:S01]  /*14df0*/  S2R R0, SR_TID.X ;  /* 0x0000000000007919 */ /* 0x000ee20000002100 */
        /* <DEDUP_REMOVED lines=8> */
[----:B-1----:R-:W-:-:S05]  /*14e80*/  IMAD.SHL.U32 R4, R4, 0x8, RZ ;  /* 0x0000000804047824 */ /* 0x002fca00078e00ff */
[----:B------:R-:W-:Y:S01]  /*14e90*/  LOP3.LUT R4, R4, 0x38, RZ, 0xc0, !PT ;  /* 0x0000003804047812 */ /* 0x000fe200078ec0ff */
[----:B---3--:R-:W-:-:S03]  /*14ea0*/  IMAD.SHL.U32 R0, R0, 0x8, RZ ;  /* 0x0000000800007824 */ /* 0x008fc600078e00ff */
[----:B------:R-:W-:Y:S02]  /*14eb0*/  LOP3.LUT R4, R4, 0x80, RZ, 0xfc, !PT ;  /* 0x0000008004047812 */ /* 0x000fe400078efcff */
[----:B------:R-:W-:Y:S02]  /*14ec0*/  LOP3.LUT R0, R0, 0x38, RZ, 0xc0, !PT ;  /* 0x0000003800007812 */ /* 0x000fe400078ec0ff */
[----:B------:R-:W-:Y:S02]  /*14ed0*/  ISETP.GE.AND P5, PT, R4, UR4, PT ;  /* 0x0000000404007c0c */ /* 0x000fe4000bfa6270 */
[----:B------:R-:W-:-:S04]  /*14ee0*/  LOP3.LUT R0, R0, 0xc0, RZ, 0xfc, !PT ;  /* 0x000000c000007812 */ /* 0x000fc800078efcff */
[----:B------:R-:W-:-:S07]  /*14ef0*/  ISETP.GE.AND P4, PT, R0, UR4, PT ;  /* 0x0000000400007c0c */ /* 0x000fce000bf86270 */
[----:B------:R-:W-:-:S04]  /*14f00*/  @P5 LOP3.LUT R16, R16, 0x20, RZ, 0xfc, !PT ;  /* 0x0000002010105812 */ /* 0x000fc800078efcff */
[----:B------:R-:W-:-:S04]  /*14f10*/  LOP3.LUT R16, R16, 0xffffffef, RZ, 0xc0, !PT ;  /* 0xffffffef10107812 */ /* 0x000fc800078ec0ff */
[----:B------:R-:W-:-:S04]  /*14f20*/  @P4 LOP3.LUT R16, R16, 0x10, RZ, 0xfc, !PT ;  /* 0x0000001010104812 */ /* 0x000fc800078efcff */
[----:B------:R-:W-:Y:S02]  /*14f30*/  LOP3.LUT R16, R16, 0xfffffffb, RZ, 0xc0, !PT ;  /* 0xfffffffb10107812 */ /* 0x000fe400078ec0ff */
[----:B--2---:R-:W-:Y:S02]  /*14f40*/  LEA R0, R33, 0xffffffc0, 0x6 ;  /* 0xffffffc021007811 */ /* 0x004fe400078e30ff */
[C---:B------:R-:W-:Y:S02]  /*14f50*/  LOP3.LUT R33, R21.reuse, 0x100, RZ, 0xfc, !PT ;  /* 0x0000010015217812 */ /* 0x040fe400078efcff */
[----:B------:R-:W-:Y:S02]  /*14f60*/  LOP3.LUT R21, R21, 0x140, RZ, 0xfc, !PT ;  /* 0x0000014015157812 */ /* 0x000fe400078efcff */
[----:B------:R-:W-:Y:S02]  /*14f70*/  ISETP.GE.AND P3, PT, R33, UR4, PT ;  /* 0x0000000421007c0c */ /* 0x000fe4000bf66270 */
[----:B------:R-:W-:-:S13]  /*14f80*/  ISETP.GE.AND P2, PT, R21, UR4, PT ;  /* 0x0000000415007c0c */ /* 0x000fda000bf46270 */
[----:B------:R-:W-:-:S04]  /*14f90*/  @P2 LOP3.LUT R16, R16, 0x4, RZ, 0xfc, !PT ;  /* 0x0000000410102812 */ /* 0x000fc800078efcff */
[----:B------:R-:W-:-:S04]  /*14fa0*/  LOP3.LUT R16, R16, 0xfffffff7, RZ, 0xc0, !PT ;  /* 0xfffffff710107812 */ /* 0x000fc800078ec0ff */
[----:B------:R-:W-:Y:S01]  /*14fb0*/  @P3 LOP3.LUT R16, R16, 0x8, RZ, 0xfc, !PT ;  /* 0x0000000810103812 */ /* 0x000fe200078efcff */
[----:B0---4-:R-:W-:Y:S06]  /*14fc0*/  BRA.DIV UR5, `(.L_x_8406) ;  /* 0x0000005205b07947 */ /* 0x011fec000b800000 */
.L_x_8479:
        /* <DEDUP_REMOVED lines=59> */
.L_x_8407:
        /* <DEDUP_REMOVED lines=9> */
.L_x_8480:
[----:B------:R-:W-:Y:S05]  /*15410*/  BSYNC B0 ;  /* 0x0000000000007941 */ /* 0x000fea0003800000 */
.L_x_8408:
        /* <DEDUP_REMOVED lines=64> */
.L_x_8490:
        /* <DEDUP_REMOVED lines=10> */
.L_x_8411:
        /* <DEDUP_REMOVED lines=11> */
.L_x_8412:
        /* <DEDUP_REMOVED lines=31> */
.L_x_8414:
[----:B------:R-:W-:Y:S05]  /*15b60*/  BSYNC B6 ;  /* 0x0000000000067941 */ /* 0x000fea0003800000 */
.L_x_8413:
[----:B------:R-:W2:Y:S01]  /*15b70*/  LDL R4, [R1+0xc] ;  /* 0x00000c0001047983 */ /* 0x000ea20000100800 */
[----:B0-----:R-:W0:Y:S01]  /*15b80*/  S2R R2, SR_TID.X ;  /* 0x0000000000027919 */ /* 0x001e220000002100 */
[----:B------:R-:W-:Y:S01]  /*15b90*/  IMAD.MOV.U32 R21, RZ, RZ, R35 ;  /* 0x000000ffff157224 */ /* 0x000fe200078e0023 */
[----:B------:R-:W-:Y:S01]  /*15ba0*/  ULDC.64 UR4, c[0x0][0x298] ;  /* 0x0000a60000047ab9 */ /* 0x000fe20000000a00 */
[----:B------:R-:W3:Y:S01]  /*15bb0*/  LDC R5, c[0x0][0x448] ;  /* 0x00011200ff057b82 */ /* 0x000ee20000000800 */
[----:B------:R-:W4:Y:S04]  /*15bc0*/  LDL R20, [R1+0x4] ;  /* 0x0000040001147983 */ /* 0x000f280000100800 */
[----:B------:R0:W5:Y:S02]  /*15bd0*/  LDL R9, [R1+0x8] ;  /* 0x0000080001097983 */ /* 0x0001640000100800 */
[----:B0-----:R-:W-:-:S04]  /*15be0*/  LOP3.LUT R2, R2, 0x7f, RZ, 0xc0, !PT ;  /* 0x0000007f02027812 */ /* 0x001fc800078ec0ff */
[----:B------:R-:W-:Y:S02]  /*15bf0*/  SHF.R.U32.HI R0, RZ, 0x3, R2 ;  /* 0x00000003ff007819 */ /* 0x000fe40000011602 */
[----:B------:R-:W0:Y:S01]  /*15c00*/  LDC R2, c[0x0][0x448] ;  /* 0x00011200ff027b82 */ /* 0x000e220000000800 */
[----:B------:R-:W1:Y:S01]  /*15c10*/  S2R R35, SR_TID.X ;  /* 0x0000000000237919 */ /* 0x000e620000002100 */
[----:B0-----:R-:W-:-:S13]  /*15c20*/  ISETP.NE.AND P6, PT, R2, 0x1, PT ;  /* 0x000000010200780c */ /* 0x001fda0003fc5270 */
[----:B------:R-:W0:Y:S01]  /*15c30*/  @P6 LDC R3, c[0x0][0x44c] ;  /* 0x00011300ff036b82 */ /* 0x000e220000000800 */
[----:B-1----:R-:W-:-:S07]  /*15c40*/  IMAD.SHL.U32 R35, R35, 0x10, RZ ;  /* 0x0000001023237824 */ /* 0x002fce00078e00ff */
[----:B------:R-:W1:Y:S01]  /*15c50*/  @P6 LDC R2, c[0x0][0x450] ;  /* 0x00011400ff026b82 */ /* 0x000e620000000800 */
[----:B------:R-:W-:-:S05]  /*15c60*/  LOP3.LUT R35, R0, 0x70, R35, 0xf8, !PT ;  /* 0x0000007000237812 */ /* 0x000fca00078ef823 */
[----:B------:R-:W-:-:S04]  /*15c70*/  IMAD R35, R25, 0x40, R35 ;  /* 0x0000004019237824 */ /* 0x000fc800078e0223 */
[----:B------:R-:W-:Y:S02]  /*15c80*/  IMAD.MOV.U32 R0, RZ, RZ, R35 ;  /* 0x000000ffff007224 */ /* 0x000fe400078e0023 */
[----:B0-----:R-:W-:-:S05]  /*15c90*/  @P6 IMAD.HI.U32 R3, R35, R3, RZ ;  /* 0x0000000323036227 */ /* 0x001fca00078e00ff */
[----:B-1----:R-:W-:Y:S01]  /*15ca0*/  @P6 SHF.R.U32.HI R0, RZ, R2, R3 ;  /* 0x00000002ff006219 */ /* 0x002fe20000011603 */
[----:B------:R-:W-:Y:S01]  /*15cb0*/  IMAD.WIDE.U32 R2, R36, UR4, RZ ;  /* 0x0000000424027c25 */ /* 0x000fe2000f8e00ff */
[----:B------:R-:W0:Y:S03]  /*15cc0*/  S2R R7, SR_TID.X ;  /* 0x0000000000077919 */ /* 0x000e260000002100 */
        /* <DEDUP_REMOVED lines=21> */
[----:B---3--:R-:W-:Y:S02]  /*15e20*/  IMAD R0, R5, R0, R35 ;  /* 0x0000000005007224 */ /* 0x008fe400078e0223 */
        /* <DEDUP_REMOVED lines=15> */
[----:B-----5:R-:W-:Y:S01]  /*15f20*/  IMAD R3, R9, R5, RZ ;  /* 0x0000000509037224 */ /* 0x020fe200078e02ff */
[----:B------:R-:W-:Y:S01]  /*15f30*/  SHFL.IDX PT, R4, R2, RZ, 0x181f ;  /* 0x00181fff02047589 */ /* 0x000fe200000e0000 */
[----:B------:R-:W-:Y:S01]  /*15f40*/  IMAD R25, R25, 0x40, R8 ;  /* 0x0000004019197824 */ /* 0x000fe200078e0208 */
        /* <DEDUP_REMOVED lines=37> */
.L_x_8499:
        /* <DEDUP_REMOVED lines=12> */
.L_x_8416:
        /* <DEDUP_REMOVED lines=28> */
.L_x_8418:
[----:B------:R-:W-:Y:S05]  /*16420*/  BSYNC B6 ;  /* 0x0000000000067941 */ /* 0x000fea0003800000 */
.L_x_8417:
        /* <DEDUP_REMOVED lines=163> */
.L_x_8509:
        /* <DEDUP_REMOVED lines=23> */
.L_x_8421:
[----:B------:R-:W-:Y:S05]  /*16fd0*/  BSYNC B0 ;  /* 0x0000000000007941 */ /* 0x000fea0003800000 */
.L_x_8420:
[----:B------:R-:W-:Y:S01]  /*16fe0*/  NOP ;  /* 0x0000000000007918 */ /* 0x000fe20000000000 */
[----:B------:R-:W-:-:S13]  /*16ff0*/  PLOP3.LUT P0, PT, PT, PT, PT, 0x80, 0x0 ;  /* 0x000000000000781c */ /* 0x000fda0003f0f070 */
.L_x_8422:
        /* <DEDUP_REMOVED lines=18> */
.L_x_8510:
[----:B------:R-:W-:Y:S05]  /*17120*/  BSYNC B0 ;  /* 0x0000000000007941 */ /* 0x000fea0003800000 */
.L_x_8423:
[----:B------:R-:W-:-:S05]  /*17130*/  IMAD.U32 R2, RZ, RZ, UR36 ;  /* 0x00000024ff027e24 */ /* 0x000fca000f8e00ff */
[----:B------:R-:W-:-:S13]  /*17140*/  ISETP.NE.AND P0, PT, R2, 0x3, PT ;  /* 0x000000030200780c */ /* 0x000fda0003f05270 */
[----:B------:R-:W-:Y:S05]  /*17150*/  @!P0 BRA `(.L_x_8425) ;  /* 0x0000000000048947 */ /* 0x000fea0003800000 */
[----:B------:R-:W-:Y:S01]  /*17160*/  BPT.TRAP 0x1 ;  /* 0x000000040000795c */ /* 0x000fe20000300000 */
.L_x_8425:
[----:B0-----:R-:W-:Y:S01]  /*17170*/  SHF.L.U32 R0, R23, 0x1f, RZ ;  /* 0x0000001f17007819 */ /* 0x001fe200000006ff */
[----:B------:R-:W-:Y:S03]  /*17180*/  BSSY B0, `(.L_x_8426) ;  /* 0x0000003000007945 */ /* 0x000fe60003800000 */
[----:B------:R-:W0:Y:S02]  /*17190*/  SYNCS.PHASECHK.TRANS64.TRYWAIT P0, [R22+URZ+0x38860], R0 ;  /* 0x03886000160075a7 */ /* 0x000e24000800017f */
[----:B0-----:R-:W-:Y:S05]  /*171a0*/  @!P0 BRA `(.L_x_8427) ;  /* 0x0000004400fc8947 */ /* 0x001fea0003800000 */
.L_x_8511:
[----:B------:R-:W-:Y:S05]  /*171b0*/  BSYNC B0 ;  /* 0x0000000000007941 */ /* 0x000fea0003800000 */
.L_x_8426:
        /* <DEDUP_REMOVED lines=108> */
.L_x_8521:
        /* <DEDUP_REMOVED lines=34> */
.L_x_8429:
        /* <DEDUP_REMOVED lines=11> */
.L_x_8430:
        /* <DEDUP_REMOVED lines=11> */
.L_x_8445:
        /* <DEDUP_REMOVED lines=44> */
.L_x_8433:
[----:B------:R-:W-:Y:S01]  /*17ec0*/  IMAD R6, R18, 0x8, R17 ;  /* 0x0000000812067824 */ /* 0x000fe200078e0211 */
[----:B------:R-:W-:Y:S01]  /*17ed0*/  SHF.L.U32 R20, R23, 0x1f, RZ ;  /* 0x0000001f17147819 */ /* 0x000fe200000006ff */
[----:B------:R-:W-:Y:S01]  /*17ee0*/  BSSY B1, `(.L_x_8434) ;  /* 0x0000004000017945 */ /* 0x000fe20003800000 */
[----:B------:R-:W-:Y:S02]  /*17ef0*/  SHF.R.S32.HI R9, RZ, 0x1f, R5 ;  /* 0x0000001fff097819 */ /* 0x000fe40000011405 */
[----:B------:R-:W0:Y:S02]  /*17f00*/  SYNCS.PHASECHK.TRANS64.TRYWAIT P0, [R6+URZ+0x38840], R20 ;  /* 0x03884014060075a7 */ /* 0x000e24000800017f */
[----:B0-----:R-:W-:Y:S05]  /*17f10*/  @!P0 BRA `(.L_x_8435) ;  /* 0x0000004000dc8947 */ /* 0x001fea0003800000 */
.L_x_8522:
[----:B------:R-:W-:Y:S05]  /*17f20*/  BSYNC B1 ;  /* 0x0000000000017941 */ /* 0x000fea0003800000 */
.L_x_8434:
        /* <DEDUP_REMOVED lines=40> */
.L_x_8532:
        /* <DEDUP_REMOVED lines=8> */
.L_x_8437:
        /* <DEDUP_REMOVED lines=11> */
.L_x_8438:
[----:B------:R2:W-:Y:S01]  /*182e0*/  SYNCS.ARRIVE.TRANS64.A1T0 RZ, [R6+URZ+0x38830], RZ ;  /* 0x038830ff06ff79a7 */ /* 0x0005e2000810003f */
[----:B------:R-:W-:Y:S05]  /*182f0*/  @!P2 BRA `(.L_x_8439) ;  /* 0x000000000004a947 */ /* 0x000fea0003800000 */
[----:B------:R-:W-:Y:S01]  /*18300*/  BPT.TRAP 0x1 ;  /* 0x000000040000795c */ /* 0x000fe20000300000 */
.L_x_8439:
[----:B------:R-:W3:Y:S01]  /*18310*/  SYNCS.PHASECHK.TRANS64.TRYWAIT P0, [R6+URZ+0x38860], R20 ;  /* 0x03886014060075a7 */ /* 0x000ee2000800017f */
[----:B------:R-:W-:Y:S04]  /*18320*/  BSSY B1, `(.L_x_8440) ;  /* 0x0000002000017945 */ /* 0x000fe80003800000 */
[----:B---3--:R-:W-:Y:S05]  /*18330*/  @!P0 BRA `(.L_x_8441) ;  /* 0x0000004400048947 */ /* 0x008fea0003800000 */
.L_x_8533:
[----:B------:R-:W-:Y:S05]  /*18340*/  BSYNC B1 ;  /* 0x0000000000017941 */ /* 0x000fea0003800000 */
.L_x_8440:
        /* <DEDUP_REMOVED lines=79> */
.L_x_8543:
        /* <DEDUP_REMOVED lines=25> */
.L_x_8443:
        /* <DEDUP_REMOVED lines=11> */
.L_x_8444:
[----:B------:R1:W-:Y:S01]  /*18a80*/  SYNCS.ARRIVE.TRANS64.A1T0 RZ, [R6+URZ+0x38850], RZ ;  /* 0x038850ff06ff79a7 */ /* 0x0003e2000810003f */
[----:B------:R-:W-:Y:S05]  /*18a90*/  @P3 BRA `(.L_x_8445) ;  /* 0xfffffff000583947 */ /* 0x000fea000383ffff */
.L_x_8432:
[----:B------:R-:W-:Y:S05]  /*18aa0*/  BSYNC B0 ;  /* 0x0000000000007941 */ /* 0x000fea0003800000 */
.L_x_8431:
        /* <DEDUP_REMOVED lines=21> */
.L_x_8447:
[----:B------:R-:W-:Y:S05]  /*18c00*/  BSYNC B0 ;  /* 0x0000000000007941 */ /* 0x000fea0003800000 */
.L_x_8446:
[----:B------:R-:W-:-:S07]  /*18c10*/  SEL R18, R18, RZ, P0 ;  /* 0x000000ff12127207 */ /* 0x000fce0000000000 */
.L_x_8400:
[----:B------:R-:W-:Y:S05]  /*18c20*/  BSYNC B7 ;  /* 0x0000000000077941 */ /* 0x000fea0003800000 */
.L_x_8398:
        /* <DEDUP_REMOVED lines=11> */
.L_x_8448:
        /* <DEDUP_REMOVED lines=43> */
.L_x_8553:
[----:B------:R-:W-:Y:S02]  /*18f90*/  ULDC UR4, c[0x0][0xd38] ;  /* 0x00034e0000047ab9 */ /* 0x000fe40000000800 */
[----:B------:R-:W-:-:S04]  /*18fa0*/  IMAD.U32 R4, RZ, RZ, UR4 ;  /* 0x00000004ff047e24 */ /* 0x000fc8000f8e00ff */
[----:B-1----:R-:W-:-:S04]  /*18fb0*/  IMAD R5, R14, R4, RZ ;  /* 0x000000040e057224 */ /* 0x002fc800078e02ff */
[----:B------:R-:W-:-:S05]  /*18fc0*/  IMAD.IADD R6, R6, 0x1, R5 ;  /* 0x0000000106067824 */ /* 0x000fca00078e0205 */
[----:B------:R-:W-:-:S13]  /*18fd0*/  ISETP.GT.AND P6, PT, R6, R0, PT ;  /* 0x000000000600720c */ /* 0x000fda0003fc4270 */
[----:B------:R-:W-:Y:S05]  /*18fe0*/  @P6 BRA `(.L_x_8451) ;  /* 0x0000000000a46947 */ /* 0x000fea0003800000 */
.L_x_8454:
        /* <DEDUP_REMOVED lines=35> */
.L_x_8561:
[----:B------:R-:W-:Y:S02]  /*19220*/  ULDC UR4, c[0x0][0xd38] ;  /* 0x00034e0000047ab9 */ /* 0x000fe40000000800 */
[----:B------:R-:W-:-:S04]  /*19230*/  IMAD.U32 R4, RZ, RZ, UR4 ;  /* 0x00000004ff047e24 */ /* 0x000fc8000f8e00ff */
[----:B-1----:R-:W-:-:S04]  /*19240*/  IMAD R5, R14, R4, RZ ;  /* 0x000000040e057224 */ /* 0x002fc800078e02ff */
[----:B------:R-:W-:-:S05]  /*19250*/  IMAD.IADD R6, R5, 0x1, R6 ;  /* 0x0000000105067824 */ /* 0x000fca00078e0206 */
[----:B------:R-:W-:-:S13]  /*19260*/  ISETP.GT.AND P6, PT, R6, R0, PT ;  /* 0x000000000600720c */ /* 0x000fda0003fc4270 */
[----:B------:R-:W-:Y:S05]  /*19270*/  @!P6 BRA `(.L_x_8454) ;  /* 0xfffffffc005ce947 */ /* 0x000fea000383ffff */
.L_x_8451:
        /* <DEDUP_REMOVED lines=10> */
.L_x_8566:
[----:B------:R-:W-:-:S13]  /*19320*/  ISETP.NE.AND P0, PT, R2, RZ, PT ;  /* 0x000000ff0200720c */ /* 0x000fda0003f05270 */
[----:B------:R-:W-:Y:S05]  /*19330*/  @!P0 BRA `(.L_x_8456) ;  /* 0x0000000000108947 */ /* 0x000fea0003800000 */
[----:B------:R-:W-:Y:S01]  /*19340*/  UMOV UR4, 0xffffffff ;  /* 0xffffffff00047882 */ /* 0x000fe20000000000 */
[----:B-1----:R-:W-:Y:S02]  /*19350*/  VIADD R12, R12, 0xffffffff ;  /* 0xffffffff0c0c7836 */ /* 0x002fe40000000000 */
[----:B------:R-:W-:Y:S05]  /*19360*/  BRA.DIV UR4, `(.L_x_8457) ;  /* 0x0000004604347947 */ /* 0x000fea000b800000 */
[----:B------:R4:W1:Y:S02]  /*19370*/  SHFL.IDX PT, R24, R3, R12, 0x1f ;  /* 0x00001f0c03187589 */ /* 0x00086400000e0000 */
.L_x_8456:
        /* <DEDUP_REMOVED lines=59> */
.L_x_8458:
        /* <DEDUP_REMOVED lines=60> */
.L_x_8459:
[----:B------:R-:W-:-:S05]  /*19af0*/  LOP3.LUT R0, RZ, R3, RZ, 0x33, !PT ;  /* 0x00000003ff007212 */ /* 0x000fca00078e33ff */
[----:B------:R-:W-:Y:S01]  /*19b00*/  IMAD.IADD R25, R25, 0x1, R0 ;  /* 0x0000000119197824 */ /* 0x000fe200078e0200 */
[----:B------:R-:W-:Y:S06]  /*19b10*/  BRA `(.L_x_8460) ;  /* 0x00000000001c7947 */ /* 0x000fec0003800000 */
.L_x_8452:
[----:B------:R-:W-:Y:S01]  /*19b20*/  UMOV UR4, URZ ;  /* 0x0000003f00047c82 */ /* 0x000fe20008000000 */
[----:B------:R-:W-:Y:S01]  /*19b30*/  UMOV UR5, URZ ;  /* 0x0000003f00057c82 */ /* 0x000fe20008000000 */
[----:B------:R-:W-:Y:S01]  /*19b40*/  ULDC UR6, c[0x0][0xd3c] ;  /* 0x00034f0000067ab9 */ /* 0x000fe20000000800 */
[----:B------:R-:W-:Y:S02]  /*19b50*/  IMAD.MOV.U32 R24, RZ, RZ, R0 ;  /* 0x000000ffff187224 */ /* 0x000fe400078e0000 */
[----:B------:R-:W-:Y:S02]  /*19b60*/  IMAD.U32 R25, RZ, RZ, UR4 ;  /* 0x00000004ff197e24 */ /* 0x000fe4000f8e00ff */
[----:B------:R-:W-:Y:S02]  /*19b70*/  IMAD.U32 R26, RZ, RZ, UR5 ;  /* 0x00000005ff1a7e24 */ /* 0x000fe4000f8e00ff */
[----:B------:R-:W-:-:S07]  /*19b80*/  IMAD.U32 R27, RZ, RZ, UR6 ;  /* 0x00000006ff1b7e24 */ /* 0x000fce000f8e00ff */
.L_x_8460:
        /* <DEDUP_REMOVED lines=10> */
.L_x_8449:
[----:B------:R-:W-:Y:S02]  /*19c30*/  ULDC UR4, c[0x0][0xd3c] ;  /* 0x00034f0000047ab9 */ /* 0x000fe40000000800 */
[----:B0-----:R-:W-:-:S13]  /*19c40*/  ISETP.GE.AND P0, PT, R27, UR4, PT ;  /* 0x000000041b007c0c */ /* 0x001fda000bf06270 */
[----:B------:R-:W-:Y:S05]  /*19c50*/  @!P0 BRA `(.L_x_8461) ;  /* 0xffffffa000cc8947 */ /* 0x000fea000383ffff */
[----:B------:R-:W-:Y:S05]  /*19c60*/  BSYNC B8 ;  /* 0x0000000000087941 */ /* 0x000fea0003800000 */
.L_x_8392:
        /* <DEDUP_REMOVED lines=12> */
.L_x_8569:
[----:B------:R-:W-:Y:S05]  /*19d30*/  BSYNC B0 ;  /* 0x0000000000007941 */ /* 0x000fea0003800000 */
.L_x_8462:
[----:B------:R-:W-:-:S03]  /*19d40*/  UMOV UR4, 0xffffffff ;  /* 0xffffffff00047882 */ /* 0x000fc60000000000 */
[----:B------:R-:W-:Y:S05]  /*19d50*/  BRA.DIV UR4, `(.L_x_8464) ;  /* 0x0000003a04f47947 */ /* 0x000fea000b800000 */
[----:B0-----:R-:W0:Y:S02]  /*19d60*/  S2R R0, SR_TID.X ;  /* 0x0000000000007919 */ /* 0x001e240000002100 */
[----:B0-----:R-:W-:-:S04]  /*19d70*/  SHF.R.U32.HI R0, RZ, 0x5, R0 ;  /* 0x00000005ff007819 */ /* 0x001fc80000011600 */
[----:B------:R-:W-:-:S05]  /*19d80*/  LOP3.LUT R0, R0, 0x3, RZ, 0xc0, !PT ;  /* 0x0000000300007812 */ /* 0x000fca00078ec0ff */
[----:B------:R0:W1:Y:S02]  /*19d90*/  SHFL.IDX PT, R14, R0, RZ, 0x1f ;  /* 0x00001fff000e7589 */ /* 0x00006400000e0000 */
.L_x_8572:
[----:B-1----:R-:W-:Y:S01]  /*19da0*/  ISETP.NE.AND P0, PT, R14, RZ, PT ;  /* 0x000000ff0e00720c */ /* 0x002fe20003f05270 */
[----:B------:R-:W-:-:S12]  /*19db0*/  BSSY B0, `(.L_x_8465) ;  /* 0x0000024000007945 */ /* 0x000fd80003800000 */
[----:B------:R-:W-:Y:S05]  /*19dc0*/  @P0 BRA `(.L_x_8466) ;  /* 0x0000000000880947 */ /* 0x000fea0003800000 */
[----:B------:R-:W-:-:S03]  /*19dd0*/  UMOV UR4, 0xffffffff ;  /* 0xffffffff00047882 */ /* 0x000fc60000000000 */
[----:B------:R-:W-:Y:S05]  /*19de0*/  BRA.DIV UR4, `(.L_x_8467) ;  /* 0x0000003e04047947 */ /* 0x000fea000b800000 */
[----:B------:R-:W-:-:S13]  /*19df0*/  ELECT P6, URZ, PT ;  /* 0x00000000003f782f */ /* 0x000fda00038c0000 */
.L_x_8575:
[----:B------:R-:W-:Y:S05]  /*19e00*/  @!P6 BRA `(.L_x_8466) ;  /* 0x000000000078e947 */ /* 0x000fea0003800000 */
[----:B------:R-:W-:-:S06]  /*19e10*/  ULOP3.LUT UR4, UR40, 0x2, URZ, 0xfc, !UPT ;  /* 0x0000000228047892 */ /* 0x000fcc000f8efc3f */
[----:B0-----:R-:W-:-:S05]  /*19e20*/  IMAD.U32 R0, RZ, RZ, UR4 ;  /* 0x00000004ff007e24 */ /* 0x001fca000f8e00ff */
[----:B------:R-:W-:-:S13]  /*19e30*/  ISETP.NE.AND P0, PT, R0, 0x3, PT ;  /* 0x000000030000780c */ /* 0x000fda0003f05270 */
[----:B------:R-:W-:Y:S05]  /*19e40*/  @!P0 BRA `(.L_x_8468) ;  /* 0x0000000000048947 */ /* 0x000fea0003800000 */
[----:B------:R-:W-:Y:S01]  /*19e50*/  BPT.TRAP 0x1 ;  /* 0x000000040000795c */ /* 0x000fe20000300000 */
.L_x_8468:
[C---:B------:R-:W-:Y:S01]  /*19e60*/  IMAD R3, R18.reuse, 0x8, R5 ;  /* 0x0000000812037824 */ /* 0x040fe200078e0205 */
[----:B------:R-:W-:Y:S01]  /*19e70*/  SHF.L.U32 R2, R23, 0x1f, RZ ;  /* 0x0000001f17027819 */ /* 0x000fe200000006ff */
[----:B------:R-:W-:-:S03]  /*19e80*/  VIADD R18, R18, 0x1 ;  /* 0x0000000112127836 */ /* 0x000fc60000000000 */
[----:B------:R-:W0:Y:S02]  /*19e90*/  SYNCS.PHASECHK.TRANS64.TRYWAIT P1, [R3+URZ+0x38840], R2 ;  /* 0x03884002030075a7 */ /* 0x000e24000802017f */
[----:B------:R-:W-:-:S04]  /*19ea0*/  ISETP.NE.AND P2, PT, R18, 0x2, PT ;  /* 0x000000021200780c */ /* 0x000fc80003f45270 */
[----:B------:R-:W-:Y:S01]  /*19eb0*/  SEL R0, RZ, 0x1, P2 ;  /* 0x00000001ff007807 */ /* 0x000fe20001000000 */
[----:B0-----:R-:W-:Y:S08]  /*19ec0*/  @!P1 BRA `(.L_x_8469) ;  /* 0x0000003800ec9947 */ /* 0x001ff00003800000 */
.L_x_8576:
[----:B------:R-:W-:Y:S02]  /*19ed0*/  SEL R18, R18, RZ, P2 ;  /* 0x000000ff12127207 */ /* 0x000fe40001000000 */
[----:B------:R-:W-:Y:S01]  /*19ee0*/  LOP3.LUT R0, R23, R0, RZ, 0x3c, !PT ;  /* 0x0000000017007212 */ /* 0x000fe200078e3cff */
[----:B------:R-:W-:Y:S06]  /*19ef0*/  @!P0 BRA `(.L_x_8470) ;  /* 0x0000000000048947 */ /* 0x000fec0003800000 */
[----:B------:R-:W-:Y:S01]  /*19f00*/  BPT.TRAP 0x1 ;  /* 0x000000040000795c */ /* 0x000fe20000300000 */
.L_x_8470:
[----:B------:R-:W-:Y:S01]  /*19f10*/  IMAD R5, R18, 0x8, R5 ;  /* 0x0000000812057824 */ /* 0x000fe200078e0205 */
[----:B------:R-:W-:-:S04]  /*19f20*/  SHF.L.U32 R0, R0, 0x1f, RZ ;  /* 0x0000001f00007819 */ /* 0x000fc800000006ff */
[----:B------:R-:W1:Y:S02]  /*19f30*/  SYNCS.PHASECHK.TRANS64.TRYWAIT P1, [R5+URZ+0x38840], R0 ;  /* 0x03884000050075a7 */ /* 0x000e64000802017f */
[----:B-1----:R-:W-:Y:S05]  /*19f40*/  @!P1 BRA `(.L_x_8471) ;  /* 0x0000003800e09947 */ /* 0x002fea0003800000 */
.L_x_8577:
[----:B------:R-:W-:Y:S05]  /*19f50*/  @!P0 BRA `(.L_x_8472) ;  /* 0x0000000000048947 */ /* 0x000fea0003800000 */
[----:B------:R-:W-:Y:S01]  /*19f60*/  BPT.TRAP 0x1 ;  /* 0x000000040000795c */ /* 0x000fe20000300000 */
.L_x_8472:
[----:B------:R-:W5:Y:S02]  /*19f70*/  SYNCS.PHASECHK.TRANS64.TRYWAIT P1, [R3+URZ+0x38860], R2 ;  /* 0x03886002030075a7 */ /* 0x000f64000802017f */
[----:B-----5:R-:W-:Y:S05]  /*19f80*/  @!P1 BRA `(.L_x_8473) ;  /* 0x0000003800e49947 */ /* 0x020fea0003800000 */
.L_x_8578:
[----:B------:R-:W-:Y:S05]  /*19f90*/  @!P0 BRA `(.L_x_8474) ;  /* 0x0000000000048947 */ /* 0x000fea0003800000 */
[----:B------:R-:W-:Y:S01]  /*19fa0*/  BPT.TRAP 0x1 ;  /* 0x000000040000795c */ /* 0x000fe20000300000 */
.L_x_8474:
[----:B------:R0:W0:Y:S02]  /*19fb0*/  SYNCS.PHASECHK.TRANS64.TRYWAIT P0, [R5+URZ+0x38860], R0 ;  /* 0x03886000050075a7 */ /* 0x000024000800017f */
[----:B0-----:R-:W-:Y:S05]  /*19fc0*/  @!P0 NANOSLEEP.SYNCS 0x989680 ;  /* 0x009896800000895d */ /* 0x001fea0003900000 */
[----:B------:R-:W0:Y:S02]  /*19fd0*/  @!P0 SYNCS.PHASECHK.TRANS64 P0, [R5+URZ+0x38860], R0 ;  /* 0x03886000050085a7 */ /* 0x000e24000800007f */
[----:B0-----:R-:W-:Y:S05]  /*19fe0*/  @!P0 BRA `(.L_x_8474) ;  /* 0xfffffffc00f08947 */ /* 0x001fea000383ffff */
.L_x_8466:
[----:B------:R-:W-:Y:S05]  /*19ff0*/  BSYNC B0 ;  /* 0x0000000000007941 */ /* 0x000fea0003800000 */
.L_x_8465:
[----:B------:R-:W-:Y:S05]  /*1a000*/  EXIT ;  /* 0x000000000000794d */ /* 0x000fea0003800000 */
.L_x_8331:
[----:B0-----:R0:W1:Y:S02]  /*1a010*/  SYNCS.PHASECHK.TRANS64.TRYWAIT P1, [R17+URZ+0x38800], R6 ;  /* 0x03880006110075a7 */ /* 0x001064000802017f */
[----:B-1----:R-:W-:Y:S05]  /*1a020*/  @!P1 NANOSLEEP.SYNCS 0x989680 ;  /* 0x009896800000995d */ /* 0x002fea0003900000 */
[----:B------:R-:W1:Y:S02]  /*1a030*/  @!P1 SYNCS.PHASECHK.TRANS64 P1, [R17+URZ+0x38800], R6 ;  /* 0x03880006110095a7 */ /* 0x000e64000802007f */
[----:B-1----:R-:W-:Y:S05]  /*1a040*/  @!P1 BRA `(.L_x_8331) ;  /* 0xfffffffc00f09947 */ /* 0x002fea000383ffff */
[----:B------:R-:W-:Y:S05]  /*1a050*/  BRA `(.L_x_8475) ;  /* 0xfffffea000707947 */ /* 0x000fea000383ffff */
.L_x_8335:
[----:B--2---:R2:W3:Y:S02]  /*1a060*/  SYNCS.PHASECHK.TRANS64.TRYWAIT P1, [R9+URZ+0x38830], R8 ;  /* 0x03883008090075a7 */ /* 0x0044e4000802017f */
[----:B---3--:R-:W-:Y:S05]  /*1a070*/  @!P1 NANOSLEEP.SYNCS 0x989680 ;  /* 0x009896800000995d */ /* 0x008fea0003900000 */
[----:B------:R-:W3:Y:S02]  /*1a080*/  @!P1 SYNCS.PHASECHK.TRANS64 P1, [R9+URZ+0x38830], R8 ;  /* 0x03883008090095a7 */ /* 0x000ee4000802007f */
[----:B---3--:R-:W-:Y:S05]  /*1a090*/  @!P1 BRA `(.L_x_8335) ;  /* 0xfffffffc00f09947 */ /* 0x008fea000383ffff */
[----:B------:R-:W-:Y:S05]  /*1a0a0*/  BRA `(.L_x_8334) ;  /* 0xfffffea000947947 */ /* 0x000fea000383ffff */
.L_x_8336:
[----:B---3--:R3:W4:Y:S02]  /*1a0b0*/  SYNCS.PHASECHK.TRANS64.TRYWAIT P1, [R17+URZ+0x38810], R6 ;  /* 0x03881006110075a7 */ /* 0x008724000802017f */
[----:B----4-:R-:W-:Y:S05]  /*1a0c0*/  @!P1 NANOSLEEP.SYNCS 0x989680 ;  /* 0x009896800000995d */ /* 0x010fea0003900000 */
[----:B------:R-:W4:Y:S02]  /*1a0d0*/  @!P1 SYNCS.PHASECHK.TRANS64 P1, [R17+URZ+0x38810], R6 ;  /* 0x03881006110095a7 */ /* 0x000f24000802007f */
[----:B----4-:R-:W-:Y:S05]  /*1a0e0*/  @!P1 BRA `(.L_x_8336) ;  /* 0xfffffffc00f09947 */ /* 0x010fea000383ffff */
[----:B------:R-:W-:Y:S05]  /*1a0f0*/  BRA `(.L_x_8476) ;  /* 0xfffffea400207947 */ /* 0x000fea000383ffff */
.L_x_8340:
[----:B------:R0:W0:Y:S02]  /*1a100*/  SYNCS.PHASECHK.TRANS64.TRYWAIT P1, [R9+URZ+0x38850], R8 ;  /* 0x03885008090075a7 */ /* 0x000024000802017f */
[----:B0-----:R-:W-:Y:S05]  /*1a110*/  @!P1 NANOSLEEP.SYNCS 0x989680 ;  /* 0x009896800000995d */ /* 0x001fea0003900000 */
[----:B------:R-:W0:Y:S02]  /*1a120*/  @!P1 SYNCS.PHASECHK.TRANS64 P1, [R9+URZ+0x38850], R8 ;  /* 0x03885008090095a7 */ /* 0x000e24000802007f */
[----:B0-----:R-:W-:Y:S05]  /*1a130*/  @!P1 BRA `(.L_x_8340) ;  /* 0xfffffffc00f09947 */ /* 0x001fea000383ffff */
[----:B------:R-:W-:Y:S05]  /*1a140*/  BRA `(.L_x_8339) ;  /* 0xfffffea400507947 */ /* 0x000fea000383ffff */
.L_x_8347:
[----:B-1----:R1:W2:Y:S02]  /*1a150*/  SYNCS.PHASECHK.TRANS64.TRYWAIT P1, [R9+URZ+0x38830], R7 ;  /* 0x03883007090075a7 */ /* 0x0022a4000802017f */
[----:B--2---:R-:W-:Y:S05]  /*1a160*/  @!P1 NANOSLEEP.SYNCS 0x989680 ;  /* 0x009896800000995d */ /* 0x004fea0003900000 */
[----:B------:R-:W2:Y:S02]  /*1a170*/  @!P1 SYNCS.PHASECHK.TRANS64 P1, [R9+URZ+0x38830], R7 ;  /* 0x03883007090095a7 */ /* 0x000ea4000802007f */
[----:B--2---:R-:W-:Y:S05]  /*1a180*/  @!P1 BRA `(.L_x_8347) ;  /* 0xfffffffc00f09947 */ /* 0x004fea000383ffff */
[----:B------:R-:W-:Y:S05]  /*1a190*/  BRA `(.L_x_8346) ;  /* 0xfffffed000787947 */ /* 0x000fea000383ffff */
.L_x_8351:
[----:B---3--:R3:W4:Y:S02]  /*1a1a0*/  SYNCS.PHASECHK.TRANS64.TRYWAIT P1, [R9+URZ+0x38850], R7 ;  /* 0x03885007090075a7 */ /* 0x008724000802017f */
[----:B----4-:R-:W-:Y:S05]  /*1a1b0*/  @!P1 NANOSLEEP.SYNCS 0x989680 ;  /* 0x009896800000995d */ /* 0x010fea0003900000 */
[----:B------:R-:W4:Y:S02]  /*1a1c0*/  @!P1 SYNCS.PHASECHK.TRANS64 P1, [R9+URZ+0x38850], R7 ;  /* 0x03885007090095a7 */ /* 0x000f24000802007f */
[----:B----4-:R-:W-:Y:S05]  /*1a1d0*/  @!P1 BRA `(.L_x_8351) ;  /* 0xfffffffc00f09947 */ /* 0x010fea000383ffff */
[----:B------:R-:W-:Y:S05]  /*1a1e0*/  BRA `(.L_x_8350) ;  /* 0xfffffed000d47947 */ /* 0x000fea000383ffff */
.L_x_8359:
[----:B-1----:R1:W2:Y:S02]  /*1a1f0*/  SYNCS.PHASECHK.TRANS64.TRYWAIT P1, [R9+URZ+0x38830], R7 ;  /* 0x03883007090075a7 */ /* 0x0022a4000802017f */
[----:B--2---:R-:W-:Y:S05]  /*1a200*/  @!P1 NANOSLEEP.SYNCS 0x989680 ;  /* 0x009896800000995d */ /* 0x004fea0003900000 */
[----:B------:R-:W2:Y:S02]  /*1a210*/  @!P1 SYNCS.PHASECHK.TRANS64 P1, [R9+URZ+0x38830], R7 ;  /* 0x03883007090095a7 */ /* 0x000ea4000802007f */
[----:B--2---:R-:W-:Y:S05]  /*1a220*/  @!P1 BRA `(.L_x_8359) ;  /* 0xfffffffc00f09947 */ /* 0x004fea000383ffff */
[----:B------:R-:W-:Y:S05]  /*1a230*/  BRA `(.L_x_8358) ;  /* 0xffffff0800107947 */ /* 0x000fea000383ffff */
.L_x_8363:
[----:B---3--:R3:W4:Y:S02]  /*1a240*/  SYNCS.PHASECHK.TRANS64.TRYWAIT P1, [R9+URZ+0x38850], R7 ;  /* 0x03885007090075a7 */ /* 0x008724000802017f */
[----:B----4-:R-:W-:Y:S05]  /*1a250*/  @!P1 NANOSLEEP.SYNCS 0x989680 ;  /* 0x009896800000995d */ /* 0x010fea0003900000 */
[----:B------:R-:W4:Y:S02]  /*1a260*/  @!P1 SYNCS.PHASECHK.TRANS64 P1, [R9+URZ+0x38850], R7 ;  /* 0x03885007090095a7 */ /* 0x000f24000802007f */
[----:B----4-:R-:W-:Y:S05]  /*1a270*/  @!P1 BRA `(.L_x_8363) ;  /* 0xfffffffc00f09947 */ /* 0x010fea000383ffff */
[----:B------:R-:W-:Y:S05]  /*1a280*/  BRA `(.L_x_8362) ;  /* 0xffffff08006c7947 */ /* 0x000fea000383ffff */
.L_x_8406:
        /* <DEDUP_REMOVED lines=11> */
.L_x_8478:
[----:B------:R-:W-:Y:S05]  /*1a340*/  BSYNC B0 ;  /* 0x0000000000007941 */ /* 0x000fea0003800000 */
.L_x_8477:
[----:B------:R-:W-:Y:S05]  /*1a350*/  BRA `(.L_x_8479) ;  /* 0xffffffac001c7947 */ /* 0x000fea000383ffff */
.L_x_8409:
[----:B0-----:R0:W1:Y:S02]  /*1a360*/  SYNCS.PHASECHK.TRANS64.TRYWAIT P0, [R22+URZ+0x38840], R0 ;  /* 0x03884000160075a7 */ /* 0x001064000800017f */
[----:B-1----:R-:W-:Y:S05]  /*1a370*/  @!P0 NANOSLEEP.SYNCS 0x989680 ;  /* 0x009896800000895d */ /* 0x002fea0003900000 */
[----:B------:R-:W1:Y:S02]  /*1a380*/  @!P0 SYNCS.PHASECHK.TRANS64 P0, [R22+URZ+0x38840], R0 ;  /* 0x03884000160085a7 */ /* 0x000e64000800007f */
[----:B-1----:R-:W-:Y:S05]  /*1a390*/  @!P0 BRA `(.L_x_8409) ;  /* 0xfffffffc00f08947 */ /* 0x002fea000383ffff */
[----:B------:R-:W-:Y:S05]  /*1a3a0*/  BRA `(.L_x_8480) ;  /* 0xffffffb000187947 */ /* 0x000fea000383ffff */
.L_x_8410:
        /* <DEDUP_REMOVED lines=8> */
.L_x_8482:
[----:B------:R-:W-:Y:S05]  /*1a430*/  BSYNC B0 ;  /* 0x0000000000007941 */ /* 0x000fea0003800000 */
.L_x_8481:
        /* <DEDUP_REMOVED lines=9> */
.L_x_8483:
[----:B------:R-:W-:Y:S02]  /*1a4d0*/  IMAD.MOV.U32 R13, RZ, RZ, R5 ;  /* 0x000000ffff0d7224 */ /* 0x000fe400078e0005 */
[----:B------:R-:W-:Y:S02]  /*1a4e0*/  IMAD.MOV.U32 R12, RZ, RZ, 0x1 ;  /* 0x00000001ff0c7424 */ /* 0x000fe400078e00ff */
[----:B------:R-:W-:-:S07]  /*1a4f0*/  IMAD.MOV.U32 R3, RZ, RZ, R14 ;  /* 0x000000ffff037224 */ /* 0x000fce00078e000e */
[----:B------:R-:W-:Y:S05]  /*1a500*/  WARPSYNC.COLLECTIVE R15, `(.L_x_8484) ;  /* 0x000000000f087348 */ /* 0x000fea0003c00000 */
[----:B------:R0:W1:Y:S02]  /*1a510*/  SHFL.IDX P6, R14, R13, R12, R11 ;  /* 0x0000000c0d0e7389 */ /* 0x00006400000c000b */
[----:B01----:R-:W-:Y:S01]  /*1a520*/  ENDCOLLECTIVE ;  /* 0x000000000000791b */ /* 0x003fe20003800000 */
.L_x_8484:
        /* <DEDUP_REMOVED lines=15> */
.L_x_8485:
[----:B------:R-:W-:Y:S02]  /*1a620*/  @P0 IMAD R6, R4, 0x2, R17 ;  /* 0x0000000204060824 */ /* 0x000fe400078e0211 */
[----:B------:R-:W-:Y:S02]  /*1a630*/  IMAD.MOV.U32 R13, RZ, RZ, R5 ;  /* 0x000000ffff0d7224 */ /* 0x000fe400078e0005 */
[----:B------:R-:W-:Y:S02]  /*1a640*/  IMAD.MOV.U32 R12, RZ, RZ, 0x2 ;  /* 0x00000002ff0c7424 */ /* 0x000fe400078e00ff */
[----:B------:R-:W-:-:S07]  /*1a650*/  IMAD.MOV.U32 R3, RZ, RZ, R14 ;  /* 0x000000ffff037224 */ /* 0x000fce00078e000e */
[----:B------:R-:W-:Y:S05]  /*1a660*/  WARPSYNC.COLLECTIVE R15, `(.L_x_8486) ;  /* 0x000000000f087348 */ /* 0x000fea0003c00000 */
[----:B------:R0:W1:Y:S02]  /*1a670*/  SHFL.IDX P6, R14, R13, R12, R11 ;  /* 0x0000000c0d0e7389 */ /* 0x00006400000c000b */
[----:B01----:R-:W-:Y:S01]  /*1a680*/  ENDCOLLECTIVE ;  /* 0x000000000000791b */ /* 0x003fe20003800000 */
.L_x_8486:
        /* <DEDUP_REMOVED lines=15> */
.L_x_8487:
[----:B------:R-:W-:Y:S02]  /*1a780*/  @P0 IMAD R6, R4, 0x2, R17 ;  /* 0x0000000204060824 */ /* 0x000fe400078e0211 */
[----:B------:R-:W-:Y:S02]  /*1a790*/  IMAD.MOV.U32 R13, RZ, RZ, R5 ;  /* 0x000000ffff0d7224 */ /* 0x000fe400078e0005 */
[----:B------:R-:W-:Y:S02]  /*1a7a0*/  IMAD.MOV.U32 R12, RZ, RZ, 0x3 ;  /* 0x00000003ff0c7424 */ /* 0x000fe400078e00ff */
[----:B------:R-:W-:-:S07]  /*1a7b0*/  IMAD.MOV.U32 R3, RZ, RZ, R14 ;  /* 0x000000ffff037224 */ /* 0x000fce00078e000e */
[----:B------:R-:W-:Y:S05]  /*1a7c0*/  WARPSYNC.COLLECTIVE R15, `(.L_x_8488) ;  /* 0x000000000f087348 */ /* 0x000fea0003c00000 */
[----:B------:R0:W1:Y:S02]  /*1a7d0*/  SHFL.IDX P6, R14, R13, R12, R11 ;  /* 0x0000000c0d0e7389 */ /* 0x00006400000c000b */
[----:B01----:R-:W-:Y:S01]  /*1a7e0*/  ENDCOLLECTIVE ;  /* 0x000000000000791b */ /* 0x003fe20003800000 */
.L_x_8488:
        /* <DEDUP_REMOVED lines=10> */
.L_x_8489:
[----:B------:R-:W-:Y:S01]  /*1a890*/  @!PT LDS RZ, [RZ] ;  /* 0x00000000fffff984 */ /* 0x000fe20000000800 */
[----:B------:R-:W-:Y:S01]  /*1a8a0*/  @!PT LDS RZ, [RZ] ;  /* 0x00000000fffff984 */ /* 0x000fe20000000800 */
[----:B------:R-:W-:Y:S01]  /*1a8b0*/  @!PT LDS RZ, [RZ] ;  /* 0x00000000fffff984 */ /* 0x000fe20000000800 */
[----:B------:R0:W-:Y:S01]  /*1a8c0*/  @P0 LDGSTS.E.BYPASS.LTC128B.128 [R6+0x23400], desc[UR42][R2.64], !P2 ;  /* 0x2340000002060fae */ /* 0x0001e2000d101d6a */
[----:B------:R-:W-:Y:S01]  /*1a8d0*/  IMAD.MOV.U32 R0, RZ, RZ, R14 ;  /* 0x000000ffff007224 */ /* 0x000fe200078e000e */
[----:B------:R-:W-:Y:S06]  /*1a8e0*/  BRA `(.L_x_8490) ;  /* 0xffffffac00cc7947 */ /* 0x000fec000383ffff */
.L_x_8415:
        /* <DEDUP_REMOVED lines=10> */
.L_x_8491:
        /* <DEDUP_REMOVED lines=9> */
.L_x_8492:
[----:B------:R-:W-:Y:S02]  /*1aa20*/  IMAD.MOV.U32 R13, RZ, RZ, R2 ;  /* 0x000000ffff0d7224 */ /* 0x000fe400078e0002 */
[----:B------:R-:W-:Y:S02]  /*1aa30*/  IMAD.MOV.U32 R12, RZ, RZ, 0x1 ;  /* 0x00000001ff0c7424 */ /* 0x000fe400078e00ff */
[----:B------:R-:W-:-:S07]  /*1aa40*/  IMAD.MOV.U32 R5, RZ, RZ, R14 ;  /* 0x000000ffff057224 */ /* 0x000fce00078e000e */
[----:B------:R-:W-:Y:S05]  /*1aa50*/  WARPSYNC.COLLECTIVE R15, `(.L_x_8493) ;  /* 0x000000000f087348 */ /* 0x000fea0003c00000 */
[----:B------:R0:W1:Y:S02]  /*1aa60*/  SHFL.IDX P6, R14, R13, R12, R11 ;  /* 0x0000000c0d0e7389 */ /* 0x00006400000c000b */
[----:B01----:R-:W-:Y:S01]  /*1aa70*/  ENDCOLLECTIVE ;  /* 0x000000000000791b */ /* 0x003fe20003800000 */
.L_x_8493:
        /* <DEDUP_REMOVED lines=15> */
.L_x_8494:
        /* <DEDUP_REMOVED lines=8> */
.L_x_8495:
        /* <DEDUP_REMOVED lines=16> */
.L_x_8496:
[----:B------:R-:W-:Y:S01]  /*1acf0*/  @P2 LOP3.LUT R16, R16, 0x40, RZ, 0xfc, !PT ;  /* 0x0000004010102812 */ /* 0x000fe200078efcff */
[----:B------:R-:W-:Y:S02]  /*1ad00*/  IMAD.MOV.U32 R13, RZ, RZ, R2 ;  /* 0x000000ffff0d7224 */ /* 0x000fe400078e0002 */
[----:B------:R-:W-:Y:S02]  /*1ad10*/  IMAD.MOV.U32 R12, RZ, RZ, 0x3 ;  /* 0x00000003ff0c7424 */ /* 0x000fe400078e00ff */
[----:B------:R-:W-:-:S07]  /*1ad20*/  IMAD.MOV.U32 R5, RZ, RZ, R14 ;  /* 0x000000ffff057224 */ /* 0x000fce00078e000e */
[----:B------:R-:W-:Y:S05]  /*1ad30*/  WARPSYNC.COLLECTIVE R15, `(.L_x_8497) ;  /* 0x000000000f087348 */ /* 0x000fea0003c00000 */
[----:B------:R0:W1:Y:S02]  /*1ad40*/  SHFL.IDX P6, R14, R13, R12, R11 ;  /* 0x0000000c0d0e7389 */ /* 0x00006400000c000b */
[----:B01----:R-:W-:Y:S01]  /*1ad50*/  ENDCOLLECTIVE ;  /* 0x000000000000791b */ /* 0x003fe20003800000 */
.L_x_8497:
        /* <DEDUP_REMOVED lines=14> */
.L_x_8498:
[----:B------:R-:W-:Y:S01]  /*1ae40*/  IMAD.MOV.U32 R0, RZ, RZ, R14 ;  /* 0x000000ffff007224 */ /* 0x000fe200078e000e */
[----:B------:R-:W-:Y:S06]  /*1ae50*/  BRA `(.L_x_8499) ;  /* 0xffffffb000d07947 */ /* 0x000fec000383ffff */
.L_x_8419:
        /* <DEDUP_REMOVED lines=47> */
.L_x_8501:
[----:B------:R-:W-:Y:S05]  /*1b150*/  BSYNC B0 ;  /* 0x0000000000007941 */ /* 0x000fea0003800000 */
.L_x_8500:
        /* <DEDUP_REMOVED lines=11> */
.L_x_8502:
        /* <DEDUP_REMOVED lines=39> */
.L_x_8503:
[----:B------:R-:W-:Y:S02]  /*1b480*/  IMAD.MOV.U32 R13, RZ, RZ, R0 ;  /* 0x000000ffff0d7224 */ /* 0x000fe400078e0000 */
[----:B------:R-:W-:-:S07]  /*1b490*/  IMAD.MOV.U32 R7, RZ, RZ, R14 ;  /* 0x000000ffff077224 */ /* 0x000fce00078e000e */
[----:B------:R-:W-:Y:S05]  /*1b4a0*/  WARPSYNC.COLLECTIVE R15, `(.L_x_8504) ;  /* 0x000000000f087348 */ /* 0x000fea0003c00000 */
[----:B------:R0:W1:Y:S02]  /*1b4b0*/  SHFL.IDX P6, R14, R13, R12, R11 ;  /* 0x0000000c0d0e7389 */ /* 0x00006400000c000b */
[----:B01----:R-:W-:Y:S01]  /*1b4c0*/  ENDCOLLECTIVE ;  /* 0x000000000000791b */ /* 0x003fe20003800000 */
.L_x_8504:
        /* <DEDUP_REMOVED lines=33> */
.L_x_8505:
[----:B------:R-:W-:Y:S02]  /*1b6e0*/  IMAD.MOV.U32 R13, RZ, RZ, R0 ;  /* 0x000000ffff0d7224 */ /* 0x000fe400078e0000 */
[----:B------:R-:W-:-:S07]  /*1b6f0*/  IMAD.MOV.U32 R7, RZ, RZ, R14 ;  /* 0x000000ffff077224 */ /* 0x000fce00078e000e */
[----:B------:R-:W-:Y:S05]  /*1b700*/  WARPSYNC.COLLECTIVE R15, `(.L_x_8506) ;  /* 0x000000000f087348 */ /* 0x000fea0003c00000 */
[----:B------:R0:W1:Y:S02]  /*1b710*/  SHFL.IDX P6, R14, R13, R12, R11 ;  /* 0x0000000c0d0e7389 */ /* 0x00006400000c000b */
[----:B01----:R-:W-:Y:S01]  /*1b720*/  ENDCOLLECTIVE ;  /* 0x000000000000791b */ /* 0x003fe20003800000 */
.L_x_8506:
        /* <DEDUP_REMOVED lines=27> */
.L_x_8507:
[----:B------:R-:W-:Y:S02]  /*1b8e0*/  IMAD.MOV.U32 R13, RZ, RZ, R0 ;  /* 0x000000ffff0d7224 */ /* 0x000fe400078e0000 */
[----:B------:R-:W-:-:S07]  /*1b8f0*/  IMAD.MOV.U32 R6, RZ, RZ, R14 ;  /* 0x000000ffff067224 */ /* 0x000fce00078e000e */
[----:B------:R-:W-:Y:S05]  /*1b900*/  WARPSYNC.COLLECTIVE R15, `(.L_x_8508) ;  /* 0x000000000f087348 */ /* 0x000fea0003c00000 */
[----:B------:R0:W1:Y:S02]  /*1b910*/  SHFL.IDX P6, R14, R13, R12, R11 ;  /* 0x0000000c0d0e7389 */ /* 0x00006400000c000b */
[----:B01----:R-:W-:Y:S01]  /*1b920*/  ENDCOLLECTIVE ;  /* 0x000000000000791b */ /* 0x003fe20003800000 */
.L_x_8508:
[----:B------:R-:W-:Y:S01]  /*1b930*/  IMAD.MOV.U32 R0, RZ, RZ, R14 ;  /* 0x000000ffff007224 */ /* 0x000fe200078e000e */
[----:B------:R-:W-:Y:S06]  /*1b940*/  BRA `(.L_x_8509) ;  /* 0xffffffb400447947 */ /* 0x000fec000383ffff */
.L_x_8424:
[----:B0-----:R0:W1:Y:S02]  /*1b950*/  SYNCS.PHASECHK.TRANS64.TRYWAIT P0, [R17+URZ+0x38820], R0 ;  /* 0x03882000110075a7 */ /* 0x001064000800017f */
[----:B-1----:R-:W-:Y:S05]  /*1b960*/  @!P0 NANOSLEEP.SYNCS 0x989680 ;  /* 0x009896800000895d */ /* 0x002fea0003900000 */
[----:B------:R-:W1:Y:S02]  /*1b970*/  @!P0 SYNCS.PHASECHK.TRANS64 P0, [R17+URZ+0x38820], R0 ;  /* 0x03882000110085a7 */ /* 0x000e64000800007f */
[----:B-1----:R-:W-:Y:S05]  /*1b980*/  @!P0 BRA `(.L_x_8424) ;  /* 0xfffffffc00f08947 */ /* 0x002fea000383ffff */
[----:B------:R-:W-:Y:S05]  /*1b990*/  BRA `(.L_x_8510) ;  /* 0xffffffb400e07947 */ /* 0x000fea000383ffff */
.L_x_8427:
[----:B0-----:R0:W1:Y:S02]  /*1b9a0*/  SYNCS.PHASECHK.TRANS64.TRYWAIT P0, [R22+URZ+0x38860], R0 ;  /* 0x03886000160075a7 */ /* 0x001064000800017f */
[----:B-1----:R-:W-:Y:S05]  /*1b9b0*/  @!P0 NANOSLEEP.SYNCS 0x989680 ;  /* 0x009896800000895d */ /* 0x002fea0003900000 */
[----:B------:R-:W1:Y:S02]  /*1b9c0*/  @!P0 SYNCS.PHASECHK.TRANS64 P0, [R22+URZ+0x38860], R0 ;  /* 0x03886000160085a7 */ /* 0x000e64000800007f */
[----:B-1----:R-:W-:Y:S05]  /*1b9d0*/  @!P0 BRA `(.L_x_8427) ;  /* 0xfffffffc00f08947 */ /* 0x002fea000383ffff */
[----:B------:R-:W-:Y:S05]  /*1b9e0*/  BRA `(.L_x_8511) ;  /* 0xffffffb400f07947 */ /* 0x000fea000383ffff */
.L_x_8428:
        /* <DEDUP_REMOVED lines=8> */
.L_x_8513:
[----:B------:R-:W-:Y:S05]  /*1ba70*/  BSYNC B0 ;  /* 0x0000000000007941 */ /* 0x000fea0003800000 */
.L_x_8512:
        /* <DEDUP_REMOVED lines=15> */
.L_x_8514:
        /* <DEDUP_REMOVED lines=39> */
.L_x_8515:
[----:B------:R-:W-:Y:S02]  /*1bde0*/  IMAD.MOV.U32 R13, RZ, RZ, R4 ;  /* 0x000000ffff0d7224 */ /* 0x000fe400078e0004 */
[----:B------:R-:W-:-:S07]  /*1bdf0*/  IMAD.MOV.U32 R3, RZ, RZ, R14 ;  /* 0x000000ffff037224 */ /* 0x000fce00078e000e */
[----:B------:R-:W-:Y:S05]  /*1be00*/  WARPSYNC.COLLECTIVE R15, `(.L_x_8516) ;  /* 0x000000000f087348 */ /* 0x000fea0003c00000 */
[----:B------:R0:W1:Y:S02]  /*1be10*/  SHFL.IDX P6, R14, R13, R12, R11 ;  /* 0x0000000c0d0e7389 */ /* 0x00006400000c000b */
[----:B01----:R-:W-:Y:S01]  /*1be20*/  ENDCOLLECTIVE ;  /* 0x000000000000791b */ /* 0x003fe20003800000 */
.L_x_8516:
        /* <DEDUP_REMOVED lines=29> */
.L_x_8517:
[----:B------:R-:W-:Y:S02]  /*1c000*/  IMAD.MOV.U32 R13, RZ, RZ, R4 ;  /* 0x000000ffff0d7224 */ /* 0x000fe400078e0004 */
[----:B------:R-:W-:-:S07]  /*1c010*/  IMAD.MOV.U32 R7, RZ, RZ, R14 ;  /* 0x000000ffff077224 */ /* 0x000fce00078e000e */
[----:B------:R-:W-:Y:S05]  /*1c020*/  WARPSYNC.COLLECTIVE R15, `(.L_x_8518) ;  /* 0x000000000f087348 */ /* 0x000fea0003c00000 */
[----:B------:R0:W1:Y:S02]  /*1c030*/  SHFL.IDX P6, R14, R13, R12, R11 ;  /* 0x0000000c0d0e7389 */ /* 0x00006400000c000b */
[----:B01----:R-:W-:Y:S01]  /*1c040*/  ENDCOLLECTIVE ;  /* 0x000000000000791b */ /* 0x003fe20003800000 */
.L_x_8518:
        /* <DEDUP_REMOVED lines=29> */
.L_x_8519:
[----:B------:R-:W-:Y:S02]  /*1c220*/  IMAD.MOV.U32 R13, RZ, RZ, R4 ;  /* 0x000000ffff0d7224 */ /* 0x000fe400078e0004 */
[----:B------:R-:W-:-:S07]  /*1c230*/  IMAD.MOV.U32 R6, RZ, RZ, R14 ;  /* 0x000000ffff067224 */ /* 0x000fce00078e000e */
[----:B------:R-:W-:Y:S05]  /*1c240*/  WARPSYNC.COLLECTIVE R15, `(.L_x_8520) ;  /* 0x000000000f087348 */ /* 0x000fea0003c00000 */
[----:B------:R0:W1:Y:S02]  /*1c250*/  SHFL.IDX P6, R14, R13, R12, R11 ;  /* 0x0000000c0d0e7389 */ /* 0x00006400000c000b */
[----:B01----:R-:W-:Y:S01]  /*1c260*/  ENDCOLLECTIVE ;  /* 0x000000000000791b */ /* 0x003fe20003800000 */
.L_x_8520:
[----:B------:R-:W-:Y:S01]  /*1c270*/  IMAD.MOV.U32 R2, RZ, RZ, R14 ;  /* 0x000000ffff027224 */ /* 0x000fe200078e000e */
[----:B------:R-:W-:Y:S06]  /*1c280*/  BRA `(.L_x_8521) ;  /* 0xffffffb4007c7947 */ /* 0x000fec000383ffff */
.L_x_8435:
[----:B0-----:R0:W1:Y:S02]  /*1c290*/  SYNCS.PHASECHK.TRANS64.TRYWAIT P0, [R6+URZ+0x38840], R20 ;  /* 0x03884014060075a7 */ /* 0x001064000800017f */
[----:B-1----:R-:W-:Y:S05]  /*1c2a0*/  @!P0 NANOSLEEP.SYNCS 0x989680 ;  /* 0x009896800000895d */ /* 0x002fea0003900000 */
[----:B------:R-:W1:Y:S02]  /*1c2b0*/  @!P0 SYNCS.PHASECHK.TRANS64 P0, [R6+URZ+0x38840], R20 ;  /* 0x03884014060085a7 */ /* 0x000e64000800007f */
[----:B-1----:R-:W-:Y:S05]  /*1c2c0*/  @!P0 BRA `(.L_x_8435) ;  /* 0xfffffffc00f08947 */ /* 0x002fea000383ffff */
[----:B------:R-:W-:Y:S05]  /*1c2d0*/  BRA `(.L_x_8522) ;  /* 0xffffffbc00107947 */ /* 0x000fea000383ffff */
.L_x_8436:
        /* <DEDUP_REMOVED lines=8> */
.L_x_8524:
[----:B------:R-:W-:Y:S05]  /*1c360*/  BSYNC B1 ;  /* 0x0000000000017941 */ /* 0x000fea0003800000 */
.L_x_8523:
        /* <DEDUP_REMOVED lines=9> */
.L_x_8525:
[----:B------:R-:W-:Y:S02]  /*1c400*/  IMAD.MOV.U32 R13, RZ, RZ, R25 ;  /* 0x000000ffff0d7224 */ /* 0x000fe400078e0019 */
[----:B------:R-:W-:Y:S02]  /*1c410*/  IMAD.MOV.U32 R12, RZ, RZ, 0x1 ;  /* 0x00000001ff0c7424 */ /* 0x000fe400078e00ff */
[----:B------:R-:W-:-:S07]  /*1c420*/  IMAD.MOV.U32 R2, RZ, RZ, R14 ;  /* 0x000000ffff027224 */ /* 0x000fce00078e000e */
[----:B------:R-:W-:Y:S05]  /*1c430*/  WARPSYNC.COLLECTIVE R15, `(.L_x_8526) ;  /* 0x000000000f087348 */ /* 0x000fea0003c00000 */
[----:B------:R0:W1:Y:S02]  /*1c440*/  SHFL.IDX P6, R14, R13, R12, R11 ;  /* 0x0000000c0d0e7389 */ /* 0x00006400000c000b */
[----:B01----:R-:W-:Y:S01]  /*1c450*/  ENDCOLLECTIVE ;  /* 0x000000000000791b */ /* 0x003fe20003800000 */
.L_x_8526:
        /* <DEDUP_REMOVED lines=11> */
.L_x_8527:
[----:B------:R-:W-:Y:S02]  /*1c510*/  IMAD.MOV.U32 R13, RZ, RZ, R25 ;  /* 0x000000ffff0d7224 */ /* 0x000fe400078e0019 */
[----:B------:R-:W-:Y:S02]  /*1c520*/  IMAD.MOV.U32 R12, RZ, RZ, 0x2 ;  /* 0x00000002ff0c7424 */ /* 0x000fe400078e00ff */
[----:B------:R-:W-:-:S07]  /*1c530*/  IMAD.MOV.U32 R2, RZ, RZ, R14 ;  /* 0x000000ffff027224 */ /* 0x000fce00078e000e */
[----:B------:R-:W-:Y:S05]  /*1c540*/  WARPSYNC.COLLECTIVE R15, `(.L_x_8528) ;  /* 0x000000000f087348 */ /* 0x000fea0003c00000 */
[----:B------:R0:W1:Y:S02]  /*1c550*/  SHFL.IDX P6, R14, R13, R12, R11 ;  /* 0x0000000c0d0e7389 */ /* 0x00006400000c000b */
[----:B01----:R-:W-:Y:S01]  /*1c560*/  ENDCOLLECTIVE ;  /* 0x000000000000791b */ /* 0x003fe20003800000 */
.L_x_8528:
        /* <DEDUP_REMOVED lines=11> */
.L_x_8529:
[----:B------:R-:W-:Y:S02]  /*1c620*/  IMAD.MOV.U32 R13, RZ, RZ, R25 ;  /* 0x000000ffff0d7224 */ /* 0x000fe400078e0019 */
[----:B------:R-:W-:Y:S02]  /*1c630*/  IMAD.MOV.U32 R12, RZ, RZ, 0x3 ;  /* 0x00000003ff0c7424 */ /* 0x000fe400078e00ff */
[----:B------:R-:W-:-:S07]  /*1c640*/  IMAD.MOV.U32 R2, RZ, RZ, R14 ;  /* 0x000000ffff027224 */ /* 0x000fce00078e000e */
[----:B------:R-:W-:Y:S05]  /*1c650*/  WARPSYNC.COLLECTIVE R15, `(.L_x_8530) ;  /* 0x000000000f087348 */ /* 0x000fea0003c00000 */
[----:B------:R0:W1:Y:S02]  /*1c660*/  SHFL.IDX P6, R14, R13, R12, R11 ;  /* 0x0000000c0d0e7389 */ /* 0x00006400000c000b */
[----:B01----:R-:W-:Y:S01]  /*1c670*/  ENDCOLLECTIVE ;  /* 0x000000000000791b */ /* 0x003fe20003800000 */
.L_x_8530:
        /* <DEDUP_REMOVED lines=11> */
.L_x_8531:
[----:B------:R-:W-:Y:S01]  /*1c730*/  IMAD.MOV.U32 R2, RZ, RZ, R14 ;  /* 0x000000ffff027224 */ /* 0x000fe200078e000e */
[----:B------:R-:W-:Y:S06]  /*1c740*/  BRA `(.L_x_8532) ;  /* 0xffffffb800987947 */ /* 0x000fec000383ffff */
.L_x_8441:
[----:B---3--:R3:W4:Y:S02]  /*1c750*/  SYNCS.PHASECHK.TRANS64.TRYWAIT P0, [R6+URZ+0x38860], R20 ;  /* 0x03886014060075a7 */ /* 0x008724000800017f */
[----:B----4-:R-:W-:Y:S05]  /*1c760*/  @!P0 NANOSLEEP.SYNCS 0x989680 ;  /* 0x009896800000895d */ /* 0x010fea0003900000 */
[----:B------:R-:W4:Y:S02]  /*1c770*/  @!P0 SYNCS.PHASECHK.TRANS64 P0, [R6+URZ+0x38860], R20 ;  /* 0x03886014060085a7 */ /* 0x000f24000800007f */
[----:B----4-:R-:W-:Y:S05]  /*1c780*/  @!P0 BRA `(.L_x_8441) ;  /* 0xfffffffc00f08947 */ /* 0x010fea000383ffff */
[----:B------:R-:W-:Y:S05]  /*1c790*/  BRA `(.L_x_8533) ;  /* 0xffffffb800e87947 */ /* 0x000fea000383ffff */
.L_x_8442:
        /* <DEDUP_REMOVED lines=8> */
.L_x_8535:
[----:B------:R-:W-:Y:S05]  /*1c820*/  BSYNC B1 ;  /* 0x0000000000017941 */ /* 0x000fea0003800000 */
.L_x_8534:
        /* <DEDUP_REMOVED lines=13> */
.L_x_8536:
        /* <DEDUP_REMOVED lines=17> */
.L_x_8537:
        /* <DEDUP_REMOVED lines=16> */
.L_x_8538:
        /* <DEDUP_REMOVED lines=19> */
.L_x_8539:
        /* <DEDUP_REMOVED lines=14> */
.L_x_8540:
        /* <DEDUP_REMOVED lines=16> */
.L_x_8541:
        /* <DEDUP_REMOVED lines=14> */
.L_x_8542:
[----:B------:R-:W-:Y:S05]  /*1cf00*/  BRA `(.L_x_8543) ;  /* 0xffffffb8004c7947 */ /* 0x000fea000383ffff */
.L_x_8450:
        /* <DEDUP_REMOVED lines=8> */
.L_x_8545:
[----:B------:R-:W-:Y:S05]  /*1cf90*/  BSYNC B0 ;  /* 0x0000000000007941 */ /* 0x000fea0003800000 */
.L_x_8544:
        /* <DEDUP_REMOVED lines=9> */
.L_x_8546:
        /* <DEDUP_REMOVED lines=23> */
.L_x_8547:
[----:B------:R-:W-:Y:S01]  /*1d1a0*/  IMAD.MOV.U32 R12, RZ, RZ, 0x2 ;  /* 0x00000002ff0c7424 */ /* 0x000fe200078e00ff */
[----:B------:R-:W-:-:S05]  /*1d1b0*/  SEL R4, R14, RZ, P1 ;  /* 0x000000ff0e047207 */ /* 0x000fca0000800000 */
[----:B------:R-:W-:-:S04]  /*1d1c0*/  IMAD.IADD R4, R13, 0x1, R4 ;  /* 0x000000010d047824 */ /* 0x000fc800078e0204 */
[----:B------:R-:W-:-:S07]  /*1d1d0*/  IMAD.MOV.U32 R13, RZ, RZ, R4 ;  /* 0x000000ffff0d7224 */ /* 0x000fce00078e0004 */
[----:B------:R-:W-:Y:S05]  /*1d1e0*/  WARPSYNC.COLLECTIVE R15, `(.L_x_8548) ;  /* 0x000000000f087348 */ /* 0x000fea0003c00000 */
[----:B------:R0:W1:Y:S02]  /*1d1f0*/  SHFL.UP P6, R14, R13, R12, R11 ;  /* 0x0400000c0d0e7389 */ /* 0x00006400000c000b */
[----:B01----:R-:W-:Y:S01]  /*1d200*/  ENDCOLLECTIVE ;  /* 0x000000000000791b */ /* 0x003fe20003800000 */
.L_x_8548:
[----:B------:R-:W-:Y:S01]  /*1d210*/  IMAD.MOV.U32 R12, RZ, RZ, 0x4 ;  /* 0x00000004ff0c7424 */ /* 0x000fe200078e00ff */
[----:B------:R-:W-:-:S05]  /*1d220*/  SEL R3, R14, RZ, P2 ;  /* 0x000000ff0e037207 */ /* 0x000fca0001000000 */
[----:B------:R-:W-:-:S04]  /*1d230*/  IMAD.IADD R2, R4, 0x1, R3 ;  /* 0x0000000104027824 */ /* 0x000fc800078e0203 */
[----:B------:R-:W-:-:S07]  /*1d240*/  IMAD.MOV.U32 R13, RZ, RZ, R2 ;  /* 0x000000ffff0d7224 */ /* 0x000fce00078e0002 */
[----:B------:R-:W-:Y:S05]  /*1d250*/  WARPSYNC.COLLECTIVE R15, `(.L_x_8549) ;  /* 0x000000000f087348 */ /* 0x000fea0003c00000 */
[----:B------:R0:W1:Y:S02]  /*1d260*/  SHFL.UP P6, R14, R13, R12, R11 ;  /* 0x0400000c0d0e7389 */ /* 0x00006400000c000b */
[----:B01----:R-:W-:Y:S01]  /*1d270*/  ENDCOLLECTIVE ;  /* 0x000000000000791b */ /* 0x003fe20003800000 */
.L_x_8549:
[----:B------:R-:W-:Y:S01]  /*1d280*/  IMAD.MOV.U32 R12, RZ, RZ, 0x8 ;  /* 0x00000008ff0c7424 */ /* 0x000fe200078e00ff */
[----:B------:R-:W-:-:S05]  /*1d290*/  SEL R3, R14, RZ, P3 ;  /* 0x000000ff0e037207 */ /* 0x000fca0001800000 */
[----:B------:R-:W-:-:S04]  /*1d2a0*/  IMAD.IADD R3, R2, 0x1, R3 ;  /* 0x0000000102037824 */ /* 0x000fc800078e0203 */
[----:B------:R-:W-:-:S07]  /*1d2b0*/  IMAD.MOV.U32 R13, RZ, RZ, R3 ;  /* 0x000000ffff0d7224 */ /* 0x000fce00078e0003 */
[----:B------:R-:W-:Y:S05]  /*1d2c0*/  WARPSYNC.COLLECTIVE R15, `(.L_x_8550) ;  /* 0x000000000f087348 */ /* 0x000fea0003c00000 */
[----:B------:R0:W1:Y:S02]  /*1d2d0*/  SHFL.UP P6, R14, R13, R12, R11 ;  /* 0x0400000c0d0e7389 */ /* 0x00006400000c000b */
[----:B01----:R-:W-:Y:S01]  /*1d2e0*/  ENDCOLLECTIVE ;  /* 0x000000000000791b */ /* 0x003fe20003800000 */
.L_x_8550:
[----:B------:R-:W-:Y:S01]  /*1d2f0*/  IMAD.MOV.U32 R12, RZ, RZ, 0x10 ;  /* 0x00000010ff0c7424 */ /* 0x000fe200078e00ff */
[----:B------:R-:W-:-:S05]  /*1d300*/  SEL R4, R14, RZ, P4 ;  /* 0x000000ff0e047207 */ /* 0x000fca0002000000 */
[----:B------:R-:W-:-:S04]  /*1d310*/  IMAD.IADD R4, R3, 0x1, R4 ;  /* 0x0000000103047824 */ /* 0x000fc800078e0204 */
[----:B------:R-:W-:-:S07]  /*1d320*/  IMAD.MOV.U32 R13, RZ, RZ, R4 ;  /* 0x000000ffff0d7224 */ /* 0x000fce00078e0004 */
[----:B------:R-:W-:Y:S05]  /*1d330*/  WARPSYNC.COLLECTIVE R15, `(.L_x_8551) ;  /* 0x000000000f087348 */ /* 0x000fea0003c00000 */
[----:B------:R0:W1:Y:S02]  /*1d340*/  SHFL.UP P6, R14, R13, R12, R11 ;  /* 0x0400000c0d0e7389 */ /* 0x00006400000c000b */
[----:B01----:R-:W-:Y:S01]  /*1d350*/  ENDCOLLECTIVE ;  /* 0x000000000000791b */ /* 0x003fe20003800000 */
.L_x_8551:
        /* <DEDUP_REMOVED lines=8> */
.L_x_8552:
[----:B------:R-:W-:Y:S05]  /*1d3e0*/  BRA `(.L_x_8553) ;  /* 0xffffffb800e87947 */ /* 0x000fea000383ffff */
.L_x_8453:
[----:B------:R-:W-:Y:S01]  /*1d3f0*/  BSSY B0, `(.L_x_8554) ;  /* 0x0000007000007945 */ /* 0x000fe20003800000 */
[----:B------:R-:W-:Y:S02]  /*1d400*/  IMAD.MOV.U32 R12, RZ, RZ, 0x1 ;  /* 0x00000001ff0c7424 */ /* 0x000fe400078e00ff */
[----:B------:R-:W-:Y:S02]  /*1d410*/  IMAD.MOV.U32 R11, RZ, RZ, RZ ;  /* 0x000000ffff0b7224 */ /* 0x000fe400078e00ff */
[----:B------:R-:W-:-:S07]  /*1d420*/  IMAD.MOV.U32 R15, RZ, RZ, -0x1 ;  /* 0xffffffffff0f7424 */ /* 0x000fce00078e00ff */
[----:B------:R-:W-:Y:S05]  /*1d430*/  WARPSYNC.COLLECTIVE R15, `(.L_x_8555) ;  /* 0x000000000f087348 */ /* 0x000fea0003c00000 */
[----:B------:R0:W1:Y:S02]  /*1d440*/  SHFL.UP P6, R14, R13, R12, R11 ;  /* 0x0400000c0d0e7389 */ /* 0x00006400000c000b */
[----:B01----:R-:W-:Y:S01]  /*1d450*/  ENDCOLLECTIVE ;  /* 0x000000000000791b */ /* 0x003fe20003800000 */
.L_x_8555:
[----:B------:R-:W-:Y:S05]  /*1d460*/  BSYNC B0 ;  /* 0x0000000000007941 */ /* 0x000fea0003800000 */
.L_x_8554:
        /* <DEDUP_REMOVED lines=8> */
.L_x_8556:
[----:B------:R-:W-:Y:S01]  /*1d4f0*/  IMAD.MOV.U32 R12, RZ, RZ, 0x4 ;  /* 0x00000004ff0c7424 */ /* 0x000fe200078e00ff */
[----:B------:R-:W-:-:S05]  /*1d500*/  SEL R2, R14, RZ, P2 ;  /* 0x000000ff0e027207 */ /* 0x000fca0001000000 */
[----:B------:R-:W-:-:S04]  /*1d510*/  IMAD.IADD R2, R13, 0x1, R2 ;  /* 0x000000010d027824 */ /* 0x000fc800078e0202 */
[----:B------:R-:W-:-:S07]  /*1d520*/  IMAD.MOV.U32 R13, RZ, RZ, R2 ;  /* 0x000000ffff0d7224 */ /* 0x000fce00078e0002 */
[----:B------:R-:W-:Y:S05]  /*1d530*/  WARPSYNC.COLLECTIVE R15, `(.L_x_8557) ;  /* 0x000000000f087348 */ /* 0x000fea0003c00000 */
[----:B------:R0:W1:Y:S02]  /*1d540*/  SHFL.UP P6, R14, R13, R12, R11 ;  /* 0x0400000c0d0e7389 */ /* 0x00006400000c000b */
[----:B01----:R-:W-:Y:S01]  /*1d550*/  ENDCOLLECTIVE ;  /* 0x000000000000791b */ /* 0x003fe20003800000 */
.L_x_8557:
[----:B------:R-:W-:Y:S01]  /*1d560*/  IMAD.MOV.U32 R12, RZ, RZ, 0x8 ;  /* 0x00000008ff0c7424 */ /* 0x000fe200078e00ff */
[----:B------:R-:W-:-:S05]  /*1d570*/  SEL R3, R14, RZ, P3 ;  /* 0x000000ff0e037207 */ /* 0x000fca0001800000 */
[----:B------:R-:W-:-:S04]  /*1d580*/  IMAD.IADD R3, R2, 0x1, R3 ;  /* 0x0000000102037824 */ /* 0x000fc800078e0203 */
[----:B------:R-:W-:-:S07]  /*1d590*/  IMAD.MOV.U32 R13, RZ, RZ, R3 ;  /* 0x000000ffff0d7224 */ /* 0x000fce00078e0003 */
[----:B------:R-:W-:Y:S05]  /*1d5a0*/  WARPSYNC.COLLECTIVE R15, `(.L_x_8558) ;  /* 0x000000000f087348 */ /* 0x000fea0003c00000 */
[----:B------:R0:W1:Y:S02]  /*1d5b0*/  SHFL.UP P6, R14, R13, R12, R11 ;  /* 0x0400000c0d0e7389 */ /* 0x00006400000c000b */
[----:B01----:R-:W-:Y:S01]  /*1d5c0*/  ENDCOLLECTIVE ;  /* 0x000000000000791b */ /* 0x003fe20003800000 */
.L_x_8558:
[----:B------:R-:W-:Y:S01]  /*1d5d0*/  IMAD.MOV.U32 R12, RZ, RZ, 0x10 ;  /* 0x00000010ff0c7424 */ /* 0x000fe200078e00ff */
[----:B------:R-:W-:-:S05]  /*1d5e0*/  SEL R4, R14, RZ, P4 ;  /* 0x000000ff0e047207 */ /* 0x000fca0002000000 */
[----:B------:R-:W-:-:S04]  /*1d5f0*/  IMAD.IADD R4, R3, 0x1, R4 ;  /* 0x0000000103047824 */ /* 0x000fc800078e0204 */
[----:B------:R-:W-:-:S07]  /*1d600*/  IMAD.MOV.U32 R13, RZ, RZ, R4 ;  /* 0x000000ffff0d7224 */ /* 0x000fce00078e0004 */
[----:B------:R-:W-:Y:S05]  /*1d610*/  WARPSYNC.COLLECTIVE R15, `(.L_x_8559) ;  /* 0x000000000f087348 */ /* 0x000fea0003c00000 */
[----:B------:R0:W1:Y:S02]  /*1d620*/  SHFL.UP P6, R14, R13, R12, R11 ;  /* 0x0400000c0d0e7389 */ /* 0x00006400000c000b */
[----:B01----:R-:W-:Y:S01]  /*1d630*/  ENDCOLLECTIVE ;  /* 0x000000000000791b */ /* 0x003fe20003800000 */
.L_x_8559:
        /* <DEDUP_REMOVED lines=8> */
.L_x_8560:
[----:B------:R-:W-:Y:S05]  /*1d6c0*/  BRA `(.L_x_8561) ;  /* 0xffffffb800d47947 */ /* 0x000fea000383ffff */
.L_x_8455:
[----:B------:R-:W-:Y:S01]  /*1d6d0*/  BSSY B0, `(.L_x_8562) ;  /* 0x0000006000007945 */ /* 0x000fe20003800000 */
[----:B------:R-:W-:Y:S01]  /*1d6e0*/  PLOP3.LUT P6, PT, P6, PT, PT, 0x8, 0x0 ;  /* 0x000000000000781c */ /* 0x000fe200037ce170 */
[----:B------:R-:W-:-:S12]  /*1d6f0*/  IMAD.MOV.U32 R15, RZ, RZ, -0x1 ;  /* 0xffffffffff0f7424 */ /* 0x000fd800078e00ff */
[----:B0-----:R-:W-:Y:S05]  /*1d700*/  WARPSYNC.COLLECTIVE R15, `(.L_x_8563) ;  /* 0x000000000f087348 */ /* 0x001fea0003c00000 */
[----:B------:R-:W-:Y:S01]  /*1d710*/  VOTE.ANY R14, PT, P6 ;  /* 0x00000000000e7806 */ /* 0x000fe200030e0100 */
[----:B0-----:R-:W-:Y:S06]  /*1d720*/  ENDCOLLECTIVE ;  /* 0x000000000000791b */ /* 0x001fec0003800000 */
.L_x_8563:
[----:B------:R-:W-:Y:S05]  /*1d730*/  BSYNC B0 ;  /* 0x0000000000007941 */ /* 0x000fea0003800000 */
.L_x_8562:
        /* <DEDUP_REMOVED lines=8> */
.L_x_8564:
[----:B------:R-:W-:Y:S02]  /*1d7c0*/  IMAD.IADD R27, R12, 0x1, R27 ;  /* 0x000000010c1b7824 */ /* 0x000fe400078e021b */
[----:B------:R-:W-:Y:S02]  /*1d7d0*/  IMAD.MOV.U32 R13, RZ, RZ, R8 ;  /* 0x000000ffff0d7224 */ /* 0x000fe400078e0008 */
[----:B------:R-:W-:-:S07]  /*1d7e0*/  IMAD.MOV.U32 R25, RZ, RZ, R14 ;  /* 0x000000ffff197224 */ /* 0x000fce00078e000e */
[----:B------:R-:W-:Y:S05]  /*1d7f0*/  WARPSYNC.COLLECTIVE R15, `(.L_x_8565) ;  /* 0x000000000f087348 */ /* 0x000fea0003c00000 */
[----:B------:R0:W1:Y:S02]  /*1d800*/  SHFL.IDX P6, R14, R13, R12, R11 ;  /* 0x0000000c0d0e7389 */ /* 0x00006400000c000b */
[----:B01----:R-:W-:Y:S01]  /*1d810*/  ENDCOLLECTIVE ;  /* 0x000000000000791b */ /* 0x003fe20003800000 */
.L_x_8565:
[----:B------:R-:W-:Y:S01]  /*1d820*/  IMAD.MOV.U32 R8, RZ, RZ, R14 ;  /* 0x000000ffff087224 */ /* 0x000fe200078e000e */
[----:B------:R-:W-:Y:S06]  /*1d830*/  BRA `(.L_x_8566) ;  /* 0xffffffb800b87947 */ /* 0x000fec000383ffff */
.L_x_8457:
[----:B------:R-:W-:Y:S01]  /*1d840*/  BSSY B0, `(.L_x_8567) ;  /* 0x0000007000007945 */ /* 0x000fe20003800000 */
[----:B------:R-:W-:Y:S02]  /*1d850*/  IMAD.MOV.U32 R13, RZ, RZ, R3 ;  /* 0x000000ffff0d7224 */ /* 0x000fe400078e0003 */
[----:B------:R-:W-:Y:S02]  /*1d860*/  IMAD.MOV.U32 R11, RZ, RZ, 0x1f ;  /* 0x0000001fff0b7424 */ /* 0x000fe400078e00ff */
[----:B------:R-:W-:-:S07]  /*1d870*/  IMAD.MOV.U32 R15, RZ, RZ, -0x1 ;  /* 0xffffffffff0f7424 */ /* 0x000fce00078e00ff */
[----:B0-23--:R-:W-:Y:S05]  /*1d880*/  WARPSYNC.COLLECTIVE R15, `(.L_x_8568) ;  /* 0x000000000f087348 */ /* 0x00dfea0003c00000 */
[----:B------:R1:W4:Y:S02]  /*1d890*/  SHFL.IDX P6, R14, R13, R12, R11 ;  /* 0x0000000c0d0e7389 */ /* 0x00032400000c000b */
[----:B01234-:R-:W-:Y:S01]  /*1d8a0*/  ENDCOLLECTIVE ;  /* 0x000000000000791b */ /* 0x01ffe20003800000 */
.L_x_8568:
[----:B------:R-:W-:Y:S05]  /*1d8b0*/  BSYNC B0 ;  /* 0x0000000000007941 */ /* 0x000fea0003800000 */
.L_x_8567:
[----:B------:R-:W-:Y:S01]  /*1d8c0*/  IMAD.MOV.U32 R24, RZ, RZ, R14 ;  /* 0x000000ffff187224 */ /* 0x000fe200078e000e */
[----:B------:R-:W-:Y:S06]  /*1d8d0*/  BRA `(.L_x_8456) ;  /* 0xffffffb800a87947 */ /* 0x000fec000383ffff */
.L_x_8463:
[----:B0-----:R0:W1:Y:S02]  /*1d8e0*/  SYNCS.PHASECHK.TRANS64.TRYWAIT P0, [R5+URZ+0x38820], R0 ;  /* 0x03882000050075a7 */ /* 0x001064000800017f */
[----:B-1----:R-:W-:Y:S05]  /*1d8f0*/  @!P0 NANOSLEEP.SYNCS 0x989680 ;  /* 0x009896800000895d */ /* 0x002fea0003900000 */
[----:B------:R-:W1:Y:S02]  /*1d900*/  @!P0 SYNCS.PHASECHK.TRANS64 P0, [R5+URZ+0x38820], R0 ;  /* 0x03882000050085a7 */ /* 0x000e64000800007f */
[----:B-1----:R-:W-:Y:S05]  /*1d910*/  @!P0 BRA `(.L_x_8463) ;  /* 0xfffffffc00f08947 */ /* 0x002fea000383ffff */
[----:B------:R-:W-:Y:S05]  /*1d920*/  BRA `(.L_x_8569) ;  /* 0xffffffc400007947 */ /* 0x000fea000383ffff */
.L_x_8464:
        /* <DEDUP_REMOVED lines=11> */
.L_x_8571:
[----:B------:R-:W-:Y:S05]  /*1d9e0*/  BSYNC B0 ;  /* 0x0000000000007941 */ /* 0x000fea0003800000 */
.L_x_8570:
[----:B------:R-:W-:Y:S05]  /*1d9f0*/  BRA `(.L_x_8572) ;  /* 0xffffffc000e87947 */ /* 0x000fea000383ffff */
.L_x_8467:
[----:B------:R-:W-:Y:S01]  /*1da00*/  BSSY B1, `(.L_x_8573) ;  /* 0x0000006000017945 */ /* 0x000fe20003800000 */
[----:B------:R-:W-:-:S07]  /*1da10*/  IMAD.MOV.U32 R15, RZ, RZ, -0x1 ;  /* 0xffffffffff0f7424 */ /* 0x000fce00078e00ff */
[----:B0-234-:R-:W-:Y:S05]  /*1da20*/  WARPSYNC.COLLECTIVE R15, `(.L_x_8574) ;  /* 0x000000000f0c7348 */ /* 0x01dfea0003c00000 */
[----:B------:R-:W-:Y:S02]  /*1da30*/  ELECT P6, UR62, PT ;  /* 0x00000000003e782f */ /* 0x000fe400038c0000 */
[----:B------:R-:W-:Y:S01]  /*1da40*/  MOV R14, UR62 ;  /* 0x0000003e000e7c02 */ /* 0x000fe20008000f00 */
[----:B0-234-:R-:W-:Y:S10]  /*1da50*/  ENDCOLLECTIVE ;  /* 0x000000000000791b */ /* 0x01dff40003800000 */
.L_x_8574:
[----:B------:R-:W-:Y:S05]  /*1da60*/  BSYNC B1 ;  /* 0x0000000000017941 */ /* 0x000fea0003800000 */
.L_x_8573:
[----:B------:R-:W-:Y:S05]  /*1da70*/  BRA `(.L_x_8575) ;  /* 0xffffffc000e07947 */ /* 0x000fea000383ffff */
.L_x_8469:
[----:B0-----:R0:W1:Y:S02]  /*1da80*/  SYNCS.PHASECHK.TRANS64.TRYWAIT P1, [R3+URZ+0x38840], R2 ;  /* 0x03884002030075a7 */ /* 0x001064000802017f */
[----:B-1----:R-:W-:Y:S05]  /*1da90*/  @!P1 NANOSLEEP.SYNCS 0x989680 ;  /* 0x009896800000995d */ /* 0x002fea0003900000 */
[----:B------:R-:W1:Y:S02]  /*1daa0*/  @!P1 SYNCS.PHASECHK.TRANS64 P1, [R3+URZ+0x38840], R2 ;  /* 0x03884002030095a7 */ /* 0x000e64000802007f */
[----:B-1----:R-:W-:Y:S05]  /*1dab0*/  @!P1 BRA `(.L_x_8469) ;  /* 0xfffffffc00f09947 */ /* 0x002fea000383ffff */
[----:B------:R-:W-:Y:S05]  /*1dac0*/  BRA `(.L_x_8576) ;  /* 0xffffffc400007947 */ /* 0x000fea000383ffff */
.L_x_8471:
[----:B-1----:R1:W0:Y:S02]  /*1dad0*/  SYNCS.PHASECHK.TRANS64.TRYWAIT P1, [R5+URZ+0x38840], R0 ;  /* 0x03884000050075a7 */ /* 0x002224000802017f */
[----:B0-----:R-:W-:Y:S05]  /*1dae0*/  @!P1 NANOSLEEP.SYNCS 0x989680 ;  /* 0x009896800000995d */ /* 0x001fea0003900000 */
[----:B------:R-:W0:Y:S02]  /*1daf0*/  @!P1 SYNCS.PHASECHK.TRANS64 P1, [R5+URZ+0x38840], R0 ;  /* 0x03884000050095a7 */ /* 0x000e24000802007f */
[----:B0-----:R-:W-:Y:S05]  /*1db00*/  @!P1 BRA `(.L_x_8471) ;  /* 0xfffffffc00f09947 */ /* 0x001fea000383ffff */
[----:B------:R-:W-:Y:S05]  /*1db10*/  BRA `(.L_x_8577) ;  /* 0xffffffc4000c7947 */ /* 0x000fea000383ffff */
.L_x_8473:
[----:B------:R0:W0:Y:S02]  /*1db20*/  SYNCS.PHASECHK.TRANS64.TRYWAIT P1, [R3+URZ+0x38860], R2 ;  /* 0x03886002030075a7 */ /* 0x000024000802017f */
[----:B0-----:R-:W-:Y:S05]  /*1db30*/  @!P1 NANOSLEEP.SYNCS 0x989680 ;  /* 0x009896800000995d */ /* 0x001fea0003900000 */
[----:B------:R-:W0:Y:S02]  /*1db40*/  @!P1 SYNCS.PHASECHK.TRANS64 P1, [R3+URZ+0x38860], R2 ;  /* 0x03886002030095a7 */ /* 0x000e24000802007f */
[----:B0-----:R-:W-:Y:S05]  /*1db50*/  @!P1 BRA `(.L_x_8473) ;  /* 0xfffffffc00f09947 */ /* 0x001fea000383ffff */
[----:B------:R-:W-:Y:S05]  /*1db60*/  BRA `(.L_x_8578) ;  /* 0xffffffc400087947 */ /* 0x000fea000383ffff */
.L_x_8579:
        /* <DEDUP_REMOVED lines=9> */
.L_x_15761:


//--------------------- .text._ZN7cutlass13device_kernelIN5flash11enable_sm90INS1_16FlashAttnFwdSm90INS1_25CollectiveMainloopFwdSm90ILi2EN4cute5tupleIJNS5_1CILi1EEES8_S8_EEENS6_IJNS7_ILi64EEESA_SA_EEELi512ENS_10bfloat16_tEfNS_4arch4Sm90ELb1ELb0ELb1ELb1ELb1ELb1ELb1ELb0ELb0ELb1ELb1ELb0EEENS1_21CollectiveEpilogueFwdINS6_IJSA_NS7_ILi512EEESA_EEES9_SC_SE_Li256ELb1ELb1ELb1ELb0EEENS1_36VarlenDynamicPersistentTileSchedulerILi64ELi64ELi256ELi128ELb1ELb1ELb1ELb1ELb1ELb1EEEEEEEEEvNT_6ParamsE --------------------------
	.section	.text._ZN7cutlass13device_kernelIN5flash11enable_sm90INS1_16FlashAttnFwdSm90INS1_25CollectiveMainloopFwdSm90ILi2EN4cute5tupleIJNS5_1CILi1EEES8_S8_EEENS6_IJNS7_ILi64EEESA_SA_EEELi512ENS_10bfloat16_tEfNS_4arch4Sm90ELb1ELb0ELb1ELb1ELb1ELb1ELb1ELb0ELb0ELb1ELb1ELb0EEENS1_21CollectiveEpilogueFwdINS6_IJSA_NS7_ILi512EEESA_EEES9_SC_SE_Li256ELb1ELb1ELb1ELb0EEENS1_36VarlenDynamicPersistentTileSchedulerILi64ELi64ELi256ELi128ELb1ELb1ELb1ELb1ELb1ELb1EEEEEEEEEvNT_6ParamsE,"ax",@progbits
	.align	128
.text._ZN7cutlass13device_kernelIN5flash11enable_sm90INS1_16FlashAttnFwdSm90INS1_25CollectiveMainloopFwdSm90ILi2EN4cute5tupleIJNS5_1CILi1EEES8_S8_EEENS6_IJNS7_ILi64EEESA_SA_EEELi512ENS_10bfloat16_tEfNS_4arch4Sm90ELb1ELb0ELb1ELb1ELb1ELb1ELb1ELb0ELb0ELb1ELb1ELb0EEENS1_21CollectiveEpilogueFwdINS6_IJSA_NS7_ILi512EEESA_EEES9_SC_SE_Li256ELb1ELb1ELb1ELb0EEENS1_36VarlenDynamicPersistentTileSchedulerILi64ELi64ELi256ELi128ELb1ELb1ELb1ELb1ELb1ELb1EEEEEEEEEvNT_6ParamsE:
        .type           _ZN7cutlass13device_kernelIN5flash11enable_sm90INS1_16FlashAttnFwdSm90INS1_25CollectiveMainloopFwdSm90ILi2EN4cute5tupleIJNS5_1CILi1EEES8_S8_EEENS6_IJNS7_ILi64EEESA_SA_EEELi512ENS_10bfloat16_tEfNS_4arch4Sm90ELb1ELb0ELb1ELb1ELb1ELb1ELb1ELb0ELb0ELb1ELb1ELb0EEENS1_21CollectiveEpilogueFwdINS6_IJSA_NS7_ILi512EEESA_EEES9_SC_SE_Li256ELb1ELb1ELb1ELb0EEENS1_36VarlenDynamicPersistentTileSchedulerILi64ELi64ELi256ELi128ELb1ELb1ELb1ELb1ELb1ELb1EEEEEEEEEvNT_6ParamsE,@function
        .size           _ZN7cutlass13device_kernelIN5flash11enable_sm90INS1_16FlashAttnFwdSm90INS1_25CollectiveMainloopFwdSm90ILi2EN4cute5tupleIJNS5_1CILi1EEES8_S8_EEENS6_IJNS7_ILi64EEESA_SA_EEELi512ENS_10bfloat16_tEfNS_4arch4Sm90ELb1ELb0ELb1ELb1ELb1ELb1ELb1ELb0ELb0ELb1ELb1ELb0EEENS1_21CollectiveEpilogueFwdINS6_IJSA_NS7_ILi512EEESA_EEES9_SC_SE_Li256ELb1ELb1ELb1ELb0EEENS1_36VarlenDynamicPersistentTileSchedulerILi64ELi64ELi256ELi128ELb1ELb1ELb1ELb1ELb1ELb1EEEEEEEEEvNT_6ParamsE,(.L_x_15762 - _ZN7cutlass13device_kernelIN5flash11enable_sm90INS1_16FlashAttnFwdSm90INS1_25CollectiveMainloopFwdSm90ILi2EN4cute5tupleIJNS5_1CILi1EEES8_S8_EEENS6_IJNS7_ILi64EEESA_SA_EEELi512ENS_10bfloat16_tEfNS_4arch4Sm90ELb1ELb0ELb1ELb1ELb1ELb1ELb1ELb0ELb0ELb1ELb1ELb0EEENS1_21CollectiveEpilogueFwdINS6_IJSA_NS7_ILi512EEESA_EEES9_SC_SE_Li256ELb1ELb1ELb1ELb0EEENS1_36VarlenDynamicPersistentTileSchedulerILi64ELi64ELi256ELi128ELb1ELb1ELb1ELb1ELb1ELb1EEEEEEEEEvNT_6ParamsE)
        .other          _ZN7cutlass13device_kernelIN5flash11enable_sm90INS1_16FlashAttnFwdSm90INS1_25CollectiveMainloopFwdSm90ILi2EN4cute5tupleIJNS5_1CILi1EEES8_S8_EEENS6_IJNS7_ILi64EEESA_SA_EEELi512ENS_10bfloat16_tEfNS_4arch4Sm90ELb1ELb0ELb1ELb1ELb1ELb1ELb1ELb0ELb0ELb1ELb1ELb0EEENS1_21CollectiveEpilogueFwdINS6_IJSA_NS7_ILi512EEESA_EEES9_SC_SE_Li256ELb1ELb1ELb1ELb0EEENS1_36VarlenDynamicPersistentTileSchedulerILi64ELi64ELi256ELi128ELb1ELb1ELb1ELb1ELb1ELb1EEEEEEEEEvNT_6ParamsE,@"STO_CUDA_ENTRY STV_DEFAULT"
_ZN7cutlass13device_kernelIN5flash11enable_sm90INS1_16FlashAttnFwdSm90INS1_25CollectiveMainloopFwdSm90ILi2EN4cute5tupleIJNS5_1CILi1EEES8_S8_EEENS6_IJNS7_ILi64EEESA_SA_EEELi512ENS_10bfloat16_tEfNS_4arch4Sm90ELb1ELb0ELb1ELb1ELb1ELb1ELb1ELb0ELb0ELb1ELb1ELb0EEENS1_21CollectiveEpilogueFwdINS6_IJSA_NS7_ILi512EEESA_EEES9_SC_SE_Li256ELb1ELb1ELb1ELb0EEENS1_36VarlenDynamicPersistentTileSchedulerILi64ELi64ELi256ELi128ELb1ELb1ELb1ELb1ELb1ELb1EEEEEEEEEvNT_6ParamsE:
[----:B------:R-:W0:Y:S02]  /*0000*/  LDC R1, c[0x0][0x28] ;  /* 0x00000a00ff017b82 */ /* 0x000e240000000800 */
[----:B0-----:R-:W-:Y:S01]  /*0010*/  VIADD R1, R1, 0xffffff78 ;  /* 0xffffff7801017836 */ /* 0x001fe20000000000 */
[----:B------:R-:W0:Y:S01]  /*0020*/  S2R R0, SR_TID.X ;  /* 0x0000000000007919 */ /* 0x000e220000002100 */
[----:B------:R-:W-:Y:S01]  /*0030*/  ELECT P0, URZ, PT ;  /* 0x00000000003f782f */ /* 0x000fe20003800000 */
[----:B------:R-:W-:Y:S01]  /*0040*/  BSSY B0, `(.L_x_8580) ;  /* 0x000000d000007945 */ /* 0x000fe20003800000 */
[----:B0-----:R-:W-:-:S05]  /*0050*/  SHF.R.U32.HI R2, RZ, 0x5, R0 ;  /* 0x00000005ff027819 */ /* 0x001fca0000011600 */
        /* <DEDUP_REMOVED lines=11> */
.L_x_8581:
[----:B------:R-:W-:Y:S05]  /*0110*/  BSYNC B0 ;  /* 0x0000000000007941 */ /* 0x000fea0003800000 */
.L_x_8580:
[----:B------:R-:W-:Y:S01]  /*0120*/  SHF.R.U32.HI R4, RZ, 0x7, R0 ;  /* 0x00000007ff047819 */ /* 0x000fe20000011600 */
[----:B------:R-:W-:Y:S01]  /*0130*/  VOTEU.ANY UP0, P0 ;  /* 0x00000000003f7886 */ /* 0x000fe20000000100 */
[----:B------:R-:W0:Y:S01]  /*0140*/  SHFL.IDX PT, R3, R2, RZ, 0x1f ;  /* 0x00001fff02037589 */ /* 0x000e2200000e0000 */
[----:B------:R-:W-:Y:S01]  /*0150*/  UMOV UR4, 0x80 ;  /* 0x0000008000047882 */ /* 0x000fe20000000000 */
[----:B------:R-:W-:Y:S01]  /*0160*/  UMOV UR7, 0x100 ;  /* 0x0000010000077882 */ /* 0x000fe20000000000 */
[----:B------:R-:W-:Y:S01]  /*0170*/  VOTEU.ANY UP1, P0 ;  /* 0x00000000003f7886 */ /* 0x000fe20000020100 */
[----:B------:R-:W1:Y:S01]  /*0180*/  SHFL.IDX PT, R4, R4, RZ, 0x1f ;  /* 0x00001fff04047589 */ /* 0x000e6200000e0000 */
[----:B------:R-:W2:Y:S01]  /*0190*/  @UP0 S2UR UR8, SR_CgaCtaId ;  /* 0x00000000000809c3 */ /* 0x000ea20000008800 */
[----:B------:R-:W-:Y:S01]  /*01a0*/  @UP0 UMOV UR6, 0x400 ;  /* 0x0000040000060882 */ /* 0x000fe20000000000 */
[----:B------:R-:W-:-:S04]  /*01b0*/  @UP0 UIADD3 UR4, -UR4, 0x100000, URZ ;  /* 0x0010000004040890 */ /* 0x000fc8000fffe13f */
[----:B------:R-:W-:Y:S02]  /*01c0*/  @UP0 USHF.L.U32 UR5, UR4, 0xb, URZ ;  /* 0x0000000b04050899 */ /* 0x000fe4000800063f */
[----:B------:R-:W-:Y:S01]  /*01d0*/  @UP0 USHF.L.U32 UR4, UR4, 0x1, URZ ;  /* 0x0000000104040899 */ /* 0x000fe2000800063f */
[----:B------:R-:W-:Y:S01]  /*01e0*/  VOTEU.ANY UP2, P0 ;  /* 0x00000000003f7886 */ /* 0x000fe20000040100 */
[----:B0-----:R-:W-:Y:S01]  /*01f0*/  ISETP.NE.AND P1, PT, R3, RZ, PT ;  /* 0x000000ff0300720c */ /* 0x001fe20003f25270 */
[----:B-1----:R0:W-:Y:S01]  /*0200*/  STL [R1+0x7c], R4 ;  /* 0x00007c0401007387 */ /* 0x0021e20000100800 */
[----:B--2---:R-:W-:Y:S02]  /*0210*/  @UP0 ULEA UR8, UR8, UR6, 0x18 ;  /* 0x0000000608080291 */ /* 0x004fe4000f8ec03f */
[----:B------:R-:W-:-:S04]  /*0220*/  @UP0 UIADD3 UR6, -UR7, 0x100000, URZ ;  /* 0x0010000007060890 */ /* 0x000fc8000fffe13f */
[----:B------:R-:W-:Y:S02]  /*0230*/  @UP0 USHF.L.U32 UR7, UR6, 0xb, URZ ;  /* 0x0000000b06070899 */ /* 0x000fe4000800063f */
[----:B------:R-:W-:Y:S01]  /*0240*/  @UP0 USHF.L.U32 UR6, UR6, 0x1, URZ ;  /* 0x0000000106060899 */ /* 0x000fe2000800063f */
[----:B------:R-:W-:Y:S01]  /*0250*/  VOTEU.ANY UP0, P0 ;  /* 0x00000000003f7886 */ /* 0x000fe20000000100 */
[----:B------:R-:W1:Y:S04]  /*0260*/  FENCE.VIEW.ASYNC.S ;  /* 0x00000000000073c6 */ /* 0x000e680000000000 */
[----:B-1----:R0:W1:Y:S01]  /*0270*/  @UP0 SYNCS.EXCH.64 URZ, [UR8+0x38800], UR4 ;  /* 0x03880004083f05b2 */ /* 0x0020620008000100 */
[----:B------:R0:W2:Y:S05]  /*0280*/  @UP1 SYNCS.EXCH.64 URZ, [UR8+0x38810], UR4 ;  /* 0x03881004083f15b2 */ /* 0x0000aa0008000100 */
[----:B------:R0:W3:Y:S02]  /*0290*/  @UP2 SYNCS.EXCH.64 URZ, [UR8+0x38820], UR6 ;  /* 0x03882006083f25b2 */ /* 0x0000e40008000100 */
[----:B0-----:R-:W-:Y:S05]  /*02a0*/  @P1 BRA `(.L_x_8582) ;  /* 0x0000000000381947 */ /* 0x001fea0003800000 */
        /* <DEDUP_REMOVED lines=12> */
[----:B------:R0:W0:Y:S01]  /*0370*/  SYNCS.EXCH.64 URZ, [UR6+0x38848], UR4 ;  /* 0x03884804063f75b2 */ /* 0x0000220008000100 */
[----:B------:R-:W-:Y:S01]  /*0380*/  NOP ;  /* 0x0000000000007918 */ /* 0x000fe20000000000 */
.L_x_8582:
        /* <DEDUP_REMOVED lines=22> */
.L_x_8583:
        /* <DEDUP_REMOVED lines=18> */
.L_x_8584:
        /* <DEDUP_REMOVED lines=22> */
.L_x_8585:
        /* <DEDUP_REMOVED lines=22> */
.L_x_8586:
[----:B------:R-:W-:Y:S01]  /*08d0*/  IMAD.MOV.U32 R3, RZ, RZ, 0x1 ;  /* 0x00000001ff037424 */ /* 0x000fe200078e00ff */
[----:B------:R-:W-:Y:S01]  /*08e0*/  ISETP.NE.AND P0, PT, R4, RZ, PT ;  /* 0x000000ff0400720c */ /* 0x000fe20003f05270 */
[----:B------:R-:W-:Y:S01]  /*08f0*/  NOP ;  /* 0x0000000000007918 */ /* 0x000fe20000000000 */
[----:B------:R-:W-:Y:S01]  /*0900*/  ULDC.64 UR40, c[0x0][0x208] ;  /* 0x0000820000287ab9 */ /* 0x000fe20000000a00 */
[----:B------:R-:W-:Y:S01]  /*0910*/  BSSY B9, `(.L_x_8587) ;  /* 0x0002395000097945 */ /* 0x000fe20003800000 */
[----:B------:R-:W-:-:S05]  /*0920*/  SEL R3, R3, 0x2, !P0 ;  /* 0x0000000203037807 */ /* 0x000fca0004000000 */
[----:B------:R0:W-:Y:S02]  /*0930*/  STL [R1+0x10], R3 ;  /* 0x0000100301007387 */ /* 0x0001e40000100800 */
[----:B01234-:R-:W-:Y:S06]  /*0940*/  BAR.SYNC.DEFER_BLOCKING 0x0 ;  /* 0x0000000000007b1d */ /* 0x01ffec0000010000 */
[----:B------:R-:W-:Y:S05]  /*0950*/  @!P0 BRA `(.L_x_8588) ;  /* 0x000001a400b88947 */ /* 0x000fea0003800000 */
.L_x_8589:
        /* <DEDUP_REMOVED lines=19> */
[----:B------:R-:W2:Y:S01]  /*0a90*/  LDL.LU R22, [R1+0x10] ;  /* 0x0000100001167983 */ /* 0x000ea20000300800 */
[----:B------:R-:W-:Y:S02]  /*0aa0*/  VIADD R0, R0, 0xffffff80 ;  /* 0xffffff8000007836 */ /* 0x000fe40000000000 */
[----:B------:R-:W-:Y:S02]  /*0ab0*/  IMAD.MOV.U32 R229, RZ, RZ, 0x20 ;  /* 0x00000020ffe57424 */ /* 0x000fe400078e00ff */
[----:B------:R-:W-:Y:S01]  /*0ac0*/  IMAD.MOV.U32 R185, RZ, RZ, RZ ;  /* 0x000000ffffb97224 */ /* 0x000fe200078e00ff */
[----:B------:R-:W-:Y:S01]  /*0ad0*/  SHF.R.S32.HI R3, RZ, 0x1f, R0 ;  /* 0x0000001fff037819 */ /* 0x000fe20000011400 */
[----:B------:R-:W-:-:S03]  /*0ae0*/  IMAD.MOV.U32 R191, RZ, RZ, RZ ;  /* 0x000000ffffbf7224 */ /* 0x000fc600078e00ff */
[CC--:B------:R-:W-:Y:S02]  /*0af0*/  LEA.HI R4, R3.reuse, R0.reuse, RZ, 0x4 ;  /* 0x0000000003047211 */ /* 0x0c0fe400078f20ff */
[CC--:B------:R-:W-:Y:S02]  /*0b00*/  LEA.HI R5, R3.reuse, R0.reuse, RZ, 0x5 ;  /* 0x0000000003057211 */ /* 0x0c0fe400078f28ff */
[CC--:B------:R-:W-:Y:S02]  /*0b10*/  LEA.HI R2, R3.reuse, R0.reuse, RZ, 0x7 ;  /* 0x0000000003027211 */ /* 0x0c0fe400078f38ff */
[CC--:B------:R-:W-:Y:S02]  /*0b20*/  LEA.HI R11, R3.reuse, R0.reuse, RZ, 0x2 ;  /* 0x00000000030b7211 */ /* 0x0c0fe400078f10ff */
[----:B------:R-:W-:Y:S02]  /*0b30*/  LEA.HI R3, R3, R0, RZ, 0x3 ;  /* 0x0000000003037211 */ /* 0x000fe400078f18ff */
[----:B------:R-:W-:-:S02]  /*0b40*/  LOP3.LUT R9, R2, 0xffffff80, RZ, 0xc0, !PT ;  /* 0xffffff8002097812 */ /* 0x000fc400078ec0ff */
[----:B------:R-:W-:Y:S02]  /*0b50*/  LOP3.LUT R21, R3, 0xfffffff8, RZ, 0xc0, !PT ;  /* 0xfffffff803157812 */ /* 0x000fe400078ec0ff */
[----:B------:R-:W-:Y:S01]  /*0b60*/  LOP3.LUT R3, R4, 0xfffffff0, RZ, 0xc0, !PT ;  /* 0xfffffff004037812 */ /* 0x000fe200078ec0ff */
[C---:B------:R-:W-:Y:S01]  /*0b70*/  IMAD.IADD R9, R0.reuse, 0x1, -R9 ;  /* 0x0000000100097824 */ /* 0x040fe200078e0a09 */
[----:B------:R-:W-:Y:S01]  /*0b80*/  SHF.R.S32.HI R7, RZ, 0x4, R4 ;  /* 0x00000004ff077819 */ /* 0x000fe20000011404 */
[C---:B------:R-:W-:Y:S01]  /*0b90*/  IMAD.IADD R21, R0.reuse, 0x1, -R21 ;  /* 0x0000000100157824 */ /* 0x040fe200078e0a15 */
[----:B------:R-:W-:Y:S01]  /*0ba0*/  LOP3.LUT R19, R11, 0xfffffffc, RZ, 0xc0, !PT ;  /* 0xfffffffc0b137812 */ /* 0x000fe200078ec0ff */
[----:B------:R-:W-:Y:S01]  /*0bb0*/  IMAD.IADD R3, R0, 0x1, -R3 ;  /* 0x0000000100037824 */ /* 0x000fe200078e0a03 */
[----:B------:R-:W-:Y:S01]  /*0bc0*/  LEA.HI R4, R4, R7, RZ, 0x1 ;  /* 0x0000000704047211 */ /* 0x000fe200078f08ff */
[----:B------:R-:W-:Y:S01]  /*0bd0*/  IMAD.SHL.U32 R195, R21, 0x8, RZ ;  /* 0x0000000815c37824 */ /* 0x000fe200078e00ff */
[----:B------:R-:W-:Y:S01]  /*0be0*/  SHF.R.S32.HI R192, RZ, 0x2, R11 ;  /* 0x00000002ffc07819 */ /* 0x000fe2000001140b */
[----:B------:R-:W-:Y:S01]  /*0bf0*/  IMAD.IADD R19, R0, 0x1, -R19 ;  /* 0x0000000100137824 */ /* 0x000fe200078e0a13 */
[----:B------:R-:W-:Y:S01]  /*0c00*/  SHF.R.S32.HI R8, RZ, 0x1f, R3 ;  /* 0x0000001fff087819 */ /* 0x000fe20000011403 */
[----:B------:R-:W-:Y:S01]  /*0c10*/  VIADD R36, R195, 0x40 ;  /* 0x00000040c3247836 */ /* 0x000fe20000000000 */
[----:B------:R-:W-:Y:S01]  /*0c20*/  SHF.R.S32.HI R0, RZ, 0x1f, R9 ;  /* 0x0000001fff007819 */ /* 0x000fe20000011409 */
[----:B------:R-:W-:Y:S01]  /*0c30*/  VIADD R25, R192, 0x20 ;  /* 0x00000020c0197836 */ /* 0x000fe20000000000 */
[----:B------:R-:W-:Y:S01]  /*0c40*/  LEA.HI R10, R8, R3, RZ, 0x3 ;  /* 0x00000003080a7211 */ /* 0x000fe200078f18ff */
[C---:B------:R-:W-:Y:S01]  /*0c50*/  IMAD.SHL.U32 R18, R19.reuse, 0x8, RZ ;  /* 0x0000000813127824 */ /* 0x040fe200078e00ff */
[--C-:B------:R-:W-:Y:S01]  /*0c60*/  SHF.R.S32.HI R24, RZ, 0x5, R5.reuse ;  /* 0x00000005ff187819 */ /* 0x100fe20000011405 */
[----:B------:R-:W-:Y:S01]  /*0c70*/  IMAD.SHL.U32 R188, R19, 0x4, RZ ;  /* 0x0000000413bc7824 */ /* 0x000fe200078e00ff */
[----:B------:R-:W-:Y:S01]  /*0c80*/  LOP3.LUT R4, R4, 0x1ffffffe, RZ, 0xc0, !PT ;  /* 0x1ffffffe04047812 */ /* 0x000fe200078ec0ff */
[C---:B------:R-:W-:Y:S01]  /*0c90*/  VIADD R226, R18.reuse, 0x40 ;  /* 0x0000004012e27836 */ /* 0x040fe20000000000 */
[----:B------:R-:W-:Y:S01]  /*0ca0*/  SHF.R.S32.HI R5, RZ, 0x1f, R5 ;  /* 0x0000001fff057819 */ /* 0x000fe20000011405 */
[----:B------:R-:W-:Y:S01]  /*0cb0*/  VIADD R225, R18, 0x60 ;  /* 0x0000006012e17836 */ /* 0x000fe20000000000 */
[-C--:B------:R-:W-:Y:S01]  /*0cc0*/  LEA.HI R6, R0, R9.reuse, RZ, 0x2 ;  /* 0x0000000900067211 */ /* 0x080fe200078f10ff */
[----:B------:R-:W-:Y:S01]  /*0cd0*/  IMAD.IADD R4, R7, 0x1, -R4 ;  /* 0x0000000107047824 */ /* 0x000fe200078e0a04 */
[----:B------:R-:W-:Y:S01]  /*0ce0*/  SHF.R.S32.HI R20, RZ, 0x7, R2 ;  /* 0x00000007ff147819 */ /* 0x000fe20000011402 */
[----:B------:R-:W-:Y:S01]  /*0cf0*/  VIADD R35, R195, 0x80 ;  /* 0x00000080c3237836 */ /* 0x000fe20000000000 */
        /* <DEDUP_REMOVED lines=9> */
[----:B------:R-:W-:Y:S01]  /*0d90*/  VIADD R209, R188, 0x10 ;  /* 0x00000010bcd17836 */ /* 0x000fe20000000000 */
[----:B------:R-:W-:Y:S01]  /*0da0*/  LOP3.LUT R5, R5, 0x3ffffc, RZ, 0xc0, !PT ;  /* 0x003ffffc05057812 */ /* 0x000fe200078ec0ff */
[C---:B------:R-:W-:Y:S01]  /*0db0*/  VIADD R224, R18.reuse, 0x80 ;  /* 0x0000008012e07836 */ /* 0x040fe20000000000 */
[----:B------:R-:W-:Y:S01]  /*0dc0*/  SHF.R.S32.HI R3, RZ, 0x1f, R25 ;  /* 0x0000001fff037819 */ /* 0x000fe20000011419 */
[----:B------:R-:W-:Y:S01]  /*0dd0*/  VIADD R29, R18, 0x1c0 ;  /* 0x000001c0121d7836 */ /* 0x000fe20000000000 */
[----:B------:R-:W-:Y:S01]  /*0de0*/  LEA.HI R0, R0, R9, RZ, 0x5 ;  /* 0x0000000900007211 */ /* 0x000fe200078f28ff */
[----:B------:R-:W-:Y:S01]  /*0df0*/  IMAD.IADD R9, R9, 0x1, -R6 ;  /* 0x0000000109097824 */ /* 0x000fe200078e0a06 */
[----:B------:R-:W-:Y:S01]  /*0e00*/  LEA.HI R8, R8, R7, RZ, 0x3 ;  /* 0x0000000708087211 */ /* 0x000fe200078f18ff */
[----:B------:R-:W-:Y:S01]  /*0e10*/  IMAD.IADD R5, R24, 0x1, -R5 ;  /* 0x0000000118057824 */ /* 0x000fe200078e0a05 */
[----:B------:R-:W-:Y:S01]  /*0e20*/  LEA.HI R6, R3, R25, RZ, 0x3 ;  /* 0x0000001903067211 */ /* 0x000fe200078f18ff */
[----:B------:R-:W-:Y:S01]  /*0e30*/  IMAD.SHL.U32 R3, R12, 0x40, RZ ;  /* 0x000000400c037824 */ /* 0x000fe200078e00ff */
[----:B------:R-:W-:Y:S01]  /*0e40*/  LOP3.LUT R8, R8, 0xfffffff8, RZ, 0xc0, !PT ;  /* 0xfffffff808087812 */ /* 0x000fe200078ec0ff */
[----:B------:R-:W-:Y:S01]  /*0e50*/  IMAD R23, R5, 0x10, R16 ;  /* 0x0000001005177824 */ /* 0x000fe200078e0210 */
[----:B------:R-:W-:Y:S01]  /*0e60*/  LEA.HI R2, R2, R20, RZ, 0x1 ;  /* 0x0000001402027211 */ /* 0x000fe200078f08ff */
[----:B------:R-:W-:Y:S01]  /*0e70*/  IMAD.SHL.U32 R5, R25, 0x40, RZ ;  /* 0x0000004019057824 */ /* 0x000fe200078e00ff */
[----:B------:R-:W-:Y:S01]  /*0e80*/  LOP3.LUT R3, R3, 0x1c0, RZ, 0xc0, !PT ;  /* 0x000001c003037812 */ /* 0x000fe200078ec0ff */
[----:B------:R-:W-:Y:S01]  /*0e90*/  IMAD.IADD R193, R7, 0x1, -R8 ;  /* 0x0000000107c17824 */ /* 0x000fe200078e0a08 */
[----:B------:R-:W-:Y:S01]  /*0ea0*/  LOP3.LUT R10, R10, 0x7ffffe00, RZ, 0xc0, !PT ;  /* 0x7ffffe000a0a7812 */ /* 0x000fe200078ec0ff */
[--C-:B------:R-:W-:Y:S01]  /*0eb0*/  IMAD.U32 R8, R23, 0x40, R4.reuse ;  /* 0x0000004017087824 */ /* 0x100fe200078e0004 */
[----:B------:R-:W-:Y:S01]  /*0ec0*/  LOP3.LUT R4, R3, 0x8, R4, 0xf8, !PT ;  /* 0x0000000803047812 */ /* 0x000fe200078ef804 */
[----:B------:R-:W-:Y:S01]  /*0ed0*/  IMAD.SHL.U32 R6, R6, 0x40, RZ ;  /* 0x0000004006067824 */ /* 0x000fe200078e00ff */
[----:B------:R-:W-:Y:S01]  /*0ee0*/  SHF.R.U32.HI R3, RZ, 0x3, R3 ;  /* 0x00000003ff037819 */ /* 0x000fe20000011603 */
[----:B------:R-:W-:Y:S01]  /*0ef0*/  IMAD R10, R24, 0x400, R10 ;  /* 0x00000400180a7824 */ /* 0x000fe200078e020a */
[----:B------:R-:W-:Y:S01]  /*0f00*/  SHF.R.S32.HI R11, RZ, 0x1f, R11 ;  /* 0x0000001fff0b7819 */ /* 0x000fe2000001140b */
[----:B------:R-:W-:Y:S01]  /*0f10*/  STL [R1+0x14], R24 ;  /* 0x0000141801007387 */ /* 0x000fe20000100800 */
[----:B------:R-:W-:Y:S01]  /*0f20*/  LOP3.LUT R2, R2, 0xfffffe, RZ, 0xc0, !PT ;  /* 0x00fffffe02027812 */ /* 0x000fe200078ec0ff */
[----:B------:R-:W-:Y:S01]  /*0f30*/  VIADD R223, R18, 0xa0 ;  /* 0x000000a012df7836 */ /* 0x000fe20000000000 */
[----:B------:R-:W-:Y:S01]  /*0f40*/  LOP3.LUT R3, R4, R3, RZ, 0x3c, !PT ;  /* 0x0000000304037212 */ /* 0x000fe200078e3cff */
[----:B------:R-:W-:Y:S01]  /*0f50*/  VIADD R27, R18, 0x1e0 ;  /* 0x000001e0121b7836 */ /* 0x000fe20000000000 */
[----:B------:R-:W-:Y:S01]  /*0f60*/  LEA.HI R11, R11, R192, RZ, 0x3 ;  /* 0x000000c00b0b7211 */ /* 0x000fe200078f18ff */
[----:B------:R-:W-:Y:S01]  /*0f70*/  IMAD.IADD R2, R20, 0x1, -R2 ;  /* 0x0000000114027824 */ /* 0x000fe200078e0a02 */
[----:B------:R-:W-:Y:S01]  /*0f80*/  LOP3.LUT R5, R5, 0x1c0, RZ, 0xc0, !PT ;  /* 0x000001c005057812 */ /* 0x000fe200078ec0ff */
[----:B------:R-:W-:Y:S01]  /*0f90*/  IMAD.IADD R10, R10, 0x1, R3 ;  /* 0x000000010a0a7824 */ /* 0x000fe200078e0203 */
[----:B------:R-:W-:Y:S01]  /*0fa0*/  LOP3.LUT R11, R11, 0xfffffff8, RZ, 0xc0, !PT ;  /* 0xfffffff80b0b7812 */ /* 0x000fe200078ec0ff */
[----:B------:R-:W-:Y:S01]  /*0fb0*/  IMAD.SHL.U32 R28, R2, 0x100, RZ ;  /* 0x00000100021c7824 */ /* 0x000fe200078e00ff */
[----:B------:R-:W-:Y:S01]  /*0fc0*/  SHF.R.S32.HI R3, RZ, 0x1f, R226 ;  /* 0x0000001fff037819 */ /* 0x000fe200000114e2 */
[----:B------:R-:W-:Y:S01]  /*0fd0*/  STL [R1+0x70], R20 ;  /* 0x0000701401007387 */ /* 0x000fe20000100800 */
[----:B------:R-:W-:Y:S01]  /*0fe0*/  SHF.R.U32.HI R7, RZ, 0x3, R5 ;  /* 0x00000003ff077819 */ /* 0x000fe20000011605 */
[----:B------:R-:W-:Y:S01]  /*0ff0*/  VIADD R222, R18, 0xc0 ;  /* 0x000000c012de7836 */ /* 0x000fe20000000000 */
[----:B------:R-:W-:Y:S01]  /*1000*/  SHF.R.S32.HI R37, RZ, 0x1f, R36 ;  /* 0x0000001fff257819 */ /* 0x000fe20000011424 */
[----:B------:R0:W-:Y:S01]  /*1010*/  STL [R1+0x84], R8 ;  /* 0x0000840801007387 */ /* 0x0001e20000100800 */
[----:B------:R-:W-:Y:S01]  /*1020*/  LOP3.LUT R5, R5, 0x38, R18, 0xf8, !PT ;  /* 0x0000003805057812 */ /* 0x000fe200078ef812 */
[----:B------:R-:W-:Y:S01]  /*1030*/  IMAD.IADD R194, R192, 0x1, -R11 ;  /* 0x00000001c0c27824 */ /* 0x000fe200078e0a0b */
[----:B------:R-:W-:Y:S01]  /*1040*/  LOP3.LUT R6, R6, 0xfffffe00, RZ, 0xc0, !PT ;  /* 0xfffffe0006067812 */ /* 0x000fe200078ec0ff */
[----:B------:R-:W-:Y:S01]  /*1050*/  STL [R1+0x68], RZ ;  /* 0x000068ff01007387 */ /* 0x000fe20000100800 */
[----:B------:R-:W-:Y:S01]  /*1060*/  SHF.R.S32.HI R2, RZ, 0x1f, R225 ;  /* 0x0000001fff027819 */ /* 0x000fe200000114e1 */
[C---:B------:R-:W-:Y:S01]  /*1070*/  VIADD R221, R18.reuse, 0xe0 ;  /* 0x000000e012dd7836 */ /* 0x040fe20000000000 */
[----:B------:R-:W-:Y:S01]  /*1080*/  SHF.R.S32.HI R36, RZ, 0x1f, R35 ;  /* 0x0000001fff247819 */ /* 0x000fe20000011423 */
[----:B------:R-:W-:Y:S01]  /*1090*/  STL [R1+0x8], R29 ;  /* 0x0000081d01007387 */ /* 0x000fe20000100800 */
[----:B------:R-:W-:Y:S01]  /*10a0*/  SHF.R.S32.HI R35, RZ, 0x1f, R209 ;  /* 0x0000001fff237819 */ /* 0x000fe200000114d1 */
[----:B------:R-:W-:Y:S01]  /*10b0*/  VIADD R220, R18, 0x100 ;  /* 0x0000010012dc7836 */ /* 0x000fe20000000000 */
[----:B------:R-:W-:Y:S01]  /*10c0*/  SHF.L.U64.HI R3, R226, 0x1, R3 ;  /* 0x00000001e2037819 */ /* 0x000fe20000010203 */
[----:B------:R-:W-:Y:S01]  /*10d0*/  STL [R1+0x4], R27 ;  /* 0x0000041b01007387 */ /* 0x000fe20000100800 */
[----:B------:R-:W-:Y:S01]  /*10e0*/  SHF.R.S32.HI R11, RZ, 0x1f, R224 ;  /* 0x0000001fff0b7819 */ /* 0x000fe200000114e0 */
[----:B------:R-:W-:Y:S01]  /*10f0*/  VIADD R219, R18, 0x120 ;  /* 0x0000012012db7836 */ /* 0x000fe20000000000 */
[----:B------:R-:W-:Y:S01]  /*1100*/  LOP3.LUT R4, R6, R5, R7, 0xf6, !PT ;  /* 0x0000000506047212 */ /* 0x000fe200078ef607 */
[----:B------:R-:W-:Y:S01]  /*1110*/  IMAD.MOV.U32 R5, RZ, RZ, R13 ;  /* 0x000000ffff057224 */ /* 0x000fe200078e000d */
[----:B0-----:R-:W-:Y:S01]  /*1120*/  SHF.R.S32.HI R8, RZ, 0x1f, R223 ;  /* 0x0000001fff087819 */ /* 0x001fe200000114df */
[----:B------:R-:W-:Y:S01]  /*1130*/  STL [R1+0x80], R28 ;  /* 0x0000801c01007387 */ /* 0x000fe20000100800 */
[----:B------:R-:W-:Y:S01]  /*1140*/  SHF.L.U64.HI R2, R225, 0x1, R2 ;  /* 0x00000001e1027819 */ /* 0x000fe20000010202 */
[----:B------:R-:W-:Y:S01]  /*1150*/  IMAD.MOV.U32 R7, RZ, RZ, R15 ;  /* 0x000000ffff077224 */ /* 0x000fe200078e000f */
[----:B------:R-:W-:Y:S01]  /*1160*/  SHF.R.S32.HI R13, RZ, 0x1f, R222 ;  /* 0x0000001fff0d7819 */ /* 0x000fe200000114de */
[----:B------:R-:W-:Y:S01]  /*1170*/  STL [R1+0x74], R35 ;  /* 0x0000742301007387 */ /* 0x000fe20000100800 */
[----:B------:R-:W-:Y:S01]  /*1180*/  SHF.L.U64.HI R11, R224, 0x1, R11 ;  /* 0x00000001e00b7819 */ /* 0x000fe2000001020b */
[----:B------:R-:W-:Y:S01]  /*1190*/  VIADD R218, R18, 0x140 ;  /* 0x0000014012da7836 */ /* 0x000fe20000000000 */
[----:B------:R-:W-:Y:S01]  /*11a0*/  R2P PR, R12, 0x6 ;  /* 0x000000060c007804 */ /* 0x000fe20000000000 */
[----:B------:R0:W-:Y:S01]  /*11b0*/  STL [R1+0x1c], R3 ;  /* 0x00001c0301007387 */ /* 0x0001e20000100800 */
[----:B------:R-:W-:Y:S01]  /*11c0*/  SHF.R.S32.HI R12, RZ, 0x1f, R221 ;  /* 0x0000001fff0c7819 */ /* 0x000fe200000114dd */
[----:B------:R-:W-:Y:S01]  /*11d0*/  IMAD.MOV.U32 R6, RZ, RZ, R14 ;  /* 0x000000ffff067224 */ /* 0x000fe200078e000e */
[----:B------:R-:W-:Y:S01]  /*11e0*/  SHF.R.S32.HI R15, RZ, 0x1f, R220 ;  /* 0x0000001fff0f7819 */ /* 0x000fe200000114dc */
[----:B------:R1:W-:Y:S01]  /*11f0*/  STL [R1+0x20], R2 ;  /* 0x0000200201007387 */ /* 0x0003e20000100800 */
[C---:B------:R-:W-:Y:S01]  /*1200*/  VIADD R217, R18.reuse, 0x160 ;  /* 0x0000016012d97836 */ /* 0x040fe20000000000 */
[----:B------:R-:W-:Y:S01]  /*1210*/  SHF.R.S32.HI R14, RZ, 0x1f, R219 ;  /* 0x0000001fff0e7819 */ /* 0x000fe200000114db */
[C---:B------:R-:W-:Y:S01]  /*1220*/  VIADD R216, R18.reuse, 0x180 ;  /* 0x0000018012d87836 */ /* 0x040fe20000000000 */
[----:B------:R-:W-:Y:S01]  /*1230*/  STL [R1+0x24], R11 ;  /* 0x0000240b01007387 */ /* 0x000fe20000100800 */
[----:B------:R-:W-:Y:S01]  /*1240*/  SHF.R.S32.HI R0, RZ, 0x5, R0 ;  /* 0x00000005ff007819 */ /* 0x000fe20000011400 */
[----:B------:R-:W-:Y:S01]  /*1250*/  VIADD R215, R18, 0x1a0 ;  /* 0x000001a012d77836 */ /* 0x000fe20000000000 */
[----:B0-----:R-:W-:Y:S01]  /*1260*/  SHF.L.U64.HI R3, R223, 0x1, R8 ;  /* 0x00000001df037819 */ /* 0x001fe20000010208 */
[----:B------:R-:W-:Y:S01]  /*1270*/  VIADD R32, R195, 0x140 ;  /* 0x00000140c3207836 */ /* 0x000fe20000000000 */
[----:B------:R-:W-:Y:S01]  /*1280*/  SHF.L.U64.HI R8, R221, 0x1, R12 ;  /* 0x00000001dd087819 */ /* 0x000fe2000001020c */
[----:B------:R-:W-:Y:S01]  /*1290*/  IMAD R193, R0, 0x10, R193 ;  /* 0x0000001000c17824 */ /* 0x000fe200078e02c1 */
[----:B-1----:R-:W-:Y:S01]  /*12a0*/  SHF.L.U64.HI R2, R222, 0x1, R13 ;  /* 0x00000001de027819 */ /* 0x002fe2000001020d */
[----:B------:R0:W-:Y:S01]  /*12b0*/  STL [R1+0x28], R3 ;  /* 0x0000280301007387 */ /* 0x0001e20000100800 */
[----:B------:R-:W-:Y:S01]  /*12c0*/  SHF.R.S32.HI R21, RZ, 0x1f, R218 ;  /* 0x0000001fff157819 */ /* 0x000fe200000114da */
[----:B------:R-:W-:Y:S01]  /*12d0*/  IMAD R227, R10, 0x2, R17 ;  /* 0x000000020ae37824 */ /* 0x000fe200078e0211 */
[----:B------:R-:W-:Y:S01]  /*12e0*/  SHF.R.S32.HI R16, RZ, 0x1f, R217 ;  /* 0x0000001fff107819 */ /* 0x000fe200000114d9 */
[----:B------:R1:W-:Y:S01]  /*12f0*/  STL [R1+0x2c], R2 ;  /* 0x00002c0201007387 */ /* 0x0003e20000100800 */
[----:B------:R-:W-:Y:S01]  /*1300*/  SHF.R.S32.HI R25, RZ, 0x1f, R216 ;  /* 0x0000001fff197819 */ /* 0x000fe200000114d8 */
[----:B------:R-:W-:Y:S01]  /*1310*/  VIADD R228, R227, 0x36440 ;  /* 0x00036440e3e47836 */ /* 0x000fe20000000000 */
[----:B------:R-:W-:Y:S01]  /*1320*/  LEA.HI R0, R19, R19, RZ, 0x1 ;  /* 0x0000001313007211 */ /* 0x000fe200078f08ff */
[----:B------:R3:W-:Y:S01]  /*1330*/  STL [R1+0x30], R8 ;  /* 0x0000300801007387 */ /* 0x0007e20000100800 */
[----:B------:R-:W-:Y:S01]  /*1340*/  SHF.R.S32.HI R20, RZ, 0x1f, R215 ;  /* 0x0000001fff147819 */ /* 0x000fe200000114d7 */
[C---:B------:R-:W-:Y:S01]  /*1350*/  VIADD R34, R195.reuse, 0xc0 ;  /* 0x000000c0c3227836 */ /* 0x040fe20000000000 */
[----:B0-----:R-:W-:Y:S01]  /*1360*/  SHF.L.U64.HI R3, R220, 0x1, R15 ;  /* 0x00000001dc037819 */ /* 0x001fe2000001020f */
[C---:B------:R-:W-:Y:S01]  /*1370*/  VIADD R33, R195.reuse, 0x100 ;  /* 0x00000100c3217836 */ /* 0x040fe20000000000 */
[----:B------:R-:W-:Y:S01]  /*1380*/  SHF.R.S32.HI R24, RZ, 0x1f, R29 ;  /* 0x0000001fff187819 */ /* 0x000fe2000001141d */
[----:B------:R-:W-:Y:S01]  /*1390*/  VIADD R31, R195, 0x180 ;  /* 0x00000180c31f7836 */ /* 0x000fe20000000000 */
[----:B-1----:R-:W-:Y:S01]  /*13a0*/  SHF.L.U64.HI R2, R219, 0x1, R14 ;  /* 0x00000001db027819 */ /* 0x002fe2000001020e */
[----:B------:R0:W-:Y:S01]  /*13b0*/  STL [R1+0x34], R3 ;  /* 0x0000340301007387 */ /* 0x0001e20000100800 */
[----:B------:R-:W-:Y:S01]  /*13c0*/  LOP3.LUT R0, R0, 0x1ffffffe, RZ, 0xc0, !PT ;  /* 0x1ffffffe00007812 */ /* 0x000fe200078ec0ff */
[----:B------:R-:W-:Y:S01]  /*13d0*/  VIADD R30, R195, 0x1c0 ;  /* 0x000001c0c31e7836 */ /* 0x000fe20000000000 */
[----:B---3--:R-:W-:Y:S01]  /*13e0*/  SHF.L.U64.HI R8, R218, 0x1, R21 ;  /* 0x00000001da087819 */ /* 0x008fe20000010215 */
[----:B------:R1:W-:Y:S01]  /*13f0*/  STL [R1+0x38], R2 ;  /* 0x0000380201007387 */ /* 0x0003e20000100800 */
[----:B------:R-:W-:Y:S01]  /*1400*/  SHF.R.S32.HI R26, RZ, 0x1f, R27 ;  /* 0x0000001fff1a7819 */ /* 0x000fe2000001141b */
[----:B------:R-:W-:Y:S01]  /*1410*/  IMAD.IADD R0, R19, 0x1, -R0 ;  /* 0x0000000113007824 */ /* 0x000fe200078e0a00 */
[----:B------:R-:W-:Y:S01]  /*1420*/  SHF.R.S32.HI R32, RZ, 0x1f, R32 ;  /* 0x0000001fff207819 */ /* 0x000fe20000011420 */
[----:B------:R3:W-:Y:S01]  /*1430*/  STL [R1+0x3c], R8 ;  /* 0x00003c0801007387 */ /* 0x0007e20000100800 */
[----:B------:R-:W-:Y:S01]  /*1440*/  SEL R229, R229, 0xffffffe0, !P1 ;  /* 0xffffffe0e5e57807 */ /* 0x000fe20004800000 */
[----:B------:R-:W-:Y:S01]  /*1450*/  IMAD R0, R0, 0x8, R193 ;  /* 0x0000000800007824 */ /* 0x000fe200078e02c1 */
[----:B0-----:R-:W-:Y:S01]  /*1460*/  SHF.L.U64.HI R3, R217, 0x1, R16 ;  /* 0x00000001d9037819 */ /* 0x001fe20000010210 */
[----:B------:R-:W-:Y:S01]  /*1470*/  VIADD R184, R18, 0x20 ;  /* 0x0000002012b87836 */ /* 0x000fe20000000000 */
[----:B------:R-:W-:Y:S01]  /*1480*/  SHF.R.S32.HI R34, RZ, 0x1f, R34 ;  /* 0x0000001fff227819 */ /* 0x000fe20000011422 */
[----:B-1----:R-:W-:Y:S01]  /*1490*/  IMAD.SHL.U32 R2, R9, 0x2, RZ ;  /* 0x0000000209027824 */ /* 0x002fe200078e00ff */
[----:B------:R-:W-:Y:S01]  /*14a0*/  SHF.L.U64.HI R9, R216, 0x1, R25 ;  /* 0x00000001d8097819 */ /* 0x000fe20000010219 */
[----:B------:R0:W-:Y:S01]  /*14b0*/  STL [R1+0x40], R3 ;  /* 0x0000400301007387 */ /* 0x0001e20000100800 */
[----:B------:R-:W-:Y:S01]  /*14c0*/  SHF.R.S32.HI R33, RZ, 0x1f, R33 ;  /* 0x0000001fff217819 */ /* 0x000fe20000011421 */
[----:B------:R-:W-:Y:S01]  /*14d0*/  IMAD.IADD R212, R2, 0x1, R28 ;  /* 0x0000000102d47824 */ /* 0x000fe200078e021c */
[----:B---3--:R-:W-:Y:S01]  /*14e0*/  SHF.L.U64.HI R8, R215, 0x1, R20 ;  /* 0x00000001d7087819 */ /* 0x008fe20000010214 */
[----:B------:R-:W-:Y:S01]  /*14f0*/  STL [R1+0x44], R9 ;  /* 0x0000440901007387 */ /* 0x000fe20000100800 */
[----:B------:R-:W-:Y:S01]  /*1500*/  SHF.R.S32.HI R31, RZ, 0x1f, R31 ;  /* 0x0000001fff1f7819 */ /* 0x000fe2000001141f */
[C---:B------:R-:W-:Y:S01]  /*1510*/  VIADD R40, R212.reuse, 0x10 ;  /* 0x00000010d4287836 */ /* 0x040fe20000000000 */
[----:B------:R-:W-:Y:S01]  /*1520*/  SHF.R.S32.HI R30, RZ, 0x1f, R30 ;  /* 0x0000001fff1e7819 */ /* 0x000fe2000001141e */
[----:B------:R1:W-:Y:S01]  /*1530*/  STL [R1+0x10], R2 ;  /* 0x0000100201007387 */ /* 0x0003e20000100800 */
[C---:B------:R-:W-:Y:S01]  /*1540*/  VIADD R38, R212.reuse, 0x20 ;  /* 0x00000020d4267836 */ /* 0x040fe20000000000 */
[----:B0-----:R-:W-:Y:S01]  /*1550*/  SHF.L.U64.HI R3, R29, 0x1, R24 ;  /* 0x000000011d037819 */ /* 0x001fe20000010218 */
[C---:B------:R-:W-:Y:S01]  /*1560*/  VIADD R35, R212.reuse, 0x38 ;  /* 0x00000038d4237836 */ /* 0x040fe20000000000 */
[----:B------:R-:W-:Y:S01]  /*1570*/  STL [R1+0x48], R8 ;  /* 0x0000480801007387 */ /* 0x000fe20000100800 */
[C---:B------:R-:W-:Y:S01]  /*1580*/  VIADD R32, R212.reuse, 0x50 ;  /* 0x00000050d4207836 */ /* 0x040fe20000000000 */
[----:B------:R-:W-:Y:S01]  /*1590*/  SHF.R.S32.HI R19, RZ, 0x1f, R18 ;  /* 0x0000001fff137819 */ /* 0x000fe20000011412 */
[C---:B------:R-:W-:Y:S01]  /*15a0*/  VIADD R29, R212.reuse, 0x68 ;  /* 0x00000068d41d7836 */ /* 0x040fe20000000000 */
[----:B------:R0:W-:Y:S01]  /*15b0*/  STL [R1+0x4c], R3 ;  /* 0x00004c0301007387 */ /* 0x0001e20000100800 */
[C---:B------:R-:W-:Y:S01]  /*15c0*/  VIADD R21, R212.reuse, 0x98 ;  /* 0x00000098d4157836 */ /* 0x040fe20000000000 */
[----:B-1----:R-:W-:Y:S01]  /*15d0*/  SHF.L.U64.HI R2, R27, 0x1, R26 ;  /* 0x000000011b027819 */ /* 0x002fe2000001021a */
[C---:B------:R-:W-:Y:S01]  /*15e0*/  VIADD R26, R212.reuse, 0x80 ;  /* 0x00000080d41a7836 */ /* 0x040fe20000000000 */
[----:B------:R-:W-:Y:S01]  /*15f0*/  SHF.R.S32.HI R196, RZ, 0x1f, R184 ;  /* 0x0000001fffc47819 */ /* 0x000fe200000114b8 */
[----:B------:R-:W-:-:S02]  /*1600*/  VIADD R15, R212, 0xb0 ;  /* 0x000000b0d40f7836 */ /* 0x000fc40000000000 */
[----:B------:R1:W-:Y:S01]  /*1610*/  STL [R1+0x50], R2 ;  /* 0x0000500201007387 */ /* 0x0003e20000100800 */
[----:B------:R-:W-:Y:S02]  /*1620*/  VIADD R13, R212, 0xc0 ;  /* 0x000000c0d40d7836 */ /* 0x000fe40000000000 */
[----:B0-----:R-:W-:Y:S02]  /*1630*/  IMAD R3, R4, 0x2, R17 ;  /* 0x0000000204037824 */ /* 0x001fe400078e0211 */
[C---:B------:R-:W-:Y:S02]  /*1640*/  VIADD R41, R212.reuse, 0x8 ;  /* 0x00000008d4297836 */ /* 0x040fe40000000000 */
[C---:B------:R-:W-:Y:S01]  /*1650*/  VIADD R39, R212.reuse, 0x18 ;  /* 0x00000018d4277836 */ /* 0x040fe20000000000 */
[----:B------:R-:W-:Y:S01]  /*1660*/  STL [R1+0x78], R3 ;  /* 0x0000780301007387 */ /* 0x000fe20000100800 */
[C---:B------:R-:W-:Y:S01]  /*1670*/  VIADD R37, R212.reuse, 0x28 ;  /* 0x00000028d4257836 */ /* 0x040fe20000000000 */
[----:B-1----:R-:W-:Y:S01]  /*1680*/  SHF.R.S32.HI R2, RZ, 0x1f, R212 ;  /* 0x0000001fff027819 */ /* 0x002fe200000114d4 */
        /* <DEDUP_REMOVED lines=36> */
[C---:B------:R-:W-:Y:S01]  /*18d0*/  VIADD R8, R212.reuse, 0xe0 ;  /* 0x000000e0d4087836 */ /* 0x040fe20000000000 */
[----:B------:R-:W-:Y:S01]  /*18e0*/  SHF.R.S32.HI R28, RZ, 0x1f, R28 ;  /* 0x0000001fff1c7819 */ /* 0x000fe2000001141c */
[C---:B------:R-:W-:Y:S01]  /*18f0*/  VIADD R4, R212.reuse, 0xe8 ;  /* 0x000000e8d4047836 */ /* 0x040fe20000000000 */
[----:B------:R0:W-:Y:S01]  /*1900*/  STL [R1], R0 ;  /* 0x0000000001007387 */ /* 0x0001e20000100800 */
[C---:B------:R-:W-:Y:S01]  /*1910*/  VIADD R3, R212.reuse, 0xf0 ;  /* 0x000000f0d4037836 */ /* 0x040fe20000000000 */
        /* <DEDUP_REMOVED lines=15> */
[----:B--2---:R-:W-:Y:S02]  /*1a10*/  LOP3.LUT R187, R22, 0x1, RZ, 0xfc, !PT ;  /* 0x0000000116bb7812 */ /* 0x004fe400078efcff */
[----:B0-----:R-:W-:-:S07]  /*1a20*/  CS2R R22, SRZ ;  /* 0x0000000000167805 */ /* 0x001fce000001ff00 */
.L_x_8738:
[----:B0123--:R-:W0:Y:S01]  /*1a30*/  LDC.64 R2, c[0x0][0xd88] ;  /* 0x00036200ff027b82 */ /* 0x00fe220000000a00 */
[----:B------:R-:W-:Y:S01]  /*1a40*/  ULDC.64 UR6, c[0x0][0xb00] ;  /* 0x0002c00000067ab9 */ /* 0x000fe20000000a00 */
[----:B------:R-:W-:Y:S01]  /*1a50*/  ULDC.64 UR4, c[0x0][0xb20] ;  /* 0x0002c80000047ab9 */ /* 0x000fe20000000a00 */
[----:B------:R-:W-:Y:S01]  /*1a60*/  ULDC.64 UR8, c[0x0][0xb10] ;  /* 0x0002c40000087ab9 */ /* 0x000fe20000000a00 */
[----:B0-----:R-:W-:-:S05]  /*1a70*/  IMAD.WIDE R2, R7, 0x4, R2 ;  /* 0x0000000407027825 */ /* 0x001fca00078e0202 */
[----:B-----5:R-:W2:Y:S01]  /*1a80*/  LDG.E R24, desc[UR40][R2.64] ;  /* 0x0000002802187981 */ /* 0x020ea2000c1e1900 */
        /* <DEDUP_REMOVED lines=11> */
[C---:B------:R-:W-:Y:S02]  /*1b40*/  @P2 LEA R8, P3, R24.reuse, UR4, 0x2 ;  /* 0x0000000418082c11 */ /* 0x040fe4000f8610ff */
[C-C-:B------:R-:W-:Y:S01]  /*1b50*/  SHF.L.U64.HI R26, R24.reuse, 0x2, R0.reuse ;  /* 0x00000002181a7819 */ /* 0x140fe20000010200 */
[----:B------:R-:W-:Y:S01]  /*1b60*/  STL [R1+0x5c], R27 ;  /* 0x00005c1b01007387 */ /* 0x000fe20000100800 */
        /* <DEDUP_REMOVED lines=28> */
[----:B-1--4-:R-:W-:Y:S08]  /*1d30*/  @P1 BRA `(.L_x_8591) ;  /* 0x0000000000241947 */ /* 0x012ff00003800000 */
        /* <DEDUP_REMOVED lines=9> */
.L_x_8591:
[----:B------:R-:W-:Y:S02]  /*1dd0*/  IMAD.U32 R34, RZ, RZ, UR5 ;  /* 0x00000005ff227e24 */ /* 0x000fe4000f8e00ff */
[----:B------:R-:W-:Y:S01]  /*1de0*/  IMAD.U32 R25, RZ, RZ, UR4 ;  /* 0x00000004ff197e24 */ /* 0x000fe2000f8e00ff */
[----:B------:R-:W-:Y:S06]  /*1df0*/  @!P2 BRA `(.L_x_8592) ;  /* 0x000000000010a947 */ /* 0x000fec0003800000 */
[----:B------:R-:W-:-:S04]  /*1e00*/  IADD3 R2, P0, R27, UR8, RZ ;  /* 0x000000081b027c10 */ /* 0x000fc8000ff1e0ff */
[----:B------:R-:W-:-:S05]  /*1e10*/  IADD3.X R3, R26, UR9, RZ, P0, !PT ;  /* 0x000000091a037c10 */ /* 0x000fca00087fe4ff */
[----:B------:R0:W5:Y:S01]  /*1e20*/  LDG.E R25, desc[UR40][R2.64] ;  /* 0x0000002802197981 */ /* 0x000162000c1e1900 */
[----:B------:R-:W-:Y:S05]  /*1e30*/  BRA `(.L_x_8593) ;  /* 0x0000000000107947 */ /* 0x000fea0003800000 */
.L_x_8592:
[----:B------:R-:W-:Y:S05]  /*1e40*/  @!P0 BRA `(.L_x_8593) ;  /* 0x00000000000c8947 */ /* 0x000fea0003800000 */
[----:B------:R-:W2:Y:S04]  /*1e50*/  LDG.E R0, desc[UR40][R2.64] ;  /* 0x0000002802007981 */ /* 0x000ea8000c1e1900 */
[----:B------:R-:W2:Y:S02]  /*1e60*/  LDG.E R25, desc[UR40][R2.64+0x4] ;  /* 0x0000042802197981 */ /* 0x000ea4000c1e1900 */
[----:B--2---:R-:W-:-:S07]  /*1e70*/  IMAD.IADD R25, R25, 0x1, -R0 ;  /* 0x0000000119197824 */ /* 0x004fce00078e0a00 */
.L_x_8593:
        /* <DEDUP_REMOVED lines=9> */
[----:B------:R-:W-:-:S04]  /*1f10*/  ISETP.NE.U32.AND P1, PT, RZ, UR4, PT ;  /* 0x00000004ff007c0c */ /* 0x000fc8000bf25070 */
[----:B------:R-:W-:Y:S01]  /*1f20*/  ISETP.NE.AND.EX P1, PT, RZ, UR5, PT, P1 ;  /* 0x00000005ff007c0c */ /* 0x000fe2000bf25310 */
[----:B0----5:R-:W-:-:S12]  /*1f30*/  IMAD.MOV.U32 R2, RZ, RZ, R25 ;  /* 0x000000ffff027224 */ /* 0x021fd800078e0019 */
[----:B------:R-:W-:-:S04]  /*1f40*/  @P1 IADD3 R6, P2, R27, UR4, RZ ;  /* 0x000000041b061c10 */ /* 0x000fc8000ff5e0ff */
[----:B------:R-:W-:-:S05]  /*1f50*/  @P1 IADD3.X R7, R26, UR5, RZ, P2, !PT ;  /* 0x000000051a071c10 */ /* 0x000fca00097fe4ff */
[----:B------:R0:W5:Y:S01]  /*1f60*/  @P1 LDG.E R2, desc[UR40][R6.64] ;  /* 0x0000002806021981 */ /* 0x000162000c1e1900 */
[----:B-1----:R-:W-:Y:S01]  /*1f70*/  ISETP.NE.AND P1, PT, R4, 0x1, PT ;  /* 0x000000010400780c */ /* 0x002fe20003f25270 */
[----:B------:R-:W-:Y:S01]  /*1f80*/  IMAD.SHL.U32 R214, R5, 0x40, RZ ;  /* 0x0000004005d67824 */ /* 0x000fe200078e00ff */
[----:B------:R-:W-:Y:S01]  /*1f90*/  LOP3.LUT R13, R8, 0xff, RZ, 0xc0, !PT ;  /* 0x000000ff080d7812 */ /* 0x000fe200078ec0ff */
[----:B------:R-:W-:Y:S01]  /*1fa0*/  BSSY B0, `(.L_x_8594) ;  /* 0x0000036000007945 */ /* 0x000fe20003800000 */
[----:B------:R-:W-:Y:S01]  /*1fb0*/  SHF.R.U32.HI R12, RZ, 0x10, R8 ;  /* 0x00000010ff0c7819 */ /* 0x000fe20000011608 */
[----:B------:R-:W-:Y:S02]  /*1fc0*/  VIADD R3, R214, 0x3f ;  /* 0x0000003fd6037836 */ /* 0x000fe40000000000 */
[----:B------:R0:W-:Y:S04]  /*1fd0*/  STL [R1+0x64], R13 ;  /* 0x0000640d01007387 */ /* 0x0001e80000100800 */
[----:B------:R0:W-:Y:S02]  /*1fe0*/  STL [R1+0x54], R12 ;  /* 0x0000540c01007387 */ /* 0x0001e40000100800 */
[----:B------:R-:W1:Y:S08]  /*1ff0*/  @P1 LDC R4, c[0x0][0x44c] ;  /* 0x00011300ff041b82 */ /* 0x000e700000000800 */
[----:B------:R-:W3:Y:S01]  /*2000*/  @P1 LDC R11, c[0x0][0x450] ;  /* 0x00011400ff0b1b82 */ /* 0x000ee20000000800 */
[----:B--2---:R-:W-:-:S02]  /*2010*/  @P0 IMAD.IADD R34, R9, 0x1, -R0 ;  /* 0x0000000109220824 */ /* 0x004fc400078e0a00 */
[----:B------:R-:W-:Y:S02]  /*2020*/  IMAD.IADD R9, R25, 0x1, -R10 ;  /* 0x0000000119097824 */ /* 0x000fe400078e0a0a */
[----:B-1----:R-:W-:-:S04]  /*2030*/  @P1 IMAD.HI.U32 R0, R3, R4, RZ ;  /* 0x0000000403001227 */ /* 0x002fc800078e00ff */
[----:B------:R-:W-:Y:S01]  /*2040*/  IMAD.IADD R213, R9, 0x1, R34 ;  /* 0x0000000109d57824 */ /* 0x000fe200078e0222 */
[----:B---3--:R-:W-:-:S03]  /*2050*/  @P1 SHF.R.U32.HI R3, RZ, R11, R0 ;  /* 0x0000000bff031219 */ /* 0x008fc60000011600 */
[C---:B------:R-:W-:Y:S01]  /*2060*/  VIADD R0, R213.reuse, 0x3f ;  /* 0x0000003fd5007836 */ /* 0x040fe20000000000 */
[----:B------:R-:W-:-:S05]  /*2070*/  IADD3 R38, R213, 0x40, -R208 ;  /* 0x00000040d5267810 */ /* 0x000fca0007ffe8d0 */
[----:B------:R-:W-:Y:S01]  /*2080*/  IMAD.IADD R4, R38, 0x1, R3 ;  /* 0x0000000126047824 */ /* 0x000fe200078e0203 */
[----:B------:R-:W-:-:S04]  /*2090*/  SHF.R.S32.HI R3, RZ, 0x1f, R0 ;  /* 0x0000001fff037819 */ /* 0x000fc80000011400 */
[----:B------:R-:W-:Y:S02]  /*20a0*/  SHF.R.S32.HI R5, RZ, 0x1f, R4 ;  /* 0x0000001fff057819 */ /* 0x000fe40000011404 */
[----:B------:R-:W-:Y:S02]  /*20b0*/  LEA.HI R3, R3, R0, RZ, 0x6 ;  /* 0x0000000003037211 */ /* 0x000fe400078f30ff */
[----:B------:R-:W-:Y:S02]  /*20c0*/  LEA.HI R5, R5, R4, RZ, 0x6 ;  /* 0x0000000405057211 */ /* 0x000fe400078f30ff */
[----:B------:R-:W-:Y:S02]  /*20d0*/  SHF.R.S32.HI R37, RZ, 0x6, R3 ;  /* 0x00000006ff257819 */ /* 0x000fe40000011403 */
[----:B------:R-:W-:-:S04]  /*20e0*/  SHF.R.S32.HI R0, RZ, 0x6, R5 ;  /* 0x00000006ff007819 */ /* 0x000fc80000011405 */
[----:B------:R-:W-:Y:S01]  /*20f0*/  VIMNMX R10, R37, R0, PT ;  /* 0x00000000250a7248 */ /* 0x000fe20003fe0100 */
[----:B------:R-:W-:-:S03]  /*2100*/  IMAD.MOV.U32 R0, RZ, RZ, RZ ;  /* 0x000000ffff007224 */ /* 0x000fc600078e00ff */
        /* <DEDUP_REMOVED lines=31> */
.L_x_8595:
[----:B------:R-:W-:Y:S05]  /*2300*/  BSYNC B0 ;  /* 0x0000000000007941 */ /* 0x000fea0003800000 */
.L_x_8594:
        /* <DEDUP_REMOVED lines=36> */
.L_x_8598:
[----:B------:R-:W-:Y:S05]  /*2550*/  BSYNC B6 ;  /* 0x0000000000067941 */ /* 0x000fea0003800000 */
.L_x_8597:
        /* <DEDUP_REMOVED lines=20> */
.L_x_8600:
[----:B------:R-:W-:Y:S05]  /*26a0*/  BSYNC B6 ;  /* 0x0000000000067941 */ /* 0x000fea0003800000 */
.L_x_8599:
[----:B------:R-:W-:Y:S01]  /*26b0*/  ULDC.64 UR4, c[0x0][0xaf0] ;  /* 0x0002bc0000047ab9 */ /* 0x000fe20000000a00 */
[----:B------:R-:W2:Y:S01]  /*26c0*/  LDL R8, [R1+0x14] ;  /* 0x0000140001087983 */ /* 0x000ea20000100800 */
[----:B------:R-:W-:Y:S01]  /*26d0*/  ISETP.NE.U32.AND P0, PT, RZ, UR4, PT ;  /* 0x00000004ff007c0c */ /* 0x000fe2000bf05070 */
[----:B------:R-:W-:Y:S01]  /*26e0*/  IMAD.MOV.U32 R59, RZ, RZ, R24 ;  /* 0x000000ffff3b7224 */ /* 0x000fe200078e0018 */
[----:B------:R-:W0:Y:S02]  /*26f0*/  LDC.64 R52, c[0x0][0x3f8] ;  /* 0x0000fe00ff347b82 */ /* 0x000e240000000a00 */
[----:B------:R-:W-:Y:S01]  /*2700*/  ISETP.NE.AND.EX P0, PT, RZ, UR5, PT, P0 ;  /* 0x00000005ff007c0c */ /* 0x000fe2000bf05300 */
[----:B------:R-:W1:Y:S05]  /*2710*/  S2R R0, SR_TID.X ;  /* 0x0000000000007919 */ /* 0x000e6a0000002100 */
[----:B------:R-:W3:Y:S07]  /*2720*/  LDC R47, c[0x0][0x3f4] ;  /* 0x0000fd00ff2f7b82 */ /* 0x000eee0000000800 */
[----:B------:R-:W-:-:S02]  /*2730*/  @P0 IADD3 R4, P1, R27, UR4, RZ ;  /* 0x000000041b040c10 */ /* 0x000fc4000ff3e0ff */
[----:B------:R-:W-:Y:S01]  /*2740*/  SHF.R.S32.HI R3, RZ, 0x1f, R192 ;  /* 0x0000001fff037819 */ /* 0x000fe200000114c0 */
[----:B------:R-:W4:Y:S01]  /*2750*/  S2R R10, SR_TID.X ;  /* 0x00000000000a7919 */ /* 0x000f220000002100 */
[----:B------:R-:W-:Y:S01]  /*2760*/  @P0 IADD3.X R5, R26, UR5, RZ, P1, !PT ;  /* 0x000000051a050c10 */ /* 0x000fe20008ffe4ff */
[----:B------:R-:W-:Y:S01]  /*2770*/  IMAD.SHL.U32 R56, R194, 0x40, RZ ;  /* 0x00000040c2387824 */ /* 0x000fe200078e00ff */
[----:B------:R-:W-:Y:S01]  /*2780*/  SHF.R.S32.HI R189, RZ, 0x1f, R188 ;  /* 0x0000001fffbd7819 */ /* 0x000fe200000114bc */
[----:B------:R-:W-:Y:S02]  /*2790*/  ULDC UR4, c[0x0][0x2f4] ;  /* 0x0000bd0000047ab9 */ /* 0x000fe40000000800 */
[----:B------:R1:W2:Y:S02]  /*27a0*/  @P0 LDG.E R59, desc[UR40][R4.64] ;  /* 0x00000028043b0981 */ /* 0x0002a4000c1e1900 */
[----:B-1----:R-:W1:Y:S01]  /*27b0*/  LDC.64 R4, c[0x0][0x408] ;  /* 0x00010200ff047b82 */ /* 0x002e620000000a00 */
[----:B------:R-:W-:-:S05]  /*27c0*/  VIADD R6, R0, 0xffffff80 ;  /* 0xffffff8000067836 */ /* 0x000fca0000000000 */
[----:B------:R-:W-:-:S04]  /*27d0*/  SHF.R.S32.HI R7, RZ, 0x1f, R6 ;  /* 0x0000001fff077819 */ /* 0x000fc80000011406 */
[----:B------:R-:W-:Y:S01]  /*27e0*/  LEA.HI R7, R7, R6, RZ, 0x2 ;  /* 0x0000000607077211 */ /* 0x000fe200078f10ff */
[----:B0-----:R-:W-:-:S03]  /*27f0*/  IMAD R0, R3, R52, RZ ;  /* 0x0000003403007224 */ /* 0x001fc600078e02ff */
[----:B------:R-:W-:Y:S02]  /*2800*/  LOP3.LUT R9, R7, 0xfffffffc, RZ, 0xc0, !PT ;  /* 0xfffffffc07097812 */ /* 0x000fe400078ec0ff */
[----:B---3--:R-:W-:-:S03]  /*2810*/  ISETP.GE.AND P0, PT, R18, R47, PT ;  /* 0x0000002f1200720c */ /* 0x008fc60003f06270 */
[----:B------:R-:W-:Y:S02]  /*2820*/  IMAD.IADD R45, R6, 0x1, -R9 ;  /* 0x00000001062d7824 */ /* 0x000fe400078e0a09 */
[----:B-1----:R-:W-:-:S04]  /*2830*/  IMAD R3, R3, R4, RZ ;  /* 0x0000000403037224 */ /* 0x002fc800078e02ff */
[C---:B------:R-:W-:Y:S01]  /*2840*/  IMAD R9, R192.reuse, R5, R3 ;  /* 0x00000005c0097224 */ /* 0x040fe200078e0203 */
[----:B------:R-:W-:Y:S01]  /*2850*/  SEL R3, R47, RZ, P0 ;  /* 0x000000ff2f037207 */ /* 0x000fe20000000000 */
[----:B------:R-:W-:-:S04]  /*2860*/  IMAD R7, R192, R53, R0 ;  /* 0x00000035c0077224 */ /* 0x000fc800078e0200 */
[----:B------:R-:W-:Y:S01]  /*2870*/  IMAD.IADD R3, R18, 0x1, R3 ;  /* 0x0000000112037824 */ /* 0x000fe200078e0203 */
[----:B------:R-:W-:-:S04]  /*2880*/  LOP3.LUT R56, R56, 0x1c0, RZ, 0xc0, !PT ;  /* 0x000001c038387812 */ /* 0x000fc800078ec0ff */
[----:B------:R-:W-:Y:S01]  /*2890*/  SHF.R.S32.HI R0, RZ, 0x1f, R3 ;  /* 0x0000001fff007819 */ /* 0x000fe20000011403 */
[-C--:B------:R-:W-:Y:S01]  /*28a0*/  IMAD.WIDE.U32 R20, R192, R52.reuse, R188 ;  /* 0x00000034c0147225 */ /* 0x080fe200078e00bc */
[----:B------:R-:W-:Y:S02]  /*28b0*/  SHF.R.U32.HI R50, RZ, 0x3, R56 ;  /* 0x00000003ff327819 */ /* 0x000fe40000011638 */
[----:B------:R-:W-:Y:S01]  /*28c0*/  LEA.HI R57, R0, R3, RZ, 0x3 ;  /* 0x0000000300397211 */ /* 0x000fe200078f18ff */
[----:B------:R-:W-:Y:S01]  /*28d0*/  IMAD.WIDE.U32 R28, R192, R52, R18 ;  /* 0x00000034c01c7225 */ /* 0x000fe200078e0012 */
[----:B------:R-:W-:-:S03]  /*28e0*/  LOP3.LUT R3, R56, 0x18, R18, 0xf8, !PT ;  /* 0x0000001838037812 */ /* 0x000fc600078ef812 */
[----:B------:R-:W-:Y:S01]  /*28f0*/  IMAD.IADD R21, R21, 0x1, R7 ;  /* 0x0000000115157824 */ /* 0x000fe200078e0207 */
[----:B------:R-:W-:Y:S01]  /*2900*/  LOP3.LUT R3, R3, R50, RZ, 0x3c, !PT ;  /* 0x0000003203037212 */ /* 0x000fe200078e3cff */
[----:B------:R-:W-:Y:S01]  /*2910*/  IMAD.IADD R29, R7, 0x1, R29 ;  /* 0x00000001071d7824 */ /* 0x000fe200078e021d */
[----:B-----5:R-:W-:Y:S01]  /*2920*/  SHF.R.S32.HI R7, RZ, 0x1f, R2 ;  /* 0x0000001fff077819 */ /* 0x020fe20000011402 */
[----:B------:R-:W-:-:S04]  /*2930*/  IMAD.WIDE.U32 R30, R192, R4, R188 ;  /* 0x00000004c01e7225 */ /* 0x000fc800078e00bc */
[----:B------:R-:W-:-:S04]  /*2940*/  IMAD.WIDE.U32 R32, R192, R4, R18 ;  /* 0x00000004c0207225 */ /* 0x000fc800078e0012 */
[----:B------:R-:W-:Y:S02]  /*2950*/  IMAD R6, R7, R52, RZ ;  /* 0x0000003407067224 */ /* 0x000fe400078e02ff */
[----:B------:R-:W-:Y:S02]  /*2960*/  IMAD.IADD R31, R31, 0x1, R9 ;  /* 0x000000011f1f7824 */ /* 0x000fe400078e0209 */
[----:B------:R-:W-:Y:S02]  /*2970*/  IMAD.IADD R33, R9, 0x1, R33 ;  /* 0x0000000109217824 */ /* 0x000fe400078e0221 */
[----:B------:R-:W-:Y:S01]  /*2980*/  IMAD R7, R7, R4, RZ ;  /* 0x0000000407077224 */ /* 0x000fe200078e02ff */
[----:B----4-:R-:W-:Y:S01]  /*2990*/  SHF.R.U32.HI R10, RZ, 0x7, R10 ;  /* 0x00000007ff0a7819 */ /* 0x010fe2000001160a */
[----:B------:R-:W-:Y:S01]  /*29a0*/  IMAD R43, R2, R53, R6 ;  /* 0x00000035022b7224 */ /* 0x000fe200078e0206 */
[----:B------:R-:W-:Y:S01]  /*29b0*/  ISETP.GE.AND P2, PT, R18, UR4, PT ;  /* 0x0000000412007c0c */ /* 0x000fe2000bf46270 */
[----:B------:R-:W-:Y:S01]  /*29c0*/  IMAD.WIDE.U32 R20, R2, R52, R20 ;  /* 0x0000003402147225 */ /* 0x000fe200078e0014 */
[----:B------:R-:W-:-:S03]  /*29d0*/  LOP3.LUT R41, R57, 0xfffffff8, RZ, 0xc0, !PT ;  /* 0xfffffff839297812 */ /* 0x000fc600078ec0ff */
[----:B------:R-:W-:Y:S01]  /*29e0*/  IMAD.WIDE.U32 R28, R2, R52, R28 ;  /* 0x00000034021c7225 */ /* 0x000fe200078e001c */
[----:B------:R-:W-:-:S03]  /*29f0*/  SHF.L.U64.HI R53, R52, 0x6, R53 ;  /* 0x0000000634357819 */ /* 0x000fc60000010235 */
[C---:B------:R-:W-:Y:S02]  /*2a00*/  IMAD R7, R2.reuse, R5, R7 ;  /* 0x0000000502077224 */ /* 0x040fe400078e0207 */
[----:B------:R-:W-:-:S04]  /*2a10*/  IMAD.WIDE.U32 R30, R2, R4, R30 ;  /* 0x00000004021e7225 */ /* 0x000fc800078e001e */
[----:B------:R-:W-:Y:S01]  /*2a20*/  IMAD.WIDE.U32 R32, R2, R4, R32 ;  /* 0x0000000402207225 */ /* 0x000fe200078e0020 */
[----:B------:R-:W-:Y:S02]  /*2a30*/  SHF.L.U64.HI R51, R4, 0x6, R5 ;  /* 0x0000000604337819 */ /* 0x000fe40000010205 */
[----:B------:R-:W-:Y:S01]  /*2a40*/  ISETP.GE.AND P1, PT, R184, UR4, PT ;  /* 0x00000004b8007c0c */ /* 0x000fe2000bf26270 */
[----:B------:R-:W-:Y:S01]  /*2a50*/  IMAD.IADD R44, R21, 0x1, R43 ;  /* 0x00000001152c7824 */ /* 0x000fe200078e022b */
[----:B------:R-:W-:Y:S01]  /*2a60*/  P2R R60, PR, RZ, 0x4 ;  /* 0x00000004ff3c7803 */ /* 0x000fe20000000000 */
[----:B------:R-:W-:Y:S02]  /*2a70*/  IMAD.IADD R58, R58, 0x1, R25 ;  /* 0x000000013a3a7824 */ /* 0x000fe400078e0219 */
[----:B------:R-:W-:Y:S02]  /*2a80*/  IMAD.SHL.U32 R52, R52, 0x40, RZ ;  /* 0x0000004034347824 */ /* 0x000fe400078e00ff */
[----:B------:R-:W-:-:S02]  /*2a90*/  IMAD.SHL.U32 R49, R4, 0x40, RZ ;  /* 0x0000004004317824 */ /* 0x000fc400078e00ff */
[----:B------:R-:W-:Y:S02]  /*2aa0*/  VIADD R48, R10, 0x8 ;  /* 0x000000080a307836 */ /* 0x000fe40000000000 */
[----:B------:R-:W-:Y:S02]  /*2ab0*/  IMAD.SHL.U32 R47, R47, 0x2, RZ ;  /* 0x000000022f2f7824 */ /* 0x000fe400078e00ff */
[----:B------:R-:W-:Y:S02]  /*2ac0*/  IMAD R45, R45, 0x40, R192 ;  /* 0x000000402d2d7824 */ /* 0x000fe400078e02c0 */
[----:B------:R-:W-:Y:S02]  /*2ad0*/  IMAD.IADD R43, R43, 0x1, R29 ;  /* 0x000000012b2b7824 */ /* 0x000fe400078e021d */
[----:B------:R-:W-:Y:S02]  /*2ae0*/  IMAD.IADD R42, R31, 0x1, R7 ;  /* 0x000000011f2a7824 */ /* 0x000fe400078e0207 */
[----:B------:R-:W-:-:S02]  /*2af0*/  IMAD.IADD R40, R7, 0x1, R33 ;  /* 0x0000000107287824 */ /* 0x000fc400078e0221 */
[----:B--2---:R-:W-:Y:S01]  /*2b00*/  IMAD R46, R8, 0x200, R3 ;  /* 0x00000200082e7824 */ /* 0x004fe200078e0203 */
[----:B------:R-:W-:-:S04]  /*2b10*/  LOP3.LUT R3, R56, 0x38, R57, 0xf8, !PT ;  /* 0x0000003838037812 */ /* 0x000fc800078ef839 */
[----:B------:R-:W-:Y:S02]  /*2b20*/  LOP3.LUT R0, R3, R50, RZ, 0x3c, !PT ;  /* 0x0000003203007212 */ /* 0x000fe400078e3cff */
[----:B------:R-:W-:-:S03]  /*2b30*/  SHF.R.S32.HI R3, RZ, 0x1f, R41 ;  /* 0x0000001fff037819 */ /* 0x000fc60000011429 */
[----:B------:R-:W-:Y:S01]  /*2b40*/  IMAD R0, R8, 0x200, R0 ;  /* 0x0000020008007824 */ /* 0x000fe200078e0200 */
[----:B------:R-:W-:-:S07]  /*2b50*/  SHF.R.S32.HI R39, RZ, 0x1f, R59 ;  /* 0x0000001fff277819 */ /* 0x000fce000001143b */
.L_x_8633:
        /* <DEDUP_REMOVED lines=42> */
[----:B------:R-:W-:-:S03]  /*2e00*/  ISETP.NE.AND P3, PT, RZ, UR8, PT ;  /* 0x00000008ff007c0c */ /* 0x000fc6000bf65270 */
        /* <DEDUP_REMOVED lines=8> */
[----:B------:R-:W-:Y:S02]  /*2e90*/  IMAD R9, R53, R35, RZ ;  /* 0x0000002335097224 */ /* 0x000fe400078e02ff */
[----:B------:R-:W-:-:S04]  /*2ea0*/  IMAD.WIDE.U32 R6, R186, UR4, R4 ;  /* 0x00000004ba067c25 */ /* 0x000fc8000f8e0004 */
[----:B------:R-:W-:Y:S01]  /*2eb0*/  IMAD R7, R186, UR5, R7 ;  /* 0x00000005ba077c24 */ /* 0x000fe2000f8e0207 */
[----:B------:R-:W-:Y:S01]  /*2ec0*/  LEA R70, P4, R6, UR6, 0x1 ;  /* 0x0000000606467c11 */ /* 0x000fe2000f8808ff */
[----:B------:R-:W-:-:S03]  /*2ed0*/  IMAD.WIDE.U32 R4, R52, R35, RZ ;  /* 0x0000002334047225 */ /* 0x000fc600078e00ff */
[----:B------:R-:W-:Y:S01]  /*2ee0*/  LEA.HI.X R14, R6, UR7, R7, 0x1, P4 ;  /* 0x00000007060e7c11 */ /* 0x000fe2000a0f0c07 */
[----:B------:R-:W-:-:S04]  /*2ef0*/  IMAD R9, R68, R52, R9 ;  /* 0x0000003444097224 */ /* 0x000fc800078e0209 */
[----:B------:R-:W-:Y:S01]  /*2f00*/  IMAD.IADD R11, R5, 0x1, R9 ;  /* 0x00000001050b7824 */ /* 0x000fe200078e0209 */
[----:B------:R-:W-:Y:S06]  /*2f10*/  @!P3 BRA `(.L_x_8603) ;  /* 0x0000000800c4b947 */ /* 0x000fec0003800000 */
        /* <DEDUP_REMOVED lines=9> */
[----:B------:R-:W-:Y:S01]  /*2fb0*/  IMAD.MOV.U32 R6, RZ, RZ, R30 ;  /* 0x000000ffff067224 */ /* 0x000fe200078e001e */
[----:B------:R-:W-:Y:S01]  /*2fc0*/  ULDC.64 UR4, c[0x0][0x3e8] ;  /* 0x0000fa0000047ab9 */ /* 0x000fe20000000a00 */
[----:B------:R-:W-:Y:S01]  /*2fd0*/  IMAD.MOV.U32 R7, RZ, RZ, R42 ;  /* 0x000000ffff077224 */ /* 0x000fe200078e002a */
[----:B------:R-:W-:Y:S01]  /*2fe0*/  ULDC.64 UR6, c[0x0][0x400] ;  /* 0x0001000000067ab9 */ /* 0x000fe20000000a00 */
[----:B------:R-:W-:Y:S01]  /*2ff0*/  IMAD R5, R51, R35, RZ ;  /* 0x0000002333057224 */ /* 0x000fe200078e02ff */
[----:B------:R-:W-:Y:S01]  /*3000*/  CS2R R24, SRZ ;  /* 0x0000000000187805 */ /* 0x000fe2000001ff00 */
[----:B------:R-:W-:Y:S01]  /*3010*/  IMAD.WIDE.U32 R8, R35, R49, R6 ;  /* 0x0000003123087225 */ /* 0x000fe200078e0006 */
[----:B------:R-:W-:-:S03]  /*3020*/  IADD3 R7, P3, R20, R4, RZ ;  /* 0x0000000414077210 */ /* 0x000fc60007f7e0ff */
[----:B------:R-:W-:Y:S01]  /*3030*/  IMAD R5, R68, R49, R5 ;  /* 0x0000003144057224 */ /* 0x000fe200078e0205 */
[----:B------:R-:W-:Y:S01]  /*3040*/  LEA R4, P5, R8, UR6, 0x1 ;  /* 0x0000000608047c11 */ /* 0x000fe2000f8a08ff */
[----:B------:R-:W-:Y:S01]  /*3050*/  IMAD.X R12, R11, 0x1, R44, P3 ;  /* 0x000000010b0c7824 */ /* 0x000fe200018e062c */
[----:B------:R-:W-:Y:S01]  /*3060*/  LEA R6, P3, R7, UR4, 0x1 ;  /* 0x0000000407067c11 */ /* 0x000fe2000f8608ff */
[----:B------:R-:W-:-:S03]  /*3070*/  IMAD.IADD R5, R9, 0x1, R5 ;  /* 0x0000000109057824 */ /* 0x000fc600078e0205 */
[----:B------:R-:W-:Y:S02]  /*3080*/  LEA.HI.X R7, R7, UR5, R12, 0x1, P3 ;  /* 0x0000000507077c11 */ /* 0x000fe400098f0c0c */
[----:B------:R-:W-:Y:S02]  /*3090*/  LEA.HI.X R5, R8, UR7, R5, 0x1, P5 ;  /* 0x0000000708057c11 */ /* 0x000fe4000a8f0c05 */
[----:B------:R-:W-:Y:S02]  /*30a0*/  CS2R R8, SRZ ;  /* 0x0000000000087805 */ /* 0x000fe4000001ff00 */
[-C--:B------:R-:W-:Y:S02]  /*30b0*/  ISETP.GE.AND P5, PT, R188, R69.reuse, PT ;  /* 0x00000045bc00720c */ /* 0x080fe40003fa6270 */
[----:B------:R-:W-:-:S11]  /*30c0*/  ISETP.GE.AND P3, PT, R209, R69, PT ;  /* 0x00000045d100720c */ /* 0x000fd60003f66270 */
[----:B------:R0:W5:Y:S04]  /*30d0*/  @!P5 LDG.E.64 R26, desc[UR40][R6.64] ;  /* 0x00000028061ad981 */ /* 0x000168000c1e1b00 */
[----:B------:R0:W5:Y:S04]  /*30e0*/  @!P3 LDG.E.64 R8, desc[UR40][R6.64+0x20] ;  /* 0x000020280608b981 */ /* 0x000168000c1e1b00 */
[----:B------:R0:W5:Y:S04]  /*30f0*/  @!P5 LDG.E.64 R54, desc[UR40][R4.64] ;  /* 0x000000280436d981 */ /* 0x000168000c1e1b00 */
[----:B------:R0:W5:Y:S02]  /*3100*/  @!P3 LDG.E.64 R24, desc[UR40][R4.64+0x20] ;  /* 0x000020280418b981 */ /* 0x000164000c1e1b00 */
.L_x_8605:
[----:B------:R-:W-:Y:S05]  /*3110*/  BSYNC B1 ;  /* 0x0000000000017941 */ /* 0x000fea0003800000 */
.L_x_8604:
[----:B------:R-:W-:Y:S01]  /*3120*/  ISETP.NE.AND P3, PT, R187, 0x3, PT ;  /* 0x00000003bb00780c */ /* 0x000fe20003f65270 */
[----:B0----5:R-:W-:Y:S02]  /*3130*/  IMAD.MOV.U32 R4, RZ, RZ, R8 ;  /* 0x000000ffff047224 */ /* 0x021fe400078e0008 */
[----:B------:R-:W-:Y:S02]  /*3140*/  IMAD.MOV.U32 R5, RZ, RZ, R9 ;  /* 0x000000ffff057224 */ /* 0x000fe400078e0009 */
        /* <DEDUP_REMOVED lines=15> */
.L_x_8606:
[----:B------:R-:W-:Y:S01]  /*3240*/  IMAD R61, R185, 0x8, R17 ;  /* 0x00000008b93d7824 */ /* 0x000fe200078e0211 */
[----:B------:R-:W-:Y:S01]  /*3250*/  SHF.L.U32 R68, R191, 0x1f, RZ ;  /* 0x0000001fbf447819 */ /* 0x000fe200000006ff */
[----:B------:R-:W-:Y:S03]  /*3260*/  BSSY B1, `(.L_x_8607) ;  /* 0x0000003000017945 */ /* 0x000fe60003800000 */
[----:B------:R-:W0:Y:S02]  /*3270*/  SYNCS.PHASECHK.TRANS64.TRYWAIT P5, [R61+URZ+0x38890], R68 ;  /* 0x038890443d0075a7 */ /* 0x000e2400080a017f */
[----:B0-----:R-:W-:Y:S05]  /*3280*/  @!P5 BRA `(.L_x_8608) ;  /* 0x0000020c00fcd947 */ /* 0x001fea0003800000 */
.L_x_8877:
[----:B------:R-:W-:Y:S05]  /*3290*/  BSYNC B1 ;  /* 0x0000000000017941 */ /* 0x000fea0003800000 */
.L_x_8607:
[----:B------:R-:W-:-:S03]  /*32a0*/  UMOV UR4, 0xffffffff ;  /* 0xffffffff00047882 */ /* 0x000fc60000000000 */
[----:B------:R-:W-:Y:S05]  /*32b0*/  BRA.DIV UR4, `(.L_x_8609) ;  /* 0x0000021204047947 */ /* 0x000fea000b800000 */
[----:B------:R1:W2:Y:S04]  /*32c0*/  SHFL.IDX PT, R71, R14, RZ, 0x1c1f ;  /* 0x001c1fff0e477589 */ /* 0x0002a800000e0000 */
[----:B------:R1:W3:Y:S02]  /*32d0*/  SHFL.IDX PT, R73, R70, RZ, 0x1c1f ;  /* 0x001c1fff46497589 */ /* 0x0002e400000e0000 */
.L_x_8881:
[----:B------:R-:W-:Y:S05]  /*32e0*/  @P4 BRA `(.L_x_8610) ;  /* 0x0000001400704947 */ /* 0x000fea0003800000 */
[----:B------:R-:W-:Y:S01]  /*32f0*/  ISETP.NE.AND P5, PT, R60, RZ, PT ;  /* 0x000000ff3c00720c */ /* 0x000fe20003fa5270 */
[----:B------:R-:W-:-:S12]  /*3300*/  BSSY B1, `(.L_x_8611) ;  /* 0x0000036000017945 */ /* 0x000fd80003800000 */
[----:B------:R-:W-:Y:S05]  /*3310*/  @P5 BRA `(.L_x_8612) ;  /* 0x0000000000d05947 */ /* 0x000fea0003800000 */
[----:B------:R4:W0:Y:S01]  /*3320*/  LDS.128 R4, [R10+0x22400] ;  /* 0x022400000a047984 */ /* 0x0008220000000c00 */
[----:B------:R-:W-:Y:S01]  /*3330*/  ISETP.GE.AND P4, PT, R188, R69, PT ;  /* 0x00000045bc00720c */ /* 0x000fe20003f86270 */
[----:B------:R-:W-:-:S12]  /*3340*/  BSSY B2, `(.L_x_8613) ;  /* 0x000002e000027945 */ /* 0x000fd80003800000 */
[----:B----4-:R-:W-:Y:S05]  /*3350*/  @P4 BRA `(.L_x_8614) ;  /* 0x0000000000b04947 */ /* 0x010fea0003800000 */
[----:B------:R-:W-:Y:S01]  /*3360*/  SHF.R.U64 R10, R54, 0x10, R55 ;  /* 0x00000010360a7819 */ /* 0x000fe20000001237 */
[----:B0-----:R-:W-:Y:S01]  /*3370*/  IMAD.U32 R12, R5, 0x10000, RZ ;  /* 0x00010000050c7824 */ /* 0x001fe200078e00ff */
[----:B------:R-:W-:Y:S02]  /*3380*/  SHF.R.U64 R11, R26, 0x10, R27 ;  /* 0x000000101a0b7819 */ /* 0x000fe4000000121b */
[----:B------:R-:W-:Y:S02]  /*3390*/  PRMT R10, R76, 0x5432, R10 ;  /* 0x000054324c0a7816 */ /* 0x000fe4000000000a */
[----:B------:R-:W-:Y:S02]  /*33a0*/  PRMT R11, R75, 0x5410, R11 ;  /* 0x000054104b0b7816 */ /* 0x000fe4000000000b */
[----:B------:R-:W-:Y:S02]  /*33b0*/  LOP3.LUT R13, R5, 0xffff0000, RZ, 0xc0, !PT ;  /* 0xffff0000050d7812 */ /* 0x000fe400078ec0ff */
[C---:B------:R-:W-:Y:S01]  /*33c0*/  LOP3.LUT R15, R10.reuse, 0xffff0000, RZ, 0xc0, !PT ;  /* 0xffff00000a0f7812 */ /* 0x040fe200078ec0ff */
[----:B------:R-:W-:Y:S01]  /*33d0*/  IMAD.U32 R10, R10, 0x10000, RZ ;  /* 0x000100000a0a7824 */ /* 0x000fe200078e00ff */
[----:B------:R-:W-:-:S02]  /*33e0*/  SHF.R.U32.HI R54, RZ, 0x10, R55 ;  /* 0x00000010ff367819 */ /* 0x000fc40000011637 */
[----:B-1----:R-:W-:Y:S01]  /*33f0*/  LOP3.LUT R14, R11, 0xffff0000, RZ, 0xc0, !PT ;  /* 0xffff00000b0e7812 */ /* 0x002fe200078ec0ff */
[-C--:B------:R-:W-:Y:S01]  /*3400*/  FMUL.FTZ R5, R13, R15.reuse ;  /* 0x0000000f0d057220 */ /* 0x080fe20000410000 */
[----:B------:R-:W-:Y:S01]  /*3410*/  SHF.R.U32.HI R26, RZ, 0x10, R27 ;  /* 0x00000010ff1a7819 */ /* 0x000fe2000001161b */
[----:B------:R-:W-:Y:S01]  /*3420*/  IMAD.U32 R11, R11, 0x10000, RZ ;  /* 0x000100000b0b7824 */ /* 0x000fe200078e00ff */
[----:B------:R-:W-:Y:S01]  /*3430*/  PRMT R54, R77, 0x5432, R54 ;  /* 0x000054324d367816 */ /* 0x000fe20000000036 */
[-C--:B------:R-:W-:Y:S01]  /*3440*/  FMUL.FTZ R70, R13, R14.reuse ;  /* 0x0000000e0d467220 */ /* 0x080fe20000410000 */
[----:B------:R-:W-:Y:S01]  /*3450*/  PRMT R26, R72, 0x5432, R26 ;  /* 0x00005432481a7816 */ /* 0x000fe2000000001a */
[----:B------:R-:W-:Y:S01]  /*3460*/  FFMA.FTZ R5, R12, R14, -R5 ;  /* 0x0000000e0c057223 */ /* 0x000fe20000010805 */
        /* <DEDUP_REMOVED lines=8> */
[----:B------:R-:W-:Y:S01]  /*34f0*/  FMUL.FTZ R14, R14, R15 ;  /* 0x0000000f0e0e7220 */ /* 0x000fe20000410000 */
        /* <DEDUP_REMOVED lines=11> */
[----:B------:R-:W-:-:S04]  /*35b0*/  IMAD.U32 R4, R4, 0x10000, RZ ;  /* 0x0001000004047824 */ /* 0x000fc800078e00ff */
[C---:B------:R-:W-:Y:S01]  /*35c0*/  FMUL.FTZ R15, R7.reuse, R10 ;  /* 0x0000000a070f7220 */ /* 0x040fe20000410000 */
[----:B------:R-:W-:-:S03]  /*35d0*/  FMUL.FTZ R7, R7, R11 ;  /* 0x0000000b07077220 */ /* 0x000fc60000410000 */
[C---:B------:R-:W-:Y:S01]  /*35e0*/  FFMA.FTZ R15, R4.reuse, R11, -R15 ;  /* 0x0000000b040f7223 */ /* 0x040fe2000001080f */
[----:B------:R-:W-:Y:S01]  /*35f0*/  FFMA.FTZ R4, R4, R10, R7 ;  /* 0x0000000a04047223 */ /* 0x000fe20000010007 */
[----:B------:R-:W-:-:S04]  /*3600*/  F2FP.BF16.F32.PACK_AB R7, R27, R70 ;  /* 0x000000461b07723e */ /* 0x000fc800000010ff */
[----:B------:R-:W-:-:S07]  /*3610*/  F2FP.BF16.F32.PACK_AB R4, R4, R15 ;  /* 0x0000000f0404723e */ /* 0x000fce00000010ff */
.L_x_8614:
[----:B------:R-:W-:Y:S05]  /*3620*/  BSYNC B2 ;  /* 0x0000000000027941 */ /* 0x000fea0003800000 */
.L_x_8613:
[----:B---3--:R-:W-:-:S04]  /*3630*/  LEA R10, P4, R18, R73, 0x1 ;  /* 0x00000049120a7211 */ /* 0x008fc800078808ff */
[----:B--2---:R-:W-:-:S05]  /*3640*/  LEA.HI.X R11, R18, R71, R19, 0x1, P4 ;  /* 0x00000047120b7211 */ /* 0x004fca00020f0c13 */
[----:B0-----:R4:W-:Y:S04]  /*3650*/  ST.E.128 desc[UR40][R10.64], R4 ;  /* 0x000000040a007985 */ /* 0x0019e8000c101d28 */
.L_x_8612:
[----:B------:R-:W-:Y:S05]  /*3660*/  BSYNC B1 ;  /* 0x0000000000017941 */ /* 0x000fea0003800000 */
.L_x_8611:
        /* <DEDUP_REMOVED lines=8> */
[----:B--2---:R-:W-:-:S03]  /*36f0*/  LEA.HI.X R11, R184, R71, R196, 0x1, P4 ;  /* 0x00000047b80b7211 */ /* 0x004fc600020f0cc4 */
[----:B------:R-:W-:-:S06]  /*3700*/  IMAD R4, R4, 0x2, R17 ;  /* 0x0000000204047824 */ /* 0x000fcc00078e0211 */
[----:B------:R-:W2:Y:S01]  /*3710*/  LDS.128 R4, [R4+0x22400] ;  /* 0x0224000004047984 */ /* 0x000ea20000000c00 */
[----:B------:R-:W-:Y:S05]  /*3720*/  @P5 BRA `(.L_x_8616) ;  /* 0x0000000000b45947 */ /* 0x000fea0003800000 */
[----:B------:R-:W-:Y:S01]  /*3730*/  SHF.R.U64 R26, R24, 0x10, R25 ;  /* 0x00000010181a7819 */ /* 0x000fe20000001219 */
[----:B--2---:R-:W-:Y:S01]  /*3740*/  IMAD.U32 R13, R5, 0x10000, RZ ;  /* 0x00010000050d7824 */ /* 0x004fe200078e00ff */
[----:B------:R-:W-:Y:S02]  /*3750*/  SHF.R.U64 R15, R8, 0x10, R9 ;  /* 0x00000010080f7819 */ /* 0x000fe40000001209 */
[----:B------:R-:W-:Y:S02]  /*3760*/  PRMT R26, R74, 0x5432, R26 ;  /* 0x000054324a1a7816 */ /* 0x000fe4000000001a */
[----:B------:R-:W-:Y:S02]  /*3770*/  SHF.R.U32.HI R54, RZ, 0x10, R25 ;  /* 0x00000010ff367819 */ /* 0x000fe40000011619 */
[----:B------:R-:W-:Y:S01]  /*3780*/  SHF.R.U32.HI R67, RZ, 0x10, R9 ;  /* 0x00000010ff437819 */ /* 0x000fe20000011609 */
[----:B------:R-:W-:Y:S01]  /*3790*/  IMAD.U32 R9, R6, 0x10000, RZ ;  /* 0x0001000006097824 */ /* 0x000fe200078e00ff */
[----:B------:R-:W-:-:S02]  /*37a0*/  PRMT R15, R72, 0x5410, R15 ;  /* 0x00005410480f7816 */ /* 0x000fc4000000000f */
[----:B------:R-:W-:Y:S01]  /*37b0*/  LOP3.LUT R12, R6, 0xffff0000, RZ, 0xc0, !PT ;  /* 0xffff0000060c7812 */ /* 0x000fe200078ec0ff */
[----:B------:R-:W-:Y:S01]  /*37c0*/  IMAD.U32 R6, R7, 0x10000, RZ ;  /* 0x0001000007067824 */ /* 0x000fe200078e00ff */
[----:B-1----:R-:W-:Y:S01]  /*37d0*/  LOP3.LUT R14, R5, 0xffff0000, RZ, 0xc0, !PT ;  /* 0xffff0000050e7812 */ /* 0x002fe200078ec0ff */
[----:B------:R-:W-:Y:S01]  /*37e0*/  IMAD.U32 R5, R4, 0x10000, RZ ;  /* 0x0001000004057824 */ /* 0x000fe200078e00ff */
[C---:B------:R-:W-:Y:S01]  /*37f0*/  LOP3.LUT R27, R26.reuse, 0xffff0000, RZ, 0xc0, !PT ;  /* 0xffff00001a1b7812 */ /* 0x040fe200078ec0ff */
[----:B------:R-:W-:Y:S01]  /*3800*/  IMAD.U32 R26, R26, 0x10000, RZ ;  /* 0x000100001a1a7824 */ /* 0x000fe200078e00ff */
[----:B------:R-:W-:Y:S02]  /*3810*/  LOP3.LUT R8, R7, 0xffff0000, RZ, 0xc0, !PT ;  /* 0xffff000007087812 */ /* 0x000fe400078ec0ff */
[----:B------:R-:W-:Y:S01]  /*3820*/  PRMT R54, R75, 0x5432, R54 ;  /* 0x000054324b367816 */ /* 0x000fe20000000036 */
[----:B------:R-:W-:Y:S01]  /*3830*/  FMUL.FTZ R70, R14, R27 ;  /* 0x0000001b0e467220 */ /* 0x000fe20000410000 */
[----:B------:R-:W-:-:S02]  /*3840*/  LOP3.LUT R7, R4, 0xffff0000, RZ, 0xc0, !PT ;  /* 0xffff000004077812 */ /* 0x000fc400078ec0ff */
[----:B------:R-:W-:Y:S01]  /*3850*/  LOP3.LUT R4, R15, 0xffff0000, RZ, 0xc0, !PT ;  /* 0xffff00000f047812 */ /* 0x000fe200078ec0ff */
[----:B------:R-:W-:Y:S01]  /*3860*/  IMAD.U32 R55, R54, 0x10000, RZ ;  /* 0x0001000036377824 */ /* 0x000fe200078e00ff */
[----:B------:R-:W-:-:S03]  /*3870*/  PRMT R24, R74, 0x5410, R67 ;  /* 0x000054104a187816 */ /* 0x000fc60000000043 */
[-C--:B------:R-:W-:Y:S01]  /*3880*/  FMUL.FTZ R14, R14, R4.reuse ;  /* 0x000000040e0e7220 */ /* 0x080fe20000410000 */
[C---:B------:R-:W-:Y:S01]  /*3890*/  FFMA.FTZ R4, R13.reuse, R4, -R70 ;  /* 0x000000040d047223 */ /* 0x040fe20000010846 */
[----:B------:R-:W-:Y:S02]  /*38a0*/  IMAD.U32 R25, R24, 0x10000, RZ ;  /* 0x0001000018197824 */ /* 0x000fe400078e00ff */
[----:B------:R-:W-:Y:S01]  /*38b0*/  FMUL.FTZ R70, R12, R55 ;  /* 0x000000370c467220 */ /* 0x000fe20000410000 */
[----:B------:R-:W-:Y:S01]  /*38c0*/  FFMA.FTZ R27, R13, R27, R14 ;  /* 0x0000001b0d1b7223 */ /* 0x000fe2000001000e */
[----:B------:R-:W-:Y:S01]  /*38d0*/  LOP3.LUT R13, R24, 0xffff0000, RZ, 0xc0, !PT ;  /* 0xffff0000180d7812 */ /* 0x000fe200078ec0ff */
[-C--:B------:R-:W-:Y:S01]  /*38e0*/  FMUL.FTZ R14, R12, R25.reuse ;  /* 0x000000190c0e7220 */ /* 0x080fe20000410000 */
[----:B------:R-:W-:Y:S01]  /*38f0*/  FFMA.FTZ R70, R9, R25, -R70 ;  /* 0x0000001909467223 */ /* 0x000fe20000010846 */
[----:B------:R-:W-:Y:S01]  /*3900*/  LOP3.LUT R25, R54, 0xffff0000, RZ, 0xc0, !PT ;  /* 0xffff000036197812 */ /* 0x000fe200078ec0ff */
[----:B------:R-:W-:-:S02]  /*3910*/  IMAD.U32 R12, R15, 0x10000, RZ ;  /* 0x000100000f0c7824 */ /* 0x000fc400078e00ff */
        /* <DEDUP_REMOVED lines=9> */
[----:B------:R-:W-:Y:S02]  /*39b0*/  F2FP.BF16.F32.PACK_AB R5, R27, R4 ;  /* 0x000000041b05723e */ /* 0x000fe400000010ff */
[----:B------:R-:W-:-:S02]  /*39c0*/  F2FP.BF16.F32.PACK_AB R14, R14, R15 ;  /* 0x0000000f0e0e723e */ /* 0x000fc400000010ff */
[----:B------:R-:W-:Y:S02]  /*39d0*/  F2FP.BF16.F32.PACK_AB R4, R7, R8 ;  /* 0x000000080704723e */ /* 0x000fe400000010ff */
[----:B------:R-:W-:Y:S01]  /*39e0*/  F2FP.BF16.F32.PACK_AB R6, R9, R70 ;  /* 0x000000460906723e */ /* 0x000fe200000010ff */
[----:B------:R-:W-:-:S07]  /*39f0*/  IMAD.MOV.U32 R7, RZ, RZ, R14 ;  /* 0x000000ffff077224 */ /* 0x000fce00078e000e */
.L_x_8616:
[----:B------:R-:W-:Y:S05]  /*3a00*/  BSYNC B1 ;  /* 0x0000000000017941 */ /* 0x000fea0003800000 */
.L_x_8615:
[----:B--2---:R2:W-:Y:S01]  /*3a10*/  ST.E.128 desc[UR40][R10.64], R4 ;  /* 0x000000040a007985 */ /* 0x0045e2000c101d28 */
[----:B------:R-:W-:Y:S05]  /*3a20*/  BRA `(.L_x_8610) ;  /* 0x0000000c00a07947 */ /* 0x000fea0003800000 */
.L_x_8603:
        /* <DEDUP_REMOVED lines=24> */
[----:B------:R-:W-:Y:S02]  /*3bb0*/  ISETP.NE.AND P3, PT, R187, 0x3, PT ;  /* 0x00000003bb00780c */ /* 0x000fe40003f65270 */
[----:B------:R-:W-:Y:S01]  /*3bc0*/  ISETP.GE.AND P5, PT, R18, R69, PT ;  /* 0x000000451200720c */ /* 0x000fe20003fa6270 */
        /* <DEDUP_REMOVED lines=18> */
.L_x_8617:
[----:B------:R-:W-:Y:S01]  /*3cf0*/  IMAD R61, R185, 0x8, R17 ;  /* 0x00000008b93d7824 */ /* 0x000fe200078e0211 */
[----:B------:R-:W-:Y:S01]  /*3d00*/  SHF.L.U32 R68, R191, 0x1f, RZ ;  /* 0x0000001fbf447819 */ /* 0x000fe200000006ff */
[----:B------:R-:W-:Y:S03]  /*3d10*/  BSSY B1, `(.L_x_8618) ;  /* 0x0000003000017945 */ /* 0x000fe60003800000 */
[----:B------:R-:W0:Y:S02]  /*3d20*/  SYNCS.PHASECHK.TRANS64.TRYWAIT P6, [R61+URZ+0x38890], R68 ;  /* 0x038890443d0075a7 */ /* 0x000e2400080c017f */
[----:B0-----:R-:W-:Y:S05]  /*3d30*/  @!P6 BRA `(.L_x_8619) ;  /* 0x0000020400b0e947 */ /* 0x001fea0003800000 */
.L_x_8882:
[----:B------:R-:W-:Y:S05]  /*3d40*/  BSYNC B1 ;  /* 0x0000000000017941 */ /* 0x000fea0003800000 */
.L_x_8618:
[----:B------:R-:W-:-:S03]  /*3d50*/  UMOV UR4, 0xffffffff ;  /* 0xffffffff00047882 */ /* 0x000fc60000000000 */
[----:B------:R-:W-:Y:S05]  /*3d60*/  BRA.DIV UR4, `(.L_x_8620) ;  /* 0x0000020604b87947 */ /* 0x000fea000b800000 */
[----:B------:R1:W2:Y:S04]  /*3d70*/  SHFL.IDX PT, R54, R14, RZ, 0x1c1f ;  /* 0x001c1fff0e367589 */ /* 0x0002a800000e0000 */
[----:B------:R-:W3:Y:S02]  /*3d80*/  SHFL.IDX PT, R70, R70, RZ, 0x1c1f ;  /* 0x001c1fff46467589 */ /* 0x000ee400000e0000 */
.L_x_8886:
[----:B------:R-:W4:Y:S02]  /*3d90*/  LDC R72, c[0x0][0x2f4] ;  /* 0x0000bd00ff487b82 */ /* 0x000f240000000800 */
[----:B----4-:R-:W-:-:S13]  /*3da0*/  ISETP.GE.OR P4, PT, R18, R72, P4 ;  /* 0x000000481200720c */ /* 0x010fda0002786670 */
[----:B------:R-:W-:Y:S05]  /*3db0*/  @P4 BRA `(.L_x_8610) ;  /* 0x0000000800bc4947 */ /* 0x000fea0003800000 */
[----:B------:R-:W4:Y:S01]  /*3dc0*/  LDL R10, [R1+0x14] ;  /* 0x00001400010a7983 */ /* 0x000f220000100800 */
[----:B------:R-:W-:Y:S01]  /*3dd0*/  IMAD.IADD R8, R72, 0x1, -R47 ;  /* 0x0000000148087824 */ /* 0x000fe200078e0a2f */
[----:B------:R-:W-:Y:S04]  /*3de0*/  BSSY B1, `(.L_x_8621) ;  /* 0x000006e000017945 */ /* 0x000fe80003800000 */
[----:B------:R-:W-:-:S04]  /*3df0*/  SEL R8, R47, R8, !P0 ;  /* 0x000000082f087207 */ /* 0x000fc80004000000 */
[----:B------:R-:W-:-:S04]  /*3e00*/  SHF.R.S32.HI R9, RZ, 0x1f, R8 ;  /* 0x0000001fff097819 */ /* 0x000fc80000011408 */
[----:B------:R-:W-:-:S04]  /*3e10*/  LEA.HI R9, R9, R8, RZ, 0x4 ;  /* 0x0000000809097211 */ /* 0x000fc800078f20ff */
[----:B------:R-:W-:-:S04]  /*3e20*/  SHF.R.S32.HI R8, RZ, 0x4, R9 ;  /* 0x00000004ff087819 */ /* 0x000fc80000011409 */
[----:B------:R-:W-:-:S05]  /*3e30*/  LEA.HI.SX32 R8, R57, R8, 0x1d ;  /* 0x0000000839087211 */ /* 0x000fca00078feaff */
[----:B------:R-:W-:Y:S02]  /*3e40*/  IMAD.SHL.U32 R55, R8, 0x8, RZ ;  /* 0x0000000808377824 */ /* 0x000fe400078e00ff */
[----:B------:R-:W-:-:S03]  /*3e50*/  IMAD.IADD R8, R0, 0x1, R67 ;  /* 0x0000000100087824 */ /* 0x000fc600078e0243 */
[----:B------:R-:W-:Y:S01]  /*3e60*/  LOP3.LUT R9, R56, 0x38, R55, 0xf8, !PT ;  /* 0x0000003838097812 */ /* 0x000fe200078ef837 */
[----:B------:R-:W-:-:S03]  /*3e70*/  IMAD R8, R8, 0x2, R17 ;  /* 0x0000000208087824 */ /* 0x000fc600078e0211 */
[----:B------:R-:W-:-:S05]  /*3e80*/  LOP3.LUT R9, R9, R50, RZ, 0x3c, !PT ;  /* 0x0000003209097212 */ /* 0x000fca00078e3cff */
[----:B----4-:R-:W-:-:S04]  /*3e90*/  IMAD R10, R10, 0x200, R9 ;  /* 0x000002000a0a7824 */ /* 0x010fc800078e0209 */
[----:B------:R-:W-:-:S04]  /*3ea0*/  IMAD.IADD R10, R67, 0x1, R10 ;  /* 0x00000001430a7824 */ /* 0x000fc800078e020a */
[----:B------:R-:W-:Y:S02]  /*3eb0*/  IMAD R12, R10, 0x2, R17 ;  /* 0x000000020a0c7824 */ /* 0x000fe400078e0211 */
[----:B------:R-:W4:Y:S04]  /*3ec0*/  LDS.128 R8, [R8+0x22400] ;  /* 0x0224000008087984 */ /* 0x000f280000000c00 */
[----:B-1----:R-:W1:Y:S01]  /*3ed0*/  LDS.128 R12, [R12+0x22400] ;  /* 0x022400000c0c7984 */ /* 0x002e620000000c00 */
[----:B------:R-:W-:Y:S05]  /*3ee0*/  @P5 BRA `(.L_x_8622) ;  /* 0x0000000400745947 */ /* 0x000fea0003800000 */
[----:B------:R-:W-:Y:S02]  /*3ef0*/  SHF.R.U32.HI R69, RZ, 0x10, R25 ;  /* 0x00000010ff457819 */ /* 0x000fe40000011619 */
[----:B------:R-:W-:Y:S02]  /*3f00*/  SHF.R.U32.HI R67, RZ, 0x10, R5 ;  /* 0x00000010ff437819 */ /* 0x000fe40000011605 */
[----:B------:R-:W-:Y:S01]  /*3f10*/  PRMT R69, R73, 0x5410, R69 ;  /* 0x0000541049457816 */ /* 0x000fe20000000045 */
[----:B-1----:R-:W-:Y:S01]  /*3f20*/  IMAD.U32 R73, R13, 0x10000, RZ ;  /* 0x000100000d497824 */ /* 0x002fe200078e00ff */
[----:B------:R-:W-:Y:S01]  /*3f30*/  PRMT R67, R71, 0x5410, R67 ;  /* 0x0000541047437816 */ /* 0x000fe20000000043 */
[----:B----4-:R-:W-:Y:S01]  /*3f40*/  IMAD.U32 R71, R9, 0x10000, RZ ;  /* 0x0001000009477824 */ /* 0x010fe200078e00ff */
        /* <DEDUP_REMOVED lines=8> */
[C---:B------:R-:W-:Y:S01]  /*3fd0*/  FMUL.FTZ R13, R80.reuse, R69 ;  /* 0x00000045500d7220 */ /* 0x040fe20000410000 */
[----:B------:R-:W-:Y:S01]  /*3fe0*/  FFMA.FTZ R76, R71, R76, -R78 ;  /* 0x0000004c474c7223 */ /* 0x000fe2000001084e */
[----:B------:R-:W-:Y:S01]  /*3ff0*/  LOP3.LUT R78, R9, 0xffff0000, RZ, 0xc0, !PT ;  /* 0xffff0000094e7812 */ /* 0x000fe200078ec0ff */
[----:B------:R-:W-:Y:S01]  /*4000*/  FFMA.FTZ R74, R71, R74, R73 ;  /* 0x0000004a474a7223 */ /* 0x000fe20000010049 */
[----:B------:R-:W-:Y:S01]  /*4010*/  SHF.R.U32.HI R71, RZ, 0x10, R27 ;  /* 0x00000010ff477819 */ /* 0x000fe2000001161b */
[-C--:B------:R-:W-:Y:S01]  /*4020*/  FMUL.FTZ R80, R80, R67.reuse ;  /* 0x0000004350507220 */ /* 0x080fe20000410000 */
[----:B------:R-:W-:Y:S01]  /*4030*/  SHF.R.U32.HI R73, RZ, 0x10, R7 ;  /* 0x00000010ff497819 */ /* 0x000fe20000011607 */
[C---:B------:R-:W-:Y:S01]  /*4040*/  FFMA.FTZ R13, R78.reuse, R67, -R13 ;  /* 0x000000434e0d7223 */ /* 0x040fe2000001080d */
[----:B------:R-:W-:Y:S01]  /*4050*/  PRMT R71, R75, 0x5410, R71 ;  /* 0x000054104b477816 */ /* 0x000fe20000000047 */
[----:B------:R-:W-:Y:S01]  /*4060*/  FFMA.FTZ R9, R78, R69, R80 ;  /* 0x000000454e097223 */ /* 0x000fe20000010050 */
[----:B------:R-:W-:Y:S01]  /*4070*/  PRMT R73, R82, 0x5410, R73 ;  /* 0x0000541052497816 */ /* 0x000fe20000000049 */
[----:B------:R-:W-:Y:S01]  /*4080*/  IMAD.U32 R80, R15, 0x10000, RZ ;  /* 0x000100000f507824 */ /* 0x000fe200078e00ff */
[----:B------:R-:W-:Y:S01]  /*4090*/  SHF.R.U64 R5, R4, 0x10, R5 ;  /* 0x0000001004057819 */ /* 0x000fe20000001205 */
[C---:B------:R-:W-:Y:S01]  /*40a0*/  IMAD.U32 R67, R71.reuse, 0x10000, RZ ;  /* 0x0001000047437824 */ /* 0x040fe200078e00ff */
[----:B------:R-:W-:Y:S01]  /*40b0*/  LOP3.LUT R24, R71, 0xffff0000, RZ, 0xc0, !PT ;  /* 0xffff000047187812 */ /* 0x000fe200078ec0ff */
[----:B------:R-:W-:Y:S01]  /*40c0*/  IMAD.U32 R69, R73, 0x10000, RZ ;  /* 0x0001000049457824 */ /* 0x000fe200078e00ff */
[----:B------:R-:W-:Y:S01]  /*40d0*/  LOP3.LUT R15, R15, 0xffff0000, RZ, 0xc0, !PT ;  /* 0xffff00000f0f7812 */ /* 0x000fe200078ec0ff */
[----:B------:R-:W-:Y:S01]  /*40e0*/  FMUL.FTZ R75, R80, R67 ;  /* 0x00000043504b7220 */ /* 0x000fe20000410000 */
[----:B------:R-:W-:-:S02]  /*40f0*/  IMAD.U32 R78, R11, 0x10000, RZ ;  /* 0x000100000b4e7824 */ /* 0x000fc400078e00ff */
[-C--:B------:R-:W-:Y:S01]  /*4100*/  FMUL.FTZ R80, R80, R69.reuse ;  /* 0x0000004550507220 */ /* 0x080fe20000410000 */
[----:B------:R-:W-:Y:S01]  /*4110*/  LOP3.LUT R4, R73, 0xffff0000, RZ, 0xc0, !PT ;  /* 0xffff000049047812 */ /* 0x000fe200078ec0ff */
[C---:B------:R-:W-:Y:S02]  /*4120*/  FFMA.FTZ R69, R78.reuse, R69, -R75 ;  /* 0x000000454e457223 */ /* 0x040fe4000001084b */
[----:B------:R-:W-:Y:S01]  /*4130*/  FFMA.FTZ R67, R78, R67, R80 ;  /* 0x000000434e437223 */ /* 0x000fe20000010050 */
[----:B------:R-:W-:Y:S01]  /*4140*/  LOP3.LUT R11, R11, 0xffff0000, RZ, 0xc0, !PT ;  /* 0xffff00000b0b7812 */ /* 0x000fe200078ec0ff */
[C---:B------:R-:W-:Y:S01]  /*4150*/  FMUL.FTZ R78, R15.reuse, R24 ;  /* 0x000000180f4e7220 */ /* 0x040fe20000410000 */
[-C--:B------:R-:W-:Y:S01]  /*4160*/  FMUL.FTZ R15, R15, R4.reuse ;  /* 0x000000040f0f7220 */ /* 0x080fe20000410000 */
[----:B------:R-:W-:Y:S01]  /*4170*/  PRMT R25, R79, 0x5410, R25 ;  /* 0x000054104f197816 */ /* 0x000fe20000000019 */
[C---:B------:R-:W-:Y:S02]  /*4180*/  IMAD.U32 R80, R12.reuse, 0x10000, RZ ;  /* 0x000100000c507824 */ /* 0x040fe400078e00ff */
[C---:B------:R-:W-:Y:S01]  /*4190*/  FFMA.FTZ R4, R11.reuse, R4, -R78 ;  /* 0x000000040b047223 */ /* 0x040fe2000001084e */
[----:B------:R-:W-:Y:S01]  /*41a0*/  FFMA.FTZ R24, R11, R24, R15 ;  /* 0x000000180b187223 */ /* 0x000fe2000001000f */
[----:B------:R-:W-:Y:S01]  /*41b0*/  PRMT R15, R77, 0x5410, R5 ;  /* 0x000054104d0f7816 */ /* 0x000fe20000000005 */
[C---:B------:R-:W-:Y:S01]  /*41c0*/  IMAD.U32 R11, R25.reuse, 0x10000, RZ ;  /* 0x00010000190b7824 */ /* 0x040fe200078e00ff */
[----:B------:R-:W-:Y:S01]  /*41d0*/  LOP3.LUT R12, R12, 0xffff0000, RZ, 0xc0, !PT ;  /* 0xffff00000c0c7812 */ /* 0x000fe200078ec0ff */
[----:B------:R-:W-:Y:S01]  /*41e0*/  IMAD.U32 R78, R8, 0x10000, RZ ;  /* 0x00010000084e7824 */ /* 0x000fe200078e00ff */
[----:B------:R-:W-:Y:S01]  /*41f0*/  LOP3.LUT R25, R25, 0xffff0000, RZ, 0xc0, !PT ;  /* 0xffff000019197812 */ /* 0x000fe200078ec0ff */
[C---:B------:R-:W-:Y:S01]  /*4200*/  IMAD.U32 R5, R15.reuse, 0x10000, RZ ;  /* 0x000100000f057824 */ /* 0x040fe200078e00ff */
[----:B------:R-:W-:Y:S01]  /*4210*/  SHF.R.U64 R26, R26, 0x10, R27 ;  /* 0x000000101a1a7819 */ /* 0x000fe2000000121b */
[----:B------:R-:W-:Y:S01]  /*4220*/  FMUL.FTZ R71, R80, R11 ;  /* 0x0000000b50477220 */ /* 0x000fe20000410000 */
        /* <DEDUP_REMOVED lines=9> */
[----:B------:R-:W-:-:S02]  /*42c0*/  IMAD.U32 R7, R14, 0x10000, RZ ;  /* 0x000100000e077824 */ /* 0x000fc400078e00ff */
[----:B------:R-:W-:Y:S01]  /*42d0*/  FFMA.FTZ R8, R8, R25, R12 ;  /* 0x0000001908087223 */ /* 0x000fe2000001000c */
[----:B------:R-:W-:Y:S02]  /*42e0*/  IMAD.U32 R27, R26, 0x10000, RZ ;  /* 0x000100001a1b7824 */ /* 0x000fe400078e00ff */
[C---:B------:R-:W-:Y:S01]  /*42f0*/  FFMA.FTZ R5, R78.reuse, R5, -R71 ;  /* 0x000000054e057223 */ /* 0x040fe20000010847 */
[----:B------:R-:W-:Y:S02]  /*4300*/  IMAD.U32 R25, R15, 0x10000, RZ ;  /* 0x000100000f197824 */ /* 0x000fe400078e00ff */
[----:B------:R-:W-:Y:S01]  /*4310*/  FFMA.FTZ R11, R78, R11, R80 ;  /* 0x0000000b4e0b7223 */ /* 0x000fe20000010050 */
[----:B------:R-:W-:Y:S02]  /*4320*/  IMAD.U32 R12, R10, 0x10000, RZ ;  /* 0x000100000a0c7824 */ /* 0x000fe400078e00ff */
[C---:B------:R-:W-:Y:S01]  /*4330*/  FMUL.FTZ R71, R7.reuse, R27 ;  /* 0x0000001b07477220 */ /* 0x040fe20000410000 */
[----:B------:R-:W-:Y:S01]  /*4340*/  FMUL.FTZ R78, R7, R25 ;  /* 0x00000019074e7220 */ /* 0x000fe20000410000 */
[----:B------:R-:W-:-:S02]  /*4350*/  LOP3.LUT R14, R14, 0xffff0000, RZ, 0xc0, !PT ;  /* 0xffff00000e0e7812 */ /* 0x000fc400078ec0ff */
[----:B------:R-:W-:Y:S01]  /*4360*/  FFMA.FTZ R7, R12, R25, -R71 ;  /* 0x000000190c077223 */ /* 0x000fe20000010847 */
[----:B------:R-:W-:Y:S01]  /*4370*/  LOP3.LUT R25, R26, 0xffff0000, RZ, 0xc0, !PT ;  /* 0xffff00001a197812 */ /* 0x000fe200078ec0ff */
[----:B------:R-:W-:Y:S01]  /*4380*/  FFMA.FTZ R12, R12, R27, R78 ;  /* 0x0000001b0c0c7223 */ /* 0x000fe2000001004e */
[----:B------:R-:W-:Y:S02]  /*4390*/  LOP3.LUT R15, R15, 0xffff0000, RZ, 0xc0, !PT ;  /* 0xffff00000f0f7812 */ /* 0x000fe400078ec0ff */
[----:B------:R-:W-:Y:S01]  /*43a0*/  LOP3.LUT R10, R10, 0xffff0000, RZ, 0xc0, !PT ;  /* 0xffff00000a0a7812 */ /* 0x000fe200078ec0ff */
[C---:B------:R-:W-:Y:S01]  /*43b0*/  FMUL.FTZ R27, R14.reuse, R25 ;  /* 0x000000190e1b7220 */ /* 0x040fe20000410000 */
[----:B------:R-:W-:Y:S01]  /*43c0*/  F2FP.BF16.F32.PACK_AB R13, R13, R76 ;  /* 0x0000004c0d0d723e */ /* 0x000fe200000010ff */
[----:B------:R-:W-:Y:S01]  /*43d0*/  FMUL.FTZ R26, R14, R15 ;  /* 0x0000000f0e1a7220 */ /* 0x000fe20000410000 */
[----:B------:R-:W-:Y:S01]  /*43e0*/  F2FP.BF16.F32.PACK_AB R11, R8, R11 ;  /* 0x0000000b080b723e */ /* 0x000fe200000010ff */
[----:B------:R-:W-:Y:S01]  /*43f0*/  FFMA.FTZ R14, R10, R15, -R27 ;  /* 0x0000000f0a0e7223 */ /* 0x000fe2000001081b */
[----:B------:R-:W-:Y:S01]  /*4400*/  F2FP.BF16.F32.PACK_AB R4, R4, R69 ;  /* 0x000000450404723e */ /* 0x000fe200000010ff */
[----:B------:R-:W-:Y:S01]  /*4410*/  FFMA.FTZ R25, R10, R25, R26 ;  /* 0x000000190a197223 */ /* 0x000fe2000001001a */
        /* <DEDUP_REMOVED lines=10> */
.L_x_8622:
[----:B------:R-:W-:Y:S05]  /*44c0*/  BSYNC B1 ;  /* 0x0000000000017941 */ /* 0x000fea0003800000 */
.L_x_8621:
        /* <DEDUP_REMOVED lines=10> */
.L_x_8602:
[----:B------:R-:W-:-:S13]  /*4570*/  ISETP.NE.AND P3, PT, R187, 0x3, PT ;  /* 0x00000003bb00780c */ /* 0x000fda0003f65270 */
[----:B------:R-:W-:Y:S05]  /*4580*/  @!P3 BRA `(.L_x_8623) ;  /* 0x000000000004b947 */ /* 0x000fea0003800000 */
[----:B------:R-:W-:Y:S01]  /*4590*/  BPT.TRAP 0x1 ;  /* 0x000000040000795c */ /* 0x000fe20000300000 */
.L_x_8623:
[----:B------:R-:W-:Y:S01]  /*45a0*/  IMAD R61, R185, 0x8, R17 ;  /* 0x00000008b93d7824 */ /* 0x000fe200078e0211 */
[----:B------:R-:W-:Y:S01]  /*45b0*/  SHF.L.U32 R68, R191, 0x1f, RZ ;  /* 0x0000001fbf447819 */ /* 0x000fe200000006ff */
[----:B------:R-:W-:Y:S01]  /*45c0*/  BSSY B1, `(.L_x_8624) ;  /* 0x0000004000017945 */ /* 0x000fe20003800000 */
[----:B------:R-:W-:Y:S02]  /*45d0*/  SHF.R.S32.HI R65, RZ, 0x1f, R63 ;  /* 0x0000001fff417819 */ /* 0x000fe4000001143f */
[----:B------:R-:W1:Y:S02]  /*45e0*/  SYNCS.PHASECHK.TRANS64.TRYWAIT P4, [R61+URZ+0x38890], R68 ;  /* 0x038890443d0075a7 */ /* 0x000e64000808017f */
[----:B-1----:R-:W-:Y:S05]  /*45f0*/  @!P4 BRA `(.L_x_8625) ;  /* 0x000001fc00e0c947 */ /* 0x002fea0003800000 */
.L_x_8887:
[----:B------:R-:W-:Y:S05]  /*4600*/  BSYNC B1 ;  /* 0x0000000000017941 */ /* 0x000fea0003800000 */
.L_x_8624:
        /* <DEDUP_REMOVED lines=24> */
.L_x_8891:
        /* <DEDUP_REMOVED lines=18> */
.L_x_8610:
[----:B------:R-:W-:Y:S05]  /*48b0*/  BSYNC B0 ;  /* 0x0000000000007941 */ /* 0x000fea0003800000 */
.L_x_8601:
        /* <DEDUP_REMOVED lines=17> */
.L_x_8628:
[----:B------:R-:W-:Y:S05]  /*49d0*/  BSYNC B0 ;  /* 0x0000000000007941 */ /* 0x000fea0003800000 */
.L_x_8627:
[----:B------:R-:W1:Y:S01]  /*49e0*/  SYNCS.PHASECHK.TRANS64.TRYWAIT P3, [R61+URZ+0x388b0], R68 ;  /* 0x0388b0443d0075a7 */ /* 0x000e62000806017f */
[----:B------:R-:W-:Y:S04]  /*49f0*/  BSSY B0, `(.L_x_8629) ;  /* 0x0000002000007945 */ /* 0x000fe80003800000 */
[----:B-1----:R-:W-:Y:S05]  /*4a00*/  @!P3 BRA `(.L_x_8630) ;  /* 0x000001fc0034b947 */ /* 0x002fea0003800000 */
.L_x_8892:
[----:B------:R-:W-:Y:S05]  /*4a10*/  BSYNC B0 ;  /* 0x0000000000007941 */ /* 0x000fea0003800000 */
.L_x_8629:
        /* <DEDUP_REMOVED lines=21> */
[----:B------:R-:W4:Y:S01]  /*4b70*/  LDL R27, [R1+0x1c] ;  /* 0x00001c00011b7983 */ /* 0x000f220000100800 */
[----:B------:R-:W-:-:S03]  /*4b80*/  ULDC UR4, c[0x0][0x320] ;  /* 0x0000c80000047ab9 */ /* 0x000fc60000000800 */
[----:B---3--:R-:W3:Y:S04]  /*4b90*/  LDL R14, [R1+0x20] ;  /* 0x00002000010e7983 */ /* 0x008ee80000100800 */
[----:B------:R-:W5:Y:S01]  /*4ba0*/  LDL R26, [R1+0x24] ;  /* 0x00002400011a7983 */ /* 0x000f620000100800 */
[----:B------:R-:W-:Y:S01]  /*4bb0*/  ISETP.GE.AND P5, PT, R18, UR4, PT ;  /* 0x0000000412007c0c */ /* 0x000fe2000bfa6270 */
[----:B------:R-:W-:Y:S01]  /*4bc0*/  IMAD R8, R185, 0x8000, R46 ;  /* 0x00008000b9087824 */ /* 0x000fe200078e022e */
[----:B------:R-:W-:Y:S01]  /*4bd0*/  LOP3.LUT P3, RZ, R194, 0x4, RZ, 0xc0, !PT ;  /* 0x00000004c2ff7812 */ /* 0x000fe2000786c0ff */
[----:B------:R-:W5:Y:S02]  /*4be0*/  LDL R25, [R1+0x28] ;  /* 0x0000280001197983 */ /* 0x000f640000100800 */
[----:B------:R-:W-:-:S02]  /*4bf0*/  IMAD R13, R8, 0x2, R17 ;  /* 0x00000002080d7824 */ /* 0x000fc400078e0211 */
[----:B------:R-:W5:Y:S04]  /*4c00*/  LDL R24, [R1+0x2c] ;  /* 0x00002c0001187983 */ /* 0x000f680000100800 */
[----:B------:R-:W5:Y:S01]  /*4c10*/  LDL R15, [R1+0x30] ;  /* 0x00003000010f7983 */ /* 0x000f620000100800 */
[----:B------:R-:W-:-:S03]  /*4c20*/  VIADD R12, R8, 0x20 ;  /* 0x00000020080c7836 */ /* 0x000fc60000000000 */
[----:B------:R-:W1:Y:S01]  /*4c30*/  @!P5 LDS.128 R4, [R13+0x400] ;  /* 0x000400000d04d984 */ /* 0x000e620000000c00 */
[----:B------:R-:W-:Y:S01]  /*4c40*/  @P3 VIADD R12, R8, 0xffffffe0 ;  /* 0xffffffe0080c3836 */ /* 0x000fe20000000000 */
[-C--:B0-----:R-:W-:Y:S02]  /*4c50*/  @!P5 LEA R8, P3, R18, R11.reuse, 0x1 ;  /* 0x0000000b1208d211 */ /* 0x081fe400078608ff */
[----:B------:R-:W5:Y:S01]  /*4c60*/  LDL R62, [R1+0x38] ;  /* 0x00003800013e7983 */ /* 0x000f620000100800 */
[----:B------:R-:W-:Y:S01]  /*4c70*/  IMAD R12, R12, 0x2, R17 ;  /* 0x000000020c0c7824 */ /* 0x000fe200078e0211 */
[----:B--2---:R-:W-:Y:S02]  /*4c80*/  @!P5 LEA.HI.X R9, R18, R10, R19, 0x1, P3 ;  /* 0x0000000a1209d211 */ /* 0x004fe400018f0c13 */
[C---:B------:R-:W-:Y:S01]  /*4c90*/  ISETP.GE.AND P3, PT, R184.reuse, UR4, PT ;  /* 0x00000004b8007c0c */ /* 0x040fe2000bf66270 */
[----:B------:R-:W2:Y:S04]  /*4ca0*/  LDL R55, [R1+0x3c] ;  /* 0x00003c0001377983 */ /* 0x000ea80000100800 */
[----:B------:R-:W2:Y:S04]  /*4cb0*/  LDL R54, [R1+0x40] ;  /* 0x0000400001367983 */ /* 0x000ea80000100800 */
[----:B-1----:R0:W-:Y:S04]  /*4cc0*/  @!P5 ST.E.128 desc[UR40][R8.64], R4 ;  /* 0x000000040800d985 */ /* 0x0021e8000c101d28 */
[----:B------:R-:W1:Y:S01]  /*4cd0*/  @!P3 LDS.128 R4, [R12+0x400] ;  /* 0x000400000c04b984 */ /* 0x000e620000000c00 */
[----:B0-----:R-:W-:-:S04]  /*4ce0*/  @!P3 LEA R8, P5, R184, R11, 0x1 ;  /* 0x0000000bb808b211 */ /* 0x001fc800078a08ff */
[----:B------:R-:W-:Y:S02]  /*4cf0*/  @!P3 LEA.HI.X R9, R184, R10, R196, 0x1, P5 ;  /* 0x0000000ab809b211 */ /* 0x000fe400028f0cc4 */
[----:B------:R-:W-:-:S03]  /*4d00*/  ISETP.GE.AND P5, PT, R226, UR4, PT ;  /* 0x00000004e2007c0c */ /* 0x000fc6000bfa6270 */
[----:B-1----:R0:W-:Y:S10]  /*4d10*/  @!P3 ST.E.128 desc[UR40][R8.64], R4 ;  /* 0x000000040800b985 */ /* 0x0021f4000c101d28 */
[----:B------:R-:W1:Y:S01]  /*4d20*/  @!P5 LDS.128 R4, [R13+0x2400] ;  /* 0x002400000d04d984 */ /* 0x000e620000000c00 */
[----:B0-----:R-:W-:-:S05]  /*4d30*/  @!P5 LEA R8, P3, R226, R11, 0x1 ;  /* 0x0000000be208d211 */ /* 0x001fca00078608ff */
[----:B----4-:R-:W-:Y:S01]  /*4d40*/  @!P5 IMAD.X R9, R10, 0x1, R27, P3 ;  /* 0x000000010a09d824 */ /* 0x010fe200018e061b */
[C---:B------:R-:W-:Y:S01]  /*4d50*/  ISETP.GE.AND P3, PT, R225.reuse, UR4, PT ;  /* 0x00000004e1007c0c */ /* 0x040fe2000bf66270 */
[----:B------:R-:W4:Y:S04]  /*4d60*/  LDL R27, [R1+0x44] ;  /* 0x00004400011b7983 */ /* 0x000f280000100800 */
[----:B-1----:R0:W-:Y:S08]  /*4d70*/  @!P5 ST.E.128 desc[UR40][R8.64], R4 ;  /* 0x000000040800d985 */ /* 0x0021f0000c101d28 */
[----:B------:R-:W1:Y:S01]  /*4d80*/  @!P3 LDS.128 R4, [R12+0x2400] ;  /* 0x002400000c04b984 */ /* 0x000e620000000c00 */
[----:B0-----:R-:W-:-:S05]  /*4d90*/  @!P3 LEA R8, P5, R225, R11, 0x1 ;  /* 0x0000000be108b211 */ /* 0x001fca00078a08ff */
[----:B---3--:R-:W-:Y:S02]  /*4da0*/  @!P3 IMAD.X R9, R10, 0x1, R14, P5 ;  /* 0x000000010a09b824 */ /* 0x008fe400028e060e */
[----:B------:R-:W3:Y:S01]  /*4db0*/  LDL R14, [R1+0x34] ;  /* 0x00003400010e7983 */ /* 0x000ee20000100800 */
[----:B------:R-:W-:-:S03]  /*4dc0*/  ISETP.GE.AND P5, PT, R224, UR4, PT ;  /* 0x00000004e0007c0c */ /* 0x000fc6000bfa6270 */
[----:B-1----:R0:W-:Y:S10]  /*4dd0*/  @!P3 ST.E.128 desc[UR40][R8.64], R4 ;  /* 0x000000040800b985 */ /* 0x0021f4000c101d28 */
[----:B------:R-:W1:Y:S01]  /*4de0*/  @!P5 LDS.128 R4, [R13+0x4400] ;  /* 0x004400000d04d984 */ /* 0x000e620000000c00 */
[----:B0-----:R-:W-:-:S05]  /*4df0*/  @!P5 LEA R8, P3, R224, R11, 0x1 ;  /* 0x0000000be008d211 */ /* 0x001fca00078608ff */
[----:B-----5:R-:W-:Y:S01]  /*4e00*/  @!P5 IMAD.X R9, R10, 0x1, R26, P3 ;  /* 0x000000010a09d824 */ /* 0x020fe200018e061a */
[C---:B------:R-:W-:Y:S01]  /*4e10*/  ISETP.GE.AND P3, PT, R223.reuse, UR4, PT ;  /* 0x00000004df007c0c */ /* 0x040fe2000bf66270 */
[----:B------:R-:W5:Y:S04]  /*4e20*/  LDL R26, [R1+0x48] ;  /* 0x00004800011a7983 */ /* 0x000f680000100800 */
[----:B-1----:R0:W-:Y:S08]  /*4e30*/  @!P5 ST.E.128 desc[UR40][R8.64], R4 ;  /* 0x000000040800d985 */ /* 0x0021f0000c101d28 */
[----:B------:R-:W1:Y:S01]  /*4e40*/  @!P3 LDS.128 R4, [R12+0x4400] ;  /* 0x004400000c04b984 */ /* 0x000e620000000c00 */
[----:B0-----:R-:W-:-:S05]  /*4e50*/  @!P3 LEA R8, P5, R223, R11, 0x1 ;  /* 0x0000000bdf08b211 */ /* 0x001fca00078a08ff */
[----:B------:R-:W-:Y:S01]  /*4e60*/  @!P3 IMAD.X R9, R10, 0x1, R25, P5 ;  /* 0x000000010a09b824 */ /* 0x000fe200028e0619 */
        /* <DEDUP_REMOVED lines=11> */
[----:B------:R-:W-:Y:S02]  /*4f20*/  @!P3 IMAD.X R9, R10, 0x1, R15, P5 ;  /* 0x000000010a09b824 */ /* 0x000fe400028e060f */
[----:B------:R-:W5:Y:S01]  /*4f30*/  LDL R15, [R1+0x4] ;  /* 0x00000400010f7983 */ /* 0x000f620000100800 */
[----:B------:R-:W-:-:S03]  /*4f40*/  ISETP.GE.AND P5, PT, R220, UR4, PT ;  /* 0x00000004dc007c0c */ /* 0x000fc6000bfa6270 */
[----:B-1----:R0:W-:Y:S10]  /*4f50*/  @!P3 ST.E.128 desc[UR40][R8.64], R4 ;  /* 0x000000040800b985 */ /* 0x0021f4000c101d28 */
        /* <DEDUP_REMOVED lines=8> */
[----:B------:R-:W-:Y:S01]  /*4fe0*/  @!P3 IMAD.X R9, R10, 0x1, R62, P5 ;  /* 0x000000010a09b824 */ /* 0x000fe200028e063e */
[----:B------:R-:W-:-:S04]  /*4ff0*/  ISETP.GE.AND P5, PT, R218, UR4, PT ;  /* 0x00000004da007c0c */ /* 0x000fc8000bfa6270 */
[----:B-1----:R0:W-:Y:S09]  /*5000*/  @!P3 ST.E.128 desc[UR40][R8.64], R4 ;  /* 0x000000040800b985 */ /* 0x0021f2000c101d28 */
[----:B------:R-:W1:Y:S01]  /*5010*/  @!P5 LDS.128 R4, [R13+0xa400] ;  /* 0x00a400000d04d984 */ /* 0x000e620000000c00 */
[----:B0-----:R-:W-:-:S05]  /*5020*/  @!P5 LEA R8, P3, R218, R11, 0x1 ;  /* 0x0000000bda08d211 */ /* 0x001fca00078608ff */
[----:B--2---:R-:W-:Y:S01]  /*5030*/  @!P5 IMAD.X R9, R10, 0x1, R55, P3 ;  /* 0x000000010a09d824 */ /* 0x004fe200018e0637 */
[----:B------:R-:W-:-:S04]  /*5040*/  ISETP.GE.AND P3, PT, R217, UR4, PT ;  /* 0x00000004d9007c0c */ /* 0x000fc8000bf66270 */
[----:B-1----:R0:W-:Y:S09]  /*5050*/  @!P5 ST.E.128 desc[UR40][R8.64], R4 ;  /* 0x000000040800d985 */ /* 0x0021f2000c101d28 */
[----:B------:R-:W1:Y:S01]  /*5060*/  @!P3 LDS.128 R4, [R12+0xa400] ;  /* 0x00a400000c04b984 */ /* 0x000e620000000c00 */
[----:B0-----:R-:W-:-:S05]  /*5070*/  @!P3 LEA R8, P5, R217, R11, 0x1 ;  /* 0x0000000bd908b211 */ /* 0x001fca00078a08ff */
[----:B------:R-:W-:Y:S01]  /*5080*/  @!P3 IMAD.X R9, R10, 0x1, R54, P5 ;  /* 0x000000010a09b824 */ /* 0x000fe200028e0636 */
[----:B------:R-:W-:-:S04]  /*5090*/  ISETP.GE.AND P5, PT, R216, UR4, PT ;  /* 0x00000004d8007c0c */ /* 0x000fc8000bfa6270 */
[----:B-1----:R0:W-:Y:S09]  /*50a0*/  @!P3 ST.E.128 desc[UR40][R8.64], R4 ;  /* 0x000000040800b985 */ /* 0x0021f2000c101d28 */
[----:B------:R-:W1:Y:S01]  /*50b0*/  @!P5 LDS.128 R4, [R13+0xc400] ;  /* 0x00c400000d04d984 */ /* 0x000e620000000c00 */
[----:B0-----:R-:W-:-:S05]  /*50c0*/  @!P5 LEA R8, P3, R216, R11, 0x1 ;  /* 0x0000000bd808d211 */ /* 0x001fca00078608ff */
[----:B----4-:R-:W-:Y:S01]  /*50d0*/  @!P5 IMAD.X R9, R10, 0x1, R27, P3 ;  /* 0x000000010a09d824 */ /* 0x010fe200018e061b */
[----:B------:R-:W-:-:S04]  /*50e0*/  ISETP.GE.AND P3, PT, R215, UR4, PT ;  /* 0x00000004d7007c0c */ /* 0x000fc8000bf66270 */
[----:B-1----:R0:W-:Y:S09]  /*50f0*/  @!P5 ST.E.128 desc[UR40][R8.64], R4 ;  /* 0x000000040800d985 */ /* 0x0021f2000c101d28 */
[----:B------:R-:W1:Y:S01]  /*5100*/  @!P3 LDS.128 R4, [R12+0xc400] ;  /* 0x00c400000c04b984 */ /* 0x000e620000000c00 */
[----:B0-----:R-:W-:-:S05]  /*5110*/  @!P3 LEA R8, P5, R215, R11, 0x1 ;  /* 0x0000000bd708b211 */ /* 0x001fca00078a08ff */
[----:B-----5:R-:W-:Y:S01]  /*5120*/  @!P3 IMAD.X R9, R10, 0x1, R26, P5 ;  /* 0x000000010a09b824 */ /* 0x020fe200028e061a */
        /* <DEDUP_REMOVED lines=9> */
[----:B---3--:R-:W-:-:S05]  /*51c0*/  @!P3 IMAD.X R9, R10, 0x1, R14, P5 ;  /* 0x000000010a09b824 */ /* 0x008fca00028e060e */
[----:B-1----:R4:W-:Y:S03]  /*51d0*/  @!P3 ST.E.128 desc[UR40][R8.64], R4 ;  /* 0x000000040800b985 */ /* 0x0029e6000c101d28 */
.L_x_8632:
[----:B------:R-:W-:Y:S05]  /*51e0*/  BSYNC B0 ;  /* 0x0000000000007941 */ /* 0x000fea0003800000 */
.L_x_8631:
[----:B------:R-:W-:Y:S01]  /*51f0*/  @!PT LDS RZ, [RZ] ;  /* 0x00000000fffff984 */ /* 0x000fe20000000800 */
[----:B------:R-:W-:Y:S01]  /*5200*/  @!PT LDS RZ, [RZ] ;  /* 0x00000000fffff984 */ /* 0x000fe20000000800 */
[----:B------:R-:W-:Y:S01]  /*5210*/  @!PT LDS RZ, [RZ] ;  /* 0x00000000fffff984 */ /* 0x000fe20000000800 */
[----:B------:R-:W-:Y:S01]  /*5220*/  @!PT LDS RZ, [RZ] ;  /* 0x00000000fffff984 */ /* 0x000fe20000000800 */
[----:B------:R5:W-:Y:S06]  /*5230*/  MEMBAR.ALL.CTA ;  /* 0x0000000000007992 */ /* 0x000bec0000008000 */
[----:B-----5:R-:W5:Y:S01]  /*5240*/  FENCE.VIEW.ASYNC.S ;  /* 0x00000000000073c6 */ /* 0x020f620000000000 */
[----:B-1----:R-:W-:Y:S01]  /*5250*/  @!P4 VIADD R61, R61, 0x388c0 ;  /* 0x000388c03d3dc836 */ /* 0x002fe20000000000 */
        /* <DEDUP_REMOVED lines=10> */
.L_x_8596:
[----:B------:R-:W4:Y:S01]  /*5300*/  LDL R4, [R1+0x7c] ;  /* 0x00007c0001047983 */ /* 0x000f220000100800 */
[----:B------:R-:W-:Y:S01]  /*5310*/  BSSY B0, `(.L_x_8634) ;  /* 0x0000005000007945 */ /* 0x000fe20003800000 */
[----:B----4-:R-:W-:-:S03]  /*5320*/  ISETP.NE.AND P0, PT, R4, 0x1, PT ;  /* 0x000000010400780c */ /* 0x010fc60003f05270 */
[----:B------:R-:W-:Y:S10]  /*5330*/  @P3 BRA `(.L_x_8635) ;  /* 0x0000000000083947 */ /* 0x000ff40003800000 */
[----:B------:R-:W1:Y:S02]  /*5340*/  FENCE.VIEW.ASYNC.G ;  /* 0x00000000000073c6 */ /* 0x000e640000000100 */
[----:B-1----:R-:W-:Y:S06]  /*5350*/  BAR.ARV 0xc, 0x180 ;  /* 0x0306000000007b1d */ /* 0x002fec0000002000 */
.L_x_8635:
[----:B------:R-:W-:Y:S05]  /*5360*/  BSYNC B0 ;  /* 0x0000000000007941 */ /* 0x000fea0003800000 */
.L_x_8634:
[----:B------:R-:W-:Y:S04]  /*5370*/  BSSY B7, `(.L_x_8636) ;  /* 0x00010d7000077945 */ /* 0x000fe80003800000 */
[----:B------:R-:W-:Y:S05]  /*5380*/  @!P0 BRA `(.L_x_8637) ;  /* 0x0000002000288947 */ /* 0x000fea0003800000 */
[----:B------:R-:W1:Y:S01]  /*5390*/  LDC R0, c[0x0][0x448] ;  /* 0x00011200ff007b82 */ /* 0x000e620000000800 */
[----:B------:R-:W-:Y:S01]  /*53a0*/  VIADD R3, R214, 0x3f ;  /* 0x0000003fd6037836 */ /* 0x000fe20000000000 */
[----:B------:R-:W-:Y:S01]  /*53b0*/  BSSY B0, `(.L_x_8638) ;  /* 0x000002c000007945 */ /* 0x000fe20003800000 */
[----:B-1----:R-:W-:-:S13]  /*53c0*/  ISETP.NE.AND P0, PT, R0, 0x1, PT ;  /* 0x000000010000780c */ /* 0x002fda0003f05270 */
[----:B------:R-:W1:Y:S08]  /*53d0*/  @P0 LDC R0, c[0x0][0x44c] ;  /* 0x00011300ff000b82 */ /* 0x000e700000000800 */
[----:B------:R-:W4:Y:S01]  /*53e0*/  @P0 LDC R5, c[0x0][0x450] ;  /* 0x00011400ff050b82 */ /* 0x000f220000000800 */
[----:B-1----:R-:W-:-:S05]  /*53f0*/  @P0 IMAD.HI.U32 R0, R3, R0, RZ ;  /* 0x0000000003000227 */ /* 0x002fca00078e00ff */
[----:B----4-:R-:W-:-:S05]  /*5400*/  @P0 SHF.R.U32.HI R3, RZ, R5, R0 ;  /* 0x00000005ff030219 */ /* 0x010fca0000011600 */
[----:B------:R-:W-:-:S05]  /*5410*/  IMAD.IADD R3, R38, 0x1, R3 ;  /* 0x0000000126037824 */ /* 0x000fca00078e0203 */
[----:B------:R-:W-:-:S04]  /*5420*/  SHF.R.S32.HI R0, RZ, 0x1f, R3 ;  /* 0x0000001fff007819 */ /* 0x000fc80000011403 */
[----:B------:R-:W-:Y:S01]  /*5430*/  LEA.HI R0, R0, R3, RZ, 0x6 ;  /* 0x0000000300007211 */ /* 0x000fe200078f30ff */
[----:B------:R-:W-:-:S03]  /*5440*/  IMAD.MOV.U32 R3, RZ, RZ, RZ ;  /* 0x000000ffff037224 */ /* 0x000fc600078e00ff */
[----:B------:R-:W-:-:S04]  /*5450*/  SHF.R.S32.HI R0, RZ, 0x6, R0 ;  /* 0x00000006ff007819 */ /* 0x000fc80000011400 */
[----:B--2---:R-:W-:-:S04]  /*5460*/  VIMNMX R10, R37, R0, PT ;  /* 0x00000000250a7248 */ /* 0x004fc80003fe0100 */
        /* <DEDUP_REMOVED lines=9> */
[----:B------:R-:W-:-:S05]  /*5500*/  IABS R8, R9 ;  /* 0x0000000900087213 */ /* 0x000fca0000000000 */
[----:B------:R-:W-:Y:S02]  /*5510*/  IMAD.MOV R8, RZ, RZ, -R8 ;  /* 0x000000ffff087224 */ /* 0x000fe400078e0a08 */
[----:B-1----:R-:W1:Y:S02]  /*5520*/  MUFU.RCP R4, R4 ;  /* 0x0000000400047308 */ /* 0x002e640000001000 */
[----:B-1---5:R-:W-:Y:S01]  /*5530*/  VIADD R2, R4, 0xffffffe ;  /* 0x0ffffffe04027836 */ /* 0x022fe20000000000 */
[----:B------:R-:W-:Y:S02]  /*5540*/  IABS R4, R0 ;  /* 0x0000000000047213 */ /* 0x000fe40000000000 */
[----:B------:R-:W-:-:S03]  /*5550*/  LOP3.LUT R0, R0, R9, RZ, 0x3c, !PT ;  /* 0x0000000900007212 */ /* 0x000fc600078e3cff */
[----:B------:R1:W2:Y:S01]  /*5560*/  F2I.FTZ.U32.TRUNC.NTZ R3, R2 ;  /* 0x0000000200037305 */ /* 0x0002a2000021f000 */
[----:B------:R-:W-:Y:S01]  /*5570*/  ISETP.GE.AND P2, PT, R0, RZ, PT ;  /* 0x000000ff0000720c */ /* 0x000fe20003f46270 */
[----:B-1----:R-:W-:Y:S02]  /*5580*/  IMAD.MOV.U32 R2, RZ, RZ, RZ ;  /* 0x000000ffff027224 */ /* 0x002fe400078e00ff */
[----:B--2---:R-:W-:-:S04]  /*5590*/  IMAD.MOV R6, RZ, RZ, -R3 ;  /* 0x000000ffff067224 */ /* 0x004fc800078e0a03 */
        /* <DEDUP_REMOVED lines=13> */
.L_x_8639:
[----:B------:R-:W-:Y:S05]  /*5670*/  BSYNC B0 ;  /* 0x0000000000007941 */ /* 0x000fea0003800000 */
.L_x_8638:
        /* <DEDUP_REMOVED lines=42> */
[----:B---3--:R-:W-:-:S02]  /*5920*/  CS2R R72, SRZ ;  /* 0x0000000000487805 */ /* 0x008fc4000001ff00 */
        /* <DEDUP_REMOVED lines=24> */
[----:B--2---:R-:W-:-:S05]  /*5ab0*/  IMAD R0, R0, R3, RZ ;  /* 0x0000000300007224 */ /* 0x004fca00078e02ff */
[----:B------:R-:W-:-:S04]  /*5ac0*/  VIADDMNMX R10, R0, R3, R10, PT ;  /* 0x00000003000a7246 */ /* 0x000fc8000380010a */
[----:B------:R-:W-:-:S13]  /*5ad0*/  ISETP.GT.AND P1, PT, R10, R0, PT ;  /* 0x000000000a00720c */ /* 0x000fda0003f24270 */
[----:B------:R-:W-:Y:S05]  /*5ae0*/  @!P1 BRA `(.L_x_8640) ;  /* 0x00000104007c9947 */ /* 0x000fea0003800000 */
[----:B-----5:R-:W2:Y:S01]  /*5af0*/  LDL R2, [R1+0x70] ;  /* 0x0000700001027983 */ /* 0x020ea20000100800 */
[----:B------:R-:W-:Y:S01]  /*5b00*/  IMAD.MOV.U32 R5, RZ, RZ, 0x40000040 ;  /* 0x40000040ff057424 */ /* 0x000fe200078e00ff */
[----:B------:R-:W-:Y:S01]  /*5b10*/  BAR.SYNC.DEFER_BLOCKING 0xe, 0x100 ;  /* 0x0384000000007b1d */ /* 0x000fe20000010000 */
[----:B------:R-:W-:-:S03]  /*5b20*/  IMAD.MOV.U32 R9, RZ, RZ, 0x40000040 ;  /* 0x40000040ff097424 */ /* 0x000fc600078e00ff */
[----:B------:R-:W-:Y:S01]  /*5b30*/  R2UR UR7, R5 ;  /* 0x00000000050772ca */ /* 0x000fe200000e0000 */
[----:B------:R-:W-:Y:S01]  /*5b40*/  IMAD.MOV.U32 R7, RZ, RZ, 0x40000040 ;  /* 0x40000040ff077424 */ /* 0x000fe200078e00ff */
[----:B------:R-:W-:Y:S01]  /*5b50*/  ISETP.NE.AND P2, PT, R187, 0x3, PT ;  /* 0x00000003bb00780c */ /* 0x000fe20003f45270 */
[----:B------:R-:W-:Y:S01]  /*5b60*/  IMAD.MOV.U32 R5, RZ, RZ, 0x40000040 ;  /* 0x40000040ff057424 */ /* 0x000fe200078e00ff */
[----:B------:R-:W-:Y:S01]  /*5b70*/  R2UR UR15, R9 ;  /* 0x00000000090f72ca */ /* 0x000fe200000e0000 */
[----:B------:R-:W-:Y:S01]  /*5b80*/  IMAD.MOV.U32 R9, RZ, RZ, 0x40000040 ;  /* 0x40000040ff097424 */ /* 0x000fe200078e00ff */
[----:B------:R-:W-:Y:S01]  /*5b90*/  R2UR UR11, R7 ;  /* 0x00000000070b72ca */ /* 0x000fe200000e0000 */
[----:B------:R-:W-:-:S03]  /*5ba0*/  IMAD.MOV.U32 R7, RZ, RZ, 0x40000040 ;  /* 0x40000040ff077424 */ /* 0x000fc600078e00ff */
[----:B------:R-:W-:Y:S02]  /*5bb0*/  R2UR UR9, R9 ;  /* 0x00000000090972ca */ /* 0x000fe400000e0000 */
[----:B------:R-:W-:Y:S01]  /*5bc0*/  R2UR UR13, R7 ;  /* 0x00000000070d72ca */ /* 0x000fe200000e0000 */
[----:B------:R-:W-:Y:S01]  /*5bd0*/  WARPGROUP.ARRIVE ;  /* 0x00000000000079c5 */ /* 0x000fe20000000000 */
[----:B--2---:R-:W1:Y:S02]  /*5be0*/  SHFL.IDX PT, R2, R2, RZ, 0x1f ;  /* 0x00001fff02027589 */ /* 0x004e6400000e0000 */
[----:B-1----:R-:W-:-:S04]  /*5bf0*/  LEA.HI R3, R2, R2, RZ, 0x1 ;  /* 0x0000000202037211 */ /* 0x002fc800078f08ff */
[----:B------:R-:W-:-:S05]  /*5c00*/  LOP3.LUT R3, R3, 0x1fffe, RZ, 0xc0, !PT ;  /* 0x0001fffe03037812 */ /* 0x000fca00078ec0ff */
[----:B------:R-:W-:Y:S02]  /*5c10*/  IMAD.IADD R2, R2, 0x1, -R3 ;  /* 0x0000000102027824 */ /* 0x000fe400078e0a03 */
[----:B------:R-:W-:Y:S02]  /*5c20*/  VIADD R3, R17, 0x36400 ;  /* 0x0003640011037836 */ /* 0x000fe40000000000 */
[----:B------:R-:W-:-:S03]  /*5c30*/  IMAD R2, R2, 0x8000, R17 ;  /* 0x0000800002027824 */ /* 0x000fc600078e0211 */
[----:B------:R-:W-:Y:S01]  /*5c40*/  SHF.R.U32.HI R3, RZ, 0x4, R3 ;  /* 0x00000004ff037819 */ /* 0x000fe20000011603 */
[----:B------:R-:W-:-:S03]  /*5c50*/  VIADD R2, R2, 0x400 ;  /* 0x0000040002027836 */ /* 0x000fc60000000000 */
[----:B------:R-:W-:Y:S02]  /*5c60*/  LOP3.LUT R3, R3, 0x3fff, RZ, 0xc0, !PT ;  /* 0x00003fff03037812 */ /* 0x000fe400078ec0ff */
[----:B------:R-:W-:-:S04]  /*5c70*/  SHF.R.U32.HI R2, RZ, 0x4, R2 ;  /* 0x00000004ff027819 */ /* 0x000fc80000011602 */
[----:B------:R-:W-:-:S04]  /*5c80*/  LOP3.LUT R2, R2, 0x3fff, RZ, 0xc0, !PT ;  /* 0x00003fff02027812 */ /* 0x000fc800078ec0ff */
[----:B------:R-:W-:Y:S02]  /*5c90*/  LOP3.LUT R14, R2, 0x2000000, RZ, 0xfc, !PT ;  /* 0x02000000020e7812 */ /* 0x000fe400078efcff */
[----:B------:R-:W-:Y:S01]  /*5ca0*/  LOP3.LUT R2, R3, 0x10000, RZ, 0xfc, !PT ;  /* 0x0001000003027812 */ /* 0x000fe200078efcff */
[----:B------:R-:W-:Y:S02]  /*5cb0*/  IMAD.MOV.U32 R3, RZ, RZ, 0x40000040 ;  /* 0x40000040ff037424 */ /* 0x000fe400078e00ff */
[----:B------:R-:W-:Y:S01]  /*5cc0*/  IMAD R4, R22, 0x1000, R14 ;  /* 0x0000100016047824 */ /* 0x000fe200078e020e */
[----:B------:R-:W-:Y:S02]  /*5cd0*/  R2UR UR4, R2 ;  /* 0x00000000020472ca */ /* 0x000fe400000e0000 */
[----:B------:R-:W-:Y:S01]  /*5ce0*/  R2UR UR5, R3 ;  /* 0x00000000030572ca */ /* 0x000fe200000e0000 */
[C---:B------:R-:W-:Y:S01]  /*5cf0*/  VIADD R8, R4.reuse, 0x100 ;  /* 0x0000010004087836 */ /* 0x040fe20000000000 */
[C---:B------:R-:W-:Y:S01]  /*5d00*/  R2UR UR6, R4.reuse ;  /* 0x00000000040672ca */ /* 0x040fe200000e0000 */
[----:B------:R-:W-:-:S02]  /*5d10*/  VIADD R6, R4, 0x80 ;  /* 0x0000008004067836 */ /* 0x000fc40000000000 */
        /* <DEDUP_REMOVED lines=30> */
.L_x_8641:
[----:B------:R-:W-:Y:S01]  /*5f00*/  VIADD R10, R10, 0xfffffffe ;  /* 0xfffffffe0a0a7836 */ /* 0x000fe20000000000 */
[----:B------:R-:W-:Y:S01]  /*5f10*/  BSSY B0, `(.L_x_8642) ;  /* 0x00000c3000007945 */ /* 0x000fe20003800000 */
[----:B0-----:R-:W-:-:S03]  /*5f20*/  IMAD R11, R22, 0x8, R17 ;  /* 0x00000008160b7824 */ /* 0x001fc600078e0211 */
[----:B------:R-:W-:Y:S01]  /*5f30*/  ISETP.GE.AND P0, PT, R10, R0, PT ;  /* 0x000000000a00720c */ /* 0x000fe20003f06270 */
[----:B------:R-:W-:-:S05]  /*5f40*/  VIADD R11, R11, 0x38860 ;  /* 0x000388600b0b7836 */ /* 0x000fca0000000000 */
[----:B------:R-:W-:-:S04]  /*5f50*/  PRMT R11, R190, 0x654, R11 ;  /* 0x00000654be0b7816 */ /* 0x000fc8000000000b */
[----:B------:R0:W-:Y:S03]  /*5f60*/  SYNCS.ARRIVE.TRANS64.RED.A1T0 RZ, [R11+URZ], RZ ;  /* 0x000000ff0bff79a7 */ /* 0x0001e6000810043f */
[----:B------:R-:W-:Y:S05]  /*5f70*/  @!P0 BRA `(.L_x_8643) ;  /* 0x0000000800f08947 */ /* 0x000fea0003800000 */
[----:B------:R-:W-:-:S07]  /*5f80*/  IMAD.MOV.U32 R15, RZ, RZ, R10 ;  /* 0x000000ffff0f7224 */ /* 0x000fce00078e000a */
.L_x_8645:
[----:B------:R-:W-:Y:S01]  /*5f90*/  BAR.SYNC.DEFER_BLOCKING 0xe, 0x100 ;  /* 0x0384000000007b1d */ /* 0x000fe20000010000 */
[----:B-1----:R-:W-:Y:S01]  /*5fa0*/  IMAD R10, R22, 0x40, R193 ;  /* 0x00000040160a7824 */ /* 0x002fe200078e02c1 */
[----:B------:R-:W-:Y:S01]  /*5fb0*/  R2UR UR4, R2 ;  /* 0x00000000020472ca */ /* 0x000fe200000e0000 */
[----:B------:R-:W-:Y:S01]  /*5fc0*/  VIADD R22, R22, 0x1 ;  /* 0x0000000116167836 */ /* 0x000fe20000000000 */
[----:B------:R-:W-:Y:S01]  /*5fd0*/  R2UR UR5, R3 ;  /* 0x00000000030572ca */ /* 0x000fe200000e0000 */
[----:B------:R-:W-:Y:S02]  /*5fe0*/  IMAD R10, R10, 0x4, R17 ;  /* 0x000000040a0a7824 */ /* 0x000fe400078e0211 */
[----:B------:R-:W-:Y:S01]  /*5ff0*/  IMAD.MOV.U32 R13, RZ, RZ, 0x40000040 ;  /* 0x40000040ff0d7424 */ /* 0x000fe200078e00ff */
[----:B------:R-:W-:-:S04]  /*6000*/  ISETP.NE.AND P0, PT, R22, 0x2, PT ;  /* 0x000000021600780c */ /* 0x000fc80003f05270 */
[----:B------:R-:W-:Y:S01]  /*6010*/  SEL R22, R22, RZ, P0 ;  /* 0x000000ff16167207 */ /* 0x000fe20000000000 */
[----:B0-----:R-:W0:Y:S04]  /*6020*/  LDS R11, [R10+0x38400] ;  /* 0x038400000a0b7984 */ /* 0x001e280000000800 */
        /* <DEDUP_REMOVED lines=156> */
[----:B------:R-:W-:Y:S01]  /*69f0*/  R2UR UR6, R10 ;  /* 0x000000000a0672ca */ /* 0x000fe200000e0000 */
[----:B------:R-:W-:Y:S01]  /*6a00*/  IMAD.MOV.U32 R10, RZ, RZ, R15 ;  /* 0x000000ffff0a7224 */ /* 0x000fe200078e000f */
[----:B------:R-:W-:Y:S01]  /*6a10*/  R2UR UR7, R11 ;  /* 0x000000000b0772ca */ /* 0x000fe200000e0000 */
[----:B------:R-:W-:Y:S01]  /*6a20*/  VIADD R15, R15, 0xffffffff ;  /* 0xffffffff0f0f7836 */ /* 0x000fe20000000000 */
[----:B------:R-:W-:Y:S02]  /*6a30*/  R2UR UR4, R4 ;  /* 0x00000000040472ca */ /* 0x000fe400000e0000 */
[----:B------:R-:W-:Y:S02]  /*6a40*/  R2UR UR5, R5 ;  /* 0x00000000050572ca */ /* 0x000fe400000e0000 */
[----:B------:R-:W-:Y:S02]  /*6a50*/  ISETP.GT.AND P1, PT, R10, R0, PT ;  /* 0x000000000a00720c */ /* 0x000fe40003f24270 */
[----:B------:R-:W-:-:S04]  /*6a60*/  SEL R10, RZ, 0x1, P0 ;  /* 0x00000001ff0a7807 */ /* 0x000fc80000000000 */
[----:B------:R-:W-:Y:S01]  /*6a70*/  LOP3.LUT R23, R23, R10, RZ, 0x3c, !PT ;  /* 0x0000000a17177212 */ /* 0x000fe200078e3cff */
[----:B------:R-:W-:Y:S02]  /*6a80*/  WARPGROUP.DEPBAR.LE gsb0, 0x0 ;  /* 0x00008000000079c5 */ /* 0x000fe40000010000 */
[----:B------:R-:W-:-:S10]  /*6a90*/  WARPGROUP.ARRIVE ;  /* 0x00000000000079c5 */ /* 0x000fd40000000000 */
[----:B------:R-:W-:Y:S03]  /*6aa0*/  HGMMA.64x256x16.F32.BF16 R24, gdesc[UR4].tnspB, R24, gsb0 ;  /* 0x43e00000041879f0 */ /* 0x000fe60008001818 */
[----:B------:R-:W-:Y:S02]  /*6ab0*/  WARPGROUP.DEPBAR.LE gsb0, 0x0 ;  /* 0x00008000000079c5 */ /* 0x000fe40000010000 */
[----:B------:R-:W-:Y:S06]  /*6ac0*/  BAR.ARV 0xf, 0x100 ;  /* 0x03c4000000007b1d */ /* 0x000fec0000002000 */
[----:B------:R-:W-:Y:S05]  /*6ad0*/  @!P2 BRA `(.L_x_8644) ;  /* 0x000000000004a947 */ /* 0x000fea0003800000 */
[----:B------:R-:W-:Y:S01]  /*6ae0*/  BPT.TRAP 0x1 ;  /* 0x000000040000795c */ /* 0x000fe20000300000 */
.L_x_8644:
[----:B------:R-:W-:-:S04]  /*6af0*/  IMAD R10, R22, 0x8, R17 ;  /* 0x00000008160a7824 */ /* 0x000fc800078e0211 */
[----:B------:R-:W-:-:S05]  /*6b00*/  VIADD R10, R10, 0x38860 ;  /* 0x000388600a0a7836 */ /* 0x000fca0000000000 */
[----:B------:R-:W-:-:S04]  /*6b10*/  PRMT R10, R190, 0x654, R10 ;  /* 0x00000654be0a7816 */ /* 0x000fc8000000000a */
[----:B------:R1:W-:Y:S01]  /*6b20*/  SYNCS.ARRIVE.TRANS64.RED.A1T0 RZ, [R10+URZ], RZ ;  /* 0x000000ff0aff79a7 */ /* 0x0003e2000810043f */
[----:B------:R-:W-:Y:S05]  /*6b30*/  @P1 BRA `(.L_x_8645) ;  /* 0xfffffff400141947 */ /* 0x000fea000383ffff */
.L_x_8643:
[----:B------:R-:W-:Y:S05]  /*6b40*/  BSYNC B0 ;  /* 0x0000000000007941 */ /* 0x000fea0003800000 */
.L_x_8642:
        /* <DEDUP_REMOVED lines=142> */
.L_x_8637:
[----:B------:R-:W1:Y:S01]  /*7430*/  LDC R0, c[0x0][0x448] ;  /* 0x00011200ff007b82 */ /* 0x000e620000000800 */
[----:B------:R-:W-:Y:S01]  /*7440*/  VIADD R3, R214, 0x3f ;  /* 0x0000003fd6037836 */ /* 0x000fe20000000000 */
[----:B------:R-:W-:Y:S01]  /*7450*/  BSSY B0, `(.L_x_8646) ;  /* 0x000002c000007945 */ /* 0x000fe20003800000 */
[----:B------:R-:W-:Y:S01]  /*7460*/  IMAD.MOV.U32 R170, RZ, RZ, RZ ;  /* 0x000000ffffaa7224 */ /* 0x000fe200078e00ff */
[----:B-1----:R-:W-:-:S13]  /*7470*/  ISETP.NE.AND P0, PT, R0, 0x1, PT ;  /* 0x000000010000780c */ /* 0x002fda0003f05270 */
[----:B------:R-:W1:Y:S08]  /*7480*/  @P0 LDC R0, c[0x0][0x44c] ;  /* 0x00011300ff000b82 */ /* 0x000e700000000800 */
[----:B------:R-:W4:Y:S01]  /*7490*/  @P0 LDC R5, c[0x0][0x450] ;  /* 0x00011400ff050b82 */ /* 0x000f220000000800 */
[----:B-1----:R-:W-:-:S05]  /*74a0*/  @P0 IMAD.HI.U32 R0, R3, R0, RZ ;  /* 0x0000000003000227 */ /* 0x002fca00078e00ff */
[----:B----4-:R-:W-:-:S05]  /*74b0*/  @P0 SHF.R.U32.HI R3, RZ, R5, R0 ;  /* 0x00000005ff030219 */ /* 0x010fca0000011600 */
[----:B------:R-:W-:-:S05]  /*74c0*/  IMAD.IADD R3, R38, 0x1, R3 ;  /* 0x0000000126037824 */ /* 0x000fca00078e0203 */
[----:B------:R-:W-:-:S04]  /*74d0*/  SHF.R.S32.HI R0, RZ, 0x1f, R3 ;  /* 0x0000001fff007819 */ /* 0x000fc80000011403 */
[----:B------:R-:W-:-:S04]  /*74e0*/  LEA.HI R0, R0, R3, RZ, 0x6 ;  /* 0x0000000300007211 */ /* 0x000fc800078f30ff */
[----:B------:R-:W-:-:S04]  /*74f0*/  SHF.R.S32.HI R0, RZ, 0x6, R0 ;  /* 0x00000006ff007819 */ /* 0x000fc80000011400 */
[----:B------:R-:W-:-:S04]  /*7500*/  VIMNMX R37, R37, R0, PT ;  /* 0x0000000025257248 */ /* 0x000fc80003fe0100 */
[----:B------:R-:W-:-:S13]  /*7510*/  ISETP.GE.AND P0, PT, R37, 0x1, PT ;  /* 0x000000012500780c */ /* 0x000fda0003f06270 */
[----:B------:R-:W-:Y:S05]  /*7520*/  @!P0 BRA `(.L_x_8647) ;  /* 0x0000000000788947 */ /* 0x000fea0003800000 */
[----:B------:R-:W4:Y:S01]  /*7530*/  LDL R4, [R1+0x54] ;  /* 0x0000540001047983 */ /* 0x000f220000100800 */
[----:B------:R-:W-:Y:S01]  /*7540*/  ULDC UR4, c[0x0][0xae8] ;  /* 0x0002ba0000047ab9 */ /* 0x000fe20000000800 */
[----:B----4-:R-:W-:-:S04]  /*7550*/  ISETP.NE.AND P0, PT, R4, RZ, PT ;  /* 0x000000ff0400720c */ /* 0x010fc80003f05270 */
[----:B------:R-:W-:-:S04]  /*7560*/  SEL R9, R4, UR4, P0 ;  /* 0x0000000404097c07 */ /* 0x000fc80008000000 */
[-C--:B------:R-:W-:Y:S02]  /*7570*/  IABS R6, R9.reuse ;  /* 0x0000000900067213 */ /* 0x080fe40000000000 */
[----:B------:R-:W-:Y:S02]  /*7580*/  IADD3 R0, R9, -0x1, R37 ;  /* 0xffffffff09007810 */ /* 0x000fe40007ffe025 */
[----:B------:R-:W1:Y:S01]  /*7590*/  I2F.RP R3, R6 ;  /* 0x0000000600037306 */ /* 0x000e620000209400 */
[-C--:B--2---:R-:W-:Y:S02]  /*75a0*/  IABS R10, R9.reuse ;  /* 0x00000009000a7213 */ /* 0x084fe40000000000 */
        /* <DEDUP_REMOVED lines=22> */
.L_x_8647:
[----:B------:R-:W-:Y:S05]  /*7710*/  BSYNC B0 ;  /* 0x0000000000007941 */ /* 0x000fea0003800000 */
.L_x_8646:
        /* <DEDUP_REMOVED lines=66> */
[----:B----4-:R-:W-:-:S05]  /*7b40*/  IMAD R0, R0, R170, RZ ;  /* 0x000000aa00007224 */ /* 0x010fca00078e02ff */
[----:B------:R3:W-:Y:S01]  /*7b50*/  STL [R1+0xc], R0 ;  /* 0x00000c0001007387 */ /* 0x0007e20000100800 */
[----:B------:R-:W-:Y:S02]  /*7b60*/  VIADDMNMX R170, R0, R170, R37, PT ;  /* 0x000000aa00aa7246 */ /* 0x000fe40003800125 */
[----:B------:R-:W-:Y:S02]  /*7b70*/  CS2R R36, SRZ ;  /* 0x0000000000247805 */ /* 0x000fe4000001ff00 */
[----:B------:R-:W-:-:S13]  /*7b80*/  ISETP.GT.AND P1, PT, R170, R0, PT ;  /* 0x00000000aa00720c */ /* 0x000fda0003f24270 */
[----:B---3--:R-:W-:Y:S05]  /*7b90*/  @!P1 BRA `(.L_x_8640) ;  /* 0x000000e400509947 */ /* 0x008fea0003800000 */
[----:B------:R-:W3:Y:S01]  /*7ba0*/  LDL R0, [R1+0x70] ;  /* 0x0000700001007983 */ /* 0x000ee20000100800 */
[----:B------:R-:W-:Y:S03]  /*7bb0*/  BSSY B6, `(.L_x_8648) ;  /* 0x000001d000067945 */ /* 0x000fe60003800000 */
[----:B---3--:R-:W1:Y:S02]  /*7bc0*/  SHFL.IDX PT, R0, R0, RZ, 0x1f ;  /* 0x00001fff00007589 */ /* 0x008e6400000e0000 */
        /* <DEDUP_REMOVED lines=20> */
[----:B--2---:R-:W-:Y:S02]  /*7d10*/  IMAD.U32 R10, RZ, RZ, UR4 ;  /* 0x00000004ff0a7e24 */ /* 0x004fe4000f8e00ff */
[----:B0-----:R-:W-:Y:S02]  /*7d20*/  IMAD.U32 R11, RZ, RZ, UR5 ;  /* 0x00000005ff0b7e24 */ /* 0x001fe4000f8e00ff */
[----:B------:R-:W-:Y:S02]  /*7d30*/  IMAD.MOV.U32 R8, RZ, RZ, 0x70 ;  /* 0x00000070ff087424 */ /* 0x000fe400078e00ff */
[----:B------:R-:W-:Y:S02]  /*7d40*/  IMAD.MOV.U32 R12, RZ, RZ, 0x1 ;  /* 0x00000001ff0c7424 */ /* 0x000fe400078e00ff */
[----:B------:R-:W-:-:S07]  /*7d50*/  IMAD.MOV.U32 R13, RZ, RZ, RZ ;  /* 0x000000ffff0d7224 */ /* 0x000fce00078e00ff */
[----:B------:R-:W-:-:S07]  /*7d60*/  LEPC R20, `(.L_x_8649) ;  /* 0x000000001014794e */ /* 0x000fce0000000000 */
[----:B-1---5:R-:W-:Y:S05]  /*7d70*/  CALL.ABS.NOINC R14 ;  /* 0x000000000e007343 */ /* 0x022fea0003c00000 */
.L_x_8649:
[----:B------:R-:W-:Y:S05]  /*7d80*/  BSYNC B6 ;  /* 0x0000000000067941 */ /* 0x000fea0003800000 */
.L_x_8648:
[----:B------:R-:W-:Y:S02]  /*7d90*/  ULDC UR4, c[0x0][0x3f4] ;  /* 0x0000fd0000047ab9 */ /* 0x000fe40000000800 */
[----:B------:R-:W-:-:S13]  /*7da0*/  ISETP.LT.AND P0, PT, RZ, UR4, PT ;  /* 0x00000004ff007c0c */ /* 0x000fda000bf01270 */
[----:B------:R-:W-:Y:S05]  /*7db0*/  @P0 BRA `(.L_x_8650) ;  /* 0x0000000000400947 */ /* 0x000fea0003800000 */
[----:B------:R-:W3:Y:S02]  /*7dc0*/  LDL R20, [R1+0x68] ;  /* 0x0000680001147983 */ /* 0x000ee40000100800 */
[----:B---3--:R-:W-:-:S04]  /*7dd0*/  LEA.HI R0, R20, R20, RZ, 0x1 ;  /* 0x0000001414007211 */ /* 0x008fc800078f08ff */
[----:B------:R-:W-:-:S05]  /*7de0*/  LOP3.LUT R0, R0, 0xfffffffe, RZ, 0xc0, !PT ;  /* 0xfffffffe00007812 */ /* 0x000fca00078ec0ff */
[----:B------:R-:W-:-:S05]  /*7df0*/  IMAD.IADD R0, R20, 0x1, -R0 ;  /* 0x0000000114007824 */ /* 0x000fca00078e0a00 */
[----:B-----5:R-:W-:-:S04]  /*7e00*/  SHF.L.U32 R2, R0, 0x1f, RZ ;  /* 0x0000001f00027819 */ /* 0x020fc800000006ff */
[----:B------:R1:W3:Y:S03]  /*7e10*/  SYNCS.PHASECHK.TRANS64.TRYWAIT P0, [R17+URZ+0x38800], R2 ;  /* 0x03880002110075a7 */ /* 0x0002e6000800017f */
[----:B---3--:R-:W-:Y:S05]  /*7e20*/  @!P0 NANOSLEEP.SYNCS 0x989680 ;  /* 0x009896800000895d */ /* 0x008fea0003900000 */
[----:B------:R-:W3:Y:S01]  /*7e30*/  @!P0 SYNCS.PHASECHK.TRANS64 P0, [R17+URZ+0x38800], R2 ;  /* 0x03880002110085a7 */ /* 0x000ee2000800007f */
[----:B------:R-:W-:Y:S04]  /*7e40*/  BSSY B0, `(.L_x_8651) ;  /* 0x0000006000007945 */ /* 0x000fe80003800000 */
[----:B---3--:R-:W-:Y:S05]  /*7e50*/  @P0 BRA `(.L_x_8652) ;  /* 0x0000000000100947 */ /* 0x008fea0003800000 */
.L_x_8653:
[----:B---3--:R3:W4:Y:S02]  /*7e60*/  SYNCS.PHASECHK.TRANS64.TRYWAIT P0, [R17+URZ+0x38800], R2 ;  /* 0x03880002110075a7 */ /* 0x008724000800017f */
[----:B----4-:R-:W-:Y:S05]  /*7e70*/  @!P0 NANOSLEEP.SYNCS 0x989680 ;  /* 0x009896800000895d */ /* 0x010fea0003900000 */
[----:B------:R-:W4:Y:S02]  /*7e80*/  @!P0 SYNCS.PHASECHK.TRANS64 P0, [R17+URZ+0x38800], R2 ;  /* 0x03880002110085a7 */ /* 0x000f24000800007f */
[----:B----4-:R-:W-:Y:S05]  /*7e90*/  @!P0 BRA `(.L_x_8653) ;  /* 0xfffffffc00f08947 */ /* 0x010fea000383ffff */
.L_x_8652:
[----:B------:R-:W-:Y:S05]  /*7ea0*/  BSYNC B0 ;  /* 0x0000000000007941 */ /* 0x000fea0003800000 */
.L_x_8651:
[----:B------:R-:W-:Y:S05]  /*7eb0*/  BRA `(.L_x_8654) ;  /* 0x0000002c00cc7947 */ /* 0x000fea0003800000 */
.L_x_8650:
        /* <DEDUP_REMOVED lines=22> */
[----:B--2---:R-:W-:Y:S02]  /*8020*/  IMAD.U32 R10, RZ, RZ, UR6 ;  /* 0x00000006ff0a7e24 */ /* 0x004fe4000f8e00ff */
        /* <DEDUP_REMOVED lines=8> */
.L_x_8656:
[----:B------:R-:W-:Y:S05]  /*80b0*/  BSYNC B6 ;  /* 0x0000000000067941 */ /* 0x000fea0003800000 */
.L_x_8655:
[----:B------:R-:W-:Y:S01]  /*80c0*/  ULDC.U8 UR4, c[0x0][0x410] ;  /* 0x0001040000047ab9 */ /* 0x000fe20000000000 */
[----:B------:R-:W-:Y:S01]  /*80d0*/  BSSY B0, `(.L_x_8657) ;  /* 0x00002c9000007945 */ /* 0x000fe20003800000 */
[----:B------:R-:W-:Y:S01]  /*80e0*/  ISETP.NE.AND P0, PT, RZ, UR4, PT ;  /* 0x00000004ff007c0c */ /* 0x000fe2000bf05270 */
[----:B------:R-:W-:-:S12]  /*80f0*/  IMAD.IADD R32, R192, 0x1, R214 ;  /* 0x00000001c0207824 */ /* 0x000fd800078e02d6 */
[----:B------:R-:W-:Y:S05]  /*8100*/  @!P0 BRA `(.L_x_8658) ;  /* 0x0000001400b88947 */ /* 0x000fea0003800000 */
[----:B------:R-:W1:Y:S01]  /*8110*/  LDC R33, c[0x0][0x448] ;  /* 0x00011200ff217b82 */ /* 0x000e620000000800 */
[----:B------:R-:W3:Y:S01]  /*8120*/  S2R R0, SR_TID.X ;  /* 0x0000000000007919 */ /* 0x000ee20000002100 */
[----:B------:R-:W-:Y:S01]  /*8130*/  ULDC.64 UR4, c[0x0][0x3f8] ;  /* 0x0000fe0000047ab9 */ /* 0x000fe20000000a00 */
[----:B------:R-:W-:Y:S01]  /*8140*/  ULDC.64 UR6, c[0x0][0x408] ;  /* 0x0001020000067ab9 */ /* 0x000fe20000000a00 */
[----:B------:R-:W-:Y:S02]  /*8150*/  IMAD.MOV.U32 R25, RZ, RZ, R29 ;  /* 0x000000ffff197224 */ /* 0x000fe400078e001d */
[----:B------:R-:W-:Y:S01]  /*8160*/  IMAD.MOV.U32 R27, RZ, RZ, R31 ;  /* 0x000000ffff1b7224 */ /* 0x000fe200078e001f */
[----:B-1----:R-:W-:Y:S01]  /*8170*/  ISETP.NE.AND P0, PT, R33, 0x1, PT ;  /* 0x000000012100780c */ /* 0x002fe20003f05270 */
[----:B---3--:R-:W-:-:S12]  /*8180*/  VIADD R2, R0, 0xffffff80 ;  /* 0xffffff8000027836 */ /* 0x008fd80000000000 */
[----:B------:R-:W1:Y:S01]  /*8190*/  @P0 LDC R0, c[0x0][0x44c] ;  /* 0x00011300ff000b82 */ /* 0x000e620000000800 */
[----:B------:R-:W-:-:S04]  /*81a0*/  SHF.R.S32.HI R3, RZ, 0x1f, R2 ;  /* 0x0000001fff037819 */ /* 0x000fc80000011402 */
[----:B------:R-:W-:-:S03]  /*81b0*/  LEA.HI R3, R3, R2, RZ, 0x2 ;  /* 0x0000000203037211 */ /* 0x000fc600078f10ff */
[----:B------:R-:W3:Y:S01]  /*81c0*/  @P0 LDC R5, c[0x0][0x450] ;  /* 0x00011400ff050b82 */ /* 0x000ee20000000800 */
[----:B------:R-:W-:-:S05]  /*81d0*/  LOP3.LUT R3, R3, 0xfffffffc, RZ, 0xc0, !PT ;  /* 0xfffffffc03037812 */ /* 0x000fca00078ec0ff */
[----:B------:R-:W-:-:S04]  /*81e0*/  IMAD.IADD R3, R2, 0x1, -R3 ;  /* 0x0000000102037824 */ /* 0x000fc800078e0a03 */
[----:B------:R-:W-:-:S04]  /*81f0*/  IMAD R3, R3, 0x20, R32 ;  /* 0x0000002003037824 */ /* 0x000fc800078e0220 */
[----:B-1----:R-:W-:-:S05]  /*8200*/  @P0 IMAD.HI.U32 R0, R3, R0, RZ ;  /* 0x0000000003000227 */ /* 0x002fca00078e00ff */
[----:B---3--:R-:W-:-:S04]  /*8210*/  @P0 SHF.R.U32.HI R3, RZ, R5, R0 ;  /* 0x00000005ff030219 */ /* 0x008fc80000011600 */
        /* <DEDUP_REMOVED lines=14> */
[----:B--2---:R-:W-:Y:S02]  /*8300*/  LEA.HI.X R10, R24, UR5, R3, 0x1, P0 ;  /* 0x00000005180a7c11 */ /* 0x004fe400080f0c03 */
[----:B------:R-:W-:Y:S01]  /*8310*/  LEA.HI.X R31, R26, UR7, R31, 0x1, P1 ;  /* 0x000000071a1f7c11 */ /* 0x000fe200088f0c1f */
[----:B------:R-:W-:Y:S06]  /*8320*/  BRA.DIV UR4, `(.L_x_8659) ;  /* 0x000001c604007947 */ /* 0x000fec000b800000 */
[----:B------:R1:W2:Y:S04]  /*8330*/  SHFL.IDX PT, R0, R10, RZ, 0x1c1f ;  /* 0x001c1fff0a007589 */ /* 0x0002a800000e0000 */
[----:B------:R1:W3:Y:S04]  /*8340*/  SHFL.IDX PT, R5, R9, RZ, 0x1c1f ;  /* 0x001c1fff09057589 */ /* 0x0002e800000e0000 */
[----:B------:R1:W4:Y:S04]  /*8350*/  SHFL.IDX PT, R8, R31, RZ, 0x1c1f ;  /* 0x001c1fff1f087589 */ /* 0x00032800000e0000 */
[----:B------:R1:W0:Y:S02]  /*8360*/  SHFL.IDX PT, R6, R30, RZ, 0x1c1f ;  /* 0x001c1fff1e067589 */ /* 0x00022400000e0000 */
.L_x_8898:
        /* <DEDUP_REMOVED lines=8> */
[----:B------:R-:W4:Y:S01]  /*83f0*/  LDL R7, [R1+0x74] ;  /* 0x0000740001077983 */ /* 0x000f220000100800 */
[----:B------:R-:W-:Y:S01]  /*8400*/  ULDC UR4, c[0x0][0x3f4] ;  /* 0x0000fd0000047ab9 */ /* 0x000fe20000000800 */
[----:B---3--:R-:W-:Y:S01]  /*8410*/  IMAD.MOV.U32 R2, RZ, RZ, R5 ;  /* 0x000000ffff027224 */ /* 0x008fe200078e0005 */
[----:B------:R-:W-:Y:S01]  /*8420*/  ISETP.GE.AND P2, PT, R188, UR4, PT ;  /* 0x00000004bc007c0c */ /* 0x000fe2000bf46270 */
[----:B--2---:R-:W-:Y:S01]  /*8430*/  IMAD.MOV.U32 R3, RZ, RZ, R0 ;  /* 0x000000ffff037224 */ /* 0x004fe200078e0000 */
        /* <DEDUP_REMOVED lines=8> */
[-C--:B--2---:R-:W-:Y:S02]  /*84c0*/  @!P3 IADD3 R2, P0, R5, R4.reuse, RZ ;  /* 0x000000040502b210 */ /* 0x084fe40007f1e0ff */
[----:B0-----:R-:W-:-:S02]  /*84d0*/  @!P3 IADD3 R4, P1, R6, R4, RZ ;  /* 0x000000040604b210 */ /* 0x001fc40007f3e0ff */
[----:B----4-:R-:W-:Y:S01]  /*84e0*/  @!P3 SHF.L.U64.HI R11, R209, 0x1, R7 ;  /* 0x00000001d10bb819 */ /* 0x010fe20000010207 */
[----:B------:R-:W-:Y:S02]  /*84f0*/  IMAD.MOV.U32 R7, RZ, RZ, R8 ;  /* 0x000000ffff077224 */ /* 0x000fe400078e0008 */
[----:B------:R-:W-:-:S04]  /*8500*/  @!P2 IMAD.WIDE R6, R188, 0x2, R6 ;  /* 0x00000002bc06a825 */ /* 0x000fc800078e0206 */
[--C-:B------:R-:W-:Y:S01]  /*8510*/  @!P3 IMAD.X R3, R0, 0x1, R11.reuse, P0 ;  /* 0x000000010003b824 */ /* 0x100fe200000e060b */
[----:B------:R0:W5:Y:S01]  /*8520*/  @!P2 LD.E.64 R28, desc[UR40][R6.64] ;  /* 0x00000028061ca980 */ /* 0x000162000c101b00 */
[----:B------:R-:W-:-:S03]  /*8530*/  @!P3 IMAD.X R5, R8, 0x1, R11, P1 ;  /* 0x000000010805b824 */ /* 0x000fc600008e060b */
[----:B------:R0:W5:Y:S04]  /*8540*/  @!P3 LD.E.64 R24, desc[UR40][R2.64] ;  /* 0x000000280218b980 */ /* 0x000168000c101b00 */
[----:B------:R0:W5:Y:S02]  /*8550*/  @!P3 LD.E.64 R20, desc[UR40][R4.64] ;  /* 0x000000280414b980 */ /* 0x000164000c101b00 */
.L_x_8661:
[----:B------:R-:W-:Y:S05]  /*8560*/  BSYNC B1 ;  /* 0x0000000000017941 */ /* 0x000fea0003800000 */
.L_x_8660:
[----:B0----5:R-:W-:Y:S01]  /*8570*/  IMAD.MOV.U32 R2, RZ, RZ, R25 ;  /* 0x000000ffff027224 */ /* 0x021fe200078e0019 */
[----:B------:R-:W-:Y:S01]  /*8580*/  UMOV UR4, 0xffffffff ;  /* 0xffffffff00047882 */ /* 0x000fe20000000000 */
[----:B------:R-:W-:Y:S02]  /*8590*/  IMAD.MOV.U32 R3, RZ, RZ, R26 ;  /* 0x000000ffff037224 */ /* 0x000fe400078e001a */
[----:B------:R-:W-:Y:S01]  /*85a0*/  IMAD.MOV.U32 R4, RZ, RZ, R27 ;  /* 0x000000ffff047224 */ /* 0x000fe200078e001b */
[----:B------:R-:W-:Y:S01]  /*85b0*/  PRMT R44, R2, 0x7610, R44 ;  /* 0x00007610022c7816 */ /* 0x000fe2000000002c */
[----:B--2---:R-:W-:Y:S02]  /*85c0*/  IMAD.MOV.U32 R0, RZ, RZ, R24 ;  /* 0x000000ffff007224 */ /* 0x004fe400078e0018 */
[----:B------:R-:W-:Y:S01]  /*85d0*/  IMAD.MOV.U32 R2, RZ, RZ, R21 ;  /* 0x000000ffff027224 */ /* 0x000fe200078e0015 */
[----:B------:R-:W-:Y:S01]  /*85e0*/  PRMT R37, R3, 0x5410, R4 ;  /* 0x0000541003257816 */ /* 0x000fe20000000004 */
[----:B------:R-:W-:Y:S01]  /*85f0*/  IMAD.MOV.U32 R3, RZ, RZ, R28 ;  /* 0x000000ffff037224 */ /* 0x000fe200078e001c */
[----:B------:R-:W-:Y:S01]  /*8600*/  PRMT R34, R34, 0x5410, R0 ;  /* 0x0000541022227816 */ /* 0x000fe20000000000 */
[----:B------:R-:W-:Y:S01]  /*8610*/  IMAD.MOV.U32 R4, RZ, RZ, R29 ;  /* 0x000000ffff047224 */ /* 0x000fe200078e001d */
[----:B------:R-:W-:Y:S01]  /*8620*/  PRMT R46, R2, 0x7610, R46 ;  /* 0x00007610022e7816 */ /* 0x000fe2000000002e */
[----:B------:R-:W-:-:S03]  /*8630*/  IMAD.MOV.U32 R0, RZ, RZ, R20 ;  /* 0x000000ffff007224 */ /* 0x000fc600078e0014 */
[----:B------:R-:W-:Y:S02]  /*8640*/  PRMT R40, R4, 0x5410, R3 ;  /* 0x0000541004287816 */ /* 0x000fe40000000003 */
[----:B------:R-:W-:Y:S02]  /*8650*/  CS2R R2, SRZ ;  /* 0x0000000000027805 */ /* 0x000fe4000001ff00 */
[----:B------:R-:W-:Y:S01]  /*8660*/  PRMT R45, R0, 0x7610, R45 ;  /* 0x00007610002d7816 */ /* 0x000fe2000000002d */
[----:B------:R-:W-:Y:S06]  /*8670*/  BRA.DIV UR4, `(.L_x_8662) ;  /* 0x000001c204a07947 */ /* 0x000fec000b800000 */
[----:B---3--:R0:W2:Y:S04]  /*8680*/  SHFL.IDX PT, R5, R10, 0x1, 0x1c1f ;  /* 0x003c1f000a057f89 */ /* 0x0080a800000e0000 */
[----:B------:R0:W3:Y:S04]  /*8690*/  SHFL.IDX PT, R4, R9, 0x1, 0x1c1f ;  /* 0x003c1f0009047f89 */ /* 0x0000e800000e0000 */
[----:B------:R0:W0:Y:S04]  /*86a0*/  SHFL.IDX PT, R7, R31, 0x1, 0x1c1f ;  /* 0x003c1f001f077f89 */ /* 0x00002800000e0000 */
[----:B------:R0:W0:Y:S02]  /*86b0*/  SHFL.IDX PT, R14, R30, 0x1, 0x1c1f ;  /* 0x003c1f001e0e7f89 */ /* 0x00002400000e0000 */
.L_x_8904:
[----:B------:R-:W5:Y:S01]  /*86c0*/  LDL R6, [R1+0x68] ;  /* 0x0000680001067983 */ /* 0x000f620000100800 */
[----:B------:R-:W-:Y:S01]  /*86d0*/  VIADD R32, R32, 0x20 ;  /* 0x0000002020207836 */ /* 0x000fe20000000000 */
[----:B------:R-:W-:Y:S01]  /*86e0*/  BSSY B1, `(.L_x_8663) ;  /* 0x0000023000017945 */ /* 0x000fe20003800000 */
[----:B01----:R-:W-:Y:S01]  /*86f0*/  IMAD.SHL.U32 R30, R194, 0x40, RZ ;  /* 0x00000040c21e7824 */ /* 0x003fe200078e00ff */
[----:B------:R-:W-:Y:S02]  /*8700*/  CS2R R10, SRZ ;  /* 0x00000000000a7805 */ /* 0x000fe4000001ff00 */
[----:B----4-:R-:W-:Y:S02]  /*8710*/  CS2R R8, SRZ ;  /* 0x0000000000087805 */ /* 0x010fe4000001ff00 */
[----:B------:R-:W-:Y:S02]  /*8720*/  ISETP.GE.AND P0, PT, R32, R33, PT ;  /* 0x000000212000720c */ /* 0x000fe40003f06270 */
[----:B------:R-:W-:-:S02]  /*8730*/  CS2R R12, SRZ ;  /* 0x00000000000c7805 */ /* 0x000fc4000001ff00 */
        /* <DEDUP_REMOVED lines=13> */
[C---:B------:R-:W-:Y:S01]  /*8810*/  @!P3 IMAD.SHL.U32 R9, R209.reuse, 0x2, RZ ;  /* 0x00000002d109b824 */ /* 0x040fe200078e00ff */
[----:B------:R0:W5:Y:S04]  /*8820*/  @!P2 LD.E.64 R10, desc[UR40][R2.64] ;  /* 0x00000028020aa980 */ /* 0x000168000c101b00 */
[----:B------:R-:W-:Y:S02]  /*8830*/  @!P3 IADD3 R4, P0, R4, R9, RZ ;  /* 0x000000090404b210 */ /* 0x000fe40007f1e0ff */
[----:B------:R-:W-:Y:S01]  /*8840*/  CS2R R12, SRZ ;  /* 0x00000000000c7805 */ /* 0x000fe2000001ff00 */
[----:B0-----:R-:W-:Y:S02]  /*8850*/  IMAD.MOV.U32 R2, RZ, RZ, R14 ;  /* 0x000000ffff027224 */ /* 0x001fe400078e000e */
[----:B------:R-:W-:Y:S01]  /*8860*/  IMAD.MOV.U32 R3, RZ, RZ, R7 ;  /* 0x000000ffff037224 */ /* 0x000fe200078e0007 */
[----:B----4-:R-:W-:-:S02]  /*8870*/  @!P3 SHF.L.U64.HI R8, R209, 0x1, R6 ;  /* 0x00000001d108b819 */ /* 0x010fc40000010206 */
        /* <DEDUP_REMOVED lines=9> */
.L_x_8664:
[----:B------:R-:W-:Y:S05]  /*8910*/  BSYNC B1 ;  /* 0x0000000000017941 */ /* 0x000fea0003800000 */
.L_x_8663:
[----:B0-----:R-:W4:Y:S01]  /*8920*/  LDL R15, [R1+0x14] ;  /* 0x00001400010f7983 */ /* 0x001f220000100800 */
[----:B------:R-:W0:Y:S01]  /*8930*/  SYNCS.PHASECHK.TRANS64.TRYWAIT P0, [R17+URZ+0x38800], R36 ;  /* 0x03880024110075a7 */ /* 0x000e22000800017f */
[----:B--2---:R-:W-:Y:S01]  /*8940*/  LOP3.LUT R5, R30, 0x1c0, RZ, 0xc0, !PT ;  /* 0x000001c01e057812 */ /* 0x004fe200078ec0ff */
[----:B-----5:R-:W-:Y:S01]  /*8950*/  IMAD.MOV.U32 R6, RZ, RZ, R2 ;  /* 0x000000ffff067224 */ /* 0x020fe200078e0002 */
[----:B------:R-:W-:Y:S01]  /*8960*/  VIADDMNMX R31, R33, -R214, 0x40, PT ;  /* 0x00000040211f7446 */ /* 0x000fe200038009d6 */
[----:B------:R-:W-:Y:S01]  /*8970*/  IMAD.MOV.U32 R14, RZ, RZ, R8 ;  /* 0x000000ffff0e7224 */ /* 0x000fe200078e0008 */
[----:B---3--:R-:W-:Y:S01]  /*8980*/  LOP3.LUT R4, R5, 0x18, R18, 0xf8, !PT ;  /* 0x0000001805047812 */ /* 0x008fe200078ef812 */
[----:B------:R-:W-:Y:S01]  /*8990*/  IMAD.MOV.U32 R7, RZ, RZ, R11 ;  /* 0x000000ffff077224 */ /* 0x000fe200078e000b */
[----:B------:R-:W-:Y:S01]  /*89a0*/  SHF.R.U32.HI R5, RZ, 0x3, R5 ;  /* 0x00000003ff057819 */ /* 0x000fe20000011605 */
[----:B------:R-:W-:Y:S01]  /*89b0*/  BSSY B1, `(.L_x_8665) ;  /* 0x0000014000017945 */ /* 0x000fe20003800000 */
[----:B------:R-:W-:Y:S01]  /*89c0*/  PRMT R34, R6, 0x7610, R34 ;  /* 0x0000761006227816 */ /* 0x000fe20000000022 */
[----:B------:R-:W-:Y:S01]  /*89d0*/  IMAD.MOV.U32 R6, RZ, RZ, R10 ;  /* 0x000000ffff067224 */ /* 0x000fe200078e000a */
[----:B------:R-:W-:Y:S01]  /*89e0*/  LOP3.LUT R4, R4, R5, RZ, 0x3c, !PT ;  /* 0x0000000504047212 */ /* 0x000fe200078e3cff */
[----:B------:R-:W-:Y:S01]  /*89f0*/  IMAD.MOV.U32 R5, RZ, RZ, R3 ;  /* 0x000000ffff057224 */ /* 0x000fe200078e0003 */
[----:B------:R-:W-:-:S02]  /*8a00*/  PRMT R47, R7, 0x7610, R47 ;  /* 0x00007610072f7816 */ /* 0x000fc4000000002f */
[----:B------:R-:W-:Y:S01]  /*8a10*/  PRMT R30, R14, 0x5410, R6 ;  /* 0x000054100e1e7816 */ /* 0x000fe20000000006 */
[----:B------:R-:W-:Y:S01]  /*8a20*/  IMAD.MOV.U32 R6, RZ, RZ, R12 ;  /* 0x000000ffff067224 */ /* 0x000fe200078e000c */
[----:B------:R-:W-:Y:S01]  /*8a30*/  PRMT R32, R5, 0x7610, R32 ;  /* 0x0000761005207816 */ /* 0x000fe20000000020 */
[----:B------:R-:W-:Y:S01]  /*8a40*/  IMAD.MOV.U32 R5, RZ, RZ, R9 ;  /* 0x000000ffff057224 */ /* 0x000fe200078e0009 */
[----:B------:R-:W-:Y:S02]  /*8a50*/  LOP3.LUT P2, RZ, R194, 0x4, RZ, 0xc0, !PT ;  /* 0x00000004c2ff7812 */ /* 0x000fe4000784c0ff */
[----:B------:R-:W-:Y:S02]  /*8a60*/  ISETP.GE.AND P1, PT, R192, R31, PT ;  /* 0x0000001fc000720c */ /* 0x000fe40003f26270 */
[----:B------:R-:W-:Y:S01]  /*8a70*/  PRMT R33, R5, 0x7610, R33 ;  /* 0x0000761005217816 */ /* 0x000fe20000000021 */
[----:B------:R-:W-:Y:S01]  /*8a80*/  IMAD.MOV.U32 R5, RZ, RZ, R13 ;  /* 0x000000ffff057224 */ /* 0x000fe200078e000d */
[----:B------:R-:W-:Y:S01]  /*8a90*/  PRMT R48, R6, 0x7610, R48 ;  /* 0x0000761006307816 */ /* 0x000fe20000000030 */
[----:B----4-:R-:W-:-:S04]  /*8aa0*/  IMAD R4, R15, 0x200, R4 ;  /* 0x000002000f047824 */ /* 0x010fc800078e0204 */
[----:B------:R-:W-:-:S04]  /*8ab0*/  IMAD R15, R4, 0x2, R17 ;  /* 0x00000002040f7824 */ /* 0x000fc800078e0211 */
[C---:B------:R-:W-:Y:S02]  /*8ac0*/  VIADD R4, R15.reuse, 0x20400 ;  /* 0x000204000f047836 */ /* 0x040fe40000000000 */
[----:B------:R-:W-:Y:S01]  /*8ad0*/  VIADD R14, R15, 0x20440 ;  /* 0x000204400f0e7836 */ /* 0x000fe20000000000 */
[----:B0-----:R-:W-:Y:S06]  /*8ae0*/  @!P0 BRA `(.L_x_8666) ;  /* 0x000001bc00f48947 */ /* 0x001fec0003800000 */
.L_x_8905:
[----:B------:R-:W-:Y:S05]  /*8af0*/  BSYNC B1 ;  /* 0x0000000000017941 */ /* 0x000fea0003800000 */
.L_x_8665:
        /* <DEDUP_REMOVED lines=11> */
[----:B0-----:R-:W-:Y:S02]  /*8bb0*/  SHF.R.U32.HI R36, RZ, 0x10, R27 ;  /* 0x00000010ff247819 */ /* 0x001fe4000001161b */
[----:B------:R-:W-:Y:S02]  /*8bc0*/  SHF.R.U64 R38, R28, 0x10, R29 ;  /* 0x000000101c267819 */ /* 0x000fe4000000121d */
[----:B------:R-:W-:Y:S02]  /*8bd0*/  PRMT R39, R40, 0x5410, R39 ;  /* 0x0000541028277816 */ /* 0x000fe40000000027 */
[----:B------:R-:W-:Y:S02]  /*8be0*/  SHF.R.U64 R35, R26, 0x10, R27 ;  /* 0x000000101a237819 */ /* 0x000fe4000000121b */
        /* <DEDUP_REMOVED lines=40> */
.L_x_8670:
[----:B------:R-:W-:Y:S05]  /*8e70*/  BSYNC B2 ;  /* 0x0000000000027941 */ /* 0x000fea0003800000 */
.L_x_8669:
[----:B------:R-:W-:Y:S05]  /*8e80*/  @P1 BRA `(.L_x_8668) ;  /* 0x0000000000b81947 */ /* 0x000fea0003800000 */
[----:B-1----:R-:W1:Y:S01]  /*8e90*/  LDS.128 R4, [R14] ;  /* 0x000000000e047984 */ /* 0x002e620000000c00 */
[----:B------:R-:W-:Y:S02]  /*8ea0*/  SHF.R.U32.HI R35, RZ, 0x10, R21 ;  /* 0x00000010ff237819 */ /* 0x000fe40000011615 */
[----:B------:R-:W-:Y:S02]  /*8eb0*/  SHF.R.U32.HI R27, RZ, 0x10, R25 ;  /* 0x00000010ff1b7819 */ /* 0x000fe40000011619 */
[----:B------:R-:W-:Y:S02]  /*8ec0*/  PRMT R35, R46, 0x5410, R35 ;  /* 0x000054102e237816 */ /* 0x000fe40000000023 */
[----:B------:R-:W-:Y:S02]  /*8ed0*/  PRMT R27, R44, 0x5410, R27 ;  /* 0x000054102c1b7816 */ /* 0x000fe4000000001b */
[----:B------:R-:W-:Y:S01]  /*8ee0*/  SHF.R.U64 R29, R20, 0x10, R21 ;  /* 0x00000010141d7819 */ /* 0x000fe20000001215 */
[----:B0-----:R-:W-:Y:S01]  /*8ef0*/  IMAD.U32 R36, R35, 0x10000, RZ ;  /* 0x0001000023247824 */ /* 0x001fe200078e00ff */
        /* <DEDUP_REMOVED lines=39> */
.L_x_8668:
[----:B------:R-:W-:Y:S05]  /*9170*/  BSYNC B1 ;  /* 0x0000000000017941 */ /* 0x000fea0003800000 */
.L_x_8667:
        /* <DEDUP_REMOVED lines=54> */
.L_x_8673:
[----:B------:R-:W-:Y:S05]  /*94e0*/  BSYNC B1 ;  /* 0x0000000000017941 */ /* 0x000fea0003800000 */
.L_x_8672:
[----:B------:R-:W-:Y:S05]  /*94f0*/  @P1 BRA `(.L_x_8671) ;  /* 0x0000001800181947 */ /* 0x000fea0003800000 */
[----:B-1----:R-:W1:Y:S01]  /*9500*/  LDS.128 R4, [R14+0x1000] ;  /* 0x001000000e047984 */ /* 0x002e620000000c00 */
        /* <DEDUP_REMOVED lines=8> */
[C---:B------:R-:W-:Y:S01]  /*9590*/  LOP3.LUT R10, R33.reuse, 0xffff0000, RZ, 0xc0, !PT ;  /* 0xffff0000210a7812 */ /* 0x040fe200078ec0ff */
[----:B------:R-:W-:Y:S01]  /*95a0*/  IMAD.U32 R13, R33, 0x10000, RZ ;  /* 0x00010000210d7824 */ /* 0x000fe200078e00ff */
[----:B------:R-:W-:Y:S02]  /*95b0*/  LOP3.LUT R32, R32, 0xffff0000, RZ, 0xc0, !PT ;  /* 0xffff000020207812 */ /* 0x000fe400078ec0ff */
[----:B------:R-:W-:Y:S01]  /*95c0*/  PRMT R30, R30, 0x5410, R3 ;  /* 0x000054101e1e7816 */ /* 0x000fe20000000003 */
[C---:B-1----:R-:W-:Y:S01]  /*95d0*/  IMAD.U32 R8, R6.reuse, 0x10000, RZ ;  /* 0x0001000006087824 */ /* 0x042fe200078e00ff */
        /* <DEDUP_REMOVED lines=19> */
[CC--:B------:R-:W-:Y:S01]  /*9710*/  FMUL.FTZ R9, R3.reuse, R7.reuse ;  /* 0x0000000703097220 */ /* 0x0c0fe20000410000 */
        /* <DEDUP_REMOVED lines=13> */
.L_x_8658:
        /* <DEDUP_REMOVED lines=35> */
[----:B------:R-:W3:Y:S01]  /*9a20*/  SHFL.IDX PT, R2, R33, RZ, 0x1c1f ;  /* 0x001c1fff21027589 */ /* 0x000ee200000e0000 */
[----:B------:R-:W-:-:S03]  /*9a30*/  IMAD R25, R208, R9, RZ ;  /* 0x00000009d0197224 */ /* 0x000fc600078e02ff */
[----:B------:R-:W4:Y:S04]  /*9a40*/  SHFL.IDX PT, R0, R24, RZ, 0x1c1f ;  /* 0x001c1fff18007589 */ /* 0x000f2800000e0000 */
[----:B------:R-:W5:Y:S04]  /*9a50*/  SHFL.IDX PT, R14, R34, RZ, 0x1c1f ;  /* 0x001c1fff220e7589 */ /* 0x000f6800000e0000 */
[----:B------:R-:W0:Y:S01]  /*9a60*/  SHFL.IDX PT, R3, R27, RZ, 0x1c1f ;  /* 0x001c1fff1b037589 */ /* 0x000e2200000e0000 */
[----:B-1----:R-:W-:-:S04]  /*9a70*/  ISETP.GE.AND P0, PT, R18, R35, PT ;  /* 0x000000231200720c */ /* 0x002fc80003f06270 */
[----:B------:R-:W-:-:S13]  /*9a80*/  ISETP.GE.OR P1, PT, R32, R25, P0 ;  /* 0x000000192000720c */ /* 0x000fda0000726670 */
[C---:B------:R-:W-:Y:S01]  /*9a90*/  @!P1 IMAD.SHL.U32 R5, R18.reuse, 0x2, RZ ;  /* 0x0000000212059824 */ /* 0x040fe200078e00ff */
[----:B------:R-:W-:-:S04]  /*9aa0*/  @!P1 SHF.L.U64.HI R6, R18, 0x1, R19 ;  /* 0x0000000112069819 */ /* 0x000fc80000010213 */
[----:B---3--:R-:W-:-:S05]  /*9ab0*/  @!P1 IADD3 R8, P2, R2, R5, RZ ;  /* 0x0000000502089210 */ /* 0x008fca0007f5e0ff */
[----:B----4-:R-:W-:Y:S01]  /*9ac0*/  @!P1 IMAD.X R9, R0, 0x1, R6, P2 ;  /* 0x0000000100099824 */ /* 0x010fe200010e0606 */
[----:B-----5:R-:W-:-:S05]  /*9ad0*/  @!P1 IADD3 R4, P2, R14, R5, RZ ;  /* 0x000000050e049210 */ /* 0x020fca0007f5e0ff */
[----:B0-2---:R-:W2:Y:S01]  /*9ae0*/  @!P1 LD.E.128 R8, desc[UR40][R8.64] ;  /* 0x0000002808089980 */ /* 0x005ea2000c101d00 */
[----:B------:R-:W-:-:S06]  /*9af0*/  @!P1 IMAD.X R5, R3, 0x1, R6, P2 ;  /* 0x0000000103059824 */ /* 0x000fcc00010e0606 */
[----:B------:R-:W3:Y:S01]  /*9b00*/  @!P1 LD.E.128 R4, desc[UR40][R4.64] ;  /* 0x0000002804049980 */ /* 0x000ee2000c101d00 */
[----:B------:R-:W-:Y:S02]  /*9b10*/  CS2R R2, SRZ ;  /* 0x0000000000027805 */ /* 0x000fe4000001ff00 */
[----:B------:R-:W-:Y:S02]  /*9b20*/  CS2R R20, SRZ ;  /* 0x0000000000147805 */ /* 0x000fe4000001ff00 */
[----:B------:R-:W-:Y:S01]  /*9b30*/  CS2R R28, SRZ ;  /* 0x00000000001c7805 */ /* 0x000fe2000001ff00 */
[----:B------:R-:W0:Y:S01]  /*9b40*/  SHFL.IDX PT, R24, R24, 0x1, 0x1c1f ;  /* 0x003c1f0018187f89 */ /* 0x000e2200000e0000 */
[----:B------:R-:W-:-:S03]  /*9b50*/  CS2R R30, SRZ ;  /* 0x00000000001e7805 */ /* 0x000fc6000001ff00 */
[----:B------:R-:W1:Y:S04]  /*9b60*/  SHFL.IDX PT, R14, R34, 0x1, 0x1c1f ;  /* 0x003c1f00220e7f89 */ /* 0x000e6800000e0000 */
[----:B------:R-:W4:Y:S04]  /*9b70*/  SHFL.IDX PT, R27, R27, 0x1, 0x1c1f ;  /* 0x003c1f001b1b7f89 */ /* 0x000f2800000e0000 */
[----:B------:R5:W0:Y:S01]  /*9b80*/  SHFL.IDX PT, R26, R33, 0x1, 0x1c1f ;  /* 0x003c1f00211a7f89 */ /* 0x000a2200000e0000 */
[----:B--2---:R-:W-:Y:S02]  /*9b90*/  @!P1 IMAD.MOV.U32 R2, RZ, RZ, R8 ;  /* 0x000000ffff029224 */ /* 0x004fe400078e0008 */
[----:B------:R-:W-:-:S02]  /*9ba0*/  @!P1 IMAD.MOV.U32 R20, RZ, RZ, R10 ;  /* 0x000000ffff149224 */ /* 0x000fc400078e000a */
[----:B------:R-:W-:Y:S02]  /*9bb0*/  IMAD.MOV.U32 R0, RZ, RZ, R2 ;  /* 0x000000ffff007224 */ /* 0x000fe400078e0002 */
[----:B------:R-:W-:Y:S02]  /*9bc0*/  @!P1 IMAD.MOV.U32 R3, RZ, RZ, R9 ;  /* 0x000000ffff039224 */ /* 0x000fe400078e0009 */
[----:B---3--:R-:W-:Y:S01]  /*9bd0*/  @!P1 IMAD.MOV.U32 R28, RZ, RZ, R4 ;  /* 0x000000ffff1c9224 */ /* 0x008fe200078e0004 */
[----:B------:R-:W-:Y:S01]  /*9be0*/  PRMT R36, R36, 0x5410, R0 ;  /* 0x0000541024247816 */ /* 0x000fe20000000000 */
[----:B------:R-:W-:Y:S02]  /*9bf0*/  IMAD.MOV.U32 R0, RZ, RZ, R20 ;  /* 0x000000ffff007224 */ /* 0x000fe400078e0014 */
[----:B------:R-:W-:Y:S02]  /*9c00*/  @!P1 IMAD.MOV.U32 R29, RZ, RZ, R5 ;  /* 0x000000ffff1d9224 */ /* 0x000fe400078e0005 */
[----:B------:R-:W-:Y:S01]  /*9c10*/  @!P1 IMAD.MOV.U32 R30, RZ, RZ, R6 ;  /* 0x000000ffff1e9224 */ /* 0x000fe200078e0006 */
[----:B------:R-:W-:Y:S01]  /*9c20*/  PRMT R36, R0, 0x7610, R36 ;  /* 0x0000761000247816 */ /* 0x000fe20000000024 */
[----:B------:R-:W-:-:S02]  /*9c30*/  @!P1 IMAD.MOV.U32 R31, RZ, RZ, R7 ;  /* 0x000000ffff1f9224 */ /* 0x000fc400078e0007 */
[----:B------:R-:W-:Y:S02]  /*9c40*/  @!P1 IMAD.MOV.U32 R21, RZ, RZ, R11 ;  /* 0x000000ffff159224 */ /* 0x000fe400078e000b */
[----:B------:R-:W-:Y:S02]  /*9c50*/  IMAD.MOV.U32 R0, RZ, RZ, R28 ;  /* 0x000000ffff007224 */ /* 0x000fe400078e001c */
[----:B------:R-:W-:Y:S02]  /*9c60*/  IMAD.MOV.U32 R4, RZ, RZ, R29 ;  /* 0x000000ffff047224 */ /* 0x000fe400078e001d */
[----:B------:R-:W-:Y:S02]  /*9c70*/  IMAD.MOV.U32 R5, RZ, RZ, R30 ;  /* 0x000000ffff057224 */ /* 0x000fe400078e001e */
[----:B------:R-:W-:Y:S02]  /*9c80*/  IMAD.MOV.U32 R6, RZ, RZ, R31 ;  /* 0x000000ffff067224 */ /* 0x000fe400078e001f */
[----:B------:R-:W-:Y:S01]  /*9c90*/  IMAD.MOV.U32 R12, RZ, RZ, R3 ;  /* 0x000000ffff0c7224 */ /* 0x000fe200078e0003 */
[----:B------:R-:W-:Y:S01]  /*9ca0*/  PRMT R41, R0, 0x5410, R5 ;  /* 0x0000541000297816 */ /* 0x000fe20000000005 */
[----:B------:R-:W-:Y:S01]  /*9cb0*/  IMAD.MOV.U32 R8, RZ, RZ, R21 ;  /* 0x000000ffff087224 */ /* 0x000fe200078e0015 */
[----:B------:R-:W-:-:S02]  /*9cc0*/  PRMT R42, R4, 0x5410, R6 ;  /* 0x00005410042a7816 */ /* 0x000fc40000000006 */
[----:B------:R-:W-:Y:S02]  /*9cd0*/  CS2R R4, SRZ ;  /* 0x0000000000047805 */ /* 0x000fe4000001ff00 */
[----:B------:R-:W-:Y:S02]  /*9ce0*/  PRMT R43, R12, 0x7610, R43 ;  /* 0x000076100c2b7816 */ /* 0x000fe4000000002b */
[----:B01--45:R-:W-:-:S07]  /*9cf0*/  PRMT R33, R8, 0x7610, R33 ;  /* 0x0000761008217816 */ /* 0x033fce0000000021 */
.L_x_8915:
        /* <DEDUP_REMOVED lines=24> */
.L_x_8676:
[----:B------:R-:W-:Y:S05]  /*9e80*/  BSYNC B1 ;  /* 0x0000000000017941 */ /* 0x000fea0003800000 */
.L_x_8675:
        /* <DEDUP_REMOVED lines=16> */
[----:B------:R-:W-:Y:S01]  /*9f90*/  PRMT R52, R52, 0x5410, R15 ;  /* 0x0000541034347816 */ /* 0x000fe2000000000f */
[----:B------:R-:W-:Y:S01]  /*9fa0*/  IMAD.MOV.U32 R34, RZ, RZ, R11 ;  /* 0x000000ffff227224 */ /* 0x000fe200078e000b */
[----:B------:R-:W-:Y:S01]  /*9fb0*/  PRMT R53, R14, 0x5410, R24 ;  /* 0x000054100e357816 */ /* 0x000fe20000000018 */
[----:B0-----:R-:W-:Y:S06]  /*9fc0*/  @!P1 BRA `(.L_x_8678) ;  /* 0x000001b000309947 */ /* 0x001fec0003800000 */
.L_x_8916:
[----:B------:R-:W-:Y:S05]  /*9fd0*/  BSYNC B1 ;  /* 0x0000000000017941 */ /* 0x000fea0003800000 */
.L_x_8677:
[----:B------:R-:W-:Y:S04]  /*9fe0*/  BSSY B1, `(.L_x_8679) ;  /* 0x000006b000017945 */ /* 0x000fe80003800000 */
[----:B------:R-:W-:Y:S05]  /*9ff0*/  @P2 BRA `(.L_x_8680) ;  /* 0x0000000400a42947 */ /* 0x000fea0003800000 */
[----:B------:R-:W2:Y:S01]  /*a000*/  LDL R24, [R1+0x14] ;  /* 0x0000140001187983 */ /* 0x000ea20000100800 */
[----:B0-----:R-:W-:Y:S01]  /*a010*/  IMAD.SHL.U32 R12, R194, 0x40, RZ ;  /* 0x00000040c20c7824 */ /* 0x001fe200078e00ff */
[----:B------:R-:W-:Y:S01]  /*a020*/  SHF.R.U64 R45, R28, 0x10, R29 ;  /* 0x000000101c2d7819 */ /* 0x000fe2000000121d */
[----:B------:R-:W-:Y:S01]  /*a030*/  IMAD.IADD R13, R18, 0x1, R35 ;  /* 0x00000001120d7824 */ /* 0x000fe200078e0223 */
[--C-:B------:R-:W-:Y:S02]  /*a040*/  SHF.R.U64 R44, R2, 0x10, R3.reuse ;  /* 0x00000010022c7819 */ /* 0x100fe40000001203 */
[----:B------:R-:W-:Y:S02]  /*a050*/  LOP3.LUT R14, R12, 0x1c0, RZ, 0xc0, !PT ;  /* 0x000001c00c0e7812 */ /* 0x000fe400078ec0ff */
[----:B------:R-:W-:Y:S02]  /*a060*/  SHF.R.U32.HI R39, RZ, 0x10, R3 ;  /* 0x00000010ff277819 */ /* 0x000fe40000011603 */
[----:B------:R-:W-:-:S02]  /*a070*/  LOP3.LUT R12, R14, 0x38, R18, 0xf8, !PT ;  /* 0x000000380e0c7812 */ /* 0x000fc400078ef812 */
[----:B------:R-:W-:Y:S02]  /*a080*/  SHF.R.U32.HI R15, RZ, 0x3, R14 ;  /* 0x00000003ff0f7819 */ /* 0x000fe4000001160e */
[----:B------:R-:W-:Y:S02]  /*a090*/  LOP3.LUT R13, R14, 0x38, R13, 0xf8, !PT ;  /* 0x000000380e0d7812 */ /* 0x000fe400078ef80d */
[-C--:B------:R-:W-:Y:S02]  /*a0a0*/  LOP3.LUT R12, R12, R15.reuse, RZ, 0x3c, !PT ;  /* 0x0000000f0c0c7212 */ /* 0x080fe400078e3cff */
[----:B------:R-:W-:Y:S02]  /*a0b0*/  LOP3.LUT R13, R13, R15, RZ, 0x3c, !PT ;  /* 0x0000000f0d0d7212 */ /* 0x000fe400078e3cff */
[--C-:B------:R-:W-:Y:S02]  /*a0c0*/  SHF.R.U64 R3, R20, 0x10, R21.reuse ;  /* 0x0000001014037819 */ /* 0x100fe40000001215 */
[----:B------:R-:W-:-:S02]  /*a0d0*/  SHF.R.U32.HI R40, RZ, 0x10, R21 ;  /* 0x00000010ff287819 */ /* 0x000fc40000011615 */
[----:B------:R-:W-:Y:S02]  /*a0e0*/  PRMT R45, R41, 0x5410, R45 ;  /* 0x00005410292d7816 */ /* 0x000fe4000000002d */
[----:B------:R-:W-:Y:S02]  /*a0f0*/  SHF.R.U32.HI R47, RZ, 0x10, R29 ;  /* 0x00000010ff2f7819 */ /* 0x000fe4000001161d */
[--C-:B------:R-:W-:Y:S01]  /*a100*/  SHF.R.U64 R20, R30, 0x10, R31.reuse ;  /* 0x000000101e147819 */ /* 0x100fe2000000121f */
[----:B------:R-:W-:Y:S01]  /*a110*/  IMAD.U32 R46, R45, 0x10000, RZ ;  /* 0x000100002d2e7824 */ /* 0x000fe200078e00ff */
[----:B------:R-:W-:Y:S02]  /*a120*/  SHF.R.U32.HI R2, RZ, 0x10, R31 ;  /* 0x00000010ff027819 */ /* 0x000fe4000001161f */
[C---:B------:R-:W-:Y:S02]  /*a130*/  PRMT R44, R36.reuse, 0x5432, R44 ;  /* 0x00005432242c7816 */ /* 0x040fe4000000002c */
[----:B------:R-:W-:-:S02]  /*a140*/  PRMT R36, R36, 0x5410, R3 ;  /* 0x0000541024247816 */ /* 0x000fc40000000003 */
[----:B------:R-:W-:Y:S02]  /*a150*/  PRMT R29, R43, 0x5410, R39 ;  /* 0x000054102b1d7816 */ /* 0x000fe40000000027 */
[----:B------:R-:W-:Y:S02]  /*a160*/  PRMT R33, R33, 0x5410, R40 ;  /* 0x0000541021217816 */ /* 0x000fe40000000028 */
[C---:B------:R-:W-:Y:S02]  /*a170*/  PRMT R47, R42.reuse, 0x5410, R47 ;  /* 0x000054102a2f7816 */ /* 0x040fe4000000002f */
[----:B------:R-:W-:Y:S02]  /*a180*/  PRMT R20, R41, 0x5432, R20 ;  /* 0x0000543229147816 */ /* 0x000fe40000000014 */
[----:B------:R-:W-:Y:S01]  /*a190*/  PRMT R2, R42, 0x5432, R2 ;  /* 0x000054322a027816 */ /* 0x000fe20000000002 */
[C---:B------:R-:W-:Y:S01]  /*a1a0*/  IMAD.U32 R48, R47.reuse, 0x10000, RZ ;  /* 0x000100002f307824 */ /* 0x040fe200078e00ff */
[----:B------:R-:W-:Y:S01]  /*a1b0*/  LOP3.LUT R47, R47, 0xffff0000, RZ, 0xc0, !PT ;  /* 0xffff00002f2f7812 */ /* 0x000fe200078ec0ff */
[----:B--2---:R-:W-:-:S02]  /*a1c0*/  IMAD R12, R24, 0x200, R12 ;  /* 0x00000200180c7824 */ /* 0x004fc400078e020c */
        /* <DEDUP_REMOVED lines=24> */
[----:B------:R-:W-:Y:S01]  /*a350*/  FMUL.FTZ R45, R15, R24 ;  /* 0x000000180f2d7220 */ /* 0x000fe20000410000 */
[----:B------:R-:W-:-:S02]  /*a360*/  LOP3.LUT R44, R44, 0xffff0000, RZ, 0xc0, !PT ;  /* 0xffff00002c2c7812 */ /* 0x000fc400078ec0ff */
[----:B------:R-:W-:Y:S01]  /*a370*/  FFMA.FTZ R15, R28, R24, -R49 ;  /* 0x000000181c0f7223 */ /* 0x000fe20000010831 */
[-C--:B------:R-:W-:Y:S01]  /*a380*/  FMUL.FTZ R50, R40, R27.reuse ;  /* 0x0000001b28327220 */ /* 0x080fe20000410000 */
[----:B------:R-:W-:Y:S01]  /*a390*/  FFMA.FTZ R24, R28, R46, R45 ;  /* 0x0000002e1c187223 */ /* 0x000fe2000001002d */
[----:B------:R-:W-:Y:S02]  /*a3a0*/  IMAD.U32 R46, R29, 0x10000, RZ ;  /* 0x000100001d2e7824 */ /* 0x000fe400078e00ff */
[-C--:B------:R-:W-:Y:S01]  /*a3b0*/  FMUL.FTZ R40, R40, R44.reuse ;  /* 0x0000002c28287220 */ /* 0x080fe20000410000 */
[----:B------:R-:W-:Y:S01]  /*a3c0*/  FFMA.FTZ R28, R31, R44, -R50 ;  /* 0x0000002c1f1c7223 */ /* 0x000fe20000010832 */
[C---:B------:R-:W-:Y:S01]  /*a3d0*/  FMUL.FTZ R44, R41.reuse, R48 ;  /* 0x00000030292c7220 */ /* 0x040fe20000410000 */
[-C--:B------:R-:W-:Y:S01]  /*a3e0*/  FMUL.FTZ R41, R41, R46.reuse ;  /* 0x0000002e29297220 */ /* 0x080fe20000410000 */
[----:B------:R-:W-:Y:S01]  /*a3f0*/  FFMA.FTZ R27, R31, R27, R40 ;  /* 0x0000001b1f1b7223 */ /* 0x000fe20000010028 */
[----:B------:R-:W-:Y:S01]  /*a400*/  LOP3.LUT R29, R29, 0xffff0000, RZ, 0xc0, !PT ;  /* 0xffff00001d1d7812 */ /* 0x000fe200078ec0ff */
[C---:B------:R-:W-:Y:S01]  /*a410*/  FFMA.FTZ R31, R39.reuse, R46, -R44 ;  /* 0x0000002e271f7223 */ /* 0x040fe2000001082c */
[----:B------:R-:W-:Y:S01]  /*a420*/  FFMA.FTZ R41, R39, R48, R41 ;  /* 0x0000003027297223 */ /* 0x000fe20000010029 */
[----:B------:R-:W-:Y:S01]  /*a430*/  FMUL.FTZ R39, R42, R47 ;  /* 0x0000002f2a277220 */ /* 0x000fe20000410000 */
[----:B------:R-:W-:-:S02]  /*a440*/  IMAD.U32 R44, R20, 0x10000, RZ ;  /* 0x00010000142c7824 */ /* 0x000fc400078e00ff */
[-C--:B------:R-:W-:Y:S01]  /*a450*/  FMUL.FTZ R45, R42, R29.reuse ;  /* 0x0000001d2a2d7220 */ /* 0x080fe20000410000 */
[----:B------:R-:W-:Y:S02]  /*a460*/  IMAD.U32 R40, R36, 0x10000, RZ ;  /* 0x0001000024287824 */ /* 0x000fe400078e00ff */
[----:B------:R-:W-:Y:S01]  /*a470*/  FFMA.FTZ R42, R30, R29, -R39 ;  /* 0x0000001d1e2a7223 */ /* 0x000fe20000010827 */
[C---:B------:R-:W-:Y:S01]  /*a480*/  FMUL.FTZ R46, R43.reuse, R44 ;  /* 0x0000002c2b2e7220 */ /* 0x040fe20000410000 */
[----:B------:R-:W-:Y:S02]  /*a490*/  IMAD.U32 R39, R2, 0x10000, RZ ;  /* 0x0001000002277824 */ /* 0x000fe400078e00ff */
[-C--:B------:R-:W-:Y:S01]  /*a4a0*/  FMUL.FTZ R43, R43, R40.reuse ;  /* 0x000000282b2b7220 */ /* 0x080fe20000410000 */
[----:B------:R-:W-:Y:S02]  /*a4b0*/  IMAD.U32 R29, R33, 0x10000, RZ ;  /* 0x00010000211d7824 */ /* 0x000fe400078e00ff */
[----:B------:R-:W-:Y:S01]  /*a4c0*/  FFMA.FTZ R30, R30, R47, R45 ;  /* 0x0000002f1e1e7223 */ /* 0x000fe2000001002d */
[----:B------:R-:W-:Y:S01]  /*a4d0*/  FMUL.FTZ R45, R25, R39 ;  /* 0x00000027192d7220 */ /* 0x000fe20000410000 */
[C---:B------:R-:W-:Y:S01]  /*a4e0*/  FFMA.FTZ R46, R21.reuse, R40, -R46 ;  /* 0x00000028152e7223 */ /* 0x040fe2000001082e */
[----:B------:R-:W-:Y:S01]  /*a4f0*/  FFMA.FTZ R43, R21, R44, R43 ;  /* 0x0000002c152b7223 */ /* 0x000fe2000001002b */
        /* <DEDUP_REMOVED lines=8> */
[----:B------:R-:W-:Y:S01]  /*a580*/  FMUL.FTZ R13, R13, R36 ;  /* 0x000000240d0d7220 */ /* 0x000fe20000410000 */
[C---:B------:R-:W-:Y:S01]  /*a590*/  FMUL.FTZ R25, R26.reuse, R21 ;  /* 0x000000151a197220 */ /* 0x040fe20000410000 */
[----:B------:R-:W-:Y:S01]  /*a5a0*/  F2FP.BF16.F32.PACK_AB R24, R27, R24 ;  /* 0x000000181b18723e */ /* 0x000fe200000010ff */
        /* <DEDUP_REMOVED lines=14> */
.L_x_8680:
[----:B------:R-:W-:Y:S05]  /*a690*/  BSYNC B1 ;  /* 0x0000000000017941 */ /* 0x000fea0003800000 */
.L_x_8679:
[----:B------:R-:W-:Y:S01]  /*a6a0*/  PRMT R20, R32, 0x5410, R34 ;  /* 0x0000541020147816 */ /* 0x000fe20000000022 */
[----:B------:R-:W-:Y:S06]  /*a6b0*/  @P0 BRA `(.L_x_8671) ;  /* 0x0000000400a80947 */ /* 0x000fec0003800000 */
[----:B-1----:R-:W2:Y:S01]  /*a6c0*/  LDL R38, [R1+0x78] ;  /* 0x0000780001267983 */ /* 0x002ea20000100800 */
[----:B------:R-:W-:-:S04]  /*a6d0*/  VIADD R13, R192, 0x20 ;  /* 0x00000020c00d7836 */ /* 0x000fc80000000000 */
[----:B------:R-:W-:Y:S01]  /*a6e0*/  IMAD.SHL.U32 R3, R13, 0x40, RZ ;  /* 0x000000400d037824 */ /* 0x000fe200078e00ff */
[----:B0-----:R-:W-:Y:S01]  /*a6f0*/  SHF.R.S32.HI R12, RZ, 0x1f, R13 ;  /* 0x0000001fff0c7819 */ /* 0x001fe2000001140d */
[----:B------:R-:W-:-:S03]  /*a700*/  IMAD.IADD R2, R18, 0x1, R35 ;  /* 0x0000000112027824 */ /* 0x000fc600078e0223 */
[----:B------:R-:W-:Y:S02]  /*a710*/  LOP3.LUT R3, R3, 0x1c0, RZ, 0xc0, !PT ;  /* 0x000001c003037812 */ /* 0x000fe400078ec0ff */
[----:B------:R-:W-:Y:S02]  /*a720*/  LEA.HI R12, R12, R13, RZ, 0x3 ;  /* 0x0000000d0c0c7211 */ /* 0x000fe400078f18ff */
[----:B------:R-:W-:Y:S02]  /*a730*/  LOP3.LUT R2, R3, 0x38, R2, 0xf8, !PT ;  /* 0x0000003803027812 */ /* 0x000fe400078ef802 */
[----:B------:R-:W-:Y:S01]  /*a740*/  SHF.R.U32.HI R3, RZ, 0x3, R3 ;  /* 0x00000003ff037819 */ /* 0x000fe20000011603 */
[----:B------:R-:W-:-:S03]  /*a750*/  IMAD.SHL.U32 R12, R12, 0x40, RZ ;  /* 0x000000400c0c7824 */ /* 0x000fc600078e00ff */
[----:B------:R-:W-:Y:S02]  /*a760*/  LOP3.LUT R2, R2, R3, RZ, 0x3c, !PT ;  /* 0x0000000302027212 */ /* 0x000fe400078e3cff */
[----:B------:R-:W-:-:S05]  /*a770*/  LOP3.LUT R3, R12, 0xfffffe00, RZ, 0xc0, !PT ;  /* 0xfffffe000c037812 */ /* 0x000fca00078ec0ff */
[----:B------:R-:W-:-:S04]  /*a780*/  IMAD.IADD R2, R3, 0x1, R2 ;  /* 0x0000000103027824 */ /* 0x000fc800078e0202 */
[----:B------:R-:W-:-:S05]  /*a790*/  IMAD R2, R2, 0x2, R17 ;  /* 0x0000000202027824 */ /* 0x000fca00078e0211 */
[----:B------:R-:W0:Y:S01]  /*a7a0*/  LDS.128 R24, [R2+0x20400] ;  /* 0x0204000002187984 */ /* 0x000e220000000c00 */
[----:B------:R-:W-:Y:S02]  /*a7b0*/  SHF.R.U64 R28, R8, 0x10, R9 ;  /* 0x00000010081c7819 */ /* 0x000fe40000001209 */
[----:B------:R-:W-:Y:S02]  /*a7c0*/  SHF.R.U64 R31, R4, 0x10, R5 ;  /* 0x00000010041f7819 */ /* 0x000fe40000001205 */
[----:B------:R-:W-:Y:S02]  /*a7d0*/  SHF.R.U64 R3, R10, 0x10, R11 ;  /* 0x000000100a037819 */ /* 0x000fe4000000120b */
[----:B------:R-:W-:Y:S02]  /*a7e0*/  SHF.R.U32.HI R33, RZ, 0x10, R5 ;  /* 0x00000010ff217819 */ /* 0x000fe40000011605 */
[----:B------:R-:W-:Y:S02]  /*a7f0*/  PRMT R28, R52, 0x5432, R28 ;  /* 0x00005432341c7816 */ /* 0x000fe4000000001c */
[----:B------:R-:W-:-:S02]  /*a800*/  PRMT R31, R51, 0x5410, R31 ;  /* 0x00005410331f7816 */ /* 0x000fc4000000001f */
[----:B------:R-:W-:Y:S02]  /*a810*/  SHF.R.U32.HI R10, RZ, 0x10, R11 ;  /* 0x00000010ff0a7819 */ /* 0x000fe4000001160b */
[--C-:B------:R-:W-:Y:S02]  /*a820*/  SHF.R.U64 R34, R6, 0x10, R7.reuse ;  /* 0x0000001006227819 */ /* 0x100fe40000001207 */
[----:B------:R-:W-:Y:S01]  /*a830*/  SHF.R.U32.HI R35, RZ, 0x10, R7 ;  /* 0x00000010ff237819 */ /* 0x000fe20000011607 */
[----:B------:R-:W-:Y:S01]  /*a840*/  IMAD.U32 R32, R31, 0x10000, RZ ;  /* 0x000100001f207824 */ /* 0x000fe200078e00ff */
[----:B------:R-:W-:Y:S01]  /*a850*/  SHF.R.U32.HI R30, RZ, 0x10, R9 ;  /* 0x00000010ff1e7819 */ /* 0x000fe20000011609 */
[----:B------:R-:W-:Y:S01]  /*a860*/  IMAD.U32 R29, R28, 0x10000, RZ ;  /* 0x000100001c1d7824 */ /* 0x000fe200078e00ff */
[----:B------:R-:W-:Y:S02]  /*a870*/  PRMT R5, R20, 0x5410, R3 ;  /* 0x0000541014057816 */ /* 0x000fe40000000003 */
[----:B------:R-:W-:-:S02]  /*a880*/  PRMT R33, R52, 0x5410, R33 ;  /* 0x0000541034217816 */ /* 0x000fc40000000021 */
[----:B------:R-:W-:Y:S02]  /*a890*/  PRMT R4, R20, 0x5432, R10 ;  /* 0x0000543214047816 */ /* 0x000fe4000000000a */
[C---:B------:R-:W-:Y:S02]  /*a8a0*/  PRMT R30, R53.reuse, 0x5432, R30 ;  /* 0x00005432351e7816 */ /* 0x040fe4000000001e */
[----:B------:R-:W-:Y:S01]  /*a8b0*/  PRMT R35, R53, 0x5410, R35 ;  /* 0x0000541035237816 */ /* 0x000fe20000000023 */
[----:B0-----:R-:W-:Y:S01]  /*a8c0*/  IMAD.U32 R11, R24, 0x10000, RZ ;  /* 0x00010000180b7824 */ /* 0x001fe200078e00ff */
[C---:B------:R-:W-:Y:S01]  /*a8d0*/  LOP3.LUT R21, R26.reuse, 0xffff0000, RZ, 0xc0, !PT ;  /* 0xffff00001a157812 */ /* 0x040fe200078ec0ff */
[----:B------:R-:W-:Y:S01]  /*a8e0*/  IMAD.U32 R20, R26, 0x10000, RZ ;  /* 0x000100001a147824 */ /* 0x000fe200078e00ff */
[----:B------:R-:W-:Y:S01]  /*a8f0*/  LOP3.LUT R26, R27, 0xffff0000, RZ, 0xc0, !PT ;  /* 0xffff00001b1a7812 */ /* 0x000fe200078ec0ff */
[C---:B------:R-:W-:Y:S01]  /*a900*/  FMUL.FTZ R37, R11.reuse, R32 ;  /* 0x000000200b257220 */ /* 0x040fe20000410000 */
[----:B------:R-:W-:Y:S01]  /*a910*/  FMUL.FTZ R39, R11, R29 ;  /* 0x0000001d0b277220 */ /* 0x000fe20000410000 */
[----:B------:R-:W-:Y:S01]  /*a920*/  IMAD.U32 R11, R30, 0x10000, RZ ;  /* 0x000100001e0b7824 */ /* 0x000fe200078e00ff */
[----:B------:R-:W-:-:S02]  /*a930*/  LOP3.LUT R28, R28, 0xffff0000, RZ, 0xc0, !PT ;  /* 0xffff00001c1c7812 */ /* 0x000fc400078ec0ff */
[----:B------:R-:W-:Y:S01]  /*a940*/  PRMT R34, R51, 0x5432, R34 ;  /* 0x0000543233227816 */ /* 0x000fe20000000022 */
[----:B--2---:R-:W0:Y:S02]  /*a950*/  LDS.128 R12, [R38+0x20400] ;  /* 0x02040000260c7984 */ /* 0x004e240000000c00 */
        /* <DEDUP_REMOVED lines=8> */
[----:B------:R-:W-:Y:S01]  /*a9e0*/  IMAD.U32 R15, R25, 0x10000, RZ ;  /* 0x00010000190f7824 */ /* 0x000fe200078e00ff */
[----:B------:R-:W-:-:S02]  /*a9f0*/  LOP3.LUT R13, R24, 0xffff0000, RZ, 0xc0, !PT ;  /* 0xffff0000180d7812 */ /* 0x000fc400078ec0ff */
[----:B------:R-:W-:Y:S01]  /*aa00*/  LOP3.LUT R24, R25, 0xffff0000, RZ, 0xc0, !PT ;  /* 0xffff000019187812 */ /* 0x000fe200078ec0ff */
[----:B------:R-:W-:Y:S02]  /*aa10*/  IMAD.U32 R25, R27, 0x10000, RZ ;  /* 0x000100001b197824 */ /* 0x000fe400078e00ff */
[----:B------:R-:W-:Y:S02]  /*aa20*/  IMAD.U32 R27, R33, 0x10000, RZ ;  /* 0x00010000211b7824 */ /* 0x000fe400078e00ff */
[C---:B------:R-:W-:Y:S01]  /*aa30*/  FFMA.FTZ R37, R6.reuse, R29, -R37 ;  /* 0x0000001d06257223 */ /* 0x040fe20000010825 */
[----:B------:R-:W-:Y:S01]  /*aa40*/  FFMA.FTZ R39, R6, R32, R39 ;  /* 0x0000002006277223 */ /* 0x000fe20000010027 */
[----:B------:R-:W-:Y:S02]  /*aa50*/  IMAD.U32 R29, R35, 0x10000, RZ ;  /* 0x00010000231d7824 */ /* 0x000fe400078e00ff */
[----:B------:R-:W-:Y:S01]  /*aa60*/  FMUL.FTZ R41, R15, R27 ;  /* 0x0000001b0f297220 */ /* 0x000fe20000410000 */
[----:B------:R-:W-:-:S02]  /*aa70*/  IMAD.U32 R6, R4, 0x10000, RZ ;  /* 0x0001000004067824 */ /* 0x000fc400078e00ff */
[-C--:B------:R-:W-:Y:S01]  /*aa80*/  FMUL.FTZ R15, R15, R11.reuse ;  /* 0x0000000b0f0f7220 */ /* 0x080fe20000410000 */
[----:B------:R-:W-:Y:S01]  /*aa90*/  LOP3.LUT R32, R31, 0xffff0000, RZ, 0xc0, !PT ;  /* 0xffff00001f207812 */ /* 0x000fe200078ec0ff */
[C---:B------:R-:W-:Y:S01]  /*aaa0*/  FFMA.FTZ R41, R8.reuse, R11, -R41 ;  /* 0x0000000b08297223 */ /* 0x040fe20000010829 */
[C---:B------:R-:W-:Y:S01]  /*aab0*/  FMUL.FTZ R11, R25.reuse, R29 ;  /* 0x0000001d190b7220 */ /* 0x040fe20000410000 */
[-C--:B------:R-:W-:Y:S01]  /*aac0*/  FMUL.FTZ R36, R25, R6.reuse ;  /* 0x0000000619247220 */ /* 0x080fe20000410000 */
[----:B------:R-:W-:Y:S02]  /*aad0*/  FFMA.FTZ R15, R8, R27, R15 ;  /* 0x0000001b080f7223 */ /* 0x000fe4000001000f */
[C---:B------:R-:W-:Y:S01]  /*aae0*/  FFMA.FTZ R25, R10.reuse, R6, -R11 ;  /* 0x000000060a197223 */ /* 0x040fe2000001080b */
[----:B------:R-:W-:Y:S01]  /*aaf0*/  FFMA.FTZ R36, R10, R29, R36 ;  /* 0x0000001d0a247223 */ /* 0x000fe20000010024 */
[C---:B------:R-:W-:Y:S01]  /*ab00*/  FMUL.FTZ R6, R13.reuse, R32 ;  /* 0x000000200d067220 */ /* 0x040fe20000410000 */
[----:B------:R-:W-:Y:S01]  /*ab10*/  FMUL.FTZ R10, R13, R28 ;  /* 0x0000001c0d0a7220 */ /* 0x000fe20000410000 */
[----:B------:R-:W-:-:S02]  /*ab20*/  IMAD.U32 R8, R34, 0x10000, RZ ;  /* 0x0001000022087824 */ /* 0x000fc400078e00ff */
[C---:B------:R-:W-:Y:S01]  /*ab30*/  FFMA.FTZ R28, R7.reuse, R28, -R6 ;  /* 0x0000001c071c7223 */ /* 0x040fe20000010806 */
[----:B------:R-:W-:Y:S01]  /*ab40*/  FFMA.FTZ R10, R7, R32, R10 ;  /* 0x00000020070a7223 */ /* 0x000fe2000001000a */
[----:B------:R-:W-:Y:S02]  /*ab50*/  IMAD.U32 R6, R5, 0x10000, RZ ;  /* 0x0001000005067824 */ /* 0x000fe400078e00ff */
[----:B------:R-:W-:Y:S01]  /*ab60*/  FMUL.FTZ R32, R20, R8 ;  /* 0x0000000814207220 */ /* 0x000fe20000410000 */
[----:B------:R-:W-:Y:S02]  /*ab70*/  LOP3.LUT R11, R30, 0xffff0000, RZ, 0xc0, !PT ;  /* 0xffff00001e0b7812 */ /* 0x000fe400078ec0ff */
[----:B------:R-:W-:Y:S01]  /*ab80*/  LOP3.LUT R33, R33, 0xffff0000, RZ, 0xc0, !PT ;  /* 0xffff000021217812 */ /* 0x000fe200078ec0ff */
[-C--:B------:R-:W-:Y:S01]  /*ab90*/  FMUL.FTZ R20, R20, R6.reuse ;  /* 0x0000000614147220 */ /* 0x080fe20000410000 */
[----:B------:R-:W-:Y:S01]  /*aba0*/  FFMA.FTZ R32, R9, R6, -R32 ;  /* 0x0000000609207223 */ /* 0x000fe20000010820 */
[----:B------:R-:W-:-:S02]  /*abb0*/  LOP3.LUT R34, R34, 0xffff0000, RZ, 0xc0, !PT ;  /* 0xffff000022227812 */ /* 0x000fc400078ec0ff */
[----:B------:R-:W-:Y:S02]  /*abc0*/  LOP3.LUT R6, R5, 0xffff0000, RZ, 0xc0, !PT ;  /* 0xffff000005067812 */ /* 0x000fe400078ec0ff */
[----:B------:R-:W-:Y:S02]  /*abd0*/  LOP3.LUT R35, R35, 0xffff0000, RZ, 0xc0, !PT ;  /* 0xffff000023237812 */ /* 0x000fe400078ec0ff */
[----:B------:R-:W-:Y:S01]  /*abe0*/  LOP3.LUT R5, R4, 0xffff0000, RZ, 0xc0, !PT ;  /* 0xffff000004057812 */ /* 0x000fe200078ec0ff */
[C---:B------:R-:W-:Y:S01]  /*abf0*/  FMUL.FTZ R13, R24.reuse, R33 ;  /* 0x00000021180d7220 */ /* 0x040fe20000410000 */
[----:B------:R-:W-:Y:S01]  /*ac00*/  FMUL.FTZ R30, R24, R11 ;  /* 0x0000000b181e7220 */ /* 0x000fe20000410000 */
[----:B------:R-:W-:Y:S01]  /*ac10*/  FFMA.FTZ R20, R9, R8, R20 ;  /* 0x0000000809147223 */ /* 0x000fe20000010014 */
[C---:B------:R-:W-:Y:S01]  /*ac20*/  FMUL.FTZ R4, R21.reuse, R34 ;  /* 0x0000002215047220 */ /* 0x040fe20000410000 */
[C---:B------:R-:W-:Y:S01]  /*ac30*/  FMUL.FTZ R9, R26.reuse, R35 ;  /* 0x000000231a097220 */ /* 0x040fe20000410000 */
[-C--:B------:R-:W-:Y:S01]  /*ac40*/  FMUL.FTZ R21, R21, R6.reuse ;  /* 0x0000000615157220 */ /* 0x080fe20000410000 */
[----:B------:R-:W-:Y:S01]  /*ac50*/  FMUL.FTZ R26, R26, R5 ;  /* 0x000000051a1a7220 */ /* 0x000fe20000410000 */
[C---:B------:R-:W-:Y:S01]  /*ac60*/  FFMA.FTZ R24, R12.reuse, R11, -R13 ;  /* 0x0000000b0c187223 */ /* 0x040fe2000001080d */
        /* <DEDUP_REMOVED lines=15> */
.L_x_8671:
[----:B------:R-:W-:Y:S05]  /*ad60*/  BSYNC B0 ;  /* 0x0000000000007941 */ /* 0x000fea0003800000 */
.L_x_8657:
        /* <DEDUP_REMOVED lines=8> */
.L_x_8654:
[----:B------:R-:W-:-:S13]  /*adf0*/  ISETP.NE.AND P0, PT, R187, 0x3, PT ;  /* 0x00000003bb00780c */ /* 0x000fda0003f05270 */
[----:B------:R-:W-:Y:S05]  /*ae00*/  @!P0 BRA `(.L_x_8681) ;  /* 0x0000000000048947 */ /* 0x000fea0003800000 */
[----:B------:R-:W-:Y:S01]  /*ae10*/  BPT.TRAP 0x1 ;  /* 0x000000040000795c */ /* 0x000fe20000300000 */
.L_x_8681:
[----:B-12---:R-:W-:Y:S01]  /*ae20*/  IMAD R14, R22, 0x8, R17 ;  /* 0x00000008160e7824 */ /* 0x006fe200078e0211 */
[----:B------:R-:W-:-:S04]  /*ae30*/  SHF.L.U32 R13, R23, 0x1f, RZ ;  /* 0x0000001f170d7819 */ /* 0x000fc800000006ff */
[----:B------:R1:W2:Y:S01]  /*ae40*/  SYNCS.PHASECHK.TRANS64.TRYWAIT P1, [R14+URZ+0x38830], R13 ;  /* 0x0388300d0e0075a7 */ /* 0x0002a2000802017f */
[----:B------:R-:W-:Y:S05]  /*ae50*/  @!P0 BRA `(.L_x_8682) ;  /* 0x0000000000048947 */ /* 0x000fea0003800000 */
[----:B------:R-:W-:Y:S01]  /*ae60*/  BPT.TRAP 0x1 ;  /* 0x000000040000795c */ /* 0x000fe20000300000 */
.L_x_8682:
[C---:B---3--:R-:W-:Y:S02]  /*ae70*/  VIADD R2, R17.reuse, 0x22400 ;  /* 0x0002240011027836 */ /* 0x048fe40000000000 */
        /* <DEDUP_REMOVED lines=9> */
.L_x_8683:
[----:B------:R-:W-:Y:S01]  /*af10*/  LOP3.LUT R4, R3, 0x10000, RZ, 0xfc, !PT ;  /* 0x0001000003047812 */ /* 0x000fe200078efcff */
[----:B------:R-:W-:Y:S01]  /*af20*/  IMAD R2, R22, 0x200, R206 ;  /* 0x0000020016027824 */ /* 0x000fe200078e02ce */
[----:B------:R-:W-:Y:S05]  /*af30*/  WARPSYNC.ALL ;  /* 0x0000000000007948 */ /* 0x000fea0003800000 */
[----:B------:R-:W-:Y:S01]  /*af40*/  IMAD.MOV.U32 R5, RZ, RZ, 0x40000040 ;  /* 0x40000040ff057424 */ /* 0x000fe200078e00ff */
[----:B------:R-:W-:Y:S01]  /*af50*/  R2UR UR4, R4 ;  /* 0x00000000040472ca */ /* 0x000fe200000e0000 */
[----:B------:R-:W-:Y:S01]  /*af60*/  IMAD.MOV.U32 R3, RZ, RZ, 0x40000040 ;  /* 0x40000040ff037424 */ /* 0x000fe200078e00ff */
[----:B------:R-:W-:Y:S01]  /*af70*/  R2UR UR6, R2 ;  /* 0x00000000020672ca */ /* 0x000fe200000e0000 */
[----:B0-----:R-:W-:Y:S01]  /*af80*/  WARPGROUP.ARRIVE ;  /* 0x00000000000079c5 */ /* 0x001fe20000000000 */
[----:B------:R-:W-:Y:S01]  /*af90*/  R2UR UR5, R5 ;  /* 0x00000000050572ca */ /* 0x000fe200000e0000 */
[----:B------:R-:W-:Y:S01]  /*afa0*/  VIADD R10, R4, 0x2 ;  /* 0x00000002040a7836 */ /* 0x000fe20000000000 */
[----:B------:R-:W-:Y:S01]  /*afb0*/  R2UR UR7, R3 ;  /* 0x00000000030772ca */ /* 0x000fe200000e0000 */
[----:B------:R-:W-:Y:S01]  /*afc0*/  VIADD R6, R2, 0x2 ;  /* 0x0000000202067836 */ /* 0x000fe20000000000 */
[----:B------:R-:W-:Y:S01]  /*afd0*/  SHF.L.U32 R0, R0, 0x1f, RZ ;  /* 0x0000001f00007819 */ /* 0x000fe200000006ff */
[----:B------:R-:W-:Y:S01]  /*afe0*/  IMAD.MOV.U32 R11, RZ, RZ, 0x40000040 ;  /* 0x40000040ff0b7424 */ /* 0x000fe200078e00ff */
[----:B------:R-:W-:Y:S01]  /*aff0*/  BSSY B0, `(.L_x_8685) ;  /* 0x0000023000007945 */ /* 0x000fe20003800000 */
[----:B------:R-:W-:-:S02]  /*b000*/  IMAD.MOV.U32 R7, RZ, RZ, 0x40000040 ;  /* 0x40000040ff077424 */ /* 0x000fc400078e00ff */
[----:B------:R-:W-:Y:S02]  /*b010*/  VIADD R8, R4, 0x4 ;  /* 0x0000000404087836 */ /* 0x000fe40000000000 */
[----:B------:R-:W-:Y:S02]  /*b020*/  IMAD.MOV.U32 R9, RZ, RZ, 0x40000040 ;  /* 0x40000040ff097424 */ /* 0x000fe400078e00ff */
[----:B------:R-:W-:Y:S02]  /*b030*/  IMAD.MOV.U32 R3, RZ, RZ, 0x40000040 ;  /* 0x40000040ff037424 */ /* 0x000fe400078e00ff */
[----:B------:R-:W-:Y:S01]  /*b040*/  HGMMA.64x64x16.F32.BF16 R24, gdesc[UR4], RZ, !UPT, gsb0 ;  /* 0x00e00000041879f0 */ /* 0x000fe2000c0018ff */
[----:B------:R-:W-:Y:S02]  /*b050*/  R2UR UR4, R10 ;  /* 0x000000000a0472ca */ /* 0x000fe400000e0000 */
        /* <DEDUP_REMOVED lines=26> */
[----:B------:R-:W0:Y:S02]  /*b200*/  SYNCS.PHASECHK.TRANS64.TRYWAIT P1, [R17+URZ+0x38810], R0 ;  /* 0x03881000110075a7 */ /* 0x000e24000802017f */
[----:B0-----:R-:W-:Y:S05]  /*b210*/  @!P1 BRA `(.L_x_8686) ;  /* 0x0000019c00c49947 */ /* 0x001fea0003800000 */
.L_x_8917:
[----:B------:R-:W-:Y:S05]  /*b220*/  BSYNC B0 ;  /* 0x0000000000007941 */ /* 0x000fea0003800000 */
.L_x_8685:
[----:B------:R-:W-:Y:S05]  /*b230*/  @!P0 BRA `(.L_x_8687) ;  /* 0x0000000000048947 */ /* 0x000fea0003800000 */
[----:B------:R-:W-:Y:S01]  /*b240*/  BPT.TRAP 0x1 ;  /* 0x000000040000795c */ /* 0x000fe20000300000 */
.L_x_8687:
[----:B------:R3:W4:Y:S01]  /*b250*/  SYNCS.PHASECHK.TRANS64.TRYWAIT P1, [R14+URZ+0x38850], R13 ;  /* 0x0388500d0e0075a7 */ /* 0x000722000802017f */
[----:B------:R-:W-:Y:S05]  /*b260*/  @!P0 BRA `(.L_x_8688) ;  /* 0x0000000000048947 */ /* 0x000fea0003800000 */
[----:B------:R-:W-:Y:S01]  /*b270*/  BPT.TRAP 0x1 ;  /* 0x000000040000795c */ /* 0x000fe20000300000 */
.L_x_8688:
[----:B0-----:R-:W-:-:S05]  /*b280*/  VIADD R0, R17, 0x400 ;  /* 0x0000040011007836 */ /* 0x001fca0000000000 */
[----:B------:R-:W-:-:S04]  /*b290*/  SHF.R.U32.HI R0, RZ, 0x4, R0 ;  /* 0x00000004ff007819 */ /* 0x000fc80000011600 */
[----:B------:R-:W-:Y:S01]  /*b2a0*/  LOP3.LUT R0, R0, 0x3fff, RZ, 0xc0, !PT ;  /* 0x00003fff00007812 */ /* 0x000fe200078ec0ff */
[----:B----4-:R-:W-:Y:S06]  /*b2b0*/  @P1 BRA `(.L_x_8689) ;  /* 0x0000000000081947 */ /* 0x010fec0003800000 */
[----:B------:R-:W0:Y:S02]  /*b2c0*/  SYNCS.PHASECHK.TRANS64.TRYWAIT P1, [R14+URZ+0x38850], R13 ;  /* 0x0388500d0e0075a7 */ /* 0x000e24000802017f */
[----:B0-----:R-:W-:Y:S05]  /*b2d0*/  @!P1 BRA `(.L_x_8690) ;  /* 0x0000019c00a89947 */ /* 0x001fea0003800000 */
.L_x_8689:
[----:B------:R-:W-:Y:S05]  /*b2e0*/  WARPSYNC.ALL ;  /* 0x0000000000007948 */ /* 0x000fea0003800000 */
[----:B------:R-:W-:Y:S01]  /*b2f0*/  LOP3.LUT R207, R0, 0x10000, RZ, 0xfc, !PT ;  /* 0x0001000000cf7812 */ /* 0x000fe200078efcff */
[----:B------:R-:W-:Y:S01]  /*b300*/  VIADD R0, R17, 0x26400 ;  /* 0x0002640011007836 */ /* 0x000fe20000000000 */
[----:B------:R-:W-:-:S03]  /*b310*/  WARPGROUP.ARRIVE ;  /* 0x00000000000079c5 */ /* 0x000fc60000000000 */
[----:B------:R-:W-:-:S03]  /*b320*/  IMAD R12, R22, 0x1000, R207 ;  /* 0x00001000160c7824 */ /* 0x000fc600078e02cf */
[----:B------:R-:W4:Y:S01]  /*b330*/  S2R R15, SR_TID.X ;  /* 0x00000000000f7919 */ /* 0x000f220000002100 */
[----:B0123--:R-:W-:Y:S01]  /*b340*/  IMAD.MOV.U32 R13, RZ, RZ, 0x40000040 ;  /* 0x40000040ff0d7424 */ /* 0x00ffe200078e00ff */
[----:B------:R-:W-:Y:S01]  /*b350*/  SHF.R.U32.HI R0, RZ, 0x4, R0 ;  /* 0x00000004ff007819 */ /* 0x000fe20000011600 */
[----:B------:R-:W-:Y:S01]  /*b360*/  IMAD.MOV.U32 R3, RZ, RZ, 0x40000040 ;  /* 0x40000040ff037424 */ /* 0x000fe200078e00ff */
[C---:B------:R-:W-:Y:S01]  /*b370*/  R2UR UR6, R12.reuse ;  /* 0x000000000c0672ca */ /* 0x040fe200000e0000 */
[----:B------:R-:W-:Y:S01]  /*b380*/  VIADD R20, R12, 0x2 ;  /* 0x000000020c147836 */ /* 0x000fe20000000000 */
[----:B------:R-:W-:Y:S01]  /*b390*/  LOP3.LUT R0, R0, 0x3fff, RZ, 0xc0, !PT ;  /* 0x00003fff00007812 */ /* 0x000fe200078ec0ff */
[----:B------:R-:W-:Y:S01]  /*b3a0*/  IMAD.MOV.U32 R21, RZ, RZ, 0x40000040 ;  /* 0x40000040ff157424 */ /* 0x000fe200078e00ff */
[----:B------:R-:W-:Y:S01]  /*b3b0*/  R2UR UR7, R13 ;  /* 0x000000000d0772ca */ /* 0x000fe200000e0000 */
[----:B------:R-:W-:Y:S01]  /*b3c0*/  IMAD.MOV.U32 R57, RZ, RZ, 0x40000040 ;  /* 0x40000040ff397424 */ /* 0x000fe200078e00ff */
[----:B------:R-:W-:Y:S01]  /*b3d0*/  LOP3.LUT R2, R0, 0x10000, RZ, 0xfc, !PT ;  /* 0x0001000000027812 */ /* 0x000fe200078efcff */
[----:B------:R-:W-:Y:S01]  /*b3e0*/  VIADD R60, R12, 0x800 ;  /* 0x000008000c3c7836 */ /* 0x000fe20000000000 */
[----:B------:R-:W-:-:S02]  /*b3f0*/  R2UR UR5, R3 ;  /* 0x00000000030572ca */ /* 0x000fc400000e0000 */
[C---:B------:R-:W-:Y:S01]  /*b400*/  R2UR UR4, R2.reuse ;  /* 0x00000000020472ca */ /* 0x040fe200000e0000 */
[C---:B------:R-:W-:Y:S02]  /*b410*/  VIADD R56, R2.reuse, 0x2 ;  /* 0x0000000202387836 */ /* 0x040fe40000000000 */
[----:B------:R-:W-:-:S10]  /*b420*/  VIADD R58, R2, 0x800 ;  /* 0x00000800023a7836 */ /* 0x000fd40000000000 */
        /* <DEDUP_REMOVED lines=10> */
[----:B------:R0:W1:Y:S02]  /*b4d0*/  SHFL.IDX PT, R0, R15, RZ, 0x1f ;  /* 0x00001fff0f007589 */ /* 0x00006400000e0000 */
[----:B0-----:R-:W-:Y:S01]  /*b4e0*/  IMAD.MOV.U32 R15, RZ, RZ, 0x4 ;  /* 0x00000004ff0f7424 */ /* 0x001fe200078e00ff */
[----:B-1----:R-:W-:-:S04]  /*b4f0*/  ISETP.GT.AND P1, PT, R0, 0x7f, PT ;  /* 0x0000007f0000780c */ /* 0x002fc80003f24270 */
[----:B------:R-:W-:Y:S02]  /*b500*/  SEL R0, RZ, 0x2, !P1 ;  /* 0x00000002ff007807 */ /* 0x000fe40004800000 */
[C---:B------:R-:W-:Y:S02]  /*b510*/  SEL R13, R15.reuse, 0x2, P1 ;  /* 0x000000020f0d7807 */ /* 0x040fe40000800000 */
        /* <DEDUP_REMOVED lines=323> */
[----:B------:R-:W-:Y:S01]  /*c950*/  SEL R13, R13, 0xf80, P1 ;  /* 0x00000f800d0d7807 */ /* 0x000fe20000800000 */
        /* <DEDUP_REMOVED lines=16> */
[----:B------:R-:W-:Y:S02]  /*ca60*/  R2UR UR6, R20 ;  /* 0x00000000140672ca */ /* 0x000fe400000e0000 */
[----:B------:R-:W-:Y:S02]  /*ca70*/  R2UR UR7, R21 ;  /* 0x00000000150772ca */ /* 0x000fe400000e0000 */
[----:B------:R-:W-:Y:S02]  /*ca80*/  R2UR UR4, R56 ;  /* 0x00000000380472ca */ /* 0x000fe400000e0000 */
[----:B------:R-:W-:Y:S02]  /*ca90*/  R2UR UR5, R57 ;  /* 0x00000000390572ca */ /* 0x000fe400000e0000 */
        /* <DEDUP_REMOVED lines=19> */
.L_x_8691:
[----:B------:R-:W2:Y:S01]  /*cbd0*/  LDL R20, [R1+0x18] ;  /* 0x0000180001147983 */ /* 0x000ea20000100800 */
[----:B------:R-:W0:Y:S01]  /*cbe0*/  LDC R12, c[0x0][0x448] ;  /* 0x00011200ff0c7b82 */ /* 0x000e220000000800 */
[----:B------:R-:W-:Y:S02]  /*cbf0*/  ULDC UR4, c[0x0][0xad0] ;  /* 0x0002b40000047ab9 */ /* 0x000fe40000000800 */
[----:B------:R-:W3:Y:S01]  /*cc00*/  LDL R57, [R1+0x10] ;  /* 0x0000100001397983 */ /* 0x000ee20000100800 */
[----:B------:R-:W-:Y:S01]  /*cc10*/  FMUL.FTZ R13, R27, UR4 ;  /* 0x000000041b0d7c20 */ /* 0x000fe20008410000 */
[----:B0-----:R-:W-:Y:S01]  /*cc20*/  ISETP.NE.AND P5, PT, R12, 0x1, PT ;  /* 0x000000010c00780c */ /* 0x001fe20003fa5270 */
[----:B------:R-:W-:Y:S01]  /*cc30*/  FMUL.FTZ R64, R25, UR4 ;  /* 0x0000000419407c20 */ /* 0x000fe20008410000 */
[----:B------:R-:W-:-:S11]  /*cc40*/  FMUL.FTZ R0, R24, UR4 ;  /* 0x0000000418007c20 */ /* 0x000fd60008410000 */
[----:B------:R-:W0:Y:S01]  /*cc50*/  @P5 LDC R12, c[0x0][0x44c] ;  /* 0x00011300ff0c5b82 */ /* 0x000e220000000800 */
[----:B------:R-:W-:-:S07]  /*cc60*/  FMUL.FTZ R56, R36, UR4 ;  /* 0x0000000424387c20 */ /* 0x000fce0008410000 */
[----:B------:R-:W1:Y:S01]  /*cc70*/  @P5 LDC R27, c[0x0][0x450] ;  /* 0x00011400ff1b5b82 */ /* 0x000e620000000800 */
[----:B------:R-:W-:Y:S02]  /*cc80*/  IMAD R36, R170, -0x40, R15 ;  /* 0xffffffc0aa247824 */ /* 0x000fe400078e020f */
[----:B------:R-:W-:Y:S01]  /*cc90*/  FMUL.FTZ R62, R28, UR4 ;  /* 0x000000041c3e7c20 */ /* 0x000fe20008410000 */
[----:B------:R-:W4:Y:S01]  /*cca0*/  MUFU.TANH R0, R0 ;  /* 0x0000000000007308 */ /* 0x000f220000002400 */
[----:B------:R-:W-:Y:S01]  /*ccb0*/  FMUL.FTZ R60, R29, UR4 ;  /* 0x000000041d3c7c20 */ /* 0x000fe20008410000 */
[----:B------:R-:W-:-:S06]  /*ccc0*/  FMUL.FTZ R58, R32, UR4 ;  /* 0x00000004203a7c20 */ /* 0x000fcc0008410000 */
[----:B------:R-:W5:Y:S08]  /*ccd0*/  MUFU.TANH R64, R64 ;  /* 0x0000004000407308 */ /* 0x000f700000002400 */
[----:B------:R-:W5:Y:S08]  /*cce0*/  MUFU.TANH R62, R62 ;  /* 0x0000003e003e7308 */ /* 0x000f700000002400 */
[----:B------:R-:W5:Y:S01]  /*ccf0*/  MUFU.TANH R60, R60 ;  /* 0x0000003c003c7308 */ /* 0x000f620000002400 */
[----:B------:R-:W-:-:S07]  /*cd00*/  FMUL.FTZ R24, R37, UR4 ;  /* 0x0000000425187c20 */ /* 0x000fce0008410000 */
[----:B------:R-:W5:Y:S01]  /*cd10*/  MUFU.TANH R58, R58 ;  /* 0x0000003a003a7308 */ /* 0x000f620000002400 */
[----:B------:R-:W-:Y:S01]  /*cd20*/  FMUL.FTZ R21, R26, UR4 ;  /* 0x000000041a157c20 */ /* 0x000fe20008410000 */
[----:B------:R-:W-:-:S06]  /*cd30*/  FMUL.FTZ R26, R40, UR4 ;  /* 0x00000004281a7c20 */ /* 0x000fcc0008410000 */
[----:B------:R-:W-:Y:S01]  /*cd40*/  MUFU.TANH R56, R56 ;  /* 0x0000003800387308 */ /* 0x000fe20000002400 */
[----:B------:R-:W-:Y:S01]  /*cd50*/  FMUL.FTZ R28, R41, UR4 ;  /* 0x00000004291c7c20 */ /* 0x000fe20008410000 */
[----:B------:R-:W-:-:S06]  /*cd60*/  FMUL.FTZ R32, R44, UR4 ;  /* 0x000000042c207c20 */ /* 0x000fcc0008410000 */
[----:B------:R-:W-:Y:S08]  /*cd70*/  MUFU.TANH R24, R24 ;  /* 0x0000001800187308 */ /* 0x000ff00000002400 */
[----:B------:R-:W-:Y:S08]  /*cd80*/  MUFU.TANH R26, R26 ;  /* 0x0000001a001a7308 */ /* 0x000ff00000002400 */
[----:B------:R-:W-:Y:S08]  /*cd90*/  MUFU.TANH R28, R28 ;  /* 0x0000001c001c7308 */ /* 0x000ff00000002400 */
[----:B------:R-:W-:Y:S01]  /*cda0*/  MUFU.TANH R32, R32 ;  /* 0x0000002000207308 */ /* 0x000fe20000002400 */
[----:B------:R-:W-:Y:S01]  /*cdb0*/  FMUL.FTZ R49, R49, UR4 ;  /* 0x0000000431317c20 */ /* 0x000fe20008410000 */
[----:B------:R-:W-:Y:S01]  /*cdc0*/  FMUL.FTZ R52, R52, UR4 ;  /* 0x0000000434347c20 */ /* 0x000fe20008410000 */
[----:B------:R-:W-:-:S05]  /*cdd0*/  FMUL.FTZ R53, R53, UR4 ;  /* 0x0000000435357c20 */ /* 0x000fca0008410000 */
[----:B------:R4:W-:Y:S08]  /*cde0*/  MUFU.TANH R37, R52 ;  /* 0x0000003400257308 */ /* 0x0009f00000002400 */
[----:B------:R-:W-:Y:S01]  /*cdf0*/  MUFU.TANH R53, R53 ;  /* 0x0000003500357308 */ /* 0x000fe20000002400 */
[----:B----4-:R-:W-:-:S07]  /*ce00*/  FMUL.FTZ R52, R30, UR4 ;  /* 0x000000041e347c20 */ /* 0x010fce0008410000 */
[----:B------:R-:W-:Y:S01]  /*ce10*/  MUFU.TANH R21, R21 ;  /* 0x0000001500157308 */ /* 0x000fe20000002400 */
[----:B------:R-:W-:-:S07]  /*ce20*/  FMUL.FTZ R66, R34, UR4 ;  /* 0x0000000422427c20 */ /* 0x000fce0008410000 */
[----:B------:R-:W-:Y:S01]  /*ce30*/  MUFU.TANH R13, R13 ;  /* 0x0000000d000d7308 */ /* 0x000fe20000002400 */
[----:B------:R-:W-:-:S07]  /*ce40*/  FMUL.FTZ R68, R35, UR4 ;  /* 0x0000000423447c20 */ /* 0x000fce0008410000 */
[----:B------:R-:W-:Y:S01]  /*ce50*/  MUFU.TANH R52, R52 ;  /* 0x0000003400347308 */ /* 0x000fe20000002400 */
[----:B------:R-:W-:Y:S01]  /*ce60*/  FMUL.FTZ R70, R38, UR4 ;  /* 0x0000000426467c20 */ /* 0x000fe20008410000 */
[----:B------:R-:W-:-:S06]  /*ce70*/  FMUL.FTZ R34, R50, UR4 ;  /* 0x0000000432227c20 */ /* 0x000fcc0008410000 */
[----:B------:R-:W-:Y:S01]  /*ce80*/  MUFU.TANH R66, R66 ;  /* 0x0000004200427308 */ /* 0x000fe20000002400 */
[----:B------:R-:W-:Y:S01]  /*ce90*/  FMUL.FTZ R72, R39, UR4 ;  /* 0x0000000427487c20 */ /* 0x000fe20008410000 */
[----:B--2---:R-:W-:-:S04]  /*cea0*/  IMAD.IADD R25, R20, 0x1, R214 ;  /* 0x0000000114197824 */ /* 0x004fc800078e02d6 */
[----:B0-----:R-:W-:-:S05]  /*ceb0*/  @P5 IMAD.HI.U32 R12, R25, R12, RZ ;  /* 0x0000000c190c5227 */ /* 0x001fca00078e00ff */
[----:B-1----:R-:W-:-:S05]  /*cec0*/  @P5 SHF.R.U32.HI R25, RZ, R27, R12 ;  /* 0x0000001bff195219 */ /* 0x002fca000001160c */
[----:B------:R-:W0:Y:S01]  /*ced0*/  SHFL.IDX PT, R12, R25, RZ, 0x1c1f ;  /* 0x001c1fff190c7589 */ /* 0x000e2200000e0000 */
[----:B------:R-:W-:Y:S02]  /*cee0*/  IADD3 R27, R213, 0x1, R36 ;  /* 0x00000001d51b7810 */ /* 0x000fe40007ffe024 */
[----:B---3--:R-:W-:Y:S02]  /*cef0*/  IADD3 R36, -R57, R36, R213 ;  /* 0x0000002439247210 */ /* 0x008fe40007ffe1d5 */
[----:B------:R-:W-:Y:S01]  /*cf00*/  IADD3 R27, -R208, R27, -R57 ;  /* 0x0000001bd01b7210 */ /* 0x000fe20007ffe939 */
[----:B------:R-:W-:Y:S01]  /*cf10*/  FMUL.FTZ R20, R33, UR4 ;  /* 0x0000000421147c20 */ /* 0x000fe20008410000 */
[----:B------:R-:W2:Y:S05]  /*cf20*/  LDL R57, [R1] ;  /* 0x0000000001397983 */ /* 0x000eaa0000100800 */
[----:B------:R-:W1:Y:S01]  /*cf30*/  MUFU.TANH R20, R20 ;  /* 0x0000001400147308 */ /* 0x000e620000002400 */
[----:B0-----:R-:W-:-:S04]  /*cf40*/  VIADDMNMX R12, R12, R27, R36, PT ;  /* 0x0000001b0c0c7246 */ /* 0x001fc80003800124 */
[C---:B------:R-:W-:Y:S02]  /*cf50*/  ISETP.GT.AND P1, PT, R12.reuse, RZ, PT ;  /* 0x000000ff0c00720c */ /* 0x040fe40003f24270 */
[C---:B------:R-:W-:Y:S02]  /*cf60*/  ISETP.GT.AND P2, PT, R12.reuse, 0x1, PT ;  /* 0x000000010c00780c */ /* 0x040fe40003f44270 */
[----:B------:R-:W-:Y:S02]  /*cf70*/  ISETP.GT.AND P3, PT, R12, 0x8, PT ;  /* 0x000000080c00780c */ /* 0x000fe40003f64270 */
[----:B------:R-:W-:Y:S02]  /*cf80*/  FSEL R15, R0, -INF , P1 ;  /* 0xff800000000f7808 */ /* 0x000fe40000800000 */
[----:B-----5:R-:W-:Y:S02]  /*cf90*/  FSEL R64, R64, -INF , P2 ;  /* 0xff80000040407808 */ /* 0x020fe40001000000 */
[----:B------:R-:W-:-:S02]  /*cfa0*/  ISETP.GT.AND P1, PT, R12, 0x9, PT ;  /* 0x000000090c00780c */ /* 0x000fc40003f24270 */
[----:B------:R-:W-:Y:S02]  /*cfb0*/  FSEL R62, R62, -INF , P3 ;  /* 0xff8000003e3e7808 */ /* 0x000fe40001800000 */
[----:B------:R-:W-:Y:S02]  /*cfc0*/  FMNMX.FTZ R29, R15, R64, !PT ;  /* 0x000000400f1d7209 */ /* 0x000fe40007810000 */
[----:B------:R-:W-:Y:S02]  /*cfd0*/  ISETP.GT.AND P2, PT, R12, 0x10, PT ;  /* 0x000000100c00780c */ /* 0x000fe40003f44270 */
[----:B------:R-:W-:Y:S02]  /*cfe0*/  FSEL R60, R60, -INF , P1 ;  /* 0xff8000003c3c7808 */ /* 0x000fe40000800000 */
[----:B------:R-:W-:Y:S02]  /*cff0*/  FMNMX.FTZ R33, R62, R29, !PT ;  /* 0x0000001d3e217209 */ /* 0x000fe40007810000 */
[----:B------:R-:W-:-:S02]  /*d000*/  ISETP.GT.AND P1, PT, R12, 0x11, PT ;  /* 0x000000110c00780c */ /* 0x000fc40003f24270 */
[----:B------:R-:W-:Y:S02]  /*d010*/  FSEL R58, R58, -INF , P2 ;  /* 0xff8000003a3a7808 */ /* 0x000fe40001000000 */
[----:B------:R-:W-:Y:S01]  /*d020*/  FMNMX.FTZ R33, R60, R33, !PT ;  /* 0x000000213c217209 */ /* 0x000fe20007810000 */
[----:B------:R-:W-:Y:S01]  /*d030*/  FMUL.FTZ R29, R48, UR4 ;  /* 0x00000004301d7c20 */ /* 0x000fe20008410000 */
[----:B------:R-:W-:Y:S01]  /*d040*/  ISETP.GT.AND P2, PT, R12, 0x18, PT ;  /* 0x000000180c00780c */ /* 0x000fe20003f44270 */
[----:B------:R-:W-:Y:S01]  /*d050*/  FMUL.FTZ R0, R45, UR4 ;  /* 0x000000042d007c20 */ /* 0x000fe20008410000 */
[----:B-1----:R-:W-:Y:S02]  /*d060*/  FSEL R48, R20, -INF , P1 ;  /* 0xff80000014307808 */ /* 0x002fe40000800000 */
[----:B------:R-:W-:Y:S02]  /*d070*/  FMNMX.FTZ R33, R58, R33, !PT ;  /* 0x000000213a217209 */ /* 0x000fe40007810000 */
[----:B------:R-:W-:-:S02]  /*d080*/  ISETP.GT.AND P1, PT, R12, 0x19, PT ;  /* 0x000000190c00780c */ /* 0x000fc40003f24270 */
[----:B------:R-:W-:Y:S02]  /*d090*/  FSEL R56, R56, -INF , P2 ;  /* 0xff80000038387808 */ /* 0x000fe40001000000 */
[----:B------:R-:W-:Y:S01]  /*d0a0*/  FMNMX.FTZ R33, R48, R33, !PT ;  /* 0x0000002130217209 */ /* 0x000fe20007810000 */
[----:B------:R-:W0:Y:S01]  /*d0b0*/  MUFU.TANH R0, R0 ;  /* 0x0000000000007308 */ /* 0x000e220000002400 */
[----:B------:R-:W-:Y:S02]  /*d0c0*/  ISETP.GT.AND P2, PT, R12, 0x20, PT ;  /* 0x000000200c00780c */ /* 0x000fe40003f44270 */
[----:B------:R-:W-:Y:S02]  /*d0d0*/  FSEL R40, R24, -INF , P1 ;  /* 0xff80000018287808 */ /* 0x000fe40000800000 */
[----:B------:R-:W-:Y:S02]  /*d0e0*/  FMNMX.FTZ R33, R56, R33, !PT ;  /* 0x0000002138217209 */ /* 0x000fe40007810000 */
[----:B------:R-:W-:Y:S01]  /*d0f0*/  ISETP.GT.AND P1, PT, R12, 0x21, PT ;  /* 0x000000210c00780c */ /* 0x000fe20003f24270 */
[----:B------:R-:W1:Y:S01]  /*d100*/  MUFU.TANH R29, R29 ;  /* 0x0000001d001d7308 */ /* 0x000e620000002400 */
[----:B------:R-:W-:-:S02]  /*d110*/  FSEL R44, R26, -INF , P2 ;  /* 0xff8000001a2c7808 */ /* 0x000fc40001000000 */
[----:B------:R-:W-:Y:S02]  /*d120*/  FMNMX.FTZ R33, R40, R33, !PT ;  /* 0x0000002128217209 */ /* 0x000fe40007810000 */
[----:B------:R-:W-:Y:S02]  /*d130*/  ISETP.GT.AND P2, PT, R12, 0x28, PT ;  /* 0x000000280c00780c */ /* 0x000fe40003f44270 */
[----:B------:R-:W-:Y:S01]  /*d140*/  FSEL R28, R28, -INF , P1 ;  /* 0xff8000001c1c7808 */ /* 0x000fe20000800000 */
[----:B------:R-:W3:Y:S01]  /*d150*/  MUFU.TANH R20, R49 ;  /* 0x0000003100147308 */ /* 0x000ee20000002400 */
[----:B------:R-:W-:Y:S02]  /*d160*/  FMNMX.FTZ R33, R44, R33, !PT ;  /* 0x000000212c217209 */ /* 0x000fe40007810000 */
[----:B------:R-:W-:Y:S02]  /*d170*/  ISETP.GT.AND P1, PT, R12, 0x29, PT ;  /* 0x000000290c00780c */ /* 0x000fe40003f24270 */
[----:B------:R-:W-:-:S02]  /*d180*/  FSEL R32, R32, -INF , P2 ;  /* 0xff80000020207808 */ /* 0x000fc40001000000 */
[----:B------:R-:W-:Y:S02]  /*d190*/  FMNMX.FTZ R33, R28, R33, !PT ;  /* 0x000000211c217209 */ /* 0x000fe40007810000 */
[----:B------:R-:W-:Y:S02]  /*d1a0*/  ISETP.GT.AND P2, PT, R12, 0x30, PT ;  /* 0x000000300c00780c */ /* 0x000fe40003f44270 */
[----:B0-----:R-:W-:Y:S02]  /*d1b0*/  FSEL R26, R0, -INF , P1 ;  /* 0xff800000001a7808 */ /* 0x001fe40000800000 */
[----:B------:R-:W-:Y:S02]  /*d1c0*/  FMNMX.FTZ R33, R32, R33, !PT ;  /* 0x0000002120217209 */ /* 0x000fe40007810000 */
[----:B------:R-:W-:Y:S02]  /*d1d0*/  ISETP.GT.AND P1, PT, R12, 0x31, PT ;  /* 0x000000310c00780c */ /* 0x000fe40003f24270 */
[----:B-1----:R-:W-:-:S02]  /*d1e0*/  FSEL R24, R29, -INF , P2 ;  /* 0xff8000001d187808 */ /* 0x002fc40001000000 */
[----:B------:R-:W-:Y:S01]  /*d1f0*/  FMNMX.FTZ R33, R26, R33, !PT ;  /* 0x000000211a217209 */ /* 0x000fe20007810000 */
[----:B------:R-:W0:Y:S01]  /*d200*/  SHFL.IDX PT, R25, R25, 0x1, 0x1c1f ;  /* 0x003c1f0019197f89 */ /* 0x000e2200000e0000 */
[----:B------:R-:W-:Y:S02]  /*d210*/  ISETP.GT.AND P2, PT, R12, 0x38, PT ;  /* 0x000000380c00780c */ /* 0x000fe40003f44270 */
[----:B---3--:R-:W-:Y:S02]  /*d220*/  FSEL R20, R20, -INF , P1 ;  /* 0xff80000014147808 */ /* 0x008fe40000800000 */
[----:B------:R-:W-:Y:S02]  /*d230*/  FMNMX.FTZ R33, R24, R33, !PT ;  /* 0x0000002118217209 */ /* 0x000fe40007810000 */
[----:B------:R-:W-:Y:S02]  /*d240*/  ISETP.GT.AND P1, PT, R12, 0x39, PT ;  /* 0x000000390c00780c */ /* 0x000fe40003f24270 */
[----:B------:R-:W-:-:S02]  /*d250*/  FSEL R12, R37, -INF , P2 ;  /* 0xff800000250c7808 */ /* 0x000fc40001000000 */
[----:B------:R-:W-:Y:S02]  /*d260*/  FMNMX.FTZ R33, R20, R33, !PT ;  /* 0x0000002114217209 */ /* 0x000fe40007810000 */
[----:B------:R-:W-:Y:S02]  /*d270*/  FSEL R0, R53, -INF , P1 ;  /* 0xff80000035007808 */ /* 0x000fe40000800000 */
[----:B------:R-:W-:-:S04]  /*d280*/  FMNMX.FTZ R33, R12, R33, !PT ;  /* 0x000000210c217209 */ /* 0x000fc80007810000 */
[----:B------:R-:W-:Y:S01]  /*d290*/  FMNMX.FTZ R33, R0, R33, !PT ;  /* 0x0000002100217209 */ /* 0x000fe20007810000 */
[----:B------:R-:W-:-:S04]  /*d2a0*/  FMUL.FTZ R29, R31, UR4 ;  /* 0x000000041f1d7c20 */ /* 0x000fc80008410000 */
[----:B------:R-:W1:Y:S01]  /*d2b0*/  SHFL.BFLY PT, R30, R33, 0x2, 0x1f ;  /* 0x0c401f00211e7f89 */ /* 0x000e6200000e0000 */
[----:B0-----:R-:W-:Y:S01]  /*d2c0*/  VIADDMNMX R27, R25, R27, R36, PT ;  /* 0x0000001b191b7246 */ /* 0x001fe20003800124 */
[----:B------:R-:W0:Y:S03]  /*d2d0*/  MUFU.TANH R29, R29 ;  /* 0x0000001d001d7308 */ /* 0x000e260000002400 */
[C---:B------:R-:W-:Y:S02]  /*d2e0*/  ISETP.GT.AND P1, PT, R27.reuse, RZ, PT ;  /* 0x000000ff1b00720c */ /* 0x040fe40003f24270 */
[----:B------:R-:W-:Y:S02]  /*d2f0*/  ISETP.GT.AND P2, PT, R27, 0x1, PT ;  /* 0x000000011b00780c */ /* 0x000fe40003f44270 */
[----:B------:R-:W-:Y:S01]  /*d300*/  FSEL R50, R21, -INF , P1 ;  /* 0xff80000015327808 */ /* 0x000fe20000800000 */
[----:B------:R-:W3:Y:S01]  /*d310*/  MUFU.TANH R68, R68 ;  /* 0x0000004400447308 */ /* 0x000ee20000002400 */
[----:B------:R-:W-:-:S02]  /*d320*/  ISETP.GT.AND P3, PT, R27, 0x8, PT ;  /* 0x000000081b00780c */ /* 0x000fc40003f64270 */
[----:B------:R-:W-:Y:S01]  /*d330*/  FSEL R21, R13, -INF , P2 ;  /* 0xff8000000d157808 */ /* 0x000fe20001000000 */
[----:B------:R-:W-:Y:S01]  /*d340*/  FMUL.FTZ R74, R42, UR4 ;  /* 0x000000042a4a7c20 */ /* 0x000fe20008410000 */
[C---:B------:R-:W-:Y:S02]  /*d350*/  ISETP.GT.AND P1, PT, R27.reuse, 0x9, PT ;  /* 0x000000091b00780c */ /* 0x040fe40003f24270 */
[----:B------:R-:W-:Y:S01]  /*d360*/  FSEL R52, R52, -INF , P3 ;  /* 0xff80000034347808 */ /* 0x000fe20001800000 */
[----:B------:R-:W4:Y:S01]  /*d370*/  MUFU.TANH R70, R70 ;  /* 0x0000004600467308 */ /* 0x000f220000002400 */
[----:B------:R-:W-:Y:S01]  /*d380*/  FMNMX.FTZ R13, R50, R21, !PT ;  /* 0x00000015320d7209 */ /* 0x000fe20007810000 */
[----:B------:R-:W-:Y:S01]  /*d390*/  FMUL.FTZ R25, R54, UR4 ;  /* 0x0000000436197c20 */ /* 0x000fe20008410000 */
[----:B------:R-:W-:Y:S02]  /*d3a0*/  ISETP.GT.AND P2, PT, R27, 0x10, PT ;  /* 0x000000101b00780c */ /* 0x000fe40003f44270 */
[----:B0-----:R-:W-:-:S02]  /*d3b0*/  FSEL R54, R29, -INF , P1 ;  /* 0xff8000001d367808 */ /* 0x001fc40000800000 */
[----:B-1----:R-:W-:Y:S01]  /*d3c0*/  FMNMX.FTZ R168, R33, R30, !PT ;  /* 0x0000001e21a87209 */ /* 0x002fe20007810000 */
[----:B------:R-:W0:Y:S01]  /*d3d0*/  MUFU.TANH R72, R72 ;  /* 0x0000004800487308 */ /* 0x000e220000002400 */
[----:B------:R-:W-:Y:S01]  /*d3e0*/  FMNMX.FTZ R13, R52, R13, !PT ;  /* 0x0000000d340d7209 */ /* 0x000fe20007810000 */
[----:B------:R-:W-:Y:S01]  /*d3f0*/  FMUL.FTZ R30, R43, UR4 ;  /* 0x000000042b1e7c20 */ /* 0x000fe20008410000 */
[C---:B------:R-:W-:Y:S01]  /*d400*/  ISETP.GT.AND P1, PT, R27.reuse, 0x11, PT ;  /* 0x000000111b00780c */ /* 0x040fe20003f24270 */
[----:B------:R-:W-:Y:S01]  /*d410*/  FMUL.FTZ R31, R46, UR4 ;  /* 0x000000042e1f7c20 */ /* 0x000fe20008410000 */
[----:B------:R-:W-:Y:S02]  /*d420*/  FSEL R66, R66, -INF , P2 ;  /* 0xff80000042427808 */ /* 0x000fe40001000000 */
[----:B------:R-:W-:Y:S01]  /*d430*/  FMNMX.FTZ R13, R54, R13, !PT ;  /* 0x0000000d360d7209 */ /* 0x000fe20007810000 */
[----:B------:R-:W1:Y:S01]  /*d440*/  MUFU.TANH R74, R74 ;  /* 0x0000004a004a7308 */ /* 0x000e620000002400 */
[----:B------:R-:W5:Y:S01]  /*d450*/  SHFL.BFLY PT, R35, R168, 0x1, 0x1f ;  /* 0x0c201f00a8237f89 */ /* 0x000f6200000e0000 */
[----:B------:R-:W-:Y:S01]  /*d460*/  ISETP.GT.AND P2, PT, R27, 0x18, PT ;  /* 0x000000181b00780c */ /* 0x000fe20003f44270 */
[----:B------:R-:W-:Y:S01]  /*d470*/  FMUL.FTZ R33, R47, UR4 ;  /* 0x000000042f217c20 */ /* 0x000fe20008410000 */
[----:B---3--:R-:W-:-:S02]  /*d480*/  FSEL R68, R68, -INF , P1 ;  /* 0xff80000044447808 */ /* 0x008fc40000800000 */
[----:B------:R-:W-:Y:S02]  /*d490*/  FMNMX.FTZ R13, R66, R13, !PT ;  /* 0x0000000d420d7209 */ /* 0x000fe40007810000 */
[----:B------:R-:W3:Y:S01]  /*d4a0*/  MUFU.TANH R30, R30 ;  /* 0x0000001e001e7308 */ /* 0x000ee20000002400 */
[----:B------:R-:W-:Y:S02]  /*d4b0*/  ISETP.GT.AND P1, PT, R27, 0x19, PT ;  /* 0x000000191b00780c */ /* 0x000fe40003f24270 */
[----:B----4-:R-:W-:Y:S02]  /*d4c0*/  FSEL R70, R70, -INF , P2 ;  /* 0xff80000046467808 */ /* 0x010fe40001000000 */
[----:B------:R-:W-:-:S03]  /*d4d0*/  FMNMX.FTZ R29, R68, R13, !PT ;  /* 0x0000000d441d7209 */ /* 0x000fc60007810000 */
[----:B------:R-:W4:Y:S01]  /*d4e0*/  MUFU.TANH R31, R31 ;  /* 0x0000001f001f7308 */ /* 0x000f220000002400 */
[----:B------:R-:W-:Y:S02]  /*d4f0*/  ISETP.GT.AND P2, PT, R27, 0x20, PT ;  /* 0x000000201b00780c */ /* 0x000fe40003f44270 */
[----:B0-----:R-:W-:Y:S02]  /*d500*/  FSEL R72, R72, -INF , P1 ;  /* 0xff80000048487808 */ /* 0x001fe40000800000 */
[----:B------:R-:W-:-:S03]  /*d510*/  FMNMX.FTZ R29, R70, R29, !PT ;  /* 0x0000001d461d7209 */ /* 0x000fc60007810000 */
[----:B------:R-:W0:Y:S01]  /*d520*/  MUFU.TANH R33, R33 ;  /* 0x0000002100217308 */ /* 0x000e220000002400 */
[----:B------:R-:W-:Y:S01]  /*d530*/  FMUL.FTZ R51, R51, UR4 ;  /* 0x0000000433337c20 */ /* 0x000fe20008410000 */
[C---:B------:R-:W-:Y:S02]  /*d540*/  ISETP.GT.AND P1, PT, R27.reuse, 0x21, PT ;  /* 0x000000211b00780c */ /* 0x040fe40003f24270 */
[----:B-1----:R-:W-:Y:S02]  /*d550*/  FSEL R74, R74, -INF , P2 ;  /* 0xff8000004a4a7808 */ /* 0x002fe40001000000 */
[----:B------:R-:W-:Y:S02]  /*d560*/  FMNMX.FTZ R29, R72, R29, !PT ;  /* 0x0000001d481d7209 */ /* 0x000fe40007810000 */
[----:B------:R-:W1:Y:S01]  /*d570*/  MUFU.TANH R34, R34 ;  /* 0x0000002200227308 */ /* 0x000e620000002400 */
[----:B------:R-:W-:Y:S01]  /*d580*/  ISETP.GT.AND P2, PT, R27, 0x28, PT ;  /* 0x000000281b00780c */ /* 0x000fe20003f44270 */
[----:B------:R-:W-:Y:S01]  /*d590*/  FMUL.FTZ R55, R55, UR4 ;  /* 0x0000000437377c20 */ /* 0x000fe20008410000 */
[----:B---3--:R-:W-:Y:S01]  /*d5a0*/  FSEL R46, R30, -INF , P1 ;  /* 0xff8000001e2e7808 */ /* 0x008fe20000800000 */
[----:B------:R-:W-:Y:S01]  /*d5b0*/  ULDC UR4, c[0x0][0xa80] ;  /* 0x0002a00000047ab9 */ /* 0x000fe20000000800 */
[----:B------:R-:W-:-:S03]  /*d5c0*/  FMNMX.FTZ R29, R74, R29, !PT ;  /* 0x0000001d4a1d7209 */ /* 0x000fc60007810000 */
[----:B------:R-:W3:Y:S01]  /*d5d0*/  MUFU.TANH R38, R51 ;  /* 0x0000003300267308 */ /* 0x000ee20000002400 */
[----:B------:R-:W-:Y:S02]  /*d5e0*/  ISETP.GT.AND P3, PT, R27, 0x29, PT ;  /* 0x000000291b00780c */ /* 0x000fe40003f64270 */
[----:B----4-:R-:W-:Y:S02]  /*d5f0*/  FSEL R36, R31, -INF , P2 ;  /* 0xff8000001f247808 */ /* 0x010fe40001000000 */
[----:B------:R-:W-:-:S03]  /*d600*/  FMNMX.FTZ R29, R46, R29, !PT ;  /* 0x0000001d2e1d7209 */ /* 0x000fc60007810000 */
[----:B------:R4:W3:Y:S01]  /*d610*/  MUFU.TANH R42, R25 ;  /* 0x00000019002a7308 */ /* 0x0008e20000002400 */
[----:B-----5:R-:W-:Y:S01]  /*d620*/  FMNMX.FTZ R168, R168, R35, !PT ;  /* 0x00000023a8a87209 */ /* 0x020fe20007810000 */
[----:B------:R-:W-:Y:S01]  /*d630*/  IMAD.U32 R13, RZ, RZ, UR4 ;  /* 0x00000004ff0d7e24 */ /* 0x000fe2000f8e00ff */
[----:B------:R-:W-:Y:S02]  /*d640*/  ISETP.GT.AND P1, PT, R27, 0x30, PT ;  /* 0x000000301b00780c */ /* 0x000fe40003f24270 */
[----:B0-----:R-:W-:Y:S02]  /*d650*/  FSEL R30, R33, -INF , P3 ;  /* 0xff800000211e7808 */ /* 0x001fe40001800000 */
[----:B------:R-:W-:Y:S01]  /*d660*/  FMNMX.FTZ R29, R36, R29, !PT ;  /* 0x0000001d241d7209 */ /* 0x000fe20007810000 */
[----:B------:R-:W0:Y:S01]  /*d670*/  MUFU.TANH R55, R55 ;  /* 0x0000003700377308 */ /* 0x000e220000002400 */
[----:B------:R-:W-:Y:S01]  /*d680*/  ISETP.GT.AND P2, PT, R27, 0x31, PT ;  /* 0x000000311b00780c */ /* 0x000fe20003f44270 */
[----:B----4-:R-:W-:Y:S01]  /*d690*/  FMUL.FTZ R25, R168, R13 ;  /* 0x0000000da8197220 */ /* 0x010fe20000410000 */
[----:B-1----:R-:W-:-:S02]  /*d6a0*/  FSEL R34, R34, -INF , P1 ;  /* 0xff80000022227808 */ /* 0x002fc40000800000 */
[----:B------:R-:W-:Y:S02]  /*d6b0*/  FMNMX.FTZ R29, R30, R29, !PT ;  /* 0x0000001d1e1d7209 */ /* 0x000fe40007810000 */
[----:B------:R-:W-:Y:S02]  /*d6c0*/  FSETP.NEU.FTZ.AND P4, PT, R168, -INF , PT ;  /* 0xff800000a800780b */ /* 0x000fe40003f9d000 */
[----:B------:R-:W-:Y:S02]  /*d6d0*/  ISETP.GT.AND P1, PT, R27, 0x38, PT ;  /* 0x000000381b00780c */ /* 0x000fe40003f24270 */
[----:B---3--:R-:W-:Y:S02]  /*d6e0*/  FSEL R38, R38, -INF , P2 ;  /* 0xff80000026267808 */ /* 0x008fe40001000000 */
[----:B------:R-:W-:Y:S02]  /*d6f0*/  FMNMX.FTZ R29, R34, R29, !PT ;  /* 0x0000001d221d7209 */ /* 0x000fe40007810000 */
[----:B------:R-:W-:-:S02]  /*d700*/  FSEL R25, R25, RZ, P4 ;  /* 0x000000ff19197208 */ /* 0x000fc40002000000 */
[----:B------:R-:W-:Y:S02]  /*d710*/  ISETP.GT.AND P2, PT, R27, 0x39, PT ;  /* 0x000000391b00780c */ /* 0x000fe40003f44270 */
[----:B------:R-:W-:Y:S02]  /*d720*/  FSEL R42, R42, -INF , P1 ;  /* 0xff8000002a2a7808 */ /* 0x000fe40000800000 */
[----:B------:R-:W-:Y:S01]  /*d730*/  FMNMX.FTZ R29, R38, R29, !PT ;  /* 0x0000001d261d7209 */ /* 0x000fe20007810000 */
[----:B------:R-:W-:Y:S01]  /*d740*/  FFMA.FTZ R35, R64, R13, -R25 ;  /* 0x0000000d40237223 */ /* 0x000fe20000010819 */
[----:B0-----:R-:W-:Y:S02]  /*d750*/  FSEL R64, R55, -INF , P2 ;  /* 0xff80000037407808 */ /* 0x001fe40001000000 */
[----:B------:R-:W-:-:S04]  /*d760*/  FMNMX.FTZ R29, R42, R29, !PT ;  /* 0x0000001d2a1d7209 */ /* 0x000fc80007810000 */
[----:B------:R-:W-:Y:S01]  /*d770*/  FMNMX.FTZ R29, R64, R29, !PT ;  /* 0x0000001d401d7209 */ /* 0x000fe20007810000 */
[----:B------:R-:W-:-:S04]  /*d780*/  FFMA.FTZ R37, R60, R13, -R25 ;  /* 0x0000000d3c257223 */ /* 0x000fc80000010819 */
[----:B------:R-:W0:Y:S02]  /*d790*/  SHFL.BFLY PT, R60, R29, 0x2, 0x1f ;  /* 0x0c401f001d3c7f89 */ /* 0x000e2400000e0000 */
[----:B0-----:R-:W-:-:S05]  /*d7a0*/  FMNMX.FTZ R60, R29, R60, !PT ;  /* 0x0000003c1d3c7209 */ /* 0x001fca0007810000 */
[----:B------:R-:W0:Y:S01]  /*d7b0*/  SHFL.BFLY PT, R169, R60, 0x1, 0x1f ;  /* 0x0c201f003ca97f89 */ /* 0x000e2200000e0000 */
        /* <DEDUP_REMOVED lines=14> */
[----:B0-----:R-:W-:-:S04]  /*d8a0*/  FMNMX.FTZ R169, R60, R169, !PT ;  /* 0x000000a93ca97209 */ /* 0x001fc80007810000 */
[C---:B------:R-:W-:Y:S01]  /*d8b0*/  FSETP.NEU.FTZ.AND P1, PT, R169.reuse, -INF , PT ;  /* 0xff800000a900780b */ /* 0x040fe20003f3d000 */
[----:B------:R-:W-:Y:S01]  /*d8c0*/  FMUL.FTZ R12, R169, R13 ;  /* 0x0000000da90c7220 */ /* 0x000fe20000410000 */
[----:B------:R-:W-:Y:S04]  /*d8d0*/  MUFU.EX2 R152, R152 ;  /* 0x0000009800987308 */ /* 0x000fe80000000800 */
[----:B------:R-:W-:-:S04]  /*d8e0*/  FSEL R25, R12, RZ, P1 ;  /* 0x000000ff0c197208 */ /* 0x000fc80000800000 */
[----:B------:R-:W0:Y:S01]  /*d8f0*/  MUFU.EX2 R35, R35 ;  /* 0x0000002300237308 */ /* 0x000e220000000800 */
[-CC-:B------:R-:W-:Y:S01]  /*d900*/  FFMA.FTZ R153, R50, R13.reuse, -R25.reuse ;  /* 0x0000000d32997223 */ /* 0x180fe20000010819 */
[-CC-:B------:R-:W-:Y:S01]  /*d910*/  FFMA.FTZ R0, R21, R13.reuse, -R25.reuse ;  /* 0x0000000d15007223 */ /* 0x180fe20000010819 */
[----:B------:R-:W-:-:S05]  /*d920*/  FFMA.FTZ R155, R52, R13, -R25 ;  /* 0x0000000d349b7223 */ /* 0x000fca0000010819 */
[----:B------:R-:W1:Y:S01]  /*d930*/  MUFU.EX2 R154, R154 ;  /* 0x0000009a009a7308 */ /* 0x000e620000000800 */
[----:B------:R-:W-:Y:S01]  /*d940*/  FFMA.FTZ R12, R54, R13, -R25 ;  /* 0x0000000d360c7223 */ /* 0x000fe20000010819 */
[----:B------:R-:W-:-:S06]  /*d950*/  VIADD R21, R14, 0x38840 ;  /* 0x000388400e157836 */ /* 0x000fcc0000000000 */
[----:B------:R-:W-:Y:S01]  /*d960*/  MUFU.EX2 R153, R153 ;  /* 0x0000009900997308 */ /* 0x000fe20000000800 */
[----:B------:R-:W-:-:S07]  /*d970*/  FFMA.FTZ R165, R66, R13, -R25 ;  /* 0x0000000d42a57223 */ /* 0x000fce0000010819 */
[----:B------:R-:W3:Y:S08]  /*d980*/  MUFU.EX2 R0, R0 ;  /* 0x0000000000007308 */ /* 0x000ef00000000800 */
[----:B------:R-:W4:Y:S01]  /*d990*/  MUFU.EX2 R37, R37 ;  /* 0x0000002500257308 */ /* 0x000f220000000800 */
[----:B------:R-:W-:Y:S01]  /*d9a0*/  FFMA.FTZ R28, R68, R13, -R25 ;  /* 0x0000000d441c7223 */ /* 0x000fe20000010819 */
[----:B------:R-:W-:Y:S01]  /*d9b0*/  PRMT R21, R190, 0x654, R21 ;  /* 0x00000654be157816 */ /* 0x000fe20000000015 */
[----:B0-----:R-:W-:-:S05]  /*d9c0*/  FADD.FTZ R41, R152, R35 ;  /* 0x0000002398297221 */ /* 0x001fca0000010000 */
        /* <DEDUP_REMOVED lines=12> */
[----:B------:R-:W-:Y:S01]  /*da90*/  IMAD.MOV.U32 R25, RZ, RZ, 0x40000040 ;  /* 0x40000040ff197424 */ /* 0x000fe200078e00ff */
[----:B------:R5:W-:Y:S03]  /*daa0*/  SYNCS.ARRIVE.TRANS64.RED.A1T0 RZ, [R21+URZ], RZ ;  /* 0x000000ff15ff79a7 */ /* 0x000be6000810043f */
[----:B------:R-:W2:Y:S01]  /*dab0*/  MUFU.EX2 R12, R12 ;  /* 0x0000000c000c7308 */ /* 0x000ea20000000800 */
[----:B-1----:R-:W-:Y:S01]  /*dac0*/  FADD.FTZ R36, R154, R41 ;  /* 0x000000299a247221 */ /* 0x002fe20000010000 */
[----:B------:R-:W-:-:S06]  /*dad0*/  IMAD R20, R22, 0x1000, R210 ;  /* 0x0000100016147824 */ /* 0x000fcc00078e02d2 */
[----:B------:R-:W1:Y:S01]  /*dae0*/  MUFU.EX2 R39, R39 ;  /* 0x0000002700277308 */ /* 0x000e620000000800 */
[----:B-----5:R-:W-:Y:S01]  /*daf0*/  IMAD.MOV.U32 R21, RZ, RZ, 0x40000040 ;  /* 0x40000040ff157424 */ /* 0x020fe200078e00ff */
[----:B------:R-:W-:Y:S01]  /*db00*/  R2UR UR11, R25 ;  /* 0x00000000190b72ca */ /* 0x000fe200000e0000 */
[----:B---3--:R-:W-:-:S05]  /*db10*/  FADD.FTZ R34, R153, R0 ;  /* 0x0000000099227221 */ /* 0x008fca0000010000 */
[----:B------:R-:W3:Y:S01]  /*db20*/  MUFU.EX2 R165, R165 ;  /* 0x000000a500a57308 */ /* 0x000ee20000000800 */
[----:B----4-:R-:W-:Y:S01]  /*db30*/  FADD.FTZ R25, R37, R36 ;  /* 0x0000002425197221 */ /* 0x010fe20000010000 */
[----:B------:R-:W-:-:S06]  /*db40*/  VIADD R24, R20, 0x80 ;  /* 0x0000008014187836 */ /* 0x000fcc0000000000 */
[----:B------:R-:W4:Y:S01]  /*db50*/  MUFU.EX2 R166, R166 ;  /* 0x000000a600a67308 */ /* 0x000f220000000800 */
[----:B------:R-:W-:Y:S01]  /*db60*/  R2UR UR7, R21 ;  /* 0x00000000150772ca */ /* 0x000fe200000e0000 */
[----:B0-----:R-:W-:-:S06]  /*db70*/  FADD.FTZ R21, R155, R34 ;  /* 0x000000229b157221 */ /* 0x001fcc0000010000 */
[----:B------:R-:W0:Y:S01]  /*db80*/  MUFU.EX2 R28, R28 ;  /* 0x0000001c001c7308 */ /* 0x000e220000000800 */
[----:B------:R-:W-:Y:S01]  /*db90*/  FADD.FTZ R36, R164, R25 ;  /* 0x00000019a4247221 */ /* 0x000fe20000010000 */
[----:B------:R-:W-:-:S06]  /*dba0*/  IMAD.MOV.U32 R25, RZ, RZ, 0x40000040 ;  /* 0x40000040ff197424 */ /* 0x000fcc00078e00ff */
[----:B------:R-:W5:Y:S01]  /*dbb0*/  MUFU.EX2 R33, R33 ;  /* 0x0000002100217308 */ /* 0x000f620000000800 */
[----:B------:R-:W-:Y:S01]  /*dbc0*/  R2UR UR10, R24 ;  /* 0x00000000180a72ca */ /* 0x000fe200000e0000 */
[----:B------:R-:W-:Y:S02]  /*dbd0*/  VIADD R24, R20, 0x100 ;  /* 0x0000010014187836 */ /* 0x000fe40000000000 */
[----:B--2---:R-:W-:-:S04]  /*dbe0*/  FADD.FTZ R34, R12, R21 ;  /* 0x000000150c227221 */ /* 0x004fc80000010000 */
[----:B------:R-:W2:Y:S01]  /*dbf0*/  MUFU.EX2 R167, R167 ;  /* 0x000000a700a77308 */ /* 0x000ea20000000800 */
[C---:B------:R-:W-:Y:S01]  /*dc00*/  R2UR UR6, R20.reuse ;  /* 0x00000000140672ca */ /* 0x040fe200000e0000 */
[----:B------:R-:W-:Y:S02]  /*dc10*/  VIADD R20, R20, 0x180 ;  /* 0x0000018014147836 */ /* 0x000fe40000000000 */
[----:B-1----:R-:W-:-:S04]  /*dc20*/  FADD.FTZ R41, R39, R36 ;  /* 0x0000002427297221 */ /* 0x002fc80000010000 */
[----:B------:R-:W1:Y:S01]  /*dc30*/  MUFU.EX2 R160, R160 ;  /* 0x000000a000a07308 */ /* 0x000e620000000800 */
[----:B------:R-:W-:Y:S01]  /*dc40*/  R2UR UR15, R25 ;  /* 0x00000000190f72ca */ /* 0x000fe200000e0000 */
[----:B---3--:R-:W-:-:S06]  /*dc50*/  FADD.FTZ R25, R165, R34 ;  /* 0x00000022a5197221 */ /* 0x008fcc0000010000 */
[----:B------:R-:W3:Y:S01]  /*dc60*/  MUFU.EX2 R26, R26 ;  /* 0x0000001a001a7308 */ /* 0x000ee20000000800 */
[----:B------:R-:W-:Y:S01]  /*dc70*/  R2UR UR14, R24 ;  /* 0x00000000180e72ca */ /* 0x000fe200000e0000 */
[----:B------:R-:W-:Y:S02]  /*dc80*/  IMAD.MOV.U32 R21, RZ, RZ, 0x40000040 ;  /* 0x40000040ff157424 */ /* 0x000fe400078e00ff */
[----:B----4-:R-:W-:-:S04]  /*dc90*/  FADD.FTZ R24, R166, R41 ;  /* 0x00000029a6187221 */ /* 0x010fc80000010000 */
[----:B------:R-:W4:Y:S01]  /*dca0*/  MUFU.EX2 R29, R29 ;  /* 0x0000001d001d7308 */ /* 0x000f220000000800 */
[----:B------:R-:W-:Y:S01]  /*dcb0*/  R2UR UR18, R20 ;  /* 0x00000000141272ca */ /* 0x000fe200000e0000 */
[----:B0-----:R-:W-:-:S06]  /*dcc0*/  FADD.FTZ R20, R28, R25 ;  /* 0x000000191c147221 */ /* 0x001fcc0000010000 */
[----:B------:R-:W0:Y:S01]  /*dcd0*/  MUFU.EX2 R161, R161 ;  /* 0x000000a100a17308 */ /* 0x000e220000000800 */
[----:B-----5:R-:W-:Y:S01]  /*dce0*/  FADD.FTZ R25, R33, R24 ;  /* 0x0000001821197221 */ /* 0x020fe20000010000 */
[----:B------:R-:W-:-:S06]  /*dcf0*/  R2UR UR19, R21 ;  /* 0x00000000151372ca */ /* 0x000fcc00000e0000 */
[----:B------:R-:W5:Y:S01]  /*dd00*/  MUFU.EX2 R162, R162 ;  /* 0x000000a200a27308 */ /* 0x000f620000000800 */
[----:B--2---:R-:W-:-:S07]  /*dd10*/  FADD.FTZ R21, R167, R20 ;  /* 0x00000014a7157221 */ /* 0x004fce0000010000 */
[----:B------:R-:W2:Y:S01]  /*dd20*/  MUFU.EX2 R30, R46 ;  /* 0x0000002e001e7308 */ /* 0x000ea20000000800 */
[----:B-1----:R-:W-:Y:S01]  /*dd30*/  FADD.FTZ R24, R160, R25 ;  /* 0x00000019a0187221 */ /* 0x002fe20000010000 */
[----:B---3--:R-:W-:-:S06]  /*dd40*/  FADD.FTZ R20, R26, R21 ;  /* 0x000000151a147221 */ /* 0x008fcc0000010000 */
[----:B------:R-:W1:Y:S01]  /*dd50*/  MUFU.EX2 R31, R31 ;  /* 0x0000001f001f7308 */ /* 0x000e620000000800 */
[----:B----4-:R-:W-:-:S07]  /*dd60*/  FADD.FTZ R25, R29, R24 ;  /* 0x000000181d197221 */ /* 0x010fce0000010000 */
[----:B------:R-:W3:Y:S01]  /*dd70*/  MUFU.EX2 R163, R163 ;  /* 0x000000a300a37308 */ /* 0x000ee20000000800 */
[----:B0-----:R-:W-:-:S07]  /*dd80*/  FADD.FTZ R21, R161, R20 ;  /* 0x00000014a1157221 */ /* 0x001fce0000010000 */
[----:B------:R-:W0:Y:S01]  /*dd90*/  MUFU.EX2 R156, R156 ;  /* 0x0000009c009c7308 */ /* 0x000e220000000800 */
[----:B------:R-:W-:-:S07]  /*dda0*/  F2FP.BF16.F32.PACK_AB R155, R12, R155 ;  /* 0x0000009b0c9b723e */ /* 0x000fce00000010ff */
[----:B------:R-:W4:Y:S01]  /*ddb0*/  MUFU.EX2 R32, R32 ;  /* 0x0000002000207308 */ /* 0x000f220000000800 */
[----:B-----5:R-:W-:Y:S01]  /*ddc0*/  FADD.FTZ R12, R162, R25 ;  /* 0x00000019a20c7221 */ /* 0x020fe20000010000 */
[----:B------:R-:W-:-:S06]  /*ddd0*/  F2FP.BF16.F32.PACK_AB R153, R0, R153 ;  /* 0x000000990099723e */ /* 0x000fcc00000010ff */
[----:B------:R-:W5:Y:S01]  /*dde0*/  MUFU.EX2 R27, R27 ;  /* 0x0000001b001b7308 */ /* 0x000f620000000800 */
[----:B--2---:R-:W-:-:S07]  /*ddf0*/  FADD.FTZ R0, R30, R21 ;  /* 0x000000151e007221 */ /* 0x004fce0000010000 */
[----:B------:R-:W2:Y:S01]  /*de00*/  MUFU.EX2 R157, R157 ;  /* 0x0000009d009d7308 */ /* 0x000ea20000000800 */
[----:B-1----:R-:W-:Y:S01]  /*de10*/  FADD.FTZ R25, R31, R12 ;  /* 0x0000000c1f197221 */ /* 0x002fe20000010000 */
[----:B---3--:R-:W-:-:S06]  /*de20*/  FADD.FTZ R21, R163, R0 ;  /* 0x00000000a3157221 */ /* 0x008fcc0000010000 */
[----:B------:R-:W1:Y:S08]  /*de30*/  MUFU.EX2 R158, R158 ;  /* 0x0000009e009e7308 */ /* 0x000e700000000800 */
[----:B------:R-:W3:Y:S01]  /*de40*/  MUFU.EX2 R38, R38 ;  /* 0x0000002600267308 */ /* 0x000ee20000000800 */
[----:B0-----:R-:W-:Y:S01]  /*de50*/  FADD.FTZ R20, R156, R25 ;  /* 0x000000199c147221 */ /* 0x001fe20000010000 */
[----:B----4-:R-:W-:-:S06]  /*de60*/  FADD.FTZ R0, R32, R21 ;  /* 0x0000001520007221 */ /* 0x010fcc0000010000 */
[----:B------:R-:W0:Y:S08]  /*de70*/  MUFU.EX2 R15, R15 ;  /* 0x0000000f000f7308 */ /* 0x000e300000000800 */
[----:B------:R-:W4:Y:S01]  /*de80*/  MUFU.EX2 R159, R42 ;  /* 0x0000002a009f7308 */ /* 0x000f220000000800 */
[----:B-----5:R-:W-:-:S07]  /*de90*/  FADD.FTZ R25, R27, R20 ;  /* 0x000000141b197221 */ /* 0x020fce0000010000 */
[----:B------:R-:W5:Y:S01]  /*dea0*/  MUFU.EX2 R12, R64 ;  /* 0x00000040000c7308 */ /* 0x000f620000000800 */
[----:B--2---:R-:W-:Y:S01]  /*deb0*/  FADD.FTZ R21, R157, R0 ;  /* 0x000000009d157221 */ /* 0x004fe20000010000 */
[----:B-1----:R-:W-:Y:S01]  /*dec0*/  FADD.FTZ R0, R158, R25 ;  /* 0x000000199e007221 */ /* 0x002fe20000010000 */
[----:B------:R-:W-:Y:S02]  /*ded0*/  F2FP.BF16.F32.PACK_AB R152, R35, R152 ;  /* 0x000000982398723e */ /* 0x000fe400000010ff */
[----:B---3--:R-:W-:Y:S01]  /*dee0*/  FADD.FTZ R20, R38, R21 ;  /* 0x0000001526147221 */ /* 0x008fe20000010000 */
[----:B------:R-:W-:Y:S01]  /*def0*/  F2FP.BF16.F32.PACK_AB R154, R37, R154 ;  /* 0x0000009a259a723e */ /* 0x000fe200000010ff */
[----:B------:R-:W-:Y:S01]  /*df00*/  BAR.SYNC.DEFER_BLOCKING 0xf, 0x100 ;  /* 0x03c4000000007b1d */ /* 0x000fe20000010000 */
[----:B------:R-:W-:Y:S01]  /*df10*/  F2FP.BF16.F32.PACK_AB R164, R39, R164 ;  /* 0x000000a427a4723e */ /* 0x000fe200000010ff */
[----:B0-----:R-:W-:Y:S01]  /*df20*/  FADD.FTZ R0, R15, R0 ;  /* 0x000000000f007221 */ /* 0x001fe20000010000 */
[----:B------:R-:W-:-:S02]  /*df30*/  F2FP.BF16.F32.PACK_AB R165, R28, R165 ;  /* 0x000000a51ca5723e */ /* 0x000fc400000010ff */
[----:B------:R-:W-:Y:S02]  /*df40*/  F2FP.BF16.F32.PACK_AB R166, R33, R166 ;  /* 0x000000a621a6723e */ /* 0x000fe400000010ff */
[----:B------:R-:W-:Y:S02]  /*df50*/  F2FP.BF16.F32.PACK_AB R167, R26, R167 ;  /* 0x000000a71aa7723e */ /* 0x000fe400000010ff */
[----:B------:R-:W-:Y:S01]  /*df60*/  F2FP.BF16.F32.PACK_AB R158, R15, R158 ;  /* 0x0000009e0f9e723e */ /* 0x000fe200000010ff */
[----:B----4-:R-:W-:Y:S01]  /*df70*/  FADD.FTZ R15, R159, R20 ;  /* 0x000000149f0f7221 */ /* 0x010fe20000010000 */
[----:B------:R-:W-:Y:S02]  /*df80*/  F2FP.BF16.F32.PACK_AB R160, R29, R160 ;  /* 0x000000a01da0723e */ /* 0x000fe400000010ff */
[----:B------:R-:W-:Y:S02]  /*df90*/  F2FP.BF16.F32.PACK_AB R161, R30, R161 ;  /* 0x000000a11ea1723e */ /* 0x000fe400000010ff */
[----:B------:R-:W-:-:S02]  /*dfa0*/  F2FP.BF16.F32.PACK_AB R162, R31, R162 ;  /* 0x000000a21fa2723e */ /* 0x000fc400000010ff */
[----:B------:R-:W-:Y:S02]  /*dfb0*/  F2FP.BF16.F32.PACK_AB R163, R32, R163 ;  /* 0x000000a320a3723e */ /* 0x000fe400000010ff */
[----:B------:R-:W-:Y:S02]  /*dfc0*/  F2FP.BF16.F32.PACK_AB R156, R27, R156 ;  /* 0x0000009c1b9c723e */ /* 0x000fe400000010ff */
[----:B------:R-:W-:Y:S02]  /*dfd0*/  F2FP.BF16.F32.PACK_AB R157, R38, R157 ;  /* 0x0000009d269d723e */ /* 0x000fe400000010ff */
[----:B-----5:R-:W-:Y:S01]  /*dfe0*/  F2FP.BF16.F32.PACK_AB R159, R12, R159 ;  /* 0x0000009f0c9f723e */ /* 0x020fe200000010ff */
[----:B------:R-:W-:Y:S04]  /*dff0*/  STSM.16.M88.4 [R227+0x36400], R152 ;  /* 0x03640098e3007844 */ /* 0x000fe80000000200 */
[----:B------:R0:W-:Y:S04]  /*e000*/  STSM.16.M88.4 [R57], R164 ;  /* 0x000000a439007844 */ /* 0x0001e80000000200 */
[----:B------:R1:W-:Y:S04]  /*e010*/  STSM.16.M88.4 [R228], R160 ;  /* 0x000000a0e4007844 */ /* 0x0003e80000000200 */
[----:B------:R1:W-:Y:S01]  /*e020*/  STSM.16.M88.4 [R229], R156 ;  /* 0x0000009ce5007844 */ /* 0x0003e20000000200 */
[----:B0-----:R-:W-:-:S06]  /*e030*/  WARPGROUP.ARRIVE ;  /* 0x00000000000079c5 */ /* 0x001fcc0000000000 */
        /* <DEDUP_REMOVED lines=8> */
[----:B------:R-:W-:Y:S01]  /*e0c0*/  HGMMA.64x256x16.F32.BF16 R24, R160, gdesc[UR12].tnspB, R24, gsb0 ;  /* 0x43e0000ca0187df0 */ /* 0x000fe20008001818 */
[----:B------:R-:W-:Y:S01]  /*e0d0*/  LOP3.LUT R16, R16, 0xfffffffd, RZ, 0xc0, !PT ;  /* 0xfffffffd10107812 */ /* 0x000fe200078ec0ff */
[----:B------:R-:W-:-:S03]  /*e0e0*/  FADD.FTZ R12, R12, R15 ;  /* 0x0000000f0c0c7221 */ /* 0x000fc60000010000 */
[----:B------:R-:W-:Y:S01]  /*e0f0*/  @P5 LOP3.LUT R16, R16, 0x2, RZ, 0xfc, !PT ;  /* 0x0000000210105812 */ /* 0x000fe200078efcff */
[----:B------:R-:W-:Y:S02]  /*e100*/  WARPGROUP.DEPBAR.LE gsb0, 0x0 ;  /* 0x00008000000079c5 */ /* 0x000fe40000010000 */
[----:B------:R-:W-:-:S15]  /*e110*/  WARPGROUP.ARRIVE ;  /* 0x00000000000079c5 */ /* 0x000fde0000000000 */
[----:B------:R-:W-:-:S05]  /*e120*/  NOP ;  /* 0x0000000000007918 */ /* 0x000fca0000000000 */
        /* <DEDUP_REMOVED lines=12> */
.L_x_8692:
[----:B------:R-:W2:Y:S01]  /*e1f0*/  LDL R21, [R1+0xc] ;  /* 0x00000c0001157983 */ /* 0x000ea20000100800 */
[----:B------:R-:W-:Y:S01]  /*e200*/  VIADD R14, R14, 0x38860 ;  /* 0x000388600e0e7836 */ /* 0x000fe20000000000 */
[----:B------:R-:W0:Y:S01]  /*e210*/  @P5 LDC R15, c[0x0][0x44c] ;  /* 0x00011300ff0f5b82 */ /* 0x000e220000000800 */
[----:B------:R-:W-:Y:S01]  /*e220*/  IMAD.MOV.U32 R20, RZ, RZ, R214 ;  /* 0x000000ffff147224 */ /* 0x000fe200078e00d6 */
[----:B------:R-:W-:Y:S01]  /*e230*/  ULDC UR38, c[0x0][0xad0] ;  /* 0x0002b40000267ab9 */ /* 0x000fe20000000800 */
[----:B------:R-:W-:Y:S01]  /*e240*/  ULDC UR39, c[0x0][0xad0] ;  /* 0x0002b40000277ab9 */ /* 0x000fe20000000800 */
[----:B------:R-:W-:Y:S01]  /*e250*/  PRMT R14, R190, 0x654, R14 ;  /* 0x00000654be0e7816 */ /* 0x000fe2000000000e */
[----:B------:R-:W-:Y:S01]  /*e260*/  ULDC UR36, c[0x0][0xa80] ;  /* 0x0002a00000247ab9 */ /* 0x000fe20000000800 */
[----:B------:R-:W-:Y:S01]  /*e270*/  ULDC UR37, c[0x0][0xa80] ;  /* 0x0002a00000257ab9 */ /* 0x000fe20000000800 */
[----:B------:R-:W-:Y:S01]  /*e280*/  BSSY B1, `(.L_x_8693) ;  /* 0x00003ce000017945 */ /* 0x000fe20003800000 */
[----:B------:R1:W-:Y:S02]  /*e290*/  SYNCS.ARRIVE.TRANS64.RED.A1T0 RZ, [R14+URZ], RZ ;  /* 0x000000ff0eff79a7 */ /* 0x0003e4000810043f */
[----:B-1----:R-:W1:Y:S01]  /*e2a0*/  @P5 LDC R14, c[0x0][0x450] ;  /* 0x00011400ff0e5b82 */ /* 0x002e620000000800 */
[----:B0-----:R-:W-:-:S05]  /*e2b0*/  @P5 IMAD.HI.U32 R15, R214, R15, RZ ;  /* 0x0000000fd60f5227 */ /* 0x001fca00078e00ff */
[----:B-1----:R-:W-:-:S04]  /*e2c0*/  @P5 SHF.R.U32.HI R20, RZ, R14, R15 ;  /* 0x0000000eff145219 */ /* 0x002fc8000001160f */
[----:B------:R-:W-:-:S04]  /*e2d0*/  IADD3 R14, R20, R213, -R208 ;  /* 0x000000d5140e7210 */ /* 0x000fc80007ffe8d0 */
[----:B------:R-:W-:-:S04]  /*e2e0*/  SHF.R.S32.HI R15, RZ, 0x1f, R14 ;  /* 0x0000001fff0f7819 */ /* 0x000fc8000001140e */
[----:B------:R-:W-:Y:S01]  /*e2f0*/  LEA.HI R15, R15, R14, RZ, 0x6 ;  /* 0x0000000e0f0f7211 */ /* 0x000fe200078f30ff */
[----:B------:R-:W-:-:S03]  /*e300*/  VIADD R14, R170, 0xfffffffe ;  /* 0xfffffffeaa0e7836 */ /* 0x000fc60000000000 */
[----:B------:R-:W-:-:S04]  /*e310*/  SHF.R.S32.HI R211, RZ, 0x6, R15 ;  /* 0x00000006ffd37819 */ /* 0x000fc8000001140f */
[----:B--2---:R-:W-:-:S04]  /*e320*/  VIMNMX R211, R21, R211, !PT ;  /* 0x000000d315d37248 */ /* 0x004fc80007fe0100 */
[----:B------:R-:W-:-:S13]  /*e330*/  ISETP.GE.AND P1, PT, R14, R211, PT ;  /* 0x000000d30e00720c */ /* 0x000fda0003f26270 */
[----:B------:R-:W-:Y:S05]  /*e340*/  @!P1 BRA `(.L_x_8694) ;  /* 0x0000003c00049947 */ /* 0x000fea0003800000 */
[----:B------:R-:W-:Y:S01]  /*e350*/  BSSY B0, `(.L_x_8694) ;  /* 0x00003c0000007945 */ /* 0x000fe20003800000 */
[----:B------:R-:W-:Y:S02]  /*e360*/  IMAD.MOV.U32 R21, RZ, RZ, R169 ;  /* 0x000000ffff157224 */ /* 0x000fe400078e00a9 */
[----:B------:R-:W-:Y:S02]  /*e370*/  IMAD.MOV.U32 R20, RZ, RZ, R168 ;  /* 0x000000ffff147224 */ /* 0x000fe400078e00a8 */
[----:B------:R-:W-:-:S07]  /*e380*/  IMAD.MOV.U32 R197, RZ, RZ, R22 ;  /* 0x000000ffffc57224 */ /* 0x000fce00078e0016 */
.L_x_8707:
[----:B------:R-:W-:-:S05]  /*e390*/  VIADD R22, R197, 0x1 ;  /* 0x00000001c5167836 */ /* 0x000fca0000000000 */
[----:B------:R-:W-:-:S04]  /*e3a0*/  ISETP.NE.AND P1, PT, R22, 0x2, PT ;  /* 0x000000021600780c */ /* 0x000fc80003f25270 */
[----:B------:R-:W-:Y:S02]  /*e3b0*/  SEL R13, RZ, 0x1, P1 ;  /* 0x00000001ff0d7807 */ /* 0x000fe40000800000 */
[----:B------:R-:W-:Y:S02]  /*e3c0*/  SEL R22, R22, RZ, P1 ;  /* 0x000000ff16167207 */ /* 0x000fe40000800000 */
[----:B------:R-:W-:Y:S01]  /*e3d0*/  LOP3.LUT R23, R23, R13, RZ, 0x3c, !PT ;  /* 0x0000000d17177212 */ /* 0x000fe200078e3cff */
[----:B0-----:R-:W-:Y:S06]  /*e3e0*/  @!P0 BRA `(.L_x_8695) ;  /* 0x0000000000048947 */ /* 0x001fec0003800000 */
[----:B------:R-:W-:Y:S01]  /*e3f0*/  BPT.TRAP 0x1 ;  /* 0x000000040000795c */ /* 0x000fe20000300000 */
.L_x_8695:
[----:B------:R-:W-:Y:S01]  /*e400*/  IMAD R15, R22, 0x8, R17 ;  /* 0x00000008160f7824 */ /* 0x000fe200078e0211 */
[----:B------:R-:W-:-:S04]  /*e410*/  SHF.L.U32 R13, R23, 0x1f, RZ ;  /* 0x0000001f170d7819 */ /* 0x000fc800000006ff */
[----:B------:R0:W1:Y:S01]  /*e420*/  SYNCS.PHASECHK.TRANS64.TRYWAIT P1, [R15+URZ+0x38830], R13 ;  /* 0x0388300d0f0075a7 */ /* 0x000062000802017f */
[----:B------:R-:W-:Y:S05]  /*e430*/  @!P0 BRA `(.L_x_8696) ;  /* 0x0000000000048947 */ /* 0x000fea0003800000 */
[----:B------:R-:W-:Y:S01]  /*e440*/  BPT.TRAP 0x1 ;  /* 0x000000040000795c */ /* 0x000fe20000300000 */
.L_x_8696:
[----:B------:R-:W-:Y:S01]  /*e450*/  BSSY B2, `(.L_x_8697) ;  /* 0x0000006000027945 */ /* 0x000fe20003800000 */
[----:B------:R-:W-:Y:S02]  /*e460*/  IMAD R156, R22, 0x200, R206 ;  /* 0x00000200169c7824 */ /* 0x000fe400078e02ce */
[----:B------:R-:W-:Y:S01]  /*e470*/  IMAD.MOV.U32 R157, RZ, RZ, 0x40000040 ;  /* 0x40000040ff9d7424 */ /* 0x000fe200078e00ff */
[----:B-1----:R-:W-:Y:S06]  /*e480*/  @P1 BRA `(.L_x_8698) ;  /* 0x0000000000081947 */ /* 0x002fec0003800000 */
[----:B------:R-:W1:Y:S02]  /*e490*/  SYNCS.PHASECHK.TRANS64.TRYWAIT P1, [R15+URZ+0x38830], R13 ;  /* 0x0388300d0f0075a7 */ /* 0x000e64000802017f */
[----:B-1----:R-:W-:Y:S05]  /*e4a0*/  @!P1 BRA `(.L_x_8699) ;  /* 0x0000016c00489947 */ /* 0x002fea0003800000 */
.L_x_8698:
[----:B------:R-:W-:Y:S05]  /*e4b0*/  BSYNC B2 ;  /* 0x0000000000027941 */ /* 0x000fea0003800000 */
.L_x_8697:
        /* <DEDUP_REMOVED lines=36> */
.L_x_8700:
[----:B------:R2:W3:Y:S01]  /*e700*/  SYNCS.PHASECHK.TRANS64.TRYWAIT P1, [R15+URZ+0x38850], R13 ;  /* 0x0388500d0f0075a7 */ /* 0x0004e2000802017f */
[----:B------:R-:W-:Y:S05]  /*e710*/  @!P0 BRA `(.L_x_8701) ;  /* 0x0000000000048947 */ /* 0x000fea0003800000 */
[----:B------:R-:W-:Y:S01]  /*e720*/  BPT.TRAP 0x1 ;  /* 0x000000040000795c */ /* 0x000fe20000300000 */
.L_x_8701:
[----:B------:R-:W-:Y:S04]  /*e730*/  BSSY B2, `(.L_x_8702) ;  /* 0x0000004000027945 */ /* 0x000fe80003800000 */
[----:B---3--:R-:W-:Y:S05]  /*e740*/  @P1 BRA `(.L_x_8703) ;  /* 0x0000000000081947 */ /* 0x008fea0003800000 */
[----:B------:R-:W3:Y:S02]  /*e750*/  SYNCS.PHASECHK.TRANS64.TRYWAIT P1, [R15+URZ+0x38850], R13 ;  /* 0x0388500d0f0075a7 */ /* 0x000ee4000802017f */
[----:B---3--:R-:W-:Y:S05]  /*e760*/  @!P1 BRA `(.L_x_8704) ;  /* 0x0000016800ac9947 */ /* 0x008fea0003800000 */
.L_x_8703:
[----:B------:R-:W-:Y:S05]  /*e770*/  BSYNC B2 ;  /* 0x0000000000027941 */ /* 0x000fea0003800000 */
.L_x_8702:
[----:B------:R-:W-:Y:S01]  /*e780*/  IMAD R198, R22, 0x1000, R207 ;  /* 0x0000100016c67824 */ /* 0x000fe200078e02cf */
[----:B------:R-:W-:Y:S01]  /*e790*/  R2UR UR4, R2 ;  /* 0x00000000020472ca */ /* 0x000fe200000e0000 */
[----:B------:R-:W-:Y:S01]  /*e7a0*/  IMAD.MOV.U32 R199, RZ, RZ, 0x40000040 ;  /* 0x40000040ffc77424 */ /* 0x000fe200078e00ff */
[----:B------:R-:W-:Y:S01]  /*e7b0*/  R2UR UR5, R3 ;  /* 0x00000000030572ca */ /* 0x000fe200000e0000 */
[----:B------:R-:W-:Y:S01]  /*e7c0*/  WARPGROUP.ARRIVE ;  /* 0x00000000000079c5 */ /* 0x000fe20000000000 */
[----:B------:R-:W-:Y:S01]  /*e7d0*/  R2UR UR6, R198 ;  /* 0x00000000c60672ca */ /* 0x000fe200000e0000 */
[C---:B------:R-:W-:Y:S01]  /*e7e0*/  VIADD R200, R2.reuse, 0x2 ;  /* 0x0000000202c87836 */ /* 0x040fe20000000000 */
[----:B------:R-:W-:Y:S01]  /*e7f0*/  R2UR UR7, R199 ;  /* 0x00000000c70772ca */ /* 0x000fe200000e0000 */
[----:B------:R-:W-:Y:S02]  /*e800*/  IMAD.MOV.U32 R201, RZ, RZ, 0x40000040 ;  /* 0x40000040ffc97424 */ /* 0x000fe400078e00ff */
[----:B------:R-:W4:Y:S01]  /*e810*/  S2R R202, SR_TID.X ;  /* 0x0000000000ca7919 */ /* 0x000f220000002100 */
[----:B------:R-:W-:-:S02]  /*e820*/  VIADD R203, R2, 0x800 ;  /* 0x0000080002cb7836 */ /* 0x000fc40000000000 */
[----:B------:R-:W-:-:S07]  /*e830*/  IMAD.MOV.U32 R205, RZ, RZ, 0x40000040 ;  /* 0x40000040ffcd7424 */ /* 0x000fce00078e00ff */
        /* <DEDUP_REMOVED lines=9> */
[----:B----4-:R-:W-:-:S05]  /*e8d0*/  SHF.R.U32.HI R202, RZ, 0x7, R202 ;  /* 0x00000007ffca7819 */ /* 0x010fca00000116ca */
[----:B0123--:R0:W1:Y:S02]  /*e8e0*/  SHFL.IDX PT, R13, R202, RZ, 0x1f ;  /* 0x00001fffca0d7589 */ /* 0x00f06400000e0000 */
[----:B0-----:R-:W-:Y:S01]  /*e8f0*/  VIADD R202, R198, 0x800 ;  /* 0x00000800c6ca7836 */ /* 0x001fe20000000000 */
[----:B-1----:R-:W-:Y:S01]  /*e900*/  ISETP.GT.AND P1, PT, R13, 0x7f, PT ;  /* 0x0000007f0d00780c */ /* 0x002fe20003f24270 */
[----:B------:R-:W-:-:S03]  /*e910*/  IMAD.MOV.U32 R13, RZ, RZ, 0x4 ;  /* 0x00000004ff0d7424 */ /* 0x000fc600078e00ff */
        /* <DEDUP_REMOVED lines=312> */
[----:B------:R-:W-:-:S02]  /*fca0*/  IMAD.IADD R200, R204, 0x1, R202 ;  /* 0x00000001ccc87824 */ /* 0x000fc400078e02ca */
[----:B------:R-:W-:Y:S01]  /*fcb0*/  IMAD.IADD R204, R203, 0x1, R204 ;  /* 0x00000001cbcc7824 */ /* 0x000fe200078e02cc */
[----:B------:R-:W-:Y:S02]  /*fcc0*/  WARPGROUP.DEPBAR.LE gsb0, 0x0 ;  /* 0x00008000000079c5 */ /* 0x000fe40000010000 */
[----:B------:R-:W-:-:S06]  /*fcd0*/  WARPGROUP.ARRIVE ;  /* 0x00000000000079c5 */ /* 0x000fcc0000000000 */
[----:B------:R-:W-:Y:S01]  /*fce0*/  HGMMA.64x64x16.F32.BF16 R152, gdesc[UR4], R152, gsb0 ;  /* 0x00e00000049879f0 */ /* 0x000fe20008001898 */
[----:B------:R-:W-:Y:S01]  /*fcf0*/  R2UR UR6, R200 ;  /* 0x00000000c80672ca */ /* 0x000fe200000e0000 */
[----:B------:R-:W-:Y:S01]  /*fd00*/  IMAD.IADD R200, R203, 0x1, R199 ;  /* 0x00000001cbc87824 */ /* 0x000fe200078e02c7 */
[----:B------:R-:W-:Y:S01]  /*fd10*/  R2UR UR7, R201 ;  /* 0x00000000c90772ca */ /* 0x000fe200000e0000 */
[----:B------:R-:W-:Y:S01]  /*fd20*/  IMAD.MOV.U32 R201, RZ, RZ, 0x40000040 ;  /* 0x40000040ffc97424 */ /* 0x000fe200078e00ff */
[----:B------:R-:W-:Y:S02]  /*fd30*/  R2UR UR4, R204 ;  /* 0x00000000cc0472ca */ /* 0x000fe400000e0000 */
[----:B------:R-:W-:Y:S01]  /*fd40*/  R2UR UR5, R205 ;  /* 0x00000000cd0572ca */ /* 0x000fe200000e0000 */
[----:B------:R-:W-:Y:S02]  /*fd50*/  WARPGROUP.DEPBAR.LE gsb0, 0x0 ;  /* 0x00008000000079c5 */ /* 0x000fe40000010000 */
[----:B------:R-:W-:-:S10]  /*fd60*/  WARPGROUP.ARRIVE ;  /* 0x00000000000079c5 */ /* 0x000fd40000000000 */
[----:B------:R-:W-:Y:S01]  /*fd70*/  HGMMA.64x64x16.F32.BF16 R152, gdesc[UR4], R152, gsb0 ;  /* 0x00e00000049879f0 */ /* 0x000fe20008001898 */
[----:B------:R-:W-:Y:S01]  /*fd80*/  R2UR UR4, R200 ;  /* 0x00000000c80472ca */ /* 0x000fe200000e0000 */
[--C-:B------:R-:W-:Y:S01]  /*fd90*/  IMAD.IADD R200, R199, 0x1, R202.reuse ;  /* 0x00000001c7c87824 */ /* 0x100fe200078e02ca */
[----:B------:R-:W-:Y:S01]  /*fda0*/  R2UR UR5, R201 ;  /* 0x00000000c90572ca */ /* 0x000fe200000e0000 */
[----:B------:R-:W-:Y:S02]  /*fdb0*/  IMAD.MOV.U32 R201, RZ, RZ, 0x40000040 ;  /* 0x40000040ffc97424 */ /* 0x000fe400078e00ff */
[----:B------:R-:W-:Y:S01]  /*fdc0*/  IMAD.IADD R202, R13, 0x1, R202 ;  /* 0x000000010dca7824 */ /* 0x000fe200078e02ca */
[----:B------:R-:W-:Y:S01]  /*fdd0*/  R2UR UR6, R200 ;  /* 0x00000000c80672ca */ /* 0x000fe200000e0000 */
[----:B------:R-:W-:Y:S01]  /*fde0*/  IMAD.IADD R200, R203, 0x1, R13 ;  /* 0x00000001cbc87824 */ /* 0x000fe200078e020d */
[----:B------:R-:W-:Y:S01]  /*fdf0*/  R2UR UR7, R201 ;  /* 0x00000000c90772ca */ /* 0x000fe200000e0000 */
[----:B------:R-:W-:-:S02]  /*fe00*/  IMAD.MOV.U32 R201, RZ, RZ, 0x40000040 ;  /* 0x40000040ffc97424 */ /* 0x000fc400078e00ff */
[----:B------:R-:W-:Y:S02]  /*fe10*/  IMAD.MOV.U32 R203, RZ, RZ, 0x40000040 ;  /* 0x40000040ffcb7424 */ /* 0x000fe400078e00ff */
[----:B------:R-:W-:Y:S02]  /*fe20*/  IMAD.MOV.U32 R199, RZ, RZ, 0x40 ;  /* 0x00000040ffc77424 */ /* 0x000fe400078e00ff */
[----:B------:R-:W-:-:S03]  /*fe30*/  IMAD.MOV.U32 R13, RZ, RZ, 0x1000 ;  /* 0x00001000ff0d7424 */ /* 0x000fc600078e00ff */
[----:B------:R-:W-:Y:S02]  /*fe40*/  SEL R199, R199, 0x3e, P1 ;  /* 0x0000003ec7c77807 */ /* 0x000fe40000800000 */
[----:B------:R-:W-:Y:S02]  /*fe50*/  SEL R13, R13, 0xf80, P1 ;  /* 0x00000f800d0d7807 */ /* 0x000fe40000800000 */
[----:B------:R-:W-:Y:S02]  /*fe60*/  LOP3.LUT R199, R199, 0x6, RZ, 0xc0, !PT ;  /* 0x00000006c7c77812 */ /* 0x000fe400078ec0ff */
[----:B------:R-:W-:-:S04]  /*fe70*/  LOP3.LUT R13, R13, 0x1e00, RZ, 0xc0, !PT ;  /* 0x00001e000d0d7812 */ /* 0x000fc800078ec0ff */
[----:B------:R-:W-:Y:S01]  /*fe80*/  IADD3 R198, R199, R13, R198 ;  /* 0x0000000dc7c67210 */ /* 0x000fe20007ffe0c6 */
        /* <DEDUP_REMOVED lines=8> */
[----:B------:R-:W-:Y:S01]  /*ff10*/  IADD3 R200, R199, R13, R2 ;  /* 0x0000000dc7c87210 */ /* 0x000fe20007ffe002 */
[----:B------:R-:W-:Y:S01]  /*ff20*/  IMAD.MOV.U32 R199, RZ, RZ, 0x40000040 ;  /* 0x40000040ffc77424 */ /* 0x000fe200078e00ff */
[----:B------:R-:W-:-:S02]  /*ff30*/  WARPGROUP.DEPBAR.LE gsb0, 0x0 ;  /* 0x00008000000079c5 */ /* 0x000fc40000010000 */
        /* <DEDUP_REMOVED lines=12> */
.L_x_8705:
[----:B------:R-:W2:Y:S01]  /*10000*/  LDL R13, [R1+0x18] ;  /* 0x00001800010d7983 */ /* 0x000ea20000100800 */
[----:B------:R-:W0:Y:S03]  /*10010*/  LDC R198, c[0x0][0x448] ;  /* 0x00011200ffc67b82 */ /* 0x000e260000000800 */
[----:B------:R-:W3:Y:S01]  /*10020*/  LDL R201, [R1+0x10] ;  /* 0x0000100001c97983 */ /* 0x000ee20000100800 */
        /* <DEDUP_REMOVED lines=22> */
[----:B------:R-:W-:Y:S01]  /*10190*/  FMUL.FTZ R175, R175, UR39 ;  /* 0x00000027afaf7c20 */ /* 0x000fe20008410000 */
[----:B------:R-:W-:Y:S01]  /*101a0*/  FMUL.FTZ R178, R178, UR39 ;  /* 0x00000027b2b27c20 */ /* 0x000fe20008410000 */
[----:B------:R-:W4:Y:S09]  /*101b0*/  LDL R203, [R1] ;  /* 0x0000000001cb7983 */ /* 0x000f320000100800 */
[----:B------:R-:W0:Y:S08]  /*101c0*/  @P1 LDC R199, c[0x0][0x44c] ;  /* 0x00011300ffc71b82 */ /* 0x000e300000000800 */
[----:B------:R-:W1:Y:S01]  /*101d0*/  @P1 LDC R198, c[0x0][0x450] ;  /* 0x00011400ffc61b82 */ /* 0x000e620000000800 */
[----:B------:R-:W5:Y:S08]  /*101e0*/  MUFU.TANH R157, R157 ;  /* 0x0000009d009d7308 */ /* 0x000f700000002400 */
        /* <DEDUP_REMOVED lines=10> */
[----:B------:R-:W-:Y:S08]  /*10290*/  MUFU.TANH R155, R155 ;  /* 0x0000009b009b7308 */ /* 0x000ff00000002400 */
        /* <DEDUP_REMOVED lines=8> */
[----:B------:R-:W-:Y:S01]  /*10320*/  MUFU.TANH R174, R174 ;  /* 0x000000ae00ae7308 */ /* 0x000fe20000002400 */
[----:B--2---:R-:W-:-:S04]  /*10330*/  IMAD.IADD R13, R13, 0x1, R214 ;  /* 0x000000010d0d7824 */ /* 0x004fc800078e02d6 */
[----:B0-----:R-:W-:-:S05]  /*10340*/  @P1 IMAD.HI.U32 R199, R13, R199, RZ ;  /* 0x000000c70dc71227 */ /* 0x001fca00078e00ff */
[----:B-1----:R-:W-:-:S05]  /*10350*/  @P1 SHF.R.U32.HI R13, RZ, R198, R199 ;  /* 0x000000c6ff0d1219 */ /* 0x002fca00000116c7 */
[----:B------:R-:W0:Y:S04]  /*10360*/  SHFL.IDX PT, R199, R13, RZ, 0x1c1f ;  /* 0x001c1fff0dc77589 */ /* 0x000e2800000e0000 */
[----:B------:R1:W2:Y:S02]  /*10370*/  SHFL.IDX PT, R200, R13, 0x1, 0x1c1f ;  /* 0x003c1f000dc87f89 */ /* 0x0002a400000e0000 */
[----:B-1----:R-:W-:Y:S01]  /*10380*/  FMUL.FTZ R13, R179, UR39 ;  /* 0x00000027b30d7c20 */ /* 0x002fe20008410000 */
[----:B------:R-:W-:-:S04]  /*10390*/  IMAD.MOV.U32 R179, RZ, RZ, -0x40 ;  /* 0xffffffc0ffb37424 */ /* 0x000fc800078e00ff */
[----:B------:R-:W-:-:S05]  /*103a0*/  IMAD R179, R14, R179, 0x1 ;  /* 0x000000010eb37424 */ /* 0x000fca00078e02b3 */
[----:B---3--:R-:W-:Y:S01]  /*103b0*/  IADD3 R179, R213, R179, -R201 ;  /* 0x000000b3d5b37210 */ /* 0x008fe20007ffe8c9 */
[----:B------:R-:W-:-:S04]  /*103c0*/  FMUL.FTZ R198, R182, UR39 ;  /* 0x00000027b6c67c20 */ /* 0x000fc80008410000 */
[----:B------:R-:W-:-:S04]  /*103d0*/  IMAD.IADD R179, R179, 0x1, -R208 ;  /* 0x00000001b3b37824 */ /* 0x000fc800078e0ad0 */
[----:B0-----:R-:W-:Y:S02]  /*103e0*/  IMAD.IADD R182, R179, 0x1, R199 ;  /* 0x00000001b3b67824 */ /* 0x001fe400078e02c7 */
[----:B------:R-:W-:-:S03]  /*103f0*/  FMUL.FTZ R201, R183, UR39 ;  /* 0x00000027b7c97c20 */ /* 0x000fc60008410000 */
[----:B------:R-:W-:Y:S01]  /*10400*/  ISETP.GT.AND P2, PT, R182, 0x9, PT ;  /* 0x00000009b600780c */ /* 0x000fe20003f44270 */
[----:B--2---:R-:W-:-:S03]  /*10410*/  IMAD.IADD R183, R179, 0x1, R200 ;  /* 0x00000001b3b77824 */ /* 0x004fc600078e02c8 */
[----:B-----5:R-:W-:Y:S02]  /*10420*/  FSEL R157, R157, -INF , P2 ;  /* 0xff8000009d9d7808 */ /* 0x020fe40001000000 */
[C---:B------:R-:W-:Y:S01]  /*10430*/  ISETP.GT.AND P2, PT, R182.reuse, 0x20, PT ;  /* 0x00000020b600780c */ /* 0x040fe20003f44270 */
[----:B------:R-:W0:Y:S01]  /*10440*/  MUFU.TANH R13, R13 ;  /* 0x0000000d000d7308 */ /* 0x000e220000002400 */
[----:B------:R-:W-:Y:S02]  /*10450*/  ISETP.GT.AND P4, PT, R182, RZ, PT ;  /* 0x000000ffb600720c */ /* 0x000fe40003f84270 */
[----:B------:R-:W-:Y:S02]  /*10460*/  FSEL R200, R168, -INF , P2 ;  /* 0xff800000a8c87808 */ /* 0x000fe40001000000 */
[----:B------:R-:W-:Y:S02]  /*10470*/  ISETP.GT.AND P2, PT, R183, 0x9, PT ;  /* 0x00000009b700780c */ /* 0x000fe40003f44270 */
[----:B------:R-:W-:-:S02]  /*10480*/  ISETP.GT.AND P5, PT, R182, 0x1, PT ;  /* 0x00000001b600780c */ /* 0x000fc40003fa4270 */
[----:B------:R-:W-:Y:S02]  /*10490*/  FSEL R152, R152, -INF , P4 ;  /* 0xff80000098987808 */ /* 0x000fe40002000000 */
[C---:B------:R-:W-:Y:S02]  /*104a0*/  ISETP.GT.AND P4, PT, R182.reuse, 0x11, PT ;  /* 0x00000011b600780c */ /* 0x040fe40003f84270 */
[----:B------:R-:W-:Y:S02]  /*104b0*/  FSEL R159, R159, -INF , P2 ;  /* 0xff8000009f9f7808 */ /* 0x000fe40001000000 */
[----:B------:R-:W-:Y:S02]  /*104c0*/  ISETP.GT.AND P1, PT, R182, 0x8, PT ;  /* 0x00000008b600780c */ /* 0x000fe40003f24270 */
[----:B------:R-:W-:Y:S02]  /*104d0*/  FSEL R179, R153, -INF , P5 ;  /* 0xff80000099b37808 */ /* 0x000fe40002800000 */
[----:B------:R-:W-:-:S02]  /*104e0*/  ISETP.GT.AND P2, PT, R183, 0x20, PT ;  /* 0x00000020b700780c */ /* 0x000fc40003f44270 */
[----:B------:R-:W-:Y:S02]  /*104f0*/  ISETP.GT.AND P5, PT, R182, 0x18, PT ;  /* 0x00000018b600780c */ /* 0x000fe40003fa4270 */
[----:B------:R-:W-:Y:S02]  /*10500*/  FSEL R161, R161, -INF , P4 ;  /* 0xff800000a1a17808 */ /* 0x000fe40002000000 */
[----:B------:R-:W-:Y:S02]  /*10510*/  ISETP.GT.AND P4, PT, R183, RZ, PT ;  /* 0x000000ffb700720c */ /* 0x000fe40003f84270 */
[----:B------:R-:W-:Y:S02]  /*10520*/  FSEL R156, R156, -INF , P1 ;  /* 0xff8000009c9c7808 */ /* 0x000fe40000800000 */
[----:B------:R-:W-:Y:S02]  /*10530*/  FSEL R170, R170, -INF , P2 ;  /* 0xff800000aaaa7808 */ /* 0x000fe40001000000 */
[----:B------:R-:W-:-:S02]  /*10540*/  ISETP.GT.AND P1, PT, R182, 0x19, PT ;  /* 0x00000019b600780c */ /* 0x000fc40003f24270 */
[----:B------:R-:W-:Y:S02]  /*10550*/  FSEL R164, R164, -INF , P5 ;  /* 0xff800000a4a47808 */ /* 0x000fe40002800000 */
[C---:B------:R-:W-:Y:S02]  /*10560*/  ISETP.GT.AND P2, PT, R183.reuse, 0x31, PT ;  /* 0x00000031b700780c */ /* 0x040fe40003f44270 */
[----:B------:R-:W-:Y:S02]  /*10570*/  ISETP.GT.AND P5, PT, R183, 0x1, PT ;  /* 0x00000001b700780c */ /* 0x000fe40003fa4270 */
[----:B------:R-:W-:Y:S02]  /*10580*/  FSEL R154, R154, -INF , P4 ;  /* 0xff8000009a9a7808 */ /* 0x000fe40002000000 */
[----:B------:R-:W-:Y:S02]  /*10590*/  ISETP.GT.AND P3, PT, R182, 0x10, PT ;  /* 0x00000010b600780c */ /* 0x000fe40003f64270 */
[----:B------:R-:W-:-:S02]  /*105a0*/  FSEL R165, R165, -INF , P1 ;  /* 0xff800000a5a57808 */ /* 0x000fc40000800000 */
[----:B0-----:R-:W-:Y:S02]  /*105b0*/  FSEL R153, R13, -INF , P2 ;  /* 0xff8000000d997808 */ /* 0x001fe40001000000 */
[----:B------:R-:W-:Y:S02]  /*105c0*/  ISETP.GT.AND P1, PT, R183, 0x8, PT ;  /* 0x00000008b700780c */ /* 0x000fe40003f24270 */
[----:B------:R-:W-:Y:S02]  /*105d0*/  FSEL R155, R155, -INF , P5 ;  /* 0xff8000009b9b7808 */ /* 0x000fe40002800000 */
[----:B------:R-:W-:Y:S02]  /*105e0*/  FMNMX.FTZ R13, R154, R21, !PT ;  /* 0x000000159a0d7209 */ /* 0x000fe40007810000 */
[----:B------:R-:W-:Y:S02]  /*105f0*/  FSEL R160, R160, -INF , P3 ;  /* 0xff800000a0a07808 */ /* 0x000fe40001800000 */
[----:B------:R-:W-:-:S02]  /*10600*/  ISETP.GT.AND P3, PT, R182, 0x21, PT ;  /* 0x00000021b600780c */ /* 0x000fc40003f64270 */
[----:B------:R-:W-:Y:S02]  /*10610*/  FSEL R158, R158, -INF , P1 ;  /* 0xff8000009e9e7808 */ /* 0x000fe40000800000 */
[----:B------:R-:W-:Y:S01]  /*10620*/  FMNMX.FTZ R13, R155, R13, !PT ;  /* 0x0000000d9b0d7209 */ /* 0x000fe20007810000 */
[----:B------:R0:W-:Y:S03]  /*10630*/  MUFU.TANH R199, R201 ;  /* 0x000000c900c77308 */ /* 0x0001e60000002400 */
[----:B------:R-:W-:Y:S02]  /*10640*/  FMNMX.FTZ R13, R158, R13, !PT ;  /* 0x0000000d9e0d7209 */ /* 0x000fe40007810000 */
[----:B0-----:R-:W-:Y:S02]  /*10650*/  FSEL R201, R169, -INF , P3 ;  /* 0xff800000a9c97808 */ /* 0x001fe40001800000 */
[----:B------:R-:W-:-:S02]  /*10660*/  ISETP.GT.AND P3, PT, R183, 0x10, PT ;  /* 0x00000010b700780c */ /* 0x000fc40003f64270 */
[----:B------:R-:W-:Y:S02]  /*10670*/  ISETP.GT.AND P4, PT, R183, 0x11, PT ;  /* 0x00000011b700780c */ /* 0x000fe40003f84270 */
[----:B------:R-:W-:Y:S02]  /*10680*/  FSEL R162, R162, -INF , P3 ;  /* 0xff800000a2a27808 */ /* 0x000fe40001800000 */
[----:B------:R-:W-:Y:S02]  /*10690*/  FMNMX.FTZ R13, R159, R13, !PT ;  /* 0x0000000d9f0d7209 */ /* 0x000fe40007810000 */
[----:B------:R-:W-:Y:S02]  /*106a0*/  ISETP.GT.AND P5, PT, R183, 0x18, PT ;  /* 0x00000018b700780c */ /* 0x000fe40003fa4270 */
[----:B------:R-:W-:Y:S02]  /*106b0*/  FSEL R163, R163, -INF , P4 ;  /* 0xff800000a3a37808 */ /* 0x000fe40002000000 */
[----:B------:R-:W-:-:S02]  /*106c0*/  FMNMX.FTZ R13, R162, R13, !PT ;  /* 0x0000000da20d7209 */ /* 0x000fc40007810000 */
[----:B------:R-:W-:Y:S02]  /*106d0*/  ISETP.GT.AND P1, PT, R183, 0x19, PT ;  /* 0x00000019b700780c */ /* 0x000fe40003f24270 */
[----:B------:R-:W-:Y:S02]  /*106e0*/  FSEL R166, R166, -INF , P5 ;  /* 0xff800000a6a67808 */ /* 0x000fe40002800000 */
[----:B------:R-:W-:Y:S01]  /*106f0*/  FMNMX.FTZ R13, R163, R13, !PT ;  /* 0x0000000da30d7209 */ /* 0x000fe20007810000 */
[----:B------:R-:W0:Y:S01]  /*10700*/  MUFU.TANH R175, R175 ;  /* 0x000000af00af7308 */ /* 0x000e220000002400 */
[----:B------:R-:W-:Y:S02]  /*10710*/  FSEL R167, R167, -INF , P1 ;  /* 0xff800000a7a77808 */ /* 0x000fe40000800000 */
[----:B------:R-:W-:Y:S02]  /*10720*/  FMNMX.FTZ R13, R166, R13, !PT ;  /* 0x0000000da60d7209 */ /* 0x000fe40007810000 */
[----:B------:R-:W-:-:S02]  /*10730*/  ISETP.GT.AND P3, PT, R183, 0x21, PT ;  /* 0x00000021b700780c */ /* 0x000fc40003f64270 */
[----:B------:R-:W-:Y:S01]  /*10740*/  FMNMX.FTZ R13, R167, R13, !PT ;  /* 0x0000000da70d7209 */ /* 0x000fe20007810000 */
[----:B------:R-:W1:Y:S01]  /*10750*/  MUFU.TANH R178, R178 ;  /* 0x000000b200b27308 */ /* 0x000e620000002400 */
[----:B------:R-:W-:Y:S02]  /*10760*/  ISETP.GT.AND P4, PT, R183, 0x28, PT ;  /* 0x00000028b700780c */ /* 0x000fe40003f84270 */
[----:B------:R-:W-:Y:S02]  /*10770*/  FSEL R171, R171, -INF , P3 ;  /* 0xff800000abab7808 */ /* 0x000fe40001800000 */
[----:B------:R-:W-:Y:S02]  /*10780*/  FMNMX.FTZ R13, R170, R13, !PT ;  /* 0x0000000daa0d7209 */ /* 0x000fe40007810000 */
[----:B------:R-:W-:Y:S01]  /*10790*/  ISETP.GT.AND P5, PT, R183, 0x29, PT ;  /* 0x00000029b700780c */ /* 0x000fe20003fa4270 */
[----:B------:R-:W2:Y:S01]  /*107a0*/  MUFU.TANH R198, R198 ;  /* 0x000000c600c67308 */ /* 0x000ea20000002400 */
[----:B------:R-:W-:-:S02]  /*107b0*/  FSEL R174, R174, -INF , P4 ;  /* 0xff800000aeae7808 */ /* 0x000fc40002000000 */
[----:B------:R-:W-:Y:S02]  /*107c0*/  FMNMX.FTZ R13, R171, R13, !PT ;  /* 0x0000000dab0d7209 */ /* 0x000fe40007810000 */
[----:B------:R-:W-:Y:S02]  /*107d0*/  ISETP.GT.AND P1, PT, R183, 0x30, PT ;  /* 0x00000030b700780c */ /* 0x000fe40003f24270 */
[----:B0-----:R-:W-:Y:S02]  /*107e0*/  FSEL R175, R175, -INF , P5 ;  /* 0xff800000afaf7808 */ /* 0x001fe40002800000 */
[----:B------:R-:W-:Y:S02]  /*107f0*/  FMNMX.FTZ R13, R174, R13, !PT ;  /* 0x0000000dae0d7209 */ /* 0x000fe40007810000 */
[----:B-1----:R-:W-:Y:S02]  /*10800*/  FSEL R178, R178, -INF , P1 ;  /* 0xff800000b2b27808 */ /* 0x002fe40000800000 */
[----:B------:R-:W-:-:S02]  /*10810*/  FMNMX.FTZ R13, R175, R13, !PT ;  /* 0x0000000daf0d7209 */ /* 0x000fc40007810000 */
[C---:B------:R-:W-:Y:S02]  /*10820*/  ISETP.GT.AND P3, PT, R183.reuse, 0x38, PT ;  /* 0x00000038b700780c */ /* 0x040fe40003f64270 */
[----:B------:R-:W-:Y:S02]  /*10830*/  FMNMX.FTZ R13, R178, R13, !PT ;  /* 0x0000000db20d7209 */ /* 0x000fe40007810000 */
[----:B------:R-:W-:Y:S02]  /*10840*/  ISETP.GT.AND P4, PT, R183, 0x39, PT ;  /* 0x00000039b700780c */ /* 0x000fe40003f84270 */
[----:B--2---:R-:W-:Y:S02]  /*10850*/  FSEL R198, R198, -INF , P3 ;  /* 0xff800000c6c67808 */ /* 0x004fe40001800000 */
[----:B------:R-:W-:Y:S02]  /*10860*/  FMNMX.FTZ R13, R153, R13, !PT ;  /* 0x0000000d990d7209 */ /* 0x000fe40007810000 */
[----:B------:R-:W-:-:S02]  /*10870*/  FSEL R199, R199, -INF , P4 ;  /* 0xff800000c7c77808 */ /* 0x000fc40002000000 */
[----:B------:R-:W-:-:S04]  /*10880*/  FMNMX.FTZ R13, R198, R13, !PT ;  /* 0x0000000dc60d7209 */ /* 0x000fc80007810000 */
[----:B------:R-:W-:-:S05]  /*10890*/  FMNMX.FTZ R13, R199, R13, !PT ;  /* 0x0000000dc70d7209 */ /* 0x000fca0007810000 */
[----:B------:R-:W0:Y:S02]  /*108a0*/  SHFL.BFLY PT, R168, R13, 0x2, 0x1f ;  /* 0x0c401f000da87f89 */ /* 0x000e2400000e0000 */
[----:B0-----:R-:W-:-:S05]  /*108b0*/  FMNMX.FTZ R168, R13, R168, !PT ;  /* 0x000000a80da87209 */ /* 0x001fca0007810000 */
[----:B------:R-:W0:Y:S01]  /*108c0*/  SHFL.BFLY PT, R169, R168, 0x1, 0x1f ;  /* 0x0c201f00a8a97f89 */ /* 0x000e2200000e0000 */
[----:B------:R-:W-:Y:S02]  /*108d0*/  IMAD.U32 R13, RZ, RZ, UR37 ;  /* 0x00000025ff0d7e24 */ /* 0x000fe4000f8e00ff */
[----:B------:R-:W-:Y:S01]  /*108e0*/  FMUL.FTZ R172, R172, UR39 ;  /* 0x00000027acac7c20 */ /* 0x000fe20008410000 */
[----:B------:R-:W-:Y:S02]  /*108f0*/  ISETP.GT.AND P1, PT, R182, 0x29, PT ;  /* 0x00000029b600780c */ /* 0x000fe40003f24270 */
[----:B0-----:R-:W-:-:S04]  /*10900*/  FMNMX.FTZ R169, R168, R169, !PT ;  /* 0x000000a9a8a97209 */ /* 0x001fc80007810000 */
[C---:B------:R-:W-:Y:S01]  /*10910*/  FSETP.NEU.FTZ.AND P6, PT, R169.reuse, -INF , PT ;  /* 0xff800000a900780b */ /* 0x040fe20003fdd000 */
[----:B------:R-:W-:-:S03]  /*10920*/  FMUL.FTZ R168, R169, R13 ;  /* 0x0000000da9a87220 */ /* 0x000fc60000410000 */
[----:B------:R-:W-:Y:S02]  /*10930*/  FSEL R183, R169, RZ, P6 ;  /* 0x000000ffa9b77208 */ /* 0x000fe40003000000 */
[----:B------:R-:W-:-:S03]  /*10940*/  FSEL R168, R168, RZ, P6 ;  /* 0x000000ffa8a87208 */ /* 0x000fc60003000000 */
[----:B------:R-:W-:Y:S02]  /*10950*/  FADD.FTZ R183, -R183, R21 ;  /* 0x00000015b7b77221 */ /* 0x000fe40000010100 */
[----:B------:R0:W-:Y:S01]  /*10960*/  MUFU.TANH R21, R172 ;  /* 0x000000ac00157308 */ /* 0x0001e20000002400 */
[-CC-:B------:R-:W-:Y:S01]  /*10970*/  FFMA.FTZ R154, R154, R13.reuse, -R168.reuse ;  /* 0x0000000d9a9a7223 */ /* 0x180fe200000108a8 */
[C---:B------:R-:W-:Y:S01]  /*10980*/  ISETP.GT.AND P2, PT, R182.reuse, 0x30, PT ;  /* 0x00000030b600780c */ /* 0x040fe20003f44270 */
[-CC-:B------:R-:W-:Y:S01]  /*10990*/  FFMA.FTZ R155, R155, R13.reuse, -R168.reuse ;  /* 0x0000000d9b9b7223 */ /* 0x180fe200000108a8 */
[C---:B------:R-:W-:Y:S01]  /*109a0*/  ISETP.GT.AND P3, PT, R182.reuse, 0x31, PT ;  /* 0x00000031b600780c */ /* 0x040fe20003f64270 */
[-C--:B0-----:R-:W-:Y:S01]  /*109b0*/  FFMA.FTZ R172, R171, R13.reuse, -R168 ;  /* 0x0000000dabac7223 */ /* 0x081fe200000108a8 */
[----:B------:R-:W-:Y:S01]  /*109c0*/  FMUL.FTZ R171, R183, R13 ;  /* 0x0000000db7ab7220 */ /* 0x000fe20000410000 */
[C---:B------:R-:W-:Y:S02]  /*109d0*/  ISETP.GT.AND P4, PT, R182.reuse, 0x38, PT ;  /* 0x00000038b600780c */ /* 0x040fe40003f84270 */
[----:B------:R-:W-:-:S02]  /*109e0*/  ISETP.GT.AND P5, PT, R182, 0x39, PT ;  /* 0x00000039b600780c */ /* 0x000fc40003fa4270 */
[----:B------:R-:W-:Y:S01]  /*109f0*/  ISETP.GT.AND P6, PT, R182, 0x28, PT ;  /* 0x00000028b600780c */ /* 0x000fe20003fc4270 */
[----:B------:R-:W-:Y:S01]  /*10a00*/  FFMA.FTZ R182, R153, R13, -R168 ;  /* 0x0000000d99b67223 */ /* 0x000fe200000108a8 */
[----:B------:R-:W-:Y:S08]  /*10a10*/  MUFU.EX2 R171, R171 ;  /* 0x000000ab00ab7308 */ /* 0x000ff00000000800 */
[----:B------:R0:W1:Y:S08]  /*10a20*/  MUFU.EX2 R153, R154 ;  /* 0x0000009a00997308 */ /* 0x0000700000000800 */
[----:B------:R-:W2:Y:S01]  /*10a30*/  MUFU.EX2 R155, R155 ;  /* 0x0000009b009b7308 */ /* 0x000ea20000000800 */
[----:B0-----:R-:W-:-:S05]  /*10a40*/  VIADD R154, R15, 0x38840 ;  /* 0x000388400f9a7836 */ /* 0x001fca0000000000 */
[----:B------:R-:W-:Y:S01]  /*10a50*/  PRMT R154, R190, 0x654, R154 ;  /* 0x00000654be9a7816 */ /* 0x000fe2000000009a */
[----:B-1----:R-:W-:-:S03]  /*10a60*/  FFMA.FTZ R12, R171, R12, R153 ;  /* 0x0000000cab0c7223 */ /* 0x002fc60000010099 */
[----:B------:R0:W-:Y:S02]  /*10a70*/  SYNCS.ARRIVE.TRANS64.RED.A1T0 RZ, [R154+URZ], RZ ;  /* 0x000000ff9aff79a7 */ /* 0x0001e4000810043f */
[----:B0-----:R-:W-:Y:S01]  /*10a80*/  FMNMX.FTZ R154, R152, R20, !PT ;  /* 0x00000014989a7209 */ /* 0x001fe20007810000 */
[C---:B--2---:R-:W-:Y:S01]  /*10a90*/  FADD.FTZ R12, R155.reuse, R12 ;  /* 0x0000000c9b0c7221 */ /* 0x044fe20000010000 */
[----:B------:R-:W-:Y:S02]  /*10aa0*/  F2FP.BF16.F32.PACK_AB R153, R155, R153 ;  /* 0x000000999b99723e */ /* 0x000fe400000010ff */
[----:B------:R-:W-:Y:S01]  /*10ab0*/  FMNMX.FTZ R155, R179, R154, !PT ;  /* 0x0000009ab39b7209 */ /* 0x000fe20007810000 */
[----:B------:R-:W-:-:S03]  /*10ac0*/  FFMA.FTZ R158, R158, R13, -R168 ;  /* 0x0000000d9e9e7223 */ /* 0x000fc600000108a8 */
        /* <DEDUP_REMOVED lines=12> */
[----:B------:R-:W-:Y:S01]  /*10b90*/  FMNMX.FTZ R168, R157, R155, !PT ;  /* 0x0000009b9da87209 */ /* 0x000fe20007810000 */
[----:B------:R-:W-:-:S03]  /*10ba0*/  FMUL.FTZ R173, R173, UR39 ;  /* 0x00000027adad7c20 */ /* 0x000fc60008410000 */
[----:B------:R-:W-:Y:S01]  /*10bb0*/  FMNMX.FTZ R168, R160, R168, !PT ;  /* 0x000000a8a0a87209 */ /* 0x000fe20007810000 */
[----:B------:R0:W1:Y:S03]  /*10bc0*/  MUFU.TANH R154, R173 ;  /* 0x000000ad009a7308 */ /* 0x0000660000002400 */
[----:B------:R-:W-:Y:S01]  /*10bd0*/  FMNMX.FTZ R168, R161, R168, !PT ;  /* 0x000000a8a1a87209 */ /* 0x000fe20007810000 */
[----:B------:R-:W-:-:S03]  /*10be0*/  FMUL.FTZ R176, R176, UR39 ;  /* 0x00000027b0b07c20 */ /* 0x000fc60008410000 */
[----:B------:R-:W-:Y:S01]  /*10bf0*/  FMNMX.FTZ R168, R164, R168, !PT ;  /* 0x000000a8a4a87209 */ /* 0x000fe20007810000 */
[----:B0-----:R-:W-:Y:S01]  /*10c00*/  FMUL.FTZ R173, R177, UR39 ;  /* 0x00000027b1ad7c20 */ /* 0x001fe20008410000 */
[----:B------:R0:W2:Y:S02]  /*10c10*/  MUFU.TANH R155, R176 ;  /* 0x000000b0009b7308 */ /* 0x0000a40000002400 */
[----:B------:R-:W-:-:S04]  /*10c20*/  FMNMX.FTZ R168, R165, R168, !PT ;  /* 0x000000a8a5a87209 */ /* 0x000fc80007810000 */
[----:B------:R-:W-:Y:S01]  /*10c30*/  FMNMX.FTZ R168, R200, R168, !PT ;  /* 0x000000a8c8a87209 */ /* 0x000fe20007810000 */
[----:B0-----:R-:W-:Y:S01]  /*10c40*/  FMUL.FTZ R176, R180, UR39 ;  /* 0x00000027b4b07c20 */ /* 0x001fe20008410000 */
[----:B------:R-:W0:Y:S01]  /*10c50*/  MUFU.TANH R173, R173 ;  /* 0x000000ad00ad7308 */ /* 0x000e220000002400 */
[----:B------:R-:W-:Y:S01]  /*10c60*/  FMUL.FTZ R180, R181, UR39 ;  /* 0x00000027b5b47c20 */ /* 0x000fe20008410000 */
[----:B------:R-:W-:Y:S02]  /*10c70*/  FSEL R21, R21, -INF , P6 ;  /* 0xff80000015157808 */ /* 0x000fe40003000000 */
[----:B------:R-:W-:-:S04]  /*10c80*/  FMNMX.FTZ R168, R201, R168, !PT ;  /* 0x000000a8c9a87209 */ /* 0x000fc80007810000 */
[----:B------:R-:W3:Y:S01]  /*10c90*/  MUFU.TANH R176, R176 ;  /* 0x000000b000b07308 */ /* 0x000ee20000002400 */
[----:B-1----:R-:W-:Y:S02]  /*10ca0*/  FSEL R177, R154, -INF , P1 ;  /* 0xff8000009ab17808 */ /* 0x002fe40000800000 */
[----:B------:R-:W-:-:S05]  /*10cb0*/  FMNMX.FTZ R168, R21, R168, !PT ;  /* 0x000000a815a87209 */ /* 0x000fca0007810000 */
[----:B------:R-:W1:Y:S01]  /*10cc0*/  MUFU.TANH R180, R180 ;  /* 0x000000b400b47308 */ /* 0x000e620000002400 */
[----:B--2---:R-:W-:Y:S02]  /*10cd0*/  FSEL R154, R155, -INF , P2 ;  /* 0xff8000009b9a7808 */ /* 0x004fe40001000000 */
[----:B------:R-:W-:Y:S02]  /*10ce0*/  FMNMX.FTZ R168, R177, R168, !PT ;  /* 0x000000a8b1a87209 */ /* 0x000fe40007810000 */
[----:B0-----:R-:W-:Y:S02]  /*10cf0*/  FSEL R173, R173, -INF , P3 ;  /* 0xff800000adad7808 */ /* 0x001fe40001800000 */
[----:B------:R-:W-:Y:S02]  /*10d00*/  FMNMX.FTZ R168, R154, R168, !PT ;  /* 0x000000a89aa87209 */ /* 0x000fe40007810000 */
[----:B---3--:R-:W-:Y:S02]  /*10d10*/  FSEL R176, R176, -INF , P4 ;  /* 0xff800000b0b07808 */ /* 0x008fe40002000000 */
[----:B------:R-:W-:-:S04]  /*10d20*/  FMNMX.FTZ R168, R173, R168, !PT ;  /* 0x000000a8ada87209 */ /* 0x000fc80007810000 */
[----:B------:R-:W-:Y:S02]  /*10d30*/  FMNMX.FTZ R168, R176, R168, !PT ;  /* 0x000000a8b0a87209 */ /* 0x000fe40007810000 */
[----:B-1----:R-:W-:-:S04]  /*10d40*/  FSEL R180, R180, -INF , P5 ;  /* 0xff800000b4b47808 */ /* 0x002fc80002800000 */
[----:B------:R-:W-:-:S05]  /*10d50*/  FMNMX.FTZ R168, R180, R168, !PT ;  /* 0x000000a8b4a87209 */ /* 0x000fca0007810000 */
[----:B------:R-:W0:Y:S02]  /*10d60*/  SHFL.BFLY PT, R155, R168, 0x2, 0x1f ;  /* 0x0c401f00a89b7f89 */ /* 0x000e2400000e0000 */
[----:B0-----:R-:W-:-:S05]  /*10d70*/  FMNMX.FTZ R168, R168, R155, !PT ;  /* 0x0000009ba8a87209 */ /* 0x001fca0007810000 */
[----:B------:R-:W0:Y:S01]  /*10d80*/  SHFL.BFLY PT, R181, R168, 0x1, 0x1f ;  /* 0x0c201f00a8b57f89 */ /* 0x000e2200000e0000 */
[----:B------:R-:W-:Y:S08]  /*10d90*/  MUFU.EX2 R155, R158 ;  /* 0x0000009e009b7308 */ /* 0x000ff00000000800 */
[----:B------:R1:W-:Y:S01]  /*10da0*/  MUFU.EX2 R158, R163 ;  /* 0x000000a3009e7308 */ /* 0x0003e20000000800 */
[----:B0-----:R-:W-:-:S04]  /*10db0*/  FMNMX.FTZ R168, R168, R181, !PT ;  /* 0x000000b5a8a87209 */ /* 0x001fc80007810000 */
[----:B------:R-:W-:-:S04]  /*10dc0*/  FSETP.NEU.FTZ.AND P2, PT, R168, -INF , PT ;  /* 0xff800000a800780b */ /* 0x000fc80003f5d000 */
[----:B-1----:R-:W-:-:S05]  /*10dd0*/  FSEL R163, R168, RZ, P2 ;  /* 0x000000ffa8a37208 */ /* 0x002fca0001000000 */
[----:B------:R-:W-:Y:S01]  /*10de0*/  FADD.FTZ R163, -R163, R20 ;  /* 0x00000014a3a37221 */ /* 0x000fe20000010100 */
[----:B------:R-:W-:-:S03]  /*10df0*/  ISETP.NE.AND P1, PT, R212, RZ, PT ;  /* 0x000000ffd400720c */ /* 0x000fc60003f25270 */
[----:B------:R-:W-:-:S06]  /*10e00*/  FMUL.FTZ R163, R163, R13 ;  /* 0x0000000da3a37220 */ /* 0x000fcc0000410000 */
[----:B------:R-:W0:Y:S04]  /*10e10*/  MUFU.EX2 R163, R163 ;  /* 0x000000a300a37308 */ /* 0x000e280000000800 */
[----:B------:R-:W-:-:S04]  /*10e20*/  @!P1 IMAD R20, R197, 0x40, R193 ;  /* 0x00000040c5149824 */ /* 0x000fc800078e02c1 */
[----:B------:R-:W-:-:S05]  /*10e30*/  @!P1 IMAD R20, R20, 0x4, R17 ;  /* 0x0000000414149824 */ /* 0x000fca00078e0211 */
[----:B------:R-:W-:Y:S04]  /*10e40*/  @!P1 STS [R20+0x38420], R171 ;  /* 0x038420ab14009388 */ /* 0x000fe80000000800 */
[----:B0-----:R0:W-:Y:S02]  /*10e50*/  @!P1 STS [R20+0x38400], R163 ;  /* 0x038400a314009388 */ /* 0x0011e40000000800 */
[----:B0-----:R-:W-:-:S05]  /*10e60*/  FMUL.FTZ R20, R168, R13 ;  /* 0x0000000da8147220 */ /* 0x001fca0000410000 */
[----:B------:R-:W-:-:S05]  /*10e70*/  FSEL R20, R20, RZ, P2 ;  /* 0x000000ff14147208 */ /* 0x000fca0001000000 */
[-CC-:B------:R-:W-:Y:S01]  /*10e80*/  FFMA.FTZ R152, R152, R13.reuse, -R20.reuse ;  /* 0x0000000d98987223 */ /* 0x180fe20000010814 */
[-CC-:B------:R-:W-:Y:S01]  /*10e90*/  FFMA.FTZ R179, R179, R13.reuse, -R20.reuse ;  /* 0x0000000db3b37223 */ /* 0x180fe20000010814 */
[-CC-:B------:R-:W-:Y:S01]  /*10ea0*/  FFMA.FTZ R156, R156, R13.reuse, -R20.reuse ;  /* 0x0000000d9c9c7223 */ /* 0x180fe20000010814 */
[----:B------:R-:W-:Y:S08]  /*10eb0*/  MUFU.EX2 R159, R159 ;  /* 0x0000009f009f7308 */ /* 0x000ff00000000800 */
[----:B------:R-:W0:Y:S01]  /*10ec0*/  MUFU.EX2 R152, R152 ;  /* 0x0000009800987308 */ /* 0x000e220000000800 */
[-CC-:B------:R-:W-:Y:S01]  /*10ed0*/  FFMA.FTZ R157, R157, R13.reuse, -R20.reuse ;  /* 0x0000000d9d9d7223 */ /* 0x180fe20000010814 */
[-CC-:B------:R-:W-:Y:S01]  /*10ee0*/  FFMA.FTZ R183, R164, R13.reuse, -R20.reuse ;  /* 0x0000000da4b77223 */ /* 0x180fe20000010814 */
[----:B------:R-:W-:-:S05]  /*10ef0*/  FFMA.FTZ R164, R21, R13, -R20 ;  /* 0x0000000d15a47223 */ /* 0x000fca0000010814 */
[----:B------:R-:W1:Y:S01]  /*10f00*/  MUFU.EX2 R197, R179 ;  /* 0x000000b300c57308 */ /* 0x000e620000000800 */
[----:B------:R-:W-:Y:S01]  /*10f10*/  FFMA.FTZ R160, R160, R13, -R20 ;  /* 0x0000000da0a07223 */ /* 0x000fe20000010814 */
[----:B------:R-:W-:-:S06]  /*10f20*/  IMAD.MOV.U32 R21, RZ, RZ, 0x40000040 ;  /* 0x40000040ff157424 */ /* 0x000fcc00078e00ff */
[----:B------:R-:W2:Y:S01]  /*10f30*/  MUFU.EX2 R162, R162 ;  /* 0x000000a200a27308 */ /* 0x000ea20000000800 */
[----:B------:R-:W-:-:S07]  /*10f40*/  FFMA.FTZ R181, R161, R13, -R20 ;  /* 0x0000000da1b57223 */ /* 0x000fce0000010814 */
[----:B------:R-:W3:Y:S01]  /*10f50*/  MUFU.EX2 R156, R156 ;  /* 0x0000009c009c7308 */ /* 0x000ee20000000800 */
[----:B------:R-:W-:Y:S01]  /*10f60*/  R2UR UR7, R21 ;  /* 0x00000000150772ca */ /* 0x000fe200000e0000 */
[----:B------:R-:W-:Y:S01]  /*10f70*/  FADD.FTZ R21, R155, R12 ;  /* 0x0000000c9b157221 */ /* 0x000fe20000010000 */
[----:B0-----:R-:W-:-:S05]  /*10f80*/  FFMA.FTZ R0, R163, R0, R152 ;  /* 0x00000000a3007223 */ /* 0x001fca0000010098 */
[----:B------:R0:W5:Y:S01]  /*10f90*/  MUFU.EX2 R202, R157 ;  /* 0x0000009d00ca7308 */ /* 0x0001620000000800 */
[----:B------:R-:W-:Y:S01]  /*10fa0*/  FADD.FTZ R21, R159, R21 ;  /* 0x000000159f157221 */ /* 0x000fe20000010000 */
[----:B-1----:R-:W-:-:S06]  /*10fb0*/  FADD.FTZ R0, R197, R0 ;  /* 0x00000000c5007221 */ /* 0x002fcc0000010000 */
[----:B------:R-:W1:Y:S01]  /*10fc0*/  MUFU.EX2 R160, R160 ;  /* 0x000000a000a07308 */ /* 0x000e620000000800 */
[-CC-:B------:R-:W-:Y:S01]  /*10fd0*/  FFMA.FTZ R165, R165, R13.reuse, -R20.reuse ;  /* 0x0000000da5a57223 */ /* 0x180fe20000010814 */
[----:B------:R-:W-:Y:S01]  /*10fe0*/  FFMA.FTZ R177, R177, R13, -R20 ;  /* 0x0000000db1b17223 */ /* 0x000fe20000010814 */
[----:B--2---:R-:W-:-:S05]  /*10ff0*/  FADD.FTZ R21, R162, R21 ;  /* 0x00000015a2157221 */ /* 0x004fca0000010000 */
[----:B------:R-:W2:Y:S01]  /*11000*/  MUFU.EX2 R181, R181 ;  /* 0x000000b500b57308 */ /* 0x000ea20000000800 */
[-CC-:B------:R-:W-:Y:S01]  /*11010*/  FFMA.FTZ R176, R176, R13.reuse, -R20.reuse ;  /* 0x0000000db0b07223 */ /* 0x180fe20000010814 */
[-C--:B------:R-:W-:Y:S01]  /*11020*/  FFMA.FTZ R180, R180, R13.reuse, -R20 ;  /* 0x0000000db4b47223 */ /* 0x080fe20000010814 */
[----:B---3--:R-:W-:Y:S01]  /*11030*/  FADD.FTZ R0, R156, R0 ;  /* 0x000000009c007221 */ /* 0x008fe20000010000 */
[-CC-:B------:R-:W-:Y:S01]  /*11040*/  FFMA.FTZ R200, R200, R13.reuse, -R20.reuse ;  /* 0x0000000dc8c87223 */ /* 0x180fe20000010814 */
[----:B------:R-:W-:-:S03]  /*11050*/  FFMA.FTZ R201, R201, R13, -R20 ;  /* 0x0000000dc9c97223 */ /* 0x000fc60000010814 */
[----:B------:R-:W3:Y:S01]  /*11060*/  MUFU.EX2 R183, R183 ;  /* 0x000000b700b77308 */ /* 0x000ee20000000800 */
[-CC-:B------:R-:W-:Y:S01]  /*11070*/  FFMA.FTZ R154, R154, R13.reuse, -R20.reuse ;  /* 0x0000000d9a9a7223 */ /* 0x180fe20000010814 */
[----:B------:R-:W-:Y:S01]  /*11080*/  FFMA.FTZ R161, R173, R13, -R20 ;  /* 0x0000000dada17223 */ /* 0x000fe20000010814 */
[C---:B------:R-:W-:Y:S01]  /*11090*/  FADD.FTZ R21, R158.reuse, R21 ;  /* 0x000000159e157221 */ /* 0x040fe20000010000 */
[----:B0-----:R-:W-:Y:S01]  /*110a0*/  F2FP.BF16.F32.PACK_AB R157, R158, R162 ;  /* 0x000000a29e9d723e */ /* 0x001fe200000010ff */
[----:B-----5:R-:W-:-:S03]  /*110b0*/  FADD.FTZ R158, R202, R0 ;  /* 0x00000000ca9e7221 */ /* 0x020fc60000010000 */
[----:B------:R-:W0:Y:S01]  /*110c0*/  MUFU.EX2 R166, R166 ;  /* 0x000000a600a67308 */ /* 0x000e220000000800 */
[----:B------:R-:W-:Y:S01]  /*110d0*/  F2FP.BF16.F32.PACK_AB R152, R197, R152 ;  /* 0x00000098c598723e */ /* 0x000fe200000010ff */
[----:B-1----:R-:W-:-:S06]  /*110e0*/  FADD.FTZ R158, R160, R158 ;  /* 0x0000009ea09e7221 */ /* 0x002fcc0000010000 */
[----:B------:R-:W1:Y:S08]  /*110f0*/  MUFU.EX2 R165, R165 ;  /* 0x000000a500a57308 */ /* 0x000e700000000800 */
[----:B------:R-:W5:Y:S01]  /*11100*/  MUFU.EX2 R167, R167 ;  /* 0x000000a700a77308 */ /* 0x000f620000000800 */
[----:B--2---:R-:W-:-:S07]  /*11110*/  FADD.FTZ R158, R181, R158 ;  /* 0x0000009eb59e7221 */ /* 0x004fce0000010000 */
[----:B------:R-:W-:Y:S08]  /*11120*/  MUFU.EX2 R170, R170 ;  /* 0x000000aa00aa7308 */ /* 0x000ff00000000800 */
[----:B------:R-:W2:Y:S08]  /*11130*/  MUFU.EX2 R172, R172 ;  /* 0x000000ac00ac7308 */ /* 0x000eb00000000800 */
[----:B------:R-:W-:Y:S08]  /*11140*/  MUFU.EX2 R174, R174 ;  /* 0x000000ae00ae7308 */ /* 0x000ff00000000800 */
[----:B------:R-:W-:Y:S08]  /*11150*/  MUFU.EX2 R175, R175 ;  /* 0x000000af00af7308 */ /* 0x000ff00000000800 */
[----:B------:R-:W-:Y:S08]  /*11160*/  MUFU.EX2 R12, R200 ;  /* 0x000000c8000c7308 */ /* 0x000ff00000000800 */
[----:B------:R-:W4:Y:S08]  /*11170*/  MUFU.EX2 R173, R201 ;  /* 0x000000c900ad7308 */ /* 0x000f300000000800 */
[----:B------:R-:W-:Y:S08]  /*11180*/  MUFU.EX2 R179, R164 ;  /* 0x000000a400b37308 */ /* 0x000ff00000000800 */
[----:B------:R-:W4:Y:S08]  /*11190*/  MUFU.EX2 R177, R177 ;  /* 0x000000b100b17308 */ /* 0x000f300000000800 */
[----:B------:R-:W-:Y:S08]  /*111a0*/  MUFU.EX2 R178, R178 ;  /* 0x000000b200b27308 */ /* 0x000ff00000000800 */
[----:B------:R-:W-:Y:S08]  /*111b0*/  MUFU.EX2 R182, R182 ;  /* 0x000000b600b67308 */ /* 0x000ff00000000800 */
[----:B------:R-:W-:Y:S08]  /*111c0*/  MUFU.EX2 R198, R198 ;  /* 0x000000c600c67308 */ /* 0x000ff00000000800 */
[----:B------:R-:W-:Y:S08]  /*111d0*/  MUFU.EX2 R199, R199 ;  /* 0x000000c700c77308 */ /* 0x000ff00000000800 */
[----:B------:R1:W-:Y:S08]  /*111e0*/  MUFU.EX2 R0, R154 ;  /* 0x0000009a00007308 */ /* 0x0003f00000000800 */
[----:B------:R2:W4:Y:S08]  /*111f0*/  MUFU.EX2 R197, R161 ;  /* 0x000000a100c57308 */ /* 0x0005300000000800 */
[----:B------:R-:W-:Y:S08]  /*11200*/  MUFU.EX2 R176, R176 ;  /* 0x000000b000b07308 */ /* 0x000ff00000000800 */
[----:B------:R-:W4:Y:S01]  /*11210*/  MUFU.EX2 R180, R180 ;  /* 0x000000b400b47308 */ /* 0x000f220000000800 */
[----:B---3--:R-:W-:Y:S01]  /*11220*/  FADD.FTZ R158, R183, R158 ;  /* 0x0000009eb79e7221 */ /* 0x008fe20000010000 */
[----:B------:R-:W-:-:S02]  /*11230*/  IMAD R20, R22, 0x1000, R210 ;  /* 0x0000100016147824 */ /* 0x000fc400078e02d2 */
[----:B0-----:R-:W-:Y:S01]  /*11240*/  FADD.FTZ R21, R166, R21 ;  /* 0x00000015a6157221 */ /* 0x001fe20000010000 */
[----:B-1----:R-:W-:Y:S02]  /*11250*/  F2FP.BF16.F32.PACK_AB R154, R202, R156 ;  /* 0x0000009cca9a723e */ /* 0x002fe400000010ff */
[----:B------:R-:W-:Y:S01]  /*11260*/  F2FP.BF16.F32.PACK_AB R156, R181, R160 ;  /* 0x000000a0b59c723e */ /* 0x000fe200000010ff */
[----:B------:R-:W-:Y:S01]  /*11270*/  FADD.FTZ R181, R165, R158 ;  /* 0x0000009ea5b57221 */ /* 0x000fe20000010000 */
[----:B------:R-:W-:Y:S01]  /*11280*/  F2FP.BF16.F32.PACK_AB R155, R159, R155 ;  /* 0x0000009b9f9b723e */ /* 0x000fe200000010ff */
[----:B------:R-:W-:Y:S01]  /*11290*/  BAR.SYNC.DEFER_BLOCKING 0xf, 0x100 ;  /* 0x03c4000000007b1d */ /* 0x000fe20000010000 */
[----:B-----5:R-:W-:Y:S01]  /*112a0*/  F2FP.BF16.F32.PACK_AB R159, R167, R166 ;  /* 0x000000a6a79f723e */ /* 0x020fe200000010ff */
[----:B------:R-:W-:Y:S01]  /*112b0*/  FMUL.FTZ R24, R24, R163 ;  /* 0x000000a318187220 */ /* 0x000fe20000410000 */
[----:B------:R-:W-:Y:S01]  /*112c0*/  F2FP.BF16.F32.PACK_AB R158, R165, R183 ;  /* 0x000000b7a59e723e */ /* 0x000fe200000010ff */
        /* <DEDUP_REMOVED lines=64> */
[----:B------:R-:W-:Y:S01]  /*116d0*/  FADD.FTZ R21, R167, R21 ;  /* 0x00000015a7157221 */ /* 0x000fe20000010000 */
[----:B--2---:R-:W-:Y:S01]  /*116e0*/  F2FP.BF16.F32.PACK_AB R161, R172, R170 ;  /* 0x000000aaaca1723e */ /* 0x004fe200000010ff */
[-C--:B------:R-:W-:Y:S01]  /*116f0*/  FMUL.FTZ R26, R26, R171.reuse ;  /* 0x000000ab1a1a7220 */ /* 0x080fe20000410000 */
[----:B----4-:R-:W-:Y:S01]  /*11700*/  F2FP.BF16.F32.PACK_AB R160, R173, R12 ;  /* 0x0000000cada0723e */ /* 0x010fe200000010ff */
[----:B------:R-:W-:Y:S01]  /*11710*/  FMUL.FTZ R27, R27, R171 ;  /* 0x000000ab1b1b7220 */ /* 0x000fe20000410000 */
[----:B------:R-:W-:Y:S01]  /*11720*/  F2FP.BF16.F32.PACK_AB R162, R177, R179 ;  /* 0x000000b3b1a2723e */ /* 0x000fe200000010ff */
[-C--:B------:R-:W-:Y:S01]  /*11730*/  FMUL.FTZ R30, R30, R171.reuse ;  /* 0x000000ab1e1e7220 */ /* 0x080fe20000410000 */
        /* <DEDUP_REMOVED lines=62> */
[----:B------:R-:W-:-:S02]  /*11b20*/  F2FP.BF16.F32.PACK_AB R164, R197, R0 ;  /* 0x00000000c5a4723e */ /* 0x000fc400000010ff */
[----:B------:R-:W-:Y:S02]  /*11b30*/  F2FP.BF16.F32.PACK_AB R165, R182, R178 ;  /* 0x000000b2b6a5723e */ /* 0x000fe400000010ff */
[----:B------:R-:W-:Y:S02]  /*11b40*/  F2FP.BF16.F32.PACK_AB R166, R180, R176 ;  /* 0x000000b0b4a6723e */ /* 0x000fe400000010ff */
[----:B------:R-:W-:Y:S01]  /*11b50*/  F2FP.BF16.F32.PACK_AB R167, R199, R198 ;  /* 0x000000c6c7a7723e */ /* 0x000fe200000010ff */
[----:B------:R0:W-:Y:S04]  /*11b60*/  STSM.16.M88.4 [R227+0x36400], R152 ;  /* 0x03640098e3007844 */ /* 0x0001e80000000200 */
[----:B------:R1:W-:Y:S04]  /*11b70*/  STSM.16.M88.4 [R203], R156 ;  /* 0x0000009ccb007844 */ /* 0x0003e80000000200 */
[----:B------:R1:W-:Y:S04]  /*11b80*/  STSM.16.M88.4 [R228], R160 ;  /* 0x000000a0e4007844 */ /* 0x0003e80000000200 */
[----:B------:R1:W-:Y:S01]  /*11b90*/  STSM.16.M88.4 [R229], R164 ;  /* 0x000000a4e5007844 */ /* 0x0003e20000000200 */
[----:B------:R-:W-:-:S06]  /*11ba0*/  WARPGROUP.ARRIVE ;  /* 0x00000000000079c5 */ /* 0x000fcc0000000000 */
[----:B------:R-:W-:Y:S03]  /*11bb0*/  HGMMA.64x256x16.F32.BF16 R24, R152, gdesc[UR4].tnspB, R24, gsb0 ;  /* 0x43e0000498187df0 */ /* 0x000fe60008001818 */
[----:B------:R-:W-:Y:S02]  /*11bc0*/  WARPGROUP.DEPBAR.LE gsb0, 0x0 ;  /* 0x00008000000079c5 */ /* 0x000fe40000010000 */
[----:B0-----:R-:W-:Y:S02]  /*11bd0*/  VIADD R152, R20, 0x80 ;  /* 0x0000008014987836 */ /* 0x001fe40000000000 */
[----:B------:R-:W-:-:S03]  /*11be0*/  IMAD.MOV.U32 R153, RZ, RZ, 0x40000040 ;  /* 0x40000040ff997424 */ /* 0x000fc600078e00ff */
[----:B------:R-:W-:Y:S02]  /*11bf0*/  R2UR UR6, R152 ;  /* 0x00000000980672ca */ /* 0x000fe400000e0000 */
[----:B------:R-:W-:Y:S01]  /*11c00*/  R2UR UR7, R153 ;  /* 0x00000000990772ca */ /* 0x000fe200000e0000 */
[----:B------:R-:W-:-:S15]  /*11c10*/  WARPGROUP.ARRIVE ;  /* 0x00000000000079c5 */ /* 0x000fde0000000000 */
[----:B------:R-:W-:Y:S01]  /*11c20*/  HGMMA.64x256x16.F32.BF16 R24, R156, gdesc[UR4].tnspB, R24, gsb0 ;  /* 0x43e000049c187df0 */ /* 0x000fe20008001818 */
[----:B------:R-:W-:Y:S02]  /*11c30*/  VIADD R152, R20, 0x100 ;  /* 0x0000010014987836 */ /* 0x000fe40000000000 */
[----:B------:R-:W-:-:S03]  /*11c40*/  IMAD.MOV.U32 R153, RZ, RZ, 0x40000040 ;  /* 0x40000040ff997424 */ /* 0x000fc600078e00ff */
[----:B------:R-:W-:Y:S02]  /*11c50*/  R2UR UR6, R152 ;  /* 0x00000000980672ca */ /* 0x000fe400000e0000 */
[----:B------:R-:W-:Y:S01]  /*11c60*/  R2UR UR7, R153 ;  /* 0x00000000990772ca */ /* 0x000fe200000e0000 */
[----:B------:R-:W-:Y:S01]  /*11c70*/  FADD.FTZ R171, R170, R21 ;  /* 0x00000015aaab7221 */ /* 0x000fe20000010000 */
[----:B------:R-:W-:Y:S02]  /*11c80*/  VIADD R20, R20, 0x180 ;  /* 0x0000018014147836 */ /* 0x000fe40000000000 */
[----:B------:R-:W-:Y:S01]  /*11c90*/  IMAD.MOV.U32 R21, RZ, RZ, 0x40000040 ;  /* 0x40000040ff157424 */ /* 0x000fe200078e00ff */
[----:B------:R-:W-:Y:S02]  /*11ca0*/  WARPGROUP.DEPBAR.LE gsb0, 0x0 ;  /* 0x00008000000079c5 */ /* 0x000fe40000010000 */
[----:B------:R-:W-:-:S13]  /*11cb0*/  WARPGROUP.ARRIVE ;  /* 0x00000000000079c5 */ /* 0x000fda0000000000 */
[----:B------:R-:W-:Y:S01]  /*11cc0*/  HGMMA.64x256x16.F32.BF16 R24, R160, gdesc[UR4].tnspB, R24, gsb0 ;  /* 0x43e00004a0187df0 */ /* 0x000fe20008001818 */
[----:B------:R-:W-:Y:S02]  /*11cd0*/  R2UR UR6, R20 ;  /* 0x00000000140672ca */ /* 0x000fe400000e0000 */
[----:B------:R-:W-:Y:S01]  /*11ce0*/  R2UR UR7, R21 ;  /* 0x00000000150772ca */ /* 0x000fe200000e0000 */
        /* <DEDUP_REMOVED lines=29> */
.L_x_8706:
        /* <DEDUP_REMOVED lines=10> */
.L_x_8694:
[----:B------:R-:W-:Y:S05]  /*11f60*/  BSYNC B1 ;  /* 0x0000000000017941 */ /* 0x000fea0003800000 */
.L_x_8693:
[----:B0-----:R-:W2:Y:S01]  /*11f70*/  LDL R15, [R1+0xc] ;  /* 0x00000c00010f7983 */ /* 0x001ea20000100800 */
[----:B------:R-:W-:Y:S01]  /*11f80*/  BSSY B0, `(.L_x_8708) ;  /* 0x000036c000007945 */ /* 0x000fe20003800000 */
[----:B--2---:R-:W-:-:S13]  /*11f90*/  ISETP.GE.AND P1, PT, R14, R15, PT ;  /* 0x0000000f0e00720c */ /* 0x004fda0003f26270 */
[----:B------:R-:W-:Y:S05]  /*11fa0*/  @!P1 BRA `(.L_x_8709) ;  /* 0x0000003400a49947 */ /* 0x000fea0003800000 */
[----:B------:R-:W-:Y:S02]  /*11fb0*/  IMAD.MOV.U32 R20, RZ, RZ, R169 ;  /* 0x000000ffff147224 */ /* 0x000fe400078e00a9 */
[----:B------:R-:W-:Y:S02]  /*11fc0*/  IMAD.MOV.U32 R197, RZ, RZ, R168 ;  /* 0x000000ffffc57224 */ /* 0x000fe400078e00a8 */
[----:B------:R-:W-:-:S07]  /*11fd0*/  IMAD.MOV.U32 R21, RZ, RZ, R22 ;  /* 0x000000ffff157224 */ /* 0x000fce00078e0016 */
.L_x_8722:
[----:B------:R-:W-:-:S05]  /*11fe0*/  VIADD R22, R21, 0x1 ;  /* 0x0000000115167836 */ /* 0x000fca0000000000 */
[----:B------:R-:W-:-:S04]  /*11ff0*/  ISETP.NE.AND P1, PT, R22, 0x2, PT ;  /* 0x000000021600780c */ /* 0x000fc80003f25270 */
[----:B------:R-:W-:Y:S02]  /*12000*/  SEL R13, RZ, 0x1, P1 ;  /* 0x00000001ff0d7807 */ /* 0x000fe40000800000 */
[----:B------:R-:W-:Y:S02]  /*12010*/  SEL R22, R22, RZ, P1 ;  /* 0x000000ff16167207 */ /* 0x000fe40000800000 */
[----:B------:R-:W-:Y:S01]  /*12020*/  LOP3.LUT R23, R23, R13, RZ, 0x3c, !PT ;  /* 0x0000000d17177212 */ /* 0x000fe200078e3cff */
[----:B------:R-:W-:Y:S06]  /*12030*/  @!P0 BRA `(.L_x_8710) ;  /* 0x0000000000048947 */ /* 0x000fec0003800000 */
[----:B------:R-:W-:Y:S01]  /*12040*/  BPT.TRAP 0x1 ;  /* 0x000000040000795c */ /* 0x000fe20000300000 */
.L_x_8710:
[----:B------:R-:W-:Y:S01]  /*12050*/  IMAD R15, R22, 0x8, R17 ;  /* 0x00000008160f7824 */ /* 0x000fe200078e0211 */
[----:B------:R-:W-:-:S04]  /*12060*/  SHF.L.U32 R13, R23, 0x1f, RZ ;  /* 0x0000001f170d7819 */ /* 0x000fc800000006ff */
[----:B------:R0:W1:Y:S01]  /*12070*/  SYNCS.PHASECHK.TRANS64.TRYWAIT P1, [R15+URZ+0x38830], R13 ;  /* 0x0388300d0f0075a7 */ /* 0x000062000802017f */
[----:B------:R-:W-:Y:S05]  /*12080*/  @!P0 BRA `(.L_x_8711) ;  /* 0x0000000000048947 */ /* 0x000fea0003800000 */
[----:B------:R-:W-:Y:S01]  /*12090*/  BPT.TRAP 0x1 ;  /* 0x000000040000795c */ /* 0x000fe20000300000 */
.L_x_8711:
[----:B------:R-:W-:Y:S01]  /*120a0*/  BSSY B1, `(.L_x_8712) ;  /* 0x0000006000017945 */ /* 0x000fe20003800000 */
[----:B------:R-:W-:Y:S02]  /*120b0*/  IMAD R156, R22, 0x200, R206 ;  /* 0x00000200169c7824 */ /* 0x000fe400078e02ce */
[----:B------:R-:W-:Y:S01]  /*120c0*/  IMAD.MOV.U32 R157, RZ, RZ, 0x40000040 ;  /* 0x40000040ff9d7424 */ /* 0x000fe200078e00ff */
[----:B-1----:R-:W-:Y:S06]  /*120d0*/  @P1 BRA `(.L_x_8713) ;  /* 0x0000000000081947 */ /* 0x002fec0003800000 */
[----:B------:R-:W1:Y:S02]  /*120e0*/  SYNCS.PHASECHK.TRANS64.TRYWAIT P1, [R15+URZ+0x38830], R13 ;  /* 0x0388300d0f0075a7 */ /* 0x000e64000802017f */
[----:B-1----:R-:W-:Y:S05]  /*120f0*/  @!P1 BRA `(.L_x_8714) ;  /* 0x00000130005c9947 */ /* 0x002fea0003800000 */
.L_x_8713:
[----:B------:R-:W-:Y:S05]  /*12100*/  BSYNC B1 ;  /* 0x0000000000017941 */ /* 0x000fea0003800000 */
.L_x_8712:
        /* <DEDUP_REMOVED lines=36> */
.L_x_8715:
[----:B------:R2:W3:Y:S01]  /*12350*/  SYNCS.PHASECHK.TRANS64.TRYWAIT P1, [R15+URZ+0x38850], R13 ;  /* 0x0388500d0f0075a7 */ /* 0x0004e2000802017f */
[----:B------:R-:W-:Y:S05]  /*12360*/  @!P0 BRA `(.L_x_8716) ;  /* 0x0000000000048947 */ /* 0x000fea0003800000 */
[----:B------:R-:W-:Y:S01]  /*12370*/  BPT.TRAP 0x1 ;  /* 0x000000040000795c */ /* 0x000fe20000300000 */
.L_x_8716:
[----:B------:R-:W-:Y:S04]  /*12380*/  BSSY B1, `(.L_x_8717) ;  /* 0x0000004000017945 */ /* 0x000fe80003800000 */
[----:B---3--:R-:W-:Y:S05]  /*12390*/  @P1 BRA `(.L_x_8718) ;  /* 0x0000000000081947 */ /* 0x008fea0003800000 */
[----:B------:R-:W3:Y:S02]  /*123a0*/  SYNCS.PHASECHK.TRANS64.TRYWAIT P1, [R15+URZ+0x38850], R13 ;  /* 0x0388500d0f0075a7 */ /* 0x000ee4000802017f */
[----:B---3--:R-:W-:Y:S05]  /*123b0*/  @!P1 BRA `(.L_x_8719) ;  /* 0x0000012c00c09947 */ /* 0x008fea0003800000 */
.L_x_8718:
[----:B------:R-:W-:Y:S05]  /*123c0*/  BSYNC B1 ;  /* 0x0000000000017941 */ /* 0x000fea0003800000 */
.L_x_8717:
        /* <DEDUP_REMOVED lines=392> */
.L_x_8720:
        /* <DEDUP_REMOVED lines=39> */
[----:B--2---:R-:W-:-:S02]  /*13ec0*/  FMNMX.FTZ R13, R156, R13, !PT ;  /* 0x0000000d9c0d7209 */ /* 0x004fc40007810000 */
[----:B------:R-:W-:-:S05]  /*13ed0*/  ISETP.NE.AND P1, PT, R212, RZ, PT ;  /* 0x000000ffd400720c */ /* 0x000fca0003f25270 */
        /* <DEDUP_REMOVED lines=28> */
[----:B------:R-:W-:Y:S08]  /*140a0*/  MUFU.TANH R159, R159 ;  /* 0x0000009f009f7308 */ /* 0x000ff00000002400 */
[----:B------:R-:W-:Y:S01]  /*140b0*/  MUFU.TANH R162, R162 ;  /* 0x000000a200a27308 */ /* 0x000fe20000002400 */
[----:B0-----:R-:W-:-:S07]  /*140c0*/  FMNMX.FTZ R168, R168, R13, !PT ;  /* 0x0000000da8a87209 */ /* 0x001fce0007810000 */
[----:B------:R-:W-:Y:S01]  /*140d0*/  MUFU.TANH R163, R163 ;  /* 0x000000a300a37308 */ /* 0x000fe20000002400 */
[----:B------:R-:W0:Y:S07]  /*140e0*/  SHFL.BFLY PT, R13, R168, 0x1, 0x1f ;  /* 0x0c201f00a80d7f89 */ /* 0x000e2e00000e0000 */
[----:B------:R-:W-:Y:S08]  /*140f0*/  MUFU.TANH R166, R166 ;  /* 0x000000a600a67308 */ /* 0x000ff00000002400 */
[----:B------:R-:W-:Y:S08]  /*14100*/  MUFU.TANH R167, R167 ;  /* 0x000000a700a77308 */ /* 0x000ff00000002400 */
[----:B------:R-:W-:Y:S01]  /*14110*/  MUFU.TANH R170, R170 ;  /* 0x000000aa00aa7308 */ /* 0x000fe20000002400 */
[----:B0-----:R-:W-:Y:S01]  /*14120*/  FMNMX.FTZ R168, R168, R13, !PT ;  /* 0x0000000da8a87209 */ /* 0x001fe20007810000 */
        /* <DEDUP_REMOVED lines=21> */
[----:B------:R-:W-:Y:S01]  /*14280*/  VIADD R197, R15, 0x38840 ;  /* 0x000388400fc57836 */ /* 0x000fe20000000000 */
[----:B------:R-:W-:Y:S04]  /*14290*/  MUFU.EX2 R153, R200 ;  /* 0x000000c800997308 */ /* 0x000fe80000000800 */
[----:B------:R-:W-:-:S04]  /*142a0*/  PRMT R197, R190, 0x654, R197 ;  /* 0x00000654bec57816 */ /* 0x000fc800000000c5 */
[----:B------:R1:W-:Y:S01]  /*142b0*/  SYNCS.ARRIVE.TRANS64.RED.A1T0 RZ, [R197+URZ], RZ ;  /* 0x000000ffc5ff79a7 */ /* 0x0003e2000810043f */
[----:B------:R-:W0:Y:S01]  /*142c0*/  MUFU.EX2 R152, R152 ;  /* 0x0000009800987308 */ /* 0x000e220000000800 */
[----:B-1----:R-:W-:-:S07]  /*142d0*/  FMNMX.FTZ R197, R154, R20, !PT ;  /* 0x000000149ac57209 */ /* 0x002fce0007810000 */
[----:B------:R-:W1:Y:S01]  /*142e0*/  MUFU.EX2 R199, R199 ;  /* 0x000000c700c77308 */ /* 0x000e620000000800 */
[----:B--2---:R-:W-:-:S04]  /*142f0*/  FMNMX.FTZ R197, R155, R197, !PT ;  /* 0x000000c59bc57209 */ /* 0x004fc80007810000 */
[----:B---3--:R-:W-:-:S03]  /*14300*/  FMNMX.FTZ R197, R158, R197, !PT ;  /* 0x000000c59ec57209 */ /* 0x008fc60007810000 */
[----:B------:R-:W2:Y:S01]  /*14310*/  MUFU.TANH R174, R174 ;  /* 0x000000ae00ae7308 */ /* 0x000ea20000002400 */
[----:B0-----:R-:W-:Y:S01]  /*14320*/  FFMA.FTZ R0, R153, R0, R152 ;  /* 0x0000000099007223 */ /* 0x001fe20000010098 */
[----:B------:R-:W-:-:S04]  /*14330*/  FMNMX.FTZ R197, R159, R197, !PT ;  /* 0x000000c59fc57209 */ /* 0x000fc80007810000 */
[----:B------:R-:W-:Y:S02]  /*14340*/  FMNMX.FTZ R197, R162, R197, !PT ;  /* 0x000000c5a2c57209 */ /* 0x000fe40007810000 */
[----:B------:R-:W0:Y:S01]  /*14350*/  MUFU.TANH R175, R175 ;  /* 0x000000af00af7308 */ /* 0x000e220000002400 */
[C---:B-1----:R-:W-:Y:S01]  /*14360*/  FADD.FTZ R0, R199.reuse, R0 ;  /* 0x00000000c7007221 */ /* 0x042fe20000010000 */
[----:B------:R-:W-:Y:S02]  /*14370*/  F2FP.BF16.F32.PACK_AB R152, R199, R152 ;  /* 0x00000098c798723e */ /* 0x000fe400000010ff */
[----:B------:R-:W-:-:S04]  /*14380*/  FMNMX.FTZ R197, R163, R197, !PT ;  /* 0x000000c5a3c57209 */ /* 0x000fc80007810000 */
[----:B------:R-:W-:Y:S01]  /*14390*/  FMNMX.FTZ R197, R166, R197, !PT ;  /* 0x000000c5a6c57209 */ /* 0x000fe20007810000 */
[----:B------:R-:W1:Y:S03]  /*143a0*/  MUFU.TANH R178, R178 ;  /* 0x000000b200b27308 */ /* 0x000e660000002400 */
[----:B------:R-:W-:-:S04]  /*143b0*/  FMNMX.FTZ R197, R167, R197, !PT ;  /* 0x000000c5a7c57209 */ /* 0x000fc80007810000 */
[----:B------:R-:W-:Y:S01]  /*143c0*/  FMNMX.FTZ R197, R170, R197, !PT ;  /* 0x000000c5aac57209 */ /* 0x000fe20007810000 */
[----:B------:R-:W3:Y:S03]  /*143d0*/  MUFU.TANH R179, R179 ;  /* 0x000000b300b37308 */ /* 0x000ee60000002400 */
[----:B------:R-:W-:-:S04]  /*143e0*/  FMNMX.FTZ R197, R171, R197, !PT ;  /* 0x000000c5abc57209 */ /* 0x000fc80007810000 */
[----:B--2---:R-:W-:Y:S01]  /*143f0*/  FMNMX.FTZ R199, R174, R197, !PT ;  /* 0x000000c5aec77209 */ /* 0x004fe20007810000 */
[----:B------:R-:W2:Y:S03]  /*14400*/  MUFU.TANH R182, R182 ;  /* 0x000000b600b67308 */ /* 0x000ea60000002400 */
[----:B0-----:R-:W-:-:S04]  /*14410*/  FMNMX.FTZ R199, R175, R199, !PT ;  /* 0x000000c7afc77209 */ /* 0x001fc80007810000 */
[----:B-1----:R-:W-:Y:S01]  /*14420*/  FMNMX.FTZ R199, R178, R199, !PT ;  /* 0x000000c7b2c77209 */ /* 0x002fe20007810000 */
[----:B------:R-:W0:Y:S03]  /*14430*/  MUFU.TANH R197, R183 ;  /* 0x000000b700c57308 */ /* 0x000e260000002400 */
[----:B---3--:R-:W-:-:S05]  /*14440*/  FMNMX.FTZ R199, R179, R199, !PT ;  /* 0x000000c7b3c77209 */ /* 0x008fca0007810000 */
[----:B------:R-:W-:Y:S01]  /*14450*/  MUFU.EX2 R156, R156 ;  /* 0x0000009c009c7308 */ /* 0x000fe20000000800 */
[----:B--2---:R-:W-:-:S07]  /*14460*/  FMNMX.FTZ R199, R182, R199, !PT ;  /* 0x000000c7b6c77209 */ /* 0x004fce0007810000 */
[----:B------:R-:W-:Y:S01]  /*14470*/  MUFU.EX2 R160, R160 ;  /* 0x000000a000a07308 */ /* 0x000fe20000000800 */
[----:B0-----:R-:W-:-:S05]  /*14480*/  FMNMX.FTZ R200, R197, R199, !PT ;  /* 0x000000c7c5c87209 */ /* 0x001fca0007810000 */
[----:B------:R-:W0:Y:S02]  /*14490*/  SHFL.BFLY PT, R183, R200, 0x2, 0x1f ;  /* 0x0c401f00c8b77f89 */ /* 0x000e2400000e0000 */
[----:B------:R1:W-:Y:S08]  /*144a0*/  MUFU.EX2 R199, R169 ;  /* 0x000000a900c77308 */ /* 0x0003f00000000800 */
[----:B------:R-:W-:Y:S08]  /*144b0*/  MUFU.EX2 R161, R161 ;  /* 0x000000a100a17308 */ /* 0x000ff00000000800 */
[----:B------:R-:W-:Y:S01]  /*144c0*/  MUFU.EX2 R164, R164 ;  /* 0x000000a400a47308 */ /* 0x000fe20000000800 */
[----:B0-----:R-:W-:-:S07]  /*144d0*/  FMNMX.FTZ R200, R200, R183, !PT ;  /* 0x000000b7c8c87209 */ /* 0x001fce0007810000 */
[----:B------:R-:W-:Y:S01]  /*144e0*/  MUFU.EX2 R183, R157 ;  /* 0x0000009d00b77308 */ /* 0x000fe20000000800 */
[----:B------:R-:W1:Y:S07]  /*144f0*/  SHFL.BFLY PT, R201, R200, 0x1, 0x1f ;  /* 0x0c201f00c8c97f89 */ /* 0x000e6e00000e0000 */
[----:B------:R-:W-:Y:S08]  /*14500*/  MUFU.EX2 R165, R165 ;  /* 0x000000a500a57308 */ /* 0x000ff00000000800 */
[----:B------:R-:W-:Y:S08]  /*14510*/  MUFU.EX2 R198, R198 ;  /* 0x000000c600c67308 */ /* 0x000ff00000000800 */
[----:B------:R-:W-:Y:S01]  /*14520*/  MUFU.EX2 R172, R172 ;  /* 0x000000ac00ac7308 */ /* 0x000fe20000000800 */
[----:B-1----:R-:W-:-:S05]  /*14530*/  FMNMX.FTZ R169, R200, R201, !PT ;  /* 0x000000c9c8a97209 */ /* 0x002fca0007810000 */
[----:B------:R-:W-:Y:S02]  /*14540*/  FADD.FTZ R20, -R169, R20 ;  /* 0x00000014a9147221 */ /* 0x000fe40000010100 */
[----:B------:R-:W-:Y:S02]  /*14550*/  MUFU.EX2 R173, R173 ;  /* 0x000000ad00ad7308 */ /* 0x000fe40000000800 */
[----:B------:R-:W-:-:S06]  /*14560*/  FMUL.FTZ R20, R20, R13 ;  /* 0x0000000d14147220 */ /* 0x000fcc0000410000 */
[----:B------:R0:W1:Y:S08]  /*14570*/  MUFU.EX2 R157, R20 ;  /* 0x00000014009d7308 */ /* 0x0000700000000800 */
[----:B------:R-:W2:Y:S01]  /*14580*/  MUFU.EX2 R176, R176 ;  /* 0x000000b000b07308 */ /* 0x000ea20000000800 */
[----:B0-----:R-:W-:-:S04]  /*14590*/  @!P1 IMAD R20, R21, 0x40, R193 ;  /* 0x0000004015149824 */ /* 0x001fc800078e02c1 */
[----:B------:R-:W-:-:S03]  /*145a0*/  @!P1 IMAD R20, R20, 0x4, R17 ;  /* 0x0000000414149824 */ /* 0x000fc600078e0211 */
[----:B------:R-:W0:Y:S02]  /*145b0*/  MUFU.EX2 R177, R177 ;  /* 0x000000b100b17308 */ /* 0x000e240000000800 */
[----:B------:R-:W-:Y:S04]  /*145c0*/  @!P1 STS [R20+0x38400], R153 ;  /* 0x0384009914009388 */ /* 0x000fe80000000800 */
[----:B-1----:R1:W-:Y:S02]  /*145d0*/  @!P1 STS [R20+0x38420], R157 ;  /* 0x0384209d14009388 */ /* 0x0023e40000000800 */
[----:B------:R-:W3:Y:S01]  /*145e0*/  MUFU.EX2 R180, R180 ;  /* 0x000000b400b47308 */ /* 0x000ee20000000800 */
[----:B-1----:R-:W-:-:S04]  /*145f0*/  FMUL.FTZ R20, R169, R13 ;  /* 0x0000000da9147220 */ /* 0x002fc80000410000 */
[-CC-:B------:R-:W-:Y:S01]  /*14600*/  FFMA.FTZ R203, R154, R13.reuse, -R20.reuse ;  /* 0x0000000d9acb7223 */ /* 0x180fe20000010814 */
[-C--:B------:R-:W-:Y:S01]  /*14610*/  FFMA.FTZ R211, R163, R13.reuse, -R20 ;  /* 0x0000000da3d37223 */ /* 0x080fe20000010814 */
[----:B------:R-:W-:Y:S01]  /*14620*/  FADD.FTZ R0, R156, R0 ;  /* 0x000000009c007221 */ /* 0x000fe20000010000 */
[-CC-:B------:R-:W-:Y:S01]  /*14630*/  FFMA.FTZ R154, R167, R13.reuse, -R20.reuse ;  /* 0x0000000da79a7223 */ /* 0x180fe20000010814 */
[----:B------:R1:W4:Y:S01]  /*14640*/  MUFU.EX2 R163, R203 ;  /* 0x000000cb00a37308 */ /* 0x0003220000000800 */
[-C--:B------:R-:W-:Y:S01]  /*14650*/  FFMA.FTZ R201, R170, R13.reuse, -R20 ;  /* 0x0000000daac97223 */ /* 0x080fe20000010814 */
[----:B------:R-:W-:Y:S01]  /*14660*/  FADD.FTZ R0, R183, R0 ;  /* 0x00000000b7007221 */ /* 0x000fe20000010000 */
[-CC-:B------:R-:W-:Y:S01]  /*14670*/  FFMA.FTZ R21, R155, R13.reuse, -R20.reuse ;  /* 0x0000000d9b157223 */ /* 0x180fe20000010814 */
[-CC-:B------:R-:W-:Y:S01]  /*14680*/  FFMA.FTZ R204, R158, R13.reuse, -R20.reuse ;  /* 0x0000000d9ecc7223 */ /* 0x180fe20000010814 */
[-CC-:B------:R-:W-:Y:S01]  /*14690*/  FFMA.FTZ R205, R159, R13.reuse, -R20.reuse ;  /* 0x0000000d9fcd7223 */ /* 0x180fe20000010814 */
[-CC-:B------:R-:W-:Y:S01]  /*146a0*/  FFMA.FTZ R208, R162, R13.reuse, -R20.reuse ;  /* 0x0000000da2d07223 */ /* 0x180fe20000010814 */
[-CC-:B------:R-:W-:Y:S01]  /*146b0*/  FFMA.FTZ R213, R166, R13.reuse, -R20.reuse ;  /* 0x0000000da6d57223 */ /* 0x180fe20000010814 */
[-C--:B------:R-:W-:Y:S01]  /*146c0*/  FFMA.FTZ R200, R179, R13.reuse, -R20 ;  /* 0x0000000db3c87223 */ /* 0x080fe20000010814 */
[----:B-1----:R-:W5:Y:S01]  /*146d0*/  LDL R203, [R1] ;  /* 0x0000000001cb7983 */ /* 0x002f620000100800 */
[----:B------:R-:W-:Y:S01]  /*146e0*/  FADD.FTZ R0, R160, R0 ;  /* 0x00000000a0007221 */ /* 0x000fe20000010000 */
[-CC-:B------:R-:W-:Y:S01]  /*146f0*/  FFMA.FTZ R162, R175, R13.reuse, -R20.reuse ;  /* 0x0000000dafa27223 */ /* 0x180fe20000010814 */
[----:B------:R-:W-:Y:S01]  /*14700*/  MUFU.EX2 R166, R181 ;  /* 0x000000b500a67308 */ /* 0x000fe20000000800 */
[-C--:B------:R-:W-:Y:S01]  /*14710*/  FFMA.FTZ R202, R171, R13.reuse, -R20 ;  /* 0x0000000dabca7223 */ /* 0x080fe20000010814 */
[----:B------:R-:W-:Y:S01]  /*14720*/  FADD.FTZ R0, R161, R0 ;  /* 0x00000000a1007221 */ /* 0x000fe20000010000 */
[-CC-:B------:R-:W-:Y:S01]  /*14730*/  FFMA.FTZ R158, R174, R13.reuse, -R20.reuse ;  /* 0x0000000dae9e7223 */ /* 0x180fe20000010814 */
[-CC-:B------:R-:W-:Y:S01]  /*14740*/  FFMA.FTZ R167, R178, R13.reuse, -R20.reuse ;  /* 0x0000000db2a77223 */ /* 0x180fe20000010814 */
[-C--:B------:R-:W-:Y:S01]  /*14750*/  FFMA.FTZ R155, R182, R13.reuse, -R20 ;  /* 0x0000000db69b7223 */ /* 0x080fe20000010814 */
[----:B------:R-:W-:Y:S01]  /*14760*/  FADD.FTZ R0, R164, R0 ;  /* 0x00000000a4007221 */ /* 0x000fe20000010000 */
[----:B------:R-:W-:-:S03]  /*14770*/  FFMA.FTZ R159, R197, R13, -R20 ;  /* 0x0000000dc59f7223 */ /* 0x000fc60000010814 */
[----:B------:R-:W-:-:S04]  /*14780*/  FADD.FTZ R0, R165, R0 ;  /* 0x00000000a5007221 */ /* 0x000fc80000010000 */
[----:B------:R-:W-:-:S04]  /*14790*/  FADD.FTZ R0, R198, R0 ;  /* 0x00000000c6007221 */ /* 0x000fc80000010000 */
[----:B------:R-:W-:Y:S01]  /*147a0*/  FADD.FTZ R0, R199, R0 ;  /* 0x00000000c7007221 */ /* 0x000fe20000010000 */
[----:B------:R1:W-:Y:S03]  /*147b0*/  MUFU.EX2 R181, R154 ;  /* 0x0000009a00b57308 */ /* 0x0003e60000000800 */
[----:B------:R-:W-:-:S05]  /*147c0*/  FADD.FTZ R0, R172, R0 ;  /* 0x00000000ac007221 */ /* 0x000fca0000010000 */
[----:B------:R-:W4:Y:S01]  /*147d0*/  MUFU.EX2 R170, R21 ;  /* 0x0000001500aa7308 */ /* 0x000f220000000800 */
[----:B-1----:R-:W-:Y:S01]  /*147e0*/  F2FP.BF16.F32.PACK_AB R154, R183, R156 ;  /* 0x0000009cb79a723e */ /* 0x002fe200000010ff */
[----:B------:R-:W-:Y:S01]  /*147f0*/  FADD.FTZ R0, R173, R0 ;  /* 0x00000000ad007221 */ /* 0x000fe20000010000 */
[----:B------:R-:W-:Y:S02]  /*14800*/  F2FP.BF16.F32.PACK_AB R156, R161, R160 ;  /* 0x000000a0a19c723e */ /* 0x000fe400000010ff */
[----:B------:R-:W-:-:S03]  /*14810*/  F2FP.BF16.F32.PACK_AB R160, R199, R198 ;  /* 0x000000c6c7a0723e */ /* 0x000fc600000010ff */
[----:B------:R-:W-:Y:S01]  /*14820*/  MUFU.EX2 R171, R204 ;  /* 0x000000cc00ab7308 */ /* 0x000fe20000000800 */
[----:B--2---:R-:W-:-:S07]  /*14830*/  FADD.FTZ R0, R176, R0 ;  /* 0x00000000b0007221 */ /* 0x004fce0000010000 */
[----:B------:R-:W1:Y:S08]  /*14840*/  MUFU.EX2 R174, R205 ;  /* 0x000000cd00ae7308 */ /* 0x000e700000000800 */
[----:B------:R-:W-:Y:S08]  /*14850*/  MUFU.EX2 R182, R201 ;  /* 0x000000c900b67308 */ /* 0x000ff00000000800 */
[----:B------:R-:W-:Y:S08]  /*14860*/  MUFU.EX2 R175, R208 ;  /* 0x000000d000af7308 */ /* 0x000ff00000000800 */
[----:B------:R-:W2:Y:S08]  /*14870*/  MUFU.EX2 R178, R211 ;  /* 0x000000d300b27308 */ /* 0x000eb00000000800 */
[----:B------:R-:W2:Y:S08]  /*14880*/  MUFU.EX2 R179, R213 ;  /* 0x000000d500b37308 */ /* 0x000eb00000000800 */
[----:B------:R0:W-:Y:S08]  /*14890*/  MUFU.EX2 R201, R162 ;  /* 0x000000a200c97308 */ /* 0x0001f00000000800 */
[----:B------:R-:W2:Y:S01]  /*148a0*/  MUFU.EX2 R183, R202 ;  /* 0x000000ca00b77308 */ /* 0x000ea20000000800 */
[----:B0-----:R-:W-:-:S07]  /*148b0*/  F2FP.BF16.F32.PACK_AB R162, R173, R172 ;  /* 0x000000acada2723e */ /* 0x001fce00000010ff */
[----:B------:R-:W0:Y:S08]  /*148c0*/  MUFU.EX2 R197, R158 ;  /* 0x0000009e00c57308 */ /* 0x000e300000000800 */
[----:B------:R-:W-:Y:S08]  /*148d0*/  MUFU.EX2 R198, R167 ;  /* 0x000000a700c67308 */ /* 0x000ff00000000800 */
[----:B------:R-:W0:Y:S08]  /*148e0*/  MUFU.EX2 R200, R200 ;  /* 0x000000c800c87308 */ /* 0x000e300000000800 */
[----:B------:R1:W-:Y:S08]  /*148f0*/  MUFU.EX2 R172, R155 ;  /* 0x0000009b00ac7308 */ /* 0x0003f00000000800 */
[----:B------:R0:W0:Y:S01]  /*14900*/  MUFU.EX2 R173, R159 ;  /* 0x0000009f00ad7308 */ /* 0x0000220000000800 */
[----:B------:R-:W-:Y:S01]  /*14910*/  FADD.FTZ R0, R177, R0 ;  /* 0x00000000b1007221 */ /* 0x000fe20000010000 */
[----:B------:R-:W-:-:S02]  /*14920*/  IMAD R20, R22, 0x1000, R210 ;  /* 0x0000100016147824 */ /* 0x000fc400078e02d2 */
[----:B------:R-:W-:Y:S02]  /*14930*/  IMAD.MOV.U32 R21, RZ, RZ, 0x40000040 ;  /* 0x40000040ff157424 */ /* 0x000fe400078e00ff */
[----:B---3--:R-:W-:Y:S01]  /*14940*/  FADD.FTZ R0, R180, R0 ;  /* 0x00000000b4007221 */ /* 0x008fe20000010000 */
        /* <DEDUP_REMOVED lines=64> */
[----:B----4-:R-:W-:Y:S01]  /*14d50*/  FFMA.FTZ R12, R157, R12, R163 ;  /* 0x0000000c9d0c7223 */ /* 0x010fe200000100a3 */
        /* <DEDUP_REMOVED lines=65> */
[----:B-1----:R-:W-:Y:S01]  /*15170*/  F2FP.BF16.F32.PACK_AB R155, R174, R171 ;  /* 0x000000abae9b723e */ /* 0x002fe200000010ff */
[----:B------:R-:W-:Y:S01]  /*15180*/  BAR.SYNC.DEFER_BLOCKING 0xf, 0x100 ;  /* 0x03c4000000007b1d */ /* 0x000fe20000010000 */
[----:B------:R-:W-:Y:S01]  /*15190*/  F2FP.BF16.F32.PACK_AB R158, R165, R164 ;  /* 0x000000a4a59e723e */ /* 0x000fe200000010ff */
[----:B------:R-:W-:Y:S01]  /*151a0*/  FADD.FTZ R0, R166, R0 ;  /* 0x00000000a6007221 */ /* 0x000fe20000010000 */
[----:B--2---:R-:W-:Y:S02]  /*151b0*/  F2FP.BF16.F32.PACK_AB R157, R178, R175 ;  /* 0x000000afb29d723e */ /* 0x004fe400000010ff */
[----:B0-----:R-:W-:Y:S02]  /*151c0*/  F2FP.BF16.F32.PACK_AB R159, R181, R179 ;  /* 0x000000b3b59f723e */ /* 0x001fe400000010ff */
[----:B------:R-:W-:Y:S02]  /*151d0*/  R2UR UR6, R20 ;  /* 0x00000000140672ca */ /* 0x000fe400000e0000 */
[----:B------:R-:W-:-:S02]  /*151e0*/  R2UR UR7, R21 ;  /* 0x00000000150772ca */ /* 0x000fc400000e0000 */
[----:B------:R-:W-:Y:S02]  /*151f0*/  F2FP.BF16.F32.PACK_AB R161, R183, R182 ;  /* 0x000000b6b7a1723e */ /* 0x000fe400000010ff */
[----:B------:R-:W-:Y:S02]  /*15200*/  F2FP.BF16.F32.PACK_AB R163, R201, R197 ;  /* 0x000000c5c9a3723e */ /* 0x000fe400000010ff */
[----:B------:R-:W-:Y:S02]  /*15210*/  F2FP.BF16.F32.PACK_AB R164, R177, R176 ;  /* 0x000000b0b1a4723e */ /* 0x000fe400000010ff */
[----:B------:R-:W-:Y:S02]  /*15220*/  F2FP.BF16.F32.PACK_AB R166, R166, R180 ;  /* 0x000000b4a6a6723e */ /* 0x000fe400000010ff */
[----:B------:R-:W-:Y:S02]  /*15230*/  F2FP.BF16.F32.PACK_AB R165, R200, R198 ;  /* 0x000000c6c8a5723e */ /* 0x000fe400000010ff */
[----:B------:R-:W-:Y:S01]  /*15240*/  F2FP.BF16.F32.PACK_AB R167, R173, R172 ;  /* 0x000000acada7723e */ /* 0x000fe200000010ff */
[----:B------:R0:W-:Y:S04]  /*15250*/  STSM.16.M88.4 [R227+0x36400], R152 ;  /* 0x03640098e3007844 */ /* 0x0001e80000000200 */
[----:B-----5:R1:W-:Y:S04]  /*15260*/  STSM.16.M88.4 [R203], R156 ;  /* 0x0000009ccb007844 */ /* 0x0203e80000000200 */
        /* <DEDUP_REMOVED lines=15> */
[----:B------:R-:W-:Y:S02]  /*15360*/  VIADD R20, R20, 0x180 ;  /* 0x0000018014147836 */ /* 0x000fe40000000000 */
[----:B------:R-:W-:Y:S01]  /*15370*/  IMAD.MOV.U32 R21, RZ, RZ, 0x40000040 ;  /* 0x40000040ff157424 */ /* 0x000fe200078e00ff */
[----:B------:R-:W-:Y:S02]  /*15380*/  WARPGROUP.DEPBAR.LE gsb0, 0x0 ;  /* 0x00008000000079c5 */ /* 0x000fe40000010000 */
[----:B------:R-:W-:-:S14]  /*15390*/  WARPGROUP.ARRIVE ;  /* 0x00000000000079c5 */ /* 0x000fdc0000000000 */
[----:B------:R-:W-:Y:S01]  /*153a0*/  HGMMA.64x256x16.F32.BF16 R24, R160, gdesc[UR4].tnspB, R24, gsb0 ;  /* 0x43e00004a0187df0 */ /* 0x000fe20008001818 */
[----:B------:R-:W-:Y:S02]  /*153b0*/  R2UR UR6, R20 ;  /* 0x00000000140672ca */ /* 0x000fe400000e0000 */
[----:B------:R-:W-:Y:S01]  /*153c0*/  R2UR UR7, R21 ;  /* 0x00000000150772ca */ /* 0x000fe200000e0000 */
[----:B------:R-:W-:-:S04]  /*153d0*/  FADD.FTZ R12, R170, R12 ;  /* 0x0000000caa0c7221 */ /* 0x000fc80000010000 */
        /* <DEDUP_REMOVED lines=28> */
.L_x_8721:
[----:B------:R-:W2:Y:S01]  /*155a0*/  LDL R20, [R1+0xc] ;  /* 0x00000c0001147983 */ /* 0x000ea20000100800 */
[----:B------:R-:W-:Y:S02]  /*155b0*/  VIADD R15, R15, 0x38860 ;  /* 0x000388600f0f7836 */ /* 0x000fe40000000000 */
[----:B------:R-:W-:Y:S02]  /*155c0*/  IMAD.MOV.U32 R197, RZ, RZ, R168 ;  /* 0x000000ffffc57224 */ /* 0x000fe400078e00a8 */
[----:B------:R-:W-:Y:S01]  /*155d0*/  IMAD.MOV.U32 R21, RZ, RZ, R22 ;  /* 0x000000ffff157224 */ /* 0x000fe200078e0016 */
[----:B------:R-:W-:-:S04]  /*155e0*/  PRMT R15, R190, 0x654, R15 ;  /* 0x00000654be0f7816 */ /* 0x000fc8000000000f */
[----:B------:R0:W-:Y:S01]  /*155f0*/  SYNCS.ARRIVE.TRANS64.RED.A1T0 RZ, [R15+URZ], RZ ;  /* 0x000000ff0fff79a7 */ /* 0x0001e2000810043f */
[C---:B--2---:R-:W-:Y:S01]  /*15600*/  ISETP.GT.AND P1, PT, R14.reuse, R20, PT ;  /* 0x000000140e00720c */ /* 0x044fe20003f24270 */
[----:B------:R-:W-:Y:S02]  /*15610*/  VIADD R14, R14, 0xffffffff ;  /* 0xffffffff0e0e7836 */ /* 0x000fe40000000000 */
[----:B------:R-:W-:-:S10]  /*15620*/  IMAD.MOV.U32 R20, RZ, RZ, R169 ;  /* 0x000000ffff147224 */ /* 0x000fd400078e00a9 */
[----:B0-----:R-:W-:Y:S05]  /*15630*/  @P1 BRA `(.L_x_8722) ;  /* 0xffffffc800681947 */ /* 0x001fea000383ffff */
.L_x_8709:
[----:B------:R-:W-:Y:S05]  /*15640*/  BSYNC B0 ;  /* 0x0000000000007941 */ /* 0x000fea0003800000 */
.L_x_8708:
[----:B------:R-:W2:Y:S01]  /*15650*/  LDL.LU R15, [R1+0x68] ;  /* 0x00006800010f7983 */ /* 0x000ea20000300800 */
        /* <DEDUP_REMOVED lines=161> */
[----:B0-----:R-:W-:Y:S01]  /*16070*/  SEL R0, RZ, 0x1, P1 ;  /* 0x00000001ff007807 */ /* 0x001fe20000800000 */
[----:B------:R-:W-:Y:S06]  /*16080*/  BAR.ARV 0xe, 0x100 ;  /* 0x0384000000007b1d */ /* 0x000fec0000002000 */
[----:B------:R-:W-:-:S02]  /*16090*/  PLOP3.LUT P0, PT, PT, PT, PT, 0x8, 0x0 ;  /* 0x000000000000781c */ /* 0x000fc40003f0e170 */
[----:B------:R-:W-:Y:S02]  /*160a0*/  LOP3.LUT R23, R23, R0, RZ, 0x3c, !PT ;  /* 0x0000000017177212 */ /* 0x000fe400078e3cff */
[----:B------:R-:W-:Y:S01]  /*160b0*/  SEL R22, R22, RZ, P1 ;  /* 0x000000ff16167207 */ /* 0x000fe20000800000 */
[----:B--2---:R-:W-:-:S05]  /*160c0*/  VIADD R15, R15, 0x1 ;  /* 0x000000010f0f7836 */ /* 0x004fca0000000000 */
[----:B------:R3:W-:Y:S03]  /*160d0*/  STL [R1+0x68], R15 ;  /* 0x0000680f01007387 */ /* 0x0007e60000100800 */
.L_x_8640:
[----:B------:R-:W-:Y:S05]  /*160e0*/  BSYNC B7 ;  /* 0x0000000000077941 */ /* 0x000fea0003800000 */
.L_x_8636:
[----:B------:R-:W4:Y:S08]  /*160f0*/  S2UR UR4, SR_CgaCtaId ;  /* 0x00000000000479c3 */ /* 0x000f300000008800 */
[----:B------:R-:W-:Y:S01]  /*16100*/  BAR.SYNC.DEFER_BLOCKING 0x5, 0x180 ;  /* 0x0146000000007b1d */ /* 0x000fe20000010000 */
[----:B------:R-:W-:-:S05]  /*16110*/  MOV R17, 0x400 ;  /* 0x0000040000117802 */ /* 0x000fca0000000f00 */
[----:B------:R-:W-:Y:S01]  /*16120*/  BSSY B0, `(.L_x_8723) ;  /* 0x00004ed000007945 */ /* 0x000fe20003800000 */
[----:B----4-:R-:W-:-:S05]  /*16130*/  IMAD.U32 R190, RZ, RZ, UR4 ;  /* 0x00000004ffbe7e24 */ /* 0x010fca000f8e00ff */
[----:B------:R-:W-:-:S05]  /*16140*/  LEA R17, R190, R17, 0x18 ;  /* 0x00000011be117211 */ /* 0x000fca00078ec0ff */
[----:B------:R4:W0:Y:S01]  /*16150*/  LDS.128 R4, [R17+0x388d0] ;  /* 0x0388d00011047984 */ /* 0x0008220000000c00 */
[----:B------:R-:W-:Y:S06]  /*16160*/  BAR.ARV 0x4, 0x180 ;  /* 0x0106000000007b1d */ /* 0x000fec0000002000 */
[----:B------:R-:W-:Y:S05]  /*16170*/  @P0 BRA `(.L_x_8724) ;  /* 0x0000003c00940947 */ /* 0x000fea0003800000 */
[----:B-----5:R-:W4:Y:S01]  /*16180*/  LDL R2, [R1+0x84] ;  /* 0x0000840001027983 */ /* 0x020f220000100800 */
[----:B------:R-:W3:Y:S01]  /*16190*/  S2R R0, SR_SWINHI ;  /* 0x0000000000007919 */ /* 0x000ee20000002f00 */
[----:B-12---:R-:W-:Y:S01]  /*161a0*/  F2FP.BF16.F32.PACK_AB R10, R29, R28 ;  /* 0x0000001c1d0a723e */ /* 0x006fe200000010ff */
[----:B------:R-:W-:Y:S01]  /*161b0*/  ULDC.64 UR6, c[0x0][0xd00] ;  /* 0x0003400000067ab9 */ /* 0x000fe20000000a00 */
[----:B0-----:R-:W-:Y:S01]  /*161c0*/  F2FP.BF16.F32.PACK_AB R11, R31, R30 ;  /* 0x0000001e1f0b723e */ /* 0x001fe200000010ff */
[----:B------:R-:W2:Y:S01]  /*161d0*/  LDL.LU R154, [R1+0x5c] ;  /* 0x00005c00019a7983 */ /* 0x000ea20000300800 */
[----:B------:R-:W-:Y:S01]  /*161e0*/  F2FP.BF16.F32.PACK_AB R12, R33, R32 ;  /* 0x00000020210c723e */ /* 0x000fe200000010ff */
[----:B------:R-:W-:Y:S01]  /*161f0*/  ULDC.64 UR4, c[0x0][0xd08] ;  /* 0x0003420000047ab9 */ /* 0x000fe20000000a00 */
[----:B------:R-:W-:Y:S01]  /*16200*/  F2FP.BF16.F32.PACK_AB R13, R35, R34 ;  /* 0x00000022230d723e */ /* 0x000fe200000010ff */
[----:B------:R-:W2:Y:S01]  /*16210*/  LDL.LU R4, [R1+0x60] ;  /* 0x0000600001047983 */ /* 0x000ea20000300800 */
[----:B------:R-:W-:-:S02]  /*16220*/  MOV R20, R17 ;  /* 0x0000001100147202 */ /* 0x000fc40000000f00 */
[----:B---3--:R-:W-:Y:S02]  /*16230*/  MOV R21, R0 ;  /* 0x0000000000157202 */ /* 0x008fe40000000f00 */
        /* <DEDUP_REMOVED lines=158> */
[----:B------:R-:W-:Y:S02]  /*16c20*/  F2FP.BF16.F32.PACK_AB R8, R137, R136 ;  /* 0x000000888908723e */ /* 0x000fe400000010ff */
[----:B------:R-:W-:Y:S02]  /*16c30*/  F2FP.BF16.F32.PACK_AB R9, R139, R138 ;  /* 0x0000008a8b09723e */ /* 0x000fe400000010ff */
[----:B------:R-:W-:-:S02]  /*16c40*/  F2FP.BF16.F32.PACK_AB R10, R141, R140 ;  /* 0x0000008c8d0a723e */ /* 0x000fc400000010ff */
[----:B------:R-:W-:-:S05]  /*16c50*/  F2FP.BF16.F32.PACK_AB R11, R143, R142 ;  /* 0x0000008e8f0b723e */ /* 0x000fca00000010ff */
[----:B------:R0:W-:Y:S01]  /*16c60*/  STSM.16.M88.4 [R2], R8 ;  /* 0x0000000802007844 */ /* 0x0001e20000000200 */
[----:B------:R-:W-:Y:S01]  /*16c70*/  IMAD.X R3, RZ, RZ, R3, P0 ;  /* 0x000000ffff037224 */ /* 0x000fe200000e0603 */
[----:B------:R-:W-:Y:S02]  /*16c80*/  F2FP.BF16.F32.PACK_AB R12, R145, R144 ;  /* 0x00000090910c723e */ /* 0x000fe400000010ff */
[----:B------:R-:W-:Y:S02]  /*16c90*/  F2FP.BF16.F32.PACK_AB R13, R147, R146 ;  /* 0x00000092930d723e */ /* 0x000fe400000010ff */
[----:B0-----:R-:W-:-:S04]  /*16ca0*/  LOP3.LUT R2, R0, 0x380, RZ, 0xc0, !PT ;  /* 0x0000038000027812 */ /* 0x001fc800078ec0ff */
[----:B------:R-:W-:-:S04]  /*16cb0*/  SHF.R.U64 R2, R2, 0x3, RZ ;  /* 0x0000000302027819 */ /* 0x000fc800000012ff */
[----:B------:R-:W-:Y:S02]  /*16cc0*/  LOP3.LUT R2, R2, R0, RZ, 0x3c, !PT ;  /* 0x0000000002027212 */ /* 0x000fe400078e3cff */
[----:B--2---:R-:W-:Y:S02]  /*16cd0*/  IADD3 R8, P0, R154, UR6, RZ ;  /* 0x000000069a087c10 */ /* 0x004fe4000ff1e0ff */
[----:B------:R-:W-:Y:S02]  /*16ce0*/  MOV R2, R2 ;  /* 0x0000000200027202 */ /* 0x000fe40000000f00 */
[----:B------:R-:W-:Y:S02]  /*16cf0*/  F2FP.BF16.F32.PACK_AB R14, R149, R148 ;  /* 0x00000094950e723e */ /* 0x000fe400000010ff */
[----:B------:R-:W-:Y:S02]  /*16d00*/  F2FP.BF16.F32.PACK_AB R15, R151, R150 ;  /* 0x00000096970f723e */ /* 0x000fe400000010ff */
[----:B------:R-:W-:-:S02]  /*16d10*/  IADD3.X R9, R4, UR7, RZ, P0, !PT ;  /* 0x0000000704097c10 */ /* 0x000fc400087fe4ff */
        /* <DEDUP_REMOVED lines=9> */
[----:B0-----:R-:W-:Y:S01]  /*16db0*/  IMAD.U32 R2, RZ, RZ, UR4 ;  /* 0x00000004ff027e24 */ /* 0x001fe2000f8e00ff */
        /* <DEDUP_REMOVED lines=8> */
.L_x_8725:
[----:B------:R-:W2:Y:S01]  /*16e40*/  LDL R0, [R1+0x70] ;  /* 0x0000700001007983 */ /* 0x000ea20000100800 */
[----:B------:R-:W-:-:S03]  /*16e50*/  ULDC UR4, c[0x0][0xbd4] ;  /* 0x0002f50000047ab9 */ /* 0x000fc60000000800 */
[----:B------:R-:W3:Y:S04]  /*16e60*/  LDL.LU R4, [R1+0x54] ;  /* 0x0000540001047983 */ /* 0x000ee80000300800 */
[----:B------:R1:W5:Y:S04]  /*16e70*/  LDL R157, [R1+0x58] ;  /* 0x00005800019d7983 */ /* 0x0003680000100800 */
[----:B--2---:R-:W2:Y:S01]  /*16e80*/  SHFL.IDX PT, R0, R0, RZ, 0x1f ;  /* 0x00001fff00007589 */ /* 0x004ea200000e0000 */
[----:B---3--:R-:W-:Y:S02]  /*16e90*/  ISETP.NE.AND P1, PT, R4, RZ, PT ;  /* 0x000000ff0400720c */ /* 0x008fe40003f25270 */
[----:B--2---:R-:W-:-:S02]  /*16ea0*/  ISETP.NE.AND P0, PT, R0, RZ, PT ;  /* 0x000000ff0000720c */ /* 0x004fc40003f05270 */
        /* <DEDUP_REMOVED lines=16> */
[----:B------:R-:W2:Y:S01]  /*16fb0*/  LDC.64 R8, c[0x0][R14+0x218] ;  /* 0x000086000e087b82 */ /* 0x000ea20000000a00 */
[----:B-1----:R-:W-:Y:S02]  /*16fc0*/  ISETP.NE.AND P2, PT, R156, 0x1, PT ;  /* 0x000000019c00780c */ /* 0x002fe40003f45270 */
[----:B0-----:R-:W-:Y:S01]  /*16fd0*/  IMAD R11, R11, R12, RZ ;  /* 0x0000000c0b0b7224 */ /* 0x001fe200078e02ff */
[----:B--2---:R-:W-:-:S05]  /*16fe0*/  SEL R15, R13, RZ, !P0 ;  /* 0x000000ff0d0f7207 */ /* 0x004fca0004000000 */
[C---:B------:R-:W-:Y:S02]  /*16ff0*/  IMAD R15, R10.reuse, R15, R11 ;  /* 0x0000000f0a0f7224 */ /* 0x040fe400078e020b */
[----:B------:R-:W-:-:S04]  /*17000*/  IMAD.WIDE.U32 R10, R10, R12, RZ ;  /* 0x0000000c0a0a7225 */ /* 0x000fc800078e00ff */
[----:B------:R-:W-:-:S03]  /*17010*/  IMAD.WIDE.U32 R12, R8, R186, RZ ;  /* 0x000000ba080c7225 */ /* 0x000fc600078e00ff */
[----:B------:R-:W-:Y:S02]  /*17020*/  IADD3 R154, P0, P3, R10, R12, R3 ;  /* 0x0000000c0a9a7210 */ /* 0x000fe40007b1e003 */
[----:B------:R-:W0:Y:S01]  /*17030*/  @P2 LDC R10, c[0x0][0xcec] ;  /* 0x00033b00ff0a2b82 */ /* 0x000e220000000800 */
[----:B------:R-:W-:-:S07]  /*17040*/  IMAD R8, R9, R186, RZ ;  /* 0x000000ba09087224 */ /* 0x000fce00078e02ff */
[----:B------:R-:W1:Y:S01]  /*17050*/  @P2 LDC R9, c[0x0][0xcf0] ;  /* 0x00033c00ff092b82 */ /* 0x000e620000000800 */
[----:B---3--:R-:W-:Y:S02]  /*17060*/  IMAD.IADD R12, R160, 0x1, R214 ;  /* 0x00000001a00c7824 */ /* 0x008fe400078e02d6 */
[----:B------:R-:W-:Y:S02]  /*17070*/  IMAD.IADD R15, R11, 0x1, R15 ;  /* 0x000000010b0f7824 */ /* 0x000fe400078e020f */
[----:B------:R-:W-:Y:S02]  /*17080*/  IMAD.IADD R11, R13, 0x1, R8 ;  /* 0x000000010d0b7824 */ /* 0x000fe400078e0208 */
[----:B------:R-:W-:Y:S02]  /*17090*/  IMAD.MOV.U32 R13, RZ, RZ, R12 ;  /* 0x000000ffff0d7224 */ /* 0x000fe400078e000c */
[----:B0-----:R-:W-:-:S05]  /*170a0*/  @P2 IMAD.HI.U32 R10, R12, R10, RZ ;  /* 0x0000000a0c0a2227 */ /* 0x001fca00078e00ff */
[----:B-1----:R-:W-:Y:S02]  /*170b0*/  @P2 SHF.R.U32.HI R13, RZ, R9, R10 ;  /* 0x00000009ff0d2219 */ /* 0x002fe4000001160a */
[----:B------:R-:W0:Y:S01]  /*170c0*/  LDC.64 R8, c[0x0][R14+0x228] ;  /* 0x00008a000e087b82 */ /* 0x000e220000000a00 */
[----:B----4-:R-:W-:Y:S02]  /*170d0*/  SEL R155, R155, RZ, P1 ;  /* 0x000000ff9b9b7207 */ /* 0x010fe40000800000 */
[----:B------:R-:W-:-:S03]  /*170e0*/  IADD3.X R15, R15, R11, R4, P0, P3 ;  /* 0x0000000b0f0f7210 */ /* 0x000fc600007e6404 */
[----:B0-----:R-:W-:-:S04]  /*170f0*/  IMAD.WIDE.U32 R10, R8, R155, RZ ;  /* 0x0000009b080a7225 */ /* 0x001fc800078e00ff */
[----:B------:R-:W-:Y:S01]  /*17100*/  IMAD R9, R9, R155, RZ ;  /* 0x0000009b09097224 */ /* 0x000fe200078e02ff */
[----:B------:R-:W-:-:S03]  /*17110*/  IADD3 R8, P0, P2, R13, R154, R10 ;  /* 0x0000009a0d087210 */ /* 0x000fc60007a1e00a */
[----:B------:R-:W-:Y:S02]  /*17120*/  IMAD.IADD R9, R11, 0x1, R9 ;  /* 0x000000010b097824 */ /* 0x000fe400078e0209 */
[----:B------:R0:W1:Y:S02]  /*17130*/  LDC.64 R10, c[0x0][R14+0x210] ;  /* 0x000084000e0a7b82 */ /* 0x0000640000000a00 */
[----:B0-----:R-:W-:-:S04]  /*17140*/  IMAD.MOV R14, RZ, RZ, -R13 ;  /* 0x000000ffff0e7224 */ /* 0x001fc800078e0a0d */
[----:B------:R-:W-:Y:S01]  /*17150*/  IMAD R14, R156, R14, R12 ;  /* 0x0000000e9c0e7224 */ /* 0x000fe200078e020c */
[----:B------:R-:W-:-:S04]  /*17160*/  SHF.R.S32.HI R13, RZ, 0x1f, R13 ;  /* 0x0000001fff0d7819 */ /* 0x000fc8000001140d */
[----:B------:R-:W-:Y:S02]  /*17170*/  SHF.R.S32.HI R12, RZ, 0x1f, R14 ;  /* 0x0000001fff0c7819 */ /* 0x000fe4000001140e */
[----:B------:R-:W-:Y:S01]  /*17180*/  IADD3.X R9, R13, R15, R9, P0, P2 ;  /* 0x0000000f0d097210 */ /* 0x000fe200007e4409 */
[----:B-1----:R-:W-:-:S04]  /*17190*/  IMAD R11, R11, R14, RZ ;  /* 0x0000000e0b0b7224 */ /* 0x002fc800078e02ff */
[C---:B------:R-:W-:Y:S02]  /*171a0*/  IMAD R11, R10.reuse, R12, R11 ;  /* 0x0000000c0a0b7224 */ /* 0x040fe400078e020b */
[----:B------:R-:W0:Y:S01]  /*171b0*/  LDC.64 R12, c[0x0][0xca8] ;  /* 0x00032a00ff0c7b82 */ /* 0x000e220000000a00 */
[----:B------:R-:W-:-:S07]  /*171c0*/  IMAD.WIDE.U32 R8, R10, R14, R8 ;  /* 0x0000000e0a087225 */ /* 0x000fce00078e0008 */
[----:B0-----:R-:W0:Y:S08]  /*171d0*/  @!P1 LDC R12, c[0x0][0xc50] ;  /* 0x00031400ff0c9b82 */ /* 0x001e300000000800 */
[----:B------:R-:W1:Y:S01]  /*171e0*/  @!P1 LDC R13, c[0x0][0xc54] ;  /* 0x00031500ff0d9b82 */ /* 0x000e620000000800 */
[----:B------:R-:W-:Y:S01]  /*171f0*/  IMAD.IADD R11, R9, 0x1, R11 ;  /* 0x00000001090b7824 */ /* 0x000fe200078e020b */
[----:B0-----:R-:W-:-:S04]  /*17200*/  LEA R12, P0, R8, R12, 0x2 ;  /* 0x0000000c080c7211 */ /* 0x001fc800078010ff */
[----:B-1----:R-:W-:Y:S01]  /*17210*/  LEA.HI.X R11, R8, R13, R11, 0x2, P0 ;  /* 0x0000000d080b7211 */ /* 0x002fe200000f140b */
[----:B-----5:R-:W-:Y:S01]  /*17220*/  IMAD.MOV R8, RZ, RZ, -R159 ;  /* 0x000000ffff087224 */ /* 0x020fe200078e0a9f */
[----:B------:R-:W-:Y:S01]  /*17230*/  SHFL.IDX PT, R10, R12, 0x1, 0x1c1f ;  /* 0x003c1f000c0a7f89 */ /* 0x000fe200000e0000 */
[----:B------:R-:W-:-:S03]  /*17240*/  IMAD.IADD R13, R193, 0x1, R214 ;  /* 0x00000001c10d7824 */ /* 0x000fc600078e02d6 */
[----:B------:R-:W-:Y:S01]  /*17250*/  ISETP.NE.AND P0, PT, R158, R8, PT ;  /* 0x000000089e00720c */ /* 0x000fe20003f05270 */
[----:B------:R-:W-:Y:S04]  /*17260*/  SHFL.IDX PT, R9, R11, RZ, 0x1c1f ;  /* 0x001c1fff0b097589 */ /* 0x000fe800000e0000 */
[----:B------:R0:W1:Y:S04]  /*17270*/  SHFL.IDX PT, R8, R12, RZ, 0x1c1f ;  /* 0x001c1fff0c087589 */ /* 0x00006800000e0000 */
[----:B------:R-:W2:Y:S01]  /*17280*/  SHFL.IDX PT, R11, R11, 0x1, 0x1c1f ;  /* 0x003c1f000b0b7f89 */ /* 0x000ea200000e0000 */
[----:B0-----:R-:W-:-:S05]  /*17290*/  IMAD R12, R2, R156, RZ ;  /* 0x0000009c020c7224 */ /* 0x001fca00078e02ff */
[C---:B------:R-:W-:Y:S01]  /*172a0*/  ISETP.GE.OR P1, PT, R13.reuse, R12, P0 ;  /* 0x0000000c0d00720c */ /* 0x040fe20000726670 */
[----:B------:R-:W-:-:S05]  /*172b0*/  VIADD R13, R13, 0x8 ;  /* 0x000000080d0d7836 */ /* 0x000fca0000000000 */
[----:B------:R-:W-:-:S07]  /*172c0*/  ISETP.GE.OR P0, PT, R13, R12, P0 ;  /* 0x0000000c0d00720c */ /* 0x000fce0000706670 */
[----:B-1----:R1:W-:Y:S06]  /*172d0*/  @!P1 ST.E desc[UR40][R8.64], R153 ;  /* 0x0000009908009985 */ /* 0x0023ec000c101928 */
[----:B--2---:R1:W-:Y:S02]  /*172e0*/  @!P0 ST.E desc[UR40][R10.64], R152 ;  /* 0x000000980a008985 */ /* 0x0043e4000c101928 */
.L_x_8726:
        /* <DEDUP_REMOVED lines=11> */
[----:B------:R-:W-:-:S05]  /*173a0*/  SHF.R.S32.HI R80, RZ, 0x3, R82 ;  /* 0x00000003ff507819 */ /* 0x000fca0000011452 */
[----:B01----:R-:W-:-:S04]  /*173b0*/  IMAD R9, R80, 0x40, R195 ;  /* 0x0000004050097824 */ /* 0x003fc800078e02c3 */
        /* <DEDUP_REMOVED lines=9> */
[C---:B------:R-:W-:Y:S02]  /*17450*/  IADD3 R65, P0, R20.reuse, 0xc000, RZ ;  /* 0x0000c00014417810 */ /* 0x040fe40007f1e0ff */
[C---:B------:R-:W-:Y:S02]  /*17460*/  IADD3 R29, P5, R20.reuse, 0x3000, RZ ;  /* 0x00003000141d7810 */ /* 0x040fe40007fbe0ff */
[----:B------:R-:W-:Y:S01]  /*17470*/  IADD3 R33, P6, R20, 0x4000, RZ ;  /* 0x0000400014217810 */ /* 0x000fe20007fde0ff */
[----:B------:R-:W-:Y:S01]  /*17480*/  IMAD R4, R4, UR4, RZ ;  /* 0x0000000404047c24 */ /* 0x000fe2000f8e02ff */
[C---:B------:R-:W-:Y:S01]  /*17490*/  IADD3 R41, P1, R20.reuse, 0x6000, RZ ;  /* 0x0000600014297810 */ /* 0x040fe20007f3e0ff */
[----:B------:R-:W5:Y:S01]  /*174a0*/  LD.E.128 R36, desc[UR40][R36.64] ;  /* 0x0000002824247980 */ /* 0x000f62000c101d00 */
[----:B------:R-:W-:-:S02]  /*174b0*/  IADD3 R45, P2, R20, 0x7000, RZ ;  /* 0x00007000142d7810 */ /* 0x000fc40007f5e0ff */
[----:B------:R-:W-:Y:S02]  /*174c0*/  LOP3.LUT R64, R65, 0x380, RZ, 0xc0, !PT ;  /* 0x0000038041407812 */ /* 0x000fe400078ec0ff */
[----:B------:R-:W-:Y:S02]  /*174d0*/  SHF.R.U64 R12, R12, 0x3, RZ ;  /* 0x000000030c0c7819 */ /* 0x000fe400000012ff */
[----:B------:R-:W-:Y:S02]  /*174e0*/  LOP3.LUT R24, R25, 0x380, RZ, 0xc0, !PT ;  /* 0x0000038019187812 */ /* 0x000fe400078ec0ff */
[----:B------:R-:W-:Y:S02]  /*174f0*/  LOP3.LUT R28, R29, 0x380, RZ, 0xc0, !PT ;  /* 0x000003801d1c7812 */ /* 0x000fe400078ec0ff */
[----:B------:R-:W-:Y:S02]  /*17500*/  LOP3.LUT R32, R33, 0x380, RZ, 0xc0, !PT ;  /* 0x0000038021207812 */ /* 0x000fe400078ec0ff */
[----:B------:R-:W-:-:S02]  /*17510*/  LOP3.LUT R40, R41, 0x380, RZ, 0xc0, !PT ;  /* 0x0000038029287812 */ /* 0x000fc400078ec0ff */
[----:B------:R-:W-:Y:S02]  /*17520*/  LOP3.LUT R44, R45, 0x380, RZ, 0xc0, !PT ;  /* 0x000003802d2c7812 */ /* 0x000fe400078ec0ff */
[----:B------:R-:W-:Y:S02]  /*17530*/  SHF.R.U64 R64, R64, 0x3, RZ ;  /* 0x0000000340407819 */ /* 0x000fe400000012ff */
[----:B------:R-:W-:Y:S01]  /*17540*/  LOP3.LUT R12, R12, R13, RZ, 0x3c, !PT ;  /* 0x0000000d0c0c7212 */ /* 0x000fe200078e3cff */
[----:B------:R-:W-:Y:S01]  /*17550*/  IMAD.X R13, RZ, RZ, R21, P3 ;  /* 0x000000ffff0d7224 */ /* 0x000fe200018e0615 */
[----:B------:R-:W-:Y:S02]  /*17560*/  SHF.R.U64 R24, R24, 0x3, RZ ;  /* 0x0000000318187819 */ /* 0x000fe400000012ff */
[----:B------:R-:W-:Y:S02]  /*17570*/  SHF.R.U64 R28, R28, 0x3, RZ ;  /* 0x000000031c1c7819 */ /* 0x000fe400000012ff */
[----:B------:R-:W-:-:S02]  /*17580*/  SHF.R.U64 R32, R32, 0x3, RZ ;  /* 0x0000000320207819 */ /* 0x000fc400000012ff */
[----:B------:R-:W-:Y:S01]  /*17590*/  LOP3.LUT R9, R20, 0x380, RZ, 0xc0, !PT ;  /* 0x0000038014097812 */ /* 0x000fe200078ec0ff */
[----:B------:R-:W-:Y:S01]  /*175a0*/  IMAD R85, R3, UR5, R4 ;  /* 0x0000000503557c24 */ /* 0x000fe2000f8e0204 */
[----:B------:R-:W-:Y:S01]  /*175b0*/  SHF.R.U64 R40, R40, 0x3, RZ ;  /* 0x0000000328287819 */ /* 0x000fe200000012ff */
[----:B------:R-:W5:Y:S01]  /*175c0*/  LD.E.128 R12, desc[UR40][R12.64] ;  /* 0x000000280c0c7980 */ /* 0x000f62000c101d00 */
[----:B------:R-:W-:Y:S02]  /*175d0*/  IADD3 R49, P3, R20, 0x8000, RZ ;  /* 0x0000800014317810 */ /* 0x000fe40007f7e0ff */
[----:B------:R-:W-:Y:S02]  /*175e0*/  SHF.R.U64 R44, R44, 0x3, RZ ;  /* 0x000000032c2c7819 */ /* 0x000fe400000012ff */
[----:B------:R-:W-:Y:S01]  /*175f0*/  LOP3.LUT R64, R64, R65, RZ, 0x3c, !PT ;  /* 0x0000004140407212 */ /* 0x000fe200078e3cff */
[----:B------:R-:W-:Y:S01]  /*17600*/  IMAD.X R65, RZ, RZ, R21, P0 ;  /* 0x000000ffff417224 */ /* 0x000fe200000e0615 */
[----:B---3--:R-:W-:-:S02]  /*17610*/  ISETP.NE.AND P0, PT, R83, 0x1, PT ;  /* 0x000000015300780c */ /* 0x008fc40003f05270 */
        /* <DEDUP_REMOVED lines=8> */
[----:B------:R-:W-:Y:S01]  /*176a0*/  LOP3.LUT R48, R49, 0x380, RZ, 0xc0, !PT ;  /* 0x0000038031307812 */ /* 0x000fe200078ec0ff */
[----:B------:R-:W5:Y:S01]  /*176b0*/  LD.E.128 R24, desc[UR40][R24.64] ;  /* 0x0000002818187980 */ /* 0x000f62000c101d00 */
[----:B------:R-:W-:Y:S01]  /*176c0*/  LOP3.LUT R44, R44, R45, RZ, 0x3c, !PT ;  /* 0x0000002d2c2c7212 */ /* 0x000fe200078e3cff */
[----:B------:R-:W-:Y:S01]  /*176d0*/  IMAD.X R45, RZ, RZ, R21, P2 ;  /* 0x000000ffff2d7224 */ /* 0x000fe200010e0615 */
[C---:B------:R-:W-:Y:S01]  /*176e0*/  IADD3 R53, P4, R20.reuse, 0x9000, RZ ;  /* 0x0000900014357810 */ /* 0x040fe20007f9e0ff */
[----:B------:R-:W0:Y:S01]  /*176f0*/  @P0 LDC R4, c[0x0][0xcec] ;  /* 0x00033b00ff040b82 */ /* 0x000e220000000800 */
[C---:B------:R-:W-:Y:S01]  /*17700*/  IADD3 R57, P5, R20.reuse, 0xa000, RZ ;  /* 0x0000a00014397810 */ /* 0x040fe20007fbe0ff */
[----:B------:R-:W5:Y:S01]  /*17710*/  LD.E.128 R28, desc[UR40][R28.64] ;  /* 0x000000281c1c7980 */ /* 0x000f62000c101d00 */
[----:B------:R-:W-:-:S02]  /*17720*/  IADD3 R61, P6, R20, 0xb000, RZ ;  /* 0x0000b000143d7810 */ /* 0x000fc40007fde0ff */
[C---:B------:R-:W-:Y:S01]  /*17730*/  IADD3 R69, P1, R20.reuse, 0xd000, RZ ;  /* 0x0000d00014457810 */ /* 0x040fe20007f3e0ff */
[----:B------:R-:W5:Y:S01]  /*17740*/  LD.E.128 R32, desc[UR40][R32.64] ;  /* 0x0000002820207980 */ /* 0x000f62000c101d00 */
[----:B------:R-:W-:Y:S02]  /*17750*/  IADD3 R73, P2, R20, 0xe000, RZ ;  /* 0x0000e00014497810 */ /* 0x000fe40007f5e0ff */
[----:B------:R-:W-:Y:S01]  /*17760*/  SHF.R.U64 R48, R48, 0x3, RZ ;  /* 0x0000000330307819 */ /* 0x000fe200000012ff */
[----:B------:R-:W5:Y:S01]  /*17770*/  LD.E.128 R40, desc[UR40][R40.64] ;  /* 0x0000002828287980 */ /* 0x000f62000c101d00 */
[----:B------:R-:W-:Y:S02]  /*17780*/  LOP3.LUT R52, R53, 0x380, RZ, 0xc0, !PT ;  /* 0x0000038035347812 */ /* 0x000fe400078ec0ff */
[----:B------:R-:W-:Y:S01]  /*17790*/  LOP3.LUT R56, R57, 0x380, RZ, 0xc0, !PT ;  /* 0x0000038039387812 */ /* 0x000fe200078ec0ff */
[----:B------:R-:W5:Y:S01]  /*177a0*/  LD.E.128 R44, desc[UR40][R44.64] ;  /* 0x000000282c2c7980 */ /* 0x000f62000c101d00 */
[----:B------:R-:W-:-:S02]  /*177b0*/  LOP3.LUT R60, R61, 0x380, RZ, 0xc0, !PT ;  /* 0x000003803d3c7812 */ /* 0x000fc400078ec0ff */
[----:B------:R-:W-:Y:S01]  /*177c0*/  LOP3.LUT R68, R69, 0x380, RZ, 0xc0, !PT ;  /* 0x0000038045447812 */ /* 0x000fe200078ec0ff */
[----:B------:R-:W5:Y:S01]  /*177d0*/  LD.E.128 R64, desc[UR40][R64.64] ;  /* 0x0000002840407980 */ /* 0x000f62000c101d00 */
[----:B------:R-:W-:Y:S02]  /*177e0*/  LOP3.LUT R72, R73, 0x380, RZ, 0xc0, !PT ;  /* 0x0000038049487812 */ /* 0x000fe400078ec0ff */
[----:B------:R-:W-:Y:S01]  /*177f0*/  LOP3.LUT R48, R48, R49, RZ, 0x3c, !PT ;  /* 0x0000003130307212 */ /* 0x000fe200078e3cff */
[----:B------:R-:W-:Y:S01]  /*17800*/  IMAD.X R49, RZ, RZ, R21, P3 ;  /* 0x000000ffff317224 */ /* 0x000fe200018e0615 */
[----:B------:R-:W-:Y:S02]  /*17810*/  SHF.R.U64 R52, R52, 0x3, RZ ;  /* 0x0000000334347819 */ /* 0x000fe400000012ff */
[----:B------:R-:W-:Y:S02]  /*17820*/  SHF.R.U64 R56, R56, 0x3, RZ ;  /* 0x0000000338387819 */ /* 0x000fe400000012ff */
[----:B------:R-:W-:Y:S01]  /*17830*/  SHF.R.U64 R60, R60, 0x3, RZ ;  /* 0x000000033c3c7819 */ /* 0x000fe200000012ff */
[----:B------:R-:W5:Y:S01]  /*17840*/  LD.E.128 R48, desc[UR40][R48.64] ;  /* 0x0000002830307980 */ /* 0x000f62000c101d00 */
[----:B------:R-:W-:-:S02]  /*17850*/  SHF.R.U64 R68, R68, 0x3, RZ ;  /* 0x0000000344447819 */ /* 0x000fc400000012ff */
[----:B------:R-:W-:Y:S02]  /*17860*/  SHF.R.U64 R72, R72, 0x3, RZ ;  /* 0x0000000348487819 */ /* 0x000fe400000012ff */
[----:B------:R-:W-:Y:S02]  /*17870*/  IADD3 R11, P3, R20, 0xf000, RZ ;  /* 0x0000f000140b7810 */ /* 0x000fe40007f7e0ff */
[----:B------:R-:W-:Y:S02]  /*17880*/  SHF.R.U64 R9, R9, 0x3, RZ ;  /* 0x0000000309097819 */ /* 0x000fe400000012ff */
        /* <DEDUP_REMOVED lines=13> */
[----:B------:R-:W-:Y:S01]  /*17960*/  IMAD.MOV.U32 R9, RZ, RZ, R21 ;  /* 0x000000ffff097224 */ /* 0x000fe200078e0015 */
[----:B------:R-:W-:Y:S01]  /*17970*/  LOP3.LUT R10, R11, 0x380, RZ, 0xc0, !PT ;  /* 0x000003800b0a7812 */ /* 0x000fe200078ec0ff */
[----:B------:R-:W-:Y:S01]  /*17980*/  IMAD.WIDE.U32 R20, R3, UR4, RZ ;  /* 0x0000000403147c25 */ /* 0x000fe2000f8e00ff */
[----:B------:R-:W-:Y:S01]  /*17990*/  ULDC.64 UR4, c[0x0][0xbe8] ;  /* 0x0002fa0000047ab9 */ /* 0x000fe20000000a00 */
[----:B------:R-:W1:Y:S01]  /*179a0*/  @P0 LDC R3, c[0x0][0xcf0] ;  /* 0x00033c00ff030b82 */ /* 0x000e620000000800 */
[----:B------:R-:W-:Y:S01]  /*179b0*/  SHF.R.U64 R10, R10, 0x3, RZ ;  /* 0x000000030a0a7819 */ /* 0x000fe200000012ff */
[----:B------:R-:W-:Y:S01]  /*179c0*/  IMAD.IADD R81, R81, 0x1, -R82 ;  /* 0x0000000151517824 */ /* 0x000fe200078e0a52 */
[----:B------:R-:W5:Y:S01]  /*179d0*/  LD.E.128 R52, desc[UR40][R52.64] ;  /* 0x0000002834347980 */ /* 0x000f62000c101d00 */
[----:B------:R-:W-:Y:S01]  /*179e0*/  IMAD.IADD R21, R21, 0x1, R85 ;  /* 0x0000000115157824 */ /* 0x000fe200078e0255 */
[----:B------:R-:W-:Y:S01]  /*179f0*/  LOP3.LUT R76, R10, R11, RZ, 0x3c, !PT ;  /* 0x0000000b0a4c7212 */ /* 0x000fe200078e3cff */
[----:B------:R-:W-:Y:S01]  /*17a00*/  IMAD R81, R81, 0x20, R80 ;  /* 0x0000002051517824 */ /* 0x000fe200078e0250 */
[----:B------:R-:W-:Y:S01]  /*17a10*/  SHF.R.S32.HI R82, RZ, 0x1f, R0 ;  /* 0x0000001fff527819 */ /* 0x000fe20000011400 */
[----:B------:R-:W-:Y:S01]  /*17a20*/  IMAD.WIDE.U32 R20, R186, UR4, R20 ;  /* 0x00000004ba147c25 */ /* 0x000fe2000f8e0014 */
[----:B------:R-:W5:Y:S03]  /*17a30*/  LD.E.128 R8, desc[UR40][R8.64] ;  /* 0x0000002808087980 */ /* 0x000f66000c101d00 */
[----:B------:R-:W-:Y:S01]  /*17a40*/  IMAD.IADD R87, R214, 0x1, R81 ;  /* 0x00000001d6577824 */ /* 0x000fe200078e0251 */
[----:B------:R-:W5:Y:S01]  /*17a50*/  LD.E.128 R56, desc[UR40][R56.64] ;  /* 0x0000002838387980 */ /* 0x000f62000c101d00 */
[----:B------:R-:W-:Y:S01]  /*17a60*/  IMAD R21, R186, UR5, R21 ;  /* 0x00000005ba157c24 */ /* 0x000fe2000f8e0215 */
[----:B------:R-:W-:Y:S01]  /*17a70*/  ULDC.64 UR4, c[0x0][0xbf0] ;  /* 0x0002fc0000047ab9 */ /* 0x000fe20000000a00 */
[----:B0-----:R-:W-:Y:S01]  /*17a80*/  @P0 IMAD.HI.U32 R4, R87, R4, RZ ;  /* 0x0000000457040227 */ /* 0x001fe200078e00ff */
[----:B------:R-:W5:Y:S03]  /*17a90*/  LD.E.128 R60, desc[UR40][R60.64] ;  /* 0x000000283c3c7980 */ /* 0x000f66000c101d00 */
[----:B------:R-:W-:Y:S01]  /*17aa0*/  IMAD.MOV.U32 R81, RZ, RZ, R87 ;  /* 0x000000ffff517224 */ /* 0x000fe200078e0057 */
[----:B------:R-:W5:Y:S01]  /*17ab0*/  LD.E.128 R68, desc[UR40][R68.64] ;  /* 0x0000002844447980 */ /* 0x000f62000c101d00 */
[----:B------:R-:W-:Y:S01]  /*17ac0*/  IMAD R85, R82, UR4, RZ ;  /* 0x0000000452557c24 */ /* 0x000fe2000f8e02ff */
[----:B-1----:R-:W-:Y:S01]  /*17ad0*/  @P0 SHF.R.U32.HI R81, RZ, R3, R4 ;  /* 0x00000003ff510219 */ /* 0x002fe20000011604 */
[C---:B------:R-:W-:Y:S01]  /*17ae0*/  IMAD.WIDE.U32 R20, R0.reuse, UR4, R20 ;  /* 0x0000000400147c25 */ /* 0x040fe2000f8e0014 */
[----:B------:R-:W0:Y:S01]  /*17af0*/  LDC R4, c[0x0][0xbc8] ;  /* 0x0002f200ff047b82 */ /* 0x000e220000000800 */
[----:B------:R-:W5:Y:S02]  /*17b00*/  LD.E.128 R72, desc[UR40][R72.64] ;  /* 0x0000002848487980 */ /* 0x000f64000c101d00 */
[----:B------:R-:W-:Y:S01]  /*17b10*/  IMAD R85, R0, UR5, R85 ;  /* 0x0000000500557c24 */ /* 0x000fe2000f8e0255 */
[----:B------:R-:W-:Y:S01]  /*17b20*/  ULDC.64 UR4, c[0x0][0xbe0] ;  /* 0x0002f80000047ab9 */ /* 0x000fe20000000a00 */
[----:B------:R-:W-:Y:S01]  /*17b30*/  IMAD.MOV R0, RZ, RZ, -R81 ;  /* 0x000000ffff007224 */ /* 0x000fe200078e0a51 */
[----:B------:R-:W5:Y:S03]  /*17b40*/  LD.E.128 R76, desc[UR40][R76.64] ;  /* 0x000000284c4c7980 */ /* 0x000f66000c101d00 */
[----:B------:R-:W-:Y:S01]  /*17b50*/  IMAD R3, R83, R0, R87 ;  /* 0x0000000053037224 */ /* 0x000fe200078e0257 */
[----:B------:R-:W-:Y:S01]  /*17b60*/  SHF.R.S32.HI R0, RZ, 0x1f, R81 ;  /* 0x0000001fff007819 */ /* 0x000fe20000011451 */
[----:B------:R-:W-:Y:S01]  /*17b70*/  IMAD.IADD R21, R21, 0x1, R85 ;  /* 0x0000000115157824 */ /* 0x000fe200078e0255 */
[----:B------:R-:W-:Y:S01]  /*17b80*/  @!PT LDS RZ, [RZ] ;  /* 0x00000000fffff984 */ /* 0x000fe20000000800 */
[----:B------:R-:W-:Y:S01]  /*17b90*/  @!PT LDS RZ, [RZ] ;  /* 0x00000000fffff984 */ /* 0x000fe20000000800 */
[----:B------:R-:W-:Y:S01]  /*17ba0*/  @!PT LDS RZ, [RZ] ;  /* 0x00000000fffff984 */ /* 0x000fe20000000800 */
[----:B------:R-:W-:Y:S01]  /*17bb0*/  @!PT LDS RZ, [RZ] ;  /* 0x00000000fffff984 */ /* 0x000fe20000000800 */
[----:B------:R1:W-:Y:S06]  /*17bc0*/  MEMBAR.ALL.CTA ;  /* 0x0000000000007992 */ /* 0x0003ec0000008000 */
[----:B-1----:R-:W1:Y:S01]  /*17bd0*/  FENCE.VIEW.ASYNC.S ;  /* 0x00000000000073c6 */ /* 0x002e620000000000 */
[----:B------:R-:W-:-:S02]  /*17be0*/  IMAD R0, R0, UR4, RZ ;  /* 0x0000000400007c24 */ /* 0x000fc4000f8e02ff */
[----:B------:R-:W-:-:S04]  /*17bf0*/  IMAD.WIDE.U32 R20, R81, UR4, R20 ;  /* 0x0000000451147c25 */ /* 0x000fc8000f8e0014 */
        /* <DEDUP_REMOVED lines=8> */
[----:B------:R-:W-:Y:S02]  /*17c80*/  VIADD R0, R17, 0x38820 ;  /* 0x0003882011007836 */ /* 0x000fe40000000000 */
[----:B------:R-:W-:Y:S01]  /*17c90*/  IMAD.IADD R3, R21, 0x1, R81 ;  /* 0x0000000115037824 */ /* 0x000fe200078e0251 */
[C---:B------:R-:W-:Y:S01]  /*17ca0*/  LEA R81, P0, R20.reuse, UR4, 0x1 ;  /* 0x0000000414517c11 */ /* 0x040fe2000f8008ff */
[C---:B------:R-:W-:Y:S01]  /*17cb0*/  VIADD R164, R195.reuse, 0x40 ;  /* 0x00000040c3a47836 */ /* 0x040fe20000000000 */
[----:B------:R-:W-:Y:S02]  /*17cc0*/  PRMT R0, RZ, 0x654, R0 ;  /* 0x00000654ff007816 */ /* 0x000fe40000000000 */
[----:B------:R-:W-:Y:S01]  /*17cd0*/  LEA.HI.X R82, R20, UR5, R3, 0x1, P0 ;  /* 0x0000000514527c11 */ /* 0x000fe200080f0c03 */
[C---:B------:R-:W-:Y:S01]  /*17ce0*/  VIADD R162, R195.reuse, 0x80 ;  /* 0x00000080c3a27836 */ /* 0x040fe20000000000 */
[-C--:B0-----:R-:W-:Y:S01]  /*17cf0*/  ISETP.GE.AND P0, PT, R164, R4.reuse, PT ;  /* 0x00000004a400720c */ /* 0x081fe20003f06270 */
[----:B-1----:R0:W-:Y:S01]  /*17d00*/  SYNCS.ARRIVE.TRANS64.RED.A1T0 RZ, [R0+URZ], RZ ;  /* 0x000000ff00ff79a7 */ /* 0x0021e2000810043f */
[C---:B------:R-:W-:Y:S01]  /*17d10*/  ISETP.GE.AND P1, PT, R195.reuse, R4, PT ;  /* 0x00000004c300720c */ /* 0x040fe20003f26270 */
[----:B------:R-:W-:Y:S01]  /*17d20*/  VIADD R160, R195, 0xc0 ;  /* 0x000000c0c3a07836 */ /* 0x000fe20000000000 */
[----:B0-----:R-:W-:-:S02]  /*17d30*/  SEL R0, RZ, 0xffffffff, P0 ;  /* 0xffffffffff007807 */ /* 0x001fc40000000000 */
[-C--:B------:R-:W-:Y:S01]  /*17d40*/  ISETP.GE.AND P0, PT, R162, R4.reuse, PT ;  /* 0x00000004a200720c */ /* 0x080fe20003f06270 */
[----:B------:R-:W-:Y:S02]  /*17d50*/  IMAD R83, R2, R83, RZ ;  /* 0x0000005302537224 */ /* 0x000fe400078e02ff */
[----:B------:R-:W-:Y:S01]  /*17d60*/  IMAD.SHL.U32 R3, R0, 0x2, RZ ;  /* 0x0000000200037824 */ /* 0x000fe200078e00ff */
[----:B------:R-:W-:Y:S02]  /*17d70*/  SEL R0, RZ, 0x1, P1 ;  /* 0x00000001ff007807 */ /* 0x000fe40000800000 */
[----:B------:R-:W-:Y:S01]  /*17d80*/  SEL R2, RZ, 0xffffffff, P0 ;  /* 0xffffffffff027807 */ /* 0x000fe20000000000 */
[----:B------:R-:W-:Y:S01]  /*17d90*/  VIADD R158, R195, 0x100 ;  /* 0x00000100c39e7836 */ /* 0x000fe20000000000 */
[-C--:B------:R-:W-:Y:S02]  /*17da0*/  ISETP.GE.AND P0, PT, R160, R4.reuse, PT ;  /* 0x00000004a000720c */ /* 0x080fe40003f06270 */
[----:B------:R-:W-:Y:S01]  /*17db0*/  LOP3.LUT R0, R3, 0x2, R0, 0xe2, !PT ;  /* 0x0000000203007812 */ /* 0x000fe200078ee200 */
[----:B------:R-:W-:Y:S01]  /*17dc0*/  IMAD.SHL.U32 R3, R2, 0x4, RZ ;  /* 0x0000000402037824 */ /* 0x000fe200078e00ff */
[----:B------:R-:W-:Y:S01]  /*17dd0*/  SEL R2, RZ, 0xffffffff, P0 ;  /* 0xffffffffff027807 */ /* 0x000fe20000000000 */
[----:B------:R-:W-:Y:S01]  /*17de0*/  VIADD R156, R195, 0x140 ;  /* 0x00000140c39c7836 */ /* 0x000fe20000000000 */
[----:B------:R-:W-:-:S02]  /*17df0*/  ISETP.GE.AND P0, PT, R158, R4, PT ;  /* 0x000000049e00720c */ /* 0x000fc40003f06270 */
[----:B------:R-:W-:Y:S01]  /*17e00*/  LOP3.LUT R0, R3, 0x4, R0, 0xe2, !PT ;  /* 0x0000000403007812 */ /* 0x000fe200078ee200 */
[----:B------:R-:W-:Y:S01]  /*17e10*/  IMAD.SHL.U32 R3, R2, 0x8, RZ ;  /* 0x0000000802037824 */ /* 0x000fe200078e00ff */
[----:B------:R-:W-:Y:S02]  /*17e20*/  SEL R2, RZ, 0xffffffff, P0 ;  /* 0xffffffffff027807 */ /* 0x000fe40000000000 */
[-C--:B------:R-:W-:Y:S02]  /*17e30*/  ISETP.GE.AND P0, PT, R156, R4.reuse, PT ;  /* 0x000000049c00720c */ /* 0x080fe40003f06270 */
[----:B------:R-:W-:Y:S01]  /*17e40*/  LOP3.LUT R0, R3, 0x8, R0, 0xe2, !PT ;  /* 0x0000000803007812 */ /* 0x000fe200078ee200 */
[----:B------:R-:W-:Y:S01]  /*17e50*/  IMAD.SHL.U32 R3, R2, 0x10, RZ ;  /* 0x0000001002037824 */ /* 0x000fe200078e00ff */
[----:B------:R-:W-:Y:S01]  /*17e60*/  SEL R2, RZ, 0xffffffff, P0 ;  /* 0xffffffffff027807 */ /* 0x000fe20000000000 */
[----:B------:R-:W-:Y:S02]  /*17e70*/  VIADD R154, R195, 0x180 ;  /* 0x00000180c39a7836 */ /* 0x000fe40000000000 */
[----:B------:R-:W-:Y:S01]  /*17e80*/  IMAD.IADD R214, R80, 0x1, R214 ;  /* 0x0000000150d67824 */ /* 0x000fe200078e02d6 */
[----:B------:R-:W-:Y:S01]  /*17e90*/  LOP3.LUT R0, R3, 0x10, R0, 0xe2, !PT ;  /* 0x0000001003007812 */ /* 0x000fe200078ee200 */
[----:B------:R-:W-:Y:S01]  /*17ea0*/  IMAD.SHL.U32 R3, R2, 0x20, RZ ;  /* 0x0000002002037824 */ /* 0x000fe200078e00ff */
[----:B------:R-:W-:Y:S01]  /*17eb0*/  ISETP.GE.AND P0, PT, R154, R4, PT ;  /* 0x000000049a00720c */ /* 0x000fe20003f06270 */
[----:B------:R-:W-:Y:S01]  /*17ec0*/  VIADD R152, R195, 0x1c0 ;  /* 0x000001c0c3987836 */ /* 0x000fe20000000000 */
[----:B------:R-:W-:-:S02]  /*17ed0*/  ISETP.GE.AND P1, PT, R214, R83, PT ;  /* 0x00000053d600720c */ /* 0x000fc40003f26270 */
[----:B------:R-:W-:Y:S02]  /*17ee0*/  LOP3.LUT R0, R3, 0x20, R0, 0xe2, !PT ;  /* 0x0000002003007812 */ /* 0x000fe400078ee200 */
[----:B------:R-:W-:Y:S02]  /*17ef0*/  SEL R3, RZ, 0x40, P0 ;  /* 0x00000040ff037807 */ /* 0x000fe40000000000 */
[----:B------:R-:W-:Y:S02]  /*17f00*/  ISETP.GE.AND P0, PT, R152, R4, PT ;  /* 0x000000049800720c */ /* 0x000fe40003f06270 */
[----:B------:R-:W-:Y:S02]  /*17f10*/  LOP3.LUT R80, R0, R3, RZ, 0xfc, !PT ;  /* 0x0000000300507212 */ /* 0x000fe400078efcff */
[----:B------:R-:W-:Y:S01]  /*17f20*/  SEL R3, RZ, 0x80, P0 ;  /* 0x00000080ff037807 */ /* 0x000fe20000000000 */
[C---:B------:R-:W-:Y:S02]  /*17f30*/  VIADD R153, R195.reuse, 0x1c0 ;  /* 0x000001c0c3997836 */ /* 0x040fe40000000000 */
[C---:B------:R-:W-:Y:S01]  /*17f40*/  VIADD R155, R195.reuse, 0x180 ;  /* 0x00000180c39b7836 */ /* 0x040fe20000000000 */
[----:B------:R-:W-:Y:S01]  /*17f50*/  LOP3.LUT R0, R80, R3, RZ, 0xfc, !PT ;  /* 0x0000000350007212 */ /* 0x000fe200078efcff */
[----:B------:R-:W-:-:S02]  /*17f60*/  VIADD R157, R195, 0x140 ;  /* 0x00000140c39d7836 */ /* 0x000fc40000000000 */
[C---:B------:R-:W-:Y:S02]  /*17f70*/  VIADD R159, R195.reuse, 0x100 ;  /* 0x00000100c39f7836 */ /* 0x040fe40000000000 */
[C---:B------:R-:W-:Y:S02]  /*17f80*/  VIADD R161, R195.reuse, 0xc0 ;  /* 0x000000c0c3a17836 */ /* 0x040fe40000000000 */
        /* <DEDUP_REMOVED lines=17> */
[----:B-12---:R-:W-:-:S05]  /*180a0*/  @!P0 IMAD.WIDE R20, R195, 0x2, R2 ;  /* 0x00000002c3148825 */ /* 0x006fca00078e0202 */
[----:B-----5:R0:W-:Y:S01]  /*180b0*/  @!P0 ST.E.128 desc[UR40][R20.64], R8 ;  /* 0x0000000814008985 */ /* 0x0201e2000c101d28 */
[----:B------:R-:W-:-:S13]  /*180c0*/  ISETP.GE.AND P0, PT, R164, R4, PT ;  /* 0x00000004a400720c */ /* 0x000fda0003f06270 */
[-C--:B0-----:R-:W-:Y:S02]  /*180d0*/  @!P0 LEA R8, P1, R164, R2.reuse, 0x1 ;  /* 0x00000002a4088211 */ /* 0x081fe400078208ff */
[----:B------:R-:W-:Y:S02]  /*180e0*/  @!P3 LEA R10, P6, R160, R2, 0x1 ;  /* 0x00000002a00ab211 */ /* 0x000fe400078c08ff */
[-C--:B------:R-:W-:Y:S02]  /*180f0*/  @!P0 LEA.HI.X R9, R164, R3.reuse, R165, 0x1, P1 ;  /* 0x00000003a4098211 */ /* 0x080fe400008f0ca5 */
[----:B------:R-:W-:Y:S02]  /*18100*/  ISETP.GE.AND P1, PT, R156, R4, PT ;  /* 0x000000049c00720c */ /* 0x000fe40003f26270 */
[----:B------:R-:W-:Y:S01]  /*18110*/  @!P3 LEA.HI.X R11, R160, R3, R161, 0x1, P6 ;  /* 0x00000003a00bb211 */ /* 0x000fe200030f0ca1 */
[----:B------:R0:W-:Y:S01]  /*18120*/  @!P0 ST.E.128 desc[UR40][R8.64], R24 ;  /* 0x0000001808008985 */ /* 0x0001e2000c101d28 */
[----:B------:R-:W-:-:S09]  /*18130*/  LOP3.LUT P0, RZ, R80, 0x40, RZ, 0xc0, !PT ;  /* 0x0000004050ff7812 */ /* 0x000fd2000780c0ff */
[----:B------:R-:W-:-:S04]  /*18140*/  @!P1 LEA R20, P6, R156, R2, 0x1 ;  /* 0x000000029c149211 */ /* 0x000fc800078c08ff */
[----:B------:R-:W-:Y:S02]  /*18150*/  @!P1 LEA.HI.X R21, R156, R3, R157, 0x1, P6 ;  /* 0x000000039c159211 */ /* 0x000fe400030f0c9d */
[----:B0-----:R-:W-:-:S04]  /*18160*/  @!P5 LEA R8, P4, R162, R2, 0x1 ;  /* 0x00000002a208d211 */ /* 0x001fc800078808ff */
        /* <DEDUP_REMOVED lines=14> */
.L_x_8729:
[----:B------:R-:W-:Y:S05]  /*18250*/  BSYNC B1 ;  /* 0x0000000000017941 */ /* 0x000fea0003800000 */
.L_x_8728:
        /* <DEDUP_REMOVED lines=11> */
[----:B-12--5:R-:W-:Y:S02]  /*18310*/  @!P6 IMAD.WIDE R8, R195, 0x2, R2 ;  /* 0x00000002c308e825 */ /* 0x026fe400078e0202 */
[----:B------:R-:W-:-:S03]  /*18320*/  @!P5 LEA R10, P4, R164, R2, 0x1 ;  /* 0x00000002a40ad211 */ /* 0x000fc600078808ff */
[----:B------:R0:W-:Y:S01]  /*18330*/  @!P6 ST.E.128 desc[UR40][R8.64], R12 ;  /* 0x0000000c0800e985 */ /* 0x0001e2000c101d28 */
[----:B------:R-:W-:Y:S02]  /*18340*/  @!P5 LEA.HI.X R11, R164, R3, R165, 0x1, P4 ;  /* 0x00000003a40bd211 */ /* 0x000fe400020f0ca5 */
        /* <DEDUP_REMOVED lines=23> */
.L_x_8727:
[----:B01----:R-:W2:Y:S01]  /*184c0*/  LDL.LU R10, [R1+0x64] ;  /* 0x00006400010a7983 */ /* 0x003ea20000300800 */
[----:B------:R-:W-:Y:S01]  /*184d0*/  ULDC.64 UR4, c[0x0][0xc08] ;  /* 0x0003020000047ab9 */ /* 0x000fe20000000a00 */
[----:B------:R-:W0:Y:S02]  /*184e0*/  LDC R11, c[0x0][0xce8] ;  /* 0x00033a00ff0b7b82 */ /* 0x000e240000000800 */
[----:B------:R-:W3:Y:S01]  /*184f0*/  LDL R12, [R1+0x18] ;  /* 0x00001800010c7983 */ /* 0x000ee20000100800 */
[----:B------:R-:W-:Y:S01]  /*18500*/  IMAD R4, R4, UR4, RZ ;  /* 0x0000000404047c24 */ /* 0x000fe2000f8e02ff */
[----:B------:R-:W-:Y:S01]  /*18510*/  BSSY B1, `(.L_x_8731) ;  /* 0x0000110000017945 */ /* 0x000fe20003800000 */
[----:B------:R-:W-:-:S04]  /*18520*/  IMAD.WIDE.U32 R8, R3, UR4, RZ ;  /* 0x0000000403087c25 */ /* 0x000fc8000f8e00ff */
[----:B------:R-:W-:Y:S01]  /*18530*/  IMAD R4, R3, UR5, R4 ;  /* 0x0000000503047c24 */ /* 0x000fe2000f8e0204 */
[----:B------:R-:W-:Y:S01]  /*18540*/  ULDC.64 UR4, c[0x0][0xc38] ;  /* 0x00030e0000047ab9 */ /* 0x000fe20000000a00 */
[----:B------:R-:W-:Y:S01]  /*18550*/  SHF.R.S32.HI R3, RZ, 0x1f, R0 ;  /* 0x0000001fff037819 */ /* 0x000fe20000011400 */
[C---:B------:R-:W-:Y:S02]  /*18560*/  VIADD R21, R212.reuse, 0xf8 ;  /* 0x000000f8d4157836 */ /* 0x040fe40000000000 */
[----:B------:R-:W-:Y:S02]  /*18570*/  IMAD.IADD R9, R9, 0x1, R4 ;  /* 0x0000000109097824 */ /* 0x000fe400078e0204 */
[----:B------:R-:W-:Y:S01]  /*18580*/  VIADD R153, R212, 0xf0 ;  /* 0x000000f0d4997836 */ /* 0x000fe20000000000 */
[----:B------:R-:W-:Y:S01]  /*18590*/  SHF.R.S32.HI R21, RZ, 0x1f, R21 ;  /* 0x0000001fff157819 */ /* 0x000fe20000011415 */
[----:B------:R-:W-:-:S03]  /*185a0*/  IMAD.WIDE.U32 R8, R186, UR4, R8 ;  /* 0x00000004ba087c25 */ /* 0x000fc6000f8e0008 */
[----:B------:R-:W-:Y:S01]  /*185b0*/  SHF.R.S32.HI R153, RZ, 0x1f, R153 ;  /* 0x0000001fff997819 */ /* 0x000fe20000011499 */
[----:B------:R-:W-:Y:S01]  /*185c0*/  IMAD R9, R186, UR5, R9 ;  /* 0x00000005ba097c24 */ /* 0x000fe2000f8e0209 */
[----:B------:R-:W-:Y:S01]  /*185d0*/  ULDC.64 UR4, c[0x0][0xc40] ;  /* 0x0003100000047ab9 */ /* 0x000fe20000000a00 */
[----:B0-----:R-:W-:Y:S01]  /*185e0*/  ISETP.NE.AND P0, PT, R11, 0x1, PT ;  /* 0x000000010b00780c */ /* 0x001fe20003f05270 */
[----:B------:R-:W-:Y:S02]  /*185f0*/  IMAD R3, R3, UR4, RZ ;  /* 0x0000000403037c24 */ /* 0x000fe4000f8e02ff */
[----:B------:R-:W-:-:S04]  /*18600*/  IMAD.WIDE.U32 R8, R0, UR4, R8 ;  /* 0x0000000400087c25 */ /* 0x000fc8000f8e0008 */
[----:B------:R-:W-:Y:S01]  /*18610*/  IMAD R3, R0, UR5, R3 ;  /* 0x0000000500037c24 */ /* 0x000fe2000f8e0203 */
[----:B------:R-:W-:Y:S01]  /*18620*/  ULDC.64 UR4, c[0x0][0xc48] ;  /* 0x0003120000047ab9 */ /* 0x000fe20000000a00 */
[C---:B------:R-:W-:Y:S02]  /*18630*/  VIADD R155, R212.reuse, 0xe8 ;  /* 0x000000e8d49b7836 */ /* 0x040fe40000000000 */
[----:B------:R-:W-:Y:S02]  /*18640*/  IMAD.IADD R9, R9, 0x1, R3 ;  /* 0x0000000109097824 */ /* 0x000fe400078e0203 */
[----:B------:R-:W0:Y:S01]  /*18650*/  @P0 LDC R0, c[0x0][0xcf0] ;  /* 0x00033c00ff000b82 */ /* 0x000e220000000800 */
        /* <DEDUP_REMOVED lines=73> */
[----:B------:R-:W1:Y:S01]  /*18af0*/  @P0 LDC R10, c[0x0][0xcec] ;  /* 0x00033b00ff0a0b82 */ /* 0x000e620000000800 */
[--C-:B---3--:R-:W-:Y:S02]  /*18b00*/  IMAD.IADD R3, R12, 0x1, R214.reuse ;  /* 0x000000010c037824 */ /* 0x108fe400078e02d6 */
[----:B------:R-:W-:Y:S02]  /*18b10*/  IMAD.IADD R214, R193, 0x1, R214 ;  /* 0x00000001c1d67824 */ /* 0x000fe400078e02d6 */
[----:B------:R-:W-:Y:S02]  /*18b20*/  IMAD.MOV.U32 R4, RZ, RZ, R3 ;  /* 0x000000ffff047224 */ /* 0x000fe400078e0003 */
        /* <DEDUP_REMOVED lines=43> */
[C---:B------:R-:W-:Y:S01]  /*18de0*/  VIADD R9, R212.reuse, 0x10 ;  /* 0x00000010d4097836 */ /* 0x040fe20000000000 */
        /* <DEDUP_REMOVED lines=124> */
[----:B------:R-:W-:Y:S02]  /*195b0*/  @!P5 LEA R14, P0, R20, R14, 0x2 ;  /* 0x0000000e140ed211 */ /* 0x000fe400078010ff */
[-C--:B------:R-:W-:Y:S01]  /*195c0*/  @!P2 LEA.HI.X R9, R152, R11.reuse, R153, 0x2, P1 ;  /* 0x0000000b9809a211 */ /* 0x080fe200008f1499 */
[----:B------:R3:W-:Y:S01]  /*195d0*/  @!P3 ST.E.64 desc[UR40][R12.64], R140 ;  /* 0x0000008c0c00b985 */ /* 0x0007e2000c101b28 */
[----:B------:R-:W-:-:S03]  /*195e0*/  @!P5 LEA.HI.X R15, R20, R11, R21, 0x2, P0 ;  /* 0x0000000b140fd211 */ /* 0x000fc600000f1415 */
[----:B------:R3:W-:Y:S04]  /*195f0*/  @!P2 ST.E.64 desc[UR40][R8.64], R144 ;  /* 0x000000900800a985 */ /* 0x0007e8000c101b28 */
[----:B------:R3:W-:Y:S02]  /*19600*/  @!P5 ST.E.64 desc[UR40][R14.64], R148 ;  /* 0x000000940e00d985 */ /* 0x0007e4000c101b28 */
.L_x_8732:
[----:B------:R-:W-:Y:S05]  /*19610*/  BSYNC B1 ;  /* 0x0000000000017941 */ /* 0x000fea0003800000 */
.L_x_8731:
[----:B---3--:R-:W-:Y:S01]  /*19620*/  VIADD R3, R214, 0x8 ;  /* 0x00000008d6037836 */ /* 0x008fe20000000000 */
[----:B------:R3:W4:Y:S04]  /*19630*/  SHFL.IDX PT, R12, R10, 0x1, 0x1c1f ;  /* 0x003c1f000a0c7f89 */ /* 0x00072800000e0000 */
[----:B------:R-:W-:Y:S01]  /*19640*/  ISETP.GE.AND P0, PT, R3, R0, PT ;  /* 0x000000000300720c */ /* 0x000fe20003f06270 */
[----:B0-----:R-:W0:-:S12]  /*19650*/  SHFL.IDX PT, R4, R4, 0x1, 0x1c1f ;  /* 0x003c1f0004047f89 */ /* 0x001e1800000e0000 */
[----:B---3--:R-:W-:Y:S05]  /*19660*/  @P0 BRA `(.L_x_8730) ;  /* 0x0000001800600947 */ /* 0x008fea0003800000 */
[C---:B------:R-:W-:Y:S01]  /*19670*/  VIADD R13, R212.reuse, 0x8 ;  /* 0x00000008d40d7836 */ /* 0x040fe20000000000 */
[----:B------:R-:W-:Y:S01]  /*19680*/  ULDC UR4, c[0x0][0xbc8] ;  /* 0x0002f20000047ab9 */ /* 0x000fe20000000800 */
[C---:B------:R-:W-:Y:S01]  /*19690*/  VIADD R25, R212.reuse, 0x10 ;  /* 0x00000010d4197836 */ /* 0x040fe20000000000 */
[C---:B------:R-:W-:Y:S01]  /*196a0*/  ISETP.GE.AND P2, PT, R212.reuse, UR4, PT ;  /* 0x00000004d4007c0c */ /* 0x040fe2000bf46270 */
[C---:B--2---:R-:W-:Y:S01]  /*196b0*/  VIADD R11, R212.reuse, 0x18 ;  /* 0x00000018d40b7836 */ /* 0x044fe20000000000 */
[----:B------:R-:W-:Y:S01]  /*196c0*/  ISETP.GE.AND P5, PT, R13, UR4, PT ;  /* 0x000000040d007c0c */ /* 0x000fe2000bfa6270 */
[C---:B-1----:R-:W-:Y:S01]  /*196d0*/  VIADD R14, R212.reuse, 0x8 ;  /* 0x00000008d40e7836 */ /* 0x042fe20000000000 */
[----:B------:R-:W-:Y:S01]  /*196e0*/  ISETP.GE.AND P3, PT, R25, UR4, PT ;  /* 0x0000000419007c0c */ /* 0x000fe2000bf66270 */
[C---:B------:R-:W-:Y:S01]  /*196f0*/  VIADD R28, R212.reuse, 0x10 ;  /* 0x00000010d41c7836 */ /* 0x040fe20000000000 */
[----:B------:R-:W-:Y:S01]  /*19700*/  ISETP.GE.AND P4, PT, R11, UR4, PT ;  /* 0x000000040b007c0c */ /* 0x000fe2000bf86270 */
[----:B------:R-:W-:Y:S01]  /*19710*/  VIADD R24, R212, 0x18 ;  /* 0x00000018d4187836 */ /* 0x000fe20000000000 */
[----:B------:R-:W-:-:S02]  /*19720*/  SHF.R.S32.HI R14, RZ, 0x1f, R14 ;  /* 0x0000001fff0e7819 */ /* 0x000fc4000001140e */
[----:B------:R-:W-:Y:S02]  /*19730*/  SHF.R.S32.HI R15, RZ, 0x1f, R212 ;  /* 0x0000001fff0f7819 */ /* 0x000fe400000114d4 */
[----:B------:R-:W-:Y:S02]  /*19740*/  SHF.R.S32.HI R28, RZ, 0x1f, R28 ;  /* 0x0000001fff1c7819 */ /* 0x000fe4000001141c */
[CC--:B0-----:R-:W-:Y:S02]  /*19750*/  @!P2 LEA R2, P0, R212.reuse, R4.reuse, 0x2 ;  /* 0x00000004d402a211 */ /* 0x0c1fe400078010ff */
[C---:B------:R-:W-:Y:S02]  /*19760*/  @!P5 LEA R8, P1, R13.reuse, R4, 0x2 ;  /* 0x000000040d08d211 */ /* 0x040fe400078210ff */
[CC--:B----4-:R-:W-:Y:S01]  /*19770*/  @!P2 LEA.HI.X R3, R212.reuse, R12.reuse, R15, 0x2, P0 ;  /* 0x0000000cd403a211 */ /* 0x0d0fe200000f140f */
[C---:B------:R-:W-:Y:S01]  /*19780*/  VIADD R15, R212.reuse, 0x28 ;  /* 0x00000028d40f7836 */ /* 0x040fe20000000000 */
[----:B------:R-:W-:Y:S01]  /*19790*/  @!P5 LEA.HI.X R9, R13, R12, R14, 0x2, P1 ;  /* 0x0000000c0d09d211 */ /* 0x000fe200008f140e */
[C---:B------:R-:W-:Y:S01]  /*197a0*/  VIADD R14, R212.reuse, 0x20 ;  /* 0x00000020d40e7836 */ /* 0x040fe20000000000 */
[----:B------:R-:W-:Y:S01]  /*197b0*/  SHF.R.S32.HI R24, RZ, 0x1f, R24 ;  /* 0x0000001fff187819 */ /* 0x000fe20000011418 */
[----:B------:R0:W-:Y:S01]  /*197c0*/  @!P2 ST.E.64 desc[UR40][R2.64], R26 ;  /* 0x0000001a0200a985 */ /* 0x0001e2000c101b28 */
[----:B------:R-:W-:Y:S01]  /*197d0*/  ISETP.GE.AND P1, PT, R15, UR4, PT ;  /* 0x000000040f007c0c */ /* 0x000fe2000bf26270 */
[----:B------:R-:W-:Y:S01]  /*197e0*/  VIADD R13, R212, 0x30 ;  /* 0x00000030d40d7836 */ /* 0x000fe20000000000 */
[----:B------:R-:W-:Y:S01]  /*197f0*/  ISETP.GE.AND P0, PT, R14, UR4, PT ;  /* 0x000000040e007c0c */ /* 0x000fe2000bf06270 */
[----:B------:R1:W-:Y:S03]  /*19800*/  @!P5 ST.E.64 desc[UR40][R8.64], R30 ;  /* 0x0000001e0800d985 */ /* 0x0003e6000c101b28 */
[----:B------:R-:W-:-:S02]  /*19810*/  ISETP.GE.AND P2, PT, R13, UR4, PT ;  /* 0x000000040d007c0c */ /* 0x000fc4000bf46270 */
[-C--:B0-----:R-:W-:Y:S02]  /*19820*/  @!P3 LEA R2, P5, R25, R4.reuse, 0x2 ;  /* 0x000000041902b211 */ /* 0x081fe400078a10ff */
[----:B-1----:R-:W-:Y:S02]  /*19830*/  @!P4 LEA R8, P6, R11, R4, 0x2 ;  /* 0x000000040b08c211 */ /* 0x002fe400078c10ff */
[-C--:B------:R-:W-:Y:S02]  /*19840*/  @!P3 LEA.HI.X R3, R25, R12.reuse, R28, 0x2, P5 ;  /* 0x0000000c1903b211 */ /* 0x080fe400028f141c */
[----:B------:R-:W-:Y:S01]  /*19850*/  @!P4 LEA.HI.X R9, R11, R12, R24, 0x2, P6 ;  /* 0x0000000c0b09c211 */ /* 0x000fe200030f1418 */
[----:B------:R-:W-:-:S04]  /*19860*/  VIADD R24, R212, 0x20 ;  /* 0x00000020d4187836 */ /* 0x000fc80000000000 */
[-C--:B------:R-:W-:Y:S01]  /*19870*/  @!P2 LEA R10, P6, R13, R4.reuse, 0x2 ;  /* 0x000000040d0aa211 */ /* 0x080fe200078c10ff */
[----:B------:R0:W-:Y:S01]  /*19880*/  @!P3 ST.E.64 desc[UR40][R2.64], R34 ;  /* 0x000000220200b985 */ /* 0x0001e2000c101b28 */
[----:B------:R-:W-:Y:S02]  /*19890*/  ISETP.GE.AND P3, PT, R211, UR4, PT ;  /* 0x00000004d3007c0c */ /* 0x000fe4000bf66270 */
[----:B------:R-:W-:Y:S01]  /*198a0*/  SHF.R.S32.HI R24, RZ, 0x1f, R24 ;  /* 0x0000001fff187819 */ /* 0x000fe20000011418 */
[----:B------:R1:W-:Y:S01]  /*198b0*/  @!P4 ST.E.64 desc[UR40][R8.64], R38 ;  /* 0x000000260800c985 */ /* 0x0003e2000c101b28 */
[----:B0-----:R-:W-:-:S04]  /*198c0*/  @!P0 LEA R2, P4, R14, R4, 0x2 ;  /* 0x000000040e028211 */ /* 0x001fc800078810ff */
[----:B------:R-:W-:Y:S01]  /*198d0*/  @!P0 LEA.HI.X R3, R14, R12, R24, 0x2, P4 ;  /* 0x0000000c0e038211 */ /* 0x000fe200020f1418 */
[C---:B------:R-:W-:Y:S01]  /*198e0*/  VIADD R24, R212.reuse, 0x28 ;  /* 0x00000028d4187836 */ /* 0x040fe20000000000 */
[C---:B-1----:R-:W-:Y:S01]  /*198f0*/  @!P1 LEA R8, P5, R15.reuse, R4, 0x2 ;  /* 0x000000040f089211 */ /* 0x042fe200078a10ff */
[----:B------:R-:W-:Y:S01]  /*19900*/  VIADD R14, R212, 0x30 ;  /* 0x00000030d40e7836 */ /* 0x000fe20000000000 */
[----:B------:R-:W-:Y:S01]  /*19910*/  ISETP.GE.AND P4, PT, R208, UR4, PT ;  /* 0x00000004d0007c0c */ /* 0x000fe2000bf86270 */
[----:B------:R0:W-:Y:S01]  /*19920*/  @!P0 ST.E.64 desc[UR40][R2.64], R42 ;  /* 0x0000002a02008985 */ /* 0x0001e2000c101b28 */
[----:B------:R-:W-:Y:S02]  /*19930*/  SHF.R.S32.HI R24, RZ, 0x1f, R24 ;  /* 0x0000001fff187819 */ /* 0x000fe40000011418 */
[----:B------:R-:W-:Y:S02]  /*19940*/  SHF.R.S32.HI R14, RZ, 0x1f, R14 ;  /* 0x0000001fff0e7819 */ /* 0x000fe4000001140e */
[----:B------:R-:W-:-:S02]  /*19950*/  @!P1 LEA.HI.X R9, R15, R12, R24, 0x2, P5 ;  /* 0x0000000c0f099211 */ /* 0x000fc400028f1418 */
[----:B------:R-:W-:Y:S02]  /*19960*/  ISETP.GE.AND P5, PT, R206, UR4, PT ;  /* 0x00000004ce007c0c */ /* 0x000fe4000bfa6270 */
[----:B------:R-:W-:Y:S01]  /*19970*/  @!P2 LEA.HI.X R11, R13, R12, R14, 0x2, P6 ;  /* 0x0000000c0d0ba211 */ /* 0x000fe200030f140e */
[----:B------:R1:W-:Y:S01]  /*19980*/  @!P1 ST.E.64 desc[UR40][R8.64], R46 ;  /* 0x0000002e08009985 */ /* 0x0003e2000c101b28 */
[----:B------:R-:W-:Y:S02]  /*19990*/  ISETP.GE.AND P0, PT, R204, UR4, PT ;  /* 0x00000004cc007c0c */ /* 0x000fe4000bf06270 */
[----:B------:R-:W-:Y:S01]  /*199a0*/  ISETP.GE.AND P1, PT, R202, UR4, PT ;  /* 0x00000004ca007c0c */ /* 0x000fe2000bf26270 */
[----:B------:R2:W-:Y:S01]  /*199b0*/  @!P2 ST.E.64 desc[UR40][R10.64], R50 ;  /* 0x000000320a00a985 */ /* 0x0005e2000c101b28 */
[----:B0-----:R-:W-:-:S04]  /*199c0*/  @!P3 LEA R2, P6, R211, R4, 0x2 ;  /* 0x00000004d302b211 */ /* 0x001fc800078c10ff */
[----:B------:R-:W-:Y:S02]  /*199d0*/  @!P3 LEA.HI.X R3, R211, R12, R213, 0x2, P6 ;  /* 0x0000000cd303b211 */ /* 0x000fe400030f14d5 */
[----:B-1----:R-:W-:-:S03]  /*199e0*/  @!P4 LEA R8, P2, R208, R4, 0x2 ;  /* 0x00000004d008c211 */ /* 0x002fc600078410ff */
[----:B------:R0:W-:Y:S01]  /*199f0*/  @!P3 ST.E.64 desc[UR40][R2.64], R54 ;  /* 0x000000360200b985 */ /* 0x0001e2000c101b28 */
[----:B------:R-:W-:Y:S02]  /*19a00*/  ISETP.GE.AND P3, PT, R198, UR4, PT ;  /* 0x00000004c6007c0c */ /* 0x000fe4000bf66270 */
[----:B--2---:R-:W-:Y:S02]  /*19a10*/  @!P5 LEA R10, P6, R206, R4, 0x2 ;  /* 0x00000004ce0ad211 */ /* 0x004fe400078c10ff */
[-C--:B------:R-:W-:Y:S02]  /*19a20*/  @!P4 LEA.HI.X R9, R208, R12.reuse, R210, 0x2, P2 ;  /* 0x0000000cd009c211 */ /* 0x080fe400010f14d2 */
[----:B------:R-:W-:Y:S02]  /*19a30*/  ISETP.GE.AND P2, PT, R200, UR4, PT ;  /* 0x00000004c8007c0c */ /* 0x000fe4000bf46270 */
[----:B------:R-:W-:Y:S01]  /*19a40*/  @!P5 LEA.HI.X R11, R206, R12, R207, 0x2, P6 ;  /* 0x0000000cce0bd211 */ /* 0x000fe200030f14cf */
[----:B------:R1:W-:Y:S01]  /*19a50*/  @!P4 ST.E.64 desc[UR40][R8.64], R58 ;  /* 0x0000003a0800c985 */ /* 0x0003e2000c101b28 */
[----:B------:R-:W-:-:S03]  /*19a60*/  ISETP.GE.AND P4, PT, R186, UR4, PT ;  /* 0x00000004ba007c0c */ /* 0x000fc6000bf86270 */
[----:B------:R2:W-:Y:S01]  /*19a70*/  @!P5 ST.E.64 desc[UR40][R10.64], R62 ;  /* 0x0000003e0a00d985 */ /* 0x0005e2000c101b28 */
[----:B0-----:R-:W-:-:S04]  /*19a80*/  @!P0 LEA R2, P6, R204, R4, 0x2 ;  /* 0x00000004cc028211 */ /* 0x001fc800078c10ff */
[----:B------:R-:W-:Y:S02]  /*19a90*/  @!P0 LEA.HI.X R3, R204, R12, R205, 0x2, P6 ;  /* 0x0000000ccc038211 */ /* 0x000fe400030f14cd */
[----:B-1----:R-:W-:-:S03]  /*19aa0*/  @!P1 LEA R8, P5, R202, R4, 0x2 ;  /* 0x00000004ca089211 */ /* 0x002fc600078a10ff */
        /* <DEDUP_REMOVED lines=16> */
[----:B------:R0:W-:Y:S01]  /*19bb0*/  @!P4 ST.E.64 desc[UR40][R8.64], R82 ;  /* 0x000000520800c985 */ /* 0x0001e2000c101b28 */
[----:B------:R-:W-:Y:S02]  /*19bc0*/  ISETP.GE.AND P4, PT, R172, UR4, PT ;  /* 0x00000004ac007c0c */ /* 0x000fe4000bf86270 */
[----:B------:R-:W-:Y:S02]  /*19bd0*/  @!P5 LEA.HI.X R11, R182, R12, R183, 0x2, P6 ;  /* 0x0000000cb60bd211 */ /* 0x000fe400030f14b7 */
[----:B-1----:R-:W-:-:S03]  /*19be0*/  @!P2 LEA R2, P6, R180, R4, 0x2 ;  /* 0x00000004b402a211 */ /* 0x002fc600078c10ff */
        /* <DEDUP_REMOVED lines=52> */
[----:B------:R-:W-:-:S03]  /*19f30*/  @!P5 LEA.HI.X R15, R152, R12, R153, 0x2, P3 ;  /* 0x0000000c980fd211 */ /* 0x000fc600018f1499 */
[----:B------:R3:W-:Y:S04]  /*19f40*/  @!P1 ST.E.64 desc[UR40][R2.64], R138 ;  /* 0x0000008a02009985 */ /* 0x0007e8000c101b28 */
[----:B------:R3:W-:Y:S01]  /*19f50*/  @!P0 ST.E.64 desc[UR40][R10.64], R142 ;  /* 0x0000008e0a008985 */ /* 0x0007e2000c101b28 */
[----:B------:R-:W-:-:S03]  /*19f60*/  ISETP.GE.AND P0, PT, R20, UR4, PT ;  /* 0x0000000414007c0c */ /* 0x000fc6000bf06270 */
[----:B------:R3:W-:Y:S10]  /*19f70*/  @!P5 ST.E.64 desc[UR40][R14.64], R146 ;  /* 0x000000920e00d985 */ /* 0x0007f4000c101b28 */
[----:B------:R-:W-:Y:S05]  /*19f80*/  @P0 BRA `(.L_x_8730) ;  /* 0x0000001000180947 */ /* 0x000fea0003800000 */
[----:B---3--:R-:W-:-:S04]  /*19f90*/  LEA R2, P0, R20, R4, 0x2 ;  /* 0x0000000414027211 */ /* 0x008fc800078010ff */
[----:B------:R-:W-:-:S05]  /*19fa0*/  LEA.HI.X R3, R20, R12, R21, 0x2, P0 ;  /* 0x0000000c14037211 */ /* 0x000fca00000f1415 */
[----:B------:R0:W-:Y:S01]  /*19fb0*/  ST.E.64 desc[UR40][R2.64], R150 ;  /* 0x0000009602007985 */ /* 0x0001e2000c101b28 */
[----:B------:R-:W-:Y:S05]  /*19fc0*/  BRA `(.L_x_8730) ;  /* 0x0000001000087947 */ /* 0x000fea0003800000 */
.L_x_8724:
[----:B0-----:R-:W3:Y:S01]  /*19fd0*/  LDL.LU R4, [R1+0x5c] ;  /* 0x00005c0001047983 */ /* 0x001ee20000300800 */
[----:B------:R-:W-:Y:S01]  /*19fe0*/  ULDC.64 UR6, c[0x0][0xd08] ;  /* 0x0003420000067ab9 */ /* 0x000fe20000000a00 */
[----:B------:R-:W-:Y:S02]  /*19ff0*/  ULDC.64 UR4, c[0x0][0xd00] ;  /* 0x0003400000047ab9 */ /* 0x000fe40000000a00 */
[----:B------:R-:W4:Y:S04]  /*1a000*/  LDL.LU R0, [R1+0x60] ;  /* 0x0000600001007983 */ /* 0x000f280000300800 */
[----:B-12---:R-:W2:Y:S01]  /*1a010*/  LDL R10, [R1+0x54] ;  /* 0x00005400010a7983 */ /* 0x006ea20000100800 */
[----:B------:R-:W-:Y:S01]  /*1a020*/  ISETP.NE.U32.AND P1, PT, RZ, UR6, PT ;  /* 0x00000006ff007c0c */ /* 0x000fe2000bf25070 */
[----:B------:R-:W-:Y:S01]  /*1a030*/  IMAD.MOV.U32 R25, RZ, RZ, RZ ;  /* 0x000000ffff197224 */ /* 0x000fe200078e00ff */
[----:B------:R-:W-:-:S02]  /*1a040*/  ISETP.NE.U32.AND P0, PT, RZ, UR4, PT ;  /* 0x00000004ff007c0c */ /* 0x000fc4000bf05070 */
[----:B------:R-:W-:Y:S02]  /*1a050*/  ISETP.NE.AND.EX P1, PT, RZ, UR7, PT, P1 ;  /* 0x00000007ff007c0c */ /* 0x000fe4000bf25310 */
[----:B------:R-:W-:Y:S02]  /*1a060*/  ISETP.NE.AND.EX P0, PT, RZ, UR5, PT, P0 ;  /* 0x00000005ff007c0c */ /* 0x000fe4000bf05300 */
[----:B---3-5:R-:W-:-:S04]  /*1a070*/  IADD3 R2, P2, R4, UR4, RZ ;  /* 0x0000000404027c10 */ /* 0x028fc8000ff5e0ff */
[----:B----4-:R-:W-:-:S05]  /*1a080*/  IADD3.X R3, R0, UR5, RZ, P2, !PT ;  /* 0x0000000500037c10 */ /* 0x010fca00097fe4ff */
[----:B------:R-:W-:Y:S01]  /*1a090*/  @P1 IADD3 R8, P2, R4, UR6, RZ ;  /* 0x0000000604081c10 */ /* 0x000fe2000ff5e0ff */
[----:B------:R-:W-:Y:S01]  /*1a0a0*/  ULDC UR4, c[0x0][0xb88] ;  /* 0x0002e20000047ab9 */ /* 0x000fe20000000800 */
[----:B------:R0:W5:Y:S02]  /*1a0b0*/  @P0 LDG.E R25, desc[UR40][R2.64] ;  /* 0x0000002802190981 */ /* 0x000164000c1e1900 */
[----:B------:R-:W-:Y:S01]  /*1a0c0*/  @P1 IADD3.X R9, R0, UR7, RZ, P2, !PT ;  /* 0x0000000700091c10 */ /* 0x000fe200097fe4ff */
[----:B------:R-:W-:-:S06]  /*1a0d0*/  IMAD.U32 R0, RZ, RZ, UR4 ;  /* 0x00000004ff007e24 */ /* 0x000fcc000f8e00ff */
[----:B------:R0:W5:Y:S01]  /*1a0e0*/  @P1 LDG.E R0, desc[UR40][R8.64] ;  /* 0x0000002808001981 */ /* 0x000162000c1e1900 */
[----:B--2---:R-:W-:Y:S01]  /*1a0f0*/  ISETP.NE.AND P2, PT, R10, RZ, PT ;  /* 0x000000ff0a00720c */ /* 0x004fe20003f45270 */
[----:B------:R-:W1:-:S12]  /*1a100*/  S2R R4, SR_TID.X ;  /* 0x0000000000047919 */ /* 0x000e580000002100 */
[----:B------:R-:W2:Y:S01]  /*1a110*/  @!P2 LDC R10, c[0x0][0xbd4] ;  /* 0x0002f500ff0aab82 */ /* 0x000ea20000000800 */
[----:B-1----:R-:W-:Y:S01]  /*1a120*/  VIADD R30, R4, 0xffffff80 ;  /* 0xffffff80041e7836 */ /* 0x002fe20000000000 */
[----:B--2---:R0:W-:Y:S01]  /*1a130*/  @!P2 STL [R1+0x54], R10 ;  /* 0x0000540a0100a387 */ /* 0x0041e20000100800 */
[----:B------:R-:W-:-:S03]  /*1a140*/  ISETP.GT.AND P2, PT, R10, 0x1, PT ;  /* 0x000000010a00780c */ /* 0x000fc60003f44270 */
[----:B------:R-:W-:Y:S01]  /*1a150*/  ISETP.GT.AND P3, PT, R30, 0x3f, PT ;  /* 0x0000003f1e00780c */ /* 0x000fe20003f64270 */
[----:B------:R-:W-:-:S12]  /*1a160*/  @P1 BRA `(.L_x_8733) ;  /* 0x0000000000101947 */ /* 0x000fd80003800000 */
[----:B------:R-:W-:Y:S05]  /*1a170*/  @!P0 BRA `(.L_x_8733) ;  /* 0x00000000000c8947 */ /* 0x000fea0003800000 */
[----:B0-----:R-:W2:Y:S04]  /*1a180*/  LDG.E R9, desc[UR40][R2.64] ;  /* 0x0000002802097981 */ /* 0x001ea8000c1e1900 */
[----:B-----5:R-:W2:Y:S02]  /*1a190*/  LDG.E R0, desc[UR40][R2.64+0x4] ;  /* 0x0000042802007981 */ /* 0x020ea4000c1e1900 */
[----:B--2---:R-:W-:-:S07]  /*1a1a0*/  IMAD.IADD R0, R0, 0x1, -R9 ;  /* 0x0000000100007824 */ /* 0x004fce00078e0a09 */
.L_x_8733:
[----:B0-----:R-:W2:Y:S04]  /*1a1b0*/  LDL.LU R3, [R1+0x58] ;  /* 0x0000580001037983 */ /* 0x001ea80000300800 */
[----:B------:R-:W3:Y:S01]  /*1a1c0*/  LDL.LU R2, [R1+0x6c] ;  /* 0x00006c0001027983 */ /* 0x000ee20000300800 */
[----:B------:R-:W-:Y:S01]  /*1a1d0*/  BSSY B1, `(.L_x_8734) ;  /* 0x0000037000017945 */ /* 0x000fe20003800000 */
[----:B-----5:R-:W-:Y:S02]  /*1a1e0*/  SHF.R.S32.HI R26, RZ, 0x1f, R25 ;  /* 0x0000001fff1a7819 */ /* 0x020fe40000011419 */
[----:B--2---:R-:W-:Y:S02]  /*1a1f0*/  SEL R33, R3, RZ, !P0 ;  /* 0x000000ff03217207 */ /* 0x004fe40004000000 */
[----:B---3--:R-:W-:Y:S01]  /*1a200*/  SEL R28, R2, RZ, !P0 ;  /* 0x000000ff021c7207 */ /* 0x008fe20004000000 */
[----:B------:R-:W-:Y:S06]  /*1a210*/  @P3 BRA `(.L_x_8735) ;  /* 0x0000000000c83947 */ /* 0x000fec0003800000 */
[----:B------:R-:W0:Y:S01]  /*1a220*/  S2R R35, SR_TID.X ;  /* 0x0000000000237919 */ /* 0x000e220000002100 */
[----:B------:R-:W1:Y:S02]  /*1a230*/  LDC R37, c[0x0][0xce8] ;  /* 0x00033a00ff257b82 */ /* 0x000e640000000800 */
[----:B-1----:R-:W-:Y:S01]  /*1a240*/  IMAD R2, R0, R37, RZ ;  /* 0x0000002500027224 */ /* 0x002fe200078e02ff */
[----:B0-----:R-:W-:-:S04]  /*1a250*/  IADD3 R35, R214, -0x80, R35 ;  /* 0xffffff80d6237810 */ /* 0x001fc80007ffe023 */
        /* <DEDUP_REMOVED lines=11> */
[----:B------:R-:W4:Y:S08]  /*1a310*/  LDC.64 R8, c[0x0][R24+0x228] ;  /* 0x00008a0018087b82 */ /* 0x000f300000000a00 */
[----:B------:R-:W5:Y:S08]  /*1a320*/  @P1 LDC R4, c[0x0][0xcec] ;  /* 0x00033b00ff041b82 */ /* 0x000f700000000800 */
[----:B------:R-:W4:Y:S08]  /*1a330*/  LDC.64 R10, c[0x0][R24+0x210] ;  /* 0x00008400180a7b82 */ /* 0x000f300000000a00 */
[----:B------:R-:W4:Y:S01]  /*1a340*/  @P1 LDC R31, c[0x0][0xcf0] ;  /* 0x00033c00ff1f1b82 */ /* 0x000f220000000800 */
[----:B-----5:R-:W-:-:S07]  /*1a350*/  @P1 IMAD.HI.U32 R4, R35, R4, RZ ;  /* 0x0000000423041227 */ /* 0x020fce00078e00ff */
[----:B0-----:R-:W0:Y:S01]  /*1a360*/  @!P0 LDC R12, c[0x0][0xc50] ;  /* 0x00031400ff0c8b82 */ /* 0x001e220000000800 */
[-C--:B-1----:R-:W-:Y:S02]  /*1a370*/  IMAD R3, R3, R33.reuse, RZ ;  /* 0x0000002103037224 */ /* 0x082fe400078e02ff */
[----:B------:R-:W-:-:S05]  /*1a380*/  IMAD.WIDE.U32 R20, R2, R33, RZ ;  /* 0x0000002102147225 */ /* 0x000fca00078e00ff */
[----:B------:R-:W1:Y:S01]  /*1a390*/  @!P0 LDC R13, c[0x0][0xc54] ;  /* 0x00031500ff0d8b82 */ /* 0x000e620000000800 */
[-C--:B---3--:R-:W-:Y:S02]  /*1a3a0*/  IMAD R29, R15, R186.reuse, RZ ;  /* 0x000000ba0f1d7224 */ /* 0x088fe400078e02ff */
        /* <DEDUP_REMOVED lines=25> */
.L_x_8735:
[----:B------:R-:W-:Y:S05]  /*1a540*/  BSYNC B1 ;  /* 0x0000000000017941 */ /* 0x000fea0003800000 */
.L_x_8734:
[----:B------:R-:W-:Y:S05]  /*1a550*/  @P2 BRA `(.L_x_8730) ;  /* 0x0000000800a42947 */ /* 0x000fea0003800000 */
[----:B0-----:R-:W0:Y:S01]  /*1a560*/  LDC R13, c[0x0][0xce8] ;  /* 0x00033a00ff0d7b82 */ /* 0x001e220000000800 */
[----:B------:R-:W-:Y:S01]  /*1a570*/  ULDC.64 UR4, c[0x0][0xba0] ;  /* 0x0002e80000047ab9 */ /* 0x000fe20000000a00 */
[----:B------:R-:W-:Y:S01]  /*1a580*/  SHF.R.S32.HI R9, RZ, 0x1f, R30 ;  /* 0x0000001fff097819 */ /* 0x000fe2000001141e */
[----:B------:R-:W-:Y:S01]  /*1a590*/  IMAD R4, R26, UR4, RZ ;  /* 0x000000041a047c24 */ /* 0x000fe2000f8e02ff */
[----:B------:R-:W-:Y:S01]  /*1a5a0*/  BSSY B1, `(.L_x_8736) ;  /* 0x0000080000017945 */ /* 0x000fe20003800000 */
[----:B------:R-:W-:Y:S01]  /*1a5b0*/  IMAD.WIDE.U32 R2, R25, UR4, RZ ;  /* 0x0000000419027c25 */ /* 0x000fe2000f8e00ff */
[----:B------:R-:W-:-:S03]  /*1a5c0*/  LEA.HI R9, R9, R30, RZ, 0x3 ;  /* 0x0000001e09097211 */ /* 0x000fc600078f18ff */
[----:B------:R-:W-:Y:S01]  /*1a5d0*/  IMAD R25, R25, UR5, R4 ;  /* 0x0000000519197c24 */ /* 0x000fe2000f8e0204 */
[----:B------:R-:W-:Y:S01]  /*1a5e0*/  LOP3.LUT R11, R9, 0xfffffff8, RZ, 0xc0, !PT ;  /* 0xfffffff8090b7812 */ /* 0x000fe200078ec0ff */
[----:B------:R-:W1:Y:S01]  /*1a5f0*/  LDC R4, c[0x0][0xbc8] ;  /* 0x0002f200ff047b82 */ /* 0x000e620000000800 */
[----:B------:R-:W-:Y:S01]  /*1a600*/  ULDC.64 UR4, c[0x0][0xbe8] ;  /* 0x0002fa0000047ab9 */ /* 0x000fe20000000a00 */
[----:B------:R-:W-:Y:S01]  /*1a610*/  IMAD.IADD R3, R3, 0x1, R25 ;  /* 0x0000000103037824 */ /* 0x000fe200078e0219 */
[----:B------:R-:W-:Y:S01]  /*1a620*/  SHF.R.S32.HI R12, RZ, 0x3, R9 ;  /* 0x00000003ff0c7819 */ /* 0x000fe20000011409 */
[----:B------:R-:W-:Y:S02]  /*1a630*/  IMAD.IADD R11, R30, 0x1, -R11 ;  /* 0x000000011e0b7824 */ /* 0x000fe400078e0a0b */
[----:B------:R-:W-:-:S04]  /*1a640*/  IMAD.WIDE.U32 R2, R186, UR4, R2 ;  /* 0x00000004ba027c25 */ /* 0x000fc8000f8e0002 */
[----:B------:R-:W-:Y:S01]  /*1a650*/  IMAD R3, R186, UR5, R3 ;  /* 0x00000005ba037c24 */ /* 0x000fe2000f8e0203 */
[----:B------:R-:W-:Y:S01]  /*1a660*/  ULDC.64 UR4, c[0x0][0xbf0] ;  /* 0x0002fc0000047ab9 */ /* 0x000fe20000000a00 */
[----:B------:R-:W-:Y:S01]  /*1a670*/  VIADD R41, R195, 0x40 ;  /* 0x00000040c3297836 */ /* 0x000fe20000000000 */
[----:B0-----:R-:W-:Y:S01]  /*1a680*/  ISETP.NE.AND P0, PT, R13, 0x1, PT ;  /* 0x000000010d00780c */ /* 0x001fe20003f05270 */
[----:B------:R-:W-:Y:S02]  /*1a690*/  IMAD R11, R11, 0x20, R12 ;  /* 0x000000200b0b7824 */ /* 0x000fe400078e020c */
[----:B------:R-:W-:Y:S02]  /*1a6a0*/  IMAD R8, R28, UR4, RZ ;  /* 0x000000041c087c24 */ /* 0x000fe4000f8e02ff */
[----:B------:R-:W-:Y:S02]  /*1a6b0*/  IMAD.IADD R10, R214, 0x1, R11 ;  /* 0x00000001d60a7824 */ /* 0x000fe400078e020b */
[----:B------:R-:W-:-:S02]  /*1a6c0*/  IMAD R9, R33, UR5, R8 ;  /* 0x0000000521097c24 */ /* 0x000fc4000f8e0208 */
[----:B------:R-:W-:Y:S01]  /*1a6d0*/  IMAD.WIDE.U32 R2, R33, UR4, R2 ;  /* 0x0000000421027c25 */ /* 0x000fe2000f8e0002 */
[----:B------:R-:W-:Y:S01]  /*1a6e0*/  ULDC.64 UR4, c[0x0][0xbe0] ;  /* 0x0002f80000047ab9 */ /* 0x000fe20000000a00 */
[-C--:B-1----:R-:W-:Y:S02]  /*1a6f0*/  ISETP.GE.AND P1, PT, R41, R4.reuse, PT ;  /* 0x000000042900720c */ /* 0x082fe40003f26270 */
[----:B------:R-:W0:Y:S01]  /*1a700*/  @P0 LDC R15, c[0x0][0xcec] ;  /* 0x00033b00ff0f0b82 */ /* 0x000e220000000800 */
[----:B------:R-:W-:Y:S01]  /*1a710*/  IMAD.IADD R214, R12, 0x1, R214 ;  /* 0x000000010cd67824 */ /* 0x000fe200078e02d6 */
[----:B------:R-:W-:Y:S01]  /*1a720*/  SEL R12, RZ, 0xffffffff, P1 ;  /* 0xffffffffff0c7807 */ /* 0x000fe20000800000 */
[C---:B------:R-:W-:Y:S01]  /*1a730*/  VIADD R39, R195.reuse, 0x80 ;  /* 0x00000080c3277836 */ /* 0x040fe20000000000 */
[-C--:B------:R-:W-:Y:S01]  /*1a740*/  ISETP.GE.AND P2, PT, R195, R4.reuse, PT ;  /* 0x00000004c300720c */ /* 0x080fe20003f46270 */
[----:B------:R-:W-:Y:S02]  /*1a750*/  IMAD.IADD R3, R3, 0x1, R9 ;  /* 0x0000000103037824 */ /* 0x000fe400078e0209 */
[----:B------:R-:W-:Y:S01]  /*1a760*/  IMAD.MOV.U32 R9, RZ, RZ, R10 ;  /* 0x000000ffff097224 */ /* 0x000fe200078e000a */
[----:B------:R-:W1:Y:S01]  /*1a770*/  @P0 LDC R21, c[0x0][0xcf0] ;  /* 0x00033c00ff150b82 */ /* 0x000e620000000800 */
[----:B------:R-:W-:Y:S01]  /*1a780*/  ISETP.GE.AND P1, PT, R39, R4, PT ;  /* 0x000000042700720c */ /* 0x000fe20003f26270 */
[----:B------:R-:W-:Y:S01]  /*1a790*/  IMAD.SHL.U32 R12, R12, 0x2, RZ ;  /* 0x000000020c0c7824 */ /* 0x000fe200078e00ff */
[----:B------:R-:W-:Y:S01]  /*1a7a0*/  SEL R11, RZ, 0x1, P2 ;  /* 0x00000001ff0b7807 */ /* 0x000fe20001000000 */
[C---:B------:R-:W-:Y:S01]  /*1a7b0*/  VIADD R37, R195.reuse, 0xc0 ;  /* 0x000000c0c3257836 */ /* 0x040fe20000000000 */
[----:B------:R-:W-:Y:S01]  /*1a7c0*/  SEL R14, RZ, 0xffffffff, P1 ;  /* 0xffffffffff0e7807 */ /* 0x000fe20000800000 */
[----:B------:R-:W-:Y:S01]  /*1a7d0*/  VIADD R35, R195, 0x100 ;  /* 0x00000100c3237836 */ /* 0x000fe20000000000 */
[----:B------:R-:W-:Y:S01]  /*1a7e0*/  LOP3.LUT R12, R12, 0x2, R11, 0xe2, !PT ;  /* 0x000000020c0c7812 */ /* 0x000fe200078ee20b */
[----:B------:R-:W-:-:S02]  /*1a7f0*/  IMAD R25, R0, R13, RZ ;  /* 0x0000000d00197224 */ /* 0x000fc400078e02ff */
[----:B------:R-:W-:Y:S01]  /*1a800*/  VIADD R32, R195, 0x140 ;  /* 0x00000140c3207836 */ /* 0x000fe20000000000 */
[----:B------:R-:W-:Y:S01]  /*1a810*/  ISETP.GE.AND P1, PT, R35, R4, PT ;  /* 0x000000042300720c */ /* 0x000fe20003f26270 */
[C---:B------:R-:W-:Y:S02]  /*1a820*/  VIADD R29, R195.reuse, 0x180 ;  /* 0x00000180c31d7836 */ /* 0x040fe40000000000 */
[----:B------:R-:W-:Y:S02]  /*1a830*/  VIADD R24, R195, 0x1c0 ;  /* 0x000001c0c3187836 */ /* 0x000fe40000000000 */
[----:B0-----:R-:W-:-:S03]  /*1a840*/  @P0 IMAD.HI.U32 R8, R10, R15, RZ ;  /* 0x0000000f0a080227 */ /* 0x001fc600078e00ff */
[-C--:B------:R-:W-:Y:S01]  /*1a850*/  ISETP.GE.AND P2, PT, R24, R4.reuse, PT ;  /* 0x000000041800720c */ /* 0x080fe20003f46270 */
[----:B------:R-:W-:Y:S02]  /*1a860*/  IMAD.SHL.U32 R15, R14, 0x4, RZ ;  /* 0x000000040e0f7824 */ /* 0x000fe400078e00ff */
[C---:B------:R-:W-:Y:S01]  /*1a870*/  VIADD R27, R195.reuse, 0x1c0 ;  /* 0x000001c0c31b7836 */ /* 0x040fe20000000000 */
[----:B-1----:R-:W-:Y:S01]  /*1a880*/  @P0 SHF.R.U32.HI R9, RZ, R21, R8 ;  /* 0x00000015ff090219 */ /* 0x002fe20000011608 */
[----:B------:R-:W-:Y:S01]  /*1a890*/  VIADD R31, R195, 0x180 ;  /* 0x00000180c31f7836 */ /* 0x000fe20000000000 */
[----:B------:R-:W-:Y:S01]  /*1a8a0*/  ISETP.GE.AND P0, PT, R37, R4, PT ;  /* 0x000000042500720c */ /* 0x000fe20003f06270 */
[----:B------:R-:W-:Y:S01]  /*1a8b0*/  VIADD R34, R195, 0x140 ;  /* 0x00000140c3227836 */ /* 0x000fe20000000000 */
[--C-:B------:R-:W-:Y:S01]  /*1a8c0*/  SHF.R.S32.HI R8, RZ, 0x1f, R9.reuse ;  /* 0x0000001fff087819 */ /* 0x100fe20000011409 */
[----:B------:R-:W-:Y:S01]  /*1a8d0*/  IMAD.MOV R11, RZ, RZ, -R9 ;  /* 0x000000ffff0b7224 */ /* 0x000fe200078e0a09 */
[----:B------:R-:W-:Y:S01]  /*1a8e0*/  SEL R0, RZ, 0xffffffff, P0 ;  /* 0xffffffffff007807 */ /* 0x000fe20000000000 */
[----:B------:R-:W-:Y:S01]  /*1a8f0*/  IMAD.WIDE.U32 R2, R9, UR4, R2 ;  /* 0x0000000409027c25 */ /* 0x000fe2000f8e0002 */
[----:B------:R-:W-:-:S02]  /*1a900*/  LOP3.LUT R12, R15, 0x4, R12, 0xe2, !PT ;  /* 0x000000040f0c7812 */ /* 0x000fc400078ee20c */
[-C--:B------:R-:W-:Y:S01]  /*1a910*/  ISETP.GE.AND P0, PT, R32, R4.reuse, PT ;  /* 0x000000042000720c */ /* 0x080fe20003f06270 */
[----:B------:R-:W-:Y:S01]  /*1a920*/  IMAD R8, R8, UR4, RZ ;  /* 0x0000000408087c24 */ /* 0x000fe2000f8e02ff */
[----:B------:R-:W-:Y:S01]  /*1a930*/  SHF.R.S32.HI R27, RZ, 0x1f, R27 ;  /* 0x0000001fff1b7819 */ /* 0x000fe2000001141b */
[----:B------:R-:W-:Y:S01]  /*1a940*/  IMAD R11, R13, R11, R10 ;  /* 0x0000000b0d0b7224 */ /* 0x000fe200078e020a */
[----:B------:R-:W-:Y:S01]  /*1a950*/  SHF.R.S32.HI R31, RZ, 0x1f, R31 ;  /* 0x0000001fff1f7819 */ /* 0x000fe2000001141f */
[----:B------:R-:W-:Y:S01]  /*1a960*/  IMAD R13, R9, UR5, R8 ;  /* 0x00000005090d7c24 */ /* 0x000fe2000f8e0208 */
[----:B------:R-:W-:Y:S01]  /*1a970*/  SEL R8, RZ, 0xffffffff, P1 ;  /* 0xffffffffff087807 */ /* 0x000fe20000800000 */
[----:B------:R-:W-:Y:S01]  /*1a980*/  IMAD.SHL.U32 R15, R0, 0x8, RZ ;  /* 0x00000008000f7824 */ /* 0x000fe200078e00ff */
[----:B------:R-:W-:Y:S01]  /*1a990*/  SHF.R.S32.HI R0, RZ, 0x1f, R11 ;  /* 0x0000001fff007819 */ /* 0x000fe2000001140b */
[----:B------:R-:W-:Y:S01]  /*1a9a0*/  ULDC.64 UR4, c[0x0][0xbd8] ;  /* 0x0002f60000047ab9 */ /* 0x000fe20000000a00 */
[----:B------:R-:W-:Y:S01]  /*1a9b0*/  IMAD.IADD R3, R3, 0x1, R13 ;  /* 0x0000000103037824 */ /* 0x000fe200078e020d */
[----:B------:R-:W-:Y:S01]  /*1a9c0*/  SHF.R.S32.HI R34, RZ, 0x1f, R34 ;  /* 0x0000001fff227819 */ /* 0x000fe20000011422 */
        /* <DEDUP_REMOVED lines=20> */
[----:B------:R-:W-:Y:S01]  /*1ab10*/  VIADD R42, R195, 0x40 ;  /* 0x00000040c32a7836 */ /* 0x000fe20000000000 */
[----:B------:R-:W-:Y:S01]  /*1ab20*/  SEL R9, RZ, 0x80, P2 ;  /* 0x00000080ff097807 */ /* 0x000fe20001000000 */
[----:B------:R0:W1:Y:S01]  /*1ab30*/  SHFL.IDX PT, R12, R14, RZ, 0x181f ;  /* 0x00181fff0e0c7589 */ /* 0x00006200000e0000 */
[----:B------:R-:W-:-:S02]  /*1ab40*/  SHF.R.S32.HI R36, RZ, 0x1f, R36 ;  /* 0x0000001fff247819 */ /* 0x000fc40000011424 */
[----:B------:R-:W-:Y:S01]  /*1ab50*/  LOP3.LUT R21, R20, R9, RZ, 0xfc, !PT ;  /* 0x0000000914157212 */ /* 0x000fe200078efcff */
[----:B------:R0:W2:Y:S01]  /*1ab60*/  SHFL.IDX PT, R13, R15, RZ, 0x181f ;  /* 0x00181fff0f0d7589 */ /* 0x0000a200000e0000 */
[----:B------:R-:W-:Y:S02]  /*1ab70*/  SHF.R.S32.HI R38, RZ, 0x1f, R38 ;  /* 0x0000001fff267819 */ /* 0x000fe40000011426 */
[----:B------:R-:W-:Y:S02]  /*1ab80*/  SHF.R.S32.HI R40, RZ, 0x1f, R40 ;  /* 0x0000001fff287819 */ /* 0x000fe40000011428 */
[----:B------:R-:W-:Y:S01]  /*1ab90*/  SHF.R.S32.HI R42, RZ, 0x1f, R42 ;  /* 0x0000001fff2a7819 */ /* 0x000fe2000001142a */
[----:B------:R-:W-:Y:S06]  /*1aba0*/  @P0 BRA `(.L_x_8737) ;  /* 0x00000000007c0947 */ /* 0x000fec0003800000 */
        /* <DEDUP_REMOVED lines=31> */
.L_x_8737:
[----:B------:R-:W-:Y:S05]  /*1ada0*/  BSYNC B1 ;  /* 0x0000000000017941 */ /* 0x000fea0003800000 */
.L_x_8736:
        /* <DEDUP_REMOVED lines=36> */
.L_x_8730:
[----:B------:R-:W-:Y:S05]  /*1aff0*/  BSYNC B0 ;  /* 0x0000000000007941 */ /* 0x000fea0003800000 */
.L_x_8723:
[----:B------:R-:W-:Y:S02]  /*1b000*/  ULDC UR4, c[0x0][0xd3c] ;  /* 0x00034f0000047ab9 */ /* 0x000fe40000000800 */
[----:B------:R-:W-:-:S13]  /*1b010*/  ISETP.GE.AND P0, PT, R7, UR4, PT ;  /* 0x0000000407007c0c */ /* 0x000fda000bf06270 */
[----:B------:R-:W-:Y:S05]  /*1b020*/  @!P0 BRA `(.L_x_8738) ;  /* 0xfffffe6800808947 */ /* 0x000fea000383ffff */
[----:B------:R-:W-:Y:S05]  /*1b030*/  BRA `(.L_x_8590) ;  /* 0x0000009000887947 */ /* 0x000fea0003800000 */
.L_x_8588:
        /* <DEDUP_REMOVED lines=16> */
.L_x_8739:
        /* <DEDUP_REMOVED lines=43> */
.L_x_8743:
        /* <DEDUP_REMOVED lines=37> */
.L_x_8741:
        /* <DEDUP_REMOVED lines=13> */
.L_x_8744:
        /* <DEDUP_REMOVED lines=62> */
.L_x_8745:
        /* <DEDUP_REMOVED lines=61> */
.L_x_8746:
[----:B------:R-:W-:-:S05]  /*1bec0*/  LOP3.LUT R2, RZ, R2, RZ, 0x33, !PT ;  /* 0x00000002ff027212 */ /* 0x000fca00078e33ff */
[----:B------:R-:W-:Y:S01]  /*1bed0*/  IMAD.IADD R25, R7, 0x1, R2 ;  /* 0x0000000107197824 */ /* 0x000fe200078e0202 */
[----:B------:R-:W-:Y:S06]  /*1bee0*/  BRA `(.L_x_8747) ;  /* 0x00000000000c7947 */ /* 0x000fec0003800000 */
.L_x_8742:
[----:B------:R-:W-:Y:S02]  /*1bef0*/  IMAD.MOV.U32 R25, RZ, RZ, RZ ;  /* 0x000000ffff197224 */ /* 0x000fe400078e00ff */
[----:B------:R-:W-:Y:S02]  /*1bf00*/  IMAD.U32 R24, RZ, RZ, UR6 ;  /* 0x00000006ff187e24 */ /* 0x000fe4000f8e00ff */
[----:B------:R-:W-:-:S07]  /*1bf10*/  IMAD.MOV.U32 R26, RZ, RZ, RZ ;  /* 0x000000ffff1a7224 */ /* 0x000fce00078e00ff */
.L_x_8747:
[----:B------:R-:W-:-:S13]  /*1bf20*/  ISETP.NE.AND P0, PT, R6, RZ, PT ;  /* 0x000000ff0600720c */ /* 0x000fda0003f05270 */
[----:B------:R-:W0:Y:S01]  /*1bf30*/  @!P0 S2R R3, SR_CgaCtaId ;  /* 0x0000000000038919 */ /* 0x000e220000008800 */
[----:B------:R-:W-:-:S04]  /*1bf40*/  @!P0 MOV R2, 0x400 ;  /* 0x0000040000028802 */ /* 0x000fc80000000f00 */
[----:B0-----:R-:W-:-:S05]  /*1bf50*/  @!P0 LEA R2, R3, R2, 0x18 ;  /* 0x0000000203028211 */ /* 0x001fca00078ec0ff */
[----:B------:R1:W-:Y:S01]  /*1bf60*/  @!P0 STS.128 [R2+0x388d0], R24 ;  /* 0x0388d01802008388 */ /* 0x0003e20000000c00 */
[----:B------:R-:W-:Y:S06]  /*1bf70*/  BAR.ARV 0x5, 0x180 ;  /* 0x0146000000007b1d */ /* 0x000fec0000002000 */
.L_x_8740:
[----:B------:R2:W-:Y:S01]  /*1bf80*/  STL [R1+0x34], RZ ;  /* 0x000034ff01007387 */ /* 0x0005e20000100800 */
[----:B------:R-:W-:Y:S01]  /*1bf90*/  ULDC UR4, c[0x0][0xd3c] ;  /* 0x00034f0000047ab9 */ /* 0x000fe20000000800 */
[----:B------:R-:W-:Y:S01]  /*1bfa0*/  IMAD.MOV.U32 R28, RZ, RZ, 0x1 ;  /* 0x00000001ff1c7424 */ /* 0x000fe200078e00ff */
[----:B0-----:R-:W-:Y:S01]  /*1bfb0*/  ISETP.GE.AND P0, PT, R27, UR4, PT ;  /* 0x000000041b007c0c */ /* 0x001fe2000bf06270 */
[----:B------:R-:W-:-:S12]  /*1bfc0*/  IMAD.MOV.U32 R22, RZ, RZ, RZ ;  /* 0x000000ffff167224 */ /* 0x000fd800078e00ff */
[----:B--2---:R-:W-:Y:S05]  /*1bfd0*/  @P0 BRA `(.L_x_8748) ;  /* 0x0000007c00c40947 */ /* 0x004fea0003800000 */
[----:B------:R-:W2:Y:S01]  /*1bfe0*/  LDL R4, [R1+0x10] ;  /* 0x0000100001047983 */ /* 0x000ea20000100800 */
[----:B------:R-:W0:Y:S01]  /*1bff0*/  S2UR UR5, SR_CgaCtaId ;  /* 0x00000000000579c3 */ /* 0x000e220000008800 */
[C---:B-1----:R-:W-:Y:S01]  /*1c000*/  IMAD.SHL.U32 R2, R0.reuse, 0x8, RZ ;  /* 0x0000000800027824 */ /* 0x042fe200078e00ff */
        /* <DEDUP_REMOVED lines=10> */
[----:B------:R-:W-:Y:S01]  /*1c0b0*/  ULDC.64 UR38, c[0x0][0x198] ;  /* 0x0000660000267ab9 */ /* 0x000fe20000000a00 */
[----:B------:R-:W-:Y:S01]  /*1c0c0*/  IMAD.MOV.U32 R22, RZ, RZ, RZ ;  /* 0x000000ffff167224 */ /* 0x000fe200078e00ff */
[----:B------:R-:W-:Y:S01]  /*1c0d0*/  LOP3.LUT R36, R3, 0x200, R36, 0xf8, !PT ;  /* 0x0000020003247812 */ /* 0x000fe200078ef824 */
[----:B------:R-:W-:Y:S01]  /*1c0e0*/  IMAD.MOV.U32 R28, RZ, RZ, 0x1 ;  /* 0x00000001ff1c7424 */ /* 0x000fe200078e00ff */
[----:B------:R-:W-:Y:S01]  /*1c0f0*/  SHF.R.U32.HI R3, RZ, 0x3, R5 ;  /* 0x00000003ff037819 */ /* 0x000fe20000011605 */
[----:B------:R-:W-:-:S03]  /*1c100*/  ULDC UR36, c[0x0][0xc] ;  /* 0x0000030000247ab9 */ /* 0x000fc60000000800 */
[----:B------:R-:W-:Y:S02]  /*1c110*/  LOP3.LUT R3, R3, 0x70, R0, 0xf8, !PT ;  /* 0x0000007003037812 */ /* 0x000fe400078ef800 */
[C---:B------:R-:W-:Y:S01]  /*1c120*/  LOP3.LUT R0, R2.reuse, 0x40, RZ, 0xfc, !PT ;  /* 0x0000004002007812 */ /* 0x040fe200078efcff */
[----:B0-----:R-:W-:Y:S01]  /*1c130*/  ULEA UR4, UR5, UR4, 0x18 ;  /* 0x0000000405047291 */ /* 0x001fe2000f8ec03f */
[C---:B------:R-:W-:Y:S02]  /*1c140*/  LOP3.LUT R3, R2.reuse, 0xc0, RZ, 0xfc, !PT ;  /* 0x000000c002037812 */ /* 0x040fe400078efcff */
[C---:B------:R-:W-:Y:S02]  /*1c150*/  LOP3.LUT R0, R2.reuse, 0x100, RZ, 0xfc, !PT ;  /* 0x0000010002007812 */ /* 0x040fe400078efcff */
[C---:B------:R-:W-:Y:S01]  /*1c160*/  LOP3.LUT R3, R2.reuse, 0x180, RZ, 0xfc, !PT ;  /* 0x0000018002037812 */ /* 0x040fe200078efcff */
[----:B------:R-:W-:Y:S01]  /*1c170*/  IMAD.U32 R18, RZ, RZ, UR4 ;  /* 0x00000004ff127e24 */ /* 0x000fe2000f8e00ff */
[----:B------:R-:W-:-:S03]  /*1c180*/  LOP3.LUT R0, R2, 0x1c0, RZ, 0xfc, !PT ;  /* 0x000001c002007812 */ /* 0x000fc600078efcff */
[----:B------:R-:W-:Y:S01]  /*1c190*/  IMAD R23, R36, 0x2, R18 ;  /* 0x0000000224177824 */ /* 0x000fe200078e0212 */
[----:B--2---:R-:W-:-:S05]  /*1c1a0*/  LOP3.LUT R4, R4, 0x2, RZ, 0xfc, !PT ;  /* 0x0000000204047812 */ /* 0x004fca00078efcff */
[----:B------:R0:W-:Y:S04]  /*1c1b0*/  STL [R1+0x50], R4 ;  /* 0x0000500401007387 */ /* 0x0001e80000100800 */
[----:B------:R1:W-:Y:S01]  /*1c1c0*/  STL [R1+0x34], RZ ;  /* 0x000034ff01007387 */ /* 0x0003e20000100800 */
[C---:B0-----:R-:W-:Y:S02]  /*1c1d0*/  LOP3.LUT R4, R2.reuse, 0x80, RZ, 0xfc, !PT ;  /* 0x0000008002047812 */ /* 0x041fe400078efcff */
[----:B-1----:R-:W-:-:S07]  /*1c1e0*/  LOP3.LUT R4, R2, 0x140, RZ, 0xfc, !PT ;  /* 0x0000014002047812 */ /* 0x002fce00078efcff */
.L_x_8865:
        /* <DEDUP_REMOVED lines=50> */
[----:B---3--:R-:W-:Y:S06]  /*1c510*/  @P2 BRA `(.L_x_8749) ;  /* 0x0000000000142947 */ /* 0x008fec0003800000 */
[----:B------:R-:W-:Y:S05]  /*1c520*/  @!P0 BRA `(.L_x_8749) ;  /* 0x0000000000108947 */ /* 0x000fea0003800000 */
[----:B------:R-:W2:Y:S04]  /*1c530*/  LDG.E R7, desc[UR40][R2.64] ;  /* 0x0000002802077981 */ /* 0x000ea8000c1e1900 */
[----:B------:R-:W2:Y:S02]  /*1c540*/  LDG.E R2, desc[UR40][R2.64+0x4] ;  /* 0x0000042802027981 */ /* 0x000ea4000c1e1900 */
[----:B--2---:R-:W-:-:S05]  /*1c550*/  IMAD.IADD R10, R2, 0x1, -R7 ;  /* 0x00000001020a7824 */ /* 0x004fca00078e0a07 */
[----:B------:R1:W-:Y:S02]  /*1c560*/  STL [R1+0xc], R10 ;  /* 0x00000c0a01007387 */ /* 0x0003e40000100800 */
.L_x_8749:
        /* <DEDUP_REMOVED lines=14> */
.L_x_8750:
        /* <DEDUP_REMOVED lines=9> */
.L_x_8751:
[----:B0-----:R-:W2:Y:S01]  /*1c6e0*/  @P1 LDG.E R2, desc[UR40][R4.64] ;  /* 0x0000002804021981 */ /* 0x001ea2000c1e1900 */
[----:B------:R-:W0:Y:S03]  /*1c6f0*/  LDC R3, c[0x0][0x448] ;  /* 0x00011200ff037b82 */ /* 0x000e260000000800 */
[----:B------:R3:W2:Y:S01]  /*1c700*/  @P1 LDG.E R5, desc[UR40][R4.64+0x4] ;  /* 0x0000042804051981 */ /* 0x0006a2000c1e1900 */
[----:B-----5:R-:W-:Y:S01]  /*1c710*/  IMAD.IADD R9, R9, 0x1, -R34 ;  /* 0x0000000109097824 */ /* 0x020fe200078e0a22 */
[----:B------:R-:W-:Y:S01]  /*1c720*/  BSSY B0, `(.L_x_8752) ;  /* 0x0000035000007945 */ /* 0x000fe20003800000 */
[----:B------:R-:W-:Y:S02]  /*1c730*/  LOP3.LUT R33, R8, 0xff, RZ, 0xc0, !PT ;  /* 0x000000ff08217812 */ /* 0x000fe400078ec0ff */
[----:B0-----:R-:W-:-:S13]  /*1c740*/  ISETP.NE.AND P0, PT, R3, 0x1, PT ;  /* 0x000000010300780c */ /* 0x001fda0003f05270 */
[----:B---3--:R-:W0:Y:S08]  /*1c750*/  @P0 LDC R4, c[0x0][0x44c] ;  /* 0x00011300ff040b82 */ /* 0x008e300000000800 */
[----:B------:R-:W3:Y:S01]  /*1c760*/  @P0 LDC R3, c[0x0][0x450] ;  /* 0x00011400ff030b82 */ /* 0x000ee20000000800 */
[----:B--2---:R-:W-:Y:S02]  /*1c770*/  @P1 IMAD.IADD R6, R5, 0x1, -R2 ;  /* 0x0000000105061824 */ /* 0x004fe400078e0a02 */
[----:B------:R-:W-:-:S02]  /*1c780*/  IMAD.SHL.U32 R2, R25, 0x40, RZ ;  /* 0x0000004019027824 */ /* 0x000fc400078e00ff */
[----:B------:R-:W-:Y:S02]  /*1c790*/  IMAD.IADD R26, R9, 0x1, R6 ;  /* 0x00000001091a7824 */ /* 0x000fe400078e0206 */
[----:B------:R-:W-:-:S03]  /*1c7a0*/  VIADD R2, R2, 0x3f ;  /* 0x0000003f02027836 */ /* 0x000fc60000000000 */
[----:B------:R-:W-:Y:S01]  /*1c7b0*/  IADD3 R7, R26, 0x40, -R10 ;  /* 0x000000401a077810 */ /* 0x000fe20007ffe80a */
[----:B0-----:R-:W-:-:S05]  /*1c7c0*/  @P0 IMAD.HI.U32 R4, R2, R4, RZ ;  /* 0x0000000402040227 */ /* 0x001fca00078e00ff */
[----:B---3--:R-:W-:Y:S01]  /*1c7d0*/  @P0 SHF.R.U32.HI R2, RZ, R3, R4 ;  /* 0x00000003ff020219 */ /* 0x008fe20000011604 */
[----:B------:R-:W-:-:S04]  /*1c7e0*/  VIADD R3, R26, 0x3f ;  /* 0x0000003f1a037836 */ /* 0x000fc80000000000 */
[----:B------:R-:W-:Y:S01]  /*1c7f0*/  IMAD.IADD R2, R7, 0x1, R2 ;  /* 0x0000000107027824 */ /* 0x000fe200078e0202 */
[----:B------:R-:W-:-:S04]  /*1c800*/  SHF.R.S32.HI R4, RZ, 0x1f, R3 ;  /* 0x0000001fff047819 */ /* 0x000fc80000011403 */
[----:B------:R-:W-:Y:S02]  /*1c810*/  LEA.HI R4, R4, R3, RZ, 0x6 ;  /* 0x0000000304047211 */ /* 0x000fe400078f30ff */
[----:B------:R-:W-:Y:S02]  /*1c820*/  SHF.R.S32.HI R3, RZ, 0x1f, R2 ;  /* 0x0000001fff037819 */ /* 0x000fe40000011402 */
[----:B------:R-:W-:Y:S02]  /*1c830*/  SHF.R.S32.HI R5, RZ, 0x6, R4 ;  /* 0x00000006ff057819 */ /* 0x000fe40000011404 */
[----:B------:R-:W-:Y:S01]  /*1c840*/  LEA.HI R3, R3, R2, RZ, 0x6 ;  /* 0x0000000203037211 */ /* 0x000fe200078f30ff */
[----:B------:R-:W-:Y:S01]  /*1c850*/  IMAD.MOV.U32 R2, RZ, RZ, RZ ;  /* 0x000000ffff027224 */ /* 0x000fe200078e00ff */
        /* <DEDUP_REMOVED lines=33> */
.L_x_8753:
[----:B------:R-:W-:Y:S05]  /*1ca70*/  BSYNC B0 ;  /* 0x0000000000007941 */ /* 0x000fea0003800000 */
.L_x_8752:
[-C--:B------:R-:W-:Y:S01]  /*1ca80*/  IMAD R3, R33, R2.reuse, RZ ;  /* 0x0000000221037224 */ /* 0x080fe200078e02ff */
        /* <DEDUP_REMOVED lines=23> */
.L_x_8920:
[----:B-1----:R-:W-:Y:S02]  /*1cc00*/  ISETP.NE.AND P0, PT, R14, RZ, PT ;  /* 0x000000ff0e00720c */ /* 0x002fe40003f05270 */
[----:B------:R-:W-:-:S11]  /*1cc10*/  PLOP3.LUT P6, PT, PT, PT, PT, 0x8, 0x0 ;  /* 0x000000000000781c */ /* 0x000fd60003fce170 */
[----:B------:R-:W-:Y:S05]  /*1cc20*/  @P0 BRA `(.L_x_8757) ;  /* 0x00000000000c0947 */ /* 0x000fea0003800000 */
[----:B------:R-:W-:-:S03]  /*1cc30*/  UMOV UR4, 0xffffffff ;  /* 0xffffffff00047882 */ /* 0x000fc60000000000 */
[----:B------:R-:W-:Y:S05]  /*1cc40*/  BRA.DIV UR4, `(.L_x_8758) ;  /* 0x0000008604e47947 */ /* 0x000fea000b800000 */
[----:B------:R-:W-:-:S13]  /*1cc50*/  ELECT P6, URZ, PT ;  /* 0x00000000003f782f */ /* 0x000fda00038c0000 */
.L_x_8757:
        /* <DEDUP_REMOVED lines=9> */
.L_x_8923:
[----:B------:R-:W-:Y:S05]  /*1ccf0*/  BSYNC B1 ;  /* 0x0000000000017941 */ /* 0x000fea0003800000 */
.L_x_8759:
        /* <DEDUP_REMOVED lines=10> */
.L_x_8924:
[----:B------:R-:W-:Y:S05]  /*1cda0*/  BSYNC B2 ;  /* 0x0000000000027941 */ /* 0x000fea0003800000 */
.L_x_8763:
        /* <DEDUP_REMOVED lines=9> */
.L_x_8766:
[----:B------:R-:W-:Y:S05]  /*1ce40*/  BSYNC B2 ;  /* 0x0000000000027941 */ /* 0x000fea0003800000 */
.L_x_8765:
        /* <DEDUP_REMOVED lines=12> */
.L_x_8767:
        /* <DEDUP_REMOVED lines=13> */
.L_x_8925:
[----:B------:R-:W-:Y:S05]  /*1cfe0*/  BSYNC B2 ;  /* 0x0000000000027941 */ /* 0x000fea0003800000 */
.L_x_8768:
        /* <DEDUP_REMOVED lines=11> */
.L_x_8771:
[----:B------:R-:W-:Y:S05]  /*1d0a0*/  BSYNC B2 ;  /* 0x0000000000027941 */ /* 0x000fea0003800000 */
.L_x_8770:
        /* <DEDUP_REMOVED lines=9> */
.L_x_8772:
        /* <DEDUP_REMOVED lines=15> */
.L_x_8773:
        /* <DEDUP_REMOVED lines=15> */
.L_x_8774:
        /* <DEDUP_REMOVED lines=15> */
.L_x_8775:
        /* <DEDUP_REMOVED lines=15> */
.L_x_8776:
        /* <DEDUP_REMOVED lines=15> */
.L_x_8777:
        /* <DEDUP_REMOVED lines=15> */
.L_x_8778:
        /* <DEDUP_REMOVED lines=15> */
.L_x_8779:
        /* <DEDUP_REMOVED lines=10> */
.L_x_8762:
[----:B------:R-:W-:Y:S05]  /*1d870*/  BSYNC B1 ;  /* 0x0000000000017941 */ /* 0x000fea0003800000 */
.L_x_8761:
        /* <DEDUP_REMOVED lines=9> */
.L_x_8799:
        /* <DEDUP_REMOVED lines=11> */
.L_x_8926:
[----:B------:R-:W-:Y:S05]  /*1d9c0*/  BSYNC B2 ;  /* 0x0000000000027941 */ /* 0x000fea0003800000 */
.L_x_8782:
        /* <DEDUP_REMOVED lines=9> */
.L_x_8785:
[----:B------:R-:W-:Y:S05]  /*1da60*/  BSYNC B2 ;  /* 0x0000000000027941 */ /* 0x000fea0003800000 */
.L_x_8784:
        /* <DEDUP_REMOVED lines=11> */
.L_x_8786:
        /* <DEDUP_REMOVED lines=13> */
.L_x_8927:
[----:B------:R-:W-:Y:S05]  /*1dbf0*/  BSYNC B2 ;  /* 0x0000000000027941 */ /* 0x000fea0003800000 */
.L_x_8787:
        /* <DEDUP_REMOVED lines=11> */
.L_x_8790:
[----:B------:R-:W-:Y:S05]  /*1dcb0*/  BSYNC B2 ;  /* 0x0000000000027941 */ /* 0x000fea0003800000 */
.L_x_8789:
        /* <DEDUP_REMOVED lines=9> */
.L_x_8791:
        /* <DEDUP_REMOVED lines=15> */
.L_x_8792:
        /* <DEDUP_REMOVED lines=15> */
.L_x_8793:
        /* <DEDUP_REMOVED lines=15> */
.L_x_8794:
        /* <DEDUP_REMOVED lines=15> */
.L_x_8795:
        /* <DEDUP_REMOVED lines=15> */
.L_x_8796:
        /* <DEDUP_REMOVED lines=15> */
.L_x_8797:
        /* <DEDUP_REMOVED lines=15> */
.L_x_8798:
        /* <DEDUP_REMOVED lines=10> */
.L_x_8781:
[----:B------:R-:W-:Y:S05]  /*1e480*/  BSYNC B1 ;  /* 0x0000000000017941 */ /* 0x000fea0003800000 */
.L_x_8780:
        /* <DEDUP_REMOVED lines=8> */
.L_x_8755:
[----:B------:R-:W-:Y:S05]  /*1e510*/  BSYNC B0 ;  /* 0x0000000000007941 */ /* 0x000fea0003800000 */
.L_x_8754:
        /* <DEDUP_REMOVED lines=46> */
.L_x_8801:
[----:B------:R-:W-:Y:S05]  /*1e800*/  BSYNC B0 ;  /* 0x0000000000007941 */ /* 0x000fea0003800000 */
.L_x_8800:
        /* <DEDUP_REMOVED lines=23> */
.L_x_8803:
        /* <DEDUP_REMOVED lines=20> */
.L_x_8806:
[----:B------:R-:W-:Y:S05]  /*1eac0*/  BSYNC B6 ;  /* 0x0000000000067941 */ /* 0x000fea0003800000 */
.L_x_8805:
        /* <DEDUP_REMOVED lines=20> */
.L_x_8809:
        /* <DEDUP_REMOVED lines=15> */
.L_x_8808:
[----:B------:R-:W-:Y:S05]  /*1ed00*/  BSYNC B6 ;  /* 0x0000000000067941 */ /* 0x000fea0003800000 */
.L_x_8807:
[----:B------:R-:W2:Y:S01]  /*1ed10*/  LDL R21, [R1+0x30] ;  /* 0x0000300001157983 */ /* 0x000ea20000100800 */
[----:B------:R-:W-:Y:S01]  /*1ed20*/  ULDC.64 UR4, c[0x0][0xaf0] ;  /* 0x0002bc0000047ab9 */ /* 0x000fe20000000a00 */
[----:B------:R-:W0:Y:S01]  /*1ed30*/  LDC R9, c[0x0][0x430] ;  /* 0x00010c00ff097b82 */ /* 0x000e220000000800 */
[----:B------:R-:W-:Y:S01]  /*1ed40*/  ISETP.NE.U32.AND P0, PT, RZ, UR4, PT ;  /* 0x00000004ff007c0c */ /* 0x000fe2000bf05070 */
[----:B------:R-:W1:Y:S03]  /*1ed50*/  S2R R20, SR_TID.X ;  /* 0x0000000000147919 */ /* 0x000e660000002100 */
[----:B------:R-:W-:-:S13]  /*1ed60*/  ISETP.NE.AND.EX P0, PT, RZ, UR5, PT, P0 ;  /* 0x00000005ff007c0c */ /* 0x000fda000bf05300 */
[----:B------:R-:W-:Y:S01]  /*1ed70*/  @P0 IADD3 R2, P1, R31, UR4, RZ ;  /* 0x000000041f020c10 */ /* 0x000fe2000ff3e0ff */
[----:B------:R-:W-:-:S03]  /*1ed80*/  ULDC UR4, c[0x0][0x320] ;  /* 0x0000c80000047ab9 */ /* 0x000fc60000000800 */
[----:B------:R-:W-:-:S05]  /*1ed90*/  @P0 IADD3.X R3, R32, UR5, RZ, P1, !PT ;  /* 0x0000000520030c10 */ /* 0x000fca0008ffe4ff */
[----:B------:R3:W4:Y:S01]  /*1eda0*/  @P0 LDG.E R30, desc[UR40][R2.64] ;  /* 0x00000028021e0981 */ /* 0x000722000c1e1900 */
[----:B-1----:R-:W-:-:S04]  /*1edb0*/  LOP3.LUT R20, R20, 0x7f, RZ, 0xc0, !PT ;  /* 0x0000007f14147812 */ /* 0x002fc800078ec0ff */
[----:B------:R-:W-:Y:S02]  /*1edc0*/  SHF.R.U32.HI R35, RZ, 0x3, R20 ;  /* 0x00000003ff237819 */ /* 0x000fe40000011614 */
[----:B------:R-:W1:Y:S02]  /*1edd0*/  S2R R20, SR_TID.X ;  /* 0x0000000000147919 */ /* 0x000e640000002100 */
[----:B-1----:R-:W-:-:S05]  /*1ede0*/  IMAD.SHL.U32 R20, R20, 0x10, RZ ;  /* 0x0000001014147824 */ /* 0x002fca00078e00ff */
[----:B------:R-:W-:Y:S02]  /*1edf0*/  LOP3.LUT R20, R35, 0x70, R20, 0xf8, !PT ;  /* 0x0000007023147812 */ /* 0x000fe400078ef814 */
[----:B------:R-:W1:Y:S01]  /*1ee00*/  S2R R35, SR_TID.X ;  /* 0x0000000000237919 */ /* 0x000e620000002100 */
[----:B0-----:R-:W-:Y:S01]  /*1ee10*/  ISETP.NE.AND P1, PT, R9, 0x1, PT ;  /* 0x000000010900780c */ /* 0x001fe20003f25270 */
[----:B------:R-:W0:-:S12]  /*1ee20*/  S2R R4, SR_TID.X ;  /* 0x0000000000047919 */ /* 0x000e180000002100 */
[----:B---3--:R-:W3:Y:S08]  /*1ee30*/  @P1 LDC R3, c[0x0][0x434] ;  /* 0x00010d00ff031b82 */ /* 0x008ef00000000800 */
[----:B------:R-:W5:Y:S01]  /*1ee40*/  @P1 LDC R2, c[0x0][0x438] ;  /* 0x00010e00ff021b82 */ /* 0x000f620000000800 */
[----:B-1----:R-:W-:-:S05]  /*1ee50*/  IMAD.SHL.U32 R35, R35, 0x8, RZ ;  /* 0x0000000823237824 */ /* 0x002fca00078e00ff */
[----:B------:R-:W-:-:S04]  /*1ee60*/  LOP3.LUT R35, R35, 0x38, RZ, 0xc0, !PT ;  /* 0x0000003823237812 */ /* 0x000fc800078ec0ff */
[----:B------:R-:W-:-:S04]  /*1ee70*/  LOP3.LUT R35, R35, 0x40, RZ, 0xfc, !PT ;  /* 0x0000004023237812 */ /* 0x000fc800078efcff */
[----:B------:R-:W-:Y:S02]  /*1ee80*/  ISETP.GE.AND P2, PT, R35, UR4, PT ;  /* 0x0000000423007c0c */ /* 0x000fe4000bf46270 */
[----:B------:R-:W1:Y:S01]  /*1ee90*/  S2R R35, SR_TID.X ;  /* 0x0000000000237919 */ /* 0x000e620000002100 */
[----:B0-----:R-:W-:Y:S01]  /*1eea0*/  IMAD.SHL.U32 R4, R4, 0x8, RZ ;  /* 0x0000000804047824 */ /* 0x001fe200078e00ff */
[----:B------:R-:W-:-:S04]  /*1eeb0*/  LOP3.LUT R16, R16, 0xffffffbf, RZ, 0xc0, !PT ;  /* 0xffffffbf10107812 */ /* 0x000fc800078ec0ff */
[----:B------:R-:W-:Y:S02]  /*1eec0*/  LOP3.LUT R4, R4, 0x38, RZ, 0xc0, !PT ;  /* 0x0000003804047812 */ /* 0x000fe400078ec0ff */
[----:B------:R-:W-:Y:S02]  /*1eed0*/  SEL R8, RZ, 0xffffffff, P2 ;  /* 0xffffffffff087807 */ /* 0x000fe40001000000 */
[----:B------:R-:W-:Y:S02]  /*1eee0*/  LOP3.LUT R4, R4, 0x80, RZ, 0xfc, !PT ;  /* 0x0000008004047812 */ /* 0x000fe400078efcff */
[----:B------:R-:W-:Y:S01]  /*1eef0*/  @P2 LOP3.LUT R16, R16, 0x40, RZ, 0xfc, !PT ;  /* 0x0000004010102812 */ /* 0x000fe200078efcff */
[----:B------:R-:W-:Y:S01]  /*1ef00*/  IMAD.SHL.U32 R8, R8, 0x2, RZ ;  /* 0x0000000208087824 */ /* 0x000fe200078e00ff */
[----:B------:R-:W-:Y:S01]  /*1ef10*/  ISETP.GE.AND P2, PT, R4, UR4, PT ;  /* 0x0000000404007c0c */ /* 0x000fe2000bf46270 */
[----:B-1----:R-:W-:-:S05]  /*1ef20*/  IMAD.SHL.U32 R35, R35, 0x8, RZ ;  /* 0x0000000823237824 */ /* 0x002fca00078e00ff */
[----:B------:R-:W-:-:S04]  /*1ef30*/  LOP3.LUT R35, R35, 0x38, RZ, 0xc0, !PT ;  /* 0x0000003823237812 */ /* 0x000fc800078ec0ff */
[----:B------:R-:W-:Y:S02]  /*1ef40*/  LOP3.LUT R35, R35, 0xc0, RZ, 0xfc, !PT ;  /* 0x000000c023237812 */ /* 0x000fe400078efcff */
[----:B------:R-:W-:Y:S02]  /*1ef50*/  LOP3.LUT R16, R16, 0xffffff7f, RZ, 0xc0, !PT ;  /* 0xffffff7f10107812 */ /* 0x000fe400078ec0ff */
[----:B--2---:R-:W-:Y:S02]  /*1ef60*/  LEA R31, R21, 0xffffffc0, 0x6 ;  /* 0xffffffc0151f7811 */ /* 0x004fe400078e30ff */
[----:B------:R-:W0:Y:S03]  /*1ef70*/  S2R R21, SR_TID.X ;  /* 0x0000000000157919 */ /* 0x000e260000002100 */
[----:B------:R-:W-:-:S05]  /*1ef80*/  IMAD.IADD R0, R20, 0x1, R31 ;  /* 0x0000000114007824 */ /* 0x000fca00078e021f */
[C---:B------:R-:W-:Y:S01]  /*1ef90*/  ISETP.GE.AND P0, PT, R0.reuse, R26, PT ;  /* 0x0000001a0000720c */ /* 0x040fe20003f06270 */
[----:B------:R-:W-:-:S03]  /*1efa0*/  IMAD.IADD R0, R0, 0x1, R34 ;  /* 0x0000000100007824 */ /* 0x000fc600078e0222 */
[----:B------:R-:W-:Y:S01]  /*1efb0*/  ISETP.GT.U32.OR P0, PT, R20, 0x3f, P0 ;  /* 0x0000003f1400780c */ /* 0x000fe20000704470 */
[----:B---3--:R-:W-:-:S04]  /*1efc0*/  @P1 IMAD.HI.U32 R3, R0, R3, RZ ;  /* 0x0000000300031227 */ /* 0x008fc800078e00ff */
[----:B------:R-:W-:Y:S01]  /*1efd0*/  IMAD.MOV.U32 R6, RZ, RZ, R0 ;  /* 0x000000ffff067224 */ /* 0x000fe200078e0000 */
[----:B-----5:R-:W-:-:S07]  /*1efe0*/  @P1 SHF.R.U32.HI R6, RZ, R2, R3 ;  /* 0x00000002ff061219 */ /* 0x020fce0000011603 */
[----:B------:R-:W1:Y:S01]  /*1eff0*/  @!P0 LDC.64 R2, c[0x0][0x428] ;  /* 0x00010a00ff028b82 */ /* 0x000e620000000a00 */
[----:B0-----:R-:W-:-:S05]  /*1f000*/  IMAD.SHL.U32 R21, R21, 0x8, RZ ;  /* 0x0000000815157824 */ /* 0x001fca00078e00ff */
        /* <DEDUP_REMOVED lines=11> */
[----:B-1----:R-:W-:-:S04]  /*1f0c0*/  @!P0 IMAD R7, R35, R2, RZ ;  /* 0x0000000223078224 */ /* 0x002fc800078e02ff */
        /* <DEDUP_REMOVED lines=47> */
[----:B------:R-:W-:Y:S05]  /*1f3c0*/  BRA.DIV UR5, `(.L_x_8810) ;  /* 0x0000006205887947 */ /* 0x000fea000b800000 */
.L_x_8930:
[----:B0-----:R-:W2:Y:S01]  /*1f3d0*/  LDL R0, [R1+0x50] ;  /* 0x0000500001007983 */ /* 0x001ea20000100800 */
[----:B------:R-:W-:Y:S02]  /*1f3e0*/  ISETP.GT.U32.AND P1, PT, R20, 0x3f, PT ;  /* 0x0000003f1400780c */ /* 0x000fe40003f24070 */
[----:B------:R-:W-:Y:S02]  /*1f3f0*/  LOP3.LUT R16, R16, 0xfffffeff, RZ, 0xc0, !PT ;  /* 0xfffffeff10107812 */ /* 0x000fe400078ec0ff */
[----:B------:R-:W-:Y:S02]  /*1f400*/  LOP3.LUT R32, R5, R32, RZ, 0xfc, !PT ;  /* 0x0000002005207212 */ /* 0x000fe400078efcff */
[----:B------:R-:W-:-:S07]  /*1f410*/  LOP3.LUT R16, R16, 0xfffffffe, RZ, 0xc0, !PT ;  /* 0xfffffffe10107812 */ /* 0x000fce00078ec0ff */
[----:B------:R-:W-:Y:S02]  /*1f420*/  @P1 LOP3.LUT R16, R16, 0x1, RZ, 0xfc, !PT ;  /* 0x0000000110101812 */ /* 0x000fe400078efcff */
[----:B--2---:R-:W-:-:S13]  /*1f430*/  ISETP.NE.AND P0, PT, R0, 0x3, PT ;  /* 0x000000030000780c */ /* 0x004fda0003f05270 */
[----:B------:R-:W-:Y:S01]  /*1f440*/  @P0 LOP3.LUT R16, R16, 0x100, RZ, 0xfc, !PT ;  /* 0x0000010010100812 */ /* 0x000fe200078efcff */
[----:B------:R-:W-:Y:S06]  /*1f450*/  @!P0 BRA `(.L_x_8811) ;  /* 0x0000000000048947 */ /* 0x000fec0003800000 */
[----:B------:R-:W-:Y:S01]  /*1f460*/  BPT.TRAP 0x1 ;  /* 0x000000040000795c */ /* 0x000fe20000300000 */
.L_x_8811:
[----:B------:R-:W0:Y:S01]  /*1f470*/  S2R R0, SR_TID.X ;  /* 0x0000000000007919 */ /* 0x000e220000002100 */
        /* <DEDUP_REMOVED lines=8> */
.L_x_8931:
[----:B------:R-:W-:Y:S05]  /*1f500*/  BSYNC B0 ;  /* 0x0000000000007941 */ /* 0x000fea0003800000 */
.L_x_8812:
        /* <DEDUP_REMOVED lines=62> */
.L_x_8941:
        /* <DEDUP_REMOVED lines=10> */
.L_x_8815:
        /* <DEDUP_REMOVED lines=11> */
.L_x_8816:
        /* <DEDUP_REMOVED lines=34> */
.L_x_8818:
[----:B------:R-:W-:Y:S05]  /*1fc60*/  BSYNC B6 ;  /* 0x0000000000067941 */ /* 0x000fea0003800000 */
.L_x_8817:
        /* <DEDUP_REMOVED lines=76> */
[----:B------:R-:W1:Y:S04]  /*20130*/  SHFL.IDX PT, R4, R3, 0x1, 0x181f ;  /* 0x00381f0003047f89 */ /* 0x000e6800000e0000 */
[----:B------:R-:W-:Y:S01]  /*20140*/  SHFL.IDX PT, R3, R3, 0x3, 0x181f ;  /* 0x00781f0003037f89 */ /* 0x000fe200000e0000 */
        /* <DEDUP_REMOVED lines=14> */
[----:B-1----:R0:W-:Y:S02]  /*20230*/  @!P0 LDGSTS.E.BYPASS.LTC128B.128 [R23+0x21400], desc[UR40][R4.64], !P1 ;  /* 0x2140000004178fae */ /* 0x0021e4000c901d68 */
.L_x_8950:
[----:B01----:R-:W-:-:S05]  /*20240*/  VIADD R4, R25, 0x30 ;  /* 0x0000003019047836 */ /* 0x003fca0000000000 */
[----:B------:R-:W-:Y:S01]  /*20250*/  ISETP.GE.AND P0, PT, R4, R2, PT ;  /* 0x000000020400720c */ /* 0x000fe20003f06270 */
[----:B------:R0:W-:-:S12]  /*20260*/  STL [R1+0x2c], R4 ;  /* 0x00002c0401007387 */ /* 0x0001d80000100800 */
[----:B------:R-:W-:-:S05]  /*20270*/  @!P0 LEA R2, P2, R7, R0, 0x1 ;  /* 0x0000000007028211 */ /* 0x000fca00078408ff */
[----:B------:R-:W-:-:S05]  /*20280*/  @!P0 IMAD.X R3, RZ, RZ, R3, P2 ;  /* 0x000000ffff038224 */ /* 0x000fca00010e0603 */
[----:B------:R-:W-:Y:S01]  /*20290*/  @!PT LDS RZ, [RZ] ;  /* 0x00000000fffff984 */ /* 0x000fe20000000800 */
[----:B------:R-:W-:Y:S01]  /*202a0*/  @!PT LDS RZ, [RZ] ;  /* 0x00000000fffff984 */ /* 0x000fe20000000800 */
[----:B------:R-:W-:Y:S01]  /*202b0*/  @!PT LDS RZ, [RZ] ;  /* 0x00000000fffff984 */ /* 0x000fe20000000800 */
[----:B------:R0:W-:Y:S01]  /*202c0*/  @!P0 LDGSTS.E.BYPASS.LTC128B.128 [R23+0x21c00], desc[UR40][R2.64], !P1 ;  /* 0x21c0000002178fae */ /* 0x0001e2000c901d68 */
[----:B------:R-:W-:Y:S01]  /*202d0*/  PLOP3.LUT P0, PT, PT, PT, PT, 0x80, 0x0 ;  /* 0x000000000000781c */ /* 0x000fe20003f0f070 */
[----:B------:R-:W-:-:S12]  /*202e0*/  NOP ;  /* 0x0000000000007918 */ /* 0x000fd80000000000 */
.L_x_8820:
        /* <DEDUP_REMOVED lines=28> */
.L_x_8822:
[----:B------:R-:W-:Y:S05]  /*204b0*/  BSYNC B6 ;  /* 0x0000000000067941 */ /* 0x000fea0003800000 */
.L_x_8821:
        /* <DEDUP_REMOVED lines=191> */
.L_x_8960:
[----:B------:R-:W2:Y:S01]  /*210b0*/  LDL.LU R3, [R1+0x2c] ;  /* 0x00002c0001037983 */ /* 0x000ea20000300800 */
[----:B------:R-:W-:Y:S01]  /*210c0*/  BSSY B0, `(.L_x_8824) ;  /* 0x0000019000007945 */ /* 0x000fe20003800000 */
[----:B--2---:R-:W-:-:S13]  /*210d0*/  ISETP.GE.AND P0, PT, R3, R6, PT ;  /* 0x000000060300720c */ /* 0x004fda0003f06270 */
[----:B------:R-:W-:Y:S05]  /*210e0*/  @P0 BRA `(.L_x_8825) ;  /* 0x0000000000580947 */ /* 0x000fea0003800000 */
[----:B------:R-:W-:Y:S02]  /*210f0*/  LOP3.LUT R0, R0, 0x40, RZ, 0xc0, !PT ;  /* 0x0000004000007812 */ /* 0x000fe400078ec0ff */
[----:B------:R-:W-:Y:S02]  /*21100*/  LOP3.LUT P6, RZ, R16, 0x800, RZ, 0xc0, !PT ;  /* 0x0000080010ff7812 */ /* 0x000fe400078cc0ff */
        /* <DEDUP_REMOVED lines=20> */
.L_x_8825:
[----:B------:R-:W-:Y:S05]  /*21250*/  BSYNC B0 ;  /* 0x0000000000007941 */ /* 0x000fea0003800000 */
.L_x_8824:
[----:B------:R-:W-:Y:S01]  /*21260*/  NOP ;  /* 0x0000000000007918 */ /* 0x000fe20000000000 */
[----:B------:R-:W-:-:S13]  /*21270*/  PLOP3.LUT P0, PT, PT, PT, PT, 0x80, 0x0 ;  /* 0x000000000000781c */ /* 0x000fda0003f0f070 */
.L_x_8826:
        /* <DEDUP_REMOVED lines=18> */
.L_x_8961:
[----:B------:R-:W-:Y:S05]  /*213a0*/  BSYNC B0 ;  /* 0x0000000000007941 */ /* 0x000fea0003800000 */
.L_x_8827:
[----:B------:R-:W2:Y:S02]  /*213b0*/  LDL R2, [R1+0x50] ;  /* 0x0000500001027983 */ /* 0x000ea40000100800 */
[----:B--2---:R-:W-:-:S13]  /*213c0*/  ISETP.NE.AND P0, PT, R2, 0x3, PT ;  /* 0x000000030200780c */ /* 0x004fda0003f05270 */
[----:B------:R-:W-:Y:S05]  /*213d0*/  @!P0 BRA `(.L_x_8829) ;  /* 0x0000000000048947 */ /* 0x000fea0003800000 */
[----:B------:R-:W-:Y:S01]  /*213e0*/  BPT.TRAP 0x1 ;  /* 0x000000040000795c */ /* 0x000fe20000300000 */
.L_x_8829:
[----:B-1----:R-:W-:Y:S01]  /*213f0*/  SHF.L.U32 R0, R28, 0x1f, RZ ;  /* 0x0000001f1c007819 */ /* 0x002fe200000006ff */
[----:B------:R-:W-:Y:S03]  /*21400*/  BSSY B0, `(.L_x_8830) ;  /* 0x0000003000007945 */ /* 0x000fe60003800000 */
[----:B------:R-:W1:Y:S02]  /*21410*/  SYNCS.PHASECHK.TRANS64.TRYWAIT P0, [R26+URZ+0x38860], R0 ;  /* 0x038860001a0075a7 */ /* 0x000e64000800017f */
[----:B-1----:R-:W-:Y:S05]  /*21420*/  @!P0 BRA `(.L_x_8831) ;  /* 0x00000058001c8947 */ /* 0x002fea0003800000 */
.L_x_8962:
[----:B------:R-:W-:Y:S05]  /*21430*/  BSYNC B0 ;  /* 0x0000000000007941 */ /* 0x000fea0003800000 */
.L_x_8830:
        /* <DEDUP_REMOVED lines=109> */
.L_x_8972:
        /* <DEDUP_REMOVED lines=34> */
.L_x_8833:
        /* <DEDUP_REMOVED lines=11> */
.L_x_8834:
        /* <DEDUP_REMOVED lines=11> */
.L_x_8849:
[----:B--2---:R-:W2:Y:S01]  /*21e90*/  LDL R10, [R1+0x50] ;  /* 0x00005000010a7983 */ /* 0x004ea20000100800 */
[----:B0-----:R-:W0:Y:S01]  /*21ea0*/  LDC R5, c[0x0][0x430] ;  /* 0x00010c00ff057b82 */ /* 0x001e220000000800 */
[----:B-1----:R-:W1:Y:S01]  /*21eb0*/  S2R R2, SR_TID.X ;  /* 0x0000000000027919 */ /* 0x002e620000002100 */
[----:B---3--:R-:W3:Y:S01]  /*21ec0*/  S2R R8, SR_TID.X ;  /* 0x0000000000087919 */ /* 0x008ee20000002100 */
[----:B0-----:R-:W-:Y:S02]  /*21ed0*/  ISETP.NE.AND P0, PT, R5, 0x1, PT ;  /* 0x000000010500780c */ /* 0x001fe40003f05270 */
[----:B-1----:R-:W-:-:S11]  /*21ee0*/  LOP3.LUT R2, R2, 0x7f, RZ, 0xc0, !PT ;  /* 0x0000007f02027812 */ /* 0x002fd600078ec0ff */
[----:B------:R-:W0:Y:S01]  /*21ef0*/  @P0 LDC R6, c[0x0][0x434] ;  /* 0x00010d00ff060b82 */ /* 0x000e220000000800 */
[----:B---3--:R-:W-:Y:S01]  /*21f00*/  IMAD.SHL.U32 R8, R8, 0x10, RZ ;  /* 0x0000001008087824 */ /* 0x008fe200078e00ff */
[----:B------:R-:W-:-:S04]  /*21f10*/  SHF.R.U32.HI R2, RZ, 0x3, R2 ;  /* 0x00000003ff027819 */ /* 0x000fc80000011602 */
[----:B------:R-:W-:Y:S02]  /*21f20*/  LOP3.LUT R8, R2, 0x70, R8, 0xf8, !PT ;  /* 0x0000007002087812 */ /* 0x000fe400078ef808 */
[----:B------:R-:W1:Y:S02]  /*21f30*/  @P0 LDC R3, c[0x0][0x438] ;  /* 0x00010e00ff030b82 */ /* 0x000e640000000800 */
[----:B------:R-:W-:Y:S01]  /*21f40*/  ISETP.GT.U32.AND P1, PT, R8, 0x3f, PT ;  /* 0x0000003f0800780c */ /* 0x000fe20003f24070 */
[----:B------:R-:W-:-:S04]  /*21f50*/  IMAD R4, R7, 0x40, R34 ;  /* 0x0000004007047824 */ /* 0x000fc800078e0222 */
[----:B------:R-:W-:-:S08]  /*21f60*/  IMAD.IADD R4, R8, 0x1, R4 ;  /* 0x0000000108047824 */ /* 0x000fd000078e0204 */
[----:B------:R-:W3:Y:S01]  /*21f70*/  @!P1 LDC.64 R8, c[0x0][0x428] ;  /* 0x00010a00ff089b82 */ /* 0x000ee20000000a00 */
[----:B0-----:R-:W-:-:S04]  /*21f80*/  @P0 IMAD.HI.U32 R6, R4, R6, RZ ;  /* 0x0000000604060227 */ /* 0x001fc800078e00ff */
[----:B------:R-:W-:Y:S01]  /*21f90*/  IMAD.MOV.U32 R2, RZ, RZ, R4 ;  /* 0x000000ffff027224 */ /* 0x000fe200078e0004 */
[----:B-1----:R-:W-:-:S05]  /*21fa0*/  @P0 SHF.R.U32.HI R2, RZ, R3, R6 ;  /* 0x00000003ff020219 */ /* 0x002fca0000011606 */
[----:B------:R-:W-:-:S04]  /*21fb0*/  IMAD.MOV R3, RZ, RZ, -R2 ;  /* 0x000000ffff037224 */ /* 0x000fc800078e0a02 */
[----:B------:R-:W-:Y:S01]  /*21fc0*/  IMAD R5, R5, R3, R4 ;  /* 0x0000000305057224 */ /* 0x000fe200078e0204 */
[--C-:B------:R-:W-:Y:S01]  /*21fd0*/  @!P1 SHF.R.S32.HI R3, RZ, 0x1f, R2.reuse ;  /* 0x0000001fff039819 */ /* 0x100fe20000011402 */
[-C--:B---3--:R-:W-:Y:S02]  /*21fe0*/  @!P1 IMAD R4, R35, R8.reuse, RZ ;  /* 0x0000000823049224 */ /* 0x088fe400078e02ff */
[----:B------:R-:W-:-:S04]  /*21ff0*/  @!P1 IMAD.WIDE.U32 R2, R30, R8, R2 ;  /* 0x000000081e029225 */ /* 0x000fc800078e0002 */
[----:B------:R-:W-:Y:S02]  /*22000*/  @!P1 IMAD R4, R30, R9, R4 ;  /* 0x000000091e049224 */ /* 0x000fe400078e0204 */
[----:B------:R-:W0:Y:S02]  /*22010*/  @!P1 LDC.64 R8, c[0x0][0x418] ;  /* 0x00010600ff089b82 */ /* 0x000e240000000a00 */
[----:B------:R-:W-:Y:S02]  /*22020*/  @!P1 IMAD.IADD R3, R4, 0x1, R3 ;  /* 0x0000000104039824 */ /* 0x000fe400078e0203 */
[----:B------:R-:W-:Y:S02]  /*22030*/  IMAD.MOV.U32 R4, RZ, RZ, RZ ;  /* 0x000000ffff047224 */ /* 0x000fe400078e00ff */
[----:B------:R-:W-:Y:S01]  /*22040*/  VIADD R22, R22, 0x1 ;  /* 0x0000000116167836 */ /* 0x000fe20000000000 */
        /* <DEDUP_REMOVED lines=10> */
[----:B------:R-:W-:Y:S02]  /*220f0*/  ISETP.GT.AND P3, PT, R2, R33, PT ;  /* 0x000000210200720c */ /* 0x000fe40003f64270 */
[----:B--2---:R-:W-:-:S13]  /*22100*/  ISETP.NE.AND P1, PT, R10, 0x3, PT ;  /* 0x000000030a00780c */ /* 0x004fda0003f25270 */
[----:B0-----:R-:W-:Y:S05]  /*22110*/  @!P1 BRA `(.L_x_8837) ;  /* 0x0000000000049947 */ /* 0x001fea0003800000 */
[----:B------:R-:W-:Y:S01]  /*22120*/  BPT.TRAP 0x1 ;  /* 0x000000040000795c */ /* 0x000fe20000300000 */
.L_x_8837:
[----:B------:R-:W-:Y:S01]  /*22130*/  IMAD R6, R22, 0x8, R18 ;  /* 0x0000000816067824 */ /* 0x000fe200078e0212 */
[----:B------:R-:W-:Y:S01]  /*22140*/  SHF.L.U32 R25, R28, 0x1f, RZ ;  /* 0x0000001f1c197819 */ /* 0x000fe200000006ff */
[----:B------:R-:W-:Y:S01]  /*22150*/  BSSY B1, `(.L_x_8838) ;  /* 0x0000004000017945 */ /* 0x000fe20003800000 */
[----:B------:R-:W-:Y:S02]  /*22160*/  SHF.R.S32.HI R9, RZ, 0x1f, R5 ;  /* 0x0000001fff097819 */ /* 0x000fe40000011405 */
[----:B------:R-:W0:Y:S02]  /*22170*/  SYNCS.PHASECHK.TRANS64.TRYWAIT P0, [R6+URZ+0x38840], R25 ;  /* 0x03884019060075a7 */ /* 0x000e24000800017f */
[----:B0-----:R-:W-:Y:S05]  /*22180*/  @!P0 BRA `(.L_x_8839) ;  /* 0x0000005400008947 */ /* 0x001fea0003800000 */
.L_x_8973:
[----:B------:R-:W-:Y:S05]  /*22190*/  BSYNC B1 ;  /* 0x0000000000017941 */ /* 0x000fea0003800000 */
.L_x_8838:
        /* <DEDUP_REMOVED lines=40> */
.L_x_8983:
        /* <DEDUP_REMOVED lines=8> */
.L_x_8841:
[----:B------:R-:W-:Y:S02]  /*224a0*/  PLOP3.LUT P1, PT, P1, P0, PT, 0xa2, 0x0 ;  /* 0x000000000000781c */ /* 0x000fe40000f21472 */
[----:B------:R-:W-:-:S08]  /*224b0*/  @P0 R2UR P1, UR4, R6 ;  /* 0x00000000060402ca */ /* 0x000fd00000020000 */
[----:B------:R-:W-:-:S05]  /*224c0*/  @P0 PLOP3.LUT P0, PT, P1, PT, PT, 0x80, 0x0 ;  /* 0x000000000000081c */ /* 0x000fca0000f0f070 */
[----:B------:R-:W-:Y:S01]  /*224d0*/  @!P1 SYNCS.ARRIVE.TRANS64.RED.A0T1 RZ, [UR4+0x38830], RZ ;  /* 0x038830ffffff99a7 */ /* 0x000fe20008200404 */
[----:B------:R-:W-:Y:S07]  /*224e0*/  @!P1 ARRIVES.LDGSTSBAR.64.TRANSCNT [UR4+0x38830] ;  /* 0x03883000ff0099b0 */ /* 0x000fee0008000a84 */
[----:B------:R-:W-:Y:S05]  /*224f0*/  @P0 BRA.U.ANY `(.L_x_8841) ;  /* 0xfffffffd00e80947 */ /* 0x000fea000393ffff */
[----:B------:R-:W-:Y:S01]  /*22500*/  NOP ;  /* 0x0000000000007918 */ /* 0x000fe20000000000 */
[----:B--2---:R-:W2:Y:S02]  /*22510*/  LDL R2, [R1+0x50] ;  /* 0x0000500001027983 */ /* 0x004ea40000100800 */
[----:B--2---:R-:W-:-:S13]  /*22520*/  ISETP.NE.AND P2, PT, R2, 0x3, PT ;  /* 0x000000030200780c */ /* 0x004fda0003f45270 */
[----:B------:R-:W-:Y:S05]  /*22530*/  @!P2 BRA `(.L_x_8842) ;  /* 0x000000000004a947 */ /* 0x000fea0003800000 */
[----:B------:R-:W-:Y:S01]  /*22540*/  BPT.TRAP 0x1 ;  /* 0x000000040000795c */ /* 0x000fe20000300000 */
.L_x_8842:
[----:B------:R2:W-:Y:S01]  /*22550*/  SYNCS.ARRIVE.TRANS64.A1T0 RZ, [R6+URZ+0x38830], RZ ;  /* 0x038830ff06ff79a7 */ /* 0x0005e2000810003f */
[----:B------:R-:W-:Y:S05]  /*22560*/  @!P2 BRA `(.L_x_8843) ;  /* 0x000000000004a947 */ /* 0x000fea0003800000 */
[----:B------:R-:W-:Y:S01]  /*22570*/  BPT.TRAP 0x1 ;  /* 0x000000040000795c */ /* 0x000fe20000300000 */
.L_x_8843:
[----:B------:R-:W3:Y:S01]  /*22580*/  SYNCS.PHASECHK.TRANS64.TRYWAIT P0, [R6+URZ+0x38860], R25 ;  /* 0x03886019060075a7 */ /* 0x000ee2000800017f */
[----:B------:R-:W-:Y:S04]  /*22590*/  BSSY B1, `(.L_x_8844) ;  /* 0x0000002000017945 */ /* 0x000fe80003800000 */
[----:B---3--:R-:W-:Y:S05]  /*225a0*/  @!P0 BRA `(.L_x_8845) ;  /* 0x0000005400288947 */ /* 0x008fea0003800000 */
.L_x_8984:
[----:B------:R-:W-:Y:S05]  /*225b0*/  BSYNC B1 ;  /* 0x0000000000017941 */ /* 0x000fea0003800000 */
.L_x_8844:
        /* <DEDUP_REMOVED lines=79> */
.L_x_8994:
        /* <DEDUP_REMOVED lines=25> */
.L_x_8847:
[----:B------:R-:W-:Y:S02]  /*22c40*/  PLOP3.LUT P1, PT, P1, P0, PT, 0xa2, 0x0 ;  /* 0x000000000000781c */ /* 0x000fe40000f21472 */
[----:B------:R-:W-:-:S08]  /*22c50*/  @P0 R2UR P1, UR4, R6 ;  /* 0x00000000060402ca */ /* 0x000fd00000020000 */
[----:B------:R-:W-:-:S05]  /*22c60*/  @P0 PLOP3.LUT P0, PT, P1, PT, PT, 0x80, 0x0 ;  /* 0x000000000000081c */ /* 0x000fca0000f0f070 */
[----:B------:R-:W-:Y:S01]  /*22c70*/  @!P1 SYNCS.ARRIVE.TRANS64.RED.A0T1 RZ, [UR4+0x38850], RZ ;  /* 0x038850ffffff99a7 */ /* 0x000fe20008200404 */
[----:B------:R-:W-:Y:S07]  /*22c80*/  @!P1 ARRIVES.LDGSTSBAR.64.TRANSCNT [UR4+0x38850] ;  /* 0x03885000ff0099b0 */ /* 0x000fee0008000a84 */
[----:B------:R-:W-:Y:S05]  /*22c90*/  @P0 BRA.U.ANY `(.L_x_8847) ;  /* 0xfffffffd00e80947 */ /* 0x000fea000393ffff */
[----:B------:R-:W-:Y:S01]  /*22ca0*/  NOP ;  /* 0x0000000000007918 */ /* 0x000fe20000000000 */
[----:B0-----:R-:W4:Y:S02]  /*22cb0*/  LDL R2, [R1+0x50] ;  /* 0x0000500001027983 */ /* 0x001f240000100800 */
[----:B----4-:R-:W-:-:S13]  /*22cc0*/  ISETP.NE.AND P2, PT, R2, 0x3, PT ;  /* 0x000000030200780c */ /* 0x010fda0003f45270 */
[----:B------:R-:W-:Y:S05]  /*22cd0*/  @!P2 BRA `(.L_x_8848) ;  /* 0x000000000004a947 */ /* 0x000fea0003800000 */
[----:B------:R-:W-:Y:S01]  /*22ce0*/  BPT.TRAP 0x1 ;  /* 0x000000040000795c */ /* 0x000fe20000300000 */
.L_x_8848:
[----:B------:R1:W-:Y:S01]  /*22cf0*/  SYNCS.ARRIVE.TRANS64.A1T0 RZ, [R6+URZ+0x38850], RZ ;  /* 0x038850ff06ff79a7 */ /* 0x0003e2000810003f */
[----:B------:R-:W-:Y:S05]  /*22d00*/  @P3 BRA `(.L_x_8849) ;  /* 0xfffffff000603947 */ /* 0x000fea000383ffff */
.L_x_8836:
[----:B------:R-:W-:Y:S05]  /*22d10*/  BSYNC B0 ;  /* 0x0000000000007941 */ /* 0x000fea0003800000 */
.L_x_8835:
        /* <DEDUP_REMOVED lines=21> */
.L_x_8851:
[----:B------:R-:W-:Y:S05]  /*22e70*/  BSYNC B0 ;  /* 0x0000000000007941 */ /* 0x000fea0003800000 */
.L_x_8850:
[----:B------:R-:W-:-:S07]  /*22e80*/  SEL R22, R22, RZ, P0 ;  /* 0x000000ff16167207 */ /* 0x000fce0000000000 */
.L_x_8804:
[----:B------:R-:W-:Y:S05]  /*22e90*/  BSYNC B7 ;  /* 0x0000000000077941 */ /* 0x000fea0003800000 */
.L_x_8802:
        /* <DEDUP_REMOVED lines=8> */
[----:B---3--:R3:W4:Y:S01]  /*22f20*/  LDS.128 R24, [R18+0x388d0] ;  /* 0x0388d00012187984 */ /* 0x0087220000000c00 */
[----:B------:R-:W-:Y:S06]  /*22f30*/  BAR.ARV 0x4, 0x180 ;  /* 0x0106000000007b1d */ /* 0x000fec0000002000 */
[----:B------:R-:W-:Y:S05]  /*22f40*/  BRA `(.L_x_8853) ;  /* 0x0000000c00d87947 */ /* 0x000fea0003800000 */
.L_x_8852:
        /* <DEDUP_REMOVED lines=14> */
[----:B---3--:R-:W-:Y:S01]  /*23030*/  IMAD.MOV.U32 R25, RZ, RZ, RZ ;  /* 0x000000ffff197224 */ /* 0x008fe200078e00ff */
[C---:B------:R-:W-:Y:S01]  /*23040*/  ISETP.GE.U32.AND P2, PT, R8.reuse, 0x2, PT ;  /* 0x000000020800780c */ /* 0x040fe20003f46070 */
[----:B------:R-:W-:Y:S01]  /*23050*/  IMAD.MOV.U32 R5, RZ, RZ, RZ ;  /* 0x000000ffff057224 */ /* 0x000fe200078e00ff */
[C---:B------:R-:W-:Y:S01]  /*23060*/  ISETP.GE.U32.AND P3, PT, R8.reuse, 0x4, PT ;  /* 0x000000040800780c */ /* 0x040fe20003f66070 */
[----:B------:R-:W-:Y:S01]  /*23070*/  SHFL.IDX PT, R0, R24, RZ, 0x1f ;  /* 0x00001fff18007589 */ /* 0x000fe200000e0000 */
[C---:B------:R-:W-:Y:S02]  /*23080*/  ISETP.GE.U32.AND P4, PT, R8.reuse, 0x8, PT ;  /* 0x000000080800780c */ /* 0x040fe40003f86070 */
[----:B------:R-:W-:Y:S01]  /*23090*/  ISETP.GE.U32.AND P5, PT, R8, 0x10, PT ;  /* 0x000000100800780c */ /* 0x000fe20003fa6070 */
[----:B-12---:R0:W-:Y:S02]  /*230a0*/  SHFL.IDX PT, R6, R24, 0x1, 0x1f ;  /* 0x00201f0018067f89 */ /* 0x0061e400000e0000 */
        /* <DEDUP_REMOVED lines=21> */
.L_x_9004:
[----:B------:R-:W-:Y:S02]  /*23200*/  ULDC UR4, c[0x0][0xd38] ;  /* 0x00034e0000047ab9 */ /* 0x000fe40000000800 */
[----:B------:R-:W-:-:S04]  /*23210*/  IMAD.U32 R4, RZ, RZ, UR4 ;  /* 0x00000004ff047e24 */ /* 0x000fc8000f8e00ff */
[----:B-1----:R-:W-:-:S04]  /*23220*/  IMAD R3, R14, R4, RZ ;  /* 0x000000040e037224 */ /* 0x002fc800078e02ff */
[----:B------:R-:W-:-:S05]  /*23230*/  IMAD.IADD R6, R6, 0x1, R3 ;  /* 0x0000000106067824 */ /* 0x000fca00078e0203 */
[----:B------:R-:W-:-:S13]  /*23240*/  ISETP.GT.AND P6, PT, R6, R0, PT ;  /* 0x000000000600720c */ /* 0x000fda0003fc4270 */
[----:B------:R-:W-:Y:S05]  /*23250*/  @P6 BRA `(.L_x_8855) ;  /* 0x0000000000a46947 */ /* 0x000fea0003800000 */
.L_x_8858:
        /* <DEDUP_REMOVED lines=35> */
.L_x_9012:
[----:B------:R-:W-:Y:S02]  /*23490*/  ULDC UR4, c[0x0][0xd38] ;  /* 0x00034e0000047ab9 */ /* 0x000fe40000000800 */
[----:B------:R-:W-:-:S04]  /*234a0*/  IMAD.U32 R4, RZ, RZ, UR4 ;  /* 0x00000004ff047e24 */ /* 0x000fc8000f8e00ff */
[----:B-1----:R-:W-:-:S04]  /*234b0*/  IMAD R3, R14, R4, RZ ;  /* 0x000000040e037224 */ /* 0x002fc800078e02ff */
[----:B------:R-:W-:-:S05]  /*234c0*/  IMAD.IADD R6, R3, 0x1, R6 ;  /* 0x0000000103067824 */ /* 0x000fca00078e0206 */
[----:B------:R-:W-:-:S13]  /*234d0*/  ISETP.GT.AND P6, PT, R6, R0, PT ;  /* 0x000000000600720c */ /* 0x000fda0003fc4270 */
[----:B------:R-:W-:Y:S05]  /*234e0*/  @!P6 BRA `(.L_x_8858) ;  /* 0xfffffffc005ce947 */ /* 0x000fea000383ffff */
.L_x_8855:
        /* <DEDUP_REMOVED lines=10> */
.L_x_9017:
[----:B------:R-:W-:-:S13]  /*23590*/  ISETP.NE.AND P0, PT, R3, RZ, PT ;  /* 0x000000ff0300720c */ /* 0x000fda0003f05270 */
[----:B------:R-:W-:Y:S05]  /*235a0*/  @!P0 BRA `(.L_x_8860) ;  /* 0x0000000000108947 */ /* 0x000fea0003800000 */
[----:B------:R-:W-:Y:S01]  /*235b0*/  UMOV UR4, 0xffffffff ;  /* 0xffffffff00047882 */ /* 0x000fe20000000000 */
[----:B------:R-:W-:Y:S02]  /*235c0*/  VIADD R12, R7, 0xffffffff ;  /* 0xffffffff070c7836 */ /* 0x000fe40000000000 */
[----:B------:R-:W-:Y:S05]  /*235d0*/  BRA.DIV UR4, `(.L_x_8861) ;  /* 0x00000056045c7947 */ /* 0x000fea000b800000 */
[----:B------:R4:W0:Y:S02]  /*235e0*/  SHFL.IDX PT, R24, R2, R12, 0x1f ;  /* 0x00001f0c02187589 */ /* 0x00082400000e0000 */
.L_x_8860:
        /* <DEDUP_REMOVED lines=10> */
[----:B0-----:R-:W-:Y:S01]  /*23690*/  VIADD R8, R7, 0xffffffe ;  /* 0x0ffffffe07087836 */ /* 0x001fe20000000000 */
[----:B------:R-:W-:-:S05]  /*236a0*/  IABS R7, R25 ;  /* 0x0000001900077213 */ /* 0x000fca0000000000 */
[----:B------:R0:W1:Y:S02]  /*236b0*/  F2I.FTZ.U32.TRUNC.NTZ R3, R8 ;  /* 0x0000000800037305 */ /* 0x000064000021f000 */
[----:B0-----:R-:W-:Y:S01]  /*236c0*/  IABS R8, R0 ;  /* 0x0000000000087213 */ /* 0x001fe20000000000 */
[----:B-1----:R-:W-:-:S04]  /*236d0*/  IMAD.MOV R9, RZ, RZ, -R3 ;  /* 0x000000ffff097224 */ /* 0x002fc800078e0a03 */
[----:B------:R-:W-:-:S04]  /*236e0*/  IMAD R9, R9, R4, RZ ;  /* 0x0000000409097224 */ /* 0x000fc800078e02ff */
[----:B------:R-:W-:Y:S02]  /*236f0*/  IMAD.HI.U32 R3, R3, R9, R2 ;  /* 0x0000000903037227 */ /* 0x000fe400078e0002 */
[----:B------:R-:W0:Y:S02]  /*23700*/  MUFU.RCP R2, R10 ;  /* 0x0000000a00027308 */ /* 0x000e240000001000 */
[----:B------:R-:W-:Y:S02]  /*23710*/  IMAD.MOV R9, RZ, RZ, -R7 ;  /* 0x000000ffff097224 */ /* 0x000fe400078e0a07 */
[----:B------:R-:W-:-:S04]  /*23720*/  IMAD.HI.U32 R7, R3, R8, RZ ;  /* 0x0000000803077227 */ /* 0x000fc800078e00ff */
[----:B------:R-:W-:-:S05]  /*23730*/  IMAD R9, R7, R9, R8 ;  /* 0x0000000907097224 */ /* 0x000fca00078e0208 */
[----:B------:R-:W-:Y:S01]  /*23740*/  ISETP.GT.U32.AND P1, PT, R4, R9, PT ;  /* 0x000000090400720c */ /* 0x000fe20003f24070 */
[----:B0-----:R-:W-:Y:S02]  /*23750*/  VIADD R8, R2, 0xffffffe ;  /* 0x0ffffffe02087836 */ /* 0x001fe40000000000 */
[----:B------:R-:W-:Y:S02]  /*23760*/  IMAD.MOV.U32 R2, RZ, RZ, RZ ;  /* 0x000000ffff027224 */ /* 0x000fe400078e00ff */
[----:B------:R-:W0:Y:S08]  /*23770*/  F2I.FTZ.U32.TRUNC.NTZ R3, R8 ;  /* 0x0000000800037305 */ /* 0x000e30000021f000 */
[----:B------:R-:W-:-:S02]  /*23780*/  @!P1 IMAD.IADD R9, R9, 0x1, -R4 ;  /* 0x0000000109099824 */ /* 0x000fc400078e0a04 */
[----:B------:R-:W-:Y:S01]  /*23790*/  @!P1 VIADD R7, R7, 0x1 ;  /* 0x0000000107079836 */ /* 0x000fe20000000000 */
[----:B------:R-:W-:Y:S02]  /*237a0*/  ISETP.NE.AND P1, PT, R25, RZ, PT ;  /* 0x000000ff1900720c */ /* 0x000fe40003f25270 */
[----:B------:R-:W-:Y:S02]  /*237b0*/  ISETP.GE.U32.AND P0, PT, R9, R4, PT ;  /* 0x000000040900720c */ /* 0x000fe40003f06070 */
[----:B------:R-:W-:Y:S01]  /*237c0*/  IABS R4, R5 ;  /* 0x0000000500047213 */ /* 0x000fe20000000000 */
[----:B0-----:R-:W-:-:S04]  /*237d0*/  IMAD.MOV R9, RZ, RZ, -R3 ;  /* 0x000000ffff097224 */ /* 0x001fc800078e0a03 */
[----:B------:R-:W-:Y:S02]  /*237e0*/  IMAD.MOV R4, RZ, RZ, -R4 ;  /* 0x000000ffff047224 */ /* 0x000fe400078e0a04 */
[----:B------:R-:W-:-:S04]  /*237f0*/  IMAD R9, R9, R6, RZ ;  /* 0x0000000609097224 */ /* 0x000fc800078e02ff */
[----:B------:R-:W-:Y:S01]  /*23800*/  IMAD.HI.U32 R2, R3, R9, R2 ;  /* 0x0000000903027227 */ /* 0x000fe200078e0002 */
[----:B------:R-:W-:-:S03]  /*23810*/  LOP3.LUT R3, R0, R25, RZ, 0x3c, !PT ;  /* 0x0000001900037212 */ /* 0x000fc600078e3cff */
[----:B------:R-:W-:Y:S01]  /*23820*/  @P0 VIADD R7, R7, 0x1 ;  /* 0x0000000107070836 */ /* 0x000fe20000000000 */
[----:B------:R-:W-:-:S13]  /*23830*/  ISETP.GE.AND P2, PT, R3, RZ, PT ;  /* 0x000000ff0300720c */ /* 0x000fda0003f46270 */
        /* <DEDUP_REMOVED lines=22> */
.L_x_8862:
[----:B----4-:R-:W0:Y:S02]  /*239a0*/  LDC.64 R2, c[0x0][0xd90] ;  /* 0x00036400ff027b82 */ /* 0x010e240000000a00 */
[----:B0-----:R-:W-:-:S05]  /*239b0*/  IMAD.WIDE R2, R27, 0x4, R2 ;  /* 0x000000041b027825 */ /* 0x001fca00078e0202 */
[----:B-1----:R0:W2:Y:S02]  /*239c0*/  LDG.E R7, desc[UR40][R2.64] ;  /* 0x0000002802077981 */ /* 0x0020a4000c1e1900 */
[----:B0-----:R-:W-:Y:S02]  /*239d0*/  IMAD.MOV.U32 R2, RZ, RZ, RZ ;  /* 0x000000ffff027224 */ /* 0x001fe400078e00ff */
[----:B--2---:R-:W-:-:S05]  /*239e0*/  IMAD R5, R25, R7, RZ ;  /* 0x0000000719057224 */ /* 0x004fca00078e02ff */
[-C--:B------:R-:W-:Y:S02]  /*239f0*/  IABS R6, R5.reuse ;  /* 0x0000000500067213 */ /* 0x080fe40000000000 */
        /* <DEDUP_REMOVED lines=20> */
[----:B------:R-:W-:-:S04]  /*23b40*/  IMAD.MOV.U32 R2, RZ, RZ, R3 ;  /* 0x000000ffff027224 */ /* 0x000fc800078e0003 */
        /* <DEDUP_REMOVED lines=26> */
[----:B------:R-:W-:Y:S02]  /*23cf0*/  LOP3.LUT R0, R5, R4, RZ, 0x3c, !PT ;  /* 0x0000000405007212 */ /* 0x000fe400078e3cff */
[----:B------:R-:W-:Y:S02]  /*23d00*/  IADD3 R5, R6, 0x1000000, R5 ;  /* 0x0100000006057810 */ /* 0x000fe40007ffe005 */
[----:B------:R-:W-:-:S07]  /*23d10*/  ISETP.GE.AND P2, PT, R0, RZ, PT ;  /* 0x000000ff0000720c */ /* 0x000fce0003f46270 */
[----:B------:R-:W-:-:S06]  /*23d20*/  @P0 VIADD R2, R2, 0x1 ;  /* 0x0000000102020836 */ /* 0x000fcc0000000000 */
[----:B------:R-:W-:Y:S01]  /*23d30*/  @!P2 IMAD.MOV R2, RZ, RZ, -R2 ;  /* 0x000000ffff02a224 */ /* 0x000fe200078e0a02 */
[----:B------:R-:W-:Y:S01]  /*23d40*/  @!P1 LOP3.LUT R2, RZ, R4, RZ, 0x33, !PT ;  /* 0x00000004ff029212 */ /* 0x000fe200078e33ff */
[----:B------:R-:W-:-:S04]  /*23d50*/  IMAD.MOV R4, RZ, RZ, -R4 ;  /* 0x000000ffff047224 */ /* 0x000fc800078e0a04 */
[----:B------:R-:W-:-:S07]  /*23d60*/  IMAD R26, R2, R4, R5 ;  /* 0x00000004021a7224 */ /* 0x000fce00078e0205 */
.L_x_8863:
[----:B------:R-:W-:-:S05]  /*23d70*/  LOP3.LUT R2, RZ, R2, RZ, 0x33, !PT ;  /* 0x00000002ff027212 */ /* 0x000fca00078e33ff */
[----:B------:R-:W-:Y:S01]  /*23d80*/  IMAD.IADD R25, R25, 0x1, R2 ;  /* 0x0000000119197824 */ /* 0x000fe200078e0202 */
[----:B------:R-:W-:Y:S06]  /*23d90*/  BRA `(.L_x_8864) ;  /* 0x00000000001c7947 */ /* 0x000fec0003800000 */
.L_x_8856:
[----:B------:R-:W-:Y:S01]  /*23da0*/  UMOV UR4, URZ ;  /* 0x0000003f00047c82 */ /* 0x000fe20008000000 */
[----:B------:R-:W-:Y:S01]  /*23db0*/  UMOV UR5, URZ ;  /* 0x0000003f00057c82 */ /* 0x000fe20008000000 */
[----:B------:R-:W-:Y:S01]  /*23dc0*/  ULDC UR6, c[0x0][0xd3c] ;  /* 0x00034f0000067ab9 */ /* 0x000fe20000000800 */
[----:B------:R-:W-:Y:S02]  /*23dd0*/  IMAD.MOV.U32 R24, RZ, RZ, R0 ;  /* 0x000000ffff187224 */ /* 0x000fe400078e0000 */
[----:B------:R-:W-:Y:S02]  /*23de0*/  IMAD.U32 R25, RZ, RZ, UR4 ;  /* 0x00000004ff197e24 */ /* 0x000fe4000f8e00ff */
[----:B------:R-:W-:Y:S02]  /*23df0*/  IMAD.U32 R26, RZ, RZ, UR5 ;  /* 0x00000005ff1a7e24 */ /* 0x000fe4000f8e00ff */
[----:B------:R-:W-:-:S07]  /*23e00*/  IMAD.U32 R27, RZ, RZ, UR6 ;  /* 0x00000006ff1b7e24 */ /* 0x000fce000f8e00ff */
.L_x_8864:
        /* <DEDUP_REMOVED lines=10> */
.L_x_8853:
[----:B------:R-:W-:Y:S02]  /*23eb0*/  ULDC UR4, c[0x0][0xd3c] ;  /* 0x00034f0000047ab9 */ /* 0x000fe40000000800 */
[----:B----4-:R-:W-:-:S13]  /*23ec0*/  ISETP.GE.AND P0, PT, R27, UR4, PT ;  /* 0x000000041b007c0c */ /* 0x010fda000bf06270 */
[----:B------:R-:W-:Y:S05]  /*23ed0*/  @!P0 BRA `(.L_x_8865) ;  /* 0xffffff8000c48947 */ /* 0x000fea000383ffff */
[----:B------:R-:W-:Y:S05]  /*23ee0*/  BSYNC B8 ;  /* 0x0000000000087941 */ /* 0x000fea0003800000 */
.L_x_8748:
[----:B------:R-:W4:Y:S01]  /*23ef0*/  LDL.LU R0, [R1+0x34] ;  /* 0x0000340001007983 */ /* 0x000f220000300800 */
[----:B------:R-:W-:Y:S01]  /*23f00*/  BSSY B0, `(.L_x_8866) ;  /* 0x000000b000007945 */ /* 0x000fe20003800000 */
[----:B0-----:R-:W0:Y:S01]  /*23f10*/  S2R R5, SR_CgaCtaId ;  /* 0x0000000000057919 */ /* 0x001e220000008800 */
[----:B----4-:R-:W-:-:S05]  /*23f20*/  VIADD R0, R0, 0x1 ;  /* 0x0000000100007836 */ /* 0x010fca0000000000 */
        /* <DEDUP_REMOVED lines=8> */
.L_x_9020:
[----:B------:R-:W-:Y:S05]  /*23fb0*/  BSYNC B0 ;  /* 0x0000000000007941 */ /* 0x000fea0003800000 */
.L_x_8866:
[----:B------:R-:W-:-:S03]  /*23fc0*/  UMOV UR4, 0xffffffff ;  /* 0xffffffff00047882 */ /* 0x000fc60000000000 */
[----:B------:R-:W-:Y:S05]  /*23fd0*/  BRA.DIV UR4, `(.L_x_8868) ;  /* 0x0000004e04187947 */ /* 0x000fea000b800000 */
[----:B0-----:R-:W0:Y:S02]  /*23fe0*/  S2R R0, SR_TID.X ;  /* 0x0000000000007919 */ /* 0x001e240000002100 */
[----:B0-----:R-:W-:-:S04]  /*23ff0*/  SHF.R.U32.HI R0, RZ, 0x5, R0 ;  /* 0x00000005ff007819 */ /* 0x001fc80000011600 */
[----:B------:R-:W-:-:S05]  /*24000*/  LOP3.LUT R0, R0, 0x3, RZ, 0xc0, !PT ;  /* 0x0000000300007812 */ /* 0x000fca00078ec0ff */
[----:B------:R0:W1:Y:S02]  /*24010*/  SHFL.IDX PT, R14, R0, RZ, 0x1f ;  /* 0x00001fff000e7589 */ /* 0x00006400000e0000 */
.L_x_9023:
[----:B-1----:R-:W-:-:S13]  /*24020*/  ISETP.NE.AND P0, PT, R14, RZ, PT ;  /* 0x000000ff0e00720c */ /* 0x002fda0003f05270 */
[----:B------:R-:W-:Y:S05]  /*24030*/  @P0 BRA `(.L_x_8590) ;  /* 0x0000000000880947 */ /* 0x000fea0003800000 */
[----:B------:R-:W-:-:S03]  /*24040*/  UMOV UR4, 0xffffffff ;  /* 0xffffffff00047882 */ /* 0x000fc60000000000 */
[----:B------:R-:W-:Y:S05]  /*24050*/  BRA.DIV UR4, `(.L_x_8869) ;  /* 0x0000004e042c7947 */ /* 0x000fea000b800000 */
[----:B------:R-:W-:-:S13]  /*24060*/  ELECT P6, URZ, PT ;  /* 0x00000000003f782f */ /* 0x000fda00038c0000 */
.L_x_9026:
[----:B------:R-:W-:Y:S05]  /*24070*/  @!P6 BRA `(.L_x_8590) ;  /* 0x000000000078e947 */ /* 0x000fea0003800000 */
[----:B0-----:R-:W4:Y:S02]  /*24080*/  LDL.LU R0, [R1+0x10] ;  /* 0x0000100001007983 */ /* 0x001f240000300800 */
[----:B----4-:R-:W-:-:S04]  /*24090*/  LOP3.LUT R0, R0, 0x2, RZ, 0xfc, !PT ;  /* 0x0000000200007812 */ /* 0x010fc800078efcff */
[----:B------:R-:W-:-:S13]  /*240a0*/  ISETP.NE.AND P0, PT, R0, 0x3, PT ;  /* 0x000000030000780c */ /* 0x000fda0003f05270 */
[----:B------:R-:W-:Y:S05]  /*240b0*/  @!P0 BRA `(.L_x_8870) ;  /* 0x0000000000048947 */ /* 0x000fea0003800000 */
[----:B------:R-:W-:Y:S01]  /*240c0*/  BPT.TRAP 0x1 ;  /* 0x000000040000795c */ /* 0x000fe20000300000 */
.L_x_8870:
[----:B------:R-:W-:Y:S01]  /*240d0*/  IMAD R5, R22, 0x8, R7 ;  /* 0x0000000816057824 */ /* 0x000fe200078e0207 */
[----:B------:R-:W-:Y:S01]  /*240e0*/  SHF.L.U32 R0, R28, 0x1f, RZ ;  /* 0x0000001f1c007819 */ /* 0x000fe200000006ff */
[----:B------:R-:W-:-:S03]  /*240f0*/  VIADD R22, R22, 0x1 ;  /* 0x0000000116167836 */ /* 0x000fc60000000000 */
[----:B------:R-:W0:Y:S02]  /*24100*/  SYNCS.PHASECHK.TRANS64.TRYWAIT P1, [R5+URZ+0x38840], R0 ;  /* 0x03884000050075a7 */ /* 0x000e24000802017f */
[----:B------:R-:W-:-:S04]  /*24110*/  ISETP.NE.AND P2, PT, R22, 0x2, PT ;  /* 0x000000021600780c */ /* 0x000fc80003f45270 */
[----:B------:R-:W-:Y:S01]  /*24120*/  SEL R3, RZ, 0x1, P2 ;  /* 0x00000001ff037807 */ /* 0x000fe20001000000 */
[----:B0-----:R-:W-:Y:S08]  /*24130*/  @!P1 BRA `(.L_x_8871) ;  /* 0x0000004c00149947 */ /* 0x001ff00003800000 */
.L_x_9027:
[----:B------:R-:W-:Y:S02]  /*24140*/  SEL R22, R22, RZ, P2 ;  /* 0x000000ff16167207 */ /* 0x000fe40001000000 */
[----:B------:R-:W-:Y:S01]  /*24150*/  LOP3.LUT R2, R28, R3, RZ, 0x3c, !PT ;  /* 0x000000031c027212 */ /* 0x000fe200078e3cff */
[----:B------:R-:W-:Y:S06]  /*24160*/  @!P0 BRA `(.L_x_8872) ;  /* 0x0000000000048947 */ /* 0x000fec0003800000 */
[----:B------:R-:W-:Y:S01]  /*24170*/  BPT.TRAP 0x1 ;  /* 0x000000040000795c */ /* 0x000fe20000300000 */
.L_x_8872:
[----:B------:R-:W-:Y:S01]  /*24180*/  IMAD R3, R22, 0x8, R7 ;  /* 0x0000000816037824 */ /* 0x000fe200078e0207 */
[----:B------:R-:W-:-:S04]  /*24190*/  SHF.L.U32 R2, R2, 0x1f, RZ ;  /* 0x0000001f02027819 */ /* 0x000fc800000006ff */
[----:B------:R-:W1:Y:S02]  /*241a0*/  SYNCS.PHASECHK.TRANS64.TRYWAIT P1, [R3+URZ+0x38840], R2 ;  /* 0x03884002030075a7 */ /* 0x000e64000802017f */
[----:B-1----:R-:W-:Y:S05]  /*241b0*/  @!P1 BRA `(.L_x_8873) ;  /* 0x0000004c00089947 */ /* 0x002fea0003800000 */
.L_x_9028:
[----:B------:R-:W-:Y:S05]  /*241c0*/  @!P0 BRA `(.L_x_8874) ;  /* 0x0000000000048947 */ /* 0x000fea0003800000 */
[----:B------:R-:W-:Y:S01]  /*241d0*/  BPT.TRAP 0x1 ;  /* 0x000000040000795c */ /* 0x000fe20000300000 */
.L_x_8874:
[----:B------:R-:W4:Y:S02]  /*241e0*/  SYNCS.PHASECHK.TRANS64.TRYWAIT P1, [R5+URZ+0x38860], R0 ;  /* 0x03886000050075a7 */ /* 0x000f24000802017f */
[----:B----4-:R-:W-:Y:S05]  /*241f0*/  @!P1 BRA `(.L_x_8875) ;  /* 0x0000004c000c9947 */ /* 0x010fea0003800000 */
.L_x_9029:
[----:B------:R-:W-:Y:S05]  /*24200*/  @!P0 BRA `(.L_x_8876) ;  /* 0x0000000000048947 */ /* 0x000fea0003800000 */
[----:B------:R-:W-:Y:S01]  /*24210*/  BPT.TRAP 0x1 ;  /* 0x000000040000795c */ /* 0x000fe20000300000 */
.L_x_8876:
[----:B------:R0:W0:Y:S02]  /*24220*/  SYNCS.PHASECHK.TRANS64.TRYWAIT P0, [R3+URZ+0x38860], R2 ;  /* 0x03886002030075a7 */ /* 0x000024000800017f */
[----:B0-----:R-:W-:Y:S05]  /*24230*/  @!P0 NANOSLEEP.SYNCS 0x989680 ;  /* 0x009896800000895d */ /* 0x001fea0003900000 */
[----:B------:R-:W0:Y:S02]  /*24240*/  @!P0 SYNCS.PHASECHK.TRANS64 P0, [R3+URZ+0x38860], R2 ;  /* 0x03886002030085a7 */ /* 0x000e24000800007f */
[----:B0-----:R-:W-:Y:S05]  /*24250*/  @!P0 BRA `(.L_x_8876) ;  /* 0xfffffffc00f08947 */ /* 0x001fea000383ffff */
.L_x_8590:
[----:B------:R-:W-:Y:S05]  /*24260*/  BSYNC B9 ;  /* 0x0000000000097941 */ /* 0x000fea0003800000 */
.L_x_8587:
[----:B------:R-:W-:Y:S05]  /*24270*/  EXIT ;  /* 0x000000000000794d */ /* 0x000fea0003800000 */
.L_x_8608:
[----:B0-----:R0:W1:Y:S02]  /*24280*/  SYNCS.PHASECHK.TRANS64.TRYWAIT P5, [R61+URZ+0x38890], R68 ;  /* 0x038890443d0075a7 */ /* 0x00106400080a017f */
[----:B-1----:R-:W-:Y:S05]  /*24290*/  @!P5 NANOSLEEP.SYNCS 0x989680 ;  /* 0x009896800000d95d */ /* 0x002fea0003900000 */
[----:B------:R-:W1:Y:S02]  /*242a0*/  @!P5 SYNCS.PHASECHK.TRANS64 P5, [R61+URZ+0x38890], R68 ;  /* 0x038890443d00d5a7 */ /* 0x000e6400080a007f */
[----:B-1----:R-:W-:Y:S05]  /*242b0*/  @!P5 BRA `(.L_x_8608) ;  /* 0xfffffffc00f0d947 */ /* 0x002fea000383ffff */
[----:B------:R-:W-:Y:S05]  /*242c0*/  BRA `(.L_x_8877) ;  /* 0xfffffdec00f07947 */ /* 0x000fea000383ffff */
.L_x_8609:
        /* <DEDUP_REMOVED lines=8> */
.L_x_8879:
[----:B------:R-:W-:Y:S05]  /*24350*/  BSYNC B1 ;  /* 0x0000000000017941 */ /* 0x000fea0003800000 */
.L_x_8878:
        /* <DEDUP_REMOVED lines=8> */
.L_x_8880:
[----:B------:R-:W-:Y:S01]  /*243e0*/  IMAD.MOV.U32 R73, RZ, RZ, R14 ;  /* 0x000000ffff497224 */ /* 0x000fe200078e000e */
[----:B------:R-:W-:Y:S06]  /*243f0*/  BRA `(.L_x_8881) ;  /* 0xfffffdec00b87947 */ /* 0x000fec000383ffff */
.L_x_8619:
[----:B0-----:R0:W1:Y:S02]  /*24400*/  SYNCS.PHASECHK.TRANS64.TRYWAIT P6, [R61+URZ+0x38890], R68 ;  /* 0x038890443d0075a7 */ /* 0x00106400080c017f */
[----:B-1----:R-:W-:Y:S05]  /*24410*/  @!P6 NANOSLEEP.SYNCS 0x989680 ;  /* 0x009896800000e95d */ /* 0x002fea0003900000 */
[----:B------:R-:W1:Y:S02]  /*24420*/  @!P6 SYNCS.PHASECHK.TRANS64 P6, [R61+URZ+0x38890], R68 ;  /* 0x038890443d00e5a7 */ /* 0x000e6400080c007f */
[----:B-1----:R-:W-:Y:S05]  /*24430*/  @!P6 BRA `(.L_x_8619) ;  /* 0xfffffffc00f0e947 */ /* 0x002fea000383ffff */
[----:B------:R-:W-:Y:S05]  /*24440*/  BRA `(.L_x_8882) ;  /* 0xfffffdf8003c7947 */ /* 0x000fea000383ffff */
.L_x_8620:
        /* <DEDUP_REMOVED lines=8> */
.L_x_8884:
[----:B------:R-:W-:Y:S05]  /*244d0*/  BSYNC B1 ;  /* 0x0000000000017941 */ /* 0x000fea0003800000 */
.L_x_8883:
        /* <DEDUP_REMOVED lines=8> */
.L_x_8885:
[----:B------:R-:W-:Y:S01]  /*24560*/  IMAD.MOV.U32 R70, RZ, RZ, R14 ;  /* 0x000000ffff467224 */ /* 0x000fe200078e000e */
[----:B------:R-:W-:Y:S06]  /*24570*/  BRA `(.L_x_8886) ;  /* 0xfffffdf800047947 */ /* 0x000fec000383ffff */
.L_x_8625:
[----:B-1----:R1:W2:Y:S02]  /*24580*/  SYNCS.PHASECHK.TRANS64.TRYWAIT P4, [R61+URZ+0x38890], R68 ;  /* 0x038890443d0075a7 */ /* 0x0022a4000808017f */
[----:B--2---:R-:W-:Y:S05]  /*24590*/  @!P4 NANOSLEEP.SYNCS 0x989680 ;  /* 0x009896800000c95d */ /* 0x004fea0003900000 */
[----:B------:R-:W2:Y:S02]  /*245a0*/  @!P4 SYNCS.PHASECHK.TRANS64 P4, [R61+URZ+0x38890], R68 ;  /* 0x038890443d00c5a7 */ /* 0x000ea4000808007f */
[----:B--2---:R-:W-:Y:S05]  /*245b0*/  @!P4 BRA `(.L_x_8625) ;  /* 0xfffffffc00f0c947 */ /* 0x004fea000383ffff */
[----:B------:R-:W-:Y:S05]  /*245c0*/  BRA `(.L_x_8887) ;  /* 0xfffffe00000c7947 */ /* 0x000fea000383ffff */
.L_x_8626:
[----:B------:R-:W-:Y:S01]  /*245d0*/  BSSY B1, `(.L_x_8888) ;  /* 0x0000007000017945 */ /* 0x000fe20003800000 */
[----:B------:R-:W-:Y:S02]  /*245e0*/  IMAD.MOV.U32 R12, RZ, RZ, RZ ;  /* 0x000000ffff0c7224 */ /* 0x000fe400078e00ff */
[----:B------:R-:W-:Y:S02]  /*245f0*/  IMAD.MOV.U32 R11, RZ, RZ, 0x1c1f ;  /* 0x00001c1fff0b7424 */ /* 0x000fe400078e00ff */
[----:B------:R-:W-:-:S07]  /*24600*/  IMAD.MOV.U32 R15, RZ, RZ, -0x1 ;  /* 0xffffffffff0f7424 */ /* 0x000fce00078e00ff */
[----:B-1----:R-:W-:Y:S05]  /*24610*/  WARPSYNC.COLLECTIVE R15, `(.L_x_8889) ;  /* 0x000000000f087348 */ /* 0x002fea0003c00000 */
[----:B------:R0:W2:Y:S02]  /*24620*/  SHFL.IDX P6, R14, R13, R12, R11 ;  /* 0x0000000c0d0e7389 */ /* 0x0000a400000c000b */
[----:B012---:R-:W-:Y:S01]  /*24630*/  ENDCOLLECTIVE ;  /* 0x000000000000791b */ /* 0x007fe20003800000 */
.L_x_8889:
[----:B------:R-:W-:Y:S05]  /*24640*/  BSYNC B1 ;  /* 0x0000000000017941 */ /* 0x000fea0003800000 */
.L_x_8888:
        /* <DEDUP_REMOVED lines=8> */
.L_x_8890:
[----:B------:R-:W-:Y:S05]  /*246d0*/  BRA `(.L_x_8891) ;  /* 0xfffffe00002c7947 */ /* 0x000fea000383ffff */
.L_x_8630:
[----:B-1----:R1:W2:Y:S02]  /*246e0*/  SYNCS.PHASECHK.TRANS64.TRYWAIT P3, [R61+URZ+0x388b0], R68 ;  /* 0x0388b0443d0075a7 */ /* 0x0022a4000806017f */
[----:B--2---:R-:W-:Y:S05]  /*246f0*/  @!P3 NANOSLEEP.SYNCS 0x989680 ;  /* 0x009896800000b95d */ /* 0x004fea0003900000 */
[----:B------:R-:W2:Y:S02]  /*24700*/  @!P3 SYNCS.PHASECHK.TRANS64 P3, [R61+URZ+0x388b0], R68 ;  /* 0x0388b0443d00b5a7 */ /* 0x000ea4000806007f */
[----:B--2---:R-:W-:Y:S05]  /*24710*/  @!P3 BRA `(.L_x_8630) ;  /* 0xfffffffc00f0b947 */ /* 0x004fea000383ffff */
[----:B------:R-:W-:Y:S05]  /*24720*/  BRA `(.L_x_8892) ;  /* 0xfffffe0000b87947 */ /* 0x000fea000383ffff */
.L_x_8659:
        /* <DEDUP_REMOVED lines=8> */
.L_x_8894:
[----:B------:R-:W-:Y:S05]  /*247b0*/  BSYNC B1 ;  /* 0x0000000000017941 */ /* 0x000fea0003800000 */
.L_x_8893:
        /* <DEDUP_REMOVED lines=8> */
.L_x_8895:
[----:B------:R-:W-:Y:S02]  /*24840*/  IMAD.MOV.U32 R13, RZ, RZ, R31 ;  /* 0x000000ffff0d7224 */ /* 0x000fe400078e001f */
[----:B------:R-:W-:-:S07]  /*24850*/  IMAD.MOV.U32 R5, RZ, RZ, R14 ;  /* 0x000000ffff057224 */ /* 0x000fce00078e000e */
[----:B------:R-:W-:Y:S05]  /*24860*/  WARPSYNC.COLLECTIVE R15, `(.L_x_8896) ;  /* 0x000000000f087348 */ /* 0x000fea0003c00000 */
[----:B------:R0:W1:Y:S02]  /*24870*/  SHFL.IDX P6, R14, R13, R12, R11 ;  /* 0x0000000c0d0e7389 */ /* 0x00006400000c000b */
[----:B01----:R-:W-:Y:S01]  /*24880*/  ENDCOLLECTIVE ;  /* 0x000000000000791b */ /* 0x003fe20003800000 */
.L_x_8896:
[----:B------:R-:W-:Y:S02]  /*24890*/  IMAD.MOV.U32 R13, RZ, RZ, R30 ;  /* 0x000000ffff0d7224 */ /* 0x000fe400078e001e */
[----:B------:R-:W-:-:S07]  /*248a0*/  IMAD.MOV.U32 R8, RZ, RZ, R14 ;  /* 0x000000ffff087224 */ /* 0x000fce00078e000e */
[----:B------:R-:W-:Y:S05]  /*248b0*/  WARPSYNC.COLLECTIVE R15, `(.L_x_8897) ;  /* 0x000000000f087348 */ /* 0x000fea0003c00000 */
[----:B------:R0:W1:Y:S02]  /*248c0*/  SHFL.IDX P6, R14, R13, R12, R11 ;  /* 0x0000000c0d0e7389 */ /* 0x00006400000c000b */
[----:B01----:R-:W-:Y:S01]  /*248d0*/  ENDCOLLECTIVE ;  /* 0x000000000000791b */ /* 0x003fe20003800000 */
.L_x_8897:
[----:B------:R-:W-:Y:S01]  /*248e0*/  IMAD.MOV.U32 R6, RZ, RZ, R14 ;  /* 0x000000ffff067224 */ /* 0x000fe200078e000e */
[----:B------:R-:W-:Y:S06]  /*248f0*/  BRA `(.L_x_8898) ;  /* 0xfffffe38009c7947 */ /* 0x000fec000383ffff */
.L_x_8662:
[----:B------:R-:W-:Y:S01]  /*24900*/  BSSY B1, `(.L_x_8899) ;  /* 0x0000008000017945 */ /* 0x000fe20003800000 */
[----:B------:R-:W-:Y:S02]  /*24910*/  IMAD.MOV.U32 R13, RZ, RZ, R10 ;  /* 0x000000ffff0d7224 */ /* 0x000fe400078e000a */
[----:B------:R-:W-:Y:S02]  /*24920*/  IMAD.MOV.U32 R12, RZ, RZ, 0x1 ;  /* 0x00000001ff0c7424 */ /* 0x000fe400078e00ff */
[----:B------:R-:W-:Y:S02]  /*24930*/  IMAD.MOV.U32 R11, RZ, RZ, 0x1c1f ;  /* 0x00001c1fff0b7424 */ /* 0x000fe400078e00ff */
[----:B------:R-:W-:-:S07]  /*24940*/  IMAD.MOV.U32 R15, RZ, RZ, -0x1 ;  /* 0xffffffffff0f7424 */ /* 0x000fce00078e00ff */
[----:B-1-34-:R-:W-:Y:S05]  /*24950*/  WARPSYNC.COLLECTIVE R15, `(.L_x_8900) ;  /* 0x000000000f087348 */ /* 0x01afea0003c00000 */
[----:B------:R0:W2:Y:S02]  /*24960*/  SHFL.IDX P6, R14, R13, R12, R11 ;  /* 0x0000000c0d0e7389 */ /* 0x0000a400000c000b */
[----:B01234-:R-:W-:Y:S01]  /*24970*/  ENDCOLLECTIVE ;  /* 0x000000000000791b */ /* 0x01ffe20003800000 */
.L_x_8900:
[----:B------:R-:W-:Y:S05]  /*24980*/  BSYNC B1 ;  /* 0x0000000000017941 */ /* 0x000fea0003800000 */
.L_x_8899:
        /* <DEDUP_REMOVED lines=8> */
.L_x_8901:
[----:B------:R-:W-:Y:S02]  /*24a10*/  IMAD.MOV.U32 R13, RZ, RZ, R31 ;  /* 0x000000ffff0d7224 */ /* 0x000fe400078e001f */
[----:B------:R-:W-:-:S07]  /*24a20*/  IMAD.MOV.U32 R4, RZ, RZ, R14 ;  /* 0x000000ffff047224 */ /* 0x000fce00078e000e */
[----:B------:R-:W-:Y:S05]  /*24a30*/  WARPSYNC.COLLECTIVE R15, `(.L_x_8902) ;  /* 0x000000000f087348 */ /* 0x000fea0003c00000 */
[----:B------:R0:W1:Y:S02]  /*24a40*/  SHFL.IDX P6, R14, R13, R12, R11 ;  /* 0x0000000c0d0e7389 */ /* 0x00006400000c000b */
[----:B01----:R-:W-:Y:S01]  /*24a50*/  ENDCOLLECTIVE ;  /* 0x000000000000791b */ /* 0x003fe20003800000 */
.L_x_8902:
[----:B------:R-:W-:Y:S02]  /*24a60*/  IMAD.MOV.U32 R13, RZ, RZ, R30 ;  /* 0x000000ffff0d7224 */ /* 0x000fe400078e001e */
[----:B------:R-:W-:-:S07]  /*24a70*/  IMAD.MOV.U32 R7, RZ, RZ, R14 ;  /* 0x000000ffff077224 */ /* 0x000fce00078e000e */
[----:B------:R-:W-:Y:S05]  /*24a80*/  WARPSYNC.COLLECTIVE R15, `(.L_x_8903) ;  /* 0x000000000f087348 */ /* 0x000fea0003c00000 */
[----:B------:R0:W1:Y:S02]  /*24a90*/  SHFL.IDX P6, R14, R13, R12, R11 ;  /* 0x0000000c0d0e7389 */ /* 0x00006400000c000b */
[----:B01----:R-:W-:Y:S01]  /*24aa0*/  ENDCOLLECTIVE ;  /* 0x000000000000791b */ /* 0x003fe20003800000 */
.L_x_8903:
[----:B------:R-:W-:Y:S05]  /*24ab0*/  BRA `(.L_x_8904) ;  /* 0xfffffe3c00007947 */ /* 0x000fea000383ffff */
.L_x_8666:
[----:B0-----:R0:W1:Y:S02]  /*24ac0*/  SYNCS.PHASECHK.TRANS64.TRYWAIT P0, [R17+URZ+0x38800], R36 ;  /* 0x03880024110075a7 */ /* 0x001064000800017f */
[----:B-1----:R-:W-:Y:S05]  /*24ad0*/  @!P0 NANOSLEEP.SYNCS 0x989680 ;  /* 0x009896800000895d */ /* 0x002fea0003900000 */
[----:B------:R-:W1:Y:S02]  /*24ae0*/  @!P0 SYNCS.PHASECHK.TRANS64 P0, [R17+URZ+0x38800], R36 ;  /* 0x03880024110085a7 */ /* 0x000e64000800007f */
[----:B-1----:R-:W-:Y:S05]  /*24af0*/  @!P0 BRA `(.L_x_8666) ;  /* 0xfffffffc00f08947 */ /* 0x002fea000383ffff */
[----:B------:R-:W-:Y:S05]  /*24b00*/  BRA `(.L_x_8905) ;  /* 0xfffffe3c00f87947 */ /* 0x000fea000383ffff */
.L_x_8674:
[----:B------:R-:W1:Y:S01]  /*24b10*/  LDC R35, c[0x0][0x3f4] ;  /* 0x0000fd00ff237b82 */ /* 0x000e620000000800 */
[----:B------:R-:W-:Y:S01]  /*24b20*/  BSSY B1, `(.L_x_8906) ;  /* 0x0000008000017945 */ /* 0x000fe20003800000 */
[----:B------:R-:W-:Y:S02]  /*24b30*/  IMAD.MOV.U32 R13, RZ, RZ, R24 ;  /* 0x000000ffff0d7224 */ /* 0x000fe400078e0018 */
[----:B------:R-:W-:Y:S02]  /*24b40*/  IMAD.MOV.U32 R12, RZ, RZ, RZ ;  /* 0x000000ffff0c7224 */ /* 0x000fe400078e00ff */
[----:B0-----:R-:W-:Y:S02]  /*24b50*/  IMAD.MOV.U32 R11, RZ, RZ, 0x1c1f ;  /* 0x00001c1fff0b7424 */ /* 0x001fe400078e00ff */
[----:B------:R-:W-:-:S07]  /*24b60*/  IMAD.MOV.U32 R15, RZ, RZ, -0x1 ;  /* 0xffffffffff0f7424 */ /* 0x000fce00078e00ff */
[----:B-12---:R-:W-:Y:S05]  /*24b70*/  WARPSYNC.COLLECTIVE R15, `(.L_x_8907) ;  /* 0x000000000f087348 */ /* 0x006fea0003c00000 */
[----:B------:R0:W3:Y:S02]  /*24b80*/  SHFL.IDX P6, R14, R13, R12, R11 ;  /* 0x0000000c0d0e7389 */ /* 0x0000e400000c000b */
[----:B0123--:R-:W-:Y:S01]  /*24b90*/  ENDCOLLECTIVE ;  /* 0x000000000000791b */ /* 0x00ffe20003800000 */
.L_x_8907:
[----:B------:R-:W-:Y:S05]  /*24ba0*/  BSYNC B1 ;  /* 0x0000000000017941 */ /* 0x000fea0003800000 */
.L_x_8906:
        /* <DEDUP_REMOVED lines=10> */
.L_x_8908:
        /* <DEDUP_REMOVED lines=8> */
.L_x_8909:
[----:B------:R-:W-:-:S05]  /*24cd0*/  @!P1 IADD3 R8, P2, R2, R5, RZ ;  /* 0x0000000502089210 */ /* 0x000fca0007f5e0ff */
[----:B------:R-:W-:Y:S02]  /*24ce0*/  @!P1 IMAD.X R9, R0, 0x1, R6, P2 ;  /* 0x0000000100099824 */ /* 0x000fe400010e0606 */
[----:B------:R-:W-:Y:S02]  /*24cf0*/  IMAD.MOV.U32 R13, RZ, RZ, R34 ;  /* 0x000000ffff0d7224 */ /* 0x000fe400078e0022 */
[----:B------:R-:W-:-:S07]  /*24d00*/  IMAD.MOV.U32 R3, RZ, RZ, R14 ;  /* 0x000000ffff037224 */ /* 0x000fce00078e000e */
[----:B------:R-:W-:Y:S05]  /*24d10*/  WARPSYNC.COLLECTIVE R15, `(.L_x_8910) ;  /* 0x000000000f087348 */ /* 0x000fea0003c00000 */
[----:B------:R0:W1:Y:S02]  /*24d20*/  SHFL.IDX P6, R14, R13, R12, R11 ;  /* 0x0000000c0d0e7389 */ /* 0x00006400000c000b */
[----:B01----:R-:W-:Y:S01]  /*24d30*/  ENDCOLLECTIVE ;  /* 0x000000000000791b */ /* 0x003fe20003800000 */
.L_x_8910:
        /* <DEDUP_REMOVED lines=21> */
.L_x_8911:
[----:B------:R-:W-:Y:S01]  /*24e90*/  IMAD.MOV.U32 R8, RZ, RZ, R21 ;  /* 0x000000ffff087224 */ /* 0x000fe200078e0015 */
[----:B------:R-:W-:Y:S01]  /*24ea0*/  PRMT R36, R36, 0x5410, R0 ;  /* 0x0000541024247816 */ /* 0x000fe20000000000 */
[----:B------:R-:W-:Y:S02]  /*24eb0*/  IMAD.MOV.U32 R0, RZ, RZ, R20 ;  /* 0x000000ffff007224 */ /* 0x000fe400078e0014 */
[----:B------:R-:W-:Y:S02]  /*24ec0*/  @!P1 IMAD.MOV.U32 R28, RZ, RZ, R4 ;  /* 0x000000ffff1c9224 */ /* 0x000fe400078e0004 */
[----:B------:R-:W-:Y:S01]  /*24ed0*/  @!P1 IMAD.MOV.U32 R29, RZ, RZ, R5 ;  /* 0x000000ffff1d9224 */ /* 0x000fe200078e0005 */
[----:B------:R-:W-:Y:S01]  /*24ee0*/  PRMT R36, R0, 0x7610, R36 ;  /* 0x0000761000247816 */ /* 0x000fe20000000024 */
[----:B------:R-:W-:Y:S02]  /*24ef0*/  @!P1 IMAD.MOV.U32 R30, RZ, RZ, R6 ;  /* 0x000000ffff1e9224 */ /* 0x000fe400078e0006 */
[----:B------:R-:W-:-:S02]  /*24f00*/  @!P1 IMAD.MOV.U32 R31, RZ, RZ, R7 ;  /* 0x000000ffff1f9224 */ /* 0x000fc400078e0007 */
[--C-:B------:R-:W-:Y:S01]  /*24f10*/  IMAD.MOV.U32 R13, RZ, RZ, R33.reuse ;  /* 0x000000ffff0d7224 */ /* 0x100fe200078e0021 */
[----:B------:R-:W-:Y:S01]  /*24f20*/  PRMT R33, R8, 0x7610, R33 ;  /* 0x0000761008217816 */ /* 0x000fe20000000021 */
[----:B------:R-:W-:Y:S02]  /*24f30*/  IMAD.MOV.U32 R0, RZ, RZ, R28 ;  /* 0x000000ffff007224 */ /* 0x000fe400078e001c */
[----:B------:R-:W-:Y:S02]  /*24f40*/  IMAD.MOV.U32 R4, RZ, RZ, R29 ;  /* 0x000000ffff047224 */ /* 0x000fe400078e001d */
[----:B------:R-:W-:Y:S02]  /*24f50*/  IMAD.MOV.U32 R5, RZ, RZ, R30 ;  /* 0x000000ffff057224 */ /* 0x000fe400078e001e */
[----:B------:R-:W-:Y:S02]  /*24f60*/  IMAD.MOV.U32 R6, RZ, RZ, R31 ;  /* 0x000000ffff067224 */ /* 0x000fe400078e001f */
[----:B------:R-:W-:Y:S01]  /*24f70*/  IMAD.MOV.U32 R24, RZ, RZ, R14 ;  /* 0x000000ffff187224 */ /* 0x000fe200078e000e */
[----:B------:R-:W-:-:S07]  /*24f80*/  PRMT R41, R0, 0x5410, R5 ;  /* 0x0000541000297816 */ /* 0x000fce0000000005 */
[----:B------:R-:W-:Y:S05]  /*24f90*/  WARPSYNC.COLLECTIVE R15, `(.L_x_8912) ;  /* 0x000000000f087348 */ /* 0x000fea0003c00000 */
[----:B------:R0:W1:Y:S02]  /*24fa0*/  SHFL.IDX P6, R14, R13, R12, R11 ;  /* 0x0000000c0d0e7389 */ /* 0x00006400000c000b */
[----:B01----:R-:W-:Y:S01]  /*24fb0*/  ENDCOLLECTIVE ;  /* 0x000000000000791b */ /* 0x003fe20003800000 */
.L_x_8912:
[----:B------:R-:W-:Y:S02]  /*24fc0*/  PRMT R42, R4, 0x5410, R6 ;  /* 0x00005410042a7816 */ /* 0x000fe40000000006 */
[----:B------:R-:W-:Y:S01]  /*24fd0*/  CS2R R4, SRZ ;  /* 0x0000000000047805 */ /* 0x000fe2000001ff00 */
[----:B------:R-:W-:Y:S02]  /*24fe0*/  IMAD.MOV.U32 R13, RZ, RZ, R27 ;  /* 0x000000ffff0d7224 */ /* 0x000fe400078e001b */
[----:B------:R-:W-:-:S07]  /*24ff0*/  IMAD.MOV.U32 R26, RZ, RZ, R14 ;  /* 0x000000ffff1a7224 */ /* 0x000fce00078e000e */
[----:B------:R-:W-:Y:S05]  /*25000*/  WARPSYNC.COLLECTIVE R15, `(.L_x_8913) ;  /* 0x000000000f087348 */ /* 0x000fea0003c00000 */
[----:B------:R0:W1:Y:S02]  /*25010*/  SHFL.IDX P6, R14, R13, R12, R11 ;  /* 0x0000000c0d0e7389 */ /* 0x00006400000c000b */
[----:B01----:R-:W-:Y:S01]  /*25020*/  ENDCOLLECTIVE ;  /* 0x000000000000791b */ /* 0x003fe20003800000 */
.L_x_8913:
[----:B------:R-:W-:Y:S02]  /*25030*/  IMAD.MOV.U32 R13, RZ, RZ, R34 ;  /* 0x000000ffff0d7224 */ /* 0x000fe400078e0022 */
[----:B------:R-:W-:-:S07]  /*25040*/  IMAD.MOV.U32 R27, RZ, RZ, R14 ;  /* 0x000000ffff1b7224 */ /* 0x000fce00078e000e */
[----:B------:R-:W-:Y:S05]  /*25050*/  WARPSYNC.COLLECTIVE R15, `(.L_x_8914) ;  /* 0x000000000f087348 */ /* 0x000fea0003c00000 */
[----:B------:R0:W1:Y:S02]  /*25060*/  SHFL.IDX P6, R14, R13, R12, R11 ;  /* 0x0000000c0d0e7389 */ /* 0x00006400000c000b */
[----:B01----:R-:W-:Y:S01]  /*25070*/  ENDCOLLECTIVE ;  /* 0x000000000000791b */ /* 0x003fe20003800000 */
.L_x_8914:
[----:B------:R-:W-:Y:S05]  /*25080*/  BRA `(.L_x_8915) ;  /* 0xfffffe4c001c7947 */ /* 0x000fea000383ffff */
.L_x_8678:
[----:B0-----:R0:W1:Y:S02]  /*25090*/  SYNCS.PHASECHK.TRANS64.TRYWAIT P1, [R17+URZ+0x38800], R12 ;  /* 0x0388000c110075a7 */ /* 0x001064000802017f */
[----:B-1----:R-:W-:Y:S05]  /*250a0*/  @!P1 NANOSLEEP.SYNCS 0x989680 ;  /* 0x009896800000995d */ /* 0x002fea0003900000 */
[----:B------:R-:W1:Y:S02]  /*250b0*/  @!P1 SYNCS.PHASECHK.TRANS64 P1, [R17+URZ+0x38800], R12 ;  /* 0x0388000c110095a7 */ /* 0x000e64000802007f */
[----:B-1----:R-:W-:Y:S05]  /*250c0*/  @!P1 BRA `(.L_x_8678) ;  /* 0xfffffffc00f09947 */ /* 0x002fea000383ffff */
[----:B------:R-:W-:Y:S05]  /*250d0*/  BRA `(.L_x_8916) ;  /* 0xfffffe4c00bc7947 */ /* 0x000fea000383ffff */
.L_x_8684:
[----:B--2---:R2:W3:Y:S02]  /*250e0*/  SYNCS.PHASECHK.TRANS64.TRYWAIT P1, [R14+URZ+0x38830], R13 ;  /* 0x0388300d0e0075a7 */ /* 0x0044e4000802017f */
[----:B---3--:R-:W-:Y:S05]  /*250f0*/  @!P1 NANOSLEEP.SYNCS 0x989680 ;  /* 0x009896800000995d */ /* 0x008fea0003900000 */
[----:B------:R-:W3:Y:S02]  /*25100*/  @!P1 SYNCS.PHASECHK.TRANS64 P1, [R14+URZ+0x38830], R13 ;  /* 0x0388300d0e0095a7 */ /* 0x000ee4000802007f */
[----:B---3--:R-:W-:Y:S05]  /*25110*/  @!P1 BRA `(.L_x_8684) ;  /* 0xfffffffc00f09947 */ /* 0x008fea000383ffff */
[----:B------:R-:W-:Y:S05]  /*25120*/  BRA `(.L_x_8683) ;  /* 0xfffffe5c00787947 */ /* 0x000fea000383ffff */
.L_x_8686:
[----:B0-----:R0:W3:Y:S02]  /*25130*/  SYNCS.PHASECHK.TRANS64.TRYWAIT P1, [R17+URZ+0x38810], R0 ;  /* 0x03881000110075a7 */ /* 0x0010e4000802017f */
[----:B---3--:R-:W-:Y:S05]  /*25140*/  @!P1 NANOSLEEP.SYNCS 0x989680 ;  /* 0x009896800000995d */ /* 0x008fea0003900000 */
[----:B------:R-:W3:Y:S02]  /*25150*/  @!P1 SYNCS.PHASECHK.TRANS64 P1, [R17+URZ+0x38810], R0 ;  /* 0x03881000110095a7 */ /* 0x000ee4000802007f */
[----:B---3--:R-:W-:Y:S05]  /*25160*/  @!P1 BRA `(.L_x_8686) ;  /* 0xfffffffc00f09947 */ /* 0x008fea000383ffff */
[----:B------:R-:W-:Y:S05]  /*25170*/  BRA `(.L_x_8917) ;  /* 0xfffffe6000287947 */ /* 0x000fea000383ffff */
.L_x_8690:
[----:B0-----:R0:W4:Y:S02]  /*25180*/  SYNCS.PHASECHK.TRANS64.TRYWAIT P1, [R14+URZ+0x38850], R13 ;  /* 0x0388500d0e0075a7 */ /* 0x001124000802017f */
[----:B----4-:R-:W-:Y:S05]  /*25190*/  @!P1 NANOSLEEP.SYNCS 0x989680 ;  /* 0x009896800000995d */ /* 0x010fea0003900000 */
[----:B------:R-:W4:Y:S02]  /*251a0*/  @!P1 SYNCS.PHASECHK.TRANS64 P1, [R14+URZ+0x38850], R13 ;  /* 0x0388500d0e0095a7 */ /* 0x000f24000802007f */
[----:B----4-:R-:W-:Y:S05]  /*251b0*/  @!P1 BRA `(.L_x_8690) ;  /* 0xfffffffc00f09947 */ /* 0x010fea000383ffff */
[----:B------:R-:W-:Y:S05]  /*251c0*/  BRA `(.L_x_8689) ;  /* 0xfffffe6000447947 */ /* 0x000fea000383ffff */
.L_x_8699:
[----:B-1----:R1:W2:Y:S02]  /*251d0*/  SYNCS.PHASECHK.TRANS64.TRYWAIT P1, [R15+URZ+0x38830], R13 ;  /* 0x0388300d0f0075a7 */ /* 0x0022a4000802017f */
[----:B--2---:R-:W-:Y:S05]  /*251e0*/  @!P1 NANOSLEEP.SYNCS 0x989680 ;  /* 0x009896800000995d */ /* 0x004fea0003900000 */
[----:B------:R-:W2:Y:S02]  /*251f0*/  @!P1 SYNCS.PHASECHK.TRANS64 P1, [R15+URZ+0x38830], R13 ;  /* 0x0388300d0f0095a7 */ /* 0x000ea4000802007f */
[----:B--2---:R-:W-:Y:S05]  /*25200*/  @!P1 BRA `(.L_x_8699) ;  /* 0xfffffffc00f09947 */ /* 0x004fea000383ffff */
[----:B------:R-:W-:Y:S05]  /*25210*/  BRA `(.L_x_8698) ;  /* 0xfffffe9000a47947 */ /* 0x000fea000383ffff */
.L_x_8704:
[----:B---3--:R3:W4:Y:S02]  /*25220*/  SYNCS.PHASECHK.TRANS64.TRYWAIT P1, [R15+URZ+0x38850], R13 ;  /* 0x0388500d0f0075a7 */ /* 0x008724000802017f */
[----:B----4-:R-:W-:Y:S05]  /*25230*/  @!P1 NANOSLEEP.SYNCS 0x989680 ;  /* 0x009896800000995d */ /* 0x010fea0003900000 */
[----:B------:R-:W4:Y:S02]  /*25240*/  @!P1 SYNCS.PHASECHK.TRANS64 P1, [R15+URZ+0x38850], R13 ;  /* 0x0388500d0f0095a7 */ /* 0x000f24000802007f */
[----:B----4-:R-:W-:Y:S05]  /*25250*/  @!P1 BRA `(.L_x_8704) ;  /* 0xfffffffc00f09947 */ /* 0x010fea000383ffff */
[----:B------:R-:W-:Y:S05]  /*25260*/  BRA `(.L_x_8703) ;  /* 0xfffffe9400407947 */ /* 0x000fea000383ffff */
.L_x_8714:
[----:B-1----:R1:W2:Y:S02]  /*25270*/  SYNCS.PHASECHK.TRANS64.TRYWAIT P1, [R15+URZ+0x38830], R13 ;  /* 0x0388300d0f0075a7 */ /* 0x0022a4000802017f */
[----:B--2---:R-:W-:Y:S05]  /*25280*/  @!P1 NANOSLEEP.SYNCS 0x989680 ;  /* 0x009896800000995d */ /* 0x004fea0003900000 */
[----:B------:R-:W2:Y:S02]  /*25290*/  @!P1 SYNCS.PHASECHK.TRANS64 P1, [R15+URZ+0x38830], R13 ;  /* 0x0388300d0f0095a7 */ /* 0x000ea4000802007f */
[----:B--2---:R-:W-:Y:S05]  /*252a0*/  @!P1 BRA `(.L_x_8714) ;  /* 0xfffffffc00f09947 */ /* 0x004fea000383ffff */
[----:B------:R-:W-:Y:S05]  /*252b0*/  BRA `(.L_x_8713) ;  /* 0xfffffecc00907947 */ /* 0x000fea000383ffff */
.L_x_8719:
[----:B---3--:R3:W4:Y:S02]  /*252c0*/  SYNCS.PHASECHK.TRANS64.TRYWAIT P1, [R15+URZ+0x38850], R13 ;  /* 0x0388500d0f0075a7 */ /* 0x008724000802017f */
[----:B----4-:R-:W-:Y:S05]  /*252d0*/  @!P1 NANOSLEEP.SYNCS 0x989680 ;  /* 0x009896800000995d */ /* 0x010fea0003900000 */
[----:B------:R-:W4:Y:S02]  /*252e0*/  @!P1 SYNCS.PHASECHK.TRANS64 P1, [R15+URZ+0x38850], R13 ;  /* 0x0388500d0f0095a7 */ /* 0x000f24000802007f */
[----:B----4-:R-:W-:Y:S05]  /*252f0*/  @!P1 BRA `(.L_x_8719) ;  /* 0xfffffffc00f09947 */ /* 0x010fea000383ffff */
[----:B------:R-:W-:Y:S05]  /*25300*/  BRA `(.L_x_8718) ;  /* 0xfffffed0002c7947 */ /* 0x000fea000383ffff */
.L_x_8756:
        /* <DEDUP_REMOVED lines=11> */
.L_x_8919:
[----:B------:R-:W-:Y:S05]  /*253c0*/  BSYNC B1 ;  /* 0x0000000000017941 */ /* 0x000fea0003800000 */
.L_x_8918:
[----:B------:R-:W-:Y:S05]  /*253d0*/  BRA `(.L_x_8920) ;  /* 0xffffff7800087947 */ /* 0x000fea000383ffff */
.L_x_8758:
[----:B------:R-:W-:Y:S01]  /*253e0*/  BSSY B1, `(.L_x_8921) ;  /* 0x0000006000017945 */ /* 0x000fe20003800000 */
[----:B------:R-:W-:-:S07]  /*253f0*/  IMAD.MOV.U32 R15, RZ, RZ, -0x1 ;  /* 0xffffffffff0f7424 */ /* 0x000fce00078e00ff */
[----:B0-----:R-:W-:Y:S05]  /*25400*/  WARPSYNC.COLLECTIVE R15, `(.L_x_8922) ;  /* 0x000000000f0c7348 */ /* 0x001fea0003c00000 */
[----:B------:R-:W-:Y:S02]  /*25410*/  ELECT P6, UR62, PT ;  /* 0x00000000003e782f */ /* 0x000fe400038c0000 */
[----:B------:R-:W-:Y:S01]  /*25420*/  MOV R14, UR62 ;  /* 0x0000003e000e7c02 */ /* 0x000fe20008000f00 */
[----:B0-----:R-:W-:Y:S10]  /*25430*/  ENDCOLLECTIVE ;  /* 0x000000000000791b */ /* 0x001ff40003800000 */
.L_x_8922:
[----:B------:R-:W-:Y:S05]  /*25440*/  BSYNC B1 ;  /* 0x0000000000017941 */ /* 0x000fea0003800000 */
.L_x_8921:
[----:B------:R-:W-:Y:S05]  /*25450*/  BRA `(.L_x_8757) ;  /* 0xffffff7800007947 */ /* 0x000fea000383ffff */
.L_x_8760:
[----:B0-----:R0:W1:Y:S02]  /*25460*/  SYNCS.PHASECHK.TRANS64.TRYWAIT P0, [R18+URZ+0x38820], R3 ;  /* 0x03882003120075a7 */ /* 0x001064000800017f */
[----:B-1----:R-:W-:Y:S05]  /*25470*/  @!P0 NANOSLEEP.SYNCS 0x989680 ;  /* 0x009896800000895d */ /* 0x002fea0003900000 */
[----:B------:R-:W1:Y:S02]  /*25480*/  @!P0 SYNCS.PHASECHK.TRANS64 P0, [R18+URZ+0x38820], R3 ;  /* 0x03882003120085a7 */ /* 0x000e64000800007f */
[----:B-1----:R-:W-:Y:S05]  /*25490*/  @!P0 BRA `(.L_x_8760) ;  /* 0xfffffffc00f08947 */ /* 0x002fea000383ffff */
[----:B------:R-:W-:Y:S05]  /*254a0*/  BRA `(.L_x_8923) ;  /* 0xffffff7800107947 */ /* 0x000fea000383ffff */
.L_x_8764:
[----:B0-----:R0:W1:Y:S02]  /*254b0*/  SYNCS.PHASECHK.TRANS64.TRYWAIT P0, [R3+URZ+0x388a0], R9 ;  /* 0x0388a009030075a7 */ /* 0x001064000800017f */
[----:B-1----:R-:W-:Y:S05]  /*254c0*/  @!P0 NANOSLEEP.SYNCS 0x989680 ;  /* 0x009896800000895d */ /* 0x002fea0003900000 */
[----:B------:R-:W1:Y:S02]  /*254d0*/  @!P0 SYNCS.PHASECHK.TRANS64 P0, [R3+URZ+0x388a0], R9 ;  /* 0x0388a009030085a7 */ /* 0x000e64000800007f */
[----:B-1----:R-:W-:Y:S05]  /*254e0*/  @!P0 BRA `(.L_x_8764) ;  /* 0xfffffffc00f08947 */ /* 0x002fea000383ffff */
[----:B------:R-:W-:Y:S05]  /*254f0*/  BRA `(.L_x_8924) ;  /* 0xffffff7800287947 */ /* 0x000fea000383ffff */
.L_x_8769:
[----:B-1----:R1:W2:Y:S02]  /*25500*/  SYNCS.PHASECHK.TRANS64.TRYWAIT P0, [R3+URZ+0x388c0], R9 ;  /* 0x0388c009030075a7 */ /* 0x0022a4000800017f */
[----:B--2---:R-:W-:Y:S05]  /*25510*/  @!P0 NANOSLEEP.SYNCS 0x989680 ;  /* 0x009896800000895d */ /* 0x004fea0003900000 */
[----:B------:R-:W2:Y:S02]  /*25520*/  @!P0 SYNCS.PHASECHK.TRANS64 P0, [R3+URZ+0x388c0], R9 ;  /* 0x0388c009030085a7 */ /* 0x000ea4000800007f */
[----:B--2---:R-:W-:Y:S05]  /*25530*/  @!P0 BRA `(.L_x_8769) ;  /* 0xfffffffc00f08947 */ /* 0x004fea000383ffff */
[----:B------:R-:W-:Y:S05]  /*25540*/  BRA `(.L_x_8925) ;  /* 0xffffff7800a47947 */ /* 0x000fea000383ffff */
.L_x_8783:
[----:B0-----:R0:W1:Y:S02]  /*25550*/  SYNCS.PHASECHK.TRANS64.TRYWAIT P1, [R9+URZ+0x388a0], R2 ;  /* 0x0388a002090075a7 */ /* 0x001064000802017f */
[----:B-1----:R-:W-:Y:S05]  /*25560*/  @!P1 NANOSLEEP.SYNCS 0x989680 ;  /* 0x009896800000995d */ /* 0x002fea0003900000 */
[----:B------:R-:W1:Y:S02]  /*25570*/  @!P1 SYNCS.PHASECHK.TRANS64 P1, [R9+URZ+0x388a0], R2 ;  /* 0x0388a002090095a7 */ /* 0x000e64000802007f */
[----:B-1----:R-:W-:Y:S05]  /*25580*/  @!P1 BRA `(.L_x_8783) ;  /* 0xfffffffc00f09947 */ /* 0x002fea000383ffff */
[----:B------:R-:W-:Y:S05]  /*25590*/  BRA `(.L_x_8926) ;  /* 0xffffff8400087947 */ /* 0x000fea000383ffff */
.L_x_8788:
[----:B-1----:R1:W2:Y:S02]  /*255a0*/  SYNCS.PHASECHK.TRANS64.TRYWAIT P1, [R9+URZ+0x388c0], R2 ;  /* 0x0388c002090075a7 */ /* 0x0022a4000802017f */
[----:B--2---:R-:W-:Y:S05]  /*255b0*/  @!P1 NANOSLEEP.SYNCS 0x989680 ;  /* 0x009896800000995d */ /* 0x004fea0003900000 */
[----:B------:R-:W2:Y:S02]  /*255c0*/  @!P1 SYNCS.PHASECHK.TRANS64 P1, [R9+URZ+0x388c0], R2 ;  /* 0x0388c002090095a7 */ /* 0x000ea4000802007f */
[----:B--2---:R-:W-:Y:S05]  /*255d0*/  @!P1 BRA `(.L_x_8788) ;  /* 0xfffffffc00f09947 */ /* 0x004fea000383ffff */
[----:B------:R-:W-:Y:S05]  /*255e0*/  BRA `(.L_x_8927) ;  /* 0xffffff8400807947 */ /* 0x000fea000383ffff */
.L_x_8810:
        /* <DEDUP_REMOVED lines=11> */
.L_x_8929:
[----:B------:R-:W-:Y:S05]  /*256a0*/  BSYNC B0 ;  /* 0x0000000000007941 */ /* 0x000fea0003800000 */
.L_x_8928:
[----:B------:R-:W-:Y:S05]  /*256b0*/  BRA `(.L_x_8930) ;  /* 0xffffff9c00447947 */ /* 0x000fea000383ffff */
.L_x_8813:
[----:B0-----:R0:W1:Y:S02]  /*256c0*/  SYNCS.PHASECHK.TRANS64.TRYWAIT P0, [R26+URZ+0x38840], R0 ;  /* 0x038840001a0075a7 */ /* 0x001064000800017f */
[----:B-1----:R-:W-:Y:S05]  /*256d0*/  @!P0 NANOSLEEP.SYNCS 0x989680 ;  /* 0x009896800000895d */ /* 0x002fea0003900000 */
[----:B------:R-:W1:Y:S02]  /*256e0*/  @!P0 SYNCS.PHASECHK.TRANS64 P0, [R26+URZ+0x38840], R0 ;  /* 0x038840001a0085a7 */ /* 0x000e64000800007f */
[----:B-1----:R-:W-:Y:S05]  /*256f0*/  @!P0 BRA `(.L_x_8813) ;  /* 0xfffffffc00f08947 */ /* 0x002fea000383ffff */
[----:B------:R-:W-:Y:S05]  /*25700*/  BRA `(.L_x_8931) ;  /* 0xffffff9c007c7947 */ /* 0x000fea000383ffff */
.L_x_8814:
        /* <DEDUP_REMOVED lines=8> */
.L_x_8933:
[----:B------:R-:W-:Y:S05]  /*25790*/  BSYNC B0 ;  /* 0x0000000000007941 */ /* 0x000fea0003800000 */
.L_x_8932:
        /* <DEDUP_REMOVED lines=9> */
.L_x_8934:
[----:B------:R-:W-:Y:S02]  /*25830*/  IMAD.MOV.U32 R13, RZ, RZ, R4 ;  /* 0x000000ffff0d7224 */ /* 0x000fe400078e0004 */
[----:B------:R-:W-:Y:S02]  /*25840*/  IMAD.MOV.U32 R12, RZ, RZ, 0x1 ;  /* 0x00000001ff0c7424 */ /* 0x000fe400078e00ff */
[----:B------:R-:W-:-:S07]  /*25850*/  IMAD.MOV.U32 R3, RZ, RZ, R14 ;  /* 0x000000ffff037224 */ /* 0x000fce00078e000e */
[----:B------:R-:W-:Y:S05]  /*25860*/  WARPSYNC.COLLECTIVE R15, `(.L_x_8935) ;  /* 0x000000000f087348 */ /* 0x000fea0003c00000 */
[----:B------:R0:W1:Y:S02]  /*25870*/  SHFL.IDX P6, R14, R13, R12, R11 ;  /* 0x0000000c0d0e7389 */ /* 0x00006400000c000b */
[----:B01----:R-:W-:Y:S01]  /*25880*/  ENDCOLLECTIVE ;  /* 0x000000000000791b */ /* 0x003fe20003800000 */
.L_x_8935:
        /* <DEDUP_REMOVED lines=15> */
.L_x_8936:
[----:B------:R-:W-:Y:S02]  /*25980*/  @P0 IMAD R6, R5, 0x2, R18 ;  /* 0x0000000205060824 */ /* 0x000fe400078e0212 */
[----:B------:R-:W-:Y:S02]  /*25990*/  IMAD.MOV.U32 R13, RZ, RZ, R4 ;  /* 0x000000ffff0d7224 */ /* 0x000fe400078e0004 */
[----:B------:R-:W-:Y:S02]  /*259a0*/  IMAD.MOV.U32 R12, RZ, RZ, 0x2 ;  /* 0x00000002ff0c7424 */ /* 0x000fe400078e00ff */
[----:B------:R-:W-:-:S07]  /*259b0*/  IMAD.MOV.U32 R3, RZ, RZ, R14 ;  /* 0x000000ffff037224 */ /* 0x000fce00078e000e */
[----:B------:R-:W-:Y:S05]  /*259c0*/  WARPSYNC.COLLECTIVE R15, `(.L_x_8937) ;  /* 0x000000000f087348 */ /* 0x000fea0003c00000 */
[----:B------:R0:W1:Y:S02]  /*259d0*/  SHFL.IDX P6, R14, R13, R12, R11 ;  /* 0x0000000c0d0e7389 */ /* 0x00006400000c000b */
[----:B01----:R-:W-:Y:S01]  /*259e0*/  ENDCOLLECTIVE ;  /* 0x000000000000791b */ /* 0x003fe20003800000 */
.L_x_8937:
        /* <DEDUP_REMOVED lines=15> */
.L_x_8938:
[----:B------:R-:W-:Y:S02]  /*25ae0*/  @P0 IMAD R6, R5, 0x2, R18 ;  /* 0x0000000205060824 */ /* 0x000fe400078e0212 */
[----:B------:R-:W-:Y:S02]  /*25af0*/  IMAD.MOV.U32 R13, RZ, RZ, R4 ;  /* 0x000000ffff0d7224 */ /* 0x000fe400078e0004 */
[----:B------:R-:W-:Y:S02]  /*25b00*/  IMAD.MOV.U32 R12, RZ, RZ, 0x3 ;  /* 0x00000003ff0c7424 */ /* 0x000fe400078e00ff */
[----:B------:R-:W-:-:S07]  /*25b10*/  IMAD.MOV.U32 R3, RZ, RZ, R14 ;  /* 0x000000ffff037224 */ /* 0x000fce00078e000e */
[----:B------:R-:W-:Y:S05]  /*25b20*/  WARPSYNC.COLLECTIVE R15, `(.L_x_8939) ;  /* 0x000000000f087348 */ /* 0x000fea0003c00000 */
[----:B------:R0:W1:Y:S02]  /*25b30*/  SHFL.IDX P6, R14, R13, R12, R11 ;  /* 0x0000000c0d0e7389 */ /* 0x00006400000c000b */
[----:B01----:R-:W-:Y:S01]  /*25b40*/  ENDCOLLECTIVE ;  /* 0x000000000000791b */ /* 0x003fe20003800000 */
.L_x_8939:
        /* <DEDUP_REMOVED lines=10> */
.L_x_8940:
[----:B------:R-:W-:Y:S01]  /*25bf0*/  @!PT LDS RZ, [RZ] ;  /* 0x00000000fffff984 */ /* 0x000fe20000000800 */
[----:B------:R-:W-:Y:S01]  /*25c00*/  @!PT LDS RZ, [RZ] ;  /* 0x00000000fffff984 */ /* 0x000fe20000000800 */
[----:B------:R-:W-:Y:S01]  /*25c10*/  @!PT LDS RZ, [RZ] ;  /* 0x00000000fffff984 */ /* 0x000fe20000000800 */
[----:B------:R0:W-:Y:S01]  /*25c20*/  @P0 LDGSTS.E.BYPASS.LTC128B.128 [R6+0x23400], desc[UR40][R2.64], !P2 ;  /* 0x2340000002060fae */ /* 0x0001e2000d101d68 */
[----:B------:R-:W-:Y:S01]  /*25c30*/  IMAD.MOV.U32 R0, RZ, RZ, R14 ;  /* 0x000000ffff007224 */ /* 0x000fe200078e000e */
[----:B------:R-:W-:Y:S06]  /*25c40*/  BRA `(.L_x_8941) ;  /* 0xffffff9c00287947 */ /* 0x000fec000383ffff */
.L_x_8819:
        /* <DEDUP_REMOVED lines=9> */
.L_x_8942:
        /* <DEDUP_REMOVED lines=10> */
.L_x_8943:
[----:B------:R-:W-:Y:S02]  /*25d80*/  IMAD.MOV.U32 R13, RZ, RZ, R3 ;  /* 0x000000ffff0d7224 */ /* 0x000fe400078e0003 */
[----:B------:R-:W-:Y:S02]  /*25d90*/  IMAD.MOV.U32 R12, RZ, RZ, 0x1 ;  /* 0x00000001ff0c7424 */ /* 0x000fe400078e00ff */
[----:B------:R-:W-:-:S07]  /*25da0*/  IMAD.MOV.U32 R4, RZ, RZ, R14 ;  /* 0x000000ffff047224 */ /* 0x000fce00078e000e */
[----:B------:R-:W-:Y:S05]  /*25db0*/  WARPSYNC.COLLECTIVE R15, `(.L_x_8944) ;  /* 0x000000000f087348 */ /* 0x000fea0003c00000 */
[----:B------:R0:W1:Y:S02]  /*25dc0*/  SHFL.IDX P6, R14, R13, R12, R11 ;  /* 0x0000000c0d0e7389 */ /* 0x00006400000c000b */
[----:B01----:R-:W-:Y:S01]  /*25dd0*/  ENDCOLLECTIVE ;  /* 0x000000000000791b */ /* 0x003fe20003800000 */
.L_x_8944:
        /* <DEDUP_REMOVED lines=12> */
.L_x_8945:
[----:B------:R-:W-:Y:S02]  /*25ea0*/  IMAD.MOV.U32 R13, RZ, RZ, R3 ;  /* 0x000000ffff0d7224 */ /* 0x000fe400078e0003 */
[----:B------:R-:W-:Y:S02]  /*25eb0*/  IMAD.MOV.U32 R12, RZ, RZ, 0x2 ;  /* 0x00000002ff0c7424 */ /* 0x000fe400078e00ff */
[----:B------:R-:W-:-:S07]  /*25ec0*/  IMAD.MOV.U32 R5, RZ, RZ, R14 ;  /* 0x000000ffff057224 */ /* 0x000fce00078e000e */
[----:B------:R-:W-:Y:S05]  /*25ed0*/  WARPSYNC.COLLECTIVE R15, `(.L_x_8946) ;  /* 0x000000000f087348 */ /* 0x000fea0003c00000 */
[----:B------:R0:W1:Y:S02]  /*25ee0*/  SHFL.IDX P6, R14, R13, R12, R11 ;  /* 0x0000000c0d0e7389 */ /* 0x00006400000c000b */
[----:B01----:R-:W-:Y:S01]  /*25ef0*/  ENDCOLLECTIVE ;  /* 0x000000000000791b */ /* 0x003fe20003800000 */
.L_x_8946:
        /* <DEDUP_REMOVED lines=10> */
.L_x_8947:
        /* <DEDUP_REMOVED lines=11> */
.L_x_8948:
        /* <DEDUP_REMOVED lines=10> */
.L_x_8949:
[----:B------:R-:W-:Y:S01]  /*260f0*/  @!PT LDS RZ, [RZ] ;  /* 0x00000000fffff984 */ /* 0x000fe20000000800 */
[----:B------:R-:W-:Y:S01]  /*26100*/  @!PT LDS RZ, [RZ] ;  /* 0x00000000fffff984 */ /* 0x000fe20000000800 */
[----:B------:R-:W-:Y:S01]  /*26110*/  @!PT LDS RZ, [RZ] ;  /* 0x00000000fffff984 */ /* 0x000fe20000000800 */
[----:B------:R1:W-:Y:S01]  /*26120*/  @!P0 LDGSTS.E.BYPASS.LTC128B.128 [R23+0x21400], desc[UR40][R4.64], !P1 ;  /* 0x2140000004178fae */ /* 0x0003e2000c901d68 */
[----:B------:R-:W-:Y:S01]  /*26130*/  IMAD.MOV.U32 R0, RZ, RZ, R14 ;  /* 0x000000ffff007224 */ /* 0x000fe200078e000e */
[----:B------:R-:W-:Y:S06]  /*26140*/  BRA `(.L_x_8950) ;  /* 0xffffffa0003c7947 */ /* 0x000fec000383ffff */
.L_x_8823:
        /* <DEDUP_REMOVED lines=45> */
.L_x_8952:
[----:B------:R-:W-:Y:S05]  /*26420*/  BSYNC B0 ;  /* 0x0000000000007941 */ /* 0x000fea0003800000 */
.L_x_8951:
        /* <DEDUP_REMOVED lines=11> */
.L_x_8953:
        /* <DEDUP_REMOVED lines=39> */
.L_x_8954:
        /* <DEDUP_REMOVED lines=8> */
.L_x_8955:
        /* <DEDUP_REMOVED lines=33> */
.L_x_8956:
[----:B------:R-:W-:Y:S02]  /*269e0*/  IMAD.MOV.U32 R13, RZ, RZ, R5 ;  /* 0x000000ffff0d7224 */ /* 0x000fe400078e0005 */
[----:B------:R-:W-:-:S07]  /*269f0*/  IMAD.MOV.U32 R8, RZ, RZ, R14 ;  /* 0x000000ffff087224 */ /* 0x000fce00078e000e */
[----:B------:R-:W-:Y:S05]  /*26a00*/  WARPSYNC.COLLECTIVE R15, `(.L_x_8957) ;  /* 0x000000000f087348 */ /* 0x000fea0003c00000 */
[----:B------:R0:W1:Y:S02]  /*26a10*/  SHFL.IDX P6, R14, R13, R12, R11 ;  /* 0x0000000c0d0e7389 */ /* 0x00006400000c000b */
[----:B01----:R-:W-:Y:S01]  /*26a20*/  ENDCOLLECTIVE ;  /* 0x000000000000791b */ /* 0x003fe20003800000 */
.L_x_8957:
        /* <DEDUP_REMOVED lines=23> */
.L_x_8958:
        /* <DEDUP_REMOVED lines=9> */
.L_x_8959:
[----:B------:R-:W-:Y:S01]  /*26c30*/  IMAD.MOV.U32 R2, RZ, RZ, R14 ;  /* 0x000000ffff027224 */ /* 0x000fe200078e000e */
[----:B------:R-:W-:Y:S06]  /*26c40*/  BRA `(.L_x_8960) ;  /* 0xffffffa400187947 */ /* 0x000fec000383ffff */
.L_x_8828:
[----:B-1----:R1:W2:Y:S02]  /*26c50*/  SYNCS.PHASECHK.TRANS64.TRYWAIT P0, [R18+URZ+0x38820], R0 ;  /* 0x03882000120075a7 */ /* 0x0022a4000800017f */
[----:B--2---:R-:W-:Y:S05]  /*26c60*/  @!P0 NANOSLEEP.SYNCS 0x989680 ;  /* 0x009896800000895d */ /* 0x004fea0003900000 */
[----:B------:R-:W2:Y:S02]  /*26c70*/  @!P0 SYNCS.PHASECHK.TRANS64 P0, [R18+URZ+0x38820], R0 ;  /* 0x03882000120085a7 */ /* 0x000ea4000800007f */
[----:B--2---:R-:W-:Y:S05]  /*26c80*/  @!P0 BRA `(.L_x_8828) ;  /* 0xfffffffc00f08947 */ /* 0x004fea000383ffff */
[----:B------:R-:W-:Y:S05]  /*26c90*/  BRA `(.L_x_8961) ;  /* 0xffffffa400c07947 */ /* 0x000fea000383ffff */
.L_x_8831:
[----:B-1----:R1:W2:Y:S02]  /*26ca0*/  SYNCS.PHASECHK.TRANS64.TRYWAIT P0, [R26+URZ+0x38860], R0 ;  /* 0x038860001a0075a7 */ /* 0x0022a4000800017f */
[----:B--2---:R-:W-:Y:S05]  /*26cb0*/  @!P0 NANOSLEEP.SYNCS 0x989680 ;  /* 0x009896800000895d */ /* 0x004fea0003900000 */
[----:B------:R-:W2:Y:S02]  /*26cc0*/  @!P0 SYNCS.PHASECHK.TRANS64 P0, [R26+URZ+0x38860], R0 ;  /* 0x038860001a0085a7 */ /* 0x000ea4000800007f */
[----:B--2---:R-:W-:Y:S05]  /*26cd0*/  @!P0 BRA `(.L_x_8831) ;  /* 0xfffffffc00f08947 */ /* 0x004fea000383ffff */
[----:B------:R-:W-:Y:S05]  /*26ce0*/  BRA `(.L_x_8962) ;  /* 0xffffffa400d07947 */ /* 0x000fea000383ffff */
.L_x_8832:
        /* <DEDUP_REMOVED lines=8> */
.L_x_8964:
[----:B------:R-:W-:Y:S05]  /*26d70*/  BSYNC B0 ;  /* 0x0000000000007941 */ /* 0x000fea0003800000 */
.L_x_8963:
        /* <DEDUP_REMOVED lines=15> */
.L_x_8965:
        /* <DEDUP_REMOVED lines=39> */
.L_x_8966:
[----:B------:R-:W-:Y:S02]  /*270e0*/  IMAD.MOV.U32 R13, RZ, RZ, R5 ;  /* 0x000000ffff0d7224 */ /* 0x000fe400078e0005 */
[----:B------:R-:W-:-:S07]  /*270f0*/  IMAD.MOV.U32 R3, RZ, RZ, R14 ;  /* 0x000000ffff037224 */ /* 0x000fce00078e000e */
[----:B------:R-:W-:Y:S05]  /*27100*/  WARPSYNC.COLLECTIVE R15, `(.L_x_8967) ;  /* 0x000000000f087348 */ /* 0x000fea0003c00000 */
[----:B------:R0:W1:Y:S02]  /*27110*/  SHFL.IDX P6, R14, R13, R12, R11 ;  /* 0x0000000c0d0e7389 */ /* 0x00006400000c000b */
[----:B01----:R-:W-:Y:S01]  /*27120*/  ENDCOLLECTIVE ;  /* 0x000000000000791b */ /* 0x003fe20003800000 */
.L_x_8967:
        /* <DEDUP_REMOVED lines=29> */
.L_x_8968:
[----:B------:R-:W-:Y:S02]  /*27300*/  IMAD.MOV.U32 R13, RZ, RZ, R5 ;  /* 0x000000ffff0d7224 */ /* 0x000fe400078e0005 */
[----:B------:R-:W-:-:S07]  /*27310*/  IMAD.MOV.U32 R7, RZ, RZ, R14 ;  /* 0x000000ffff077224 */ /* 0x000fce00078e000e */
[----:B------:R-:W-:Y:S05]  /*27320*/  WARPSYNC.COLLECTIVE R15, `(.L_x_8969) ;  /* 0x000000000f087348 */ /* 0x000fea0003c00000 */
[----:B------:R0:W1:Y:S02]  /*27330*/  SHFL.IDX P6, R14, R13, R12, R11 ;  /* 0x0000000c0d0e7389 */ /* 0x00006400000c000b */
[----:B01----:R-:W-:Y:S01]  /*27340*/  ENDCOLLECTIVE ;  /* 0x000000000000791b */ /* 0x003fe20003800000 */
.L_x_8969:
        /* <DEDUP_REMOVED lines=29> */
.L_x_8970:
[----:B------:R-:W-:Y:S02]  /*27520*/  IMAD.MOV.U32 R13, RZ, RZ, R5 ;  /* 0x000000ffff0d7224 */ /* 0x000fe400078e0005 */
[----:B------:R-:W-:-:S07]  /*27530*/  IMAD.MOV.U32 R6, RZ, RZ, R14 ;  /* 0x000000ffff067224 */ /* 0x000fce00078e000e */
[----:B------:R-:W-:Y:S05]  /*27540*/  WARPSYNC.COLLECTIVE R15, `(.L_x_8971) ;  /* 0x000000000f087348 */ /* 0x000fea0003c00000 */
[----:B------:R0:W1:Y:S02]  /*27550*/  SHFL.IDX P6, R14, R13, R12, R11 ;  /* 0x0000000c0d0e7389 */ /* 0x00006400000c000b */
[----:B01----:R-:W-:Y:S01]  /*27560*/  ENDCOLLECTIVE ;  /* 0x000000000000791b */ /* 0x003fe20003800000 */
.L_x_8971:
[----:B------:R-:W-:Y:S01]  /*27570*/  IMAD.MOV.U32 R2, RZ, RZ, R14 ;  /* 0x000000ffff027224 */ /* 0x000fe200078e000e */
[----:B------:R-:W-:Y:S06]  /*27580*/  BRA `(.L_x_8972) ;  /* 0xffffffa400607947 */ /* 0x000fec000383ffff */
.L_x_8839:
[----:B0-----:R0:W1:Y:S02]  /*27590*/  SYNCS.PHASECHK.TRANS64.TRYWAIT P0, [R6+URZ+0x38840], R25 ;  /* 0x03884019060075a7 */ /* 0x001064000800017f */
[----:B-1----:R-:W-:Y:S05]  /*275a0*/  @!P0 NANOSLEEP.SYNCS 0x989680 ;  /* 0x009896800000895d */ /* 0x002fea0003900000 */
[----:B------:R-:W1:Y:S02]  /*275b0*/  @!P0 SYNCS.PHASECHK.TRANS64 P0, [R6+URZ+0x38840], R25 ;  /* 0x03884019060085a7 */ /* 0x000e64000800007f */
[----:B-1----:R-:W-:Y:S05]  /*275c0*/  @!P0 BRA `(.L_x_8839) ;  /* 0xfffffffc00f08947 */ /* 0x002fea000383ffff */
[----:B------:R-:W-:Y:S05]  /*275d0*/  BRA `(.L_x_8973) ;  /* 0xffffffa800ec7947 */ /* 0x000fea000383ffff */
.L_x_8840:
        /* <DEDUP_REMOVED lines=8> */
.L_x_8975:
[----:B------:R-:W-:Y:S05]  /*27660*/  BSYNC B1 ;  /* 0x0000000000017941 */ /* 0x000fea0003800000 */
.L_x_8974:
        /* <DEDUP_REMOVED lines=9> */
.L_x_8976:
[----:B------:R-:W-:Y:S02]  /*27700*/  IMAD.MOV.U32 R13, RZ, RZ, R26 ;  /* 0x000000ffff0d7224 */ /* 0x000fe400078e001a */
[----:B------:R-:W-:Y:S02]  /*27710*/  IMAD.MOV.U32 R12, RZ, RZ, 0x1 ;  /* 0x00000001ff0c7424 */ /* 0x000fe400078e00ff */
[----:B------:R-:W-:-:S07]  /*27720*/  IMAD.MOV.U32 R2, RZ, RZ, R14 ;  /* 0x000000ffff027224 */ /* 0x000fce00078e000e */
[----:B------:R-:W-:Y:S05]  /*27730*/  WARPSYNC.COLLECTIVE R15, `(.L_x_8977) ;  /* 0x000000000f087348 */ /* 0x000fea0003c00000 */
[----:B------:R0:W1:Y:S02]  /*27740*/  SHFL.IDX P6, R14, R13, R12, R11 ;  /* 0x0000000c0d0e7389 */ /* 0x00006400000c000b */
[----:B01----:R-:W-:Y:S01]  /*27750*/  ENDCOLLECTIVE ;  /* 0x000000000000791b */ /* 0x003fe20003800000 */
.L_x_8977:
        /* <DEDUP_REMOVED lines=11> */
.L_x_8978:
[----:B------:R-:W-:Y:S02]  /*27810*/  IMAD.MOV.U32 R13, RZ, RZ, R26 ;  /* 0x000000ffff0d7224 */ /* 0x000fe400078e001a */
[----:B------:R-:W-:Y:S02]  /*27820*/  IMAD.MOV.U32 R12, RZ, RZ, 0x2 ;  /* 0x00000002ff0c7424 */ /* 0x000fe400078e00ff */
[----:B------:R-:W-:-:S07]  /*27830*/  IMAD.MOV.U32 R2, RZ, RZ, R14 ;  /* 0x000000ffff027224 */ /* 0x000fce00078e000e */
[----:B------:R-:W-:Y:S05]  /*27840*/  WARPSYNC.COLLECTIVE R15, `(.L_x_8979) ;  /* 0x000000000f087348 */ /* 0x000fea0003c00000 */
[----:B------:R0:W1:Y:S02]  /*27850*/  SHFL.IDX P6, R14, R13, R12, R11 ;  /* 0x0000000c0d0e7389 */ /* 0x00006400000c000b */
[----:B01----:R-:W-:Y:S01]  /*27860*/  ENDCOLLECTIVE ;  /* 0x000000000000791b */ /* 0x003fe20003800000 */
.L_x_8979:
        /* <DEDUP_REMOVED lines=11> */
.L_x_8980:
[----:B------:R-:W-:Y:S02]  /*27920*/  IMAD.MOV.U32 R13, RZ, RZ, R26 ;  /* 0x000000ffff0d7224 */ /* 0x000fe400078e001a */
[----:B------:R-:W-:Y:S02]  /*27930*/  IMAD.MOV.U32 R12, RZ, RZ, 0x3 ;  /* 0x00000003ff0c7424 */ /* 0x000fe400078e00ff */
[----:B------:R-:W-:-:S07]  /*27940*/  IMAD.MOV.U32 R2, RZ, RZ, R14 ;  /* 0x000000ffff027224 */ /* 0x000fce00078e000e */
[----:B------:R-:W-:Y:S05]  /*27950*/  WARPSYNC.COLLECTIVE R15, `(.L_x_8981) ;  /* 0x000000000f087348 */ /* 0x000fea0003c00000 */
[----:B------:R0:W1:Y:S02]  /*27960*/  SHFL.IDX P6, R14, R13, R12, R11 ;  /* 0x0000000c0d0e7389 */ /* 0x00006400000c000b */
[----:B01----:R-:W-:Y:S01]  /*27970*/  ENDCOLLECTIVE ;  /* 0x000000000000791b */ /* 0x003fe20003800000 */
.L_x_8981:
        /* <DEDUP_REMOVED lines=11> */
.L_x_8982:
[----:B------:R-:W-:Y:S01]  /*27a30*/  IMAD.MOV.U32 R2, RZ, RZ, R14 ;  /* 0x000000ffff027224 */ /* 0x000fe200078e000e */
[----:B------:R-:W-:Y:S06]  /*27a40*/  BRA `(.L_x_8983) ;  /* 0xffffffa800747947 */ /* 0x000fec000383ffff */
.L_x_8845:
[----:B---3--:R3:W4:Y:S02]  /*27a50*/  SYNCS.PHASECHK.TRANS64.TRYWAIT P0, [R6+URZ+0x38860], R25 ;  /* 0x03886019060075a7 */ /* 0x008724000800017f */
[----:B----4-:R-:W-:Y:S05]  /*27a60*/  @!P0 NANOSLEEP.SYNCS 0x989680 ;  /* 0x009896800000895d */ /* 0x010fea0003900000 */
[----:B------:R-:W4:Y:S02]  /*27a70*/  @!P0 SYNCS.PHASECHK.TRANS64 P0, [R6+URZ+0x38860], R25 ;  /* 0x03886019060085a7 */ /* 0x000f24000800007f */
[----:B----4-:R-:W-:Y:S05]  /*27a80*/  @!P0 BRA `(.L_x_8845) ;  /* 0xfffffffc00f08947 */ /* 0x010fea000383ffff */
[----:B------:R-:W-:Y:S05]  /*27a90*/  BRA `(.L_x_8984) ;  /* 0xffffffa800c47947 */ /* 0x000fea000383ffff */
.L_x_8846:
        /* <DEDUP_REMOVED lines=8> */
.L_x_8986:
[----:B------:R-:W-:Y:S05]  /*27b20*/  BSYNC B1 ;  /* 0x0000000000017941 */ /* 0x000fea0003800000 */
.L_x_8985:
        /* <DEDUP_REMOVED lines=13> */
.L_x_8987:
        /* <DEDUP_REMOVED lines=17> */
.L_x_8988:
        /* <DEDUP_REMOVED lines=16> */
.L_x_8989:
        /* <DEDUP_REMOVED lines=19> */
.L_x_8990:
        /* <DEDUP_REMOVED lines=14> */
.L_x_8991:
        /* <DEDUP_REMOVED lines=16> */
.L_x_8992:
        /* <DEDUP_REMOVED lines=14> */
.L_x_8993:
[----:B------:R-:W-:Y:S05]  /*28200*/  BRA `(.L_x_8994) ;  /* 0xffffffa800287947 */ /* 0x000fea000383ffff */
.L_x_8854:
        /* <DEDUP_REMOVED lines=8> */
.L_x_8996:
[----:B------:R-:W-:Y:S05]  /*28290*/  BSYNC B0 ;  /* 0x0000000000007941 */ /* 0x000fea0003800000 */
.L_x_8995:
        /* <DEDUP_REMOVED lines=9> */
.L_x_8997:
        /* <DEDUP_REMOVED lines=23> */
.L_x_8998:
[----:B------:R-:W-:Y:S01]  /*284a0*/  IMAD.MOV.U32 R12, RZ, RZ, 0x2 ;  /* 0x00000002ff0c7424 */ /* 0x000fe200078e00ff */
[----:B------:R-:W-:-:S05]  /*284b0*/  SEL R4, R14, RZ, P1 ;  /* 0x000000ff0e047207 */ /* 0x000fca0000800000 */
[----:B------:R-:W-:-:S04]  /*284c0*/  IMAD.IADD R4, R13, 0x1, R4 ;  /* 0x000000010d047824 */ /* 0x000fc800078e0204 */
[----:B------:R-:W-:-:S07]  /*284d0*/  IMAD.MOV.U32 R13, RZ, RZ, R4 ;  /* 0x000000ffff0d7224 */ /* 0x000fce00078e0004 */
[----:B------:R-:W-:Y:S05]  /*284e0*/  WARPSYNC.COLLECTIVE R15, `(.L_x_8999) ;  /* 0x000000000f087348 */ /* 0x000fea0003c00000 */
[----:B------:R0:W1:Y:S02]  /*284f0*/  SHFL.UP P6, R14, R13, R12, R11 ;  /* 0x0400000c0d0e7389 */ /* 0x00006400000c000b */
[----:B01----:R-:W-:Y:S01]  /*28500*/  ENDCOLLECTIVE ;  /* 0x000000000000791b */ /* 0x003fe20003800000 */
.L_x_8999:
[----:B------:R-:W-:Y:S01]  /*28510*/  IMAD.MOV.U32 R12, RZ, RZ, 0x4 ;  /* 0x00000004ff0c7424 */ /* 0x000fe200078e00ff */
[----:B------:R-:W-:-:S05]  /*28520*/  SEL R3, R14, RZ, P2 ;  /* 0x000000ff0e037207 */ /* 0x000fca0001000000 */
[----:B------:R-:W-:-:S04]  /*28530*/  IMAD.IADD R2, R4, 0x1, R3 ;  /* 0x0000000104027824 */ /* 0x000fc800078e0203 */
[----:B------:R-:W-:-:S07]  /*28540*/  IMAD.MOV.U32 R13, RZ, RZ, R2 ;  /* 0x000000ffff0d7224 */ /* 0x000fce00078e0002 */
[----:B------:R-:W-:Y:S05]  /*28550*/  WARPSYNC.COLLECTIVE R15, `(.L_x_9000) ;  /* 0x000000000f087348 */ /* 0x000fea0003c00000 */
[----:B------:R0:W1:Y:S02]  /*28560*/  SHFL.UP P6, R14, R13, R12, R11 ;  /* 0x0400000c0d0e7389 */ /* 0x00006400000c000b */
[----:B01----:R-:W-:Y:S01]  /*28570*/  ENDCOLLECTIVE ;  /* 0x000000000000791b */ /* 0x003fe20003800000 */
.L_x_9000:
[----:B------:R-:W-:Y:S01]  /*28580*/  IMAD.MOV.U32 R12, RZ, RZ, 0x8 ;  /* 0x00000008ff0c7424 */ /* 0x000fe200078e00ff */
[----:B------:R-:W-:-:S05]  /*28590*/  SEL R3, R14, RZ, P3 ;  /* 0x000000ff0e037207 */ /* 0x000fca0001800000 */
[----:B------:R-:W-:-:S04]  /*285a0*/  IMAD.IADD R3, R2, 0x1, R3 ;  /* 0x0000000102037824 */ /* 0x000fc800078e0203 */
[----:B------:R-:W-:-:S07]  /*285b0*/  IMAD.MOV.U32 R13, RZ, RZ, R3 ;  /* 0x000000ffff0d7224 */ /* 0x000fce00078e0003 */
[----:B------:R-:W-:Y:S05]  /*285c0*/  WARPSYNC.COLLECTIVE R15, `(.L_x_9001) ;  /* 0x000000000f087348 */ /* 0x000fea0003c00000 */
[----:B------:R0:W1:Y:S02]  /*285d0*/  SHFL.UP P6, R14, R13, R12, R11 ;  /* 0x0400000c0d0e7389 */ /* 0x00006400000c000b */
[----:B01----:R-:W-:Y:S01]  /*285e0*/  ENDCOLLECTIVE ;  /* 0x000000000000791b */ /* 0x003fe20003800000 */
.L_x_9001:
[----:B------:R-:W-:Y:S01]  /*285f0*/  IMAD.MOV.U32 R12, RZ, RZ, 0x10 ;  /* 0x00000010ff0c7424 */ /* 0x000fe200078e00ff */
[----:B------:R-:W-:-:S05]  /*28600*/  SEL R4, R14, RZ, P4 ;  /* 0x000000ff0e047207 */ /* 0x000fca0002000000 */
[----:B------:R-:W-:-:S04]  /*28610*/  IMAD.IADD R4, R3, 0x1, R4 ;  /* 0x0000000103047824 */ /* 0x000fc800078e0204 */
[----:B------:R-:W-:-:S07]  /*28620*/  IMAD.MOV.U32 R13, RZ, RZ, R4 ;  /* 0x000000ffff0d7224 */ /* 0x000fce00078e0004 */
[----:B------:R-:W-:Y:S05]  /*28630*/  WARPSYNC.COLLECTIVE R15, `(.L_x_9002) ;  /* 0x000000000f087348 */ /* 0x000fea0003c00000 */
[----:B------:R0:W1:Y:S02]  /*28640*/  SHFL.UP P6, R14, R13, R12, R11 ;  /* 0x0400000c0d0e7389 */ /* 0x00006400000c000b */
[----:B01----:R-:W-:Y:S01]  /*28650*/  ENDCOLLECTIVE ;  /* 0x000000000000791b */ /* 0x003fe20003800000 */
.L_x_9002:
        /* <DEDUP_REMOVED lines=8> */
.L_x_9003:
[----:B------:R-:W-:Y:S05]  /*286e0*/  BRA `(.L_x_9004) ;  /* 0xffffffa800c47947 */ /* 0x000fea000383ffff */
.L_x_8857:
[----:B------:R-:W-:Y:S01]  /*286f0*/  BSSY B0, `(.L_x_9005) ;  /* 0x0000007000007945 */ /* 0x000fe20003800000 */
[----:B------:R-:W-:Y:S02]  /*28700*/  IMAD.MOV.U32 R12, RZ, RZ, 0x1 ;  /* 0x00000001ff0c7424 */ /* 0x000fe400078e00ff */
[----:B------:R-:W-:Y:S02]  /*28710*/  IMAD.MOV.U32 R11, RZ, RZ, RZ ;  /* 0x000000ffff0b7224 */ /* 0x000fe400078e00ff */
[----:B------:R-:W-:-:S07]  /*28720*/  IMAD.MOV.U32 R15, RZ, RZ, -0x1 ;  /* 0xffffffffff0f7424 */ /* 0x000fce00078e00ff */
[----:B------:R-:W-:Y:S05]  /*28730*/  WARPSYNC.COLLECTIVE R15, `(.L_x_9006) ;  /* 0x000000000f087348 */ /* 0x000fea0003c00000 */
[----:B------:R0:W1:Y:S02]  /*28740*/  SHFL.UP P6, R14, R13, R12, R11 ;  /* 0x0400000c0d0e7389 */ /* 0x00006400000c000b */
[----:B01----:R-:W-:Y:S01]  /*28750*/  ENDCOLLECTIVE ;  /* 0x000000000000791b */ /* 0x003fe20003800000 */
.L_x_9006:
[----:B------:R-:W-:Y:S05]  /*28760*/  BSYNC B0 ;  /* 0x0000000000007941 */ /* 0x000fea0003800000 */
.L_x_9005:
        /* <DEDUP_REMOVED lines=8> */
.L_x_9007:
[----:B------:R-:W-:Y:S01]  /*287f0*/  IMAD.MOV.U32 R12, RZ, RZ, 0x4 ;  /* 0x00000004ff0c7424 */ /* 0x000fe200078e00ff */
[----:B------:R-:W-:-:S05]  /*28800*/  SEL R2, R14, RZ, P2 ;  /* 0x000000ff0e027207 */ /* 0x000fca0001000000 */
[----:B------:R-:W-:-:S04]  /*28810*/  IMAD.IADD R2, R13, 0x1, R2 ;  /* 0x000000010d027824 */ /* 0x000fc800078e0202 */
[----:B------:R-:W-:-:S07]  /*28820*/  IMAD.MOV.U32 R13, RZ, RZ, R2 ;  /* 0x000000ffff0d7224 */ /* 0x000fce00078e0002 */
[----:B------:R-:W-:Y:S05]  /*28830*/  WARPSYNC.COLLECTIVE R15, `(.L_x_9008) ;  /* 0x000000000f087348 */ /* 0x000fea0003c00000 */
[----:B------:R0:W1:Y:S02]  /*28840*/  SHFL.UP P6, R14, R13, R12, R11 ;  /* 0x0400000c0d0e7389 */ /* 0x00006400000c000b */
[----:B01----:R-:W-:Y:S01]  /*28850*/  ENDCOLLECTIVE ;  /* 0x000000000000791b */ /* 0x003fe20003800000 */
.L_x_9008:
[----:B------:R-:W-:Y:S01]  /*28860*/  IMAD.MOV.U32 R12, RZ, RZ, 0x8 ;  /* 0x00000008ff0c7424 */ /* 0x000fe200078e00ff */
[----:B------:R-:W-:-:S05]  /*28870*/  SEL R3, R14, RZ, P3 ;  /* 0x000000ff0e037207 */ /* 0x000fca0001800000 */
[----:B------:R-:W-:-:S04]  /*28880*/  IMAD.IADD R3, R2, 0x1, R3 ;  /* 0x0000000102037824 */ /* 0x000fc800078e0203 */
[----:B------:R-:W-:-:S07]  /*28890*/  IMAD.MOV.U32 R13, RZ, RZ, R3 ;  /* 0x000000ffff0d7224 */ /* 0x000fce00078e0003 */
[----:B------:R-:W-:Y:S05]  /*288a0*/  WARPSYNC.COLLECTIVE R15, `(.L_x_9009) ;  /* 0x000000000f087348 */ /* 0x000fea0003c00000 */
[----:B------:R0:W1:Y:S02]  /*288b0*/  SHFL.UP P6, R14, R13, R12, R11 ;  /* 0x0400000c0d0e7389 */ /* 0x00006400000c000b */
[----:B01----:R-:W-:Y:S01]  /*288c0*/  ENDCOLLECTIVE ;  /* 0x000000000000791b */ /* 0x003fe20003800000 */
.L_x_9009:
[----:B------:R-:W-:Y:S01]  /*288d0*/  IMAD.MOV.U32 R12, RZ, RZ, 0x10 ;  /* 0x00000010ff0c7424 */ /* 0x000fe200078e00ff */
[----:B------:R-:W-:-:S05]  /*288e0*/  SEL R4, R14, RZ, P4 ;  /* 0x000000ff0e047207 */ /* 0x000fca0002000000 */
[----:B------:R-:W-:-:S04]  /*288f0*/  IMAD.IADD R4, R3, 0x1, R4 ;  /* 0x0000000103047824 */ /* 0x000fc800078e0204 */
[----:B------:R-:W-:-:S07]  /*28900*/  IMAD.MOV.U32 R13, RZ, RZ, R4 ;  /* 0x000000ffff0d7224 */ /* 0x000fce00078e0004 */
[----:B------:R-:W-:Y:S05]  /*28910*/  WARPSYNC.COLLECTIVE R15, `(.L_x_9010) ;  /* 0x000000000f087348 */ /* 0x000fea0003c00000 */
[----:B------:R0:W1:Y:S02]  /*28920*/  SHFL.UP P6, R14, R13, R12, R11 ;  /* 0x0400000c0d0e7389 */ /* 0x00006400000c000b */
[----:B01----:R-:W-:Y:S01]  /*28930*/  ENDCOLLECTIVE ;  /* 0x000000000000791b */ /* 0x003fe20003800000 */
.L_x_9010:
        /* <DEDUP_REMOVED lines=8> */
.L_x_9011:
[----:B------:R-:W-:Y:S05]  /*289c0*/  BRA `(.L_x_9012) ;  /* 0xffffffa800b07947 */ /* 0x000fea000383ffff */
.L_x_8859:
[----:B------:R-:W-:Y:S01]  /*289d0*/  BSSY B0, `(.L_x_9013) ;  /* 0x0000006000007945 */ /* 0x000fe20003800000 */
[----:B------:R-:W-:Y:S01]  /*289e0*/  PLOP3.LUT P6, PT, P6, PT, PT, 0x8, 0x0 ;  /* 0x000000000000781c */ /* 0x000fe200037ce170 */
[----:B------:R-:W-:-:S12]  /*289f0*/  IMAD.MOV.U32 R15, RZ, RZ, -0x1 ;  /* 0xffffffffff0f7424 */ /* 0x000fd800078e00ff */
[----:B0-----:R-:W-:Y:S05]  /*28a00*/  WARPSYNC.COLLECTIVE R15, `(.L_x_9014) ;  /* 0x000000000f087348 */ /* 0x001fea0003c00000 */
[----:B------:R-:W-:Y:S01]  /*28a10*/  VOTE.ANY R14, PT, P6 ;  /* 0x00000000000e7806 */ /* 0x000fe200030e0100 */
[----:B0-----:R-:W-:Y:S06]  /*28a20*/  ENDCOLLECTIVE ;  /* 0x000000000000791b */ /* 0x001fec0003800000 */
.L_x_9014:
[----:B------:R-:W-:Y:S05]  /*28a30*/  BSYNC B0 ;  /* 0x0000000000007941 */ /* 0x000fea0003800000 */
.L_x_9013:
        /* <DEDUP_REMOVED lines=10> */
.L_x_9015:
[----:B------:R-:W-:Y:S02]  /*28ae0*/  IMAD.MOV.U32 R13, RZ, RZ, R5 ;  /* 0x000000ffff0d7224 */ /* 0x000fe400078e0005 */
[----:B------:R-:W-:-:S07]  /*28af0*/  IMAD.MOV.U32 R25, RZ, RZ, R14 ;  /* 0x000000ffff197224 */ /* 0x000fce00078e000e */
[----:B------:R-:W-:Y:S05]  /*28b00*/  WARPSYNC.COLLECTIVE R15, `(.L_x_9016) ;  /* 0x000000000f087348 */ /* 0x000fea0003c00000 */
[----:B------:R0:W1:Y:S02]  /*28b10*/  SHFL.IDX P6, R14, R13, R12, R11 ;  /* 0x0000000c0d0e7389 */ /* 0x00006400000c000b */
[----:B01----:R-:W-:Y:S01]  /*28b20*/  ENDCOLLECTIVE ;  /* 0x000000000000791b */ /* 0x003fe20003800000 */
.L_x_9016:
[----:B------:R-:W-:Y:S01]  /*28b30*/  IMAD.MOV.U32 R5, RZ, RZ, R14 ;  /* 0x000000ffff057224 */ /* 0x000fe200078e000e */
[----:B------:R-:W-:Y:S06]  /*28b40*/  BRA `(.L_x_9017) ;  /* 0xffffffa800907947 */ /* 0x000fec000383ffff */
.L_x_8861:
[----:B------:R-:W-:Y:S01]  /*28b50*/  BSSY B0, `(.L_x_9018) ;  /* 0x0000007000007945 */ /* 0x000fe20003800000 */
[----:B------:R-:W-:Y:S02]  /*28b60*/  IMAD.MOV.U32 R13, RZ, RZ, R2 ;  /* 0x000000ffff0d7224 */ /* 0x000fe400078e0002 */
[----:B------:R-:W-:Y:S02]  /*28b70*/  IMAD.MOV.U32 R11, RZ, RZ, 0x1f ;  /* 0x0000001fff0b7424 */ /* 0x000fe400078e00ff */
[----:B------:R-:W-:-:S07]  /*28b80*/  IMAD.MOV.U32 R15, RZ, RZ, -0x1 ;  /* 0xffffffffff0f7424 */ /* 0x000fce00078e00ff */
[----:B0123--:R-:W-:Y:S05]  /*28b90*/  WARPSYNC.COLLECTIVE R15, `(.L_x_9019) ;  /* 0x000000000f087348 */ /* 0x00ffea0003c00000 */
[----:B------:R4:W0:Y:S02]  /*28ba0*/  SHFL.IDX P6, R14, R13, R12, R11 ;  /* 0x0000000c0d0e7389 */ /* 0x00082400000c000b */
[----:B01234-:R-:W-:Y:S01]  /*28bb0*/  ENDCOLLECTIVE ;  /* 0x000000000000791b */ /* 0x01ffe20003800000 */
.L_x_9019:
[----:B------:R-:W-:Y:S05]  /*28bc0*/  BSYNC B0 ;  /* 0x0000000000007941 */ /* 0x000fea0003800000 */
.L_x_9018:
[----:B------:R-:W-:Y:S01]  /*28bd0*/  IMAD.MOV.U32 R24, RZ, RZ, R14 ;  /* 0x000000ffff187224 */ /* 0x000fe200078e000e */
[----:B------:R-:W-:Y:S06]  /*28be0*/  BRA `(.L_x_8860) ;  /* 0xffffffa800807947 */ /* 0x000fec000383ffff */
.L_x_8867:
[----:B0-----:R0:W1:Y:S02]  /*28bf0*/  SYNCS.PHASECHK.TRANS64.TRYWAIT P0, [R7+URZ+0x38820], R0 ;  /* 0x03882000070075a7 */ /* 0x001064000800017f */
[----:B-1----:R-:W-:Y:S05]  /*28c00*/  @!P0 NANOSLEEP.SYNCS 0x989680 ;  /* 0x009896800000895d */ /* 0x002fea0003900000 */
[----:B------:R-:W1:Y:S02]  /*28c10*/  @!P0 SYNCS.PHASECHK.TRANS64 P0, [R7+URZ+0x38820], R0 ;  /* 0x03882000070085a7 */ /* 0x000e64000800007f */
[----:B-1----:R-:W-:Y:S05]  /*28c20*/  @!P0 BRA `(.L_x_8867) ;  /* 0xfffffffc00f08947 */ /* 0x002fea000383ffff */
[----:B------:R-:W-:Y:S05]  /*28c30*/  BRA `(.L_x_9020) ;  /* 0xffffffb000dc7947 */ /* 0x000fea000383ffff */
.L_x_8868:
        /* <DEDUP_REMOVED lines=8> */
[----:B0-23--:R-:W-:Y:S05]  /*28cc0*/  WARPSYNC.COLLECTIVE R15, `(.L_x_9022) ;  /* 0x000000000f087348 */ /* 0x00dfea0003c00000 */
[----:B------:R1:W4:Y:S02]  /*28cd0*/  SHFL.IDX P6, R14, R13, R12, R11 ;  /* 0x0000000c0d0e7389 */ /* 0x00032400000c000b */
[----:B01234-:R-:W-:Y:S01]  /*28ce0*/  ENDCOLLECTIVE ;  /* 0x000000000000791b */ /* 0x01ffe20003800000 */
.L_x_9022:
[----:B------:R-:W-:Y:S05]  /*28cf0*/  BSYNC B0 ;  /* 0x0000000000007941 */ /* 0x000fea0003800000 */
.L_x_9021:
[----:B------:R-:W-:Y:S05]  /*28d00*/  BRA `(.L_x_9023) ;  /* 0xffffffb000c47947 */ /* 0x000fea000383ffff */
.L_x_8869:
[----:B------:R-:W-:Y:S01]  /*28d10*/  BSSY B0, `(.L_x_9024) ;  /* 0x0000006000007945 */ /* 0x000fe20003800000 */
[----:B------:R-:W-:-:S07]  /*28d20*/  IMAD.MOV.U32 R15, RZ, RZ, -0x1 ;  /* 0xffffffffff0f7424 */ /* 0x000fce00078e00ff */
[----:B0-23--:R-:W-:Y:S05]  /*28d30*/  WARPSYNC.COLLECTIVE R15, `(.L_x_9025) ;  /* 0x000000000f0c7348 */ /* 0x00dfea0003c00000 */
[----:B------:R-:W-:Y:S02]  /*28d40*/  ELECT P6, UR62, PT ;  /* 0x00000000003e782f */ /* 0x000fe400038c0000 */
[----:B------:R-:W-:Y:S01]  /*28d50*/  MOV R14, UR62 ;  /* 0x0000003e000e7c02 */ /* 0x000fe20008000f00 */
[----:B0-23--:R-:W-:Y:S10]  /*28d60*/  ENDCOLLECTIVE ;  /* 0x000000000000791b */ /* 0x00dff40003800000 */
.L_x_9025:
[----:B------:R-:W-:Y:S05]  /*28d70*/  BSYNC B0 ;  /* 0x0000000000007941 */ /* 0x000fea0003800000 */
.L_x_9024:
[----:B------:R-:W-:Y:S05]  /*28d80*/  BRA `(.L_x_9026) ;  /* 0xffffffb000b87947 */ /* 0x000fea000383ffff */
.L_x_8871:
[----:B0-----:R0:W1:Y:S02]  /*28d90*/  SYNCS.PHASECHK.TRANS64.TRYWAIT P1, [R5+URZ+0x38840], R0 ;  /* 0x03884000050075a7 */ /* 0x001064000802017f */
[----:B-1----:R-:W-:Y:S05]  /*28da0*/  @!P1 NANOSLEEP.SYNCS 0x989680 ;  /* 0x009896800000995d */ /* 0x002fea0003900000 */
[----:B------:R-:W1:Y:S02]  /*28db0*/  @!P1 SYNCS.PHASECHK.TRANS64 P1, [R5+URZ+0x38840], R0 ;  /* 0x03884000050095a7 */ /* 0x000e64000802007f */
[----:B-1----:R-:W-:Y:S05]  /*28dc0*/  @!P1 BRA `(.L_x_8871) ;  /* 0xfffffffc00f09947 */ /* 0x002fea000383ffff */
[----:B------:R-:W-:Y:S05]  /*28dd0*/  BRA `(.L_x_9027) ;  /* 0xffffffb000d87947 */ /* 0x000fea000383ffff */
.L_x_8873:
[----:B-1----:R1:W4:Y:S02]  /*28de0*/  SYNCS.PHASECHK.TRANS64.TRYWAIT P1, [R3+URZ+0x38840], R2 ;  /* 0x03884002030075a7 */ /* 0x002324000802017f */
[----:B----4-:R-:W-:Y:S05]  /*28df0*/  @!P1 NANOSLEEP.SYNCS 0x989680 ;  /* 0x009896800000995d */ /* 0x010fea0003900000 */
[----:B------:R-:W4:Y:S02]  /*28e00*/  @!P1 SYNCS.PHASECHK.TRANS64 P1, [R3+URZ+0x38840], R2 ;  /* 0x03884002030095a7 */ /* 0x000f24000802007f */
[----:B----4-:R-:W-:Y:S05]  /*28e10*/  @!P1 BRA `(.L_x_8873) ;  /* 0xfffffffc00f09947 */ /* 0x010fea000383ffff */
[----:B------:R-:W-:Y:S05]  /*28e20*/  BRA `(.L_x_9028) ;  /* 0xffffffb000e47947 */ /* 0x000fea000383ffff */
.L_x_8875:
[----:B----4-:R4:W0:Y:S02]  /*28e30*/  SYNCS.PHASECHK.TRANS64.TRYWAIT P1, [R5+URZ+0x38860], R0 ;  /* 0x03886000050075a7 */ /* 0x010824000802017f */
[----:B0-----:R-:W-:Y:S05]  /*28e40*/  @!P1 NANOSLEEP.SYNCS 0x989680 ;  /* 0x009896800000995d */ /* 0x001fea0003900000 */
[----:B------:R-:W0:Y:S02]  /*28e50*/  @!P1 SYNCS.PHASECHK.TRANS64 P1, [R5+URZ+0x38860], R0 ;  /* 0x03886000050095a7 */ /* 0x000e24000802007f */
[----:B0-----:R-:W-:Y:S05]  /*28e60*/  @!P1 BRA `(.L_x_8875) ;  /* 0xfffffffc00f09947 */ /* 0x001fea000383ffff */
[----:B------:R-:W-:Y:S05]  /*28e70*/  BRA `(.L_x_9029) ;  /* 0xffffffb000e07947 */ /* 0x000fea000383ffff */
.L_x_9030:
        /* <DEDUP_REMOVED lines=16> */
.L_x_15762:


//--------------------- .text._ZN7cutlass13device_kernelIN5flash11enable_sm90INS1_16FlashAttnFwdSm90INS1_25CollectiveMainloopFwdSm90ILi2EN4cute5tupleIJNS5_1CILi1EEES8_S8_EEENS6_IJNS7_ILi128EEENS7_ILi96EEENS7_ILi64EEEEEELi256ENS_10bfloat16_tEfNS_4arch4Sm90ELb0ELb0ELb1ELb0ELb1ELb0ELb0ELb1ELb0ELb1ELb1ELb0EEENS1_21CollectiveEpilogueFwdINS6_IJSA_NS7_ILi256EEESB_EEES9_SE_SG_Li256ELb0ELb1ELb1ELb0EEENS1_19SingleTileSchedulerILb0ELb1ELb1ELi128EEEEEEEEEvNT_6ParamsE --------------------------
	.section	.text._ZN7cutlass13device_kernelIN5flash11enable_sm90INS1_16FlashAttnFwdSm90INS1_25CollectiveMainloopFwdSm90ILi2EN4cute5tupleIJNS5_1CILi1EEES8_S8_EEENS6_IJNS7_ILi128EEENS7_ILi96EEENS7_ILi64EEEEEELi256ENS_10bfloat16_tEfNS_4arch4Sm90ELb0ELb0ELb1ELb0ELb1ELb0ELb0ELb1ELb0ELb1ELb1ELb0EEENS1_21CollectiveEpilogueFwdINS6_IJSA_NS7_ILi256EEESB_EEES9_SE_SG_Li256ELb0ELb1ELb1ELb0EEENS1_19SingleTileSchedulerILb0ELb1ELb1ELi128EEEEEEEEEvNT_6ParamsE,"ax",@progbits
	.align	128
.text._ZN7cutlass13device_kernelIN5flash11enable_sm90INS1_16FlashAttnFwdSm90INS1_25CollectiveMainloopFwdSm90ILi2EN4cute5tupleIJNS5_1CILi1EEES8_S8_EEENS6_IJNS7_ILi128EEENS7_ILi96EEENS7_ILi64EEEEEELi256ENS_10bfloat16_tEfNS_4arch4Sm90ELb0ELb0ELb1ELb0ELb1ELb0ELb0ELb1ELb0ELb1ELb1ELb0EEENS1_21CollectiveEpilogueFwdINS6_IJSA_NS7_ILi256EEESB_EEES9_SE_SG_Li256ELb0ELb1ELb1ELb0EEENS1_19SingleTileSchedulerILb0ELb1ELb1ELi128EEEEEEEEEvNT_6ParamsE:
        .type           _ZN7cutlass13device_kernelIN5flash11enable_sm90INS1_16FlashAttnFwdSm90INS1_25CollectiveMainloopFwdSm90ILi2EN4cute5tupleIJNS5_1CILi1EEES8_S8_EEENS6_IJNS7_ILi128EEENS7_ILi96EEENS7_ILi64EEEEEELi256ENS_10bfloat16_tEfNS_4arch4Sm90ELb0ELb0ELb1ELb0ELb1ELb0ELb0ELb1ELb0ELb1ELb1ELb0EEENS1_21CollectiveEpilogueFwdINS6_IJSA_NS7_ILi256EEESB_EEES9_SE_SG_Li256ELb0ELb1ELb1ELb0EEENS1_19SingleTileSchedulerILb0ELb1ELb1ELi128EEEEEEEEEvNT_6ParamsE,@function
        .size           _ZN7cutlass13device_kernelIN5flash11enable_sm90INS1_16FlashAttnFwdSm90INS1_25CollectiveMainloopFwdSm90ILi2EN4cute5tupleIJNS5_1CILi1EEES8_S8_EEENS6_IJNS7_ILi128EEENS7_ILi96EEENS7_ILi64EEEEEELi256ENS_10bfloat16_tEfNS_4arch4Sm90ELb0ELb0ELb1ELb0ELb1ELb0ELb0ELb1ELb0ELb1ELb1ELb0EEENS1_21CollectiveEpilogueFwdINS6_IJSA_NS7_ILi256EEESB_EEES9_SE_SG_Li256ELb0ELb1ELb1ELb0EEENS1_19SingleTileSchedulerILb0ELb1ELb1ELi128EEEEEEEEEvNT_6ParamsE,(.L_x_15763 - _ZN7cutlass13device_kernelIN5flash11enable_sm90INS1_16FlashAttnFwdSm90INS1_25CollectiveMainloopFwdSm90ILi2EN4cute5tupleIJNS5_1CILi1EEES8_S8_EEENS6_IJNS7_ILi128EEENS7_ILi96EEENS7_ILi64EEEEEELi256ENS_10bfloat16_tEfNS_4arch4Sm90ELb0ELb0ELb1ELb0ELb1ELb0ELb0ELb1ELb0ELb1ELb1ELb0EEENS1_21CollectiveEpilogueFwdINS6_IJSA_NS7_ILi256EEESB_EEES9_SE_SG_Li256ELb0ELb1ELb1ELb0EEENS1_19SingleTileSchedulerILb0ELb1ELb1ELi128EEEEEEEEEvNT_6ParamsE)
        .other          _ZN7cutlass13device_kernelIN5flash11enable_sm90INS1_16FlashAttnFwdSm90INS1_25CollectiveMainloopFwdSm90ILi2EN4cute5tupleIJNS5_1CILi1EEES8_S8_EEENS6_IJNS7_ILi128EEENS7_ILi96EEENS7_ILi64EEEEEELi256ENS_10bfloat16_tEfNS_4arch4Sm90ELb0ELb0ELb1ELb0ELb1ELb0ELb0ELb1ELb0ELb1ELb1ELb0EEENS1_21CollectiveEpilogueFwdINS6_IJSA_NS7_ILi256EEESB_EEES9_SE_SG_Li256ELb0ELb1ELb1ELb0EEENS1_19SingleTileSchedulerILb0ELb1ELb1ELi128EEEEEEEEEvNT_6ParamsE,@"STO_CUDA_ENTRY STV_DEFAULT"
_ZN7cutlass13device_kernelIN5flash11enable_sm90INS1_16FlashAttnFwdSm90INS1_25CollectiveMainloopFwdSm90ILi2EN4cute5tupleIJNS5_1CILi1EEES8_S8_EEENS6_IJNS7_ILi128EEENS7_ILi96EEENS7_ILi64EEEEEELi256ENS_10bfloat16_tEfNS_4arch4Sm90ELb0ELb0ELb1ELb0ELb1ELb0ELb0ELb1ELb0ELb1ELb1ELb0EEENS1_21CollectiveEpilogueFwdINS6_IJSA_NS7_ILi256EEESB_EEES9_SE_SG_Li256ELb0ELb1ELb1ELb0EEENS1_19SingleTileSchedulerILb0ELb1ELb1ELi128EEEEEEEEEvNT_6ParamsE:
        /* <DEDUP_REMOVED lines=9> */
[----:B------:R-:W-:-:S05]  /*0090*/  SHF.R.U32.HI R2, RZ, 0x7, R16 ;  /* 0x00000007ff027819 */ /* 0x000fca0000011610 */
[----:B------:R1:W2:Y:S04]  /*00a0*/  SHFL.IDX PT, R4, R2, RZ, 0x1f ;  /* 0x00001fff02047589 */ /* 0x0002a800000e0000 */
[----:B------:R-:W-:Y:S01]  /*00b0*/  VOTEU.ALL UP0, P0 ;  /* 0x00000000003f7886 */ /* 0x000fe20000000000 */
[----:B------:R-:W-:-:S04]  /*00c0*/  VOTEU.ALL UP1, P0 ;  /* 0x00000000003f7886 */ /* 0x000fc80000020000 */
[----:B------:R-:W3:Y:S01]  /*00d0*/  @!UP0 S2UR UR8, SR_CgaCtaId ;  /* 0x00000000000889c3 */ /* 0x000ee20000008800 */
[----:B------:R-:W-:Y:S01]  /*00e0*/  @!UP0 UMOV UR6, 0x400 ;  /* 0x0000040000068882 */ /* 0x000fe20000000000 */
[----:B------:R-:W-:-:S04]  /*00f0*/  @!UP0 UIADD3 UR4, -UR4, 0x100000, URZ ;  /* 0x0010000004048890 */ /* 0x000fc8000fffe13f */
[----:B------:R-:W-:Y:S02]  /*0100*/  @!UP0 USHF.L.U32 UR5, UR4, 0xb, URZ ;  /* 0x0000000b04058899 */ /* 0x000fe4000800063f */
[----:B------:R-:W-:Y:S02]  /*0110*/  @!UP0 USHF.L.U32 UR4, UR4, 0x1, URZ ;  /* 0x0000000104048899 */ /* 0x000fe4000800063f */
[----:B---3--:R-:W-:Y:S02]  /*0120*/  @!UP0 ULEA UR8, UR8, UR6, 0x18 ;  /* 0x0000000608088291 */ /* 0x008fe4000f8ec03f */
        /* <DEDUP_REMOVED lines=25> */
.L_x_9031:
        /* <DEDUP_REMOVED lines=22> */
.L_x_9032:
        /* <DEDUP_REMOVED lines=18> */
.L_x_9033:
        /* <DEDUP_REMOVED lines=22> */
.L_x_9034:
        /* <DEDUP_REMOVED lines=23> */
.L_x_9035:
        /* <DEDUP_REMOVED lines=9> */
.L_x_9038:
[----:B------:R-:W-:-:S08]  /*08a0*/  NOP ;  /* 0x0000000000007918 */ /* 0x000fd00000000000 */
[----:B------:R-:W0:Y:S02]  /*08b0*/  USETMAXREG.TRY_ALLOC.CTAPOOL UP0, 0xe8 ;  /* 0x000000e8000079c8 */ /* 0x000e240008000600 */
[----:B0-----:R-:W-:-:S13]  /*08c0*/  PLOP3.LUT P0, PT, PT, PT, UP0, 0x80, 0x0 ;  /* 0x000000000000781c */ /* 0x001fda0003f0f008 */
[----:B------:R-:W-:Y:S05]  /*08d0*/  @!P0 BRA `(.L_x_9038) ;  /* 0xfffffffc00f08947 */ /* 0x000fea000383ffff */
[----:B------:R-:W0:Y:S01]  /*08e0*/  S2UR UR6, SR_CTAID.Y ;  /* 0x00000000000679c3 */ /* 0x000e220000002600 */
[----:B------:R-:W-:-:S07]  /*08f0*/  ULDC UR7, c[0x0][0xc50] ;  /* 0x0003140000077ab9 */ /* 0x000fce0000000800 */
[----:B------:R-:W-:Y:S08]  /*0900*/  BAR.ARV 0x8, 0x180 ;  /* 0x0206000000007b1d */ /* 0x000ff00000002000 */
[----:B------:R-:W1:Y:S01]  /*0910*/  S2UR UR8, SR_CTAID.Z ;  /* 0x00000000000879c3 */ /* 0x000e620000002700 */
[----:B------:R-:W-:Y:S01]  /*0920*/  ISETP.NE.AND P0, PT, R2, 0x1, PT ;  /* 0x000000010200780c */ /* 0x000fe20003f05270 */
[----:B------:R-:W-:-:S11]  /*0930*/  UISETP.NE.AND UP0, UPT, UR7, 0x1, UPT ;  /* 0x000000010700788c */ /* 0x000fd6000bf05270 */
[----:B------:R-:W-:Y:S01]  /*0940*/  @UP0 ULDC UR4, c[0x0][0xc54] ;  /* 0x0003150000040ab9 */ /* 0x000fe20000000800 */
[----:B------:R-:W-:Y:S06]  /*0950*/  @!P0 BAR.ARV 0x9, 0x100 ;  /* 0x0244000000008b1d */ /* 0x000fec0000002000 */
[----:B0-----:R-:W-:Y:S01]  /*0960*/  UIMAD.WIDE.U32 UR4, UR6, UR4, URZ ;  /* 0x00000004060472a5 */ /* 0x001fe2000f8e003f */
[----:B------:R-:W-:Y:S01]  /*0970*/  @UP0 ULDC UR9, c[0x0][0xc58] ;  /* 0x0003160000090ab9 */ /* 0x000fe20000000800 */
[----:B------:R-:W-:Y:S01]  /*0980*/  UMOV UR38, UR6 ;  /* 0x0000000600267c82 */ /* 0x000fe20008000000 */
[----:B-1----:R-:W-:Y:S01]  /*0990*/  ISETP.LE.AND P0, PT, RZ, UR8, PT ;  /* 0x00000008ff007c0c */ /* 0x002fe2000bf03270 */
[----:B------:R-:W-:-:S04]  /*09a0*/  @UP0 USHF.R.U32.HI UR38, URZ, UR9, UR5 ;  /* 0x000000093f260299 */ /* 0x000fc80008011605 */
[----:B------:R-:W-:-:S04]  /*09b0*/  UIADD3 UR4, -UR38, URZ, URZ ;  /* 0x0000003f26047290 */ /* 0x000fc8000fffe13f */
[----:B------:R-:W-:-:S04]  /*09c0*/  UIMAD UR7, UR7, UR4, UR6 ;  /* 0x00000004070772a4 */ /* 0x000fc8000f8e0206 */
[----:B------:R-:W-:Y:S08]  /*09d0*/  @!P0 BRA `(.L_x_9039) ;  /* 0x000000b400188947 */ /* 0x000ff00003800000 */
[----:B------:R-:W-:Y:S01]  /*09e0*/  ULDC.64 UR4, c[0x0][0x418] ;  /* 0x0001060000047ab9 */ /* 0x000fe20000000a00 */
[----:B------:R-:W-:Y:S01]  /*09f0*/  ULDC UR42, c[0x0][0x424] ;  /* 0x00010900002a7ab9 */ /* 0x000fe20000000800 */
[----:B------:R-:W-:Y:S02]  /*0a00*/  UISETP.NE.U32.AND UP0, UPT, UR4, URZ, UPT ;  /* 0x0000003f0400728c */ /* 0x000fe4000bf05070 */
[----:B------:R-:W-:Y:S02]  /*0a10*/  ULOP3.LUT UR40, UR7, 0xffff, URZ, 0xc0, !UPT ;  /* 0x0000ffff07287892 */ /* 0x000fe4000f8ec03f */
[----:B------:R-:W-:Y:S01]  /*0a20*/  UISETP.NE.AND.EX UP0, UPT, UR5, URZ, UPT, UP0 ;  /* 0x0000003f0500728c */ /* 0x000fe2000bf05300 */
[----:B------:R-:W-:-:S03]  /*0a30*/  ULDC UR4, c[0x0][0x2f0] ;  /* 0x0000bc0000047ab9 */ /* 0x000fc60000000800 */
[----:B------:R-:W-:-:S04]  /*0a40*/  USEL UR42, UR42, 0x1, UP0 ;  /* 0x000000012a2a7887 */ /* 0x000fc80008000000 */
[----:B------:R-:W-:-:S04]  /*0a50*/  UIMAD UR42, UR42, UR4, URZ ;  /* 0x000000042a2a72a4 */ /* 0x000fc8000f8e023f */
[----:B------:R-:W-:Y:S02]  /*0a60*/  UISETP.GE.AND UP0, UPT, UR42, 0x1, UPT ;  /* 0x000000012a00788c */ /* 0x000fe4000bf06270 */
[----:B------:R-:W-:-:S04]  /*0a70*/  UIADD3 UR4, UR42, 0x5f, URZ ;  /* 0x0000005f2a047890 */ /* 0x000fc8000fffe03f */
[----:B------:R-:W-:Y:S01]  /*0a80*/  PLOP3.LUT P0, PT, PT, PT, UP0, 0x80, 0x0 ;  /* 0x000000000000781c */ /* 0x000fe20003f0f008 */
[----:B------:R-:W-:-:S04]  /*0a90*/  UIMAD.WIDE UR4, UR4, 0x2aaaaaab, URZ ;  /* 0x2aaaaaab040478a5 */ /* 0x000fc8000f8e023f */
[----:B------:R-:W-:-:S03]  /*0aa0*/  USHF.R.U32.HI UR6, URZ, 0x1f, UR5 ;  /* 0x0000001f3f067899 */ /* 0x000fc60008011605 */
[----:B------:R-:W-:Y:S01]  /*0ab0*/  UMOV UR4, URZ ;  /* 0x0000003f00047c82 */ /* 0x000fe20008000000 */
[----:B------:R-:W-:-:S04]  /*0ac0*/  ULEA.HI.SX32 UR6, UR5, UR6, 0x1c ;  /* 0x0000000605067291 */ /* 0x000fc8000f8fe23f */
[----:B------:R-:W-:Y:S08]  /*0ad0*/  @!P0 BRA `(.L_x_9040) ;  /* 0x0000000000908947 */ /* 0x000ff00003800000 */
        /* <DEDUP_REMOVED lines=11> */
[----:B------:R-:W-:-:S04]  /*0b90*/  IABS R5, R5 ;  /* 0x0000000500057213 */ /* 0x000fc80000000000 */
[----:B------:R-:W-:-:S04]  /*0ba0*/  MOV R4, R5 ;  /* 0x0000000500047202 */ /* 0x000fc80000000f00 */
[----:B------:R-:W-:-:S03]  /*0bb0*/  R2UR UR10, R4 ;  /* 0x00000000040a72ca */ /* 0x000fc600000e0000 */
        /* <DEDUP_REMOVED lines=22> */
.L_x_9040:
[----:B------:R-:W-:Y:S01]  /*0d20*/  UIMAD UR40, UR40, UR4, URZ ;  /* 0x00000004282872a4 */ /* 0x000fe2000f8e023f */
[----:B------:R-:W-:Y:S01]  /*0d30*/  IMAD.U32 R0, RZ, RZ, UR6 ;  /* 0x00000006ff007e24 */ /* 0x000fe2000f8e00ff */
[----:B------:R-:W-:Y:S01]  /*0d40*/  IADD3 R16, R16, -0x80, RZ ;  /* 0xffffff8010107810 */ /* 0x000fe20007ffe0ff */
        /* <DEDUP_REMOVED lines=107> */
.L_x_9042:
[----:B------:R-:W-:Y:S02]  /*1400*/  SHF.L.U32 R8, RZ, 0x1f, RZ ;  /* 0x0000001fff087819 */ /* 0x000fe400000006ff */
[----:B------:R-:W-:Y:S02]  /*1410*/  IADD3 R3, R2, 0x8, RZ ;  /* 0x0000000802037810 */ /* 0x000fe40007ffe0ff */
[----:B------:R-:W0:Y:S02]  /*1420*/  SYNCS.PHASECHK.TRANS64.TRYWAIT P0, [UR41+0x22800], R8 ;  /* 0x02280008ff0075a7 */ /* 0x000e240008000169 */
[----:B0-----:R-:W-:Y:S05]  /*1430*/  @!P0 BRA `(.L_x_9043) ;  /* 0x000000a800888947 */ /* 0x001fea0003800000 */
.L_x_9115:
[----:B------:R-:W-:Y:S05]  /*1440*/  WARPSYNC.ALL ;  /* 0x0000000000007948 */ /* 0x000fea0003800000 */
[----:B------:R-:W-:Y:S01]  /*1450*/  ULOP3.LUT UR4, UR39, 0x1, URZ, 0xfc, !UPT ;  /* 0x0000000127047892 */ /* 0x000fe2000f8efc3f */
[----:B------:R1:W-:Y:S03]  /*1460*/  BAR.SYNC.DEFER_BLOCKING R3, 0x100 ;  /* 0x000400030000751d */ /* 0x0003e60000010000 */
[----:B------:R-:W-:-:S06]  /*1470*/  UISETP.NE.AND UP0, UPT, UR4, 0x3, UPT ;  /* 0x000000030400788c */ /* 0x000fcc000bf05270 */
[----:B------:R-:W-:-:S13]  /*1480*/  PLOP3.LUT P0, PT, PT, PT, UP0, 0x80, 0x0 ;  /* 0x000000000000781c */ /* 0x000fda0003f0f008 */
[----:B-1----:R-:W-:Y:S05]  /*1490*/  @!P0 BRA `(.L_x_9044) ;  /* 0x0000000000048947 */ /* 0x002fea0003800000 */
[----:B------:R-:W-:Y:S01]  /*14a0*/  BPT.TRAP 0x1 ;  /* 0x000000040000795c */ /* 0x000fe20000300000 */
.L_x_9044:
[----:B------:R1:W2:Y:S01]  /*14b0*/  SYNCS.PHASECHK.TRANS64.TRYWAIT P1, [UR41+0x22830], R8 ;  /* 0x02283008ff0075a7 */ /* 0x0002a20008020169 */
[----:B------:R-:W-:Y:S05]  /*14c0*/  @!P0 BRA `(.L_x_9045) ;  /* 0x0000000000048947 */ /* 0x000fea0003800000 */
[----:B------:R-:W-:Y:S01]  /*14d0*/  BPT.TRAP 0x1 ;  /* 0x000000040000795c */ /* 0x000fe20000300000 */
.L_x_9045:
[----:B--2---:R-:W-:Y:S05]  /*14e0*/  @P1 BRA `(.L_x_9046) ;  /* 0x0000000000081947 */ /* 0x004fea0003800000 */
[----:B------:R-:W2:Y:S02]  /*14f0*/  SYNCS.PHASECHK.TRANS64.TRYWAIT P1, [UR41+0x22830], R8 ;  /* 0x02283008ff0075a7 */ /* 0x000ea40008020169 */
[----:B--2---:R-:W-:Y:S05]  /*1500*/  @!P1 BRA `(.L_x_9047) ;  /* 0x000000a8006c9947 */ /* 0x004fea0003800000 */
.L_x_9046:
[----:B------:R-:W-:Y:S01]  /*1510*/  UIADD3 UR4, UR41, 0x1c400, URZ ;  /* 0x0001c40029047890 */ /* 0x000fe2000fffe03f */
[----:B------:R-:W-:Y:S01]  /*1520*/  WARPGROUP.ARRIVE ;  /* 0x00000000000079c5 */ /* 0x000fe20000000000 */
[----:B------:R-:W-:Y:S01]  /*1530*/  ULOP3.LUT UR8, UR44, 0x10000, URZ, 0xfc, !UPT ;  /* 0x000100002c087892 */ /* 0x000fe2000f8efc3f */
[----:B------:R-:W-:Y:S01]  /*1540*/  IADD3 R0, -R2, 0xb, RZ ;  /* 0x0000000b02007810 */ /* 0x000fe20007ffe1ff */
[----:B------:R-:W-:-:S03]  /*1550*/  USHF.R.U32.HI UR4, URZ, 0x4, UR4 ;  /* 0x000000043f047899 */ /* 0x000fc60008011604 */
[----:B------:R-:W2:Y:S01]  /*1560*/  S2UR UR26, SR_CgaCtaId ;  /* 0x00000000001a79c3 */ /* 0x000ea20000008800 */
[----:B------:R-:W-:Y:S01]  /*1570*/  UMOV UR9, 0x40000040 ;  /* 0x4000004000097882 */ /* 0x000fe20000000000 */
[----:B------:R-:W-:Y:S01]  /*1580*/  UMOV UR7, 0x40000040 ;  /* 0x4000004000077882 */ /* 0x000fe20000000000 */
[----:B------:R-:W-:Y:S01]  /*1590*/  ULOP3.LUT UR4, UR4, 0x3fff, URZ, 0xc0, !UPT ;  /* 0x00003fff04047892 */ /* 0x000fe2000f8ec03f */
[----:B------:R-:W-:Y:S01]  /*15a0*/  UMOV UR5, UR9 ;  /* 0x0000000900057c82 */ /* 0x000fe20008000000 */
[----:B------:R-:W-:Y:S02]  /*15b0*/  UIADD3 UR12, UR8, 0x2, URZ ;  /* 0x00000002080c7890 */ /* 0x000fe4000fffe03f */
[----:B------:R-:W-:Y:S01]  /*15c0*/  ULOP3.LUT UR6, UR4, 0x10000, URZ, 0xfc, !UPT ;  /* 0x0001000004067892 */ /* 0x000fe2000f8efc3f */
[----:B------:R-:W-:Y:S02]  /*15d0*/  UMOV UR13, 0x40000040 ;  /* 0x40000040000d7882 */ /* 0x000fe40000000000 */
[----:B------:R-:W-:Y:S01]  /*15e0*/  UMOV UR4, UR8 ;  /* 0x0000000800047c82 */ /* 0x000fe20008000000 */
[----:B------:R-:W-:Y:S01]  /*15f0*/  UIADD3 UR14, UR6, 0x2, URZ ;  /* 0x00000002060e7890 */ /* 0x000fe2000fffe03f */
[----:B------:R-:W-:Y:S01]  /*1600*/  UMOV UR15, 0x40000040 ;  /* 0x40000040000f7882 */ /* 0x000fe20000000000 */
[----:B------:R-:W-:-:S03]  /*1610*/  UIADD3 UR16, UR8, 0x4, URZ ;  /* 0x0000000408107890 */ /* 0x000fc6000fffe03f */
[----:B------:R-:W-:Y:S01]  /*1620*/  HGMMA.64x96x16.F32.BF16 R24, gdesc[UR4], RZ, !UPT, gsb0 ;  /* 0x01600000041879f0 */ /* 0x000fe2000c0018ff */
        /* <DEDUP_REMOVED lines=17> */
[----:B------:R3:W-:Y:S06]  /*1740*/  BAR.ARV R0, 0x100 ;  /* 0x000400000000751d */ /* 0x0007ec0000002000 */
[----:B--2---:R-:W-:Y:S05]  /*1750*/  @!P0 BRA `(.L_x_9048) ;  /* 0x0000000000048947 */ /* 0x004fea0003800000 */
[----:B------:R-:W-:Y:S01]  /*1760*/  BPT.TRAP 0x1 ;  /* 0x000000040000795c */ /* 0x000fe20000300000 */
.L_x_9048:
[----:B------:R-:W-:Y:S01]  /*1770*/  LOP3.LUT R17, R17, 0xffffff80, RZ, 0xc0, !PT ;  /* 0xffffff8011117812 */ /* 0x000fe200078ec0ff */
[----:B------:R-:W-:Y:S01]  /*1780*/  ULDC UR4, c[0x0][0x9d8] ;  /* 0x0002760000047ab9 */ /* 0x000fe20000000800 */
[----:B------:R-:W-:Y:S01]  /*1790*/  UIMAD UR42, UR43, -0x60, UR42 ;  /* 0xffffffa02b2a78a4 */ /* 0x000fe2000f8e022a */
[----:B------:R-:W-:Y:S01]  /*17a0*/  FMUL.FTZ R24, R24, UR4 ;  /* 0x0000000418187c20 */ /* 0x000fe20008410000 */
[----:B------:R-:W-:Y:S01]  /*17b0*/  FMUL.FTZ R25, R25, UR4 ;  /* 0x0000000419197c20 */ /* 0x000fe20008410000 */
[----:B------:R-:W-:Y:S02]  /*17c0*/  IMAD.IADD R17, R16, 0x1, -R17 ;  /* 0x0000000110117824 */ /* 0x000fe400078e0a11 */
[----:B------:R-:W-:Y:S01]  /*17d0*/  FMUL.FTZ R28, R28, UR4 ;  /* 0x000000041c1c7c20 */ /* 0x000fe20008410000 */
[----:B------:R-:W-:Y:S01]  /*17e0*/  UIADD3 UR42, UR42, 0x60, URZ ;  /* 0x000000602a2a7890 */ /* 0x000fe2000fffe03f */
[----:B------:R-:W-:Y:S01]  /*17f0*/  FMUL.FTZ R29, R29, UR4 ;  /* 0x000000041d1d7c20 */ /* 0x000fe20008410000 */
[----:B------:R-:W2:Y:S01]  /*1800*/  MUFU.TANH R24, R24 ;  /* 0x0000001800187308 */ /* 0x000ea20000002400 */
[----:B------:R-:W-:Y:S01]  /*1810*/  SHF.R.S32.HI R4, RZ, 0x1f, R17 ;  /* 0x0000001fff047819 */ /* 0x000fe20000011411 */
[----:B------:R-:W-:Y:S01]  /*1820*/  FMUL.FTZ R32, R32, UR4 ;  /* 0x0000000420207c20 */ /* 0x000fe20008410000 */
[----:B------:R-:W-:Y:S01]  /*1830*/  FMUL.FTZ R26, R26, UR4 ;  /* 0x000000041a1a7c20 */ /* 0x000fe20008410000 */
[----:B0-----:R-:W-:Y:S01]  /*1840*/  IMAD.U32 R5, RZ, RZ, UR42 ;  /* 0x0000002aff057e24 */ /* 0x001fe2000f8e00ff */
        /* <DEDUP_REMOVED lines=8> */
[----:B------:R-:W-:Y:S01]  /*18d0*/  FMUL.FTZ R31, R31, UR4 ;  /* 0x000000041f1f7c20 */ /* 0x000fe20008410000 */
[----:B------:R-:W-:-:S02]  /*18e0*/  IMAD.IADD R4, R17, 0x1, -R4 ;  /* 0x0000000111047824 */ /* 0x000fc400078e0a04 */
[----:B------:R-:W-:Y:S01]  /*18f0*/  FMUL.FTZ R40, R40, UR4 ;  /* 0x0000000428287c20 */ /* 0x000fe20008410000 */
[----:B------:R-:W4:Y:S01]  /*1900*/  MUFU.TANH R28, R28 ;  /* 0x0000001c001c7308 */ /* 0x000f220000002400 */
[----:B------:R-:W-:Y:S01]  /*1910*/  FMUL.FTZ R34, R34, UR4 ;  /* 0x0000000422227c20 */ /* 0x000fe20008410000 */
[----:B------:R-:W-:Y:S02]  /*1920*/  IMAD R4, R4, -0x2, R5 ;  /* 0xfffffffe04047824 */ /* 0x000fe400078e0205 */
[----:B------:R-:W-:Y:S01]  /*1930*/  FMUL.FTZ R41, R41, UR4 ;  /* 0x0000000429297c20 */ /* 0x000fe20008410000 */
[----:B------:R-:W-:Y:S01]  /*1940*/  FMUL.FTZ R35, R35, UR4 ;  /* 0x0000000423237c20 */ /* 0x000fe20008410000 */
[----:B------:R-:W-:Y:S01]  /*1950*/  FMUL.FTZ R44, R44, UR4 ;  /* 0x000000042c2c7c20 */ /* 0x000fe20008410000 */
[----:B------:R-:W-:Y:S01]  /*1960*/  FMUL.FTZ R38, R38, UR4 ;  /* 0x0000000426267c20 */ /* 0x000fe20008410000 */
[C---:B------:R-:W-:Y:S01]  /*1970*/  ISETP.GT.AND P6, PT, R4.reuse, RZ, PT ;  /* 0x000000ff0400720c */ /* 0x040fe20003fc4270 */
[----:B------:R-:W5:Y:S01]  /*1980*/  MUFU.TANH R29, R29 ;  /* 0x0000001d001d7308 */ /* 0x000f620000002400 */
[C---:B------:R-:W-:Y:S01]  /*1990*/  ISETP.GT.AND P5, PT, R4.reuse, 0x1, PT ;  /* 0x000000010400780c */ /* 0x040fe20003fa4270 */
[----:B------:R-:W-:Y:S01]  /*19a0*/  FMUL.FTZ R45, R45, UR4 ;  /* 0x000000042d2d7c20 */ /* 0x000fe20008410000 */
[----:B------:R-:W-:Y:S01]  /*19b0*/  ISETP.GT.AND P4, PT, R4, 0x8, PT ;  /* 0x000000080400780c */ /* 0x000fe20003f84270 */
[----:B------:R-:W-:Y:S01]  /*19c0*/  FMUL.FTZ R39, R39, UR4 ;  /* 0x0000000427277c20 */ /* 0x000fe20008410000 */
[----:B--2---:R-:W-:Y:S01]  /*19d0*/  FSEL R24, R24, -INF , P6 ;  /* 0xff80000018187808 */ /* 0x004fe20003000000 */
[----:B------:R-:W-:Y:S01]  /*19e0*/  FMUL.FTZ R48, R48, UR4 ;  /* 0x0000000430307c20 */ /* 0x000fe20008410000 */
[----:B0-----:R-:W-:Y:S01]  /*19f0*/  FSEL R25, R25, -INF , P5 ;  /* 0xff80000019197808 */ /* 0x001fe20002800000 */
[----:B------:R-:W0:Y:S01]  /*1a00*/  MUFU.TANH R32, R32 ;  /* 0x0000002000207308 */ /* 0x000e220000002400 */
[----:B------:R-:W-:Y:S01]  /*1a10*/  ISETP.GT.AND P3, PT, R4, 0x9, PT ;  /* 0x000000090400780c */ /* 0x000fe20003f64270 */
[----:B------:R-:W-:Y:S01]  /*1a20*/  FMUL.FTZ R42, R42, UR4 ;  /* 0x000000042a2a7c20 */ /* 0x000fe20008410000 */
[----:B----4-:R-:W-:Y:S01]  /*1a30*/  FSEL R28, R28, -INF , P4 ;  /* 0xff8000001c1c7808 */ /* 0x010fe20002000000 */
[----:B------:R-:W-:Y:S01]  /*1a40*/  FMUL.FTZ R49, R49, UR4 ;  /* 0x0000000431317c20 */ /* 0x000fe20008410000 */
[----:B------:R-:W-:Y:S01]  /*1a50*/  FMNMX.FTZ R5, R24, R25, !PT ;  /* 0x0000001918057209 */ /* 0x000fe20007810000 */
[----:B------:R-:W-:Y:S01]  /*1a60*/  FMUL.FTZ R43, R43, UR4 ;  /* 0x000000042b2b7c20 */ /* 0x000fe20008410000 */
[----:B------:R-:W-:Y:S01]  /*1a70*/  ISETP.GT.AND P2, PT, R4, 0x10, PT ;  /* 0x000000100400780c */ /* 0x000fe20003f44270 */
[----:B------:R-:W2:Y:S01]  /*1a80*/  MUFU.TANH R26, R26 ;  /* 0x0000001a001a7308 */ /* 0x000ea20000002400 */
[----:B-----5:R-:W-:Y:S01]  /*1a90*/  FSEL R29, R29, -INF , P3 ;  /* 0xff8000001d1d7808 */ /* 0x020fe20001800000 */
[----:B------:R-:W-:Y:S01]  /*1aa0*/  FMUL.FTZ R52, R52, UR4 ;  /* 0x0000000434347c20 */ /* 0x000fe20008410000 */
[----:B------:R-:W-:Y:S01]  /*1ab0*/  FMNMX.FTZ R6, R28, R5, !PT ;  /* 0x000000051c067209 */ /* 0x000fe20007810000 */
[----:B------:R-:W-:Y:S01]  /*1ac0*/  FMUL.FTZ R46, R46, UR4 ;  /* 0x000000042e2e7c20 */ /* 0x000fe20008410000 */
[----:B------:R-:W-:Y:S01]  /*1ad0*/  ISETP.GT.AND P1, PT, R4, 0x11, PT ;  /* 0x000000110400780c */ /* 0x000fe20003f24270 */
[----:B------:R-:W-:Y:S01]  /*1ae0*/  FMUL.FTZ R53, R53, UR4 ;  /* 0x0000000435357c20 */ /* 0x000fe20008410000 */
[----:B------:R-:W-:Y:S01]  /*1af0*/  FMNMX.FTZ R5, R29, R6, !PT ;  /* 0x000000061d057209 */ /* 0x000fe20007810000 */
[----:B------:R-:W4:Y:S01]  /*1b00*/  MUFU.TANH R33, R33 ;  /* 0x0000002100217308 */ /* 0x000f220000002400 */
        /* <DEDUP_REMOVED lines=8> */
[----:B--2---:R-:W-:Y:S01]  /*1b90*/  FSEL R26, R26, -INF , P6 ;  /* 0xff8000001a1a7808 */ /* 0x004fe20003000000 */
[----:B------:R-:W-:Y:S01]  /*1ba0*/  FMUL.FTZ R60, R60, UR4 ;  /* 0x000000043c3c7c20 */ /* 0x000fe20008410000 */
[----:B------:R-:W-:Y:S01]  /*1bb0*/  ISETP.GT.AND P6, PT, R4, 0x18, PT ;  /* 0x000000180400780c */ /* 0x000fe20003fc4270 */
[----:B------:R-:W-:Y:S01]  /*1bc0*/  FMUL.FTZ R54, R54, UR4 ;  /* 0x0000000436367c20 */ /* 0x000fe20008410000 */
[----:B------:R-:W-:Y:S01]  /*1bd0*/  FMUL.FTZ R61, R61, UR4 ;  /* 0x000000043d3d7c20 */ /* 0x000fe20008410000 */
[----:B------:R-:W-:Y:S01]  /*1be0*/  FMUL.FTZ R55, R55, UR4 ;  /* 0x0000000437377c20 */ /* 0x000fe20008410000 */
[----:B------:R-:W-:Y:S01]  /*1bf0*/  FMUL.FTZ R64, R64, UR4 ;  /* 0x0000000440407c20 */ /* 0x000fe20008410000 */
[----:B------:R-:W2:Y:S01]  /*1c00*/  MUFU.TANH R36, R36 ;  /* 0x0000002400247308 */ /* 0x000ea20000002400 */
        /* <DEDUP_REMOVED lines=16> */
[----:B--2---:R-:W-:Y:S01]  /*1d10*/  FSEL R36, R36, -INF , P6 ;  /* 0xff80000024247808 */ /* 0x004fe20003000000 */
[----:B------:R-:W-:Y:S01]  /*1d20*/  FMUL.FTZ R71, R71, UR4 ;  /* 0x0000000447477c20 */ /* 0x000fe20008410000 */
[----:B------:R-:W-:Y:S01]  /*1d30*/  ULDC UR10, c[0x0][0x988] ;  /* 0x00026200000a7ab9 */ /* 0x000fe20000000800 */
[----:B------:R-:W-:Y:S01]  /*1d40*/  P2R R10, PR, RZ, 0x1 ;  /* 0x00000001ff0a7803 */ /* 0x000fe20000000000 */
[----:B------:R-:W-:Y:S01]  /*1d50*/  UIADD3 UR4, UR41, 0x22840, URZ ;  /* 0x0002284029047890 */ /* 0x000fe2000fffe03f */
[----:B------:R-:W-:-:S02]  /*1d60*/  FMNMX.FTZ R6, R36, R5, !PT ;  /* 0x0000000524067209 */ /* 0x000fc40007810000 */
[----:B------:R-:W2:Y:S01]  /*1d70*/  MUFU.TANH R31, R31 ;  /* 0x0000001f001f7308 */ /* 0x000ea20000002400 */
[----:B----4-:R-:W-:Y:S01]  /*1d80*/  FSEL R30, R30, -INF , P4 ;  /* 0xff8000001e1e7808 */ /* 0x010fe20002000000 */
[----:B------:R-:W-:Y:S01]  /*1d90*/  UPRMT UR4, UR26, 0x654, UR4 ;  /* 0x000006541a047896 */ /* 0x000fe20008000004 */
[----:B------:R-:W-:-:S05]  /*1da0*/  ISETP.GT.AND P4, PT, R4, 0x20, PT ;  /* 0x000000200400780c */ /* 0x000fca0003f84270 */
[----:B------:R-:W4:Y:S01]  /*1db0*/  MUFU.TANH R40, R40 ;  /* 0x0000002800287308 */ /* 0x000f220000002400 */
[----:B0-----:R-:W-:Y:S02]  /*1dc0*/  FSEL R37, R37, -INF , P5 ;  /* 0xff80000025257808 */ /* 0x001fe40002800000 */
[----:B------:R-:W-:Y:S02]  /*1dd0*/  SYNCS.ARRIVE.TRANS64.RED.A1T0 RZ, [UR4], RZ ;  /* 0x000000ffffff79a7 */ /* 0x000fe40008100404 */
[----:B------:R-:W-:-:S03]  /*1de0*/  FMNMX.FTZ R5, R37, R6, !PT ;  /* 0x0000000625057209 */ /* 0x000fc60007810000 */
[----:B------:R-:W0:Y:S01]  /*1df0*/  MUFU.TANH R34, R34 ;  /* 0x0000002200227308 */ /* 0x000e220000002400 */
[----:B--2---:R-:W-:Y:S02]  /*1e00*/  FSEL R31, R31, -INF , P3 ;  /* 0xff8000001f1f7808 */ /* 0x004fe40001800000 */
[----:B------:R-:W-:-:S05]  /*1e10*/  ISETP.GT.AND P3, PT, R4, 0x21, PT ;  /* 0x000000210400780c */ /* 0x000fca0003f64270 */
[----:B------:R-:W2:Y:S01]  /*1e20*/  MUFU.TANH R41, R41 ;  /* 0x0000002900297308 */ /* 0x000ea20000002400 */
[----:B----4-:R-:W-:-:S04]  /*1e30*/  FSEL R40, R40, -INF , P4 ;  /* 0xff80000028287808 */ /* 0x010fc80002000000 */
[----:B------:R-:W-:-:S03]  /*1e40*/  FMNMX.FTZ R6, R40, R5, !PT ;  /* 0x0000000528067209 */ /* 0x000fc60007810000 */
[----:B------:R-:W4:Y:S01]  /*1e50*/  MUFU.TANH R35, R35 ;  /* 0x0000002300237308 */ /* 0x000f220000002400 */
[----:B0-----:R-:W-:Y:S02]  /*1e60*/  FSEL R34, R34, -INF , P2 ;  /* 0xff80000022227808 */ /* 0x001fe40001000000 */
[----:B------:R-:W-:-:S05]  /*1e70*/  ISETP.GT.AND P2, PT, R4, 0x28, PT ;  /* 0x000000280400780c */ /* 0x000fca0003f44270 */
[----:B------:R-:W0:Y:S01]  /*1e80*/  MUFU.TANH R44, R44 ;  /* 0x0000002c002c7308 */ /* 0x000e220000002400 */
[----:B--2---:R-:W-:-:S04]  /*1e90*/  FSEL R41, R41, -INF , P3 ;  /* 0xff80000029297808 */ /* 0x004fc80001800000 */
[----:B------:R-:W-:-:S03]  /*1ea0*/  FMNMX.FTZ R5, R41, R6, !PT ;  /* 0x0000000629057209 */ /* 0x000fc60007810000 */
[----:B------:R-:W2:Y:S01]  /*1eb0*/  MUFU.TANH R38, R38 ;  /* 0x0000002600267308 */ /* 0x000ea20000002400 */
[----:B----4-:R-:W-:Y:S02]  /*1ec0*/  FSEL R35, R35, -INF , P1 ;  /* 0xff80000023237808 */ /* 0x010fe40000800000 */
[----:B------:R-:W-:-:S05]  /*1ed0*/  ISETP.GT.AND P1, PT, R4, 0x29, PT ;  /* 0x000000290400780c */ /* 0x000fca0003f24270 */
[----:B------:R-:W4:Y:S01]  /*1ee0*/  MUFU.TANH R45, R45 ;  /* 0x0000002d002d7308 */ /* 0x000f220000002400 */
[----:B0-----:R-:W-:-:S04]  /*1ef0*/  FSEL R44, R44, -INF , P2 ;  /* 0xff8000002c2c7808 */ /* 0x001fc80001000000 */
        /* <DEDUP_REMOVED lines=74> */
[----:B--2---:R-:W-:-:S04]  /*23a0*/  FSEL R69, R69, -INF , P1 ;  /* 0xff80000045457808 */ /* 0x004fc80000800000 */
[----:B------:R-:W-:-:S03]  /*23b0*/  FMNMX.FTZ R5, R69, R4, !PT ;  /* 0x0000000445057209 */ /* 0x000fc60007810000 */
[----:B------:R-:W2:Y:S01]  /*23c0*/  MUFU.TANH R66, R66 ;  /* 0x0000004200427308 */ /* 0x000ea20000002400 */
[----:B----4-:R-:W-:Y:S01]  /*23d0*/  FSEL R62, R62, -INF , P6 ;  /* 0xff8000003e3e7808 */ /* 0x010fe20003000000 */
[----:B------:R-:W4:Y:S06]  /*23e0*/  SHFL.BFLY PT, R4, R5, 0x2, 0x1f ;  /* 0x0c401f0005047f89 */ /* 0x000f2c00000e0000 */
[----:B------:R-:W5:Y:S01]  /*23f0*/  MUFU.TANH R67, R67 ;  /* 0x0000004300437308 */ /* 0x000f620000002400 */
[----:B0-----:R-:W-:-:S07]  /*2400*/  FSEL R63, R63, -INF , P5 ;  /* 0xff8000003f3f7808 */ /* 0x001fce0002800000 */
[----:B------:R-:W0:Y:S01]  /*2410*/  MUFU.TANH R70, R70 ;  /* 0x0000004600467308 */ /* 0x000e220000002400 */
[----:B--2---:R-:W-:-:S07]  /*2420*/  FSEL R66, R66, -INF , P4 ;  /* 0xff80000042427808 */ /* 0x004fce0002000000 */
[----:B------:R-:W2:Y:S01]  /*2430*/  MUFU.TANH R71, R71 ;  /* 0x0000004700477308 */ /* 0x000ea20000002400 */
[----:B-----5:R-:W-:Y:S02]  /*2440*/  FSEL R67, R67, -INF , P3 ;  /* 0xff80000043437808 */ /* 0x020fe40001800000 */
[----:B----4-:R-:W-:Y:S02]  /*2450*/  FMNMX.FTZ R6, R5, R4, !PT ;  /* 0x0000000405067209 */ /* 0x010fe40007810000 */
[----:B------:R-:W-:-:S03]  /*2460*/  FMNMX.FTZ R5, R26, R27, !PT ;  /* 0x0000001b1a057209 */ /* 0x000fc60007810000 */
[----:B------:R-:W4:Y:S01]  /*2470*/  SHFL.BFLY PT, R7, R6, 0x1, 0x1f ;  /* 0x0c201f0006077f89 */ /* 0x000f2200000e0000 */
[----:B0-----:R-:W-:Y:S02]  /*2480*/  FSEL R70, R70, -INF , P2 ;  /* 0xff80000046467808 */ /* 0x001fe40001000000 */
[----:B--2---:R-:W-:Y:S02]  /*2490*/  FSEL R71, R71, -INF , P1 ;  /* 0xff80000047477808 */ /* 0x004fe40000800000 */
[----:B----4-:R-:W-:Y:S02]  /*24a0*/  FMNMX.FTZ R4, R6, R7, !PT ;  /* 0x0000000706047209 */ /* 0x010fe40007810000 */
[----:B------:R-:W-:Y:S02]  /*24b0*/  FMNMX.FTZ R6, R30, R5, !PT ;  /* 0x000000051e067209 */ /* 0x000fe40007810000 */
[C---:B------:R-:W-:Y:S01]  /*24c0*/  FSETP.NEU.FTZ.AND P0, PT, R4.reuse, -INF , PT ;  /* 0xff8000000400780b */ /* 0x040fe20003f1d000 */
[----:B------:R-:W-:Y:S01]  /*24d0*/  FMUL.FTZ R7, R4, UR10 ;  /* 0x0000000a04077c20 */ /* 0x000fe20008410000 */
[----:B------:R-:W-:-:S04]  /*24e0*/  FMNMX.FTZ R5, R31, R6, !PT ;  /* 0x000000061f057209 */ /* 0x000fc80007810000 */
[----:B------:R-:W-:Y:S02]  /*24f0*/  FMNMX.FTZ R6, R34, R5, !PT ;  /* 0x0000000522067209 */ /* 0x000fe40007810000 */
[----:B------:R-:W-:Y:S02]  /*2500*/  FSEL R9, R7, RZ, P0 ;  /* 0x000000ff07097208 */ /* 0x000fe40000000000 */
[----:B------:R-:W-:Y:S02]  /*2510*/  FMNMX.FTZ R5, R35, R6, !PT ;  /* 0x0000000623057209 */ /* 0x000fe40007810000 */
[----:B------:R-:W-:Y:S01]  /*2520*/  ISETP.NE.AND P0, PT, R10, RZ, PT ;  /* 0x000000ff0a00720c */ /* 0x000fe20003f05270 */
        /* <DEDUP_REMOVED lines=28> */
[----:B------:R-:W-:Y:S01]  /*26f0*/  FFMA.FTZ R60, R60, UR10, -R9 ;  /* 0x0000000a3c3c7c23 */ /* 0x000fe20008010809 */
[----:B------:R-:W-:Y:S01]  /*2700*/  FMNMX.FTZ R5, R51, R6, !PT ;  /* 0x0000000633057209 */ /* 0x000fe20007810000 */
[----:B------:R-:W2:Y:S01]  /*2710*/  MUFU.EX2 R29, R29 ;  /* 0x0000001d001d7308 */ /* 0x000ea20000000800 */
[----:B0-----:R-:W-:Y:S01]  /*2720*/  FADD.FTZ R11, R24, R25 ;  /* 0x00000019180b7221 */ /* 0x001fe20000010000 */
[--C-:B------:R-:W-:Y:S01]  /*2730*/  FFMA.FTZ R61, R61, UR10, -R9.reuse ;  /* 0x0000000a3d3d7c23 */ /* 0x100fe20008010809 */
[----:B------:R-:W-:Y:S01]  /*2740*/  FMNMX.FTZ R6, R54, R5, !PT ;  /* 0x0000000536067209 */ /* 0x000fe20007810000 */
[--C-:B------:R-:W-:Y:S01]  /*2750*/  FFMA.FTZ R64, R64, UR10, -R9.reuse ;  /* 0x0000000a40407c23 */ /* 0x100fe20008010809 */
[--C-:B------:R-:W-:Y:S01]  /*2760*/  FFMA.FTZ R65, R65, UR10, -R9.reuse ;  /* 0x0000000a41417c23 */ /* 0x100fe20008010809 */
[--C-:B------:R-:W-:Y:S01]  /*2770*/  FFMA.FTZ R68, R68, UR10, -R9.reuse ;  /* 0x0000000a44447c23 */ /* 0x100fe20008010809 */
[----:B------:R-:W-:Y:S01]  /*2780*/  FMNMX.FTZ R5, R55, R6, !PT ;  /* 0x0000000637057209 */ /* 0x000fe20007810000 */
[----:B------:R-:W-:Y:S01]  /*2790*/  MUFU.EX2 R32, R32 ;  /* 0x0000002000207308 */ /* 0x000fe20000000800 */
[----:B------:R-:W-:Y:S01]  /*27a0*/  FFMA.FTZ R9, R69, UR10, -R9 ;  /* 0x0000000a45097c23 */ /* 0x000fe20008010809 */
[----:B------:R-:W-:-:S02]  /*27b0*/  F2FP.BF16.F32.PACK_AB R160, R25, R24 ;  /* 0x0000001819a0723e */ /* 0x000fc400000010ff */
[----:B------:R-:W-:-:S04]  /*27c0*/  FMNMX.FTZ R6, R58, R5, !PT ;  /* 0x000000053a067209 */ /* 0x000fc80007810000 */
[----:B------:R-:W-:Y:S01]  /*27d0*/  FMNMX.FTZ R5, R59, R6, !PT ;  /* 0x000000063b057209 */ /* 0x000fe20007810000 */
[----:B------:R-:W0:Y:S01]  /*27e0*/  MUFU.EX2 R33, R33 ;  /* 0x0000002100217308 */ /* 0x000e220000000800 */
[----:B--2---:R-:W-:Y:S02]  /*27f0*/  F2FP.BF16.F32.PACK_AB R162, R29, R28 ;  /* 0x0000001c1da2723e */ /* 0x004fe400000010ff */
[----:B------:R-:W-:-:S04]  /*2800*/  FMNMX.FTZ R6, R62, R5, !PT ;  /* 0x000000053e067209 */ /* 0x000fc80007810000 */
[----:B------:R-:W-:Y:S01]  /*2810*/  FMNMX.FTZ R5, R63, R6, !PT ;  /* 0x000000063f057209 */ /* 0x000fe20007810000 */
[----:B------:R-:W-:Y:S03]  /*2820*/  MUFU.EX2 R36, R36 ;  /* 0x0000002400247308 */ /* 0x000fe60000000800 */
[----:B------:R-:W-:-:S04]  /*2830*/  FMNMX.FTZ R6, R66, R5, !PT ;  /* 0x0000000542067209 */ /* 0x000fc80007810000 */
[----:B------:R-:W-:Y:S01]  /*2840*/  FMNMX.FTZ R5, R67, R6, !PT ;  /* 0x0000000643057209 */ /* 0x000fe20007810000 */
[----:B------:R-:W2:Y:S01]  /*2850*/  MUFU.EX2 R37, R37 ;  /* 0x0000002500257308 */ /* 0x000ea20000000800 */
[----:B0-----:R-:W-:Y:S02]  /*2860*/  F2FP.BF16.F32.PACK_AB R156, R33, R32 ;  /* 0x00000020219c723e */ /* 0x001fe400000010ff */
[----:B------:R-:W-:-:S04]  /*2870*/  FMNMX.FTZ R6, R70, R5, !PT ;  /* 0x0000000546067209 */ /* 0x000fc80007810000 */
[----:B------:R-:W-:Y:S01]  /*2880*/  FMNMX.FTZ R6, R71, R6, !PT ;  /* 0x0000000647067209 */ /* 0x000fe20007810000 */
[----:B------:R-:W-:Y:S04]  /*2890*/  MUFU.EX2 R40, R40 ;  /* 0x0000002800287308 */ /* 0x000fe80000000800 */
[----:B------:R-:W0:Y:S04]  /*28a0*/  SHFL.BFLY PT, R5, R6, 0x2, 0x1f ;  /* 0x0c401f0006057f89 */ /* 0x000e2800000e0000 */
[----:B------:R-:W4:Y:S01]  /*28b0*/  MUFU.EX2 R41, R41 ;  /* 0x0000002900297308 */ /* 0x000f220000000800 */
[----:B--2---:R-:W-:-:S07]  /*28c0*/  F2FP.BF16.F32.PACK_AB R158, R37, R36 ;  /* 0x00000024259e723e */ /* 0x004fce00000010ff */
[----:B------:R-:W-:Y:S08]  /*28d0*/  MUFU.EX2 R44, R44 ;  /* 0x0000002c002c7308 */ /* 0x000ff00000000800 */
[----:B------:R-:W2:Y:S01]  /*28e0*/  MUFU.EX2 R45, R45 ;  /* 0x0000002d002d7308 */ /* 0x000ea20000000800 */
[----:B----4-:R-:W-:Y:S02]  /*28f0*/  F2FP.BF16.F32.PACK_AB R152, R41, R40 ;  /* 0x000000282998723e */ /* 0x010fe400000010ff */
[----:B0-----:R-:W-:-:S05]  /*2900*/  FMNMX.FTZ R5, R6, R5, !PT ;  /* 0x0000000506057209 */ /* 0x001fca0007810000 */
[----:B------:R-:W-:Y:S01]  /*2910*/  MUFU.EX2 R48, R48 ;  /* 0x0000003000307308 */ /* 0x000fe20000000800 */
[----:B------:R-:W0:Y:S07]  /*2920*/  SHFL.BFLY PT, R6, R5, 0x1, 0x1f ;  /* 0x0c201f0005067f89 */ /* 0x000e2e00000e0000 */
[----:B------:R-:W4:Y:S01]  /*2930*/  MUFU.EX2 R49, R49 ;  /* 0x0000003100317308 */ /* 0x000f220000000800 */
[----:B--2---:R-:W-:-:S07]  /*2940*/  F2FP.BF16.F32.PACK_AB R154, R45, R44 ;  /* 0x0000002c2d9a723e */ /* 0x004fce00000010ff */
[----:B------:R-:W-:Y:S08]  /*2950*/  MUFU.EX2 R52, R52 ;  /* 0x0000003400347308 */ /* 0x000ff00000000800 */
[----:B------:R-:W-:Y:S01]  /*2960*/  MUFU.EX2 R53, R53 ;  /* 0x0000003500357308 */ /* 0x000fe20000000800 */
[----:B0-----:R-:W-:Y:S01]  /*2970*/  FMNMX.FTZ R7, R5, R6, !PT ;  /* 0x0000000605077209 */ /* 0x001fe20007810000 */
[----:B------:R-:W-:Y:S01]  /*2980*/  FADD.FTZ R6, R28, R11 ;  /* 0x0000000b1c067221 */ /* 0x000fe20000010000 */
[----:B----4-:R-:W-:-:S02]  /*2990*/  F2FP.BF16.F32.PACK_AB R164, R49, R48 ;  /* 0x0000003031a4723e */ /* 0x010fc400000010ff */
[C---:B------:R-:W-:Y:S01]  /*29a0*/  FSETP.NEU.FTZ.AND P1, PT, R7.reuse, -INF , PT ;  /* 0xff8000000700780b */ /* 0x040fe20003f3d000 */
[----:B------:R-:W-:Y:S01]  /*29b0*/  FMUL.FTZ R5, R7, UR10 ;  /* 0x0000000a07057c20 */ /* 0x000fe20008410000 */
[----:B------:R-:W-:Y:S01]  /*29c0*/  FADD.FTZ R11, R29, R6 ;  /* 0x000000061d0b7221 */ /* 0x000fe20000010000 */
[----:B------:R-:W-:Y:S03]  /*29d0*/  MUFU.EX2 R56, R56 ;  /* 0x0000003800387308 */ /* 0x000fe60000000800 */
[----:B------:R-:W-:Y:S01]  /*29e0*/  FSEL R5, R5, RZ, P1 ;  /* 0x000000ff05057208 */ /* 0x000fe20000800000 */
[----:B------:R-:W-:-:S04]  /*29f0*/  FADD.FTZ R6, R32, R11 ;  /* 0x0000000b20067221 */ /* 0x000fc80000010000 */
        /* <DEDUP_REMOVED lines=9> */
[----:B------:R-:W-:Y:S01]  /*2a90*/  FADD.FTZ R13, R33, R6 ;  /* 0x00000006210d7221 */ /* 0x000fe20000010000 */
        /* <DEDUP_REMOVED lines=12> */
[----:B------:R-:W2:Y:S01]  /*2b60*/  MUFU.EX2 R30, R30 ;  /* 0x0000001e001e7308 */ /* 0x000ea20000000800 */
[--C-:B------:R-:W-:Y:S01]  /*2b70*/  FFMA.FTZ R58, R58, UR10, -R5.reuse ;  /* 0x0000000a3a3a7c23 */ /* 0x100fe20008010805 */
[--C-:B------:R-:W-:Y:S01]  /*2b80*/  FFMA.FTZ R59, R59, UR10, -R5.reuse ;  /* 0x0000000a3b3b7c23 */ /* 0x100fe20008010805 */
[----:B------:R-:W-:Y:S01]  /*2b90*/  FADD.FTZ R13, R41, R10 ;  /* 0x0000000a290d7221 */ /* 0x000fe20000010000 */
[--C-:B------:R-:W-:Y:S01]  /*2ba0*/  FFMA.FTZ R62, R62, UR10, -R5.reuse ;  /* 0x0000000a3e3e7c23 */ /* 0x100fe20008010805 */
[--C-:B------:R-:W-:Y:S01]  /*2bb0*/  FFMA.FTZ R63, R63, UR10, -R5.reuse ;  /* 0x0000000a3f3f7c23 */ /* 0x100fe20008010805 */
[----:B------:R-:W-:Y:S01]  /*2bc0*/  FFMA.FTZ R66, R66, UR10, -R5 ;  /* 0x0000000a42427c23 */ /* 0x000fe20008010805 */
[----:B------:R-:W-:Y:S01]  /*2bd0*/  FADD.FTZ R10, R44, R13 ;  /* 0x0000000d2c0a7221 */ /* 0x000fe20000010000 */
[----:B------:R-:W4:Y:S01]  /*2be0*/  MUFU.EX2 R31, R31 ;  /* 0x0000001f001f7308 */ /* 0x000f220000000800 */
[----:B0-----:R-:W-:Y:S01]  /*2bf0*/  FADD.FTZ R11, R26, R27 ;  /* 0x0000001b1a0b7221 */ /* 0x001fe20000010000 */
[--C-:B------:R-:W-:Y:S01]  /*2c00*/  FFMA.FTZ R67, R67, UR10, -R5.reuse ;  /* 0x0000000a43437c23 */ /* 0x100fe20008010805 */
[----:B------:R-:W-:Y:S01]  /*2c10*/  FADD.FTZ R13, R45, R10 ;  /* 0x0000000a2d0d7221 */ /* 0x000fe20000010000 */
[--C-:B------:R-:W-:Y:S01]  /*2c20*/  FFMA.FTZ R70, R70, UR10, -R5.reuse ;  /* 0x0000000a46467c23 */ /* 0x100fe20008010805 */
[----:B------:R-:W-:Y:S01]  /*2c30*/  FFMA.FTZ R5, R71, UR10, -R5 ;  /* 0x0000000a47057c23 */ /* 0x000fe20008010805 */
[----:B------:R-:W-:Y:S01]  /*2c40*/  F2FP.BF16.F32.PACK_AB R166, R53, R52 ;  /* 0x0000003435a6723e */ /* 0x000fe200000010ff */
[----:B------:R-:W-:Y:S01]  /*2c50*/  FADD.FTZ R10, R48, R13 ;  /* 0x0000000d300a7221 */ /* 0x000fe20000010000 */
[----:B------:R-:W0:Y:S01]  /*2c60*/  MUFU.EX2 R34, R34 ;  /* 0x0000002200227308 */ /* 0x000e220000000800 */
[----:B--2---:R-:W-:Y:S01]  /*2c70*/  FADD.FTZ R6, R30, R11 ;  /* 0x0000000b1e067221 */ /* 0x004fe20000010000 */
[----:B------:R-:W-:Y:S01]  /*2c80*/  F2FP.BF16.F32.PACK_AB R161, R27, R26 ;  /* 0x0000001a1ba1723e */ /* 0x000fe200000010ff */
[----:B------:R-:W-:-:S04]  /*2c90*/  FADD.FTZ R13, R49, R10 ;  /* 0x0000000a310d7221 */ /* 0x000fc80000010000 */
[----:B------:R-:W-:Y:S01]  /*2ca0*/  FADD.FTZ R10, R52, R13 ;  /* 0x0000000d340a7221 */ /* 0x000fe20000010000 */
[----:B------:R-:W2:Y:S01]  /*2cb0*/  MUFU.EX2 R35, R35 ;  /* 0x0000002300237308 */ /* 0x000ea20000000800 */
[C---:B----4-:R-:W-:Y:S01]  /*2cc0*/  FADD.FTZ R11, R31.reuse, R6 ;  /* 0x000000061f0b7221 */ /* 0x050fe20000010000 */
[----:B------:R-:W-:Y:S01]  /*2cd0*/  F2FP.BF16.F32.PACK_AB R163, R31, R30 ;  /* 0x0000001e1fa3723e */ /* 0x000fe200000010ff */
[----:B------:R-:W-:-:S04]  /*2ce0*/  FADD.FTZ R13, R53, R10 ;  /* 0x0000000a350d7221 */ /* 0x000fc80000010000 */
[----:B------:R-:W-:Y:S01]  /*2cf0*/  FADD.FTZ R10, R56, R13 ;  /* 0x0000000d380a7221 */ /* 0x000fe20000010000 */
[----:B------:R-:W4:Y:S01]  /*2d00*/  MUFU.EX2 R38, R38 ;  /* 0x0000002600267308 */ /* 0x000f220000000800 */
[----:B0-----:R-:W-:-:S07]  /*2d10*/  FADD.FTZ R6, R34, R11 ;  /* 0x0000000b22067221 */ /* 0x001fce0000010000 */
[----:B------:R-:W0:Y:S01]  /*2d20*/  MUFU.EX2 R39, R39 ;  /* 0x0000002700277308 */ /* 0x000e220000000800 */
[C---:B--2---:R-:W-:Y:S01]  /*2d30*/  FADD.FTZ R11, R35.reuse, R6 ;  /* 0x00000006230b7221 */ /* 0x044fe20000010000 */
[----:B------:R-:W-:-:S06]  /*2d40*/  F2FP.BF16.F32.PACK_AB R157, R35, R34 ;  /* 0x00000022239d723e */ /* 0x000fcc00000010ff */
[----:B------:R-:W2:Y:S01]  /*2d50*/  MUFU.EX2 R42, R42 ;  /* 0x0000002a002a7308 */ /* 0x000ea20000000800 */
[----:B----4-:R-:W-:-:S07]  /*2d60*/  FADD.FTZ R6, R38, R11 ;  /* 0x0000000b26067221 */ /* 0x010fce0000010000 */
[----:B------:R-:W4:Y:S01]  /*2d70*/  MUFU.EX2 R43, R43 ;  /* 0x0000002b002b7308 */ /* 0x000f220000000800 */
[C---:B0-----:R-:W-:Y:S01]  /*2d80*/  FADD.FTZ R11, R39.reuse, R6 ;  /* 0x00000006270b7221 */ /* 0x041fe20000010000 */
[----:B------:R-:W-:-:S06]  /*2d90*/  F2FP.BF16.F32.PACK_AB R159, R39, R38 ;  /* 0x00000026279f723e */ /* 0x000fcc00000010ff */
[----:B------:R-:W0:Y:S01]  /*2da0*/  MUFU.EX2 R46, R46 ;  /* 0x0000002e002e7308 */ /* 0x000e220000000800 */
[----:B--2---:R-:W-:-:S07]  /*2db0*/  FADD.FTZ R6, R42, R11 ;  /* 0x0000000b2a067221 */ /* 0x004fce0000010000 */
[----:B------:R-:W2:Y:S01]  /*2dc0*/  MUFU.EX2 R47, R47 ;  /* 0x0000002f002f7308 */ /* 0x000ea20000000800 */
[C---:B----4-:R-:W-:Y:S01]  /*2dd0*/  FADD.FTZ R11, R43.reuse, R6 ;  /* 0x000000062b0b7221 */ /* 0x050fe20000010000 */
[----:B------:R-:W-:-:S06]  /*2de0*/  F2FP.BF16.F32.PACK_AB R153, R43, R42 ;  /* 0x0000002a2b99723e */ /* 0x000fcc00000010ff */
        /* <DEDUP_REMOVED lines=11> */
[C---:B--2---:R-:W-:Y:S01]  /*2ea0*/  FADD.FTZ R13, R57.reuse, R10 ;  /* 0x0000000a390d7221 */ /* 0x044fe20000010000 */
[----:B------:R-:W-:-:S06]  /*2eb0*/  F2FP.BF16.F32.PACK_AB R168, R57, R56 ;  /* 0x0000003839a8723e */ /* 0x000fcc00000010ff */
[----:B------:R-:W2:Y:S01]  /*2ec0*/  MUFU.EX2 R55, R55 ;  /* 0x0000003700377308 */ /* 0x000ea20000000800 */
[----:B----4-:R-:W-:-:S07]  /*2ed0*/  FADD.FTZ R6, R54, R11 ;  /* 0x0000000b36067221 */ /* 0x010fce0000010000 */
[----:B------:R-:W4:Y:S01]  /*2ee0*/  MUFU.EX2 R61, R61 ;  /* 0x0000003d003d7308 */ /* 0x000f220000000800 */
[----:B0-----:R-:W-:-:S07]  /*2ef0*/  FADD.FTZ R10, R60, R13 ;  /* 0x0000000d3c0a7221 */ /* 0x001fce0000010000 */
[----:B------:R-:W0:Y:S01]  /*2f00*/  MUFU.EX2 R58, R58 ;  /* 0x0000003a003a7308 */ /* 0x000e220000000800 */
[C---:B--2---:R-:W-:Y:S01]  /*2f10*/  FADD.FTZ R11, R55.reuse, R6 ;  /* 0x00000006370b7221 */ /* 0x044fe20000010000 */
[----:B------:R-:W-:-:S06]  /*2f20*/  F2FP.BF16.F32.PACK_AB R167, R55, R54 ;  /* 0x0000003637a7723e */ /* 0x000fcc00000010ff */
[----:B------:R-:W2:Y:S01]  /*2f30*/  MUFU.EX2 R64, R64 ;  /* 0x0000004000407308 */ /* 0x000ea20000000800 */
[C---:B----4-:R-:W-:Y:S01]  /*2f40*/  FADD.FTZ R13, R61.reuse, R10 ;  /* 0x0000000a3d0d7221 */ /* 0x050fe20000010000 */
[----:B------:R-:W-:-:S06]  /*2f50*/  F2FP.BF16.F32.PACK_AB R170, R61, R60 ;  /* 0x0000003c3daa723e */ /* 0x000fcc00000010ff */
[----:B------:R-:W4:Y:S01]  /*2f60*/  MUFU.EX2 R59, R59 ;  /* 0x0000003b003b7308 */ /* 0x000f220000000800 */
[----:B0-----:R-:W-:-:S07]  /*2f70*/  FADD.FTZ R6, R58, R11 ;  /* 0x0000000b3a067221 */ /* 0x001fce0000010000 */
[----:B------:R-:W0:Y:S01]  /*2f80*/  MUFU.EX2 R65, R65 ;  /* 0x0000004100417308 */ /* 0x000e220000000800 */
[----:B--2---:R-:W-:-:S07]  /*2f90*/  FADD.FTZ R10, R64, R13 ;  /* 0x0000000d400a7221 */ /* 0x004fce0000010000 */
[----:B------:R-:W2:Y:S01]  /*2fa0*/  MUFU.EX2 R62, R62 ;  /* 0x0000003e003e7308 */ /* 0x000ea20000000800 */
[C---:B----4-:R-:W-:Y:S01]  /*2fb0*/  FADD.FTZ R11, R59.reuse, R6 ;  /* 0x000000063b0b7221 */ /* 0x050fe20000010000 */
[----:B------:R-:W-:-:S06]  /*2fc0*/  F2FP.BF16.F32.PACK_AB R169, R59, R58 ;  /* 0x0000003a3ba9723e */ /* 0x000fcc00000010ff */
[----:B------:R-:W4:Y:S01]  /*2fd0*/  MUFU.EX2 R68, R68 ;  /* 0x0000004400447308 */ /* 0x000f220000000800 */
[C---:B0-----:R-:W-:Y:S01]  /*2fe0*/  FADD.FTZ R13, R65.reuse, R10 ;  /* 0x0000000a410d7221 */ /* 0x041fe20000010000 */
[----:B------:R-:W-:-:S06]  /*2ff0*/  F2FP.BF16.F32.PACK_AB R172, R65, R64 ;  /* 0x0000004041ac723e */ /* 0x000fcc00000010ff */
[----:B------:R-:W0:Y:S01]  /*3000*/  MUFU.EX2 R63, R63 ;  /* 0x0000003f003f7308 */ /* 0x000e220000000800 */
[----:B--2---:R-:W-:-:S07]  /*3010*/  FADD.FTZ R6, R62, R11 ;  /* 0x0000000b3e067221 */ /* 0x004fce0000010000 */
        /* <DEDUP_REMOVED lines=11> */
[C---:B0-----:R-:W-:Y:S01]  /*30d0*/  FADD.FTZ R9, R67.reuse, R10 ;  /* 0x0000000a43097221 */ /* 0x041fe20000010000 */
[----:B------:R-:W-:-:S03]  /*30e0*/  F2FP.BF16.F32.PACK_AB R173, R67, R66 ;  /* 0x0000004243ad723e */ /* 0x000fc600000010ff */
[----:B--2---:R-:W-:-:S04]  /*30f0*/  FADD.FTZ R10, R70, R9 ;  /* 0x00000009460a7221 */ /* 0x004fc80000010000 */
[C---:B----4-:R-:W-:Y:S01]  /*3100*/  FADD.FTZ R5, R175.reuse, R10 ;  /* 0x0000000aaf057221 */ /* 0x050fe20000010000 */
[----:B------:R-:W-:Y:S01]  /*3110*/  F2FP.BF16.F32.PACK_AB R175, R175, R70 ;  /* 0x00000046afaf723e */ /* 0x000fe200000010ff */
[----:B------:R-:W-:Y:S06]  /*3120*/  @!P0 BRA `(.L_x_9049) ;  /* 0x0000000000048947 */ /* 0x000fec0003800000 */
[----:B------:R-:W-:Y:S01]  /*3130*/  BPT.TRAP 0x1 ;  /* 0x000000040000795c */ /* 0x000fe20000300000 */
.L_x_9049:
[----:B------:R0:W2:Y:S01]  /*3140*/  SYNCS.PHASECHK.TRANS64.TRYWAIT P1, [UR41+0x22850], R8 ;  /* 0x02285008ff0075a7 */ /* 0x0000a20008020169 */
[----:B------:R-:W-:Y:S05]  /*3150*/  @!P0 BRA `(.L_x_9050) ;  /* 0x0000000000048947 */ /* 0x000fea0003800000 */
[----:B------:R-:W-:Y:S01]  /*3160*/  BPT.TRAP 0x1 ;  /* 0x000000040000795c */ /* 0x000fe20000300000 */
.L_x_9050:
[----:B--2---:R-:W-:Y:S05]  /*3170*/  @P1 BRA `(.L_x_9051) ;  /* 0x0000000000081947 */ /* 0x004fea0003800000 */
[----:B------:R-:W2:Y:S02]  /*3180*/  SYNCS.PHASECHK.TRANS64.TRYWAIT P1, [UR41+0x22850], R8 ;  /* 0x02285008ff0075a7 */ /* 0x000ea40008020169 */
[----:B--2---:R-:W-:Y:S05]  /*3190*/  @!P1 BRA `(.L_x_9052) ;  /* 0x0000008c00609947 */ /* 0x004fea0003800000 */
.L_x_9051:
[----:B------:R4:W-:Y:S01]  /*31a0*/  BAR.SYNC.DEFER_BLOCKING R3, 0x100 ;  /* 0x000400030000751d */ /* 0x0009e20000010000 */
[----:B------:R-:W-:-:S04]  /*31b0*/  UIADD3 UR4, UR41, 0x400, URZ ;  /* 0x0000040029047890 */ /* 0x000fc8000fffe03f */
[----:B------:R-:W-:Y:S01]  /*31c0*/  USHF.R.U32.HI UR4, URZ, 0x4, UR4 ;  /* 0x000000043f047899 */ /* 0x000fe20008011604 */
[----:B------:R-:W-:-:S03]  /*31d0*/  UMOV UR15, 0x40000040 ;  /* 0x40000040000f7882 */ /* 0x000fc60000000000 */
[----:B------:R-:W-:-:S04]  /*31e0*/  ULOP3.LUT UR4, UR4, 0x3fff, URZ, 0xc0, !UPT ;  /* 0x00003fff04047892 */ /* 0x000fc8000f8ec03f */
[----:B------:R-:W-:-:S04]  /*31f0*/  ULOP3.LUT UR24, UR4, 0x3000000, URZ, 0xfc, !UPT ;  /* 0x0300000004187892 */ /* 0x000fc8000f8efc3f */
[----:B------:R-:W-:-:S03]  /*3200*/  UIADD3 UR4, UR24, 0x80, URZ ;  /* 0x0000008018047890 */ /* 0x000fc6000fffe03f */
[----:B------:R-:W-:Y:S01]  /*3210*/  UMOV UR14, UR24 ;  /* 0x00000018000e7c82 */ /* 0x000fe20008000000 */
[----:B------:R-:W-:-:S06]  /*3220*/  WARPGROUP.ARRIVE ;  /* 0x00000000000079c5 */ /* 0x000fcc0000000000 */
[----:B------:R-:W-:Y:S01]  /*3230*/  HGMMA.64x256x16.F32.BF16 R24, R160, gdesc[UR12].tnspB, RZ, !UPT, gsb0 ;  /* 0x43e0000ca0187df0 */ /* 0x000fe2000c0018ff */
        /* <DEDUP_REMOVED lines=35> */
[----:B----4-:R-:W-:Y:S05]  /*3470*/  @!P0 BRA `(.L_x_9053) ;  /* 0x0000000000048947 */ /* 0x010fea0003800000 */
[----:B------:R-:W-:Y:S01]  /*3480*/  BPT.TRAP 0x1 ;  /* 0x000000040000795c */ /* 0x000fe20000300000 */
.L_x_9053:
[----:B------:R-:W-:Y:S02]  /*3490*/  UIADD3 UR7, UR43, -0x2, URZ ;  /* 0xfffffffe2b077890 */ /* 0x000fe4000fffe03f */
[----:B------:R-:W-:Y:S02]  /*34a0*/  UIADD3 UR4, UR41, 0x22860, URZ ;  /* 0x0002286029047890 */ /* 0x000fe4000fffe03f */
[----:B------:R-:W-:Y:S02]  /*34b0*/  UISETP.GE.AND UP0, UPT, UR7, UR40, UPT ;  /* 0x000000280700728c */ /* 0x000fe4000bf06270 */
[----:B------:R-:W-:-:S04]  /*34c0*/  UPRMT UR4, UR26, 0x654, UR4 ;  /* 0x000006541a047896 */ /* 0x000fc80008000004 */
[----:B------:R-:W-:-:S05]  /*34d0*/  PLOP3.LUT P1, PT, PT, PT, UP0, 0x80, 0x0 ;  /* 0x000000000000781c */ /* 0x000fca0003f2f008 */
[----:B------:R-:W-:Y:S08]  /*34e0*/  SYNCS.ARRIVE.TRANS64.RED.A1T0 RZ, [UR4], RZ ;  /* 0x000000ffffff79a7 */ /* 0x000ff00008100404 */
[----:B------:R-:W-:Y:S05]  /*34f0*/  @!P1 BRA `(.L_x_9054) ;  /* 0x0000002000dc9947 */ /* 0x000fea0003800000 */
[----:B012---:R-:W-:Y:S01]  /*3500*/  MOV R8, R7 ;  /* 0x0000000700087202 */ /* 0x007fe20000000f00 */
[----:B------:R-:W-:Y:S01]  /*3510*/  IMAD.MOV.U32 R13, RZ, RZ, R4 ;  /* 0x000000ffff0d7224 */ /* 0x000fe200078e0004 */
[----:B------:R-:W-:Y:S01]  /*3520*/  UMOV UR4, URZ ;  /* 0x0000003f00047c82 */ /* 0x000fe20008000000 */
[----:B------:R-:W-:Y:S01]  /*3530*/  UMOV UR5, URZ ;  /* 0x0000003f00057c82 */ /* 0x000fe20008000000 */
[----:B------:R-:W-:Y:S01]  /*3540*/  ULDC UR27, c[0x0][0x9d8] ;  /* 0x00027600001b7ab9 */ /* 0x000fe20000000800 */
[----:B------:R-:W-:-:S05]  /*3550*/  ULDC UR25, c[0x0][0x988] ;  /* 0x0002620000197ab9 */ /* 0x000fca0000000800 */
.L_x_9065:
[----:B------:R-:W-:Y:S01]  /*3560*/  UIADD3 UR5, UR5, 0x1, URZ ;  /* 0x0000000105057890 */ /* 0x000fe2000fffe03f */
[----:B---3--:R-:W-:Y:S01]  /*3570*/  IMAD.U32 R0, RZ, RZ, UR7 ;  /* 0x00000007ff007e24 */ /* 0x008fe2000f8e00ff */
        /* <DEDUP_REMOVED lines=8> */
.L_x_9055:
[----:B------:R-:W-:Y:S01]  /*3600*/  IMAD.U32 R0, RZ, RZ, UR4 ;  /* 0x00000004ff007e24 */ /* 0x000fe2000f8e00ff */
[----:B------:R-:W-:-:S04]  /*3610*/  ULEA UR28, UR5, UR41, 0x3 ;  /* 0x00000029051c7291 */ /* 0x000fc8000f8e183f */
[----:B------:R-:W-:-:S04]  /*3620*/  SHF.L.U32 R0, R0, 0x1f, RZ ;  /* 0x0000001f00007819 */ /* 0x000fc800000006ff */
[----:B------:R-:W-:-:S13]  /*3630*/  R2UR UR29, R0 ;  /* 0x00000000001d72ca */ /* 0x000fda00000e0000 */
[----:B------:R-:W-:-:S04]  /*3640*/  MOV R0, UR29 ;  /* 0x0000001d00007c02 */ /* 0x000fc80008000f00 */
[----:B------:R0:W1:Y:S01]  /*3650*/  SYNCS.PHASECHK.TRANS64.TRYWAIT P2, [UR28+0x22830], R0 ;  /* 0x02283000ff0075a7 */ /* 0x000062000804015c */
[----:B------:R-:W-:Y:S05]  /*3660*/  @!P0 BRA `(.L_x_9056) ;  /* 0x0000000000048947 */ /* 0x000fea0003800000 */
[----:B------:R-:W-:Y:S01]  /*3670*/  BPT.TRAP 0x1 ;  /* 0x000000040000795c */ /* 0x000fe20000300000 */
.L_x_9056:
[----:B-1----:R-:W-:Y:S05]  /*3680*/  @P2 BRA `(.L_x_9057) ;  /* 0x00000000000c2947 */ /* 0x002fea0003800000 */
[----:B0-----:R-:W-:-:S04]  /*3690*/  IMAD.U32 R0, RZ, RZ, UR29 ;  /* 0x0000001dff007e24 */ /* 0x001fc8000f8e00ff */
[----:B------:R-:W0:Y:S02]  /*36a0*/  SYNCS.PHASECHK.TRANS64.TRYWAIT P2, [UR28+0x22830], R0 ;  /* 0x02283000ff0075a7 */ /* 0x000e24000804015c */
[----:B0-----:R-:W-:Y:S05]  /*36b0*/  @!P2 BRA `(.L_x_9058) ;  /* 0x000000880030a947 */ /* 0x001fea0003800000 */
.L_x_9057:
[----:B------:R-:W-:Y:S01]  /*36c0*/  UIMAD UR10, UR5, 0x300, UR6 ;  /* 0x00000300050a78a4 */ /* 0x000fe2000f8e0206 */
[----:B------:R-:W-:Y:S01]  /*36d0*/  WARPGROUP.ARRIVE ;  /* 0x00000000000079c5 */ /* 0x000fe20000000000 */
[----:B------:R-:W-:Y:S01]  /*36e0*/  UMOV UR11, 0x40000040 ;  /* 0x40000040000b7882 */ /* 0x000fe20000000000 */
[----:B------:R-:W-:Y:S01]  /*36f0*/  UMOV UR15, 0x40000040 ;  /* 0x40000040000f7882 */ /* 0x000fe20000000000 */
[----:B------:R-:W-:Y:S01]  /*3700*/  UIADD3 UR14, UR10, 0x2, URZ ;  /* 0x000000020a0e7890 */ /* 0x000fe2000fffe03f */
[----:B0-----:R-:W-:Y:S01]  /*3710*/  IADD3 R0, -R2, 0xb, RZ ;  /* 0x0000000b02007810 */ /* 0x001fe20007ffe1ff */
[----:B------:R-:W-:Y:S01]  /*3720*/  UIADD3 UR18, UR10, 0x4, URZ ;  /* 0x000000040a127890 */ /* 0x000fe2000fffe03f */
[----:B------:R-:W-:Y:S02]  /*3730*/  UMOV UR19, 0x40000040 ;  /* 0x4000004000137882 */ /* 0x000fe40000000000 */
[----:B------:R-:W-:Y:S01]  /*3740*/  HGMMA.64x96x16.F32.BF16 R152, gdesc[UR8], RZ, !UPT, gsb0 ;  /* 0x01600000089879f0 */ /* 0x000fe2000c0018ff */
[----:B------:R-:W-:Y:S01]  /*3750*/  UIADD3 UR22, UR10, 0x6, URZ ;  /* 0x000000060a167890 */ /* 0x000fe2000fffe03f */
[----:B------:R-:W-:Y:S01]  /*3760*/  UMOV UR23, 0x40000040 ;  /* 0x4000004000177882 */ /* 0x000fe20000000000 */
        /* <DEDUP_REMOVED lines=11> */
[----:B------:R-:W-:Y:S05]  /*3820*/  @!P0 BRA `(.L_x_9059) ;  /* 0x0000000000048947 */ /* 0x000fea0003800000 */
[----:B------:R-:W-:Y:S01]  /*3830*/  BPT.TRAP 0x1 ;  /* 0x000000040000795c */ /* 0x000fe20000300000 */
.L_x_9059:
        /* <DEDUP_REMOVED lines=100> */
[----:B---3--:R-:W-:-:S05]  /*3e80*/  FMNMX.FTZ R4, R181, R4, !PT ;  /* 0x00000004b5047209 */ /* 0x008fca0007810000 */
[----:B------:R-:W3:Y:S02]  /*3e90*/  SHFL.BFLY PT, R159, R4, 0x2, 0x1f ;  /* 0x0c401f00049f7f89 */ /* 0x000ee400000e0000 */
[----:B------:R-:W4:Y:S08]  /*3ea0*/  MUFU.TANH R11, R11 ;  /* 0x0000000b000b7308 */ /* 0x000f300000002400 */
[----:B------:R-:W5:Y:S08]  /*3eb0*/  MUFU.TANH R12, R12 ;  /* 0x0000000c000c7308 */ /* 0x000f700000002400 */
[----:B------:R-:W0:Y:S01]  /*3ec0*/  MUFU.TANH R14, R14 ;  /* 0x0000000e000e7308 */ /* 0x000e220000002400 */
[----:B---3--:R-:W-:Y:S01]  /*3ed0*/  FMNMX.FTZ R167, R4, R159, !PT ;  /* 0x0000009f04a77209 */ /* 0x008fe20007810000 */
[----:B------:R-:W-:-:S06]  /*3ee0*/  FMUL.FTZ R159, R190, UR27 ;  /* 0x0000001bbe9f7c20 */ /* 0x000fcc0008410000 */
[----:B------:R-:W3:Y:S01]  /*3ef0*/  MUFU.TANH R15, R15 ;  /* 0x0000000f000f7308 */ /* 0x000ee20000002400 */
[----:B------:R-:W1:Y:S07]  /*3f00*/  SHFL.BFLY PT, R4, R167, 0x1, 0x1f ;  /* 0x0c201f00a7047f89 */ /* 0x000e6e00000e0000 */
[----:B------:R-:W3:Y:S08]  /*3f10*/  MUFU.TANH R17, R17 ;  /* 0x0000001100117308 */ /* 0x000ef00000002400 */
[----:B------:R-:W3:Y:S08]  /*3f20*/  MUFU.TANH R18, R18 ;  /* 0x0000001200127308 */ /* 0x000ef00000002400 */
[----:B------:R-:W3:Y:S01]  /*3f30*/  MUFU.TANH R21, R21 ;  /* 0x0000001500157308 */ /* 0x000ee20000002400 */
[----:B-1----:R-:W-:-:S02]  /*3f40*/  FMNMX.FTZ R4, R167, R4, !PT ;  /* 0x00000004a7047209 */ /* 0x002fc40007810000 */
[----:B------:R-:W-:-:S03]  /*3f50*/  FMNMX.FTZ R167, R9, R8, !PT ;  /* 0x0000000809a77209 */ /* 0x000fc60007810000 */
[C---:B------:R-:W-:Y:S02]  /*3f60*/  FMUL.FTZ R183, R4.reuse, UR10 ;  /* 0x0000000a04b77c20 */ /* 0x040fe40008410000 */
[----:B------:R-:W1:Y:S01]  /*3f70*/  MUFU.TANH R22, R22 ;  /* 0x0000001600167308 */ /* 0x000e620000002400 */
[----:B------:R-:W-:Y:S01]  /*3f80*/  FADD.FTZ R13, -R4, R13 ;  /* 0x0000000d040d7221 */ /* 0x000fe20000010100 */
[--C-:B------:R-:W-:Y:S01]  /*3f90*/  FFMA.FTZ R178, R16, UR10, -R183.reuse ;  /* 0x0000000a10b27c23 */ /* 0x100fe200080108b7 */
[----:B--2---:R-:W-:Y:S01]  /*3fa0*/  FMNMX.FTZ R16, R10, R167, !PT ;  /* 0x000000a70a107209 */ /* 0x004fe20007810000 */
[--C-:B------:R-:W-:Y:S01]  /*3fb0*/  FFMA.FTZ R175, R7, UR10, -R183.reuse ;  /* 0x0000000a07af7c23 */ /* 0x100fe200080108b7 */
[----:B------:R-:W-:Y:S01]  /*3fc0*/  FMUL.FTZ R13, R13, UR10 ;  /* 0x0000000a0d0d7c20 */ /* 0x000fe20008410000 */
[--C-:B------:R-:W-:Y:S01]  /*3fd0*/  FFMA.FTZ R179, R19, UR10, -R183.reuse ;  /* 0x0000000a13b37c23 */ /* 0x100fe200080108b7 */
[----:B----4-:R-:W-:Y:S01]  /*3fe0*/  FMNMX.FTZ R167, R11, R16, !PT ;  /* 0x000000100ba77209 */ /* 0x010fe20007810000 */
[----:B------:R-:W2:Y:S01]  /*3ff0*/  MUFU.TANH R23, R23 ;  /* 0x0000001700177308 */ /* 0x000ea20000002400 */
[--C-:B------:R-:W-:Y:S01]  /*4000*/  FFMA.FTZ R194, R168, UR10, -R183.reuse ;  /* 0x0000000aa8c27c23 */ /* 0x100fe200080108b7 */
[--C-:B------:R-:W-:Y:S01]  /*4010*/  FFMA.FTZ R182, R20, UR10, -R183.reuse ;  /* 0x0000000a14b67c23 */ /* 0x100fe200080108b7 */
[----:B-----5:R-:W-:Y:S01]  /*4020*/  FMNMX.FTZ R167, R12, R167, !PT ;  /* 0x000000a70ca77209 */ /* 0x020fe20007810000 */
[--C-:B------:R-:W-:Y:S01]  /*4030*/  FFMA.FTZ R168, R180, UR10, -R183.reuse ;  /* 0x0000000ab4a87c23 */ /* 0x100fe200080108b7 */
[--C-:B------:R-:W-:Y:S01]  /*4040*/  FFMA.FTZ R171, R200, UR10, -R183.reuse ;  /* 0x0000000ac8ab7c23 */ /* 0x100fe200080108b7 */
[--C-:B------:R-:W-:Y:S01]  /*4050*/  FFMA.FTZ R190, R165, UR10, -R183.reuse ;  /* 0x0000000aa5be7c23 */ /* 0x100fe200080108b7 */
[----:B0-----:R-:W-:Y:S01]  /*4060*/  FMNMX.FTZ R16, R14, R167, !PT ;  /* 0x000000a70e107209 */ /* 0x001fe20007810000 */
[----:B------:R-:W0:Y:S01]  /*4070*/  MUFU.TANH R152, R152 ;  /* 0x0000009800987308 */ /* 0x000e220000002400 */
[--C-:B------:R-:W-:Y:S01]  /*4080*/  FFMA.FTZ R167, R166, UR10, -R183.reuse ;  /* 0x0000000aa6a77c23 */ /* 0x100fe200080108b7 */
[--C-:B------:R-:W-:Y:S01]  /*4090*/  FFMA.FTZ R166, R176, UR10, -R183.reuse ;  /* 0x0000000ab0a67c23 */ /* 0x100fe200080108b7 */
[----:B---3--:R-:W-:Y:S01]  /*40a0*/  FMNMX.FTZ R16, R15, R16, !PT ;  /* 0x000000100f107209 */ /* 0x008fe20007810000 */
[--C-:B------:R-:W-:Y:S01]  /*40b0*/  FFMA.FTZ R165, R170, UR10, -R183.reuse ;  /* 0x0000000aaaa57c23 */ /* 0x100fe200080108b7 */
[--C-:B------:R-:W-:Y:S01]  /*40c0*/  FFMA.FTZ R20, R173, UR10, -R183.reuse ;  /* 0x0000000aad147c23 */ /* 0x100fe200080108b7 */
[--C-:B------:R-:W-:Y:S01]  /*40d0*/  FFMA.FTZ R186, R201, UR10, -R183.reuse ;  /* 0x0000000ac9ba7c23 */ /* 0x100fe200080108b7 */
[----:B------:R-:W-:Y:S01]  /*40e0*/  FMNMX.FTZ R7, R17, R16, !PT ;  /* 0x0000001011077209 */ /* 0x000fe20007810000 */
[----:B------:R-:W3:Y:S01]  /*40f0*/  MUFU.TANH R153, R153 ;  /* 0x0000009900997308 */ /* 0x000ee20000002400 */
[--C-:B------:R-:W-:Y:S01]  /*4100*/  FFMA.FTZ R173, R174, UR10, -R183.reuse ;  /* 0x0000000aaead7c23 */ /* 0x100fe200080108b7 */
[--C-:B------:R-:W-:Y:S01]  /*4110*/  FFMA.FTZ R170, R185, UR10, -R183.reuse ;  /* 0x0000000ab9aa7c23 */ /* 0x100fe200080108b7 */
[----:B------:R-:W-:Y:S01]  /*4120*/  FMNMX.FTZ R16, R18, R7, !PT ;  /* 0x0000000712107209 */ /* 0x000fe20007810000 */
[--C-:B------:R-:W-:Y:S01]  /*4130*/  FFMA.FTZ R169, R202, UR10, -R183.reuse ;  /* 0x0000000acaa97c23 */ /* 0x100fe200080108b7 */
[--C-:B------:R-:W-:Y:S01]  /*4140*/  FFMA.FTZ R172, R172, UR10, -R183.reuse ;  /* 0x0000000aacac7c23 */ /* 0x100fe200080108b7 */
[--C-:B------:R-:W-:Y:S01]  /*4150*/  FFMA.FTZ R177, R177, UR10, -R183.reuse ;  /* 0x0000000ab1b17c23 */ /* 0x100fe200080108b7 */
[----:B------:R-:W-:Y:S01]  /*4160*/  FMNMX.FTZ R7, R21, R16, !PT ;  /* 0x0000001015077209 */ /* 0x000fe20007810000 */
[----:B------:R-:W4:Y:S01]  /*4170*/  MUFU.TANH R154, R154 ;  /* 0x0000009a009a7308 */ /* 0x000f220000002400 */
[--C-:B------:R-:W-:Y:S01]  /*4180*/  FFMA.FTZ R187, R184, UR10, -R183.reuse ;  /* 0x0000000ab8bb7c23 */ /* 0x100fe200080108b7 */
[--C-:B------:R-:W-:Y:S01]  /*4190*/  FFMA.FTZ R185, R203, UR10, -R183.reuse ;  /* 0x0000000acbb97c23 */ /* 0x100fe200080108b7 */
[----:B-1----:R-:W-:Y:S01]  /*41a0*/  FMNMX.FTZ R16, R22, R7, !PT ;  /* 0x0000000716107209 */ /* 0x002fe20007810000 */
[--C-:B------:R-:W-:Y:S01]  /*41b0*/  FFMA.FTZ R19, R188, UR10, -R183.reuse ;  /* 0x0000000abc137c23 */ /* 0x100fe200080108b7 */
[--C-:B------:R-:W-:Y:S01]  /*41c0*/  FFMA.FTZ R174, R192, UR10, -R183.reuse ;  /* 0x0000000ac0ae7c23 */ /* 0x100fe200080108b7 */
[--C-:B------:R-:W-:Y:S01]  /*41d0*/  FFMA.FTZ R189, R189, UR10, -R183.reuse ;  /* 0x0000000abdbd7c23 */ /* 0x100fe200080108b7 */
[----:B--2---:R-:W-:Y:S01]  /*41e0*/  FMNMX.FTZ R7, R23, R16, !PT ;  /* 0x0000001017077209 */ /* 0x004fe20007810000 */
[----:B------:R-:W1:Y:S01]  /*41f0*/  MUFU.TANH R155, R155 ;  /* 0x0000009b009b7308 */ /* 0x000e620000002400 */
[----:B------:R-:W-:-:S02]  /*4200*/  FFMA.FTZ R181, R181, UR10, -R183 ;  /* 0x0000000ab5b57c23 */ /* 0x000fc400080108b7 */
[----:B0-----:R-:W-:-:S04]  /*4210*/  FMNMX.FTZ R16, R152, R7, !PT ;  /* 0x0000000798107209 */ /* 0x001fc80007810000 */
[----:B---3--:R-:W-:Y:S01]  /*4220*/  FMNMX.FTZ R7, R153, R16, !PT ;  /* 0x0000001099077209 */ /* 0x008fe20007810000 */
[----:B------:R-:W0:Y:S03]  /*4230*/  MUFU.TANH R156, R156 ;  /* 0x0000009c009c7308 */ /* 0x000e260000002400 */
[----:B----4-:R-:W-:-:S05]  /*4240*/  FMNMX.FTZ R16, R154, R7, !PT ;  /* 0x000000079a107209 */ /* 0x010fca0007810000 */
[----:B------:R-:W2:Y:S01]  /*4250*/  MUFU.TANH R157, R157 ;  /* 0x0000009d009d7308 */ /* 0x000ea20000002400 */
[----:B-1----:R-:W-:-:S07]  /*4260*/  FMNMX.FTZ R7, R155, R16, !PT ;  /* 0x000000109b077209 */ /* 0x002fce0007810000 */
[----:B------:R-:W1:Y:S01]  /*4270*/  MUFU.TANH R158, R158 ;  /* 0x0000009e009e7308 */ /* 0x000e620000002400 */
[----:B0-----:R-:W-:-:S07]  /*4280*/  FMNMX.FTZ R16, R156, R7, !PT ;  /* 0x000000079c107209 */ /* 0x001fce0007810000 */
[----:B------:R-:W0:Y:S01]  /*4290*/  MUFU.TANH R159, R159 ;  /* 0x0000009f009f7308 */ /* 0x000e220000002400 */
[----:B--2---:R-:W-:-:S07]  /*42a0*/  FMNMX.FTZ R7, R157, R16, !PT ;  /* 0x000000109d077209 */ /* 0x004fce0007810000 */
        /* <DEDUP_REMOVED lines=13> */
[----:B-1----:R-:W-:-:S05]  /*4380*/  FMNMX.FTZ R7, R164, R7, !PT ;  /* 0x00000007a4077209 */ /* 0x002fca0007810000 */
[----:B------:R-:W1:Y:S02]  /*4390*/  SHFL.BFLY PT, R16, R7, 0x2, 0x1f ;  /* 0x0c401f0007107f89 */ /* 0x000e6400000e0000 */
        /* <DEDUP_REMOVED lines=22> */
[----:B-1----:R-:W-:Y:S01]  /*4500*/  FMNMX.FTZ R16, R7, R16, !PT ;  /* 0x0000001007107209 */ /* 0x002fe20007810000 */
[-C--:B------:R-:W-:Y:S01]  /*4510*/  FMUL.FTZ R57, R57, R13.reuse ;  /* 0x0000000d39397220 */ /* 0x080fe20000410000 */
[----:B------:R-:W-:Y:S01]  /*4520*/  MUFU.EX2 R171, R171 ;  /* 0x000000ab00ab7308 */ /* 0x000fe20000000800 */
[-C--:B------:R-:W-:Y:S01]  /*4530*/  FMUL.FTZ R60, R60, R13.reuse ;  /* 0x0000000d3c3c7220 */ /* 0x080fe20000410000 */
[-C--:B------:R-:W-:Y:S01]  /*4540*/  FMUL.FTZ R61, R61, R13.reuse ;  /* 0x0000000d3d3d7220 */ /* 0x080fe20000410000 */
[----:B------:R-:W1:Y:S01]  /*4550*/  SHFL.BFLY PT, R7, R16, 0x1, 0x1f ;  /* 0x0c201f0010077f89 */ /* 0x000e6200000e0000 */
        /* <DEDUP_REMOVED lines=23> */
[----:B-1----:R-:W-:Y:S01]  /*46d0*/  FMNMX.FTZ R7, R16, R7, !PT ;  /* 0x0000000710077209 */ /* 0x002fe20007810000 */
[-C--:B------:R-:W-:Y:S01]  /*46e0*/  FMUL.FTZ R104, R104, R13.reuse ;  /* 0x0000000d68687220 */ /* 0x080fe20000410000 */
[-C--:B------:R-:W-:Y:S01]  /*46f0*/  FMUL.FTZ R105, R105, R13.reuse ;  /* 0x0000000d69697220 */ /* 0x080fe20000410000 */
        /* <DEDUP_REMOVED lines=27> */
[----:B------:R-:W-:Y:S01]  /*48b0*/  FFMA.FTZ R191, R162, UR10, -R176 ;  /* 0x0000000aa2bf7c23 */ /* 0x000fe200080108b0 */
[----:B------:R-:W2:Y:S01]  /*48c0*/  MUFU.EX2 R10, R10 ;  /* 0x0000000a000a7308 */ /* 0x000ea20000000800 */
[----:B0-----:R-:W-:Y:S01]  /*48d0*/  F2FP.BF16.F32.PACK_AB R162, R182, R179 ;  /* 0x000000b3b6a2723e */ /* 0x001fe200000010ff */
[-C--:B------:R-:W-:Y:S01]  /*48e0*/  FMUL.FTZ R113, R113, R13.reuse ;  /* 0x0000000d71717220 */ /* 0x080fe20000410000 */
[-C--:B------:R-:W-:Y:S01]  /*48f0*/  FMUL.FTZ R116, R116, R13.reuse ;  /* 0x0000000d74747220 */ /* 0x080fe20000410000 */
[-C--:B------:R-:W-:Y:S01]  /*4900*/  FMUL.FTZ R117, R117, R13.reuse ;  /* 0x0000000d75757220 */ /* 0x080fe20000410000 */
[-C--:B------:R-:W-:Y:S01]  /*4910*/  FMUL.FTZ R120, R120, R13.reuse ;  /* 0x0000000d78787220 */ /* 0x080fe20000410000 */
[-C--:B------:R-:W-:Y:S01]  /*4920*/  FMUL.FTZ R121, R121, R13.reuse ;  /* 0x0000000d79797220 */ /* 0x080fe20000410000 */
[----:B------:R-:W-:Y:S01]  /*4930*/  FMUL.FTZ R124, R124, R13 ;  /* 0x0000000d7c7c7220 */ /* 0x000fe20000410000 */
[----:B------:R-:W0:Y:S01]  /*4940*/  MUFU.EX2 R11, R11 ;  /* 0x0000000b000b7308 */ /* 0x000e220000000800 */
        /* <DEDUP_REMOVED lines=10> */
[----:B------:R-:W-:Y:S01]  /*49f0*/  FFMA.FTZ R6, R156, UR10, -R176 ;  /* 0x0000000a9c067c23 */ /* 0x000fe200080108b0 */
[-C--:B------:R-:W-:Y:S01]  /*4a00*/  FMUL.FTZ R137, R137, R13.reuse ;  /* 0x0000000d89897220 */ /* 0x080fe20000410000 */
[-C--:B------:R-:W-:Y:S01]  /*4a10*/  FMUL.FTZ R140, R140, R13.reuse ;  /* 0x0000000d8c8c7220 */ /* 0x080fe20000410000 */
[-C--:B------:R-:W-:Y:S01]  /*4a20*/  FMUL.FTZ R141, R141, R13.reuse ;  /* 0x0000000d8d8d7220 */ /* 0x080fe20000410000 */
[-C--:B------:R-:W-:Y:S01]  /*4a30*/  FMUL.FTZ R144, R144, R13.reuse ;  /* 0x0000000d90907220 */ /* 0x080fe20000410000 */
[----:B------:R-:W2:Y:S01]  /*4a40*/  MUFU.EX2 R12, R12 ;  /* 0x0000000c000c7308 */ /* 0x000ea20000000800 */
[----:B0-----:R-:W-:Y:S01]  /*4a50*/  FADD.FTZ R189, R11, R152 ;  /* 0x000000980bbd7221 */ /* 0x001fe20000010000 */
[----:B------:R-:W-:Y:S01]  /*4a60*/  FADD.FTZ R152, R182, R153 ;  /* 0x00000099b6987221 */ /* 0x000fe20000010000 */
[-C--:B------:R-:W-:Y:S01]  /*4a70*/  FMUL.FTZ R145, R145, R13.reuse ;  /* 0x0000000d91917220 */ /* 0x080fe20000410000 */
[-C--:B------:R-:W-:Y:S01]  /*4a80*/  FMUL.FTZ R148, R148, R13.reuse ;  /* 0x0000000d94947220 */ /* 0x080fe20000410000 */
[----:B------:R-:W-:Y:S01]  /*4a90*/  FMUL.FTZ R149, R149, R13 ;  /* 0x0000000d95957220 */ /* 0x000fe20000410000 */
[----:B------:R-:W-:Y:S01]  /*4aa0*/  FADD.FTZ R157, R171, R152 ;  /* 0x00000098ab9d7221 */ /* 0x000fe20000010000 */
[-C--:B------:R-:W-:Y:S01]  /*4ab0*/  FMUL.FTZ R26, R26, R8.reuse ;  /* 0x000000081a1a7220 */ /* 0x080fe20000410000 */
[----:B------:R-:W0:Y:S01]  /*4ac0*/  MUFU.EX2 R15, R15 ;  /* 0x0000000f000f7308 */ /* 0x000e220000000800 */
[----:B-1----:R-:W-:Y:S01]  /*4ad0*/  FADD.FTZ R153, R180, R189 ;  /* 0x000000bdb4997221 */ /* 0x002fe20000010000 */
[----:B------:R-:W-:Y:S01]  /*4ae0*/  FADD.FTZ R154, R186, R157 ;  /* 0x0000009dba9a7221 */ /* 0x000fe20000010000 */
[----:B------:R-:W-:Y:S01]  /*4af0*/  FFMA.FTZ R189, R158, UR10, -R176 ;  /* 0x0000000a9ebd7c23 */ /* 0x000fe200080108b0 */
[----:B------:R-:W-:Y:S01]  /*4b00*/  F2FP.BF16.F32.PACK_AB R163, R180, R11 ;  /* 0x0000000bb4a3723e */ /* 0x000fe200000010ff */
[-C--:B------:R-:W-:Y:S01]  /*4b10*/  FMUL.FTZ R27, R27, R8.reuse ;  /* 0x000000081b1b7220 */ /* 0x080fe20000410000 */
[----:B------:R-:W-:Y:S01]  /*4b20*/  FADD.FTZ R157, R169, R154 ;  /* 0x0000009aa99d7221 */ /* 0x000fe20000010000 */
[----:B------:R-:W-:Y:S01]  /*4b30*/  F2FP.BF16.F32.PACK_AB R158, R190, R169 ;  /* 0x000000a9be9e723e */ /* 0x000fe200000010ff */
[----:B------:R-:W1:Y:S01]  /*4b40*/  MUFU.EX2 R14, R14 ;  /* 0x0000000e000e7308 */ /* 0x000e620000000800 */
[----:B--2---:R-:W-:Y:S01]  /*4b50*/  FADD.FTZ R152, R12, R153 ;  /* 0x000000990c987221 */ /* 0x004fe20000010000 */
[----:B------:R-:W-:Y:S01]  /*4b60*/  FADD.FTZ R156, R190, R157 ;  /* 0x0000009dbe9c7221 */ /* 0x000fe20000010000 */
[-C--:B------:R-:W-:Y:S01]  /*4b70*/  FMUL.FTZ R30, R30, R8.reuse ;  /* 0x000000081e1e7220 */ /* 0x080fe20000410000 */
[-C--:B------:R-:W-:Y:S01]  /*4b80*/  FMUL.FTZ R31, R31, R8.reuse ;  /* 0x000000081f1f7220 */ /* 0x080fe20000410000 */
[-C--:B------:R-:W-:Y:S01]  /*4b90*/  FMUL.FTZ R34, R34, R8.reuse ;  /* 0x0000000822227220 */ /* 0x080fe20000410000 */
[-C--:B------:R-:W-:Y:S01]  /*4ba0*/  FMUL.FTZ R35, R35, R8.reuse ;  /* 0x0000000823237220 */ /* 0x080fe20000410000 */
[----:B------:R-:W-:Y:S01]  /*4bb0*/  FMUL.FTZ R38, R38, R8 ;  /* 0x0000000826267220 */ /* 0x000fe20000410000 */
[----:B------:R-:W2:Y:S01]  /*4bc0*/  MUFU.EX2 R17, R17 ;  /* 0x0000001100117308 */ /* 0x000ea20000000800 */
[----:B0-----:R-:W-:Y:S01]  /*4bd0*/  FADD.FTZ R153, R15, R152 ;  /* 0x000000980f997221 */ /* 0x001fe20000010000 */
[----:B------:R-:W-:Y:S01]  /*4be0*/  FFMA.FTZ R152, R160, UR10, -R176 ;  /* 0x0000000aa0987c23 */ /* 0x000fe200080108b0 */
[----:B------:R-:W-:Y:S01]  /*4bf0*/  F2FP.BF16.F32.PACK_AB R160, R175, R178 ;  /* 0x000000b2afa0723e */ /* 0x000fe200000010ff */
        /* <DEDUP_REMOVED lines=37> */
[----:B--2---:R-:W-:Y:S01]  /*4e50*/  FADD.FTZ R156, R194, R157 ;  /* 0x0000009dc29c7221 */ /* 0x004fe20000010000 */
[----:B------:R-:W-:Y:S01]  /*4e60*/  F2FP.BF16.F32.PACK_AB R157, R15, R12 ;  /* 0x0000000c0f9d723e */ /* 0x000fe200000010ff */
[-C--:B------:R-:W-:Y:S01]  /*4e70*/  FMUL.FTZ R95, R95, R8.reuse ;  /* 0x000000085f5f7220 */ /* 0x080fe20000410000 */
[-C--:B------:R-:W-:Y:S01]  /*4e80*/  FMUL.FTZ R98, R98, R8.reuse ;  /* 0x0000000862627220 */ /* 0x080fe20000410000 */
[-C--:B------:R-:W-:Y:S01]  /*4e90*/  FMUL.FTZ R99, R99, R8.reuse ;  /* 0x0000000863637220 */ /* 0x080fe20000410000 */
[-C--:B------:R-:W-:Y:S01]  /*4ea0*/  FMUL.FTZ R102, R102, R8.reuse ;  /* 0x0000000866667220 */ /* 0x080fe20000410000 */
[-C--:B------:R-:W-:Y:S01]  /*4eb0*/  FMUL.FTZ R103, R103, R8.reuse ;  /* 0x0000000867677220 */ /* 0x080fe20000410000 */
[----:B------:R-:W-:Y:S01]  /*4ec0*/  MUFU.EX2 R21, R21 ;  /* 0x0000001500157308 */ /* 0x000fe20000000800 */
        /* <DEDUP_REMOVED lines=30> */
[----:B------:R-:W-:Y:S01]  /*50b0*/  FMUL.FTZ R151, R151, R8 ;  /* 0x0000000897977220 */ /* 0x000fe20000410000 */
[----:B------:R-:W-:Y:S08]  /*50c0*/  MUFU.EX2 R22, R22 ;  /* 0x0000001600167308 */ /* 0x000ff00000000800 */
[----:B------:R-:W0:Y:S08]  /*50d0*/  MUFU.EX2 R173, R173 ;  /* 0x000000ad00ad7308 */ /* 0x000e300000000800 */
[----:B------:R-:W2:Y:S08]  /*50e0*/  MUFU.EX2 R23, R23 ;  /* 0x0000001700177308 */ /* 0x000eb00000000800 */
[----:B------:R3:W-:Y:S08]  /*50f0*/  MUFU.EX2 R5, R155 ;  /* 0x0000009b00057308 */ /* 0x0007f00000000800 */
[----:B------:R-:W4:Y:S01]  /*5100*/  MUFU.EX2 R166, R166 ;  /* 0x000000a600a67308 */ /* 0x000f220000000800 */
[----:B---3--:R-:W-:Y:S01]  /*5110*/  FFMA.FTZ R155, R161, UR10, -R176 ;  /* 0x0000000aa19b7c23 */ /* 0x008fe200080108b0 */
[----:B------:R-:W-:Y:S01]  /*5120*/  F2FP.BF16.F32.PACK_AB R161, R10, R9 ;  /* 0x000000090aa1723e */ /* 0x000fe200000010ff */
[----:B------:R-:W-:Y:S01]  /*5130*/  FADD.FTZ R9, R21, R154 ;  /* 0x0000009a15097221 */ /* 0x000fe20000010000 */
[----:B-1----:R-:W-:Y:S01]  /*5140*/  FADD.FTZ R154, R20, R153 ;  /* 0x00000099149a7221 */ /* 0x002fe20000010000 */
[----:B------:R-:W-:Y:S01]  /*5150*/  F2FP.BF16.F32.PACK_AB R153, R183, R18 ;  /* 0x00000012b799723e */ /* 0x000fe200000010ff */
[----:B------:R-:W-:Y:S01]  /*5160*/  FFMA.FTZ R176, R164, UR10, -R176 ;  /* 0x0000000aa4b07c23 */ /* 0x000fe200080108b0 */
[----:B------:R-:W-:Y:S01]  /*5170*/  FADD.FTZ R9, R184, R9 ;  /* 0x00000009b8097221 */ /* 0x000fe20000010000 */
[----:B------:R-:W1:Y:S01]  /*5180*/  MUFU.EX2 R177, R177 ;  /* 0x000000b100b17308 */ /* 0x000e620000000800 */
[C---:B0-----:R-:W-:Y:S01]  /*5190*/  FADD.FTZ R11, R173.reuse, R154 ;  /* 0x0000009aad0b7221 */ /* 0x041fe20000010000 */
[----:B------:R-:W-:Y:S01]  /*51a0*/  F2FP.BF16.F32.PACK_AB R154, R172, R165 ;  /* 0x000000a5ac9a723e */ /* 0x000fe200000010ff */
[----:B------:R-:W-:Y:S01]  /*51b0*/  FADD.FTZ R12, R22, R9 ;  /* 0x00000009160c7221 */ /* 0x000fe20000010000 */
[----:B------:R-:W-:-:S02]  /*51c0*/  F2FP.BF16.F32.PACK_AB R164, R173, R20 ;  /* 0x00000014ada4723e */ /* 0x000fc400000010ff */
[C---:B--2---:R-:W-:Y:S01]  /*51d0*/  F2FP.BF16.F32.PACK_AB R165, R23.reuse, R22 ;  /* 0x0000001617a5723e */ /* 0x044fe200000010ff */
[----:B------:R-:W-:Y:S01]  /*51e0*/  FADD.FTZ R12, R23, R12 ;  /* 0x0000000c170c7221 */ /* 0x000fe20000010000 */
[----:B------:R-:W0:Y:S08]  /*51f0*/  MUFU.EX2 R6, R6 ;  /* 0x0000000600067308 */ /* 0x000e300000000800 */
[----:B------:R-:W-:Y:S08]  /*5200*/  MUFU.EX2 R168, R168 ;  /* 0x000000a800a87308 */ /* 0x000ff00000000800 */
[----:B------:R-:W-:Y:S08]  /*5210*/  MUFU.EX2 R188, R188 ;  /* 0x000000bc00bc7308 */ /* 0x000ff00000000800 */
[----:B------:R-:W-:Y:S08]  /*5220*/  MUFU.EX2 R187, R187 ;  /* 0x000000bb00bb7308 */ /* 0x000ff00000000800 */
[----:B------:R-:W2:Y:S08]  /*5230*/  MUFU.EX2 R189, R189 ;  /* 0x000000bd00bd7308 */ /* 0x000eb00000000800 */
[----:B------:R3:W-:Y:S08]  /*5240*/  MUFU.EX2 R175, R159 ;  /* 0x0000009f00af7308 */ /* 0x0007f00000000800 */
[----:B------:R-:W5:Y:S01]  /*5250*/  MUFU.EX2 R170, R170 ;  /* 0x000000aa00aa7308 */ /* 0x000f620000000800 */
[----:B---3--:R-:W-:Y:S01]  /*5260*/  F2FP.BF16.F32.PACK_AB R159, R17, R14 ;  /* 0x0000000e119f723e */ /* 0x008fe200000010ff */
[----:B----4-:R-:W-:Y:S01]  /*5270*/  FADD.FTZ R14, R166, R11 ;  /* 0x0000000ba60e7221 */ /* 0x010fe20000010000 */
[----:B------:R-:W-:Y:S01]  /*5280*/  FADD.FTZ R11, R5, R12 ;  /* 0x0000000c050b7221 */ /* 0x000fe20000010000 */
[----:B-1----:R-:W-:-:S02]  /*5290*/  F2FP.BF16.F32.PACK_AB R166, R177, R166 ;  /* 0x000000a6b1a6723e */ /* 0x002fc400000010ff */
[----:B------:R-:W-:Y:S01]  /*52a0*/  FADD.FTZ R15, R177, R14 ;  /* 0x0000000eb10f7221 */ /* 0x000fe20000010000 */
[----:B0-----:R-:W-:Y:S01]  /*52b0*/  FADD.FTZ R11, R6, R11 ;  /* 0x0000000b060b7221 */ /* 0x001fe20000010000 */
[----:B------:R-:W0:Y:S01]  /*52c0*/  MUFU.EX2 R185, R185 ;  /* 0x000000b900b97308 */ /* 0x000e220000000800 */
[----:B--2---:R-:W-:Y:S01]  /*52d0*/  F2FP.BF16.F32.PACK_AB R169, R189, R188 ;  /* 0x000000bcbda9723e */ /* 0x004fe200000010ff */
[----:B------:R-:W-:Y:S01]  /*52e0*/  FADD.FTZ R14, R168, R15 ;  /* 0x0000000fa80e7221 */ /* 0x000fe20000010000 */
[----:B------:R-:W-:Y:S01]  /*52f0*/  FADD.FTZ R18, R188, R11 ;  /* 0x0000000bbc127221 */ /* 0x000fe20000010000 */
[C---:B------:R-:W-:Y:S02]  /*5300*/  F2FP.BF16.F32.PACK_AB R168, R187.reuse, R168 ;  /* 0x000000a8bba8723e */ /* 0x040fe400000010ff */
[----:B------:R-:W-:Y:S01]  /*5310*/  FADD.FTZ R11, R187, R14 ;  /* 0x0000000ebb0b7221 */ /* 0x000fe20000010000 */
[----:B------:R-:W-:Y:S01]  /*5320*/  FADD.FTZ R18, R189, R18 ;  /* 0x00000012bd127221 */ /* 0x000fe20000010000 */
[----:B------:R1:W2:Y:S02]  /*5330*/  MUFU.EX2 R10, R152 ;  /* 0x00000098000a7308 */ /* 0x0002a40000000800 */
[----:B-----5:R-:W-:Y:S01]  /*5340*/  FADD.FTZ R14, R170, R11 ;  /* 0x0000000baa0e7221 */ /* 0x020fe20000010000 */
[----:B------:R-:W-:-:S05]  /*5350*/  FADD.FTZ R15, R175, R18 ;  /* 0x00000012af0f7221 */ /* 0x000fca0000010000 */
[----:B------:R-:W3:Y:S01]  /*5360*/  MUFU.EX2 R19, R19 ;  /* 0x0000001300137308 */ /* 0x000ee20000000800 */
[----:B-1----:R-:W-:Y:S01]  /*5370*/  F2FP.BF16.F32.PACK_AB R152, R194, R167 ;  /* 0x000000a7c298723e */ /* 0x002fe200000010ff */
[C---:B0-----:R-:W-:Y:S01]  /*5380*/  FADD.FTZ R14, R185.reuse, R14 ;  /* 0x0000000eb90e7221 */ /* 0x041fe20000010000 */
[----:B------:R-:W-:Y:S02]  /*5390*/  F2FP.BF16.F32.PACK_AB R167, R6, R5 ;  /* 0x0000000506a7723e */ /* 0x000fe400000010ff */
[----:B------:R-:W-:-:S03]  /*53a0*/  F2FP.BF16.F32.PACK_AB R170, R185, R170 ;  /* 0x000000aab9aa723e */ /* 0x000fc600000010ff */
[----:B------:R0:W1:Y:S01]  /*53b0*/  MUFU.EX2 R9, R155 ;  /* 0x0000009b00097308 */ /* 0x0000620000000800 */
[C---:B--2---:R-:W-:Y:S01]  /*53c0*/  FADD.FTZ R6, R10.reuse, R15 ;  /* 0x0000000f0a067221 */ /* 0x044fe20000010000 */
[----:B------:R-:W-:-:S06]  /*53d0*/  F2FP.BF16.F32.PACK_AB R171, R10, R175 ;  /* 0x000000af0aab723e */ /* 0x000fcc00000010ff */
[----:B------:R-:W2:Y:S01]  /*53e0*/  MUFU.EX2 R174, R174 ;  /* 0x000000ae00ae7308 */ /* 0x000ea20000000800 */
[----:B---3--:R-:W-:Y:S01]  /*53f0*/  FADD.FTZ R5, R19, R14 ;  /* 0x0000000e13057221 */ /* 0x008fe20000010000 */
[----:B0-----:R-:W-:-:S06]  /*5400*/  F2FP.BF16.F32.PACK_AB R155, R184, R21 ;  /* 0x00000015b89b723e */ /* 0x001fcc00000010ff */
[----:B------:R-:W0:Y:S01]  /*5410*/  MUFU.EX2 R12, R191 ;  /* 0x000000bf000c7308 */ /* 0x000e220000000800 */
[----:B-1----:R-:W-:-:S07]  /*5420*/  FADD.FTZ R15, R9, R6 ;  /* 0x00000006090f7221 */ /* 0x002fce0000010000 */
[----:B------:R-:W1:Y:S01]  /*5430*/  MUFU.EX2 R192, R192 ;  /* 0x000000c000c07308 */ /* 0x000e620000000800 */
[C---:B--2---:R-:W-:Y:S01]  /*5440*/  FADD.FTZ R5, R174.reuse, R5 ;  /* 0x00000005ae057221 */ /* 0x044fe20000010000 */
[----:B------:R-:W-:-:S03]  /*5450*/  F2FP.BF16.F32.PACK_AB R172, R174, R19 ;  /* 0x00000013aeac723e */ /* 0x000fc600000010ff */
[----:B------:R-:W-:-:S03]  /*5460*/  FADD.FTZ R6, R16, R5 ;  /* 0x0000000510067221 */ /* 0x000fc60000010000 */
[----:B------:R-:W2:Y:S01]  /*5470*/  MUFU.EX2 R181, R181 ;  /* 0x000000b500b57308 */ /* 0x000ea20000000800 */
[C---:B0-----:R-:W-:Y:S01]  /*5480*/  FADD.FTZ R15, R12.reuse, R15 ;  /* 0x0000000f0c0f7221 */ /* 0x041fe20000010000 */
[----:B------:R-:W-:-:S06]  /*5490*/  F2FP.BF16.F32.PACK_AB R173, R12, R9 ;  /* 0x000000090cad723e */ /* 0x000fcc00000010ff */
[----:B------:R-:W0:Y:S01]  /*54a0*/  MUFU.EX2 R11, R176 ;  /* 0x000000b0000b7308 */ /* 0x000e220000000800 */
[----:B-1----:R-:W-:Y:S01]  /*54b0*/  FADD.FTZ R10, R192, R15 ;  /* 0x0000000fc00a7221 */ /* 0x002fe20000010000 */
[C---:B--2---:R-:W-:Y:S01]  /*54c0*/  FADD.FTZ R6, R181.reuse, R6 ;  /* 0x00000006b5067221 */ /* 0x044fe20000010000 */
[----:B------:R-:W-:Y:S02]  /*54d0*/  F2FP.BF16.F32.PACK_AB R174, R181, R16 ;  /* 0x00000010b5ae723e */ /* 0x000fe400000010ff */
[C---:B0-----:R-:W-:Y:S01]  /*54e0*/  FADD.FTZ R5, R11.reuse, R10 ;  /* 0x0000000a0b057221 */ /* 0x041fe20000010000 */
[----:B------:R-:W-:Y:S01]  /*54f0*/  F2FP.BF16.F32.PACK_AB R175, R11, R192 ;  /* 0x000000c00baf723e */ /* 0x000fe200000010ff */
[----:B------:R-:W-:Y:S06]  /*5500*/  @!P0 BRA `(.L_x_9060) ;  /* 0x0000000000048947 */ /* 0x000fec0003800000 */
[----:B------:R-:W-:Y:S01]  /*5510*/  BPT.TRAP 0x1 ;  /* 0x000000040000795c */ /* 0x000fe20000300000 */
.L_x_9060:
[----:B------:R-:W-:-:S04]  /*5520*/  IMAD.U32 R8, RZ, RZ, UR29 ;  /* 0x0000001dff087e24 */ /* 0x000fc8000f8e00ff */
[----:B------:R0:W1:Y:S01]  /*5530*/  SYNCS.PHASECHK.TRANS64.TRYWAIT P2, [UR28+0x22850], R8 ;  /* 0x02285008ff0075a7 */ /* 0x000062000804015c */
[----:B------:R-:W-:Y:S05]  /*5540*/  @!P0 BRA `(.L_x_9061) ;  /* 0x0000000000048947 */ /* 0x000fea0003800000 */
[----:B------:R-:W-:Y:S01]  /*5550*/  BPT.TRAP 0x1 ;  /* 0x000000040000795c */ /* 0x000fe20000300000 */
.L_x_9061:
[----:B-1----:R-:W-:Y:S05]  /*5560*/  @P2 BRA `(.L_x_9062) ;  /* 0x00000000000c2947 */ /* 0x002fea0003800000 */
[----:B0-----:R-:W-:-:S04]  /*5570*/  IMAD.U32 R8, RZ, RZ, UR29 ;  /* 0x0000001dff087e24 */ /* 0x001fc8000f8e00ff */
[----:B------:R-:W0:Y:S02]  /*5580*/  SYNCS.PHASECHK.TRANS64.TRYWAIT P2, [UR28+0x22850], R8 ;  /* 0x02285008ff0075a7 */ /* 0x000e24000804015c */
[----:B0-----:R-:W-:Y:S05]  /*5590*/  @!P2 BRA `(.L_x_9063) ;  /* 0x000000680094a947 */ /* 0x001fea0003800000 */
.L_x_9062:
[----:B------:R1:W-:Y:S01]  /*55a0*/  BAR.SYNC.DEFER_BLOCKING R3, 0x100 ;  /* 0x000400030000751d */ /* 0x0003e20000010000 */
[----:B------:R-:W-:-:S05]  /*55b0*/  UIMAD UR11, UR5, 0xc00, UR24 ;  /* 0x00000c00050b78a4 */ /* 0x000fca000f8e0218 */
[----:B------:R-:W-:Y:S02]  /*55c0*/  UMOV UR15, 0x40000040 ;  /* 0x40000040000f7882 */ /* 0x000fe40000000000 */
[----:B------:R-:W-:Y:S01]  /*55d0*/  UMOV UR14, UR11 ;  /* 0x0000000b000e7c82 */ /* 0x000fe20008000000 */
[----:B------:R-:W-:-:S06]  /*55e0*/  WARPGROUP.ARRIVE ;  /* 0x00000000000079c5 */ /* 0x000fcc0000000000 */
        /* <DEDUP_REMOVED lines=32> */
[----:B-1----:R-:W-:Y:S05]  /*57f0*/  @!P0 BRA `(.L_x_9064) ;  /* 0x0000000000048947 */ /* 0x002fea0003800000 */
[----:B------:R-:W-:Y:S01]  /*5800*/  BPT.TRAP 0x1 ;  /* 0x000000040000795c */ /* 0x000fe20000300000 */
.L_x_9064:
[----:B------:R-:W-:Y:S01]  /*5810*/  UIADD3 UR11, UR28, 0x22860, URZ ;  /* 0x000228601c0b7890 */ /* 0x000fe2000fffe03f */
[----:B0-----:R-:W-:Y:S01]  /*5820*/  MOV R8, R7 ;  /* 0x0000000700087202 */ /* 0x001fe20000000f00 */
[----:B------:R-:W-:Y:S02]  /*5830*/  IMAD.MOV.U32 R13, RZ, RZ, R4 ;  /* 0x000000ffff0d7224 */ /* 0x000fe400078e0004 */
[----:B------:R-:W-:-:S09]  /*5840*/  UPRMT UR11, UR26, 0x654, UR11 ;  /* 0x000006541a0b7896 */ /* 0x000fd2000800000b */
[----:B------:R-:W-:Y:S01]  /*5850*/  SYNCS.ARRIVE.TRANS64.RED.A1T0 RZ, [UR11], RZ ;  /* 0x000000ffffff79a7 */ /* 0x000fe2000810040b */
[----:B------:R-:W-:Y:S05]  /*5860*/  @P1 BRA `(.L_x_9065) ;  /* 0xffffffdc003c1947 */ /* 0x000fea000383ffff */
.L_x_9054:
[----:B------:R-:W4:Y:S01]  /*5870*/  SHFL.BFLY PT, R3, R6, 0x2, 0x1f ;  /* 0x0c401f0006037f89 */ /* 0x000f2200000e0000 */
[----:B------:R0:W-:Y:S08]  /*5880*/  BAR.ARV R0, 0x100 ;  /* 0x000400000000751d */ /* 0x0001f00000002000 */
[----:B------:R-:W-:Y:S06]  /*5890*/  BAR.ARV 0x8, 0x180 ;  /* 0x0206000000007b1d */ /* 0x000fec0000002000 */
[----:B------:R-:W-:Y:S01]  /*58a0*/  PLOP3.LUT P0, PT, PT, PT, PT, 0x8, 0x0 ;  /* 0x000000000000781c */ /* 0x000fe20003f0e170 */
[----:B012---:R-:W0:Y:S01]  /*58b0*/  SHFL.BFLY PT, R8, R5, 0x2, 0x1f ;  /* 0x0c401f0005087f89 */ /* 0x007e2200000e0000 */
[----:B----4-:R-:W-:-:S05]  /*58c0*/  FADD.FTZ R3, R3, R6 ;  /* 0x0000000603037221 */ /* 0x010fca0000010000 */
[----:B------:R-:W1:Y:S01]  /*58d0*/  SHFL.BFLY PT, R2, R3, 0x1, 0x1f ;  /* 0x0c201f0003027f89 */ /* 0x000e6200000e0000 */
[----:B0-----:R-:W-:Y:S01]  /*58e0*/  FADD.FTZ R8, R8, R5 ;  /* 0x0000000508087221 */ /* 0x001fe20000010000 */
[----:B------:R-:W-:-:S04]  /*58f0*/  IMAD.MOV.U32 R5, RZ, RZ, -0x800000 ;  /* 0xff800000ff057424 */ /* 0x000fc800078e00ff */
[----:B------:R-:W0:Y:S01]  /*5900*/  SHFL.BFLY PT, R9, R8, 0x1, 0x1f ;  /* 0x0c201f0008097f89 */ /* 0x000e2200000e0000 */
[----:B-1----:R-:W-:Y:S01]  /*5910*/  FADD.FTZ R10, R3, R2 ;  /* 0x00000002030a7221 */ /* 0x002fe20000010000 */
[----:B------:R-:W-:Y:S02]  /*5920*/  IMAD.MOV.U32 R2, RZ, RZ, RZ ;  /* 0x000000ffff027224 */ /* 0x000fe400078e00ff */
[----:B------:R-:W-:Y:S02]  /*5930*/  IMAD.MOV.U32 R3, RZ, RZ, -0x800000 ;  /* 0xff800000ff037424 */ /* 0x000fe400078e00ff */
[----:B------:R-:W-:-:S13]  /*5940*/  FSETP.NE.FTZ.AND P1, PT, R10, RZ, PT ;  /* 0x000000ff0a00720b */ /* 0x000fda0003f35000 */
[----:B------:R-:W1:Y:S01]  /*5950*/  @P1 MUFU.LG2 R6, R10 ;  /* 0x0000000a00061308 */ /* 0x000e620000000c00 */
[----:B0-----:R-:W-:Y:S01]  /*5960*/  FADD.FTZ R11, R8, R9 ;  /* 0x00000009080b7221 */ /* 0x001fe20000010000 */
[----:B------:R-:W-:-:S04]  /*5970*/  IMAD.MOV.U32 R9, RZ, RZ, RZ ;  /* 0x000000ffff097224 */ /* 0x000fc800078e00ff */
[----:B------:R-:W-:Y:S02]  /*5980*/  FSETP.NE.FTZ.AND P2, PT, R11, RZ, PT ;  /* 0x000000ff0b00720b */ /* 0x000fe40003f55000 */
[----:B------:R-:W0:Y:S01]  /*5990*/  @P1 MUFU.RCP R9, R10 ;  /* 0x0000000a00091308 */ /* 0x000e220000001000 */
[----:B-1----:R-:W-:-:S10]  /*59a0*/  @P1 FMUL.FTZ R6, R6, 0.69314718246459960938 ;  /* 0x3f31721806061820 */ /* 0x002fd40000410000 */
[----:B------:R-:W1:Y:S01]  /*59b0*/  @P2 MUFU.LG2 R8, R11 ;  /* 0x0000000b00082308 */ /* 0x000e620000000c00 */
[-C--:B0-----:R-:W-:Y:S01]  /*59c0*/  FMUL.FTZ R24, R24, R9.reuse ;  /* 0x0000000918187220 */ /* 0x081fe20000410000 */
[----:B------:R-:W-:-:S06]  /*59d0*/  FMUL.FTZ R25, R25, R9 ;  /* 0x0000000919197220 */ /* 0x000fcc0000410000 */
[----:B------:R0:W2:Y:S01]  /*59e0*/  @P2 MUFU.RCP R2, R11 ;  /* 0x0000000b00022308 */ /* 0x0000a20000001000 */
        /* <DEDUP_REMOVED lines=63> */
[----:B0-----:R-:W-:-:S02]  /*5de0*/  IMAD.U32 R11, RZ, RZ, UR10 ;  /* 0x0000000aff0b7e24 */ /* 0x001fc4000f8e00ff */
[----:B-1----:R-:W-:Y:S01]  /*5df0*/  @P2 FMUL.FTZ R8, R8, 0.69314718246459960938 ;  /* 0x3f31721808082820 */ /* 0x002fe20000410000 */
[-C--:B--2---:R-:W-:Y:S01]  /*5e00*/  FMUL.FTZ R26, R26, R2.reuse ;  /* 0x000000021a1a7220 */ /* 0x084fe20000410000 */
[-C--:B------:R-:W-:Y:S01]  /*5e10*/  FMUL.FTZ R27, R27, R2.reuse ;  /* 0x000000021b1b7220 */ /* 0x080fe20000410000 */
[----:B------:R-:W-:Y:S01]  /*5e20*/  @P1 FMUL.FTZ R9, R9, 0.69314718246459960938 ;  /* 0x3f31721809091820 */ /* 0x000fe20000410000 */
        /* <DEDUP_REMOVED lines=64> */
[----:B------:R-:W-:-:S07]  /*6230*/  @P2 FFMA.FTZ R3, R11, R7, R8 ;  /* 0x000000070b032223 */ /* 0x000fce0000010008 */
.L_x_9041:
[----:B------:R-:W-:Y:S05]  /*6240*/  @P0 BRA `(.L_x_9066) ;  /* 0x00000020004c0947 */ /* 0x000fea0003800000 */
[----:B---3--:R-:W0:Y:S01]  /*6250*/  S2R R0, SR_TID.X ;  /* 0x0000000000007919 */ /* 0x008e220000002100 */
[----:B------:R-:W1:Y:S01]  /*6260*/  LDC R8, c[0x0][0xbe8] ;  /* 0x0002fa00ff087b82 */ /* 0x000e620000000800 */
[----:B------:R-:W-:Y:S01]  /*6270*/  USHF.R.S32.HI UR7, URZ, 0x1f, UR38 ;  /* 0x0000001f3f077899 */ /* 0x000fe20008011426 */
[----:B------:R-:W-:Y:S01]  /*6280*/  BSSY B0, `(.L_x_9067) ;  /* 0x000014b000007945 */ /* 0x000fe20003800000 */
[----:B------:R-:W2:Y:S01]  /*6290*/  S2R R16, SR_CTAID.X ;  /* 0x0000000000107919 */ /* 0x000ea20000002500 */
[----:B------:R-:W-:Y:S02]  /*62a0*/  ULDC.64 UR8, c[0x0][0xbd0] ;  /* 0x0002f40000087ab9 */ /* 0x000fe40000000a00 */
[----:B------:R-:W-:Y:S02]  /*62b0*/  UIMAD UR6, UR7, UR8, URZ ;  /* 0x00000008070672a4 */ /* 0x000fe4000f8e023f */
[----:B------:R-:W3:Y:S01]  /*62c0*/  S2UR UR12, SR_CTAID.Z ;  /* 0x00000000000c79c3 */ /* 0x000ee20000002700 */
[----:B------:R-:W-:-:S02]  /*62d0*/  UIMAD.WIDE.U32 UR4, UR38, UR8, URZ ;  /* 0x00000008260472a5 */ /* 0x000fc4000f8e003f */
[----:B------:R-:W-:-:S03]  /*62e0*/  UIMAD UR6, UR38, UR9, UR6 ;  /* 0x00000009260672a4 */ /* 0x000fc6000f8e0206 */
[----:B------:R-:W-:Y:S01]  /*62f0*/  ULDC.64 UR8, c[0x0][0xb38] ;  /* 0x0002ce0000087ab9 */ /* 0x000fe20000000a00 */
[----:B------:R-:W-:Y:S01]  /*6300*/  UIADD3 UR6, UR5, UR6, URZ ;  /* 0x0000000605067290 */ /* 0x000fe2000fffe03f */
[----:B------:R-:W4:Y:S01]  /*6310*/  LDC.64 R14, c[0x0][0xbd8] ;  /* 0x0002f600ff0e7b82 */ /* 0x000f220000000a00 */
[----:B------:R-:W-:-:S07]  /*6320*/  UIMAD UR7, UR7, UR8, URZ ;  /* 0x00000008070772a4 */ /* 0x000fce000f8e023f */
[----:B------:R-:W-:Y:S01]  /*6330*/  BAR.SYNC.DEFER_BLOCKING 0x1, 0x100 ;  /* 0x0044000000007b1d */ /* 0x000fe20000010000 */
[----:B-1----:R-:W-:-:S07]  /*6340*/  ISETP.NE.AND P0, PT, R8, 0x1, PT ;  /* 0x000000010800780c */ /* 0x002fce0003f05270 */
[----:B------:R-:W1:Y:S01]  /*6350*/  S2UR UR11, SR_CTAID.Y ;  /* 0x00000000000b79c3 */ /* 0x000e620000002600 */
[----:B0-----:R-:W-:Y:S01]  /*6360*/  IADD3 R9, R0, -0x80, RZ ;  /* 0xffffff8000097810 */ /* 0x001fe20007ffe0ff */
[----:B---3--:R-:W-:-:S06]  /*6370*/  USHF.R.S32.HI UR10, URZ, 0x1f, UR12 ;  /* 0x0000001f3f0a7899 */ /* 0x008fcc000801140c */
[----:B------:R-:W1:Y:S01]  /*6380*/  LDC R23, c[0x0][0xc50] ;  /* 0x00031400ff177b82 */ /* 0x000e620000000800 */
[----:B------:R-:W-:-:S04]  /*6390*/  SHF.R.S32.HI R6, RZ, 0x1f, R9 ;  /* 0x0000001fff067819 */ /* 0x000fc80000011409 */
[CC--:B------:R-:W-:Y:S02]  /*63a0*/  LEA.HI R2, R6.reuse, R9.reuse, RZ, 0x7 ;  /* 0x0000000906027211 */ /* 0x0c0fe400078f38ff */
[----:B------:R-:W-:Y:S01]  /*63b0*/  LEA.HI R6, R6, R9, RZ, 0x2 ;  /* 0x0000000906067211 */ /* 0x000fe200078f10ff */
[----:B------:R-:W0:Y:S01]  /*63c0*/  LDC.64 R20, c[0x0][0xb40] ;  /* 0x0002d000ff147b82 */ /* 0x000e220000000a00 */
[----:B------:R-:W-:Y:S02]  /*63d0*/  LOP3.LUT R0, R2, 0xffffff80, RZ, 0xc0, !PT ;  /* 0xffffff8002007812 */ /* 0x000fe400078ec0ff */
[----:B------:R-:W-:Y:S02]  /*63e0*/  LOP3.LUT R6, R6, 0xfffffffc, RZ, 0xc0, !PT ;  /* 0xfffffffc06067812 */ /* 0x000fe400078ec0ff */
[----:B------:R-:W-:Y:S01]  /*63f0*/  SHF.R.S32.HI R11, RZ, 0x7, R2 ;  /* 0x00000007ff0b7819 */ /* 0x000fe20000011402 */
[C---:B------:R-:W-:Y:S02]  /*6400*/  IMAD.IADD R0, R9.reuse, 0x1, -R0 ;  /* 0x0000000109007824 */ /* 0x040fe400078e0a00 */
[----:B------:R-:W-:Y:S01]  /*6410*/  IMAD.IADD R6, R9, 0x1, -R6 ;  /* 0x0000000109067824 */ /* 0x000fe200078e0a06 */
[----:B------:R-:W-:Y:S01]  /*6420*/  LEA.HI R2, R2, R11, RZ, 0x1 ;  /* 0x0000000b02027211 */ /* 0x000fe200078f08ff */
[----:B------:R-:W3:Y:S01]  /*6430*/  @P0 LDC R18, c[0x0][0xbec] ;  /* 0x0002fb00ff120b82 */ /* 0x000ee20000000800 */
[----:B------:R-:W-:-:S02]  /*6440*/  SHF.R.S32.HI R13, RZ, 0x1f, R0 ;  /* 0x0000001fff0d7819 */ /* 0x000fc40000011400 */
[C---:B------:R-:W-:Y:S02]  /*6450*/  LEA.HI R9, R6.reuse, R6, RZ, 0x1 ;  /* 0x0000000606097211 */ /* 0x040fe400078f08ff */
[----:B------:R-:W-:Y:S02]  /*6460*/  LEA.HI R10, R13, R0, RZ, 0x2 ;  /* 0x000000000d0a7211 */ /* 0x000fe400078f10ff */
[----:B------:R-:W-:Y:S01]  /*6470*/  LOP3.LUT R9, R9, 0x1ffffffe, RZ, 0xc0, !PT ;  /* 0x1ffffffe09097812 */ /* 0x000fe200078ec0ff */
[----:B------:R-:W5:Y:S01]  /*6480*/  @P0 LDC R19, c[0x0][0xbf0] ;  /* 0x0002fc00ff130b82 */ /* 0x000f620000000800 */
[--C-:B------:R-:W-:Y:S02]  /*6490*/  SHF.R.S32.HI R4, RZ, 0x2, R10.reuse ;  /* 0x00000002ff047819 */ /* 0x100fe4000001140a */
[----:B------:R-:W-:Y:S01]  /*64a0*/  SHF.R.S32.HI R7, RZ, 0x1f, R10 ;  /* 0x0000001fff077819 */ /* 0x000fe2000001140a */
[----:B------:R-:W-:Y:S01]  /*64b0*/  IMAD.IADD R12, R6, 0x1, -R9 ;  /* 0x00000001060c7824 */ /* 0x000fe200078e0a09 */
[----:B------:R-:W-:-:S02]  /*64c0*/  LOP3.LUT R2, R2, 0x3fffffe, RZ, 0xc0, !PT ;  /* 0x03fffffe02027812 */ /* 0x000fc400078ec0ff */
[----:B------:R-:W-:Y:S01]  /*64d0*/  LEA.HI R7, R7, R4, RZ, 0x3 ;  /* 0x0000000407077211 */ /* 0x000fe200078f18ff */
[----:B------:R-:W5:Y:S01]  /*64e0*/  @P0 LDC R153, c[0x0][0xbf0] ;  /* 0x0002fc00ff990b82 */ /* 0x000f620000000800 */
[----:B------:R-:W-:Y:S01]  /*64f0*/  MOV R6, UR4 ;  /* 0x0000000400067c02 */ /* 0x000fe20008000f00 */
[----:B------:R-:W-:Y:S01]  /*6500*/  IMAD.IADD R2, R11, 0x1, -R2 ;  /* 0x000000010b027824 */ /* 0x000fe200078e0a02 */
[----:B------:R-:W-:-:S04]  /*6510*/  LOP3.LUT R7, R7, 0xfffffff8, RZ, 0xc0, !PT ;  /* 0xfffffff807077812 */ /* 0x000fc800078ec0ff */
[----:B------:R-:W-:Y:S02]  /*6520*/  IADD3 R7, R4, -R7, RZ ;  /* 0x8000000704077210 */ /* 0x000fe40007ffe0ff */
[----:B------:R-:W-:-:S04]  /*6530*/  LEA.HI R4, R13, R0, RZ, 0x5 ;  /* 0x000000000d047211 */ /* 0x000fc800078f28ff */
[----:B------:R-:W-:-:S05]  /*6540*/  SHF.R.S32.HI R4, RZ, 0x5, R4 ;  /* 0x00000005ff047819 */ /* 0x000fca0000011404 */
[----:B------:R-:W-:Y:S02]  /*6550*/  IMAD R9, R4, 0x10, R7 ;  /* 0x0000001004097824 */ /* 0x000fe400078e0207 */
[----:B------:R-:W0:Y:S01]  /*6560*/  @P0 LDC R4, c[0x0][0xbec] ;  /* 0x0002fb00ff040b82 */ /* 0x000e220000000800 */
[----:B------:R-:W-:Y:S01]  /*6570*/  IMAD.U32 R7, RZ, RZ, UR5 ;  /* 0x00000005ff077e24 */ /* 0x000fe2000f8e00ff */
[----:B------:R-:W-:Y:S01]  /*6580*/  UIMAD.WIDE.U32 UR4, UR38, UR8, URZ ;  /* 0x00000008260472a5 */ /* 0x000fe2000f8e003f */
[----:B------:R-:W-:Y:S01]  /*6590*/  IMAD.U32 R7, RZ, RZ, UR6 ;  /* 0x00000006ff077e24 */ /* 0x000fe2000f8e00ff */
[----:B------:R-:W-:Y:S01]  /*65a0*/  LEA R9, R2, R9, 0x6 ;  /* 0x0000000902097211 */ /* 0x000fe200078e30ff */
[C---:B----4-:R-:W-:Y:S01]  /*65b0*/  IMAD R2, R14.reuse, UR10, RZ ;  /* 0x0000000a0e027c24 */ /* 0x050fe2000f8e02ff */
[----:B------:R-:W-:Y:S01]  /*65c0*/  UIMAD UR6, UR38, UR9, UR7 ;  /* 0x00000009260672a4 */ /* 0x000fe2000f8e0207 */
[----:B------:R-:W-:Y:S01]  /*65d0*/  IMAD.WIDE.U32 R6, R14, UR12, R6 ;  /* 0x0000000c0e067c25 */ /* 0x000fe2000f8e0006 */
[----:B------:R-:W-:Y:S01]  /*65e0*/  IADD3 R14, RZ, -UR38, RZ ;  /* 0x80000026ff0e7c10 */ /* 0x000fe2000fffe0ff */
[----:B------:R-:W-:Y:S01]  /*65f0*/  ULDC.64 UR8, c[0x0][0xb28] ;  /* 0x0002ca0000087ab9 */ /* 0x000fe20000000a00 */
[----:B------:R-:W-:Y:S01]  /*6600*/  UIADD3 UR6, UR5, UR6, URZ ;  /* 0x0000000605067290 */ /* 0x000fe2000fffe03f */
[----:B------:R-:W-:-:S02]  /*6610*/  IMAD R12, R12, 0x8, R9 ;  /* 0x000000080c0c7824 */ /* 0x000fc400078e0209 */
[----:B-1----:R-:W-:Y:S02]  /*6620*/  IMAD R23, R23, R14, UR11 ;  /* 0x0000000b17177e24 */ /* 0x002fe4000f8e020e */
[----:B--2---:R-:W-:Y:S01]  /*6630*/  IMAD R11, R16, 0x80, R12 ;  /* 0x00000080100b7824 */ /* 0x004fe200078e020c */
[----:B------:R-:W-:Y:S01]  /*6640*/  MOV R12, UR4 ;  /* 0x00000004000c7c02 */ /* 0x000fe20008000f00 */
[----:B------:R-:W-:Y:S01]  /*6650*/  IMAD R17, R15, UR12, R2 ;  /* 0x0000000c0f117c24 */ /* 0x000fe2000f8e0202 */
[----:B------:R-:W-:Y:S01]  /*6660*/  SHF.R.S32.HI R14, RZ, 0x1f, R23 ;  /* 0x0000001fff0e7819 */ /* 0x000fe20000011417 */
[----:B------:R-:W-:Y:S01]  /*6670*/  IMAD.U32 R13, RZ, RZ, UR5 ;  /* 0x00000005ff0d7e24 */ /* 0x000fe2000f8e00ff */
[----:B------:R-:W-:Y:S01]  /*6680*/  ULDC.64 UR4, c[0x0][0xbe0] ;  /* 0x0002f80000047ab9 */ /* 0x000fe20000000a00 */
[----:B------:R-:W-:Y:S01]  /*6690*/  IMAD.U32 R13, RZ, RZ, UR6 ;  /* 0x00000006ff0d7e24 */ /* 0x000fe2000f8e00ff */
[----:B------:R-:W-:Y:S01]  /*66a0*/  ULDC.64 UR6, c[0x0][0xb48] ;  /* 0x0002d20000067ab9 */ /* 0x000fe20000000a00 */
[----:B------:R-:W-:Y:S01]  /*66b0*/  IMAD.IADD R7, R7, 0x1, R17 ;  /* 0x0000000107077824 */ /* 0x000fe200078e0211 */
[----:B------:R-:W-:Y:S01]  /*66c0*/  MOV R17, R11 ;  /* 0x0000000b00117202 */ /* 0x000fe20000000f00 */
[----:B0-----:R-:W-:-:S04]  /*66d0*/  @P0 IMAD.HI.U32 R2, R11, R4, RZ ;  /* 0x000000040b020227 */ /* 0x001fc800078e00ff */
[----:B------:R-:W-:Y:S02]  /*66e0*/  IMAD R4, R20, UR10, RZ ;  /* 0x0000000a14047c24 */ /* 0x000fe4000f8e02ff */
[----:B---3--:R-:W-:-:S04]  /*66f0*/  @P0 IMAD.HI.U32 R18, R11, R18, RZ ;  /* 0x000000120b120227 */ /* 0x008fc800078e00ff */
[----:B------:R-:W-:Y:S01]  /*6700*/  IMAD.MOV.U32 R15, RZ, RZ, R11 ;  /* 0x000000ffff0f7224 */ /* 0x000fe200078e000b */
[----:B-----5:R-:W-:Y:S01]  /*6710*/  @P0 SHF.R.U32.HI R15, RZ, R19, R2 ;  /* 0x00000013ff0f0219 */ /* 0x020fe20000011602 */
[----:B------:R-:W-:Y:S01]  /*6720*/  IMAD R19, R21, UR12, R4 ;  /* 0x0000000c15137c24 */ /* 0x000fe2000f8e0204 */
[----:B------:R-:W-:Y:S01]  /*6730*/  @P0 SHF.R.U32.HI R17, RZ, R153, R18 ;  /* 0x00000099ff110219 */ /* 0x000fe20000011612 */
[----:B------:R-:W-:-:S04]  /*6740*/  IMAD.WIDE.U32 R12, R20, UR12, R12 ;  /* 0x0000000c140c7c25 */ /* 0x000fc8000f8e000c */
        /* <DEDUP_REMOVED lines=39> */
[----:B------:R-:W-:Y:S01]  /*69c0*/  SHFL.IDX PT, R14, R18, 0x1, 0x1c1f ;  /* 0x003c1f00120e7f89 */ /* 0x000fe200000e0000 */
[----:B------:R-:W-:Y:S01]  /*69d0*/  LEA.HI.X R17, R6, UR7, R11, 0x2, P0 ;  /* 0x0000000706117c11 */ /* 0x000fe200080f140b */
[----:B------:R-:W-:Y:S01]  /*69e0*/  IMAD R11, R16, 0x80, R9 ;  /* 0x00000080100b7824 */ /* 0x000fe200078e0209 */
[----:B------:R-:W-:Y:S01]  /*69f0*/  LEA.HI.X R4, R12, UR9, R7, 0x2, P1 ;  /* 0x000000090c047c11 */ /* 0x000fe200088f1407 */
[----:B0-----:R-:W-:Y:S01]  /*6a00*/  ULEA UR4, UR5, UR4, 0x18 ;  /* 0x0000000405047291 */ /* 0x001fe2000f8ec03f */
[----:B------:R-:W-:Y:S01]  /*6a10*/  SHFL.IDX PT, R12, R18, RZ, 0x1c1f ;  /* 0x001c1fff120c7589 */ /* 0x000fe200000e0000 */
[----:B------:R-:W-:Y:S01]  /*6a20*/  IMAD R8, R8, UR6, RZ ;  /* 0x0000000608087c24 */ /* 0x000fe2000f8e02ff */
[----:B------:R-:W-:Y:S01]  /*6a30*/  LOP3.LUT P0, RZ, R0, 0x3, RZ, 0xc0, !PT ;  /* 0x0000000300ff7812 */ /* 0x000fe2000780c0ff */
[----:B------:R-:W-:Y:S01]  /*6a40*/  UIADD3 UR4, UR4, 0x22820, URZ ;  /* 0x0002282004047890 */ /* 0x000fe2000fffe03f */
[----:B------:R-:W0:Y:S01]  /*6a50*/  SHFL.IDX PT, R13, R17, RZ, 0x1c1f ;  /* 0x001c1fff110d7589 */ /* 0x000e2200000e0000 */
[----:B------:R-:W-:-:S02]  /*6a60*/  IADD3 R9, R11, 0x8, RZ ;  /* 0x000000080b097810 */ /* 0x000fc40007ffe0ff */
[-C--:B------:R-:W-:Y:S01]  /*6a70*/  ISETP.GE.OR P1, PT, R11, R8.reuse, P0 ;  /* 0x000000080b00720c */ /* 0x080fe20000726670 */
[----:B------:R1:W2:Y:S01]  /*6a80*/  SHFL.IDX PT, R15, R17, 0x1, 0x1c1f ;  /* 0x003c1f00110f7f89 */ /* 0x0002a200000e0000 */
[-C--:B------:R-:W-:Y:S01]  /*6a90*/  ISETP.GE.OR P0, PT, R9, R8.reuse, P0 ;  /* 0x000000080900720c */ /* 0x080fe20000706670 */
[----:B------:R-:W-:Y:S01]  /*6aa0*/  UPRMT UR4, URZ, 0x654, UR4 ;  /* 0x000006543f047896 */ /* 0x000fe20008000004 */
[----:B------:R-:W-:Y:S01]  /*6ab0*/  ISETP.GE.AND P2, PT, R11, R8, PT ;  /* 0x000000080b00720c */ /* 0x000fe20003f46270 */
[----:B------:R3:W4:Y:S01]  /*6ac0*/  SHFL.IDX PT, R6, R2, RZ, 0x1c1f ;  /* 0x001c1fff02067589 */ /* 0x00072200000e0000 */
[----:B-1----:R-:W-:-:S03]  /*6ad0*/  LOP3.LUT R17, R10, 0x7ffffffc, RZ, 0xc0, !PT ;  /* 0x7ffffffc0a117812 */ /* 0x002fc600078ec0ff */
[----:B------:R3:W1:Y:S03]  /*6ae0*/  SHFL.IDX PT, R7, R4, RZ, 0x1c1f ;  /* 0x001c1fff04077589 */ /* 0x00066600000e0000 */
[----:B------:R-:W-:Y:S01]  /*6af0*/  SYNCS.ARRIVE.TRANS64.RED.A1T0 RZ, [UR4], RZ ;  /* 0x000000ffffff79a7 */ /* 0x000fe20008100404 */
[----:B------:R-:W-:-:S04]  /*6b00*/  IMAD.IADD R0, R0, 0x1, -R17 ;  /* 0x0000000100007824 */ /* 0x000fc800078e0a11 */
[----:B------:R-:W-:Y:S01]  /*6b10*/  IMAD.SHL.U32 R0, R0, 0x2, RZ ;  /* 0x0000000200007824 */ /* 0x000fe200078e00ff */
[----:B0-----:R3:W-:Y:S04]  /*6b20*/  @!P1 ST.E desc[UR36][R12.64], R5 ;  /* 0x000000050c009985 */ /* 0x0017e8000c101924 */
[----:B--2---:R3:W-:Y:S01]  /*6b30*/  @!P0 ST.E desc[UR36][R14.64], R3 ;  /* 0x000000030e008985 */ /* 0x0047e2000c101924 */
[----:B------:R-:W-:Y:S05]  /*6b40*/  @P2 BRA `(.L_x_9068) ;  /* 0x0000000800f82947 */ /* 0x000fea0003800000 */
[C---:B---3--:R-:W-:Y:S01]  /*6b50*/  IADD3 R3, R0.reuse, 0x8, RZ ;  /* 0x0000000800037810 */ /* 0x048fe20007ffe0ff */
[C---:B------:R-:W-:Y:S01]  /*6b60*/  VIADD R5, R0.reuse, 0x10 ;  /* 0x0000001000057836 */ /* 0x040fe20000000000 */
[----:B------:R-:W-:Y:S01]  /*6b70*/  ULDC UR4, c[0x0][0xac8] ;  /* 0x0002b20000047ab9 */ /* 0x000fe20000000800 */
[C---:B------:R-:W-:Y:S01]  /*6b80*/  VIADD R10, R0.reuse, 0x18 ;  /* 0x00000018000a7836 */ /* 0x040fe20000000000 */
[----:B------:R-:W-:Y:S01]  /*6b90*/  ISETP.GE.AND P3, PT, R3, UR4, PT ;  /* 0x0000000403007c0c */ /* 0x000fe2000bf66270 */
[C---:B------:R-:W-:Y:S01]  /*6ba0*/  VIADD R19, R0.reuse, 0x28 ;  /* 0x0000002800137836 */ /* 0x040fe20000000000 */
[----:B------:R-:W-:Y:S01]  /*6bb0*/  ISETP.GE.AND P4, PT, R5, UR4, PT ;  /* 0x0000000405007c0c */ /* 0x000fe2000bf86270 */
[----:B------:R-:W-:Y:S01]  /*6bc0*/  VIADD R20, R0, 0x40 ;  /* 0x0000004000147836 */ /* 0x000fe20000000000 */
[----:B------:R-:W-:Y:S01]  /*6bd0*/  ISETP.GE.AND P5, PT, R10, UR4, PT ;  /* 0x000000040a007c0c */ /* 0x000fe2000bfa6270 */
[C---:B------:R-:W-:Y:S01]  /*6be0*/  VIADD R21, R0.reuse, 0x48 ;  /* 0x0000004800157836 */ /* 0x040fe20000000000 */
[C---:B------:R-:W-:Y:S01]  /*6bf0*/  ISETP.GE.AND P2, PT, R0.reuse, UR4, PT ;  /* 0x0000000400007c0c */ /* 0x040fe2000bf46270 */
[C---:B------:R-:W-:Y:S01]  /*6c00*/  VIADD R23, R0.reuse, 0x58 ;  /* 0x0000005800177836 */ /* 0x040fe20000000000 */
[----:B------:R-:W-:-:S02]  /*6c10*/  IADD3 R18, R0, 0x20, RZ ;  /* 0x0000002000127810 */ /* 0x000fc40007ffe0ff */
[----:B------:R-:W-:Y:S02]  /*6c20*/  ISETP.GE.AND P1, PT, R19, UR4, PT ;  /* 0x0000000413007c0c */ /* 0x000fe4000bf26270 */
[----:B------:R-:W-:Y:S02]  /*6c30*/  ISETP.GE.AND P0, PT, R18, UR4, PT ;  /* 0x0000000412007c0c */ /* 0x000fe4000bf06270 */
[----:B------:R-:W-:Y:S02]  /*6c40*/  @!P3 LEA.HI R3, R3, R3, RZ, 0x1 ;  /* 0x000000030303b211 */ /* 0x000fe400078f08ff */
[----:B------:R-:W-:Y:S02]  /*6c50*/  @!P4 LEA.HI R5, R5, R5, RZ, 0x1 ;  /* 0x000000050505c211 */ /* 0x000fe400078f08ff */
[----:B------:R-:W-:Y:S02]  /*6c60*/  @!P5 LEA.HI R10, R10, R10, RZ, 0x1 ;  /* 0x0000000a0a0ad211 */ /* 0x000fe400078f08ff */
[----:B------:R-:W-:-:S02]  /*6c70*/  @!P3 LOP3.LUT R3, R3, 0xfffffffe, RZ, 0xc0, !PT ;  /* 0xfffffffe0303b812 */ /* 0x000fc400078ec0ff */
[----:B------:R-:W-:Y:S02]  /*6c80*/  @!P4 LOP3.LUT R5, R5, 0xfffffffe, RZ, 0xc0, !PT ;  /* 0xfffffffe0505c812 */ /* 0x000fe400078ec0ff */
[----:B------:R-:W-:Y:S01]  /*6c90*/  @!P5 LOP3.LUT R17, R10, 0xfffffffe, RZ, 0xc0, !PT ;  /* 0xfffffffe0a11d812 */ /* 0x000fe200078ec0ff */
[C-C-:B-1--4-:R-:W-:Y:S01]  /*6ca0*/  @!P2 IMAD.WIDE R10, R0.reuse, 0x4, R6.reuse ;  /* 0x00000004000aa825 */ /* 0x152fe200078e0206 */
[----:B------:R-:W-:Y:S02]  /*6cb0*/  IADD3 R22, R0, 0x50, RZ ;  /* 0x0000005000167810 */ /* 0x000fe40007ffe0ff */
[----:B------:R-:W-:Y:S01]  /*6cc0*/  @!P0 LEA.HI R18, R18, R18, RZ, 0x1 ;  /* 0x0000001212128211 */ /* 0x000fe200078f08ff */
[--C-:B------:R-:W-:Y:S01]  /*6cd0*/  @!P3 IMAD.WIDE R12, R3, 0x4, R6.reuse ;  /* 0x00000004030cb825 */ /* 0x100fe200078e0206 */
[----:B------:R0:W-:Y:S01]  /*6ce0*/  @!P2 ST.E.64 desc[UR36][R10.64], R24 ;  /* 0x000000180a00a985 */ /* 0x0001e2000c101b24 */
[----:B------:R-:W-:Y:S02]  /*6cf0*/  ISETP.GE.AND P6, PT, R22, UR4, PT ;  /* 0x0000000416007c0c */ /* 0x000fe4000bfc6270 */
[C---:B------:R-:W-:Y:S01]  /*6d00*/  VIADD R3, R0.reuse, 0x30 ;  /* 0x0000003000037836 */ /* 0x040fe20000000000 */
[----:B------:R1:W-:Y:S01]  /*6d10*/  @!P3 ST.E.64 desc[UR36][R12.64], R28 ;  /* 0x0000001c0c00b985 */ /* 0x0003e2000c101b24 */
[----:B------:R-:W-:Y:S01]  /*6d20*/  @!P4 IMAD.WIDE R14, R5, 0x4, R6 ;  /* 0x00000004050ec825 */ /* 0x000fe200078e0206 */
[----:B------:R-:W-:-:S02]  /*6d30*/  IADD3 R5, R0, 0x38, RZ ;  /* 0x0000003800057810 */ /* 0x000fc40007ffe0ff */
[----:B------:R-:W-:Y:S01]  /*6d40*/  ISETP.GE.AND P2, PT, R3, UR4, PT ;  /* 0x0000000403007c0c */ /* 0x000fe2000bf46270 */
[----:B------:R-:W-:Y:S01]  /*6d50*/  @!P5 IMAD.WIDE R16, R17, 0x4, R6 ;  /* 0x000000041110d825 */ /* 0x000fe200078e0206 */
[----:B------:R2:W-:Y:S01]  /*6d60*/  @!P4 ST.E.64 desc[UR36][R14.64], R32 ;  /* 0x000000200e00c985 */ /* 0x0005e2000c101b24 */
[----:B------:R-:W-:Y:S02]  /*6d70*/  ISETP.GE.AND P3, PT, R5, UR4, PT ;  /* 0x0000000405007c0c */ /* 0x000fe4000bf66270 */
[----:B------:R-:W-:Y:S01]  /*6d80*/  ISETP.GE.AND P4, PT, R20, UR4, PT ;  /* 0x0000000414007c0c */ /* 0x000fe2000bf86270 */
[----:B------:R3:W-:Y:S01]  /*6d90*/  @!P5 ST.E.64 desc[UR36][R16.64], R36 ;  /* 0x000000241000d985 */ /* 0x0007e2000c101b24 */
[----:B------:R-:W-:Y:S01]  /*6da0*/  ISETP.GE.AND P5, PT, R21, UR4, PT ;  /* 0x0000000415007c0c */ /* 0x000fe2000bfa6270 */
[----:B0-----:R-:W-:Y:S01]  /*6db0*/  VIADD R24, R0, 0x60 ;  /* 0x0000006000187836 */ /* 0x001fe20000000000 */
[----:B------:R-:W-:Y:S02]  /*6dc0*/  @!P1 LEA.HI R19, R19, R19, RZ, 0x1 ;  /* 0x0000001313139211 */ /* 0x000fe400078f08ff */
[----:B------:R-:W-:-:S02]  /*6dd0*/  @!P0 LOP3.LUT R11, R18, 0xfffffffe, RZ, 0xc0, !PT ;  /* 0xfffffffe120b8812 */ /* 0x000fc400078ec0ff */
        /* <DEDUP_REMOVED lines=12> */
[----:B--2---:R-:W-:Y:S01]  /*6ea0*/  @!P4 LOP3.LUT R15, R20, 0xfffffffe, RZ, 0xc0, !PT ;  /* 0xfffffffe140fc812 */ /* 0x004fe200078ec0ff */
[----:B------:R-:W-:Y:S01]  /*6eb0*/  VIADD R20, R0, 0x78 ;  /* 0x0000007800147836 */ /* 0x000fe20000000000 */
[----:B---3--:R-:W-:Y:S02]  /*6ec0*/  @!P5 LOP3.LUT R17, R21, 0xfffffffe, RZ, 0xc0, !PT ;  /* 0xfffffffe1511d812 */ /* 0x008fe400078ec0ff */
[----:B------:R-:W-:Y:S01]  /*6ed0*/  @!P6 LOP3.LUT R19, R22, 0xfffffffe, RZ, 0xc0, !PT ;  /* 0xfffffffe1613e812 */ /* 0x000fe200078ec0ff */
[----:B------:R-:W-:Y:S01]  /*6ee0*/  @!P4 IMAD.WIDE R14, R15, 0x4, R6 ;  /* 0x000000040f0ec825 */ /* 0x000fe200078e0206 */
[----:B------:R-:W-:-:S02]  /*6ef0*/  ISETP.GE.AND P1, PT, R23, UR4, PT ;  /* 0x0000000417007c0c */ /* 0x000fc4000bf26270 */
[----:B------:R-:W-:Y:S01]  /*6f00*/  ISETP.GE.AND P0, PT, R24, UR4, PT ;  /* 0x0000000418007c0c */ /* 0x000fe2000bf06270 */
[--C-:B0-----:R-:W-:Y:S01]  /*6f10*/  @!P2 IMAD.WIDE R10, R3, 0x4, R6.reuse ;  /* 0x00000004030aa825 */ /* 0x101fe200078e0206 */
[C---:B------:R-:W-:Y:S02]  /*6f20*/  IADD3 R3, R0.reuse, 0x68, RZ ;  /* 0x0000006800037810 */ /* 0x040fe40007ffe0ff */
[----:B------:R-:W-:Y:S01]  /*6f30*/  IADD3 R21, R0, 0x80, RZ ;  /* 0x0000008000157810 */ /* 0x000fe20007ffe0ff */
[--C-:B-1----:R-:W-:Y:S01]  /*6f40*/  @!P3 IMAD.WIDE R12, R5, 0x4, R6.reuse ;  /* 0x00000004050cb825 */ /* 0x102fe200078e0206 */
        /* <DEDUP_REMOVED lines=12> */
[----:B------:R4:W-:Y:S01]  /*7010*/  @!P6 ST.E.64 desc[UR36][R18.64], R64 ;  /* 0x000000401200e985 */ /* 0x0009e2000c101b24 */
[----:B------:R-:W-:-:S02]  /*7020*/  ISETP.GE.AND P6, PT, R5, UR4, PT ;  /* 0x0000000405007c0c */ /* 0x000fc4000bfc6270 */
[----:B------:R-:W-:Y:S02]  /*7030*/  ISETP.GE.AND P3, PT, R22, UR4, PT ;  /* 0x0000000416007c0c */ /* 0x000fe4000bf66270 */
[----:B------:R-:W-:Y:S02]  /*7040*/  @!P0 LEA.HI R24, R24, R24, RZ, 0x1 ;  /* 0x0000001818188211 */ /* 0x000fe400078f08ff */
[----:B0-----:R-:W-:Y:S01]  /*7050*/  @!P1 LOP3.LUT R11, R23, 0xfffffffe, RZ, 0xc0, !PT ;  /* 0xfffffffe170b9812 */ /* 0x001fe200078ec0ff */
[----:B------:R-:W-:Y:S01]  /*7060*/  VIADD R23, R0, 0x90 ;  /* 0x0000009000177836 */ /* 0x000fe20000000000 */
        /* <DEDUP_REMOVED lines=9> */
[----:B------:R-:W-:Y:S01]  /*7100*/  @!P2 LOP3.LUT R3, R3, 0xfffffffe, RZ, 0xc0, !PT ;  /* 0xfffffffe0303a812 */ /* 0x000fe200078ec0ff */
[----:B------:R1:W-:Y:S01]  /*7110*/  @!P0 ST.E.64 desc[UR36][R12.64], R72 ;  /* 0x000000480c008985 */ /* 0x0003e2000c101b24 */
[----:B------:R-:W-:Y:S02]  /*7120*/  @!P6 LOP3.LUT R5, R5, 0xfffffffe, RZ, 0xc0, !PT ;  /* 0xfffffffe0505e812 */ /* 0x000fe400078ec0ff */
[----:B--2---:R-:W-:-:S02]  /*7130*/  @!P5 LOP3.LUT R15, R20, 0xfffffffe, RZ, 0xc0, !PT ;  /* 0xfffffffe140fd812 */ /* 0x004fc400078ec0ff */
[----:B---3--:R-:W-:Y:S01]  /*7140*/  @!P4 LOP3.LUT R17, R21, 0xfffffffe, RZ, 0xc0, !PT ;  /* 0xfffffffe1511c812 */ /* 0x008fe200078ec0ff */
[----:B------:R-:W-:Y:S01]  /*7150*/  VIADD R21, R0, 0xb8 ;  /* 0x000000b800157836 */ /* 0x000fe20000000000 */
[----:B----4-:R-:W-:Y:S01]  /*7160*/  @!P3 LOP3.LUT R19, R22, 0xfffffffe, RZ, 0xc0, !PT ;  /* 0xfffffffe1613b812 */ /* 0x010fe200078ec0ff */
[--C-:B------:R-:W-:Y:S01]  /*7170*/  @!P5 IMAD.WIDE R14, R15, 0x4, R6.reuse ;  /* 0x000000040f0ed825 */ /* 0x100fe200078e0206 */
[----:B------:R-:W-:Y:S02]  /*7180*/  IADD3 R24, R0, 0x98, RZ ;  /* 0x0000009800187810 */ /* 0x000fe40007ffe0ff */
[----:B------:R-:W-:Y:S01]  /*7190*/  ISETP.GE.AND P0, PT, R23, UR4, PT ;  /* 0x0000000417007c0c */ /* 0x000fe2000bf06270 */
[--C-:B0-----:R-:W-:Y:S01]  /*71a0*/  @!P2 IMAD.WIDE R10, R3, 0x4, R6.reuse ;  /* 0x00000004030aa825 */ /* 0x101fe200078e0206 */
[----:B------:R-:W-:Y:S02]  /*71b0*/  ISETP.GE.AND P1, PT, R24, UR4, PT ;  /* 0x0000000418007c0c */ /* 0x000fe4000bf26270 */
[----:B------:R-:W-:Y:S01]  /*71c0*/  IADD3 R20, R0, 0xb0, RZ ;  /* 0x000000b000147810 */ /* 0x000fe20007ffe0ff */
[--C-:B-1----:R-:W-:Y:S01]  /*71d0*/  @!P6 IMAD.WIDE R12, R5, 0x4, R6.reuse ;  /* 0x00000004050ce825 */ /* 0x102fe200078e0206 */
[----:B------:R0:W-:Y:S03]  /*71e0*/  @!P2 ST.E.64 desc[UR36][R10.64], R76 ;  /* 0x0000004c0a00a985 */ /* 0x0001e6000c101b24 */
[--C-:B------:R-:W-:Y:S01]  /*71f0*/  @!P4 IMAD.WIDE R16, R17, 0x4, R6.reuse ;  /* 0x000000041110c825 */ /* 0x100fe200078e0206 */
[----:B------:R1:W-:Y:S03]  /*7200*/  @!P6 ST.E.64 desc[UR36][R12.64], R80 ;  /* 0x000000500c00e985 */ /* 0x0003e6000c101b24 */
[----:B------:R-:W-:Y:S01]  /*7210*/  @!P3 IMAD.WIDE R18, R19, 0x4, R6 ;  /* 0x000000041312b825 */ /* 0x000fe200078e0206 */
[----:B------:R2:W-:Y:S01]  /*7220*/  @!P5 ST.E.64 desc[UR36][R14.64], R84 ;  /* 0x000000540e00d985 */ /* 0x0005e2000c101b24 */
[----:B------:R-:W-:-:S02]  /*7230*/  ISETP.GE.AND P5, PT, R21, UR4, PT ;  /* 0x0000000415007c0c */ /* 0x000fc4000bfa6270 */
[C---:B------:R-:W-:Y:S01]  /*7240*/  VIADD R3, R0.reuse, 0xa0 ;  /* 0x000000a000037836 */ /* 0x040fe20000000000 */
[----:B------:R3:W-:Y:S01]  /*7250*/  @!P4 ST.E.64 desc[UR36][R16.64], R88 ;  /* 0x000000581000c985 */ /* 0x0007e2000c101b24 */
[----:B------:R-:W-:Y:S01]  /*7260*/  VIADD R5, R0, 0xa8 ;  /* 0x000000a800057836 */ /* 0x000fe20000000000 */
[----:B------:R-:W-:Y:S01]  /*7270*/  ISETP.GE.AND P4, PT, R20, UR4, PT ;  /* 0x0000000414007c0c */ /* 0x000fe2000bf86270 */
        /* <DEDUP_REMOVED lines=13> */
[--C-:B------:R-:W-:Y:S01]  /*7350*/  @!P1 IMAD.WIDE R12, R13, 0x4, R6.reuse ;  /* 0x000000040d0c9825 */ /* 0x100fe200078e0206 */
[----:B------:R-:W-:Y:S01]  /*7360*/  @!P2 LOP3.LUT R3, R3, 0xfffffffe, RZ, 0xc0, !PT ;  /* 0xfffffffe0303a812 */ /* 0x000fe200078ec0ff */
[----:B------:R0:W-:Y:S01]  /*7370*/  @!P0 ST.E.64 desc[UR36][R10.64], R96 ;  /* 0x000000600a008985 */ /* 0x0001e2000c101b24 */
[----:B------:R-:W-:Y:S02]  /*7380*/  @!P5 LEA.HI R21, R21, R21, RZ, 0x1 ;  /* 0x000000151515d211 */ /* 0x000fe400078f08ff */
[----:B------:R-:W-:Y:S01]  /*7390*/  @!P3 LOP3.LUT R5, R5, 0xfffffffe, RZ, 0xc0, !PT ;  /* 0xfffffffe0505b812 */ /* 0x000fe200078ec0ff */
[----:B--2---:R-:W-:Y:S01]  /*73a0*/  @!P2 IMAD.WIDE R14, R3, 0x4, R6 ;  /* 0x00000004030ea825 */ /* 0x004fe200078e0206 */
[----:B------:R-:W-:Y:S01]  /*73b0*/  @!P6 LEA.HI R22, R22, R22, RZ, 0x1 ;  /* 0x000000161616e211 */ /* 0x000fe200078f08ff */
[----:B------:R1:W-:Y:S01]  /*73c0*/  @!P1 ST.E.64 desc[UR36][R12.64], R100 ;  /* 0x000000640c009985 */ /* 0x0003e2000c101b24 */
[----:B---3--:R-:W-:Y:S01]  /*73d0*/  @!P4 LOP3.LUT R17, R20, 0xfffffffe, RZ, 0xc0, !PT ;  /* 0xfffffffe1411c812 */ /* 0x008fe200078ec0ff */
[----:B------:R-:W-:Y:S01]  /*73e0*/  VIADD R20, R0, 0xd8 ;  /* 0x000000d800147836 */ /* 0x000fe20000000000 */
[----:B------:R-:W-:Y:S01]  /*73f0*/  @!P5 LOP3.LUT R21, R21, 0xfffffffe, RZ, 0xc0, !PT ;  /* 0xfffffffe1515d812 */ /* 0x000fe200078ec0ff */
[----:B------:R2:W-:Y:S01]  /*7400*/  @!P2 ST.E.64 desc[UR36][R14.64], R104 ;  /* 0x000000680e00a985 */ /* 0x0005e2000c101b24 */
[----:B----4-:R-:W-:-:S02]  /*7410*/  @!P6 LOP3.LUT R19, R22, 0xfffffffe, RZ, 0xc0, !PT ;  /* 0xfffffffe1613e812 */ /* 0x010fc400078ec0ff */
[----:B------:R-:W-:Y:S01]  /*7420*/  IADD3 R3, R0, 0xc8, RZ ;  /* 0x000000c800037810 */ /* 0x000fe20007ffe0ff */
[--C-:B0-----:R-:W-:Y:S01]  /*7430*/  @!P3 IMAD.WIDE R10, R5, 0x4, R6.reuse ;  /* 0x00000004050ab825 */ /* 0x101fe200078e0206 */
[----:B------:R-:W-:Y:S02]  /*7440*/  ISETP.GE.AND P2, PT, R20, UR4, PT ;  /* 0x0000000414007c0c */ /* 0x000fe4000bf46270 */
[----:B------:R-:W-:Y:S01]  /*7450*/  ISETP.GE.AND P0, PT, R3, UR4, PT ;  /* 0x0000000403007c0c */ /* 0x000fe2000bf06270 */
[----:B------:R-:W-:Y:S01]  /*7460*/  VIADD R5, R0, 0xd0 ;  /* 0x000000d000057836 */ /* 0x000fe20000000000 */
[----:B------:R0:W-:Y:S01]  /*7470*/  @!P3 ST.E.64 desc[UR36][R10.64], R108 ;  /* 0x0000006c0a00b985 */ /* 0x0001e2000c101b24 */
[----:B-1----:R-:W-:-:S03]  /*7480*/  @!P4 IMAD.WIDE R12, R17, 0x4, R6 ;  /* 0x00000004110cc825 */ /* 0x002fc600078e0206 */
[----:B------:R-:W-:Y:S01]  /*7490*/  ISETP.GE.AND P1, PT, R5, UR4, PT ;  /* 0x0000000405007c0c */ /* 0x000fe2000bf26270 */
[--C-:B------:R-:W-:Y:S01]  /*74a0*/  @!P5 IMAD.WIDE R16, R21, 0x4, R6.reuse ;  /* 0x000000041510d825 */ /* 0x100fe200078e0206 */
[C---:B------:R-:W-:Y:S01]  /*74b0*/  IADD3 R21, R0.reuse, 0xe0, RZ ;  /* 0x000000e000157810 */ /* 0x040fe20007ffe0ff */
        /* <DEDUP_REMOVED lines=15> */
[----:B------:R-:W-:-:S02]  /*75b0*/  @!P0 LOP3.LUT R3, R3, 0xfffffffe, RZ, 0xc0, !PT ;  /* 0xfffffffe03038812 */ /* 0x000fc400078ec0ff */
[----:B------:R-:W-:Y:S02]  /*75c0*/  @!P1 LOP3.LUT R5, R5, 0xfffffffe, RZ, 0xc0, !PT ;  /* 0xfffffffe05059812 */ /* 0x000fe400078ec0ff */
[----:B------:R-:W-:Y:S02]  /*75d0*/  @!P4 LEA.HI R14, R14, R14, RZ, 0x1 ;  /* 0x0000000e0e0ec211 */ /* 0x000fe400078f08ff */
[----:B------:R-:W-:Y:S01]  /*75e0*/  @!P5 LEA.HI R10, R15, R15, RZ, 0x1 ;  /* 0x0000000f0f0ad211 */ /* 0x000fe200078f08ff */
[----:B-1----:R-:W-:Y:S01]  /*75f0*/  @!P1 IMAD.WIDE R12, R5, 0x4, R6 ;  /* 0x00000004050c9825 */ /* 0x002fe200078e0206 */
[----:B------:R-:W-:Y:S02]  /*7600*/  @!P6 LEA.HI R11, R11, R11, RZ, 0x1 ;  /* 0x0000000b0b0be211 */ /* 0x000fe400078f08ff */
[----:B------:R-:W-:Y:S02]  /*7610*/  @!P2 LOP3.LUT R15, R20, 0xfffffffe, RZ, 0xc0, !PT ;  /* 0xfffffffe140fa812 */ /* 0x000fe400078ec0ff */
[----:B---3--:R-:W-:-:S02]  /*7620*/  @!P3 LOP3.LUT R17, R21, 0xfffffffe, RZ, 0xc0, !PT ;  /* 0xfffffffe1511b812 */ /* 0x008fc400078ec0ff */
[----:B0-----:R-:W-:Y:S01]  /*7630*/  @!P4 LOP3.LUT R19, R14, 0xfffffffe, RZ, 0xc0, !PT ;  /* 0xfffffffe0e13c812 */ /* 0x001fe200078ec0ff */
        /* <DEDUP_REMOVED lines=13> */
[----:B------:R0:W-:Y:S04]  /*7710*/  @!P5 ST.E.64 desc[UR36][R20.64], R144 ;  /* 0x000000901400d985 */ /* 0x0001e8000c101b24 */
[----:B------:R0:W-:Y:S02]  /*7720*/  @!P6 ST.E.64 desc[UR36][R6.64], R148 ;  /* 0x000000940600e985 */ /* 0x0001e4000c101b24 */
.L_x_9068:
[----:B------:R-:W-:Y:S05]  /*7730*/  BSYNC B0 ;  /* 0x0000000000007941 */ /* 0x000fea0003800000 */
.L_x_9067:
[----:B------:R-:W-:Y:S01]  /*7740*/  ISETP.GE.AND P0, PT, R9, R8, PT ;  /* 0x000000080900720c */ /* 0x000fe20003f06270 */
[----:B---3--:R2:W3:Y:S04]  /*7750*/  SHFL.IDX PT, R3, R4, 0x1, 0x1c1f ;  /* 0x003c1f0004037f89 */ /* 0x0084e800000e0000 */
[----:B------:R-:W0:Y:S08]  /*7760*/  SHFL.IDX PT, R2, R2, 0x1, 0x1c1f ;  /* 0x003c1f0002027f89 */ /* 0x000e3000000e0000 */
[----:B--2---:R-:W-:Y:S05]  /*7770*/  @P0 BRA `(.L_x_9039) ;  /* 0x0000004400b00947 */ /* 0x004fea0003800000 */
[C---:B------:R-:W-:Y:S01]  /*7780*/  VIADD R4, R0.reuse, 0x8 ;  /* 0x0000000800047836 */ /* 0x040fe20000000000 */
[----:B------:R-:W-:Y:S01]  /*7790*/  ULDC UR4, c[0x0][0xac8] ;  /* 0x0002b20000047ab9 */ /* 0x000fe20000000800 */
[C---:B------:R-:W-:Y:S01]  /*77a0*/  VIADD R5, R0.reuse, 0x10 ;  /* 0x0000001000057836 */ /* 0x040fe20000000000 */
[C---:B------:R-:W-:Y:S01]  /*77b0*/  ISETP.GE.AND P0, PT, R0.reuse, UR4, PT ;  /* 0x0000000400007c0c */ /* 0x040fe2000bf06270 */
[----:B0-----:R-:W-:Y:S01]  /*77c0*/  VIADD R11, R0, 0x20 ;  /* 0x00000020000b7836 */ /* 0x001fe20000000000 */
        /* <DEDUP_REMOVED lines=12> */
[----:B------:R-:W-:-:S02]  /*7890*/  IADD3 R16, R0, 0x48, RZ ;  /* 0x0000004800107810 */ /* 0x000fc40007ffe0ff */
[----:B------:R-:W-:Y:S02]  /*78a0*/  @!P1 LEA.HI R4, R4, R4, RZ, 0x1 ;  /* 0x0000000404049211 */ /* 0x000fe400078f08ff */
[----:B------:R-:W-:Y:S02]  /*78b0*/  @!P2 LEA.HI R5, R5, R5, RZ, 0x1 ;  /* 0x000000050505a211 */ /* 0x000fe400078f08ff */
[----:B-1----:R-:W-:Y:S02]  /*78c0*/  @!P1 LOP3.LUT R7, R4, 0xfffffffe, RZ, 0xc0, !PT ;  /* 0xfffffffe04079812 */ /* 0x002fe400078ec0ff */
[----:B------:R-:W-:Y:S01]  /*78d0*/  @!P2 LOP3.LUT R9, R5, 0xfffffffe, RZ, 0xc0, !PT ;  /* 0xfffffffe0509a812 */ /* 0x000fe200078ec0ff */
[--C-:B---3--:R-:W-:Y:S01]  /*78e0*/  @!P0 IMAD.WIDE R4, R0, 0x4, R2.reuse ;  /* 0x0000000400048825 */ /* 0x108fe200078e0202 */
[----:B------:R-:W-:Y:S02]  /*78f0*/  ISETP.GE.AND P3, PT, R15, UR4, PT ;  /* 0x000000040f007c0c */ /* 0x000fe4000bf66270 */
[----:B------:R-:W-:Y:S01]  /*7900*/  ISETP.GE.AND P4, PT, R16, UR4, PT ;  /* 0x0000000410007c0c */ /* 0x000fe2000bf86270 */
[----:B----4-:R-:W-:Y:S01]  /*7910*/  @!P1 IMAD.WIDE R6, R7, 0x4, R2 ;  /* 0x0000000407069825 */ /* 0x010fe200078e0202 */
        /* <DEDUP_REMOVED lines=9> */
[----:B------:R-:W-:-:S02]  /*79b0*/  @!P3 LEA.HI R15, R15, R15, RZ, 0x1 ;  /* 0x0000000f0f0fb211 */ /* 0x000fc400078f08ff */
[----:B0-----:R-:W-:Y:S02]  /*79c0*/  @!P5 LOP3.LUT R5, R10, 0xfffffffe, RZ, 0xc0, !PT ;  /* 0xfffffffe0a05d812 */ /* 0x001fe400078ec0ff */
[----:B------:R-:W-:Y:S02]  /*79d0*/  @!P0 LEA.HI R12, R12, R12, RZ, 0x1 ;  /* 0x0000000c0c0c8211 */ /* 0x000fe400078f08ff */
[----:B-1----:R-:W-:Y:S01]  /*79e0*/  @!P6 LOP3.LUT R7, R11, 0xfffffffe, RZ, 0xc0, !PT ;  /* 0xfffffffe0b07e812 */ /* 0x002fe200078ec0ff */
[--C-:B------:R-:W-:Y:S01]  /*79f0*/  @!P5 IMAD.WIDE R4, R5, 0x4, R2.reuse ;  /* 0x000000040504d825 */ /* 0x100fe200078e0202 */
[----:B------:R-:W-:Y:S02]  /*7a00*/  @!P1 LEA.HI R13, R13, R13, RZ, 0x1 ;  /* 0x0000000d0d0d9211 */ /* 0x000fe400078f08ff */
[----:B------:R-:W-:Y:S01]  /*7a10*/  @!P2 LEA.HI R14, R14, R14, RZ, 0x1 ;  /* 0x0000000e0e0ea211 */ /* 0x000fe200078f08ff */
[----:B------:R-:W-:Y:S01]  /*7a20*/  @!P6 IMAD.WIDE R6, R7, 0x4, R2 ;  /* 0x000000040706e825 */ /* 0x000fe200078e0202 */
[----:B------:R-:W-:Y:S01]  /*7a30*/  @!P4 LEA.HI R16, R16, R16, RZ, 0x1 ;  /* 0x000000101010c211 */ /* 0x000fe200078f08ff */
[----:B------:R0:W-:Y:S01]  /*7a40*/  @!P5 ST.E.64 desc[UR36][R4.64], R38 ;  /* 0x000000260400d985 */ /* 0x0001e2000c101b24 */
[----:B--2---:R-:W-:-:S02]  /*7a50*/  @!P0 LOP3.LUT R9, R12, 0xfffffffe, RZ, 0xc0, !PT ;  /* 0xfffffffe0c098812 */ /* 0x004fc400078ec0ff */
[----:B------:R-:W-:Y:S01]  /*7a60*/  @!P1 LOP3.LUT R13, R13, 0xfffffffe, RZ, 0xc0, !PT ;  /* 0xfffffffe0d0d9812 */ /* 0x000fe200078ec0ff */
[----:B------:R1:W-:Y:S01]  /*7a70*/  @!P6 ST.E.64 desc[UR36][R6.64], R42 ;  /* 0x0000002a0600e985 */ /* 0x0003e2000c101b24 */
[----:B------:R-:W-:Y:S02]  /*7a80*/  @!P2 LOP3.LUT R11, R14, 0xfffffffe, RZ, 0xc0, !PT ;  /* 0xfffffffe0e0ba812 */ /* 0x000fe400078ec0ff */
[----:B------:R-:W-:Y:S02]  /*7a90*/  @!P3 LOP3.LUT R15, R15, 0xfffffffe, RZ, 0xc0, !PT ;  /* 0xfffffffe0f0fb812 */ /* 0x000fe400078ec0ff */
        /* <DEDUP_REMOVED lines=17> */
[C---:B------:R-:W-:Y:S02]  /*7bb0*/  IADD3 R17, R0.reuse, 0x78, RZ ;  /* 0x0000007800117810 */ /* 0x040fe40007ffe0ff */
[----:B------:R-:W-:Y:S01]  /*7bc0*/  VIADD R15, R0, 0x68 ;  /* 0x00000068000f7836 */ /* 0x000fe20000000000 */
[----:B------:R4:W-:Y:S01]  /*7bd0*/  @!P4 ST.E.64 desc[UR36][R12.64], R62 ;  /* 0x0000003e0c00c985 */ /* 0x0009e2000c101b24 */
[----:B------:R-:W-:Y:S02]  /*7be0*/  ISETP.GE.AND P4, PT, R14, UR4, PT ;  /* 0x000000040e007c0c */ /* 0x000fe4000bf86270 */
[----:B------:R-:W-:Y:S02]  /*7bf0*/  ISETP.GE.AND P1, PT, R17, UR4, PT ;  /* 0x0000000411007c0c */ /* 0x000fe4000bf26270 */
        /* <DEDUP_REMOVED lines=120> */
.L_x_9066:
[----:B---3--:R-:W0:Y:S02]  /*8380*/  S2R R0, SR_TID.X ;  /* 0x0000000000007919 */ /* 0x008e240000002100 */
[----:B0-----:R-:W-:-:S05]  /*8390*/  VIADD R2, R0, 0xffffff80 ;  /* 0xffffff8000027836 */ /* 0x001fca0000000000 */
[----:B------:R-:W-:-:S13]  /*83a0*/  ISETP.GT.AND P0, PT, R2, 0x7f, PT ;  /* 0x0000007f0200780c */ /* 0x000fda0003f04270 */
[----:B------:R-:W-:Y:S05]  /*83b0*/  @P0 BRA `(.L_x_9039) ;  /* 0x0000003800a00947 */ /* 0x000fea0003800000 */
[----:B------:R-:W0:Y:S01]  /*83c0*/  S2R R3, SR_CTAID.X ;  /* 0x0000000000037919 */ /* 0x000e220000002500 */
[----:B------:R-:W1:Y:S01]  /*83d0*/  LDC R6, c[0x0][0xbe8] ;  /* 0x0002fa00ff067b82 */ /* 0x000e620000000800 */
[----:B------:R-:W-:Y:S01]  /*83e0*/  ULDC UR4, c[0x0][0xa88] ;  /* 0x0002a20000047ab9 */ /* 0x000fe20000000800 */
[----:B0-----:R-:W-:Y:S01]  /*83f0*/  LEA R0, R3, R0, 0x7 ;  /* 0x0000000003007211 */ /* 0x001fe200078e38ff */
[----:B-1----:R-:W-:-:S04]  /*8400*/  IMAD R3, R6, UR4, RZ ;  /* 0x0000000406037c24 */ /* 0x002fc8000f8e02ff */
        /* <DEDUP_REMOVED lines=12> */
[----:B------:R-:W-:Y:S01]  /*84d0*/  UIADD3 UR6, UR5, UR6, URZ ;  /* 0x0000000605067290 */ /* 0x000fe2000fffe03f */
[----:B------:R-:W-:Y:S01]  /*84e0*/  MOV R2, UR4 ;  /* 0x0000000400027c02 */ /* 0x000fe20008000f00 */
[----:B------:R-:W-:Y:S01]  /*84f0*/  IMAD.U32 R3, RZ, RZ, UR5 ;  /* 0x00000005ff037e24 */ /* 0x000fe2000f8e00ff */
[----:B------:R-:W2:Y:S01]  /*8500*/  @P0 LDC R7, c[0x0][0xbec] ;  /* 0x0002fb00ff070b82 */ /* 0x000ea20000000800 */
[----:B------:R-:W-:Y:S02]  /*8510*/  ULDC.64 UR4, c[0x0][0xbe0] ;  /* 0x0002f80000047ab9 */ /* 0x000fe40000000a00 */
        /* <DEDUP_REMOVED lines=8> */
[----:B--2---:R-:W-:Y:S01]  /*85a0*/  @P0 IMAD.HI.U32 R4, R0, R7, RZ ;  /* 0x0000000700040227 */ /* 0x004fe200078e00ff */
[----:B------:R-:W-:-:S03]  /*85b0*/  IADD3 R7, RZ, -UR38, RZ ;  /* 0x80000026ff077c10 */ /* 0x000fc6000fffe0ff */
[----:B------:R-:W-:Y:S01]  /*85c0*/  IMAD.IADD R3, R11, 0x1, R3 ;  /* 0x000000010b037824 */ /* 0x000fe200078e0203 */
[----:B---3--:R-:W-:Y:S01]  /*85d0*/  @P0 SHF.R.U32.HI R5, RZ, R9, R4 ;  /* 0x00000009ff050219 */ /* 0x008fe20000011604 */
        /* <DEDUP_REMOVED lines=22> */
.L_x_9037:
        /* <DEDUP_REMOVED lines=18> */
.L_x_9069:
[----:B------:R-:W-:Y:S01]  /*8860*/  ULDC UR7, c[0x0][0xc50] ;  /* 0x0003140000077ab9 */ /* 0x000fe20000000800 */
[----:B------:R-:W-:Y:S01]  /*8870*/  UMOV UR40, UR6 ;  /* 0x0000000600287c82 */ /* 0x000fe20008000000 */
[----:B------:R-:W-:-:S11]  /*8880*/  UISETP.NE.AND UP0, UPT, UR7, 0x1, UPT ;  /* 0x000000010700788c */ /* 0x000fd6000bf05270 */
[----:B------:R-:W-:Y:S01]  /*8890*/  @UP0 ULDC UR4, c[0x0][0xc54] ;  /* 0x0003150000040ab9 */ /* 0x000fe20000000800 */
[----:B------:R-:W-:Y:S01]  /*88a0*/  @UP0 ULDC UR8, c[0x0][0xc58] ;  /* 0x0003160000080ab9 */ /* 0x000fe20000000800 */
[----:B------:R-:W-:-:S04]  /*88b0*/  UIMAD.WIDE.U32 UR4, UR6, UR4, URZ ;  /* 0x00000004060472a5 */ /* 0x000fc8000f8e003f */
[----:B------:R-:W-:-:S12]  /*88c0*/  @UP0 USHF.R.U32.HI UR40, URZ, UR8, UR5 ;  /* 0x000000083f280299 */ /* 0x000fd80008011605 */
.L_x_9070:
        /* <DEDUP_REMOVED lines=64> */
.L_x_9072:
[----:B------:R-:W-:Y:S02]  /*8cd0*/  UIMAD UR45, UR44, UR38, URZ ;  /* 0x000000262c2d72a4 */ /* 0x000fe4000f8e023f */
[----:B------:R-:W-:Y:S02]  /*8ce0*/  IMAD.U32 R3, RZ, RZ, UR38 ;  /* 0x00000026ff037e24 */ /* 0x000fe4000f8e00ff */
[----:B------:R-:W-:Y:S02]  /*8cf0*/  IMAD.MOV.U32 R21, RZ, RZ, RZ ;  /* 0x000000ffff157224 */ /* 0x000fe400078e00ff */
[----:B------:R-:W-:Y:S01]  /*8d00*/  IMAD.MOV.U32 R8, RZ, RZ, 0x1 ;  /* 0x00000001ff087424 */ /* 0x000fe200078e00ff */
[----:B------:R-:W-:-:S04]  /*8d10*/  MOV R0, UR45 ;  /* 0x0000002d00007c02 */ /* 0x000fc80008000f00 */
[----:B------:R-:W-:-:S04]  /*8d20*/  VIADDMNMX R0, R0, R3, UR42, PT ;  /* 0x0000002a00007e46 */ /* 0x000fc8000b800103 */
[----:B------:R-:W-:-:S13]  /*8d30*/  R2UR UR46, R0 ;  /* 0x00000000002e72ca */ /* 0x000fda00000e0000 */
        /* <DEDUP_REMOVED lines=26> */
.L_x_9073:
        /* <DEDUP_REMOVED lines=20> */
.L_x_9075:
        /* <DEDUP_REMOVED lines=15> */
.L_x_9074:
[----:B------:R-:W0:Y:S01]  /*9110*/  LDC.64 R4, c[0x0][0x9f8] ;  /* 0x00027e00ff047b82 */ /* 0x000e220000000a00 */
[----:B------:R-:W-:-:S07]  /*9120*/  MOV R30, R33 ;  /* 0x00000021001e7202 */ /* 0x000fce0000000f00 */
[----:B------:R-:W1:Y:S01]  /*9130*/  LDC R29, c[0x0][0x430] ;  /* 0x00010c00ff1d7b82 */ /* 0x000e620000000800 */
[C---:B------:R-:W-:Y:S01]  /*9140*/  IMAD.SHL.U32 R28, R16.reuse, 0x10, RZ ;  /* 0x00000010101c7824 */ /* 0x040fe200078e00ff */
[C---:B------:R-:W-:Y:S01]  /*9150*/  LOP3.LUT R7, R16.reuse, 0x7f, RZ, 0xc0, !PT ;  /* 0x0000007f10077812 */ /* 0x040fe200078ec0ff */
[----:B------:R-:W-:Y:S01]  /*9160*/  IMAD.U32 R9, RZ, RZ, UR46 ;  /* 0x0000002eff097e24 */ /* 0x000fe2000f8e00ff */
[----:B------:R-:W-:Y:S01]  /*9170*/  LOP3.LUT R23, R23, 0xffffffbf, RZ, 0xc0, !PT ;  /* 0xffffffbf17177812 */ /* 0x000fe200078ec0ff */
[----:B------:R-:W-:Y:S01]  /*9180*/  IMAD.SHL.U32 R6, R16, 0x8, RZ ;  /* 0x0000000810067824 */ /* 0x000fe200078e00ff */
        /* <DEDUP_REMOVED lines=8> */
[----:B------:R-:W-:Y:S02]  /*9210*/  IADD3 R9, R9, -0x1, RZ ;  /* 0xffffffff09097810 */ /* 0x000fe40007ffe0ff */
[----:B------:R-:W-:Y:S02]  /*9220*/  LOP3.LUT R26, R28, R27, RZ, 0xfc, !PT ;  /* 0x0000001b1c1a7212 */ /* 0x000fe400078efcff */
[----:B-1----:R-:W-:-:S03]  /*9230*/  ISETP.NE.AND P1, PT, R29, 0x1, PT ;  /* 0x000000011d00780c */ /* 0x002fc60003f25270 */
[----:B------:R-:W-:-:S05]  /*9240*/  IMAD R22, R9, 0x60, R26 ;  /* 0x0000006009167824 */ /* 0x000fca00078e021a */
[C---:B------:R-:W-:Y:S01]  /*9250*/  ISETP.GE.AND P0, PT, R22.reuse, UR41, PT ;  /* 0x0000002916007c0c */ /* 0x040fe2000bf06270 */
[----:B-----5:R-:W-:-:S03]  /*9260*/  IMAD.IADD R22, R22, 0x1, R31 ;  /* 0x0000000116167824 */ /* 0x020fc600078e021f */
[----:B------:R-:W-:Y:S01]  /*9270*/  ISETP.GT.U32.OR P0, PT, R26, 0x5f, P0 ;  /* 0x0000005f1a00780c */ /* 0x000fe20000704470 */
[----:B------:R-:W1:Y:S01]  /*9280*/  @P1 LDC R3, c[0x0][0x434] ;  /* 0x00010d00ff031b82 */ /* 0x000e620000000800 */
[----:B------:R-:W-:-:S07]  /*9290*/  @P1 LOP3.LUT R23, R23, 0x40, RZ, 0xfc, !PT ;  /* 0x0000004017171812 */ /* 0x000fce00078efcff */
[----:B0-----:R-:W0:Y:S08]  /*92a0*/  @P1 LDC R5, c[0x0][0x438] ;  /* 0x00010e00ff051b82 */ /* 0x001e300000000800 */
[----:B------:R-:W3:Y:S08]  /*92b0*/  @!P0 LDC.64 R10, c[0x0][0x428] ;  /* 0x00010a00ff0a8b82 */ /* 0x000ef00000000a00 */
[----:B------:R-:W4:Y:S01]  /*92c0*/  @!P0 LDC.64 R12, c[0x0][0x418] ;  /* 0x00010600ff0c8b82 */ /* 0x000f220000000a00 */
[----:B-1----:R-:W-:-:S04]  /*92d0*/  @P1 IMAD.HI.U32 R0, R22, R3, RZ ;  /* 0x0000000316001227 */ /* 0x002fc800078e00ff */
[----:B------:R-:W-:Y:S01]  /*92e0*/  IMAD.MOV.U32 R3, RZ, RZ, R22 ;  /* 0x000000ffff037224 */ /* 0x000fe200078e0016 */
[----:B0-----:R-:W-:-:S04]  /*92f0*/  @P1 SHF.R.U32.HI R3, RZ, R5, R0 ;  /* 0x00000005ff031219 */ /* 0x001fc80000011600 */
[----:B------:R-:W-:Y:S02]  /*9300*/  @!P0 SHF.R.S32.HI R5, RZ, 0x1f, R3 ;  /* 0x0000001fff058819 */ /* 0x000fe40000011403 */
[----:B------:R-:W-:Y:S02]  /*9310*/  @!P0 MOV R4, R3 ;  /* 0x0000000300048202 */ /* 0x000fe40000000f00 */
[----:B--2---:R-:W-:-:S05]  /*9320*/  SHF.R.S32.HI R25, RZ, 0x1f, R30 ;  /* 0x0000001fff197819 */ /* 0x004fca000001141e */
[----:B---3--:R-:W-:-:S04]  /*9330*/  @!P0 IMAD R0, R25, R10, RZ ;  /* 0x0000000a19008224 */ /* 0x008fc800078e02ff */
[C---:B------:R-:W-:Y:S02]  /*9340*/  @!P0 IMAD R15, R30.reuse, R11, R0 ;  /* 0x0000000b1e0f8224 */ /* 0x040fe400078e0200 */
[----:B------:R-:W-:-:S04]  /*9350*/  @!P0 IMAD.WIDE.U32 R10, R30, R10, R4 ;  /* 0x0000000a1e0a8225 */ /* 0x000fc800078e0004 */
[----:B------:R-:W-:Y:S01]  /*9360*/  @!P0 IMAD.IADD R0, R11, 0x1, R15 ;  /* 0x000000010b008824 */ /* 0x000fe200078e020f */
[----:B----4-:R-:W-:-:S04]  /*9370*/  @!P0 LEA R4, P1, R10, R12, 0x2 ;  /* 0x0000000c0a048211 */ /* 0x010fc800078210ff */
[----:B------:R-:W-:-:S05]  /*9380*/  @!P0 LEA.HI.X R5, R10, R13, R0, 0x2, P1 ;  /* 0x0000000d0a058211 */ /* 0x000fca00008f1400 */
[----:B------:R0:W5:Y:S01]  /*9390*/  @!P0 LDG.E R4, desc[UR36][R4.64] ;  /* 0x0000002404048981 */ /* 0x000162000c1e1900 */
[----:B------:R-:W-:Y:S01]  /*93a0*/  LOP3.LUT R24, R6, 0x38, RZ, 0xc0, !PT ;  /* 0x0000003806187812 */ /* 0x000fe200078ec0ff */
[----:B------:R-:W-:Y:S01]  /*93b0*/  UMOV UR5, 0xffffffff ;  /* 0xffffffff00057882 */ /* 0x000fe20000000000 */
[----:B------:R-:W-:Y:S02]  /*93c0*/  LOP3.LUT R23, R23, 0xffffffef, RZ, 0xc0, !PT ;  /* 0xffffffef17177812 */ /* 0x000fe400078ec0ff */
[C---:B------:R-:W-:Y:S02]  /*93d0*/  LOP3.LUT R0, R24.reuse, 0x40, RZ, 0xfc, !PT ;  /* 0x0000004018007812 */ /* 0x040fe400078efcff */
[----:B------:R-:W-:Y:S02]  /*93e0*/  LOP3.LUT R8, R24, 0xc0, RZ, 0xfc, !PT ;  /* 0x000000c018087812 */ /* 0x000fe400078efcff */
[----:B------:R-:W-:Y:S02]  /*93f0*/  ISETP.GE.AND P1, PT, R0, UR4, PT ;  /* 0x0000000400007c0c */ /* 0x000fe4000bf26270 */
[----:B------:R-:W-:-:S04]  /*9400*/  LOP3.LUT R0, R24, 0x80, RZ, 0xfc, !PT ;  /* 0x0000008018007812 */ /* 0x000fc800078efcff */
[----:B------:R-:W-:-:S07]  /*9410*/  ISETP.GE.AND P2, PT, R0, UR4, PT ;  /* 0x0000000400007c0c */ /* 0x000fce000bf46270 */
[----:B------:R-:W-:Y:S02]  /*9420*/  @P1 LOP3.LUT R23, R23, 0x10, RZ, 0xfc, !PT ;  /* 0x0000001017171812 */ /* 0x000fe400078efcff */
[----:B------:R-:W-:Y:S02]  /*9430*/  ISETP.GE.AND P1, PT, R8, UR4, PT ;  /* 0x0000000408007c0c */ /* 0x000fe4000bf26270 */
[----:B------:R-:W-:-:S04]  /*9440*/  LOP3.LUT R23, R23, 0xfffffff7, RZ, 0xc0, !PT ;  /* 0xfffffff717177812 */ /* 0x000fc800078ec0ff */
[----:B------:R-:W-:Y:S02]  /*9450*/  @P2 LOP3.LUT R23, R23, 0x8, RZ, 0xfc, !PT ;  /* 0x0000000817172812 */ /* 0x000fe400078efcff */
[----:B------:R-:W-:Y:S02]  /*9460*/  ISETP.GE.AND P2, PT, R24, UR4, PT ;  /* 0x0000000418007c0c */ /* 0x000fe4000bf46270 */
[----:B------:R-:W-:-:S04]  /*9470*/  LOP3.LUT R23, R23, 0xfffffffb, RZ, 0xc0, !PT ;  /* 0xfffffffb17177812 */ /* 0x000fc800078ec0ff */
[----:B------:R-:W-:-:S04]  /*9480*/  @P1 LOP3.LUT R23, R23, 0x4, RZ, 0xfc, !PT ;  /* 0x0000000417171812 */ /* 0x000fc800078efcff */
[----:B------:R-:W-:-:S04]  /*9490*/  LOP3.LUT R23, R23, 0xfffffffe, RZ, 0xc0, !PT ;  /* 0xfffffffe17177812 */ /* 0x000fc800078ec0ff */
[----:B------:R-:W-:Y:S01]  /*94a0*/  @P2 LOP3.LUT R23, R23, 0x1, RZ, 0xfc, !PT ;  /* 0x0000000117172812 */ /* 0x000fe200078efcff */
[----:B0-----:R-:W-:Y:S06]  /*94b0*/  BRA.DIV UR5, `(.L_x_9076) ;  /* 0x0000002a05e87947 */ /* 0x001fec000b800000 */
.L_x_9117:
[----:B------:R-:W-:Y:S01]  /*94c0*/  ULOP3.LUT UR4, UR39, 0x2, URZ, 0xfc, !UPT ;  /* 0x0000000227047892 */ /* 0x000fe2000f8efc3f */
[----:B-----5:R-:W-:Y:S02]  /*94d0*/  @!P0 SHF.R.S32.HI R5, RZ, 0x1f, R4 ;  /* 0x0000001fff058819 */ /* 0x020fe40000011404 */
[----:B------:R-:W-:Y:S02]  /*94e0*/  CS2R R36, SRZ ;  /* 0x0000000000247805 */ /* 0x000fe4000001ff00 */
[----:B------:R-:W-:Y:S01]  /*94f0*/  LOP3.LUT R23, R23, 0xffffffdf, RZ, 0xc0, !PT ;  /* 0xffffffdf17177812 */ /* 0x000fe200078ec0ff */
[----:B------:R-:W-:Y:S01]  /*9500*/  IMAD.U32 R19, RZ, RZ, UR40 ;  /* 0x00000028ff137e24 */ /* 0x000fe2000f8e00ff */
[----:B------:R-:W-:Y:S01]  /*9510*/  @!P0 MOV R36, R4 ;  /* 0x0000000400248202 */ /* 0x000fe20000000f00 */
[----:B------:R-:W-:Y:S01]  /*9520*/  IMAD.U32 R34, RZ, RZ, UR4 ;  /* 0x00000004ff227e24 */ /* 0x000fe2000f8e00ff */
[----:B------:R-:W-:Y:S01]  /*9530*/  LOP3.LUT R23, R23, 0xffffff7f, RZ, 0xc0, !PT ;  /* 0xffffff7f17177812 */ /* 0x000fe200078ec0ff */
[----:B------:R-:W-:Y:S01]  /*9540*/  @!P0 IMAD.MOV.U32 R37, RZ, RZ, R5 ;  /* 0x000000ffff258224 */ /* 0x000fe200078e0005 */
[----:B------:R-:W-:-:S02]  /*9550*/  ISETP.GT.U32.AND P0, PT, R26, 0x5f, PT ;  /* 0x0000005f1a00780c */ /* 0x000fc40003f04070 */
[----:B------:R-:W-:Y:S02]  /*9560*/  ISETP.NE.AND P1, PT, R34, 0x3, PT ;  /* 0x000000032200780c */ /* 0x000fe40003f25270 */
[----:B------:R-:W-:Y:S02]  /*9570*/  IADD3 R0, -R3, RZ, RZ ;  /* 0x000000ff03007210 */ /* 0x000fe40007ffe1ff */
[----:B------:R-:W-:Y:S02]  /*9580*/  SHF.R.S32.HI R19, RZ, 0x1f, R19 ;  /* 0x0000001fff137819 */ /* 0x000fe40000011413 */
[----:B------:R-:W-:Y:S01]  /*9590*/  SEL R18, RZ, 0x1, P2 ;  /* 0x00000001ff127807 */ /* 0x000fe20001000000 */
[----:B------:R-:W-:-:S04]  /*95a0*/  IMAD R22, R29, R0, R22 ;  /* 0x000000001d167224 */ /* 0x000fc800078e0216 */
[----:B------:R-:W-:-:S04]  /*95b0*/  @P0 LOP3.LUT R23, R23, 0x80, RZ, 0xfc, !PT ;  /* 0x0000008017170812 */ /* 0x000fc800078efcff */
[----:B------:R-:W-:Y:S01]  /*95c0*/  @P1 LOP3.LUT R23, R23, 0x20, RZ, 0xfc, !PT ;  /* 0x0000002017171812 */ /* 0x000fe200078efcff */
[----:B------:R-:W-:Y:S06]  /*95d0*/  @!P1 BRA `(.L_x_9077) ;  /* 0x0000000000049947 */ /* 0x000fec0003800000 */
[----:B------:R-:W-:Y:S01]  /*95e0*/  BPT.TRAP 0x1 ;  /* 0x000000040000795c */ /* 0x000fe20000300000 */
.L_x_9077:
[----:B------:R-:W-:-:S05]  /*95f0*/  IMAD.MOV.U32 R0, RZ, RZ, 0x1 ;  /* 0x00000001ff007424 */ /* 0x000fca00078e00ff */
[----:B------:R-:W-:-:S04]  /*9600*/  SHF.L.U32 R0, R0, 0x1f, RZ ;  /* 0x0000001f00007819 */ /* 0x000fc800000006ff */
[----:B------:R-:W0:Y:S02]  /*9610*/  SYNCS.PHASECHK.TRANS64.TRYWAIT P0, [UR43+0x22840], R0 ;  /* 0x02284000ff0075a7 */ /* 0x000e24000800016b */
[----:B0-----:R-:W-:Y:S05]  /*9620*/  @!P0 BRA `(.L_x_9078) ;  /* 0x0000002800ac8947 */ /* 0x001fea0003800000 */
.L_x_9118:
[----:B------:R-:W-:Y:S01]  /*9630*/  SHF.R.S32.HI R17, RZ, 0x1f, R22 ;  /* 0x0000001fff117819 */ /* 0x000fe20000011416 */
[----:B------:R-:W-:Y:S01]  /*9640*/  ULDC.64 UR4, c[0x0][0x300] ;  /* 0x0000c00000047ab9 */ /* 0x000fe20000000a00 */
[----:B------:R-:W-:Y:S01]  /*9650*/  R2UR UR6, R19 ;  /* 0x00000000130672ca */ /* 0x000fe200000e0000 */
[----:B------:R-:W-:Y:S01]  /*9660*/  IMAD.WIDE.U32 R4, R22, UR4, RZ ;  /* 0x0000000416047c25 */ /* 0x000fe2000f8e00ff */
[----:B------:R-:W-:-:S03]  /*9670*/  LOP3.LUT R23, R23, 0xfffffffd, RZ, 0xc0, !PT ;  /* 0xfffffffd17177812 */ /* 0x000fc600078ec0ff */
[----:B0-----:R-:W-:-:S04]  /*9680*/  IMAD R3, R17, UR4, RZ ;  /* 0x0000000411037c24 */ /* 0x001fc8000f8e02ff */
        /* <DEDUP_REMOVED lines=16> */
[----:B------:R-:W-:Y:S02]  /*9790*/  ULDC UR4, c[0x0][0x2f4] ;  /* 0x0000bd0000047ab9 */ /* 0x000fe40000000800 */
[----:B------:R-:W-:-:S02]  /*97a0*/  ISETP.GE.AND P2, PT, R24, UR4, PT ;  /* 0x0000000418007c0c */ /* 0x000fc4000bf46270 */
[----:B------:R-:W-:Y:S01]  /*97b0*/  LEA.HI.X R0, R4, UR7, R5, 0x1, P0 ;  /* 0x0000000704007c11 */ /* 0x000fe200080f0c05 */
[----:B------:R-:W-:Y:S01]  /*97c0*/  IMAD.MOV.U32 R4, RZ, RZ, -0x60 ;  /* 0xffffffa0ff047424 */ /* 0x000fe200078e00ff */
[----:B------:R-:W-:-:S03]  /*97d0*/  LOP3.LUT R5, R6, 0x1c0, RZ, 0xc0, !PT ;  /* 0x000001c006057812 */ /* 0x000fc600078ec0ff */
[----:B------:R-:W-:Y:S01]  /*97e0*/  IMAD R4, R9, R4, UR41 ;  /* 0x0000002909047e24 */ /* 0x000fe2000f8e0204 */
[----:B------:R-:W-:-:S04]  /*97f0*/  LOP3.LUT R5, R5, 0x38, R6, 0xf8, !PT ;  /* 0x0000003805057812 */ /* 0x000fc800078ef806 */
[----:B------:R-:W-:Y:S01]  /*9800*/  LOP3.LUT R5, R5, 0x38, R16, 0x78, !PT ;  /* 0x0000003805057812 */ /* 0x000fe200078e7810 */
[----:B------:R-:W-:Y:S01]  /*9810*/  IMAD.SHL.U32 R16, R7, 0x8, RZ ;  /* 0x0000000807107824 */ /* 0x000fe200078e00ff */
[----:B------:R-:W-:Y:S02]  /*9820*/  IADD3 R35, -R27, R4, RZ ;  /* 0x000000041b237210 */ /* 0x000fe40007ffe1ff */
[----:B------:R-:W-:Y:S02]  /*9830*/  @P2 LOP3.LUT R23, R23, 0x2, RZ, 0xfc, !PT ;  /* 0x0000000217172812 */ /* 0x000fe400078efcff */
[----:B------:R-:W-:Y:S02]  /*9840*/  LOP3.LUT R16, R5, 0x200, R16, 0xf8, !PT ;  /* 0x0000020005107812 */ /* 0x000fe400078ef810 */
[----:B------:R-:W-:Y:S01]  /*9850*/  ISETP.GE.AND P0, PT, R35, 0x1, PT ;  /* 0x000000012300780c */ /* 0x000fe20003f06270 */
[----:B------:R-:W-:-:S12]  /*9860*/  BRA.DIV UR5, `(.L_x_9079) ;  /* 0x0000002a05347947 */ /* 0x000fd8000b800000 */
        /* <DEDUP_REMOVED lines=19> */
[----:B------:R-:W0:Y:S03]  /*99a0*/  SHFL.IDX PT, R14, R3, 0x3, 0x181f ;  /* 0x00781f00030e7f89 */ /* 0x000e2600000e0000 */
[----:B-1----:R-:W-:Y:S02]  /*99b0*/  @P0 IMAD.X R5, RZ, RZ, R6, P1 ;  /* 0x000000ffff050224 */ /* 0x002fe400008e0606 */
        /* <DEDUP_REMOVED lines=12> */
[----:B------:R0:W2:Y:S02]  /*9a80*/  SHFL.IDX PT, R14, R3, 0x5, 0x181f ;  /* 0x00b81f00030e7f89 */ /* 0x0000a400000e0000 */
[----:B-1----:R-:W-:Y:S02]  /*9a90*/  @P0 IADD3.X R5, RZ, R6, RZ, P1, !PT ;  /* 0x00000006ff050210 */ /* 0x002fe40000ffe4ff */
[----:B------:R0:W1:Y:S04]  /*9aa0*/  SHFL.IDX PT, R6, R0, 0x5, 0x181f ;  /* 0x00b81f0000067f89 */ /* 0x00006800000e0000 */
[----:B------:R0:W-:Y:S03]  /*9ab0*/  @P0 LDGSTS.E.BYPASS.LTC128B.128 [R7+0x1e400], desc[UR36][R4.64], !P2 ;  /* 0x1e40000004070fae */ /* 0x0001e6000d101d64 */
.L_x_9132:
[----:B------:R-:W-:-:S13]  /*9ac0*/  ISETP.GE.AND P0, PT, R35, 0x51, PT ;  /* 0x000000512300780c */ /* 0x000fda0003f06270 */
[----:B0-2---:R-:W-:Y:S02]  /*9ad0*/  @P0 LEA R4, P1, R24, R14, 0x1 ;  /* 0x0000000e18040211 */ /* 0x005fe400078208ff */
[----:B------:R-:W-:-:S03]  /*9ae0*/  @P0 LEA R3, R16, UR43, 0x1 ;  /* 0x0000002b10030c11 */ /* 0x000fc6000f8e08ff */
[----:B-1----:R-:W-:-:S05]  /*9af0*/  @P0 IMAD.X R5, RZ, RZ, R6, P1 ;  /* 0x000000ffff050224 */ /* 0x002fca00008e0606 */
        /* <DEDUP_REMOVED lines=11> */
.L_x_9080:
        /* <DEDUP_REMOVED lines=23> */
.L_x_9081:
[----:B------:R-:W0:Y:S01]  /*9d20*/  LDC R3, c[0x0][0x448] ;  /* 0x00011200ff037b82 */ /* 0x000e220000000800 */
[----:B------:R-:W-:Y:S01]  /*9d30*/  R2UR UR6, R19 ;  /* 0x00000000130672ca */ /* 0x000fe200000e0000 */
[----:B------:R-:W-:Y:S01]  /*9d40*/  ULDC.64 UR8, c[0x0][0x2d8] ;  /* 0x0000b60000087ab9 */ /* 0x000fe20000000a00 */
[----:B------:R-:W-:Y:S01]  /*9d50*/  IMAD R0, R32, 0x80, R26 ;  /* 0x0000008020007824 */ /* 0x000fe200078e021a */
[----:B------:R-:W-:Y:S01]  /*9d60*/  UIMAD.WIDE.U32 UR4, UR40, UR8, URZ ;  /* 0x00000008280472a5 */ /* 0x000fe2000f8e003f */
[----:B------:R-:W-:-:S03]  /*9d70*/  SHF.R.S32.HI R8, RZ, 0x1f, R33 ;  /* 0x0000001fff087819 */ /* 0x000fc60000011421 */
[----:B------:R-:W-:-:S06]  /*9d80*/  MOV R9, R0 ;  /* 0x0000000000097202 */ /* 0x000fcc0000000f00 */
[----:B------:R-:W-:-:S04]  /*9d90*/  UIMAD UR6, UR6, UR8, URZ ;  /* 0x00000008060672a4 */ /* 0x000fc8000f8e023f */
[----:B------:R-:W-:-:S03]  /*9da0*/  UIMAD UR6, UR40, UR9, UR6 ;  /* 0x00000009280672a4 */ /* 0x000fc6000f8e0206 */
[----:B------:R-:W-:Y:S01]  /*9db0*/  ULDC.64 UR8, c[0x0][0x2e0] ;  /* 0x0000b80000087ab9 */ /* 0x000fe20000000a00 */
[----:B------:R-:W-:Y:S01]  /*9dc0*/  UIADD3 UR6, UR5, UR6, URZ ;  /* 0x0000000605067290 */ /* 0x000fe2000fffe03f */
[----:B------:R-:W-:Y:S01]  /*9dd0*/  IMAD R8, R8, UR8, RZ ;  /* 0x0000000808087c24 */ /* 0x000fe2000f8e02ff */
[----:B0-----:R-:W-:-:S03]  /*9de0*/  ISETP.NE.AND P0, PT, R3, 0x1, PT ;  /* 0x000000010300780c */ /* 0x001fc60003f05270 */
[----:B------:R-:W-:-:S10]  /*9df0*/  IMAD R11, R33, UR9, R8 ;  /* 0x00000009210b7c24 */ /* 0x000fd4000f8e0208 */
[----:B------:R-:W0:Y:S08]  /*9e00*/  @P0 LDC R5, c[0x0][0x44c] ;  /* 0x00011300ff050b82 */ /* 0x000e300000000800 */
[----:B------:R-:W1:Y:S01]  /*9e10*/  @P0 LDC R7, c[0x0][0x450] ;  /* 0x00011400ff070b82 */ /* 0x000e620000000800 */
[----:B0-----:R-:W-:Y:S01]  /*9e20*/  @P0 IMAD.HI.U32 R4, R0, R5, RZ ;  /* 0x0000000500040227 */ /* 0x001fe200078e00ff */
[----:B------:R-:W-:-:S04]  /*9e30*/  MOV R5, UR5 ;  /* 0x0000000500057c02 */ /* 0x000fc80008000f00 */
[----:B-1----:R-:W-:Y:S01]  /*9e40*/  @P0 SHF.R.U32.HI R9, RZ, R7, R4 ;  /* 0x00000007ff090219 */ /* 0x002fe20000011604 */
[----:B------:R-:W-:Y:S01]  /*9e50*/  IMAD.U32 R4, RZ, RZ, UR4 ;  /* 0x00000004ff047e24 */ /* 0x000fe2000f8e00ff */
[----:B------:R-:W-:Y:S01]  /*9e60*/  ULDC.64 UR4, c[0x0][0x2d0] ;  /* 0x0000b40000047ab9 */ /* 0x000fe20000000a00 */
[----:B------:R-:W-:Y:S02]  /*9e70*/  IMAD.U32 R7, RZ, RZ, UR6 ;  /* 0x00000006ff077e24 */ /* 0x000fe4000f8e00ff */
[----:B------:R-:W-:-:S04]  /*9e80*/  IMAD.MOV.U32 R6, RZ, RZ, R4 ;  /* 0x000000ffff067224 */ /* 0x000fc800078e0004 */
[----:B------:R-:W-:Y:S01]  /*9e90*/  IMAD.WIDE.U32 R4, R33, UR8, R6 ;  /* 0x0000000821047c25 */ /* 0x000fe2000f8e0006 */
[----:B------:R-:W-:Y:S02]  /*9ea0*/  IADD3 R7, -R9, RZ, RZ ;  /* 0x000000ff09077210 */ /* 0x000fe40007ffe1ff */
[----:B------:R-:W-:Y:S01]  /*9eb0*/  SHF.R.S32.HI R6, RZ, 0x1f, R9 ;  /* 0x0000001fff067819 */ /* 0x000fe20000011409 */
[----:B------:R-:W-:Y:S02]  /*9ec0*/  IMAD.IADD R5, R5, 0x1, R11 ;  /* 0x0000000105057824 */ /* 0x000fe400078e020b */
        /* <DEDUP_REMOVED lines=20> */
[----:B------:R-:W-:Y:S01]  /*a010*/  LEA R32, R32, R27, 0x7 ;  /* 0x0000001b20207211 */ /* 0x000fe200078e38ff */
[----:B------:R-:W-:Y:S01]  /*a020*/  IMAD R3, R3, UR4, RZ ;  /* 0x0000000403037c24 */ /* 0x000fe2000f8e02ff */
[----:B------:R-:W1:Y:S02]  /*a030*/  SHFL.IDX PT, R4, R0, RZ, 0x181f ;  /* 0x00181fff00047589 */ /* 0x000e6400000e0000 */
[C---:B------:R-:W-:Y:S02]  /*a040*/  IADD3 R8, R32.reuse, 0x10, RZ ;  /* 0x0000001020087810 */ /* 0x040fe40007ffe0ff */
[----:B------:R-:W-:Y:S01]  /*a050*/  ISETP.GE.AND P0, PT, R32, R3, PT ;  /* 0x000000032000720c */ /* 0x000fe20003f06270 */
[----:B------:R-:W-:-:S12]  /*a060*/  SHFL.IDX PT, R7, R0, 0x1, 0x181f ;  /* 0x00381f0000077f89 */ /* 0x000fd800000e0000 */
[----:B------:R-:W-:Y:S02]  /*a070*/  @!P0 LEA R9, R16, UR43, 0x1 ;  /* 0x0000002b10098c11 */ /* 0x000fe4000f8e08ff */
[----:B0-----:R-:W-:-:S05]  /*a080*/  @!P0 LEA R14, P2, R24, R14, 0x1 ;  /* 0x0000000e180e8211 */ /* 0x001fca00078408ff */
[----:B-1----:R-:W-:Y:S02]  /*a090*/  @!P0 IMAD.X R5, RZ, RZ, R4, P2 ;  /* 0x000000ffff058224 */ /* 0x002fe400010e0604 */
[----:B------:R-:W-:Y:S02]  /*a0a0*/  @!P0 IMAD.MOV.U32 R4, RZ, RZ, R14 ;  /* 0x000000ffff048224 */ /* 0x000fe400078e000e */
[----:B------:R-:W0:Y:S04]  /*a0b0*/  SHFL.IDX PT, R14, R6, 0x1, 0x181f ;  /* 0x00381f00060e7f89 */ /* 0x000e2800000e0000 */
[----:B------:R0:W-:Y:S01]  /*a0c0*/  @!P0 LDGSTS.E.BYPASS.LTC128B.128 [R9+0x18400], desc[UR36][R4.64], !P1 ;  /* 0x1840000004098fae */ /* 0x0001e2000c901d64 */
[----:B------:R-:W-:Y:S01]  /*a0d0*/  ISETP.GE.AND P0, PT, R8, R3, PT ;  /* 0x000000030800720c */ /* 0x000fe20003f06270 */
[----:B------:R-:W-:-:S12]  /*a0e0*/  VIADD R8, R32, 0x20 ;  /* 0x0000002020087836 */ /* 0x000fd80000000000 */
[----:B------:R-:W-:Y:S02]  /*a0f0*/  @!P0 LEA R21, R16, UR43, 0x1 ;  /* 0x0000002b10158c11 */ /* 0x000fe4000f8e08ff */
[----:B0-----:R-:W-:Y:S02]  /*a100*/  @!P0 LEA R4, P2, R24, R14, 0x1 ;  /* 0x0000000e18048211 */ /* 0x001fe400078408ff */
[----:B------:R-:W0:Y:S03]  /*a110*/  SHFL.IDX PT, R14, R6, 0x2, 0x181f ;  /* 0x00581f00060e7f89 */ /* 0x000e2600000e0000 */
[----:B------:R-:W-:Y:S02]  /*a120*/  @!P0 IMAD.X R5, RZ, RZ, R7, P2 ;  /* 0x000000ffff058224 */ /* 0x000fe400010e0607 */
[----:B------:R-:W1:Y:S04]  /*a130*/  SHFL.IDX PT, R7, R0, 0x2, 0x181f ;  /* 0x00581f0000077f89 */ /* 0x000e6800000e0000 */
[----:B------:R0:W-:Y:S01]  /*a140*/  @!P0 LDGSTS.E.BYPASS.LTC128B.128 [R21+0x18c00], desc[UR36][R4.64], !P1 ;  /* 0x18c0000004158fae */ /* 0x0001e2000c901d64 */
[----:B------:R-:W-:Y:S01]  /*a150*/  ISETP.GE.AND P0, PT, R8, R3, PT ;  /* 0x000000030800720c */ /* 0x000fe20003f06270 */
[----:B------:R-:W-:-:S12]  /*a160*/  VIADD R8, R32, 0x30 ;  /* 0x0000003020087836 */ /* 0x000fd80000000000 */
[----:B------:R-:W-:Y:S02]  /*a170*/  @!P0 LEA R9, R16, UR43, 0x1 ;  /* 0x0000002b10098c11 */ /* 0x000fe4000f8e08ff */
[----:B0-----:R-:W-:Y:S02]  /*a180*/  @!P0 LEA R4, P2, R24, R14, 0x1 ;  /* 0x0000000e18048211 */ /* 0x001fe400078408ff */
[----:B------:R-:W0:Y:S02]  /*a190*/  SHFL.IDX PT, R14, R6, 0x3, 0x181f ;  /* 0x00781f00060e7f89 */ /* 0x000e2400000e0000 */
[----:B-1----:R-:W-:Y:S02]  /*a1a0*/  @!P0 IADD3.X R5, RZ, R7, RZ, P2, !PT ;  /* 0x00000007ff058210 */ /* 0x002fe400017fe4ff */
[----:B------:R-:W1:Y:S04]  /*a1b0*/  SHFL.IDX PT, R7, R0, 0x3, 0x181f ;  /* 0x00781f0000077f89 */ /* 0x000e6800000e0000 */
[----:B------:R0:W-:Y:S01]  /*a1c0*/  @!P0 LDGSTS.E.BYPASS.LTC128B.128 [R9+0x19400], desc[UR36][R4.64], !P1 ;  /* 0x1940000004098fae */ /* 0x0001e2000c901d64 */
[----:B------:R-:W-:-:S02]  /*a1d0*/  ISETP.GE.AND P0, PT, R8, R3, PT ;  /* 0x000000030800720c */ /* 0x000fc40003f06270 */
[----:B------:R-:W-:-:S11]  /*a1e0*/  IADD3 R8, R32, 0x40, RZ ;  /* 0x0000004020087810 */ /* 0x000fd60007ffe0ff */
[----:B------:R-:W-:Y:S02]  /*a1f0*/  @!P0 LEA R21, R16, UR43, 0x1 ;  /* 0x0000002b10158c11 */ /* 0x000fe4000f8e08ff */
[----:B0-----:R-:W-:Y:S02]  /*a200*/  @!P0 LEA R4, P2, R24, R14, 0x1 ;  /* 0x0000000e18048211 */ /* 0x001fe400078408ff */
[----:B------:R-:W0:Y:S03]  /*a210*/  SHFL.IDX PT, R14, R6, 0x4, 0x181f ;  /* 0x00981f00060e7f89 */ /* 0x000e2600000e0000 */
[----:B-1----:R-:W-:Y:S02]  /*a220*/  @!P0 IMAD.X R5, RZ, RZ, R7, P2 ;  /* 0x000000ffff058224 */ /* 0x002fe400010e0607 */
[----:B------:R-:W1:Y:S04]  /*a230*/  SHFL.IDX PT, R7, R0, 0x4, 0x181f ;  /* 0x00981f0000077f89 */ /* 0x000e6800000e0000 */
[----:B------:R0:W-:Y:S01]  /*a240*/  @!P0 LDGSTS.E.BYPASS.LTC128B.128 [R21+0x19c00], desc[UR36][R4.64], !P1 ;  /* 0x19c0000004158fae */ /* 0x0001e2000c901d64 */
[----:B------:R-:W-:Y:S01]  /*a250*/  ISETP.GE.AND P0, PT, R8, R3, PT ;  /* 0x000000030800720c */ /* 0x000fe20003f06270 */
[----:B------:R-:W-:-:S12]  /*a260*/  VIADD R8, R32, 0x50 ;  /* 0x0000005020087836 */ /* 0x000fd80000000000 */
        /* <DEDUP_REMOVED lines=21> */
.L_x_9149:
[----:B------:R-:W-:Y:S01]  /*a3c0*/  IADD3 R32, R32, 0x70, RZ ;  /* 0x0000007020207810 */ /* 0x000fe20007ffe0ff */
[----:B0-----:R-:W-:-:S03]  /*a3d0*/  IMAD.MOV.U32 R0, RZ, RZ, 0x1 ;  /* 0x00000001ff007424 */ /* 0x001fc600078e00ff */
[----:B------:R-:W-:Y:S02]  /*a3e0*/  ISETP.GE.AND P0, PT, R32, R3, PT ;  /* 0x000000032000720c */ /* 0x000fe40003f06270 */
[----:B------:R-:W-:-:S11]  /*a3f0*/  SHF.L.U32 R0, R0, 0x1f, RZ ;  /* 0x0000001f00007819 */ /* 0x000fd600000006ff */
[----:B--2---:R-:W-:Y:S02]  /*a400*/  @!P0 LEA R4, P2, R24, R14, 0x1 ;  /* 0x0000000e18048211 */ /* 0x004fe400078408ff */
        /* <DEDUP_REMOVED lines=13> */
.L_x_9150:
[----:B------:R-:W-:-:S13]  /*a4e0*/  ISETP.NE.AND P0, PT, R34, 0x3, PT ;  /* 0x000000032200780c */ /* 0x000fda0003f05270 */
[----:B------:R-:W-:Y:S05]  /*a4f0*/  @!P0 BRA `(.L_x_9084) ;  /* 0x0000000000048947 */ /* 0x000fea0003800000 */
[----:B------:R-:W-:Y:S01]  /*a500*/  BPT.TRAP 0x1 ;  /* 0x000000040000795c */ /* 0x000fe20000300000 */
.L_x_9084:
[----:B------:R-:W1:Y:S02]  /*a510*/  SYNCS.PHASECHK.TRANS64.TRYWAIT P0, [UR43+0x22860], R0 ;  /* 0x02286000ff0075a7 */ /* 0x000e64000800016b */
[----:B-1----:R-:W-:Y:S05]  /*a520*/  @!P0 BRA `(.L_x_9085) ;  /* 0x0000002c00208947 */ /* 0x002fea0003800000 */
.L_x_9151:
[----:B------:R-:W-:Y:S01]  /*a530*/  ULDC.64 UR4, c[0x0][0x328] ;  /* 0x0000ca0000047ab9 */ /* 0x000fe20000000a00 */
[----:B------:R-:W-:Y:S01]  /*a540*/  ULDC.64 UR6, c[0x0][0x338] ;  /* 0x0000ce0000067ab9 */ /* 0x000fe20000000a00 */
[----:B------:R-:W-:Y:S01]  /*a550*/  IMAD R17, R17, UR4, RZ ;  /* 0x0000000411117c24 */ /* 0x000fe2000f8e02ff */
[----:B------:R-:W-:Y:S01]  /*a560*/  LOP3.LUT P3, RZ, R23, 0x10, RZ, 0xc0, !PT ;  /* 0x0000001017ff7812 */ /* 0x000fe2000786c0ff */
[C---:B------:R-:W-:Y:S01]  /*a570*/  IMAD.WIDE.U32 R4, R22.reuse, UR4, RZ ;  /* 0x0000000416047c25 */ /* 0x040fe2000f8e00ff */
[----:B------:R-:W-:Y:S02]  /*a580*/  R2UR UR4, R19 ;  /* 0x00000000130472ca */ /* 0x000fe400000e0000 */
[C---:B------:R-:W-:Y:S01]  /*a590*/  LOP3.LUT P2, RZ, R23.reuse, 0x8, RZ, 0xc0, !PT ;  /* 0x0000000817ff7812 */ /* 0x040fe2000784c0ff */
[----:B------:R-:W-:Y:S01]  /*a5a0*/  IMAD R17, R22, UR5, R17 ;  /* 0x0000000516117c24 */ /* 0x000fe2000f8e0211 */
[----:B------:R-:W-:Y:S01]  /*a5b0*/  LOP3.LUT P1, RZ, R23, 0x4, RZ, 0xc0, !PT ;  /* 0x0000000417ff7812 */ /* 0x000fe2000782c0ff */
[----:B0-----:R-:W-:Y:S01]  /*a5c0*/  IMAD R3, R37, UR6, RZ ;  /* 0x0000000625037c24 */ /* 0x001fe2000f8e02ff */
[----:B------:R-:W-:-:S02]  /*a5d0*/  SEL R0, RZ, 0x4, P2 ;  /* 0x00000004ff007807 */ /* 0x000fc40001000000 */
[----:B------:R-:W-:Y:S01]  /*a5e0*/  IADD3 R5, R5, R17, RZ ;  /* 0x0000001105057210 */ /* 0x000fe20007ffe0ff */
[C---:B------:R-:W-:Y:S01]  /*a5f0*/  IMAD R3, R36.reuse, UR7, R3 ;  /* 0x0000000724037c24 */ /* 0x040fe2000f8e0203 */
[----:B------:R-:W-:Y:S02]  /*a600*/  SEL R7, RZ, 0x8, P1 ;  /* 0x00000008ff077807 */ /* 0x000fe40000800000 */
[----:B------:R-:W-:Y:S01]  /*a610*/  LOP3.LUT P4, RZ, R23, 0x1, RZ, 0xc0, !PT ;  /* 0x0000000117ff7812 */ /* 0x000fe2000788c0ff */
        /* <DEDUP_REMOVED lines=10> */
[----:B------:R-:W-:Y:S02]  /*a6c0*/  SEL R5, RZ, 0x2, P3 ;  /* 0x00000002ff057807 */ /* 0x000fe40001800000 */
[----:B------:R-:W-:Y:S02]  /*a6d0*/  LEA R17, P0, R4, UR6, 0x1 ;  /* 0x0000000604117c11 */ /* 0x000fe4000f8008ff */
[----:B------:R-:W-:Y:S02]  /*a6e0*/  IADD3 R0, R0, R5, R18 ;  /* 0x0000000500007210 */ /* 0x000fe40007ffe012 */
[----:B------:R-:W-:-:S03]  /*a6f0*/  LEA.HI.X R3, R4, UR7, R3, 0x1, P0 ;  /* 0x0000000704037c11 */ /* 0x000fc600080f0c03 */
[----:B------:R-:W-:Y:S01]  /*a700*/  IMAD.IADD R6, R0, 0x1, R7 ;  /* 0x0000000100067824 */ /* 0x000fe200078e0207 */
[----:B------:R-:W-:Y:S06]  /*a710*/  BRA.DIV UR4, `(.L_x_9086) ;  /* 0x0000002a04bc7947 */ /* 0x000fec000b800000 */
[----:B------:R-:W0:Y:S01]  /*a720*/  SHFL.IDX PT, R14, R17, RZ, 0x181f ;  /* 0x00181fff110e7589 */ /* 0x000e2200000e0000 */
[----:B------:R-:W-:Y:S01]  /*a730*/  IMAD.SHL.U32 R24, R24, 0x2, RZ ;  /* 0x0000000218187824 */ /* 0x000fe200078e00ff */
[----:B------:R-:W-:Y:S02]  /*a740*/  LEA R21, R16, UR43, 0x1 ;  /* 0x0000002b10157c11 */ /* 0x000fe4000f8e08ff */
[----:B------:R-:W1:Y:S01]  /*a750*/  SHFL.IDX PT, R0, R3, RZ, 0x181f ;  /* 0x00181fff03007589 */ /* 0x000e6200000e0000 */
[C---:B------:R-:W-:Y:S02]  /*a760*/  LOP3.LUT P2, RZ, R6.reuse, 0x2, RZ, 0xc0, !PT ;  /* 0x0000000206ff7812 */ /* 0x040fe4000784c0ff */
[----:B------:R-:W-:Y:S02]  /*a770*/  LOP3.LUT P1, RZ, R6, 0x4, RZ, 0xc0, !PT ;  /* 0x0000000406ff7812 */ /* 0x000fe4000782c0ff */
[----:B0-----:R-:W-:Y:S02]  /*a780*/  IADD3 R4, P0, R14, R24, RZ ;  /* 0x000000180e047210 */ /* 0x001fe40007f1e0ff */
[----:B------:R-:W0:Y:S02]  /*a790*/  SHFL.IDX PT, R14, R17, 0x1, 0x181f ;  /* 0x00381f00110e7f89 */ /* 0x000e2400000e0000 */
[----:B-1----:R-:W-:-:S02]  /*a7a0*/  IADD3.X R5, RZ, R0, RZ, P0, !PT ;  /* 0x00000000ff057210 */ /* 0x002fc400007fe4ff */
[----:B------:R-:W1:Y:S01]  /*a7b0*/  SHFL.IDX PT, R0, R3, 0x1, 0x181f ;  /* 0x00381f0003007f89 */ /* 0x000e6200000e0000 */
[----:B0-----:R-:W-:-:S03]  /*a7c0*/  IADD3 R10, P0, R14, R24, RZ ;  /* 0x000000180e0a7210 */ /* 0x001fc60007f1e0ff */
[----:B------:R-:W0:Y:S02]  /*a7d0*/  SHFL.IDX PT, R14, R17, 0x2, 0x181f ;  /* 0x00581f00110e7f89 */ /* 0x000e2400000e0000 */
[----:B-1----:R-:W-:Y:S02]  /*a7e0*/  IMAD.X R11, RZ, RZ, R0, P0 ;  /* 0x000000ffff0b7224 */ /* 0x002fe400000e0600 */
[----:B------:R-:W1:Y:S01]  /*a7f0*/  SHFL.IDX PT, R0, R3, 0x2, 0x181f ;  /* 0x00581f0003007f89 */ /* 0x000e6200000e0000 */
[----:B0-----:R-:W-:-:S03]  /*a800*/  IADD3 R8, P0, R14, R24, RZ ;  /* 0x000000180e087210 */ /* 0x001fc60007f1e0ff */
[----:B------:R-:W0:Y:S02]  /*a810*/  SHFL.IDX PT, R14, R17, 0x3, 0x181f ;  /* 0x00781f00110e7f89 */ /* 0x000e2400000e0000 */
[----:B-1----:R-:W-:Y:S01]  /*a820*/  IMAD.X R9, RZ, RZ, R0, P0 ;  /* 0x000000ffff097224 */ /* 0x002fe200000e0600 */
[----:B------:R-:W-:Y:S01]  /*a830*/  ISETP.LT.OR P0, PT, R35, 0x1, P4 ;  /* 0x000000012300780c */ /* 0x000fe20002701670 */
[----:B------:R-:W1:-:S12]  /*a840*/  SHFL.IDX PT, R0, R3, 0x3, 0x181f ;  /* 0x00781f0003007f89 */ /* 0x000e5800000e0000 */
[----:B------:R-:W-:Y:S01]  /*a850*/  LDGSTS.E.BYPASS.LTC128B.128 [R21+0x400], desc[UR36][R4.64], !P0 ;  /* 0x0040000004157fae */ /* 0x000fe2000c101d64 */
[----:B------:R-:W-:-:S13]  /*a860*/  ISETP.LT.OR P0, PT, R35, 0x1, !P2 ;  /* 0x000000012300780c */ /* 0x000fda0005701670 */
[----:B------:R-:W-:Y:S01]  /*a870*/  LDGSTS.E.BYPASS.LTC128B.128 [R21+0x3400], desc[UR36][R4.64+0x80], !P0 ;  /* 0x0340008004157fae */ /* 0x000fe2000c101d64 */
[----:B------:R-:W-:-:S13]  /*a880*/  ISETP.LT.OR P0, PT, R35, 0x1, !P1 ;  /* 0x000000012300780c */ /* 0x000fda0004f01670 */
[----:B------:R-:W-:Y:S01]  /*a890*/  LDGSTS.E.BYPASS.LTC128B.128 [R21+0x6400], desc[UR36][R4.64+0x100], !P0 ;  /* 0x0640010004157fae */ /* 0x000fe2000c101d64 */
[----:B------:R-:W-:-:S04]  /*a8a0*/  LOP3.LUT P0, RZ, R6, 0x8, RZ, 0xc0, !PT ;  /* 0x0000000806ff7812 */ /* 0x000fc8000780c0ff */
[----:B------:R-:W-:-:S13]  /*a8b0*/  ISETP.LT.OR P3, PT, R35, 0x1, !P0 ;  /* 0x000000012300780c */ /* 0x000fda0004761670 */
[----:B------:R2:W-:Y:S01]  /*a8c0*/  LDGSTS.E.BYPASS.LTC128B.128 [R21+0x9400], desc[UR36][R4.64+0x180], !P3 ;  /* 0x0940018004157fae */ /* 0x0005e2000d901d64 */
[----:B0-----:R-:W-:-:S03]  /*a8d0*/  IADD3 R6, P3, R14, R24, RZ ;  /* 0x000000180e067210 */ /* 0x001fc60007f7e0ff */
[----:B------:R-:W2:Y:S01]  /*a8e0*/  SHFL.IDX PT, R14, R17, 0x4, 0x181f ;  /* 0x00981f00110e7f89 */ /* 0x000ea200000e0000 */
[----:B-1----:R-:W-:Y:S02]  /*a8f0*/  IADD3.X R7, RZ, R0, RZ, P3, !PT ;  /* 0x00000000ff077210 */ /* 0x002fe40001ffe4ff */
[C---:B------:R-:W-:Y:S01]  /*a900*/  ISETP.LT.OR P3, PT, R35.reuse, 0x11, P4 ;  /* 0x000000112300780c */ /* 0x040fe20002761670 */
[----:B------:R-:W0:Y:S04]  /*a910*/  SHFL.IDX PT, R0, R3, 0x4, 0x181f ;  /* 0x00981f0003007f89 */ /* 0x000e2800000e0000 */
[----:B------:R-:W1:Y:S08]  /*a920*/  SHFL.IDX PT, R3, R3, 0x5, 0x181f ;  /* 0x00b81f0003037f89 */ /* 0x000e7000000e0000 */
[----:B------:R-:W-:Y:S01]  /*a930*/  LDGSTS.E.BYPASS.LTC128B.128 [R21+0xc00], desc[UR36][R10.64], !P3 ;  /* 0x00c000000a157fae */ /* 0x000fe2000d901d64 */
[----:B------:R-:W-:-:S13]  /*a940*/  ISETP.LT.OR P3, PT, R35, 0x11, !P2 ;  /* 0x000000112300780c */ /* 0x000fda0005761670 */
[----:B------:R-:W-:Y:S01]  /*a950*/  LDGSTS.E.BYPASS.LTC128B.128 [R21+0x3c00], desc[UR36][R10.64+0x80], !P3 ;  /* 0x03c000800a157fae */ /* 0x000fe2000d901d64 */
[----:B------:R-:W-:-:S13]  /*a960*/  ISETP.LT.OR P3, PT, R35, 0x11, !P1 ;  /* 0x000000112300780c */ /* 0x000fda0004f61670 */
[----:B------:R-:W-:Y:S01]  /*a970*/  LDGSTS.E.BYPASS.LTC128B.128 [R21+0x6c00], desc[UR36][R10.64+0x100], !P3 ;  /* 0x06c001000a157fae */ /* 0x000fe2000d901d64 */
[----:B------:R-:W-:-:S13]  /*a980*/  ISETP.LT.OR P3, PT, R35, 0x11, !P0 ;  /* 0x000000112300780c */ /* 0x000fda0004761670 */
[----:B------:R-:W-:Y:S01]  /*a990*/  LDGSTS.E.BYPASS.LTC128B.128 [R21+0x9c00], desc[UR36][R10.64+0x180], !P3 ;  /* 0x09c001800a157fae */ /* 0x000fe2000d901d64 */
[----:B--2---:R-:W-:-:S03]  /*a9a0*/  IADD3 R4, P3, R14, R24, RZ ;  /* 0x000000180e047210 */ /* 0x004fc60007f7e0ff */
[----:B------:R2:W3:Y:S02]  /*a9b0*/  SHFL.IDX PT, R14, R17, 0x5, 0x181f ;  /* 0x00b81f00110e7f89 */ /* 0x0004e400000e0000 */
[----:B0-----:R-:W-:Y:S01]  /*a9c0*/  IMAD.X R5, RZ, RZ, R0, P3 ;  /* 0x000000ffff057224 */ /* 0x001fe200018e0600 */
[----:B------:R-:W-:Y:S02]  /*a9d0*/  ISETP.LT.OR P3, PT, R35, 0x21, P4 ;  /* 0x000000212300780c */ /* 0x000fe40002761670 */
[----:B------:R-:W-:-:S11]  /*a9e0*/  IADD3 R0, R21, 0x400, RZ ;  /* 0x0000040015007810 */ /* 0x000fd60007ffe0ff */
[----:B------:R-:W-:Y:S01]  /*a9f0*/  LDGSTS.E.BYPASS.LTC128B.128 [R21+0x1400], desc[UR36][R8.64], !P3 ;  /* 0x0140000008157fae */ /* 0x000fe2000d901d64 */
[----:B------:R-:W-:-:S13]  /*aa00*/  ISETP.LT.OR P3, PT, R35, 0x21, !P2 ;  /* 0x000000212300780c */ /* 0x000fda0005761670 */
[----:B------:R-:W-:Y:S01]  /*aa10*/  LDGSTS.E.BYPASS.LTC128B.128 [R21+0x4400], desc[UR36][R8.64+0x80], !P3 ;  /* 0x0440008008157fae */ /* 0x000fe2000d901d64 */
[----:B------:R-:W-:-:S13]  /*aa20*/  ISETP.LT.OR P3, PT, R35, 0x21, !P1 ;  /* 0x000000212300780c */ /* 0x000fda0004f61670 */
[----:B------:R-:W-:Y:S01]  /*aa30*/  LDGSTS.E.BYPASS.LTC128B.128 [R21+0x7400], desc[UR36][R8.64+0x100], !P3 ;  /* 0x0740010008157fae */ /* 0x000fe2000d901d64 */
[----:B------:R-:W-:-:S13]  /*aa40*/  ISETP.LT.OR P3, PT, R35, 0x21, !P0 ;  /* 0x000000212300780c */ /* 0x000fda0004761670 */
[----:B------:R0:W-:Y:S01]  /*aa50*/  LDGSTS.E.BYPASS.LTC128B.128 [R21+0xa400], desc[UR36][R8.64+0x180], !P3 ;  /* 0x0a40018008157fae */ /* 0x0001e2000d901d64 */
[----:B------:R-:W-:Y:S01]  /*aa60*/  ISETP.LT.OR P3, PT, R35, 0x31, P4 ;  /* 0x000000312300780c */ /* 0x000fe20002761670 */
[----:B0-----:R-:W-:-:S12]  /*aa70*/  IMAD.MOV.U32 R8, RZ, RZ, RZ ;  /* 0x000000ffff087224 */ /* 0x001fd800078e00ff */
[----:B------:R2:W-:Y:S01]  /*aa80*/  LDGSTS.E.BYPASS.LTC128B.128 [R21+0x1c00], desc[UR36][R6.64], !P3 ;  /* 0x01c0000006157fae */ /* 0x0005e2000d901d64 */
[----:B------:R-:W-:-:S13]  /*aa90*/  ISETP.LT.OR P3, PT, R35, 0x31, !P2 ;  /* 0x000000312300780c */ /* 0x000fda0005761670 */
[----:B------:R2:W-:Y:S01]  /*aaa0*/  LDGSTS.E.BYPASS.LTC128B.128 [R21+0x4c00], desc[UR36][R6.64+0x80], !P3 ;  /* 0x04c0008006157fae */ /* 0x0005e2000d901d64 */
[----:B------:R-:W-:-:S13]  /*aab0*/  ISETP.LT.OR P3, PT, R35, 0x31, !P1 ;  /* 0x000000312300780c */ /* 0x000fda0004f61670 */
[----:B------:R2:W-:Y:S01]  /*aac0*/  LDGSTS.E.BYPASS.LTC128B.128 [R21+0x7c00], desc[UR36][R6.64+0x100], !P3 ;  /* 0x07c0010006157fae */ /* 0x0005e2000d901d64 */
[----:B------:R-:W-:-:S13]  /*aad0*/  ISETP.LT.OR P3, PT, R35, 0x31, !P0 ;  /* 0x000000312300780c */ /* 0x000fda0004761670 */
[----:B------:R2:W-:Y:S01]  /*aae0*/  LDGSTS.E.BYPASS.LTC128B.128 [R21+0xac00], desc[UR36][R6.64+0x180], !P3 ;  /* 0x0ac0018006157fae */ /* 0x0005e2000d901d64 */
[----:B------:R-:W-:-:S13]  /*aaf0*/  ISETP.LT.OR P3, PT, R35, 0x41, P4 ;  /* 0x000000412300780c */ /* 0x000fda0002761670 */
[----:B------:R2:W-:Y:S01]  /*ab00*/  LDGSTS.E.BYPASS.LTC128B.128 [R21+0x2400], desc[UR36][R4.64], !P3 ;  /* 0x0240000004157fae */ /* 0x0005e2000d901d64 */
[----:B------:R-:W-:-:S13]  /*ab10*/  ISETP.LT.OR P3, PT, R35, 0x41, !P2 ;  /* 0x000000412300780c */ /* 0x000fda0005761670 */
[----:B------:R2:W-:Y:S01]  /*ab20*/  LDGSTS.E.BYPASS.LTC128B.128 [R21+0x5400], desc[UR36][R4.64+0x80], !P3 ;  /* 0x0540008004157fae */ /* 0x0005e2000d901d64 */
[----:B------:R-:W-:-:S13]  /*ab30*/  ISETP.LT.OR P3, PT, R35, 0x41, !P1 ;  /* 0x000000412300780c */ /* 0x000fda0004f61670 */
[----:B------:R2:W-:Y:S01]  /*ab40*/  LDGSTS.E.BYPASS.LTC128B.128 [R21+0x8400], desc[UR36][R4.64+0x100], !P3 ;  /* 0x0840010004157fae */ /* 0x0005e2000d901d64 */
[----:B------:R-:W-:-:S13]  /*ab50*/  ISETP.LT.OR P3, PT, R35, 0x41, !P0 ;  /* 0x000000412300780c */ /* 0x000fda0004761670 */
[----:B-1-3--:R2:W-:Y:S02]  /*ab60*/  LDGSTS.E.BYPASS.LTC128B.128 [R21+0xb400], desc[UR36][R4.64+0x180], !P3 ;  /* 0x0b40018004157fae */ /* 0x00a5e4000d901d64 */
.L_x_9165:
[----:B0-2---:R-:W-:Y:S02]  /*ab70*/  IADD3 R4, P3, R14, R24, RZ ;  /* 0x000000180e047210 */ /* 0x005fe40007f7e0ff */
[C---:B------:R-:W-:Y:S02]  /*ab80*/  ISETP.LT.OR P2, PT, R35.reuse, 0x51, !P2 ;  /* 0x000000512300780c */ /* 0x040fe40005741670 */
[C---:B------:R-:W-:Y:S01]  /*ab90*/  ISETP.LT.OR P1, PT, R35.reuse, 0x51, !P1 ;  /* 0x000000512300780c */ /* 0x040fe20004f21670 */
[----:B------:R-:W-:Y:S01]  /*aba0*/  IMAD.X R5, RZ, RZ, R3, P3 ;  /* 0x000000ffff057224 */ /* 0x000fe200018e0603 */
[C---:B------:R-:W-:Y:S02]  /*abb0*/  ISETP.LT.OR P3, PT, R35.reuse, 0x51, P4 ;  /* 0x000000512300780c */ /* 0x040fe40002761670 */
[----:B------:R-:W-:-:S11]  /*abc0*/  ISETP.LT.OR P0, PT, R35, 0x51, !P0 ;  /* 0x000000512300780c */ /* 0x000fd60004701670 */
[----:B------:R-:W-:Y:S01]  /*abd0*/  @!PT LDS RZ, [RZ] ;  /* 0x00000000fffff984 */ /* 0x000fe20000000800 */
[----:B------:R-:W-:Y:S01]  /*abe0*/  @!PT LDS RZ, [RZ] ;  /* 0x00000000fffff984 */ /* 0x000fe20000000800 */
[----:B------:R-:W-:Y:S01]  /*abf0*/  @!PT LDS RZ, [RZ] ;  /* 0x00000000fffff984 */ /* 0x000fe20000000800 */
[----:B------:R0:W-:Y:S04]  /*ac00*/  LDGSTS.E.BYPASS.LTC128B.128 [R21+0x2c00], desc[UR36][R4.64], !P3 ;  /* 0x02c0000004157fae */ /* 0x0001e8000d901d64 */
[----:B------:R0:W-:Y:S04]  /*ac10*/  LDGSTS.E.BYPASS.LTC128B.128 [R21+0x5c00], desc[UR36][R4.64+0x80], !P2 ;  /* 0x05c0008004157fae */ /* 0x0001e8000d101d64 */
[----:B------:R0:W-:Y:S04]  /*ac20*/  LDGSTS.E.BYPASS.LTC128B.128 [R21+0x8c00], desc[UR36][R4.64+0x100], !P1 ;  /* 0x08c0010004157fae */ /* 0x0001e8000c901d64 */
        /* <DEDUP_REMOVED lines=8> */
.L_x_9087:
[----:B------:R-:W-:Y:S01]  /*acb0*/  UIADD3 UR4, UR46, -0x2, URZ ;  /* 0xfffffffe2e047890 */ /* 0x000fe2000fffe03f */
[----:B------:R-:W-:Y:S01]  /*acc0*/  SYNCS.ARRIVE.TRANS64.A1T0 RZ, [UR43+0x22850], RZ ;  /* 0x022850ffffff79a7 */ /* 0x000fe2000810002b */
[----:B------:R-:W-:Y:S01]  /*acd0*/  BSSY B0, `(.L_x_9071) ;  /* 0x00000e7000007945 */ /* 0x000fe20003800000 */
[----:B------:R-:W-:Y:S01]  /*ace0*/  IMAD.MOV.U32 R21, RZ, RZ, 0x1 ;  /* 0x00000001ff157424 */ /* 0x000fe200078e00ff */
[----:B------:R-:W-:Y:S01]  /*acf0*/  UISETP.GE.AND UP0, UPT, UR4, UR45, UPT ;  /* 0x0000002d0400728c */ /* 0x000fe2000bf06270 */
[----:B------:R-:W-:-:S05]  /*ad00*/  MOV R20, 0x1 ;  /* 0x0000000100147802 */ /* 0x000fca0000000f00 */
[----:B------:R-:W-:-:S13]  /*ad10*/  PLOP3.LUT P0, PT, PT, PT, UP0, 0x40, 0x0 ;  /* 0x000000000000781c */ /* 0x000fda0003f0e808 */
[----:B------:R-:W-:Y:S05]  /*ad20*/  @P0 BRA `(.L_x_9088) ;  /* 0x0000000c00840947 */ /* 0x000fea0003800000 */
[----:B------:R-:W-:Y:S01]  /*ad30*/  UIADD3 UR4, UR44, 0x1, URZ ;  /* 0x000000012c047890 */ /* 0x000fe2000fffe03f */
[----:B------:R-:W-:Y:S01]  /*ad40*/  IADD3 R27, R28, R31, R27 ;  /* 0x0000001f1c1b7210 */ /* 0x000fe20007ffe01b */
[----:B------:R-:W-:Y:S01]  /*ad50*/  IMAD.MOV.U32 R20, RZ, RZ, 0x1 ;  /* 0x00000001ff147424 */ /* 0x000fe200078e00ff */
[----:B------:R-:W-:Y:S01]  /*ad60*/  LOP3.LUT R4, RZ, UR42, RZ, 0x33, !PT ;  /* 0x0000002aff047c12 */ /* 0x000fe2000f8e33ff */
[----:B------:R-:W-:Y:S01]  /*ad70*/  UIMAD UR4, UR4, UR38, URZ ;  /* 0x00000026040472a4 */ /* 0x000fe2000f8e023f */
[----:B------:R-:W-:Y:S01]  /*ad80*/  MOV R21, 0x1 ;  /* 0x0000000100157802 */ /* 0x000fe20000000f00 */
[----:B------:R-:W-:-:S04]  /*ad90*/  VIADD R36, R27, 0xfffffee0 ;  /* 0xfffffee01b247836 */ /* 0x000fc80000000000 */
[----:B------:R-:W-:-:S04]  /*ada0*/  LOP3.LUT R3, RZ, UR4, RZ, 0x33, !PT ;  /* 0x00000004ff037c12 */ /* 0x000fc8000f8e33ff */
[----:B------:R-:W-:-:S04]  /*adb0*/  VIMNMX R3, R3, R4, !PT ;  /* 0x0000000403037248 */ /* 0x000fc80007fe0100 */
[C---:B------:R-:W-:Y:S01]  /*adc0*/  IADD3 R35, -R3.reuse, -0x2, RZ ;  /* 0xfffffffe03237810 */ /* 0x040fe20007ffe1ff */
[----:B------:R-:W-:-:S07]  /*add0*/  IMAD R36, R3, -0x60, R36 ;  /* 0xffffffa003247824 */ /* 0x000fce00078e0224 */
.L_x_9103:
[----:B------:R-:W-:Y:S01]  /*ade0*/  ISETP.NE.AND P1, PT, R29, 0x1, PT ;  /* 0x000000011d00780c */ /* 0x000fe20003f25270 */
[----:B------:R-:W-:Y:S01]  /*adf0*/  BSSY B1, `(.L_x_9089) ;  /* 0x0000014000017945 */ /* 0x000fe20003800000 */
[----:B------:R-:W-:Y:S01]  /*ae00*/  ISETP.GT.U32.AND P0, PT, R26, 0x5f, PT ;  /* 0x0000005f1a00780c */ /* 0x000fe20003f04070 */
[----:B------:R-:W-:-:S10]  /*ae10*/  IMAD.MOV.U32 R33, RZ, RZ, RZ ;  /* 0x000000ffff217224 */ /* 0x000fd400078e00ff */
[----:B0-----:R-:W0:Y:S08]  /*ae20*/  @P1 LDC R3, c[0x0][0x434] ;  /* 0x00010d00ff031b82 */ /* 0x001e300000000800 */
[----:B------:R-:W1:Y:S01]  /*ae30*/  @P1 LDC R5, c[0x0][0x438] ;  /* 0x00010e00ff051b82 */ /* 0x000e620000000800 */
[----:B0-----:R-:W-:-:S04]  /*ae40*/  @P1 IMAD.HI.U32 R4, R36, R3, RZ ;  /* 0x0000000324041227 */ /* 0x001fc800078e00ff */
[----:B------:R-:W-:Y:S01]  /*ae50*/  IMAD.MOV.U32 R3, RZ, RZ, R36 ;  /* 0x000000ffff037224 */ /* 0x000fe200078e0024 */
[----:B-1----:R-:W-:Y:S01]  /*ae60*/  @P1 SHF.R.U32.HI R3, RZ, R5, R4 ;  /* 0x00000005ff031219 */ /* 0x002fe20000011604 */
[----:B--23--:R-:W-:Y:S06]  /*ae70*/  @P0 BRA `(.L_x_9090) ;  /* 0x00000000002c0947 */ /* 0x00cfec0003800000 */
[----:B------:R-:W-:Y:S01]  /*ae80*/  SHF.R.S32.HI R5, RZ, 0x1f, R3 ;  /* 0x0000001fff057819 */ /* 0x000fe20000011403 */
[----:B------:R-:W-:Y:S01]  /*ae90*/  ULDC.64 UR4, c[0x0][0x428] ;  /* 0x00010a0000047ab9 */ /* 0x000fe20000000a00 */
[----:B------:R-:W-:Y:S01]  /*aea0*/  MOV R4, R3 ;  /* 0x0000000300047202 */ /* 0x000fe20000000f00 */
[----:B------:R-:W-:-:S04]  /*aeb0*/  IMAD R9, R25, UR4, RZ ;  /* 0x0000000419097c24 */ /* 0x000fc8000f8e02ff */
[----:B------:R-:W-:-:S04]  /*aec0*/  IMAD.WIDE.U32 R6, R30, UR4, R4 ;  /* 0x000000041e067c25 */ /* 0x000fc8000f8e0004 */
[----:B------:R-:W-:Y:S01]  /*aed0*/  IMAD R5, R30, UR5, R9 ;  /* 0x000000051e057c24 */ /* 0x000fe2000f8e0209 */
[----:B------:R-:W-:Y:S02]  /*aee0*/  ULDC.64 UR4, c[0x0][0x418] ;  /* 0x0001060000047ab9 */ /* 0x000fe40000000a00 */
[----:B------:R-:W-:Y:S01]  /*aef0*/  LEA R4, P0, R6, UR4, 0x2 ;  /* 0x0000000406047c11 */ /* 0x000fe2000f8010ff */
[----:B------:R-:W-:-:S05]  /*af00*/  IMAD.IADD R5, R5, 0x1, R7 ;  /* 0x0000000105057824 */ /* 0x000fca00078e0207 */
[----:B------:R-:W-:-:S05]  /*af10*/  LEA.HI.X R5, R6, UR5, R5, 0x2, P0 ;  /* 0x0000000506057c11 */ /* 0x000fca00080f1405 */
[----:B------:R0:W5:Y:S02]  /*af20*/  LDG.E R33, desc[UR36][R4.64] ;  /* 0x0000002404217981 */ /* 0x000164000c1e1900 */
.L_x_9090:
[----:B------:R-:W-:Y:S05]  /*af30*/  BSYNC B1 ;  /* 0x0000000000017941 */ /* 0x000fea0003800000 */
.L_x_9089:
[----:B------:R-:W-:-:S13]  /*af40*/  ISETP.NE.AND P0, PT, R34, 0x3, PT ;  /* 0x000000032200780c */ /* 0x000fda0003f05270 */
[----:B------:R-:W-:Y:S05]  /*af50*/  @!P0 BRA `(.L_x_9091) ;  /* 0x0000000000048947 */ /* 0x000fea0003800000 */
[----:B------:R-:W-:Y:S01]  /*af60*/  BPT.TRAP 0x1 ;  /* 0x000000040000795c */ /* 0x000fe20000300000 */
.L_x_9091:
[----:B------:R-:W-:Y:S01]  /*af70*/  LEA R32, R21, UR43, 0x3 ;  /* 0x0000002b15207c11 */ /* 0x000fe2000f8e18ff */
[----:B------:R-:W-:Y:S01]  /*af80*/  BSSY B1, `(.L_x_9092) ;  /* 0x0000004000017945 */ /* 0x000fe20003800000 */
[----:B------:R-:W-:-:S04]  /*af90*/  SHF.L.U32 R31, R20, 0x1f, RZ ;  /* 0x0000001f141f7819 */ /* 0x000fc800000006ff */
[----:B------:R-:W1:Y:S02]  /*afa0*/  SYNCS.PHASECHK.TRANS64.TRYWAIT P0, [R32+URZ+0x22840], R31 ;  /* 0x0228401f200075a7 */ /* 0x000e64000800017f */
[----:B-1----:R-:W-:Y:S05]  /*afb0*/  @!P0 BRA `(.L_x_9093) ;  /* 0x0000002c00008947 */ /* 0x002fea0003800000 */
.L_x_9166:
[----:B------:R-:W-:Y:S05]  /*afc0*/  BSYNC B1 ;  /* 0x0000000000017941 */ /* 0x000fea0003800000 */
.L_x_9092:
[----:B------:R-:W-:Y:S01]  /*afd0*/  ULDC UR4, c[0x0][0x430] ;  /* 0x00010c0000047ab9 */ /* 0x000fe20000000800 */
[----:B-----5:R-:W-:Y:S01]  /*afe0*/  SHF.R.S32.HI R22, RZ, 0x1f, R33 ;  /* 0x0000001fff167819 */ /* 0x020fe20000011421 */
[----:B------:R-:W-:Y:S01]  /*aff0*/  UIADD3 UR4, -UR4, URZ, URZ ;  /* 0x0000003f04047290 */ /* 0x000fe2000fffe13f */
[----:B------:R-:W-:Y:S01]  /*b000*/  LOP3.LUT P1, RZ, R23, 0x2, RZ, 0xc0, !PT ;  /* 0x0000000217ff7812 */ /* 0x000fe2000782c0ff */
[----:B------:R-:W-:Y:S01]  /*b010*/  ULDC.64 UR6, c[0x0][0x310] ;  /* 0x0000c40000067ab9 */ /* 0x000fe20000000a00 */
[----:B------:R-:W-:Y:S02]  /*b020*/  IMAD R17, R21, 0x1800, R16 ;  /* 0x0000180015117824 */ /* 0x000fe400078e0210 */
[----:B------:R-:W-:Y:S02]  /*b030*/  IMAD R6, R22, UR6, RZ ;  /* 0x0000000616067c24 */ /* 0x000fe4000f8e02ff */
[----:B------:R-:W-:Y:S01]  /*b040*/  IMAD R28, R3, UR4, R36 ;  /* 0x00000004031c7c24 */ /* 0x000fe2000f8e0224 */
[----:B------:R-:W-:-:S03]  /*b050*/  ULDC.64 UR4, c[0x0][0x300] ;  /* 0x0000c00000047ab9 */ /* 0x000fc60000000a00 */
[----:B0-----:R-:W-:Y:S01]  /*b060*/  IMAD.WIDE.U32 R4, R28, UR4, RZ ;  /* 0x000000041c047c25 */ /* 0x001fe2000f8e00ff */
[----:B------:R-:W-:-:S05]  /*b070*/  SHF.R.S32.HI R27, RZ, 0x1f, R28 ;  /* 0x0000001fff1b7819 */ /* 0x000fca000001141c */
[----:B------:R-:W-:Y:S01]  /*b080*/  IMAD R3, R27, UR4, RZ ;  /* 0x000000041b037c24 */ /* 0x000fe2000f8e02ff */
[----:B------:R-:W-:-:S03]  /*b090*/  R2UR UR4, R19 ;  /* 0x00000000130472ca */ /* 0x000fc600000e0000 */
[----:B------:R-:W-:-:S04]  /*b0a0*/  IMAD R3, R28, UR5, R3 ;  /* 0x000000051c037c24 */ /* 0x000fc8000f8e0203 */
[----:B------:R-:W-:Y:S02]  /*b0b0*/  IMAD.IADD R5, R5, 0x1, R3 ;  /* 0x0000000105057824 */ /* 0x000fe400078e0203 */
[C---:B------:R-:W-:Y:S02]  /*b0c0*/  IMAD R3, R33.reuse, UR7, R6 ;  /* 0x0000000721037c24 */ /* 0x040fe4000f8e0206 */
[----:B------:R-:W-:Y:S01]  /*b0d0*/  IMAD.WIDE.U32 R4, R33, UR6, R4 ;  /* 0x0000000621047c25 */ /* 0x000fe2000f8e0004 */
[----:B------:R-:W-:Y:S02]  /*b0e0*/  ULDC.64 UR6, c[0x0][0x308] ;  /* 0x0000c20000067ab9 */ /* 0x000fe40000000a00 */
[----:B------:R-:W-:Y:S02]  /*b0f0*/  UIMAD UR4, UR4, UR6, URZ ;  /* 0x00000006040472a4 */ /* 0x000fe4000f8e023f */
[----:B------:R-:W-:Y:S01]  /*b100*/  IADD3 R5, R5, R3, RZ ;  /* 0x0000000305057210 */ /* 0x000fe20007ffe0ff */
        /* <DEDUP_REMOVED lines=12> */
[----:B------:R-:W-:Y:S04]  /*b1d0*/  SHFL.IDX PT, R7, R3, 0x1, 0x181f ;  /* 0x00381f0003077f89 */ /* 0x000fe800000e0000 */
[----:B------:R-:W-:Y:S04]  /*b1e0*/  SHFL.IDX PT, R4, R3, 0x2, 0x181f ;  /* 0x00581f0003047f89 */ /* 0x000fe800000e0000 */
[----:B------:R-:W-:Y:S04]  /*b1f0*/  SHFL.IDX PT, R18, R3, 0x4, 0x181f ;  /* 0x00981f0003127f89 */ /* 0x000fe800000e0000 */
[----:B------:R-:W-:Y:S01]  /*b200*/  SHFL.IDX PT, R37, R10, 0x5, 0x181f ;  /* 0x00b81f000a257f89 */ /* 0x000fe200000e0000 */
[----:B0-----:R-:W-:-:S03]  /*b210*/  IADD3 R12, P0, R14, R24, RZ ;  /* 0x000000180e0c7210 */ /* 0x001fc60007f1e0ff */
[----:B------:R-:W0:Y:S01]  /*b220*/  SHFL.IDX PT, R14, R10, 0x1, 0x181f ;  /* 0x00381f000a0e7f89 */ /* 0x000e2200000e0000 */
[----:B--2---:R-:W-:-:S03]  /*b230*/  IADD3.X R13, RZ, R5, RZ, P0, !PT ;  /* 0x00000005ff0d7210 */ /* 0x004fc600007fe4ff */
[----:B------:R-:W-:Y:S04]  /*b240*/  SHFL.IDX PT, R5, R3, 0x3, 0x181f ;  /* 0x00781f0003057f89 */ /* 0x000fe800000e0000 */
[----:B------:R2:W-:Y:S01]  /*b250*/  LDGSTS.E.BYPASS.LTC128B.128 [R17+0x1c400], desc[UR36][R12.64], !P1 ;  /* 0x1c4000000c117fae */ /* 0x0005e2000c901d64 */
[----:B0-----:R-:W-:-:S03]  /*b260*/  IADD3 R8, P0, R14, R24, RZ ;  /* 0x000000180e087210 */ /* 0x001fc60007f1e0ff */
[----:B------:R-:W0:Y:S02]  /*b270*/  SHFL.IDX PT, R14, R10, 0x2, 0x181f ;  /* 0x00581f000a0e7f89 */ /* 0x000e2400000e0000 */
[----:B------:R-:W-:-:S05]  /*b280*/  IMAD.X R9, RZ, RZ, R7, P0 ;  /* 0x000000ffff097224 */ /* 0x000fca00000e0607 */
[----:B------:R2:W-:Y:S01]  /*b290*/  LDGSTS.E.BYPASS.LTC128B.128 [R17+0x1cc00], desc[UR36][R8.64], !P1 ;  /* 0x1cc0000008117fae */ /* 0x0005e2000c901d64 */
[----:B0-----:R-:W-:-:S03]  /*b2a0*/  IADD3 R6, P0, R14, R24, RZ ;  /* 0x000000180e067210 */ /* 0x001fc60007f1e0ff */
[----:B------:R-:W0:Y:S02]  /*b2b0*/  SHFL.IDX PT, R14, R10, 0x3, 0x181f ;  /* 0x00781f000a0e7f89 */ /* 0x000e2400000e0000 */
[----:B------:R-:W-:-:S05]  /*b2c0*/  IMAD.X R7, RZ, RZ, R4, P0 ;  /* 0x000000ffff077224 */ /* 0x000fca00000e0604 */
[----:B------:R2:W-:Y:S01]  /*b2d0*/  LDGSTS.E.BYPASS.LTC128B.128 [R17+0x1d400], desc[UR36][R6.64], !P1 ;  /* 0x1d40000006117fae */ /* 0x0005e2000c901d64 */
[----:B0-----:R-:W-:-:S03]  /*b2e0*/  IADD3 R4, P0, R14, R24, RZ ;  /* 0x000000180e047210 */ /* 0x001fc60007f1e0ff */
[----:B------:R-:W0:Y:S01]  /*b2f0*/  SHFL.IDX PT, R14, R10, 0x4, 0x181f ;  /* 0x00981f000a0e7f89 */ /* 0x000e2200000e0000 */
[----:B------:R-:W-:-:S05]  /*b300*/  IADD3.X R5, RZ, R5, RZ, P0, !PT ;  /* 0x00000005ff057210 */ /* 0x000fca00007fe4ff */
[----:B------:R2:W-:Y:S01]  /*b310*/  LDGSTS.E.BYPASS.LTC128B.128 [R17+0x1dc00], desc[UR36][R4.64], !P1 ;  /* 0x1dc0000004117fae */ /* 0x0005e2000c901d64 */
[----:B0-----:R-:W-:-:S05]  /*b320*/  IADD3 R14, P0, R14, R24, RZ ;  /* 0x000000180e0e7210 */ /* 0x001fca0007f1e0ff */
[----:B------:R-:W-:Y:S02]  /*b330*/  IMAD.X R15, RZ, RZ, R18, P0 ;  /* 0x000000ffff0f7224 */ /* 0x000fe400000e0612 */
[----:B------:R2:W0:Y:S04]  /*b340*/  SHFL.IDX PT, R18, R3, 0x5, 0x181f ;  /* 0x00b81f0003127f89 */ /* 0x00042800000e0000 */
[----:B------:R2:W-:Y:S02]  /*b350*/  LDGSTS.E.BYPASS.LTC128B.128 [R17+0x1e400], desc[UR36][R14.64], !P1 ;  /* 0x1e4000000e117fae */ /* 0x0005e4000c901d64 */
.L_x_9180:
[----:B--2---:R-:W-:-:S05]  /*b360*/  IADD3 R4, P0, R37, R24, RZ ;  /* 0x0000001825047210 */ /* 0x004fca0007f1e0ff */
[----:B0-----:R-:W-:Y:S01]  /*b370*/  IMAD.X R5, RZ, RZ, R18, P0 ;  /* 0x000000ffff057224 */ /* 0x001fe200000e0612 */
[----:B------:R-:W-:-:S04]  /*b380*/  PLOP3.LUT P0, PT, PT, PT, PT, 0x80, 0x0 ;  /* 0x000000000000781c */ /* 0x000fc80003f0f070 */
[----:B------:R-:W-:Y:S01]  /*b390*/  @!PT LDS RZ, [RZ] ;  /* 0x00000000fffff984 */ /* 0x000fe20000000800 */
[----:B------:R-:W-:Y:S01]  /*b3a0*/  @!PT LDS RZ, [RZ] ;  /* 0x00000000fffff984 */ /* 0x000fe20000000800 */
[----:B------:R-:W-:Y:S01]  /*b3b0*/  @!PT LDS RZ, [RZ] ;  /* 0x00000000fffff984 */ /* 0x000fe20000000800 */
[----:B------:R0:W-:Y:S01]  /*b3c0*/  LDGSTS.E.BYPASS.LTC128B.128 [R17+0x1ec00], desc[UR36][R4.64], !P1 ;  /* 0x1ec0000004117fae */ /* 0x0001e2000c901d64 */
[----:B------:R-:W-:-:S08]  /*b3d0*/  NOP ;  /* 0x0000000000007918 */ /* 0x000fd00000000000 */
.L_x_9095:
        /* <DEDUP_REMOVED lines=10> */
.L_x_9096:
[----:B------:R2:W-:Y:S01]  /*b480*/  SYNCS.ARRIVE.TRANS64.A1T0 RZ, [R32+URZ+0x22830], RZ ;  /* 0x022830ff20ff79a7 */ /* 0x0005e2000810003f */
[----:B------:R-:W-:Y:S05]  /*b490*/  @!P2 BRA `(.L_x_9097) ;  /* 0x000000000004a947 */ /* 0x000fea0003800000 */
[----:B------:R-:W-:Y:S01]  /*b4a0*/  BPT.TRAP 0x1 ;  /* 0x000000040000795c */ /* 0x000fe20000300000 */
.L_x_9097:
[----:B------:R-:W3:Y:S01]  /*b4b0*/  SYNCS.PHASECHK.TRANS64.TRYWAIT P0, [R32+URZ+0x22860], R31 ;  /* 0x0228601f200075a7 */ /* 0x000ee2000800017f */
[----:B------:R-:W-:Y:S04]  /*b4c0*/  BSSY B1, `(.L_x_9098) ;  /* 0x0000002000017945 */ /* 0x000fe80003800000 */
[----:B---3--:R-:W-:Y:S05]  /*b4d0*/  @!P0 BRA `(.L_x_9099) ;  /* 0x0000002c005c8947 */ /* 0x008fea0003800000 */
.L_x_9181:
[----:B------:R-:W-:Y:S05]  /*b4e0*/  BSYNC B1 ;  /* 0x0000000000017941 */ /* 0x000fea0003800000 */
.L_x_9098:
[----:B------:R-:W-:Y:S01]  /*b4f0*/  ULDC.64 UR4, c[0x0][0x328] ;  /* 0x0000ca0000047ab9 */ /* 0x000fe20000000a00 */
[----:B------:R-:W-:Y:S01]  /*b500*/  ULDC.64 UR6, c[0x0][0x338] ;  /* 0x0000ce0000067ab9 */ /* 0x000fe20000000a00 */
[----:B------:R-:W-:Y:S01]  /*b510*/  IMAD R27, R27, UR4, RZ ;  /* 0x000000041b1b7c24 */ /* 0x000fe2000f8e02ff */
[----:B------:R-:W-:Y:S01]  /*b520*/  LOP3.LUT P4, RZ, R23, 0x1, RZ, 0xc0, !PT ;  /* 0x0000000117ff7812 */ /* 0x000fe2000788c0ff */
[C---:B0-----:R-:W-:Y:S01]  /*b530*/  IMAD.WIDE.U32 R4, R28.reuse, UR4, RZ ;  /* 0x000000041c047c25 */ /* 0x041fe2000f8e00ff */
[----:B------:R-:W-:Y:S02]  /*b540*/  R2UR UR4, R19 ;  /* 0x00000000130472ca */ /* 0x000fe400000e0000 */
[C---:B------:R-:W-:Y:S01]  /*b550*/  LOP3.LUT P3, RZ, R23.reuse, 0x10, RZ, 0xc0, !PT ;  /* 0x0000001017ff7812 */ /* 0x040fe2000786c0ff */
[----:B------:R-:W-:Y:S01]  /*b560*/  IMAD R27, R28, UR5, R27 ;  /* 0x000000051c1b7c24 */ /* 0x000fe2000f8e021b */
[C---:B------:R-:W-:Y:S01]  /*b570*/  LOP3.LUT P2, RZ, R23.reuse, 0x8, RZ, 0xc0, !PT ;  /* 0x0000000817ff7812 */ /* 0x040fe2000784c0ff */
[----:B------:R-:W-:Y:S01]  /*b580*/  IMAD R22, R22, UR6, RZ ;  /* 0x0000000616167c24 */ /* 0x000fe2000f8e02ff */
[----:B------:R-:W-:-:S02]  /*b590*/  LOP3.LUT P1, RZ, R23, 0x4, RZ, 0xc0, !PT ;  /* 0x0000000417ff7812 */ /* 0x000fc4000782c0ff */
        /* <DEDUP_REMOVED lines=16> */
[----:B------:R-:W-:-:S03]  /*b6a0*/  IMAD R17, R21, 0xc000, R0 ;  /* 0x0000c00015117824 */ /* 0x000fc600078e0200 */
[----:B------:R-:W4:Y:S04]  /*b6b0*/  SHFL.IDX PT, R5, R18, RZ, 0x181f ;  /* 0x00181fff12057589 */ /* 0x000f2800000e0000 */
[----:B------:R-:W-:Y:S04]  /*b6c0*/  SHFL.IDX PT, R6, R18, 0x1, 0x181f ;  /* 0x00381f0012067f89 */ /* 0x000fe800000e0000 */
[----:B------:R-:W-:Y:S04]  /*b6d0*/  SHFL.IDX PT, R7, R18, 0x3, 0x181f ;  /* 0x00781f0012077f89 */ /* 0x000fe800000e0000 */
[----:B------:R-:W-:Y:S01]  /*b6e0*/  SHFL.IDX PT, R22, R18, 0x4, 0x181f ;  /* 0x00981f0012167f89 */ /* 0x000fe200000e0000 */
[----:B0-----:R-:W-:-:S05]  /*b6f0*/  IADD3 R14, P0, R14, R24, RZ ;  /* 0x000000180e0e7210 */ /* 0x001fca0007f1e0ff */
[----:B----4-:R-:W-:Y:S02]  /*b700*/  IMAD.X R15, RZ, RZ, R5, P0 ;  /* 0x000000ffff0f7224 */ /* 0x010fe400000e0605 */
[----:B------:R-:W0:Y:S04]  /*b710*/  SHFL.IDX PT, R5, R3, 0x1, 0x181f ;  /* 0x00381f0003057f89 */ /* 0x000e2800000e0000 */
[----:B------:R-:W-:Y:S04]  /*b720*/  LDGSTS.E.BYPASS.LTC128B.128 [R17], desc[UR36][R14.64], !P4 ;  /* 0x000000000e117fae */ /* 0x000fe8000e101d64 */
[----:B------:R-:W-:Y:S04]  /*b730*/  LDGSTS.E.BYPASS.LTC128B.128 [R17+0x3000], desc[UR36][R14.64+0x80], !P3 ;  /* 0x030000800e117fae */ /* 0x000fe8000d901d64 */
[----:B------:R-:W-:Y:S04]  /*b740*/  LDGSTS.E.BYPASS.LTC128B.128 [R17+0x6000], desc[UR36][R14.64+0x100], !P2 ;  /* 0x060001000e117fae */ /* 0x000fe8000d101d64 */
[----:B------:R-:W-:Y:S01]  /*b750*/  LDGSTS.E.BYPASS.LTC128B.128 [R17+0x9000], desc[UR36][R14.64+0x180], !P1 ;  /* 0x090001800e117fae */ /* 0x000fe2000c901d64 */
[----:B0-----:R-:W-:-:S03]  /*b760*/  IADD3 R10, P0, R5, R24, RZ ;  /* 0x00000018050a7210 */ /* 0x001fc60007f1e0ff */
[----:B------:R-:W0:Y:S02]  /*b770*/  SHFL.IDX PT, R5, R3, 0x2, 0x181f ;  /* 0x00581f0003057f89 */ /* 0x000e2400000e0000 */
[----:B------:R-:W-:Y:S02]  /*b780*/  IMAD.X R11, RZ, RZ, R6, P0 ;  /* 0x000000ffff0b7224 */ /* 0x000fe400000e0606 */
[----:B------:R-:W4:Y:S04]  /*b790*/  SHFL.IDX PT, R6, R18, 0x2, 0x181f ;  /* 0x00581f0012067f89 */ /* 0x000f2800000e0000 */
[----:B------:R-:W-:Y:S04]  /*b7a0*/  LDGSTS.E.BYPASS.LTC128B.128 [R17+0x800], desc[UR36][R10.64], !P4 ;  /* 0x008000000a117fae */ /* 0x000fe8000e101d64 */
[----:B------:R-:W-:Y:S04]  /*b7b0*/  LDGSTS.E.BYPASS.LTC128B.128 [R17+0x3800], desc[UR36][R10.64+0x80], !P3 ;  /* 0x038000800a117fae */ /* 0x000fe8000d901d64 */
[----:B------:R-:W-:Y:S04]  /*b7c0*/  LDGSTS.E.BYPASS.LTC128B.128 [R17+0x6800], desc[UR36][R10.64+0x100], !P2 ;  /* 0x068001000a117fae */ /* 0x000fe8000d101d64 */
[----:B------:R-:W-:Y:S01]  /*b7d0*/  LDGSTS.E.BYPASS.LTC128B.128 [R17+0x9800], desc[UR36][R10.64+0x180], !P1 ;  /* 0x098001800a117fae */ /* 0x000fe2000c901d64 */
[----:B0-----:R-:W-:-:S03]  /*b7e0*/  IADD3 R8, P0, R5, R24, RZ ;  /* 0x0000001805087210 */ /* 0x001fc60007f1e0ff */
[----:B------:R-:W-:Y:S04]  /*b7f0*/  SHFL.IDX PT, R18, R18, 0x5, 0x181f ;  /* 0x00b81f0012127f89 */ /* 0x000fe800000e0000 */
[----:B------:R-:W0:Y:S01]  /*b800*/  SHFL.IDX PT, R5, R3, 0x3, 0x181f ;  /* 0x00781f0003057f89 */ /* 0x000e2200000e0000 */
[----:B----4-:R-:W-:-:S05]  /*b810*/  IADD3.X R9, RZ, R6, RZ, P0, !PT ;  /* 0x00000006ff097210 */ /* 0x010fca00007fe4ff */
[----:B------:R-:W-:Y:S04]  /*b820*/  LDGSTS.E.BYPASS.LTC128B.128 [R17+0x1000], desc[UR36][R8.64], !P4 ;  /* 0x0100000008117fae */ /* 0x000fe8000e101d64 */
[----:B------:R-:W-:Y:S04]  /*b830*/  LDGSTS.E.BYPASS.LTC128B.128 [R17+0x4000], desc[UR36][R8.64+0x80], !P3 ;  /* 0x0400008008117fae */ /* 0x000fe8000d901d64 */
[----:B------:R-:W-:Y:S04]  /*b840*/  LDGSTS.E.BYPASS.LTC128B.128 [R17+0x7000], desc[UR36][R8.64+0x100], !P2 ;  /* 0x0700010008117fae */ /* 0x000fe8000d101d64 */
[----:B------:R4:W-:Y:S01]  /*b850*/  LDGSTS.E.BYPASS.LTC128B.128 [R17+0xa000], desc[UR36][R8.64+0x180], !P1 ;  /* 0x0a00018008117fae */ /* 0x0009e2000c901d64 */
[----:B0-----:R-:W-:-:S03]  /*b860*/  IADD3 R6, P0, R5, R24, RZ ;  /* 0x0000001805067210 */ /* 0x001fc60007f1e0ff */
[----:B------:R-:W0:Y:S02]  /*b870*/  SHFL.IDX PT, R5, R3, 0x4, 0x181f ;  /* 0x00981f0003057f89 */ /* 0x000e2400000e0000 */
[----:B------:R-:W-:Y:S02]  /*b880*/  IMAD.X R7, RZ, RZ, R7, P0 ;  /* 0x000000ffff077224 */ /* 0x000fe400000e0607 */
[----:B------:R-:W1:Y:S01]  /*b890*/  SHFL.IDX PT, R3, R3, 0x5, 0x181f ;  /* 0x00b81f0003037f89 */ /* 0x000e6200000e0000 */
[----:B----4-:R-:W-:-:S03]  /*b8a0*/  MOV R8, RZ ;  /* 0x000000ff00087202 */ /* 0x010fc60000000f00 */
[----:B------:R4:W-:Y:S04]  /*b8b0*/  LDGSTS.E.BYPASS.LTC128B.128 [R17+0x1800], desc[UR36][R6.64], !P4 ;  /* 0x0180000006117fae */ /* 0x0009e8000e101d64 */
[----:B------:R4:W-:Y:S04]  /*b8c0*/  LDGSTS.E.BYPASS.LTC128B.128 [R17+0x4800], desc[UR36][R6.64+0x80], !P3 ;  /* 0x0480008006117fae */ /* 0x0009e8000d901d64 */
[----:B------:R4:W-:Y:S04]  /*b8d0*/  LDGSTS.E.BYPASS.LTC128B.128 [R17+0x7800], desc[UR36][R6.64+0x100], !P2 ;  /* 0x0780010006117fae */ /* 0x0009e8000d101d64 */
[----:B------:R4:W-:Y:S01]  /*b8e0*/  LDGSTS.E.BYPASS.LTC128B.128 [R17+0xa800], desc[UR36][R6.64+0x180], !P1 ;  /* 0x0a80018006117fae */ /* 0x0009e2000c901d64 */
[----:B0-----:R-:W-:-:S05]  /*b8f0*/  IADD3 R4, P0, R5, R24, RZ ;  /* 0x0000001805047210 */ /* 0x001fca0007f1e0ff */
[----:B------:R-:W-:-:S05]  /*b900*/  IMAD.X R5, RZ, RZ, R22, P0 ;  /* 0x000000ffff057224 */ /* 0x000fca00000e0616 */
[----:B------:R4:W-:Y:S04]  /*b910*/  LDGSTS.E.BYPASS.LTC128B.128 [R17+0x2000], desc[UR36][R4.64], !P4 ;  /* 0x0200000004117fae */ /* 0x0009e8000e101d64 */
[----:B------:R4:W-:Y:S04]  /*b920*/  LDGSTS.E.BYPASS.LTC128B.128 [R17+0x5000], desc[UR36][R4.64+0x80], !P3 ;  /* 0x0500008004117fae */ /* 0x0009e8000d901d64 */
[----:B------:R4:W-:Y:S04]  /*b930*/  LDGSTS.E.BYPASS.LTC128B.128 [R17+0x8000], desc[UR36][R4.64+0x100], !P2 ;  /* 0x0800010004117fae */ /* 0x0009e8000d101d64 */
[----:B-1----:R4:W-:Y:S02]  /*b940*/  LDGSTS.E.BYPASS.LTC128B.128 [R17+0xb000], desc[UR36][R4.64+0x180], !P1 ;  /* 0x0b00018004117fae */ /* 0x0029e4000c901d64 */
.L_x_9195:
[----:B----4-:R-:W-:-:S05]  /*b950*/  IADD3 R4, P0, R3, R24, RZ ;  /* 0x0000001803047210 */ /* 0x010fca0007f1e0ff */
[----:B------:R-:W-:Y:S01]  /*b960*/  IMAD.X R5, RZ, RZ, R18, P0 ;  /* 0x000000ffff057224 */ /* 0x000fe200000e0612 */
[----:B------:R-:W-:-:S04]  /*b970*/  PLOP3.LUT P0, PT, PT, PT, PT, 0x80, 0x0 ;  /* 0x000000000000781c */ /* 0x000fc80003f0f070 */
        /* <DEDUP_REMOVED lines=8> */
.L_x_9101:
        /* <DEDUP_REMOVED lines=10> */
.L_x_9102:
[----:B------:R-:W-:Y:S01]  /*baa0*/  VIADD R21, R21, 0x1 ;  /* 0x0000000115157836 */ /* 0x000fe20000000000 */
[----:B------:R-:W-:Y:S01]  /*bab0*/  IADD3 R35, R35, -0x1, RZ ;  /* 0xffffffff23237810 */ /* 0x000fe20007ffe0ff */
[----:B------:R1:W-:Y:S01]  /*bac0*/  SYNCS.ARRIVE.TRANS64.A1T0 RZ, [R32+URZ+0x22850], RZ ;  /* 0x022850ff20ff79a7 */ /* 0x0003e2000810003f */
[----:B------:R-:W-:Y:S02]  /*bad0*/  VIADD R36, R36, 0xffffffa0 ;  /* 0xffffffa024247836 */ /* 0x000fe40000000000 */
[----:B------:R-:W-:-:S04]  /*bae0*/  ISETP.NE.AND P0, PT, R21, 0x2, PT ;  /* 0x000000021500780c */ /* 0x000fc80003f05270 */
[----:B------:R-:W-:Y:S02]  /*baf0*/  SEL R21, R21, RZ, P0 ;  /* 0x000000ff15157207 */ /* 0x000fe40000000000 */
[----:B------:R-:W-:Y:S02]  /*bb00*/  SEL R3, RZ, 0x1, P0 ;  /* 0x00000001ff037807 */ /* 0x000fe40000000000 */
[----:B------:R-:W-:Y:S02]  /*bb10*/  ISETP.GT.AND P0, PT, R35, UR45, PT ;  /* 0x0000002d23007c0c */ /* 0x000fe4000bf04270 */
[----:B------:R-:W-:-:S11]  /*bb20*/  LOP3.LUT R20, R20, R3, RZ, 0x3c, !PT ;  /* 0x0000000314147212 */ /* 0x000fd600078e3cff */
[----:B-1----:R-:W-:Y:S05]  /*bb30*/  @P0 BRA `(.L_x_9103) ;  /* 0xfffffff000a80947 */ /* 0x002fea000383ffff */
.L_x_9088:
[----:B------:R-:W-:Y:S05]  /*bb40*/  BSYNC B0 ;  /* 0x0000000000007941 */ /* 0x000fea0003800000 */
.L_x_9071:
[----:B------:R-:W0:Y:S01]  /*bb50*/  S2R R3, SR_CgaCtaId ;  /* 0x0000000000037919 */ /* 0x000e220000008800 */
[----:B------:R-:W-:Y:S01]  /*bb60*/  MOV R0, 0x400 ;  /* 0x0000040000007802 */ /* 0x000fe20000000f00 */
[----:B------:R-:W-:Y:S01]  /*bb70*/  BSSY B0, `(.L_x_9104) ;  /* 0x0000005000007945 */ /* 0x000fe20003800000 */
[----:B------:R-:W-:Y:S02]  /*bb80*/  SHF.L.U32 R8, R8, 0x1f, RZ ;  /* 0x0000001f08087819 */ /* 0x000fe400000006ff */
[----:B0-----:R-:W-:-:S04]  /*bb90*/  LEA R4, R3, R0, 0x18 ;  /* 0x0000000003047211 */ /* 0x001fc800078ec0ff */
[----:B------:R-:W0:Y:S02]  /*bba0*/  SYNCS.PHASECHK.TRANS64.TRYWAIT P0, [R4+URZ+0x22820], R8 ;  /* 0x02282008040075a7 */ /* 0x000e24000800017f */
[----:B0-----:R-:W-:Y:S05]  /*bbb0*/  @!P0 BRA `(.L_x_9105) ;  /* 0x0000002c00988947 */ /* 0x001fea0003800000 */
.L_x_9196:
[----:B------:R-:W-:Y:S05]  /*bbc0*/  BSYNC B0 ;  /* 0x0000000000007941 */ /* 0x000fea0003800000 */
.L_x_9104:
[----:B------:R-:W-:-:S03]  /*bbd0*/  UMOV UR4, 0xffffffff ;  /* 0xffffffff00047882 */ /* 0x000fc60000000000 */
[----:B------:R-:W-:Y:S05]  /*bbe0*/  BRA.DIV UR4, `(.L_x_9106) ;  /* 0x0000002e04a07947 */ /* 0x000fea000b800000 */
[----:B------:R1:W4:Y:S02]  /*bbf0*/  SHFL.IDX PT, R14, R2, RZ, 0x1f ;  /* 0x00001fff020e7589 */ /* 0x00032400000e0000 */
.L_x_9199:
[----:B----4-:R-:W-:-:S13]  /*bc00*/  ISETP.NE.AND P0, PT, R14, RZ, PT ;  /* 0x000000ff0e00720c */ /* 0x010fda0003f05270 */
[----:B------:R-:W-:Y:S05]  /*bc10*/  @P0 BRA `(.L_x_9039) ;  /* 0x0000000000880947 */ /* 0x000fea0003800000 */
[----:B------:R-:W-:-:S03]  /*bc20*/  UMOV UR4, 0xffffffff ;  /* 0xffffffff00047882 */ /* 0x000fc60000000000 */
[----:B------:R-:W-:Y:S05]  /*bc30*/  BRA.DIV UR4, `(.L_x_9107) ;  /* 0x0000002e04b47947 */ /* 0x000fea000b800000 */
[----:B------:R-:W-:-:S13]  /*bc40*/  ELECT P6, URZ, PT ;  /* 0x00000000003f782f */ /* 0x000fda00038c0000 */
.L_x_9202:
[----:B------:R-:W-:Y:S05]  /*bc50*/  @!P6 BRA `(.L_x_9039) ;  /* 0x000000000078e947 */ /* 0x000fea0003800000 */
[----:B------:R-:W-:-:S06]  /*bc60*/  ULOP3.LUT UR4, UR39, 0x2, URZ, 0xfc, !UPT ;  /* 0x0000000227047892 */ /* 0x000fcc000f8efc3f */
[----:B------:R-:W-:-:S05]  /*bc70*/  IMAD.U32 R0, RZ, RZ, UR4 ;  /* 0x00000004ff007e24 */ /* 0x000fca000f8e00ff */
[----:B------:R-:W-:-:S13]  /*bc80*/  ISETP.NE.AND P0, PT, R0, 0x3, PT ;  /* 0x000000030000780c */ /* 0x000fda0003f05270 */
[----:B------:R-:W-:Y:S05]  /*bc90*/  @!P0 BRA `(.L_x_9108) ;  /* 0x0000000000048947 */ /* 0x000fea0003800000 */
[----:B------:R-:W-:Y:S01]  /*bca0*/  BPT.TRAP 0x1 ;  /* 0x000000040000795c */ /* 0x000fe20000300000 */
.L_x_9108:
[C---:B------:R-:W-:Y:S01]  /*bcb0*/  LEA R5, R21.reuse, R4, 0x3 ;  /* 0x0000000415057211 */ /* 0x040fe200078e18ff */
[----:B------:R-:W-:Y:S01]  /*bcc0*/  VIADD R21, R21, 0x1 ;  /* 0x0000000115157836 */ /* 0x000fe20000000000 */
[----:B------:R-:W-:-:S04]  /*bcd0*/  SHF.L.U32 R0, R20, 0x1f, RZ ;  /* 0x0000001f14007819 */ /* 0x000fc800000006ff */
[----:B------:R-:W4:Y:S01]  /*bce0*/  SYNCS.PHASECHK.TRANS64.TRYWAIT P1, [R5+URZ+0x22840], R0 ;  /* 0x02284000050075a7 */ /* 0x000f22000802017f */
[----:B------:R-:W-:-:S04]  /*bcf0*/  ISETP.NE.AND P2, PT, R21, 0x2, PT ;  /* 0x000000021500780c */ /* 0x000fc80003f45270 */
[----:B------:R-:W-:Y:S01]  /*bd00*/  SEL R3, RZ, 0x1, P2 ;  /* 0x00000001ff037807 */ /* 0x000fe20001000000 */
[----:B----4-:R-:W-:Y:S08]  /*bd10*/  @!P1 BRA `(.L_x_9109) ;  /* 0x0000002c009c9947 */ /* 0x010ff00003800000 */
.L_x_9203:
[----:B------:R-:W-:Y:S02]  /*bd20*/  SEL R21, R21, RZ, P2 ;  /* 0x000000ff15157207 */ /* 0x000fe40001000000 */
[----:B-1----:R-:W-:Y:S01]  /*bd30*/  LOP3.LUT R2, R20, R3, RZ, 0x3c, !PT ;  /* 0x0000000314027212 */ /* 0x002fe200078e3cff */
[----:B------:R-:W-:Y:S06]  /*bd40*/  @!P0 BRA `(.L_x_9110) ;  /* 0x0000000000048947 */ /* 0x000fec0003800000 */
[----:B------:R-:W-:Y:S01]  /*bd50*/  BPT.TRAP 0x1 ;  /* 0x000000040000795c */ /* 0x000fe20000300000 */
.L_x_9110:
[----:B------:R-:W-:Y:S01]  /*bd60*/  IMAD R21, R21, 0x8, R4 ;  /* 0x0000000815157824 */ /* 0x000fe200078e0204 */
[----:B------:R-:W-:-:S04]  /*bd70*/  SHF.L.U32 R2, R2, 0x1f, RZ ;  /* 0x0000001f02027819 */ /* 0x000fc800000006ff */
[----:B------:R-:W1:Y:S02]  /*bd80*/  SYNCS.PHASECHK.TRANS64.TRYWAIT P1, [R21+URZ+0x22840], R2 ;  /* 0x02284002150075a7 */ /* 0x000e64000802017f */
[----:B-1----:R-:W-:Y:S05]  /*bd90*/  @!P1 BRA `(.L_x_9111) ;  /* 0x0000002c00909947 */ /* 0x002fea0003800000 */
.L_x_9204:
[----:B------:R-:W-:Y:S05]  /*bda0*/  @!P0 BRA `(.L_x_9112) ;  /* 0x0000000000048947 */ /* 0x000fea0003800000 */
[----:B------:R-:W-:Y:S01]  /*bdb0*/  BPT.TRAP 0x1 ;  /* 0x000000040000795c */ /* 0x000fe20000300000 */
.L_x_9112:
[----:B------:R-:W0:Y:S02]  /*bdc0*/  SYNCS.PHASECHK.TRANS64.TRYWAIT P1, [R5+URZ+0x22860], R0 ;  /* 0x02286000050075a7 */ /* 0x000e24000802017f */
[----:B0-----:R-:W-:Y:S05]  /*bdd0*/  @!P1 BRA `(.L_x_9113) ;  /* 0x0000002c00949947 */ /* 0x001fea0003800000 */
.L_x_9205:
[----:B------:R-:W-:Y:S05]  /*bde0*/  @!P0 BRA `(.L_x_9114) ;  /* 0x0000000000048947 */ /* 0x000fea0003800000 */
[----:B------:R-:W-:Y:S01]  /*bdf0*/  BPT.TRAP 0x1 ;  /* 0x000000040000795c */ /* 0x000fe20000300000 */
.L_x_9114:
[----:B------:R0:W0:Y:S02]  /*be00*/  SYNCS.PHASECHK.TRANS64.TRYWAIT P0, [R21+URZ+0x22860], R2 ;  /* 0x02286002150075a7 */ /* 0x000024000800017f */
[----:B0-----:R-:W-:Y:S05]  /*be10*/  @!P0 NANOSLEEP.SYNCS 0x989680 ;  /* 0x009896800000895d */ /* 0x001fea0003900000 */
[----:B------:R-:W0:Y:S02]  /*be20*/  @!P0 SYNCS.PHASECHK.TRANS64 P0, [R21+URZ+0x22860], R2 ;  /* 0x02286002150085a7 */ /* 0x000e24000800007f */
[----:B0-----:R-:W-:Y:S05]  /*be30*/  @!P0 BRA `(.L_x_9114) ;  /* 0xfffffffc00f08947 */ /* 0x001fea000383ffff */
.L_x_9039:
[----:B------:R-:W-:Y:S05]  /*be40*/  BSYNC B6 ;  /* 0x0000000000067941 */ /* 0x000fea0003800000 */
.L_x_9036:
[----:B------:R-:W-:Y:S05]  /*be50*/  EXIT ;  /* 0x000000000000794d */ /* 0x000fea0003800000 */
.L_x_9043:
[----:B0-----:R-:W-:-:S04]  /*be60*/  MOV R5, UR41 ;  /* 0x0000002900057c02 */ /* 0x001fc80008000f00 */
[----:B------:R0:W1:Y:S03]  /*be70*/  SYNCS.PHASECHK.TRANS64.TRYWAIT P0, [R5+URZ+0x22800], R8 ;  /* 0x02280008050075a7 */ /* 0x000066000800017f */
[----:B-1----:R-:W-:Y:S05]  /*be80*/  @!P0 NANOSLEEP.SYNCS 0x989680 ;  /* 0x009896800000895d */ /* 0x002fea0003900000 */
[----:B------:R-:W1:Y:S02]  /*be90*/  @!P0 SYNCS.PHASECHK.TRANS64 P0, [R5+URZ+0x22800], R8 ;  /* 0x02280008050085a7 */ /* 0x000e64000800007f */
[----:B-1----:R-:W-:Y:S05]  /*bea0*/  @!P0 BRA `(.L_x_9043) ;  /* 0xfffffffc00ec8947 */ /* 0x002fea000383ffff */
[----:B------:R-:W-:Y:S05]  /*beb0*/  BRA `(.L_x_9115) ;  /* 0xffffff5400607947 */ /* 0x000fea000383ffff */
.L_x_9047:
[----:B0-----:R-:W-:-:S04]  /*bec0*/  IMAD.U32 R5, RZ, RZ, UR41 ;  /* 0x00000029ff057e24 */ /* 0x001fc8000f8e00ff */
[----:B------:R0:W2:Y:S03]  /*bed0*/  SYNCS.PHASECHK.TRANS64.TRYWAIT P1, [R5+URZ+0x22830], R8 ;  /* 0x02283008050075a7 */ /* 0x0000a6000802017f */
[----:B--2---:R-:W-:Y:S05]  /*bee0*/  @!P1 NANOSLEEP.SYNCS 0x989680 ;  /* 0x009896800000995d */ /* 0x004fea0003900000 */
[----:B------:R-:W2:Y:S02]  /*bef0*/  @!P1 SYNCS.PHASECHK.TRANS64 P1, [R5+URZ+0x22830], R8 ;  /* 0x02283008050095a7 */ /* 0x000ea4000802007f */
[----:B--2---:R-:W-:Y:S05]  /*bf00*/  @!P1 BRA `(.L_x_9047) ;  /* 0xfffffffc00ec9947 */ /* 0x004fea000383ffff */
[----:B------:R-:W-:Y:S05]  /*bf10*/  BRA `(.L_x_9046) ;  /* 0xffffff54007c7947 */ /* 0x000fea000383ffff */
.L_x_9052:
[----:B--2---:R-:W-:-:S04]  /*bf20*/  IMAD.U32 R9, RZ, RZ, UR41 ;  /* 0x00000029ff097e24 */ /* 0x004fc8000f8e00ff */
[----:B------:R2:W4:Y:S03]  /*bf30*/  SYNCS.PHASECHK.TRANS64.TRYWAIT P1, [R9+URZ+0x22850], R8 ;  /* 0x02285008090075a7 */ /* 0x000526000802017f */
[----:B----4-:R-:W-:Y:S05]  /*bf40*/  @!P1 NANOSLEEP.SYNCS 0x989680 ;  /* 0x009896800000995d */ /* 0x010fea0003900000 */
[----:B------:R-:W4:Y:S02]  /*bf50*/  @!P1 SYNCS.PHASECHK.TRANS64 P1, [R9+URZ+0x22850], R8 ;  /* 0x02285008090095a7 */ /* 0x000f24000802007f */
[----:B----4-:R-:W-:Y:S05]  /*bf60*/  @!P1 BRA `(.L_x_9052) ;  /* 0xfffffffc00ec9947 */ /* 0x010fea000383ffff */
[----:B------:R-:W-:Y:S05]  /*bf70*/  BRA `(.L_x_9051) ;  /* 0xffffff7000887947 */ /* 0x000fea000383ffff */
.L_x_9058:
[----:B0-----:R-:W-:Y:S01]  /*bf80*/  MOV R0, UR28 ;  /* 0x0000001c00007c02 */ /* 0x001fe20008000f00 */
[----:B------:R-:W-:-:S04]  /*bf90*/  IMAD.U32 R7, RZ, RZ, UR29 ;  /* 0x0000001dff077e24 */ /* 0x000fc8000f8e00ff */
[----:B------:R0:W1:Y:S03]  /*bfa0*/  SYNCS.PHASECHK.TRANS64.TRYWAIT P2, [R0+URZ+0x22830], R7 ;  /* 0x02283007000075a7 */ /* 0x000066000804017f */
[----:B-1----:R-:W-:Y:S05]  /*bfb0*/  @!P2 NANOSLEEP.SYNCS 0x989680 ;  /* 0x009896800000a95d */ /* 0x002fea0003900000 */
[----:B------:R-:W1:Y:S02]  /*bfc0*/  @!P2 SYNCS.PHASECHK.TRANS64 P2, [R0+URZ+0x22830], R7 ;  /* 0x022830070000a5a7 */ /* 0x000e64000804007f */
[----:B-1----:R-:W-:Y:S05]  /*bfd0*/  @!P2 BRA `(.L_x_9058) ;  /* 0xfffffffc00e8a947 */ /* 0x002fea000383ffff */
[----:B------:R-:W-:Y:S05]  /*bfe0*/  BRA `(.L_x_9057) ;  /* 0xffffff7400b47947 */ /* 0x000fea000383ffff */
.L_x_9063:
[----:B0-----:R-:W-:Y:S01]  /*bff0*/  IMAD.U32 R8, RZ, RZ, UR28 ;  /* 0x0000001cff087e24 */ /* 0x001fe2000f8e00ff */
[----:B------:R-:W-:-:S04]  /*c000*/  MOV R9, UR29 ;  /* 0x0000001d00097c02 */ /* 0x000fc80008000f00 */
[----:B------:R0:W1:Y:S03]  /*c010*/  SYNCS.PHASECHK.TRANS64.TRYWAIT P2, [R8+URZ+0x22850], R9 ;  /* 0x02285009080075a7 */ /* 0x000066000804017f */
[----:B-1----:R-:W-:Y:S05]  /*c020*/  @!P2 NANOSLEEP.SYNCS 0x989680 ;  /* 0x009896800000a95d */ /* 0x002fea0003900000 */
[----:B------:R-:W1:Y:S02]  /*c030*/  @!P2 SYNCS.PHASECHK.TRANS64 P2, [R8+URZ+0x22850], R9 ;  /* 0x022850090800a5a7 */ /* 0x000e64000804007f */
[----:B-1----:R-:W-:Y:S05]  /*c040*/  @!P2 BRA `(.L_x_9063) ;  /* 0xfffffffc00e8a947 */ /* 0x002fea000383ffff */
[----:B------:R-:W-:Y:S05]  /*c050*/  BRA `(.L_x_9062) ;  /* 0xffffff9400507947 */ /* 0x000fea000383ffff */
.L_x_9076:
[----:B------:R-:W-:Y:S01]  /*c060*/  IMAD.MOV.U32 R13, RZ, RZ, R2 ;  /* 0x000000ffff0d7224 */ /* 0x000fe200078e0002 */
[----:B------:R-:W-:Y:S01]  /*c070*/  MOV R11, 0x1f ;  /* 0x0000001f000b7802 */ /* 0x000fe20000000f00 */
[----:B------:R-:W-:Y:S02]  /*c080*/  IMAD.MOV.U32 R12, RZ, RZ, RZ ;  /* 0x000000ffff0c7224 */ /* 0x000fe400078e00ff */
[----:B------:R-:W-:-:S07]  /*c090*/  IMAD.MOV.U32 R15, RZ, RZ, -0x1 ;  /* 0xffffffffff0f7424 */ /* 0x000fce00078e00ff */
[----:B-----5:R-:W-:Y:S05]  /*c0a0*/  WARPSYNC.COLLECTIVE R15, `(.L_x_9116) ;  /* 0x000000000f087348 */ /* 0x020fea0003c00000 */
[----:B------:R0:W1:Y:S02]  /*c0b0*/  SHFL.IDX P6, R14, R13, R12, R11 ;  /* 0x0000000c0d0e7389 */ /* 0x00006400000c000b */
[----:B01---5:R-:W-:Y:S01]  /*c0c0*/  ENDCOLLECTIVE ;  /* 0x000000000000791b */ /* 0x023fe20003800000 */
.L_x_9116:
[----:B------:R-:W-:Y:S05]  /*c0d0*/  BRA `(.L_x_9117) ;  /* 0xffffffd000f87947 */ /* 0x000fea000383ffff */
.L_x_9078:
[----:B0-----:R-:W-:-:S04]  /*c0e0*/  IMAD.U32 R3, RZ, RZ, UR43 ;  /* 0x0000002bff037e24 */ /* 0x001fc8000f8e00ff */
[----:B------:R0:W1:Y:S03]  /*c0f0*/  SYNCS.PHASECHK.TRANS64.TRYWAIT P0, [R3+URZ+0x22840], R0 ;  /* 0x02284000030075a7 */ /* 0x000066000800017f */
[----:B-1----:R-:W-:Y:S05]  /*c100*/  @!P0 NANOSLEEP.SYNCS 0x989680 ;  /* 0x009896800000895d */ /* 0x002fea0003900000 */
[----:B------:R-:W1:Y:S02]  /*c110*/  @!P0 SYNCS.PHASECHK.TRANS64 P0, [R3+URZ+0x22840], R0 ;  /* 0x02284000030085a7 */ /* 0x000e64000800007f */
[----:B-1----:R-:W-:Y:S05]  /*c120*/  @!P0 BRA `(.L_x_9078) ;  /* 0xfffffffc00ec8947 */ /* 0x002fea000383ffff */
[----:B------:R-:W-:Y:S05]  /*c130*/  BRA `(.L_x_9118) ;  /* 0xffffffd4003c7947 */ /* 0x000fea000383ffff */
.L_x_9079:
        /* <DEDUP_REMOVED lines=8> */
.L_x_9120:
[----:B------:R-:W-:Y:S05]  /*c1c0*/  BSYNC B0 ;  /* 0x0000000000007941 */ /* 0x000fea0003800000 */
.L_x_9119:
        /* <DEDUP_REMOVED lines=9> */
.L_x_9121:
        /* <DEDUP_REMOVED lines=8> */
.L_x_9122:
        /* <DEDUP_REMOVED lines=11> */
.L_x_9123:
[----:B------:R-:W-:Y:S02]  /*c390*/  IMAD.MOV.U32 R13, RZ, RZ, R0 ;  /* 0x000000ffff0d7224 */ /* 0x000fe400078e0000 */
[----:B------:R-:W-:Y:S01]  /*c3a0*/  IMAD.MOV.U32 R12, RZ, RZ, 0x2 ;  /* 0x00000002ff0c7424 */ /* 0x000fe200078e00ff */
[----:B------:R-:W-:-:S13]  /*c3b0*/  @P0 LEA R4, P1, R24, R14, 0x1 ;  /* 0x0000000e18040211 */ /* 0x000fda00078208ff */
[----:B------:R-:W-:Y:S05]  /*c3c0*/  WARPSYNC.COLLECTIVE R15, `(.L_x_9124) ;  /* 0x000000000f087348 */ /* 0x000fea0003c00000 */
[----:B------:R0:W1:Y:S02]  /*c3d0*/  SHFL.IDX P6, R14, R13, R12, R11 ;  /* 0x0000000c0d0e7389 */ /* 0x00006400000c000b */
[----:B01----:R-:W-:Y:S01]  /*c3e0*/  ENDCOLLECTIVE ;  /* 0x000000000000791b */ /* 0x003fe20003800000 */
.L_x_9124:
        /* <DEDUP_REMOVED lines=12> */
.L_x_9125:
[----:B------:R-:W-:Y:S01]  /*c4b0*/  MOV R13, R0 ;  /* 0x00000000000d7202 */ /* 0x000fe20000000f00 */
[----:B------:R-:W-:Y:S01]  /*c4c0*/  IMAD.MOV.U32 R12, RZ, RZ, 0x3 ;  /* 0x00000003ff0c7424 */ /* 0x000fe200078e00ff */
[----:B------:R-:W-:-:S13]  /*c4d0*/  @P0 LEA R4, P1, R24, R14, 0x1 ;  /* 0x0000000e18040211 */ /* 0x000fda00078208ff */
[----:B------:R-:W-:Y:S05]  /*c4e0*/  WARPSYNC.COLLECTIVE R15, `(.L_x_9126) ;  /* 0x000000000f087348 */ /* 0x000fea0003c00000 */
[----:B------:R0:W1:Y:S02]  /*c4f0*/  SHFL.IDX P6, R14, R13, R12, R11 ;  /* 0x0000000c0d0e7389 */ /* 0x00006400000c000b */
[----:B01----:R-:W-:Y:S01]  /*c500*/  ENDCOLLECTIVE ;  /* 0x000000000000791b */ /* 0x003fe20003800000 */
.L_x_9126:
[----:B------:R-:W-:-:S05]  /*c510*/  @P0 IMAD.X R5, RZ, RZ, R6, P1 ;  /* 0x000000ffff050224 */ /* 0x000fca00008e0606 */
        /* <DEDUP_REMOVED lines=11> */
.L_x_9127:
[----:B------:R-:W-:Y:S01]  /*c5d0*/  IMAD.MOV.U32 R13, RZ, RZ, R0 ;  /* 0x000000ffff0d7224 */ /* 0x000fe200078e0000 */
[----:B------:R-:W-:Y:S02]  /*c5e0*/  MOV R12, 0x4 ;  /* 0x00000004000c7802 */ /* 0x000fe40000000f00 */
[----:B------:R-:W-:-:S13]  /*c5f0*/  @P0 LEA R4, P1, R24, R14, 0x1 ;  /* 0x0000000e18040211 */ /* 0x000fda00078208ff */
[----:B------:R-:W-:Y:S05]  /*c600*/  WARPSYNC.COLLECTIVE R15, `(.L_x_9128) ;  /* 0x000000000f087348 */ /* 0x000fea0003c00000 */
[----:B------:R0:W1:Y:S02]  /*c610*/  SHFL.IDX P6, R14, R13, R12, R11 ;  /* 0x0000000c0d0e7389 */ /* 0x00006400000c000b */
[----:B01----:R-:W-:Y:S01]  /*c620*/  ENDCOLLECTIVE ;  /* 0x000000000000791b */ /* 0x003fe20003800000 */
.L_x_9128:
        /* <DEDUP_REMOVED lines=12> */
.L_x_9129:
[----:B------:R-:W-:Y:S02]  /*c6f0*/  IMAD.MOV.U32 R13, RZ, RZ, R0 ;  /* 0x000000ffff0d7224 */ /* 0x000fe400078e0000 */
[----:B------:R-:W-:Y:S01]  /*c700*/  IMAD.MOV.U32 R12, RZ, RZ, 0x5 ;  /* 0x00000005ff0c7424 */ /* 0x000fe200078e00ff */
[----:B------:R-:W-:-:S13]  /*c710*/  @P0 LEA R4, P1, R24, R14, 0x1 ;  /* 0x0000000e18040211 */ /* 0x000fda00078208ff */
[----:B------:R-:W-:Y:S05]  /*c720*/  WARPSYNC.COLLECTIVE R15, `(.L_x_9130) ;  /* 0x000000000f087348 */ /* 0x000fea0003c00000 */
[----:B------:R0:W1:Y:S02]  /*c730*/  SHFL.IDX P6, R14, R13, R12, R11 ;  /* 0x0000000c0d0e7389 */ /* 0x00006400000c000b */
[----:B01----:R-:W-:Y:S01]  /*c740*/  ENDCOLLECTIVE ;  /* 0x000000000000791b */ /* 0x003fe20003800000 */
.L_x_9130:
        /* <DEDUP_REMOVED lines=10> */
.L_x_9131:
[----:B------:R-:W-:Y:S05]  /*c7f0*/  BRA `(.L_x_9132) ;  /* 0xffffffd000b07947 */ /* 0x000fea000383ffff */
.L_x_9082:
[----:B------:R-:W-:Y:S01]  /*c800*/  IMAD.MOV.U32 R13, RZ, RZ, R0 ;  /* 0x000000ffff0d7224 */ /* 0x000fe200078e0000 */
[----:B------:R-:W-:Y:S01]  /*c810*/  MOV R12, RZ ;  /* 0x000000ff000c7202 */ /* 0x000fe20000000f00 */
[----:B------:R-:W-:Y:S02]  /*c820*/  IMAD.MOV.U32 R11, RZ, RZ, 0x181f ;  /* 0x0000181fff0b7424 */ /* 0x000fe400078e00ff */
[----:B------:R-:W-:Y:S02]  /*c830*/  IMAD.MOV.U32 R15, RZ, RZ, -0x1 ;  /* 0xffffffffff0f7424 */ /* 0x000fe400078e00ff */
[----:B------:R-:W-:-:S07]  /*c840*/  IMAD R32, R32, 0x80, R27 ;  /* 0x0000008020207824 */ /* 0x000fce00078e021b */
[----:B------:R-:W-:Y:S05]  /*c850*/  WARPSYNC.COLLECTIVE R15, `(.L_x_9133) ;  /* 0x000000000f087348 */ /* 0x000fea0003c00000 */
[----:B------:R0:W1:Y:S02]  /*c860*/  SHFL.IDX P6, R14, R13, R12, R11 ;  /* 0x0000000c0d0e7389 */ /* 0x00006400000c000b */
[----:B01----:R-:W-:Y:S01]  /*c870*/  ENDCOLLECTIVE ;  /* 0x000000000000791b */ /* 0x003fe20003800000 */
.L_x_9133:
[----:B------:R-:W-:Y:S02]  /*c880*/  VIADD R8, R32, 0x10 ;  /* 0x0000001020087836 */ /* 0x000fe40000000000 */
[----:B------:R-:W-:Y:S01]  /*c890*/  IMAD.MOV.U32 R13, RZ, RZ, R6 ;  /* 0x000000ffff0d7224 */ /* 0x000fe200078e0006 */
[----:B------:R-:W-:-:S07]  /*c8a0*/  MOV R4, R14 ;  /* 0x0000000e00047202 */ /* 0x000fce0000000f00 */
[----:B------:R-:W-:Y:S05]  /*c8b0*/  WARPSYNC.COLLECTIVE R15, `(.L_x_9134) ;  /* 0x000000000f087348 */ /* 0x000fea0003c00000 */
[----:B------:R0:W1:Y:S02]  /*c8c0*/  SHFL.IDX P6, R14, R13, R12, R11 ;  /* 0x0000000c0d0e7389 */ /* 0x00006400000c000b */
[----:B01----:R-:W-:Y:S01]  /*c8d0*/  ENDCOLLECTIVE ;  /* 0x000000000000791b */ /* 0x003fe20003800000 */
.L_x_9134:
[----:B------:R-:W-:Y:S02]  /*c8e0*/  ULDC UR4, c[0x0][0x288] ;  /* 0x0000a20000047ab9 */ /* 0x000fe40000000800 */
[----:B------:R-:W-:-:S05]  /*c8f0*/  IMAD R3, R3, UR4, RZ ;  /* 0x0000000403037c24 */ /* 0x000fca000f8e02ff */
[----:B------:R-:W-:Y:S02]  /*c900*/  ISETP.GE.AND P0, PT, R32, R3, PT ;  /* 0x000000032000720c */ /* 0x000fe40003f06270 */
[----:B------:R-:W-:Y:S01]  /*c910*/  MOV R13, R0 ;  /* 0x00000000000d7202 */ /* 0x000fe20000000f00 */
[----:B------:R-:W-:-:S10]  /*c920*/  IMAD.MOV.U32 R12, RZ, RZ, 0x1 ;  /* 0x00000001ff0c7424 */ /* 0x000fd400078e00ff */
[----:B------:R-:W-:Y:S02]  /*c930*/  @!P0 LEA R9, R16, UR43, 0x1 ;  /* 0x0000002b10098c11 */ /* 0x000fe4000f8e08ff */
[----:B------:R-:W-:-:S04]  /*c940*/  @!P0 LEA R14, P2, R24, R14, 0x1 ;  /* 0x0000000e180e8211 */ /* 0x000fc800078408ff */
[----:B------:R-:W-:Y:S01]  /*c950*/  @!P0 IADD3.X R5, RZ, R4, RZ, P2, !PT ;  /* 0x00000004ff058210 */ /* 0x000fe200017fe4ff */
[----:B------:R-:W-:-:S08]  /*c960*/  @!P0 IMAD.MOV.U32 R4, RZ, RZ, R14 ;  /* 0x000000ffff048224 */ /* 0x000fd000078e000e */
[----:B------:R-:W-:Y:S05]  /*c970*/  WARPSYNC.COLLECTIVE R15, `(.L_x_9135) ;  /* 0x000000000f087348 */ /* 0x000fea0003c00000 */
[----:B------:R0:W1:Y:S02]  /*c980*/  SHFL.IDX P6, R14, R13, R12, R11 ;  /* 0x0000000c0d0e7389 */ /* 0x00006400000c000b */
[----:B01----:R-:W-:Y:S01]  /*c990*/  ENDCOLLECTIVE ;  /* 0x000000000000791b */ /* 0x003fe20003800000 */
.L_x_9135:
[----:B------:R-:W-:Y:S01]  /*c9a0*/  @!PT LDS RZ, [RZ] ;  /* 0x00000000fffff984 */ /* 0x000fe20000000800 */
[----:B------:R-:W-:Y:S01]  /*c9b0*/  @!PT LDS RZ, [RZ] ;  /* 0x00000000fffff984 */ /* 0x000fe20000000800 */
[----:B------:R-:W-:Y:S01]  /*c9c0*/  @!PT LDS RZ, [RZ] ;  /* 0x00000000fffff984 */ /* 0x000fe20000000800 */
[----:B------:R0:W-:Y:S01]  /*c9d0*/  @!P0 LDGSTS.E.BYPASS.LTC128B.128 [R9+0x18400], desc[UR36][R4.64], !P1 ;  /* 0x1840000004098fae */ /* 0x0001e2000c901d64 */
[----:B------:R-:W-:Y:S01]  /*c9e0*/  ISETP.GE.AND P0, PT, R8, R3, PT ;  /* 0x000000030800720c */ /* 0x000fe20003f06270 */
[----:B------:R-:W-:Y:S01]  /*c9f0*/  VIADD R8, R32, 0x20 ;  /* 0x0000002020087836 */ /* 0x000fe20000000000 */
[----:B------:R-:W-:-:S11]  /*ca00*/  MOV R13, R6 ;  /* 0x00000006000d7202 */ /* 0x000fd60000000f00 */
[----:B------:R-:W-:Y:S01]  /*ca10*/  @!P0 LEA R21, R16, UR43, 0x1 ;  /* 0x0000002b10158c11 */ /* 0x000fe2000f8e08ff */
[----:B0-----:R-:W-:-:S07]  /*ca20*/  IMAD.MOV.U32 R7, RZ, RZ, R14 ;  /* 0x000000ffff077224 */ /* 0x001fce00078e000e */
[----:B------:R-:W-:Y:S05]  /*ca30*/  WARPSYNC.COLLECTIVE R15, `(.L_x_9136) ;  /* 0x000000000f087348 */ /* 0x000fea0003c00000 */
[----:B------:R0:W1:Y:S02]  /*ca40*/  SHFL.IDX P6, R14, R13, R12, R11 ;  /* 0x0000000c0d0e7389 */ /* 0x00006400000c000b */
[----:B01----:R-:W-:Y:S01]  /*ca50*/  ENDCOLLECTIVE ;  /* 0x000000000000791b */ /* 0x003fe20003800000 */
.L_x_9136:
[----:B------:R-:W-:Y:S01]  /*ca60*/  MOV R13, R0 ;  /* 0x00000000000d7202 */ /* 0x000fe20000000f00 */
[----:B------:R-:W-:Y:S01]  /*ca70*/  IMAD.MOV.U32 R12, RZ, RZ, 0x2 ;  /* 0x00000002ff0c7424 */ /* 0x000fe200078e00ff */
[----:B------:R-:W-:-:S13]  /*ca80*/  @!P0 LEA R4, P2, R24, R14, 0x1 ;  /* 0x0000000e18048211 */ /* 0x000fda00078408ff */
[----:B------:R-:W-:Y:S05]  /*ca90*/  WARPSYNC.COLLECTIVE R15, `(.L_x_9137) ;  /* 0x000000000f087348 */ /* 0x000fea0003c00000 */
[----:B------:R0:W1:Y:S02]  /*caa0*/  SHFL.IDX P6, R14, R13, R12, R11 ;  /* 0x0000000c0d0e7389 */ /* 0x00006400000c000b */
[----:B01----:R-:W-:Y:S01]  /*cab0*/  ENDCOLLECTIVE ;  /* 0x000000000000791b */ /* 0x003fe20003800000 */
.L_x_9137:
[----:B------:R-:W-:-:S05]  /*cac0*/  @!P0 IMAD.X R5, RZ, RZ, R7, P2 ;  /* 0x000000ffff058224 */ /* 0x000fca00010e0607 */
        /* <DEDUP_REMOVED lines=12> */
.L_x_9138:
[----:B------:R-:W-:Y:S01]  /*cb90*/  MOV R13, R0 ;  /* 0x00000000000d7202 */ /* 0x000fe20000000f00 */
[----:B------:R-:W-:Y:S01]  /*cba0*/  IMAD.MOV.U32 R12, RZ, RZ, 0x3 ;  /* 0x00000003ff0c7424 */ /* 0x000fe200078e00ff */
[----:B------:R-:W-:-:S13]  /*cbb0*/  @!P0 LEA R4, P2, R24, R14, 0x1 ;  /* 0x0000000e18048211 */ /* 0x000fda00078408ff */
[----:B------:R-:W-:Y:S05]  /*cbc0*/  WARPSYNC.COLLECTIVE R15, `(.L_x_9139) ;  /* 0x000000000f087348 */ /* 0x000fea0003c00000 */
[----:B------:R0:W1:Y:S02]  /*cbd0*/  SHFL.IDX P6, R14, R13, R12, R11 ;  /* 0x0000000c0d0e7389 */ /* 0x00006400000c000b */
[----:B01----:R-:W-:Y:S01]  /*cbe0*/  ENDCOLLECTIVE ;  /* 0x000000000000791b */ /* 0x003fe20003800000 */
.L_x_9139:
        /* <DEDUP_REMOVED lines=13> */
.L_x_9140:
[----:B------:R-:W-:Y:S01]  /*ccc0*/  MOV R13, R0 ;  /* 0x00000000000d7202 */ /* 0x000fe20000000f00 */
[----:B------:R-:W-:Y:S01]  /*ccd0*/  IMAD.MOV.U32 R12, RZ, RZ, 0x4 ;  /* 0x00000004ff0c7424 */ /* 0x000fe200078e00ff */
[----:B------:R-:W-:-:S13]  /*cce0*/  @!P0 LEA R4, P2, R24, R14, 0x1 ;  /* 0x0000000e18048211 */ /* 0x000fda00078408ff */
[----:B------:R-:W-:Y:S05]  /*ccf0*/  WARPSYNC.COLLECTIVE R15, `(.L_x_9141) ;  /* 0x000000000f087348 */ /* 0x000fea0003c00000 */
[----:B------:R0:W1:Y:S02]  /*cd00*/  SHFL.IDX P6, R14, R13, R12, R11 ;  /* 0x0000000c0d0e7389 */ /* 0x00006400000c000b */
[----:B01----:R-:W-:Y:S01]  /*cd10*/  ENDCOLLECTIVE ;  /* 0x000000000000791b */ /* 0x003fe20003800000 */
.L_x_9141:
        /* <DEDUP_REMOVED lines=13> */
.L_x_9142:
[----:B------:R-:W-:Y:S01]  /*cdf0*/  MOV R13, R0 ;  /* 0x00000000000d7202 */ /* 0x000fe20000000f00 */
[----:B------:R-:W-:Y:S01]  /*ce00*/  IMAD.MOV.U32 R12, RZ, RZ, 0x5 ;  /* 0x00000005ff0c7424 */ /* 0x000fe200078e00ff */
[----:B------:R-:W-:-:S13]  /*ce10*/  @!P0 LEA R4, P2, R24, R14, 0x1 ;  /* 0x0000000e18048211 */ /* 0x000fda00078408ff */
[----:B------:R-:W-:Y:S05]  /*ce20*/  WARPSYNC.COLLECTIVE R15, `(.L_x_9143) ;  /* 0x000000000f087348 */ /* 0x000fea0003c00000 */
[----:B------:R0:W1:Y:S02]  /*ce30*/  SHFL.IDX P6, R14, R13, R12, R11 ;  /* 0x0000000c0d0e7389 */ /* 0x00006400000c000b */
[----:B01----:R-:W-:Y:S01]  /*ce40*/  ENDCOLLECTIVE ;  /* 0x000000000000791b */ /* 0x003fe20003800000 */
.L_x_9143:
[----:B------:R-:W-:-:S05]  /*ce50*/  @!P0 IMAD.X R5, RZ, RZ, R7, P2 ;  /* 0x000000ffff058224 */ /* 0x000fca00010e0607 */
[----:B------:R-:W-:Y:S01]  /*ce60*/  @!PT LDS RZ, [RZ] ;  /* 0x00000000fffff984 */ /* 0x000fe20000000800 */
[----:B------:R-:W-:Y:S01]  /*ce70*/  @!PT LDS RZ, [RZ] ;  /* 0x00000000fffff984 */ /* 0x000fe20000000800 */
[----:B------:R-:W-:Y:S01]  /*ce80*/  @!PT LDS RZ, [RZ] ;  /* 0x00000000fffff984 */ /* 0x000fe20000000800 */
[----:B------:R0:W-:Y:S01]  /*ce90*/  @!P0 LDGSTS.E.BYPASS.LTC128B.128 [R9+0x1a400], desc[UR36][R4.64], !P1 ;  /* 0x1a40000004098fae */ /* 0x0001e2000c901d64 */
[----:B------:R-:W-:Y:S02]  /*cea0*/  ISETP.GE.AND P0, PT, R8, R3, PT ;  /* 0x000000030800720c */ /* 0x000fe40003f06270 */
[----:B------:R-:W-:-:S11]  /*ceb0*/  MOV R13, R6 ;  /* 0x00000006000d7202 */ /* 0x000fd60000000f00 */
[----:B------:R-:W-:Y:S01]  /*cec0*/  @!P0 LEA R21, R16, UR43, 0x1 ;  /* 0x0000002b10158c11 */ /* 0x000fe2000f8e08ff */
[----:B0-----:R-:W-:-:S07]  /*ced0*/  IMAD.MOV.U32 R7, RZ, RZ, R14 ;  /* 0x000000ffff077224 */ /* 0x001fce00078e000e */
[----:B------:R-:W-:Y:S05]  /*cee0*/  WARPSYNC.COLLECTIVE R15, `(.L_x_9144) ;  /* 0x000000000f087348 */ /* 0x000fea0003c00000 */
[----:B------:R0:W1:Y:S02]  /*cef0*/  SHFL.IDX P6, R14, R13, R12, R11 ;  /* 0x0000000c0d0e7389 */ /* 0x00006400000c000b */
[----:B01----:R-:W-:Y:S01]  /*cf00*/  ENDCOLLECTIVE ;  /* 0x000000000000791b */ /* 0x003fe20003800000 */
.L_x_9144:
[----:B------:R-:W-:Y:S01]  /*cf10*/  IMAD.MOV.U32 R13, RZ, RZ, R0 ;  /* 0x000000ffff0d7224 */ /* 0x000fe200078e0000 */
[----:B------:R-:W-:Y:S02]  /*cf20*/  MOV R12, 0x6 ;  /* 0x00000006000c7802 */ /* 0x000fe40000000f00 */
[----:B------:R-:W-:-:S13]  /*cf30*/  @!P0 LEA R4, P2, R24, R14, 0x1 ;  /* 0x0000000e18048211 */ /* 0x000fda00078408ff */
[----:B------:R-:W-:Y:S05]  /*cf40*/  WARPSYNC.COLLECTIVE R15, `(.L_x_9145) ;  /* 0x000000000f087348 */ /* 0x000fea0003c00000 */
[----:B------:R0:W1:Y:S02]  /*cf50*/  SHFL.IDX P6, R14, R13, R12, R11 ;  /* 0x0000000c0d0e7389 */ /* 0x00006400000c000b */
[----:B01----:R-:W-:Y:S01]  /*cf60*/  ENDCOLLECTIVE ;  /* 0x000000000000791b */ /* 0x003fe20003800000 */
.L_x_9145:
[----:B------:R-:W-:-:S05]  /*cf70*/  @!P0 IMAD.X R5, RZ, RZ, R7, P2 ;  /* 0x000000ffff058224 */ /* 0x000fca00010e0607 */
[----:B------:R-:W-:Y:S01]  /*cf80*/  @!PT LDS RZ, [RZ] ;  /* 0x00000000fffff984 */ /* 0x000fe20000000800 */
[----:B------:R-:W-:Y:S01]  /*cf90*/  @!PT LDS RZ, [RZ] ;  /* 0x00000000fffff984 */ /* 0x000fe20000000800 */
[----:B------:R-:W-:Y:S01]  /*cfa0*/  @!PT LDS RZ, [RZ] ;  /* 0x00000000fffff984 */ /* 0x000fe20000000800 */
[----:B------:R0:W-:Y:S01]  /*cfb0*/  @!P0 LDGSTS.E.BYPASS.LTC128B.128 [R21+0x1ac00], desc[UR36][R4.64], !P1 ;  /* 0x1ac0000004158fae */ /* 0x0001e2000c901d64 */
[----:B------:R-:W-:Y:S01]  /*cfc0*/  IMAD.MOV.U32 R13, RZ, RZ, R6 ;  /* 0x000000ffff0d7224 */ /* 0x000fe200078e0006 */
[----:B0-----:R-:W-:Y:S01]  /*cfd0*/  IADD3 R4, R32, 0x60, RZ ;  /* 0x0000006020047810 */ /* 0x001fe20007ffe0ff */
[----:B------:R-:W-:-:S03]  /*cfe0*/  IMAD.MOV.U32 R7, RZ, RZ, R14 ;  /* 0x000000ffff077224 */ /* 0x000fc600078e000e */
[----:B------:R-:W-:-:S13]  /*cff0*/  ISETP.GE.AND P0, PT, R4, R3, PT ;  /* 0x000000030400720c */ /* 0x000fda0003f06270 */
[----:B------:R-:W-:Y:S05]  /*d000*/  WARPSYNC.COLLECTIVE R15, `(.L_x_9146) ;  /* 0x000000000f087348 */ /* 0x000fea0003c00000 */
[----:B------:R0:W1:Y:S02]  /*d010*/  SHFL.IDX P6, R14, R13, R12, R11 ;  /* 0x0000000c0d0e7389 */ /* 0x00006400000c000b */
[----:B01----:R-:W-:Y:S01]  /*d020*/  ENDCOLLECTIVE ;  /* 0x000000000000791b */ /* 0x003fe20003800000 */
.L_x_9146:
[----:B------:R-:W-:Y:S01]  /*d030*/  @!P0 LEA R9, R16, UR43, 0x1 ;  /* 0x0000002b10098c11 */ /* 0x000fe2000f8e08ff */
[----:B------:R-:W-:Y:S01]  /*d040*/  IMAD.MOV.U32 R13, RZ, RZ, R0 ;  /* 0x000000ffff0d7224 */ /* 0x000fe200078e0000 */
[----:B------:R-:W-:Y:S02]  /*d050*/  MOV R12, 0x7 ;  /* 0x00000007000c7802 */ /* 0x000fe40000000f00 */
[----:B------:R-:W-:-:S13]  /*d060*/  @!P0 LEA R4, P2, R24, R14, 0x1 ;  /* 0x0000000e18048211 */ /* 0x000fda00078408ff */
[----:B------:R-:W-:Y:S05]  /*d070*/  WARPSYNC.COLLECTIVE R15, `(.L_x_9147) ;  /* 0x000000000f087348 */ /* 0x000fea0003c00000 */
[----:B------:R0:W1:Y:S02]  /*d080*/  SHFL.IDX P6, R14, R13, R12, R11 ;  /* 0x0000000c0d0e7389 */ /* 0x00006400000c000b */
[----:B01----:R-:W-:Y:S01]  /*d090*/  ENDCOLLECTIVE ;  /* 0x000000000000791b */ /* 0x003fe20003800000 */
.L_x_9147:
[----:B------:R-:W-:-:S05]  /*d0a0*/  @!P0 IMAD.X R5, RZ, RZ, R7, P2 ;  /* 0x000000ffff058224 */ /* 0x000fca00010e0607 */
[----:B------:R-:W-:Y:S01]  /*d0b0*/  @!PT LDS RZ, [RZ] ;  /* 0x00000000fffff984 */ /* 0x000fe20000000800 */
[----:B------:R-:W-:Y:S01]  /*d0c0*/  @!PT LDS RZ, [RZ] ;  /* 0x00000000fffff984 */ /* 0x000fe20000000800 */
[----:B------:R-:W-:Y:S01]  /*d0d0*/  @!PT LDS RZ, [RZ] ;  /* 0x00000000fffff984 */ /* 0x000fe20000000800 */
[----:B------:R0:W-:Y:S01]  /*d0e0*/  @!P0 LDGSTS.E.BYPASS.LTC128B.128 [R9+0x1b400], desc[UR36][R4.64], !P1 ;  /* 0x1b40000004098fae */ /* 0x0001e2000c901d64 */
[----:B------:R-:W-:Y:S02]  /*d0f0*/  IMAD.MOV.U32 R13, RZ, RZ, R6 ;  /* 0x000000ffff0d7224 */ /* 0x000fe400078e0006 */
[----:B------:R-:W-:-:S07]  /*d100*/  IMAD.MOV.U32 R7, RZ, RZ, R14 ;  /* 0x000000ffff077224 */ /* 0x000fce00078e000e */
[----:B0-----:R-:W-:Y:S05]  /*d110*/  WARPSYNC.COLLECTIVE R15, `(.L_x_9148) ;  /* 0x000000000f087348 */ /* 0x001fea0003c00000 */
[----:B------:R1:W2:Y:S02]  /*d120*/  SHFL.IDX P6, R14, R13, R12, R11 ;  /* 0x0000000c0d0e7389 */ /* 0x0002a400000c000b */
[----:B012---:R-:W-:Y:S01]  /*d130*/  ENDCOLLECTIVE ;  /* 0x000000000000791b */ /* 0x007fe20003800000 */
.L_x_9148:
[----:B------:R-:W-:Y:S05]  /*d140*/  BRA `(.L_x_9149) ;  /* 0xffffffd0009c7947 */ /* 0x000fea000383ffff */
.L_x_9083:
[----:B0-----:R-:W-:-:S04]  /*d150*/  MOV R3, UR43 ;  /* 0x0000002b00037c02 */ /* 0x001fc80008000f00 */
[----:B------:R0:W1:Y:S03]  /*d160*/  SYNCS.PHASECHK.TRANS64.TRYWAIT P0, [R3+URZ+0x22820], R0 ;  /* 0x02282000030075a7 */ /* 0x000066000800017f */
[----:B-1----:R-:W-:Y:S05]  /*d170*/  @!P0 NANOSLEEP.SYNCS 0x989680 ;  /* 0x009896800000895d */ /* 0x002fea0003900000 */
[----:B------:R-:W1:Y:S02]  /*d180*/  @!P0 SYNCS.PHASECHK.TRANS64 P0, [R3+URZ+0x22820], R0 ;  /* 0x02282000030085a7 */ /* 0x000e64000800007f */
[----:B-1----:R-:W-:Y:S05]  /*d190*/  @!P0 BRA `(.L_x_9083) ;  /* 0xfffffffc00ec8947 */ /* 0x002fea000383ffff */
[----:B------:R-:W-:Y:S05]  /*d1a0*/  BRA `(.L_x_9150) ;  /* 0xffffffd000cc7947 */ /* 0x000fea000383ffff */
.L_x_9085:
[----:B0-----:R-:W-:-:S04]  /*d1b0*/  IMAD.U32 R3, RZ, RZ, UR43 ;  /* 0x0000002bff037e24 */ /* 0x001fc8000f8e00ff */
[----:B------:R0:W1:Y:S03]  /*d1c0*/  SYNCS.PHASECHK.TRANS64.TRYWAIT P0, [R3+URZ+0x22860], R0 ;  /* 0x02286000030075a7 */ /* 0x000066000800017f */
[----:B-1----:R-:W-:Y:S05]  /*d1d0*/  @!P0 NANOSLEEP.SYNCS 0x989680 ;  /* 0x009896800000895d */ /* 0x002fea0003900000 */
[----:B------:R-:W1:Y:S02]  /*d1e0*/  @!P0 SYNCS.PHASECHK.TRANS64 P0, [R3+URZ+0x22860], R0 ;  /* 0x02286000030085a7 */ /* 0x000e64000800007f */
[----:B-1----:R-:W-:Y:S05]  /*d1f0*/  @!P0 BRA `(.L_x_9085) ;  /* 0xfffffffc00ec8947 */ /* 0x002fea000383ffff */
[----:B------:R-:W-:Y:S05]  /*d200*/  BRA `(.L_x_9151) ;  /* 0xffffffd000c87947 */ /* 0x000fea000383ffff */
.L_x_9086:
        /* <DEDUP_REMOVED lines=8> */
.L_x_9153:
[----:B------:R-:W-:Y:S05]  /*d290*/  BSYNC B0 ;  /* 0x0000000000007941 */ /* 0x000fea0003800000 */
.L_x_9152:
[----:B------:R-:W-:Y:S01]  /*d2a0*/  IMAD.MOV.U32 R13, RZ, RZ, R17 ;  /* 0x000000ffff0d7224 */ /* 0x000fe200078e0011 */
[----:B------:R-:W-:Y:S01]  /*d2b0*/  MOV R11, 0x181f ;  /* 0x0000181f000b7802 */ /* 0x000fe20000000f00 */
[----:B------:R-:W-:Y:S01]  /*d2c0*/  IMAD.MOV.U32 R12, RZ, RZ, RZ ;  /* 0x000000ffff0c7224 */ /* 0x000fe200078e00ff */
[----:B------:R-:W-:Y:S01]  /*d2d0*/  MOV R0, R14 ;  /* 0x0000000e00007202 */ /* 0x000fe20000000f00 */
[----:B------:R-:W-:Y:S01]  /*d2e0*/  IMAD.MOV.U32 R15, RZ, RZ, -0x1 ;  /* 0xffffffffff0f7424 */ /* 0x000fe200078e00ff */
[----:B------:R-:W-:Y:S01]  /*d2f0*/  LEA R21, R16, UR43, 0x1 ;  /* 0x0000002b10157c11 */ /* 0x000fe2000f8e08ff */
[----:B------:R-:W-:Y:S01]  /*d300*/  IMAD.SHL.U32 R24, R24, 0x2, RZ ;  /* 0x0000000218187824 */ /* 0x000fe200078e00ff */
[----:B------:R-:W-:Y:S01]  /*d310*/  LOP3.LUT P2, RZ, R6, 0x2, RZ, 0xc0, !PT ;  /* 0x0000000206ff7812 */ /* 0x000fe2000784c0ff */
[----:B------:R-:W-:-:S12]  /*d320*/  IMAD.MOV.U32 R8, RZ, RZ, RZ ;  /* 0x000000ffff087224 */ /* 0x000fd800078e00ff */
[----:B------:R-:W-:Y:S05]  /*d330*/  WARPSYNC.COLLECTIVE R15, `(.L_x_9154) ;  /* 0x000000000f087348 */ /* 0x000fea0003c00000 */
[----:B------:R0:W1:Y:S02]  /*d340*/  SHFL.IDX P6, R14, R13, R12, R11 ;  /* 0x0000000c0d0e7389 */ /* 0x00006400000c000b */
[----:B01----:R-:W-:Y:S01]  /*d350*/  ENDCOLLECTIVE ;  /* 0x000000000000791b */ /* 0x003fe20003800000 */
.L_x_9154:
[----:B------:R-:W-:-:S04]  /*d360*/  LOP3.LUT P1, RZ, R6, 0x4, RZ, 0xc0, !PT ;  /* 0x0000000406ff7812 */ /* 0x000fc8000782c0ff */
[----:B------:R-:W-:Y:S01]  /*d370*/  ISETP.LT.OR P3, PT, R35, 0x1, !P1 ;  /* 0x000000012300780c */ /* 0x000fe20004f61670 */
[----:B------:R-:W-:Y:S02]  /*d380*/  IMAD.MOV.U32 R13, RZ, RZ, R3 ;  /* 0x000000ffff0d7224 */ /* 0x000fe400078e0003 */
[----:B------:R-:W-:Y:S01]  /*d390*/  IMAD.MOV.U32 R12, RZ, RZ, 0x1 ;  /* 0x00000001ff0c7424 */ /* 0x000fe200078e00ff */
[----:B------:R-:W-:-:S13]  /*d3a0*/  IADD3 R4, P0, R14, R24, RZ ;  /* 0x000000180e047210 */ /* 0x000fda0007f1e0ff */
[----:B------:R-:W-:Y:S05]  /*d3b0*/  WARPSYNC.COLLECTIVE R15, `(.L_x_9155) ;  /* 0x000000000f087348 */ /* 0x000fea0003c00000 */
[----:B------:R0:W1:Y:S02]  /*d3c0*/  SHFL.IDX P6, R14, R13, R12, R11 ;  /* 0x0000000c0d0e7389 */ /* 0x00006400000c000b */
[----:B01----:R-:W-:Y:S01]  /*d3d0*/  ENDCOLLECTIVE ;  /* 0x000000000000791b */ /* 0x003fe20003800000 */
.L_x_9155:
[----:B------:R-:W-:Y:S02]  /*d3e0*/  IADD3.X R5, RZ, R0, RZ, P0, !PT ;  /* 0x00000000ff057210 */ /* 0x000fe400007fe4ff */
[----:B------:R-:W-:Y:S01]  /*d3f0*/  ISETP.LT.OR P0, PT, R35, 0x1, P4 ;  /* 0x000000012300780c */ /* 0x000fe20002701670 */
        /* <DEDUP_REMOVED lines=10> */
.L_x_9156:
[----:B------:R-:W-:Y:S01]  /*d4a0*/  @!PT LDS RZ, [RZ] ;  /* 0x00000000fffff984 */ /* 0x000fe20000000800 */
[----:B------:R-:W-:Y:S01]  /*d4b0*/  @!PT LDS RZ, [RZ] ;  /* 0x00000000fffff984 */ /* 0x000fe20000000800 */
[----:B------:R-:W-:Y:S01]  /*d4c0*/  @!PT LDS RZ, [RZ] ;  /* 0x00000000fffff984 */ /* 0x000fe20000000800 */
[----:B------:R-:W-:Y:S01]  /*d4d0*/  LDGSTS.E.BYPASS.LTC128B.128 [R21+0x3400], desc[UR36][R4.64+0x80], !P0 ;  /* 0x0340008004157fae */ /* 0x000fe2000c101d64 */
[----:B------:R-:W-:-:S03]  /*d4e0*/  LOP3.LUT P0, RZ, R6, 0x8, RZ, 0xc0, !PT ;  /* 0x0000000806ff7812 */ /* 0x000fc6000780c0ff */
[----:B------:R-:W-:Y:S01]  /*d4f0*/  LDGSTS.E.BYPASS.LTC128B.128 [R21+0x6400], desc[UR36][R4.64+0x100], !P3 ;  /* 0x0640010004157fae */ /* 0x000fe2000d901d64 */
[----:B------:R-:W-:Y:S02]  /*d500*/  ISETP.LT.OR P3, PT, R35, 0x1, !P0 ;  /* 0x000000012300780c */ /* 0x000fe40004761670 */
[----:B------:R-:W-:Y:S01]  /*d510*/  MOV R13, R3 ;  /* 0x00000003000d7202 */ /* 0x000fe20000000f00 */
[----:B------:R-:W-:-:S10]  /*d520*/  IMAD.MOV.U32 R12, RZ, RZ, 0x2 ;  /* 0x00000002ff0c7424 */ /* 0x000fd400078e00ff */
[----:B------:R0:W-:Y:S02]  /*d530*/  LDGSTS.E.BYPASS.LTC128B.128 [R21+0x9400], desc[UR36][R4.64+0x180], !P3 ;  /* 0x0940018004157fae */ /* 0x0001e4000d901d64 */
[----:B0-----:R-:W-:-:S13]  /*d540*/  IADD3 R4, P3, R14, R24, RZ ;  /* 0x000000180e047210 */ /* 0x001fda0007f7e0ff */
[----:B------:R-:W-:Y:S05]  /*d550*/  WARPSYNC.COLLECTIVE R15, `(.L_x_9157) ;  /* 0x000000000f087348 */ /* 0x000fea0003c00000 */
[----:B------:R0:W1:Y:S02]  /*d560*/  SHFL.IDX P6, R14, R13, R12, R11 ;  /* 0x0000000c0d0e7389 */ /* 0x00006400000c000b */
[----:B01----:R-:W-:Y:S01]  /*d570*/  ENDCOLLECTIVE ;  /* 0x000000000000791b */ /* 0x003fe20003800000 */
.L_x_9157:
[----:B------:R-:W-:Y:S01]  /*d580*/  IMAD.X R5, RZ, RZ, R0, P3 ;  /* 0x000000ffff057224 */ /* 0x000fe200018e0600 */
[----:B------:R-:W-:Y:S02]  /*d590*/  ISETP.LT.OR P3, PT, R35, 0x11, P4 ;  /* 0x000000112300780c */ /* 0x000fe40002761670 */
        /* <DEDUP_REMOVED lines=10> */
.L_x_9158:
[----:B------:R-:W-:Y:S01]  /*d640*/  @!PT LDS RZ, [RZ] ;  /* 0x00000000fffff984 */ /* 0x000fe20000000800 */
[----:B------:R-:W-:Y:S01]  /*d650*/  @!PT LDS RZ, [RZ] ;  /* 0x00000000fffff984 */ /* 0x000fe20000000800 */
[----:B------:R-:W-:Y:S01]  /*d660*/  @!PT LDS RZ, [RZ] ;  /* 0x00000000fffff984 */ /* 0x000fe20000000800 */
[----:B------:R-:W-:Y:S01]  /*d670*/  LDGSTS.E.BYPASS.LTC128B.128 [R21+0x3c00], desc[UR36][R4.64+0x80], !P3 ;  /* 0x03c0008004157fae */ /* 0x000fe2000d901d64 */
[----:B------:R-:W-:Y:S01]  /*d680*/  ISETP.LT.OR P3, PT, R35, 0x11, !P1 ;  /* 0x000000112300780c */ /* 0x000fe20004f61670 */
[----:B------:R-:W-:Y:S01]  /*d690*/  IMAD.MOV.U32 R13, RZ, RZ, R3 ;  /* 0x000000ffff0d7224 */ /* 0x000fe200078e0003 */
[----:B------:R-:W-:-:S11]  /*d6a0*/  MOV R12, 0x3 ;  /* 0x00000003000c7802 */ /* 0x000fd60000000f00 */
[----:B------:R-:W-:Y:S01]  /*d6b0*/  LDGSTS.E.BYPASS.LTC128B.128 [R21+0x6c00], desc[UR36][R4.64+0x100], !P3 ;  /* 0x06c0010004157fae */ /* 0x000fe2000d901d64 */
[----:B------:R-:W-:-:S13]  /*d6c0*/  ISETP.LT.OR P3, PT, R35, 0x11, !P0 ;  /* 0x000000112300780c */ /* 0x000fda0004761670 */
[----:B------:R0:W-:Y:S02]  /*d6d0*/  LDGSTS.E.BYPASS.LTC128B.128 [R21+0x9c00], desc[UR36][R4.64+0x180], !P3 ;  /* 0x09c0018004157fae */ /* 0x0001e4000d901d64 */
[----:B0-----:R-:W-:-:S13]  /*d6e0*/  IADD3 R4, P3, R14, R24, RZ ;  /* 0x000000180e047210 */ /* 0x001fda0007f7e0ff */
[----:B------:R-:W-:Y:S05]  /*d6f0*/  WARPSYNC.COLLECTIVE R15, `(.L_x_9159) ;  /* 0x000000000f087348 */ /* 0x000fea0003c00000 */
[----:B------:R0:W1:Y:S02]  /*d700*/  SHFL.IDX P6, R14, R13, R12, R11 ;  /* 0x0000000c0d0e7389 */ /* 0x00006400000c000b */
[----:B01----:R-:W-:Y:S01]  /*d710*/  ENDCOLLECTIVE ;  /* 0x000000000000791b */ /* 0x003fe20003800000 */
.L_x_9159:
[----:B------:R-:W-:Y:S01]  /*d720*/  IMAD.X R5, RZ, RZ, R0, P3 ;  /* 0x000000ffff057224 */ /* 0x000fe200018e0600 */
[----:B------:R-:W-:Y:S01]  /*d730*/  ISETP.LT.OR P3, PT, R35, 0x21, P4 ;  /* 0x000000212300780c */ /* 0x000fe20002761670 */
        /* <DEDUP_REMOVED lines=10> */
.L_x_9160:
[----:B------:R-:W-:Y:S01]  /*d7e0*/  @!PT LDS RZ, [RZ] ;  /* 0x00000000fffff984 */ /* 0x000fe20000000800 */
[----:B------:R-:W-:Y:S01]  /*d7f0*/  @!PT LDS RZ, [RZ] ;  /* 0x00000000fffff984 */ /* 0x000fe20000000800 */
[----:B------:R-:W-:Y:S01]  /*d800*/  @!PT LDS RZ, [RZ] ;  /* 0x00000000fffff984 */ /* 0x000fe20000000800 */
[----:B------:R-:W-:Y:S01]  /*d810*/  LDGSTS.E.BYPASS.LTC128B.128 [R21+0x4400], desc[UR36][R4.64+0x80], !P3 ;  /* 0x0440008004157fae */ /* 0x000fe2000d901d64 */
[----:B------:R-:W-:Y:S01]  /*d820*/  ISETP.LT.OR P3, PT, R35, 0x21, !P1 ;  /* 0x000000212300780c */ /* 0x000fe20004f61670 */
[----:B------:R-:W-:Y:S02]  /*d830*/  IMAD.MOV.U32 R13, RZ, RZ, R3 ;  /* 0x000000ffff0d7224 */ /* 0x000fe400078e0003 */
[----:B------:R-:W-:-:S10]  /*d840*/  IMAD.MOV.U32 R12, RZ, RZ, 0x4 ;  /* 0x00000004ff0c7424 */ /* 0x000fd400078e00ff */
[----:B------:R-:W-:Y:S01]  /*d850*/  LDGSTS.E.BYPASS.LTC128B.128 [R21+0x7400], desc[UR36][R4.64+0x100], !P3 ;  /* 0x0740010004157fae */ /* 0x000fe2000d901d64 */
[----:B------:R-:W-:-:S13]  /*d860*/  ISETP.LT.OR P3, PT, R35, 0x21, !P0 ;  /* 0x000000212300780c */ /* 0x000fda0004761670 */
[----:B------:R0:W-:Y:S02]  /*d870*/  LDGSTS.E.BYPASS.LTC128B.128 [R21+0xa400], desc[UR36][R4.64+0x180], !P3 ;  /* 0x0a40018004157fae */ /* 0x0001e4000d901d64 */
[----:B0-----:R-:W-:-:S13]  /*d880*/  IADD3 R4, P3, R14, R24, RZ ;  /* 0x000000180e047210 */ /* 0x001fda0007f7e0ff */
[----:B------:R-:W-:Y:S05]  /*d890*/  WARPSYNC.COLLECTIVE R15, `(.L_x_9161) ;  /* 0x000000000f087348 */ /* 0x000fea0003c00000 */
[----:B------:R0:W1:Y:S02]  /*d8a0*/  SHFL.IDX P6, R14, R13, R12, R11 ;  /* 0x0000000c0d0e7389 */ /* 0x00006400000c000b */
[----:B01----:R-:W-:Y:S01]  /*d8b0*/  ENDCOLLECTIVE ;  /* 0x000000000000791b */ /* 0x003fe20003800000 */
.L_x_9161:
        /* <DEDUP_REMOVED lines=12> */
.L_x_9162:
[----:B------:R-:W-:Y:S01]  /*d980*/  @!PT LDS RZ, [RZ] ;  /* 0x00000000fffff984 */ /* 0x000fe20000000800 */
[----:B------:R-:W-:Y:S01]  /*d990*/  @!PT LDS RZ, [RZ] ;  /* 0x00000000fffff984 */ /* 0x000fe20000000800 */
[----:B------:R-:W-:Y:S01]  /*d9a0*/  @!PT LDS RZ, [RZ] ;  /* 0x00000000fffff984 */ /* 0x000fe20000000800 */
[----:B------:R-:W-:Y:S01]  /*d9b0*/  LDGSTS.E.BYPASS.LTC128B.128 [R21+0x4c00], desc[UR36][R4.64+0x80], !P3 ;  /* 0x04c0008004157fae */ /* 0x000fe2000d901d64 */
[----:B------:R-:W-:Y:S02]  /*d9c0*/  ISETP.LT.OR P3, PT, R35, 0x31, !P1 ;  /* 0x000000312300780c */ /* 0x000fe40004f61670 */
[----:B------:R-:W-:Y:S01]  /*d9d0*/  MOV R13, R3 ;  /* 0x00000003000d7202 */ /* 0x000fe20000000f00 */
        /* <DEDUP_REMOVED lines=8> */
.L_x_9163:
[----:B------:R-:W-:Y:S01]  /*da60*/  IMAD.X R5, RZ, RZ, R0, P3 ;  /* 0x000000ffff057224 */ /* 0x000fe200018e0600 */
[----:B------:R-:W-:Y:S01]  /*da70*/  ISETP.LT.OR P3, PT, R35, 0x41, P4 ;  /* 0x000000412300780c */ /* 0x000fe20002761670 */
[----:B------:R-:W-:Y:S01]  /*da80*/  VIADD R0, R21, 0x400 ;  /* 0x0000040015007836 */ /* 0x000fe20000000000 */
        /* <DEDUP_REMOVED lines=10> */
.L_x_9164:
        /* <DEDUP_REMOVED lines=8> */
[----:B------:R-:W-:Y:S05]  /*dbb0*/  BRA `(.L_x_9165) ;  /* 0xffffffcc00ec7947 */ /* 0x000fea000383ffff */
.L_x_9093:
[----:B-1----:R1:W2:Y:S02]  /*dbc0*/  SYNCS.PHASECHK.TRANS64.TRYWAIT P0, [R32+URZ+0x22840], R31 ;  /* 0x0228401f200075a7 */ /* 0x0022a4000800017f */
[----:B--2---:R-:W-:Y:S05]  /*dbd0*/  @!P0 NANOSLEEP.SYNCS 0x989680 ;  /* 0x009896800000895d */ /* 0x004fea0003900000 */
[----:B------:R-:W2:Y:S02]  /*dbe0*/  @!P0 SYNCS.PHASECHK.TRANS64 P0, [R32+URZ+0x22840], R31 ;  /* 0x0228401f200085a7 */ /* 0x000ea4000800007f */
[----:B--2---:R-:W-:Y:S05]  /*dbf0*/  @!P0 BRA `(.L_x_9093) ;  /* 0xfffffffc00f08947 */ /* 0x004fea000383ffff */
[----:B------:R-:W-:Y:S05]  /*dc00*/  BRA `(.L_x_9166) ;  /* 0xffffffd000ec7947 */ /* 0x000fea000383ffff */
.L_x_9094:
        /* <DEDUP_REMOVED lines=8> */
.L_x_9168:
[----:B------:R-:W-:Y:S05]  /*dc90*/  BSYNC B1 ;  /* 0x0000000000017941 */ /* 0x000fea0003800000 */
.L_x_9167:
        /* <DEDUP_REMOVED lines=9> */
.L_x_9169:
[----:B------:R-:W-:Y:S02]  /*dd30*/  IMAD.MOV.U32 R13, RZ, RZ, R3 ;  /* 0x000000ffff0d7224 */ /* 0x000fe400078e0003 */
[----:B------:R-:W-:Y:S01]  /*dd40*/  IMAD.MOV.U32 R12, RZ, RZ, 0x1 ;  /* 0x00000001ff0c7424 */ /* 0x000fe200078e00ff */
[----:B------:R-:W-:-:S13]  /*dd50*/  IADD3 R4, P0, R14, R24, RZ ;  /* 0x000000180e047210 */ /* 0x000fda0007f1e0ff */
[----:B------:R-:W-:Y:S05]  /*dd60*/  WARPSYNC.COLLECTIVE R15, `(.L_x_9170) ;  /* 0x000000000f087348 */ /* 0x000fea0003c00000 */
[----:B------:R0:W1:Y:S02]  /*dd70*/  SHFL.IDX P6, R14, R13, R12, R11 ;  /* 0x0000000c0d0e7389 */ /* 0x00006400000c000b */
[----:B01----:R-:W-:Y:S01]  /*dd80*/  ENDCOLLECTIVE ;  /* 0x000000000000791b */ /* 0x003fe20003800000 */
.L_x_9170:
        /* <DEDUP_REMOVED lines=10> */
.L_x_9171:
[----:B------:R-:W-:Y:S01]  /*de30*/  MOV R13, R3 ;  /* 0x00000003000d7202 */ /* 0x000fe20000000f00 */
[----:B------:R-:W-:Y:S01]  /*de40*/  IMAD.MOV.U32 R12, RZ, RZ, 0x2 ;  /* 0x00000002ff0c7424 */ /* 0x000fe200078e00ff */
[----:B------:R-:W-:-:S13]  /*de50*/  IADD3 R6, P0, R14, R24, RZ ;  /* 0x000000180e067210 */ /* 0x000fda0007f1e0ff */
[----:B------:R-:W-:Y:S05]  /*de60*/  WARPSYNC.COLLECTIVE R15, `(.L_x_9172) ;  /* 0x000000000f087348 */ /* 0x000fea0003c00000 */
[----:B------:R0:W1:Y:S02]  /*de70*/  SHFL.IDX P6, R14, R13, R12, R11 ;  /* 0x0000000c0d0e7389 */ /* 0x00006400000c000b */
[----:B01----:R-:W-:Y:S01]  /*de80*/  ENDCOLLECTIVE ;  /* 0x000000000000791b */ /* 0x003fe20003800000 */
.L_x_9172:
        /* <DEDUP_REMOVED lines=10> */
.L_x_9173:
[----:B------:R-:W-:Y:S01]  /*df30*/  IMAD.MOV.U32 R13, RZ, RZ, R3 ;  /* 0x000000ffff0d7224 */ /* 0x000fe200078e0003 */
[----:B------:R-:W-:Y:S02]  /*df40*/  MOV R12, 0x3 ;  /* 0x00000003000c7802 */ /* 0x000fe40000000f00 */
[----:B------:R-:W-:-:S13]  /*df50*/  IADD3 R6, P0, R14, R24, RZ ;  /* 0x000000180e067210 */ /* 0x000fda0007f1e0ff */
[----:B------:R-:W-:Y:S05]  /*df60*/  WARPSYNC.COLLECTIVE R15, `(.L_x_9174) ;  /* 0x000000000f087348 */ /* 0x000fea0003c00000 */
[----:B------:R0:W1:Y:S02]  /*df70*/  SHFL.IDX P6, R14, R13, R12, R11 ;  /* 0x0000000c0d0e7389 */ /* 0x00006400000c000b */
[----:B01----:R-:W-:Y:S01]  /*df80*/  ENDCOLLECTIVE ;  /* 0x000000000000791b */ /* 0x003fe20003800000 */
.L_x_9174:
        /* <DEDUP_REMOVED lines=10> */
.L_x_9175:
[----:B------:R-:W-:Y:S02]  /*e030*/  IMAD.MOV.U32 R13, RZ, RZ, R3 ;  /* 0x000000ffff0d7224 */ /* 0x000fe400078e0003 */
[----:B------:R-:W-:Y:S01]  /*e040*/  IMAD.MOV.U32 R12, RZ, RZ, 0x4 ;  /* 0x00000004ff0c7424 */ /* 0x000fe200078e00ff */
[----:B------:R-:W-:-:S13]  /*e050*/  IADD3 R4, P0, R14, R24, RZ ;  /* 0x000000180e047210 */ /* 0x000fda0007f1e0ff */
[----:B------:R-:W-:Y:S05]  /*e060*/  WARPSYNC.COLLECTIVE R15, `(.L_x_9176) ;  /* 0x000000000f087348 */ /* 0x000fea0003c00000 */
[----:B------:R0:W1:Y:S02]  /*e070*/  SHFL.IDX P6, R14, R13, R12, R11 ;  /* 0x0000000c0d0e7389 */ /* 0x00006400000c000b */
[----:B01----:R-:W-:Y:S01]  /*e080*/  ENDCOLLECTIVE ;  /* 0x000000000000791b */ /* 0x003fe20003800000 */
.L_x_9176:
        /* <DEDUP_REMOVED lines=10> */
.L_x_9177:
[----:B------:R-:W-:Y:S01]  /*e130*/  MOV R13, R3 ;  /* 0x00000003000d7202 */ /* 0x000fe20000000f00 */
[----:B------:R-:W-:Y:S01]  /*e140*/  IMAD.MOV.U32 R12, RZ, RZ, 0x5 ;  /* 0x00000005ff0c7424 */ /* 0x000fe200078e00ff */
[----:B------:R-:W-:-:S13]  /*e150*/  IADD3 R4, P0, R14, R24, RZ ;  /* 0x000000180e047210 */ /* 0x000fda0007f1e0ff */
[----:B------:R-:W-:Y:S05]  /*e160*/  WARPSYNC.COLLECTIVE R15, `(.L_x_9178) ;  /* 0x000000000f087348 */ /* 0x000fea0003c00000 */
[----:B------:R0:W1:Y:S02]  /*e170*/  SHFL.IDX P6, R14, R13, R12, R11 ;  /* 0x0000000c0d0e7389 */ /* 0x00006400000c000b */
[----:B01----:R-:W-:Y:S01]  /*e180*/  ENDCOLLECTIVE ;  /* 0x000000000000791b */ /* 0x003fe20003800000 */
.L_x_9178:
        /* <DEDUP_REMOVED lines=10> */
.L_x_9179:
[----:B------:R-:W-:Y:S01]  /*e230*/  IMAD.MOV.U32 R37, RZ, RZ, R14 ;  /* 0x000000ffff257224 */ /* 0x000fe200078e000e */
[----:B------:R-:W-:Y:S06]  /*e240*/  BRA `(.L_x_9180) ;  /* 0xffffffd000447947 */ /* 0x000fec000383ffff */
.L_x_9099:
[----:B---3--:R3:W4:Y:S02]  /*e250*/  SYNCS.PHASECHK.TRANS64.TRYWAIT P0, [R32+URZ+0x22860], R31 ;  /* 0x0228601f200075a7 */ /* 0x008724000800017f */
[----:B----4-:R-:W-:Y:S05]  /*e260*/  @!P0 NANOSLEEP.SYNCS 0x989680 ;  /* 0x009896800000895d */ /* 0x010fea0003900000 */
[----:B------:R-:W4:Y:S02]  /*e270*/  @!P0 SYNCS.PHASECHK.TRANS64 P0, [R32+URZ+0x22860], R31 ;  /* 0x0228601f200085a7 */ /* 0x000f24000800007f */
[----:B----4-:R-:W-:Y:S05]  /*e280*/  @!P0 BRA `(.L_x_9099) ;  /* 0xfffffffc00f08947 */ /* 0x010fea000383ffff */
[----:B------:R-:W-:Y:S05]  /*e290*/  BRA `(.L_x_9181) ;  /* 0xffffffd000907947 */ /* 0x000fea000383ffff */
.L_x_9100:
        /* <DEDUP_REMOVED lines=8> */
.L_x_9183:
[----:B------:R-:W-:Y:S05]  /*e320*/  BSYNC B1 ;  /* 0x0000000000017941 */ /* 0x000fea0003800000 */
.L_x_9182:
[----:B------:R-:W-:Y:S01]  /*e330*/  IMAD.MOV.U32 R13, RZ, RZ, R3 ;  /* 0x000000ffff0d7224 */ /* 0x000fe200078e0003 */
[----:B------:R-:W-:Y:S01]  /*e340*/  MOV R11, 0x181f ;  /* 0x0000181f000b7802 */ /* 0x000fe20000000f00 */
[----:B------:R-:W-:Y:S01]  /*e350*/  IMAD.MOV.U32 R12, RZ, RZ, RZ ;  /* 0x000000ffff0c7224 */ /* 0x000fe200078e00ff */
[----:B------:R-:W-:Y:S01]  /*e360*/  MOV R5, R14 ;  /* 0x0000000e00057202 */ /* 0x000fe20000000f00 */
[----:B------:R-:W-:Y:S02]  /*e370*/  IMAD.MOV.U32 R15, RZ, RZ, -0x1 ;  /* 0xffffffffff0f7424 */ /* 0x000fe400078e00ff */
[----:B------:R-:W-:Y:S02]  /*e380*/  IMAD R17, R21, 0xc000, R0 ;  /* 0x0000c00015117824 */ /* 0x000fe400078e0200 */
[----:B------:R-:W-:-:S07]  /*e390*/  IMAD.MOV.U32 R8, RZ, RZ, RZ ;  /* 0x000000ffff087224 */ /* 0x000fce00078e00ff */
[----:B------:R-:W-:Y:S05]  /*e3a0*/  WARPSYNC.COLLECTIVE R15, `(.L_x_9184) ;  /* 0x000000000f087348 */ /* 0x000fea0003c00000 */
[----:B------:R0:W1:Y:S02]  /*e3b0*/  SHFL.IDX P6, R14, R13, R12, R11 ;  /* 0x0000000c0d0e7389 */ /* 0x00006400000c000b */
[----:B01----:R-:W-:Y:S01]  /*e3c0*/  ENDCOLLECTIVE ;  /* 0x000000000000791b */ /* 0x003fe20003800000 */
.L_x_9184:
[----:B------:R-:W-:Y:S01]  /*e3d0*/  MOV R13, R18 ;  /* 0x00000012000d7202 */ /* 0x000fe20000000f00 */
[----:B------:R-:W-:Y:S01]  /*e3e0*/  IMAD.MOV.U32 R12, RZ, RZ, 0x1 ;  /* 0x00000001ff0c7424 */ /* 0x000fe200078e00ff */
[----:B------:R-:W-:-:S13]  /*e3f0*/  IADD3 R4, P0, R14, R24, RZ ;  /* 0x000000180e047210 */ /* 0x000fda0007f1e0ff */
[----:B------:R-:W-:Y:S05]  /*e400*/  WARPSYNC.COLLECTIVE R15, `(.L_x_9185) ;  /* 0x000000000f087348 */ /* 0x000fea0003c00000 */
[----:B------:R0:W1:Y:S02]  /*e410*/  SHFL.IDX P6, R14, R13, R12, R11 ;  /* 0x0000000c0d0e7389 */ /* 0x00006400000c000b */
[----:B01----:R-:W-:Y:S01]  /*e420*/  ENDCOLLECTIVE ;  /* 0x000000000000791b */ /* 0x003fe20003800000 */
.L_x_9185:
[----:B------:R-:W-:-:S05]  /*e430*/  IMAD.X R5, RZ, RZ, R5, P0 ;  /* 0x000000ffff057224 */ /* 0x000fca00000e0605 */
[----:B------:R-:W-:Y:S01]  /*e440*/  @!PT LDS RZ, [RZ] ;  /* 0x00000000fffff984 */ /* 0x000fe20000000800 */
[----:B------:R-:W-:Y:S01]  /*e450*/  @!PT LDS RZ, [RZ] ;  /* 0x00000000fffff984 */ /* 0x000fe20000000800 */
[----:B------:R-:W-:Y:S01]  /*e460*/  @!PT LDS RZ, [RZ] ;  /* 0x00000000fffff984 */ /* 0x000fe20000000800 */
[----:B------:R0:W-:Y:S04]  /*e470*/  LDGSTS.E.BYPASS.LTC128B.128 [R17], desc[UR36][R4.64], !P4 ;  /* 0x0000000004117fae */ /* 0x0001e8000e101d64 */
[----:B------:R0:W-:Y:S01]  /*e480*/  LDGSTS.E.BYPASS.LTC128B.128 [R17+0x3000], desc[UR36][R4.64+0x80], !P3 ;  /* 0x0300008004117fae */ /* 0x0001e2000d901d64 */
[----:B------:R-:W-:-:S03]  /*e490*/  MOV R13, R3 ;  /* 0x00000003000d7202 */ /* 0x000fc60000000f00 */
[----:B------:R0:W-:Y:S04]  /*e4a0*/  LDGSTS.E.BYPASS.LTC128B.128 [R17+0x6000], desc[UR36][R4.64+0x100], !P2 ;  /* 0x0600010004117fae */ /* 0x0001e8000d101d64 */
[----:B------:R0:W-:Y:S01]  /*e4b0*/  LDGSTS.E.BYPASS.LTC128B.128 [R17+0x9000], desc[UR36][R4.64+0x180], !P1 ;  /* 0x0900018004117fae */ /* 0x0001e2000c901d64 */
[----:B------:R-:W-:-:S07]  /*e4c0*/  IMAD.MOV.U32 R6, RZ, RZ, R14 ;  /* 0x000000ffff067224 */ /* 0x000fce00078e000e */
[----:B0-----:R-:W-:Y:S05]  /*e4d0*/  WARPSYNC.COLLECTIVE R15, `(.L_x_9186) ;  /* 0x000000000f087348 */ /* 0x001fea0003c00000 */
[----:B------:R1:W2:Y:S02]  /*e4e0*/  SHFL.IDX P6, R14, R13, R12, R11 ;  /* 0x0000000c0d0e7389 */ /* 0x0002a400000c000b */
[----:B012---:R-:W-:Y:S01]  /*e4f0*/  ENDCOLLECTIVE ;  /* 0x000000000000791b */ /* 0x007fe20003800000 */
.L_x_9186:
[----:B------:R-:W-:Y:S01]  /*e500*/  MOV R13, R18 ;  /* 0x00000012000d7202 */ /* 0x000fe20000000f00 */
[----:B------:R-:W-:Y:S02]  /*e510*/  IMAD.MOV.U32 R12, RZ, RZ, 0x2 ;  /* 0x00000002ff0c7424 */ /* 0x000fe400078e00ff */
[----:B------:R-:W-:-:S07]  /*e520*/  IMAD.MOV.U32 R5, RZ, RZ, R14 ;  /* 0x000000ffff057224 */ /* 0x000fce00078e000e */
[----:B------:R-:W-:Y:S05]  /*e530*/  WARPSYNC.COLLECTIVE R15, `(.L_x_9187) ;  /* 0x000000000f087348 */ /* 0x000fea0003c00000 */
[----:B------:R0:W1:Y:S02]  /*e540*/  SHFL.IDX P6, R14, R13, R12, R11 ;  /* 0x0000000c0d0e7389 */ /* 0x00006400000c000b */
[----:B01----:R-:W-:Y:S01]  /*e550*/  ENDCOLLECTIVE ;  /* 0x000000000000791b */ /* 0x003fe20003800000 */
.L_x_9187:
[----:B------:R-:W-:-:S05]  /*e560*/  IADD3 R4, P0, R5, R24, RZ ;  /* 0x0000001805047210 */ /* 0x000fca0007f1e0ff */
[----:B------:R-:W-:-:S05]  /*e570*/  IMAD.X R5, RZ, RZ, R6, P0 ;  /* 0x000000ffff057224 */ /* 0x000fca00000e0606 */
[----:B------:R-:W-:Y:S01]  /*e580*/  @!PT LDS RZ, [RZ] ;  /* 0x00000000fffff984 */ /* 0x000fe20000000800 */
[----:B------:R-:W-:Y:S01]  /*e590*/  @!PT LDS RZ, [RZ] ;  /* 0x00000000fffff984 */ /* 0x000fe20000000800 */
[----:B------:R-:W-:Y:S01]  /*e5a0*/  @!PT LDS RZ, [RZ] ;  /* 0x00000000fffff984 */ /* 0x000fe20000000800 */
[----:B------:R0:W-:Y:S01]  /*e5b0*/  LDGSTS.E.BYPASS.LTC128B.128 [R17+0x800], desc[UR36][R4.64], !P4 ;  /* 0x0080000004117fae */ /* 0x0001e2000e101d64 */
[----:B------:R-:W-:-:S03]  /*e5c0*/  MOV R13, R3 ;  /* 0x00000003000d7202 */ /* 0x000fc60000000f00 */
[----:B------:R0:W-:Y:S04]  /*e5d0*/  LDGSTS.E.BYPASS.LTC128B.128 [R17+0x3800], desc[UR36][R4.64+0x80], !P3 ;  /* 0x0380008004117fae */ /* 0x0001e8000d901d64 */
[----:B------:R0:W-:Y:S01]  /*e5e0*/  LDGSTS.E.BYPASS.LTC128B.128 [R17+0x6800], desc[UR36][R4.64+0x100], !P2 ;  /* 0x0680010004117fae */ /* 0x0001e2000d101d64 */
[----:B------:R-:W-:-:S03]  /*e5f0*/  IMAD.MOV.U32 R6, RZ, RZ, R14 ;  /* 0x000000ffff067224 */ /* 0x000fc600078e000e */
[----:B------:R0:W-:Y:S04]  /*e600*/  LDGSTS.E.BYPASS.LTC128B.128 [R17+0x9800], desc[UR36][R4.64+0x180], !P1 ;  /* 0x0980018004117fae */ /* 0x0001e8000c901d64 */
[----:B0-----:R-:W-:Y:S05]  /*e610*/  WARPSYNC.COLLECTIVE R15, `(.L_x_9188) ;  /* 0x000000000f087348 */ /* 0x001fea0003c00000 */
[----:B------:R1:W2:Y:S02]  /*e620*/  SHFL.IDX P6, R14, R13, R12, R11 ;  /* 0x0000000c0d0e7389 */ /* 0x0002a400000c000b */
[----:B012---:R-:W-:Y:S01]  /*e630*/  ENDCOLLECTIVE ;  /* 0x000000000000791b */ /* 0x007fe20003800000 */
.L_x_9188:
[----:B------:R-:W-:Y:S01]  /*e640*/  MOV R13, R18 ;  /* 0x00000012000d7202 */ /* 0x000fe20000000f00 */
[----:B------:R-:W-:Y:S02]  /*e650*/  IMAD.MOV.U32 R12, RZ, RZ, 0x3 ;  /* 0x00000003ff0c7424 */ /* 0x000fe400078e00ff */
[----:B------:R-:W-:-:S07]  /*e660*/  IMAD.MOV.U32 R5, RZ, RZ, R14 ;  /* 0x000000ffff057224 */ /* 0x000fce00078e000e */
[----:B------:R-:W-:Y:S05]  /*e670*/  WARPSYNC.COLLECTIVE R15, `(.L_x_9189) ;  /* 0x000000000f087348 */ /* 0x000fea0003c00000 */
[----:B------:R0:W1:Y:S02]  /*e680*/  SHFL.IDX P6, R14, R13, R12, R11 ;  /* 0x0000000c0d0e7389 */ /* 0x00006400000c000b */
[----:B01----:R-:W-:Y:S01]  /*e690*/  ENDCOLLECTIVE ;  /* 0x000000000000791b */ /* 0x003fe20003800000 */
.L_x_9189:
        /* <DEDUP_REMOVED lines=14> */
.L_x_9190:
[----:B------:R-:W-:Y:S01]  /*e780*/  MOV R13, R18 ;  /* 0x00000012000d7202 */ /* 0x000fe20000000f00 */
[----:B------:R-:W-:Y:S02]  /*e790*/  IMAD.MOV.U32 R12, RZ, RZ, 0x4 ;  /* 0x00000004ff0c7424 */ /* 0x000fe400078e00ff */
[----:B------:R-:W-:-:S07]  /*e7a0*/  IMAD.MOV.U32 R5, RZ, RZ, R14 ;  /* 0x000000ffff057224 */ /* 0x000fce00078e000e */
[----:B------:R-:W-:Y:S05]  /*e7b0*/  WARPSYNC.COLLECTIVE R15, `(.L_x_9191) ;  /* 0x000000000f087348 */ /* 0x000fea0003c00000 */
[----:B------:R0:W1:Y:S02]  /*e7c0*/  SHFL.IDX P6, R14, R13, R12, R11 ;  /* 0x0000000c0d0e7389 */ /* 0x00006400000c000b */
[----:B01----:R-:W-:Y:S01]  /*e7d0*/  ENDCOLLECTIVE ;  /* 0x000000000000791b */ /* 0x003fe20003800000 */
.L_x_9191:
        /* <DEDUP_REMOVED lines=14> */
.L_x_9192:
[----:B------:R-:W-:Y:S01]  /*e8c0*/  MOV R13, R18 ;  /* 0x00000012000d7202 */ /* 0x000fe20000000f00 */
[----:B------:R-:W-:Y:S02]  /*e8d0*/  IMAD.MOV.U32 R12, RZ, RZ, 0x5 ;  /* 0x00000005ff0c7424 */ /* 0x000fe400078e00ff */
[----:B------:R-:W-:-:S07]  /*e8e0*/  IMAD.MOV.U32 R5, RZ, RZ, R14 ;  /* 0x000000ffff057224 */ /* 0x000fce00078e000e */
[----:B------:R-:W-:Y:S05]  /*e8f0*/  WARPSYNC.COLLECTIVE R15, `(.L_x_9193) ;  /* 0x000000000f087348 */ /* 0x000fea0003c00000 */
[----:B------:R0:W1:Y:S02]  /*e900*/  SHFL.IDX P6, R14, R13, R12, R11 ;  /* 0x0000000c0d0e7389 */ /* 0x00006400000c000b */
[----:B01----:R-:W-:Y:S01]  /*e910*/  ENDCOLLECTIVE ;  /* 0x000000000000791b */ /* 0x003fe20003800000 */
.L_x_9193:
        /* <DEDUP_REMOVED lines=14> */
.L_x_9194:
[----:B------:R-:W-:Y:S01]  /*ea00*/  IMAD.MOV.U32 R3, RZ, RZ, R14 ;  /* 0x000000ffff037224 */ /* 0x000fe200078e000e */
[----:B------:R-:W-:Y:S06]  /*ea10*/  BRA `(.L_x_9195) ;  /* 0xffffffcc00cc7947 */ /* 0x000fec000383ffff */
.L_x_9105:
[----:B0-----:R0:W1:Y:S02]  /*ea20*/  SYNCS.PHASECHK.TRANS64.TRYWAIT P0, [R4+URZ+0x22820], R8 ;  /* 0x02282008040075a7 */ /* 0x001064000800017f */
[----:B-1----:R-:W-:Y:S05]  /*ea30*/  @!P0 NANOSLEEP.SYNCS 0x989680 ;  /* 0x009896800000895d */ /* 0x002fea0003900000 */
[----:B------:R-:W1:Y:S02]  /*ea40*/  @!P0 SYNCS.PHASECHK.TRANS64 P0, [R4+URZ+0x22820], R8 ;  /* 0x02282008040085a7 */ /* 0x000e64000800007f */
[----:B-1----:R-:W-:Y:S05]  /*ea50*/  @!P0 BRA `(.L_x_9105) ;  /* 0xfffffffc00f08947 */ /* 0x002fea000383ffff */
[----:B------:R-:W-:Y:S05]  /*ea60*/  BRA `(.L_x_9196) ;  /* 0xffffffd000547947 */ /* 0x000fea000383ffff */
.L_x_9106:
[----:B------:R-:W-:Y:S01]  /*ea70*/  BSSY B0, `(.L_x_9197) ;  /* 0x0000008000007945 */ /* 0x000fe20003800000 */
[----:B------:R-:W-:Y:S01]  /*ea80*/  MOV R13, R2 ;  /* 0x00000002000d7202 */ /* 0x000fe20000000f00 */
[----:B------:R-:W-:Y:S01]  /*ea90*/  IMAD.MOV.U32 R12, RZ, RZ, RZ ;  /* 0x000000ffff0c7224 */ /* 0x000fe200078e00ff */
[----:B------:R-:W-:Y:S01]  /*eaa0*/  MOV R15, 0xffffffff ;  /* 0xffffffff000f7802 */ /* 0x000fe20000000f00 */
[----:B------:R-:W-:-:S07]  /*eab0*/  IMAD.MOV.U32 R11, RZ, RZ, 0x1f ;  /* 0x0000001fff0b7424 */ /* 0x000fce00078e00ff */
[----:B0-23-5:R-:W-:Y:S05]  /*eac0*/  WARPSYNC.COLLECTIVE R15, `(.L_x_9198) ;  /* 0x000000000f087348 */ /* 0x02dfea0003c00000 */
[----:B------:R1:W4:Y:S02]  /*ead0*/  SHFL.IDX P6, R14, R13, R12, R11 ;  /* 0x0000000c0d0e7389 */ /* 0x00032400000c000b */
[----:B012345:R-:W-:Y:S01]  /*eae0*/  ENDCOLLECTIVE ;  /* 0x000000000000791b */ /* 0x03ffe20003800000 */
.L_x_9198:
[----:B------:R-:W-:Y:S05]  /*eaf0*/  BSYNC B0 ;  /* 0x0000000000007941 */ /* 0x000fea0003800000 */
.L_x_9197:
[----:B------:R-:W-:Y:S05]  /*eb00*/  BRA `(.L_x_9199) ;  /* 0xffffffd0003c7947 */ /* 0x000fea000383ffff */
.L_x_9107:
[----:B------:R-:W-:Y:S01]  /*eb10*/  BSSY B0, `(.L_x_9200) ;  /* 0x0000006000007945 */ /* 0x000fe20003800000 */
[----:B------:R-:W-:-:S07]  /*eb20*/  IMAD.MOV.U32 R15, RZ, RZ, -0x1 ;  /* 0xffffffffff0f7424 */ /* 0x000fce00078e00ff */
[----:B0123-5:R-:W-:Y:S05]  /*eb30*/  WARPSYNC.COLLECTIVE R15, `(.L_x_9201) ;  /* 0x000000000f0c7348 */ /* 0x02ffea0003c00000 */
[----:B------:R-:W-:Y:S02]  /*eb40*/  ELECT P6, UR62, PT ;  /* 0x00000000003e782f */ /* 0x000fe400038c0000 */
[----:B------:R-:W-:Y:S01]  /*eb50*/  MOV R14, UR62 ;  /* 0x0000003e000e7c02 */ /* 0x000fe20008000f00 */
[----:B0123-5:R-:W-:Y:S10]  /*eb60*/  ENDCOLLECTIVE ;  /* 0x000000000000791b */ /* 0x02fff40003800000 */
.L_x_9201:
[----:B------:R-:W-:Y:S05]  /*eb70*/  BSYNC B0 ;  /* 0x0000000000007941 */ /* 0x000fea0003800000 */
.L_x_9200:
[----:B------:R-:W-:Y:S05]  /*eb80*/  BRA `(.L_x_9202) ;  /* 0xffffffd000307947 */ /* 0x000fea000383ffff */
.L_x_9109:
[----:B----4-:R4:W0:Y:S02]  /*eb90*/  SYNCS.PHASECHK.TRANS64.TRYWAIT P1, [R5+URZ+0x22840], R0 ;  /* 0x02284000050075a7 */ /* 0x010824000802017f */
[----:B0-----:R-:W-:Y:S05]  /*eba0*/  @!P1 NANOSLEEP.SYNCS 0x989680 ;  /* 0x009896800000995d */ /* 0x001fea0003900000 */
[----:B------:R-:W0:Y:S02]  /*ebb0*/  @!P1 SYNCS.PHASECHK.TRANS64 P1, [R5+URZ+0x22840], R0 ;  /* 0x02284000050095a7 */ /* 0x000e24000802007f */
[----:B0-----:R-:W-:Y:S05]  /*ebc0*/  @!P1 BRA `(.L_x_9109) ;  /* 0xfffffffc00f09947 */ /* 0x001fea000383ffff */
[----:B------:R-:W-:Y:S05]  /*ebd0*/  BRA `(.L_x_9203) ;  /* 0xffffffd000507947 */ /* 0x000fea000383ffff */
.L_x_9111:
[----:B-1----:R1:W0:Y:S02]  /*ebe0*/  SYNCS.PHASECHK.TRANS64.TRYWAIT P1, [R21+URZ+0x22840], R2 ;  /* 0x02284002150075a7 */ /* 0x002224000802017f */
[----:B0-----:R-:W-:Y:S05]  /*ebf0*/  @!P1 NANOSLEEP.SYNCS 0x989680 ;  /* 0x009896800000995d */ /* 0x001fea0003900000 */
[----:B------:R-:W0:Y:S02]  /*ec00*/  @!P1 SYNCS.PHASECHK.TRANS64 P1, [R21+URZ+0x22840], R2 ;  /* 0x02284002150095a7 */ /* 0x000e24000802007f */
[----:B0-----:R-:W-:Y:S05]  /*ec10*/  @!P1 BRA `(.L_x_9111) ;  /* 0xfffffffc00f09947 */ /* 0x001fea000383ffff */
[----:B------:R-:W-:Y:S05]  /*ec20*/  BRA `(.L_x_9204) ;  /* 0xffffffd0005c7947 */ /* 0x000fea000383ffff */
.L_x_9113:
[----:B------:R0:W0:Y:S02]  /*ec30*/  SYNCS.PHASECHK.TRANS64.TRYWAIT P1, [R5+URZ+0x22860], R0 ;  /* 0x02286000050075a7 */ /* 0x000024000802017f */
[----:B0-----:R-:W-:Y:S05]  /*ec40*/  @!P1 NANOSLEEP.SYNCS 0x989680 ;  /* 0x009896800000995d */ /* 0x001fea0003900000 */
[----:B------:R-:W0:Y:S02]  /*ec50*/  @!P1 SYNCS.PHASECHK.TRANS64 P1, [R5+URZ+0x22860], R0 ;  /* 0x02286000050095a7 */ /* 0x000e24000802007f */
[----:B0-----:R-:W-:Y:S05]  /*ec60*/  @!P1 BRA `(.L_x_9113) ;  /* 0xfffffffc00f09947 */ /* 0x001fea000383ffff */
[----:B------:R-:W-:Y:S05]  /*ec70*/  BRA `(.L_x_9205) ;  /* 0xffffffd000587947 */ /* 0x000fea000383ffff */
.L_x_9206:
        /* <DEDUP_REMOVED lines=16> */
.L_x_15763:


//--------------------- .text._ZN7cutlass13device_kernelIN5flash11enable_sm90INS1_16FlashAttnFwdSm90INS1_25CollectiveMainloopFwdSm90ILi2EN4cute5tupleIJNS5_1CILi1EEES8_S8_EEENS6_IJNS7_ILi128EEENS7_ILi96EEENS7_ILi64EEEEEELi256ENS_10bfloat16_tEfNS_4arch4Sm90ELb0ELb0ELb1ELb0ELb1ELb0ELb1ELb1ELb0ELb1ELb1ELb0EEENS1_21CollectiveEpilogueFwdINS6_IJSA_NS7_ILi256EEESB_EEES9_SE_SG_Li256ELb0ELb1ELb1ELb0EEENS1_19SingleTileSchedulerILb0ELb1ELb1ELi128EEEEEEEEEvNT_6ParamsE --------------------------
	.section	.text._ZN7cutlass13device_kernelIN5flash11enable_sm90INS1_16FlashAttnFwdSm90INS1_25CollectiveMainloopFwdSm90ILi2EN4cute5tupleIJNS5_1CILi1EEES8_S8_EEENS6_IJNS7_ILi128EEENS7_ILi96EEENS7_ILi64EEEEEELi256ENS_10bfloat16_tEfNS_4arch4Sm90ELb0ELb0ELb1ELb0ELb1ELb0ELb1ELb1ELb0ELb1ELb1ELb0EEENS1_21CollectiveEpilogueFwdINS6_IJSA_NS7_ILi256EEESB_EEES9_SE_SG_Li256ELb0ELb1ELb1ELb0EEENS1_19SingleTileSchedulerILb0ELb1ELb1ELi128EEEEEEEEEvNT_6ParamsE,"ax",@progbits
	.align	128
.text._ZN7cutlass13device_kernelIN5flash11enable_sm90INS1_16FlashAttnFwdSm90INS1_25CollectiveMainloopFwdSm90ILi2EN4cute5tupleIJNS5_1CILi1EEES8_S8_EEENS6_IJNS7_ILi128EEENS7_ILi96EEENS7_ILi64EEEEEELi256ENS_10bfloat16_tEfNS_4arch4Sm90ELb0ELb0ELb1ELb0ELb1ELb0ELb1ELb1ELb0ELb1ELb1ELb0EEENS1_21CollectiveEpilogueFwdINS6_IJSA_NS7_ILi256EEESB_EEES9_SE_SG_Li256ELb0ELb1ELb1ELb0EEENS1_19SingleTileSchedulerILb0ELb1ELb1ELi128EEEEEEEEEvNT_6ParamsE:
        .type           _ZN7cutlass13device_kernelIN5flash11enable_sm90INS1_16FlashAttnFwdSm90INS1_25CollectiveMainloopFwdSm90ILi2EN4cute5tupleIJNS5_1CILi1EEES8_S8_EEENS6_IJNS7_ILi128EEENS7_ILi96EEENS7_ILi64EEEEEELi256ENS_10bfloat16_tEfNS_4arch4Sm90ELb0ELb0ELb1ELb0ELb1ELb0ELb1ELb1ELb0ELb1ELb1ELb0EEENS1_21CollectiveEpilogueFwdINS6_IJSA_NS7_ILi256EEESB_EEES9_SE_SG_Li256ELb0ELb1ELb1ELb0EEENS1_19SingleTileSchedulerILb0ELb1ELb1ELi128EEEEEEEEEvNT_6ParamsE,@function
        .size           _ZN7cutlass13device_kernelIN5flash11enable_sm90INS1_16FlashAttnFwdSm90INS1_25CollectiveMainloopFwdSm90ILi2EN4cute5tupleIJNS5_1CILi1EEES8_S8_EEENS6_IJNS7_ILi128EEENS7_ILi96EEENS7_ILi64EEEEEELi256ENS_10bfloat16_tEfNS_4arch4Sm90ELb0ELb0ELb1ELb0ELb1ELb0ELb1ELb1ELb0ELb1ELb1ELb0EEENS1_21CollectiveEpilogueFwdINS6_IJSA_NS7_ILi256EEESB_EEES9_SE_SG_Li256ELb0ELb1ELb1ELb0EEENS1_19SingleTileSchedulerILb0ELb1ELb1ELi128EEEEEEEEEvNT_6ParamsE,(.L_x_15764 - _ZN7cutlass13device_kernelIN5flash11enable_sm90INS1_16FlashAttnFwdSm90INS1_25CollectiveMainloopFwdSm90ILi2EN4cute5tupleIJNS5_1CILi1EEES8_S8_EEENS6_IJNS7_ILi128EEENS7_ILi96EEENS7_ILi64EEEEEELi256ENS_10bfloat16_tEfNS_4arch4Sm90ELb0ELb0ELb1ELb0ELb1ELb0ELb1ELb1ELb0ELb1ELb1ELb0EEENS1_21CollectiveEpilogueFwdINS6_IJSA_NS7_ILi256EEESB_EEES9_SE_SG_Li256ELb0ELb1ELb1ELb0EEENS1_19SingleTileSchedulerILb0ELb1ELb1ELi128EEEEEEEEEvNT_6ParamsE)
        .other          _ZN7cutlass13device_kernelIN5flash11enable_sm90INS1_16FlashAttnFwdSm90INS1_25CollectiveMainloopFwdSm90ILi2EN4cute5tupleIJNS5_1CILi1EEES8_S8_EEENS6_IJNS7_ILi128EEENS7_ILi96EEENS7_ILi64EEEEEELi256ENS_10bfloat16_tEfNS_4arch4Sm90ELb0ELb0ELb1ELb0ELb1ELb0ELb1ELb1ELb0ELb1ELb1ELb0EEENS1_21CollectiveEpilogueFwdINS6_IJSA_NS7_ILi256EEESB_EEES9_SE_SG_Li256ELb0ELb1ELb1ELb0EEENS1_19SingleTileSchedulerILb0ELb1ELb1ELi128EEEEEEEEEvNT_6ParamsE,@"STO_CUDA_ENTRY STV_DEFAULT"
_ZN7cutlass13device_kernelIN5flash11enable_sm90INS1_16FlashAttnFwdSm90INS1_25CollectiveMainloopFwdSm90ILi2EN4cute5tupleIJNS5_1CILi1EEES8_S8_EEENS6_IJNS7_ILi128EEENS7_ILi96EEENS7_ILi64EEEEEELi256ENS_10bfloat16_tEfNS_4arch4Sm90ELb0ELb0ELb1ELb0ELb1ELb0ELb1ELb1ELb0ELb1ELb1ELb0EEENS1_21CollectiveEpilogueFwdINS6_IJSA_NS7_ILi256EEESB_EEES9_SE_SG_Li256ELb0ELb1ELb1ELb0EEENS1_19SingleTileSchedulerILb0ELb1ELb1ELi128EEEEEEEEEvNT_6ParamsE:
        /* <DEDUP_REMOVED lines=43> */
[----:B------:R0:W0:Y:S01]  /*02b0*/  SYNCS.EXCH.64 URZ, [UR8+0x32440], UR6 ;  /* 0x03244006083f75b2 */ /* 0x0000220008000100 */
[----:B------:R0:W0:Y:S01]  /*02c0*/  SYNCS.EXCH.64 URZ, [UR8+0x32438], UR4 ;  /* 0x03243804083f75b2 */ /* 0x0000220008000100 */
[----:B------:R0:W0:Y:S01]  /*02d0*/  SYNCS.EXCH.64 URZ, [UR8+0x32448], UR6 ;  /* 0x03244806083f75b2 */ /* 0x0000220008000100 */
[----:B------:R-:W-:Y:S01]  /*02e0*/  NOP ;  /* 0x0000000000007918 */ /* 0x000fe20000000000 */
.L_x_9207:
        /* <DEDUP_REMOVED lines=22> */
.L_x_9208:
        /* <DEDUP_REMOVED lines=18> */
.L_x_9209:
        /* <DEDUP_REMOVED lines=22> */
.L_x_9210:
        /* <DEDUP_REMOVED lines=23> */
.L_x_9211:
        /* <DEDUP_REMOVED lines=11> */
.L_x_9214:
[----:B------:R-:W-:-:S08]  /*08f0*/  NOP ;  /* 0x0000000000007918 */ /* 0x000fd00000000000 */
[----:B------:R-:W1:Y:S02]  /*0900*/  USETMAXREG.TRY_ALLOC.CTAPOOL UP0, 0xe8 ;  /* 0x000000e8000079c8 */ /* 0x000e640008000600 */
[----:B-1----:R-:W-:-:S13]  /*0910*/  PLOP3.LUT P0, PT, PT, PT, UP0, 0x80, 0x0 ;  /* 0x000000000000781c */ /* 0x002fda0003f0f008 */
[----:B------:R-:W-:Y:S05]  /*0920*/  @!P0 BRA `(.L_x_9214) ;  /* 0xfffffffc00f08947 */ /* 0x000fea000383ffff */
[----:B------:R-:W1:Y:S01]  /*0930*/  S2UR UR6, SR_CTAID.Y ;  /* 0x00000000000679c3 */ /* 0x000e620000002600 */
[----:B------:R-:W-:Y:S01]  /*0940*/  ULDC UR7, c[0x0][0xd50] ;  /* 0x0003540000077ab9 */ /* 0x000fe20000000800 */
[----:B------:R-:W-:Y:S01]  /*0950*/  SHF.R.U32.HI R17, RZ, 0x7, R28 ;  /* 0x00000007ff117819 */ /* 0x000fe2000001161c */
[----:B------:R-:W-:-:S05]  /*0960*/  UISETP.NE.AND UP0, UPT, UR7, 0x1, UPT ;  /* 0x000000010700788c */ /* 0x000fca000bf05270 */
[----:B------:R-:W-:Y:S08]  /*0970*/  BAR.ARV 0x8, 0x180 ;  /* 0x0206000000007b1d */ /* 0x000ff00000002000 */
[----:B------:R-:W2:Y:S01]  /*0980*/  S2UR UR8, SR_CTAID.Z ;  /* 0x00000000000879c3 */ /* 0x000ea20000002700 */
[----:B------:R-:W-:Y:S01]  /*0990*/  ISETP.NE.AND P0, PT, R17, 0x1, PT ;  /* 0x000000011100780c */ /* 0x000fe20003f05270 */
[----:B------:R-:W-:Y:S01]  /*09a0*/  @UP0 ULDC UR4, c[0x0][0xd54] ;  /* 0x0003550000040ab9 */ /* 0x000fe20000000800 */
[----:B------:R-:W-:Y:S01]  /*09b0*/  @UP0 ULDC UR9, c[0x0][0xd58] ;  /* 0x0003560000090ab9 */ /* 0x000fe20000000800 */
[----:B-1----:R-:W-:-:S10]  /*09c0*/  UIMAD.WIDE.U32 UR4, UR6, UR4, URZ ;  /* 0x00000004060472a5 */ /* 0x002fd4000f8e003f */
[----:B------:R-:W-:Y:S06]  /*09d0*/  @!P0 BAR.ARV 0x9, 0x100 ;  /* 0x0244000000008b1d */ /* 0x000fec0000002000 */
[----:B------:R-:W-:Y:S01]  /*09e0*/  UMOV UR10, UR6 ;  /* 0x00000006000a7c82 */ /* 0x000fe20008000000 */
[----:B------:R-:W-:Y:S01]  /*09f0*/  @UP0 USHF.R.U32.HI UR10, URZ, UR9, UR5 ;  /* 0x000000093f0a0299 */ /* 0x000fe20008011605 */
[----:B--2---:R-:W-:-:S03]  /*0a00*/  ISETP.LE.AND P0, PT, RZ, UR8, PT ;  /* 0x00000008ff007c0c */ /* 0x004fc6000bf03270 */
[----:B------:R-:W-:Y:S02]  /*0a10*/  UIADD3 UR4, -UR10, URZ, URZ ;  /* 0x0000003f0a047290 */ /* 0x000fe4000fffe13f */
[----:B------:R-:W-:Y:S02]  /*0a20*/  IMAD.U32 R0, RZ, RZ, UR10 ;  /* 0x0000000aff007e24 */ /* 0x000fe4000f8e00ff */
[----:B------:R-:W-:-:S03]  /*0a30*/  UIMAD UR7, UR7, UR4, UR6 ;  /* 0x00000004070772a4 */ /* 0x000fc6000f8e0206 */
[----:B------:R1:W-:Y:S03]  /*0a40*/  STL [R1+0x4], R0 ;  /* 0x0000040001007387 */ /* 0x0003e60000100800 */
[----:B------:R-:W-:Y:S06]  /*0a50*/  @!P0 BRA `(.L_x_9215) ;  /* 0x000000d400148947 */ /* 0x000fec0003800000 */
        /* <DEDUP_REMOVED lines=22> */
[-C--:B-1----:R-:W-:Y:S02]  /*0bc0*/  IABS R0, R3.reuse ;  /* 0x0000000300007213 */ /* 0x082fe40000000000 */
        /* <DEDUP_REMOVED lines=29> */
.L_x_9216:
[----:B------:R-:W-:Y:S01]  /*0da0*/  UIMAD UR5, UR9, UR4, URZ ;  /* 0x00000004090572a4 */ /* 0x000fe2000f8e023f */
[----:B-1----:R-:W-:Y:S01]  /*0db0*/  IMAD.U32 R0, RZ, RZ, UR6 ;  /* 0x00000006ff007e24 */ /* 0x002fe2000f8e00ff */
[----:B------:R-:W-:Y:S01]  /*0dc0*/  MOV R3, UR4 ;  /* 0x0000000400037c02 */ /* 0x000fe20008000f00 */
[----:B------:R-:W-:Y:S01]  /*0dd0*/  VIADD R22, R28, 0xffffff80 ;  /* 0xffffff801c167836 */ /* 0x000fe20000000000 */
[----:B------:R-:W-:Y:S01]  /*0de0*/  PLOP3.LUT P0, PT, PT, PT, PT, 0x80, 0x0 ;  /* 0x000000000000781c */ /* 0x000fe20003f0f070 */
[----:B------:R-:W-:Y:S01]  /*0df0*/  IMAD.MOV.U32 R4, RZ, RZ, RZ ;  /* 0x000000ffff047224 */ /* 0x000fe200078e00ff */
[----:B------:R-:W-:Y:S01]  /*0e00*/  VIADDMNMX R0, R3, UR5, R0, PT ;  /* 0x0000000503007c46 */ /* 0x000fe2000b800100 */
[----:B------:R-:W-:Y:S01]  /*0e10*/  IMAD.U32 R19, RZ, RZ, UR5 ;  /* 0x00000005ff137e24 */ /* 0x000fe2000f8e00ff */
[----:B------:R-:W-:Y:S01]  /*0e20*/  CS2R R150, SRZ ;  /* 0x0000000000967805 */ /* 0x000fe2000001ff00 */
[----:B------:R-:W-:Y:S01]  /*0e30*/  IMAD.MOV.U32 R3, RZ, RZ, RZ ;  /* 0x000000ffff037224 */ /* 0x000fe200078e00ff */
[----:B------:R-:W-:-:S02]  /*0e40*/  R2UR UR38, R0 ;  /* 0x00000000002672ca */ /* 0x000fc400000e0000 */
        /* <DEDUP_REMOVED lines=67> */
[----:B------:R-:W1:Y:S01]  /*1280*/  S2UR UR6, SR_CgaCtaId ;  /* 0x00000000000679c3 */ /* 0x000e620000008800 */
[----:B------:R-:W-:Y:S02]  /*1290*/  UMOV UR5, 0x400 ;  /* 0x0000040000057882 */ /* 0x000fe40000000000 */
[----:B------:R-:W-:-:S04]  /*12a0*/  LEA.HI R23, R3, R22, RZ, 0x7 ;  /* 0x0000001603177211 */ /* 0x000fc800078f38ff */
[----:B------:R-:W-:-:S06]  /*12b0*/  SHF.R.S32.HI R0, RZ, 0x7, R23 ;  /* 0x00000007ff007819 */ /* 0x000fcc0000011417 */
[----:B------:R-:W2:Y:S01]  /*12c0*/  SHFL.IDX PT, R0, R0, RZ, 0x1f ;  /* 0x00001fff00007589 */ /* 0x000ea200000e0000 */
[----:B-1----:R-:W-:-:S04]  /*12d0*/  ULEA UR7, UR6, UR5, 0x18 ;  /* 0x0000000506077291 */ /* 0x002fc8000f8ec03f */
[----:B------:R-:W-:Y:S02]  /*12e0*/  UIADD3 UR6, UR7, 0x18400, URZ ;  /* 0x0001840007067890 */ /* 0x000fe4000fffe03f */
[----:B------:R-:W-:Y:S02]  /*12f0*/  MOV R16, UR7 ;  /* 0x0000000700107c02 */ /* 0x000fe40008000f00 */
[----:B------:R-:W-:Y:S01]  /*1300*/  ULOP3.LUT UP0, URZ, UR6, 0x1bf, URZ, 0xc0, !UPT ;  /* 0x000001bf063f7892 */ /* 0x000fe2000f80c03f */
[----:B--2---:R-:W-:-:S05]  /*1310*/  R2UR UR4, R0 ;  /* 0x00000000000472ca */ /* 0x004fca00000e0000 */
[----:B------:R-:W-:-:S08]  /*1320*/  PLOP3.LUT P0, PT, PT, PT, UP0, 0x80, 0x0 ;  /* 0x000000000000781c */ /* 0x000fd00003f0f008 */
[----:B------:R-:W-:-:S04]  /*1330*/  ULEA.HI UR5, UR4, UR4, URZ, 0x1 ;  /* 0x0000000404057291 */ /* 0x000fc8000f8f083f */
[----:B------:R-:W-:-:S04]  /*1340*/  ULOP3.LUT UR5, UR5, 0xffffe, URZ, 0xc0, !UPT ;  /* 0x000ffffe05057892 */ /* 0x000fc8000f8ec03f */
[----:B------:R-:W-:Y:S01]  /*1350*/  UIADD3 UR40, UR4, -UR5, URZ ;  /* 0x8000000504287290 */ /* 0x000fe2000fffe03f */
[----:B------:R-:W-:Y:S11]  /*1360*/  @!P0 BRA `(.L_x_9218) ;  /* 0x0000000000408947 */ /* 0x000ff60003800000 */
[----:B------:R-:W-:Y:S01]  /*1370*/  MOV R0, 0x0 ;  /* 0x0000000000007802 */ /* 0x000fe20000000f00 */
[----:B------:R-:W-:Y:S01]  /*1380*/  ULDC.64 UR4, c[0x4][0xf0] ;  /* 0x01003c0000047ab9 */ /* 0x000fe20000000a00 */
[----:B------:R-:W-:Y:S01]  /*1390*/  ULDC.64 UR6, c[0x4][0x38] ;  /* 0x01000e0000067ab9 */ /* 0x000fe20000000a00 */
[----:B------:R-:W-:Y:S01]  /*13a0*/  IMAD.U32 R4, RZ, RZ, UR4 ;  /* 0x00000004ff047e24 */ /* 0x000fe2000f8e00ff */
[----:B0-----:R0:W1:Y:S01]  /*13b0*/  LDC.64 R2, c[0x4][R0] ;  /* 0x0100000000027b82 */ /* 0x0010620000000a00 */
        /* <DEDUP_REMOVED lines=11> */
.L_x_9218:
[----:B------:R-:W-:Y:S02]  /*1470*/  R2UR UR4, R16 ;  /* 0x00000000100472ca */ /* 0x000fe400000e0000 */
[----:B------:R-:W-:Y:S02]  /*1480*/  SHF.L.U32 R0, RZ, 0x1f, RZ ;  /* 0x0000001fff007819 */ /* 0x000fe400000006ff */
[----:B------:R-:W-:-:S09]  /*1490*/  IADD3 R210, R17, 0x8, RZ ;  /* 0x0000000811d27810 */ /* 0x000fd20007ffe0ff */
[----:B------:R-:W1:Y:S02]  /*14a0*/  SYNCS.PHASECHK.TRANS64.TRYWAIT P0, [UR4+0x32400], R0 ;  /* 0x03240000ff0075a7 */ /* 0x000e640008000144 */
[----:B-1----:R-:W-:Y:S05]  /*14b0*/  @!P0 BRA `(.L_x_9219) ;  /* 0x000000c800848947 */ /* 0x002fea0003800000 */
.L_x_9296:
[----:B------:R-:W-:Y:S05]  /*14c0*/  WARPSYNC.ALL ;  /* 0x0000000000007948 */ /* 0x000fea0003800000 */
[----:B0-----:R-:W2:Y:S01]  /*14d0*/  LDL R2, [R1] ;  /* 0x0000000001027983 */ /* 0x001ea20000100800 */
[----:B------:R0:W-:Y:S01]  /*14e0*/  BAR.SYNC.DEFER_BLOCKING R210, 0x100 ;  /* 0x000400d20000751d */ /* 0x0001e20000010000 */
[----:B--2---:R-:W-:-:S13]  /*14f0*/  R2UR UR4, R2 ;  /* 0x00000000020472ca */ /* 0x004fda00000e0000 */
[----:B------:R-:W-:-:S04]  /*1500*/  ULOP3.LUT UR4, UR4, 0x1, URZ, 0xfc, !UPT ;  /* 0x0000000104047892 */ /* 0x000fc8000f8efc3f */
[----:B------:R-:W-:-:S06]  /*1510*/  UISETP.NE.AND UP0, UPT, UR4, 0x3, UPT ;  /* 0x000000030400788c */ /* 0x000fcc000bf05270 */
[----:B------:R-:W-:-:S13]  /*1520*/  PLOP3.LUT P0, PT, PT, PT, UP0, 0x80, 0x0 ;  /* 0x000000000000781c */ /* 0x000fda0003f0f008 */
[----:B0-----:R-:W-:Y:S05]  /*1530*/  @!P0 BRA `(.L_x_9220) ;  /* 0x0000000000048947 */ /* 0x001fea0003800000 */
[----:B------:R-:W-:Y:S01]  /*1540*/  BPT.TRAP 0x1 ;  /* 0x000000040000795c */ /* 0x000fe20000300000 */
.L_x_9220:
[----:B------:R-:W-:-:S13]  /*1550*/  R2UR UR4, R16 ;  /* 0x00000000100472ca */ /* 0x000fda00000e0000 */
[----:B------:R0:W2:Y:S01]  /*1560*/  SYNCS.PHASECHK.TRANS64.TRYWAIT P1, [UR4+0x32430], R0 ;  /* 0x03243000ff0075a7 */ /* 0x0000a20008020144 */
[----:B------:R-:W-:Y:S05]  /*1570*/  @!P0 BRA `(.L_x_9221) ;  /* 0x0000000000048947 */ /* 0x000fea0003800000 */
[----:B------:R-:W-:Y:S01]  /*1580*/  BPT.TRAP 0x1 ;  /* 0x000000040000795c */ /* 0x000fe20000300000 */
.L_x_9221:
[----:B--2---:R-:W-:Y:S05]  /*1590*/  @P1 BRA `(.L_x_9222) ;  /* 0x00000000000c1947 */ /* 0x004fea0003800000 */
[----:B------:R-:W-:-:S13]  /*15a0*/  R2UR UR4, R16 ;  /* 0x00000000100472ca */ /* 0x000fda00000e0000 */
[----:B------:R-:W2:Y:S02]  /*15b0*/  SYNCS.PHASECHK.TRANS64.TRYWAIT P1, [UR4+0x32430], R0 ;  /* 0x03243000ff0075a7 */ /* 0x000ea40008020144 */
[----:B--2---:R-:W-:Y:S05]  /*15c0*/  @!P1 BRA `(.L_x_9223) ;  /* 0x000000c8005c9947 */ /* 0x004fea0003800000 */
.L_x_9222:
[----:B------:R-:W-:Y:S01]  /*15d0*/  R2UR UR9, R16 ;  /* 0x00000000100972ca */ /* 0x000fe200000e0000 */
[----:B------:R-:W-:Y:S01]  /*15e0*/  WARPGROUP.ARRIVE ;  /* 0x00000000000079c5 */ /* 0x000fe20000000000 */
[----:B------:R-:W-:Y:S01]  /*15f0*/  UMOV UR7, 0x40000040 ;  /* 0x4000004000077882 */ /* 0x000fe20000000000 */
[----:B------:R-:W-:Y:S01]  /*1600*/  UMOV UR13, 0x40000040 ;  /* 0x40000040000d7882 */ /* 0x000fe20000000000 */
[----:B------:R-:W-:Y:S01]  /*1610*/  IMAD.U32 R15, RZ, RZ, UR7 ;  /* 0x00000007ff0f7e24 */ /* 0x000fe2000f8e00ff */
[----:B------:R-:W-:-:S08]  /*1620*/  MOV R13, UR13 ;  /* 0x0000000d000d7c02 */ /* 0x000fd00008000f00 */
        /* <DEDUP_REMOVED lines=8> */
[----:B------:R-:W-:Y:S01]  /*16b0*/  ULOP3.LUT UR8, UR4, 0x10000, URZ, 0xfc, !UPT ;  /* 0x0001000004087892 */ /* 0x000fe2000f8efc3f */
[----:B------:R-:W-:-:S03]  /*16c0*/  UMOV UR5, UR7 ;  /* 0x0000000700057c82 */ /* 0x000fc60008000000 */
[----:B------:R-:W-:-:S03]  /*16d0*/  IMAD.U32 R17, RZ, RZ, UR10 ;  /* 0x0000000aff117e24 */ /* 0x000fc6000f8e00ff */
[----:B------:R-:W-:Y:S02]  /*16e0*/  UMOV UR6, UR8 ;  /* 0x0000000800067c82 */ /* 0x000fe40008000000 */
[----:B------:R-:W-:Y:S01]  /*16f0*/  IMAD.U32 R14, RZ, RZ, UR6 ;  /* 0x00000006ff0e7e24 */ /* 0x000fe2000f8e00ff */
[----:B------:R-:W-:Y:S01]  /*1700*/  UMOV UR4, UR6 ;  /* 0x0000000600047c82 */ /* 0x000fe20008000000 */
[----:B------:R-:W-:Y:S02]  /*1710*/  UMOV UR6, UR10 ;  /* 0x0000000a00067c82 */ /* 0x000fe40008000000 */
[----:B------:R-:W-:Y:S01]  /*1720*/  HGMMA.64x96x16.F32.BF16 R24, gdesc[UR4], RZ, !UPT, gsb0 ;  /* 0x01600000041879f0 */ /* 0x000fe2000c0018ff */
[----:B------:R-:W-:Y:S02]  /*1730*/  UIADD3 UR4, UR8, 0x2, URZ ;  /* 0x0000000208047890 */ /* 0x000fe4000fffe03f */
[----:B------:R-:W-:Y:S01]  /*1740*/  UIADD3 UR6, UR10, 0x2, URZ ;  /* 0x000000020a067890 */ /* 0x000fe2000fffe03f */
[----:B------:R-:W-:Y:S01]  /*1750*/  UMOV UR5, UR13 ;  /* 0x0000000d00057c82 */ /* 0x000fe20008000000 */
[----:B------:R-:W-:Y:S01]  /*1760*/  UMOV UR7, 0x40000040 ;  /* 0x4000004000077882 */ /* 0x000fe20000000000 */
[----:B------:R-:W-:-:S02]  /*1770*/  UMOV UR13, 0x40000040 ;  /* 0x40000040000d7882 */ /* 0x000fc40000000000 */
[----:B------:R-:W-:Y:S01]  /*1780*/  UMOV UR12, UR4 ;  /* 0x00000004000c7c82 */ /* 0x000fe20008000000 */
[----:B------:R-:W-:Y:S01]  /*1790*/  IMAD.U32 R11, RZ, RZ, UR13 ;  /* 0x0000000dff0b7e24 */ /* 0x000fe2000f8e00ff */
[----:B------:R-:W-:Y:S01]  /*17a0*/  UMOV UR4, UR12 ;  /* 0x0000000c00047c82 */ /* 0x000fe20008000000 */
[----:B------:R-:W-:Y:S01]  /*17b0*/  IMAD.U32 R12, RZ, RZ, UR12 ;  /* 0x0000000cff0c7e24 */ /* 0x000fe2000f8e00ff */
[----:B------:R-:W-:Y:S02]  /*17c0*/  WARPGROUP.DEPBAR.LE gsb0, 0x0 ;  /* 0x00008000000079c5 */ /* 0x000fe40000010000 */
[----:B------:R-:W-:-:S06]  /*17d0*/  WARPGROUP.ARRIVE ;  /* 0x00000000000079c5 */ /* 0x000fcc0000000000 */
[----:B------:R-:W-:Y:S01]  /*17e0*/  HGMMA.64x96x16.F32.BF16 R24, gdesc[UR4], R24, gsb0 ;  /* 0x01600000041879f0 */ /* 0x000fe20008001818 */
[----:B------:R-:W-:Y:S02]  /*17f0*/  UIADD3 UR4, UR8, 0x4, URZ ;  /* 0x0000000408047890 */ /* 0x000fe4000fffe03f */
[----:B------:R-:W-:Y:S01]  /*1800*/  UIADD3 UR6, UR10, 0x4, URZ ;  /* 0x000000040a067890 */ /* 0x000fe2000fffe03f */
[----:B------:R-:W-:Y:S01]  /*1810*/  UMOV UR5, UR13 ;  /* 0x0000000d00057c82 */ /* 0x000fe20008000000 */
[----:B------:R-:W-:-:S03]  /*1820*/  UMOV UR7, 0x40000040 ;  /* 0x4000004000077882 */ /* 0x000fc60000000000 */
[----:B------:R-:W-:Y:S02]  /*1830*/  UMOV UR12, UR4 ;  /* 0x00000004000c7c82 */ /* 0x000fe40008000000 */
[----:B------:R-:W-:Y:S01]  /*1840*/  UMOV UR4, UR12 ;  /* 0x0000000c00047c82 */ /* 0x000fe20008000000 */
[----:B------:R-:W-:Y:S01]  /*1850*/  IMAD.U32 R10, RZ, RZ, UR12 ;  /* 0x0000000cff0a7e24 */ /* 0x000fe2000f8e00ff */
[----:B------:R-:W-:Y:S02]  /*1860*/  WARPGROUP.DEPBAR.LE gsb0, 0x0 ;  /* 0x00008000000079c5 */ /* 0x000fe40000010000 */
[----:B------:R-:W-:-:S06]  /*1870*/  WARPGROUP.ARRIVE ;  /* 0x00000000000079c5 */ /* 0x000fcc0000000000 */
[----:B------:R-:W-:Y:S01]  /*1880*/  HGMMA.64x96x16.F32.BF16 R24, gdesc[UR4], R24, gsb0 ;  /* 0x01600000041879f0 */ /* 0x000fe20008001818 */
[----:B------:R-:W-:Y:S02]  /*1890*/  UIADD3 UR4, UR8, 0x6, URZ ;  /* 0x0000000608047890 */ /* 0x000fe4000fffe03f */
[----:B------:R-:W-:Y:S01]  /*18a0*/  UIADD3 UR6, UR10, 0x6, URZ ;  /* 0x000000060a067890 */ /* 0x000fe2000fffe03f */
[----:B------:R-:W-:Y:S01]  /*18b0*/  UMOV UR5, 0x40000040 ;  /* 0x4000004000057882 */ /* 0x000fe20000000000 */
[----:B------:R-:W-:Y:S02]  /*18c0*/  UMOV UR7, 0x40000040 ;  /* 0x4000004000077882 */ /* 0x000fe40000000000 */
[----:B------:R-:W-:Y:S02]  /*18d0*/  IMAD.U32 R8, RZ, RZ, UR4 ;  /* 0x00000004ff087e24 */ /* 0x000fe4000f8e00ff */
[----:B------:R-:W-:Y:S01]  /*18e0*/  IMAD.U32 R9, RZ, RZ, UR5 ;  /* 0x00000005ff097e24 */ /* 0x000fe2000f8e00ff */
[----:B------:R-:W-:-:S02]  /*18f0*/  WARPGROUP.DEPBAR.LE gsb0, 0x0 ;  /* 0x00008000000079c5 */ /* 0x000fc40000010000 */
[----:B------:R-:W-:-:S06]  /*1900*/  WARPGROUP.ARRIVE ;  /* 0x00000000000079c5 */ /* 0x000fcc0000000000 */
[----:B------:R-:W-:Y:S03]  /*1910*/  HGMMA.64x96x16.F32.BF16 R24, gdesc[UR4], R24, gsb0 ;  /* 0x01600000041879f0 */ /* 0x000fe60008001818 */
[----:B------:R-:W-:Y:S02]  /*1920*/  WARPGROUP.DEPBAR.LE gsb0, 0x0 ;  /* 0x00008000000079c5 */ /* 0x000fe40000010000 */
[----:B------:R-:W2:Y:S02]  /*1930*/  SYNCS.PHASECHK.TRANS64.TRYWAIT P1, [UR9+0x32410], R0 ;  /* 0x03241000ff0075a7 */ /* 0x000ea40008020149 */
[----:B--2---:R-:W-:Y:S05]  /*1940*/  @!P1 BRA `(.L_x_9224) ;  /* 0x000000c400989947 */ /* 0x004fea0003800000 */
.L_x_9297:
[----:B------:R-:W-:Y:S05]  /*1950*/  @!P0 BRA `(.L_x_9225) ;  /* 0x0000000000048947 */ /* 0x000fea0003800000 */
[----:B------:R-:W-:Y:S01]  /*1960*/  BPT.TRAP 0x1 ;  /* 0x000000040000795c */ /* 0x000fe20000300000 */
.L_x_9225:
[----:B------:R-:W-:-:S13]  /*1970*/  R2UR UR4, R16 ;  /* 0x00000000100472ca */ /* 0x000fda00000e0000 */
[----:B------:R2:W3:Y:S01]  /*1980*/  SYNCS.PHASECHK.TRANS64.TRYWAIT P1, [UR4+0x32450], R0 ;  /* 0x03245000ff0075a7 */ /* 0x0004e20008020144 */
[----:B------:R-:W-:Y:S05]  /*1990*/  @!P0 BRA `(.L_x_9226) ;  /* 0x0000000000048947 */ /* 0x000fea0003800000 */
[----:B------:R-:W-:Y:S01]  /*19a0*/  BPT.TRAP 0x1 ;  /* 0x000000040000795c */ /* 0x000fe20000300000 */
.L_x_9226:
[----:B---3--:R-:W-:Y:S05]  /*19b0*/  @P1 BRA `(.L_x_9227) ;  /* 0x00000000000c1947 */ /* 0x008fea0003800000 */
[----:B------:R-:W-:-:S13]  /*19c0*/  R2UR UR4, R16 ;  /* 0x00000000100472ca */ /* 0x000fda00000e0000 */
[----:B------:R-:W3:Y:S02]  /*19d0*/  SYNCS.PHASECHK.TRANS64.TRYWAIT P1, [UR4+0x32450], R0 ;  /* 0x03245000ff0075a7 */ /* 0x000ee40008020144 */
[----:B---3--:R-:W-:Y:S05]  /*19e0*/  @!P1 BRA `(.L_x_9228) ;  /* 0x000000c4008c9947 */ /* 0x008fea0003800000 */
.L_x_9227:
[----:B------:R-:W-:Y:S01]  /*19f0*/  R2UR UR4, R16 ;  /* 0x00000000100472ca */ /* 0x000fe200000e0000 */
        /* <DEDUP_REMOVED lines=9> */
[----:B------:R-:W-:Y:S01]  /*1a90*/  IMAD.U32 R5, RZ, RZ, UR13 ;  /* 0x0000000dff057e24 */ /* 0x000fe2000f8e00ff */
[----:B------:R-:W-:Y:S01]  /*1aa0*/  UMOV UR15, 0x40000040 ;  /* 0x40000040000f7882 */ /* 0x000fe20000000000 */
[----:B------:R-:W-:Y:S01]  /*1ab0*/  UMOV UR17, 0x40000040 ;  /* 0x4000004000117882 */ /* 0x000fe20000000000 */
[----:B------:R-:W-:Y:S01]  /*1ac0*/  UIADD3 UR4, UR4, 0x400, URZ ;  /* 0x0000040004047890 */ /* 0x000fe2000fffe03f */
[----:B------:R-:W3:Y:S01]  /*1ad0*/  S2R R20, SR_TID.X ;  /* 0x0000000000147919 */ /* 0x000ee20000002100 */
[----:B------:R-:W-:-:S02]  /*1ae0*/  ULOP3.LUT UR6, UR6, 0x10000, URZ, 0xfc, !UPT ;  /* 0x0001000006067892 */ /* 0x000fc4000f8efc3f */
[----:B------:R-:W-:Y:S02]  /*1af0*/  USHF.R.U32.HI UR4, URZ, 0x4, UR4 ;  /* 0x000000043f047899 */ /* 0x000fe40008011604 */
[----:B------:R-:W-:Y:S02]  /*1b00*/  UIADD3 UR16, UR6, 0x404, URZ ;  /* 0x0000040406107890 */ /* 0x000fe4000fffe03f */
[----:B------:R-:W-:Y:S01]  /*1b10*/  ULOP3.LUT UR7, UR4, 0x3fff, URZ, 0xc0, !UPT ;  /* 0x00003fff04077892 */ /* 0x000fe2000f8ec03f */
[----:B------:R-:W-:Y:S01]  /*1b20*/  UMOV UR8, UR6 ;  /* 0x0000000600087c82 */ /* 0x000fe20008000000 */
[----:B------:R-:W-:Y:S01]  /*1b30*/  UIADD3 UR4, UR6, 0x2, URZ ;  /* 0x0000000206047890 */ /* 0x000fe2000fffe03f */
[----:B------:R-:W-:Y:S01]  /*1b40*/  MOV R6, UR8 ;  /* 0x0000000800067c02 */ /* 0x000fe20008000f00 */
[----:B------:R-:W-:Y:S01]  /*1b50*/  ULOP3.LUT UR57, UR7, 0x10000, URZ, 0xfc, !UPT ;  /* 0x0001000007397892 */ /* 0x000fe2000f8efc3f */
[----:B------:R-:W-:Y:S01]  /*1b60*/  UMOV UR19, 0x40000040 ;  /* 0x4000004000137882 */ /* 0x000fe20000000000 */
[----:B------:R-:W-:-:S03]  /*1b70*/  UIADD3 UR20, UR6, 0x406, URZ ;  /* 0x0000040606147890 */ /* 0x000fc6000fffe03f */
[----:B------:R-:W-:Y:S01]  /*1b80*/  UMOV UR12, UR4 ;  /* 0x00000004000c7c82 */ /* 0x000fe20008000000 */
[----:B------:R-:W-:Y:S01]  /*1b90*/  UIADD3 UR4, UR6, 0x4, URZ ;  /* 0x0000000406047890 */ /* 0x000fe2000fffe03f */
[----:B------:R-:W-:Y:S01]  /*1ba0*/  IMAD.U32 R4, RZ, RZ, UR12 ;  /* 0x0000000cff047e24 */ /* 0x000fe2000f8e00ff */
[----:B------:R-:W-:Y:S01]  /*1bb0*/  UMOV UR10, UR57 ;  /* 0x00000039000a7c82 */ /* 0x000fe20008000000 */
[----:B------:R-:W-:Y:S01]  /*1bc0*/  UIADD3 UR14, UR57, 0x302, URZ ;  /* 0x00000302390e7890 */ /* 0x000fe2000fffe03f */
[----:B------:R-:W-:Y:S01]  /*1bd0*/  HGMMA.64x96x16.F32.BF16 R24, gdesc[UR8], R24, gsb0 ;  /* 0x01600000081879f0 */ /* 0x000fe20008001818 */
[----:B------:R-:W-:Y:S02]  /*1be0*/  UIADD3 UR10, UR57, 0x2, URZ ;  /* 0x00000002390a7890 */ /* 0x000fe4000fffe03f */
[----:B------:R-:W-:Y:S01]  /*1bf0*/  IMAD.U32 R18, RZ, RZ, UR57 ;  /* 0x00000039ff127e24 */ /* 0x000fe2000f8e00ff */
[----:B------:R-:W-:Y:S01]  /*1c00*/  UMOV UR8, UR12 ;  /* 0x0000000c00087c82 */ /* 0x000fe20008000000 */
[----:B------:R-:W-:Y:S01]  /*1c10*/  UMOV UR9, UR13 ;  /* 0x0000000d00097c82 */ /* 0x000fe20008000000 */
[----:B------:R-:W-:Y:S01]  /*1c20*/  UMOV UR11, 0x40000040 ;  /* 0x40000040000b7882 */ /* 0x000fe20000000000 */
[----:B------:R-:W-:Y:S01]  /*1c30*/  UMOV UR12, UR4 ;  /* 0x00000004000c7c82 */ /* 0x000fe20008000000 */
[----:B------:R-:W-:Y:S01]  /*1c40*/  UMOV UR13, 0x40000040 ;  /* 0x40000040000d7882 */ /* 0x000fe20000000000 */
[----:B------:R-:W-:Y:S01]  /*1c50*/  UIADD3 UR4, UR6, 0x6, URZ ;  /* 0x0000000606047890 */ /* 0x000fe2000fffe03f */
[----:B------:R-:W-:Y:S01]  /*1c60*/  MOV R2, UR12 ;  /* 0x0000000c00027c02 */ /* 0x000fe20008000f00 */
[----:B-1----:R-:W-:Y:S01]  /*1c70*/  IMAD.U32 R3, RZ, RZ, UR13 ;  /* 0x0000000dff037e24 */ /* 0x002fe2000f8e00ff */
[----:B------:R-:W-:Y:S01]  /*1c80*/  UIADD3 UR18, UR57, 0x304, URZ ;  /* 0x0000030439127890 */ /* 0x000fe2000fffe03f */
[----:B---3--:R-:W-:Y:S01]  /*1c90*/  SHF.R.U32.HI R20, RZ, 0x7, R20 ;  /* 0x00000007ff147819 */ /* 0x008fe20000011614 */
[----:B------:R-:W-:Y:S01]  /*1ca0*/  UIADD3 UR22, UR57, 0x306, URZ ;  /* 0x0000030639167890 */ /* 0x000fe2000fffe03f */
[----:B------:R-:W-:Y:S01]  /*1cb0*/  UMOV UR21, 0x40000040 ;  /* 0x4000004000157882 */ /* 0x000fe20000000000 */
[----:B------:R-:W-:Y:S01]  /*1cc0*/  UMOV UR23, 0x40000040 ;  /* 0x4000004000177882 */ /* 0x000fe20000000000 */
[----:B------:R-:W-:Y:S01]  /*1cd0*/  UIADD3 UR24, UR6, 0x800, URZ ;  /* 0x0000080006187890 */ /* 0x000fe2000fffe03f */
[----:B0-2---:R-:W-:Y:S01]  /*1ce0*/  IADD3 R0, -R20, 0xb, RZ ;  /* 0x0000000b14007810 */ /* 0x005fe20007ffe1ff */
        /* <DEDUP_REMOVED lines=49> */
[----:B------:R-:W-:Y:S02]  /*2000*/  UIADD3 UR8, UR6, 0x400, URZ ;  /* 0x0000040006087890 */ /* 0x000fe4000fffe03f */
[----:B------:R-:W-:Y:S01]  /*2010*/  UIADD3 UR10, UR57, 0x300, URZ ;  /* 0x00000300390a7890 */ /* 0x000fe2000fffe03f */
[----:B------:R-:W-:Y:S01]  /*2020*/  UMOV UR9, 0x40000040 ;  /* 0x4000004000097882 */ /* 0x000fe20000000000 */
        /* <DEDUP_REMOVED lines=42> */
.L_x_9229:
        /* <DEDUP_REMOVED lines=9> */
[----:B------:R-:W1:Y:S01]  /*2360*/  MUFU.TANH R24, R24 ;  /* 0x0000001800187308 */ /* 0x000e620000002400 */
[----:B------:R-:W-:Y:S01]  /*2370*/  SHF.R.S32.HI R20, RZ, 0x1f, R23 ;  /* 0x0000001fff147819 */ /* 0x000fe20000011417 */
[----:B------:R-:W-:Y:S01]  /*2380*/  FMUL.FTZ R32, R32, UR6 ;  /* 0x0000000620207c20 */ /* 0x000fe20008410000 */
[----:B------:R-:W-:Y:S01]  /*2390*/  FMUL.FTZ R33, R33, UR6 ;  /* 0x0000000621217c20 */ /* 0x000fe20008410000 */
[----:B------:R-:W-:Y:S01]  /*23a0*/  IMAD.U32 R21, RZ, RZ, UR39 ;  /* 0x00000027ff157e24 */ /* 0x000fe2000f8e00ff */
[----:B------:R-:W-:Y:S01]  /*23b0*/  LEA.HI R20, R20, R23, RZ, 0x2 ;  /* 0x0000001714147211 */ /* 0x000fe200078f10ff */
[----:B------:R-:W-:Y:S01]  /*23c0*/  FMUL.FTZ R26, R26, UR6 ;  /* 0x000000061a1a7c20 */ /* 0x000fe20008410000 */
[----:B------:R-:W-:Y:S01]  /*23d0*/  FMUL.FTZ R27, R27, UR6 ;  /* 0x000000061b1b7c20 */ /* 0x000fe20008410000 */
[----:B------:R-:W2:Y:S01]  /*23e0*/  MUFU.TANH R25, R25 ;  /* 0x0000001900197308 */ /* 0x000ea20000002400 */
[----:B------:R-:W-:Y:S01]  /*23f0*/  LOP3.LUT R20, R20, 0x7ffffffc, RZ, 0xc0, !PT ;  /* 0x7ffffffc14147812 */ /* 0x000fe200078ec0ff */
[----:B------:R-:W-:Y:S01]  /*2400*/  FMUL.FTZ R30, R30, UR6 ;  /* 0x000000061e1e7c20 */ /* 0x000fe20008410000 */
[----:B------:R-:W-:Y:S01]  /*2410*/  FMUL.FTZ R31, R31, UR6 ;  /* 0x000000061f1f7c20 */ /* 0x000fe20008410000 */
[----:B------:R-:W-:Y:S01]  /*2420*/  FMUL.FTZ R34, R34, UR6 ;  /* 0x0000000622227c20 */ /* 0x000fe20008410000 */
[----:B------:R-:W-:Y:S01]  /*2430*/  FMUL.FTZ R36, R36, UR6 ;  /* 0x0000000624247c20 */ /* 0x000fe20008410000 */
[----:B------:R-:W-:-:S02]  /*2440*/  IMAD.IADD R20, R23, 0x1, -R20 ;  /* 0x0000000117147824 */ /* 0x000fc400078e0a14 */
        /* <DEDUP_REMOVED lines=16> */
[----:B--2---:R-:W-:Y:S01]  /*2550*/  FSEL R25, R25, -INF , P1 ;  /* 0xff80000019197808 */ /* 0x004fe20000800000 */
[----:B------:R-:W1:Y:S01]  /*2560*/  MUFU.TANH R32, R32 ;  /* 0x0000002000207308 */ /* 0x000e620000002400 */
[----:B------:R-:W-:Y:S01]  /*2570*/  ISETP.GT.AND P5, PT, R20, 0x9, PT ;  /* 0x000000091400780c */ /* 0x000fe20003fa4270 */
[----:B------:R-:W-:Y:S01]  /*2580*/  FMUL.FTZ R45, R45, UR6 ;  /* 0x000000062d2d7c20 */ /* 0x000fe20008410000 */
[----:B---3--:R-:W-:Y:S01]  /*2590*/  FSEL R75, R28, -INF , P6 ;  /* 0xff8000001c4b7808 */ /* 0x008fe20003000000 */
[----:B------:R-:W-:Y:S01]  /*25a0*/  FMUL.FTZ R46, R46, UR6 ;  /* 0x000000062e2e7c20 */ /* 0x000fe20008410000 */
[----:B------:R-:W-:Y:S01]  /*25b0*/  FMNMX.FTZ R22, R21, R25, !PT ;  /* 0x0000001915167209 */ /* 0x000fe20007810000 */
[----:B------:R-:W-:Y:S01]  /*25c0*/  FMUL.FTZ R48, R48, UR6 ;  /* 0x0000000630307c20 */ /* 0x000fe20008410000 */
[C---:B------:R-:W-:Y:S01]  /*25d0*/  ISETP.GT.AND P4, PT, R20.reuse, 0x10, PT ;  /* 0x000000101400780c */ /* 0x040fe20003f84270 */
[----:B------:R-:W2:Y:S01]  /*25e0*/  MUFU.TANH R33, R33 ;  /* 0x0000002100217308 */ /* 0x000ea20000002400 */
[----:B----4-:R-:W-:Y:S01]  /*25f0*/  FSEL R29, R29, -INF , P5 ;  /* 0xff8000001d1d7808 */ /* 0x010fe20002800000 */
[----:B------:R-:W-:Y:S01]  /*2600*/  FMUL.FTZ R47, R47, UR6 ;  /* 0x000000062f2f7c20 */ /* 0x000fe20008410000 */
[----:B------:R-:W-:Y:S01]  /*2610*/  FMNMX.FTZ R22, R75, R22, !PT ;  /* 0x000000164b167209 */ /* 0x000fe20007810000 */
[----:B------:R-:W-:Y:S01]  /*2620*/  FMUL.FTZ R49, R49, UR6 ;  /* 0x0000000631317c20 */ /* 0x000fe20008410000 */
[----:B------:R-:W-:Y:S01]  /*2630*/  ISETP.GT.AND P3, PT, R20, 0x11, PT ;  /* 0x000000111400780c */ /* 0x000fe20003f64270 */
[----:B------:R-:W-:Y:S01]  /*2640*/  FMUL.FTZ R50, R50, UR6 ;  /* 0x0000000632327c20 */ /* 0x000fe20008410000 */
[----:B------:R-:W-:Y:S01]  /*2650*/  FMNMX.FTZ R22, R29, R22, !PT ;  /* 0x000000161d167209 */ /* 0x000fe20007810000 */
[----:B------:R-:W3:Y:S01]  /*2660*/  MUFU.TANH R26, R26 ;  /* 0x0000001a001a7308 */ /* 0x000ee20000002400 */
        /* <DEDUP_REMOVED lines=16> */
[----:B---3--:R-:W-:Y:S01]  /*2770*/  FSEL R23, R26, -INF , P2 ;  /* 0xff8000001a177808 */ /* 0x008fe20001000000 */
[----:B------:R-:W-:Y:S01]  /*2780*/  FMUL.FTZ R61, R61, UR6 ;  /* 0x000000063d3d7c20 */ /* 0x000fe20008410000 */
[----:B------:R-:W-:Y:S01]  /*2790*/  ISETP.GT.AND P2, PT, R20, 0x18, PT ;  /* 0x000000181400780c */ /* 0x000fe20003f44270 */
[----:B------:R-:W-:Y:S01]  /*27a0*/  FMUL.FTZ R62, R62, UR6 ;  /* 0x000000063e3e7c20 */ /* 0x000fe20008410000 */
[----:B------:R-:W-:Y:S01]  /*27b0*/  FMUL.FTZ R64, R64, UR6 ;  /* 0x0000000640407c20 */ /* 0x000fe20008410000 */
[----:B------:R-:W-:Y:S01]  /*27c0*/  FMUL.FTZ R63, R63, UR6 ;  /* 0x000000063f3f7c20 */ /* 0x000fe20008410000 */
[----:B------:R-:W-:Y:S01]  /*27d0*/  FMUL.FTZ R65, R65, UR6 ;  /* 0x0000000641417c20 */ /* 0x000fe20008410000 */
[----:B------:R-:W3:Y:S01]  /*27e0*/  MUFU.TANH R31, R31 ;  /* 0x0000001f001f7308 */ /* 0x000ee20000002400 */
[----:B-1----:R-:W-:Y:S01]  /*27f0*/  FSEL R27, R27, -INF , P1 ;  /* 0xff8000001b1b7808 */ /* 0x002fe20000800000 */
[----:B------:R-:W-:Y:S01]  /*2800*/  FMUL.FTZ R66, R66, UR6 ;  /* 0x0000000642427c20 */ /* 0x000fe20008410000 */
[----:B------:R-:W-:Y:S01]  /*2810*/  ISETP.GT.AND P1, PT, R20, 0x19, PT ;  /* 0x000000191400780c */ /* 0x000fe20003f24270 */
        /* <DEDUP_REMOVED lines=8> */
[----:B------:R-:W-:Y:S01]  /*28a0*/  FMUL.FTZ R71, R71, UR6 ;  /* 0x0000000647477c20 */ /* 0x000fe20008410000 */
[----:B------:R-:W-:Y:S01]  /*28b0*/  FMNMX.FTZ R22, R73, R22, !PT ;  /* 0x0000001649167209 */ /* 0x000fe20007810000 */
[----:B------:R-:W2:Y:S01]  /*28c0*/  S2UR UR11, SR_CgaCtaId ;  /* 0x00000000000b79c3 */ /* 0x000ea20000008800 */
[----:B------:R-:W-:Y:S01]  /*28d0*/  R2UR UR10, R16 ;  /* 0x00000000100a72ca */ /* 0x000fe200000e0000 */
[----:B------:R-:W4:Y:S01]  /*28e0*/  MUFU.TANH R36, R36 ;  /* 0x0000002400247308 */ /* 0x000f220000002400 */
[----:B---3--:R-:W-:Y:S01]  /*28f0*/  FSEL R31, R31, -INF , P5 ;  /* 0xff8000001f1f7808 */ /* 0x008fe20002800000 */
[----:B------:R-:W-:Y:S01]  /*2900*/  ULDC UR6, c[0x0][0xa80] ;  /* 0x0002a00000067ab9 */ /* 0x000fe20000000800 */
[----:B------:R-:W-:Y:S01]  /*2910*/  ISETP.GT.AND P5, PT, R20, 0x21, PT ;  /* 0x000000211400780c */ /* 0x000fe20003fa4270 */
[----:B------:R-:W-:Y:S01]  /*2920*/  ULOP3.LUT UR7, UR7, 0x3000000, URZ, 0xfc, !UPT ;  /* 0x0300000007077892 */ /* 0x000fe2000f8efc3f */
[----:B------:R-:W-:Y:S01]  /*2930*/  FMNMX.FTZ R22, R31, R22, !PT ;  /* 0x000000161f167209 */ /* 0x000fe20007810000 */
[----:B------:R-:W-:-:S02]  /*2940*/  UMOV UR15, 0x40000040 ;  /* 0x40000040000f7882 */ /* 0x000fc40000000000 */
[----:B------:R-:W3:Y:S01]  /*2950*/  MUFU.TANH R35, R35 ;  /* 0x0000002300237308 */ /* 0x000ee20000002400 */
[----:B-1----:R-:W-:Y:S02]  /*2960*/  FSEL R163, R34, -INF , P4 ;  /* 0xff80000022a37808 */ /* 0x002fe40002000000 */
[----:B------:R-:W-:Y:S01]  /*2970*/  ISETP.GT.AND P4, PT, R20, 0x28, PT ;  /* 0x000000281400780c */ /* 0x000fe20003f84270 */
[----:B------:R-:W-:Y:S01]  /*2980*/  UIADD3 UR10, UR10, 0x32440, URZ ;  /* 0x000324400a0a7890 */ /* 0x000fe2000fffe03f */
[----:B------:R-:W-:Y:S01]  /*2990*/  FMNMX.FTZ R22, R163, R22, !PT ;  /* 0x00000016a3167209 */ /* 0x000fe20007810000 */
[----:B------:R-:W-:Y:S02]  /*29a0*/  UMOV UR14, UR7 ;  /* 0x00000007000e7c82 */ /* 0x000fe40008000000 */
[----:B------:R-:W1:Y:S01]  /*29b0*/  MUFU.TANH R37, R37 ;  /* 0x0000002500257308 */ /* 0x000e620000002400 */
[----:B----4-:R-:W-:-:S04]  /*29c0*/  FSEL R166, R36, -INF , P2 ;  /* 0xff80000024a67808 */ /* 0x010fc80001000000 */
[----:B------:R-:W-:Y:S01]  /*29d0*/  FMNMX.FTZ R33, R166, R33, !PT ;  /* 0x00000021a6217209 */ /* 0x000fe20007810000 */
[----:B--2---:R-:W-:Y:S02]  /*29e0*/  UPRMT UR10, UR11, 0x654, UR10 ;  /* 0x000006540b0a7896 */ /* 0x004fe4000800000a */
[----:B------:R-:W2:Y:S01]  /*29f0*/  MUFU.TANH R38, R38 ;  /* 0x0000002600267308 */ /* 0x000ea20000002400 */
[----:B---3--:R-:W-:Y:S01]  /*2a00*/  FSEL R167, R35, -INF , P3 ;  /* 0xff80000023a77808 */ /* 0x008fe20001800000 */
[----:B------:R-:W-:Y:S01]  /*2a10*/  UMOV UR11, 0x40000040 ;  /* 0x40000040000b7882 */ /* 0x000fe20000000000 */
[----:B------:R-:W-:Y:S02]  /*2a20*/  ISETP.GT.AND P3, PT, R20, 0x29, PT ;  /* 0x000000291400780c */ /* 0x000fe40003f64270 */
[----:B------:R-:W-:Y:S02]  /*2a30*/  FMNMX.FTZ R22, R167, R22, !PT ;  /* 0x00000016a7167209 */ /* 0x000fe40007810000 */
[----:B------:R-:W-:Y:S01]  /*2a40*/  SYNCS.ARRIVE.TRANS64.RED.A1T0 RZ, [UR10], RZ ;  /* 0x000000ffffff79a7 */ /* 0x000fe2000810040a */
[----:B------:R-:W3:Y:S01]  /*2a50*/  MUFU.TANH R40, R40 ;  /* 0x0000002800287308 */ /* 0x000ee20000002400 */
[----:B-1----:R-:W-:Y:S01]  /*2a60*/  FSEL R168, R37, -INF , P1 ;  /* 0xff80000025a87808 */ /* 0x002fe20000800000 */
[----:B------:R-:W-:-:S03]  /*2a70*/  UIADD3 UR10, UR7, 0x80, URZ ;  /* 0x00000080070a7890 */ /* 0x000fc6000fffe03f */
[----:B------:R-:W-:-:S03]  /*2a80*/  FMNMX.FTZ R24, R168, R33, !PT ;  /* 0x00000021a8187209 */ /* 0x000fc60007810000 */
[----:B------:R-:W1:Y:S01]  /*2a90*/  MUFU.TANH R39, R39 ;  /* 0x0000002700277308 */ /* 0x000e620000002400 */
[----:B--2---:R-:W-:Y:S02]  /*2aa0*/  FSEL R201, R38, -INF , P2 ;  /* 0xff80000026c97808 */ /* 0x004fe40001000000 */
[----:B------:R-:W-:Y:S02]  /*2ab0*/  ISETP.GT.AND P2, PT, R20, 0x30, PT ;  /* 0x000000301400780c */ /* 0x000fe40003f44270 */
[----:B------:R-:W-:-:S03]  /*2ac0*/  FMNMX.FTZ R22, R201, R22, !PT ;  /* 0x00000016c9167209 */ /* 0x000fc60007810000 */
[----:B------:R-:W2:Y:S01]  /*2ad0*/  MUFU.TANH R41, R41 ;  /* 0x0000002900297308 */ /* 0x000ea20000002400 */
[----:B---3--:R-:W-:-:S04]  /*2ae0*/  FSEL R199, R40, -INF , P6 ;  /* 0xff80000028c77808 */ /* 0x008fc80003000000 */
[----:B------:R-:W-:-:S03]  /*2af0*/  FMNMX.FTZ R24, R199, R24, !PT ;  /* 0x00000018c7187209 */ /* 0x000fc60007810000 */
[----:B------:R-:W3:Y:S01]  /*2b00*/  MUFU.TANH R42, R42 ;  /* 0x0000002a002a7308 */ /* 0x000ee20000002400 */
[----:B-1----:R-:W-:Y:S02]  /*2b10*/  FSEL R229, R39, -INF , P1 ;  /* 0xff80000027e57808 */ /* 0x002fe40000800000 */
[----:B------:R-:W-:Y:S02]  /*2b20*/  ISETP.GT.AND P1, PT, R20, 0x31, PT ;  /* 0x000000311400780c */ /* 0x000fe40003f24270 */
[----:B------:R-:W-:-:S03]  /*2b30*/  FMNMX.FTZ R22, R229, R22, !PT ;  /* 0x00000016e5167209 */ /* 0x000fc60007810000 */
[----:B------:R-:W1:Y:S01]  /*2b40*/  MUFU.TANH R44, R44 ;  /* 0x0000002c002c7308 */ /* 0x000e620000002400 */
[----:B--2---:R-:W-:-:S04]  /*2b50*/  FSEL R227, R41, -INF , P5 ;  /* 0xff80000029e37808 */ /* 0x004fc80002800000 */
[----:B------:R-:W-:-:S03]  /*2b60*/  FMNMX.FTZ R33, R227, R24, !PT ;  /* 0x00000018e3217209 */ /* 0x000fc60007810000 */
[----:B------:R-:W2:Y:S01]  /*2b70*/  MUFU.TANH R43, R43 ;  /* 0x0000002b002b7308 */ /* 0x000ea20000002400 */
[----:B---3--:R-:W-:Y:S02]  /*2b80*/  FSEL R203, R42, -INF , P6 ;  /* 0xff8000002acb7808 */ /* 0x008fe40003000000 */
[----:B------:R-:W-:Y:S02]  /*2b90*/  ISETP.GT.AND P6, PT, R20, 0x38, PT ;  /* 0x000000381400780c */ /* 0x000fe40003fc4270 */
[----:B------:R-:W-:-:S03]  /*2ba0*/  FMNMX.FTZ R22, R203, R22, !PT ;  /* 0x00000016cb167209 */ /* 0x000fc60007810000 */
[----:B------:R-:W3:Y:S01]  /*2bb0*/  MUFU.TANH R45, R45 ;  /* 0x0000002d002d7308 */ /* 0x000ee20000002400 */
[----:B-1----:R-:W-:-:S04]  /*2bc0*/  FSEL R180, R44, -INF , P4 ;  /* 0xff8000002cb47808 */ /* 0x002fc80002000000 */
        /* <DEDUP_REMOVED lines=65> */
[----:B--2---:R-:W-:-:S04]  /*2fe0*/  FSEL R195, R62, -INF , P2 ;  /* 0xff8000003ec37808 */ /* 0x004fc80001000000 */
[----:B------:R-:W-:-:S03]  /*2ff0*/  FMNMX.FTZ R22, R195, R22, !PT ;  /* 0x00000016c3167209 */ /* 0x000fc60007810000 */
[----:B------:R-:W2:Y:S01]  /*3000*/  MUFU.TANH R65, R65 ;  /* 0x0000004100417308 */ /* 0x000ea20000002400 */
[----:B---3--:R-:W-:-:S04]  /*3010*/  FSEL R181, R64, -INF , P6 ;  /* 0xff80000040b57808 */ /* 0x008fc80003000000 */
        /* <DEDUP_REMOVED lines=18> */
[----:B------:R-:W-:Y:S02]  /*3140*/  FMNMX.FTZ R20, R179, R20, !PT ;  /* 0x00000014b3147209 */ /* 0x000fe40007810000 */
[----:B-1----:R-:W-:-:S03]  /*3150*/  FSEL R173, R70, -INF , P4 ;  /* 0xff80000046ad7808 */ /* 0x002fc60002000000 */
[----:B------:R-:W1:Y:S01]  /*3160*/  SHFL.BFLY PT, R33, R20, 0x2, 0x1f ;  /* 0x0c401f0014217f89 */ /* 0x000e6200000e0000 */
[----:B------:R-:W-:Y:S02]  /*3170*/  FMNMX.FTZ R22, R173, R22, !PT ;  /* 0x00000016ad167209 */ /* 0x000fe40007810000 */
[----:B--2---:R-:W-:-:S04]  /*3180*/  FSEL R177, R71, -INF , P3 ;  /* 0xff80000047b17808 */ /* 0x004fc80001800000 */
[----:B------:R-:W-:-:S05]  /*3190*/  FMNMX.FTZ R22, R177, R22, !PT ;  /* 0x00000016b1167209 */ /* 0x000fca0007810000 */
[----:B------:R-:W2:Y:S01]  /*31a0*/  SHFL.BFLY PT, R35, R22, 0x2, 0x1f ;  /* 0x0c401f0016237f89 */ /* 0x000ea200000e0000 */
[----:B-1----:R-:W-:-:S05]  /*31b0*/  FMNMX.FTZ R33, R20, R33, !PT ;  /* 0x0000002114217209 */ /* 0x002fca0007810000 */
[----:B------:R-:W1:Y:S01]  /*31c0*/  SHFL.BFLY PT, R194, R33, 0x1, 0x1f ;  /* 0x0c201f0021c27f89 */ /* 0x000e6200000e0000 */
[----:B--2---:R-:W-:-:S05]  /*31d0*/  FMNMX.FTZ R35, R22, R35, !PT ;  /* 0x0000002316237209 */ /* 0x004fca0007810000 */
[----:B------:R-:W2:Y:S01]  /*31e0*/  SHFL.BFLY PT, R156, R35, 0x1, 0x1f ;  /* 0x0c201f00239c7f89 */ /* 0x000ea200000e0000 */
[----:B-1----:R-:W-:Y:S01]  /*31f0*/  FMNMX.FTZ R194, R33, R194, !PT ;  /* 0x000000c221c27209 */ /* 0x002fe20007810000 */
[----:B------:R1:W-:Y:S03]  /*3200*/  BAR.SYNC.DEFER_BLOCKING R210, 0x100 ;  /* 0x000400d20000751d */ /* 0x0003e60000010000 */
[C---:B------:R-:W-:Y:S01]  /*3210*/  FSETP.NEU.FTZ.AND P1, PT, R194.reuse, -INF , PT ;  /* 0xff800000c200780b */ /* 0x040fe20003f3d000 */
[----:B------:R-:W-:-:S05]  /*3220*/  FMUL.FTZ R174, R194, UR6 ;  /* 0x00000006c2ae7c20 */ /* 0x000fca0008410000 */
[----:B------:R-:W-:-:S05]  /*3230*/  FSEL R174, R174, RZ, P1 ;  /* 0x000000ffaeae7208 */ /* 0x000fca0000800000 */
[--C-:B------:R-:W-:Y:S01]  /*3240*/  FFMA.FTZ R20, R21, UR6, -R174.reuse ;  /* 0x0000000615147c23 */ /* 0x100fe200080108ae */
[----:B--2---:R-:W-:Y:S01]  /*3250*/  FMNMX.FTZ R156, R35, R156, !PT ;  /* 0x0000009c239c7209 */ /* 0x004fe20007810000 */
[--C-:B------:R-:W-:Y:S01]  /*3260*/  FFMA.FTZ R21, R25, UR6, -R174.reuse ;  /* 0x0000000619157c23 */ /* 0x100fe200080108ae */
[--C-:B------:R-:W-:Y:S01]  /*3270*/  FFMA.FTZ R157, R75, UR6, -R174.reuse ;  /* 0x000000064b9d7c23 */ /* 0x100fe200080108ae */
[--C-:B------:R-:W-:Y:S01]  /*3280*/  FFMA.FTZ R160, R29, UR6, -R174.reuse ;  /* 0x000000061da07c23 */ /* 0x100fe200080108ae */
[C---:B------:R-:W-:Y:S01]  /*3290*/  FSETP.NEU.FTZ.AND P1, PT, R156.reuse, -INF , PT ;  /* 0xff8000009c00780b */ /* 0x040fe20003f3d000 */
[----:B------:R-:W-:Y:S01]  /*32a0*/  FMUL.FTZ R176, R156, UR6 ;  /* 0x000000069cb07c20 */ /* 0x000fe20008410000 */
[----:B------:R-:W-:Y:S01]  /*32b0*/  MUFU.EX2 R22, R20 ;  /* 0x0000001400167308 */ /* 0x000fe20000000800 */
[--C-:B------:R-:W-:Y:S01]  /*32c0*/  FFMA.FTZ R164, R165, UR6, -R174.reuse ;  /* 0x00000006a5a47c23 */ /* 0x100fe200080108ae */
[--C-:B------:R-:W-:Y:S01]  /*32d0*/  FFMA.FTZ R165, R166, UR6, -R174.reuse ;  /* 0x00000006a6a57c23 */ /* 0x100fe200080108ae */
[--C-:B------:R-:W-:Y:S01]  /*32e0*/  FFMA.FTZ R161, R161, UR6, -R174.reuse ;  /* 0x00000006a1a17c23 */ /* 0x100fe200080108ae */
[----:B------:R-:W-:Y:S01]  /*32f0*/  FSEL R176, R176, RZ, P1 ;  /* 0x000000ffb0b07208 */ /* 0x000fe20000800000 */
[--C-:B------:R-:W-:Y:S01]  /*3300*/  FFMA.FTZ R168, R168, UR6, -R174.reuse ;  /* 0x00000006a8a87c23 */ /* 0x100fe200080108ae */
[--C-:B------:R-:W-:Y:S01]  /*3310*/  FFMA.FTZ R178, R199, UR6, -R174.reuse ;  /* 0x00000006c7b27c23 */ /* 0x100fe200080108ae */
[----:B------:R-:W-:Y:S01]  /*3320*/  FFMA.FTZ R199, R227, UR6, -R174 ;  /* 0x00000006e3c77c23 */ /* 0x000fe200080108ae */
[----:B------:R-:W2:Y:S01]  /*3330*/  MUFU.EX2 R21, R21 ;  /* 0x0000001500157308 */ /* 0x000ea20000000800 */
        /* <DEDUP_REMOVED lines=8> */
[----:B------:R-:W-:Y:S01]  /*33c0*/  FFMA.FTZ R170, R229, UR6, -R176 ;  /* 0x00000006e5aa7c23 */ /* 0x000fe200080108b0 */
[----:B------:R-:W-:Y:S01]  /*33d0*/  FFMA.FTZ R201, R182, UR6, -R174 ;  /* 0x00000006b6c97c23 */ /* 0x000fe200080108ae */
[--C-:B------:R-:W-:Y:S01]  /*33e0*/  FFMA.FTZ R182, R203, UR6, -R176.reuse ;  /* 0x00000006cbb67c23 */ /* 0x100fe200080108b0 */
[----:B------:R-:W-:Y:S01]  /*33f0*/  FFMA.FTZ R203, R221, UR6, -R176 ;  /* 0x00000006ddcb7c23 */ /* 0x000fe200080108b0 */
[----:B------:R-:W-:Y:S01]  /*3400*/  FFMA.FTZ R180, R180, UR6, -R174 ;  /* 0x00000006b4b47c23 */ /* 0x000fe200080108ae */
[--C-:B------:R-:W-:Y:S01]  /*3410*/  FFMA.FTZ R184, R223, UR6, -R176.reuse ;  /* 0x00000006dfb87c23 */ /* 0x100fe200080108b0 */
[----:B------:R-:W-:Y:S01]  /*3420*/  FFMA.FTZ R221, R225, UR6, -R176 ;  /* 0x00000006e1dd7c23 */ /* 0x000fe200080108b0 */
[----:B------:R-:W3:Y:S01]  /*3430*/  MUFU.EX2 R160, R160 ;  /* 0x000000a000a07308 */ /* 0x000ee20000000800 */
[----:B--2---:R-:W-:Y:S01]  /*3440*/  F2FP.BF16.F32.PACK_AB R152, R21, R22 ;  /* 0x000000161598723e */ /* 0x004fe200000010ff */
[--C-:B------:R-:W-:Y:S01]  /*3450*/  FFMA.FTZ R186, R219, UR6, -R174.reuse ;  /* 0x00000006dbba7c23 */ /* 0x100fe200080108ae */
[--C-:B------:R-:W-:Y:S01]  /*3460*/  FFMA.FTZ R217, R217, UR6, -R174.reuse ;  /* 0x00000006d9d97c23 */ /* 0x100fe200080108ae */
[--C-:B------:R-:W-:Y:S01]  /*3470*/  FFMA.FTZ R188, R215, UR6, -R174.reuse ;  /* 0x00000006d7bc7c23 */ /* 0x100fe200080108ae */
[----:B------:R-:W-:Y:S01]  /*3480*/  FFMA.FTZ R213, R213, UR6, -R174 ;  /* 0x00000006d5d57c23 */ /* 0x000fe200080108ae */
[--C-:B------:R-:W-:Y:S01]  /*3490*/  FFMA.FTZ R190, R211, UR6, -R176.reuse ;  /* 0x00000006d3be7c23 */ /* 0x100fe200080108b0 */
[--C-:B------:R-:W-:Y:S01]  /*34a0*/  FFMA.FTZ R209, R209, UR6, -R176.reuse ;  /* 0x00000006d1d17c23 */ /* 0x100fe200080108b0 */
[----:B------:R-:W-:Y:S01]  /*34b0*/  MUFU.EX2 R23, R23 ;  /* 0x0000001700177308 */ /* 0x000fe20000000800 */
[--C-:B------:R-:W-:Y:S01]  /*34c0*/  FFMA.FTZ R192, R207, UR6, -R176.reuse ;  /* 0x00000006cfc07c23 */ /* 0x100fe200080108b0 */
[----:B------:R-:W-:Y:S01]  /*34d0*/  FFMA.FTZ R205, R205, UR6, -R176 ;  /* 0x00000006cdcd7c23 */ /* 0x000fe200080108b0 */
[--C-:B------:R-:W-:Y:S01]  /*34e0*/  FFMA.FTZ R196, R185, UR6, -R174.reuse ;  /* 0x00000006b9c47c23 */ /* 0x100fe200080108ae */
[--C-:B------:R-:W-:Y:S01]  /*34f0*/  FFMA.FTZ R185, R189, UR6, -R174.reuse ;  /* 0x00000006bdb97c23 */ /* 0x100fe200080108ae */
[--C-:B------:R-:W-:Y:S01]  /*3500*/  FFMA.FTZ R183, R183, UR6, -R174.reuse ;  /* 0x00000006b7b77c23 */ /* 0x100fe200080108ae */
[----:B------:R-:W-:Y:S01]  /*3510*/  FFMA.FTZ R198, R191, UR6, -R174 ;  /* 0x00000006bfc67c23 */ /* 0x000fe200080108ae */
[--C-:B------:R-:W-:Y:S01]  /*3520*/  FFMA.FTZ R187, R187, UR6, -R176.reuse ;  /* 0x00000006bbbb7c23 */ /* 0x100fe200080108b0 */
[----:B------:R-:W2:Y:S01]  /*3530*/  MUFU.EX2 R162, R162 ;  /* 0x000000a200a27308 */ /* 0x000ea20000000800 */
[----:B---3--:R-:W-:Y:S01]  /*3540*/  F2FP.BF16.F32.PACK_AB R154, R160, R157 ;  /* 0x0000009da09a723e */ /* 0x008fe200000010ff */
[--C-:B------:R-:W-:Y:S01]  /*3550*/  FFMA.FTZ R200, R193, UR6, -R176.reuse ;  /* 0x00000006c1c87c23 */ /* 0x100fe200080108b0 */
[--C-:B------:R-:W-:Y:S01]  /*3560*/  FFMA.FTZ R189, R195, UR6, -R176.reuse ;  /* 0x00000006c3bd7c23 */ /* 0x100fe200080108b0 */
[----:B------:R-:W-:Y:S01]  /*3570*/  FFMA.FTZ R202, R197, UR6, -R176 ;  /* 0x00000006c5ca7c23 */ /* 0x000fe200080108b0 */
[--C-:B------:R-:W-:Y:S01]  /*3580*/  FFMA.FTZ R204, R169, UR6, -R174.reuse ;  /* 0x00000006a9cc7c23 */ /* 0x100fe200080108ae */
[--C-:B------:R-:W-:Y:S01]  /*3590*/  FFMA.FTZ R169, R172, UR6, -R174.reuse ;  /* 0x00000006aca97c23 */ /* 0x100fe200080108ae */
[--C-:B------:R-:W-:Y:S01]  /*35a0*/  FFMA.FTZ R181, R181, UR6, -R174.reuse ;  /* 0x00000006b5b57c23 */ /* 0x100fe200080108ae */
[----:B------:R-:W-:Y:S01]  /*35b0*/  MUFU.EX2 R158, R158 ;  /* 0x0000009e009e7308 */ /* 0x000fe20000000800 */
[----:B------:R-:W-:Y:S01]  /*35c0*/  FFMA.FTZ R172, R179, UR6, -R174 ;  /* 0x00000006b3ac7c23 */ /* 0x000fe200080108ae */
[--C-:B------:R-:W-:Y:S01]  /*35d0*/  FFMA.FTZ R174, R175, UR6, -R176.reuse ;  /* 0x00000006afae7c23 */ /* 0x100fe200080108b0 */
[--C-:B------:R-:W-:Y:S01]  /*35e0*/  FFMA.FTZ R171, R171, UR6, -R176.reuse ;  /* 0x00000006abab7c23 */ /* 0x100fe200080108b0 */
[--C-:B------:R-:W-:Y:S01]  /*35f0*/  FFMA.FTZ R173, R173, UR6, -R176.reuse ;  /* 0x00000006adad7c23 */ /* 0x100fe200080108b0 */
[----:B------:R-:W-:Y:S01]  /*3600*/  FFMA.FTZ R176, R177, UR6, -R176 ;  /* 0x00000006b1b07c23 */ /* 0x000fe200080108b0 */
[----:B------:R-:W-:Y:S01]  /*3610*/  FADD.FTZ R22, R22, R21 ;  /* 0x0000001516167221 */ /* 0x000fe20000010000 */
[----:B------:R-:W-:Y:S01]  /*3620*/  MOV R20, UR7 ;  /* 0x0000000700147c02 */ /* 0x000fe20008000f00 */
[----:B------:R-:W3:Y:S01]  /*3630*/  MUFU.EX2 R159, R159 ;  /* 0x0000009f009f7308 */ /* 0x000ee20000000800 */
[----:B--2---:R-:W-:Y:S01]  /*3640*/  F2FP.BF16.F32.PACK_AB R153, R162, R23 ;  /* 0x00000017a299723e */ /* 0x004fe200000010ff */
[----:B------:R-:W-:Y:S01]  /*3650*/  FADD.FTZ R23, R23, R162 ;  /* 0x000000a217177221 */ /* 0x000fe20000010000 */
[----:B------:R-:W-:-:S04]  /*3660*/  FADD.FTZ R157, R157, R22 ;  /* 0x000000169d9d7221 */ /* 0x000fc80000010000 */
[----:B------:R-:W-:Y:S01]  /*3670*/  FADD.FTZ R160, R160, R157 ;  /* 0x0000009da0a07221 */ /* 0x000fe20000010000 */
[----:B------:R-:W-:Y:S08]  /*3680*/  MUFU.EX2 R161, R161 ;  /* 0x000000a100a17308 */ /* 0x000ff00000000800 */
[----:B------:R-:W2:Y:S01]  /*3690*/  MUFU.EX2 R164, R164 ;  /* 0x000000a400a47308 */ /* 0x000ea20000000800 */
[----:B---3--:R-:W-:Y:S01]  /*36a0*/  F2FP.BF16.F32.PACK_AB R155, R159, R158 ;  /* 0x0000009e9f9b723e */ /* 0x008fe200000010ff */
[----:B------:R-:W-:-:S03]  /*36b0*/  FADD.FTZ R158, R158, R23 ;  /* 0x000000179e9e7221 */ /* 0x000fc60000010000 */
[----:B------:R-:W-:Y:S01]  /*36c0*/  WARPGROUP.ARRIVE ;  /* 0x00000000000079c5 */ /* 0x000fe20000000000 */
[----:B------:R-:W-:Y:S02]  /*36d0*/  FADD.FTZ R158, R159, R158 ;  /* 0x0000009e9f9e7221 */ /* 0x000fe40000010000 */
[----:B------:R-:W-:Y:S03]  /*36e0*/  MUFU.EX2 R165, R165 ;  /* 0x000000a500a57308 */ /* 0x000fe60000000800 */
[----:B------:R-:W-:Y:S05]  /*36f0*/  HGMMA.64x256x16.F32.BF16 R24, R152, gdesc[UR12].tnspB, RZ, !UPT, gsb0 ;  /* 0x43e0000c98187df0 */ /* 0x000fea000c0018ff */
[----:B------:R-:W-:Y:S08]  /*3700*/  MUFU.EX2 R168, R168 ;  /* 0x000000a800a87308 */ /* 0x000ff00000000800 */
[----:B------:R-:W-:Y:S08]  /*3710*/  MUFU.EX2 R163, R163 ;  /* 0x000000a300a37308 */ /* 0x000ff00000000800 */
[----:B------:R-:W3:Y:S08]  /*3720*/  MUFU.EX2 R166, R166 ;  /* 0x000000a600a67308 */ /* 0x000ef00000000800 */
[----:B------:R-:W-:Y:S08]  /*3730*/  MUFU.EX2 R167, R167 ;  /* 0x000000a700a77308 */ /* 0x000ff00000000800 */
[----:B------:R-:W4:Y:S08]  /*3740*/  MUFU.EX2 R170, R170 ;  /* 0x000000aa00aa7308 */ /* 0x000f300000000800 */
[----:B------:R-:W-:Y:S08]  /*3750*/  MUFU.EX2 R178, R178 ;  /* 0x000000b200b27308 */ /* 0x000ff00000000800 */
[----:B------:R-:W5:Y:S08]  /*3760*/  MUFU.EX2 R199, R199 ;  /* 0x000000c700c77308 */ /* 0x000f700000000800 */
[----:B------:R-:W-:Y:S08]  /*3770*/  MUFU.EX2 R180, R180 ;  /* 0x000000b400b47308 */ /* 0x000ff00000000800 */
[----:B------:R-:W-:Y:S08]  /*3780*/  MUFU.EX2 R201, R201 ;  /* 0x000000c900c97308 */ /* 0x000ff00000000800 */
[----:B------:R-:W-:Y:S08]  /*3790*/  MUFU.EX2 R182, R182 ;  /* 0x000000b600b67308 */ /* 0x000ff00000000800 */
[----:B------:R-:W0:Y:S08]  /*37a0*/  MUFU.EX2 R203, R203 ;  /* 0x000000cb00cb7308 */ /* 0x000e300000000800 */
[----:B------:R-:W-:Y:S08]  /*37b0*/  MUFU.EX2 R184, R184 ;  /* 0x000000b800b87308 */ /* 0x000ff00000000800 */
[----:B------:R-:W1:Y:S08]  /*37c0*/  MUFU.EX2 R221, R221 ;  /* 0x000000dd00dd7308 */ /* 0x000e700000000800 */
[----:B------:R-:W-:Y:S08]  /*37d0*/  MUFU.EX2 R186, R186 ;  /* 0x000000ba00ba7308 */ /* 0x000ff00000000800 */
[----:B------:R-:W1:Y:S08]  /*37e0*/  MUFU.EX2 R217, R217 ;  /* 0x000000d900d97308 */ /* 0x000e700000000800 */
[----:B------:R-:W-:Y:S08]  /*37f0*/  MUFU.EX2 R188, R188 ;  /* 0x000000bc00bc7308 */ /* 0x000ff00000000800 */
[----:B------:R-:W-:Y:S08]  /*3800*/  MUFU.EX2 R213, R213 ;  /* 0x000000d500d57308 */ /* 0x000ff00000000800 */
[----:B------:R-:W-:Y:S08]  /*3810*/  MUFU.EX2 R190, R190 ;  /* 0x000000be00be7308 */ /* 0x000ff00000000800 */
[----:B------:R-:W1:Y:S08]  /*3820*/  MUFU.EX2 R209, R209 ;  /* 0x000000d100d17308 */ /* 0x000e700000000800 */
        /* <DEDUP_REMOVED lines=14> */
[----:B------:R-:W-:Y:S01]  /*3910*/  MUFU.EX2 R174, R174 ;  /* 0x000000ae00ae7308 */ /* 0x000fe20000000800 */
[----:B------:R-:W-:-:S02]  /*3920*/  WARPGROUP.DEPBAR.LE gsb0, 0x0 ;  /* 0x00008000000079c5 */ /* 0x000fc40000010000 */
[----:B--2---:R-:W-:Y:S01]  /*3930*/  F2FP.BF16.F32.PACK_AB R152, R164, R161 ;  /* 0x000000a1a498723e */ /* 0x004fe200000010ff */
[----:B------:R-:W-:Y:S01]  /*3940*/  FADD.FTZ R161, R161, R160 ;  /* 0x000000a0a1a17221 */ /* 0x000fe20000010000 */
[----:B---3--:R-:W-:Y:S01]  /*3950*/  F2FP.BF16.F32.PACK_AB R153, R166, R163 ;  /* 0x000000a3a699723e */ /* 0x008fe200000010ff */
[----:B------:R-:W-:Y:S01]  /*3960*/  FADD.FTZ R163, R163, R158 ;  /* 0x0000009ea3a37221 */ /* 0x000fe20000010000 */
[----:B------:R-:W-:Y:S01]  /*3970*/  F2FP.BF16.F32.PACK_AB R154, R168, R165 ;  /* 0x000000a5a89a723e */ /* 0x000fe200000010ff */
[----:B------:R-:W2:Y:S01]  /*3980*/  MUFU.EX2 R171, R171 ;  /* 0x000000ab00ab7308 */ /* 0x000ea20000000800 */
[----:B----4-:R-:W-:Y:S01]  /*3990*/  F2FP.BF16.F32.PACK_AB R155, R170, R167 ;  /* 0x000000a7aa9b723e */ /* 0x010fe200000010ff */
[----:B------:R-:W-:Y:S01]  /*39a0*/  FADD.FTZ R164, R164, R161 ;  /* 0x000000a1a4a47221 */ /* 0x000fe20000010000 */
[----:B------:R-:W-:Y:S02]  /*39b0*/  FADD.FTZ R166, R166, R163 ;  /* 0x000000a3a6a67221 */ /* 0x000fe40000010000 */
[----:B------:R-:W-:Y:S01]  /*39c0*/  WARPGROUP.ARRIVE ;  /* 0x00000000000079c5 */ /* 0x000fe20000000000 */
[----:B------:R-:W-:Y:S01]  /*39d0*/  FADD.FTZ R165, R165, R164 ;  /* 0x000000a4a5a57221 */ /* 0x000fe20000010000 */
[----:B------:R-:W-:Y:S01]  /*39e0*/  FADD.FTZ R167, R167, R166 ;  /* 0x000000a6a7a77221 */ /* 0x000fe20000010000 */
[----:B------:R-:W-:Y:S02]  /*39f0*/  MUFU.EX2 R173, R173 ;  /* 0x000000ad00ad7308 */ /* 0x000fe40000000800 */
[----:B------:R-:W-:Y:S01]  /*3a00*/  FADD.FTZ R165, R168, R165 ;  /* 0x000000a5a8a57221 */ /* 0x000fe20000010000 */
[----:B------:R-:W-:Y:S01]  /*3a10*/  HGMMA.64x256x16.F32.BF16 R24, R152, gdesc[UR8].tnspB, R24, gsb0 ;  /* 0x43e0000898187df0 */ /* 0x000fe20008001818 */
[----:B------:R-:W-:Y:S01]  /*3a20*/  UIADD3 UR10, UR7, 0x100, URZ ;  /* 0x00000100070a7890 */ /* 0x000fe2000fffe03f */
[----:B------:R-:W-:Y:S01]  /*3a30*/  FADD.FTZ R167, R170, R167 ;  /* 0x000000a7aaa77221 */ /* 0x000fe20000010000 */
[----:B------:R-:W-:-:S02]  /*3a40*/  UMOV UR11, 0x40000040 ;  /* 0x40000040000b7882 */ /* 0x000fc40000000000 */
[----:B------:R-:W3:Y:S01]  /*3a50*/  MUFU.EX2 R176, R176 ;  /* 0x000000b000b07308 */ /* 0x000ee20000000800 */
[----:B------:R-:W-:Y:S02]  /*3a60*/  WARPGROUP.DEPBAR.LE gsb0, 0x0 ;  /* 0x00008000000079c5 */ /* 0x000fe40000010000 */
[----:B-----5:R-:W-:Y:S01]  /*3a70*/  F2FP.BF16.F32.PACK_AB R152, R199, R178 ;  /* 0x000000b2c798723e */ /* 0x020fe200000010ff */
[----:B------:R-:W-:Y:S01]  /*3a80*/  FADD.FTZ R178, R178, R165 ;  /* 0x000000a5b2b27221 */ /* 0x000fe20000010000 */
[----:B0-----:R-:W-:Y:S01]  /*3a90*/  F2FP.BF16.F32.PACK_AB R153, R203, R182 ;  /* 0x000000b6cb99723e */ /* 0x001fe200000010ff */
[----:B------:R-:W-:Y:S01]  /*3aa0*/  FADD.FTZ R182, R182, R167 ;  /* 0x000000a7b6b67221 */ /* 0x000fe20000010000 */
[----:B------:R-:W-:Y:S01]  /*3ab0*/  F2FP.BF16.F32.PACK_AB R154, R201, R180 ;  /* 0x000000b4c99a723e */ /* 0x000fe200000010ff */
[----:B------:R-:W-:Y:S01]  /*3ac0*/  FADD.FTZ R199, R199, R178 ;  /* 0x000000b2c7c77221 */ /* 0x000fe20000010000 */
[----:B-1----:R-:W-:Y:S01]  /*3ad0*/  F2FP.BF16.F32.PACK_AB R155, R221, R184 ;  /* 0x000000b8dd9b723e */ /* 0x002fe200000010ff */
[----:B------:R-:W-:-:S02]  /*3ae0*/  FADD.FTZ R203, R203, R182 ;  /* 0x000000b6cbcb7221 */ /* 0x000fc40000010000 */
[----:B------:R-:W-:Y:S01]  /*3af0*/  FADD.FTZ R180, R180, R199 ;  /* 0x000000c7b4b47221 */ /* 0x000fe20000010000 */
[----:B------:R-:W-:Y:S01]  /*3b00*/  WARPGROUP.ARRIVE ;  /* 0x00000000000079c5 */ /* 0x000fe20000000000 */
[----:B------:R-:W-:Y:S02]  /*3b10*/  FADD.FTZ R184, R184, R203 ;  /* 0x000000cbb8b87221 */ /* 0x000fe40000010000 */
[----:B------:R-:W-:Y:S02]  /*3b20*/  FADD.FTZ R201, R201, R180 ;  /* 0x000000b4c9c97221 */ /* 0x000fe40000010000 */
[----:B------:R-:W-:-:S05]  /*3b30*/  FADD.FTZ R221, R221, R184 ;  /* 0x000000b8dddd7221 */ /* 0x000fca0000010000 */
[----:B------:R-:W-:Y:S01]  /*3b40*/  HGMMA.64x256x16.F32.BF16 R24, R152, gdesc[UR8].tnspB, R24, gsb0 ;  /* 0x43e0000898187df0 */ /* 0x000fe20008001818 */
[----:B------:R-:W-:Y:S01]  /*3b50*/  UIADD3 UR10, UR7, 0x180, URZ ;  /* 0x00000180070a7890 */ /* 0x000fe2000fffe03f */
[----:B------:R-:W-:Y:S01]  /*3b60*/  UMOV UR11, 0x40000040 ;  /* 0x40000040000b7882 */ /* 0x000fe20000000000 */
[----:B------:R-:W-:Y:S02]  /*3b70*/  WARPGROUP.DEPBAR.LE gsb0, 0x0 ;  /* 0x00008000000079c5 */ /* 0x000fe40000010000 */
[----:B------:R-:W-:Y:S01]  /*3b80*/  F2FP.BF16.F32.PACK_AB R152, R217, R186 ;  /* 0x000000bad998723e */ /* 0x000fe200000010ff */
[----:B------:R-:W-:Y:S01]  /*3b90*/  FADD.FTZ R186, R186, R201 ;  /* 0x000000c9baba7221 */ /* 0x000fe20000010000 */
[----:B------:R-:W-:Y:S01]  /*3ba0*/  F2FP.BF16.F32.PACK_AB R153, R209, R190 ;  /* 0x000000bed199723e */ /* 0x000fe200000010ff */
[----:B------:R-:W-:Y:S01]  /*3bb0*/  FADD.FTZ R190, R190, R221 ;  /* 0x000000ddbebe7221 */ /* 0x000fe20000010000 */
[----:B------:R-:W-:Y:S01]  /*3bc0*/  F2FP.BF16.F32.PACK_AB R154, R213, R188 ;  /* 0x000000bcd59a723e */ /* 0x000fe200000010ff */
[----:B------:R-:W-:Y:S01]  /*3bd0*/  FADD.FTZ R217, R217, R186 ;  /* 0x000000bad9d97221 */ /* 0x000fe20000010000 */
[----:B------:R-:W-:Y:S01]  /*3be0*/  F2FP.BF16.F32.PACK_AB R155, R205, R192 ;  /* 0x000000c0cd9b723e */ /* 0x000fe200000010ff */
[----:B------:R-:W-:-:S02]  /*3bf0*/  FADD.FTZ R209, R209, R190 ;  /* 0x000000bed1d17221 */ /* 0x000fc40000010000 */
[----:B------:R-:W-:Y:S01]  /*3c00*/  FADD.FTZ R188, R188, R217 ;  /* 0x000000d9bcbc7221 */ /* 0x000fe20000010000 */
[----:B------:R-:W-:Y:S01]  /*3c10*/  WARPGROUP.ARRIVE ;  /* 0x00000000000079c5 */ /* 0x000fe20000000000 */
[----:B------:R-:W-:Y:S02]  /*3c20*/  FADD.FTZ R192, R192, R209 ;  /* 0x000000d1c0c07221 */ /* 0x000fe40000010000 */
[----:B------:R-:W-:Y:S02]  /*3c30*/  FADD.FTZ R188, R213, R188 ;  /* 0x000000bcd5bc7221 */ /* 0x000fe40000010000 */
[----:B------:R-:W-:-:S08]  /*3c40*/  FADD.FTZ R192, R205, R192 ;  /* 0x000000c0cdc07221 */ /* 0x000fd00000010000 */
        /* <DEDUP_REMOVED lines=23> */
[C---:B--2---:R-:W-:Y:S01]  /*3dc0*/  F2FP.BF16.F32.PACK_AB R153, R171.reuse, R174 ;  /* 0x000000aeab99723e */ /* 0x044fe200000010ff */
[----:B------:R-:W-:Y:S01]  /*3dd0*/  FADD.FTZ R174, R174, R189 ;  /* 0x000000bdaeae7221 */ /* 0x000fe20000010000 */
[----:B------:R-:W-:Y:S01]  /*3de0*/  F2FP.BF16.F32.PACK_AB R154, R172, R169 ;  /* 0x000000a9ac9a723e */ /* 0x000fe200000010ff */
[----:B------:R-:W-:Y:S01]  /*3df0*/  FADD.FTZ R204, R204, R181 ;  /* 0x000000b5cccc7221 */ /* 0x000fe20000010000 */
[----:B---3--:R-:W-:Y:S01]  /*3e00*/  F2FP.BF16.F32.PACK_AB R155, R176, R173 ;  /* 0x000000adb09b723e */ /* 0x008fe200000010ff */
[----:B------:R-:W-:-:S02]  /*3e10*/  FADD.FTZ R174, R171, R174 ;  /* 0x000000aeabae7221 */ /* 0x000fc40000010000 */
[----:B------:R-:W-:Y:S01]  /*3e20*/  FADD.FTZ R21, R169, R204 ;  /* 0x000000cca9157221 */ /* 0x000fe20000010000 */
[----:B------:R-:W-:Y:S01]  /*3e30*/  WARPGROUP.ARRIVE ;  /* 0x00000000000079c5 */ /* 0x000fe20000000000 */
[----:B------:R-:W-:Y:S02]  /*3e40*/  FADD.FTZ R173, R173, R174 ;  /* 0x000000aeadad7221 */ /* 0x000fe40000010000 */
[----:B------:R-:W-:Y:S02]  /*3e50*/  FADD.FTZ R21, R172, R21 ;  /* 0x00000015ac157221 */ /* 0x000fe40000010000 */
[----:B------:R-:W-:-:S08]  /*3e60*/  FADD.FTZ R22, R176, R173 ;  /* 0x000000adb0167221 */ /* 0x000fd00000010000 */
[----:B------:R-:W-:Y:S03]  /*3e70*/  HGMMA.64x256x16.F32.BF16 R24, R152, gdesc[UR8].tnspB, R24, gsb0 ;  /* 0x43e0000898187df0 */ /* 0x000fe60008001818 */
[----:B------:R-:W-:Y:S02]  /*3e80*/  WARPGROUP.DEPBAR.LE gsb0, 0x0 ;  /* 0x00008000000079c5 */ /* 0x000fe40000010000 */
[----:B------:R-:W-:Y:S05]  /*3e90*/  @!P0 BRA `(.L_x_9230) ;  /* 0x0000000000048947 */ /* 0x000fea0003800000 */
[----:B------:R-:W-:Y:S01]  /*3ea0*/  BPT.TRAP 0x1 ;  /* 0x000000040000795c */ /* 0x000fe20000300000 */
.L_x_9230:
[----:B------:R-:W0:Y:S01]  /*3eb0*/  S2UR UR11, SR_CgaCtaId ;  /* 0x00000000000b79c3 */ /* 0x000e220000008800 */
[----:B------:R-:W-:Y:S01]  /*3ec0*/  R2UR UR10, R19 ;  /* 0x00000000130a72ca */ /* 0x000fe200000e0000 */
[----:B------:R-:W-:Y:S01]  /*3ed0*/  UIADD3 UR38, UR38, -0x2, URZ ;  /* 0xfffffffe26267890 */ /* 0x000fe2000fffe03f */
[----:B------:R-:W-:-:S11]  /*3ee0*/  R2UR UR7, R16 ;  /* 0x00000000100772ca */ /* 0x000fd600000e0000 */
[----:B------:R-:W-:Y:S02]  /*3ef0*/  UISETP.GE.AND UP0, UPT, UR38, UR10, UPT ;  /* 0x0000000a2600728c */ /* 0x000fe4000bf06270 */
[----:B------:R-:W-:-:S04]  /*3f00*/  UIADD3 UR7, UR7, 0x32460, URZ ;  /* 0x0003246007077890 */ /* 0x000fc8000fffe03f */
[----:B------:R-:W-:Y:S01]  /*3f10*/  PLOP3.LUT P1, PT, PT, PT, UP0, 0x80, 0x0 ;  /* 0x000000000000781c */ /* 0x000fe20003f2f008 */
[----:B0-----:R-:W-:-:S09]  /*3f20*/  UPRMT UR7, UR11, 0x654, UR7 ;  /* 0x000006540b077896 */ /* 0x001fd20008000007 */
[----:B------:R-:W-:Y:S03]  /*3f30*/  SYNCS.ARRIVE.TRANS64.RED.A1T0 RZ, [UR7], RZ ;  /* 0x000000ffffff79a7 */ /* 0x000fe60008100407 */
[----:B------:R-:W-:Y:S05]  /*3f40*/  @!P1 BRA `(.L_x_9231) ;  /* 0x0000002800e49947 */ /* 0x000fea0003800000 */
[----:B------:R-:W-:Y:S01]  /*3f50*/  IMAD.MOV.U32 R201, RZ, RZ, R156 ;  /* 0x000000ffffc97224 */ /* 0x000fe200078e009c */
[----:B------:R-:W-:Y:S01]  /*3f60*/  UMOV UR61, URZ ;  /* 0x0000003f003d7c82 */ /* 0x000fe20008000000 */
[----:B------:R-:W-:Y:S02]  /*3f70*/  IMAD.MOV.U32 R200, RZ, RZ, R194 ;  /* 0x000000ffffc87224 */ /* 0x000fe400078e00c2 */
[----:B------:R-:W-:Y:S01]  /*3f80*/  IMAD.U32 R23, RZ, RZ, UR38 ;  /* 0x00000026ff177e24 */ /* 0x000fe2000f8e00ff */
[----:B------:R-:W-:-:S06]  /*3f90*/  UMOV UR38, URZ ;  /* 0x0000003f00267c82 */ /* 0x000fcc0008000000 */
.L_x_9242:
[----:B------:R-:W-:Y:S01]  /*3fa0*/  R2UR UR6, R23 ;  /* 0x00000000170672ca */ /* 0x000fe200000e0000 */
[----:B------:R-:W-:Y:S01]  /*3fb0*/  UIADD3 UR38, UR38, 0x1, URZ ;  /* 0x0000000126267890 */ /* 0x000fe2000fffe03f */
[----:B------:R-:W-:-:S03]  /*3fc0*/  R2UR UR7, R19 ;  /* 0x00000000130772ca */ /* 0x000fc600000e0000 */
[----:B------:R-:W-:-:S04]  /*3fd0*/  UISETP.NE.AND UP0, UPT, UR38, 0x2, UPT ;  /* 0x000000022600788c */ /* 0x000fc8000bf05270 */
[----:B------:R-:W-:-:S04]  /*3fe0*/  USEL UR38, UR38, URZ, UP0 ;  /* 0x0000003f26267287 */ /* 0x000fc80008000000 */
[----:B------:R-:W-:Y:S01]  /*3ff0*/  IMAD.U32 R0, RZ, RZ, UR6 ;  /* 0x00000006ff007e24 */ /* 0x000fe2000f8e00ff */
[----:B------:R-:W-:-:S04]  /*4000*/  UIADD3 UR6, UR6, -0x1, URZ ;  /* 0xffffffff06067890 */ /* 0x000fc8000fffe03f */
[----:B------:R-:W-:Y:S02]  /*4010*/  ISETP.GT.AND P1, PT, R0, UR7, PT ;  /* 0x0000000700007c0c */ /* 0x000fe4000bf24270 */
[----:B------:R-:W-:Y:S01]  /*4020*/  MOV R23, UR6 ;  /* 0x0000000600177c02 */ /* 0x000fe20008000f00 */
[----:B------:R-:W-:-:S04]  /*4030*/  USEL UR6, URZ, 0x1, UP0 ;  /* 0x000000013f067887 */ /* 0x000fc80008000000 */
[----:B------:R-:W-:Y:S01]  /*4040*/  ULOP3.LUT UR61, UR61, UR6, URZ, 0x3c, !UPT ;  /* 0x000000063d3d7292 */ /* 0x000fe2000f8e3c3f */
[----:B------:R-:W-:Y:S11]  /*4050*/  @!P0 BRA `(.L_x_9232) ;  /* 0x0000000000048947 */ /* 0x000ff60003800000 */
[----:B------:R-:W-:Y:S01]  /*4060*/  BPT.TRAP 0x1 ;  /* 0x000000040000795c */ /* 0x000fe20000300000 */
.L_x_9232:
[----:B------:R-:W-:Y:S01]  /*4070*/  R2UR UR6, R16 ;  /* 0x00000000100672ca */ /* 0x000fe200000e0000 */
[----:B------:R-:W-:-:S05]  /*4080*/  IMAD.U32 R0, RZ, RZ, UR61 ;  /* 0x0000003dff007e24 */ /* 0x000fca000f8e00ff */
[----:B------:R-:W-:-:S07]  /*4090*/  SHF.L.U32 R0, R0, 0x1f, RZ ;  /* 0x0000001f00007819 */ /* 0x000fce00000006ff */
[----:B------:R-:W-:-:S09]  /*40a0*/  ULEA UR60, UR38, UR6, 0x3 ;  /* 0x00000006263c7291 */ /* 0x000fd2000f8e183f */
[----:B------:R0:W1:Y:S01]  /*40b0*/  SYNCS.PHASECHK.TRANS64.TRYWAIT P2, [UR60+0x32430], R0 ;  /* 0x03243000ff0075a7 */ /* 0x000062000804017c */
[----:B------:R-:W-:Y:S05]  /*40c0*/  @!P0 BRA `(.L_x_9233) ;  /* 0x0000000000048947 */ /* 0x000fea0003800000 */
[----:B------:R-:W-:Y:S01]  /*40d0*/  BPT.TRAP 0x1 ;  /* 0x000000040000795c */ /* 0x000fe20000300000 */
.L_x_9233:
[----:B-1----:R-:W-:Y:S05]  /*40e0*/  @P2 BRA `(.L_x_9234) ;  /* 0x0000000000082947 */ /* 0x002fea0003800000 */
[----:B------:R-:W1:Y:S02]  /*40f0*/  SYNCS.PHASECHK.TRANS64.TRYWAIT P2, [UR60+0x32430], R0 ;  /* 0x03243000ff0075a7 */ /* 0x000e64000804017c */
[----:B-1----:R-:W-:Y:S05]  /*4100*/  @!P2 BRA `(.L_x_9235) ;  /* 0x0000009c00e0a947 */ /* 0x002fea0003800000 */
.L_x_9234:
[----:B------:R-:W-:Y:S01]  /*4110*/  R2UR UR6, R17 ;  /* 0x00000000110672ca */ /* 0x000fe200000e0000 */
[----:B-1----:R-:W-:Y:S01]  /*4120*/  WARPGROUP.ARRIVE ;  /* 0x00000000000079c5 */ /* 0x002fe20000000000 */
        /* <DEDUP_REMOVED lines=10> */
[----:B------:R-:W-:Y:S01]  /*41d0*/  UIMAD UR6, UR38, 0x300, UR6 ;  /* 0x00000300260678a4 */ /* 0x000fe2000f8e0206 */
[----:B------:R-:W-:Y:S02]  /*41e0*/  R2UR UR16, R12 ;  /* 0x000000000c1072ca */ /* 0x000fe400000e0000 */
[----:B------:R-:W-:Y:S01]  /*41f0*/  R2UR UR17, R13 ;  /* 0x000000000d1172ca */ /* 0x000fe200000e0000 */
[----:B------:R-:W-:Y:S01]  /*4200*/  UIADD3 UR7, UR6, 0x2, URZ ;  /* 0x0000000206077890 */ /* 0x000fe2000fffe03f */
[----:B------:R-:W-:Y:S02]  /*4210*/  MOV R206, UR13 ;  /* 0x0000000d00ce7c02 */ /* 0x000fe40008000f00 */
[----:B------:R-:W-:Y:S01]  /*4220*/  UMOV UR22, UR6 ;  /* 0x0000000600167c82 */ /* 0x000fe20008000000 */
[----:B------:R-:W-:Y:S01]  /*4230*/  MOV R207, UR12 ;  /* 0x0000000c00cf7c02 */ /* 0x000fe20008000f00 */
[----:B------:R-:W-:Y:S01]  /*4240*/  HGMMA.64x96x16.F32.BF16 R152, gdesc[UR20], RZ, !UPT, gsb0 ;  /* 0x01600000149879f0 */ /* 0x000fe2000c0018ff */
[----:B------:R-:W-:Y:S01]  /*4250*/  R2UR UR12, R10 ;  /* 0x000000000a0c72ca */ /* 0x000fe200000e0000 */
[----:B------:R-:W-:Y:S01]  /*4260*/  UMOV UR18, UR7 ;  /* 0x0000000700127c82 */ /* 0x000fe20008000000 */
[----:B------:R-:W-:Y:S01]  /*4270*/  R2UR UR13, R11 ;  /* 0x000000000b0d72ca */ /* 0x000fe200000e0000 */
[----:B------:R-:W-:Y:S01]  /*4280*/  UIADD3 UR7, UR6, 0x4, URZ ;  /* 0x0000000406077890 */ /* 0x000fe2000fffe03f */
[----:B------:R-:W-:Y:S01]  /*4290*/  MOV R208, UR9 ;  /* 0x0000000900d07c02 */ /* 0x000fe20008000f00 */
[----:B------:R-:W-:Y:S01]  /*42a0*/  UIADD3 UR6, UR6, 0x6, URZ ;  /* 0x0000000606067890 */ /* 0x000fe2000fffe03f */
[----:B------:R-:W-:-:S02]  /*42b0*/  MOV R209, UR8 ;  /* 0x0000000800d17c02 */ /* 0x000fc40008000f00 */
[----:B------:R-:W-:Y:S02]  /*42c0*/  R2UR UR8, R8 ;  /* 0x00000000080872ca */ /* 0x000fe400000e0000 */
[----:B------:R-:W-:Y:S01]  /*42d0*/  UMOV UR14, UR7 ;  /* 0x00000007000e7c82 */ /* 0x000fe20008000000 */
[----:B------:R-:W-:Y:S01]  /*42e0*/  R2UR UR9, R9 ;  /* 0x00000000090972ca */ /* 0x000fe200000e0000 */
[----:B------:R-:W-:Y:S01]  /*42f0*/  UMOV UR10, UR6 ;  /* 0x00000006000a7c82 */ /* 0x000fe20008000000 */
[----:B------:R-:W-:Y:S02]  /*4300*/  R2UR UR21, R202 ;  /* 0x00000000ca1572ca */ /* 0x000fe400000e0000 */
[----:B------:R-:W-:Y:S01]  /*4310*/  R2UR UR20, R203 ;  /* 0x00000000cb1472ca */ /* 0x000fe200000e0000 */
[----:B------:R-:W-:Y:S02]  /*4320*/  WARPGROUP.DEPBAR.LE gsb0, 0x0 ;  /* 0x00008000000079c5 */ /* 0x000fe40000010000 */
[----:B------:R-:W-:-:S06]  /*4330*/  WARPGROUP.ARRIVE ;  /* 0x00000000000079c5 */ /* 0x000fcc0000000000 */
[----:B------:R-:W-:Y:S01]  /*4340*/  HGMMA.64x96x16.F32.BF16 R152, gdesc[UR16], R152, gsb0 ;  /* 0x01600000109879f0 */ /* 0x000fe20008001898 */
        /* <DEDUP_REMOVED lines=13> */
[----:B------:R-:W-:-:S12]  /*4420*/  @!P0 BRA `(.L_x_9236) ;  /* 0x0000000000048947 */ /* 0x000fd80003800000 */
[----:B------:R-:W-:Y:S01]  /*4430*/  BPT.TRAP 0x1 ;  /* 0x000000040000795c */ /* 0x000fe20000300000 */
.L_x_9236:
[----:B------:R1:W2:Y:S01]  /*4440*/  SYNCS.PHASECHK.TRANS64.TRYWAIT P2, [UR60+0x32450], R0 ;  /* 0x03245000ff0075a7 */ /* 0x0002a2000804017c */
[----:B------:R-:W-:Y:S05]  /*4450*/  @!P0 BRA `(.L_x_9237) ;  /* 0x0000000000048947 */ /* 0x000fea0003800000 */
[----:B------:R-:W-:Y:S01]  /*4460*/  BPT.TRAP 0x1 ;  /* 0x000000040000795c */ /* 0x000fe20000300000 */
.L_x_9237:
[----:B--2---:R-:W-:Y:S05]  /*4470*/  @P2 BRA `(.L_x_9238) ;  /* 0x0000000000082947 */ /* 0x004fea0003800000 */
[----:B------:R-:W2:Y:S02]  /*4480*/  SYNCS.PHASECHK.TRANS64.TRYWAIT P2, [UR60+0x32450], R0 ;  /* 0x03245000ff0075a7 */ /* 0x000ea4000804017c */
[----:B--2---:R-:W-:Y:S05]  /*4490*/  @!P2 BRA `(.L_x_9239) ;  /* 0x0000009c0014a947 */ /* 0x004fea0003800000 */
.L_x_9238:
[----:B------:R-:W-:Y:S01]  /*44a0*/  R2UR UR6, R18 ;  /* 0x00000000120672ca */ /* 0x000fe200000e0000 */
[----:B------:R-:W-:Y:S01]  /*44b0*/  WARPGROUP.ARRIVE ;  /* 0x00000000000079c5 */ /* 0x000fe20000000000 */
[----:B012---:R-:W-:Y:S01]  /*44c0*/  MOV R0, UR49 ;  /* 0x0000003100007c02 */ /* 0x007fe20008000f00 */
        /* <DEDUP_REMOVED lines=10> */
[----:B------:R-:W-:Y:S01]  /*4570*/  UIMAD UR39, UR38, 0xc00, UR6 ;  /* 0x00000c00262778a4 */ /* 0x000fe2000f8e0206 */
[----:B------:R-:W-:Y:S01]  /*4580*/  R2UR UR52, R4 ;  /* 0x00000000043472ca */ /* 0x000fe200000e0000 */
[----:B------:R-:W-:Y:S01]  /*4590*/  UMOV UR15, 0x40000040 ;  /* 0x40000040000f7882 */ /* 0x000fe20000000000 */
[----:B------:R-:W-:Y:S01]  /*45a0*/  R2UR UR53, R5 ;  /* 0x00000000053572ca */ /* 0x000fe200000e0000 */
[----:B------:R-:W-:Y:S01]  /*45b0*/  UIADD3 UR6, UR39, 0x2, URZ ;  /* 0x0000000227067890 */ /* 0x000fe2000fffe03f */
[----:B------:R-:W-:Y:S01]  /*45c0*/  MOV R205, UR57 ;  /* 0x0000003900cd7c02 */ /* 0x000fe20008000f00 */
[----:B------:R-:W-:Y:S01]  /*45d0*/  UIADD3 UR10, UR39, 0x300, URZ ;  /* 0x00000300270a7890 */ /* 0x000fe2000fffe03f */
[----:B------:R-:W-:Y:S01]  /*45e0*/  MOV R206, UR56 ;  /* 0x0000003800ce7c02 */ /* 0x000fe20008000f00 */
[----:B------:R-:W-:Y:S01]  /*45f0*/  UMOV UR50, UR39 ;  /* 0x0000002700327c82 */ /* 0x000fe20008000000 */
[----:B------:R-:W-:Y:S01]  /*4600*/  R2UR UR56, R2 ;  /* 0x00000000023872ca */ /* 0x000fe200000e0000 */
[----:B------:R-:W-:Y:S01]  /*4610*/  HGMMA.64x96x16.F32.BF16 R152, gdesc[UR48], R152, gsb0 ;  /* 0x01600000309879f0 */ /* 0x000fe20008001898 */
[----:B------:R-:W-:Y:S01]  /*4620*/  UMOV UR54, UR6 ;  /* 0x0000000600367c82 */ /* 0x000fe20008000000 */
[----:B------:R-:W-:Y:S01]  /*4630*/  R2UR UR57, R3 ;  /* 0x00000000033972ca */ /* 0x000fe200000e0000 */
[----:B------:R-:W-:Y:S01]  /*4640*/  UIADD3 UR6, UR39, 0x4, URZ ;  /* 0x0000000427067890 */ /* 0x000fe2000fffe03f */
[----:B------:R-:W-:Y:S01]  /*4650*/  R2UR UR49, R0 ;  /* 0x00000000003172ca */ /* 0x000fe200000e0000 */
[----:B------:R-:W-:Y:S01]  /*4660*/  UIADD3 UR14, UR39, 0x302, URZ ;  /* 0x00000302270e7890 */ /* 0x000fe2000fffe03f */
[----:B------:R-:W-:Y:S01]  /*4670*/  R2UR UR48, R202 ;  /* 0x00000000ca3072ca */ /* 0x000fe200000e0000 */
[----:B------:R-:W-:Y:S01]  /*4680*/  UIADD3 UR18, UR39, 0x304, URZ ;  /* 0x0000030427127890 */ /* 0x000fe2000fffe03f */
[----:B------:R-:W0:Y:S01]  /*4690*/  S2R R207, SR_TID.X ;  /* 0x0000000000cf7919 */ /* 0x000e220000002100 */
[----:B------:R-:W-:Y:S01]  /*46a0*/  UMOV UR19, 0x40000040 ;  /* 0x4000004000137882 */ /* 0x000fe20000000000 */
[----:B------:R-:W-:Y:S01]  /*46b0*/  UMOV UR58, UR6 ;  /* 0x00000006003a7c82 */ /* 0x000fe20008000000 */
[----:B------:R-:W-:-:S02]  /*46c0*/  UIADD3 UR6, UR39, 0x6, URZ ;  /* 0x0000000627067890 */ /* 0x000fc4000fffe03f */
        /* <DEDUP_REMOVED lines=14> */
[----:B0-----:R-:W-:-:S04]  /*47b0*/  SHF.R.U32.HI R207, RZ, 0x7, R207 ;  /* 0x00000007ffcf7819 */ /* 0x001fc800000116cf */
[----:B------:R-:W-:Y:S01]  /*47c0*/  IADD3 R0, -R207, 0xb, RZ ;  /* 0x0000000bcf007810 */ /* 0x000fe20007ffe1ff */
[----:B------:R-:W-:Y:S02]  /*47d0*/  WARPGROUP.DEPBAR.LE gsb0, 0x0 ;  /* 0x00008000000079c5 */ /* 0x000fe40000010000 */
[----:B------:R-:W-:-:S06]  /*47e0*/  WARPGROUP.ARRIVE ;  /* 0x00000000000079c5 */ /* 0x000fcc0000000000 */
[----:B------:R-:W-:Y:S01]  /*47f0*/  HGMMA.64x96x16.F32.BF16 R152, gdesc[UR52], R152, gsb0 ;  /* 0x01600000349879f0 */ /* 0x000fe20008001898 */
[----:B------:R-:W-:Y:S01]  /*4800*/  R2UR UR53, R203 ;  /* 0x00000000cb3572ca */ /* 0x000fe200000e0000 */
[----:B------:R-:W-:Y:S01]  /*4810*/  UIADD3 UR54, UR39, 0x904, URZ ;  /* 0x0000090427367890 */ /* 0x000fe2000fffe03f */
[----:B------:R-:W-:Y:S01]  /*4820*/  R2UR UR52, R204 ;  /* 0x00000000cc3472ca */ /* 0x000fe200000e0000 */
[----:B------:R-:W-:Y:S01]  /*4830*/  UMOV UR55, 0x40000040 ;  /* 0x4000004000377882 */ /* 0x000fe20000000000 */
        /* <DEDUP_REMOVED lines=50> */
.L_x_9240:
[----:B------:R-:W-:Y:S01]  /*4b60*/  ULDC UR6, c[0x0][0xad0] ;  /* 0x0002b40000067ab9 */ /* 0x000fe20000000800 */
[----:B------:R-:W1:Y:S01]  /*4b70*/  S2UR UR10, SR_CgaCtaId ;  /* 0x00000000000a79c3 */ /* 0x000e620000008800 */
        /* <DEDUP_REMOVED lines=25> */
[----:B--2---:R-:W-:Y:S01]  /*4d10*/  FMNMX.FTZ R186, R152, R200, !PT ;  /* 0x000000c898ba7209 */ /* 0x004fe20007810000 */
[----:B------:R-:W-:Y:S01]  /*4d20*/  FMUL.FTZ R176, R179, UR6 ;  /* 0x00000006b3b07c20 */ /* 0x000fe20008410000 */
[----:B------:R-:W-:Y:S01]  /*4d30*/  FMUL.FTZ R155, R155, UR6 ;  /* 0x000000069b9b7c20 */ /* 0x000fe20008410000 */
[----:B------:R-:W-:Y:S01]  /*4d40*/  FMUL.FTZ R179, R184, UR6 ;  /* 0x00000006b8b37c20 */ /* 0x000fe20008410000 */
[----:B------:R-:W-:Y:S01]  /*4d50*/  FMUL.FTZ R184, R187, UR6 ;  /* 0x00000006bbb87c20 */ /* 0x000fe20008410000 */
[----:B------:R-:W2:Y:S01]  /*4d60*/  MUFU.TANH R157, R157 ;  /* 0x0000009d009d7308 */ /* 0x000ea20000002400 */
[----:B------:R-:W-:Y:S01]  /*4d70*/  FMUL.FTZ R161, R163, UR6 ;  /* 0x00000006a3a17c20 */ /* 0x000fe20008410000 */
[----:B---3--:R-:W-:Y:S01]  /*4d80*/  FMNMX.FTZ R187, R153, R186, !PT ;  /* 0x000000ba99bb7209 */ /* 0x008fe20007810000 */
[----:B------:R-:W-:Y:S01]  /*4d90*/  FMUL.FTZ R163, R165, UR6 ;  /* 0x00000006a5a37c20 */ /* 0x000fe20008410000 */
[----:B------:R-:W-:Y:S01]  /*4da0*/  FMUL.FTZ R165, R169, UR6 ;  /* 0x00000006a9a57c20 */ /* 0x000fe20008410000 */
[----:B------:R-:W-:Y:S01]  /*4db0*/  FMUL.FTZ R169, R172, UR6 ;  /* 0x00000006aca97c20 */ /* 0x000fe20008410000 */
[----:B------:R-:W-:Y:S01]  /*4dc0*/  FMUL.FTZ R172, R177, UR6 ;  /* 0x00000006b1ac7c20 */ /* 0x000fe20008410000 */
[----:B------:R-:W-:Y:S01]  /*4dd0*/  FMUL.FTZ R177, R180, UR6 ;  /* 0x00000006b4b17c20 */ /* 0x000fe20008410000 */
[----:B------:R-:W3:Y:S01]  /*4de0*/  MUFU.TANH R158, R158 ;  /* 0x0000009e009e7308 */ /* 0x000ee20000002400 */
[----:B----4-:R-:W-:Y:S01]  /*4df0*/  FMNMX.FTZ R186, R156, R187, !PT ;  /* 0x000000bb9cba7209 */ /* 0x010fe20007810000 */
        /* <DEDUP_REMOVED lines=10> */
[----:B------:R-:W-:Y:S01]  /*4ea0*/  UIADD3 UR7, UR60, 0x32440, URZ ;  /* 0x000324403c077890 */ /* 0x000fe2000fffe03f */
[----:B------:R-:W-:-:S03]  /*4eb0*/  R2UR UR11, R20 ;  /* 0x00000000140b72ca */ /* 0x000fc600000e0000 */
[----:B------:R-:W2:Y:S01]  /*4ec0*/  MUFU.TANH R154, R154 ;  /* 0x0000009a009a7308 */ /* 0x000ea20000002400 */
[----:B---3--:R-:W-:Y:S01]  /*4ed0*/  FMNMX.FTZ R188, R158, R187, !PT ;  /* 0x000000bb9ebc7209 */ /* 0x008fe20007810000 */
[----:B-1----:R-:W-:-:S06]  /*4ee0*/  UPRMT UR10, UR10, 0x654, UR7 ;  /* 0x000006540a0a7896 */ /* 0x002fcc0008000007 */
[----:B------:R-:W1:Y:S01]  /*4ef0*/  MUFU.TANH R162, R162 ;  /* 0x000000a200a27308 */ /* 0x000e620000002400 */
[----:B----4-:R-:W-:Y:S01]  /*4f00*/  FMNMX.FTZ R187, R159, R188, !PT ;  /* 0x000000bc9fbb7209 */ /* 0x010fe20007810000 */
[----:B------:R-:W-:Y:S01]  /*4f10*/  UIMAD UR7, UR38, 0xc00, UR11 ;  /* 0x00000c00260778a4 */ /* 0x000fe2000f8e020b */
[----:B------:R-:W-:Y:S02]  /*4f20*/  SYNCS.ARRIVE.TRANS64.RED.A1T0 RZ, [UR10], RZ ;  /* 0x000000ffffff79a7 */ /* 0x000fe4000810040a */
[----:B------:R-:W-:-:S03]  /*4f30*/  UMOV UR11, 0x40000040 ;  /* 0x40000040000b7882 */ /* 0x000fc60000000000 */
[----:B------:R-:W3:Y:S01]  /*4f40*/  MUFU.TANH R155, R155 ;  /* 0x0000009b009b7308 */ /* 0x000ee20000002400 */
[----:B--2---:R-:W-:Y:S01]  /*4f50*/  FMNMX.FTZ R188, R154, R201, !PT ;  /* 0x000000c99abc7209 */ /* 0x004fe20007810000 */
[----:B------:R-:W-:-:S06]  /*4f60*/  UMOV UR10, UR7 ;  /* 0x00000007000a7c82 */ /* 0x000fcc0008000000 */
[----:B------:R-:W2:Y:S01]  /*4f70*/  MUFU.TANH R163, R163 ;  /* 0x000000a300a37308 */ /* 0x000ea20000002400 */
[----:B-1----:R-:W-:-:S07]  /*4f80*/  FMNMX.FTZ R190, R162, R187, !PT ;  /* 0x000000bba2be7209 */ /* 0x002fce0007810000 */
[----:B------:R-:W1:Y:S01]  /*4f90*/  MUFU.TANH R202, R202 ;  /* 0x000000ca00ca7308 */ /* 0x000e620000002400 */
[----:B---3--:R-:W-:-:S07]  /*4fa0*/  FMNMX.FTZ R187, R155, R188, !PT ;  /* 0x000000bc9bbb7209 */ /* 0x008fce0007810000 */
[----:B------:R-:W3:Y:S01]  /*4fb0*/  MUFU.TANH R164, R164 ;  /* 0x000000a400a47308 */ /* 0x000ee20000002400 */
[----:B--2---:R-:W-:-:S07]  /*4fc0*/  FMNMX.FTZ R205, R163, R190, !PT ;  /* 0x000000bea3cd7209 */ /* 0x004fce0007810000 */
[----:B------:R-:W2:Y:S01]  /*4fd0*/  MUFU.TANH R203, R203 ;  /* 0x000000cb00cb7308 */ /* 0x000ea20000002400 */
[----:B-1----:R-:W-:Y:S01]  /*4fe0*/  FMNMX.FTZ R188, R202, R187, !PT ;  /* 0x000000bbcabc7209 */ /* 0x002fe20007810000 */
[----:B------:R-:W-:-:S06]  /*4ff0*/  FMUL.FTZ R187, R192, UR6 ;  /* 0x00000006c0bb7c20 */ /* 0x000fcc0008410000 */
[----:B------:R-:W1:Y:S01]  /*5000*/  MUFU.TANH R165, R165 ;  /* 0x000000a500a57308 */ /* 0x000e620000002400 */
[----:B---3--:R-:W-:-:S07]  /*5010*/  FMNMX.FTZ R190, R164, R205, !PT ;  /* 0x000000cda4be7209 */ /* 0x008fce0007810000 */
[----:B------:R-:W3:Y:S01]  /*5020*/  MUFU.TANH R160, R160 ;  /* 0x000000a000a07308 */ /* 0x000ee20000002400 */
[----:B--2---:R-:W-:-:S07]  /*5030*/  FMNMX.FTZ R205, R203, R188, !PT ;  /* 0x000000bccbcd7209 */ /* 0x004fce0007810000 */
        /* <DEDUP_REMOVED lines=22> */
[----:B------:R-:W-:Y:S01]  /*51a0*/  FMUL.FTZ R192, R196, UR6 ;  /* 0x00000006c4c07c20 */ /* 0x000fe20008410000 */
[----:B------:R-:W-:-:S05]  /*51b0*/  FMUL.FTZ R196, R195, UR6 ;  /* 0x00000006c3c47c20 */ /* 0x000fca0008410000 */
        /* <DEDUP_REMOVED lines=11> */
[----:B-1----:R-:W-:-:S07]  /*5270*/  FMNMX.FTZ R205, R175, R194, !PT ;  /* 0x000000c2afcd7209 */ /* 0x002fce0007810000 */
[----:B------:R-:W1:Y:S01]  /*5280*/  MUFU.TANH R185, R185 ;  /* 0x000000b900b97308 */ /* 0x000e620000002400 */
[----:B---3--:R-:W-:Y:S01]  /*5290*/  FMNMX.FTZ R194, R180, R193, !PT ;  /* 0x000000c1b4c27209 */ /* 0x008fe20007810000 */
[----:B------:R-:W-:-:S06]  /*52a0*/  FMUL.FTZ R193, R197, UR6 ;  /* 0x00000006c5c17c20 */ /* 0x000fcc0008410000 */
        /* <DEDUP_REMOVED lines=19> */
[----:B------:R-:W-:Y:S01]  /*53e0*/  FMUL.FTZ R206, R199, UR6 ;  /* 0x00000006c7ce7c20 */ /* 0x000fe20008410000 */
[----:B------:R-:W-:-:S05]  /*53f0*/  ULDC UR6, c[0x0][0xa80] ;  /* 0x0002a00000067ab9 */ /* 0x000fca0000000800 */
        /* <DEDUP_REMOVED lines=11> */
[----:B---3--:R-:W-:-:S05]  /*54b0*/  FMNMX.FTZ R198, R193, R198, !PT ;  /* 0x000000c6c1c67209 */ /* 0x008fca0007810000 */
[----:B------:R-:W3:Y:S02]  /*54c0*/  SHFL.BFLY PT, R199, R198, 0x2, 0x1f ;  /* 0x0c401f00c6c77f89 */ /* 0x000ee400000e0000 */
[----:B------:R-:W4:Y:S01]  /*54d0*/  MUFU.TANH R206, R206 ;  /* 0x000000ce00ce7308 */ /* 0x000f220000002400 */
[----:B--2---:R-:W-:-:S04]  /*54e0*/  FMNMX.FTZ R194, R196, R195, !PT ;  /* 0x000000c3c4c27209 */ /* 0x004fc80007810000 */
[----:B-1----:R-:W-:-:S04]  /*54f0*/  FMNMX.FTZ R195, R205, R194, !PT ;  /* 0x000000c2cdc37209 */ /* 0x002fc80007810000 */
[----:B----4-:R-:W-:-:S05]  /*5500*/  FMNMX.FTZ R197, R206, R195, !PT ;  /* 0x000000c3cec57209 */ /* 0x010fca0007810000 */
[----:B------:R-:W1:Y:S01]  /*5510*/  SHFL.BFLY PT, R208, R197, 0x2, 0x1f ;  /* 0x0c401f00c5d07f89 */ /* 0x000e6200000e0000 */
[----:B---3--:R-:W-:-:S05]  /*5520*/  FMNMX.FTZ R199, R198, R199, !PT ;  /* 0x000000c7c6c77209 */ /* 0x008fca0007810000 */
[----:B------:R-:W2:Y:S01]  /*5530*/  SHFL.BFLY PT, R194, R199, 0x1, 0x1f ;  /* 0x0c201f00c7c27f89 */ /* 0x000ea200000e0000 */
[----:B-1----:R-:W-:-:S05]  /*5540*/  FMNMX.FTZ R208, R197, R208, !PT ;  /* 0x000000d0c5d07209 */ /* 0x002fca0007810000 */
[----:B------:R-:W1:Y:S01]  /*5550*/  SHFL.BFLY PT, R207, R208, 0x1, 0x1f ;  /* 0x0c201f00d0cf7f89 */ /* 0x000e6200000e0000 */
[----:B--2---:R-:W-:-:S05]  /*5560*/  FMNMX.FTZ R194, R199, R194, !PT ;  /* 0x000000c2c7c27209 */ /* 0x004fca0007810000 */
        /* <DEDUP_REMOVED lines=16> */
[----:B-1----:R-:W-:Y:S01]  /*5670*/  FMNMX.FTZ R156, R208, R207, !PT ;  /* 0x000000cfd09c7209 */ /* 0x002fe20007810000 */
[----:B------:R-:W-:Y:S01]  /*5680*/  MUFU.EX2 R197, R211 ;  /* 0x000000d300c57308 */ /* 0x000fe20000000800 */
[--C-:B------:R-:W-:Y:S01]  /*5690*/  FFMA.FTZ R171, R171, UR6, -R200.reuse ;  /* 0x00000006abab7c23 */ /* 0x100fe200080108c8 */
[--C-:B------:R-:W-:Y:S01]  /*56a0*/  FFMA.FTZ R172, R172, UR6, -R200.reuse ;  /* 0x00000006acac7c23 */ /* 0x100fe200080108c8 */
[--C-:B------:R-:W-:Y:S01]  /*56b0*/  FFMA.FTZ R178, R178, UR6, -R200.reuse ;  /* 0x00000006b2b27c23 */ /* 0x100fe200080108c8 */
[C---:B------:R-:W-:Y:S01]  /*56c0*/  FADD.FTZ R152, -R156.reuse, R201 ;  /* 0x000000c99c987221 */ /* 0x040fe20000010100 */
[----:B------:R-:W-:Y:S01]  /*56d0*/  FMUL.FTZ R209, R156, UR6 ;  /* 0x000000069cd17c20 */ /* 0x000fe20008410000 */
[--C-:B------:R-:W-:Y:S01]  /*56e0*/  FFMA.FTZ R179, R179, UR6, -R200.reuse ;  /* 0x00000006b3b37c23 */ /* 0x100fe200080108c8 */
[--C-:B------:R-:W-:Y:S01]  /*56f0*/  FFMA.FTZ R180, R180, UR6, -R200.reuse ;  /* 0x00000006b4b47c23 */ /* 0x100fe200080108c8 */
[----:B------:R-:W-:Y:S01]  /*5700*/  FMUL.FTZ R152, R152, UR6 ;  /* 0x0000000698987c20 */ /* 0x000fe20008410000 */
[--C-:B------:R-:W-:Y:S01]  /*5710*/  FFMA.FTZ R207, R154, UR6, -R209.reuse ;  /* 0x000000069acf7c23 */ /* 0x100fe200080108d1 */
[--C-:B------:R-:W-:Y:S01]  /*5720*/  FFMA.FTZ R208, R155, UR6, -R209.reuse ;  /* 0x000000069bd07c23 */ /* 0x100fe200080108d1 */
[--C-:B------:R-:W-:Y:S01]  /*5730*/  FFMA.FTZ R202, R202, UR6, -R209.reuse ;  /* 0x00000006caca7c23 */ /* 0x100fe200080108d1 */
[--C-:B------:R-:W-:Y:S01]  /*5740*/  FFMA.FTZ R203, R203, UR6, -R209.reuse ;  /* 0x00000006cbcb7c23 */ /* 0x100fe200080108d1 */
[----:B------:R-:W1:Y:S01]  /*5750*/  MUFU.EX2 R157, R152 ;  /* 0x00000098009d7308 */ /* 0x000e620000000800 */
[-C--:B--2---:R-:W-:Y:S01]  /*5760*/  FMUL.FTZ R24, R24, R195.reuse ;  /* 0x000000c318187220 */ /* 0x084fe20000410000 */
        /* <DEDUP_REMOVED lines=134> */
[----:B--2---:R-:W-:Y:S01]  /*5fd0*/  F2FP.BF16.F32.PACK_AB R152, R198, R197 ;  /* 0x000000c5c698723e */ /* 0x004fe200000010ff */
[--C-:B------:R-:W-:Y:S01]  /*5fe0*/  FFMA.FTZ R160, R160, UR6, -R209.reuse ;  /* 0x00000006a0a07c23 */ /* 0x100fe200080108d1 */
[----:B---3--:R-:W-:Y:S01]  /*5ff0*/  F2FP.BF16.F32.PACK_AB R154, R201, R199 ;  /* 0x000000c7c99a723e */ /* 0x008fe200000010ff */
[--C-:B------:R-:W-:Y:S01]  /*6000*/  FFMA.FTZ R161, R161, UR6, -R209.reuse ;  /* 0x00000006a1a17c23 */ /* 0x100fe200080108d1 */
[----:B----4-:R-:W-:Y:S01]  /*6010*/  F2FP.BF16.F32.PACK_AB R153, R208, R207 ;  /* 0x000000cfd099723e */ /* 0x010fe200000010ff */
[--C-:B------:R-:W-:Y:S01]  /*6020*/  FFMA.FTZ R166, R166, UR6, -R209.reuse ;  /* 0x00000006a6a67c23 */ /* 0x100fe200080108d1 */
[----:B-----5:R-:W-:Y:S01]  /*6030*/  F2FP.BF16.F32.PACK_AB R155, R203, R202 ;  /* 0x000000cacb9b723e */ /* 0x020fe200000010ff */
[----:B------:R1:W-:Y:S01]  /*6040*/  BAR.SYNC.DEFER_BLOCKING R210, 0x100 ;  /* 0x000400d20000751d */ /* 0x0003e20000010000 */
        /* <DEDUP_REMOVED lines=23> */
[----:B------:R-:W-:Y:S01]  /*61c0*/  WARPGROUP.ARRIVE ;  /* 0x00000000000079c5 */ /* 0x000fe20000000000 */
[--C-:B------:R-:W-:Y:S01]  /*61d0*/  FFMA.FTZ R187, R187, UR6, -R200.reuse ;  /* 0x00000006bbbb7c23 */ /* 0x100fe200080108c8 */
[----:B------:R-:W-:Y:S01]  /*61e0*/  FFMA.FTZ R188, R188, UR6, -R200 ;  /* 0x00000006bcbc7c23 */ /* 0x000fe200080108c8 */
[--C-:B------:R-:W-:Y:S01]  /*61f0*/  FFMA.FTZ R190, R190, UR6, -R209.reuse ;  /* 0x00000006bebe7c23 */ /* 0x100fe200080108d1 */
[----:B------:R-:W-:Y:S01]  /*6200*/  FFMA.FTZ R205, R206, UR6, -R209 ;  /* 0x00000006cecd7c23 */ /* 0x000fe200080108d1 */
[----:B------:R-:W-:Y:S01]  /*6210*/  FFMA.FTZ R21, R195, R21, R197 ;  /* 0x00000015c3157223 */ /* 0x000fe200000100c5 */
[----:B------:R-:W-:Y:S01]  /*6220*/  HGMMA.64x256x16.F32.BF16 R24, R152, gdesc[UR8].tnspB, R24, gsb0 ;  /* 0x43e0000898187df0 */ /* 0x000fe20008001818 */
[----:B------:R-:W-:Y:S01]  /*6230*/  MUFU.EX2 R163, R163 ;  /* 0x000000a300a37308 */ /* 0x000fe20000000800 */
[----:B------:R-:W-:Y:S01]  /*6240*/  UIADD3 UR10, UR7, 0x80, URZ ;  /* 0x00000080070a7890 */ /* 0x000fe2000fffe03f */
[----:B------:R-:W-:Y:S01]  /*6250*/  FFMA.FTZ R157, R157, R22, R207 ;  /* 0x000000169d9d7223 */ /* 0x000fe200000100cf */
[----:B------:R-:W-:Y:S01]  /*6260*/  UMOV UR11, 0x40000040 ;  /* 0x40000040000b7882 */ /* 0x000fe20000000000 */
[----:B------:R-:W-:-:S02]  /*6270*/  FADD.FTZ R198, R198, R21 ;  /* 0x00000015c6c67221 */ /* 0x000fc40000010000 */
[----:B------:R-:W-:Y:S02]  /*6280*/  FADD.FTZ R157, R208, R157 ;  /* 0x0000009dd09d7221 */ /* 0x000fe40000010000 */
[----:B------:R-:W-:Y:S01]  /*6290*/  MUFU.EX2 R160, R160 ;  /* 0x000000a000a07308 */ /* 0x000fe20000000800 */
[----:B------:R-:W-:Y:S01]  /*62a0*/  FADD.FTZ R198, R199, R198 ;  /* 0x000000c6c7c67221 */ /* 0x000fe20000010000 */
[----:B------:R-:W-:-:S03]  /*62b0*/  FADD.FTZ R202, R202, R157 ;  /* 0x0000009dcaca7221 */ /* 0x000fc60000010000 */
[----:B------:R-:W-:Y:S01]  /*62c0*/  FADD.FTZ R201, R201, R198 ;  /* 0x000000c6c9c97221 */ /* 0x000fe20000010000 */
[----:B------:R-:W-:Y:S02]  /*62d0*/  FADD.FTZ R203, R203, R202 ;  /* 0x000000cacbcb7221 */ /* 0x000fe40000010000 */
        /* <DEDUP_REMOVED lines=33> */
[----:B--2---:R-:W-:-:S05]  /*64f0*/  F2FP.BF16.F32.PACK_AB R152, R159, R158 ;  /* 0x0000009e9f98723e */ /* 0x004fca00000010ff */
[----:B------:R-:W2:Y:S01]  /*6500*/  MUFU.EX2 R193, R193 ;  /* 0x000000c100c17308 */ /* 0x000ea20000000800 */
[----:B---3--:R-:W-:Y:S01]  /*6510*/  F2FP.BF16.F32.PACK_AB R153, R161, R160 ;  /* 0x000000a0a199723e */ /* 0x008fe200000010ff */
[----:B------:R-:W-:Y:S01]  /*6520*/  FADD.FTZ R158, R158, R201 ;  /* 0x000000c99e9e7221 */ /* 0x000fe20000010000 */
[----:B------:R-:W-:Y:S01]  /*6530*/  F2FP.BF16.F32.PACK_AB R154, R163, R162 ;  /* 0x000000a2a39a723e */ /* 0x000fe200000010ff */
[----:B------:R-:W-:Y:S01]  /*6540*/  FADD.FTZ R160, R160, R203 ;  /* 0x000000cba0a07221 */ /* 0x000fe20000010000 */
[----:B----4-:R-:W-:Y:S01]  /*6550*/  F2FP.BF16.F32.PACK_AB R155, R211, R166 ;  /* 0x000000a6d39b723e */ /* 0x010fe200000010ff */
[----:B------:R-:W-:Y:S02]  /*6560*/  FADD.FTZ R159, R159, R158 ;  /* 0x0000009e9f9f7221 */ /* 0x000fe40000010000 */
[----:B------:R-:W-:Y:S01]  /*6570*/  MUFU.EX2 R196, R196 ;  /* 0x000000c400c47308 */ /* 0x000fe20000000800 */
[----:B------:R-:W-:Y:S01]  /*6580*/  WARPGROUP.ARRIVE ;  /* 0x00000000000079c5 */ /* 0x000fe20000000000 */
[----:B------:R-:W-:Y:S01]  /*6590*/  FADD.FTZ R161, R161, R160 ;  /* 0x000000a0a1a17221 */ /* 0x000fe20000010000 */
[----:B------:R-:W-:-:S03]  /*65a0*/  FADD.FTZ R162, R162, R159 ;  /* 0x0000009fa2a27221 */ /* 0x000fc60000010000 */
[----:B------:R-:W-:Y:S01]  /*65b0*/  FADD.FTZ R166, R166, R161 ;  /* 0x000000a1a6a67221 */ /* 0x000fe20000010000 */
[----:B------:R-:W-:Y:S01]  /*65c0*/  HGMMA.64x256x16.F32.BF16 R24, R152, gdesc[UR8].tnspB, R24, gsb0 ;  /* 0x43e0000898187df0 */ /* 0x000fe20008001818 */
[----:B------:R-:W-:Y:S01]  /*65d0*/  UIADD3 UR10, UR7, 0x100, URZ ;  /* 0x00000100070a7890 */ /* 0x000fe2000fffe03f */
[----:B------:R-:W3:Y:S01]  /*65e0*/  MUFU.EX2 R205, R205 ;  /* 0x000000cd00cd7308 */ /* 0x000ee20000000800 */
[----:B------:R-:W-:Y:S01]  /*65f0*/  UMOV UR11, 0x40000040 ;  /* 0x40000040000b7882 */ /* 0x000fe20000000000 */
[----:B------:R-:W-:Y:S01]  /*6600*/  FADD.FTZ R163, R163, R162 ;  /* 0x000000a2a3a37221 */ /* 0x000fe20000010000 */
[----:B------:R-:W-:Y:S01]  /*6610*/  FADD.FTZ R166, R211, R166 ;  /* 0x000000a6d3a67221 */ /* 0x000fe20000010000 */
        /* <DEDUP_REMOVED lines=54> */
[----:B--2---:R-:W-:Y:S01]  /*6980*/  F2FP.BF16.F32.PACK_AB R153, R193, R190 ;  /* 0x000000bec199723e */ /* 0x004fe200000010ff */
        /* <DEDUP_REMOVED lines=14> */
.L_x_9241:
[----:B------:R-:W0:Y:S01]  /*6a70*/  S2UR UR7, SR_CgaCtaId ;  /* 0x00000000000779c3 */ /* 0x000e220000008800 */
[----:B------:R-:W-:Y:S01]  /*6a80*/  UIADD3 UR60, UR60, 0x32460, URZ ;  /* 0x000324603c3c7890 */ /* 0x000fe2000fffe03f */
[----:B------:R-:W-:Y:S02]  /*6a90*/  IMAD.MOV.U32 R201, RZ, RZ, R156 ;  /* 0x000000ffffc97224 */ /* 0x000fe400078e009c */
[----:B------:R-:W-:Y:S01]  /*6aa0*/  IMAD.MOV.U32 R200, RZ, RZ, R194 ;  /* 0x000000ffffc87224 */ /* 0x000fe200078e00c2 */
[----:B0-----:R-:W-:-:S09]  /*6ab0*/  UPRMT UR60, UR7, 0x654, UR60 ;  /* 0x00000654073c7896 */ /* 0x001fd2000800003c */
[----:B------:R-:W-:Y:S01]  /*6ac0*/  SYNCS.ARRIVE.TRANS64.RED.A1T0 RZ, [UR60], RZ ;  /* 0x000000ffffff79a7 */ /* 0x000fe2000810043c */
[----:B------:R-:W-:Y:S05]  /*6ad0*/  @P1 BRA `(.L_x_9242) ;  /* 0xffffffd400301947 */ /* 0x000fea000383ffff */
.L_x_9231:
[----:B------:R-:W0:Y:S01]  /*6ae0*/  SHFL.BFLY PT, R2, R21, 0x2, 0x1f ;  /* 0x0c401f0015027f89 */ /* 0x000e2200000e0000 */
[----:B------:R1:W-:Y:S08]  /*6af0*/  BAR.ARV R0, 0x100 ;  /* 0x000400000000751d */ /* 0x0003f00000002000 */
[----:B------:R-:W-:Y:S06]  /*6b00*/  BAR.ARV 0x8, 0x180 ;  /* 0x0206000000007b1d */ /* 0x000fec0000002000 */
[----:B-1----:R-:W-:Y:S01]  /*6b10*/  IMAD.U32 R0, RZ, RZ, UR6 ;  /* 0x00000006ff007e24 */ /* 0x002fe2000f8e00ff */
[----:B------:R-:W-:Y:S01]  /*6b20*/  PLOP3.LUT P0, PT, PT, PT, PT, 0x8, 0x0 ;  /* 0x000000000000781c */ /* 0x000fe20003f0e170 */
[----:B------:R-:W1:Y:S01]  /*6b30*/  SHFL.BFLY PT, R5, R22, 0x2, 0x1f ;  /* 0x0c401f0016057f89 */ /* 0x000e6200000e0000 */
[----:B0-----:R-:W-:-:S05]  /*6b40*/  FADD.FTZ R3, R2, R21 ;  /* 0x0000001502037221 */ /* 0x001fca0000010000 */
[----:B------:R-:W0:Y:S01]  /*6b50*/  SHFL.BFLY PT, R2, R3, 0x1, 0x1f ;  /* 0x0c201f0003027f89 */ /* 0x000e2200000e0000 */
[----:B-1----:R-:W-:-:S05]  /*6b60*/  FADD.FTZ R5, R5, R22 ;  /* 0x0000001605057221 */ /* 0x002fca0000010000 */
[----:B------:R-:W1:Y:S01]  /*6b70*/  SHFL.BFLY PT, R4, R5, 0x1, 0x1f ;  /* 0x0c201f0005047f89 */ /* 0x000e6200000e0000 */
[----:B0-----:R-:W-:Y:S01]  /*6b80*/  FADD.FTZ R8, R3, R2 ;  /* 0x0000000203087221 */ /* 0x001fe20000010000 */
[----:B------:R-:W-:Y:S01]  /*6b90*/  MOV R2, RZ ;  /* 0x000000ff00027202 */ /* 0x000fe20000000f00 */
[----:B------:R-:W-:-:S03]  /*6ba0*/  IMAD.MOV.U32 R3, RZ, RZ, -0x800000 ;  /* 0xff800000ff037424 */ /* 0x000fc600078e00ff */
[----:B------:R-:W-:-:S13]  /*6bb0*/  FSETP.NE.FTZ.AND P1, PT, R8, RZ, PT ;  /* 0x000000ff0800720b */ /* 0x000fda0003f35000 */
[----:B------:R-:W0:Y:S01]  /*6bc0*/  @P1 MUFU.LG2 R6, R8 ;  /* 0x0000000800061308 */ /* 0x000e220000000c00 */
[----:B-1----:R-:W-:Y:S01]  /*6bd0*/  FADD.FTZ R9, R5, R4 ;  /* 0x0000000405097221 */ /* 0x002fe20000010000 */
[----:B------:R-:W-:Y:S02]  /*6be0*/  IMAD.MOV.U32 R4, RZ, RZ, RZ ;  /* 0x000000ffff047224 */ /* 0x000fe400078e00ff */
[----:B------:R-:W-:Y:S02]  /*6bf0*/  IMAD.U32 R5, RZ, RZ, UR6 ;  /* 0x00000006ff057e24 */ /* 0x000fe4000f8e00ff */
[----:B------:R-:W-:Y:S02]  /*6c00*/  FSETP.NE.FTZ.AND P2, PT, R9, RZ, PT ;  /* 0x000000ff0900720b */ /* 0x000fe40003f55000 */
[----:B------:R-:W1:Y:S01]  /*6c10*/  @P1 MUFU.RCP R4, R8 ;  /* 0x0000000800041308 */ /* 0x000e620000001000 */
[----:B------:R-:W-:Y:S01]  /*6c20*/  @P1 FMUL.FTZ R5, R5, 0.69314718246459960938 ;  /* 0x3f31721805051820 */ /* 0x000fe20000410000 */
[----:B0-----:R-:W-:-:S09]  /*6c30*/  @P1 FMUL.FTZ R6, R6, 0.69314718246459960938 ;  /* 0x3f31721806061820 */ /* 0x001fd20000410000 */
[----:B------:R-:W0:Y:S01]  /*6c40*/  @P2 MUFU.LG2 R7, R9 ;  /* 0x0000000900072308 */ /* 0x000e220000000c00 */
[----:B------:R-:W-:Y:S01]  /*6c50*/  @P2 FMUL.FTZ R0, R0, 0.69314718246459960938 ;  /* 0x3f31721800002820 */ /* 0x000fe20000410000 */
[-C--:B-1----:R-:W-:Y:S01]  /*6c60*/  FMUL.FTZ R24, R24, R4.reuse ;  /* 0x0000000418187220 */ /* 0x082fe20000410000 */
[----:B------:R-:W-:-:S05]  /*6c70*/  FMUL.FTZ R25, R25, R4 ;  /* 0x0000000419197220 */ /* 0x000fca0000410000 */
        /* <DEDUP_REMOVED lines=9> */
[----:B0-----:R-:W-:Y:S01]  /*6d10*/  @P2 FMUL.FTZ R7, R7, 0.69314718246459960938 ;  /* 0x3f31721807072820 */ /* 0x001fe20000410000 */
        /* <DEDUP_REMOVED lines=121> */
.L_x_9217:
[----:B------:R-:W-:Y:S05]  /*74b0*/  @P0 BRA `(.L_x_9243) ;  /* 0x0000002000540947 */ /* 0x000fea0003800000 */
[----:B------:R-:W2:Y:S01]  /*74c0*/  LDL R0, [R1+0x4] ;  /* 0x0000040001007983 */ /* 0x000ea20000100800 */
[----:B------:R-:W1:Y:S01]  /*74d0*/  LDC R8, c[0x0][0xce8] ;  /* 0x00033a00ff087b82 */ /* 0x000e620000000800 */
[----:B------:R-:W-:Y:S01]  /*74e0*/  ULDC.64 UR8, c[0x0][0xcd0] ;  /* 0x0003340000087ab9 */ /* 0x000fe20000000a00 */
[----:B------:R-:W-:Y:S06]  /*74f0*/  BSSY B0, `(.L_x_9244) ;  /* 0x000014d000007945 */ /* 0x000fec0003800000 */
[----:B------:R-:W3:Y:S08]  /*7500*/  S2UR UR12, SR_CTAID.Z ;  /* 0x00000000000c79c3 */ /* 0x000ef00000002700 */
[----:B------:R-:W4:Y:S08]  /*7510*/  LDC.64 R18, c[0x0][0xcd8] ;  /* 0x00033600ff127b82 */ /* 0x000f300000000a00 */
[----:B------:R-:W-:Y:S01]  /*7520*/  BAR.SYNC.DEFER_BLOCKING 0x1, 0x100 ;  /* 0x0044000000007b1d */ /* 0x000fe20000010000 */
[----:B-1----:R-:W-:-:S07]  /*7530*/  ISETP.NE.AND P0, PT, R8, 0x1, PT ;  /* 0x000000010800780c */ /* 0x002fce0003f05270 */
[----:B------:R-:W1:Y:S01]  /*7540*/  S2UR UR11, SR_CTAID.Y ;  /* 0x00000000000b79c3 */ /* 0x000e620000002600 */
[----:B---3--:R-:W-:-:S07]  /*7550*/  USHF.R.S32.HI UR10, URZ, 0x1f, UR12 ;  /* 0x0000001f3f0a7899 */ /* 0x008fce000801140c */
[----:B------:R-:W1:Y:S08]  /*7560*/  LDC R23, c[0x0][0xd50] ;  /* 0x00035400ff177b82 */ /* 0x000e700000000800 */
[----:B------:R-:W3:Y:S08]  /*7570*/  @P0 LDC R14, c[0x0][0xcec] ;  /* 0x00033b00ff0e0b82 */ /* 0x000ef00000000800 */
[----:B------:R-:W5:Y:S08]  /*7580*/  LDC.64 R20, c[0x0][0xc40] ;  /* 0x00031000ff147b82 */ /* 0x000f700000000a00 */
[----:B------:R-:W1:Y:S08]  /*7590*/  @P0 LDC R17, c[0x0][0xcf0] ;  /* 0x00033c00ff110b82 */ /* 0x000e700000000800 */
[----:B------:R-:W1:Y:S08]  /*75a0*/  @P0 LDC R22, c[0x0][0xcec] ;  /* 0x00033b00ff160b82 */ /* 0x000e700000000800 */
[----:B------:R-:W1:Y:S01]  /*75b0*/  @P0 LDC R153, c[0x0][0xcf0] ;  /* 0x00033c00ff990b82 */ /* 0x000e620000000800 */
[----:B--2---:R-:W-:-:S02]  /*75c0*/  R2UR UR13, R0 ;  /* 0x00000000000d72ca */ /* 0x004fc400000e0000 */
[----:B------:R-:W2:Y:S11]  /*75d0*/  S2R R0, SR_TID.X ;  /* 0x0000000000007919 */ /* 0x000eb60000002100 */
[----:B------:R-:W-:-:S02]  /*75e0*/  USHF.R.S32.HI UR7, URZ, 0x1f, UR13 ;  /* 0x0000001f3f077899 */ /* 0x000fc4000801140d */
[----:B------:R-:W-:Y:S02]  /*75f0*/  UIMAD.WIDE.U32 UR4, UR13, UR8, URZ ;  /* 0x000000080d0472a5 */ /* 0x000fe4000f8e003f */
[----:B------:R-:W-:-:S04]  /*7600*/  UIMAD UR6, UR7, UR8, URZ ;  /* 0x00000008070672a4 */ /* 0x000fc8000f8e023f */
[----:B------:R-:W-:-:S03]  /*7610*/  UIMAD UR6, UR13, UR9, UR6 ;  /* 0x000000090d0672a4 */ /* 0x000fc6000f8e0206 */
[----:B------:R-:W-:Y:S01]  /*7620*/  ULDC.64 UR8, c[0x0][0xc38] ;  /* 0x00030e0000087ab9 */ /* 0x000fe20000000a00 */
[----:B------:R-:W-:Y:S02]  /*7630*/  UIADD3 UR6, UR5, UR6, URZ ;  /* 0x0000000605067290 */ /* 0x000fe4000fffe03f */
[----:B------:R-:W-:Y:S01]  /*7640*/  UIMAD UR7, UR7, UR8, URZ ;  /* 0x00000008070772a4 */ /* 0x000fe2000f8e023f */
[----:B--2---:R-:W-:-:S04]  /*7650*/  IADD3 R12, R0, -0x80, RZ ;  /* 0xffffff80000c7810 */ /* 0x004fc80007ffe0ff */
[----:B------:R-:W-:-:S04]  /*7660*/  SHF.R.S32.HI R7, RZ, 0x1f, R12 ;  /* 0x0000001fff077819 */ /* 0x000fc8000001140c */
[CC--:B0-----:R-:W-:Y:S02]  /*7670*/  LEA.HI R2, R7.reuse, R12.reuse, RZ, 0x7 ;  /* 0x0000000c07027211 */ /* 0x0c1fe400078f38ff */
[----:B------:R-:W-:Y:S02]  /*7680*/  LEA.HI R7, R7, R12, RZ, 0x2 ;  /* 0x0000000c07077211 */ /* 0x000fe400078f10ff */
[----:B------:R-:W-:Y:S02]  /*7690*/  LOP3.LUT R5, R2, 0xffffff80, RZ, 0xc0, !PT ;  /* 0xffffff8002057812 */ /* 0x000fe400078ec0ff */
[----:B------:R-:W-:Y:S02]  /*76a0*/  SHF.R.S32.HI R9, RZ, 0x7, R2 ;  /* 0x00000007ff097819 */ /* 0x000fe40000011402 */
[----:B------:R-:W-:Y:S01]  /*76b0*/  LOP3.LUT R7, R7, 0xfffffffc, RZ, 0xc0, !PT ;  /* 0xfffffffc07077812 */ /* 0x000fe200078ec0ff */
[----:B------:R-:W-:Y:S01]  /*76c0*/  IMAD.IADD R0, R12, 0x1, -R5 ;  /* 0x000000010c007824 */ /* 0x000fe200078e0a05 */
[----:B------:R-:W-:-:S03]  /*76d0*/  LEA.HI R2, R2, R9, RZ, 0x1 ;  /* 0x0000000902027211 */ /* 0x000fc600078f08ff */
[----:B------:R-:W-:Y:S01]  /*76e0*/  IMAD.IADD R7, R12, 0x1, -R7 ;  /* 0x000000010c077824 */ /* 0x000fe200078e0a07 */
[----:B------:R-:W-:Y:S02]  /*76f0*/  SHF.R.S32.HI R13, RZ, 0x1f, R0 ;  /* 0x0000001fff0d7819 */ /* 0x000fe40000011400 */
[----:B------:R-:W-:Y:S02]  /*7700*/  LOP3.LUT R2, R2, 0x3fffffe, RZ, 0xc0, !PT ;  /* 0x03fffffe02027812 */ /* 0x000fe400078ec0ff */
[----:B------:R-:W-:Y:S02]  /*7710*/  LEA.HI R10, R13, R0, RZ, 0x2 ;  /* 0x000000000d0a7211 */ /* 0x000fe400078f10ff */
[----:B------:R-:W-:Y:S01]  /*7720*/  LEA.HI R11, R7, R7, RZ, 0x1 ;  /* 0x00000007070b7211 */ /* 0x000fe200078f08ff */
[----:B------:R-:W-:Y:S01]  /*7730*/  IMAD.IADD R2, R9, 0x1, -R2 ;  /* 0x0000000109027824 */ /* 0x000fe200078e0a02 */
[--C-:B------:R-:W-:Y:S01]  /*7740*/  SHF.R.S32.HI R5, RZ, 0x2, R10.reuse ;  /* 0x00000002ff057819 */ /* 0x100fe2000001140a */
[----:B------:R-:W0:Y:S01]  /*7750*/  S2R R9, SR_CTAID.X ;  /* 0x0000000000097919 */ /* 0x000e220000002500 */
[----:B------:R-:W-:-:S02]  /*7760*/  SHF.R.S32.HI R6, RZ, 0x1f, R10 ;  /* 0x0000001fff067819 */ /* 0x000fc4000001140a */
[----:B------:R-:W-:Y:S02]  /*7770*/  LOP3.LUT R12, R11, 0x1ffffffe, RZ, 0xc0, !PT ;  /* 0x1ffffffe0b0c7812 */ /* 0x000fe400078ec0ff */
[----:B------:R-:W-:Y:S02]  /*7780*/  LEA.HI R6, R6, R5, RZ, 0x3 ;  /* 0x0000000506067211 */ /* 0x000fe400078f18ff */
[----:B------:R-:W-:Y:S01]  /*7790*/  IADD3 R11, R7, -R12, RZ ;  /* 0x8000000c070b7210 */ /* 0x000fe20007ffe0ff */
[----:B------:R-:W-:Y:S01]  /*77a0*/  IMAD.U32 R7, RZ, RZ, UR5 ;  /* 0x00000005ff077e24 */ /* 0x000fe2000f8e00ff */
[----:B------:R-:W-:Y:S01]  /*77b0*/  LOP3.LUT R6, R6, 0xfffffff8, RZ, 0xc0, !PT ;  /* 0xfffffff806067812 */ /* 0x000fe200078ec0ff */
[----:B------:R-:W-:Y:S01]  /*77c0*/  IMAD.U32 R7, RZ, RZ, UR6 ;  /* 0x00000006ff077e24 */ /* 0x000fe2000f8e00ff */
[----:B------:R-:W-:Y:S01]  /*77d0*/  UIMAD UR6, UR13, UR9, UR7 ;  /* 0x000000090d0672a4 */ /* 0x000fe2000f8e0207 */
[----:B----4-:R-:W-:Y:S02]  /*77e0*/  IMAD R12, R18, UR10, RZ ;  /* 0x0000000a120c7c24 */ /* 0x010fe4000f8e02ff */
[----:B------:R-:W-:Y:S01]  /*77f0*/  IMAD.IADD R6, R5, 0x1, -R6 ;  /* 0x0000000105067824 */ /* 0x000fe200078e0a06 */
[----:B------:R-:W-:Y:S01]  /*7800*/  LEA.HI R5, R13, R0, RZ, 0x5 ;  /* 0x000000000d057211 */ /* 0x000fe200078f28ff */
[----:B------:R-:W-:-:S03]  /*7810*/  IMAD R15, R19, UR12, R12 ;  /* 0x0000000c130f7c24 */ /* 0x000fc6000f8e020c */
[----:B------:R-:W-:-:S05]  /*7820*/  SHF.R.S32.HI R5, RZ, 0x5, R5 ;  /* 0x00000005ff057819 */ /* 0x000fca0000011405 */
[----:B------:R-:W-:Y:S02]  /*7830*/  IMAD R5, R5, 0x10, R6 ;  /* 0x0000001005057824 */ /* 0x000fe400078e0206 */
[----:B------:R-:W-:Y:S01]  /*7840*/  IMAD.U32 R6, RZ, RZ, UR4 ;  /* 0x00000004ff067e24 */ /* 0x000fe2000f8e00ff */
[----:B------:R-:W-:Y:S02]  /*7850*/  UIMAD.WIDE.U32 UR4, UR13, UR8, URZ ;  /* 0x000000080d0472a5 */ /* 0x000fe4000f8e003f */
[----:B------:R-:W-:Y:S01]  /*7860*/  LEA R16, R2, R5, 0x6 ;  /* 0x0000000502107211 */ /* 0x000fe200078e30ff */
[----:B------:R-:W-:Y:S01]  /*7870*/  IMAD.WIDE.U32 R6, R18, UR12, R6 ;  /* 0x0000000c12067c25 */ /* 0x000fe2000f8e0006 */
[----:B------:R-:W-:Y:S01]  /*7880*/  UIADD3 UR6, UR5, UR6, URZ ;  /* 0x0000000605067290 */ /* 0x000fe2000fffe03f */
[----:B------:R-:W-:Y:S02]  /*7890*/  ULDC.64 UR8, c[0x0][0xc28] ;  /* 0x00030a0000087ab9 */ /* 0x000fe40000000a00 */
[----:B------:R-:W-:-:S02]  /*78a0*/  IMAD R2, R11, 0x8, R16 ;  /* 0x000000080b027824 */ /* 0x000fc400078e0210 */
[----:B------:R-:W-:Y:S02]  /*78b0*/  IMAD R18, RZ, RZ, -UR13 ;  /* 0x8000000dff127e24 */ /* 0x000fe4000f8e02ff */
[----:B0-----:R-:W-:Y:S02]  /*78c0*/  IMAD R5, R9, 0x80, R2 ;  /* 0x0000008009057824 */ /* 0x001fe400078e0202 */
[----:B------:R-:W-:Y:S01]  /*78d0*/  IMAD.U32 R13, RZ, RZ, UR5 ;  /* 0x00000005ff0d7e24 */ /* 0x000fe2000f8e00ff */
[----:B------:R-:W-:Y:S01]  /*78e0*/  MOV R13, UR6 ;  /* 0x00000006000d7c02 */ /* 0x000fe20008000f00 */
[----:B---3--:R-:W-:Y:S01]  /*78f0*/  @P0 IMAD.HI.U32 R2, R5, R14, RZ ;  /* 0x0000000e05020227 */ /* 0x008fe200078e00ff */
[----:B------:R-:W-:-:S03]  /*7900*/  ULDC.64 UR6, c[0x0][0xc48] ;  /* 0x0003120000067ab9 */ /* 0x000fc60000000a00 */
[----:B------:R-:W-:Y:S01]  /*7910*/  IMAD.U32 R12, RZ, RZ, UR4 ;  /* 0x00000004ff0c7e24 */ /* 0x000fe2000f8e00ff */
[----:B------:R-:W-:Y:S01]  /*7920*/  ULDC.64 UR4, c[0x0][0xce0] ;  /* 0x0003380000047ab9 */ /* 0x000fe20000000a00 */
[C---:B-----5:R-:W-:Y:S02]  /*7930*/  IMAD R14, R20.reuse, UR10, RZ ;  /* 0x0000000a140e7c24 */ /* 0x060fe4000f8e02ff */
[----:B-1----:R-:W-:Y:S02]  /*7940*/  IMAD R23, R23, R18, UR11 ;  /* 0x0000000b17177e24 */ /* 0x002fe4000f8e0212 */
[----:B------:R-:W-:Y:S01]  /*7950*/  IMAD.MOV.U32 R11, RZ, RZ, R5 ;  /* 0x000000ffff0b7224 */ /* 0x000fe200078e0005 */
[----:B------:R-:W-:Y:S01]  /*7960*/  @P0 SHF.R.U32.HI R11, RZ, R17, R2 ;  /* 0x00000011ff0b0219 */ /* 0x000fe20000011602 */
[----:B------:R-:W-:Y:S01]  /*7970*/  IMAD R17, R21, UR12, R14 ;  /* 0x0000000c15117c24 */ /* 0x000fe2000f8e020e */
[----:B------:R-:W-:Y:S01]  /*7980*/  SHF.R.S32.HI R14, RZ, 0x1f, R23 ;  /* 0x0000001fff0e7819 */ /* 0x000fe20000011417 */
[----:B------:R-:W-:-:S04]  /*7990*/  IMAD.WIDE.U32 R12, R20, UR12, R12 ;  /* 0x0000000c140c7c25 */ /* 0x000fc8000f8e000c */
[----:B------:R-:W-:Y:S01]  /*79a0*/  IMAD.IADD R7, R7, 0x1, R15 ;  /* 0x0000000107077824 */ /* 0x000fe200078e020f */
[----:B------:R-:W-:Y:S01]  /*79b0*/  IADD3 R13, R13, R17, RZ ;  /* 0x000000110d0d7210 */ /* 0x000fe20007ffe0ff */
[----:B------:R-:W-:-:S04]  /*79c0*/  @P0 IMAD.HI.U32 R22, R5, R22, RZ ;  /* 0x0000001605160227 */ /* 0x000fc800078e00ff */
[----:B------:R-:W-:Y:S01]  /*79d0*/  IMAD.MOV.U32 R15, RZ, RZ, R5 ;  /* 0x000000ffff0f7224 */ /* 0x000fe200078e0005 */
[----:B------:R-:W-:Y:S01]  /*79e0*/  @P0 SHF.R.U32.HI R15, RZ, R153, R22 ;  /* 0x00000099ff0f0219 */ /* 0x000fe20000011616 */
[C---:B------:R-:W-:Y:S02]  /*79f0*/  IMAD R2, R14.reuse, UR4, RZ ;  /* 0x000000040e027c24 */ /* 0x040fe4000f8e02ff */
[----:B------:R-:W-:Y:S02]  /*7a00*/  IMAD R17, R14, UR6, RZ ;  /* 0x000000060e117c24 */ /* 0x000fe4000f8e02ff */
[----:B------:R-:W-:-:S04]  /*7a10*/  IMAD.WIDE.U32 R6, R23, UR4, R6 ;  /* 0x0000000417067c25 */ /* 0x000fc8000f8e0006 */
[----:B------:R-:W-:Y:S01]  /*7a20*/  IMAD R14, R23, UR5, R2 ;  /* 0x00000005170e7c24 */ /* 0x000fe2000f8e0202 */
[----:B------:R-:W-:Y:S01]  /*7a30*/  IADD3 R6, P0, R11, R6, RZ ;  /* 0x000000060b067210 */ /* 0x000fe20007f1e0ff */
[----:B------:R-:W-:Y:S01]  /*7a40*/  IMAD R19, R23, UR7, R17 ;  /* 0x0000000717137c24 */ /* 0x000fe2000f8e0211 */
[--C-:B------:R-:W-:Y:S01]  /*7a50*/  SHF.R.S32.HI R17, RZ, 0x1f, R11.reuse ;  /* 0x0000001fff117819 */ /* 0x100fe2000001140b */
[----:B------:R-:W-:Y:S01]  /*7a60*/  IMAD.MOV R11, RZ, RZ, -R11 ;  /* 0x000000ffff0b7224 */ /* 0x000fe200078e0a0b */
[--C-:B------:R-:W-:Y:S01]  /*7a70*/  SHF.R.S32.HI R2, RZ, 0x1f, R15.reuse ;  /* 0x0000001fff027819 */ /* 0x100fe2000001140f */
[----:B------:R-:W-:Y:S01]  /*7a80*/  ULDC.64 UR4, c[0x0][0xc30] ;  /* 0x00030c0000047ab9 */ /* 0x000fe20000000a00 */
[----:B------:R-:W-:Y:S01]  /*7a90*/  IMAD.MOV R18, RZ, RZ, -R15 ;  /* 0x000000ffff127224 */ /* 0x000fe200078e0a0f */
[----:B------:R-:W-:Y:S01]  /*7aa0*/  IADD3.X R7, R17, R7, R14, P0, !PT ;  /* 0x0000000711077210 */ /* 0x000fe200007fe40e */
[----:B------:R-:W-:Y:S02]  /*7ab0*/  IMAD R11, R8, R11, R5 ;  /* 0x0000000b080b7224 */ /* 0x000fe400078e0205 */
[----:B------:R-:W-:-:S02]  /*7ac0*/  IMAD R2, R2, UR4, RZ ;  /* 0x0000000402027c24 */ /* 0x000fc4000f8e02ff */
        /* <DEDUP_REMOVED lines=29> */
[----:B------:R0:W-:Y:S01]  /*7ca0*/  SHFL.IDX PT, R12, R17, RZ, 0x1c1f ;  /* 0x001c1fff110c7589 */ /* 0x0001e200000e0000 */
[----:B------:R-:W-:Y:S01]  /*7cb0*/  IMAD R8, R8, UR6, RZ ;  /* 0x0000000608087c24 */ /* 0x000fe2000f8e02ff */
[----:B------:R-:W-:Y:S01]  /*7cc0*/  LOP3.LUT P0, RZ, R0, 0x3, RZ, 0xc0, !PT ;  /* 0x0000000300ff7812 */ /* 0x000fe2000780c0ff */
[C---:B------:R-:W-:Y:S01]  /*7cd0*/  VIADD R9, R11.reuse, 0x8 ;  /* 0x000000080b097836 */ /* 0x040fe20000000000 */
[----:B------:R-:W1:Y:S01]  /*7ce0*/  SHFL.IDX PT, R13, R18, RZ, 0x1c1f ;  /* 0x001c1fff120d7589 */ /* 0x000e6200000e0000 */
[----:B------:R-:W-:Y:S01]  /*7cf0*/  UIADD3 UR4, UR4, 0x32420, URZ ;  /* 0x0003242004047890 */ /* 0x000fe2000fffe03f */
[----:B------:R-:W-:-:S02]  /*7d00*/  ISETP.GE.OR P1, PT, R11, R8, P0 ;  /* 0x000000080b00720c */ /* 0x000fc40000726670 */
[----:B------:R-:W2:Y:S01]  /*7d10*/  SHFL.IDX PT, R15, R18, 0x1, 0x1c1f ;  /* 0x003c1f00120f7f89 */ /* 0x000ea200000e0000 */
[-C--:B------:R-:W-:Y:S01]  /*7d20*/  ISETP.GE.OR P0, PT, R9, R8.reuse, P0 ;  /* 0x000000080900720c */ /* 0x080fe20000706670 */
[----:B------:R-:W-:Y:S01]  /*7d30*/  UPRMT UR4, URZ, 0x654, UR4 ;  /* 0x000006543f047896 */ /* 0x000fe20008000004 */
[----:B------:R-:W-:Y:S01]  /*7d40*/  ISETP.GE.AND P2, PT, R11, R8, PT ;  /* 0x000000080b00720c */ /* 0x000fe20003f46270 */
[----:B------:R3:W4:Y:S01]  /*7d50*/  SHFL.IDX PT, R6, R2, RZ, 0x1c1f ;  /* 0x001c1fff02067589 */ /* 0x00072200000e0000 */
[----:B0-----:R-:W-:-:S03]  /*7d60*/  LOP3.LUT R17, R10, 0x7ffffffc, RZ, 0xc0, !PT ;  /* 0x7ffffffc0a117812 */ /* 0x001fc600078ec0ff */
[----:B------:R3:W0:Y:S02]  /*7d70*/  SHFL.IDX PT, R7, R5, RZ, 0x1c1f ;  /* 0x001c1fff05077589 */ /* 0x00062400000e0000 */
[----:B------:R-:W-:Y:S01]  /*7d80*/  IMAD.IADD R0, R0, 0x1, -R17 ;  /* 0x0000000100007824 */ /* 0x000fe200078e0a11 */
[----:B------:R-:W-:Y:S04]  /*7d90*/  SYNCS.ARRIVE.TRANS64.RED.A1T0 RZ, [UR4], RZ ;  /* 0x000000ffffff79a7 */ /* 0x000fe80008100404 */
[----:B------:R-:W-:Y:S01]  /*7da0*/  SHF.L.U32 R0, R0, 0x1, RZ ;  /* 0x0000000100007819 */ /* 0x000fe200000006ff */
[----:B-1----:R3:W-:Y:S04]  /*7db0*/  @!P1 ST.E desc[UR36][R12.64], R4 ;  /* 0x000000040c009985 */ /* 0x0027e8000c101924 */
[----:B--2---:R3:W-:Y:S01]  /*7dc0*/  @!P0 ST.E desc[UR36][R14.64], R3 ;  /* 0x000000030e008985 */ /* 0x0047e2000c101924 */
[----:B------:R-:W-:Y:S05]  /*7dd0*/  @P2 BRA `(.L_x_9245) ;  /* 0x0000000800f82947 */ /* 0x000fea0003800000 */
[C---:B---3--:R-:W-:Y:S01]  /*7de0*/  VIADD R3, R0.reuse, 0x8 ;  /* 0x0000000800037836 */ /* 0x048fe20000000000 */
[----:B------:R-:W-:Y:S01]  /*7df0*/  ULDC UR4, c[0x0][0xbc8] ;  /* 0x0002f20000047ab9 */ /* 0x000fe20000000800 */
[C---:B------:R-:W-:Y:S01]  /*7e00*/  VIADD R4, R0.reuse, 0x10 ;  /* 0x0000001000047836 */ /* 0x040fe20000000000 */
[C---:B------:R-:W-:Y:S01]  /*7e10*/  ISETP.GE.AND P2, PT, R0.reuse, UR4, PT ;  /* 0x0000000400007c0c */ /* 0x040fe2000bf46270 */
[C---:B------:R-:W-:Y:S01]  /*7e20*/  VIADD R10, R0.reuse, 0x18 ;  /* 0x00000018000a7836 */ /* 0x040fe20000000000 */
[----:B------:R-:W-:Y:S01]  /*7e30*/  ISETP.GE.AND P3, PT, R3, UR4, PT ;  /* 0x0000000403007c0c */ /* 0x000fe2000bf66270 */
[----:B------:R-:W-:Y:S01]  /*7e40*/  VIADD R18, R0, 0x20 ;  /* 0x0000002000127836 */ /* 0x000fe20000000000 */
[----:B------:R-:W-:Y:S01]  /*7e50*/  ISETP.GE.AND P4, PT, R4, UR4, PT ;  /* 0x0000000404007c0c */ /* 0x000fe2000bf86270 */
[----:B------:R-:W-:Y:S01]  /*7e60*/  VIADD R20, R0, 0x40 ;  /* 0x0000004000147836 */ /* 0x000fe20000000000 */
[----:B------:R-:W-:Y:S01]  /*7e70*/  ISETP.GE.AND P5, PT, R10, UR4, PT ;  /* 0x000000040a007c0c */ /* 0x000fe2000bfa6270 */
[C---:B------:R-:W-:Y:S01]  /*7e80*/  VIADD R21, R0.reuse, 0x48 ;  /* 0x0000004800157836 */ /* 0x040fe20000000000 */
[C---:B------:R-:W-:Y:S01]  /*7e90*/  IADD3 R19, R0.reuse, 0x28, RZ ;  /* 0x0000002800137810 */ /* 0x040fe20007ffe0ff */
[----:B------:R-:W-:Y:S01]  /*7ea0*/  VIADD R23, R0, 0x58 ;  /* 0x0000005800177836 */ /* 0x000fe20000000000 */
[----:B------:R-:W-:-:S02]  /*7eb0*/  ISETP.GE.AND P0, PT, R18, UR4, PT ;  /* 0x0000000412007c0c */ /* 0x000fc4000bf06270 */
[----:B------:R-:W-:Y:S02]  /*7ec0*/  ISETP.GE.AND P1, PT, R19, UR4, PT ;  /* 0x0000000413007c0c */ /* 0x000fe4000bf26270 */
[----:B------:R-:W-:Y:S02]  /*7ed0*/  IADD3 R22, R0, 0x50, RZ ;  /* 0x0000005000167810 */ /* 0x000fe40007ffe0ff */
[----:B------:R-:W-:Y:S02]  /*7ee0*/  @!P3 LEA.HI R3, R3, R3, RZ, 0x1 ;  /* 0x000000030303b211 */ /* 0x000fe400078f08ff */
[----:B------:R-:W-:Y:S02]  /*7ef0*/  @!P4 LEA.HI R4, R4, R4, RZ, 0x1 ;  /* 0x000000040404c211 */ /* 0x000fe400078f08ff */
[----:B------:R-:W-:Y:S02]  /*7f00*/  @!P5 LEA.HI R10, R10, R10, RZ, 0x1 ;  /* 0x0000000a0a0ad211 */ /* 0x000fe400078f08ff */
[----:B------:R-:W-:-:S02]  /*7f10*/  @!P3 LOP3.LUT R3, R3, 0xfffffffe, RZ, 0xc0, !PT ;  /* 0xfffffffe0303b812 */ /* 0x000fc400078ec0ff */
[----:B------:R-:W-:Y:S01]  /*7f20*/  @!P4 LOP3.LUT R15, R4, 0xfffffffe, RZ, 0xc0, !PT ;  /* 0xfffffffe040fc812 */ /* 0x000fe200078ec0ff */
[----:B------:R-:W-:Y:S01]  /*7f30*/  VIADD R4, R0, 0x38 ;  /* 0x0000003800047836 */ /* 0x000fe20000000000 */
[----:B------:R-:W-:Y:S01]  /*7f40*/  @!P5 LOP3.LUT R17, R10, 0xfffffffe, RZ, 0xc0, !PT ;  /* 0xfffffffe0a11d812 */ /* 0x000fe200078ec0ff */
[--C-:B0---4-:R-:W-:Y:S01]  /*7f50*/  @!P2 IMAD.WIDE R10, R0, 0x4, R6.reuse ;  /* 0x00000004000aa825 */ /* 0x111fe200078e0206 */
[----:B------:R-:W-:Y:S02]  /*7f60*/  ISETP.GE.AND P6, PT, R22, UR4, PT ;  /* 0x0000000416007c0c */ /* 0x000fe4000bfc6270 */
[----:B------:R-:W-:Y:S01]  /*7f70*/  @!P0 LEA.HI R18, R18, R18, RZ, 0x1 ;  /* 0x0000001212128211 */ /* 0x000fe200078f08ff */
[--C-:B------:R-:W-:Y:S01]  /*7f80*/  @!P3 IMAD.WIDE R12, R3, 0x4, R6.reuse ;  /* 0x00000004030cb825 */ /* 0x100fe200078e0206 */
[----:B------:R0:W-:Y:S01]  /*7f90*/  @!P2 ST.E.64 desc[UR36][R10.64], R24 ;  /* 0x000000180a00a985 */ /* 0x0001e2000c101b24 */
[----:B------:R-:W-:Y:S02]  /*7fa0*/  @!P1 LEA.HI R19, R19, R19, RZ, 0x1 ;  /* 0x0000001313139211 */ /* 0x000fe400078f08ff */
[----:B------:R-:W-:Y:S01]  /*7fb0*/  VIADD R3, R0, 0x30 ;  /* 0x0000003000037836 */ /* 0x000fe20000000000 */
[----:B------:R1:W-:Y:S01]  /*7fc0*/  @!P3 ST.E.64 desc[UR36][R12.64], R28 ;  /* 0x0000001c0c00b985 */ /* 0x0003e2000c101b24 */
[----:B------:R-:W-:Y:S01]  /*7fd0*/  @!P4 IMAD.WIDE R14, R15, 0x4, R6 ;  /* 0x000000040f0ec825 */ /* 0x000fe200078e0206 */
[----:B------:R-:W-:-:S02]  /*7fe0*/  ISETP.GE.AND P3, PT, R4, UR4, PT ;  /* 0x0000000404007c0c */ /* 0x000fc4000bf66270 */
[----:B------:R-:W-:Y:S01]  /*7ff0*/  ISETP.GE.AND P2, PT, R3, UR4, PT ;  /* 0x0000000403007c0c */ /* 0x000fe2000bf46270 */
[----:B------:R-:W-:Y:S01]  /*8000*/  @!P5 IMAD.WIDE R16, R17, 0x4, R6 ;  /* 0x000000041110d825 */ /* 0x000fe200078e0206 */
[----:B------:R2:W-:Y:S01]  /*8010*/  @!P4 ST.E.64 desc[UR36][R14.64], R32 ;  /* 0x000000200e00c985 */ /* 0x0005e2000c101b24 */
[----:B------:R-:W-:Y:S02]  /*8020*/  ISETP.GE.AND P4, PT, R20, UR4, PT ;  /* 0x0000000414007c0c */ /* 0x000fe4000bf86270 */
[----:B------:R-:W-:Y:S01]  /*8030*/  @!P6 LEA.HI R22, R22, R22, RZ, 0x1 ;  /* 0x000000161616e211 */ /* 0x000fe200078f08ff */
[----:B------:R3:W-:Y:S01]  /*8040*/  @!P5 ST.E.64 desc[UR36][R16.64], R36 ;  /* 0x000000241000d985 */ /* 0x0007e2000c101b24 */
[----:B------:R-:W-:Y:S01]  /*8050*/  ISETP.GE.AND P5, PT, R21, UR4, PT ;  /* 0x0000000415007c0c */ /* 0x000fe2000bfa6270 */
[----:B0-----:R-:W-:Y:S01]  /*8060*/  VIADD R24, R0, 0x60 ;  /* 0x0000006000187836 */ /* 0x001fe20000000000 */
[----:B------:R-:W-:Y:S02]  /*8070*/  @!P0 LOP3.LUT R11, R18, 0xfffffffe, RZ, 0xc0, !PT ;  /* 0xfffffffe120b8812 */ /* 0x000fe400078ec0ff */
[----:B-1----:R-:W-:-:S02]  /*8080*/  @!P1 LOP3.LUT R13, R19, 0xfffffffe, RZ, 0xc0, !PT ;  /* 0xfffffffe130d9812 */ /* 0x002fc400078ec0ff */
[----:B------:R-:W-:Y:S01]  /*8090*/  @!P2 LEA.HI R3, R3, R3, RZ, 0x1 ;  /* 0x000000030303a211 */ /* 0x000fe200078f08ff */
[--C-:B------:R-:W-:Y:S01]  /*80a0*/  @!P0 IMAD.WIDE R10, R11, 0x4, R6.reuse ;  /* 0x000000040b0a8825 */ /* 0x100fe200078e0206 */
[----:B------:R-:W-:Y:S02]  /*80b0*/  @!P3 LEA.HI R4, R4, R4, RZ, 0x1 ;  /* 0x000000040404b211 */ /* 0x000fe400078f08ff */
[----:B------:R-:W-:Y:S01]  /*80c0*/  @!P4 LEA.HI R20, R20, R20, RZ, 0x1 ;  /* 0x000000141414c211 */ /* 0x000fe200078f08ff */
[----:B------:R-:W-:Y:S01]  /*80d0*/  @!P1 IMAD.WIDE R12, R13, 0x4, R6 ;  /* 0x000000040d0c9825 */ /* 0x000fe200078e0206 */
[----:B------:R-:W-:Y:S01]  /*80e0*/  @!P2 LOP3.LUT R3, R3, 0xfffffffe, RZ, 0xc0, !PT ;  /* 0xfffffffe0303a812 */ /* 0x000fe200078ec0ff */
[----:B------:R0:W-:Y:S01]  /*80f0*/  @!P0 ST.E.64 desc[UR36][R10.64], R40 ;  /* 0x000000280a008985 */ /* 0x0001e2000c101b24 */
[----:B------:R-:W-:Y:S02]  /*8100*/  @!P5 LEA.HI R21, R21, R21, RZ, 0x1 ;  /* 0x000000151515d211 */ /* 0x000fe400078f08ff */
[----:B--2---:R-:W-:Y:S01]  /*8110*/  @!P3 LOP3.LUT R15, R4, 0xfffffffe, RZ, 0xc0, !PT ;  /* 0xfffffffe040fb812 */ /* 0x004fe200078ec0ff */
[----:B------:R1:W-:Y:S01]  /*8120*/  @!P1 ST.E.64 desc[UR36][R12.64], R44 ;  /* 0x0000002c0c009985 */ /* 0x0003e2000c101b24 */
[----:B---3--:R-:W-:Y:S01]  /*8130*/  @!P4 LOP3.LUT R17, R20, 0xfffffffe, RZ, 0xc0, !PT ;  /* 0xfffffffe1411c812 */ /* 0x008fe200078ec0ff */
[----:B------:R-:W-:Y:S01]  /*8140*/  VIADD R4, R0, 0x70 ;  /* 0x0000007000047836 */ /* 0x000fe20000000000 */
[----:B------:R-:W-:-:S02]  /*8150*/  @!P5 LOP3.LUT R21, R21, 0xfffffffe, RZ, 0xc0, !PT ;  /* 0xfffffffe1515d812 */ /* 0x000fc400078ec0ff */
[----:B------:R-:W-:Y:S01]  /*8160*/  @!P6 LOP3.LUT R19, R22, 0xfffffffe, RZ, 0xc0, !PT ;  /* 0xfffffffe1613e812 */ /* 0x000fe200078ec0ff */
[----:B------:R-:W-:Y:S01]  /*8170*/  VIADD R22, R0, 0x88 ;  /* 0x0000008800167836 */ /* 0x000fe20000000000 */
[----:B------:R-:W-:Y:S02]  /*8180*/  ISETP.GE.AND P1, PT, R23, UR4, PT ;  /* 0x0000000417007c0c */ /* 0x000fe4000bf26270 */
[----:B------:R-:W-:Y:S01]  /*8190*/  ISETP.GE.AND P0, PT, R24, UR4, PT ;  /* 0x0000000418007c0c */ /* 0x000fe2000bf06270 */
[----:B0-----:R-:W-:Y:S01]  /*81a0*/  @!P2 IMAD.WIDE R10, R3, 0x4, R6 ;  /* 0x00000004030aa825 */ /* 0x001fe200078e0206 */
[----:B------:R-:W-:-:S03]  /*81b0*/  IADD3 R20, R0, 0x78, RZ ;  /* 0x0000007800147810 */ /* 0x000fc60007ffe0ff */
[--C-:B-1----:R-:W-:Y:S01]  /*81c0*/  @!P3 IMAD.WIDE R12, R15, 0x4, R6.reuse ;  /* 0x000000040f0cb825 */ /* 0x102fe200078e0206 */
[----:B------:R0:W-:Y:S03]  /*81d0*/  @!P2 ST.E.64 desc[UR36][R10.64], R48 ;  /* 0x000000300a00a985 */ /* 0x0001e6000c101b24 */
        /* <DEDUP_REMOVED lines=30> */
[----:B--2---:R-:W-:Y:S01]  /*83c0*/  @!P6 LOP3.LUT R15, R4, 0xfffffffe, RZ, 0xc0, !PT ;  /* 0xfffffffe040fe812 */ /* 0x004fe200078ec0ff */
[----:B------:R-:W-:Y:S01]  /*83d0*/  VIADD R4, R0, 0xa8 ;  /* 0x000000a800047836 */ /* 0x000fe20000000000 */
[----:B---3--:R-:W-:Y:S01]  /*83e0*/  @!P5 LOP3.LUT R17, R20, 0xfffffffe, RZ, 0xc0, !PT ;  /* 0xfffffffe1411d812 */ /* 0x008fe200078ec0ff */
[----:B------:R-:W-:Y:S01]  /*83f0*/  VIADD R20, R0, 0xb0 ;  /* 0x000000b000147836 */ /* 0x000fe20000000000 */
[----:B------:R-:W-:Y:S02]  /*8400*/  @!P4 LOP3.LUT R21, R21, 0xfffffffe, RZ, 0xc0, !PT ;  /* 0xfffffffe1515c812 */ /* 0x000fe400078ec0ff */
[----:B----4-:R-:W-:Y:S01]  /*8410*/  @!P3 LOP3.LUT R19, R22, 0xfffffffe, RZ, 0xc0, !PT ;  /* 0xfffffffe1613b812 */ /* 0x010fe200078ec0ff */
[C---:B------:R-:W-:Y:S01]  /*8420*/  VIADD R22, R0.reuse, 0xc0 ;  /* 0x000000c000167836 */ /* 0x040fe20000000000 */
[----:B------:R-:W-:Y:S01]  /*8430*/  ISETP.GE.AND P0, PT, R23, UR4, PT ;  /* 0x0000000417007c0c */ /* 0x000fe2000bf06270 */
[----:B0-----:R-:W-:Y:S01]  /*8440*/  @!P2 IMAD.WIDE R10, R3, 0x4, R6 ;  /* 0x00000004030aa825 */ /* 0x001fe200078e0206 */
[----:B------:R-:W-:-:S02]  /*8450*/  IADD3 R3, R0, 0xa0, RZ ;  /* 0x000000a000037810 */ /* 0x000fc40007ffe0ff */
        /* <DEDUP_REMOVED lines=19> */
[----:B0-----:R-:W-:Y:S02]  /*8590*/  @!P0 LOP3.LUT R11, R23, 0xfffffffe, RZ, 0xc0, !PT ;  /* 0xfffffffe170b8812 */ /* 0x001fe400078ec0ff */
[----:B-1----:R-:W-:Y:S02]  /*85a0*/  @!P1 LOP3.LUT R13, R24, 0xfffffffe, RZ, 0xc0, !PT ;  /* 0xfffffffe180d9812 */ /* 0x002fe400078ec0ff */
[----:B------:R-:W-:Y:S01]  /*85b0*/  @!P2 LOP3.LUT R3, R3, 0xfffffffe, RZ, 0xc0, !PT ;  /* 0xfffffffe0303a812 */ /* 0x000fe200078ec0ff */
[--C-:B------:R-:W-:Y:S01]  /*85c0*/  @!P0 IMAD.WIDE R10, R11, 0x4, R6.reuse ;  /* 0x000000040b0a8825 */ /* 0x100fe200078e0206 */
[----:B------:R-:W-:Y:S02]  /*85d0*/  @!P3 LEA.HI R4, R4, R4, RZ, 0x1 ;  /* 0x000000040404b211 */ /* 0x000fe400078f08ff */
[----:B------:R-:W-:Y:S01]  /*85e0*/  @!P4 LEA.HI R20, R20, R20, RZ, 0x1 ;  /* 0x000000141414c211 */ /* 0x000fe200078f08ff */
[--C-:B------:R-:W-:Y:S01]  /*85f0*/  @!P1 IMAD.WIDE R12, R13, 0x4, R6.reuse ;  /* 0x000000040d0c9825 */ /* 0x100fe200078e0206 */
[----:B------:R-:W-:Y:S01]  /*8600*/  @!P6 LEA.HI R22, R22, R22, RZ, 0x1 ;  /* 0x000000161616e211 */ /* 0x000fe200078f08ff */
[----:B------:R0:W-:Y:S01]  /*8610*/  @!P0 ST.E.64 desc[UR36][R10.64], R96 ;  /* 0x000000600a008985 */ /* 0x0001e2000c101b24 */
[----:B------:R-:W-:Y:S01]  /*8620*/  @!P5 LEA.HI R21, R21, R21, RZ, 0x1 ;  /* 0x000000151515d211 */ /* 0x000fe200078f08ff */
[--C-:B--2---:R-:W-:Y:S01]  /*8630*/  @!P2 IMAD.WIDE R14, R3, 0x4, R6.reuse ;  /* 0x00000004030ea825 */ /* 0x104fe200078e0206 */
[----:B---3--:R-:W-:Y:S01]  /*8640*/  @!P3 LOP3.LUT R17, R4, 0xfffffffe, RZ, 0xc0, !PT ;  /* 0xfffffffe0411b812 */ /* 0x008fe200078ec0ff */
[----:B------:R1:W-:Y:S01]  /*8650*/  @!P1 ST.E.64 desc[UR36][R12.64], R100 ;  /* 0x000000640c009985 */ /* 0x0003e2000c101b24 */
[----:B----4-:R-:W-:Y:S01]  /*8660*/  @!P4 LOP3.LUT R19, R20, 0xfffffffe, RZ, 0xc0, !PT ;  /* 0xfffffffe1413c812 */ /* 0x010fe200078ec0ff */
[----:B------:R-:W-:Y:S01]  /*8670*/  VIADD R4, R0, 0xd0 ;  /* 0x000000d000047836 */ /* 0x000fe20000000000 */
[----:B------:R-:W-:Y:S01]  /*8680*/  @!P6 LOP3.LUT R3, R22, 0xfffffffe, RZ, 0xc0, !PT ;  /* 0xfffffffe1603e812 */ /* 0x000fe200078ec0ff */
[----:B------:R2:W-:Y:S01]  /*8690*/  @!P2 ST.E.64 desc[UR36][R14.64], R104 ;  /* 0x000000680e00a985 */ /* 0x0005e2000c101b24 */
[----:B------:R-:W-:Y:S01]  /*86a0*/  @!P5 LOP3.LUT R21, R21, 0xfffffffe, RZ, 0xc0, !PT ;  /* 0xfffffffe1515d812 */ /* 0x000fe200078ec0ff */
[----:B------:R-:W-:Y:S01]  /*86b0*/  VIADD R20, R0, 0xd8 ;  /* 0x000000d800147836 */ /* 0x000fe20000000000 */
[----:B------:R-:W-:Y:S01]  /*86c0*/  ISETP.GE.AND P1, PT, R4, UR4, PT ;  /* 0x0000000404007c0c */ /* 0x000fe2000bf26270 */
[----:B0-----:R-:W-:-:S03]  /*86d0*/  @!P3 IMAD.WIDE R10, R17, 0x4, R6 ;  /* 0x00000004110ab825 */ /* 0x001fc600078e0206 */
[----:B------:R-:W-:Y:S01]  /*86e0*/  ISETP.GE.AND P2, PT, R20, UR4, PT ;  /* 0x0000000414007c0c */ /* 0x000fe2000bf46270 */
[--C-:B-1----:R-:W-:Y:S01]  /*86f0*/  @!P4 IMAD.WIDE R12, R19, 0x4, R6.reuse ;  /* 0x00000004130cc825 */ /* 0x102fe200078e0206 */
[----:B------:R0:W-:Y:S03]  /*8700*/  @!P3 ST.E.64 desc[UR36][R10.64], R108 ;  /* 0x0000006c0a00b985 */ /* 0x0001e6000c101b24 */
[--C-:B------:R-:W-:Y:S01]  /*8710*/  @!P6 IMAD.WIDE R18, R3, 0x4, R6.reuse ;  /* 0x000000040312e825 */ /* 0x100fe200078e0206 */
[C---:B------:R-:W-:Y:S01]  /*8720*/  IADD3 R3, R0.reuse, 0xc8, RZ ;  /* 0x000000c800037810 */ /* 0x040fe20007ffe0ff */
[----:B------:R1:W-:Y:S01]  /*8730*/  @!P4 ST.E.64 desc[UR36][R12.64], R112 ;  /* 0x000000700c00c985 */ /* 0x0003e2000c101b24 */
[----:B--2---:R-:W-:Y:S01]  /*8740*/  IADD3 R15, R0, 0xf0, RZ ;  /* 0x000000f0000f7810 */ /* 0x004fe20007ffe0ff */
[----:B------:R-:W-:Y:S01]  /*8750*/  @!P5 IMAD.WIDE R16, R21, 0x4, R6 ;  /* 0x000000041510d825 */ /* 0x000fe200078e0206 */
[----:B------:R-:W-:-:S02]  /*8760*/  ISETP.GE.AND P0, PT, R3, UR4, PT ;  /* 0x0000000403007c0c */ /* 0x000fc4000bf06270 */
[----:B------:R-:W-:Y:S01]  /*8770*/  @!P1 LEA.HI R4, R4, R4, RZ, 0x1 ;  /* 0x0000000404049211 */ /* 0x000fe200078f08ff */
[C---:B------:R-:W-:Y:S01]  /*8780*/  VIADD R21, R0.reuse, 0xe0 ;  /* 0x000000e000157836 */ /* 0x040fe20000000000 */
[----:B------:R2:W-:Y:S01]  /*8790*/  @!P5 ST.E.64 desc[UR36][R16.64], R116 ;  /* 0x000000741000d985 */ /* 0x0005e2000c101b24 */
[C---:B------:R-:W-:Y:S01]  /*87a0*/  VIADD R14, R0.reuse, 0xe8 ;  /* 0x000000e8000e7836 */ /* 0x040fe20000000000 */
[----:B------:R-:W-:Y:S01]  /*87b0*/  ISETP.GE.AND P5, PT, R15, UR4, PT ;  /* 0x000000040f007c0c */ /* 0x000fe2000bfa6270 */
[----:B0-----:R-:W-:Y:S01]  /*87c0*/  VIADD R11, R0, 0xf8 ;  /* 0x000000f8000b7836 */ /* 0x001fe20000000000 */
[----:B------:R0:W-:Y:S01]  /*87d0*/  @!P6 ST.E.64 desc[UR36][R18.64], R120 ;  /* 0x000000781200e985 */ /* 0x0001e2000c101b24 */
[----:B------:R-:W-:Y:S02]  /*87e0*/  ISETP.GE.AND P3, PT, R21, UR4, PT ;  /* 0x0000000415007c0c */ /* 0x000fe4000bf66270 */
[----:B------:R-:W-:Y:S02]  /*87f0*/  ISETP.GE.AND P4, PT, R14, UR4, PT ;  /* 0x000000040e007c0c */ /* 0x000fe4000bf86270 */
[----:B------:R-:W-:-:S02]  /*8800*/  ISETP.GE.AND P6, PT, R11, UR4, PT ;  /* 0x000000040b007c0c */ /* 0x000fc4000bfc6270 */
[----:B------:R-:W-:Y:S02]  /*8810*/  @!P0 LEA.HI R3, R3, R3, RZ, 0x1 ;  /* 0x0000000303038211 */ /* 0x000fe400078f08ff */
[----:B------:R-:W-:Y:S02]  /*8820*/  @!P2 LEA.HI R20, R20, R20, RZ, 0x1 ;  /* 0x000000141414a211 */ /* 0x000fe400078f08ff */
[----:B------:R-:W-:Y:S02]  /*8830*/  @!P5 LEA.HI R10, R15, R15, RZ, 0x1 ;  /* 0x0000000f0f0ad211 */ /* 0x000fe400078f08ff */
[----:B------:R-:W-:Y:S02]  /*8840*/  @!P0 LOP3.LUT R3, R3, 0xfffffffe, RZ, 0xc0, !PT ;  /* 0xfffffffe03038812 */ /* 0x000fe400078ec0ff */
[----:B------:R-:W-:Y:S02]  /*8850*/  @!P3 LEA.HI R21, R21, R21, RZ, 0x1 ;  /* 0x000000151515b211 */ /* 0x000fe400078f08ff */
[----:B------:R-:W-:-:S02]  /*8860*/  @!P4 LEA.HI R14, R14, R14, RZ, 0x1 ;  /* 0x0000000e0e0ec211 */ /* 0x000fc400078f08ff */
[----:B------:R-:W-:Y:S02]  /*8870*/  @!P6 LEA.HI R11, R11, R11, RZ, 0x1 ;  /* 0x0000000b0b0be211 */ /* 0x000fe400078f08ff */
[----:B-1----:R-:W-:Y:S02]  /*8880*/  @!P1 LOP3.LUT R13, R4, 0xfffffffe, RZ, 0xc0, !PT ;  /* 0xfffffffe040d9812 */ /* 0x002fe400078ec0ff */
[----:B------:R-:W-:Y:S02]  /*8890*/  @!P2 LOP3.LUT R15, R20, 0xfffffffe, RZ, 0xc0, !PT ;  /* 0xfffffffe140fa812 */ /* 0x000fe400078ec0ff */
[----:B--2---:R-:W-:Y:S01]  /*88a0*/  @!P3 LOP3.LUT R17, R21, 0xfffffffe, RZ, 0xc0, !PT ;  /* 0xfffffffe1511b812 */ /* 0x004fe200078ec0ff */
[--C-:B------:R-:W-:Y:S01]  /*88b0*/  @!P1 IMAD.WIDE R12, R13, 0x4, R6.reuse ;  /* 0x000000040d0c9825 */ /* 0x100fe200078e0206 */
[----:B0-----:R-:W-:Y:S02]  /*88c0*/  @!P4 LOP3.LUT R19, R14, 0xfffffffe, RZ, 0xc0, !PT ;  /* 0xfffffffe0e13c812 */ /* 0x001fe400078ec0ff */
[----:B------:R-:W-:Y:S01]  /*88d0*/  @!P5 LOP3.LUT R21, R10, 0xfffffffe, RZ, 0xc0, !PT ;  /* 0xfffffffe0a15d812 */ /* 0x000fe200078ec0ff */
[----:B------:R-:W-:Y:S01]  /*88e0*/  @!P2 IMAD.WIDE R14, R15, 0x4, R6 ;  /* 0x000000040f0ea825 */ /* 0x000fe200078e0206 */
[----:B------:R-:W-:-:S03]  /*88f0*/  @!P6 LOP3.LUT R23, R11, 0xfffffffe, RZ, 0xc0, !PT ;  /* 0xfffffffe0b17e812 */ /* 0x000fc600078ec0ff */
        /* <DEDUP_REMOVED lines=12> */
.L_x_9245:
[----:B------:R-:W-:Y:S05]  /*89c0*/  BSYNC B0 ;  /* 0x0000000000007941 */ /* 0x000fea0003800000 */
.L_x_9244:
        /* <DEDUP_REMOVED lines=8> */
[----:B-1----:R-:W-:Y:S01]  /*8a50*/  VIADD R10, R0, 0x18 ;  /* 0x00000018000a7836 */ /* 0x002fe20000000000 */
[----:B------:R-:W-:Y:S01]  /*8a60*/  ISETP.GE.AND P1, PT, R4, UR4, PT ;  /* 0x0000000404007c0c */ /* 0x000fe2000bf26270 */
[C---:B------:R-:W-:Y:S01]  /*8a70*/  VIADD R12, R0.reuse, 0x28 ;  /* 0x00000028000c7836 */ /* 0x040fe20000000000 */
[----:B------:R-:W-:Y:S01]  /*8a80*/  ISETP.GE.AND P2, PT, R5, UR4, PT ;  /* 0x0000000405007c0c */ /* 0x000fe2000bf46270 */
[C---:B------:R-:W-:Y:S01]  /*8a90*/  VIADD R13, R0.reuse, 0x30 ;  /* 0x00000030000d7836 */ /* 0x040fe20000000000 */
[C---:B------:R-:W-:Y:S01]  /*8aa0*/  IADD3 R11, R0.reuse, 0x20, RZ ;  /* 0x00000020000b7810 */ /* 0x040fe20007ffe0ff */
[----:B------:R-:W-:Y:S01]  /*8ab0*/  VIADD R14, R0, 0x38 ;  /* 0x00000038000e7836 */ /* 0x000fe20000000000 */
        /* <DEDUP_REMOVED lines=8> */
[----:B------:R-:W-:-:S02]  /*8b40*/  @!P1 LEA.HI R4, R4, R4, RZ, 0x1 ;  /* 0x0000000404049211 */ /* 0x000fc400078f08ff */
[----:B------:R-:W-:Y:S02]  /*8b50*/  @!P2 LEA.HI R5, R5, R5, RZ, 0x1 ;  /* 0x000000050505a211 */ /* 0x000fe400078f08ff */
[----:B0-----:R-:W-:Y:S02]  /*8b60*/  @!P1 LOP3.LUT R7, R4, 0xfffffffe, RZ, 0xc0, !PT ;  /* 0xfffffffe04079812 */ /* 0x001fe400078ec0ff */
[----:B------:R-:W-:Y:S01]  /*8b70*/  @!P2 LOP3.LUT R9, R5, 0xfffffffe, RZ, 0xc0, !PT ;  /* 0xfffffffe0509a812 */ /* 0x000fe200078ec0ff */
[--C-:B---3--:R-:W-:Y:S01]  /*8b80*/  @!P0 IMAD.WIDE R4, R0, 0x4, R2.reuse ;  /* 0x0000000400048825 */ /* 0x108fe200078e0202 */
[----:B------:R-:W-:Y:S02]  /*8b90*/  ISETP.GE.AND P4, PT, R16, UR4, PT ;  /* 0x0000000410007c0c */ /* 0x000fe4000bf86270 */
[----:B------:R-:W-:Y:S01]  /*8ba0*/  @!P5 LEA.HI R10, R10, R10, RZ, 0x1 ;  /* 0x0000000a0a0ad211 */ /* 0x000fe200078f08ff */
        /* <DEDUP_REMOVED lines=20> */
[----:B------:R-:W-:-:S02]  /*8cf0*/  @!P1 LOP3.LUT R13, R13, 0xfffffffe, RZ, 0xc0, !PT ;  /* 0xfffffffe0d0d9812 */ /* 0x000fc400078ec0ff */
[----:B------:R-:W-:Y:S01]  /*8d00*/  @!P2 LOP3.LUT R11, R14, 0xfffffffe, RZ, 0xc0, !PT ;  /* 0xfffffffe0e0ba812 */ /* 0x000fe200078ec0ff */
[----:B------:R1:W-:Y:S01]  /*8d10*/  @!P6 ST.E.64 desc[UR36][R6.64], R42 ;  /* 0x0000002a0600e985 */ /* 0x0003e2000c101b24 */
[----:B------:R-:W-:Y:S01]  /*8d20*/  @!P3 LOP3.LUT R15, R15, 0xfffffffe, RZ, 0xc0, !PT ;  /* 0xfffffffe0f0fb812 */ /* 0x000fe200078ec0ff */
[----:B------:R-:W-:Y:S01]  /*8d30*/  VIADD R14, R0, 0x60 ;  /* 0x00000060000e7836 */ /* 0x000fe20000000000 */
[----:B------:R-:W-:Y:S02]  /*8d40*/  @!P4 LOP3.LUT R17, R16, 0xfffffffe, RZ, 0xc0, !PT ;  /* 0xfffffffe1011c812 */ /* 0x000fe400078ec0ff */
[----:B------:R-:W-:Y:S02]  /*8d50*/  ISETP.GE.AND P5, PT, R18, UR4, PT ;  /* 0x0000000412007c0c */ /* 0x000fe4000bfa6270 */
[----:B------:R-:W-:Y:S02]  /*8d60*/  ISETP.GE.AND P6, PT, R19, UR4, PT ;  /* 0x0000000413007c0c */ /* 0x000fe4000bfc6270 */
[----:B------:R-:W-:Y:S01]  /*8d70*/  IADD3 R16, R0, 0x70, RZ ;  /* 0x0000007000107810 */ /* 0x000fe20007ffe0ff */
        /* <DEDUP_REMOVED lines=86> */
[----:B------:R-:W-:Y:S02]  /*92e0*/  ISETP.GE.AND P0, PT, R14, UR4, PT ;  /* 0x000000040e007c0c */ /* 0x000fe4000bf06270 */
        /* <DEDUP_REMOVED lines=10> */
[C---:B------:R-:W-:Y:S01]  /*9390*/  VIADD R20, R0.reuse, 0xf0 ;  /* 0x000000f000147836 */ /* 0x040fe20000000000 */
        /* <DEDUP_REMOVED lines=39> */
.L_x_9243:
        /* <DEDUP_REMOVED lines=8> */
[----:B-1----:R-:W-:-:S03]  /*9690*/  IMAD R3, R6, UR4, RZ ;  /* 0x0000000406037c24 */ /* 0x002fc6000f8e02ff */
[----:B------:R-:W-:-:S04]  /*96a0*/  IADD3 R0, R0, -0x80, RZ ;  /* 0xffffff8000007810 */ /* 0x000fc80007ffe0ff */
[----:B------:R-:W-:-:S13]  /*96b0*/  ISETP.GE.AND P0, PT, R0, R3, PT ;  /* 0x000000030000720c */ /* 0x000fda0003f06270 */
[----:B------:R-:W-:Y:S05]  /*96c0*/  @P0 BRA `(.L_x_9215) ;  /* 0x0000004400f80947 */ /* 0x000fea0003800000 */
[----:B------:R-:W2:Y:S01]  /*96d0*/  LDL R4, [R1+0x4] ;  /* 0x0000040001047983 */ /* 0x000ea20000100800 */
[----:B------:R-:W-:Y:S01]  /*96e0*/  ISETP.NE.AND P0, PT, R6, 0x1, PT ;  /* 0x000000010600780c */ /* 0x000fe20003f05270 */
[----:B------:R-:W-:Y:S01]  /*96f0*/  S2UR UR7, SR_CTAID.Z ;  /* 0x00000000000779c3 */ /* 0x000fe20000002700 */
[----:B------:R-:W-:Y:S01]  /*9700*/  ULDC.64 UR8, c[0x0][0xcd0] ;  /* 0x0003340000087ab9 */ /* 0x000fe20000000a00 */
[----:B------:R-:W-:-:S06]  /*9710*/  IMAD.MOV.U32 R5, RZ, RZ, R0 ;  /* 0x000000ffff057224 */ /* 0x000fcc00078e0000 */
[----:B------:R-:W0:Y:S08]  /*9720*/  LDC.64 R10, c[0x0][0xcd8] ;  /* 0x00033600ff0a7b82 */ /* 0x000e300000000a00 */
[----:B------:R-:W1:Y:S08]  /*9730*/  @P0 LDC R7, c[0x0][0xcec] ;  /* 0x00033b00ff070b82 */ /* 0x000e700000000800 */
[----:B------:R-:W3:Y:S08]  /*9740*/  @P0 LDC R9, c[0x0][0xcf0] ;  /* 0x00033c00ff090b82 */ /* 0x000ef00000000800 */
[----:B------:R-:W4:Y:S08]  /*9750*/  S2UR UR10, SR_CTAID.Y ;  /* 0x00000000000a79c3 */ /* 0x000f300000002600 */
[----:B------:R-:W4:Y:S01]  /*9760*/  LDC R8, c[0x0][0xd50] ;  /* 0x00035400ff087b82 */ /* 0x000f220000000800 */
[----:B--2---:R-:W-:Y:S01]  /*9770*/  R2UR UR11, R4 ;  /* 0x00000000040b72ca */ /* 0x004fe200000e0000 */
[----:B-1----:R-:W-:-:S05]  /*9780*/  @P0 IMAD.HI.U32 R4, R0, R7, RZ ;  /* 0x0000000700040227 */ /* 0x002fca00078e00ff */
[----:B---3--:R-:W-:-:S07]  /*9790*/  @P0 SHF.R.U32.HI R5, RZ, R9, R4 ;  /* 0x00000009ff050219 */ /* 0x008fce0000011604 */
[----:B------:R-:W-:Y:S02]  /*97a0*/  USHF.R.S32.HI UR6, URZ, 0x1f, UR11 ;  /* 0x0000001f3f067899 */ /* 0x000fe4000801140b */
[----:B------:R-:W-:Y:S01]  /*97b0*/  IMAD R7, RZ, RZ, -UR11 ;  /* 0x8000000bff077e24 */ /* 0x000fe2000f8e02ff */
[----:B------:R-:W-:Y:S02]  /*97c0*/  UIMAD.WIDE.U32 UR4, UR11, UR8, URZ ;  /* 0x000000080b0472a5 */ /* 0x000fe4000f8e003f */
[----:B------:R-:W-:Y:S01]  /*97d0*/  UIMAD UR6, UR6, UR8, URZ ;  /* 0x00000008060672a4 */ /* 0x000fe2000f8e023f */
[----:B----4-:R-:W-:Y:S01]  /*97e0*/  IMAD R9, R8, R7, UR10 ;  /* 0x0000000a08097e24 */ /* 0x010fe2000f8e0207 */
[----:B------:R-:W-:Y:S01]  /*97f0*/  USHF.R.S32.HI UR8, URZ, 0x1f, UR7 ;  /* 0x0000001f3f087899 */ /* 0x000fe20008011407 */
[----:B------:R-:W-:Y:S01]  /*9800*/  IMAD.MOV R7, RZ, RZ, -R5 ;  /* 0x000000ffff077224 */ /* 0x000fe200078e0a05 */
[----:B------:R-:W-:Y:S01]  /*9810*/  UIMAD UR6, UR11, UR9, UR6 ;  /* 0x000000090b0672a4 */ /* 0x000fe2000f8e0206 */
[----:B------:R-:W-:Y:S01]  /*9820*/  IMAD.U32 R3, RZ, RZ, UR5 ;  /* 0x00000005ff037e24 */ /* 0x000fe2000f8e00ff */
[----:B------:R-:W-:Y:S01]  /*9830*/  SHF.R.S32.HI R4, RZ, 0x1f, R9 ;  /* 0x0000001fff047819 */ /* 0x000fe20000011409 */
[----:B------:R-:W-:Y:S01]  /*9840*/  IMAD.U32 R2, RZ, RZ, UR4 ;  /* 0x00000004ff027e24 */ /* 0x000fe2000f8e00ff */
[----:B------:R-:W-:Y:S01]  /*9850*/  UIADD3 UR6, UR5, UR6, URZ ;  /* 0x0000000605067290 */ /* 0x000fe2000fffe03f */
[----:B0-----:R-:W-:-:S02]  /*9860*/  IMAD R12, R10, UR8, RZ ;  /* 0x000000080a0c7c24 */ /* 0x001fc4000f8e02ff */
        /* <DEDUP_REMOVED lines=24> */
.L_x_9213:
        /* <DEDUP_REMOVED lines=18> */
.L_x_9246:
[----:B------:R-:W-:Y:S01]  /*9b10*/  ULDC UR7, c[0x0][0xd50] ;  /* 0x0003540000077ab9 */ /* 0x000fe20000000800 */
[----:B------:R-:W-:Y:S01]  /*9b20*/  UMOV UR39, UR6 ;  /* 0x0000000600277c82 */ /* 0x000fe20008000000 */
[----:B------:R-:W-:-:S11]  /*9b30*/  UISETP.NE.AND UP0, UPT, UR7, 0x1, UPT ;  /* 0x000000010700788c */ /* 0x000fd6000bf05270 */
[----:B------:R-:W-:Y:S01]  /*9b40*/  @UP0 ULDC UR4, c[0x0][0xd54] ;  /* 0x0003550000040ab9 */ /* 0x000fe20000000800 */
[----:B------:R-:W-:Y:S01]  /*9b50*/  @UP0 ULDC UR8, c[0x0][0xd58] ;  /* 0x0003560000080ab9 */ /* 0x000fe20000000800 */
[----:B------:R-:W-:-:S04]  /*9b60*/  UIMAD.WIDE.U32 UR4, UR6, UR4, URZ ;  /* 0x00000004060472a5 */ /* 0x000fc8000f8e003f */
[----:B------:R-:W-:-:S12]  /*9b70*/  @UP0 USHF.R.U32.HI UR39, URZ, UR8, UR5 ;  /* 0x000000083f270299 */ /* 0x000fd80008011605 */
.L_x_9247:
[----:B------:R-:W-:Y:S01]  /*9b80*/  ISETP.LE.AND P0, PT, RZ, UR43, PT ;  /* 0x0000002bff007c0c */ /* 0x000fe2000bf03270 */
[----:B------:R-:W-:Y:S01]  /*9b90*/  UIADD3 UR4, -UR39, URZ, URZ ;  /* 0x0000003f27047290 */ /* 0x000fe2000fffe13f */
[----:B------:R-:W-:Y:S01]  /*9ba0*/  IMAD.MOV.U32 R26, RZ, RZ, 0x1 ;  /* 0x00000001ff1a7424 */ /* 0x000fe200078e00ff */
[----:B------:R-:W-:Y:S01]  /*9bb0*/  MOV R6, 0x1 ;  /* 0x0000000100067802 */ /* 0x000fe20000000f00 */
[----:B------:R-:W-:Y:S01]  /*9bc0*/  IMAD.MOV.U32 R17, RZ, RZ, RZ ;  /* 0x000000ffff117224 */ /* 0x000fe200078e00ff */
[----:B------:R-:W-:-:S08]  /*9bd0*/  UIMAD UR6, UR7, UR4, UR6 ;  /* 0x00000004070672a4 */ /* 0x000fd0000f8e0206 */
        /* <DEDUP_REMOVED lines=12> */
[----:B------:R-:W-:Y:S01]  /*9ca0*/  UISETP.NE.U32.AND UP0, UPT, UR4, URZ, UPT ;  /* 0x0000003f0400728c */ /* 0x000fe2000bf05070 */
[----:B------:R-:W0:Y:S02]  /*9cb0*/  S2R R36, SR_CTAID.X ;  /* 0x0000000000247919 */ /* 0x000e240000002500 */
[----:B------:R-:W-:Y:S01]  /*9cc0*/  ULDC UR4, c[0x0][0x424] ;  /* 0x0001090000047ab9 */ /* 0x000fe20000000800 */
[----:B------:R-:W-:Y:S01]  /*9cd0*/  UISETP.NE.AND.EX UP0, UPT, UR5, URZ, UPT, UP0 ;  /* 0x0000003f0500728c */ /* 0x000fe2000bf05300 */
[----:B------:R1:W5:Y:S01]  /*9ce0*/  @P0 LDG.E R24, desc[UR36][R2.64] ;  /* 0x0000002402180981 */ /* 0x000362000c1e1900 */
[----:B------:R-:W-:-:S02]  /*9cf0*/  ULOP3.LUT UR44, UR6, 0xffff, URZ, 0xc0, !UPT ;  /* 0x0000ffff062c7892 */ /* 0x000fc4000f8ec03f */
[----:B------:R-:W-:Y:S01]  /*9d00*/  USEL UR4, UR4, 0x1, UP0 ;  /* 0x0000000104047887 */ /* 0x000fe20008000000 */
[----:B------:R-:W-:-:S03]  /*9d10*/  UMOV UR38, URZ ;  /* 0x0000003f00267c82 */ /* 0x000fc60008000000 */
[----:B------:R-:W-:-:S04]  /*9d20*/  UIMAD UR41, UR4, UR41, URZ ;  /* 0x00000029042972a4 */ /* 0x000fc8000f8e023f */
[----:B------:R-:W-:Y:S02]  /*9d30*/  UISETP.GE.AND UP0, UPT, UR41, 0x1, UPT ;  /* 0x000000012900788c */ /* 0x000fe4000bf06270 */
[----:B------:R-:W-:-:S04]  /*9d40*/  UIADD3 UR4, UR41, 0x5f, URZ ;  /* 0x0000005f29047890 */ /* 0x000fc8000fffe03f */
[----:B------:R-:W-:Y:S01]  /*9d50*/  PLOP3.LUT P0, PT, PT, PT, UP0, 0x80, 0x0 ;  /* 0x000000000000781c */ /* 0x000fe20003f0f008 */
[----:B------:R-:W-:-:S04]  /*9d60*/  UIMAD.WIDE UR4, UR4, 0x2aaaaaab, URZ ;  /* 0x2aaaaaab040478a5 */ /* 0x000fc8000f8e023f */
[----:B------:R-:W-:-:S04]  /*9d70*/  USHF.R.U32.HI UR40, URZ, 0x1f, UR5 ;  /* 0x0000001f3f287899 */ /* 0x000fc80008011605 */
        /* <DEDUP_REMOVED lines=35> */
.L_x_9249:
[----:B------:R-:W-:Y:S02]  /*9fb0*/  UIMAD UR46, UR44, UR38, URZ ;  /* 0x000000262c2e72a4 */ /* 0x000fe4000f8e023f */
[----:B------:R-:W-:Y:S01]  /*9fc0*/  IMAD.U32 R3, RZ, RZ, UR38 ;  /* 0x00000026ff037e24 */ /* 0x000fe2000f8e00ff */
[----:B------:R-:W-:Y:S01]  /*9fd0*/  MOV R17, RZ ;  /* 0x000000ff00117202 */ /* 0x000fe20000000f00 */
[----:B------:R-:W-:Y:S02]  /*9fe0*/  IMAD.MOV.U32 R6, RZ, RZ, 0x1 ;  /* 0x00000001ff067424 */ /* 0x000fe400078e00ff */
[----:B------:R-:W-:-:S05]  /*9ff0*/  IMAD.U32 R0, RZ, RZ, UR46 ;  /* 0x0000002eff007e24 */ /* 0x000fca000f8e00ff */
        /* <DEDUP_REMOVED lines=21> */
[----:B------:R-:W-:Y:S01]  /*a150*/  MOV R8, 0x70 ;  /* 0x0000007000087802 */ /* 0x000fe20000000f00 */
[----:B------:R-:W-:-:S02]  /*a160*/  IMAD.U32 R10, RZ, RZ, UR4 ;  /* 0x00000004ff0a7e24 */ /* 0x000fc4000f8e00ff */
[----:B------:R-:W-:Y:S02]  /*a170*/  IMAD.U32 R11, RZ, RZ, UR5 ;  /* 0x00000005ff0b7e24 */ /* 0x000fe4000f8e00ff */
[----:B------:R-:W-:Y:S02]  /*a180*/  IMAD.MOV.U32 R12, RZ, RZ, 0x1 ;  /* 0x00000001ff0c7424 */ /* 0x000fe400078e00ff */
[----:B------:R-:W-:-:S07]  /*a190*/  IMAD.MOV.U32 R13, RZ, RZ, RZ ;  /* 0x000000ffff0d7224 */ /* 0x000fce00078e00ff */
[----:B------:R-:W-:-:S07]  /*a1a0*/  LEPC R20, `(.L_x_9250) ;  /* 0x000000001014794e */ /* 0x000fce0000000000 */
[----:B0----5:R-:W-:Y:S05]  /*a1b0*/  CALL.ABS.NOINC R2 ;  /* 0x0000000002007343 */ /* 0x021fea0003c00000 */
.L_x_9250:
        /* <DEDUP_REMOVED lines=20> */
.L_x_9252:
        /* <DEDUP_REMOVED lines=9> */
[----:B------:R-:W-:Y:S01]  /*a390*/  MOV R13, RZ ;  /* 0x000000ff000d7202 */ /* 0x000fe20000000f00 */
[----:B------:R-:W-:-:S02]  /*a3a0*/  IMAD.U32 R11, RZ, RZ, UR5 ;  /* 0x00000005ff0b7e24 */ /* 0x000fc4000f8e00ff */
[----:B------:R-:W-:Y:S02]  /*a3b0*/  IMAD.MOV.U32 R8, RZ, RZ, 0x70 ;  /* 0x00000070ff087424 */ /* 0x000fe400078e00ff */
[----:B0-----:R-:W-:-:S07]  /*a3c0*/  IMAD.MOV.U32 R12, RZ, RZ, 0x1 ;  /* 0x00000001ff0c7424 */ /* 0x001fce00078e00ff */
[----:B------:R-:W-:-:S07]  /*a3d0*/  LEPC R20, `(.L_x_9251) ;  /* 0x000000001014794e */ /* 0x000fce0000000000 */
[----:B-1----:R-:W-:Y:S05]  /*a3e0*/  CALL.ABS.NOINC R2 ;  /* 0x0000000002007343 */ /* 0x002fea0003c00000 */
.L_x_9251:
        /* <DEDUP_REMOVED lines=9> */
[C---:B------:R-:W-:Y:S01]  /*a480*/  SHF.L.U32 R0, R28.reuse, 0x4, RZ ;  /* 0x000000041c007819 */ /* 0x040fe200000006ff */
[----:B------:R-:W-:Y:S01]  /*a490*/  IMAD.U32 R3, RZ, RZ, UR5 ;  /* 0x00000005ff037e24 */ /* 0x000fe2000f8e00ff */
[----:B------:R-:W-:Y:S01]  /*a4a0*/  LOP3.LUT R7, R28, 0x7f, RZ, 0xc0, !PT ;  /* 0x0000007f1c077812 */ /* 0x000fe200078ec0ff */
[----:B------:R-:W-:Y:S01]  /*a4b0*/  IMAD.U32 R4, RZ, RZ, UR45 ;  /* 0x0000002dff047e24 */ /* 0x000fe2000f8e00ff */
[----:B0-----:R-:W-:Y:S02]  /*a4c0*/  ISETP.NE.AND P1, PT, R12, 0x1, PT ;  /* 0x000000010c00780c */ /* 0x001fe40003f25270 */
[----:B------:R-:W-:Y:S01]  /*a4d0*/  LOP3.LUT R16, R16, 0xffffbfff, RZ, 0xc0, !PT ;  /* 0xffffbfff10107812 */ /* 0x000fe200078ec0ff */
[----:B------:R0:W2:Y:S01]  /*a4e0*/  @P0 LDG.E R30, desc[UR36][R2.64] ;  /* 0x00000024021e0981 */ /* 0x0000a2000c1e1900 */
[----:B------:R-:W-:Y:S01]  /*a4f0*/  LOP3.LUT R5, R0, 0x70, RZ, 0xc0, !PT ;  /* 0x0000007000057812 */ /* 0x000fe200078ec0ff */
[----:B------:R-:W-:Y:S01]  /*a500*/  VIADD R0, R4, 0xffffffff ;  /* 0xffffffff04007836 */ /* 0x000fe20000000000 */
[----:B------:R-:W-:Y:S01]  /*a510*/  SHF.R.U32.HI R37, RZ, 0x3, R7 ;  /* 0x00000003ff257819 */ /* 0x000fe20000011607 */
[----:B------:R-:W-:Y:S01]  /*a520*/  IMAD.SHL.U32 R6, R28, 0x8, RZ ;  /* 0x000000081c067824 */ /* 0x000fe200078e00ff */
[----:B------:R-:W-:-:S02]  /*a530*/  ULDC UR4, c[0x0][0x320] ;  /* 0x0000c80000047ab9 */ /* 0x000fc40000000800 */
[----:B------:R-:W-:-:S03]  /*a540*/  LOP3.LUT R32, R5, R37, RZ, 0xfc, !PT ;  /* 0x0000002505207212 */ /* 0x000fc600078efcff */
[----:B0-----:R-:W0:Y:S01]  /*a550*/  @P1 LDC R2, c[0x0][0x434] ;  /* 0x00010d00ff021b82 */ /* 0x001e220000000800 */
[----:B------:R-:W-:Y:S01]  /*a560*/  @P1 LOP3.LUT R16, R16, 0x4000, RZ, 0xfc, !PT ;  /* 0x0000400010101812 */ /* 0x000fe200078efcff */
[----:B------:R-:W-:-:S04]  /*a570*/  IMAD R5, R0, 0x60, R32 ;  /* 0x0000006000057824 */ /* 0x000fc800078e0220 */
[C---:B-----5:R-:W-:Y:S01]  /*a580*/  IMAD.IADD R10, R5.reuse, 0x1, R24 ;  /* 0x00000001050a7824 */ /* 0x060fe200078e0218 */
[----:B------:R-:W-:Y:S01]  /*a590*/  ISETP.GE.AND P0, PT, R5, UR41, PT ;  /* 0x0000002905007c0c */ /* 0x000fe2000bf06270 */
[----:B------:R-:W1:Y:S03]  /*a5a0*/  @P1 LDC R3, c[0x0][0x438] ;  /* 0x00010e00ff031b82 */ /* 0x000e660000000800 */
[----:B------:R-:W-:Y:S02]  /*a5b0*/  ISETP.GT.U32.OR P0, PT, R32, 0x5f, P0 ;  /* 0x0000005f2000780c */ /* 0x000fe40000704470 */
[----:B------:R-:W-:-:S11]  /*a5c0*/  MOV R11, R10 ;  /* 0x0000000a000b7202 */ /* 0x000fd60000000f00 */
[----:B------:R-:W3:Y:S01]  /*a5d0*/  @!P0 LDC.64 R8, c[0x0][0x428] ;  /* 0x00010a00ff088b82 */ /* 0x000ee20000000a00 */
[----:B0-----:R-:W-:-:S07]  /*a5e0*/  @P1 IMAD.HI.U32 R2, R10, R2, RZ ;  /* 0x000000020a021227 */ /* 0x001fce00078e00ff */
[----:B------:R-:W0:Y:S01]  /*a5f0*/  @!P0 LDC.64 R4, c[0x0][0x418] ;  /* 0x00010600ff048b82 */ /* 0x000e220000000a00 */
[----:B-1----:R-:W-:-:S04]  /*a600*/  @P1 SHF.R.U32.HI R11, RZ, R3, R2 ;  /* 0x00000003ff0b1219 */ /* 0x002fc80000011602 */
[----:B------:R-:W-:Y:S02]  /*a610*/  @!P0 SHF.R.S32.HI R3, RZ, 0x1f, R11 ;  /* 0x0000001fff038819 */ /* 0x000fe4000001140b */
[----:B--2---:R-:W-:-:S05]  /*a620*/  SHF.R.S32.HI R33, RZ, 0x1f, R30 ;  /* 0x0000001fff217819 */ /* 0x004fca000001141e */
[----:B---3--:R-:W-:-:S04]  /*a630*/  @!P0 IMAD R2, R33, R8, RZ ;  /* 0x0000000821028224 */ /* 0x008fc800078e02ff */
[----:B------:R-:W-:Y:S02]  /*a640*/  @!P0 IMAD R9, R30, R9, R2 ;  /* 0x000000091e098224 */ /* 0x000fe400078e0202 */
[----:B------:R-:W-:-:S04]  /*a650*/  @!P0 IMAD.MOV.U32 R2, RZ, RZ, R11 ;  /* 0x000000ffff028224 */ /* 0x000fc800078e000b */
[----:B------:R-:W-:-:S04]  /*a660*/  @!P0 IMAD.WIDE.U32 R2, R30, R8, R2 ;  /* 0x000000081e028225 */ /* 0x000fc800078e0002 */
[----:B------:R-:W-:Y:S01]  /*a670*/  @!P0 IMAD.IADD R3, R3, 0x1, R9 ;  /* 0x0000000103038824 */ /* 0x000fe200078e0209 */
[----:B0-----:R-:W-:-:S04]  /*a680*/  @!P0 LEA R4, P1, R2, R4, 0x2 ;  /* 0x0000000402048211 */ /* 0x001fc800078210ff */
        /* <DEDUP_REMOVED lines=8> */
[----:B------:R-:W-:-:S02]  /*a710*/  ISETP.GE.AND P3, PT, R27, UR4, PT ;  /* 0x000000041b007c0c */ /* 0x000fc4000bf66270 */
[C---:B------:R-:W-:Y:S02]  /*a720*/  ISETP.GE.AND P2, PT, R22.reuse, UR4, PT ;  /* 0x0000000416007c0c */ /* 0x040fe4000bf46270 */
[----:B------:R-:W-:Y:S02]  /*a730*/  LOP3.LUT R26, R22, 0xc0, RZ, 0xfc, !PT ;  /* 0x000000c0161a7812 */ /* 0x000fe400078efcff */
[----:B------:R-:W-:Y:S02]  /*a740*/  IADD3 R23, -R11, RZ, RZ ;  /* 0x000000ff0b177210 */ /* 0x000fe40007ffe1ff */
[----:B------:R-:W-:-:S03]  /*a750*/  ISETP.GE.AND P1, PT, R26, UR4, PT ;  /* 0x000000041a007c0c */ /* 0x000fc6000bf26270 */
[----:B------:R-:W-:Y:S01]  /*a760*/  @P4 LOP3.LUT R16, R16, 0x10, RZ, 0xfc, !PT ;  /* 0x0000001010104812 */ /* 0x000fe200078efcff */
[----:B------:R-:W-:-:S03]  /*a770*/  IMAD R23, R12, R23, R10 ;  /* 0x000000170c177224 */ /* 0x000fc600078e020a */
[----:B------:R-:W-:-:S04]  /*a780*/  LOP3.LUT R16, R16, 0xfffffffe, RZ, 0xc0, !PT ;  /* 0xfffffffe10107812 */ /* 0x000fc800078ec0ff */
[----:B------:R-:W-:-:S04]  /*a790*/  LOP3.LUT R16, R16, 0xfffffff7, RZ, 0xc0, !PT ;  /* 0xfffffff710107812 */ /* 0x000fc800078ec0ff */
[----:B------:R-:W-:-:S04]  /*a7a0*/  @P3 LOP3.LUT R16, R16, 0x8, RZ, 0xfc, !PT ;  /* 0x0000000810103812 */ /* 0x000fc800078efcff */
[----:B------:R-:W-:-:S04]  /*a7b0*/  @P2 LOP3.LUT R16, R16, 0x1, RZ, 0xfc, !PT ;  /* 0x0000000110102812 */ /* 0x000fc800078efcff */
[----:B------:R-:W-:-:S04]  /*a7c0*/  LOP3.LUT R16, R16, 0xfffffffb, RZ, 0xc0, !PT ;  /* 0xfffffffb10107812 */ /* 0x000fc800078ec0ff */
[----:B------:R-:W-:Y:S01]  /*a7d0*/  @P1 LOP3.LUT R16, R16, 0x4, RZ, 0xfc, !PT ;  /* 0x0000000410101812 */ /* 0x000fe200078efcff */
[----:B0-----:R-:W-:Y:S06]  /*a7e0*/  BRA.DIV UR5, `(.L_x_9253) ;  /* 0x0000003a05587947 */ /* 0x001fec000b800000 */
.L_x_9299:
[----:B------:R-:W2:Y:S01]  /*a7f0*/  LDL R2, [R1] ;  /* 0x0000000001027983 */ /* 0x000ea20000100800 */
[--C-:B-----5:R-:W-:Y:S02]  /*a800*/  @!P0 SHF.R.S32.HI R3, RZ, 0x1f, R4.reuse ;  /* 0x0000001fff038819 */ /* 0x120fe40000011404 */
[----:B------:R-:W-:Y:S02]  /*a810*/  CS2R R18, SRZ ;  /* 0x0000000000127805 */ /* 0x000fe4000001ff00 */
[----:B------:R-:W-:Y:S01]  /*a820*/  LOP3.LUT R16, R16, 0xffff7fff, RZ, 0xc0, !PT ;  /* 0xffff7fff10107812 */ /* 0x000fe200078ec0ff */
[----:B------:R-:W-:Y:S01]  /*a830*/  @!P0 IMAD.MOV.U32 R18, RZ, RZ, R4 ;  /* 0x000000ffff128224 */ /* 0x000fe200078e0004 */
[----:B------:R-:W-:Y:S01]  /*a840*/  MOV R29, UR39 ;  /* 0x00000027001d7c02 */ /* 0x000fe20008000f00 */
[----:B------:R-:W-:Y:S01]  /*a850*/  @!P0 IMAD.MOV.U32 R19, RZ, RZ, R3 ;  /* 0x000000ffff138224 */ /* 0x000fe200078e0003 */
[----:B------:R-:W-:Y:S02]  /*a860*/  ISETP.GT.U32.AND P0, PT, R32, 0x5f, PT ;  /* 0x0000005f2000780c */ /* 0x000fe40003f04070 */
[----:B------:R-:W-:-:S02]  /*a870*/  SHF.R.S32.HI R29, RZ, 0x1f, R29 ;  /* 0x0000001fff1d7819 */ /* 0x000fc4000001141d */
[----:B------:R-:W-:-:S09]  /*a880*/  SEL R34, RZ, 0x1, P2 ;  /* 0x00000001ff227807 */ /* 0x000fd20001000000 */
[----:B------:R-:W-:-:S04]  /*a890*/  @P0 LOP3.LUT R16, R16, 0x8000, RZ, 0xfc, !PT ;  /* 0x0000800010100812 */ /* 0x000fc800078efcff */
[----:B------:R-:W-:Y:S02]  /*a8a0*/  LOP3.LUT R16, R16, 0xffffffdf, RZ, 0xc0, !PT ;  /* 0xffffffdf10107812 */ /* 0x000fe400078ec0ff */
[----:B--2---:R-:W-:-:S13]  /*a8b0*/  R2UR UR4, R2 ;  /* 0x00000000020472ca */ /* 0x004fda00000e0000 */
[----:B------:R-:W-:-:S06]  /*a8c0*/  ULOP3.LUT UR4, UR4, 0x2, URZ, 0xfc, !UPT ;  /* 0x0000000204047892 */ /* 0x000fcc000f8efc3f */
[----:B------:R-:W-:-:S05]  /*a8d0*/  IMAD.U32 R2, RZ, RZ, UR4 ;  /* 0x00000004ff027e24 */ /* 0x000fca000f8e00ff */
[----:B------:R-:W-:-:S13]  /*a8e0*/  ISETP.NE.AND P1, PT, R2, 0x3, PT ;  /* 0x000000030200780c */ /* 0x000fda0003f25270 */
[----:B------:R-:W-:Y:S01]  /*a8f0*/  @P1 LOP3.LUT R16, R16, 0x20, RZ, 0xfc, !PT ;  /* 0x0000002010101812 */ /* 0x000fe200078efcff */
[----:B------:R-:W-:Y:S06]  /*a900*/  @!P1 BRA `(.L_x_9254) ;  /* 0x0000000000049947 */ /* 0x000fec0003800000 */
[----:B------:R-:W-:Y:S01]  /*a910*/  BPT.TRAP 0x1 ;  /* 0x000000040000795c */ /* 0x000fe20000300000 */
.L_x_9254:
[----:B------:R-:W-:-:S05]  /*a920*/  IMAD.MOV.U32 R2, RZ, RZ, 0x1 ;  /* 0x00000001ff027424 */ /* 0x000fca00078e00ff */
[----:B------:R-:W-:-:S04]  /*a930*/  SHF.L.U32 R2, R2, 0x1f, RZ ;  /* 0x0000001f02027819 */ /* 0x000fc800000006ff */
[----:B------:R-:W0:Y:S02]  /*a940*/  SYNCS.PHASECHK.TRANS64.TRYWAIT P0, [UR42+0x32440], R2 ;  /* 0x03244002ff0075a7 */ /* 0x000e24000800016a */
[----:B0-----:R-:W-:Y:S05]  /*a950*/  @!P0 BRA `(.L_x_9255) ;  /* 0x00000038001c8947 */ /* 0x001fea0003800000 */
.L_x_9300:
[----:B------:R-:W-:Y:S01]  /*a960*/  SHF.R.S32.HI R25, RZ, 0x1f, R23 ;  /* 0x0000001fff197819 */ /* 0x000fe20000011417 */
[----:B------:R-:W-:Y:S01]  /*a970*/  ULDC.64 UR4, c[0x0][0x300] ;  /* 0x0000c00000047ab9 */ /* 0x000fe20000000a00 */
[----:B------:R-:W-:Y:S01]  /*a980*/  R2UR UR6, R29 ;  /* 0x000000001d0672ca */ /* 0x000fe200000e0000 */
[----:B------:R-:W-:Y:S01]  /*a990*/  IMAD.MOV.U32 R9, RZ, RZ, -0x60 ;  /* 0xffffffa0ff097424 */ /* 0x000fe200078e00ff */
[----:B------:R-:W-:Y:S01]  /*a9a0*/  LOP3.LUT R16, R16, 0xfffffffd, RZ, 0xc0, !PT ;  /* 0xfffffffd10107812 */ /* 0x000fe200078ec0ff */
[----:B0-----:R-:W-:Y:S02]  /*a9b0*/  IMAD R2, R25, UR4, RZ ;  /* 0x0000000419027c24 */ /* 0x001fe4000f8e02ff */
[----:B------:R-:W-:Y:S02]  /*a9c0*/  IMAD R0, R0, R9, UR41 ;  /* 0x0000002900007e24 */ /* 0x000fe4000f8e0209 */
[C---:B------:R-:W-:Y:S02]  /*a9d0*/  IMAD R5, R23.reuse, UR5, R2 ;  /* 0x0000000517057c24 */ /* 0x040fe4000f8e0202 */
[----:B------:R-:W-:Y:S01]  /*a9e0*/  IMAD.WIDE.U32 R2, R23, UR4, RZ ;  /* 0x0000000417027c25 */ /* 0x000fe2000f8e00ff */
[----:B------:R-:W-:Y:S01]  /*a9f0*/  ULDC.64 UR4, c[0x0][0x310] ;  /* 0x0000c40000047ab9 */ /* 0x000fe20000000a00 */
[----:B------:R-:W-:-:S02]  /*aa00*/  IADD3 R17, -R37, R0, RZ ;  /* 0x0000000025117210 */ /* 0x000fc40007ffe1ff */
        /* <DEDUP_REMOVED lines=10> */
[----:B------:R-:W-:Y:S01]  /*aab0*/  IMAD.WIDE.U32 R2, R5, UR39, R2 ;  /* 0x0000002705027c25 */ /* 0x000fe2000f8e0002 */
[----:B------:R-:W-:-:S03]  /*aac0*/  UMOV UR5, 0xffffffff ;  /* 0xffffffff00057882 */ /* 0x000fc60000000000 */
[----:B------:R-:W-:Y:S01]  /*aad0*/  VIADD R5, R3, UR4 ;  /* 0x0000000403057c36 */ /* 0x000fe20008000000 */
[----:B------:R-:W-:Y:S01]  /*aae0*/  ULDC UR4, c[0x0][0x2f4] ;  /* 0x0000bd0000047ab9 */ /* 0x000fe20000000800 */
[----:B------:R-:W-:Y:S02]  /*aaf0*/  LOP3.LUT R3, R6, 0x1c0, RZ, 0xc0, !PT ;  /* 0x000001c006037812 */ /* 0x000fe400078ec0ff */
[----:B------:R-:W-:Y:S02]  /*ab00*/  ISETP.GE.AND P2, PT, R22, UR4, PT ;  /* 0x0000000416007c0c */ /* 0x000fe4000bf46270 */
[----:B------:R-:W-:Y:S02]  /*ab10*/  LOP3.LUT R3, R3, 0x38, R6, 0xf8, !PT ;  /* 0x0000003803037812 */ /* 0x000fe400078ef806 */
[C---:B------:R-:W-:Y:S02]  /*ab20*/  LEA R4, P0, R2.reuse, UR6, 0x1 ;  /* 0x0000000602047c11 */ /* 0x040fe4000f8008ff */
[----:B------:R-:W-:Y:S01]  /*ab30*/  LOP3.LUT R3, R3, 0x38, R28, 0x78, !PT ;  /* 0x0000003803037812 */ /* 0x000fe200078e781c */
[----:B------:R-:W-:Y:S01]  /*ab40*/  IMAD.SHL.U32 R28, R7, 0x8, RZ ;  /* 0x00000008071c7824 */ /* 0x000fe200078e00ff */
[----:B------:R-:W-:-:S02]  /*ab50*/  LEA.HI.X R5, R2, UR7, R5, 0x1, P0 ;  /* 0x0000000702057c11 */ /* 0x000fc400080f0c05 */
[----:B------:R-:W-:Y:S02]  /*ab60*/  ISETP.GE.AND P0, PT, R17, 0x1, PT ;  /* 0x000000011100780c */ /* 0x000fe40003f06270 */
[----:B------:R-:W-:Y:S02]  /*ab70*/  LOP3.LUT R28, R3, 0x200, R28, 0xf8, !PT ;  /* 0x00000200031c7812 */ /* 0x000fe400078ef81c */
[----:B------:R-:W-:Y:S01]  /*ab80*/  @P2 LOP3.LUT R16, R16, 0x2, RZ, 0xfc, !PT ;  /* 0x0000000210102812 */ /* 0x000fe200078efcff */
[----:B------:R-:W-:Y:S08]  /*ab90*/  BRA.DIV UR5, `(.L_x_9256) ;  /* 0x0000003605a47947 */ /* 0x000ff0000b800000 */
[----:B------:R-:W0:Y:S01]  /*aba0*/  SHFL.IDX PT, R14, R4, RZ, 0x181f ;  /* 0x00181fff040e7589 */ /* 0x000e2200000e0000 */
[----:B------:R-:W-:-:S03]  /*abb0*/  @P0 LEA R7, R28, UR42, 0x1 ;  /* 0x0000002a1c070c11 */ /* 0x000fc6000f8e08ff */
[----:B------:R-:W1:Y:S01]  /*abc0*/  SHFL.IDX PT, R0, R5, RZ, 0x181f ;  /* 0x00181fff05007589 */ /* 0x000e6200000e0000 */
[----:B0-----:R-:W-:-:S03]  /*abd0*/  @P0 LEA R2, P1, R22, R14, 0x1 ;  /* 0x0000000e16020211 */ /* 0x001fc600078208ff */
[----:B------:R-:W0:Y:S02]  /*abe0*/  SHFL.IDX PT, R14, R4, 0x1, 0x181f ;  /* 0x00381f00040e7f89 */ /* 0x000e2400000e0000 */
        /* <DEDUP_REMOVED lines=20> */
[----:B------:R-:W0:Y:S02]  /*ad30*/  SHFL.IDX PT, R14, R4, 0x4, 0x181f ;  /* 0x00981f00040e7f89 */ /* 0x000e2400000e0000 */
[----:B-1----:R-:W-:Y:S02]  /*ad40*/  @P0 IADD3.X R3, RZ, R0, RZ, P1, !PT ;  /* 0x00000000ff030210 */ /* 0x002fe40000ffe4ff */
        /* <DEDUP_REMOVED lines=9> */
.L_x_9314:
        /* <DEDUP_REMOVED lines=15> */
.L_x_9257:
        /* <DEDUP_REMOVED lines=17> */
[----:B------:R-:W-:Y:S02]  /*afe0*/  IMAD.U32 R7, RZ, RZ, UR9 ;  /* 0x00000009ff077e24 */ /* 0x000fe4000f8e00ff */
[----:B------:R-:W-:-:S02]  /*aff0*/  IMAD.U32 R10, RZ, RZ, UR4 ;  /* 0x00000004ff0a7e24 */ /* 0x000fc4000f8e00ff */
[----:B------:R-:W-:Y:S02]  /*b000*/  IMAD.MOV.U32 R8, RZ, RZ, 0x70 ;  /* 0x00000070ff087424 */ /* 0x000fe400078e00ff */
[----:B------:R-:W-:Y:S02]  /*b010*/  IMAD.MOV.U32 R12, RZ, RZ, 0x1 ;  /* 0x00000001ff0c7424 */ /* 0x000fe400078e00ff */
[----:B------:R-:W-:-:S07]  /*b020*/  IMAD.MOV.U32 R13, RZ, RZ, RZ ;  /* 0x000000ffff0d7224 */ /* 0x000fce00078e00ff */
[----:B------:R-:W-:-:S07]  /*b030*/  LEPC R20, `(.L_x_9258) ;  /* 0x000000001014794e */ /* 0x000fce0000000000 */
[----:B0-----:R-:W-:Y:S05]  /*b040*/  CALL.ABS.NOINC R2 ;  /* 0x0000000002007343 */ /* 0x001fea0003c00000 */
.L_x_9258:
[----:B------:R-:W0:Y:S01]  /*b050*/  LDC R6, c[0x0][0x448] ;  /* 0x00011200ff067b82 */ /* 0x000e220000000800 */
[----:B------:R-:W-:Y:S01]  /*b060*/  R2UR UR6, R29 ;  /* 0x000000001d0672ca */ /* 0x000fe200000e0000 */
[----:B------:R-:W-:Y:S01]  /*b070*/  ULDC.64 UR8, c[0x0][0x2d8] ;  /* 0x0000b60000087ab9 */ /* 0x000fe20000000a00 */
[----:B------:R-:W-:Y:S01]  /*b080*/  LEA R35, R36, R32, 0x7 ;  /* 0x0000002024237211 */ /* 0x000fe200078e38ff */
[----:B------:R-:W-:Y:S01]  /*b090*/  UIMAD.WIDE.U32 UR4, UR39, UR8, URZ ;  /* 0x00000008270472a5 */ /* 0x000fe2000f8e003f */
[----:B------:R-:W-:-:S03]  /*b0a0*/  LOP3.LUT R16, R16, 0xfffeffff, RZ, 0xc0, !PT ;  /* 0xfffeffff10107812 */ /* 0x000fc600078ec0ff */
[----:B------:R-:W-:-:S06]  /*b0b0*/  IMAD.MOV.U32 R7, RZ, RZ, R35 ;  /* 0x000000ffff077224 */ /* 0x000fcc00078e0023 */
[----:B------:R-:W-:-:S04]  /*b0c0*/  UIMAD UR6, UR6, UR8, URZ ;  /* 0x00000008060672a4 */ /* 0x000fc8000f8e023f */
[----:B------:R-:W-:-:S03]  /*b0d0*/  UIMAD UR6, UR39, UR9, UR6 ;  /* 0x00000009270672a4 */ /* 0x000fc6000f8e0206 */
[----:B------:R-:W-:Y:S01]  /*b0e0*/  ULDC.64 UR8, c[0x0][0x2e0] ;  /* 0x0000b80000087ab9 */ /* 0x000fe20000000a00 */
[----:B------:R-:W-:Y:S01]  /*b0f0*/  UIADD3 UR5, UR5, UR6, URZ ;  /* 0x0000000605057290 */ /* 0x000fe2000fffe03f */
[----:B0-----:R-:W-:Y:S01]  /*b100*/  ISETP.NE.AND P0, PT, R6, 0x1, PT ;  /* 0x000000010600780c */ /* 0x001fe20003f05270 */
[----:B------:R-:W-:Y:S02]  /*b110*/  UIMAD UR6, UR47, UR8, URZ ;  /* 0x000000082f0672a4 */ /* 0x000fe4000f8e023f */
[----:B------:R-:W-:Y:S02]  /*b120*/  UIMAD.WIDE.U32 UR4, UR43, UR8, UR4 ;  /* 0x000000082b0472a5 */ /* 0x000fe4000f8e0004 */
[----:B------:R-:W-:-:S04]  /*b130*/  UIMAD UR6, UR43, UR9, UR6 ;  /* 0x000000092b0672a4 */ /* 0x000fc8000f8e0206 */
[----:B------:R-:W-:Y:S01]  /*b140*/  IMAD.U32 R4, RZ, RZ, UR4 ;  /* 0x00000004ff047e24 */ /* 0x000fe2000f8e00ff */
[----:B------:R-:W-:Y:S02]  /*b150*/  UIADD3 UR6, UR5, UR6, URZ ;  /* 0x0000000605067290 */ /* 0x000fe4000fffe03f */
[----:B------:R-:W-:Y:S01]  /*b160*/  MOV R5, UR5 ;  /* 0x0000000500057c02 */ /* 0x000fe20008000f00 */
[----:B------:R-:W0:Y:S01]  /*b170*/  @P0 LDC R0, c[0x0][0x44c] ;  /* 0x00011300ff000b82 */ /* 0x000e220000000800 */
[----:B------:R-:W-:Y:S01]  /*b180*/  IMAD.MOV.U32 R2, RZ, RZ, R4 ;  /* 0x000000ffff027224 */ /* 0x000fe200078e0004 */
[----:B------:R-:W-:Y:S01]  /*b190*/  ULDC.64 UR4, c[0x0][0x2d0] ;  /* 0x0000b40000047ab9 */ /* 0x000fe20000000a00 */
[----:B------:R-:W-:-:S05]  /*b1a0*/  @P0 LOP3.LUT R16, R16, 0x10000, RZ, 0xfc, !PT ;  /* 0x0001000010100812 */ /* 0x000fca00078efcff */
[----:B------:R-:W1:Y:S01]  /*b1b0*/  @P0 LDC R3, c[0x0][0x450] ;  /* 0x00011400ff030b82 */ /* 0x000e620000000800 */
[----:B0-----:R-:W-:-:S05]  /*b1c0*/  @P0 IMAD.HI.U32 R0, R35, R0, RZ ;  /* 0x0000000023000227 */ /* 0x001fca00078e00ff */
[----:B-1----:R-:W-:Y:S01]  /*b1d0*/  @P0 SHF.R.U32.HI R7, RZ, R3, R0 ;  /* 0x00000003ff070219 */ /* 0x002fe20000011600 */
[----:B------:R-:W-:-:S03]  /*b1e0*/  IMAD.U32 R3, RZ, RZ, UR6 ;  /* 0x00000006ff037e24 */ /* 0x000fc6000f8e00ff */
        /* <DEDUP_REMOVED lines=15> */
[----:B------:R-:W-:-:S04]  /*b2e0*/  IADD3 R3, R3, R7, RZ ;  /* 0x0000000703037210 */ /* 0x000fc80007ffe0ff */
        /* <DEDUP_REMOVED lines=10> */
[C---:B------:R-:W-:Y:S02]  /*b390*/  VIADD R8, R6.reuse, 0x10 ;  /* 0x0000001006087836 */ /* 0x040fe40000000000 */
[----:B------:R-:W-:Y:S01]  /*b3a0*/  SHFL.IDX PT, R7, R4, 0x1, 0x181f ;  /* 0x00381f0004077f89 */ /* 0x000fe200000e0000 */
[----:B------:R-:W-:-:S03]  /*b3b0*/  VIADD R9, R6, 0x40 ;  /* 0x0000004006097836 */ /* 0x000fc60000000000 */
[----:B------:R-:W-:Y:S04]  /*b3c0*/  SHFL.IDX PT, R20, R4, 0x2, 0x181f ;  /* 0x00581f0004147f89 */ /* 0x000fe800000e0000 */
[----:B------:R-:W-:Y:S01]  /*b3d0*/  SHFL.IDX PT, R10, R4, 0x5, 0x181f ;  /* 0x00b81f00040a7f89 */ /* 0x000fe200000e0000 */
[----:B0-----:R-:W-:-:S05]  /*b3e0*/  IMAD R5, R2, UR4, RZ ;  /* 0x0000000402057c24 */ /* 0x001fca000f8e02ff */
[-C--:B------:R-:W-:Y:S02]  /*b3f0*/  ISETP.GE.AND P3, PT, R6, R5.reuse, PT ;  /* 0x000000050600720c */ /* 0x080fe40003f66270 */
[-C--:B------:R-:W-:Y:S01]  /*b400*/  ISETP.GE.AND P2, PT, R8, R5.reuse, PT ;  /* 0x000000050800720c */ /* 0x080fe20003f46270 */
[----:B------:R-:W-:Y:S01]  /*b410*/  VIADD R8, R6, 0x20 ;  /* 0x0000002006087836 */ /* 0x000fe20000000000 */
[----:B------:R-:W-:-:S04]  /*b420*/  ISETP.GE.AND P4, PT, R9, R5, PT ;  /* 0x000000050900720c */ /* 0x000fc80003f86270 */
[----:B------:R-:W-:Y:S01]  /*b430*/  ISETP.GE.AND P6, PT, R8, R5, PT ;  /* 0x000000050800720c */ /* 0x000fe20003fc6270 */
[----:B------:R-:W-:-:S04]  /*b440*/  VIADD R8, R6, 0x30 ;  /* 0x0000003006087836 */ /* 0x000fc80000000000 */
[----:B-1----:R-:W-:Y:S02]  /*b450*/  @!P3 LEA R2, P1, R22, R14, 0x1 ;  /* 0x0000000e1602b211 */ /* 0x002fe400078208ff */
[----:B------:R-:W0:Y:S01]  /*b460*/  SHFL.IDX PT, R14, R0, 0x1, 0x181f ;  /* 0x00381f00000e7f89 */ /* 0x000e2200000e0000 */
[----:B------:R-:W-:Y:S02]  /*b470*/  ISETP.GE.AND P5, PT, R8, R5, PT ;  /* 0x000000050800720c */ /* 0x000fe40003fa6270 */
[----:B--2---:R-:W-:Y:S01]  /*b480*/  @!P3 IMAD.X R3, RZ, RZ, R3, P1 ;  /* 0x000000ffff03b224 */ /* 0x004fe200008e0603 */
[----:B------:R-:W-:Y:S01]  /*b490*/  @!P3 LEA R9, R28, UR42, 0x1 ;  /* 0x0000002a1c09bc11 */ /* 0x000fe2000f8e08ff */
[----:B------:R-:W-:Y:S01]  /*b4a0*/  SHFL.IDX PT, R8, R4, 0x4, 0x181f ;  /* 0x00981f0004087f89 */ /* 0x000fe200000e0000 */
[----:B------:R-:W-:Y:S02]  /*b4b0*/  @P3 LOP3.LUT R16, R16, 0x1000, RZ, 0xfc, !PT ;  /* 0x0000100010103812 */ /* 0x000fe400078efcff */
[----:B------:R-:W-:Y:S01]  /*b4c0*/  @!P2 LEA R21, R28, UR42, 0x1 ;  /* 0x0000002a1c15ac11 */ /* 0x000fe2000f8e08ff */
[----:B------:R1:W-:Y:S01]  /*b4d0*/  @!P3 LDGSTS.E.BYPASS.LTC128B.128 [R9+0x18400], desc[UR36][R2.64], !P0 ;  /* 0x184000000209bfae */ /* 0x0003e2000c101d64 */
[----:B------:R-:W-:-:S04]  /*b4e0*/  LOP3.LUT R16, R16, 0xfffff7ff, RZ, 0xc0, !PT ;  /* 0xfffff7ff10107812 */ /* 0x000fc800078ec0ff */
[----:B------:R-:W-:-:S04]  /*b4f0*/  @P2 LOP3.LUT R16, R16, 0x800, RZ, 0xfc, !PT ;  /* 0x0000080010102812 */ /* 0x000fc800078efcff */
[----:B------:R-:W-:Y:S01]  /*b500*/  LOP3.LUT R16, R16, 0xfffffbff, RZ, 0xc0, !PT ;  /* 0xfffffbff10107812 */ /* 0x000fe200078ec0ff */
[----:B-1----:R-:W-:Y:S01]  /*b510*/  VIADD R2, R6, 0x50 ;  /* 0x0000005006027836 */ /* 0x002fe20000000000 */
[----:B------:R-:W-:Y:S02]  /*b520*/  SHFL.IDX PT, R9, R0, 0x5, 0x181f ;  /* 0x00b81f0000097f89 */ /* 0x000fe400000e0000 */
[----:B------:R-:W-:Y:S02]  /*b530*/  @P6 LOP3.LUT R16, R16, 0x400, RZ, 0xfc, !PT ;  /* 0x0000040010106812 */ /* 0x000fe400078efcff */
[----:B0-----:R-:W-:Y:S02]  /*b540*/  @!P2 LEA R12, P1, R22, R14, 0x1 ;  /* 0x0000000e160ca211 */ /* 0x001fe400078208ff */
[----:B------:R-:W0:Y:S01]  /*b550*/  SHFL.IDX PT, R14, R0, 0x2, 0x181f ;  /* 0x00581f00000e7f89 */ /* 0x000e2200000e0000 */
[----:B------:R-:W-:Y:S02]  /*b560*/  ISETP.GE.AND P3, PT, R2, R5, PT ;  /* 0x000000050200720c */ /* 0x000fe40003f66270 */
[----:B------:R-:W-:Y:S01]  /*b570*/  @!P2 IADD3.X R11, RZ, R7, RZ, P1, !PT ;  /* 0x00000007ff0ba210 */ /* 0x000fe20000ffe4ff */
[----:B------:R-:W-:Y:S01]  /*b580*/  @!P2 IMAD.MOV.U32 R2, RZ, RZ, R12 ;  /* 0x000000ffff02a224 */ /* 0x000fe200078e000c */
[----:B------:R-:W-:Y:S01]  /*b590*/  SHFL.IDX PT, R7, R4, 0x3, 0x181f ;  /* 0x00781f0004077f89 */ /* 0x000fe200000e0000 */
[----:B------:R-:W-:-:S02]  /*b5a0*/  LOP3.LUT R16, R16, 0xfffffdff, RZ, 0xc0, !PT ;  /* 0xfffffdff10107812 */ /* 0x000fc400078ec0ff */
[----:B------:R-:W-:Y:S02]  /*b5b0*/  @!P2 IMAD.MOV.U32 R3, RZ, RZ, R11 ;  /* 0x000000ffff03a224 */ /* 0x000fe400078e000b */
[----:B------:R-:W-:Y:S01]  /*b5c0*/  SHFL.IDX PT, R11, R0, 0x6, 0x181f ;  /* 0x00d81f00000b7f89 */ /* 0x000fe200000e0000 */
[----:B------:R-:W-:-:S03]  /*b5d0*/  @P5 LOP3.LUT R16, R16, 0x200, RZ, 0xfc, !PT ;  /* 0x0000020010105812 */ /* 0x000fc600078efcff */
[----:B------:R1:W-:Y:S01]  /*b5e0*/  @!P2 LDGSTS.E.BYPASS.LTC128B.128 [R21+0x18c00], desc[UR36][R2.64], !P0 ;  /* 0x18c000000215afae */ /* 0x0003e2000c101d64 */
[----:B------:R-:W-:-:S04]  /*b5f0*/  LOP3.LUT R16, R16, 0xfffffeff, RZ, 0xc0, !PT ;  /* 0xfffffeff10107812 */ /* 0x000fc800078ec0ff */
[----:B------:R-:W-:-:S04]  /*b600*/  @P4 LOP3.LUT R16, R16, 0x100, RZ, 0xfc, !PT ;  /* 0x0000010010104812 */ /* 0x000fc800078efcff */
[----:B------:R-:W-:Y:S02]  /*b610*/  LOP3.LUT R16, R16, 0xffffff7f, RZ, 0xc0, !PT ;  /* 0xffffff7f10107812 */ /* 0x000fe400078ec0ff */
[----:B0-----:R-:W-:Y:S01]  /*b620*/  @!P6 LEA R15, P1, R22, R14, 0x1 ;  /* 0x0000000e160fe211 */ /* 0x001fe200078208ff */
[----:B-1----:R-:W-:Y:S01]  /*b630*/  SHFL.IDX PT, R2, R4, 0x6, 0x181f ;  /* 0x00d81f0004027f89 */ /* 0x002fe200000e0000 */
[----:B------:R-:W-:Y:S01]  /*b640*/  VIADD R3, R6, 0x60 ;  /* 0x0000006006037836 */ /* 0x000fe20000000000 */
[C---:B------:R-:W-:Y:S02]  /*b650*/  @!P6 LEA R21, R28.reuse, UR42, 0x1 ;  /* 0x0000002a1c15ec11 */ /* 0x040fe4000f8e08ff */
[----:B------:R-:W0:Y:S01]  /*b660*/  SHFL.IDX PT, R14, R0, 0x3, 0x181f ;  /* 0x00781f00000e7f89 */ /* 0x000e2200000e0000 */
[----:B------:R-:W-:Y:S01]  /*b670*/  @!P6 IMAD.X R20, RZ, RZ, R20, P1 ;  /* 0x000000ffff14e224 */ /* 0x000fe200008e0614 */
[----:B------:R-:W-:Y:S02]  /*b680*/  ISETP.GE.AND P2, PT, R3, R5, PT ;  /* 0x000000050300720c */ /* 0x000fe40003f46270 */
[----:B------:R-:W-:Y:S01]  /*b690*/  SHFL.IDX PT, R4, R4, 0x7, 0x181f ;  /* 0x00f81f0004047f89 */ /* 0x000fe200000e0000 */
[----:B------:R-:W-:Y:S01]  /*b6a0*/  @!P6 IMAD.MOV.U32 R3, RZ, RZ, R20 ;  /* 0x000000ffff03e224 */ /* 0x000fe200078e0014 */
[----:B------:R-:W-:-:S02]  /*b6b0*/  @!P4 LEA R20, R28, UR42, 0x1 ;  /* 0x0000002a1c14cc11 */ /* 0x000fc4000f8e08ff */
[----:B------:R-:W-:-:S04]  /*b6c0*/  @P3 LOP3.LUT R16, R16, 0x80, RZ, 0xfc, !PT ;  /* 0x0000008010103812 */ /* 0x000fc800078efcff */
[----:B------:R-:W-:-:S04]  /*b6d0*/  LOP3.LUT R16, R16, 0xffffffbf, RZ, 0xc0, !PT ;  /* 0xffffffbf10107812 */ /* 0x000fc800078ec0ff */
[----:B------:R-:W-:Y:S02]  /*b6e0*/  @P2 LOP3.LUT R16, R16, 0x40, RZ, 0xfc, !PT ;  /* 0x0000004010102812 */ /* 0x000fe400078efcff */
[----:B0-----:R-:W-:-:S04]  /*b6f0*/  @!P5 LEA R13, P1, R22, R14, 0x1 ;  /* 0x0000000e160dd211 */ /* 0x001fc800078208ff */
[----:B------:R-:W-:Y:S02]  /*b700*/  @!P5 IADD3.X R14, RZ, R7, RZ, P1, !PT ;  /* 0x00000007ff0ed210 */ /* 0x000fe40000ffe4ff */
[----:B------:R-:W0:Y:S02]  /*b710*/  SHFL.IDX PT, R7, R0, 0x4, 0x181f ;  /* 0x00981f0000077f89 */ /* 0x000e2400000e0000 */
[----:B0-----:R-:W-:-:S05]  /*b720*/  @!P4 LEA R7, P1, R22, R7, 0x1 ;  /* 0x000000071607c211 */ /* 0x001fca00078208ff */
[----:B------:R-:W-:Y:S01]  /*b730*/  @!P4 IMAD.X R8, RZ, RZ, R8, P1 ;  /* 0x000000ffff08c224 */ /* 0x000fe200008e0608 */
[----:B------:R-:W-:-:S04]  /*b740*/  @!P3 LEA R9, P1, R22, R9, 0x1 ;  /* 0x000000091609b211 */ /* 0x000fc800078208ff */
[----:B------:R-:W-:Y:S02]  /*b750*/  @!P3 IADD3.X R10, RZ, R10, RZ, P1, !PT ;  /* 0x0000000aff0ab210 */ /* 0x000fe40000ffe4ff */
[----:B------:R-:W-:-:S04]  /*b760*/  @!P2 LEA R11, P1, R22, R11, 0x1 ;  /* 0x0000000b160ba211 */ /* 0x000fc800078208ff */
[----:B------:R-:W-:Y:S01]  /*b770*/  @!P2 IADD3.X R12, RZ, R2, RZ, P1, !PT ;  /* 0x00000002ff0ca210 */ /* 0x000fe20000ffe4ff */
[----:B------:R-:W-:Y:S01]  /*b780*/  @!P6 IMAD.MOV.U32 R2, RZ, RZ, R15 ;  /* 0x000000ffff02e224 */ /* 0x000fe200078e000f */
[----:B------:R-:W-:-:S04]  /*b790*/  @!P5 LEA R15, R28, UR42, 0x1 ;  /* 0x0000002a1c0fdc11 */ /* 0x000fc8000f8e08ff */
[----:B------:R0:W-:Y:S02]  /*b7a0*/  @!P6 LDGSTS.E.BYPASS.LTC128B.128 [R21+0x19400], desc[UR36][R2.64], !P0 ;  /* 0x194000000215efae */ /* 0x0001e4000c101d64 */
[----:B0-----:R-:W-:Y:S01]  /*b7b0*/  @!P5 IMAD.MOV.U32 R2, RZ, RZ, R13 ;  /* 0x000000ffff02d224 */ /* 0x001fe200078e000d */
[----:B------:R-:W-:Y:S02]  /*b7c0*/  @!P5 MOV R3, R14 ;  /* 0x0000000e0003d202 */ /* 0x000fe40000000f00 */
[----:B------:R0:W1:Y:S04]  /*b7d0*/  SHFL.IDX PT, R14, R0, 0x7, 0x181f ;  /* 0x00f81f00000e7f89 */ /* 0x00006800000e0000 */
[----:B------:R2:W-:Y:S02]  /*b7e0*/  @!P5 LDGSTS.E.BYPASS.LTC128B.128 [R15+0x19c00], desc[UR36][R2.64], !P0 ;  /* 0x19c00000020fdfae */ /* 0x0005e4000c101d64 */
[----:B--2---:R-:W-:Y:S01]  /*b7f0*/  @!P4 IMAD.MOV.U32 R2, RZ, RZ, R7 ;  /* 0x000000ffff02c224 */ /* 0x004fe200078e0007 */
[----:B------:R-:W-:Y:S01]  /*b800*/  @!P3 LEA R7, R28, UR42, 0x1 ;  /* 0x0000002a1c07bc11 */ /* 0x000fe2000f8e08ff */
[----:B------:R-:W-:-:S05]  /*b810*/  @!P4 IMAD.MOV.U32 R3, RZ, RZ, R8 ;  /* 0x000000ffff03c224 */ /* 0x000fca00078e0008 */
[----:B------:R2:W-:Y:S02]  /*b820*/  @!P4 LDGSTS.E.BYPASS.LTC128B.128 [R20+0x1a400], desc[UR36][R2.64], !P0 ;  /* 0x1a4000000214cfae */ /* 0x0005e4000c101d64 */
[----:B--2---:R-:W-:Y:S01]  /*b830*/  @!P3 IMAD.MOV.U32 R2, RZ, RZ, R9 ;  /* 0x000000ffff02b224 */ /* 0x004fe200078e0009 */
[----:B------:R-:W-:Y:S02]  /*b840*/  @!P3 MOV R3, R10 ;  /* 0x0000000a0003b202 */ /* 0x000fe40000000f00 */
[----:B------:R-:W-:-:S03]  /*b850*/  @!P2 LEA R9, R28, UR42, 0x1 ;  /* 0x0000002a1c09ac11 */ /* 0x000fc6000f8e08ff */
[----:B------:R2:W-:Y:S02]  /*b860*/  @!P3 LDGSTS.E.BYPASS.LTC128B.128 [R7+0x1ac00], desc[UR36][R2.64], !P0 ;  /* 0x1ac000000207bfae */ /* 0x0005e4000c101d64 */
[----:B--2---:R-:W-:Y:S02]  /*b870*/  @!P2 IMAD.MOV.U32 R2, RZ, RZ, R11 ;  /* 0x000000ffff02a224 */ /* 0x004fe400078e000b */
[----:B------:R-:W-:-:S05]  /*b880*/  @!P2 IMAD.MOV.U32 R3, RZ, RZ, R12 ;  /* 0x000000ffff03a224 */ /* 0x000fca00078e000c */
[----:B-1----:R0:W-:Y:S02]  /*b890*/  @!P2 LDGSTS.E.BYPASS.LTC128B.128 [R9+0x1b400], desc[UR36][R2.64], !P0 ;  /* 0x1b4000000209afae */ /* 0x0021e4000c101d64 */
.L_x_9331:
        /* <DEDUP_REMOVED lines=28> */
[----:B------:R-:W-:Y:S01]  /*ba60*/  MOV R12, 0x1 ;  /* 0x00000001000c7802 */ /* 0x000fe20000000f00 */
[----:B------:R-:W-:Y:S02]  /*ba70*/  IMAD.U32 R6, RZ, RZ, UR8 ;  /* 0x00000008ff067e24 */ /* 0x000fe4000f8e00ff */
[----:B------:R-:W-:-:S02]  /*ba80*/  IMAD.U32 R10, RZ, RZ, UR4 ;  /* 0x00000004ff0a7e24 */ /* 0x000fc4000f8e00ff */
[----:B------:R-:W-:Y:S02]  /*ba90*/  IMAD.U32 R11, RZ, RZ, UR5 ;  /* 0x00000005ff0b7e24 */ /* 0x000fe4000f8e00ff */
[----:B------:R-:W-:Y:S02]  /*baa0*/  IMAD.MOV.U32 R8, RZ, RZ, 0x70 ;  /* 0x00000070ff087424 */ /* 0x000fe400078e00ff */
[----:B------:R-:W-:-:S07]  /*bab0*/  IMAD.MOV.U32 R13, RZ, RZ, RZ ;  /* 0x000000ffff0d7224 */ /* 0x000fce00078e00ff */
[----:B------:R-:W-:-:S07]  /*bac0*/  LEPC R20, `(.L_x_9260) ;  /* 0x000000001014794e */ /* 0x000fce0000000000 */
[----:B0-----:R-:W-:Y:S05]  /*bad0*/  CALL.ABS.NOINC R2 ;  /* 0x0000000002007343 */ /* 0x001fea0003c00000 */
.L_x_9260:
[----:B------:R-:W0:Y:S01]  /*bae0*/  LDC R2, c[0x0][0x448] ;  /* 0x00011200ff027b82 */ /* 0x000e220000000800 */
[----:B------:R-:W-:Y:S01]  /*baf0*/  R2UR UR6, R29 ;  /* 0x000000001d0672ca */ /* 0x000fe200000e0000 */
[----:B------:R-:W-:Y:S01]  /*bb00*/  ULDC.64 UR8, c[0x0][0x3d8] ;  /* 0x0000f60000087ab9 */ /* 0x000fe20000000a00 */
[----:B------:R-:W-:Y:S01]  /*bb10*/  ULDC UR7, c[0x0][0x448] ;  /* 0x0001120000077ab9 */ /* 0x000fe20000000800 */
[----:B------:R-:W-:-:S10]  /*bb20*/  UIMAD.WIDE.U32 UR4, UR39, UR8, URZ ;  /* 0x00000008270472a5 */ /* 0x000fd4000f8e003f */
        /* <DEDUP_REMOVED lines=15> */
[----:B-1----:R-:W-:-:S05]  /*bc20*/  @P6 SHF.R.U32.HI R2, RZ, R3, R0 ;  /* 0x00000003ff026219 */ /* 0x002fca0000011600 */
[----:B------:R-:W-:-:S04]  /*bc30*/  IMAD.MOV R0, RZ, RZ, -R2 ;  /* 0x000000ffff007224 */ /* 0x000fc800078e0a02 */
[----:B------:R-:W-:Y:S01]  /*bc40*/  IMAD R5, R0, UR7, R35 ;  /* 0x0000000700057c24 */ /* 0x000fe2000f8e0223 */
[----:B------:R-:W-:-:S05]  /*bc50*/  SHF.R.S32.HI R0, RZ, 0x1f, R2 ;  /* 0x0000001fff007819 */ /* 0x000fca0000011402 */
[----:B------:R-:W-:Y:S01]  /*bc60*/  IMAD R3, R0, UR8, RZ ;  /* 0x0000000800037c24 */ /* 0x000fe2000f8e02ff */
[----:B------:R-:W-:-:S03]  /*bc70*/  SHF.R.S32.HI R0, RZ, 0x1f, R5 ;  /* 0x0000001fff007819 */ /* 0x000fc60000011405 */
        /* <DEDUP_REMOVED lines=8> */
[C---:B------:R-:W-:Y:S01]  /*bd00*/  LEA R0, P0, R2.reuse, UR4, 0x1 ;  /* 0x0000000402007c11 */ /* 0x040fe2000f8008ff */
[----:B------:R-:W-:Y:S01]  /*bd10*/  IMAD.IADD R3, R3, 0x1, R7 ;  /* 0x0000000103037824 */ /* 0x000fe200078e0207 */
[----:B------:R-:W-:Y:S02]  /*bd20*/  ULDC UR4, c[0x0][0x3b8] ;  /* 0x0000ee0000047ab9 */ /* 0x000fe40000000800 */
[----:B------:R-:W-:Y:S02]  /*bd30*/  ISETP.GE.AND P3, PT, R31, UR4, PT ;  /* 0x000000041f007c0c */ /* 0x000fe4000bf66270 */
[----:B------:R-:W-:Y:S01]  /*bd40*/  LEA.HI.X R4, R2, UR5, R3, 0x1, P0 ;  /* 0x0000000502047c11 */ /* 0x000fe200080f0c03 */
[----:B------:R-:W-:Y:S01]  /*bd50*/  UMOV UR5, 0xffffffff ;  /* 0xffffffff00057882 */ /* 0x000fe20000000000 */
[----:B------:R-:W-:-:S02]  /*bd60*/  ISETP.GE.AND P2, PT, R27, UR4, PT ;  /* 0x000000041b007c0c */ /* 0x000fc4000bf46270 */
[----:B------:R-:W-:Y:S02]  /*bd70*/  ISETP.GE.AND P1, PT, R26, UR4, PT ;  /* 0x000000041a007c0c */ /* 0x000fe4000bf26270 */
[----:B------:R-:W-:Y:S01]  /*bd80*/  ISETP.GE.AND P4, PT, R22, UR4, PT ;  /* 0x0000000416007c0c */ /* 0x000fe2000bf86270 */
[----:B------:R-:W-:-:S12]  /*bd90*/  BRA.DIV UR5, `(.L_x_9261) ;  /* 0x0000003605a47947 */ /* 0x000fd8000b800000 */
[----:B------:R-:W0:Y:S01]  /*bda0*/  SHFL.IDX PT, R14, R0, RZ, 0x181f ;  /* 0x00181fff000e7589 */ /* 0x000e2200000e0000 */
[C---:B------:R-:W-:Y:S02]  /*bdb0*/  LOP3.LUT P5, RZ, R16.reuse, 0x400, RZ, 0xc0, !PT ;  /* 0x0000040010ff7812 */ /* 0x040fe400078ac0ff */
[C---:B------:R-:W-:Y:S01]  /*bdc0*/  LOP3.LUT P6, RZ, R16.reuse, 0x800, RZ, 0xc0, !PT ;  /* 0x0000080010ff7812 */ /* 0x040fe200078cc0ff */
[----:B------:R-:W1:Y:S01]  /*bdd0*/  SHFL.IDX PT, R2, R4, RZ, 0x181f ;  /* 0x00181fff04027589 */ /* 0x000e6200000e0000 */
[----:B------:R-:W-:Y:S02]  /*bde0*/  P2R R5, PR, RZ, 0x20 ;  /* 0x00000020ff057803 */ /* 0x000fe40000000000 */
[----:B------:R-:W-:-:S09]  /*bdf0*/  LOP3.LUT P5, RZ, R16, 0x1000, RZ, 0xc0, !PT ;  /* 0x0000100010ff7812 */ /* 0x000fd200078ac0ff */
[----:B------:R-:W-:-:S04]  /*be00*/  @!P6 LEA R9, R28, UR42, 0x1 ;  /* 0x0000002a1c09ec11 */ /* 0x000fc8000f8e08ff */
[----:B------:R-:W-:Y:S02]  /*be10*/  @!P5 LEA R7, R28, UR42, 0x1 ;  /* 0x0000002a1c07dc11 */ /* 0x000fe4000f8e08ff */
[----:B0-----:R-:W-:-:S05]  /*be20*/  @!P5 LEA R14, P0, R22, R14, 0x1 ;  /* 0x0000000e160ed211 */ /* 0x001fca00078008ff */
[----:B-1----:R-:W-:Y:S01]  /*be30*/  @!P5 IMAD.X R3, RZ, RZ, R2, P0 ;  /* 0x000000ffff03d224 */ /* 0x002fe200000e0602 */
[----:B------:R-:W-:Y:S02]  /*be40*/  @!P5 MOV R2, R14 ;  /* 0x0000000e0002d202 */ /* 0x000fe40000000f00 */
[----:B------:R-:W0:Y:S04]  /*be50*/  SHFL.IDX PT, R14, R0, 0x1, 0x181f ;  /* 0x00381f00000e7f89 */ /* 0x000e2800000e0000 */
[----:B------:R-:W-:Y:S04]  /*be60*/  @!P5 LDGSTS.E.BYPASS.LTC128B.128 [R7+0x22400], desc[UR36][R2.64], !P4 ;  /* 0x224000000207dfae */ /* 0x000fe8000e101d64 */
[----:B------:R-:W-:Y:S04]  /*be70*/  @!P5 LDGSTS.E.BYPASS.LTC128B.128 [R7+0x26400], desc[UR36][R2.64+0x80], !P3 ;  /* 0x264000800207dfae */ /* 0x000fe8000d901d64 */
[----:B------:R-:W-:Y:S04]  /*be80*/  @!P5 LDGSTS.E.BYPASS.LTC128B.128 [R7+0x2a400], desc[UR36][R2.64+0x100], !P2 ;  /* 0x2a4001000207dfae */ /* 0x000fe8000d101d64 */
[----:B------:R1:W-:Y:S01]  /*be90*/  @!P5 LDGSTS.E.BYPASS.LTC128B.128 [R7+0x2e400], desc[UR36][R2.64+0x180], !P1 ;  /* 0x2e4001800207dfae */ /* 0x0003e2000c901d64 */
[----:B------:R-:W-:-:S03]  /*bea0*/  ISETP.NE.AND P5, PT, R5, RZ, PT ;  /* 0x000000ff0500720c */ /* 0x000fc60003fa5270 */
[----:B------:R-:W2:Y:S01]  /*beb0*/  SHFL.IDX PT, R5, R4, 0x1, 0x181f ;  /* 0x00381f0004057f89 */ /* 0x000ea200000e0000 */
[----:B0-----:R-:W-:-:S05]  /*bec0*/  @!P6 LEA R14, P0, R22, R14, 0x1 ;  /* 0x0000000e160ee211 */ /* 0x001fca00078008ff */
[----:B-1----:R-:W-:-:S04]  /*bed0*/  @!P6 IMAD.MOV.U32 R2, RZ, RZ, R14 ;  /* 0x000000ffff02e224 */ /* 0x002fc800078e000e */
[----:B------:R-:W-:Y:S01]  /*bee0*/  @!P5 LEA R7, R28, UR42, 0x1 ;  /* 0x0000002a1c07dc11 */ /* 0x000fe2000f8e08ff */
[----:B------:R-:W0:Y:S01]  /*bef0*/  SHFL.IDX PT, R14, R0, 0x2, 0x181f ;  /* 0x00581f00000e7f89 */ /* 0x000e2200000e0000 */
[----:B--2---:R-:W-:-:S04]  /*bf00*/  @!P6 IMAD.X R5, RZ, RZ, R5, P0 ;  /* 0x000000ffff05e224 */ /* 0x004fc800000e0605 */
[----:B------:R-:W-:Y:S02]  /*bf10*/  @!P6 IMAD.MOV.U32 R3, RZ, RZ, R5 ;  /* 0x000000ffff03e224 */ /* 0x000fe400078e0005 */
[----:B------:R-:W1:Y:S04]  /*bf20*/  SHFL.IDX PT, R5, R4, 0x2, 0x181f ;  /* 0x00581f0004057f89 */ /* 0x000e6800000e0000 */
[----:B------:R-:W-:Y:S01]  /*bf30*/  @!P6 LDGSTS.E.BYPASS.LTC128B.128 [R9+0x22c00], desc[UR36][R2.64], !P4 ;  /* 0x22c000000209efae */ /* 0x000fe2000e101d64 */
[----:B0-----:R-:W-:-:S03]  /*bf40*/  @!P5 LEA R14, P0, R22, R14, 0x1 ;  /* 0x0000000e160ed211 */ /* 0x001fc600078008ff */
[----:B------:R-:W-:Y:S04]  /*bf50*/  @!P6 LDGSTS.E.BYPASS.LTC128B.128 [R9+0x26c00], desc[UR36][R2.64+0x80], !P3 ;  /* 0x26c000800209efae */ /* 0x000fe8000d901d64 */
[----:B------:R-:W-:Y:S04]  /*bf60*/  @!P6 LDGSTS.E.BYPASS.LTC128B.128 [R9+0x2ac00], desc[UR36][R2.64+0x100], !P2 ;  /* 0x2ac001000209efae */ /* 0x000fe8000d101d64 */
[----:B------:R0:W-:Y:S01]  /*bf70*/  @!P6 LDGSTS.E.BYPASS.LTC128B.128 [R9+0x2ec00], desc[UR36][R2.64+0x180], !P1 ;  /* 0x2ec001800209efae */ /* 0x0001e2000c901d64 */
[----:B------:R-:W-:-:S04]  /*bf80*/  LOP3.LUT P6, RZ, R16, 0x80, RZ, 0xc0, !PT ;  /* 0x0000008010ff7812 */ /* 0x000fc800078cc0ff */
[----:B------:R-:W-:Y:S02]  /*bf90*/  P2R R6, PR, RZ, 0x40 ;  /* 0x00000040ff067803 */ /* 0x000fe40000000000 */
[----:B------:R-:W-:Y:S02]  /*bfa0*/  LOP3.LUT P6, RZ, R16, 0x200, RZ, 0xc0, !PT ;  /* 0x0000020010ff7812 */ /* 0x000fe400078cc0ff */
[----:B-1----:R-:W-:Y:S01]  /*bfb0*/  @!P5 IADD3.X R5, RZ, R5, RZ, P0, !PT ;  /* 0x00000005ff05d210 */ /* 0x002fe200007fe4ff */
[----:B0-----:R-:W-:Y:S02]  /*bfc0*/  @!P5 IMAD.MOV.U32 R2, RZ, RZ, R14 ;  /* 0x000000ffff02d224 */ /* 0x001fe400078e000e */
[----:B------:R-:W0:Y:S02]  /*bfd0*/  SHFL.IDX PT, R14, R0, 0x3, 0x181f ;  /* 0x00781f00000e7f89 */ /* 0x000e2400000e0000 */
[----:B------:R-:W-:Y:S02]  /*bfe0*/  @!P5 IMAD.MOV.U32 R3, RZ, RZ, R5 ;  /* 0x000000ffff03d224 */ /* 0x000fe400078e0005 */
[----:B------:R-:W1:Y:S04]  /*bff0*/  SHFL.IDX PT, R5, R4, 0x3, 0x181f ;  /* 0x00781f0004057f89 */ /* 0x000e6800000e0000 */
[----:B------:R-:W-:Y:S01]  /*c000*/  @!P6 LEA R9, R28, UR42, 0x1 ;  /* 0x0000002a1c09ec11 */ /* 0x000fe2000f8e08ff */
[----:B------:R-:W-:Y:S04]  /*c010*/  @!P5 LDGSTS.E.BYPASS.LTC128B.128 [R7+0x23400], desc[UR36][R2.64], !P4 ;  /* 0x234000000207dfae */ /* 0x000fe8000e101d64 */
[----:B------:R-:W-:Y:S04]  /*c020*/  @!P5 LDGSTS.E.BYPASS.LTC128B.128 [R7+0x27400], desc[UR36][R2.64+0x80], !P3 ;  /* 0x274000800207dfae */ /* 0x000fe8000d901d64 */
[----:B------:R-:W-:Y:S04]  /*c030*/  @!P5 LDGSTS.E.BYPASS.LTC128B.128 [R7+0x2b400], desc[UR36][R2.64+0x100], !P2 ;  /* 0x2b4001000207dfae */ /* 0x000fe8000d101d64 */
[----:B------:R2:W-:Y:S01]  /*c040*/  @!P5 LDGSTS.E.BYPASS.LTC128B.128 [R7+0x2f400], desc[UR36][R2.64+0x180], !P1 ;  /* 0x2f4001800207dfae */ /* 0x0005e2000c901d64 */
[----:B------:R-:W-:-:S02]  /*c050*/  LOP3.LUT P5, RZ, R16, 0x40, RZ, 0xc0, !PT ;  /* 0x0000004010ff7812 */ /* 0x000fc400078ac0ff */
[----:B0-----:R-:W-:Y:S02]  /*c060*/  @!P6 LEA R14, P0, R22, R14, 0x1 ;  /* 0x0000000e160ee211 */ /* 0x001fe400078008ff */
[----:B------:R-:W-:Y:S02]  /*c070*/  P2R R8, PR, RZ, 0x20 ;  /* 0x00000020ff087803 */ /* 0x000fe40000000000 */
[----:B------:R-:W-:Y:S01]  /*c080*/  LOP3.LUT P5, RZ, R16, 0x100, RZ, 0xc0, !PT ;  /* 0x0000010010ff7812 */ /* 0x000fe200078ac0ff */
[----:B-1----:R-:W-:Y:S01]  /*c090*/  @!P6 IMAD.X R5, RZ, RZ, R5, P0 ;  /* 0x000000ffff05e224 */ /* 0x002fe200000e0605 */
[----:B--2---:R-:W-:-:S03]  /*c0a0*/  @!P6 MOV R2, R14 ;  /* 0x0000000e0002e202 */ /* 0x004fc60000000f00 */
[----:B------:R-:W-:Y:S01]  /*c0b0*/  @!P6 IMAD.MOV.U32 R3, RZ, RZ, R5 ;  /* 0x000000ffff03e224 */ /* 0x000fe200078e0005 */
[----:B------:R-:W0:Y:S04]  /*c0c0*/  SHFL.IDX PT, R14, R0, 0x4, 0x181f ;  /* 0x00981f00000e7f89 */ /* 0x000e2800000e0000 */
[----:B------:R-:W1:Y:S03]  /*c0d0*/  SHFL.IDX PT, R5, R4, 0x4, 0x181f ;  /* 0x00981f0004057f89 */ /* 0x000e6600000e0000 */
[----:B------:R-:W-:Y:S01]  /*c0e0*/  @!P5 LEA R7, R28, UR42, 0x1 ;  /* 0x0000002a1c07dc11 */ /* 0x000fe2000f8e08ff */
[----:B------:R-:W-:Y:S04]  /*c0f0*/  @!P6 LDGSTS.E.BYPASS.LTC128B.128 [R9+0x23c00], desc[UR36][R2.64], !P4 ;  /* 0x23c000000209efae */ /* 0x000fe8000e101d64 */
[----:B------:R-:W-:Y:S04]  /*c100*/  @!P6 LDGSTS.E.BYPASS.LTC128B.128 [R9+0x27c00], desc[UR36][R2.64+0x80], !P3 ;  /* 0x27c000800209efae */ /* 0x000fe8000d901d64 */
[----:B------:R-:W-:Y:S04]  /*c110*/  @!P6 LDGSTS.E.BYPASS.LTC128B.128 [R9+0x2bc00], desc[UR36][R2.64+0x100], !P2 ;  /* 0x2bc001000209efae */ /* 0x000fe8000d101d64 */
[----:B------:R2:W-:Y:S01]  /*c120*/  @!P6 LDGSTS.E.BYPASS.LTC128B.128 [R9+0x2fc00], desc[UR36][R2.64+0x180], !P1 ;  /* 0x2fc001800209efae */ /* 0x0005e2000c901d64 */
[----:B------:R-:W-:-:S02]  /*c130*/  ISETP.NE.AND P6, PT, R6, RZ, PT ;  /* 0x000000ff0600720c */ /* 0x000fc40003fc5270 */
[----:B0-----:R-:W-:-:S05]  /*c140*/  @!P5 LEA R14, P0, R22, R14, 0x1 ;  /* 0x0000000e160ed211 */ /* 0x001fca00078008ff */
[----:B-1----:R-:W-:Y:S02]  /*c150*/  @!P5 IMAD.X R5, RZ, RZ, R5, P0 ;  /* 0x000000ffff05d224 */ /* 0x002fe400000e0605 */
[----:B--2---:R-:W-:Y:S02]  /*c160*/  @!P5 IMAD.MOV.U32 R2, RZ, RZ, R14 ;  /* 0x000000ffff02d224 */ /* 0x004fe400078e000e */
[----:B------:R-:W0:Y:S01]  /*c170*/  SHFL.IDX PT, R14, R0, 0x5, 0x181f ;  /* 0x00b81f00000e7f89 */ /* 0x000e2200000e0000 */
[----:B------:R-:W-:Y:S02]  /*c180*/  @!P5 MOV R3, R5 ;  /* 0x000000050003d202 */ /* 0x000fe40000000f00 */
[----:B------:R-:W-:Y:S01]  /*c190*/  @!P6 LEA R9, R28, UR42, 0x1 ;  /* 0x0000002a1c09ec11 */ /* 0x000fe2000f8e08ff */
[----:B------:R-:W1:Y:S04]  /*c1a0*/  SHFL.IDX PT, R5, R4, 0x5, 0x181f ;  /* 0x00b81f0004057f89 */ /* 0x000e6800000e0000 */
        /* <DEDUP_REMOVED lines=9> */
[----:B------:R-:W-:Y:S01]  /*c240*/  @!P6 IMAD.MOV.U32 R3, RZ, RZ, R5 ;  /* 0x000000ffff03e224 */ /* 0x000fe200078e0005 */
[----:B------:R-:W-:Y:S02]  /*c250*/  @!P5 LEA R7, R28, UR42, 0x1 ;  /* 0x0000002a1c07dc11 */ /* 0x000fe4000f8e08ff */
[----:B------:R-:W1:Y:S04]  /*c260*/  SHFL.IDX PT, R5, R4, 0x6, 0x181f ;  /* 0x00d81f0004057f89 */ /* 0x000e6800000e0000 */
[----:B------:R-:W-:Y:S04]  /*c270*/  @!P6 LDGSTS.E.BYPASS.LTC128B.128 [R9+0x24c00], desc[UR36][R2.64], !P4 ;  /* 0x24c000000209efae */ /* 0x000fe8000e101d64 */
[----:B------:R-:W-:Y:S04]  /*c280*/  @!P6 LDGSTS.E.BYPASS.LTC128B.128 [R9+0x28c00], desc[UR36][R2.64+0x80], !P3 ;  /* 0x28c000800209efae */ /* 0x000fe8000d901d64 */
[----:B------:R-:W-:Y:S04]  /*c290*/  @!P6 LDGSTS.E.BYPASS.LTC128B.128 [R9+0x2cc00], desc[UR36][R2.64+0x100], !P2 ;  /* 0x2cc001000209efae */ /* 0x000fe8000d101d64 */
[----:B------:R2:W-:Y:S01]  /*c2a0*/  @!P6 LDGSTS.E.BYPASS.LTC128B.128 [R9+0x30c00], desc[UR36][R2.64+0x180], !P1 ;  /* 0x30c001800209efae */ /* 0x0005e2000c901d64 */
[----:B0-----:R-:W-:-:S04]  /*c2b0*/  @!P5 LEA R14, P0, R22, R14, 0x1 ;  /* 0x0000000e160ed211 */ /* 0x001fc800078008ff */
[----:B-1----:R-:W-:Y:S01]  /*c2c0*/  @!P5 IADD3.X R5, RZ, R5, RZ, P0, !PT ;  /* 0x00000005ff05d210 */ /* 0x002fe200007fe4ff */
[----:B--2---:R-:W-:-:S04]  /*c2d0*/  @!P5 IMAD.MOV.U32 R2, RZ, RZ, R14 ;  /* 0x000000ffff02d224 */ /* 0x004fc800078e000e */
[----:B------:R-:W-:Y:S01]  /*c2e0*/  @!P5 IMAD.MOV.U32 R3, RZ, RZ, R5 ;  /* 0x000000ffff03d224 */ /* 0x000fe200078e0005 */
[----:B------:R0:W1:Y:S04]  /*c2f0*/  SHFL.IDX PT, R14, R0, 0x7, 0x181f ;  /* 0x00f81f00000e7f89 */ /* 0x00006800000e0000 */
[----:B------:R0:W-:Y:S04]  /*c300*/  @!P5 LDGSTS.E.BYPASS.LTC128B.128 [R7+0x25400], desc[UR36][R2.64], !P4 ;  /* 0x254000000207dfae */ /* 0x0001e8000e101d64 */
[----:B------:R0:W-:Y:S04]  /*c310*/  @!P5 LDGSTS.E.BYPASS.LTC128B.128 [R7+0x29400], desc[UR36][R2.64+0x80], !P3 ;  /* 0x294000800207dfae */ /* 0x0001e8000d901d64 */
[----:B------:R0:W-:Y:S04]  /*c320*/  @!P5 LDGSTS.E.BYPASS.LTC128B.128 [R7+0x2d400], desc[UR36][R2.64+0x100], !P2 ;  /* 0x2d4001000207dfae */ /* 0x0001e8000d101d64 */
[----:B------:R0:W-:Y:S04]  /*c330*/  @!P5 LDGSTS.E.BYPASS.LTC128B.128 [R7+0x31400], desc[UR36][R2.64+0x180], !P1 ;  /* 0x314001800207dfae */ /* 0x0001e8000c901d64 */
[----:B------:R0:W2:Y:S02]  /*c340*/  SHFL.IDX PT, R5, R4, 0x7, 0x181f ;  /* 0x00f81f0004057f89 */ /* 0x0000a400000e0000 */
.L_x_9349:
[----:B------:R-:W-:Y:S01]  /*c350*/  LOP3.LUT P0, RZ, R16, 0x2000, RZ, 0xc0, !PT ;  /* 0x0000200010ff7812 */ /* 0x000fe2000780c0ff */
[----:B------:R-:W-:-:S12]  /*c360*/  BSSY B0, `(.L_x_9262) ;  /* 0x000000c000007945 */ /* 0x000fd80003800000 */
[----:B------:R-:W-:Y:S05]  /*c370*/  @P0 BRA `(.L_x_9263) ;  /* 0x0000000000280947 */ /* 0x000fea0003800000 */
[----:B01----:R-:W-:-:S05]  /*c380*/  LEA R2, P0, R22, R14, 0x1 ;  /* 0x0000000e16027211 */ /* 0x003fca00078008ff */
[----:B--2---:R-:W-:Y:S01]  /*c390*/  IMAD.X R3, RZ, RZ, R5, P0 ;  /* 0x000000ffff037224 */ /* 0x004fe200000e0605 */
[----:B------:R-:W-:-:S05]  /*c3a0*/  LEA R5, R28, UR42, 0x1 ;  /* 0x0000002a1c057c11 */ /* 0x000fca000f8e08ff */
[----:B------:R-:W-:Y:S01]  /*c3b0*/  @!PT LDS RZ, [RZ] ;  /* 0x00000000fffff984 */ /* 0x000fe20000000800 */
[----:B------:R-:W-:Y:S01]  /*c3c0*/  @!PT LDS RZ, [RZ] ;  /* 0x00000000fffff984 */ /* 0x000fe20000000800 */
[----:B------:R-:W-:Y:S01]  /*c3d0*/  @!PT LDS RZ, [RZ] ;  /* 0x00000000fffff984 */ /* 0x000fe20000000800 */
[----:B------:R3:W-:Y:S04]  /*c3e0*/  LDGSTS.E.BYPASS.LTC128B.128 [R5+0x25c00], desc[UR36][R2.64], !P4 ;  /* 0x25c0000002057fae */ /* 0x0007e8000e101d64 */
[----:B------:R3:W-:Y:S04]  /*c3f0*/  LDGSTS.E.BYPASS.LTC128B.128 [R5+0x29c00], desc[UR36][R2.64+0x80], !P3 ;  /* 0x29c0008002057fae */ /* 0x0007e8000d901d64 */
[----:B------:R3:W-:Y:S04]  /*c400*/  LDGSTS.E.BYPASS.LTC128B.128 [R5+0x2dc00], desc[UR36][R2.64+0x100], !P2 ;  /* 0x2dc0010002057fae */ /* 0x0007e8000d101d64 */
[----:B------:R3:W-:Y:S02]  /*c410*/  LDGSTS.E.BYPASS.LTC128B.128 [R5+0x31c00], desc[UR36][R2.64+0x180], !P1 ;  /* 0x31c0018002057fae */ /* 0x0007e4000c901d64 */
.L_x_9263:
[----:B------:R-:W-:Y:S05]  /*c420*/  BSYNC B0 ;  /* 0x0000000000007941 */ /* 0x000fea0003800000 */
.L_x_9262:
[----:B------:R-:W-:Y:S01]  /*c430*/  NOP ;  /* 0x0000000000007918 */ /* 0x000fe20000000000 */
[----:B------:R-:W-:Y:S01]  /*c440*/  SYNCS.ARRIVE.TRANS64.RED.A0T1 RZ, [UR42+0x32410], RZ ;  /* 0x032410ffffff79a7 */ /* 0x000fe2000820042a */
[----:B0-----:R-:W-:Y:S01]  /*c450*/  MOV R0, 0x1 ;  /* 0x0000000100007802 */ /* 0x001fe20000000f00 */
[----:B------:R-:W-:Y:S03]  /*c460*/  ARRIVES.LDGSTSBAR.64.TRANSCNT [UR42+0x32410] ;  /* 0x03241000ff0079b0 */ /* 0x000fe60008000aaa */
[----:B------:R-:W-:Y:S01]  /*c470*/  SHF.L.U32 R0, R0, 0x1f, RZ ;  /* 0x0000001f00007819 */ /* 0x000fe200000006ff */
[----:B------:R-:W-:Y:S01]  /*c480*/  NOP ;  /* 0x0000000000007918 */ /* 0x000fe20000000000 */
[----:B------:R-:W-:Y:S02]  /*c490*/  SYNCS.ARRIVE.TRANS64.A1T0 RZ, [UR42+0x32410], RZ ;  /* 0x032410ffffff79a7 */ /* 0x000fe4000810002a */
[----:B------:R-:W0:Y:S02]  /*c4a0*/  SYNCS.PHASECHK.TRANS64.TRYWAIT P0, [UR42+0x32420], R0 ;  /* 0x03242000ff0075a7 */ /* 0x000e24000800016a */
[----:B0-----:R-:W-:Y:S05]  /*c4b0*/  @!P0 BRA `(.L_x_9264) ;  /* 0x0000003800a48947 */ /* 0x001fea0003800000 */
.L_x_9350:
[----:B------:R-:W-:-:S13]  /*c4c0*/  LOP3.LUT P0, RZ, R16, 0x20, RZ, 0xc0, !PT ;  /* 0x0000002010ff7812 */ /* 0x000fda000780c0ff */
[----:B------:R-:W-:Y:S05]  /*c4d0*/  @!P0 BRA `(.L_x_9265) ;  /* 0x0000000000048947 */ /* 0x000fea0003800000 */
[----:B------:R-:W-:Y:S01]  /*c4e0*/  BPT.TRAP 0x1 ;  /* 0x000000040000795c */ /* 0x000fe20000300000 */
.L_x_9265:
[----:B------:R-:W4:Y:S02]  /*c4f0*/  SYNCS.PHASECHK.TRANS64.TRYWAIT P0, [UR42+0x32460], R0 ;  /* 0x03246000ff0075a7 */ /* 0x000f24000800016a */
[----:B----4-:R-:W-:Y:S05]  /*c500*/  @!P0 BRA `(.L_x_9266) ;  /* 0x0000003800a88947 */ /* 0x010fea0003800000 */
.L_x_9351:
[----:B------:R-:W-:Y:S01]  /*c510*/  ULDC.64 UR4, c[0x0][0x328] ;  /* 0x0000ca0000047ab9 */ /* 0x000fe20000000a00 */
[----:B------:R-:W-:Y:S01]  /*c520*/  ULDC.64 UR6, c[0x0][0x338] ;  /* 0x0000ce0000067ab9 */ /* 0x000fe20000000a00 */
[----:B0-----:R-:W-:Y:S01]  /*c530*/  IMAD R0, R25, UR4, RZ ;  /* 0x0000000419007c24 */ /* 0x001fe2000f8e02ff */
[C---:B------:R-:W-:Y:S01]  /*c540*/  LOP3.LUT P3, RZ, R16.reuse, 0x10, RZ, 0xc0, !PT ;  /* 0x0000001010ff7812 */ /* 0x040fe2000786c0ff */
[----:B---3--:R-:W-:Y:S01]  /*c550*/  IMAD.WIDE.U32 R2, R23, UR4, RZ ;  /* 0x0000000417027c25 */ /* 0x008fe2000f8e00ff */
[----:B------:R-:W-:Y:S02]  /*c560*/  R2UR UR4, R29 ;  /* 0x000000001d0472ca */ /* 0x000fe400000e0000 */
[C---:B------:R-:W-:Y:S01]  /*c570*/  LOP3.LUT P2, RZ, R16.reuse, 0x8, RZ, 0xc0, !PT ;  /* 0x0000000810ff7812 */ /* 0x040fe2000784c0ff */
[----:B------:R-:W-:Y:S01]  /*c580*/  IMAD R23, R23, UR5, R0 ;  /* 0x0000000517177c24 */ /* 0x000fe2000f8e0200 */
[C---:B------:R-:W-:Y:S01]  /*c590*/  LOP3.LUT P1, RZ, R16.reuse, 0x4, RZ, 0xc0, !PT ;  /* 0x0000000410ff7812 */ /* 0x040fe2000782c0ff */
[----:B--2---:R-:W-:Y:S01]  /*c5a0*/  IMAD R5, R19, UR6, RZ ;  /* 0x0000000613057c24 */ /* 0x004fe2000f8e02ff */
[----:B------:R-:W-:Y:S01]  /*c5b0*/  SEL R0, RZ, 0x4, P2 ;  /* 0x00000004ff007807 */ /* 0x000fe20001000000 */
[----:B------:R-:W-:Y:S01]  /*c5c0*/  IMAD.IADD R3, R3, 0x1, R23 ;  /* 0x0000000103037824 */ /* 0x000fe200078e0217 */
[----:B------:R-:W-:Y:S01]  /*c5d0*/  LOP3.LUT P4, RZ, R16, 0x1, RZ, 0xc0, !PT ;  /* 0x0000000110ff7812 */ /* 0x000fe2000788c0ff */
[----:B------:R-:W-:-:S02]  /*c5e0*/  IMAD R5, R18, UR7, R5 ;  /* 0x0000000712057c24 */ /* 0x000fc4000f8e0205 */
[----:B------:R-:W-:Y:S01]  /*c5f0*/  IMAD.WIDE.U32 R2, R18, UR6, R2 ;  /* 0x0000000612027c25 */ /* 0x000fe2000f8e0002 */
[----:B------:R-:W-:Y:S02]  /*c600*/  ULDC.64 UR6, c[0x0][0x330] ;  /* 0x0000cc0000067ab9 */ /* 0x000fe40000000a00 */
[----:B------:R-:W-:Y:S01]  /*c610*/  UIMAD UR4, UR4, UR6, URZ ;  /* 0x00000006040472a4 */ /* 0x000fe2000f8e023f */
[----:B------:R-:W-:Y:S02]  /*c620*/  IMAD.IADD R3, R3, 0x1, R5 ;  /* 0x0000000103037824 */ /* 0x000fe400078e0205 */
[----:B------:R-:W-:Y:S01]  /*c630*/  IMAD.U32 R5, RZ, RZ, UR6 ;  /* 0x00000006ff057e24 */ /* 0x000fe2000f8e00ff */
[----:B------:R-:W-:-:S03]  /*c640*/  UIMAD UR4, UR39, UR7, UR4 ;  /* 0x00000007270472a4 */ /* 0x000fc6000f8e0204 */
[----:B------:R-:W-:Y:S01]  /*c650*/  IMAD.WIDE.U32 R2, R5, UR39, R2 ;  /* 0x0000002705027c25 */ /* 0x000fe2000f8e0002 */
[----:B------:R-:W-:Y:S01]  /*c660*/  ULDC.64 UR6, c[0x0][0x318] ;  /* 0x0000c60000067ab9 */ /* 0x000fe20000000a00 */
[----:B------:R-:W-:-:S03]  /*c670*/  SEL R5, RZ, 0x8, P1 ;  /* 0x00000008ff057807 */ /* 0x000fc60000800000 */
        /* <DEDUP_REMOVED lines=8> */
[----:B-1----:R-:W0:Y:S01]  /*c700*/  SHFL.IDX PT, R14, R18, RZ, 0x181f ;  /* 0x00181fff120e7589 */ /* 0x002e2200000e0000 */
[----:B------:R-:W-:Y:S01]  /*c710*/  IMAD.SHL.U32 R0, R22, 0x2, RZ ;  /* 0x0000000216007824 */ /* 0x000fe200078e00ff */
[----:B------:R-:W-:Y:S02]  /*c720*/  LEA R10, R28, UR42, 0x1 ;  /* 0x0000002a1c0a7c11 */ /* 0x000fe4000f8e08ff */
[----:B------:R-:W1:Y:S01]  /*c730*/  SHFL.IDX PT, R3, R19, RZ, 0x181f ;  /* 0x00181fff13037589 */ /* 0x000e6200000e0000 */
[C---:B------:R-:W-:Y:S02]  /*c740*/  LOP3.LUT P2, RZ, R5.reuse, 0x2, RZ, 0xc0, !PT ;  /* 0x0000000205ff7812 */ /* 0x040fe4000784c0ff */
[----:B------:R-:W-:Y:S01]  /*c750*/  LOP3.LUT P1, RZ, R5, 0x4, RZ, 0xc0, !PT ;  /* 0x0000000405ff7812 */ /* 0x000fe2000782c0ff */
[----:B------:R-:W-:Y:S01]  /*c760*/  SHFL.IDX PT, R4, R19, 0x1, 0x181f ;  /* 0x00381f0013047f89 */ /* 0x000fe200000e0000 */
[----:B------:R-:W-:-:S03]  /*c770*/  VIADD R31, R10, 0x400 ;  /* 0x000004000a1f7836 */ /* 0x000fc60000000000 */
[----:B------:R-:W-:Y:S01]  /*c780*/  SHFL.IDX PT, R20, R19, 0x4, 0x181f ;  /* 0x00981f0013147f89 */ /* 0x000fe200000e0000 */
[----:B0-----:R-:W-:-:S03]  /*c790*/  IADD3 R2, P0, R14, R0, RZ ;  /* 0x000000000e027210 */ /* 0x001fc60007f1e0ff */
[----:B------:R-:W0:Y:S02]  /*c7a0*/  SHFL.IDX PT, R14, R18, 0x1, 0x181f ;  /* 0x00381f00120e7f89 */ /* 0x000e2400000e0000 */
[----:B-1----:R-:W-:Y:S01]  /*c7b0*/  IMAD.X R3, RZ, RZ, R3, P0 ;  /* 0x000000ffff037224 */ /* 0x002fe200000e0603 */
[----:B0-----:R-:W-:Y:S02]  /*c7c0*/  IADD3 R6, P0, R14, R0, RZ ;  /* 0x000000000e067210 */ /* 0x001fe40007f1e0ff */
[----:B------:R-:W0:Y:S02]  /*c7d0*/  SHFL.IDX PT, R14, R18, 0x2, 0x181f ;  /* 0x00581f00120e7f89 */ /* 0x000e2400000e0000 */
[----:B------:R-:W-:Y:S02]  /*c7e0*/  IADD3.X R7, RZ, R4, RZ, P0, !PT ;  /* 0x00000004ff077210 */ /* 0x000fe400007fe4ff */
[----:B------:R-:W1:Y:S01]  /*c7f0*/  SHFL.IDX PT, R4, R19, 0x2, 0x181f ;  /* 0x00581f0013047f89 */ /* 0x000e6200000e0000 */
[----:B0-----:R-:W-:-:S03]  /*c800*/  IADD3 R8, P0, R14, R0, RZ ;  /* 0x000000000e087210 */ /* 0x001fc60007f1e0ff */
[----:B------:R-:W0:Y:S02]  /*c810*/  SHFL.IDX PT, R14, R18, 0x3, 0x181f ;  /* 0x00781f00120e7f89 */ /* 0x000e2400000e0000 */
[----:B-1----:R-:W-:Y:S01]  /*c820*/  IMAD.X R9, RZ, RZ, R4, P0 ;  /* 0x000000ffff097224 */ /* 0x002fe200000e0604 */
[----:B------:R-:W-:-:S13]  /*c830*/  ISETP.LT.OR P0, PT, R17, 0x1, P4 ;  /* 0x000000011100780c */ /* 0x000fda0002701670 */
[----:B------:R-:W-:Y:S01]  /*c840*/  LDGSTS.E.BYPASS.LTC128B.128 [R10+0x400], desc[UR36][R2.64], !P0 ;  /* 0x00400000020a7fae */ /* 0x000fe2000c101d64 */
[----:B------:R-:W-:-:S13]  /*c850*/  ISETP.LT.OR P0, PT, R17, 0x1, !P2 ;  /* 0x000000011100780c */ /* 0x000fda0005701670 */
[----:B------:R-:W-:Y:S01]  /*c860*/  LDGSTS.E.BYPASS.LTC128B.128 [R10+0x3400], desc[UR36][R2.64+0x80], !P0 ;  /* 0x03400080020a7fae */ /* 0x000fe2000c101d64 */
[----:B------:R-:W-:-:S13]  /*c870*/  ISETP.LT.OR P0, PT, R17, 0x1, !P1 ;  /* 0x000000011100780c */ /* 0x000fda0004f01670 */
[----:B------:R-:W-:Y:S01]  /*c880*/  LDGSTS.E.BYPASS.LTC128B.128 [R10+0x6400], desc[UR36][R2.64+0x100], !P0 ;  /* 0x06400100020a7fae */ /* 0x000fe2000c101d64 */
[----:B------:R-:W-:-:S03]  /*c890*/  LOP3.LUT P0, RZ, R5, 0x8, RZ, 0xc0, !PT ;  /* 0x0000000805ff7812 */ /* 0x000fc6000780c0ff */
[----:B------:R-:W1:Y:S01]  /*c8a0*/  SHFL.IDX PT, R5, R19, 0x3, 0x181f ;  /* 0x00781f0013057f89 */ /* 0x000e6200000e0000 */
[----:B------:R-:W-:-:S03]  /*c8b0*/  ISETP.LT.OR P3, PT, R17, 0x1, !P0 ;  /* 0x000000011100780c */ /* 0x000fc60004761670 */
[----:B------:R-:W-:Y:S10]  /*c8c0*/  SHFL.IDX PT, R19, R19, 0x5, 0x181f ;  /* 0x00b81f0013137f89 */ /* 0x000ff400000e0000 */
[----:B------:R2:W-:Y:S01]  /*c8d0*/  LDGSTS.E.BYPASS.LTC128B.128 [R10+0x9400], desc[UR36][R2.64+0x180], !P3 ;  /* 0x09400180020a7fae */ /* 0x0005e2000d901d64 */
[----:B0-----:R-:W-:-:S03]  /*c8e0*/  IADD3 R4, P3, R14, R0, RZ ;  /* 0x000000000e047210 */ /* 0x001fc60007f7e0ff */
[----:B------:R-:W2:Y:S02]  /*c8f0*/  SHFL.IDX PT, R14, R18, 0x4, 0x181f ;  /* 0x00981f00120e7f89 */ /* 0x000ea400000e0000 */
[----:B-1----:R-:W-:Y:S01]  /*c900*/  IMAD.X R5, RZ, RZ, R5, P3 ;  /* 0x000000ffff057224 */ /* 0x002fe200018e0605 */
[----:B------:R-:W-:-:S13]  /*c910*/  ISETP.LT.OR P3, PT, R17, 0x11, P4 ;  /* 0x000000111100780c */ /* 0x000fda0002761670 */
[----:B------:R-:W-:Y:S01]  /*c920*/  LDGSTS.E.BYPASS.LTC128B.128 [R10+0xc00], desc[UR36][R6.64], !P3 ;  /* 0x00c00000060a7fae */ /* 0x000fe2000d901d64 */
[----:B------:R-:W-:-:S13]  /*c930*/  ISETP.LT.OR P3, PT, R17, 0x11, !P2 ;  /* 0x000000111100780c */ /* 0x000fda0005761670 */
[----:B------:R-:W-:Y:S01]  /*c940*/  LDGSTS.E.BYPASS.LTC128B.128 [R10+0x3c00], desc[UR36][R6.64+0x80], !P3 ;  /* 0x03c00080060a7fae */ /* 0x000fe2000d901d64 */
[----:B------:R-:W-:-:S13]  /*c950*/  ISETP.LT.OR P3, PT, R17, 0x11, !P1 ;  /* 0x000000111100780c */ /* 0x000fda0004f61670 */
[----:B------:R-:W-:Y:S01]  /*c960*/  LDGSTS.E.BYPASS.LTC128B.128 [R10+0x6c00], desc[UR36][R6.64+0x100], !P3 ;  /* 0x06c00100060a7fae */ /* 0x000fe2000d901d64 */
[----:B------:R-:W-:-:S13]  /*c970*/  ISETP.LT.OR P3, PT, R17, 0x11, !P0 ;  /* 0x000000111100780c */ /* 0x000fda0004761670 */
[----:B------:R0:W-:Y:S01]  /*c980*/  LDGSTS.E.BYPASS.LTC128B.128 [R10+0x9c00], desc[UR36][R6.64+0x180], !P3 ;  /* 0x09c00180060a7fae */ /* 0x0001e2000d901d64 */
[----:B--2---:R-:W-:-:S03]  /*c990*/  IADD3 R2, P3, R14, R0, RZ ;  /* 0x000000000e027210 */ /* 0x004fc60007f7e0ff */
[----:B------:R1:W2:Y:S02]  /*c9a0*/  SHFL.IDX PT, R14, R18, 0x5, 0x181f ;  /* 0x00b81f00120e7f89 */ /* 0x0002a400000e0000 */
[----:B------:R-:W-:Y:S01]  /*c9b0*/  IMAD.X R3, RZ, RZ, R20, P3 ;  /* 0x000000ffff037224 */ /* 0x000fe200018e0614 */
[----:B------:R-:W-:Y:S02]  /*c9c0*/  ISETP.LT.OR P3, PT, R17, 0x21, P4 ;  /* 0x000000211100780c */ /* 0x000fe40002761670 */
[----:B0-----:R-:W-:-:S11]  /*c9d0*/  MOV R6, RZ ;  /* 0x000000ff00067202 */ /* 0x001fd60000000f00 */
        /* <DEDUP_REMOVED lines=22> */
[----:B--2---:R1:W-:Y:S02]  /*cb40*/  LDGSTS.E.BYPASS.LTC128B.128 [R10+0xb400], desc[UR36][R2.64+0x180], !P3 ;  /* 0x0b400180020a7fae */ /* 0x0043e4000d901d64 */
.L_x_9365:
[----:B01----:R-:W-:Y:S02]  /*cb50*/  IADD3 R2, P3, R14, R0, RZ ;  /* 0x000000000e027210 */ /* 0x003fe40007f7e0ff */
        /* <DEDUP_REMOVED lines=19> */
.L_x_9268:
        /* <DEDUP_REMOVED lines=8> */
[----:B------:R-:W0:Y:S01]  /*cd10*/  S2R R2, SR_TID.X ;  /* 0x0000000000027919 */ /* 0x000e220000002100 */
[----:B------:R-:W-:Y:S01]  /*cd20*/  UIADD3 UR4, UR44, 0x1, URZ ;  /* 0x000000012c047890 */ /* 0x000fe2000fffe03f */
[----:B------:R-:W-:Y:S01]  /*cd30*/  LOP3.LUT R3, RZ, UR40, RZ, 0x33, !PT ;  /* 0x00000028ff037c12 */ /* 0x000fe2000f8e33ff */
[----:B------:R-:W-:Y:S01]  /*cd40*/  IMAD.MOV.U32 R26, RZ, RZ, 0x1 ;  /* 0x00000001ff1a7424 */ /* 0x000fe200078e00ff */
[----:B------:R-:W-:Y:S01]  /*cd50*/  MOV R17, 0x1 ;  /* 0x0000000100117802 */ /* 0x000fe20000000f00 */
[----:B------:R-:W-:Y:S01]  /*cd60*/  UIMAD UR4, UR4, UR38, URZ ;  /* 0x00000026040472a4 */ /* 0x000fe2000f8e023f */
[----:B0-----:R-:W-:-:S05]  /*cd70*/  IMAD.SHL.U32 R2, R2, 0x10, RZ ;  /* 0x0000001002027824 */ /* 0x001fca00078e00ff */
[----:B------:R-:W-:-:S04]  /*cd80*/  LOP3.LUT R2, R2, 0x70, RZ, 0xc0, !PT ;  /* 0x0000007002027812 */ /* 0x000fc800078ec0ff */
[----:B------:R-:W-:Y:S02]  /*cd90*/  IADD3 R24, R2, R24, R37 ;  /* 0x0000001802187210 */ /* 0x000fe40007ffe025 */
[----:B------:R-:W-:-:S03]  /*cda0*/  LOP3.LUT R2, RZ, UR4, RZ, 0x33, !PT ;  /* 0x00000004ff027c12 */ /* 0x000fc6000f8e33ff */
[----:B------:R-:W-:Y:S01]  /*cdb0*/  VIADD R5, R24, 0xfffffee0 ;  /* 0xfffffee018057836 */ /* 0x000fe20000000000 */
[----:B------:R-:W-:-:S04]  /*cdc0*/  VIMNMX R2, R2, R3, !PT ;  /* 0x0000000302027248 */ /* 0x000fc80007fe0100 */
[C---:B------:R-:W-:Y:S01]  /*cdd0*/  IADD3 R27, -R2.reuse, -0x2, RZ ;  /* 0xfffffffe021b7810 */ /* 0x040fe20007ffe1ff */
[----:B------:R-:W-:-:S07]  /*cde0*/  IMAD R18, R2, -0x60, R5 ;  /* 0xffffffa002127824 */ /* 0x000fce00078e0205 */
.L_x_9284:
        /* <DEDUP_REMOVED lines=17> */
[----:B------:R-:W-:-:S04]  /*cf00*/  ULDC.64 UR4, c[0x0][0x418] ;  /* 0x0001060000047ab9 */ /* 0x000fc80000000a00 */
[----:B------:R-:W-:Y:S02]  /*cf10*/  IADD3 R3, R5, R3, RZ ;  /* 0x0000000305037210 */ /* 0x000fe40007ffe0ff */
[----:B------:R-:W-:-:S04]  /*cf20*/  LEA R4, P0, R2, UR4, 0x2 ;  /* 0x0000000402047c11 */ /* 0x000fc8000f8010ff */
[----:B------:R-:W-:-:S05]  /*cf30*/  LEA.HI.X R5, R2, UR5, R3, 0x2, P0 ;  /* 0x0000000502057c11 */ /* 0x000fca00080f1403 */
[----:B------:R0:W5:Y:S04]  /*cf40*/  LDG.E R4, desc[UR36][R4.64] ;  /* 0x0000002404047981 */ /* 0x000168000c1e1900 */
.L_x_9271:
[----:B------:R-:W-:Y:S05]  /*cf50*/  BSYNC B1 ;  /* 0x0000000000017941 */ /* 0x000fea0003800000 */
.L_x_9270:
[----:B------:R-:W-:-:S13]  /*cf60*/  LOP3.LUT P0, RZ, R16, 0x20, RZ, 0xc0, !PT ;  /* 0x0000002010ff7812 */ /* 0x000fda000780c0ff */
[----:B------:R-:W-:Y:S05]  /*cf70*/  @!P0 BRA `(.L_x_9272) ;  /* 0x0000000000048947 */ /* 0x000fea0003800000 */
[----:B------:R-:W-:Y:S01]  /*cf80*/  BPT.TRAP 0x1 ;  /* 0x000000040000795c */ /* 0x000fe20000300000 */
.L_x_9272:
[----:B------:R-:W-:Y:S01]  /*cf90*/  LEA R19, R17, UR42, 0x3 ;  /* 0x0000002a11137c11 */ /* 0x000fe2000f8e18ff */
[----:B------:R-:W-:Y:S01]  /*cfa0*/  BSSY B1, `(.L_x_9273) ;  /* 0x0000004000017945 */ /* 0x000fe20003800000 */
[----:B------:R-:W-:-:S04]  /*cfb0*/  SHF.L.U32 R23, R26, 0x1f, RZ ;  /* 0x0000001f1a177819 */ /* 0x000fc800000006ff */
[----:B------:R-:W1:Y:S02]  /*cfc0*/  SYNCS.PHASECHK.TRANS64.TRYWAIT P0, [R19+URZ+0x32440], R23 ;  /* 0x03244017130075a7 */ /* 0x000e64000800017f */
[----:B-1----:R-:W-:Y:S05]  /*cfd0*/  @!P0 BRA `(.L_x_9274) ;  /* 0x0000003800788947 */ /* 0x002fea0003800000 */
.L_x_9366:
[----:B------:R-:W-:Y:S05]  /*cfe0*/  BSYNC B1 ;  /* 0x0000000000017941 */ /* 0x000fea0003800000 */
.L_x_9273:
[----:B------:R-:W-:Y:S01]  /*cff0*/  ULDC UR4, c[0x0][0x430] ;  /* 0x00010c0000047ab9 */ /* 0x000fe20000000800 */
[----:B-----5:R-:W-:Y:S01]  /*d000*/  SHF.R.S32.HI R20, RZ, 0x1f, R4 ;  /* 0x0000001fff147819 */ /* 0x020fe20000011404 */
[----:B------:R-:W-:Y:S01]  /*d010*/  UIADD3 UR4, -UR4, URZ, URZ ;  /* 0x0000003f04047290 */ /* 0x000fe2000fffe13f */
[----:B------:R-:W-:Y:S01]  /*d020*/  LOP3.LUT P1, RZ, R16, 0x2, RZ, 0xc0, !PT ;  /* 0x0000000210ff7812 */ /* 0x000fe2000782c0ff */
[----:B------:R-:W-:Y:S01]  /*d030*/  ULDC.64 UR6, c[0x0][0x310] ;  /* 0x0000c40000067ab9 */ /* 0x000fe20000000a00 */
[----:B------:R-:W-:-:S03]  /*d040*/  IMAD R22, R17, 0x1800, R28 ;  /* 0x0000180011167824 */ /* 0x000fc600078e021c */
[----:B0-----:R-:W-:Y:S01]  /*d050*/  IMAD R5, R7, UR4, R18 ;  /* 0x0000000407057c24 */ /* 0x001fe2000f8e0212 */
[----:B------:R-:W-:-:S03]  /*d060*/  ULDC.64 UR4, c[0x0][0x300] ;  /* 0x0000c00000047ab9 */ /* 0x000fc60000000a00 */
[----:B------:R-:W-:Y:S01]  /*d070*/  IMAD.WIDE.U32 R2, R5, UR4, RZ ;  /* 0x0000000405027c25 */ /* 0x000fe2000f8e00ff */
[----:B------:R-:W-:-:S05]  /*d080*/  SHF.R.S32.HI R25, RZ, 0x1f, R5 ;  /* 0x0000001fff197819 */ /* 0x000fca0000011405 */
[----:B------:R-:W-:Y:S01]  /*d090*/  IMAD R6, R25, UR4, RZ ;  /* 0x0000000419067c24 */ /* 0x000fe2000f8e02ff */
[----:B------:R-:W-:-:S03]  /*d0a0*/  R2UR UR4, R29 ;  /* 0x000000001d0472ca */ /* 0x000fc600000e0000 */
[----:B------:R-:W-:-:S04]  /*d0b0*/  IMAD R7, R5, UR5, R6 ;  /* 0x0000000505077c24 */ /* 0x000fc8000f8e0206 */
[----:B------:R-:W-:Y:S02]  /*d0c0*/  IMAD.IADD R3, R3, 0x1, R7 ;  /* 0x0000000103037824 */ /* 0x000fe400078e0207 */
[----:B------:R-:W-:Y:S02]  /*d0d0*/  IMAD R7, R20, UR6, RZ ;  /* 0x0000000614077c24 */ /* 0x000fe4000f8e02ff */
[----:B------:R-:W-:-:S04]  /*d0e0*/  IMAD.WIDE.U32 R2, R4, UR6, R2 ;  /* 0x0000000604027c25 */ /* 0x000fc8000f8e0002 */
[----:B------:R-:W-:Y:S01]  /*d0f0*/  IMAD R7, R4, UR7, R7 ;  /* 0x0000000704077c24 */ /* 0x000fe2000f8e0207 */
        /* <DEDUP_REMOVED lines=13> */
[----:B------:R-:W-:-:S03]  /*d1d0*/  LEA R22, R22, UR42, 0x1 ;  /* 0x0000002a16167c11 */ /* 0x000fc6000f8e08ff */
[----:B------:R-:W2:Y:S04]  /*d1e0*/  SHFL.IDX PT, R3, R24, RZ, 0x181f ;  /* 0x00181fff18037589 */ /* 0x000ea800000e0000 */
[----:B------:R-:W-:Y:S04]  /*d1f0*/  SHFL.IDX PT, R6, R24, 0x1, 0x181f ;  /* 0x00381f0018067f89 */ /* 0x000fe800000e0000 */
[----:B------:R-:W-:Y:S01]  /*d200*/  SHFL.IDX PT, R34, R24, 0x5, 0x181f ;  /* 0x00b81f0018227f89 */ /* 0x000fe200000e0000 */
[----:B0-----:R-:W-:-:S03]  /*d210*/  IADD3 R12, P0, R14, R0, RZ ;  /* 0x000000000e0c7210 */ /* 0x001fc60007f1e0ff */
[----:B------:R-:W0:Y:S02]  /*d220*/  SHFL.IDX PT, R14, R21, 0x1, 0x181f ;  /* 0x00381f00150e7f89 */ /* 0x000e2400000e0000 */
[----:B--2---:R-:W-:Y:S02]  /*d230*/  IMAD.X R13, RZ, RZ, R3, P0 ;  /* 0x000000ffff0d7224 */ /* 0x004fe400000e0603 */
        /* <DEDUP_REMOVED lines=8> */
[----:B------:R-:W-:Y:S02]  /*d2c0*/  IMAD.X R9, RZ, RZ, R3, P0 ;  /* 0x000000ffff097224 */ /* 0x000fe400000e0603 */
[----:B------:R-:W3:Y:S04]  /*d2d0*/  SHFL.IDX PT, R3, R24, 0x3, 0x181f ;  /* 0x00781f0018037f89 */ /* 0x000ee800000e0000 */
[----:B------:R2:W-:Y:S01]  /*d2e0*/  LDGSTS.E.BYPASS.LTC128B.128 [R22+0x1d400], desc[UR36][R8.64], !P1 ;  /* 0x1d40000008167fae */ /* 0x0005e2000c901d64 */
[----:B0-----:R-:W-:-:S03]  /*d2f0*/  IADD3 R6, P0, R14, R0, RZ ;  /* 0x000000000e067210 */ /* 0x001fc60007f1e0ff */
[----:B------:R-:W0:Y:S01]  /*d300*/  SHFL.IDX PT, R14, R21, 0x4, 0x181f ;  /* 0x00981f00150e7f89 */ /* 0x000e2200000e0000 */
[----:B---3--:R-:W-:-:S03]  /*d310*/  IADD3.X R7, RZ, R3, RZ, P0, !PT ;  /* 0x00000003ff077210 */ /* 0x008fc600007fe4ff */
[----:B------:R-:W3:Y:S04]  /*d320*/  SHFL.IDX PT, R3, R24, 0x4, 0x181f ;  /* 0x00981f0018037f89 */ /* 0x000ee800000e0000 */
[----:B------:R2:W-:Y:S01]  /*d330*/  LDGSTS.E.BYPASS.LTC128B.128 [R22+0x1dc00], desc[UR36][R6.64], !P1 ;  /* 0x1dc0000006167fae */ /* 0x0005e2000c901d64 */
[----:B0-----:R-:W-:-:S03]  /*d340*/  IADD3 R2, P0, R14, R0, RZ ;  /* 0x000000000e027210 */ /* 0x001fc60007f1e0ff */
[----:B------:R2:W0:Y:S02]  /*d350*/  SHFL.IDX PT, R14, R21, 0x5, 0x181f ;  /* 0x00b81f00150e7f89 */ /* 0x00042400000e0000 */
[----:B---3--:R-:W-:-:S05]  /*d360*/  IMAD.X R3, RZ, RZ, R3, P0 ;  /* 0x000000ffff037224 */ /* 0x008fca00000e0603 */
[----:B------:R2:W-:Y:S03]  /*d370*/  LDGSTS.E.BYPASS.LTC128B.128 [R22+0x1e400], desc[UR36][R2.64], !P1 ;  /* 0x1e40000002167fae */ /* 0x0005e6000c901d64 */
.L_x_9380:
[----:B0-2---:R-:W-:-:S05]  /*d380*/  IADD3 R2, P0, R14, R0, RZ ;  /* 0x000000000e027210 */ /* 0x005fca0007f1e0ff */
[----:B------:R-:W-:Y:S01]  /*d390*/  IMAD.X R3, RZ, RZ, R34, P0 ;  /* 0x000000ffff037224 */ /* 0x000fe200000e0622 */
[----:B------:R-:W-:-:S04]  /*d3a0*/  PLOP3.LUT P0, PT, PT, PT, PT, 0x80, 0x0 ;  /* 0x000000000000781c */ /* 0x000fc80003f0f070 */
[----:B------:R-:W-:Y:S01]  /*d3b0*/  @!PT LDS RZ, [RZ] ;  /* 0x00000000fffff984 */ /* 0x000fe20000000800 */
[----:B------:R-:W-:Y:S01]  /*d3c0*/  @!PT LDS RZ, [RZ] ;  /* 0x00000000fffff984 */ /* 0x000fe20000000800 */
[----:B------:R-:W-:Y:S01]  /*d3d0*/  @!PT LDS RZ, [RZ] ;  /* 0x00000000fffff984 */ /* 0x000fe20000000800 */
[----:B------:R0:W-:Y:S01]  /*d3e0*/  LDGSTS.E.BYPASS.LTC128B.128 [R22+0x1ec00], desc[UR36][R2.64], !P1 ;  /* 0x1ec0000002167fae */ /* 0x0001e2000c901d64 */
[----:B------:R-:W-:-:S08]  /*d3f0*/  NOP ;  /* 0x0000000000007918 */ /* 0x000fd00000000000 */
.L_x_9276:
        /* <DEDUP_REMOVED lines=10> */
.L_x_9277:
[----:B------:R2:W-:Y:S01]  /*d4a0*/  SYNCS.ARRIVE.TRANS64.A1T0 RZ, [R19+URZ+0x32430], RZ ;  /* 0x032430ff13ff79a7 */ /* 0x0005e2000810003f */
[----:B------:R-:W-:Y:S05]  /*d4b0*/  @!P2 BRA `(.L_x_9278) ;  /* 0x000000000004a947 */ /* 0x000fea0003800000 */
[----:B------:R-:W-:Y:S01]  /*d4c0*/  BPT.TRAP 0x1 ;  /* 0x000000040000795c */ /* 0x000fe20000300000 */
.L_x_9278:
[----:B------:R-:W3:Y:S01]  /*d4d0*/  SYNCS.PHASECHK.TRANS64.TRYWAIT P0, [R19+URZ+0x32460], R23 ;  /* 0x03246017130075a7 */ /* 0x000ee2000800017f */
[----:B------:R-:W-:Y:S04]  /*d4e0*/  BSSY B1, `(.L_x_9279) ;  /* 0x0000002000017945 */ /* 0x000fe80003800000 */
[----:B---3--:R-:W-:Y:S05]  /*d4f0*/  @!P0 BRA `(.L_x_9280) ;  /* 0x0000003800d08947 */ /* 0x008fea0003800000 */
.L_x_9381:
[----:B------:R-:W-:Y:S05]  /*d500*/  BSYNC B1 ;  /* 0x0000000000017941 */ /* 0x000fea0003800000 */
.L_x_9279:
[----:B------:R-:W-:Y:S01]  /*d510*/  ULDC.64 UR4, c[0x0][0x328] ;  /* 0x0000ca0000047ab9 */ /* 0x000fe20000000a00 */
[----:B------:R-:W-:Y:S01]  /*d520*/  ULDC.64 UR6, c[0x0][0x338] ;  /* 0x0000ce0000067ab9 */ /* 0x000fe20000000a00 */
[----:B------:R-:W-:Y:S01]  /*d530*/  IMAD R6, R25, UR4, RZ ;  /* 0x0000000419067c24 */ /* 0x000fe2000f8e02ff */
[C---:B------:R-:W-:Y:S01]  /*d540*/  LOP3.LUT P4, RZ, R16.reuse, 0x1, RZ, 0xc0, !PT ;  /* 0x0000000110ff7812 */ /* 0x040fe2000788c0ff */
[----:B0-----:R-:W-:Y:S01]  /*d550*/  IMAD.WIDE.U32 R2, R5, UR4, RZ ;  /* 0x0000000405027c25 */ /* 0x001fe2000f8e00ff */
[----:B------:R-:W-:Y:S02]  /*d560*/  R2UR UR4, R29 ;  /* 0x000000001d0472ca */ /* 0x000fe400000e0000 */
[C---:B------:R-:W-:Y:S01]  /*d570*/  LOP3.LUT P3, RZ, R16.reuse, 0x10, RZ, 0xc0, !PT ;  /* 0x0000001010ff7812 */ /* 0x040fe2000786c0ff */
[----:B------:R-:W-:Y:S01]  /*d580*/  IMAD R5, R5, UR5, R6 ;  /* 0x0000000505057c24 */ /* 0x000fe2000f8e0206 */
[----:B------:R-:W-:Y:S01]  /*d590*/  LOP3.LUT P2, RZ, R16, 0x8, RZ, 0xc0, !PT ;  /* 0x0000000810ff7812 */ /* 0x000fe2000784c0ff */
[----:B------:R-:W-:Y:S01]  /*d5a0*/  IMAD R7, R20, UR6, RZ ;  /* 0x0000000614077c24 */ /* 0x000fe2000f8e02ff */
[----:B------:R-:W-:Y:S01]  /*d5b0*/  LOP3.LUT P1, RZ, R16, 0x4, RZ, 0xc0, !PT ;  /* 0x0000000410ff7812 */ /* 0x000fe2000782c0ff */
[----:B------:R-:W-:-:S02]  /*d5c0*/  IMAD.IADD R3, R3, 0x1, R5 ;  /* 0x0000000103037824 */ /* 0x000fc400078e0205 */
[C---:B------:R-:W-:Y:S02]  /*d5d0*/  IMAD R7, R4.reuse, UR7, R7 ;  /* 0x0000000704077c24 */ /* 0x040fe4000f8e0207 */
[----:B------:R-:W-:Y:S01]  /*d5e0*/  IMAD.WIDE.U32 R2, R4, UR6, R2 ;  /* 0x0000000604027c25 */ /* 0x000fe2000f8e0002 */
[----:B------:R-:W-:Y:S02]  /*d5f0*/  ULDC.64 UR6, c[0x0][0x330] ;  /* 0x0000cc0000067ab9 */ /* 0x000fe40000000a00 */
[----:B------:R-:W-:Y:S02]  /*d600*/  UIMAD UR4, UR4, UR6, URZ ;  /* 0x00000006040472a4 */ /* 0x000fe4000f8e023f */
[----:B------:R-:W-:Y:S01]  /*d610*/  IMAD.U32 R5, RZ, RZ, UR6 ;  /* 0x00000006ff057e24 */ /* 0x000fe2000f8e00ff */
[----:B------:R-:W-:Y:S01]  /*d620*/  IADD3 R3, R3, R7, RZ ;  /* 0x0000000703037210 */ /* 0x000fe20007ffe0ff */
        /* <DEDUP_REMOVED lines=9> */
[----:B------:R-:W-:-:S03]  /*d6c0*/  IMAD R21, R17, 0xc000, R31 ;  /* 0x0000c00011157824 */ /* 0x000fc600078e021f */
[----:B------:R-:W4:Y:S04]  /*d6d0*/  SHFL.IDX PT, R3, R22, RZ, 0x181f ;  /* 0x00181fff16037589 */ /* 0x000f2800000e0000 */
[----:B------:R-:W-:Y:S04]  /*d6e0*/  SHFL.IDX PT, R4, R22, 0x1, 0x181f ;  /* 0x00381f0016047f89 */ /* 0x000fe800000e0000 */
[----:B------:R-:W-:Y:S04]  /*d6f0*/  SHFL.IDX PT, R5, R22, 0x3, 0x181f ;  /* 0x00781f0016057f89 */ /* 0x000fe800000e0000 */
[----:B-1-3--:R-:W-:Y:S01]  /*d700*/  SHFL.IDX PT, R23, R22, 0x4, 0x181f ;  /* 0x00981f0016177f89 */ /* 0x00afe200000e0000 */
[----:B0-----:R-:W-:-:S03]  /*d710*/  IADD3 R10, P0, R14, R0, RZ ;  /* 0x000000000e0a7210 */ /* 0x001fc60007f1e0ff */
[----:B------:R-:W0:Y:S02]  /*d720*/  SHFL.IDX PT, R14, R20, 0x1, 0x181f ;  /* 0x00381f00140e7f89 */ /* 0x000e2400000e0000 */
[----:B----4-:R-:W-:-:S05]  /*d730*/  IMAD.X R11, RZ, RZ, R3, P0 ;  /* 0x000000ffff0b7224 */ /* 0x010fca00000e0603 */
[----:B------:R-:W-:Y:S04]  /*d740*/  LDGSTS.E.BYPASS.LTC128B.128 [R21], desc[UR36][R10.64], !P4 ;  /* 0x000000000a157fae */ /* 0x000fe8000e101d64 */
[----:B------:R-:W-:Y:S04]  /*d750*/  LDGSTS.E.BYPASS.LTC128B.128 [R21+0x3000], desc[UR36][R10.64+0x80], !P3 ;  /* 0x030000800a157fae */ /* 0x000fe8000d901d64 */
[----:B------:R-:W-:Y:S04]  /*d760*/  LDGSTS.E.BYPASS.LTC128B.128 [R21+0x6000], desc[UR36][R10.64+0x100], !P2 ;  /* 0x060001000a157fae */ /* 0x000fe8000d101d64 */
[----:B------:R-:W-:Y:S01]  /*d770*/  LDGSTS.E.BYPASS.LTC128B.128 [R21+0x9000], desc[UR36][R10.64+0x180], !P1 ;  /* 0x090001800a157fae */ /* 0x000fe2000c901d64 */
[----:B0-----:R-:W-:-:S03]  /*d780*/  IADD3 R8, P0, R14, R0, RZ ;  /* 0x000000000e087210 */ /* 0x001fc60007f1e0ff */
[----:B------:R-:W0:Y:S01]  /*d790*/  SHFL.IDX PT, R14, R20, 0x2, 0x181f ;  /* 0x00581f00140e7f89 */ /* 0x000e2200000e0000 */
[----:B------:R-:W-:-:S03]  /*d7a0*/  IADD3.X R9, RZ, R4, RZ, P0, !PT ;  /* 0x00000004ff097210 */ /* 0x000fc600007fe4ff */
[----:B------:R-:W1:Y:S04]  /*d7b0*/  SHFL.IDX PT, R4, R22, 0x2, 0x181f ;  /* 0x00581f0016047f89 */ /* 0x000e6800000e0000 */
[----:B------:R-:W-:Y:S04]  /*d7c0*/  LDGSTS.E.BYPASS.LTC128B.128 [R21+0x800], desc[UR36][R8.64], !P4 ;  /* 0x0080000008157fae */ /* 0x000fe8000e101d64 */
[----:B------:R-:W-:Y:S04]  /*d7d0*/  LDGSTS.E.BYPASS.LTC128B.128 [R21+0x3800], desc[UR36][R8.64+0x80], !P3 ;  /* 0x0380008008157fae */ /* 0x000fe8000d901d64 */
[----:B------:R-:W-:Y:S04]  /*d7e0*/  LDGSTS.E.BYPASS.LTC128B.128 [R21+0x6800], desc[UR36][R8.64+0x100], !P2 ;  /* 0x0680010008157fae */ /* 0x000fe8000d101d64 */
[----:B------:R-:W-:Y:S01]  /*d7f0*/  LDGSTS.E.BYPASS.LTC128B.128 [R21+0x9800], desc[UR36][R8.64+0x180], !P1 ;  /* 0x0980018008157fae */ /* 0x000fe2000c901d64 */
[----:B0-----:R-:W-:-:S03]  /*d800*/  IADD3 R6, P0, R14, R0, RZ ;  /* 0x000000000e067210 */ /* 0x001fc60007f1e0ff */
[----:B------:R-:W-:Y:S04]  /*d810*/  SHFL.IDX PT, R22, R22, 0x5, 0x181f ;  /* 0x00b81f0016167f89 */ /* 0x000fe800000e0000 */
[----:B------:R-:W0:Y:S01]  /*d820*/  SHFL.IDX PT, R14, R20, 0x3, 0x181f ;  /* 0x00781f00140e7f89 */ /* 0x000e2200000e0000 */
[----:B-1----:R-:W-:-:S05]  /*d830*/  IMAD.X R7, RZ, RZ, R4, P0 ;  /* 0x000000ffff077224 */ /* 0x002fca00000e0604 */
[----:B------:R-:W-:Y:S04]  /*d840*/  LDGSTS.E.BYPASS.LTC128B.128 [R21+0x1000], desc[UR36][R6.64], !P4 ;  /* 0x0100000006157fae */ /* 0x000fe8000e101d64 */
[----:B------:R-:W-:Y:S04]  /*d850*/  LDGSTS.E.BYPASS.LTC128B.128 [R21+0x4000], desc[UR36][R6.64+0x80], !P3 ;  /* 0x0400008006157fae */ /* 0x000fe8000d901d64 */
[----:B------:R-:W-:Y:S04]  /*d860*/  LDGSTS.E.BYPASS.LTC128B.128 [R21+0x7000], desc[UR36][R6.64+0x100], !P2 ;  /* 0x0700010006157fae */ /* 0x000fe8000d101d64 */
[----:B------:R1:W-:Y:S01]  /*d870*/  LDGSTS.E.BYPASS.LTC128B.128 [R21+0xa000], desc[UR36][R6.64+0x180], !P1 ;  /* 0x0a00018006157fae */ /* 0x0003e2000c901d64 */
[----:B0-----:R-:W-:-:S03]  /*d880*/  IADD3 R4, P0, R14, R0, RZ ;  /* 0x000000000e047210 */ /* 0x001fc60007f1e0ff */
[----:B------:R-:W0:Y:S02]  /*d890*/  SHFL.IDX PT, R14, R20, 0x4, 0x181f ;  /* 0x00981f00140e7f89 */ /* 0x000e2400000e0000 */
[----:B------:R-:W-:Y:S01]  /*d8a0*/  IMAD.X R5, RZ, RZ, R5, P0 ;  /* 0x000000ffff057224 */ /* 0x000fe200000e0605 */
[----:B-1----:R-:W-:-:S04]  /*d8b0*/  MOV R6, RZ ;  /* 0x000000ff00067202 */ /* 0x002fc80000000f00 */
[----:B------:R1:W-:Y:S04]  /*d8c0*/  LDGSTS.E.BYPASS.LTC128B.128 [R21+0x1800], desc[UR36][R4.64], !P4 ;  /* 0x0180000004157fae */ /* 0x0003e8000e101d64 */
[----:B------:R1:W-:Y:S04]  /*d8d0*/  LDGSTS.E.BYPASS.LTC128B.128 [R21+0x4800], desc[UR36][R4.64+0x80], !P3 ;  /* 0x0480008004157fae */ /* 0x0003e8000d901d64 */
[----:B------:R1:W-:Y:S04]  /*d8e0*/  LDGSTS.E.BYPASS.LTC128B.128 [R21+0x7800], desc[UR36][R4.64+0x100], !P2 ;  /* 0x0780010004157fae */ /* 0x0003e8000d101d64 */
[----:B------:R1:W-:Y:S01]  /*d8f0*/  LDGSTS.E.BYPASS.LTC128B.128 [R21+0xa800], desc[UR36][R4.64+0x180], !P1 ;  /* 0x0a80018004157fae */ /* 0x0003e2000c901d64 */
[----:B0-----:R-:W-:-:S03]  /*d900*/  IADD3 R2, P0, R14, R0, RZ ;  /* 0x000000000e027210 */ /* 0x001fc60007f1e0ff */
[----:B------:R1:W0:Y:S02]  /*d910*/  SHFL.IDX PT, R14, R20, 0x5, 0x181f ;  /* 0x00b81f00140e7f89 */ /* 0x00022400000e0000 */
[----:B------:R-:W-:-:S05]  /*d920*/  IMAD.X R3, RZ, RZ, R23, P0 ;  /* 0x000000ffff037224 */ /* 0x000fca00000e0617 */
[----:B------:R1:W-:Y:S04]  /*d930*/  LDGSTS.E.BYPASS.LTC128B.128 [R21+0x2000], desc[UR36][R2.64], !P4 ;  /* 0x0200000002157fae */ /* 0x0003e8000e101d64 */
[----:B------:R1:W-:Y:S04]  /*d940*/  LDGSTS.E.BYPASS.LTC128B.128 [R21+0x5000], desc[UR36][R2.64+0x80], !P3 ;  /* 0x0500008002157fae */ /* 0x0003e8000d901d64 */
[----:B------:R1:W-:Y:S04]  /*d950*/  LDGSTS.E.BYPASS.LTC128B.128 [R21+0x8000], desc[UR36][R2.64+0x100], !P2 ;  /* 0x0800010002157fae */ /* 0x0003e8000d101d64 */
[----:B------:R1:W-:Y:S02]  /*d960*/  LDGSTS.E.BYPASS.LTC128B.128 [R21+0xb000], desc[UR36][R2.64+0x180], !P1 ;  /* 0x0b00018002157fae */ /* 0x0003e4000c901d64 */
.L_x_9395:
[----:B01----:R-:W-:-:S05]  /*d970*/  IADD3 R2, P0, R14, R0, RZ ;  /* 0x000000000e027210 */ /* 0x003fca0007f1e0ff */
        /* <DEDUP_REMOVED lines=10> */
.L_x_9282:
        /* <DEDUP_REMOVED lines=10> */
.L_x_9283:
[----:B------:R-:W-:Y:S01]  /*dac0*/  VIADD R17, R17, 0x1 ;  /* 0x0000000111117836 */ /* 0x000fe20000000000 */
[----:B------:R1:W-:Y:S01]  /*dad0*/  SYNCS.ARRIVE.TRANS64.A1T0 RZ, [R19+URZ+0x32450], RZ ;  /* 0x032450ff13ff79a7 */ /* 0x0003e2000810003f */
[----:B------:R-:W-:Y:S01]  /*dae0*/  VIADD R27, R27, 0xffffffff ;  /* 0xffffffff1b1b7836 */ /* 0x000fe20000000000 */
[----:B------:R-:W-:Y:S02]  /*daf0*/  IADD3 R18, R18, -0x60, RZ ;  /* 0xffffffa012127810 */ /* 0x000fe40007ffe0ff */
[----:B------:R-:W-:-:S04]  /*db00*/  ISETP.NE.AND P0, PT, R17, 0x2, PT ;  /* 0x000000021100780c */ /* 0x000fc80003f05270 */
[----:B------:R-:W-:Y:S02]  /*db10*/  SEL R17, R17, RZ, P0 ;  /* 0x000000ff11117207 */ /* 0x000fe40000000000 */
[----:B0-----:R-:W-:Y:S02]  /*db20*/  SEL R3, RZ, 0x1, P0 ;  /* 0x00000001ff037807 */ /* 0x001fe40000000000 */
[----:B------:R-:W-:Y:S02]  /*db30*/  ISETP.GT.AND P0, PT, R27, UR46, PT ;  /* 0x0000002e1b007c0c */ /* 0x000fe4000bf04270 */
[----:B------:R-:W-:-:S11]  /*db40*/  LOP3.LUT R26, R26, R3, RZ, 0x3c, !PT ;  /* 0x000000031a1a7212 */ /* 0x000fd600078e3cff */
[----:B-1----:R-:W-:Y:S05]  /*db50*/  @P0 BRA `(.L_x_9284) ;  /* 0xfffffff000a40947 */ /* 0x002fea000383ffff */
.L_x_9269:
[----:B------:R-:W-:Y:S05]  /*db60*/  BSYNC B0 ;  /* 0x0000000000007941 */ /* 0x000fea0003800000 */
.L_x_9248:
[----:B------:R-:W0:Y:S01]  /*db70*/  S2R R3, SR_CgaCtaId ;  /* 0x0000000000037919 */ /* 0x000e220000008800 */
[----:B------:R-:W-:Y:S01]  /*db80*/  MOV R0, 0x400 ;  /* 0x0000040000007802 */ /* 0x000fe20000000f00 */
[----:B------:R-:W-:Y:S01]  /*db90*/  BSSY B0, `(.L_x_9285) ;  /* 0x0000005000007945 */ /* 0x000fe20003800000 */
[----:B------:R-:W-:Y:S02]  /*dba0*/  SHF.L.U32 R6, R6, 0x1f, RZ ;  /* 0x0000001f06067819 */ /* 0x000fe400000006ff */
[----:B0-----:R-:W-:-:S04]  /*dbb0*/  LEA R4, R3, R0, 0x18 ;  /* 0x0000000003047211 */ /* 0x001fc800078ec0ff */
[----:B------:R-:W0:Y:S02]  /*dbc0*/  SYNCS.PHASECHK.TRANS64.TRYWAIT P0, [R4+URZ+0x32420], R6 ;  /* 0x03242006040075a7 */ /* 0x000e24000800017f */
[----:B0-----:R-:W-:Y:S05]  /*dbd0*/  @!P0 BRA `(.L_x_9286) ;  /* 0x0000003800f88947 */ /* 0x001fea0003800000 */
.L_x_9396:
[----:B------:R-:W-:Y:S05]  /*dbe0*/  BSYNC B0 ;  /* 0x0000000000007941 */ /* 0x000fea0003800000 */
.L_x_9285:
[----:B------:R-:W-:-:S03]  /*dbf0*/  UMOV UR4, 0xffffffff ;  /* 0xffffffff00047882 */ /* 0x000fc60000000000 */
[----:B------:R-:W-:Y:S05]  /*dc00*/  BRA.DIV UR4, `(.L_x_9287) ;  /* 0x0000003e04007947 */ /* 0x000fea000b800000 */
[----:B------:R-:W1:Y:S02]  /*dc10*/  S2R R0, SR_TID.X ;  /* 0x0000000000007919 */ /* 0x000e640000002100 */
[----:B-1----:R-:W-:-:S04]  /*dc20*/  SHF.R.U32.HI R0, RZ, 0x5, R0 ;  /* 0x00000005ff007819 */ /* 0x002fc80000011600 */
[----:B------:R-:W-:-:S05]  /*dc30*/  LOP3.LUT R0, R0, 0x3, RZ, 0xc0, !PT ;  /* 0x0000000300007812 */ /* 0x000fca00078ec0ff */
[----:B------:R1:W3:Y:S02]  /*dc40*/  SHFL.IDX PT, R14, R0, RZ, 0x1f ;  /* 0x00001fff000e7589 */ /* 0x0002e400000e0000 */
.L_x_9399:
[----:B---3--:R-:W-:-:S13]  /*dc50*/  ISETP.NE.AND P0, PT, R14, RZ, PT ;  /* 0x000000ff0e00720c */ /* 0x008fda0003f05270 */
[----:B------:R-:W-:Y:S05]  /*dc60*/  @P0 BRA `(.L_x_9215) ;  /* 0x0000000000900947 */ /* 0x000fea0003800000 */
[----:B------:R-:W-:-:S03]  /*dc70*/  UMOV UR4, 0xffffffff ;  /* 0xffffffff00047882 */ /* 0x000fc60000000000 */
[----:B------:R-:W-:Y:S05]  /*dc80*/  BRA.DIV UR4, `(.L_x_9288) ;  /* 0x0000003e04147947 */ /* 0x000fea000b800000 */
[----:B------:R-:W-:-:S13]  /*dc90*/  ELECT P6, URZ, PT ;  /* 0x00000000003f782f */ /* 0x000fda00038c0000 */
.L_x_9402:
        /* <DEDUP_REMOVED lines=8> */
.L_x_9289:
[C---:B------:R-:W-:Y:S01]  /*dd20*/  IMAD R5, R17.reuse, 0x8, R4 ;  /* 0x0000000811057824 */ /* 0x040fe200078e0204 */
[----:B------:R-:W-:Y:S01]  /*dd30*/  SHF.L.U32 R0, R26, 0x1f, RZ ;  /* 0x0000001f1a007819 */ /* 0x000fe200000006ff */
[----:B------:R-:W-:-:S03]  /*dd40*/  VIADD R17, R17, 0x1 ;  /* 0x0000000111117836 */ /* 0x000fc60000000000 */
[----:B------:R-:W1:Y:S02]  /*dd50*/  SYNCS.PHASECHK.TRANS64.TRYWAIT P1, [R5+URZ+0x32440], R0 ;  /* 0x03244000050075a7 */ /* 0x000e64000802017f */
[----:B------:R-:W-:-:S04]  /*dd60*/  ISETP.NE.AND P2, PT, R17, 0x2, PT ;  /* 0x000000021100780c */ /* 0x000fc80003f45270 */
[----:B------:R-:W-:Y:S01]  /*dd70*/  SEL R3, RZ, 0x1, P2 ;  /* 0x00000001ff037807 */ /* 0x000fe20001000000 */
[----:B-1----:R-:W-:Y:S08]  /*dd80*/  @!P1 BRA `(.L_x_9290) ;  /* 0x0000003800f49947 */ /* 0x002ff00003800000 */
.L_x_9403:
[----:B------:R-:W-:Y:S02]  /*dd90*/  SEL R17, R17, RZ, P2 ;  /* 0x000000ff11117207 */ /* 0x000fe40001000000 */
[----:B------:R-:W-:Y:S01]  /*dda0*/  LOP3.LUT R2, R26, R3, RZ, 0x3c, !PT ;  /* 0x000000031a027212 */ /* 0x000fe200078e3cff */
[----:B------:R-:W-:Y:S06]  /*ddb0*/  @!P0 BRA `(.L_x_9291) ;  /* 0x0000000000048947 */ /* 0x000fec0003800000 */
[----:B------:R-:W-:Y:S01]  /*ddc0*/  BPT.TRAP 0x1 ;  /* 0x000000040000795c */ /* 0x000fe20000300000 */
.L_x_9291:
[----:B------:R-:W-:Y:S02]  /*ddd0*/  LEA R17, R17, R4, 0x3 ;  /* 0x0000000411117211 */ /* 0x000fe400078e18ff */
[----:B------:R-:W-:-:S04]  /*dde0*/  SHF.L.U32 R2, R2, 0x1f, RZ ;  /* 0x0000001f02027819 */ /* 0x000fc800000006ff */
[----:B------:R-:W3:Y:S02]  /*ddf0*/  SYNCS.PHASECHK.TRANS64.TRYWAIT P1, [R17+URZ+0x32440], R2 ;  /* 0x03244002110075a7 */ /* 0x000ee4000802017f */
[----:B---3--:R-:W-:Y:S05]  /*de00*/  @!P1 BRA `(.L_x_9292) ;  /* 0x0000003800e89947 */ /* 0x008fea0003800000 */
.L_x_9404:
[----:B------:R-:W-:Y:S05]  /*de10*/  @!P0 BRA `(.L_x_9293) ;  /* 0x0000000000048947 */ /* 0x000fea0003800000 */
[----:B------:R-:W-:Y:S01]  /*de20*/  BPT.TRAP 0x1 ;  /* 0x000000040000795c */ /* 0x000fe20000300000 */
.L_x_9293:
[----:B------:R-:W4:Y:S02]  /*de30*/  SYNCS.PHASECHK.TRANS64.TRYWAIT P1, [R5+URZ+0x32460], R0 ;  /* 0x03246000050075a7 */ /* 0x000f24000802017f */
[----:B----4-:R-:W-:Y:S05]  /*de40*/  @!P1 BRA `(.L_x_9294) ;  /* 0x0000003800ec9947 */ /* 0x010fea0003800000 */
.L_x_9405:
[----:B------:R-:W-:Y:S05]  /*de50*/  @!P0 BRA `(.L_x_9295) ;  /* 0x0000000000048947 */ /* 0x000fea0003800000 */
[----:B------:R-:W-:Y:S01]  /*de60*/  BPT.TRAP 0x1 ;  /* 0x000000040000795c */ /* 0x000fe20000300000 */
.L_x_9295:
[----:B------:R0:W0:Y:S02]  /*de70*/  SYNCS.PHASECHK.TRANS64.TRYWAIT P0, [R17+URZ+0x32460], R2 ;  /* 0x03246002110075a7 */ /* 0x000024000800017f */
[----:B0-----:R-:W-:Y:S05]  /*de80*/  @!P0 NANOSLEEP.SYNCS 0x989680 ;  /* 0x009896800000895d */ /* 0x001fea0003900000 */
[----:B------:R-:W0:Y:S02]  /*de90*/  @!P0 SYNCS.PHASECHK.TRANS64 P0, [R17+URZ+0x32460], R2 ;  /* 0x03246002110085a7 */ /* 0x000e24000800007f */
[----:B0-----:R-:W-:Y:S05]  /*dea0*/  @!P0 BRA `(.L_x_9295) ;  /* 0xfffffffc00f08947 */ /* 0x001fea000383ffff */
.L_x_9215:
[----:B------:R-:W-:Y:S05]  /*deb0*/  BSYNC B6 ;  /* 0x0000000000067941 */ /* 0x000fea0003800000 */
.L_x_9212:
[----:B------:R-:W-:Y:S05]  /*dec0*/  EXIT ;  /* 0x000000000000794d */ /* 0x000fea0003800000 */
.L_x_9219:
[----:B------:R-:W-:-:S13]  /*ded0*/  R2UR UR4, R16 ;  /* 0x00000000100472ca */ /* 0x000fda00000e0000 */
[----:B-1----:R-:W-:-:S04]  /*dee0*/  IMAD.U32 R3, RZ, RZ, UR4 ;  /* 0x00000004ff037e24 */ /* 0x002fc8000f8e00ff */
[----:B------:R1:W2:Y:S03]  /*def0*/  SYNCS.PHASECHK.TRANS64.TRYWAIT P0, [R3+URZ+0x32400], R0 ;  /* 0x03240000030075a7 */ /* 0x0002a6000800017f */
[----:B--2---:R-:W-:Y:S05]  /*df00*/  @!P0 NANOSLEEP.SYNCS 0x989680 ;  /* 0x009896800000895d */ /* 0x004fea0003900000 */
[----:B------:R-:W2:Y:S02]  /*df10*/  @!P0 SYNCS.PHASECHK.TRANS64 P0, [R3+URZ+0x32400], R0 ;  /* 0x03240000030085a7 */ /* 0x000ea4000800007f */
[----:B--2---:R-:W-:Y:S05]  /*df20*/  @!P0 BRA `(.L_x_9219) ;  /* 0xfffffffc00e88947 */ /* 0x004fea000383ffff */
[----:B------:R-:W-:Y:S05]  /*df30*/  BRA `(.L_x_9296) ;  /* 0xffffff3400607947 */ /* 0x000fea000383ffff */
.L_x_9223:
[----:B------:R-:W-:-:S13]  /*df40*/  R2UR UR4, R16 ;  /* 0x00000000100472ca */ /* 0x000fda00000e0000 */
[----:B-1----:R-:W-:-:S04]  /*df50*/  IMAD.U32 R3, RZ, RZ, UR4 ;  /* 0x00000004ff037e24 */ /* 0x002fc8000f8e00ff */
[----:B------:R1:W2:Y:S03]  /*df60*/  SYNCS.PHASECHK.TRANS64.TRYWAIT P1, [R3+URZ+0x32430], R0 ;  /* 0x03243000030075a7 */ /* 0x0002a6000802017f */
[----:B--2---:R-:W-:Y:S05]  /*df70*/  @!P1 NANOSLEEP.SYNCS 0x989680 ;  /* 0x009896800000995d */ /* 0x004fea0003900000 */
[----:B------:R-:W2:Y:S02]  /*df80*/  @!P1 SYNCS.PHASECHK.TRANS64 P1, [R3+URZ+0x32430], R0 ;  /* 0x03243000030095a7 */ /* 0x000ea4000802007f */
[----:B--2---:R-:W-:Y:S05]  /*df90*/  @!P1 BRA `(.L_x_9223) ;  /* 0xfffffffc00e89947 */ /* 0x004fea000383ffff */
[----:B------:R-:W-:Y:S05]  /*dfa0*/  BRA `(.L_x_9222) ;  /* 0xffffff3400887947 */ /* 0x000fea000383ffff */
.L_x_9224:
[----:B------:R-:W-:-:S13]  /*dfb0*/  R2UR UR4, R16 ;  /* 0x00000000100472ca */ /* 0x000fda00000e0000 */
[----:B-1----:R-:W-:-:S04]  /*dfc0*/  IMAD.U32 R3, RZ, RZ, UR4 ;  /* 0x00000004ff037e24 */ /* 0x002fc8000f8e00ff */
[----:B------:R1:W2:Y:S03]  /*dfd0*/  SYNCS.PHASECHK.TRANS64.TRYWAIT P1, [R3+URZ+0x32410], R0 ;  /* 0x03241000030075a7 */ /* 0x0002a6000802017f */
[----:B--2---:R-:W-:Y:S05]  /*dfe0*/  @!P1 NANOSLEEP.SYNCS 0x989680 ;  /* 0x009896800000995d */ /* 0x004fea0003900000 */
[----:B------:R-:W2:Y:S02]  /*dff0*/  @!P1 SYNCS.PHASECHK.TRANS64 P1, [R3+URZ+0x32410], R0 ;  /* 0x03241000030095a7 */ /* 0x000ea4000802007f */
[----:B--2---:R-:W-:Y:S05]  /*e000*/  @!P1 BRA `(.L_x_9224) ;  /* 0xfffffffc00e89947 */ /* 0x004fea000383ffff */
[----:B------:R-:W-:Y:S05]  /*e010*/  BRA `(.L_x_9297) ;  /* 0xffffff38004c7947 */ /* 0x000fea000383ffff */
.L_x_9228:
[----:B------:R-:W-:-:S13]  /*e020*/  R2UR UR4, R16 ;  /* 0x00000000100472ca */ /* 0x000fda00000e0000 */
[----:B-1----:R-:W-:-:S04]  /*e030*/  MOV R3, UR4 ;  /* 0x0000000400037c02 */ /* 0x002fc80008000f00 */
[----:B------:R1:W3:Y:S03]  /*e040*/  SYNCS.PHASECHK.TRANS64.TRYWAIT P1, [R3+URZ+0x32450], R0 ;  /* 0x03245000030075a7 */ /* 0x0002e6000802017f */
[----:B---3--:R-:W-:Y:S05]  /*e050*/  @!P1 NANOSLEEP.SYNCS 0x989680 ;  /* 0x009896800000995d */ /* 0x008fea0003900000 */
[----:B------:R-:W3:Y:S02]  /*e060*/  @!P1 SYNCS.PHASECHK.TRANS64 P1, [R3+URZ+0x32450], R0 ;  /* 0x03245000030095a7 */ /* 0x000ee4000802007f */
[----:B---3--:R-:W-:Y:S05]  /*e070*/  @!P1 BRA `(.L_x_9228) ;  /* 0xfffffffc00e89947 */ /* 0x008fea000383ffff */
[----:B------:R-:W-:Y:S05]  /*e080*/  BRA `(.L_x_9227) ;  /* 0xffffff3800587947 */ /* 0x000fea000383ffff */
.L_x_9235:
[----:B-1----:R-:W-:-:S04]  /*e090*/  IMAD.U32 R153, RZ, RZ, UR60 ;  /* 0x0000003cff997e24 */ /* 0x002fc8000f8e00ff */
[----:B------:R1:W2:Y:S03]  /*e0a0*/  SYNCS.PHASECHK.TRANS64.TRYWAIT P2, [R153+URZ+0x32430], R0 ;  /* 0x03243000990075a7 */ /* 0x0002a6000804017f */
[----:B--2---:R-:W-:Y:S05]  /*e0b0*/  @!P2 NANOSLEEP.SYNCS 0x989680 ;  /* 0x009896800000a95d */ /* 0x004fea0003900000 */
[----:B------:R-:W2:Y:S02]  /*e0c0*/  @!P2 SYNCS.PHASECHK.TRANS64 P2, [R153+URZ+0x32430], R0 ;  /* 0x032430009900a5a7 */ /* 0x000ea4000804007f */
[----:B--2---:R-:W-:Y:S05]  /*e0d0*/  @!P2 BRA `(.L_x_9235) ;  /* 0xfffffffc00eca947 */ /* 0x004fea000383ffff */
[----:B------:R-:W-:Y:S05]  /*e0e0*/  BRA `(.L_x_9234) ;  /* 0xffffff6000087947 */ /* 0x000fea000383ffff */
.L_x_9239:
[----:B--2---:R-:W-:-:S04]  /*e0f0*/  IMAD.U32 R203, RZ, RZ, UR60 ;  /* 0x0000003cffcb7e24 */ /* 0x004fc8000f8e00ff */
[----:B------:R2:W3:Y:S03]  /*e100*/  SYNCS.PHASECHK.TRANS64.TRYWAIT P2, [R203+URZ+0x32450], R0 ;  /* 0x03245000cb0075a7 */ /* 0x0004e6000804017f */
[----:B---3--:R-:W-:Y:S05]  /*e110*/  @!P2 NANOSLEEP.SYNCS 0x989680 ;  /* 0x009896800000a95d */ /* 0x008fea0003900000 */
[----:B------:R-:W3:Y:S02]  /*e120*/  @!P2 SYNCS.PHASECHK.TRANS64 P2, [R203+URZ+0x32450], R0 ;  /* 0x03245000cb00a5a7 */ /* 0x000ee4000804007f */
[----:B---3--:R-:W-:Y:S05]  /*e130*/  @!P2 BRA `(.L_x_9239) ;  /* 0xfffffffc00eca947 */ /* 0x008fea000383ffff */
[----:B------:R-:W-:Y:S05]  /*e140*/  BRA `(.L_x_9238) ;  /* 0xffffff6000d47947 */ /* 0x000fea000383ffff */
.L_x_9253:
[----:B------:R-:W-:Y:S01]  /*e150*/  IMAD.MOV.U32 R13, RZ, RZ, R18 ;  /* 0x000000ffff0d7224 */ /* 0x000fe200078e0012 */
[----:B------:R-:W-:Y:S01]  /*e160*/  MOV R12, RZ ;  /* 0x000000ff000c7202 */ /* 0x000fe20000000f00 */
[----:B------:R-:W-:Y:S02]  /*e170*/  IMAD.MOV.U32 R11, RZ, RZ, 0x1f ;  /* 0x0000001fff0b7424 */ /* 0x000fe400078e00ff */
[----:B------:R-:W-:-:S07]  /*e180*/  IMAD.MOV.U32 R15, RZ, RZ, -0x1 ;  /* 0xffffffffff0f7424 */ /* 0x000fce00078e00ff */
[----:B-----5:R-:W-:Y:S05]  /*e190*/  WARPSYNC.COLLECTIVE R15, `(.L_x_9298) ;  /* 0x000000000f087348 */ /* 0x020fea0003c00000 */
[----:B------:R0:W1:Y:S02]  /*e1a0*/  SHFL.IDX P6, R14, R13, R12, R11 ;  /* 0x0000000c0d0e7389 */ /* 0x00006400000c000b */
[----:B01---5:R-:W-:Y:S01]  /*e1b0*/  ENDCOLLECTIVE ;  /* 0x000000000000791b */ /* 0x023fe20003800000 */
.L_x_9298:
[----:B------:R-:W-:Y:S05]  /*e1c0*/  BRA `(.L_x_9299) ;  /* 0xffffffc400887947 */ /* 0x000fea000383ffff */
.L_x_9255:
[----:B0-----:R-:W-:-:S04]  /*e1d0*/  IMAD.U32 R3, RZ, RZ, UR42 ;  /* 0x0000002aff037e24 */ /* 0x001fc8000f8e00ff */
[----:B------:R0:W1:Y:S03]  /*e1e0*/  SYNCS.PHASECHK.TRANS64.TRYWAIT P0, [R3+URZ+0x32440], R2 ;  /* 0x03244002030075a7 */ /* 0x000066000800017f */
[----:B-1----:R-:W-:Y:S05]  /*e1f0*/  @!P0 NANOSLEEP.SYNCS 0x989680 ;  /* 0x009896800000895d */ /* 0x002fea0003900000 */
[----:B------:R-:W1:Y:S02]  /*e200*/  @!P0 SYNCS.PHASECHK.TRANS64 P0, [R3+URZ+0x32440], R2 ;  /* 0x03244002030085a7 */ /* 0x000e64000800007f */
[----:B-1----:R-:W-:Y:S05]  /*e210*/  @!P0 BRA `(.L_x_9255) ;  /* 0xfffffffc00ec8947 */ /* 0x002fea000383ffff */
[----:B------:R-:W-:Y:S05]  /*e220*/  BRA `(.L_x_9300) ;  /* 0xffffffc400cc7947 */ /* 0x000fea000383ffff */
.L_x_9256:
        /* <DEDUP_REMOVED lines=8> */
.L_x_9302:
[----:B------:R-:W-:Y:S05]  /*e2b0*/  BSYNC B0 ;  /* 0x0000000000007941 */ /* 0x000fea0003800000 */
.L_x_9301:
[----:B------:R-:W-:Y:S01]  /*e2c0*/  IMAD.MOV.U32 R13, RZ, RZ, R4 ;  /* 0x000000ffff0d7224 */ /* 0x000fe200078e0004 */
[----:B------:R-:W-:Y:S01]  /*e2d0*/  MOV R15, 0xffffffff ;  /* 0xffffffff000f7802 */ /* 0x000fe20000000f00 */
[----:B------:R-:W-:Y:S01]  /*e2e0*/  IMAD.MOV.U32 R12, RZ, RZ, RZ ;  /* 0x000000ffff0c7224 */ /* 0x000fe200078e00ff */
[----:B------:R-:W-:Y:S01]  /*e2f0*/  MOV R0, R14 ;  /* 0x0000000e00007202 */ /* 0x000fe20000000f00 */
[----:B------:R-:W-:Y:S01]  /*e300*/  IMAD.MOV.U32 R11, RZ, RZ, 0x181f ;  /* 0x0000181fff0b7424 */ /* 0x000fe200078e00ff */
[----:B------:R-:W-:-:S07]  /*e310*/  @P0 LEA R7, R28, UR42, 0x1 ;  /* 0x0000002a1c070c11 */ /* 0x000fce000f8e08ff */
[----:B------:R-:W-:Y:S05]  /*e320*/  WARPSYNC.COLLECTIVE R15, `(.L_x_9303) ;  /* 0x000000000f087348 */ /* 0x000fea0003c00000 */
[----:B------:R0:W1:Y:S02]  /*e330*/  SHFL.IDX P6, R14, R13, R12, R11 ;  /* 0x0000000c0d0e7389 */ /* 0x00006400000c000b */
[----:B01----:R-:W-:Y:S01]  /*e340*/  ENDCOLLECTIVE ;  /* 0x000000000000791b */ /* 0x003fe20003800000 */
.L_x_9303:
[----:B------:R-:W-:Y:S02]  /*e350*/  IMAD.MOV.U32 R13, RZ, RZ, R5 ;  /* 0x000000ffff0d7224 */ /* 0x000fe400078e0005 */
[----:B------:R-:W-:Y:S01]  /*e360*/  IMAD.MOV.U32 R12, RZ, RZ, 0x1 ;  /* 0x00000001ff0c7424 */ /* 0x000fe200078e00ff */
[----:B------:R-:W-:-:S13]  /*e370*/  @P0 LEA R2, P1, R22, R14, 0x1 ;  /* 0x0000000e16020211 */ /* 0x000fda00078208ff */
[----:B------:R-:W-:Y:S05]  /*e380*/  WARPSYNC.COLLECTIVE R15, `(.L_x_9304) ;  /* 0x000000000f087348 */ /* 0x000fea0003c00000 */
[----:B------:R0:W1:Y:S02]  /*e390*/  SHFL.IDX P6, R14, R13, R12, R11 ;  /* 0x0000000c0d0e7389 */ /* 0x00006400000c000b */
[----:B01----:R-:W-:Y:S01]  /*e3a0*/  ENDCOLLECTIVE ;  /* 0x000000000000791b */ /* 0x003fe20003800000 */
.L_x_9304:
        /* <DEDUP_REMOVED lines=12> */
.L_x_9305:
[----:B------:R-:W-:Y:S01]  /*e470*/  IMAD.MOV.U32 R13, RZ, RZ, R5 ;  /* 0x000000ffff0d7224 */ /* 0x000fe200078e0005 */
[----:B------:R-:W-:Y:S02]  /*e480*/  MOV R12, 0x2 ;  /* 0x00000002000c7802 */ /* 0x000fe40000000f00 */
[----:B------:R-:W-:-:S13]  /*e490*/  @P0 LEA R2, P1, R22, R14, 0x1 ;  /* 0x0000000e16020211 */ /* 0x000fda00078208ff */
[----:B------:R-:W-:Y:S05]  /*e4a0*/  WARPSYNC.COLLECTIVE R15, `(.L_x_9306) ;  /* 0x000000000f087348 */ /* 0x000fea0003c00000 */
[----:B------:R0:W1:Y:S02]  /*e4b0*/  SHFL.IDX P6, R14, R13, R12, R11 ;  /* 0x0000000c0d0e7389 */ /* 0x00006400000c000b */
[----:B01----:R-:W-:Y:S01]  /*e4c0*/  ENDCOLLECTIVE ;  /* 0x000000000000791b */ /* 0x003fe20003800000 */
.L_x_9306:
        /* <DEDUP_REMOVED lines=12> */
.L_x_9307:
[----:B------:R-:W-:Y:S01]  /*e590*/  MOV R13, R5 ;  /* 0x00000005000d7202 */ /* 0x000fe20000000f00 */
[----:B------:R-:W-:Y:S01]  /*e5a0*/  IMAD.MOV.U32 R12, RZ, RZ, 0x3 ;  /* 0x00000003ff0c7424 */ /* 0x000fe200078e00ff */
[----:B------:R-:W-:-:S13]  /*e5b0*/  @P0 LEA R2, P1, R22, R14, 0x1 ;  /* 0x0000000e16020211 */ /* 0x000fda00078208ff */
[----:B------:R-:W-:Y:S05]  /*e5c0*/  WARPSYNC.COLLECTIVE R15, `(.L_x_9308) ;  /* 0x000000000f087348 */ /* 0x000fea0003c00000 */
[----:B------:R0:W1:Y:S02]  /*e5d0*/  SHFL.IDX P6, R14, R13, R12, R11 ;  /* 0x0000000c0d0e7389 */ /* 0x00006400000c000b */
[----:B01----:R-:W-:Y:S01]  /*e5e0*/  ENDCOLLECTIVE ;  /* 0x000000000000791b */ /* 0x003fe20003800000 */
.L_x_9308:
        /* <DEDUP_REMOVED lines=12> */
.L_x_9309:
[----:B------:R-:W-:Y:S02]  /*e6b0*/  IMAD.MOV.U32 R13, RZ, RZ, R5 ;  /* 0x000000ffff0d7224 */ /* 0x000fe400078e0005 */
[----:B------:R-:W-:Y:S01]  /*e6c0*/  IMAD.MOV.U32 R12, RZ, RZ, 0x4 ;  /* 0x00000004ff0c7424 */ /* 0x000fe200078e00ff */
[----:B------:R-:W-:-:S13]  /*e6d0*/  @P0 LEA R2, P1, R22, R14, 0x1 ;  /* 0x0000000e16020211 */ /* 0x000fda00078208ff */
[----:B------:R-:W-:Y:S05]  /*e6e0*/  WARPSYNC.COLLECTIVE R15, `(.L_x_9310) ;  /* 0x000000000f087348 */ /* 0x000fea0003c00000 */
[----:B------:R0:W1:Y:S02]  /*e6f0*/  SHFL.IDX P6, R14, R13, R12, R11 ;  /* 0x0000000c0d0e7389 */ /* 0x00006400000c000b */
[----:B01----:R-:W-:Y:S01]  /*e700*/  ENDCOLLECTIVE ;  /* 0x000000000000791b */ /* 0x003fe20003800000 */
.L_x_9310:
        /* <DEDUP_REMOVED lines=12> */
.L_x_9311:
[----:B------:R-:W-:Y:S02]  /*e7d0*/  IMAD.MOV.U32 R13, RZ, RZ, R5 ;  /* 0x000000ffff0d7224 */ /* 0x000fe400078e0005 */
[----:B------:R-:W-:Y:S01]  /*e7e0*/  IMAD.MOV.U32 R12, RZ, RZ, 0x5 ;  /* 0x00000005ff0c7424 */ /* 0x000fe200078e00ff */
[----:B------:R-:W-:-:S13]  /*e7f0*/  @P0 LEA R2, P1, R22, R14, 0x1 ;  /* 0x0000000e16020211 */ /* 0x000fda00078208ff */
[----:B------:R-:W-:Y:S05]  /*e800*/  WARPSYNC.COLLECTIVE R15, `(.L_x_9312) ;  /* 0x000000000f087348 */ /* 0x000fea0003c00000 */
[----:B------:R0:W1:Y:S02]  /*e810*/  SHFL.IDX P6, R14, R13, R12, R11 ;  /* 0x0000000c0d0e7389 */ /* 0x00006400000c000b */
[----:B01----:R-:W-:Y:S01]  /*e820*/  ENDCOLLECTIVE ;  /* 0x000000000000791b */ /* 0x003fe20003800000 */
.L_x_9312:
        /* <DEDUP_REMOVED lines=10> */
.L_x_9313:
[----:B------:R-:W-:Y:S05]  /*e8d0*/  BRA `(.L_x_9314) ;  /* 0xffffffc400407947 */ /* 0x000fea000383ffff */
.L_x_9259:
[----:B------:R-:W-:Y:S01]  /*e8e0*/  IMAD.MOV.U32 R13, RZ, RZ, R4 ;  /* 0x000000ffff0d7224 */ /* 0x000fe200078e0004 */
[----:B------:R-:W-:Y:S01]  /*e8f0*/  MOV R11, 0x181f ;  /* 0x0000181f000b7802 */ /* 0x000fe20000000f00 */
[----:B------:R-:W-:Y:S01]  /*e900*/  IMAD.MOV.U32 R12, RZ, RZ, RZ ;  /* 0x000000ffff0c7224 */ /* 0x000fe200078e00ff */
[----:B------:R-:W-:Y:S01]  /*e910*/  LOP3.LUT R16, R16, 0xffffefff, RZ, 0xc0, !PT ;  /* 0xffffefff10107812 */ /* 0x000fe200078ec0ff */
[----:B------:R-:W-:-:S07]  /*e920*/  IMAD.MOV.U32 R15, RZ, RZ, -0x1 ;  /* 0xffffffffff0f7424 */ /* 0x000fce00078e00ff */
[----:B------:R-:W-:Y:S05]  /*e930*/  WARPSYNC.COLLECTIVE R15, `(.L_x_9315) ;  /* 0x000000000f087348 */ /* 0x000fea0003c00000 */
[----:B------:R0:W1:Y:S02]  /*e940*/  SHFL.IDX P6, R14, R13, R12, R11 ;  /* 0x0000000c0d0e7389 */ /* 0x00006400000c000b */
[----:B01----:R-:W-:Y:S01]  /*e950*/  ENDCOLLECTIVE ;  /* 0x000000000000791b */ /* 0x003fe20003800000 */
.L_x_9315:
[----:B------:R-:W-:Y:S02]  /*e960*/  IMAD.MOV.U32 R13, RZ, RZ, R0 ;  /* 0x000000ffff0d7224 */ /* 0x000fe400078e0000 */
[----:B------:R-:W-:-:S07]  /*e970*/  IMAD.MOV.U32 R3, RZ, RZ, R14 ;  /* 0x000000ffff037224 */ /* 0x000fce00078e000e */
[----:B------:R-:W-:Y:S05]  /*e980*/  WARPSYNC.COLLECTIVE R15, `(.L_x_9316) ;  /* 0x000000000f087348 */ /* 0x000fea0003c00000 */
[----:B------:R0:W1:Y:S02]  /*e990*/  SHFL.IDX P6, R14, R13, R12, R11 ;  /* 0x0000000c0d0e7389 */ /* 0x00006400000c000b */
[----:B01----:R-:W-:Y:S01]  /*e9a0*/  ENDCOLLECTIVE ;  /* 0x000000000000791b */ /* 0x003fe20003800000 */
.L_x_9316:
[----:B------:R-:W-:Y:S02]  /*e9b0*/  ULDC UR4, c[0x0][0x288] ;  /* 0x0000a20000047ab9 */ /* 0x000fe40000000800 */
[----:B------:R-:W-:Y:S01]  /*e9c0*/  IMAD R5, R6, UR4, RZ ;  /* 0x0000000406057c24 */ /* 0x000fe2000f8e02ff */
[----:B------:R-:W-:-:S04]  /*e9d0*/  LEA R6, R36, R37, 0x7 ;  /* 0x0000002524067211 */ /* 0x000fc800078e38ff */
[C---:B------:R-:W-:Y:S01]  /*e9e0*/  ISETP.GE.AND P2, PT, R6.reuse, R5, PT ;  /* 0x000000050600720c */ /* 0x040fe20003f46270 */
[----:B------:R-:W-:Y:S02]  /*e9f0*/  VIADD R8, R6, 0x10 ;  /* 0x0000001006087836 */ /* 0x000fe40000000000 */
[----:B------:R-:W-:Y:S01]  /*ea00*/  IMAD.MOV.U32 R13, RZ, RZ, R4 ;  /* 0x000000ffff0d7224 */ /* 0x000fe200078e0004 */
[----:B------:R-:W-:-:S09]  /*ea10*/  MOV R12, 0x1 ;  /* 0x00000001000c7802 */ /* 0x000fd20000000f00 */
[----:B------:R-:W-:Y:S02]  /*ea20*/  @!P2 LEA R9, R28, UR42, 0x1 ;  /* 0x0000002a1c09ac11 */ /* 0x000fe4000f8e08ff */
[----:B------:R-:W-:Y:S02]  /*ea30*/  @P2 LOP3.LUT R16, R16, 0x1000, RZ, 0xfc, !PT ;  /* 0x0000100010102812 */ /* 0x000fe400078efcff */
[----:B------:R-:W-:-:S13]  /*ea40*/  @!P2 LEA R2, P1, R22, R14, 0x1 ;  /* 0x0000000e1602a211 */ /* 0x000fda00078208ff */
[----:B------:R-:W-:Y:S05]  /*ea50*/  WARPSYNC.COLLECTIVE R15, `(.L_x_9317) ;  /* 0x000000000f087348 */ /* 0x000fea0003c00000 */
[----:B------:R0:W1:Y:S02]  /*ea60*/  SHFL.IDX P6, R14, R13, R12, R11 ;  /* 0x0000000c0d0e7389 */ /* 0x00006400000c000b */
[----:B01----:R-:W-:Y:S01]  /*ea70*/  ENDCOLLECTIVE ;  /* 0x000000000000791b */ /* 0x003fe20003800000 */
.L_x_9317:
[----:B------:R-:W-:Y:S01]  /*ea80*/  LOP3.LUT R16, R16, 0xfffff7ff, RZ, 0xc0, !PT ;  /* 0xfffff7ff10107812 */ /* 0x000fe200078ec0ff */
[----:B------:R-:W-:-:S05]  /*ea90*/  @!P2 IMAD.X R3, RZ, RZ, R3, P1 ;  /* 0x000000ffff03a224 */ /* 0x000fca00008e0603 */
[----:B------:R-:W-:Y:S01]  /*eaa0*/  @!PT LDS RZ, [RZ] ;  /* 0x00000000fffff984 */ /* 0x000fe20000000800 */
[----:B------:R-:W-:Y:S01]  /*eab0*/  @!PT LDS RZ, [RZ] ;  /* 0x00000000fffff984 */ /* 0x000fe20000000800 */
[----:B------:R-:W-:Y:S01]  /*eac0*/  @!PT LDS RZ, [RZ] ;  /* 0x00000000fffff984 */ /* 0x000fe20000000800 */
[----:B------:R0:W-:Y:S01]  /*ead0*/  @!P2 LDGSTS.E.BYPASS.LTC128B.128 [R9+0x18400], desc[UR36][R2.64], !P0 ;  /* 0x184000000209afae */ /* 0x0001e2000c101d64 */
[----:B------:R-:W-:Y:S01]  /*eae0*/  ISETP.GE.AND P2, PT, R8, R5, PT ;  /* 0x000000050800720c */ /* 0x000fe20003f46270 */
[----:B------:R-:W-:Y:S02]  /*eaf0*/  VIADD R8, R6, 0x20 ;  /* 0x0000002006087836 */ /* 0x000fe40000000000 */
[----:B------:R-:W-:-:S10]  /*eb00*/  IMAD.MOV.U32 R13, RZ, RZ, R0 ;  /* 0x000000ffff0d7224 */ /* 0x000fd400078e0000 */
[----:B------:R-:W-:Y:S01]  /*eb10*/  @!P2 LEA R21, R28, UR42, 0x1 ;  /* 0x0000002a1c15ac11 */ /* 0x000fe2000f8e08ff */
[----:B------:R-:W-:Y:S01]  /*eb20*/  IMAD.MOV.U32 R7, RZ, RZ, R14 ;  /* 0x000000ffff077224 */ /* 0x000fe200078e000e */
[----:B0-----:R-:W-:-:S07]  /*eb30*/  @P2 LOP3.LUT R16, R16, 0x800, RZ, 0xfc, !PT ;  /* 0x0000080010102812 */ /* 0x001fce00078efcff */
[----:B------:R-:W-:Y:S05]  /*eb40*/  WARPSYNC.COLLECTIVE R15, `(.L_x_9318) ;  /* 0x000000000f087348 */ /* 0x000fea0003c00000 */
[----:B------:R0:W1:Y:S02]  /*eb50*/  SHFL.IDX P6, R14, R13, R12, R11 ;  /* 0x0000000c0d0e7389 */ /* 0x00006400000c000b */
[----:B01----:R-:W-:Y:S01]  /*eb60*/  ENDCOLLECTIVE ;  /* 0x000000000000791b */ /* 0x003fe20003800000 */
.L_x_9318:
[----:B------:R-:W-:Y:S01]  /*eb70*/  LOP3.LUT R16, R16, 0xfffffbff, RZ, 0xc0, !PT ;  /* 0xfffffbff10107812 */ /* 0x000fe200078ec0ff */
[----:B------:R-:W-:Y:S01]  /*eb80*/  IMAD.MOV.U32 R13, RZ, RZ, R4 ;  /* 0x000000ffff0d7224 */ /* 0x000fe200078e0004 */
[----:B------:R-:W-:-:S04]  /*eb90*/  @!P2 LEA R12, P1, R22, R14, 0x1 ;  /* 0x0000000e160ca211 */ /* 0x000fc800078208ff */
[----:B------:R-:W-:Y:S01]  /*eba0*/  @!P2 MOV R2, R12 ;  /* 0x0000000c0002a202 */ /* 0x000fe20000000f00 */
[----:B------:R-:W-:Y:S01]  /*ebb0*/  @!P2 IMAD.X R11, RZ, RZ, R7, P1 ;  /* 0x000000ffff0ba224 */ /* 0x000fe200008e0607 */
[----:B------:R-:W-:-:S03]  /*ebc0*/  MOV R12, 0x2 ;  /* 0x00000002000c7802 */ /* 0x000fc60000000f00 */
[----:B------:R-:W-:Y:S02]  /*ebd0*/  @!P2 IMAD.MOV.U32 R3, RZ, RZ, R11 ;  /* 0x000000ffff03a224 */ /* 0x000fe400078e000b */
[----:B------:R-:W-:-:S03]  /*ebe0*/  IMAD.MOV.U32 R11, RZ, RZ, 0x181f ;  /* 0x0000181fff0b7424 */ /* 0x000fc600078e00ff */
[----:B------:R-:W-:Y:S01]  /*ebf0*/  @!PT LDS RZ, [RZ] ;  /* 0x00000000fffff984 */ /* 0x000fe20000000800 */
[----:B------:R-:W-:Y:S01]  /*ec00*/  @!PT LDS RZ, [RZ] ;  /* 0x00000000fffff984 */ /* 0x000fe20000000800 */
[----:B------:R-:W-:Y:S01]  /*ec10*/  @!PT LDS RZ, [RZ] ;  /* 0x00000000fffff984 */ /* 0x000fe20000000800 */
[----:B------:R0:W-:Y:S01]  /*ec20*/  @!P2 LDGSTS.E.BYPASS.LTC128B.128 [R21+0x18c00], desc[UR36][R2.64], !P0 ;  /* 0x18c000000215afae */ /* 0x0001e2000c101d64 */
[----:B------:R-:W-:Y:S01]  /*ec30*/  ISETP.GE.AND P2, PT, R8, R5, PT ;  /* 0x000000050800720c */ /* 0x000fe20003f46270 */
[----:B------:R-:W-:-:S12]  /*ec40*/  VIADD R8, R6, 0x30 ;  /* 0x0000003006087836 */ /* 0x000fd80000000000 */
[----:B0-----:R-:W-:Y:S05]  /*ec50*/  WARPSYNC.COLLECTIVE R15, `(.L_x_9319) ;  /* 0x000000000f087348 */ /* 0x001fea0003c00000 */
[----:B------:R1:W2:Y:S02]  /*ec60*/  SHFL.IDX P6, R14, R13, R12, R11 ;  /* 0x0000000c0d0e7389 */ /* 0x0002a400000c000b */
[----:B012---:R-:W-:Y:S01]  /*ec70*/  ENDCOLLECTIVE ;  /* 0x000000000000791b */ /* 0x007fe20003800000 */
.L_x_9319:
[----:B------:R-:W-:Y:S02]  /*ec80*/  @!P2 LEA R21, R28, UR42, 0x1 ;  /* 0x0000002a1c15ac11 */ /* 0x000fe4000f8e08ff */
[----:B------:R-:W-:Y:S01]  /*ec90*/  @P2 LOP3.LUT R16, R16, 0x400, RZ, 0xfc, !PT ;  /* 0x0000040010102812 */ /* 0x000fe200078efcff */
[----:B------:R-:W-:-:S03]  /*eca0*/  IMAD.MOV.U32 R13, RZ, RZ, R0 ;  /* 0x000000ffff0d7224 */ /* 0x000fc600078e0000 */
[----:B------:R-:W-:Y:S01]  /*ecb0*/  LOP3.LUT R16, R16, 0xfffffdff, RZ, 0xc0, !PT ;  /* 0xfffffdff10107812 */ /* 0x000fe200078ec0ff */
[----:B------:R-:W-:-:S07]  /*ecc0*/  IMAD.MOV.U32 R20, RZ, RZ, R14 ;  /* 0x000000ffff147224 */ /* 0x000fce00078e000e */
[----:B------:R-:W-:Y:S05]  /*ecd0*/  WARPSYNC.COLLECTIVE R15, `(.L_x_9320) ;  /* 0x000000000f087348 */ /* 0x000fea0003c00000 */
[----:B------:R0:W1:Y:S02]  /*ece0*/  SHFL.IDX P6, R14, R13, R12, R11 ;  /* 0x0000000c0d0e7389 */ /* 0x00006400000c000b */
[----:B01----:R-:W-:Y:S01]  /*ecf0*/  ENDCOLLECTIVE ;  /* 0x000000000000791b */ /* 0x003fe20003800000 */
.L_x_9320:
[----:B------:R-:W-:Y:S01]  /*ed00*/  MOV R13, R4 ;  /* 0x00000004000d7202 */ /* 0x000fe20000000f00 */
[----:B------:R-:W-:Y:S01]  /*ed10*/  IMAD.MOV.U32 R12, RZ, RZ, 0x3 ;  /* 0x00000003ff0c7424 */ /* 0x000fe200078e00ff */
[----:B------:R-:W-:-:S04]  /*ed20*/  @!P2 LEA R15, P1, R22, R14, 0x1 ;  /* 0x0000000e160fa211 */ /* 0x000fc800078208ff */
[----:B------:R-:W-:Y:S01]  /*ed30*/  @!P2 IADD3.X R20, RZ, R20, RZ, P1, !PT ;  /* 0x00000014ff14a210 */ /* 0x000fe20000ffe4ff */
[----:B------:R-:W-:Y:S02]  /*ed40*/  @!P2 IMAD.MOV.U32 R2, RZ, RZ, R15 ;  /* 0x000000ffff02a224 */ /* 0x000fe400078e000f */
[----:B------:R-:W-:Y:S02]  /*ed50*/  IMAD.MOV.U32 R15, RZ, RZ, -0x1 ;  /* 0xffffffffff0f7424 */ /* 0x000fe400078e00ff */
[----:B------:R-:W-:-:S07]  /*ed60*/  @!P2 IMAD.MOV.U32 R3, RZ, RZ, R20 ;  /* 0x000000ffff03a224 */ /* 0x000fce00078e0014 */
[----:B------:R-:W-:Y:S05]  /*ed70*/  WARPSYNC.COLLECTIVE R15, `(.L_x_9321) ;  /* 0x000000000f087348 */ /* 0x000fea0003c00000 */
[----:B------:R0:W1:Y:S02]  /*ed80*/  SHFL.IDX P6, R14, R13, R12, R11 ;  /* 0x0000000c0d0e7389 */ /* 0x00006400000c000b */
[----:B01----:R-:W-:Y:S01]  /*ed90*/  ENDCOLLECTIVE ;  /* 0x000000000000791b */ /* 0x003fe20003800000 */
.L_x_9321:
[----:B------:R-:W-:Y:S01]  /*eda0*/  @!PT LDS RZ, [RZ] ;  /* 0x00000000fffff984 */ /* 0x000fe20000000800 */
[----:B------:R-:W-:Y:S01]  /*edb0*/  @!PT LDS RZ, [RZ] ;  /* 0x00000000fffff984 */ /* 0x000fe20000000800 */
[----:B------:R-:W-:Y:S01]  /*edc0*/  @!PT LDS RZ, [RZ] ;  /* 0x00000000fffff984 */ /* 0x000fe20000000800 */
[----:B------:R0:W-:Y:S01]  /*edd0*/  @!P2 LDGSTS.E.BYPASS.LTC128B.128 [R21+0x19400], desc[UR36][R2.64], !P0 ;  /* 0x194000000215afae */ /* 0x0001e2000c101d64 */
[----:B------:R-:W-:Y:S02]  /*ede0*/  ISETP.GE.AND P2, PT, R8, R5, PT ;  /* 0x000000050800720c */ /* 0x000fe40003f46270 */
[----:B------:R-:W-:Y:S02]  /*edf0*/  IADD3 R8, R6, 0x40, RZ ;  /* 0x0000004006087810 */ /* 0x000fe40007ffe0ff */
[----:B------:R-:W-:-:S09]  /*ee00*/  MOV R13, R0 ;  /* 0x00000000000d7202 */ /* 0x000fd20000000f00 */
[----:B------:R-:W-:-:S04]  /*ee10*/  @P2 LOP3.LUT R16, R16, 0x200, RZ, 0xfc, !PT ;  /* 0x0000020010102812 */ /* 0x000fc800078efcff */
[----:B------:R-:W-:Y:S01]  /*ee20*/  LOP3.LUT R16, R16, 0xfffffeff, RZ, 0xc0, !PT ;  /* 0xfffffeff10107812 */ /* 0x000fe200078ec0ff */
[----:B0-----:R-:W-:-:S07]  /*ee30*/  IMAD.MOV.U32 R7, RZ, RZ, R14 ;  /* 0x000000ffff077224 */ /* 0x001fce00078e000e */
[----:B------:R-:W-:Y:S05]  /*ee40*/  WARPSYNC.COLLECTIVE R15, `(.L_x_9322) ;  /* 0x000000000f087348 */ /* 0x000fea0003c00000 */
[----:B------:R0:W1:Y:S02]  /*ee50*/  SHFL.IDX P6, R14, R13, R12, R11 ;  /* 0x0000000c0d0e7389 */ /* 0x00006400000c000b */
[----:B01----:R-:W-:Y:S01]  /*ee60*/  ENDCOLLECTIVE ;  /* 0x000000000000791b */ /* 0x003fe20003800000 */
.L_x_9322:
[----:B------:R-:W-:Y:S01]  /*ee70*/  @!P2 LEA R15, R28, UR42, 0x1 ;  /* 0x0000002a1c0fac11 */ /* 0x000fe2000f8e08ff */
[----:B------:R-:W-:Y:S01]  /*ee80*/  IMAD.MOV.U32 R12, RZ, RZ, 0x4 ;  /* 0x00000004ff0c7424 */ /* 0x000fe200078e00ff */
        /* <DEDUP_REMOVED lines=10> */
[----:B0-----:R-:W-:-:S12]  /*ef30*/  IMAD.MOV.U32 R15, RZ, RZ, -0x1 ;  /* 0xffffffffff0f7424 */ /* 0x001fd800078e00ff */
[----:B------:R-:W-:Y:S02]  /*ef40*/  @!P2 LEA R20, R28, UR42, 0x1 ;  /* 0x0000002a1c14ac11 */ /* 0x000fe4000f8e08ff */
[----:B------:R-:W-:-:S07]  /*ef50*/  @P2 LOP3.LUT R16, R16, 0x100, RZ, 0xfc, !PT ;  /* 0x0000010010102812 */ /* 0x000fce00078efcff */
[----:B------:R-:W-:Y:S05]  /*ef60*/  WARPSYNC.COLLECTIVE R15, `(.L_x_9323) ;  /* 0x000000000f087348 */ /* 0x000fea0003c00000 */
[----:B------:R0:W1:Y:S02]  /*ef70*/  SHFL.IDX P6, R14, R13, R12, R11 ;  /* 0x0000000c0d0e7389 */ /* 0x00006400000c000b */
[----:B01----:R-:W-:Y:S01]  /*ef80*/  ENDCOLLECTIVE ;  /* 0x000000000000791b */ /* 0x003fe20003800000 */
.L_x_9323:
[----:B------:R-:W-:Y:S01]  /*ef90*/  LOP3.LUT R16, R16, 0xffffff7f, RZ, 0xc0, !PT ;  /* 0xffffff7f10107812 */ /* 0x000fe200078ec0ff */
[----:B------:R-:W-:Y:S01]  /*efa0*/  IMAD.MOV.U32 R13, RZ, RZ, R0 ;  /* 0x000000ffff0d7224 */ /* 0x000fe200078e0000 */
[----:B------:R-:W-:-:S07]  /*efb0*/  MOV R8, R14 ;  /* 0x0000000e00087202 */ /* 0x000fce0000000f00 */
[----:B------:R-:W-:Y:S05]  /*efc0*/  WARPSYNC.COLLECTIVE R15, `(.L_x_9324) ;  /* 0x000000000f087348 */ /* 0x000fea0003c00000 */
[----:B------:R0:W1:Y:S02]  /*efd0*/  SHFL.IDX P6, R14, R13, R12, R11 ;  /* 0x0000000c0d0e7389 */ /* 0x00006400000c000b */
[----:B01----:R-:W-:Y:S01]  /*efe0*/  ENDCOLLECTIVE ;  /* 0x000000000000791b */ /* 0x003fe20003800000 */
.L_x_9324:
[----:B------:R-:W-:Y:S01]  /*eff0*/  IMAD.MOV.U32 R13, RZ, RZ, R4 ;  /* 0x000000ffff0d7224 */ /* 0x000fe200078e0004 */
[----:B------:R-:W-:Y:S01]  /*f000*/  MOV R12, 0x5 ;  /* 0x00000005000c7802 */ /* 0x000fe20000000f00 */
[----:B------:R-:W-:-:S07]  /*f010*/  IMAD.MOV.U32 R7, RZ, RZ, R14 ;  /* 0x000000ffff077224 */ /* 0x000fce00078e000e */
[----:B------:R-:W-:Y:S05]  /*f020*/  WARPSYNC.COLLECTIVE R15, `(.L_x_9325) ;  /* 0x000000000f087348 */ /* 0x000fea0003c00000 */
[----:B------:R0:W1:Y:S02]  /*f030*/  SHFL.IDX P6, R14, R13, R12, R11 ;  /* 0x0000000c0d0e7389 */ /* 0x00006400000c000b */
[----:B01----:R-:W-:Y:S01]  /*f040*/  ENDCOLLECTIVE ;  /* 0x000000000000791b */ /* 0x003fe20003800000 */
.L_x_9325:
[----:B------:R-:W-:-:S04]  /*f050*/  @!P2 LEA R7, P1, R22, R7, 0x1 ;  /* 0x000000071607a211 */ /* 0x000fc800078208ff */
[----:B------:R-:W-:Y:S01]  /*f060*/  @!P2 MOV R2, R7 ;  /* 0x000000070002a202 */ /* 0x000fe20000000f00 */
[----:B------:R-:W-:-:S04]  /*f070*/  @!P2 IMAD.X R8, RZ, RZ, R8, P1 ;  /* 0x000000ffff08a224 */ /* 0x000fc800008e0608 */
[----:B------:R-:W-:Y:S02]  /*f080*/  @!P2 IMAD.MOV.U32 R3, RZ, RZ, R8 ;  /* 0x000000ffff03a224 */ /* 0x000fe400078e0008 */
[----:B------:R-:W-:Y:S02]  /*f090*/  IMAD.MOV.U32 R13, RZ, RZ, R0 ;  /* 0x000000ffff0d7224 */ /* 0x000fe400078e0000 */
[----:B------:R-:W-:Y:S01]  /*f0a0*/  VIADD R8, R6, 0x50 ;  /* 0x0000005006087836 */ /* 0x000fe20000000000 */
[----:B------:R-:W-:Y:S01]  /*f0b0*/  @!PT LDS RZ, [RZ] ;  /* 0x00000000fffff984 */ /* 0x000fe20000000800 */
[----:B------:R-:W-:Y:S01]  /*f0c0*/  @!PT LDS RZ, [RZ] ;  /* 0x00000000fffff984 */ /* 0x000fe20000000800 */
[----:B------:R-:W-:Y:S01]  /*f0d0*/  @!PT LDS RZ, [RZ] ;  /* 0x00000000fffff984 */ /* 0x000fe20000000800 */
[----:B------:R0:W-:Y:S04]  /*f0e0*/  @!P2 LDGSTS.E.BYPASS.LTC128B.128 [R20+0x1a400], desc[UR36][R2.64], !P0 ;  /* 0x1a4000000214afae */ /* 0x0001e8000c101d64 */
[----:B------:R-:W-:Y:S02]  /*f0f0*/  ISETP.GE.AND P2, PT, R8, R5, PT ;  /* 0x000000050800720c */ /* 0x000fe40003f46270 */
[----:B------:R-:W-:Y:S01]  /*f100*/  IADD3 R8, R6, 0x60, RZ ;  /* 0x0000006006087810 */ /* 0x000fe20007ffe0ff */
[----:B------:R-:W-:-:S10]  /*f110*/  IMAD.MOV.U32 R10, RZ, RZ, R14 ;  /* 0x000000ffff0a7224 */ /* 0x000fd400078e000e */
[----:B0-----:R-:W-:Y:S05]  /*f120*/  WARPSYNC.COLLECTIVE R15, `(.L_x_9326) ;  /* 0x000000000f087348 */ /* 0x001fea0003c00000 */
[----:B------:R1:W2:Y:S02]  /*f130*/  SHFL.IDX P6, R14, R13, R12, R11 ;  /* 0x0000000c0d0e7389 */ /* 0x0002a400000c000b */
[----:B012---:R-:W-:Y:S01]  /*f140*/  ENDCOLLECTIVE ;  /* 0x000000000000791b */ /* 0x007fe20003800000 */
.L_x_9326:
[----:B------:R-:W-:Y:S02]  /*f150*/  @!P2 LEA R7, R28, UR42, 0x1 ;  /* 0x0000002a1c07ac11 */ /* 0x000fe4000f8e08ff */
[----:B------:R-:W-:Y:S01]  /*f160*/  @P2 LOP3.LUT R16, R16, 0x80, RZ, 0xfc, !PT ;  /* 0x0000008010102812 */ /* 0x000fe200078efcff */
[----:B------:R-:W-:Y:S01]  /*f170*/  IMAD.MOV.U32 R13, RZ, RZ, R4 ;  /* 0x000000ffff0d7224 */ /* 0x000fe200078e0004 */
[----:B------:R-:W-:Y:S02]  /*f180*/  MOV R12, 0x6 ;  /* 0x00000006000c7802 */ /* 0x000fe40000000f00 */
[----:B------:R-:W-:Y:S01]  /*f190*/  LOP3.LUT R16, R16, 0xffffffbf, RZ, 0xc0, !PT ;  /* 0xffffffbf10107812 */ /* 0x000fe200078ec0ff */
[----:B------:R-:W-:-:S07]  /*f1a0*/  IMAD.MOV.U32 R9, RZ, RZ, R14 ;  /* 0x000000ffff097224 */ /* 0x000fce00078e000e */
[----:B------:R-:W-:Y:S05]  /*f1b0*/  WARPSYNC.COLLECTIVE R15, `(.L_x_9327) ;  /* 0x000000000f087348 */ /* 0x000fea0003c00000 */
[----:B------:R0:W1:Y:S02]  /*f1c0*/  SHFL.IDX P6, R14, R13, R12, R11 ;  /* 0x0000000c0d0e7389 */ /* 0x00006400000c000b */
[----:B01----:R-:W-:Y:S01]  /*f1d0*/  ENDCOLLECTIVE ;  /* 0x000000000000791b */ /* 0x003fe20003800000 */
.L_x_9327:
[----:B------:R-:W-:-:S04]  /*f1e0*/  @!P2 LEA R9, P1, R22, R9, 0x1 ;  /* 0x000000091609a211 */ /* 0x000fc800078208ff */
[----:B------:R-:W-:Y:S01]  /*f1f0*/  @!P2 IADD3.X R10, RZ, R10, RZ, P1, !PT ;  /* 0x0000000aff0aa210 */ /* 0x000fe20000ffe4ff */
[----:B------:R-:W-:-:S04]  /*f200*/  @!P2 IMAD.MOV.U32 R2, RZ, RZ, R9 ;  /* 0x000000ffff02a224 */ /* 0x000fc800078e0009 */
        /* <DEDUP_REMOVED lines=11> */
.L_x_9328:
[----:B------:R-:W-:Y:S02]  /*f2c0*/  @!P2 LEA R9, R28, UR42, 0x1 ;  /* 0x0000002a1c09ac11 */ /* 0x000fe4000f8e08ff */
[----:B------:R-:W-:Y:S02]  /*f2d0*/  @P2 LOP3.LUT R16, R16, 0x40, RZ, 0xfc, !PT ;  /* 0x0000004010102812 */ /* 0x000fe400078efcff */
[----:B------:R-:W-:Y:S01]  /*f2e0*/  MOV R13, R4 ;  /* 0x00000004000d7202 */ /* 0x000fe20000000f00 */
[----:B------:R-:W-:-:S05]  /*f2f0*/  IMAD.MOV.U32 R11, RZ, RZ, R14 ;  /* 0x000000ffff0b7224 */ /* 0x000fca00078e000e */
[----:B------:R-:W-:-:S05]  /*f300*/  @!P2 LEA R11, P1, R22, R11, 0x1 ;  /* 0x0000000b160ba211 */ /* 0x000fca00078208ff */
[----:B------:R-:W-:Y:S02]  /*f310*/  @!P2 IMAD.X R12, RZ, RZ, R2, P1 ;  /* 0x000000ffff0ca224 */ /* 0x000fe400008e0602 */
[----:B------:R-:W-:Y:S02]  /*f320*/  @!P2 IMAD.MOV.U32 R2, RZ, RZ, R11 ;  /* 0x000000ffff02a224 */ /* 0x000fe400078e000b */
[----:B------:R-:W-:Y:S02]  /*f330*/  @!P2 IMAD.MOV.U32 R3, RZ, RZ, R12 ;  /* 0x000000ffff03a224 */ /* 0x000fe400078e000c */
[----:B------:R-:W-:Y:S02]  /*f340*/  IMAD.MOV.U32 R12, RZ, RZ, 0x7 ;  /* 0x00000007ff0c7424 */ /* 0x000fe400078e00ff */
[----:B------:R-:W-:Y:S01]  /*f350*/  IMAD.MOV.U32 R11, RZ, RZ, 0x181f ;  /* 0x0000181fff0b7424 */ /* 0x000fe200078e00ff */
[----:B------:R-:W-:Y:S01]  /*f360*/  @!PT LDS RZ, [RZ] ;  /* 0x00000000fffff984 */ /* 0x000fe20000000800 */
[----:B------:R-:W-:Y:S01]  /*f370*/  @!PT LDS RZ, [RZ] ;  /* 0x00000000fffff984 */ /* 0x000fe20000000800 */
[----:B------:R-:W-:Y:S01]  /*f380*/  @!PT LDS RZ, [RZ] ;  /* 0x00000000fffff984 */ /* 0x000fe20000000800 */
[----:B------:R0:W-:Y:S06]  /*f390*/  @!P2 LDGSTS.E.BYPASS.LTC128B.128 [R9+0x1b400], desc[UR36][R2.64], !P0 ;  /* 0x1b4000000209afae */ /* 0x0001ec000c101d64 */
[----:B0-----:R-:W-:Y:S05]  /*f3a0*/  WARPSYNC.COLLECTIVE R15, `(.L_x_9329) ;  /* 0x000000000f087348 */ /* 0x001fea0003c00000 */
[----:B------:R1:W2:Y:S02]  /*f3b0*/  SHFL.IDX P6, R14, R13, R12, R11 ;  /* 0x0000000c0d0e7389 */ /* 0x0002a400000c000b */
[----:B012---:R-:W-:Y:S01]  /*f3c0*/  ENDCOLLECTIVE ;  /* 0x000000000000791b */ /* 0x007fe20003800000 */
.L_x_9329:
[----:B------:R-:W-:Y:S01]  /*f3d0*/  MOV R13, R0 ;  /* 0x00000000000d7202 */ /* 0x000fe20000000f00 */
[----:B------:R-:W-:-:S07]  /*f3e0*/  IMAD.MOV.U32 R4, RZ, RZ, R14 ;  /* 0x000000ffff047224 */ /* 0x000fce00078e000e */
[----:B------:R-:W-:Y:S05]  /*f3f0*/  WARPSYNC.COLLECTIVE R15, `(.L_x_9330) ;  /* 0x000000000f087348 */ /* 0x000fea0003c00000 */
[----:B------:R0:W1:Y:S02]  /*f400*/  SHFL.IDX P6, R14, R13, R12, R11 ;  /* 0x0000000c0d0e7389 */ /* 0x00006400000c000b */
[----:B01----:R-:W-:Y:S01]  /*f410*/  ENDCOLLECTIVE ;  /* 0x000000000000791b */ /* 0x003fe20003800000 */
.L_x_9330:
[----:B------:R-:W-:Y:S05]  /*f420*/  BRA `(.L_x_9331) ;  /* 0xffffffc4001c7947 */ /* 0x000fea000383ffff */
.L_x_9261:
        /* <DEDUP_REMOVED lines=8> */
.L_x_9333:
[----:B------:R-:W-:Y:S05]  /*f4b0*/  BSYNC B0 ;  /* 0x0000000000007941 */ /* 0x000fea0003800000 */
.L_x_9332:
[----:B------:R-:W-:Y:S01]  /*f4c0*/  IMAD.MOV.U32 R13, RZ, RZ, R0 ;  /* 0x000000ffff0d7224 */ /* 0x000fe200078e0000 */
[----:B------:R-:W-:Y:S01]  /*f4d0*/  MOV R11, 0x181f ;  /* 0x0000181f000b7802 */ /* 0x000fe20000000f00 */
[----:B------:R-:W-:Y:S01]  /*f4e0*/  IMAD.MOV.U32 R12, RZ, RZ, RZ ;  /* 0x000000ffff0c7224 */ /* 0x000fe200078e00ff */
[----:B------:R-:W-:Y:S01]  /*f4f0*/  LOP3.LUT P5, RZ, R16, 0x1000, RZ, 0xc0, !PT ;  /* 0x0000100010ff7812 */ /* 0x000fe200078ac0ff */
[----:B------:R-:W-:Y:S02]  /*f500*/  IMAD.MOV.U32 R15, RZ, RZ, -0x1 ;  /* 0xffffffffff0f7424 */ /* 0x000fe400078e00ff */
[----:B------:R-:W-:-:S10]  /*f510*/  IMAD.MOV.U32 R2, RZ, RZ, R14 ;  /* 0x000000ffff027224 */ /* 0x000fd400078e000e */
[----:B------:R-:W-:Y:S05]  /*f520*/  WARPSYNC.COLLECTIVE R15, `(.L_x_9334) ;  /* 0x000000000f087348 */ /* 0x000fea0003c00000 */
[----:B------:R0:W1:Y:S02]  /*f530*/  SHFL.IDX P6, R14, R13, R12, R11 ;  /* 0x0000000c0d0e7389 */ /* 0x00006400000c000b */
[----:B01----:R-:W-:Y:S01]  /*f540*/  ENDCOLLECTIVE ;  /* 0x000000000000791b */ /* 0x003fe20003800000 */
.L_x_9334:
[----:B------:R-:W-:Y:S02]  /*f550*/  @!P5 LEA R7, R28, UR42, 0x1 ;  /* 0x0000002a1c07dc11 */ /* 0x000fe4000f8e08ff */
[----:B------:R-:W-:Y:S01]  /*f560*/  MOV R13, R4 ;  /* 0x00000004000d7202 */ /* 0x000fe20000000f00 */
[----:B------:R-:W-:Y:S01]  /*f570*/  IMAD.MOV.U32 R12, RZ, RZ, 0x1 ;  /* 0x00000001ff0c7424 */ /* 0x000fe200078e00ff */
[----:B------:R-:W-:-:S05]  /*f580*/  @!P5 LEA R14, P0, R22, R14, 0x1 ;  /* 0x0000000e160ed211 */ /* 0x000fca00078008ff */
[----:B------:R-:W-:Y:S02]  /*f590*/  @!P5 IMAD.X R3, RZ, RZ, R2, P0 ;  /* 0x000000ffff03d224 */ /* 0x000fe400000e0602 */
[----:B------:R-:W-:-:S07]  /*f5a0*/  @!P5 IMAD.MOV.U32 R2, RZ, RZ, R14 ;  /* 0x000000ffff02d224 */ /* 0x000fce00078e000e */
[----:B------:R-:W-:Y:S05]  /*f5b0*/  WARPSYNC.COLLECTIVE R15, `(.L_x_9335) ;  /* 0x000000000f087348 */ /* 0x000fea0003c00000 */
[----:B------:R0:W1:Y:S02]  /*f5c0*/  SHFL.IDX P6, R14, R13, R12, R11 ;  /* 0x0000000c0d0e7389 */ /* 0x00006400000c000b */
[----:B01----:R-:W-:Y:S01]  /*f5d0*/  ENDCOLLECTIVE ;  /* 0x000000000000791b */ /* 0x003fe20003800000 */
.L_x_9335:
[----:B------:R-:W-:Y:S01]  /*f5e0*/  @!PT LDS RZ, [RZ] ;  /* 0x00000000fffff984 */ /* 0x000fe20000000800 */
[----:B------:R-:W-:Y:S01]  /*f5f0*/  @!PT LDS RZ, [RZ] ;  /* 0x00000000fffff984 */ /* 0x000fe20000000800 */
[----:B------:R-:W-:Y:S01]  /*f600*/  @!PT LDS RZ, [RZ] ;  /* 0x00000000fffff984 */ /* 0x000fe20000000800 */
[----:B------:R0:W-:Y:S04]  /*f610*/  @!P5 LDGSTS.E.BYPASS.LTC128B.128 [R7+0x22400], desc[UR36][R2.64], !P4 ;  /* 0x224000000207dfae */ /* 0x0001e8000e101d64 */
[----:B------:R0:W-:Y:S04]  /*f620*/  @!P5 LDGSTS.E.BYPASS.LTC128B.128 [R7+0x26400], desc[UR36][R2.64+0x80], !P3 ;  /* 0x264000800207dfae */ /* 0x0001e8000d901d64 */
[----:B------:R0:W-:Y:S01]  /*f630*/  @!P5 LDGSTS.E.BYPASS.LTC128B.128 [R7+0x2a400], desc[UR36][R2.64+0x100], !P2 ;  /* 0x2a4001000207dfae */ /* 0x0001e2000d101d64 */
[----:B------:R-:W-:-:S03]  /*f640*/  IMAD.MOV.U32 R13, RZ, RZ, R0 ;  /* 0x000000ffff0d7224 */ /* 0x000fc600078e0000 */
[----:B------:R0:W-:Y:S01]  /*f650*/  @!P5 LDGSTS.E.BYPASS.LTC128B.128 [R7+0x2e400], desc[UR36][R2.64+0x180], !P1 ;  /* 0x2e4001800207dfae */ /* 0x0001e2000c901d64 */
[----:B------:R-:W-:Y:S01]  /*f660*/  LOP3.LUT P5, RZ, R16, 0x400, RZ, 0xc0, !PT ;  /* 0x0000040010ff7812 */ /* 0x000fe200078ac0ff */
[----:B------:R-:W-:-:S12]  /*f670*/  IMAD.MOV.U32 R5, RZ, RZ, R14 ;  /* 0x000000ffff057224 */ /* 0x000fd800078e000e */
[----:B0-----:R-:W-:Y:S05]  /*f680*/  WARPSYNC.COLLECTIVE R15, `(.L_x_9336) ;  /* 0x000000000f087348 */ /* 0x001fea0003c00000 */
[----:B------:R1:W2:Y:S02]  /*f690*/  SHFL.IDX P6, R14, R13, R12, R11 ;  /* 0x0000000c0d0e7389 */ /* 0x0002a400000c000b */
[----:B012---:R-:W-:Y:S01]  /*f6a0*/  ENDCOLLECTIVE ;  /* 0x000000000000791b */ /* 0x007fe20003800000 */
.L_x_9336:
[----:B------:R-:W-:Y:S01]  /*f6b0*/  @!P5 LEA R7, R28, UR42, 0x1 ;  /* 0x0000002a1c07dc11 */ /* 0x000fe2000f8e08ff */
[----:B------:R-:W-:Y:S01]  /*f6c0*/  IMAD.MOV.U32 R13, RZ, RZ, R4 ;  /* 0x000000ffff0d7224 */ /* 0x000fe200078e0004 */
[----:B------:R-:W-:Y:S02]  /*f6d0*/  MOV R12, 0x2 ;  /* 0x00000002000c7802 */ /* 0x000fe40000000f00 */
[----:B------:R-:W-:-:S13]  /*f6e0*/  LOP3.LUT P6, RZ, R16, 0x800, RZ, 0xc0, !PT ;  /* 0x0000080010ff7812 */ /* 0x000fda00078cc0ff */
[----:B------:R-:W-:Y:S02]  /*f6f0*/  @!P6 LEA R14, P0, R22, R14, 0x1 ;  /* 0x0000000e160ee211 */ /* 0x000fe400078008ff */
[----:B------:R-:W-:Y:S02]  /*f700*/  @!P6 LEA R9, R28, UR42, 0x1 ;  /* 0x0000002a1c09ec11 */ /* 0x000fe4000f8e08ff */
[----:B------:R-:W-:Y:S01]  /*f710*/  @!P6 IADD3.X R5, RZ, R5, RZ, P0, !PT ;  /* 0x00000005ff05e210 */ /* 0x000fe200007fe4ff */
[----:B------:R-:W-:-:S04]  /*f720*/  @!P6 IMAD.MOV.U32 R2, RZ, RZ, R14 ;  /* 0x000000ffff02e224 */ /* 0x000fc800078e000e */
[----:B------:R-:W-:-:S05]  /*f730*/  @!P6 IMAD.MOV.U32 R3, RZ, RZ, R5 ;  /* 0x000000ffff03e224 */ /* 0x000fca00078e0005 */
[----:B------:R-:W-:Y:S01]  /*f740*/  @!PT LDS RZ, [RZ] ;  /* 0x00000000fffff984 */ /* 0x000fe20000000800 */
[----:B------:R-:W-:Y:S01]  /*f750*/  @!PT LDS RZ, [RZ] ;  /* 0x00000000fffff984 */ /* 0x000fe20000000800 */
[----:B------:R-:W-:Y:S01]  /*f760*/  @!PT LDS RZ, [RZ] ;  /* 0x00000000fffff984 */ /* 0x000fe20000000800 */
[----:B------:R0:W-:Y:S04]  /*f770*/  @!P6 LDGSTS.E.BYPASS.LTC128B.128 [R9+0x22c00], desc[UR36][R2.64], !P4 ;  /* 0x22c000000209efae */ /* 0x0001e8000e101d64 */
[----:B------:R0:W-:Y:S04]  /*f780*/  @!P6 LDGSTS.E.BYPASS.LTC128B.128 [R9+0x26c00], desc[UR36][R2.64+0x80], !P3 ;  /* 0x26c000800209efae */ /* 0x0001e8000d901d64 */
[----:B------:R0:W-:Y:S04]  /*f790*/  @!P6 LDGSTS.E.BYPASS.LTC128B.128 [R9+0x2ac00], desc[UR36][R2.64+0x100], !P2 ;  /* 0x2ac001000209efae */ /* 0x0001e8000d101d64 */
[----:B------:R0:W-:Y:S02]  /*f7a0*/  @!P6 LDGSTS.E.BYPASS.LTC128B.128 [R9+0x2ec00], desc[UR36][R2.64+0x180], !P1 ;  /* 0x2ec001800209efae */ /* 0x0001e4000c901d64 */
[----:B0-----:R-:W-:Y:S05]  /*f7b0*/  WARPSYNC.COLLECTIVE R15, `(.L_x_9337) ;  /* 0x000000000f087348 */ /* 0x001fea0003c00000 */
[----:B------:R1:W2:Y:S02]  /*f7c0*/  SHFL.IDX P6, R14, R13, R12, R11 ;  /* 0x0000000c0d0e7389 */ /* 0x0002a400000c000b */
[----:B012---:R-:W-:Y:S01]  /*f7d0*/  ENDCOLLECTIVE ;  /* 0x000000000000791b */ /* 0x007fe20003800000 */
.L_x_9337:
[----:B------:R-:W-:Y:S02]  /*f7e0*/  IMAD.MOV.U32 R13, RZ, RZ, R0 ;  /* 0x000000ffff0d7224 */ /* 0x000fe400078e0000 */
[----:B------:R-:W-:-:S07]  /*f7f0*/  IMAD.MOV.U32 R5, RZ, RZ, R14 ;  /* 0x000000ffff057224 */ /* 0x000fce00078e000e */
[----:B------:R-:W-:Y:S05]  /*f800*/  WARPSYNC.COLLECTIVE R15, `(.L_x_9338) ;  /* 0x000000000f087348 */ /* 0x000fea0003c00000 */
[----:B------:R0:W1:Y:S02]  /*f810*/  SHFL.IDX P6, R14, R13, R12, R11 ;  /* 0x0000000c0d0e7389 */ /* 0x00006400000c000b */
[----:B01----:R-:W-:Y:S01]  /*f820*/  ENDCOLLECTIVE ;  /* 0x000000000000791b */ /* 0x003fe20003800000 */
.L_x_9338:
[----:B------:R-:W-:Y:S02]  /*f830*/  IMAD.MOV.U32 R13, RZ, RZ, R4 ;  /* 0x000000ffff0d7224 */ /* 0x000fe400078e0004 */
[----:B------:R-:W-:Y:S01]  /*f840*/  IMAD.MOV.U32 R12, RZ, RZ, 0x3 ;  /* 0x00000003ff0c7424 */ /* 0x000fe200078e00ff */
[----:B------:R-:W-:-:S04]  /*f850*/  @!P5 LEA R14, P0, R22, R14, 0x1 ;  /* 0x0000000e160ed211 */ /* 0x000fc800078008ff */
[----:B------:R-:W-:Y:S01]  /*f860*/  @!P5 MOV R2, R14 ;  /* 0x0000000e0002d202 */ /* 0x000fe20000000f00 */
[----:B------:R-:W-:-:S08]  /*f870*/  @!P5 IMAD.X R5, RZ, RZ, R5, P0 ;  /* 0x000000ffff05d224 */ /* 0x000fd000000e0605 */
[----:B------:R-:W-:Y:S05]  /*f880*/  WARPSYNC.COLLECTIVE R15, `(.L_x_9339) ;  /* 0x000000000f087348 */ /* 0x000fea0003c00000 */
[----:B------:R0:W1:Y:S02]  /*f890*/  SHFL.IDX P6, R14, R13, R12, R11 ;  /* 0x0000000c0d0e7389 */ /* 0x00006400000c000b */
[----:B01----:R-:W-:Y:S01]  /*f8a0*/  ENDCOLLECTIVE ;  /* 0x000000000000791b */ /* 0x003fe20003800000 */
.L_x_9339:
[----:B------:R-:W-:-:S05]  /*f8b0*/  @!P5 IMAD.MOV.U32 R3, RZ, RZ, R5 ;  /* 0x000000ffff03d224 */ /* 0x000fca00078e0005 */
[----:B------:R-:W-:Y:S01]  /*f8c0*/  @!PT LDS RZ, [RZ] ;  /* 0x00000000fffff984 */ /* 0x000fe20000000800 */
[----:B------:R-:W-:Y:S01]  /*f8d0*/  @!PT LDS RZ, [RZ] ;  /* 0x00000000fffff984 */ /* 0x000fe20000000800 */
[----:B------:R-:W-:Y:S01]  /*f8e0*/  @!PT LDS RZ, [RZ] ;  /* 0x00000000fffff984 */ /* 0x000fe20000000800 */
[----:B------:R0:W-:Y:S04]  /*f8f0*/  @!P5 LDGSTS.E.BYPASS.LTC128B.128 [R7+0x23400], desc[UR36][R2.64], !P4 ;  /* 0x234000000207dfae */ /* 0x0001e8000e101d64 */
[----:B------:R0:W-:Y:S01]  /*f900*/  @!P5 LDGSTS.E.BYPASS.LTC128B.128 [R7+0x27400], desc[UR36][R2.64+0x80], !P3 ;  /* 0x274000800207dfae */ /* 0x0001e2000d901d64 */
[----:B------:R-:W-:-:S03]  /*f910*/  IMAD.MOV.U32 R13, RZ, RZ, R0 ;  /* 0x000000ffff0d7224 */ /* 0x000fc600078e0000 */
[----:B------:R0:W-:Y:S04]  /*f920*/  @!P5 LDGSTS.E.BYPASS.LTC128B.128 [R7+0x2b400], desc[UR36][R2.64+0x100], !P2 ;  /* 0x2b4001000207dfae */ /* 0x0001e8000d101d64 */
[----:B------:R0:W-:Y:S01]  /*f930*/  @!P5 LDGSTS.E.BYPASS.LTC128B.128 [R7+0x2f400], desc[UR36][R2.64+0x180], !P1 ;  /* 0x2f4001800207dfae */ /* 0x0001e2000c901d64 */
[----:B------:R-:W-:Y:S02]  /*f940*/  LOP3.LUT P5, RZ, R16, 0x100, RZ, 0xc0, !PT ;  /* 0x0000010010ff7812 */ /* 0x000fe400078ac0ff */
[----:B------:R-:W-:-:S11]  /*f950*/  MOV R5, R14 ;  /* 0x0000000e00057202 */ /* 0x000fd60000000f00 */
[----:B0-----:R-:W-:Y:S05]  /*f960*/  WARPSYNC.COLLECTIVE R15, `(.L_x_9340) ;  /* 0x000000000f087348 */ /* 0x001fea0003c00000 */
[----:B------:R1:W2:Y:S02]  /*f970*/  SHFL.IDX P6, R14, R13, R12, R11 ;  /* 0x0000000c0d0e7389 */ /* 0x0002a400000c000b */
[----:B012---:R-:W-:Y:S01]  /*f980*/  ENDCOLLECTIVE ;  /* 0x000000000000791b */ /* 0x007fe20003800000 */
.L_x_9340:
[----:B------:R-:W-:Y:S01]  /*f990*/  @!P5 LEA R7, R28, UR42, 0x1 ;  /* 0x0000002a1c07dc11 */ /* 0x000fe2000f8e08ff */
[----:B------:R-:W-:Y:S02]  /*f9a0*/  IMAD.MOV.U32 R13, RZ, RZ, R4 ;  /* 0x000000ffff0d7224 */ /* 0x000fe400078e0004 */
[----:B------:R-:W-:Y:S01]  /*f9b0*/  IMAD.MOV.U32 R12, RZ, RZ, 0x4 ;  /* 0x00000004ff0c7424 */ /* 0x000fe200078e00ff */
[----:B------:R-:W-:-:S13]  /*f9c0*/  LOP3.LUT P6, RZ, R16, 0x200, RZ, 0xc0, !PT ;  /* 0x0000020010ff7812 */ /* 0x000fda00078cc0ff */
[----:B------:R-:W-:Y:S02]  /*f9d0*/  @!P6 LEA R14, P0, R22, R14, 0x1 ;  /* 0x0000000e160ee211 */ /* 0x000fe400078008ff */
[----:B------:R-:W-:-:S03]  /*f9e0*/  @!P6 LEA R9, R28, UR42, 0x1 ;  /* 0x0000002a1c09ec11 */ /* 0x000fc6000f8e08ff */
[----:B------:R-:W-:Y:S02]  /*f9f0*/  @!P6 IMAD.X R5, RZ, RZ, R5, P0 ;  /* 0x000000ffff05e224 */ /* 0x000fe400000e0605 */
[----:B------:R-:W-:-:S03]  /*fa00*/  @!P6 IMAD.MOV.U32 R2, RZ, RZ, R14 ;  /* 0x000000ffff02e224 */ /* 0x000fc600078e000e */
[----:B------:R-:W-:-:S05]  /*fa10*/  @!P6 MOV R3, R5 ;  /* 0x000000050003e202 */ /* 0x000fca0000000f00 */
        /* <DEDUP_REMOVED lines=10> */
.L_x_9341:
[----:B------:R-:W-:Y:S01]  /*fac0*/  MOV R13, R0 ;  /* 0x00000000000d7202 */ /* 0x000fe20000000f00 */
[----:B------:R-:W-:-:S07]  /*fad0*/  IMAD.MOV.U32 R5, RZ, RZ, R14 ;  /* 0x000000ffff057224 */ /* 0x000fce00078e000e */
[----:B------:R-:W-:Y:S05]  /*fae0*/  WARPSYNC.COLLECTIVE R15, `(.L_x_9342) ;  /* 0x000000000f087348 */ /* 0x000fea0003c00000 */
[----:B------:R0:W1:Y:S02]  /*faf0*/  SHFL.IDX P6, R14, R13, R12, R11 ;  /* 0x0000000c0d0e7389 */ /* 0x00006400000c000b */
[----:B01----:R-:W-:Y:S01]  /*fb00*/  ENDCOLLECTIVE ;  /* 0x000000000000791b */ /* 0x003fe20003800000 */
.L_x_9342:
[----:B------:R-:W-:Y:S01]  /*fb10*/  MOV R13, R4 ;  /* 0x00000004000d7202 */ /* 0x000fe20000000f00 */
[----:B------:R-:W-:Y:S01]  /*fb20*/  IMAD.MOV.U32 R12, RZ, RZ, 0x5 ;  /* 0x00000005ff0c7424 */ /* 0x000fe200078e00ff */
[----:B------:R-:W-:-:S05]  /*fb30*/  @!P5 LEA R14, P0, R22, R14, 0x1 ;  /* 0x0000000e160ed211 */ /* 0x000fca00078008ff */
[----:B------:R-:W-:-:S08]  /*fb40*/  @!P5 IMAD.MOV.U32 R2, RZ, RZ, R14 ;  /* 0x000000ffff02d224 */ /* 0x000fd000078e000e */
[----:B------:R-:W-:Y:S05]  /*fb50*/  WARPSYNC.COLLECTIVE R15, `(.L_x_9343) ;  /* 0x000000000f087348 */ /* 0x000fea0003c00000 */
[----:B------:R0:W1:Y:S02]  /*fb60*/  SHFL.IDX P6, R14, R13, R12, R11 ;  /* 0x0000000c0d0e7389 */ /* 0x00006400000c000b */
[----:B01----:R-:W-:Y:S01]  /*fb70*/  ENDCOLLECTIVE ;  /* 0x000000000000791b */ /* 0x003fe20003800000 */
.L_x_9343:
[----:B------:R-:W-:-:S04]  /*fb80*/  @!P5 IMAD.X R5, RZ, RZ, R5, P0 ;  /* 0x000000ffff05d224 */ /* 0x000fc800000e0605 */
[----:B------:R-:W-:-:S05]  /*fb90*/  @!P5 IMAD.MOV.U32 R3, RZ, RZ, R5 ;  /* 0x000000ffff03d224 */ /* 0x000fca00078e0005 */
[----:B------:R-:W-:Y:S01]  /*fba0*/  @!PT LDS RZ, [RZ] ;  /* 0x00000000fffff984 */ /* 0x000fe20000000800 */
[----:B------:R-:W-:Y:S01]  /*fbb0*/  @!PT LDS RZ, [RZ] ;  /* 0x00000000fffff984 */ /* 0x000fe20000000800 */
[----:B------:R-:W-:Y:S01]  /*fbc0*/  @!PT LDS RZ, [RZ] ;  /* 0x00000000fffff984 */ /* 0x000fe20000000800 */
[----:B------:R0:W-:Y:S01]  /*fbd0*/  @!P5 LDGSTS.E.BYPASS.LTC128B.128 [R7+0x24400], desc[UR36][R2.64], !P4 ;  /* 0x244000000207dfae */ /* 0x0001e2000e101d64 */
[----:B------:R-:W-:-:S03]  /*fbe0*/  IMAD.MOV.U32 R13, RZ, RZ, R0 ;  /* 0x000000ffff0d7224 */ /* 0x000fc600078e0000 */
[----:B------:R0:W-:Y:S04]  /*fbf0*/  @!P5 LDGSTS.E.BYPASS.LTC128B.128 [R7+0x28400], desc[UR36][R2.64+0x80], !P3 ;  /* 0x284000800207dfae */ /* 0x0001e8000d901d64 */
[----:B------:R0:W-:Y:S04]  /*fc00*/  @!P5 LDGSTS.E.BYPASS.LTC128B.128 [R7+0x2c400], desc[UR36][R2.64+0x100], !P2 ;  /* 0x2c4001000207dfae */ /* 0x0001e8000d101d64 */
[----:B------:R0:W-:Y:S01]  /*fc10*/  @!P5 LDGSTS.E.BYPASS.LTC128B.128 [R7+0x30400], desc[UR36][R2.64+0x180], !P1 ;  /* 0x304001800207dfae */ /* 0x0001e2000c901d64 */
[----:B------:R-:W-:Y:S01]  /*fc20*/  IMAD.MOV.U32 R5, RZ, RZ, R14 ;  /* 0x000000ffff057224 */ /* 0x000fe200078e000e */
[----:B------:R-:W-:-:S13]  /*fc30*/  LOP3.LUT P5, RZ, R16, 0x40, RZ, 0xc0, !PT ;  /* 0x0000004010ff7812 */ /* 0x000fda00078ac0ff */
[----:B0-----:R-:W-:Y:S05]  /*fc40*/  WARPSYNC.COLLECTIVE R15, `(.L_x_9344) ;  /* 0x000000000f087348 */ /* 0x001fea0003c00000 */
[----:B------:R1:W2:Y:S02]  /*fc50*/  SHFL.IDX P6, R14, R13, R12, R11 ;  /* 0x0000000c0d0e7389 */ /* 0x0002a400000c000b */
[----:B012---:R-:W-:Y:S01]  /*fc60*/  ENDCOLLECTIVE ;  /* 0x000000000000791b */ /* 0x007fe20003800000 */
.L_x_9344:
        /* <DEDUP_REMOVED lines=19> */
.L_x_9345:
[----:B------:R-:W-:Y:S02]  /*fda0*/  IMAD.MOV.U32 R13, RZ, RZ, R0 ;  /* 0x000000ffff0d7224 */ /* 0x000fe400078e0000 */
[----:B------:R-:W-:-:S07]  /*fdb0*/  IMAD.MOV.U32 R5, RZ, RZ, R14 ;  /* 0x000000ffff057224 */ /* 0x000fce00078e000e */
[----:B------:R-:W-:Y:S05]  /*fdc0*/  WARPSYNC.COLLECTIVE R15, `(.L_x_9346) ;  /* 0x000000000f087348 */ /* 0x000fea0003c00000 */
[----:B------:R0:W1:Y:S02]  /*fdd0*/  SHFL.IDX P6, R14, R13, R12, R11 ;  /* 0x0000000c0d0e7389 */ /* 0x00006400000c000b */
[----:B01----:R-:W-:Y:S01]  /*fde0*/  ENDCOLLECTIVE ;  /* 0x000000000000791b */ /* 0x003fe20003800000 */
.L_x_9346:
        /* <DEDUP_REMOVED lines=8> */
.L_x_9347:
        /* <DEDUP_REMOVED lines=9> */
[----:B------:R-:W-:-:S07]  /*ff00*/  MOV R5, R14 ;  /* 0x0000000e00057202 */ /* 0x000fce0000000f00 */
[----:B0-----:R-:W-:Y:S05]  /*ff10*/  WARPSYNC.COLLECTIVE R15, `(.L_x_9348) ;  /* 0x000000000f087348 */ /* 0x001fea0003c00000 */
[----:B------:R1:W2:Y:S02]  /*ff20*/  SHFL.IDX P6, R14, R13, R12, R11 ;  /* 0x0000000c0d0e7389 */ /* 0x0002a400000c000b */
[----:B012---:R-:W-:Y:S01]  /*ff30*/  ENDCOLLECTIVE ;  /* 0x000000000000791b */ /* 0x007fe20003800000 */
.L_x_9348:
[----:B------:R-:W-:Y:S05]  /*ff40*/  BRA `(.L_x_9349) ;  /* 0xffffffc400007947 */ /* 0x000fea000383ffff */
.L_x_9264:
[----:B0--3--:R-:W-:-:S04]  /*ff50*/  IMAD.U32 R3, RZ, RZ, UR42 ;  /* 0x0000002aff037e24 */ /* 0x009fc8000f8e00ff */
[----:B------:R0:W3:Y:S03]  /*ff60*/  SYNCS.PHASECHK.TRANS64.TRYWAIT P0, [R3+URZ+0x32420], R0 ;  /* 0x03242000030075a7 */ /* 0x0000e6000800017f */
[----:B---3--:R-:W-:Y:S05]  /*ff70*/  @!P0 NANOSLEEP.SYNCS 0x989680 ;  /* 0x009896800000895d */ /* 0x008fea0003900000 */
[----:B------:R-:W3:Y:S02]  /*ff80*/  @!P0 SYNCS.PHASECHK.TRANS64 P0, [R3+URZ+0x32420], R0 ;  /* 0x03242000030085a7 */ /* 0x000ee4000800007f */
[----:B---3--:R-:W-:Y:S05]  /*ff90*/  @!P0 BRA `(.L_x_9264) ;  /* 0xfffffffc00ec8947 */ /* 0x008fea000383ffff */
[----:B------:R-:W-:Y:S05]  /*ffa0*/  BRA `(.L_x_9350) ;  /* 0xffffffc400447947 */ /* 0x000fea000383ffff */
.L_x_9266:
[----:B0--3--:R-:W-:-:S04]  /*ffb0*/  IMAD.U32 R3, RZ, RZ, UR42 ;  /* 0x0000002aff037e24 */ /* 0x009fc8000f8e00ff */
[----:B------:R0:W3:Y:S03]  /*ffc0*/  SYNCS.PHASECHK.TRANS64.TRYWAIT P0, [R3+URZ+0x32460], R0 ;  /* 0x03246000030075a7 */ /* 0x0000e6000800017f */
[----:B---3--:R-:W-:Y:S05]  /*ffd0*/  @!P0 NANOSLEEP.SYNCS 0x989680 ;  /* 0x009896800000895d */ /* 0x008fea0003900000 */
[----:B------:R-:W3:Y:S02]  /*ffe0*/  @!P0 SYNCS.PHASECHK.TRANS64 P0, [R3+URZ+0x32460], R0 ;  /* 0x03246000030085a7 */ /* 0x000ee4000800007f */
[----:B---3--:R-:W-:Y:S05]  /*fff0*/  @!P0 BRA `(.L_x_9266) ;  /* 0xfffffffc00ec8947 */ /* 0x008fea000383ffff */
[----:B------:R-:W-:Y:S05]  /*10000*/  BRA `(.L_x_9351) ;  /* 0xffffffc400407947 */ /* 0x000fea000383ffff */
.L_x_9267:
[----:B------:R-:W-:Y:S01]  /*10010*/  BSSY B0, `(.L_x_9352) ;  /* 0x0000008000007945 */ /* 0x000fe20003800000 */
[----:B------:R-:W-:Y:S01]  /*10020*/  MOV R13, R19 ;  /* 0x00000013000d7202 */ /* 0x000fe20000000f00 */
[----:B------:R-:W-:Y:S02]  /*10030*/  IMAD.MOV.U32 R12, RZ, RZ, RZ ;  /* 0x000000ffff0c7224 */ /* 0x000fe400078e00ff */
[----:B------:R-:W-:Y:S02]  /*10040*/  IMAD.MOV.U32 R11, RZ, RZ, 0x181f ;  /* 0x0000181fff0b7424 */ /* 0x000fe400078e00ff */
[----:B------:R-:W-:-:S07]  /*10050*/  IMAD.MOV.U32 R15, RZ, RZ, -0x1 ;  /* 0xffffffffff0f7424 */ /* 0x000fce00078e00ff */
[----:B-1----:R-:W-:Y:S05]  /*10060*/  WARPSYNC.COLLECTIVE R15, `(.L_x_9353) ;  /* 0x000000000f087348 */ /* 0x002fea0003c00000 */
[----:B-1----:R0:W1:Y:S02]  /*10070*/  SHFL.IDX P6, R14, R13, R12, R11 ;  /* 0x0000000c0d0e7389 */ /* 0x00206400000c000b */
[----:B01----:R-:W-:Y:S01]  /*10080*/  ENDCOLLECTIVE ;  /* 0x000000000000791b */ /* 0x003fe20003800000 */
.L_x_9353:
[----:B------:R-:W-:Y:S05]  /*10090*/  BSYNC B0 ;  /* 0x0000000000007941 */ /* 0x000fea0003800000 */
.L_x_9352:
[----:B------:R-:W-:Y:S01]  /*100a0*/  IMAD.MOV.U32 R13, RZ, RZ, R18 ;  /* 0x000000ffff0d7224 */ /* 0x000fe200078e0012 */
[----:B------:R-:W-:Y:S01]  /*100b0*/  MOV R15, 0xffffffff ;  /* 0xffffffff000f7802 */ /* 0x000fe20000000f00 */
[----:B------:R-:W-:Y:S01]  /*100c0*/  IMAD.MOV.U32 R12, RZ, RZ, RZ ;  /* 0x000000ffff0c7224 */ /* 0x000fe200078e00ff */
[----:B------:R-:W-:Y:S01]  /*100d0*/  MOV R3, R14 ;  /* 0x0000000e00037202 */ /* 0x000fe20000000f00 */
[----:B------:R-:W-:Y:S01]  /*100e0*/  IMAD.MOV.U32 R11, RZ, RZ, 0x181f ;  /* 0x0000181fff0b7424 */ /* 0x000fe200078e00ff */
[----:B------:R-:W-:Y:S01]  /*100f0*/  LEA R10, R28, UR42, 0x1 ;  /* 0x0000002a1c0a7c11 */ /* 0x000fe2000f8e08ff */
[----:B------:R-:W-:Y:S01]  /*10100*/  IMAD.SHL.U32 R0, R22, 0x2, RZ ;  /* 0x0000000216007824 */ /* 0x000fe200078e00ff */
[----:B------:R-:W-:Y:S01]  /*10110*/  LOP3.LUT P2, RZ, R5, 0x2, RZ, 0xc0, !PT ;  /* 0x0000000205ff7812 */ /* 0x000fe2000784c0ff */
[----:B------:R-:W-:-:S12]  /*10120*/  IMAD.MOV.U32 R6, RZ, RZ, RZ ;  /* 0x000000ffff067224 */ /* 0x000fd800078e00ff */
[----:B------:R-:W-:Y:S05]  /*10130*/  WARPSYNC.COLLECTIVE R15, `(.L_x_9354) ;  /* 0x000000000f087348 */ /* 0x000fea0003c00000 */
[----:B------:R0:W1:Y:S02]  /*10140*/  SHFL.IDX P6, R14, R13, R12, R11 ;  /* 0x0000000c0d0e7389 */ /* 0x00006400000c000b */
[----:B01----:R-:W-:Y:S01]  /*10150*/  ENDCOLLECTIVE ;  /* 0x000000000000791b */ /* 0x003fe20003800000 */
.L_x_9354:
[----:B------:R-:W-:Y:S02]  /*10160*/  LOP3.LUT P1, RZ, R5, 0x4, RZ, 0xc0, !PT ;  /* 0x0000000405ff7812 */ /* 0x000fe4000782c0ff */
[----:B------:R-:W-:Y:S02]  /*10170*/  IADD3 R31, R10, 0x400, RZ ;  /* 0x000004000a1f7810 */ /* 0x000fe40007ffe0ff */
[----:B------:R-:W-:Y:S01]  /*10180*/  ISETP.LT.OR P3, PT, R17, 0x1, !P1 ;  /* 0x000000011100780c */ /* 0x000fe20004f61670 */
[----:B------:R-:W-:Y:S01]  /*10190*/  IMAD.MOV.U32 R13, RZ, RZ, R19 ;  /* 0x000000ffff0d7224 */ /* 0x000fe200078e0013 */
[----:B------:R-:W-:Y:S02]  /*101a0*/  MOV R12, 0x1 ;  /* 0x00000001000c7802 */ /* 0x000fe40000000f00 */
[----:B------:R-:W-:-:S13]  /*101b0*/  IADD3 R2, P0, R14, R0, RZ ;  /* 0x000000000e027210 */ /* 0x000fda0007f1e0ff */
[----:B------:R-:W-:Y:S05]  /*101c0*/  WARPSYNC.COLLECTIVE R15, `(.L_x_9355) ;  /* 0x000000000f087348 */ /* 0x000fea0003c00000 */
[----:B------:R0:W1:Y:S02]  /*101d0*/  SHFL.IDX P6, R14, R13, R12, R11 ;  /* 0x0000000c0d0e7389 */ /* 0x00006400000c000b */
[----:B01----:R-:W-:Y:S01]  /*101e0*/  ENDCOLLECTIVE ;  /* 0x000000000000791b */ /* 0x003fe20003800000 */
.L_x_9355:
        /* <DEDUP_REMOVED lines=12> */
.L_x_9356:
        /* <DEDUP_REMOVED lines=14> */
.L_x_9357:
        /* <DEDUP_REMOVED lines=12> */
.L_x_9358:
        /* <DEDUP_REMOVED lines=14> */
.L_x_9359:
[----:B------:R-:W-:Y:S02]  /*10530*/  IADD3.X R3, RZ, R4, RZ, P3, !PT ;  /* 0x00000004ff037210 */ /* 0x000fe40001ffe4ff */
        /* <DEDUP_REMOVED lines=11> */
.L_x_9360:
        /* <DEDUP_REMOVED lines=14> */
.L_x_9361:
[----:B------:R-:W-:Y:S01]  /*106d0*/  IMAD.X R3, RZ, RZ, R5, P3 ;  /* 0x000000ffff037224 */ /* 0x000fe200018e0605 */
        /* <DEDUP_REMOVED lines=11> */
.L_x_9362:
        /* <DEDUP_REMOVED lines=14> */
.L_x_9363:
        /* <DEDUP_REMOVED lines=12> */
.L_x_9364:
        /* <DEDUP_REMOVED lines=9> */
.L_x_9274:
[----:B-1----:R1:W2:Y:S02]  /*109c0*/  SYNCS.PHASECHK.TRANS64.TRYWAIT P0, [R19+URZ+0x32440], R23 ;  /* 0x03244017130075a7 */ /* 0x0022a4000800017f */
[----:B--2---:R-:W-:Y:S05]  /*109d0*/  @!P0 NANOSLEEP.SYNCS 0x989680 ;  /* 0x009896800000895d */ /* 0x004fea0003900000 */
[----:B------:R-:W2:Y:S02]  /*109e0*/  @!P0 SYNCS.PHASECHK.TRANS64 P0, [R19+URZ+0x32440], R23 ;  /* 0x03244017130085a7 */ /* 0x000ea4000800007f */
[----:B--2---:R-:W-:Y:S05]  /*109f0*/  @!P0 BRA `(.L_x_9274) ;  /* 0xfffffffc00f08947 */ /* 0x004fea000383ffff */
[----:B------:R-:W-:Y:S05]  /*10a00*/  BRA `(.L_x_9366) ;  /* 0xffffffc400747947 */ /* 0x000fea000383ffff */
.L_x_9275:
[----:B------:R-:W-:Y:S01]  /*10a10*/  BSSY B1, `(.L_x_9367) ;  /* 0x0000008000017945 */ /* 0x000fe20003800000 */
[----:B------:R-:W-:Y:S01]  /*10a20*/  IMAD.MOV.U32 R13, RZ, RZ, R24 ;  /* 0x000000ffff0d7224 */ /* 0x000fe200078e0018 */
[----:B------:R-:W-:Y:S01]  /*10a30*/  MOV R15, 0xffffffff ;  /* 0xffffffff000f7802 */ /* 0x000fe20000000f00 */
[----:B------:R-:W-:Y:S02]  /*10a40*/  IMAD.MOV.U32 R12, RZ, RZ, RZ ;  /* 0x000000ffff0c7224 */ /* 0x000fe400078e00ff */
[----:B------:R-:W-:-:S07]  /*10a50*/  IMAD.MOV.U32 R11, RZ, RZ, 0x181f ;  /* 0x0000181fff0b7424 */ /* 0x000fce00078e00ff */
[----:B-1----:R-:W-:Y:S05]  /*10a60*/  WARPSYNC.COLLECTIVE R15, `(.L_x_9368) ;  /* 0x000000000f087348 */ /* 0x002fea0003c00000 */
[----:B------:R0:W2:Y:S02]  /*10a70*/  SHFL.IDX P6, R14, R13, R12, R11 ;  /* 0x0000000c0d0e7389 */ /* 0x0000a400000c000b */
[----:B012---:R-:W-:Y:S01]  /*10a80*/  ENDCOLLECTIVE ;  /* 0x000000000000791b */ /* 0x007fe20003800000 */
.L_x_9368:
[----:B------:R-:W-:Y:S05]  /*10a90*/  BSYNC B1 ;  /* 0x0000000000017941 */ /* 0x000fea0003800000 */
.L_x_9367:
        /* <DEDUP_REMOVED lines=9> */
.L_x_9369:
[----:B------:R-:W-:Y:S01]  /*10b30*/  IMAD.MOV.U32 R13, RZ, RZ, R24 ;  /* 0x000000ffff0d7224 */ /* 0x000fe200078e0018 */
[----:B------:R-:W-:Y:S02]  /*10b40*/  MOV R12, 0x1 ;  /* 0x00000001000c7802 */ /* 0x000fe40000000f00 */
[----:B------:R-:W-:-:S13]  /*10b50*/  IADD3 R2, P0, R14, R0, RZ ;  /* 0x000000000e027210 */ /* 0x000fda0007f1e0ff */
[----:B------:R-:W-:Y:S05]  /*10b60*/  WARPSYNC.COLLECTIVE R15, `(.L_x_9370) ;  /* 0x000000000f087348 */ /* 0x000fea0003c00000 */
[----:B------:R0:W1:Y:S02]  /*10b70*/  SHFL.IDX P6, R14, R13, R12, R11 ;  /* 0x0000000c0d0e7389 */ /* 0x00006400000c000b */
[----:B01----:R-:W-:Y:S01]  /*10b80*/  ENDCOLLECTIVE ;  /* 0x000000000000791b */ /* 0x003fe20003800000 */
.L_x_9370:
        /* <DEDUP_REMOVED lines=10> */
.L_x_9371:
[----:B------:R-:W-:Y:S01]  /*10c30*/  MOV R13, R24 ;  /* 0x00000018000d7202 */ /* 0x000fe20000000f00 */
[----:B------:R-:W-:Y:S01]  /*10c40*/  IMAD.MOV.U32 R12, RZ, RZ, 0x2 ;  /* 0x00000002ff0c7424 */ /* 0x000fe200078e00ff */
[----:B------:R-:W-:-:S13]  /*10c50*/  IADD3 R2, P0, R14, R0, RZ ;  /* 0x000000000e027210 */ /* 0x000fda0007f1e0ff */
[----:B------:R-:W-:Y:S05]  /*10c60*/  WARPSYNC.COLLECTIVE R15, `(.L_x_9372) ;  /* 0x000000000f087348 */ /* 0x000fea0003c00000 */
[----:B------:R0:W1:Y:S02]  /*10c70*/  SHFL.IDX P6, R14, R13, R12, R11 ;  /* 0x0000000c0d0e7389 */ /* 0x00006400000c000b */
[----:B01----:R-:W-:Y:S01]  /*10c80*/  ENDCOLLECTIVE ;  /* 0x000000000000791b */ /* 0x003fe20003800000 */
.L_x_9372:
        /* <DEDUP_REMOVED lines=10> */
.L_x_9373:
[----:B------:R-:W-:Y:S02]  /*10d30*/  IMAD.MOV.U32 R13, RZ, RZ, R24 ;  /* 0x000000ffff0d7224 */ /* 0x000fe400078e0018 */
[----:B------:R-:W-:Y:S01]  /*10d40*/  IMAD.MOV.U32 R12, RZ, RZ, 0x3 ;  /* 0x00000003ff0c7424 */ /* 0x000fe200078e00ff */
[----:B------:R-:W-:-:S13]  /*10d50*/  IADD3 R2, P0, R14, R0, RZ ;  /* 0x000000000e027210 */ /* 0x000fda0007f1e0ff */
[----:B------:R-:W-:Y:S05]  /*10d60*/  WARPSYNC.COLLECTIVE R15, `(.L_x_9374) ;  /* 0x000000000f087348 */ /* 0x000fea0003c00000 */
[----:B------:R0:W1:Y:S02]  /*10d70*/  SHFL.IDX P6, R14, R13, R12, R11 ;  /* 0x0000000c0d0e7389 */ /* 0x00006400000c000b */
[----:B01----:R-:W-:Y:S01]  /*10d80*/  ENDCOLLECTIVE ;  /* 0x000000000000791b */ /* 0x003fe20003800000 */
.L_x_9374:
        /* <DEDUP_REMOVED lines=10> */
.L_x_9375:
[----:B------:R-:W-:Y:S02]  /*10e30*/  IMAD.MOV.U32 R13, RZ, RZ, R24 ;  /* 0x000000ffff0d7224 */ /* 0x000fe400078e0018 */
[----:B------:R-:W-:Y:S01]  /*10e40*/  IMAD.MOV.U32 R12, RZ, RZ, 0x4 ;  /* 0x00000004ff0c7424 */ /* 0x000fe200078e00ff */
[----:B------:R-:W-:-:S13]  /*10e50*/  IADD3 R2, P0, R14, R0, RZ ;  /* 0x000000000e027210 */ /* 0x000fda0007f1e0ff */
[----:B------:R-:W-:Y:S05]  /*10e60*/  WARPSYNC.COLLECTIVE R15, `(.L_x_9376) ;  /* 0x000000000f087348 */ /* 0x000fea0003c00000 */
[----:B------:R0:W1:Y:S02]  /*10e70*/  SHFL.IDX P6, R14, R13, R12, R11 ;  /* 0x0000000c0d0e7389 */ /* 0x00006400000c000b */
[----:B01----:R-:W-:Y:S01]  /*10e80*/  ENDCOLLECTIVE ;  /* 0x000000000000791b */ /* 0x003fe20003800000 */
.L_x_9376:
        /* <DEDUP_REMOVED lines=10> */
.L_x_9377:
[----:B------:R-:W-:Y:S01]  /*10f30*/  IMAD.MOV.U32 R13, RZ, RZ, R24 ;  /* 0x000000ffff0d7224 */ /* 0x000fe200078e0018 */
[----:B------:R-:W-:Y:S02]  /*10f40*/  MOV R12, 0x5 ;  /* 0x00000005000c7802 */ /* 0x000fe40000000f00 */
[----:B------:R-:W-:-:S13]  /*10f50*/  IADD3 R2, P0, R14, R0, RZ ;  /* 0x000000000e027210 */ /* 0x000fda0007f1e0ff */
[----:B------:R-:W-:Y:S05]  /*10f60*/  WARPSYNC.COLLECTIVE R15, `(.L_x_9378) ;  /* 0x000000000f087348 */ /* 0x000fea0003c00000 */
[----:B------:R0:W1:Y:S02]  /*10f70*/  SHFL.IDX P6, R14, R13, R12, R11 ;  /* 0x0000000c0d0e7389 */ /* 0x00006400000c000b */
[----:B01----:R-:W-:Y:S01]  /*10f80*/  ENDCOLLECTIVE ;  /* 0x000000000000791b */ /* 0x003fe20003800000 */
.L_x_9378:
        /* <DEDUP_REMOVED lines=10> */
.L_x_9379:
[----:B------:R-:W-:Y:S05]  /*11030*/  BRA `(.L_x_9380) ;  /* 0xffffffc000d07947 */ /* 0x000fea000383ffff */
.L_x_9280:
[----:B---3--:R3:W4:Y:S02]  /*11040*/  SYNCS.PHASECHK.TRANS64.TRYWAIT P0, [R19+URZ+0x32460], R23 ;  /* 0x03246017130075a7 */ /* 0x008724000800017f */
[----:B----4-:R-:W-:Y:S05]  /*11050*/  @!P0 NANOSLEEP.SYNCS 0x989680 ;  /* 0x009896800000895d */ /* 0x010fea0003900000 */
[----:B------:R-:W4:Y:S02]  /*11060*/  @!P0 SYNCS.PHASECHK.TRANS64 P0, [R19+URZ+0x32460], R23 ;  /* 0x03246017130085a7 */ /* 0x000f24000800007f */
[----:B----4-:R-:W-:Y:S05]  /*11070*/  @!P0 BRA `(.L_x_9280) ;  /* 0xfffffffc00f08947 */ /* 0x010fea000383ffff */
[----:B------:R-:W-:Y:S05]  /*11080*/  BRA `(.L_x_9381) ;  /* 0xffffffc4001c7947 */ /* 0x000fea000383ffff */
.L_x_9281:
        /* <DEDUP_REMOVED lines=8> */
.L_x_9383:
[----:B------:R-:W-:Y:S05]  /*11110*/  BSYNC B1 ;  /* 0x0000000000017941 */ /* 0x000fea0003800000 */
.L_x_9382:
[----:B------:R-:W-:Y:S01]  /*11120*/  MOV R13, R20 ;  /* 0x00000014000d7202 */ /* 0x000fe20000000f00 */
        /* <DEDUP_REMOVED lines=8> */
.L_x_9384:
[----:B------:R-:W-:Y:S02]  /*111b0*/  IMAD.MOV.U32 R6, RZ, RZ, RZ ;  /* 0x000000ffff067224 */ /* 0x000fe400078e00ff */
[----:B------:R-:W-:Y:S02]  /*111c0*/  IMAD.MOV.U32 R13, RZ, RZ, R22 ;  /* 0x000000ffff0d7224 */ /* 0x000fe400078e0016 */
[----:B------:R-:W-:Y:S01]  /*111d0*/  IMAD.MOV.U32 R12, RZ, RZ, 0x1 ;  /* 0x00000001ff0c7424 */ /* 0x000fe200078e00ff */
[----:B------:R-:W-:-:S13]  /*111e0*/  IADD3 R2, P0, R14, R0, RZ ;  /* 0x000000000e027210 */ /* 0x000fda0007f1e0ff */
[----:B------:R-:W-:Y:S05]  /*111f0*/  WARPSYNC.COLLECTIVE R15, `(.L_x_9385) ;  /* 0x000000000f087348 */ /* 0x000fea0003c00000 */
[----:B------:R0:W1:Y:S02]  /*11200*/  SHFL.IDX P6, R14, R13, R12, R11 ;  /* 0x0000000c0d0e7389 */ /* 0x00006400000c000b */
[----:B01----:R-:W-:Y:S01]  /*11210*/  ENDCOLLECTIVE ;  /* 0x000000000000791b */ /* 0x003fe20003800000 */
.L_x_9385:
[----:B------:R-:W-:-:S05]  /*11220*/  IADD3.X R3, RZ, R3, RZ, P0, !PT ;  /* 0x00000003ff037210 */ /* 0x000fca00007fe4ff */
        /* <DEDUP_REMOVED lines=12> */
.L_x_9386:
[----:B------:R-:W-:Y:S02]  /*112f0*/  IMAD.MOV.U32 R13, RZ, RZ, R22 ;  /* 0x000000ffff0d7224 */ /* 0x000fe400078e0016 */
[----:B------:R-:W-:Y:S01]  /*11300*/  IMAD.MOV.U32 R12, RZ, RZ, 0x2 ;  /* 0x00000002ff0c7424 */ /* 0x000fe200078e00ff */
[----:B------:R-:W-:-:S13]  /*11310*/  IADD3 R2, P0, R14, R0, RZ ;  /* 0x000000000e027210 */ /* 0x000fda0007f1e0ff */
[----:B------:R-:W-:Y:S05]  /*11320*/  WARPSYNC.COLLECTIVE R15, `(.L_x_9387) ;  /* 0x000000000f087348 */ /* 0x000fea0003c00000 */
[----:B------:R0:W1:Y:S02]  /*11330*/  SHFL.IDX P6, R14, R13, R12, R11 ;  /* 0x0000000c0d0e7389 */ /* 0x00006400000c000b */
[----:B01----:R-:W-:Y:S01]  /*11340*/  ENDCOLLECTIVE ;  /* 0x000000000000791b */ /* 0x003fe20003800000 */
.L_x_9387:
[----:B------:R-:W-:-:S05]  /*11350*/  IMAD.X R3, RZ, RZ, R4, P0 ;  /* 0x000000ffff037224 */ /* 0x000fca00000e0604 */
[----:B------:R-:W-:Y:S01]  /*11360*/  @!PT LDS RZ, [RZ] ;  /* 0x00000000fffff984 */ /* 0x000fe20000000800 */
[----:B------:R-:W-:Y:S01]  /*11370*/  @!PT LDS RZ, [RZ] ;  /* 0x00000000fffff984 */ /* 0x000fe20000000800 */
[----:B------:R-:W-:Y:S01]  /*11380*/  @!PT LDS RZ, [RZ] ;  /* 0x00000000fffff984 */ /* 0x000fe20000000800 */
[----:B------:R0:W-:Y:S04]  /*11390*/  LDGSTS.E.BYPASS.LTC128B.128 [R21+0x800], desc[UR36][R2.64], !P4 ;  /* 0x0080000002157fae */ /* 0x0001e8000e101d64 */
        /* <DEDUP_REMOVED lines=8> */
.L_x_9388:
[----:B------:R-:W-:Y:S01]  /*11420*/  IMAD.MOV.U32 R13, RZ, RZ, R22 ;  /* 0x000000ffff0d7224 */ /* 0x000fe200078e0016 */
[----:B------:R-:W-:Y:S02]  /*11430*/  MOV R12, 0x3 ;  /* 0x00000003000c7802 */ /* 0x000fe40000000f00 */
[----:B------:R-:W-:-:S13]  /*11440*/  IADD3 R2, P0, R14, R0, RZ ;  /* 0x000000000e027210 */ /* 0x000fda0007f1e0ff */
[----:B------:R-:W-:Y:S05]  /*11450*/  WARPSYNC.COLLECTIVE R15, `(.L_x_9389) ;  /* 0x000000000f087348 */ /* 0x000fea0003c00000 */
[----:B------:R0:W1:Y:S02]  /*11460*/  SHFL.IDX P6, R14, R13, R12, R11 ;  /* 0x0000000c0d0e7389 */ /* 0x00006400000c000b */
[----:B01----:R-:W-:Y:S01]  /*11470*/  ENDCOLLECTIVE ;  /* 0x000000000000791b */ /* 0x003fe20003800000 */
.L_x_9389:
        /* <DEDUP_REMOVED lines=13> */
.L_x_9390:
[----:B------:R-:W-:Y:S01]  /*11550*/  MOV R13, R22 ;  /* 0x00000016000d7202 */ /* 0x000fe20000000f00 */
[----:B------:R-:W-:Y:S01]  /*11560*/  IMAD.MOV.U32 R12, RZ, RZ, 0x4 ;  /* 0x00000004ff0c7424 */ /* 0x000fe200078e00ff */
[----:B------:R-:W-:-:S13]  /*11570*/  IADD3 R2, P0, R14, R0, RZ ;  /* 0x000000000e027210 */ /* 0x000fda0007f1e0ff */
[----:B------:R-:W-:Y:S05]  /*11580*/  WARPSYNC.COLLECTIVE R15, `(.L_x_9391) ;  /* 0x000000000f087348 */ /* 0x000fea0003c00000 */
[----:B------:R0:W1:Y:S02]  /*11590*/  SHFL.IDX P6, R14, R13, R12, R11 ;  /* 0x0000000c0d0e7389 */ /* 0x00006400000c000b */
[----:B01----:R-:W-:Y:S01]  /*115a0*/  ENDCOLLECTIVE ;  /* 0x000000000000791b */ /* 0x003fe20003800000 */
.L_x_9391:
        /* <DEDUP_REMOVED lines=13> */
.L_x_9392:
[----:B------:R-:W-:Y:S02]  /*11680*/  IMAD.MOV.U32 R13, RZ, RZ, R22 ;  /* 0x000000ffff0d7224 */ /* 0x000fe400078e0016 */
[----:B------:R-:W-:Y:S01]  /*11690*/  IMAD.MOV.U32 R12, RZ, RZ, 0x5 ;  /* 0x00000005ff0c7424 */ /* 0x000fe200078e00ff */
[----:B------:R-:W-:-:S13]  /*116a0*/  IADD3 R2, P0, R14, R0, RZ ;  /* 0x000000000e027210 */ /* 0x000fda0007f1e0ff */
[----:B------:R-:W-:Y:S05]  /*116b0*/  WARPSYNC.COLLECTIVE R15, `(.L_x_9393) ;  /* 0x000000000f087348 */ /* 0x000fea0003c00000 */
[----:B------:R0:W1:Y:S02]  /*116c0*/  SHFL.IDX P6, R14, R13, R12, R11 ;  /* 0x0000000c0d0e7389 */ /* 0x00006400000c000b */
[----:B01----:R-:W-:Y:S01]  /*116d0*/  ENDCOLLECTIVE ;  /* 0x000000000000791b */ /* 0x003fe20003800000 */
.L_x_9393:
[----:B------:R-:W-:-:S05]  /*116e0*/  IADD3.X R3, RZ, R23, RZ, P0, !PT ;  /* 0x00000017ff037210 */ /* 0x000fca00007fe4ff */
[----:B------:R-:W-:Y:S01]  /*116f0*/  @!PT LDS RZ, [RZ] ;  /* 0x00000000fffff984 */ /* 0x000fe20000000800 */
[----:B------:R-:W-:Y:S01]  /*11700*/  @!PT LDS RZ, [RZ] ;  /* 0x00000000fffff984 */ /* 0x000fe20000000800 */
[----:B------:R-:W-:Y:S01]  /*11710*/  @!PT LDS RZ, [RZ] ;  /* 0x00000000fffff984 */ /* 0x000fe20000000800 */
[----:B------:R0:W-:Y:S04]  /*11720*/  LDGSTS.E.BYPASS.LTC128B.128 [R21+0x2000], desc[UR36][R2.64], !P4 ;  /* 0x0200000002157fae */ /* 0x0001e8000e101d64 */
        /* <DEDUP_REMOVED lines=8> */
.L_x_9394:
[----:B------:R-:W-:Y:S05]  /*117b0*/  BRA `(.L_x_9395) ;  /* 0xffffffc0006c7947 */ /* 0x000fea000383ffff */
.L_x_9286:
[----:B0-----:R0:W1:Y:S02]  /*117c0*/  SYNCS.PHASECHK.TRANS64.TRYWAIT P0, [R4+URZ+0x32420], R6 ;  /* 0x03242006040075a7 */ /* 0x001064000800017f */
[----:B-1----:R-:W-:Y:S05]  /*117d0*/  @!P0 NANOSLEEP.SYNCS 0x989680 ;  /* 0x009896800000895d */ /* 0x002fea0003900000 */
[----:B------:R-:W1:Y:S02]  /*117e0*/  @!P0 SYNCS.PHASECHK.TRANS64 P0, [R4+URZ+0x32420], R6 ;  /* 0x03242006040085a7 */ /* 0x000e64000800007f */
[----:B-1----:R-:W-:Y:S05]  /*117f0*/  @!P0 BRA `(.L_x_9286) ;  /* 0xfffffffc00f08947 */ /* 0x002fea000383ffff */
[----:B------:R-:W-:Y:S05]  /*11800*/  BRA `(.L_x_9396) ;  /* 0xffffffc000f47947 */ /* 0x000fea000383ffff */
.L_x_9287:
[----:B------:R-:W1:Y:S01]  /*11810*/  S2R R0, SR_TID.X ;  /* 0x0000000000007919 */ /* 0x000e620000002100 */
[----:B------:R-:W-:Y:S01]  /*11820*/  BSSY B0, `(.L_x_9397) ;  /* 0x000000a000007945 */ /* 0x000fe20003800000 */
[----:B------:R-:W-:Y:S01]  /*11830*/  IMAD.MOV.U32 R12, RZ, RZ, RZ ;  /* 0x000000ffff0c7224 */ /* 0x000fe200078e00ff */
[----:B------:R-:W-:Y:S01]  /*11840*/  MOV R11, 0x1f ;  /* 0x0000001f000b7802 */ /* 0x000fe20000000f00 */
[----:B------:R-:W-:Y:S01]  /*11850*/  IMAD.MOV.U32 R15, RZ, RZ, -0x1 ;  /* 0xffffffffff0f7424 */ /* 0x000fe200078e00ff */
[----:B-1----:R-:W-:-:S04]  /*11860*/  SHF.R.U32.HI R0, RZ, 0x5, R0 ;  /* 0x00000005ff007819 */ /* 0x002fc80000011600 */
[----:B------:R-:W-:-:S05]  /*11870*/  LOP3.LUT R0, R0, 0x3, RZ, 0xc0, !PT ;  /* 0x0000000300007812 */ /* 0x000fca00078ec0ff */
[----:B------:R-:W-:-:S07]  /*11880*/  IMAD.MOV.U32 R13, RZ, RZ, R0 ;  /* 0x000000ffff0d7224 */ /* 0x000fce00078e0000 */
[----:B0-2--5:R-:W-:Y:S05]  /*11890*/  WARPSYNC.COLLECTIVE R15, `(.L_x_9398) ;  /* 0x000000000f087348 */ /* 0x025fea0003c00000 */
[----:B------:R1:W3:Y:S02]  /*118a0*/  SHFL.IDX P6, R14, R13, R12, R11 ;  /* 0x0000000c0d0e7389 */ /* 0x0002e400000c000b */
[----:B0123-5:R-:W-:Y:S01]  /*118b0*/  ENDCOLLECTIVE ;  /* 0x000000000000791b */ /* 0x02ffe20003800000 */
.L_x_9398:
[----:B------:R-:W-:Y:S05]  /*118c0*/  BSYNC B0 ;  /* 0x0000000000007941 */ /* 0x000fea0003800000 */
.L_x_9397:
[----:B------:R-:W-:Y:S05]  /*118d0*/  BRA `(.L_x_9399) ;  /* 0xffffffc000dc7947 */ /* 0x000fea000383ffff */
.L_x_9288:
[----:B------:R-:W-:Y:S01]  /*118e0*/  BSSY B0, `(.L_x_9400) ;  /* 0x0000006000007945 */ /* 0x000fe20003800000 */
[----:B------:R-:W-:-:S07]  /*118f0*/  IMAD.MOV.U32 R15, RZ, RZ, -0x1 ;  /* 0xffffffffff0f7424 */ /* 0x000fce00078e00ff */
[----:B012--5:R-:W-:Y:S05]  /*11900*/  WARPSYNC.COLLECTIVE R15, `(.L_x_9401) ;  /* 0x000000000f0c7348 */ /* 0x027fea0003c00000 */
[----:B------:R-:W-:Y:S02]  /*11910*/  ELECT P6, UR62, PT ;  /* 0x00000000003e782f */ /* 0x000fe400038c0000 */
[----:B------:R-:W-:Y:S01]  /*11920*/  MOV R14, UR62 ;  /* 0x0000003e000e7c02 */ /* 0x000fe20008000f00 */
[----:B012--5:R-:W-:Y:S10]  /*11930*/  ENDCOLLECTIVE ;  /* 0x000000000000791b */ /* 0x027ff40003800000 */
.L_x_9401:
[----:B------:R-:W-:Y:S05]  /*11940*/  BSYNC B0 ;  /* 0x0000000000007941 */ /* 0x000fea0003800000 */
.L_x_9400:
[----:B------:R-:W-:Y:S05]  /*11950*/  BRA `(.L_x_9402) ;  /* 0xffffffc000d07947 */ /* 0x000fea000383ffff */
.L_x_9290:
[----:B-1----:R1:W3:Y:S02]  /*11960*/  SYNCS.PHASECHK.TRANS64.TRYWAIT P1, [R5+URZ+0x32440], R0 ;  /* 0x03244000050075a7 */ /* 0x0022e4000802017f */
[----:B---3--:R-:W-:Y:S05]  /*11970*/  @!P1 NANOSLEEP.SYNCS 0x989680 ;  /* 0x009896800000995d */ /* 0x008fea0003900000 */
[----:B------:R-:W3:Y:S02]  /*11980*/  @!P1 SYNCS.PHASECHK.TRANS64 P1, [R5+URZ+0x32440], R0 ;  /* 0x03244000050095a7 */ /* 0x000ee4000802007f */
[----:B---3--:R-:W-:Y:S05]  /*11990*/  @!P1 BRA `(.L_x_9290) ;  /* 0xfffffffc00f09947 */ /* 0x008fea000383ffff */
[----:B------:R-:W-:Y:S05]  /*119a0*/  BRA `(.L_x_9403) ;  /* 0xffffffc000f87947 */ /* 0x000fea000383ffff */
.L_x_9292:
[----:B---3--:R3:W4:Y:S02]  /*119b0*/  SYNCS.PHASECHK.TRANS64.TRYWAIT P1, [R17+URZ+0x32440], R2 ;  /* 0x03244002110075a7 */ /* 0x008724000802017f */
[----:B----4-:R-:W-:Y:S05]  /*119c0*/  @!P1 NANOSLEEP.SYNCS 0x989680 ;  /* 0x009896800000995d */ /* 0x010fea0003900000 */
[----:B------:R-:W4:Y:S02]  /*119d0*/  @!P1 SYNCS.PHASECHK.TRANS64 P1, [R17+URZ+0x32440], R2 ;  /* 0x03244002110095a7 */ /* 0x000f24000802007f */
[----:B----4-:R-:W-:Y:S05]  /*119e0*/  @!P1 BRA `(.L_x_9292) ;  /* 0xfffffffc00f09947 */ /* 0x010fea000383ffff */
[----:B------:R-:W-:Y:S05]  /*119f0*/  BRA `(.L_x_9404) ;  /* 0xffffffc400047947 */ /* 0x000fea000383ffff */
.L_x_9294:
[----:B----4-:R4:W0:Y:S02]  /*11a00*/  SYNCS.PHASECHK.TRANS64.TRYWAIT P1, [R5+URZ+0x32460], R0 ;  /* 0x03246000050075a7 */ /* 0x010824000802017f */
[----:B0-----:R-:W-:Y:S05]  /*11a10*/  @!P1 NANOSLEEP.SYNCS 0x989680 ;  /* 0x009896800000995d */ /* 0x001fea0003900000 */
[----:B------:R-:W0:Y:S02]  /*11a20*/  @!P1 SYNCS.PHASECHK.TRANS64 P1, [R5+URZ+0x32460], R0 ;  /* 0x03246000050095a7 */ /* 0x000e24000802007f */
[----:B0-----:R-:W-:Y:S05]  /*11a30*/  @!P1 BRA `(.L_x_9294) ;  /* 0xfffffffc00f09947 */ /* 0x001fea000383ffff */
[----:B------:R-:W-:Y:S05]  /*11a40*/  BRA `(.L_x_9405) ;  /* 0xffffffc400007947 */ /* 0x000fea000383ffff */
.L_x_9406:
        /* <DEDUP_REMOVED lines=11> */
.L_x_15764:


//--------------------- .text._ZN7cutlass13device_kernelIN5flash11enable_sm90INS1_16FlashAttnFwdSm90INS1_25CollectiveMainloopFwdSm90ILi2EN4cute5tupleIJNS5_1CILi1EEES8_S8_EEENS6_IJNS7_ILi128EEENS7_ILi96EEENS7_ILi64EEEEEELi256ENS_10bfloat16_tEfNS_4arch4Sm90ELb0ELb0ELb1ELb1ELb1ELb0ELb0ELb1ELb0ELb1ELb1ELb0EEENS1_21CollectiveEpilogueFwdINS6_IJSA_NS7_ILi256EEESB_EEES9_SE_SG_Li256ELb1ELb1ELb1ELb0EEENS1_36VarlenDynamicPersistentTileSchedulerILi128ELi96ELi256ELi128ELb1ELb1ELb1ELb0ELb1ELb1EEEEEEEEEvNT_6ParamsE --------------------------
	.section	.text._ZN7cutlass13device_kernelIN5flash11enable_sm90INS1_16FlashAttnFwdSm90INS1_25CollectiveMainloopFwdSm90ILi2EN4cute5tupleIJNS5_1CILi1EEES8_S8_EEENS6_IJNS7_ILi128EEENS7_ILi96EEENS7_ILi64EEEEEELi256ENS_10bfloat16_tEfNS_4arch4Sm90ELb0ELb0ELb1ELb1ELb1ELb0ELb0ELb1ELb0ELb1ELb1ELb0EEENS1_21CollectiveEpilogueFwdINS6_IJSA_NS7_ILi256EEESB_EEES9_SE_SG_Li256ELb1ELb1ELb1ELb0EEENS1_36VarlenDynamicPersistentTileSchedulerILi128ELi96ELi256ELi128ELb1ELb1ELb1ELb0ELb1ELb1EEEEEEEEEvNT_6ParamsE,"ax",@progbits
	.align	128
.text._ZN7cutlass13device_kernelIN5flash11enable_sm90INS1_16FlashAttnFwdSm90INS1_25CollectiveMainloopFwdSm90ILi2EN4cute5tupleIJNS5_1CILi1EEES8_S8_EEENS6_IJNS7_ILi128EEENS7_ILi96EEENS7_ILi64EEEEEELi256ENS_10bfloat16_tEfNS_4arch4Sm90ELb0ELb0ELb1ELb1ELb1ELb0ELb0ELb1ELb0ELb1ELb1ELb0EEENS1_21CollectiveEpilogueFwdINS6_IJSA_NS7_ILi256EEESB_EEES9_SE_SG_Li256ELb1ELb1ELb1ELb0EEENS1_36VarlenDynamicPersistentTileSchedulerILi128ELi96ELi256ELi128ELb1ELb1ELb1ELb0ELb1ELb1EEEEEEEEEvNT_6ParamsE:
        .type           _ZN7cutlass13device_kernelIN5flash11enable_sm90INS1_16FlashAttnFwdSm90INS1_25CollectiveMainloopFwdSm90ILi2EN4cute5tupleIJNS5_1CILi1EEES8_S8_EEENS6_IJNS7_ILi128EEENS7_ILi96EEENS7_ILi64EEEEEELi256ENS_10bfloat16_tEfNS_4arch4Sm90ELb0ELb0ELb1ELb1ELb1ELb0ELb0ELb1ELb0ELb1ELb1ELb0EEENS1_21CollectiveEpilogueFwdINS6_IJSA_NS7_ILi256EEESB_EEES9_SE_SG_Li256ELb1ELb1ELb1ELb0EEENS1_36VarlenDynamicPersistentTileSchedulerILi128ELi96ELi256ELi128ELb1ELb1ELb1ELb0ELb1ELb1EEEEEEEEEvNT_6ParamsE,@function
        .size           _ZN7cutlass13device_kernelIN5flash11enable_sm90INS1_16FlashAttnFwdSm90INS1_25CollectiveMainloopFwdSm90ILi2EN4cute5tupleIJNS5_1CILi1EEES8_S8_EEENS6_IJNS7_ILi128EEENS7_ILi96EEENS7_ILi64EEEEEELi256ENS_10bfloat16_tEfNS_4arch4Sm90ELb0ELb0ELb1ELb1ELb1ELb0ELb0ELb1ELb0ELb1ELb1ELb0EEENS1_21CollectiveEpilogueFwdINS6_IJSA_NS7_ILi256EEESB_EEES9_SE_SG_Li256ELb1ELb1ELb1ELb0EEENS1_36VarlenDynamicPersistentTileSchedulerILi128ELi96ELi256ELi128ELb1ELb1ELb1ELb0ELb1ELb1EEEEEEEEEvNT_6ParamsE,(.L_x_15765 - _ZN7cutlass13device_kernelIN5flash11enable_sm90INS1_16FlashAttnFwdSm90INS1_25CollectiveMainloopFwdSm90ILi2EN4cute5tupleIJNS5_1CILi1EEES8_S8_EEENS6_IJNS7_ILi128EEENS7_ILi96EEENS7_ILi64EEEEEELi256ENS_10bfloat16_tEfNS_4arch4Sm90ELb0ELb0ELb1ELb1ELb1ELb0ELb0ELb1ELb0ELb1ELb1ELb0EEENS1_21CollectiveEpilogueFwdINS6_IJSA_NS7_ILi256EEESB_EEES9_SE_SG_Li256ELb1ELb1ELb1ELb0EEENS1_36VarlenDynamicPersistentTileSchedulerILi128ELi96ELi256ELi128ELb1ELb1ELb1ELb0ELb1ELb1EEEEEEEEEvNT_6ParamsE)
        .other          _ZN7cutlass13device_kernelIN5flash11enable_sm90INS1_16FlashAttnFwdSm90INS1_25CollectiveMainloopFwdSm90ILi2EN4cute5tupleIJNS5_1CILi1EEES8_S8_EEENS6_IJNS7_ILi128EEENS7_ILi96EEENS7_ILi64EEEEEELi256ENS_10bfloat16_tEfNS_4arch4Sm90ELb0ELb0ELb1ELb1ELb1ELb0ELb0ELb1ELb0ELb1ELb1ELb0EEENS1_21CollectiveEpilogueFwdINS6_IJSA_NS7_ILi256EEESB_EEES9_SE_SG_Li256ELb1ELb1ELb1ELb0EEENS1_36VarlenDynamicPersistentTileSchedulerILi128ELi96ELi256ELi128ELb1ELb1ELb1ELb0ELb1ELb1EEEEEEEEEvNT_6ParamsE,@"STO_CUDA_ENTRY STV_DEFAULT"
_ZN7cutlass13device_kernelIN5flash11enable_sm90INS1_16FlashAttnFwdSm90INS1_25CollectiveMainloopFwdSm90ILi2EN4cute5tupleIJNS5_1CILi1EEES8_S8_EEENS6_IJNS7_ILi128EEENS7_ILi96EEENS7_ILi64EEEEEELi256ENS_10bfloat16_tEfNS_4arch4Sm90ELb0ELb0ELb1ELb1ELb1ELb0ELb0ELb1ELb0ELb1ELb1ELb0EEENS1_21CollectiveEpilogueFwdINS6_IJSA_NS7_ILi256EEESB_EEES9_SE_SG_Li256ELb1ELb1ELb1ELb0EEENS1_36VarlenDynamicPersistentTileSchedulerILi128ELi96ELi256ELi128ELb1ELb1ELb1ELb0ELb1ELb1EEEEEEEEEvNT_6ParamsE:
        /* <DEDUP_REMOVED lines=13> */
[----:B------:R-:W-:-:S04]  /*00d0*/  VOTEU.ALL UP1, P0 ;  /* 0x00000000003f7886 */ /* 0x000fc80000020000 */
        /* <DEDUP_REMOVED lines=31> */
.L_x_9407:
        /* <DEDUP_REMOVED lines=22> */
.L_x_9408:
        /* <DEDUP_REMOVED lines=18> */
.L_x_9409:
        /* <DEDUP_REMOVED lines=22> */
.L_x_9410:
        /* <DEDUP_REMOVED lines=23> */
.L_x_9411:
        /* <DEDUP_REMOVED lines=8> */
.L_x_9413:
[----:B------:R-:W-:-:S08]  /*08a0*/  NOP ;  /* 0x0000000000007918 */ /* 0x000fd00000000000 */
[----:B------:R-:W0:Y:S02]  /*08b0*/  USETMAXREG.TRY_ALLOC.CTAPOOL UP0, 0xe8 ;  /* 0x000000e8000079c8 */ /* 0x000e240008000600 */
[----:B0-----:R-:W-:-:S13]  /*08c0*/  PLOP3.LUT P0, PT, PT, PT, UP0, 0x80, 0x0 ;  /* 0x000000000000781c */ /* 0x001fda0003f0f008 */
[----:B------:R-:W-:Y:S05]  /*08d0*/  @!P0 BRA `(.L_x_9413) ;  /* 0xfffffffc00f08947 */ /* 0x000fea000383ffff */
[----:B------:R-:W-:Y:S01]  /*08e0*/  SHF.R.U32.HI R2, RZ, 0x7, R0 ;  /* 0x00000007ff027819 */ /* 0x000fe20000011600 */
[----:B------:R-:W0:Y:S08]  /*08f0*/  S2UR UR5, SR_CgaCtaId ;  /* 0x00000000000579c3 */ /* 0x000e300000008800 */
[----:B------:R-:W-:Y:S06]  /*0900*/  BAR.ARV 0x8, 0x180 ;  /* 0x0206000000007b1d */ /* 0x000fec0000002000 */
[----:B------:R-:W-:Y:S01]  /*0910*/  ISETP.NE.AND P0, PT, R2, 0x1, PT ;  /* 0x000000010200780c */ /* 0x000fe20003f05270 */
[----:B------:R-:W-:-:S12]  /*0920*/  UMOV UR4, 0x400 ;  /* 0x0000040000047882 */ /* 0x000fd80000000000 */
[----:B------:R-:W-:Y:S06]  /*0930*/  @!P0 BAR.ARV 0x9, 0x100 ;  /* 0x0244000000008b1d */ /* 0x000fec0000002000 */
[----:B0-----:R-:W-:Y:S02]  /*0940*/  ULEA UR4, UR5, UR4, 0x18 ;  /* 0x0000000405047291 */ /* 0x001fe4000f8ec03f */
[----:B------:R-:W-:Y:S07]  /*0950*/  BAR.SYNC.DEFER_BLOCKING 0x5, 0x180 ;  /* 0x0146000000007b1d */ /* 0x000fee0000010000 */
[----:B------:R-:W0:Y:S01]  /*0960*/  LDS.128 R4, [UR4+0x228d0] ;  /* 0x0228d004ff047984 */ /* 0x000e220008000c00 */
[----:B------:R-:W-:Y:S01]  /*0970*/  ULDC UR4, c[0x0][0xc3c] ;  /* 0x00030f0000047ab9 */ /* 0x000fe20000000800 */
[----:B------:R-:W-:Y:S06]  /*0980*/  BAR.ARV 0x4, 0x180 ;  /* 0x0106000000007b1d */ /* 0x000fec0000002000 */
[----:B0-----:R-:W-:-:S13]  /*0990*/  ISETP.GE.AND P0, PT, R7, UR4, PT ;  /* 0x0000000407007c0c */ /* 0x001fda000bf06270 */
[----:B------:R-:W-:Y:S05]  /*09a0*/  @P0 EXIT ;  /* 0x000000000000094d */ /* 0x000fea0003800000 */
[----:B------:R-:W-:Y:S01]  /*09b0*/  VIADD R0, R0, 0xffffff80 ;  /* 0xffffff8000007836 */ /* 0x000fe20000000000 */
[----:B------:R-:W-:Y:S01]  /*09c0*/  R2UR UR6, R5 ;  /* 0x00000000050672ca */ /* 0x000fe200000e0000 */
[----:B------:R-:W-:Y:S01]  /*09d0*/  ULOP3.LUT UR47, UR38, 0x1, URZ, 0xfc, !UPT ;  /* 0x00000001262f7892 */ /* 0x000fe2000f8efc3f */
        /* <DEDUP_REMOVED lines=8> */
[----:B------:R-:W-:Y:S02]  /*0a60*/  LOP3.LUT R221, R2, 0xffffff80, RZ, 0xc0, !PT ;  /* 0xffffff8002dd7812 */ /* 0x000fe400078ec0ff */
[CC--:B------:R-:W-:Y:S01]  /*0a70*/  LEA.HI R5, R3.reuse, R0.reuse, RZ, 0x2 ;  /* 0x0000000003057211 */ /* 0x0c0fe200078f10ff */
[----:B------:R-:W-:Y:S01]  /*0a80*/  IMAD.SHL.U32 R6, R4, 0x20, RZ ;  /* 0x0000002004067824 */ /* 0x000fe200078e00ff */
[----:B------:R-:W-:Y:S01]  /*0a90*/  LEA.HI R3, R3, R0, RZ, 0x4 ;  /* 0x0000000003037211 */ /* 0x000fe200078f20ff */
[C---:B------:R-:W-:Y:S01]  /*0aa0*/  IMAD.IADD R221, R0.reuse, 0x1, -R221 ;  /* 0x0000000100dd7824 */ /* 0x040fe200078e0add */
[----:B------:R-:W-:Y:S02]  /*0ab0*/  LOP3.LUT R11, R5, 0xfffffffc, RZ, 0xc0, !PT ;  /* 0xfffffffc050b7812 */ /* 0x000fe400078ec0ff */
[----:B------:R-:W-:Y:S02]  /*0ac0*/  LOP3.LUT R5, R3, 0x3fffff0, RZ, 0xc0, !PT ;  /* 0x03fffff003057812 */ /* 0x000fe400078ec0ff */
[----:B------:R-:W-:Y:S01]  /*0ad0*/  SHF.R.S32.HI R8, RZ, 0x1f, R221 ;  /* 0x0000001fff087819 */ /* 0x000fe200000114dd */
[C---:B------:R-:W-:Y:S01]  /*0ae0*/  IMAD.IADD R12, R0.reuse, 0x1, -R11 ;  /* 0x00000001000c7824 */ /* 0x040fe200078e0a0b */
[----:B------:R-:W-:Y:S01]  /*0af0*/  SHF.R.S32.HI R4, RZ, 0x4, R3 ;  /* 0x00000004ff047819 */ /* 0x000fe20000011403 */
[----:B------:R-:W-:Y:S01]  /*0b00*/  IMAD.IADD R5, R0, 0x1, -R5 ;  /* 0x0000000100057824 */ /* 0x000fe200078e0a05 */
[----:B------:R-:W-:-:S02]  /*0b10*/  LEA.HI R9, R8, R221, RZ, 0x2 ;  /* 0x000000dd08097211 */ /* 0x000fc400078f10ff */
[----:B------:R-:W-:Y:S02]  /*0b20*/  LEA.HI R0, R3, R4, RZ, 0x1 ;  /* 0x0000000403007211 */ /* 0x000fe400078f08ff */
[--C-:B------:R-:W-:Y:S02]  /*0b30*/  SHF.R.S32.HI R10, RZ, 0x2, R9.reuse ;  /* 0x00000002ff0a7819 */ /* 0x100fe40000011409 */
[----:B------:R-:W-:Y:S02]  /*0b40*/  SHF.R.S32.HI R7, RZ, 0x1f, R9 ;  /* 0x0000001fff077819 */ /* 0x000fe40000011409 */
[----:B------:R-:W-:Y:S02]  /*0b50*/  SHF.R.S32.HI R3, RZ, 0x7, R2 ;  /* 0x00000007ff037819 */ /* 0x000fe40000011402 */
[----:B------:R-:W-:Y:S02]  /*0b60*/  LEA.HI R11, R7, R10, RZ, 0x3 ;  /* 0x0000000a070b7211 */ /* 0x000fe400078f18ff */
[----:B------:R-:W-:-:S02]  /*0b70*/  LOP3.LUT R6, R6, 0xfffffc00, RZ, 0xc0, !PT ;  /* 0xfffffc0006067812 */ /* 0x000fc400078ec0ff */
[----:B------:R-:W-:Y:S02]  /*0b80*/  LOP3.LUT R7, R0, 0x1ffffffe, RZ, 0xc0, !PT ;  /* 0x1ffffffe00077812 */ /* 0x000fe400078ec0ff */
[----:B------:R-:W-:Y:S01]  /*0b90*/  LOP3.LUT R11, R11, 0xfffffff8, RZ, 0xc0, !PT ;  /* 0xfffffff80b0b7812 */ /* 0x000fe200078ec0ff */
[----:B------:R-:W-:Y:S01]  /*0ba0*/  IMAD R6, R5, 0x40, R6 ;  /* 0x0000004005067824 */ /* 0x000fe200078e0206 */
[----:B------:R-:W-:Y:S01]  /*0bb0*/  LEA.HI R2, R2, R3, RZ, 0x1 ;  /* 0x0000000302027211 */ /* 0x000fe200078f08ff */
[----:B------:R-:W-:Y:S01]  /*0bc0*/  IMAD.IADD R7, R4, 0x1, -R7 ;  /* 0x0000000104077824 */ /* 0x000fe200078e0a07 */
[----:B------:R-:W-:Y:S01]  /*0bd0*/  LEA.HI R8, R8, R221, RZ, 0x5 ;  /* 0x000000dd08087211 */ /* 0x000fe200078f28ff */
[----:B------:R-:W-:Y:S01]  /*0be0*/  IMAD.IADD R11, R10, 0x1, -R11 ;  /* 0x000000010a0b7824 */ /* 0x000fe200078e0a0b */
[----:B------:R-:W-:Y:S02]  /*0bf0*/  LEA.HI R0, R12, R12, RZ, 0x1 ;  /* 0x0000000c0c007211 */ /* 0x000fe400078f08ff */
[----:B------:R-:W-:-:S02]  /*0c00*/  LOP3.LUT R2, R2, 0x3fffffe, RZ, 0xc0, !PT ;  /* 0x03fffffe02027812 */ /* 0x000fc400078ec0ff */
[----:B------:R-:W-:Y:S02]  /*0c10*/  SHF.R.S32.HI R8, RZ, 0x5, R8 ;  /* 0x00000005ff087819 */ /* 0x000fe40000011408 */
[----:B------:R-:W-:Y:S01]  /*0c20*/  LOP3.LUT R5, R0, 0x1ffffffe, RZ, 0xc0, !PT ;  /* 0x1ffffffe00057812 */ /* 0x000fe200078ec0ff */
[----:B------:R-:W-:Y:S01]  /*0c30*/  IMAD R0, R7, 0x8, R6 ;  /* 0x0000000807007824 */ /* 0x000fe200078e0206 */
[----:B------:R-:W-:Y:S01]  /*0c40*/  LOP3.LUT R4, R9, 0x7ffffffc, RZ, 0xc0, !PT ;  /* 0x7ffffffc09047812 */ /* 0x000fe200078ec0ff */
[----:B------:R-:W-:Y:S02]  /*0c50*/  IMAD.IADD R3, R3, 0x1, -R2 ;  /* 0x0000000103037824 */ /* 0x000fe400078e0a02 */
[----:B------:R-:W-:Y:S01]  /*0c60*/  IMAD R8, R8, 0x10, R11 ;  /* 0x0000001008087824 */ /* 0x000fe200078e020b */
[----:B------:R0:W-:Y:S01]  /*0c70*/  STL [R1+0x30], R0 ;  /* 0x0000300001007387 */ /* 0x0001e20000100800 */
[----:B------:R-:W-:Y:S02]  /*0c80*/  IMAD.IADD R5, R12, 0x1, -R5 ;  /* 0x000000010c057824 */ /* 0x000fe400078e0a05 */
[----:B------:R-:W-:-:S04]  /*0c90*/  IMAD.IADD R2, R221, 0x1, -R4 ;  /* 0x00000001dd027824 */ /* 0x000fc800078e0a04 */
[----:B------:R-:W-:Y:S02]  /*0ca0*/  IMAD.SHL.U32 R2, R2, 0x2, RZ ;  /* 0x0000000202027824 */ /* 0x000fe400078e00ff */
[----:B0-----:R-:W-:Y:S02]  /*0cb0*/  IMAD R0, R3, 0x40, R8 ;  /* 0x0000004003007824 */ /* 0x001fe400078e0208 */
[C---:B------:R-:W-:Y:S02]  /*0cc0*/  VIADD R220, R2.reuse, 0x8 ;  /* 0x0000000802dc7836 */ /* 0x040fe40000000000 */
        /* <DEDUP_REMOVED lines=12> */
[----:B0-----:R-:W-:Y:S01]  /*0d90*/  IMAD R0, R5, 0x8, R0 ;  /* 0x0000000805007824 */ /* 0x001fe200078e0200 */
        /* <DEDUP_REMOVED lines=41> */
[----:B0-----:R-:W-:-:S07]  /*1030*/  SHF.R.S32.HI R222, RZ, 0x1f, R17 ;  /* 0x0000001fffde7819 */ /* 0x001fce0000011411 */
.L_x_9463:
[----:B------:R-:W-:Y:S01]  /*1040*/  ULDC.64 UR8, c[0x0][0xc88] ;  /* 0x0003220000087ab9 */ /* 0x000fe20000000a00 */
[----:B------:R-:W-:Y:S01]  /*1050*/  ULDC.64 UR10, c[0x0][0xa20] ;  /* 0x00028800000a7ab9 */ /* 0x000fe20000000a00 */
[----:B------:R-:W-:Y:S02]  /*1060*/  UIMAD.WIDE UR8, UR7, 0x4, UR8 ;  /* 0x00000004070878a5 */ /* 0x000fe4000f8e0208 */
[----:B------:R-:W-:Y:S01]  /*1070*/  UISETP.NE.U32.AND UP1, UPT, UR10, URZ, UPT ;  /* 0x0000003f0a00728c */ /* 0x000fe2000bf25070 */
[----:B------:R-:W-:Y:S01]  /*1080*/  ULDC UR4, c[0x0][0x424] ;  /* 0x0001090000047ab9 */ /* 0x000fe20000000800 */
[----:B------:R-:W-:Y:S02]  /*1090*/  ULDC UR7, c[0x0][0x2f0] ;  /* 0x0000bc0000077ab9 */ /* 0x000fe40000000800 */
[----:B0123--:R-:W-:Y:S02]  /*10a0*/  IMAD.U32 R4, RZ, RZ, UR8 ;  /* 0x00000008ff047e24 */ /* 0x00ffe4000f8e00ff */
[----:B------:R-:W-:Y:S01]  /*10b0*/  IMAD.U32 R5, RZ, RZ, UR9 ;  /* 0x00000009ff057e24 */ /* 0x000fe2000f8e00ff */
[----:B------:R-:W-:-:S04]  /*10c0*/  ULDC.64 UR8, c[0x0][0xa28] ;  /* 0x00028a0000087ab9 */ /* 0x000fc80000000a00 */
[----:B------:R-:W2:Y:S01]  /*10d0*/  LDG.E R4, desc[UR50][R4.64] ;  /* 0x0000003204047981 */ /* 0x000ea2000c1e1900 */
        /* <DEDUP_REMOVED lines=18> */
[----:B------:R-:W-:Y:S01]  /*1200*/  UISETP.NE.U32.AND UP0, UPT, UR8, URZ, UPT ;  /* 0x0000003f0800728c */ /* 0x000fe2000bf05070 */
[----:B------:R-:W-:Y:S01]  /*1210*/  UMOV UR49, URZ ;  /* 0x0000003f00317c82 */ /* 0x000fe20008000000 */
[----:B------:R-:W-:Y:S02]  /*1220*/  ULOP3.LUT UR8, UR5, 0xff000000, URZ, 0xc0, !UPT ;  /* 0xff00000005087892 */ /* 0x000fe4000f8ec03f */
[----:B------:R-:W-:Y:S01]  /*1230*/  UISETP.NE.AND.EX UP0, UPT, UR9, URZ, UPT, UP0 ;  /* 0x0000003f0900728c */ /* 0x000fe2000bf05300 */
[----:B------:R-:W-:-:S03]  /*1240*/  UMOV UR41, UR6 ;  /* 0x0000000600297c82 */ /* 0x000fc60008000000 */
[----:B------:R-:W-:-:S04]  /*1250*/  USEL UR4, UR4, 0x1, UP0 ;  /* 0x0000000104047887 */ /* 0x000fc80008000000 */
[----:B------:R-:W-:Y:S01]  /*1260*/  UIMAD UR4, UR4, UR7, URZ ;  /* 0x00000007040472a4 */ /* 0x000fe2000f8e023f */
[----:B--2---:R-:W-:-:S06]  /*1270*/  @P0 R2UR UR49, R4 ;  /* 0x00000000043102ca */ /* 0x004fcc00000e0000 */
[----:B---3--:R-:W-:Y:S01]  /*1280*/  @P1 R2UR UR4, R6 ;  /* 0x00000000060412ca */ /* 0x008fe200000e0000 */
[----:B----45:R-:W-:-:S14]  /*1290*/  @P1 BRA `(.L_x_9414) ;  /* 0x0000000000341947 */ /* 0x030fdc0003800000 */
        /* <DEDUP_REMOVED lines=13> */
.L_x_9414:
[----:B------:R-:W-:Y:S02]  /*1370*/  UIADD3 UR49, -UR49, UR4, URZ ;  /* 0x0000000431317290 */ /* 0x000fe4000fffe13f */
[----:B------:R-:W-:Y:S02]  /*1380*/  ULOP3.LUT UR4, UR5, 0xff0000, URZ, 0xc0, !UPT ;  /* 0x00ff000005047892 */ /* 0x000fe4000f8ec03f */
[----:B------:R-:W-:Y:S02]  /*1390*/  UISETP.GE.AND UP0, UPT, UR49, 0x1, UPT ;  /* 0x000000013100788c */ /* 0x000fe4000bf06270 */
[----:B------:R-:W-:Y:S02]  /*13a0*/  UIADD3 UR6, UR49, 0x5f, URZ ;  /* 0x0000005f31067890 */ /* 0x000fe4000fffe03f */
[----:B------:R-:W-:Y:S02]  /*13b0*/  USHF.R.U32.HI UR8, URZ, 0x8, UR8 ;  /* 0x000000083f087899 */ /* 0x000fe40008011608 */
[----:B------:R-:W-:Y:S01]  /*13c0*/  PLOP3.LUT P0, PT, PT, PT, UP0, 0x80, 0x0 ;  /* 0x000000000000781c */ /* 0x000fe20003f0f008 */
[----:B------:R-:W-:-:S02]  /*13d0*/  UIMAD.WIDE UR6, UR6, 0x2aaaaaab, URZ ;  /* 0x2aaaaaab060678a5 */ /* 0x000fc4000f8e023f */
[----:B------:R-:W-:Y:S02]  /*13e0*/  ULEA.HI UR8, UR4, UR8, URZ, 0x10 ;  /* 0x0000000804087291 */ /* 0x000fe4000f8f803f */
[----:B------:R-:W-:Y:S02]  /*13f0*/  USHF.R.U32.HI UR6, URZ, 0x1f, UR7 ;  /* 0x0000001f3f067899 */ /* 0x000fe40008011607 */
[----:B------:R-:W-:Y:S02]  /*1400*/  ULOP3.LUT UR42, UR8, 0xff, URZ, 0xc0, !UPT ;  /* 0x000000ff082a7892 */ /* 0x000fe4000f8ec03f */
[----:B------:R-:W-:Y:S01]  /*1410*/  ULOP3.LUT UR43, UR5, 0xffff, URZ, 0xc0, !UPT ;  /* 0x0000ffff052b7892 */ /* 0x000fe2000f8ec03f */
[----:B------:R-:W-:Y:S01]  /*1420*/  UMOV UR4, URZ ;  /* 0x0000003f00047c82 */ /* 0x000fe20008000000 */
[----:B------:R-:W-:Y:S02]  /*1430*/  USHF.R.U32.HI UR44, URZ, 0x10, UR8 ;  /* 0x000000103f2c7899 */ /* 0x000fe40008011608 */
[----:B------:R-:W-:Y:S01]  /*1440*/  ULEA.HI.SX32 UR9, UR7, UR6, 0x1c ;  /* 0x0000000607097291 */ /* 0x000fe2000f8fe23f */
[----:B------:R-:W-:Y:S11]  /*1450*/  @!P0 BRA `(.L_x_9415) ;  /* 0x0000000000908947 */ /* 0x000ff60003800000 */
[----:B------:R-:W-:Y:S01]  /*1460*/  UISETP.NE.AND UP0, UPT, UR44, URZ, UPT ;  /* 0x0000003f2c00728c */ /* 0x000fe2000bf05270 */
[----:B------:R-:W-:-:S03]  /*1470*/  ULDC UR4, c[0x0][0x9f0] ;  /* 0x00027c0000047ab9 */ /* 0x000fc60000000800 */
        /* <DEDUP_REMOVED lines=34> */
.L_x_9415:
[----:B------:R-:W-:Y:S01]  /*16a0*/  UIMAD UR45, UR42, UR4, URZ ;  /* 0x000000042a2d72a4 */ /* 0x000fe2000f8e023f */
        /* <DEDUP_REMOVED lines=74> */
[----:B------:R-:W0:Y:S01]  /*1b50*/  S2R R0, SR_TID.X ;  /* 0x0000000000007919 */ /* 0x000e220000002100 */
[----:B------:R-:W1:Y:S01]  /*1b60*/  S2UR UR7, SR_CgaCtaId ;  /* 0x00000000000779c3 */ /* 0x000e620000008800 */
[----:B------:R-:W-:Y:S02]  /*1b70*/  UMOV UR6, 0x400 ;  /* 0x0000040000067882 */ /* 0x000fe40000000000 */
[----:B-1----:R-:W-:-:S04]  /*1b80*/  ULEA UR6, UR7, UR6, 0x18 ;  /* 0x0000000607067291 */ /* 0x002fc8000f8ec03f */
[----:B------:R-:W-:Y:S01]  /*1b90*/  UIADD3 UR6, UR6, 0x18400, URZ ;  /* 0x0001840006067890 */ /* 0x000fe2000fffe03f */
[----:B0-----:R-:W-:-:S03]  /*1ba0*/  VIADD R0, R0, 0xffffff80 ;  /* 0xffffff8000007836 */ /* 0x001fc60000000000 */
[----:B------:R-:W-:Y:S02]  /*1bb0*/  ULOP3.LUT UP0, URZ, UR6, 0x1bf, URZ, 0xc0, !UPT ;  /* 0x000001bf063f7892 */ /* 0x000fe4000f80c03f */
[----:B------:R-:W-:-:S04]  /*1bc0*/  SHF.R.S32.HI R3, RZ, 0x1f, R0 ;  /* 0x0000001fff037819 */ /* 0x000fc80000011400 */
[----:B------:R-:W-:Y:S02]  /*1bd0*/  PLOP3.LUT P0, PT, PT, PT, UP0, 0x80, 0x0 ;  /* 0x000000000000781c */ /* 0x000fe40003f0f008 */
[----:B------:R-:W-:-:S04]  /*1be0*/  LEA.HI R3, R3, R0, RZ, 0x7 ;  /* 0x0000000003037211 */ /* 0x000fc800078f38ff */
[----:B------:R-:W-:-:S06]  /*1bf0*/  SHF.R.S32.HI R3, RZ, 0x7, R3 ;  /* 0x00000007ff037819 */ /* 0x000fcc0000011403 */
[----:B------:R-:W0:Y:S02]  /*1c00*/  SHFL.IDX PT, R3, R3, RZ, 0x1f ;  /* 0x00001fff03037589 */ /* 0x000e2400000e0000 */
[----:B0-----:R-:W-:-:S13]  /*1c10*/  R2UR UR4, R3 ;  /* 0x00000000030472ca */ /* 0x001fda00000e0000 */
        /* <DEDUP_REMOVED lines=23> */
.L_x_9417:
[----:B------:R-:W0:Y:S01]  /*1d90*/  S2R R0, SR_CgaCtaId ;  /* 0x0000000000007919 */ /* 0x000e220000008800 */
[----:B------:R-:W-:Y:S01]  /*1da0*/  ULEA.HI UR4, UR46, UR46, URZ, 0x1 ;  /* 0x0000002e2e047291 */ /* 0x000fe2000f8f083f */
[----:B------:R-:W-:Y:S01]  /*1db0*/  MOV R7, 0x400 ;  /* 0x0000040000077802 */ /* 0x000fe20000000f00 */
[----:B------:R-:W1:Y:S02]  /*1dc0*/  S2R R20, SR_TID.X ;  /* 0x0000000000147919 */ /* 0x000e640000002100 */
[----:B------:R-:W-:-:S04]  /*1dd0*/  ULOP3.LUT UR4, UR4, 0xfffffffe, URZ, 0xc0, !UPT ;  /* 0xfffffffe04047892 */ /* 0x000fc8000f8ec03f */
[----:B------:R-:W-:-:S06]  /*1de0*/  UIADD3 UR4, UR46, -UR4, URZ ;  /* 0x800000042e047290 */ /* 0x000fcc000fffe03f */
[----:B------:R-:W-:Y:S01]  /*1df0*/  IMAD.U32 R3, RZ, RZ, UR4 ;  /* 0x00000004ff037e24 */ /* 0x000fe2000f8e00ff */
[----:B0-----:R-:W-:-:S04]  /*1e00*/  LEA R7, R0, R7, 0x18 ;  /* 0x0000000700077211 */ /* 0x001fc800078ec0ff */
[----:B------:R-:W-:Y:S02]  /*1e10*/  SHF.L.U32 R0, R3, 0x1f, RZ ;  /* 0x0000001f03007819 */ /* 0x000fe400000006ff */
[----:B-1----:R-:W-:Y:S02]  /*1e20*/  SHF.R.U32.HI R20, RZ, 0x7, R20 ;  /* 0x00000007ff147819 */ /* 0x002fe40000011614 */
[----:B------:R-:W0:Y:S03]  /*1e30*/  SYNCS.PHASECHK.TRANS64.TRYWAIT P0, [R7+URZ+0x22800], R0 ;  /* 0x02280000070075a7 */ /* 0x000e26000800017f */
[----:B------:R-:W-:Y:S01]  /*1e40*/  VIADD R8, R20, 0x8 ;  /* 0x0000000814087836 */ /* 0x000fe20000000000 */
[----:B0-----:R-:W-:Y:S06]  /*1e50*/  @!P0 BRA `(.L_x_9418) ;  /* 0x000000ec00c08947 */ /* 0x001fec0003800000 */
.L_x_9546:
[----:B0-----:R-:W-:Y:S01]  /*1e60*/  IMAD.U32 R0, RZ, RZ, UR47 ;  /* 0x0000002fff007e24 */ /* 0x001fe2000f8e00ff */
[----:B------:R-:W-:Y:S05]  /*1e70*/  WARPSYNC.ALL ;  /* 0x0000000000007948 */ /* 0x000fea0003800000 */
[----:B------:R0:W-:Y:S01]  /*1e80*/  BAR.SYNC.DEFER_BLOCKING R8, 0x100 ;  /* 0x000400080000751d */ /* 0x0001e20000010000 */
[----:B------:R-:W-:-:S13]  /*1e90*/  ISETP.NE.AND P0, PT, R0, 0x3, PT ;  /* 0x000000030000780c */ /* 0x000fda0003f05270 */
[----:B0-----:R-:W-:Y:S05]  /*1ea0*/  @!P0 BRA `(.L_x_9419) ;  /* 0x0000000000048947 */ /* 0x001fea0003800000 */
[----:B------:R-:W-:Y:S01]  /*1eb0*/  BPT.TRAP 0x1 ;  /* 0x000000040000795c */ /* 0x000fe20000300000 */
.L_x_9419:
[----:B------:R-:W-:Y:S01]  /*1ec0*/  R2UR UR22, R7 ;  /* 0x00000000071672ca */ /* 0x000fe200000e0000 */
[----:B------:R-:W-:-:S05]  /*1ed0*/  IMAD.U32 R9, RZ, RZ, UR36 ;  /* 0x00000024ff097e24 */ /* 0x000fca000f8e00ff */
[----:B------:R-:W-:-:S07]  /*1ee0*/  SHF.L.U32 R9, R9, 0x1f, RZ ;  /* 0x0000001f09097819 */ /* 0x000fce00000006ff */
[----:B------:R-:W-:-:S09]  /*1ef0*/  ULEA UR22, UR37, UR22, 0x3 ;  /* 0x0000001625167291 */ /* 0x000fd2000f8e183f */
[----:B------:R0:W1:Y:S01]  /*1f00*/  SYNCS.PHASECHK.TRANS64.TRYWAIT P1, [UR22+0x22830], R9 ;  /* 0x02283009ff0075a7 */ /* 0x0000620008020156 */
[----:B------:R-:W-:Y:S05]  /*1f10*/  @!P0 BRA `(.L_x_9420) ;  /* 0x0000000000048947 */ /* 0x000fea0003800000 */
[----:B------:R-:W-:Y:S01]  /*1f20*/  BPT.TRAP 0x1 ;  /* 0x000000040000795c */ /* 0x000fe20000300000 */
.L_x_9420:
[----:B-1----:R-:W-:Y:S05]  /*1f30*/  @P1 BRA `(.L_x_9421) ;  /* 0x0000000000081947 */ /* 0x002fea0003800000 */
[----:B------:R-:W1:Y:S02]  /*1f40*/  SYNCS.PHASECHK.TRANS64.TRYWAIT P1, [UR22+0x22830], R9 ;  /* 0x02283009ff0075a7 */ /* 0x000e640008020156 */
[----:B-1----:R-:W-:Y:S05]  /*1f50*/  @!P1 BRA `(.L_x_9422) ;  /* 0x000000ec00949947 */ /* 0x002fea0003800000 */
.L_x_9421:
[----:B------:R-:W-:Y:S01]  /*1f60*/  R2UR UR4, R7 ;  /* 0x00000000070472ca */ /* 0x000fe200000e0000 */
[----:B------:R-:W-:Y:S01]  /*1f70*/  ULOP3.LUT UR16, UR52, 0x10000, URZ, 0xfc, !UPT ;  /* 0x0001000034107892 */ /* 0x000fe2000f8efc3f */
[----:B------:R-:W-:Y:S01]  /*1f80*/  WARPGROUP.ARRIVE ;  /* 0x00000000000079c5 */ /* 0x000fe20000000000 */
[----:B------:R-:W-:Y:S01]  /*1f90*/  UMOV UR17, 0x40000040 ;  /* 0x4000004000117882 */ /* 0x000fe20000000000 */
[----:B------:R-:W-:Y:S01]  /*1fa0*/  UMOV UR19, 0x40000040 ;  /* 0x4000004000137882 */ /* 0x000fe20000000000 */
[----:B------:R-:W-:Y:S01]  /*1fb0*/  UMOV UR5, 0x40000040 ;  /* 0x4000004000057882 */ /* 0x000fe20000000000 */
[----:B------:R-:W-:Y:S01]  /*1fc0*/  UMOV UR7, 0x40000040 ;  /* 0x4000004000077882 */ /* 0x000fe20000000000 */
[----:B------:R-:W-:Y:S01]  /*1fd0*/  UIADD3 UR8, UR16, 0x4, URZ ;  /* 0x0000000410087890 */ /* 0x000fe2000fffe03f */
[----:B-1----:R-:W1:Y:S01]  /*1fe0*/  S2R R0, SR_TID.X ;  /* 0x0000000000007919 */ /* 0x002e620000002100 */
[----:B------:R-:W-:Y:S01]  /*1ff0*/  UMOV UR9, 0x40000040 ;  /* 0x4000004000097882 */ /* 0x000fe20000000000 */
[----:B------:R-:W-:Y:S01]  /*2000*/  UMOV UR11, 0x40000040 ;  /* 0x40000040000b7882 */ /* 0x000fe20000000000 */
[----:B------:R-:W-:-:S02]  /*2010*/  UIADD3 UR12, UR16, 0x6, URZ ;  /* 0x00000006100c7890 */ /* 0x000fc4000fffe03f */
[----:B------:R-:W-:Y:S01]  /*2020*/  UIADD3 UR4, UR4, 0x1c400, URZ ;  /* 0x0001c40004047890 */ /* 0x000fe2000fffe03f */
[----:B------:R-:W-:Y:S01]  /*2030*/  UMOV UR13, 0x40000040 ;  /* 0x40000040000d7882 */ /* 0x000fe20000000000 */
[----:B------:R-:W-:Y:S02]  /*2040*/  UMOV UR15, 0x40000040 ;  /* 0x40000040000f7882 */ /* 0x000fe40000000000 */
[----:B------:R-:W-:-:S04]  /*2050*/  USHF.R.U32.HI UR4, URZ, 0x4, UR4 ;  /* 0x000000043f047899 */ /* 0x000fc80008011604 */
[----:B------:R-:W-:-:S04]  /*2060*/  ULOP3.LUT UR4, UR4, 0x3fff, URZ, 0xc0, !UPT ;  /* 0x00003fff04047892 */ /* 0x000fc8000f8ec03f */
[----:B------:R-:W-:Y:S02]  /*2070*/  ULOP3.LUT UR20, UR4, 0x10000, URZ, 0xfc, !UPT ;  /* 0x0001000004147892 */ /* 0x000fe4000f8efc3f */
[----:B------:R-:W-:Y:S02]  /*2080*/  UIADD3 UR4, UR16, 0x2, URZ ;  /* 0x0000000210047890 */ /* 0x000fe4000fffe03f */
[----:B------:R-:W-:-:S04]  /*2090*/  UIMAD UR18, UR37, 0x300, UR20 ;  /* 0x00000300251278a4 */ /* 0x000fc8000f8e0214 */
[----:B------:R-:W-:Y:S02]  /*20a0*/  UIADD3 UR6, UR18, 0x2, URZ ;  /* 0x0000000212067890 */ /* 0x000fe4000fffe03f */
[----:B------:R-:W-:Y:S02]  /*20b0*/  UIADD3 UR10, UR18, 0x4, URZ ;  /* 0x00000004120a7890 */ /* 0x000fe4000fffe03f */
[----:B------:R-:W-:Y:S02]  /*20c0*/  UIADD3 UR14, UR18, 0x6, URZ ;  /* 0x00000006120e7890 */ /* 0x000fe4000fffe03f */
[----:B------:R-:W-:Y:S01]  /*20d0*/  HGMMA.64x96x16.F32.BF16 R24, gdesc[UR16], RZ, !UPT, gsb0 ;  /* 0x01600000101879f0 */ /* 0x000fe2000c0018ff */
[----:B-1----:R-:W-:-:S04]  /*20e0*/  SHF.R.U32.HI R0, RZ, 0x7, R0 ;  /* 0x00000007ff007819 */ /* 0x002fc80000011600 */
[----:B------:R-:W-:Y:S01]  /*20f0*/  IADD3 R0, -R0, 0xb, RZ ;  /* 0x0000000b00007810 */ /* 0x000fe20007ffe1ff */
        /* <DEDUP_REMOVED lines=13> */
.L_x_9423:
        /* <DEDUP_REMOVED lines=16> */
[----:B------:R-:W-:Y:S01]  /*22d0*/  MUFU.TANH R25, R25 ;  /* 0x0000001900197308 */ /* 0x000fe20000002400 */
[----:B------:R-:W-:Y:S01]  /*22e0*/  ISETP.GT.AND P6, PT, R3, RZ, PT ;  /* 0x000000ff0300720c */ /* 0x000fe20003fc4270 */
[----:B------:R-:W-:Y:S01]  /*22f0*/  FMUL.FTZ R37, R37, UR6 ;  /* 0x0000000625257c20 */ /* 0x000fe20008410000 */
[C---:B------:R-:W-:Y:S01]  /*2300*/  ISETP.GT.AND P5, PT, R3.reuse, 0x1, PT ;  /* 0x000000010300780c */ /* 0x040fe20003fa4270 */
[----:B------:R-:W-:Y:S01]  /*2310*/  FMUL.FTZ R30, R30, UR6 ;  /* 0x000000061e1e7c20 */ /* 0x000fe20008410000 */
[C---:B------:R-:W-:Y:S01]  /*2320*/  ISETP.GT.AND P4, PT, R3.reuse, 0x8, PT ;  /* 0x000000080300780c */ /* 0x040fe20003f84270 */
[----:B------:R-:W-:Y:S01]  /*2330*/  FMUL.FTZ R38, R38, UR6 ;  /* 0x0000000626267c20 */ /* 0x000fe20008410000 */
[----:B------:R-:W-:Y:S01]  /*2340*/  ISETP.GT.AND P3, PT, R3, 0x9, PT ;  /* 0x000000090300780c */ /* 0x000fe20003f64270 */
[----:B------:R-:W-:Y:S01]  /*2350*/  MUFU.TANH R28, R28 ;  /* 0x0000001c001c7308 */ /* 0x000fe20000002400 */
[----:B--2---:R-:W-:Y:S01]  /*2360*/  FSEL R4, R24, -INF , P6 ;  /* 0xff80000018047808 */ /* 0x004fe20003000000 */
[----:B------:R-:W-:Y:S01]  /*2370*/  FMUL.FTZ R40, R40, UR6 ;  /* 0x0000000628287c20 */ /* 0x000fe20008410000 */
[----:B------:R-:W-:Y:S01]  /*2380*/  FMUL.FTZ R31, R31, UR6 ;  /* 0x000000061f1f7c20 */ /* 0x000fe20008410000 */
[----:B------:R-:W-:Y:S01]  /*2390*/  ISETP.GT.AND P2, PT, R3, 0x10, PT ;  /* 0x000000100300780c */ /* 0x000fe20003f44270 */
[----:B------:R-:W-:Y:S01]  /*23a0*/  FMUL.FTZ R41, R41, UR6 ;  /* 0x0000000629297c20 */ /* 0x000fe20008410000 */
[----:B------:R-:W-:Y:S01]  /*23b0*/  FMUL.FTZ R39, R39, UR6 ;  /* 0x0000000627277c20 */ /* 0x000fe20008410000 */
[----:B------:R-:W-:Y:S01]  /*23c0*/  ISETP.GT.AND P1, PT, R3, 0x11, PT ;  /* 0x000000110300780c */ /* 0x000fe20003f24270 */
        /* <DEDUP_REMOVED lines=25> */
[----:B--2---:R-:W-:Y:S01]  /*2560*/  FSEL R32, R32, -INF , P2 ;  /* 0xff80000020207808 */ /* 0x004fe20001000000 */
[----:B------:R-:W-:Y:S01]  /*2570*/  FMUL.FTZ R59, R59, UR6 ;  /* 0x000000063b3b7c20 */ /* 0x000fe20008410000 */
[----:B------:R-:W-:Y:S01]  /*2580*/  FMUL.FTZ R68, R68, UR6 ;  /* 0x0000000644447c20 */ /* 0x000fe20008410000 */
[----:B------:R-:W-:Y:S01]  /*2590*/  FMUL.FTZ R69, R69, UR6 ;  /* 0x0000000645457c20 */ /* 0x000fe20008410000 */
[----:B------:R-:W-:Y:S01]  /*25a0*/  ULDC UR10, c[0x0][0x988] ;  /* 0x00026200000a7ab9 */ /* 0x000fe20000000800 */
[----:B------:R-:W-:Y:S01]  /*25b0*/  P2R R72, PR, RZ, 0x1 ;  /* 0x00000001ff487803 */ /* 0x000fe20000000000 */
[----:B------:R-:W-:Y:S01]  /*25c0*/  FMUL.FTZ R62, R62, UR6 ;  /* 0x000000063e3e7c20 */ /* 0x000fe20008410000 */
[----:B------:R2:W4:Y:S01]  /*25d0*/  MUFU.TANH R13, R35 ;  /* 0x00000023000d7308 */ /* 0x0005220000002400 */
        /* <DEDUP_REMOVED lines=8> */
[----:B--2---:R-:W-:Y:S01]  /*2660*/  FSEL R35, R25, -INF , P5 ;  /* 0xff80000019237808 */ /* 0x004fe20002800000 */
[----:B------:R-:W2:Y:S01]  /*2670*/  S2UR UR7, SR_CgaCtaId ;  /* 0x00000000000779c3 */ /* 0x000ea20000008800 */
[----:B------:R-:W-:-:S02]  /*2680*/  UIADD3 UR6, UR22, 0x22840, URZ ;  /* 0x0002284016067890 */ /* 0x000fc4000fffe03f */
[----:B------:R-:W-:-:S03]  /*2690*/  FMNMX.FTZ R25, R4, R35, !PT ;  /* 0x0000002304197209 */ /* 0x000fc60007810000 */
[----:B------:R5:W0:Y:S01]  /*26a0*/  MUFU.TANH R12, R34 ;  /* 0x00000022000c7308 */ /* 0x000a220000002400 */
[----:B----4-:R-:W-:-:S07]  /*26b0*/  FSEL R13, R13, -INF , P1 ;  /* 0xff8000000d0d7808 */ /* 0x010fce0000800000 */
[----:B------:R-:W4:Y:S01]  /*26c0*/  MUFU.TANH R36, R36 ;  /* 0x0000002400247308 */ /* 0x000f220000002400 */
[----:B-----5:R-:W-:Y:S02]  /*26d0*/  FSEL R34, R28, -INF , P4 ;  /* 0xff8000001c227808 */ /* 0x020fe40002000000 */
[----:B---3--:R-:W-:Y:S02]  /*26e0*/  FSEL R6, R6, -INF , P5 ;  /* 0xff80000006067808 */ /* 0x008fe40002800000 */
[----:B------:R-:W-:Y:S02]  /*26f0*/  FMNMX.FTZ R25, R34, R25, !PT ;  /* 0x0000001922197209 */ /* 0x000fe40007810000 */
[C---:B------:R-:W-:Y:S01]  /*2700*/  ISETP.GT.AND P5, PT, R3.reuse, 0x19, PT ;  /* 0x000000190300780c */ /* 0x040fe20003fa4270 */
[----:B------:R-:W3:Y:S01]  /*2710*/  MUFU.TANH R10, R30 ;  /* 0x0000001e000a7308 */ /* 0x000ee20000002400 */
[----:B0-----:R-:W-:Y:S01]  /*2720*/  FSEL R12, R12, -INF , P2 ;  /* 0xff8000000c0c7808 */ /* 0x001fe20001000000 */
[----:B--2---:R-:W-:Y:S01]  /*2730*/  UPRMT UR6, UR7, 0x654, UR6 ;  /* 0x0000065407067896 */ /* 0x004fe20008000006 */
[----:B------:R-:W-:-:S05]  /*2740*/  ISETP.GT.AND P2, PT, R3, 0x28, PT ;  /* 0x000000280300780c */ /* 0x000fca0003f44270 */
[----:B------:R-:W-:Y:S01]  /*2750*/  MUFU.TANH R37, R37 ;  /* 0x0000002500257308 */ /* 0x000fe20000002400 */
[----:B----4-:R-:W-:Y:S02]  /*2760*/  FSEL R36, R36, -INF , P6 ;  /* 0xff80000024247808 */ /* 0x010fe40003000000 */
[----:B------:R-:W-:Y:S05]  /*2770*/  SYNCS.ARRIVE.TRANS64.RED.A1T0 RZ, [UR6], RZ ;  /* 0x000000ffffff79a7 */ /* 0x000fea0008100406 */
[----:B------:R0:W2:Y:S01]  /*2780*/  MUFU.TANH R14, R38 ;  /* 0x00000026000e7308 */ /* 0x0000a20000002400 */
[----:B---3--:R-:W-:Y:S02]  /*2790*/  FSEL R10, R10, -INF , P4 ;  /* 0xff8000000a0a7808 */ /* 0x008fe40002000000 */
[----:B------:R-:W-:-:S05]  /*27a0*/  ISETP.GT.AND P4, PT, R3, 0x20, PT ;  /* 0x000000200300780c */ /* 0x000fca0003f84270 */
[----:B------:R-:W3:Y:S01]  /*27b0*/  MUFU.TANH R11, R31 ;  /* 0x0000001f000b7308 */ /* 0x000ee20000002400 */
[----:B0-----:R-:W-:-:S04]  /*27c0*/  FSEL R38, R29, -INF , P3 ;  /* 0xff8000001d267808 */ /* 0x001fc80001800000 */
[----:B------:R-:W-:-:S03]  /*27d0*/  FMNMX.FTZ R25, R38, R25, !PT ;  /* 0x0000001926197209 */ /* 0x000fc60007810000 */
[----:B------:R-:W0:Y:S01]  /*27e0*/  MUFU.TANH R40, R40 ;  /* 0x0000002800287308 */ /* 0x000e220000002400 */
[----:B------:R-:W-:Y:S02]  /*27f0*/  FMNMX.FTZ R24, R32, R25, !PT ;  /* 0x0000001920187209 */ /* 0x000fe40007810000 */
[----:B--2---:R-:W-:Y:S02]  /*2800*/  FSEL R14, R14, -INF , P6 ;  /* 0xff8000000e0e7808 */ /* 0x004fe40003000000 */
[----:B------:R-:W-:-:S03]  /*2810*/  ISETP.GT.AND P6, PT, R3, 0x30, PT ;  /* 0x000000300300780c */ /* 0x000fc60003fc4270 */
[----:B------:R2:W4:Y:S01]  /*2820*/  MUFU.TANH R15, R39 ;  /* 0x00000027000f7308 */ /* 0x0005220000002400 */
[----:B---3--:R-:W-:Y:S02]  /*2830*/  FSEL R11, R11, -INF , P3 ;  /* 0xff8000000b0b7808 */ /* 0x008fe40001800000 */
[----:B------:R-:W-:-:S05]  /*2840*/  ISETP.GT.AND P3, PT, R3, 0x21, PT ;  /* 0x000000210300780c */ /* 0x000fca0003f64270 */
[----:B------:R-:W3:Y:S01]  /*2850*/  MUFU.TANH R41, R41 ;  /* 0x0000002900297308 */ /* 0x000ee20000002400 */
[----:B--2---:R-:W-:Y:S02]  /*2860*/  FSEL R39, R33, -INF , P1 ;  /* 0xff80000021277808 */ /* 0x004fe40000800000 */
[----:B0-----:R-:W-:Y:S02]  /*2870*/  FSEL R40, R40, -INF , P4 ;  /* 0xff80000028287808 */ /* 0x001fe40002000000 */
[----:B------:R-:W-:Y:S02]  /*2880*/  FMNMX.FTZ R25, R39, R24, !PT ;  /* 0x0000001827197209 */ /* 0x000fe40007810000 */
[----:B------:R-:W-:Y:S01]  /*2890*/  ISETP.GT.AND P1, PT, R3, 0x29, PT ;  /* 0x000000290300780c */ /* 0x000fe20003f24270 */
[----:B------:R-:W0:Y:S01]  /*28a0*/  MUFU.TANH R44, R44 ;  /* 0x0000002c002c7308 */ /* 0x000e220000002400 */
[----:B------:R-:W-:Y:S02]  /*28b0*/  FMNMX.FTZ R25, R36, R25, !PT ;  /* 0x0000001924197209 */ /* 0x000fe40007810000 */
[----:B----4-:R-:W-:-:S05]  /*28c0*/  FSEL R15, R15, -INF , P5 ;  /* 0xff8000000f0f7808 */ /* 0x010fca0002800000 */
[----:B------:R2:W4:Y:S01]  /*28d0*/  MUFU.TANH R20, R42 ;  /* 0x0000002a00147308 */ /* 0x0005220000002400 */
[----:B---3--:R-:W-:-:S07]  /*28e0*/  FSEL R41, R41, -INF , P3 ;  /* 0xff80000029297808 */ /* 0x008fce0001800000 */
[----:B------:R-:W3:Y:S01]  /*28f0*/  MUFU.TANH R45, R45 ;  /* 0x0000002d002d7308 */ /* 0x000ee20000002400 */
[----:B--2---:R-:W-:Y:S02]  /*2900*/  FSEL R42, R37, -INF , P5 ;  /* 0xff800000252a7808 */ /* 0x004fe40002800000 */
[----:B0-----:R-:W-:Y:S02]  /*2910*/  FSEL R44, R44, -INF , P2 ;  /* 0xff8000002c2c7808 */ /* 0x001fe40001000000 */
[----:B------:R-:W-:Y:S02]  /*2920*/  FMNMX.FTZ R25, R42, R25, !PT ;  /* 0x000000192a197209 */ /* 0x000fe40007810000 */
[----:B------:R-:W-:Y:S01]  /*2930*/  ISETP.GT.AND P5, PT, R3, 0x31, PT ;  /* 0x000000310300780c */ /* 0x000fe20003fa4270 */
[----:B------:R-:W0:Y:S01]  /*2940*/  MUFU.TANH R48, R48 ;  /* 0x0000003000307308 */ /* 0x000e220000002400 */
[----:B------:R-:W-:Y:S02]  /*2950*/  FMNMX.FTZ R24, R40, R25, !PT ;  /* 0x0000001928187209 */ /* 0x000fe40007810000 */
[----:B----4-:R-:W-:-:S02]  /*2960*/  FSEL R20, R20, -INF , P4 ;  /* 0xff80000014147808 */ /* 0x010fc40002000000 */
[----:B------:R-:W-:Y:S02]  /*2970*/  FMNMX.FTZ R25, R41, R24, !PT ;  /* 0x0000001829197209 */ /* 0x000fe40007810000 */
[----:B------:R-:W-:Y:S01]  /*2980*/  ISETP.GT.AND P4, PT, R3, 0x38, PT ;  /* 0x000000380300780c */ /* 0x000fe20003f84270 */
[----:B------:R-:W2:Y:S01]  /*2990*/  MUFU.TANH R49, R49 ;  /* 0x0000003100317308 */ /* 0x000ea20000002400 */
[----:B---3--:R-:W-:Y:S02]  /*29a0*/  FSEL R45, R45, -INF , P1 ;  /* 0xff8000002d2d7808 */ /* 0x008fe40000800000 */
[----:B------:R-:W-:-:S04]  /*29b0*/  FMNMX.FTZ R24, R44, R25, !PT ;  /* 0x000000192c187209 */ /* 0x000fc80007810000 */
[----:B------:R-:W-:Y:S01]  /*29c0*/  FMNMX.FTZ R25, R45, R24, !PT ;  /* 0x000000182d197209 */ /* 0x000fe20007810000 */
[----:B------:R-:W3:Y:S01]  /*29d0*/  MUFU.TANH R21, R43 ;  /* 0x0000002b00157308 */ /* 0x000ee20000002400 */
[----:B0-----:R-:W-:-:S04]  /*29e0*/  FSEL R48, R48, -INF , P6 ;  /* 0xff80000030307808 */ /* 0x001fc80003000000 */
[----:B------:R-:W-:-:S03]  /*29f0*/  FMNMX.FTZ R24, R48, R25, !PT ;  /* 0x0000001930187209 */ /* 0x000fc60007810000 */
[----:B------:R-:W0:Y:S01]  /*2a00*/  MUFU.TANH R52, R52 ;  /* 0x0000003400347308 */ /* 0x000e220000002400 */
[----:B--2---:R-:W-:-:S04]  /*2a10*/  FSEL R49, R49, -INF , P5 ;  /* 0xff80000031317808 */ /* 0x004fc80002800000 */
[----:B------:R-:W-:-:S03]  /*2a20*/  FMNMX.FTZ R25, R49, R24, !PT ;  /* 0x0000001831197209 */ /* 0x000fc60007810000 */
[----:B------:R-:W2:Y:S01]  /*2a30*/  MUFU.TANH R46, R46 ;  /* 0x0000002e002e7308 */ /* 0x000ea20000002400 */
[----:B---3--:R-:W-:Y:S02]  /*2a40*/  FSEL R21, R21, -INF , P3 ;  /* 0xff80000015157808 */ /* 0x008fe40001800000 */
[----:B------:R-:W-:-:S05]  /*2a50*/  ISETP.GT.AND P3, PT, R3, 0x39, PT ;  /* 0x000000390300780c */ /* 0x000fca0003f64270 */
[----:B------:R-:W3:Y:S01]  /*2a60*/  MUFU.TANH R53, R53 ;  /* 0x0000003500357308 */ /* 0x000ee20000002400 */
[----:B0-----:R-:W-:-:S04]  /*2a70*/  FSEL R52, R52, -INF , P4 ;  /* 0xff80000034347808 */ /* 0x001fc80002000000 */
[----:B------:R-:W-:-:S03]  /*2a80*/  FMNMX.FTZ R28, R52, R25, !PT ;  /* 0x00000019341c7209 */ /* 0x000fc60007810000 */
[----:B------:R-:W0:Y:S01]  /*2a90*/  MUFU.TANH R47, R47 ;  /* 0x0000002f002f7308 */ /* 0x000e220000002400 */
[----:B--2---:R-:W-:Y:S02]  /*2aa0*/  FSEL R24, R46, -INF , P2 ;  /* 0xff8000002e187808 */ /* 0x004fe40001000000 */
[----:B------:R-:W-:-:S05]  /*2ab0*/  ISETP.GT.AND P2, PT, R3, 0x40, PT ;  /* 0x000000400300780c */ /* 0x000fca0003f44270 */
[----:B------:R-:W2:Y:S01]  /*2ac0*/  MUFU.TANH R56, R56 ;  /* 0x0000003800387308 */ /* 0x000ea20000002400 */
[----:B---3--:R-:W-:-:S04]  /*2ad0*/  FSEL R53, R53, -INF , P3 ;  /* 0xff80000035357808 */ /* 0x008fc80001800000 */
[----:B------:R-:W-:-:S03]  /*2ae0*/  FMNMX.FTZ R29, R53, R28, !PT ;  /* 0x0000001c351d7209 */ /* 0x000fc60007810000 */
[----:B------:R-:W3:Y:S01]  /*2af0*/  MUFU.TANH R26, R50 ;  /* 0x00000032001a7308 */ /* 0x000ee20000002400 */
[----:B0-----:R-:W-:Y:S02]  /*2b00*/  FSEL R25, R47, -INF , P1 ;  /* 0xff8000002f197808 */ /* 0x001fe40000800000 */
[----:B------:R-:W-:-:S05]  /*2b10*/  ISETP.GT.AND P1, PT, R3, 0x41, PT ;  /* 0x000000410300780c */ /* 0x000fca0003f24270 */
        /* <DEDUP_REMOVED lines=31> */
[----:B---3--:R-:W-:-:S07]  /*2d10*/  FSEL R65, R65, -INF , P3 ;  /* 0xff80000041417808 */ /* 0x008fce0001800000 */
[----:B------:R-:W3:Y:S01]  /*2d20*/  MUFU.TANH R69, R69 ;  /* 0x0000004500457308 */ /* 0x000ee20000002400 */
[----:B0-----:R-:W-:Y:S02]  /*2d30*/  FSEL R31, R31, -INF , P1 ;  /* 0xff8000001f1f7808 */ /* 0x001fe40000800000 */
[----:B------:R-:W-:Y:S02]  /*2d40*/  ISETP.GT.AND P1, PT, R3, 0x59, PT ;  /* 0x000000590300780c */ /* 0x000fe40003f24270 */
[----:B------:R-:W-:-:S03]  /*2d50*/  FMNMX.FTZ R3, R65, R46, !PT ;  /* 0x0000002e41037209 */ /* 0x000fc60007810000 */
[----:B------:R-:W0:Y:S01]  /*2d60*/  MUFU.TANH R62, R62 ;  /* 0x0000003e003e7308 */ /* 0x000e220000002400 */
[----:B--2---:R-:W-:-:S04]  /*2d70*/  FSEL R68, R68, -INF , P2 ;  /* 0xff80000044447808 */ /* 0x004fc80001000000 */
[----:B------:R-:W-:-:S03]  /*2d80*/  FMNMX.FTZ R46, R68, R3, !PT ;  /* 0x00000003442e7209 */ /* 0x000fc60007810000 */
[----:B------:R-:W2:Y:S01]  /*2d90*/  MUFU.TANH R63, R63 ;  /* 0x0000003f003f7308 */ /* 0x000ea20000002400 */
[----:B---3--:R-:W-:-:S04]  /*2da0*/  FSEL R69, R69, -INF , P1 ;  /* 0xff80000045457808 */ /* 0x008fc80000800000 */
[----:B------:R-:W-:-:S03]  /*2db0*/  FMNMX.FTZ R46, R69, R46, !PT ;  /* 0x0000002e452e7209 */ /* 0x000fc60007810000 */
[----:B------:R-:W3:Y:S01]  /*2dc0*/  MUFU.TANH R66, R66 ;  /* 0x0000004200427308 */ /* 0x000ee20000002400 */
[----:B0-----:R-:W-:Y:S01]  /*2dd0*/  FSEL R62, R62, -INF , P6 ;  /* 0xff8000003e3e7808 */ /* 0x001fe20003000000 */
[----:B------:R-:W0:Y:S06]  /*2de0*/  SHFL.BFLY PT, R3, R46, 0x2, 0x1f ;  /* 0x0c401f002e037f89 */ /* 0x000e2c00000e0000 */
[----:B------:R-:W4:Y:S01]  /*2df0*/  MUFU.TANH R67, R67 ;  /* 0x0000004300437308 */ /* 0x000f220000002400 */
[----:B--2---:R-:W-:-:S07]  /*2e00*/  FSEL R63, R63, -INF , P5 ;  /* 0xff8000003f3f7808 */ /* 0x004fce0002800000 */
[----:B------:R-:W2:Y:S01]  /*2e10*/  MUFU.TANH R70, R70 ;  /* 0x0000004600467308 */ /* 0x000ea20000002400 */
[----:B---3--:R-:W-:-:S07]  /*2e20*/  FSEL R66, R66, -INF , P4 ;  /* 0xff80000042427808 */ /* 0x008fce0002000000 */
[----:B------:R-:W3:Y:S01]  /*2e30*/  MUFU.TANH R71, R71 ;  /* 0x0000004700477308 */ /* 0x000ee20000002400 */
[----:B----4-:R-:W-:Y:S02]  /*2e40*/  FSEL R67, R67, -INF , P3 ;  /* 0xff80000043437808 */ /* 0x010fe40001800000 */
[----:B0-----:R-:W-:-:S05]  /*2e50*/  FMNMX.FTZ R33, R46, R3, !PT ;  /* 0x000000032e217209 */ /* 0x001fca0007810000 */
[----:B------:R-:W0:Y:S01]  /*2e60*/  SHFL.BFLY PT, R50, R33, 0x1, 0x1f ;  /* 0x0c201f0021327f89 */ /* 0x000e2200000e0000 */
[----:B--2---:R-:W-:Y:S02]  /*2e70*/  FSEL R70, R70, -INF , P2 ;  /* 0xff80000046467808 */ /* 0x004fe40001000000 */
[----:B---3--:R-:W-:Y:S02]  /*2e80*/  FSEL R71, R71, -INF , P1 ;  /* 0xff80000047477808 */ /* 0x008fe40000800000 */
[----:B0-----:R-:W-:Y:S02]  /*2e90*/  FMNMX.FTZ R3, R33, R50, !PT ;  /* 0x0000003221037209 */ /* 0x001fe40007810000 */
[----:B------:R-:W-:Y:S02]  /*2ea0*/  FMNMX.FTZ R33, R5, R6, !PT ;  /* 0x0000000605217209 */ /* 0x000fe40007810000 */
[C---:B------:R-:W-:Y:S01]  /*2eb0*/  FSETP.NEU.FTZ.AND P0, PT, R3.reuse, -INF , PT ;  /* 0xff8000000300780b */ /* 0x040fe20003f1d000 */
[----:B------:R-:W-:Y:S01]  /*2ec0*/  FMUL.FTZ R37, R3, UR10 ;  /* 0x0000000a03257c20 */ /* 0x000fe20008410000 */
[----:B------:R-:W-:-:S04]  /*2ed0*/  FMNMX.FTZ R46, R10, R33, !PT ;  /* 0x000000210a2e7209 */ /* 0x000fc80007810000 */
        /* <DEDUP_REMOVED lines=9> */
[--C-:B------:R-:W-:Y:S01]  /*2f70*/  FFMA.FTZ R154, R34, UR10, -R47.reuse ;  /* 0x0000000a229a7c23 */ /* 0x100fe2000801082f */
[----:B------:R-:W-:Y:S01]  /*2f80*/  MUFU.EX2 R152, R152 ;  /* 0x0000009800987308 */ /* 0x000fe20000000800 */
        /* <DEDUP_REMOVED lines=26> */
[----:B------:R-:W-:-:S03]  /*3130*/  FFMA.FTZ R37, R39, UR10, -R47 ;  /* 0x0000000a27257c23 */ /* 0x000fc6000801082f */
[----:B------:R-:W-:Y:S02]  /*3140*/  FMNMX.FTZ R39, R27, R4, !PT ;  /* 0x000000041b277209 */ /* 0x000fe40007810000 */
[----:B------:R-:W-:Y:S02]  /*3150*/  MUFU.EX2 R156, R156 ;  /* 0x0000009c009c7308 */ /* 0x000fe40000000800 */
[----:B------:R-:W-:-:S04]  /*3160*/  FMNMX.FTZ R4, R28, R39, !PT ;  /* 0x000000271c047209 */ /* 0x000fc80007810000 */
[----:B------:R-:W-:Y:S02]  /*3170*/  FMNMX.FTZ R39, R29, R4, !PT ;  /* 0x000000041d277209 */ /* 0x000fe40007810000 */
[----:B------:R-:W-:Y:S02]  /*3180*/  MUFU.EX2 R37, R37 ;  /* 0x0000002500257308 */ /* 0x000fe40000000800 */
[----:B------:R-:W-:Y:S01]  /*3190*/  FMNMX.FTZ R4, R30, R39, !PT ;  /* 0x000000271e047209 */ /* 0x000fe20007810000 */
[--C-:B------:R-:W-:Y:S01]  /*31a0*/  FFMA.FTZ R39, R42, UR10, -R47.reuse ;  /* 0x0000000a2a277c23 */ /* 0x100fe2000801082f */
[----:B------:R-:W-:Y:S02]  /*31b0*/  FFMA.FTZ R47, R69, UR10, -R47 ;  /* 0x0000000a452f7c23 */ /* 0x000fe4000801082f */
        /* <DEDUP_REMOVED lines=10> */
[----:B------:R-:W-:Y:S03]  /*3260*/  MUFU.EX2 R160, R160 ;  /* 0x000000a000a07308 */ /* 0x000fe60000000800 */
[----:B------:R-:W0:Y:S05]  /*3270*/  SHFL.BFLY PT, R41, R4, 0x2, 0x1f ;  /* 0x0c401f0004297f89 */ /* 0x000e2a00000e0000 */
[----:B------:R-:W-:Y:S08]  /*3280*/  MUFU.EX2 R44, R44 ;  /* 0x0000002c002c7308 */ /* 0x000ff00000000800 */
[----:B------:R-:W2:Y:S08]  /*3290*/  MUFU.EX2 R45, R45 ;  /* 0x0000002d002d7308 */ /* 0x000eb00000000800 */
[----:B------:R-:W-:Y:S01]  /*32a0*/  MUFU.EX2 R48, R48 ;  /* 0x0000003000307308 */ /* 0x000fe20000000800 */
[----:B0-----:R-:W-:-:S05]  /*32b0*/  FMNMX.FTZ R41, R4, R41, !PT ;  /* 0x0000002904297209 */ /* 0x001fca0007810000 */
[----:B------:R-:W0:Y:S02]  /*32c0*/  SHFL.BFLY PT, R4, R41, 0x1, 0x1f ;  /* 0x0c201f0029047f89 */ /* 0x000e2400000e0000 */
[----:B------:R-:W3:Y:S01]  /*32d0*/  MUFU.EX2 R49, R49 ;  /* 0x0000003100317308 */ /* 0x000ee20000000800 */
[----:B--2---:R-:W-:-:S07]  /*32e0*/  F2FP.BF16.F32.PACK_AB R162, R45, R44 ;  /* 0x0000002c2da2723e */ /* 0x004fce00000010ff */
[----:B------:R-:W-:Y:S08]  /*32f0*/  MUFU.EX2 R52, R52 ;  /* 0x0000003400347308 */ /* 0x000ff00000000800 */
[----:B------:R-:W2:Y:S01]  /*3300*/  MUFU.EX2 R53, R53 ;  /* 0x0000003500357308 */ /* 0x000ea20000000800 */
[----:B---3--:R-:W-:Y:S02]  /*3310*/  F2FP.BF16.F32.PACK_AB R164, R49, R48 ;  /* 0x0000003031a4723e */ /* 0x008fe400000010ff */
[----:B0-----:R-:W-:-:S05]  /*3320*/  FMNMX.FTZ R4, R41, R4, !PT ;  /* 0x0000000429047209 */ /* 0x001fca0007810000 */
[----:B------:R-:W-:Y:S01]  /*3330*/  MUFU.EX2 R56, R56 ;  /* 0x0000003800387308 */ /* 0x000fe20000000800 */
[C---:B------:R-:W-:Y:S01]  /*3340*/  FSETP.NEU.FTZ.AND P1, PT, R4.reuse, -INF , PT ;  /* 0xff8000000400780b */ /* 0x040fe20003f3d000 */
[----:B------:R-:W-:-:S06]  /*3350*/  FMUL.FTZ R32, R4, UR10 ;  /* 0x0000000a04207c20 */ /* 0x000fcc0008410000 */
[----:B------:R-:W-:Y:S01]  /*3360*/  MUFU.EX2 R57, R57 ;  /* 0x0000003900397308 */ /* 0x000fe20000000800 */
[----:B------:R-:W-:Y:S02]  /*3370*/  FSEL R32, R32, RZ, P1 ;  /* 0x000000ff20207208 */ /* 0x000fe40000800000 */
[----:B--2---:R-:W-:-:S03]  /*3380*/  F2FP.BF16.F32.PACK_AB R166, R53, R52 ;  /* 0x0000003435a6723e */ /* 0x004fc600000010ff */
        /* <DEDUP_REMOVED lines=14> */
[----:B0-----:R-:W-:Y:S01]  /*3470*/  FADD.FTZ R5, R152, R33 ;  /* 0x0000002198057221 */ /* 0x001fe20000010000 */
[--C-:B------:R-:W-:Y:S01]  /*3480*/  FFMA.FTZ R26, R26, UR10, -R32.reuse ;  /* 0x0000000a1a1a7c23 */ /* 0x100fe20008010820 */
[--C-:B------:R-:W-:Y:S01]  /*3490*/  FFMA.FTZ R27, R27, UR10, -R32.reuse ;  /* 0x0000000a1b1b7c23 */ /* 0x100fe20008010820 */
[--C-:B------:R-:W-:Y:S01]  /*34a0*/  FFMA.FTZ R28, R28, UR10, -R32.reuse ;  /* 0x0000000a1c1c7c23 */ /* 0x100fe20008010820 */
[----:B------:R-:W-:Y:S01]  /*34b0*/  FADD.FTZ R34, R154, R5 ;  /* 0x000000059a227221 */ /* 0x000fe20000010000 */
[--C-:B------:R-:W-:Y:S01]  /*34c0*/  FFMA.FTZ R29, R29, UR10, -R32.reuse ;  /* 0x0000000a1d1d7c23 */ /* 0x100fe20008010820 */
[----:B------:R-:W-:Y:S01]  /*34d0*/  FFMA.FTZ R30, R30, UR10, -R32 ;  /* 0x0000000a1e1e7c23 */ /* 0x000fe20008010820 */
[----:B------:R-:W0:Y:S01]  /*34e0*/  MUFU.EX2 R10, R10 ;  /* 0x0000000a000a7308 */ /* 0x000e220000000800 */
[----:B------:R-:W-:Y:S01]  /*34f0*/  FADD.FTZ R5, R35, R34 ;  /* 0x0000002223057221 */ /* 0x000fe20000010000 */
[--C-:B------:R-:W-:Y:S01]  /*3500*/  FFMA.FTZ R31, R31, UR10, -R32.reuse ;  /* 0x0000000a1f1f7c23 */ /* 0x100fe20008010820 */
[----:B------:R-:W-:Y:S01]  /*3510*/  F2FP.BF16.F32.PACK_AB R152, R33, R152 ;  /* 0x000000982198723e */ /* 0x000fe200000010ff */
[--C-:B------:R-:W-:Y:S01]  /*3520*/  FFMA.FTZ R62, R62, UR10, -R32.reuse ;  /* 0x0000000a3e3e7c23 */ /* 0x100fe20008010820 */
[----:B------:R-:W-:Y:S01]  /*3530*/  FADD.FTZ R34, R156, R5 ;  /* 0x000000059c227221 */ /* 0x000fe20000010000 */
[--C-:B------:R-:W-:Y:S01]  /*3540*/  FFMA.FTZ R63, R63, UR10, -R32.reuse ;  /* 0x0000000a3f3f7c23 */ /* 0x100fe20008010820 */
[----:B------:R-:W-:Y:S01]  /*3550*/  FFMA.FTZ R66, R66, UR10, -R32 ;  /* 0x0000000a42427c23 */ /* 0x000fe20008010820 */
[----:B------:R-:W3:Y:S01]  /*3560*/  MUFU.EX2 R11, R11 ;  /* 0x0000000b000b7308 */ /* 0x000ee20000000800 */
[----:B--2---:R-:W-:Y:S01]  /*3570*/  FADD.FTZ R5, R153, R6 ;  /* 0x0000000699057221 */ /* 0x004fe20000010000 */
[----:B------:R-:W-:Y:S01]  /*3580*/  FADD.FTZ R41, R37, R34 ;  /* 0x0000002225297221 */ /* 0x000fe20000010000 */
[--C-:B------:R-:W-:Y:S01]  /*3590*/  FFMA.FTZ R67, R67, UR10, -R32.reuse ;  /* 0x0000000a43437c23 */ /* 0x100fe20008010820 */
[--C-:B------:R-:W-:Y:S01]  /*35a0*/  FFMA.FTZ R70, R70, UR10, -R32.reuse ;  /* 0x0000000a46467c23 */ /* 0x100fe20008010820 */
[----:B------:R-:W-:Y:S01]  /*35b0*/  FFMA.FTZ R32, R71, UR10, -R32 ;  /* 0x0000000a47207c23 */ /* 0x000fe20008010820 */
[----:B------:R-:W-:Y:S01]  /*35c0*/  FADD.FTZ R36, R158, R41 ;  /* 0x000000299e247221 */ /* 0x000fe20000010000 */
[----:B------:R-:W-:Y:S01]  /*35d0*/  F2FP.BF16.F32.PACK_AB R153, R6, R153 ;  /* 0x000000990699723e */ /* 0x000fe200000010ff */
[----:B------:R-:W2:Y:S01]  /*35e0*/  MUFU.EX2 R12, R12 ;  /* 0x0000000c000c7308 */ /* 0x000ea20000000800 */
[----:B0-----:R-:W-:Y:S01]  /*35f0*/  FADD.FTZ R34, R10, R5 ;  /* 0x000000050a227221 */ /* 0x001fe20000010000 */
[----:B------:R-:W-:Y:S01]  /*3600*/  FADD.FTZ R41, R39, R36 ;  /* 0x0000002427297221 */ /* 0x000fe20000010000 */
[----:B------:R-:W-:-:S02]  /*3610*/  F2FP.BF16.F32.PACK_AB R154, R35, R154 ;  /* 0x0000009a239a723e */ /* 0x000fc400000010ff */
[----:B------:R-:W-:Y:S01]  /*3620*/  F2FP.BF16.F32.PACK_AB R156, R37, R156 ;  /* 0x0000009c259c723e */ /* 0x000fe200000010ff */
[----:B------:R-:W-:Y:S01]  /*3630*/  FADD.FTZ R36, R160, R41 ;  /* 0x00000029a0247221 */ /* 0x000fe20000010000 */
[----:B------:R-:W-:Y:S01]  /*3640*/  F2FP.BF16.F32.PACK_AB R158, R39, R158 ;  /* 0x0000009e279e723e */ /* 0x000fe200000010ff */
[----:B------:R-:W0:Y:S01]  /*3650*/  MUFU.EX2 R13, R13 ;  /* 0x0000000d000d7308 */ /* 0x000e220000000800 */
[----:B---3--:R-:W-:Y:S01]  /*3660*/  FADD.FTZ R5, R11, R34 ;  /* 0x000000220b057221 */ /* 0x008fe20000010000 */
[----:B------:R-:W-:Y:S01]  /*3670*/  FADD.FTZ R41, R43, R36 ;  /* 0x000000242b297221 */ /* 0x000fe20000010000 */
[----:B------:R-:W-:Y:S02]  /*3680*/  F2FP.BF16.F32.PACK_AB R155, R11, R10 ;  /* 0x0000000a0b9b723e */ /* 0x000fe400000010ff */
[----:B------:R-:W-:Y:S01]  /*3690*/  F2FP.BF16.F32.PACK_AB R160, R43, R160 ;  /* 0x000000a02ba0723e */ /* 0x000fe200000010ff */
[----:B------:R-:W-:Y:S01]  /*36a0*/  FADD.FTZ R36, R44, R41 ;  /* 0x000000292c247221 */ /* 0x000fe20000010000 */
[----:B------:R-:W-:Y:S01]  /*36b0*/  F2FP.BF16.F32.PACK_AB R168, R57, R56 ;  /* 0x0000003839a8723e */ /* 0x000fe200000010ff */
[----:B------:R-:W3:Y:S01]  /*36c0*/  MUFU.EX2 R14, R14 ;  /* 0x0000000e000e7308 */ /* 0x000ee20000000800 */
[----:B--2---:R-:W-:Y:S01]  /*36d0*/  FADD.FTZ R34, R12, R5 ;  /* 0x000000050c227221 */ /* 0x004fe20000010000 */
[----:B------:R-:W-:-:S04]  /*36e0*/  FADD.FTZ R41, R45, R36 ;  /* 0x000000242d297221 */ /* 0x000fc80000010000 */
[----:B------:R-:W-:Y:S02]  /*36f0*/  FADD.FTZ R36, R48, R41 ;  /* 0x0000002930247221 */ /* 0x000fe40000010000 */
[----:B------:R-:W2:Y:S01]  /*3700*/  MUFU.EX2 R15, R15 ;  /* 0x0000000f000f7308 */ /* 0x000ea20000000800 */
[----:B0-----:R-:W-:Y:S01]  /*3710*/  FADD.FTZ R5, R13, R34 ;  /* 0x000000220d057221 */ /* 0x001fe20000010000 */
[----:B------:R-:W-:Y:S01]  /*3720*/  FADD.FTZ R41, R49, R36 ;  /* 0x0000002431297221 */ /* 0x000fe20000010000 */
[----:B------:R-:W-:-:S03]  /*3730*/  F2FP.BF16.F32.PACK_AB R157, R13, R12 ;  /* 0x0000000c0d9d723e */ /* 0x000fc600000010ff */
[----:B------:R-:W-:Y:S02]  /*3740*/  FADD.FTZ R36, R52, R41 ;  /* 0x0000002934247221 */ /* 0x000fe40000010000 */
[----:B------:R-:W0:Y:S01]  /*3750*/  MUFU.EX2 R20, R20 ;  /* 0x0000001400147308 */ /* 0x000e220000000800 */
[----:B---3--:R-:W-:Y:S01]  /*3760*/  FADD.FTZ R34, R14, R5 ;  /* 0x000000050e227221 */ /* 0x008fe20000010000 */
[----:B------:R-:W-:-:S04]  /*3770*/  FADD.FTZ R33, R53, R36 ;  /* 0x0000002435217221 */ /* 0x000fc80000010000 */
[----:B------:R-:W-:Y:S02]  /*3780*/  FADD.FTZ R36, R56, R33 ;  /* 0x0000002138247221 */ /* 0x000fe40000010000 */
[----:B------:R-:W3:Y:S01]  /*3790*/  MUFU.EX2 R21, R21 ;  /* 0x0000001500157308 */ /* 0x000ee20000000800 */
[----:B--2---:R-:W-:Y:S01]  /*37a0*/  FADD.FTZ R5, R15, R34 ;  /* 0x000000220f057221 */ /* 0x004fe20000010000 */
[----:B------:R-:W-:Y:S01]  /*37b0*/  FADD.FTZ R33, R57, R36 ;  /* 0x0000002439217221 */ /* 0x000fe20000010000 */
[----:B------:R-:W-:-:S05]  /*37c0*/  F2FP.BF16.F32.PACK_AB R159, R15, R14 ;  /* 0x0000000e0f9f723e */ /* 0x000fca00000010ff */
[----:B------:R-:W2:Y:S01]  /*37d0*/  MUFU.EX2 R24, R24 ;  /* 0x0000001800187308 */ /* 0x000ea20000000800 */
[----:B0-----:R-:W-:-:S07]  /*37e0*/  FADD.FTZ R34, R20, R5 ;  /* 0x0000000514227221 */ /* 0x001fce0000010000 */
[----:B------:R-:W0:Y:S01]  /*37f0*/  MUFU.EX2 R25, R25 ;  /* 0x0000001900197308 */ /* 0x000e220000000800 */
[C---:B---3--:R-:W-:Y:S01]  /*3800*/  FADD.FTZ R5, R21.reuse, R34 ;  /* 0x0000002215057221 */ /* 0x048fe20000010000 */
[----:B------:R-:W-:-:S06]  /*3810*/  F2FP.BF16.F32.PACK_AB R161, R21, R20 ;  /* 0x0000001415a1723e */ /* 0x000fcc00000010ff */
[----:B------:R-:W3:Y:S01]  /*3820*/  MUFU.EX2 R26, R26 ;  /* 0x0000001a001a7308 */ /* 0x000ee20000000800 */
[----:B--2---:R-:W-:-:S07]  /*3830*/  FADD.FTZ R34, R24, R5 ;  /* 0x0000000518227221 */ /* 0x004fce0000010000 */
[----:B------:R-:W2:Y:S01]  /*3840*/  MUFU.EX2 R27, R27 ;  /* 0x0000001b001b7308 */ /* 0x000ea20000000800 */
[C---:B0-----:R-:W-:Y:S01]  /*3850*/  FADD.FTZ R5, R25.reuse, R34 ;  /* 0x0000002219057221 */ /* 0x041fe20000010000 */
[----:B------:R-:W-:-:S06]  /*3860*/  F2FP.BF16.F32.PACK_AB R163, R25, R24 ;  /* 0x0000001819a3723e */ /* 0x000fcc00000010ff */
[----:B------:R-:W0:Y:S01]  /*3870*/  MUFU.EX2 R28, R28 ;  /* 0x0000001c001c7308 */ /* 0x000e220000000800 */
[----:B---3--:R-:W-:-:S07]  /*3880*/  FADD.FTZ R34, R26, R5 ;  /* 0x000000051a227221 */ /* 0x008fce0000010000 */
[----:B------:R-:W3:Y:S01]  /*3890*/  MUFU.EX2 R60, R60 ;  /* 0x0000003c003c7308 */ /* 0x000ee20000000800 */
[C---:B--2---:R-:W-:Y:S01]  /*38a0*/  FADD.FTZ R5, R27.reuse, R34 ;  /* 0x000000221b057221 */ /* 0x044fe20000010000 */
[----:B------:R-:W-:-:S06]  /*38b0*/  F2FP.BF16.F32.PACK_AB R165, R27, R26 ;  /* 0x0000001a1ba5723e */ /* 0x000fcc00000010ff */
[----:B------:R-:W2:Y:S01]  /*38c0*/  MUFU.EX2 R29, R29 ;  /* 0x0000001d001d7308 */ /* 0x000ea20000000800 */
[----:B0-----:R-:W-:-:S07]  /*38d0*/  FADD.FTZ R34, R28, R5 ;  /* 0x000000051c227221 */ /* 0x001fce0000010000 */
[----:B------:R-:W0:Y:S01]  /*38e0*/  MUFU.EX2 R61, R61 ;  /* 0x0000003d003d7308 */ /* 0x000e220000000800 */
[----:B---3--:R-:W-:-:S07]  /*38f0*/  FADD.FTZ R36, R60, R33 ;  /* 0x000000213c247221 */ /* 0x008fce0000010000 */
[----:B------:R-:W3:Y:S01]  /*3900*/  MUFU.EX2 R30, R30 ;  /* 0x0000001e001e7308 */ /* 0x000ee20000000800 */
[C---:B--2---:R-:W-:Y:S01]  /*3910*/  FADD.FTZ R5, R29.reuse, R34 ;  /* 0x000000221d057221 */ /* 0x044fe20000010000 */
[----:B------:R-:W-:-:S06]  /*3920*/  F2FP.BF16.F32.PACK_AB R167, R29, R28 ;  /* 0x0000001c1da7723e */ /* 0x000fcc00000010ff */
[----:B------:R-:W2:Y:S01]  /*3930*/  MUFU.EX2 R64, R64 ;  /* 0x0000004000407308 */ /* 0x000ea20000000800 */
[C---:B0-----:R-:W-:Y:S01]  /*3940*/  FADD.FTZ R33, R61.reuse, R36 ;  /* 0x000000243d217221 */ /* 0x041fe20000010000 */
[----:B------:R-:W-:-:S06]  /*3950*/  F2FP.BF16.F32.PACK_AB R170, R61, R60 ;  /* 0x0000003c3daa723e */ /* 0x000fcc00000010ff */
        /* <DEDUP_REMOVED lines=23> */
[----:B---3--:R-:W-:-:S04]  /*3ad0*/  FADD.FTZ R6, R70, R11 ;  /* 0x0000000b46067221 */ /* 0x008fc80000010000 */
[C---:B--2---:R-:W-:Y:S01]  /*3ae0*/  FADD.FTZ R6, R175.reuse, R6 ;  /* 0x00000006af067221 */ /* 0x044fe20000010000 */
[----:B------:R-:W-:Y:S01]  /*3af0*/  F2FP.BF16.F32.PACK_AB R175, R175, R70 ;  /* 0x00000046afaf723e */ /* 0x000fe200000010ff */
[C---:B0-----:R-:W-:Y:S01]  /*3b00*/  FADD.FTZ R5, R47.reuse, R36 ;  /* 0x000000242f057221 */ /* 0x041fe20000010000 */
[----:B------:R-:W-:Y:S01]  /*3b10*/  F2FP.BF16.F32.PACK_AB R174, R47, R68 ;  /* 0x000000442fae723e */ /* 0x000fe200000010ff */
[----:B------:R-:W-:Y:S06]  /*3b20*/  @!P0 BRA `(.L_x_9424) ;  /* 0x0000000000048947 */ /* 0x000fec0003800000 */
[----:B------:R-:W-:Y:S01]  /*3b30*/  BPT.TRAP 0x1 ;  /* 0x000000040000795c */ /* 0x000fe20000300000 */
.L_x_9424:
[----:B------:R0:W2:Y:S01]  /*3b40*/  SYNCS.PHASECHK.TRANS64.TRYWAIT P1, [UR22+0x22850], R9 ;  /* 0x02285009ff0075a7 */ /* 0x0000a20008020156 */
[----:B------:R-:W-:Y:S05]  /*3b50*/  @!P0 BRA `(.L_x_9425) ;  /* 0x0000000000048947 */ /* 0x000fea0003800000 */
[----:B------:R-:W-:Y:S01]  /*3b60*/  BPT.TRAP 0x1 ;  /* 0x000000040000795c */ /* 0x000fe20000300000 */
.L_x_9425:
[----:B--2---:R-:W-:Y:S05]  /*3b70*/  @P1 BRA `(.L_x_9426) ;  /* 0x0000000000081947 */ /* 0x004fea0003800000 */
[----:B------:R-:W2:Y:S02]  /*3b80*/  SYNCS.PHASECHK.TRANS64.TRYWAIT P1, [UR22+0x22850], R9 ;  /* 0x02285009ff0075a7 */ /* 0x000ea40008020156 */
[----:B--2---:R-:W-:Y:S05]  /*3b90*/  @!P1 BRA `(.L_x_9427) ;  /* 0x000000d0009c9947 */ /* 0x004fea0003800000 */
.L_x_9426:
[----:B------:R-:W-:Y:S01]  /*3ba0*/  R2UR UR6, R7 ;  /* 0x00000000070672ca */ /* 0x000fe200000e0000 */
[----:B------:R3:W-:Y:S06]  /*3bb0*/  BAR.SYNC.DEFER_BLOCKING R8, 0x100 ;  /* 0x000400080000751d */ /* 0x0007ec0000010000 */
[----:B------:R-:W-:-:S06]  /*3bc0*/  UMOV UR7, 0x40000040 ;  /* 0x4000004000077882 */ /* 0x000fcc0000000000 */
[----:B------:R-:W-:-:S04]  /*3bd0*/  UIADD3 UR6, UR6, 0x400, URZ ;  /* 0x0000040006067890 */ /* 0x000fc8000fffe03f */
[----:B------:R-:W-:-:S04]  /*3be0*/  USHF.R.U32.HI UR6, URZ, 0x4, UR6 ;  /* 0x000000043f067899 */ /* 0x000fc80008011606 */
[----:B------:R-:W-:-:S04]  /*3bf0*/  ULOP3.LUT UR6, UR6, 0x3fff, URZ, 0xc0, !UPT ;  /* 0x00003fff06067892 */ /* 0x000fc8000f8ec03f */
[----:B------:R-:W-:Y:S01]  /*3c00*/  ULOP3.LUT UR21, UR6, 0x3000000, URZ, 0xfc, !UPT ;  /* 0x0300000006157892 */ /* 0x000fe2000f8efc3f */
[----:B------:R-:W-:-:S03]  /*3c10*/  WARPGROUP.ARRIVE ;  /* 0x00000000000079c5 */ /* 0x000fc60000000000 */
[----:B------:R-:W-:-:S07]  /*3c20*/  UIMAD UR11, UR37, 0xc00, UR21 ;  /* 0x00000c00250b78a4 */ /* 0x000fce000f8e0215 */
        /* <DEDUP_REMOVED lines=33> */
[----:B---3--:R-:W-:Y:S05]  /*3e40*/  @!P0 BRA `(.L_x_9428) ;  /* 0x0000000000048947 */ /* 0x008fea0003800000 */
[----:B------:R-:W-:Y:S01]  /*3e50*/  BPT.TRAP 0x1 ;  /* 0x000000040000795c */ /* 0x000fe20000300000 */
.L_x_9428:
[----:B------:R-:W3:Y:S01]  /*3e60*/  S2UR UR6, SR_CgaCtaId ;  /* 0x00000000000679c3 */ /* 0x000ee20000008800 */
[----:B------:R-:W-:-:S04]  /*3e70*/  UIADD3 UR22, UR22, 0x22860, URZ ;  /* 0x0002286016167890 */ /* 0x000fc8000fffe03f */
[----:B---3--:R-:W-:-:S09]  /*3e80*/  UPRMT UR22, UR6, 0x654, UR22 ;  /* 0x0000065406167896 */ /* 0x008fd20008000016 */
[----:B------:R-:W-:Y:S01]  /*3e90*/  SYNCS.ARRIVE.TRANS64.RED.A1T0 RZ, [UR22], RZ ;  /* 0x000000ffffff79a7 */ /* 0x000fe20008100416 */
[----:B------:R-:W-:-:S04]  /*3ea0*/  UIADD3 UR22, UR48, -0x2, URZ ;  /* 0xfffffffe30167890 */ /* 0x000fc8000fffe03f */
[----:B------:R-:W-:-:S06]  /*3eb0*/  UISETP.GE.AND UP0, UPT, UR22, UR45, UPT ;  /* 0x0000002d1600728c */ /* 0x000fcc000bf06270 */
[----:B------:R-:W-:-:S13]  /*3ec0*/  PLOP3.LUT P1, PT, PT, PT, UP0, 0x80, 0x0 ;  /* 0x000000000000781c */ /* 0x000fda0003f2f008 */
[----:B------:R-:W-:Y:S05]  /*3ed0*/  @!P1 BRA `(.L_x_9429) ;  /* 0x0000002000e49947 */ /* 0x000fea0003800000 */
[----:B------:R-:W-:Y:S01]  /*3ee0*/  IMAD.MOV.U32 R8, RZ, RZ, R4 ;  /* 0x000000ffff087224 */ /* 0x000fe200078e0004 */
[----:B------:R-:W-:Y:S01]  /*3ef0*/  ULDC UR26, c[0x0][0x9d8] ;  /* 0x00027600001a7ab9 */ /* 0x000fe20000000800 */
[----:B0-2---:R-:W-:Y:S01]  /*3f00*/  IMAD.MOV.U32 R9, RZ, RZ, R3 ;  /* 0x000000ffff097224 */ /* 0x005fe200078e0003 */
[----:B------:R-:W-:-:S06]  /*3f10*/  ULDC UR23, c[0x0][0x988] ;  /* 0x0002620000177ab9 */ /* 0x000fcc0000000800 */
.L_x_9440:
        /* <DEDUP_REMOVED lines=8> */
[----:B------:R-:W-:Y:S10]  /*3fa0*/  @!P0 BRA `(.L_x_9430) ;  /* 0x0000000000048947 */ /* 0x000ff40003800000 */
[----:B------:R-:W-:Y:S01]  /*3fb0*/  BPT.TRAP 0x1 ;  /* 0x000000040000795c */ /* 0x000fe20000300000 */
.L_x_9430:
[----:B------:R-:W0:Y:S01]  /*3fc0*/  S2UR UR24, SR_CgaCtaId ;  /* 0x00000000001879c3 */ /* 0x000e220000008800 */
[----:B------:R-:W-:Y:S01]  /*3fd0*/  UMOV UR6, 0x400 ;  /* 0x0000040000067882 */ /* 0x000fe20000000000 */
[----:B------:R-:W-:-:S05]  /*3fe0*/  IMAD.U32 R7, RZ, RZ, UR36 ;  /* 0x00000024ff077e24 */ /* 0x000fca000f8e00ff */
[----:B------:R-:W-:Y:S01]  /*3ff0*/  SHF.L.U32 R7, R7, 0x1f, RZ ;  /* 0x0000001f07077819 */ /* 0x000fe200000006ff */
[----:B0-----:R-:W-:-:S04]  /*4000*/  ULEA UR6, UR24, UR6, 0x18 ;  /* 0x0000000618067291 */ /* 0x001fc8000f8ec03f */
[----:B------:R-:W-:-:S09]  /*4010*/  ULEA UR25, UR37, UR6, 0x3 ;  /* 0x0000000625197291 */ /* 0x000fd2000f8e183f */
[----:B------:R0:W2:Y:S01]  /*4020*/  SYNCS.PHASECHK.TRANS64.TRYWAIT P1, [UR25+0x22830], R7 ;  /* 0x02283007ff0075a7 */ /* 0x0000a20008020159 */
[----:B------:R-:W-:Y:S05]  /*4030*/  @!P0 BRA `(.L_x_9431) ;  /* 0x0000000000048947 */ /* 0x000fea0003800000 */
[----:B------:R-:W-:Y:S01]  /*4040*/  BPT.TRAP 0x1 ;  /* 0x000000040000795c */ /* 0x000fe20000300000 */
.L_x_9431:
[----:B--2---:R-:W-:Y:S05]  /*4050*/  @P1 BRA `(.L_x_9432) ;  /* 0x0000000000081947 */ /* 0x004fea0003800000 */
[----:B------:R-:W2:Y:S02]  /*4060*/  SYNCS.PHASECHK.TRANS64.TRYWAIT P1, [UR25+0x22830], R7 ;  /* 0x02283007ff0075a7 */ /* 0x000ea40008020159 */
[----:B--2---:R-:W-:Y:S05]  /*4070*/  @!P1 BRA `(.L_x_9433) ;  /* 0x000000cc007c9947 */ /* 0x004fea0003800000 */
.L_x_9432:
[----:B------:R-:W-:Y:S01]  /*4080*/  UIMAD UR18, UR37, 0x300, UR20 ;  /* 0x00000300251278a4 */ /* 0x000fe2000f8e0214 */
[----:B------:R-:W-:Y:S01]  /*4090*/  WARPGROUP.ARRIVE ;  /* 0x00000000000079c5 */ /* 0x000fe20000000000 */
[----:B------:R-:W-:Y:S01]  /*40a0*/  UMOV UR19, 0x40000040 ;  /* 0x4000004000137882 */ /* 0x000fe20000000000 */
[----:B------:R-:W-:Y:S01]  /*40b0*/  UMOV UR7, 0x40000040 ;  /* 0x4000004000077882 */ /* 0x000fe20000000000 */
[----:B------:R-:W-:-:S03]  /*40c0*/  UIADD3 UR6, UR18, 0x2, URZ ;  /* 0x0000000212067890 */ /* 0x000fc6000fffe03f */
[----:B-1----:R-:W1:Y:S01]  /*40d0*/  S2R R0, SR_TID.X ;  /* 0x0000000000007919 */ /* 0x002e620000002100 */
[----:B------:R-:W-:Y:S01]  /*40e0*/  UIADD3 UR10, UR18, 0x4, URZ ;  /* 0x00000004120a7890 */ /* 0x000fe2000fffe03f */
[----:B------:R-:W-:Y:S01]  /*40f0*/  UMOV UR11, 0x40000040 ;  /* 0x40000040000b7882 */ /* 0x000fe20000000000 */
[----:B------:R-:W-:Y:S01]  /*4100*/  HGMMA.64x96x16.F32.BF16 R152, gdesc[UR16], RZ, !UPT, gsb0 ;  /* 0x01600000109879f0 */ /* 0x000fe2000c0018ff */
[----:B------:R-:W-:Y:S01]  /*4110*/  UIADD3 UR14, UR18, 0x6, URZ ;  /* 0x00000006120e7890 */ /* 0x000fe2000fffe03f */
[----:B------:R-:W-:Y:S01]  /*4120*/  UMOV UR15, 0x40000040 ;  /* 0x40000040000f7882 */ /* 0x000fe20000000000 */
        /* <DEDUP_REMOVED lines=15> */
.L_x_9434:
        /* <DEDUP_REMOVED lines=29> */
[----:B------:R-:W-:Y:S01]  /*43f0*/  UMOV UR10, UR23 ;  /* 0x00000017000a7c82 */ /* 0x000fe20008000000 */
        /* <DEDUP_REMOVED lines=13> */
[----:B------:R-:W-:-:S03]  /*44d0*/  UIADD3 UR6, UR25, 0x22840, URZ ;  /* 0x0002284019067890 */ /* 0x000fc6000fffe03f */
[----:B------:R-:W4:Y:S01]  /*44e0*/  MUFU.TANH R14, R14 ;  /* 0x0000000e000e7308 */ /* 0x000f220000002400 */
[----:B--2---:R-:W-:Y:S01]  /*44f0*/  FMNMX.FTZ R3, R12, R3, !PT ;  /* 0x000000030c037209 */ /* 0x004fe20007810000 */
[----:B------:R-:W-:-:S06]  /*4500*/  UPRMT UR6, UR24, 0x654, UR6 ;  /* 0x0000065418067896 */ /* 0x000fcc0008000006 */
[----:B------:R-:W2:Y:S01]  /*4510*/  MUFU.TANH R15, R15 ;  /* 0x0000000f000f7308 */ /* 0x000ea20000002400 */
[----:B---3--:R-:W-:Y:S02]  /*4520*/  FMNMX.FTZ R3, R13, R3, !PT ;  /* 0x000000030d037209 */ /* 0x008fe40007810000 */
[----:B------:R-:W-:Y:S05]  /*4530*/  SYNCS.ARRIVE.TRANS64.RED.A1T0 RZ, [UR6], RZ ;  /* 0x000000ffffff79a7 */ /* 0x000fea0008100406 */
        /* <DEDUP_REMOVED lines=34> */
[----:B------:R-:W-:Y:S01]  /*4760*/  MUFU.TANH R176, R176 ;  /* 0x000000b000b07308 */ /* 0x000fe20000002400 */
[----:B---3--:R-:W-:-:S07]  /*4770*/  FMNMX.FTZ R3, R180, R3, !PT ;  /* 0x00000003b4037209 */ /* 0x008fce0007810000 */
[----:B------:R-:W-:Y:S01]  /*4780*/  MUFU.TANH R155, R155 ;  /* 0x0000009b009b7308 */ /* 0x000fe20000002400 */
[----:B----4-:R-:W-:-:S05]  /*4790*/  FMNMX.FTZ R3, R181, R3, !PT ;  /* 0x00000003b5037209 */ /* 0x010fca0007810000 */
        /* <DEDUP_REMOVED lines=10> */
[----:B--2---:R-:W-:-:S05]  /*4840*/  FMNMX.FTZ R3, R3, R154, !PT ;  /* 0x0000009a03037209 */ /* 0x004fca0007810000 */
[C---:B------:R-:W-:Y:S01]  /*4850*/  FADD.FTZ R9, -R3.reuse, R9 ;  /* 0x0000000903097221 */ /* 0x040fe20000010100 */
[----:B------:R-:W-:Y:S01]  /*4860*/  FMUL.FTZ R154, R3, UR10 ;  /* 0x0000000a039a7c20 */ /* 0x000fe20008410000 */
[----:B------:R-:W-:Y:S02]  /*4870*/  MUFU.TANH R188, R188 ;  /* 0x000000bc00bc7308 */ /* 0x000fe40000002400 */
        /* <DEDUP_REMOVED lines=17> */
[--C-:B------:R-:W-:Y:S01]  /*4990*/  FFMA.FTZ R161, R161, UR10, -R154.reuse ;  /* 0x0000000aa1a17c23 */ /* 0x100fe2000801089a */
[--C-:B------:R-:W-:Y:S01]  /*49a0*/  FFMA.FTZ R164, R164, UR10, -R154.reuse ;  /* 0x0000000aa4a47c23 */ /* 0x100fe2000801089a */
[--C-:B------:R-:W-:Y:S01]  /*49b0*/  FFMA.FTZ R165, R165, UR10, -R154.reuse ;  /* 0x0000000aa5a57c23 */ /* 0x100fe2000801089a */
[--C-:B------:R-:W-:Y:S01]  /*49c0*/  FFMA.FTZ R168, R168, UR10, -R154.reuse ;  /* 0x0000000aa8a87c23 */ /* 0x100fe2000801089a */
[--C-:B------:R-:W-:Y:S01]  /*49d0*/  FFMA.FTZ R169, R169, UR10, -R154.reuse ;  /* 0x0000000aa9a97c23 */ /* 0x100fe2000801089a */
[----:B------:R4:W5:Y:S01]  /*49e0*/  MUFU.EX2 R152, R10 ;  /* 0x0000000a00987308 */ /* 0x0009620000000800 */
[--C-:B------:R-:W-:Y:S01]  /*49f0*/  FFMA.FTZ R172, R172, UR10, -R154.reuse ;  /* 0x0000000aacac7c23 */ /* 0x100fe2000801089a */
[--C-:B------:R-:W-:Y:S01]  /*4a00*/  FFMA.FTZ R173, R173, UR10, -R154.reuse ;  /* 0x0000000aadad7c23 */ /* 0x100fe2000801089a */
[--C-:B------:R-:W-:Y:S01]  /*4a10*/  FFMA.FTZ R177, R177, UR10, -R154.reuse ;  /* 0x0000000ab1b17c23 */ /* 0x100fe2000801089a */
[--C-:B------:R-:W-:Y:S01]  /*4a20*/  FFMA.FTZ R180, R180, UR10, -R154.reuse ;  /* 0x0000000ab4b47c23 */ /* 0x100fe2000801089a */
[----:B------:R-:W-:Y:S01]  /*4a30*/  FFMA.FTZ R181, R181, UR10, -R154 ;  /* 0x0000000ab5b57c23 */ /* 0x000fe2000801089a */
[-C--:B--2---:R-:W-:Y:S01]  /*4a40*/  FMUL.FTZ R24, R24, R9.reuse ;  /* 0x0000000918187220 */ /* 0x084fe20000410000 */
[----:B------:R-:W-:Y:S01]  /*4a50*/  FMUL.FTZ R25, R25, R9 ;  /* 0x0000000919197220 */ /* 0x000fe20000410000 */
[----:B------:R2:W-:Y:S01]  /*4a60*/  MUFU.EX2 R185, R12 ;  /* 0x0000000c00b97308 */ /* 0x0005e20000000800 */
[----:B---3--:R-:W-:Y:S01]  /*4a70*/  FFMA.FTZ R154, R9, R5, R4 ;  /* 0x00000005099a7223 */ /* 0x008fe20000010004 */
[----:B----4-:R-:W-:Y:S01]  /*4a80*/  FMUL.FTZ R10, R171, UR26 ;  /* 0x0000001aab0a7c20 */ /* 0x010fe20008410000 */
[----:B------:R-:W-:Y:S01]  /*4a90*/  FMUL.FTZ R171, R174, UR26 ;  /* 0x0000001aaeab7c20 */ /* 0x000fe20008410000 */
[----:B------:R-:W-:Y:S01]  /*4aa0*/  FMUL.FTZ R5, R175, UR26 ;  /* 0x0000001aaf057c20 */ /* 0x000fe20008410000 */
[----:B------:R-:W-:Y:S01]  /*4ab0*/  FMUL.FTZ R174, R179, UR26 ;  /* 0x0000001ab3ae7c20 */ /* 0x000fe20008410000 */
[----:B------:R-:W-:Y:S01]  /*4ac0*/  FMUL.FTZ R175, R182, UR26 ;  /* 0x0000001ab6af7c20 */ /* 0x000fe20008410000 */
[----:B------:R-:W-:Y:S01]  /*4ad0*/  FMUL.FTZ R179, R186, UR26 ;  /* 0x0000001abab37c20 */ /* 0x000fe20008410000 */
[----:B------:R-:W-:Y:S01]  /*4ae0*/  MUFU.TANH R10, R10 ;  /* 0x0000000a000a7308 */ /* 0x000fe20000002400 */
[C---:B-----5:R-:W-:Y:S01]  /*4af0*/  FADD.FTZ R154, R152.reuse, R154 ;  /* 0x0000009a989a7221 */ /* 0x060fe20000010000 */
[----:B------:R-:W-:Y:S01]  /*4b00*/  F2FP.BF16.F32.PACK_AB R152, R152, R4 ;  /* 0x000000049898723e */ /* 0x000fe200000010ff */
[----:B--2---:R-:W-:Y:S01]  /*4b10*/  FMUL.FTZ R12, R178, UR26 ;  /* 0x0000001ab20c7c20 */ /* 0x004fe20008410000 */
[----:B------:R-:W-:Y:S01]  /*4b20*/  FMUL.FTZ R178, R183, UR26 ;  /* 0x0000001ab7b27c20 */ /* 0x000fe20008410000 */
[----:B------:R-:W-:Y:S01]  /*4b30*/  FMUL.FTZ R182, R187, UR26 ;  /* 0x0000001abbb67c20 */ /* 0x000fe20008410000 */
[----:B------:R-:W-:Y:S01]  /*4b40*/  FMUL.FTZ R183, R190, UR26 ;  /* 0x0000001abeb77c20 */ /* 0x000fe20008410000 */
[----:B------:R-:W-:Y:S01]  /*4b50*/  FMUL.FTZ R186, R194, UR26 ;  /* 0x0000001ac2ba7c20 */ /* 0x000fe20008410000 */
[----:B------:R-:W2:Y:S01]  /*4b60*/  MUFU.EX2 R4, R11 ;  /* 0x0000000b00047308 */ /* 0x000ea20000000800 */
[----:B------:R-:W-:Y:S01]  /*4b70*/  FMUL.FTZ R187, R195, UR26 ;  /* 0x0000001ac3bb7c20 */ /* 0x000fe20008410000 */
[----:B------:R-:W-:Y:S01]  /*4b80*/  FMUL.FTZ R195, R199, UR26 ;  /* 0x0000001ac7c37c20 */ /* 0x000fe20008410000 */
[-C--:B------:R-:W-:Y:S01]  /*4b90*/  FMUL.FTZ R28, R28, R9.reuse ;  /* 0x000000091c1c7220 */ /* 0x080fe20000410000 */
[-C--:B------:R-:W-:Y:S01]  /*4ba0*/  FMUL.FTZ R29, R29, R9.reuse ;  /* 0x000000091d1d7220 */ /* 0x080fe20000410000 */
[-C--:B------:R-:W-:Y:S01]  /*4bb0*/  FMUL.FTZ R32, R32, R9.reuse ;  /* 0x0000000920207220 */ /* 0x080fe20000410000 */
[-C--:B------:R-:W-:Y:S01]  /*4bc0*/  FMUL.FTZ R33, R33, R9.reuse ;  /* 0x0000000921217220 */ /* 0x080fe20000410000 */
[-C--:B------:R-:W-:Y:S01]  /*4bd0*/  FMUL.FTZ R36, R36, R9.reuse ;  /* 0x0000000924247220 */ /* 0x080fe20000410000 */
[----:B------:R-:W3:Y:S01]  /*4be0*/  MUFU.TANH R171, R171 ;  /* 0x000000ab00ab7308 */ /* 0x000ee20000002400 */
[-C--:B------:R-:W-:Y:S01]  /*4bf0*/  FMUL.FTZ R37, R37, R9.reuse ;  /* 0x0000000925257220 */ /* 0x080fe20000410000 */
[-C--:B------:R-:W-:Y:S01]  /*4c00*/  FMUL.FTZ R40, R40, R9.reuse ;  /* 0x0000000928287220 */ /* 0x080fe20000410000 */
[-C--:B------:R-:W-:Y:S01]  /*4c10*/  FMUL.FTZ R41, R41, R9.reuse ;  /* 0x0000000929297220 */ /* 0x080fe20000410000 */
[-C--:B------:R-:W-:Y:S01]  /*4c20*/  FMUL.FTZ R44, R44, R9.reuse ;  /* 0x000000092c2c7220 */ /* 0x080fe20000410000 */
[-C--:B------:R-:W-:Y:S01]  /*4c30*/  FMUL.FTZ R45, R45, R9.reuse ;  /* 0x000000092d2d7220 */ /* 0x080fe20000410000 */
[-C--:B------:R-:W-:Y:S01]  /*4c40*/  FMUL.FTZ R48, R48, R9.reuse ;  /* 0x0000000930307220 */ /* 0x080fe20000410000 */
[-C--:B------:R-:W-:Y:S01]  /*4c50*/  FMUL.FTZ R49, R49, R9.reuse ;  /* 0x0000000931317220 */ /* 0x080fe20000410000 */
[----:B------:R-:W4:Y:S01]  /*4c60*/  MUFU.TANH R5, R5 ;  /* 0x0000000500057308 */ /* 0x000f220000002400 */
[----:B--2---:R-:W-:Y:S01]  /*4c70*/  FADD.FTZ R11, R4, R154 ;  /* 0x0000009a040b7221 */ /* 0x004fe20000010000 */
[C---:B------:R-:W-:Y:S01]  /*4c80*/  F2FP.BF16.F32.PACK_AB R154, R185.reuse, R4 ;  /* 0x00000004b99a723e */ /* 0x040fe200000010ff */
[-C--:B------:R-:W-:Y:S01]  /*4c90*/  FMUL.FTZ R52, R52, R9.reuse ;  /* 0x0000000934347220 */ /* 0x080fe20000410000 */
[----:B------:R-:W-:Y:S01]  /*4ca0*/  FMNMX.FTZ R4, R176, R8, !PT ;  /* 0x00000008b0047209 */ /* 0x000fe20007810000 */
[----:B------:R-:W-:Y:S01]  /*4cb0*/  FADD.FTZ R11, R185, R11 ;  /* 0x0000000bb90b7221 */ /* 0x000fe20000010000 */
[----:B------:R-:W-:Y:S01]  /*4cc0*/  FMUL.FTZ R185, R191, UR26 ;  /* 0x0000001abfb97c20 */ /* 0x000fe20008410000 */
[-C--:B------:R-:W-:Y:S01]  /*4cd0*/  FMUL.FTZ R53, R53, R9.reuse ;  /* 0x0000000935357220 */ /* 0x080fe20000410000 */
[----:B------:R-:W-:Y:S01]  /*4ce0*/  FMNMX.FTZ R4, R155, R4, !PT ;  /* 0x000000049b047209 */ /* 0x000fe20007810000 */
[----:B------:R-:W2:Y:S01]  /*4cf0*/  MUFU.TANH R12, R12 ;  /* 0x0000000c000c7308 */ /* 0x000ea20000002400 */
        /* <DEDUP_REMOVED lines=10> */
[----:B------:R-:W-:Y:S01]  /*4da0*/  FMNMX.FTZ R4, R162, R4, !PT ;  /* 0x00000004a2047209 */ /* 0x000fe20007810000 */
[-C--:B------:R-:W-:Y:S01]  /*4db0*/  FMUL.FTZ R69, R69, R9.reuse ;  /* 0x0000000945457220 */ /* 0x080fe20000410000 */
[-C--:B------:R-:W-:Y:S01]  /*4dc0*/  FMUL.FTZ R72, R72, R9.reuse ;  /* 0x0000000948487220 */ /* 0x080fe20000410000 */
        /* <DEDUP_REMOVED lines=10> */
[----:B------:R-:W1:Y:S01]  /*4e70*/  MUFU.TANH R178, R178 ;  /* 0x000000b200b27308 */ /* 0x000e620000002400 */
        /* <DEDUP_REMOVED lines=10> */
[----:B---3--:R-:W-:Y:S01]  /*4f20*/  FMNMX.FTZ R4, R171, R4, !PT ;  /* 0x00000004ab047209 */ /* 0x008fe20007810000 */
[-C--:B------:R-:W-:Y:S01]  /*4f30*/  FMUL.FTZ R100, R100, R9.reuse ;  /* 0x0000000964647220 */ /* 0x080fe20000410000 */
[-C--:B------:R-:W-:Y:S01]  /*4f40*/  FMUL.FTZ R101, R101, R9.reuse ;  /* 0x0000000965657220 */ /* 0x080fe20000410000 */
[-C--:B------:R-:W-:Y:S01]  /*4f50*/  FMUL.FTZ R104, R104, R9.reuse ;  /* 0x0000000968687220 */ /* 0x080fe20000410000 */
[----:B----4-:R-:W-:Y:S01]  /*4f60*/  FMNMX.FTZ R4, R5, R4, !PT ;  /* 0x0000000405047209 */ /* 0x010fe20007810000 */
[----:B------:R-:W3:Y:S01]  /*4f70*/  MUFU.TANH R182, R182 ;  /* 0x000000b600b67308 */ /* 0x000ee20000002400 */
[-C--:B------:R-:W-:Y:S01]  /*4f80*/  FMUL.FTZ R105, R105, R9.reuse ;  /* 0x0000000969697220 */ /* 0x080fe20000410000 */
[-C--:B------:R-:W-:Y:S01]  /*4f90*/  FMUL.FTZ R108, R108, R9.reuse ;  /* 0x000000096c6c7220 */ /* 0x080fe20000410000 */
[----:B--2---:R-:W-:Y:S01]  /*4fa0*/  FMNMX.FTZ R4, R12, R4, !PT ;  /* 0x000000040c047209 */ /* 0x004fe20007810000 */
[-C--:B------:R-:W-:Y:S01]  /*4fb0*/  FMUL.FTZ R109, R109, R9.reuse ;  /* 0x000000096d6d7220 */ /* 0x080fe20000410000 */
[-C--:B------:R-:W-:Y:S01]  /*4fc0*/  FMUL.FTZ R112, R112, R9.reuse ;  /* 0x0000000970707220 */ /* 0x080fe20000410000 */
[-C--:B------:R-:W-:Y:S01]  /*4fd0*/  FMUL.FTZ R113, R113, R9.reuse ;  /* 0x0000000971717220 */ /* 0x080fe20000410000 */
[----:B-----5:R-:W-:Y:S01]  /*4fe0*/  FMNMX.FTZ R4, R174, R4, !PT ;  /* 0x00000004ae047209 */ /* 0x020fe20007810000 */
[----:B------:R-:W2:Y:S01]  /*4ff0*/  MUFU.TANH R183, R183 ;  /* 0x000000b700b77308 */ /* 0x000ea20000002400 */
[-C--:B------:R-:W-:Y:S01]  /*5000*/  FMUL.FTZ R116, R116, R9.reuse ;  /* 0x0000000974747220 */ /* 0x080fe20000410000 */
[-C--:B------:R-:W-:Y:S01]  /*5010*/  FMUL.FTZ R117, R117, R9.reuse ;  /* 0x0000000975757220 */ /* 0x080fe20000410000 */
[----:B0-----:R-:W-:Y:S01]  /*5020*/  FMNMX.FTZ R4, R175, R4, !PT ;  /* 0x00000004af047209 */ /* 0x001fe20007810000 */
[-C--:B------:R-:W-:Y:S01]  /*5030*/  FMUL.FTZ R120, R120, R9.reuse ;  /* 0x0000000978787220 */ /* 0x080fe20000410000 */
[-C--:B------:R-:W-:Y:S01]  /*5040*/  FMUL.FTZ R121, R121, R9.reuse ;  /* 0x0000000979797220 */ /* 0x080fe20000410000 */
[-C--:B------:R-:W-:Y:S01]  /*5050*/  FMUL.FTZ R124, R124, R9.reuse ;  /* 0x000000097c7c7220 */ /* 0x080fe20000410000 */
[----:B-1----:R-:W-:Y:S01]  /*5060*/  FMNMX.FTZ R4, R178, R4, !PT ;  /* 0x00000004b2047209 */ /* 0x002fe20007810000 */
[----:B------:R-:W0:Y:S01]  /*5070*/  MUFU.TANH R185, R185 ;  /* 0x000000b900b97308 */ /* 0x000e220000002400 */
[-C--:B------:R-:W-:Y:S01]  /*5080*/  FMUL.FTZ R125, R125, R9.reuse ;  /* 0x000000097d7d7220 */ /* 0x080fe20000410000 */
[-C--:B------:R-:W-:Y:S01]  /*5090*/  FMUL.FTZ R128, R128, R9.reuse ;  /* 0x0000000980807220 */ /* 0x080fe20000410000 */
[----:B------:R-:W-:Y:S01]  /*50a0*/  FMNMX.FTZ R4, R179, R4, !PT ;  /* 0x00000004b3047209 */ /* 0x000fe20007810000 */
[-C--:B------:R-:W-:Y:S01]  /*50b0*/  FMUL.FTZ R129, R129, R9.reuse ;  /* 0x0000000981817220 */ /* 0x080fe20000410000 */
[-C--:B------:R-:W-:Y:S01]  /*50c0*/  FMUL.FTZ R132, R132, R9.reuse ;  /* 0x0000000984847220 */ /* 0x080fe20000410000 */
[-C--:B------:R-:W-:Y:S01]  /*50d0*/  FMUL.FTZ R133, R133, R9.reuse ;  /* 0x0000000985857220 */ /* 0x080fe20000410000 */
[----:B---3--:R-:W-:Y:S01]  /*50e0*/  FMNMX.FTZ R4, R182, R4, !PT ;  /* 0x00000004b6047209 */ /* 0x008fe20007810000 */
[----:B------:R-:W1:Y:S01]  /*50f0*/  MUFU.TANH R186, R186 ;  /* 0x000000ba00ba7308 */ /* 0x000e620000002400 */
[-C--:B------:R-:W-:Y:S01]  /*5100*/  FMUL.FTZ R136, R136, R9.reuse ;  /* 0x0000000988887220 */ /* 0x080fe20000410000 */
[-C--:B------:R-:W-:Y:S01]  /*5110*/  FMUL.FTZ R137, R137, R9.reuse ;  /* 0x0000000989897220 */ /* 0x080fe20000410000 */
[----:B--2---:R-:W-:Y:S01]  /*5120*/  FMNMX.FTZ R4, R183, R4, !PT ;  /* 0x00000004b7047209 */ /* 0x004fe20007810000 */
[-C--:B------:R-:W-:Y:S01]  /*5130*/  FMUL.FTZ R140, R140, R9.reuse ;  /* 0x000000098c8c7220 */ /* 0x080fe20000410000 */
[-C--:B------:R-:W-:Y:S01]  /*5140*/  FMUL.FTZ R141, R141, R9.reuse ;  /* 0x000000098d8d7220 */ /* 0x080fe20000410000 */
[-C--:B------:R-:W-:Y:S01]  /*5150*/  FMUL.FTZ R144, R144, R9.reuse ;  /* 0x0000000990907220 */ /* 0x080fe20000410000 */
[-C--:B------:R-:W-:Y:S01]  /*5160*/  FMUL.FTZ R145, R145, R9.reuse ;  /* 0x0000000991917220 */ /* 0x080fe20000410000 */
[----:B------:R-:W2:Y:S01]  /*5170*/  MUFU.TANH R187, R187 ;  /* 0x000000bb00bb7308 */ /* 0x000ea20000002400 */
[----:B0-----:R-:W-:Y:S01]  /*5180*/  FMNMX.FTZ R4, R185, R4, !PT ;  /* 0x00000004b9047209 */ /* 0x001fe20007810000 */
[-C--:B------:R-:W-:Y:S01]  /*5190*/  FMUL.FTZ R148, R148, R9.reuse ;  /* 0x0000000994947220 */ /* 0x080fe20000410000 */
[----:B------:R-:W-:-:S05]  /*51a0*/  FMUL.FTZ R149, R149, R9 ;  /* 0x0000000995957220 */ /* 0x000fca0000410000 */
[----:B------:R-:W0:Y:S01]  /*51b0*/  MUFU.TANH R195, R195 ;  /* 0x000000c300c37308 */ /* 0x000e220000002400 */
[----:B-1----:R-:W-:-:S07]  /*51c0*/  FMNMX.FTZ R4, R186, R4, !PT ;  /* 0x00000004ba047209 */ /* 0x002fce0007810000 */
[----:B------:R-:W-:Y:S01]  /*51d0*/  MUFU.EX2 R191, R20 ;  /* 0x0000001400bf7308 */ /* 0x000fe20000000800 */
[----:B--2---:R-:W-:-:S04]  /*51e0*/  FMNMX.FTZ R4, R187, R4, !PT ;  /* 0x00000004bb047209 */ /* 0x004fc80007810000 */
[----:B------:R-:W-:-:S03]  /*51f0*/  FMNMX.FTZ R4, R188, R4, !PT ;  /* 0x00000004bc047209 */ /* 0x000fc60007810000 */
[----:B------:R1:W-:Y:S01]  /*5200*/  MUFU.EX2 R20, R156 ;  /* 0x0000009c00147308 */ /* 0x0003e20000000800 */
[----:B0-----:R-:W-:-:S05]  /*5210*/  FMNMX.FTZ R4, R195, R4, !PT ;  /* 0x00000004c3047209 */ /* 0x001fca0007810000 */
[----:B------:R-:W0:Y:S02]  /*5220*/  SHFL.BFLY PT, R189, R4, 0x2, 0x1f ;  /* 0x0c401f0004bd7f89 */ /* 0x000e2400000e0000 */
[----:B------:R-:W-:Y:S08]  /*5230*/  MUFU.EX2 R190, R13 ;  /* 0x0000000d00be7308 */ /* 0x000ff00000000800 */
[----:B------:R-:W-:Y:S08]  /*5240*/  MUFU.EX2 R194, R14 ;  /* 0x0000000e00c27308 */ /* 0x000ff00000000800 */
[----:B------:R-:W-:Y:S01]  /*5250*/  MUFU.EX2 R193, R184 ;  /* 0x000000b800c17308 */ /* 0x000fe20000000800 */
[----:B0-----:R-:W-:-:S07]  /*5260*/  FMNMX.FTZ R4, R4, R189, !PT ;  /* 0x000000bd04047209 */ /* 0x001fce0007810000 */
[----:B------:R-:W-:Y:S01]  /*5270*/  MUFU.EX2 R189, R15 ;  /* 0x0000000f00bd7308 */ /* 0x000fe20000000800 */
[----:B------:R-:W0:Y:S07]  /*5280*/  SHFL.BFLY PT, R196, R4, 0x1, 0x1f ;  /* 0x0c201f0004c47f89 */ /* 0x000e2e00000e0000 */
[----:B------:R2:W-:Y:S08]  /*5290*/  MUFU.EX2 R15, R153 ;  /* 0x00000099000f7308 */ /* 0x0005f00000000800 */
[----:B------:R3:W-:Y:S08]  /*52a0*/  MUFU.EX2 R14, R157 ;  /* 0x0000009d000e7308 */ /* 0x0007f00000000800 */
[----:B------:R4:W-:Y:S01]  /*52b0*/  MUFU.EX2 R192, R160 ;  /* 0x000000a000c07308 */ /* 0x0009e20000000800 */
[----:B0-----:R-:W-:-:S05]  /*52c0*/  FMNMX.FTZ R4, R4, R196, !PT ;  /* 0x000000c404047209 */ /* 0x001fca0007810000 */
[C---:B-1----:R-:W-:Y:S01]  /*52d0*/  FADD.FTZ R156, -R4.reuse, R8 ;  /* 0x00000008049c7221 */ /* 0x042fe20000010100 */
[----:B--2---:R-:W-:Y:S01]  /*52e0*/  FMUL.FTZ R153, R4, UR10 ;  /* 0x0000000a04997c20 */ /* 0x004fe20008410000 */
[----:B------:R0:W-:Y:S02]  /*52f0*/  MUFU.EX2 R13, R161 ;  /* 0x000000a1000d7308 */ /* 0x0001e40000000800 */
[----:B------:R-:W-:Y:S01]  /*5300*/  FMUL.FTZ R156, R156, UR10 ;  /* 0x0000000a9c9c7c20 */ /* 0x000fe20008410000 */
        /* <DEDUP_REMOVED lines=9> */
[--C-:B---3--:R-:W-:Y:S01]  /*53a0*/  FFMA.FTZ R157, R170, UR10, -R153.reuse ;  /* 0x0000000aaa9d7c23 */ /* 0x108fe20008010899 */
[--C-:B----4-:R-:W-:Y:S01]  /*53b0*/  FFMA.FTZ R160, R10, UR10, -R153.reuse ;  /* 0x0000000a0aa07c23 */ /* 0x110fe20008010899 */
[--C-:B------:R-:W-:Y:S01]  /*53c0*/  FFMA.FTZ R171, R171, UR10, -R153.reuse ;  /* 0x0000000aabab7c23 */ /* 0x100fe20008010899 */
[--C-:B------:R-:W-:Y:S01]  /*53d0*/  FFMA.FTZ R5, R5, UR10, -R153.reuse ;  /* 0x0000000a05057c23 */ /* 0x100fe20008010899 */
[--C-:B------:R-:W-:Y:S01]  /*53e0*/  FFMA.FTZ R12, R12, UR10, -R153.reuse ;  /* 0x0000000a0c0c7c23 */ /* 0x100fe20008010899 */
[--C-:B0-----:R-:W-:Y:S01]  /*53f0*/  FFMA.FTZ R161, R174, UR10, -R153.reuse ;  /* 0x0000000aaea17c23 */ /* 0x101fe20008010899 */
[--C-:B-1----:R-:W-:Y:S01]  /*5400*/  FFMA.FTZ R164, R175, UR10, -R153.reuse ;  /* 0x0000000aafa47c23 */ /* 0x102fe20008010899 */
        /* <DEDUP_REMOVED lines=9> */
[----:B------:R-:W0:Y:S08]  /*54a0*/  MUFU.EX2 R10, R156 ;  /* 0x0000009c000a7308 */ /* 0x000e300000000800 */
[----:B------:R-:W1:Y:S08]  /*54b0*/  MUFU.EX2 R153, R176 ;  /* 0x000000b000997308 */ /* 0x000e700000000800 */
[----:B------:R-:W2:Y:S01]  /*54c0*/  MUFU.EX2 R155, R155 ;  /* 0x0000009b009b7308 */ /* 0x000ea20000000800 */
[-C--:B0-----:R-:W-:Y:S01]  /*54d0*/  FMUL.FTZ R26, R26, R10.reuse ;  /* 0x0000000a1a1a7220 */ /* 0x081fe20000410000 */
[-C--:B------:R-:W-:Y:S01]  /*54e0*/  FMUL.FTZ R27, R27, R10.reuse ;  /* 0x0000000a1b1b7220 */ /* 0x080fe20000410000 */
[-C--:B------:R-:W-:Y:S01]  /*54f0*/  FMUL.FTZ R30, R30, R10.reuse ;  /* 0x0000000a1e1e7220 */ /* 0x080fe20000410000 */
[-C--:B------:R-:W-:Y:S01]  /*5500*/  FMUL.FTZ R31, R31, R10.reuse ;  /* 0x0000000a1f1f7220 */ /* 0x080fe20000410000 */
[-C--:B------:R-:W-:Y:S01]  /*5510*/  FMUL.FTZ R34, R34, R10.reuse ;  /* 0x0000000a22227220 */ /* 0x080fe20000410000 */
[-C--:B------:R-:W-:Y:S01]  /*5520*/  FMUL.FTZ R35, R35, R10.reuse ;  /* 0x0000000a23237220 */ /* 0x080fe20000410000 */
[----:B------:R-:W-:Y:S01]  /*5530*/  FMUL.FTZ R38, R38, R10 ;  /* 0x0000000a26267220 */ /* 0x000fe20000410000 */
[----:B------:R-:W-:Y:S01]  /*5540*/  MUFU.EX2 R156, R159 ;  /* 0x0000009f009c7308 */ /* 0x000fe20000000800 */
[----:B-1----:R-:W-:Y:S01]  /*5550*/  FFMA.FTZ R6, R10, R6, R153 ;  /* 0x000000060a067223 */ /* 0x002fe20000010099 */
[-C--:B------:R-:W-:Y:S01]  /*5560*/  FMUL.FTZ R39, R39, R10.reuse ;  /* 0x0000000a27277220 */ /* 0x080fe20000410000 */
[-C--:B------:R-:W-:Y:S01]  /*5570*/  FMUL.FTZ R42, R42, R10.reuse ;  /* 0x0000000a2a2a7220 */ /* 0x080fe20000410000 */
[-C--:B------:R-:W-:Y:S01]  /*5580*/  FMUL.FTZ R43, R43, R10.reuse ;  /* 0x0000000a2b2b7220 */ /* 0x080fe20000410000 */
[-C--:B------:R-:W-:Y:S01]  /*5590*/  FMUL.FTZ R46, R46, R10.reuse ;  /* 0x0000000a2e2e7220 */ /* 0x080fe20000410000 */
[-C--:B------:R-:W-:Y:S01]  /*55a0*/  FMUL.FTZ R47, R47, R10.reuse ;  /* 0x0000000a2f2f7220 */ /* 0x080fe20000410000 */
[-C--:B------:R-:W-:Y:S01]  /*55b0*/  FMUL.FTZ R50, R50, R10.reuse ;  /* 0x0000000a32327220 */ /* 0x080fe20000410000 */
[----:B------:R-:W-:Y:S01]  /*55c0*/  MUFU.EX2 R8, R165 ;  /* 0x000000a500087308 */ /* 0x000fe20000000800 */
[C---:B--2---:R-:W-:Y:S01]  /*55d0*/  FADD.FTZ R6, R155.reuse, R6 ;  /* 0x000000069b067221 */ /* 0x044fe20000010000 */
[----:B------:R-:W-:Y:S01]  /*55e0*/  F2FP.BF16.F32.PACK_AB R153, R155, R153 ;  /* 0x000000999b99723e */ /* 0x000fe200000010ff */
        /* <DEDUP_REMOVED lines=24> */
[-C--:B------:R-:W-:Y:S01]  /*5770*/  FMUL.FTZ R90, R90, R10.reuse ;  /* 0x0000000a5a5a7220 */ /* 0x080fe20000410000 */
[-C--:B------:R-:W-:Y:S01]  /*5780*/  FMUL.FTZ R91, R91, R10.reuse ;  /* 0x0000000a5b5b7220 */ /* 0x080fe20000410000 */
[----:B------:R-:W-:Y:S01]  /*5790*/  FADD.FTZ R6, R156, R6 ;  /* 0x000000069c067221 */ /* 0x000fe20000010000 */
[----:B------:R-:W-:Y:S01]  /*57a0*/  FADD.FTZ R156, R190, R11 ;  /* 0x0000000bbe9c7221 */ /* 0x000fe20000010000 */
[----:B------:R-:W-:Y:S01]  /*57b0*/  FMUL.FTZ R94, R94, R10 ;  /* 0x0000000a5e5e7220 */ /* 0x000fe20000410000 */
[----:B------:R-:W0:Y:S01]  /*57c0*/  MUFU.EX2 R159, R166 ;  /* 0x000000a6009f7308 */ /* 0x000e220000000800 */
[----:B-1----:R-:W-:Y:S01]  /*57d0*/  FADD.FTZ R11, R158, R6 ;  /* 0x000000069e0b7221 */ /* 0x002fe20000010000 */
[C---:B------:R-:W-:Y:S01]  /*57e0*/  FADD.FTZ R6, R194.reuse, R156 ;  /* 0x0000009cc2067221 */ /* 0x040fe20000010000 */
        /* <DEDUP_REMOVED lines=22> */
[C---:B-1----:R-:W-:Y:S01]  /*5950*/  FADD.FTZ R11, R166.reuse, R11 ;  /* 0x0000000ba60b7221 */ /* 0x042fe20000010000 */
[----:B------:R-:W-:Y:S01]  /*5960*/  F2FP.BF16.F32.PACK_AB R159, R166, R159 ;  /* 0x0000009fa69f723e */ /* 0x000fe200000010ff */
[-C--:B------:R-:W-:Y:S01]  /*5970*/  FMUL.FTZ R123, R123, R10.reuse ;  /* 0x0000000a7b7b7220 */ /* 0x080fe20000410000 */
[----:B------:R-:W-:Y:S01]  /*5980*/  F2FP.BF16.F32.PACK_AB R166, R184, R13 ;  /* 0x0000000db8a6723e */ /* 0x000fe200000010ff */
[-C--:B------:R-:W-:Y:S01]  /*5990*/  FMUL.FTZ R126, R126, R10.reuse ;  /* 0x0000000a7e7e7220 */ /* 0x080fe20000410000 */
[-C--:B------:R-:W-:Y:S01]  /*59a0*/  FMUL.FTZ R127, R127, R10.reuse ;  /* 0x0000000a7f7f7220 */ /* 0x080fe20000410000 */
[----:B------:R-:W-:Y:S01]  /*59b0*/  FMUL.FTZ R130, R130, R10 ;  /* 0x0000000a82827220 */ /* 0x000fe20000410000 */
[----:B------:R-:W-:Y:S01]  /*59c0*/  MUFU.EX2 R170, R169 ;  /* 0x000000a900aa7308 */ /* 0x000fe20000000800 */
[----:B--2---:R-:W-:Y:S01]  /*59d0*/  FADD.FTZ R6, R21, R6 ;  /* 0x0000000615067221 */ /* 0x004fe20000010000 */
[----:B0-----:R-:W-:Y:S01]  /*59e0*/  F2FP.BF16.F32.PACK_AB R157, R165, R158 ;  /* 0x0000009ea59d723e */ /* 0x001fe200000010ff */
[-C--:B------:R-:W-:Y:S01]  /*59f0*/  FMUL.FTZ R131, R131, R10.reuse ;  /* 0x0000000a83837220 */ /* 0x080fe20000410000 */
[----:B------:R-:W-:Y:S01]  /*5a00*/  F2FP.BF16.F32.PACK_AB R158, R191, R189 ;  /* 0x000000bdbf9e723e */ /* 0x000fe200000010ff */
[----:B------:R-:W-:Y:S01]  /*5a10*/  FADD.FTZ R6, R193, R6 ;  /* 0x00000006c1067221 */ /* 0x000fe20000010000 */
[-C--:B------:R-:W-:Y:S01]  /*5a20*/  FMUL.FTZ R134, R134, R10.reuse ;  /* 0x0000000a86867220 */ /* 0x080fe20000410000 */
[-C--:B------:R-:W-:Y:S01]  /*5a30*/  FMUL.FTZ R135, R135, R10.reuse ;  /* 0x0000000a87877220 */ /* 0x080fe20000410000 */
[----:B------:R0:W1:Y:S01]  /*5a40*/  MUFU.EX2 R169, R160 ;  /* 0x000000a000a97308 */ /* 0x0000620000000800 */
[----:B---3--:R-:W-:Y:S01]  /*5a50*/  FADD.FTZ R11, R162, R11 ;  /* 0x0000000ba20b7221 */ /* 0x008fe20000010000 */
[----:B------:R-:W-:Y:S01]  /*5a60*/  FADD.FTZ R6, R15, R6 ;  /* 0x000000060f067221 */ /* 0x000fe20000010000 */
[-C--:B------:R-:W-:Y:S01]  /*5a70*/  FMUL.FTZ R138, R138, R10.reuse ;  /* 0x0000000a8a8a7220 */ /* 0x080fe20000410000 */
[-C--:B------:R-:W-:Y:S01]  /*5a80*/  FMUL.FTZ R139, R139, R10.reuse ;  /* 0x0000000a8b8b7220 */ /* 0x080fe20000410000 */
[-C--:B------:R-:W-:Y:S01]  /*5a90*/  FMUL.FTZ R142, R142, R10.reuse ;  /* 0x0000000a8e8e7220 */ /* 0x080fe20000410000 */
[----:B------:R-:W-:Y:S01]  /*5aa0*/  FADD.FTZ R6, R20, R6 ;  /* 0x0000000614067221 */ /* 0x000fe20000010000 */
[-C--:B------:R-:W-:Y:S01]  /*5ab0*/  FMUL.FTZ R143, R143, R10.reuse ;  /* 0x0000000a8f8f7220 */ /* 0x080fe20000410000 */
[----:B------:R-:W2:Y:S01]  /*5ac0*/  MUFU.EX2 R163, R171 ;  /* 0x000000ab00a37308 */ /* 0x000ea20000000800 */
[----:B0-----:R-:W-:Y:S01]  /*5ad0*/  F2FP.BF16.F32.PACK_AB R160, R193, R21 ;  /* 0x00000015c1a0723e */ /* 0x001fe200000010ff */
[-C--:B------:R-:W-:Y:S01]  /*5ae0*/  FMUL.FTZ R146, R146, R10.reuse ;  /* 0x0000000a92927220 */ /* 0x080fe20000410000 */
[-C--:B------:R-:W-:Y:S01]  /*5af0*/  FMUL.FTZ R147, R147, R10.reuse ;  /* 0x0000000a93937220 */ /* 0x080fe20000410000 */
[-C--:B------:R-:W-:Y:S01]  /*5b00*/  FMUL.FTZ R150, R150, R10.reuse ;  /* 0x0000000a96967220 */ /* 0x080fe20000410000 */
[----:B------:R-:W-:-:S03]  /*5b10*/  FMUL.FTZ R151, R151, R10 ;  /* 0x0000000a97977220 */ /* 0x000fc60000410000 */
[----:B------:R-:W0:Y:S01]  /*5b20*/  MUFU.EX2 R5, R5 ;  /* 0x0000000500057308 */ /* 0x000e220000000800 */
[----:B-1----:R-:W-:-:S07]  /*5b30*/  FADD.FTZ R11, R169, R11 ;  /* 0x0000000ba90b7221 */ /* 0x002fce0000010000 */
[----:B------:R-:W1:Y:S01]  /*5b40*/  MUFU.EX2 R12, R12 ;  /* 0x0000000c000c7308 */ /* 0x000e620000000800 */
[----:B--2---:R-:W-:-:S07]  /*5b50*/  FADD.FTZ R11, R163, R11 ;  /* 0x0000000ba30b7221 */ /* 0x004fce0000010000 */
[----:B------:R2:W3:Y:S01]  /*5b60*/  MUFU.EX2 R171, R161 ;  /* 0x000000a100ab7308 */ /* 0x0004e20000000800 */
[C---:B0-----:R-:W-:Y:S01]  /*5b70*/  FADD.FTZ R11, R5.reuse, R11 ;  /* 0x0000000b050b7221 */ /* 0x041fe20000010000 */
[----:B------:R-:W-:Y:S01]  /*5b80*/  F2FP.BF16.F32.PACK_AB R163, R5, R163 ;  /* 0x000000a305a3723e */ /* 0x000fe200000010ff */
[----:B------:R-:W-:-:S04]  /*5b90*/  FADD.FTZ R5, R14, R6 ;  /* 0x000000060e057221 */ /* 0x000fc80000010000 */
[----:B------:R-:W-:Y:S01]  /*5ba0*/  FADD.FTZ R5, R192, R5 ;  /* 0x00000005c0057221 */ /* 0x000fe20000010000 */
[----:B------:R0:W4:Y:S01]  /*5bb0*/  MUFU.EX2 R167, R164 ;  /* 0x000000a400a77308 */ /* 0x0001220000000800 */
[----:B-1----:R-:W-:Y:S01]  /*5bc0*/  FADD.FTZ R11, R12, R11 ;  /* 0x0000000b0c0b7221 */ /* 0x002fe20000010000 */
[----:B--2---:R-:W-:Y:S01]  /*5bd0*/  F2FP.BF16.F32.PACK_AB R161, R169, R162 ;  /* 0x000000a2a9a1723e */ /* 0x004fe200000010ff */
[----:B------:R-:W-:Y:S01]  /*5be0*/  FADD.FTZ R5, R13, R5 ;  /* 0x000000050d057221 */ /* 0x000fe20000010000 */
[----:B------:R-:W-:-:S03]  /*5bf0*/  F2FP.BF16.F32.PACK_AB R162, R20, R15 ;  /* 0x0000000f14a2723e */ /* 0x000fc600000010ff */
[----:B------:R-:W-:Y:S01]  /*5c00*/  FADD.FTZ R5, R184, R5 ;  /* 0x00000005b8057221 */ /* 0x000fe20000010000 */
[----:B------:R-:W1:Y:S01]  /*5c10*/  MUFU.EX2 R178, R178 ;  /* 0x000000b200b27308 */ /* 0x000e620000000800 */
[C---:B---3--:R-:W-:Y:S01]  /*5c20*/  FADD.FTZ R11, R171.reuse, R11 ;  /* 0x0000000bab0b7221 */ /* 0x048fe20000010000 */
[----:B------:R-:W-:Y:S01]  /*5c30*/  F2FP.BF16.F32.PACK_AB R165, R171, R12 ;  /* 0x0000000caba5723e */ /* 0x000fe200000010ff */
[----:B------:R-:W-:Y:S01]  /*5c40*/  FADD.FTZ R5, R8, R5 ;  /* 0x0000000508057221 */ /* 0x000fe20000010000 */
[----:B0-----:R-:W-:-:S04]  /*5c50*/  F2FP.BF16.F32.PACK_AB R164, R192, R14 ;  /* 0x0000000ec0a4723e */ /* 0x001fc800000010ff */
[----:B------:R-:W0:Y:S01]  /*5c60*/  MUFU.EX2 R179, R179 ;  /* 0x000000b300b37308 */ /* 0x000e220000000800 */
[----:B----4-:R-:W-:-:S07]  /*5c70*/  FADD.FTZ R11, R167, R11 ;  /* 0x0000000ba70b7221 */ /* 0x010fce0000010000 */
[----:B------:R-:W2:Y:S01]  /*5c80*/  MUFU.EX2 R168, R168 ;  /* 0x000000a800a87308 */ /* 0x000ea20000000800 */
[C---:B-1----:R-:W-:Y:S01]  /*5c90*/  FADD.FTZ R11, R178.reuse, R11 ;  /* 0x0000000bb20b7221 */ /* 0x042fe20000010000 */
[----:B------:R-:W-:-:S06]  /*5ca0*/  F2FP.BF16.F32.PACK_AB R167, R178, R167 ;  /* 0x000000a7b2a7723e */ /* 0x000fcc00000010ff */
[----:B------:R-:W1:Y:S01]  /*5cb0*/  MUFU.EX2 R182, R182 ;  /* 0x000000b600b67308 */ /* 0x000e620000000800 */
[----:B0-----:R-:W-:-:S07]  /*5cc0*/  FADD.FTZ R11, R179, R11 ;  /* 0x0000000bb30b7221 */ /* 0x001fce0000010000 */
[----:B------:R-:W0:Y:S01]  /*5cd0*/  MUFU.EX2 R183, R183 ;  /* 0x000000b700b77308 */ /* 0x000e220000000800 */
[C---:B--2---:R-:W-:Y:S01]  /*5ce0*/  FADD.FTZ R5, R168.reuse, R5 ;  /* 0x00000005a8057221 */ /* 0x044fe20000010000 */
[----:B------:R-:W-:-:S03]  /*5cf0*/  F2FP.BF16.F32.PACK_AB R168, R168, R8 ;  /* 0x00000008a8a8723e */ /* 0x000fc600000010ff */
[----:B------:R-:W-:-:S03]  /*5d00*/  FADD.FTZ R8, R170, R5 ;  /* 0x00000005aa087221 */ /* 0x000fc60000010000 */
[----:B------:R-:W2:Y:S01]  /*5d10*/  MUFU.EX2 R175, R172 ;  /* 0x000000ac00af7308 */ /* 0x000ea20000000800 */
[C---:B-1----:R-:W-:Y:S01]  /*5d20*/  FADD.FTZ R6, R182.reuse, R11 ;  /* 0x0000000bb6067221 */ /* 0x042fe20000010000 */
[----:B------:R-:W-:-:S06]  /*5d30*/  F2FP.BF16.F32.PACK_AB R169, R182, R179 ;  /* 0x000000b3b6a9723e */ /* 0x000fcc00000010ff */
[----:B------:R-:W1:Y:S01]  /*5d40*/  MUFU.EX2 R185, R185 ;  /* 0x000000b900b97308 */ /* 0x000e620000000800 */
[----:B0-----:R-:W-:-:S07]  /*5d50*/  FADD.FTZ R6, R183, R6 ;  /* 0x00000006b7067221 */ /* 0x001fce0000010000 */
[----:B------:R-:W0:Y:S01]  /*5d60*/  MUFU.EX2 R172, R173 ;  /* 0x000000ad00ac7308 */ /* 0x000e220000000800 */
[C---:B--2---:R-:W-:Y:S01]  /*5d70*/  FADD.FTZ R5, R175.reuse, R8 ;  /* 0x00000008af057221 */ /* 0x044fe20000010000 */
[----:B------:R-:W-:-:S06]  /*5d80*/  F2FP.BF16.F32.PACK_AB R170, R175, R170 ;  /* 0x000000aaafaa723e */ /* 0x000fcc00000010ff */
[----:B------:R-:W2:Y:S01]  /*5d90*/  MUFU.EX2 R173, R186 ;  /* 0x000000ba00ad7308 */ /* 0x000ea20000000800 */
[C---:B-1----:R-:W-:Y:S01]  /*5da0*/  FADD.FTZ R6, R185.reuse, R6 ;  /* 0x00000006b9067221 */ /* 0x042fe20000010000 */
[----:B------:R-:W-:-:S06]  /*5db0*/  F2FP.BF16.F32.PACK_AB R171, R185, R183 ;  /* 0x000000b7b9ab723e */ /* 0x000fcc00000010ff */
[----:B------:R-:W1:Y:S01]  /*5dc0*/  MUFU.EX2 R177, R177 ;  /* 0x000000b100b17308 */ /* 0x000e620000000800 */
[----:B0-----:R-:W-:-:S07]  /*5dd0*/  FADD.FTZ R8, R172, R5 ;  /* 0x00000005ac087221 */ /* 0x001fce0000010000 */
[----:B------:R-:W0:Y:S01]  /*5de0*/  MUFU.EX2 R187, R187 ;  /* 0x000000bb00bb7308 */ /* 0x000e220000000800 */
[----:B--2---:R-:W-:-:S07]  /*5df0*/  FADD.FTZ R6, R173, R6 ;  /* 0x00000006ad067221 */ /* 0x004fce0000010000 */
[----:B------:R-:W2:Y:S01]  /*5e00*/  MUFU.EX2 R174, R180 ;  /* 0x000000b400ae7308 */ /* 0x000ea20000000800 */
[C---:B-1----:R-:W-:Y:S01]  /*5e10*/  FADD.FTZ R5, R177.reuse, R8 ;  /* 0x00000008b1057221 */ /* 0x042fe20000010000 */
[----:B------:R-:W-:-:S06]  /*5e20*/  F2FP.BF16.F32.PACK_AB R172, R177, R172 ;  /* 0x000000acb1ac723e */ /* 0x000fcc00000010ff */
[----:B------:R-:W1:Y:S01]  /*5e30*/  MUFU.EX2 R188, R188 ;  /* 0x000000bc00bc7308 */ /* 0x000e620000000800 */
[C---:B0-----:R-:W-:Y:S01]  /*5e40*/  FADD.FTZ R11, R187.reuse, R6 ;  /* 0x00000006bb0b7221 */ /* 0x041fe20000010000 */
[----:B------:R-:W-:-:S06]  /*5e50*/  F2FP.BF16.F32.PACK_AB R173, R187, R173 ;  /* 0x000000adbbad723e */ /* 0x000fcc00000010ff */
[----:B------:R-:W0:Y:S01]  /*5e60*/  MUFU.EX2 R181, R181 ;  /* 0x000000b500b57308 */ /* 0x000e220000000800 */
[----:B--2---:R-:W-:-:S07]  /*5e70*/  FADD.FTZ R6, R174, R5 ;  /* 0x00000005ae067221 */ /* 0x004fce0000010000 */
[----:B------:R-:W2:Y:S01]  /*5e80*/  MUFU.EX2 R175, R195 ;  /* 0x000000c300af7308 */ /* 0x000ea20000000800 */
[----:B-1----:R-:W-:Y:S01]  /*5e90*/  FADD.FTZ R8, R188, R11 ;  /* 0x0000000bbc087221 */ /* 0x002fe20000010000 */
[C---:B0-----:R-:W-:Y:S01]  /*5ea0*/  FADD.FTZ R5, R181.reuse, R6 ;  /* 0x00000006b5057221 */ /* 0x041fe20000010000 */
[----:B------:R-:W-:Y:S02]  /*5eb0*/  F2FP.BF16.F32.PACK_AB R174, R181, R174 ;  /* 0x000000aeb5ae723e */ /* 0x000fe400000010ff */
[C---:B--2---:R-:W-:Y:S01]  /*5ec0*/  FADD.FTZ R6, R175.reuse, R8 ;  /* 0x00000008af067221 */ /* 0x044fe20000010000 */
[----:B------:R-:W-:Y:S01]  /*5ed0*/  F2FP.BF16.F32.PACK_AB R175, R175, R188 ;  /* 0x000000bcafaf723e */ /* 0x000fe200000010ff */
[----:B------:R-:W-:Y:S06]  /*5ee0*/  @!P0 BRA `(.L_x_9435) ;  /* 0x0000000000048947 */ /* 0x000fec0003800000 */
[----:B------:R-:W-:Y:S01]  /*5ef0*/  BPT.TRAP 0x1 ;  /* 0x000000040000795c */ /* 0x000fe20000300000 */
.L_x_9435:
[----:B------:R0:W1:Y:S01]  /*5f00*/  SYNCS.PHASECHK.TRANS64.TRYWAIT P1, [UR25+0x22850], R7 ;  /* 0x02285007ff0075a7 */ /* 0x0000620008020159 */
[----:B------:R-:W-:Y:S05]  /*5f10*/  @!P0 BRA `(.L_x_9436) ;  /* 0x0000000000048947 */ /* 0x000fea0003800000 */
[----:B------:R-:W-:Y:S01]  /*5f20*/  BPT.TRAP 0x1 ;  /* 0x000000040000795c */ /* 0x000fe20000300000 */
.L_x_9436:
[----:B-1----:R-:W-:Y:S05]  /*5f30*/  @P1 BRA `(.L_x_9437) ;  /* 0x0000000000081947 */ /* 0x002fea0003800000 */
[----:B------:R-:W1:Y:S02]  /*5f40*/  SYNCS.PHASECHK.TRANS64.TRYWAIT P1, [UR25+0x22850], R7 ;  /* 0x02285007ff0075a7 */ /* 0x000e640008020159 */
[----:B-1----:R-:W-:Y:S05]  /*5f50*/  @!P1 BRA `(.L_x_9438) ;  /* 0x000000ac00dc9947 */ /* 0x002fea0003800000 */
.L_x_9437:
[----:B-1----:R-:W1:Y:S01]  /*5f60*/  S2R R8, SR_TID.X ;  /* 0x0000000000087919 */ /* 0x002e620000002100 */
[----:B------:R-:W-:Y:S01]  /*5f70*/  UIMAD UR11, UR37, 0xc00, UR21 ;  /* 0x00000c00250b78a4 */ /* 0x000fe2000f8e0215 */
[----:B------:R-:W-:-:S06]  /*5f80*/  UMOV UR7, 0x40000040 ;  /* 0x4000004000077882 */ /* 0x000fcc0000000000 */
[----:B------:R-:W-:Y:S01]  /*5f90*/  UMOV UR6, UR11 ;  /* 0x0000000b00067c82 */ /* 0x000fe20008000000 */
[----:B-1----:R-:W-:-:S05]  /*5fa0*/  SHF.R.U32.HI R8, RZ, 0x7, R8 ;  /* 0x00000007ff087819 */ /* 0x002fca0000011608 */
[----:B0-----:R-:W-:-:S05]  /*5fb0*/  VIADD R7, R8, 0x8 ;  /* 0x0000000808077836 */ /* 0x001fca0000000000 */
[----:B------:R0:W-:Y:S06]  /*5fc0*/  BAR.SYNC.DEFER_BLOCKING R7, 0x100 ;  /* 0x000400070000751d */ /* 0x0001ec0000010000 */
        /* <DEDUP_REMOVED lines=33> */
[----:B0-----:R-:W-:Y:S05]  /*61e0*/  @!P0 BRA `(.L_x_9439) ;  /* 0x0000000000048947 */ /* 0x001fea0003800000 */
[----:B------:R-:W-:Y:S01]  /*61f0*/  BPT.TRAP 0x1 ;  /* 0x000000040000795c */ /* 0x000fe20000300000 */
.L_x_9439:
[----:B------:R-:W-:Y:S01]  /*6200*/  UIADD3 UR25, UR25, 0x22860, URZ ;  /* 0x0002286019197890 */ /* 0x000fe2000fffe03f */
[----:B------:R-:W-:Y:S01]  /*6210*/  PLOP3.LUT P1, PT, PT, PT, UP0, 0x80, 0x0 ;  /* 0x000000000000781c */ /* 0x000fe20003f2f008 */
[----:B------:R-:W-:Y:S02]  /*6220*/  IMAD.MOV.U32 R8, RZ, RZ, R4 ;  /* 0x000000ffff087224 */ /* 0x000fe400078e0004 */
[----:B------:R-:W-:Y:S01]  /*6230*/  UPRMT UR25, UR24, 0x654, UR25 ;  /* 0x0000065418197896 */ /* 0x000fe20008000019 */
[----:B------:R-:W-:-:S08]  /*6240*/  IMAD.MOV.U32 R9, RZ, RZ, R3 ;  /* 0x000000ffff097224 */ /* 0x000fd000078e0003 */
[----:B------:R-:W-:Y:S01]  /*6250*/  SYNCS.ARRIVE.TRANS64.RED.A1T0 RZ, [UR25], RZ ;  /* 0x000000ffffff79a7 */ /* 0x000fe20008100419 */
[----:B------:R-:W-:Y:S05]  /*6260*/  @P1 BRA `(.L_x_9440) ;  /* 0xffffffdc002c1947 */ /* 0x000fea000383ffff */
.L_x_9429:
[----:B------:R-:W0:Y:S01]  /*6270*/  SHFL.BFLY PT, R8, R5, 0x2, 0x1f ;  /* 0x0c401f0005087f89 */ /* 0x000e2200000e0000 */
[----:B------:R-:W-:Y:S01]  /*6280*/  UIADD3 UR37, UR37, 0x1, URZ ;  /* 0x0000000125257890 */ /* 0x000fe2000fffe03f */
[----:B------:R1:W-:Y:S06]  /*6290*/  BAR.ARV R0, 0x100 ;  /* 0x000400000000751d */ /* 0x0003ec0000002000 */
[----:B------:R-:W-:Y:S02]  /*62a0*/  UISETP.NE.AND UP0, UPT, UR37, 0x2, UPT ;  /* 0x000000022500788c */ /* 0x000fe4000bf05270 */
[----:B------:R-:W-:Y:S06]  /*62b0*/  BAR.ARV 0x8, 0x180 ;  /* 0x0206000000007b1d */ /* 0x000fec0000002000 */
[----:B-1----:R-:W-:Y:S01]  /*62c0*/  IMAD.MOV.U32 R0, RZ, RZ, -0x800000 ;  /* 0xff800000ff007424 */ /* 0x002fe200078e00ff */
[----:B------:R-:W-:Y:S01]  /*62d0*/  USEL UR4, URZ, 0x1, UP0 ;  /* 0x000000013f047887 */ /* 0x000fe20008000000 */
[----:B------:R-:W1:Y:S01]  /*62e0*/  SHFL.BFLY PT, R7, R6, 0x2, 0x1f ;  /* 0x0c401f0006077f89 */ /* 0x000e6200000e0000 */
[----:B------:R-:W-:Y:S01]  /*62f0*/  PLOP3.LUT P0, PT, PT, PT, PT, 0x8, 0x0 ;  /* 0x000000000000781c */ /* 0x000fe20003f0e170 */
[----:B------:R-:W-:Y:S01]  /*6300*/  UIADD3 UR46, UR46, 0x1, URZ ;  /* 0x000000012e2e7890 */ /* 0x000fe2000fffe03f */
[----:B0-2---:R-:W-:Y:S01]  /*6310*/  FADD.FTZ R9, R8, R5 ;  /* 0x0000000508097221 */ /* 0x005fe20000010000 */
[----:B------:R-:W-:Y:S01]  /*6320*/  IMAD.MOV.U32 R5, RZ, RZ, RZ ;  /* 0x000000ffff057224 */ /* 0x000fe200078e00ff */
[----:B------:R-:W-:-:S02]  /*6330*/  USEL UR37, UR37, URZ, UP0 ;  /* 0x0000003f25257287 */ /* 0x000fc40008000000 */
[----:B------:R-:W-:Y:S01]  /*6340*/  ULOP3.LUT UR36, UR36, UR4, URZ, 0x3c, !UPT ;  /* 0x0000000424247292 */ /* 0x000fe2000f8e3c3f */
[----:B------:R-:W0:Y:S01]  /*6350*/  SHFL.BFLY PT, R8, R9, 0x1, 0x1f ;  /* 0x0c201f0009087f89 */ /* 0x000e2200000e0000 */
[----:B-1----:R-:W-:-:S05]  /*6360*/  FADD.FTZ R10, R7, R6 ;  /* 0x00000006070a7221 */ /* 0x002fca0000010000 */
[----:B------:R-:W1:Y:S01]  /*6370*/  SHFL.BFLY PT, R7, R10, 0x1, 0x1f ;  /* 0x0c201f000a077f89 */ /* 0x000e6200000e0000 */
[----:B0-----:R-:W-:Y:S01]  /*6380*/  FADD.FTZ R11, R9, R8 ;  /* 0x00000008090b7221 */ /* 0x001fe20000010000 */
[----:B------:R-:W-:Y:S02]  /*6390*/  IMAD.MOV.U32 R8, RZ, RZ, RZ ;  /* 0x000000ffff087224 */ /* 0x000fe400078e00ff */
[----:B------:R-:W-:Y:S02]  /*63a0*/  IMAD.U32 R9, RZ, RZ, UR10 ;  /* 0x0000000aff097e24 */ /* 0x000fe4000f8e00ff */
[----:B------:R-:W-:-:S13]  /*63b0*/  FSETP.NE.FTZ.AND P1, PT, R11, RZ, PT ;  /* 0x000000ff0b00720b */ /* 0x000fda0003f35000 */
[----:B------:R-:W0:Y:S01]  /*63c0*/  @P1 MUFU.RCP R8, R11 ;  /* 0x0000000b00081308 */ /* 0x000e220000001000 */
[----:B------:R-:W-:Y:S01]  /*63d0*/  @P1 FMUL.FTZ R9, R9, 0.69314718246459960938 ;  /* 0x3f31721809091820 */ /* 0x000fe20000410000 */
[----:B-1----:R-:W-:-:S05]  /*63e0*/  FADD.FTZ R6, R10, R7 ;  /* 0x000000070a067221 */ /* 0x002fca0000010000 */
[----:B------:R-:W-:Y:S01]  /*63f0*/  FSETP.NE.FTZ.AND P2, PT, R6, RZ, PT ;  /* 0x000000ff0600720b */ /* 0x000fe20003f55000 */
[----:B------:R-:W1:Y:S01]  /*6400*/  @P1 MUFU.LG2 R7, R11 ;  /* 0x0000000b00071308 */ /* 0x000e620000000c00 */
[-C--:B0-----:R-:W-:Y:S01]  /*6410*/  FMUL.FTZ R24, R24, R8.reuse ;  /* 0x0000000818187220 */ /* 0x081fe20000410000 */
[-C--:B------:R-:W-:Y:S01]  /*6420*/  FMUL.FTZ R25, R25, R8.reuse ;  /* 0x0000000819197220 */ /* 0x080fe20000410000 */
[----:B------:R-:W-:-:S09]  /*6430*/  FMUL.FTZ R28, R28, R8 ;  /* 0x000000081c1c7220 */ /* 0x000fd20000410000 */
[----:B------:R-:W0:Y:S01]  /*6440*/  @P2 MUFU.LG2 R10, R6 ;  /* 0x00000006000a2308 */ /* 0x000e220000000c00 */
[-C--:B------:R-:W-:Y:S01]  /*6450*/  FMUL.FTZ R29, R29, R8.reuse ;  /* 0x000000081d1d7220 */ /* 0x080fe20000410000 */
[-C--:B------:R-:W-:Y:S01]  /*6460*/  FMUL.FTZ R32, R32, R8.reuse ;  /* 0x0000000820207220 */ /* 0x080fe20000410000 */
[-C--:B------:R-:W-:Y:S01]  /*6470*/  FMUL.FTZ R33, R33, R8.reuse ;  /* 0x0000000821217220 */ /* 0x080fe20000410000 */
[-C--:B------:R-:W-:Y:S01]  /*6480*/  FMUL.FTZ R36, R36, R8.reuse ;  /* 0x0000000824247220 */ /* 0x080fe20000410000 */
[-C--:B------:R-:W-:Y:S01]  /*6490*/  FMUL.FTZ R37, R37, R8.reuse ;  /* 0x0000000825257220 */ /* 0x080fe20000410000 */
[-C--:B------:R-:W-:Y:S01]  /*64a0*/  FMUL.FTZ R40, R40, R8.reuse ;  /* 0x0000000828287220 */ /* 0x080fe20000410000 */
[-C--:B------:R-:W-:Y:S01]  /*64b0*/  FMUL.FTZ R41, R41, R8.reuse ;  /* 0x0000000829297220 */ /* 0x080fe20000410000 */
[----:B------:R2:W3:Y:S01]  /*64c0*/  @P2 MUFU.RCP R5, R6 ;  /* 0x0000000600052308 */ /* 0x0004e20000001000 */
        /* <DEDUP_REMOVED lines=54> */
[----:B------:R-:W-:-:S02]  /*6830*/  IMAD.U32 R8, RZ, RZ, UR10 ;  /* 0x0000000aff087e24 */ /* 0x000fc4000f8e00ff */
[----:B-1----:R-:W-:Y:S01]  /*6840*/  @P1 FMUL.FTZ R7, R7, 0.69314718246459960938 ;  /* 0x3f31721807071820 */ /* 0x002fe20000410000 */
[----:B0-----:R-:W-:Y:S01]  /*6850*/  @P2 FMUL.FTZ R10, R10, 0.69314718246459960938 ;  /* 0x3f3172180a0a2820 */ /* 0x001fe20000410000 */
[----:B--2---:R-:W-:Y:S02]  /*6860*/  IMAD.MOV.U32 R6, RZ, RZ, -0x800000 ;  /* 0xff800000ff067424 */ /* 0x004fe400078e00ff */
[----:B------:R-:W-:Y:S01]  /*6870*/  @P2 FMUL.FTZ R8, R8, 0.69314718246459960938 ;  /* 0x3f31721808082820 */ /* 0x000fe20000410000 */
[-C--:B---3--:R-:W-:Y:S01]  /*6880*/  FMUL.FTZ R26, R26, R5.reuse ;  /* 0x000000051a1a7220 */ /* 0x088fe20000410000 */
        /* <DEDUP_REMOVED lines=65> */
.L_x_9416:
        /* <DEDUP_REMOVED lines=13> */
[----:B------:R-:W-:Y:S01]  /*6d70*/  IMAD.MOV.U32 R4, RZ, RZ, 0x2 ;  /* 0x00000002ff047424 */ /* 0x000fe200078e00ff */
[----:B------:R-:W-:Y:S01]  /*6d80*/  F2FP.BF16.F32.PACK_AB R10, R29, R28 ;  /* 0x0000001c1d0a723e */ /* 0x000fe200000010ff */
[----:B------:R-:W-:Y:S01]  /*6d90*/  ULDC.64 UR14, c[0x0][0xc00] ;  /* 0x00030000000e7ab9 */ /* 0x000fe20000000a00 */
[----:B------:R-:W3:Y:S01]  /*6da0*/  LDL R176, [R1+0x2c] ;  /* 0x00002c0001b07983 */ /* 0x000ee20000100800 */
[----:B------:R-:W-:Y:S01]  /*6db0*/  UMOV UR10, UR8 ;  /* 0x00000008000a7c82 */ /* 0x000fe20008000000 */
[----:B0-----:R-:W-:Y:S01]  /*6dc0*/  UMOV UR11, UR4 ;  /* 0x00000004000b7c82 */ /* 0x001fe20008000000 */
[----:B------:R-:W-:Y:S02]  /*6dd0*/  F2FP.BF16.F32.PACK_AB R11, R31, R30 ;  /* 0x0000001e1f0b723e */ /* 0x000fe400000010ff */
[----:B------:R-:W-:-:S02]  /*6de0*/  F2FP.BF16.F32.PACK_AB R14, R37, R36 ;  /* 0x00000024250e723e */ /* 0x000fc400000010ff */
[----:B------:R-:W-:Y:S01]  /*6df0*/  F2FP.BF16.F32.PACK_AB R15, R39, R38 ;  /* 0x00000026270f723e */ /* 0x000fe200000010ff */
[----:B------:R-:W-:Y:S02]  /*6e00*/  USHF.L.U32 UR4, UR39, 0x2, URZ ;  /* 0x0000000227047899 */ /* 0x000fe4000800063f */
[----:B------:R-:W-:Y:S02]  /*6e10*/  USHF.L.U64.HI UR16, UR39, 0x2, UR40 ;  /* 0x0000000227107899 */ /* 0x000fe40008010228 */
[----:B------:R-:W-:-:S04]  /*6e20*/  UIADD3 UR9, UP0, UR4, UR14, URZ ;  /* 0x0000000e04097290 */ /* 0x000fc8000ff1e03f */
[----:B------:R-:W-:Y:S01]  /*6e30*/  UIADD3.X UR12, UR16, UR15, URZ, UP0, !UPT ;  /* 0x0000000f100c7290 */ /* 0x000fe200087fe43f */
[----:B------:R-:W-:Y:S01]  /*6e40*/  BAR.SYNC.DEFER_BLOCKING 0x1, 0x100 ;  /* 0x0044000000007b1d */ /* 0x000fe20000010000 */
[----:B--2---:R-:W-:-:S03]  /*6e50*/  IMAD.WIDE R4, R3, R4, UR10 ;  /* 0x0000000a03047e25 */ /* 0x004fc6000f8e0204 */
[C---:B------:R-:W-:Y:S02]  /*6e60*/  IADD3 R163, P0, R4.reuse, 0x40, RZ ;  /* 0x0000004004a37810 */ /* 0x040fe40007f1e0ff */
[C---:B------:R-:W-:Y:S02]  /*6e70*/  IADD3 R13, P1, R4.reuse, 0x20, RZ ;  /* 0x00000020040d7810 */ /* 0x040fe40007f3e0ff */
[----:B------:R-:W-:Y:S02]  /*6e80*/  LOP3.LUT R162, R163, 0x380, RZ, 0xc0, !PT ;  /* 0x00000380a3a27812 */ /* 0x000fe400078ec0ff */
[----:B------:R-:W-:Y:S02]  /*6e90*/  LOP3.LUT R12, R13, 0x380, RZ, 0xc0, !PT ;  /* 0x000003800d0c7812 */ /* 0x000fe400078ec0ff */
[----:B------:R-:W-:Y:S02]  /*6ea0*/  LOP3.LUT R9, R4, 0x380, RZ, 0xc0, !PT ;  /* 0x0000038004097812 */ /* 0x000fe400078ec0ff */
[----:B------:R-:W-:-:S02]  /*6eb0*/  SHF.R.U64 R162, R162, 0x3, RZ ;  /* 0x00000003a2a27819 */ /* 0x000fc400000012ff */
[C---:B------:R-:W-:Y:S02]  /*6ec0*/  IADD3 R171, P5, R4.reuse, 0x4040, RZ ;  /* 0x0000404004ab7810 */ /* 0x040fe40007fbe0ff */
[C---:B------:R-:W-:Y:S02]  /*6ed0*/  IADD3 R167, P3, R4.reuse, 0x4000, RZ ;  /* 0x0000400004a77810 */ /* 0x040fe40007f7e0ff */
[----:B------:R-:W-:Y:S02]  /*6ee0*/  IADD3 R153, P2, R4, 0x4060, RZ ;  /* 0x0000406004997810 */ /* 0x000fe40007f5e0ff */
[----:B------:R-:W-:Y:S02]  /*6ef0*/  SHF.R.U64 R12, R12, 0x3, RZ ;  /* 0x000000030c0c7819 */ /* 0x000fe400000012ff */
[----:B------:R-:W-:Y:S02]  /*6f00*/  IADD3 R165, P4, R4, 0x60, RZ ;  /* 0x0000006004a57810 */ /* 0x000fe40007f9e0ff */
[----:B------:R-:W-:-:S02]  /*6f10*/  SHF.R.U64 R9, R9, 0x3, RZ ;  /* 0x0000000309097819 */ /* 0x000fc400000012ff */
[----:B------:R-:W-:Y:S01]  /*6f20*/  LOP3.LUT R162, R162, R163, RZ, 0x3c, !PT ;  /* 0x000000a3a2a27212 */ /* 0x000fe200078e3cff */
[----:B------:R-:W-:Y:S01]  /*6f30*/  IMAD.X R163, RZ, RZ, R5, P0 ;  /* 0x000000ffffa37224 */ /* 0x000fe200000e0605 */
[C---:B------:R-:W-:Y:S02]  /*6f40*/  IADD3 R169, P6, R4.reuse, 0x4020, RZ ;  /* 0x0000402004a97810 */ /* 0x040fe40007fde0ff */
[----:B------:R-:W-:Y:S02]  /*6f50*/  LOP3.LUT R170, R171, 0x380, RZ, 0xc0, !PT ;  /* 0x00000380abaa7812 */ /* 0x000fe400078ec0ff */
[----:B------:R-:W-:Y:S02]  /*6f60*/  LOP3.LUT R166, R167, 0x380, RZ, 0xc0, !PT ;  /* 0x00000380a7a67812 */ /* 0x000fe400078ec0ff */
[----:B------:R-:W-:Y:S02]  /*6f70*/  LOP3.LUT R152, R153, 0x380, RZ, 0xc0, !PT ;  /* 0x0000038099987812 */ /* 0x000fe400078ec0ff */
[----:B------:R-:W-:-:S02]  /*6f80*/  IADD3 R155, P0, R4, 0x8020, RZ ;  /* 0x00008020049b7810 */ /* 0x000fc40007f1e0ff */
[----:B------:R-:W-:Y:S01]  /*6f90*/  LOP3.LUT R12, R12, R13, RZ, 0x3c, !PT ;  /* 0x0000000d0c0c7212 */ /* 0x000fe200078e3cff */
[--C-:B------:R-:W-:Y:S01]  /*6fa0*/  IMAD.X R13, RZ, RZ, R5.reuse, P1 ;  /* 0x000000ffff0d7224 */ /* 0x100fe200008e0605 */
[----:B------:R-:W-:Y:S02]  /*6fb0*/  LOP3.LUT R164, R165, 0x380, RZ, 0xc0, !PT ;  /* 0x00000380a5a47812 */ /* 0x000fe400078ec0ff */
[----:B------:R-:W-:Y:S01]  /*6fc0*/  LOP3.LUT R8, R9, R4, RZ, 0x3c, !PT ;  /* 0x0000000409087212 */ /* 0x000fe200078e3cff */
[----:B------:R-:W-:Y:S01]  /*6fd0*/  IMAD.MOV.U32 R9, RZ, RZ, R5 ;  /* 0x000000ffff097224 */ /* 0x000fe200078e0005 */
[----:B------:R-:W-:Y:S02]  /*6fe0*/  LOP3.LUT R168, R169, 0x380, RZ, 0xc0, !PT ;  /* 0x00000380a9a87812 */ /* 0x000fe400078ec0ff */
[----:B------:R-:W-:Y:S02]  /*6ff0*/  SHF.R.U64 R170, R170, 0x3, RZ ;  /* 0x00000003aaaa7819 */ /* 0x000fe400000012ff */
[----:B------:R-:W-:-:S02]  /*7000*/  IADD3 R173, P1, R4, 0x8000, RZ ;  /* 0x0000800004ad7810 */ /* 0x000fc40007f3e0ff */
[----:B------:R-:W-:Y:S02]  /*7010*/  SHF.R.U64 R166, R166, 0x3, RZ ;  /* 0x00000003a6a67819 */ /* 0x000fe400000012ff */
[----:B------:R-:W-:Y:S02]  /*7020*/  SHF.R.U64 R152, R152, 0x3, RZ ;  /* 0x0000000398987819 */ /* 0x000fe400000012ff */
[----:B------:R-:W-:Y:S02]  /*7030*/  LOP3.LUT R154, R155, 0x380, RZ, 0xc0, !PT ;  /* 0x000003809b9a7812 */ /* 0x000fe400078ec0ff */
[----:B------:R-:W-:Y:S02]  /*7040*/  SHF.R.U64 R164, R164, 0x3, RZ ;  /* 0x00000003a4a47819 */ /* 0x000fe400000012ff */
[----:B------:R-:W-:Y:S02]  /*7050*/  SHF.R.U64 R168, R168, 0x3, RZ ;  /* 0x00000003a8a87819 */ /* 0x000fe400000012ff */
[----:B------:R-:W-:-:S02]  /*7060*/  MOV R7, R8 ;  /* 0x0000000800077202 */ /* 0x000fc40000000f00 */
[----:B------:R-:W-:Y:S01]  /*7070*/  LOP3.LUT R170, R170, R171, RZ, 0x3c, !PT ;  /* 0x000000abaaaa7212 */ /* 0x000fe200078e3cff */
[--C-:B------:R-:W-:Y:S01]  /*7080*/  IMAD.X R171, RZ, RZ, R5.reuse, P5 ;  /* 0x000000ffffab7224 */ /* 0x100fe200028e0605 */
[----:B------:R-:W-:Y:S02]  /*7090*/  LOP3.LUT R172, R173, 0x380, RZ, 0xc0, !PT ;  /* 0x00000380adac7812 */ /* 0x000fe400078ec0ff */
[----:B------:R-:W-:Y:S01]  /*70a0*/  LOP3.LUT R166, R166, R167, RZ, 0x3c, !PT ;  /* 0x000000a7a6a67212 */ /* 0x000fe200078e3cff */
[--C-:B------:R-:W-:Y:S01]  /*70b0*/  IMAD.X R167, RZ, RZ, R5.reuse, P3 ;  /* 0x000000ffffa77224 */ /* 0x100fe200018e0605 */
[----:B------:R-:W-:Y:S02]  /*70c0*/  F2FP.BF16.F32.PACK_AB R8, R25, R24 ;  /* 0x000000181908723e */ /* 0x000fe400000010ff */
[----:B------:R-:W-:Y:S02]  /*70d0*/  F2FP.BF16.F32.PACK_AB R9, R27, R26 ;  /* 0x0000001a1b09723e */ /* 0x000fe400000010ff */
[----:B------:R-:W-:Y:S01]  /*70e0*/  LOP3.LUT R152, R152, R153, RZ, 0x3c, !PT ;  /* 0x0000009998987212 */ /* 0x000fe200078e3cff */
[----:B------:R-:W-:Y:S01]  /*70f0*/  IMAD.X R153, RZ, RZ, R5, P2 ;  /* 0x000000ffff997224 */ /* 0x000fe200010e0605 */
[----:B------:R-:W-:-:S02]  /*7100*/  MOV R3, R12 ;  /* 0x0000000c00037202 */ /* 0x000fc40000000f00 */
[----:B------:R-:W-:Y:S02]  /*7110*/  SHF.R.U64 R154, R154, 0x3, RZ ;  /* 0x000000039a9a7819 */ /* 0x000fe400000012ff */
[----:B------:R-:W-:Y:S01]  /*7120*/  LOP3.LUT R164, R164, R165, RZ, 0x3c, !PT ;  /* 0x000000a5a4a47212 */ /* 0x000fe200078e3cff */
[--C-:B------:R-:W-:Y:S01]  /*7130*/  IMAD.X R165, RZ, RZ, R5.reuse, P4 ;  /* 0x000000ffffa57224 */ /* 0x100fe200020e0605 */
[----:B------:R-:W-:Y:S02]  /*7140*/  F2FP.BF16.F32.PACK_AB R12, R33, R32 ;  /* 0x00000020210c723e */ /* 0x000fe400000010ff */
[----:B------:R-:W-:Y:S02]  /*7150*/  F2FP.BF16.F32.PACK_AB R13, R35, R34 ;  /* 0x00000022230d723e */ /* 0x000fe400000010ff */
[----:B------:R-:W-:Y:S02]  /*7160*/  IADD3 R21, P5, R4, 0xc020, RZ ;  /* 0x0000c02004157810 */ /* 0x000fe40007fbe0ff */
[----:B------:R-:W-:Y:S01]  /*7170*/  LOP3.LUT R168, R168, R169, RZ, 0x3c, !PT ;  /* 0x000000a9a8a87212 */ /* 0x000fe200078e3cff */
[----:B------:R-:W-:Y:S01]  /*7180*/  IMAD.X R169, RZ, RZ, R5, P6 ;  /* 0x000000ffffa97224 */ /* 0x000fe200030e0605 */
[----:B------:R-:W-:-:S02]  /*7190*/  IADD3 R159, P3, R4, 0x8060, RZ ;  /* 0x00008060049f7810 */ /* 0x000fc40007f7e0ff */
[----:B------:R-:W-:Y:S02]  /*71a0*/  IADD3 R157, P2, R4, 0xc040, RZ ;  /* 0x0000c040049d7810 */ /* 0x000fe40007f5e0ff */
[----:B------:R-:W-:Y:S02]  /*71b0*/  SHF.R.U64 R172, R172, 0x3, RZ ;  /* 0x00000003acac7819 */ /* 0x000fe400000012ff */
[----:B------:R-:W-:Y:S01]  /*71c0*/  IADD3 R175, P4, R4, 0x8040, RZ ;  /* 0x0000804004af7810 */ /* 0x000fe20007f9e0ff */
[----:B------:R0:W-:Y:S01]  /*71d0*/  STSM.16.M88.4 [R7], R8 ;  /* 0x0000000807007844 */ /* 0x0001e20000000200 */
[----:B------:R-:W-:Y:S01]  /*71e0*/  LOP3.LUT R154, R154, R155, RZ, 0x3c, !PT ;  /* 0x0000009b9a9a7212 */ /* 0x000fe200078e3cff */
[----:B------:R-:W-:Y:S01]  /*71f0*/  IMAD.X R155, RZ, RZ, R5, P0 ;  /* 0x000000ffff9b7224 */ /* 0x000fe200000e0605 */
[----:B------:R-:W-:Y:S01]  /*7200*/  IADD3 R161, P6, R4, 0xc000, RZ ;  /* 0x0000c00004a17810 */ /* 0x000fe20007fde0ff */
[----:B------:R1:W-:Y:S01]  /*7210*/  STSM.16.M88.4 [R3], R12 ;  /* 0x0000000c03007844 */ /* 0x0003e20000000200 */
[----:B------:R-:W-:-:S02]  /*7220*/  LOP3.LUT R20, R21, 0x380, RZ, 0xc0, !PT ;  /* 0x0000038015147812 */ /* 0x000fc400078ec0ff */
[----:B------:R-:W-:Y:S02]  /*7230*/  LOP3.LUT R158, R159, 0x380, RZ, 0xc0, !PT ;  /* 0x000003809f9e7812 */ /* 0x000fe400078ec0ff */
[----:B------:R-:W-:Y:S02]  /*7240*/  LOP3.LUT R156, R157, 0x380, RZ, 0xc0, !PT ;  /* 0x000003809d9c7812 */ /* 0x000fe400078ec0ff */
[----:B------:R-:W-:Y:S02]  /*7250*/  MOV R163, R162 ;  /* 0x000000a200a37202 */ /* 0x000fe40000000f00 */
[----:B------:R-:W-:Y:S01]  /*7260*/  LOP3.LUT R172, R172, R173, RZ, 0x3c, !PT ;  /* 0x000000adacac7212 */ /* 0x000fe200078e3cff */
[----:B------:R-:W-:Y:S01]  /*7270*/  IMAD.X R173, RZ, RZ, R5, P1 ;  /* 0x000000ffffad7224 */ /* 0x000fe200008e0605 */
[----:B------:R-:W-:Y:S02]  /*7280*/  LOP3.LUT R174, R175, 0x380, RZ, 0xc0, !PT ;  /* 0x00000380afae7812 */ /* 0x000fe400078ec0ff */
[----:B0-----:R-:W-:-:S02]  /*7290*/  F2FP.BF16.F32.PACK_AB R8, R41, R40 ;  /* 0x000000282908723e */ /* 0x001fc400000010ff */
[----:B------:R-:W-:Y:S02]  /*72a0*/  F2FP.BF16.F32.PACK_AB R9, R43, R42 ;  /* 0x0000002a2b09723e */ /* 0x000fe400000010ff */
[----:B------:R-:W-:Y:S02]  /*72b0*/  F2FP.BF16.F32.PACK_AB R10, R45, R44 ;  /* 0x0000002c2d0a723e */ /* 0x000fe400000010ff */
[----:B------:R-:W-:Y:S02]  /*72c0*/  F2FP.BF16.F32.PACK_AB R11, R47, R46 ;  /* 0x0000002e2f0b723e */ /* 0x000fe400000010ff */
[----:B------:R-:W-:Y:S02]  /*72d0*/  MOV R164, R164 ;  /* 0x000000a400a47202 */ /* 0x000fe40000000f00 */
[----:B-1----:R-:W-:Y:S02]  /*72e0*/  F2FP.BF16.F32.PACK_AB R12, R49, R48 ;  /* 0x00000030310c723e */ /* 0x002fe400000010ff */
[----:B------:R-:W-:-:S02]  /*72f0*/  F2FP.BF16.F32.PACK_AB R13, R51, R50 ;  /* 0x00000032330d723e */ /* 0x000fc400000010ff */
[----:B------:R-:W-:Y:S02]  /*7300*/  F2FP.BF16.F32.PACK_AB R14, R53, R52 ;  /* 0x00000034350e723e */ /* 0x000fe400000010ff */
[----:B------:R-:W-:Y:S02]  /*7310*/  F2FP.BF16.F32.PACK_AB R15, R55, R54 ;  /* 0x00000036370f723e */ /* 0x000fe400000010ff */
[----:B------:R-:W-:Y:S02]  /*7320*/  LOP3.LUT R160, R161, 0x380, RZ, 0xc0, !PT ;  /* 0x00000380a1a07812 */ /* 0x000fe400078ec0ff */
[----:B------:R-:W-:Y:S02]  /*7330*/  SHF.R.U64 R20, R20, 0x3, RZ ;  /* 0x0000000314147819 */ /* 0x000fe400000012ff */
[----:B------:R-:W-:Y:S01]  /*7340*/  IADD3 R3, P1, R4, 0xc060, RZ ;  /* 0x0000c06004037810 */ /* 0x000fe20007f3e0ff */
[----:B------:R0:W-:Y:S01]  /*7350*/  STSM.16.M88.4 [R163], R8 ;  /* 0x00000008a3007844 */ /* 0x0001e20000000200 */
[----:B------:R-:W-:-:S02]  /*7360*/  SHF.R.U64 R158, R158, 0x3, RZ ;  /* 0x000000039e9e7819 */ /* 0x000fc400000012ff */
[----:B------:R-:W-:Y:S02]  /*7370*/  SHF.R.U64 R156, R156, 0x3, RZ ;  /* 0x000000039c9c7819 */ /* 0x000fe400000012ff */
[----:B------:R-:W-:Y:S02]  /*7380*/  MOV R162, R152 ;  /* 0x0000009800a27202 */ /* 0x000fe40000000f00 */
[----:B------:R-:W-:Y:S01]  /*7390*/  MOV R7, R154 ;  /* 0x0000009a00077202 */ /* 0x000fe20000000f00 */
[----:B------:R1:W-:Y:S01]  /*73a0*/  STSM.16.M88.4 [R164], R12 ;  /* 0x0000000ca4007844 */ /* 0x0003e20000000200 */
[----:B------:R-:W-:Y:S02]  /*73b0*/  SHF.R.U64 R174, R174, 0x3, RZ ;  /* 0x00000003aeae7819 */ /* 0x000fe400000012ff */
[----:B------:R-:W-:Y:S02]  /*73c0*/  MOV R166, R166 ;  /* 0x000000a600a67202 */ /* 0x000fe40000000f00 */
[----:B------:R-:W-:-:S02]  /*73d0*/  F2FP.BF16.F32.PACK_AB R152, R57, R56 ;  /* 0x000000383998723e */ /* 0x000fc400000010ff */
[----:B------:R-:W-:Y:S02]  /*73e0*/  F2FP.BF16.F32.PACK_AB R153, R59, R58 ;  /* 0x0000003a3b99723e */ /* 0x000fe400000010ff */
[----:B------:R-:W-:Y:S02]  /*73f0*/  F2FP.BF16.F32.PACK_AB R154, R61, R60 ;  /* 0x0000003c3d9a723e */ /* 0x000fe400000010ff */
[----:B------:R-:W-:Y:S02]  /*7400*/  F2FP.BF16.F32.PACK_AB R155, R63, R62 ;  /* 0x0000003e3f9b723e */ /* 0x000fe400000010ff */
[----:B------:R-:W-:Y:S02]  /*7410*/  SHF.R.U64 R160, R160, 0x3, RZ ;  /* 0x00000003a0a07819 */ /* 0x000fe400000012ff */
[----:B------:R-:W-:Y:S02]  /*7420*/  MOV R168, R168 ;  /* 0x000000a800a87202 */ /* 0x000fe40000000f00 */
[----:B0-----:R-:W-:-:S02]  /*7430*/  F2FP.BF16.F32.PACK_AB R8, R65, R64 ;  /* 0x000000404108723e */ /* 0x001fc400000010ff */
[----:B------:R-:W-:Y:S02]  /*7440*/  F2FP.BF16.F32.PACK_AB R9, R67, R66 ;  /* 0x000000424309723e */ /* 0x000fe400000010ff */
[----:B------:R-:W-:Y:S02]  /*7450*/  F2FP.BF16.F32.PACK_AB R10, R69, R68 ;  /* 0x00000044450a723e */ /* 0x000fe400000010ff */
[----:B------:R-:W-:Y:S02]  /*7460*/  F2FP.BF16.F32.PACK_AB R11, R71, R70 ;  /* 0x00000046470b723e */ /* 0x000fe400000010ff */
[----:B------:R-:W-:Y:S01]  /*7470*/  LOP3.LUT R20, R20, R21, RZ, 0x3c, !PT ;  /* 0x0000001514147212 */ /* 0x000fe200078e3cff */
[----:B------:R-:W-:Y:S01]  /*7480*/  IMAD.X R21, RZ, RZ, R5, P5 ;  /* 0x000000ffff157224 */ /* 0x000fe200028e0605 */
[----:B------:R-:W-:Y:S02]  /*7490*/  LOP3.LUT R4, R3, 0x380, RZ, 0xc0, !PT ;  /* 0x0000038003047812 */ /* 0x000fe400078ec0ff */
[----:B------:R-:W-:-:S02]  /*74a0*/  MOV R170, R170 ;  /* 0x000000aa00aa7202 */ /* 0x000fc40000000f00 */
[----:B-1----:R-:W-:Y:S02]  /*74b0*/  F2FP.BF16.F32.PACK_AB R12, R73, R72 ;  /* 0x00000048490c723e */ /* 0x002fe400000010ff */
[----:B------:R-:W-:Y:S02]  /*74c0*/  F2FP.BF16.F32.PACK_AB R13, R75, R74 ;  /* 0x0000004a4b0d723e */ /* 0x000fe400000010ff */
[----:B------:R-:W-:Y:S02]  /*74d0*/  F2FP.BF16.F32.PACK_AB R14, R77, R76 ;  /* 0x0000004c4d0e723e */ /* 0x000fe400000010ff */
[----:B------:R-:W-:Y:S02]  /*74e0*/  F2FP.BF16.F32.PACK_AB R15, R79, R78 ;  /* 0x0000004e4f0f723e */ /* 0x000fe400000010ff */
[----:B------:R-:W-:Y:S01]  /*74f0*/  LOP3.LUT R158, R158, R159, RZ, 0x3c, !PT ;  /* 0x0000009f9e9e7212 */ /* 0x000fe200078e3cff */
[--C-:B------:R-:W-:Y:S01]  /*7500*/  IMAD.X R159, RZ, RZ, R5.reuse, P3 ;  /* 0x000000ffff9f7224 */ /* 0x100fe200018e0605 */
[----:B------:R-:W-:Y:S01]  /*7510*/  LOP3.LUT R156, R156, R157, RZ, 0x3c, !PT ;  /* 0x0000009d9c9c7212 */ /* 0x000fe200078e3cff */
[--C-:B------:R-:W-:Y:S01]  /*7520*/  IMAD.X R157, RZ, RZ, R5.reuse, P2 ;  /* 0x000000ffff9d7224 */ /* 0x100fe200010e0605 */
[----:B------:R-:W-:Y:S01]  /*7530*/  LOP3.LUT R174, R174, R175, RZ, 0x3c, !PT ;  /* 0x000000afaeae7212 */ /* 0x000fe200078e3cff */
[--C-:B------:R-:W-:Y:S01]  /*7540*/  IMAD.X R175, RZ, RZ, R5.reuse, P4 ;  /* 0x000000ffffaf7224 */ /* 0x100fe200020e0605 */
[----:B------:R-:W-:Y:S01]  /*7550*/  LOP3.LUT R160, R160, R161, RZ, 0x3c, !PT ;  /* 0x000000a1a0a07212 */ /* 0x000fe200078e3cff */
[----:B------:R0:W-:Y:S01]  /*7560*/  STSM.16.M88.4 [R166], R152 ;  /* 0x00000098a6007844 */ /* 0x0001e20000000200 */
[----:B------:R-:W-:Y:S01]  /*7570*/  SHF.R.U64 R4, R4, 0x3, RZ ;  /* 0x0000000304047819 */ /* 0x000fe200000012ff */
[----:B------:R-:W-:Y:S01]  /*7580*/  IMAD.X R161, RZ, RZ, R5, P6 ;  /* 0x000000ffffa17224 */ /* 0x000fe200030e0605 */
[----:B------:R-:W-:Y:S01]  /*7590*/  F2FP.BF16.F32.PACK_AB R164, R81, R80 ;  /* 0x0000005051a4723e */ /* 0x000fe200000010ff */
[----:B------:R1:W-:Y:S01]  /*75a0*/  STSM.16.M88.4 [R168], R8 ;  /* 0x00000008a8007844 */ /* 0x0003e20000000200 */
[----:B------:R-:W-:-:S02]  /*75b0*/  F2FP.BF16.F32.PACK_AB R165, R83, R82 ;  /* 0x0000005253a5723e */ /* 0x000fc400000010ff */
[----:B------:R-:W-:Y:S01]  /*75c0*/  F2FP.BF16.F32.PACK_AB R167, R87, R86 ;  /* 0x0000005657a7723e */ /* 0x000fe200000010ff */
[----:B------:R2:W-:Y:S01]  /*75d0*/  STSM.16.M88.4 [R170], R12 ;  /* 0x0000000caa007844 */ /* 0x0005e20000000200 */
[----:B------:R-:W-:Y:S02]  /*75e0*/  MOV R172, R172 ;  /* 0x000000ac00ac7202 */ /* 0x000fe40000000f00 */
[----:B------:R-:W-:Y:S02]  /*75f0*/  F2FP.BF16.F32.PACK_AB R169, R91, R90 ;  /* 0x0000005a5ba9723e */ /* 0x000fe400000010ff */
[----:B------:R-:W-:Y:S02]  /*7600*/  F2FP.BF16.F32.PACK_AB R171, R95, R94 ;  /* 0x0000005e5fab723e */ /* 0x000fe400000010ff */
[----:B0-----:R-:W-:Y:S02]  /*7610*/  F2FP.BF16.F32.PACK_AB R166, R85, R84 ;  /* 0x0000005455a6723e */ /* 0x001fe400000010ff */
[----:B------:R-:W-:-:S02]  /*7620*/  MOV R20, R20 ;  /* 0x0000001400147202 */ /* 0x000fc40000000f00 */
[----:B-1----:R-:W-:Y:S02]  /*7630*/  F2FP.BF16.F32.PACK_AB R168, R89, R88 ;  /* 0x0000005859a8723e */ /* 0x002fe400000010ff */
[----:B------:R-:W-:Y:S02]  /*7640*/  MOV R173, R158 ;  /* 0x0000009e00ad7202 */ /* 0x000fe40000000f00 */
[----:B--2---:R-:W-:Y:S02]  /*7650*/  F2FP.BF16.F32.PACK_AB R170, R93, R92 ;  /* 0x0000005c5daa723e */ /* 0x004fe400000010ff */
[----:B------:R-:W-:Y:S02]  /*7660*/  MOV R21, R156 ;  /* 0x0000009c00157202 */ /* 0x000fe40000000f00 */
[----:B------:R-:W-:Y:S02]  /*7670*/  F2FP.BF16.F32.PACK_AB R152, R97, R96 ;  /* 0x000000606198723e */ /* 0x000fe400000010ff */
[----:B------:R-:W-:-:S02]  /*7680*/  F2FP.BF16.F32.PACK_AB R153, R99, R98 ;  /* 0x000000626399723e */ /* 0x000fc400000010ff */
[----:B------:R-:W-:Y:S02]  /*7690*/  F2FP.BF16.F32.PACK_AB R154, R101, R100 ;  /* 0x00000064659a723e */ /* 0x000fe400000010ff */
[----:B------:R-:W-:Y:S01]  /*76a0*/  F2FP.BF16.F32.PACK_AB R155, R103, R102 ;  /* 0x00000066679b723e */ /* 0x000fe200000010ff */
[----:B------:R-:W-:Y:S01]  /*76b0*/  IMAD.X R5, RZ, RZ, R5, P1 ;  /* 0x000000ffff057224 */ /* 0x000fe200008e0605 */
[----:B------:R-:W-:Y:S01]  /*76c0*/  LOP3.LUT R4, R4, R3, RZ, 0x3c, !PT ;  /* 0x0000000304047212 */ /* 0x000fe200078e3cff */
[----:B------:R0:W-:Y:S01]  /*76d0*/  STSM.16.M88.4 [R162], R164 ;  /* 0x000000a4a2007844 */ /* 0x0001e20000000200 */
[----:B------:R-:W-:Y:S02]  /*76e0*/  MOV R174, R174 ;  /* 0x000000ae00ae7202 */ /* 0x000fe40000000f00 */
[----:B------:R-:W-:Y:S02]  /*76f0*/  F2FP.BF16.F32.PACK_AB R156, R105, R104 ;  /* 0x00000068699c723e */ /* 0x000fe400000010ff */
[----:B------:R-:W-:-:S02]  /*7700*/  F2FP.BF16.F32.PACK_AB R157, R107, R106 ;  /* 0x0000006a6b9d723e */ /* 0x000fc400000010ff */
[----:B------:R-:W-:Y:S02]  /*7710*/  F2FP.BF16.F32.PACK_AB R158, R109, R108 ;  /* 0x0000006c6d9e723e */ /* 0x000fe400000010ff */
[----:B------:R-:W-:Y:S02]  /*7720*/  F2FP.BF16.F32.PACK_AB R159, R111, R110 ;  /* 0x0000006e6f9f723e */ /* 0x000fe400000010ff */
[----:B------:R-:W-:Y:S01]  /*7730*/  MOV R3, R160 ;  /* 0x000000a000037202 */ /* 0x000fe20000000f00 */
[----:B------:R-:W-:Y:S01]  /*7740*/  STSM.16.M88.4 [R172], R168 ;  /* 0x000000a8ac007844 */ /* 0x000fe20000000200 */
[----:B------:R-:W-:Y:S02]  /*7750*/  F2FP.BF16.F32.PACK_AB R160, R113, R112 ;  /* 0x0000007071a0723e */ /* 0x000fe400000010ff */
[----:B------:R-:W-:Y:S02]  /*7760*/  F2FP.BF16.F32.PACK_AB R161, R115, R114 ;  /* 0x0000007273a1723e */ /* 0x000fe400000010ff */
[----:B0-----:R-:W-:-:S02]  /*7770*/  F2FP.BF16.F32.PACK_AB R162, R117, R116 ;  /* 0x0000007475a2723e */ /* 0x001fc400000010ff */
[----:B------:R-:W-:Y:S01]  /*7780*/  F2FP.BF16.F32.PACK_AB R163, R119, R118 ;  /* 0x0000007677a3723e */ /* 0x000fe200000010ff */
[----:B------:R0:W-:Y:S01]  /*7790*/  STSM.16.M88.4 [R7], R152 ;  /* 0x0000009807007844 */ /* 0x0001e20000000200 */
[----:B------:R-:W-:Y:S02]  /*77a0*/  F2FP.BF16.F32.PACK_AB R8, R121, R120 ;  /* 0x000000787908723e */ /* 0x000fe400000010ff */
[----:B------:R-:W-:Y:S02]  /*77b0*/  F2FP.BF16.F32.PACK_AB R9, R123, R122 ;  /* 0x0000007a7b09723e */ /* 0x000fe400000010ff */
[----:B------:R-:W-:Y:S02]  /*77c0*/  F2FP.BF16.F32.PACK_AB R10, R125, R124 ;  /* 0x0000007c7d0a723e */ /* 0x000fe400000010ff */
[----:B------:R-:W-:Y:S01]  /*77d0*/  F2FP.BF16.F32.PACK_AB R11, R127, R126 ;  /* 0x0000007e7f0b723e */ /* 0x000fe200000010ff */
[----:B------:R1:W-:Y:S01]  /*77e0*/  STSM.16.M88.4 [R174], R156 ;  /* 0x0000009cae007844 */ /* 0x0003e20000000200 */
[----:B------:R-:W-:-:S02]  /*77f0*/  F2FP.BF16.F32.PACK_AB R12, R129, R128 ;  /* 0x00000080810c723e */ /* 0x000fc400000010ff */
[----:B------:R-:W-:Y:S02]  /*7800*/  F2FP.BF16.F32.PACK_AB R13, R131, R130 ;  /* 0x00000082830d723e */ /* 0x000fe400000010ff */
[----:B------:R-:W-:Y:S02]  /*7810*/  F2FP.BF16.F32.PACK_AB R14, R133, R132 ;  /* 0x00000084850e723e */ /* 0x000fe400000010ff */
[----:B------:R-:W-:Y:S02]  /*7820*/  F2FP.BF16.F32.PACK_AB R15, R135, R134 ;  /* 0x00000086870f723e */ /* 0x000fe400000010ff */
[----:B0-----:R-:W-:Y:S02]  /*7830*/  F2FP.BF16.F32.PACK_AB R152, R137, R136 ;  /* 0x000000888998723e */ /* 0x001fe400000010ff */
[----:B------:R-:W-:Y:S02]  /*7840*/  F2FP.BF16.F32.PACK_AB R153, R139, R138 ;  /* 0x0000008a8b99723e */ /* 0x000fe400000010ff */
[----:B------:R-:W-:-:S02]  /*7850*/  F2FP.BF16.F32.PACK_AB R154, R141, R140 ;  /* 0x0000008c8d9a723e */ /* 0x000fc400000010ff */
[----:B------:R-:W-:Y:S01]  /*7860*/  F2FP.BF16.F32.PACK_AB R155, R143, R142 ;  /* 0x0000008e8f9b723e */ /* 0x000fe200000010ff */
[----:B------:R-:W-:Y:S01]  /*7870*/  STSM.16.M88.4 [R173], R160 ;  /* 0x000000a0ad007844 */ /* 0x000fe20000000200 */
[----:B------:R-:W-:Y:S02]  /*7880*/  MOV R164, R4 ;  /* 0x0000000400a47202 */ /* 0x000fe40000000f00 */
[----:B-1----:R-:W-:Y:S02]  /*7890*/  F2FP.BF16.F32.PACK_AB R156, R145, R144 ;  /* 0x00000090919c723e */ /* 0x002fe400000010ff */
[----:B------:R-:W-:Y:S02]  /*78a0*/  F2FP.BF16.F32.PACK_AB R157, R147, R146 ;  /* 0x00000092939d723e */ /* 0x000fe400000010ff */
[----:B------:R-:W-:Y:S02]  /*78b0*/  F2FP.BF16.F32.PACK_AB R158, R149, R148 ;  /* 0x00000094959e723e */ /* 0x000fe400000010ff */
[----:B------:R-:W-:Y:S01]  /*78c0*/  F2FP.BF16.F32.PACK_AB R159, R151, R150 ;  /* 0x00000096979f723e */ /* 0x000fe200000010ff */
[----:B------:R0:W-:Y:S04]  /*78d0*/  STSM.16.M88.4 [R3], R8 ;  /* 0x0000000803007844 */ /* 0x0001e80000000200 */
[----:B------:R1:W-:Y:S04]  /*78e0*/  STSM.16.M88.4 [R20], R12 ;  /* 0x0000000c14007844 */ /* 0x0003e80000000200 */
[----:B------:R2:W-:Y:S04]  /*78f0*/  STSM.16.M88.4 [R21], R152 ;  /* 0x0000009815007844 */ /* 0x0005e80000000200 */
[----:B------:R2:W-:Y:S01]  /*7900*/  STSM.16.M88.4 [R164], R156 ;  /* 0x0000009ca4007844 */ /* 0x0005e20000000200 */
[----:B------:R-:W-:Y:S01]  /*7910*/  BAR.SYNC.DEFER_BLOCKING 0x1, 0x100 ;  /* 0x0044000000007b1d */ /* 0x000fe20000010000 */
[----:B------:R-:W-:-:S04]  /*7920*/  ISETP.NE.U32.AND P0, PT, RZ, UR14, PT ;  /* 0x0000000eff007c0c */ /* 0x000fc8000bf05070 */
[----:B------:R-:W-:Y:S01]  /*7930*/  ISETP.NE.AND.EX P0, PT, RZ, UR15, PT, P0 ;  /* 0x0000000fff007c0c */ /* 0x000fe2000bf05300 */
[----:B------:R-:W-:Y:S01]  /*7940*/  IMAD.U32 R4, RZ, RZ, UR9 ;  /* 0x00000009ff047e24 */ /* 0x000fe2000f8e00ff */
[----:B------:R-:W-:Y:S01]  /*7950*/  ULDC UR9, c[0x0][0xbe8] ;  /* 0x0002fa0000097ab9 */ /* 0x000fe20000000800 */
[----:B------:R-:W-:Y:S01]  /*7960*/  IMAD.U32 R5, RZ, RZ, UR12 ;  /* 0x0000000cff057e24 */ /* 0x000fe2000f8e00ff */
[----:B------:R-:W-:-:S09]  /*7970*/  ULDC.64 UR12, c[0x0][0xc08] ;  /* 0x00030200000c7ab9 */ /* 0x000fd20000000a00 */
[----:B------:R-:W4:Y:S01]  /*7980*/  @P0 LDG.E R7, desc[UR50][R4.64] ;  /* 0x0000003204070981 */ /* 0x000f22000c1e1900 */
[----:B------:R-:W-:-:S04]  /*7990*/  UISETP.NE.U32.AND UP0, UPT, UR12, URZ, UPT ;  /* 0x0000003f0c00728c */ /* 0x000fc8000bf05070 */
[----:B------:R-:W-:-:S06]  /*79a0*/  UISETP.NE.AND.EX UP0, UPT, UR13, URZ, UPT, UP0 ;  /* 0x0000003f0d00728c */ /* 0x000fcc000bf05300 */
[----:B------:R-:W-:-:S05]  /*79b0*/  PLOP3.LUT P4, PT, PT, PT, UP0, 0x80, 0x0 ;  /* 0x000000000000781c */ /* 0x000fca0003f8f008 */
[----:B------:R-:W-:-:S03]  /*79c0*/  @UP0 UIADD3 UR12, UP1, UR4, UR12, URZ ;  /* 0x0000000c040c0290 */ /* 0x000fc6000ff3e03f */
[----:B------:R-:W-:Y:S01]  /*79d0*/  ULDC UR4, c[0x0][0xa88] ;  /* 0x0002a20000047ab9 */ /* 0x000fe20000000800 */
[----:B------:R-:W-:Y:S01]  /*79e0*/  @UP0 UIADD3.X UR13, UR16, UR13, URZ, UP1, !UPT ;  /* 0x0000000d100d0290 */ /* 0x000fe20008ffe43f */
[----:B0-----:R-:W-:Y:S01]  /*79f0*/  IMAD.U32 R3, RZ, RZ, UR4 ;  /* 0x00000004ff037e24 */ /* 0x001fe2000f8e00ff */
[----:B------:R-:W-:Y:S01]  /*7a00*/  UISETP.NE.AND UP0, UPT, UR44, URZ, UPT ;  /* 0x0000003f2c00728c */ /* 0x000fe2000bf05270 */
[----:B------:R-:W-:-:S03]  /*7a10*/  ULDC UR4, c[0x0][0xad4] ;  /* 0x0002b50000047ab9 */ /* 0x000fc60000000800 */
[----:B------:R-:W-:Y:S02]  /*7a20*/  USEL UR4, UR44, UR4, UP0 ;  /* 0x000000042c047287 */ /* 0x000fe40008000000 */
[----:B------:R-:W-:Y:S02]  /*7a30*/  UISETP.NE.AND UP1, UPT, UR9, 0x1, UPT ;  /* 0x000000010900788c */ /* 0x000fe4000bf25270 */
[----:B------:R-:W-:Y:S01]  /*7a40*/  UISETP.GT.AND UP2, UPT, UR4, 0x1, UPT ;  /* 0x000000010400788c */ /* 0x000fe2000bf44270 */
[----:B------:R-:W-:-:S03]  /*7a50*/  UMOV UR21, 0x9b8 ;  /* 0x000009b800157882 */ /* 0x000fc60000000000 */
[----:B------:R-:W-:Y:S01]  /*7a60*/  USEL UR21, UR21, 0x978, UP2 ;  /* 0x0000097815157887 */ /* 0x000fe20009000000 */
[----:B------:R-:W-:Y:S01]  /*7a70*/  PLOP3.LUT P1, PT, PT, PT, UP1, 0x80, 0x0 ;  /* 0x000000000000781c */ /* 0x000fe20003f2f018 */
[----:B------:R-:W-:Y:S01]  /*7a80*/  UISETP.NE.U32.AND UP0, UPT, UR14, URZ, UPT ;  /* 0x0000003f0e00728c */ /* 0x000fe2000bf05070 */
[----:B-1----:R-:W-:Y:S01]  /*7a90*/  IMAD.U32 R12, RZ, RZ, UR41 ;  /* 0x00000029ff0c7e24 */ /* 0x002fe2000f8e00ff */
[----:B------:R-:W-:Y:S01]  /*7aa0*/  UMOV UR4, URZ ;  /* 0x0000003f00047c82 */ /* 0x000fe20008000000 */
[----:B------:R-:W-:Y:S01]  /*7ab0*/  IMAD.U32 R8, RZ, RZ, UR12 ;  /* 0x0000000cff087e24 */ /* 0x000fe2000f8e00ff */
[----:B------:R-:W-:Y:S01]  /*7ac0*/  UISETP.NE.AND.EX UP0, UPT, UR15, URZ, UPT, UP0 ;  /* 0x0000003f0f00728c */ /* 0x000fe2000bf05300 */
[----:B------:R-:W-:Y:S01]  /*7ad0*/  IMAD.U32 R9, RZ, RZ, UR13 ;  /* 0x0000000dff097e24 */ /* 0x000fe2000f8e00ff */
[----:B------:R-:W-:Y:S01]  /*7ae0*/  @UP1 ULDC UR23, c[0x0][0xbec] ;  /* 0x0002fb0000171ab9 */ /* 0x000fe20000000800 */
[----:B---3--:R-:W-:Y:S01]  /*7af0*/  IMAD R12, R12, 0x80, R176 ;  /* 0x000000800c0c7824 */ /* 0x008fe200078e02b0 */
[----:B------:R-:W-:-:S02]  /*7b00*/  USEL UR39, UR39, URZ, !UP0 ;  /* 0x0000003f27277287 */ /* 0x000fc4000c000000 */
[----:B------:R0:W5:Y:S01]  /*7b10*/  @P4 LDG.E R3, desc[UR50][R8.64] ;  /* 0x0000003208034981 */ /* 0x000162000c1e1900 */
[----:B------:R-:W-:Y:S01]  /*7b20*/  USEL UR20, UR42, URZ, UP2 ;  /* 0x0000003f2a147287 */ /* 0x000fe20009000000 */
[----:B------:R-:W-:Y:S01]  /*7b30*/  ULDC.64 UR16, c[0x0][UR21+0x220] ;  /* 0x0000880015107abb */ /* 0x000fe20008000a00 */
[----:B------:R-:W-:Y:S01]  /*7b40*/  USEL UR40, UR40, URZ, !UP0 ;  /* 0x0000003f28287287 */ /* 0x000fe2000c000000 */
[----:B------:R-:W-:Y:S01]  /*7b50*/  ULDC.64 UR18, c[0x0][UR21+0x228] ;  /* 0x00008a0015127abb */ /* 0x000fe20008000a00 */
[----:B------:R-:W-:Y:S01]  /*7b60*/  UIMAD UR17, UR17, UR39, URZ ;  /* 0x00000027111172a4 */ /* 0x000fe2000f8e023f */
[----:B------:R-:W-:Y:S01]  /*7b70*/  @UP1 ULDC UR26, c[0x0][0xbf0] ;  /* 0x0002fc00001a1ab9 */ /* 0x000fe20000000800 */
[----:B0-----:R-:W-:Y:S01]  /*7b80*/  @P1 IMAD.HI.U32 R8, R12, UR23, RZ ;  /* 0x000000170c081c27 */ /* 0x001fe2000f8e00ff */
[----:B------:R-:W-:Y:S01]  /*7b90*/  ULDC.64 UR14, c[0x0][UR21+0x218] ;  /* 0x00008600150e7abb */ /* 0x000fe20008000a00 */
[----:B------:R-:W-:Y:S02]  /*7ba0*/  UIMAD.WIDE.U32 UR24, UR18, UR20, URZ ;  /* 0x00000014121872a5 */ /* 0x000fe4000f8e003f */
[----:B------:R-:W-:-:S02]  /*7bb0*/  UIMAD.WIDE.U32 UR12, UR14, UR43, URZ ;  /* 0x0000002b0e0c72a5 */ /* 0x000fc4000f8e003f */
[----:B------:R-:W-:Y:S02]  /*7bc0*/  UIMAD UR22, UR15, UR43, URZ ;  /* 0x0000002b0f1672a4 */ /* 0x000fe4000f8e023f */
[----:B------:R-:W-:Y:S02]  /*7bd0*/  UIMAD UR18, UR19, UR20, URZ ;  /* 0x00000014131272a4 */ /* 0x000fe4000f8e023f */
[----:B------:R-:W-:Y:S02]  /*7be0*/  UIMAD.WIDE.U32 UR14, UR16, UR39, URZ ;  /* 0x00000027100e72a5 */ /* 0x000fe4000f8e003f */
[----:B------:R-:W-:Y:S02]  /*7bf0*/  UIMAD UR17, UR16, UR40, UR17 ;  /* 0x00000028101172a4 */ /* 0x000fe4000f8e0211 */
[----:B------:R-:W-:Y:S02]  /*7c00*/  UIADD3 UR18, UR25, UR18, URZ ;  /* 0x0000001219127290 */ /* 0x000fe4000fffe03f */
[----:B------:R-:W-:-:S02]  /*7c10*/  UIADD3 UR22, UR13, UR22, URZ ;  /* 0x000000160d167290 */ /* 0x000fc4000fffe03f */
[----:B------:R-:W-:Y:S02]  /*7c20*/  UIADD3 UR17, UR15, UR17, URZ ;  /* 0x000000110f117290 */ /* 0x000fe4000fffe03f */
[----:B------:R-:W-:Y:S01]  /*7c30*/  IMAD.U32 R14, RZ, RZ, UR18 ;  /* 0x00000012ff0e7e24 */ /* 0x000fe2000f8e00ff */
[----:B----4-:R-:W-:Y:S01]  /*7c40*/  @P0 R2UR UR4, R7 ;  /* 0x00000000070402ca */ /* 0x010fe200000e0000 */
[----:B------:R-:W-:Y:S01]  /*7c50*/  IMAD.MOV.U32 R7, RZ, RZ, R12 ;  /* 0x000000ffff077224 */ /* 0x000fe200078e000c */
[----:B------:R-:W-:Y:S01]  /*7c60*/  @P1 SHF.R.U32.HI R7, RZ, UR26, R8 ;  /* 0x0000001aff071c19 */ /* 0x000fe20008011608 */
[----:B------:R-:W-:-:S04]  /*7c70*/  IMAD.U32 R8, RZ, RZ, UR24 ;  /* 0x00000018ff087e24 */ /* 0x000fc8000f8e00ff */
[----:B------:R-:W-:-:S06]  /*7c80*/  IMAD.MOV R11, RZ, RZ, -R7 ;  /* 0x000000ffff0b7224 */ /* 0x000fcc00078e0a07 */
[----:B------:R-:W-:Y:S02]  /*7c90*/  UIADD3 UR12, UP0, UP3, UR14, UR12, UR4 ;  /* 0x0000000c0e0c7290 */ /* 0x000fe4000fb1e004 */
[----:B------:R-:W-:Y:S01]  /*7ca0*/  USHF.R.S32.HI UR16, URZ, 0x1f, UR4 ;  /* 0x0000001f3f107899 */ /* 0x000fe20008011404 */
[----:B------:R-:W-:Y:S01]  /*7cb0*/  IMAD R11, R11, UR9, R12 ;  /* 0x000000090b0b7c24 */ /* 0x000fe2000f8e020c */
[----:B------:R-:W-:Y:S02]  /*7cc0*/  SHF.R.S32.HI R9, RZ, 0x1f, R7 ;  /* 0x0000001fff097819 */ /* 0x000fe40000011407 */
[----:B------:R-:W-:Y:S01]  /*7cd0*/  UIADD3.X UR14, UR17, UR22, UR16, UP0, UP3 ;  /* 0x00000016110e7290 */ /* 0x000fe200087e6410 */
[----:B------:R-:W-:Y:S01]  /*7ce0*/  IADD3 R8, P2, P3, R7, UR12, R8 ;  /* 0x0000000c07087c10 */ /* 0x000fe2000fb5e008 */
[----:B------:R-:W-:Y:S01]  /*7cf0*/  ULDC.64 UR12, c[0x0][UR21+0x210] ;  /* 0x00008400150c7abb */ /* 0x000fe20008000a00 */
[----:B------:R-:W-:Y:S01]  /*7d00*/  SHF.R.S32.HI R7, RZ, 0x1f, R11 ;  /* 0x0000001fff077819 */ /* 0x000fe2000001140b */
[----:B------:R-:W-:-:S02]  /*7d10*/  IMAD R10, R11, UR13, RZ ;  /* 0x0000000d0b0a7c24 */ /* 0x000fc4000f8e02ff */
[----:B------:R-:W-:Y:S01]  /*7d20*/  IADD3.X R9, R9, UR14, R14, P2, P3 ;  /* 0x0000000e09097c10 */ /* 0x000fe200097e640e */
[----:B------:R-:W-:Y:S01]  /*7d30*/  ULDC.64 UR14, c[0x0][0xba8] ;  /* 0x0002ea00000e7ab9 */ /* 0x000fe20000000a00 */
[----:B------:R-:W-:Y:S01]  /*7d40*/  IMAD R7, R7, UR12, R10 ;  /* 0x0000000c07077c24 */ /* 0x000fe2000f8e020a */
[----:B------:R-:W-:Y:S01]  /*7d50*/  @!UP2 ULDC UR14, c[0x0][0xb50] ;  /* 0x0002d400000eaab9 */ /* 0x000fe20000000800 */
[----:B------:R-:W-:Y:S01]  /*7d60*/  @!UP2 ULDC UR15, c[0x0][0xb54] ;  /* 0x0002d500000faab9 */ /* 0x000fe20000000800 */
[----:B------:R-:W-:-:S04]  /*7d70*/  IMAD.WIDE.U32 R8, R11, UR12, R8 ;  /* 0x0000000c0b087c25 */ /* 0x000fc8000f8e0008 */
[----:B------:R-:W-:Y:S01]  /*7d80*/  IMAD.IADD R7, R9, 0x1, R7 ;  /* 0x0000000109077824 */ /* 0x000fe200078e0207 */
[----:B------:R-:W-:-:S04]  /*7d90*/  LEA R11, P2, R8, UR14, 0x2 ;  /* 0x0000000e080b7c11 */ /* 0x000fc8000f8410ff */
[----:B------:R-:W-:Y:S01]  /*7da0*/  LEA.HI.X R7, R8, UR15, R7, 0x2, P2 ;  /* 0x0000000f08077c11 */ /* 0x000fe200090f1407 */
[----:B--2---:R-:W-:Y:S08]  /*7db0*/  @P4 BRA `(.L_x_9443) ;  /* 0x0000000000104947 */ /* 0x004ff00003800000 */
[----:B------:R-:W-:Y:S05]  /*7dc0*/  @!P0 BRA `(.L_x_9443) ;  /* 0x00000000000c8947 */ /* 0x000fea0003800000 */
[----:B------:R-:W2:Y:S04]  /*7dd0*/  LDG.E R8, desc[UR50][R4.64] ;  /* 0x0000003204087981 */ /* 0x000ea8000c1e1900 */
[----:B-----5:R-:W2:Y:S02]  /*7de0*/  LDG.E R3, desc[UR50][R4.64+0x4] ;  /* 0x0000043204037981 */ /* 0x020ea4000c1e1900 */
[----:B--2---:R-:W-:-:S07]  /*7df0*/  IMAD.IADD R3, R3, 0x1, -R8 ;  /* 0x0000000103037824 */ /* 0x004fce00078e0a08 */
.L_x_9443:
[----:B------:R-:W2:Y:S01]  /*7e00*/  LDL R10, [R1+0x28] ;  /* 0x00002800010a7983 */ /* 0x000ea20000100800 */
[----:B------:R-:W-:Y:S01]  /*7e10*/  IMAD.U32 R14, RZ, RZ, UR41 ;  /* 0x00000029ff0e7e24 */ /* 0x000fe2000f8e00ff */
[----:B------:R-:W-:Y:S01]  /*7e20*/  LOP3.LUT P0, RZ, R221, 0x3, RZ, 0xc0, !PT ;  /* 0x00000003ddff7812 */ /* 0x000fe2000780c0ff */
[----:B-----5:R-:W-:Y:S01]  /*7e30*/  IMAD R3, R3, UR9, RZ ;  /* 0x0000000903037c24 */ /* 0x020fe2000f8e02ff */
[----:B------:R-:W-:Y:S01]  /*7e40*/  SHFL.IDX PT, R4, R11, RZ, 0x1c1f ;  /* 0x001c1fff0b047589 */ /* 0x000fe200000e0000 */
[----:B------:R-:W-:-:S03]  /*7e50*/  PLOP3.LUT P3, PT, PT, PT, UP2, 0x80, 0x0 ;  /* 0x000000000000781c */ /* 0x000fc60003f6f028 */
[----:B------:R-:W0:Y:S04]  /*7e60*/  SHFL.IDX PT, R5, R7, RZ, 0x1c1f ;  /* 0x001c1fff07057589 */ /* 0x000e2800000e0000 */
[----:B------:R-:W-:Y:S04]  /*7e70*/  SHFL.IDX PT, R8, R11, 0x1, 0x1c1f ;  /* 0x003c1f000b087f89 */ /* 0x000fe800000e0000 */
[----:B------:R-:W1:Y:S01]  /*7e80*/  SHFL.IDX PT, R9, R7, 0x1, 0x1c1f ;  /* 0x003c1f0007097f89 */ /* 0x000e6200000e0000 */
[----:B--2---:R-:W-:-:S04]  /*7e90*/  IMAD R14, R14, 0x80, R10 ;  /* 0x000000800e0e7824 */ /* 0x004fc800078e020a */
        /* <DEDUP_REMOVED lines=8> */
[----:B0-----:R-:W0:Y:S01]  /*7f20*/  S2R R0, SR_TID.X ;  /* 0x0000000000007919 */ /* 0x001e220000002100 */
[----:B------:R-:W-:Y:S01]  /*7f30*/  ULDC.64 UR14, c[0x0][0xaa0] ;  /* 0x0002a800000e7ab9 */ /* 0x000fe20000000a00 */
[----:B0-----:R-:W-:-:S05]  /*7f40*/  VIADD R0, R0, 0xffffff80 ;  /* 0xffffff8000007836 */ /* 0x001fca0000000000 */
[----:B------:R-:W-:-:S04]  /*7f50*/  SHF.R.S32.HI R5, RZ, 0x1f, R0 ;  /* 0x0000001fff057819 */ /* 0x000fc80000011400 */
[----:B------:R-:W-:-:S04]  /*7f60*/  LEA.HI R5, R5, R0, RZ, 0x3 ;  /* 0x0000000005057211 */ /* 0x000fc800078f18ff */
[----:B------:R-:W-:Y:S02]  /*7f70*/  LOP3.LUT R7, R5, 0xfffffff8, RZ, 0xc0, !PT ;  /* 0xfffffff805077812 */ /* 0x000fe400078ec0ff */
[----:B------:R-:W-:Y:S01]  /*7f80*/  SHF.R.S32.HI R21, RZ, 0x3, R5 ;  /* 0x00000003ff157819 */ /* 0x000fe20000011405 */
[----:B------:R-:W-:Y:S02]  /*7f90*/  IMAD.MOV.U32 R5, RZ, RZ, 0x2 ;  /* 0x00000002ff057424 */ /* 0x000fe400078e00ff */
[----:B------:R-:W-:-:S04]  /*7fa0*/  IMAD.IADD R20, R0, 0x1, -R7 ;  /* 0x0000000100147824 */ /* 0x000fc800078e0a07 */
[----:B------:R-:W-:-:S04]  /*7fb0*/  IMAD.SHL.U32 R0, R20, 0x8, RZ ;  /* 0x0000000814007824 */ /* 0x000fc800078e00ff */
[----:B------:R-:W-:-:S04]  /*7fc0*/  IMAD R4, R21, 0x40, R0 ;  /* 0x0000004015047824 */ /* 0x000fc800078e0200 */
[----:B------:R-:W-:Y:S01]  /*7fd0*/  IMAD.WIDE R4, R4, R5, UR10 ;  /* 0x0000000a04047e25 */ /* 0x000fe2000f8e0205 */
[----:B------:R-:W-:Y:S02]  /*7fe0*/  UIMAD UR12, UR16, UR14, URZ ;  /* 0x0000000e100c72a4 */ /* 0x000fe4000f8e023f */
[C---:B------:R-:W-:Y:S02]  /*7ff0*/  IADD3 R9, P4, R4.reuse, 0x1000, RZ ;  /* 0x0000100004097810 */ /* 0x040fe40007f9e0ff */
[C---:B------:R-:W-:Y:S02]  /*8000*/  IADD3 R13, P3, R4.reuse, 0x2000, RZ ;  /* 0x00002000040d7810 */ /* 0x040fe40007f7e0ff */
[----:B------:R-:W-:Y:S01]  /*8010*/  IADD3 R25, P2, R4, 0x3000, RZ ;  /* 0x0000300004197810 */ /* 0x000fe20007f5e0ff */
[----:B------:R-:W-:Y:S01]  /*8020*/  UIMAD UR12, UR4, UR15, UR12 ;  /* 0x0000000f040c72a4 */ /* 0x000fe2000f8e020c */
[----:B------:R-:W-:Y:S01]  /*8030*/  LOP3.LUT R8, R9, 0x380, RZ, 0xc0, !PT ;  /* 0x0000038009087812 */ /* 0x000fe200078ec0ff */
[----:B------:R-:W-:Y:S01]  /*8040*/  UIMAD.WIDE.U32 UR10, UR4, UR14, URZ ;  /* 0x0000000e040a72a5 */ /* 0x000fe2000f8e003f */
[----:B------:R-:W-:-:S02]  /*8050*/  LOP3.LUT R12, R13, 0x380, RZ, 0xc0, !PT ;  /* 0x000003800d0c7812 */ /* 0x000fc400078ec0ff */
[----:B------:R-:W-:Y:S01]  /*8060*/  LOP3.LUT R24, R25, 0x380, RZ, 0xc0, !PT ;  /* 0x0000038019187812 */ /* 0x000fe200078ec0ff */
[----:B------:R-:W-:Y:S01]  /*8070*/  UIADD3 UR11, UR11, UR12, URZ ;  /* 0x0000000c0b0b7290 */ /* 0x000fe2000fffe03f */
[----:B------:R-:W-:Y:S01]  /*8080*/  SHF.R.U64 R8, R8, 0x3, RZ ;  /* 0x0000000308087819 */ /* 0x000fe200000012ff */
[----:B------:R-:W-:Y:S01]  /*8090*/  IMAD.U32 R77, RZ, RZ, UR41 ;  /* 0x00000029ff4d7e24 */ /* 0x000fe2000f8e00ff */
[----:B------:R-:W-:Y:S01]  /*80a0*/  SHF.R.U64 R12, R12, 0x3, RZ ;  /* 0x000000030c0c7819 */ /* 0x000fe200000012ff */
[----:B------:R-:W-:Y:S01]  /*80b0*/  ULDC.64 UR12, c[0x0][0xae8] ;  /* 0x0002ba00000c7ab9 */ /* 0x000fe20000000a00 */
[----:B------:R-:W-:Y:S01]  /*80c0*/  SHF.R.U64 R24, R24, 0x3, RZ ;  /* 0x0000000318187819 */ /* 0x000fe200000012ff */
[----:B------:R-:W-:Y:S01]  /*80d0*/  UIMAD.WIDE.U32 UR10, UR43, UR12, UR10 ;  /* 0x0000000c2b0a72a5 */ /* 0x000fe2000f8e000a */
[----:B------:R-:W-:Y:S01]  /*80e0*/  LOP3.LUT R8, R8, R9, RZ, 0x3c, !PT ;  /* 0x0000000908087212 */ /* 0x000fe200078e3cff */
[--C-:B------:R-:W-:Y:S01]  /*80f0*/  IMAD.X R9, RZ, RZ, R5.reuse, P4 ;  /* 0x000000ffff097224 */ /* 0x100fe200020e0605 */
[----:B------:R-:W-:Y:S01]  /*8100*/  LOP3.LUT R12, R12, R13, RZ, 0x3c, !PT ;  /* 0x0000000d0c0c7212 */ /* 0x000fe200078e3cff */
[----:B------:R-:W-:Y:S01]  /*8110*/  IMAD.X R13, RZ, RZ, R5, P3 ;  /* 0x000000ffff0d7224 */ /* 0x000fe200018e0605 */
[----:B------:R-:W-:Y:S01]  /*8120*/  LOP3.LUT R24, R24, R25, RZ, 0x3c, !PT ;  /* 0x0000001918187212 */ /* 0x000fe200078e3cff */
[----:B------:R-:W-:Y:S01]  /*8130*/  IMAD R20, R20, 0x20, R21 ;  /* 0x0000002014147824 */ /* 0x000fe200078e0215 */
[C---:B------:R-:W-:Y:S01]  /*8140*/  IADD3 R29, P0, R4.reuse, 0x4000, RZ ;  /* 0x00004000041d7810 */ /* 0x040fe20007f1e0ff */
[----:B------:R-:W-:Y:S01]  /*8150*/  IMAD.X R25, RZ, RZ, R5, P2 ;  /* 0x000000ffff197224 */ /* 0x000fe200010e0605 */
[----:B------:R-:W-:-:S02]  /*8160*/  IADD3 R33, P6, R4, 0x5000, RZ ;  /* 0x0000500004217810 */ /* 0x000fc40007fde0ff */
[C---:B------:R-:W-:Y:S01]  /*8170*/  IADD3 R37, P5, R4.reuse, 0x6000, RZ ;  /* 0x0000600004257810 */ /* 0x040fe20007fbe0ff */
[----:B------:R-:W-:Y:S01]  /*8180*/  USHF.R.S32.HI UR4, URZ, 0x1f, UR39 ;  /* 0x0000001f3f047899 */ /* 0x000fe20008011427 */
[C---:B------:R-:W-:Y:S01]  /*8190*/  IADD3 R41, P4, R4.reuse, 0x7000, RZ ;  /* 0x0000700004297810 */ /* 0x040fe20007f9e0ff */
[----:B------:R-:W-:Y:S01]  /*81a0*/  @UP1 ULDC UR14, c[0x0][0xbec] ;  /* 0x0002fb00000e1ab9 */ /* 0x000fe20000000800 */
[C---:B------:R-:W-:Y:S01]  /*81b0*/  IADD3 R45, P3, R4.reuse, 0x8000, RZ ;  /* 0x00008000042d7810 */ /* 0x040fe20007f7e0ff */
[----:B------:R-:W-:Y:S01]  /*81c0*/  UIMAD UR11, UR43, UR13, UR11 ;  /* 0x0000000d2b0b72a4 */ /* 0x000fe2000f8e020b */
[----:B------:R-:W-:Y:S01]  /*81d0*/  IADD3 R49, P2, R4, 0x9000, RZ ;  /* 0x0000900004317810 */ /* 0x000fe20007f5e0ff */
[----:B------:R-:W-:Y:S01]  /*81e0*/  IMAD R78, R77, 0x80, R20 ;  /* 0x000000804d4e7824 */ /* 0x000fe200078e0214 */
[----:B------:R-:W-:Y:S01]  /*81f0*/  LOP3.LUT R28, R29, 0x380, RZ, 0xc0, !PT ;  /* 0x000003801d1c7812 */ /* 0x000fe200078ec0ff */
[----:B------:R-:W-:Y:S01]  /*8200*/  ULDC.64 UR12, c[0x0][0xaf0] ;  /* 0x0002bc00000c7ab9 */ /* 0x000fe20000000a00 */
[----:B------:R-:W-:Y:S01]  /*8210*/  LOP3.LUT R32, R33, 0x380, RZ, 0xc0, !PT ;  /* 0x0000038021207812 */ /* 0x000fe200078ec0ff */
[----:B------:R-:W-:Y:S01]  /*8220*/  IMAD.U32 R84, RZ, RZ, UR41 ;  /* 0x00000029ff547e24 */ /* 0x000fe2000f8e00ff */
[----:B------:R-:W-:Y:S01]  /*8230*/  LOP3.LUT R36, R37, 0x380, RZ, 0xc0, !PT ;  /* 0x0000038025247812 */ /* 0x000fe200078ec0ff */
[----:B------:R-:W5:Y:S01]  /*8240*/  LD.E.128 R12, desc[UR50][R12.64] ;  /* 0x000000320c0c7980 */ /* 0x000f62000c101d00 */
[----:B------:R-:W-:-:S02]  /*8250*/  LOP3.LUT R40, R41, 0x380, RZ, 0xc0, !PT ;  /* 0x0000038029287812 */ /* 0x000fc400078ec0ff */
[----:B------:R-:W-:Y:S01]  /*8260*/  LOP3.LUT R44, R45, 0x380, RZ, 0xc0, !PT ;  /* 0x000003802d2c7812 */ /* 0x000fe200078ec0ff */
[----:B------:R-:W-:Y:S01]  /*8270*/  UIMAD UR4, UR4, UR12, URZ ;  /* 0x0000000c040472a4 */ /* 0x000fe2000f8e023f */
[----:B------:R-:W-:Y:S01]  /*8280*/  LOP3.LUT R48, R49, 0x380, RZ, 0xc0, !PT ;  /* 0x0000038031307812 */ /* 0x000fe200078ec0ff */
[----:B------:R-:W-:Y:S01]  /*8290*/  @P1 IMAD.HI.U32 R20, R78, UR14, RZ ;  /* 0x0000000e4e141c27 */ /* 0x000fe2000f8e00ff */
[----:B------:R-:W-:Y:S01]  /*82a0*/  SHF.R.U64 R28, R28, 0x3, RZ ;  /* 0x000000031c1c7819 */ /* 0x000fe200000012ff */
[----:B------:R-:W-:Y:S01]  /*82b0*/  UIMAD.WIDE.U32 UR10, UR39, UR12, UR10 ;  /* 0x0000000c270a72a5 */ /* 0x000fe2000f8e000a */
[----:B------:R-:W-:Y:S01]  /*82c0*/  SHF.R.U64 R32, R32, 0x3, RZ ;  /* 0x0000000320207819 */ /* 0x000fe200000012ff */
[----:B------:R-:W5:Y:S01]  /*82d0*/  LD.E.128 R24, desc[UR50][R24.64] ;  /* 0x0000003218187980 */ /* 0x000f62000c101d00 */
[----:B------:R-:W-:Y:S02]  /*82e0*/  SHF.R.U64 R36, R36, 0x3, RZ ;  /* 0x0000000324247819 */ /* 0x000fe400000012ff */
[----:B------:R-:W-:-:S02]  /*82f0*/  SHF.R.U64 R40, R40, 0x3, RZ ;  /* 0x0000000328287819 */ /* 0x000fc400000012ff */
[----:B------:R-:W-:Y:S01]  /*8300*/  SHF.R.U64 R44, R44, 0x3, RZ ;  /* 0x000000032c2c7819 */ /* 0x000fe200000012ff */
[----:B------:R-:W-:Y:S01]  /*8310*/  UIMAD UR4, UR39, UR13, UR4 ;  /* 0x0000000d270472a4 */ /* 0x000fe2000f8e0204 */
[----:B------:R-:W-:Y:S01]  /*8320*/  SHF.R.U64 R48, R48, 0x3, RZ ;  /* 0x0000000330307819 */ /* 0x000fe200000012ff */
[----:B------:R-:W-:Y:S01]  /*8330*/  @UP1 ULDC UR12, c[0x0][0xbf0] ;  /* 0x0002fc00000c1ab9 */ /* 0x000fe20000000800 */
[----:B------:R-:W-:Y:S01]  /*8340*/  IMAD.MOV.U32 R79, RZ, RZ, R78 ;  /* 0x000000ffff4f7224 */ /* 0x000fe200078e004e */
        /* <DEDUP_REMOVED lines=10> */
[----:B------:R-:W-:Y:S01]  /*83f0*/  @P1 SHF.R.U32.HI R79, RZ, UR12, R20 ;  /* 0x0000000cff4f1c19 */ /* 0x000fe20008011614 */
[----:B------:R-:W-:Y:S01]  /*8400*/  UIADD3 UR4, UR11, UR4, URZ ;  /* 0x000000040b047290 */ /* 0x000fe2000fffe03f */
[----:B------:R-:W-:Y:S01]  /*8410*/  LOP3.LUT R48, R48, R49, RZ, 0x3c, !PT ;  /* 0x0000003130307212 */ /* 0x000fe200078e3cff */
[----:B------:R-:W-:Y:S01]  /*8420*/  IMAD.X R49, RZ, RZ, R5, P2 ;  /* 0x000000ffff317224 */ /* 0x000fe200010e0605 */
[C---:B------:R-:W-:Y:S01]  /*8430*/  IADD3 R53, P0, R4.reuse, 0xa000, RZ ;  /* 0x0000a00004357810 */ /* 0x040fe20007f1e0ff */
[----:B------:R-:W-:Y:S01]  /*8440*/  IMAD.U32 R76, RZ, RZ, UR10 ;  /* 0x0000000aff4c7e24 */ /* 0x000fe2000f8e00ff */
[C---:B------:R-:W-:Y:S01]  /*8450*/  IADD3 R57, P6, R4.reuse, 0xb000, RZ ;  /* 0x0000b00004397810 */ /* 0x040fe20007fde0ff */
[----:B------:R-:W-:Y:S01]  /*8460*/  IMAD.U32 R77, RZ, RZ, UR11 ;  /* 0x0000000bff4d7e24 */ /* 0x000fe2000f8e00ff */
[C---:B------:R-:W-:Y:S01]  /*8470*/  IADD3 R61, P5, R4.reuse, 0xc000, RZ ;  /* 0x0000c000043d7810 */ /* 0x040fe20007fbe0ff */
[----:B------:R-:W5:Y:S01]  /*8480*/  LD.E.128 R28, desc[UR50][R28.64] ;  /* 0x000000321c1c7980 */ /* 0x000f62000c101d00 */
[----:B------:R-:W-:-:S02]  /*8490*/  IADD3 R65, P4, R4, 0xd000, RZ ;  /* 0x0000d00004417810 */ /* 0x000fc40007f9e0ff */
[C---:B------:R-:W-:Y:S01]  /*84a0*/  IADD3 R69, P3, R4.reuse, 0xe000, RZ ;  /* 0x0000e00004457810 */ /* 0x040fe20007f7e0ff */
[--C-:B------:R-:W-:Y:S01]  /*84b0*/  IMAD.MOV R81, RZ, RZ, -R79.reuse ;  /* 0x000000ffff517224 */ /* 0x100fe200078e0a4f */
[----:B------:R-:W-:Y:S01]  /*84c0*/  IADD3 R7, P2, R4, 0xf000, RZ ;  /* 0x0000f00004077810 */ /* 0x000fe20007f5e0ff */
[----:B------:R-:W-:Y:S01]  /*84d0*/  ULDC.64 UR10, c[0x0][0xae0] ;  /* 0x0002b800000a7ab9 */ /* 0x000fe20000000a00 */
[----:B------:R-:W-:Y:S01]  /*84e0*/  SHF.R.S32.HI R20, RZ, 0x1f, R79 ;  /* 0x0000001fff147819 */ /* 0x000fe2000001144f */
[----:B------:R-:W5:Y:S01]  /*84f0*/  LD.E.128 R32, desc[UR50][R32.64] ;  /* 0x0000003220207980 */ /* 0x000f62000c101d00 */
[----:B------:R-:W-:Y:S02]  /*8500*/  LOP3.LUT R52, R53, 0x380, RZ, 0xc0, !PT ;  /* 0x0000038035347812 */ /* 0x000fe400078ec0ff */
[----:B------:R-:W-:Y:S01]  /*8510*/  LOP3.LUT R56, R57, 0x380, RZ, 0xc0, !PT ;  /* 0x0000038039387812 */ /* 0x000fe200078ec0ff */
[----:B------:R-:W5:Y:S01]  /*8520*/  LD.E.128 R36, desc[UR50][R36.64] ;  /* 0x0000003224247980 */ /* 0x000f62000c101d00 */
[----:B------:R-:W-:-:S02]  /*8530*/  LOP3.LUT R60, R61, 0x380, RZ, 0xc0, !PT ;  /* 0x000003803d3c7812 */ /* 0x000fc400078ec0ff */
[----:B------:R-:W-:Y:S01]  /*8540*/  LOP3.LUT R64, R65, 0x380, RZ, 0xc0, !PT ;  /* 0x0000038041407812 */ /* 0x000fe200078ec0ff */
[----:B------:R-:W5:Y:S01]  /*8550*/  LD.E.128 R40, desc[UR50][R40.64] ;  /* 0x0000003228287980 */ /* 0x000f62000c101d00 */
[----:B------:R-:W-:Y:S01]  /*8560*/  LOP3.LUT R68, R69, 0x380, RZ, 0xc0, !PT ;  /* 0x0000038045447812 */ /* 0x000fe200078ec0ff */
[----:B------:R-:W-:Y:S01]  /*8570*/  IMAD.U32 R77, RZ, RZ, UR4 ;  /* 0x00000004ff4d7e24 */ /* 0x000fe2000f8e00ff */
[----:B------:R-:W-:Y:S01]  /*8580*/  LOP3.LUT R11, R4, 0x380, RZ, 0xc0, !PT ;  /* 0x00000380040b7812 */ /* 0x000fe200078ec0ff */
[----:B------:R-:W-:Y:S01]  /*8590*/  IMAD R81, R81, UR9, R78 ;  /* 0x0000000951517c24 */ /* 0x000fe2000f8e024e */
[----:B------:R-:W-:Y:S01]  /*85a0*/  LOP3.LUT R6, R7, 0x380, RZ, 0xc0, !PT ;  /* 0x0000038007067812 */ /* 0x000fe200078ec0ff */
[----:B------:R-:W-:Y:S01]  /*85b0*/  IMAD R20, R20, UR10, RZ ;  /* 0x0000000a14147c24 */ /* 0x000fe2000f8e02ff */
[----:B------:R-:W-:Y:S01]  /*85c0*/  SHF.R.U64 R52, R52, 0x3, RZ ;  /* 0x0000000334347819 */ /* 0x000fe200000012ff */
[----:B------:R-:W-:Y:S01]  /*85d0*/  IMAD.X R73, RZ, RZ, R5, P2 ;  /* 0x000000ffff497224 */ /* 0x000fe200010e0605 */
[----:B------:R-:W-:Y:S01]  /*85e0*/  SHF.R.U64 R56, R56, 0x3, RZ ;  /* 0x0000000338387819 */ /* 0x000fe200000012ff */
[----:B------:R-:W5:Y:S01]  /*85f0*/  LD.E.128 R44, desc[UR50][R44.64] ;  /* 0x000000322c2c7980 */ /* 0x000f62000c101d00 */
[----:B------:R-:W-:-:S02]  /*8600*/  SHF.R.U64 R60, R60, 0x3, RZ ;  /* 0x000000033c3c7819 */ /* 0x000fc400000012ff */
[----:B------:R-:W-:Y:S01]  /*8610*/  SHF.R.U64 R64, R64, 0x3, RZ ;  /* 0x0000000340407819 */ /* 0x000fe200000012ff */
[----:B------:R-:W5:Y:S01]  /*8620*/  LD.E.128 R48, desc[UR50][R48.64] ;  /* 0x0000003230307980 */ /* 0x000f62000c101d00 */
[----:B------:R-:W-:Y:S01]  /*8630*/  SHF.R.U64 R68, R68, 0x3, RZ ;  /* 0x0000000344447819 */ /* 0x000fe200000012ff */
[----:B------:R-:W-:Y:S01]  /*8640*/  IMAD.WIDE.U32 R76, R79, UR10, R76 ;  /* 0x0000000a4f4c7c25 */ /* 0x000fe2000f8e004c */
[----:B------:R-:W-:Y:S02]  /*8650*/  SHF.R.U64 R11, R11, 0x3, RZ ;  /* 0x000000030b0b7819 */ /* 0x000fe400000012ff */
        /* <DEDUP_REMOVED lines=13> */
[----:B------:R-:W-:Y:S01]  /*8730*/  ULDC.64 UR10, c[0x0][0xad8] ;  /* 0x0002b600000a7ab9 */ /* 0x000fe20000000a00 */
[----:B------:R-:W-:-:S02]  /*8740*/  LOP3.LUT R4, R11, R4, RZ, 0x3c, !PT ;  /* 0x000000040b047212 */ /* 0x000fc400078e3cff */
[----:B------:R-:W-:Y:S01]  /*8750*/  LOP3.LUT R72, R6, R7, RZ, 0x3c, !PT ;  /* 0x0000000706487212 */ /* 0x000fe200078e3cff */
[----:B------:R-:W-:Y:S01]  /*8760*/  IMAD R20, R20, UR10, RZ ;  /* 0x0000000a14147c24 */ /* 0x000fe2000f8e02ff */
[----:B------:R-:W5:Y:S01]  /*8770*/  LD.E.128 R8, desc[UR50][R8.64] ;  /* 0x0000003208087980 */ /* 0x000f62000c101d00 */
[----:B------:R-:W-:-:S03]  /*8780*/  IMAD.IADD R77, R77, 0x1, R79 ;  /* 0x000000014d4d7824 */ /* 0x000fc600078e024f */
[----:B------:R-:W5:Y:S01]  /*8790*/  LD.E.128 R4, desc[UR50][R4.64] ;  /* 0x0000003204047980 */ /* 0x000f62000c101d00 */
[----:B------:R-:W-:-:S03]  /*87a0*/  IMAD R84, R84, 0x80, R21 ;  /* 0x0000008054547824 */ /* 0x000fc600078e0215 */
[----:B------:R-:W5:Y:S01]  /*87b0*/  LD.E.128 R52, desc[UR50][R52.64] ;  /* 0x0000003234347980 */ /* 0x000f62000c101d00 */
[----:B------:R-:W-:-:S03]  /*87c0*/  IMAD R79, R81, UR11, R20 ;  /* 0x0000000b514f7c24 */ /* 0x000fc6000f8e0214 */
[----:B------:R-:W5:Y:S01]  /*87d0*/  LD.E.128 R56, desc[UR50][R56.64] ;  /* 0x0000003238387980 */ /* 0x000f62000c101d00 */
[----:B------:R-:W-:Y:S01]  /*87e0*/  IMAD.WIDE.U32 R20, R81, UR10, R76 ;  /* 0x0000000a51147c25 */ /* 0x000fe2000f8e004c */
[----:B------:R-:W-:Y:S02]  /*87f0*/  ULDC.64 UR10, c[0x0][0xa80] ;  /* 0x0002a000000a7ab9 */ /* 0x000fe40000000a00 */
[----:B------:R-:W5:Y:S04]  /*8800*/  LD.E.128 R60, desc[UR50][R60.64] ;  /* 0x000000323c3c7980 */ /* 0x000f68000c101d00 */
        /* <DEDUP_REMOVED lines=9> */
[----:B------:R-:W-:Y:S01]  /*88a0*/  IMAD.IADD R21, R21, 0x1, R79 ;  /* 0x0000000115157824 */ /* 0x000fe200078e024f */
[----:B------:R-:W-:Y:S01]  /*88b0*/  LEA R82, P2, R20, UR10, 0x1 ;  /* 0x0000000a14527c11 */ /* 0x000fe2000f8408ff */
[----:B------:R-:W-:-:S03]  /*88c0*/  UIADD3 UR8, UR8, 0x22820, URZ ;  /* 0x0002282008087890 */ /* 0x000fc6000fffe03f */
[----:B------:R-:W-:Y:S02]  /*88d0*/  LEA.HI.X R83, R20, UR11, R21, 0x1, P2 ;  /* 0x0000000b14537c11 */ /* 0x000fe400090f0c15 */
[C---:B------:R-:W-:Y:S01]  /*88e0*/  ISETP.GE.AND P2, PT, R84.reuse, R3, PT ;  /* 0x000000035400720c */ /* 0x040fe20003f46270 */
[----:B------:R-:W-:Y:S01]  /*88f0*/  UPRMT UR8, URZ, 0x654, UR8 ;  /* 0x000006543f087896 */ /* 0x000fe20008000008 */
[C---:B------:R-:W-:Y:S02]  /*8900*/  VIADD R76, R84.reuse, 0x20 ;  /* 0x00000020544c7836 */ /* 0x040fe40000000000 */
[----:B------:R-:W-:Y:S02]  /*8910*/  VIADD R78, R84, 0x40 ;  /* 0x00000040544e7836 */ /* 0x000fe40000000000 */
[C---:B------:R-:W-:Y:S02]  /*8920*/  VIADD R88, R0.reuse, 0x80 ;  /* 0x0000008000587836 */ /* 0x040fe40000000000 */
[----:B------:R-:W-:-:S02]  /*8930*/  VIADD R90, R0, 0xc0 ;  /* 0x000000c0005a7836 */ /* 0x000fc40000000000 */
[----:B------:R-:W-:Y:S01]  /*8940*/  VIADD R86, R0, 0x40 ;  /* 0x0000004000567836 */ /* 0x000fe20000000000 */
[----:B0-----:R0:W1:Y:S01]  /*8950*/  SHFL.IDX PT, R85, R82, RZ, 0x181f ;  /* 0x00181fff52557589 */ /* 0x00106200000e0000 */
[----:B------:R-:W-:Y:S03]  /*8960*/  BSSY B1, `(.L_x_9445) ;  /* 0x000001b000017945 */ /* 0x000fe60003800000 */
[----:B------:R0:W2:Y:S01]  /*8970*/  SHFL.IDX PT, R81, R83, RZ, 0x181f ;  /* 0x00181fff53517589 */ /* 0x0000a200000e0000 */
[----:B------:R-:W-:Y:S01]  /*8980*/  SYNCS.ARRIVE.TRANS64.RED.A1T0 RZ, [UR8], RZ ;  /* 0x000000ffffff79a7 */ /* 0x000fe20008100408 */
[-C--:B------:R-:W-:Y:S02]  /*8990*/  ISETP.GE.AND P1, PT, R76, R3.reuse, PT ;  /* 0x000000034c00720c */ /* 0x080fe40003f26270 */
[----:B------:R-:W-:Y:S02]  /*89a0*/  ISETP.GE.AND P0, PT, R78, R3, PT ;  /* 0x000000034e00720c */ /* 0x000fe40003f06270 */
[----:B------:R-:W-:-:S02]  /*89b0*/  SHF.R.S32.HI R92, RZ, 0x1f, R0 ;  /* 0x0000001fff5c7819 */ /* 0x000fc40000011400 */
[----:B------:R-:W-:Y:S02]  /*89c0*/  SHF.R.S32.HI R87, RZ, 0x1f, R88 ;  /* 0x0000001fff577819 */ /* 0x000fe40000011458 */
[----:B------:R-:W-:Y:S02]  /*89d0*/  SHF.R.S32.HI R89, RZ, 0x1f, R90 ;  /* 0x0000001fff597819 */ /* 0x000fe4000001145a */
        /* <DEDUP_REMOVED lines=8> */
[----:B--2---:R-:W-:Y:S02]  /*8a60*/  @!P5 LEA.HI.X R21, R0, R81, R92, 0x1, P6 ;  /* 0x000000510015d211 */ /* 0x004fe400030f0c5c */
[----:B------:R-:W-:-:S03]  /*8a70*/  @!P4 LEA R76, P6, R86, R85, 0x1 ;  /* 0x00000055564cc211 */ /* 0x000fc600078c08ff */
[----:B-----5:R0:W-:Y:S01]  /*8a80*/  @!P5 ST.E.128 desc[UR50][R20.64], R4 ;  /* 0x000000041400d985 */ /* 0x0201e2000c101d32 */
[----:B------:R-:W-:Y:S02]  /*8a90*/  @!P4 LEA.HI.X R77, R86, R81, R91, 0x1, P6 ;  /* 0x00000051564dc211 */ /* 0x000fe400030f0c5b */
[----:B------:R-:W-:-:S03]  /*8aa0*/  @!P3 LEA R78, P6, R88, R85, 0x1 ;  /* 0x00000055584eb211 */ /* 0x000fc600078c08ff */
[----:B------:R0:W-:Y:S01]  /*8ab0*/  @!P4 ST.E.128 desc[UR50][R76.64], R28 ;  /* 0x0000001c4c00c985 */ /* 0x0001e2000c101d32 */
[----:B------:R-:W-:Y:S02]  /*8ac0*/  @!P3 LEA.HI.X R79, R88, R81, R87, 0x1, P6 ;  /* 0x00000051584fb211 */ /* 0x000fe400030f0c57 */
[----:B------:R-:W-:-:S03]  /*8ad0*/  @!P2 LEA R80, P6, R90, R85, 0x1 ;  /* 0x000000555a50a211 */ /* 0x000fc600078c08ff */
[----:B------:R0:W-:Y:S01]  /*8ae0*/  @!P3 ST.E.128 desc[UR50][R78.64], R44 ;  /* 0x0000002c4e00b985 */ /* 0x0001e2000c101d32 */
[----:B------:R-:W-:-:S05]  /*8af0*/  @!P2 LEA.HI.X R81, R90, R81, R89, 0x1, P6 ;  /* 0x000000515a51a211 */ /* 0x000fca00030f0c59 */
[----:B------:R0:W-:Y:S04]  /*8b00*/  @!P2 ST.E.128 desc[UR50][R80.64], R60 ;  /* 0x0000003c5000a985 */ /* 0x0001e8000c101d32 */
.L_x_9446:
[----:B------:R-:W-:Y:S05]  /*8b10*/  BSYNC B1 ;  /* 0x0000000000017941 */ /* 0x000fea0003800000 */
.L_x_9445:
[----:B0----5:R0:W3:Y:S01]  /*8b20*/  SHFL.IDX PT, R29, R83, 0x1, 0x181f ;  /* 0x00381f00531d7f89 */ /* 0x0210e200000e0000 */
[----:B------:R-:W-:Y:S03]  /*8b30*/  BSSY B1, `(.L_x_9447) ;  /* 0x0000014000017945 */ /* 0x000fe60003800000 */
[----:B------:R0:W4:Y:S01]  /*8b40*/  SHFL.IDX PT, R21, R82, 0x1, 0x181f ;  /* 0x00381f0052157f89 */ /* 0x00012200000e0000 */
[----:B------:R-:W-:Y:S05]  /*8b50*/  @P1 BRA `(.L_x_9448) ;  /* 0x0000000000441947 */ /* 0x000fea0003800000 */
[----:B------:R-:W-:Y:S02]  /*8b60*/  ULDC UR4, c[0x0][0xac8] ;  /* 0x0002b20000047ab9 */ /* 0x000fe40000000800 */
[----:B------:R-:W-:Y:S02]  /*8b70*/  ISETP.GE.AND P4, PT, R0, UR4, PT ;  /* 0x0000000400007c0c */ /* 0x000fe4000bf86270 */
[----:B------:R-:W-:Y:S02]  /*8b80*/  ISETP.GE.AND P3, PT, R86, UR4, PT ;  /* 0x0000000456007c0c */ /* 0x000fe4000bf66270 */
[----:B------:R-:W-:Y:S02]  /*8b90*/  ISETP.GE.AND P2, PT, R88, UR4, PT ;  /* 0x0000000458007c0c */ /* 0x000fe4000bf46270 */
[----:B------:R-:W-:-:S07]  /*8ba0*/  ISETP.GE.AND P1, PT, R90, UR4, PT ;  /* 0x000000045a007c0c */ /* 0x000fce000bf26270 */
[-C--:B----4-:R-:W-:Y:S02]  /*8bb0*/  @!P4 LEA R4, P6, R0, R21.reuse, 0x1 ;  /* 0x000000150004c211 */ /* 0x090fe400078c08ff */
[----:B------:R-:W-:Y:S02]  /*8bc0*/  @!P3 LEA R6, P5, R86, R21, 0x1 ;  /* 0x000000155606b211 */ /* 0x000fe400078a08ff */
[----:B---3--:R-:W-:Y:S02]  /*8bd0*/  @!P4 LEA.HI.X R5, R0, R29, R92, 0x1, P6 ;  /* 0x0000001d0005c211 */ /* 0x008fe400030f0c5c */
[----:B------:R-:W-:Y:S02]  /*8be0*/  @!P2 LEA R20, P6, R88, R21, 0x1 ;  /* 0x000000155814a211 */ /* 0x000fe400078c08ff */
[----:B------:R-:W-:Y:S01]  /*8bf0*/  @!P3 LEA.HI.X R7, R86, R29, R91, 0x1, P5 ;  /* 0x0000001d5607b211 */ /* 0x000fe200028f0c5b */
[----:B------:R3:W-:Y:S01]  /*8c00*/  @!P4 ST.E.128 desc[UR50][R4.64], R8 ;  /* 0x000000080400c985 */ /* 0x0007e2000c101d32 */
[----:B------:R-:W-:-:S02]  /*8c10*/  @!P1 LEA R28, P5, R90, R21, 0x1 ;  /* 0x000000155a1c9211 */ /* 0x000fc400078a08ff */
[-C--:B------:R-:W-:Y:S01]  /*8c20*/  @!P2 LEA.HI.X R21, R88, R29.reuse, R87, 0x1, P6 ;  /* 0x0000001d5815a211 */ /* 0x080fe200030f0c57 */
[----:B------:R3:W-:Y:S01]  /*8c30*/  @!P3 ST.E.128 desc[UR50][R6.64], R32 ;  /* 0x000000200600b985 */ /* 0x0007e2000c101d32 */
[----:B------:R-:W-:-:S03]  /*8c40*/  @!P1 LEA.HI.X R29, R90, R29, R89, 0x1, P5 ;  /* 0x0000001d5a1d9211 */ /* 0x000fc600028f0c59 */
[----:B------:R3:W-:Y:S04]  /*8c50*/  @!P2 ST.E.128 desc[UR50][R20.64], R48 ;  /* 0x000000301400a985 */ /* 0x0007e8000c101d32 */
[----:B------:R3:W-:Y:S02]  /*8c60*/  @!P1 ST.E.128 desc[UR50][R28.64], R64 ;  /* 0x000000401c009985 */ /* 0x0007e4000c101d32 */
.L_x_9448:
[----:B------:R-:W-:Y:S05]  /*8c70*/  BSYNC B1 ;  /* 0x0000000000017941 */ /* 0x000fea0003800000 */
.L_x_9447:
[----:B---3--:R3:W0:Y:S01]  /*8c80*/  SHFL.IDX PT, R11, R83, 0x2, 0x181f ;  /* 0x00581f00530b7f89 */ /* 0x00862200000e0000 */
[----:B------:R-:W-:Y:S03]  /*8c90*/  BSSY B1, `(.L_x_9449) ;  /* 0x0000014000017945 */ /* 0x000fe60003800000 */
[----:B------:R3:W0:Y:S01]  /*8ca0*/  SHFL.IDX PT, R7, R82, 0x2, 0x181f ;  /* 0x00581f0052077f89 */ /* 0x00062200000e0000 */
[----:B------:R-:W-:Y:S05]  /*8cb0*/  @P0 BRA `(.L_x_9450) ;  /* 0x0000000000440947 */ /* 0x000fea0003800000 */
[----:B------:R-:W-:Y:S02]  /*8cc0*/  ULDC UR4, c[0x0][0xac8] ;  /* 0x0002b20000047ab9 */ /* 0x000fe40000000800 */
[----:B------:R-:W-:Y:S02]  /*8cd0*/  ISETP.GE.AND P3, PT, R0, UR4, PT ;  /* 0x0000000400007c0c */ /* 0x000fe4000bf66270 */
[----:B------:R-:W-:Y:S02]  /*8ce0*/  ISETP.GE.AND P2, PT, R86, UR4, PT ;  /* 0x0000000456007c0c */ /* 0x000fe4000bf46270 */
[----:B------:R-:W-:Y:S02]  /*8cf0*/  ISETP.GE.AND P1, PT, R88, UR4, PT ;  /* 0x0000000458007c0c */ /* 0x000fe4000bf26270 */
[----:B------:R-:W-:-:S07]  /*8d00*/  ISETP.GE.AND P0, PT, R90, UR4, PT ;  /* 0x000000045a007c0c */ /* 0x000fce000bf06270 */
[-C--:B0-----:R-:W-:Y:S02]  /*8d10*/  @!P3 LEA R4, P6, R0, R7.reuse, 0x1 ;  /* 0x000000070004b211 */ /* 0x081fe400078c08ff */
[-C--:B------:R-:W-:Y:S02]  /*8d20*/  @!P2 LEA R6, P5, R86, R7.reuse, 0x1 ;  /* 0x000000075606a211 */ /* 0x080fe400078a08ff */
[----:B------:R-:W-:Y:S02]  /*8d30*/  @!P1 LEA R8, P4, R88, R7, 0x1 ;  /* 0x0000000758089211 */ /* 0x000fe400078808ff */
[----:B------:R-:W-:Y:S02]  /*8d40*/  @!P3 LEA.HI.X R5, R0, R11, R92, 0x1, P6 ;  /* 0x0000000b0005b211 */ /* 0x000fe400030f0c5c */
[----:B------:R-:W-:Y:S02]  /*8d50*/  @!P0 LEA R10, P6, R90, R7, 0x1 ;  /* 0x000000075a0a8211 */ /* 0x000fe400078c08ff */
[-C--:B------:R-:W-:Y:S01]  /*8d60*/  @!P2 LEA.HI.X R7, R86, R11.reuse, R91, 0x1, P5 ;  /* 0x0000000b5607a211 */ /* 0x080fe200028f0c5b */
[----:B------:R0:W-:Y:S01]  /*8d70*/  @!P3 ST.E.128 desc[UR50][R4.64], R12 ;  /* 0x0000000c0400b985 */ /* 0x0001e2000c101d32 */
[----:B------:R-:W-:-:S02]  /*8d80*/  @!P1 LEA.HI.X R9, R88, R11, R87, 0x1, P4 ;  /* 0x0000000b58099211 */ /* 0x000fc400020f0c57 */
[----:B------:R-:W-:Y:S01]  /*8d90*/  @!P0 LEA.HI.X R11, R90, R11, R89, 0x1, P6 ;  /* 0x0000000b5a0b8211 */ /* 0x000fe200030f0c59 */
[----:B------:R0:W-:Y:S04]  /*8da0*/  @!P2 ST.E.128 desc[UR50][R6.64], R36 ;  /* 0x000000240600a985 */ /* 0x0001e8000c101d32 */
[----:B------:R0:W-:Y:S04]  /*8db0*/  @!P1 ST.E.128 desc[UR50][R8.64], R52 ;  /* 0x0000003408009985 */ /* 0x0001e8000c101d32 */
[----:B------:R0:W-:Y:S02]  /*8dc0*/  @!P0 ST.E.128 desc[UR50][R10.64], R68 ;  /* 0x000000440a008985 */ /* 0x0001e4000c101d32 */
.L_x_9450:
[----:B------:R-:W-:Y:S05]  /*8dd0*/  BSYNC B1 ;  /* 0x0000000000017941 */ /* 0x000fea0003800000 */
.L_x_9449:
[----:B0-----:R-:W-:Y:S01]  /*8de0*/  VIADD R4, R84, 0x60 ;  /* 0x0000006054047836 */ /* 0x001fe20000000000 */
[----:B---3--:R-:W0:Y:S04]  /*8df0*/  SHFL.IDX PT, R83, R83, 0x3, 0x181f ;  /* 0x00781f0053537f89 */ /* 0x008e2800000e0000 */
[----:B------:R-:W-:Y:S01]  /*8e00*/  ISETP.GE.AND P0, PT, R4, R3, PT ;  /* 0x000000030400720c */ /* 0x000fe20003f06270 */
[----:B------:R3:W0:-:S12]  /*8e10*/  SHFL.IDX PT, R11, R82, 0x3, 0x181f ;  /* 0x00781f00520b7f89 */ /* 0x00061800000e0000 */
[----:B---3--:R-:W-:Y:S05]  /*8e20*/  @P0 BRA `(.L_x_9451) ;  /* 0x0000002400940947 */ /* 0x008fea0003800000 */
[----:B------:R-:W-:Y:S02]  /*8e30*/  ULDC UR4, c[0x0][0xac8] ;  /* 0x0002b20000047ab9 */ /* 0x000fe40000000800 */
[----:B------:R-:W-:Y:S02]  /*8e40*/  ISETP.GE.AND P3, PT, R0, UR4, PT ;  /* 0x0000000400007c0c */ /* 0x000fe4000bf66270 */
[----:B------:R-:W-:Y:S02]  /*8e50*/  ISETP.GE.AND P4, PT, R86, UR4, PT ;  /* 0x0000000456007c0c */ /* 0x000fe4000bf86270 */
[----:B------:R-:W-:-:S09]  /*8e60*/  ISETP.GE.AND P5, PT, R88, UR4, PT ;  /* 0x0000000458007c0c */ /* 0x000fd2000bfa6270 */
[-C--:B0-----:R-:W-:Y:S02]  /*8e70*/  @!P3 LEA R4, P0, R0, R11.reuse, 0x1 ;  /* 0x0000000b0004b211 */ /* 0x081fe400078008ff */
[-C--:B------:R-:W-:Y:S02]  /*8e80*/  @!P4 LEA R6, P1, R86, R11.reuse, 0x1 ;  /* 0x0000000b5606c211 */ /* 0x080fe400078208ff */
[----:B------:R-:W-:Y:S02]  /*8e90*/  @!P5 LEA R8, P2, R88, R11, 0x1 ;  /* 0x0000000b5808d211 */ /* 0x000fe400078408ff */
[-C--:B------:R-:W-:Y:S02]  /*8ea0*/  @!P3 LEA.HI.X R5, R0, R83.reuse, R92, 0x1, P0 ;  /* 0x000000530005b211 */ /* 0x080fe400000f0c5c */
[-C--:B------:R-:W-:Y:S02]  /*8eb0*/  @!P4 LEA.HI.X R7, R86, R83.reuse, R91, 0x1, P1 ;  /* 0x000000535607c211 */ /* 0x080fe400008f0c5b */
[----:B------:R-:W-:Y:S01]  /*8ec0*/  @!P5 LEA.HI.X R9, R88, R83, R87, 0x1, P2 ;  /* 0x000000535809d211 */ /* 0x000fe200010f0c57 */
[----:B------:R3:W-:Y:S01]  /*8ed0*/  @!P3 ST.E.128 desc[UR50][R4.64], R24 ;  /* 0x000000180400b985 */ /* 0x0007e2000c101d32 */
[----:B------:R-:W-:-:S03]  /*8ee0*/  ISETP.GE.AND P0, PT, R90, UR4, PT ;  /* 0x000000045a007c0c */ /* 0x000fc6000bf06270 */
[----:B------:R3:W-:Y:S04]  /*8ef0*/  @!P4 ST.E.128 desc[UR50][R6.64], R40 ;  /* 0x000000280600c985 */ /* 0x0007e8000c101d32 */
[----:B------:R3:W-:Y:S06]  /*8f00*/  @!P5 ST.E.128 desc[UR50][R8.64], R56 ;  /* 0x000000380800d985 */ /* 0x0007ec000c101d32 */
[----:B------:R-:W-:Y:S05]  /*8f10*/  @P0 BRA `(.L_x_9451) ;  /* 0x0000002400580947 */ /* 0x000fea0003800000 */
[----:B---3--:R-:W-:-:S04]  /*8f20*/  LEA R4, P0, R90, R11, 0x1 ;  /* 0x0000000b5a047211 */ /* 0x008fc800078008ff */
[----:B------:R-:W-:-:S05]  /*8f30*/  LEA.HI.X R5, R90, R83, R89, 0x1, P0 ;  /* 0x000000535a057211 */ /* 0x000fca00000f0c59 */
[----:B------:R0:W-:Y:S01]  /*8f40*/  ST.E.128 desc[UR50][R4.64], R72 ;  /* 0x0000004804007985 */ /* 0x0001e2000c101d32 */
[----:B------:R-:W-:Y:S05]  /*8f50*/  BRA `(.L_x_9451) ;  /* 0x0000002400487947 */ /* 0x000fea0003800000 */
.L_x_9444:
[----:B------:R-:W-:Y:S01]  /*8f60*/  ULDC.64 UR14, c[0x0][0xb08] ;  /* 0x0002c200000e7ab9 */ /* 0x000fe20000000a00 */
[----:B------:R-:W-:Y:S01]  /*8f70*/  IMAD.MOV.U32 R3, RZ, RZ, R12 ;  /* 0x000000ffff037224 */ /* 0x000fe200078e000c */
        /* <DEDUP_REMOVED lines=11> */
[----:B------:R-:W-:Y:S01]  /*9030*/  ULDC.64 UR12, c[0x0][0xb38] ;  /* 0x0002ce00000c7ab9 */ /* 0x000fe20000000a00 */
[----:B------:R-:W-:Y:S01]  /*9040*/  UIMAD UR4, UR4, UR14, URZ ;  /* 0x0000000e040472a4 */ /* 0x000fe2000f8e023f */
[----:B------:R-:W-:Y:S01]  /*9050*/  SHF.R.S32.HI R156, RZ, 0x1f, R207 ;  /* 0x0000001fff9c7819 */ /* 0x000fe200000114cf */
[----:B------:R-:W-:Y:S01]  /*9060*/  UIMAD.WIDE.U32 UR10, UR43, UR12, UR10 ;  /* 0x0000000c2b0a72a5 */ /* 0x000fe2000f8e000a */
[----:B------:R-:W-:Y:S01]  /*9070*/  SHF.R.S32.HI R157, RZ, 0x1f, R208 ;  /* 0x0000001fff9d7819 */ /* 0x000fe200000114d0 */
[----:B------:R-:W-:Y:S01]  /*9080*/  UIMAD UR4, UR39, UR15, UR4 ;  /* 0x0000000f270472a4 */ /* 0x000fe2000f8e0204 */
[----:B------:R-:W-:Y:S01]  /*9090*/  SHF.R.S32.HI R158, RZ, 0x1f, R209 ;  /* 0x0000001fff9e7819 */ /* 0x000fe200000114d1 */
[----:B------:R-:W-:Y:S01]  /*90a0*/  UIMAD UR11, UR43, UR13, UR11 ;  /* 0x0000000d2b0b72a4 */ /* 0x000fe2000f8e020b */
[----:B------:R-:W-:Y:S01]  /*90b0*/  SHF.R.S32.HI R159, RZ, 0x1f, R210 ;  /* 0x0000001fff9f7819 */ /* 0x000fe200000114d2 */
[----:B------:R-:W-:Y:S01]  /*90c0*/  @UP1 ULDC UR12, c[0x0][0xbec] ;  /* 0x0002fb00000c1ab9 */ /* 0x000fe20000000800 */
[----:B------:R-:W-:Y:S01]  /*90d0*/  UIADD3 UR8, UR8, 0x22820, URZ ;  /* 0x0002282008087890 */ /* 0x000fe2000fffe03f */
[----:B0-----:R-:W-:Y:S01]  /*90e0*/  @P1 IMAD.HI.U32 R0, R12, UR12, RZ ;  /* 0x0000000c0c001c27 */ /* 0x001fe2000f8e00ff */
[----:B------:R-:W-:Y:S01]  /*90f0*/  UIMAD.WIDE.U32 UR10, UR39, UR14, UR10 ;  /* 0x0000000e270a72a5 */ /* 0x000fe2000f8e000a */
[----:B------:R-:W-:Y:S01]  /*9100*/  SHF.R.S32.HI R160, RZ, 0x1f, R211 ;  /* 0x0000001fffa07819 */ /* 0x000fe200000114d3 */
[----:B------:R-:W-:Y:S01]  /*9110*/  ULDC.64 UR12, c[0x0][0xb48] ;  /* 0x0002d200000c7ab9 */ /* 0x000fe20000000a00 */
[----:B------:R-:W-:Y:S01]  /*9120*/  UPRMT UR8, URZ, 0x654, UR8 ;  /* 0x000006543f087896 */ /* 0x000fe20008000008 */
[----:B------:R-:W-:Y:S01]  /*9130*/  SHF.R.S32.HI R161, RZ, 0x1f, R212 ;  /* 0x0000001fffa17819 */ /* 0x000fe200000114d4 */
[----:B------:R-:W-:Y:S01]  /*9140*/  UIADD3 UR11, UR11, UR4, URZ ;  /* 0x000000040b0b7290 */ /* 0x000fe2000fffe03f */
[----:B------:R-:W-:-:S02]  /*9150*/  SHF.R.S32.HI R162, RZ, 0x1f, R213 ;  /* 0x0000001fffa27819 */ /* 0x000fc400000114d5 */
[----:B------:R-:W-:Y:S01]  /*9160*/  @UP1 ULDC UR4, c[0x0][0xbf0] ;  /* 0x0002fc0000041ab9 */ /* 0x000fe20000000800 */
[----:B------:R-:W-:Y:S01]  /*9170*/  UIMAD.WIDE.U32 UR10, UR42, UR12, UR10 ;  /* 0x0000000c2a0a72a5 */ /* 0x000fe2000f8e000a */
[----:B------:R-:W-:Y:S02]  /*9180*/  @P1 SHF.R.U32.HI R3, RZ, UR4, R0 ;  /* 0x00000004ff031c19 */ /* 0x000fe40008011600 */
[----:B------:R-:W-:Y:S01]  /*9190*/  SYNCS.ARRIVE.TRANS64.RED.A1T0 RZ, [UR8], RZ ;  /* 0x000000ffffff79a7 */ /* 0x000fe20008100408 */
[----:B------:R-:W-:Y:S01]  /*91a0*/  UIMAD UR42, UR42, UR13, UR11 ;  /* 0x0000000d2a2a72a4 */ /* 0x000fe2000f8e020b */
[--C-:B------:R-:W-:Y:S01]  /*91b0*/  SHF.R.S32.HI R0, RZ, 0x1f, R3.reuse ;  /* 0x0000001fff007819 */ /* 0x100fe20000011403 */
[----:B------:R-:W-:Y:S01]  /*91c0*/  IMAD.MOV R7, RZ, RZ, -R3 ;  /* 0x000000ffff077224 */ /* 0x000fe200078e0a03 */
[----:B------:R-:W-:Y:S01]  /*91d0*/  ULDC.64 UR12, c[0x0][0xb30] ;  /* 0x0002cc00000c7ab9 */ /* 0x000fe20000000a00 */
[----:B------:R-:W-:Y:S01]  /*91e0*/  IMAD.U32 R5, RZ, RZ, UR11 ;  /* 0x0000000bff057e24 */ /* 0x000fe2000f8e00ff */
[----:B------:R-:W-:Y:S01]  /*91f0*/  SHF.R.S32.HI R163, RZ, 0x1f, R214 ;  /* 0x0000001fffa37819 */ /* 0x000fe200000114d6 */
[----:B------:R-:W-:Y:S01]  /*9200*/  IMAD R7, R7, UR9, R12 ;  /* 0x0000000907077c24 */ /* 0x000fe2000f8e020c */
[----:B------:R-:W-:Y:S01]  /*9210*/  SHF.R.S32.HI R164, RZ, 0x1f, R215 ;  /* 0x0000001fffa47819 */ /* 0x000fe200000114d7 */
[----:B------:R-:W-:Y:S01]  /*9220*/  IMAD R0, R0, UR12, RZ ;  /* 0x0000000c00007c24 */ /* 0x000fe2000f8e02ff */
[----:B------:R-:W-:Y:S01]  /*9230*/  SHF.R.S32.HI R20, RZ, 0x1f, R216 ;  /* 0x0000001fff147819 */ /* 0x000fe200000114d8 */
[----:B------:R-:W-:Y:S01]  /*9240*/  IMAD.U32 R4, RZ, RZ, UR10 ;  /* 0x0000000aff047e24 */ /* 0x000fe2000f8e00ff */
[----:B------:R-:W-:Y:S01]  /*9250*/  ULDC.64 UR10, c[0x0][0xb28] ;  /* 0x0002ca00000a7ab9 */ /* 0x000fe20000000a00 */
[----:B------:R-:W-:Y:S01]  /*9260*/  IMAD.U32 R5, RZ, RZ, UR42 ;  /* 0x0000002aff057e24 */ /* 0x000fe2000f8e00ff */
[----:B------:R-:W-:Y:S01]  /*9270*/  SHF.R.S32.HI R165, RZ, 0x1f, R217 ;  /* 0x0000001fffa57819 */ /* 0x000fe200000114d9 */
[C---:B------:R-:W-:Y:S01]  /*9280*/  IMAD R9, R3.reuse, UR13, R0 ;  /* 0x0000000d03097c24 */ /* 0x040fe2000f8e0200 */
[----:B------:R-:W-:Y:S01]  /*9290*/  SHF.R.S32.HI R0, RZ, 0x1f, R7 ;  /* 0x0000001fff007819 */ /* 0x000fe20000011407 */
[----:B------:R-:W-:Y:S01]  /*92a0*/  IMAD.WIDE.U32 R4, R3, UR12, R4 ;  /* 0x0000000c03047c25 */ /* 0x000fe2000f8e0004 */
[----:B------:R-:W-:-:S02]  /*92b0*/  SHF.R.S32.HI R166, RZ, 0x1f, R218 ;  /* 0x0000001fffa67819 */ /* 0x000fc400000114da */
[----:B------:R-:W-:Y:S01]  /*92c0*/  SHF.R.S32.HI R167, RZ, 0x1f, R219 ;  /* 0x0000001fffa77819 */ /* 0x000fe200000114db */
[----:B------:R-:W-:Y:S01]  /*92d0*/  IMAD R0, R0, UR10, RZ ;  /* 0x0000000a00007c24 */ /* 0x000fe2000f8e02ff */
[----:B------:R-:W-:Y:S01]  /*92e0*/  SHF.R.S32.HI R168, RZ, 0x1f, R220 ;  /* 0x0000001fffa87819 */ /* 0x000fe200000114dc */
[----:B------:R-:W-:Y:S02]  /*92f0*/  IMAD.IADD R5, R5, 0x1, R9 ;  /* 0x0000000105057824 */ /* 0x000fe400078e0209 */
[C---:B------:R-:W-:Y:S02]  /*9300*/  IMAD R3, R7.reuse, UR11, R0 ;  /* 0x0000000b07037c24 */ /* 0x040fe4000f8e0200 */
[----:B------:R-:W-:Y:S01]  /*9310*/  IMAD.WIDE.U32 R4, R7, UR10, R4 ;  /* 0x0000000a07047c25 */ /* 0x000fe2000f8e0004 */
[----:B------:R-:W-:-:S03]  /*9320*/  ULDC.64 UR10, c[0x0][0xb00] ;  /* 0x0002c000000a7ab9 */ /* 0x000fc60000000a00 */
[----:B------:R-:W-:Y:S01]  /*9330*/  IMAD.IADD R3, R5, 0x1, R3 ;  /* 0x0000000105037824 */ /* 0x000fe200078e0203 */
[----:B------:R-:W-:-:S04]  /*9340*/  LEA R0, P1, R4, UR10, 0x2 ;  /* 0x0000000a04007c11 */ /* 0x000fc8000f8210ff */
[----:B------:R-:W-:Y:S02]  /*9350*/  LEA.HI.X R3, R4, UR11, R3, 0x2, P1 ;  /* 0x0000000b04037c11 */ /* 0x000fe400088f1403 */
[----:B------:R0:W1:Y:S04]  /*9360*/  SHFL.IDX PT, R4, R0, RZ, 0x1c1f ;  /* 0x001c1fff00047589 */ /* 0x00006800000e0000 */
[----:B------:R0:W2:Y:S01]  /*9370*/  SHFL.IDX PT, R5, R3, RZ, 0x1c1f ;  /* 0x001c1fff03057589 */ /* 0x0000a200000e0000 */
[----:B------:R-:W-:Y:S05]  /*9380*/  @P2 BRA `(.L_x_9453) ;  /* 0x0000000800242947 */ /* 0x000fea0003800000 */
[----:B------:R-:W-:Y:S01]  /*9390*/  ULDC UR4, c[0x0][0xac8] ;  /* 0x0002b20000047ab9 */ /* 0x000fe20000000800 */
[----:B------:R-:W-:Y:S01]  /*93a0*/  VIADD R21, R2, 0xe0 ;  /* 0x000000e002157836 */ /* 0x000fe20000000000 */
[----:B------:R-:W-:Y:S02]  /*93b0*/  ISETP.GE.AND P2, PT, R220, UR4, PT ;  /* 0x00000004dc007c0c */ /* 0x000fe4000bf46270 */
[----:B------:R-:W-:Y:S02]  /*93c0*/  ISETP.GE.AND P3, PT, R2, UR4, PT ;  /* 0x0000000402007c0c */ /* 0x000fe4000bf66270 */
[----:B------:R-:W-:Y:S02]  /*93d0*/  ISETP.GE.AND P1, PT, R219, UR4, PT ;  /* 0x00000004db007c0c */ /* 0x000fe4000bf26270 */
[----:B------:R-:W-:-:S07]  /*93e0*/  ISETP.GE.AND P4, PT, R218, UR4, PT ;  /* 0x00000004da007c0c */ /* 0x000fce000bf86270 */
[----:B-1----:R-:W-:Y:S02]  /*93f0*/  @!P2 LEA R8, P5, R220, R4, 0x2 ;  /* 0x00000004dc08a211 */ /* 0x002fe400078a10ff */
[----:B--2---:R-:W-:Y:S02]  /*9400*/  @!P3 IMAD.WIDE R6, R2, 0x4, R4 ;  /* 0x000000040206b825 */ /* 0x004fe400078e0204 */
[----:B------:R-:W-:-:S03]  /*9410*/  @!P2 LEA.HI.X R9, R220, R5, R168, 0x2, P5 ;  /* 0x00000005dc09a211 */ /* 0x000fc600028f14a8 */
[----:B------:R1:W-:Y:S01]  /*9420*/  @!P3 ST.E.64 desc[UR50][R6.64], R24 ;  /* 0x000000180600b985 */ /* 0x0003e2000c101b32 */
[----:B------:R-:W-:-:S03]  /*9430*/  ISETP.GE.AND P3, PT, R217, UR4, PT ;  /* 0x00000004d9007c0c */ /* 0x000fc6000bf66270 */
[----:B------:R2:W-:Y:S01]  /*9440*/  @!P2 ST.E.64 desc[UR50][R8.64], R28 ;  /* 0x0000001c0800a985 */ /* 0x0005e2000c101b32 */
[----:B------:R-:W-:Y:S02]  /*9450*/  ISETP.GE.AND P2, PT, R216, UR4, PT ;  /* 0x00000004d8007c0c */ /* 0x000fe4000bf46270 */
[----:B-1----:R-:W-:Y:S01]  /*9460*/  @!P1 LEA R6, P6, R219, R4, 0x2 ;  /* 0x00000004db069211 */ /* 0x002fe200078c10ff */
[----:B------:R-:W-:-:S03]  /*9470*/  VIADD R25, R2, 0xf8 ;  /* 0x000000f802197836 */ /* 0x000fc60000000000 */
[----:B------:R-:W-:Y:S01]  /*9480*/  @!P1 LEA.HI.X R7, R219, R5, R167, 0x2, P6 ;  /* 0x00000005db079211 */ /* 0x000fe200030f14a7 */
[----:B--2---:R-:W-:Y:S01]  /*9490*/  VIADD R29, R2, 0xe8 ;  /* 0x000000e8021d7836 */ /* 0x004fe20000000000 */
[----:B------:R-:W-:-:S03]  /*94a0*/  @!P4 LEA R8, P5, R218, R4, 0x2 ;  /* 0x00000004da08c211 */ /* 0x000fc600078a10ff */
[----:B------:R1:W-:Y:S01]  /*94b0*/  @!P1 ST.E.64 desc[UR50][R6.64], R32 ;  /* 0x0000002006009985 */ /* 0x0003e2000c101b32 */
[----:B------:R-:W-:Y:S02]  /*94c0*/  @!P4 LEA.HI.X R9, R218, R5, R166, 0x2, P5 ;  /* 0x00000005da09c211 */ /* 0x000fe400028f14a6 */
[----:B------:R-:W-:-:S03]  /*94d0*/  ISETP.GE.AND P1, PT, R215, UR4, PT ;  /* 0x00000004d7007c0c */ /* 0x000fc6000bf26270 */
[----:B------:R2:W-:Y:S01]  /*94e0*/  @!P4 ST.E.64 desc[UR50][R8.64], R36 ;  /* 0x000000240800c985 */ /* 0x0005e2000c101b32 */
[----:B------:R-:W-:Y:S02]  /*94f0*/  ISETP.GE.AND P4, PT, R214, UR4, PT ;  /* 0x00000004d6007c0c */ /* 0x000fe4000bf86270 */
[----:B-1----:R-:W-:Y:S01]  /*9500*/  @!P3 LEA R6, P6, R217, R4, 0x2 ;  /* 0x00000004d906b211 */ /* 0x002fe200078c10ff */
[----:B------:R-:W-:-:S03]  /*9510*/  VIADD R33, R2, 0xf0 ;  /* 0x000000f002217836 */ /* 0x000fc60000000000 */
[----:B------:R-:W-:Y:S02]  /*9520*/  @!P3 LEA.HI.X R7, R217, R5, R165, 0x2, P6 ;  /* 0x00000005d907b211 */ /* 0x000fe400030f14a5 */
[----:B--2---:R-:W-:-:S03]  /*9530*/  @!P2 LEA R8, P5, R216, R4, 0x2 ;  /* 0x00000004d808a211 */ /* 0x004fc600078a10ff */
[----:B------:R1:W-:Y:S01]  /*9540*/  @!P3 ST.E.64 desc[UR50][R6.64], R40 ;  /* 0x000000280600b985 */ /* 0x0003e2000c101b32 */
[----:B------:R-:W-:Y:S02]  /*9550*/  @!P2 LEA.HI.X R9, R216, R5, R20, 0x2, P5 ;  /* 0x00000005d809a211 */ /* 0x000fe400028f1414 */
[----:B------:R-:W-:-:S03]  /*9560*/  ISETP.GE.AND P3, PT, R213, UR4, PT ;  /* 0x00000004d5007c0c */ /* 0x000fc6000bf66270 */
[----:B------:R2:W-:Y:S01]  /*9570*/  @!P2 ST.E.64 desc[UR50][R8.64], R44 ;  /* 0x0000002c0800a985 */ /* 0x0005e2000c101b32 */
[----:B------:R-:W-:Y:S02]  /*9580*/  ISETP.GE.AND P2, PT, R212, UR4, PT ;  /* 0x00000004d4007c0c */ /* 0x000fe4000bf46270 */
[----:B-1----:R-:W-:-:S04]  /*9590*/  @!P1 LEA R6, P6, R215, R4, 0x2 ;  /* 0x00000004d7069211 */ /* 0x002fc800078c10ff */
        /* <DEDUP_REMOVED lines=28> */
[----:B------:R-:W-:Y:S01]  /*9760*/  @!P4 LEA R14, P5, R206, R4, 0x2 ;  /* 0x00000004ce0ec211 */ /* 0x000fe200078a10ff */
[----:B------:R1:W-:Y:S01]  /*9770*/  @!P3 ST.E.64 desc[UR50][R6.64], R72 ;  /* 0x000000480600b985 */ /* 0x0003e2000c101b32 */
[----:B------:R-:W-:Y:S02]  /*9780*/  ISETP.GE.AND P3, PT, R205, UR4, PT ;  /* 0x00000004cd007c0c */ /* 0x000fe4000bf66270 */
[-C--:B------:R-:W-:Y:S01]  /*9790*/  @!P1 LEA.HI.X R13, R207, R5.reuse, R156, 0x2, P6 ;  /* 0x00000005cf0d9211 */ /* 0x080fe200030f149c */
[----:B------:R3:W-:Y:S01]  /*97a0*/  @!P2 ST.E.64 desc[UR50][R10.64], R76 ;  /* 0x0000004c0a00a985 */ /* 0x0007e2000c101b32 */
[----:B------:R-:W-:Y:S02]  /*97b0*/  ISETP.GE.AND P2, PT, R204, UR4, PT ;  /* 0x00000004cc007c0c */ /* 0x000fe4000bf46270 */
[----:B------:R-:W-:Y:S01]  /*97c0*/  @!P4 LEA.HI.X R15, R206, R5, R155, 0x2, P5 ;  /* 0x00000005ce0fc211 */ /* 0x000fe200028f149b */
[----:B------:R4:W-:Y:S01]  /*97d0*/  @!P1 ST.E.64 desc[UR50][R12.64], R80 ;  /* 0x000000500c009985 */ /* 0x0009e2000c101b32 */
[----:B------:R-:W-:-:S03]  /*97e0*/  ISETP.GE.AND P1, PT, R203, UR4, PT ;  /* 0x00000004cb007c0c */ /* 0x000fc6000bf26270 */
[----:B------:R5:W-:Y:S01]  /*97f0*/  @!P4 ST.E.64 desc[UR50][R14.64], R84 ;  /* 0x000000540e00c985 */ /* 0x000be2000c101b32 */
[----:B------:R-:W-:Y:S02]  /*9800*/  ISETP.GE.AND P4, PT, R202, UR4, PT ;  /* 0x00000004ca007c0c */ /* 0x000fe4000bf86270 */
[----:B--2---:R-:W-:-:S03]  /*9810*/  @!P3 LEA R8, P6, R205, R4, 0x2 ;  /* 0x00000004cd08b211 */ /* 0x004fc600078c10ff */
[CC--:B-1----:R-:W-:Y:S02]  /*9820*/  @!P2 LEA R6, P5, R204.reuse, R4.reuse, 0x2 ;  /* 0x00000004cc06a211 */ /* 0x0c2fe400078a10ff */
[-C--:B------:R-:W-:Y:S02]  /*9830*/  @!P3 LEA.HI.X R9, R205, R5.reuse, R154, 0x2, P6 ;  /* 0x00000005cd09b211 */ /* 0x080fe400030f149a */
[-C--:B------:R-:W-:Y:S02]  /*9840*/  @!P2 LEA.HI.X R7, R204, R5.reuse, R153, 0x2, P5 ;  /* 0x00000005cc07a211 */ /* 0x080fe400028f1499 */
[----:B---3--:R-:W-:Y:S01]  /*9850*/  @!P1 LEA R10, P6, R203, R4, 0x2 ;  /* 0x00000004cb0a9211 */ /* 0x008fe200078c10ff */
[----:B------:R1:W-:Y:S01]  /*9860*/  @!P3 ST.E.64 desc[UR50][R8.64], R88 ;  /* 0x000000580800b985 */ /* 0x0003e2000c101b32 */
[----:B------:R-:W-:Y:S02]  /*9870*/  ISETP.GE.AND P3, PT, R201, UR4, PT ;  /* 0x00000004c9007c0c */ /* 0x000fe4000bf66270 */
[----:B------:R-:W-:Y:S01]  /*9880*/  @!P1 LEA.HI.X R11, R203, R5, R152, 0x2, P6 ;  /* 0x00000005cb0b9211 */ /* 0x000fe200030f1498 */
[----:B------:R2:W-:Y:S01]  /*9890*/  @!P2 ST.E.64 desc[UR50][R6.64], R92 ;  /* 0x0000005c0600a985 */ /* 0x0005e2000c101b32 */
[----:B------:R-:W-:-:S02]  /*98a0*/  ISETP.GE.AND P2, PT, R200, UR4, PT ;  /* 0x00000004c8007c0c */ /* 0x000fc4000bf46270 */
[C---:B----4-:R-:W-:Y:S01]  /*98b0*/  @!P4 LEA R12, P5, R202.reuse, R4, 0x2 ;  /* 0x00000004ca0cc211 */ /* 0x050fe200078a10ff */
[----:B------:R3:W-:Y:S01]  /*98c0*/  @!P1 ST.E.64 desc[UR50][R10.64], R96 ;  /* 0x000000600a009985 */ /* 0x0007e2000c101b32 */
[----:B------:R-:W-:Y:S02]  /*98d0*/  ISETP.GE.AND P1, PT, R23, UR4, PT ;  /* 0x0000000417007c0c */ /* 0x000fe4000bf26270 */
[----:B------:R-:W-:-:S03]  /*98e0*/  @!P4 LEA.HI.X R13, R202, R5, R229, 0x2, P5 ;  /* 0x00000005ca0dc211 */ /* 0x000fc600028f14e5 */
[CC--:B-----5:R-:W-:Y:S02]  /*98f0*/  @!P3 LEA R14, P6, R201.reuse, R4.reuse, 0x2 ;  /* 0x00000004c90eb211 */ /* 0x0e0fe400078c10ff */
[----:B------:R4:W-:Y:S01]  /*9900*/  @!P4 ST.E.64 desc[UR50][R12.64], R100 ;  /* 0x000000640c00c985 */ /* 0x0009e2000c101b32 */
[----:B------:R-:W-:Y:S02]  /*9910*/  ISETP.GE.AND P4, PT, R22, UR4, PT ;  /* 0x0000000416007c0c */ /* 0x000fe4000bf86270 */
[CC--:B-1----:R-:W-:Y:S02]  /*9920*/  @!P2 LEA R8, P5, R200.reuse, R4.reuse, 0x2 ;  /* 0x00000004c808a211 */ /* 0x0c2fe400078a10ff */
[-C--:B------:R-:W-:Y:S02]  /*9930*/  @!P3 LEA.HI.X R15, R201, R5.reuse, R228, 0x2, P6 ;  /* 0x00000005c90fb211 */ /* 0x080fe400030f14e4 */
[----:B------:R-:W-:Y:S02]  /*9940*/  @!P2 LEA.HI.X R9, R200, R5, R227, 0x2, P5 ;  /* 0x00000005c809a211 */ /* 0x000fe400028f14e3 */
[----:B--2---:R-:W-:Y:S01]  /*9950*/  @!P1 LEA R6, P6, R23, R4, 0x2 ;  /* 0x0000000417069211 */ /* 0x004fe200078c10ff */
[----:B------:R1:W-:Y:S01]  /*9960*/  @!P3 ST.E.64 desc[UR50][R14.64], R104 ;  /* 0x000000680e00b985 */ /* 0x0003e2000c101b32 */
[----:B------:R-:W-:-:S02]  /*9970*/  ISETP.GE.AND P3, PT, R19, UR4, PT ;  /* 0x0000000413007c0c */ /* 0x000fc4000bf66270 */
[-C--:B------:R-:W-:Y:S01]  /*9980*/  @!P1 LEA.HI.X R7, R23, R5.reuse, R226, 0x2, P6 ;  /* 0x0000000517079211 */ /* 0x080fe200030f14e2 */
[----:B------:R2:W-:Y:S01]  /*9990*/  @!P2 ST.E.64 desc[UR50][R8.64], R108 ;  /* 0x0000006c0800a985 */ /* 0x0005e2000c101b32 */
[----:B------:R-:W-:Y:S02]  /*99a0*/  ISETP.GE.AND P2, PT, R18, UR4, PT ;  /* 0x0000000412007c0c */ /* 0x000fe4000bf46270 */
[C---:B---3--:R-:W-:Y:S01]  /*99b0*/  @!P4 LEA R10, P5, R22.reuse, R4, 0x2 ;  /* 0x00000004160ac211 */ /* 0x048fe200078a10ff */
[----:B------:R3:W-:Y:S01]  /*99c0*/  @!P1 ST.E.64 desc[UR50][R6.64], R112 ;  /* 0x0000007006009985 */ /* 0x0007e2000c101b32 */
[----:B------:R-:W-:Y:S02]  /*99d0*/  ISETP.GE.AND P1, PT, R17, UR4, PT ;  /* 0x0000000411007c0c */ /* 0x000fe4000bf26270 */
[----:B------:R-:W-:-:S03]  /*99e0*/  @!P4 LEA.HI.X R11, R22, R5, R225, 0x2, P5 ;  /* 0x00000005160bc211 */ /* 0x000fc600028f14e1 */
[CC--:B----4-:R-:W-:Y:S02]  /*99f0*/  @!P3 LEA R12, P6, R19.reuse, R4.reuse, 0x2 ;  /* 0x00000004130cb211 */ /* 0x0d0fe400078c10ff */
[----:B------:R4:W-:Y:S02]  /*9a00*/  @!P4 ST.E.64 desc[UR50][R10.64], R116 ;  /* 0x000000740a00c985 */ /* 0x0009e4000c101b32 */
[CC--:B-1----:R-:W-:Y:S02]  /*9a10*/  @!P2 LEA R14, P4, R18.reuse, R4.reuse, 0x2 ;  /* 0x00000004120ea211 */ /* 0x0c2fe400078810ff */
[-C--:B------:R-:W-:Y:S02]  /*9a20*/  @!P3 LEA.HI.X R13, R19, R5.reuse, R224, 0x2, P6 ;  /* 0x00000005130db211 */ /* 0x080fe400030f14e0 */
[----:B------:R-:W-:Y:S02]  /*9a30*/  @!P2 LEA.HI.X R15, R18, R5, R223, 0x2, P4 ;  /* 0x00000005120fa211 */ /* 0x000fe400020f14df */
[----:B------:R-:W-:Y:S01]  /*9a40*/  ISETP.GE.AND P4, PT, R16, UR4, PT ;  /* 0x0000000410007c0c */ /* 0x000fe2000bf86270 */
[----:B------:R1:W-:Y:S01]  /*9a50*/  @!P3 ST.E.64 desc[UR50][R12.64], R120 ;  /* 0x000000780c00b985 */ /* 0x0003e2000c101b32 */
[----:B--2---:R-:W-:-:S02]  /*9a60*/  @!P1 LEA R8, P5, R17, R4, 0x2 ;  /* 0x0000000411089211 */ /* 0x004fc400078a10ff */
[----:B------:R-:W-:Y:S01]  /*9a70*/  ISETP.GE.AND P3, PT, R21, UR4, PT ;  /* 0x0000000415007c0c */ /* 0x000fe2000bf66270 */
[----:B------:R-:W-:Y:S01]  /*9a80*/  @!P2 ST.E.64 desc[UR50][R14.64], R124 ;  /* 0x0000007c0e00a985 */ /* 0x000fe2000c101b32 */
[----:B------:R-:W-:Y:S02]  /*9a90*/  @!P1 LEA.HI.X R9, R17, R5, R222, 0x2, P5 ;  /* 0x0000000511099211 */ /* 0x000fe400028f14de */
[----:B------:R-:W-:Y:S02]  /*9aa0*/  ISETP.GE.AND P2, PT, R29, UR4, PT ;  /* 0x000000041d007c0c */ /* 0x000fe4000bf46270 */
[----:B---3--:R-:W-:Y:S01]  /*9ab0*/  SHF.R.S32.HI R7, RZ, 0x1f, R16 ;  /* 0x0000001fff077819 */ /* 0x008fe20000011410 */
[----:B------:R2:W-:Y:S01]  /*9ac0*/  @!P1 ST.E.64 desc[UR50][R8.64], R128 ;  /* 0x0000008008009985 */ /* 0x0005e2000c101b32 */
[----:B------:R-:W-:Y:S02]  /*9ad0*/  ISETP.GE.AND P1, PT, R33, UR4, PT ;  /* 0x0000000421007c0c */ /* 0x000fe4000bf26270 */
[----:B------:R-:W-:-:S02]  /*9ae0*/  @!P4 LEA R6, P5, R16, R4, 0x2 ;  /* 0x000000041006c211 */ /* 0x000fc400078a10ff */
[----:B----4-:R-:W-:Y:S02]  /*9af0*/  SHF.R.S32.HI R11, RZ, 0x1f, R21 ;  /* 0x0000001fff0b7819 */ /* 0x010fe40000011415 */
[----:B------:R-:W-:Y:S02]  /*9b00*/  @!P3 LEA R10, P6, R21, R4, 0x2 ;  /* 0x00000004150ab211 */ /* 0x000fe400078c10ff */
[-C--:B------:R-:W-:Y:S02]  /*9b10*/  @!P4 LEA.HI.X R7, R16, R5.reuse, R7, 0x2, P5 ;  /* 0x000000051007c211 */ /* 0x080fe400028f1407 */
[----:B------:R-:W-:Y:S02]  /*9b20*/  ISETP.GE.AND P5, PT, R25, UR4, PT ;  /* 0x0000000419007c0c */ /* 0x000fe4000bfa6270 */
[----:B------:R-:W-:Y:S01]  /*9b30*/  @!P3 LEA.HI.X R11, R21, R5, R11, 0x2, P6 ;  /* 0x00000005150bb211 */ /* 0x000fe200030f140b */
[----:B------:R3:W-:Y:S01]  /*9b40*/  @!P4 ST.E.64 desc[UR50][R6.64], R132 ;  /* 0x000000840600c985 */ /* 0x0007e2000c101b32 */
[----:B-1----:R-:W-:-:S02]  /*9b50*/  SHF.R.S32.HI R12, RZ, 0x1f, R29 ;  /* 0x0000001fff0c7819 */ /* 0x002fc4000001141d */
[CC--:B--2---:R-:W-:Y:S01]  /*9b60*/  @!P2 LEA R8, P6, R29.reuse, R4.reuse, 0x2 ;  /* 0x000000041d08a211 */ /* 0x0c4fe200078c10ff */
[----:B------:R3:W-:Y:S01]  /*9b70*/  @!P3 ST.E.64 desc[UR50][R10.64], R136 ;  /* 0x000000880a00b985 */ /* 0x0007e2000c101b32 */
[----:B------:R-:W-:Y:S02]  /*9b80*/  SHF.R.S32.HI R13, RZ, 0x1f, R33 ;  /* 0x0000001fff0d7819 */ /* 0x000fe40000011421 */
[-C--:B------:R-:W-:Y:S02]  /*9b90*/  @!P2 LEA.HI.X R9, R29, R5.reuse, R12, 0x2, P6 ;  /* 0x000000051d09a211 */ /* 0x080fe400030f140c */
[C---:B------:R-:W-:Y:S02]  /*9ba0*/  @!P1 LEA R12, P6, R33.reuse, R4, 0x2 ;  /* 0x00000004210c9211 */ /* 0x040fe400078c10ff */
[----:B------:R-:W-:Y:S01]  /*9bb0*/  SHF.R.S32.HI R14, RZ, 0x1f, R25 ;  /* 0x0000001fff0e7819 */ /* 0x000fe20000011419 */
[----:B------:R3:W-:Y:S01]  /*9bc0*/  @!P2 ST.E.64 desc[UR50][R8.64], R140 ;  /* 0x0000008c0800a985 */ /* 0x0007e2000c101b32 */
[----:B------:R-:W-:-:S02]  /*9bd0*/  @!P1 LEA.HI.X R13, R33, R5, R13, 0x2, P6 ;  /* 0x00000005210d9211 */ /* 0x000fc400030f140d */
[----:B------:R-:W-:-:S03]  /*9be0*/  @!P5 LEA R4, P6, R25, R4, 0x2 ;  /* 0x000000041904d211 */ /* 0x000fc600078c10ff */
[----:B------:R3:W-:Y:S01]  /*9bf0*/  @!P1 ST.E.64 desc[UR50][R12.64], R144 ;  /* 0x000000900c009985 */ /* 0x0007e2000c101b32 */
[----:B------:R-:W-:-:S05]  /*9c00*/  @!P5 LEA.HI.X R5, R25, R5, R14, 0x2, P6 ;  /* 0x000000051905d211 */ /* 0x000fca00030f140e */
[----:B------:R3:W-:Y:S04]  /*9c10*/  @!P5 ST.E.64 desc[UR50][R4.64], R148 ;  /* 0x000000940400d985 */ /* 0x0007e8000c101b32 */
.L_x_9453:
[----:B------:R-:W-:Y:S05]  /*9c20*/  BSYNC B1 ;  /* 0x0000000000017941 */ /* 0x000fea0003800000 */
.L_x_9452:
[----:B--23--:R2:W3:Y:S04]  /*9c30*/  SHFL.IDX PT, R5, R3, 0x1, 0x1c1f ;  /* 0x003c1f0003057f89 */ /* 0x00c4e800000e0000 */
[----:B-1----:R2:W1:Y:S01]  /*9c40*/  SHFL.IDX PT, R4, R0, 0x1, 0x1c1f ;  /* 0x003c1f0000047f89 */ /* 0x00246200000e0000 */
[----:B------:R-:W-:Y:S05]  /*9c50*/  @P0 BRA `(.L_x_9451) ;  /* 0x0000001800080947 */ /* 0x000fea0003800000 */
[----:B------:R-:W-:Y:S01]  /*9c60*/  ULDC UR4, c[0x0][0xac8] ;  /* 0x0002b20000047ab9 */ /* 0x000fe20000000800 */
[----:B0-2---:R-:W-:Y:S01]  /*9c70*/  VIADD R3, R2, 0xe8 ;  /* 0x000000e802037836 */ /* 0x005fe20000000000 */
[----:B------:R-:W-:Y:S02]  /*9c80*/  ISETP.GE.AND P5, PT, R220, UR4, PT ;  /* 0x00000004dc007c0c */ /* 0x000fe4000bfa6270 */
[----:B------:R-:W-:Y:S02]  /*9c90*/  ISETP.GE.AND P4, PT, R2, UR4, PT ;  /* 0x0000000402007c0c */ /* 0x000fe4000bf86270 */
[----:B------:R-:W-:Y:S02]  /*9ca0*/  ISETP.GE.AND P2, PT, R219, UR4, PT ;  /* 0x00000004db007c0c */ /* 0x000fe4000bf46270 */
[----:B------:R-:W-:Y:S02]  /*9cb0*/  ISETP.GE.AND P1, PT, R218, UR4, PT ;  /* 0x00000004da007c0c */ /* 0x000fe4000bf26270 */
[----:B------:R-:W-:-:S02]  /*9cc0*/  ISETP.GE.AND P0, PT, R217, UR4, PT ;  /* 0x00000004d9007c0c */ /* 0x000fc4000bf06270 */
[----:B------:R-:W-:-:S03]  /*9cd0*/  SHF.R.S32.HI R25, RZ, 0x1f, R16 ;  /* 0x0000001fff197819 */ /* 0x000fc60000011410 */
[-C--:B-1----:R-:W-:Y:S02]  /*9ce0*/  @!P5 LEA R8, P3, R220, R4.reuse, 0x2 ;  /* 0x00000004dc08d211 */ /* 0x082fe400078610ff */
[----:B---3--:R-:W-:Y:S02]  /*9cf0*/  @!P4 IMAD.WIDE R6, R2, 0x4, R4 ;  /* 0x000000040206c825 */ /* 0x008fe400078e0204 */
[-C--:B------:R-:W-:Y:S02]  /*9d00*/  @!P5 LEA.HI.X R9, R220, R5.reuse, R168, 0x2, P3 ;  /* 0x00000005dc09d211 */ /* 0x080fe400018f14a8 */
[CC--:B------:R-:W-:Y:S01]  /*9d10*/  @!P2 LEA R10, P6, R219.reuse, R4.reuse, 0x2 ;  /* 0x00000004db0aa211 */ /* 0x0c0fe200078c10ff */
[----:B------:R0:W-:Y:S01]  /*9d20*/  @!P4 ST.E.64 desc[UR50][R6.64], R26 ;  /* 0x0000001a0600c985 */ /* 0x0001e2000c101b32 */
[----:B------:R-:W-:Y:S02]  /*9d30*/  ISETP.GE.AND P3, PT, R216, UR4, PT ;  /* 0x00000004d8007c0c */ /* 0x000fe4000bf66270 */
[----:B------:R-:W-:Y:S01]  /*9d40*/  @!P2 LEA.HI.X R11, R219, R5, R167, 0x2, P6 ;  /* 0x00000005db0ba211 */ /* 0x000fe200030f14a7 */
[----:B------:R1:W-:Y:S01]  /*9d50*/  @!P5 ST.E.64 desc[UR50][R8.64], R30 ;  /* 0x0000001e0800d985 */ /* 0x0003e2000c101b32 */
[----:B------:R-:W-:-:S02]  /*9d60*/  @!P1 LEA R12, P5, R218, R4, 0x2 ;  /* 0x00000004da0c9211 */ /* 0x000fc400078a10ff */
[----:B------:R-:W-:Y:S01]  /*9d70*/  ISETP.GE.AND P4, PT, R215, UR4, PT ;  /* 0x00000004d7007c0c */ /* 0x000fe2000bf86270 */
[----:B------:R2:W-:Y:S01]  /*9d80*/  @!P2 ST.E.64 desc[UR50][R10.64], R34 ;  /* 0x000000220a00a985 */ /* 0x0005e2000c101b32 */
[CC--:B------:R-:W-:Y:S02]  /*9d90*/  @!P0 LEA R14, P6, R217.reuse, R4.reuse, 0x2 ;  /* 0x00000004d90e8211 */ /* 0x0c0fe400078c10ff */
[-C--:B------:R-:W-:Y:S02]  /*9da0*/  @!P1 LEA.HI.X R13, R218, R5.reuse, R166, 0x2, P5 ;  /* 0x00000005da0d9211 */ /* 0x080fe400028f14a6 */
[----:B------:R-:W-:Y:S01]  /*9db0*/  ISETP.GE.AND P5, PT, R214, UR4, PT ;  /* 0x00000004d6007c0c */ /* 0x000fe2000bfa6270 */
[----:B0-----:R-:W-:Y:S01]  /*9dc0*/  VIADD R27, R2, 0xe0 ;  /* 0x000000e0021b7836 */ /* 0x001fe20000000000 */
[----:B------:R-:W-:Y:S01]  /*9dd0*/  @!P0 LEA.HI.X R15, R217, R5, R165, 0x2, P6 ;  /* 0x00000005d90f8211 */ /* 0x000fe200030f14a5 */
[----:B------:R0:W-:Y:S01]  /*9de0*/  @!P1 ST.E.64 desc[UR50][R12.64], R38 ;  /* 0x000000260c009985 */ /* 0x0001e2000c101b32 */
[----:B------:R-:W-:-:S02]  /*9df0*/  @!P3 LEA R6, P6, R216, R4, 0x2 ;  /* 0x00000004d806b211 */ /* 0x000fc400078c10ff */
[----:B------:R-:W-:Y:S01]  /*9e00*/  ISETP.GE.AND P1, PT, R212, UR4, PT ;  /* 0x00000004d4007c0c */ /* 0x000fe2000bf26270 */
[----:B------:R3:W-:Y:S01]  /*9e10*/  @!P0 ST.E.64 desc[UR50][R14.64], R42 ;  /* 0x0000002a0e008985 */ /* 0x0007e2000c101b32 */
[----:B------:R-:W-:Y:S02]  /*9e20*/  ISETP.GE.AND P0, PT, R213, UR4, PT ;  /* 0x00000004d5007c0c */ /* 0x000fe4000bf06270 */
        /* <DEDUP_REMOVED lines=8> */
[CC--:B--2---:R-:W-:Y:S02]  /*9eb0*/  @!P0 LEA R10, P4, R213.reuse, R4.reuse, 0x2 ;  /* 0x00000004d50a8211 */ /* 0x0c4fe400078810ff */
[----:B------:R-:W-:Y:S01]  /*9ec0*/  ISETP.GE.AND P3, PT, R210, UR4, PT ;  /* 0x00000004d2007c0c */ /* 0x000fe2000bf66270 */
[----:B------:R2:W-:Y:S01]  /*9ed0*/  @!P5 ST.E.64 desc[UR50][R20.64], R54 ;  /* 0x000000361400d985 */ /* 0x0005e2000c101b32 */
[----:B0-----:R-:W-:Y:S02]  /*9ee0*/  @!P1 LEA R12, P5, R212, R4, 0x2 ;  /* 0x00000004d40c9211 */ /* 0x001fe400078a10ff */
[----:B------:R-:W-:Y:S02]  /*9ef0*/  @!P0 LEA.HI.X R11, R213, R5, R162, 0x2, P4 ;  /* 0x00000005d50b8211 */ /* 0x000fe400020f14a2 */
[----:B------:R-:W-:-:S02]  /*9f00*/  ISETP.GE.AND P4, PT, R209, UR4, PT ;  /* 0x00000004d1007c0c */ /* 0x000fc4000bf86270 */
[-C--:B------:R-:W-:Y:S01]  /*9f10*/  @!P1 LEA.HI.X R13, R212, R5.reuse, R161, 0x2, P5 ;  /* 0x00000005d40d9211 */ /* 0x080fe200028f14a1 */
[----:B------:R-:W-:Y:S01]  /*9f20*/  @!P0 ST.E.64 desc[UR50][R10.64], R58 ;  /* 0x0000003a0a008985 */ /* 0x000fe2000c101b32 */
[----:B------:R-:W-:Y:S02]  /*9f30*/  ISETP.GE.AND P5, PT, R208, UR4, PT ;  /* 0x00000004d0007c0c */ /* 0x000fe4000bfa6270 */
[CC--:B---3--:R-:W-:Y:S01]  /*9f40*/  @!P2 LEA R14, P6, R211.reuse, R4.reuse, 0x2 ;  /* 0x00000004d30ea211 */ /* 0x0c8fe200078c10ff */
[----:B------:R0:W-:Y:S01]  /*9f50*/  @!P1 ST.E.64 desc[UR50][R12.64], R62 ;  /* 0x0000003e0c009985 */ /* 0x0001e2000c101b32 */
[----:B------:R-:W-:Y:S02]  /*9f60*/  ISETP.GE.AND P1, PT, R206, UR4, PT ;  /* 0x00000004ce007c0c */ /* 0x000fe4000bf26270 */
[----:B------:R-:W-:Y:S02]  /*9f70*/  @!P2 LEA.HI.X R15, R211, R5, R160, 0x2, P6 ;  /* 0x00000005d30fa211 */ /* 0x000fe400030f14a0 */
[----:B-1----:R-:W-:-:S02]  /*9f80*/  @!P3 LEA R6, P6, R210, R4, 0x2 ;  /* 0x00000004d206b211 */ /* 0x002fc400078c10ff */
[----:B------:R-:W-:Y:S01]  /*9f90*/  ISETP.GE.AND P0, PT, R207, UR4, PT ;  /* 0x00000004cf007c0c */ /* 0x000fe2000bf06270 */
[----:B------:R1:W-:Y:S01]  /*9fa0*/  @!P2 ST.E.64 desc[UR50][R14.64], R66 ;  /* 0x000000420e00a985 */ /* 0x0003e2000c101b32 */
[CC--:B----4-:R-:W-:Y:S02]  /*9fb0*/  @!P4 LEA R8, P2, R209.reuse, R4.reuse, 0x2 ;  /* 0x00000004d108c211 */ /* 0x0d0fe400078410ff */
[-C--:B------:R-:W-:Y:S02]  /*9fc0*/  @!P3 LEA.HI.X R7, R210, R5.reuse, R159, 0x2, P6 ;  /* 0x00000005d207b211 */ /* 0x080fe400030f149f */
[----:B--2---:R-:W-:Y:S02]  /*9fd0*/  @!P5 LEA R20, P6, R208, R4, 0x2 ;  /* 0x00000004d014d211 */ /* 0x004fe400078c10ff */
[----:B------:R-:W-:Y:S01]  /*9fe0*/  @!P4 LEA.HI.X R9, R209, R5, R158, 0x2, P2 ;  /* 0x00000005d109c211 */ /* 0x000fe200010f149e */
[----:B------:R-:W-:Y:S01]  /*9ff0*/  @!P3 ST.E.64 desc[UR50][R6.64], R70 ;  /* 0x000000460600b985 */ /* 0x000fe2000c101b32 */
[----:B------:R-:W-:-:S02]  /*a000*/  ISETP.GE.AND P2, PT, R205, UR4, PT ;  /* 0x00000004cd007c0c */ /* 0x000fc4000bf46270 */
[-C--:B------:R-:W-:Y:S01]  /*a010*/  @!P5 LEA.HI.X R21, R208, R5.reuse, R157, 0x2, P6 ;  /* 0x00000005d015d211 */ /* 0x080fe200030f149d */
[----:B------:R2:W-:Y:S01]  /*a020*/  @!P4 ST.E.64 desc[UR50][R8.64], R74 ;  /* 0x0000004a0800c985 */ /* 0x0005e2000c101b32 */
[-C--:B0-----:R-:W-:Y:S02]  /*a030*/  @!P1 LEA R12, P3, R206, R4.reuse, 0x2 ;  /* 0x00000004ce0c9211 */ /* 0x081fe400078610ff */
[----:B------:R-:W-:Y:S01]  /*a040*/  @!P0 LEA R10, P6, R207, R4, 0x2 ;  /* 0x00000004cf0a8211 */ /* 0x000fe200078c10ff */
[----:B------:R0:W-:Y:S01]  /*a050*/  @!P5 ST.E.64 desc[UR50][R20.64], R78 ;  /* 0x0000004e1400d985 */ /* 0x0001e2000c101b32 */
[----:B------:R-:W-:Y:S02]  /*a060*/  ISETP.GE.AND P5, PT, R204, UR4, PT ;  /* 0x00000004cc007c0c */ /* 0x000fe4000bfa6270 */
[----:B------:R-:W-:Y:S02]  /*a070*/  ISETP.GE.AND P4, PT, R203, UR4, PT ;  /* 0x00000004cb007c0c */ /* 0x000fe4000bf86270 */
[----:B------:R-:W-:-:S02]  /*a080*/  @!P1 LEA.HI.X R13, R206, R5, R155, 0x2, P3 ;  /* 0x00000005ce0d9211 */ /* 0x000fc400018f149b */
[----:B------:R-:W-:Y:S02]  /*a090*/  ISETP.GE.AND P3, PT, R202, UR4, PT ;  /* 0x00000004ca007c0c */ /* 0x000fe4000bf66270 */
[-C--:B------:R-:W-:Y:S02]  /*a0a0*/  @!P0 LEA.HI.X R11, R207, R5.reuse, R156, 0x2, P6 ;  /* 0x00000005cf0b8211 */ /* 0x080fe400030f149c */
[CC--:B-1----:R-:W-:Y:S02]  /*a0b0*/  @!P2 LEA R14, P6, R205.reuse, R4.reuse, 0x2 ;  /* 0x00000004cd0ea211 */ /* 0x0c2fe400078c10ff */
[----:B------:R-:W-:Y:S01]  /*a0c0*/  SHF.R.S32.HI R0, RZ, 0x1f, R27 ;  /* 0x0000001fff007819 */ /* 0x000fe2000001141b */
[----:B------:R1:W-:Y:S01]  /*a0d0*/  @!P0 ST.E.64 desc[UR50][R10.64], R82 ;  /* 0x000000520a008985 */ /* 0x0003e2000c101b32 */
[----:B------:R-:W-:Y:S02]  /*a0e0*/  @!P2 LEA.HI.X R15, R205, R5, R154, 0x2, P6 ;  /* 0x00000005cd0fa211 */ /* 0x000fe400030f149a */
[-C--:B--2---:R-:W-:Y:S01]  /*a0f0*/  @!P4 LEA R8, P0, R203, R4.reuse, 0x2 ;  /* 0x00000004cb08c211 */ /* 0x084fe200078010ff */
[----:B------:R2:W-:Y:S01]  /*a100*/  @!P1 ST.E.64 desc[UR50][R12.64], R86 ;  /* 0x000000560c009985 */ /* 0x0005e2000c101b32 */
[----:B------:R-:W-:-:S02]  /*a110*/  @!P5 LEA R6, P1, R204, R4, 0x2 ;  /* 0x00000004cc06d211 */ /* 0x000fc400078210ff */
[----:B0-----:R-:W-:Y:S01]  /*a120*/  @!P3 LEA R20, P6, R202, R4, 0x2 ;  /* 0x00000004ca14b211 */ /* 0x001fe200078c10ff */
[----:B------:R0:W-:Y:S01]  /*a130*/  @!P2 ST.E.64 desc[UR50][R14.64], R90 ;  /* 0x0000005a0e00a985 */ /* 0x0001e2000c101b32 */
[----:B------:R-:W-:Y:S02]  /*a140*/  ISETP.GE.AND P2, PT, R201, UR4, PT ;  /* 0x00000004c9007c0c */ /* 0x000fe4000bf46270 */
[-C--:B------:R-:W-:Y:S02]  /*a150*/  @!P5 LEA.HI.X R7, R204, R5.reuse, R153, 0x2, P1 ;  /* 0x00000005cc07d211 */ /* 0x080fe400008f1499 */
[----:B------:R-:W-:Y:S02]  /*a160*/  ISETP.GE.AND P1, PT, R200, UR4, PT ;  /* 0x00000004c8007c0c */ /* 0x000fe4000bf26270 */
[-C--:B------:R-:W-:Y:S01]  /*a170*/  @!P4 LEA.HI.X R9, R203, R5.reuse, R152, 0x2, P0 ;  /* 0x00000005cb09c211 */ /* 0x080fe200000f1498 */
[----:B------:R-:W-:Y:S01]  /*a180*/  @!P5 ST.E.64 desc[UR50][R6.64], R94 ;  /* 0x0000005e0600d985 */ /* 0x000fe2000c101b32 */
[----:B------:R-:W-:-:S02]  /*a190*/  @!P3 LEA.HI.X R21, R202, R5, R229, 0x2, P6 ;  /* 0x00000005ca15b211 */ /* 0x000fc400030f14e5 */
[----:B------:R-:W-:Y:S01]  /*a1a0*/  ISETP.GE.AND P0, PT, R23, UR4, PT ;  /* 0x0000000417007c0c */ /* 0x000fe2000bf06270 */
[----:B------:R3:W-:Y:S01]  /*a1b0*/  @!P4 ST.E.64 desc[UR50][R8.64], R98 ;  /* 0x000000620800c985 */ /* 0x0007e2000c101b32 */
[----:B------:R-:W-:Y:S02]  /*a1c0*/  ISETP.GE.AND P4, PT, R19, UR4, PT ;  /* 0x0000000413007c0c */ /* 0x000fe4000bf86270 */
[CC--:B-1----:R-:W-:Y:S01]  /*a1d0*/  @!P2 LEA R10, P6, R201.reuse, R4.reuse, 0x2 ;  /* 0x00000004c90aa211 */ /* 0x0c2fe200078c10ff */
[----:B------:R1:W-:Y:S01]  /*a1e0*/  @!P3 ST.E.64 desc[UR50][R20.64], R102 ;  /* 0x000000661400b985 */ /* 0x0003e2000c101b32 */
[----:B------:R-:W-:Y:S02]  /*a1f0*/  ISETP.GE.AND P3, PT, R22, UR4, PT ;  /* 0x0000000416007c0c */ /* 0x000fe4000bf66270 */
[----:B--2---:R-:W-:Y:S02]  /*a200*/  @!P1 LEA R12, P5, R200, R4, 0x2 ;  /* 0x00000004c80c9211 */ /* 0x004fe400078a10ff */
[----:B------:R-:W-:-:S02]  /*a210*/  @!P2 LEA.HI.X R11, R201, R5, R228, 0x2, P6 ;  /* 0x00000005c90ba211 */ /* 0x000fc400030f14e4 */
[-C--:B------:R-:W-:Y:S02]  /*a220*/  @!P1 LEA.HI.X R13, R200, R5.reuse, R227, 0x2, P5 ;  /* 0x00000005c80d9211 */ /* 0x080fe400028f14e3 */
[-C--:B0-----:R-:W-:Y:S01]  /*a230*/  @!P0 LEA R14, P6, R23, R4.reuse, 0x2 ;  /* 0x00000004170e8211 */ /* 0x081fe200078c10ff */
[----:B------:R0:W-:Y:S01]  /*a240*/  @!P2 ST.E.64 desc[UR50][R10.64], R106 ;  /* 0x0000006a0a00a985 */ /* 0x0001e2000c101b32 */
[-C--:B---3--:R-:W-:Y:S02]  /*a250*/  @!P4 LEA R8, P5, R19, R4.reuse, 0x2 ;  /* 0x000000041308c211 */ /* 0x088fe400078a10ff */
[-C--:B------:R-:W-:Y:S01]  /*a260*/  @!P0 LEA.HI.X R15, R23, R5.reuse, R226, 0x2, P6 ;  /* 0x00000005170f8211 */ /* 0x080fe200030f14e2 */
[----:B------:R2:W-:Y:S01]  /*a270*/  @!P1 ST.E.64 desc[UR50][R12.64], R110 ;  /* 0x0000006e0c009985 */ /* 0x0005e2000c101b32 */
[----:B------:R-:W-:Y:S01]  /*a280*/  @!P3 LEA R6, P1, R22, R4, 0x2 ;  /* 0x000000041606b211 */ /* 0x000fe200078210ff */
[----:B-1----:R-:W-:Y:S01]  /*a290*/  VIADD R21, R2, 0xf0 ;  /* 0x000000f002157836 */ /* 0x002fe20000000000 */
[----:B------:R-:W-:Y:S01]  /*a2a0*/  ISETP.GE.AND P2, PT, R18, UR4, PT ;  /* 0x0000000412007c0c */ /* 0x000fe2000bf46270 */
[----:B------:R1:W-:Y:S01]  /*a2b0*/  @!P0 ST.E.64 desc[UR50][R14.64], R114 ;  /* 0x000000720e008985 */ /* 0x0003e2000c101b32 */
[----:B------:R-:W-:-:S02]  /*a2c0*/  @!P3 LEA.HI.X R7, R22, R5, R225, 0x2, P1 ;  /* 0x000000051607b211 */ /* 0x000fc400008f14e1 */
[----:B------:R-:W-:Y:S02]  /*a2d0*/  ISETP.GE.AND P1, PT, R17, UR4, PT ;  /* 0x0000000411007c0c */ /* 0x000fe4000bf26270 */
[----:B------:R-:W-:Y:S01]  /*a2e0*/  @!P4 LEA.HI.X R9, R19, R5, R224, 0x2, P5 ;  /* 0x000000051309c211 */ /* 0x000fe200028f14e0 */
[----:B------:R3:W-:Y:S01]  /*a2f0*/  @!P3 ST.E.64 desc[UR50][R6.64], R118 ;  /* 0x000000760600b985 */ /* 0x0007e2000c101b32 */
[----:B------:R-:W-:Y:S02]  /*a300*/  ISETP.GE.AND P0, PT, R16, UR4, PT ;  /* 0x0000000410007c0c */ /* 0x000fe4000bf06270 */
[----:B------:R-:W-:Y:S01]  /*a310*/  ISETP.GE.AND P3, PT, R3, UR4, PT ;  /* 0x0000000403007c0c */ /* 0x000fe2000bf66270 */
[----:B------:R4:W-:Y:S01]  /*a320*/  @!P4 ST.E.64 desc[UR50][R8.64], R122 ;  /* 0x0000007a0800c985 */ /* 0x0009e2000c101b32 */
[----:B------:R-:W-:Y:S02]  /*a330*/  ISETP.GE.AND P4, PT, R27, UR4, PT ;  /* 0x000000041b007c0c */ /* 0x000fe4000bf86270 */
[----:B0-----:R-:W-:-:S03]  /*a340*/  @!P2 LEA R10, P5, R18, R4, 0x2 ;  /* 0x00000004120aa211 */ /* 0x001fc600078a10ff */
[CC--:B--2---:R-:W-:Y:S02]  /*a350*/  @!P1 LEA R12, P6, R17.reuse, R4.reuse, 0x2 ;  /* 0x00000004110c9211 */ /* 0x0c4fe400078c10ff */
[-C--:B------:R-:W-:Y:S02]  /*a360*/  @!P2 LEA.HI.X R11, R18, R5.reuse, R223, 0x2, P5 ;  /* 0x00000005120ba211 */ /* 0x080fe400028f14df */
[CC--:B-1----:R-:W-:Y:S02]  /*a370*/  @!P0 LEA R14, P5, R16.reuse, R4.reuse, 0x2 ;  /* 0x00000004100e8211 */ /* 0x0c2fe400078a10ff */
[-C--:B------:R-:W-:Y:S01]  /*a380*/  @!P1 LEA.HI.X R13, R17, R5.reuse, R222, 0x2, P6 ;  /* 0x00000005110d9211 */ /* 0x080fe200030f14de */
[----:B------:R0:W-:Y:S01]  /*a390*/  @!P2 ST.E.64 desc[UR50][R10.64], R126 ;  /* 0x0000007e0a00a985 */ /* 0x0001e2000c101b32 */
[----:B------:R-:W-:Y:S02]  /*a3a0*/  ISETP.GE.AND P6, PT, R21, UR4, PT ;  /* 0x0000000415007c0c */ /* 0x000fe4000bfc6270 */
[----:B------:R-:W-:Y:S01]  /*a3b0*/  @!P0 LEA.HI.X R15, R16, R5, R25, 0x2, P5 ;  /* 0x00000005100f8211 */ /* 0x000fe200028f1419 */
[----:B------:R0:W-:Y:S01]  /*a3c0*/  @!P1 ST.E.64 desc[UR50][R12.64], R130 ;  /* 0x000000820c009985 */ /* 0x0001e2000c101b32 */
[----:B---3--:R-:W-:-:S03]  /*a3d0*/  @!P4 LEA R6, P5, R27, R4, 0x2 ;  /* 0x000000041b06c211 */ /* 0x008fc600078a10ff */
[----:B------:R0:W-:Y:S01]  /*a3e0*/  @!P0 ST.E.64 desc[UR50][R14.64], R134 ;  /* 0x000000860e008985 */ /* 0x0001e2000c101b32 */
[-C--:B------:R-:W-:Y:S02]  /*a3f0*/  @!P4 LEA.HI.X R7, R27, R5.reuse, R0, 0x2, P5 ;  /* 0x000000051b07c211 */ /* 0x080fe400028f1400 */
[----:B------:R-:W-:Y:S02]  /*a400*/  SHF.R.S32.HI R0, RZ, 0x1f, R3 ;  /* 0x0000001fff007819 */ /* 0x000fe40000011403 */
[C---:B----4-:R-:W-:Y:S01]  /*a410*/  @!P3 LEA R8, P5, R3.reuse, R4, 0x2 ;  /* 0x000000040308b211 */ /* 0x050fe200078a10ff */
[----:B------:R0:W-:Y:S03]  /*a420*/  @!P4 ST.E.64 desc[UR50][R6.64], R138 ;  /* 0x0000008a0600c985 */ /* 0x0001e6000c101b32 */
[----:B------:R-:W-:Y:S01]  /*a430*/  @!P3 LEA.HI.X R9, R3, R5, R0, 0x2, P5 ;  /* 0x000000050309b211 */ /* 0x000fe200028f1400 */
[----:B------:R-:W-:Y:S01]  /*a440*/  VIADD R3, R2, 0xf8 ;  /* 0x000000f802037836 */ /* 0x000fe20000000000 */
[----:B------:R-:W-:-:S02]  /*a450*/  SHF.R.S32.HI R0, RZ, 0x1f, R21 ;  /* 0x0000001fff007819 */ /* 0x000fc40000011415 */
[----:B------:R-:W-:Y:S01]  /*a460*/  @!P6 LEA R20, P5, R21, R4, 0x2 ;  /* 0x000000041514e211 */ /* 0x000fe200078a10ff */
[----:B------:R0:W-:Y:S01]  /*a470*/  @!P3 ST.E.64 desc[UR50][R8.64], R142 ;  /* 0x0000008e0800b985 */ /* 0x0001e2000c101b32 */
[----:B------:R-:W-:Y:S02]  /*a480*/  ISETP.GE.AND P0, PT, R3, UR4, PT ;  /* 0x0000000403007c0c */ /* 0x000fe4000bf06270 */
[----:B------:R-:W-:-:S05]  /*a490*/  @!P6 LEA.HI.X R21, R21, R5, R0, 0x2, P5 ;  /* 0x000000051515e211 */ /* 0x000fca00028f1400 */
[----:B------:R0:W-:Y:S06]  /*a4a0*/  @!P6 ST.E.64 desc[UR50][R20.64], R146 ;  /* 0x000000921400e985 */ /* 0x0001ec000c101b32 */
[----:B------:R-:W-:Y:S05]  /*a4b0*/  @P0 BRA `(.L_x_9451) ;  /* 0x0000000c00f00947 */ /* 0x000fea0003800000 */
[----:B------:R-:W-:Y:S02]  /*a4c0*/  LEA R4, P0, R3, R4, 0x2 ;  /* 0x0000000403047211 */ /* 0x000fe400078010ff */
[----:B------:R-:W-:-:S04]  /*a4d0*/  SHF.R.S32.HI R0, RZ, 0x1f, R3 ;  /* 0x0000001fff007819 */ /* 0x000fc80000011403 */
[----:B------:R-:W-:-:S05]  /*a4e0*/  LEA.HI.X R5, R3, R5, R0, 0x2, P0 ;  /* 0x0000000503057211 */ /* 0x000fca00000f1400 */
[----:B------:R1:W-:Y:S01]  /*a4f0*/  ST.E.64 desc[UR50][R4.64], R150 ;  /* 0x0000009604007985 */ /* 0x0003e2000c101b32 */
[----:B------:R-:W-:Y:S05]  /*a500*/  BRA `(.L_x_9451) ;  /* 0x0000000c00dc7947 */ /* 0x000fea0003800000 */
.L_x_9442:
        /* <DEDUP_REMOVED lines=33> */
.L_x_9454:
        /* <DEDUP_REMOVED lines=58> */
.L_x_9456:
[----:B------:R-:W-:Y:S05]  /*aac0*/  BSYNC B1 ;  /* 0x0000000000017941 */ /* 0x000fea0003800000 */
.L_x_9455:
[----:B------:R-:W-:-:S06]  /*aad0*/  UISETP.GT.AND UP0, UPT, UR44, 0x1, UPT ;  /* 0x000000012c00788c */ /* 0x000fcc000bf04270 */
[----:B------:R-:W-:-:S13]  /*aae0*/  PLOP3.LUT P0, PT, PT, PT, UP0, 0x80, 0x0 ;  /* 0x000000000000781c */ /* 0x000fda0003f0f008 */
[----:B------:R-:W-:Y:S05]  /*aaf0*/  @P0 BRA `(.L_x_9451) ;  /* 0x0000000800600947 */ /* 0x000fea0003800000 */
[----:B------:R-:W1:Y:S01]  /*ab00*/  LDC R11, c[0x0][0xbe8] ;  /* 0x0002fa00ff0b7b82 */ /* 0x000e620000000800 */
[----:B0-----:R-:W-:Y:S01]  /*ab10*/  SHF.R.S32.HI R3, RZ, 0x1f, R8 ;  /* 0x0000001fff037819 */ /* 0x001fe20000011408 */
[----:B------:R-:W-:Y:S01]  /*ab20*/  ULDC.64 UR10, c[0x0][0xaa0] ;  /* 0x0002a800000a7ab9 */ /* 0x000fe20000000a00 */
[----:B------:R-:W-:Y:S01]  /*ab30*/  BSSY B1, `(.L_x_9457) ;  /* 0x0000052000017945 */ /* 0x000fe20003800000 */
[----:B------:R-:W-:Y:S01]  /*ab40*/  UIMAD.WIDE.U32 UR8, UR4, UR10, URZ ;  /* 0x0000000a040872a5 */ /* 0x000fe2000f8e003f */
[----:B------:R-:W-:Y:S01]  /*ab50*/  LEA.HI R3, R3, R8, RZ, 0x3 ;  /* 0x0000000803037211 */ /* 0x000fe200078f18ff */
[----:B------:R-:W-:-:S03]  /*ab60*/  UIMAD UR10, UR19, UR10, URZ ;  /* 0x0000000a130a72a4 */ /* 0x000fc6000f8e023f */
[----:B------:R-:W-:Y:S01]  /*ab70*/  LOP3.LUT R9, R3, 0xfffffff8, RZ, 0xc0, !PT ;  /* 0xfffffff803097812 */ /* 0x000fe200078ec0ff */
[----:B------:R-:W-:Y:S01]  /*ab80*/  UIMAD UR10, UR4, UR11, UR10 ;  /* 0x0000000b040a72a4 */ /* 0x000fe2000f8e020a */
[----:B------:R-:W-:-:S03]  /*ab90*/  SHF.R.S32.HI R13, RZ, 0x3, R3 ;  /* 0x00000003ff0d7819 */ /* 0x000fc60000011403 */
[----:B------:R-:W-:Y:S01]  /*aba0*/  IMAD.IADD R10, R8, 0x1, -R9 ;  /* 0x00000001080a7824 */ /* 0x000fe200078e0a09 */
[----:B------:R-:W-:Y:S01]  /*abb0*/  UIADD3 UR9, UR9, UR10, URZ ;  /* 0x0000000a09097290 */ /* 0x000fe2000fffe03f */
[----:B------:R-:W-:Y:S02]  /*abc0*/  IMAD.U32 R8, RZ, RZ, UR41 ;  /* 0x00000029ff087e24 */ /* 0x000fe4000f8e00ff */
[----:B------:R-:W-:Y:S01]  /*abd0*/  IMAD R3, R10, 0x20, R13 ;  /* 0x000000200a037824 */ /* 0x000fe200078e020d */
[----:B------:R-:W-:Y:S02]  /*abe0*/  ULDC.64 UR10, c[0x0][0xae8] ;  /* 0x0002ba00000a7ab9 */ /* 0x000fe40000000a00 */
[----:B------:R-:W-:Y:S01]  /*abf0*/  UIMAD.WIDE.U32 UR8, UR43, UR10, UR8 ;  /* 0x0000000a2b0872a5 */ /* 0x000fe2000f8e0008 */
[----:B------:R-:W-:Y:S01]  /*ac00*/  IMAD R8, R8, 0x80, R3 ;  /* 0x0000008008087824 */ /* 0x000fe200078e0203 */
[----:B-1----:R-:W-:Y:S02]  /*ac10*/  ISETP.NE.AND P0, PT, R11, 0x1, PT ;  /* 0x000000010b00780c */ /* 0x002fe40003f05270 */
[----:B------:R-:W-:Y:S01]  /*ac20*/  UIMAD UR9, UR43, UR11, UR9 ;  /* 0x0000000b2b0972a4 */ /* 0x000fe2000f8e0209 */
[----:B------:R-:W-:-:S02]  /*ac30*/  IMAD.MOV.U32 R3, RZ, RZ, R8 ;  /* 0x000000ffff037224 */ /* 0x000fc400078e0008 */
[----:B------:R-:W-:Y:S02]  /*ac40*/  ULDC.64 UR10, c[0x0][0xaf0] ;  /* 0x0002bc00000a7ab9 */ /* 0x000fe40000000a00 */
[----:B------:R-:W-:Y:S02]  /*ac50*/  UIMAD UR40, UR40, UR10, URZ ;  /* 0x0000000a282872a4 */ /* 0x000fe4000f8e023f */
[----:B------:R-:W-:Y:S02]  /*ac60*/  UIMAD.WIDE.U32 UR8, UR39, UR10, UR8 ;  /* 0x0000000a270872a5 */ /* 0x000fe4000f8e0008 */
[----:B------:R-:W-:Y:S02]  /*ac70*/  UIMAD UR4, UR39, UR11, UR40 ;  /* 0x0000000b270472a4 */ /* 0x000fe4000f8e0228 */
[----:B------:R-:W0:Y:S02]  /*ac80*/  @P0 LDC R5, c[0x0][0xbec] ;  /* 0x0002fb00ff050b82 */ /* 0x000e240000000800 */
[----:B------:R-:W-:Y:S01]  /*ac90*/  UIADD3 UR4, UR9, UR4, URZ ;  /* 0x0000000409047290 */ /* 0x000fe2000fffe03f */
[----:B------:R-:W-:-:S05]  /*aca0*/  ULDC.64 UR10, c[0x0][0xae0] ;  /* 0x0002b800000a7ab9 */ /* 0x000fca0000000a00 */
[----:B------:R-:W1:Y:S01]  /*acb0*/  @P0 LDC R7, c[0x0][0xbf0] ;  /* 0x0002fc00ff070b82 */ /* 0x000e620000000800 */
[----:B0-----:R-:W-:-:S04]  /*acc0*/  @P0 IMAD.HI.U32 R4, R8, R5, RZ ;  /* 0x0000000508040227 */ /* 0x001fc800078e00ff */
[----:B------:R-:W-:Y:S02]  /*acd0*/  IMAD.U32 R5, RZ, RZ, UR9 ;  /* 0x00000009ff057e24 */ /* 0x000fe4000f8e00ff */
[----:B------:R-:W-:Y:S01]  /*ace0*/  IMAD.U32 R5, RZ, RZ, UR4 ;  /* 0x00000004ff057e24 */ /* 0x000fe2000f8e00ff */
[----:B-1----:R-:W-:Y:S01]  /*acf0*/  @P0 SHF.R.U32.HI R3, RZ, R7, R4 ;  /* 0x00000007ff030219 */ /* 0x002fe20000011604 */
[----:B------:R-:W-:Y:S01]  /*ad00*/  IMAD.U32 R4, RZ, RZ, UR8 ;  /* 0x00000008ff047e24 */ /* 0x000fe2000f8e00ff */
[----:B------:R-:W-:Y:S02]  /*ad10*/  ULDC.64 UR8, c[0x0][0xad8] ;  /* 0x0002b60000087ab9 */ /* 0x000fe40000000a00 */
[--C-:B------:R-:W-:Y:S01]  /*ad20*/  SHF.R.S32.HI R6, RZ, 0x1f, R3.reuse ;  /* 0x0000001fff067819 */ /* 0x100fe20000011403 */
[----:B------:R-:W-:Y:S02]  /*ad30*/  IMAD.MOV R7, RZ, RZ, -R3 ;  /* 0x000000ffff077224 */ /* 0x000fe400078e0a03 */
[----:B------:R-:W-:-:S04]  /*ad40*/  IMAD.WIDE.U32 R4, R3, UR10, R4 ;  /* 0x0000000a03047c25 */ /* 0x000fc8000f8e0004 */
[----:B------:R-:W-:Y:S02]  /*ad50*/  IMAD R7, R11, R7, R8 ;  /* 0x000000070b077224 */ /* 0x000fe400078e0208 */
[----:B------:R-:W-:Y:S02]  /*ad60*/  IMAD R6, R6, UR10, RZ ;  /* 0x0000000a06067c24 */ /* 0x000fe4000f8e02ff */
[----:B------:R-:W-:Y:S02]  /*ad70*/  IMAD.U32 R8, RZ, RZ, UR41 ;  /* 0x00000029ff087e24 */ /* 0x000fe4000f8e00ff */
[----:B------:R-:W-:Y:S01]  /*ad80*/  IMAD R9, R3, UR11, R6 ;  /* 0x0000000b03097c24 */ /* 0x000fe2000f8e0206 */
[----:B------:R-:W-:Y:S01]  /*ad90*/  SHF.R.S32.HI R6, RZ, 0x1f, R7 ;  /* 0x0000001fff067819 */ /* 0x000fe20000011407 */
[----:B------:R-:W-:Y:S02]  /*ada0*/  IMAD R8, R8, 0x80, R13 ;  /* 0x0000008008087824 */ /* 0x000fe400078e020d */
[----:B------:R-:W-:-:S02]  /*adb0*/  IMAD.IADD R5, R5, 0x1, R9 ;  /* 0x0000000105057824 */ /* 0x000fc400078e0209 */
[----:B------:R-:W-:Y:S02]  /*adc0*/  IMAD R6, R6, UR8, RZ ;  /* 0x0000000806067c24 */ /* 0x000fe4000f8e02ff */
[----:B------:R-:W-:-:S04]  /*add0*/  IMAD.WIDE.U32 R4, R7, UR8, R4 ;  /* 0x0000000807047c25 */ /* 0x000fc8000f8e0004 */
[----:B------:R-:W-:Y:S01]  /*ade0*/  IMAD R9, R7, UR9, R6 ;  /* 0x0000000907097c24 */ /* 0x000fe2000f8e0206 */
[----:B------:R-:W-:Y:S01]  /*adf0*/  ULDC.64 UR8, c[0x0][0xa80] ;  /* 0x0002a00000087ab9 */ /* 0x000fe20000000a00 */
[----:B-----5:R-:W-:Y:S01]  /*ae00*/  IMAD R11, R0, R11, RZ ;  /* 0x0000000b000b7224 */ /* 0x020fe200078e02ff */
[----:B------:R-:W-:Y:S01]  /*ae10*/  LEA R6, P2, R4, UR8, 0x1 ;  /* 0x0000000804067c11 */ /* 0x000fe2000f8408ff */
[C---:B------:R-:W-:Y:S02]  /*ae20*/  VIADD R3, R8.reuse, 0x40 ;  /* 0x0000004008037836 */ /* 0x040fe40000000000 */
[----:B------:R-:W-:Y:S02]  /*ae30*/  IMAD.IADD R5, R5, 0x1, R9 ;  /* 0x0000000105057824 */ /* 0x000fe400078e0209 */
[----:B------:R-:W-:Y:S01]  /*ae40*/  VIADD R0, R8, 0x20 ;  /* 0x0000002008007836 */ /* 0x000fe20000000000 */
[----:B------:R-:W-:Y:S01]  /*ae50*/  ISETP.GE.AND P0, PT, R3, R11, PT ;  /* 0x0000000b0300720c */ /* 0x000fe20003f06270 */
[----:B------:R-:W-:Y:S01]  /*ae60*/  IMAD.SHL.U32 R7, R10, 0x8, RZ ;  /* 0x000000080a077824 */ /* 0x000fe200078e00ff */
[----:B------:R-:W-:-:S02]  /*ae70*/  LEA.HI.X R3, R4, UR9, R5, 0x1, P2 ;  /* 0x0000000904037c11 */ /* 0x000fc400090f0c05 */
[-C--:B------:R-:W-:Y:S01]  /*ae80*/  ISETP.GE.AND P2, PT, R8, R11.reuse, PT ;  /* 0x0000000b0800720c */ /* 0x080fe20003f46270 */
[C---:B------:R-:W-:Y:S01]  /*ae90*/  VIADD R9, R7.reuse, 0x40 ;  /* 0x0000004007097836 */ /* 0x040fe20000000000 */
[----:B------:R-:W-:Y:S01]  /*aea0*/  ISETP.GE.AND P1, PT, R0, R11, PT ;  /* 0x0000000b0000720c */ /* 0x000fe20003f26270 */
[C---:B------:R-:W-:Y:S01]  /*aeb0*/  VIADD R15, R7.reuse, 0x80 ;  /* 0x00000080070f7836 */ /* 0x040fe20000000000 */
[----:B------:R0:W1:Y:S01]  /*aec0*/  SHFL.IDX PT, R4, R6, RZ, 0x181f ;  /* 0x00181fff06047589 */ /* 0x00006200000e0000 */
[----:B------:R-:W-:Y:S01]  /*aed0*/  VIADD R13, R7, 0xc0 ;  /* 0x000000c0070d7836 */ /* 0x000fe20000000000 */
[----:B------:R-:W-:Y:S02]  /*aee0*/  SHF.R.S32.HI R12, RZ, 0x1f, R7 ;  /* 0x0000001fff0c7819 */ /* 0x000fe40000011407 */
[----:B------:R0:W2:Y:S01]  /*aef0*/  SHFL.IDX PT, R0, R3, RZ, 0x181f ;  /* 0x00181fff03007589 */ /* 0x0000a200000e0000 */
[----:B------:R-:W-:Y:S02]  /*af00*/  SHF.R.S32.HI R10, RZ, 0x1f, R9 ;  /* 0x0000001fff0a7819 */ /* 0x000fe40000011409 */
[----:B------:R-:W-:-:S02]  /*af10*/  SHF.R.S32.HI R14, RZ, 0x1f, R15 ;  /* 0x0000001fff0e7819 */ /* 0x000fc4000001140f */
        /* <DEDUP_REMOVED lines=10> */
[----:B------:R3:W-:Y:S01]  /*afc0*/  @!P5 ST.E.128 desc[UR50][R24.64], RZ ;  /* 0x000000ff1800d985 */ /* 0x0007e2000c101d32 */
[----:B------:R-:W-:Y:S02]  /*afd0*/  @!P4 LEA.HI.X R27, R9, R0, R10, 0x1, P6 ;  /* 0x00000000091bc211 */ /* 0x000fe400030f0c0a */
[----:B------:R-:W-:-:S03]  /*afe0*/  @!P3 LEA R28, P6, R15, R4, 0x1 ;  /* 0x000000040f1cb211 */ /* 0x000fc600078c08ff */
[----:B------:R3:W-:Y:S01]  /*aff0*/  @!P4 ST.E.128 desc[UR50][R26.64], RZ ;  /* 0x000000ff1a00c985 */ /* 0x0007e2000c101d32 */
[----:B------:R-:W-:Y:S02]  /*b000*/  @!P3 LEA.HI.X R29, R15, R0, R14, 0x1, P6 ;  /* 0x000000000f1db211 */ /* 0x000fe400030f0c0e */
[----:B------:R-:W-:-:S03]  /*b010*/  @!P2 LEA R4, P6, R13, R4, 0x1 ;  /* 0x000000040d04a211 */ /* 0x000fc600078c08ff */
[----:B------:R3:W-:Y:S01]  /*b020*/  @!P3 ST.E.128 desc[UR50][R28.64], RZ ;  /* 0x000000ff1c00b985 */ /* 0x0007e2000c101d32 */
[----:B------:R-:W-:-:S05]  /*b030*/  @!P2 LEA.HI.X R5, R13, R0, R20, 0x1, P6 ;  /* 0x000000000d05a211 */ /* 0x000fca00030f0c14 */
[----:B------:R3:W-:Y:S04]  /*b040*/  @!P2 ST.E.128 desc[UR50][R4.64], RZ ;  /* 0x000000ff0400a985 */ /* 0x0007e8000c101d32 */
.L_x_9458:
[----:B------:R-:W-:Y:S05]  /*b050*/  BSYNC B1 ;  /* 0x0000000000017941 */ /* 0x000fea0003800000 */
.L_x_9457:
[----:B--2---:R2:W4:Y:S01]  /*b060*/  SHFL.IDX PT, R0, R3, 0x1, 0x181f ;  /* 0x00381f0003007f89 */ /* 0x00452200000e0000 */
[----:B------:R-:W-:Y:S03]  /*b070*/  BSSY B1, `(.L_x_9459) ;  /* 0x0000014000017945 */ /* 0x000fe60003800000 */
[----:B-1-3--:R2:W1:Y:S01]  /*b080*/  SHFL.IDX PT, R4, R6, 0x1, 0x181f ;  /* 0x00381f0006047f89 */ /* 0x00a46200000e0000 */
[----:B------:R-:W-:Y:S05]  /*b090*/  @P1 BRA `(.L_x_9460) ;  /* 0x0000000000441947 */ /* 0x000fea0003800000 */
[----:B------:R-:W-:Y:S02]  /*b0a0*/  ULDC UR4, c[0x0][0xac8] ;  /* 0x0002b20000047ab9 */ /* 0x000fe40000000800 */
[----:B------:R-:W-:Y:S02]  /*b0b0*/  ISETP.GE.AND P4, PT, R7, UR4, PT ;  /* 0x0000000407007c0c */ /* 0x000fe4000bf86270 */
[----:B------:R-:W-:Y:S02]  /*b0c0*/  ISETP.GE.AND P3, PT, R9, UR4, PT ;  /* 0x0000000409007c0c */ /* 0x000fe4000bf66270 */
[----:B------:R-:W-:Y:S02]  /*b0d0*/  ISETP.GE.AND P2, PT, R15, UR4, PT ;  /* 0x000000040f007c0c */ /* 0x000fe4000bf46270 */
[----:B------:R-:W-:-:S07]  /*b0e0*/  ISETP.GE.AND P1, PT, R13, UR4, PT ;  /* 0x000000040d007c0c */ /* 0x000fce000bf26270 */
[-C--:B-1----:R-:W-:Y:S02]  /*b0f0*/  @!P4 LEA R24, P6, R7, R4.reuse, 0x1 ;  /* 0x000000040718c211 */ /* 0x082fe400078c08ff */
[----:B------:R-:W-:Y:S02]  /*b100*/  @!P3 LEA R26, P5, R9, R4, 0x1 ;  /* 0x00000004091ab211 */ /* 0x000fe400078a08ff */
[----:B----4-:R-:W-:Y:S02]  /*b110*/  @!P4 LEA.HI.X R25, R7, R0, R12, 0x1, P6 ;  /* 0x000000000719c211 */ /* 0x010fe400030f0c0c */
[----:B------:R-:W-:Y:S02]  /*b120*/  @!P2 LEA R28, P6, R15, R4, 0x1 ;  /* 0x000000040f1ca211 */ /* 0x000fe400078c08ff */
[----:B------:R-:W-:Y:S01]  /*b130*/  @!P3 LEA.HI.X R27, R9, R0, R10, 0x1, P5 ;  /* 0x00000000091bb211 */ /* 0x000fe200028f0c0a */
[----:B------:R3:W-:Y:S01]  /*b140*/  @!P4 ST.E.128 desc[UR50][R24.64], RZ ;  /* 0x000000ff1800c985 */ /* 0x0007e2000c101d32 */
[----:B------:R-:W-:-:S02]  /*b150*/  @!P1 LEA R4, P5, R13, R4, 0x1 ;  /* 0x000000040d049211 */ /* 0x000fc400078a08ff */
[-C--:B------:R-:W-:Y:S01]  /*b160*/  @!P2 LEA.HI.X R29, R15, R0.reuse, R14, 0x1, P6 ;  /* 0x000000000f1da211 */ /* 0x080fe200030f0c0e */
[----:B------:R3:W-:Y:S01]  /*b170*/  @!P3 ST.E.128 desc[UR50][R26.64], RZ ;  /* 0x000000ff1a00b985 */ /* 0x0007e2000c101d32 */
[----:B------:R-:W-:-:S03]  /*b180*/  @!P1 LEA.HI.X R5, R13, R0, R20, 0x1, P5 ;  /* 0x000000000d059211 */ /* 0x000fc600028f0c14 */
[----:B------:R3:W-:Y:S04]  /*b190*/  @!P2 ST.E.128 desc[UR50][R28.64], RZ ;  /* 0x000000ff1c00a985 */ /* 0x0007e8000c101d32 */
[----:B------:R3:W-:Y:S02]  /*b1a0*/  @!P1 ST.E.128 desc[UR50][R4.64], RZ ;  /* 0x000000ff04009985 */ /* 0x0007e4000c101d32 */
.L_x_9460:
[----:B------:R-:W-:Y:S05]  /*b1b0*/  BSYNC B1 ;  /* 0x0000000000017941 */ /* 0x000fea0003800000 */
.L_x_9459:
[----:B----4-:R4:W0:Y:S01]  /*b1c0*/  SHFL.IDX PT, R0, R3, 0x2, 0x181f ;  /* 0x00581f0003007f89 */ /* 0x01082200000e0000 */
        /* <DEDUP_REMOVED lines=9> */
[-C--:B------:R-:W-:Y:S02]  /*b260*/  @!P2 LEA R26, P5, R9, R4.reuse, 0x1 ;  /* 0x00000004091aa211 */ /* 0x080fe400078a08ff */
[----:B------:R-:W-:Y:S02]  /*b270*/  @!P1 LEA R28, P4, R15, R4, 0x1 ;  /* 0x000000040f1c9211 */ /* 0x000fe400078808ff */
[----:B0-----:R-:W-:Y:S02]  /*b280*/  @!P3 LEA.HI.X R25, R7, R0, R12, 0x1, P6 ;  /* 0x000000000719b211 */ /* 0x001fe400030f0c0c */
[----:B------:R-:W-:Y:S02]  /*b290*/  @!P0 LEA R4, P6, R13, R4, 0x1 ;  /* 0x000000040d048211 */ /* 0x000fe400078c08ff */
[-C--:B------:R-:W-:Y:S01]  /*b2a0*/  @!P2 LEA.HI.X R27, R9, R0.reuse, R10, 0x1, P5 ;  /* 0x00000000091ba211 */ /* 0x080fe200028f0c0a */
[----:B------:R3:W-:Y:S01]  /*b2b0*/  @!P3 ST.E.128 desc[UR50][R24.64], RZ ;  /* 0x000000ff1800b985 */ /* 0x0007e2000c101d32 */
[----:B------:R-:W-:-:S02]  /*b2c0*/  @!P1 LEA.HI.X R29, R15, R0, R14, 0x1, P4 ;  /* 0x000000000f1d9211 */ /* 0x000fc400020f0c0e */
[----:B------:R-:W-:Y:S01]  /*b2d0*/  @!P0 LEA.HI.X R5, R13, R0, R20, 0x1, P6 ;  /* 0x000000000d058211 */ /* 0x000fe200030f0c14 */
[----:B------:R3:W-:Y:S04]  /*b2e0*/  @!P2 ST.E.128 desc[UR50][R26.64], RZ ;  /* 0x000000ff1a00a985 */ /* 0x0007e8000c101d32 */
[----:B------:R3:W-:Y:S04]  /*b2f0*/  @!P1 ST.E.128 desc[UR50][R28.64], RZ ;  /* 0x000000ff1c009985 */ /* 0x0007e8000c101d32 */
[----:B------:R3:W-:Y:S02]  /*b300*/  @!P0 ST.E.128 desc[UR50][R4.64], RZ ;  /* 0x000000ff04008985 */ /* 0x0007e4000c101d32 */
.L_x_9462:
[----:B------:R-:W-:Y:S05]  /*b310*/  BSYNC B1 ;  /* 0x0000000000017941 */ /* 0x000fea0003800000 */
.L_x_9461:
[----:B0-----:R-:W-:Y:S01]  /*b320*/  VIADD R0, R8, 0x60 ;  /* 0x0000006008007836 */ /* 0x001fe20000000000 */
[----:B--2-4-:R-:W0:Y:S04]  /*b330*/  SHFL.IDX PT, R3, R3, 0x3, 0x181f ;  /* 0x00781f0003037f89 */ /* 0x014e2800000e0000 */
[----:B------:R-:W-:Y:S01]  /*b340*/  ISETP.GE.AND P0, PT, R0, R11, PT ;  /* 0x0000000b0000720c */ /* 0x000fe20003f06270 */
[----:B-1-3--:R1:W2:-:S12]  /*b350*/  SHFL.IDX PT, R4, R6, 0x3, 0x181f ;  /* 0x00781f0006047f89 */ /* 0x00a29800000e0000 */
[----:B-1----:R-:W-:Y:S05]  /*b360*/  @P0 BRA `(.L_x_9451) ;  /* 0x0000000000440947 */ /* 0x002fea0003800000 */
[----:B------:R-:W-:Y:S02]  /*b370*/  ULDC UR4, c[0x0][0xac8] ;  /* 0x0002b20000047ab9 */ /* 0x000fe40000000800 */
[----:B------:R-:W-:Y:S02]  /*b380*/  ISETP.GE.AND P3, PT, R7, UR4, PT ;  /* 0x0000000407007c0c */ /* 0x000fe4000bf66270 */
[----:B------:R-:W-:Y:S02]  /*b390*/  ISETP.GE.AND P2, PT, R9, UR4, PT ;  /* 0x0000000409007c0c */ /* 0x000fe4000bf46270 */
[----:B------:R-:W-:Y:S02]  /*b3a0*/  ISETP.GE.AND P1, PT, R15, UR4, PT ;  /* 0x000000040f007c0c */ /* 0x000fe4000bf26270 */
[----:B------:R-:W-:-:S07]  /*b3b0*/  ISETP.GE.AND P0, PT, R13, UR4, PT ;  /* 0x000000040d007c0c */ /* 0x000fce000bf06270 */
[----:B--2---:R-:W-:-:S04]  /*b3c0*/  @!P3 LEA R6, P4, R7, R4, 0x1 ;  /* 0x000000040706b211 */ /* 0x004fc800078808ff */
[-C--:B0-----:R-:W-:Y:S02]  /*b3d0*/  @!P3 LEA.HI.X R7, R7, R3.reuse, R12, 0x1, P4 ;  /* 0x000000030707b211 */ /* 0x081fe400020f0c0c */
[-C--:B------:R-:W-:Y:S02]  /*b3e0*/  @!P2 LEA R8, P4, R9, R4.reuse, 0x1 ;  /* 0x000000040908a211 */ /* 0x080fe400078808ff */
[-C--:B------:R-:W-:Y:S01]  /*b3f0*/  @!P1 LEA R24, P5, R15, R4.reuse, 0x1 ;  /* 0x000000040f189211 */ /* 0x080fe200078a08ff */
[----:B------:R0:W-:Y:S01]  /*b400*/  @!P3 ST.E.128 desc[UR50][R6.64], RZ ;  /* 0x000000ff0600b985 */ /* 0x0001e2000c101d32 */
[----:B------:R-:W-:Y:S02]  /*b410*/  @!P0 LEA R4, P6, R13, R4, 0x1 ;  /* 0x000000040d048211 */ /* 0x000fe400078c08ff */
[-C--:B------:R-:W-:Y:S02]  /*b420*/  @!P2 LEA.HI.X R9, R9, R3.reuse, R10, 0x1, P4 ;  /* 0x000000030909a211 */ /* 0x080fe400020f0c0a */
[----:B------:R-:W-:-:S02]  /*b430*/  @!P1 LEA.HI.X R25, R15, R3, R14, 0x1, P5 ;  /* 0x000000030f199211 */ /* 0x000fc400028f0c0e */
[----:B------:R-:W-:Y:S01]  /*b440*/  @!P0 LEA.HI.X R5, R13, R3, R20, 0x1, P6 ;  /* 0x000000030d058211 */ /* 0x000fe200030f0c14 */
[----:B------:R0:W-:Y:S04]  /*b450*/  @!P2 ST.E.128 desc[UR50][R8.64], RZ ;  /* 0x000000ff0800a985 */ /* 0x0001e8000c101d32 */
[----:B------:R0:W-:Y:S04]  /*b460*/  @!P1 ST.E.128 desc[UR50][R24.64], RZ ;  /* 0x000000ff18009985 */ /* 0x0001e8000c101d32 */
[----:B------:R0:W-:Y:S02]  /*b470*/  @!P0 ST.E.128 desc[UR50][R4.64], RZ ;  /* 0x000000ff04008985 */ /* 0x0001e4000c101d32 */
.L_x_9451:
[----:B------:R-:W-:Y:S05]  /*b480*/  BSYNC B0 ;  /* 0x0000000000007941 */ /* 0x000fea0003800000 */
.L_x_9441:
[----:B------:R-:W-:Y:S02]  /*b490*/  ULDC UR4, c[0x0][0xc3c] ;  /* 0x00030f0000047ab9 */ /* 0x000fe40000000800 */
[----:B------:R-:W-:-:S06]  /*b4a0*/  UISETP.GE.AND UP0, UPT, UR7, UR4, UPT ;  /* 0x000000040700728c */ /* 0x000fcc000bf06270 */
[----:B------:R-:W-:-:S13]  /*b4b0*/  PLOP3.LUT P0, PT, PT, PT, UP0, 0x80, 0x0 ;  /* 0x000000000000781c */ /* 0x000fda0003f0f008 */
[----:B------:R-:W-:Y:S05]  /*b4c0*/  @!P0 BRA `(.L_x_9463) ;  /* 0xffffff5800dc8947 */ /* 0x000fea000383ffff */
[----:B------:R-:W-:Y:S05]  /*b4d0*/  EXIT ;  /* 0x000000000000794d */ /* 0x000fea0003800000 */
.L_x_9412:
        /* <DEDUP_REMOVED lines=16> */
.L_x_9464:
        /* <DEDUP_REMOVED lines=43> */
.L_x_9468:
        /* <DEDUP_REMOVED lines=35> */
.L_x_9466:
        /* <DEDUP_REMOVED lines=18> */
.L_x_9469:
        /* <DEDUP_REMOVED lines=57> */
.L_x_9467:
[----:B------:R-:W-:Y:S01]  /*bf70*/  ULDC UR4, c[0x0][0xc3c] ;  /* 0x00030f0000047ab9 */ /* 0x000fe20000000800 */
[----:B------:R-:W-:Y:S02]  /*bf80*/  IMAD.MOV.U32 R17, RZ, RZ, RZ ;  /* 0x000000ffff117224 */ /* 0x000fe400078e00ff */
[----:B------:R-:W-:Y:S02]  /*bf90*/  IMAD.U32 R16, RZ, RZ, UR6 ;  /* 0x00000006ff107e24 */ /* 0x000fe4000f8e00ff */
[----:B------:R-:W-:Y:S02]  /*bfa0*/  IMAD.MOV.U32 R18, RZ, RZ, RZ ;  /* 0x000000ffff127224 */ /* 0x000fe400078e00ff */
[----:B------:R-:W-:-:S07]  /*bfb0*/  IMAD.U32 R19, RZ, RZ, UR4 ;  /* 0x00000004ff137e24 */ /* 0x000fce000f8e00ff */
.L_x_9470:
[----:B------:R-:W-:-:S13]  /*bfc0*/  ISETP.NE.AND P0, PT, R7, RZ, PT ;  /* 0x000000ff0700720c */ /* 0x000fda0003f05270 */
[----:B------:R-:W0:Y:S01]  /*bfd0*/  @!P0 S2R R3, SR_CgaCtaId ;  /* 0x0000000000038919 */ /* 0x000e220000008800 */
[----:B------:R-:W-:-:S04]  /*bfe0*/  @!P0 MOV R2, 0x400 ;  /* 0x0000040000028802 */ /* 0x000fc80000000f00 */
[----:B0-----:R-:W-:-:S05]  /*bff0*/  @!P0 LEA R2, R3, R2, 0x18 ;  /* 0x0000000203028211 */ /* 0x001fca00078ec0ff */
[----:B------:R1:W-:Y:S01]  /*c000*/  @!P0 STS.128 [R2+0x228d0], R16 ;  /* 0x0228d01002008388 */ /* 0x0003e20000000c00 */
[----:B------:R-:W-:Y:S06]  /*c010*/  BAR.ARV 0x5, 0x180 ;  /* 0x0146000000007b1d */ /* 0x000fec0000002000 */
.L_x_9465:
        /* <DEDUP_REMOVED lines=25> */
[----:B------:R-:W-:Y:S01]  /*c1b0*/  LOP3.LUT R0, R4, 0xc0, RZ, 0xfc, !PT ;  /* 0x000000c004007812 */ /* 0x000fe200078efcff */
[----:B0-----:R-:W-:-:S06]  /*c1c0*/  ULEA UR4, UR5, UR4, 0x18 ;  /* 0x0000000405047291 */ /* 0x001fcc000f8ec03f */
[----:B------:R-:W-:-:S04]  /*c1d0*/  IMAD.U32 R22, RZ, RZ, UR4 ;  /* 0x00000004ff167e24 */ /* 0x000fc8000f8e00ff */
[----:B--2---:R-:W-:-:S07]  /*c1e0*/  IMAD R36, R28, 0x2, R22 ;  /* 0x000000021c247824 */ /* 0x004fce00078e0216 */
.L_x_9532:
[----:B0-----:R-:W0:Y:S02]  /*c1f0*/  LDC.64 R2, c[0x0][0xc88] ;  /* 0x00032200ff027b82 */ /* 0x001e240000000a00 */
[----:B0-----:R-:W-:-:S05]  /*c200*/  IMAD.WIDE R2, R19, 0x4, R2 ;  /* 0x0000000413027825 */ /* 0x001fca00078e0202 */
        /* <DEDUP_REMOVED lines=12> */
[----:B------:R0:W-:Y:S01]  /*c2d0*/  STL [R1], R0 ;  /* 0x0000000001007387 */ /* 0x0001e20000100800 */
        /* <DEDUP_REMOVED lines=33> */
.L_x_9472:
        /* <DEDUP_REMOVED lines=9> */
.L_x_9473:
        /* <DEDUP_REMOVED lines=9> */
.L_x_9474:
[----:B-----5:R-:W-:Y:S01]  /*c610*/  IMAD.IADD R32, R7, 0x1, -R30 ;  /* 0x0000000107207824 */ /* 0x020fe200078e0a1e */
[----:B012---:R-:W-:Y:S01]  /*c620*/  LOP3.LUT R0, R18, 0xff000000, RZ, 0xc0, !PT ;  /* 0xff00000012007812 */ /* 0x007fe200078ec0ff */
[----:B------:R-:W-:Y:S02]  /*c630*/  BSSY B0, `(.L_x_9475) ;  /* 0x0000028000007945 */ /* 0x000fe40003800000 */
[C---:B------:R-:W-:Y:S01]  /*c640*/  VIADD R2, R32.reuse, 0x5f ;  /* 0x0000005f20027836 */ /* 0x040fe20000000000 */
[----:B------:R-:W-:Y:S02]  /*c650*/  ISETP.GE.AND P0, PT, R32, 0x1, PT ;  /* 0x000000012000780c */ /* 0x000fe40003f06270 */
[----:B------:R-:W-:Y:S01]  /*c660*/  SHF.R.U32.HI R3, RZ, 0x8, R0 ;  /* 0x00000008ff037819 */ /* 0x000fe20000011600 */
[----:B------:R-:W-:Y:S01]  /*c670*/  IMAD.HI R2, R2, 0x2aaaaaab, RZ ;  /* 0x2aaaaaab02027827 */ /* 0x000fe200078e02ff */
[----:B------:R-:W-:-:S04]  /*c680*/  LOP3.LUT R0, R18, 0xff0000, RZ, 0xc0, !PT ;  /* 0x00ff000012007812 */ /* 0x000fc800078ec0ff */
[----:B------:R-:W-:Y:S02]  /*c690*/  LEA.HI R5, R0, R3, RZ, 0x10 ;  /* 0x0000000300057211 */ /* 0x000fe400078f80ff */
[----:B------:R-:W-:Y:S02]  /*c6a0*/  SHF.R.U32.HI R3, RZ, 0x1f, R2 ;  /* 0x0000001fff037819 */ /* 0x000fe40000011602 */
[----:B------:R-:W-:Y:S02]  /*c6b0*/  LOP3.LUT R29, R5, 0xff, RZ, 0xc0, !PT ;  /* 0x000000ff051d7812 */ /* 0x000fe400078ec0ff */
[----:B------:R-:W-:Y:S01]  /*c6c0*/  LEA.HI.SX32 R0, R2, R3, 0x1c ;  /* 0x0000000302007211 */ /* 0x000fe200078fe2ff */
[----:B------:R-:W-:Y:S01]  /*c6d0*/  IMAD.MOV.U32 R2, RZ, RZ, RZ ;  /* 0x000000ffff027224 */ /* 0x000fe200078e00ff */
        /* <DEDUP_REMOVED lines=29> */
.L_x_9476:
[----:B------:R-:W-:Y:S05]  /*c8b0*/  BSYNC B0 ;  /* 0x0000000000007941 */ /* 0x000fea0003800000 */
.L_x_9475:
        /* <DEDUP_REMOVED lines=23> */
.L_x_9478:
        /* <DEDUP_REMOVED lines=20> */
.L_x_9481:
[----:B------:R-:W-:Y:S05]  /*cb70*/  BSYNC B6 ;  /* 0x0000000000067941 */ /* 0x000fea0003800000 */
.L_x_9480:
        /* <DEDUP_REMOVED lines=20> */
.L_x_9484:
        /* <DEDUP_REMOVED lines=15> */
.L_x_9483:
[----:B------:R-:W-:Y:S05]  /*cdb0*/  BSYNC B6 ;  /* 0x0000000000067941 */ /* 0x000fea0003800000 */
.L_x_9482:
[----:B------:R-:W-:Y:S01]  /*cdc0*/  ULDC.64 UR4, c[0x0][0x9f8] ;  /* 0x00027e0000047ab9 */ /* 0x000fe20000000a00 */
[----:B------:R-:W0:Y:S01]  /*cdd0*/  S2R R20, SR_TID.X ;  /* 0x0000000000147919 */ /* 0x000e220000002100 */
[----:B------:R-:W-:Y:S01]  /*cde0*/  ISETP.NE.U32.AND P0, PT, RZ, UR4, PT ;  /* 0x00000004ff007c0c */ /* 0x000fe2000bf05070 */
[----:B------:R-:W1:Y:S03]  /*cdf0*/  LDC R8, c[0x0][0x430] ;  /* 0x00010c00ff087b82 */ /* 0x000e660000000800 */
[----:B------:R-:W-:-:S13]  /*ce00*/  ISETP.NE.AND.EX P0, PT, RZ, UR5, PT, P0 ;  /* 0x00000005ff007c0c */ /* 0x000fda000bf05300 */
[----:B------:R-:W-:Y:S01]  /*ce10*/  @P0 IADD3 R2, P1, R31, UR4, RZ ;  /* 0x000000041f020c10 */ /* 0x000fe2000ff3e0ff */
[----:B------:R-:W-:Y:S01]  /*ce20*/  VIADD R0, R35, 0xffffffff ;  /* 0xffffffff23007836 */ /* 0x000fe20000000000 */
[----:B------:R-:W-:Y:S02]  /*ce30*/  ULDC UR4, c[0x0][0x320] ;  /* 0x0000c80000047ab9 */ /* 0x000fe40000000800 */
[----:B------:R-:W-:-:S05]  /*ce40*/  @P0 IADD3.X R3, R33, UR5, RZ, P1, !PT ;  /* 0x0000000521030c10 */ /* 0x000fca0008ffe4ff */
[----:B------:R2:W3:Y:S01]  /*ce50*/  @P0 LDG.E R27, desc[UR50][R2.64] ;  /* 0x00000032021b0981 */ /* 0x0004e2000c1e1900 */
[----:B0-----:R-:W-:-:S04]  /*ce60*/  LOP3.LUT R20, R20, 0x7f, RZ, 0xc0, !PT ;  /* 0x0000007f14147812 */ /* 0x001fc800078ec0ff */
[----:B------:R-:W-:Y:S02]  /*ce70*/  SHF.R.U32.HI R21, RZ, 0x3, R20 ;  /* 0x00000003ff157819 */ /* 0x000fe40000011614 */
[----:B------:R-:W0:Y:S01]  /*ce80*/  S2R R20, SR_TID.X ;  /* 0x0000000000147919 */ /* 0x000e220000002100 */
[----:B-1----:R-:W-:-:S13]  /*ce90*/  ISETP.NE.AND P2, PT, R8, 0x1, PT ;  /* 0x000000010800780c */ /* 0x002fda0003f45270 */
[----:B------:R-:W2:Y:S08]  /*cea0*/  @P2 LDC R6, c[0x0][0x434] ;  /* 0x00010d00ff062b82 */ /* 0x000eb00000000800 */
[----:B------:R-:W1:Y:S01]  /*ceb0*/  @P2 LDC R7, c[0x0][0x438] ;  /* 0x00010e00ff072b82 */ /* 0x000e620000000800 */
[----:B0-----:R-:W-:-:S05]  /*cec0*/  IMAD.SHL.U32 R20, R20, 0x10, RZ ;  /* 0x0000001014147824 */ /* 0x001fca00078e00ff */
[----:B------:R-:W-:-:S05]  /*ced0*/  LOP3.LUT R20, R21, 0x70, R20, 0xf8, !PT ;  /* 0x0000007015147812 */ /* 0x000fca00078ef814 */
[----:B------:R-:W-:-:S05]  /*cee0*/  IMAD R35, R0, 0x60, R20 ;  /* 0x0000006000237824 */ /* 0x000fca00078e0214 */
[----:B------:R-:W-:-:S04]  /*cef0*/  ISETP.GE.AND P0, PT, R35, R32, PT ;  /* 0x000000202300720c */ /* 0x000fc80003f06270 */
[----:B------:R-:W-:Y:S01]  /*cf00*/  ISETP.GT.U32.OR P0, PT, R20, 0x5f, P0 ;  /* 0x0000005f1400780c */ /* 0x000fe20000704470 */
[----:B------:R-:W0:Y:S01]  /*cf10*/  S2R R21, SR_TID.X ;  /* 0x0000000000157919 */ /* 0x000e220000002100 */
[----:B------:R-:W-:-:S11]  /*cf20*/  IMAD.IADD R35, R35, 0x1, R30 ;  /* 0x0000000123237824 */ /* 0x000fd600078e021e */
[----:B------:R-:W4:Y:S01]  /*cf30*/  @!P0 LDC.64 R4, c[0x0][0x428] ;  /* 0x00010a00ff048b82 */ /* 0x000f220000000a00 */
[----:B--2---:R-:W-:-:S04]  /*cf40*/  @P2 IMAD.HI.U32 R2, R35, R6, RZ ;  /* 0x0000000623022227 */ /* 0x004fc800078e00ff */
[----:B------:R-:W-:Y:S01]  /*cf50*/  IMAD.MOV.U32 R6, RZ, RZ, R35 ;  /* 0x000000ffff067224 */ /* 0x000fe200078e0023 */
[----:B-1----:R-:W-:-:S04]  /*cf60*/  @P2 SHF.R.U32.HI R6, RZ, R7, R2 ;  /* 0x00000007ff062219 */ /* 0x002fc80000011602 */
[--C-:B------:R-:W-:Y:S01]  /*cf70*/  @!P0 SHF.R.S32.HI R3, RZ, 0x1f, R6.reuse ;  /* 0x0000001fff038819 */ /* 0x100fe20000011406 */
[----:B------:R-:W-:Y:S02]  /*cf80*/  @!P0 IMAD.MOV.U32 R2, RZ, RZ, R6 ;  /* 0x000000ffff028224 */ /* 0x000fe400078e0006 */
[----:B0-----:R-:W-:-:S05]  /*cf90*/  IMAD.SHL.U32 R21, R21, 0x8, RZ ;  /* 0x0000000815157824 */ /* 0x001fca00078e00ff */
[----:B------:R-:W-:-:S04]  /*cfa0*/  LOP3.LUT R21, R21, 0x38, RZ, 0xc0, !PT ;  /* 0x0000003815157812 */ /* 0x000fc800078ec0ff */
[----:B------:R-:W-:Y:S02]  /*cfb0*/  LOP3.LUT R10, R21, 0x40, RZ, 0xfc, !PT ;  /* 0x00000040150a7812 */ /* 0x000fe400078efcff */
[----:B------:R-:W-:Y:S02]  /*cfc0*/  LOP3.LUT R23, R23, 0xffffff7f, RZ, 0xc0, !PT ;  /* 0xffffff7f17177812 */ /* 0x000fe400078ec0ff */
[----:B------:R-:W-:Y:S02]  /*cfd0*/  ISETP.GE.AND P3, PT, R10, UR4, PT ;  /* 0x000000040a007c0c */ /* 0x000fe4000bf66270 */
[----:B------:R-:W-:Y:S02]  /*cfe0*/  @P2 LOP3.LUT R23, R23, 0x80, RZ, 0xfc, !PT ;  /* 0x0000008017172812 */ /* 0x000fe400078efcff */
[----:B------:R-:W-:Y:S02]  /*cff0*/  LOP3.LUT R9, R21, 0x80, RZ, 0xfc, !PT ;  /* 0x0000008015097812 */ /* 0x000fe400078efcff */
[----:B------:R-:W-:Y:S01]  /*d000*/  LOP3.LUT R23, R23, 0xfffffff7, RZ, 0xc0, !PT ;  /* 0xfffffff717177812 */ /* 0x000fe200078ec0ff */
[----:B------:R-:W-:Y:S01]  /*d010*/  IMAD.MOV.U32 R34, RZ, RZ, RZ ;  /* 0x000000ffff227224 */ /* 0x000fe200078e00ff */
[----:B------:R-:W-:-:S05]  /*d020*/  ISETP.GE.AND P2, PT, R21, UR4, PT ;  /* 0x0000000415007c0c */ /* 0x000fca000bf46270 */
[----:B------:R-:W-:-:S04]  /*d030*/  @P3 LOP3.LUT R23, R23, 0x8, RZ, 0xfc, !PT ;  /* 0x0000000817173812 */ /* 0x000fc800078efcff */
[----:B------:R-:W-:-:S04]  /*d040*/  LOP3.LUT R23, R23, 0xffffffef, RZ, 0xc0, !PT ;  /* 0xffffffef17177812 */ /* 0x000fc800078ec0ff */
[----:B------:R-:W-:Y:S01]  /*d050*/  LOP3.LUT R23, R23, 0xfffffffb, RZ, 0xc0, !PT ;  /* 0xfffffffb17177812 */ /* 0x000fe200078ec0ff */
[----:B------:R-:W-:Y:S01]  /*d060*/  UMOV UR5, 0xffffffff ;  /* 0xffffffff00057882 */ /* 0x000fe20000000000 */
[----:B------:R-:W-:Y:S02]  /*d070*/  LOP3.LUT R18, R18, 0xffff, RZ, 0xc0, !PT ;  /* 0x0000ffff12127812 */ /* 0x000fe400078ec0ff */
[----:B---3--:R-:W-:Y:S01]  /*d080*/  SHF.R.S32.HI R31, RZ, 0x1f, R27 ;  /* 0x0000001fff1f7819 */ /* 0x008fe2000001141b */
[----:B----4-:R-:W-:-:S04]  /*d090*/  @!P0 IMAD.WIDE.U32 R2, R27, R4, R2 ;  /* 0x000000041b028225 */ /* 0x010fc800078e0002 */
[----:B------:R-:W-:-:S04]  /*d0a0*/  @!P0 IMAD R7, R31, R4, RZ ;  /* 0x000000041f078224 */ /* 0x000fc800078e02ff */
[----:B------:R-:W-:Y:S02]  /*d0b0*/  @!P0 IMAD R7, R27, R5, R7 ;  /* 0x000000051b078224 */ /* 0x000fe400078e0207 */
[----:B------:R-:W0:Y:S02]  /*d0c0*/  @!P0 LDC.64 R4, c[0x0][0x418] ;  /* 0x00010600ff048b82 */ /* 0x000e240000000a00 */
[----:B------:R-:W-:Y:S01]  /*d0d0*/  @!P0 IMAD.IADD R7, R3, 0x1, R7 ;  /* 0x0000000103078824 */ /* 0x000fe200078e0207 */
[----:B0-----:R-:W-:-:S04]  /*d0e0*/  @!P0 LEA R4, P1, R2, R4, 0x2 ;  /* 0x0000000402048211 */ /* 0x001fc800078210ff */
[----:B------:R-:W-:Y:S02]  /*d0f0*/  @!P0 LEA.HI.X R5, R2, R5, R7, 0x2, P1 ;  /* 0x0000000502058211 */ /* 0x000fe400008f1407 */
[----:B------:R-:W-:Y:S01]  /*d100*/  ISETP.GE.AND P1, PT, R9, UR4, PT ;  /* 0x0000000409007c0c */ /* 0x000fe2000bf26270 */
[----:B------:R-:W-:Y:S02]  /*d110*/  IMAD.MOV R2, RZ, RZ, -R6 ;  /* 0x000000ffff027224 */ /* 0x000fe400078e0a06 */
[----:B------:R0:W5:Y:S02]  /*d120*/  @!P0 LDG.E R34, desc[UR50][R4.64] ;  /* 0x0000003204228981 */ /* 0x000164000c1e1900 */
[----:B------:R-:W-:Y:S01]  /*d130*/  IMAD R35, R8, R2, R35 ;  /* 0x0000000208237224 */ /* 0x000fe200078e0223 */
[----:B------:R-:W-:-:S04]  /*d140*/  LOP3.LUT R8, R21, 0xc0, RZ, 0xfc, !PT ;  /* 0x000000c015087812 */ /* 0x000fc800078efcff */
[----:B------:R-:W-:-:S03]  /*d150*/  ISETP.GE.AND P0, PT, R8, UR4, PT ;  /* 0x0000000408007c0c */ /* 0x000fc6000bf06270 */
[----:B------:R-:W-:-:S04]  /*d160*/  @P1 LOP3.LUT R23, R23, 0x4, RZ, 0xfc, !PT ;  /* 0x0000000417171812 */ /* 0x000fc800078efcff */
[----:B------:R-:W-:-:S04]  /*d170*/  @P2 LOP3.LUT R23, R23, 0x10, RZ, 0xfc, !PT ;  /* 0x0000001017172812 */ /* 0x000fc800078efcff */
[----:B------:R-:W-:Y:S01]  /*d180*/  LOP3.LUT R23, R23, 0xfffffffd, RZ, 0xc0, !PT ;  /* 0xfffffffd17177812 */ /* 0x000fe200078ec0ff */
[----:B------:R-:W-:-:S03]  /*d190*/  IMAD.U32 R2, RZ, RZ, UR36 ;  /* 0x00000024ff027e24 */ /* 0x000fc6000f8e00ff */
[----:B------:R-:W-:Y:S01]  /*d1a0*/  @P0 LOP3.LUT R23, R23, 0x2, RZ, 0xfc, !PT ;  /* 0x0000000217170812 */ /* 0x000fe200078efcff */
[----:B0-----:R-:W-:Y:S06]  /*d1b0*/  BRA.DIV UR5, `(.L_x_9485) ;  /* 0x0000003e055c7947 */ /* 0x001fec000b800000 */
.L_x_9549:
[----:B------:R-:W-:Y:S02]  /*d1c0*/  ISETP.NE.AND P0, PT, R2, 0x3, PT ;  /* 0x000000030200780c */ /* 0x000fe40003f05270 */
[----:B------:R-:W-:Y:S02]  /*d1d0*/  ISETP.GT.U32.AND P1, PT, R20, 0x5f, PT ;  /* 0x0000005f1400780c */ /* 0x000fe40003f24070 */
[----:B------:R-:W-:Y:S02]  /*d1e0*/  LOP3.LUT R23, R23, 0xffffffbf, RZ, 0xc0, !PT ;  /* 0xffffffbf17177812 */ /* 0x000fe400078ec0ff */
[----:B------:R-:W-:-:S07]  /*d1f0*/  SEL R6, RZ, 0x1, P2 ;  /* 0x00000001ff067807 */ /* 0x000fce0001000000 */
[----:B------:R-:W-:-:S04]  /*d200*/  @P0 LOP3.LUT R23, R23, 0x40, RZ, 0xfc, !PT ;  /* 0x0000004017170812 */ /* 0x000fc800078efcff */
[----:B------:R-:W-:-:S04]  /*d210*/  LOP3.LUT R23, R23, 0xffffffdf, RZ, 0xc0, !PT ;  /* 0xffffffdf17177812 */ /* 0x000fc800078ec0ff */
[----:B------:R-:W-:Y:S01]  /*d220*/  @P1 LOP3.LUT R23, R23, 0x20, RZ, 0xfc, !PT ;  /* 0x0000002017171812 */ /* 0x000fe200078efcff */
[----:B------:R-:W-:Y:S06]  /*d230*/  @!P0 BRA `(.L_x_9486) ;  /* 0x0000000000048947 */ /* 0x000fec0003800000 */
[----:B------:R-:W-:Y:S01]  /*d240*/  BPT.TRAP 0x1 ;  /* 0x000000040000795c */ /* 0x000fe20000300000 */
.L_x_9486:
[----:B------:R-:W-:Y:S01]  /*d250*/  IMAD R32, R0, -0x60, R32 ;  /* 0xffffffa000207824 */ /* 0x000fe200078e0220 */
[----:B------:R-:W-:Y:S01]  /*d260*/  SHF.L.U32 R0, R26, 0x1f, RZ ;  /* 0x0000001f1a007819 */ /* 0x000fe200000006ff */
[----:B------:R-:W-:Y:S01]  /*d270*/  IMAD R33, R24, 0x8, R22 ;  /* 0x0000000818217824 */ /* 0x000fe200078e0216 */
[----:B------:R-:W-:Y:S03]  /*d280*/  BSSY B0, `(.L_x_9487) ;  /* 0x0000003000007945 */ /* 0x000fe60003800000 */
[----:B------:R-:W0:Y:S02]  /*d290*/  SYNCS.PHASECHK.TRANS64.TRYWAIT P0, [R33+URZ+0x22840], R0 ;  /* 0x02284000210075a7 */ /* 0x000e24000800017f */
[----:B0-----:R-:W-:Y:S05]  /*d2a0*/  @!P0 BRA `(.L_x_9488) ;  /* 0x0000003c00548947 */ /* 0x001fea0003800000 */
.L_x_9550:
[----:B------:R-:W-:Y:S05]  /*d2b0*/  BSYNC B0 ;  /* 0x0000000000007941 */ /* 0x000fea0003800000 */
.L_x_9487:
[----:B0-----:R-:W-:Y:S01]  /*d2c0*/  SHF.R.S32.HI R0, RZ, 0x1f, R35 ;  /* 0x0000001fff007819 */ /* 0x001fe20000011423 */
[----:B------:R-:W-:Y:S01]  /*d2d0*/  ULDC.64 UR4, c[0x0][0x300] ;  /* 0x0000c00000047ab9 */ /* 0x000fe20000000a00 */
[----:B------:R-:W0:Y:S01]  /*d2e0*/  S2R R8, SR_TID.X ;  /* 0x0000000000087919 */ /* 0x000e220000002100 */
[----:B------:R-:W-:Y:S01]  /*d2f0*/  IMAD.WIDE.U32 R2, R35, UR4, RZ ;  /* 0x0000000423027c25 */ /* 0x000fe2000f8e00ff */
[----:B-----5:R-:W-:Y:S01]  /*d300*/  SHF.R.S32.HI R4, RZ, 0x1f, R34 ;  /* 0x0000001fff047819 */ /* 0x020fe20000011422 */
[----:B------:R-:W-:Y:S01]  /*d310*/  ULDC.64 UR6, c[0x0][0x2e8] ;  /* 0x0000ba0000067ab9 */ /* 0x000fe20000000a00 */
[----:B------:R1:W-:Y:S01]  /*d320*/  STL [R1+0x1c], R0 ;  /* 0x00001c0001007387 */ /* 0x0003e20000100800 */
[----:B------:R-:W-:-:S03]  /*d330*/  LOP3.LUT R23, R23, 0xfffffffe, RZ, 0xc0, !PT ;  /* 0xfffffffe17177812 */ /* 0x000fc600078ec0ff */
[----:B------:R2:W-:Y:S01]  /*d340*/  STL [R1+0x20], R4 ;  /* 0x0000200401007387 */ /* 0x0005e20000100800 */
[----:B-1----:R-:W-:-:S04]  /*d350*/  IMAD R0, R0, UR4, RZ ;  /* 0x0000000400007c24 */ /* 0x002fc8000f8e02ff */
[----:B------:R-:W-:Y:S01]  /*d360*/  IMAD R0, R35, UR5, R0 ;  /* 0x0000000523007c24 */ /* 0x000fe2000f8e0200 */
[----:B------:R-:W-:-:S03]  /*d370*/  ULDC.64 UR4, c[0x0][0x310] ;  /* 0x0000c40000047ab9 */ /* 0x000fc60000000a00 */
[----:B------:R-:W-:Y:S02]  /*d380*/  IMAD.IADD R3, R3, 0x1, R0 ;  /* 0x0000000103037824 */ /* 0x000fe400078e0200 */
[----:B------:R-:W-:Y:S02]  /*d390*/  IMAD R0, R4, UR4, RZ ;  /* 0x0000000404007c24 */ /* 0x000fe4000f8e02ff */
[----:B--2---:R-:W1:Y:S01]  /*d3a0*/  S2R R4, SR_TID.X ;  /* 0x0000000000047919 */ /* 0x004e620000002100 */
[----:B------:R-:W-:-:S04]  /*d3b0*/  IMAD.WIDE.U32 R2, R34, UR4, R2 ;  /* 0x0000000422027c25 */ /* 0x000fc8000f8e0002 */
[----:B------:R-:W-:Y:S01]  /*d3c0*/  IMAD R0, R34, UR5, R0 ;  /* 0x0000000522007c24 */ /* 0x000fe2000f8e0200 */
[----:B------:R-:W-:Y:S01]  /*d3d0*/  ULDC.64 UR4, c[0x0][0x308] ;  /* 0x0000c20000047ab9 */ /* 0x000fe20000000a00 */
[----:B0-----:R-:W-:Y:S02]  /*d3e0*/  IMAD.SHL.U32 R8, R8, 0x8, RZ ;  /* 0x0000000808087824 */ /* 0x001fe400078e00ff */
[----:B------:R-:W-:-:S03]  /*d3f0*/  IMAD.IADD R3, R3, 0x1, R0 ;  /* 0x0000000103037824 */ /* 0x000fc600078e0200 */
[----:B------:R-:W-:Y:S01]  /*d400*/  LOP3.LUT R8, R8, 0x38, RZ, 0xc0, !PT ;  /* 0x0000003808087812 */ /* 0x000fe200078ec0ff */
[----:B------:R-:W-:Y:S01]  /*d410*/  IMAD.WIDE.U32 R2, R18, UR4, R2 ;  /* 0x0000000412027c25 */ /* 0x000fe2000f8e0002 */
[----:B------:R-:W-:Y:S02]  /*d420*/  ULDC UR4, c[0x0][0x2f4] ;  /* 0x0000bd0000047ab9 */ /* 0x000fe40000000800 */
[----:B------:R-:W-:Y:S02]  /*d430*/  ISETP.GE.AND P2, PT, R8, UR4, PT ;  /* 0x0000000408007c0c */ /* 0x000fe4000bf46270 */
[----:B------:R-:W-:-:S11]  /*d440*/  LEA R0, P0, R2, UR6, 0x1 ;  /* 0x0000000602007c11 */ /* 0x000fd6000f8008ff */
[----:B------:R-:W-:Y:S02]  /*d450*/  @P2 LOP3.LUT R23, R23, 0x1, RZ, 0xfc, !PT ;  /* 0x0000000117172812 */ /* 0x000fe400078efcff */
[----:B-1----:R-:W-:-:S04]  /*d460*/  LOP3.LUT R4, R4, 0x7f, RZ, 0xc0, !PT ;  /* 0x0000007f04047812 */ /* 0x002fc800078ec0ff */
[----:B------:R-:W-:Y:S01]  /*d470*/  SHF.R.U32.HI R5, RZ, 0x3, R4 ;  /* 0x00000003ff057819 */ /* 0x000fe20000011604 */
[----:B------:R-:W-:Y:S01]  /*d480*/  IMAD R4, R18, UR5, R3 ;  /* 0x0000000512047c24 */ /* 0x000fe2000f8e0203 */
[----:B------:R-:W-:-:S03]  /*d490*/  UMOV UR5, 0xffffffff ;  /* 0xffffffff00057882 */ /* 0x000fc60000000000 */
[----:B------:R-:W-:Y:S01]  /*d4a0*/  IMAD.IADD R32, R32, 0x1, -R5 ;  /* 0x0000000120207824 */ /* 0x000fe200078e0a05 */
[----:B------:R-:W-:Y:S01]  /*d4b0*/  LEA.HI.X R4, R2, UR7, R4, 0x1, P0 ;  /* 0x0000000702047c11 */ /* 0x000fe200080f0c04 */
[----:B------:R-:W-:-:S03]  /*d4c0*/  IMAD R5, R24, 0x1800, R28 ;  /* 0x0000180018057824 */ /* 0x000fc600078e021c */
        /* <DEDUP_REMOVED lines=54> */
.L_x_9564:
        /* <DEDUP_REMOVED lines=10> */
.L_x_9490:
        /* <DEDUP_REMOVED lines=11> */
.L_x_9491:
[----:B0-----:R0:W5:Y:S01]  /*d980*/  LDL.LU R3, [R1] ;  /* 0x0000000001037983 */ /* 0x0011620000300800 */
[C---:B------:R-:W-:Y:S01]  /*d990*/  LOP3.LUT P3, RZ, R23.reuse, 0x8, RZ, 0xc0, !PT ;  /* 0x0000000817ff7812 */ /* 0x040fe2000786c0ff */
[----:B------:R0:W-:Y:S01]  /*d9a0*/  SYNCS.ARRIVE.TRANS64.A1T0 RZ, [R33+URZ+0x22830], RZ ;  /* 0x022830ff21ff79a7 */ /* 0x0001e2000810003f */
[----:B------:R-:W-:-:S13]  /*d9b0*/  LOP3.LUT P2, RZ, R23, 0x4, RZ, 0xc0, !PT ;  /* 0x0000000417ff7812 */ /* 0x000fda000784c0ff */
[----:B------:R-:W-:Y:S05]  /*d9c0*/  WARPSYNC.ALL ;  /* 0x0000000000007948 */ /* 0x000fea0003800000 */
[----:B------:R-:W-:Y:S01]  /*d9d0*/  BAR.SYNC.DEFER_BLOCKING 0x8, 0x180 ;  /* 0x0206000000007b1d */ /* 0x000fe20000010000 */
[----:B------:R-:W-:Y:S02]  /*d9e0*/  LOP3.LUT P1, RZ, R23, 0x100, RZ, 0xc0, !PT ;  /* 0x0000010017ff7812 */ /* 0x000fe4000782c0ff */
[----:B------:R-:W-:Y:S02]  /*d9f0*/  SEL R0, RZ, 0x2, P3 ;  /* 0x00000002ff007807 */ /* 0x000fe40001800000 */
[----:B------:R-:W-:Y:S01]  /*da00*/  SEL R2, RZ, 0x4, P2 ;  /* 0x00000004ff027807 */ /* 0x000fe20001000000 */
[----:B------:R-:W-:Y:S01]  /*da10*/  ULDC.64 UR4, c[0x0][0x298] ;  /* 0x0000a60000047ab9 */ /* 0x000fe20000000a00 */
[----:B------:R-:W-:Y:S01]  /*da20*/  SEL R4, R25, RZ, !P1 ;  /* 0x000000ff19047207 */ /* 0x000fe20004800000 */
[----:B------:R-:W-:Y:S01]  /*da30*/  BSSY B6, `(.L_x_9492) ;  /* 0x0000021000067945 */ /* 0x000fe20003800000 */
[----:B------:R-:W-:-:S02]  /*da40*/  IADD3 R0, R2, R0, R6 ;  /* 0x0000000002007210 */ /* 0x000fc40007ffe006 */
[----:B------:R-:W-:Y:S01]  /*da50*/  LOP3.LUT P0, RZ, R23, 0x2, RZ, 0xc0, !PT ;  /* 0x0000000217ff7812 */ /* 0x000fe2000780c0ff */
[----:B------:R1:W-:Y:S03]  /*da60*/  STL [R1+0x14], R4 ;  /* 0x0000140401007387 */ /* 0x0003e60000100800 */
[----:B------:R-:W-:-:S05]  /*da70*/  SEL R25, RZ, 0x8, P0 ;  /* 0x00000008ff197807 */ /* 0x000fca0000000000 */
[----:B------:R-:W-:Y:S01]  /*da80*/  IMAD.IADD R25, R0, 0x1, R25 ;  /* 0x0000000100197824 */ /* 0x000fe200078e0219 */
[----:B------:R-:W-:Y:S01]  /*da90*/  SHF.R.S32.HI R0, RZ, 0x1f, R37 ;  /* 0x0000001fff007819 */ /* 0x000fe20000011425 */
[----:B-1----:R-:W-:-:S04]  /*daa0*/  IMAD.WIDE.U32 R4, R37, UR4, RZ ;  /* 0x0000000425047c25 */ /* 0x002fc8000f8e00ff */
[----:B------:R-:W-:-:S04]  /*dab0*/  IMAD R0, R0, UR4, RZ ;  /* 0x0000000400007c24 */ /* 0x000fc8000f8e02ff */
[----:B------:R-:W-:-:S04]  /*dac0*/  IMAD R0, R37, UR5, R0 ;  /* 0x0000000525007c24 */ /* 0x000fc8000f8e0200 */
[----:B------:R-:W-:Y:S01]  /*dad0*/  IMAD.IADD R37, R5, 0x1, R0 ;  /* 0x0000000105257824 */ /* 0x000fe200078e0200 */
[----:B-----5:R-:W-:-:S05]  /*dae0*/  SEL R2, R3, RZ, !P1 ;  /* 0x000000ff03027207 */ /* 0x020fca0004800000 */
[----:B------:R1:W-:Y:S04]  /*daf0*/  STL [R1], R2 ;  /* 0x0000000201007387 */ /* 0x0003e80000100800 */
[----:B------:R2:W-:Y:S01]  /*db00*/  STL.64 [R1+0x8], R4 ;  /* 0x0000080401007387 */ /* 0x0005e20000100a00 */
[----:B-1----:R-:W-:-:S05]  /*db10*/  VIADD R2, R22, 0x18400 ;  /* 0x0001840016027836 */ /* 0x002fca0000000000 */
[----:B------:R-:W-:-:S13]  /*db20*/  LOP3.LUT P0, RZ, R2, 0x3ff, RZ, 0xc0, !PT ;  /* 0x000003ff02ff7812 */ /* 0x000fda000780c0ff */
[----:B--2---:R-:W-:Y:S05]  /*db30*/  @!P0 BRA `(.L_x_9493) ;  /* 0x0000000000408947 */ /* 0x004fea0003800000 */
        /* <DEDUP_REMOVED lines=16> */
.L_x_9493:
[----:B------:R-:W-:Y:S05]  /*dc40*/  BSYNC B6 ;  /* 0x0000000000067941 */ /* 0x000fea0003800000 */
.L_x_9492:
[----:B------:R-:W2:Y:S01]  /*dc50*/  LDL.LU.64 R2, [R1+0x8] ;  /* 0x0000080001027983 */ /* 0x000ea20000300a00 */
[----:B------:R-:W-:Y:S01]  /*dc60*/  ULDC.64 UR4, c[0x0][0x2d8] ;  /* 0x0000b60000047ab9 */ /* 0x000fe20000000a00 */
[----:B------:R-:W1:Y:S02]  /*dc70*/  LDC R6, c[0x0][0x448] ;  /* 0x00011200ff067b82 */ /* 0x000e640000000800 */
[----:B------:R-:W3:Y:S04]  /*dc80*/  LDL.LU R21, [R1] ;  /* 0x0000000001157983 */ /* 0x000ee80000300800 */
[----:B------:R-:W4:Y:S01]  /*dc90*/  LDL.LU R20, [R1+0x14] ;  /* 0x0000140001147983 */ /* 0x000f220000300800 */
[----:B------:R-:W-:-:S03]  /*dca0*/  IMAD.SHL.U32 R17, R17, 0x80, RZ ;  /* 0x0000008011117824 */ /* 0x000fc600078e00ff */
[----:B------:R0:W5:Y:S01]  /*dcb0*/  LDL R10, [R1+0x10] ;  /* 0x00001000010a7983 */ /* 0x0001620000100800 */
[----:B-1----:R-:W-:-:S13]  /*dcc0*/  ISETP.NE.AND P0, PT, R6, 0x1, PT ;  /* 0x000000010600780c */ /* 0x002fda0003f05270 */
[----:B------:R-:W1:Y:S01]  /*dcd0*/  @P0 LDC R4, c[0x0][0x44c] ;  /* 0x00011300ff040b82 */ /* 0x000e620000000800 */
[----:B------:R-:W0:Y:S02]  /*dce0*/  S2R R8, SR_TID.X ;  /* 0x0000000000087919 */ /* 0x000e240000002100 */
[----:B0-----:R-:W-:-:S05]  /*dcf0*/  IMAD.SHL.U32 R8, R8, 0x8, RZ ;  /* 0x0000000808087824 */ /* 0x001fca00078e00ff */
        /* <DEDUP_REMOVED lines=9> */
[----:B------:R-:W0:Y:S02]  /*dd90*/  S2R R20, SR_TID.X ;  /* 0x0000000000147919 */ /* 0x000e240000002100 */
[----:B------:R-:W-:Y:S02]  /*dda0*/  IMAD.IADD R3, R3, 0x1, R0 ;  /* 0x0000000103037824 */ /* 0x000fe400078e0200 */
[----:B------:R-:W2:Y:S01]  /*ddb0*/  @P0 LDC R0, c[0x0][0x450] ;  /* 0x00011400ff000b82 */ /* 0x000ea20000000800 */
[----:B0-----:R-:W-:-:S04]  /*ddc0*/  LOP3.LUT R20, R20, 0x7f, RZ, 0xc0, !PT ;  /* 0x0000007f14147812 */ /* 0x001fc800078ec0ff */
[----:B------:R-:W-:Y:S02]  /*ddd0*/  SHF.R.U32.HI R21, RZ, 0x3, R20 ;  /* 0x00000003ff157819 */ /* 0x000fe40000011614 */
[----:B------:R-:W0:Y:S02]  /*dde0*/  S2R R20, SR_TID.X ;  /* 0x0000000000147919 */ /* 0x000e240000002100 */
[----:B0-----:R-:W-:-:S05]  /*ddf0*/  IMAD.SHL.U32 R20, R20, 0x10, RZ ;  /* 0x0000001014147824 */ /* 0x001fca00078e00ff */
[----:B------:R-:W-:-:S04]  /*de00*/  LOP3.LUT R20, R21, 0x70, R20, 0xf8, !PT ;  /* 0x0000007015147812 */ /* 0x000fc800078ef814 */
[----:B------:R-:W-:-:S05]  /*de10*/  LOP3.LUT R5, R20, R17, RZ, 0xfc, !PT ;  /* 0x0000001114057212 */ /* 0x000fca00078efcff */
[----:B-1----:R-:W-:-:S04]  /*de20*/  @P0 IMAD.HI.U32 R7, R5, R4, RZ ;  /* 0x0000000405070227 */ /* 0x002fc800078e00ff */
[----:B------:R-:W-:Y:S01]  /*de30*/  IMAD.MOV.U32 R4, RZ, RZ, R5 ;  /* 0x000000ffff047224 */ /* 0x000fe200078e0005 */
[----:B--2---:R-:W-:Y:S01]  /*de40*/  @P0 SHF.R.U32.HI R4, RZ, R0, R7 ;  /* 0x00000000ff040219 */ /* 0x004fe20000011607 */
        /* <DEDUP_REMOVED lines=25> */
[----:B------:R-:W-:Y:S01]  /*dfe0*/  IMAD.IADD R17, R9, 0x1, R17 ;  /* 0x0000000109117824 */ /* 0x000fe200078e0211 */
[----:B------:R-:W1:Y:S03]  /*dff0*/  SHFL.IDX PT, R2, R4, RZ, 0x181f ;  /* 0x00181fff04027589 */ /* 0x000e6600000e0000 */
[C---:B------:R-:W-:Y:S01]  /*e000*/  VIADD R6, R17.reuse, 0x10 ;  /* 0x0000001011067836 */ /* 0x040fe20000000000 */
[----:B------:R-:W-:Y:S01]  /*e010*/  ISETP.GE.AND P0, PT, R17, R5, PT ;  /* 0x000000051100720c */ /* 0x000fe20003f06270 */
[----:B------:R-:W-:-:S12]  /*e020*/  SHFL.IDX PT, R14, R0, 0x7, 0x181f ;  /* 0x00f81f00000e7f89 */ /* 0x000fd800000e0000 */
[----:B0-----:R-:W-:-:S05]  /*e030*/  @!P0 LEA R3, P2, R8, R3, 0x1 ;  /* 0x0000000308038211 */ /* 0x001fca00078408ff */
[----:B-1----:R-:W-:-:S05]  /*e040*/  @!P0 IMAD.X R2, RZ, RZ, R2, P2 ;  /* 0x000000ffff028224 */ /* 0x002fca00010e0602 */
[----:B------:R-:W-:-:S04]  /*e050*/  @!P0 LOP3.LUT R3, R3, R2, RZ, 0x3c, !PT ;  /* 0x0000000203038212 */ /* 0x000fc800078e3cff */
[----:B------:R-:W-:-:S04]  /*e060*/  @!P0 LOP3.LUT R2, R3, R2, RZ, 0x3c, !PT ;  /* 0x0000000203028212 */ /* 0x000fc800078e3cff */
[----:B------:R-:W-:-:S05]  /*e070*/  @!P0 LOP3.LUT R3, R3, R2, RZ, 0x3c, !PT ;  /* 0x0000000203038212 */ /* 0x000fca00078e3cff */
[----:B------:R0:W-:Y:S01]  /*e080*/  @!P0 LDGSTS.E.BYPASS.LTC128B.128 [R36+0x18400], desc[UR50][R2.64], !P1 ;  /* 0x1840000002248fae */ /* 0x0001e2000c901d72 */
[----:B------:R-:W-:Y:S01]  /*e090*/  ISETP.GE.AND P0, PT, R6, R5, PT ;  /* 0x000000050600720c */ /* 0x000fe20003f06270 */
[----:B------:R-:W-:Y:S02]  /*e0a0*/  VIADD R6, R17, 0x20 ;  /* 0x0000002011067836 */ /* 0x000fe40000000000 */
[----:B0-----:R-:W0:Y:S04]  /*e0b0*/  SHFL.IDX PT, R3, R0, 0x1, 0x181f ;  /* 0x00381f0000037f89 */ /* 0x001e2800000e0000 */
[----:B------:R-:W1:Y:S06]  /*e0c0*/  SHFL.IDX PT, R2, R4, 0x1, 0x181f ;  /* 0x00381f0004027f89 */ /* 0x000e6c00000e0000 */
        /* <DEDUP_REMOVED lines=48> */
[----:B------:R-:W1:Y:S04]  /*e3d0*/  SHFL.IDX PT, R2, R4, 0x6, 0x181f ;  /* 0x00d81f0004027f89 */ /* 0x000e6800000e0000 */
[----:B------:R-:W2:Y:S02]  /*e3e0*/  SHFL.IDX PT, R4, R4, 0x7, 0x181f ;  /* 0x00f81f0004047f89 */ /* 0x000ea400000e0000 */
[----:B0-----:R-:W-:-:S05]  /*e3f0*/  @!P0 LEA R3, P2, R8, R3, 0x1 ;  /* 0x0000000308038211 */ /* 0x001fca00078408ff */
[----:B-1----:R-:W-:-:S05]  /*e400*/  @!P0 IMAD.X R2, RZ, RZ, R2, P2 ;  /* 0x000000ffff028224 */ /* 0x002fca00010e0602 */
[----:B------:R-:W-:-:S04]  /*e410*/  @!P0 LOP3.LUT R3, R3, R2, RZ, 0x3c, !PT ;  /* 0x0000000203038212 */ /* 0x000fc800078e3cff */
[----:B------:R-:W-:-:S04]  /*e420*/  @!P0 LOP3.LUT R2, R3, R2, RZ, 0x3c, !PT ;  /* 0x0000000203028212 */ /* 0x000fc800078e3cff */
[----:B------:R-:W-:-:S05]  /*e430*/  @!P0 LOP3.LUT R3, R3, R2, RZ, 0x3c, !PT ;  /* 0x0000000203038212 */ /* 0x000fca00078e3cff */
[----:B--2---:R0:W-:Y:S02]  /*e440*/  @!P0 LDGSTS.E.BYPASS.LTC128B.128 [R36+0x1b400], desc[UR50][R2.64], !P1 ;  /* 0x1b40000002248fae */ /* 0x0041e4000c901d72 */
.L_x_9581:
[----:B------:R-:W-:-:S05]  /*e450*/  VIADD R0, R17, 0x70 ;  /* 0x0000007011007836 */ /* 0x000fca0000000000 */
[----:B------:R-:W-:-:S13]  /*e460*/  ISETP.GE.AND P0, PT, R0, R5, PT ;  /* 0x000000050000720c */ /* 0x000fda0003f06270 */
[----:B0-----:R-:W-:-:S05]  /*e470*/  @!P0 LEA R2, P2, R8, R14, 0x1 ;  /* 0x0000000e08028211 */ /* 0x001fca00078408ff */
[----:B------:R-:W-:-:S05]  /*e480*/  @!P0 IMAD.X R3, RZ, RZ, R4, P2 ;  /* 0x000000ffff038224 */ /* 0x000fca00010e0604 */
[----:B------:R-:W-:Y:S01]  /*e490*/  @!PT LDS RZ, [RZ] ;  /* 0x00000000fffff984 */ /* 0x000fe20000000800 */
[----:B------:R-:W-:Y:S01]  /*e4a0*/  @!PT LDS RZ, [RZ] ;  /* 0x00000000fffff984 */ /* 0x000fe20000000800 */
[----:B------:R-:W-:Y:S01]  /*e4b0*/  @!PT LDS RZ, [RZ] ;  /* 0x00000000fffff984 */ /* 0x000fe20000000800 */
[----:B------:R0:W-:Y:S01]  /*e4c0*/  @!P0 LDGSTS.E.BYPASS.LTC128B.128 [R36+0x1bc00], desc[UR50][R2.64], !P1 ;  /* 0x1bc0000002248fae */ /* 0x0001e2000c901d72 */
[----:B------:R-:W-:Y:S01]  /*e4d0*/  PLOP3.LUT P0, PT, PT, PT, PT, 0x80, 0x0 ;  /* 0x000000000000781c */ /* 0x000fe20003f0f070 */
[----:B------:R-:W-:-:S12]  /*e4e0*/  NOP ;  /* 0x0000000000007918 */ /* 0x000fd80000000000 */
.L_x_9495:
        /* <DEDUP_REMOVED lines=18> */
.L_x_9582:
[----:B------:R-:W-:Y:S05]  /*e610*/  BSYNC B0 ;  /* 0x0000000000007941 */ /* 0x000fea0003800000 */
.L_x_9496:
[----:B------:R-:W-:-:S05]  /*e620*/  IMAD.U32 R0, RZ, RZ, UR36 ;  /* 0x00000024ff007e24 */ /* 0x000fca000f8e00ff */
[----:B------:R-:W-:-:S13]  /*e630*/  ISETP.NE.AND P0, PT, R0, 0x3, PT ;  /* 0x000000030000780c */ /* 0x000fda0003f05270 */
[----:B------:R-:W-:Y:S05]  /*e640*/  @!P0 BRA `(.L_x_9498) ;  /* 0x0000000000048947 */ /* 0x000fea0003800000 */
[----:B------:R-:W-:Y:S01]  /*e650*/  BPT.TRAP 0x1 ;  /* 0x000000040000795c */ /* 0x000fe20000300000 */
.L_x_9498:
[----:B------:R-:W-:Y:S01]  /*e660*/  SHF.L.U32 R0, R26, 0x1f, RZ ;  /* 0x0000001f1a007819 */ /* 0x000fe200000006ff */
[----:B------:R-:W-:Y:S03]  /*e670*/  BSSY B0, `(.L_x_9499) ;  /* 0x0000003000007945 */ /* 0x000fe60003800000 */
[----:B------:R-:W1:Y:S02]  /*e680*/  SYNCS.PHASECHK.TRANS64.TRYWAIT P0, [R33+URZ+0x22860], R0 ;  /* 0x02286000210075a7 */ /* 0x000e64000800017f */
[----:B-1----:R-:W-:Y:S05]  /*e690*/  @!P0 BRA `(.L_x_9500) ;  /* 0x0000003c00208947 */ /* 0x002fea0003800000 */
.L_x_9583:
[----:B------:R-:W-:Y:S05]  /*e6a0*/  BSYNC B0 ;  /* 0x0000000000007941 */ /* 0x000fea0003800000 */
.L_x_9499:
[----:B------:R-:W1:Y:S01]  /*e6b0*/  LDL.LU R2, [R1+0x1c] ;  /* 0x00001c0001027983 */ /* 0x000e620000300800 */
[----:B------:R-:W-:Y:S01]  /*e6c0*/  ULDC.64 UR4, c[0x0][0x328] ;  /* 0x0000ca0000047ab9 */ /* 0x000fe20000000a00 */
[----:B------:R-:W-:Y:S02]  /*e6d0*/  ULDC.64 UR6, c[0x0][0x318] ;  /* 0x0000c60000067ab9 */ /* 0x000fe40000000a00 */
[----:B------:R-:W2:Y:S01]  /*e6e0*/  LDL.LU R4, [R1+0x20] ;  /* 0x0000200001047983 */ /* 0x000ea20000300800 */
[----:B-1----:R-:W-:Y:S02]  /*e6f0*/  IMAD R0, R2, UR4, RZ ;  /* 0x0000000402007c24 */ /* 0x002fe4000f8e02ff */
[----:B0-----:R-:W-:-:S04]  /*e700*/  IMAD.WIDE.U32 R2, R35, UR4, RZ ;  /* 0x0000000423027c25 */ /* 0x001fc8000f8e00ff */
        /* <DEDUP_REMOVED lines=16> */
[C---:B------:R-:W-:Y:S01]  /*e810*/  LOP3.LUT R7, R25.reuse, 0x1, RZ, 0xc0, !PT ;  /* 0x0000000119077812 */ /* 0x040fe200078ec0ff */
[----:B------:R-:W-:Y:S01]  /*e820*/  IMAD R4, R4, 0x2, R22 ;  /* 0x0000000204047824 */ /* 0x000fe200078e0216 */
[----:B------:R-:W-:Y:S01]  /*e830*/  LOP3.LUT P2, RZ, R25, 0x2, RZ, 0xc0, !PT ;  /* 0x0000000219ff7812 */ /* 0x000fe2000784c0ff */
[----:B------:R-:W1:Y:S01]  /*e840*/  SHFL.IDX PT, R14, R5, RZ, 0x181f ;  /* 0x00181fff050e7589 */ /* 0x000e6200000e0000 */
[----:B------:R-:W-:Y:S02]  /*e850*/  ISETP.NE.U32.AND P3, PT, R7, 0x1, PT ;  /* 0x000000010700780c */ /* 0x000fe40003f65070 */
[----:B------:R-:W-:Y:S01]  /*e860*/  LOP3.LUT P1, RZ, R25, 0x4, RZ, 0xc0, !PT ;  /* 0x0000000419ff7812 */ /* 0x000fe2000782c0ff */
[----:B------:R-:W2:Y:S01]  /*e870*/  SHFL.IDX PT, R3, R6, RZ, 0x181f ;  /* 0x00181fff06037589 */ /* 0x000ea200000e0000 */
[----:B0-----:R-:W-:-:S05]  /*e880*/  IMAD.SHL.U32 R2, R2, 0x8, RZ ;  /* 0x0000000802027824 */ /* 0x001fca00078e00ff */
[----:B------:R-:W-:-:S05]  /*e890*/  LOP3.LUT R2, R2, 0x38, RZ, 0xc0, !PT ;  /* 0x0000003802027812 */ /* 0x000fca00078ec0ff */
[----:B------:R-:W-:-:S05]  /*e8a0*/  IMAD.SHL.U32 R0, R2, 0x2, RZ ;  /* 0x0000000202007824 */ /* 0x000fca00078e00ff */
[----:B-1----:R-:W-:Y:S02]  /*e8b0*/  IADD3 R2, P0, R14, R0, RZ ;  /* 0x000000000e027210 */ /* 0x002fe40007f1e0ff */
[----:B------:R-:W0:Y:S03]  /*e8c0*/  SHFL.IDX PT, R14, R5, 0x1, 0x181f ;  /* 0x00381f00050e7f89 */ /* 0x000e2600000e0000 */
[----:B--2---:R-:W-:Y:S01]  /*e8d0*/  IMAD.X R3, RZ, RZ, R3, P0 ;  /* 0x000000ffff037224 */ /* 0x004fe200000e0603 */
[----:B------:R-:W-:-:S13]  /*e8e0*/  ISETP.LT.OR P0, PT, R32, 0x1, P3 ;  /* 0x000000012000780c */ /* 0x000fda0001f01670 */
[----:B------:R-:W-:Y:S01]  /*e8f0*/  LDGSTS.E.BYPASS.LTC128B.128 [R4+0x400], desc[UR50][R2.64], !P0 ;  /* 0x0040000002047fae */ /* 0x000fe2000c101d72 */
[----:B------:R-:W-:-:S13]  /*e900*/  ISETP.LT.OR P0, PT, R32, 0x1, !P2 ;  /* 0x000000012000780c */ /* 0x000fda0005701670 */
[----:B------:R-:W-:Y:S01]  /*e910*/  LDGSTS.E.BYPASS.LTC128B.128 [R4+0x3400], desc[UR50][R2.64+0x80], !P0 ;  /* 0x0340008002047fae */ /* 0x000fe2000c101d72 */
[----:B------:R-:W-:-:S13]  /*e920*/  ISETP.LT.OR P0, PT, R32, 0x1, !P1 ;  /* 0x000000012000780c */ /* 0x000fda0004f01670 */
[----:B------:R-:W-:Y:S01]  /*e930*/  LDGSTS.E.BYPASS.LTC128B.128 [R4+0x6400], desc[UR50][R2.64+0x100], !P0 ;  /* 0x0640010002047fae */ /* 0x000fe2000c101d72 */
[----:B------:R-:W-:-:S04]  /*e940*/  LOP3.LUT P0, RZ, R25, 0x8, RZ, 0xc0, !PT ;  /* 0x0000000819ff7812 */ /* 0x000fc8000780c0ff */
[----:B------:R-:W-:-:S13]  /*e950*/  ISETP.LT.OR P4, PT, R32, 0x1, !P0 ;  /* 0x000000012000780c */ /* 0x000fda0004781670 */
[----:B------:R1:W-:Y:S04]  /*e960*/  LDGSTS.E.BYPASS.LTC128B.128 [R4+0x9400], desc[UR50][R2.64+0x180], !P4 ;  /* 0x0940018002047fae */ /* 0x0003e8000e101d72 */
[----:B-1----:R-:W1:Y:S01]  /*e970*/  SHFL.IDX PT, R3, R6, 0x1, 0x181f ;  /* 0x00381f0006037f89 */ /* 0x002e6200000e0000 */
        /* <DEDUP_REMOVED lines=11> */
[----:B0-----:R-:W-:-:S03]  /*ea30*/  IADD3 R8, P4, R14, R0, RZ ;  /* 0x000000000e087210 */ /* 0x001fc60007f9e0ff */
[----:B------:R-:W-:Y:S04]  /*ea40*/  SHFL.IDX PT, R14, R5, 0x3, 0x181f ;  /* 0x00781f00050e7f89 */ /* 0x000fe800000e0000 */
[----:B-1----:R-:W0:Y:S02]  /*ea50*/  SHFL.IDX PT, R3, R6, 0x2, 0x181f ;  /* 0x00581f0006037f89 */ /* 0x002e2400000e0000 */
[----:B0-----:R-:W-:Y:S01]  /*ea60*/  IMAD.X R9, RZ, RZ, R3, P4 ;  /* 0x000000ffff097224 */ /* 0x001fe200020e0603 */
[----:B------:R-:W-:Y:S01]  /*ea70*/  ISETP.LT.OR P4, PT, R32, 0x21, P3 ;  /* 0x000000212000780c */ /* 0x000fe20001f81670 */
[----:B------:R-:W0:-:S12]  /*ea80*/  SHFL.IDX PT, R3, R6, 0x3, 0x181f ;  /* 0x00781f0006037f89 */ /* 0x000e1800000e0000 */
[----:B------:R-:W-:Y:S01]  /*ea90*/  LDGSTS.E.BYPASS.LTC128B.128 [R4+0x1400], desc[UR50][R8.64], !P4 ;  /* 0x0140000008047fae */ /* 0x000fe2000e101d72 */
[----:B------:R-:W-:-:S13]  /*eaa0*/  ISETP.LT.OR P4, PT, R32, 0x21, !P2 ;  /* 0x000000212000780c */ /* 0x000fda0005781670 */
[----:B------:R-:W-:Y:S01]  /*eab0*/  LDGSTS.E.BYPASS.LTC128B.128 [R4+0x4400], desc[UR50][R8.64+0x80], !P4 ;  /* 0x0440008008047fae */ /* 0x000fe2000e101d72 */
[----:B------:R-:W-:-:S13]  /*eac0*/  ISETP.LT.OR P4, PT, R32, 0x21, !P1 ;  /* 0x000000212000780c */ /* 0x000fda0004f81670 */
[----:B------:R-:W-:Y:S01]  /*ead0*/  LDGSTS.E.BYPASS.LTC128B.128 [R4+0x7400], desc[UR50][R8.64+0x100], !P4 ;  /* 0x0740010008047fae */ /* 0x000fe2000e101d72 */
[----:B------:R-:W-:-:S13]  /*eae0*/  ISETP.LT.OR P4, PT, R32, 0x21, !P0 ;  /* 0x000000212000780c */ /* 0x000fda0004781670 */
[----:B------:R-:W-:Y:S01]  /*eaf0*/  LDGSTS.E.BYPASS.LTC128B.128 [R4+0xa400], desc[UR50][R8.64+0x180], !P4 ;  /* 0x0a40018008047fae */ /* 0x000fe2000e101d72 */
[----:B------:R-:W-:-:S03]  /*eb00*/  IADD3 R2, P4, R14, R0, RZ ;  /* 0x000000000e027210 */ /* 0x000fc60007f9e0ff */
[----:B------:R-:W1:Y:S02]  /*eb10*/  SHFL.IDX PT, R14, R5, 0x4, 0x181f ;  /* 0x00981f00050e7f89 */ /* 0x000e6400000e0000 */
[----:B0-----:R-:W-:Y:S01]  /*eb20*/  IMAD.X R3, RZ, RZ, R3, P4 ;  /* 0x000000ffff037224 */ /* 0x001fe200020e0603 */
[----:B------:R-:W-:-:S13]  /*eb30*/  ISETP.LT.OR P4, PT, R32, 0x31, P3 ;  /* 0x000000312000780c */ /* 0x000fda0001f81670 */
[----:B------:R-:W-:Y:S01]  /*eb40*/  LDGSTS.E.BYPASS.LTC128B.128 [R4+0x1c00], desc[UR50][R2.64], !P4 ;  /* 0x01c0000002047fae */ /* 0x000fe2000e101d72 */
[----:B------:R-:W-:-:S13]  /*eb50*/  ISETP.LT.OR P4, PT, R32, 0x31, !P2 ;  /* 0x000000312000780c */ /* 0x000fda0005781670 */
[----:B------:R-:W-:Y:S01]  /*eb60*/  LDGSTS.E.BYPASS.LTC128B.128 [R4+0x4c00], desc[UR50][R2.64+0x80], !P4 ;  /* 0x04c0008002047fae */ /* 0x000fe2000e101d72 */
[----:B------:R-:W-:-:S13]  /*eb70*/  ISETP.LT.OR P4, PT, R32, 0x31, !P1 ;  /* 0x000000312000780c */ /* 0x000fda0004f81670 */
[----:B------:R-:W-:Y:S01]  /*eb80*/  LDGSTS.E.BYPASS.LTC128B.128 [R4+0x7c00], desc[UR50][R2.64+0x100], !P4 ;  /* 0x07c0010002047fae */ /* 0x000fe2000e101d72 */
[----:B------:R-:W-:-:S13]  /*eb90*/  ISETP.LT.OR P4, PT, R32, 0x31, !P0 ;  /* 0x000000312000780c */ /* 0x000fda0004781670 */
[----:B------:R0:W-:Y:S04]  /*eba0*/  LDGSTS.E.BYPASS.LTC128B.128 [R4+0xac00], desc[UR50][R2.64+0x180], !P4 ;  /* 0x0ac0018002047fae */ /* 0x0001e8000e101d72 */
[----:B0-----:R-:W0:Y:S01]  /*ebb0*/  SHFL.IDX PT, R3, R6, 0x4, 0x181f ;  /* 0x00981f0006037f89 */ /* 0x001e2200000e0000 */
[----:B-1----:R-:W-:-:S03]  /*ebc0*/  IADD3 R2, P4, R14, R0, RZ ;  /* 0x000000000e027210 */ /* 0x002fc60007f9e0ff */
[----:B------:R-:W1:Y:S04]  /*ebd0*/  SHFL.IDX PT, R6, R6, 0x5, 0x181f ;  /* 0x00b81f0006067f89 */ /* 0x000e6800000e0000 */
[----:B------:R2:W3:Y:S01]  /*ebe0*/  SHFL.IDX PT, R14, R5, 0x5, 0x181f ;  /* 0x00b81f00050e7f89 */ /* 0x0004e200000e0000 */
[----:B0-----:R-:W-:Y:S01]  /*ebf0*/  IMAD.X R3, RZ, RZ, R3, P4 ;  /* 0x000000ffff037224 */ /* 0x001fe200020e0603 */
        /* <DEDUP_REMOVED lines=8> */
.L_x_9597:
[C---:B------:R-:W-:Y:S02]  /*ec80*/  ISETP.LT.OR P3, PT, R32.reuse, 0x51, P3 ;  /* 0x000000512000780c */ /* 0x040fe40001f61670 */
[C---:B------:R-:W-:Y:S02]  /*ec90*/  ISETP.LT.OR P2, PT, R32.reuse, 0x51, !P2 ;  /* 0x000000512000780c */ /* 0x040fe40005741670 */
[----:B------:R-:W-:Y:S02]  /*eca0*/  ISETP.LT.OR P1, PT, R32, 0x51, !P1 ;  /* 0x000000512000780c */ /* 0x000fe40004f21670 */
[----:B0-2---:R-:W-:Y:S02]  /*ecb0*/  IADD3 R2, P4, R14, R0, RZ ;  /* 0x000000000e027210 */ /* 0x005fe40007f9e0ff */
[----:B------:R-:W-:-:S03]  /*ecc0*/  ISETP.LT.OR P0, PT, R32, 0x51, !P0 ;  /* 0x000000512000780c */ /* 0x000fc60004701670 */
[----:B------:R-:W-:-:S05]  /*ecd0*/  IMAD.X R3, RZ, RZ, R6, P4 ;  /* 0x000000ffff037224 */ /* 0x000fca00020e0606 */
[----:B------:R-:W-:Y:S01]  /*ece0*/  @!PT LDS RZ, [RZ] ;  /* 0x00000000fffff984 */ /* 0x000fe20000000800 */
[----:B------:R-:W-:Y:S01]  /*ecf0*/  @!PT LDS RZ, [RZ] ;  /* 0x00000000fffff984 */ /* 0x000fe20000000800 */
[----:B------:R-:W-:Y:S01]  /*ed00*/  @!PT LDS RZ, [RZ] ;  /* 0x00000000fffff984 */ /* 0x000fe20000000800 */
[----:B------:R0:W-:Y:S04]  /*ed10*/  LDGSTS.E.BYPASS.LTC128B.128 [R4+0x2c00], desc[UR50][R2.64], !P3 ;  /* 0x02c0000002047fae */ /* 0x0001e8000d901d72 */
[----:B------:R0:W-:Y:S04]  /*ed20*/  LDGSTS.E.BYPASS.LTC128B.128 [R4+0x5c00], desc[UR50][R2.64+0x80], !P2 ;  /* 0x05c0008002047fae */ /* 0x0001e8000d101d72 */
[----:B------:R0:W-:Y:S04]  /*ed30*/  LDGSTS.E.BYPASS.LTC128B.128 [R4+0x8c00], desc[UR50][R2.64+0x100], !P1 ;  /* 0x08c0010002047fae */ /* 0x0001e8000c901d72 */
[----:B------:R0:W-:Y:S01]  /*ed40*/  LDGSTS.E.BYPASS.LTC128B.128 [R4+0xbc00], desc[UR50][R2.64+0x180], !P0 ;  /* 0x0bc0018002047fae */ /* 0x0001e2000c101d72 */
[----:B------:R-:W-:Y:S01]  /*ed50*/  PLOP3.LUT P0, PT, PT, PT, PT, 0x80, 0x0 ;  /* 0x000000000000781c */ /* 0x000fe20003f0f070 */
[----:B------:R-:W-:-:S12]  /*ed60*/  NOP ;  /* 0x0000000000007918 */ /* 0x000fd80000000000 */
.L_x_9502:
        /* <DEDUP_REMOVED lines=11> */
.L_x_9503:
[----:B------:R-:W2:Y:S01]  /*ee20*/  LDL.LU R2, [R1+0x18] ;  /* 0x0000180001027983 */ /* 0x000ea20000300800 */
[----:B------:R0:W-:Y:S01]  /*ee30*/  SYNCS.ARRIVE.TRANS64.A1T0 RZ, [R33+URZ+0x22850], RZ ;  /* 0x022850ff21ff79a7 */ /* 0x0001e2000810003f */
[----:B------:R-:W-:Y:S01]  /*ee40*/  BSSY B0, `(.L_x_9504) ;  /* 0x00000dc000007945 */ /* 0x000fe20003800000 */
[----:B--2---:R-:W-:-:S05]  /*ee50*/  VIADD R21, R2, 0xfffffffe ;  /* 0xfffffffe02157836 */ /* 0x004fca0000000000 */
[----:B------:R-:W-:-:S13]  /*ee60*/  ISETP.GE.AND P0, PT, R21, R29, PT ;  /* 0x0000001d1500720c */ /* 0x000fda0003f06270 */
[----:B0-----:R-:W-:Y:S05]  /*ee70*/  @!P0 BRA `(.L_x_9505) ;  /* 0x0000000c00608947 */ /* 0x001fea0003800000 */
.L_x_9518:
[----:B0-----:R-:W0:Y:S01]  /*ee80*/  S2R R2, SR_TID.X ;  /* 0x0000000000027919 */ /* 0x001e220000002100 */
[----:B-1----:R-:W1:Y:S01]  /*ee90*/  LDC R3, c[0x0][0x430] ;  /* 0x00010c00ff037b82 */ /* 0x002e620000000800 */
[----:B------:R-:W-:Y:S02]  /*eea0*/  IMAD R8, R21, 0x60, R30 ;  /* 0x0000006015087824 */ /* 0x000fe400078e021e */
[----:B------:R-:W-:Y:S01]  /*eeb0*/  VIADD R24, R24, 0x1 ;  /* 0x0000000118187836 */ /* 0x000fe20000000000 */
[----:B-1----:R-:W-:Y:S02]  /*eec0*/  ISETP.NE.AND P0, PT, R3, 0x1, PT ;  /* 0x000000010300780c */ /* 0x002fe40003f05270 */
[----:B0-----:R-:W-:-:S04]  /*eed0*/  LOP3.LUT R2, R2, 0x7f, RZ, 0xc0, !PT ;  /* 0x0000007f02027812 */ /* 0x001fc800078ec0ff */
[----:B------:R-:W-:Y:S02]  /*eee0*/  SHF.R.U32.HI R4, RZ, 0x3, R2 ;  /* 0x00000003ff047819 */ /* 0x000fe40000011602 */
[----:B------:R-:W0:Y:S05]  /*eef0*/  S2R R2, SR_TID.X ;  /* 0x0000000000027919 */ /* 0x000e2a0000002100 */
[----:B------:R-:W1:Y:S08]  /*ef00*/  @P0 LDC R3, c[0x0][0x434] ;  /* 0x00010d00ff030b82 */ /* 0x000e700000000800 */
[----:B------:R-:W2:Y:S01]  /*ef10*/  @P0 LDC R7, c[0x0][0x438] ;  /* 0x00010e00ff070b82 */ /* 0x000ea20000000800 */
[----:B0-----:R-:W-:-:S05]  /*ef20*/  IMAD.SHL.U32 R2, R2, 0x10, RZ ;  /* 0x0000001002027824 */ /* 0x001fca00078e00ff */
[----:B------:R-:W-:-:S04]  /*ef30*/  LOP3.LUT R2, R4, 0x70, R2, 0xf8, !PT ;  /* 0x0000007004027812 */ /* 0x000fc800078ef802 */
[C---:B------:R-:W-:Y:S01]  /*ef40*/  ISETP.GT.U32.AND P1, PT, R2.reuse, 0x5f, PT ;  /* 0x0000005f0200780c */ /* 0x040fe20003f24070 */
[----:B------:R-:W-:-:S04]  /*ef50*/  IMAD.IADD R8, R2, 0x1, R8 ;  /* 0x0000000102087824 */ /* 0x000fc800078e0208 */
[----:B-1----:R-:W-:-:S04]  /*ef60*/  @P0 IMAD.HI.U32 R2, R8, R3, RZ ;  /* 0x0000000308020227 */ /* 0x002fc800078e00ff */
[----:B------:R-:W-:Y:S01]  /*ef70*/  IMAD.MOV.U32 R9, RZ, RZ, R8 ;  /* 0x000000ffff097224 */ /* 0x000fe200078e0008 */
[----:B--2---:R-:W-:-:S03]  /*ef80*/  @P0 SHF.R.U32.HI R9, RZ, R7, R2 ;  /* 0x00000007ff090219 */ /* 0x004fc60000011602 */
[----:B------:R-:W0:Y:S01]  /*ef90*/  @!P1 LDC.64 R4, c[0x0][0x428] ;  /* 0x00010a00ff049b82 */ /* 0x000e220000000a00 */
[----:B------:R-:W-:-:S07]  /*efa0*/  @!P1 SHF.R.S32.HI R3, RZ, 0x1f, R9 ;  /* 0x0000001fff039819 */ /* 0x000fce0000011409 */
[----:B------:R-:W1:Y:S01]  /*efb0*/  @!P1 LDC.64 R6, c[0x0][0x418] ;  /* 0x00010600ff069b82 */ /* 0x000e620000000a00 */
[----:B0-----:R-:W-:-:S04]  /*efc0*/  @!P1 IMAD R2, R31, R4, RZ ;  /* 0x000000041f029224 */ /* 0x001fc800078e02ff */
[----:B------:R-:W-:Y:S02]  /*efd0*/  @!P1 IMAD R5, R27, R5, R2 ;  /* 0x000000051b059224 */ /* 0x000fe400078e0202 */
[----:B------:R-:W-:-:S04]  /*efe0*/  @!P1 IMAD.MOV.U32 R2, RZ, RZ, R9 ;  /* 0x000000ffff029224 */ /* 0x000fc800078e0009 */
[----:B------:R-:W-:-:S04]  /*eff0*/  @!P1 IMAD.WIDE.U32 R2, R27, R4, R2 ;  /* 0x000000041b029225 */ /* 0x000fc800078e0002 */
[----:B------:R-:W-:Y:S01]  /*f000*/  @!P1 IMAD.IADD R3, R5, 0x1, R3 ;  /* 0x0000000105039824 */ /* 0x000fe200078e0203 */
[C---:B-1----:R-:W-:Y:S01]  /*f010*/  @!P1 LEA R6, P0, R2.reuse, R6, 0x2 ;  /* 0x0000000602069211 */ /* 0x042fe200078010ff */
[----:B------:R-:W-:Y:S02]  /*f020*/  IMAD.MOV.U32 R4, RZ, RZ, RZ ;  /* 0x000000ffff047224 */ /* 0x000fe400078e00ff */
[----:B------:R-:W-:Y:S01]  /*f030*/  IMAD.U32 R10, RZ, RZ, UR36 ;  /* 0x00000024ff0a7e24 */ /* 0x000fe2000f8e00ff */
[----:B------:R-:W-:Y:S01]  /*f040*/  @!P1 LEA.HI.X R7, R2, R7, R3, 0x2, P0 ;  /* 0x0000000702079211 */ /* 0x000fe200000f1403 */
[----:B------:R-:W-:Y:S01]  /*f050*/  IMAD.MOV R5, RZ, RZ, -R9 ;  /* 0x000000ffff057224 */ /* 0x000fe200078e0a09 */
[----:B------:R-:W-:-:S03]  /*f060*/  ISETP.NE.AND P0, PT, R24, 0x2, PT ;  /* 0x000000021800780c */ /* 0x000fc60003f05270 */
[----:B------:R0:W5:Y:S01]  /*f070*/  @!P1 LDG.E R4, desc[UR50][R6.64] ;  /* 0x0000003206049981 */ /* 0x000162000c1e1900 */
[----:B------:R-:W-:Y:S01]  /*f080*/  ISETP.NE.AND P1, PT, R10, 0x3, PT ;  /* 0x000000030a00780c */ /* 0x000fe20003f25270 */
[----:B------:R-:W-:Y:S05]  /*f090*/  YIELD ;  /* 0x0000000000007946 */ /* 0x000fea0003800000 */
[----:B------:R-:W-:Y:S01]  /*f0a0*/  ULDC UR4, c[0x0][0x430] ;  /* 0x00010c0000047ab9 */ /* 0x000fe20000000800 */
[----:B------:R-:W-:Y:S01]  /*f0b0*/  IMAD.MOV.U32 R2, RZ, RZ, R21 ;  /* 0x000000ffff027224 */ /* 0x000fe200078e0015 */
[----:B------:R-:W-:Y:S01]  /*f0c0*/  SEL R3, RZ, 0x1, P0 ;  /* 0x00000001ff037807 */ /* 0x000fe20000000000 */
[----:B------:R-:W-:Y:S01]  /*f0d0*/  IMAD R5, R5, UR4, R8 ;  /* 0x0000000405057c24 */ /* 0x000fe2000f8e0208 */
[----:B------:R-:W-:Y:S01]  /*f0e0*/  SEL R24, R24, RZ, P0 ;  /* 0x000000ff18187207 */ /* 0x000fe20000000000 */
[----:B------:R-:W-:Y:S01]  /*f0f0*/  VIADD R21, R21, 0xffffffff ;  /* 0xffffffff15157836 */ /* 0x000fe20000000000 */
[----:B------:R-:W-:-:S02]  /*f100*/  LOP3.LUT R26, R26, R3, RZ, 0x3c, !PT ;  /* 0x000000031a1a7212 */ /* 0x000fc400078e3cff */
[----:B------:R-:W-:Y:S01]  /*f110*/  ISETP.GT.AND P2, PT, R2, R29, PT ;  /* 0x0000001d0200720c */ /* 0x000fe20003f44270 */
[----:B0-----:R-:W-:-:S12]  /*f120*/  @!P1 BRA `(.L_x_9506) ;  /* 0x0000000000049947 */ /* 0x001fd80003800000 */
[----:B------:R-:W-:Y:S01]  /*f130*/  BPT.TRAP 0x1 ;  /* 0x000000040000795c */ /* 0x000fe20000300000 */
.L_x_9506:
[----:B------:R-:W-:Y:S01]  /*f140*/  IMAD R10, R24, 0x8, R22 ;  /* 0x00000008180a7824 */ /* 0x000fe200078e0216 */
[----:B------:R-:W-:Y:S01]  /*f150*/  SHF.L.U32 R20, R26, 0x1f, RZ ;  /* 0x0000001f1a147819 */ /* 0x000fe200000006ff */
[----:B------:R-:W-:Y:S01]  /*f160*/  BSSY B1, `(.L_x_9507) ;  /* 0x0000004000017945 */ /* 0x000fe20003800000 */
[----:B------:R-:W-:Y:S02]  /*f170*/  SHF.R.S32.HI R9, RZ, 0x1f, R5 ;  /* 0x0000001fff097819 */ /* 0x000fe40000011405 */
[----:B------:R-:W0:Y:S02]  /*f180*/  SYNCS.PHASECHK.TRANS64.TRYWAIT P0, [R10+URZ+0x22840], R20 ;  /* 0x022840140a0075a7 */ /* 0x000e24000800017f */
[----:B0-----:R-:W-:Y:S05]  /*f190*/  @!P0 BRA `(.L_x_9508) ;  /* 0x0000003800bc8947 */ /* 0x001fea0003800000 */
.L_x_9598:
[----:B------:R-:W-:Y:S05]  /*f1a0*/  BSYNC B1 ;  /* 0x0000000000017941 */ /* 0x000fea0003800000 */
.L_x_9507:
[----:B------:R-:W-:Y:S01]  /*f1b0*/  ULDC.64 UR4, c[0x0][0x300] ;  /* 0x0000c00000047ab9 */ /* 0x000fe20000000a00 */
[----:B-----5:R-:W-:Y:S01]  /*f1c0*/  SHF.R.S32.HI R17, RZ, 0x1f, R4 ;  /* 0x0000001fff117819 */ /* 0x020fe20000011404 */
[----:B------:R-:W-:Y:S01]  /*f1d0*/  IMAD R2, R9, UR4, RZ ;  /* 0x0000000409027c24 */ /* 0x000fe2000f8e02ff */
[----:B------:R-:W-:Y:S01]  /*f1e0*/  ULDC.64 UR6, c[0x0][0x2e8] ;  /* 0x0000ba0000067ab9 */ /* 0x000fe20000000a00 */
[----:B------:R-:W-:Y:S02]  /*f1f0*/  LOP3.LUT P1, RZ, R23, 0x1, RZ, 0xc0, !PT ;  /* 0x0000000117ff7812 */ /* 0x000fe4000782c0ff */
        /* <DEDUP_REMOVED lines=18> */
[----:B------:R-:W2:Y:S04]  /*f320*/  SHFL.IDX PT, R3, R8, RZ, 0x181f ;  /* 0x00181fff08037589 */ /* 0x000ea800000e0000 */
[----:B------:R-:W-:Y:S01]  /*f330*/  SHFL.IDX PT, R14, R6, 0x5, 0x181f ;  /* 0x00b81f00060e7f89 */ /* 0x000fe200000e0000 */
[----:B-1----:R-:W-:-:S05]  /*f340*/  IADD3 R2, P0, R2, R0, RZ ;  /* 0x0000000002027210 */ /* 0x002fca0007f1e0ff */
[----:B--2---:R-:W-:-:S05]  /*f350*/  IMAD.X R3, RZ, RZ, R3, P0 ;  /* 0x000000ffff037224 */ /* 0x004fca00000e0603 */
[----:B------:R1:W-:Y:S04]  /*f360*/  LDGSTS.E.BYPASS.LTC128B.128 [R7+0x1c400], desc[UR50][R2.64], !P1 ;  /* 0x1c40000002077fae */ /* 0x0003e8000c901d72 */
[----:B-1----:R-:W1:Y:S04]  /*f370*/  SHFL.IDX PT, R2, R6, 0x1, 0x181f ;  /* 0x00381f0006027f89 */ /* 0x002e6800000e0000 */
[----:B------:R-:W2:Y:S01]  /*f380*/  SHFL.IDX PT, R3, R8, 0x1, 0x181f ;  /* 0x00381f0008037f89 */ /* 0x000ea200000e0000 */
        /* <DEDUP_REMOVED lines=18> */
[----:B---3--:R1:W-:Y:S03]  /*f4b0*/  LDGSTS.E.BYPASS.LTC128B.128 [R7+0x1e400], desc[UR50][R2.64], !P1 ;  /* 0x1e40000002077fae */ /* 0x0083e6000c901d72 */
.L_x_9612:
[----:B-1----:R-:W-:-:S05]  /*f4c0*/  IADD3 R2, P0, R14, R0, RZ ;  /* 0x000000000e027210 */ /* 0x002fca0007f1e0ff */
[----:B------:R-:W-:Y:S01]  /*f4d0*/  IMAD.X R3, RZ, RZ, R8, P0 ;  /* 0x000000ffff037224 */ /* 0x000fe200000e0608 */
[----:B------:R-:W-:-:S04]  /*f4e0*/  PLOP3.LUT P0, PT, PT, PT, PT, 0x80, 0x0 ;  /* 0x000000000000781c */ /* 0x000fc80003f0f070 */
[----:B------:R-:W-:Y:S01]  /*f4f0*/  @!PT LDS RZ, [RZ] ;  /* 0x00000000fffff984 */ /* 0x000fe20000000800 */
[----:B------:R-:W-:Y:S01]  /*f500*/  @!PT LDS RZ, [RZ] ;  /* 0x00000000fffff984 */ /* 0x000fe20000000800 */
[----:B------:R-:W-:Y:S01]  /*f510*/  @!PT LDS RZ, [RZ] ;  /* 0x00000000fffff984 */ /* 0x000fe20000000800 */
[----:B------:R1:W-:Y:S01]  /*f520*/  LDGSTS.E.BYPASS.LTC128B.128 [R7+0x1ec00], desc[UR50][R2.64], !P1 ;  /* 0x1ec0000002077fae */ /* 0x0003e2000c901d72 */
[----:B------:R-:W-:-:S08]  /*f530*/  NOP ;  /* 0x0000000000007918 */ /* 0x000fd00000000000 */
.L_x_9510:
        /* <DEDUP_REMOVED lines=11> */
.L_x_9511:
[----:B------:R1:W-:Y:S01]  /*f5f0*/  SYNCS.ARRIVE.TRANS64.A1T0 RZ, [R10+URZ+0x22830], RZ ;  /* 0x022830ff0aff79a7 */ /* 0x0003e2000810003f */
[----:B------:R-:W-:Y:S05]  /*f600*/  @!P3 BRA `(.L_x_9512) ;  /* 0x000000000004b947 */ /* 0x000fea0003800000 */
[----:B------:R-:W-:Y:S01]  /*f610*/  BPT.TRAP 0x1 ;  /* 0x000000040000795c */ /* 0x000fe20000300000 */
.L_x_9512:
[----:B------:R-:W2:Y:S01]  /*f620*/  SYNCS.PHASECHK.TRANS64.TRYWAIT P0, [R10+URZ+0x22860], R20 ;  /* 0x022860140a0075a7 */ /* 0x000ea2000800017f */
[----:B------:R-:W-:Y:S04]  /*f630*/  BSSY B1, `(.L_x_9513) ;  /* 0x0000002000017945 */ /* 0x000fe80003800000 */
[----:B--2---:R-:W-:Y:S05]  /*f640*/  @!P0 BRA `(.L_x_9514) ;  /* 0x0000003c00448947 */ /* 0x004fea0003800000 */
.L_x_9613:
[----:B------:R-:W-:Y:S05]  /*f650*/  BSYNC B1 ;  /* 0x0000000000017941 */ /* 0x000fea0003800000 */
.L_x_9513:
[----:B------:R-:W-:Y:S01]  /*f660*/  ULDC.64 UR4, c[0x0][0x328] ;  /* 0x0000ca0000047ab9 */ /* 0x000fe20000000a00 */
[----:B------:R-:W-:Y:S01]  /*f670*/  ULDC.64 UR6, c[0x0][0x318] ;  /* 0x0000c60000067ab9 */ /* 0x000fe20000000a00 */
[----:B------:R-:W-:Y:S01]  /*f680*/  IMAD R2, R9, UR4, RZ ;  /* 0x0000000409027c24 */ /* 0x000fe2000f8e02ff */
[C---:B------:R-:W-:Y:S01]  /*f690*/  LOP3.LUT P5, RZ, R23.reuse, 0x10, RZ, 0xc0, !PT ;  /* 0x0000001017ff7812 */ /* 0x040fe200078ac0ff */
[----:B0-2---:R-:W-:Y:S01]  /*f6a0*/  IMAD R20, R24, 0x6000, R28 ;  /* 0x0000600018147824 */ /* 0x005fe200078e021c */
[----:B------:R-:W-:Y:S01]  /*f6b0*/  LOP3.LUT P4, RZ, R23, 0x8, RZ, 0xc0, !PT ;  /* 0x0000000817ff7812 */ /* 0x000fe2000788c0ff */
[----:B------:R-:W-:Y:S01]  /*f6c0*/  IMAD R7, R5, UR5, R2 ;  /* 0x0000000505077c24 */ /* 0x000fe2000f8e0202 */
[----:B------:R-:W-:Y:S01]  /*f6d0*/  LOP3.LUT P3, RZ, R23, 0x4, RZ, 0xc0, !PT ;  /* 0x0000000417ff7812 */ /* 0x000fe2000786c0ff */
[----:B------:R-:W-:Y:S01]  /*f6e0*/  IMAD.WIDE.U32 R2, R5, UR4, RZ ;  /* 0x0000000405027c25 */ /* 0x000fe2000f8e00ff */
[----:B------:R-:W-:Y:S01]  /*f6f0*/  ULDC.64 UR4, c[0x0][0x338] ;  /* 0x0000ce0000047ab9 */ /* 0x000fe20000000a00 */
[----:B------:R-:W-:-:S02]  /*f700*/  LOP3.LUT P1, RZ, R23, 0x2, RZ, 0xc0, !PT ;  /* 0x0000000217ff7812 */ /* 0x000fc4000782c0ff */
        /* <DEDUP_REMOVED lines=13> */
[----:B------:R-:W-:-:S03]  /*f7e0*/  IMAD R20, R20, 0x2, R22 ;  /* 0x0000000214147824 */ /* 0x000fc600078e0216 */
[----:B------:R-:W2:Y:S04]  /*f7f0*/  SHFL.IDX PT, R3, R25, RZ, 0x181f ;  /* 0x00181fff19037589 */ /* 0x000ea800000e0000 */
[----:B------:R-:W-:Y:S04]  /*f800*/  SHFL.IDX PT, R4, R25, 0x1, 0x181f ;  /* 0x00381f0019047f89 */ /* 0x000fe800000e0000 */
[----:B------:R-:W-:Y:S04]  /*f810*/  SHFL.IDX PT, R8, R17, 0x2, 0x181f ;  /* 0x00581f0011087f89 */ /* 0x000fe800000e0000 */
[----:B------:R-:W-:Y:S01]  /*f820*/  SHFL.IDX PT, R5, R25, 0x3, 0x181f ;  /* 0x00781f0019057f89 */ /* 0x000fe200000e0000 */
[----:B0-----:R-:W-:-:S03]  /*f830*/  IADD3 R2, P0, R14, R0, RZ ;  /* 0x000000000e027210 */ /* 0x001fc60007f1e0ff */
[----:B------:R-:W0:Y:S02]  /*f840*/  SHFL.IDX PT, R14, R17, 0x1, 0x181f ;  /* 0x00381f00110e7f89 */ /* 0x000e2400000e0000 */
[----:B--2---:R-:W-:-:S05]  /*f850*/  IMAD.X R3, RZ, RZ, R3, P0 ;  /* 0x000000ffff037224 */ /* 0x004fca00000e0603 */
[----:B------:R-:W-:Y:S04]  /*f860*/  LDGSTS.E.BYPASS.LTC128B.128 [R20+0x400], desc[UR50][R2.64], !P5 ;  /* 0x0040000002147fae */ /* 0x000fe8000e901d72 */
[----:B------:R-:W-:Y:S04]  /*f870*/  LDGSTS.E.BYPASS.LTC128B.128 [R20+0x3400], desc[UR50][R2.64+0x80], !P4 ;  /* 0x0340008002147fae */ /* 0x000fe8000e101d72 */
[----:B------:R-:W-:Y:S04]  /*f880*/  LDGSTS.E.BYPASS.LTC128B.128 [R20+0x6400], desc[UR50][R2.64+0x100], !P3 ;  /* 0x0640010002147fae */ /* 0x000fe8000d901d72 */
[----:B------:R2:W-:Y:S01]  /*f890*/  LDGSTS.E.BYPASS.LTC128B.128 [R20+0x9400], desc[UR50][R2.64+0x180], !P1 ;  /* 0x0940018002147fae */ /* 0x0005e2000c901d72 */
[----:B0-----:R-:W-:-:S03]  /*f8a0*/  IADD3 R6, P0, R14, R0, RZ ;  /* 0x000000000e067210 */ /* 0x001fc60007f1e0ff */
[----:B------:R-:W-:Y:S02]  /*f8b0*/  SHFL.IDX PT, R14, R17, 0x3, 0x181f ;  /* 0x00781f00110e7f89 */ /* 0x000fe400000e0000 */
[----:B------:R-:W-:Y:S01]  /*f8c0*/  IMAD.X R7, RZ, RZ, R4, P0 ;  /* 0x000000ffff077224 */ /* 0x000fe200000e0604 */
[-C--:B------:R-:W-:Y:S01]  /*f8d0*/  IADD3 R8, P0, R8, R0.reuse, RZ ;  /* 0x0000000008087210 */ /* 0x080fe20007f1e0ff */
[----:B------:R-:W0:Y:S04]  /*f8e0*/  SHFL.IDX PT, R4, R25, 0x2, 0x181f ;  /* 0x00581f0019047f89 */ /* 0x000e2800000e0000 */
[----:B--2---:R-:W-:Y:S04]  /*f8f0*/  SHFL.IDX PT, R3, R25, 0x4, 0x181f ;  /* 0x00981f0019037f89 */ /* 0x004fe800000e0000 */
[----:B------:R2:W-:Y:S04]  /*f900*/  LDGSTS.E.BYPASS.LTC128B.128 [R20+0xc00], desc[UR50][R6.64], !P5 ;  /* 0x00c0000006147fae */ /* 0x0005e8000e901d72 */
[----:B------:R2:W-:Y:S04]  /*f910*/  LDGSTS.E.BYPASS.LTC128B.128 [R20+0x3c00], desc[UR50][R6.64+0x80], !P4 ;  /* 0x03c0008006147fae */ /* 0x0005e8000e101d72 */
[----:B------:R2:W-:Y:S04]  /*f920*/  LDGSTS.E.BYPASS.LTC128B.128 [R20+0x6c00], desc[UR50][R6.64+0x100], !P3 ;  /* 0x06c0010006147fae */ /* 0x0005e8000d901d72 */
[----:B------:R2:W-:Y:S01]  /*f930*/  LDGSTS.E.BYPASS.LTC128B.128 [R20+0x9c00], desc[UR50][R6.64+0x180], !P1 ;  /* 0x09c0018006147fae */ /* 0x0005e2000c901d72 */
[----:B0-----:R-:W-:Y:S01]  /*f940*/  IMAD.X R9, RZ, RZ, R4, P0 ;  /* 0x000000ffff097224 */ /* 0x001fe200000e0604 */
[----:B------:R-:W-:-:S02]  /*f950*/  IADD3 R4, P0, R14, R0, RZ ;  /* 0x000000000e047210 */ /* 0x000fc40007f1e0ff */
[----:B------:R-:W-:Y:S04]  /*f960*/  SHFL.IDX PT, R25, R25, 0x5, 0x181f ;  /* 0x00b81f0019197f89 */ /* 0x000fe800000e0000 */
[----:B------:R-:W0:Y:S01]  /*f970*/  SHFL.IDX PT, R14, R17, 0x4, 0x181f ;  /* 0x00981f00110e7f89 */ /* 0x000e2200000e0000 */
[----:B------:R-:W-:-:S03]  /*f980*/  IMAD.X R5, RZ, RZ, R5, P0 ;  /* 0x000000ffff057224 */ /* 0x000fc600000e0605 */
[----:B------:R2:W-:Y:S04]  /*f990*/  LDGSTS.E.BYPASS.LTC128B.128 [R20+0x1400], desc[UR50][R8.64], !P5 ;  /* 0x0140000008147fae */ /* 0x0005e8000e901d72 */
[----:B------:R2:W-:Y:S04]  /*f9a0*/  LDGSTS.E.BYPASS.LTC128B.128 [R20+0x4400], desc[UR50][R8.64+0x80], !P4 ;  /* 0x0440008008147fae */ /* 0x0005e8000e101d72 */
[----:B------:R2:W-:Y:S04]  /*f9b0*/  LDGSTS.E.BYPASS.LTC128B.128 [R20+0x7400], desc[UR50][R8.64+0x100], !P3 ;  /* 0x0740010008147fae */ /* 0x0005e8000d901d72 */
[----:B------:R2:W-:Y:S04]  /*f9c0*/  LDGSTS.E.BYPASS.LTC128B.128 [R20+0xa400], desc[UR50][R8.64+0x180], !P1 ;  /* 0x0a40018008147fae */ /* 0x0005e8000c901d72 */
[----:B------:R2:W-:Y:S01]  /*f9d0*/  LDGSTS.E.BYPASS.LTC128B.128 [R20+0x1c00], desc[UR50][R4.64], !P5 ;  /* 0x01c0000004147fae */ /* 0x0005e2000e901d72 */
[----:B0-----:R-:W-:-:S03]  /*f9e0*/  IADD3 R2, P0, R14, R0, RZ ;  /* 0x000000000e027210 */ /* 0x001fc60007f1e0ff */
[----:B------:R2:W-:Y:S02]  /*f9f0*/  LDGSTS.E.BYPASS.LTC128B.128 [R20+0x4c00], desc[UR50][R4.64+0x80], !P4 ;  /* 0x04c0008004147fae */ /* 0x0005e4000e101d72 */
[----:B------:R-:W-:Y:S02]  /*fa00*/  IMAD.X R3, RZ, RZ, R3, P0 ;  /* 0x000000ffff037224 */ /* 0x000fe400000e0603 */
[----:B------:R2:W-:Y:S04]  /*fa10*/  LDGSTS.E.BYPASS.LTC128B.128 [R20+0x7c00], desc[UR50][R4.64+0x100], !P3 ;  /* 0x07c0010004147fae */ /* 0x0005e8000d901d72 */
[----:B------:R2:W-:Y:S04]  /*fa20*/  LDGSTS.E.BYPASS.LTC128B.128 [R20+0xac00], desc[UR50][R4.64+0x180], !P1 ;  /* 0x0ac0018004147fae */ /* 0x0005e8000c901d72 */
[----:B------:R2:W-:Y:S04]  /*fa30*/  LDGSTS.E.BYPASS.LTC128B.128 [R20+0x2400], desc[UR50][R2.64], !P5 ;  /* 0x0240000002147fae */ /* 0x0005e8000e901d72 */
[----:B------:R2:W-:Y:S04]  /*fa40*/  LDGSTS.E.BYPASS.LTC128B.128 [R20+0x5400], desc[UR50][R2.64+0x80], !P4 ;  /* 0x0540008002147fae */ /* 0x0005e8000e101d72 */
[----:B------:R2:W-:Y:S04]  /*fa50*/  LDGSTS.E.BYPASS.LTC128B.128 [R20+0x8400], desc[UR50][R2.64+0x100], !P3 ;  /* 0x0840010002147fae */ /* 0x0005e8000d901d72 */
[----:B------:R2:W-:Y:S04]  /*fa60*/  LDGSTS.E.BYPASS.LTC128B.128 [R20+0xb400], desc[UR50][R2.64+0x180], !P1 ;  /* 0x0b40018002147fae */ /* 0x0005e8000c901d72 */
[----:B------:R2:W0:Y:S02]  /*fa70*/  SHFL.IDX PT, R14, R17, 0x5, 0x181f ;  /* 0x00b81f00110e7f89 */ /* 0x00042400000e0000 */
.L_x_9627:
[----:B0-2---:R-:W-:-:S05]  /*fa80*/  IADD3 R2, P0, R14, R0, RZ ;  /* 0x000000000e027210 */ /* 0x005fca0007f1e0ff */
        /* <DEDUP_REMOVED lines=10> */
.L_x_9516:
        /* <DEDUP_REMOVED lines=11> */
.L_x_9517:
[----:B------:R0:W-:Y:S01]  /*fbe0*/  SYNCS.ARRIVE.TRANS64.A1T0 RZ, [R10+URZ+0x22850], RZ ;  /* 0x022850ff0aff79a7 */ /* 0x0001e2000810003f */
[----:B------:R-:W-:Y:S05]  /*fbf0*/  @P2 BRA `(.L_x_9518) ;  /* 0xfffffff000a02947 */ /* 0x000fea000383ffff */
.L_x_9505:
[----:B------:R-:W-:Y:S05]  /*fc00*/  BSYNC B0 ;  /* 0x0000000000007941 */ /* 0x000fea0003800000 */
.L_x_9504:
[----:B------:R-:W2:Y:S01]  /*fc10*/  S2R R2, SR_TID.X ;  /* 0x0000000000027919 */ /* 0x000ea20000002100 */
[----:B------:R-:W-:Y:S01]  /*fc20*/  VIADD R24, R24, 0x1 ;  /* 0x0000000118187836 */ /* 0x000fe20000000000 */
[----:B------:R-:W-:Y:S04]  /*fc30*/  BSSY B0, `(.L_x_9519) ;  /* 0x0000012000007945 */ /* 0x000fe80003800000 */
[----:B------:R-:W-:-:S04]  /*fc40*/  ISETP.NE.AND P0, PT, R24, 0x2, PT ;  /* 0x000000021800780c */ /* 0x000fc80003f05270 */
[----:B------:R-:W-:Y:S02]  /*fc50*/  SEL R5, RZ, 0x1, P0 ;  /* 0x00000001ff057807 */ /* 0x000fe40000000000 */
        /* <DEDUP_REMOVED lines=14> */
[----:B---3--:R-:W-:-:S07]  /*fd40*/  IADD3 R16, R0, UR37, R9 ;  /* 0x0000002500107c10 */ /* 0x008fce000fffe009 */
.L_x_9520:
[----:B------:R-:W-:Y:S05]  /*fd50*/  BSYNC B0 ;  /* 0x0000000000007941 */ /* 0x000fea0003800000 */
.L_x_9519:
[----:B------:R-:W-:Y:S02]  /*fd60*/  SEL R24, R24, RZ, P0 ;  /* 0x000000ff18187207 */ /* 0x000fe40000000000 */
[----:B------:R-:W-:-:S07]  /*fd70*/  LOP3.LUT R26, R26, R5, RZ, 0x3c, !PT ;  /* 0x000000051a1a7212 */ /* 0x000fce00078e3cff */
.L_x_9479:
[----:B------:R-:W-:Y:S05]  /*fd80*/  BSYNC B7 ;  /* 0x0000000000077941 */ /* 0x000fea0003800000 */
.L_x_9477:
[----:B------:R-:W-:-:S13]  /*fd90*/  LOP3.LUT P0, RZ, R23, 0x200, RZ, 0xc0, !PT ;  /* 0x0000020017ff7812 */ /* 0x000fda000780c0ff */
[----:B------:R-:W-:Y:S05]  /*fda0*/  @!P0 BRA `(.L_x_9521) ;  /* 0x0000000000248947 */ /* 0x000fea0003800000 */
[----:B------:R-:W-:Y:S05]  /*fdb0*/  WARPSYNC.ALL ;  /* 0x0000000000007948 */ /* 0x000fea0003800000 */
[----:B------:R-:W2:Y:S08]  /*fdc0*/  S2UR UR5, SR_CgaCtaId ;  /* 0x00000000000579c3 */ /* 0x000eb00000008800 */
[----:B------:R-:W-:Y:S06]  /*fdd0*/  BAR.SYNC.DEFER_BLOCKING 0x5, 0x180 ;  /* 0x0146000000007b1d */ /* 0x000fec0000010000 */
[----:B------:R-:W-:-:S02]  /*fde0*/  UMOV UR4, 0x400 ;  /* 0x0000040000047882 */ /* 0x000fc40000000000 */
[----:B--2---:R-:W-:-:S06]  /*fdf0*/  ULEA UR4, UR5, UR4, 0x18 ;  /* 0x0000000405047291 */ /* 0x004fcc000f8ec03f */
[----:B------:R-:W-:-:S05]  /*fe00*/  IMAD.U32 R22, RZ, RZ, UR4 ;  /* 0x00000004ff167e24 */ /* 0x000fca000f8e00ff */
[----:B------:R4:W2:Y:S01]  /*fe10*/  LDS.128 R16, [R22+0x228d0] ;  /* 0x0228d00016107984 */ /* 0x0008a20000000c00 */
[----:B------:R-:W-:Y:S06]  /*fe20*/  BAR.ARV 0x4, 0x180 ;  /* 0x0106000000007b1d */ /* 0x000fec0000002000 */
[----:B------:R-:W-:Y:S05]  /*fe30*/  BRA `(.L_x_9522) ;  /* 0x0000000800d07947 */ /* 0x000fea0003800000 */
.L_x_9521:
        /* <DEDUP_REMOVED lines=11> */
[----:B------:R3:W2:Y:S02]  /*fef0*/  @!P1 LDG.E R6, desc[UR50][R2.64] ;  /* 0x0000003202069981 */ /* 0x0006a4000c1e1900 */
        /* <DEDUP_REMOVED lines=15> */
[----:B------:R-:W2:Y:S02]  /*fff0*/  SHFL.UP PT, R14, R13, 0x1, RZ ;  /* 0x042000000d0e7989 */ /* 0x000ea400000e00ff */
[----:B--2---:R-:W-:-:S05]  /*10000*/  SEL R14, R14, RZ, P1 ;  /* 0x000000ff0e0e7207 */ /* 0x004fca0000800000 */
[----:B------:R-:W-:-:S05]  /*10010*/  IMAD.IADD R5, R13, 0x1, R14 ;  /* 0x000000010d057824 */ /* 0x000fca00078e020e */
        /* <DEDUP_REMOVED lines=12> */
[----:B------:R2:W3:Y:S02]  /*100e0*/  SHFL.IDX PT, R14, R2, 0x1f, 0x1f ;  /* 0x03e01f00020e7f89 */ /* 0x0004e400000e0000 */
.L_x_9637:
[----:B------:R-:W-:Y:S02]  /*100f0*/  ULDC UR4, c[0x0][0xc38] ;  /* 0x00030e0000047ab9 */ /* 0x000fe40000000800 */
[----:B------:R-:W-:-:S04]  /*10100*/  IMAD.U32 R5, RZ, RZ, UR4 ;  /* 0x00000004ff057e24 */ /* 0x000fc8000f8e00ff */
[----:B---3--:R-:W-:-:S04]  /*10110*/  IMAD R14, R14, R5, RZ ;  /* 0x000000050e0e7224 */ /* 0x008fc800078e02ff */
[----:B------:R-:W-:-:S05]  /*10120*/  IMAD.IADD R9, R8, 0x1, R14 ;  /* 0x0000000108097824 */ /* 0x000fca00078e020e */
[----:B------:R-:W-:-:S13]  /*10130*/  ISETP.GT.AND P6, PT, R9, R0, PT ;  /* 0x000000000900720c */ /* 0x000fda0003fc4270 */
[----:B------:R-:W-:Y:S05]  /*10140*/  @P6 BRA `(.L_x_9524) ;  /* 0x0000000000a46947 */ /* 0x000fea0003800000 */
.L_x_9527:
[----:B--2---:R-:W2:Y:S01]  /*10150*/  LDC R2, c[0x0][0xc3c] ;  /* 0x00030f00ff027b82 */ /* 0x004ea20000000800 */
[----:B------:R-:W-:-:S05]  /*10160*/  VIADD R19, R19, 0x1f ;  /* 0x0000001f13137836 */ /* 0x000fca0000000000 */
[----:B--2---:R-:W-:-:S13]  /*10170*/  ISETP.GE.AND P6, PT, R19, R2, PT ;  /* 0x000000021300720c */ /* 0x004fda0003fc6270 */
[----:B------:R-:W-:Y:S05]  /*10180*/  @P6 BRA `(.L_x_9525) ;  /* 0x0000000400b86947 */ /* 0x000fea0003800000 */
[----:B------:R-:W2:Y:S01]  /*10190*/  S2R R3, SR_TID.X ;  /* 0x0000000000037919 */ /* 0x000ea20000002100 */
[----:B------:R-:W-:Y:S01]  /*101a0*/  IMAD.MOV.U32 R7, RZ, RZ, RZ ;  /* 0x000000ffff077224 */ /* 0x000fe200078e00ff */
[----:B--2---:R-:W-:-:S05]  /*101b0*/  LOP3.LUT R3, R3, 0x1f, RZ, 0xc0, !PT ;  /* 0x0000001f03037812 */ /* 0x004fca00078ec0ff */
[----:B------:R-:W-:-:S05]  /*101c0*/  IMAD.IADD R11, R19, 0x1, R3 ;  /* 0x00000001130b7824 */ /* 0x000fca00078e0203 */
[----:B------:R-:W-:-:S13]  /*101d0*/  ISETP.GE.OR P6, PT, R11, R2, !P0 ;  /* 0x000000020b00720c */ /* 0x000fda00047c6670 */
[----:B------:R-:W2:Y:S08]  /*101e0*/  @!P6 LDC.64 R2, c[0x0][0xc80] ;  /* 0x00032000ff02eb82 */ /* 0x000eb00000000a00 */
[----:B------:R-:W3:Y:S01]  /*101f0*/  @!P6 LDC.64 R4, c[0x0][0xc78] ;  /* 0x00031e00ff04eb82 */ /* 0x000ee20000000a00 */
[----:B--2---:R-:W-:-:S05]  /*10200*/  @!P6 IMAD.WIDE R2, R11, 0x4, R2 ;  /* 0x000000040b02e825 */ /* 0x004fca00078e0202 */
[----:B------:R3:W2:Y:S02]  /*10210*/  @!P6 LDG.E R7, desc[UR50][R2.64] ;  /* 0x000000320207e981 */ /* 0x0006a4000c1e1900 */
[----:B---3--:R-:W-:-:S04]  /*10220*/  @!P6 IMAD.WIDE R2, R11, 0x4, R4 ;  /* 0x000000040b02e825 */ /* 0x008fc800078e0204 */
[----:B------:R-:W-:-:S06]  /*10230*/  IMAD.MOV.U32 R4, RZ, RZ, RZ ;  /* 0x000000ffff047224 */ /* 0x000fcc00078e00ff */
[----:B------:R-:W2:Y:S01]  /*10240*/  @!P6 LDG.E R4, desc[UR50][R2.64] ;  /* 0x000000320204e981 */ /* 0x000ea2000c1e1900 */
[----:B------:R-:W-:Y:S01]  /*10250*/  UMOV UR4, 0xffffffff ;  /* 0xffffffff00047882 */ /* 0x000fe20000000000 */
[----:B--2---:R-:W-:Y:S02]  /*10260*/  IMAD R13, R4, R7, RZ ;  /* 0x00000007040d7224 */ /* 0x004fe400078e02ff */
[----:B------:R-:W-:Y:S05]  /*10270*/  BRA.DIV UR4, `(.L_x_9526) ;  /* 0x0000003e04547947 */ /* 0x000fea000b800000 */
        /* <DEDUP_REMOVED lines=16> */
.L_x_9645:
[----:B------:R-:W-:Y:S02]  /*10380*/  ULDC UR4, c[0x0][0xc38] ;  /* 0x00030e0000047ab9 */ /* 0x000fe40000000800 */
[----:B------:R-:W-:-:S04]  /*10390*/  IMAD.U32 R5, RZ, RZ, UR4 ;  /* 0x00000004ff057e24 */ /* 0x000fc8000f8e00ff */
[----:B---3--:R-:W-:-:S04]  /*103a0*/  IMAD R14, R14, R5, RZ ;  /* 0x000000050e0e7224 */ /* 0x008fc800078e02ff */
[----:B------:R-:W-:-:S05]  /*103b0*/  IMAD.IADD R9, R14, 0x1, R9 ;  /* 0x000000010e097824 */ /* 0x000fca00078e0209 */
[----:B------:R-:W-:-:S13]  /*103c0*/  ISETP.GT.AND P6, PT, R9, R0, PT ;  /* 0x000000000900720c */ /* 0x000fda0003fc4270 */
[----:B------:R-:W-:Y:S05]  /*103d0*/  @!P6 BRA `(.L_x_9527) ;  /* 0xfffffffc005ce947 */ /* 0x000fea000383ffff */
.L_x_9524:
[----:B------:R-:W-:Y:S01]  /*103e0*/  IMAD.IADD R9, R9, 0x1, -R14 ;  /* 0x0000000109097824 */ /* 0x000fe200078e0a0e */
[----:B------:R-:W-:-:S03]  /*103f0*/  UMOV UR4, 0xffffffff ;  /* 0xffffffff00047882 */ /* 0x000fc60000000000 */
[----:B------:R-:W-:-:S05]  /*10400*/  IMAD R3, R2, R5, R9 ;  /* 0x0000000502037224 */ /* 0x000fca00078e0209 */
[----:B------:R-:W-:Y:S01]  /*10410*/  ISETP.GT.AND P6, PT, R3, R0, PT ;  /* 0x000000000300720c */ /* 0x000fe20003fc4270 */
[----:B------:R-:W-:-:S12]  /*10420*/  BRA.DIV UR4, `(.L_x_9528) ;  /* 0x0000003e04a07947 */ /* 0x000fd8000b800000 */
[----:B------:R-:W-:-:S04]  /*10430*/  VOTE.ANY R3, PT, !P6 ;  /* 0x0000000000037806 */ /* 0x000fc800070e0100 */
[----:B------:R-:W3:Y:S02]  /*10440*/  POPC R8, R3 ;  /* 0x0000000300087309 */ /* 0x000ee40000000000 */
[----:B---3--:R3:W4:Y:S04]  /*10450*/  SHFL.IDX PT, R7, R7, R8, 0x1f ;  /* 0x00001f0807077589 */ /* 0x00872800000e0000 */
[----:B------:R3:W0:Y:S02]  /*10460*/  SHFL.IDX PT, R4, R4, R8, 0x1f ;  /* 0x00001f0804047589 */ /* 0x00062400000e0000 */
.L_x_9650:
[----:B------:R-:W-:-:S13]  /*10470*/  ISETP.NE.AND P0, PT, R3, RZ, PT ;  /* 0x000000ff0300720c */ /* 0x000fda0003f05270 */
[----:B------:R-:W-:Y:S05]  /*10480*/  @!P0 BRA `(.L_x_9529) ;  /* 0x0000000000108947 */ /* 0x000fea0003800000 */
[----:B------:R-:W-:Y:S01]  /*10490*/  UMOV UR4, 0xffffffff ;  /* 0xffffffff00047882 */ /* 0x000fe20000000000 */
[----:B------:R-:W-:Y:S02]  /*104a0*/  VIADD R12, R8, 0xffffffff ;  /* 0xffffffff080c7836 */ /* 0x000fe40000000000 */
[----:B------:R-:W-:Y:S05]  /*104b0*/  BRA.DIV UR4, `(.L_x_9530) ;  /* 0x0000003e04d87947 */ /* 0x000fea000b800000 */
[----:B------:R0:W0:Y:S02]  /*104c0*/  SHFL.IDX PT, R6, R2, R12, 0x1f ;  /* 0x00001f0c02067589 */ /* 0x00002400000e0000 */
.L_x_9529:
[----:B01--4-:R-:W-:Y:S01]  /*104d0*/  IABS R10, R7 ;  /* 0x00000007000a7213 */ /* 0x013fe20000000000 */
[----:B------:R-:W-:Y:S01]  /*104e0*/  IMAD R16, R6, R5, R9 ;  /* 0x0000000506107224 */ /* 0x000fe200078e0209 */
[----:B------:R-:W-:Y:S01]  /*104f0*/  IABS R5, R4 ;  /* 0x0000000400057213 */ /* 0x000fe20000000000 */
[----:B------:R-:W-:Y:S01]  /*10500*/  IMAD.IADD R19, R8, 0x1, R19 ;  /* 0x0000000108137824 */ /* 0x000fe200078e0213 */
[----:B------:R-:W0:Y:S01]  /*10510*/  I2F.RP R11, R10 ;  /* 0x0000000a000b7306 */ /* 0x000e220000209400 */
[----:B------:R-:W-:-:S07]  /*10520*/  IMAD.IADD R0, R0, 0x1, -R16 ;  /* 0x0000000100007824 */ /* 0x000fce00078e0a10 */
[----:B------:R-:W1:Y:S08]  /*10530*/  I2F.RP R12, R5 ;  /* 0x00000005000c7306 */ /* 0x000e700000209400 */
[----:B0-----:R-:W2:Y:S08]  /*10540*/  MUFU.RCP R11, R11 ;  /* 0x0000000b000b7308 */ /* 0x001eb00000001000 */
[----:B-1----:R-:W-:Y:S01]  /*10550*/  MUFU.RCP R12, R12 ;  /* 0x0000000c000c7308 */ /* 0x002fe20000001000 */
[----:B--2---:R-:W-:-:S07]  /*10560*/  VIADD R2, R11, 0xffffffe ;  /* 0x0ffffffe0b027836 */ /* 0x004fce0000000000 */
[----:B------:R0:W1:Y:S02]  /*10570*/  F2I.FTZ.U32.TRUNC.NTZ R3, R2 ;  /* 0x0000000200037305 */ /* 0x000064000021f000 */
[----:B0-----:R-:W-:Y:S02]  /*10580*/  IMAD.MOV.U32 R2, RZ, RZ, RZ ;  /* 0x000000ffff027224 */ /* 0x001fe400078e00ff */
[----:B-1----:R-:W-:-:S04]  /*10590*/  IMAD.MOV R9, RZ, RZ, -R3 ;  /* 0x000000ffff097224 */ /* 0x002fc800078e0a03 */
        /* <DEDUP_REMOVED lines=45> */
.L_x_9525:
[----:B------:R-:W-:Y:S01]  /*10870*/  UMOV UR4, URZ ;  /* 0x0000003f00047c82 */ /* 0x000fe20008000000 */
[----:B------:R-:W-:Y:S01]  /*10880*/  UMOV UR5, URZ ;  /* 0x0000003f00057c82 */ /* 0x000fe20008000000 */
[----:B------:R-:W-:Y:S01]  /*10890*/  ULDC UR6, c[0x0][0xc3c] ;  /* 0x00030f0000067ab9 */ /* 0x000fe20000000800 */
[----:B------:R-:W-:Y:S02]  /*108a0*/  IMAD.MOV.U32 R16, RZ, RZ, R0 ;  /* 0x000000ffff107224 */ /* 0x000fe400078e0000 */
[----:B------:R-:W-:Y:S02]  /*108b0*/  IMAD.U32 R17, RZ, RZ, UR4 ;  /* 0x00000004ff117e24 */ /* 0x000fe4000f8e00ff */
[----:B------:R-:W-:Y:S02]  /*108c0*/  IMAD.U32 R18, RZ, RZ, UR5 ;  /* 0x00000005ff127e24 */ /* 0x000fe4000f8e00ff */
[----:B------:R-:W-:-:S07]  /*108d0*/  IMAD.U32 R19, RZ, RZ, UR6 ;  /* 0x00000006ff137e24 */ /* 0x000fce000f8e00ff */
.L_x_9531:
[----:B------:R-:W2:Y:S01]  /*108e0*/  S2R R0, SR_TID.X ;  /* 0x0000000000007919 */ /* 0x000ea20000002100 */
[----:B------:R-:W-:Y:S05]  /*108f0*/  WARPSYNC.ALL ;  /* 0x0000000000007948 */ /* 0x000fea0003800000 */
[----:B------:R-:W-:Y:S01]  /*10900*/  BAR.SYNC.DEFER_BLOCKING 0x4, 0x180 ;  /* 0x0106000000007b1d */ /* 0x000fe20000010000 */
[----:B--2---:R-:W-:-:S04]  /*10910*/  LOP3.LUT R0, R0, 0x1f, RZ, 0xc0, !PT ;  /* 0x0000001f00007812 */ /* 0x004fc800078ec0ff */
[----:B------:R-:W-:-:S13]  /*10920*/  ISETP.NE.AND P0, PT, R0, RZ, PT ;  /* 0x000000ff0000720c */ /* 0x000fda0003f05270 */
[----:B------:R-:W2:Y:S01]  /*10930*/  @!P0 S2R R3, SR_CgaCtaId ;  /* 0x0000000000038919 */ /* 0x000ea20000008800 */
[----:B------:R-:W-:-:S04]  /*10940*/  @!P0 MOV R0, 0x400 ;  /* 0x0000040000008802 */ /* 0x000fc80000000f00 */
[----:B--2---:R-:W-:-:S05]  /*10950*/  @!P0 LEA R22, R3, R0, 0x18 ;  /* 0x0000000003168211 */ /* 0x004fca00078ec0ff */
[----:B------:R2:W-:Y:S01]  /*10960*/  @!P0 STS.128 [R22+0x228d0], R16 ;  /* 0x0228d01016008388 */ /* 0x0005e20000000c00 */
[----:B------:R-:W-:Y:S06]  /*10970*/  BAR.ARV 0x5, 0x180 ;  /* 0x0146000000007b1d */ /* 0x000fec0000002000 */
.L_x_9522:
[----:B------:R-:W-:Y:S02]  /*10980*/  ULDC UR4, c[0x0][0xc3c] ;  /* 0x00030f0000047ab9 */ /* 0x000fe40000000800 */
[----:B--2---:R-:W-:-:S13]  /*10990*/  ISETP.GE.AND P0, PT, R19, UR4, PT ;  /* 0x0000000413007c0c */ /* 0x004fda000bf06270 */
[----:B------:R-:W-:Y:S05]  /*109a0*/  @!P0 BRA `(.L_x_9532) ;  /* 0xffffffb800108947 */ /* 0x000fea000383ffff */
[----:B------:R-:W-:Y:S05]  /*109b0*/  BSYNC B8 ;  /* 0x0000000000087941 */ /* 0x000fea0003800000 */
.L_x_9471:
[----:B------:R-:W2:Y:S01]  /*109c0*/  LDL.LU R0, [R1+0x24] ;  /* 0x0000240001007983 */ /* 0x000ea20000300800 */
[----:B------:R-:W-:Y:S01]  /*109d0*/  BSSY B0, `(.L_x_9533) ;  /* 0x000000b000007945 */ /* 0x000fe20003800000 */
[----:B------:R-:W5:Y:S01]  /*109e0*/  S2R R5, SR_CgaCtaId ;  /* 0x0000000000057919 */ /* 0x000f620000008800 */
[----:B--2---:R-:W-:-:S05]  /*109f0*/  VIADD R0, R0, 0x1 ;  /* 0x0000000100007836 */ /* 0x004fca0000000000 */
        /* <DEDUP_REMOVED lines=8> */
.L_x_9653:
[----:B------:R-:W-:Y:S05]  /*10a80*/  BSYNC B0 ;  /* 0x0000000000007941 */ /* 0x000fea0003800000 */
.L_x_9533:
[----:B------:R-:W-:-:S03]  /*10a90*/  UMOV UR4, 0xffffffff ;  /* 0xffffffff00047882 */ /* 0x000fc60000000000 */
[----:B------:R-:W-:Y:S05]  /*10aa0*/  BRA.DIV UR4, `(.L_x_9535) ;  /* 0x0000003a04987947 */ /* 0x000fea000b800000 */
[----:B-1----:R-:W1:Y:S02]  /*10ab0*/  S2R R0, SR_TID.X ;  /* 0x0000000000007919 */ /* 0x002e640000002100 */
[----:B-1----:R-:W-:-:S04]  /*10ac0*/  SHF.R.U32.HI R0, RZ, 0x5, R0 ;  /* 0x00000005ff007819 */ /* 0x002fc80000011600 */
[----:B------:R-:W-:-:S05]  /*10ad0*/  LOP3.LUT R0, R0, 0x3, RZ, 0xc0, !PT ;  /* 0x0000000300007812 */ /* 0x000fca00078ec0ff */
[----:B------:R1:W2:Y:S02]  /*10ae0*/  SHFL.IDX PT, R14, R0, RZ, 0x1f ;  /* 0x00001fff000e7589 */ /* 0x0002a400000e0000 */
.L_x_9656:
[----:B--2---:R-:W-:Y:S01]  /*10af0*/  ISETP.NE.AND P0, PT, R14, RZ, PT ;  /* 0x000000ff0e00720c */ /* 0x004fe20003f05270 */
[----:B------:R-:W-:-:S12]  /*10b00*/  BSSY B0, `(.L_x_9536) ;  /* 0x0000024000007945 */ /* 0x000fd80003800000 */
[----:B------:R-:W-:Y:S05]  /*10b10*/  @P0 BRA `(.L_x_9537) ;  /* 0x0000000000880947 */ /* 0x000fea0003800000 */
[----:B------:R-:W-:-:S03]  /*10b20*/  UMOV UR4, 0xffffffff ;  /* 0xffffffff00047882 */ /* 0x000fc60000000000 */
[----:B------:R-:W-:Y:S05]  /*10b30*/  BRA.DIV UR4, `(.L_x_9538) ;  /* 0x0000003a04a87947 */ /* 0x000fea000b800000 */
[----:B------:R-:W-:-:S13]  /*10b40*/  ELECT P6, URZ, PT ;  /* 0x00000000003f782f */ /* 0x000fda00038c0000 */
.L_x_9659:
[----:B------:R-:W-:Y:S05]  /*10b50*/  @!P6 BRA `(.L_x_9537) ;  /* 0x000000000078e947 */ /* 0x000fea0003800000 */
[----:B------:R-:W-:-:S06]  /*10b60*/  ULOP3.LUT UR4, UR38, 0x2, URZ, 0xfc, !UPT ;  /* 0x0000000226047892 */ /* 0x000fcc000f8efc3f */
[----:B-1----:R-:W-:-:S05]  /*10b70*/  IMAD.U32 R0, RZ, RZ, UR4 ;  /* 0x00000004ff007e24 */ /* 0x002fca000f8e00ff */
[----:B------:R-:W-:-:S13]  /*10b80*/  ISETP.NE.AND P0, PT, R0, 0x3, PT ;  /* 0x000000030000780c */ /* 0x000fda0003f05270 */
[----:B------:R-:W-:Y:S05]  /*10b90*/  @!P0 BRA `(.L_x_9539) ;  /* 0x0000000000048947 */ /* 0x000fea0003800000 */
[----:B------:R-:W-:Y:S01]  /*10ba0*/  BPT.TRAP 0x1 ;  /* 0x000000040000795c */ /* 0x000fe20000300000 */
.L_x_9539:
[----:B------:R-:W-:Y:S01]  /*10bb0*/  IMAD R5, R24, 0x8, R7 ;  /* 0x0000000818057824 */ /* 0x000fe200078e0207 */
[----:B------:R-:W-:Y:S01]  /*10bc0*/  SHF.L.U32 R0, R26, 0x1f, RZ ;  /* 0x0000001f1a007819 */ /* 0x000fe200000006ff */
[----:B------:R-:W-:-:S03]  /*10bd0*/  VIADD R24, R24, 0x1 ;  /* 0x0000000118187836 */ /* 0x000fc60000000000 */
[----:B------:R-:W1:Y:S02]  /*10be0*/  SYNCS.PHASECHK.TRANS64.TRYWAIT P1, [R5+URZ+0x22840], R0 ;  /* 0x02284000050075a7 */ /* 0x000e64000802017f */
[----:B------:R-:W-:-:S04]  /*10bf0*/  ISETP.NE.AND P2, PT, R24, 0x2, PT ;  /* 0x000000021800780c */ /* 0x000fc80003f45270 */
[----:B------:R-:W-:Y:S01]  /*10c00*/  SEL R3, RZ, 0x1, P2 ;  /* 0x00000001ff037807 */ /* 0x000fe20001000000 */
[----:B-1----:R-:W-:Y:S08]  /*10c10*/  @!P1 BRA `(.L_x_9540) ;  /* 0x0000003800909947 */ /* 0x002ff00003800000 */
.L_x_9660:
[----:B------:R-:W-:Y:S02]  /*10c20*/  SEL R24, R24, RZ, P2 ;  /* 0x000000ff18187207 */ /* 0x000fe40001000000 */
[----:B------:R-:W-:Y:S01]  /*10c30*/  LOP3.LUT R2, R26, R3, RZ, 0x3c, !PT ;  /* 0x000000031a027212 */ /* 0x000fe200078e3cff */
[----:B------:R-:W-:Y:S06]  /*10c40*/  @!P0 BRA `(.L_x_9541) ;  /* 0x0000000000048947 */ /* 0x000fec0003800000 */
[----:B------:R-:W-:Y:S01]  /*10c50*/  BPT.TRAP 0x1 ;  /* 0x000000040000795c */ /* 0x000fe20000300000 */
.L_x_9541:
[----:B------:R-:W-:Y:S01]  /*10c60*/  IMAD R3, R24, 0x8, R7 ;  /* 0x0000000818037824 */ /* 0x000fe200078e0207 */
[----:B------:R-:W-:-:S04]  /*10c70*/  SHF.L.U32 R2, R2, 0x1f, RZ ;  /* 0x0000001f02027819 */ /* 0x000fc800000006ff */
[----:B------:R-:W2:Y:S02]  /*10c80*/  SYNCS.PHASECHK.TRANS64.TRYWAIT P1, [R3+URZ+0x22840], R2 ;  /* 0x02284002030075a7 */ /* 0x000ea4000802017f */
[----:B--2---:R-:W-:Y:S05]  /*10c90*/  @!P1 BRA `(.L_x_9542) ;  /* 0x0000003800849947 */ /* 0x004fea0003800000 */
.L_x_9661:
[----:B------:R-:W-:Y:S05]  /*10ca0*/  @!P0 BRA `(.L_x_9543) ;  /* 0x0000000000048947 */ /* 0x000fea0003800000 */
[----:B------:R-:W-:Y:S01]  /*10cb0*/  BPT.TRAP 0x1 ;  /* 0x000000040000795c */ /* 0x000fe20000300000 */
.L_x_9543:
[----:B------:R-:W5:Y:S02]  /*10cc0*/  SYNCS.PHASECHK.TRANS64.TRYWAIT P1, [R5+URZ+0x22860], R0 ;  /* 0x02286000050075a7 */ /* 0x000f64000802017f */
[----:B-----5:R-:W-:Y:S05]  /*10cd0*/  @!P1 BRA `(.L_x_9544) ;  /* 0x0000003800889947 */ /* 0x020fea0003800000 */
.L_x_9662:
[----:B------:R-:W-:Y:S05]  /*10ce0*/  @!P0 BRA `(.L_x_9545) ;  /* 0x0000000000048947 */ /* 0x000fea0003800000 */
[----:B------:R-:W-:Y:S01]  /*10cf0*/  BPT.TRAP 0x1 ;  /* 0x000000040000795c */ /* 0x000fe20000300000 */
.L_x_9545:
[----:B------:R0:W0:Y:S02]  /*10d00*/  SYNCS.PHASECHK.TRANS64.TRYWAIT P0, [R3+URZ+0x22860], R2 ;  /* 0x02286002030075a7 */ /* 0x000024000800017f */
[----:B0-----:R-:W-:Y:S05]  /*10d10*/  @!P0 NANOSLEEP.SYNCS 0x989680 ;  /* 0x009896800000895d */ /* 0x001fea0003900000 */
[----:B------:R-:W0:Y:S02]  /*10d20*/  @!P0 SYNCS.PHASECHK.TRANS64 P0, [R3+URZ+0x22860], R2 ;  /* 0x02286002030085a7 */ /* 0x000e24000800007f */
[----:B0-----:R-:W-:Y:S05]  /*10d30*/  @!P0 BRA `(.L_x_9545) ;  /* 0xfffffffc00f08947 */ /* 0x001fea000383ffff */
.L_x_9537:
[----:B------:R-:W-:Y:S05]  /*10d40*/  BSYNC B0 ;  /* 0x0000000000007941 */ /* 0x000fea0003800000 */
.L_x_9536:
[----:B------:R-:W-:Y:S05]  /*10d50*/  EXIT ;  /* 0x000000000000794d */ /* 0x000fea0003800000 */
.L_x_9418:
[----:B0-----:R0:W1:Y:S02]  /*10d60*/  SYNCS.PHASECHK.TRANS64.TRYWAIT P0, [R7+URZ+0x22800], R0 ;  /* 0x02280000070075a7 */ /* 0x001064000800017f */
[----:B-1----:R-:W-:Y:S05]  /*10d70*/  @!P0 NANOSLEEP.SYNCS 0x989680 ;  /* 0x009896800000895d */ /* 0x002fea0003900000 */
[----:B------:R-:W1:Y:S02]  /*10d80*/  @!P0 SYNCS.PHASECHK.TRANS64 P0, [R7+URZ+0x22800], R0 ;  /* 0x02280000070085a7 */ /* 0x000e64000800007f */
[----:B-1----:R-:W-:Y:S05]  /*10d90*/  @!P0 BRA `(.L_x_9418) ;  /* 0xfffffffc00f08947 */ /* 0x002fea000383ffff */
[----:B------:R-:W-:Y:S05]  /*10da0*/  BRA `(.L_x_9546) ;  /* 0xffffff10002c7947 */ /* 0x000fea000383ffff */
.L_x_9422:
[----:B-1----:R-:W-:-:S04]  /*10db0*/  IMAD.U32 R0, RZ, RZ, UR22 ;  /* 0x00000016ff007e24 */ /* 0x002fc8000f8e00ff */
[----:B------:R1:W2:Y:S03]  /*10dc0*/  SYNCS.PHASECHK.TRANS64.TRYWAIT P1, [R0+URZ+0x22830], R9 ;  /* 0x02283009000075a7 */ /* 0x0002a6000802017f */
[----:B--2---:R-:W-:Y:S05]  /*10dd0*/  @!P1 NANOSLEEP.SYNCS 0x989680 ;  /* 0x009896800000995d */ /* 0x004fea0003900000 */
[----:B------:R-:W2:Y:S02]  /*10de0*/  @!P1 SYNCS.PHASECHK.TRANS64 P1, [R0+URZ+0x22830], R9 ;  /* 0x02283009000095a7 */ /* 0x000ea4000802007f */
[----:B--2---:R-:W-:Y:S05]  /*10df0*/  @!P1 BRA `(.L_x_9422) ;  /* 0xfffffffc00ec9947 */ /* 0x004fea000383ffff */
[----:B------:R-:W-:Y:S05]  /*10e00*/  BRA `(.L_x_9421) ;  /* 0xffffff1000547947 */ /* 0x000fea000383ffff */
.L_x_9427:
[----:B--2---:R-:W-:-:S04]  /*10e10*/  IMAD.U32 R10, RZ, RZ, UR22 ;  /* 0x00000016ff0a7e24 */ /* 0x004fc8000f8e00ff */
[----:B------:R2:W3:Y:S03]  /*10e20*/  SYNCS.PHASECHK.TRANS64.TRYWAIT P1, [R10+URZ+0x22850], R9 ;  /* 0x022850090a0075a7 */ /* 0x0004e6000802017f */
[----:B---3--:R-:W-:Y:S05]  /*10e30*/  @!P1 NANOSLEEP.SYNCS 0x989680 ;  /* 0x009896800000995d */ /* 0x008fea0003900000 */
[----:B------:R-:W3:Y:S02]  /*10e40*/  @!P1 SYNCS.PHASECHK.TRANS64 P1, [R10+URZ+0x22850], R9 ;  /* 0x022850090a0095a7 */ /* 0x000ee4000802007f */
[----:B---3--:R-:W-:Y:S05]  /*10e50*/  @!P1 BRA `(.L_x_9427) ;  /* 0xfffffffc00ec9947 */ /* 0x008fea000383ffff */
[----:B------:R-:W-:Y:S05]  /*10e60*/  BRA `(.L_x_9426) ;  /* 0xffffff2c004c7947 */ /* 0x000fea000383ffff */
.L_x_9433:
[----:B-1----:R-:W-:-:S04]  /*10e70*/  IMAD.U32 R0, RZ, RZ, UR25 ;  /* 0x00000019ff007e24 */ /* 0x002fc8000f8e00ff */
[----:B------:R1:W2:Y:S03]  /*10e80*/  SYNCS.PHASECHK.TRANS64.TRYWAIT P1, [R0+URZ+0x22830], R7 ;  /* 0x02283007000075a7 */ /* 0x0002a6000802017f */
[----:B--2---:R-:W-:Y:S05]  /*10e90*/  @!P1 NANOSLEEP.SYNCS 0x989680 ;  /* 0x009896800000995d */ /* 0x004fea0003900000 */
[----:B------:R-:W2:Y:S02]  /*10ea0*/  @!P1 SYNCS.PHASECHK.TRANS64 P1, [R0+URZ+0x22830], R7 ;  /* 0x02283007000095a7 */ /* 0x000ea4000802007f */
[----:B--2---:R-:W-:Y:S05]  /*10eb0*/  @!P1 BRA `(.L_x_9433) ;  /* 0xfffffffc00ec9947 */ /* 0x004fea000383ffff */
[----:B------:R-:W-:Y:S05]  /*10ec0*/  BRA `(.L_x_9432) ;  /* 0xffffff30006c7947 */ /* 0x000fea000383ffff */
.L_x_9438:
[----:B-1----:R-:W-:-:S04]  /*10ed0*/  IMAD.U32 R8, RZ, RZ, UR25 ;  /* 0x00000019ff087e24 */ /* 0x002fc8000f8e00ff */
[----:B------:R1:W2:Y:S03]  /*10ee0*/  SYNCS.PHASECHK.TRANS64.TRYWAIT P1, [R8+URZ+0x22850], R7 ;  /* 0x02285007080075a7 */ /* 0x0002a6000802017f */
[----:B--2---:R-:W-:Y:S05]  /*10ef0*/  @!P1 NANOSLEEP.SYNCS 0x989680 ;  /* 0x009896800000995d */ /* 0x004fea0003900000 */
[----:B------:R-:W2:Y:S02]  /*10f00*/  @!P1 SYNCS.PHASECHK.TRANS64 P1, [R8+URZ+0x22850], R7 ;  /* 0x02285007080095a7 */ /* 0x000ea4000802007f */
[----:B--2---:R-:W-:Y:S05]  /*10f10*/  @!P1 BRA `(.L_x_9438) ;  /* 0xfffffffc00ec9947 */ /* 0x004fea000383ffff */
[----:B------:R-:W-:Y:S05]  /*10f20*/  BRA `(.L_x_9437) ;  /* 0xffffff50000c7947 */ /* 0x000fea000383ffff */
.L_x_9485:
        /* <DEDUP_REMOVED lines=11> */
.L_x_9548:
[----:B------:R-:W-:Y:S05]  /*10fe0*/  BSYNC B0 ;  /* 0x0000000000007941 */ /* 0x000fea0003800000 */
.L_x_9547:
[----:B------:R-:W-:Y:S05]  /*10ff0*/  BRA `(.L_x_9549) ;  /* 0xffffffc000707947 */ /* 0x000fea000383ffff */
.L_x_9488:
[----:B0-----:R0:W1:Y:S02]  /*11000*/  SYNCS.PHASECHK.TRANS64.TRYWAIT P0, [R33+URZ+0x22840], R0 ;  /* 0x02284000210075a7 */ /* 0x001064000800017f */
[----:B-1----:R-:W-:Y:S05]  /*11010*/  @!P0 NANOSLEEP.SYNCS 0x989680 ;  /* 0x009896800000895d */ /* 0x002fea0003900000 */
[----:B------:R-:W1:Y:S02]  /*11020*/  @!P0 SYNCS.PHASECHK.TRANS64 P0, [R33+URZ+0x22840], R0 ;  /* 0x02284000210085a7 */ /* 0x000e64000800007f */
[----:B-1----:R-:W-:Y:S05]  /*11030*/  @!P0 BRA `(.L_x_9488) ;  /* 0xfffffffc00f08947 */ /* 0x002fea000383ffff */
[----:B------:R-:W-:Y:S05]  /*11040*/  BRA `(.L_x_9550) ;  /* 0xffffffc000987947 */ /* 0x000fea000383ffff */
.L_x_9489:
        /* <DEDUP_REMOVED lines=8> */
.L_x_9552:
[----:B------:R-:W-:Y:S05]  /*110d0*/  BSYNC B0 ;  /* 0x0000000000007941 */ /* 0x000fea0003800000 */
.L_x_9551:
        /* <DEDUP_REMOVED lines=9> */
.L_x_9553:
[----:B------:R-:W-:Y:S02]  /*11170*/  IMAD.MOV.U32 R13, RZ, RZ, R4 ;  /* 0x000000ffff0d7224 */ /* 0x000fe400078e0004 */
[----:B------:R-:W-:Y:S02]  /*11180*/  IMAD.MOV.U32 R12, RZ, RZ, 0x1 ;  /* 0x00000001ff0c7424 */ /* 0x000fe400078e00ff */
[----:B------:R-:W-:-:S07]  /*11190*/  IMAD.MOV.U32 R3, RZ, RZ, R14 ;  /* 0x000000ffff037224 */ /* 0x000fce00078e000e */
[----:B------:R-:W-:Y:S05]  /*111a0*/  WARPSYNC.COLLECTIVE R15, `(.L_x_9554) ;  /* 0x000000000f087348 */ /* 0x000fea0003c00000 */
[----:B------:R0:W1:Y:S02]  /*111b0*/  SHFL.IDX P6, R14, R13, R12, R11 ;  /* 0x0000000c0d0e7389 */ /* 0x00006400000c000b */
[----:B01----:R-:W-:Y:S01]  /*111c0*/  ENDCOLLECTIVE ;  /* 0x000000000000791b */ /* 0x003fe20003800000 */
.L_x_9554:
        /* <DEDUP_REMOVED lines=15> */
.L_x_9555:
[----:B------:R-:W-:Y:S02]  /*112c0*/  @P0 IMAD R7, R5, 0x2, R22 ;  /* 0x0000000205070824 */ /* 0x000fe400078e0216 */
[----:B------:R-:W-:Y:S02]  /*112d0*/  IMAD.MOV.U32 R13, RZ, RZ, R4 ;  /* 0x000000ffff0d7224 */ /* 0x000fe400078e0004 */
[----:B------:R-:W-:Y:S02]  /*112e0*/  IMAD.MOV.U32 R12, RZ, RZ, 0x2 ;  /* 0x00000002ff0c7424 */ /* 0x000fe400078e00ff */
[----:B------:R-:W-:-:S07]  /*112f0*/  IMAD.MOV.U32 R3, RZ, RZ, R14 ;  /* 0x000000ffff037224 */ /* 0x000fce00078e000e */
[----:B------:R-:W-:Y:S05]  /*11300*/  WARPSYNC.COLLECTIVE R15, `(.L_x_9556) ;  /* 0x000000000f087348 */ /* 0x000fea0003c00000 */
[----:B------:R0:W1:Y:S02]  /*11310*/  SHFL.IDX P6, R14, R13, R12, R11 ;  /* 0x0000000c0d0e7389 */ /* 0x00006400000c000b */
[----:B01----:R-:W-:Y:S01]  /*11320*/  ENDCOLLECTIVE ;  /* 0x000000000000791b */ /* 0x003fe20003800000 */
.L_x_9556:
        /* <DEDUP_REMOVED lines=15> */
.L_x_9557:
[----:B------:R-:W-:Y:S02]  /*11420*/  @P0 IMAD R7, R5, 0x2, R22 ;  /* 0x0000000205070824 */ /* 0x000fe400078e0216 */
[----:B------:R-:W-:Y:S02]  /*11430*/  IMAD.MOV.U32 R13, RZ, RZ, R4 ;  /* 0x000000ffff0d7224 */ /* 0x000fe400078e0004 */
[----:B------:R-:W-:Y:S02]  /*11440*/  IMAD.MOV.U32 R12, RZ, RZ, 0x3 ;  /* 0x00000003ff0c7424 */ /* 0x000fe400078e00ff */
[----:B------:R-:W-:-:S07]  /*11450*/  IMAD.MOV.U32 R3, RZ, RZ, R14 ;  /* 0x000000ffff037224 */ /* 0x000fce00078e000e */
[----:B------:R-:W-:Y:S05]  /*11460*/  WARPSYNC.COLLECTIVE R15, `(.L_x_9558) ;  /* 0x000000000f087348 */ /* 0x000fea0003c00000 */
[----:B------:R0:W1:Y:S02]  /*11470*/  SHFL.IDX P6, R14, R13, R12, R11 ;  /* 0x0000000c0d0e7389 */ /* 0x00006400000c000b */
[----:B01----:R-:W-:Y:S01]  /*11480*/  ENDCOLLECTIVE ;  /* 0x000000000000791b */ /* 0x003fe20003800000 */
.L_x_9558:
        /* <DEDUP_REMOVED lines=15> */
.L_x_9559:
[----:B------:R-:W-:Y:S02]  /*11580*/  @P0 IMAD R7, R5, 0x2, R22 ;  /* 0x0000000205070824 */ /* 0x000fe400078e0216 */
[----:B------:R-:W-:Y:S02]  /*11590*/  IMAD.MOV.U32 R13, RZ, RZ, R4 ;  /* 0x000000ffff0d7224 */ /* 0x000fe400078e0004 */
[----:B------:R-:W-:Y:S02]  /*115a0*/  IMAD.MOV.U32 R12, RZ, RZ, 0x4 ;  /* 0x00000004ff0c7424 */ /* 0x000fe400078e00ff */
[----:B------:R-:W-:-:S07]  /*115b0*/  IMAD.MOV.U32 R3, RZ, RZ, R14 ;  /* 0x000000ffff037224 */ /* 0x000fce00078e000e */
[----:B------:R-:W-:Y:S05]  /*115c0*/  WARPSYNC.COLLECTIVE R15, `(.L_x_9560) ;  /* 0x000000000f087348 */ /* 0x000fea0003c00000 */
[----:B------:R0:W1:Y:S02]  /*115d0*/  SHFL.IDX P6, R14, R13, R12, R11 ;  /* 0x0000000c0d0e7389 */ /* 0x00006400000c000b */
[----:B01----:R-:W-:Y:S01]  /*115e0*/  ENDCOLLECTIVE ;  /* 0x000000000000791b */ /* 0x003fe20003800000 */
.L_x_9560:
        /* <DEDUP_REMOVED lines=15> */
.L_x_9561:
[----:B------:R-:W-:Y:S02]  /*116e0*/  @P0 IMAD R7, R5, 0x2, R22 ;  /* 0x0000000205070824 */ /* 0x000fe400078e0216 */
[----:B------:R-:W-:Y:S02]  /*116f0*/  IMAD.MOV.U32 R13, RZ, RZ, R4 ;  /* 0x000000ffff0d7224 */ /* 0x000fe400078e0004 */
[----:B------:R-:W-:Y:S02]  /*11700*/  IMAD.MOV.U32 R12, RZ, RZ, 0x5 ;  /* 0x00000005ff0c7424 */ /* 0x000fe400078e00ff */
[----:B------:R-:W-:-:S07]  /*11710*/  IMAD.MOV.U32 R3, RZ, RZ, R14 ;  /* 0x000000ffff037224 */ /* 0x000fce00078e000e */
[----:B------:R-:W-:Y:S05]  /*11720*/  WARPSYNC.COLLECTIVE R15, `(.L_x_9562) ;  /* 0x000000000f087348 */ /* 0x000fea0003c00000 */
[----:B------:R0:W1:Y:S02]  /*11730*/  SHFL.IDX P6, R14, R13, R12, R11 ;  /* 0x0000000c0d0e7389 */ /* 0x00006400000c000b */
[----:B01----:R-:W-:Y:S01]  /*11740*/  ENDCOLLECTIVE ;  /* 0x000000000000791b */ /* 0x003fe20003800000 */
.L_x_9562:
        /* <DEDUP_REMOVED lines=10> */
.L_x_9563:
[----:B------:R-:W-:Y:S01]  /*117f0*/  @!PT LDS RZ, [RZ] ;  /* 0x00000000fffff984 */ /* 0x000fe20000000800 */
[----:B------:R-:W-:Y:S01]  /*11800*/  @!PT LDS RZ, [RZ] ;  /* 0x00000000fffff984 */ /* 0x000fe20000000800 */
[----:B------:R-:W-:Y:S01]  /*11810*/  @!PT LDS RZ, [RZ] ;  /* 0x00000000fffff984 */ /* 0x000fe20000000800 */
[----:B------:R1:W-:Y:S01]  /*11820*/  @P0 LDGSTS.E.BYPASS.LTC128B.128 [R7+0x1e400], desc[UR50][R2.64], !P2 ;  /* 0x1e40000002070fae */ /* 0x0003e2000d101d72 */
[----:B------:R-:W-:Y:S01]  /*11830*/  IMAD.MOV.U32 R0, RZ, RZ, R14 ;  /* 0x000000ffff007224 */ /* 0x000fe200078e000e */
[----:B------:R-:W-:Y:S06]  /*11840*/  BRA `(.L_x_9564) ;  /* 0xffffffbc00f87947 */ /* 0x000fec000383ffff */
.L_x_9494:
        /* <DEDUP_REMOVED lines=9> */
.L_x_9565:
[C---:B------:R-:W-:Y:S01]  /*118e0*/  VIADD R6, R17.reuse, 0x10 ;  /* 0x0000001011067836 */ /* 0x040fe20000000000 */
[----:B------:R-:W-:Y:S01]  /*118f0*/  ISETP.GE.AND P0, PT, R17, R5, PT ;  /* 0x000000051100720c */ /* 0x000fe20003f06270 */
[----:B------:R-:W-:Y:S02]  /*11900*/  IMAD.MOV.U32 R13, RZ, RZ, R0 ;  /* 0x000000ffff0d7224 */ /* 0x000fe400078e0000 */
[----:B------:R-:W-:-:S10]  /*11910*/  IMAD.MOV.U32 R2, RZ, RZ, R14 ;  /* 0x000000ffff027224 */ /* 0x000fd400078e000e */
[----:B------:R-:W-:Y:S05]  /*11920*/  WARPSYNC.COLLECTIVE R15, `(.L_x_9566) ;  /* 0x000000000f087348 */ /* 0x000fea0003c00000 */
[----:B------:R0:W1:Y:S02]  /*11930*/  SHFL.IDX P6, R14, R13, R12, R11 ;  /* 0x0000000c0d0e7389 */ /* 0x00006400000c000b */
[----:B01----:R-:W-:Y:S01]  /*11940*/  ENDCOLLECTIVE ;  /* 0x000000000000791b */ /* 0x003fe20003800000 */
.L_x_9566:
[----:B------:R-:W-:Y:S02]  /*11950*/  IMAD.MOV.U32 R13, RZ, RZ, R4 ;  /* 0x000000ffff0d7224 */ /* 0x000fe400078e0004 */
[----:B------:R-:W-:Y:S02]  /*11960*/  IMAD.MOV.U32 R12, RZ, RZ, 0x1 ;  /* 0x00000001ff0c7424 */ /* 0x000fe400078e00ff */
[----:B------:R-:W-:-:S07]  /*11970*/  IMAD.MOV.U32 R3, RZ, RZ, R14 ;  /* 0x000000ffff037224 */ /* 0x000fce00078e000e */
[----:B------:R-:W-:Y:S05]  /*11980*/  WARPSYNC.COLLECTIVE R15, `(.L_x_9567) ;  /* 0x000000000f087348 */ /* 0x000fea0003c00000 */
[----:B------:R0:W1:Y:S02]  /*11990*/  SHFL.IDX P6, R14, R13, R12, R11 ;  /* 0x0000000c0d0e7389 */ /* 0x00006400000c000b */
[----:B01----:R-:W-:Y:S01]  /*119a0*/  ENDCOLLECTIVE ;  /* 0x000000000000791b */ /* 0x003fe20003800000 */
.L_x_9567:
        /* <DEDUP_REMOVED lines=15> */
.L_x_9568:
[----:B------:R-:W-:Y:S02]  /*11aa0*/  IMAD.MOV.U32 R13, RZ, RZ, R4 ;  /* 0x000000ffff0d7224 */ /* 0x000fe400078e0004 */
[----:B------:R-:W-:Y:S02]  /*11ab0*/  IMAD.MOV.U32 R12, RZ, RZ, 0x2 ;  /* 0x00000002ff0c7424 */ /* 0x000fe400078e00ff */
[----:B------:R-:W-:-:S07]  /*11ac0*/  IMAD.MOV.U32 R3, RZ, RZ, R14 ;  /* 0x000000ffff037224 */ /* 0x000fce00078e000e */
[----:B------:R-:W-:Y:S05]  /*11ad0*/  WARPSYNC.COLLECTIVE R15, `(.L_x_9569) ;  /* 0x000000000f087348 */ /* 0x000fea0003c00000 */
[----:B------:R0:W1:Y:S02]  /*11ae0*/  SHFL.IDX P6, R14, R13, R12, R11 ;  /* 0x0000000c0d0e7389 */ /* 0x00006400000c000b */
[----:B01----:R-:W-:Y:S01]  /*11af0*/  ENDCOLLECTIVE ;  /* 0x000000000000791b */ /* 0x003fe20003800000 */
.L_x_9569:
        /* <DEDUP_REMOVED lines=16> */
.L_x_9570:
[----:B------:R-:W-:Y:S02]  /*11c00*/  IMAD.MOV.U32 R13, RZ, RZ, R4 ;  /* 0x000000ffff0d7224 */ /* 0x000fe400078e0004 */
[----:B------:R-:W-:Y:S02]  /*11c10*/  IMAD.MOV.U32 R12, RZ, RZ, 0x3 ;  /* 0x00000003ff0c7424 */ /* 0x000fe400078e00ff */
[----:B------:R-:W-:-:S07]  /*11c20*/  IMAD.MOV.U32 R3, RZ, RZ, R14 ;  /* 0x000000ffff037224 */ /* 0x000fce00078e000e */
[----:B------:R-:W-:Y:S05]  /*11c30*/  WARPSYNC.COLLECTIVE R15, `(.L_x_9571) ;  /* 0x000000000f087348 */ /* 0x000fea0003c00000 */
[----:B------:R0:W1:Y:S02]  /*11c40*/  SHFL.IDX P6, R14, R13, R12, R11 ;  /* 0x0000000c0d0e7389 */ /* 0x00006400000c000b */
[----:B01----:R-:W-:Y:S01]  /*11c50*/  ENDCOLLECTIVE ;  /* 0x000000000000791b */ /* 0x003fe20003800000 */
.L_x_9571:
        /* <DEDUP_REMOVED lines=16> */
.L_x_9572:
[----:B------:R-:W-:Y:S02]  /*11d60*/  IMAD.MOV.U32 R13, RZ, RZ, R4 ;  /* 0x000000ffff0d7224 */ /* 0x000fe400078e0004 */
[----:B------:R-:W-:Y:S02]  /*11d70*/  IMAD.MOV.U32 R12, RZ, RZ, 0x4 ;  /* 0x00000004ff0c7424 */ /* 0x000fe400078e00ff */
[----:B------:R-:W-:-:S07]  /*11d80*/  IMAD.MOV.U32 R3, RZ, RZ, R14 ;  /* 0x000000ffff037224 */ /* 0x000fce00078e000e */
[----:B------:R-:W-:Y:S05]  /*11d90*/  WARPSYNC.COLLECTIVE R15, `(.L_x_9573) ;  /* 0x000000000f087348 */ /* 0x000fea0003c00000 */
[----:B------:R0:W1:Y:S02]  /*11da0*/  SHFL.IDX P6, R14, R13, R12, R11 ;  /* 0x0000000c0d0e7389 */ /* 0x00006400000c000b */
[----:B01----:R-:W-:Y:S01]  /*11db0*/  ENDCOLLECTIVE ;  /* 0x000000000000791b */ /* 0x003fe20003800000 */
.L_x_9573:
        /* <DEDUP_REMOVED lines=16> */
.L_x_9574:
[----:B------:R-:W-:Y:S02]  /*11ec0*/  IMAD.MOV.U32 R13, RZ, RZ, R4 ;  /* 0x000000ffff0d7224 */ /* 0x000fe400078e0004 */
[----:B------:R-:W-:Y:S02]  /*11ed0*/  IMAD.MOV.U32 R12, RZ, RZ, 0x5 ;  /* 0x00000005ff0c7424 */ /* 0x000fe400078e00ff */
[----:B------:R-:W-:-:S07]  /*11ee0*/  IMAD.MOV.U32 R3, RZ, RZ, R14 ;  /* 0x000000ffff037224 */ /* 0x000fce00078e000e */
[----:B------:R-:W-:Y:S05]  /*11ef0*/  WARPSYNC.COLLECTIVE R15, `(.L_x_9575) ;  /* 0x000000000f087348 */ /* 0x000fea0003c00000 */
[----:B------:R0:W1:Y:S02]  /*11f00*/  SHFL.IDX P6, R14, R13, R12, R11 ;  /* 0x0000000c0d0e7389 */ /* 0x00006400000c000b */
[----:B01----:R-:W-:Y:S01]  /*11f10*/  ENDCOLLECTIVE ;  /* 0x000000000000791b */ /* 0x003fe20003800000 */
.L_x_9575:
        /* <DEDUP_REMOVED lines=16> */
.L_x_9576:
[----:B------:R-:W-:Y:S02]  /*12020*/  IMAD.MOV.U32 R13, RZ, RZ, R4 ;  /* 0x000000ffff0d7224 */ /* 0x000fe400078e0004 */
[----:B------:R-:W-:Y:S02]  /*12030*/  IMAD.MOV.U32 R12, RZ, RZ, 0x6 ;  /* 0x00000006ff0c7424 */ /* 0x000fe400078e00ff */
[----:B------:R-:W-:-:S07]  /*12040*/  IMAD.MOV.U32 R3, RZ, RZ, R14 ;  /* 0x000000ffff037224 */ /* 0x000fce00078e000e */
[----:B------:R-:W-:Y:S05]  /*12050*/  WARPSYNC.COLLECTIVE R15, `(.L_x_9577) ;  /* 0x000000000f087348 */ /* 0x000fea0003c00000 */
[----:B------:R0:W1:Y:S02]  /*12060*/  SHFL.IDX P6, R14, R13, R12, R11 ;  /* 0x0000000c0d0e7389 */ /* 0x00006400000c000b */
[----:B01----:R-:W-:Y:S01]  /*12070*/  ENDCOLLECTIVE ;  /* 0x000000000000791b */ /* 0x003fe20003800000 */
.L_x_9577:
        /* <DEDUP_REMOVED lines=16> */
.L_x_9578:
[----:B------:R-:W-:Y:S02]  /*12180*/  IMAD.MOV.U32 R13, RZ, RZ, R4 ;  /* 0x000000ffff0d7224 */ /* 0x000fe400078e0004 */
[----:B------:R-:W-:Y:S02]  /*12190*/  IMAD.MOV.U32 R12, RZ, RZ, 0x7 ;  /* 0x00000007ff0c7424 */ /* 0x000fe400078e00ff */
[----:B------:R-:W-:-:S07]  /*121a0*/  IMAD.MOV.U32 R3, RZ, RZ, R14 ;  /* 0x000000ffff037224 */ /* 0x000fce00078e000e */
[----:B------:R-:W-:Y:S05]  /*121b0*/  WARPSYNC.COLLECTIVE R15, `(.L_x_9579) ;  /* 0x000000000f087348 */ /* 0x000fea0003c00000 */
[----:B------:R0:W1:Y:S02]  /*121c0*/  SHFL.IDX P6, R14, R13, R12, R11 ;  /* 0x0000000c0d0e7389 */ /* 0x00006400000c000b */
[----:B01----:R-:W-:Y:S01]  /*121d0*/  ENDCOLLECTIVE ;  /* 0x000000000000791b */ /* 0x003fe20003800000 */
.L_x_9579:
        /* <DEDUP_REMOVED lines=14> */
.L_x_9580:
[----:B------:R-:W-:Y:S05]  /*122c0*/  BRA `(.L_x_9581) ;  /* 0xffffffc000607947 */ /* 0x000fea000383ffff */
.L_x_9497:
[----:B0-----:R0:W1:Y:S02]  /*122d0*/  SYNCS.PHASECHK.TRANS64.TRYWAIT P0, [R22+URZ+0x22820], R3 ;  /* 0x02282003160075a7 */ /* 0x001064000800017f */
[----:B-1----:R-:W-:Y:S05]  /*122e0*/  @!P0 NANOSLEEP.SYNCS 0x989680 ;  /* 0x009896800000895d */ /* 0x002fea0003900000 */
[----:B------:R-:W1:Y:S02]  /*122f0*/  @!P0 SYNCS.PHASECHK.TRANS64 P0, [R22+URZ+0x22820], R3 ;  /* 0x02282003160085a7 */ /* 0x000e64000800007f */
[----:B-1----:R-:W-:Y:S05]  /*12300*/  @!P0 BRA `(.L_x_9497) ;  /* 0xfffffffc00f08947 */ /* 0x002fea000383ffff */
[----:B------:R-:W-:Y:S05]  /*12310*/  BRA `(.L_x_9582) ;  /* 0xffffffc000bc7947 */ /* 0x000fea000383ffff */
.L_x_9500:
[----:B-1----:R1:W2:Y:S02]  /*12320*/  SYNCS.PHASECHK.TRANS64.TRYWAIT P0, [R33+URZ+0x22860], R0 ;  /* 0x02286000210075a7 */ /* 0x0022a4000800017f */
[----:B--2---:R-:W-:Y:S05]  /*12330*/  @!P0 NANOSLEEP.SYNCS 0x989680 ;  /* 0x009896800000895d */ /* 0x004fea0003900000 */
[----:B------:R-:W2:Y:S02]  /*12340*/  @!P0 SYNCS.PHASECHK.TRANS64 P0, [R33+URZ+0x22860], R0 ;  /* 0x02286000210085a7 */ /* 0x000ea4000800007f */
[----:B--2---:R-:W-:Y:S05]  /*12350*/  @!P0 BRA `(.L_x_9500) ;  /* 0xfffffffc00f08947 */ /* 0x004fea000383ffff */
[----:B------:R-:W-:Y:S05]  /*12360*/  BRA `(.L_x_9583) ;  /* 0xffffffc000cc7947 */ /* 0x000fea000383ffff */
.L_x_9501:
        /* <DEDUP_REMOVED lines=8> */
.L_x_9585:
[----:B------:R-:W-:Y:S05]  /*123f0*/  BSYNC B0 ;  /* 0x0000000000007941 */ /* 0x000fea0003800000 */
.L_x_9584:
[----:B------:R-:W0:Y:S01]  /*12400*/  S2R R7, SR_TID.X ;  /* 0x0000000000077919 */ /* 0x000e220000002100 */
[----:B------:R-:W-:Y:S01]  /*12410*/  IMAD.MOV.U32 R13, RZ, RZ, R5 ;  /* 0x000000ffff0d7224 */ /* 0x000fe200078e0005 */
[C---:B------:R-:W-:Y:S01]  /*12420*/  LOP3.LUT P2, RZ, R25.reuse, 0x2, RZ, 0xc0, !PT ;  /* 0x0000000219ff7812 */ /* 0x040fe2000784c0ff */
[----:B------:R-:W-:Y:S01]  /*12430*/  IMAD.MOV.U32 R12, RZ, RZ, RZ ;  /* 0x000000ffff0c7224 */ /* 0x000fe200078e00ff */
[----:B------:R-:W-:Y:S01]  /*12440*/  LOP3.LUT P1, RZ, R25, 0x4, RZ, 0xc0, !PT ;  /* 0x0000000419ff7812 */ /* 0x000fe2000782c0ff */
[----:B------:R-:W-:Y:S02]  /*12450*/  IMAD.MOV.U32 R11, RZ, RZ, 0x181f ;  /* 0x0000181fff0b7424 */ /* 0x000fe400078e00ff */
[----:B------:R-:W-:Y:S01]  /*12460*/  IMAD.MOV.U32 R15, RZ, RZ, -0x1 ;  /* 0xffffffffff0f7424 */ /* 0x000fe200078e00ff */
[----:B------:R-:W-:Y:S01]  /*12470*/  ISETP.LT.OR P4, PT, R32, 0x1, !P1 ;  /* 0x000000012000780c */ /* 0x000fe20004f81670 */
[----:B------:R-:W-:Y:S02]  /*12480*/  IMAD.MOV.U32 R3, RZ, RZ, R14 ;  /* 0x000000ffff037224 */ /* 0x000fe400078e000e */
[----:B------:R-:W-:-:S10]  /*12490*/  IMAD R4, R4, 0x2, R22 ;  /* 0x0000000204047824 */ /* 0x000fd400078e0216 */
[----:B0-----:R-:W-:Y:S05]  /*124a0*/  WARPSYNC.COLLECTIVE R15, `(.L_x_9586) ;  /* 0x000000000f087348 */ /* 0x001fea0003c00000 */
[----:B------:R1:W2:Y:S02]  /*124b0*/  SHFL.IDX P6, R14, R13, R12, R11 ;  /* 0x0000000c0d0e7389 */ /* 0x0002a400000c000b */
[----:B012---:R-:W-:Y:S01]  /*124c0*/  ENDCOLLECTIVE ;  /* 0x000000000000791b */ /* 0x007fe20003800000 */
.L_x_9586:
[----:B------:R-:W-:Y:S02]  /*124d0*/  IMAD.MOV.U32 R13, RZ, RZ, R6 ;  /* 0x000000ffff0d7224 */ /* 0x000fe400078e0006 */
[----:B------:R-:W-:Y:S02]  /*124e0*/  IMAD.MOV.U32 R12, RZ, RZ, 0x1 ;  /* 0x00000001ff0c7424 */ /* 0x000fe400078e00ff */
[----:B------:R-:W-:-:S05]  /*124f0*/  IMAD.SHL.U32 R7, R7, 0x8, RZ ;  /* 0x0000000807077824 */ /* 0x000fca00078e00ff */
[----:B------:R-:W-:-:S05]  /*12500*/  LOP3.LUT R7, R7, 0x38, RZ, 0xc0, !PT ;  /* 0x0000003807077812 */ /* 0x000fca00078ec0ff */
[----:B------:R-:W-:Y:S01]  /*12510*/  IMAD.SHL.U32 R0, R7, 0x2, RZ ;  /* 0x0000000207007824 */ /* 0x000fe200078e00ff */
[----:B------:R-:W-:-:S04]  /*12520*/  LOP3.LUT R7, R25, 0x1, RZ, 0xc0, !PT ;  /* 0x0000000119077812 */ /* 0x000fc800078ec0ff */
[----:B------:R-:W-:Y:S02]  /*12530*/  IADD3 R2, P0, R14, R0, RZ ;  /* 0x000000000e027210 */ /* 0x000fe40007f1e0ff */
[----:B------:R-:W-:-:S13]  /*12540*/  ISETP.NE.U32.AND P3, PT, R7, 0x1, PT ;  /* 0x000000010700780c */ /* 0x000fda0003f65070 */
[----:B------:R-:W-:Y:S05]  /*12550*/  WARPSYNC.COLLECTIVE R15, `(.L_x_9587) ;  /* 0x000000000f087348 */ /* 0x000fea0003c00000 */
[----:B------:R0:W1:Y:S02]  /*12560*/  SHFL.IDX P6, R14, R13, R12, R11 ;  /* 0x0000000c0d0e7389 */ /* 0x00006400000c000b */
[----:B01----:R-:W-:Y:S01]  /*12570*/  ENDCOLLECTIVE ;  /* 0x000000000000791b */ /* 0x003fe20003800000 */
.L_x_9587:
[----:B------:R-:W-:Y:S01]  /*12580*/  IMAD.X R3, RZ, RZ, R3, P0 ;  /* 0x000000ffff037224 */ /* 0x000fe200000e0603 */
[----:B------:R-:W-:Y:S01]  /*12590*/  ISETP.LT.OR P0, PT, R32, 0x1, P3 ;  /* 0x000000012000780c */ /* 0x000fe20001f01670 */
[----:B------:R-:W-:-:S12]  /*125a0*/  IMAD.MOV.U32 R13, RZ, RZ, R5 ;  /* 0x000000ffff0d7224 */ /* 0x000fd800078e0005 */
[----:B------:R-:W-:Y:S01]  /*125b0*/  @!PT LDS RZ, [RZ] ;  /* 0x00000000fffff984 */ /* 0x000fe20000000800 */
[----:B------:R-:W-:Y:S01]  /*125c0*/  @!PT LDS RZ, [RZ] ;  /* 0x00000000fffff984 */ /* 0x000fe20000000800 */
[----:B------:R-:W-:Y:S01]  /*125d0*/  @!PT LDS RZ, [RZ] ;  /* 0x00000000fffff984 */ /* 0x000fe20000000800 */
[----:B------:R-:W-:Y:S01]  /*125e0*/  LDGSTS.E.BYPASS.LTC128B.128 [R4+0x400], desc[UR50][R2.64], !P0 ;  /* 0x0040000002047fae */ /* 0x000fe2000c101d72 */
[----:B------:R-:W-:-:S13]  /*125f0*/  ISETP.LT.OR P0, PT, R32, 0x1, !P2 ;  /* 0x000000012000780c */ /* 0x000fda0005701670 */
[----:B------:R-:W-:Y:S01]  /*12600*/  LDGSTS.E.BYPASS.LTC128B.128 [R4+0x3400], desc[UR50][R2.64+0x80], !P0 ;  /* 0x0340008002047fae */ /* 0x000fe2000c101d72 */
[----:B------:R-:W-:-:S03]  /*12610*/  LOP3.LUT P0, RZ, R25, 0x8, RZ, 0xc0, !PT ;  /* 0x0000000819ff7812 */ /* 0x000fc6000780c0ff */
[----:B------:R-:W-:Y:S01]  /*12620*/  LDGSTS.E.BYPASS.LTC128B.128 [R4+0x6400], desc[UR50][R2.64+0x100], !P4 ;  /* 0x0640010002047fae */ /* 0x000fe2000e101d72 */
[----:B------:R-:W-:-:S13]  /*12630*/  ISETP.LT.OR P4, PT, R32, 0x1, !P0 ;  /* 0x000000012000780c */ /* 0x000fda0004781670 */
[----:B------:R0:W-:Y:S02]  /*12640*/  LDGSTS.E.BYPASS.LTC128B.128 [R4+0x9400], desc[UR50][R2.64+0x180], !P4 ;  /* 0x0940018002047fae */ /* 0x0001e4000e101d72 */
[----:B0-----:R-:W-:-:S07]  /*12650*/  IMAD.MOV.U32 R3, RZ, RZ, R14 ;  /* 0x000000ffff037224 */ /* 0x001fce00078e000e */
[----:B------:R-:W-:Y:S05]  /*12660*/  WARPSYNC.COLLECTIVE R15, `(.L_x_9588) ;  /* 0x000000000f087348 */ /* 0x000fea0003c00000 */
[----:B------:R0:W1:Y:S02]  /*12670*/  SHFL.IDX P6, R14, R13, R12, R11 ;  /* 0x0000000c0d0e7389 */ /* 0x00006400000c000b */
[----:B01----:R-:W-:Y:S01]  /*12680*/  ENDCOLLECTIVE ;  /* 0x000000000000791b */ /* 0x003fe20003800000 */
.L_x_9588:
[----:B------:R-:W-:Y:S02]  /*12690*/  IMAD.MOV.U32 R13, RZ, RZ, R6 ;  /* 0x000000ffff0d7224 */ /* 0x000fe400078e0006 */
[----:B------:R-:W-:Y:S01]  /*126a0*/  IMAD.MOV.U32 R12, RZ, RZ, 0x2 ;  /* 0x00000002ff0c7424 */ /* 0x000fe200078e00ff */
[----:B------:R-:W-:-:S13]  /*126b0*/  IADD3 R2, P4, R14, R0, RZ ;  /* 0x000000000e027210 */ /* 0x000fda0007f9e0ff */
[----:B------:R-:W-:Y:S05]  /*126c0*/  WARPSYNC.COLLECTIVE R15, `(.L_x_9589) ;  /* 0x000000000f087348 */ /* 0x000fea0003c00000 */
[----:B------:R0:W1:Y:S02]  /*126d0*/  SHFL.IDX P6, R14, R13, R12, R11 ;  /* 0x0000000c0d0e7389 */ /* 0x00006400000c000b */
[----:B01----:R-:W-:Y:S01]  /*126e0*/  ENDCOLLECTIVE ;  /* 0x000000000000791b */ /* 0x003fe20003800000 */
.L_x_9589:
        /* <DEDUP_REMOVED lines=9> */
[----:B------:R-:W-:-:S13]  /*12780*/  ISETP.LT.OR P4, PT, R32, 0x11, !P1 ;  /* 0x000000112000780c */ /* 0x000fda0004f81670 */
[----:B------:R-:W-:Y:S01]  /*12790*/  LDGSTS.E.BYPASS.LTC128B.128 [R4+0x6c00], desc[UR50][R2.64+0x100], !P4 ;  /* 0x06c0010002047fae */ /* 0x000fe2000e101d72 */
[----:B------:R-:W-:-:S13]  /*127a0*/  ISETP.LT.OR P4, PT, R32, 0x11, !P0 ;  /* 0x000000112000780c */ /* 0x000fda0004781670 */
[----:B------:R0:W-:Y:S02]  /*127b0*/  LDGSTS.E.BYPASS.LTC128B.128 [R4+0x9c00], desc[UR50][R2.64+0x180], !P4 ;  /* 0x09c0018002047fae */ /* 0x0001e4000e101d72 */
[----:B0-----:R-:W-:-:S07]  /*127c0*/  IMAD.MOV.U32 R3, RZ, RZ, R14 ;  /* 0x000000ffff037224 */ /* 0x001fce00078e000e */
[----:B------:R-:W-:Y:S05]  /*127d0*/  WARPSYNC.COLLECTIVE R15, `(.L_x_9590) ;  /* 0x000000000f087348 */ /* 0x000fea0003c00000 */
[----:B------:R0:W1:Y:S02]  /*127e0*/  SHFL.IDX P6, R14, R13, R12, R11 ;  /* 0x0000000c0d0e7389 */ /* 0x00006400000c000b */
[----:B01----:R-:W-:Y:S01]  /*127f0*/  ENDCOLLECTIVE ;  /* 0x000000000000791b */ /* 0x003fe20003800000 */
.L_x_9590:
[----:B------:R-:W-:Y:S02]  /*12800*/  IMAD.MOV.U32 R13, RZ, RZ, R6 ;  /* 0x000000ffff0d7224 */ /* 0x000fe400078e0006 */
[----:B------:R-:W-:Y:S01]  /*12810*/  IMAD.MOV.U32 R12, RZ, RZ, 0x3 ;  /* 0x00000003ff0c7424 */ /* 0x000fe200078e00ff */
[----:B------:R-:W-:-:S13]  /*12820*/  IADD3 R2, P4, R14, R0, RZ ;  /* 0x000000000e027210 */ /* 0x000fda0007f9e0ff */
[----:B------:R-:W-:Y:S05]  /*12830*/  WARPSYNC.COLLECTIVE R15, `(.L_x_9591) ;  /* 0x000000000f087348 */ /* 0x000fea0003c00000 */
[----:B------:R0:W1:Y:S02]  /*12840*/  SHFL.IDX P6, R14, R13, R12, R11 ;  /* 0x0000000c0d0e7389 */ /* 0x00006400000c000b */
[----:B01----:R-:W-:Y:S01]  /*12850*/  ENDCOLLECTIVE ;  /* 0x000000000000791b */ /* 0x003fe20003800000 */
.L_x_9591:
        /* <DEDUP_REMOVED lines=17> */
.L_x_9592:
[----:B------:R-:W-:Y:S02]  /*12970*/  IMAD.MOV.U32 R13, RZ, RZ, R6 ;  /* 0x000000ffff0d7224 */ /* 0x000fe400078e0006 */
[----:B------:R-:W-:Y:S01]  /*12980*/  IMAD.MOV.U32 R12, RZ, RZ, 0x4 ;  /* 0x00000004ff0c7424 */ /* 0x000fe200078e00ff */
[----:B------:R-:W-:-:S13]  /*12990*/  IADD3 R2, P4, R14, R0, RZ ;  /* 0x000000000e027210 */ /* 0x000fda0007f9e0ff */
[----:B------:R-:W-:Y:S05]  /*129a0*/  WARPSYNC.COLLECTIVE R15, `(.L_x_9593) ;  /* 0x000000000f087348 */ /* 0x000fea0003c00000 */
[----:B------:R0:W1:Y:S02]  /*129b0*/  SHFL.IDX P6, R14, R13, R12, R11 ;  /* 0x0000000c0d0e7389 */ /* 0x00006400000c000b */
[----:B01----:R-:W-:Y:S01]  /*129c0*/  ENDCOLLECTIVE ;  /* 0x000000000000791b */ /* 0x003fe20003800000 */
.L_x_9593:
        /* <DEDUP_REMOVED lines=17> */
.L_x_9594:
[----:B------:R-:W-:Y:S02]  /*12ae0*/  IMAD.MOV.U32 R13, RZ, RZ, R6 ;  /* 0x000000ffff0d7224 */ /* 0x000fe400078e0006 */
[----:B------:R-:W-:Y:S01]  /*12af0*/  IMAD.MOV.U32 R12, RZ, RZ, 0x5 ;  /* 0x00000005ff0c7424 */ /* 0x000fe200078e00ff */
[----:B------:R-:W-:-:S13]  /*12b00*/  IADD3 R2, P4, R14, R0, RZ ;  /* 0x000000000e027210 */ /* 0x000fda0007f9e0ff */
[----:B------:R-:W-:Y:S05]  /*12b10*/  WARPSYNC.COLLECTIVE R15, `(.L_x_9595) ;  /* 0x000000000f087348 */ /* 0x000fea0003c00000 */
[----:B------:R0:W1:Y:S02]  /*12b20*/  SHFL.IDX P6, R14, R13, R12, R11 ;  /* 0x0000000c0d0e7389 */ /* 0x00006400000c000b */
[----:B01----:R-:W-:Y:S01]  /*12b30*/  ENDCOLLECTIVE ;  /* 0x000000000000791b */ /* 0x003fe20003800000 */
.L_x_9595:
        /* <DEDUP_REMOVED lines=12> */
.L_x_9596:
        /* <DEDUP_REMOVED lines=9> */
.L_x_9508:
[----:B0-----:R0:W1:Y:S02]  /*12c90*/  SYNCS.PHASECHK.TRANS64.TRYWAIT P0, [R10+URZ+0x22840], R20 ;  /* 0x022840140a0075a7 */ /* 0x001064000800017f */
[----:B-1----:R-:W-:Y:S05]  /*12ca0*/  @!P0 NANOSLEEP.SYNCS 0x989680 ;  /* 0x009896800000895d */ /* 0x002fea0003900000 */
[----:B------:R-:W1:Y:S02]  /*12cb0*/  @!P0 SYNCS.PHASECHK.TRANS64 P0, [R10+URZ+0x22840], R20 ;  /* 0x022840140a0085a7 */ /* 0x000e64000800007f */
[----:B-1----:R-:W-:Y:S05]  /*12cc0*/  @!P0 BRA `(.L_x_9508) ;  /* 0xfffffffc00f08947 */ /* 0x002fea000383ffff */
[----:B------:R-:W-:Y:S05]  /*12cd0*/  BRA `(.L_x_9598) ;  /* 0xffffffc400307947 */ /* 0x000fea000383ffff */
.L_x_9509:
        /* <DEDUP_REMOVED lines=8> */
.L_x_9600:
[----:B------:R-:W-:Y:S05]  /*12d60*/  BSYNC B1 ;  /* 0x0000000000017941 */ /* 0x000fea0003800000 */
.L_x_9599:
        /* <DEDUP_REMOVED lines=9> */
.L_x_9601:
[----:B------:R-:W-:Y:S02]  /*12e00*/  IMAD.MOV.U32 R13, RZ, RZ, R8 ;  /* 0x000000ffff0d7224 */ /* 0x000fe400078e0008 */
[----:B------:R-:W-:Y:S02]  /*12e10*/  IMAD.MOV.U32 R12, RZ, RZ, 0x1 ;  /* 0x00000001ff0c7424 */ /* 0x000fe400078e00ff */
[----:B------:R-:W-:-:S07]  /*12e20*/  IMAD.MOV.U32 R2, RZ, RZ, R14 ;  /* 0x000000ffff027224 */ /* 0x000fce00078e000e */
[----:B------:R-:W-:Y:S05]  /*12e30*/  WARPSYNC.COLLECTIVE R15, `(.L_x_9602) ;  /* 0x000000000f087348 */ /* 0x000fea0003c00000 */
[----:B------:R0:W1:Y:S02]  /*12e40*/  SHFL.IDX P6, R14, R13, R12, R11 ;  /* 0x0000000c0d0e7389 */ /* 0x00006400000c000b */
[----:B01----:R-:W-:Y:S01]  /*12e50*/  ENDCOLLECTIVE ;  /* 0x000000000000791b */ /* 0x003fe20003800000 */
.L_x_9602:
        /* <DEDUP_REMOVED lines=11> */
.L_x_9603:
[----:B------:R-:W-:Y:S02]  /*12f10*/  IMAD.MOV.U32 R13, RZ, RZ, R8 ;  /* 0x000000ffff0d7224 */ /* 0x000fe400078e0008 */
[----:B------:R-:W-:Y:S02]  /*12f20*/  IMAD.MOV.U32 R12, RZ, RZ, 0x2 ;  /* 0x00000002ff0c7424 */ /* 0x000fe400078e00ff */
[----:B------:R-:W-:-:S07]  /*12f30*/  IMAD.MOV.U32 R2, RZ, RZ, R14 ;  /* 0x000000ffff027224 */ /* 0x000fce00078e000e */
[----:B------:R-:W-:Y:S05]  /*12f40*/  WARPSYNC.COLLECTIVE R15, `(.L_x_9604) ;  /* 0x000000000f087348 */ /* 0x000fea0003c00000 */
[----:B------:R0:W1:Y:S02]  /*12f50*/  SHFL.IDX P6, R14, R13, R12, R11 ;  /* 0x0000000c0d0e7389 */ /* 0x00006400000c000b */
[----:B01----:R-:W-:Y:S01]  /*12f60*/  ENDCOLLECTIVE ;  /* 0x000000000000791b */ /* 0x003fe20003800000 */
.L_x_9604:
        /* <DEDUP_REMOVED lines=11> */
.L_x_9605:
[----:B------:R-:W-:Y:S02]  /*13020*/  IMAD.MOV.U32 R13, RZ, RZ, R8 ;  /* 0x000000ffff0d7224 */ /* 0x000fe400078e0008 */
[----:B------:R-:W-:Y:S02]  /*13030*/  IMAD.MOV.U32 R12, RZ, RZ, 0x3 ;  /* 0x00000003ff0c7424 */ /* 0x000fe400078e00ff */
[----:B------:R-:W-:-:S07]  /*13040*/  IMAD.MOV.U32 R2, RZ, RZ, R14 ;  /* 0x000000ffff027224 */ /* 0x000fce00078e000e */
[----:B------:R-:W-:Y:S05]  /*13050*/  WARPSYNC.COLLECTIVE R15, `(.L_x_9606) ;  /* 0x000000000f087348 */ /* 0x000fea0003c00000 */
[----:B------:R0:W1:Y:S02]  /*13060*/  SHFL.IDX P6, R14, R13, R12, R11 ;  /* 0x0000000c0d0e7389 */ /* 0x00006400000c000b */
[----:B01----:R-:W-:Y:S01]  /*13070*/  ENDCOLLECTIVE ;  /* 0x000000000000791b */ /* 0x003fe20003800000 */
.L_x_9606:
        /* <DEDUP_REMOVED lines=11> */
.L_x_9607:
[----:B------:R-:W-:Y:S02]  /*13130*/  IMAD.MOV.U32 R13, RZ, RZ, R8 ;  /* 0x000000ffff0d7224 */ /* 0x000fe400078e0008 */
[----:B------:R-:W-:Y:S02]  /*13140*/  IMAD.MOV.U32 R12, RZ, RZ, 0x4 ;  /* 0x00000004ff0c7424 */ /* 0x000fe400078e00ff */
[----:B------:R-:W-:-:S07]  /*13150*/  IMAD.MOV.U32 R2, RZ, RZ, R14 ;  /* 0x000000ffff027224 */ /* 0x000fce00078e000e */
[----:B------:R-:W-:Y:S05]  /*13160*/  WARPSYNC.COLLECTIVE R15, `(.L_x_9608) ;  /* 0x000000000f087348 */ /* 0x000fea0003c00000 */
[----:B------:R0:W1:Y:S02]  /*13170*/  SHFL.IDX P6, R14, R13, R12, R11 ;  /* 0x0000000c0d0e7389 */ /* 0x00006400000c000b */
[----:B01----:R-:W-:Y:S01]  /*13180*/  ENDCOLLECTIVE ;  /* 0x000000000000791b */ /* 0x003fe20003800000 */
.L_x_9608:
        /* <DEDUP_REMOVED lines=11> */
.L_x_9609:
[----:B------:R-:W-:Y:S02]  /*13240*/  IMAD.MOV.U32 R13, RZ, RZ, R8 ;  /* 0x000000ffff0d7224 */ /* 0x000fe400078e0008 */
[----:B------:R-:W-:Y:S02]  /*13250*/  IMAD.MOV.U32 R12, RZ, RZ, 0x5 ;  /* 0x00000005ff0c7424 */ /* 0x000fe400078e00ff */
[----:B------:R-:W-:-:S07]  /*13260*/  IMAD.MOV.U32 R2, RZ, RZ, R14 ;  /* 0x000000ffff027224 */ /* 0x000fce00078e000e */
[----:B------:R-:W-:Y:S05]  /*13270*/  WARPSYNC.COLLECTIVE R15, `(.L_x_9610) ;  /* 0x000000000f087348 */ /* 0x000fea0003c00000 */
[----:B------:R0:W1:Y:S02]  /*13280*/  SHFL.IDX P6, R14, R13, R12, R11 ;  /* 0x0000000c0d0e7389 */ /* 0x00006400000c000b */
[----:B01----:R-:W-:Y:S01]  /*13290*/  ENDCOLLECTIVE ;  /* 0x000000000000791b */ /* 0x003fe20003800000 */
.L_x_9610:
        /* <DEDUP_REMOVED lines=11> */
.L_x_9611:
[----:B------:R-:W-:Y:S05]  /*13350*/  BRA `(.L_x_9612) ;  /* 0xffffffc000587947 */ /* 0x000fea000383ffff */
.L_x_9514:
[----:B--2---:R2:W3:Y:S02]  /*13360*/  SYNCS.PHASECHK.TRANS64.TRYWAIT P0, [R10+URZ+0x22860], R20 ;  /* 0x022860140a0075a7 */ /* 0x0044e4000800017f */
[----:B---3--:R-:W-:Y:S05]  /*13370*/  @!P0 NANOSLEEP.SYNCS 0x989680 ;  /* 0x009896800000895d */ /* 0x008fea0003900000 */
[----:B------:R-:W3:Y:S02]  /*13380*/  @!P0 SYNCS.PHASECHK.TRANS64 P0, [R10+URZ+0x22860], R20 ;  /* 0x022860140a0085a7 */ /* 0x000ee4000800007f */
[----:B---3--:R-:W-:Y:S05]  /*13390*/  @!P0 BRA `(.L_x_9514) ;  /* 0xfffffffc00f08947 */ /* 0x008fea000383ffff */
[----:B------:R-:W-:Y:S05]  /*133a0*/  BRA `(.L_x_9613) ;  /* 0xffffffc000a87947 */ /* 0x000fea000383ffff */
.L_x_9515:
        /* <DEDUP_REMOVED lines=8> */
.L_x_9615:
[----:B------:R-:W-:Y:S05]  /*13430*/  BSYNC B1 ;  /* 0x0000000000017941 */ /* 0x000fea0003800000 */
.L_x_9614:
        /* <DEDUP_REMOVED lines=9> */
.L_x_9616:
[----:B------:R-:W-:Y:S02]  /*134d0*/  IMAD.MOV.U32 R13, RZ, RZ, R25 ;  /* 0x000000ffff0d7224 */ /* 0x000fe400078e0019 */
[----:B------:R-:W-:Y:S01]  /*134e0*/  IMAD.MOV.U32 R12, RZ, RZ, 0x1 ;  /* 0x00000001ff0c7424 */ /* 0x000fe200078e00ff */
[----:B------:R-:W-:-:S13]  /*134f0*/  IADD3 R2, P0, R14, R0, RZ ;  /* 0x000000000e027210 */ /* 0x000fda0007f1e0ff */
[----:B------:R-:W-:Y:S05]  /*13500*/  WARPSYNC.COLLECTIVE R15, `(.L_x_9617) ;  /* 0x000000000f087348 */ /* 0x000fea0003c00000 */
[----:B------:R0:W1:Y:S02]  /*13510*/  SHFL.IDX P6, R14, R13, R12, R11 ;  /* 0x0000000c0d0e7389 */ /* 0x00006400000c000b */
[----:B01----:R-:W-:Y:S01]  /*13520*/  ENDCOLLECTIVE ;  /* 0x000000000000791b */ /* 0x003fe20003800000 */
.L_x_9617:
        /* <DEDUP_REMOVED lines=13> */
.L_x_9618:
[----:B------:R-:W-:Y:S02]  /*13600*/  IMAD.MOV.U32 R13, RZ, RZ, R25 ;  /* 0x000000ffff0d7224 */ /* 0x000fe400078e0019 */
[----:B------:R-:W-:Y:S01]  /*13610*/  IMAD.MOV.U32 R12, RZ, RZ, 0x2 ;  /* 0x00000002ff0c7424 */ /* 0x000fe200078e00ff */
[----:B------:R-:W-:-:S13]  /*13620*/  IADD3 R2, P0, R14, R0, RZ ;  /* 0x000000000e027210 */ /* 0x000fda0007f1e0ff */
[----:B------:R-:W-:Y:S05]  /*13630*/  WARPSYNC.COLLECTIVE R15, `(.L_x_9619) ;  /* 0x000000000f087348 */ /* 0x000fea0003c00000 */
[----:B------:R0:W1:Y:S02]  /*13640*/  SHFL.IDX P6, R14, R13, R12, R11 ;  /* 0x0000000c0d0e7389 */ /* 0x00006400000c000b */
[----:B01----:R-:W-:Y:S01]  /*13650*/  ENDCOLLECTIVE ;  /* 0x000000000000791b */ /* 0x003fe20003800000 */
.L_x_9619:
        /* <DEDUP_REMOVED lines=13> */
.L_x_9620:
[----:B------:R-:W-:Y:S02]  /*13730*/  IMAD.MOV.U32 R13, RZ, RZ, R25 ;  /* 0x000000ffff0d7224 */ /* 0x000fe400078e0019 */
[----:B------:R-:W-:Y:S02]  /*13740*/  IMAD.MOV.U32 R12, RZ, RZ, 0x3 ;  /* 0x00000003ff0c7424 */ /* 0x000fe400078e00ff */
[----:B------:R-:W-:-:S07]  /*13750*/  IMAD.MOV.U32 R8, RZ, RZ, R14 ;  /* 0x000000ffff087224 */ /* 0x000fce00078e000e */
[----:B------:R-:W-:Y:S05]  /*13760*/  WARPSYNC.COLLECTIVE R15, `(.L_x_9621) ;  /* 0x000000000f087348 */ /* 0x000fea0003c00000 */
[----:B------:R0:W1:Y:S02]  /*13770*/  SHFL.IDX P6, R14, R13, R12, R11 ;  /* 0x0000000c0d0e7389 */ /* 0x00006400000c000b */
[----:B01----:R-:W-:Y:S01]  /*13780*/  ENDCOLLECTIVE ;  /* 0x000000000000791b */ /* 0x003fe20003800000 */
.L_x_9621:
        /* <DEDUP_REMOVED lines=9> */
[----:B------:R-:W-:-:S03]  /*13820*/  IMAD.MOV.U32 R5, RZ, RZ, R14 ;  /* 0x000000ffff057224 */ /* 0x000fc600078e000e */
[----:B------:R0:W-:Y:S04]  /*13830*/  LDGSTS.E.BYPASS.LTC128B.128 [R20+0xa400], desc[UR50][R2.64+0x180], !P1 ;  /* 0x0a40018002147fae */ /* 0x0001e8000c901d72 */
[----:B0-----:R-:W-:Y:S05]  /*13840*/  WARPSYNC.COLLECTIVE R15, `(.L_x_9622) ;  /* 0x000000000f087348 */ /* 0x001fea0003c00000 */
[----:B------:R1:W2:Y:S02]  /*13850*/  SHFL.IDX P6, R14, R13, R12, R11 ;  /* 0x0000000c0d0e7389 */ /* 0x0002a400000c000b */
[----:B012---:R-:W-:Y:S01]  /*13860*/  ENDCOLLECTIVE ;  /* 0x000000000000791b */ /* 0x007fe20003800000 */
.L_x_9622:
[----:B------:R-:W-:Y:S02]  /*13870*/  IMAD.MOV.U32 R13, RZ, RZ, R25 ;  /* 0x000000ffff0d7224 */ /* 0x000fe400078e0019 */
[----:B------:R-:W-:Y:S01]  /*13880*/  IMAD.MOV.U32 R12, RZ, RZ, 0x4 ;  /* 0x00000004ff0c7424 */ /* 0x000fe200078e00ff */
[----:B------:R-:W-:-:S13]  /*13890*/  IADD3 R2, P0, R14, R0, RZ ;  /* 0x000000000e027210 */ /* 0x000fda0007f1e0ff */
[----:B------:R-:W-:Y:S05]  /*138a0*/  WARPSYNC.COLLECTIVE R15, `(.L_x_9623) ;  /* 0x000000000f087348 */ /* 0x000fea0003c00000 */
[----:B------:R0:W1:Y:S02]  /*138b0*/  SHFL.IDX P6, R14, R13, R12, R11 ;  /* 0x0000000c0d0e7389 */ /* 0x00006400000c000b */
[----:B01----:R-:W-:Y:S01]  /*138c0*/  ENDCOLLECTIVE ;  /* 0x000000000000791b */ /* 0x003fe20003800000 */
.L_x_9623:
[----:B------:R-:W-:-:S05]  /*138d0*/  IMAD.X R3, RZ, RZ, R5, P0 ;  /* 0x000000ffff037224 */ /* 0x000fca00000e0605 */
[----:B------:R-:W-:Y:S01]  /*138e0*/  @!PT LDS RZ, [RZ] ;  /* 0x00000000fffff984 */ /* 0x000fe20000000800 */
[----:B------:R-:W-:Y:S01]  /*138f0*/  @!PT LDS RZ, [RZ] ;  /* 0x00000000fffff984 */ /* 0x000fe20000000800 */
[----:B------:R-:W-:Y:S01]  /*13900*/  @!PT LDS RZ, [RZ] ;  /* 0x00000000fffff984 */ /* 0x000fe20000000800 */
[----:B------:R-:W-:Y:S04]  /*13910*/  LDGSTS.E.BYPASS.LTC128B.128 [R20+0x1c00], desc[UR50][R2.64], !P5 ;  /* 0x01c0000002147fae */ /* 0x000fe8000e901d72 */
[----:B------:R-:W-:Y:S01]  /*13920*/  LDGSTS.E.BYPASS.LTC128B.128 [R20+0x4c00], desc[UR50][R2.64+0x80], !P4 ;  /* 0x04c0008002147fae */ /* 0x000fe2000e101d72 */
[----:B------:R-:W-:-:S03]  /*13930*/  IMAD.MOV.U32 R13, RZ, RZ, R17 ;  /* 0x000000ffff0d7224 */ /* 0x000fc600078e0011 */
[----:B------:R-:W-:Y:S04]  /*13940*/  LDGSTS.E.BYPASS.LTC128B.128 [R20+0x7c00], desc[UR50][R2.64+0x100], !P3 ;  /* 0x07c0010002147fae */ /* 0x000fe8000d901d72 */
[----:B------:R0:W-:Y:S02]  /*13950*/  LDGSTS.E.BYPASS.LTC128B.128 [R20+0xac00], desc[UR50][R2.64+0x180], !P1 ;  /* 0x0ac0018002147fae */ /* 0x0001e4000c901d72 */
[----:B0-----:R-:W-:-:S07]  /*13960*/  IMAD.MOV.U32 R3, RZ, RZ, R14 ;  /* 0x000000ffff037224 */ /* 0x001fce00078e000e */
[----:B------:R-:W-:Y:S05]  /*13970*/  WARPSYNC.COLLECTIVE R15, `(.L_x_9624) ;  /* 0x000000000f087348 */ /* 0x000fea0003c00000 */
[----:B------:R0:W1:Y:S02]  /*13980*/  SHFL.IDX P6, R14, R13, R12, R11 ;  /* 0x0000000c0d0e7389 */ /* 0x00006400000c000b */
[----:B01----:R-:W-:Y:S01]  /*13990*/  ENDCOLLECTIVE ;  /* 0x000000000000791b */ /* 0x003fe20003800000 */
.L_x_9624:
[----:B------:R-:W-:Y:S02]  /*139a0*/  IMAD.MOV.U32 R13, RZ, RZ, R25 ;  /* 0x000000ffff0d7224 */ /* 0x000fe400078e0019 */
[----:B------:R-:W-:Y:S01]  /*139b0*/  IMAD.MOV.U32 R12, RZ, RZ, 0x5 ;  /* 0x00000005ff0c7424 */ /* 0x000fe200078e00ff */
[----:B------:R-:W-:-:S13]  /*139c0*/  IADD3 R2, P0, R14, R0, RZ ;  /* 0x000000000e027210 */ /* 0x000fda0007f1e0ff */
[----:B------:R-:W-:Y:S05]  /*139d0*/  WARPSYNC.COLLECTIVE R15, `(.L_x_9625) ;  /* 0x000000000f087348 */ /* 0x000fea0003c00000 */
[----:B------:R0:W1:Y:S02]  /*139e0*/  SHFL.IDX P6, R14, R13, R12, R11 ;  /* 0x0000000c0d0e7389 */ /* 0x00006400000c000b */
[----:B01----:R-:W-:Y:S01]  /*139f0*/  ENDCOLLECTIVE ;  /* 0x000000000000791b */ /* 0x003fe20003800000 */
.L_x_9625:
        /* <DEDUP_REMOVED lines=13> */
.L_x_9626:
[----:B------:R-:W-:Y:S05]  /*13ad0*/  BRA `(.L_x_9627) ;  /* 0xffffffbc00e87947 */ /* 0x000fea000383ffff */
.L_x_9523:
        /* <DEDUP_REMOVED lines=8> */
.L_x_9629:
[----:B------:R-:W-:Y:S05]  /*13b60*/  BSYNC B0 ;  /* 0x0000000000007941 */ /* 0x000fea0003800000 */
.L_x_9628:
        /* <DEDUP_REMOVED lines=9> */
.L_x_9630:
        /* <DEDUP_REMOVED lines=24> */
.L_x_9631:
[----:B------:R-:W-:Y:S01]  /*13d80*/  IMAD.MOV.U32 R12, RZ, RZ, 0x2 ;  /* 0x00000002ff0c7424 */ /* 0x000fe200078e00ff */
[----:B------:R-:W-:-:S05]  /*13d90*/  SEL R14, R14, RZ, P1 ;  /* 0x000000ff0e0e7207 */ /* 0x000fca0000800000 */
[----:B------:R-:W-:-:S04]  /*13da0*/  IMAD.IADD R5, R13, 0x1, R14 ;  /* 0x000000010d057824 */ /* 0x000fc800078e020e */
[----:B------:R-:W-:-:S07]  /*13db0*/  IMAD.MOV.U32 R13, RZ, RZ, R5 ;  /* 0x000000ffff0d7224 */ /* 0x000fce00078e0005 */
[----:B------:R-:W-:Y:S05]  /*13dc0*/  WARPSYNC.COLLECTIVE R15, `(.L_x_9632) ;  /* 0x000000000f087348 */ /* 0x000fea0003c00000 */
[----:B------:R0:W1:Y:S02]  /*13dd0*/  SHFL.UP P6, R14, R13, R12, R11 ;  /* 0x0400000c0d0e7389 */ /* 0x00006400000c000b */
[----:B01----:R-:W-:Y:S01]  /*13de0*/  ENDCOLLECTIVE ;  /* 0x000000000000791b */ /* 0x003fe20003800000 */
.L_x_9632:
[----:B------:R-:W-:Y:S01]  /*13df0*/  IMAD.MOV.U32 R12, RZ, RZ, 0x4 ;  /* 0x00000004ff0c7424 */ /* 0x000fe200078e00ff */
[----:B------:R-:W-:-:S05]  /*13e00*/  SEL R2, R14, RZ, P2 ;  /* 0x000000ff0e027207 */ /* 0x000fca0001000000 */
[----:B------:R-:W-:-:S04]  /*13e10*/  IMAD.IADD R2, R5, 0x1, R2 ;  /* 0x0000000105027824 */ /* 0x000fc800078e0202 */
[----:B------:R-:W-:-:S07]  /*13e20*/  IMAD.MOV.U32 R13, RZ, RZ, R2 ;  /* 0x000000ffff0d7224 */ /* 0x000fce00078e0002 */
[----:B------:R-:W-:Y:S05]  /*13e30*/  WARPSYNC.COLLECTIVE R15, `(.L_x_9633) ;  /* 0x000000000f087348 */ /* 0x000fea0003c00000 */
[----:B------:R0:W1:Y:S02]  /*13e40*/  SHFL.UP P6, R14, R13, R12, R11 ;  /* 0x0400000c0d0e7389 */ /* 0x00006400000c000b */
[----:B01----:R-:W-:Y:S01]  /*13e50*/  ENDCOLLECTIVE ;  /* 0x000000000000791b */ /* 0x003fe20003800000 */
.L_x_9633:
[----:B------:R-:W-:Y:S01]  /*13e60*/  IMAD.MOV.U32 R12, RZ, RZ, 0x8 ;  /* 0x00000008ff0c7424 */ /* 0x000fe200078e00ff */
[----:B------:R-:W-:-:S05]  /*13e70*/  SEL R3, R14, RZ, P3 ;  /* 0x000000ff0e037207 */ /* 0x000fca0001800000 */
[----:B------:R-:W-:-:S04]  /*13e80*/  IMAD.IADD R3, R2, 0x1, R3 ;  /* 0x0000000102037824 */ /* 0x000fc800078e0203 */
[----:B------:R-:W-:-:S07]  /*13e90*/  IMAD.MOV.U32 R13, RZ, RZ, R3 ;  /* 0x000000ffff0d7224 */ /* 0x000fce00078e0003 */
[----:B------:R-:W-:Y:S05]  /*13ea0*/  WARPSYNC.COLLECTIVE R15, `(.L_x_9634) ;  /* 0x000000000f087348 */ /* 0x000fea0003c00000 */
[----:B------:R0:W1:Y:S02]  /*13eb0*/  SHFL.UP P6, R14, R13, R12, R11 ;  /* 0x0400000c0d0e7389 */ /* 0x00006400000c000b */
[----:B01----:R-:W-:Y:S01]  /*13ec0*/  ENDCOLLECTIVE ;  /* 0x000000000000791b */ /* 0x003fe20003800000 */
.L_x_9634:
[----:B------:R-:W-:Y:S01]  /*13ed0*/  IMAD.MOV.U32 R12, RZ, RZ, 0x10 ;  /* 0x00000010ff0c7424 */ /* 0x000fe200078e00ff */
[----:B------:R-:W-:-:S05]  /*13ee0*/  SEL R14, R14, RZ, P4 ;  /* 0x000000ff0e0e7207 */ /* 0x000fca0002000000 */
[----:B------:R-:W-:-:S04]  /*13ef0*/  IMAD.IADD R5, R3, 0x1, R14 ;  /* 0x0000000103057824 */ /* 0x000fc800078e020e */
[----:B------:R-:W-:-:S07]  /*13f00*/  IMAD.MOV.U32 R13, RZ, RZ, R5 ;  /* 0x000000ffff0d7224 */ /* 0x000fce00078e0005 */
[----:B------:R-:W-:Y:S05]  /*13f10*/  WARPSYNC.COLLECTIVE R15, `(.L_x_9635) ;  /* 0x000000000f087348 */ /* 0x000fea0003c00000 */
[----:B------:R0:W1:Y:S02]  /*13f20*/  SHFL.UP P6, R14, R13, R12, R11 ;  /* 0x0400000c0d0e7389 */ /* 0x00006400000c000b */
[----:B01----:R-:W-:Y:S01]  /*13f30*/  ENDCOLLECTIVE ;  /* 0x000000000000791b */ /* 0x003fe20003800000 */
.L_x_9635:
        /* <DEDUP_REMOVED lines=8> */
.L_x_9636:
[----:B------:R-:W-:Y:S05]  /*13fc0*/  BRA `(.L_x_9637) ;  /* 0xffffffc000487947 */ /* 0x000fea000383ffff */
.L_x_9526:
[----:B------:R-:W-:Y:S01]  /*13fd0*/  BSSY B0, `(.L_x_9638) ;  /* 0x0000007000007945 */ /* 0x000fe20003800000 */
[----:B------:R-:W-:Y:S02]  /*13fe0*/  IMAD.MOV.U32 R12, RZ, RZ, 0x1 ;  /* 0x00000001ff0c7424 */ /* 0x000fe400078e00ff */
[----:B------:R-:W-:Y:S02]  /*13ff0*/  IMAD.MOV.U32 R11, RZ, RZ, RZ ;  /* 0x000000ffff0b7224 */ /* 0x000fe400078e00ff */
[----:B------:R-:W-:-:S07]  /*14000*/  IMAD.MOV.U32 R15, RZ, RZ, -0x1 ;  /* 0xffffffffff0f7424 */ /* 0x000fce00078e00ff */
[----:B01----:R-:W-:Y:S05]  /*14010*/  WARPSYNC.COLLECTIVE R15, `(.L_x_9639) ;  /* 0x000000000f087348 */ /* 0x003fea0003c00000 */
[----:B------:R2:W3:Y:S02]  /*14020*/  SHFL.UP P6, R14, R13, R12, R11 ;  /* 0x0400000c0d0e7389 */ /* 0x0004e400000c000b */
[----:B0123--:R-:W-:Y:S01]  /*14030*/  ENDCOLLECTIVE ;  /* 0x000000000000791b */ /* 0x00ffe20003800000 */
.L_x_9639:
[----:B------:R-:W-:Y:S05]  /*14040*/  BSYNC B0 ;  /* 0x0000000000007941 */ /* 0x000fea0003800000 */
.L_x_9638:
        /* <DEDUP_REMOVED lines=8> */
.L_x_9640:
[----:B------:R-:W-:Y:S01]  /*140d0*/  IMAD.MOV.U32 R12, RZ, RZ, 0x4 ;  /* 0x00000004ff0c7424 */ /* 0x000fe200078e00ff */
[----:B------:R-:W-:-:S05]  /*140e0*/  SEL R2, R14, RZ, P2 ;  /* 0x000000ff0e027207 */ /* 0x000fca0001000000 */
[----:B------:R-:W-:-:S04]  /*140f0*/  IMAD.IADD R2, R13, 0x1, R2 ;  /* 0x000000010d027824 */ /* 0x000fc800078e0202 */
[----:B------:R-:W-:-:S07]  /*14100*/  IMAD.MOV.U32 R13, RZ, RZ, R2 ;  /* 0x000000ffff0d7224 */ /* 0x000fce00078e0002 */
[----:B------:R-:W-:Y:S05]  /*14110*/  WARPSYNC.COLLECTIVE R15, `(.L_x_9641) ;  /* 0x000000000f087348 */ /* 0x000fea0003c00000 */
[----:B------:R0:W1:Y:S02]  /*14120*/  SHFL.UP P6, R14, R13, R12, R11 ;  /* 0x0400000c0d0e7389 */ /* 0x00006400000c000b */
[----:B01----:R-:W-:Y:S01]  /*14130*/  ENDCOLLECTIVE ;  /* 0x000000000000791b */ /* 0x003fe20003800000 */
.L_x_9641:
[----:B------:R-:W-:Y:S01]  /*14140*/  IMAD.MOV.U32 R12, RZ, RZ, 0x8 ;  /* 0x00000008ff0c7424 */ /* 0x000fe200078e00ff */
[----:B------:R-:W-:-:S05]  /*14150*/  SEL R3, R14, RZ, P3 ;  /* 0x000000ff0e037207 */ /* 0x000fca0001800000 */
[----:B------:R-:W-:-:S04]  /*14160*/  IMAD.IADD R3, R2, 0x1, R3 ;  /* 0x0000000102037824 */ /* 0x000fc800078e0203 */
[----:B------:R-:W-:-:S07]  /*14170*/  IMAD.MOV.U32 R13, RZ, RZ, R3 ;  /* 0x000000ffff0d7224 */ /* 0x000fce00078e0003 */
[----:B------:R-:W-:Y:S05]  /*14180*/  WARPSYNC.COLLECTIVE R15, `(.L_x_9642) ;  /* 0x000000000f087348 */ /* 0x000fea0003c00000 */
[----:B------:R0:W1:Y:S02]  /*14190*/  SHFL.UP P6, R14, R13, R12, R11 ;  /* 0x0400000c0d0e7389 */ /* 0x00006400000c000b */
[----:B01----:R-:W-:Y:S01]  /*141a0*/  ENDCOLLECTIVE ;  /* 0x000000000000791b */ /* 0x003fe20003800000 */
.L_x_9642:
[----:B------:R-:W-:Y:S01]  /*141b0*/  IMAD.MOV.U32 R12, RZ, RZ, 0x10 ;  /* 0x00000010ff0c7424 */ /* 0x000fe200078e00ff */
[----:B------:R-:W-:-:S05]  /*141c0*/  SEL R14, R14, RZ, P4 ;  /* 0x000000ff0e0e7207 */ /* 0x000fca0002000000 */
[----:B------:R-:W-:-:S04]  /*141d0*/  IMAD.IADD R5, R3, 0x1, R14 ;  /* 0x0000000103057824 */ /* 0x000fc800078e020e */
[----:B------:R-:W-:-:S07]  /*141e0*/  IMAD.MOV.U32 R13, RZ, RZ, R5 ;  /* 0x000000ffff0d7224 */ /* 0x000fce00078e0005 */
[----:B------:R-:W-:Y:S05]  /*141f0*/  WARPSYNC.COLLECTIVE R15, `(.L_x_9643) ;  /* 0x000000000f087348 */ /* 0x000fea0003c00000 */
[----:B------:R0:W1:Y:S02]  /*14200*/  SHFL.UP P6, R14, R13, R12, R11 ;  /* 0x0400000c0d0e7389 */ /* 0x00006400000c000b */
[----:B01----:R-:W-:Y:S01]  /*14210*/  ENDCOLLECTIVE ;  /* 0x000000000000791b */ /* 0x003fe20003800000 */
.L_x_9643:
        /* <DEDUP_REMOVED lines=8> */
.L_x_9644:
[----:B------:R-:W-:Y:S05]  /*142a0*/  BRA `(.L_x_9645) ;  /* 0xffffffc000347947 */ /* 0x000fea000383ffff */
.L_x_9528:
[----:B------:R-:W-:Y:S01]  /*142b0*/  BSSY B0, `(.L_x_9646) ;  /* 0x0000006000007945 */ /* 0x000fe20003800000 */
[----:B------:R-:W-:Y:S01]  /*142c0*/  PLOP3.LUT P6, PT, P6, PT, PT, 0x8, 0x0 ;  /* 0x000000000000781c */ /* 0x000fe200037ce170 */
[----:B------:R-:W-:-:S12]  /*142d0*/  IMAD.MOV.U32 R15, RZ, RZ, -0x1 ;  /* 0xffffffffff0f7424 */ /* 0x000fd800078e00ff */
[----:B012---:R-:W-:Y:S05]  /*142e0*/  WARPSYNC.COLLECTIVE R15, `(.L_x_9647) ;  /* 0x000000000f087348 */ /* 0x007fea0003c00000 */
[----:B------:R-:W-:Y:S01]  /*142f0*/  VOTE.ANY R14, PT, P6 ;  /* 0x00000000000e7806 */ /* 0x000fe200030e0100 */
[----:B012---:R-:W-:Y:S06]  /*14300*/  ENDCOLLECTIVE ;  /* 0x000000000000791b */ /* 0x007fec0003800000 */
.L_x_9647:
[----:B------:R-:W-:Y:S05]  /*14310*/  BSYNC B0 ;  /* 0x0000000000007941 */ /* 0x000fea0003800000 */
.L_x_9646:
        /* <DEDUP_REMOVED lines=9> */
.L_x_9648:
[----:B------:R-:W-:Y:S02]  /*143b0*/  IMAD.MOV.U32 R13, RZ, RZ, R4 ;  /* 0x000000ffff0d7224 */ /* 0x000fe400078e0004 */
[----:B------:R-:W-:-:S07]  /*143c0*/  IMAD.MOV.U32 R7, RZ, RZ, R14 ;  /* 0x000000ffff077224 */ /* 0x000fce00078e000e */
[----:B------:R-:W-:Y:S05]  /*143d0*/  WARPSYNC.COLLECTIVE R15, `(.L_x_9649) ;  /* 0x000000000f087348 */ /* 0x000fea0003c00000 */
[----:B------:R0:W1:Y:S02]  /*143e0*/  SHFL.IDX P6, R14, R13, R12, R11 ;  /* 0x0000000c0d0e7389 */ /* 0x00006400000c000b */
[----:B01----:R-:W-:Y:S01]  /*143f0*/  ENDCOLLECTIVE ;  /* 0x000000000000791b */ /* 0x003fe20003800000 */
.L_x_9649:
[----:B------:R-:W-:Y:S01]  /*14400*/  IMAD.MOV.U32 R4, RZ, RZ, R14 ;  /* 0x000000ffff047224 */ /* 0x000fe200078e000e */
[----:B------:R-:W-:Y:S06]  /*14410*/  BRA `(.L_x_9650) ;  /* 0xffffffc000147947 */ /* 0x000fec000383ffff */
.L_x_9530:
[----:B------:R-:W-:Y:S01]  /*14420*/  BSSY B0, `(.L_x_9651) ;  /* 0x0000007000007945 */ /* 0x000fe20003800000 */
[----:B------:R-:W-:Y:S02]  /*14430*/  IMAD.MOV.U32 R13, RZ, RZ, R2 ;  /* 0x000000ffff0d7224 */ /* 0x000fe400078e0002 */
[----:B------:R-:W-:Y:S02]  /*14440*/  IMAD.MOV.U32 R11, RZ, RZ, 0x1f ;  /* 0x0000001fff0b7424 */ /* 0x000fe400078e00ff */
[----:B------:R-:W-:-:S07]  /*14450*/  IMAD.MOV.U32 R15, RZ, RZ, -0x1 ;  /* 0xffffffffff0f7424 */ /* 0x000fce00078e00ff */
[----:B01234-:R-:W-:Y:S05]  /*14460*/  WARPSYNC.COLLECTIVE R15, `(.L_x_9652) ;  /* 0x000000000f087348 */ /* 0x01ffea0003c00000 */
[----:B------:R0:W0:Y:S02]  /*14470*/  SHFL.IDX P6, R14, R13, R12, R11 ;  /* 0x0000000c0d0e7389 */ /* 0x00002400000c000b */
[----:B01234-:R-:W-:Y:S01]  /*14480*/  ENDCOLLECTIVE ;  /* 0x000000000000791b */ /* 0x01ffe20003800000 */
.L_x_9652:
[----:B------:R-:W-:Y:S05]  /*14490*/  BSYNC B0 ;  /* 0x0000000000007941 */ /* 0x000fea0003800000 */
.L_x_9651:
[----:B------:R-:W-:Y:S01]  /*144a0*/  IMAD.MOV.U32 R6, RZ, RZ, R14 ;  /* 0x000000ffff067224 */ /* 0x000fe200078e000e */
[----:B------:R-:W-:Y:S06]  /*144b0*/  BRA `(.L_x_9529) ;  /* 0xffffffc000047947 */ /* 0x000fec000383ffff */
.L_x_9534:
[----:B-1----:R1:W2:Y:S02]  /*144c0*/  SYNCS.PHASECHK.TRANS64.TRYWAIT P0, [R7+URZ+0x22820], R0 ;  /* 0x02282000070075a7 */ /* 0x0022a4000800017f */
[----:B--2---:R-:W-:Y:S05]  /*144d0*/  @!P0 NANOSLEEP.SYNCS 0x989680 ;  /* 0x009896800000895d */ /* 0x004fea0003900000 */
[----:B------:R-:W2:Y:S02]  /*144e0*/  @!P0 SYNCS.PHASECHK.TRANS64 P0, [R7+URZ+0x22820], R0 ;  /* 0x02282000070085a7 */ /* 0x000ea4000800007f */
[----:B--2---:R-:W-:Y:S05]  /*144f0*/  @!P0 BRA `(.L_x_9534) ;  /* 0xfffffffc00f08947 */ /* 0x004fea000383ffff */
[----:B------:R-:W-:Y:S05]  /*14500*/  BRA `(.L_x_9653) ;  /* 0xffffffc4005c7947 */ /* 0x000fea000383ffff */
.L_x_9535:
        /* <DEDUP_REMOVED lines=8> */
[----:B01-34-:R-:W-:Y:S05]  /*14590*/  WARPSYNC.COLLECTIVE R15, `(.L_x_9655) ;  /* 0x000000000f087348 */ /* 0x01bfea0003c00000 */
[----:B------:R2:W0:Y:S02]  /*145a0*/  SHFL.IDX P6, R14, R13, R12, R11 ;  /* 0x0000000c0d0e7389 */ /* 0x00042400000c000b */
[----:B01234-:R-:W-:Y:S01]  /*145b0*/  ENDCOLLECTIVE ;  /* 0x000000000000791b */ /* 0x01ffe20003800000 */
.L_x_9655:
[----:B------:R-:W-:Y:S05]  /*145c0*/  BSYNC B0 ;  /* 0x0000000000007941 */ /* 0x000fea0003800000 */
.L_x_9654:
[----:B------:R-:W-:Y:S05]  /*145d0*/  BRA `(.L_x_9656) ;  /* 0xffffffc400447947 */ /* 0x000fea000383ffff */
.L_x_9538:
[----:B------:R-:W-:Y:S01]  /*145e0*/  BSSY B1, `(.L_x_9657) ;  /* 0x0000006000017945 */ /* 0x000fe20003800000 */
[----:B------:R-:W-:-:S07]  /*145f0*/  IMAD.MOV.U32 R15, RZ, RZ, -0x1 ;  /* 0xffffffffff0f7424 */ /* 0x000fce00078e00ff */
[----:B01-34-:R-:W-:Y:S05]  /*14600*/  WARPSYNC.COLLECTIVE R15, `(.L_x_9658) ;  /* 0x000000000f0c7348 */ /* 0x01bfea0003c00000 */
[----:B------:R-:W-:Y:S02]  /*14610*/  ELECT P6, UR62, PT ;  /* 0x00000000003e782f */ /* 0x000fe400038c0000 */
[----:B------:R-:W-:Y:S01]  /*14620*/  MOV R14, UR62 ;  /* 0x0000003e000e7c02 */ /* 0x000fe20008000f00 */
[----:B01-34-:R-:W-:Y:S10]  /*14630*/  ENDCOLLECTIVE ;  /* 0x000000000000791b */ /* 0x01bff40003800000 */
.L_x_9658:
[----:B------:R-:W-:Y:S05]  /*14640*/  BSYNC B1 ;  /* 0x0000000000017941 */ /* 0x000fea0003800000 */
.L_x_9657:
[----:B------:R-:W-:Y:S05]  /*14650*/  BRA `(.L_x_9659) ;  /* 0xffffffc4003c7947 */ /* 0x000fea000383ffff */
.L_x_9540:
[----:B-1----:R1:W2:Y:S02]  /*14660*/  SYNCS.PHASECHK.TRANS64.TRYWAIT P1, [R5+URZ+0x22840], R0 ;  /* 0x02284000050075a7 */ /* 0x0022a4000802017f */
[----:B--2---:R-:W-:Y:S05]  /*14670*/  @!P1 NANOSLEEP.SYNCS 0x989680 ;  /* 0x009896800000995d */ /* 0x004fea0003900000 */
[----:B------:R-:W2:Y:S02]  /*14680*/  @!P1 SYNCS.PHASECHK.TRANS64 P1, [R5+URZ+0x22840], R0 ;  /* 0x02284000050095a7 */ /* 0x000ea4000802007f */
[----:B--2---:R-:W-:Y:S05]  /*14690*/  @!P1 BRA `(.L_x_9540) ;  /* 0xfffffffc00f09947 */ /* 0x004fea000383ffff */
[----:B------:R-:W-:Y:S05]  /*146a0*/  BRA `(.L_x_9660) ;  /* 0xffffffc4005c7947 */ /* 0x000fea000383ffff */
.L_x_9542:
[----:B--2---:R2:W0:Y:S02]  /*146b0*/  SYNCS.PHASECHK.TRANS64.TRYWAIT P1, [R3+URZ+0x22840], R2 ;  /* 0x02284002030075a7 */ /* 0x004424000802017f */
[----:B0-----:R-:W-:Y:S05]  /*146c0*/  @!P1 NANOSLEEP.SYNCS 0x989680 ;  /* 0x009896800000995d */ /* 0x001fea0003900000 */
[----:B------:R-:W0:Y:S02]  /*146d0*/  @!P1 SYNCS.PHASECHK.TRANS64 P1, [R3+URZ+0x22840], R2 ;  /* 0x02284002030095a7 */ /* 0x000e24000802007f */
[----:B0-----:R-:W-:Y:S05]  /*146e0*/  @!P1 BRA `(.L_x_9542) ;  /* 0xfffffffc00f09947 */ /* 0x001fea000383ffff */
[----:B------:R-:W-:Y:S05]  /*146f0*/  BRA `(.L_x_9661) ;  /* 0xffffffc400687947 */ /* 0x000fea000383ffff */
.L_x_9544:
[----:B------:R0:W0:Y:S02]  /*14700*/  SYNCS.PHASECHK.TRANS64.TRYWAIT P1, [R5+URZ+0x22860], R0 ;  /* 0x02286000050075a7 */ /* 0x000024000802017f */
[----:B0-----:R-:W-:Y:S05]  /*14710*/  @!P1 NANOSLEEP.SYNCS 0x989680 ;  /* 0x009896800000995d */ /* 0x001fea0003900000 */
[----:B------:R-:W0:Y:S02]  /*14720*/  @!P1 SYNCS.PHASECHK.TRANS64 P1, [R5+URZ+0x22860], R0 ;  /* 0x02286000050095a7 */ /* 0x000e24000802007f */
[----:B0-----:R-:W-:Y:S05]  /*14730*/  @!P1 BRA `(.L_x_9544) ;  /* 0xfffffffc00f09947 */ /* 0x001fea000383ffff */
[----:B------:R-:W-:Y:S05]  /*14740*/  BRA `(.L_x_9662) ;  /* 0xffffffc400647947 */ /* 0x000fea000383ffff */
.L_x_9663:
        /* <DEDUP_REMOVED lines=11> */
.L_x_15765:


//--------------------- .text._ZN7cutlass13device_kernelIN5flash11enable_sm90INS1_16FlashAttnFwdSm90INS1_25CollectiveMainloopFwdSm90ILi2EN4cute5tupleIJNS5_1CILi1EEES8_S8_EEENS6_IJNS7_ILi128EEENS7_ILi96EEENS7_ILi64EEEEEELi256ENS_10bfloat16_tEfNS_4arch4Sm90ELb0ELb0ELb1ELb1ELb1ELb1ELb0ELb1ELb0ELb1ELb1ELb0EEENS1_21CollectiveEpilogueFwdINS6_IJSA_NS7_ILi256EEESB_EEES9_SE_SG_Li256ELb1ELb1ELb1ELb0EEENS1_36VarlenDynamicPersistentTileSchedulerILi128ELi96ELi256ELi128ELb1ELb1ELb1ELb0ELb1ELb1EEEEEEEEEvNT_6ParamsE --------------------------
	.section	.text._ZN7cutlass13device_kernelIN5flash11enable_sm90INS1_16FlashAttnFwdSm90INS1_25CollectiveMainloopFwdSm90ILi2EN4cute5tupleIJNS5_1CILi1EEES8_S8_EEENS6_IJNS7_ILi128EEENS7_ILi96EEENS7_ILi64EEEEEELi256ENS_10bfloat16_tEfNS_4arch4Sm90ELb0ELb0ELb1ELb1ELb1ELb1ELb0ELb1ELb0ELb1ELb1ELb0EEENS1_21CollectiveEpilogueFwdINS6_IJSA_NS7_ILi256EEESB_EEES9_SE_SG_Li256ELb1ELb1ELb1ELb0EEENS1_36VarlenDynamicPersistentTileSchedulerILi128ELi96ELi256ELi128ELb1ELb1ELb1ELb0ELb1ELb1EEEEEEEEEvNT_6ParamsE,"ax",@progbits
	.align	128
.text._ZN7cutlass13device_kernelIN5flash11enable_sm90INS1_16FlashAttnFwdSm90INS1_25CollectiveMainloopFwdSm90ILi2EN4cute5tupleIJNS5_1CILi1EEES8_S8_EEENS6_IJNS7_ILi128EEENS7_ILi96EEENS7_ILi64EEEEEELi256ENS_10bfloat16_tEfNS_4arch4Sm90ELb0ELb0ELb1ELb1ELb1ELb1ELb0ELb1ELb0ELb1ELb1ELb0EEENS1_21CollectiveEpilogueFwdINS6_IJSA_NS7_ILi256EEESB_EEES9_SE_SG_Li256ELb1ELb1ELb1ELb0EEENS1_36VarlenDynamicPersistentTileSchedulerILi128ELi96ELi256ELi128ELb1ELb1ELb1ELb0ELb1ELb1EEEEEEEEEvNT_6ParamsE:
        .type           _ZN7cutlass13device_kernelIN5flash11enable_sm90INS1_16FlashAttnFwdSm90INS1_25CollectiveMainloopFwdSm90ILi2EN4cute5tupleIJNS5_1CILi1EEES8_S8_EEENS6_IJNS7_ILi128EEENS7_ILi96EEENS7_ILi64EEEEEELi256ENS_10bfloat16_tEfNS_4arch4Sm90ELb0ELb0ELb1ELb1ELb1ELb1ELb0ELb1ELb0ELb1ELb1ELb0EEENS1_21CollectiveEpilogueFwdINS6_IJSA_NS7_ILi256EEESB_EEES9_SE_SG_Li256ELb1ELb1ELb1ELb0EEENS1_36VarlenDynamicPersistentTileSchedulerILi128ELi96ELi256ELi128ELb1ELb1ELb1ELb0ELb1ELb1EEEEEEEEEvNT_6ParamsE,@function
        .size           _ZN7cutlass13device_kernelIN5flash11enable_sm90INS1_16FlashAttnFwdSm90INS1_25CollectiveMainloopFwdSm90ILi2EN4cute5tupleIJNS5_1CILi1EEES8_S8_EEENS6_IJNS7_ILi128EEENS7_ILi96EEENS7_ILi64EEEEEELi256ENS_10bfloat16_tEfNS_4arch4Sm90ELb0ELb0ELb1ELb1ELb1ELb1ELb0ELb1ELb0ELb1ELb1ELb0EEENS1_21CollectiveEpilogueFwdINS6_IJSA_NS7_ILi256EEESB_EEES9_SE_SG_Li256ELb1ELb1ELb1ELb0EEENS1_36VarlenDynamicPersistentTileSchedulerILi128ELi96ELi256ELi128ELb1ELb1ELb1ELb0ELb1ELb1EEEEEEEEEvNT_6ParamsE,(.L_x_15766 - _ZN7cutlass13device_kernelIN5flash11enable_sm90INS1_16FlashAttnFwdSm90INS1_25CollectiveMainloopFwdSm90ILi2EN4cute5tupleIJNS5_1CILi1EEES8_S8_EEENS6_IJNS7_ILi128EEENS7_ILi96EEENS7_ILi64EEEEEELi256ENS_10bfloat16_tEfNS_4arch4Sm90ELb0ELb0ELb1ELb1ELb1ELb1ELb0ELb1ELb0ELb1ELb1ELb0EEENS1_21CollectiveEpilogueFwdINS6_IJSA_NS7_ILi256EEESB_EEES9_SE_SG_Li256ELb1ELb1ELb1ELb0EEENS1_36VarlenDynamicPersistentTileSchedulerILi128ELi96ELi256ELi128ELb1ELb1ELb1ELb0ELb1ELb1EEEEEEEEEvNT_6ParamsE)
        .other          _ZN7cutlass13device_kernelIN5flash11enable_sm90INS1_16FlashAttnFwdSm90INS1_25CollectiveMainloopFwdSm90ILi2EN4cute5tupleIJNS5_1CILi1EEES8_S8_EEENS6_IJNS7_ILi128EEENS7_ILi96EEENS7_ILi64EEEEEELi256ENS_10bfloat16_tEfNS_4arch4Sm90ELb0ELb0ELb1ELb1ELb1ELb1ELb0ELb1ELb0ELb1ELb1ELb0EEENS1_21CollectiveEpilogueFwdINS6_IJSA_NS7_ILi256EEESB_EEES9_SE_SG_Li256ELb1ELb1ELb1ELb0EEENS1_36VarlenDynamicPersistentTileSchedulerILi128ELi96ELi256ELi128ELb1ELb1ELb1ELb0ELb1ELb1EEEEEEEEEvNT_6ParamsE,@"STO_CUDA_ENTRY STV_DEFAULT"
_ZN7cutlass13device_kernelIN5flash11enable_sm90INS1_16FlashAttnFwdSm90INS1_25CollectiveMainloopFwdSm90ILi2EN4cute5tupleIJNS5_1CILi1EEES8_S8_EEENS6_IJNS7_ILi128EEENS7_ILi96EEENS7_ILi64EEEEEELi256ENS_10bfloat16_tEfNS_4arch4Sm90ELb0ELb0ELb1ELb1ELb1ELb1ELb0ELb1ELb0ELb1ELb1ELb0EEENS1_21CollectiveEpilogueFwdINS6_IJSA_NS7_ILi256EEESB_EEES9_SE_SG_Li256ELb1ELb1ELb1ELb0EEENS1_36VarlenDynamicPersistentTileSchedulerILi128ELi96ELi256ELi128ELb1ELb1ELb1ELb0ELb1ELb1EEEEEEEEEvNT_6ParamsE:
        /* <DEDUP_REMOVED lines=17> */
.L_x_9665:
[----:B------:R-:W-:Y:S05]  /*0110*/  BSYNC B0 ;  /* 0x0000000000007941 */ /* 0x000fea0003800000 */
.L_x_9664:
[----:B------:R-:W-:Y:S01]  /*0120*/  VOTEU.ANY UP0, P0 ;  /* 0x00000000003f7886 */ /* 0x000fe20000000100 */
[----:B------:R-:W0:Y:S01]  /*0130*/  SHFL.IDX PT, R3, R2, RZ, 0x1f ;  /* 0x00001fff02037589 */ /* 0x000e2200000e0000 */
[----:B------:R-:W-:Y:S01]  /*0140*/  UMOV UR4, 0x80 ;  /* 0x0000008000047882 */ /* 0x000fe20000000000 */
[----:B------:R-:W-:Y:S01]  /*0150*/  UMOV UR7, 0x100 ;  /* 0x0000010000077882 */ /* 0x000fe20000000000 */
[----:B------:R-:W-:Y:S01]  /*0160*/  SHF.R.U32.HI R4, RZ, 0x7, R0 ;  /* 0x00000007ff047819 */ /* 0x000fe20000011600 */
[----:B------:R-:W1:Y:S01]  /*0170*/  @UP0 S2UR UR8, SR_CgaCtaId ;  /* 0x00000000000809c3 */ /* 0x000e620000008800 */
[----:B------:R-:W-:Y:S01]  /*0180*/  @UP0 UMOV UR6, 0x400 ;  /* 0x0000040000060882 */ /* 0x000fe20000000000 */
[----:B------:R-:W-:-:S04]  /*0190*/  @UP0 UIADD3 UR4, -UR4, 0x100000, URZ ;  /* 0x0010000004040890 */ /* 0x000fc8000fffe13f */
[----:B------:R-:W-:Y:S02]  /*01a0*/  @UP0 USHF.L.U32 UR5, UR4, 0xb, URZ ;  /* 0x0000000b04050899 */ /* 0x000fe4000800063f */
[----:B------:R-:W-:Y:S01]  /*01b0*/  @UP0 USHF.L.U32 UR4, UR4, 0x1, URZ ;  /* 0x0000000104040899 */ /* 0x000fe2000800063f */
[----:B------:R-:W-:Y:S01]  /*01c0*/  VOTEU.ANY UP1, P0 ;  /* 0x00000000003f7886 */ /* 0x000fe20000020100 */
[----:B0-----:R-:W-:Y:S02]  /*01d0*/  ISETP.NE.AND P1, PT, R3, RZ, PT ;  /* 0x000000ff0300720c */ /* 0x001fe40003f25270 */
[----:B------:R0:W2:Y:S01]  /*01e0*/  SHFL.IDX PT, R3, R4, RZ, 0x1f ;  /* 0x00001fff04037589 */ /* 0x0000a200000e0000 */
[----:B-1----:R-:W-:Y:S02]  /*01f0*/  @UP0 ULEA UR8, UR8, UR6, 0x18 ;  /* 0x0000000608080291 */ /* 0x002fe4000f8ec03f */
[----:B------:R-:W-:-:S04]  /*0200*/  @UP0 UIADD3 UR6, -UR7, 0x100000, URZ ;  /* 0x0010000007060890 */ /* 0x000fc8000fffe13f */
[----:B------:R-:W-:Y:S02]  /*0210*/  @UP0 USHF.L.U32 UR7, UR6, 0xb, URZ ;  /* 0x0000000b06070899 */ /* 0x000fe4000800063f */
[----:B------:R-:W-:Y:S01]  /*0220*/  @UP0 USHF.L.U32 UR6, UR6, 0x1, URZ ;  /* 0x0000000106060899 */ /* 0x000fe2000800063f */
[----:B------:R-:W-:Y:S01]  /*0230*/  VOTEU.ANY UP0, P0 ;  /* 0x00000000003f7886 */ /* 0x000fe20000000100 */
[----:B------:R-:W1:Y:S04]  /*0240*/  FENCE.VIEW.ASYNC.S ;  /* 0x00000000000073c6 */ /* 0x000e680000000000 */
[----:B-1----:R0:W1:Y:S06]  /*0250*/  @UP0 SYNCS.EXCH.64 URZ, [UR8+0x22800], UR4 ;  /* 0x02280004083f05b2 */ /* 0x00206c0008000100 */
[----:B------:R0:W3:Y:S02]  /*0260*/  @UP1 SYNCS.EXCH.64 URZ, [UR8+0x22820], UR6 ;  /* 0x02282006083f15b2 */ /* 0x0000e40008000100 */
[----:B0-----:R-:W-:Y:S05]  /*0270*/  @P1 BRA `(.L_x_9666) ;  /* 0x0000000000481947 */ /* 0x001fea0003800000 */
        /* <DEDUP_REMOVED lines=16> */
[----:B------:R0:W0:Y:S01]  /*0380*/  SYNCS.EXCH.64 URZ, [UR8+0x22848], UR6 ;  /* 0x02284806083f75b2 */ /* 0x0000220008000100 */
[----:B------:R-:W-:Y:S01]  /*0390*/  NOP ;  /* 0x0000000000007918 */ /* 0x000fe20000000000 */
.L_x_9666:
        /* <DEDUP_REMOVED lines=22> */
.L_x_9667:
        /* <DEDUP_REMOVED lines=18> */
.L_x_9668:
        /* <DEDUP_REMOVED lines=22> */
.L_x_9669:
        /* <DEDUP_REMOVED lines=22> */
.L_x_9670:
[----:B--2---:R-:W-:Y:S01]  /*08e0*/  ISETP.NE.AND P0, PT, R3, RZ, PT ;  /* 0x000000ff0300720c */ /* 0x004fe20003f05270 */
[----:B------:R-:W-:Y:S01]  /*08f0*/  IMAD.MOV.U32 R37, RZ, RZ, 0x1 ;  /* 0x00000001ff257424 */ /* 0x000fe200078e00ff */
[----:B------:R-:W-:Y:S01]  /*0900*/  NOP ;  /* 0x0000000000007918 */ /* 0x000fe20000000000 */
[----:B------:R-:W-:Y:S01]  /*0910*/  ULDC.64 UR40, c[0x0][0x208] ;  /* 0x0000820000287ab9 */ /* 0x000fe20000000a00 */
[----:B------:R-:W-:Y:S02]  /*0920*/  BSSY B9, `(.L_x_9671) ;  /* 0x0001a39000097945 */ /* 0x000fe40003800000 */
[----:B------:R-:W-:Y:S01]  /*0930*/  SEL R37, R37, 0x2, !P0 ;  /* 0x0000000225257807 */ /* 0x000fe20004000000 */
[----:B01-34-:R-:W-:Y:S06]  /*0940*/  BAR.SYNC.DEFER_BLOCKING 0x0 ;  /* 0x0000000000007b1d */ /* 0x01bfec0000010000 */
[----:B------:R-:W-:Y:S05]  /*0950*/  @!P0 BRA `(.L_x_9672) ;  /* 0x0000013000cc8947 */ /* 0x000fea0003800000 */
.L_x_9673:
[----:B------:R-:W-:-:S08]  /*0960*/  NOP ;  /* 0x0000000000007918 */ /* 0x000fd00000000000 */
[----:B------:R-:W0:Y:S02]  /*0970*/  USETMAXREG.TRY_ALLOC.CTAPOOL UP0, 0xe8 ;  /* 0x000000e8000079c8 */ /* 0x000e240008000600 */
[----:B0-----:R-:W-:-:S13]  /*0980*/  PLOP3.LUT P0, PT, PT, PT, UP0, 0x80, 0x0 ;  /* 0x000000000000781c */ /* 0x001fda0003f0f008 */
[----:B------:R-:W-:Y:S05]  /*0990*/  @!P0 BRA `(.L_x_9673) ;  /* 0xfffffffc00f08947 */ /* 0x000fea000383ffff */
[----:B------:R-:W2:Y:S01]  /*09a0*/  LDL.LU R2, [R1] ;  /* 0x0000000001027983 */ /* 0x000ea20000300800 */
[----:B------:R-:W-:Y:S01]  /*09b0*/  SHF.R.U32.HI R4, RZ, 0x7, R0 ;  /* 0x00000007ff047819 */ /* 0x000fe20000011600 */
[----:B------:R-:W-:Y:S01]  /*09c0*/  ULDC UR4, c[0x0][0xc3c] ;  /* 0x00030f0000047ab9 */ /* 0x000fe20000000800 */
[----:B------:R-:W0:Y:S01]  /*09d0*/  S2R R3, SR_CgaCtaId ;  /* 0x0000000000037919 */ /* 0x000e220000008800 */
[----:B------:R-:W-:Y:S06]  /*09e0*/  BAR.ARV 0x8, 0x180 ;  /* 0x0206000000007b1d */ /* 0x000fec0000002000 */
[----:B------:R-:W-:-:S13]  /*09f0*/  ISETP.NE.AND P0, PT, R4, 0x1, PT ;  /* 0x000000010400780c */ /* 0x000fda0003f05270 */
[----:B------:R-:W-:Y:S08]  /*0a00*/  @!P0 BAR.ARV 0x9, 0x100 ;  /* 0x0244000000008b1d */ /* 0x000ff00000002000 */
[----:B------:R-:W-:Y:S01]  /*0a10*/  BAR.SYNC.DEFER_BLOCKING 0x5, 0x180 ;  /* 0x0146000000007b1d */ /* 0x000fe20000010000 */
[----:B------:R-:W-:-:S04]  /*0a20*/  MOV R19, 0x400 ;  /* 0x0000040000137802 */ /* 0x000fc80000000f00 */
[----:B0-----:R-:W-:-:S05]  /*0a30*/  LEA R19, R3, R19, 0x18 ;  /* 0x0000001303137211 */ /* 0x001fca00078ec0ff */
[----:B------:R-:W0:Y:S01]  /*0a40*/  LDS.128 R48, [R19+0x228d0] ;  /* 0x0228d00013307984 */ /* 0x000e220000000c00 */
[----:B------:R-:W-:Y:S06]  /*0a50*/  BAR.ARV 0x4, 0x180 ;  /* 0x0106000000007b1d */ /* 0x000fec0000002000 */
[----:B--2---:R-:W-:-:S04]  /*0a60*/  LOP3.LUT R2, R2, 0xfffffffb, RZ, 0xc0, !PT ;  /* 0xfffffffb02027812 */ /* 0x004fc800078ec0ff */
[----:B------:R-:W-:-:S05]  /*0a70*/  @P0 LOP3.LUT R2, R2, 0x4, RZ, 0xfc, !PT ;  /* 0x0000000402020812 */ /* 0x000fca00078efcff */
[----:B------:R1:W-:Y:S01]  /*0a80*/  STL [R1], R2 ;  /* 0x0000000201007387 */ /* 0x0003e20000100800 */
[----:B0-----:R-:W-:-:S13]  /*0a90*/  ISETP.GE.AND P0, PT, R51, UR4, PT ;  /* 0x0000000433007c0c */ /* 0x001fda000bf06270 */
[----:B-1----:R-:W-:Y:S05]  /*0aa0*/  @P0 BRA `(.L_x_9674) ;  /* 0x000001a000800947 */ /* 0x002fea0003800000 */
[----:B------:R-:W-:Y:S01]  /*0ab0*/  VIADD R0, R0, 0xffffff80 ;  /* 0xffffff8000007836 */ /* 0x000fe20000000000 */
[----:B------:R-:W-:Y:S01]  /*0ac0*/  LOP3.LUT R206, R37, 0x1, RZ, 0xfc, !PT ;  /* 0x0000000125ce7812 */ /* 0x000fe200078efcff */
[----:B------:R-:W-:Y:S02]  /*0ad0*/  IMAD.MOV.U32 R18, RZ, RZ, RZ ;  /* 0x000000ffff127224 */ /* 0x000fe400078e00ff */
[----:B------:R-:W-:Y:S01]  /*0ae0*/  IMAD.MOV.U32 R204, RZ, RZ, RZ ;  /* 0x000000ffffcc7224 */ /* 0x000fe200078e00ff */
[----:B------:R-:W-:Y:S01]  /*0af0*/  SHF.R.S32.HI R3, RZ, 0x1f, R0 ;  /* 0x0000001fff037819 */ /* 0x000fe20000011400 */
[----:B------:R-:W-:Y:S02]  /*0b00*/  IMAD.MOV.U32 R214, RZ, RZ, RZ ;  /* 0x000000ffffd67224 */ /* 0x000fe400078e00ff */
[----:B------:R-:W-:Y:S01]  /*0b10*/  IMAD.MOV.U32 R203, RZ, RZ, RZ ;  /* 0x000000ffffcb7224 */ /* 0x000fe200078e00ff */
[CC--:B------:R-:W-:Y:S02]  /*0b20*/  LEA.HI R2, R3.reuse, R0.reuse, RZ, 0x7 ;  /* 0x0000000003027211 */ /* 0x0c0fe400078f38ff */
[----:B------:R-:W-:-:S02]  /*0b30*/  LEA.HI R4, R3, R0, RZ, 0x4 ;  /* 0x0000000003047211 */ /* 0x000fc400078f20ff */
[----:B------:R-:W-:Y:S02]  /*0b40*/  LOP3.LUT R5, R2, 0xffffff80, RZ, 0xc0, !PT ;  /* 0xffffff8002057812 */ /* 0x000fe400078ec0ff */
[----:B------:R-:W-:Y:S02]  /*0b50*/  SHF.R.S32.HI R7, RZ, 0x4, R4 ;  /* 0x00000004ff077819 */ /* 0x000fe40000011404 */
[----:B------:R-:W-:Y:S01]  /*0b60*/  LEA.HI R200, R3, R0, RZ, 0x2 ;  /* 0x0000000003c87211 */ /* 0x000fe200078f10ff */
[----:B------:R-:W-:Y:S01]  /*0b70*/  IMAD.IADD R13, R0, 0x1, -R5 ;  /* 0x00000001000d7824 */ /* 0x000fe200078e0a05 */
[----:B------:R-:W-:Y:S02]  /*0b80*/  SHF.R.S32.HI R5, RZ, 0x7, R2 ;  /* 0x00000007ff057819 */ /* 0x000fe40000011402 */
[----:B------:R-:W-:Y:S02]  /*0b90*/  LEA.HI R6, R4, R7, RZ, 0x1 ;  /* 0x0000000704067211 */ /* 0x000fe400078f08ff */
[----:B------:R-:W-:Y:S01]  /*0ba0*/  SHF.R.S32.HI R9, RZ, 0x1f, R13 ;  /* 0x0000001fff097819 */ /* 0x000fe2000001140d */
[----:B------:R-:W-:Y:S01]  /*0bb0*/  STL [R1+0xd0], R13 ;  /* 0x0000d00d01007387 */ /* 0x000fe20000100800 */
[----:B------:R-:W-:-:S02]  /*0bc0*/  LEA.HI R2, R2, R5, RZ, 0x1 ;  /* 0x0000000502027211 */ /* 0x000fc400078f08ff */
[----:B------:R-:W-:Y:S02]  /*0bd0*/  LEA.HI R10, R9, R13, RZ, 0x2 ;  /* 0x0000000d090a7211 */ /* 0x000fe400078f10ff */
[----:B------:R-:W-:Y:S02]  /*0be0*/  LOP3.LUT R2, R2, 0x3fffffe, RZ, 0xc0, !PT ;  /* 0x03fffffe02027812 */ /* 0x000fe400078ec0ff */
[--C-:B------:R-:W-:Y:S02]  /*0bf0*/  SHF.R.S32.HI R11, RZ, 0x2, R10.reuse ;  /* 0x00000002ff0b7819 */ /* 0x100fe4000001140a */
[----:B------:R-:W-:Y:S02]  /*0c00*/  SHF.R.S32.HI R8, RZ, 0x1f, R10 ;  /* 0x0000001fff087819 */ /* 0x000fe4000001140a */
[----:B------:R-:W-:Y:S02]  /*0c10*/  LOP3.LUT R6, R6, 0x1ffffffe, RZ, 0xc0, !PT ;  /* 0x1ffffffe06067812 */ /* 0x000fe400078ec0ff */
[----:B------:R-:W-:-:S02]  /*0c20*/  LEA.HI R8, R8, R11, RZ, 0x3 ;  /* 0x0000000b08087211 */ /* 0x000fc400078f18ff */
[----:B------:R-:W-:Y:S01]  /*0c30*/  LEA.HI R9, R9, R13, RZ, 0x5 ;  /* 0x0000000d09097211 */ /* 0x000fe200078f28ff */
[----:B------:R-:W-:Y:S01]  /*0c40*/  IMAD.IADD R6, R7, 0x1, -R6 ;  /* 0x0000000107067824 */ /* 0x000fe200078e0a06 */
[----:B------:R-:W-:Y:S01]  /*0c50*/  LOP3.LUT R12, R8, 0xfffffff8, RZ, 0xc0, !PT ;  /* 0xfffffff8080c7812 */ /* 0x000fe200078ec0ff */
[----:B------:R-:W-:Y:S01]  /*0c60*/  IMAD.IADD R8, R5, 0x1, -R2 ;  /* 0x0000000105087824 */ /* 0x000fe200078e0a02 */
[-C--:B------:R-:W-:Y:S02]  /*0c70*/  LEA.HI R2, R3, R0.reuse, RZ, 0x5 ;  /* 0x0000000003027211 */ /* 0x080fe400078f28ff */
[----:B------:R-:W-:Y:S01]  /*0c80*/  LOP3.LUT R5, R4, 0x3fffff0, RZ, 0xc0, !PT ;  /* 0x03fffff004057812 */ /* 0x000fe200078ec0ff */
[----:B------:R-:W-:Y:S01]  /*0c90*/  IMAD.IADD R12, R11, 0x1, -R12 ;  /* 0x000000010b0c7824 */ /* 0x000fe200078e0a0c */
[----:B------:R-:W-:Y:S02]  /*0ca0*/  LEA.HI R3, R3, R0, RZ, 0x3 ;  /* 0x0000000003037211 */ /* 0x000fe400078f18ff */
[----:B------:R-:W-:Y:S01]  /*0cb0*/  SHF.R.S32.HI R14, RZ, 0x5, R2 ;  /* 0x00000005ff0e7819 */ /* 0x000fe20000011402 */
[----:B------:R-:W-:Y:S01]  /*0cc0*/  IMAD.IADD R5, R0, 0x1, -R5 ;  /* 0x0000000100057824 */ /* 0x000fe200078e0a05 */
[----:B------:R-:W-:-:S02]  /*0cd0*/  LOP3.LUT R7, R3, 0xfffffff8, RZ, 0xc0, !PT ;  /* 0xfffffff803077812 */ /* 0x000fc400078ec0ff */
[----:B------:R-:W-:Y:S01]  /*0ce0*/  LOP3.LUT R3, R200, 0xfffffffc, RZ, 0xc0, !PT ;  /* 0xfffffffcc8037812 */ /* 0x000fe200078ec0ff */
[----:B------:R-:W-:Y:S01]  /*0cf0*/  IMAD R5, R14, 0x10, R5 ;  /* 0x000000100e057824 */ /* 0x000fe200078e0205 */
[----:B------:R-:W-:Y:S01]  /*0d00*/  SHF.R.S32.HI R200, RZ, 0x2, R200 ;  /* 0x00000002ffc87819 */ /* 0x000fe200000114c8 */
[----:B------:R-:W-:Y:S01]  /*0d10*/  IMAD.IADD R7, R0, 0x1, -R7 ;  /* 0x0000000100077824 */ /* 0x000fe200078e0a07 */
[----:B------:R-:W-:Y:S01]  /*0d20*/  SHF.R.S32.HI R9, RZ, 0x5, R9 ;  /* 0x00000005ff097819 */ /* 0x000fe20000011409 */
[----:B------:R-:W-:Y:S01]  /*0d30*/  IMAD R5, R5, 0x8, R6 ;  /* 0x0000000805057824 */ /* 0x000fe200078e0206 */
[----:B------:R-:W-:Y:S01]  /*0d40*/  LOP3.LUT R10, R10, 0x7ffffffc, RZ, 0xc0, !PT ;  /* 0x7ffffffc0a0a7812 */ /* 0x000fe200078ec0ff */
[----:B------:R-:W-:Y:S01]  /*0d50*/  VIADD R6, R200, 0x40 ;  /* 0x00000040c8067836 */ /* 0x000fe20000000000 */
[----:B------:R-:W-:Y:S01]  /*0d60*/  STL [R1+0x1c], R14 ;  /* 0x00001c0e01007387 */ /* 0x000fe20000100800 */
[----:B------:R-:W-:Y:S02]  /*0d70*/  IMAD.IADD R3, R0, 0x1, -R3 ;  /* 0x0000000100037824 */ /* 0x000fe400078e0a03 */
[----:B------:R-:W-:Y:S01]  /*0d80*/  IMAD.SHL.U32 R2, R6, 0x40, RZ ;  /* 0x0000004006027824 */ /* 0x000fe200078e00ff */
[----:B------:R-:W-:Y:S01]  /*0d90*/  SHF.R.S32.HI R4, RZ, 0x1f, R6 ;  /* 0x0000001fff047819 */ /* 0x000fe20000011406 */
[----:B------:R-:W-:Y:S01]  /*0da0*/  IMAD R9, R9, 0x10, R12 ;  /* 0x0000001009097824 */ /* 0x000fe200078e020c */
[C---:B------:R-:W-:Y:S01]  /*0db0*/  LEA.HI R0, R3.reuse, R3, RZ, 0x1 ;  /* 0x0000000303007211 */ /* 0x040fe200078f08ff */
[C---:B------:R-:W-:Y:S01]  /*0dc0*/  IMAD.SHL.U32 R16, R3.reuse, 0x8, RZ ;  /* 0x0000000803107824 */ /* 0x040fe200078e00ff */
[----:B------:R-:W-:Y:S01]  /*0dd0*/  LEA.HI R4, R4, R6, RZ, 0x3 ;  /* 0x0000000604047211 */ /* 0x000fe200078f18ff */
[----:B------:R-:W-:Y:S01]  /*0de0*/  IMAD.SHL.U32 R22, R3, 0x4, RZ ;  /* 0x0000000403167824 */ /* 0x000fe200078e00ff */
[----:B------:R-:W-:Y:S01]  /*0df0*/  LOP3.LUT R0, R0, 0x1ffffffe, RZ, 0xc0, !PT ;  /* 0x1ffffffe00007812 */ /* 0x000fe200078ec0ff */
[----:B------:R-:W-:Y:S01]  /*0e00*/  IMAD R8, R8, 0x40, R9 ;  /* 0x0000004008087824 */ /* 0x000fe200078e0209 */
[----:B------:R-:W-:Y:S01]  /*0e10*/  SHF.R.S32.HI R17, RZ, 0x1f, R16 ;  /* 0x0000001fff117819 */ /* 0x000fe20000011410 */
[----:B------:R-:W-:-:S02]  /*0e20*/  IMAD.SHL.U32 R4, R4, 0x40, RZ ;  /* 0x0000004004047824 */ /* 0x000fc400078e00ff */
[----:B------:R-:W-:Y:S01]  /*0e30*/  IMAD.IADD R0, R3, 0x1, -R0 ;  /* 0x0000000103007824 */ /* 0x000fe200078e0a00 */
[----:B------:R-:W-:Y:S01]  /*0e40*/  LOP3.LUT R3, R2, 0x1c0, RZ, 0xc0, !PT ;  /* 0x000001c002037812 */ /* 0x000fe200078ec0ff */
[----:B------:R-:W-:Y:S01]  /*0e50*/  IMAD.SHL.U32 R207, R7, 0x8, RZ ;  /* 0x0000000807cf7824 */ /* 0x000fe200078e00ff */
[----:B------:R-:W-:Y:S01]  /*0e60*/  LOP3.LUT R4, R4, 0xfffffe00, RZ, 0xc0, !PT ;  /* 0xfffffe0004047812 */ /* 0x000fe200078ec0ff */
[----:B------:R-:W-:Y:S01]  /*0e70*/  STL [R1+0x154], R8 ;  /* 0x0001540801007387 */ /* 0x000fe20000100800 */
[----:B------:R-:W-:Y:S01]  /*0e80*/  SHF.R.U32.HI R7, RZ, 0x3, R3 ;  /* 0x00000003ff077819 */ /* 0x000fe20000011603 */
[----:B------:R-:W-:Y:S01]  /*0e90*/  IMAD.IADD R10, R13, 0x1, -R10 ;  /* 0x000000010d0a7824 */ /* 0x000fe200078e0a0a */
[----:B------:R-:W-:Y:S01]  /*0ea0*/  LOP3.LUT R3, R3, 0x38, R16, 0xf8, !PT ;  /* 0x0000003803037812 */ /* 0x000fe200078ef810 */
[----:B------:R-:W-:Y:S01]  /*0eb0*/  STL [R1+0x40], RZ ;  /* 0x000040ff01007387 */ /* 0x000fe20000100800 */
[----:B------:R-:W-:Y:S01]  /*0ec0*/  IMAD.SHL.U32 R5, R5, 0x8, RZ ;  /* 0x0000000805057824 */ /* 0x000fe200078e00ff */
[----:B------:R-:W-:Y:S01]  /*0ed0*/  SHF.R.S32.HI R6, RZ, 0x1f, R207 ;  /* 0x0000001fff067819 */ /* 0x000fe200000114cf */
[----:B------:R-:W-:Y:S01]  /*0ee0*/  IMAD.SHL.U32 R42, R10, 0x2, RZ ;  /* 0x000000020a2a7824 */ /* 0x000fe200078e00ff */
[----:B------:R0:W-:Y:S01]  /*0ef0*/  STL [R1+0x20], R4 ;  /* 0x0000200401007387 */ /* 0x0001e20000100800 */
[----:B------:R-:W-:-:S02]  /*0f00*/  VIADD R11, R207, 0x40 ;  /* 0x00000040cf0b7836 */ /* 0x000fc40000000000 */
[C---:B------:R-:W-:Y:S01]  /*0f10*/  VIADD R41, R42.reuse, 0x8 ;  /* 0x000000082a297836 */ /* 0x040fe20000000000 */
[----:B------:R-:W-:Y:S01]  /*0f20*/  STL [R1+0x4c], R42 ;  /* 0x00004c2a01007387 */ /* 0x000fe20000100800 */
[C---:B------:R-:W-:Y:S01]  /*0f30*/  VIADD R40, R42.reuse, 0x10 ;  /* 0x000000102a287836 */ /* 0x040fe20000000000 */
[----:B------:R-:W-:Y:S01]  /*0f40*/  SHF.R.S32.HI R11, RZ, 0x1f, R11 ;  /* 0x0000001fff0b7819 */ /* 0x000fe2000001140b */
[C---:B------:R-:W-:Y:S01]  /*0f50*/  VIADD R39, R42.reuse, 0x18 ;  /* 0x000000182a277836 */ /* 0x040fe20000000000 */
[----:B------:R-:W-:Y:S01]  /*0f60*/  STL [R1+0x15c], R5 ;  /* 0x00015c0501007387 */ /* 0x000fe20000100800 */
[----:B------:R-:W-:Y:S01]  /*0f70*/  VIADD R38, R42, 0x20 ;  /* 0x000000202a267836 */ /* 0x000fe20000000000 */
[----:B0-----:R-:W-:Y:S01]  /*0f80*/  LOP3.LUT R4, R4, R3, R7, 0xf6, !PT ;  /* 0x0000000304047212 */ /* 0x001fe200078ef607 */
[C---:B------:R-:W-:Y:S02]  /*0f90*/  VIADD R37, R42.reuse, 0x28 ;  /* 0x000000282a257836 */ /* 0x040fe40000000000 */
[----:B------:R-:W-:-:S02]  /*0fa0*/  VIADD R36, R42, 0x30 ;  /* 0x000000302a247836 */ /* 0x000fc40000000000 */
[----:B------:R-:W-:Y:S01]  /*0fb0*/  IMAD R3, R4, 0x2, R19 ;  /* 0x0000000204037824 */ /* 0x000fe200078e0213 */
[----:B------:R-:W-:Y:S01]  /*0fc0*/  SHF.R.S32.HI R4, RZ, 0x1f, R41 ;  /* 0x0000001fff047819 */ /* 0x000fe20000011429 */
[C---:B------:R-:W-:Y:S02]  /*0fd0*/  VIADD R35, R42.reuse, 0x38 ;  /* 0x000000382a237836 */ /* 0x040fe40000000000 */
[C---:B------:R-:W-:Y:S01]  /*0fe0*/  VIADD R34, R42.reuse, 0x40 ;  /* 0x000000402a227836 */ /* 0x040fe20000000000 */
[----:B------:R-:W-:Y:S01]  /*0ff0*/  STL [R1+0x150], R3 ;  /* 0x0001500301007387 */ /* 0x000fe20000100800 */
[C---:B------:R-:W-:Y:S02]  /*1000*/  VIADD R33, R42.reuse, 0x48 ;  /* 0x000000482a217836 */ /* 0x040fe40000000000 */
[C---:B------:R-:W-:Y:S01]  /*1010*/  VIADD R32, R42.reuse, 0x50 ;  /* 0x000000502a207836 */ /* 0x040fe20000000000 */
[----:B------:R-:W-:Y:S01]  /*1020*/  STL [R1+0xc8], R41 ;  /* 0x0000c82901007387 */ /* 0x000fe20000100800 */
[----:B------:R-:W-:-:S02]  /*1030*/  VIADD R31, R42, 0x58 ;  /* 0x000000582a1f7836 */ /* 0x000fc40000000000 */
[C---:B------:R-:W-:Y:S01]  /*1040*/  VIADD R30, R42.reuse, 0x60 ;  /* 0x000000602a1e7836 */ /* 0x040fe20000000000 */
[----:B------:R0:W-:Y:S01]  /*1050*/  STL [R1+0xc4], R40 ;  /* 0x0000c42801007387 */ /* 0x0001e20000100800 */
[C---:B------:R-:W-:Y:S02]  /*1060*/  VIADD R29, R42.reuse, 0x68 ;  /* 0x000000682a1d7836 */ /* 0x040fe40000000000 */
[C---:B------:R-:W-:Y:S01]  /*1070*/  VIADD R28, R42.reuse, 0x70 ;  /* 0x000000702a1c7836 */ /* 0x040fe20000000000 */
[----:B------:R-:W-:Y:S01]  /*1080*/  STL [R1+0xc0], R39 ;  /* 0x0000c02701007387 */ /* 0x000fe20000100800 */
[C---:B------:R-:W-:Y:S02]  /*1090*/  VIADD R27, R42.reuse, 0x78 ;  /* 0x000000782a1b7836 */ /* 0x040fe40000000000 */
[C---:B------:R-:W-:Y:S01]  /*10a0*/  VIADD R26, R42.reuse, 0x80 ;  /* 0x000000802a1a7836 */ /* 0x040fe20000000000 */
[----:B------:R1:W-:Y:S01]  /*10b0*/  STL [R1+0xbc], R38 ;  /* 0x0000bc2601007387 */ /* 0x0003e20000100800 */
[C---:B------:R-:W-:Y:S01]  /*10c0*/  VIADD R25, R42.reuse, 0x88 ;  /* 0x000000882a197836 */ /* 0x040fe20000000000 */
[----:B0-----:R-:W-:Y:S01]  /*10d0*/  SHF.R.S32.HI R40, RZ, 0x1f, R40 ;  /* 0x0000001fff287819 */ /* 0x001fe20000011428 */
[C---:B------:R-:W-:Y:S01]  /*10e0*/  VIADD R24, R42.reuse, 0x90 ;  /* 0x000000902a187836 */ /* 0x040fe20000000000 */
[----:B------:R0:W-:Y:S01]  /*10f0*/  STL [R1+0xb8], R37 ;  /* 0x0000b82501007387 */ /* 0x0001e20000100800 */
[----:B------:R-:W-:-:S02]  /*1100*/  VIADD R21, R42, 0x98 ;  /* 0x000000982a157836 */ /* 0x000fc40000000000 */
        /* <DEDUP_REMOVED lines=8> */
[----:B------:R-:W-:Y:S01]  /*1190*/  VIADD R6, R207, 0xc0 ;  /* 0x000000c0cf067836 */ /* 0x000fe20000000000 */
[----:B------:R2:W-:Y:S01]  /*11a0*/  STL [R1+0xac], R34 ;  /* 0x0000ac2201007387 */ /* 0x0005e20000100800 */
[C---:B------:R-:W-:Y:S01]  /*11b0*/  VIADD R13, R42.reuse, 0xb8 ;  /* 0x000000b82a0d7836 */ /* 0x040fe20000000000 */
[----:B0-----:R-:W-:Y:S01]  /*11c0*/  SHF.R.S32.HI R37, RZ, 0x1f, R37 ;  /* 0x0000001fff257819 */ /* 0x001fe20000011425 */
[C---:B------:R-:W-:Y:S01]  /*11d0*/  VIADD R12, R42.reuse, 0xc0 ;  /* 0x000000c02a0c7836 */ /* 0x040fe20000000000 */
[----:B------:R-:W-:Y:S01]  /*11e0*/  STL [R1+0xa8], R33 ;  /* 0x0000a82101007387 */ /* 0x000fe20000100800 */
[C---:B------:R-:W-:Y:S01]  /*11f0*/  VIADD R11, R42.reuse, 0xc8 ;  /* 0x000000c82a0b7836 */ /* 0x040fe20000000000 */
[----:B------:R-:W-:Y:S01]  /*1200*/  SHF.R.S32.HI R6, RZ, 0x1f, R6 ;  /* 0x0000001fff067819 */ /* 0x000fe20000011406 */
[C---:B------:R-:W-:Y:S01]  /*1210*/  VIADD R10, R42.reuse, 0xd0 ;  /* 0x000000d02a0a7836 */ /* 0x040fe20000000000 */
[----:B------:R0:W-:Y:S01]  /*1220*/  STL [R1+0xa4], R32 ;  /* 0x0000a42001007387 */ /* 0x0001e20000100800 */
[C---:B------:R-:W-:Y:S01]  /*1230*/  VIADD R9, R42.reuse, 0xd8 ;  /* 0x000000d82a097836 */ /* 0x040fe20000000000 */
[----:B-1----:R-:W-:Y:S01]  /*1240*/  SHF.R.S32.HI R35, RZ, 0x1f, R35 ;  /* 0x0000001fff237819 */ /* 0x002fe20000011423 */
[C---:B------:R-:W-:Y:S01]  /*1250*/  VIADD R7, R42.reuse, 0xe0 ;  /* 0x000000e02a077836 */ /* 0x040fe20000000000 */
[----:B------:R1:W-:Y:S01]  /*1260*/  STL [R1+0xa0], R31 ;  /* 0x0000a01f01007387 */ /* 0x0003e20000100800 */
[C---:B------:R-:W-:Y:S01]  /*1270*/  VIADD R6, R42.reuse, 0xe8 ;  /* 0x000000e82a067836 */ /* 0x040fe20000000000 */
[----:B--2---:R-:W-:Y:S01]  /*1280*/  SHF.R.S32.HI R34, RZ, 0x1f, R34 ;  /* 0x0000001fff227819 */ /* 0x004fe20000011422 */
[C---:B------:R-:W-:Y:S01]  /*1290*/  VIADD R5, R42.reuse, 0xf0 ;  /* 0x000000f02a057836 */ /* 0x040fe20000000000 */
[----:B------:R-:W-:Y:S01]  /*12a0*/  STL [R1+0x9c], R30 ;  /* 0x00009c1e01007387 */ /* 0x000fe20000100800 */
[----:B------:R-:W-:Y:S01]  /*12b0*/  VIADD R3, R42, 0xf8 ;  /* 0x000000f82a037836 */ /* 0x000fe20000000000 */
[----:B0-----:R-:W-:Y:S01]  /*12c0*/  SHF.R.S32.HI R32, RZ, 0x1f, R32 ;  /* 0x0000001fff207819 */ /* 0x001fe20000011420 */
[----:B------:R-:W-:Y:S01]  /*12d0*/  IMAD R0, R0, 0x8, R8 ;  /* 0x0000000800007824 */ /* 0x000fe200078e0208 */
[----:B------:R0:W-:Y:S01]  /*12e0*/  STL [R1+0x98], R29 ;  /* 0x0000981d01007387 */ /* 0x0001e20000100800 */
[C---:B------:R-:W-:Y:S01]  /*12f0*/  VIADD R2, R16.reuse, 0x20 ;  /* 0x0000002010027836 */ /* 0x040fe20000000000 */
[----:B-1----:R-:W-:Y:S01]  /*1300*/  SHF.R.S32.HI R31, RZ, 0x1f, R31 ;  /* 0x0000001fff1f7819 */ /* 0x002fe2000001141f */
[C---:B------:R-:W-:Y:S01]  /*1310*/  VIADD R211, R16.reuse, 0x40 ;  /* 0x0000004010d37836 */ /* 0x040fe20000000000 */
[----:B------:R1:W-:Y:S01]  /*1320*/  STL [R1+0x94], R28 ;  /* 0x0000941c01007387 */ /* 0x0003e20000100800 */
[C---:B------:R-:W-:Y:S01]  /*1330*/  VIADD R210, R16.reuse, 0x60 ;  /* 0x0000006010d27836 */ /* 0x040fe20000000000 */
[----:B------:R-:W-:Y:S01]  /*1340*/  SHF.R.S32.HI R202, RZ, 0x1f, R2 ;  /* 0x0000001fffca7819 */ /* 0x000fe20000011402 */
[C---:B------:R-:W-:Y:S01]  /*1350*/  VIADD R209, R16.reuse, 0x80 ;  /* 0x0000008010d17836 */ /* 0x040fe20000000000 */
[----:B------:R-:W-:Y:S01]  /*1360*/  STL [R1+0x90], R27 ;  /* 0x0000901b01007387 */ /* 0x000fe20000100800 */
[C---:B------:R-:W-:Y:S01]  /*1370*/  VIADD R208, R16.reuse, 0xa0 ;  /* 0x000000a010d07836 */ /* 0x040fe20000000000 */
[----:B0-----:R-:W-:Y:S01]  /*1380*/  SHF.R.S32.HI R29, RZ, 0x1f, R29 ;  /* 0x0000001fff1d7819 */ /* 0x001fe2000001141d */
[C---:B------:R-:W-:Y:S01]  /*1390*/  VIADD R213, R16.reuse, 0xc0 ;  /* 0x000000c010d57836 */ /* 0x040fe20000000000 */
[----:B------:R0:W-:Y:S01]  /*13a0*/  STL [R1+0x8c], R26 ;  /* 0x00008c1a01007387 */ /* 0x0001e20000100800 */
[----:B------:R-:W-:Y:S01]  /*13b0*/  VIADD R212, R16, 0xe0 ;  /* 0x000000e010d47836 */ /* 0x000fe20000000000 */
[----:B-1----:R-:W-:Y:S01]  /*13c0*/  SHF.R.S32.HI R28, RZ, 0x1f, R28 ;  /* 0x0000001fff1c7819 */ /* 0x002fe2000001141c */
[----:B------:R-:W-:Y:S01]  /*13d0*/  VIADD R205, R22, 0x10 ;  /* 0x0000001016cd7836 */ /* 0x000fe20000000000 */
[----:B------:R1:W-:Y:S01]  /*13e0*/  STL [R1+0x88], R25 ;  /* 0x0000881901007387 */ /* 0x0003e20000100800 */
[----:B------:R-:W-:-:S02]  /*13f0*/  SHF.R.S32.HI R220, RZ, 0x1f, R211 ;  /* 0x0000001fffdc7819 */ /* 0x000fc400000114d3 */
[----:B------:R-:W-:Y:S01]  /*1400*/  SHF.R.S32.HI R219, RZ, 0x1f, R210 ;  /* 0x0000001fffdb7819 */ /* 0x000fe200000114d2 */
[----:B------:R-:W-:Y:S01]  /*1410*/  STL [R1+0x84], R24 ;  /* 0x0000841801007387 */ /* 0x000fe20000100800 */
[----:B------:R-:W-:Y:S02]  /*1420*/  SHF.R.S32.HI R218, RZ, 0x1f, R209 ;  /* 0x0000001fffda7819 */ /* 0x000fe400000114d1 */
[----:B0-----:R-:W-:Y:S01]  /*1430*/  SHF.R.S32.HI R26, RZ, 0x1f, R26 ;  /* 0x0000001fff1a7819 */ /* 0x001fe2000001141a */
[----:B------:R0:W-:Y:S01]  /*1440*/  STL [R1+0x80], R21 ;  /* 0x0000801501007387 */ /* 0x0001e20000100800 */
[----:B------:R-:W-:Y:S02]  /*1450*/  SHF.R.S32.HI R217, RZ, 0x1f, R208 ;  /* 0x0000001fffd97819 */ /* 0x000fe400000114d0 */
[----:B-1----:R-:W-:Y:S01]  /*1460*/  SHF.R.S32.HI R25, RZ, 0x1f, R25 ;  /* 0x0000001fff197819 */ /* 0x002fe20000011419 */
[----:B------:R1:W-:Y:S01]  /*1470*/  STL [R1+0x7c], R20 ;  /* 0x00007c1401007387 */ /* 0x0003e20000100800 */
[----:B------:R-:W-:-:S02]  /*1480*/  SHF.R.S32.HI R216, RZ, 0x1f, R213 ;  /* 0x0000001fffd87819 */ /* 0x000fc400000114d5 */
[----:B------:R-:W-:Y:S01]  /*1490*/  SHF.R.S32.HI R215, RZ, 0x1f, R212 ;  /* 0x0000001fffd77819 */ /* 0x000fe200000114d4 */
[----:B------:R-:W-:Y:S01]  /*14a0*/  STL [R1+0x78], R15 ;  /* 0x0000780f01007387 */ /* 0x000fe20000100800 */
[----:B0-----:R-:W-:-:S03]  /*14b0*/  SHF.R.S32.HI R21, RZ, 0x1f, R21 ;  /* 0x0000001fff157819 */ /* 0x001fc60000011415 */
[----:B------:R0:W-:Y:S01]  /*14c0*/  STL [R1+0x74], R14 ;  /* 0x0000740e01007387 */ /* 0x0001e20000100800 */
[----:B-1----:R-:W-:-:S03]  /*14d0*/  SHF.R.S32.HI R20, RZ, 0x1f, R20 ;  /* 0x0000001fff147819 */ /* 0x002fc60000011414 */
[----:B------:R1:W-:Y:S04]  /*14e0*/  STL [R1+0x70], R13 ;  /* 0x0000700d01007387 */ /* 0x0003e80000100800 */
        /* <DEDUP_REMOVED lines=10> */
[----:B------:R2:W-:Y:S01]  /*1590*/  STL [R1+0x14c], R4 ;  /* 0x00014c0401007387 */ /* 0x0005e20000100800 */
[----:B0-----:R-:W-:-:S03]  /*15a0*/  SHF.R.S32.HI R7, RZ, 0x1f, R7 ;  /* 0x0000001fff077819 */ /* 0x001fc60000011407 */
[----:B------:R-:W-:Y:S01]  /*15b0*/  STL [R1+0x54], R5 ;  /* 0x0000540501007387 */ /* 0x000fe20000100800 */
[----:B-1----:R-:W-:-:S03]  /*15c0*/  SHF.R.S32.HI R6, RZ, 0x1f, R6 ;  /* 0x0000001fff067819 */ /* 0x002fc60000011406 */
[----:B------:R-:W-:Y:S01]  /*15d0*/  STL [R1+0x148], R40 ;  /* 0x0001482801007387 */ /* 0x000fe20000100800 */
[----:B--2---:R-:W-:-:S03]  /*15e0*/  SHF.R.S32.HI R4, RZ, 0x1f, R39 ;  /* 0x0000001fff047819 */ /* 0x004fc60000011427 */
[----:B------:R0:W-:Y:S04]  /*15f0*/  STL [R1+0x50], R3 ;  /* 0x0000500301007387 */ /* 0x0001e80000100800 */
[----:B------:R1:W-:Y:S04]  /*1600*/  STL [R1+0x144], R4 ;  /* 0x0001440401007387 */ /* 0x0003e80000100800 */
[----:B------:R-:W-:Y:S01]  /*1610*/  STL [R1+0x140], R38 ;  /* 0x0001402601007387 */ /* 0x000fe20000100800 */
[----:B0-----:R-:W-:-:S03]  /*1620*/  SHF.R.S32.HI R3, RZ, 0x1f, R3 ;  /* 0x0000001fff037819 */ /* 0x001fc60000011403 */
[----:B------:R-:W-:Y:S01]  /*1630*/  STL [R1+0x13c], R37 ;  /* 0x00013c2501007387 */ /* 0x000fe20000100800 */
[----:B-1----:R-:W-:-:S05]  /*1640*/  SHF.R.S32.HI R4, RZ, 0x1f, R36 ;  /* 0x0000001fff047819 */ /* 0x002fca0000011424 */
[----:B------:R0:W-:Y:S04]  /*1650*/  STL [R1+0x138], R4 ;  /* 0x0001380401007387 */ /* 0x0001e80000100800 */
[----:B------:R-:W-:Y:S04]  /*1660*/  STL [R1+0x134], R35 ;  /* 0x0001342301007387 */ /* 0x000fe80000100800 */
[----:B------:R-:W-:Y:S01]  /*1670*/  STL [R1+0x130], R34 ;  /* 0x0001302201007387 */ /* 0x000fe20000100800 */
[----:B0-----:R-:W-:-:S05]  /*1680*/  SHF.R.S32.HI R4, RZ, 0x1f, R33 ;  /* 0x0000001fff047819 */ /* 0x001fca0000011421 */
        /* <DEDUP_REMOVED lines=25> */
[----:B------:R1:W-:Y:S04]  /*1820*/  STL [R1+0xe0], R7 ;  /* 0x0000e00701007387 */ /* 0x0003e80000100800 */
[----:B------:R1:W-:Y:S01]  /*1830*/  STL [R1+0xdc], R6 ;  /* 0x0000dc0601007387 */ /* 0x0003e20000100800 */
[----:B0-----:R-:W-:-:S05]  /*1840*/  SHF.R.S32.HI R4, RZ, 0x1f, R5 ;  /* 0x0000001fff047819 */ /* 0x001fca0000011405 */
[----:B------:R1:W-:Y:S04]  /*1850*/  STL [R1+0xd8], R4 ;  /* 0x0000d80401007387 */ /* 0x0003e80000100800 */
[----:B------:R1:W-:Y:S04]  /*1860*/  STL [R1+0x158], R0 ;  /* 0x0001580001007387 */ /* 0x0003e80000100800 */
[----:B------:R1:W-:Y:S02]  /*1870*/  STL [R1+0xd4], R3 ;  /* 0x0000d40301007387 */ /* 0x0003e40000100800 */
.L_x_9830:
[----:B01--4-:R-:W0:Y:S02]  /*1880*/  LDC.64 R4, c[0x0][0xc88] ;  /* 0x00032200ff047b82 */ /* 0x013e240000000a00 */
[----:B0-----:R-:W-:-:S05]  /*1890*/  IMAD.WIDE R4, R51, 0x4, R4 ;  /* 0x0000000433047825 */ /* 0x001fca00078e0204 */
[----:B--2---:R-:W2:Y:S01]  /*18a0*/  LDG.E R31, desc[UR40][R4.64] ;  /* 0x00000028041f7981 */ /* 0x004ea2000c1e1900 */
[----:B------:R-:W-:Y:S05]  /*18b0*/  YIELD ;  /* 0x0000000000007946 */ /* 0x000fea0003800000 */
[----:B------:R-:W-:Y:S01]  /*18c0*/  ULDC.64 UR4, c[0x0][0xa28] ;  /* 0x00028a0000047ab9 */ /* 0x000fe20000000a00 */
[----:B------:R-:W-:Y:S01]  /*18d0*/  ULDC.64 UR8, c[0x0][0xa18] ;  /* 0x0002860000087ab9 */ /* 0x000fe20000000a00 */
[----:B------:R-:W-:Y:S01]  /*18e0*/  ISETP.NE.U32.AND P1, PT, RZ, UR4, PT ;  /* 0x00000004ff007c0c */ /* 0x000fe2000bf25070 */
[----:B------:R-:W-:Y:S01]  /*18f0*/  ULDC.64 UR6, c[0x0][0xa08] ;  /* 0x0002820000067ab9 */ /* 0x000fe20000000a00 */
[----:B---3--:R-:W-:Y:S01]  /*1900*/  IMAD.MOV.U32 R8, RZ, RZ, RZ ;  /* 0x000000ffff087224 */ /* 0x008fe200078e00ff */
[----:B------:R-:W-:Y:S01]  /*1910*/  ISETP.NE.U32.AND P0, PT, RZ, UR6, PT ;  /* 0x00000006ff007c0c */ /* 0x000fe2000bf05070 */
[----:B------:R-:W-:Y:S01]  /*1920*/  IMAD.MOV.U32 R32, RZ, RZ, RZ ;  /* 0x000000ffff207224 */ /* 0x000fe200078e00ff */
[----:B------:R-:W-:-:S02]  /*1930*/  ISETP.NE.AND.EX P1, PT, RZ, UR5, PT, P1 ;  /* 0x00000005ff007c0c */ /* 0x000fc4000bf25310 */
[----:B------:R-:W-:Y:S02]  /*1940*/  ISETP.NE.AND.EX P0, PT, RZ, UR7, PT, P0 ;  /* 0x00000007ff007c0c */ /* 0x000fe4000bf05300 */
[----:B--2---:R-:W-:Y:S01]  /*1950*/  SHF.R.S32.HI R0, RZ, 0x1f, R31 ;  /* 0x0000001fff007819 */ /* 0x004fe2000001141f */
[----:B------:R-:W-:-:S08]  /*1960*/  IMAD.SHL.U32 R35, R31, 0x4, RZ ;  /* 0x000000041f237824 */ /* 0x000fd000078e00ff */
[C---:B------:R-:W-:Y:S01]  /*1970*/  @P1 LEA R6, P2, R31.reuse, UR4, 0x2 ;  /* 0x000000041f061c11 */ /* 0x040fe2000f8410ff */
[----:B------:R0:W-:Y:S01]  /*1980*/  STL [R1+0x34], R31 ;  /* 0x0000341f01007387 */ /* 0x0001e20000100800 */
[C-C-:B------:R-:W-:Y:S02]  /*1990*/  SHF.L.U64.HI R34, R31.reuse, 0x2, R0.reuse ;  /* 0x000000021f227819 */ /* 0x140fe40000010200 */
[----:B------:R-:W-:Y:S01]  /*19a0*/  @P1 LEA.HI.X R7, R31, UR5, R0, 0x2, P2 ;  /* 0x000000051f071c11 */ /* 0x000fe200090f1400 */
[----:B------:R-:W-:Y:S01]  /*19b0*/  ULDC UR4, c[0x0][0x288] ;  /* 0x0000a20000047ab9 */ /* 0x000fe20000000800 */
[----:B------:R-:W-:Y:S01]  /*19c0*/  ISETP.NE.U32.AND P2, PT, RZ, UR8, PT ;  /* 0x00000008ff007c0c */ /* 0x000fe2000bf45070 */
[----:B------:R0:W-:Y:S01]  /*19d0*/  STL [R1+0xcc], R0 ;  /* 0x0000cc0001007387 */ /* 0x0001e20000100800 */
[C---:B------:R-:W-:Y:S02]  /*19e0*/  IADD3 R4, P3, R35.reuse, UR6, RZ ;  /* 0x0000000623047c10 */ /* 0x040fe4000ff7e0ff */
[----:B------:R-:W-:Y:S01]  /*19f0*/  ISETP.NE.AND.EX P2, PT, RZ, UR9, PT, P2 ;  /* 0x00000009ff007c0c */ /* 0x000fe2000bf45320 */
[----:B------:R1:W5:Y:S01]  /*1a00*/  @P1 LDG.E R8, desc[UR40][R6.64] ;  /* 0x0000002806081981 */ /* 0x000362000c1e1900 */
[----:B------:R-:W-:Y:S01]  /*1a10*/  IMAD.U32 R48, RZ, RZ, UR4 ;  /* 0x00000004ff307e24 */ /* 0x000fe2000f8e00ff */
[C---:B------:R-:W-:Y:S01]  /*1a20*/  IADD3.X R5, R34.reuse, UR7, RZ, P3, !PT ;  /* 0x0000000722057c10 */ /* 0x040fe20009ffe4ff */
[----:B------:R-:W-:Y:S01]  /*1a30*/  ULDC.64 UR4, c[0x0][0x418] ;  /* 0x0001060000047ab9 */ /* 0x000fe20000000a00 */
[----:B------:R0:W-:Y:S04]  /*1a40*/  STL [R1+0x38], R35 ;  /* 0x0000382301007387 */ /* 0x0001e80000100800 */
[----:B------:R0:W5:Y:S04]  /*1a50*/  @P0 LDG.E R32, desc[UR40][R4.64] ;  /* 0x0000002804200981 */ /* 0x000168000c1e1900 */
[----:B-1----:R-:W-:Y:S01]  /*1a60*/  @P2 IADD3 R6, P1, R35, UR8, RZ ;  /* 0x0000000823062c10 */ /* 0x002fe2000ff3e0ff */
[----:B------:R-:W-:Y:S01]  /*1a70*/  UISETP.NE.U32.AND UP0, UPT, UR4, URZ, UPT ;  /* 0x0000003f0400728c */ /* 0x000fe2000bf05070 */
[----:B------:R0:W-:Y:S02]  /*1a80*/  STL [R1+0x3c], R34 ;  /* 0x00003c2201007387 */ /* 0x0001e40000100800 */
[----:B------:R-:W-:Y:S01]  /*1a90*/  @P2 IADD3.X R7, R34, UR9, RZ, P1, !PT ;  /* 0x0000000922072c10 */ /* 0x000fe20008ffe4ff */
[----:B------:R-:W-:-:S04]  /*1aa0*/  ULDC UR4, c[0x0][0x424] ;  /* 0x0001090000047ab9 */ /* 0x000fc80000000800 */
[----:B------:R0:W5:Y:S01]  /*1ab0*/  @P2 LDG.E R48, desc[UR40][R6.64] ;  /* 0x0000002806302981 */ /* 0x000162000c1e1900 */
[----:B------:R-:W-:-:S03]  /*1ac0*/  UISETP.NE.AND.EX UP0, UPT, UR5, URZ, UPT, UP0 ;  /* 0x0000003f0500728c */ /* 0x000fc6000bf05300 */
[----:B------:R-:W-:Y:S01]  /*1ad0*/  ULDC UR5, c[0x0][0x2f0] ;  /* 0x0000bc0000057ab9 */ /* 0x000fe20000000800 */
[----:B------:R-:W-:-:S04]  /*1ae0*/  USEL UR4, UR4, 0x1, UP0 ;  /* 0x0000000104047887 */ /* 0x000fc80008000000 */
[----:B------:R-:W-:-:S03]  /*1af0*/  UIMAD UR4, UR4, UR5, URZ ;  /* 0x00000005040472a4 */ /* 0x000fc6000f8e023f */
[----:B------:R-:W-:Y:S02]  /*1b00*/  ULDC UR5, c[0x0][0x348] ;  /* 0x0000d20000057ab9 */ /* 0x000fe40000000800 */
[----:B------:R-:W-:Y:S02]  /*1b10*/  IMAD.U32 R24, RZ, RZ, UR5 ;  /* 0x00000005ff187e24 */ /* 0x000fe4000f8e00ff */
[----:B------:R-:W-:Y:S01]  /*1b20*/  IMAD.U32 R33, RZ, RZ, UR4 ;  /* 0x00000004ff217e24 */ /* 0x000fe2000f8e00ff */
[----:B0-----:R-:W-:Y:S06]  /*1b30*/  @P2 BRA `(.L_x_9675) ;  /* 0x0000000000242947 */ /* 0x001fec0003800000 */
        /* <DEDUP_REMOVED lines=9> */
.L_x_9675:
[----:B------:R-:W-:Y:S01]  /*1bd0*/  ULDC.64 UR4, c[0x0][0xa20] ;  /* 0x0002880000047ab9 */ /* 0x000fe20000000a00 */
[----:B------:R0:W-:Y:S01]  /*1be0*/  STL [R1+0x44], R49 ;  /* 0x0000443101007387 */ /* 0x0001e20000100800 */
[----:B------:R-:W-:Y:S02]  /*1bf0*/  ISETP.NE.U32.AND P1, PT, RZ, UR4, PT ;  /* 0x00000004ff007c0c */ /* 0x000fe4000bf25070 */
[C---:B------:R-:W-:Y:S02]  /*1c00*/  LOP3.LUT R3, R50.reuse, 0xff000000, RZ, 0xc0, !PT ;  /* 0xff00000032037812 */ /* 0x040fe400078ec0ff */
[----:B------:R-:W-:Y:S02]  /*1c10*/  ISETP.NE.AND.EX P1, PT, RZ, UR5, PT, P1 ;  /* 0x00000005ff007c0c */ /* 0x000fe4000bf25310 */
[----:B------:R-:W-:Y:S02]  /*1c20*/  LOP3.LUT R0, R50, 0xff0000, RZ, 0xc0, !PT ;  /* 0x00ff000032007812 */ /* 0x000fe400078ec0ff */
[----:B------:R-:W-:-:S02]  /*1c30*/  SHF.R.U32.HI R3, RZ, 0x8, R3 ;  /* 0x00000008ff037819 */ /* 0x000fc40000011603 */
[----:B------:R-:W-:Y:S02]  /*1c40*/  LOP3.LUT R201, R50, 0xffff, RZ, 0xc0, !PT ;  /* 0x0000ffff32c97812 */ /* 0x000fe400078ec0ff */
[----:B------:R-:W-:-:S05]  /*1c50*/  LEA.HI R6, R0, R3, RZ, 0x10 ;  /* 0x0000000300067211 */ /* 0x000fca00078f80ff */
[----:B0-----:R-:W-:Y:S05]  /*1c60*/  @!P1 BRA `(.L_x_9676) ;  /* 0x0000000000109947 */ /* 0x001fea0003800000 */
[----:B------:R-:W-:-:S04]  /*1c70*/  IADD3 R4, P0, R35, UR4, RZ ;  /* 0x0000000423047c10 */ /* 0x000fc8000ff1e0ff */
[----:B------:R-:W-:-:S05]  /*1c80*/  IADD3.X R5, R34, UR5, RZ, P0, !PT ;  /* 0x0000000522057c10 */ /* 0x000fca00087fe4ff */
[----:B------:R0:W5:Y:S01]  /*1c90*/  LDG.E R33, desc[UR40][R4.64] ;  /* 0x0000002804217981 */ /* 0x000162000c1e1900 */
[----:B------:R-:W-:Y:S05]  /*1ca0*/  BRA `(.L_x_9677) ;  /* 0x0000000000107947 */ /* 0x000fea0003800000 */
.L_x_9676:
[----:B------:R-:W-:Y:S05]  /*1cb0*/  @!P0 BRA `(.L_x_9677) ;  /* 0x00000000000c8947 */ /* 0x000fea0003800000 */
[----:B------:R-:W2:Y:S04]  /*1cc0*/  LDG.E R0, desc[UR40][R4.64] ;  /* 0x0000002804007981 */ /* 0x000ea8000c1e1900 */
[----:B------:R-:W2:Y:S02]  /*1cd0*/  LDG.E R33, desc[UR40][R4.64+0x4] ;  /* 0x0000042804217981 */ /* 0x000ea4000c1e1900 */
[----:B--2---:R-:W-:-:S07]  /*1ce0*/  IMAD.IADD R33, R33, 0x1, -R0 ;  /* 0x0000000121217824 */ /* 0x004fce00078e0a00 */
.L_x_9677:
[----:B------:R-:W-:Y:S01]  /*1cf0*/  ULDC.64 UR4, c[0x0][0xa10] ;  /* 0x0002840000047ab9 */ /* 0x000fe20000000a00 */
[----:B------:R-:W2:Y:S01]  /*1d00*/  LDL.LU R30, [R1] ;  /* 0x00000000011e7983 */ /* 0x000ea20000300800 */
[----:B------:R-:W-:-:S04]  /*1d10*/  ISETP.NE.U32.AND P0, PT, RZ, UR4, PT ;  /* 0x00000004ff007c0c */ /* 0x000fc8000bf05070 */
[----:B------:R-:W-:Y:S01]  /*1d20*/  ISETP.NE.AND.EX P0, PT, RZ, UR5, PT, P0 ;  /* 0x00000005ff007c0c */ /* 0x000fe2000bf05300 */
[----:B------:R-:W-:-:S12]  /*1d30*/  ULDC.64 UR4, c[0x0][0xa30] ;  /* 0x00028c0000047ab9 */ /* 0x000fd80000000a00 */
[----:B0-----:R-:W0:Y:S02]  /*1d40*/  @P0 LDC.64 R4, c[0x0][0xa10] ;  /* 0x00028400ff040b82 */ /* 0x001e240000000a00 */
[----:B0-----:R-:W-:-:S05]  /*1d50*/  @P0 IMAD.WIDE R4, R31, 0x4, R4 ;  /* 0x000000041f040825 */ /* 0x001fca00078e0204 */
[----:B------:R-:W3:Y:S04]  /*1d60*/  @P0 LDG.E R0, desc[UR40][R4.64] ;  /* 0x0000002804000981 */ /* 0x000ee8000c1e1900 */
[----:B------:R0:W3:Y:S01]  /*1d70*/  @P0 LDG.E R3, desc[UR40][R4.64+0x4] ;  /* 0x0000042804030981 */ /* 0x0000e2000c1e1900 */
[----:B------:R-:W-:Y:S01]  /*1d80*/  ISETP.NE.U32.AND P1, PT, RZ, UR4, PT ;  /* 0x00000004ff007c0c */ /* 0x000fe2000bf25070 */
[----:B-----5:R-:W-:-:S03]  /*1d90*/  IMAD.MOV.U32 R50, RZ, RZ, R33 ;  /* 0x000000ffff327224 */ /* 0x020fc600078e0021 */
[----:B------:R-:W-:-:S13]  /*1da0*/  ISETP.NE.AND.EX P1, PT, RZ, UR5, PT, P1 ;  /* 0x00000005ff007c0c */ /* 0x000fda000bf25310 */
[----:B0-----:R-:W-:-:S04]  /*1db0*/  @P1 IADD3 R4, P2, R35, UR4, RZ ;  /* 0x0000000423041c10 */ /* 0x001fc8000ff5e0ff */
[----:B------:R-:W-:-:S05]  /*1dc0*/  @P1 IADD3.X R5, R34, UR5, RZ, P2, !PT ;  /* 0x0000000522051c10 */ /* 0x000fca00097fe4ff */
[----:B------:R0:W5:Y:S01]  /*1dd0*/  @P1 LDG.E R50, desc[UR40][R4.64] ;  /* 0x0000002804321981 */ /* 0x000162000c1e1900 */
[----:B------:R-:W-:Y:S01]  /*1de0*/  IMAD.IADD R9, R33, 0x1, -R8 ;  /* 0x0000000121097824 */ /* 0x000fe200078e0a08 */
[----:B------:R-:W-:Y:S01]  /*1df0*/  LOP3.LUT R12, R6, 0xff, RZ, 0xc0, !PT ;  /* 0x000000ff060c7812 */ /* 0x000fe200078ec0ff */
[----:B------:R-:W-:Y:S01]  /*1e00*/  BSSY B0, `(.L_x_9678) ;  /* 0x000002d000007945 */ /* 0x000fe20003800000 */
[----:B------:R-:W-:-:S03]  /*1e10*/  SHF.R.U32.HI R7, RZ, 0x10, R6 ;  /* 0x00000010ff077819 */ /* 0x000fc60000011606 */
[----:B------:R0:W-:Y:S01]  /*1e20*/  STL [R1+0x48], R12 ;  /* 0x0000480c01007387 */ /* 0x0001e20000100800 */
[----:B--2---:R-:W-:Y:S01]  /*1e30*/  LOP3.LUT R30, R30, 0xfffffff7, RZ, 0xc0, !PT ;  /* 0xfffffff71e1e7812 */ /* 0x004fe200078ec0ff */
[----:B---3--:R-:W-:-:S04]  /*1e40*/  @P0 IMAD.IADD R24, R3, 0x1, -R0 ;  /* 0x0000000103180824 */ /* 0x008fc800078e0a00 */
[----:B------:R-:W-:-:S04]  /*1e50*/  IMAD.IADD R154, R9, 0x1, R24 ;  /* 0x00000001099a7824 */ /* 0x000fc800078e0218 */
[C---:B------:R-:W-:Y:S01]  /*1e60*/  VIADD R0, R154.reuse, 0x5f ;  /* 0x0000005f9a007836 */ /* 0x040fe20000000000 */
[----:B------:R-:W-:-:S03]  /*1e70*/  ISETP.GE.AND P3, PT, R154, 0x1, PT ;  /* 0x000000019a00780c */ /* 0x000fc60003f66270 */
[----:B------:R-:W-:-:S05]  /*1e80*/  IMAD.HI R0, R0, 0x2aaaaaab, RZ ;  /* 0x2aaaaaab00007827 */ /* 0x000fca00078e02ff */
[----:B------:R-:W-:-:S04]  /*1e90*/  SHF.R.U32.HI R177, RZ, 0x1f, R0 ;  /* 0x0000001fffb17819 */ /* 0x000fc80000011600 */
[----:B------:R-:W-:Y:S01]  /*1ea0*/  LEA.HI.SX32 R177, R0, R177, 0x1c ;  /* 0x000000b100b17211 */ /* 0x000fe200078fe2ff */
[----:B------:R-:W-:Y:S01]  /*1eb0*/  IMAD.MOV.U32 R0, RZ, RZ, RZ ;  /* 0x000000ffff007224 */ /* 0x000fe200078e00ff */
[----:B------:R-:W-:-:S05]  /*1ec0*/  @P3 LOP3.LUT R30, R30, 0x8, RZ, 0xfc, !PT ;  /* 0x000000081e1e3812 */ /* 0x000fca00078efcff */
[----:B------:R0:W-:Y:S04]  /*1ed0*/  STL [R1], R30 ;  /* 0x0000001e01007387 */ /* 0x0001e80000100800 */
[----:B------:R0:W-:Y:S01]  /*1ee0*/  STL [R1+0x30], R7 ;  /* 0x0000300701007387 */ /* 0x0001e20000100800 */
[----:B------:R-:W-:Y:S05]  /*1ef0*/  @!P3 BRA `(.L_x_9679) ;  /* 0x000000000074b947 */ /* 0x000fea0003800000 */
[----:B------:R-:W-:Y:S01]  /*1f00*/  ISETP.NE.AND P0, PT, R7, RZ, PT ;  /* 0x000000ff0700720c */ /* 0x000fe20003f05270 */
[----:B------:R-:W-:-:S03]  /*1f10*/  ULDC UR4, c[0x0][0x9f0] ;  /* 0x00027c0000047ab9 */ /* 0x000fc60000000800 */
[----:B------:R-:W-:-:S04]  /*1f20*/  SEL R10, R7, UR4, P0 ;  /* 0x00000004070a7c07 */ /* 0x000fc80008000000 */
[-C--:B------:R-:W-:Y:S02]  /*1f30*/  IABS R6, R10.reuse ;  /* 0x0000000a00067213 */ /* 0x080fe40000000000 */
[----:B------:R-:W-:Y:S02]  /*1f40*/  IADD3 R0, R177, -0x1, R10 ;  /* 0xffffffffb1007810 */ /* 0x000fe40007ffe00a */
[----:B------:R-:W1:Y:S01]  /*1f50*/  I2F.RP R3, R6 ;  /* 0x0000000600037306 */ /* 0x000e620000209400 */
[----:B------:R-:W-:Y:S02]  /*1f60*/  IABS R11, R10 ;  /* 0x0000000a000b7213 */ /* 0x000fe40000000000 */
        /* <DEDUP_REMOVED lines=22> */
.L_x_9679:
[----:B------:R-:W-:Y:S05]  /*20d0*/  BSYNC B0 ;  /* 0x0000000000007941 */ /* 0x000fea0003800000 */
.L_x_9678:
[----:B------:R-:W-:-:S05]  /*20e0*/  IMAD R3, R12, R0, RZ ;  /* 0x000000000c037224 */ /* 0x000fca00078e02ff */
[C---:B------:R-:W-:Y:S01]  /*20f0*/  VIADDMNMX R0, R3.reuse, R0, R177, PT ;  /* 0x0000000003007246 */ /* 0x040fe200038001b1 */
[----:B------:R-:W-:-:S04]  /*2100*/  IMAD R3, R3, 0x60, -R9 ;  /* 0x0000006003037824 */ /* 0x000fc800078e0a09 */
[----:B0-----:R-:W-:Y:S01]  /*2110*/  IMAD R5, R0, 0x60, -R9 ;  /* 0x0000006000057824 */ /* 0x001fe200078e0a09 */
        /* <DEDUP_REMOVED lines=33> */
.L_x_9682:
[----:B------:R-:W-:Y:S05]  /*2330*/  BSYNC B6 ;  /* 0x0000000000067941 */ /* 0x000fea0003800000 */
.L_x_9681:
        /* <DEDUP_REMOVED lines=20> */
.L_x_9684:
[----:B------:R-:W-:Y:S05]  /*2480*/  BSYNC B6 ;  /* 0x0000000000067941 */ /* 0x000fea0003800000 */
.L_x_9683:
[----:B------:R-:W-:Y:S01]  /*2490*/  ULDC.64 UR4, c[0x0][0x9f8] ;  /* 0x00027e0000047ab9 */ /* 0x000fe20000000a00 */
[----:B------:R-:W0:Y:S01]  /*24a0*/  S2R R7, SR_TID.X ;  /* 0x0000000000077919 */ /* 0x000e220000002100 */
[----:B------:R-:W-:Y:S01]  /*24b0*/  ISETP.NE.U32.AND P0, PT, RZ, UR4, PT ;  /* 0x00000004ff007c0c */ /* 0x000fe2000bf05070 */
[----:B------:R-:W-:Y:S01]  /*24c0*/  IMAD.MOV.U32 R0, RZ, RZ, R31 ;  /* 0x000000ffff007224 */ /* 0x000fe200078e001f */
[----:B------:R-:W1:Y:S02]  /*24d0*/  LDC.64 R56, c[0x0][0x408] ;  /* 0x00010200ff387b82 */ /* 0x000e640000000a00 */
[----:B------:R-:W-:-:S06]  /*24e0*/  ISETP.NE.AND.EX P0, PT, RZ, UR5, PT, P0 ;  /* 0x00000005ff007c0c */ /* 0x000fcc000bf05300 */
[----:B------:R-:W2:Y:S07]  /*24f0*/  LDC R61, c[0x0][0x3f4] ;  /* 0x0000fd00ff3d7b82 */ /* 0x000eae0000000800 */
[----:B------:R-:W-:Y:S01]  /*2500*/  @P0 IADD3 R4, P1, R35, UR4, RZ ;  /* 0x0000000423040c10 */ /* 0x000fe2000ff3e0ff */
[----:B------:R-:W-:Y:S01]  /*2510*/  ULDC UR4, c[0x0][0x320] ;  /* 0x0000c80000047ab9 */ /* 0x000fe20000000800 */
[----:B------:R-:W-:Y:S02]  /*2520*/  IMAD.MOV.U32 R35, RZ, RZ, R30 ;  /* 0x000000ffff237224 */ /* 0x000fe400078e001e */
[----:B------:R-:W-:Y:S01]  /*2530*/  @P0 IADD3.X R5, R34, UR5, RZ, P1, !PT ;  /* 0x0000000522050c10 */ /* 0x000fe20008ffe4ff */
[----:B------:R-:W3:Y:S01]  /*2540*/  LDC.64 R30, c[0x0][0x3f8] ;  /* 0x0000fe00ff1e7b82 */ /* 0x000ee20000000a00 */
[----:B------:R-:W-:Y:S01]  /*2550*/  ISETP.GE.AND P1, PT, R2, UR4, PT ;  /* 0x0000000402007c0c */ /* 0x000fe2000bf26270 */
[----:B------:R-:W4:Y:S03]  /*2560*/  LDL R34, [R1+0x20] ;  /* 0x0000200001227983 */ /* 0x000f260000100800 */
[----:B------:R-:W-:Y:S01]  /*2570*/  SEL R6, RZ, 0xffffffff, P1 ;  /* 0xffffffffff067807 */ /* 0x000fe20000800000 */
[----:B------:R0:W4:Y:S01]  /*2580*/  @P0 LDG.E R0, desc[UR40][R4.64] ;  /* 0x0000002804000981 */ /* 0x000122000c1e1900 */
[----:B------:R-:W-:Y:S01]  /*2590*/  ISETP.GE.AND P0, PT, R16, UR4, PT ;  /* 0x0000000410007c0c */ /* 0x000fe2000bf06270 */
[----:B-1----:R-:W-:Y:S01]  /*25a0*/  IMAD.WIDE.U32 R54, R200, R56, R16 ;  /* 0x00000038c8367225 */ /* 0x002fe200078e0010 */
[----:B------:R-:W-:Y:S01]  /*25b0*/  ISETP.GE.AND P1, PT, R210, UR4, PT ;  /* 0x00000004d2007c0c */ /* 0x000fe2000bf26270 */
[----:B------:R-:W1:Y:S01]  /*25c0*/  S2R R36, SR_TID.X ;  /* 0x0000000000247919 */ /* 0x000e620000002100 */
[----:B------:R-:W-:Y:S01]  /*25d0*/  SEL R3, RZ, 0x1, P0 ;  /* 0x00000001ff037807 */ /* 0x000fe20000000000 */
[----:B------:R-:W-:Y:S01]  /*25e0*/  IMAD.SHL.U32 R6, R6, 0x2, RZ ;  /* 0x0000000206067824 */ /* 0x000fe200078e00ff */
[----:B------:R-:W-:Y:S01]  /*25f0*/  ISETP.GE.AND P0, PT, R211, UR4, PT ;  /* 0x00000004d3007c0c */ /* 0x000fe2000bf06270 */
[----:B0-----:R-:W-:Y:S01]  /*2600*/  VIADD R12, R7, 0xffffff80 ;  /* 0xffffff80070c7836 */ /* 0x001fe20000000000 */
[----:B------:R-:W-:Y:S01]  /*2610*/  SHF.R.S32.HI R7, RZ, 0x1f, R200 ;  /* 0x0000001fff077819 */ /* 0x000fe200000114c8 */
[----:B------:R-:W-:Y:S01]  /*2620*/  IMAD.MOV.U32 R75, RZ, RZ, 0x20 ;  /* 0x00000020ff4b7424 */ /* 0x000fe200078e00ff */
[----:B------:R-:W-:Y:S01]  /*2630*/  LOP3.LUT R3, R6, 0x2, R3, 0xe2, !PT ;  /* 0x0000000206037812 */ /* 0x000fe200078ee203 */
[----:B------:R-:W-:Y:S01]  /*2640*/  IMAD R63, R57, 0x60, RZ ;  /* 0x00000060393f7824 */ /* 0x000fe200078e02ff */
[----:B------:R-:W-:Y:S01]  /*2650*/  SEL R4, RZ, 0x4, P0 ;  /* 0x00000004ff047807 */ /* 0x000fe20000000000 */
[----:B------:R-:W-:Y:S01]  /*2660*/  IMAD.SHL.U32 R59, R56, 0x40, RZ ;  /* 0x00000040383b7824 */ /* 0x000fe200078e00ff */
[----:B------:R-:W-:-:S02]  /*2670*/  SEL R5, RZ, 0x8, P1 ;  /* 0x00000008ff057807 */ /* 0x000fc40000800000 */
[----:B------:R-:W-:Y:S01]  /*2680*/  ISETP.GE.AND P0, PT, R209, UR4, PT ;  /* 0x00000004d1007c0c */ /* 0x000fe2000bf06270 */
[----:B---3--:R-:W-:Y:S01]  /*2690*/  IMAD.WIDE.U32 R20, R200, R30, R16 ;  /* 0x0000001ec8147225 */ /* 0x008fe200078e0010 */
[----:B------:R-:W-:Y:S02]  /*26a0*/  ISETP.GE.AND P1, PT, R208, UR4, PT ;  /* 0x00000004d0007c0c */ /* 0x000fe4000bf26270 */
[----:B------:R-:W-:Y:S01]  /*26b0*/  LOP3.LUT R4, R5, R3, R4, 0xfe, !PT ;  /* 0x0000000305047212 */ /* 0x000fe200078efe04 */
[----:B------:R-:W-:Y:S01]  /*26c0*/  IMAD.SHL.U32 R51, R30, 0x40, RZ ;  /* 0x000000401e337824 */ /* 0x000fe200078e00ff */
[----:B------:R-:W-:Y:S01]  /*26d0*/  SEL R5, RZ, 0x10, P0 ;  /* 0x00000010ff057807 */ /* 0x000fe20000000000 */
[----:B------:R-:W-:Y:S01]  /*26e0*/  IMAD.IADD R3, R32, 0x1, R33 ;  /* 0x0000000120037824 */ /* 0x000fe200078e0221 */
[----:B------:R-:W-:Y:S02]  /*26f0*/  SEL R6, RZ, 0x20, P1 ;  /* 0x00000020ff067807 */ /* 0x000fe40000800000 */
[----:B------:R-:W-:-:S02]  /*2700*/  SHF.R.S32.HI R23, RZ, 0x1f, R22 ;  /* 0x0000001fff177819 */ /* 0x000fc40000011416 */
[----:B------:R-:W-:Y:S01]  /*2710*/  LOP3.LUT R4, R6, R4, R5, 0xfe, !PT ;  /* 0x0000000406047212 */ /* 0x000fe200078efe05 */
[C---:B------:R-:W-:Y:S01]  /*2720*/  IMAD R6, R7.reuse, R30, RZ ;  /* 0x0000001e07067224 */ /* 0x040fe200078e02ff */
[----:B------:R-:W-:Y:S01]  /*2730*/  SHF.R.S32.HI R5, RZ, 0x1f, R12 ;  /* 0x0000001fff057819 */ /* 0x000fe2000001140c */
[----:B------:R-:W-:Y:S01]  /*2740*/  IMAD R7, R7, R56, RZ ;  /* 0x0000003807077224 */ /* 0x000fe200078e02ff */
[----:B------:R-:W-:Y:S01]  /*2750*/  ISETP.GE.AND P0, PT, R213, UR4, PT ;  /* 0x00000004d5007c0c */ /* 0x000fe2000bf06270 */
[C---:B------:R-:W-:Y:S01]  /*2760*/  IMAD R11, R200.reuse, R31, R6 ;  /* 0x0000001fc80b7224 */ /* 0x040fe200078e0206 */
[----:B------:R-:W-:Y:S01]  /*2770*/  LEA.HI R14, R5, R12, RZ, 0x2 ;  /* 0x0000000c050e7211 */ /* 0x000fe200078f10ff */
[----:B------:R-:W-:Y:S01]  /*2780*/  IMAD.WIDE.U32 R8, R200, R30, R22 ;  /* 0x0000001ec8087225 */ /* 0x000fe200078e0016 */
[----:B-1----:R-:W-:Y:S02]  /*2790*/  SHF.R.U32.HI R36, RZ, 0x7, R36 ;  /* 0x00000007ff247819 */ /* 0x002fe40000011624 */
[----:B------:R-:W-:Y:S01]  /*27a0*/  LOP3.LUT R13, R14, 0xfffffffc, RZ, 0xc0, !PT ;  /* 0xfffffffc0e0d7812 */ /* 0x000fe200078ec0ff */
[----:B------:R-:W-:Y:S01]  /*27b0*/  IMAD.IADD R9, R9, 0x1, R11 ;  /* 0x0000000109097824 */ /* 0x000fe200078e020b */
[----:B------:R-:W-:Y:S01]  /*27c0*/  ISETP.NE.AND P6, PT, R36, 0x1, PT ;  /* 0x000000012400780c */ /* 0x000fe20003fc5270 */
[----:B------:R-:W-:Y:S01]  /*27d0*/  IMAD.IADD R21, R11, 0x1, R21 ;  /* 0x000000010b157824 */ /* 0x000fe200078e0215 */
[----:B------:R-:W-:Y:S01]  /*27e0*/  ISETP.GE.AND P1, PT, R212, UR4, PT ;  /* 0x00000004d4007c0c */ /* 0x000fe2000bf26270 */
[----:B------:R-:W-:Y:S01]  /*27f0*/  IMAD.IADD R15, R12, 0x1, -R13 ;  /* 0x000000010c0f7824 */ /* 0x000fe200078e0a0d */
[----:B------:R-:W-:Y:S01]  /*2800*/  SEL R5, RZ, 0x40, P0 ;  /* 0x00000040ff057807 */ /* 0x000fe20000000000 */
[C---:B------:R-:W-:Y:S01]  /*2810*/  IMAD R13, R200.reuse, R57, R7 ;  /* 0x00000039c80d7224 */ /* 0x040fe200078e0207 */
[----:B-----5:R-:W-:Y:S01]  /*2820*/  SHF.R.S32.HI R7, RZ, 0x1f, R50 ;  /* 0x0000001fff077819 */ /* 0x020fe20000011432 */
[----:B------:R-:W-:Y:S01]  /*2830*/  IMAD.WIDE.U32 R52, R200, R56, R22 ;  /* 0x00000038c8347225 */ /* 0x000fe200078e0016 */
[----:B------:R-:W-:-:S02]  /*2840*/  SEL R10, RZ, 0x7fff80, P1 ;  /* 0x007fff80ff0a7807 */ /* 0x000fc40000800000 */
[----:B--2---:R-:W-:Y:S01]  /*2850*/  ISETP.GE.AND P0, PT, R16, R61, PT ;  /* 0x0000003d1000720c */ /* 0x004fe20003f06270 */
[----:B------:R-:W-:Y:S01]  /*2860*/  IMAD R6, R7, R30, RZ ;  /* 0x0000001e07067224 */ /* 0x000fe200078e02ff */
[----:B------:R-:W-:Y:S01]  /*2870*/  LOP3.LUT R35, R35, 0xfffffffe, RZ, 0xc0, !PT ;  /* 0xfffffffe23237812 */ /* 0x000fe200078ec0ff */
[----:B------:R-:W-:Y:S05]  /*2880*/  @!P6 WARPSYNC.ALL ;  /* 0x000000000000e948 */ /* 0x000fea0003800000 */
[----:B------:R-:W-:Y:S01]  /*2890*/  IMAD R11, R50, R31, R6 ;  /* 0x0000001f320b7224 */ /* 0x000fe200078e0206 */
[----:B------:R-:W-:Y:S01]  /*28a0*/  ULDC UR4, c[0x0][0x2f4] ;  /* 0x0000bd0000047ab9 */ /* 0x000fe20000000800 */
[----:B------:R-:W2:Y:S01]  /*28b0*/  LDL R6, [R1+0x1c] ;  /* 0x00001c0001067983 */ /* 0x000ea20000100800 */
[----:B------:R-:W-:Y:S01]  /*28c0*/  ISETP.GE.AND P2, PT, R2, UR4, PT ;  /* 0x0000000402007c0c */ /* 0x000fe2000bf46270 */
[----:B------:R-:W-:Y:S01]  /*28d0*/  IMAD.IADD R53, R53, 0x1, R13 ;  /* 0x0000000135357824 */ /* 0x000fe200078e020d */
[----:B------:R-:W-:Y:S01]  /*28e0*/  LOP3.LUT R10, R10, R4, R5, 0xfe, !PT ;  /* 0x000000040a0a7212 */ /* 0x000fe200078efe05 */
[----:B------:R-:W-:Y:S01]  /*28f0*/  IMAD.IADD R55, R13, 0x1, R55 ;  /* 0x000000010d377824 */ /* 0x000fe200078e0237 */
[----:B------:R-:W-:Y:S01]  /*2900*/  SEL R5, R61, RZ, P0 ;  /* 0x000000ff3d057207 */ /* 0x000fe20000000000 */
[----:B------:R-:W-:Y:S01]  /*2910*/  VIADD R60, R36, 0x8 ;  /* 0x00000008243c7836 */ /* 0x000fe20000000000 */
[----:B------:R-:W-:Y:S01]  /*2920*/  SHF.R.S32.HI R13, RZ, 0x1f, R14 ;  /* 0x0000001fff0d7819 */ /* 0x000fe2000001140e */
[----:B------:R-:W-:Y:S01]  /*2930*/  IMAD.WIDE.U32 R8, R50, R30, R8 ;  /* 0x0000001e32087225 */ /* 0x000fe200078e0008 */
[----:B------:R-:W-:-:S02]  /*2940*/  SHF.L.U64.HI R29, R30, 0x6, R31 ;  /* 0x000000061e1d7819 */ /* 0x000fc4000001021f */
[----:B------:R-:W-:Y:S01]  /*2950*/  LEA.HI R13, R13, R200, RZ, 0x3 ;  /* 0x000000c80d0d7211 */ /* 0x000fe200078f18ff */
[----:B------:R-:W-:Y:S01]  /*2960*/  IMAD.IADD R5, R16, 0x1, R5 ;  /* 0x0000000110057824 */ /* 0x000fe200078e0205 */
[----:B------:R-:W-:Y:S01]  /*2970*/  SHF.L.U64.HI R58, R56, 0x6, R57 ;  /* 0x00000006383a7819 */ /* 0x000fe20000010239 */
[----:B------:R-:W-:Y:S01]  /*2980*/  IMAD.WIDE.U32 R20, R50, R30, R20 ;  /* 0x0000001e32147225 */ /* 0x000fe200078e0014 */
[----:B------:R-:W-:Y:S02]  /*2990*/  @P2 LOP3.LUT R35, R35, 0x1, RZ, 0xfc, !PT ;  /* 0x0000000123232812 */ /* 0x000fe400078efcff */
[----:B------:R-:W-:Y:S01]  /*29a0*/  LOP3.LUT R13, R13, 0xfffffff8, RZ, 0xc0, !PT ;  /* 0xfffffff80d0d7812 */ /* 0x000fe200078ec0ff */
[----:B------:R-:W-:Y:S01]  /*29b0*/  VIADD R36, R200, 0x40 ;  /* 0x00000040c8247836 */ /* 0x000fe20000000000 */
[----:B------:R-:W-:Y:S01]  /*29c0*/  SHF.R.S32.HI R4, RZ, 0x1f, R5 ;  /* 0x0000001fff047819 */ /* 0x000fe20000011405 */
[----:B------:R0:W-:Y:S01]  /*29d0*/  STL [R1], R35 ;  /* 0x0000002301007387 */ /* 0x0001e20000100800 */
[----:B------:R-:W-:-:S02]  /*29e0*/  IMAD R7, R7, R56, RZ ;  /* 0x0000003807077224 */ /* 0x000fc400078e02ff */
[----:B------:R-:W-:Y:S01]  /*29f0*/  IMAD.SHL.U32 R36, R36, 0x40, RZ ;  /* 0x0000004024247824 */ /* 0x000fe200078e00ff */
[----:B------:R-:W-:Y:S01]  /*2a00*/  LEA.HI R4, R4, R5, RZ, 0x3 ;  /* 0x0000000504047211 */ /* 0x000fe200078f18ff */
[----:B------:R-:W-:Y:S02]  /*2a10*/  IMAD.IADD R13, R200, 0x1, -R13 ;  /* 0x00000001c80d7824 */ /* 0x000fe400078e0a0d */
[----:B------:R-:W-:Y:S02]  /*2a20*/  IMAD R5, R31, 0x60, RZ ;  /* 0x000000601f057824 */ /* 0x000fe400078e02ff */
[----:B------:R-:W-:-:S04]  /*2a30*/  IMAD.WIDE.U32 R52, R50, R56, R52 ;  /* 0x0000003832347225 */ /* 0x000fc800078e0034 */
[----:B0-----:R-:W-:Y:S01]  /*2a40*/  VIADD R35, R200, 0x40 ;  /* 0x00000040c8237836 */ /* 0x001fe20000000000 */
[----:B------:R-:W-:Y:S01]  /*2a50*/  LOP3.LUT R36, R36, 0x1c0, RZ, 0xc0, !PT ;  /* 0x000001c024247812 */ /* 0x000fe200078ec0ff */
[----:B------:R-:W-:-:S04]  /*2a60*/  IMAD.WIDE.U32 R30, R30, 0x60, RZ ;  /* 0x000000601e1e7825 */ /* 0x000fc800078e00ff */
[----:B------:R-:W-:Y:S02]  /*2a70*/  IMAD.SHL.U32 R35, R35, 0x40, RZ ;  /* 0x0000004023237824 */ /* 0x000fe400078e00ff */
[----:B------:R-:W-:Y:S02]  /*2a80*/  IMAD.SHL.U32 R73, R13, 0x40, RZ ;  /* 0x000000400d497824 */ /* 0x000fe400078e00ff */
[----:B------:R-:W-:Y:S01]  /*2a90*/  IMAD R7, R50, R57, R7 ;  /* 0x0000003932077224 */ /* 0x000fe200078e0207 */
[----:B------:R-:W-:Y:S01]  /*2aa0*/  LOP3.LUT R35, R35, 0x1c0, RZ, 0xc0, !PT ;  /* 0x000001c023237812 */ /* 0x000fe200078ec0ff */
[----:B------:R-:W-:Y:S01]  /*2ab0*/  IMAD.IADD R62, R31, 0x1, R5 ;  /* 0x000000011f3e7824 */ /* 0x000fe200078e0205 */
[----:B------:R-:W-:Y:S01]  /*2ac0*/  LOP3.LUT R5, R36, 0x38, R4, 0xf8, !PT ;  /* 0x0000003824057812 */ /* 0x000fe200078ef804 */
[----:B------:R-:W-:Y:S01]  /*2ad0*/  IMAD.WIDE.U32 R54, R50, R56, R54 ;  /* 0x0000003832367225 */ /* 0x000fe200078e0036 */
[----:B------:R-:W-:Y:S02]  /*2ae0*/  SHF.R.U32.HI R35, RZ, 0x3, R35 ;  /* 0x00000003ff237819 */ /* 0x000fe40000011623 */
[----:B------:R-:W-:Y:S01]  /*2af0*/  LOP3.LUT R73, R73, 0x1c0, RZ, 0xc0, !PT ;  /* 0x000001c049497812 */ /* 0x000fe200078ec0ff */
[----:B------:R-:W-:Y:S01]  /*2b00*/  IMAD.IADD R67, R53, 0x1, R7 ;  /* 0x0000000135437824 */ /* 0x000fe200078e0207 */
[----:B------:R-:W-:Y:S01]  /*2b10*/  LOP3.LUT R5, R5, R35, RZ, 0x3c, !PT ;  /* 0x0000002305057212 */ /* 0x000fe200078e3cff */
[----:B------:R-:W-:Y:S01]  /*2b20*/  IMAD.IADD R68, R7, 0x1, R55 ;  /* 0x0000000107447824 */ /* 0x000fe200078e0237 */
[----:B------:R-:W-:Y:S01]  /*2b30*/  SHF.R.U32.HI R76, RZ, 0x3, R73 ;  /* 0x00000003ff4c7819 */ /* 0x000fe20000011649 */
[----:B------:R-:W-:Y:S01]  /*2b40*/  IMAD.WIDE.U32 R56, R56, 0x60, RZ ;  /* 0x0000006038387825 */ /* 0x000fe200078e00ff */
[----:B------:R-:W-:-:S02]  /*2b50*/  LOP3.LUT R7, R73, 0x18, R16, 0xf8, !PT ;  /* 0x0000001849077812 */ /* 0x000fc400078ef810 */
[----:B------:R-:W-:Y:S01]  /*2b60*/  LOP3.LUT P2, RZ, R13, 0x4, RZ, 0xc0, !PT ;  /* 0x000000040dff7812 */ /* 0x000fe2000784c0ff */
[----:B------:R-:W-:Y:S01]  /*2b70*/  IMAD.SHL.U32 R61, R61, 0x2, RZ ;  /* 0x000000023d3d7824 */ /* 0x000fe200078e00ff */
[----:B------:R-:W-:Y:S02]  /*2b80*/  PRMT R84, R10, 0x8880, RZ ;  /* 0x000088800a547816 */ /* 0x000fe400000000ff */
[----:B------:R-:W-:Y:S02]  /*2b90*/  LOP3.LUT R7, R7, R76, RZ, 0x3c, !PT ;  /* 0x0000004c07077212 */ /* 0x000fe400078e3cff */
[----:B------:R-:W-:Y:S02]  /*2ba0*/  PRMT R84, R84, 0x7710, RZ ;  /* 0x0000771054547816 */ /* 0x000fe400000000ff */
[----:B------:R-:W-:Y:S02]  /*2bb0*/  SEL R75, R75, 0xffffffe0, !P2 ;  /* 0xffffffe04b4b7807 */ /* 0x000fe40005000000 */
[----:B------:R-:W-:Y:S01]  /*2bc0*/  LOP3.LUT R70, R4, 0xfffffff8, RZ, 0xc0, !PT ;  /* 0xfffffff804467812 */ /* 0x000fe200078ec0ff */
[----:B------:R-:W-:Y:S01]  /*2bd0*/  IMAD.IADD R63, R57, 0x1, R63 ;  /* 0x00000001393f7824 */ /* 0x000fe200078e023f */
[C---:B------:R-:W-:Y:S01]  /*2be0*/  LOP3.LUT R77, R84.reuse, 0x1, RZ, 0xc0, !PT ;  /* 0x00000001544d7812 */ /* 0x040fe200078ec0ff */
[----:B------:R-:W-:Y:S01]  /*2bf0*/  IMAD R64, R15, 0x40, R200 ;  /* 0x000000400f407824 */ /* 0x000fe200078e02c8 */
[C---:B------:R-:W-:Y:S01]  /*2c00*/  LOP3.LUT R78, R84.reuse, 0x2, RZ, 0xc0, !PT ;  /* 0x00000002544e7812 */ /* 0x040fe200078ec0ff */
[----:B------:R-:W-:Y:S01]  /*2c10*/  IMAD.IADD R65, R9, 0x1, R11 ;  /* 0x0000000109417824 */ /* 0x000fe200078e020b */
[C---:B------:R-:W-:Y:S01]  /*2c20*/  LOP3.LUT R79, R84.reuse, 0x4, RZ, 0xc0, !PT ;  /* 0x00000004544f7812 */ /* 0x040fe200078ec0ff */
[----:B------:R-:W-:Y:S01]  /*2c30*/  IMAD.IADD R66, R11, 0x1, R21 ;  /* 0x000000010b427824 */ /* 0x000fe200078e0215 */
[----:B------:R-:W-:-:S02]  /*2c40*/  LOP3.LUT R80, R84, 0x8, RZ, 0xc0, !PT ;  /* 0x0000000854507812 */ /* 0x000fc400078ec0ff */
[C---:B------:R-:W-:Y:S02]  /*2c50*/  LOP3.LUT R81, R84.reuse, 0x10, RZ, 0xc0, !PT ;  /* 0x0000001054517812 */ /* 0x040fe400078ec0ff */
[----:B------:R-:W-:Y:S02]  /*2c60*/  LOP3.LUT R83, R84, 0x20, RZ, 0xc0, !PT ;  /* 0x0000002054537812 */ /* 0x000fe400078ec0ff */
[----:B------:R-:W-:Y:S01]  /*2c70*/  SHF.R.S32.HI R69, RZ, 0x3, R4 ;  /* 0x00000003ff457819 */ /* 0x000fe20000011404 */
[----:B------:R-:W-:Y:S01]  /*2c80*/  @!P6 BAR.SYNC.DEFER_BLOCKING 0x9, 0x100 ;  /* 0x024400000000eb1d */ /* 0x000fe20000010000 */
[----:B------:R-:W-:Y:S02]  /*2c90*/  ISETP.GE.AND P1, PT, R16, UR4, PT ;  /* 0x0000000410007c0c */ /* 0x000fe4000bf26270 */
[----:B------:R-:W-:Y:S02]  /*2ca0*/  SHF.R.S32.HI R72, RZ, 0x1f, R70 ;  /* 0x0000001fff487819 */ /* 0x000fe40000011446 */
[----:B------:R-:W-:Y:S01]  /*2cb0*/  LOP3.LUT R84, R84, 0x40, RZ, 0xc0, !PT ;  /* 0x0000004054547812 */ /* 0x000fe200078ec0ff */
[----:B----4-:R-:W-:Y:S01]  /*2cc0*/  IMAD.IADD R74, R34, 0x1, R5 ;  /* 0x00000001224a7824 */ /* 0x010fe200078e0205 */
[----:B------:R-:W-:-:S04]  /*2cd0*/  LOP3.LUT R5, R73, 0x38, R4, 0xf8, !PT ;  /* 0x0000003849057812 */ /* 0x000fc800078ef804 */
[----:B------:R-:W-:Y:S02]  /*2ce0*/  LOP3.LUT R5, R5, R76, RZ, 0x3c, !PT ;  /* 0x0000004c05057212 */ /* 0x000fe400078e3cff */
[----:B------:R-:W-:Y:S01]  /*2cf0*/  SHF.R.S32.HI R71, RZ, 0x1f, R0 ;  /* 0x0000001fff477819 */ /* 0x000fe20000011400 */
[C---:B--2---:R-:W-:Y:S02]  /*2d00*/  IMAD R82, R6.reuse, 0x200, R7 ;  /* 0x0000020006527824 */ /* 0x044fe400078e0207 */
[----:B------:R-:W-:Y:S02]  /*2d10*/  IMAD R85, R6, 0x200, R5 ;  /* 0x0000020006557824 */ /* 0x000fe400078e0205 */
[----:B------:R-:W-:-:S07]  /*2d20*/  IMAD.IADD R86, R75, 0x1, R82 ;  /* 0x000000014b567824 */ /* 0x000fce00078e0252 */
.L_x_9738:
[----:B--2---:R-:W2:Y:S01]  /*2d30*/  LDL.LU R15, [R1] ;  /* 0x00000000010f7983 */ /* 0x004ea20000300800 */
        /* <DEDUP_REMOVED lines=12> */
[----:B----4-:R-:W4:Y:S08]  /*2e00*/  @P3 LDC R11, c[0x0][0x434] ;  /* 0x00010d00ff0b3b82 */ /* 0x010f300000000800 */
        /* <DEDUP_REMOVED lines=15> */
[C---:B------:R-:W-:Y:S01]  /*2f00*/  IMAD R7, R18.reuse, 0x1800, R82 ;  /* 0x0000180012077824 */ /* 0x040fe200078e0252 */
[----:B------:R-:W-:Y:S01]  /*2f10*/  BSSY B0, `(.L_x_9685) ;  /* 0x000030d000007945 */ /* 0x000fe20003800000 */
[----:B------:R-:W-:-:S02]  /*2f20*/  IMAD R89, R18, 0x1800, R86 ;  /* 0x0000180012597824 */ /* 0x000fc400078e0256 */
[----:B------:R-:W-:Y:S02]  /*2f30*/  IMAD R91, R91, R6, R32 ;  /* 0x000000065b5b7224 */ /* 0x000fe400078e0220 */
[--C-:B------:R-:W-:Y:S02]  /*2f40*/  IMAD R98, R7, 0x2, R26.reuse ;  /* 0x0000000207627824 */ /* 0x100fe400078e021a */
[----:B------:R-:W-:Y:S01]  /*2f50*/  IMAD R89, R89, 0x2, R26 ;  /* 0x0000000259597824 */ /* 0x000fe200078e021a */
[----:B--2---:R-:W-:-:S04]  /*2f60*/  LOP3.LUT R15, R15, 0xfffffffd, RZ, 0xc0, !PT ;  /* 0xfffffffd0f0f7812 */ /* 0x004fc800078ec0ff */
[----:B------:R-:W-:-:S05]  /*2f70*/  @P3 LOP3.LUT R15, R15, 0x2, RZ, 0xfc, !PT ;  /* 0x000000020f0f3812 */ /* 0x000fca00078efcff */
[----:B------:R0:W-:Y:S01]  /*2f80*/  STL [R1], R15 ;  /* 0x0000000f01007387 */ /* 0x0001e20000100800 */
[----:B------:R-:W-:Y:S05]  /*2f90*/  @!P2 BRA `(.L_x_9686) ;  /* 0x0000002c0008a947 */ /* 0x000fea0003800000 */
[----:B------:R-:W-:Y:S01]  /*2fa0*/  SHF.R.S32.HI R92, RZ, 0x1f, R91 ;  /* 0x0000001fff5c7819 */ /* 0x000fe2000001145b */
[----:B------:R-:W-:Y:S01]  /*2fb0*/  ULDC.64 UR4, c[0x0][0x300] ;  /* 0x0000c00000047ab9 */ /* 0x000fe20000000a00 */
[----:B-----5:R-:W-:Y:S01]  /*2fc0*/  SHF.R.S32.HI R93, RZ, 0x1f, R90 ;  /* 0x0000001fff5d7819 */ /* 0x020fe2000001145a */
[----:B0-----:R-:W-:-:S04]  /*2fd0*/  IMAD.WIDE.U32 R4, R91, UR4, RZ ;  /* 0x000000045b047c25 */ /* 0x001fc8000f8e00ff */
[----:B------:R-:W-:Y:S02]  /*2fe0*/  IMAD R6, R92, UR4, RZ ;  /* 0x000000045c067c24 */ /* 0x000fe4000f8e02ff */
[----:B------:R-:W-:Y:S02]  /*2ff0*/  IMAD R94, R27, -0x60, R24 ;  /* 0xffffffa01b5e7824 */ /* 0x000fe400078e0218 */
[----:B------:R-:W-:Y:S01]  /*3000*/  IMAD R7, R91, UR5, R6 ;  /* 0x000000055b077c24 */ /* 0x000fe2000f8e0206 */
[----:B------:R-:W-:Y:S01]  /*3010*/  ULDC.64 UR4, c[0x0][0x310] ;  /* 0x0000c40000047ab9 */ /* 0x000fe20000000a00 */
[----:B------:R-:W-:Y:S01]  /*3020*/  IMAD R6, R62, R27, RZ ;  /* 0x0000001b3e067224 */ /* 0x000fe200078e02ff */
[----:B------:R-:W-:Y:S01]  /*3030*/  VIMNMX R94, R94, 0x60, PT ;  /* 0x000000605e5e7848 */ /* 0x000fe20003fe0100 */
[----:B------:R-:W-:Y:S02]  /*3040*/  IMAD R11, R93, UR4, RZ ;  /* 0x000000045d0b7c24 */ /* 0x000fe4000f8e02ff */
[----:B------:R-:W-:Y:S01]  /*3050*/  IMAD.IADD R5, R5, 0x1, R7 ;  /* 0x0000000105057824 */ /* 0x000fe200078e0207 */
[----:B------:R-:W-:Y:S01]  /*3060*/  SHF.R.S32.HI R7, RZ, 0x1f, R27 ;  /* 0x0000001fff077819 */ /* 0x000fe2000001141b */
[----:B------:R-:W-:-:S02]  /*3070*/  IMAD R11, R90, UR5, R11 ;  /* 0x000000055a0b7c24 */ /* 0x000fc4000f8e020b */
[----:B------:R-:W-:Y:S01]  /*3080*/  IMAD.WIDE.U32 R4, R90, UR4, R4 ;  /* 0x000000045a047c25 */ /* 0x000fe2000f8e0004 */
[----:B------:R-:W-:-:S03]  /*3090*/  ULDC.64 UR4, c[0x0][0x308] ;  /* 0x0000c20000047ab9 */ /* 0x000fc60000000a00 */
[----:B------:R-:W-:Y:S02]  /*30a0*/  IMAD.IADD R5, R5, 0x1, R11 ;  /* 0x0000000105057824 */ /* 0x000fe400078e020b */
[----:B------:R-:W-:Y:S02]  /*30b0*/  IMAD R11, R7, R30, R6 ;  /* 0x0000001e070b7224 */ /* 0x000fe400078e0206 */
[----:B------:R-:W-:-:S04]  /*30c0*/  IMAD.WIDE.U32 R4, R201, UR4, R4 ;  /* 0x00000004c9047c25 */ /* 0x000fc8000f8e0004 */
[----:B------:R-:W-:Y:S01]  /*30d0*/  IMAD R97, R201, UR5, R5 ;  /* 0x00000005c9617c24 */ /* 0x000fe2000f8e0205 */
[----:B------:R-:W-:Y:S01]  /*30e0*/  ULDC.64 UR4, c[0x0][0x2e8] ;  /* 0x0000ba0000047ab9 */ /* 0x000fe20000000a00 */
[-C--:B------:R-:W-:Y:S01]  /*30f0*/  IMAD R5, R63, R27.reuse, RZ ;  /* 0x0000001b3f057224 */ /* 0x080fe200078e02ff */
[C---:B------:R-:W-:Y:S01]  /*3100*/  LEA R96, P2, R4.reuse, UR4, 0x1 ;  /* 0x0000000404607c11 */ /* 0x040fe2000f8408ff */
[----:B------:R-:W-:Y:S02]  /*3110*/  ULDC.U8 UR4, c[0x0][0x410] ;  /* 0x0001040000047ab9 */ /* 0x000fe40000000000 */
[----:B------:R-:W-:Y:S01]  /*3120*/  IMAD R13, R7, R56, R5 ;  /* 0x00000038070d7224 */ /* 0x000fe200078e0205 */
[----:B------:R-:W-:Y:S01]  /*3130*/  LEA.HI.X R97, R4, UR5, R97, 0x1, P2 ;  /* 0x0000000504617c11 */ /* 0x000fe200090f0c61 */
[----:B------:R-:W-:Y:S01]  /*3140*/  IMAD.WIDE.U32 R4, R30, R27, RZ ;  /* 0x0000001b1e047225 */ /* 0x000fe200078e00ff */
[----:B------:R-:W-:-:S03]  /*3150*/  ISETP.NE.AND P2, PT, RZ, UR4, PT ;  /* 0x00000004ff007c0c */ /* 0x000fc6000bf45270 */
[----:B------:R-:W-:-:S04]  /*3160*/  IMAD.WIDE.U32 R6, R56, R27, RZ ;  /* 0x0000001b38067225 */ /* 0x000fc800078e00ff */
[----:B------:R-:W-:Y:S02]  /*3170*/  IMAD.IADD R100, R5, 0x1, R11 ;  /* 0x0000000105647824 */ /* 0x000fe400078e020b */
[----:B------:R-:W-:-:S04]  /*3180*/  IMAD.IADD R11, R7, 0x1, R13 ;  /* 0x00000001070b7824 */ /* 0x000fc800078e020d */
[----:B------:R-:W-:Y:S05]  /*3190*/  @!P2 BRA `(.L_x_9687) ;  /* 0x00000014003ca947 */ /* 0x000fea0003800000 */
        /* <DEDUP_REMOVED lines=10> */
[----:B------:R-:W-:Y:S06]  /*3240*/  @P2 BRA `(.L_x_9689) ;  /* 0x0000000000502947 */ /* 0x000fec0003800000 */
[----:B------:R-:W-:Y:S01]  /*3250*/  IADD3 R13, P3, R8, R4, RZ ;  /* 0x00000004080d7210 */ /* 0x000fe20007f7e0ff */
[----:B------:R-:W-:Y:S01]  /*3260*/  ULDC.64 UR4, c[0x0][0x3e8] ;  /* 0x0000fa0000047ab9 */ /* 0x000fe20000000a00 */
[----:B------:R-:W-:Y:S02]  /*3270*/  CS2R R44, SRZ ;  /* 0x00000000002c7805 */ /* 0x000fe4000001ff00 */
[----:B------:R-:W-:Y:S01]  /*3280*/  CS2R R46, SRZ ;  /* 0x00000000002e7805 */ /* 0x000fe2000001ff00 */
[----:B------:R-:W-:Y:S01]  /*3290*/  IMAD.X R14, R100, 0x1, R65, P3 ;  /* 0x00000001640e7824 */ /* 0x000fe200018e0641 */
[----:B------:R-:W-:-:S05]  /*32a0*/  IADD3 R15, P3, R52, R6, RZ ;  /* 0x00000006340f7210 */ /* 0x000fca0007f7e0ff */
[----:B------:R-:W-:Y:S01]  /*32b0*/  IMAD.X R40, R11, 0x1, R67, P3 ;  /* 0x000000010b287824 */ /* 0x000fe200018e0643 */
        /* <DEDUP_REMOVED lines=13> */
.L_x_9689:
[----:B------:R-:W-:Y:S05]  /*3390*/  BSYNC B1 ;  /* 0x0000000000017941 */ /* 0x000fea0003800000 */
.L_x_9688:
[----:B0-----:R-:W-:Y:S01]  /*33a0*/  VIADD R12, R200, 0x40 ;  /* 0x00000040c80c7836 */ /* 0x001fe20000000000 */
[----:B------:R-:W-:Y:S01]  /*33b0*/  BSSY B1, `(.L_x_9690) ;  /* 0x0000019000017945 */ /* 0x000fe20003800000 */
[----:B-----5:R-:W-:Y:S02]  /*33c0*/  IMAD.MOV.U32 R13, RZ, RZ, R40 ;  /* 0x000000ffff0d7224 */ /* 0x020fe400078e0028 */
[----:B------:R-:W-:Y:S01]  /*33d0*/  IMAD.MOV.U32 R15, RZ, RZ, R41 ;  /* 0x000000ffff0f7224 */ /* 0x000fe200078e0029 */
[----:B------:R-:W-:-:S13]  /*33e0*/  ISETP.GE.AND P4, PT, R12, R94, PT ;  /* 0x0000005e0c00720c */ /* 0x000fda0003f86270 */
[----:B------:R-:W-:Y:S05]  /*33f0*/  @P4 BRA `(.L_x_9691) ;  /* 0x0000000000504947 */ /* 0x000fea0003800000 */
        /* <DEDUP_REMOVED lines=20> */
.L_x_9691:
[----:B------:R-:W-:Y:S05]  /*3540*/  BSYNC B1 ;  /* 0x0000000000017941 */ /* 0x000fea0003800000 */
.L_x_9690:
[----:B0-----:R-:W-:Y:S01]  /*3550*/  IMAD.MOV.U32 R4, RZ, RZ, R44 ;  /* 0x000000ffff047224 */ /* 0x001fe200078e002c */
[----:B------:R-:W-:Y:S01]  /*3560*/  ISETP.NE.AND P3, PT, R206, 0x3, PT ;  /* 0x00000003ce00780c */ /* 0x000fe20003f65270 */
        /* <DEDUP_REMOVED lines=10> */
[----:B-----5:R-:W-:Y:S01]  /*3610*/  IMAD.MOV.U32 R4, RZ, RZ, R32 ;  /* 0x000000ffff047224 */ /* 0x020fe200078e0020 */
        /* <DEDUP_REMOVED lines=16> */
[----:B------:R-:W-:Y:S02]  /*3720*/  PRMT R105, R6, 0x7610, R105 ;  /* 0x0000761006697816 */ /* 0x000fe40000000069 */
[----:B------:R-:W-:Y:S01]  /*3730*/  PRMT R106, R7, 0x7610, R106 ;  /* 0x00007610076a7816 */ /* 0x000fe2000000006a */
[----:B------:R-:W-:Y:S06]  /*3740*/  @!P3 BRA `(.L_x_9692) ;  /* 0x000000000004b947 */ /* 0x000fec0003800000 */
[----:B------:R-:W-:Y:S01]  /*3750*/  BPT.TRAP 0x1 ;  /* 0x000000040000795c */ /* 0x000fe20000300000 */
.L_x_9692:
[----:B------:R-:W-:Y:S01]  /*3760*/  IMAD R87, R18, 0x8, R19 ;  /* 0x0000000812577824 */ /* 0x000fe200078e0213 */
[----:B------:R-:W-:Y:S01]  /*3770*/  SHF.L.U32 R95, R204, 0x1f, RZ ;  /* 0x0000001fcc5f7819 */ /* 0x000fe200000006ff */
[----:B------:R-:W-:Y:S03]  /*3780*/  BSSY B1, `(.L_x_9693) ;  /* 0x0000003000017945 */ /* 0x000fe60003800000 */
[----:B------:R-:W0:Y:S02]  /*3790*/  SYNCS.PHASECHK.TRANS64.TRYWAIT P5, [R87+URZ+0x22890], R95 ;  /* 0x0228905f570075a7 */ /* 0x000e2400080a017f */
[----:B0-----:R-:W-:Y:S05]  /*37a0*/  @!P5 BRA `(.L_x_9694) ;  /* 0x000001740048d947 */ /* 0x001fea0003800000 */
.L_x_9951:
[----:B------:R-:W-:Y:S05]  /*37b0*/  BSYNC B1 ;  /* 0x0000000000017941 */ /* 0x000fea0003800000 */
.L_x_9693:
[----:B------:R-:W-:-:S03]  /*37c0*/  UMOV UR4, 0xffffffff ;  /* 0xffffffff00047882 */ /* 0x000fc60000000000 */
[----:B------:R-:W-:Y:S05]  /*37d0*/  BRA.DIV UR4, `(.L_x_9695) ;  /* 0x0000017604507947 */ /* 0x000fea000b800000 */
[----:B------:R1:W2:Y:S04]  /*37e0*/  SHFL.IDX PT, R99, R97, RZ, 0x1c1f ;  /* 0x001c1fff61637589 */ /* 0x0002a800000e0000 */
[----:B------:R1:W3:Y:S02]  /*37f0*/  SHFL.IDX PT, R14, R96, RZ, 0x1c1f ;  /* 0x001c1fff600e7589 */ /* 0x0002e400000e0000 */
.L_x_9955:
[----:B------:R-:W-:Y:S04]  /*3800*/  BSSY B1, `(.L_x_9696) ;  /* 0x0000070000017945 */ /* 0x000fe80003800000 */
[----:B------:R-:W-:Y:S05]  /*3810*/  @P2 BRA `(.L_x_9697) ;  /* 0x0000000400b82947 */ /* 0x000fea0003800000 */
[----:B------:R-:W-:Y:S04]  /*3820*/  BSSY B2, `(.L_x_9698) ;  /* 0x0000036000027945 */ /* 0x000fe80003800000 */
[----:B------:R-:W-:Y:S05]  /*3830*/  @P1 BRA `(.L_x_9699) ;  /* 0x0000000000d01947 */ /* 0x000fea0003800000 */
[----:B------:R4:W0:Y:S01]  /*3840*/  LDS.128 R4, [R98] ;  /* 0x0000000062047984 */ /* 0x0008220000000c00 */
[C---:B---3--:R-:W-:Y:S01]  /*3850*/  LEA R12, P2, R16.reuse, R14, 0x1 ;  /* 0x0000000e100c7211 */ /* 0x048fe200078408ff */
[----:B------:R-:W-:Y:S03]  /*3860*/  BSSY B3, `(.L_x_9700) ;  /* 0x0000030000037945 */ /* 0x000fe60003800000 */
[----:B--2---:R-:W-:Y:S02]  /*3870*/  LEA.HI.X R13, R16, R99, R17, 0x1, P2 ;  /* 0x00000063100d7211 */ /* 0x004fe400010f0c11 */
[----:B------:R-:W-:-:S13]  /*3880*/  ISETP.GE.AND P2, PT, R22, R88, PT ;  /* 0x000000581600720c */ /* 0x000fda0003f46270 */
[----:B----4-:R-:W-:Y:S05]  /*3890*/  @P2 BRA `(.L_x_9701) ;  /* 0x0000000000b02947 */ /* 0x010fea0003800000 */
[----:B------:R-:W-:Y:S02]  /*38a0*/  SHF.R.U64 R15, R46, 0x10, R47 ;  /* 0x000000102e0f7819 */ /* 0x000fe4000000122f */
[----:B------:R-:W-:Y:S02]  /*38b0*/  SHF.R.U64 R11, R44, 0x10, R45 ;  /* 0x000000102c0b7819 */ /* 0x000fe4000000122d */
[----:B------:R-:W-:Y:S02]  /*38c0*/  PRMT R15, R109, 0x5410, R15 ;  /* 0x000054106d0f7816 */ /* 0x000fe4000000000f */
[----:B------:R-:W-:Y:S01]  /*38d0*/  PRMT R11, R108, 0x5410, R11 ;  /* 0x000054106c0b7816 */ /* 0x000fe2000000000b */
[C---:B0-----:R-:W-:Y:S01]  /*38e0*/  IMAD.U32 R108, R5.reuse, 0x10000, RZ ;  /* 0x00010000056c7824 */ /* 0x041fe200078e00ff */
[----:B------:R-:W-:Y:S02]  /*38f0*/  SHF.R.U32.HI R46, RZ, 0x10, R47 ;  /* 0x00000010ff2e7819 */ /* 0x000fe4000001162f */
[----:B------:R-:W-:-:S02]  /*3900*/  LOP3.LUT R110, R5, 0xffff0000, RZ, 0xc0, !PT ;  /* 0xffff0000056e7812 */ /* 0x000fc400078ec0ff */
[C---:B------:R-:W-:Y:S01]  /*3910*/  LOP3.LUT R47, R15.reuse, 0xffff0000, RZ, 0xc0, !PT ;  /* 0xffff00000f2f7812 */ /* 0x040fe200078ec0ff */
[----:B------:R-:W-:Y:S01]  /*3920*/  IMAD.U32 R15, R15, 0x10000, RZ ;  /* 0x000100000f0f7824 */ /* 0x000fe200078e00ff */
[C---:B------:R-:W-:Y:S01]  /*3930*/  LOP3.LUT R109, R11.reuse, 0xffff0000, RZ, 0xc0, !PT ;  /* 0xffff00000b6d7812 */ /* 0x040fe200078ec0ff */
[----:B------:R-:W-:Y:S01]  /*3940*/  IMAD.U32 R11, R11, 0x10000, RZ ;  /* 0x000100000b0b7824 */ /* 0x000fe200078e00ff */
[----:B------:R-:W-:Y:S01]  /*3950*/  SHF.R.U32.HI R45, RZ, 0x10, R45 ;  /* 0x00000010ff2d7819 */ /* 0x000fe2000001162d */
[C---:B------:R-:W-:Y:S01]  /*3960*/  FMUL.FTZ R5, R110.reuse, R47 ;  /* 0x0000002f6e057220 */ /* 0x040fe20000410000 */
[----:B------:R-:W-:Y:S01]  /*3970*/  PRMT R46, R101, 0x5432, R46 ;  /* 0x00005432652e7816 */ /* 0x000fe2000000002e */
[-C--:B------:R-:W-:Y:S01]  /*3980*/  FMUL.FTZ R110, R110, R109.reuse ;  /* 0x0000006d6e6e7220 */ /* 0x080fe20000410000 */
[----:B------:R-:W-:Y:S01]  /*3990*/  PRMT R45, R111, 0x5410, R45 ;  /* 0x000054106f2d7816 */ /* 0x000fe2000000002d */
[C---:B------:R-:W-:Y:S02]  /*39a0*/  FFMA.FTZ R44, R108.reuse, R109, -R5 ;  /* 0x0000006d6c2c7223 */ /* 0x040fe40000010805 */
[----:B------:R-:W-:Y:S01]  /*39b0*/  FFMA.FTZ R5, R108, R47, R110 ;  /* 0x0000002f6c057223 */ /* 0x000fe2000001006e */
[----:B------:R-:W-:Y:S01]  /*39c0*/  LOP3.LUT R110, R6, 0xffff0000, RZ, 0xc0, !PT ;  /* 0xffff0000066e7812 */ /* 0x000fe200078ec0ff */
[C---:B------:R-:W-:Y:S01]  /*39d0*/  IMAD.U32 R47, R46.reuse, 0x10000, RZ ;  /* 0x000100002e2f7824 */ /* 0x040fe200078e00ff */
[----:B------:R-:W-:Y:S01]  /*39e0*/  LOP3.LUT R46, R46, 0xffff0000, RZ, 0xc0, !PT ;  /* 0xffff00002e2e7812 */ /* 0x000fe200078ec0ff */
[C---:B------:R-:W-:Y:S01]  /*39f0*/  IMAD.U32 R109, R45.reuse, 0x10000, RZ ;  /* 0x000100002d6d7824 */ /* 0x040fe200078e00ff */
[----:B------:R-:W-:Y:S01]  /*3a00*/  LOP3.LUT R45, R45, 0xffff0000, RZ, 0xc0, !PT ;  /* 0xffff00002d2d7812 */ /* 0x000fe200078ec0ff */
[----:B------:R-:W-:Y:S01]  /*3a10*/  FMUL.FTZ R111, R110, R47 ;  /* 0x0000002f6e6f7220 */ /* 0x000fe20000410000 */
[----:B------:R-:W-:-:S02]  /*3a20*/  IMAD.U32 R108, R6, 0x10000, RZ ;  /* 0x00010000066c7824 */ /* 0x000fc400078e00ff */
[-C--:B------:R-:W-:Y:S01]  /*3a30*/  FMUL.FTZ R110, R110, R109.reuse ;  /* 0x0000006d6e6e7220 */ /* 0x080fe20000410000 */
[----:B------:R-:W-:Y:S01]  /*3a40*/  F2FP.BF16.F32.PACK_AB R5, R5, R44 ;  /* 0x0000002c0505723e */ /* 0x000fe200000010ff */
[C---:B------:R-:W-:Y:S02]  /*3a50*/  FFMA.FTZ R6, R108.reuse, R109, -R111 ;  /* 0x0000006d6c067223 */ /* 0x040fe4000001086f */
[----:B------:R-:W-:Y:S01]  /*3a60*/  FFMA.FTZ R47, R108, R47, R110 ;  /* 0x0000002f6c2f7223 */ /* 0x000fe2000001006e */
[C---:B------:R-:W-:Y:S01]  /*3a70*/  LOP3.LUT R108, R7.reuse, 0xffff0000, RZ, 0xc0, !PT ;  /* 0xffff0000076c7812 */ /* 0x040fe200078ec0ff */
[----:B------:R-:W-:-:S03]  /*3a80*/  IMAD.U32 R109, R7, 0x10000, RZ ;  /* 0x00010000076d7824 */ /* 0x000fc600078e00ff */
[----:B------:R-:W-:Y:S01]  /*3a90*/  F2FP.BF16.F32.PACK_AB R6, R47, R6 ;  /* 0x000000062f06723e */ /* 0x000fe200000010ff */
[CC--:B------:R-:W-:Y:S01]  /*3aa0*/  FMUL.FTZ R110, R108.reuse, R46.reuse ;  /* 0x0000002e6c6e7220 */ /* 0x0c0fe20000410000 */
[-C--:B------:R-:W-:Y:S01]  /*3ab0*/  FMUL.FTZ R111, R108, R45.reuse ;  /* 0x0000002d6c6f7220 */ /* 0x080fe20000410000 */
[C---:B------:R-:W-:Y:S01]  /*3ac0*/  LOP3.LUT R108, R4.reuse, 0xffff0000, RZ, 0xc0, !PT ;  /* 0xffff0000046c7812 */ /* 0x040fe200078ec0ff */
[----:B------:R-:W-:Y:S02]  /*3ad0*/  IMAD.U32 R4, R4, 0x10000, RZ ;  /* 0x0001000004047824 */ /* 0x000fe400078e00ff */
[C---:B------:R-:W-:Y:S01]  /*3ae0*/  FFMA.FTZ R7, R109.reuse, R45, -R110 ;  /* 0x0000002d6d077223 */ /* 0x040fe2000001086e */
[----:B------:R-:W-:Y:S01]  /*3af0*/  FFMA.FTZ R46, R109, R46, R111 ;  /* 0x0000002e6d2e7223 */ /* 0x000fe2000001006f */
[C---:B------:R-:W-:Y:S01]  /*3b00*/  FMUL.FTZ R45, R108.reuse, R15 ;  /* 0x0000000f6c2d7220 */ /* 0x040fe20000410000 */
[----:B------:R-:W-:-:S03]  /*3b10*/  FMUL.FTZ R108, R108, R11 ;  /* 0x0000000b6c6c7220 */ /* 0x000fc60000410000 */
[----:B------:R-:W-:Y:S01]  /*3b20*/  F2FP.BF16.F32.PACK_AB R7, R46, R7 ;  /* 0x000000072e07723e */ /* 0x000fe200000010ff */
[C---:B------:R-:W-:Y:S01]  /*3b30*/  FFMA.FTZ R11, R4.reuse, R11, -R45 ;  /* 0x0000000b040b7223 */ /* 0x040fe2000001082d */
[----:B------:R-:W-:-:S05]  /*3b40*/  FFMA.FTZ R108, R4, R15, R108 ;  /* 0x0000000f046c7223 */ /* 0x000fca000001006c */
[----:B------:R-:W-:-:S07]  /*3b50*/  F2FP.BF16.F32.PACK_AB R4, R108, R11 ;  /* 0x0000000b6c04723e */ /* 0x000fce00000010ff */
.L_x_9701:
[----:B------:R-:W-:Y:S05]  /*3b60*/  BSYNC B3 ;  /* 0x0000000000037941 */ /* 0x000fea0003800000 */
.L_x_9700:
[----:B0-----:R4:W-:Y:S02]  /*3b70*/  ST.E.128 desc[UR40][R12.64], R4 ;  /* 0x000000040c007985 */ /* 0x0019e4000c101d28 */
.L_x_9699:
[----:B------:R-:W-:Y:S05]  /*3b80*/  BSYNC B2 ;  /* 0x0000000000027941 */ /* 0x000fea0003800000 */
.L_x_9698:
[----:B----4-:R-:W4:Y:S02]  /*3b90*/  LDL R4, [R1] ;  /* 0x0000000001047983 */ /* 0x010f240000100800 */
[----:B----4-:R-:W-:-:S13]  /*3ba0*/  LOP3.LUT P2, RZ, R4, 0x1, RZ, 0xc0, !PT ;  /* 0x0000000104ff7812 */ /* 0x010fda000784c0ff */
        /* <DEDUP_REMOVED lines=8> */
[----:B------:R-:W-:Y:S01]  /*3c30*/  SHF.R.U64 R11, R40, 0x10, R41 ;  /* 0x00000010280b7819 */ /* 0x000fe20000001229 */
[C---:B0-----:R-:W-:Y:S01]  /*3c40*/  IMAD.U32 R40, R5.reuse, 0x10000, RZ ;  /* 0x0001000005287824 */ /* 0x041fe200078e00ff */
[----:B------:R-:W-:Y:S02]  /*3c50*/  PRMT R14, R100, 0x5432, R14 ;  /* 0x00005432640e7816 */ /* 0x000fe4000000000e */
[----:B------:R-:W-:Y:S02]  /*3c60*/  PRMT R11, R112, 0x5410, R11 ;  /* 0x00005410700b7816 */ /* 0x000fe4000000000b */
[----:B------:R-:W-:Y:S02]  /*3c70*/  SHF.R.U32.HI R45, RZ, 0x10, R43 ;  /* 0x00000010ff2d7819 */ /* 0x000fe4000001162b */
[----:B------:R-:W-:-:S02]  /*3c80*/  LOP3.LUT R15, R5, 0xffff0000, RZ, 0xc0, !PT ;  /* 0xffff0000050f7812 */ /* 0x000fc400078ec0ff */
[C---:B------:R-:W-:Y:S01]  /*3c90*/  LOP3.LUT R43, R14.reuse, 0xffff0000, RZ, 0xc0, !PT ;  /* 0xffff00000e2b7812 */ /* 0x040fe200078ec0ff */
[----:B------:R-:W-:Y:S01]  /*3ca0*/  IMAD.U32 R14, R14, 0x10000, RZ ;  /* 0x000100000e0e7824 */ /* 0x000fe200078e00ff */
[C---:B------:R-:W-:Y:S01]  /*3cb0*/  LOP3.LUT R42, R11.reuse, 0xffff0000, RZ, 0xc0, !PT ;  /* 0xffff00000b2a7812 */ /* 0x040fe200078ec0ff */
[----:B------:R-:W-:Y:S01]  /*3cc0*/  IMAD.U32 R11, R11, 0x10000, RZ ;  /* 0x000100000b0b7824 */ /* 0x000fe200078e00ff */
[----:B------:R-:W-:Y:S01]  /*3cd0*/  SHF.R.U32.HI R41, RZ, 0x10, R41 ;  /* 0x00000010ff297819 */ /* 0x000fe20000011629 */
[CC--:B------:R-:W-:Y:S02]  /*3ce0*/  FMUL.FTZ R5, R15.reuse, R43.reuse ;  /* 0x0000002b0f057220 */ /* 0x0c0fe40000410000 */
[-C--:B------:R-:W-:Y:S01]  /*3cf0*/  FMUL.FTZ R44, R15, R42.reuse ;  /* 0x0000002a0f2c7220 */ /* 0x080fe20000410000 */
[----:B------:R-:W-:Y:S02]  /*3d00*/  IMAD.U32 R15, R6, 0x10000, RZ ;  /* 0x00010000060f7824 */ /* 0x000fe400078e00ff */
[C---:B------:R-:W-:Y:S01]  /*3d10*/  FFMA.FTZ R5, R40.reuse, R42, -R5 ;  /* 0x0000002a28057223 */ /* 0x040fe20000010805 */
[----:B------:R-:W-:Y:S01]  /*3d20*/  PRMT R42, R113, 0x5410, R41 ;  /* 0x00005410712a7816 */ /* 0x000fe20000000029 */
[----:B------:R-:W-:Y:S01]  /*3d30*/  FFMA.FTZ R40, R40, R43, R44 ;  /* 0x0000002b28287223 */ /* 0x000fe2000001002c */
[----:B------:R-:W-:-:S02]  /*3d40*/  PRMT R43, R114, 0x5410, R45 ;  /* 0x00005410722b7816 */ /* 0x000fc4000000002d */
[----:B------:R-:W-:Y:S01]  /*3d50*/  LOP3.LUT R41, R6, 0xffff0000, RZ, 0xc0, !PT ;  /* 0xffff000006297812 */ /* 0x000fe200078ec0ff */
[C---:B------:R-:W-:Y:S01]  /*3d60*/  IMAD.U32 R44, R42.reuse, 0x10000, RZ ;  /* 0x000100002a2c7824 */ /* 0x040fe200078e00ff */
[----:B------:R-:W-:Y:S01]  /*3d70*/  LOP3.LUT R42, R42, 0xffff0000, RZ, 0xc0, !PT ;  /* 0xffff00002a2a7812 */ /* 0x000fe200078ec0ff */
[----:B------:R-:W-:Y:S01]  /*3d80*/  IMAD.U32 R46, R43, 0x10000, RZ ;  /* 0x000100002b2e7824 */ /* 0x000fe200078e00ff */
[----:B------:R-:W-:-:S03]  /*3d90*/  F2FP.BF16.F32.PACK_AB R5, R40, R5 ;  /* 0x000000052805723e */ /* 0x000fc600000010ff */
[C---:B------:R-:W-:Y:S01]  /*3da0*/  FMUL.FTZ R6, R41.reuse, R46 ;  /* 0x0000002e29067220 */ /* 0x040fe20000410000 */
[----:B------:R-:W-:-:S03]  /*3db0*/  FMUL.FTZ R41, R41, R44 ;  /* 0x0000002c29297220 */ /* 0x000fc60000410000 */
[C---:B------:R-:W-:Y:S01]  /*3dc0*/  FFMA.FTZ R6, R15.reuse, R44, -R6 ;  /* 0x0000002c0f067223 */ /* 0x040fe20000010806 */
[----:B------:R-:W-:Y:S01]  /*3dd0*/  FFMA.FTZ R15, R15, R46, R41 ;  /* 0x0000002e0f0f7223 */ /* 0x000fe20000010029 */
[----:B------:R-:W-:Y:S02]  /*3de0*/  LOP3.LUT R44, R43, 0xffff0000, RZ, 0xc0, !PT ;  /* 0xffff00002b2c7812 */ /* 0x000fe400078ec0ff */
[C---:B------:R-:W-:Y:S01]  /*3df0*/  LOP3.LUT R41, R7.reuse, 0xffff0000, RZ, 0xc0, !PT ;  /* 0xffff000007297812 */ /* 0x040fe200078ec0ff */
[----:B------:R-:W-:Y:S01]  /*3e00*/  IMAD.U32 R7, R7, 0x10000, RZ ;  /* 0x0001000007077824 */ /* 0x000fe200078e00ff */
[----:B------:R-:W-:-:S03]  /*3e10*/  F2FP.BF16.F32.PACK_AB R6, R15, R6 ;  /* 0x000000060f06723e */ /* 0x000fc600000010ff */
        /* <DEDUP_REMOVED lines=12> */
.L_x_9703:
[----:B------:R-:W-:Y:S05]  /*3ee0*/  BSYNC B2 ;  /* 0x0000000000027941 */ /* 0x000fea0003800000 */
.L_x_9702:
[----:B0-----:R4:W-:Y:S02]  /*3ef0*/  ST.E.128 desc[UR40][R12.64], R4 ;  /* 0x000000040c007985 */ /* 0x0019e4000c101d28 */
.L_x_9697:
[----:B------:R-:W-:Y:S05]  /*3f00*/  BSYNC B1 ;  /* 0x0000000000017941 */ /* 0x000fea0003800000 */
.L_x_9696:
[----:B------:R-:W-:-:S03]  /*3f10*/  UMOV UR4, 0xffffffff ;  /* 0xffffffff00047882 */ /* 0x000fc60000000000 */
[----:B------:R-:W-:Y:S05]  /*3f20*/  BRA.DIV UR4, `(.L_x_9704) ;  /* 0x0000016e04c47947 */ /* 0x000fea000b800000 */
[----:B-1----:R-:W1:Y:S04]  /*3f30*/  SHFL.IDX PT, R97, R97, 0x1, 0x1c1f ;  /* 0x003c1f0061617f89 */ /* 0x002e6800000e0000 */
[----:B---3--:R3:W0:Y:S02]  /*3f40*/  SHFL.IDX PT, R14, R96, 0x1, 0x1c1f ;  /* 0x003c1f00600e7f89 */ /* 0x00862400000e0000 */
.L_x_9959:
[----:B------:R-:W-:Y:S05]  /*3f50*/  @P4 BRA `(.L_x_9705) ;  /* 0x0000002000204947 */ /* 0x000fea0003800000 */
[----:B------:R-:W-:Y:S04]  /*3f60*/  BSSY B1, `(.L_x_9706) ;  /* 0x0000038000017945 */ /* 0x000fe80003800000 */
[----:B------:R-:W-:Y:S05]  /*3f70*/  @P1 BRA `(.L_x_9707) ;  /* 0x0000000000d81947 */ /* 0x000fea0003800000 */
[----:B----4-:R4:W2:Y:S01]  /*3f80*/  LDS.128 R4, [R98+0x2000] ;  /* 0x0020000062047984 */ /* 0x0108a20000000c00 */
[C---:B0-----:R-:W-:Y:S01]  /*3f90*/  LEA R12, P2, R16.reuse, R14, 0x1 ;  /* 0x0000000e100c7211 */ /* 0x041fe200078408ff */
[----:B------:R-:W-:Y:S03]  /*3fa0*/  BSSY B2, `(.L_x_9708) ;  /* 0x0000032000027945 */ /* 0x000fe60003800000 */
[----:B-1----:R-:W-:Y:S02]  /*3fb0*/  LEA.HI.X R13, R16, R97, R17, 0x1, P2 ;  /* 0x00000061100d7211 */ /* 0x002fe400010f0c11 */
[----:B------:R-:W-:-:S13]  /*3fc0*/  ISETP.GE.AND P2, PT, R22, R88, PT ;  /* 0x000000581600720c */ /* 0x000fda0003f46270 */
[----:B----4-:R-:W-:Y:S05]  /*3fd0*/  @P2 BRA `(.L_x_9709) ;  /* 0x0000000000b82947 */ /* 0x010fea0003800000 */
[----:B------:R-:W-:Y:S01]  /*3fe0*/  SHF.R.U64 R40, R36, 0x10, R37 ;  /* 0x0000001024287819 */ /* 0x000fe20000001225 */
[----:B--2---:R-:W-:Y:S01]  /*3ff0*/  IMAD.U32 R11, R6, 0x10000, RZ ;  /* 0x00010000060b7824 */ /* 0x004fe200078e00ff */
[--C-:B------:R-:W-:Y:S02]  /*4000*/  SHF.R.U64 R36, R38, 0x10, R39.reuse ;  /* 0x0000001026247819 */ /* 0x100fe40000001227 */
[----:B------:R-:W-:Y:S02]  /*4010*/  SHF.R.U32.HI R39, RZ, 0x10, R39 ;  /* 0x00000010ff277819 */ /* 0x000fe40000011627 */
[----:B------:R-:W-:Y:S02]  /*4020*/  PRMT R105, R105, 0x5410, R36 ;  /* 0x0000541069697816 */ /* 0x000fe40000000024 */
[----:B------:R-:W-:Y:S02]  /*4030*/  SHF.R.U32.HI R37, RZ, 0x10, R37 ;  /* 0x00000010ff257819 */ /* 0x000fe40000011625 */
[----:B------:R-:W-:-:S02]  /*4040*/  PRMT R107, R107, 0x5410, R40 ;  /* 0x000054106b6b7816 */ /* 0x000fc40000000028 */
[----:B------:R-:W-:Y:S02]  /*4050*/  PRMT R106, R106, 0x5410, R39 ;  /* 0x000054106a6a7816 */ /* 0x000fe40000000027 */
[----:B------:R-:W-:Y:S02]  /*4060*/  LOP3.LUT R36, R5, 0xffff0000, RZ, 0xc0, !PT ;  /* 0xffff000005247812 */ /* 0x000fe400078ec0ff */
[----:B------:R-:W-:Y:S01]  /*4070*/  LOP3.LUT R39, R105, 0xffff0000, RZ, 0xc0, !PT ;  /* 0xffff000069277812 */ /* 0x000fe200078ec0ff */
        /* <DEDUP_REMOVED lines=8> */
[----:B------:R-:W-:Y:S01]  /*4100*/  FMUL.FTZ R46, R36, R38 ;  /* 0x00000026242e7220 */ /* 0x000fe20000410000 */
[C---:B------:R-:W-:Y:S01]  /*4110*/  IMAD.U32 R5, R4.reuse, 0x10000, RZ ;  /* 0x0001000004057824 */ /* 0x040fe200078e00ff */
[----:B------:R-:W-:Y:S01]  /*4120*/  LOP3.LUT R36, R4, 0xffff0000, RZ, 0xc0, !PT ;  /* 0xffff000004247812 */ /* 0x000fe200078ec0ff */
[----:B---3--:R-:W-:Y:S01]  /*4130*/  FMUL.FTZ R96, R15, R42 ;  /* 0x0000002a0f607220 */ /* 0x008fe20000410000 */
[----:B------:R-:W-:Y:S01]  /*4140*/  FFMA.FTZ R4, R37, R38, -R44 ;  /* 0x0000002625047223 */ /* 0x000fe2000001082c */
[-C--:B------:R-:W-:Y:S01]  /*4150*/  FMUL.FTZ R38, R15, R40.reuse ;  /* 0x000000280f267220 */ /* 0x080fe20000410000 */
[----:B------:R-:W-:Y:S01]  /*4160*/  LOP3.LUT R106, R106, 0xffff0000, RZ, 0xc0, !PT ;  /* 0xffff00006a6a7812 */ /* 0x000fe200078ec0ff */
[----:B------:R-:W-:Y:S01]  /*4170*/  IMAD.U32 R105, R105, 0x10000, RZ ;  /* 0x0001000069697824 */ /* 0x000fe200078e00ff */
[----:B------:R-:W-:Y:S01]  /*4180*/  LOP3.LUT R104, R104, 0xffff0000, RZ, 0xc0, !PT ;  /* 0xffff000068687812 */ /* 0x000fe200078ec0ff */
[----:B------:R-:W-:Y:S01]  /*4190*/  FFMA.FTZ R96, R11, R40, -R96 ;  /* 0x000000280b607223 */ /* 0x000fe20000010860 */
[----:B------:R-:W-:-:S02]  /*41a0*/  IMAD.U32 R107, R107, 0x10000, RZ ;  /* 0x000100006b6b7824 */ /* 0x000fc400078e00ff */
[----:B------:R-:W-:Y:S01]  /*41b0*/  FFMA.FTZ R11, R11, R42, R38 ;  /* 0x0000002a0b0b7223 */ /* 0x000fe20000010026 */
[C---:B------:R-:W-:Y:S01]  /*41c0*/  FMUL.FTZ R38, R6.reuse, R106 ;  /* 0x0000006a06267220 */ /* 0x040fe20000410000 */
[----:B------:R-:W-:Y:S01]  /*41d0*/  FMUL.FTZ R15, R6, R104 ;  /* 0x00000068060f7220 */ /* 0x000fe20000410000 */
[C---:B------:R-:W-:Y:S01]  /*41e0*/  FMUL.FTZ R6, R36.reuse, R105 ;  /* 0x0000006924067220 */ /* 0x040fe20000410000 */
[----:B------:R-:W-:Y:S01]  /*41f0*/  FFMA.FTZ R37, R37, R39, R46 ;  /* 0x0000002725257223 */ /* 0x000fe2000001002e */
[-C--:B------:R-:W-:Y:S01]  /*4200*/  FMUL.FTZ R36, R36, R107.reuse ;  /* 0x0000006b24247220 */ /* 0x080fe20000410000 */
[----:B------:R-:W-:Y:S02]  /*4210*/  IMAD.U32 R7, R7, 0x10000, RZ ;  /* 0x0001000007077824 */ /* 0x000fe400078e00ff */
[----:B------:R-:W-:Y:S01]  /*4220*/  FFMA.FTZ R6, R5, R107, -R6 ;  /* 0x0000006b05067223 */ /* 0x000fe20000010806 */
[----:B------:R-:W-:Y:S01]  /*4230*/  F2FP.BF16.F32.PACK_AB R96, R11, R96 ;  /* 0x000000600b60723e */ /* 0x000fe200000010ff */
[----:B------:R-:W-:Y:S01]  /*4240*/  FFMA.FTZ R5, R5, R105, R36 ;  /* 0x0000006905057223 */ /* 0x000fe20000010024 */
[C---:B------:R-:W-:Y:S01]  /*4250*/  FFMA.FTZ R38, R7.reuse, R104, -R38 ;  /* 0x0000006807267223 */ /* 0x040fe20000010826 */
[----:B------:R-:W-:Y:S01]  /*4260*/  FFMA.FTZ R15, R7, R106, R15 ;  /* 0x0000006a070f7223 */ /* 0x000fe2000001000f */
[----:B------:R-:W-:-:S02]  /*4270*/  F2FP.BF16.F32.PACK_AB R37, R37, R4 ;  /* 0x000000042525723e */ /* 0x000fc400000010ff */
[----:B------:R-:W-:Y:S01]  /*4280*/  F2FP.BF16.F32.PACK_AB R4, R5, R6 ;  /* 0x000000060504723e */ /* 0x000fe200000010ff */
[----:B------:R-:W-:Y:S01]  /*4290*/  IMAD.MOV.U32 R6, RZ, RZ, R96 ;  /* 0x000000ffff067224 */ /* 0x000fe200078e0060 */
[----:B------:R-:W-:Y:S01]  /*42a0*/  F2FP.BF16.F32.PACK_AB R7, R15, R38 ;  /* 0x000000260f07723e */ /* 0x000fe200000010ff */
[----:B------:R-:W-:-:S07]  /*42b0*/  IMAD.MOV.U32 R5, RZ, RZ, R37 ;  /* 0x000000ffff057224 */ /* 0x000fce00078e0025 */
.L_x_9709:
[----:B------:R-:W-:Y:S05]  /*42c0*/  BSYNC B2 ;  /* 0x0000000000027941 */ /* 0x000fea0003800000 */
.L_x_9708:
[----:B--2---:R0:W-:Y:S02]  /*42d0*/  ST.E.128 desc[UR40][R12.64], R4 ;  /* 0x000000040c007985 */ /* 0x0041e4000c101d28 */
.L_x_9707:
[----:B------:R-:W-:Y:S05]  /*42e0*/  BSYNC B1 ;  /* 0x0000000000017941 */ /* 0x000fea0003800000 */
.L_x_9706:
[----:B0---4-:R-:W4:Y:S02]  /*42f0*/  LDL R4, [R1] ;  /* 0x0000000001047983 */ /* 0x011f240000100800 */
[----:B----4-:R-:W-:-:S13]  /*4300*/  LOP3.LUT P2, RZ, R4, 0x1, RZ, 0xc0, !PT ;  /* 0x0000000104ff7812 */ /* 0x010fda000784c0ff */
[----:B------:R-:W-:Y:S05]  /*4310*/  @P2 BRA `(.L_x_9705) ;  /* 0x0000001c00302947 */ /* 0x000fea0003800000 */
[----:B------:R0:W4:Y:S01]  /*4320*/  LDS.128 R4, [R89+0x2000] ;  /* 0x0020000059047984 */ /* 0x0001220000000c00 */
[C---:B------:R-:W-:Y:S01]  /*4330*/  LEA R12, P2, R2.reuse, R14, 0x1 ;  /* 0x0000000e020c7211 */ /* 0x040fe200078408ff */
[----:B------:R-:W-:Y:S03]  /*4340*/  BSSY B1, `(.L_x_9710) ;  /* 0x0000032000017945 */ /* 0x000fe60003800000 */
[----:B-1----:R-:W-:Y:S02]  /*4350*/  LEA.HI.X R13, R2, R97, R202, 0x1, P2 ;  /* 0x00000061020d7211 */ /* 0x002fe400010f0cca */
[----:B------:R-:W-:-:S13]  /*4360*/  ISETP.GE.AND P2, PT, R205, R88, PT ;  /* 0x00000058cd00720c */ /* 0x000fda0003f46270 */
[----:B0-----:R-:W-:Y:S05]  /*4370*/  @P2 BRA `(.L_x_9711) ;  /* 0x0000000000b82947 */ /* 0x001fea0003800000 */
[--C-:B------:R-:W-:Y:S01]  /*4380*/  SHF.R.U64 R37, R32, 0x10, R33.reuse ;  /* 0x0000001020257819 */ /* 0x100fe20000001221 */
[----:B----4-:R-:W-:Y:S01]  /*4390*/  IMAD.U32 R11, R6, 0x10000, RZ ;  /* 0x00010000060b7824 */ /* 0x010fe200078e00ff */
[----:B------:R-:W-:Y:S01]  /*43a0*/  SHF.R.U32.HI R36, RZ, 0x10, R33 ;  /* 0x00000010ff247819 */ /* 0x000fe20000011621 */
[----:B------:R-:W-:Y:S01]  /*43b0*/  IMAD.U32 R15, R7, 0x10000, RZ ;  /* 0x00010000070f7824 */ /* 0x000fe200078e00ff */
[--C-:B------:R-:W-:Y:S02]  /*43c0*/  SHF.R.U64 R33, R34, 0x10, R35.reuse ;  /* 0x0000001022217819 */ /* 0x100fe40000001223 */
[----:B------:R-:W-:Y:S02]  /*43d0*/  SHF.R.U32.HI R34, RZ, 0x10, R35 ;  /* 0x00000010ff227819 */ /* 0x000fe40000011623 */
[----:B------:R-:W-:Y:S02]  /*43e0*/  PRMT R101, R101, 0x5410, R36 ;  /* 0x0000541065657816 */ /* 0x000fe40000000024 */
[----:B------:R-:W-:-:S02]  /*43f0*/  PRMT R103, R103, 0x5410, R34 ;  /* 0x0000541067677816 */ /* 0x000fc40000000022 */
[----:B------:R-:W-:Y:S01]  /*4400*/  LOP3.LUT R14, R6, 0xffff0000, RZ, 0xc0, !PT ;  /* 0xffff0000060e7812 */ /* 0x000fe200078ec0ff */
[----:B------:R-:W-:Y:S01]  /*4410*/  IMAD.U32 R34, R101, 0x10000, RZ ;  /* 0x0001000065227824 */ /* 0x000fe200078e00ff */
[----:B------:R-:W-:Y:S01]  /*4420*/  PRMT R100, R100, 0x5410, R37 ;  /* 0x0000541064647816 */ /* 0x000fe20000000025 */
        /* <DEDUP_REMOVED lines=16> */
[----:B------:R-:W-:Y:S01]  /*4530*/  LOP3.LUT R4, R4, 0xffff0000, RZ, 0xc0, !PT ;  /* 0xffff000004047812 */ /* 0x000fe200078ec0ff */
[----:B------:R-:W-:Y:S01]  /*4540*/  FMUL.FTZ R14, R32, R103 ;  /* 0x00000067200e7220 */ /* 0x000fe20000410000 */
[----:B------:R-:W-:-:S02]  /*4550*/  IMAD.U32 R102, R102, 0x10000, RZ ;  /* 0x0001000066667824 */ /* 0x000fc400078e00ff */
[----:B------:R-:W-:Y:S01]  /*4560*/  FMUL.FTZ R32, R32, R101 ;  /* 0x0000006520207220 */ /* 0x000fe20000410000 */
[----:B------:R-:W-:Y:S02]  /*4570*/  IMAD.U32 R100, R100, 0x10000, RZ ;  /* 0x0001000064647824 */ /* 0x000fe400078e00ff */
[C---:B------:R-:W-:Y:S01]  /*4580*/  FFMA.FTZ R37, R6.reuse, R33, -R37 ;  /* 0x0000002106257223 */ /* 0x040fe20000010825 */
[----:B------:R-:W-:Y:S01]  /*4590*/  FFMA.FTZ R38, R6, R35, R38 ;  /* 0x0000002306267223 */ /* 0x000fe20000010026 */
[C---:B------:R-:W-:Y:S01]  /*45a0*/  FFMA.FTZ R14, R15.reuse, R101, -R14 ;  /* 0x000000650f0e7223 */ /* 0x040fe2000001080e */
        /* <DEDUP_REMOVED lines=11> */
.L_x_9711:
[----:B------:R-:W-:Y:S05]  /*4660*/  BSYNC B1 ;  /* 0x0000000000017941 */ /* 0x000fea0003800000 */
.L_x_9710:
[----:B----4-:R0:W-:Y:S01]  /*4670*/  ST.E.128 desc[UR40][R12.64], R4 ;  /* 0x000000040c007985 */ /* 0x0101e2000c101d28 */
[----:B------:R-:W-:Y:S05]  /*4680*/  BRA `(.L_x_9705) ;  /* 0x0000001800547947 */ /* 0x000fea0003800000 */
.L_x_9687:
[----:B------:R-:W-:Y:S01]  /*4690*/  VIADD R12, R200, 0x40 ;  /* 0x00000040c80c7836 */ /* 0x000fe20000000000 */
[----:B------:R-:W-:-:S04]  /*46a0*/  CS2R R34, SRZ ;  /* 0x0000000000227805 */ /* 0x000fc8000001ff00 */
[----:B------:R-:W-:-:S04]  /*46b0*/  ISETP.GE.AND P2, PT, R12, R94, PT ;  /* 0x0000005e0c00720c */ /* 0x000fc80003f46270 */
[----:B------:R-:W-:-:S13]  /*46c0*/  ISETP.GE.OR P2, PT, R16, R88, P2 ;  /* 0x000000581000720c */ /* 0x000fda0001746670 */
[----:B------:R-:W-:Y:S01]  /*46d0*/  @!P2 IADD3 R5, P3, P4, R20, R4, R51 ;  /* 0x000000041405a210 */ /* 0x000fe20007c7e033 */
[----:B------:R-:W0:Y:S03]  /*46e0*/  @!P2 LDC.64 R14, c[0x0][0x3e8] ;  /* 0x0000fa00ff0eab82 */ /* 0x000e260000000a00 */
[----:B------:R-:W-:Y:S02]  /*46f0*/  @!P2 IADD3.X R32, R66, R100, R29, P3, P4 ;  /* 0x000000644220a210 */ /* 0x000fe40001fe841d */
[----:B------:R-:W-:-:S04]  /*4700*/  @!P2 IADD3 R38, P3, P4, R54, R6, R59 ;  /* 0x000000063626a210 */ /* 0x000fc80007c7e03b */
[----:B------:R-:W-:Y:S02]  /*4710*/  @!P2 IADD3.X R39, R68, R11, R58, P3, P4 ;  /* 0x0000000b4427a210 */ /* 0x000fe40001fe843a */
[----:B------:R-:W-:-:S04]  /*4720*/  ISETP.GE.AND P3, PT, R200, R94, PT ;  /* 0x0000005ec800720c */ /* 0x000fc80003f66270 */
[----:B------:R-:W-:-:S13]  /*4730*/  ISETP.GE.OR P3, PT, R16, R88, P3 ;  /* 0x000000581000720c */ /* 0x000fda0001f66670 */
[----:B------:R-:W1:Y:S01]  /*4740*/  @!P3 LDC.64 R12, c[0x0][0x3e8] ;  /* 0x0000fa00ff0cbb82 */ /* 0x000e620000000a00 */
[----:B------:R-:W-:-:S05]  /*4750*/  @!P3 IADD3 R4, P4, R20, R4, RZ ;  /* 0x000000041404b210 */ /* 0x000fca0007f9e0ff */
[----:B------:R-:W-:Y:S02]  /*4760*/  @!P3 IMAD.X R7, R100, 0x1, R66, P4 ;  /* 0x000000016407b824 */ /* 0x000fe400020e0642 */
[----:B------:R-:W2:Y:S01]  /*4770*/  @!P3 LDC.64 R36, c[0x0][0x400] ;  /* 0x00010000ff24bb82 */ /* 0x000ea20000000a00 */
[----:B-1----:R-:W-:-:S04]  /*4780*/  @!P3 LEA R12, P4, R4, R12, 0x1 ;  /* 0x0000000c040cb211 */ /* 0x002fc800078808ff */
[----:B------:R-:W-:Y:S02]  /*4790*/  @!P3 LEA.HI.X R13, R4, R13, R7, 0x1, P4 ;  /* 0x0000000d040db211 */ /* 0x000fe400020f0c07 */
[----:B------:R-:W-:-:S05]  /*47a0*/  @!P3 IADD3 R6, P4, R54, R6, RZ ;  /* 0x000000063606b210 */ /* 0x000fca0007f9e0ff */
[----:B------:R-:W-:Y:S01]  /*47b0*/  @!P3 IMAD.X R11, R11, 0x1, R68, P4 ;  /* 0x000000010b0bb824 */ /* 0x000fe200020e0644 */
[----:B--2---:R-:W-:-:S04]  /*47c0*/  @!P3 LEA R36, P4, R6, R36, 0x1 ;  /* 0x000000240624b211 */ /* 0x004fc800078808ff */
[----:B------:R-:W-:Y:S02]  /*47d0*/  @!P3 LEA.HI.X R37, R6, R37, R11, 0x1, P4 ;  /* 0x000000250625b211 */ /* 0x000fe400020f0c0b */
[----:B------:R-:W-:Y:S02]  /*47e0*/  CS2R R6, SRZ ;  /* 0x0000000000067805 */ /* 0x000fe4000001ff00 */
[----:B0-----:R-:W-:-:S04]  /*47f0*/  @!P2 LEA R14, P4, R5, R14, 0x1 ;  /* 0x0000000e050ea211 */ /* 0x001fc800078808ff */
[----:B------:R-:W-:Y:S02]  /*4800*/  @!P2 LEA.HI.X R15, R5, R15, R32, 0x1, P4 ;  /* 0x0000000f050fa211 */ /* 0x000fe400020f0c20 */
[----:B------:R-:W-:Y:S02]  /*4810*/  CS2R R4, SRZ ;  /* 0x0000000000047805 */ /* 0x000fe4000001ff00 */
[----:B------:R-:W-:-:S04]  /*4820*/  CS2R R32, SRZ ;  /* 0x0000000000207805 */ /* 0x000fc8000001ff00 */
[----:B------:R0:W2:Y:S04]  /*4830*/  @!P3 LDG.E.128 R4, desc[UR40][R12.64] ;  /* 0x000000280c04b981 */ /* 0x0000a8000c1e1d00 */
[----:B------:R1:W3:Y:S01]  /*4840*/  @!P3 LDG.E.128 R32, desc[UR40][R36.64] ;  /* 0x000000282420b981 */ /* 0x0002e2000c1e1d00 */
[----:B0-----:R-:W0:Y:S01]  /*4850*/  @!P2 LDC.64 R12, c[0x0][0x400] ;  /* 0x00010000ff0cab82 */ /* 0x001e220000000a00 */
[----:B-1----:R-:W-:Y:S02]  /*4860*/  CS2R R36, SRZ ;  /* 0x0000000000247805 */ /* 0x002fe4000001ff00 */
[----:B------:R-:W-:Y:S02]  /*4870*/  CS2R R42, SRZ ;  /* 0x00000000002a7805 */ /* 0x000fe4000001ff00 */
[----:B------:R-:W-:-:S02]  /*4880*/  CS2R R40, SRZ ;  /* 0x0000000000287805 */ /* 0x000fc4000001ff00 */
[----:B0-----:R-:W-:-:S04]  /*4890*/  @!P2 LEA R12, P3, R38, R12, 0x1 ;  /* 0x0000000c260ca211 */ /* 0x001fc800078608ff */
[----:B------:R-:W-:Y:S02]  /*48a0*/  @!P2 LEA.HI.X R13, R38, R13, R39, 0x1, P3 ;  /* 0x0000000d260da211 */ /* 0x000fe400018f0c27 */
[----:B------:R-:W-:-:S03]  /*48b0*/  CS2R R38, SRZ ;  /* 0x0000000000267805 */ /* 0x000fc6000001ff00 */
[----:B------:R0:W4:Y:S04]  /*48c0*/  @!P2 LDG.E.128 R40, desc[UR40][R12.64] ;  /* 0x000000280c28a981 */ /* 0x000128000c1e1d00 */
[----:B------:R1:W5:Y:S01]  /*48d0*/  @!P2 LDG.E.128 R36, desc[UR40][R14.64] ;  /* 0x000000280e24a981 */ /* 0x000362000c1e1d00 */
[----:B------:R-:W-:Y:S02]  /*48e0*/  ISETP.NE.AND P3, PT, R206, 0x3, PT ;  /* 0x00000003ce00780c */ /* 0x000fe40003f65270 */
[----:B------:R-:W-:Y:S01]  /*48f0*/  ISETP.GE.AND P2, PT, R16, R88, PT ;  /* 0x000000581000720c */ /* 0x000fe20003f46270 */
[----:B--2---:R-:W-:Y:S02]  /*4900*/  IMAD.MOV.U32 R11, RZ, RZ, R6 ;  /* 0x000000ffff0b7224 */ /* 0x004fe400078e0006 */
[----:B------:R-:W-:-:S02]  /*4910*/  IMAD.MOV.U32 R44, RZ, RZ, R7 ;  /* 0x000000ffff2c7224 */ /* 0x000fc400078e0007 */
[----:B------:R-:W-:Y:S01]  /*4920*/  IMAD.MOV.U32 R46, RZ, RZ, R5 ;  /* 0x000000ffff2e7224 */ /* 0x000fe200078e0005 */
[----:B------:R-:W-:Y:S01]  /*4930*/  PRMT R109, R109, 0x5410, R11 ;  /* 0x000054106d6d7816 */ /* 0x000fe2000000000b */
[----:B---3--:R-:W-:Y:S01]  /*4940*/  IMAD.MOV.U32 R11, RZ, RZ, R34 ;  /* 0x000000ffff0b7224 */ /* 0x008fe200078e0022 */
[----:B------:R-:W-:Y:S01]  /*4950*/  PRMT R107, R44, 0x7610, R107 ;  /* 0x000076102c6b7816 */ /* 0x000fe2000000006b */
[----:B0-----:R-:W-:Y:S01]  /*4960*/  IMAD.MOV.U32 R12, RZ, RZ, R35 ;  /* 0x000000ffff0c7224 */ /* 0x001fe200078e0023 */
[----:B------:R-:W-:Y:S01]  /*4970*/  PRMT R106, R46, 0x7610, R106 ;  /* 0x000076102e6a7816 */ /* 0x000fe2000000006a */
[----:B------:R-:W-:Y:S02]  /*4980*/  IMAD.MOV.U32 R13, RZ, RZ, R32 ;  /* 0x000000ffff0d7224 */ /* 0x000fe400078e0020 */
[----:B-1----:R-:W-:Y:S01]  /*4990*/  IMAD.MOV.U32 R14, RZ, RZ, R33 ;  /* 0x000000ffff0e7224 */ /* 0x002fe200078e0021 */
[----:B------:R-:W-:Y:S02]  /*49a0*/  PRMT R117, R11, 0x7610, R117 ;  /* 0x000076100b757816 */ /* 0x000fe40000000075 */
[----:B------:R-:W-:-:S02]  /*49b0*/  PRMT R107, R107, 0x5410, R12 ;  /* 0x000054106b6b7816 */ /* 0x000fc4000000000c */
[----:B------:R-:W-:Y:S02]  /*49c0*/  PRMT R110, R110, 0x5410, R13 ;  /* 0x000054106e6e7816 */ /* 0x000fe4000000000d */
[----:B------:R-:W-:Y:S01]  /*49d0*/  PRMT R106, R106, 0x5410, R14 ;  /* 0x000054106a6a7816 */ /* 0x000fe2000000000e */
[----:B------:R-:W-:-:S05]  /*49e0*/  IMAD.MOV.U32 R45, RZ, RZ, R4 ;  /* 0x000000ffff2d7224 */ /* 0x000fca00078e0004 */
[----:B------:R-:W-:Y:S01]  /*49f0*/  PRMT R118, R45, 0x7610, R118 ;  /* 0x000076102d767816 */ /* 0x000fe20000000076 */
[----:B-----5:R-:W-:Y:S02]  /*4a00*/  IMAD.MOV.U32 R11, RZ, RZ, R38 ;  /* 0x000000ffff0b7224 */ /* 0x020fe400078e0026 */
[----:B------:R-:W-:Y:S02]  /*4a10*/  IMAD.MOV.U32 R12, RZ, RZ, R39 ;  /* 0x000000ffff0c7224 */ /* 0x000fe400078e0027 */
[----:B------:R-:W-:Y:S02]  /*4a20*/  IMAD.MOV.U32 R13, RZ, RZ, R36 ;  /* 0x000000ffff0d7224 */ /* 0x000fe400078e0024 */
        /* <DEDUP_REMOVED lines=15> */
.L_x_9712:
[----:B------:R-:W-:Y:S01]  /*4b20*/  IMAD R87, R18, 0x8, R19 ;  /* 0x0000000812577824 */ /* 0x000fe200078e0213 */
[----:B------:R-:W-:Y:S01]  /*4b30*/  SHF.L.U32 R95, R204, 0x1f, RZ ;  /* 0x0000001fcc5f7819 */ /* 0x000fe200000006ff */
[----:B------:R-:W0:Y:S01]  /*4b40*/  LDC R98, c[0x0][0x2f4] ;  /* 0x0000bd00ff627b82 */ /* 0x000e220000000800 */
[----:B------:R-:W-:Y:S02]  /*4b50*/  BSSY B1, `(.L_x_9713) ;  /* 0x0000003000017945 */ /* 0x000fe40003800000 */
[----:B------:R-:W1:Y:S02]  /*4b60*/  SYNCS.PHASECHK.TRANS64.TRYWAIT P4, [R87+URZ+0x22890], R95 ;  /* 0x0228905f570075a7 */ /* 0x000e64000808017f */
[----:B-1----:R-:W-:Y:S05]  /*4b70*/  @!P4 BRA `(.L_x_9714) ;  /* 0x0000016000f8c947 */ /* 0x002fea0003800000 */
.L_x_9960:
[----:B------:R-:W-:Y:S05]  /*4b80*/  BSYNC B1 ;  /* 0x0000000000017941 */ /* 0x000fea0003800000 */
.L_x_9713:
[----:B------:R-:W-:Y:S01]  /*4b90*/  UMOV UR4, 0xffffffff ;  /* 0xffffffff00047882 */ /* 0x000fe20000000000 */
[----:B0-----:R-:W-:Y:S02]  /*4ba0*/  IMAD.IADD R102, R98, 0x1, -R61 ;  /* 0x0000000162667824 */ /* 0x001fe400078e0a3d */
[----:B------:R-:W-:Y:S05]  /*4bb0*/  BRA.DIV UR4, `(.L_x_9715) ;  /* 0x0000016204fc7947 */ /* 0x000fea000b800000 */
[----:B------:R0:W2:Y:S04]  /*4bc0*/  SHFL.IDX PT, R99, R97, RZ, 0x1c1f ;  /* 0x001c1fff61637589 */ /* 0x0000a800000e0000 */
[----:B------:R0:W3:Y:S02]  /*4bd0*/  SHFL.IDX PT, R100, R96, RZ, 0x1c1f ;  /* 0x001c1fff60647589 */ /* 0x0000e400000e0000 */
.L_x_9964:
[----:B------:R-:W-:Y:S01]  /*4be0*/  ISETP.GE.OR P4, PT, R200, R94, P1 ;  /* 0x0000005ec800720c */ /* 0x000fe20000f86670 */
[----:B------:R-:W-:-:S12]  /*4bf0*/  BSSY B1, `(.L_x_9716) ;  /* 0x0000077000017945 */ /* 0x000fd80003800000 */
[----:B------:R-:W-:Y:S05]  /*4c00*/  @P4 BRA `(.L_x_9717) ;  /* 0x0000000400d44947 */ /* 0x000fea0003800000 */
[----:B------:R-:W4:Y:S01]  /*4c10*/  LDL R14, [R1+0x1c] ;  /* 0x00001c00010e7983 */ /* 0x000f220000100800 */
[----:B------:R-:W-:Y:S01]  /*4c20*/  SEL R11, R61, R102, !P0 ;  /* 0x000000663d0b7207 */ /* 0x000fe20004000000 */
[----:B------:R-:W-:Y:S01]  /*4c30*/  BSSY B2, `(.L_x_9718) ;  /* 0x000006c000027945 */ /* 0x000fe20003800000 */
[C---:B---3--:R-:W-:Y:S02]  /*4c40*/  LEA R88, P4, R70.reuse, R100, 0x1 ;  /* 0x0000006446587211 */ /* 0x048fe400078808ff */
[----:B------:R-:W-:Y:S02]  /*4c50*/  SHF.R.S32.HI R12, RZ, 0x1f, R11 ;  /* 0x0000001fff0c7819 */ /* 0x000fe4000001140b */
[----:B--2---:R-:W-:Y:S02]  /*4c60*/  LEA.HI.X R89, R70, R99, R72, 0x1, P4 ;  /* 0x0000006346597211 */ /* 0x004fe400020f0c48 */
[----:B------:R-:W-:-:S04]  /*4c70*/  LEA.HI R12, R12, R11, RZ, 0x4 ;  /* 0x0000000b0c0c7211 */ /* 0x000fc800078f20ff */
[----:B------:R-:W-:Y:S01]  /*4c80*/  LEA.HI.SX32 R11, R12, R69, 0x1c ;  /* 0x000000450c0b7211 */ /* 0x000fe200078fe2ff */
[----:B------:R-:W-:-:S04]  /*4c90*/  IMAD R12, R18, 0x1800, R85 ;  /* 0x00001800120c7824 */ /* 0x000fc800078e0255 */
[----:B------:R-:W-:Y:S02]  /*4ca0*/  IMAD.SHL.U32 R11, R11, 0x8, RZ ;  /* 0x000000080b0b7824 */ /* 0x000fe400078e00ff */
[----:B------:R-:W-:-:S03]  /*4cb0*/  IMAD R12, R12, 0x2, R19 ;  /* 0x000000020c0c7824 */ /* 0x000fc600078e0213 */
[----:B------:R-:W-:-:S04]  /*4cc0*/  LOP3.LUT R13, R73, 0x38, R11, 0xf8, !PT ;  /* 0x00000038490d7812 */ /* 0x000fc800078ef80b */
[----:B------:R-:W-:-:S05]  /*4cd0*/  LOP3.LUT R13, R13, R76, RZ, 0x3c, !PT ;  /* 0x0000004c0d0d7212 */ /* 0x000fca00078e3cff */
[----:B----4-:R-:W-:-:S04]  /*4ce0*/  IMAD R13, R14, 0x200, R13 ;  /* 0x000002000e0d7824 */ /* 0x010fc800078e020d */
[----:B------:R-:W-:Y:S02]  /*4cf0*/  IMAD R44, R18, 0x1800, R13 ;  /* 0x00001800122c7824 */ /* 0x000fe400078e020d */
[----:B------:R-:W2:Y:S02]  /*4d00*/  LDS.128 R12, [R12+0x1c400] ;  /* 0x01c400000c0c7984 */ /* 0x000ea40000000c00 */
[----:B------:R-:W-:-:S06]  /*4d10*/  IMAD R44, R44, 0x2, R19 ;  /* 0x000000022c2c7824 */ /* 0x000fcc00078e0213 */
[----:B------:R-:W3:Y:S01]  /*4d20*/  LDS.128 R44, [R44+0x1c400] ;  /* 0x01c400002c2c7984 */ /* 0x000ee20000000c00 */
[----:B------:R-:W-:Y:S05]  /*4d30*/  @P2 BRA `(.L_x_9719) ;  /* 0x00000004006c2947 */ /* 0x000fea0003800000 */
[----:B------:R-:W-:Y:S01]  /*4d40*/  SHF.R.U64 R101, R4, 0x10, R5 ;  /* 0x0000001004657819 */ /* 0x000fe20000001205 */
[----:B---3--:R-:W-:Y:S01]  /*4d50*/  IMAD.U32 R108, R45, 0x10000, RZ ;  /* 0x000100002d6c7824 */ /* 0x008fe200078e00ff */
[----:B------:R-:W-:Y:S02]  /*4d60*/  SHF.R.U64 R4, R6, 0x10, R7 ;  /* 0x0000001006047819 */ /* 0x000fe40000001207 */
[----:B------:R-:W-:Y:S02]  /*4d70*/  SHF.R.U32.HI R6, RZ, 0x10, R33 ;  /* 0x00000010ff067819 */ /* 0x000fe40000011621 */
[----:B------:R-:W-:Y:S02]  /*4d80*/  SHF.R.U32.HI R105, RZ, 0x10, R5 ;  /* 0x00000010ff697819 */ /* 0x000fe40000011605 */
[----:B------:R-:W-:Y:S02]  /*4d90*/  PRMT R6, R106, 0x5432, R6 ;  /* 0x000054326a067816 */ /* 0x000fe40000000006 */
[----:B------:R-:W-:-:S02]  /*4da0*/  SHF.R.U32.HI R103, RZ, 0x10, R7 ;  /* 0x00000010ff677819 */ /* 0x000fc40000011607 */
[----:B------:R-:W-:Y:S01]  /*4db0*/  SHF.R.U64 R104, R32, 0x10, R33 ;  /* 0x0000001020687819 */ /* 0x000fe20000001221 */
[----:B------:R-:W-:Y:S01]  /*4dc0*/  IMAD.U32 R33, R6, 0x10000, RZ ;  /* 0x0001000006217824 */ /* 0x000fe200078e00ff */
[----:B------:R-:W-:Y:S01]  /*4dd0*/  PRMT R7, R106, 0x5410, R105 ;  /* 0x000054106a077816 */ /* 0x000fe20000000069 */
[----:B--2---:R-:W-:Y:S01]  /*4de0*/  IMAD.U32 R106, R13, 0x10000, RZ ;  /* 0x000100000d6a7824 */ /* 0x004fe200078e00ff */
[--C-:B------:R-:W-:Y:S01]  /*4df0*/  SHF.R.U64 R5, R34, 0x10, R35.reuse ;  /* 0x0000001022057819 */ /* 0x100fe20000001223 */
[----:B------:R-:W-:Y:S01]  /*4e00*/  FMUL.FTZ R105, R108, R33 ;  /* 0x000000216c697220 */ /* 0x000fe20000410000 */
[----:B------:R-:W-:Y:S01]  /*4e10*/  SHF.R.U32.HI R34, RZ, 0x10, R35 ;  /* 0x00000010ff227819 */ /* 0x000fe20000011623 */
[C---:B------:R-:W-:Y:S01]  /*4e20*/  IMAD.U32 R35, R7.reuse, 0x10000, RZ ;  /* 0x0001000007237824 */ /* 0x040fe200078e00ff */
[----:B------:R-:W-:Y:S02]  /*4e30*/  LOP3.LUT R6, R6, 0xffff0000, RZ, 0xc0, !PT ;  /* 0xffff000006067812 */ /* 0x000fe400078ec0ff */
[----:B------:R-:W-:Y:S01]  /*4e40*/  LOP3.LUT R7, R7, 0xffff0000, RZ, 0xc0, !PT ;  /* 0xffff000007077812 */ /* 0x000fe200078ec0ff */
[-C--:B------:R-:W-:Y:S01]  /*4e50*/  FMUL.FTZ R108, R108, R35.reuse ;  /* 0x000000236c6c7220 */ /* 0x080fe20000410000 */
[----:B------:R-:W-:Y:S01]  /*4e60*/  FFMA.FTZ R32, R106, R35, -R105 ;  /* 0x000000236a207223 */ /* 0x000fe20000010869 */
[----:B------:R-:W-:Y:S01]  /*4e70*/  LOP3.LUT R35, R45, 0xffff0000, RZ, 0xc0, !PT ;  /* 0xffff00002d237812 */ /* 0x000fe200078ec0ff */
[----:B------:R-:W-:-:S02]  /*4e80*/  IMAD.U32 R105, R15, 0x10000, RZ ;  /* 0x000100000f697824 */ /* 0x000fc400078e00ff */
[----:B------:R-:W-:Y:S01]  /*4e90*/  FFMA.FTZ R33, R106, R33, R108 ;  /* 0x000000216a217223 */ /* 0x000fe2000001006c */
[----:B------:R-:W-:Y:S02]  /*4ea0*/  PRMT R45, R107, 0x5432, R34 ;  /* 0x000054326b2d7816 */ /* 0x000fe40000000022 */
[----:B------:R-:W-:Y:S01]  /*4eb0*/  LOP3.LUT R13, R13, 0xffff0000, RZ, 0xc0, !PT ;  /* 0xffff00000d0d7812 */ /* 0x000fe200078ec0ff */
[C---:B------:R-:W-:Y:S01]  /*4ec0*/  FMUL.FTZ R106, R35.reuse, R6 ;  /* 0x00000006236a7220 */ /* 0x040fe20000410000 */
[-C--:B------:R-:W-:Y:S01]  /*4ed0*/  FMUL.FTZ R35, R35, R7.reuse ;  /* 0x0000000723237220 */ /* 0x080fe20000410000 */
[----:B------:R-:W-:Y:S01]  /*4ee0*/  PRMT R103, R107, 0x5410, R103 ;  /* 0x000054106b677816 */ /* 0x000fe20000000067 */
[----:B------:R-:W-:Y:S02]  /*4ef0*/  IMAD.U32 R107, R47, 0x10000, RZ ;  /* 0x000100002f6b7824 */ /* 0x000fe400078e00ff */
[----:B------:R-:W-:Y:S01]  /*4f00*/  FFMA.FTZ R7, R13, R7, -R106 ;  /* 0x000000070d077223 */ /* 0x000fe2000001086a */
[----:B------:R-:W-:-:S02]  /*4f10*/  IMAD.U32 R34, R45, 0x10000, RZ ;  /* 0x000100002d227824 */ /* 0x000fc400078e00ff */
[----:B------:R-:W-:Y:S01]  /*4f20*/  FFMA.FTZ R6, R13, R6, R35 ;  /* 0x000000060d067223 */ /* 0x000fe20000010023 */
[----:B------:R-:W-:Y:S02]  /*4f30*/  PRMT R13, R118, 0x5410, R101 ;  /* 0x00005410760d7816 */ /* 0x000fe40000000065 */
[----:B------:R-:W-:Y:S01]  /*4f40*/  PRMT R101, R110, 0x5432, R104 ;  /* 0x000054326e657816 */ /* 0x000fe20000000068 */
[----:B------:R-:W-:Y:S02]  /*4f50*/  IMAD.U32 R104, R103, 0x10000, RZ ;  /* 0x0001000067687824 */ /* 0x000fe400078e00ff */
[----:B------:R-:W-:Y:S01]  /*4f60*/  FMUL.FTZ R106, R107, R34 ;  /* 0x000000226b6a7220 */ /* 0x000fe20000410000 */
[----:B------:R-:W-:Y:S02]  /*4f70*/  LOP3.LUT R45, R45, 0xffff0000, RZ, 0xc0, !PT ;  /* 0xffff00002d2d7812 */ /* 0x000fe400078ec0ff */
[----:B------:R-:W-:Y:S01]  /*4f80*/  LOP3.LUT R108, R47, 0xffff0000, RZ, 0xc0, !PT ;  /* 0xffff00002f6c7812 */ /* 0x000fe200078ec0ff */
[-C--:B------:R-:W-:Y:S01]  /*4f90*/  FFMA.FTZ R35, R105, R104.reuse, -R106 ;  /* 0x0000006869237223 */ /* 0x080fe2000001086a */
[----:B------:R-:W-:Y:S01]  /*4fa0*/  LOP3.LUT R103, R103, 0xffff0000, RZ, 0xc0, !PT ;  /* 0xffff000067677812 */ /* 0x000fe200078ec0ff */
[----:B------:R-:W-:Y:S01]  /*4fb0*/  FMUL.FTZ R107, R107, R104 ;  /* 0x000000686b6b7220 */ /* 0x000fe20000410000 */
[----:B------:R-:W-:Y:S01]  /*4fc0*/  LOP3.LUT R106, R15, 0xffff0000, RZ, 0xc0, !PT ;  /* 0xffff00000f6a7812 */ /* 0x000fe200078ec0ff */
[----:B------:R-:W-:Y:S01]  /*4fd0*/  FMUL.FTZ R15, R108, R45 ;  /* 0x0000002d6c0f7220 */ /* 0x000fe20000410000 */
[----:B------:R-:W-:-:S02]  /*4fe0*/  IMAD.U32 R47, R101, 0x10000, RZ ;  /* 0x00010000652f7824 */ /* 0x000fc400078e00ff */
[-C--:B------:R-:W-:Y:S01]  /*4ff0*/  FMUL.FTZ R108, R108, R103.reuse ;  /* 0x000000676c6c7220 */ /* 0x080fe20000410000 */
[----:B------:R-:W-:Y:S01]  /*5000*/  PRMT R5, R117, 0x5410, R5 ;  /* 0x0000541075057816 */ /* 0x000fe20000000005 */
[C---:B------:R-:W-:Y:S01]  /*5010*/  FFMA.FTZ R104, R106.reuse, R103, -R15 ;  /* 0x000000676a687223 */ /* 0x040fe2000001080f */
[----:B------:R-:W-:Y:S02]  /*5020*/  IMAD.U32 R103, R13, 0x10000, RZ ;  /* 0x000100000d677824 */ /* 0x000fe400078e00ff */
[----:B------:R-:W-:Y:S01]  /*5030*/  FFMA.FTZ R15, R106, R45, R108 ;  /* 0x0000002d6a0f7223 */ /* 0x000fe2000001006c */
[----:B------:R-:W-:Y:S01]  /*5040*/  IMAD.U32 R108, R44, 0x10000, RZ ;  /* 0x000100002c6c7824 */ /* 0x000fe200078e00ff */
[----:B------:R-:W-:Y:S01]  /*5050*/  PRMT R4, R109, 0x5432, R4 ;  /* 0x000054326d047816 */ /* 0x000fe20000000004 */
[----:B------:R-:W-:Y:S02]  /*5060*/  IMAD.U32 R106, R12, 0x10000, RZ ;  /* 0x000100000c6a7824 */ /* 0x000fe400078e00ff */
[----:B------:R-:W-:Y:S01]  /*5070*/  FFMA.FTZ R34, R105, R34, R107 ;  /* 0x0000002269227223 */ /* 0x000fe2000001006b */
[C---:B------:R-:W-:Y:S01]  /*5080*/  FMUL.FTZ R45, R108.reuse, R47 ;  /* 0x0000002f6c2d7220 */ /* 0x040fe20000410000 */
[----:B------:R-:W-:Y:S01]  /*5090*/  FMUL.FTZ R108, R108, R103 ;  /* 0x000000676c6c7220 */ /* 0x000fe20000410000 */
[----:B------:R-:W-:-:S02]  /*50a0*/  F2FP.BF16.F32.PACK_AB R35, R104, R35 ;  /* 0x000000236823723e */ /* 0x000fc400000010ff */
[----:B------:R-:W-:Y:S01]  /*50b0*/  FFMA.FTZ R45, R106, R103, -R45 ;  /* 0x000000676a2d7223 */ /* 0x000fe2000001082d */
[----:B------:R-:W-:Y:S01]  /*50c0*/  LOP3.LUT R103, R44, 0xffff0000, RZ, 0xc0, !PT ;  /* 0xffff00002c677812 */ /* 0x000fe200078ec0ff */
[----:B------:R-:W-:Y:S01]  /*50d0*/  FFMA.FTZ R47, R106, R47, R108 ;  /* 0x0000002f6a2f7223 */ /* 0x000fe2000001006c */
[----:B------:R-:W-:Y:S01]  /*50e0*/  LOP3.LUT R44, R101, 0xffff0000, RZ, 0xc0, !PT ;  /* 0xffff0000652c7812 */ /* 0x000fe200078ec0ff */
[----:B------:R-:W-:Y:S01]  /*50f0*/  IMAD.U32 R108, R46, 0x10000, RZ ;  /* 0x000100002e6c7824 */ /* 0x000fe200078e00ff */
[----:B------:R-:W-:Y:S01]  /*5100*/  LOP3.LUT R106, R13, 0xffff0000, RZ, 0xc0, !PT ;  /* 0xffff00000d6a7812 */ /* 0x000fe200078ec0ff */
[----:B------:R-:W-:Y:S01]  /*5110*/  IMAD.U32 R101, R4, 0x10000, RZ ;  /* 0x0001000004657824 */ /* 0x000fe200078e00ff */
[----:B------:R-:W-:Y:S01]  /*5120*/  LOP3.LUT R13, R12, 0xffff0000, RZ, 0xc0, !PT ;  /* 0xffff00000c0d7812 */ /* 0x000fe200078ec0ff */
[C---:B------:R-:W-:Y:S01]  /*5130*/  FMUL.FTZ R12, R103.reuse, R44 ;  /* 0x0000002c670c7220 */ /* 0x040fe20000410000 */
[----:B------:R-:W-:Y:S01]  /*5140*/  LOP3.LUT R46, R46, 0xffff0000, RZ, 0xc0, !PT ;  /* 0xffff00002e2e7812 */ /* 0x000fe200078ec0ff */
[-C--:B------:R-:W-:Y:S01]  /*5150*/  FMUL.FTZ R103, R103, R106.reuse ;  /* 0x0000006a67677220 */ /* 0x080fe20000410000 */
[----:B------:R-:W-:Y:S01]  /*5160*/  F2FP.BF16.F32.PACK_AB R6, R6, R33 ;  /* 0x000000210606723e */ /* 0x000fe200000010ff */
[----:B------:R-:W-:Y:S01]  /*5170*/  FFMA.FTZ R12, R13, R106, -R12 ;  /* 0x0000006a0d0c7223 */ /* 0x000fe2000001080c */
[----:B------:R-:W-:-:S02]  /*5180*/  IMAD.U32 R106, R14, 0x10000, RZ ;  /* 0x000100000e6a7824 */ /* 0x000fc400078e00ff */
[----:B------:R-:W-:Y:S01]  /*5190*/  FFMA.FTZ R44, R13, R44, R103 ;  /* 0x0000002c0d2c7223 */ /* 0x000fe20000010067 */
[C---:B------:R-:W-:Y:S01]  /*51a0*/  IMAD.U32 R13, R5.reuse, 0x10000, RZ ;  /* 0x00010000050d7824 */ /* 0x040fe200078e00ff */
[----:B------:R-:W-:Y:S02]  /*51b0*/  LOP3.LUT R5, R5, 0xffff0000, RZ, 0xc0, !PT ;  /* 0xffff000005057812 */ /* 0x000fe400078ec0ff */
[----:B------:R-:W-:Y:S01]  /*51c0*/  LOP3.LUT R14, R14, 0xffff0000, RZ, 0xc0, !PT ;  /* 0xffff00000e0e7812 */ /* 0x000fe200078ec0ff */
[C---:B------:R-:W-:Y:S01]  /*51d0*/  FMUL.FTZ R103, R108.reuse, R13 ;  /* 0x0000000d6c677220 */ /* 0x040fe20000410000 */
[-C--:B------:R-:W-:Y:S01]  /*51e0*/  FMUL.FTZ R108, R108, R101.reuse ;  /* 0x000000656c6c7220 */ /* 0x080fe20000410000 */
[----:B------:R-:W-:Y:S01]  /*51f0*/  F2FP.BF16.F32.PACK_AB R34, R15, R34 ;  /* 0x000000220f22723e */ /* 0x000fe200000010ff */
[----:B------:R-:W-:Y:S02]  /*5200*/  IMAD.MOV.U32 R15, RZ, RZ, R35 ;  /* 0x000000ffff0f7224 */ /* 0x000fe400078e0023 */
[C---:B------:R-:W-:Y:S01]  /*5210*/  FFMA.FTZ R103, R106.reuse, R101, -R103 ;  /* 0x000000656a677223 */ /* 0x040fe20000010867 */
[----:B------:R-:W-:Y:S01]  /*5220*/  FFMA.FTZ R108, R106, R13, R108 ;  /* 0x0000000d6a6c7223 */ /* 0x000fe2000001006c */
[----:B------:R-:W-:Y:S01]  /*5230*/  LOP3.LUT R13, R4, 0xffff0000, RZ, 0xc0, !PT ;  /* 0xffff0000040d7812 */ /* 0x000fe200078ec0ff */
[----:B------:R-:W-:Y:S01]  /*5240*/  FMUL.FTZ R101, R46, R5 ;  /* 0x000000052e657220 */ /* 0x000fe20000410000 */
[----:B------:R-:W-:Y:S01]  /*5250*/  F2FP.BF16.F32.PACK_AB R12, R12, R45 ;  /* 0x0000002d0c0c723e */ /* 0x000fe200000010ff */
[----:B------:R-:W-:Y:S01]  /*5260*/  IMAD.MOV.U32 R45, RZ, RZ, R6 ;  /* 0x000000ffff2d7224 */ /* 0x000fe200078e0006 */
[----:B------:R-:W-:Y:S01]  /*5270*/  F2FP.BF16.F32.PACK_AB R44, R44, R47 ;  /* 0x0000002f2c2c723e */ /* 0x000fe200000010ff */
[-C--:B------:R-:W-:Y:S01]  /*5280*/  FMUL.FTZ R46, R46, R13.reuse ;  /* 0x0000000d2e2e7220 */ /* 0x080fe20000410000 */
[----:B------:R-:W-:Y:S01]  /*5290*/  FFMA.FTZ R4, R14, R13, -R101 ;  /* 0x0000000d0e047223 */ /* 0x000fe20000010865 */
[----:B------:R-:W-:Y:S01]  /*52a0*/  F2FP.BF16.F32.PACK_AB R13, R7, R32 ;  /* 0x00000020070d723e */ /* 0x000fe200000010ff */
[----:B------:R-:W-:-:S02]  /*52b0*/  IMAD.MOV.U32 R47, RZ, RZ, R34 ;  /* 0x000000ffff2f7224 */ /* 0x000fc400078e0022 */
[----:B------:R-:W-:Y:S01]  /*52c0*/  FFMA.FTZ R5, R14, R5, R46 ;  /* 0x000000050e057223 */ /* 0x000fe2000001002e */
[----:B------:R-:W-:-:S04]  /*52d0*/  F2FP.BF16.F32.PACK_AB R14, R4, R103 ;  /* 0x00000067040e723e */ /* 0x000fc800000010ff */
[----:B------:R-:W-:-:S07]  /*52e0*/  F2FP.BF16.F32.PACK_AB R46, R5, R108 ;  /* 0x0000006c052e723e */ /* 0x000fce00000010ff */
.L_x_9719:
[----:B------:R-:W-:Y:S05]  /*52f0*/  BSYNC B2 ;  /* 0x0000000000027941 */ /* 0x000fea0003800000 */
.L_x_9718:
[----:B------:R-:W-:Y:S01]  /*5300*/  ISETP.GE.AND P4, PT, R11, R98, PT ;  /* 0x000000620b00720c */ /* 0x000fe20003f86270 */
[----:B------:R-:W-:Y:S01]  /*5310*/  IMAD.MOV.U32 R4, RZ, RZ, R100 ;  /* 0x000000ffff047224 */ /* 0x000fe200078e0064 */
[----:B--2---:R4:W-:Y:S01]  /*5320*/  ST.E.128 desc[UR40][R88.64], R12 ;  /* 0x0000000c58007985 */ /* 0x0049e2000c101d28 */
[----:B------:R-:W-:-:S10]  /*5330*/  IMAD.MOV.U32 R5, RZ, RZ, R99 ;  /* 0x000000ffff057224 */ /* 0x000fd400078e0063 */
[----:B------:R-:W-:-:S05]  /*5340*/  @!P4 IMAD.WIDE R4, R11, 0x2, R4 ;  /* 0x000000020b04c825 */ /* 0x000fca00078e0204 */
[----:B---3--:R4:W-:Y:S02]  /*5350*/  @!P4 ST.E.128 desc[UR40][R4.64], R44 ;  /* 0x0000002c0400c985 */ /* 0x0089e4000c101d28 */
.L_x_9717:
[----:B------:R-:W-:Y:S05]  /*5360*/  BSYNC B1 ;  /* 0x0000000000017941 */ /* 0x000fea0003800000 */
.L_x_9716:
[----:B------:R-:W-:-:S03]  /*5370*/  UMOV UR4, 0xffffffff ;  /* 0xffffffff00047882 */ /* 0x000fc60000000000 */
[----:B------:R-:W-:Y:S05]  /*5380*/  BRA.DIV UR4, `(.L_x_9720) ;  /* 0x0000015e04547947 */ /* 0x000fea000b800000 */
[----:B0-----:R-:W0:Y:S04]  /*5390*/  SHFL.IDX PT, R97, R97, 0x1, 0x1c1f ;  /* 0x003c1f0061617f89 */ /* 0x001e2800000e0000 */
[----:B------:R-:W0:Y:S02]  /*53a0*/  SHFL.IDX PT, R96, R96, 0x1, 0x1c1f ;  /* 0x003c1f0060607f89 */ /* 0x000e2400000e0000 */
.L_x_9968:
[----:B----4-:R-:W-:-:S05]  /*53b0*/  VIADD R4, R200, 0x40 ;  /* 0x00000040c8047836 */ /* 0x010fca0000000000 */
[----:B------:R-:W-:-:S13]  /*53c0*/  ISETP.GE.OR P4, PT, R4, R94, P1 ;  /* 0x0000005e0400720c */ /* 0x000fda0000f86670 */
[----:B------:R-:W-:Y:S05]  /*53d0*/  @P4 BRA `(.L_x_9705) ;  /* 0x0000000c00004947 */ /* 0x000fea0003800000 */
[----:B------:R-:W4:Y:S01]  /*53e0*/  LDL R6, [R1+0x20] ;  /* 0x0000200001067983 */ /* 0x000f220000100800 */
[----:B------:R-:W-:Y:S01]  /*53f0*/  SEL R102, R61, R102, !P0 ;  /* 0x000000663d667207 */ /* 0x000fe20004000000 */
[----:B------:R-:W-:Y:S01]  /*5400*/  VIADD R7, R200, 0x40 ;  /* 0x00000040c8077836 */ /* 0x000fe20000000000 */
[----:B0-----:R-:W-:Y:S01]  /*5410*/  LEA R32, P4, R70, R96, 0x1 ;  /* 0x0000006046207211 */ /* 0x001fe200078808ff */
[----:B------:R-:W-:Y:S01]  /*5420*/  VIADD R4, R200, 0x40 ;  /* 0x00000040c8047836 */ /* 0x000fe20000000000 */
[----:B------:R-:W-:Y:S01]  /*5430*/  SHF.R.S32.HI R5, RZ, 0x1f, R102 ;  /* 0x0000001fff057819 */ /* 0x000fe20000011466 */
[----:B------:R-:W-:Y:S01]  /*5440*/  IMAD.SHL.U32 R7, R7, 0x40, RZ ;  /* 0x0000004007077824 */ /* 0x000fe200078e00ff */
[----:B------:R-:W-:Y:S01]  /*5450*/  BSSY B1, `(.L_x_9721) ;  /* 0x000006e000017945 */ /* 0x000fe20003800000 */
[----:B------:R-:W-:Y:S01]  /*5460*/  IMAD.SHL.U32 R4, R4, 0x40, RZ ;  /* 0x0000004004047824 */ /* 0x000fe200078e00ff */
[----:B------:R-:W-:Y:S02]  /*5470*/  LEA.HI R102, R5, R102, RZ, 0x4 ;  /* 0x0000006605667211 */ /* 0x000fe400078f20ff */
[----:B------:R-:W-:-:S02]  /*5480*/  LOP3.LUT R7, R7, 0x1c0, RZ, 0xc0, !PT ;  /* 0x000001c007077812 */ /* 0x000fc400078ec0ff */
[----:B------:R-:W-:Y:S02]  /*5490*/  LEA.HI.SX32 R11, R102, R69, 0x1c ;  /* 0x00000045660b7211 */ /* 0x000fe400078fe2ff */
[----:B------:R-:W-:Y:S02]  /*54a0*/  LOP3.LUT R4, R4, 0x1c0, RZ, 0xc0, !PT ;  /* 0x000001c004047812 */ /* 0x000fe400078ec0ff */
[----:B------:R-:W-:Y:S01]  /*54b0*/  SHF.R.U32.HI R7, RZ, 0x3, R7 ;  /* 0x00000003ff077819 */ /* 0x000fe20000011607 */
[----:B------:R-:W-:Y:S01]  /*54c0*/  IMAD.SHL.U32 R11, R11, 0x8, RZ ;  /* 0x000000080b0b7824 */ /* 0x000fe200078e00ff */
[----:B------:R-:W-:-:S04]  /*54d0*/  LEA.HI.X R33, R70, R97, R72, 0x1, P4 ;  /* 0x0000006146217211 */ /* 0x000fc800020f0c48 */
[----:B------:R-:W-:-:S04]  /*54e0*/  LOP3.LUT R4, R4, 0x38, R11, 0xf8, !PT ;  /* 0x0000003804047812 */ /* 0x000fc800078ef80b */
[----:B------:R-:W-:-:S05]  /*54f0*/  LOP3.LUT R4, R4, R7, RZ, 0x3c, !PT ;  /* 0x0000000704047212 */ /* 0x000fca00078e3cff */
[----:B----4-:R-:W-:Y:S02]  /*5500*/  IMAD.IADD R5, R6, 0x1, R4 ;  /* 0x0000000106057824 */ /* 0x010fe400078e0204 */
[C---:B------:R-:W-:Y:S02]  /*5510*/  IMAD R4, R18.reuse, 0x1800, R74 ;  /* 0x0000180012047824 */ /* 0x040fe400078e024a */
[----:B------:R-:W-:Y:S02]  /*5520*/  IMAD R6, R18, 0x1800, R5 ;  /* 0x0000180012067824 */ /* 0x000fe400078e0205 */
[--C-:B------:R-:W-:Y:S02]  /*5530*/  IMAD R4, R4, 0x2, R19.reuse ;  /* 0x0000000204047824 */ /* 0x100fe400078e0213 */
[----:B------:R-:W-:-:S04]  /*5540*/  IMAD R12, R6, 0x2, R19 ;  /* 0x00000002060c7824 */ /* 0x000fc800078e0213 */
[----:B------:R-:W0:Y:S04]  /*5550*/  LDS.128 R4, [R4+0x1c400] ;  /* 0x01c4000004047984 */ /* 0x000e280000000c00 */
[----:B------:R-:W4:Y:S01]  /*5560*/  LDS.128 R12, [R12+0x1c400] ;  /* 0x01c400000c0c7984 */ /* 0x000f220000000c00 */
[----:B------:R-:W-:Y:S05]  /*5570*/  @P2 BRA `(.L_x_9722) ;  /* 0x00000004006c2947 */ /* 0x000fea0003800000 */
[----:B------:R-:W-:Y:S02]  /*5580*/  SHF.R.U32.HI R35, RZ, 0x10, R41 ;  /* 0x00000010ff237819 */ /* 0x000fe40000011629 */
[----:B------:R-:W-:Y:S02]  /*5590*/  SHF.R.U32.HI R34, RZ, 0x10, R37 ;  /* 0x00000010ff227819 */ /* 0x000fe40000011625 */
[----:B------:R-:W-:Y:S01]  /*55a0*/  PRMT R116, R116, 0x5410, R35 ;  /* 0x0000541074747816 */ /* 0x000fe20000000023 */
[----:B----4-:R-:W-:Y:S01]  /*55b0*/  IMAD.U32 R35, R13, 0x10000, RZ ;  /* 0x000100000d237824 */ /* 0x010fe200078e00ff */
[----:B------:R-:W-:Y:S02]  /*55c0*/  PRMT R115, R115, 0x5410, R34 ;  /* 0x0000541073737816 */ /* 0x000fe40000000022 */
[----:B------:R-:W-:Y:S01]  /*55d0*/  SHF.R.U64 R36, R36, 0x10, R37 ;  /* 0x0000001024247819 */ /* 0x000fe20000001225 */
[----:B------:R-:W-:Y:S01]  /*55e0*/  IMAD.U32 R44, R116, 0x10000, RZ ;  /* 0x00010000742c7824 */ /* 0x000fe200078e00ff */
[----:B------:R-:W-:Y:S01]  /*55f0*/  SHF.R.U32.HI R46, RZ, 0x10, R43 ;  /* 0x00000010ff2e7819 */ /* 0x000fe2000001162b */
[----:B------:R-:W-:Y:S01]  /*5600*/  IMAD.U32 R37, R115, 0x10000, RZ ;  /* 0x0001000073257824 */ /* 0x000fe200078e00ff */
[----:B------:R-:W-:Y:S01]  /*5610*/  SHF.R.U64 R41, R40, 0x10, R41 ;  /* 0x0000001028297819 */ /* 0x000fe20000001229 */
[-C--:B------:R-:W-:Y:S01]  /*5620*/  FMUL.FTZ R45, R35, R44.reuse ;  /* 0x0000002c232d7220 */ /* 0x080fe20000410000 */
[----:B------:R-:W-:Y:S01]  /*5630*/  SHF.R.U64 R34, R38, 0x10, R39 ;  /* 0x0000001026227819 */ /* 0x000fe20000001227 */
[----:B0-----:R-:W-:Y:S01]  /*5640*/  IMAD.U32 R38, R5, 0x10000, RZ ;  /* 0x0001000005267824 */ /* 0x001fe200078e00ff */
[----:B------:R-:W-:Y:S01]  /*5650*/  LOP3.LUT R40, R13, 0xffff0000, RZ, 0xc0, !PT ;  /* 0xffff00000d287812 */ /* 0x000fe200078ec0ff */
[-C--:B------:R-:W-:Y:S01]  /*5660*/  FMUL.FTZ R47, R35, R37.reuse ;  /* 0x00000025232f7220 */ /* 0x080fe20000410000 */
[----:B------:R-:W-:Y:S01]  /*5670*/  LOP3.LUT R116, R116, 0xffff0000, RZ, 0xc0, !PT ;  /* 0xffff000074747812 */ /* 0x000fe200078ec0ff */
[C---:B------:R-:W-:Y:S01]  /*5680*/  FFMA.FTZ R37, R38.reuse, R37, -R45 ;  /* 0x0000002526257223 */ /* 0x040fe2000001082d */
[----:B------:R-:W-:Y:S01]  /*5690*/  LOP3.LUT R115, R115, 0xffff0000, RZ, 0xc0, !PT ;  /* 0xffff000073737812 */ /* 0x000fe200078ec0ff */
[----:B------:R-:W-:Y:S01]  /*56a0*/  FFMA.FTZ R38, R38, R44, R47 ;  /* 0x0000002c26267223 */ /* 0x000fe2000001002f */
[----:B------:R-:W-:Y:S01]  /*56b0*/  SHF.R.U32.HI R39, RZ, 0x10, R39 ;  /* 0x00000010ff277819 */ /* 0x000fe20000011627 */
[----:B------:R-:W-:Y:S01]  /*56c0*/  IMAD.U32 R44, R15, 0x10000, RZ ;  /* 0x000100000f2c7824 */ /* 0x000fe200078e00ff */
[----:B------:R-:W-:-:S02]  /*56d0*/  PRMT R113, R113, 0x5410, R46 ;  /* 0x0000541071717816 */ /* 0x000fc4000000002e */
[----:B------:R-:W-:Y:S01]  /*56e0*/  SHF.R.U64 R35, R42, 0x10, R43 ;  /* 0x000000102a237819 */ /* 0x000fe2000000122b */
[CC--:B------:R-:W-:Y:S01]  /*56f0*/  FMUL.FTZ R42, R40.reuse, R116.reuse ;  /* 0x00000074282a7220 */ /* 0x0c0fe20000410000 */
[----:B------:R-:W-:Y:S01]  /*5700*/  LOP3.LUT R13, R5, 0xffff0000, RZ, 0xc0, !PT ;  /* 0xffff0000050d7812 */ /* 0x000fe200078ec0ff */
[-C--:B------:R-:W-:Y:S01]  /*5710*/  FMUL.FTZ R43, R40, R115.reuse ;  /* 0x00000073282b7220 */ /* 0x080fe20000410000 */
[----:B------:R-:W-:Y:S01]  /*5720*/  PRMT R110, R110, 0x5410, R39 ;  /* 0x000054106e6e7816 */ /* 0x000fe20000000027 */
[C---:B------:R-:W-:Y:S01]  /*5730*/  IMAD.U32 R46, R113.reuse, 0x10000, RZ ;  /* 0x00010000712e7824 */ /* 0x040fe200078e00ff */
[----:B------:R-:W-:Y:S01]  /*5740*/  LOP3.LUT R113, R113, 0xffff0000, RZ, 0xc0, !PT ;  /* 0xffff000071717812 */ /* 0x000fe200078ec0ff */
[C---:B------:R-:W-:Y:S01]  /*5750*/  FFMA.FTZ R40, R13.reuse, R115, -R42 ;  /* 0x000000730d287223 */ /* 0x040fe2000001082a */
[----:B------:R-:W-:Y:S01]  /*5760*/  FFMA.FTZ R13, R13, R116, R43 ;  /* 0x000000740d0d7223 */ /* 0x000fe2000001002b */
[C---:B------:R-:W-:Y:S01]  /*5770*/  IMAD.U32 R39, R12.reuse, 0x10000, RZ ;  /* 0x000100000c277824 */ /* 0x040fe200078e00ff */
[----:B------:R-:W-:Y:S01]  /*5780*/  LOP3.LUT R42, R12, 0xffff0000, RZ, 0xc0, !PT ;  /* 0xffff00000c2a7812 */ /* 0x000fe200078ec0ff */
[----:B------:R-:W-:-:S02]  /*5790*/  IMAD.U32 R45, R110, 0x10000, RZ ;  /* 0x000100006e2d7824 */ /* 0x000fc400078e00ff */
[-C--:B------:R-:W-:Y:S01]  /*57a0*/  FMUL.FTZ R12, R44, R46.reuse ;  /* 0x0000002e2c0c7220 */ /* 0x080fe20000410000 */
[C---:B------:R-:W-:Y:S01]  /*57b0*/  IMAD.U32 R43, R7.reuse, 0x10000, RZ ;  /* 0x00010000072b7824 */ /* 0x040fe200078e00ff */
[----:B------:R-:W-:Y:S01]  /*57c0*/  LOP3.LUT R110, R110, 0xffff0000, RZ, 0xc0, !PT ;  /* 0xffff00006e6e7812 */ /* 0x000fe200078ec0ff */
[-C--:B------:R-:W-:Y:S01]  /*57d0*/  FMUL.FTZ R47, R44, R45.reuse ;  /* 0x0000002d2c2f7220 */ /* 0x080fe20000410000 */
[----:B------:R-:W-:Y:S01]  /*57e0*/  LOP3.LUT R44, R7, 0xffff0000, RZ, 0xc0, !PT ;  /* 0xffff0000072c7812 */ /* 0x000fe200078ec0ff */
[----:B------:R-:W-:Y:S01]  /*57f0*/  FFMA.FTZ R12, R43, R45, -R12 ;  /* 0x0000002d2b0c7223 */ /* 0x000fe2000001080c */
[----:B------:R-:W-:Y:S01]  /*5800*/  LOP3.LUT R45, R15, 0xffff0000, RZ, 0xc0, !PT ;  /* 0xffff00000f2d7812 */ /* 0x000fe200078ec0ff */
[----:B------:R-:W-:Y:S01]  /*5810*/  FFMA.FTZ R43, R43, R46, R47 ;  /* 0x0000002e2b2b7223 */ /* 0x000fe2000001002f */
[----:B------:R-:W-:Y:S01]  /*5820*/  PRMT R114, R114, 0x5410, R41 ;  /* 0x0000541072727816 */ /* 0x000fe20000000029 */
[----:B------:R-:W-:Y:S01]  /*5830*/  IMAD.U32 R5, R4, 0x10000, RZ ;  /* 0x0001000004057824 */ /* 0x000fe200078e00ff */
[----:B------:R-:W-:Y:S01]  /*5840*/  PRMT R111, R111, 0x5410, R36 ;  /* 0x000054106f6f7816 */ /* 0x000fe20000000024 */
[C---:B------:R-:W-:Y:S01]  /*5850*/  FMUL.FTZ R46, R45.reuse, R110 ;  /* 0x0000006e2d2e7220 */ /* 0x040fe20000410000 */
[----:B------:R-:W-:Y:S01]  /*5860*/  FMUL.FTZ R47, R45, R113 ;  /* 0x000000712d2f7220 */ /* 0x000fe20000410000 */
[----:B------:R-:W-:Y:S01]  /*5870*/  LOP3.LUT R45, R114, 0xffff0000, RZ, 0xc0, !PT ;  /* 0xffff0000722d7812 */ /* 0x000fe200078ec0ff */
[----:B------:R-:W-:-:S02]  /*5880*/  IMAD.U32 R15, R14, 0x10000, RZ ;  /* 0x000100000e0f7824 */ /* 0x000fc400078e00ff */
[C---:B------:R-:W-:Y:S01]  /*5890*/  FFMA.FTZ R36, R44.reuse, R113, R46 ;  /* 0x000000712c247223 */ /* 0x040fe2000001002e */
[----:B------:R-:W-:Y:S01]  /*58a0*/  FFMA.FTZ R41, R44, R110, -R47 ;  /* 0x0000006e2c297223 */ /* 0x000fe2000001082f */
[----:B------:R-:W-:Y:S01]  /*58b0*/  IMAD.U32 R46, R114, 0x10000, RZ ;  /* 0x00010000722e7824 */ /* 0x000fe200078e00ff */
[----:B------:R-:W-:Y:S01]  /*58c0*/  PRMT R109, R109, 0x5410, R34 ;  /* 0x000054106d6d7816 */ /* 0x000fe20000000022 */
[C---:B------:R-:W-:Y:S01]  /*58d0*/  IMAD.U32 R44, R111.reuse, 0x10000, RZ ;  /* 0x000100006f2c7824 */ /* 0x040fe200078e00ff */
[----:B------:R-:W-:Y:S01]  /*58e0*/  LOP3.LUT R111, R111, 0xffff0000, RZ, 0xc0, !PT ;  /* 0xffff00006f6f7812 */ /* 0x000fe200078ec0ff */
[C---:B------:R-:W-:Y:S01]  /*58f0*/  FMUL.FTZ R34, R39.reuse, R46 ;  /* 0x0000002e27227220 */ /* 0x040fe20000410000 */
[----:B------:R-:W-:Y:S01]  /*5900*/  LOP3.LUT R4, R4, 0xffff0000, RZ, 0xc0, !PT ;  /* 0xffff000004047812 */ /* 0x000fe200078ec0ff */
[-C--:B------:R-:W-:Y:S01]  /*5910*/  FMUL.FTZ R39, R39, R44.reuse ;  /* 0x0000002c27277220 */ /* 0x080fe20000410000 */
[----:B------:R-:W-:Y:S01]  /*5920*/  PRMT R112, R112, 0x5410, R35 ;  /* 0x0000541070707816 */ /* 0x000fe20000000023 */
[C---:B------:R-:W-:Y:S01]  /*5930*/  FMUL.FTZ R35, R42.reuse, R45 ;  /* 0x0000002d2a237220 */ /* 0x040fe20000410000 */
[C---:B------:R-:W-:Y:S01]  /*5940*/  FFMA.FTZ R34, R5.reuse, R44, -R34 ;  /* 0x0000002c05227223 */ /* 0x040fe20000010822 */
[----:B------:R-:W-:Y:S01]  /*5950*/  FFMA.FTZ R5, R5, R46, R39 ;  /* 0x0000002e05057223 */ /* 0x000fe20000010027 */
[-C--:B------:R-:W-:Y:S01]  /*5960*/  FMUL.FTZ R39, R42, R111.reuse ;  /* 0x0000006f2a277220 */ /* 0x080fe20000410000 */
[----:B------:R-:W-:Y:S01]  /*5970*/  FFMA.FTZ R111, R4, R111, -R35 ;  /* 0x0000006f046f7223 */ /* 0x000fe20000010823 */
[----:B------:R-:W-:Y:S01]  /*5980*/  LOP3.LUT R14, R14, 0xffff0000, RZ, 0xc0, !PT ;  /* 0xffff00000e0e7812 */ /* 0x000fe200078ec0ff */
[C---:B------:R-:W-:Y:S01]  /*5990*/  IMAD.U32 R42, R109.reuse, 0x10000, RZ ;  /* 0x000100006d2a7824 */ /* 0x040fe200078e00ff */
[C---:B------:R-:W-:Y:S01]  /*59a0*/  LOP3.LUT R35, R112.reuse, 0xffff0000, RZ, 0xc0, !PT ;  /* 0xffff000070237812 */ /* 0x040fe200078ec0ff */
[----:B------:R-:W-:Y:S01]  /*59b0*/  IMAD.U32 R44, R112, 0x10000, RZ ;  /* 0x00010000702c7824 */ /* 0x000fe200078e00ff */
[----:B------:R-:W-:Y:S01]  /*59c0*/  LOP3.LUT R109, R109, 0xffff0000, RZ, 0xc0, !PT ;  /* 0xffff00006d6d7812 */ /* 0x000fe200078ec0ff */
[----:B------:R-:W-:-:S02]  /*59d0*/  IMAD.U32 R7, R6, 0x10000, RZ ;  /* 0x0001000006077824 */ /* 0x000fc400078e00ff */
[----:B------:R-:W-:Y:S01]  /*59e0*/  FFMA.FTZ R4, R4, R45, R39 ;  /* 0x0000002d04047223 */ /* 0x000fe20000010027 */
[----:B------:R-:W-:Y:S01]  /*59f0*/  LOP3.LUT R6, R6, 0xffff0000, RZ, 0xc0, !PT ;  /* 0xffff000006067812 */ /* 0x000fe200078ec0ff */
[C---:B------:R-:W-:Y:S01]  /*5a00*/  FMUL.FTZ R46, R15.reuse, R44 ;  /* 0x0000002c0f2e7220 */ /* 0x040fe20000410000 */
[C---:B------:R-:W-:Y:S01]  /*5a10*/  FMUL.FTZ R39, R14.reuse, R35 ;  /* 0x000000230e277220 */ /* 0x040fe20000410000 */
[-C--:B------:R-:W-:Y:S01]  /*5a20*/  FMUL.FTZ R15, R15, R42.reuse ;  /* 0x0000002a0f0f7220 */ /* 0x080fe20000410000 */
[----:B------:R-:W-:Y:S01]  /*5a30*/  FMUL.FTZ R14, R14, R109 ;  /* 0x0000006d0e0e7220 */ /* 0x000fe20000410000 */
[----:B------:R-:W-:Y:S01]  /*5a40*/  F2FP.BF16.F32.PACK_AB R43, R36, R43 ;  /* 0x0000002b242b723e */ /* 0x000fe200000010ff */
[C---:B------:R-:W-:Y:S01]  /*5a50*/  FFMA.FTZ R46, R7.reuse, R42, -R46 ;  /* 0x0000002a072e7223 */ /* 0x040fe2000001082e */
[----:B------:R-:W-:Y:S01]  /*5a60*/  FFMA.FTZ R15, R7, R44, R15 ;  /* 0x0000002c070f7223 */ /* 0x000fe2000001000f */
[C---:B------:R-:W-:Y:S01]  /*5a70*/  FFMA.FTZ R14, R6.reuse, R35, R14 ;  /* 0x00000023060e7223 */ /* 0x040fe2000001000e */
[----:B------:R-:W-:Y:S01]  /*5a80*/  FFMA.FTZ R39, R6, R109, -R39 ;  /* 0x0000006d06277223 */ /* 0x000fe20000010827 */
        /* <DEDUP_REMOVED lines=9> */
[----:B------:R-:W-:-:S07]  /*5b20*/  F2FP.BF16.F32.PACK_AB R6, R39, R46 ;  /* 0x0000002e2706723e */ /* 0x000fce00000010ff */
.L_x_9722:
[----:B------:R-:W-:Y:S05]  /*5b30*/  BSYNC B1 ;  /* 0x0000000000017941 */ /* 0x000fea0003800000 */
.L_x_9721:
[----:B------:R-:W-:Y:S01]  /*5b40*/  ISETP.GE.AND P2, PT, R11, R98, PT ;  /* 0x000000620b00720c */ /* 0x000fe20003f46270 */
[----:B0-----:R0:W-:Y:S02]  /*5b50*/  ST.E.128 desc[UR40][R32.64], R4 ;  /* 0x0000000420007985 */ /* 0x0011e4000c101d28 */
[----:B0-----:R-:W-:Y:S02]  /*5b60*/  IMAD.MOV.U32 R4, RZ, RZ, R96 ;  /* 0x000000ffff047224 */ /* 0x001fe400078e0060 */
[----:B------:R-:W-:-:S08]  /*5b70*/  IMAD.MOV.U32 R5, RZ, RZ, R97 ;  /* 0x000000ffff057224 */ /* 0x000fd000078e0061 */
[----:B------:R-:W-:Y:S05]  /*5b80*/  @P2 BRA `(.L_x_9705) ;  /* 0x0000000400142947 */ /* 0x000fea0003800000 */
[----:B------:R-:W-:-:S05]  /*5b90*/  IMAD.WIDE R4, R11, 0x2, R4 ;  /* 0x000000020b047825 */ /* 0x000fca00078e0204 */
[----:B----4-:R0:W-:Y:S01]  /*5ba0*/  ST.E.128 desc[UR40][R4.64], R12 ;  /* 0x0000000c04007985 */ /* 0x0101e2000c101d28 */
[----:B------:R-:W-:Y:S05]  /*5bb0*/  BRA `(.L_x_9705) ;  /* 0x0000000400087947 */ /* 0x000fea0003800000 */
.L_x_9686:
[----:B------:R-:W-:-:S13]  /*5bc0*/  ISETP.NE.AND P3, PT, R206, 0x3, PT ;  /* 0x00000003ce00780c */ /* 0x000fda0003f65270 */
[----:B------:R-:W-:Y:S05]  /*5bd0*/  @!P3 BRA `(.L_x_9723) ;  /* 0x000000000004b947 */ /* 0x000fea0003800000 */
[----:B------:R-:W-:Y:S01]  /*5be0*/  BPT.TRAP 0x1 ;  /* 0x000000040000795c */ /* 0x000fe20000300000 */
.L_x_9723:
[----:B------:R-:W-:Y:S01]  /*5bf0*/  IMAD R87, R18, 0x8, R19 ;  /* 0x0000000812577824 */ /* 0x000fe200078e0213 */
[----:B------:R-:W-:Y:S01]  /*5c00*/  SHF.L.U32 R95, R204, 0x1f, RZ ;  /* 0x0000001fcc5f7819 */ /* 0x000fe200000006ff */
[----:B------:R-:W-:Y:S01]  /*5c10*/  BSSY B1, `(.L_x_9724) ;  /* 0x0000004000017945 */ /* 0x000fe20003800000 */
[----:B------:R-:W-:Y:S02]  /*5c20*/  SHF.R.S32.HI R92, RZ, 0x1f, R91 ;  /* 0x0000001fff5c7819 */ /* 0x000fe4000001145b */
[----:B------:R-:W1:Y:S02]  /*5c30*/  SYNCS.PHASECHK.TRANS64.TRYWAIT P2, [R87+URZ+0x22890], R95 ;  /* 0x0228905f570075a7 */ /* 0x000e64000804017f */
[----:B-1----:R-:W-:Y:S05]  /*5c40*/  @!P2 BRA `(.L_x_9725) ;  /* 0x000001540070a947 */ /* 0x002fea0003800000 */
.L_x_9969:
[----:B------:R-:W-:Y:S05]  /*5c50*/  BSYNC B1 ;  /* 0x0000000000017941 */ /* 0x000fea0003800000 */
.L_x_9724:
        /* <DEDUP_REMOVED lines=25> */
.L_x_9973:
[----:B------:R-:W-:Y:S04]  /*5df0*/  BSSY B1, `(.L_x_9727) ;  /* 0x000000d000017945 */ /* 0x000fe80003800000 */
[----:B------:R-:W-:Y:S05]  /*5e00*/  @!P2 BRA `(.L_x_9728) ;  /* 0x00000000002ca947 */ /* 0x000fea0003800000 */
[----:B------:R-:W-:Y:S02]  /*5e10*/  ULDC UR4, c[0x0][0x2f4] ;  /* 0x0000bd0000047ab9 */ /* 0x000fe40000000800 */
[----:B------:R-:W-:-:S13]  /*5e20*/  ISETP.GE.AND P2, PT, R16, UR4, PT ;  /* 0x0000000410007c0c */ /* 0x000fda000bf46270 */
[----:B---3--:R-:W-:-:S04]  /*5e30*/  @!P2 LEA R14, P4, R16, R7, 0x1 ;  /* 0x00000007100ea211 */ /* 0x008fc800078808ff */
[----:B--2---:R-:W-:Y:S02]  /*5e40*/  @!P2 LEA.HI.X R15, R16, R5, R17, 0x1, P4 ;  /* 0x00000005100fa211 */ /* 0x004fe400020f0c11 */
[----:B------:R-:W-:-:S13]  /*5e50*/  ISETP.GE.AND P4, PT, R2, UR4, PT ;  /* 0x0000000402007c0c */ /* 0x000fda000bf86270 */
[----:B------:R-:W-:-:S04]  /*5e60*/  @!P4 LEA R12, P5, R2, R7, 0x1 ;  /* 0x00000007020cc211 */ /* 0x000fc800078a08ff */
[----:B------:R-:W-:Y:S02]  /*5e70*/  @!P4 LEA.HI.X R13, R2, R5, R202, 0x1, P5 ;  /* 0x00000005020dc211 */ /* 0x000fe400028f0cca */
[----:B------:R-:W2:Y:S04]  /*5e80*/  @!P2 LDS.128 R4, [R98] ;  /* 0x000000006204a984 */ /* 0x000ea80000000c00 */
[----:B--2---:R-:W-:Y:S04]  /*5e90*/  @!P2 ST.E.128 desc[UR40][R14.64], R4 ;  /* 0x000000040e00a985 */ /* 0x004fe8000c101d28 */
[----:B------:R-:W2:Y:S04]  /*5ea0*/  @!P4 LDS.128 R4, [R89] ;  /* 0x000000005904c984 */ /* 0x000ea80000000c00 */
[----:B--2---:R4:W-:Y:S02]  /*5eb0*/  @!P4 ST.E.128 desc[UR40][R12.64], R4 ;  /* 0x000000040c00c985 */ /* 0x0049e4000c101d28 */
.L_x_9728:
[----:B------:R-:W-:Y:S05]  /*5ec0*/  BSYNC B1 ;  /* 0x0000000000017941 */ /* 0x000fea0003800000 */
.L_x_9727:
[----:B------:R-:W-:-:S03]  /*5ed0*/  UMOV UR4, 0xffffffff ;  /* 0xffffffff00047882 */ /* 0x000fc60000000000 */
[----:B------:R-:W-:Y:S05]  /*5ee0*/  BRA.DIV UR4, `(.L_x_9729) ;  /* 0x0000015604287947 */ /* 0x000fea000b800000 */
[----:B--2-4-:R2:W4:Y:S04]  /*5ef0*/  SHFL.IDX PT, R5, R33, 0x1, 0x1c1f ;  /* 0x003c1f0021057f89 */ /* 0x01452800000e0000 */
[----:B---3--:R2:W3:Y:S02]  /*5f00*/  SHFL.IDX PT, R7, R32, 0x1, 0x1c1f ;  /* 0x003c1f0020077f89 */ /* 0x0084e400000e0000 */
.L_x_9977:
[----:B------:R-:W-:-:S13]  /*5f10*/  ISETP.GE.AND P2, PT, R34, 0x41, PT ;  /* 0x000000412200780c */ /* 0x000fda0003f46270 */
[----:B------:R-:W-:Y:S05]  /*5f20*/  @!P2 BRA `(.L_x_9705) ;  /* 0x00000000002ca947 */ /* 0x000fea0003800000 */
[----:B------:R-:W-:Y:S02]  /*5f30*/  ULDC UR4, c[0x0][0x2f4] ;  /* 0x0000bd0000047ab9 */ /* 0x000fe40000000800 */
[----:B------:R-:W-:-:S13]  /*5f40*/  ISETP.GE.AND P2, PT, R16, UR4, PT ;  /* 0x0000000410007c0c */ /* 0x000fda000bf46270 */
[----:B---3--:R-:W-:-:S04]  /*5f50*/  @!P2 LEA R14, P4, R16, R7, 0x1 ;  /* 0x00000007100ea211 */ /* 0x008fc800078808ff */
[----:B----4-:R-:W-:Y:S02]  /*5f60*/  @!P2 LEA.HI.X R15, R16, R5, R17, 0x1, P4 ;  /* 0x00000005100fa211 */ /* 0x010fe400020f0c11 */
[----:B------:R-:W-:-:S13]  /*5f70*/  ISETP.GE.AND P4, PT, R2, UR4, PT ;  /* 0x0000000402007c0c */ /* 0x000fda000bf86270 */
[----:B------:R-:W-:-:S04]  /*5f80*/  @!P4 LEA R12, P5, R2, R7, 0x1 ;  /* 0x00000007020cc211 */ /* 0x000fc800078a08ff */
[----:B------:R-:W-:Y:S02]  /*5f90*/  @!P4 LEA.HI.X R13, R2, R5, R202, 0x1, P5 ;  /* 0x00000005020dc211 */ /* 0x000fe400028f0cca */
[----:B------:R-:W3:Y:S04]  /*5fa0*/  @!P2 LDS.128 R4, [R98+0x2000] ;  /* 0x002000006204a984 */ /* 0x000ee80000000c00 */
[----:B---3--:R-:W-:Y:S04]  /*5fb0*/  @!P2 ST.E.128 desc[UR40][R14.64], R4 ;  /* 0x000000040e00a985 */ /* 0x008fe8000c101d28 */
[----:B------:R-:W3:Y:S04]  /*5fc0*/  @!P4 LDS.128 R4, [R89+0x2000] ;  /* 0x002000005904c984 */ /* 0x000ee80000000c00 */
[----:B---3--:R3:W-:Y:S02]  /*5fd0*/  @!P4 ST.E.128 desc[UR40][R12.64], R4 ;  /* 0x000000040c00c985 */ /* 0x0087e4000c101d28 */
.L_x_9705:
[----:B------:R-:W-:Y:S05]  /*5fe0*/  BSYNC B0 ;  /* 0x0000000000007941 */ /* 0x000fea0003800000 */
.L_x_9685:
[----:B0--34-:R-:W0:Y:S01]  /*5ff0*/  S2R R4, SR_TID.X ;  /* 0x0000000000047919 */ /* 0x019e220000002100 */
        /* <DEDUP_REMOVED lines=16> */
.L_x_9731:
[----:B------:R-:W-:Y:S05]  /*6100*/  BSYNC B0 ;  /* 0x0000000000007941 */ /* 0x000fea0003800000 */
.L_x_9730:
[----:B------:R-:W3:Y:S01]  /*6110*/  SYNCS.PHASECHK.TRANS64.TRYWAIT P3, [R87+URZ+0x228b0], R95 ;  /* 0x0228b05f570075a7 */ /* 0x000ee2000806017f */
[----:B------:R-:W-:Y:S04]  /*6120*/  BSSY B0, `(.L_x_9732) ;  /* 0x0000002000007945 */ /* 0x000fe80003800000 */
[----:B---3--:R-:W-:Y:S05]  /*6130*/  @!P3 BRA `(.L_x_9733) ;  /* 0x0000015000e0b947 */ /* 0x008fea0003800000 */
.L_x_9978:
[----:B------:R-:W-:Y:S05]  /*6140*/  BSYNC B0 ;  /* 0x0000000000007941 */ /* 0x000fea0003800000 */
.L_x_9732:
[----:B------:R-:W-:Y:S01]  /*6150*/  ULDC.64 UR4, c[0x0][0x328] ;  /* 0x0000ca0000047ab9 */ /* 0x000fe20000000a00 */
[----:B------:R-:W-:Y:S01]  /*6160*/  ULDC.64 UR6, c[0x0][0x318] ;  /* 0x0000c60000067ab9 */ /* 0x000fe20000000a00 */
[----:B------:R-:W-:Y:S01]  /*6170*/  IMAD R92, R92, UR4, RZ ;  /* 0x000000045c5c7c24 */ /* 0x000fe2000f8e02ff */
[----:B------:R-:W-:Y:S01]  /*6180*/  BSSY B0, `(.L_x_9734) ;  /* 0x0000040000007945 */ /* 0x000fe20003800000 */
[----:B0-----:R-:W-:-:S04]  /*6190*/  IMAD.WIDE.U32 R4, R91, UR4, RZ ;  /* 0x000000045b047c25 */ /* 0x001fc8000f8e00ff */
        /* <DEDUP_REMOVED lines=8> */
[----:B------:R-:W-:Y:S02]  /*6220*/  IMAD.IADD R5, R5, 0x1, R93 ;  /* 0x0000000105057824 */ /* 0x000fe400078e025d */
[----:B------:R-:W-:Y:S02]  /*6230*/  IMAD R34, R18, 0x6000, R82 ;  /* 0x0000600012227824 */ /* 0x000fe400078e0252 */
[----:B------:R-:W-:-:S04]  /*6240*/  IMAD.WIDE.U32 R4, R201, UR4, R4 ;  /* 0x00000004c9047c25 */ /* 0x000fc8000f8e0004 */
[----:B------:R-:W-:Y:S01]  /*6250*/  IMAD R5, R201, UR5, R5 ;  /* 0x00000005c9057c24 */ /* 0x000fe2000f8e0205 */
[----:B------:R-:W-:-:S04]  /*6260*/  LEA R35, P3, R4, UR6, 0x1 ;  /* 0x0000000604237c11 */ /* 0x000fc8000f8608ff */
[----:B------:R-:W-:Y:S01]  /*6270*/  LEA.HI.X R36, R4, UR7, R5, 0x1, P3 ;  /* 0x0000000704247c11 */ /* 0x000fe200098f0c05 */
[----:B------:R-:W-:Y:S01]  /*6280*/  IMAD.IADD R4, R75, 0x1, R34 ;  /* 0x000000014b047824 */ /* 0x000fe200078e0222 */
[----:B------:R-:W-:Y:S01]  /*6290*/  ISETP.GE.AND P3, PT, R94, 0x1, PT ;  /* 0x000000015e00780c */ /* 0x000fe20003f66270 */
[----:B------:R0:W4:Y:S01]  /*62a0*/  SHFL.IDX PT, R41, R35, RZ, 0x1c1f ;  /* 0x001c1fff23297589 */ /* 0x00012200000e0000 */
[--C-:B------:R-:W-:Y:S02]  /*62b0*/  IMAD R34, R34, 0x2, R25.reuse ;  /* 0x0000000222227824 */ /* 0x100fe400078e0219 */
[----:B------:R-:W-:Y:S01]  /*62c0*/  IMAD R11, R4, 0x2, R25 ;  /* 0x00000002040b7824 */ /* 0x000fe200078e0219 */
[----:B------:R0:W0:Y:S08]  /*62d0*/  SHFL.IDX PT, R39, R36, RZ, 0x1c1f ;  /* 0x001c1fff24277589 */ /* 0x00003000000e0000 */
[----:B------:R-:W-:Y:S05]  /*62e0*/  @!P3 BRA `(.L_x_9735) ;  /* 0x0000000000a4b947 */ /* 0x000fea0003800000 */
[----:B------:R-:W-:Y:S02]  /*62f0*/  ISETP.NE.AND P5, PT, R77, RZ, PT ;  /* 0x000000ff4d00720c */ /* 0x000fe40003fa5270 */
[----:B------:R-:W-:Y:S02]  /*6300*/  ISETP.NE.AND P4, PT, R78, RZ, PT ;  /* 0x000000ff4e00720c */ /* 0x000fe40003f85270 */
[----:B------:R-:W-:-:S09]  /*6310*/  PRMT R37, R10, 0x8880, RZ ;  /* 0x000088800a257816 */ /* 0x000fd200000000ff */
[----:B------:R-:W5:Y:S01]  /*6320*/  @P5 LDS.128 R4, [R34] ;  /* 0x0000000022045984 */ /* 0x000f620000000c00 */
[----:B--2-4-:R-:W-:-:S04]  /*6330*/  @P5 LEA R32, P3, R16, R41, 0x1 ;  /* 0x0000002910205211 */ /* 0x014fc800078608ff */
[----:B0-----:R-:W-:Y:S02]  /*6340*/  @P5 LEA.HI.X R33, R16, R39, R17, 0x1, P3 ;  /* 0x0000002710215211 */ /* 0x001fe400018f0c11 */
[----:B------:R-:W-:-:S04]  /*6350*/  @P4 LEA R14, P3, R2, R41, 0x1 ;  /* 0x00000029020e4211 */ /* 0x000fc800078608ff */
[----:B------:R-:W-:Y:S02]  /*6360*/  @P4 LEA.HI.X R15, R2, R39, R202, 0x1, P3 ;  /* 0x00000027020f4211 */ /* 0x000fe400018f0cca */
[----:B------:R-:W-:-:S13]  /*6370*/  ISETP.NE.AND P3, PT, R79, RZ, PT ;  /* 0x000000ff4f00720c */ /* 0x000fda0003f65270 */
[----:B------:R-:W-:-:S04]  /*6380*/  @P3 LEA R12, P6, R211, R41, 0x1 ;  /* 0x00000029d30c3211 */ /* 0x000fc800078c08ff */
[----:B------:R-:W-:Y:S01]  /*6390*/  @P3 LEA.HI.X R13, R211, R39, R220, 0x1, P6 ;  /* 0x00000027d30d3211 */ /* 0x000fe200030f0cdc */
[----:B-----5:R0:W-:Y:S01]  /*63a0*/  @P5 ST.E.128 desc[UR40][R32.64], R4 ;  /* 0x0000000420005985 */ /* 0x0201e2000c101d28 */
[----:B------:R-:W-:-:S03]  /*63b0*/  ISETP.NE.AND P5, PT, R80, RZ, PT ;  /* 0x000000ff5000720c */ /* 0x000fc60003fa5270 */
[----:B------:R-:W2:Y:S10]  /*63c0*/  @P4 LDS.128 R4, [R11] ;  /* 0x000000000b044984 */ /* 0x000eb40000000c00 */
[----:B0-----:R-:W-:-:S04]  /*63d0*/  @P5 LEA R32, P6, R210, R41, 0x1 ;  /* 0x00000029d2205211 */ /* 0x001fc800078c08ff */
[----:B------:R-:W-:Y:S01]  /*63e0*/  @P5 LEA.HI.X R33, R210, R39, R219, 0x1, P6 ;  /* 0x00000027d2215211 */ /* 0x000fe200030f0cdb */
[----:B--2---:R0:W-:Y:S01]  /*63f0*/  @P4 ST.E.128 desc[UR40][R14.64], R4 ;  /* 0x000000040e004985 */ /* 0x0041e2000c101d28 */
[----:B------:R-:W-:-:S03]  /*6400*/  ISETP.NE.AND P4, PT, R81, RZ, PT ;  /* 0x000000ff5100720c */ /* 0x000fc60003f85270 */
[----:B------:R-:W2:Y:S10]  /*6410*/  @P3 LDS.128 R4, [R34+0x3000] ;  /* 0x0030000022043984 */ /* 0x000eb40000000c00 */
        /* <DEDUP_REMOVED lines=13> */
[----:B------:R-:W-:-:S03]  /*64f0*/  ISETP.GT.AND P4, PT, R37, -0x1, PT ;  /* 0xffffffff2500780c */ /* 0x000fc60003f84270 */
[----:B------:R-:W2:Y:S10]  /*6500*/  @P3 LDS.128 R4, [R11+0x6000] ;  /* 0x006000000b043984 */ /* 0x000eb40000000c00 */
[----:B0-----:R-:W-:-:S04]  /*6510*/  @!P4 LEA R14, P6, R212, R41, 0x1 ;  /* 0x00000029d40ec211 */ /* 0x001fc800078c08ff */
[----:B------:R-:W-:Y:S01]  /*6520*/  @!P4 LEA.HI.X R15, R212, R39, R215, 0x1, P6 ;  /* 0x00000027d40fc211 */ /* 0x000fe200030f0cd7 */
[----:B--2---:R-:W-:Y:S04]  /*6530*/  @P3 ST.E.128 desc[UR40][R12.64], R4 ;  /* 0x000000040c003985 */ /* 0x004fe8000c101d28 */
[----:B------:R-:W0:Y:S04]  /*6540*/  @P5 LDS.128 R4, [R34+0x9000] ;  /* 0x0090000022045984 */ /* 0x000e280000000c00 */
[----:B0-----:R-:W-:Y:S04]  /*6550*/  @P5 ST.E.128 desc[UR40][R32.64], R4 ;  /* 0x0000000420005985 */ /* 0x001fe8000c101d28 */
[----:B------:R-:W0:Y:S04]  /*6560*/  @!P4 LDS.128 R4, [R11+0x9000] ;  /* 0x009000000b04c984 */ /* 0x000e280000000c00 */
[----:B0-----:R0:W-:Y:S02]  /*6570*/  @!P4 ST.E.128 desc[UR40][R14.64], R4 ;  /* 0x000000040e00c985 */ /* 0x0011e4000c101d28 */
.L_x_9735:
[----:B------:R-:W-:Y:S05]  /*6580*/  BSYNC B0 ;  /* 0x0000000000007941 */ /* 0x000fea0003800000 */
.L_x_9734:
[----:B------:R-:W-:Y:S01]  /*6590*/  ISETP.GE.AND P3, PT, R94, 0x41, PT ;  /* 0x000000415e00780c */ /* 0x000fe20003f66270 */
[----:B------:R1:W1:Y:S01]  /*65a0*/  SHFL.IDX PT, R37, R36, 0x1, 0x1c1f ;  /* 0x003c1f0024257f89 */ /* 0x00026200000e0000 */
[----:B------:R-:W-:Y:S03]  /*65b0*/  BSSY B0, `(.L_x_9736) ;  /* 0x000002c000007945 */ /* 0x000fe60003800000 */
[----:B0-----:R-:W0:Y:S08]  /*65c0*/  SHFL.IDX PT, R35, R35, 0x1, 0x1c1f ;  /* 0x003c1f0023237f89 */ /* 0x001e3000000e0000 */
[----:B------:R-:W-:Y:S05]  /*65d0*/  @!P3 BRA `(.L_x_9737) ;  /* 0x0000000000a4b947 */ /* 0x000fea0003800000 */
[----:B------:R-:W-:Y:S02]  /*65e0*/  ISETP.NE.AND P5, PT, R77, RZ, PT ;  /* 0x000000ff4d00720c */ /* 0x000fe40003fa5270 */
[----:B------:R-:W-:Y:S02]  /*65f0*/  ISETP.NE.AND P4, PT, R78, RZ, PT ;  /* 0x000000ff4e00720c */ /* 0x000fe40003f85270 */
[----:B-1----:R-:W-:-:S09]  /*6600*/  PRMT R36, R10, 0x8880, RZ ;  /* 0x000088800a247816 */ /* 0x002fd200000000ff */
[----:B------:R-:W1:Y:S01]  /*6610*/  @P5 LDS.128 R4, [R34+0x2000] ;  /* 0x0020000022045984 */ /* 0x000e620000000c00 */
[----:B0-2---:R-:W-:-:S04]  /*6620*/  @P5 LEA R32, P3, R16, R35, 0x1 ;  /* 0x0000002310205211 */ /* 0x005fc800078608ff */
[----:B------:R-:W-:Y:S02]  /*6630*/  @P5 LEA.HI.X R33, R16, R37, R17, 0x1, P3 ;  /* 0x0000002510215211 */ /* 0x000fe400018f0c11 */
[----:B------:R-:W-:-:S04]  /*6640*/  @P4 LEA R14, P3, R2, R35, 0x1 ;  /* 0x00000023020e4211 */ /* 0x000fc800078608ff */
[----:B------:R-:W-:Y:S02]  /*6650*/  @P4 LEA.HI.X R15, R2, R37, R202, 0x1, P3 ;  /* 0x00000025020f4211 */ /* 0x000fe400018f0cca */
[----:B------:R-:W-:-:S13]  /*6660*/  ISETP.NE.AND P3, PT, R79, RZ, PT ;  /* 0x000000ff4f00720c */ /* 0x000fda0003f65270 */
[----:B------:R-:W-:-:S04]  /*6670*/  @P3 LEA R12, P6, R211, R35, 0x1 ;  /* 0x00000023d30c3211 */ /* 0x000fc800078c08ff */
[----:B------:R-:W-:Y:S01]  /*6680*/  @P3 LEA.HI.X R13, R211, R37, R220, 0x1, P6 ;  /* 0x00000025d30d3211 */ /* 0x000fe200030f0cdc */
[----:B-1----:R0:W-:Y:S01]  /*6690*/  @P5 ST.E.128 desc[UR40][R32.64], R4 ;  /* 0x0000000420005985 */ /* 0x0021e2000c101d28 */
[----:B------:R-:W-:-:S03]  /*66a0*/  ISETP.NE.AND P5, PT, R80, RZ, PT ;  /* 0x000000ff5000720c */ /* 0x000fc60003fa5270 */
[----:B------:R-:W1:Y:S10]  /*66b0*/  @P4 LDS.128 R4, [R11+0x2000] ;  /* 0x002000000b044984 */ /* 0x000e740000000c00 */
[----:B0-----:R-:W-:-:S04]  /*66c0*/  @P5 LEA R32, P6, R210, R35, 0x1 ;  /* 0x00000023d2205211 */ /* 0x001fc800078c08ff */
        /* <DEDUP_REMOVED lines=17> */
[----:B------:R-:W-:-:S03]  /*67e0*/  ISETP.GT.AND P4, PT, R36, -0x1, PT ;  /* 0xffffffff2400780c */ /* 0x000fc60003f84270 */
[----:B------:R-:W1:Y:S10]  /*67f0*/  @P3 LDS.128 R4, [R11+0x8000] ;  /* 0x008000000b043984 */ /* 0x000e740000000c00 */
[----:B0-----:R-:W-:-:S04]  /*6800*/  @!P4 LEA R14, P6, R212, R35, 0x1 ;  /* 0x00000023d40ec211 */ /* 0x001fc800078c08ff */
[----:B------:R-:W-:Y:S01]  /*6810*/  @!P4 LEA.HI.X R15, R212, R37, R215, 0x1, P6 ;  /* 0x00000025d40fc211 */ /* 0x000fe200030f0cd7 */
[----:B-1----:R-:W-:Y:S04]  /*6820*/  @P3 ST.E.128 desc[UR40][R12.64], R4 ;  /* 0x000000040c003985 */ /* 0x002fe8000c101d28 */
[----:B------:R-:W0:Y:S04]  /*6830*/  @P5 LDS.128 R4, [R34+0xb000] ;  /* 0x00b0000022045984 */ /* 0x000e280000000c00 */
[----:B0-----:R-:W-:Y:S04]  /*6840*/  @P5 ST.E.128 desc[UR40][R32.64], R4 ;  /* 0x0000000420005985 */ /* 0x001fe8000c101d28 */
[----:B------:R-:W0:Y:S04]  /*6850*/  @!P4 LDS.128 R4, [R11+0xb000] ;  /* 0x00b000000b04c984 */ /* 0x000e280000000c00 */
[----:B0-----:R0:W-:Y:S02]  /*6860*/  @!P4 ST.E.128 desc[UR40][R14.64], R4 ;  /* 0x000000040e00c985 */ /* 0x0011e4000c101d28 */
.L_x_9737:
[----:B------:R-:W-:Y:S05]  /*6870*/  BSYNC B0 ;  /* 0x0000000000007941 */ /* 0x000fea0003800000 */
.L_x_9736:
[----:B0-----:R-:W5:Y:S01]  /*6880*/  LDL R4, [R1] ;  /* 0x0000000001047983 */ /* 0x001f620000100800 */
[----:B-1-3--:R-:W-:Y:S02]  /*6890*/  @!P2 VIADD R87, R87, 0x228c0 ;  /* 0x000228c05757a836 */ /* 0x00afe40000000000 */
[----:B------:R-:W-:Y:S01]  /*68a0*/  VIADD R18, R18, 0x1 ;  /* 0x0000000112127836 */ /* 0x000fe20000000000 */
[----:B------:R-:W-:Y:S01]  /*68b0*/  @!PT LDS RZ, [RZ] ;  /* 0x00000000fffff984 */ /* 0x000fe20000000800 */
[----:B------:R-:W-:Y:S01]  /*68c0*/  @!PT LDS RZ, [RZ] ;  /* 0x00000000fffff984 */ /* 0x000fe20000000800 */
[----:B------:R-:W-:Y:S01]  /*68d0*/  @!PT LDS RZ, [RZ] ;  /* 0x00000000fffff984 */ /* 0x000fe20000000800 */
[----:B------:R-:W-:Y:S01]  /*68e0*/  @!PT LDS RZ, [RZ] ;  /* 0x00000000fffff984 */ /* 0x000fe20000000800 */
[----:B------:R0:W-:Y:S06]  /*68f0*/  MEMBAR.ALL.CTA ;  /* 0x0000000000007992 */ /* 0x0001ec0000008000 */
[----:B0-----:R-:W0:Y:S01]  /*6900*/  FENCE.VIEW.ASYNC.S ;  /* 0x00000000000073c6 */ /* 0x001e220000000000 */
[----:B------:R-:W-:Y:S01]  /*6910*/  @!P2 PRMT R87, RZ, 0x654, R87 ;  /* 0x00000654ff57a816 */ /* 0x000fe20000000057 */
[----:B0-----:R0:W-:Y:S06]  /*6920*/  BAR.SYNC.DEFER_BLOCKING R60, 0x80 ;  /* 0x0002003c0000751d */ /* 0x0011ec0000010000 */
[----:B------:R0:W-:Y:S01]  /*6930*/  @!P2 SYNCS.ARRIVE.TRANS64.RED.A1T0 RZ, [R87+URZ], RZ ;  /* 0x000000ff57ffa9a7 */ /* 0x0001e2000810043f */
[----:B------:R-:W-:-:S04]  /*6940*/  ISETP.NE.AND P2, PT, R18, 0x2, PT ;  /* 0x000000021200780c */ /* 0x000fc80003f45270 */
[----:B------:R-:W-:Y:S02]  /*6950*/  SEL R5, RZ, 0x1, P2 ;  /* 0x00000001ff057807 */ /* 0x000fe40001000000 */
[----:B------:R-:W-:Y:S02]  /*6960*/  SEL R18, R18, RZ, P2 ;  /* 0x000000ff12127207 */ /* 0x000fe40001000000 */
[----:B------:R-:W-:Y:S02]  /*6970*/  LOP3.LUT R204, R204, R5, RZ, 0x3c, !PT ;  /* 0x00000005cccc7212 */ /* 0x000fe400078e3cff */
[----:B-----5:R-:W-:-:S13]  /*6980*/  LOP3.LUT P3, RZ, R4, 0x2, RZ, 0xc0, !PT ;  /* 0x0000000204ff7812 */ /* 0x020fda000786c0ff */
[----:B0-----:R-:W-:Y:S05]  /*6990*/  @P3 BRA `(.L_x_9738) ;  /* 0xffffffc000e43947 */ /* 0x001fea000383ffff */
[----:B------:R-:W0:Y:S01]  /*69a0*/  S2R R4, SR_TID.X ;  /* 0x0000000000047919 */ /* 0x000e220000002100 */
[----:B------:R-:W-:Y:S02]  /*69b0*/  PLOP3.LUT P0, PT, PT, PT, PT, 0x8, 0x0 ;  /* 0x000000000000781c */ /* 0x000fe40003f0e170 */
[----:B0-----:R-:W-:-:S04]  /*69c0*/  SHF.R.U32.HI R4, RZ, 0x7, R4 ;  /* 0x00000007ff047819 */ /* 0x001fc80000011604 */
[----:B------:R-:W-:-:S13]  /*69d0*/  ISETP.NE.AND P3, PT, R4, 0x1, PT ;  /* 0x000000010400780c */ /* 0x000fda0003f65270 */
[----:B------:R-:W-:Y:S05]  /*69e0*/  @!P3 WARPSYNC.ALL ;  /* 0x000000000000b948 */ /* 0x000fea0003800000 */
[----:B------:R-:W-:Y:S06]  /*69f0*/  @!P3 BAR.ARV 0x9, 0x100 ;  /* 0x024400000000bb1d */ /* 0x000fec0000002000 */
.L_x_9680:
[----:B------:R-:W-:Y:S01]  /*6a00*/  IMAD.MOV.U32 R0, RZ, RZ, RZ ;  /* 0x000000ffff007224 */ /* 0x000fe200078e00ff */
[----:B------:R-:W-:Y:S06]  /*6a10*/  @P0 BRA `(.L_x_9739) ;  /* 0x00000000000c0947 */ /* 0x000fec0003800000 */
[----:B------:R-:W0:Y:S01]  /*6a20*/  FENCE.VIEW.ASYNC.G ;  /* 0x00000000000073c6 */ /* 0x000e220000000100 */
[----:B------:R-:W-:Y:S05]  /*6a30*/  WARPSYNC.ALL ;  /* 0x0000000000007948 */ /* 0x000fea0003800000 */
[----:B0-----:R-:W-:Y:S06]  /*6a40*/  BAR.ARV 0xc, 0x180 ;  /* 0x0306000000007b1d */ /* 0x001fec0000002000 */
.L_x_9739:
[----:B------:R-:W3:Y:S01]  /*6a50*/  LDL R3, [R1] ;  /* 0x0000000001037983 */ /* 0x000ee20000100800 */
[----:B------:R-:W-:Y:S01]  /*6a60*/  BSSY B0, `(.L_x_9740) ;  /* 0x0000021000007945 */ /* 0x000fe20003800000 */
[----:B---3--:R-:W-:-:S13]  /*6a70*/  LOP3.LUT P0, RZ, R3, 0x8, RZ, 0xc0, !PT ;  /* 0x0000000803ff7812 */ /* 0x008fda000780c0ff */
[----:B------:R-:W-:Y:S05]  /*6a80*/  @!P0 BRA `(.L_x_9741) ;  /* 0x0000000000788947 */ /* 0x000fea0003800000 */
[----:B------:R-:W3:Y:S01]  /*6a90*/  LDL R3, [R1+0x30] ;  /* 0x0000300001037983 */ /* 0x000ee20000100800 */
[----:B------:R-:W-:Y:S01]  /*6aa0*/  ULDC UR4, c[0x0][0x9f0] ;  /* 0x00027c0000047ab9 */ /* 0x000fe20000000800 */
[----:B---3--:R-:W-:-:S04]  /*6ab0*/  ISETP.NE.AND P0, PT, R3, RZ, PT ;  /* 0x000000ff0300720c */ /* 0x008fc80003f05270 */
        /* <DEDUP_REMOVED lines=27> */
.L_x_9741:
[----:B------:R-:W-:Y:S05]  /*6c70*/  BSYNC B0 ;  /* 0x0000000000007941 */ /* 0x000fea0003800000 */
.L_x_9740:
[----:B------:R-:W3:Y:S01]  /*6c80*/  LDL R3, [R1+0x48] ;  /* 0x0000480001037983 */ /* 0x000ee20000100800 */
[----:B------:R-:W-:Y:S01]  /*6c90*/  PLOP3.LUT P0, PT, PT, PT, PT, 0x80, 0x0 ;  /* 0x000000000000781c */ /* 0x000fe20003f0f070 */
[----:B------:R-:W-:Y:S01]  /*6ca0*/  IMAD.MOV.U32 R155, RZ, RZ, RZ ;  /* 0x000000ffff9b7224 */ /* 0x000fe200078e00ff */
[----:B------:R-:W-:Y:S01]  /*6cb0*/  CS2R R150, SRZ ;  /* 0x0000000000967805 */ /* 0x000fe2000001ff00 */
        /* <DEDUP_REMOVED lines=26> */
[----:B--2---:R-:W-:Y:S02]  /*6e60*/  CS2R R98, SRZ ;  /* 0x0000000000627805 */ /* 0x004fe4000001ff00 */
        /* <DEDUP_REMOVED lines=28> */
[----:B----4-:R-:W-:Y:S02]  /*7030*/  CS2R R40, SRZ ;  /* 0x0000000000287805 */ /* 0x010fe4000001ff00 */
        /* <DEDUP_REMOVED lines=8> */
[----:B---3--:R-:W-:-:S05]  /*70c0*/  IMAD R3, R3, R0, RZ ;  /* 0x0000000003037224 */ /* 0x008fca00078e02ff */
[----:B------:R0:W-:Y:S01]  /*70d0*/  STL [R1+0x18], R3 ;  /* 0x0000180301007387 */ /* 0x0001e20000100800 */
[----:B------:R-:W-:-:S04]  /*70e0*/  VIADDMNMX R177, R3, R0, R177, PT ;  /* 0x0000000003b17246 */ /* 0x000fc800038001b1 */
[----:B------:R-:W-:-:S13]  /*70f0*/  ISETP.GT.AND P1, PT, R177, R3, PT ;  /* 0x00000003b100720c */ /* 0x000fda0003f24270 */
[----:B0-----:R-:W-:Y:S05]  /*7100*/  @!P1 BRA `(.L_x_9742) ;  /* 0x00000078003c9947 */ /* 0x001fea0003800000 */
[----:B------:R-:W0:Y:S01]  /*7110*/  S2R R0, SR_TID.X ;  /* 0x0000000000007919 */ /* 0x000e220000002100 */
[----:B------:R-:W-:Y:S01]  /*7120*/  UMOV UR4, 0xffffffff ;  /* 0xffffffff00047882 */ /* 0x000fe20000000000 */
[----:B0-----:R-:W-:-:S05]  /*7130*/  VIADD R29, R0, 0xffffff80 ;  /* 0xffffff80001d7836 */ /* 0x001fca0000000000 */
[----:B------:R-:W-:-:S04]  /*7140*/  SHF.R.S32.HI R30, RZ, 0x1f, R29 ;  /* 0x0000001fff1e7819 */ /* 0x000fc8000001141d */
[----:B------:R-:W-:-:S04]  /*7150*/  LEA.HI R13, R30, R29, RZ, 0x7 ;  /* 0x0000001d1e0d7211 */ /* 0x000fc800078f38ff */
[----:B------:R-:W-:Y:S01]  /*7160*/  SHF.R.S32.HI R13, RZ, 0x7, R13 ;  /* 0x00000007ff0d7819 */ /* 0x000fe2000001140d */
[----:B------:R-:W-:Y:S06]  /*7170*/  BRA.DIV UR4, `(.L_x_9743) ;  /* 0x0000014204e47947 */ /* 0x000fec000b800000 */
[----:B------:R0:W1:Y:S02]  /*7180*/  SHFL.IDX PT, R14, R13, RZ, 0x1f ;  /* 0x00001fff0d0e7589 */ /* 0x00006400000e0000 */
.L_x_9981:
[----:B-1----:R-:W-:Y:S01]  /*7190*/  LEA.HI R0, R14, R14, RZ, 0x1 ;  /* 0x0000000e0e007211 */ /* 0x002fe200078f08ff */
[----:B------:R-:W-:Y:S01]  /*71a0*/  VIADD R26, R19, 0x18400 ;  /* 0x00018400131a7836 */ /* 0x000fe20000000000 */
[----:B------:R-:W-:Y:S02]  /*71b0*/  BSSY B6, `(.L_x_9744) ;  /* 0x0000018000067945 */ /* 0x000fe40003800000 */
[----:B------:R-:W-:Y:S02]  /*71c0*/  LOP3.LUT R3, R0, 0x1e, RZ, 0xc0, !PT ;  /* 0x0000001e00037812 */ /* 0x000fe400078ec0ff */
[----:B------:R-:W-:-:S03]  /*71d0*/  LOP3.LUT P0, RZ, R26, 0x1bf, RZ, 0xc0, !PT ;  /* 0x000001bf1aff7812 */ /* 0x000fc6000780c0ff */
[----:B------:R-:W-:-:S04]  /*71e0*/  IMAD.IADD R3, R14, 0x1, -R3 ;  /* 0x000000010e037824 */ /* 0x000fc800078e0a03 */
[----:B------:R-:W-:-:S05]  /*71f0*/  IMAD R3, R3, 0x2000, R26 ;  /* 0x0000200003037824 */ /* 0x000fca00078e021a */
        /* <DEDUP_REMOVED lines=18> */
[----:B-1---5:R-:W-:Y:S05]  /*7320*/  CALL.ABS.NOINC R14 ;  /* 0x000000000e007343 */ /* 0x022fea0003c00000 */
.L_x_9745:
[----:B------:R-:W-:Y:S05]  /*7330*/  BSYNC B6 ;  /* 0x0000000000067941 */ /* 0x000fea0003800000 */
.L_x_9744:
        /* <DEDUP_REMOVED lines=13> */
.L_x_9749:
[----:B--2---:R2:W3:Y:S02]  /*7410*/  SYNCS.PHASECHK.TRANS64.TRYWAIT P0, [R19+URZ+0x22800], R0 ;  /* 0x02280000130075a7 */ /* 0x0044e4000800017f */
[----:B---3--:R-:W-:Y:S05]  /*7420*/  @!P0 NANOSLEEP.SYNCS 0x989680 ;  /* 0x009896800000895d */ /* 0x008fea0003900000 */
[----:B------:R-:W3:Y:S02]  /*7430*/  @!P0 SYNCS.PHASECHK.TRANS64 P0, [R19+URZ+0x22800], R0 ;  /* 0x02280000130085a7 */ /* 0x000ee4000800007f */
[----:B---3--:R-:W-:Y:S05]  /*7440*/  @!P0 BRA `(.L_x_9749) ;  /* 0xfffffffc00f08947 */ /* 0x008fea000383ffff */
.L_x_9748:
[----:B------:R-:W-:Y:S05]  /*7450*/  BSYNC B0 ;  /* 0x0000000000007941 */ /* 0x000fea0003800000 */
.L_x_9747:
[----:B------:R-:W-:Y:S05]  /*7460*/  BRA `(.L_x_9750) ;  /* 0x0000002000d87947 */ /* 0x000fea0003800000 */
.L_x_9746:
[----:B-----5:R-:W-:Y:S01]  /*7470*/  SHF.R.S32.HI R0, RZ, 0x1f, R50 ;  /* 0x0000001fff007819 */ /* 0x020fe20000011432 */
[----:B------:R-:W-:Y:S01]  /*7480*/  ULDC.64 UR4, c[0x0][0x3f8] ;  /* 0x0000fe0000047ab9 */ /* 0x000fe20000000a00 */
[----:B------:R-:W-:Y:S01]  /*7490*/  ULDC.64 UR6, c[0x0][0x408] ;  /* 0x0001020000067ab9 */ /* 0x000fe20000000a00 */
[----:B------:R-:W-:Y:S01]  /*74a0*/  LOP3.LUT P0, RZ, R26, 0x3ff, RZ, 0xc0, !PT ;  /* 0x000003ff1aff7812 */ /* 0x000fe2000780c0ff */
[----:B------:R-:W-:Y:S01]  /*74b0*/  IMAD.WIDE.U32 R4, R50, UR4, RZ ;  /* 0x0000000432047c25 */ /* 0x000fe2000f8e00ff */
[----:B------:R-:W-:Y:S03]  /*74c0*/  BSSY B6, `(.L_x_9751) ;  /* 0x000001f000067945 */ /* 0x000fe60003800000 */
[C---:B------:R-:W-:Y:S02]  /*74d0*/  IMAD R3, R0.reuse, UR4, RZ ;  /* 0x0000000400037c24 */ /* 0x040fe4000f8e02ff */
[----:B------:R-:W-:-:S02]  /*74e0*/  IMAD R9, R0, UR6, RZ ;  /* 0x0000000600097c24 */ /* 0x000fc4000f8e02ff */
        /* <DEDUP_REMOVED lines=28> */
.L_x_9752:
[----:B------:R-:W-:Y:S05]  /*76b0*/  BSYNC B6 ;  /* 0x0000000000067941 */ /* 0x000fea0003800000 */
.L_x_9751:
[----:B------:R-:W-:Y:S01]  /*76c0*/  LEA.HI R29, R30, R29, RZ, 0x2 ;  /* 0x0000001d1e1d7211 */ /* 0x000fe200078f10ff */
[----:B------:R-:W-:Y:S01]  /*76d0*/  ULDC.U8 UR4, c[0x0][0x410] ;  /* 0x0001040000047ab9 */ /* 0x000fe20000000000 */
[----:B------:R-:W-:Y:S01]  /*76e0*/  BSSY B0, `(.L_x_9753) ;  /* 0x0000206000007945 */ /* 0x000fe20003800000 */
[----:B------:R-:W-:Y:S01]  /*76f0*/  ISETP.NE.AND P0, PT, RZ, UR4, PT ;  /* 0x00000004ff007c0c */ /* 0x000fe2000bf05270 */
[----:B------:R-:W-:Y:S01]  /*7700*/  IMAD R4, R49, 0x80, R200 ;  /* 0x0000008031047824 */ /* 0x000fe200078e02c8 */
[----:B------:R-:W-:-:S04]  /*7710*/  SHF.R.S32.HI R29, RZ, 0x1f, R29 ;  /* 0x0000001fff1d7819 */ /* 0x000fc8000001141d */
[----:B------:R-:W-:-:S04]  /*7720*/  LEA.HI R29, R29, R200, RZ, 0x3 ;  /* 0x000000c81d1d7211 */ /* 0x000fc800078f18ff */
[----:B------:R-:W-:-:S05]  /*7730*/  LOP3.LUT R29, R29, 0xfffffff8, RZ, 0xc0, !PT ;  /* 0xfffffff81d1d7812 */ /* 0x000fca00078ec0ff */
[----:B------:R-:W-:Y:S01]  /*7740*/  IMAD.IADD R31, R200, 0x1, -R29 ;  /* 0x00000001c81f7824 */ /* 0x000fe200078e0a1d */
[----:B------:R-:W-:Y:S06]  /*7750*/  @!P0 BRA `(.L_x_9754) ;  /* 0x00000010000c8947 */ /* 0x000fec0003800000 */
[----:B------:R-:W-:-:S03]  /*7760*/  UMOV UR4, 0xffffffff ;  /* 0xffffffff00047882 */ /* 0x000fc60000000000 */
[----:B------:R-:W-:Y:S05]  /*7770*/  BRA.DIV UR4, `(.L_x_9755) ;  /* 0x0000013e04887947 */ /* 0x000fea000b800000 */
[----:B------:R1:W2:Y:S04]  /*7780*/  SHFL.IDX PT, R0, R27, RZ, 0x1c1f ;  /* 0x001c1fff1b007589 */ /* 0x0002a800000e0000 */
[----:B------:R1:W3:Y:S04]  /*7790*/  SHFL.IDX PT, R3, R26, RZ, 0x1c1f ;  /* 0x001c1fff1a037589 */ /* 0x0002e800000e0000 */
[----:B------:R-:W4:Y:S04]  /*77a0*/  SHFL.IDX PT, R25, R25, RZ, 0x1c1f ;  /* 0x001c1fff19197589 */ /* 0x000f2800000e0000 */
[----:B------:R1:W0:Y:S02]  /*77b0*/  SHFL.IDX PT, R20, R28, RZ, 0x1c1f ;  /* 0x001c1fff1c147589 */ /* 0x00022400000e0000 */
.L_x_9987:
[----:B------:R-:W5:Y:S01]  /*77c0*/  LDL R7, [R1+0x40] ;  /* 0x0000400001077983 */ /* 0x000f620000100800 */
[----:B------:R-:W-:Y:S01]  /*77d0*/  ULDC UR4, c[0x0][0x448] ;  /* 0x0001120000047ab9 */ /* 0x000fe20000000800 */
[----:B------:R-:W-:Y:S01]  /*77e0*/  IMAD.SHL.U32 R10, R31, 0x40, RZ ;  /* 0x000000401f0a7824 */ /* 0x000fe200078e00ff */
[----:B------:R-:W-:Y:S01]  /*77f0*/  BSSY B1, `(.L_x_9756) ;  /* 0x0000023000017945 */ /* 0x000fe20003800000 */
[----:B------:R-:W-:Y:S01]  /*7800*/  IMAD R48, R48, UR4, RZ ;  /* 0x0000000430307c24 */ /* 0x000fe2000f8e02ff */
[----:B------:R-:W-:Y:S02]  /*7810*/  CS2R R8, SRZ ;  /* 0x0000000000087805 */ /* 0x000fe4000001ff00 */
[----:B-1----:R-:W-:Y:S02]  /*7820*/  LOP3.LUT R27, R10, 0x1c0, RZ, 0xc0, !PT ;  /* 0x000001c00a1b7812 */ /* 0x002fe400078ec0ff */
        /* <DEDUP_REMOVED lines=10> */
[----:B---3--:R-:W-:Y:S01]  /*78d0*/  IMAD.MOV.U32 R4, RZ, RZ, R3 ;  /* 0x000000ffff047224 */ /* 0x008fe200078e0003 */
[----:B------:R-:W-:Y:S01]  /*78e0*/  ISETP.GE.AND P2, PT, R22, UR4, PT ;  /* 0x0000000416007c0c */ /* 0x000fe2000bf46270 */
[----:B--2---:R-:W-:Y:S01]  /*78f0*/  IMAD.MOV.U32 R5, RZ, RZ, R0 ;  /* 0x000000ffff057224 */ /* 0x004fe200078e0000 */
[C---:B------:R-:W-:Y:S01]  /*7900*/  ISETP.GE.AND P3, PT, R205.reuse, UR4, PT ;  /* 0x00000004cd007c0c */ /* 0x040fe2000bf66270 */
[----:B------:R-:W-:Y:S01]  /*7910*/  IMAD.SHL.U32 R14, R205, 0x2, RZ ;  /* 0x00000002cd0e7824 */ /* 0x000fe200078e00ff */
[----:B------:R-:W-:-:S04]  /*7920*/  SHF.R.S32.HI R8, RZ, 0x1f, R205 ;  /* 0x0000001fff087819 */ /* 0x000fc800000114cd */
[----:B------:R-:W-:-:S05]  /*7930*/  SHF.L.U64.HI R8, R205, 0x1, R8 ;  /* 0x00000001cd087819 */ /* 0x000fca0000010208 */
[----:B------:R-:W-:Y:S02]  /*7940*/  @!P2 IMAD.WIDE R4, R22, 0x2, R4 ;  /* 0x000000021604a825 */ /* 0x000fe400078e0204 */
[-C--:B------:R-:W-:Y:S02]  /*7950*/  @!P3 IADD3 R12, P0, R3, R14.reuse, RZ ;  /* 0x0000000e030cb210 */ /* 0x080fe40007f1e0ff */
[----:B0-----:R-:W-:Y:S01]  /*7960*/  @!P3 IADD3 R14, P1, R20, R14, RZ ;  /* 0x0000000e140eb210 */ /* 0x001fe20007f3e0ff */
[----:B------:R0:W5:Y:S02]  /*7970*/  @!P2 LD.E.64 R6, desc[UR40][R4.64] ;  /* 0x000000280406a980 */ /* 0x000164000c101b00 */
[--C-:B------:R-:W-:Y:S02]  /*7980*/  @!P3 IMAD.X R13, R0, 0x1, R8.reuse, P0 ;  /* 0x00000001000db824 */ /* 0x100fe400000e0608 */
[----:B----4-:R-:W-:Y:S01]  /*7990*/  @!P3 IMAD.X R15, R25, 0x1, R8, P1 ;  /* 0x00000001190fb824 */ /* 0x010fe200008e0608 */
        /* <DEDUP_REMOVED lines=8> */
.L_x_9757:
[----:B------:R-:W-:Y:S05]  /*7a20*/  BSYNC B1 ;  /* 0x0000000000017941 */ /* 0x000fea0003800000 */
.L_x_9756:
[----:B------:R-:W4:Y:S01]  /*7a30*/  LDL R32, [R1+0x1c] ;  /* 0x00001c0001207983 */ /* 0x000f220000100800 */
[----:B------:R-:W4:Y:S01]  /*7a40*/  SYNCS.PHASECHK.TRANS64.TRYWAIT P0, [R19+URZ+0x22800], R26 ;  /* 0x0228001a130075a7 */ /* 0x000f22000800017f */
[----:B--2---:R-:W-:Y:S01]  /*7a50*/  LOP3.LUT R0, R27, 0x18, R16, 0xf8, !PT ;  /* 0x000000181b007812 */ /* 0x004fe200078ef810 */
[----:B-1----:R-:W-:Y:S01]  /*7a60*/  IMAD R21, R49, -0x80, R48 ;  /* 0xffffff8031157824 */ /* 0x002fe200078e0230 */
[----:B------:R-:W-:Y:S01]  /*7a70*/  SHF.R.U32.HI R27, RZ, 0x3, R27 ;  /* 0x00000003ff1b7819 */ /* 0x000fe2000001161b */
[----:B---3-5:R-:W-:Y:S01]  /*7a80*/  IMAD.MOV.U32 R3, RZ, RZ, R4 ;  /* 0x000000ffff037224 */ /* 0x028fe200078e0004 */
[--C-:B------:R-:W-:Y:S01]  /*7a90*/  SHF.R.U64 R4, R4, 0x10, R5.reuse ;  /* 0x0000001004047819 */ /* 0x100fe20000001205 */
[----:B------:R-:W-:Y:S01]  /*7aa0*/  IMAD.MOV.U32 R14, RZ, RZ, R6 ;  /* 0x000000ffff0e7224 */ /* 0x000fe200078e0006 */
[----:B------:R-:W-:Y:S01]  /*7ab0*/  LOP3.LUT R30, R0, R27, RZ, 0x3c, !PT ;  /* 0x0000001b001e7212 */ /* 0x000fe200078e3cff */
[--C-:B------:R-:W-:Y:S01]  /*7ac0*/  IMAD.MOV.U32 R0, RZ, RZ, R5.reuse ;  /* 0x000000ffff007224 */ /* 0x100fe200078e0005 */
[----:B------:R-:W-:Y:S01]  /*7ad0*/  SHF.R.U32.HI R27, RZ, 0x10, R5 ;  /* 0x00000010ff1b7819 */ /* 0x000fe20000011605 */
[----:B0-----:R-:W-:Y:S01]  /*7ae0*/  IMAD.MOV.U32 R13, RZ, RZ, R7 ;  /* 0x000000ffff0d7224 */ /* 0x001fe200078e0007 */
[--C-:B------:R-:W-:Y:S01]  /*7af0*/  SHF.R.U64 R20, R10, 0x10, R11.reuse ;  /* 0x000000100a147819 */ /* 0x100fe2000000120b */
[----:B------:R-:W-:Y:S01]  /*7b00*/  IMAD.MOV.U32 R15, RZ, RZ, R10 ;  /* 0x000000ffff0f7224 */ /* 0x000fe200078e000a */
[--C-:B----4-:R-:W-:Y:S01]  /*7b10*/  SHF.R.U32.HI R25, RZ, 0x10, R11.reuse ;  /* 0x00000010ff197819 */ /* 0x110fe2000001160b */
[----:B------:R-:W-:Y:S01]  /*7b20*/  IMAD.MOV.U32 R12, RZ, RZ, R11 ;  /* 0x000000ffff0c7224 */ /* 0x000fe200078e000b */
[--C-:B------:R-:W-:Y:S01]  /*7b30*/  SHF.R.U64 R29, R6, 0x10, R7.reuse ;  /* 0x00000010061d7819 */ /* 0x100fe20000001207 */
[----:B------:R-:W-:Y:S01]  /*7b40*/  BSSY B1, `(.L_x_9758) ;  /* 0x0000013000017945 */ /* 0x000fe20003800000 */
[----:B------:R-:W-:Y:S01]  /*7b50*/  SHF.R.U32.HI R28, RZ, 0x10, R7 ;  /* 0x00000010ff1c7819 */ /* 0x000fe20000011607 */
[----:B------:R-:W-:Y:S01]  /*7b60*/  IMAD.MOV.U32 R5, RZ, RZ, R8 ;  /* 0x000000ffff057224 */ /* 0x000fe200078e0008 */
[----:B------:R-:W-:Y:S01]  /*7b70*/  VIMNMX R21, R21, 0x80, PT ;  /* 0x0000008015157848 */ /* 0x000fe20003fe0100 */
[--C-:B------:R-:W-:Y:S01]  /*7b80*/  IMAD.MOV.U32 R10, RZ, RZ, R9.reuse ;  /* 0x000000ffff0a7224 */ /* 0x100fe200078e0009 */
[----:B------:R-:W-:-:S02]  /*7b90*/  SHF.R.U64 R6, R8, 0x10, R9 ;  /* 0x0000001008067819 */ /* 0x000fc40000001209 */
[----:B------:R-:W-:Y:S02]  /*7ba0*/  PRMT R3, R3, 0x5410, R4 ;  /* 0x0000541003037816 */ /* 0x000fe40000000004 */
[----:B------:R-:W-:Y:S02]  /*7bb0*/  PRMT R8, R0, 0x5410, R27 ;  /* 0x0000541000087816 */ /* 0x000fe4000000001b */
[----:B------:R-:W-:Y:S02]  /*7bc0*/  LOP3.LUT P2, RZ, R31, 0x4, RZ, 0xc0, !PT ;  /* 0x000000041fff7812 */ /* 0x000fe4000784c0ff */
[----:B------:R-:W-:Y:S02]  /*7bd0*/  SHF.R.U32.HI R7, RZ, 0x10, R9 ;  /* 0x00000010ff077819 */ /* 0x000fe40000011609 */
[----:B------:R-:W-:Y:S02]  /*7be0*/  PRMT R14, R14, 0x5410, R29 ;  /* 0x000054100e0e7816 */ /* 0x000fe4000000001d */
[----:B------:R-:W-:-:S02]  /*7bf0*/  ISETP.GE.AND P1, PT, R200, R21, PT ;  /* 0x00000015c800720c */ /* 0x000fc40003f26270 */
[----:B------:R-:W-:Y:S02]  /*7c00*/  PRMT R13, R13, 0x5410, R28 ;  /* 0x000054100d0d7816 */ /* 0x000fe4000000001c */
[----:B------:R-:W-:Y:S01]  /*7c10*/  PRMT R15, R15, 0x5410, R20 ;  /* 0x000054100f0f7816 */ /* 0x000fe20000000014 */
[----:B------:R-:W-:-:S04]  /*7c20*/  IMAD R30, R32, 0x200, R30 ;  /* 0x00000200201e7824 */ /* 0x000fc800078e021e */
[----:B------:R-:W-:-:S04]  /*7c30*/  IMAD R11, R30, 0x2, R19 ;  /* 0x000000021e0b7824 */ /* 0x000fc800078e0213 */
[C---:B------:R-:W-:Y:S02]  /*7c40*/  VIADD R4, R11.reuse, 0x18400 ;  /* 0x000184000b047836 */ /* 0x040fe40000000000 */
[----:B------:R-:W-:Y:S01]  /*7c50*/  VIADD R0, R11, 0x18440 ;  /* 0x000184400b007836 */ /* 0x000fe20000000000 */
[----:B------:R-:W-:Y:S06]  /*7c60*/  @!P0 BRA `(.L_x_9759) ;  /* 0x0000013800c08947 */ /* 0x000fec0003800000 */
.L_x_9988:
[----:B------:R-:W-:Y:S05]  /*7c70*/  BSYNC B1 ;  /* 0x0000000000017941 */ /* 0x000fea0003800000 */
.L_x_9758:
        /* <DEDUP_REMOVED lines=49> */
.L_x_9763:
[----:B------:R-:W-:Y:S05]  /*7f90*/  BSYNC B2 ;  /* 0x0000000000027941 */ /* 0x000fea0003800000 */
.L_x_9762:
        /* <DEDUP_REMOVED lines=39> */
.L_x_9761:
[----:B------:R-:W-:Y:S05]  /*8210*/  BSYNC B1 ;  /* 0x0000000000017941 */ /* 0x000fea0003800000 */
.L_x_9760:
        /* <DEDUP_REMOVED lines=26> */
[-C--:B------:R-:W-:Y:S01]  /*83c0*/  FFMA.FTZ R5, R29, R21.reuse, -R26 ;  /* 0x000000151d057223 */ /* 0x080fe2000001081a */
[----:B------:R-:W-:Y:S01]  /*83d0*/  LOP3.LUT R7, R7, 0xffff0000, RZ, 0xc0, !PT ;  /* 0xffff000007077812 */ /* 0x000fe200078ec0ff */
[C---:B------:R-:W-:Y:S01]  /*83e0*/  IMAD.U32 R30, R12.reuse, 0x10000, RZ ;  /* 0x000100000c1e7824 */ /* 0x040fe200078e00ff */
[----:B------:R-:W-:Y:S01]  /*83f0*/  LOP3.LUT R29, R12, 0xffff0000, RZ, 0xc0, !PT ;  /* 0xffff00000c1d7812 */ /* 0x000fe200078ec0ff */
[C---:B------:R-:W-:Y:S01]  /*8400*/  IMAD.U32 R28, R13.reuse, 0x10000, RZ ;  /* 0x000100000d1c7824 */ /* 0x040fe200078e00ff */
[----:B------:R-:W-:Y:S01]  /*8410*/  LOP3.LUT R25, R13, 0xffff0000, RZ, 0xc0, !PT ;  /* 0xffff00000d197812 */ /* 0x000fe200078ec0ff */
[----:B------:R-:W-:Y:S01]  /*8420*/  FFMA.FTZ R20, R31, R21, R20 ;  /* 0x000000151f147223 */ /* 0x000fe20000010014 */
[-C--:B------:R-:W-:Y:S01]  /*8430*/  FMUL.FTZ R13, R30, R6.reuse ;  /* 0x000000061e0d7220 */ /* 0x080fe20000410000 */
[C---:B------:R-:W-:Y:S01]  /*8440*/  FMUL.FTZ R21, R28.reuse, R6 ;  /* 0x000000061c157220 */ /* 0x040fe20000410000 */
[-C--:B------:R-:W-:Y:S01]  /*8450*/  FMUL.FTZ R12, R29, R7.reuse ;  /* 0x000000071d0c7220 */ /* 0x080fe20000410000 */
[C---:B------:R-:W-:Y:S01]  /*8460*/  FMUL.FTZ R26, R25.reuse, R7 ;  /* 0x00000007191a7220 */ /* 0x040fe20000410000 */
[-C--:B------:R-:W-:Y:S01]  /*8470*/  FFMA.FTZ R6, R28, R14.reuse, -R13 ;  /* 0x0000000e1c067223 */ /* 0x080fe2000001080d */
[----:B------:R-:W-:Y:S01]  /*8480*/  FFMA.FTZ R21, R30, R14, R21 ;  /* 0x0000000e1e157223 */ /* 0x000fe20000010015 */
[-C--:B------:R-:W-:Y:S01]  /*8490*/  FFMA.FTZ R7, R25, R15.reuse, -R12 ;  /* 0x0000000f19077223 */ /* 0x080fe2000001080c */
[----:B------:R-:W-:Y:S01]  /*84a0*/  FFMA.FTZ R26, R29, R15, R26 ;  /* 0x0000000f1d1a7223 */ /* 0x000fe2000001001a */
[----:B------:R-:W-:-:S02]  /*84b0*/  F2FP.BF16.F32.PACK_AB R4, R27, R4 ;  /* 0x000000041b04723e */ /* 0x000fc400000010ff */
[----:B------:R-:W-:Y:S02]  /*84c0*/  F2FP.BF16.F32.PACK_AB R5, R20, R5 ;  /* 0x000000051405723e */ /* 0x000fe400000010ff */
[----:B------:R-:W-:Y:S02]  /*84d0*/  F2FP.BF16.F32.PACK_AB R6, R21, R6 ;  /* 0x000000061506723e */ /* 0x000fe400000010ff */
[----:B------:R-:W-:-:S05]  /*84e0*/  F2FP.BF16.F32.PACK_AB R7, R26, R7 ;  /* 0x000000071a07723e */ /* 0x000fca00000010ff */
[----:B------:R1:W-:Y:S02]  /*84f0*/  STS.128 [R11+0x1a400], R4 ;  /* 0x01a400040b007388 */ /* 0x0003e40000000c00 */
.L_x_9766:
[----:B------:R-:W-:Y:S05]  /*8500*/  BSYNC B1 ;  /* 0x0000000000017941 */ /* 0x000fea0003800000 */
.L_x_9765:
[----:B------:R-:W-:Y:S05]  /*8510*/  @P1 BRA `(.L_x_9764) ;  /* 0x0000001000881947 */ /* 0x000fea0003800000 */
[----:B-1----:R-:W1:Y:S01]  /*8520*/  LDS.128 R4, [R0+0x2000] ;  /* 0x0020000000047984 */ /* 0x002e620000000c00 */
[C---:B------:R-:W-:Y:S01]  /*8530*/  IMAD.U32 R21, R9.reuse, 0x10000, RZ ;  /* 0x0001000009157824 */ /* 0x040fe200078e00ff */
[----:B------:R-:W-:Y:S01]  /*8540*/  LOP3.LUT R28, R9, 0xffff0000, RZ, 0xc0, !PT ;  /* 0xffff0000091c7812 */ /* 0x000fe200078ec0ff */
[C---:B------:R-:W-:Y:S01]  /*8550*/  IMAD.U32 R15, R3.reuse, 0x10000, RZ ;  /* 0x00010000030f7824 */ /* 0x040fe200078e00ff */
[----:B0-----:R-:W-:Y:S01]  /*8560*/  LOP3.LUT R26, R3, 0xffff0000, RZ, 0xc0, !PT ;  /* 0xffff0000031a7812 */ /* 0x001fe200078ec0ff */
        /* <DEDUP_REMOVED lines=34> */
.L_x_9754:
[----:B------:R-:W-:-:S03]  /*8790*/  UMOV UR4, 0xffffffff ;  /* 0xffffffff00047882 */ /* 0x000fc60000000000 */
[----:B------:R-:W-:Y:S05]  /*87a0*/  BRA.DIV UR4, `(.L_x_9767) ;  /* 0x0000013204047947 */ /* 0x000fea000b800000 */
[----:B------:R1:W2:Y:S04]  /*87b0*/  SHFL.IDX PT, R0, R27, RZ, 0x1c1f ;  /* 0x001c1fff1b007589 */ /* 0x0002a800000e0000 */
[----:B------:R1:W3:Y:S04]  /*87c0*/  SHFL.IDX PT, R3, R26, RZ, 0x1c1f ;  /* 0x001c1fff1a037589 */ /* 0x0002e800000e0000 */
[----:B------:R1:W4:Y:S04]  /*87d0*/  SHFL.IDX PT, R20, R25, RZ, 0x1c1f ;  /* 0x001c1fff19147589 */ /* 0x00032800000e0000 */
[----:B------:R1:W0:Y:S02]  /*87e0*/  SHFL.IDX PT, R14, R28, RZ, 0x1c1f ;  /* 0x001c1fff1c0e7589 */ /* 0x00022400000e0000 */
.L_x_9994:
        /* <DEDUP_REMOVED lines=10> */
[----:B-1----:R-:W-:Y:S01]  /*8890*/  IMAD.IADD R26, R6, 0x1, -R5 ;  /* 0x00000001061a7824 */ /* 0x002fe200078e0a05 */
[----:B------:R-:W-:Y:S02]  /*88a0*/  CS2R R4, SRZ ;  /* 0x0000000000047805 */ /* 0x000fe4000001ff00 */
[----:B------:R-:W-:Y:S02]  /*88b0*/  CS2R R6, SRZ ;  /* 0x0000000000067805 */ /* 0x000fe4000001ff00 */
[----:B------:R-:W-:Y:S01]  /*88c0*/  SHF.L.U32 R26, R26, 0x1f, RZ ;  /* 0x0000001f1a1a7819 */ /* 0x000fe200000006ff */
[----:B0-----:R-:W-:Y:S06]  /*88d0*/  @P0 BRA `(.L_x_9769) ;  /* 0x0000000000300947 */ /* 0x001fec0003800000 */
[----:B------:R-:W-:Y:S01]  /*88e0*/  ULDC UR4, c[0x0][0x3f4] ;  /* 0x0000fd0000047ab9 */ /* 0x000fe20000000800 */
[C---:B------:R-:W-:Y:S01]  /*88f0*/  IMAD.SHL.U32 R15, R16.reuse, 0x2, RZ ;  /* 0x00000002100f7824 */ /* 0x040fe200078e00ff */
[C---:B------:R-:W-:Y:S02]  /*8900*/  ISETP.GE.AND P2, PT, R16.reuse, UR4, PT ;  /* 0x0000000410007c0c */ /* 0x040fe4000bf46270 */
[----:B------:R-:W-:Y:S02]  /*8910*/  SHF.L.U64.HI R5, R16, 0x1, R17 ;  /* 0x0000000110057819 */ /* 0x000fe40000010211 */
[-C--:B---3--:R-:W-:Y:S02]  /*8920*/  IADD3 R12, P0, R3, R15.reuse, RZ ;  /* 0x0000000f030c7210 */ /* 0x088fe40007f1e0ff */
[----:B------:R-:W-:-:S03]  /*8930*/  IADD3 R14, P1, R14, R15, RZ ;  /* 0x0000000f0e0e7210 */ /* 0x000fc60007f3e0ff */
[--C-:B--2---:R-:W-:Y:S02]  /*8940*/  IMAD.X R13, R0, 0x1, R5.reuse, P0 ;  /* 0x00000001000d7824 */ /* 0x104fe400000e0605 */
[----:B----4-:R-:W-:Y:S01]  /*8950*/  IMAD.X R15, R20, 0x1, R5, P1 ;  /* 0x00000001140f7824 */ /* 0x010fe200008e0605 */
[----:B------:R-:W-:Y:S01]  /*8960*/  CS2R R4, SRZ ;  /* 0x0000000000047805 */ /* 0x000fe2000001ff00 */
[----:B------:R-:W-:Y:S06]  /*8970*/  @P2 BRA `(.L_x_9769) ;  /* 0x0000000000082947 */ /* 0x000fec0003800000 */
[----:B------:R0:W5:Y:S04]  /*8980*/  LD.E.128 R4, desc[UR40][R12.64] ;  /* 0x000000280c047980 */ /* 0x000168000c101d00 */
[----:B------:R0:W5:Y:S02]  /*8990*/  LD.E.128 R8, desc[UR40][R14.64] ;  /* 0x000000280e087980 */ /* 0x000164000c101d00 */
.L_x_9769:
[----:B------:R-:W-:Y:S05]  /*89a0*/  BSYNC B1 ;  /* 0x0000000000017941 */ /* 0x000fea0003800000 */
.L_x_9768:
[----:B------:R-:W1:Y:S01]  /*89b0*/  SYNCS.PHASECHK.TRANS64.TRYWAIT P1, [R19+URZ+0x22800], R26 ;  /* 0x0228001a130075a7 */ /* 0x000e62000802017f */
[----:B--2---:R-:W-:Y:S01]  /*89c0*/  IMAD R0, R49, -0x80, R48 ;  /* 0xffffff8031007824 */ /* 0x004fe200078e0230 */
[--C-:B-----5:R-:W-:Y:S01]  /*89d0*/  SHF.R.U64 R28, R6, 0x10, R7.reuse ;  /* 0x00000010061c7819 */ /* 0x120fe20000001207 */
[----:B0-----:R-:W-:Y:S01]  /*89e0*/  IMAD.MOV.U32 R13, RZ, RZ, R6 ;  /* 0x000000ffff0d7224 */ /* 0x001fe200078e0006 */
[--C-:B------:R-:W-:Y:S01]  /*89f0*/  SHF.R.U32.HI R27, RZ, 0x10, R7.reuse ;  /* 0x00000010ff1b7819 */ /* 0x100fe20000011607 */
[----:B------:R-:W-:Y:S01]  /*8a00*/  IMAD.MOV.U32 R14, RZ, RZ, R7 ;  /* 0x000000ffff0e7224 */ /* 0x000fe200078e0007 */
[--C-:B------:R-:W-:Y:S01]  /*8a10*/  SHF.R.U64 R7, R8, 0x10, R9.reuse ;  /* 0x0000001008077819 */ /* 0x100fe20000001209 */
[--C-:B---3--:R-:W-:Y:S01]  /*8a20*/  IMAD.MOV.U32 R3, RZ, RZ, R9.reuse ;  /* 0x000000ffff037224 */ /* 0x108fe200078e0009 */
[----:B------:R-:W-:Y:S01]  /*8a30*/  SHF.R.U32.HI R6, RZ, 0x10, R9 ;  /* 0x00000010ff067819 */ /* 0x000fe20000011609 */
[----:B------:R-:W-:Y:S01]  /*8a40*/  IMAD.MOV.U32 R12, RZ, RZ, R4 ;  /* 0x000000ffff0c7224 */ /* 0x000fe200078e0004 */
[----:B------:R-:W-:Y:S01]  /*8a50*/  VIMNMX R9, R0, 0x80, PT ;  /* 0x0000008000097848 */ /* 0x000fe20003fe0100 */
[--C-:B------:R-:W-:Y:S01]  /*8a60*/  IMAD.MOV.U32 R25, RZ, RZ, R5.reuse ;  /* 0x000000ffff197224 */ /* 0x100fe200078e0005 */
[--C-:B------:R-:W-:Y:S01]  /*8a70*/  SHF.R.U64 R29, R4, 0x10, R5.reuse ;  /* 0x00000010041d7819 */ /* 0x100fe20000001205 */
[----:B----4-:R-:W-:Y:S01]  /*8a80*/  IMAD.MOV.U32 R20, RZ, RZ, R8 ;  /* 0x000000ffff147224 */ /* 0x010fe200078e0008 */
[----:B------:R-:W-:Y:S01]  /*8a90*/  SHF.R.U32.HI R30, RZ, 0x10, R5 ;  /* 0x00000010ff1e7819 */ /* 0x000fe20000011605 */
[----:B------:R-:W-:Y:S01]  /*8aa0*/  IMAD.MOV.U32 R15, RZ, RZ, R10 ;  /* 0x000000ffff0f7224 */ /* 0x000fe200078e000a */
[----:B------:R-:W-:Y:S01]  /*8ab0*/  ISETP.GE.AND P0, PT, R16, R21, PT ;  /* 0x000000151000720c */ /* 0x000fe20003f06270 */
[--C-:B------:R-:W-:Y:S01]  /*8ac0*/  IMAD.MOV.U32 R0, RZ, RZ, R11.reuse ;  /* 0x000000ffff007224 */ /* 0x100fe200078e000b */
[--C-:B------:R-:W-:Y:S01]  /*8ad0*/  SHF.R.U64 R4, R10, 0x10, R11.reuse ;  /* 0x000000100a047819 */ /* 0x100fe2000000120b */
[C---:B------:R-:W-:Y:S01]  /*8ae0*/  VIADD R32, R200.reuse, 0x40 ;  /* 0x00000040c8207836 */ /* 0x040fe20000000000 */
[----:B------:R-:W-:Y:S01]  /*8af0*/  SHF.R.U32.HI R5, RZ, 0x10, R11 ;  /* 0x00000010ff057819 */ /* 0x000fe2000001160b */
[----:B------:R-:W-:Y:S01]  /*8b00*/  BSSY B1, `(.L_x_9770) ;  /* 0x000000c000017945 */ /* 0x000fe20003800000 */
[----:B------:R-:W-:-:S02]  /*8b10*/  ISETP.GE.OR P2, PT, R200, R9, P0 ;  /* 0x00000009c800720c */ /* 0x000fc40000746670 */
[----:B------:R-:W-:Y:S02]  /*8b20*/  PRMT R12, R12, 0x5410, R29 ;  /* 0x000054100c0c7816 */ /* 0x000fe4000000001d */
[----:B------:R-:W-:Y:S02]  /*8b30*/  ISETP.GE.OR P0, PT, R32, R9, P0 ;  /* 0x000000092000720c */ /* 0x000fe40000706670 */
[----:B------:R-:W-:Y:S02]  /*8b40*/  PRMT R25, R25, 0x5410, R30 ;  /* 0x0000541019197816 */ /* 0x000fe4000000001e */
[----:B------:R-:W-:Y:S02]  /*8b50*/  PRMT R13, R13, 0x5410, R28 ;  /* 0x000054100d0d7816 */ /* 0x000fe4000000001c */
[----:B------:R-:W-:Y:S02]  /*8b60*/  PRMT R14, R14, 0x5410, R27 ;  /* 0x000054100e0e7816 */ /* 0x000fe4000000001b */
[----:B------:R-:W-:-:S02]  /*8b70*/  PRMT R20, R20, 0x5410, R7 ;  /* 0x0000541014147816 */ /* 0x000fc40000000007 */
[----:B------:R-:W-:Y:S02]  /*8b80*/  PRMT R3, R3, 0x5410, R6 ;  /* 0x0000541003037816 */ /* 0x000fe40000000006 */
[----:B------:R-:W-:Y:S02]  /*8b90*/  PRMT R15, R15, 0x5410, R4 ;  /* 0x000054100f0f7816 */ /* 0x000fe40000000004 */
[----:B------:R-:W-:Y:S01]  /*8ba0*/  PRMT R0, R0, 0x5410, R5 ;  /* 0x0000541000007816 */ /* 0x000fe20000000005 */
[----:B-1----:R-:W-:Y:S06]  /*8bb0*/  @!P1 BRA `(.L_x_9771) ;  /* 0x0000012c00709947 */ /* 0x002fec0003800000 */
.L_x_9995:
[----:B------:R-:W-:Y:S05]  /*8bc0*/  BSYNC B1 ;  /* 0x0000000000017941 */ /* 0x000fea0003800000 */
.L_x_9770:
[----:B------:R-:W-:Y:S04]  /*8bd0*/  BSSY B1, `(.L_x_9772) ;  /* 0x000005b000017945 */ /* 0x000fe80003800000 */
[----:B------:R-:W-:Y:S05]  /*8be0*/  @P2 BRA `(.L_x_9773) ;  /* 0x0000000400642947 */ /* 0x000fea0003800000 */
[----:B------:R-:W2:Y:S01]  /*8bf0*/  LDL R8, [R1+0x1c] ;  /* 0x00001c0001087983 */ /* 0x000ea20000100800 */
[----:B------:R-:W-:Y:S01]  /*8c00*/  IMAD.SHL.U32 R4, R31, 0x40, RZ ;  /* 0x000000401f047824 */ /* 0x000fe200078e00ff */
[C---:B------:R-:W-:Y:S01]  /*8c10*/  LOP3.LUT R43, R15.reuse, 0xffff0000, RZ, 0xc0, !PT ;  /* 0xffff00000f2b7812 */ /* 0x040fe200078ec0ff */
[----:B------:R-:W-:Y:S02]  /*8c20*/  IMAD.IADD R5, R16, 0x1, R21 ;  /* 0x0000000110057824 */ /* 0x000fe400078e0215 */
[----:B------:R-:W-:Y:S01]  /*8c30*/  IMAD.U32 R41, R15, 0x10000, RZ ;  /* 0x000100000f297824 */ /* 0x000fe200078e00ff */
[----:B------:R-:W-:Y:S01]  /*8c40*/  LOP3.LUT R6, R4, 0x1c0, RZ, 0xc0, !PT ;  /* 0x000001c004067812 */ /* 0x000fe200078ec0ff */
[----:B------:R-:W-:Y:S02]  /*8c50*/  IMAD.U32 R35, R13, 0x10000, RZ ;  /* 0x000100000d237824 */ /* 0x000fe400078e00ff */
[----:B------:R-:W-:Y:S01]  /*8c60*/  IMAD.U32 R39, R20, 0x10000, RZ ;  /* 0x0001000014277824 */ /* 0x000fe200078e00ff */
[----:B------:R-:W-:-:S02]  /*8c70*/  LOP3.LUT R4, R6, 0x38, R16, 0xf8, !PT ;  /* 0x0000003806047812 */ /* 0x000fc400078ef810 */
[----:B------:R-:W-:Y:S02]  /*8c80*/  SHF.R.U32.HI R7, RZ, 0x3, R6 ;  /* 0x00000003ff077819 */ /* 0x000fe40000011606 */
[----:B------:R-:W-:Y:S02]  /*8c90*/  LOP3.LUT R5, R6, 0x38, R5, 0xf8, !PT ;  /* 0x0000003806057812 */ /* 0x000fe400078ef805 */
[-C--:B------:R-:W-:Y:S02]  /*8ca0*/  LOP3.LUT R4, R4, R7.reuse, RZ, 0x3c, !PT ;  /* 0x0000000704047212 */ /* 0x080fe400078e3cff */
[----:B------:R-:W-:-:S03]  /*8cb0*/  LOP3.LUT R5, R5, R7, RZ, 0x3c, !PT ;  /* 0x0000000705057212 */ /* 0x000fc600078e3cff */
[C---:B--2---:R-:W-:Y:S02]  /*8cc0*/  IMAD R4, R8.reuse, 0x200, R4 ;  /* 0x0000020008047824 */ /* 0x044fe400078e0204 */
[----:B------:R-:W-:Y:S02]  /*8cd0*/  IMAD R8, R8, 0x200, R5 ;  /* 0x0000020008087824 */ /* 0x000fe400078e0205 */
[--C-:B------:R-:W-:Y:S02]  /*8ce0*/  IMAD R42, R4, 0x2, R19.reuse ;  /* 0x00000002042a7824 */ /* 0x100fe400078e0213 */
[----:B------:R-:W-:-:S03]  /*8cf0*/  IMAD R44, R8, 0x2, R19 ;  /* 0x00000002082c7824 */ /* 0x000fc600078e0213 */
[----:B------:R-:W1:Y:S04]  /*8d00*/  LDS.128 R4, [R42+0x18400] ;  /* 0x018400002a047984 */ /* 0x000e680000000c00 */
[----:B------:R-:W2:Y:S01]  /*8d10*/  LDS.128 R8, [R44+0x18400] ;  /* 0x018400002c087984 */ /* 0x000ea20000000c00 */
[C---:B-1----:R-:W-:Y:S01]  /*8d20*/  IMAD.U32 R28, R6.reuse, 0x10000, RZ ;  /* 0x00010000061c7824 */ /* 0x042fe200078e00ff */
[----:B------:R-:W-:Y:S01]  /*8d30*/  LOP3.LUT R6, R6, 0xffff0000, RZ, 0xc0, !PT ;  /* 0xffff000006067812 */ /* 0x000fe200078ec0ff */
[C---:B0-----:R-:W-:Y:S01]  /*8d40*/  IMAD.U32 R26, R4.reuse, 0x10000, RZ ;  /* 0x00010000041a7824 */ /* 0x041fe200078e00ff */
[----:B------:R-:W-:Y:S01]  /*8d50*/  LOP3.LUT R4, R4, 0xffff0000, RZ, 0xc0, !PT ;  /* 0xffff000004047812 */ /* 0x000fe200078ec0ff */
[C---:B--2---:R-:W-:Y:S01]  /*8d60*/  IMAD.U32 R32, R10.reuse, 0x10000, RZ ;  /* 0x000100000a207824 */ /* 0x044fe200078e00ff */
        /* <DEDUP_REMOVED lines=8> */
[----:B------:R-:W-:Y:S01]  /*8df0*/  LOP3.LUT R37, R13, 0xffff0000, RZ, 0xc0, !PT ;  /* 0xffff00000d257812 */ /* 0x000fe200078ec0ff */
[----:B------:R-:W-:Y:S01]  /*8e00*/  FFMA.FTZ R45, R28, R41, R45 ;  /* 0x000000291c2d7223 */ /* 0x000fe2000001002d */
[----:B------:R-:W-:Y:S02]  /*8e10*/  IMAD.U32 R35, R12, 0x10000, RZ ;  /* 0x000100000c237824 */ /* 0x000fe400078e00ff */
[----:B------:R-:W-:Y:S01]  /*8e20*/  FMUL.FTZ R41, R30, R39 ;  /* 0x000000271e297220 */ /* 0x000fe20000410000 */
[----:B------:R-:W-:Y:S02]  /*8e30*/  IMAD.U32 R33, R11, 0x10000, RZ ;  /* 0x000100000b217824 */ /* 0x000fe400078e00ff */
[-C--:B------:R-:W-:Y:S01]  /*8e40*/  FMUL.FTZ R49, R10, R37.reuse ;  /* 0x000000250a317220 */ /* 0x080fe20000410000 */
[----:B------:R-:W-:Y:S01]  /*8e50*/  FFMA.FTZ R47, R6, R37, -R47 ;  /* 0x00000025062f7223 */ /* 0x000fe2000001082f */
[-C--:B------:R-:W-:Y:S01]  /*8e60*/  FMUL.FTZ R30, R30, R35.reuse ;  /* 0x000000231e1e7220 */ /* 0x080fe20000410000 */
[----:B------:R-:W-:Y:S01]  /*8e70*/  FFMA.FTZ R41, R26, R35, -R41 ;  /* 0x000000231a297223 */ /* 0x000fe20000010829 */
[----:B------:R-:W-:Y:S01]  /*8e80*/  LOP3.LUT R37, R20, 0xffff0000, RZ, 0xc0, !PT ;  /* 0xffff000014257812 */ /* 0x000fe200078ec0ff */
[----:B------:R-:W-:Y:S01]  /*8e90*/  FFMA.FTZ R36, R6, R43, R49 ;  /* 0x0000002b06247223 */ /* 0x000fe20000010031 */
[----:B------:R-:W-:Y:S01]  /*8ea0*/  LOP3.LUT R35, R12, 0xffff0000, RZ, 0xc0, !PT ;  /* 0xffff00000c237812 */ /* 0x000fe200078ec0ff */
[----:B------:R-:W-:Y:S01]  /*8eb0*/  FFMA.FTZ R30, R26, R39, R30 ;  /* 0x000000271a1e7223 */ /* 0x000fe2000001001e */
[----:B------:R-:W-:-:S02]  /*8ec0*/  IMAD.U32 R10, R3, 0x10000, RZ ;  /* 0x00010000030a7824 */ /* 0x000fc400078e00ff */
[C---:B------:R-:W-:Y:S01]  /*8ed0*/  FMUL.FTZ R39, R8.reuse, R37 ;  /* 0x0000002508277220 */ /* 0x040fe20000410000 */
[----:B------:R-:W-:Y:S02]  /*8ee0*/  IMAD.U32 R6, R25, 0x10000, RZ ;  /* 0x0001000019067824 */ /* 0x000fe400078e00ff */
[-C--:B------:R-:W-:Y:S01]  /*8ef0*/  FMUL.FTZ R43, R8, R35.reuse ;  /* 0x00000023082b7220 */ /* 0x080fe20000410000 */
[----:B------:R-:W-:Y:S02]  /*8f00*/  IMAD.U32 R26, R0, 0x10000, RZ ;  /* 0x00010000001a7824 */ /* 0x000fe400078e00ff */
[----:B------:R-:W-:Y:S01]  /*8f10*/  FFMA.FTZ R28, R4, R35, -R39 ;  /* 0x00000023041c7223 */ /* 0x000fe20000010827 */
[----:B------:R-:W-:Y:S02]  /*8f20*/  IMAD.U32 R8, R14, 0x10000, RZ ;  /* 0x000100000e087824 */ /* 0x000fe400078e00ff */
[----:B------:R-:W-:Y:S01]  /*8f30*/  FMUL.FTZ R32, R31, R10 ;  /* 0x0000000a1f207220 */ /* 0x000fe20000410000 */
[----:B------:R-:W-:Y:S01]  /*8f40*/  FFMA.FTZ R43, R4, R37, R43 ;  /* 0x00000025042b7223 */ /* 0x000fe2000001002b */
[----:B------:R-:W-:-:S02]  /*8f50*/  IMAD.U32 R27, R5, 0x10000, RZ ;  /* 0x00010000051b7824 */ /* 0x000fc400078e00ff */
[----:B------:R-:W-:Y:S01]  /*8f60*/  FMUL.FTZ R31, R31, R6 ;  /* 0x000000061f1f7220 */ /* 0x000fe20000410000 */
[----:B------:R-:W-:Y:S02]  /*8f70*/  IMAD.U32 R29, R7, 0x10000, RZ ;  /* 0x00010000071d7824 */ /* 0x000fe400078e00ff */
[C---:B------:R-:W-:Y:S01]  /*8f80*/  FMUL.FTZ R4, R33.reuse, R26 ;  /* 0x0000001a21047220 */ /* 0x040fe20000410000 */
        /* <DEDUP_REMOVED lines=31> */
.L_x_9773:
[----:B------:R-:W-:Y:S05]  /*9180*/  BSYNC B1 ;  /* 0x0000000000017941 */ /* 0x000fea0003800000 */
.L_x_9772:
[----:B------:R-:W-:Y:S05]  /*9190*/  @P0 BRA `(.L_x_9764) ;  /* 0x0000000400680947 */ /* 0x000fea0003800000 */
[----:B-1----:R-:W2:Y:S01]  /*91a0*/  LDL R5, [R1+0x20] ;  /* 0x0000200001057983 */ /* 0x002ea20000100800 */
        /* <DEDUP_REMOVED lines=10> */
[----:B------:R-:W-:Y:S01]  /*9250*/  LOP3.LUT R4, R4, R6, RZ, 0x3c, !PT ;  /* 0x0000000604047212 */ /* 0x000fe200078e3cff */
[----:B------:R-:W-:Y:S01]  /*9260*/  IMAD.U32 R34, R12, 0x10000, RZ ;  /* 0x000100000c227824 */ /* 0x000fe200078e00ff */
[C---:B------:R-:W-:Y:S01]  /*9270*/  LOP3.LUT R38, R20.reuse, 0xffff0000, RZ, 0xc0, !PT ;  /* 0xffff000014267812 */ /* 0x040fe200078ec0ff */
[----:B------:R-:W-:Y:S01]  /*9280*/  IMAD.U32 R36, R20, 0x10000, RZ ;  /* 0x0001000014247824 */ /* 0x000fe200078e00ff */
[----:B------:R-:W-:Y:S01]  /*9290*/  LOP3.LUT R12, R12, 0xffff0000, RZ, 0xc0, !PT ;  /* 0xffff00000c0c7812 */ /* 0x000fe200078ec0ff */
[----:B------:R-:W-:Y:S02]  /*92a0*/  IMAD.U32 R45, R3, 0x10000, RZ ;  /* 0x00010000032d7824 */ /* 0x000fe400078e00ff */
[----:B------:R-:W-:Y:S02]  /*92b0*/  IMAD.U32 R43, R25, 0x10000, RZ ;  /* 0x00010000192b7824 */ /* 0x000fe400078e00ff */
[----:B--2---:R-:W-:-:S04]  /*92c0*/  IMAD.IADD R8, R5, 0x1, R4 ;  /* 0x0000000105087824 */ /* 0x004fc800078e0204 */
[----:B------:R-:W-:Y:S01]  /*92d0*/  IMAD R21, R8, 0x2, R19 ;  /* 0x0000000208157824 */ /* 0x000fe200078e0213 */
[----:B---3--:R-:W0:Y:S04]  /*92e0*/  LDS.128 R4, [R40+0x18400] ;  /* 0x0184000028047984 */ /* 0x008e280000000c00 */
[----:B------:R-:W1:Y:S01]  /*92f0*/  LDS.128 R8, [R21+0x18400] ;  /* 0x0184000015087984 */ /* 0x000e620000000c00 */
[----:B0-----:R-:W-:Y:S02]  /*9300*/  IMAD.U32 R26, R4, 0x10000, RZ ;  /* 0x00010000041a7824 */ /* 0x001fe400078e00ff */
[C---:B-1----:R-:W-:Y:S01]  /*9310*/  IMAD.U32 R30, R8.reuse, 0x10000, RZ ;  /* 0x00010000081e7824 */ /* 0x042fe200078e00ff */
[----:B------:R-:W-:Y:S02]  /*9320*/  LOP3.LUT R8, R8, 0xffff0000, RZ, 0xc0, !PT ;  /* 0xffff000008087812 */ /* 0x000fe400078ec0ff */
[----:B------:R-:W-:Y:S01]  /*9330*/  LOP3.LUT R4, R4, 0xffff0000, RZ, 0xc0, !PT ;  /* 0xffff000004047812 */ /* 0x000fe200078ec0ff */
[-C--:B------:R-:W-:Y:S01]  /*9340*/  FMUL.FTZ R35, R36, R30.reuse ;  /* 0x0000001e24237220 */ /* 0x080fe20000410000 */
[----:B------:R-:W-:Y:S01]  /*9350*/  FMUL.FTZ R37, R34, R30 ;  /* 0x0000001e22257220 */ /* 0x000fe20000410000 */
[----:B------:R-:W-:Y:S01]  /*9360*/  FMUL.FTZ R39, R38, R8 ;  /* 0x0000000826277220 */ /* 0x000fe20000410000 */
[----:B------:R-:W-:-:S02]  /*9370*/  IMAD.U32 R31, R9, 0x10000, RZ ;  /* 0x00010000091f7824 */ /* 0x000fc400078e00ff */
[----:B------:R-:W-:Y:S01]  /*9380*/  FMUL.FTZ R41, R12, R8 ;  /* 0x000000080c297220 */ /* 0x000fe20000410000 */
[-C--:B------:R-:W-:Y:S01]  /*9390*/  FFMA.FTZ R35, R34, R26.reuse, -R35 ;  /* 0x0000001a22237223 */ /* 0x080fe20000010823 */
[----:B------:R-:W-:Y:S01]  /*93a0*/  FFMA.FTZ R37, R36, R26, R37 ;  /* 0x0000001a24257223 */ /* 0x000fe20000010025 */
[-C--:B------:R-:W-:Y:S01]  /*93b0*/  FFMA.FTZ R8, R12, R4.reuse, -R39 ;  /* 0x000000040c087223 */ /* 0x080fe20000010827 */
[----:B------:R-:W-:Y:S02]  /*93c0*/  IMAD.U32 R27, R5, 0x10000, RZ ;  /* 0x00010000051b7824 */ /* 0x000fe400078e00ff */
[-C--:B------:R-:W-:Y:S01]  /*93d0*/  FMUL.FTZ R20, R45, R31.reuse ;  /* 0x0000001f2d147220 */ /* 0x080fe20000410000 */
[----:B------:R-:W-:Y:S02]  /*93e0*/  IMAD.U32 R32, R10, 0x10000, RZ ;  /* 0x000100000a207824 */ /* 0x000fe400078e00ff */
[----:B------:R-:W-:Y:S01]  /*93f0*/  FMUL.FTZ R26, R43, R31 ;  /* 0x0000001f2b1a7220 */ /* 0x000fe20000410000 */
[----:B------:R-:W-:Y:S01]  /*9400*/  FFMA.FTZ R12, R38, R4, R41 ;  /* 0x00000004260c7223 */ /* 0x000fe20000010029 */
[----:B------:R-:W-:Y:S01]  /*9410*/  LOP3.LUT R10, R10, 0xffff0000, RZ, 0xc0, !PT ;  /* 0xffff00000a0a7812 */ /* 0x000fe200078ec0ff */
[----:B------:R-:W-:Y:S01]  /*9420*/  IMAD.U32 R34, R15, 0x10000, RZ ;  /* 0x000100000f227824 */ /* 0x000fe200078e00ff */
[C---:B------:R-:W-:Y:S01]  /*9430*/  LOP3.LUT R30, R13.reuse, 0xffff0000, RZ, 0xc0, !PT ;  /* 0xffff00000d1e7812 */ /* 0x040fe200078ec0ff */
[----:B------:R-:W-:Y:S01]  /*9440*/  IMAD.U32 R4, R13, 0x10000, RZ ;  /* 0x000100000d047824 */ /* 0x000fe200078e00ff */
[----:B------:R-:W-:Y:S01]  /*9450*/  LOP3.LUT R36, R15, 0xffff0000, RZ, 0xc0, !PT ;  /* 0xffff00000f247812 */ /* 0x000fe200078ec0ff */
[----:B------:R-:W-:-:S02]  /*9460*/  IMAD.U32 R28, R6, 0x10000, RZ ;  /* 0x00010000061c7824 */ /* 0x000fc400078e00ff */
[-C--:B------:R-:W-:Y:S01]  /*9470*/  FFMA.FTZ R20, R43, R27.reuse, -R20 ;  /* 0x0000001b2b147223 */ /* 0x080fe20000010814 */
[----:B------:R-:W-:Y:S01]  /*9480*/  FFMA.FTZ R26, R45, R27, R26 ;  /* 0x0000001b2d1a7223 */ /* 0x000fe2000001001a */
[----:B------:R-:W-:Y:S01]  /*9490*/  LOP3.LUT R6, R6, 0xffff0000, RZ, 0xc0, !PT ;  /* 0xffff000006067812 */ /* 0x000fe200078ec0ff */
[-C--:B------:R-:W-:Y:S01]  /*94a0*/  FMUL.FTZ R27, R34, R32.reuse ;  /* 0x00000020221b7220 */ /* 0x080fe20000410000 */
[----:B------:R-:W-:Y:S01]  /*94b0*/  FMUL.FTZ R13, R4, R32 ;  /* 0x00000020040d7220 */ /* 0x000fe20000410000 */
[-C--:B------:R-:W-:Y:S01]  /*94c0*/  FMUL.FTZ R15, R36, R10.reuse ;  /* 0x0000000a240f7220 */ /* 0x080fe20000410000 */
[----:B------:R-:W-:Y:S01]  /*94d0*/  FMUL.FTZ R31, R30, R10 ;  /* 0x0000000a1e1f7220 */ /* 0x000fe20000410000 */
[----:B------:R-:W-:Y:S02]  /*94e0*/  IMAD.U32 R33, R11, 0x10000, RZ ;  /* 0x000100000b217824 */ /* 0x000fe400078e00ff */
[----:B------:R-:W-:Y:S02]  /*94f0*/  IMAD.U32 R41, R0, 0x10000, RZ ;  /* 0x0001000000297824 */ /* 0x000fe400078e00ff */
[----:B------:R-:W-:-:S02]  /*9500*/  IMAD.U32 R39, R14, 0x10000, RZ ;  /* 0x000100000e277824 */ /* 0x000fc400078e00ff */
[-C--:B------:R-:W-:Y:S01]  /*9510*/  FFMA.FTZ R27, R4, R28.reuse, -R27 ;  /* 0x0000001c041b7223 */ /* 0x080fe2000001081b */
[----:B------:R-:W-:Y:S01]  /*9520*/  FFMA.FTZ R10, R34, R28, R13 ;  /* 0x0000001c220a7223 */ /* 0x000fe2000001000d */
[-C--:B------:R-:W-:Y:S01]  /*9530*/  FFMA.FTZ R28, R30, R6.reuse, -R15 ;  /* 0x000000061e1c7223 */ /* 0x080fe2000001080f */
[----:B------:R-:W-:Y:S01]  /*9540*/  FFMA.FTZ R31, R36, R6, R31 ;  /* 0x00000006241f7223 */ /* 0x000fe2000001001f */
[-C--:B------:R-:W-:Y:S01]  /*9550*/  FMUL.FTZ R4, R41, R33.reuse ;  /* 0x0000002129047220 */ /* 0x080fe20000410000 */
[----:B------:R-:W-:Y:S01]  /*9560*/  FMUL.FTZ R6, R39, R33 ;  /* 0x0000002127067220 */ /* 0x000fe20000410000 */
[----:B------:R-:W-:Y:S01]  /*9570*/  LOP3.LUT R33, R3, 0xffff0000, RZ, 0xc0, !PT ;  /* 0xffff000003217812 */ /* 0x000fe200078ec0ff */
[----:B------:R-:W-:Y:S01]  /*9580*/  IMAD.U32 R29, R7, 0x10000, RZ ;  /* 0x00010000071d7824 */ /* 0x000fe200078e00ff */
[----:B------:R-:W-:Y:S02]  /*9590*/  LOP3.LUT R9, R9, 0xffff0000, RZ, 0xc0, !PT ;  /* 0xffff000009097812 */ /* 0x000fe400078ec0ff */
[----:B------:R-:W-:-:S02]  /*95a0*/  LOP3.LUT R3, R25, 0xffff0000, RZ, 0xc0, !PT ;  /* 0xffff000019037812 */ /* 0x000fc400078ec0ff */
[----:B------:R-:W-:Y:S02]  /*95b0*/  LOP3.LUT R11, R11, 0xffff0000, RZ, 0xc0, !PT ;  /* 0xffff00000b0b7812 */ /* 0x000fe400078ec0ff */
[----:B------:R-:W-:Y:S02]  /*95c0*/  LOP3.LUT R25, R0, 0xffff0000, RZ, 0xc0, !PT ;  /* 0xffff000000197812 */ /* 0x000fe400078ec0ff */
[----:B------:R-:W-:Y:S01]  /*95d0*/  LOP3.LUT R15, R14, 0xffff0000, RZ, 0xc0, !PT ;  /* 0xffff00000e0f7812 */ /* 0x000fe200078ec0ff */
[-C--:B------:R-:W-:Y:S01]  /*95e0*/  FFMA.FTZ R13, R39, R29.reuse, -R4 ;  /* 0x0000001d270d7223 */ /* 0x080fe20000010804 */
[----:B------:R-:W-:Y:S01]  /*95f0*/  LOP3.LUT R5, R5, 0xffff0000, RZ, 0xc0, !PT ;  /* 0xffff000005057812 */ /* 0x000fe200078ec0ff */
[----:B------:R-:W-:Y:S01]  /*9600*/  FFMA.FTZ R29, R41, R29, R6 ;  /* 0x0000001d291d7223 */ /* 0x000fe20000010006 */
[----:B------:R-:W-:Y:S01]  /*9610*/  LOP3.LUT R7, R7, 0xffff0000, RZ, 0xc0, !PT ;  /* 0xffff000007077812 */ /* 0x000fe200078ec0ff */
        /* <DEDUP_REMOVED lines=18> */
.L_x_9764:
[----:B------:R-:W-:Y:S05]  /*9740*/  BSYNC B0 ;  /* 0x0000000000007941 */ /* 0x000fea0003800000 */
.L_x_9753:
        /* <DEDUP_REMOVED lines=8> */
.L_x_9750:
[----:B-12---:R-:W1:Y:S01]  /*97d0*/  S2R R0, SR_TID.X ;  /* 0x0000000000007919 */ /* 0x006e620000002100 */
[----:B------:R-:W-:Y:S01]  /*97e0*/  ISETP.NE.AND P0, PT, R206, 0x3, PT ;  /* 0x00000003ce00780c */ /* 0x000fe20003f05270 */
[----:B------:R-:W-:Y:S05]  /*97f0*/  WARPSYNC.ALL ;  /* 0x0000000000007948 */ /* 0x000fea0003800000 */
[----:B-1----:R-:W-:-:S05]  /*9800*/  SHF.R.U32.HI R0, RZ, 0x7, R0 ;  /* 0x00000007ff007819 */ /* 0x002fca0000011600 */
[----:B------:R-:W-:-:S05]  /*9810*/  VIADD R12, R0, 0x8 ;  /* 0x00000008000c7836 */ /* 0x000fca0000000000 */
[----:B------:R1:W-:Y:S06]  /*9820*/  BAR.SYNC.DEFER_BLOCKING R12, 0x100 ;  /* 0x0004000c0000751d */ /* 0x0003ec0000010000 */
[----:B------:R-:W-:Y:S05]  /*9830*/  @!P0 BRA `(.L_x_9774) ;  /* 0x0000000000048947 */ /* 0x000fea0003800000 */
[----:B------:R-:W-:Y:S01]  /*9840*/  BPT.TRAP 0x1 ;  /* 0x000000040000795c */ /* 0x000fe20000300000 */
.L_x_9774:
[----:B------:R-:W-:Y:S01]  /*9850*/  IMAD R3, R203, 0x8, R19 ;  /* 0x00000008cb037824 */ /* 0x000fe200078e0213 */
[----:B------:R-:W-:-:S04]  /*9860*/  SHF.L.U32 R20, R214, 0x1f, RZ ;  /* 0x0000001fd6147819 */ /* 0x000fc800000006ff */
[----:B------:R2:W4:Y:S01]  /*9870*/  SYNCS.PHASECHK.TRANS64.TRYWAIT P1, [R3+URZ+0x22830], R20 ;  /* 0x02283014030075a7 */ /* 0x000522000802017f */
[----:B------:R-:W-:Y:S05]  /*9880*/  @!P0 BRA `(.L_x_9775) ;  /* 0x0000000000048947 */ /* 0x000fea0003800000 */
[----:B------:R-:W-:Y:S01]  /*9890*/  BPT.TRAP 0x1 ;  /* 0x000000040000795c */ /* 0x000fe20000300000 */
.L_x_9775:
[----:B------:R-:W-:Y:S01]  /*98a0*/  VIADD R0, R19, 0x1c400 ;  /* 0x0001c40013007836 */ /* 0x000fe20000000000 */
[----:B---3--:R-:W-:Y:S01]  /*98b0*/  LOP3.LUT R4, R24, 0x10000, RZ, 0xfc, !PT ;  /* 0x0001000018047812 */ /* 0x008fe200078efcff */
[----:B------:R-:W-:-:S03]  /*98c0*/  IMAD.MOV.U32 R5, RZ, RZ, 0x40000040 ;  /* 0x40000040ff057424 */ /* 0x000fc600078e00ff */
[----:B------:R-:W-:-:S04]  /*98d0*/  SHF.R.U32.HI R0, RZ, 0x4, R0 ;  /* 0x00000004ff007819 */ /* 0x000fc80000011600 */
[----:B------:R-:W-:-:S04]  /*98e0*/  LOP3.LUT R0, R0, 0x3fff, RZ, 0xc0, !PT ;  /* 0x00003fff00007812 */ /* 0x000fc800078ec0ff */
[----:B------:R-:W-:-:S05]  /*98f0*/  LOP3.LUT R0, R0, 0x10000, RZ, 0xfc, !PT ;  /* 0x0001000000007812 */ /* 0x000fca00078efcff */
[----:B------:R3:W-:Y:S01]  /*9900*/  STL [R1+0x14], R0 ;  /* 0x0000140001007387 */ /* 0x0007e20000100800 */
[----:B----4-:R-:W-:Y:S05]  /*9910*/  @P1 BRA `(.L_x_9776) ;  /* 0x0000000000081947 */ /* 0x010fea0003800000 */
[----:B------:R-:W4:Y:S02]  /*9920*/  SYNCS.PHASECHK.TRANS64.TRYWAIT P1, [R3+URZ+0x22830], R20 ;  /* 0x02283014030075a7 */ /* 0x000f24000802017f */
[----:B----4-:R-:W-:Y:S05]  /*9930*/  @!P1 BRA `(.L_x_9777) ;  /* 0x0000012000249947 */ /* 0x010fea0003800000 */
.L_x_9776:
[----:B---3--:R-:W3:Y:S01]  /*9940*/  LDL R0, [R1+0x14] ;  /* 0x0000140001007983 */ /* 0x008ee20000100800 */
[----:B------:R-:W-:Y:S01]  /*9950*/  IMAD.MOV.U32 R7, RZ, RZ, 0x40000040 ;  /* 0x40000040ff077424 */ /* 0x000fe200078e00ff */
[----:B------:R-:W-:Y:S05]  /*9960*/  WARPSYNC.ALL ;  /* 0x0000000000007948 */ /* 0x000fea0003800000 */
[C---:B------:R-:W-:Y:S01]  /*9970*/  R2UR UR4, R4.reuse ;  /* 0x00000000040472ca */ /* 0x040fe200000e0000 */
[----:B0----5:R-:W-:Y:S01]  /*9980*/  WARPGROUP.ARRIVE ;  /* 0x00000000000079c5 */ /* 0x021fe20000000000 */
[----:B------:R-:W-:Y:S01]  /*9990*/  R2UR UR5, R5 ;  /* 0x00000000050572ca */ /* 0x000fe200000e0000 */
        /* <DEDUP_REMOVED lines=8> */
[----:B------:R-:W-:-:S02]  /*9a20*/  IMAD.MOV.U32 R7, RZ, RZ, 0x40000040 ;  /* 0x40000040ff077424 */ /* 0x000fc400078e00ff */
[----:B---3--:R-:W-:Y:S02]  /*9a30*/  IMAD R6, R203, 0x300, R0 ;  /* 0x00000300cb067824 */ /* 0x008fe400078e0200 */
[----:B------:R-:W0:Y:S02]  /*9a40*/  S2R R0, SR_TID.X ;  /* 0x0000000000007919 */ /* 0x000e240000002100 */
[C---:B------:R-:W-:Y:S01]  /*9a50*/  VIADD R8, R6.reuse, 0x2 ;  /* 0x0000000206087836 */ /* 0x040fe20000000000 */
[----:B------:R-:W-:-:S13]  /*9a60*/  R2UR UR6, R6 ;  /* 0x00000000060672ca */ /* 0x000fda00000e0000 */
[----:B------:R-:W-:Y:S01]  /*9a70*/  HGMMA.64x96x16.F32.BF16 R24, gdesc[UR4], RZ, !UPT, gsb0 ;  /* 0x01600000041879f0 */ /* 0x000fe2000c0018ff */
[----:B------:R-:W-:Y:S02]  /*9a80*/  R2UR UR4, R224 ;  /* 0x00000000e00472ca */ /* 0x000fe400000e0000 */
[----:B------:R-:W-:Y:S02]  /*9a90*/  R2UR UR5, R225 ;  /* 0x00000000e10572ca */ /* 0x000fe400000e0000 */
[----:B------:R-:W-:Y:S01]  /*9aa0*/  R2UR UR6, R8 ;  /* 0x00000000080672ca */ /* 0x000fe200000e0000 */
[C---:B------:R-:W-:Y:S01]  /*9ab0*/  VIADD R8, R6.reuse, 0x4 ;  /* 0x0000000406087836 */ /* 0x040fe20000000000 */
[----:B------:R-:W-:Y:S01]  /*9ac0*/  R2UR UR7, R9 ;  /* 0x00000000090772ca */ /* 0x000fe200000e0000 */
[----:B------:R-:W-:Y:S02]  /*9ad0*/  IMAD.MOV.U32 R9, RZ, RZ, 0x40000040 ;  /* 0x40000040ff097424 */ /* 0x000fe400078e00ff */
[----:B------:R-:W-:Y:S01]  /*9ae0*/  VIADD R6, R6, 0x6 ;  /* 0x0000000606067836 */ /* 0x000fe20000000000 */
[----:B0-----:R-:W-:Y:S01]  /*9af0*/  SHF.R.U32.HI R0, RZ, 0x7, R0 ;  /* 0x00000007ff007819 */ /* 0x001fe20000011600 */
[----:B------:R-:W-:-:S02]  /*9b00*/  WARPGROUP.DEPBAR.LE gsb0, 0x0 ;  /* 0x00008000000079c5 */ /* 0x000fc40000010000 */
[----:B------:R-:W-:-:S06]  /*9b10*/  WARPGROUP.ARRIVE ;  /* 0x00000000000079c5 */ /* 0x000fcc0000000000 */
[----:B------:R-:W-:Y:S01]  /*9b20*/  HGMMA.64x96x16.F32.BF16 R24, gdesc[UR4], R24, gsb0 ;  /* 0x01600000041879f0 */ /* 0x000fe20008001818 */
[----:B------:R-:W-:Y:S02]  /*9b30*/  R2UR UR4, R222 ;  /* 0x00000000de0472ca */ /* 0x000fe400000e0000 */
[----:B------:R-:W-:Y:S02]  /*9b40*/  R2UR UR5, R223 ;  /* 0x00000000df0572ca */ /* 0x000fe400000e0000 */
[----:B------:R-:W-:Y:S02]  /*9b50*/  R2UR UR6, R8 ;  /* 0x00000000080672ca */ /* 0x000fe400000e0000 */
[----:B------:R-:W-:Y:S02]  /*9b60*/  R2UR UR7, R9 ;  /* 0x00000000090772ca */ /* 0x000fe400000e0000 */
[----:B------:R-:W-:Y:S01]  /*9b70*/  IADD3 R9, -R0, 0xb, RZ ;  /* 0x0000000b00097810 */ /* 0x000fe20007ffe1ff */
[----:B------:R-:W-:-:S02]  /*9b80*/  WARPGROUP.DEPBAR.LE gsb0, 0x0 ;  /* 0x00008000000079c5 */ /* 0x000fc40000010000 */
[----:B------:R-:W-:-:S08]  /*9b90*/  WARPGROUP.ARRIVE ;  /* 0x00000000000079c5 */ /* 0x000fd00000000000 */
[----:B------:R-:W-:Y:S01]  /*9ba0*/  HGMMA.64x96x16.F32.BF16 R24, gdesc[UR4], R24, gsb0 ;  /* 0x01600000041879f0 */ /* 0x000fe20008001818 */
[----:B------:R-:W-:Y:S02]  /*9bb0*/  R2UR UR4, R10 ;  /* 0x000000000a0472ca */ /* 0x000fe400000e0000 */
[----:B------:R-:W-:Y:S02]  /*9bc0*/  R2UR UR5, R11 ;  /* 0x000000000b0572ca */ /* 0x000fe400000e0000 */
[----:B------:R-:W-:Y:S02]  /*9bd0*/  R2UR UR6, R6 ;  /* 0x00000000060672ca */ /* 0x000fe400000e0000 */
[----:B------:R-:W-:Y:S01]  /*9be0*/  R2UR UR7, R7 ;  /* 0x00000000070772ca */ /* 0x000fe200000e0000 */
[----:B------:R-:W-:Y:S02]  /*9bf0*/  WARPGROUP.DEPBAR.LE gsb0, 0x0 ;  /* 0x00008000000079c5 */ /* 0x000fe40000010000 */
[----:B------:R-:W-:-:S10]  /*9c00*/  WARPGROUP.ARRIVE ;  /* 0x00000000000079c5 */ /* 0x000fd40000000000 */
[----:B------:R-:W-:Y:S03]  /*9c10*/  HGMMA.64x96x16.F32.BF16 R24, gdesc[UR4], R24, gsb0 ;  /* 0x01600000041879f0 */ /* 0x000fe60008001818 */
[----:B------:R-:W-:Y:S02]  /*9c20*/  WARPGROUP.DEPBAR.LE gsb0, 0x0 ;  /* 0x00008000000079c5 */ /* 0x000fe40000010000 */
[----:B------:R0:W-:Y:S06]  /*9c30*/  BAR.ARV R9, 0x100 ;  /* 0x000400090000751d */ /* 0x0001ec0000002000 */
[----:B------:R-:W-:Y:S05]  /*9c40*/  @!P0 BRA `(.L_x_9778) ;  /* 0x0000000000048947 */ /* 0x000fea0003800000 */
[----:B------:R-:W-:Y:S01]  /*9c50*/  BPT.TRAP 0x1 ;  /* 0x000000040000795c */ /* 0x000fe20000300000 */
.L_x_9778:
[----:B------:R-:W3:Y:S01]  /*9c60*/  LDL R73, [R1+0x4c] ;  /* 0x00004c0001497983 */ /* 0x000ee20000100800 */
[----:B------:R-:W-:Y:S01]  /*9c70*/  ULDC UR4, c[0x0][0x9d8] ;  /* 0x0002760000047ab9 */ /* 0x000fe20000000800 */
[----:B------:R-:W-:Y:S01]  /*9c80*/  ULDC UR5, c[0x0][0x988] ;  /* 0x0002620000057ab9 */ /* 0x000fe20000000800 */
[----:B------:R-:W-:Y:S01]  /*9c90*/  FMUL.FTZ R15, R24, UR4 ;  /* 0x00000004180f7c20 */ /* 0x000fe20008410000 */
[----:B------:R-:W-:Y:S01]  /*9ca0*/  FMUL.FTZ R24, R25, UR4 ;  /* 0x0000000419187c20 */ /* 0x000fe20008410000 */
[----:B------:R-:W-:Y:S01]  /*9cb0*/  FMUL.FTZ R72, R28, UR4 ;  /* 0x000000041c487c20 */ /* 0x000fe20008410000 */
[----:B------:R-:W-:Y:S01]  /*9cc0*/  FMUL.FTZ R29, R29, UR4 ;  /* 0x000000041d1d7c20 */ /* 0x000fe20008410000 */
[----:B------:R-:W-:Y:S01]  /*9cd0*/  FMUL.FTZ R25, R55, UR4 ;  /* 0x0000000437197c20 */ /* 0x000fe20008410000 */
[----:B------:R-:W-:Y:S01]  /*9ce0*/  IMAD R55, R177, -0x60, R154 ;  /* 0xffffffa0b1377824 */ /* 0x000fe200078e029a */
[----:B------:R-:W5:Y:S01]  /*9cf0*/  MUFU.TANH R15, R15 ;  /* 0x0000000f000f7308 */ /* 0x000f620000002400 */
        /* <DEDUP_REMOVED lines=78> */
[----:B---3--:R-:W-:-:S02]  /*a1e0*/  IADD3 R55, -R73, 0x60, R55 ;  /* 0x0000006049377810 */ /* 0x008fc40007ffe137 */
[----:B------:R-:W3:Y:S02]  /*a1f0*/  S2R R73, SR_CgaCtaId ;  /* 0x0000000000497919 */ /* 0x000ee40000008800 */
[----:B------:R-:W-:-:S03]  /*a200*/  ISETP.GT.AND P2, PT, R55, RZ, PT ;  /* 0x000000ff3700720c */ /* 0x000fc60003f44270 */
[----:B------:R-:W3:Y:S01]  /*a210*/  MUFU.TANH R57, R57 ;  /* 0x0000003900397308 */ /* 0x000ee20000002400 */
[C---:B------:R-:W-:Y:S02]  /*a220*/  ISETP.GT.AND P3, PT, R55.reuse, 0x1, PT ;  /* 0x000000013700780c */ /* 0x040fe40003f64270 */
[----:B------:R-:W-:Y:S02]  /*a230*/  ISETP.GT.AND P4, PT, R55, 0x8, PT ;  /* 0x000000083700780c */ /* 0x000fe40003f84270 */
[----:B-----5:R-:W-:Y:S02]  /*a240*/  FSEL R15, R15, -INF , P2 ;  /* 0xff8000000f0f7808 */ /* 0x020fe40001000000 */
[----:B-1----:R-:W-:Y:S01]  /*a250*/  FSEL R24, R24, -INF , P3 ;  /* 0xff80000018187808 */ /* 0x002fe20001800000 */
[----:B------:R-:W1:Y:S01]  /*a260*/  MUFU.TANH R21, R21 ;  /* 0x0000001500157308 */ /* 0x000e620000002400 */
[----:B------:R-:W-:Y:S02]  /*a270*/  ISETP.GT.AND P5, PT, R55, 0x9, PT ;  /* 0x000000093700780c */ /* 0x000fe40003fa4270 */
[----:B--2---:R-:W-:-:S02]  /*a280*/  FSEL R42, R72, -INF , P4 ;  /* 0xff800000482a7808 */ /* 0x004fc40002000000 */
[----:B------:R-:W-:Y:S02]  /*a290*/  FMNMX.FTZ R65, R15, R24, !PT ;  /* 0x000000180f417209 */ /* 0x000fe40007810000 */
[----:B------:R-:W-:Y:S01]  /*a2a0*/  ISETP.GT.AND P1, PT, R55, 0x10, PT ;  /* 0x000000103700780c */ /* 0x000fe20003f24270 */
[----:B------:R-:W2:Y:S01]  /*a2b0*/  MUFU.TANH R59, R59 ;  /* 0x0000003b003b7308 */ /* 0x000ea20000002400 */
[----:B----4-:R-:W-:Y:S01]  /*a2c0*/  FSEL R40, R29, -INF , P5 ;  /* 0xff8000001d287808 */ /* 0x010fe20002800000 */
[----:B------:R-:W-:Y:S01]  /*a2d0*/  FMUL.FTZ R29, R71, UR4 ;  /* 0x00000004471d7c20 */ /* 0x000fe20008410000 */
[----:B------:R-:W-:Y:S02]  /*a2e0*/  FMNMX.FTZ R65, R42, R65, !PT ;  /* 0x000000412a417209 */ /* 0x000fe40007810000 */
[----:B0-----:R-:W-:Y:S02]  /*a2f0*/  FSEL R0, R0, -INF , P2 ;  /* 0xff80000000007808 */ /* 0x001fe40001000000 */
[----:B------:R-:W-:Y:S01]  /*a300*/  ISETP.GT.AND P2, PT, R55, 0x11, PT ;  /* 0x000000113700780c */ /* 0x000fe20003f44270 */
[----:B------:R-:W0:Y:S01]  /*a310*/  MUFU.TANH R60, R60 ;  /* 0x0000003c003c7308 */ /* 0x000e220000002400 */
[----:B------:R-:W-:-:S02]  /*a320*/  FSEL R62, R30, -INF , P1 ;  /* 0xff8000001e3e7808 */ /* 0x000fc40000800000 */
[----:B------:R-:W-:Y:S02]  /*a330*/  FMNMX.FTZ R65, R40, R65, !PT ;  /* 0x0000004128417209 */ /* 0x000fe40007810000 */
[----:B------:R-:W-:Y:S02]  /*a340*/  FSEL R6, R6, -INF , P3 ;  /* 0xff80000006067808 */ /* 0x000fe40001800000 */
[----:B------:R-:W-:Y:S01]  /*a350*/  ISETP.GT.AND P3, PT, R55, 0x18, PT ;  /* 0x000000183700780c */ /* 0x000fe20003f64270 */
[----:B------:R-:W4:Y:S01]  /*a360*/  MUFU.TANH R61, R61 ;  /* 0x0000003d003d7308 */ /* 0x000f220000002400 */
[----:B------:R-:W-:Y:S02]  /*a370*/  FSEL R72, R31, -INF , P2 ;  /* 0xff8000001f487808 */ /* 0x000fe40001000000 */
[----:B------:R-:W-:Y:S02]  /*a380*/  FMNMX.FTZ R65, R62, R65, !PT ;  /* 0x000000413e417209 */ /* 0x000fe40007810000 */
[----:B------:R-:W-:-:S02]  /*a390*/  FSEL R8, R8, -INF , P4 ;  /* 0xff80000008087808 */ /* 0x000fc40002000000 */
[----:B------:R-:W-:Y:S01]  /*a3a0*/  ISETP.GT.AND P4, PT, R55, 0x19, PT ;  /* 0x000000193700780c */ /* 0x000fe20003f84270 */
[----:B------:R-:W5:Y:S01]  /*a3b0*/  MUFU.TANH R104, R104 ;  /* 0x0000006800687308 */ /* 0x000f620000002400 */
[----:B------:R-:W-:Y:S02]  /*a3c0*/  FSEL R78, R33, -INF , P3 ;  /* 0xff800000214e7808 */ /* 0x000fe40001800000 */
[----:B------:R-:W-:Y:S02]  /*a3d0*/  FMNMX.FTZ R65, R72, R65, !PT ;  /* 0x0000004148417209 */ /* 0x000fe40007810000 */
[----:B------:R-:W-:Y:S02]  /*a3e0*/  FSEL R30, R14, -INF , P5 ;  /* 0xff8000000e1e7808 */ /* 0x000fe40002800000 */
[----:B------:R-:W-:Y:S01]  /*a3f0*/  ISETP.GT.AND P5, PT, R55, 0x20, PT ;  /* 0x000000203700780c */ /* 0x000fe20003fa4270 */
[----:B------:R-:W-:Y:S01]  /*a400*/  MUFU.TANH R63, R63 ;  /* 0x0000003f003f7308 */ /* 0x000fe20000002400 */
[----:B------:R-:W-:-:S02]  /*a410*/  FSEL R80, R34, -INF , P4 ;  /* 0xff80000022507808 */ /* 0x000fc40002000000 */
[----:B------:R-:W-:Y:S02]  /*a420*/  FMNMX.FTZ R65, R78, R65, !PT ;  /* 0x000000414e417209 */ /* 0x000fe40007810000 */
[----:B------:R-:W-:Y:S02]  /*a430*/  FSEL R32, R32, -INF , P1 ;  /* 0xff80000020207808 */ /* 0x000fe40000800000 */
[----:B------:R-:W-:Y:S01]  /*a440*/  ISETP.GT.AND P1, PT, R55, 0x21, PT ;  /* 0x000000213700780c */ /* 0x000fe20003f24270 */
[----:B------:R-:W-:Y:S01]  /*a450*/  MUFU.TANH R66, R66 ;  /* 0x0000004200427308 */ /* 0x000fe20000002400 */
[----:B------:R-:W-:Y:S02]  /*a460*/  FSEL R74, R35, -INF , P5 ;  /* 0xff800000234a7808 */ /* 0x000fe40002800000 */
[----:B------:R-:W-:Y:S02]  /*a470*/  FMNMX.FTZ R65, R80, R65, !PT ;  /* 0x0000004150417209 */ /* 0x000fe40007810000 */
[----:B------:R-:W-:Y:S01]  /*a480*/  FSEL R34, R13, -INF , P2 ;  /* 0xff8000000d227808 */ /* 0x000fe20001000000 */
[----:B------:R-:W-:Y:S01]  /*a490*/  IMAD.U32 R13, RZ, RZ, UR5 ;  /* 0x00000005ff0d7e24 */ /* 0x000fe2000f8e00ff */
[----:B------:R-:W-:Y:S01]  /*a4a0*/  ISETP.GT.AND P2, PT, R55, 0x28, PT ;  /* 0x000000283700780c */ /* 0x000fe20003f44270 */
[----:B------:R-:W5:Y:S01]  /*a4b0*/  MUFU.TANH R67, R67 ;  /* 0x0000004300437308 */ /* 0x000f620000002400 */
[----:B------:R-:W-:-:S02]  /*a4c0*/  FSEL R64, R37, -INF , P1 ;  /* 0xff80000025407808 */ /* 0x000fc40000800000 */
[----:B------:R-:W-:Y:S02]  /*a4d0*/  FMNMX.FTZ R65, R74, R65, !PT ;  /* 0x000000414a417209 */ /* 0x000fe40007810000 */
[----:B------:R-:W-:Y:S02]  /*a4e0*/  FSEL R36, R36, -INF , P3 ;  /* 0xff80000024247808 */ /* 0x000fe40001800000 */
[----:B------:R-:W-:Y:S01]  /*a4f0*/  ISETP.GT.AND P3, PT, R55, 0x29, PT ;  /* 0x000000293700780c */ /* 0x000fe20003f64270 */
[----:B------:R-:W5:Y:S01]  /*a500*/  MUFU.TANH R70, R70 ;  /* 0x0000004600467308 */ /* 0x000f620000002400 */
        /* <DEDUP_REMOVED lines=41> */
[----:B---3--:R-:W-:Y:S02]  /*a7a0*/  FSEL R98, R57, -INF , P2 ;  /* 0xff80000039627808 */ /* 0x008fe40001000000 */
[----:B------:R-:W-:Y:S02]  /*a7b0*/  FMNMX.FTZ R65, R96, R65, !PT ;  /* 0x0000004160417209 */ /* 0x000fe40007810000 */
[----:B-1----:R-:W-:Y:S02]  /*a7c0*/  FSEL R58, R21, -INF , P4 ;  /* 0xff800000153a7808 */ /* 0x002fe40002000000 */
[----:B------:R-:W-:Y:S02]  /*a7d0*/  ISETP.GT.AND P4, PT, R55, 0x58, PT ;  /* 0x000000583700780c */ /* 0x000fe40003f84270 */
[----:B--2---:R-:W-:-:S02]  /*a7e0*/  FSEL R100, R59, -INF , P3 ;  /* 0xff8000003b647808 */ /* 0x004fc40001800000 */
[----:B------:R-:W-:Y:S02]  /*a7f0*/  FMNMX.FTZ R65, R98, R65, !PT ;  /* 0x0000004162417209 */ /* 0x000fe40007810000 */
[----:B0-----:R-:W-:Y:S02]  /*a800*/  FSEL R60, R60, -INF , P5 ;  /* 0xff8000003c3c7808 */ /* 0x001fe40002800000 */
[----:B------:R-:W-:Y:S02]  /*a810*/  ISETP.GT.AND P5, PT, R55, 0x59, PT ;  /* 0x000000593700780c */ /* 0x000fe40003fa4270 */
[----:B----4-:R-:W-:Y:S02]  /*a820*/  FSEL R102, R61, -INF , P4 ;  /* 0xff8000003d667808 */ /* 0x010fe40002000000 */
[----:B------:R-:W-:Y:S02]  /*a830*/  FMNMX.FTZ R65, R100, R65, !PT ;  /* 0x0000004164417209 */ /* 0x000fe40007810000 */
[----:B-----5:R-:W-:-:S02]  /*a840*/  FSEL R104, R104, -INF , P5 ;  /* 0xff80000068687808 */ /* 0x020fc40002800000 */
[----:B------:R-:W-:-:S04]  /*a850*/  FMNMX.FTZ R65, R102, R65, !PT ;  /* 0x0000004166417209 */ /* 0x000fc80007810000 */
[----:B------:R-:W-:-:S05]  /*a860*/  FMNMX.FTZ R65, R104, R65, !PT ;  /* 0x0000004168417209 */ /* 0x000fca0007810000 */
[----:B------:R-:W0:Y:S02]  /*a870*/  SHFL.BFLY PT, R14, R65, 0x2, 0x1f ;  /* 0x0c401f00410e7f89 */ /* 0x000e2400000e0000 */
[----:B0-----:R-:W-:-:S05]  /*a880*/  FMNMX.FTZ R7, R65, R14, !PT ;  /* 0x0000000e41077209 */ /* 0x001fca0007810000 */
[----:B------:R-:W0:Y:S02]  /*a890*/  SHFL.BFLY PT, R14, R7, 0x1, 0x1f ;  /* 0x0c201f00070e7f89 */ /* 0x000e2400000e0000 */
        /* <DEDUP_REMOVED lines=14> */
[----:B------:R0:W-:Y:S01]  /*a980*/  MUFU.EX2 R7, R24 ;  /* 0x0000001800077308 */ /* 0x0001e20000000800 */
[----:B------:R-:W-:Y:S01]  /*a990*/  FSEL R42, R67, -INF , P3 ;  /* 0xff800000432a7808 */ /* 0x000fe20001800000 */
[--C-:B------:R-:W-:Y:S01]  /*a9a0*/  FFMA.FTZ R156, R62, R13, -R27.reuse ;  /* 0x0000000d3e9c7223 */ /* 0x100fe2000001081b */
[----:B------:R-:W-:Y:S01]  /*a9b0*/  FMNMX.FTZ R15, R28, R15, !PT ;  /* 0x0000000f1c0f7209 */ /* 0x000fe20007810000 */
[-CC-:B------:R-:W-:Y:S01]  /*a9c0*/  FFMA.FTZ R33, R64, R13.reuse, -R27.reuse ;  /* 0x0000000d40217223 */ /* 0x180fe2000001081b */
[----:B------:R-:W-:Y:S01]  /*a9d0*/  FSEL R62, R70, -INF , P4 ;  /* 0xff800000463e7808 */ /* 0x000fe20002000000 */
[--C-:B------:R-:W-:Y:S01]  /*a9e0*/  FFMA.FTZ R72, R72, R13, -R27.reuse ;  /* 0x0000000d48487223 */ /* 0x100fe2000001081b */
[----:B------:R-:W-:Y:S01]  /*a9f0*/  FMNMX.FTZ R15, R38, R15, !PT ;  /* 0x0000000f260f7209 */ /* 0x000fe20007810000 */
[----:B------:R-:W1:Y:S01]  /*aa00*/  MUFU.EX2 R152, R152 ;  /* 0x0000009800987308 */ /* 0x000e620000000800 */
[----:B0-----:R-:W-:Y:S01]  /*aa10*/  FSEL R24, R63, -INF , P1 ;  /* 0xff8000003f187808 */ /* 0x001fe20000800000 */
[--C-:B------:R-:W-:Y:S01]  /*aa20*/  FFMA.FTZ R158, R78, R13, -R27.reuse ;  /* 0x0000000d4e9e7223 */ /* 0x100fe2000001081b */
[----:B------:R-:W-:Y:S01]  /*aa30*/  FMNMX.FTZ R21, R44, R15, !PT ;  /* 0x0000000f2c157209 */ /* 0x000fe20007810000 */
[-CC-:B------:R-:W-:Y:S01]  /*aa40*/  FFMA.FTZ R80, R80, R13.reuse, -R27.reuse ;  /* 0x0000000d50507223 */ /* 0x180fe2000001081b */
[----:B------:R-:W-:Y:S01]  /*aa50*/  FSEL R64, R29, -INF , P5 ;  /* 0xff8000001d407808 */ /* 0x000fe20002800000 */
[--C-:B------:R-:W-:Y:S01]  /*aa60*/  FFMA.FTZ R160, R74, R13, -R27.reuse ;  /* 0x0000000d4aa07223 */ /* 0x100fe2000001081b */
[----:B------:R-:W-:Y:S01]  /*aa70*/  FMNMX.FTZ R21, R46, R21, !PT ;  /* 0x000000152e157209 */ /* 0x000fe20007810000 */
[----:B------:R0:W-:Y:S01]  /*aa80*/  MUFU.EX2 R15, R40 ;  /* 0x00000028000f7308 */ /* 0x0001e20000000800 */
[-CC-:B------:R-:W-:Y:S01]  /*aa90*/  FFMA.FTZ R162, R68, R13.reuse, -R27.reuse ;  /* 0x0000000d44a27223 */ /* 0x180fe2000001081b */
[--C-:B------:R-:W-:Y:S01]  /*aaa0*/  FFMA.FTZ R164, R82, R13, -R27.reuse ;  /* 0x0000000d52a47223 */ /* 0x100fe2000001081b */
[----:B------:R-:W-:Y:S01]  /*aab0*/  FMNMX.FTZ R21, R26, R21, !PT ;  /* 0x000000151a157209 */ /* 0x000fe20007810000 */
[-CC-:B------:R-:W-:Y:S01]  /*aac0*/  FFMA.FTZ R84, R84, R13.reuse, -R27.reuse ;  /* 0x0000000d54547223 */ /* 0x180fe2000001081b */
[-CC-:B------:R-:W-:Y:S01]  /*aad0*/  FFMA.FTZ R166, R86, R13.reuse, -R27.reuse ;  /* 0x0000000d56a67223 */ /* 0x180fe2000001081b */
[----:B------:R-:W-:Y:S01]  /*aae0*/  FFMA.FTZ R35, R88, R13, -R27 ;  /* 0x0000000d58237223 */ /* 0x000fe2000001081b */
[----:B------:R-:W-:Y:S01]  /*aaf0*/  FMNMX.FTZ R21, R48, R21, !PT ;  /* 0x0000001530157209 */ /* 0x000fe20007810000 */
[----:B------:R-:W2:Y:S01]  /*ab00*/  MUFU.EX2 R154, R154 ;  /* 0x0000009a009a7308 */ /* 0x000ea20000000800 */
[----:B0-----:R-:W-:Y:S01]  /*ab10*/  FSEL R40, R66, -INF , P2 ;  /* 0xff80000042287808 */ /* 0x001fe20001000000 */
[----:B-1----:R-:W-:Y:S01]  /*ab20*/  FADD.FTZ R45, R152, R7 ;  /* 0x00000007982d7221 */ /* 0x002fe20000010000 */
[----:B------:R-:W-:Y:S01]  /*ab30*/  FMNMX.FTZ R25, R50, R21, !PT ;  /* 0x0000001532197209 */ /* 0x000fe20007810000 */
[-CC-:B------:R-:W-:Y:S01]  /*ab40*/  FFMA.FTZ R168, R90, R13.reuse, -R27.reuse ;  /* 0x0000000d5aa87223 */ /* 0x180fe2000001081b */
[----:B------:R-:W-:Y:S01]  /*ab50*/  F2FP.BF16.F32.PACK_AB R152, R7, R152 ;  /* 0x000000980798723e */ /* 0x000fe200000010ff */
[--C-:B------:R-:W-:Y:S01]  /*ab60*/  FFMA.FTZ R170, R94, R13, -R27.reuse ;  /* 0x0000000d5eaa7223 */ /* 0x100fe2000001081b */
[----:B------:R-:W-:Y:S01]  /*ab70*/  FMNMX.FTZ R25, R52, R25, !PT ;  /* 0x0000001934197209 */ /* 0x000fe20007810000 */
[----:B------:R-:W0:Y:S01]  /*ab80*/  MUFU.EX2 R156, R156 ;  /* 0x0000009c009c7308 */ /* 0x000e220000000800 */
[-CC-:B------:R-:W-:Y:S01]  /*ab90*/  FFMA.FTZ R39, R96, R13.reuse, -R27.reuse ;  /* 0x0000000d60277223 */ /* 0x180fe2000001081b */
[--C-:B------:R-:W-:Y:S01]  /*aba0*/  FFMA.FTZ R172, R98, R13, -R27.reuse ;  /* 0x0000000d62ac7223 */ /* 0x100fe2000001081b */
[----:B------:R-:W-:Y:S01]  /*abb0*/  FMNMX.FTZ R25, R54, R25, !PT ;  /* 0x0000001936197209 */ /* 0x000fe20007810000 */
[-CC-:B------:R-:W-:Y:S01]  /*abc0*/  FFMA.FTZ R100, R100, R13.reuse, -R27.reuse ;  /* 0x0000000d64647223 */ /* 0x180fe2000001081b */
[----:B------:R-:W-:-:S02]  /*abd0*/  FFMA.FTZ R174, R102, R13, -R27 ;  /* 0x0000000d66ae7223 */ /* 0x000fc4000001081b */
[----:B------:R-:W-:Y:S01]  /*abe0*/  FMNMX.FTZ R25, R56, R25, !PT ;  /* 0x0000001938197209 */ /* 0x000fe20007810000 */
[----:B------:R-:W1:Y:S03]  /*abf0*/  MUFU.EX2 R21, R72 ;  /* 0x0000004800157308 */ /* 0x000e660000000800 */
[----:B------:R-:W-:-:S04]  /*ac00*/  FMNMX.FTZ R31, R58, R25, !PT ;  /* 0x000000193a1f7209 */ /* 0x000fc80007810000 */
[----:B------:R-:W-:Y:S01]  /*ac10*/  FMNMX.FTZ R31, R60, R31, !PT ;  /* 0x0000001f3c1f7209 */ /* 0x000fe20007810000 */
[----:B------:R-:W3:Y:S03]  /*ac20*/  MUFU.EX2 R158, R158 ;  /* 0x0000009e009e7308 */ /* 0x000ee60000000800 */
[----:B------:R-:W-:-:S04]  /*ac30*/  FMNMX.FTZ R31, R24, R31, !PT ;  /* 0x0000001f181f7209 */ /* 0x000fc80007810000 */
[----:B------:R-:W-:Y:S01]  /*ac40*/  FMNMX.FTZ R31, R40, R31, !PT ;  /* 0x0000001f281f7209 */ /* 0x000fe20007810000 */
[----:B------:R-:W4:Y:S03]  /*ac50*/  MUFU.EX2 R25, R80 ;  /* 0x0000005000197308 */ /* 0x000f260000000800 */
[----:B------:R-:W-:-:S04]  /*ac60*/  FMNMX.FTZ R31, R42, R31, !PT ;  /* 0x0000001f2a1f7209 */ /* 0x000fc80007810000 */
[----:B------:R-:W-:Y:S01]  /*ac70*/  FMNMX.FTZ R31, R62, R31, !PT ;  /* 0x0000001f3e1f7209 */ /* 0x000fe20007810000 */
[----:B------:R-:W-:Y:S03]  /*ac80*/  MUFU.EX2 R160, R160 ;  /* 0x000000a000a07308 */ /* 0x000fe60000000800 */
[----:B------:R-:W-:Y:S01]  /*ac90*/  FMNMX.FTZ R37, R64, R31, !PT ;  /* 0x0000001f40257209 */ /* 0x000fe20007810000 */
[----:B------:R-:W-:-:S04]  /*aca0*/  FFMA.FTZ R31, R76, R13, -R27 ;  /* 0x0000000d4c1f7223 */ /* 0x000fc8000001081b */
[----:B------:R-:W5:Y:S01]  /*acb0*/  SHFL.BFLY PT, R66, R37, 0x2, 0x1f ;  /* 0x0c401f0025427f89 */ /* 0x000f6200000e0000 */
[----:B------:R-:W-:Y:S08]  /*acc0*/  MUFU.EX2 R29, R33 ;  /* 0x00000021001d7308 */ /* 0x000ff00000000800 */
[----:B------:R-:W-:Y:S08]  /*acd0*/  MUFU.EX2 R162, R162 ;  /* 0x000000a200a27308 */ /* 0x000ff00000000800 */
[----:B------:R-:W-:Y:S01]  /*ace0*/  MUFU.EX2 R31, R31 ;  /* 0x0000001f001f7308 */ /* 0x000fe20000000800 */
[----:B-----5:R-:W-:-:S07]  /*acf0*/  FMNMX.FTZ R66, R37, R66, !PT ;  /* 0x0000004225427209 */ /* 0x020fce0007810000 */
[----:B------:R-:W-:Y:S01]  /*ad00*/  MUFU.EX2 R164, R164 ;  /* 0x000000a400a47308 */ /* 0x000fe20000000800 */
[-CC-:B------:R-:W-:Y:S01]  /*ad10*/  FFMA.FTZ R37, R92, R13.reuse, -R27.reuse ;  /* 0x0000000d5c257223 */ /* 0x180fe2000001081b */
[----:B------:R-:W-:Y:S01]  /*ad20*/  FFMA.FTZ R27, R104, R13, -R27 ;  /* 0x0000000d681b7223 */ /* 0x000fe2000001081b */
[----:B------:R-:W5:Y:S05]  /*ad30*/  SHFL.BFLY PT, R41, R66, 0x1, 0x1f ;  /* 0x0c201f0042297f89 */ /* 0x000f6a00000e0000 */
[----:B------:R-:W-:Y:S08]  /*ad40*/  MUFU.EX2 R33, R84 ;  /* 0x0000005400217308 */ /* 0x000ff00000000800 */
[----:B------:R-:W-:Y:S08]  /*ad50*/  MUFU.EX2 R166, R166 ;  /* 0x000000a600a67308 */ /* 0x000ff00000000800 */
[----:B------:R-:W-:Y:S01]  /*ad60*/  MUFU.EX2 R35, R35 ;  /* 0x0000002300237308 */ /* 0x000fe20000000800 */
[----:B-----5:R-:W-:-:S04]  /*ad70*/  FMNMX.FTZ R176, R66, R41, !PT ;  /* 0x0000002942b07209 */ /* 0x020fc80007810000 */
        /* <DEDUP_REMOVED lines=10> */
[-C--:B------:R-:W-:Y:S01]  /*ae20*/  FFMA.FTZ R30, R34, R13.reuse, -R43 ;  /* 0x0000000d221e7223 */ /* 0x080fe2000001082b */
[----:B--2---:R-:W-:Y:S01]  /*ae30*/  FADD.FTZ R8, R154, R45 ;  /* 0x0000002d9a087221 */ /* 0x004fe20000010000 */
[----:B------:R-:W-:Y:S01]  /*ae40*/  MUFU.EX2 R153, R153 ;  /* 0x0000009900997308 */ /* 0x000fe20000000800 */
[-CC-:B------:R-:W-:Y:S01]  /*ae50*/  FFMA.FTZ R159, R36, R13.reuse, -R43.reuse ;  /* 0x0000000d249f7223 */ /* 0x180fe2000001082b */
[-CC-:B------:R-:W-:Y:S01]  /*ae60*/  FFMA.FTZ R28, R28, R13.reuse, -R43.reuse ;  /* 0x0000000d1c1c7223 */ /* 0x180fe2000001082b */
[----:B------:R-:W-:Y:S01]  /*ae70*/  FADD.FTZ R45, R15, R8 ;  /* 0x000000080f2d7221 */ /* 0x000fe20000010000 */
[-CC-:B------:R-:W-:Y:S01]  /*ae80*/  FFMA.FTZ R161, R38, R13.reuse, -R43.reuse ;  /* 0x0000000d26a17223 */ /* 0x180fe2000001082b */
[-CC-:B------:R-:W-:Y:S01]  /*ae90*/  FFMA.FTZ R32, R44, R13.reuse, -R43.reuse ;  /* 0x0000000d2c207223 */ /* 0x180fe2000001082b */
[-C--:B------:R-:W-:Y:S01]  /*aea0*/  FFMA.FTZ R163, R46, R13.reuse, -R43 ;  /* 0x0000000d2ea37223 */ /* 0x080fe2000001082b */
[----:B0-----:R-:W-:Y:S01]  /*aeb0*/  FADD.FTZ R36, R156, R45 ;  /* 0x0000002d9c247221 */ /* 0x001fe20000010000 */
[----:B------:R-:W0:Y:S01]  /*aec0*/  MUFU.EX2 R0, R0 ;  /* 0x0000000000007308 */ /* 0x000e220000000800 */
[-CC-:B------:R-:W-:Y:S01]  /*aed0*/  FFMA.FTZ R26, R26, R13.reuse, -R43.reuse ;  /* 0x0000000d1a1a7223 */ /* 0x180fe2000001082b */
[-CC-:B------:R-:W-:Y:S01]  /*aee0*/  FFMA.FTZ R165, R48, R13.reuse, -R43.reuse ;  /* 0x0000000d30a57223 */ /* 0x180fe2000001082b */
[----:B-1----:R-:W-:Y:S01]  /*aef0*/  FADD.FTZ R47, R21, R36 ;  /* 0x00000024152f7221 */ /* 0x002fe20000010000 */
[-CC-:B------:R-:W-:Y:S01]  /*af00*/  FFMA.FTZ R34, R50, R13.reuse, -R43.reuse ;  /* 0x0000000d32227223 */ /* 0x180fe2000001082b */
[-CC-:B------:R-:W-:Y:S01]  /*af10*/  FFMA.FTZ R167, R52, R13.reuse, -R43.reuse ;  /* 0x0000000d34a77223 */ /* 0x180fe2000001082b */
[-C--:B------:R-:W-:Y:S01]  /*af20*/  FFMA.FTZ R36, R54, R13.reuse, -R43 ;  /* 0x0000000d36247223 */ /* 0x080fe2000001082b */
[----:B---3--:R-:W-:Y:S01]  /*af30*/  FADD.FTZ R38, R158, R47 ;  /* 0x0000002f9e267221 */ /* 0x008fe20000010000 */
[----:B------:R-:W1:Y:S01]  /*af40*/  MUFU.EX2 R155, R155 ;  /* 0x0000009b009b7308 */ /* 0x000e620000000800 */
[-CC-:B------:R-:W-:Y:S01]  /*af50*/  FFMA.FTZ R169, R56, R13.reuse, -R43.reuse ;  /* 0x0000000d38a97223 */ /* 0x180fe2000001082b */
[-CC-:B------:R-:W-:Y:S01]  /*af60*/  FFMA.FTZ R171, R60, R13.reuse, -R43.reuse ;  /* 0x0000000d3cab7223 */ /* 0x180fe2000001082b */
[----:B----4-:R-:W-:Y:S01]  /*af70*/  FADD.FTZ R47, R25, R38 ;  /* 0x00000026192f7221 */ /* 0x010fe20000010000 */
[-CC-:B------:R-:W-:Y:S01]  /*af80*/  FFMA.FTZ R38, R58, R13.reuse, -R43.reuse ;  /* 0x0000000d3a267223 */ /* 0x180fe2000001082b */
[-CC-:B------:R-:W-:Y:S01]  /*af90*/  FFMA.FTZ R24, R24, R13.reuse, -R43.reuse ;  /* 0x0000000d18187223 */ /* 0x180fe2000001082b */
[-CC-:B------:R-:W-:Y:S01]  /*afa0*/  FFMA.FTZ R40, R40, R13.reuse, -R43.reuse ;  /* 0x0000000d28287223 */ /* 0x180fe2000001082b */
[-CC-:B------:R-:W-:Y:S01]  /*afb0*/  FFMA.FTZ R42, R42, R13.reuse, -R43.reuse ;  /* 0x0000000d2a2a7223 */ /* 0x180fe2000001082b */
[----:B------:R-:W2:Y:S01]  /*afc0*/  MUFU.EX2 R6, R6 ;  /* 0x0000000600067308 */ /* 0x000ea20000000800 */
[----:B0-----:R-:W-:Y:S01]  /*afd0*/  FADD.FTZ R8, R153, R0 ;  /* 0x0000000099087221 */ /* 0x001fe20000010000 */
[-CC-:B------:R-:W-:Y:S01]  /*afe0*/  FFMA.FTZ R62, R62, R13.reuse, -R43.reuse ;  /* 0x0000000d3e3e7223 */ /* 0x180fe2000001082b */
[----:B------:R-:W-:Y:S01]  /*aff0*/  F2FP.BF16.F32.PACK_AB R154, R15, R154 ;  /* 0x0000009a0f9a723e */ /* 0x000fe200000010ff */
[----:B------:R-:W-:Y:S01]  /*b000*/  FFMA.FTZ R43, R64, R13, -R43 ;  /* 0x0000000d402b7223 */ /* 0x000fe2000001082b */
[----:B------:R-:W-:-:S02]  /*b010*/  F2FP.BF16.F32.PACK_AB R153, R0, R153 ;  /* 0x000000990099723e */ /* 0x000fc400000010ff */
[----:B------:R-:W-:Y:S01]  /*b020*/  F2FP.BF16.F32.PACK_AB R156, R21, R156 ;  /* 0x0000009c159c723e */ /* 0x000fe200000010ff */
[----:B------:R-:W0:Y:S01]  /*b030*/  MUFU.EX2 R157, R157 ;  /* 0x0000009d009d7308 */ /* 0x000e220000000800 */
[----:B-1----:R-:W-:Y:S01]  /*b040*/  FADD.FTZ R45, R155, R8 ;  /* 0x000000089b2d7221 */ /* 0x002fe20000010000 */
[----:B------:R-:W-:-:S06]  /*b050*/  F2FP.BF16.F32.PACK_AB R158, R25, R158 ;  /* 0x0000009e199e723e */ /* 0x000fcc00000010ff */
[----:B------:R-:W1:Y:S01]  /*b060*/  MUFU.EX2 R30, R30 ;  /* 0x0000001e001e7308 */ /* 0x000e620000000800 */
[C---:B--2---:R-:W-:Y:S01]  /*b070*/  FADD.FTZ R8, R6.reuse, R45 ;  /* 0x0000002d06087221 */ /* 0x044fe20000010000 */
[----:B------:R-:W-:-:S06]  /*b080*/  F2FP.BF16.F32.PACK_AB R155, R6, R155 ;  /* 0x0000009b069b723e */ /* 0x000fcc00000010ff */
[----:B------:R-:W2:Y:S01]  /*b090*/  MUFU.EX2 R159, R159 ;  /* 0x0000009f009f7308 */ /* 0x000ea20000000800 */
[----:B0-----:R-:W-:Y:S01]  /*b0a0*/  FADD.FTZ R45, R157, R8 ;  /* 0x000000089d2d7221 */ /* 0x001fe20000010000 */
[----:B------:R-:W-:Y:S01]  /*b0b0*/  FADD.FTZ R8, R160, R47 ;  /* 0x0000002fa0087221 */ /* 0x000fe20000010000 */
[----:B------:R-:W-:-:S03]  /*b0c0*/  F2FP.BF16.F32.PACK_AB R160, R29, R160 ;  /* 0x000000a01da0723e */ /* 0x000fc600000010ff */
[----:B------:R-:W-:Y:S01]  /*b0d0*/  FADD.FTZ R47, R29, R8 ;  /* 0x000000081d2f7221 */ /* 0x000fe20000010000 */
[----:B------:R-:W-:Y:S01]  /*b0e0*/  VIADD R8, R3, 0x22840 ;  /* 0x0002284003087836 */ /* 0x000fe20000000000 */
[----:B------:R-:W0:Y:S01]  /*b0f0*/  MUFU.EX2 R28, R28 ;  /* 0x0000001c001c7308 */ /* 0x000e220000000800 */
[----:B-1----:R-:W-:Y:S01]  /*b100*/  FADD.FTZ R44, R30, R45 ;  /* 0x0000002d1e2c7221 */ /* 0x002fe20000010000 */
[----:B------:R-:W-:Y:S01]  /*b110*/  FADD.FTZ R46, R162, R47 ;  /* 0x0000002fa22e7221 */ /* 0x000fe20000010000 */
[----:B------:R-:W-:Y:S02]  /*b120*/  F2FP.BF16.F32.PACK_AB R162, R31, R162 ;  /* 0x000000a21fa2723e */ /* 0x000fe400000010ff */
[----:B------:R-:W-:Y:S01]  /*b130*/  PRMT R8, R73, 0x654, R8 ;  /* 0x0000065449087816 */ /* 0x000fe20000000008 */
[----:B------:R-:W-:Y:S01]  /*b140*/  FADD.FTZ R47, R31, R46 ;  /* 0x0000002e1f2f7221 */ /* 0x000fe20000010000 */
[----:B------:R-:W-:Y:S01]  /*b150*/  F2FP.BF16.F32.PACK_AB R157, R30, R157 ;  /* 0x0000009d1e9d723e */ /* 0x000fe200000010ff */
[----:B------:R-:W1:Y:S01]  /*b160*/  MUFU.EX2 R161, R161 ;  /* 0x000000a100a17308 */ /* 0x000e620000000800 */
[----:B--2---:R-:W-:Y:S01]  /*b170*/  FADD.FTZ R45, R159, R44 ;  /* 0x0000002c9f2d7221 */ /* 0x004fe20000010000 */
[----:B------:R2:W-:Y:S06]  /*b180*/  SYNCS.ARRIVE.TRANS64.RED.A1T0 RZ, [R8+URZ], RZ ;  /* 0x000000ff08ff79a7 */ /* 0x0005ec000810043f */
[----:B------:R-:W2:Y:S01]  /*b190*/  MUFU.EX2 R32, R32 ;  /* 0x0000002000207308 */ /* 0x000ea20000000800 */
[C---:B0-----:R-:W-:Y:S01]  /*b1a0*/  FADD.FTZ R44, R28.reuse, R45 ;  /* 0x0000002d1c2c7221 */ /* 0x041fe20000010000 */
[----:B------:R-:W-:-:S06]  /*b1b0*/  F2FP.BF16.F32.PACK_AB R159, R28, R159 ;  /* 0x0000009f1c9f723e */ /* 0x000fcc00000010ff */
[----:B------:R-:W0:Y:S01]  /*b1c0*/  MUFU.EX2 R163, R163 ;  /* 0x000000a300a37308 */ /* 0x000e220000000800 */
[----:B-1----:R-:W-:Y:S01]  /*b1d0*/  FADD.FTZ R45, R161, R44 ;  /* 0x0000002ca12d7221 */ /* 0x002fe20000010000 */
[----:B------:R-:W-:Y:S01]  /*b1e0*/  FADD.FTZ R44, R164, R47 ;  /* 0x0000002fa42c7221 */ /* 0x000fe20000010000 */
[----:B------:R-:W-:-:S03]  /*b1f0*/  F2FP.BF16.F32.PACK_AB R164, R33, R164 ;  /* 0x000000a421a4723e */ /* 0x000fc600000010ff */
[----:B------:R-:W-:Y:S02]  /*b200*/  FADD.FTZ R47, R33, R44 ;  /* 0x0000002c212f7221 */ /* 0x000fe40000010000 */
[----:B------:R-:W1:Y:S01]  /*b210*/  MUFU.EX2 R26, R26 ;  /* 0x0000001a001a7308 */ /* 0x000e620000000800 */
[----:B--2---:R-:W-:Y:S01]  /*b220*/  FADD.FTZ R8, R32, R45 ;  /* 0x0000002d20087221 */ /* 0x004fe20000010000 */
[----:B------:R-:W-:Y:S01]  /*b230*/  FADD.FTZ R44, R166, R47 ;  /* 0x0000002fa62c7221 */ /* 0x000fe20000010000 */
[----:B------:R-:W-:Y:S02]  /*b240*/  F2FP.BF16.F32.PACK_AB R166, R35, R166 ;  /* 0x000000a623a6723e */ /* 0x000fe400000010ff */
[----:B------:R-:W-:-:S03]  /*b250*/  F2FP.BF16.F32.PACK_AB R161, R32, R161 ;  /* 0x000000a120a1723e */ /* 0x000fc600000010ff */
[----:B------:R-:W2:Y:S01]  /*b260*/  MUFU.EX2 R165, R165 ;  /* 0x000000a500a57308 */ /* 0x000ea20000000800 */
[----:B0-----:R-:W-:-:S07]  /*b270*/  FADD.FTZ R45, R163, R8 ;  /* 0x00000008a32d7221 */ /* 0x001fce0000010000 */
[----:B------:R-:W0:Y:S01]  /*b280*/  MUFU.EX2 R34, R34 ;  /* 0x0000002200227308 */ /* 0x000e220000000800 */
[C---:B-1----:R-:W-:Y:S01]  /*b290*/  FADD.FTZ R8, R26.reuse, R45 ;  /* 0x0000002d1a087221 */ /* 0x042fe20000010000 */
[----:B------:R-:W-:Y:S01]  /*b2a0*/  FADD.FTZ R45, R35, R44 ;  /* 0x0000002c232d7221 */ /* 0x000fe20000010000 */
[----:B------:R-:W-:-:S03]  /*b2b0*/  F2FP.BF16.F32.PACK_AB R163, R26, R163 ;  /* 0x000000a31aa3723e */ /* 0x000fc600000010ff */
[----:B------:R-:W-:Y:S01]  /*b2c0*/  FADD.FTZ R44, R168, R45 ;  /* 0x0000002da82c7221 */ /* 0x000fe20000010000 */
[----:B------:R-:W-:Y:S01]  /*b2d0*/  F2FP.BF16.F32.PACK_AB R168, R37, R168 ;  /* 0x000000a825a8723e */ /* 0x000fe200000010ff */
[----:B------:R-:W1:Y:S01]  /*b2e0*/  MUFU.EX2 R167, R167 ;  /* 0x000000a700a77308 */ /* 0x000e620000000800 */
[----:B--2---:R-:W-:Y:S01]  /*b2f0*/  FADD.FTZ R7, R165, R8 ;  /* 0x00000008a5077221 */ /* 0x004fe20000010000 */
[----:B------:R-:W-:-:S06]  /*b300*/  FADD.FTZ R15, R37, R44 ;  /* 0x0000002c250f7221 */ /* 0x000fcc0000010000 */
        /* <DEDUP_REMOVED lines=37> */
[C---:B0-----:R-:W-:Y:S01]  /*b560*/  FADD.FTZ R8, R27.reuse, R8 ;  /* 0x000000081b087221 */ /* 0x041fe20000010000 */
[----:B------:R-:W-:Y:S02]  /*b570*/  F2FP.BF16.F32.PACK_AB R174, R27, R174 ;  /* 0x000000ae1bae723e */ /* 0x000fe400000010ff */
[C---:B-1----:R-:W-:Y:S01]  /*b580*/  FADD.FTZ R0, R43.reuse, R0 ;  /* 0x000000002b007221 */ /* 0x042fe20000010000 */
[----:B------:R-:W-:Y:S01]  /*b590*/  F2FP.BF16.F32.PACK_AB R175, R43, R62 ;  /* 0x0000003e2baf723e */ /* 0x000fe200000010ff */
[----:B------:R-:W-:Y:S06]  /*b5a0*/  @!P0 BRA `(.L_x_9779) ;  /* 0x0000000000048947 */ /* 0x000fec0003800000 */
[----:B------:R-:W-:Y:S01]  /*b5b0*/  BPT.TRAP 0x1 ;  /* 0x000000040000795c */ /* 0x000fe20000300000 */
.L_x_9779:
[----:B------:R0:W1:Y:S01]  /*b5c0*/  SYNCS.PHASECHK.TRANS64.TRYWAIT P1, [R3+URZ+0x22850], R20 ;  /* 0x02285014030075a7 */ /* 0x000062000802017f */
[----:B------:R-:W-:Y:S05]  /*b5d0*/  @!P0 BRA `(.L_x_9780) ;  /* 0x0000000000048947 */ /* 0x000fea0003800000 */
[----:B------:R-:W-:Y:S01]  /*b5e0*/  BPT.TRAP 0x1 ;  /* 0x000000040000795c */ /* 0x000fe20000300000 */
.L_x_9780:
[----:B------:R-:W-:Y:S04]  /*b5f0*/  BSSY B0, `(.L_x_9781) ;  /* 0x0000004000007945 */ /* 0x000fe80003800000 */
[----:B-1----:R-:W-:Y:S05]  /*b600*/  @P1 BRA `(.L_x_9782) ;  /* 0x0000000000081947 */ /* 0x002fea0003800000 */
[----:B------:R-:W1:Y:S02]  /*b610*/  SYNCS.PHASECHK.TRANS64.TRYWAIT P1, [R3+URZ+0x22850], R20 ;  /* 0x02285014030075a7 */ /* 0x000e64000802017f */
[----:B-1----:R-:W-:Y:S05]  /*b620*/  @!P1 BRA `(.L_x_9783) ;  /* 0x0000010000fc9947 */ /* 0x002fea0003800000 */
.L_x_9782:
[----:B------:R-:W-:Y:S05]  /*b630*/  BSYNC B0 ;  /* 0x0000000000007941 */ /* 0x000fea0003800000 */
.L_x_9781:
[----:B------:R-:W-:Y:S05]  /*b640*/  WARPSYNC.ALL ;  /* 0x0000000000007948 */ /* 0x000fea0003800000 */
[----:B------:R-:W-:Y:S01]  /*b650*/  VIADD R6, R19, 0x400 ;  /* 0x0000040013067836 */ /* 0x000fe20000000000 */
[----:B------:R2:W-:Y:S01]  /*b660*/  BAR.SYNC.DEFER_BLOCKING R12, 0x100 ;  /* 0x0004000c0000751d */ /* 0x0005e20000010000 */
[----:B------:R-:W-:Y:S02]  /*b670*/  IMAD.MOV.U32 R7, RZ, RZ, 0x40000040 ;  /* 0x40000040ff077424 */ /* 0x000fe400078e00ff */
[----:B------:R-:W-:Y:S01]  /*b680*/  IMAD.MOV.U32 R25, RZ, RZ, 0x40000040 ;  /* 0x40000040ff197424 */ /* 0x000fe200078e00ff */
[----:B------:R-:W-:Y:S01]  /*b690*/  SHF.R.U32.HI R6, RZ, 0x4, R6 ;  /* 0x00000004ff067819 */ /* 0x000fe20000011606 */
[----:B------:R-:W-:Y:S01]  /*b6a0*/  IMAD.MOV.U32 R27, RZ, RZ, 0x40000040 ;  /* 0x40000040ff1b7424 */ /* 0x000fe200078e00ff */
[----:B------:R-:W-:Y:S01]  /*b6b0*/  R2UR UR7, R7 ;  /* 0x00000000070772ca */ /* 0x000fe200000e0000 */
[----:B------:R-:W-:Y:S01]  /*b6c0*/  IMAD.MOV.U32 R21, RZ, RZ, 0x40000040 ;  /* 0x40000040ff157424 */ /* 0x000fe200078e00ff */
[----:B------:R-:W-:-:S02]  /*b6d0*/  LOP3.LUT R6, R6, 0x3fff, RZ, 0xc0, !PT ;  /* 0x00003fff06067812 */ /* 0x000fc400078ec0ff */
[C---:B------:R-:W-:Y:S02]  /*b6e0*/  R2UR UR11, R25.reuse ;  /* 0x00000000190b72ca */ /* 0x040fe400000e0000 */
[----:B------:R-:W-:Y:S02]  /*b6f0*/  LOP3.LUT R15, R6, 0x3000000, RZ, 0xfc, !PT ;  /* 0x03000000060f7812 */ /* 0x000fe400078efcff */
[----:B------:R-:W-:Y:S02]  /*b700*/  R2UR UR19, R25 ;  /* 0x00000000191372ca */ /* 0x000fe400000e0000 */
[----:B------:R-:W-:Y:S01]  /*b710*/  R2UR UR23, R27 ;  /* 0x000000001b1772ca */ /* 0x000fe200000e0000 */
[----:B------:R-:W-:Y:S01]  /*b720*/  IMAD R6, R203, 0xc00, R15 ;  /* 0x00000c00cb067824 */ /* 0x000fe200078e020f */
[----:B------:R-:W-:Y:S01]  /*b730*/  R2UR UR15, R21 ;  /* 0x00000000150f72ca */ /* 0x000fe200000e0000 */
[----:B------:R2:W-:Y:S01]  /*b740*/  STL [R1+0x10], R15 ;  /* 0x0000100f01007387 */ /* 0x0005e20000100800 */
[----:B------:R-:W-:Y:S01]  /*b750*/  R2UR UR27, R7 ;  /* 0x00000000071b72ca */ /* 0x000fe200000e0000 */
[C---:B------:R-:W-:Y:S01]  /*b760*/  VIADD R24, R6.reuse, 0x80 ;  /* 0x0000008006187836 */ /* 0x040fe20000000000 */
[C---:B------:R-:W-:Y:S01]  /*b770*/  R2UR UR6, R6.reuse ;  /* 0x00000000060672ca */ /* 0x040fe200000e0000 */
[----:B------:R-:W-:-:S02]  /*b780*/  VIADD R26, R6, 0x200 ;  /* 0x00000200061a7836 */ /* 0x000fc40000000000 */
[----:B01----:R-:W-:Y:S01]  /*b790*/  VIADD R20, R6, 0x100 ;  /* 0x0000010006147836 */ /* 0x003fe20000000000 */
[----:B------:R-:W-:Y:S01]  /*b7a0*/  R2UR UR10, R24 ;  /* 0x00000000180a72ca */ /* 0x000fe200000e0000 */
[----:B------:R-:W-:Y:S01]  /*b7b0*/  VIADD R24, R6, 0x180 ;  /* 0x0000018006187836 */ /* 0x000fe20000000000 */
[----:B------:R-:W-:Y:S01]  /*b7c0*/  R2UR UR22, R26 ;  /* 0x000000001a1672ca */ /* 0x000fe200000e0000 */
[----:B------:R-:W-:Y:S01]  /*b7d0*/  VIADD R6, R6, 0x280 ;  /* 0x0000028006067836 */ /* 0x000fe20000000000 */
[----:B------:R-:W-:Y:S02]  /*b7e0*/  R2UR UR14, R20 ;  /* 0x00000000140e72ca */ /* 0x000fe400000e0000 */
[----:B------:R-:W-:Y:S02]  /*b7f0*/  R2UR UR18, R24 ;  /* 0x00000000181272ca */ /* 0x000fe400000e0000 */
[----:B------:R-:W-:Y:S01]  /*b800*/  WARPGROUP.ARRIVE ;  /* 0x00000000000079c5 */ /* 0x000fe20000000000 */
[----:B------:R-:W-:-:S05]  /*b810*/  R2UR UR26, R6 ;  /* 0x00000000061a72ca */ /* 0x000fca00000e0000 */
        /* <DEDUP_REMOVED lines=22> */
[----:B--2---:R-:W-:Y:S05]  /*b980*/  @!P0 BRA `(.L_x_9784) ;  /* 0x0000000000048947 */ /* 0x004fea0003800000 */
[----:B------:R-:W-:Y:S01]  /*b990*/  BPT.TRAP 0x1 ;  /* 0x000000040000795c */ /* 0x000fe20000300000 */
.L_x_9784:
[----:B------:R-:W2:Y:S01]  /*b9a0*/  LDL R6, [R1+0x18] ;  /* 0x0000180001067983 */ /* 0x000ea20000100800 */
[----:B------:R-:W0:Y:S01]  /*b9b0*/  S2R R7, SR_CgaCtaId ;  /* 0x0000000000077919 */ /* 0x000e220000008800 */
[----:B------:R-:W-:Y:S01]  /*b9c0*/  VIADD R3, R3, 0x22860 ;  /* 0x0002286003037836 */ /* 0x000fe20000000000 */
[----:B------:R-:W-:-:S04]  /*b9d0*/  ULDC UR36, c[0x0][0x9d8] ;  /* 0x0002760000247ab9 */ /* 0x000fc80000000800 */
[----:B0-----:R-:W-:-:S04]  /*b9e0*/  PRMT R3, R7, 0x654, R3 ;  /* 0x0000065407037816 */ /* 0x001fc80000000003 */
[----:B------:R0:W-:Y:S02]  /*b9f0*/  SYNCS.ARRIVE.TRANS64.RED.A1T0 RZ, [R3+URZ], RZ ;  /* 0x000000ff03ff79a7 */ /* 0x0001e4000810043f */
[----:B0-----:R-:W-:-:S05]  /*ba00*/  VIADD R3, R177, 0xfffffffe ;  /* 0xfffffffeb1037836 */ /* 0x001fca0000000000 */
[----:B--2---:R-:W-:-:S13]  /*ba10*/  ISETP.GE.AND P1, PT, R3, R6, PT ;  /* 0x000000060300720c */ /* 0x004fda0003f26270 */
[----:B------:R-:W-:Y:S05]  /*ba20*/  @!P1 BRA `(.L_x_9785) ;  /* 0x0000002400649947 */ /* 0x000fea0003800000 */
[----:B------:R-:W-:Y:S02]  /*ba30*/  IMAD.MOV.U32 R12, RZ, RZ, R176 ;  /* 0x000000ffff0c7224 */ /* 0x000fe400078e00b0 */
[----:B------:R-:W-:-:S07]  /*ba40*/  IMAD.MOV.U32 R15, RZ, RZ, R14 ;  /* 0x000000ffff0f7224 */ /* 0x000fce00078e000e */
.L_x_9797:
[----:B0-----:R-:W2:Y:S01]  /*ba50*/  LDL R6, [R1+0x18] ;  /* 0x0000180001067983 */ /* 0x001ea20000100800 */
[----:B------:R-:W-:Y:S01]  /*ba60*/  VIADD R203, R203, 0x1 ;  /* 0x00000001cbcb7836 */ /* 0x000fe20000000000 */
[----:B------:R-:W-:Y:S05]  /*ba70*/  YIELD ;  /* 0x0000000000007946 */ /* 0x000fea0003800000 */
[----:B------:R-:W-:-:S04]  /*ba80*/  ISETP.NE.AND P2, PT, R203, 0x2, PT ;  /* 0x00000002cb00780c */ /* 0x000fc80003f45270 */
[----:B------:R-:W-:Y:S02]  /*ba90*/  SEL R203, R203, RZ, P2 ;  /* 0x000000ffcbcb7207 */ /* 0x000fe40001000000 */
[C---:B--2---:R-:W-:Y:S01]  /*baa0*/  ISETP.GT.AND P1, PT, R3.reuse, R6, PT ;  /* 0x000000060300720c */ /* 0x044fe20003f24270 */
[----:B------:R-:W-:Y:S01]  /*bab0*/  VIADD R3, R3, 0xffffffff ;  /* 0xffffffff03037836 */ /* 0x000fe20000000000 */
[----:B------:R-:W-:-:S04]  /*bac0*/  SEL R6, RZ, 0x1, P2 ;  /* 0x00000001ff067807 */ /* 0x000fc80001000000 */
[----:B------:R-:W-:Y:S01]  /*bad0*/  LOP3.LUT R214, R214, R6, RZ, 0x3c, !PT ;  /* 0x00000006d6d67212 */ /* 0x000fe200078e3cff */
[----:B------:R-:W-:Y:S06]  /*bae0*/  @!P0 BRA `(.L_x_9786) ;  /* 0x0000000000048947 */ /* 0x000fec0003800000 */
[----:B------:R-:W-:Y:S01]  /*baf0*/  BPT.TRAP 0x1 ;  /* 0x000000040000795c */ /* 0x000fe20000300000 */
.L_x_9786:
[----:B------:R-:W-:Y:S01]  /*bb00*/  IMAD R6, R203, 0x8, R19 ;  /* 0x00000008cb067824 */ /* 0x000fe200078e0213 */
[----:B------:R-:W-:-:S04]  /*bb10*/  SHF.L.U32 R7, R214, 0x1f, RZ ;  /* 0x0000001fd6077819 */ /* 0x000fc800000006ff */
[----:B------:R0:W1:Y:S01]  /*bb20*/  SYNCS.PHASECHK.TRANS64.TRYWAIT P2, [R6+URZ+0x22830], R7 ;  /* 0x02283007060075a7 */ /* 0x000062000804017f */
[----:B------:R-:W-:Y:S05]  /*bb30*/  @!P0 BRA `(.L_x_9787) ;  /* 0x0000000000048947 */ /* 0x000fea0003800000 */
[----:B------:R-:W-:Y:S01]  /*bb40*/  BPT.TRAP 0x1 ;  /* 0x000000040000795c */ /* 0x000fe20000300000 */
.L_x_9787:
[----:B------:R-:W2:Y:S01]  /*bb50*/  LDL R9, [R1+0x14] ;  /* 0x0000140001097983 */ /* 0x000ea20000100800 */
[----:B------:R-:W-:Y:S02]  /*bb60*/  IMAD.MOV.U32 R155, RZ, RZ, 0x40000040 ;  /* 0x40000040ff9b7424 */ /* 0x000fe400078e00ff */
[----:B--2---:R-:W-:Y:S01]  /*bb70*/  IMAD R154, R203, 0x300, R9 ;  /* 0x00000300cb9a7824 */ /* 0x004fe200078e0209 */
[----:B-1----:R-:W-:Y:S06]  /*bb80*/  @P2 BRA `(.L_x_9788) ;  /* 0x0000000000082947 */ /* 0x002fec0003800000 */
[----:B------:R-:W1:Y:S02]  /*bb90*/  SYNCS.PHASECHK.TRANS64.TRYWAIT P2, [R6+URZ+0x22830], R7 ;  /* 0x02283007060075a7 */ /* 0x000e64000804017f */
[----:B-1----:R-:W-:Y:S05]  /*bba0*/  @!P2 BRA `(.L_x_9789) ;  /* 0x000000fc00b0a947 */ /* 0x002fea0003800000 */
.L_x_9788:
[----:B------:R-:W-:Y:S05]  /*bbb0*/  WARPSYNC.ALL ;  /* 0x0000000000007948 */ /* 0x000fea0003800000 */
        /* <DEDUP_REMOVED lines=12> */
[----:B------:R-:W-:Y:S01]  /*bc80*/  R2UR UR11, R153 ;  /* 0x00000000990b72ca */ /* 0x000fe200000e0000 */
[----:B------:R-:W2:Y:S01]  /*bc90*/  S2R R9, SR_TID.X ;  /* 0x0000000000097919 */ /* 0x000ea20000002100 */
[----:B------:R-:W-:-:S02]  /*bca0*/  R2UR UR19, R155 ;  /* 0x000000009b1372ca */ /* 0x000fc400000e0000 */
[----:B------:R-:W-:Y:S01]  /*bcb0*/  WARPGROUP.ARRIVE ;  /* 0x00000000000079c5 */ /* 0x000fe20000000000 */
[----:B------:R-:W-:Y:S02]  /*bcc0*/  R2UR UR8, R224 ;  /* 0x00000000e00872ca */ /* 0x000fe400000e0000 */
[----:B------:R-:W-:Y:S02]  /*bcd0*/  R2UR UR9, R225 ;  /* 0x00000000e10972ca */ /* 0x000fe400000e0000 */
[----:B------:R-:W-:Y:S01]  /*bce0*/  R2UR UR14, R20 ;  /* 0x00000000140e72ca */ /* 0x000fe200000e0000 */
[----:B------:R-:W-:Y:S01]  /*bcf0*/  HGMMA.64x96x16.F32.BF16 R152, gdesc[UR4], RZ, !UPT, gsb0 ;  /* 0x01600000049879f0 */ /* 0x000fe2000c0018ff */
[----:B------:R-:W-:Y:S02]  /*bd00*/  R2UR UR15, R21 ;  /* 0x00000000150f72ca */ /* 0x000fe400000e0000 */
[----:B------:R-:W-:Y:S02]  /*bd10*/  R2UR UR12, R222 ;  /* 0x00000000de0c72ca */ /* 0x000fe400000e0000 */
[----:B------:R-:W-:-:S02]  /*bd20*/  R2UR UR13, R223 ;  /* 0x00000000df0d72ca */ /* 0x000fc400000e0000 */
[----:B------:R-:W-:Y:S02]  /*bd30*/  R2UR UR16, R10 ;  /* 0x000000000a1072ca */ /* 0x000fe400000e0000 */
[----:B------:R-:W-:Y:S02]  /*bd40*/  R2UR UR17, R11 ;  /* 0x000000000b1172ca */ /* 0x000fe400000e0000 */
[----:B--2---:R-:W-:-:S04]  /*bd50*/  SHF.R.U32.HI R9, RZ, 0x7, R9 ;  /* 0x00000007ff097819 */ /* 0x004fc80000011609 */
        /* <DEDUP_REMOVED lines=14> */
.L_x_9790:
        /* <DEDUP_REMOVED lines=39> */
[----:B-----5:R-:W-:Y:S01]  /*c0b0*/  FMNMX.FTZ R13, R152, R13, !PT ;  /* 0x0000000d980d7209 */ /* 0x020fe20007810000 */
        /* <DEDUP_REMOVED lines=10> */
[----:B------:R-:W-:-:S04]  /*c160*/  FMUL.FTZ R198, R198, UR36 ;  /* 0x00000024c6c67c20 */ /* 0x000fc80008410000 */
[----:B------:R-:W3:Y:S01]  /*c170*/  MUFU.TANH R160, R160 ;  /* 0x000000a000a07308 */ /* 0x000ee20000002400 */
[----:B----4-:R-:W-:-:S07]  /*c180*/  FMNMX.FTZ R13, R156, R13, !PT ;  /* 0x0000000d9c0d7209 */ /* 0x010fce0007810000 */
[----:B------:R-:W4:Y:S01]  /*c190*/  MUFU.TANH R161, R161 ;  /* 0x000000a100a17308 */ /* 0x000f220000002400 */
[----:B-----5:R-:W-:-:S07]  /*c1a0*/  FMNMX.FTZ R13, R157, R13, !PT ;  /* 0x0000000d9d0d7209 */ /* 0x020fce0007810000 */
[----:B------:R-:W5:Y:S01]  /*c1b0*/  MUFU.TANH R164, R164 ;  /* 0x000000a400a47308 */ /* 0x000f620000002400 */
[----:B---3--:R-:W-:-:S07]  /*c1c0*/  FMNMX.FTZ R13, R160, R13, !PT ;  /* 0x0000000da00d7209 */ /* 0x008fce0007810000 */
        /* <DEDUP_REMOVED lines=33> */
[----:B-----5:R-:W-:-:S05]  /*c3e0*/  FMNMX.FTZ R14, R193, R13, !PT ;  /* 0x0000000dc10e7209 */ /* 0x020fca0007810000 */
[----:B------:R-:W5:Y:S02]  /*c3f0*/  SHFL.BFLY PT, R13, R14, 0x2, 0x1f ;  /* 0x0c401f000e0d7f89 */ /* 0x000f6400000e0000 */
[----:B------:R-:W-:Y:S01]  /*c400*/  MUFU.TANH R226, R226 ;  /* 0x000000e200e27308 */ /* 0x000fe20000002400 */
[----:B---3--:R-:W-:-:S07]  /*c410*/  IMAD.MOV.U32 R170, RZ, RZ, R154 ;  /* 0x000000ffffaa7224 */ /* 0x008fce00078e009a */
[----:B------:R-:W-:Y:S08]  /*c420*/  MUFU.TANH R197, R197 ;  /* 0x000000c500c57308 */ /* 0x000ff00000002400 */
[----:B------:R-:W-:Y:S01]  /*c430*/  MUFU.TANH R196, R196 ;  /* 0x000000c400c47308 */ /* 0x000fe20000002400 */
[----:B-----5:R-:W-:-:S07]  /*c440*/  FMNMX.FTZ R14, R14, R13, !PT ;  /* 0x0000000d0e0e7209 */ /* 0x020fce0007810000 */
[----:B------:R-:W-:Y:S01]  /*c450*/  MUFU.TANH R229, R229 ;  /* 0x000000e500e57308 */ /* 0x000fe20000002400 */
[----:B------:R-:W3:Y:S07]  /*c460*/  SHFL.BFLY PT, R13, R14, 0x1, 0x1f ;  /* 0x0c201f000e0d7f89 */ /* 0x000eee00000e0000 */
[----:B------:R-:W-:Y:S08]  /*c470*/  MUFU.TANH R228, R228 ;  /* 0x000000e400e47308 */ /* 0x000ff00000002400 */
[----:B------:R-:W-:Y:S08]  /*c480*/  MUFU.TANH R227, R227 ;  /* 0x000000e300e37308 */ /* 0x000ff00000002400 */
[----:B------:R-:W-:Y:S01]  /*c490*/  MUFU.TANH R221, R221 ;  /* 0x000000dd00dd7308 */ /* 0x000fe20000002400 */
[----:B---3--:R-:W-:-:S02]  /*c4a0*/  FMNMX.FTZ R14, R14, R13, !PT ;  /* 0x0000000d0e0e7209 */ /* 0x008fc40007810000 */
[----:B------:R-:W3:Y:S03]  /*c4b0*/  LDC R13, c[0x0][0x988] ;  /* 0x00026200ff0d7b82 */ /* 0x000ee60000000800 */
[C---:B------:R-:W-:Y:S01]  /*c4c0*/  FADD.FTZ R15, -R14.reuse, R15 ;  /* 0x0000000f0e0f7221 */ /* 0x040fe20000010100 */
[----:B---3--:R-:W-:-:S03]  /*c4d0*/  FMUL.FTZ R154, R14, R13 ;  /* 0x0000000d0e9a7220 */ /* 0x008fc60000410000 */
[-C--:B------:R-:W-:Y:S01]  /*c4e0*/  FMUL.FTZ R15, R15, R13.reuse ;  /* 0x0000000d0f0f7220 */ /* 0x080fe20000410000 */
[-CC-:B------:R-:W-:Y:S01]  /*c4f0*/  FFMA.FTZ R20, R20, R13.reuse, -R154.reuse ;  /* 0x0000000d14147223 */ /* 0x180fe2000001089a */
[-CC-:B------:R-:W-:Y:S01]  /*c500*/  FFMA.FTZ R155, R21, R13.reuse, -R154.reuse ;  /* 0x0000000d159b7223 */ /* 0x180fe2000001089a */
[----:B------:R-:W-:-:S03]  /*c510*/  FFMA.FTZ R21, R152, R13, -R154 ;  /* 0x0000000d98157223 */ /* 0x000fc6000001089a */
        /* <DEDUP_REMOVED lines=8> */
[----:B------:R3:W5:Y:S01]  /*c5a0*/  MUFU.EX2 R152, R20 ;  /* 0x0000001400987308 */ /* 0x0007620000000800 */
[-CC-:B------:R-:W-:Y:S01]  /*c5b0*/  FFMA.FTZ R168, R168, R13.reuse, -R154.reuse ;  /* 0x0000000da8a87223 */ /* 0x180fe2000001089a */
[-CC-:B------:R-:W-:Y:S01]  /*c5c0*/  FFMA.FTZ R169, R169, R13.reuse, -R154.reuse ;  /* 0x0000000da9a97223 */ /* 0x180fe2000001089a */
[-CC-:B------:R-:W-:Y:S01]  /*c5d0*/  FFMA.FTZ R172, R172, R13.reuse, -R154.reuse ;  /* 0x0000000dacac7223 */ /* 0x180fe2000001089a */
[-CC-:B------:R-:W-:Y:S01]  /*c5e0*/  FFMA.FTZ R173, R173, R13.reuse, -R154.reuse ;  /* 0x0000000dadad7223 */ /* 0x180fe2000001089a */
[-CC-:B------:R-:W-:Y:S01]  /*c5f0*/  FFMA.FTZ R176, R176, R13.reuse, -R154.reuse ;  /* 0x0000000db0b07223 */ /* 0x180fe2000001089a */
[-CC-:B------:R-:W-:Y:S01]  /*c600*/  FFMA.FTZ R177, R177, R13.reuse, -R154.reuse ;  /* 0x0000000db1b17223 */ /* 0x180fe2000001089a */
[----:B------:R-:W-:Y:S01]  /*c610*/  FFMA.FTZ R180, R180, R13, -R154 ;  /* 0x0000000db4b47223 */ /* 0x000fe2000001089a */
[----:B------:R0:W1:Y:S01]  /*c620*/  MUFU.EX2 R158, R155 ;  /* 0x0000009b009e7308 */ /* 0x0000620000000800 */
[----:B---3--:R-:W-:Y:S01]  /*c630*/  FMUL.FTZ R20, R171, UR36 ;  /* 0x00000024ab147c20 */ /* 0x008fe20008410000 */
[----:B----4-:R-:W-:-:S02]  /*c640*/  IMAD.MOV.U32 R171, RZ, RZ, R159 ;  /* 0x000000ffffab7224 */ /* 0x010fc400078e009f */
[-CC-:B------:R-:W-:Y:S01]  /*c650*/  FFMA.FTZ R181, R181, R13.reuse, -R154.reuse ;  /* 0x0000000db5b57223 */ /* 0x180fe2000001089a */
[-CC-:B------:R-:W-:Y:S01]  /*c660*/  FFMA.FTZ R184, R184, R13.reuse, -R154.reuse ;  /* 0x0000000db8b87223 */ /* 0x180fe2000001089a */
[-CC-:B------:R-:W-:Y:S01]  /*c670*/  FFMA.FTZ R185, R185, R13.reuse, -R154.reuse ;  /* 0x0000000db9b97223 */ /* 0x180fe2000001089a */
[-CC-:B------:R-:W-:Y:S01]  /*c680*/  FFMA.FTZ R188, R188, R13.reuse, -R154.reuse ;  /* 0x0000000dbcbc7223 */ /* 0x180fe2000001089a */
[-CC-:B------:R-:W-:Y:S01]  /*c690*/  FFMA.FTZ R189, R189, R13.reuse, -R154.reuse ;  /* 0x0000000dbdbd7223 */ /* 0x180fe2000001089a */
[----:B------:R3:W4:Y:S01]  /*c6a0*/  MUFU.EX2 R159, R21 ;  /* 0x00000015009f7308 */ /* 0x0007220000000800 */
[-CC-:B------:R-:W-:Y:S01]  /*c6b0*/  FFMA.FTZ R192, R192, R13.reuse, -R154.reuse ;  /* 0x0000000dc0c07223 */ /* 0x180fe2000001089a */
[----:B------:R-:W-:Y:S01]  /*c6c0*/  FFMA.FTZ R193, R193, R13, -R154 ;  /* 0x0000000dc1c17223 */ /* 0x000fe2000001089a */
[----:B-----5:R-:W-:Y:S01]  /*c6d0*/  FFMA.FTZ R154, R15, R8, R152 ;  /* 0x000000080f9a7223 */ /* 0x020fe20000010098 */
[----:B0-----:R-:W-:Y:S01]  /*c6e0*/  FMUL.FTZ R155, R174, UR36 ;  /* 0x00000024ae9b7c20 */ /* 0x001fe20008410000 */
[----:B------:R-:W-:Y:S01]  /*c6f0*/  FMUL.FTZ R8, R175, UR36 ;  /* 0x00000024af087c20 */ /* 0x000fe20008410000 */
[-C--:B------:R-:W-:Y:S01]  /*c700*/  FMUL.FTZ R24, R24, R15.reuse ;  /* 0x0000000f18187220 */ /* 0x080fe20000410000 */
[-C--:B------:R-:W-:Y:S01]  /*c710*/  FMUL.FTZ R25, R25, R15.reuse ;  /* 0x0000000f19197220 */ /* 0x080fe20000410000 */
[----:B------:R4:W0:Y:S01]  /*c720*/  MUFU.EX2 R162, R153 ;  /* 0x0000009900a27308 */ /* 0x0008220000000800 */
[----:B-1----:R-:W-:Y:S01]  /*c730*/  FADD.FTZ R154, R158, R154 ;  /* 0x0000009a9e9a7221 */ /* 0x002fe20000010000 */
[----:B---3--:R-:W-:Y:S01]  /*c740*/  FMUL.FTZ R21, R178, UR36 ;  /* 0x00000024b2157c20 */ /* 0x008fe20008410000 */
[----:B------:R-:W-:Y:S01]  /*c750*/  F2FP.BF16.F32.PACK_AB R152, R158, R152 ;  /* 0x000000989e98723e */ /* 0x000fe200000010ff */
[----:B------:R-:W-:Y:S01]  /*c760*/  FMUL.FTZ R158, R179, UR36 ;  /* 0x00000024b39e7c20 */ /* 0x000fe20008410000 */
[----:B------:R-:W-:Y:S01]  /*c770*/  FMUL.FTZ R179, R199, UR36 ;  /* 0x00000024c7b37c20 */ /* 0x000fe20008410000 */
[-C--:B------:R-:W-:Y:S01]  /*c780*/  FMUL.FTZ R28, R28, R15.reuse ;  /* 0x0000000f1c1c7220 */ /* 0x080fe20000410000 */
[-C--:B------:R-:W-:Y:S01]  /*c790*/  FMUL.FTZ R29, R29, R15.reuse ;  /* 0x0000000f1d1d7220 */ /* 0x080fe20000410000 */
[----:B------:R-:W1:Y:S01]  /*c7a0*/  MUFU.TANH R20, R20 ;  /* 0x0000001400147308 */ /* 0x000e620000002400 */
[----:B----4-:R-:W-:Y:S01]  /*c7b0*/  FADD.FTZ R153, R159, R154 ;  /* 0x0000009a9f997221 */ /* 0x010fe20000010000 */
[-C--:B------:R-:W-:Y:S01]  /*c7c0*/  FMUL.FTZ R32, R32, R15.reuse ;  /* 0x0000000f20207220 */ /* 0x080fe20000410000 */
[-C--:B------:R-:W-:Y:S01]  /*c7d0*/  FMUL.FTZ R33, R33, R15.reuse ;  /* 0x0000000f21217220 */ /* 0x080fe20000410000 */
[-C--:B------:R-:W-:Y:S01]  /*c7e0*/  FMUL.FTZ R36, R36, R15.reuse ;  /* 0x0000000f24247220 */ /* 0x080fe20000410000 */
[-C--:B------:R-:W-:Y:S01]  /*c7f0*/  FMUL.FTZ R37, R37, R15.reuse ;  /* 0x0000000f25257220 */ /* 0x080fe20000410000 */
[-C--:B------:R-:W-:Y:S01]  /*c800*/  FMUL.FTZ R40, R40, R15.reuse ;  /* 0x0000000f28287220 */ /* 0x080fe20000410000 */
[----:B------:R-:W-:Y:S01]  /*c810*/  FMUL.FTZ R41, R41, R15 ;  /* 0x0000000f29297220 */ /* 0x000fe20000410000 */
[----:B------:R-:W3:Y:S01]  /*c820*/  MUFU.TANH R155, R155 ;  /* 0x0000009b009b7308 */ /* 0x000ee20000002400 */
[C---:B0-----:R-:W-:Y:S01]  /*c830*/  FADD.FTZ R153, R162.reuse, R153 ;  /* 0x00000099a2997221 */ /* 0x041fe20000010000 */
[----:B------:R-:W-:Y:S01]  /*c840*/  F2FP.BF16.F32.PACK_AB R154, R162, R159 ;  /* 0x0000009fa29a723e */ /* 0x000fe200000010ff */
[----:B------:R-:W-:Y:S01]  /*c850*/  FMUL.FTZ R159, R182, UR36 ;  /* 0x00000024b69f7c20 */ /* 0x000fe20008410000 */
        /* <DEDUP_REMOVED lines=37> */
[----:B------:R-:W5:Y:S01]  /*cab0*/  MUFU.TANH R159, R159 ;  /* 0x0000009f009f7308 */ /* 0x000f620000002400 */
[----:B--2---:R-:W-:Y:S01]  /*cac0*/  IMAD.MOV.U32 R187, RZ, RZ, R170 ;  /* 0x000000ffffbb7224 */ /* 0x004fe200078e00aa */
[----:B------:R-:W-:Y:S01]  /*cad0*/  FMNMX.FTZ R170, R221, R167, !PT ;  /* 0x000000a7ddaa7209 */ /* 0x000fe20007810000 */
[-C--:B------:R-:W-:Y:S01]  /*cae0*/  FMUL.FTZ R93, R93, R15.reuse ;  /* 0x0000000f5d5d7220 */ /* 0x080fe20000410000 */
[-C--:B------:R-:W-:Y:S01]  /*caf0*/  FMUL.FTZ R96, R96, R15.reuse ;  /* 0x0000000f60607220 */ /* 0x080fe20000410000 */
[-C--:B------:R-:W-:Y:S01]  /*cb00*/  FMUL.FTZ R97, R97, R15.reuse ;  /* 0x0000000f61617220 */ /* 0x080fe20000410000 */
[----:B-1----:R-:W-:Y:S01]  /*cb10*/  FMNMX.FTZ R170, R20, R170, !PT ;  /* 0x000000aa14aa7209 */ /* 0x002fe20007810000 */
[-C--:B------:R-:W-:Y:S01]  /*cb20*/  FMUL.FTZ R100, R100, R15.reuse ;  /* 0x0000000f64647220 */ /* 0x080fe20000410000 */
[----:B------:R1:W-:Y:S01]  /*cb30*/  MUFU.TANH R167, R190 ;  /* 0x000000be00a77308 */ /* 0x0003e20000002400 */
        /* <DEDUP_REMOVED lines=8> */
[----:B-1----:R-:W-:Y:S01]  /*cbc0*/  IMAD.MOV.U32 R190, RZ, RZ, R171 ;  /* 0x000000ffffbe7224 */ /* 0x002fe200078e00ab */
[----:B---3--:R-:W-:Y:S01]  /*cbd0*/  FMNMX.FTZ R171, R155, R170, !PT ;  /* 0x000000aa9bab7209 */ /* 0x008fe20007810000 */
[-C--:B------:R-:W-:Y:S01]  /*cbe0*/  FMUL.FTZ R116, R116, R15.reuse ;  /* 0x0000000f74747220 */ /* 0x080fe20000410000 */
[-C--:B------:R-:W-:Y:S01]  /*cbf0*/  FMUL.FTZ R117, R117, R15.reuse ;  /* 0x0000000f75757220 */ /* 0x080fe20000410000 */
[----:B------:R-:W-:Y:S01]  /*cc00*/  FMUL.FTZ R120, R120, R15 ;  /* 0x0000000f78787220 */ /* 0x000fe20000410000 */
[----:B0-----:R-:W-:Y:S01]  /*cc10*/  FMNMX.FTZ R171, R8, R171, !PT ;  /* 0x000000ab08ab7209 */ /* 0x001fe20007810000 */
[-C--:B------:R-:W-:Y:S01]  /*cc20*/  FMUL.FTZ R121, R121, R15.reuse ;  /* 0x0000000f79797220 */ /* 0x080fe20000410000 */
[----:B------:R-:W0:Y:S01]  /*cc30*/  MUFU.TANH R163, R186 ;  /* 0x000000ba00a37308 */ /* 0x000e220000002400 */
[----:B------:R-:W-:Y:S01]  /*cc40*/  FMUL.FTZ R124, R124, R15 ;  /* 0x0000000f7c7c7220 */ /* 0x000fe20000410000 */
[----:B----4-:R-:W-:Y:S01]  /*cc50*/  FMNMX.FTZ R174, R21, R171, !PT ;  /* 0x000000ab15ae7209 */ /* 0x010fe20007810000 */
[-C--:B------:R-:W-:Y:S01]  /*cc60*/  FMUL.FTZ R125, R125, R15.reuse ;  /* 0x0000000f7d7d7220 */ /* 0x080fe20000410000 */
[-C--:B------:R-:W-:Y:S01]  /*cc70*/  FMUL.FTZ R128, R128, R15.reuse ;  /* 0x0000000f80807220 */ /* 0x080fe20000410000 */
[-C--:B------:R-:W-:Y:S01]  /*cc80*/  FMUL.FTZ R129, R129, R15.reuse ;  /* 0x0000000f81817220 */ /* 0x080fe20000410000 */
[----:B-----5:R-:W-:Y:S01]  /*cc90*/  FMNMX.FTZ R174, R158, R174, !PT ;  /* 0x000000ae9eae7209 */ /* 0x020fe20007810000 */
[-C--:B------:R-:W-:Y:S01]  /*cca0*/  FMUL.FTZ R132, R132, R15.reuse ;  /* 0x0000000f84847220 */ /* 0x080fe20000410000 */
[----:B------:R-:W1:Y:S01]  /*ccb0*/  MUFU.TANH R170, R191 ;  /* 0x000000bf00aa7308 */ /* 0x000e620000002400 */
[-C--:B------:R-:W-:Y:S01]  /*ccc0*/  FMUL.FTZ R133, R133, R15.reuse ;  /* 0x0000000f85857220 */ /* 0x080fe20000410000 */
[----:B------:R-:W-:Y:S01]  /*ccd0*/  FMNMX.FTZ R175, R159, R174, !PT ;  /* 0x000000ae9faf7209 */ /* 0x000fe20007810000 */
[-C--:B------:R-:W-:Y:S01]  /*cce0*/  FMUL.FTZ R136, R136, R15.reuse ;  /* 0x0000000f88887220 */ /* 0x080fe20000410000 */
[-C--:B------:R-:W-:Y:S01]  /*ccf0*/  FMUL.FTZ R137, R137, R15.reuse ;  /* 0x0000000f89897220 */ /* 0x080fe20000410000 */
[----:B------:R-:W-:Y:S01]  /*cd00*/  FMUL.FTZ R140, R140, R15 ;  /* 0x0000000f8c8c7220 */ /* 0x000fe20000410000 */
[----:B--2---:R-:W-:Y:S01]  /*cd10*/  FMNMX.FTZ R175, R162, R175, !PT ;  /* 0x000000afa2af7209 */ /* 0x004fe20007810000 */
[-C--:B------:R-:W-:Y:S01]  /*cd20*/  FMUL.FTZ R141, R141, R15.reuse ;  /* 0x0000000f8d8d7220 */ /* 0x080fe20000410000 */
[----:B------:R-:W2:Y:S01]  /*cd30*/  MUFU.TANH R171, R194 ;  /* 0x000000c200ab7308 */ /* 0x000ea20000002400 */
[----:B------:R-:W-:Y:S01]  /*cd40*/  FMUL.FTZ R144, R144, R15 ;  /* 0x0000000f90907220 */ /* 0x000fe20000410000 */
[----:B0-----:R-:W-:Y:S01]  /*cd50*/  FMNMX.FTZ R178, R163, R175, !PT ;  /* 0x000000afa3b27209 */ /* 0x001fe20007810000 */
[-C--:B------:R-:W-:Y:S01]  /*cd60*/  FMUL.FTZ R145, R145, R15.reuse ;  /* 0x0000000f91917220 */ /* 0x080fe20000410000 */
[-C--:B------:R-:W-:Y:S01]  /*cd70*/  FMUL.FTZ R148, R148, R15.reuse ;  /* 0x0000000f94947220 */ /* 0x080fe20000410000 */
[----:B------:R-:W-:Y:S01]  /*cd80*/  FMUL.FTZ R149, R149, R15 ;  /* 0x0000000f95957220 */ /* 0x000fe20000410000 */
[----:B------:R-:W-:-:S02]  /*cd90*/  FMNMX.FTZ R178, R166, R178, !PT ;  /* 0x000000b2a6b27209 */ /* 0x000fc40007810000 */
[----:B------:R-:W0:Y:S02]  /*cda0*/  MUFU.TANH R174, R195 ;  /* 0x000000c300ae7308 */ /* 0x000e240000002400 */
[----:B------:R-:W-:-:S04]  /*cdb0*/  FMNMX.FTZ R178, R167, R178, !PT ;  /* 0x000000b2a7b27209 */ /* 0x000fc80007810000 */
[----:B-1----:R-:W-:Y:S02]  /*cdc0*/  FMNMX.FTZ R178, R170, R178, !PT ;  /* 0x000000b2aab27209 */ /* 0x002fe40007810000 */
[----:B------:R1:W3:Y:S02]  /*cdd0*/  MUFU.TANH R175, R198 ;  /* 0x000000c600af7308 */ /* 0x0002e40000002400 */
[----:B--2---:R-:W-:-:S06]  /*cde0*/  FMNMX.FTZ R178, R171, R178, !PT ;  /* 0x000000b2abb27209 */ /* 0x004fcc0007810000 */
[----:B------:R-:W2:Y:S01]  /*cdf0*/  MUFU.TANH R179, R179 ;  /* 0x000000b300b37308 */ /* 0x000ea20000002400 */
[----:B0-----:R-:W-:Y:S01]  /*ce00*/  FMNMX.FTZ R178, R174, R178, !PT ;  /* 0x000000b2aeb27209 */ /* 0x001fe20007810000 */
[----:B-1----:R-:W0:Y:S06]  /*ce10*/  S2R R198, SR_CgaCtaId ;  /* 0x0000000000c67919 */ /* 0x002e2c0000008800 */
[----:B------:R-:W1:Y:S01]  /*ce20*/  MUFU.EX2 R156, R156 ;  /* 0x0000009c009c7308 */ /* 0x000e620000000800 */
[----:B---3--:R-:W-:-:S07]  /*ce30*/  FMNMX.FTZ R178, R175, R178, !PT ;  /* 0x000000b2afb27209 */ /* 0x008fce0007810000 */
[----:B------:R-:W3:Y:S01]  /*ce40*/  MUFU.EX2 R157, R157 ;  /* 0x0000009d009d7308 */ /* 0x000ee20000000800 */
[----:B--2---:R-:W-:-:S05]  /*ce50*/  FMNMX.FTZ R182, R179, R178, !PT ;  /* 0x000000b2b3b67209 */ /* 0x004fca0007810000 */
[----:B------:R-:W2:Y:S02]  /*ce60*/  SHFL.BFLY PT, R178, R182, 0x2, 0x1f ;  /* 0x0c401f00b6b27f89 */ /* 0x000ea400000e0000 */
[----:B------:R-:W-:Y:S01]  /*ce70*/  MUFU.EX2 R160, R160 ;  /* 0x000000a000a07308 */ /* 0x000fe20000000800 */
[----:B-1----:R-:W-:-:S07]  /*ce80*/  FADD.FTZ R153, R156, R153 ;  /* 0x000000999c997221 */ /* 0x002fce0000010000 */
[----:B------:R-:W-:Y:S01]  /*ce90*/  MUFU.EX2 R161, R161 ;  /* 0x000000a100a17308 */ /* 0x000fe20000000800 */
[----:B---3--:R-:W-:-:S07]  /*cea0*/  F2FP.BF16.F32.PACK_AB R156, R157, R156 ;  /* 0x0000009c9d9c723e */ /* 0x008fce00000010ff */
[----:B------:R-:W-:Y:S01]  /*ceb0*/  MUFU.EX2 R164, R164 ;  /* 0x000000a400a47308 */ /* 0x000fe20000000800 */
[----:B--2---:R-:W-:-:S07]  /*cec0*/  FMNMX.FTZ R182, R182, R178, !PT ;  /* 0x000000b2b6b67209 */ /* 0x004fce0007810000 */
[----:B------:R-:W-:Y:S01]  /*ced0*/  MUFU.EX2 R178, R165 ;  /* 0x000000a500b27308 */ /* 0x000fe20000000800 */
[----:B------:R-:W1:Y:S07]  /*cee0*/  SHFL.BFLY PT, R183, R182, 0x1, 0x1f ;  /* 0x0c201f00b6b77f89 */ /* 0x000e6e00000e0000 */
[----:B------:R-:W-:Y:S08]  /*cef0*/  MUFU.EX2 R165, R169 ;  /* 0x000000a900a57308 */ /* 0x000ff00000000800 */
[----:B------:R1:W-:Y:S08]  /*cf00*/  MUFU.EX2 R169, R176 ;  /* 0x000000b000a97308 */ /* 0x0003f00000000800 */
[----:B------:R-:W-:Y:S01]  /*cf10*/  MUFU.EX2 R168, R168 ;  /* 0x000000a800a87308 */ /* 0x000fe20000000800 */
[----:B-1----:R-:W-:-:S05]  /*cf20*/  FMNMX.FTZ R176, R182, R183, !PT ;  /* 0x000000b7b6b07209 */ /* 0x002fca0007810000 */
        /* <DEDUP_REMOVED lines=31> */
[-C--:B-1----:R-:W-:Y:S01]  /*d120*/  FMUL.FTZ R26, R26, R12.reuse ;  /* 0x0000000c1a1a7220 */ /* 0x082fe20000410000 */
[----:B------:R-:W-:Y:S01]  /*d130*/  FMUL.FTZ R27, R27, R12 ;  /* 0x0000000c1b1b7220 */ /* 0x000fe20000410000 */
[----:B------:R-:W1:Y:S01]  /*d140*/  MUFU.EX2 R182, R182 ;  /* 0x000000b600b67308 */ /* 0x000e620000000800 */
        /* <DEDUP_REMOVED lines=30> */
[----:B------:R-:W-:Y:S01]  /*d330*/  FMUL.FTZ R82, R82, R12 ;  /* 0x0000000c52527220 */ /* 0x000fe20000410000 */
[----:B------:R-:W5:Y:S01]  /*d340*/  MUFU.EX2 R191, R191 ;  /* 0x000000bf00bf7308 */ /* 0x000f620000000800 */
[----:B----4-:R-:W-:-:S02]  /*d350*/  VIADD R155, R6, 0x22840 ;  /* 0x00022840069b7836 */ /* 0x010fc40000000000 */
[-C--:B------:R-:W-:Y:S01]  /*d360*/  FMUL.FTZ R83, R83, R12.reuse ;  /* 0x0000000c53537220 */ /* 0x080fe20000410000 */
[-C--:B------:R-:W-:Y:S01]  /*d370*/  FMUL.FTZ R86, R86, R12.reuse ;  /* 0x0000000c56567220 */ /* 0x080fe20000410000 */
[-C--:B------:R-:W-:Y:S01]  /*d380*/  FMUL.FTZ R87, R87, R12.reuse ;  /* 0x0000000c57577220 */ /* 0x080fe20000410000 */
[-C--:B------:R-:W-:Y:S01]  /*d390*/  FMUL.FTZ R90, R90, R12.reuse ;  /* 0x0000000c5a5a7220 */ /* 0x080fe20000410000 */
[----:B0-----:R-:W-:Y:S01]  /*d3a0*/  PRMT R155, R198, 0x654, R155 ;  /* 0x00000654c69b7816 */ /* 0x001fe2000000009b */
[-C--:B------:R-:W-:Y:S01]  /*d3b0*/  FMUL.FTZ R91, R91, R12.reuse ;  /* 0x0000000c5b5b7220 */ /* 0x080fe20000410000 */
[----:B------:R0:W-:Y:S01]  /*d3c0*/  MUFU.EX2 R198, R158 ;  /* 0x0000009e00c67308 */ /* 0x0001e20000000800 */
[-C--:B------:R-:W-:Y:S01]  /*d3d0*/  FMUL.FTZ R94, R94, R12.reuse ;  /* 0x0000000c5e5e7220 */ /* 0x080fe20000410000 */
[----:B------:R1:W-:Y:S01]  /*d3e0*/  SYNCS.ARRIVE.TRANS64.RED.A1T0 RZ, [R155+URZ], RZ ;  /* 0x000000ff9bff79a7 */ /* 0x0003e2000810043f */
[-C--:B------:R-:W-:Y:S01]  /*d3f0*/  FMUL.FTZ R95, R95, R12.reuse ;  /* 0x0000000c5f5f7220 */ /* 0x080fe20000410000 */
[-C--:B------:R-:W-:Y:S01]  /*d400*/  FMUL.FTZ R98, R98, R12.reuse ;  /* 0x0000000c62627220 */ /* 0x080fe20000410000 */
[-C--:B------:R-:W-:Y:S01]  /*d410*/  FMUL.FTZ R99, R99, R12.reuse ;  /* 0x0000000c63637220 */ /* 0x080fe20000410000 */
[-C--:B------:R-:W-:Y:S01]  /*d420*/  FMUL.FTZ R102, R102, R12.reuse ;  /* 0x0000000c66667220 */ /* 0x080fe20000410000 */
[-C--:B------:R-:W-:Y:S01]  /*d430*/  FMUL.FTZ R103, R103, R12.reuse ;  /* 0x0000000c67677220 */ /* 0x080fe20000410000 */
[----:B------:R-:W4:Y:S01]  /*d440*/  MUFU.EX2 R196, R196 ;  /* 0x000000c400c47308 */ /* 0x000f220000000800 */
[----:B0-----:R-:W-:Y:S01]  /*d450*/  FADD.FTZ R158, R157, R153 ;  /* 0x000000999d9e7221 */ /* 0x001fe20000010000 */
[----:B---3--:R-:W-:Y:S01]  /*d460*/  FADD.FTZ R153, R186, R0 ;  /* 0x00000000ba997221 */ /* 0x008fe20000010000 */
[-C--:B------:R-:W-:Y:S01]  /*d470*/  FMUL.FTZ R106, R106, R12.reuse ;  /* 0x0000000c6a6a7220 */ /* 0x080fe20000410000 */
[-C--:B------:R-:W-:Y:S01]  /*d480*/  FMUL.FTZ R107, R107, R12.reuse ;  /* 0x0000000c6b6b7220 */ /* 0x080fe20000410000 */
[----:B------:R-:W-:Y:S01]  /*d490*/  FADD.FTZ R158, R160, R158 ;  /* 0x0000009ea09e7221 */ /* 0x000fe20000010000 */
[----:B-1----:R-:W-:Y:S01]  /*d4a0*/  FADD.FTZ R155, R182, R153 ;  /* 0x00000099b69b7221 */ /* 0x002fe20000010000 */
[----:B------:R-:W-:Y:S01]  /*d4b0*/  F2FP.BF16.F32.PACK_AB R153, R186, R183 ;  /* 0x000000b7ba99723e */ /* 0x000fe200000010ff */
[----:B------:R-:W0:Y:S01]  /*d4c0*/  MUFU.EX2 R187, R187 ;  /* 0x000000bb00bb7308 */ /* 0x000e220000000800 */
[-C--:B------:R-:W-:Y:S01]  /*d4d0*/  FMUL.FTZ R110, R110, R12.reuse ;  /* 0x0000000c6e6e7220 */ /* 0x080fe20000410000 */
[----:B--2---:R-:W-:Y:S01]  /*d4e0*/  FADD.FTZ R155, R197, R155 ;  /* 0x0000009bc59b7221 */ /* 0x004fe20000010000 */
[-C--:B------:R-:W-:Y:S01]  /*d4f0*/  FMUL.FTZ R111, R111, R12.reuse ;  /* 0x0000000c6f6f7220 */ /* 0x080fe20000410000 */
[-C--:B------:R-:W-:Y:S01]  /*d500*/  FMUL.FTZ R114, R114, R12.reuse ;  /* 0x0000000c72727220 */ /* 0x080fe20000410000 */
[----:B------:R-:W-:Y:S01]  /*d510*/  FMUL.FTZ R115, R115, R12 ;  /* 0x0000000c73737220 */ /* 0x000fe20000410000 */
[----:B-----5:R-:W-:Y:S01]  /*d520*/  FADD.FTZ R157, R191, R155 ;  /* 0x0000009bbf9d7221 */ /* 0x020fe20000010000 */
[----:B------:R-:W-:Y:S01]  /*d530*/  F2FP.BF16.F32.PACK_AB R155, R197, R182 ;  /* 0x000000b6c59b723e */ /* 0x000fe200000010ff */
        /* <DEDUP_REMOVED lines=20> */
[----:B------:R-:W-:-:S04]  /*d680*/  FMUL.FTZ R151, R151, R12 ;  /* 0x0000000c97977220 */ /* 0x000fc80000410000 */
[----:B------:R3:W-:Y:S01]  /*d690*/  MUFU.EX2 R183, R162 ;  /* 0x000000a200b77308 */ /* 0x0007e20000000800 */
[C---:B----4-:R-:W-:Y:S01]  /*d6a0*/  FADD.FTZ R159, R196.reuse, R157 ;  /* 0x0000009dc49f7221 */ /* 0x050fe20000010000 */
[----:B------:R-:W-:-:S03]  /*d6b0*/  F2FP.BF16.F32.PACK_AB R157, R196, R191 ;  /* 0x000000bfc49d723e */ /* 0x000fc600000010ff */
[----:B0-----:R-:W-:-:S03]  /*d6c0*/  FADD.FTZ R159, R187, R159 ;  /* 0x0000009fbb9f7221 */ /* 0x001fc60000010000 */
[----:B------:R-:W0:Y:S01]  /*d6d0*/  MUFU.EX2 R8, R8 ;  /* 0x0000000800087308 */ /* 0x000e220000000800 */
[C---:B---3--:R-:W-:Y:S01]  /*d6e0*/  FADD.FTZ R162, R161.reuse, R158 ;  /* 0x0000009ea1a27221 */ /* 0x048fe20000010000 */
[----:B------:R-:W-:Y:S01]  /*d6f0*/  F2FP.BF16.F32.PACK_AB R158, R161, R160 ;  /* 0x000000a0a19e723e */ /* 0x000fe200000010ff */
[C---:B-1----:R-:W-:Y:S01]  /*d700*/  FADD.FTZ R160, R195.reuse, R159 ;  /* 0x0000009fc3a07221 */ /* 0x042fe20000010000 */
[----:B------:R-:W-:Y:S01]  /*d710*/  F2FP.BF16.F32.PACK_AB R159, R195, R187 ;  /* 0x000000bbc39f723e */ /* 0x000fe200000010ff */
[----:B------:R-:W-:Y:S02]  /*d720*/  FADD.FTZ R162, R164, R162 ;  /* 0x000000a2a4a27221 */ /* 0x000fe40000010000 */
[----:B--2---:R-:W-:Y:S01]  /*d730*/  FADD.FTZ R161, R190, R160 ;  /* 0x000000a0bea17221 */ /* 0x004fe20000010000 */
[----:B------:R-:W-:Y:S01]  /*d740*/  MUFU.EX2 R21, R21 ;  /* 0x0000001500157308 */ /* 0x000fe20000000800 */
[C---:B------:R-:W-:Y:S01]  /*d750*/  FADD.FTZ R162, R178.reuse, R162 ;  /* 0x000000a2b2a27221 */ /* 0x040fe20000010000 */
[----:B------:R-:W-:-:S03]  /*d760*/  F2FP.BF16.F32.PACK_AB R160, R178, R164 ;  /* 0x000000a4b2a0723e */ /* 0x000fc600000010ff */
[----:B------:R-:W-:-:S03]  /*d770*/  FADD.FTZ R162, R168, R162 ;  /* 0x000000a2a8a27221 */ /* 0x000fc60000010000 */
[----:B------:R-:W1:Y:S01]  /*d780*/  MUFU.EX2 R173, R173 ;  /* 0x000000ad00ad7308 */ /* 0x000e620000000800 */
[C---:B------:R-:W-:Y:S01]  /*d790*/  FADD.FTZ R164, R165.reuse, R162 ;  /* 0x000000a2a5a47221 */ /* 0x040fe20000010000 */
[----:B------:R-:W-:-:S06]  /*d7a0*/  F2FP.BF16.F32.PACK_AB R162, R165, R168 ;  /* 0x000000a8a5a2723e */ /* 0x000fcc00000010ff */
[----:B------:R2:W-:Y:S08]  /*d7b0*/  MUFU.EX2 R182, R163 ;  /* 0x000000a300b67308 */ /* 0x0005f00000000800 */
[----:B------:R-:W3:Y:S01]  /*d7c0*/  MUFU.EX2 R177, R177 ;  /* 0x000000b100b17308 */ /* 0x000ee20000000800 */
[C---:B--2---:R-:W-:Y:S01]  /*d7d0*/  FADD.FTZ R163, R194.reuse, R161 ;  /* 0x000000a1c2a37221 */ /* 0x044fe20000010000 */
[----:B------:R-:W-:-:S03]  /*d7e0*/  F2FP.BF16.F32.PACK_AB R161, R194, R190 ;  /* 0x000000bec2a1723e */ /* 0x000fc600000010ff */
[----:B------:R-:W-:-:S03]  /*d7f0*/  FADD.FTZ R163, R20, R163 ;  /* 0x000000a314a37221 */ /* 0x000fc60000010000 */
[----:B------:R-:W-:Y:S01]  /*d800*/  MUFU.EX2 R180, R180 ;  /* 0x000000b400b47308 */ /* 0x000fe20000000800 */
[C---:B0-----:R-:W-:Y:S01]  /*d810*/  FADD.FTZ R165, R8.reuse, R163 ;  /* 0x000000a308a57221 */ /* 0x041fe20000010000 */
[----:B------:R-:W-:Y:S01]  /*d820*/  F2FP.BF16.F32.PACK_AB R163, R8, R20 ;  /* 0x0000001408a3723e */ /* 0x000fe200000010ff */
[----:B------:R-:W-:Y:S01]  /*d830*/  FADD.FTZ R20, R172, R164 ;  /* 0x000000a4ac147221 */ /* 0x000fe20000010000 */
[----:B-1----:R-:W-:Y:S01]  /*d840*/  F2FP.BF16.F32.PACK_AB R164, R173, R172 ;  /* 0x000000acada4723e */ /* 0x002fe200000010ff */
[----:B------:R-:W-:Y:S02]  /*d850*/  FADD.FTZ R165, R21, R165 ;  /* 0x000000a515a57221 */ /* 0x000fe40000010000 */
[----:B------:R-:W-:Y:S01]  /*d860*/  FADD.FTZ R20, R173, R20 ;  /* 0x00000014ad147221 */ /* 0x000fe20000010000 */
[----:B------:R-:W0:Y:S03]  /*d870*/  MUFU.EX2 R181, R181 ;  /* 0x000000b500b57308 */ /* 0x000e260000000800 */
[----:B------:R-:W-:-:S04]  /*d880*/  FADD.FTZ R20, R169, R20 ;  /* 0x00000014a9147221 */ /* 0x000fc80000010000 */
[----:B---3--:R-:W-:Y:S01]  /*d890*/  FADD.FTZ R20, R177, R20 ;  /* 0x00000014b1147221 */ /* 0x008fe20000010000 */
[----:B------:R1:W2:Y:S08]  /*d8a0*/  MUFU.EX2 R186, R166 ;  /* 0x000000a600ba7308 */ /* 0x0002b00000000800 */
[----:B------:R-:W-:Y:S01]  /*d8b0*/  MUFU.EX2 R184, R184 ;  /* 0x000000b800b87308 */ /* 0x000fe20000000800 */
[C---:B-1----:R-:W-:Y:S01]  /*d8c0*/  FADD.FTZ R166, R198.reuse, R165 ;  /* 0x000000a5c6a67221 */ /* 0x042fe20000010000 */
[----:B------:R-:W-:-:S02]  /*d8d0*/  F2FP.BF16.F32.PACK_AB R165, R198, R21 ;  /* 0x00000015c6a5723e */ /* 0x000fc400000010ff */
[----:B0-----:R-:W-:Y:S01]  /*d8e0*/  F2FP.BF16.F32.PACK_AB R168, R181, R180 ;  /* 0x000000b4b5a8723e */ /* 0x001fe200000010ff */
[----:B------:R-:W-:Y:S01]  /*d8f0*/  FADD.FTZ R21, R0, R166 ;  /* 0x000000a600157221 */ /* 0x000fe20000010000 */
[----:B------:R-:W-:Y:S02]  /*d900*/  F2FP.BF16.F32.PACK_AB R166, R177, R169 ;  /* 0x000000a9b1a6723e */ /* 0x000fe400000010ff */
[----:B------:R0:W1:Y:S01]  /*d910*/  MUFU.EX2 R178, R167 ;  /* 0x000000a700b27308 */ /* 0x0000620000000800 */
[----:B------:R-:W-:Y:S01]  /*d920*/  FADD.FTZ R21, R183, R21 ;  /* 0x00000015b7157221 */ /* 0x000fe20000010000 */
[----:B--2---:R-:W-:-:S03]  /*d930*/  F2FP.BF16.F32.PACK_AB R169, R186, R182 ;  /* 0x000000b6baa9723e */ /* 0x004fc600000010ff */
[----:B------:R-:W-:-:S03]  /*d940*/  FADD.FTZ R21, R182, R21 ;  /* 0x00000015b6157221 */ /* 0x000fc60000010000 */
[----:B------:R-:W2:Y:S01]  /*d950*/  MUFU.EX2 R185, R185 ;  /* 0x000000b900b97308 */ /* 0x000ea20000000800 */
[----:B0-----:R-:W-:Y:S01]  /*d960*/  F2FP.BF16.F32.PACK_AB R167, R183, R0 ;  /* 0x00000000b7a7723e */ /* 0x001fe200000010ff */
[----:B------:R-:W-:Y:S01]  /*d970*/  FADD.FTZ R0, R180, R20 ;  /* 0x00000014b4007221 */ /* 0x000fe20000010000 */
[----:B------:R-:W-:-:S03]  /*d980*/  FADD.FTZ R21, R186, R21 ;  /* 0x00000015ba157221 */ /* 0x000fc60000010000 */
[----:B------:R-:W-:Y:S02]  /*d990*/  FADD.FTZ R0, R181, R0 ;  /* 0x00000000b5007221 */ /* 0x000fe40000010000 */
[----:B------:R0:W3:Y:S01]  /*d9a0*/  MUFU.EX2 R8, R170 ;  /* 0x000000aa00087308 */ /* 0x0000e20000000800 */
[----:B-1----:R-:W-:Y:S01]  /*d9b0*/  FADD.FTZ R21, R178, R21 ;  /* 0x00000015b2157221 */ /* 0x002fe20000010000 */
[----:B------:R-:W-:-:S06]  /*d9c0*/  FADD.FTZ R0, R184, R0 ;  /* 0x00000000b8007221 */ /* 0x000fcc0000010000 */
[----:B------:R-:W1:Y:S01]  /*d9d0*/  MUFU.EX2 R188, R188 ;  /* 0x000000bc00bc7308 */ /* 0x000e620000000800 */
[C---:B--2---:R-:W-:Y:S01]  /*d9e0*/  FADD.FTZ R0, R185.reuse, R0 ;  /* 0x00000000b9007221 */ /* 0x044fe20000010000 */
[----:B0-----:R-:W-:-:S06]  /*d9f0*/  F2FP.BF16.F32.PACK_AB R170, R185, R184 ;  /* 0x000000b8b9aa723e */ /* 0x001fcc00000010ff */
[----:B------:R0:W2:Y:S01]  /*da00*/  MUFU.EX2 R173, R171 ;  /* 0x000000ab00ad7308 */ /* 0x0000a20000000800 */
[----:B---3--:R-:W-:-:S07]  /*da10*/  FADD.FTZ R21, R8, R21 ;  /* 0x0000001508157221 */ /* 0x008fce0000010000 */
[----:B------:R-:W3:Y:S01]  /*da20*/  MUFU.EX2 R189, R189 ;  /* 0x000000bd00bd7308 */ /* 0x000ee20000000800 */
[----:B-1----:R-:W-:Y:S01]  /*da30*/  FADD.FTZ R0, R188, R0 ;  /* 0x00000000bc007221 */ /* 0x002fe20000010000 */
[----:B0-----:R-:W-:-:S06]  /*da40*/  F2FP.BF16.F32.PACK_AB R171, R8, R178 ;  /* 0x000000b208ab723e */ /* 0x001fcc00000010ff */
[----:B------:R-:W0:Y:S01]  /*da50*/  MUFU.EX2 R174, R174 ;  /* 0x000000ae00ae7308 */ /* 0x000e220000000800 */
[----:B--2---:R-:W-:-:S07]  /*da60*/  FADD.FTZ R21, R173, R21 ;  /* 0x00000015ad157221 */ /* 0x004fce0000010000 */
[----:B------:R-:W1:Y:S01]  /*da70*/  MUFU.EX2 R192, R192 ;  /* 0x000000c000c07308 */ /* 0x000e620000000800 */
[C---:B---3--:R-:W-:Y:S01]  /*da80*/  FADD.FTZ R0, R189.reuse, R0 ;  /* 0x00000000bd007221 */ /* 0x048fe20000010000 */
        /* <DEDUP_REMOVED lines=14> */
.L_x_9791:
[----:B------:R0:W1:Y:S01]  /*db70*/  SYNCS.PHASECHK.TRANS64.TRYWAIT P2, [R6+URZ+0x22850], R7 ;  /* 0x02285007060075a7 */ /* 0x000062000804017f */
[----:B------:R-:W-:Y:S05]  /*db80*/  @!P0 BRA `(.L_x_9792) ;  /* 0x0000000000048947 */ /* 0x000fea0003800000 */
[----:B------:R-:W-:Y:S01]  /*db90*/  BPT.TRAP 0x1 ;  /* 0x000000040000795c */ /* 0x000fe20000300000 */
.L_x_9792:
[----:B------:R-:W-:Y:S04]  /*dba0*/  BSSY B0, `(.L_x_9793) ;  /* 0x0000004000007945 */ /* 0x000fe80003800000 */
[----:B-1----:R-:W-:Y:S05]  /*dbb0*/  @P2 BRA `(.L_x_9794) ;  /* 0x0000000000082947 */ /* 0x002fea0003800000 */
[----:B------:R-:W1:Y:S02]  /*dbc0*/  SYNCS.PHASECHK.TRANS64.TRYWAIT P2, [R6+URZ+0x22850], R7 ;  /* 0x02285007060075a7 */ /* 0x000e64000804017f */
[----:B-1----:R-:W-:Y:S05]  /*dbd0*/  @!P2 BRA `(.L_x_9795) ;  /* 0x000000dc00b8a947 */ /* 0x002fea0003800000 */
.L_x_9794:
[----:B------:R-:W-:Y:S05]  /*dbe0*/  BSYNC B0 ;  /* 0x0000000000007941 */ /* 0x000fea0003800000 */
.L_x_9793:
[----:B------:R-:W2:Y:S01]  /*dbf0*/  LDL R12, [R1+0x10] ;  /* 0x00001000010c7983 */ /* 0x000ea20000100800 */
[----:B------:R-:W-:Y:S05]  /*dc00*/  WARPSYNC.ALL ;  /* 0x0000000000007948 */ /* 0x000fea0003800000 */
[----:B------:R-:W-:-:S05]  /*dc10*/  IMAD.MOV.U32 R21, RZ, RZ, 0x40000040 ;  /* 0x40000040ff157424 */ /* 0x000fca00078e00ff */
[----:B------:R-:W-:Y:S01]  /*dc20*/  R2UR UR7, R21 ;  /* 0x00000000150772ca */ /* 0x000fe200000e0000 */
[----:B------:R-:W-:Y:S02]  /*dc30*/  IMAD.MOV.U32 R21, RZ, RZ, 0x40000040 ;  /* 0x40000040ff157424 */ /* 0x000fe400078e00ff */
[----:B--2---:R-:W-:Y:S02]  /*dc40*/  IMAD R20, R203, 0xc00, R12 ;  /* 0x00000c00cb147824 */ /* 0x004fe400078e020c */
[----:B------:R-:W2:Y:S03]  /*dc50*/  S2R R12, SR_TID.X ;  /* 0x00000000000c7919 */ /* 0x000ea60000002100 */
[----:B------:R-:W-:Y:S02]  /*dc60*/  R2UR UR6, R20 ;  /* 0x00000000140672ca */ /* 0x000fe400000e0000 */
[----:B--2---:R-:W-:-:S05]  /*dc70*/  SHF.R.U32.HI R12, RZ, 0x7, R12 ;  /* 0x00000007ff0c7819 */ /* 0x004fca000001160c */
[----:B01----:R-:W-:-:S05]  /*dc80*/  VIADD R7, R12, 0x8 ;  /* 0x000000080c077836 */ /* 0x003fca0000000000 */
[----:B------:R0:W-:Y:S06]  /*dc90*/  BAR.SYNC.DEFER_BLOCKING R7, 0x100 ;  /* 0x000400070000751d */ /* 0x0001ec0000010000 */
[----:B------:R-:W-:-:S06]  /*dca0*/  WARPGROUP.ARRIVE ;  /* 0x00000000000079c5 */ /* 0x000fcc0000000000 */
[----:B------:R-:W-:Y:S03]  /*dcb0*/  HGMMA.64x256x16.F32.BF16 R24, R152, gdesc[UR4].tnspB, R24, gsb0 ;  /* 0x43e0000498187df0 */ /* 0x000fe60008001818 */
[----:B------:R-:W-:Y:S02]  /*dcc0*/  WARPGROUP.DEPBAR.LE gsb0, 0x0 ;  /* 0x00008000000079c5 */ /* 0x000fe40000010000 */
[----:B------:R-:W-:Y:S01]  /*dcd0*/  VIADD R152, R20, 0x80 ;  /* 0x0000008014987836 */ /* 0x000fe20000000000 */
[----:B------:R-:W-:Y:S01]  /*dce0*/  WARPGROUP.ARRIVE ;  /* 0x00000000000079c5 */ /* 0x000fe20000000000 */
[----:B------:R-:W-:-:S03]  /*dcf0*/  IMAD.MOV.U32 R153, RZ, RZ, 0x40000040 ;  /* 0x40000040ff997424 */ /* 0x000fc600078e00ff */
[----:B------:R-:W-:Y:S01]  /*dd00*/  R2UR UR6, R152 ;  /* 0x00000000980672ca */ /* 0x000fe200000e0000 */
[----:B------:R-:W-:Y:S01]  /*dd10*/  VIADD R152, R20, 0x100 ;  /* 0x0000010014987836 */ /* 0x000fe20000000000 */
[----:B------:R-:W-:Y:S01]  /*dd20*/  R2UR UR7, R153 ;  /* 0x00000000990772ca */ /* 0x000fe200000e0000 */
[----:B------:R-:W-:-:S15]  /*dd30*/  IMAD.MOV.U32 R153, RZ, RZ, 0x40000040 ;  /* 0x40000040ff997424 */ /* 0x000fde00078e00ff */
[----:B------:R-:W-:Y:S01]  /*dd40*/  HGMMA.64x256x16.F32.BF16 R24, R156, gdesc[UR4].tnspB, R24, gsb0 ;  /* 0x43e000049c187df0 */ /* 0x000fe20008001818 */
[----:B------:R-:W-:Y:S01]  /*dd50*/  R2UR UR6, R152 ;  /* 0x00000000980672ca */ /* 0x000fe200000e0000 */
[----:B------:R-:W-:Y:S01]  /*dd60*/  VIADD R152, R20, 0x180 ;  /* 0x0000018014987836 */ /* 0x000fe20000000000 */
[----:B------:R-:W-:Y:S01]  /*dd70*/  R2UR UR7, R153 ;  /* 0x00000000990772ca */ /* 0x000fe200000e0000 */
[----:B------:R-:W-:Y:S01]  /*dd80*/  IMAD.MOV.U32 R153, RZ, RZ, 0x40000040 ;  /* 0x40000040ff997424 */ /* 0x000fe200078e00ff */
[----:B------:R-:W-:Y:S02]  /*dd90*/  WARPGROUP.DEPBAR.LE gsb0, 0x0 ;  /* 0x00008000000079c5 */ /* 0x000fe40000010000 */
[----:B------:R-:W-:-:S15]  /*dda0*/  WARPGROUP.ARRIVE ;  /* 0x00000000000079c5 */ /* 0x000fde0000000000 */
[----:B------:R-:W-:-:S06]  /*ddb0*/  NOP ;  /* 0x0000000000007918 */ /* 0x000fcc0000000000 */
        /* <DEDUP_REMOVED lines=23> */
[----:B0-----:R-:W-:Y:S05]  /*df30*/  @!P0 BRA `(.L_x_9796) ;  /* 0x0000000000048947 */ /* 0x001fea0003800000 */
[----:B------:R-:W-:Y:S01]  /*df40*/  BPT.TRAP 0x1 ;  /* 0x000000040000795c */ /* 0x000fe20000300000 */
.L_x_9796:
[----:B------:R-:W0:Y:S01]  /*df50*/  S2R R7, SR_CgaCtaId ;  /* 0x0000000000077919 */ /* 0x000e220000008800 */
[----:B------:R-:W-:Y:S02]  /*df60*/  VIADD R6, R6, 0x22860 ;  /* 0x0002286006067836 */ /* 0x000fe40000000000 */
[----:B------:R-:W-:Y:S02]  /*df70*/  IMAD.MOV.U32 R12, RZ, RZ, R176 ;  /* 0x000000ffff0c7224 */ /* 0x000fe400078e00b0 */
[----:B------:R-:W-:Y:S01]  /*df80*/  IMAD.MOV.U32 R15, RZ, RZ, R14 ;  /* 0x000000ffff0f7224 */ /* 0x000fe200078e000e */
[----:B0-----:R-:W-:-:S04]  /*df90*/  PRMT R6, R7, 0x654, R6 ;  /* 0x0000065407067816 */ /* 0x001fc80000000006 */
[----:B------:R0:W-:Y:S01]  /*dfa0*/  SYNCS.ARRIVE.TRANS64.RED.A1T0 RZ, [R6+URZ], RZ ;  /* 0x000000ff06ff79a7 */ /* 0x0001e2000810043f */
[----:B------:R-:W-:Y:S05]  /*dfb0*/  @P1 BRA `(.L_x_9797) ;  /* 0xffffffd800a41947 */ /* 0x000fea000383ffff */
.L_x_9785:
[----:B0-----:R-:W2:Y:S01]  /*dfc0*/  LDL.LU R6, [R1+0x40] ;  /* 0x0000400001067983 */ /* 0x001ea20000300800 */
[----:B------:R-:W-:Y:S05]  /*dfd0*/  WARPSYNC.ALL ;  /* 0x0000000000007948 */ /* 0x000fea0003800000 */
[----:B------:R-:W0:Y:S01]  /*dfe0*/  SHFL.BFLY PT, R3, R8, 0x2, 0x1f ;  /* 0x0c401f0008037f89 */ /* 0x000e2200000e0000 */
[----:B------:R-:W-:Y:S02]  /*dff0*/  IMAD.MOV.U32 R156, RZ, RZ, -0x800000 ;  /* 0xff800000ff9c7424 */ /* 0x000fe400078e00ff */
[----:B------:R-:W-:Y:S02]  /*e000*/  VIADD R203, R203, 0x1 ;  /* 0x00000001cbcb7836 */ /* 0x000fe40000000000 */
[----:B------:R-:W-:Y:S01]  /*e010*/  IMAD.MOV.U32 R155, RZ, RZ, -0x800000 ;  /* 0xff800000ff9b7424 */ /* 0x000fe200078e00ff */
[----:B------:R1:W-:Y:S08]  /*e020*/  BAR.ARV R9, 0x100 ;  /* 0x000400090000751d */ /* 0x0003f00000002000 */
[----:B------:R-:W-:Y:S06]  /*e030*/  BAR.ARV 0x8, 0x180 ;  /* 0x0206000000007b1d */ /* 0x000fec0000002000 */
[----:B------:R-:W-:Y:S01]  /*e040*/  ISETP.NE.AND P1, PT, R203, 0x2, PT ;  /* 0x00000002cb00780c */ /* 0x000fe20003f25270 */
[----:B0-----:R-:W-:-:S03]  /*e050*/  FADD.FTZ R3, R3, R8 ;  /* 0x0000000803037221 */ /* 0x001fc60000010000 */
[----:B------:R-:W-:Y:S02]  /*e060*/  SEL R203, R203, RZ, P1 ;  /* 0x000000ffcbcb7207 */ /* 0x000fe40000800000 */
[----:B------:R-:W0:Y:S02]  /*e070*/  SHFL.BFLY PT, R4, R3, 0x1, 0x1f ;  /* 0x0c201f0003047f89 */ /* 0x000e2400000e0000 */
[----:B0-----:R-:W-:Y:S01]  /*e080*/  FADD.FTZ R4, R3, R4 ;  /* 0x0000000403047221 */ /* 0x001fe20000010000 */
[----:B------:R-:W-:-:S04]  /*e090*/  IMAD.MOV.U32 R3, RZ, RZ, RZ ;  /* 0x000000ffff037224 */ /* 0x000fc800078e00ff */
[----:B------:R-:W-:-:S13]  /*e0a0*/  FSETP.NE.FTZ.AND P0, PT, R4, RZ, PT ;  /* 0x000000ff0400720b */ /* 0x000fda0003f15000 */
[----:B------:R-:W0:Y:S01]  /*e0b0*/  @P0 MUFU.RCP R3, R4 ;  /* 0x0000000400030308 */ /* 0x000e220000001000 */
[----:B------:R-:W-:-:S07]  /*e0c0*/  @P0 FMUL.FTZ R5, R13, 0.69314718246459960938 ;  /* 0x3f3172180d050820 */ /* 0x000fce0000410000 */
[----:B------:R-:W3:Y:S01]  /*e0d0*/  @P0 MUFU.LG2 R4, R4 ;  /* 0x0000000400040308 */ /* 0x000ee20000000c00 */
        /* <DEDUP_REMOVED lines=141> */
[----:B------:R-:W-:-:S02]  /*e9b0*/  SEL R0, RZ, 0x1, P1 ;  /* 0x00000001ff007807 */ /* 0x000fc40000800000 */
[----:B------:R-:W-:Y:S02]  /*e9c0*/  PLOP3.LUT P0, PT, PT, PT, PT, 0x8, 0x0 ;  /* 0x000000000000781c */ /* 0x000fe40003f0e170 */
[----:B------:R-:W-:Y:S01]  /*e9d0*/  LOP3.LUT R214, R214, R0, RZ, 0x3c, !PT ;  /* 0x00000000d6d67212 */ /* 0x000fe200078e3cff */
[----:B--2---:R-:W-:-:S05]  /*e9e0*/  VIADD R6, R6, 0x1 ;  /* 0x0000000106067836 */ /* 0x004fca0000000000 */
[----:B------:R1:W-:Y:S05]  /*e9f0*/  STL [R1+0x40], R6 ;  /* 0x0000400601007387 */ /* 0x0003ea0000100800 */
.L_x_9742:
[----:B------:R-:W-:Y:S05]  /*ea00*/  WARPSYNC.ALL ;  /* 0x0000000000007948 */ /* 0x000fea0003800000 */
[----:B------:R-:W0:Y:S01]  /*ea10*/  S2R R0, SR_CgaCtaId ;  /* 0x0000000000007919 */ /* 0x000e220000008800 */
[----:B------:R-:W-:Y:S01]  /*ea20*/  MOV R19, 0x400 ;  /* 0x0000040000137802 */ /* 0x000fe20000000f00 */
[----:B------:R-:W-:Y:S01]  /*ea30*/  BSSY B0, `(.L_x_9798) ;  /* 0x0000521000007945 */ /* 0x000fe20003800000 */
[----:B------:R-:W-:Y:S02]  /*ea40*/  BAR.SYNC.DEFER_BLOCKING 0x5, 0x180 ;  /* 0x0146000000007b1d */ /* 0x000fe40000010000 */
[----:B0-----:R-:W-:-:S05]  /*ea50*/  LEA R19, R0, R19, 0x18 ;  /* 0x0000001300137211 */ /* 0x001fca00078ec0ff */
[----:B-----5:R0:W2:Y:S01]  /*ea60*/  LDS.128 R48, [R19+0x228d0] ;  /* 0x0228d00013307984 */ /* 0x0200a20000000c00 */
[----:B------:R-:W-:Y:S06]  /*ea70*/  BAR.ARV 0x4, 0x180 ;  /* 0x0106000000007b1d */ /* 0x000fec0000002000 */
[----:B------:R-:W-:Y:S05]  /*ea80*/  @P0 BRA `(.L_x_9799) ;  /* 0x0000004000100947 */ /* 0x000fea0003800000 */
[----:B------:R-:W3:Y:S01]  /*ea90*/  LDL R3, [R1+0x15c] ;  /* 0x00015c0001037983 */ /* 0x000ee20000100800 */
[----:B------:R-:W-:-:S03]  /*eaa0*/  ULDC UR4, c[0x0][0xad4] ;  /* 0x0002b50000047ab9 */ /* 0x000fc60000000800 */
[----:B------:R-:W4:Y:S01]  /*eab0*/  LDL.LU R10, [R1+0x30] ;  /* 0x00003000010a7983 */ /* 0x000f220000300800 */
[----:B------:R-:W0:Y:S01]  /*eac0*/  S2R R0, SR_SWINHI ;  /* 0x0000000000007919 */ /* 0x000e220000002f00 */
[----:B------:R-:W-:Y:S02]  /*ead0*/  F2FP.BF16.F32.PACK_AB R11, R31, R30 ;  /* 0x0000001e1f0b723e */ /* 0x000fe400000010ff */
[----:B------:R-:W-:Y:S01]  /*eae0*/  F2FP.BF16.F32.PACK_AB R12, R33, R32 ;  /* 0x00000020210c723e */ /* 0x000fe200000010ff */
[----:B------:R-:W4:Y:S01]  /*eaf0*/  LDL.LU R154, [R1+0x38] ;  /* 0x00003800019a7983 */ /* 0x000f220000300800 */
[----:B------:R-:W-:Y:S02]  /*eb00*/  F2FP.BF16.F32.PACK_AB R13, R35, R34 ;  /* 0x00000022230d723e */ /* 0x000fe400000010ff */
[----:B------:R-:W-:Y:S01]  /*eb10*/  F2FP.BF16.F32.PACK_AB R14, R37, R36 ;  /* 0x00000024250e723e */ /* 0x000fe200000010ff */
[----:B--2---:R-:W2:Y:S01]  /*eb20*/  LDL.LU R48, [R1+0x3c] ;  /* 0x00003c0001307983 */ /* 0x004ea20000300800 */
[----:B-1----:R-:W-:-:S02]  /*eb30*/  MOV R6, R19 ;  /* 0x0000001300067202 */ /* 0x002fc40000000f00 */
[----:B0-----:R-:W-:Y:S02]  /*eb40*/  MOV R7, R0 ;  /* 0x0000000000077202 */ /* 0x001fe40000000f00 */
[----:B------:R-:W-:Y:S01]  /*eb50*/  F2FP.BF16.F32.PACK_AB R15, R39, R38 ;  /* 0x00000026270f723e */ /* 0x000fe200000010ff */
[----:B---3--:R-:W-:Y:S01]  /*eb60*/  IMAD.WIDE R20, R3, 0x2, R6 ;  /* 0x0000000203147825 */ /* 0x008fe200078e0206 */
[----:B----4-:R-:W-:-:S03]  /*eb70*/  ISETP.NE.AND P0, PT, R10, RZ, PT ;  /* 0x000000ff0a00720c */ /* 0x010fc60003f05270 */
[----:B------:R-:W-:Y:S01]  /*eb80*/  IMAD.MOV.U32 R9, RZ, RZ, R21 ;  /* 0x000000ffff097224 */ /* 0x000fe200078e0015 */
[----:B------:R-:W-:-:S04]  /*eb90*/  LOP3.LUT R0, R20, 0x380, RZ, 0xc0, !PT ;  /* 0x0000038014007812 */ /* 0x000fc800078ec0ff */
[----:B------:R-:W-:-:S04]  /*eba0*/  SHF.R.U64 R0, R0, 0x3, RZ ;  /* 0x0000000300007819 */ /* 0x000fc800000012ff */
[----:B------:R-:W-:Y:S02]  /*ebb0*/  LOP3.LUT R8, R0, R20, RZ, 0x3c, !PT ;  /* 0x0000001400087212 */ /* 0x000fe400078e3cff */
[----:B------:R-:W-:Y:S01]  /*ebc0*/  SEL R0, R10, UR4, P0 ;  /* 0x000000040a007c07 */ /* 0x000fe20008000000 */
[----:B------:R-:W-:Y:S05]  /*ebd0*/  WARPSYNC.ALL ;  /* 0x0000000000007948 */ /* 0x000fea0003800000 */
[----:B------:R-:W-:Y:S01]  /*ebe0*/  MOV R3, R8 ;  /* 0x0000000800037202 */ /* 0x000fe20000000f00 */
[----:B------:R-:W-:Y:S01]  /*ebf0*/  ULDC.64 UR4, c[0x0][0xc00] ;  /* 0x0003000000047ab9 */ /* 0x000fe20000000a00 */
[----:B------:R-:W-:Y:S01]  /*ec00*/  F2FP.BF16.F32.PACK_AB R8, R153, R152 ;  /* 0x000000989908723e */ /* 0x000fe200000010ff */
[----:B------:R-:W-:Y:S01]  /*ec10*/  ULDC.64 UR6, c[0x0][0xc08] ;  /* 0x0003020000067ab9 */ /* 0x000fe20000000a00 */
[----:B------:R-:W-:-:S02]  /*ec20*/  F2FP.BF16.F32.PACK_AB R9, R27, R26 ;  /* 0x0000001a1b09723e */ /* 0x000fc400000010ff */
[----:B------:R-:W-:Y:S01]  /*ec30*/  F2FP.BF16.F32.PACK_AB R10, R29, R28 ;  /* 0x0000001c1d0a723e */ /* 0x000fe200000010ff */
[----:B------:R-:W-:Y:S06]  /*ec40*/  BAR.SYNC.DEFER_BLOCKING 0x1, 0x100 ;  /* 0x0044000000007b1d */ /* 0x000fec0000010000 */
        /* <DEDUP_REMOVED lines=161> */
[----:B------:R0:W-:Y:S01]  /*f660*/  STSM.16.M88.4 [R20], R12 ;  /* 0x0000000c14007844 */ /* 0x0001e20000000200 */
[----:B------:R-:W-:Y:S01]  /*f670*/  BAR.SYNC.DEFER_BLOCKING 0x1, 0x100 ;  /* 0x0044000000007b1d */ /* 0x000fe20000010000 */
[----:B------:R-:W-:-:S04]  /*f680*/  ISETP.NE.U32.AND P1, PT, RZ, UR4, PT ;  /* 0x00000004ff007c0c */ /* 0x000fc8000bf25070 */
[----:B------:R-:W-:Y:S02]  /*f690*/  ISETP.NE.AND.EX P1, PT, RZ, UR5, PT, P1 ;  /* 0x00000005ff007c0c */ /* 0x000fe4000bf25310 */
[----:B------:R-:W-:Y:S01]  /*f6a0*/  IADD3 R10, P0, R154, UR4, RZ ;  /* 0x000000049a0a7c10 */ /* 0x000fe2000ff1e0ff */
[----:B------:R-:W-:-:S03]  /*f6b0*/  IMAD.MOV.U32 R9, RZ, RZ, RZ ;  /* 0x000000ffff097224 */ /* 0x000fc600078e00ff */
[----:B--2---:R-:W-:-:S07]  /*f6c0*/  IADD3.X R11, R48, UR5, RZ, P0, !PT ;  /* 0x00000005300b7c10 */ /* 0x004fce00087fe4ff */
[----:B------:R-:W5:Y:S01]  /*f6d0*/  @P1 LDG.E R9, desc[UR40][R10.64] ;  /* 0x000000280a091981 */ /* 0x000f62000c1e1900 */
[----:B------:R-:W-:-:S04]  /*f6e0*/  ISETP.NE.U32.AND P0, PT, RZ, UR6, PT ;  /* 0x00000006ff007c0c */ /* 0x000fc8000bf05070 */
[----:B------:R-:W-:-:S13]  /*f6f0*/  ISETP.NE.AND.EX P0, PT, RZ, UR7, PT, P0 ;  /* 0x00000007ff007c0c */ /* 0x000fda000bf05300 */
[----:B0-----:R-:W-:Y:S01]  /*f700*/  @P0 IADD3 R12, P2, R154, UR6, RZ ;  /* 0x000000069a0c0c10 */ /* 0x001fe2000ff5e0ff */
[----:B------:R-:W-:-:S03]  /*f710*/  ULDC UR6, c[0x0][0xa88] ;  /* 0x0002a20000067ab9 */ /* 0x000fc60000000800 */
[----:B------:R-:W-:Y:S02]  /*f720*/  @P0 IADD3.X R13, R48, UR7, RZ, P2, !PT ;  /* 0x00000007300d0c10 */ /* 0x000fe400097fe4ff */
[----:B------:R-:W-:Y:S01]  /*f730*/  ISETP.GT.AND P2, PT, R0, 0x1, PT ;  /* 0x000000010000780c */ /* 0x000fe20003f44270 */
[----:B------:R-:W-:Y:S02]  /*f740*/  IMAD.MOV.U32 R0, RZ, RZ, 0x9b8 ;  /* 0x000009b8ff007424 */ /* 0x000fe400078e00ff */
[----:B------:R-:W-:-:S03]  /*f750*/  IMAD.U32 R20, RZ, RZ, UR6 ;  /* 0x00000006ff147e24 */ /* 0x000fc6000f8e00ff */
[----:B------:R-:W-:-:S03]  /*f760*/  SEL R0, R0, 0x978, P2 ;  /* 0x0000097800007807 */ /* 0x000fc60001000000 */
[----:B------:R0:W5:Y:S01]  /*f770*/  @P0 LDG.E R20, desc[UR40][R12.64] ;  /* 0x000000280c140981 */ /* 0x000162000c1e1900 */
[----:B------:R1:W2:Y:S08]  /*f780*/  LDC.64 R14, c[0x0][R0+0x220] ;  /* 0x00008800000e7b82 */ /* 0x0002b00000000a00 */
[----:B0-----:R1:W0:Y:S01]  /*f790*/  LDC.64 R12, c[0x0][R0+0x218] ;  /* 0x00008600000c7b82 */ /* 0x0012220000000a00 */
[----:B------:R-:W-:Y:S05]  /*f7a0*/  @P0 BRA `(.L_x_9800) ;  /* 0x0000000000100947 */ /* 0x000fea0003800000 */
[----:B------:R-:W-:Y:S05]  /*f7b0*/  @!P1 BRA `(.L_x_9800) ;  /* 0x00000000000c9947 */ /* 0x000fea0003800000 */
[----:B-----5:R-:W3:Y:S04]  /*f7c0*/  LDG.E R20, desc[UR40][R10.64] ;  /* 0x000000280a147981 */ /* 0x020ee8000c1e1900 */
[----:B------:R-:W3:Y:S02]  /*f7d0*/  LDG.E R10, desc[UR40][R10.64+0x4] ;  /* 0x000004280a0a7981 */ /* 0x000ee4000c1e1900 */
[----:B---3--:R-:W-:-:S07]  /*f7e0*/  IMAD.IADD R20, R10, 0x1, -R20 ;  /* 0x000000010a147824 */ /* 0x008fce00078e0a14 */
.L_x_9800:
[----:B------:R-:W3:Y:S01]  /*f7f0*/  LDL.LU R8, [R1+0x34] ;  /* 0x0000340001087983 */ /* 0x000ee20000300800 */
[----:B------:R-:W4:Y:S03]  /*f800*/  LDC R158, c[0x0][0xbe8] ;  /* 0x0002fa00ff9e7b82 */ /* 0x000f260000000800 */
[----:B------:R-:W2:Y:S04]  /*f810*/  LDL.LU R3, [R1+0xcc] ;  /* 0x0000cc0001037983 */ /* 0x000ea80000300800 */
[----:B------:R-:W2:Y:S04]  /*f820*/  LDL R159, [R1+0x48] ;  /* 0x00004800019f7983 */ /* 0x000ea80000100800 */
[----:B------:R-:W2:Y:S04]  /*f830*/  LDL R163, [R1+0x158] ;  /* 0x0001580001a37983 */ /* 0x000ea80000100800 */
[----:B------:R-:W2:Y:S04]  /*f840*/  LDL R160, [R1+0x44] ;  /* 0x0000440001a07983 */ /* 0x000ea80000100800 */
[----:B------:R-:W2:Y:S04]  /*f850*/  LDL R162, [R1+0x154] ;  /* 0x0001540001a27983 */ /* 0x000ea80000100800 */
[----:B------:R-:W2:Y:S01]  /*f860*/  LDL R161, [R1+0xd0] ;  /* 0x0000d00001a17983 */ /* 0x000ea20000100800 */
[----:B------:R-:W1:Y:S01]  /*f870*/  LDC.64 R10, c[0x0][R0+0x228] ;  /* 0x00008a00000a7b82 */ /* 0x000e620000000a00 */
[----:B----4-:R-:W-:-:S02]  /*f880*/  ISETP.NE.AND P1, PT, R158, 0x1, PT ;  /* 0x000000019e00780c */ /* 0x010fc40003f25270 */
[----:B------:R-:W-:-:S04]  /*f890*/  ISETP.NE.U32.AND P0, PT, RZ, UR4, PT ;  /* 0x00000004ff007c0c */ /* 0x000fc8000bf05070 */
[----:B------:R-:W-:-:S07]  /*f8a0*/  ISETP.NE.AND.EX P0, PT, RZ, UR5, PT, P0 ;  /* 0x00000005ff007c0c */ /* 0x000fce000bf05300 */
[----:B------:R-:W4:Y:S01]  /*f8b0*/  @P1 LDC R154, c[0x0][0xbec] ;  /* 0x0002fb00ff9a1b82 */ /* 0x000f220000000800 */
[-C--:B0-----:R-:W-:Y:S02]  /*f8c0*/  IMAD R21, R13, R201.reuse, RZ ;  /* 0x000000c90d157224 */ /* 0x081fe400078e02ff */
[----:B------:R-:W-:-:S05]  /*f8d0*/  IMAD.WIDE.U32 R12, R12, R201, RZ ;  /* 0x000000c90c0c7225 */ /* 0x000fca00078e00ff */
[----:B------:R-:W0:Y:S01]  /*f8e0*/  @P1 LDC R157, c[0x0][0xbf0] ;  /* 0x0002fc00ff9d1b82 */ /* 0x000e220000000800 */
[----:B------:R-:W-:Y:S01]  /*f8f0*/  IMAD.IADD R48, R13, 0x1, R21 ;  /* 0x000000010d307824 */ /* 0x000fe200078e0215 */
[----:B---3--:R-:W-:Y:S02]  /*f900*/  SEL R8, R8, RZ, !P0 ;  /* 0x000000ff08087207 */ /* 0x008fe40004000000 */
[----:B--2---:R-:W-:-:S03]  /*f910*/  SEL R3, R3, RZ, !P0 ;  /* 0x000000ff03037207 */ /* 0x004fc60004000000 */
[----:B------:R-:W-:-:S04]  /*f920*/  IMAD R15, R15, R8, RZ ;  /* 0x000000080f0f7224 */ /* 0x000fc800078e02ff */
[C---:B------:R-:W-:Y:S02]  /*f930*/  IMAD R3, R14.reuse, R3, R15 ;  /* 0x000000030e037224 */ /* 0x040fe400078e020f */
[----:B------:R-:W-:-:S04]  /*f940*/  IMAD.WIDE.U32 R14, R14, R8, RZ ;  /* 0x000000080e0e7225 */ /* 0x000fc800078e00ff */
[----:B------:R-:W-:Y:S01]  /*f950*/  IMAD.IADD R15, R15, 0x1, R3 ;  /* 0x000000010f0f7824 */ /* 0x000fe200078e0203 */
[--C-:B-----5:R-:W-:Y:S02]  /*f960*/  IADD3 R14, P0, P3, R14, R12, R9.reuse ;  /* 0x0000000c0e0e7210 */ /* 0x120fe40007b1e009 */
[----:B------:R-:W-:Y:S02]  /*f970*/  SHF.R.S32.HI R3, RZ, 0x1f, R9 ;  /* 0x0000001fff037819 */ /* 0x000fe40000011409 */
[----:B------:R-:W-:Y:S02]  /*f980*/  SEL R12, R159, RZ, P2 ;  /* 0x000000ff9f0c7207 */ /* 0x000fe40001000000 */
[----:B------:R-:W-:Y:S01]  /*f990*/  IADD3.X R15, R15, R48, R3, P0, P3 ;  /* 0x000000300f0f7210 */ /* 0x000fe200007e6403 */
[----:B------:R-:W-:Y:S02]  /*f9a0*/  IMAD R48, R160, 0x80, R163 ;  /* 0x00000080a0307824 */ /* 0x000fe400078e02a3 */
[----:B-1----:R-:W-:-:S02]  /*f9b0*/  IMAD R21, R11, R12, RZ ;  /* 0x0000000c0b157224 */ /* 0x002fc400078e02ff */
[----:B------:R-:W-:-:S04]  /*f9c0*/  IMAD.WIDE.U32 R12, R10, R12, RZ ;  /* 0x0000000c0a0c7225 */ /* 0x000fc800078e00ff */
[----:B----4-:R-:W-:-:S04]  /*f9d0*/  @P1 IMAD.HI.U32 R10, R48, R154, RZ ;  /* 0x0000009a300a1227 */ /* 0x010fc800078e00ff */
[----:B------:R-:W-:Y:S01]  /*f9e0*/  IMAD.MOV.U32 R154, RZ, RZ, R48 ;  /* 0x000000ffff9a7224 */ /* 0x000fe200078e0030 */
[----:B0-----:R-:W-:Y:S02]  /*f9f0*/  @P1 SHF.R.U32.HI R154, RZ, R157, R10 ;  /* 0x0000009dff9a1219 */ /* 0x001fe4000001160a */
[----:B------:R0:W1:Y:S01]  /*fa00*/  LDC.64 R10, c[0x0][R0+0x210] ;  /* 0x00008400000a7b82 */ /* 0x0000620000000a00 */
[----:B------:R-:W-:Y:S01]  /*fa10*/  IMAD.IADD R21, R13, 0x1, R21 ;  /* 0x000000010d157824 */ /* 0x000fe200078e0215 */
[----:B------:R-:W-:Y:S02]  /*fa20*/  IADD3 R12, P0, P3, R154, R14, R12 ;  /* 0x0000000e9a0c7210 */ /* 0x000fe40007b1e00c */
[----:B0-----:R-:W-:-:S04]  /*fa30*/  SHF.R.S32.HI R0, RZ, 0x1f, R154 ;  /* 0x0000001fff007819 */ /* 0x001fc8000001149a */
[----:B------:R-:W-:Y:S02]  /*fa40*/  IADD3.X R13, R0, R15, R21, P0, P3 ;  /* 0x0000000f000d7210 */ /* 0x000fe400007e6415 */
[----:B------:R-:W0:Y:S01]  /*fa50*/  LDC.64 R14, c[0x0][0xba8] ;  /* 0x0002ea00ff0e7b82 */ /* 0x000e220000000a00 */
[----:B------:R-:W-:-:S04]  /*fa60*/  IMAD.MOV R21, RZ, RZ, -R154 ;  /* 0x000000ffff157224 */ /* 0x000fc800078e0a9a */
[----:B------:R-:W-:-:S05]  /*fa70*/  IMAD R21, R158, R21, R48 ;  /* 0x000000159e157224 */ /* 0x000fca00078e0230 */
[----:B------:R-:W-:Y:S01]  /*fa80*/  SHF.R.S32.HI R0, RZ, 0x1f, R21 ;  /* 0x0000001fff007819 */ /* 0x000fe20000011415 */
[----:B0-----:R-:W0:Y:S08]  /*fa90*/  @!P2 LDC R14, c[0x0][0xb50] ;  /* 0x0002d400ff0eab82 */ /* 0x001e300000000800 */
[----:B------:R-:W2:Y:S01]  /*faa0*/  @!P2 LDC R15, c[0x0][0xb54] ;  /* 0x0002d500ff0fab82 */ /* 0x000ea20000000800 */
[----:B-1----:R-:W-:-:S02]  /*fab0*/  IMAD R11, R11, R21, RZ ;  /* 0x000000150b0b7224 */ /* 0x002fc400078e02ff */
[----:B------:R-:W-:-:S04]  /*fac0*/  IMAD.WIDE.U32 R12, R10, R21, R12 ;  /* 0x000000150a0c7225 */ /* 0x000fc800078e000c */
[----:B------:R-:W-:-:S04]  /*fad0*/  IMAD R0, R10, R0, R11 ;  /* 0x000000000a007224 */ /* 0x000fc800078e020b */
[----:B------:R-:W-:Y:S01]  /*fae0*/  IMAD.IADD R0, R13, 0x1, R0 ;  /* 0x000000010d007824 */ /* 0x000fe200078e0200 */
[----:B0-----:R-:W-:-:S04]  /*faf0*/  LEA R14, P0, R12, R14, 0x2 ;  /* 0x0000000e0c0e7211 */ /* 0x001fc800078010ff */
[----:B--2---:R-:W-:Y:S01]  /*fb00*/  LEA.HI.X R0, R12, R15, R0, 0x2, P0 ;  /* 0x0000000f0c007211 */ /* 0x004fe200000f1400 */
[----:B------:R-:W-:Y:S01]  /*fb10*/  SHFL.IDX PT, R10, R14, RZ, 0x1c1f ;  /* 0x001c1fff0e0a7589 */ /* 0x000fe200000e0000 */
[----:B------:R-:W-:-:S03]  /*fb20*/  IMAD R21, R160, 0x80, R162 ;  /* 0x00000080a0157824 */ /* 0x000fc600078e02a2 */
[----:B------:R-:W0:Y:S04]  /*fb30*/  SHFL.IDX PT, R11, R0, RZ, 0x1c1f ;  /* 0x001c1fff000b7589 */ /* 0x000e2800000e0000 */
[----:B------:R-:W-:Y:S04]  /*fb40*/  SHFL.IDX PT, R12, R14, 0x1, 0x1c1f ;  /* 0x003c1f000e0c7f89 */ /* 0x000fe800000e0000 */
[----:B------:R1:W2:Y:S01]  /*fb50*/  SHFL.IDX PT, R13, R0, 0x1, 0x1c1f ;  /* 0x003c1f00000d7f89 */ /* 0x0002a200000e0000 */
[----:B------:R-:W-:Y:S01]  /*fb60*/  LOP3.LUT P0, RZ, R161, 0x3, RZ, 0xc0, !PT ;  /* 0x00000003a1ff7812 */ /* 0x000fe2000780c0ff */
[----:B-1----:R-:W-:-:S02]  /*fb70*/  IMAD R0, R20, R158, RZ ;  /* 0x0000009e14007224 */ /* 0x002fc400078e02ff */
[----:B------:R-:W-:-:S03]  /*fb80*/  VIADD R20, R21, 0x8 ;  /* 0x0000000815147836 */ /* 0x000fc60000000000 */
[-C--:B------:R-:W-:Y:S02]  /*fb90*/  ISETP.GE.OR P3, PT, R21, R0.reuse, P0 ;  /* 0x000000001500720c */ /* 0x080fe40000766670 */
[----:B------:R-:W-:-:S11]  /*fba0*/  ISETP.GE.OR P0, PT, R20, R0, P0 ;  /* 0x000000001400720c */ /* 0x000fd60000706670 */
[----:B0-----:R0:W-:Y:S04]  /*fbb0*/  @!P3 ST.E desc[UR40][R10.64], R156 ;  /* 0x0000009c0a00b985 */ /* 0x0011e8000c101928 */
[----:B--2---:R0:W-:Y:S01]  /*fbc0*/  @!P0 ST.E desc[UR40][R12.64], R155 ;  /* 0x0000009b0c008985 */ /* 0x0041e2000c101928 */
[----:B------:R-:W-:Y:S05]  /*fbd0*/  @P2 BRA `(.L_x_9801) ;  /* 0x00000010009c2947 */ /* 0x000fea0003800000 */
[----:B0-----:R-:W0:Y:S01]  /*fbe0*/  S2R R12, SR_TID.X ;  /* 0x00000000000c7919 */ /* 0x001e220000002100 */
[----:B------:R-:W-:Y:S01]  /*fbf0*/  ULDC.64 UR4, c[0x0][0xaa0] ;  /* 0x0002a80000047ab9 */ /* 0x000fe20000000a00 */
[----:B------:R-:W1:Y:S01]  /*fc00*/  @P1 LDC R14, c[0x0][0xbf0] ;  /* 0x0002fc00ff0e1b82 */ /* 0x000e620000000800 */
[----:B0-----:R-:W-:-:S05]  /*fc10*/  VIADD R12, R12, 0xffffff80 ;  /* 0xffffff800c0c7836 */ /* 0x001fca0000000000 */
[----:B------:R-:W-:-:S04]  /*fc20*/  SHF.R.S32.HI R13, RZ, 0x1f, R12 ;  /* 0x0000001fff0d7819 */ /* 0x000fc8000001140c */
[----:B------:R-:W-:-:S04]  /*fc30*/  LEA.HI R13, R13, R12, RZ, 0x3 ;  /* 0x0000000c0d0d7211 */ /* 0x000fc800078f18ff */
[----:B------:R-:W-:-:S05]  /*fc40*/  SHF.R.S32.HI R20, RZ, 0x3, R13 ;  /* 0x00000003ff147819 */ /* 0x000fca000001140d */
[----:B------:R-:W-:-:S04]  /*fc50*/  IMAD R5, R20, 0x40, R207 ;  /* 0x0000004014057824 */ /* 0x000fc800078e02cf */
[----:B------:R-:W-:-:S03]  /*fc60*/  IMAD.WIDE R6, R5, 0x2, R6 ;  /* 0x0000000205067825 */ /* 0x000fc600078e0206 */
[C---:B------:R-:W-:Y:S02]  /*fc70*/  IADD3 R41, P5, R6.reuse, 0x5000, RZ ;  /* 0x0000500006297810 */ /* 0x040fe40007fbe0ff */
[C---:B------:R-:W-:Y:S02]  /*fc80*/  IADD3 R25, P0, R6.reuse, 0x1000, RZ ;  /* 0x0000100006197810 */ /* 0x040fe40007f1e0ff */
[----:B------:R-:W-:Y:S02]  /*fc90*/  LOP3.LUT R40, R41, 0x380, RZ, 0xc0, !PT ;  /* 0x0000038029287812 */ /* 0x000fe400078ec0ff */
[C---:B------:R-:W-:Y:S02]  /*fca0*/  IADD3 R29, P2, R6.reuse, 0x2000, RZ ;  /* 0x00002000061d7810 */ /* 0x040fe40007f5e0ff */
[C---:B------:R-:W-:Y:S02]  /*fcb0*/  IADD3 R33, P3, R6.reuse, 0x3000, RZ ;  /* 0x0000300006217810 */ /* 0x040fe40007f7e0ff */
[----:B------:R-:W-:-:S02]  /*fcc0*/  IADD3 R37, P4, R6, 0x4000, RZ ;  /* 0x0000400006257810 */ /* 0x000fc40007f9e0ff */
[----:B------:R-:W-:Y:S02]  /*fcd0*/  SHF.R.U64 R40, R40, 0x3, RZ ;  /* 0x0000000328287819 */ /* 0x000fe400000012ff */
[----:B------:R-:W-:Y:S02]  /*fce0*/  LOP3.LUT R24, R25, 0x380, RZ, 0xc0, !PT ;  /* 0x0000038019187812 */ /* 0x000fe400078ec0ff */
[----:B------:R-:W-:Y:S02]  /*fcf0*/  LOP3.LUT R28, R29, 0x380, RZ, 0xc0, !PT ;  /* 0x000003801d1c7812 */ /* 0x000fe400078ec0ff */
[----:B------:R-:W-:Y:S02]  /*fd00*/  LOP3.LUT R32, R33, 0x380, RZ, 0xc0, !PT ;  /* 0x0000038021207812 */ /* 0x000fe400078ec0ff */
[----:B------:R-:W-:Y:S02]  /*fd10*/  LOP3.LUT R36, R37, 0x380, RZ, 0xc0, !PT ;  /* 0x0000038025247812 */ /* 0x000fe400078ec0ff */
[----:B------:R-:W-:Y:S01]  /*fd20*/  LOP3.LUT R40, R40, R41, RZ, 0x3c, !PT ;  /* 0x0000002928287212 */ /* 0x000fe200078e3cff */
[----:B------:R-:W-:Y:S01]  /*fd30*/  IMAD.X R41, RZ, RZ, R7, P5 ;  /* 0x000000ffff297224 */ /* 0x000fe200028e0607 */
[----:B------:R-:W-:-:S02]  /*fd40*/  IADD3 R65, P5, R6, 0xa000, RZ ;  /* 0x0000a00006417810 */ /* 0x000fc40007fbe0ff */
[----:B------:R-:W-:Y:S02]  /*fd50*/  SHF.R.U64 R24, R24, 0x3, RZ ;  /* 0x0000000318187819 */ /* 0x000fe400000012ff */
[----:B------:R-:W-:Y:S01]  /*fd60*/  SHF.R.U64 R28, R28, 0x3, RZ ;  /* 0x000000031c1c7819 */ /* 0x000fe200000012ff */
[----:B------:R-:W-:Y:S01]  /*fd70*/  IMAD R10, R3, UR4, RZ ;  /* 0x00000004030a7c24 */ /* 0x000fe2000f8e02ff */
[----:B------:R-:W-:Y:S01]  /*fd80*/  SHF.R.U64 R32, R32, 0x3, RZ ;  /* 0x0000000320207819 */ /* 0x000fe200000012ff */
[----:B------:R-:W5:Y:S01]  /*fd90*/  LD.E.128 R40, desc[UR40][R40.64] ;  /* 0x0000002828287980 */ /* 0x000f62000c101d00 */
[----:B------:R-:W-:Y:S02]  /*fda0*/  SHF.R.U64 R36, R36, 0x3, RZ ;  /* 0x0000000324247819 */ /* 0x000fe400000012ff */
[----:B------:R-:W-:Y:S02]  /*fdb0*/  LOP3.LUT R64, R65, 0x380, RZ, 0xc0, !PT ;  /* 0x0000038041407812 */ /* 0x000fe400078ec0ff */
        /* <DEDUP_REMOVED lines=8> */
[----:B------:R-:W-:-:S02]  /*fe40*/  IADD3 R45, P0, R6, 0x6000, RZ ;  /* 0x00006000062d7810 */ /* 0x000fc40007f1e0ff */
[C---:B------:R-:W-:Y:S01]  /*fe50*/  LOP3.LUT R15, R6.reuse, 0x380, RZ, 0xc0, !PT ;  /* 0x00000380060f7812 */ /* 0x040fe200078ec0ff */
[----:B------:R-:W-:Y:S01]  /*fe60*/  IMAD R3, R9, UR5, R10 ;  /* 0x0000000509037c24 */ /* 0x000fe2000f8e020a */
[C---:B------:R-:W-:Y:S01]  /*fe70*/  IADD3 R53, P2, R6.reuse, 0x7000, RZ ;  /* 0x0000700006357810 */ /* 0x040fe20007f5e0ff */
[----:B------:R-:W5:Y:S01]  /*fe80*/  LD.E.128 R24, desc[UR40][R24.64] ;  /* 0x0000002818187980 */ /* 0x000f62000c101d00 */
[C---:B------:R-:W-:Y:S02]  /*fe90*/  IADD3 R57, P3, R6.reuse, 0x8000, RZ ;  /* 0x0000800006397810 */ /* 0x040fe40007f7e0ff */
[----:B------:R-:W-:Y:S01]  /*fea0*/  IADD3 R61, P4, R6, 0x9000, RZ ;  /* 0x00009000063d7810 */ /* 0x000fe20007f9e0ff */
[----:B------:R-:W5:Y:S01]  /*feb0*/  LD.E.128 R28, desc[UR40][R28.64] ;  /* 0x000000281c1c7980 */ /* 0x000f62000c101d00 */
[----:B------:R-:W-:Y:S02]  /*fec0*/  SHF.R.U64 R64, R64, 0x3, RZ ;  /* 0x0000000340407819 */ /* 0x000fe400000012ff */
[----:B------:R-:W-:Y:S01]  /*fed0*/  LOP3.LUT R44, R45, 0x380, RZ, 0xc0, !PT ;  /* 0x000003802d2c7812 */ /* 0x000fe200078ec0ff */
[----:B------:R-:W5:Y:S01]  /*fee0*/  LD.E.128 R32, desc[UR40][R32.64] ;  /* 0x0000002820207980 */ /* 0x000f62000c101d00 */
[----:B------:R-:W-:-:S02]  /*fef0*/  LOP3.LUT R52, R53, 0x380, RZ, 0xc0, !PT ;  /* 0x0000038035347812 */ /* 0x000fc400078ec0ff */
[----:B------:R-:W-:Y:S01]  /*ff00*/  LOP3.LUT R56, R57, 0x380, RZ, 0xc0, !PT ;  /* 0x0000038039387812 */ /* 0x000fe200078ec0ff */
[----:B------:R-:W5:Y:S01]  /*ff10*/  LD.E.128 R36, desc[UR40][R36.64] ;  /* 0x0000002824247980 */ /* 0x000f62000c101d00 */
[----:B------:R-:W-:Y:S02]  /*ff20*/  LOP3.LUT R60, R61, 0x380, RZ, 0xc0, !PT ;  /* 0x000003803d3c7812 */ /* 0x000fe400078ec0ff */
[----:B------:R-:W-:Y:S01]  /*ff30*/  LOP3.LUT R64, R64, R65, RZ, 0x3c, !PT ;  /* 0x0000004140407212 */ /* 0x000fe200078e3cff */
[--C-:B------:R-:W-:Y:S01]  /*ff40*/  IMAD.X R65, RZ, RZ, R7.reuse, P5 ;  /* 0x000000ffff417224 */ /* 0x100fe200028e0607 */
[----:B------:R-:W-:Y:S02]  /*ff50*/  IADD3 R11, P5, R6, 0xf000, RZ ;  /* 0x0000f000060b7810 */ /* 0x000fe40007fbe0ff */
[----:B------:R-:W-:Y:S02]  /*ff60*/  SHF.R.U64 R15, R15, 0x3, RZ ;  /* 0x000000030f0f7819 */ /* 0x000fe400000012ff */
[----:B------:R-:W-:Y:S01]  /*ff70*/  SHF.R.U64 R44, R44, 0x3, RZ ;  /* 0x000000032c2c7819 */ /* 0x000fe200000012ff */
[----:B------:R-:W-:Y:S01]  /*ff80*/  IMAD.X R85, RZ, RZ, R7, P5 ;  /* 0x000000ffff557224 */ /* 0x000fe200028e0607 */
[----:B------:R-:W-:Y:S01]  /*ff90*/  SHF.R.U64 R52, R52, 0x3, RZ ;  /* 0x0000000334347819 */ /* 0x000fe200000012ff */
[----:B------:R-:W5:Y:S01]  /*ffa0*/  LD.E.128 R64, desc[UR40][R64.64] ;  /* 0x0000002840407980 */ /* 0x000f62000c101d00 */
[----:B------:R-:W-:-:S02]  /*ffb0*/  SHF.R.U64 R56, R56, 0x3, RZ ;  /* 0x0000000338387819 */ /* 0x000fc400000012ff */
        /* <DEDUP_REMOVED lines=11> */
[----:B------:R-:W5:Y:S01]  /*10070*/  LD.E.128 R44, desc[UR40][R44.64] ;  /* 0x000000282c2c7980 */ /* 0x000f62000c101d00 */
[----:B------:R-:W0:Y:S01]  /*10080*/  @P1 LDC R15, c[0x0][0xbec] ;  /* 0x0002fb00ff0f1b82 */ /* 0x000e220000000800 */
[----:B------:R-:W-:-:S02]  /*10090*/  IADD3 R69, P0, R6, 0xb000, RZ ;  /* 0x0000b00006457810 */ /* 0x000fc40007f1e0ff */
[C---:B------:R-:W-:Y:S01]  /*100a0*/  IADD3 R73, P2, R6.reuse, 0xc000, RZ ;  /* 0x0000c00006497810 */ /* 0x040fe20007f5e0ff */
[----:B------:R-:W5:Y:S01]  /*100b0*/  LD.E.128 R52, desc[UR40][R52.64] ;  /* 0x0000002834347980 */ /* 0x000f62000c101d00 */
[C---:B------:R-:W-:Y:S02]  /*100c0*/  IADD3 R77, P3, R6.reuse, 0xd000, RZ ;  /* 0x0000d000064d7810 */ /* 0x040fe40007f7e0ff */
[----:B------:R-:W-:Y:S01]  /*100d0*/  IADD3 R81, P4, R6, 0xe000, RZ ;  /* 0x0000e00006517810 */ /* 0x000fe20007f9e0ff */
[----:B------:R-:W5:Y:S01]  /*100e0*/  LD.E.128 R56, desc[UR40][R56.64] ;  /* 0x0000002838387980 */ /* 0x000f62000c101d00 */
[----:B------:R-:W-:Y:S01]  /*100f0*/  SHF.R.U64 R6, R5, 0x3, RZ ;  /* 0x0000000305067819 */ /* 0x000fe200000012ff */
[----:B------:R-:W-:Y:S01]  /*10100*/  IMAD.MOV.U32 R5, RZ, RZ, R7 ;  /* 0x000000ffff057224 */ /* 0x000fe200078e0007 */
[----:B------:R-:W-:Y:S01]  /*10110*/  LOP3.LUT R13, R13, 0xfffffff8, RZ, 0xc0, !PT ;  /* 0xfffffff80d0d7812 */ /* 0x000fe200078ec0ff */
[----:B------:R-:W5:Y:S01]  /*10120*/  LD.E.128 R60, desc[UR40][R60.64] ;  /* 0x000000283c3c7980 */ /* 0x000f62000c101d00 */
[----:B------:R-:W-:Y:S01]  /*10130*/  LOP3.LUT R84, R6, R11, RZ, 0x3c, !PT ;  /* 0x0000000b06547212 */ /* 0x000fe200078e3cff */
[----:B------:R-:W-:Y:S01]  /*10140*/  IMAD.WIDE.U32 R10, R9, UR4, RZ ;  /* 0x00000004090a7c25 */ /* 0x000fe2000f8e00ff */
[----:B------:R-:W-:Y:S01]  /*10150*/  LOP3.LUT R68, R69, 0x380, RZ, 0xc0, !PT ;  /* 0x0000038045447812 */ /* 0x000fe200078ec0ff */
[----:B------:R-:W-:Y:S01]  /*10160*/  ULDC.64 UR4, c[0x0][0xae8] ;  /* 0x0002ba0000047ab9 */ /* 0x000fe20000000a00 */
[----:B------:R-:W-:Y:S01]  /*10170*/  LOP3.LUT R72, R73, 0x380, RZ, 0xc0, !PT ;  /* 0x0000038049487812 */ /* 0x000fe200078ec0ff */
[----:B------:R-:W-:Y:S01]  /*10180*/  IMAD.IADD R11, R11, 0x1, R3 ;  /* 0x000000010b0b7824 */ /* 0x000fe200078e0203 */
[----:B------:R-:W-:Y:S01]  /*10190*/  LOP3.LUT R76, R77, 0x380, RZ, 0xc0, !PT ;  /* 0x000003804d4c7812 */ /* 0x000fe200078ec0ff */
[----:B------:R-:W-:Y:S01]  /*101a0*/  IMAD.IADD R3, R12, 0x1, -R13 ;  /* 0x000000010c037824 */ /* 0x000fe200078e0a0d */
[----:B------:R-:W-:Y:S01]  /*101b0*/  LOP3.LUT R80, R81, 0x380, RZ, 0xc0, !PT ;  /* 0x0000038051507812 */ /* 0x000fe200078ec0ff */
[----:B------:R-:W-:Y:S01]  /*101c0*/  IMAD.WIDE.U32 R10, R201, UR4, R10 ;  /* 0x00000004c90a7c25 */ /* 0x000fe2000f8e000a */
[----:B------:R-:W-:Y:S01]  /*101d0*/  SHF.R.U64 R68, R68, 0x3, RZ ;  /* 0x0000000344447819 */ /* 0x000fe200000012ff */
[----:B------:R-:W5:Y:S01]  /*101e0*/  LD.E.128 R84, desc[UR40][R84.64] ;  /* 0x0000002854547980 */ /* 0x000f62000c101d00 */
[----:B------:R-:W-:Y:S01]  /*101f0*/  SHF.R.U64 R72, R72, 0x3, RZ ;  /* 0x0000000348487819 */ /* 0x000fe200000012ff */
[----:B------:R-:W-:Y:S01]  /*10200*/  IMAD R3, R3, 0x20, R20 ;  /* 0x0000002003037824 */ /* 0x000fe200078e0214 */
[----:B------:R-:W-:-:S02]  /*10210*/  SHF.R.U64 R76, R76, 0x3, RZ ;  /* 0x000000034c4c7819 */ /* 0x000fc400000012ff */
[----:B------:R-:W-:Y:S01]  /*10220*/  SHF.R.U64 R80, R80, 0x3, RZ ;  /* 0x0000000350507819 */ /* 0x000fe200000012ff */
[----:B------:R-:W-:Y:S01]  /*10230*/  IMAD R12, R160, 0x80, R3 ;  /* 0x00000080a00c7824 */ /* 0x000fe200078e0203 */
[----:B------:R-:W-:Y:S01]  /*10240*/  SHF.R.S32.HI R9, RZ, 0x1f, R8 ;  /* 0x0000001fff097819 */ /* 0x000fe20000011408 */
[----:B------:R-:W-:Y:S01]  /*10250*/  IMAD R11, R201, UR5, R11 ;  /* 0x00000005c90b7c24 */ /* 0x000fe2000f8e020b */
[----:B------:R-:W-:Y:S01]  /*10260*/  LOP3.LUT R68, R68, R69, RZ, 0x3c, !PT ;  /* 0x0000004544447212 */ /* 0x000fe200078e3cff */
[----:B0-----:R-:W-:Y:S01]  /*10270*/  @P1 IMAD.HI.U32 R3, R12, R15, RZ ;  /* 0x0000000f0c031227 */ /* 0x001fe200078e00ff */
[----:B------:R-:W-:Y:S01]  /*10280*/  LOP3.LUT R72, R72, R73, RZ, 0x3c, !PT ;  /* 0x0000004948487212 */ /* 0x000fe200078e3cff */
[----:B------:R-:W-:Y:S01]  /*10290*/  ULDC.64 UR4, c[0x0][0xaf0] ;  /* 0x0002bc0000047ab9 */ /* 0x000fe20000000a00 */
[----:B------:R-:W-:Y:S01]  /*102a0*/  LOP3.LUT R76, R76, R77, RZ, 0x3c, !PT ;  /* 0x0000004d4c4c7212 */ /* 0x000fe200078e3cff */
[--C-:B------:R-:W-:Y:S01]  /*102b0*/  IMAD.X R69, RZ, RZ, R7.reuse, P0 ;  /* 0x000000ffff457224 */ /* 0x100fe200000e0607 */
[----:B------:R-:W-:Y:S01]  /*102c0*/  LOP3.LUT R80, R80, R81, RZ, 0x3c, !PT ;  /* 0x0000005150507212 */ /* 0x000fe200078e3cff */
[----:B------:R-:W-:-:S02]  /*102d0*/  IMAD.X R73, RZ, RZ, R7, P2 ;  /* 0x000000ffff497224 */ /* 0x000fc400010e0607 */
[--C-:B------:R-:W-:Y:S02]  /*102e0*/  IMAD.X R77, RZ, RZ, R7.reuse, P3 ;  /* 0x000000ffff4d7224 */ /* 0x100fe400018e0607 */
[----:B------:R-:W-:Y:S01]  /*102f0*/  IMAD.X R81, RZ, RZ, R7, P4 ;  /* 0x000000ffff517224 */ /* 0x000fe200020e0607 */
[----:B------:R-:W5:Y:S01]  /*10300*/  LD.E.128 R68, desc[UR40][R68.64] ;  /* 0x0000002844447980 */ /* 0x000f62000c101d00 */
[----:B------:R-:W-:Y:S02]  /*10310*/  IMAD R9, R9, UR4, RZ ;  /* 0x0000000409097c24 */ /* 0x000fe4000f8e02ff */
[----:B------:R-:W-:Y:S01]  /*10320*/  IMAD.MOV.U32 R13, RZ, RZ, R12 ;  /* 0x000000ffff0d7224 */ /* 0x000fe200078e000c */
[----:B-1----:R-:W-:Y:S01]  /*10330*/  @P1 SHF.R.U32.HI R13, RZ, R14, R3 ;  /* 0x0000000eff0d1219 */ /* 0x002fe20000011603 */
[----:B------:R-:W5:Y:S01]  /*10340*/  LD.E.128 R4, desc[UR40][R4.64] ;  /* 0x0000002804047980 */ /* 0x000f62000c101d00 */
[----:B------:R-:W-:-:S03]  /*10350*/  IMAD R15, R8, UR5, R9 ;  /* 0x00000005080f7c24 */ /* 0x000fc6000f8e0209 */
[----:B------:R-:W5:Y:S01]  /*10360*/  LD.E.128 R72, desc[UR40][R72.64] ;  /* 0x0000002848487980 */ /* 0x000f62000c101d00 */
[----:B------:R-:W-:Y:S01]  /*10370*/  IMAD.WIDE.U32 R8, R8, UR4, R10 ;  /* 0x0000000408087c25 */ /* 0x000fe2000f8e000a */
[--C-:B------:R-:W-:Y:S01]  /*10380*/  SHF.R.S32.HI R3, RZ, 0x1f, R13.reuse ;  /* 0x0000001fff037819 */ /* 0x100fe2000001140d */
[----:B------:R-:W-:Y:S01]  /*10390*/  ULDC.64 UR4, c[0x0][0xae0] ;  /* 0x0002b80000047ab9 */ /* 0x000fe20000000a00 */
[----:B------:R-:W5:Y:S01]  /*103a0*/  LD.E.128 R76, desc[UR40][R76.64] ;  /* 0x000000284c4c7980 */ /* 0x000f62000c101d00 */
[----:B------:R-:W-:-:S03]  /*103b0*/  IMAD.MOV R11, RZ, RZ, -R13 ;  /* 0x000000ffff0b7224 */ /* 0x000fc600078e0a0d */
[----:B------:R-:W5:Y:S01]  /*103c0*/  LD.E.128 R80, desc[UR40][R80.64] ;  /* 0x0000002850507980 */ /* 0x000f62000c101d00 */
[----:B------:R-:W-:Y:S01]  /*103d0*/  @!PT LDS RZ, [RZ] ;  /* 0x00000000fffff984 */ /* 0x000fe20000000800 */
[----:B------:R-:W-:Y:S01]  /*103e0*/  @!PT LDS RZ, [RZ] ;  /* 0x00000000fffff984 */ /* 0x000fe20000000800 */
[----:B------:R-:W-:Y:S01]  /*103f0*/  @!PT LDS RZ, [RZ] ;  /* 0x00000000fffff984 */ /* 0x000fe20000000800 */
[----:B------:R-:W-:Y:S01]  /*10400*/  @!PT LDS RZ, [RZ] ;  /* 0x00000000fffff984 */ /* 0x000fe20000000800 */
[----:B------:R0:W-:Y:S06]  /*10410*/  MEMBAR.ALL.CTA ;  /* 0x0000000000007992 */ /* 0x0001ec0000008000 */
[----:B0-----:R-:W0:Y:S01]  /*10420*/  FENCE.VIEW.ASYNC.S ;  /* 0x00000000000073c6 */ /* 0x001e220000000000 */
[----:B------:R-:W-:Y:S02]  /*10430*/  IMAD.IADD R9, R9, 0x1, R15 ;  /* 0x0000000109097824 */ /* 0x000fe400078e020f */
[----:B------:R-:W-:-:S02]  /*10440*/  IMAD R10, R3, UR4, RZ ;  /* 0x00000004030a7c24 */ /* 0x000fc4000f8e02ff */
[----:B------:R-:W-:Y:S02]  /*10450*/  IMAD R11, R158, R11, R12 ;  /* 0x0000000b9e0b7224 */ /* 0x000fe400078e020c */
[----:B------:R-:W-:-:S04]  /*10460*/  IMAD.WIDE.U32 R8, R13, UR4, R8 ;  /* 0x000000040d087c25 */ /* 0x000fc8000f8e0008 */
[----:B------:R-:W-:Y:S01]  /*10470*/  IMAD R13, R13, UR5, R10 ;  /* 0x000000050d0d7c24 */ /* 0x000fe2000f8e020a */
[----:B------:R-:W-:Y:S01]  /*10480*/  SHF.R.S32.HI R10, RZ, 0x1f, R11 ;  /* 0x0000001fff0a7819 */ /* 0x000fe2000001140b */
[----:B------:R-:W-:Y:S01]  /*10490*/  ULDC.64 UR4, c[0x0][0xad8] ;  /* 0x0002b60000047ab9 */ /* 0x000fe20000000a00 */
[----:B------:R-:W-:Y:S02]  /*104a0*/  VIADD R3, R19, 0x22820 ;  /* 0x0002282013037836 */ /* 0x000fe40000000000 */
[----:B------:R-:W-:Y:S02]  /*104b0*/  IMAD.IADD R9, R9, 0x1, R13 ;  /* 0x0000000109097824 */ /* 0x000fe400078e020d */
[----:B------:R-:W-:Y:S01]  /*104c0*/  IMAD R10, R10, UR4, RZ ;  /* 0x000000040a0a7c24 */ /* 0x000fe2000f8e02ff */
[----:B------:R-:W-:Y:S01]  /*104d0*/  PRMT R3, RZ, 0x654, R3 ;  /* 0x00000654ff037816 */ /* 0x000fe20000000003 */
[----:B------:R-:W-:-:S04]  /*104e0*/  IMAD.WIDE.U32 R8, R11, UR4, R8 ;  /* 0x000000040b087c25 */ /* 0x000fc8000f8e0008 */
[----:B------:R-:W-:Y:S01]  /*104f0*/  IMAD R21, R11, UR5, R10 ;  /* 0x000000050b157c24 */ /* 0x000fe2000f8e020a */
[----:B------:R-:W-:Y:S01]  /*10500*/  ULDC.64 UR4, c[0x0][0xa80] ;  /* 0x0002a00000047ab9 */ /* 0x000fe20000000a00 */
[----:B0-----:R0:W-:Y:S02]  /*10510*/  SYNCS.ARRIVE.TRANS64.RED.A1T0 RZ, [R3+URZ], RZ ;  /* 0x000000ff03ff79a7 */ /* 0x0011e4000810043f */
[----:B------:R-:W-:Y:S01]  /*10520*/  IMAD.IADD R21, R9, 0x1, R21 ;  /* 0x0000000109157824 */ /* 0x000fe200078e0215 */
[----:B0-----:R-:W-:Y:S01]  /*10530*/  LEA R3, P0, R8, UR4, 0x1 ;  /* 0x0000000408037c11 */ /* 0x001fe2000f8008ff */
[----:B------:R-:W-:-:S03]  /*10540*/  UMOV UR4, 0xffffffff ;  /* 0xffffffff00047882 */ /* 0x000fc60000000000 */
[----:B------:R-:W-:Y:S01]  /*10550*/  LEA.HI.X R21, R8, UR5, R21, 0x1, P0 ;  /* 0x0000000508157c11 */ /* 0x000fe200080f0c15 */
[----:B------:R-:W-:Y:S08]  /*10560*/  BRA.DIV UR4, `(.L_x_9802) ;  /* 0x000000b604687947 */ /* 0x000ff0000b800000 */
[----:B------:R0:W1:Y:S04]  /*10570*/  SHFL.IDX PT, R48, R21, RZ, 0x181f ;  /* 0x00181fff15307589 */ /* 0x00006800000e0000 */
[----:B------:R0:W2:Y:S02]  /*10580*/  SHFL.IDX PT, R14, R3, RZ, 0x181f ;  /* 0x00181fff030e7589 */ /* 0x0000a400000e0000 */
.L_x_9998:
[----:B------:R-:W-:Y:S01]  /*10590*/  IMAD R89, R160, 0x80, R20 ;  /* 0x00000080a0597824 */ /* 0x000fe200078e0214 */
[----:B------:R-:W-:Y:S04]  /*105a0*/  BSSY B1, `(.L_x_9803) ;  /* 0x000001e000017945 */ /* 0x000fe80003800000 */
[----:B------:R-:W-:-:S13]  /*105b0*/  ISETP.GE.AND P0, PT, R89, R0, PT ;  /* 0x000000005900720c */ /* 0x000fda0003f06270 */
[----:B------:R-:W-:Y:S05]  /*105c0*/  @P0 BRA `(.L_x_9804) ;  /* 0x00000000006c0947 */ /* 0x000fea0003800000 */
[C---:B------:R-:W-:Y:S01]  /*105d0*/  VIADD R15, R207.reuse, 0x40 ;  /* 0x00000040cf0f7836 */ /* 0x040fe20000000000 */
[----:B------:R-:W-:Y:S01]  /*105e0*/  ULDC UR4, c[0x0][0xac8] ;  /* 0x0002b20000047ab9 */ /* 0x000fe20000000800 */
[C---:B------:R-:W-:Y:S01]  /*105f0*/  VIADD R91, R207.reuse, 0x80 ;  /* 0x00000080cf5b7836 */ /* 0x040fe20000000000 */
[C---:B------:R-:W-:Y:S01]  /*10600*/  ISETP.GE.AND P3, PT, R207.reuse, UR4, PT ;  /* 0x00000004cf007c0c */ /* 0x040fe2000bf66270 */
[----:B------:R-:W-:Y:S01]  /*10610*/  VIADD R88, R207, 0xc0 ;  /* 0x000000c0cf587836 */ /* 0x000fe20000000000 */
[----:B------:R-:W-:Y:S01]  /*10620*/  ISETP.GE.AND P2, PT, R15, UR4, PT ;  /* 0x000000040f007c0c */ /* 0x000fe2000bf46270 */
[----:B------:R-:W-:Y:S01]  /*10630*/  VIADD R93, R207, 0x40 ;  /* 0x00000040cf5d7836 */ /* 0x000fe20000000000 */
[----:B------:R-:W-:Y:S01]  /*10640*/  ISETP.GE.AND P1, PT, R91, UR4, PT ;  /* 0x000000045b007c0c */ /* 0x000fe2000bf26270 */
[C---:B------:R-:W-:Y:S01]  /*10650*/  VIADD R92, R207.reuse, 0x80 ;  /* 0x00000080cf5c7836 */ /* 0x040fe20000000000 */
[----:B------:R-:W-:Y:S01]  /*10660*/  ISETP.GE.AND P0, PT, R88, UR4, PT ;  /* 0x0000000458007c0c */ /* 0x000fe2000bf06270 */
[----:B------:R-:W-:Y:S01]  /*10670*/  VIADD R90, R207, 0xc0 ;  /* 0x000000c0cf5a7836 */ /* 0x000fe20000000000 */
[----:B------:R-:W-:-:S02]  /*10680*/  SHF.R.S32.HI R12, RZ, 0x1f, R207 ;  /* 0x0000001fff0c7819 */ /* 0x000fc400000114cf */
[----:B------:R-:W-:Y:S02]  /*10690*/  SHF.R.S32.HI R93, RZ, 0x1f, R93 ;  /* 0x0000001fff5d7819 */ /* 0x000fe4000001145d */
[----:B------:R-:W-:Y:S02]  /*106a0*/  SHF.R.S32.HI R92, RZ, 0x1f, R92 ;  /* 0x0000001fff5c7819 */ /* 0x000fe4000001145c */
[-C--:B--2---:R-:W-:Y:S02]  /*106b0*/  @!P3 LEA R8, P5, R207, R14.reuse, 0x1 ;  /* 0x0000000ecf08b211 */ /* 0x084fe400078a08ff */
[----:B------:R-:W-:Y:S02]  /*106c0*/  @!P2 LEA R10, P4, R15, R14, 0x1 ;  /* 0x0000000e0f0aa211 */ /* 0x000fe400078808ff */
[----:B-1----:R-:W-:Y:S02]  /*106d0*/  @!P3 LEA.HI.X R9, R207, R48, R12, 0x1, P5 ;  /* 0x00000030cf09b211 */ /* 0x002fe400028f0c0c */
[----:B------:R-:W-:-:S02]  /*106e0*/  @!P1 LEA R12, P5, R91, R14, 0x1 ;  /* 0x0000000e5b0c9211 */ /* 0x000fc400078a08ff */
[----:B------:R-:W-:Y:S01]  /*106f0*/  @!P2 LEA.HI.X R11, R15, R48, R93, 0x1, P4 ;  /* 0x000000300f0ba211 */ /* 0x000fe200020f0c5d */
[----:B-----5:R3:W-:Y:S01]  /*10700*/  @!P3 ST.E.128 desc[UR40][R8.64], R4 ;  /* 0x000000040800b985 */ /* 0x0207e2000c101d28 */
[----:B------:R-:W-:Y:S02]  /*10710*/  SHF.R.S32.HI R90, RZ, 0x1f, R90 ;  /* 0x0000001fff5a7819 */ /* 0x000fe4000001145a */
[C---:B------:R-:W-:Y:S01]  /*10720*/  @!P0 LEA R14, P4, R88.reuse, R14, 0x1 ;  /* 0x0000000e580e8211 */ /* 0x040fe200078808ff */
[----:B------:R3:W-:Y:S01]  /*10730*/  @!P2 ST.E.128 desc[UR40][R10.64], R36 ;  /* 0x000000240a00a985 */ /* 0x0007e2000c101d28 */
[-C--:B------:R-:W-:Y:S02]  /*10740*/  @!P1 LEA.HI.X R13, R91, R48.reuse, R92, 0x1, P5 ;  /* 0x000000305b0d9211 */ /* 0x080fe400028f0c5c */
[----:B------:R-:W-:-:S03]  /*10750*/  @!P0 LEA.HI.X R15, R88, R48, R90, 0x1, P4 ;  /* 0x00000030580f8211 */ /* 0x000fc600020f0c5a */
[----:B------:R3:W-:Y:S04]  /*10760*/  @!P1 ST.E.128 desc[UR40][R12.64], R56 ;  /* 0x000000380c009985 */ /* 0x0007e8000c101d28 */
[----:B------:R3:W-:Y:S02]  /*10770*/  @!P0 ST.E.128 desc[UR40][R14.64], R72 ;  /* 0x000000480e008985 */ /* 0x0007e4000c101d28 */
.L_x_9804:
[----:B------:R-:W-:Y:S05]  /*10780*/  BSYNC B1 ;  /* 0x0000000000017941 */ /* 0x000fea0003800000 */
.L_x_9803:
[----:B------:R-:W-:-:S03]  /*10790*/  UMOV UR4, 0xffffffff ;  /* 0xffffffff00047882 */ /* 0x000fc60000000000 */
[----:B------:R-:W-:Y:S05]  /*107a0*/  BRA.DIV UR4, `(.L_x_9805) ;  /* 0x000000b6040c7947 */ /* 0x000fea000b800000 */
[----:B------:R4:W0:Y:S04]  /*107b0*/  SHFL.IDX PT, R20, R21, 0x1, 0x181f ;  /* 0x00381f0015147f89 */ /* 0x00082800000e0000 */
[----:B--23--:R4:W2:Y:S02]  /*107c0*/  SHFL.IDX PT, R14, R3, 0x1, 0x181f ;  /* 0x00381f00030e7f89 */ /* 0x00c8a400000e0000 */
.L_x_10002:
[----:B-----5:R-:W-:Y:S01]  /*107d0*/  VIADD R5, R89, 0x20 ;  /* 0x0000002059057836 */ /* 0x020fe20000000000 */
[----:B------:R-:W-:Y:S04]  /*107e0*/  BSSY B1, `(.L_x_9806) ;  /* 0x000001e000017945 */ /* 0x000fe80003800000 */
[----:B------:R-:W-:-:S13]  /*107f0*/  ISETP.GE.AND P0, PT, R5, R0, PT ;  /* 0x000000000500720c */ /* 0x000fda0003f06270 */
[----:B------:R-:W-:Y:S05]  /*10800*/  @P0 BRA `(.L_x_9807) ;  /* 0x00000000006c0947 */ /* 0x000fea0003800000 */
[C---:B------:R-:W-:Y:S01]  /*10810*/  VIADD R10, R207.reuse, 0x40 ;  /* 0x00000040cf0a7836 */ /* 0x040fe20000000000 */
[----:B------:R-:W-:Y:S01]  /*10820*/  ULDC UR4, c[0x0][0xac8] ;  /* 0x0002b20000047ab9 */ /* 0x000fe20000000800 */
[C---:B------:R-:W-:Y:S01]  /*10830*/  VIADD R15, R207.reuse, 0x80 ;  /* 0x00000080cf0f7836 */ /* 0x040fe20000000000 */
[C---:B------:R-:W-:Y:S01]  /*10840*/  ISETP.GE.AND P3, PT, R207.reuse, UR4, PT ;  /* 0x00000004cf007c0c */ /* 0x040fe2000bf66270 */
[C---:B------:R-:W-:Y:S01]  /*10850*/  VIADD R12, R207.reuse, 0xc0 ;  /* 0x000000c0cf0c7836 */ /* 0x040fe20000000000 */
        /* <DEDUP_REMOVED lines=9> */
[CC--:B--2---:R-:W-:Y:S02]  /*108f0*/  @!P3 LEA R4, P5, R207.reuse, R14.reuse, 0x1 ;  /* 0x0000000ecf04b211 */ /* 0x0c4fe400078a08ff */
[----:B------:R-:W-:Y:S02]  /*10900*/  @!P2 LEA R6, P4, R10, R14, 0x1 ;  /* 0x0000000e0a06a211 */ /* 0x000fe400078808ff */
[----:B0-----:R-:W-:Y:S02]  /*10910*/  @!P3 LEA.HI.X R5, R207, R20, R8, 0x1, P5 ;  /* 0x00000014cf05b211 */ /* 0x001fe400028f0c08 */
[----:B------:R-:W-:-:S02]  /*10920*/  @!P1 LEA R8, P5, R15, R14, 0x1 ;  /* 0x0000000e0f089211 */ /* 0x000fc400078a08ff */
[----:B------:R-:W-:Y:S01]  /*10930*/  @!P2 LEA.HI.X R7, R10, R20, R11, 0x1, P4 ;  /* 0x000000140a07a211 */ /* 0x000fe200020f0c0b */
[----:B------:R3:W-:Y:S01]  /*10940*/  @!P3 ST.E.128 desc[UR40][R4.64], R24 ;  /* 0x000000180400b985 */ /* 0x0007e2000c101d28 */
[----:B------:R-:W-:Y:S02]  /*10950*/  SHF.R.S32.HI R13, RZ, 0x1f, R13 ;  /* 0x0000001fff0d7819 */ /* 0x000fe4000001140d */
[C---:B------:R-:W-:Y:S01]  /*10960*/  @!P0 LEA R10, P4, R12.reuse, R14, 0x1 ;  /* 0x0000000e0c0a8211 */ /* 0x040fe200078808ff */
[----:B------:R3:W-:Y:S01]  /*10970*/  @!P2 ST.E.128 desc[UR40][R6.64], R40 ;  /* 0x000000280600a985 */ /* 0x0007e2000c101d28 */
[-C--:B------:R-:W-:Y:S02]  /*10980*/  @!P1 LEA.HI.X R9, R15, R20.reuse, R36, 0x1, P5 ;  /* 0x000000140f099211 */ /* 0x080fe400028f0c24 */
[----:B------:R-:W-:-:S03]  /*10990*/  @!P0 LEA.HI.X R11, R12, R20, R13, 0x1, P4 ;  /* 0x000000140c0b8211 */ /* 0x000fc600020f0c0d */
[----:B------:R3:W-:Y:S04]  /*109a0*/  @!P1 ST.E.128 desc[UR40][R8.64], R60 ;  /* 0x0000003c08009985 */ /* 0x0007e8000c101d28 */
[----:B------:R3:W-:Y:S02]  /*109b0*/  @!P0 ST.E.128 desc[UR40][R10.64], R76 ;  /* 0x0000004c0a008985 */ /* 0x0007e4000c101d28 */
.L_x_9807:
[----:B------:R-:W-:Y:S05]  /*109c0*/  BSYNC B1 ;  /* 0x0000000000017941 */ /* 0x000fea0003800000 */
.L_x_9806:
[----:B------:R-:W-:-:S03]  /*109d0*/  UMOV UR4, 0xffffffff ;  /* 0xffffffff00047882 */ /* 0x000fc60000000000 */
[----:B------:R-:W-:Y:S05]  /*109e0*/  BRA.DIV UR4, `(.L_x_9808) ;  /* 0x000000b204c47947 */ /* 0x000fea000b800000 */
[----:B0-----:R0:W0:Y:S04]  /*109f0*/  SHFL.IDX PT, R20, R21, 0x2, 0x181f ;  /* 0x00581f0015147f89 */ /* 0x00102800000e0000 */
[----:B--2---:R2:W0:Y:S02]  /*10a00*/  SHFL.IDX PT, R14, R3, 0x2, 0x181f ;  /* 0x00581f00030e7f89 */ /* 0x00442400000e0000 */
.L_x_10006:
[----:B---3--:R-:W-:Y:S01]  /*10a10*/  VIADD R5, R89, 0x40 ;  /* 0x0000004059057836 */ /* 0x008fe20000000000 */
        /* <DEDUP_REMOVED lines=18> */
[----:B------:R-:W-:Y:S02]  /*10b40*/  @!P2 LEA R6, P4, R10, R14, 0x1 ;  /* 0x0000000e0a06a211 */ /* 0x000fe400078808ff */
[----:B------:R-:W-:Y:S02]  /*10b50*/  @!P3 LEA.HI.X R5, R207, R20, R8, 0x1, P5 ;  /* 0x00000014cf05b211 */ /* 0x000fe400028f0c08 */
        /* <DEDUP_REMOVED lines=10> */
.L_x_9810:
[----:B------:R-:W-:Y:S05]  /*10c00*/  BSYNC B1 ;  /* 0x0000000000017941 */ /* 0x000fea0003800000 */
.L_x_9809:
[----:B------:R-:W-:-:S03]  /*10c10*/  UMOV UR4, 0xffffffff ;  /* 0xffffffff00047882 */ /* 0x000fc60000000000 */
[----:B------:R-:W-:Y:S05]  /*10c20*/  BRA.DIV UR4, `(.L_x_9811) ;  /* 0x000000b2047c7947 */ /* 0x000fea000b800000 */
[----:B---3--:R3:W1:Y:S04]  /*10c30*/  SHFL.IDX PT, R10, R21, 0x3, 0x181f ;  /* 0x00781f00150a7f89 */ /* 0x00866800000e0000 */
[----:B0-----:R3:W0:Y:S02]  /*10c40*/  SHFL.IDX PT, R14, R3, 0x3, 0x181f ;  /* 0x00781f00030e7f89 */ /* 0x00162400000e0000 */
.L_x_10010:
[----:B--234-:R-:W-:-:S05]  /*10c50*/  VIADD R3, R89, 0x60 ;  /* 0x0000006059037836 */ /* 0x01cfca0000000000 */
        /* <DEDUP_REMOVED lines=9> */
[----:B------:R-:W-:Y:S02]  /*10cf0*/  ISETP.GE.AND P5, PT, R11, UR4, PT ;  /* 0x000000040b007c0c */ /* 0x000fe4000bfa6270 */
[----:B------:R-:W-:Y:S02]  /*10d00*/  SHF.R.S32.HI R20, RZ, 0x1f, R207 ;  /* 0x0000001fff147819 */ /* 0x000fe400000114cf */
[----:B------:R-:W-:-:S02]  /*10d10*/  SHF.R.S32.HI R15, RZ, 0x1f, R15 ;  /* 0x0000001fff0f7819 */ /* 0x000fc4000001140f */
[----:B------:R-:W-:-:S03]  /*10d20*/  SHF.R.S32.HI R12, RZ, 0x1f, R12 ;  /* 0x0000001fff0c7819 */ /* 0x000fc6000001140c */
[-C--:B0-----:R-:W-:Y:S02]  /*10d30*/  @!P3 LEA R4, P0, R207, R14.reuse, 0x1 ;  /* 0x0000000ecf04b211 */ /* 0x081fe400078008ff */
[-C--:B------:R-:W-:Y:S02]  /*10d40*/  @!P4 LEA R6, P1, R13, R14.reuse, 0x1 ;  /* 0x0000000e0d06c211 */ /* 0x080fe400078208ff */
[----:B------:R-:W-:Y:S02]  /*10d50*/  @!P5 LEA R8, P2, R11, R14, 0x1 ;  /* 0x0000000e0b08d211 */ /* 0x000fe400078408ff */
[-C--:B-1----:R-:W-:Y:S02]  /*10d60*/  @!P3 LEA.HI.X R5, R207, R10.reuse, R20, 0x1, P0 ;  /* 0x0000000acf05b211 */ /* 0x082fe400000f0c14 */
[-C--:B------:R-:W-:Y:S02]  /*10d70*/  @!P4 LEA.HI.X R7, R13, R10.reuse, R15, 0x1, P1 ;  /* 0x0000000a0d07c211 */ /* 0x080fe400008f0c0f */
[----:B------:R-:W-:Y:S01]  /*10d80*/  @!P5 LEA.HI.X R9, R11, R10, R12, 0x1, P2 ;  /* 0x0000000a0b09d211 */ /* 0x000fe200010f0c0c */
[----:B------:R0:W-:Y:S01]  /*10d90*/  @!P3 ST.E.128 desc[UR40][R4.64], R32 ;  /* 0x000000200400b985 */ /* 0x0001e2000c101d28 */
[----:B------:R-:W-:-:S03]  /*10da0*/  VIADD R11, R207, 0xc0 ;  /* 0x000000c0cf0b7836 */ /* 0x000fc60000000000 */
[----:B------:R0:W-:Y:S02]  /*10db0*/  @!P4 ST.E.128 desc[UR40][R6.64], R52 ;  /* 0x000000340600c985 */ /* 0x0001e4000c101d28 */
[----:B------:R-:W-:Y:S02]  /*10dc0*/  ISETP.GE.AND P0, PT, R11, UR4, PT ;  /* 0x000000040b007c0c */ /* 0x000fe4000bf06270 */
[----:B------:R0:W-:Y:S11]  /*10dd0*/  @!P5 ST.E.128 desc[UR40][R8.64], R68 ;  /* 0x000000440800d985 */ /* 0x0001f6000c101d28 */
[----:B------:R-:W-:Y:S05]  /*10de0*/  @P0 BRA `(.L_x_9812) ;  /* 0x0000002c00940947 */ /* 0x000fea0003800000 */
[----:B------:R-:W-:Y:S01]  /*10df0*/  VIADD R12, R207, 0xc0 ;  /* 0x000000c0cf0c7836 */ /* 0x000fe20000000000 */
[----:B0-----:R-:W-:-:S04]  /*10e00*/  LEA R4, P0, R11, R14, 0x1 ;  /* 0x0000000e0b047211 */ /* 0x001fc800078008ff */
[----:B------:R-:W-:-:S04]  /*10e10*/  SHF.R.S32.HI R12, RZ, 0x1f, R12 ;  /* 0x0000001fff0c7819 */ /* 0x000fc8000001140c */
[----:B------:R-:W-:-:S05]  /*10e20*/  LEA.HI.X R5, R11, R10, R12, 0x1, P0 ;  /* 0x0000000a0b057211 */ /* 0x000fca00000f0c0c */
[----:B------:R0:W-:Y:S01]  /*10e30*/  ST.E.128 desc[UR40][R4.64], R84 ;  /* 0x0000005404007985 */ /* 0x0001e2000c101d28 */
[----:B------:R-:W-:Y:S05]  /*10e40*/  BRA `(.L_x_9812) ;  /* 0x0000002c007c7947 */ /* 0x000fea0003800000 */
.L_x_9801:
[----:B------:R-:W1:Y:S01]  /*10e50*/  @P1 LDC R7, c[0x0][0xbec] ;  /* 0x0002fb00ff071b82 */ /* 0x000e620000000800 */
[----:B------:R-:W-:Y:S01]  /*10e60*/  ULDC.64 UR4, c[0x0][0xb08] ;  /* 0x0002c20000047ab9 */ /* 0x000fe20000000a00 */
[----:B0-----:R-:W-:Y:S02]  /*10e70*/  IMAD.MOV.U32 R10, RZ, RZ, R48 ;  /* 0x000000ffff0a7224 */ /* 0x001fe400078e0030 */
[----:B------:R-:W-:-:S04]  /*10e80*/  IMAD R3, R3, UR4, RZ ;  /* 0x0000000403037c24 */ /* 0x000fc8000f8e02ff */
[----:B------:R-:W0:Y:S01]  /*10e90*/  @P1 LDC R6, c[0x0][0xbf0] ;  /* 0x0002fc00ff061b82 */ /* 0x000e220000000800 */
[----:B------:R-:W-:Y:S02]  /*10ea0*/  IMAD R3, R9, UR5, R3 ;  /* 0x0000000509037c24 */ /* 0x000fe4000f8e0203 */
[----:B-1----:R-:W-:-:S05]  /*10eb0*/  @P1 IMAD.HI.U32 R7, R48, R7, RZ ;  /* 0x0000000730071227 */ /* 0x002fca00078e00ff */
[----:B0-----:R-:W-:Y:S01]  /*10ec0*/  @P1 SHF.R.U32.HI R10, RZ, R6, R7 ;  /* 0x00000006ff0a1219 */ /* 0x001fe20000011607 */
[----:B------:R-:W-:Y:S01]  /*10ed0*/  IMAD.WIDE.U32 R6, R9, UR4, RZ ;  /* 0x0000000409067c25 */ /* 0x000fe2000f8e00ff */
[----:B------:R-:W-:-:S03]  /*10ee0*/  ULDC.64 UR4, c[0x0][0xb38] ;  /* 0x0002ce0000047ab9 */ /* 0x000fc60000000a00 */
[----:B------:R-:W-:Y:S01]  /*10ef0*/  IMAD.IADD R7, R7, 0x1, R3 ;  /* 0x0000000107077824 */ /* 0x000fe200078e0203 */
[----:B------:R-:W-:Y:S01]  /*10f00*/  SHF.R.S32.HI R3, RZ, 0x1f, R8 ;  /* 0x0000001fff037819 */ /* 0x000fe20000011408 */
[----:B------:R-:W-:Y:S02]  /*10f10*/  VIADD R9, R19, 0x22820 ;  /* 0x0002282013097836 */ /* 0x000fe40000000000 */
[----:B------:R-:W-:-:S03]  /*10f20*/  IMAD.WIDE.U32 R6, R201, UR4, R6 ;  /* 0x00000004c9067c25 */ /* 0x000fc6000f8e0006 */
[----:B------:R-:W-:Y:S01]  /*10f30*/  PRMT R9, RZ, 0x654, R9 ;  /* 0x00000654ff097816 */ /* 0x000fe20000000009 */
[----:B------:R-:W-:Y:S01]  /*10f40*/  IMAD R7, R201, UR5, R7 ;  /* 0x00000005c9077c24 */ /* 0x000fe2000f8e0207 */
[----:B------:R-:W-:Y:S02]  /*10f50*/  ULDC.64 UR4, c[0x0][0xb40] ;  /* 0x0002d00000047ab9 */ /* 0x000fe40000000a00 */
[----:B------:R-:W-:Y:S01]  /*10f60*/  IMAD R3, R3, UR4, RZ ;  /* 0x0000000403037c24 */ /* 0x000fe2000f8e02ff */
[----:B------:R0:W-:Y:S01]  /*10f70*/  SYNCS.ARRIVE.TRANS64.RED.A1T0 RZ, [R9+URZ], RZ ;  /* 0x000000ff09ff79a7 */ /* 0x0001e2000810043f */
[----:B------:R-:W-:-:S04]  /*10f80*/  IMAD.WIDE.U32 R6, R8, UR4, R6 ;  /* 0x0000000408067c25 */ /* 0x000fc8000f8e0006 */
[----:B------:R-:W-:Y:S01]  /*10f90*/  IMAD R3, R8, UR5, R3 ;  /* 0x0000000508037c24 */ /* 0x000fe2000f8e0203 */
[----:B------:R-:W-:Y:S01]  /*10fa0*/  ULDC.64 UR4, c[0x0][0xb48] ;  /* 0x0002d20000047ab9 */ /* 0x000fe20000000a00 */
[--C-:B------:R-:W-:Y:S02]  /*10fb0*/  SHF.R.S32.HI R8, RZ, 0x1f, R10.reuse ;  /* 0x0000001fff087819 */ /* 0x100fe4000001140a */
[----:B------:R-:W-:Y:S02]  /*10fc0*/  IMAD.IADD R7, R7, 0x1, R3 ;  /* 0x0000000107077824 */ /* 0x000fe400078e0203 */
[----:B------:R-:W-:Y:S02]  /*10fd0*/  IMAD.MOV R3, RZ, RZ, -R10 ;  /* 0x000000ffff037224 */ /* 0x000fe400078e0a0a */
[----:B------:R-:W-:-:S04]  /*10fe0*/  IMAD.WIDE.U32 R6, R159, UR4, R6 ;  /* 0x000000049f067c25 */ /* 0x000fc8000f8e0006 */
[----:B------:R-:W-:Y:S01]  /*10ff0*/  IMAD R7, R159, UR5, R7 ;  /* 0x000000059f077c24 */ /* 0x000fe2000f8e0207 */
[----:B------:R-:W-:Y:S01]  /*11000*/  ULDC.64 UR4, c[0x0][0xb30] ;  /* 0x0002cc0000047ab9 */ /* 0x000fe20000000a00 */
[----:B------:R-:W-:Y:S02]  /*11010*/  IMAD R3, R158, R3, R48 ;  /* 0x000000039e037224 */ /* 0x000fe400078e0230 */
[----:B------:R-:W-:Y:S02]  /*11020*/  IMAD R8, R8, UR4, RZ ;  /* 0x0000000408087c24 */ /* 0x000fe4000f8e02ff */
[----:B------:R-:W-:-:S04]  /*11030*/  IMAD.WIDE.U32 R6, R10, UR4, R6 ;  /* 0x000000040a067c25 */ /* 0x000fc8000f8e0006 */
        /* <DEDUP_REMOVED lines=9> */
[----:B------:R-:W-:Y:S01]  /*110d0*/  IMAD.IADD R8, R7, 0x1, R8 ;  /* 0x0000000107087824 */ /* 0x000fe200078e0208 */
[----:B------:R-:W-:-:S04]  /*110e0*/  UMOV UR4, 0xffffffff ;  /* 0xffffffff00047882 */ /* 0x000fc80000000000 */
[----:B------:R-:W-:Y:S01]  /*110f0*/  LEA.HI.X R10, R6, UR5, R8, 0x2, P0 ;  /* 0x00000005060a7c11 */ /* 0x000fe200080f1408 */
[----:B0-----:R-:W-:Y:S06]  /*11100*/  BRA.DIV UR4, `(.L_x_9813) ;  /* 0x000000ae048c7947 */ /* 0x001fec000b800000 */
[----:B------:R0:W1:Y:S04]  /*11110*/  SHFL.IDX PT, R48, R10, RZ, 0x1c1f ;  /* 0x001c1fff0a307589 */ /* 0x00006800000e0000 */
[----:B------:R0:W2:Y:S02]  /*11120*/  SHFL.IDX PT, R11, R3, RZ, 0x1c1f ;  /* 0x001c1fff030b7589 */ /* 0x0000a400000e0000 */
.L_x_10013:
[----:B------:R-:W-:Y:S01]  /*11130*/  ISETP.GE.AND P0, PT, R21, R0, PT ;  /* 0x000000001500720c */ /* 0x000fe20003f06270 */
[----:B------:R-:W-:-:S12]  /*11140*/  BSSY B1, `(.L_x_9814) ;  /* 0x00000c3000017945 */ /* 0x000fd80003800000 */
[----:B------:R-:W-:Y:S05]  /*11150*/  @P0 BRA `(.L_x_9815) ;  /* 0x0000000c00040947 */ /* 0x000fea0003800000 */
[----:B------:R-:W3:Y:S01]  /*11160*/  LDL R157, [R1+0x4c] ;  /* 0x00004c00019d7983 */ /* 0x000ee20000100800 */
[----:B------:R-:W-:-:S03]  /*11170*/  ULDC UR4, c[0x0][0xac8] ;  /* 0x0002b20000047ab9 */ /* 0x000fc60000000800 */
[----:B------:R-:W4:Y:S04]  /*11180*/  LDL R12, [R1+0xc8] ;  /* 0x0000c800010c7983 */ /* 0x000f280000100800 */
[----:B------:R-:W5:Y:S04]  /*11190*/  LDL R155, [R1+0x14c] ;  /* 0x00014c00019b7983 */ /* 0x000f680000100800 */
        /* <DEDUP_REMOVED lines=8> */
[----:B------:R-:W5:Y:S01]  /*11220*/  LDL R21, [R1+0xb0] ;  /* 0x0000b00001157983 */ /* 0x000f620000100800 */
[----:B---3--:R-:W-:-:S13]  /*11230*/  ISETP.GE.AND P0, PT, R157, UR4, PT ;  /* 0x000000049d007c0c */ /* 0x008fda000bf06270 */
[----:B--2---:R-:W-:Y:S02]  /*11240*/  @!P0 IMAD.MOV.U32 R6, RZ, RZ, R11 ;  /* 0x000000ffff068224 */ /* 0x004fe400078e000b */
[----:B-1----:R-:W-:Y:S02]  /*11250*/  @!P0 IMAD.MOV.U32 R7, RZ, RZ, R48 ;  /* 0x000000ffff078224 */ /* 0x002fe400078e0030 */
[----:B------:R-:W-:Y:S02]  /*11260*/  @!P0 IMAD.WIDE R6, R157, 0x4, R6 ;  /* 0x000000049d068825 */ /* 0x000fe400078e0206 */
[----:B------:R-:W2:Y:S04]  /*11270*/  LDL R157, [R1+0x13c] ;  /* 0x00013c00019d7983 */ /* 0x000ea80000100800 */
[----:B------:R1:W-:Y:S01]  /*11280*/  @!P0 ST.E.64 desc[UR40][R6.64], R152 ;  /* 0x0000009806008985 */ /* 0x0003e2000c101b28 */
[----:B----4-:R-:W-:-:S13]  /*11290*/  ISETP.GE.AND P0, PT, R12, UR4, PT ;  /* 0x000000040c007c0c */ /* 0x010fda000bf06270 */
[C---:B-1----:R-:W-:Y:S01]  /*112a0*/  @!P0 LEA R6, P1, R12.reuse, R11, 0x2 ;  /* 0x0000000b0c068211 */ /* 0x042fe200078210ff */
[----:B------:R-:W3:Y:S03]  /*112b0*/  LDL R153, [R1+0x134] ;  /* 0x0001340001997983 */ /* 0x000ee60000100800 */
[----:B-----5:R-:W-:Y:S01]  /*112c0*/  @!P0 LEA.HI.X R7, R12, R48, R155, 0x2, P1 ;  /* 0x000000300c078211 */ /* 0x020fe200008f149b */
[----:B------:R-:W4:Y:S04]  /*112d0*/  LDL R152, [R1+0x9c] ;  /* 0x00009c0001987983 */ /* 0x000f280000100800 */
[----:B------:R-:W5:Y:S04]  /*112e0*/  LDL R155, [R1+0x138] ;  /* 0x00013800019b7983 */ /* 0x000f680000100800 */
[----:B------:R1:W-:Y:S01]  /*112f0*/  @!P0 ST.E.64 desc[UR40][R6.64], R28 ;  /* 0x0000001c06008985 */ /* 0x0003e2000c101b28 */
[----:B------:R-:W-:-:S02]  /*11300*/  ISETP.GE.AND P0, PT, R8, UR4, PT ;  /* 0x0000000408007c0c */ /* 0x000fc4000bf06270 */
[----:B------:R-:W-:Y:S01]  /*11310*/  ISETP.GE.AND P1, PT, R13, UR4, PT ;  /* 0x000000040d007c0c */ /* 0x000fe2000bf26270 */
[----:B------:R-:W3:Y:S10]  /*11320*/  LDL R12, [R1+0xac] ;  /* 0x0000ac00010c7983 */ /* 0x000ef40000100800 */
[C---:B-1----:R-:W-:Y:S01]  /*11330*/  @!P0 LEA R6, P2, R8.reuse, R11, 0x2 ;  /* 0x0000000b08068211 */ /* 0x042fe200078410ff */
[----:B------:R-:W4:Y:S03]  /*11340*/  LDL R29, [R1+0xa4] ;  /* 0x0000a400011d7983 */ /* 0x000f260000100800 */
[----:B------:R-:W-:Y:S01]  /*11350*/  @!P0 LEA.HI.X R7, R8, R48, R158, 0x2, P2 ;  /* 0x0000003008078211 */ /* 0x000fe200010f149e */
[----:B------:R-:W4:Y:S04]  /*11360*/  LDL R28, [R1+0x124] ;  /* 0x00012400011c7983 */ /* 0x000f280000100800 */
[----:B------:R1:W-:Y:S01]  /*11370*/  @!P0 ST.E.64 desc[UR40][R6.64], R32 ;  /* 0x0000002006008985 */ /* 0x0003e2000c101b28 */
[----:B------:R-:W-:-:S03]  /*11380*/  ISETP.GE.AND P0, PT, R9, UR4, PT ;  /* 0x0000000409007c0c */ /* 0x000fc6000bf06270 */
[----:B------:R-:W4:Y:S01]  /*11390*/  LDL R8, [R1+0xa8] ;  /* 0x0000a80001087983 */ /* 0x000f220000100800 */
[----:B-1----:R-:W-:-:S03]  /*113a0*/  @!P1 LEA R6, P2, R13, R11, 0x2 ;  /* 0x0000000b0d069211 */ /* 0x002fc600078410ff */
[----:B------:R-:W4:Y:S01]  /*113b0*/  LDL R32, [R1+0x90] ;  /* 0x0000900001207983 */ /* 0x000f220000100800 */
[----:B------:R-:W-:-:S03]  /*113c0*/  @!P1 LEA.HI.X R7, R13, R48, R15, 0x2, P2 ;  /* 0x000000300d079211 */ /* 0x000fc600010f140f */
[----:B------:R-:W4:Y:S04]  /*113d0*/  LDL R33, [R1+0x8c] ;  /* 0x00008c0001217983 */ /* 0x000f280000100800 */
        /* <DEDUP_REMOVED lines=13> */
[----:B------:R-:W4:Y:S04]  /*114b0*/  LDL R41, [R1+0x120] ;  /* 0x0001200001297983 */ /* 0x000f280000100800 */
[----:B------:R-:W4:Y:S01]  /*114c0*/  LDL R40, [R1+0x118] ;  /* 0x0001180001287983 */ /* 0x000f220000100800 */
[----:B--2---:R-:W-:-:S05]  /*114d0*/  @!P1 LEA.HI.X R7, R156, R48, R157, 0x2, P2 ;  /* 0x000000309c079211 */ /* 0x004fca00010f149d */
[----:B------:R1:W-:Y:S02]  /*114e0*/  @!P1 ST.E.64 desc[UR40][R6.64], R44 ;  /* 0x0000002c06009985 */ /* 0x0003e4000c101b28 */
[C---:B-1----:R-:W-:Y:S02]  /*114f0*/  @!P0 LEA R6, P2, R154.reuse, R11, 0x2 ;  /* 0x0000000b9a068211 */ /* 0x042fe400078410ff */
[----:B------:R-:W2:Y:S04]  /*11500*/  LDL R45, [R1+0x70] ;  /* 0x00007000012d7983 */ /* 0x000ea80000100800 */
[----:B------:R-:W2:Y:S01]  /*11510*/  LDL R44, [R1+0xec] ;  /* 0x0000ec00012c7983 */ /* 0x000ea20000100800 */
[----:B-----5:R-:W-:-:S05]  /*11520*/  @!P0 LEA.HI.X R7, R154, R48, R155, 0x2, P2 ;  /* 0x000000309a078211 */ /* 0x020fca00010f149b */
[----:B------:R1:W-:Y:S04]  /*11530*/  @!P0 ST.E.64 desc[UR40][R6.64], R24 ;  /* 0x0000001806008985 */ /* 0x0003e8000c101b28 */
[----:B-1----:R-:W5:Y:S04]  /*11540*/  LDL R25, [R1+0x11c] ;  /* 0x00011c0001197983 */ /* 0x002f680000100800 */
[----:B------:R-:W2:Y:S01]  /*11550*/  LDL R24, [R1+0x114] ;  /* 0x0001140001187983 */ /* 0x000ea20000100800 */
[----:B------:R-:W-:Y:S02]  /*11560*/  ISETP.GE.AND P1, PT, R21, UR4, PT ;  /* 0x0000000415007c0c */ /* 0x000fe4000bf26270 */
[----:B---3--:R-:W-:-:S11]  /*11570*/  ISETP.GE.AND P0, PT, R12, UR4, PT ;  /* 0x000000040c007c0c */ /* 0x008fd6000bf06270 */
[----:B------:R-:W-:-:S04]  /*11580*/  @!P1 LEA R6, P2, R21, R11, 0x2 ;  /* 0x0000000b15069211 */ /* 0x000fc800078410ff */
[-C--:B------:R-:W-:Y:S02]  /*11590*/  @!P1 LEA.HI.X R7, R21, R48.reuse, R153, 0x2, P2 ;  /* 0x0000003015079211 */ /* 0x080fe400010f1499 */
[----:B----4-:R-:W-:Y:S01]  /*115a0*/  ISETP.GE.AND P3, PT, R29, UR4, PT ;  /* 0x000000041d007c0c */ /* 0x010fe2000bf66270 */
[----:B------:R-:W3:Y:S04]  /*115b0*/  LDL R21, [R1+0x84] ;  /* 0x0000840001157983 */ /* 0x000ee80000100800 */
[----:B------:R1:W-:Y:S01]  /*115c0*/  @!P1 ST.E.64 desc[UR40][R6.64], R52 ;  /* 0x0000003406009985 */ /* 0x0003e2000c101b28 */
[----:B------:R-:W-:Y:S02]  /*115d0*/  ISETP.GE.AND P1, PT, R8, UR4, PT ;  /* 0x0000000408007c0c */ /* 0x000fe4000bf26270 */
[C---:B-1----:R-:W-:Y:S01]  /*115e0*/  @!P0 LEA R6, P2, R12.reuse, R11, 0x2 ;  /* 0x0000000b0c068211 */ /* 0x042fe200078410ff */
[----:B------:R-:W4:Y:S03]  /*115f0*/  LDL R53, [R1+0x74] ;  /* 0x0000740001357983 */ /* 0x000f260000100800 */
[----:B------:R-:W-:Y:S01]  /*11600*/  @!P0 LEA.HI.X R7, R12, R48, R13, 0x2, P2 ;  /* 0x000000300c078211 */ /* 0x000fe200010f140d */
[----:B------:R-:W4:Y:S04]  /*11610*/  LDL R52, [R1+0xf4] ;  /* 0x0000f40001347983 */ /* 0x000f280000100800 */
[----:B------:R-:W3:Y:S04]  /*11620*/  LDL R12, [R1+0x88] ;  /* 0x00008800010c7983 */ /* 0x000ee80000100800 */
[----:B------:R1:W-:Y:S01]  /*11630*/  @!P0 ST.E.64 desc[UR40][R6.64], R56 ;  /* 0x0000003806008985 */ /* 0x0003e2000c101b28 */
[----:B------:R-:W-:-:S03]  /*11640*/  ISETP.GE.AND P2, PT, R15, UR4, PT ;  /* 0x000000040f007c0c */ /* 0x000fc6000bf46270 */
[----:B------:R-:W4:Y:S01]  /*11650*/  LDL R13, [R1+0x80] ;  /* 0x00008000010d7983 */ /* 0x000f220000100800 */
[----:B-1----:R-:W-:-:S03]  /*11660*/  @!P1 LEA R6, P0, R8, R11, 0x2 ;  /* 0x0000000b08069211 */ /* 0x002fc600078010ff */
[----:B------:R-:W4:Y:S01]  /*11670*/  LDL R56, [R1+0xf8] ;  /* 0x0000f80001387983 */ /* 0x000f220000100800 */
[----:B------:R-:W-:-:S05]  /*11680*/  @!P1 LEA.HI.X R7, R8, R48, R9, 0x2, P0 ;  /* 0x0000003008079211 */ /* 0x000fca00000f1409 */
[----:B------:R1:W-:Y:S01]  /*11690*/  @!P1 ST.E.64 desc[UR40][R6.64], R60 ;  /* 0x0000003c06009985 */ /* 0x0003e2000c101b28 */
[----:B------:R-:W-:Y:S02]  /*116a0*/  ISETP.GE.AND P1, PT, R14, UR4, PT ;  /* 0x000000040e007c0c */ /* 0x000fe4000bf26270 */
[-C--:B------:R-:W-:Y:S02]  /*116b0*/  @!P2 LEA R8, P5, R15, R11.reuse, 0x2 ;  /* 0x0000000b0f08a211 */ /* 0x080fe400078a10ff */
[----:B-1----:R-:W-:-:S04]  /*116c0*/  @!P3 LEA R6, P4, R29, R11, 0x2 ;  /* 0x0000000b1d06b211 */ /* 0x002fc800078810ff */
[-C--:B------:R-:W-:Y:S02]  /*116d0*/  @!P3 LEA.HI.X R7, R29, R48.reuse, R36, 0x2, P4 ;  /* 0x000000301d07b211 */ /* 0x080fe400020f1424 */
[----:B------:R-:W4:Y:S01]  /*116e0*/  LDL R29, [R1+0x10c] ;  /* 0x00010c00011d7983 */ /* 0x000f220000100800 */
[----:B------:R-:W-:-:S03]  /*116f0*/  @!P2 LEA.HI.X R9, R15, R48, R28, 0x2, P5 ;  /* 0x000000300f09a211 */ /* 0x000fc600028f141c */
[----:B------:R-:W4:Y:S01]  /*11700*/  LDL R36, [R1+0x110] ;  /* 0x0001100001247983 */ /* 0x000f220000100800 */
[----:B------:R-:W-:-:S03]  /*11710*/  ISETP.GE.AND P0, PT, R152, UR4, PT ;  /* 0x0000000498007c0c */ /* 0x000fc6000bf06270 */
[----:B------:R-:W-:Y:S04]  /*11720*/  @!P3 ST.E.64 desc[UR40][R6.64], R64 ;  /* 0x000000400600b985 */ /* 0x000fe8000c101b28 */
[----:B------:R1:W-:Y:S01]  /*11730*/  @!P2 ST.E.64 desc[UR40][R8.64], R68 ;  /* 0x000000440800a985 */ /* 0x0003e2000c101b28 */
[----:B------:R-:W-:-:S03]  /*11740*/  ISETP.GE.AND P2, PT, R32, UR4, PT ;  /* 0x0000000420007c0c */ /* 0x000fc6000bf46270 */
[----:B------:R-:W4:Y:S04]  /*11750*/  LDL R28, [R1+0x7c] ;  /* 0x00007c00011c7983 */ /* 0x000f280000100800 */
[----:B------:R-:W4:Y:S01]  /*11760*/  LDL R15, [R1+0x78] ;  /* 0x00007800010f7983 */ /* 0x000f220000100800 */
[-C--:B-1----:R-:W-:Y:S02]  /*11770*/  @!P1 LEA R8, P5, R14, R11.reuse, 0x2 ;  /* 0x0000000b0e089211 */ /* 0x082fe400078a10ff */
[----:B------:R-:W-:-:S04]  /*11780*/  @!P0 LEA R6, P4, R152, R11, 0x2 ;  /* 0x0000000b98068211 */ /* 0x000fc800078810ff */
[-C--:B------:R-:W-:Y:S02]  /*11790*/  @!P0 LEA.HI.X R7, R152, R48.reuse, R41, 0x2, P4 ;  /* 0x0000003098078211 */ /* 0x080fe400020f1429 */
[----:B------:R-:W-:Y:S01]  /*117a0*/  ISETP.GE.AND P3, PT, R37, UR4, PT ;  /* 0x0000000425007c0c */ /* 0x000fe2000bf66270 */
[----:B------:R-:W4:Y:S04]  /*117b0*/  LDL R41, [R1+0x68] ;  /* 0x0000680001297983 */ /* 0x000f280000100800 */
[----:B------:R-:W-:Y:S01]  /*117c0*/  @!P0 ST.E.64 desc[UR40][R6.64], R72 ;  /* 0x0000004806008985 */ /* 0x000fe2000c101b28 */
[----:B-----5:R-:W-:-:S03]  /*117d0*/  @!P1 LEA.HI.X R9, R14, R48, R25, 0x2, P5 ;  /* 0x000000300e099211 */ /* 0x020fc600028f1419 */
[----:B------:R-:W5:Y:S04]  /*117e0*/  LDL R14, [R1+0x104] ;  /* 0x00010400010e7983 */ /* 0x000f680000100800 */
[----:B------:R-:W5:Y:S04]  /*117f0*/  LDL R25, [R1+0x108] ;  /* 0x0001080001197983 */ /* 0x000f680000100800 */
[----:B------:R1:W-:Y:S02]  /*11800*/  @!P1 ST.E.64 desc[UR40][R8.64], R76 ;  /* 0x0000004c08009985 */ /* 0x0003e4000c101b28 */
[----:B-1----:R-:W-:-:S04]  /*11810*/  @!P2 LEA R8, P5, R32, R11, 0x2 ;  /* 0x0000000b2008a211 */ /* 0x002fc800078a10ff */
[-C--:B--2---:R-:W-:Y:S02]  /*11820*/  @!P2 LEA.HI.X R9, R32, R48.reuse, R24, 0x2, P5 ;  /* 0x000000302009a211 */ /* 0x084fe400028f1418 */
[----:B------:R-:W2:Y:S04]  /*11830*/  LDL R32, [R1+0x100] ;  /* 0x0001000001207983 */ /* 0x000ea80000100800 */
[----:B------:R-:W2:Y:S01]  /*11840*/  LDL R24, [R1+0xfc] ;  /* 0x0000fc0001187983 */ /* 0x000ea20000100800 */
[----:B------:R-:W-:Y:S02]  /*11850*/  @!P3 LEA R6, P4, R37, R11, 0x2 ;  /* 0x0000000b2506b211 */ /* 0x000fe400078810ff */
[----:B------:R-:W-:Y:S02]  /*11860*/  ISETP.GE.AND P0, PT, R33, UR4, PT ;  /* 0x0000000421007c0c */ /* 0x000fe4000bf06270 */
[----:B------:R-:W-:-:S02]  /*11870*/  @!P3 LEA.HI.X R7, R37, R48, R40, 0x2, P4 ;  /* 0x000000302507b211 */ /* 0x000fc400020f1428 */
[----:B------:R-:W2:Y:S01]  /*11880*/  LDL R37, [R1+0x64] ;  /* 0x0000640001257983 */ /* 0x000ea20000100800 */
[----:B---3--:R-:W-:-:S03]  /*11890*/  ISETP.GE.AND P1, PT, R12, UR4, PT ;  /* 0x000000040c007c0c */ /* 0x008fc6000bf26270 */
[----:B------:R-:W-:Y:S04]  /*118a0*/  @!P3 ST.E.64 desc[UR40][R6.64], R80 ;  /* 0x000000500600b985 */ /* 0x000fe8000c101b28 */
[----:B------:R1:W-:Y:S01]  /*118b0*/  @!P2 ST.E.64 desc[UR40][R8.64], R84 ;  /* 0x000000540800a985 */ /* 0x0003e2000c101b28 */
[----:B----4-:R-:W-:-:S03]  /*118c0*/  ISETP.GE.AND P2, PT, R13, UR4, PT ;  /* 0x000000040d007c0c */ /* 0x010fc6000bf46270 */
[----:B------:R-:W3:Y:S02]  /*118d0*/  LDL R40, [R1+0xe8] ;  /* 0x0000e80001287983 */ /* 0x000ee40000100800 */
[CC--:B-1----:R-:W-:Y:S02]  /*118e0*/  @!P1 LEA R8, P5, R12.reuse, R11.reuse, 0x2 ;  /* 0x0000000b0c089211 */ /* 0x0c2fe400078a10ff */
[----:B------:R-:W-:Y:S02]  /*118f0*/  @!P0 LEA R6, P4, R33, R11, 0x2 ;  /* 0x0000000b21068211 */ /* 0x000fe400078810ff */
[----:B------:R-:W-:Y:S02]  /*11900*/  ISETP.GE.AND P3, PT, R21, UR4, PT ;  /* 0x0000000415007c0c */ /* 0x000fe4000bf66270 */
[-C--:B------:R-:W-:Y:S02]  /*11910*/  @!P1 LEA.HI.X R9, R12, R48.reuse, R29, 0x2, P5 ;  /* 0x000000300c099211 */ /* 0x080fe400028f141d */
[----:B------:R-:W4:Y:S01]  /*11920*/  LDL R12, [R1+0x6c] ;  /* 0x00006c00010c7983 */ /* 0x000f220000100800 */
[----:B------:R-:W-:-:S03]  /*11930*/  @!P0 LEA.HI.X R7, R33, R48, R36, 0x2, P4 ;  /* 0x0000003021078211 */ /* 0x000fc600020f1424 */
[----:B------:R-:W3:Y:S04]  /*11940*/  LDL R33, [R1+0x60] ;  /* 0x0000600001217983 */ /* 0x000ee80000100800 */
[----:B------:R-:W-:Y:S04]  /*11950*/  @!P0 ST.E.64 desc[UR40][R6.64], R88 ;  /* 0x0000005806008985 */ /* 0x000fe8000c101b28 */
[----:B------:R1:W-:Y:S01]  /*11960*/  @!P1 ST.E.64 desc[UR40][R8.64], R92 ;  /* 0x0000005c08009985 */ /* 0x0003e2000c101b28 */
[----:B------:R-:W-:-:S03]  /*11970*/  ISETP.GE.AND P0, PT, R28, UR4, PT ;  /* 0x000000041c007c0c */ /* 0x000fc6000bf06270 */
[----:B------:R-:W3:Y:S04]  /*11980*/  LDL R29, [R1+0x5c] ;  /* 0x00005c00011d7983 */ /* 0x000ee80000100800 */
[----:B------:R-:W3:Y:S01]  /*11990*/  LDL R36, [R1+0xe4] ;  /* 0x0000e40001247983 */ /* 0x000ee20000100800 */
[-C--:B-1----:R-:W-:Y:S02]  /*119a0*/  @!P2 LEA R8, P5, R13, R11.reuse, 0x2 ;  /* 0x0000000b0d08a211 */ /* 0x082fe400078a10ff */
[----:B------:R-:W-:Y:S02]  /*119b0*/  @!P3 LEA R6, P4, R21, R11, 0x2 ;  /* 0x0000000b1506b211 */ /* 0x000fe400078810ff */
[----:B------:R-:W-:Y:S02]  /*119c0*/  ISETP.GE.AND P1, PT, R15, UR4, PT ;  /* 0x000000040f007c0c */ /* 0x000fe4000bf26270 */
[----:B-----5:R-:W-:-:S02]  /*119d0*/  @!P2 LEA.HI.X R9, R13, R48, R14, 0x2, P5 ;  /* 0x000000300d09a211 */ /* 0x020fc400028f140e */
[----:B------:R-:W5:Y:S04]  /*119e0*/  LDL R13, [R1+0xf0] ;  /* 0x0000f000010d7983 */ /* 0x000f680000100800 */
[----:B------:R-:W5:Y:S01]  /*119f0*/  LDL R14, [R1+0x58] ;  /* 0x00005800010e7983 */ /* 0x000f620000100800 */
[----:B------:R-:W-:-:S03]  /*11a00*/  @!P3 LEA.HI.X R7, R21, R48, R25, 0x2, P4 ;  /* 0x000000301507b211 */ /* 0x000fc600020f1419 */
[----:B------:R-:W5:Y:S04]  /*11a10*/  LDL R25, [R1+0x54] ;  /* 0x0000540001197983 */ /* 0x000f680000100800 */
[----:B------:R-:W5:Y:S04]  /*11a20*/  LDL R21, [R1+0x50] ;  /* 0x0000500001157983 */ /* 0x000f680000100800 */
[----:B------:R1:W-:Y:S04]  /*11a30*/  @!P3 ST.E.64 desc[UR40][R6.64], R96 ;  /* 0x000000600600b985 */ /* 0x0003e8000c101b28 */
[----:B------:R0:W-:Y:S01]  /*11a40*/  @!P2 ST.E.64 desc[UR40][R8.64], R100 ;  /* 0x000000640800a985 */ /* 0x0001e2000c101b28 */
[----:B-1----:R-:W-:-:S02]  /*11a50*/  @!P0 LEA R6, P5, R28, R11, 0x2 ;  /* 0x0000000b1c068211 */ /* 0x002fc400078a10ff */
[C---:B0-----:R-:W-:Y:S02]  /*11a60*/  @!P1 LEA R8, P2, R15.reuse, R11, 0x2 ;  /* 0x0000000b0f089211 */ /* 0x041fe400078410ff */
[-C--:B--2---:R-:W-:Y:S02]  /*11a70*/  @!P0 LEA.HI.X R7, R28, R48.reuse, R32, 0x2, P5 ;  /* 0x000000301c078211 */ /* 0x084fe400028f1420 */
[----:B------:R-:W-:Y:S01]  /*11a80*/  @!P1 LEA.HI.X R9, R15, R48, R24, 0x2, P2 ;  /* 0x000000300f099211 */ /* 0x000fe200010f1418 */
[----:B------:R-:W2:Y:S04]  /*11a90*/  LDL R32, [R1+0xe0] ;  /* 0x0000e00001207983 */ /* 0x000ea80000100800 */
[----:B------:R-:W2:Y:S04]  /*11aa0*/  LDL R15, [R1+0xdc] ;  /* 0x0000dc00010f7983 */ /* 0x000ea80000100800 */
[----:B------:R-:W2:Y:S04]  /*11ab0*/  LDL R28, [R1+0xd8] ;  /* 0x0000d800011c7983 */ /* 0x000ea80000100800 */
[----:B------:R-:W2:Y:S01]  /*11ac0*/  LDL R24, [R1+0xd4] ;  /* 0x0000d40001187983 */ /* 0x000ea20000100800 */
[----:B------:R-:W-:-:S02]  /*11ad0*/  ISETP.GE.AND P3, PT, R53, UR4, PT ;  /* 0x0000000435007c0c */ /* 0x000fc4000bf66270 */
[----:B------:R-:W-:Y:S01]  /*11ae0*/  ISETP.GE.AND P4, PT, R45, UR4, PT ;  /* 0x000000042d007c0c */ /* 0x000fe2000bf86270 */
[----:B------:R0:W-:Y:S04]  /*11af0*/  @!P0 ST.E.64 desc[UR40][R6.64], R104 ;  /* 0x0000006806008985 */ /* 0x0001e8000c101b28 */
[----:B------:R1:W-:Y:S01]  /*11b00*/  @!P1 ST.E.64 desc[UR40][R8.64], R108 ;  /* 0x0000006c08009985 */ /* 0x0003e2000c101b28 */
[----:B------:R-:W-:-:S05]  /*11b10*/  ISETP.GE.AND P1, PT, R41, UR4, PT ;  /* 0x0000000429007c0c */ /* 0x000fca000bf26270 */
[-C--:B0-----:R-:W-:Y:S02]  /*11b20*/  @!P3 LEA R6, P0, R53, R11.reuse, 0x2 ;  /* 0x0000000b3506b211 */ /* 0x081fe400078010ff */
[----:B-1----:R-:W-:Y:S02]  /*11b30*/  @!P4 LEA R8, P5, R45, R11, 0x2 ;  /* 0x0000000b2d08c211 */ /* 0x002fe400078a10ff */
[-C--:B------:R-:W-:Y:S02]  /*11b40*/  @!P3 LEA.HI.X R7, R53, R48.reuse, R56, 0x2, P0 ;  /* 0x000000303507b211 */ /* 0x080fe400000f1438 */
[----:B------:R-:W-:Y:S02]  /*11b50*/  ISETP.GE.AND P0, PT, R37, UR4, PT ;  /* 0x0000000425007c0c */ /* 0x000fe4000bf06270 */
[----:B------:R-:W-:Y:S01]  /*11b60*/  @!P4 LEA.HI.X R9, R45, R48, R52, 0x2, P5 ;  /* 0x000000302d09c211 */ /* 0x000fe200028f1434 */
[----:B------:R-:W-:Y:S04]  /*11b70*/  @!P3 ST.E.64 desc[UR40][R6.64], R112 ;  /* 0x000000700600b985 */ /* 0x000fe8000c101b28 */
[----:B------:R0:W-:Y:S01]  /*11b80*/  @!P4 ST.E.64 desc[UR40][R8.64], R116 ;  /* 0x000000740800c985 */ /* 0x0001e2000c101b28 */
[----:B----4-:R-:W-:-:S02]  /*11b90*/  ISETP.GE.AND P2, PT, R12, UR4, PT ;  /* 0x000000040c007c0c */ /* 0x010fc4000bf46270 */
[----:B---3--:R-:W-:Y:S02]  /*11ba0*/  ISETP.GE.AND P4, PT, R33, UR4, PT ;  /* 0x0000000421007c0c */ /* 0x008fe4000bf86270 */
[----:B0-----:R-:W-:-:S09]  /*11bb0*/  @!P1 LEA R8, P5, R41, R11, 0x2 ;  /* 0x0000000b29089211 */ /* 0x001fd200078a10ff */
[CC--:B------:R-:W-:Y:S02]  /*11bc0*/  @!P2 LEA R6, P3, R12.reuse, R11.reuse, 0x2 ;  /* 0x0000000b0c06a211 */ /* 0x0c0fe400078610ff */
[-C--:B------:R-:W-:Y:S02]  /*11bd0*/  @!P1 LEA.HI.X R9, R41, R48.reuse, R44, 0x2, P5 ;  /* 0x0000003029099211 */ /* 0x080fe400028f142c */
[----:B-----5:R-:W-:Y:S02]  /*11be0*/  @!P2 LEA.HI.X R7, R12, R48, R13, 0x2, P3 ;  /* 0x000000300c07a211 */ /* 0x020fe400018f140d */
[----:B------:R-:W-:-:S03]  /*11bf0*/  @!P0 LEA R12, P3, R37, R11, 0x2 ;  /* 0x0000000b250c8211 */ /* 0x000fc600078610ff */
[----:B------:R0:W-:Y:S01]  /*11c00*/  @!P2 ST.E.64 desc[UR40][R6.64], R120 ;  /* 0x000000780600a985 */ /* 0x0001e2000c101b28 */
[----:B------:R-:W-:Y:S02]  /*11c10*/  ISETP.GE.AND P2, PT, R29, UR4, PT ;  /* 0x000000041d007c0c */ /* 0x000fe4000bf46270 */
        /* <DEDUP_REMOVED lines=10> */
[CC--:B---3--:R-:W-:Y:S02]  /*11cc0*/  @!P3 LEA R12, P4, R14.reuse, R11.reuse, 0x2 ;  /* 0x0000000b0e0cb211 */ /* 0x0c8fe400078810ff */
[-C--:B--2---:R-:W-:Y:S02]  /*11cd0*/  @!P2 LEA.HI.X R9, R29, R48.reuse, R32, 0x2, P5 ;  /* 0x000000301d09a211 */ /* 0x084fe400028f1420 */
[-C--:B0-----:R-:W-:Y:S02]  /*11ce0*/  @!P1 LEA R6, P5, R25, R11.reuse, 0x2 ;  /* 0x0000000b19069211 */ /* 0x081fe400078a10ff */
[-C--:B------:R-:W-:Y:S02]  /*11cf0*/  @!P3 LEA.HI.X R13, R14, R48.reuse, R15, 0x2, P4 ;  /* 0x000000300e0db211 */ /* 0x080fe400020f140f */
[----:B------:R-:W-:Y:S02]  /*11d00*/  @!P0 LEA R14, P4, R21, R11, 0x2 ;  /* 0x0000000b150e8211 */ /* 0x000fe400078810ff */
[-C--:B------:R-:W-:Y:S01]  /*11d10*/  @!P1 LEA.HI.X R7, R25, R48.reuse, R28, 0x2, P5 ;  /* 0x0000003019079211 */ /* 0x080fe200028f141c */
[----:B------:R3:W-:Y:S01]  /*11d20*/  @!P2 ST.E.64 desc[UR40][R8.64], R136 ;  /* 0x000000880800a985 */ /* 0x0007e2000c101b28 */
[----:B------:R-:W-:-:S03]  /*11d30*/  @!P0 LEA.HI.X R15, R21, R48, R24, 0x2, P4 ;  /* 0x00000030150f8211 */ /* 0x000fc600020f1418 */
[----:B------:R3:W-:Y:S04]  /*11d40*/  @!P3 ST.E.64 desc[UR40][R12.64], R140 ;  /* 0x0000008c0c00b985 */ /* 0x0007e8000c101b28 */
[----:B------:R3:W-:Y:S04]  /*11d50*/  @!P1 ST.E.64 desc[UR40][R6.64], R144 ;  /* 0x0000009006009985 */ /* 0x0007e8000c101b28 */
[----:B------:R3:W-:Y:S02]  /*11d60*/  @!P0 ST.E.64 desc[UR40][R14.64], R148 ;  /* 0x000000940e008985 */ /* 0x0007e4000c101b28 */
.L_x_9815:
[----:B------:R-:W-:Y:S05]  /*11d70*/  BSYNC B1 ;  /* 0x0000000000017941 */ /* 0x000fea0003800000 */
.L_x_9814:
[----:B------:R-:W-:-:S03]  /*11d80*/  UMOV UR4, 0xffffffff ;  /* 0xffffffff00047882 */ /* 0x000fc60000000000 */
[----:B------:R-:W-:Y:S05]  /*11d90*/  BRA.DIV UR4, `(.L_x_9816) ;  /* 0x000000a204a07947 */ /* 0x000fea000b800000 */
[----:B0-----:R-:W0:Y:S04]  /*11da0*/  SHFL.IDX PT, R10, R10, 0x1, 0x1c1f ;  /* 0x003c1f000a0a7f89 */ /* 0x001e2800000e0000 */
[----:B------:R-:W4:Y:S02]  /*11db0*/  SHFL.IDX PT, R3, R3, 0x1, 0x1c1f ;  /* 0x003c1f0003037f89 */ /* 0x000f2400000e0000 */
.L_x_10017:
[----:B------:R-:W-:-:S13]  /*11dc0*/  ISETP.GE.AND P0, PT, R20, R0, PT ;  /* 0x000000001400720c */ /* 0x000fda0003f06270 */
[----:B------:R-:W-:Y:S05]  /*11dd0*/  @P0 BRA `(.L_x_9812) ;  /* 0x0000001c00980947 */ /* 0x000fea0003800000 */
[----:B------:R-:W5:Y:S01]  /*11de0*/  LDL R60, [R1+0x4c] ;  /* 0x00004c00013c7983 */ /* 0x000f620000100800 */
[----:B------:R-:W-:-:S03]  /*11df0*/  ULDC UR4, c[0x0][0xac8] ;  /* 0x0002b20000047ab9 */ /* 0x000fc60000000800 */
        /* <DEDUP_REMOVED lines=25> */
[----:B-1----:R-:W3:Y:S04]  /*11f90*/  LDL R48, [R1+0xf8] ;  /* 0x0000f80001307983 */ /* 0x002ee80000100800 */
        /* <DEDUP_REMOVED lines=10> */
[----:B--2---:R-:W2:Y:S01]  /*12040*/  LDL R11, [R1+0x50] ;  /* 0x00005000010b7983 */ /* 0x004ea20000100800 */
[----:B-----5:R-:W-:-:S02]  /*12050*/  ISETP.GE.AND P2, PT, R60, UR4, PT ;  /* 0x000000043c007c0c */ /* 0x020fc4000bf46270 */
[----:B----4-:R-:W-:Y:S01]  /*12060*/  ISETP.GE.AND P3, PT, R73, UR4, PT ;  /* 0x0000000449007c0c */ /* 0x010fe2000bf66270 */
[----:B------:R-:W-:Y:S02]  /*12070*/  IMAD.MOV.U32 R57, RZ, RZ, R52 ;  /* 0x000000ffff397224 */ /* 0x000fe400078e0034 */
[----:B------:R-:W-:Y:S02]  /*12080*/  IMAD.MOV.U32 R52, RZ, RZ, R41 ;  /* 0x000000ffff347224 */ /* 0x000fe400078e0029 */
[----:B------:R-:W-:Y:S02]  /*12090*/  IMAD.MOV.U32 R41, RZ, RZ, R36 ;  /* 0x000000ffff297224 */ /* 0x000fe400078e0024 */
[----:B---3--:R-:W-:-:S04]  /*120a0*/  IMAD.MOV.U32 R56, RZ, RZ, R7 ;  /* 0x000000ffff387224 */ /* 0x008fc800078e0007 */
[----:B0-----:R-:W-:Y:S02]  /*120b0*/  @!P2 IMAD.MOV.U32 R7, RZ, RZ, R10 ;  /* 0x000000ffff07a224 */ /* 0x001fe400078e000a */
[----:B------:R-:W-:Y:S02]  /*120c0*/  IMAD.MOV.U32 R36, RZ, RZ, R6 ;  /* 0x000000ffff247224 */ /* 0x000fe400078e0006 */
[----:B------:R-:W-:-:S04]  /*120d0*/  @!P2 IMAD.MOV.U32 R6, RZ, RZ, R3 ;  /* 0x000000ffff06a224 */ /* 0x000fc800078e0003 */
[----:B------:R-:W-:-:S04]  /*120e0*/  @!P2 IMAD.WIDE R6, R60, 0x4, R6 ;  /* 0x000000043c06a825 */ /* 0x000fc800078e0206 */
[----:B------:R-:W-:Y:S02]  /*120f0*/  IMAD.MOV.U32 R60, RZ, RZ, R57 ;  /* 0x000000ffff3c7224 */ /* 0x000fe400078e0039 */
[----:B------:R-:W-:Y:S01]  /*12100*/  IMAD.MOV.U32 R57, RZ, RZ, R8 ;  /* 0x000000ffff397224 */ /* 0x000fe200078e0008 */
[C---:B------:R-:W-:Y:S01]  /*12110*/  @!P3 LEA R8, P4, R73.reuse, R3, 0x2 ;  /* 0x000000034908b211 */ /* 0x040fe200078810ff */
[----:B------:R-:W-:Y:S02]  /*12120*/  IMAD.MOV.U32 R61, RZ, RZ, R25 ;  /* 0x000000ffff3d7224 */ /* 0x000fe400078e0019 */
[----:B------:R-:W-:Y:S02]  /*12130*/  IMAD.MOV.U32 R25, RZ, RZ, R15 ;  /* 0x000000ffff197224 */ /* 0x000fe400078e000f */
[----:B------:R-:W-:Y:S01]  /*12140*/  IMAD.MOV.U32 R15, RZ, RZ, R9 ;  /* 0x000000ffff0f7224 */ /* 0x000fe200078e0009 */
[----:B------:R-:W-:Y:S02]  /*12150*/  @!P3 LEA.HI.X R9, R73, R10, R85, 0x2, P4 ;  /* 0x0000000a4909b211 */ /* 0x000fe400020f1455 */
[----:B------:R-:W3:Y:S01]  /*12160*/  LDL R85, [R1+0x144] ;  /* 0x0001440001557983 */ /* 0x000ee20000100800 */
[----:B------:R-:W-:-:S03]  /*12170*/  ISETP.GE.AND P0, PT, R76, UR4, PT ;  /* 0x000000044c007c0c */ /* 0x000fc6000bf06270 */
[----:B------:R-:W4:Y:S04]  /*12180*/  LDL R73, [R1+0x140] ;  /* 0x0001400001497983 */ /* 0x000f280000100800 */
[----:B------:R-:W-:Y:S04]  /*12190*/  @!P2 ST.E.64 desc[UR40][R6.64], R26 ;  /* 0x0000001a0600a985 */ /* 0x000fe8000c101b28 */
[----:B------:R0:W-:Y:S02]  /*121a0*/  @!P3 ST.E.64 desc[UR40][R8.64], R30 ;  /* 0x0000001e0800b985 */ /* 0x0001e4000c101b28 */
[----:B0-----:R-:W-:-:S02]  /*121b0*/  @!P0 LEA R8, P4, R76, R3, 0x2 ;  /* 0x000000034c088211 */ /* 0x001fc400078810ff */
[----:B------:R-:W-:Y:S02]  /*121c0*/  ISETP.GE.AND P1, PT, R64, UR4, PT ;  /* 0x0000000440007c0c */ /* 0x000fe4000bf26270 */
[----:B---3--:R-:W-:Y:S02]  /*121d0*/  @!P0 LEA.HI.X R9, R76, R10, R85, 0x2, P4 ;  /* 0x0000000a4c098211 */ /* 0x008fe400020f1455 */
[----:B------:R-:W3:Y:S01]  /*121e0*/  LDL R85, [R1+0x13c] ;  /* 0x00013c0001557983 */ /* 0x000ee20000100800 */
[----:B------:R-:W-:-:S08]  /*121f0*/  ISETP.GE.AND P2, PT, R69, UR4, PT ;  /* 0x0000000445007c0c */ /* 0x000fd0000bf46270 */
[CC--:B------:R-:W-:Y:S01]  /*12200*/  @!P1 LEA R6, P5, R64.reuse, R3.reuse, 0x2 ;  /* 0x0000000340069211 */ /* 0x0c0fe200078a10ff */
[----:B------:R-:W5:Y:S03]  /*12210*/  LDL R76, [R1+0x98] ;  /* 0x00009800014c7983 */ /* 0x000f660000100800 */
[----:B------:R-:W-:Y:S02]  /*12220*/  @!P1 LEA.HI.X R7, R64, R10, R72, 0x2, P5 ;  /* 0x0000000a40079211 */ /* 0x000fe400028f1448 */
[----:B------:R-:W-:Y:S01]  /*12230*/  ISETP.GE.AND P3, PT, R81, UR4, PT ;  /* 0x0000000451007c0c */ /* 0x000fe2000bf66270 */
[----:B------:R-:W2:Y:S04]  /*12240*/  LDL R72, [R1+0x9c] ;  /* 0x00009c0001487983 */ /* 0x000ea80000100800 */
[----:B------:R0:W-:Y:S04]  /*12250*/  @!P1 ST.E.64 desc[UR40][R6.64], R34 ;  /* 0x0000002206009985 */ /* 0x0001e8000c101b28 */
[----:B------:R1:W-:Y:S01]  /*12260*/  @!P0 ST.E.64 desc[UR40][R8.64], R38 ;  /* 0x0000002608008985 */ /* 0x0003e2000c101b28 */
[----:B0-----:R-:W-:-:S04]  /*12270*/  @!P2 LEA R6, P5, R69, R3, 0x2 ;  /* 0x000000034506a211 */ /* 0x001fc800078a10ff */
[----:B----4-:R-:W-:Y:S02]  /*12280*/  @!P2 LEA.HI.X R7, R69, R10, R73, 0x2, P5 ;  /* 0x0000000a4507a211 */ /* 0x010fe400028f1449 */
[----:B------:R-:W4:Y:S01]  /*12290*/  LDL R73, [R1+0x138] ;  /* 0x0001380001497983 */ /* 0x000f220000100800 */
[----:B-1----:R-:W-:Y:S02]  /*122a0*/  @!P3 LEA R8, P4, R81, R3, 0x2 ;  /* 0x000000035108b211 */ /* 0x002fe400078810ff */
[----:B------:R-:W-:Y:S01]  /*122b0*/  ISETP.GE.AND P1, PT, R65, UR4, PT ;  /* 0x0000000441007c0c */ /* 0x000fe2000bf26270 */
[----:B------:R-:W-:Y:S01]  /*122c0*/  IMAD.MOV.U32 R64, RZ, RZ, R60 ;  /* 0x000000ffff407224 */ /* 0x000fe200078e003c */
[----:B------:R0:W-:Y:S01]  /*122d0*/  @!P2 ST.E.64 desc[UR40][R6.64], R42 ;  /* 0x0000002a0600a985 */ /* 0x0001e2000c101b28 */
[----:B------:R-:W-:-:S03]  /*122e0*/  ISETP.GE.AND P0, PT, R84, UR4, PT ;  /* 0x0000000454007c0c */ /* 0x000fc6000bf06270 */
[----:B------:R-:W5:Y:S01]  /*122f0*/  LDL R69, [R1+0x94] ;  /* 0x0000940001457983 */ /* 0x000f620000100800 */
[----:B---3--:R-:W-:-:S03]  /*12300*/  @!P3 LEA.HI.X R9, R81, R10, R85, 0x2, P4 ;  /* 0x0000000a5109b211 */ /* 0x008fc600020f1455 */
[----:B------:R-:W3:Y:S04]  /*12310*/  LDL R60, [R1+0xa0] ;  /* 0x0000a000013c7983 */ /* 0x000ee80000100800 */
[----:B------:R-:W2:Y:S01]  /*12320*/  LDL R81, [R1+0x130] ;  /* 0x0001300001517983 */ /* 0x000ea20000100800 */
[----:B------:R-:W-:Y:S02]  /*12330*/  ISETP.GE.AND P2, PT, R77, UR4, PT ;  /* 0x000000044d007c0c */ /* 0x000fe4000bf46270 */
[C---:B0-----:R-:W-:Y:S01]  /*12340*/  @!P1 LEA R6, P5, R65.reuse, R3, 0x2 ;  /* 0x0000000341069211 */ /* 0x041fe200078a10ff */
[----:B------:R-:W5:Y:S04]  /*12350*/  LDL R85, [R1+0x134] ;  /* 0x0001340001557983 */ /* 0x000f680000100800 */
[----:B------:R0:W-:Y:S01]  /*12360*/  @!P3 ST.E.64 desc[UR40][R8.64], R46 ;  /* 0x0000002e0800b985 */ /* 0x0001e2000c101b28 */
[----:B----4-:R-:W-:-:S02]  /*12370*/  @!P1 LEA.HI.X R7, R65, R10, R73, 0x2, P5 ;  /* 0x0000000a41079211 */ /* 0x010fc400028f1449 */
[----:B0-----:R-:W-:Y:S02]  /*12380*/  @!P0 LEA R8, P4, R84, R3, 0x2 ;  /* 0x0000000354088211 */ /* 0x001fe400078810ff */
[----:B------:R-:W-:Y:S01]  /*12390*/  ISETP.GE.AND P3, PT, R80, UR4, PT ;  /* 0x0000000450007c0c */ /* 0x000fe2000bf66270 */
[----:B------:R0:W-:Y:S01]  /*123a0*/  @!P1 ST.E.64 desc[UR40][R6.64], R4 ;  /* 0x0000000406009985 */ /* 0x0001e2000c101b28 */
[----:B------:R-:W-:-:S03]  /*123b0*/  IMAD.MOV.U32 R65, RZ, RZ, R61 ;  /* 0x000000ffff417224 */ /* 0x000fc600078e003d */
[----:B------:R-:W4:Y:S01]  /*123c0*/  LDL R73, [R1+0x90] ;  /* 0x0000900001497983 */ /* 0x000f220000100800 */
[----:B0-----:R-:W-:-:S03]  /*123d0*/  @!P2 LEA R4, P5, R77, R3, 0x2 ;  /* 0x000000034d04a211 */ /* 0x001fc600078a10ff */
[----:B------:R-:W4:Y:S01]  /*123e0*/  LDL R61, [R1+0x8c] ;  /* 0x00008c00013d7983 */ /* 0x000f220000100800 */
[----:B--2---:R-:W-:-:S03]  /*123f0*/  @!P2 LEA.HI.X R5, R77, R10, R81, 0x2, P5 ;  /* 0x0000000a4d05a211 */ /* 0x004fc600028f1451 */
[----:B------:R-:W2:Y:S01]  /*12400*/  LDL R77, [R1+0x128] ;  /* 0x00012800014d7983 */ /* 0x000ea20000100800 */
[----:B------:R-:W-:Y:S02]  /*12410*/  ISETP.GE.AND P1, PT, R68, UR4, PT ;  /* 0x0000000444007c0c */ /* 0x000fe4000bf26270 */
[----:B-----5:R-:W-:Y:S01]  /*12420*/  @!P0 LEA.HI.X R9, R84, R10, R85, 0x2, P4 ;  /* 0x0000000a54098211 */ /* 0x020fe200020f1455 */
[----:B------:R-:W5:Y:S04]  /*12430*/  LDL R81, [R1+0x12c] ;  /* 0x00012c0001517983 */ /* 0x000f680000100800 */
[----:B------:R-:W-:Y:S04]  /*12440*/  @!P0 ST.E.64 desc[UR40][R8.64], R54 ;  /* 0x0000003608008985 */ /* 0x000fe8000c101b28 */
[----:B------:R0:W-:Y:S02]  /*12450*/  @!P2 ST.E.64 desc[UR40][R4.64], R58 ;  /* 0x0000003a0400a985 */ /* 0x0001e4000c101b28 */
[----:B0-----:R-:W-:-:S04]  /*12460*/  @!P1 LEA R4, P5, R68, R3, 0x2 ;  /* 0x0000000344049211 */ /* 0x001fc800078a10ff */
[-C--:B--2---:R-:W-:Y:S02]  /*12470*/  @!P1 LEA.HI.X R5, R68, R10.reuse, R77, 0x2, P5 ;  /* 0x0000000a44059211 */ /* 0x084fe400028f144d */
[----:B------:R-:W2:Y:S01]  /*12480*/  LDL R77, [R1+0x120] ;  /* 0x00012000014d7983 */ /* 0x000ea20000100800 */
[----:B------:R-:W-:Y:S02]  /*12490*/  ISETP.GE.AND P2, PT, R72, UR4, PT ;  /* 0x0000000448007c0c */ /* 0x000fe4000bf46270 */
[CC--:B------:R-:W-:Y:S01]  /*124a0*/  @!P3 LEA R6, P4, R80.reuse, R3.reuse, 0x2 ;  /* 0x000000035006b211 */ /* 0x0c0fe200078810ff */
[----:B------:R-:W4:Y:S03]  /*124b0*/  LDL R68, [R1+0x88] ;  /* 0x0000880001447983 */ /* 0x000f260000100800 */
[----:B-----5:R-:W-:Y:S02]  /*124c0*/  @!P3 LEA.HI.X R7, R80, R10, R81, 0x2, P4 ;  /* 0x0000000a5007b211 */ /* 0x020fe400020f1451 */
[----:B------:R-:W5:Y:S04]  /*124d0*/  LDL R80, [R1+0x124] ;  /* 0x0001240001507983 */ /* 0x000f680000100800 */
[----:B------:R-:W-:Y:S04]  /*124e0*/  @!P3 ST.E.64 desc[UR40][R6.64], R62 ;  /* 0x0000003e0600b985 */ /* 0x000fe8000c101b28 */
[----:B------:R0:W-:Y:S02]  /*124f0*/  @!P1 ST.E.64 desc[UR40][R4.64], R66 ;  /* 0x0000004204009985 */ /* 0x0001e4000c101b28 */
[----:B0-----:R-:W-:-:S04]  /*12500*/  @!P2 LEA R4, P5, R72, R3, 0x2 ;  /* 0x000000034804a211 */ /* 0x001fc800078a10ff */
[----:B--2---:R-:W-:Y:S02]  /*12510*/  @!P2 LEA.HI.X R5, R72, R10, R77, 0x2, P5 ;  /* 0x0000000a4805a211 */ /* 0x004fe400028f144d */
[----:B------:R-:W2:Y:S01]  /*12520*/  LDL R72, [R1+0x118] ;  /* 0x0001180001487983 */ /* 0x000ea20000100800 */
[----:B---3--:R-:W-:-:S03]  /*12530*/  ISETP.GE.AND P0, PT, R60, UR4, PT ;  /* 0x000000043c007c0c */ /* 0x008fc6000bf06270 */
[----:B------:R-:W3:Y:S01]  /*12540*/  LDL R77, [R1+0x11c] ;  /* 0x00011c00014d7983 */ /* 0x000ee20000100800 */
[----:B------:R-:W-:-:S09]  /*12550*/  ISETP.GE.AND P1, PT, R69, UR4, PT ;  /* 0x0000000445007c0c */ /* 0x000fd2000bf26270 */
[----:B------:R-:W-:-:S04]  /*12560*/  @!P0 LEA R6, P4, R60, R3, 0x2 ;  /* 0x000000033c068211 */ /* 0x000fc800078810ff */
[----:B-----5:R-:W-:Y:S02]  /*12570*/  @!P0 LEA.HI.X R7, R60, R10, R80, 0x2, P4 ;  /* 0x0000000a3c078211 */ /* 0x020fe400020f1450 */
[----:B------:R-:W-:Y:S01]  /*12580*/  ISETP.GE.AND P3, PT, R76, UR4, PT ;  /* 0x000000044c007c0c */ /* 0x000fe2000bf66270 */
[----:B------:R-:W5:Y:S04]  /*12590*/  LDL R60, [R1+0x80] ;  /* 0x00008000013c7983 */ /* 0x000f680000100800 */
[----:B------:R-:W-:Y:S04]  /*125a0*/  @!P0 ST.E.64 desc[UR40][R6.64], R70 ;  /* 0x0000004606008985 */ /* 0x000fe8000c101b28 */
[----:B------:R0:W-:Y:S02]  /*125b0*/  @!P2 ST.E.64 desc[UR40][R4.64], R74 ;  /* 0x0000004a0400a985 */ /* 0x0001e4000c101b28 */
[----:B0-----:R-:W-:-:S04]  /*125c0*/  @!P1 LEA R4, P5, R69, R3, 0x2 ;  /* 0x0000000345049211 */ /* 0x001fc800078a10ff */
[-C--:B--2---:R-:W-:Y:S02]  /*125d0*/  @!P1 LEA.HI.X R5, R69, R10.reuse, R72, 0x2, P5 ;  /* 0x0000000a45059211 */ /* 0x084fe400028f1448 */
[----:B------:R-:W2:Y:S01]  /*125e0*/  LDL R72, [R1+0x110] ;  /* 0x0001100001487983 */ /* 0x000ea20000100800 */
[C---:B------:R-:W-:Y:S02]  /*125f0*/  @!P3 LEA R6, P4, R76.reuse, R3, 0x2 ;  /* 0x000000034c06b211 */ /* 0x040fe400078810ff */
[----:B----4-:R-:W-:Y:S01]  /*12600*/  ISETP.GE.AND P2, PT, R61, UR4, PT ;  /* 0x000000043d007c0c */ /* 0x010fe2000bf46270 */
[----:B------:R-:W4:Y:S01]  /*12610*/  LDL R69, [R1+0x10c] ;  /* 0x00010c0001457983 */ /* 0x000f220000100800 */
[----:B---3--:R-:W-:-:S03]  /*12620*/  @!P3 LEA.HI.X R7, R76, R10, R77, 0x2, P4 ;  /* 0x0000000a4c07b211 */ /* 0x008fc600020f144d */
[----:B------:R-:W3:Y:S04]  /*12630*/  LDL R76, [R1+0x114] ;  /* 0x00011400014c7983 */ /* 0x000ee80000100800 */
[----:B------:R-:W-:Y:S04]  /*12640*/  @!P3 ST.E.64 desc[UR40][R6.64], R78 ;  /* 0x0000004e0600b985 */ /* 0x000fe8000c101b28 */
[----:B------:R0:W-:Y:S02]  /*12650*/  @!P1 ST.E.64 desc[UR40][R4.64], R82 ;  /* 0x0000005204009985 */ /* 0x0001e4000c101b28 */
[----:B0-----:R-:W-:-:S02]  /*12660*/  @!P2 LEA R4, P5, R61, R3, 0x2 ;  /* 0x000000033d04a211 */ /* 0x001fc400078a10ff */
[----:B------:R-:W-:Y:S02]  /*12670*/  ISETP.GE.AND P0, PT, R73, UR4, PT ;  /* 0x0000000449007c0c */ /* 0x000fe4000bf06270 */
[----:B--2---:R-:W-:Y:S02]  /*12680*/  @!P2 LEA.HI.X R5, R61, R10, R72, 0x2, P5 ;  /* 0x0000000a3d05a211 */ /* 0x004fe400028f1448 */
[----:B------:R-:W2:Y:S01]  /*12690*/  LDL R61, [R1+0x104] ;  /* 0x00010400013d7983 */ /* 0x000ea20000100800 */
[----:B------:R-:W-:-:S08]  /*126a0*/  ISETP.GE.AND P3, PT, R68, UR4, PT ;  /* 0x0000000444007c0c */ /* 0x000fd0000bf66270 */
[C---:B------:R-:W-:Y:S02]  /*126b0*/  @!P0 LEA R6, P4, R73.reuse, R3, 0x2 ;  /* 0x0000000349068211 */ /* 0x040fe400078810ff */
[----:B------:R-:W-:Y:S02]  /*126c0*/  ISETP.GE.AND P1, PT, R64, UR4, PT ;  /* 0x0000000440007c0c */ /* 0x000fe4000bf26270 */
[----:B---3--:R-:W-:-:S05]  /*126d0*/  @!P0 LEA.HI.X R7, R73, R10, R76, 0x2, P4 ;  /* 0x0000000a49078211 */ /* 0x008fca00020f144c */
[----:B------:R0:W-:Y:S01]  /*126e0*/  @!P0 ST.E.64 desc[UR40][R6.64], R86 ;  /* 0x0000005606008985 */ /* 0x0001e2000c101b28 */
[----:B-----5:R-:W-:-:S03]  /*126f0*/  ISETP.GE.AND P0, PT, R60, UR4, PT ;  /* 0x000000043c007c0c */ /* 0x020fc6000bf06270 */
[----:B------:R1:W-:Y:S01]  /*12700*/  @!P2 ST.E.64 desc[UR40][R4.64], R90 ;  /* 0x0000005a0400a985 */ /* 0x0003e2000c101b28 */
[----:B------:R-:W-:Y:S02]  /*12710*/  ISETP.GE.AND P2, PT, R56, UR4, PT ;  /* 0x0000000438007c0c */ /* 0x000fe4000bf46270 */
[-C--:B0-----:R-:W-:Y:S02]  /*12720*/  @!P3 LEA R6, P4, R68, R3.reuse, 0x2 ;  /* 0x000000034406b211 */ /* 0x081fe400078810ff */
[----:B-1----:R-:W-:Y:S02]  /*12730*/  @!P1 LEA R4, P5, R64, R3, 0x2 ;  /* 0x0000000340049211 */ /* 0x002fe400078a10ff */
[-C--:B----4-:R-:W-:Y:S02]  /*12740*/  @!P3 LEA.HI.X R7, R68, R10.reuse, R69, 0x2, P4 ;  /* 0x0000000a4407b211 */ /* 0x090fe400020f1445 */
[----:B------:R-:W-:Y:S02]  /*12750*/  @!P1 LEA.HI.X R5, R64, R10, R65, 0x2, P5 ;  /* 0x0000000a40059211 */ /* 0x000fe400028f1441 */
[----:B------:R-:W-:Y:S01]  /*12760*/  ISETP.GE.AND P4, PT, R52, UR4, PT ;  /* 0x0000000434007c0c */ /* 0x000fe2000bf86270 */
[----:B------:R0:W-:Y:S01]  /*12770*/  @!P3 ST.E.64 desc[UR40][R6.64], R94 ;  /* 0x0000005e0600b985 */ /* 0x0001e2000c101b28 */
[----:B------:R-:W-:-:S03]  /*12780*/  ISETP.GE.AND P3, PT, R45, UR4, PT ;  /* 0x000000042d007c0c */ /* 0x000fc6000bf66270 */
[----:B------:R1:W-:Y:S01]  /*12790*/  @!P1 ST.E.64 desc[UR40][R4.64], R98 ;  /* 0x0000006204009985 */ /* 0x0003e2000c101b28 */
[-C--:B0-----:R-:W-:Y:S02]  /*127a0*/  @!P0 LEA R6, P5, R60, R3.reuse, 0x2 ;  /* 0x000000033c068211 */ /* 0x081fe400078a10ff */
[----:B-1----:R-:W-:-:S04]  /*127b0*/  @!P2 LEA R4, P1, R56, R3, 0x2 ;  /* 0x000000033804a211 */ /* 0x002fc800078210ff */
[-C--:B------:R-:W-:Y:S02]  /*127c0*/  @!P2 LEA.HI.X R5, R56, R10.reuse, R57, 0x2, P1 ;  /* 0x0000000a3805a211 */ /* 0x080fe400008f1439 */
[----:B------:R-:W-:Y:S02]  /*127d0*/  ISETP.GE.AND P1, PT, R41, UR4, PT ;  /* 0x0000000429007c0c */ /* 0x000fe4000bf26270 */
[----:B--2---:R-:W-:-:S05]  /*127e0*/  @!P0 LEA.HI.X R7, R60, R10, R61, 0x2, P5 ;  /* 0x0000000a3c078211 */ /* 0x004fca00028f143d */
[----:B------:R0:W-:Y:S04]  /*127f0*/  @!P0 ST.E.64 desc[UR40][R6.64], R102 ;  /* 0x0000006606008985 */ /* 0x0001e8000c101b28 */
[----:B------:R1:W-:Y:S01]  /*12800*/  @!P2 ST.E.64 desc[UR40][R4.64], R106 ;  /* 0x0000006a0400a985 */ /* 0x0003e2000c101b28 */
[----:B------:R-:W-:Y:S02]  /*12810*/  ISETP.GE.AND P2, PT, R37, UR4, PT ;  /* 0x0000000425007c0c */ /* 0x000fe4000bf46270 */
[CC--:B0-----:R-:W-:Y:S02]  /*12820*/  @!P4 LEA R6, P0, R52.reuse, R3.reuse, 0x2 ;  /* 0x000000033406c211 */ /* 0x0c1fe400078010ff */
[----:B-1----:R-:W-:Y:S02]  /*12830*/  @!P3 LEA R4, P5, R45, R3, 0x2 ;  /* 0x000000032d04b211 */ /* 0x002fe400078a10ff */
[----:B------:R-:W-:-:S02]  /*12840*/  @!P4 LEA.HI.X R7, R52, R10, R53, 0x2, P0 ;  /* 0x0000000a3407c211 */ /* 0x000fc400000f1435 */
[----:B------:R-:W-:Y:S02]  /*12850*/  ISETP.GE.AND P0, PT, R33, UR4, PT ;  /* 0x0000000421007c0c */ /* 0x000fe4000bf06270 */
[----:B------:R-:W-:Y:S01]  /*12860*/  @!P3 LEA.HI.X R5, R45, R10, R48, 0x2, P5 ;  /* 0x0000000a2d05b211 */ /* 0x000fe200028f1430 */
[----:B------:R0:W-:Y:S04]  /*12870*/  @!P4 ST.E.64 desc[UR40][R6.64], R110 ;  /* 0x0000006e0600c985 */ /* 0x0001e8000c101b28 */
[----:B------:R1:W-:Y:S01]  /*12880*/  @!P3 ST.E.64 desc[UR40][R4.64], R114 ;  /* 0x000000720400b985 */ /* 0x0003e2000c101b28 */
[----:B------:R-:W-:Y:S02]  /*12890*/  ISETP.GE.AND P3, PT, R29, UR4, PT ;  /* 0x000000041d007c0c */ /* 0x000fe4000bf66270 */
[----:B0-----:R-:W-:-:S02]  /*128a0*/  @!P1 LEA R6, P4, R41, R3, 0x2 ;  /* 0x0000000329069211 */ /* 0x001fc400078810ff */
[-C--:B-1----:R-:W-:Y:S02]  /*128b0*/  @!P2 LEA R4, P5, R37, R3.reuse, 0x2 ;  /* 0x000000032504a211 */ /* 0x082fe400078a10ff */
[-C--:B------:R-:W-:Y:S02]  /*128c0*/  @!P1 LEA.HI.X R7, R41, R10.reuse, R44, 0x2, P4 ;  /* 0x0000000a29079211 */ /* 0x080fe400020f142c */
[----:B------:R-:W-:Y:S02]  /*128d0*/  @!P0 LEA R8, P4, R33, R3, 0x2 ;  /* 0x0000000321088211 */ /* 0x000fe400078810ff */
[-C--:B------:R-:W-:Y:S01]  /*128e0*/  @!P2 LEA.HI.X R5, R37, R10.reuse, R40, 0x2, P5 ;  /* 0x0000000a2505a211 */ /* 0x080fe200028f1428 */
[----:B------:R-:W-:Y:S01]  /*128f0*/  @!P1 ST.E.64 desc[UR40][R6.64], R118 ;  /* 0x0000007606009985 */ /* 0x000fe2000c101b28 */
[----:B------:R-:W-:Y:S02]  /*12900*/  ISETP.GE.AND P1, PT, R25, UR4, PT ;  /* 0x0000000419007c0c */ /* 0x000fe4000bf26270 */
[----:B------:R-:W-:-:S02]  /*12910*/  @!P0 LEA.HI.X R9, R33, R10, R36, 0x2, P4 ;  /* 0x0000000a21098211 */ /* 0x000fc400020f1424 */
[----:B------:R-:W-:Y:S01]  /*12920*/  ISETP.GE.AND P4, PT, R12, UR4, PT ;  /* 0x000000040c007c0c */ /* 0x000fe2000bf86270 */
[----:B------:R0:W-:Y:S01]  /*12930*/  @!P2 ST.E.64 desc[UR40][R4.64], R122 ;  /* 0x0000007a0400a985 */ /* 0x0001e2000c101b28 */
[----:B------:R-:W-:-:S03]  /*12940*/  ISETP.GE.AND P2, PT, R21, UR4, PT ;  /* 0x0000000415007c0c */ /* 0x000fc6000bf46270 */
[----:B------:R1:W-:Y:S01]  /*12950*/  @!P0 ST.E.64 desc[UR40][R8.64], R126 ;  /* 0x0000007e08008985 */ /* 0x0003e2000c101b28 */
[----:B------:R-:W-:Y:S02]  /*12960*/  ISETP.GE.AND P0, PT, R14, UR4, PT ;  /* 0x000000040e007c0c */ /* 0x000fe4000bf06270 */
[----:B0-----:R-:W-:-:S04]  /*12970*/  @!P3 LEA R4, P5, R29, R3, 0x2 ;  /* 0x000000031d04b211 */ /* 0x001fc800078a10ff */
[----:B------:R-:W-:Y:S02]  /*12980*/  @!P3 LEA.HI.X R5, R29, R10, R32, 0x2, P5 ;  /* 0x0000000a1d05b211 */ /* 0x000fe400028f1420 */
[----:B------:R-:W-:-:S03]  /*12990*/  @!P1 LEA R6, P5, R25, R3, 0x2 ;  /* 0x0000000319069211 */ /* 0x000fc600078a10ff */
[----:B------:R0:W-:Y:S01]  /*129a0*/  @!P3 ST.E.64 desc[UR40][R4.64], R130 ;  /* 0x000000820400b985 */ /* 0x0001e2000c101b28 */
[----:B------:R-:W-:Y:S02]  /*129b0*/  @!P1 LEA.HI.X R7, R25, R10, R28, 0x2, P5 ;  /* 0x0000000a19079211 */ /* 0x000fe400028f141c */
[-C--:B-1----:R-:W-:Y:S02]  /*129c0*/  @!P2 LEA R8, P5, R21, R3.reuse, 0x2 ;  /* 0x000000031508a211 */ /* 0x082fe400078a10ff */
[----:B0-----:R-:W-:-:S04]  /*129d0*/  @!P4 LEA R4, P3, R12, R3, 0x2 ;  /* 0x000000030c04c211 */ /* 0x001fc800078610ff */
[-C--:B------:R-:W-:Y:S02]  /*129e0*/  @!P4 LEA.HI.X R5, R12, R10.reuse, R13, 0x2, P3 ;  /* 0x0000000a0c05c211 */ /* 0x080fe400018f140d */
[C---:B------:R-:W-:Y:S02]  /*129f0*/  @!P0 LEA R12, P3, R14.reuse, R3, 0x2 ;  /* 0x000000030e0c8211 */ /* 0x040fe400078610ff */
[-C--:B------:R-:W-:Y:S02]  /*12a00*/  @!P2 LEA.HI.X R9, R21, R10.reuse, R24, 0x2, P5 ;  /* 0x0000000a1509a211 */ /* 0x080fe400028f1418 */
[----:B------:R-:W-:Y:S01]  /*12a10*/  @!P0 LEA.HI.X R13, R14, R10, R15, 0x2, P3 ;  /* 0x0000000a0e0d8211 */ /* 0x000fe200018f140f */
[----:B------:R0:W-:Y:S04]  /*12a20*/  @!P1 ST.E.64 desc[UR40][R6.64], R134 ;  /* 0x0000008606009985 */ /* 0x0001e8000c101b28 */
[----:B------:R0:W-:Y:S04]  /*12a30*/  @!P4 ST.E.64 desc[UR40][R4.64], R138 ;  /* 0x0000008a0400c985 */ /* 0x0001e8000c101b28 */
[----:B------:R0:W-:Y:S04]  /*12a40*/  @!P2 ST.E.64 desc[UR40][R8.64], R142 ;  /* 0x0000008e0800a985 */ /* 0x0001e8000c101b28 */
[----:B------:R0:W-:Y:S01]  /*12a50*/  @!P0 ST.E.64 desc[UR40][R12.64], R146 ;  /* 0x000000920c008985 */ /* 0x0001e2000c101b28 */
[----:B------:R-:W-:-:S13]  /*12a60*/  ISETP.GE.AND P0, PT, R11, UR4, PT ;  /* 0x000000040b007c0c */ /* 0x000fda000bf06270 */
[----:B0-----:R-:W-:Y:S05]  /*12a70*/  @P0 BRA `(.L_x_9812) ;  /* 0x0000001000700947 */ /* 0x001fea0003800000 */
[----:B------:R-:W2:Y:S01]  /*12a80*/  LDL R14, [R1+0xd4] ;  /* 0x0000d400010e7983 */ /* 0x000ea20000100800 */
[----:B------:R-:W-:-:S04]  /*12a90*/  LEA R4, P0, R11, R3, 0x2 ;  /* 0x000000030b047211 */ /* 0x000fc800078010ff */
[----:B--2---:R-:W-:-:S05]  /*12aa0*/  LEA.HI.X R5, R11, R10, R14, 0x2, P0 ;  /* 0x0000000a0b057211 */ /* 0x004fca00000f140e */
[----:B------:R0:W-:Y:S01]  /*12ab0*/  ST.E.64 desc[UR40][R4.64], R150 ;  /* 0x0000009604007985 */ /* 0x0001e2000c101b28 */
[----:B------:R-:W-:Y:S05]  /*12ac0*/  BRA `(.L_x_9812) ;  /* 0x00000010005c7947 */ /* 0x000fea0003800000 */
.L_x_9799:
[----:B-1----:R-:W3:Y:S01]  /*12ad0*/  LDL.LU R6, [R1+0x38] ;  /* 0x0000380001067983 */ /* 0x002ee20000300800 */
[----:B------:R-:W-:Y:S01]  /*12ae0*/  ULDC.64 UR6, c[0x0][0xc08] ;  /* 0x0003020000067ab9 */ /* 0x000fe20000000a00 */
[----:B------:R-:W-:Y:S02]  /*12af0*/  ULDC.64 UR4, c[0x0][0xc00] ;  /* 0x0003000000047ab9 */ /* 0x000fe40000000a00 */
[----:B------:R-:W4:Y:S04]  /*12b00*/  LDL.LU R0, [R1+0x3c] ;  /* 0x00003c0001007983 */ /* 0x000f280000300800 */
[----:B------:R-:W2:Y:S01]  /*12b10*/  LDL R8, [R1+0x30] ;  /* 0x0000300001087983 */ /* 0x000ea20000100800 */
[----:B------:R-:W-:Y:S01]  /*12b20*/  ISETP.NE.U32.AND P1, PT, RZ, UR6, PT ;  /* 0x00000006ff007c0c */ /* 0x000fe2000bf25070 */
[----:B------:R-:W-:Y:S01]  /*12b30*/  IMAD.MOV.U32 R3, RZ, RZ, RZ ;  /* 0x000000ffff037224 */ /* 0x000fe200078e00ff */
[----:B------:R-:W-:-:S02]  /*12b40*/  ISETP.NE.U32.AND P0, PT, RZ, UR4, PT ;  /* 0x00000004ff007c0c */ /* 0x000fc4000bf05070 */
[----:B------:R-:W-:Y:S02]  /*12b50*/  ISETP.NE.AND.EX P1, PT, RZ, UR7, PT, P1 ;  /* 0x00000007ff007c0c */ /* 0x000fe4000bf25310 */
[----:B------:R-:W-:Y:S02]  /*12b60*/  ISETP.NE.AND.EX P0, PT, RZ, UR5, PT, P0 ;  /* 0x00000005ff007c0c */ /* 0x000fe4000bf05300 */
[----:B---3--:R-:W-:Y:S01]  /*12b70*/  IADD3 R4, P2, R6, UR4, RZ ;  /* 0x0000000406047c10 */ /* 0x008fe2000ff5e0ff */
[----:B------:R-:W-:-:S03]  /*12b80*/  ULDC UR4, c[0x0][0xa88] ;  /* 0x0002a20000047ab9 */ /* 0x000fc60000000800 */
[----:B----4-:R-:W-:-:S05]  /*12b90*/  IADD3.X R5, R0, UR5, RZ, P2, !PT ;  /* 0x0000000500057c10 */ /* 0x010fca00097fe4ff */
[----:B------:R-:W-:Y:S01]  /*12ba0*/  @P1 IADD3 R6, P2, R6, UR6, RZ ;  /* 0x0000000606061c10 */ /* 0x000fe2000ff5e0ff */
[----:B------:R-:W-:Y:S01]  /*12bb0*/  IMAD.U32 R21, RZ, RZ, UR4 ;  /* 0x00000004ff157e24 */ /* 0x000fe2000f8e00ff */
[----:B------:R1:W5:Y:S02]  /*12bc0*/  @P0 LDG.E R3, desc[UR40][R4.64] ;  /* 0x0000002804030981 */ /* 0x000364000c1e1900 */
[----:B------:R-:W-:-:S05]  /*12bd0*/  @P1 IADD3.X R7, R0, UR7, RZ, P2, !PT ;  /* 0x0000000700071c10 */ /* 0x000fca00097fe4ff */
[----:B------:R1:W5:Y:S01]  /*12be0*/  @P1 LDG.E R21, desc[UR40][R6.64] ;  /* 0x0000002806151981 */ /* 0x000362000c1e1900 */
[----:B--2---:R-:W-:Y:S01]  /*12bf0*/  ISETP.NE.AND P2, PT, R8, RZ, PT ;  /* 0x000000ff0800720c */ /* 0x004fe20003f45270 */
[----:B------:R-:W2:-:S12]  /*12c00*/  S2R R0, SR_TID.X ;  /* 0x0000000000007919 */ /* 0x000e980000002100 */
[----:B------:R-:W3:Y:S01]  /*12c10*/  @!P2 LDC R8, c[0x0][0xad4] ;  /* 0x0002b500ff08ab82 */ /* 0x000ee20000000800 */
[----:B--2---:R-:W-:Y:S01]  /*12c20*/  VIADD R30, R0, 0xffffff80 ;  /* 0xffffff80001e7836 */ /* 0x004fe20000000000 */
[----:B---3--:R1:W-:Y:S01]  /*12c30*/  @!P2 STL [R1+0x30], R8 ;  /* 0x000030080100a387 */ /* 0x0083e20000100800 */
[----:B------:R-:W-:-:S03]  /*12c40*/  ISETP.GT.AND P2, PT, R8, 0x1, PT ;  /* 0x000000010800780c */ /* 0x000fc60003f44270 */
[----:B------:R-:W-:Y:S01]  /*12c50*/  ISETP.GT.AND P3, PT, R30, 0x7f, PT ;  /* 0x0000007f1e00780c */ /* 0x000fe20003f64270 */
[----:B------:R-:W-:-:S12]  /*12c60*/  @P1 BRA `(.L_x_9817) ;  /* 0x0000000000101947 */ /* 0x000fd80003800000 */
[----:B------:R-:W-:Y:S05]  /*12c70*/  @!P0 BRA `(.L_x_9817) ;  /* 0x00000000000c8947 */ /* 0x000fea0003800000 */
[----:B------:R-:W2:Y:S04]  /*12c80*/  LDG.E R0, desc[UR40][R4.64] ;  /* 0x0000002804007981 */ /* 0x000ea8000c1e1900 */
[----:B-----5:R-:W2:Y:S02]  /*12c90*/  LDG.E R21, desc[UR40][R4.64+0x4] ;  /* 0x0000042804157981 */ /* 0x020ea4000c1e1900 */
[----:B--2---:R-:W-:-:S07]  /*12ca0*/  IMAD.IADD R21, R21, 0x1, -R0 ;  /* 0x0000000115157824 */ /* 0x004fce00078e0a00 */
.L_x_9817:
[----:B-1----:R-:W2:Y:S04]  /*12cb0*/  LDL.LU R4, [R1+0x34] ;  /* 0x0000340001047983 */ /* 0x002ea80000300800 */
[----:B------:R-:W3:Y:S01]  /*12cc0*/  LDL.LU R0, [R1+0xcc] ;  /* 0x0000cc0001007983 */ /* 0x000ee20000300800 */
[----:B------:R-:W-:Y:S01]  /*12cd0*/  BSSY B1, `(.L_x_9818) ;  /* 0x0000039000017945 */ /* 0x000fe20003800000 */
[----:B-----5:R-:W-:Y:S02]  /*12ce0*/  SHF.R.S32.HI R24, RZ, 0x1f, R3 ;  /* 0x0000001fff187819 */ /* 0x020fe40000011403 */
[----:B--2---:R-:W-:Y:S02]  /*12cf0*/  SEL R31, R4, RZ, !P0 ;  /* 0x000000ff041f7207 */ /* 0x004fe40004000000 */
[----:B---3--:R-:W-:Y:S01]  /*12d00*/  SEL R26, R0, RZ, !P0 ;  /* 0x000000ff001a7207 */ /* 0x008fe20004000000 */
[----:B------:R-:W-:Y:S06]  /*12d10*/  @P3 BRA `(.L_x_9819) ;  /* 0x0000000000d03947 */ /* 0x000fec0003800000 */
[----:B------:R-:W2:Y:S01]  /*12d20*/  LDL R4, [R1+0x44] ;  /* 0x0000440001047983 */ /* 0x000ea20000100800 */
[----:B------:R-:W1:Y:S01]  /*12d30*/  LDC R28, c[0x0][0xbe8] ;  /* 0x0002fa00ff1c7b82 */ /* 0x000e620000000800 */
[----:B------:R-:W2:Y:S02]  /*12d40*/  S2R R0, SR_TID.X ;  /* 0x0000000000007919 */ /* 0x000ea40000002100 */
[----:B--2---:R-:W-:Y:S02]  /*12d50*/  IMAD R0, R4, 0x80, R0 ;  /* 0x0000008004007824 */ /* 0x004fe400078e0200 */
[----:B-1----:R-:W-:Y:S02]  /*12d60*/  IMAD R4, R21, R28, RZ ;  /* 0x0000001c15047224 */ /* 0x002fe400078e02ff */
[----:B------:R-:W-:-:S05]  /*12d70*/  VIADD R33, R0, 0xffffff80 ;  /* 0xffffff8000217836 */ /* 0x000fca0000000000 */
[----:B------:R-:W-:-:S13]  /*12d80*/  ISETP.GE.AND P0, PT, R33, R4, PT ;  /* 0x000000042100720c */ /* 0x000fda0003f06270 */
[----:B------:R-:W-:Y:S05]  /*12d90*/  @P0 BRA `(.L_x_9819) ;  /* 0x0000000000b00947 */ /* 0x000fea0003800000 */
[----:B------:R-:W2:Y:S01]  /*12da0*/  LDL.LU R32, [R1+0x48] ;  /* 0x0000480001207983 */ /* 0x000ea20000300800 */
[----:B------:R-:W-:Y:S01]  /*12db0*/  IMAD.MOV.U32 R20, RZ, RZ, 0x9b8 ;  /* 0x000009b8ff147424 */ /* 0x000fe200078e00ff */
[----:B------:R-:W-:Y:S01]  /*12dc0*/  ISETP.GT.AND P0, PT, R8, 0x1, PT ;  /* 0x000000010800780c */ /* 0x000fe20003f04270 */
[----:B------:R-:W1:Y:S01]  /*12dd0*/  LDC.64 R10, c[0x0][0xba8] ;  /* 0x0002ea00ff0a7b82 */ /* 0x000e620000000a00 */
[----:B------:R-:W-:Y:S01]  /*12de0*/  ISETP.NE.AND P1, PT, R28, 0x1, PT ;  /* 0x000000011c00780c */ /* 0x000fe20003f25270 */
[----:B------:R-:W-:Y:S01]  /*12df0*/  IMAD.MOV.U32 R25, RZ, RZ, R33 ;  /* 0x000000ffff197224 */ /* 0x000fe200078e0021 */
[----:B------:R-:W-:-:S05]  /*12e00*/  SEL R20, R20, 0x978, P0 ;  /* 0x0000097814147807 */ /* 0x000fca0000000000 */
        /* <DEDUP_REMOVED lines=37> */
.L_x_9819:
[----:B------:R-:W-:Y:S05]  /*13060*/  BSYNC B1 ;  /* 0x0000000000017941 */ /* 0x000fea0003800000 */
.L_x_9818:
[----:B------:R-:W-:Y:S05]  /*13070*/  @P2 BRA `(.L_x_9812) ;  /* 0x0000000800f02947 */ /* 0x000fea0003800000 */
[----:B------:R-:W2:Y:S01]  /*13080*/  LDL R25, [R1+0x44] ;  /* 0x0000440001197983 */ /* 0x000ea20000100800 */
[----:B------:R-:W3:Y:S01]  /*13090*/  LDC R8, c[0x0][0xbe8] ;  /* 0x0002fa00ff087b82 */ /* 0x000ee20000000800 */
[----:B-1----:R-:W-:Y:S01]  /*130a0*/  SHF.R.S32.HI R5, RZ, 0x1f, R30 ;  /* 0x0000001fff057819 */ /* 0x002fe2000001141e */
[----:B------:R-:W-:Y:S01]  /*130b0*/  ULDC.64 UR4, c[0x0][0xaa0] ;  /* 0x0002a80000047ab9 */ /* 0x000fe20000000a00 */
[----:B------:R-:W-:Y:S01]  /*130c0*/  ULDC.64 UR6, c[0x0][0xaf0] ;  /* 0x0002bc0000067ab9 */ /* 0x000fe20000000a00 */
[----:B------:R-:W-:Y:S01]  /*130d0*/  IMAD R0, R24, UR4, RZ ;  /* 0x0000000418007c24 */ /* 0x000fe2000f8e02ff */
[----:B------:R-:W-:Y:S01]  /*130e0*/  LEA.HI R6, R5, R30, RZ, 0x3 ;  /* 0x0000001e05067211 */ /* 0x000fe200078f18ff */
[----:B------:R-:W-:-:S03]  /*130f0*/  IMAD.WIDE.U32 R4, R3, UR4, RZ ;  /* 0x0000000403047c25 */ /* 0x000fc6000f8e00ff */
[----:B------:R-:W-:Y:S01]  /*13100*/  LOP3.LUT R9, R6, 0xfffffff8, RZ, 0xc0, !PT ;  /* 0xfffffff806097812 */ /* 0x000fe200078ec0ff */
[----:B------:R-:W-:Y:S01]  /*13110*/  IMAD R7, R3, UR5, R0 ;  /* 0x0000000503077c24 */ /* 0x000fe2000f8e0200 */
[----:B------:R-:W-:Y:S01]  /*13120*/  SHF.R.S32.HI R24, RZ, 0x3, R6 ;  /* 0x00000003ff187819 */ /* 0x000fe20000011406 */
[----:B------:R-:W-:Y:S01]  /*13130*/  ULDC.64 UR4, c[0x0][0xae8] ;  /* 0x0002ba0000047ab9 */ /* 0x000fe20000000a00 */
[----:B------:R-:W-:Y:S02]  /*13140*/  IMAD R6, R26, UR6, RZ ;  /* 0x000000061a067c24 */ /* 0x000fe4000f8e02ff */
[----:B------:R-:W-:Y:S02]  /*13150*/  IMAD.IADD R9, R30, 0x1, -R9 ;  /* 0x000000011e097824 */ /* 0x000fe400078e0a09 */
[----:B------:R-:W-:Y:S02]  /*13160*/  IMAD.IADD R5, R5, 0x1, R7 ;  /* 0x0000000105057824 */ /* 0x000fe400078e0207 */
[----:B------:R-:W-:-:S02]  /*13170*/  IMAD R0, R9, 0x20, R24 ;  /* 0x0000002009007824 */ /* 0x000fc400078e0218 */
[----:B------:R-:W-:Y:S01]  /*13180*/  IMAD.WIDE.U32 R4, R201, UR4, R4 ;  /* 0x00000004c9047c25 */ /* 0x000fe2000f8e0004 */
[----:B---3--:R-:W-:-:S03]  /*13190*/  ISETP.NE.AND P0, PT, R8, 0x1, PT ;  /* 0x000000010800780c */ /* 0x008fc60003f05270 */
[----:B------:R-:W-:Y:S01]  /*131a0*/  IMAD R5, R201, UR5, R5 ;  /* 0x00000005c9057c24 */ /* 0x000fe2000f8e0205 */
[----:B------:R-:W-:Y:S01]  /*131b0*/  ULDC.64 UR4, c[0x0][0xae0] ;  /* 0x0002b80000047ab9 */ /* 0x000fe20000000a00 */
[C---:B------:R-:W-:Y:S02]  /*131c0*/  IMAD R7, R31.reuse, UR7, R6 ;  /* 0x000000071f077c24 */ /* 0x040fe4000f8e0206 */
[----:B------:R-:W-:-:S04]  /*131d0*/  IMAD.WIDE.U32 R4, R31, UR6, R4 ;  /* 0x000000061f047c25 */ /* 0x000fc8000f8e0004 */
[----:B------:R-:W-:Y:S02]  /*131e0*/  IMAD.IADD R5, R5, 0x1, R7 ;  /* 0x0000000105057824 */ /* 0x000fe400078e0207 */
[----:B------:R-:W1:Y:S08]  /*131f0*/  @P0 LDC R10, c[0x0][0xbec] ;  /* 0x0002fb00ff0a0b82 */ /* 0x000e700000000800 */
[----:B------:R-:W3:Y:S01]  /*13200*/  @P0 LDC R11, c[0x0][0xbf0] ;  /* 0x0002fc00ff0b0b82 */ /* 0x000ee20000000800 */
[----:B--2---:R-:W-:-:S04]  /*13210*/  IMAD R9, R25, 0x80, R0 ;  /* 0x0000008019097824 */ /* 0x004fc800078e0200 */
[----:B-1----:R-:W-:-:S04]  /*13220*/  @P0 IMAD.HI.U32 R0, R9, R10, RZ ;  /* 0x0000000a09000227 */ /* 0x002fc800078e00ff */
[----:B------:R-:W-:Y:S01]  /*13230*/  IMAD.MOV.U32 R3, RZ, RZ, R9 ;  /* 0x000000ffff037224 */ /* 0x000fe200078e0009 */
[----:B---3--:R-:W-:-:S04]  /*13240*/  @P0 SHF.R.U32.HI R3, RZ, R11, R0 ;  /* 0x0000000bff030219 */ /* 0x008fc80000011600 */
        /* <DEDUP_REMOVED lines=15> */
[----:B------:R-:W-:-:S04]  /*13340*/  UMOV UR4, 0xffffffff ;  /* 0xffffffff00047882 */ /* 0x000fc80000000000 */
[----:B------:R-:W-:Y:S01]  /*13350*/  LEA.HI.X R20, R4, UR5, R5, 0x1, P0 ;  /* 0x0000000504147c11 */ /* 0x000fe200080f0c05 */
[----:B------:R-:W-:Y:S06]  /*13360*/  BRA.DIV UR4, `(.L_x_9820) ;  /* 0x0000008e04787947 */ /* 0x000fec000b800000 */
[----:B------:R1:W2:Y:S04]  /*13370*/  SHFL.IDX PT, R0, R20, RZ, 0x181f ;  /* 0x00181fff14007589 */ /* 0x0002a800000e0000 */
[----:B------:R1:W3:Y:S02]  /*13380*/  SHFL.IDX PT, R14, R3, RZ, 0x181f ;  /* 0x00181fff030e7589 */ /* 0x0002e400000e0000 */
.L_x_10020:
[----:B------:R-:W-:Y:S01]  /*13390*/  IMAD R21, R21, R8, RZ ;  /* 0x0000000815157224 */ /* 0x000fe200078e02ff */
[----:B------:R-:W-:Y:S01]  /*133a0*/  BSSY B1, `(.L_x_9821) ;  /* 0x000001f000017945 */ /* 0x000fe20003800000 */
[----:B------:R-:W-:-:S05]  /*133b0*/  IMAD R24, R25, 0x80, R24 ;  /* 0x0000008019187824 */ /* 0x000fca00078e0218 */
        /* <DEDUP_REMOVED lines=16> */
[CC--:B---3--:R-:W-:Y:S02]  /*134c0*/  @!P3 LEA R4, P5, R207.reuse, R14.reuse, 0x1 ;  /* 0x0000000ecf04b211 */ /* 0x0c8fe400078a08ff */
[----:B------:R-:W-:Y:S02]  /*134d0*/  @!P2 LEA R6, P4, R10, R14, 0x1 ;  /* 0x0000000e0a06a211 */ /* 0x000fe400078808ff */
[----:B--2---:R-:W-:Y:S02]  /*134e0*/  @!P3 LEA.HI.X R5, R207, R0, R9, 0x1, P5 ;  /* 0x00000000cf05b211 */ /* 0x004fe400028f0c09 */
[----:B------:R-:W-:-:S02]  /*134f0*/  @!P1 LEA R8, P5, R15, R14, 0x1 ;  /* 0x0000000e0f089211 */ /* 0x000fc400078a08ff */
[----:B------:R-:W-:Y:S01]  /*13500*/  @!P2 LEA.HI.X R7, R10, R0, R11, 0x1, P4 ;  /* 0x000000000a07a211 */ /* 0x000fe200020f0c0b */
[----:B------:R4:W-:Y:S01]  /*13510*/  @!P3 ST.E.128 desc[UR40][R4.64], RZ ;  /* 0x000000ff0400b985 */ /* 0x0009e2000c101d28 */
[----:B------:R-:W-:Y:S02]  /*13520*/  SHF.R.S32.HI R13, RZ, 0x1f, R13 ;  /* 0x0000001fff0d7819 */ /* 0x000fe4000001140d */
[C---:B------:R-:W-:Y:S01]  /*13530*/  @!P0 LEA R10, P4, R12.reuse, R14, 0x1 ;  /* 0x0000000e0c0a8211 */ /* 0x040fe200078808ff */
[----:B------:R4:W-:Y:S01]  /*13540*/  @!P2 ST.E.128 desc[UR40][R6.64], RZ ;  /* 0x000000ff0600a985 */ /* 0x0009e2000c101d28 */
[-C--:B------:R-:W-:Y:S02]  /*13550*/  @!P1 LEA.HI.X R9, R15, R0.reuse, R25, 0x1, P5 ;  /* 0x000000000f099211 */ /* 0x080fe400028f0c19 */
[----:B------:R-:W-:-:S03]  /*13560*/  @!P0 LEA.HI.X R11, R12, R0, R13, 0x1, P4 ;  /* 0x000000000c0b8211 */ /* 0x000fc600020f0c0d */
[----:B------:R4:W-:Y:S04]  /*13570*/  @!P1 ST.E.128 desc[UR40][R8.64], RZ ;  /* 0x000000ff08009985 */ /* 0x0009e8000c101d28 */
[----:B------:R4:W-:Y:S02]  /*13580*/  @!P0 ST.E.128 desc[UR40][R10.64], RZ ;  /* 0x000000ff0a008985 */ /* 0x0009e4000c101d28 */
.L_x_9822:
[----:B------:R-:W-:Y:S05]  /*13590*/  BSYNC B1 ;  /* 0x0000000000017941 */ /* 0x000fea0003800000 */
.L_x_9821:
[----:B------:R-:W-:-:S03]  /*135a0*/  UMOV UR4, 0xffffffff ;  /* 0xffffffff00047882 */ /* 0x000fc60000000000 */
[----:B------:R-:W-:Y:S05]  /*135b0*/  BRA.DIV UR4, `(.L_x_9823) ;  /* 0x0000008e04187947 */ /* 0x000fea000b800000 */
[----:B--2---:R2:W0:Y:S04]  /*135c0*/  SHFL.IDX PT, R0, R20, 0x1, 0x181f ;  /* 0x00381f0014007f89 */ /* 0x00442800000e0000 */
[----:B---3--:R2:W3:Y:S02]  /*135d0*/  SHFL.IDX PT, R14, R3, 0x1, 0x181f ;  /* 0x00381f00030e7f89 */ /* 0x0084e400000e0000 */
.L_x_10024:
[----:B----4-:R-:W-:Y:S01]  /*135e0*/  VIADD R4, R24, 0x20 ;  /* 0x0000002018047836 */ /* 0x010fe20000000000 */
        /* <DEDUP_REMOVED lines=19> */
[----:B0-----:R-:W-:Y:S02]  /*13720*/  @!P3 LEA.HI.X R5, R207, R0, R8, 0x1, P5 ;  /* 0x00000000cf05b211 */ /* 0x001fe400028f0c08 */
        /* <DEDUP_REMOVED lines=10> */
.L_x_9825:
[----:B------:R-:W-:Y:S05]  /*137d0*/  BSYNC B1 ;  /* 0x0000000000017941 */ /* 0x000fea0003800000 */
.L_x_9824:
[----:B------:R-:W-:-:S03]  /*137e0*/  UMOV UR4, 0xffffffff ;  /* 0xffffffff00047882 */ /* 0x000fc60000000000 */
[----:B------:R-:W-:Y:S05]  /*137f0*/  BRA.DIV UR4, `(.L_x_9826) ;  /* 0x0000008a04d07947 */ /* 0x000fea000b800000 */
[----:B0-----:R0:W0:Y:S04]  /*13800*/  SHFL.IDX PT, R0, R20, 0x2, 0x181f ;  /* 0x00581f0014007f89 */ /* 0x00102800000e0000 */
[----:B---3--:R3:W0:Y:S02]  /*13810*/  SHFL.IDX PT, R14, R3, 0x2, 0x181f ;  /* 0x00581f00030e7f89 */ /* 0x00862400000e0000 */
.L_x_10028:
        /* <DEDUP_REMOVED lines=31> */
.L_x_9828:
[----:B------:R-:W-:Y:S05]  /*13a10*/  BSYNC B1 ;  /* 0x0000000000017941 */ /* 0x000fea0003800000 */
.L_x_9827:
[----:B------:R-:W-:-:S03]  /*13a20*/  UMOV UR4, 0xffffffff ;  /* 0xffffffff00047882 */ /* 0x000fc60000000000 */
[----:B------:R-:W-:Y:S05]  /*13a30*/  BRA.DIV UR4, `(.L_x_9829) ;  /* 0x0000008a04887947 */ /* 0x000fea000b800000 */
[----:B0-----:R0:W0:Y:S04]  /*13a40*/  SHFL.IDX PT, R0, R20, 0x3, 0x181f ;  /* 0x00781f0014007f89 */ /* 0x00102800000e0000 */
[----:B------:R0:W0:Y:S02]  /*13a50*/  SHFL.IDX PT, R14, R3, 0x3, 0x181f ;  /* 0x00781f00030e7f89 */ /* 0x00002400000e0000 */
.L_x_10032:
[----:B0123--:R-:W-:-:S05]  /*13a60*/  VIADD R3, R24, 0x60 ;  /* 0x0000006018037836 */ /* 0x00ffca0000000000 */
[----:B------:R-:W-:-:S13]  /*13a70*/  ISETP.GE.AND P0, PT, R3, R21, PT ;  /* 0x000000150300720c */ /* 0x000fda0003f06270 */
[----:B------:R-:W-:Y:S05]  /*13a80*/  @P0 BRA `(.L_x_9812) ;  /* 0x00000000006c0947 */ /* 0x000fea0003800000 */
[C---:B----4-:R-:W-:Y:S01]  /*13a90*/  VIADD R10, R207.reuse, 0x40 ;  /* 0x00000040cf0a7836 */ /* 0x050fe20000000000 */
        /* <DEDUP_REMOVED lines=13> */
[CC--:B------:R-:W-:Y:S02]  /*13b70*/  @!P3 LEA R4, P5, R207.reuse, R14.reuse, 0x1 ;  /* 0x0000000ecf04b211 */ /* 0x0c0fe400078a08ff */
        /* <DEDUP_REMOVED lines=12> */
.L_x_9812:
[----:B------:R-:W-:Y:S05]  /*13c40*/  BSYNC B0 ;  /* 0x0000000000007941 */ /* 0x000fea0003800000 */
.L_x_9798:
[----:B------:R-:W-:Y:S02]  /*13c50*/  ULDC UR4, c[0x0][0xc3c] ;  /* 0x00030f0000047ab9 */ /* 0x000fe40000000800 */
[----:B------:R-:W-:-:S13]  /*13c60*/  ISETP.GE.AND P0, PT, R51, UR4, PT ;  /* 0x0000000433007c0c */ /* 0x000fda000bf06270 */
[----:B------:R-:W-:Y:S05]  /*13c70*/  @!P0 BRA `(.L_x_9830) ;  /* 0xfffffedc00008947 */ /* 0x000fea000383ffff */
[----:B------:R-:W-:Y:S05]  /*13c80*/  BRA `(.L_x_9674) ;  /* 0x0000007000087947 */ /* 0x000fea0003800000 */
.L_x_9672:
[----:B------:R-:W-:-:S08]  /*13c90*/  NOP ;  /* 0x0000000000007918 */ /* 0x000fd00000000000 */
[----:B------:R-:W0:-:S00]  /*13ca0*/  USETMAXREG.DEALLOC.CTAPOOL 0x28 ;  /* 0x00000028000079c8 */ /* 0x000e0000080e0500 */
[----:B0-----:R-:W2:Y:S01]  /*13cb0*/  LDL.LU R3, [R1] ;  /* 0x0000000001037983 */ /* 0x001ea20000300800 */
[----:B------:R-:W-:Y:S01]  /*13cc0*/  LOP3.LUT R2, R2, 0x3, RZ, 0xc0, !PT ;  /* 0x0000000302027812 */ /* 0x000fe200078ec0ff */
[----:B------:R-:W-:-:S05]  /*13cd0*/  IMAD.MOV.U32 R6, RZ, RZ, RZ ;  /* 0x000000ffff067224 */ /* 0x000fca00078e00ff */
[----:B------:R-:W0:Y:S02]  /*13ce0*/  SHFL.IDX PT, R2, R2, RZ, 0x1f ;  /* 0x00001fff02027589 */ /* 0x000e2400000e0000 */
[----:B0-----:R-:W-:Y:S02]  /*13cf0*/  ISETP.NE.AND P0, PT, R2, RZ, PT ;  /* 0x000000ff0200720c */ /* 0x001fe40003f05270 */
[----:B--2---:R-:W-:-:S11]  /*13d00*/  LOP3.LUT R3, R3, 0xffffff7f, RZ, 0xc0, !PT ;  /* 0xffffff7f03037812 */ /* 0x004fd600078ec0ff */
[----:B------:R-:W-:-:S05]  /*13d10*/  @P0 LOP3.LUT R3, R3, 0x80, RZ, 0xfc, !PT ;  /* 0x0000008003030812 */ /* 0x000fca00078efcff */
[----:B------:R0:W-:Y:S01]  /*13d20*/  STL [R1], R3 ;  /* 0x0000000301007387 */ /* 0x0001e20000100800 */
        /* <DEDUP_REMOVED lines=8> */
.L_x_9831:
        /* <DEDUP_REMOVED lines=43> */
.L_x_9835:
        /* <DEDUP_REMOVED lines=37> */
.L_x_9833:
        /* <DEDUP_REMOVED lines=18> */
.L_x_9836:
        /* <DEDUP_REMOVED lines=58> */
.L_x_9834:
[----:B------:R-:W-:Y:S02]  /*14770*/  IMAD.MOV.U32 R17, RZ, RZ, RZ ;  /* 0x000000ffff117224 */ /* 0x000fe400078e00ff */
[----:B------:R-:W-:Y:S02]  /*14780*/  IMAD.U32 R16, RZ, RZ, UR6 ;  /* 0x00000006ff107e24 */ /* 0x000fe4000f8e00ff */
[----:B------:R-:W-:-:S07]  /*14790*/  IMAD.MOV.U32 R18, RZ, RZ, RZ ;  /* 0x000000ffff127224 */ /* 0x000fce00078e00ff */
.L_x_9837:
[----:B------:R-:W-:-:S13]  /*147a0*/  ISETP.NE.AND P0, PT, R7, RZ, PT ;  /* 0x000000ff0700720c */ /* 0x000fda0003f05270 */
[----:B------:R-:W0:Y:S01]  /*147b0*/  @!P0 S2R R3, SR_CgaCtaId ;  /* 0x0000000000038919 */ /* 0x000e220000008800 */
[----:B------:R-:W-:-:S04]  /*147c0*/  @!P0 MOV R2, 0x400 ;  /* 0x0000040000028802 */ /* 0x000fc80000000f00 */
[----:B0-----:R-:W-:-:S05]  /*147d0*/  @!P0 LEA R2, R3, R2, 0x18 ;  /* 0x0000000203028211 */ /* 0x001fca00078ec0ff */
[----:B------:R2:W-:Y:S01]  /*147e0*/  @!P0 STS.128 [R2+0x228d0], R16 ;  /* 0x0228d01002008388 */ /* 0x0005e20000000c00 */
[----:B------:R-:W-:Y:S06]  /*147f0*/  BAR.ARV 0x5, 0x180 ;  /* 0x0146000000007b1d */ /* 0x000fec0000002000 */
.L_x_9832:
[----:B------:R3:W-:Y:S01]  /*14800*/  STL [R1+0x24], RZ ;  /* 0x000024ff01007387 */ /* 0x0007e20000100800 */
[----:B------:R-:W-:Y:S01]  /*14810*/  ULDC UR4, c[0x0][0xc3c] ;  /* 0x00030f0000047ab9 */ /* 0x000fe20000000800 */
[----:B------:R-:W-:Y:S01]  /*14820*/  IMAD.MOV.U32 R25, RZ, RZ, 0x1 ;  /* 0x00000001ff197424 */ /* 0x000fe200078e00ff */
[----:B-1----:R-:W-:Y:S01]  /*14830*/  ISETP.GE.AND P0, PT, R19, UR4, PT ;  /* 0x0000000413007c0c */ /* 0x002fe2000bf06270 */
[----:B------:R-:W-:-:S12]  /*14840*/  IMAD.MOV.U32 R24, RZ, RZ, RZ ;  /* 0x000000ffff187224 */ /* 0x000fd800078e00ff */
[----:B---3--:R-:W-:Y:S05]  /*14850*/  @P0 BRA `(.L_x_9838) ;  /* 0x00000060003c0947 */ /* 0x008fea0003800000 */
[----:B------:R-:W1:Y:S01]  /*14860*/  S2UR UR5, SR_CgaCtaId ;  /* 0x00000000000579c3 */ /* 0x000e620000008800 */
[C---:B--2---:R-:W-:Y:S01]  /*14870*/  IMAD.SHL.U32 R2, R0.reuse, 0x8, RZ ;  /* 0x0000000800027824 */ /* 0x044fe200078e00ff */
[----:B------:R-:W-:Y:S01]  /*14880*/  LOP3.LUT R4, R0, 0x7f, RZ, 0xc0, !PT ;  /* 0x0000007f00047812 */ /* 0x000fe200078ec0ff */
[----:B------:R-:W-:Y:S01]  /*14890*/  UMOV UR4, 0x400 ;  /* 0x0000040000047882 */ /* 0x000fe20000000000 */
[----:B------:R2:W-:Y:S01]  /*148a0*/  STL [R1+0x24], RZ ;  /* 0x000024ff01007387 */ /* 0x0005e20000100800 */
[----:B------:R-:W-:Y:S01]  /*148b0*/  BSSY B8, `(.L_x_9838) ;  /* 0x0000609000087945 */ /* 0x000fe20003800000 */
[----:B0-----:R-:W-:Y:S01]  /*148c0*/  LOP3.LUT R3, R2, 0x1f8, RZ, 0xc0, !PT ;  /* 0x000001f802037812 */ /* 0x001fe200078ec0ff */
[----:B------:R-:W-:Y:S01]  /*148d0*/  IMAD.SHL.U32 R28, R4, 0x8, RZ ;  /* 0x00000008041c7824 */ /* 0x000fe200078e00ff */
[----:B------:R-:W-:Y:S01]  /*148e0*/  LOP3.LUT R2, R2, 0x38, RZ, 0xc0, !PT ;  /* 0x0000003802027812 */ /* 0x000fe200078ec0ff */
[----:B------:R-:W-:Y:S01]  /*148f0*/  IMAD.MOV.U32 R26, RZ, RZ, 0x1 ;  /* 0x00000001ff1a7424 */ /* 0x000fe200078e00ff */
        /* <DEDUP_REMOVED lines=8> */
[----:B------:R-:W-:Y:S01]  /*14980*/  LOP3.LUT R4, R37, 0x2, RZ, 0xfc, !PT ;  /* 0x0000000225047812 */ /* 0x000fe200078efcff */
[----:B------:R-:W-:Y:S01]  /*14990*/  ULDC UR36, c[0x0][0xc] ;  /* 0x0000030000247ab9 */ /* 0x000fe20000000800 */
[----:B------:R-:W-:-:S02]  /*149a0*/  LOP3.LUT R3, R3, 0x70, R0, 0xf8, !PT ;  /* 0x0000007003037812 */ /* 0x000fc400078ef800 */
[C---:B------:R-:W-:Y:S01]  /*149b0*/  LOP3.LUT R0, R2.reuse, 0x40, RZ, 0xfc, !PT ;  /* 0x0000004002007812 */ /* 0x040fe200078efcff */
[----:B-1----:R-:W-:Y:S01]  /*149c0*/  ULEA UR4, UR5, UR4, 0x18 ;  /* 0x0000000405047291 */ /* 0x002fe2000f8ec03f */
[C---:B------:R-:W-:Y:S02]  /*149d0*/  LOP3.LUT R3, R2.reuse, 0x80, RZ, 0xfc, !PT ;  /* 0x0000008002037812 */ /* 0x040fe400078efcff */
[----:B------:R-:W-:-:S03]  /*149e0*/  LOP3.LUT R2, R2, 0xc0, RZ, 0xfc, !PT ;  /* 0x000000c002027812 */ /* 0x000fc600078efcff */
[----:B------:R-:W-:-:S04]  /*149f0*/  IMAD.U32 R22, RZ, RZ, UR4 ;  /* 0x00000004ff167e24 */ /* 0x000fc8000f8e00ff */
[----:B------:R-:W-:-:S05]  /*14a00*/  IMAD R0, R28, 0x2, R22 ;  /* 0x000000021c007824 */ /* 0x000fca00078e0216 */
[----:B------:R2:W-:Y:S02]  /*14a10*/  STL [R1+0x4], R0 ;  /* 0x0000040001007387 */ /* 0x0005e40000100800 */
.L_x_9939:
[----:B------:R-:W0:Y:S02]  /*14a20*/  LDC.64 R34, c[0x0][0xc88] ;  /* 0x00032200ff227b82 */ /* 0x000e240000000a00 */
[----:B0-----:R-:W-:-:S06]  /*14a30*/  IMAD.WIDE R34, R19, 0x4, R34 ;  /* 0x0000000413227825 */ /* 0x001fcc00078e0222 */
        /* <DEDUP_REMOVED lines=26> */
[----:B---3--:R-:W-:-:S03]  /*14be0*/  IADD3 R4, P4, R31, UR6, RZ ;  /* 0x000000061f047c10 */ /* 0x008fc6000ff9e0ff */
        /* <DEDUP_REMOVED lines=20> */
[----:B----4-:R-:W-:Y:S06]  /*14d30*/  @P1 BRA `(.L_x_9839) ;  /* 0x0000000000141947 */ /* 0x010fec0003800000 */
[----:B------:R-:W-:Y:S05]  /*14d40*/  @!P0 BRA `(.L_x_9839) ;  /* 0x0000000000108947 */ /* 0x000fea0003800000 */
[----:B------:R-:W2:Y:S04]  /*14d50*/  LDG.E R7, desc[UR40][R2.64] ;  /* 0x0000002802077981 */ /* 0x000ea8000c1e1900 */
[----:B------:R-:W2:Y:S02]  /*14d60*/  LDG.E R10, desc[UR40][R2.64+0x4] ;  /* 0x00000428020a7981 */ /* 0x000ea4000c1e1900 */
[----:B--2---:R-:W-:-:S05]  /*14d70*/  IMAD.IADD R2, R10, 0x1, -R7 ;  /* 0x000000010a027824 */ /* 0x004fca00078e0a07 */
[----:B------:R0:W-:Y:S02]  /*14d80*/  STL [R1+0x18], R2 ;  /* 0x0000180201007387 */ /* 0x0001e40000100800 */
.L_x_9839:
        /* <DEDUP_REMOVED lines=14> */
.L_x_9840:
        /* <DEDUP_REMOVED lines=9> */
.L_x_9841:
        /* <DEDUP_REMOVED lines=10> */
[----:B------:R0:W-:Y:S02]  /*14fa0*/  STL [R1+0x8], R3 ;  /* 0x0000080301007387 */ /* 0x0001e40000100800 */
[----:B------:R-:W-:-:S05]  /*14fb0*/  IMAD.HI R4, R4, 0x2aaaaaab, RZ ;  /* 0x2aaaaaab04047827 */ /* 0x000fca00078e02ff */
[----:B------:R-:W-:Y:S01]  /*14fc0*/  SHF.R.U32.HI R2, RZ, 0x1f, R4 ;  /* 0x0000001fff027819 */ /* 0x000fe20000011604 */
[----:B0-----:R-:W-:-:S03]  /*14fd0*/  IMAD.MOV.U32 R3, RZ, RZ, RZ ;  /* 0x000000ffff037224 */ /* 0x001fc600078e00ff */
[----:B------:R-:W-:Y:S01]  /*14fe0*/  LEA.HI.SX32 R4, R4, R2, 0x1c ;  /* 0x0000000204047211 */ /* 0x000fe200078fe2ff */
        /* <DEDUP_REMOVED lines=30> */
.L_x_9843:
[----:B------:R-:W-:Y:S05]  /*151d0*/  BSYNC B0 ;  /* 0x0000000000007941 */ /* 0x000fea0003800000 */
.L_x_9842:
        /* <DEDUP_REMOVED lines=25> */
.L_x_10035:
[----:B-1----:R-:W-:Y:S02]  /*15370*/  ISETP.NE.AND P0, PT, R14, RZ, PT ;  /* 0x000000ff0e00720c */ /* 0x002fe40003f05270 */
[----:B------:R-:W-:-:S11]  /*15380*/  PLOP3.LUT P6, PT, PT, PT, PT, 0x8, 0x0 ;  /* 0x000000000000781c */ /* 0x000fd60003fce170 */
[----:B------:R-:W-:Y:S05]  /*15390*/  @P0 BRA `(.L_x_9847) ;  /* 0x00000000000c0947 */ /* 0x000fea0003800000 */
[----:B------:R-:W-:-:S03]  /*153a0*/  UMOV UR4, 0xffffffff ;  /* 0xffffffff00047882 */ /* 0x000fc60000000000 */
[----:B------:R-:W-:Y:S05]  /*153b0*/  BRA.DIV UR4, `(.L_x_9848) ;  /* 0x0000007204a47947 */ /* 0x000fea000b800000 */
[----:B------:R-:W-:-:S13]  /*153c0*/  ELECT P6, URZ, PT ;  /* 0x00000000003f782f */ /* 0x000fda00038c0000 */
.L_x_9847:
        /* <DEDUP_REMOVED lines=9> */
.L_x_10038:
[----:B------:R-:W-:Y:S05]  /*15460*/  BSYNC B1 ;  /* 0x0000000000017941 */ /* 0x000fea0003800000 */
.L_x_9849:
        /* <DEDUP_REMOVED lines=10> */
.L_x_10039:
[----:B------:R-:W-:Y:S05]  /*15510*/  BSYNC B2 ;  /* 0x0000000000027941 */ /* 0x000fea0003800000 */
.L_x_9853:
        /* <DEDUP_REMOVED lines=9> */
.L_x_9856:
[----:B------:R-:W-:Y:S05]  /*155b0*/  BSYNC B2 ;  /* 0x0000000000027941 */ /* 0x000fea0003800000 */
.L_x_9855:
        /* <DEDUP_REMOVED lines=12> */
.L_x_9857:
        /* <DEDUP_REMOVED lines=13> */
.L_x_10040:
[----:B------:R-:W-:Y:S05]  /*15750*/  BSYNC B2 ;  /* 0x0000000000027941 */ /* 0x000fea0003800000 */
.L_x_9858:
        /* <DEDUP_REMOVED lines=11> */
.L_x_9861:
[----:B------:R-:W-:Y:S05]  /*15810*/  BSYNC B2 ;  /* 0x0000000000027941 */ /* 0x000fea0003800000 */
.L_x_9860:
        /* <DEDUP_REMOVED lines=9> */
.L_x_9862:
        /* <DEDUP_REMOVED lines=15> */
.L_x_9863:
        /* <DEDUP_REMOVED lines=15> */
.L_x_9864:
        /* <DEDUP_REMOVED lines=15> */
.L_x_9865:
        /* <DEDUP_REMOVED lines=10> */
.L_x_9852:
[----:B------:R-:W-:Y:S05]  /*15c20*/  BSYNC B1 ;  /* 0x0000000000017941 */ /* 0x000fea0003800000 */
.L_x_9851:
        /* <DEDUP_REMOVED lines=9> */
.L_x_9881:
        /* <DEDUP_REMOVED lines=11> */
.L_x_10041:
[----:B------:R-:W-:Y:S05]  /*15d70*/  BSYNC B2 ;  /* 0x0000000000027941 */ /* 0x000fea0003800000 */
.L_x_9868:
        /* <DEDUP_REMOVED lines=9> */
.L_x_9871:
[----:B------:R-:W-:Y:S05]  /*15e10*/  BSYNC B2 ;  /* 0x0000000000027941 */ /* 0x000fea0003800000 */
.L_x_9870:
        /* <DEDUP_REMOVED lines=11> */
.L_x_9872:
        /* <DEDUP_REMOVED lines=13> */
.L_x_10042:
[----:B------:R-:W-:Y:S05]  /*15fa0*/  BSYNC B2 ;  /* 0x0000000000027941 */ /* 0x000fea0003800000 */
.L_x_9873:
        /* <DEDUP_REMOVED lines=11> */
.L_x_9876:
[----:B------:R-:W-:Y:S05]  /*16060*/  BSYNC B2 ;  /* 0x0000000000027941 */ /* 0x000fea0003800000 */
.L_x_9875:
        /* <DEDUP_REMOVED lines=9> */
.L_x_9877:
        /* <DEDUP_REMOVED lines=15> */
.L_x_9878:
        /* <DEDUP_REMOVED lines=15> */
.L_x_9879:
        /* <DEDUP_REMOVED lines=15> */
.L_x_9880:
        /* <DEDUP_REMOVED lines=10> */
.L_x_9867:
[----:B------:R-:W-:Y:S05]  /*16470*/  BSYNC B1 ;  /* 0x0000000000017941 */ /* 0x000fea0003800000 */
.L_x_9866:
        /* <DEDUP_REMOVED lines=8> */
.L_x_9845:
[----:B------:R-:W-:Y:S05]  /*16500*/  BSYNC B0 ;  /* 0x0000000000007941 */ /* 0x000fea0003800000 */
.L_x_9844:
        /* <DEDUP_REMOVED lines=33> */
.L_x_9883:
[----:B------:R-:W-:Y:S05]  /*16720*/  BSYNC B0 ;  /* 0x0000000000007941 */ /* 0x000fea0003800000 */
.L_x_9882:
        /* <DEDUP_REMOVED lines=23> */
.L_x_9885:
        /* <DEDUP_REMOVED lines=20> */
.L_x_9888:
[----:B------:R-:W-:Y:S05]  /*169e0*/  BSYNC B6 ;  /* 0x0000000000067941 */ /* 0x000fea0003800000 */
.L_x_9887:
        /* <DEDUP_REMOVED lines=20> */
.L_x_9891:
        /* <DEDUP_REMOVED lines=15> */
.L_x_9890:
[----:B------:R-:W-:Y:S05]  /*16c20*/  BSYNC B6 ;  /* 0x0000000000067941 */ /* 0x000fea0003800000 */
.L_x_9889:
[----:B------:R-:W2:Y:S01]  /*16c30*/  LDL R20, [R1+0x8] ;  /* 0x0000080001147983 */ /* 0x000ea20000100800 */
[----:B------:R-:W-:Y:S01]  /*16c40*/  ULDC.64 UR4, c[0x0][0x9f8] ;  /* 0x00027e0000047ab9 */ /* 0x000fe20000000a00 */
[----:B------:R-:W1:Y:S01]  /*16c50*/  LDC R8, c[0x0][0x430] ;  /* 0x00010c00ff087b82 */ /* 0x000e620000000800 */
[----:B------:R-:W-:Y:S01]  /*16c60*/  ISETP.NE.U32.AND P0, PT, RZ, UR4, PT ;  /* 0x00000004ff007c0c */ /* 0x000fe2000bf05070 */
[----:B------:R-:W3:Y:S03]  /*16c70*/  LDL.LU R9, [R1] ;  /* 0x0000000001097983 */ /* 0x000ee60000300800 */
[----:B------:R-:W-:Y:S01]  /*16c80*/  ISETP.NE.AND.EX P0, PT, RZ, UR5, PT, P0 ;  /* 0x00000005ff007c0c */ /* 0x000fe2000bf05300 */
[----:B------:R-:W4:-:S12]  /*16c90*/  S2R R21, SR_TID.X ;  /* 0x0000000000157919 */ /* 0x000f180000002100 */
[----:B------:R-:W-:Y:S01]  /*16ca0*/  @P0 IADD3 R2, P1, R31, UR4, RZ ;  /* 0x000000041f020c10 */ /* 0x000fe2000ff3e0ff */
[----:B------:R-:W-:Y:S01]  /*16cb0*/  VIADD R0, R35, 0xffffffff ;  /* 0xffffffff23007836 */ /* 0x000fe20000000000 */
[----:B------:R-:W1:Y:S01]  /*16cc0*/  S2R R10, SR_TID.X ;  /* 0x00000000000a7919 */ /* 0x000e620000002100 */
[----:B------:R-:W-:Y:S01]  /*16cd0*/  ULDC UR4, c[0x0][0x2f4] ;  /* 0x0000bd0000047ab9 */ /* 0x000fe20000000800 */
[----:B0-----:R-:W-:Y:S02]  /*16ce0*/  @P0 IADD3.X R3, R32, UR5, RZ, P1, !PT ;  /* 0x0000000520030c10 */ /* 0x001fe40008ffe4ff */
[----:B----4-:R-:W-:-:S03]  /*16cf0*/  LOP3.LUT R21, R21, 0x7f, RZ, 0xc0, !PT ;  /* 0x0000007f15157812 */ /* 0x010fc600078ec0ff */
[----:B------:R0:W4:Y:S01]  /*16d00*/  @P0 LDG.E R27, desc[UR40][R2.64] ;  /* 0x00000028021b0981 */ /* 0x000122000c1e1900 */
[----:B------:R-:W-:Y:S01]  /*16d10*/  IMAD.MOV.U32 R35, RZ, RZ, RZ ;  /* 0x000000ffff237224 */ /* 0x000fe200078e00ff */
[----:B------:R-:W-:Y:S01]  /*16d20*/  ULDC UR5, c[0x0][0x320] ;  /* 0x0000c80000057ab9 */ /* 0x000fe20000000800 */
[----:B------:R-:W-:Y:S02]  /*16d30*/  SHF.R.U32.HI R33, RZ, 0x3, R21 ;  /* 0x00000003ff217819 */ /* 0x000fe40000011615 */
[----:B------:R-:W0:Y:S01]  /*16d40*/  S2R R21, SR_TID.X ;  /* 0x0000000000157919 */ /* 0x000e220000002100 */
[----:B-1----:R-:W-:-:S13]  /*16d50*/  ISETP.NE.AND P1, PT, R8, 0x1, PT ;  /* 0x000000010800780c */ /* 0x002fda0003f25270 */
[----:B------:R-:W1:Y:S08]  /*16d60*/  @P1 LDC R5, c[0x0][0x434] ;  /* 0x00010d00ff051b82 */ /* 0x000e700000000800 */
[----:B------:R-:W1:Y:S01]  /*16d70*/  @P1 LDC R4, c[0x0][0x438] ;  /* 0x00010e00ff041b82 */ /* 0x000e620000000800 */
[----:B0-----:R-:W-:-:S05]  /*16d80*/  IMAD.SHL.U32 R21, R21, 0x10, RZ ;  /* 0x0000001015157824 */ /* 0x001fca00078e00ff */
[----:B------:R-:W-:-:S05]  /*16d90*/  LOP3.LUT R21, R33, 0x70, R21, 0xf8, !PT ;  /* 0x0000007021157812 */ /* 0x000fca00078ef815 */
[----:B------:R-:W-:Y:S02]  /*16da0*/  IMAD R36, R0, 0x60, R21 ;  /* 0x0000006000247824 */ /* 0x000fe400078e0215 */
[----:B------:R-:W-:-:S05]  /*16db0*/  IMAD.SHL.U32 R10, R10, 0x8, RZ ;  /* 0x000000080a0a7824 */ /* 0x000fca00078e00ff */
[----:B------:R-:W-:Y:S01]  /*16dc0*/  LOP3.LUT R10, R10, 0x38, RZ, 0xc0, !PT ;  /* 0x000000380a0a7812 */ /* 0x000fe200078ec0ff */
[----:B------:R-:W-:Y:S01]  /*16dd0*/  UMOV UR6, 0xffffffff ;  /* 0xffffffff00067882 */ /* 0x000fe20000000000 */
[----:B--2---:R-:W-:-:S04]  /*16de0*/  ISETP.GE.AND P0, PT, R36, R20, PT ;  /* 0x000000142400720c */ /* 0x004fc80003f06270 */
[----:B------:R-:W-:Y:S01]  /*16df0*/  ISETP.GT.U32.OR P0, PT, R21, 0x5f, P0 ;  /* 0x0000005f1500780c */ /* 0x000fe20000704470 */
[----:B------:R-:W-:-:S12]  /*16e00*/  IMAD.IADD R36, R36, 0x1, R30 ;  /* 0x0000000124247824 */ /* 0x000fd800078e021e */
[----:B------:R-:W0:Y:S01]  /*16e10*/  @!P0 LDC.64 R2, c[0x0][0x428] ;  /* 0x00010a00ff028b82 */ /* 0x000e220000000a00 */
[----:B-1----:R-:W-:-:S04]  /*16e20*/  @P1 IMAD.HI.U32 R5, R36, R5, RZ ;  /* 0x0000000524051227 */ /* 0x002fc800078e00ff */
[----:B------:R-:W-:Y:S01]  /*16e30*/  IMAD.MOV.U32 R6, RZ, RZ, R36 ;  /* 0x000000ffff067224 */ /* 0x000fe200078e0024 */
[----:B------:R-:W-:-:S04]  /*16e40*/  @P1 SHF.R.U32.HI R6, RZ, R4, R5 ;  /* 0x00000004ff061219 */ /* 0x000fc80000011605 */
[--C-:B------:R-:W-:Y:S01]  /*16e50*/  @!P0 SHF.R.S32.HI R5, RZ, 0x1f, R6.reuse ;  /* 0x0000001fff058819 */ /* 0x100fe20000011406 */
[----:B------:R-:W-:Y:S01]  /*16e60*/  @!P0 IMAD.MOV.U32 R4, RZ, RZ, R6 ;  /* 0x000000ffff048224 */ /* 0x000fe200078e0006 */
[----:B----4-:R-:W-:-:S03]  /*16e70*/  SHF.R.S32.HI R33, RZ, 0x1f, R27 ;  /* 0x0000001fff217819 */ /* 0x010fc6000001141b */
[----:B0-----:R-:W-:-:S04]  /*16e80*/  @!P0 IMAD.WIDE.U32 R4, R27, R2, R4 ;  /* 0x000000021b048225 */ /* 0x001fc800078e0004 */
[----:B------:R-:W-:-:S04]  /*16e90*/  @!P0 IMAD R7, R33, R2, RZ ;  /* 0x0000000221078224 */ /* 0x000fc800078e02ff */
[----:B------:R-:W-:Y:S02]  /*16ea0*/  @!P0 IMAD R7, R27, R3, R7 ;  /* 0x000000031b078224 */ /* 0x000fe400078e0207 */
[----:B------:R-:W0:Y:S02]  /*16eb0*/  @!P0 LDC.64 R2, c[0x0][0x418] ;  /* 0x00010600ff028b82 */ /* 0x000e240000000a00 */
[----:B------:R-:W-:Y:S01]  /*16ec0*/  @!P0 IMAD.IADD R7, R5, 0x1, R7 ;  /* 0x0000000105078824 */ /* 0x000fe200078e0207 */
[----:B0-----:R-:W-:-:S04]  /*16ed0*/  @!P0 LEA R2, P1, R4, R2, 0x2 ;  /* 0x0000000204028211 */ /* 0x001fc800078210ff */
[----:B------:R-:W-:-:S05]  /*16ee0*/  @!P0 LEA.HI.X R3, R4, R3, R7, 0x2, P1 ;  /* 0x0000000304038211 */ /* 0x000fca00008f1407 */
[----:B------:R0:W5:Y:S01]  /*16ef0*/  @!P0 LDG.E R35, desc[UR40][R2.64] ;  /* 0x0000002802238981 */ /* 0x000162000c1e1900 */
[----:B------:R-:W-:Y:S02]  /*16f00*/  ISETP.GT.U32.AND P0, PT, R21, 0x5f, PT ;  /* 0x0000005f1500780c */ /* 0x000fe40003f04070 */
[----:B------:R-:W1:Y:S01]  /*16f10*/  S2R R21, SR_TID.X ;  /* 0x0000000000157919 */ /* 0x000e620000002100 */
[----:B------:R-:W-:Y:S02]  /*16f20*/  ISETP.GE.AND P1, PT, R10, UR4, PT ;  /* 0x000000040a007c0c */ /* 0x000fe4000bf26270 */
[----:B---3--:R-:W-:-:S08]  /*16f30*/  LOP3.LUT R9, R9, 0xffffffdf, RZ, 0xc0, !PT ;  /* 0xffffffdf09097812 */ /* 0x008fd000078ec0ff */
[----:B------:R-:W-:-:S04]  /*16f40*/  @P0 LOP3.LUT R9, R9, 0x20, RZ, 0xfc, !PT ;  /* 0x0000002009090812 */ /* 0x000fc800078efcff */
[----:B------:R-:W-:Y:S01]  /*16f50*/  LOP3.LUT R9, R9, 0xfffffffe, RZ, 0xc0, !PT ;  /* 0xfffffffe09097812 */ /* 0x000fe200078ec0ff */
[----:B-1----:R-:W-:-:S05]  /*16f60*/  IMAD.SHL.U32 R21, R21, 0x8, RZ ;  /* 0x0000000815157824 */ /* 0x002fca00078e00ff */
[----:B------:R-:W-:-:S04]  /*16f70*/  LOP3.LUT R21, R21, 0x38, RZ, 0xc0, !PT ;  /* 0x0000003815157812 */ /* 0x000fc800078ec0ff */
[----:B------:R-:W-:-:S04]  /*16f80*/  LOP3.LUT R11, R21, 0x40, RZ, 0xfc, !PT ;  /* 0x00000040150b7812 */ /* 0x000fc800078efcff */
[----:B------:R-:W-:Y:S02]  /*16f90*/  ISETP.GE.AND P3, PT, R11, UR5, PT ;  /* 0x000000050b007c0c */ /* 0x000fe4000bf66270 */
[----:B------:R-:W-:Y:S02]  /*16fa0*/  @P1 LOP3.LUT R9, R9, 0x1, RZ, 0xfc, !PT ;  /* 0x0000000109091812 */ /* 0x000fe400078efcff */
[C---:B------:R-:W-:Y:S02]  /*16fb0*/  LOP3.LUT R11, R10.reuse, 0x80, RZ, 0xfc, !PT ;  /* 0x000000800a0b7812 */ /* 0x040fe400078efcff */
[----:B------:R-:W-:Y:S02]  /*16fc0*/  LOP3.LUT R9, R9, 0xfffffff7, RZ, 0xc0, !PT ;  /* 0xfffffff709097812 */ /* 0x000fe400078ec0ff */
[----:B------:R-:W-:Y:S02]  /*16fd0*/  ISETP.GE.AND P2, PT, R11, UR5, PT ;  /* 0x000000050b007c0c */ /* 0x000fe4000bf46270 */
[----:B------:R-:W-:-:S03]  /*16fe0*/  ISETP.GE.AND P0, PT, R10, UR5, PT ;  /* 0x000000050a007c0c */ /* 0x000fc6000bf06270 */
[----:B------:R-:W-:-:S04]  /*16ff0*/  @P3 LOP3.LUT R9, R9, 0x8, RZ, 0xfc, !PT ;  /* 0x0000000809093812 */ /* 0x000fc800078efcff */
[----:B------:R-:W-:Y:S02]  /*17000*/  LOP3.LUT R9, R9, 0xffffffef, RZ, 0xc0, !PT ;  /* 0xffffffef09097812 */ /* 0x000fe400078ec0ff */
[----:B------:R-:W-:Y:S02]  /*17010*/  LOP3.LUT R10, R10, 0xc0, RZ, 0xfc, !PT ;  /* 0x000000c00a0a7812 */ /* 0x000fe400078efcff */
[----:B------:R-:W-:Y:S02]  /*17020*/  LOP3.LUT R9, R9, 0xfffffffb, RZ, 0xc0, !PT ;  /* 0xfffffffb09097812 */ /* 0x000fe400078ec0ff */
[----:B------:R-:W-:Y:S02]  /*17030*/  ISETP.GE.AND P1, PT, R10, UR5, PT ;  /* 0x000000050a007c0c */ /* 0x000fe4000bf26270 */
[----:B------:R-:W-:-:S04]  /*17040*/  @P2 LOP3.LUT R9, R9, 0x4, RZ, 0xfc, !PT ;  /* 0x0000000409092812 */ /* 0x000fc800078efcff */
[----:B------:R-:W-:-:S04]  /*17050*/  @P0 LOP3.LUT R9, R9, 0x10, RZ, 0xfc, !PT ;  /* 0x0000001009090812 */ /* 0x000fc800078efcff */
[----:B------:R-:W-:-:S04]  /*17060*/  LOP3.LUT R9, R9, 0xfffffffd, RZ, 0xc0, !PT ;  /* 0xfffffffd09097812 */ /* 0x000fc800078ec0ff */
[----:B------:R-:W-:-:S05]  /*17070*/  @P1 LOP3.LUT R9, R9, 0x2, RZ, 0xfc, !PT ;  /* 0x0000000209091812 */ /* 0x000fca00078efcff */
[----:B------:R1:W-:Y:S01]  /*17080*/  STL [R1], R9 ;  /* 0x0000000901007387 */ /* 0x0003e20000100800 */
[----:B0-----:R-:W-:-:S04]  /*17090*/  IMAD.MOV R2, RZ, RZ, -R6 ;  /* 0x000000ffff027224 */ /* 0x001fc800078e0a06 */
[----:B------:R-:W-:Y:S01]  /*170a0*/  IMAD R36, R8, R2, R36 ;  /* 0x0000000208247224 */ /* 0x000fe200078e0224 */
[----:B------:R-:W-:Y:S06]  /*170b0*/  BRA.DIV UR6, `(.L_x_9892) ;  /* 0x0000005606e87947 */ /* 0x000fec000b800000 */
.L_x_10045:
[----:B------:R-:W-:Y:S01]  /*170c0*/  LOP3.LUT R3, R37, 0x2, RZ, 0xfc, !PT ;  /* 0x0000000225037812 */ /* 0x000fe200078efcff */
[----:B------:R-:W-:Y:S01]  /*170d0*/  IMAD.MOV.U32 R2, RZ, RZ, R9 ;  /* 0x000000ffff027224 */ /* 0x000fe200078e0009 */
[----:B------:R-:W-:Y:S02]  /*170e0*/  SEL R7, RZ, 0x1, P0 ;  /* 0x00000001ff077807 */ /* 0x000fe40000000000 */
[----:B------:R-:W-:Y:S02]  /*170f0*/  ISETP.NE.AND P0, PT, R3, 0x3, PT ;  /* 0x000000030300780c */ /* 0x000fe40003f05270 */
[----:B------:R-:W-:-:S11]  /*17100*/  LOP3.LUT R2, R2, 0xffffffbf, RZ, 0xc0, !PT ;  /* 0xffffffbf02027812 */ /* 0x000fd600078ec0ff */
[----:B------:R-:W-:-:S05]  /*17110*/  @P0 LOP3.LUT R2, R2, 0x40, RZ, 0xfc, !PT ;  /* 0x0000004002020812 */ /* 0x000fca00078efcff */
[----:B------:R0:W-:Y:S01]  /*17120*/  STL [R1], R2 ;  /* 0x0000000201007387 */ /* 0x0001e20000100800 */
[----:B------:R-:W-:Y:S05]  /*17130*/  @!P0 BRA `(.L_x_9893) ;  /* 0x0000000000048947 */ /* 0x000fea0003800000 */
[----:B------:R-:W-:Y:S01]  /*17140*/  BPT.TRAP 0x1 ;  /* 0x000000040000795c */ /* 0x000fe20000300000 */
.L_x_9893:
[----:B------:R-:W-:Y:S01]  /*17150*/  IMAD R32, R0, -0x60, R20 ;  /* 0xffffffa000207824 */ /* 0x000fe200078e0214 */
[----:B------:R-:W-:Y:S01]  /*17160*/  SHF.L.U32 R0, R25, 0x1f, RZ ;  /* 0x0000001f19007819 */ /* 0x000fe200000006ff */
[----:B------:R-:W-:Y:S01]  /*17170*/  IMAD R31, R24, 0x8, R22 ;  /* 0x00000008181f7824 */ /* 0x000fe200078e0216 */
[----:B------:R-:W-:Y:S03]  /*17180*/  BSSY B0, `(.L_x_9894) ;  /* 0x0000003000007945 */ /* 0x000fe60003800000 */
[----:B------:R-:W2:Y:S02]  /*17190*/  SYNCS.PHASECHK.TRANS64.TRYWAIT P0, [R31+URZ+0x22840], R0 ;  /* 0x022840001f0075a7 */ /* 0x000ea4000800017f */
[----:B--2---:R-:W-:Y:S05]  /*171a0*/  @!P0 BRA `(.L_x_9895) ;  /* 0x0000005400e08947 */ /* 0x004fea0003800000 */
.L_x_10046:
[----:B------:R-:W-:Y:S05]  /*171b0*/  BSYNC B0 ;  /* 0x0000000000007941 */ /* 0x000fea0003800000 */
.L_x_9894:
[----:B0-----:R-:W3:Y:S01]  /*171c0*/  LDL R2, [R1] ;  /* 0x0000000001027983 */ /* 0x001ee20000100800 */
[----:B--2---:R-:W-:Y:S01]  /*171d0*/  SHF.R.S32.HI R0, RZ, 0x1f, R36 ;  /* 0x0000001fff007819 */ /* 0x004fe20000011424 */
[----:B------:R-:W-:Y:S01]  /*171e0*/  ULDC.64 UR4, c[0x0][0x300] ;  /* 0x0000c00000047ab9 */ /* 0x000fe20000000a00 */
[----:B-----5:R-:W-:Y:S01]  /*171f0*/  SHF.R.S32.HI R4, RZ, 0x1f, R35 ;  /* 0x0000001fff047819 */ /* 0x020fe20000011423 */
[----:B------:R-:W0:Y:S01]  /*17200*/  S2R R8, SR_TID.X ;  /* 0x0000000000087919 */ /* 0x000e220000002100 */
[----:B------:R-:W-:Y:S01]  /*17210*/  ULDC.64 UR6, c[0x0][0x2e8] ;  /* 0x0000ba0000067ab9 */ /* 0x000fe20000000a00 */
[----:B------:R2:W-:Y:S04]  /*17220*/  STL [R1+0x28], R0 ;  /* 0x0000280001007387 */ /* 0x0005e80000100800 */
[----:B------:R4:W-:Y:S01]  /*17230*/  STL [R1+0x2c], R4 ;  /* 0x00002c0401007387 */ /* 0x0009e20000100800 */
[----:B--2---:R-:W-:-:S04]  /*17240*/  IMAD R0, R0, UR4, RZ ;  /* 0x0000000400007c24 */ /* 0x004fc8000f8e02ff */
[----:B------:R-:W-:Y:S02]  /*17250*/  IMAD R0, R36, UR5, R0 ;  /* 0x0000000524007c24 */ /* 0x000fe4000f8e0200 */
[----:B0-----:R-:W-:-:S05]  /*17260*/  IMAD.SHL.U32 R8, R8, 0x8, RZ ;  /* 0x0000000808087824 */ /* 0x001fca00078e00ff */
[----:B------:R-:W-:Y:S02]  /*17270*/  LOP3.LUT R8, R8, 0x38, RZ, 0xc0, !PT ;  /* 0x0000003808087812 */ /* 0x000fe400078ec0ff */
[----:B---3--:R-:W-:Y:S01]  /*17280*/  LOP3.LUT P2, RZ, R2, 0x1, RZ, 0xc0, !PT ;  /* 0x0000000102ff7812 */ /* 0x008fe2000784c0ff */
[----:B------:R-:W-:Y:S01]  /*17290*/  IMAD.WIDE.U32 R2, R36, UR4, RZ ;  /* 0x0000000424027c25 */ /* 0x000fe2000f8e00ff */
[----:B------:R-:W-:-:S03]  /*172a0*/  ULDC.64 UR4, c[0x0][0x310] ;  /* 0x0000c40000047ab9 */ /* 0x000fc60000000a00 */
[----:B------:R-:W-:Y:S02]  /*172b0*/  IMAD.IADD R3, R3, 0x1, R0 ;  /* 0x0000000103037824 */ /* 0x000fe400078e0200 */
[----:B------:R-:W-:Y:S02]  /*172c0*/  IMAD R0, R4, UR4, RZ ;  /* 0x0000000404007c24 */ /* 0x000fe4000f8e02ff */
[----:B----4-:R-:W0:Y:S01]  /*172d0*/  S2R R4, SR_TID.X ;  /* 0x0000000000047919 */ /* 0x010e220000002100 */
[----:B------:R-:W-:-:S04]  /*172e0*/  IMAD.WIDE.U32 R2, R35, UR4, R2 ;  /* 0x0000000423027c25 */ /* 0x000fc8000f8e0002 */
[----:B------:R-:W-:Y:S01]  /*172f0*/  IMAD R0, R35, UR5, R0 ;  /* 0x0000000523007c24 */ /* 0x000fe2000f8e0200 */
[----:B------:R-:W-:-:S03]  /*17300*/  ULDC.64 UR4, c[0x0][0x308] ;  /* 0x0000c20000047ab9 */ /* 0x000fc60000000a00 */
[----:B------:R-:W-:Y:S02]  /*17310*/  IMAD.IADD R3, R3, 0x1, R0 ;  /* 0x0000000103037824 */ /* 0x000fe400078e0200 */
[----:B------:R-:W-:Y:S01]  /*17320*/  IMAD.WIDE.U32 R2, R18, UR4, R2 ;  /* 0x0000000412027c25 */ /* 0x000fe2000f8e0002 */
[----:B------:R-:W-:Y:S02]  /*17330*/  UMOV UR4, 0xffffffff ;  /* 0xffffffff00047882 */ /* 0x000fe40000000000 */
[----:B------:R-:W-:Y:S02]  /*17340*/  LEA R0, P0, R2, UR6, 0x1 ;  /* 0x0000000602007c11 */ /* 0x000fe4000f8008ff */
[----:B0-----:R-:W-:-:S04]  /*17350*/  LOP3.LUT R4, R4, 0x7f, RZ, 0xc0, !PT ;  /* 0x0000007f04047812 */ /* 0x001fc800078ec0ff */
[----:B------:R-:W-:Y:S01]  /*17360*/  SHF.R.U32.HI R5, RZ, 0x3, R4 ;  /* 0x00000003ff057819 */ /* 0x000fe20000011604 */
[----:B------:R-:W-:-:S04]  /*17370*/  IMAD R4, R18, UR5, R3 ;  /* 0x0000000512047c24 */ /* 0x000fc8000f8e0203 */
[----:B------:R-:W-:Y:S01]  /*17380*/  IMAD.IADD R32, R32, 0x1, -R5 ;  /* 0x0000000120207824 */ /* 0x000fe200078e0a05 */
[----:B------:R-:W-:Y:S01]  /*17390*/  LEA.HI.X R4, R2, UR7, R4, 0x1, P0 ;  /* 0x0000000702047c11 */ /* 0x000fe200080f0c04 */
[----:B------:R-:W-:-:S03]  /*173a0*/  IMAD R5, R24, 0x1800, R28 ;  /* 0x0000180018057824 */ /* 0x000fc600078e021c */
[----:B------:R-:W-:Y:S01]  /*173b0*/  ISETP.GE.AND P0, PT, R32, 0x1, PT ;  /* 0x000000012000780c */ /* 0x000fe20003f06270 */
[----:B------:R-:W-:-:S12]  /*173c0*/  BRA.DIV UR4, `(.L_x_9896) ;  /* 0x00000056046c7947 */ /* 0x000fd8000b800000 */
[----:B------:R-:W0:Y:S01]  /*173d0*/  SHFL.IDX PT, R3, R0, RZ, 0x181f ;  /* 0x00181fff00037589 */ /* 0x000e2200000e0000 */
[----:B------:R-:W-:-:S03]  /*173e0*/  @P0 IMAD R6, R5, 0x2, R22 ;  /* 0x0000000205060824 */ /* 0x000fc600078e0216 */
[----:B------:R-:W2:Y:S01]  /*173f0*/  SHFL.IDX PT, R2, R4, RZ, 0x181f ;  /* 0x00181fff04027589 */ /* 0x000ea200000e0000 */
[----:B0-----:R-:W-:-:S05]  /*17400*/  @P0 LEA R3, P1, R8, R3, 0x1 ;  /* 0x0000000308030211 */ /* 0x001fca00078208ff */
[----:B--2---:R-:W-:-:S05]  /*17410*/  @P0 IMAD.X R2, RZ, RZ, R2, P1 ;  /* 0x000000ffff020224 */ /* 0x004fca00008e0602 */
        /* <DEDUP_REMOVED lines=8> */
[----:B------:R-:W2:Y:S01]  /*174a0*/  SHFL.IDX PT, R2, R4, 0x1, 0x181f ;  /* 0x00381f0004027f89 */ /* 0x000ea200000e0000 */
[----:B0-----:R-:W-:-:S05]  /*174b0*/  @P0 LEA R3, P1, R8, R3, 0x1 ;  /* 0x0000000308030211 */ /* 0x001fca00078208ff */
[----:B--2---:R-:W-:-:S05]  /*174c0*/  @P0 IMAD.X R2, RZ, RZ, R2, P1 ;  /* 0x000000ffff020224 */ /* 0x004fca00008e0602 */
[----:B------:R-:W-:-:S04]  /*174d0*/  @P0 LOP3.LUT R3, R3, R2, RZ, 0x3c, !PT ;  /* 0x0000000203030212 */ /* 0x000fc800078e3cff */
[----:B------:R-:W-:-:S04]  /*174e0*/  @P0 LOP3.LUT R2, R3, R2, RZ, 0x3c, !PT ;  /* 0x0000000203020212 */ /* 0x000fc800078e3cff */
[----:B------:R-:W-:-:S05]  /*174f0*/  @P0 LOP3.LUT R3, R3, R2, RZ, 0x3c, !PT ;  /* 0x0000000203030212 */ /* 0x000fca00078e3cff */
        /* <DEDUP_REMOVED lines=24> */
[----:B------:R-:W2:Y:S04]  /*17680*/  SHFL.IDX PT, R2, R4, 0x4, 0x181f ;  /* 0x00981f0004027f89 */ /* 0x000ea800000e0000 */
[----:B------:R-:W3:Y:S04]  /*17690*/  SHFL.IDX PT, R4, R4, 0x5, 0x181f ;  /* 0x00b81f0004047f89 */ /* 0x000ee800000e0000 */
[----:B------:R-:W4:Y:S01]  /*176a0*/  SHFL.IDX PT, R0, R0, 0x5, 0x181f ;  /* 0x00b81f0000007f89 */ /* 0x000f2200000e0000 */
[----:B0-----:R-:W-:-:S05]  /*176b0*/  @P0 LEA R3, P1, R8, R3, 0x1 ;  /* 0x0000000308030211 */ /* 0x001fca00078208ff */
[----:B--2---:R-:W-:-:S05]  /*176c0*/  @P0 IMAD.X R2, RZ, RZ, R2, P1 ;  /* 0x000000ffff020224 */ /* 0x004fca00008e0602 */
[----:B------:R-:W-:-:S04]  /*176d0*/  @P0 LOP3.LUT R3, R3, R2, RZ, 0x3c, !PT ;  /* 0x0000000203030212 */ /* 0x000fc800078e3cff */
[----:B------:R-:W-:-:S04]  /*176e0*/  @P0 LOP3.LUT R2, R3, R2, RZ, 0x3c, !PT ;  /* 0x0000000203020212 */ /* 0x000fc800078e3cff */
[----:B------:R-:W-:-:S05]  /*176f0*/  @P0 LOP3.LUT R3, R3, R2, RZ, 0x3c, !PT ;  /* 0x0000000203030212 */ /* 0x000fca00078e3cff */
[----:B---34-:R2:W-:Y:S02]  /*17700*/  @P0 LDGSTS.E.BYPASS.LTC128B.128 [R6+0x1e400], desc[UR40][R2.64], !P2 ;  /* 0x1e40000002060fae */ /* 0x0185e4000d101d68 */
.L_x_10060:
[----:B------:R-:W-:-:S13]  /*17710*/  ISETP.GE.AND P0, PT, R32, 0x51, PT ;  /* 0x000000512000780c */ /* 0x000fda0003f06270 */
[----:B0-2---:R-:W-:Y:S01]  /*17720*/  @P0 LEA R2, P1, R8, R0, 0x1 ;  /* 0x0000000008020211 */ /* 0x005fe200078208ff */
        /* <DEDUP_REMOVED lines=8> */
.L_x_9897:
[----:B------:R-:W-:Y:S02]  /*177b0*/  PLOP3.LUT P1, PT, P1, P0, PT, 0xa2, 0x0 ;  /* 0x000000000000781c */ /* 0x000fe40000f21472 */
[----:B------:R-:W-:-:S08]  /*177c0*/  @P0 R2UR P1, UR4, R31 ;  /* 0x000000001f0402ca */ /* 0x000fd00000020000 */
[----:B------:R-:W-:-:S05]  /*177d0*/  @P0 PLOP3.LUT P0, PT, P1, PT, PT, 0x80, 0x0 ;  /* 0x000000000000081c */ /* 0x000fca0000f0f070 */
[----:B------:R-:W-:Y:S01]  /*177e0*/  @!P1 SYNCS.ARRIVE.TRANS64.RED.A0T1 RZ, [UR4+0x22830], RZ ;  /* 0x022830ffffff99a7 */ /* 0x000fe20008200404 */
[----:B------:R-:W-:Y:S07]  /*177f0*/  @!P1 ARRIVES.LDGSTSBAR.64.TRANSCNT [UR4+0x22830] ;  /* 0x02283000ff0099b0 */ /* 0x000fee0008000a84 */
[----:B------:R-:W-:Y:S05]  /*17800*/  @P0 BRA.U.ANY `(.L_x_9897) ;  /* 0xfffffffd00e80947 */ /* 0x000fea000393ffff */
[----:B------:R-:W-:Y:S01]  /*17810*/  NOP ;  /* 0x0000000000007918 */ /* 0x000fe20000000000 */
[----:B------:R-:W-:-:S04]  /*17820*/  LOP3.LUT R0, R37, 0x2, RZ, 0xfc, !PT ;  /* 0x0000000225007812 */ /* 0x000fc800078efcff */
[----:B------:R-:W-:-:S13]  /*17830*/  ISETP.NE.AND P2, PT, R0, 0x3, PT ;  /* 0x000000030000780c */ /* 0x000fda0003f45270 */
[----:B------:R-:W-:Y:S05]  /*17840*/  @!P2 BRA `(.L_x_9898) ;  /* 0x000000000004a947 */ /* 0x000fea0003800000 */
[----:B------:R-:W-:Y:S01]  /*17850*/  BPT.TRAP 0x1 ;  /* 0x000000040000795c */ /* 0x000fe20000300000 */
.L_x_9898:
[----:B------:R2:W5:Y:S01]  /*17860*/  LDL R0, [R1] ;  /* 0x0000000001007983 */ /* 0x0005620000100800 */
[----:B------:R2:W-:Y:S03]  /*17870*/  SYNCS.ARRIVE.TRANS64.A1T0 RZ, [R31+URZ+0x22830], RZ ;  /* 0x022830ff1fff79a7 */ /* 0x0005e6000810003f */
[----:B------:R2:W5:Y:S04]  /*17880*/  LDL.LU R4, [R1+0x14] ;  /* 0x0000140001047983 */ /* 0x0005680000300800 */
[----:B0-----:R2:W5:Y:S02]  /*17890*/  LDL.LU R3, [R1+0xc] ;  /* 0x00000c0001037983 */ /* 0x0015640000300800 */
[----:B------:R-:W-:Y:S05]  /*178a0*/  WARPSYNC.ALL ;  /* 0x0000000000007948 */ /* 0x000fea0003800000 */
[----:B------:R-:W-:Y:S01]  /*178b0*/  ULDC.64 UR4, c[0x0][0xa00] ;  /* 0x0002800000047ab9 */ /* 0x000fe20000000a00 */
[----:B------:R-:W-:Y:S01]  /*178c0*/  BSSY B6, `(.L_x_9899) ;  /* 0x000002b000067945 */ /* 0x000fe20003800000 */
[----:B------:R-:W-:Y:S01]  /*178d0*/  BAR.SYNC.DEFER_BLOCKING 0x8, 0x180 ;  /* 0x0206000000007b1d */ /* 0x000fe20000010000 */
[C---:B-----5:R-:W-:Y:S02]  /*178e0*/  LOP3.LUT P0, RZ, R0.reuse, 0x4, RZ, 0xc0, !PT ;  /* 0x0000000400ff7812 */ /* 0x060fe4000780c0ff */
[----:B------:R-:W-:-:S02]  /*178f0*/  LOP3.LUT P2, RZ, R0, 0x8, RZ, 0xc0, !PT ;  /* 0x0000000800ff7812 */ /* 0x000fc4000784c0ff */
[----:B------:R-:W-:Y:S02]  /*17900*/  SEL R2, RZ, 0x4, P0 ;  /* 0x00000004ff027807 */ /* 0x000fe40000000000 */
[----:B------:R-:W-:Y:S02]  /*17910*/  ISETP.NE.U32.AND P0, PT, RZ, UR4, PT ;  /* 0x00000004ff007c0c */ /* 0x000fe4000bf05070 */
[----:B------:R-:W-:Y:S02]  /*17920*/  LOP3.LUT P1, RZ, R0, 0x2, RZ, 0xc0, !PT ;  /* 0x0000000200ff7812 */ /* 0x000fe4000782c0ff */
[----:B------:R-:W-:Y:S01]  /*17930*/  ISETP.NE.AND.EX P0, PT, RZ, UR5, PT, P0 ;  /* 0x00000005ff007c0c */ /* 0x000fe2000bf05300 */
[----:B------:R-:W-:Y:S01]  /*17940*/  ULDC.64 UR4, c[0x0][0x298] ;  /* 0x0000a60000047ab9 */ /* 0x000fe20000000a00 */
[----:B------:R-:W-:Y:S02]  /*17950*/  SEL R0, RZ, 0x2, P2 ;  /* 0x00000002ff007807 */ /* 0x000fe40001000000 */
[----:B------:R-:W-:-:S02]  /*17960*/  SEL R5, R34, RZ, !P0 ;  /* 0x000000ff22057207 */ /* 0x000fc40004000000 */
[----:B------:R-:W-:Y:S02]  /*17970*/  IADD3 R0, R2, R0, R7 ;  /* 0x0000000002007210 */ /* 0x000fe40007ffe007 */
[----:B------:R-:W-:Y:S01]  /*17980*/  SEL R34, RZ, 0x8, P1 ;  /* 0x00000008ff227807 */ /* 0x000fe20000800000 */
[----:B------:R0:W-:Y:S01]  /*17990*/  STL [R1+0x1c], R5 ;  /* 0x00001c0501007387 */ /* 0x0001e20000100800 */
[----:B------:R-:W-:-:S03]  /*179a0*/  SEL R2, R4, RZ, !P0 ;  /* 0x000000ff04027207 */ /* 0x000fc60004000000 */
[----:B------:R-:W-:Y:S01]  /*179b0*/  IMAD.IADD R34, R0, 0x1, R34 ;  /* 0x0000000100227824 */ /* 0x000fe200078e0222 */
[----:B------:R-:W-:Y:S01]  /*179c0*/  SHF.R.S32.HI R0, RZ, 0x1f, R3 ;  /* 0x0000001fff007819 */ /* 0x000fe20000011403 */
[----:B------:R3:W-:Y:S04]  /*179d0*/  STL [R1+0x34], R2 ;  /* 0x0000340201007387 */ /* 0x0007e80000100800 */
[----:B------:R-:W-:Y:S02]  /*179e0*/  IMAD R0, R0, UR4, RZ ;  /* 0x0000000400007c24 */ /* 0x000fe4000f8e02ff */
[----:B0-----:R-:W-:-:S04]  /*179f0*/  IMAD.WIDE.U32 R4, R3, UR4, RZ ;  /* 0x0000000403047c25 */ /* 0x001fc8000f8e00ff */
[----:B------:R-:W-:Y:S01]  /*17a00*/  IMAD R0, R3, UR5, R0 ;  /* 0x0000000503007c24 */ /* 0x000fe2000f8e0200 */
[----:B------:R0:W-:Y:S01]  /*17a10*/  STL.64 [R1+0x8], R4 ;  /* 0x0000080401007387 */ /* 0x0001e20000100a00 */
[----:B---3--:R-:W-:Y:S02]  /*17a20*/  VIADD R2, R22, 0x18400 ;  /* 0x0001840016027836 */ /* 0x008fe40000000000 */
[----:B------:R-:W-:-:S03]  /*17a30*/  IMAD.IADD R0, R5, 0x1, R0 ;  /* 0x0000000105007824 */ /* 0x000fc600078e0200 */
[----:B------:R-:W-:Y:S02]  /*17a40*/  LOP3.LUT P0, RZ, R2, 0x3ff, RZ, 0xc0, !PT ;  /* 0x000003ff02ff7812 */ /* 0x000fe4000780c0ff */
[----:B------:R0:W-:Y:S11]  /*17a50*/  STL [R1+0x14], R0 ;  /* 0x0000140001007387 */ /* 0x0001f60000100800 */
        /* <DEDUP_REMOVED lines=17> */
.L_x_9900:
[----:B------:R-:W-:Y:S05]  /*17b70*/  BSYNC B6 ;  /* 0x0000000000067941 */ /* 0x000fea0003800000 */
.L_x_9899:
[----:B------:R-:W3:Y:S01]  /*17b80*/  LDL.LU R0, [R1+0x14] ;  /* 0x0000140001007983 */ /* 0x000ee20000300800 */
[----:B------:R-:W-:Y:S01]  /*17b90*/  ULDC.64 UR4, c[0x0][0x2d8] ;  /* 0x0000b60000047ab9 */ /* 0x000fe20000000a00 */
[----:B------:R-:W0:Y:S02]  /*17ba0*/  LDC R7, c[0x0][0x448] ;  /* 0x00011200ff077b82 */ /* 0x000e240000000800 */
[----:B------:R-:W3:Y:S04]  /*17bb0*/  LDL.LU.64 R2, [R1+0x8] ;  /* 0x0000080001027983 */ /* 0x000ee80000300a00 */
[----:B------:R-:W4:Y:S04]  /*17bc0*/  LDL.LU R21, [R1+0x34] ;  /* 0x0000340001157983 */ /* 0x000f280000300800 */
[----:B------:R-:W2:Y:S01]  /*17bd0*/  LDL.LU R20, [R1+0x1c] ;  /* 0x00001c0001147983 */ /* 0x000ea20000300800 */
[----:B------:R-:W-:-:S03]  /*17be0*/  IMAD.SHL.U32 R17, R17, 0x80, RZ ;  /* 0x0000008011117824 */ /* 0x000fc600078e00ff */
[----:B------:R0:W5:Y:S02]  /*17bf0*/  LDL R8, [R1+0x4] ;  /* 0x0000040001087983 */ /* 0x0001640000100800 */
[----:B0-----:R-:W-:-:S13]  /*17c00*/  ISETP.NE.AND P0, PT, R7, 0x1, PT ;  /* 0x000000010700780c */ /* 0x001fda0003f05270 */
[----:B------:R-:W0:Y:S01]  /*17c10*/  @P0 LDC R4, c[0x0][0x44c] ;  /* 0x00011300ff040b82 */ /* 0x000e220000000800 */
[----:B---3--:R-:W-:Y:S02]  /*17c20*/  IMAD.MOV.U32 R3, RZ, RZ, R0 ;  /* 0x000000ffff037224 */ /* 0x008fe400078e0000 */
[----:B------:R-:W-:-:S04]  /*17c30*/  IMAD.WIDE.U32 R2, R18, UR4, R2 ;  /* 0x0000000412027c25 */ /* 0x000fc8000f8e0002 */
[----:B------:R-:W-:Y:S01]  /*17c40*/  IMAD R3, R18, UR5, R3 ;  /* 0x0000000512037c24 */ /* 0x000fe2000f8e0203 */
[----:B------:R-:W-:Y:S02]  /*17c50*/  ULDC.64 UR4, c[0x0][0x2e0] ;  /* 0x0000b80000047ab9 */ /* 0x000fe40000000a00 */
[----:B----4-:R-:W-:Y:S02]  /*17c60*/  IMAD R0, R21, UR4, RZ ;  /* 0x0000000415007c24 */ /* 0x010fe4000f8e02ff */
[----:B--2---:R-:W-:-:S04]  /*17c70*/  IMAD.WIDE.U32 R2, R20, UR4, R2 ;  /* 0x0000000414027c25 */ /* 0x004fc8000f8e0002 */
[----:B------:R-:W-:Y:S01]  /*17c80*/  IMAD R0, R20, UR5, R0 ;  /* 0x0000000514007c24 */ /* 0x000fe2000f8e0200 */
[----:B-1----:R-:W1:Y:S01]  /*17c90*/  S2R R9, SR_TID.X ;  /* 0x0000000000097919 */ /* 0x002e620000002100 */
[----:B------:R-:W-:Y:S02]  /*17ca0*/  ULDC.64 UR4, c[0x0][0x2d0] ;  /* 0x0000b40000047ab9 */ /* 0x000fe40000000a00 */
[----:B------:R-:W-:Y:S01]  /*17cb0*/  IMAD.IADD R3, R3, 0x1, R0 ;  /* 0x0000000103037824 */ /* 0x000fe200078e0200 */
[----:B------:R-:W2:Y:S01]  /*17cc0*/  S2R R20, SR_TID.X ;  /* 0x0000000000147919 */ /* 0x000ea20000002100 */
[----:B------:R-:W3:Y:S01]  /*17cd0*/  @P0 LDC R0, c[0x0][0x450] ;  /* 0x00011400ff000b82 */ /* 0x000ee20000000800 */
[----:B--2---:R-:W-:-:S04]  /*17ce0*/  LOP3.LUT R20, R20, 0x7f, RZ, 0xc0, !PT ;  /* 0x0000007f14147812 */ /* 0x004fc800078ec0ff */
[----:B------:R-:W-:Y:S02]  /*17cf0*/  SHF.R.U32.HI R21, RZ, 0x3, R20 ;  /* 0x00000003ff157819 */ /* 0x000fe40000011614 */
[----:B------:R-:W2:Y:S02]  /*17d00*/  S2R R20, SR_TID.X ;  /* 0x0000000000147919 */ /* 0x000ea40000002100 */
[----:B--2---:R-:W-:-:S05]  /*17d10*/  IMAD.SHL.U32 R20, R20, 0x10, RZ ;  /* 0x0000001014147824 */ /* 0x004fca00078e00ff */
[----:B------:R-:W-:-:S04]  /*17d20*/  LOP3.LUT R20, R21, 0x70, R20, 0xf8, !PT ;  /* 0x0000007015147812 */ /* 0x000fc800078ef814 */
[----:B------:R-:W-:Y:S02]  /*17d30*/  LOP3.LUT R5, R20, R17, RZ, 0xfc, !PT ;  /* 0x0000001114057212 */ /* 0x000fe400078efcff */
[----:B------:R2:W5:Y:S03]  /*17d40*/  LDL R20, [R1+0x18] ;  /* 0x0000180001147983 */ /* 0x0005660000100800 */
[----:B0-----:R-:W-:-:S04]  /*17d50*/  @P0 IMAD.HI.U32 R6, R5, R4, RZ ;  /* 0x0000000405060227 */ /* 0x001fc800078e00ff */
[----:B------:R-:W-:Y:S01]  /*17d60*/  IMAD.MOV.U32 R4, RZ, RZ, R5 ;  /* 0x000000ffff047224 */ /* 0x000fe200078e0005 */
[----:B---3--:R-:W-:Y:S01]  /*17d70*/  @P0 SHF.R.U32.HI R4, RZ, R0, R6 ;  /* 0x00000000ff040219 */ /* 0x008fe20000011606 */
        /* <DEDUP_REMOVED lines=14> */
[----:B-1----:R-:W-:Y:S01]  /*17e60*/  IMAD.SHL.U32 R9, R9, 0x8, RZ ;  /* 0x0000000809097824 */ /* 0x002fe200078e00ff */
        /* <DEDUP_REMOVED lines=13> */
[----:B------:R-:W1:Y:S03]  /*17f40*/  SHFL.IDX PT, R2, R4, RZ, 0x181f ;  /* 0x00181fff04027589 */ /* 0x000e6600000e0000 */
[C---:B------:R-:W-:Y:S01]  /*17f50*/  VIADD R6, R17.reuse, 0x10 ;  /* 0x0000001011067836 */ /* 0x040fe20000000000 */
[----:B------:R-:W-:-:S13]  /*17f60*/  ISETP.GE.AND P0, PT, R17, R5, PT ;  /* 0x000000051100720c */ /* 0x000fda0003f06270 */
[----:B0-----:R-:W-:-:S05]  /*17f70*/  @!P0 LEA R3, P2, R9, R3, 0x1 ;  /* 0x0000000309038211 */ /* 0x001fca00078408ff */
[----:B-1----:R-:W-:-:S05]  /*17f80*/  @!P0 IMAD.X R2, RZ, RZ, R2, P2 ;  /* 0x000000ffff028224 */ /* 0x002fca00010e0602 */
[----:B------:R-:W-:-:S04]  /*17f90*/  @!P0 LOP3.LUT R3, R3, R2, RZ, 0x3c, !PT ;  /* 0x0000000203038212 */ /* 0x000fc800078e3cff */
[----:B------:R-:W-:-:S04]  /*17fa0*/  @!P0 LOP3.LUT R2, R3, R2, RZ, 0x3c, !PT ;  /* 0x0000000203028212 */ /* 0x000fc800078e3cff */
[----:B------:R-:W-:-:S05]  /*17fb0*/  @!P0 LOP3.LUT R3, R3, R2, RZ, 0x3c, !PT ;  /* 0x0000000203038212 */ /* 0x000fca00078e3cff */
[----:B------:R-:W-:Y:S01]  /*17fc0*/  @!PT LDS RZ, [RZ] ;  /* 0x00000000fffff984 */ /* 0x000fe20000000800 */
        /* <DEDUP_REMOVED lines=54> */
[----:B------:R-:W2:Y:S04]  /*18330*/  SHFL.IDX PT, R4, R4, 0x7, 0x181f ;  /* 0x00f81f0004047f89 */ /* 0x000ea800000e0000 */
[----:B------:R-:W3:Y:S01]  /*18340*/  SHFL.IDX PT, R0, R0, 0x7, 0x181f ;  /* 0x00f81f0000007f89 */ /* 0x000ee200000e0000 */
[----:B0-----:R-:W-:-:S05]  /*18350*/  @!P0 LEA R3, P2, R9, R3, 0x1 ;  /* 0x0000000309038211 */ /* 0x001fca00078408ff */
[----:B-1----:R-:W-:-:S05]  /*18360*/  @!P0 IMAD.X R2, RZ, RZ, R2, P2 ;  /* 0x000000ffff028224 */ /* 0x002fca00010e0602 */
[----:B------:R-:W-:-:S04]  /*18370*/  @!P0 LOP3.LUT R3, R3, R2, RZ, 0x3c, !PT ;  /* 0x0000000203038212 */ /* 0x000fc800078e3cff */
[----:B------:R-:W-:-:S04]  /*18380*/  @!P0 LOP3.LUT R2, R3, R2, RZ, 0x3c, !PT ;  /* 0x0000000203028212 */ /* 0x000fc800078e3cff */
[----:B------:R-:W-:-:S05]  /*18390*/  @!P0 LOP3.LUT R3, R3, R2, RZ, 0x3c, !PT ;  /* 0x0000000203038212 */ /* 0x000fca00078e3cff */
[----:B--23--:R1:W-:Y:S02]  /*183a0*/  @!P0 LDGSTS.E.BYPASS.LTC128B.128 [R8+0x1b400], desc[UR40][R2.64], !P1 ;  /* 0x1b40000002088fae */ /* 0x00c3e4000c901d68 */
.L_x_10077:
        /* <DEDUP_REMOVED lines=10> */
.L_x_9902:
        /* <DEDUP_REMOVED lines=18> */
.L_x_10078:
[----:B------:R-:W-:Y:S05]  /*18570*/  BSYNC B0 ;  /* 0x0000000000007941 */ /* 0x000fea0003800000 */
.L_x_9903:
[----:B------:R-:W-:-:S04]  /*18580*/  LOP3.LUT R0, R37, 0x2, RZ, 0xfc, !PT ;  /* 0x0000000225007812 */ /* 0x000fc800078efcff */
[----:B------:R-:W-:-:S13]  /*18590*/  ISETP.NE.AND P0, PT, R0, 0x3, PT ;  /* 0x000000030000780c */ /* 0x000fda0003f05270 */
[----:B------:R-:W-:Y:S05]  /*185a0*/  @!P0 BRA `(.L_x_9905) ;  /* 0x0000000000048947 */ /* 0x000fea0003800000 */
[----:B------:R-:W-:Y:S01]  /*185b0*/  BPT.TRAP 0x1 ;  /* 0x000000040000795c */ /* 0x000fe20000300000 */
.L_x_9905:
[----:B------:R-:W-:Y:S01]  /*185c0*/  SHF.L.U32 R0, R25, 0x1f, RZ ;  /* 0x0000001f19007819 */ /* 0x000fe200000006ff */
[----:B------:R-:W-:Y:S03]  /*185d0*/  BSSY B0, `(.L_x_9906) ;  /* 0x0000003000007945 */ /* 0x000fe60003800000 */
[----:B------:R-:W1:Y:S02]  /*185e0*/  SYNCS.PHASECHK.TRANS64.TRYWAIT P0, [R31+URZ+0x22860], R0 ;  /* 0x022860001f0075a7 */ /* 0x000e64000800017f */
[----:B-1----:R-:W-:Y:S05]  /*185f0*/  @!P0 BRA `(.L_x_9907) ;  /* 0x0000005400988947 */ /* 0x002fea0003800000 */
.L_x_10079:
[----:B------:R-:W-:Y:S05]  /*18600*/  BSYNC B0 ;  /* 0x0000000000007941 */ /* 0x000fea0003800000 */
.L_x_9906:
[----:B------:R-:W0:Y:S01]  /*18610*/  LDL.LU R2, [R1+0x28] ;  /* 0x0000280001027983 */ /* 0x000e220000300800 */
[----:B------:R-:W-:Y:S01]  /*18620*/  ULDC.64 UR4, c[0x0][0x328] ;  /* 0x0000ca0000047ab9 */ /* 0x000fe20000000a00 */
[----:B------:R-:W-:Y:S02]  /*18630*/  ULDC.64 UR6, c[0x0][0x318] ;  /* 0x0000c60000067ab9 */ /* 0x000fe40000000a00 */
[----:B------:R-:W1:Y:S01]  /*18640*/  LDL.LU R4, [R1+0x2c] ;  /* 0x00002c0001047983 */ /* 0x000e620000300800 */
[----:B0-----:R-:W-:-:S04]  /*18650*/  IMAD R3, R2, UR4, RZ ;  /* 0x0000000402037c24 */ /* 0x001fc8000f8e02ff */
[C---:B------:R-:W-:Y:S02]  /*18660*/  IMAD R5, R36.reuse, UR5, R3 ;  /* 0x0000000524057c24 */ /* 0x040fe4000f8e0203 */
[----:B------:R-:W-:Y:S01]  /*18670*/  IMAD.WIDE.U32 R2, R36, UR4, RZ ;  /* 0x0000000424027c25 */ /* 0x000fe2000f8e00ff */
[----:B------:R-:W-:-:S03]  /*18680*/  ULDC.64 UR4, c[0x0][0x338] ;  /* 0x0000ce0000047ab9 */ /* 0x000fc60000000a00 */
[----:B------:R-:W-:Y:S02]  /*18690*/  IMAD.IADD R3, R3, 0x1, R5 ;  /* 0x0000000103037824 */ /* 0x000fe400078e0205 */
[----:B-1----:R-:W-:Y:S02]  /*186a0*/  IMAD R0, R4, UR4, RZ ;  /* 0x0000000404007c24 */ /* 0x002fe4000f8e02ff */
        /* <DEDUP_REMOVED lines=12> */
[----:B------:R-:W-:Y:S01]  /*18770*/  LOP3.LUT R7, R34, 0x1, RZ, 0xc0, !PT ;  /* 0x0000000122077812 */ /* 0x000fe200078ec0ff */
[----:B------:R-:W-:Y:S01]  /*18780*/  IMAD R4, R4, 0x2, R22 ;  /* 0x0000000204047824 */ /* 0x000fe200078e0216 */
[C---:B------:R-:W-:Y:S01]  /*18790*/  LOP3.LUT P2, RZ, R34.reuse, 0x2, RZ, 0xc0, !PT ;  /* 0x0000000222ff7812 */ /* 0x040fe2000784c0ff */
[----:B------:R-:W1:Y:S01]  /*187a0*/  SHFL.IDX PT, R14, R5, RZ, 0x181f ;  /* 0x00181fff050e7589 */ /* 0x000e6200000e0000 */
[----:B------:R-:W-:Y:S02]  /*187b0*/  ISETP.NE.U32.AND P3, PT, R7, 0x1, PT ;  /* 0x000000010700780c */ /* 0x000fe40003f65070 */
[----:B------:R-:W-:Y:S01]  /*187c0*/  LOP3.LUT P1, RZ, R34, 0x4, RZ, 0xc0, !PT ;  /* 0x0000000422ff7812 */ /* 0x000fe2000782c0ff */
[----:B------:R-:W2:Y:S03]  /*187d0*/  SHFL.IDX PT, R3, R6, RZ, 0x181f ;  /* 0x00181fff06037589 */ /* 0x000ea600000e0000 */
[----:B------:R-:W-:Y:S01]  /*187e0*/  ISETP.LT.OR P4, PT, R32, 0x1, !P1 ;  /* 0x000000012000780c */ /* 0x000fe20004f81670 */
        /* <DEDUP_REMOVED lines=10> */
[----:B------:R-:W-:-:S03]  /*18890*/  LOP3.LUT P0, RZ, R34, 0x8, RZ, 0xc0, !PT ;  /* 0x0000000822ff7812 */ /* 0x000fc6000780c0ff */
        /* <DEDUP_REMOVED lines=15> */
[----:B------:R1:W-:Y:S01]  /*18990*/  LDGSTS.E.BYPASS.LTC128B.128 [R4+0x9c00], desc[UR40][R8.64+0x180], !P4 ;  /* 0x09c0018008047fae */ /* 0x0003e2000e101d68 */
        /* <DEDUP_REMOVED lines=11> */
[----:B-1----:R-:W-:-:S03]  /*18a50*/  IADD3 R8, P4, R14, R0, RZ ;  /* 0x000000000e087210 */ /* 0x002fc60007f9e0ff */
[----:B------:R-:W-:Y:S04]  /*18a60*/  SHFL.IDX PT, R14, R5, 0x4, 0x181f ;  /* 0x00981f00050e7f89 */ /* 0x000fe800000e0000 */
[----:B0-----:R-:W0:Y:S02]  /*18a70*/  SHFL.IDX PT, R3, R6, 0x3, 0x181f ;  /* 0x00781f0006037f89 */ /* 0x001e2400000e0000 */
[----:B0-----:R-:W-:Y:S01]  /*18a80*/  IMAD.X R9, RZ, RZ, R3, P4 ;  /* 0x000000ffff097224 */ /* 0x001fe200020e0603 */
[C---:B------:R-:W-:Y:S01]  /*18a90*/  ISETP.LT.OR P4, PT, R32.reuse, 0x31, P3 ;  /* 0x000000312000780c */ /* 0x040fe20001f81670 */
[----:B------:R-:W0:Y:S04]  /*18aa0*/  SHFL.IDX PT, R3, R6, 0x4, 0x181f ;  /* 0x00981f0006037f89 */ /* 0x000e2800000e0000 */
[----:B------:R-:W1:Y:S08]  /*18ab0*/  SHFL.IDX PT, R6, R6, 0x5, 0x181f ;  /* 0x00b81f0006067f89 */ /* 0x000e7000000e0000 */
[----:B------:R2:W-:Y:S01]  /*18ac0*/  LDGSTS.E.BYPASS.LTC128B.128 [R4+0x1c00], desc[UR40][R8.64], !P4 ;  /* 0x01c0000008047fae */ /* 0x0005e2000e101d68 */
[----:B------:R-:W-:-:S13]  /*18ad0*/  ISETP.LT.OR P4, PT, R32, 0x31, !P2 ;  /* 0x000000312000780c */ /* 0x000fda0005781670 */
[----:B------:R2:W-:Y:S01]  /*18ae0*/  LDGSTS.E.BYPASS.LTC128B.128 [R4+0x4c00], desc[UR40][R8.64+0x80], !P4 ;  /* 0x04c0008008047fae */ /* 0x0005e2000e101d68 */
[----:B------:R-:W-:-:S13]  /*18af0*/  ISETP.LT.OR P4, PT, R32, 0x31, !P1 ;  /* 0x000000312000780c */ /* 0x000fda0004f81670 */
[----:B------:R2:W-:Y:S01]  /*18b00*/  LDGSTS.E.BYPASS.LTC128B.128 [R4+0x7c00], desc[UR40][R8.64+0x100], !P4 ;  /* 0x07c0010008047fae */ /* 0x0005e2000e101d68 */
[----:B------:R-:W-:-:S13]  /*18b10*/  ISETP.LT.OR P4, PT, R32, 0x31, !P0 ;  /* 0x000000312000780c */ /* 0x000fda0004781670 */
[----:B------:R2:W-:Y:S01]  /*18b20*/  LDGSTS.E.BYPASS.LTC128B.128 [R4+0xac00], desc[UR40][R8.64+0x180], !P4 ;  /* 0x0ac0018008047fae */ /* 0x0005e2000e101d68 */
[----:B------:R-:W-:-:S03]  /*18b30*/  IADD3 R2, P4, R14, R0, RZ ;  /* 0x000000000e027210 */ /* 0x000fc60007f9e0ff */
[----:B------:R2:W3:Y:S02]  /*18b40*/  SHFL.IDX PT, R14, R5, 0x5, 0x181f ;  /* 0x00b81f00050e7f89 */ /* 0x0004e400000e0000 */
        /* <DEDUP_REMOVED lines=9> */
.L_x_10093:
        /* <DEDUP_REMOVED lines=15> */
.L_x_9909:
[----:B------:R-:W-:Y:S02]  /*18cd0*/  PLOP3.LUT P1, PT, P1, P0, PT, 0xa2, 0x0 ;  /* 0x000000000000781c */ /* 0x000fe40000f21472 */
[----:B------:R-:W-:-:S08]  /*18ce0*/  @P0 R2UR P1, UR4, R31 ;  /* 0x000000001f0402ca */ /* 0x000fd00000020000 */
[----:B------:R-:W-:-:S05]  /*18cf0*/  @P0 PLOP3.LUT P0, PT, P1, PT, PT, 0x80, 0x0 ;  /* 0x000000000000081c */ /* 0x000fca0000f0f070 */
[----:B------:R-:W-:Y:S01]  /*18d00*/  @!P1 SYNCS.ARRIVE.TRANS64.RED.A0T1 RZ, [UR4+0x22850], RZ ;  /* 0x022850ffffff99a7 */ /* 0x000fe20008200404 */
[----:B------:R-:W-:Y:S07]  /*18d10*/  @!P1 ARRIVES.LDGSTSBAR.64.TRANSCNT [UR4+0x22850] ;  /* 0x02285000ff0099b0 */ /* 0x000fee0008000a84 */
[----:B------:R-:W-:Y:S05]  /*18d20*/  @P0 BRA.U.ANY `(.L_x_9909) ;  /* 0xfffffffd00e80947 */ /* 0x000fea000393ffff */
[----:B------:R-:W-:Y:S01]  /*18d30*/  NOP ;  /* 0x0000000000007918 */ /* 0x000fe20000000000 */
[----:B0-----:R-:W-:-:S04]  /*18d40*/  LOP3.LUT R2, R37, 0x2, RZ, 0xfc, !PT ;  /* 0x0000000225027812 */ /* 0x001fc800078efcff */
[----:B------:R-:W-:-:S13]  /*18d50*/  ISETP.NE.AND P2, PT, R2, 0x3, PT ;  /* 0x000000030200780c */ /* 0x000fda0003f45270 */
[----:B------:R-:W-:Y:S05]  /*18d60*/  @!P2 BRA `(.L_x_9910) ;  /* 0x000000000004a947 */ /* 0x000fea0003800000 */
[----:B------:R-:W-:Y:S01]  /*18d70*/  BPT.TRAP 0x1 ;  /* 0x000000040000795c */ /* 0x000fe20000300000 */
.L_x_9910:
[----:B------:R-:W2:Y:S01]  /*18d80*/  LDL.LU R2, [R1+0x20] ;  /* 0x0000200001027983 */ /* 0x000ea20000300800 */
[----:B------:R0:W-:Y:S01]  /*18d90*/  SYNCS.ARRIVE.TRANS64.A1T0 RZ, [R31+URZ+0x22850], RZ ;  /* 0x022850ff1fff79a7 */ /* 0x0001e2000810003f */
[----:B------:R-:W-:Y:S01]  /*18da0*/  BSSY B0, `(.L_x_9911) ;  /* 0x00000de000007945 */ /* 0x000fe20003800000 */
[----:B--2---:R-:W-:-:S05]  /*18db0*/  VIADD R10, R2, 0xfffffffe ;  /* 0xfffffffe020a7836 */ /* 0x004fca0000000000 */
[----:B------:R-:W-:-:S13]  /*18dc0*/  ISETP.GE.AND P0, PT, R10, R29, PT ;  /* 0x0000001d0a00720c */ /* 0x000fda0003f06270 */
[----:B0-----:R-:W-:Y:S05]  /*18dd0*/  @!P0 BRA `(.L_x_9912) ;  /* 0x0000000c00688947 */ /* 0x001fea0003800000 */
.L_x_9925:
[----:B0-----:R-:W0:Y:S01]  /*18de0*/  S2R R2, SR_TID.X ;  /* 0x0000000000027919 */ /* 0x001e220000002100 */
[----:B------:R-:W1:Y:S01]  /*18df0*/  LDC R6, c[0x0][0x430] ;  /* 0x00010c00ff067b82 */ /* 0x000e620000000800 */
[----:B------:R-:W-:Y:S01]  /*18e00*/  IMAD R7, R10, 0x60, R30 ;  /* 0x000000600a077824 */ /* 0x000fe200078e021e */
[----:B------:R-:W-:Y:S01]  /*18e10*/  LOP3.LUT R12, R37, 0x2, RZ, 0xfc, !PT ;  /* 0x00000002250c7812 */ /* 0x000fe200078efcff */
[----:B--23--:R-:W2:Y:S01]  /*18e20*/  S2R R4, SR_TID.X ;  /* 0x0000000000047919 */ /* 0x00cea20000002100 */
[----:B------:R-:W-:Y:S01]  /*18e30*/  VIADD R24, R24, 0x1 ;  /* 0x0000000118187836 */ /* 0x000fe20000000000 */
[----:B-1----:R-:W-:Y:S02]  /*18e40*/  ISETP.NE.AND P0, PT, R6, 0x1, PT ;  /* 0x000000010600780c */ /* 0x002fe40003f05270 */
[----:B0-----:R-:W-:Y:S01]  /*18e50*/  LOP3.LUT R2, R2, 0x7f, RZ, 0xc0, !PT ;  /* 0x0000007f02027812 */ /* 0x001fe200078ec0ff */
        /* <DEDUP_REMOVED lines=8> */
[----:B------:R-:W2:Y:S08]  /*18ee0*/  @!P1 LDC.64 R4, c[0x0][0x428] ;  /* 0x00010a00ff049b82 */ /* 0x000eb00000000a00 */
[----:B------:R-:W3:Y:S01]  /*18ef0*/  @!P1 LDC.64 R8, c[0x0][0x418] ;  /* 0x00010600ff089b82 */ /* 0x000ee20000000a00 */
[----:B-1----:R-:W-:-:S05]  /*18f00*/  @P0 IMAD.HI.U32 R2, R7, R2, RZ ;  /* 0x0000000207020227 */ /* 0x002fca00078e00ff */
[----:B0-----:R-:W-:-:S04]  /*18f10*/  @P0 SHF.R.U32.HI R11, RZ, R3, R2 ;  /* 0x00000003ff0b0219 */ /* 0x001fc80000011602 */
[--C-:B------:R-:W-:Y:S01]  /*18f20*/  @!P1 SHF.R.S32.HI R3, RZ, 0x1f, R11.reuse ;  /* 0x0000001fff039819 */ /* 0x100fe2000001140b */
[----:B------:R-:W-:-:S04]  /*18f30*/  @!P1 IMAD.MOV.U32 R2, RZ, RZ, R11 ;  /* 0x000000ffff029224 */ /* 0x000fc800078e000b */
[----:B--2---:R-:W-:-:S04]  /*18f40*/  @!P1 IMAD.WIDE.U32 R2, R27, R4, R2 ;  /* 0x000000041b029225 */ /* 0x004fc800078e0002 */
[----:B------:R-:W-:Y:S01]  /*18f50*/  @!P1 IMAD R4, R33, R4, RZ ;  /* 0x0000000421049224 */ /* 0x000fe200078e02ff */
[----:B---3--:R-:W-:-:S03]  /*18f60*/  @!P1 LEA R8, P0, R2, R8, 0x2 ;  /* 0x0000000802089211 */ /* 0x008fc600078010ff */
[----:B------:R-:W-:-:S04]  /*18f70*/  @!P1 IMAD R5, R27, R5, R4 ;  /* 0x000000051b059224 */ /* 0x000fc800078e0204 */
[----:B------:R-:W-:Y:S02]  /*18f80*/  @!P1 IMAD.IADD R3, R5, 0x1, R3 ;  /* 0x0000000105039824 */ /* 0x000fe400078e0203 */
[----:B------:R-:W-:-:S03]  /*18f90*/  IMAD.MOV.U32 R5, RZ, RZ, RZ ;  /* 0x000000ffff057224 */ /* 0x000fc600078e00ff */
[----:B------:R-:W-:Y:S01]  /*18fa0*/  @!P1 LEA.HI.X R9, R2, R9, R3, 0x2, P0 ;  /* 0x0000000902099211 */ /* 0x000fe200000f1403 */
[----:B------:R-:W-:Y:S01]  /*18fb0*/  IMAD.MOV R3, RZ, RZ, -R11 ;  /* 0x000000ffff037224 */ /* 0x000fe200078e0a0b */
[----:B------:R-:W-:-:S03]  /*18fc0*/  ISETP.NE.AND P0, PT, R24, 0x2, PT ;  /* 0x000000021800780c */ /* 0x000fc60003f05270 */
[----:B------:R0:W5:Y:S01]  /*18fd0*/  @!P1 LDG.E R5, desc[UR40][R8.64] ;  /* 0x0000002808059981 */ /* 0x000162000c1e1900 */
[----:B------:R-:W-:Y:S01]  /*18fe0*/  ISETP.NE.AND P1, PT, R12, 0x3, PT ;  /* 0x000000030c00780c */ /* 0x000fe20003f25270 */
[----:B------:R-:W-:Y:S05]  /*18ff0*/  YIELD ;  /* 0x0000000000007946 */ /* 0x000fea0003800000 */
[----:B------:R-:W-:Y:S01]  /*19000*/  SEL R2, RZ, 0x1, P0 ;  /* 0x00000001ff027807 */ /* 0x000fe20000000000 */
[----:B------:R-:W-:Y:S01]  /*19010*/  IMAD R6, R6, R3, R7 ;  /* 0x0000000306067224 */ /* 0x000fe200078e0207 */
[----:B------:R-:W-:Y:S02]  /*19020*/  SEL R24, R24, RZ, P0 ;  /* 0x000000ff18187207 */ /* 0x000fe40000000000 */
[----:B------:R-:W-:Y:S01]  /*19030*/  LOP3.LUT R25, R25, R2, RZ, 0x3c, !PT ;  /* 0x0000000219197212 */ /* 0x000fe200078e3cff */
[----:B------:R-:W-:-:S02]  /*19040*/  IMAD.MOV.U32 R2, RZ, RZ, R10 ;  /* 0x000000ffff027224 */ /* 0x000fc400078e000a */
[----:B------:R-:W-:-:S03]  /*19050*/  VIADD R10, R10, 0xffffffff ;  /* 0xffffffff0a0a7836 */ /* 0x000fc60000000000 */
[----:B------:R-:W-:Y:S01]  /*19060*/  ISETP.GT.AND P2, PT, R2, R29, PT ;  /* 0x0000001d0200720c */ /* 0x000fe20003f44270 */
[----:B0-----:R-:W-:-:S12]  /*19070*/  @!P1 BRA `(.L_x_9913) ;  /* 0x0000000000049947 */ /* 0x001fd80003800000 */
[----:B------:R-:W-:Y:S01]  /*19080*/  BPT.TRAP 0x1 ;  /* 0x000000040000795c */ /* 0x000fe20000300000 */
.L_x_9913:
[----:B------:R-:W-:Y:S01]  /*19090*/  IMAD R4, R24, 0x8, R22 ;  /* 0x0000000818047824 */ /* 0x000fe200078e0216 */
[----:B------:R-:W-:Y:S01]  /*190a0*/  SHF.L.U32 R21, R25, 0x1f, RZ ;  /* 0x0000001f19157819 */ /* 0x000fe200000006ff */
[----:B------:R-:W-:Y:S01]  /*190b0*/  BSSY B1, `(.L_x_9914) ;  /* 0x0000004000017945 */ /* 0x000fe20003800000 */
[----:B------:R-:W-:Y:S02]  /*190c0*/  SHF.R.S32.HI R17, RZ, 0x1f, R6 ;  /* 0x0000001fff117819 */ /* 0x000fe40000011406 */
[----:B------:R-:W0:Y:S02]  /*190d0*/  SYNCS.PHASECHK.TRANS64.TRYWAIT P0, [R4+URZ+0x22840], R21 ;  /* 0x02284015040075a7 */ /* 0x000e24000800017f */
[----:B0-----:R-:W-:Y:S05]  /*190e0*/  @!P0 BRA `(.L_x_9915) ;  /* 0x0000005400388947 */ /* 0x001fea0003800000 */
.L_x_10094:
[----:B------:R-:W-:Y:S05]  /*190f0*/  BSYNC B1 ;  /* 0x0000000000017941 */ /* 0x000fea0003800000 */
.L_x_9914:
[----:B------:R-:W2:Y:S01]  /*19100*/  LDL R2, [R1] ;  /* 0x0000000001027983 */ /* 0x000ea20000100800 */
[----:B------:R-:W-:Y:S01]  /*19110*/  ULDC.64 UR4, c[0x0][0x300] ;  /* 0x0000c00000047ab9 */ /* 0x000fe20000000a00 */
[----:B-----5:R-:W-:Y:S01]  /*19120*/  SHF.R.S32.HI R20, RZ, 0x1f, R5 ;  /* 0x0000001fff147819 */ /* 0x020fe20000011405 */
[----:B------:R-:W-:Y:S01]  /*19130*/  IMAD R3, R17, UR4, RZ ;  /* 0x0000000411037c24 */ /* 0x000fe2000f8e02ff */
[----:B------:R-:W-:-:S03]  /*19140*/  ULDC.64 UR6, c[0x0][0x2e8] ;  /* 0x0000ba0000067ab9 */ /* 0x000fc60000000a00 */
[----:B------:R-:W-:Y:S01]  /*19150*/  IMAD R7, R6, UR5, R3 ;  /* 0x0000000506077c24 */ /* 0x000fe2000f8e0203 */
[----:B--2---:R-:W-:Y:S01]  /*19160*/  LOP3.LUT P1, RZ, R2, 0x1, RZ, 0xc0, !PT ;  /* 0x0000000102ff7812 */ /* 0x004fe2000782c0ff */
        /* <DEDUP_REMOVED lines=44> */
.L_x_10108:
        /* <DEDUP_REMOVED lines=8> */
.L_x_9917:
[----:B------:R-:W-:Y:S02]  /*194b0*/  PLOP3.LUT P1, PT, P1, P0, PT, 0xa2, 0x0 ;  /* 0x000000000000781c */ /* 0x000fe40000f21472 */
[----:B------:R-:W-:-:S08]  /*194c0*/  @P0 R2UR P1, UR4, R4 ;  /* 0x00000000040402ca */ /* 0x000fd00000020000 */
[----:B------:R-:W-:-:S05]  /*194d0*/  @P0 PLOP3.LUT P0, PT, P1, PT, PT, 0x80, 0x0 ;  /* 0x000000000000081c */ /* 0x000fca0000f0f070 */
[----:B------:R-:W-:Y:S01]  /*194e0*/  @!P1 SYNCS.ARRIVE.TRANS64.RED.A0T1 RZ, [UR4+0x22830], RZ ;  /* 0x022830ffffff99a7 */ /* 0x000fe20008200404 */
[----:B------:R-:W-:Y:S07]  /*194f0*/  @!P1 ARRIVES.LDGSTSBAR.64.TRANSCNT [UR4+0x22830] ;  /* 0x02283000ff0099b0 */ /* 0x000fee0008000a84 */
[----:B------:R-:W-:Y:S05]  /*19500*/  @P0 BRA.U.ANY `(.L_x_9917) ;  /* 0xfffffffd00e80947 */ /* 0x000fea000393ffff */
[----:B------:R-:W-:Y:S01]  /*19510*/  NOP ;  /* 0x0000000000007918 */ /* 0x000fe20000000000 */
[----:B--2---:R-:W-:-:S04]  /*19520*/  LOP3.LUT R2, R37, 0x2, RZ, 0xfc, !PT ;  /* 0x0000000225027812 */ /* 0x004fc800078efcff */
[----:B------:R-:W-:-:S13]  /*19530*/  ISETP.NE.AND P3, PT, R2, 0x3, PT ;  /* 0x000000030200780c */ /* 0x000fda0003f65270 */
[----:B------:R-:W-:Y:S05]  /*19540*/  @!P3 BRA `(.L_x_9918) ;  /* 0x000000000004b947 */ /* 0x000fea0003800000 */
[----:B------:R-:W-:Y:S01]  /*19550*/  BPT.TRAP 0x1 ;  /* 0x000000040000795c */ /* 0x000fe20000300000 */
.L_x_9918:
[----:B------:R2:W-:Y:S01]  /*19560*/  SYNCS.ARRIVE.TRANS64.A1T0 RZ, [R4+URZ+0x22830], RZ ;  /* 0x022830ff04ff79a7 */ /* 0x0005e2000810003f */
[----:B------:R-:W-:Y:S05]  /*19570*/  @!P3 BRA `(.L_x_9919) ;  /* 0x000000000004b947 */ /* 0x000fea0003800000 */
[----:B------:R-:W-:Y:S01]  /*19580*/  BPT.TRAP 0x1 ;  /* 0x000000040000795c */ /* 0x000fe20000300000 */
.L_x_9919:
[----:B------:R-:W3:Y:S01]  /*19590*/  SYNCS.PHASECHK.TRANS64.TRYWAIT P0, [R4+URZ+0x22860], R21 ;  /* 0x02286015040075a7 */ /* 0x000ee2000800017f */
[----:B------:R-:W-:Y:S04]  /*195a0*/  BSSY B1, `(.L_x_9920) ;  /* 0x0000002000017945 */ /* 0x000fe80003800000 */
[----:B---3--:R-:W-:Y:S05]  /*195b0*/  @!P0 BRA `(.L_x_9921) ;  /* 0x0000005400bc8947 */ /* 0x008fea0003800000 */
.L_x_10109:
[----:B------:R-:W-:Y:S05]  /*195c0*/  BSYNC B1 ;  /* 0x0000000000017941 */ /* 0x000fea0003800000 */
.L_x_9920:
[----:B------:R-:W4:Y:S01]  /*195d0*/  LDL R2, [R1] ;  /* 0x0000000001027983 */ /* 0x000f220000100800 */
[----:B------:R-:W-:Y:S01]  /*195e0*/  ULDC.64 UR4, c[0x0][0x328] ;  /* 0x0000ca0000047ab9 */ /* 0x000fe20000000a00 */
[----:B------:R-:W-:Y:S01]  /*195f0*/  ULDC.64 UR6, c[0x0][0x318] ;  /* 0x0000c60000067ab9 */ /* 0x000fe20000000a00 */
[----:B------:R-:W-:-:S04]  /*19600*/  IMAD R17, R17, UR4, RZ ;  /* 0x0000000411117c24 */ /* 0x000fc8000f8e02ff */
[----:B------:R-:W-:Y:S01]  /*19610*/  IMAD R17, R6, UR5, R17 ;  /* 0x0000000506117c24 */ /* 0x000fe2000f8e0211 */
[C---:B----4-:R-:W-:Y:S02]  /*19620*/  LOP3.LUT P5, RZ, R2.reuse, 0x10, RZ, 0xc0, !PT ;  /* 0x0000001002ff7812 */ /* 0x050fe400078ac0ff */
[C---:B------:R-:W-:Y:S02]  /*19630*/  LOP3.LUT P4, RZ, R2.reuse, 0x8, RZ, 0xc0, !PT ;  /* 0x0000000802ff7812 */ /* 0x040fe4000788c0ff */
[C---:B------:R-:W-:Y:S02]  /*19640*/  LOP3.LUT P3, RZ, R2.reuse, 0x4, RZ, 0xc0, !PT ;  /* 0x0000000402ff7812 */ /* 0x040fe4000786c0ff */
        /* <DEDUP_REMOVED lines=17> */
[----:B------:R-:W-:-:S03]  /*19760*/  IMAD R5, R5, 0x2, R22 ;  /* 0x0000000205057824 */ /* 0x000fc600078e0216 */
[----:B------:R-:W5:Y:S04]  /*19770*/  SHFL.IDX PT, R3, R7, RZ, 0x181f ;  /* 0x00181fff07037589 */ /* 0x000f6800000e0000 */
[----:B-1----:R-:W-:Y:S01]  /*19780*/  SHFL.IDX PT, R8, R7, 0x1, 0x181f ;  /* 0x00381f0007087f89 */ /* 0x002fe200000e0000 */
[----:B----4-:R-:W-:-:S03]  /*19790*/  IADD3 R2, P0, R14, R0, RZ ;  /* 0x000000000e027210 */ /* 0x010fc60007f1e0ff */
[----:B------:R-:W1:Y:S02]  /*197a0*/  SHFL.IDX PT, R14, R6, 0x1, 0x181f ;  /* 0x00381f00060e7f89 */ /* 0x000e6400000e0000 */
[----:B-----5:R-:W-:-:S05]  /*197b0*/  IMAD.X R3, RZ, RZ, R3, P0 ;  /* 0x000000ffff037224 */ /* 0x020fca00000e0603 */
[----:B------:R-:W-:Y:S04]  /*197c0*/  LDGSTS.E.BYPASS.LTC128B.128 [R5+0x400], desc[UR40][R2.64], !P5 ;  /* 0x0040000002057fae */ /* 0x000fe8000e901d68 */
[----:B------:R-:W-:Y:S04]  /*197d0*/  LDGSTS.E.BYPASS.LTC128B.128 [R5+0x3400], desc[UR40][R2.64+0x80], !P4 ;  /* 0x0340008002057fae */ /* 0x000fe8000e101d68 */
[----:B------:R-:W-:Y:S04]  /*197e0*/  LDGSTS.E.BYPASS.LTC128B.128 [R5+0x6400], desc[UR40][R2.64+0x100], !P3 ;  /* 0x0640010002057fae */ /* 0x000fe8000d901d68 */
[----:B------:R1:W-:Y:S02]  /*197f0*/  LDGSTS.E.BYPASS.LTC128B.128 [R5+0x9400], desc[UR40][R2.64+0x180], !P1 ;  /* 0x0940018002057fae */ /* 0x0003e4000c901d68 */
[----:B-1----:R-:W-:-:S02]  /*19800*/  IADD3 R2, P0, R14, R0, RZ ;  /* 0x000000000e027210 */ /* 0x002fc40007f1e0ff */
[----:B------:R-:W1:Y:S03]  /*19810*/  SHFL.IDX PT, R14, R6, 0x2, 0x181f ;  /* 0x00581f00060e7f89 */ /* 0x000e6600000e0000 */
[----:B------:R-:W-:Y:S02]  /*19820*/  IMAD.X R3, RZ, RZ, R8, P0 ;  /* 0x000000ffff037224 */ /* 0x000fe400000e0608 */
[----:B------:R-:W4:Y:S04]  /*19830*/  SHFL.IDX PT, R8, R7, 0x2, 0x181f ;  /* 0x00581f0007087f89 */ /* 0x000f2800000e0000 */
[----:B------:R-:W-:Y:S04]  /*19840*/  LDGSTS.E.BYPASS.LTC128B.128 [R5+0xc00], desc[UR40][R2.64], !P5 ;  /* 0x00c0000002057fae */ /* 0x000fe8000e901d68 */
[----:B------:R-:W-:Y:S04]  /*19850*/  LDGSTS.E.BYPASS.LTC128B.128 [R5+0x3c00], desc[UR40][R2.64+0x80], !P4 ;  /* 0x03c0008002057fae */ /* 0x000fe8000e101d68 */
[----:B------:R-:W-:Y:S04]  /*19860*/  LDGSTS.E.BYPASS.LTC128B.128 [R5+0x6c00], desc[UR40][R2.64+0x100], !P3 ;  /* 0x06c0010002057fae */ /* 0x000fe8000d901d68 */
[----:B------:R1:W-:Y:S02]  /*19870*/  LDGSTS.E.BYPASS.LTC128B.128 [R5+0x9c00], desc[UR40][R2.64+0x180], !P1 ;  /* 0x09c0018002057fae */ /* 0x0003e4000c901d68 */
[----:B-1----:R-:W-:-:S02]  /*19880*/  IADD3 R2, P0, R14, R0, RZ ;  /* 0x000000000e027210 */ /* 0x002fc40007f1e0ff */
[----:B------:R-:W1:Y:S03]  /*19890*/  SHFL.IDX PT, R14, R6, 0x3, 0x181f ;  /* 0x00781f00060e7f89 */ /* 0x000e6600000e0000 */
[----:B----4-:R-:W-:Y:S02]  /*198a0*/  IMAD.X R3, RZ, RZ, R8, P0 ;  /* 0x000000ffff037224 */ /* 0x010fe400000e0608 */
        /* <DEDUP_REMOVED lines=14> */
[----:B------:R1:W0:Y:S03]  /*19990*/  SHFL.IDX PT, R14, R6, 0x5, 0x181f ;  /* 0x00b81f00060e7f89 */ /* 0x00022600000e0000 */
[----:B----4-:R-:W-:Y:S02]  /*199a0*/  IMAD.X R3, RZ, RZ, R8, P0 ;  /* 0x000000ffff037224 */ /* 0x010fe400000e0608 */
[----:B------:R1:W4:Y:S04]  /*199b0*/  SHFL.IDX PT, R8, R7, 0x5, 0x181f ;  /* 0x00b81f0007087f89 */ /* 0x00032800000e0000 */
[----:B------:R1:W-:Y:S04]  /*199c0*/  LDGSTS.E.BYPASS.LTC128B.128 [R5+0x2400], desc[UR40][R2.64], !P5 ;  /* 0x0240000002057fae */ /* 0x0003e8000e901d68 */
[----:B------:R1:W-:Y:S04]  /*199d0*/  LDGSTS.E.BYPASS.LTC128B.128 [R5+0x5400], desc[UR40][R2.64+0x80], !P4 ;  /* 0x0540008002057fae */ /* 0x0003e8000e101d68 */
[----:B------:R1:W-:Y:S04]  /*199e0*/  LDGSTS.E.BYPASS.LTC128B.128 [R5+0x8400], desc[UR40][R2.64+0x100], !P3 ;  /* 0x0840010002057fae */ /* 0x0003e8000d901d68 */
[----:B------:R1:W-:Y:S02]  /*199f0*/  LDGSTS.E.BYPASS.LTC128B.128 [R5+0xb400], desc[UR40][R2.64+0x180], !P1 ;  /* 0x0b40018002057fae */ /* 0x0003e4000c901d68 */
.L_x_10123:
[----:B01----:R-:W-:-:S05]  /*19a00*/  IADD3 R2, P0, R14, R0, RZ ;  /* 0x000000000e027210 */ /* 0x003fca0007f1e0ff */
[----:B----4-:R-:W-:Y:S01]  /*19a10*/  IMAD.X R3, RZ, RZ, R8, P0 ;  /* 0x000000ffff037224 */ /* 0x010fe200000e0608 */
        /* <DEDUP_REMOVED lines=9> */
.L_x_9923:
        /* <DEDUP_REMOVED lines=11> */
.L_x_9924:
[----:B------:R0:W-:Y:S01]  /*19b60*/  SYNCS.ARRIVE.TRANS64.A1T0 RZ, [R4+URZ+0x22850], RZ ;  /* 0x022850ff04ff79a7 */ /* 0x0001e2000810003f */
[----:B------:R-:W-:Y:S05]  /*19b70*/  @P2 BRA `(.L_x_9925) ;  /* 0xfffffff000982947 */ /* 0x000fea000383ffff */
.L_x_9912:
[----:B------:R-:W-:Y:S05]  /*19b80*/  BSYNC B0 ;  /* 0x0000000000007941 */ /* 0x000fea0003800000 */
.L_x_9911:
[----:B------:R-:W1:Y:S01]  /*19b90*/  S2R R2, SR_TID.X ;  /* 0x0000000000027919 */ /* 0x000e620000002100 */
[----:B------:R-:W-:Y:S01]  /*19ba0*/  VIADD R24, R24, 0x1 ;  /* 0x0000000118187836 */ /* 0x000fe20000000000 */
[----:B------:R-:W-:Y:S04]  /*19bb0*/  BSSY B0, `(.L_x_9926) ;  /* 0x0000013000007945 */ /* 0x000fe80003800000 */
[----:B------:R-:W-:-:S04]  /*19bc0*/  ISETP.NE.AND P0, PT, R24, 0x2, PT ;  /* 0x000000021800780c */ /* 0x000fc80003f05270 */
[----:B------:R-:W-:-:S04]  /*19bd0*/  SEL R0, RZ, 0x1, P0 ;  /* 0x00000001ff007807 */ /* 0x000fc80000000000 */
[----:B------:R-:W-:Y:S02]  /*19be0*/  LOP3.LUT R25, R25, R0, RZ, 0x3c, !PT ;  /* 0x0000000019197212 */ /* 0x000fe400078e3cff */
[----:B-1----:R-:W-:-:S04]  /*19bf0*/  LOP3.LUT R2, R2, 0x7f, RZ, 0xc0, !PT ;  /* 0x0000007f02027812 */ /* 0x002fc800078ec0ff */
[----:B------:R-:W-:-:S13]  /*19c00*/  ISETP.NE.AND P1, PT, R2, RZ, PT ;  /* 0x000000ff0200720c */ /* 0x000fda0003f25270 */
[----:B------:R-:W-:Y:S05]  /*19c10*/  @P1 BRA `(.L_x_9927) ;  /* 0x0000000000301947 */ /* 0x000fea0003800000 */
[----:B------:R-:W1:Y:S01]  /*19c20*/  S2R R5, SR_LANEID ;  /* 0x0000000000057919 */ /* 0x000e620000000000 */
[----:B------:R-:W-:Y:S01]  /*19c30*/  VOTEU.ANY UR4, UPT, PT ;  /* 0x0000000000047886 */ /* 0x000fe200038e0100 */
[----:B------:R-:W4:Y:S01]  /*19c40*/  LDC.64 R2, c[0x0][0xc60] ;  /* 0x00031800ff027b82 */ /* 0x000f220000000a00 */
[----:B------:R-:W1:Y:S02]  /*19c50*/  FLO.U32 R0, UR4 ;  /* 0x0000000400007d00 */ /* 0x000e6400080e0000 */
[----:B-1----:R-:W-:-:S06]  /*19c60*/  ISETP.EQ.U32.AND P1, PT, R0, R5, PT ;  /* 0x000000050000720c */ /* 0x002fcc0003f22070 */
[----:B------:R-:W4:Y:S07]  /*19c70*/  POPC R5, UR4 ;  /* 0x0000000400057d09 */ /* 0x000f2e0008000000 */
[----:B----4-:R-:W4:Y:S01]  /*19c80*/  @P1 ATOMG.E.ADD.STRONG.GPU PT, R3, desc[UR40][R2.64], R5 ;  /* 0x00000005020319a8 */ /* 0x010f2200081ee1e8 */
[----:B0-23--:R-:W0:Y:S02]  /*19c90*/  S2R R4, SR_LTMASK ;  /* 0x0000000000047919 */ /* 0x00de240000003900 */
[----:B0-----:R-:W-:-:S04]  /*19ca0*/  LOP3.LUT R4, R4, UR4, RZ, 0xc0, !PT ;  /* 0x0000000404047c12 */ /* 0x001fc8000f8ec0ff */
[----:B------:R-:W0:Y:S01]  /*19cb0*/  POPC R7, R4 ;  /* 0x0000000400077309 */ /* 0x000e220000000000 */
[----:B----4-:R-:W0:Y:S02]  /*19cc0*/  SHFL.IDX PT, R0, R3, R0, 0x1f ;  /* 0x00001f0003007589 */ /* 0x010e2400000e0000 */
[----:B0-----:R-:W-:-:S07]  /*19cd0*/  IADD3 R16, R0, UR36, R7 ;  /* 0x0000002400107c10 */ /* 0x001fce000fffe007 */
.L_x_9927:
[----:B------:R-:W-:Y:S05]  /*19ce0*/  BSYNC B0 ;  /* 0x0000000000007941 */ /* 0x000fea0003800000 */
.L_x_9926:
[----:B------:R-:W-:-:S07]  /*19cf0*/  SEL R24, R24, RZ, P0 ;  /* 0x000000ff18187207 */ /* 0x000fce0000000000 */
.L_x_9886:
[----:B------:R-:W-:Y:S05]  /*19d00*/  BSYNC B7 ;  /* 0x0000000000077941 */ /* 0x000fea0003800000 */
.L_x_9884:
[----:B------:R-:W4:Y:S02]  /*19d10*/  LDL R0, [R1] ;  /* 0x0000000001007983 */ /* 0x000f240000100800 */
[----:B----4-:R-:W-:-:S13]  /*19d20*/  LOP3.LUT P0, RZ, R0, 0x80, RZ, 0xc0, !PT ;  /* 0x0000008000ff7812 */ /* 0x010fda000780c0ff */
[----:B------:R-:W-:Y:S05]  /*19d30*/  @!P0 BRA `(.L_x_9928) ;  /* 0x0000000000248947 */ /* 0x000fea0003800000 */
[----:B------:R-:W-:Y:S05]  /*19d40*/  WARPSYNC.ALL ;  /* 0x0000000000007948 */ /* 0x000fea0003800000 */
[----:B------:R-:W1:Y:S08]  /*19d50*/  S2UR UR5, SR_CgaCtaId ;  /* 0x00000000000579c3 */ /* 0x000e700000008800 */
[----:B------:R-:W-:Y:S06]  /*19d60*/  BAR.SYNC.DEFER_BLOCKING 0x5, 0x180 ;  /* 0x0146000000007b1d */ /* 0x000fec0000010000 */
[----:B------:R-:W-:-:S02]  /*19d70*/  UMOV UR4, 0x400 ;  /* 0x0000040000047882 */ /* 0x000fc40000000000 */
[----:B-1----:R-:W-:-:S06]  /*19d80*/  ULEA UR4, UR5, UR4, 0x18 ;  /* 0x0000000405047291 */ /* 0x002fcc000f8ec03f */
[----:B0-----:R-:W-:-:S05]  /*19d90*/  IMAD.U32 R22, RZ, RZ, UR4 ;  /* 0x00000004ff167e24 */ /* 0x001fca000f8e00ff */
[----:B------:R4:W0:Y:S01]  /*19da0*/  LDS.128 R16, [R22+0x228d0] ;  /* 0x0228d00016107984 */ /* 0x0008220000000c00 */
[----:B------:R-:W-:Y:S06]  /*19db0*/  BAR.ARV 0x4, 0x180 ;  /* 0x0106000000007b1d */ /* 0x000fec0000002000 */
[----:B------:R-:W-:Y:S05]  /*19dc0*/  BRA `(.L_x_9929) ;  /* 0x0000000800d07947 */ /* 0x000fea0003800000 */
.L_x_9928:
        /* <DEDUP_REMOVED lines=9> */
[----:B--23--:R-:W1:Y:S01]  /*19e60*/  @!P1 LDC.64 R4, c[0x0][0xc78] ;  /* 0x00031e00ff049b82 */ /* 0x00ce620000000a00 */
        /* <DEDUP_REMOVED lines=11> */
[----:B------:R0:W-:Y:S02]  /*19f20*/  SHFL.IDX PT, R6, R16, 0x1, 0x1f ;  /* 0x00201f0010067f89 */ /* 0x0001e400000e0000 */
[----:B0-----:R-:W-:-:S02]  /*19f30*/  IMAD.MOV.U32 R16, RZ, RZ, RZ ;  /* 0x000000ffff107224 */ /* 0x001fc400078e00ff */
[----:B--2---:R-:W-:Y:S02]  /*19f40*/  @!P1 IMAD.MOV.U32 R7, RZ, RZ, R8 ;  /* 0x000000ffff079224 */ /* 0x004fe400078e0008 */
        /* <DEDUP_REMOVED lines=19> */
.L_x_10133:
[----:B------:R-:W-:Y:S02]  /*1a080*/  ULDC UR4, c[0x0][0xc38] ;  /* 0x00030e0000047ab9 */ /* 0x000fe40000000800 */
[----:B------:R-:W-:-:S04]  /*1a090*/  IMAD.U32 R5, RZ, RZ, UR4 ;  /* 0x00000004ff057e24 */ /* 0x000fc8000f8e00ff */
[----:B-1----:R-:W-:-:S04]  /*1a0a0*/  IMAD R9, R14, R5, RZ ;  /* 0x000000050e097224 */ /* 0x002fc800078e02ff */
[----:B------:R-:W-:-:S05]  /*1a0b0*/  IMAD.IADD R6, R6, 0x1, R9 ;  /* 0x0000000106067824 */ /* 0x000fca00078e0209 */
[----:B------:R-:W-:-:S13]  /*1a0c0*/  ISETP.GT.AND P6, PT, R6, R0, PT ;  /* 0x000000000600720c */ /* 0x000fda0003fc4270 */
[----:B------:R-:W-:Y:S05]  /*1a0d0*/  @P6 BRA `(.L_x_9931) ;  /* 0x0000000000a46947 */ /* 0x000fea0003800000 */
.L_x_9934:
        /* <DEDUP_REMOVED lines=35> */
.L_x_10141:
[----:B------:R-:W-:Y:S02]  /*1a310*/  ULDC UR4, c[0x0][0xc38] ;  /* 0x00030e0000047ab9 */ /* 0x000fe40000000800 */
[----:B------:R-:W-:-:S04]  /*1a320*/  IMAD.U32 R5, RZ, RZ, UR4 ;  /* 0x00000004ff057e24 */ /* 0x000fc8000f8e00ff */
[----:B-1----:R-:W-:-:S04]  /*1a330*/  IMAD R9, R14, R5, RZ ;  /* 0x000000050e097224 */ /* 0x002fc800078e02ff */
[----:B------:R-:W-:-:S05]  /*1a340*/  IMAD.IADD R6, R9, 0x1, R6 ;  /* 0x0000000109067824 */ /* 0x000fca00078e0206 */
[----:B------:R-:W-:-:S13]  /*1a350*/  ISETP.GT.AND P6, PT, R6, R0, PT ;  /* 0x000000000600720c */ /* 0x000fda0003fc4270 */
[----:B------:R-:W-:Y:S05]  /*1a360*/  @!P6 BRA `(.L_x_9934) ;  /* 0xfffffffc005ce947 */ /* 0x000fea000383ffff */
.L_x_9931:
        /* <DEDUP_REMOVED lines=9> */
.L_x_10146:
[----:B------:R-:W-:-:S13]  /*1a400*/  ISETP.NE.AND P0, PT, R8, RZ, PT ;  /* 0x000000ff0800720c */ /* 0x000fda0003f05270 */
[----:B------:R-:W-:Y:S05]  /*1a410*/  @!P0 BRA `(.L_x_9936) ;  /* 0x0000000000108947 */ /* 0x000fea0003800000 */
[----:B------:R-:W-:Y:S01]  /*1a420*/  UMOV UR4, 0xffffffff ;  /* 0xffffffff00047882 */ /* 0x000fe20000000000 */
[----:B------:R-:W-:Y:S02]  /*1a430*/  VIADD R12, R6, 0xffffffff ;  /* 0xffffffff060c7836 */ /* 0x000fe40000000000 */
[----:B------:R-:W-:Y:S05]  /*1a440*/  BRA.DIV UR4, `(.L_x_9937) ;  /* 0x0000005a04447947 */ /* 0x000fea000b800000 */
[----:B------:R4:W0:Y:S02]  /*1a450*/  SHFL.IDX PT, R16, R3, R12, 0x1f ;  /* 0x00001f0c03107589 */ /* 0x00082400000e0000 */
.L_x_9936:
        /* <DEDUP_REMOVED lines=58> */
.L_x_9932:
[----:B------:R-:W-:Y:S01]  /*1a800*/  UMOV UR4, URZ ;  /* 0x0000003f00047c82 */ /* 0x000fe20008000000 */
[----:B------:R-:W-:Y:S01]  /*1a810*/  UMOV UR5, URZ ;  /* 0x0000003f00057c82 */ /* 0x000fe20008000000 */
[----:B------:R-:W-:Y:S01]  /*1a820*/  ULDC UR6, c[0x0][0xc3c] ;  /* 0x00030f0000067ab9 */ /* 0x000fe20000000800 */
[----:B------:R-:W-:Y:S02]  /*1a830*/  IMAD.MOV.U32 R16, RZ, RZ, R0 ;  /* 0x000000ffff107224 */ /* 0x000fe400078e0000 */
[----:B------:R-:W-:Y:S02]  /*1a840*/  IMAD.U32 R17, RZ, RZ, UR4 ;  /* 0x00000004ff117e24 */ /* 0x000fe4000f8e00ff */
[----:B------:R-:W-:Y:S02]  /*1a850*/  IMAD.U32 R18, RZ, RZ, UR5 ;  /* 0x00000005ff127e24 */ /* 0x000fe4000f8e00ff */
[----:B------:R-:W-:-:S07]  /*1a860*/  IMAD.U32 R19, RZ, RZ, UR6 ;  /* 0x00000006ff137e24 */ /* 0x000fce000f8e00ff */
.L_x_9938:
        /* <DEDUP_REMOVED lines=10> */
.L_x_9929:
[----:B------:R-:W-:Y:S02]  /*1a910*/  ULDC UR4, c[0x0][0xc3c] ;  /* 0x00030f0000047ab9 */ /* 0x000fe40000000800 */
[----:B0-----:R-:W-:-:S13]  /*1a920*/  ISETP.GE.AND P0, PT, R19, UR4, PT ;  /* 0x0000000413007c0c */ /* 0x001fda000bf06270 */
[----:B------:R-:W-:Y:S05]  /*1a930*/  @!P0 BRA `(.L_x_9939) ;  /* 0xffffffa000388947 */ /* 0x000fea000383ffff */
[----:B------:R-:W-:Y:S05]  /*1a940*/  BSYNC B8 ;  /* 0x0000000000087941 */ /* 0x000fea0003800000 */
.L_x_9838:
[----:B------:R-:W5:Y:S01]  /*1a950*/  LDL.LU R0, [R1+0x24] ;  /* 0x0000240001007983 */ /* 0x000f620000300800 */
[----:B------:R-:W-:Y:S01]  /*1a960*/  BSSY B0, `(.L_x_9940) ;  /* 0x000000b000007945 */ /* 0x000fe20003800000 */
[----:B------:R-:W1:Y:S01]  /*1a970*/  S2R R5, SR_CgaCtaId ;  /* 0x0000000000057919 */ /* 0x000e620000008800 */
[----:B-----5:R-:W-:-:S05]  /*1a980*/  VIADD R0, R0, 0x1 ;  /* 0x0000000100007836 */ /* 0x020fca0000000000 */
[----:B--2---:R-:W-:-:S04]  /*1a990*/  LEA.HI R2, R0, R0, RZ, 0x1 ;  /* 0x0000000000027211 */ /* 0x004fc800078f08ff */
[----:B0-----:R-:W-:Y:S02]  /*1a9a0*/  LOP3.LUT R3, R2, 0xfffffffe, RZ, 0xc0, !PT ;  /* 0xfffffffe02037812 */ /* 0x001fe400078ec0ff */
[----:B------:R-:W-:-:S03]  /*1a9b0*/  MOV R2, 0x400 ;  /* 0x0000040000027802 */ /* 0x000fc60000000f00 */
[----:B------:R-:W-:Y:S01]  /*1a9c0*/  IMAD.IADD R0, R0, 0x1, -R3 ;  /* 0x0000000100007824 */ /* 0x000fe200078e0a03 */
[----:B-1----:R-:W-:-:S04]  /*1a9d0*/  LEA R5, R5, R2, 0x18 ;  /* 0x0000000205057211 */ /* 0x002fc800078ec0ff */
[----:B------:R-:W-:-:S04]  /*1a9e0*/  SHF.L.U32 R0, R0, 0x1f, RZ ;  /* 0x0000001f00007819 */ /* 0x000fc800000006ff */
[----:B------:R-:W0:Y:S02]  /*1a9f0*/  SYNCS.PHASECHK.TRANS64.TRYWAIT P0, [R5+URZ+0x22820], R0 ;  /* 0x02282000050075a7 */ /* 0x000e24000800017f */
[----:B0-----:R-:W-:Y:S05]  /*1aa00*/  @!P0 BRA `(.L_x_9941) ;  /* 0x0000005000fc8947 */ /* 0x001fea0003800000 */
.L_x_10149:
[----:B------:R-:W-:Y:S05]  /*1aa10*/  BSYNC B0 ;  /* 0x0000000000007941 */ /* 0x000fea0003800000 */
.L_x_9940:
[----:B------:R-:W-:-:S03]  /*1aa20*/  UMOV UR4, 0xffffffff ;  /* 0xffffffff00047882 */ /* 0x000fc60000000000 */
[----:B------:R-:W-:Y:S05]  /*1aa30*/  BRA.DIV UR4, `(.L_x_9942) ;  /* 0x0000005604047947 */ /* 0x000fea000b800000 */
[----:B0-----:R-:W0:Y:S02]  /*1aa40*/  S2R R0, SR_TID.X ;  /* 0x0000000000007919 */ /* 0x001e240000002100 */
[----:B0-----:R-:W-:-:S04]  /*1aa50*/  SHF.R.U32.HI R0, RZ, 0x5, R0 ;  /* 0x00000005ff007819 */ /* 0x001fc80000011600 */
[----:B------:R-:W-:-:S05]  /*1aa60*/  LOP3.LUT R0, R0, 0x3, RZ, 0xc0, !PT ;  /* 0x0000000300007812 */ /* 0x000fca00078ec0ff */
[----:B------:R0:W1:Y:S02]  /*1aa70*/  SHFL.IDX PT, R14, R0, RZ, 0x1f ;  /* 0x00001fff000e7589 */ /* 0x00006400000e0000 */
.L_x_10152:
[----:B-1----:R-:W-:-:S13]  /*1aa80*/  ISETP.NE.AND P0, PT, R14, RZ, PT ;  /* 0x000000ff0e00720c */ /* 0x002fda0003f05270 */
[----:B------:R-:W-:Y:S05]  /*1aa90*/  @P0 BRA `(.L_x_9674) ;  /* 0x0000000000840947 */ /* 0x000fea0003800000 */
[----:B------:R-:W-:-:S03]  /*1aaa0*/  UMOV UR4, 0xffffffff ;  /* 0xffffffff00047882 */ /* 0x000fc60000000000 */
[----:B------:R-:W-:Y:S05]  /*1aab0*/  BRA.DIV UR4, `(.L_x_9943) ;  /* 0x0000005604187947 */ /* 0x000fea000b800000 */
[----:B------:R-:W-:-:S13]  /*1aac0*/  ELECT P6, URZ, PT ;  /* 0x00000000003f782f */ /* 0x000fda00038c0000 */
.L_x_10155:
[----:B------:R-:W-:Y:S05]  /*1aad0*/  @!P6 BRA `(.L_x_9674) ;  /* 0x000000000074e947 */ /* 0x000fea0003800000 */
[----:B------:R-:W-:-:S04]  /*1aae0*/  LOP3.LUT R37, R37, 0x2, RZ, 0xfc, !PT ;  /* 0x0000000225257812 */ /* 0x000fc800078efcff */
[----:B------:R-:W-:-:S13]  /*1aaf0*/  ISETP.NE.AND P0, PT, R37, 0x3, PT ;  /* 0x000000032500780c */ /* 0x000fda0003f05270 */
[----:B------:R-:W-:Y:S05]  /*1ab00*/  @!P0 BRA `(.L_x_9944) ;  /* 0x0000000000048947 */ /* 0x000fea0003800000 */
[----:B------:R-:W-:Y:S01]  /*1ab10*/  BPT.TRAP 0x1 ;  /* 0x000000040000795c */ /* 0x000fe20000300000 */
.L_x_9944:
[C---:B------:R-:W-:Y:S01]  /*1ab20*/  IMAD R3, R24.reuse, 0x8, R5 ;  /* 0x0000000818037824 */ /* 0x040fe200078e0205 */
[----:B------:R-:W-:Y:S01]  /*1ab30*/  SHF.L.U32 R2, R25, 0x1f, RZ ;  /* 0x0000001f19027819 */ /* 0x000fe200000006ff */
[----:B------:R-:W-:-:S03]  /*1ab40*/  VIADD R24, R24, 0x1 ;  /* 0x0000000118187836 */ /* 0x000fc60000000000 */
[----:B------:R-:W1:Y:S02]  /*1ab50*/  SYNCS.PHASECHK.TRANS64.TRYWAIT P1, [R3+URZ+0x22840], R2 ;  /* 0x02284002030075a7 */ /* 0x000e64000802017f */
[----:B------:R-:W-:-:S04]  /*1ab60*/  ISETP.NE.AND P2, PT, R24, 0x2, PT ;  /* 0x000000021800780c */ /* 0x000fc80003f45270 */
[----:B0-----:R-:W-:Y:S01]  /*1ab70*/  SEL R0, RZ, 0x1, P2 ;  /* 0x00000001ff007807 */ /* 0x001fe20001000000 */
[----:B-1----:R-:W-:Y:S08]  /*1ab80*/  @!P1 BRA `(.L_x_9945) ;  /* 0x0000005400049947 */ /* 0x002ff00003800000 */
.L_x_10156:
[----:B------:R-:W-:Y:S02]  /*1ab90*/  SEL R24, R24, RZ, P2 ;  /* 0x000000ff18187207 */ /* 0x000fe40001000000 */
[----:B------:R-:W-:Y:S01]  /*1aba0*/  LOP3.LUT R0, R25, R0, RZ, 0x3c, !PT ;  /* 0x0000000019007212 */ /* 0x000fe200078e3cff */
[----:B------:R-:W-:Y:S06]  /*1abb0*/  @!P0 BRA `(.L_x_9946) ;  /* 0x0000000000048947 */ /* 0x000fec0003800000 */
[----:B------:R-:W-:Y:S01]  /*1abc0*/  BPT.TRAP 0x1 ;  /* 0x000000040000795c */ /* 0x000fe20000300000 */
.L_x_9946:
[----:B------:R-:W-:Y:S01]  /*1abd0*/  IMAD R5, R24, 0x8, R5 ;  /* 0x0000000818057824 */ /* 0x000fe200078e0205 */
[----:B------:R-:W-:-:S04]  /*1abe0*/  SHF.L.U32 R0, R0, 0x1f, RZ ;  /* 0x0000001f00007819 */ /* 0x000fc800000006ff */
[----:B------:R-:W1:Y:S02]  /*1abf0*/  SYNCS.PHASECHK.TRANS64.TRYWAIT P1, [R5+URZ+0x22840], R0 ;  /* 0x02284000050075a7 */ /* 0x000e64000802017f */
[----:B-1----:R-:W-:Y:S05]  /*1ac00*/  @!P1 BRA `(.L_x_9947) ;  /* 0x0000005000f89947 */ /* 0x002fea0003800000 */
.L_x_10157:
[----:B------:R-:W-:Y:S05]  /*1ac10*/  @!P0 BRA `(.L_x_9948) ;  /* 0x0000000000048947 */ /* 0x000fea0003800000 */
[----:B------:R-:W-:Y:S01]  /*1ac20*/  BPT.TRAP 0x1 ;  /* 0x000000040000795c */ /* 0x000fe20000300000 */
.L_x_9948:
[----:B------:R-:W2:Y:S02]  /*1ac30*/  SYNCS.PHASECHK.TRANS64.TRYWAIT P1, [R3+URZ+0x22860], R2 ;  /* 0x02286002030075a7 */ /* 0x000ea4000802017f */
[----:B--2---:R-:W-:Y:S05]  /*1ac40*/  @!P1 BRA `(.L_x_9949) ;  /* 0x0000005000fc9947 */ /* 0x004fea0003800000 */
.L_x_10158:
[----:B------:R-:W-:Y:S05]  /*1ac50*/  @!P0 BRA `(.L_x_9950) ;  /* 0x0000000000048947 */ /* 0x000fea0003800000 */
[----:B------:R-:W-:Y:S01]  /*1ac60*/  BPT.TRAP 0x1 ;  /* 0x000000040000795c */ /* 0x000fe20000300000 */
.L_x_9950:
[----:B------:R0:W0:Y:S02]  /*1ac70*/  SYNCS.PHASECHK.TRANS64.TRYWAIT P0, [R5+URZ+0x22860], R0 ;  /* 0x02286000050075a7 */ /* 0x000024000800017f */
[----:B0-----:R-:W-:Y:S05]  /*1ac80*/  @!P0 NANOSLEEP.SYNCS 0x989680 ;  /* 0x009896800000895d */ /* 0x001fea0003900000 */
[----:B------:R-:W0:Y:S02]  /*1ac90*/  @!P0 SYNCS.PHASECHK.TRANS64 P0, [R5+URZ+0x22860], R0 ;  /* 0x02286000050085a7 */ /* 0x000e24000800007f */
[----:B0-----:R-:W-:Y:S05]  /*1aca0*/  @!P0 BRA `(.L_x_9950) ;  /* 0xfffffffc00f08947 */ /* 0x001fea000383ffff */
.L_x_9674:
[----:B------:R-:W-:Y:S05]  /*1acb0*/  BSYNC B9 ;  /* 0x0000000000097941 */ /* 0x000fea0003800000 */
.L_x_9671:
[----:B------:R-:W-:Y:S05]  /*1acc0*/  EXIT ;  /* 0x000000000000794d */ /* 0x000fea0003800000 */
.L_x_9694:
[----:B0-----:R0:W1:Y:S02]  /*1acd0*/  SYNCS.PHASECHK.TRANS64.TRYWAIT P5, [R87+URZ+0x22890], R95 ;  /* 0x0228905f570075a7 */ /* 0x00106400080a017f */
[----:B-1----:R-:W-:Y:S05]  /*1ace0*/  @!P5 NANOSLEEP.SYNCS 0x989680 ;  /* 0x009896800000d95d */ /* 0x002fea0003900000 */
[----:B------:R-:W1:Y:S02]  /*1acf0*/  @!P5 SYNCS.PHASECHK.TRANS64 P5, [R87+URZ+0x22890], R95 ;  /* 0x0228905f5700d5a7 */ /* 0x000e6400080a007f */
[----:B-1----:R-:W-:Y:S05]  /*1ad00*/  @!P5 BRA `(.L_x_9694) ;  /* 0xfffffffc00f0d947 */ /* 0x002fea000383ffff */
[----:B------:R-:W-:Y:S05]  /*1ad10*/  BRA `(.L_x_9951) ;  /* 0xfffffe8800a47947 */ /* 0x000fea000383ffff */
.L_x_9695:
        /* <DEDUP_REMOVED lines=8> */
.L_x_9953:
[----:B------:R-:W-:Y:S05]  /*1ada0*/  BSYNC B1 ;  /* 0x0000000000017941 */ /* 0x000fea0003800000 */
.L_x_9952:
        /* <DEDUP_REMOVED lines=8> */
.L_x_9954:
[----:B------:R-:W-:Y:S05]  /*1ae30*/  BRA `(.L_x_9955) ;  /* 0xfffffe8800707947 */ /* 0x000fea000383ffff */
.L_x_9704:
[----:B------:R-:W-:Y:S01]  /*1ae40*/  BSSY B1, `(.L_x_9956) ;  /* 0x0000008000017945 */ /* 0x000fe20003800000 */
[----:B----4-:R-:W-:Y:S02]  /*1ae50*/  IMAD.MOV.U32 R13, RZ, RZ, R97 ;  /* 0x000000ffff0d7224 */ /* 0x010fe400078e0061 */
[----:B------:R-:W-:Y:S02]  /*1ae60*/  IMAD.MOV.U32 R12, RZ, RZ, 0x1 ;  /* 0x00000001ff0c7424 */ /* 0x000fe400078e00ff */
[----:B------:R-:W-:Y:S02]  /*1ae70*/  IMAD.MOV.U32 R11, RZ, RZ, 0x1c1f ;  /* 0x00001c1fff0b7424 */ /* 0x000fe400078e00ff */
[----:B------:R-:W-:-:S07]  /*1ae80*/  IMAD.MOV.U32 R15, RZ, RZ, -0x1 ;  /* 0xffffffffff0f7424 */ /* 0x000fce00078e00ff */
[----:B0123--:R-:W-:Y:S05]  /*1ae90*/  WARPSYNC.COLLECTIVE R15, `(.L_x_9957) ;  /* 0x000000000f087348 */ /* 0x00ffea0003c00000 */
[----:B---3--:R3:W4:Y:S02]  /*1aea0*/  SHFL.IDX P6, R14, R13, R12, R11 ;  /* 0x0000000c0d0e7389 */ /* 0x00872400000c000b */
[----:B01234-:R-:W-:Y:S01]  /*1aeb0*/  ENDCOLLECTIVE ;  /* 0x000000000000791b */ /* 0x01ffe20003800000 */
.L_x_9957:
[----:B------:R-:W-:Y:S05]  /*1aec0*/  BSYNC B1 ;  /* 0x0000000000017941 */ /* 0x000fea0003800000 */
.L_x_9956:
        /* <DEDUP_REMOVED lines=8> */
.L_x_9958:
[----:B------:R-:W-:Y:S05]  /*1af50*/  BRA `(.L_x_9959) ;  /* 0xfffffe8c00fc7947 */ /* 0x000fea000383ffff */
.L_x_9714:
[----:B-1----:R1:W2:Y:S02]  /*1af60*/  SYNCS.PHASECHK.TRANS64.TRYWAIT P4, [R87+URZ+0x22890], R95 ;  /* 0x0228905f570075a7 */ /* 0x0022a4000808017f */
[----:B--2---:R-:W-:Y:S05]  /*1af70*/  @!P4 NANOSLEEP.SYNCS 0x989680 ;  /* 0x009896800000c95d */ /* 0x004fea0003900000 */
[----:B------:R-:W2:Y:S02]  /*1af80*/  @!P4 SYNCS.PHASECHK.TRANS64 P4, [R87+URZ+0x22890], R95 ;  /* 0x0228905f5700c5a7 */ /* 0x000ea4000808007f */
[----:B--2---:R-:W-:Y:S05]  /*1af90*/  @!P4 BRA `(.L_x_9714) ;  /* 0xfffffffc00f0c947 */ /* 0x004fea000383ffff */
[----:B------:R-:W-:Y:S05]  /*1afa0*/  BRA `(.L_x_9960) ;  /* 0xfffffe9800f47947 */ /* 0x000fea000383ffff */
.L_x_9715:
        /* <DEDUP_REMOVED lines=8> */
.L_x_9962:
[----:B------:R-:W-:Y:S05]  /*1b030*/  BSYNC B1 ;  /* 0x0000000000017941 */ /* 0x000fea0003800000 */
.L_x_9961:
        /* <DEDUP_REMOVED lines=8> */
.L_x_9963:
[----:B------:R-:W-:Y:S01]  /*1b0c0*/  IMAD.MOV.U32 R100, RZ, RZ, R14 ;  /* 0x000000ffff647224 */ /* 0x000fe200078e000e */
[----:B------:R-:W-:Y:S06]  /*1b0d0*/  BRA `(.L_x_9964) ;  /* 0xfffffe9800c07947 */ /* 0x000fec000383ffff */
.L_x_9720:
        /* <DEDUP_REMOVED lines=8> */
.L_x_9966:
[----:B------:R-:W-:Y:S05]  /*1b160*/  BSYNC B1 ;  /* 0x0000000000017941 */ /* 0x000fea0003800000 */
.L_x_9965:
        /* <DEDUP_REMOVED lines=8> */
.L_x_9967:
[----:B------:R-:W-:Y:S01]  /*1b1f0*/  IMAD.MOV.U32 R96, RZ, RZ, R14 ;  /* 0x000000ffff607224 */ /* 0x000fe200078e000e */
[----:B------:R-:W-:Y:S06]  /*1b200*/  BRA `(.L_x_9968) ;  /* 0xfffffea000687947 */ /* 0x000fec000383ffff */
.L_x_9725:
[----:B-1----:R1:W2:Y:S02]  /*1b210*/  SYNCS.PHASECHK.TRANS64.TRYWAIT P2, [R87+URZ+0x22890], R95 ;  /* 0x0228905f570075a7 */ /* 0x0022a4000804017f */
[----:B--2---:R-:W-:Y:S05]  /*1b220*/  @!P2 NANOSLEEP.SYNCS 0x989680 ;  /* 0x009896800000a95d */ /* 0x004fea0003900000 */
[----:B------:R-:W2:Y:S02]  /*1b230*/  @!P2 SYNCS.PHASECHK.TRANS64 P2, [R87+URZ+0x22890], R95 ;  /* 0x0228905f5700a5a7 */ /* 0x000ea4000804007f */
[----:B--2---:R-:W-:Y:S05]  /*1b240*/  @!P2 BRA `(.L_x_9725) ;  /* 0xfffffffc00f0a947 */ /* 0x004fea000383ffff */
[----:B------:R-:W-:Y:S05]  /*1b250*/  BRA `(.L_x_9969) ;  /* 0xfffffea8007c7947 */ /* 0x000fea000383ffff */
.L_x_9726:
        /* <DEDUP_REMOVED lines=8> */
.L_x_9971:
[----:B------:R-:W-:Y:S05]  /*1b2e0*/  BSYNC B1 ;  /* 0x0000000000017941 */ /* 0x000fea0003800000 */
.L_x_9970:
        /* <DEDUP_REMOVED lines=8> */
.L_x_9972:
[----:B------:R-:W-:Y:S01]  /*1b370*/  IMAD.MOV.U32 R7, RZ, RZ, R14 ;  /* 0x000000ffff077224 */ /* 0x000fe200078e000e */
[----:B------:R-:W-:Y:S06]  /*1b380*/  BRA `(.L_x_9973) ;  /* 0xfffffea800987947 */ /* 0x000fec000383ffff */
.L_x_9729:
        /* <DEDUP_REMOVED lines=8> */
.L_x_9975:
[----:B------:R-:W-:Y:S05]  /*1b410*/  BSYNC B1 ;  /* 0x0000000000017941 */ /* 0x000fea0003800000 */
.L_x_9974:
        /* <DEDUP_REMOVED lines=8> */
.L_x_9976:
[----:B------:R-:W-:Y:S01]  /*1b4a0*/  IMAD.MOV.U32 R7, RZ, RZ, R14 ;  /* 0x000000ffff077224 */ /* 0x000fe200078e000e */
[----:B------:R-:W-:Y:S06]  /*1b4b0*/  BRA `(.L_x_9977) ;  /* 0xfffffea800947947 */ /* 0x000fec000383ffff */
.L_x_9733:
[----:B---3--:R3:W4:Y:S02]  /*1b4c0*/  SYNCS.PHASECHK.TRANS64.TRYWAIT P3, [R87+URZ+0x228b0], R95 ;  /* 0x0228b05f570075a7 */ /* 0x008724000806017f */
[----:B----4-:R-:W-:Y:S05]  /*1b4d0*/  @!P3 NANOSLEEP.SYNCS 0x989680 ;  /* 0x009896800000b95d */ /* 0x010fea0003900000 */
[----:B------:R-:W4:Y:S02]  /*1b4e0*/  @!P3 SYNCS.PHASECHK.TRANS64 P3, [R87+URZ+0x228b0], R95 ;  /* 0x0228b05f5700b5a7 */ /* 0x000f24000806007f */
[----:B----4-:R-:W-:Y:S05]  /*1b4f0*/  @!P3 BRA `(.L_x_9733) ;  /* 0xfffffffc00f0b947 */ /* 0x010fea000383ffff */
[----:B------:R-:W-:Y:S05]  /*1b500*/  BRA `(.L_x_9978) ;  /* 0xfffffeac000c7947 */ /* 0x000fea000383ffff */
.L_x_9743:
[----:B------:R-:W-:Y:S01]  /*1b510*/  BSSY B0, `(.L_x_9979) ;  /* 0x0000007000007945 */ /* 0x000fe20003800000 */
[----:B------:R-:W-:Y:S02]  /*1b520*/  IMAD.MOV.U32 R12, RZ, RZ, RZ ;  /* 0x000000ffff0c7224 */ /* 0x000fe400078e00ff */
[----:B------:R-:W-:Y:S02]  /*1b530*/  IMAD.MOV.U32 R11, RZ, RZ, 0x1f ;  /* 0x0000001fff0b7424 */ /* 0x000fe400078e00ff */
[----:B------:R-:W-:-:S07]  /*1b540*/  IMAD.MOV.U32 R15, RZ, RZ, -0x1 ;  /* 0xffffffffff0f7424 */ /* 0x000fce00078e00ff */
[----:B-----5:R-:W-:Y:S05]  /*1b550*/  WARPSYNC.COLLECTIVE R15, `(.L_x_9980) ;  /* 0x000000000f087348 */ /* 0x020fea0003c00000 */
[----:B------:R0:W1:Y:S02]  /*1b560*/  SHFL.IDX P6, R14, R13, R12, R11 ;  /* 0x0000000c0d0e7389 */ /* 0x00006400000c000b */
[----:B01---5:R-:W-:Y:S01]  /*1b570*/  ENDCOLLECTIVE ;  /* 0x000000000000791b */ /* 0x023fe20003800000 */
.L_x_9980:
[----:B------:R-:W-:Y:S05]  /*1b580*/  BSYNC B0 ;  /* 0x0000000000007941 */ /* 0x000fea0003800000 */
.L_x_9979:
[----:B------:R-:W-:Y:S05]  /*1b590*/  BRA `(.L_x_9981) ;  /* 0xfffffeb800fc7947 */ /* 0x000fea000383ffff */
.L_x_9755:
[----:B------:R-:W-:Y:S01]  /*1b5a0*/  BSSY B1, `(.L_x_9982) ;  /* 0x0000008000017945 */ /* 0x000fe20003800000 */
[----:B0-----:R-:W-:Y:S02]  /*1b5b0*/  IMAD.MOV.U32 R13, RZ, RZ, R27 ;  /* 0x000000ffff0d7224 */ /* 0x001fe400078e001b */
[----:B------:R-:W-:Y:S02]  /*1b5c0*/  IMAD.MOV.U32 R12, RZ, RZ, RZ ;  /* 0x000000ffff0c7224 */ /* 0x000fe400078e00ff */
[----:B------:R-:W-:Y:S02]  /*1b5d0*/  IMAD.MOV.U32 R11, RZ, RZ, 0x1c1f ;  /* 0x00001c1fff0b7424 */ /* 0x000fe400078e00ff */
[----:B------:R-:W-:-:S07]  /*1b5e0*/  IMAD.MOV.U32 R15, RZ, RZ, -0x1 ;  /* 0xffffffffff0f7424 */ /* 0x000fce00078e00ff */
[----:B------:R-:W-:Y:S05]  /*1b5f0*/  WARPSYNC.COLLECTIVE R15, `(.L_x_9983) ;  /* 0x000000000f087348 */ /* 0x000fea0003c00000 */
[----:B------:R0:W1:Y:S02]  /*1b600*/  SHFL.IDX P6, R14, R13, R12, R11 ;  /* 0x0000000c0d0e7389 */ /* 0x00006400000c000b */
[----:B01----:R-:W-:Y:S01]  /*1b610*/  ENDCOLLECTIVE ;  /* 0x000000000000791b */ /* 0x003fe20003800000 */
.L_x_9983:
[----:B------:R-:W-:Y:S05]  /*1b620*/  BSYNC B1 ;  /* 0x0000000000017941 */ /* 0x000fea0003800000 */
.L_x_9982:
        /* <DEDUP_REMOVED lines=8> */
.L_x_9984:
[----:B------:R-:W-:Y:S02]  /*1b6b0*/  IMAD.MOV.U32 R13, RZ, RZ, R25 ;  /* 0x000000ffff0d7224 */ /* 0x000fe400078e0019 */
[----:B------:R-:W-:-:S07]  /*1b6c0*/  IMAD.MOV.U32 R3, RZ, RZ, R14 ;  /* 0x000000ffff037224 */ /* 0x000fce00078e000e */
[----:B------:R-:W-:Y:S05]  /*1b6d0*/  WARPSYNC.COLLECTIVE R15, `(.L_x_9985) ;  /* 0x000000000f087348 */ /* 0x000fea0003c00000 */
[----:B------:R0:W1:Y:S02]  /*1b6e0*/  SHFL.IDX P6, R14, R13, R12, R11 ;  /* 0x0000000c0d0e7389 */ /* 0x00006400000c000b */
[----:B01----:R-:W-:Y:S01]  /*1b6f0*/  ENDCOLLECTIVE ;  /* 0x000000000000791b */ /* 0x003fe20003800000 */
.L_x_9985:
[----:B------:R-:W-:Y:S02]  /*1b700*/  IMAD.MOV.U32 R13, RZ, RZ, R28 ;  /* 0x000000ffff0d7224 */ /* 0x000fe400078e001c */
[----:B------:R-:W-:-:S07]  /*1b710*/  IMAD.MOV.U32 R25, RZ, RZ, R14 ;  /* 0x000000ffff197224 */ /* 0x000fce00078e000e */
[----:B------:R-:W-:Y:S05]  /*1b720*/  WARPSYNC.COLLECTIVE R15, `(.L_x_9986) ;  /* 0x000000000f087348 */ /* 0x000fea0003c00000 */
[----:B------:R0:W1:Y:S02]  /*1b730*/  SHFL.IDX P6, R14, R13, R12, R11 ;  /* 0x0000000c0d0e7389 */ /* 0x00006400000c000b */
[----:B01----:R-:W-:Y:S01]  /*1b740*/  ENDCOLLECTIVE ;  /* 0x000000000000791b */ /* 0x003fe20003800000 */
.L_x_9986:
[----:B------:R-:W-:Y:S01]  /*1b750*/  IMAD.MOV.U32 R20, RZ, RZ, R14 ;  /* 0x000000ffff147224 */ /* 0x000fe200078e000e */
[----:B------:R-:W-:Y:S06]  /*1b760*/  BRA `(.L_x_9987) ;  /* 0xfffffec000147947 */ /* 0x000fec000383ffff */
.L_x_9759:
[----:B0-----:R0:W1:Y:S02]  /*1b770*/  SYNCS.PHASECHK.TRANS64.TRYWAIT P0, [R19+URZ+0x22800], R26 ;  /* 0x0228001a130075a7 */ /* 0x001064000800017f */
[----:B-1----:R-:W-:Y:S05]  /*1b780*/  @!P0 NANOSLEEP.SYNCS 0x989680 ;  /* 0x009896800000895d */ /* 0x002fea0003900000 */
[----:B------:R-:W1:Y:S02]  /*1b790*/  @!P0 SYNCS.PHASECHK.TRANS64 P0, [R19+URZ+0x22800], R26 ;  /* 0x0228001a130085a7 */ /* 0x000e64000800007f */
[----:B-1----:R-:W-:Y:S05]  /*1b7a0*/  @!P0 BRA `(.L_x_9759) ;  /* 0xfffffffc00f08947 */ /* 0x002fea000383ffff */
[----:B------:R-:W-:Y:S05]  /*1b7b0*/  BRA `(.L_x_9988) ;  /* 0xfffffec4002c7947 */ /* 0x000fea000383ffff */
.L_x_9767:
        /* <DEDUP_REMOVED lines=8> */
.L_x_9990:
[----:B------:R-:W-:Y:S05]  /*1b840*/  BSYNC B1 ;  /* 0x0000000000017941 */ /* 0x000fea0003800000 */
.L_x_9989:
        /* <DEDUP_REMOVED lines=8> */
.L_x_9991:
[----:B------:R-:W-:Y:S02]  /*1b8d0*/  IMAD.MOV.U32 R13, RZ, RZ, R25 ;  /* 0x000000ffff0d7224 */ /* 0x000fe400078e0019 */
[----:B------:R-:W-:-:S07]  /*1b8e0*/  IMAD.MOV.U32 R3, RZ, RZ, R14 ;  /* 0x000000ffff037224 */ /* 0x000fce00078e000e */
[----:B------:R-:W-:Y:S05]  /*1b8f0*/  WARPSYNC.COLLECTIVE R15, `(.L_x_9992) ;  /* 0x000000000f087348 */ /* 0x000fea0003c00000 */
[----:B------:R0:W1:Y:S02]  /*1b900*/  SHFL.IDX P6, R14, R13, R12, R11 ;  /* 0x0000000c0d0e7389 */ /* 0x00006400000c000b */
[----:B01----:R-:W-:Y:S01]  /*1b910*/  ENDCOLLECTIVE ;  /* 0x000000000000791b */ /* 0x003fe20003800000 */
.L_x_9992:
[----:B------:R-:W-:Y:S02]  /*1b920*/  IMAD.MOV.U32 R13, RZ, RZ, R28 ;  /* 0x000000ffff0d7224 */ /* 0x000fe400078e001c */
[----:B------:R-:W-:-:S07]  /*1b930*/  IMAD.MOV.U32 R20, RZ, RZ, R14 ;  /* 0x000000ffff147224 */ /* 0x000fce00078e000e */
[----:B------:R-:W-:Y:S05]  /*1b940*/  WARPSYNC.COLLECTIVE R15, `(.L_x_9993) ;  /* 0x000000000f087348 */ /* 0x000fea0003c00000 */
[----:B------:R0:W1:Y:S02]  /*1b950*/  SHFL.IDX P6, R14, R13, R12, R11 ;  /* 0x0000000c0d0e7389 */ /* 0x00006400000c000b */
[----:B01----:R-:W-:Y:S01]  /*1b960*/  ENDCOLLECTIVE ;  /* 0x000000000000791b */ /* 0x003fe20003800000 */
.L_x_9993:
[----:B------:R-:W-:Y:S05]  /*1b970*/  BRA `(.L_x_9994) ;  /* 0xfffffecc009c7947 */ /* 0x000fea000383ffff */
.L_x_9771:
[----:B0-----:R0:W1:Y:S02]  /*1b980*/  SYNCS.PHASECHK.TRANS64.TRYWAIT P1, [R19+URZ+0x22800], R26 ;  /* 0x0228001a130075a7 */ /* 0x001064000802017f */
[----:B-1----:R-:W-:Y:S05]  /*1b990*/  @!P1 NANOSLEEP.SYNCS 0x989680 ;  /* 0x009896800000995d */ /* 0x002fea0003900000 */
[----:B------:R-:W1:Y:S02]  /*1b9a0*/  @!P1 SYNCS.PHASECHK.TRANS64 P1, [R19+URZ+0x22800], R26 ;  /* 0x0228001a130095a7 */ /* 0x000e64000802007f */
[----:B-1----:R-:W-:Y:S05]  /*1b9b0*/  @!P1 BRA `(.L_x_9771) ;  /* 0xfffffffc00f09947 */ /* 0x002fea000383ffff */
[----:B------:R-:W-:Y:S05]  /*1b9c0*/  BRA `(.L_x_9995) ;  /* 0xfffffed0007c7947 */ /* 0x000fea000383ffff */
.L_x_9777:
[----:B----4-:R4:W0:Y:S02]  /*1b9d0*/  SYNCS.PHASECHK.TRANS64.TRYWAIT P1, [R3+URZ+0x22830], R20 ;  /* 0x02283014030075a7 */ /* 0x010824000802017f */
[----:B0-----:R-:W-:Y:S05]  /*1b9e0*/  @!P1 NANOSLEEP.SYNCS 0x989680 ;  /* 0x009896800000995d */ /* 0x001fea0003900000 */
[----:B------:R-:W0:Y:S02]  /*1b9f0*/  @!P1 SYNCS.PHASECHK.TRANS64 P1, [R3+URZ+0x22830], R20 ;  /* 0x02283014030095a7 */ /* 0x000e24000802007f */
[----:B0-----:R-:W-:Y:S05]  /*1ba00*/  @!P1 BRA `(.L_x_9777) ;  /* 0xfffffffc00f09947 */ /* 0x001fea000383ffff */
[----:B------:R-:W-:Y:S05]  /*1ba10*/  BRA `(.L_x_9776) ;  /* 0xfffffedc00c87947 */ /* 0x000fea000383ffff */
.L_x_9783:
[----:B-1----:R1:W2:Y:S02]  /*1ba20*/  SYNCS.PHASECHK.TRANS64.TRYWAIT P1, [R3+URZ+0x22850], R20 ;  /* 0x02285014030075a7 */ /* 0x0022a4000802017f */
[----:B--2---:R-:W-:Y:S05]  /*1ba30*/  @!P1 NANOSLEEP.SYNCS 0x989680 ;  /* 0x009896800000995d */ /* 0x004fea0003900000 */
[----:B------:R-:W2:Y:S02]  /*1ba40*/  @!P1 SYNCS.PHASECHK.TRANS64 P1, [R3+URZ+0x22850], R20 ;  /* 0x02285014030095a7 */ /* 0x000ea4000802007f */
[----:B--2---:R-:W-:Y:S05]  /*1ba50*/  @!P1 BRA `(.L_x_9783) ;  /* 0xfffffffc00f09947 */ /* 0x004fea000383ffff */
[----:B------:R-:W-:Y:S05]  /*1ba60*/  BRA `(.L_x_9782) ;  /* 0xfffffef800f07947 */ /* 0x000fea000383ffff */
.L_x_9789:
[----:B-1----:R1:W2:Y:S02]  /*1ba70*/  SYNCS.PHASECHK.TRANS64.TRYWAIT P2, [R6+URZ+0x22830], R7 ;  /* 0x02283007060075a7 */ /* 0x0022a4000804017f */
[----:B--2---:R-:W-:Y:S05]  /*1ba80*/  @!P2 NANOSLEEP.SYNCS 0x989680 ;  /* 0x009896800000a95d */ /* 0x004fea0003900000 */
[----:B------:R-:W2:Y:S02]  /*1ba90*/  @!P2 SYNCS.PHASECHK.TRANS64 P2, [R6+URZ+0x22830], R7 ;  /* 0x022830070600a5a7 */ /* 0x000ea4000804007f */
[----:B--2---:R-:W-:Y:S05]  /*1baa0*/  @!P2 BRA `(.L_x_9789) ;  /* 0xfffffffc00f0a947 */ /* 0x004fea000383ffff */
[----:B------:R-:W-:Y:S05]  /*1bab0*/  BRA `(.L_x_9788) ;  /* 0xffffff00003c7947 */ /* 0x000fea000383ffff */
.L_x_9795:
[----:B-1----:R1:W2:Y:S02]  /*1bac0*/  SYNCS.PHASECHK.TRANS64.TRYWAIT P2, [R6+URZ+0x22850], R7 ;  /* 0x02285007060075a7 */ /* 0x0022a4000804017f */
[----:B--2---:R-:W-:Y:S05]  /*1bad0*/  @!P2 NANOSLEEP.SYNCS 0x989680 ;  /* 0x009896800000a95d */ /* 0x004fea0003900000 */
[----:B------:R-:W2:Y:S02]  /*1bae0*/  @!P2 SYNCS.PHASECHK.TRANS64 P2, [R6+URZ+0x22850], R7 ;  /* 0x022850070600a5a7 */ /* 0x000ea4000804007f */
[----:B--2---:R-:W-:Y:S05]  /*1baf0*/  @!P2 BRA `(.L_x_9795) ;  /* 0xfffffffc00f0a947 */ /* 0x004fea000383ffff */
[----:B------:R-:W-:Y:S05]  /*1bb00*/  BRA `(.L_x_9794) ;  /* 0xffffff2000347947 */ /* 0x000fea000383ffff */
.L_x_9802:
[----:B------:R-:W-:Y:S02]  /*1bb10*/  IMAD.MOV.U32 R13, RZ, RZ, R21 ;  /* 0x000000ffff0d7224 */ /* 0x000fe400078e0015 */
[----:B------:R-:W-:Y:S02]  /*1bb20*/  IMAD.MOV.U32 R12, RZ, RZ, RZ ;  /* 0x000000ffff0c7224 */ /* 0x000fe400078e00ff */
[----:B------:R-:W-:Y:S02]  /*1bb30*/  IMAD.MOV.U32 R11, RZ, RZ, 0x181f ;  /* 0x0000181fff0b7424 */ /* 0x000fe400078e00ff */
[----:B------:R-:W-:-:S07]  /*1bb40*/  IMAD.MOV.U32 R15, RZ, RZ, -0x1 ;  /* 0xffffffffff0f7424 */ /* 0x000fce00078e00ff */
[----:B-----5:R-:W-:Y:S05]  /*1bb50*/  WARPSYNC.COLLECTIVE R15, `(.L_x_9996) ;  /* 0x000000000f087348 */ /* 0x020fea0003c00000 */
[----:B------:R0:W1:Y:S02]  /*1bb60*/  SHFL.IDX P6, R14, R13, R12, R11 ;  /* 0x0000000c0d0e7389 */ /* 0x00006400000c000b */
[----:B01---5:R-:W-:Y:S01]  /*1bb70*/  ENDCOLLECTIVE ;  /* 0x000000000000791b */ /* 0x023fe20003800000 */
.L_x_9996:
[----:B------:R-:W-:Y:S02]  /*1bb80*/  IMAD.MOV.U32 R13, RZ, RZ, R3 ;  /* 0x000000ffff0d7224 */ /* 0x000fe400078e0003 */
[----:B------:R-:W-:-:S07]  /*1bb90*/  IMAD.MOV.U32 R48, RZ, RZ, R14 ;  /* 0x000000ffff307224 */ /* 0x000fce00078e000e */
[----:B------:R-:W-:Y:S05]  /*1bba0*/  WARPSYNC.COLLECTIVE R15, `(.L_x_9997) ;  /* 0x000000000f087348 */ /* 0x000fea0003c00000 */
[----:B------:R0:W1:Y:S02]  /*1bbb0*/  SHFL.IDX P6, R14, R13, R12, R11 ;  /* 0x0000000c0d0e7389 */ /* 0x00006400000c000b */
[----:B01----:R-:W-:Y:S01]  /*1bbc0*/  ENDCOLLECTIVE ;  /* 0x000000000000791b */ /* 0x003fe20003800000 */
.L_x_9997:
[----:B------:R-:W-:Y:S05]  /*1bbd0*/  BRA `(.L_x_9998) ;  /* 0xffffff48006c7947 */ /* 0x000fea000383ffff */
.L_x_9805:
[----:B------:R-:W-:Y:S01]  /*1bbe0*/  BSSY B1, `(.L_x_9999) ;  /* 0x0000008000017945 */ /* 0x000fe20003800000 */
[----:B---3--:R-:W-:Y:S02]  /*1bbf0*/  IMAD.MOV.U32 R13, RZ, RZ, R21 ;  /* 0x000000ffff0d7224 */ /* 0x008fe400078e0015 */
[----:B------:R-:W-:Y:S02]  /*1bc00*/  IMAD.MOV.U32 R12, RZ, RZ, 0x1 ;  /* 0x00000001ff0c7424 */ /* 0x000fe400078e00ff */
[----:B------:R-:W-:Y:S02]  /*1bc10*/  IMAD.MOV.U32 R11, RZ, RZ, 0x181f ;  /* 0x0000181fff0b7424 */ /* 0x000fe400078e00ff */
[----:B------:R-:W-:-:S07]  /*1bc20*/  IMAD.MOV.U32 R15, RZ, RZ, -0x1 ;  /* 0xffffffffff0f7424 */ /* 0x000fce00078e00ff */
[----:B012--5:R-:W-:Y:S05]  /*1bc30*/  WARPSYNC.COLLECTIVE R15, `(.L_x_10000) ;  /* 0x000000000f087348 */ /* 0x027fea0003c00000 */
[----:B--2---:R2:W3:Y:S02]  /*1bc40*/  SHFL.IDX P6, R14, R13, R12, R11 ;  /* 0x0000000c0d0e7389 */ /* 0x0044e400000c000b */
[----:B0123-5:R-:W-:Y:S01]  /*1bc50*/  ENDCOLLECTIVE ;  /* 0x000000000000791b */ /* 0x02ffe20003800000 */
.L_x_10000:
[----:B------:R-:W-:Y:S05]  /*1bc60*/  BSYNC B1 ;  /* 0x0000000000017941 */ /* 0x000fea0003800000 */
.L_x_9999:
        /* <DEDUP_REMOVED lines=8> */
.L_x_10001:
[----:B------:R-:W-:Y:S05]  /*1bcf0*/  BRA `(.L_x_10002) ;  /* 0xffffff4800b47947 */ /* 0x000fea000383ffff */
.L_x_9808:
[----:B------:R-:W-:Y:S01]  /*1bd00*/  BSSY B1, `(.L_x_10003) ;  /* 0x0000008000017945 */ /* 0x000fe20003800000 */
[----:B------:R-:W-:Y:S02]  /*1bd10*/  IMAD.MOV.U32 R13, RZ, RZ, R21 ;  /* 0x000000ffff0d7224 */ /* 0x000fe400078e0015 */
[----:B------:R-:W-:Y:S02]  /*1bd20*/  IMAD.MOV.U32 R12, RZ, RZ, 0x2 ;  /* 0x00000002ff0c7424 */ /* 0x000fe400078e00ff */
[----:B---3--:R-:W-:Y:S02]  /*1bd30*/  IMAD.MOV.U32 R11, RZ, RZ, 0x181f ;  /* 0x0000181fff0b7424 */ /* 0x008fe400078e00ff */
[----:B------:R-:W-:-:S07]  /*1bd40*/  IMAD.MOV.U32 R15, RZ, RZ, -0x1 ;  /* 0xffffffffff0f7424 */ /* 0x000fce00078e00ff */
[----:B012-4-:R-:W-:Y:S05]  /*1bd50*/  WARPSYNC.COLLECTIVE R15, `(.L_x_10004) ;  /* 0x000000000f087348 */ /* 0x017fea0003c00000 */
[----:B--2---:R2:W3:Y:S02]  /*1bd60*/  SHFL.IDX P6, R14, R13, R12, R11 ;  /* 0x0000000c0d0e7389 */ /* 0x0044e400000c000b */
[----:B01234-:R-:W-:Y:S01]  /*1bd70*/  ENDCOLLECTIVE ;  /* 0x000000000000791b */ /* 0x01ffe20003800000 */
.L_x_10004:
[----:B------:R-:W-:Y:S05]  /*1bd80*/  BSYNC B1 ;  /* 0x0000000000017941 */ /* 0x000fea0003800000 */
.L_x_10003:
        /* <DEDUP_REMOVED lines=8> */
.L_x_10005:
[----:B------:R-:W-:Y:S05]  /*1be10*/  BRA `(.L_x_10006) ;  /* 0xffffff4800fc7947 */ /* 0x000fea000383ffff */
.L_x_9811:
[----:B------:R-:W-:Y:S01]  /*1be20*/  BSSY B1, `(.L_x_10007) ;  /* 0x0000008000017945 */ /* 0x000fe20003800000 */
[----:B------:R-:W-:Y:S02]  /*1be30*/  IMAD.MOV.U32 R13, RZ, RZ, R21 ;  /* 0x000000ffff0d7224 */ /* 0x000fe400078e0015 */
[----:B------:R-:W-:Y:S02]  /*1be40*/  IMAD.MOV.U32 R12, RZ, RZ, 0x3 ;  /* 0x00000003ff0c7424 */ /* 0x000fe400078e00ff */
[----:B---3--:R-:W-:Y:S02]  /*1be50*/  IMAD.MOV.U32 R11, RZ, RZ, 0x181f ;  /* 0x0000181fff0b7424 */ /* 0x008fe400078e00ff */
[----:B------:R-:W-:-:S07]  /*1be60*/  IMAD.MOV.U32 R15, RZ, RZ, -0x1 ;  /* 0xffffffffff0f7424 */ /* 0x000fce00078e00ff */
[----:B012-4-:R-:W-:Y:S05]  /*1be70*/  WARPSYNC.COLLECTIVE R15, `(.L_x_10008) ;  /* 0x000000000f087348 */ /* 0x017fea0003c00000 */
[----:B0-----:R0:W3:Y:S02]  /*1be80*/  SHFL.IDX P6, R14, R13, R12, R11 ;  /* 0x0000000c0d0e7389 */ /* 0x0010e400000c000b */
[----:B01234-:R-:W-:Y:S01]  /*1be90*/  ENDCOLLECTIVE ;  /* 0x000000000000791b */ /* 0x01ffe20003800000 */
.L_x_10008:
[----:B------:R-:W-:Y:S05]  /*1bea0*/  BSYNC B1 ;  /* 0x0000000000017941 */ /* 0x000fea0003800000 */
.L_x_10007:
        /* <DEDUP_REMOVED lines=8> */
.L_x_10009:
[----:B------:R-:W-:Y:S05]  /*1bf30*/  BRA `(.L_x_10010) ;  /* 0xffffff4c00447947 */ /* 0x000fea000383ffff */
.L_x_9813:
[----:B------:R-:W-:Y:S02]  /*1bf40*/  IMAD.MOV.U32 R13, RZ, RZ, R10 ;  /* 0x000000ffff0d7224 */ /* 0x000fe400078e000a */
[----:B------:R-:W-:Y:S02]  /*1bf50*/  IMAD.MOV.U32 R12, RZ, RZ, RZ ;  /* 0x000000ffff0c7224 */ /* 0x000fe400078e00ff */
[----:B------:R-:W-:Y:S02]  /*1bf60*/  IMAD.MOV.U32 R11, RZ, RZ, 0x1c1f ;  /* 0x00001c1fff0b7424 */ /* 0x000fe400078e00ff */
[----:B------:R-:W-:-:S07]  /*1bf70*/  IMAD.MOV.U32 R15, RZ, RZ, -0x1 ;  /* 0xffffffffff0f7424 */ /* 0x000fce00078e00ff */
[----:B------:R-:W-:Y:S05]  /*1bf80*/  WARPSYNC.COLLECTIVE R15, `(.L_x_10011) ;  /* 0x000000000f087348 */ /* 0x000fea0003c00000 */
[----:B------:R0:W1:Y:S02]  /*1bf90*/  SHFL.IDX P6, R14, R13, R12, R11 ;  /* 0x0000000c0d0e7389 */ /* 0x00006400000c000b */
[----:B01----:R-:W-:Y:S01]  /*1bfa0*/  ENDCOLLECTIVE ;  /* 0x000000000000791b */ /* 0x003fe20003800000 */
.L_x_10011:
[----:B------:R-:W-:Y:S02]  /*1bfb0*/  IMAD.MOV.U32 R13, RZ, RZ, R3 ;  /* 0x000000ffff0d7224 */ /* 0x000fe400078e0003 */
[----:B------:R-:W-:-:S07]  /*1bfc0*/  IMAD.MOV.U32 R48, RZ, RZ, R14 ;  /* 0x000000ffff307224 */ /* 0x000fce00078e000e */
[----:B------:R-:W-:Y:S05]  /*1bfd0*/  WARPSYNC.COLLECTIVE R15, `(.L_x_10012) ;  /* 0x000000000f087348 */ /* 0x000fea0003c00000 */
[----:B------:R0:W1:Y:S02]  /*1bfe0*/  SHFL.IDX P6, R14, R13, R12, R11 ;  /* 0x0000000c0d0e7389 */ /* 0x00006400000c000b */
[----:B01----:R-:W-:Y:S01]  /*1bff0*/  ENDCOLLECTIVE ;  /* 0x000000000000791b */ /* 0x003fe20003800000 */
.L_x_10012:
[----:B------:R-:W-:Y:S01]  /*1c000*/  IMAD.MOV.U32 R11, RZ, RZ, R14 ;  /* 0x000000ffff0b7224 */ /* 0x000fe200078e000e */
[----:B------:R-:W-:Y:S06]  /*1c010*/  BRA `(.L_x_10013) ;  /* 0xffffff5000447947 */ /* 0x000fec000383ffff */
.L_x_9816:
[----:B------:R-:W-:Y:S01]  /*1c020*/  BSSY B1, `(.L_x_10014) ;  /* 0x0000008000017945 */ /* 0x000fe20003800000 */
[----:B---3--:R-:W-:Y:S02]  /*1c030*/  IMAD.MOV.U32 R13, RZ, RZ, R10 ;  /* 0x000000ffff0d7224 */ /* 0x008fe400078e000a */
[----:B------:R-:W-:Y:S02]  /*1c040*/  IMAD.MOV.U32 R12, RZ, RZ, 0x1 ;  /* 0x00000001ff0c7424 */ /* 0x000fe400078e00ff */
[----:B--2---:R-:W-:Y:S02]  /*1c050*/  IMAD.MOV.U32 R11, RZ, RZ, 0x1c1f ;  /* 0x00001c1fff0b7424 */ /* 0x004fe400078e00ff */
[----:B------:R-:W-:-:S07]  /*1c060*/  IMAD.MOV.U32 R15, RZ, RZ, -0x1 ;  /* 0xffffffffff0f7424 */ /* 0x000fce00078e00ff */
[----:B01----:R-:W-:Y:S05]  /*1c070*/  WARPSYNC.COLLECTIVE R15, `(.L_x_10015) ;  /* 0x000000000f087348 */ /* 0x003fea0003c00000 */
[----:B------:R2:W3:Y:S02]  /*1c080*/  SHFL.IDX P6, R14, R13, R12, R11 ;  /* 0x0000000c0d0e7389 */ /* 0x0004e400000c000b */
[----:B0123--:R-:W-:Y:S01]  /*1c090*/  ENDCOLLECTIVE ;  /* 0x000000000000791b */ /* 0x00ffe20003800000 */
.L_x_10015:
[----:B------:R-:W-:Y:S05]  /*1c0a0*/  BSYNC B1 ;  /* 0x0000000000017941 */ /* 0x000fea0003800000 */
.L_x_10014:
        /* <DEDUP_REMOVED lines=8> */
.L_x_10016:
[----:B------:R-:W-:Y:S01]  /*1c130*/  IMAD.MOV.U32 R3, RZ, RZ, R14 ;  /* 0x000000ffff037224 */ /* 0x000fe200078e000e */
[----:B------:R-:W-:Y:S06]  /*1c140*/  BRA `(.L_x_10017) ;  /* 0xffffff5c001c7947 */ /* 0x000fec000383ffff */
.L_x_9820:
[----:B------:R-:W-:Y:S02]  /*1c150*/  IMAD.MOV.U32 R13, RZ, RZ, R20 ;  /* 0x000000ffff0d7224 */ /* 0x000fe400078e0014 */
[----:B------:R-:W-:Y:S02]  /*1c160*/  IMAD.MOV.U32 R12, RZ, RZ, RZ ;  /* 0x000000ffff0c7224 */ /* 0x000fe400078e00ff */
[----:B------:R-:W-:Y:S02]  /*1c170*/  IMAD.MOV.U32 R11, RZ, RZ, 0x181f ;  /* 0x0000181fff0b7424 */ /* 0x000fe400078e00ff */
[----:B------:R-:W-:-:S07]  /*1c180*/  IMAD.MOV.U32 R15, RZ, RZ, -0x1 ;  /* 0xffffffffff0f7424 */ /* 0x000fce00078e00ff */
[----:B0-----:R-:W-:Y:S05]  /*1c190*/  WARPSYNC.COLLECTIVE R15, `(.L_x_10018) ;  /* 0x000000000f087348 */ /* 0x001fea0003c00000 */
[----:B------:R1:W2:Y:S02]  /*1c1a0*/  SHFL.IDX P6, R14, R13, R12, R11 ;  /* 0x0000000c0d0e7389 */ /* 0x0002a400000c000b */
[----:B012---:R-:W-:Y:S01]  /*1c1b0*/  ENDCOLLECTIVE ;  /* 0x000000000000791b */ /* 0x007fe20003800000 */
.L_x_10018:
[----:B------:R-:W-:Y:S02]  /*1c1c0*/  IMAD.MOV.U32 R13, RZ, RZ, R3 ;  /* 0x000000ffff0d7224 */ /* 0x000fe400078e0003 */
[----:B------:R-:W-:-:S07]  /*1c1d0*/  IMAD.MOV.U32 R0, RZ, RZ, R14 ;  /* 0x000000ffff007224 */ /* 0x000fce00078e000e */
[----:B------:R-:W-:Y:S05]  /*1c1e0*/  WARPSYNC.COLLECTIVE R15, `(.L_x_10019) ;  /* 0x000000000f087348 */ /* 0x000fea0003c00000 */
[----:B------:R0:W1:Y:S02]  /*1c1f0*/  SHFL.IDX P6, R14, R13, R12, R11 ;  /* 0x0000000c0d0e7389 */ /* 0x00006400000c000b */
[----:B01----:R-:W-:Y:S01]  /*1c200*/  ENDCOLLECTIVE ;  /* 0x000000000000791b */ /* 0x003fe20003800000 */
.L_x_10019:
[----:B------:R-:W-:Y:S05]  /*1c210*/  BRA `(.L_x_10020) ;  /* 0xffffff70005c7947 */ /* 0x000fea000383ffff */
.L_x_9823:
[----:B------:R-:W-:Y:S01]  /*1c220*/  BSSY B1, `(.L_x_10021) ;  /* 0x0000008000017945 */ /* 0x000fe20003800000 */
[----:B------:R-:W-:Y:S02]  /*1c230*/  IMAD.MOV.U32 R13, RZ, RZ, R20 ;  /* 0x000000ffff0d7224 */ /* 0x000fe400078e0014 */
[----:B------:R-:W-:Y:S02]  /*1c240*/  IMAD.MOV.U32 R12, RZ, RZ, 0x1 ;  /* 0x00000001ff0c7424 */ /* 0x000fe400078e00ff */
[----:B----4-:R-:W-:Y:S02]  /*1c250*/  IMAD.MOV.U32 R11, RZ, RZ, 0x181f ;  /* 0x0000181fff0b7424 */ /* 0x010fe400078e00ff */
[----:B------:R-:W-:-:S07]  /*1c260*/  IMAD.MOV.U32 R15, RZ, RZ, -0x1 ;  /* 0xffffffffff0f7424 */ /* 0x000fce00078e00ff */
[----:B0123--:R-:W-:Y:S05]  /*1c270*/  WARPSYNC.COLLECTIVE R15, `(.L_x_10022) ;  /* 0x000000000f087348 */ /* 0x00ffea0003c00000 */
[----:B---3--:R3:W4:Y:S02]  /*1c280*/  SHFL.IDX P6, R14, R13, R12, R11 ;  /* 0x0000000c0d0e7389 */ /* 0x00872400000c000b */
[----:B01234-:R-:W-:Y:S01]  /*1c290*/  ENDCOLLECTIVE ;  /* 0x000000000000791b */ /* 0x01ffe20003800000 */
.L_x_10022:
[----:B------:R-:W-:Y:S05]  /*1c2a0*/  BSYNC B1 ;  /* 0x0000000000017941 */ /* 0x000fea0003800000 */
.L_x_10021:
        /* <DEDUP_REMOVED lines=8> */
.L_x_10023:
[----:B------:R-:W-:Y:S05]  /*1c330*/  BRA `(.L_x_10024) ;  /* 0xffffff7000a87947 */ /* 0x000fea000383ffff */
.L_x_9826:
        /* <DEDUP_REMOVED lines=8> */
.L_x_10026:
[----:B------:R-:W-:Y:S05]  /*1c3c0*/  BSYNC B1 ;  /* 0x0000000000017941 */ /* 0x000fea0003800000 */
.L_x_10025:
        /* <DEDUP_REMOVED lines=8> */
.L_x_10027:
[----:B------:R-:W-:Y:S05]  /*1c450*/  BRA `(.L_x_10028) ;  /* 0xffffff7000f07947 */ /* 0x000fea000383ffff */
.L_x_9829:
[----:B------:R-:W-:Y:S01]  /*1c460*/  BSSY B1, `(.L_x_10029) ;  /* 0x0000008000017945 */ /* 0x000fe20003800000 */
[----:B------:R-:W-:Y:S02]  /*1c470*/  IMAD.MOV.U32 R13, RZ, RZ, R20 ;  /* 0x000000ffff0d7224 */ /* 0x000fe400078e0014 */
[----:B------:R-:W-:Y:S02]  /*1c480*/  IMAD.MOV.U32 R12, RZ, RZ, 0x3 ;  /* 0x00000003ff0c7424 */ /* 0x000fe400078e00ff */
[----:B----4-:R-:W-:Y:S02]  /*1c490*/  IMAD.MOV.U32 R11, RZ, RZ, 0x181f ;  /* 0x0000181fff0b7424 */ /* 0x010fe400078e00ff */
[----:B------:R-:W-:-:S07]  /*1c4a0*/  IMAD.MOV.U32 R15, RZ, RZ, -0x1 ;  /* 0xffffffffff0f7424 */ /* 0x000fce00078e00ff */
[----:B0123--:R-:W-:Y:S05]  /*1c4b0*/  WARPSYNC.COLLECTIVE R15, `(.L_x_10030) ;  /* 0x000000000f087348 */ /* 0x00ffea0003c00000 */
[----:B0-----:R0:W4:Y:S02]  /*1c4c0*/  SHFL.IDX P6, R14, R13, R12, R11 ;  /* 0x0000000c0d0e7389 */ /* 0x00112400000c000b */
[----:B01234-:R-:W-:Y:S01]  /*1c4d0*/  ENDCOLLECTIVE ;  /* 0x000000000000791b */ /* 0x01ffe20003800000 */
.L_x_10030:
[----:B------:R-:W-:Y:S05]  /*1c4e0*/  BSYNC B1 ;  /* 0x0000000000017941 */ /* 0x000fea0003800000 */
.L_x_10029:
        /* <DEDUP_REMOVED lines=8> */
.L_x_10031:
[----:B------:R-:W-:Y:S05]  /*1c570*/  BRA `(.L_x_10032) ;  /* 0xffffff7400387947 */ /* 0x000fea000383ffff */
.L_x_9846:
        /* <DEDUP_REMOVED lines=11> */
.L_x_10034:
[----:B------:R-:W-:Y:S05]  /*1c630*/  BSYNC B1 ;  /* 0x0000000000017941 */ /* 0x000fea0003800000 */
.L_x_10033:
[----:B------:R-:W-:Y:S05]  /*1c640*/  BRA `(.L_x_10035) ;  /* 0xffffff8c00487947 */ /* 0x000fea000383ffff */
.L_x_9848:
[----:B------:R-:W-:Y:S01]  /*1c650*/  BSSY B1, `(.L_x_10036) ;  /* 0x0000006000017945 */ /* 0x000fe20003800000 */
[----:B------:R-:W-:-:S07]  /*1c660*/  IMAD.MOV.U32 R15, RZ, RZ, -0x1 ;  /* 0xffffffffff0f7424 */ /* 0x000fce00078e00ff */
[----:B0-----:R-:W-:Y:S05]  /*1c670*/  WARPSYNC.COLLECTIVE R15, `(.L_x_10037) ;  /* 0x000000000f0c7348 */ /* 0x001fea0003c00000 */
[----:B------:R-:W-:Y:S02]  /*1c680*/  ELECT P6, UR62, PT ;  /* 0x00000000003e782f */ /* 0x000fe400038c0000 */
[----:B------:R-:W-:Y:S01]  /*1c690*/  MOV R14, UR62 ;  /* 0x0000003e000e7c02 */ /* 0x000fe20008000f00 */
[----:B0-----:R-:W-:Y:S10]  /*1c6a0*/  ENDCOLLECTIVE ;  /* 0x000000000000791b */ /* 0x001ff40003800000 */
.L_x_10037:
[----:B------:R-:W-:Y:S05]  /*1c6b0*/  BSYNC B1 ;  /* 0x0000000000017941 */ /* 0x000fea0003800000 */
.L_x_10036:
[----:B------:R-:W-:Y:S05]  /*1c6c0*/  BRA `(.L_x_9847) ;  /* 0xffffff8c00407947 */ /* 0x000fea000383ffff */
.L_x_9850:
[----:B0-----:R0:W1:Y:S02]  /*1c6d0*/  SYNCS.PHASECHK.TRANS64.TRYWAIT P0, [R22+URZ+0x22820], R3 ;  /* 0x02282003160075a7 */ /* 0x001064000800017f */
[----:B-1----:R-:W-:Y:S05]  /*1c6e0*/  @!P0 NANOSLEEP.SYNCS 0x989680 ;  /* 0x009896800000895d */ /* 0x002fea0003900000 */
[----:B------:R-:W1:Y:S02]  /*1c6f0*/  @!P0 SYNCS.PHASECHK.TRANS64 P0, [R22+URZ+0x22820], R3 ;  /* 0x02282003160085a7 */ /* 0x000e64000800007f */
[----:B-1----:R-:W-:Y:S05]  /*1c700*/  @!P0 BRA `(.L_x_9850) ;  /* 0xfffffffc00f08947 */ /* 0x002fea000383ffff */
[----:B------:R-:W-:Y:S05]  /*1c710*/  BRA `(.L_x_10038) ;  /* 0xffffff8c00507947 */ /* 0x000fea000383ffff */
.L_x_9854:
[----:B0-----:R0:W1:Y:S02]  /*1c720*/  SYNCS.PHASECHK.TRANS64.TRYWAIT P0, [R3+URZ+0x228a0], R8 ;  /* 0x0228a008030075a7 */ /* 0x001064000800017f */
[----:B-1----:R-:W-:Y:S05]  /*1c730*/  @!P0 NANOSLEEP.SYNCS 0x989680 ;  /* 0x009896800000895d */ /* 0x002fea0003900000 */
[----:B------:R-:W1:Y:S02]  /*1c740*/  @!P0 SYNCS.PHASECHK.TRANS64 P0, [R3+URZ+0x228a0], R8 ;  /* 0x0228a008030085a7 */ /* 0x000e64000800007f */
[----:B-1----:R-:W-:Y:S05]  /*1c750*/  @!P0 BRA `(.L_x_9854) ;  /* 0xfffffffc00f08947 */ /* 0x002fea000383ffff */
[----:B------:R-:W-:Y:S05]  /*1c760*/  BRA `(.L_x_10039) ;  /* 0xffffff8c00687947 */ /* 0x000fea000383ffff */
.L_x_9859:
[----:B-1----:R1:W2:Y:S02]  /*1c770*/  SYNCS.PHASECHK.TRANS64.TRYWAIT P0, [R3+URZ+0x228c0], R8 ;  /* 0x0228c008030075a7 */ /* 0x0022a4000800017f */
[----:B--2---:R-:W-:Y:S05]  /*1c780*/  @!P0 NANOSLEEP.SYNCS 0x989680 ;  /* 0x009896800000895d */ /* 0x004fea0003900000 */
[----:B------:R-:W2:Y:S02]  /*1c790*/  @!P0 SYNCS.PHASECHK.TRANS64 P0, [R3+URZ+0x228c0], R8 ;  /* 0x0228c008030085a7 */ /* 0x000ea4000800007f */
[----:B--2---:R-:W-:Y:S05]  /*1c7a0*/  @!P0 BRA `(.L_x_9859) ;  /* 0xfffffffc00f08947 */ /* 0x004fea000383ffff */
[----:B------:R-:W-:Y:S05]  /*1c7b0*/  BRA `(.L_x_10040) ;  /* 0xffffff8c00e47947 */ /* 0x000fea000383ffff */
.L_x_9869:
[----:B0-----:R0:W1:Y:S02]  /*1c7c0*/  SYNCS.PHASECHK.TRANS64.TRYWAIT P2, [R8+URZ+0x228a0], R2 ;  /* 0x0228a002080075a7 */ /* 0x001064000804017f */
[----:B-1----:R-:W-:Y:S05]  /*1c7d0*/  @!P2 NANOSLEEP.SYNCS 0x989680 ;  /* 0x009896800000a95d */ /* 0x002fea0003900000 */
[----:B------:R-:W1:Y:S02]  /*1c7e0*/  @!P2 SYNCS.PHASECHK.TRANS64 P2, [R8+URZ+0x228a0], R2 ;  /* 0x0228a0020800a5a7 */ /* 0x000e64000804007f */
[----:B-1----:R-:W-:Y:S05]  /*1c7f0*/  @!P2 BRA `(.L_x_9869) ;  /* 0xfffffffc00f0a947 */ /* 0x002fea000383ffff */
[----:B------:R-:W-:Y:S05]  /*1c800*/  BRA `(.L_x_10041) ;  /* 0xffffff9400587947 */ /* 0x000fea000383ffff */
.L_x_9874:
[----:B-1----:R1:W2:Y:S02]  /*1c810*/  SYNCS.PHASECHK.TRANS64.TRYWAIT P2, [R8+URZ+0x228c0], R2 ;  /* 0x0228c002080075a7 */ /* 0x0022a4000804017f */
[----:B--2---:R-:W-:Y:S05]  /*1c820*/  @!P2 NANOSLEEP.SYNCS 0x989680 ;  /* 0x009896800000a95d */ /* 0x004fea0003900000 */
[----:B------:R-:W2:Y:S02]  /*1c830*/  @!P2 SYNCS.PHASECHK.TRANS64 P2, [R8+URZ+0x228c0], R2 ;  /* 0x0228c0020800a5a7 */ /* 0x000ea4000804007f */
[----:B--2---:R-:W-:Y:S05]  /*1c840*/  @!P2 BRA `(.L_x_9874) ;  /* 0xfffffffc00f0a947 */ /* 0x004fea000383ffff */
[----:B------:R-:W-:Y:S05]  /*1c850*/  BRA `(.L_x_10042) ;  /* 0xffffff9400d07947 */ /* 0x000fea000383ffff */
.L_x_9892:
        /* <DEDUP_REMOVED lines=8> */
[----:B-1---5:R-:W-:Y:S05]  /*1c8e0*/  WARPSYNC.COLLECTIVE R15, `(.L_x_10044) ;  /* 0x000000000f087348 */ /* 0x022fea0003c00000 */
[----:B------:R0:W2:Y:S02]  /*1c8f0*/  SHFL.IDX P6, R14, R13, R12, R11 ;  /* 0x0000000c0d0e7389 */ /* 0x0000a400000c000b */
[----:B012--5:R-:W-:Y:S01]  /*1c900*/  ENDCOLLECTIVE ;  /* 0x000000000000791b */ /* 0x027fe20003800000 */
.L_x_10044:
[----:B------:R-:W-:Y:S05]  /*1c910*/  BSYNC B0 ;  /* 0x0000000000007941 */ /* 0x000fea0003800000 */
.L_x_10043:
[----:B------:R-:W-:Y:S05]  /*1c920*/  BRA `(.L_x_10045) ;  /* 0xffffffa400e47947 */ /* 0x000fea000383ffff */
.L_x_9895:
[----:B--2---:R2:W3:Y:S02]  /*1c930*/  SYNCS.PHASECHK.TRANS64.TRYWAIT P0, [R31+URZ+0x22840], R0 ;  /* 0x022840001f0075a7 */ /* 0x0044e4000800017f */
[----:B---3--:R-:W-:Y:S05]  /*1c940*/  @!P0 NANOSLEEP.SYNCS 0x989680 ;  /* 0x009896800000895d */ /* 0x008fea0003900000 */
[----:B------:R-:W3:Y:S02]  /*1c950*/  @!P0 SYNCS.PHASECHK.TRANS64 P0, [R31+URZ+0x22840], R0 ;  /* 0x022840001f0085a7 */ /* 0x000ee4000800007f */
[----:B---3--:R-:W-:Y:S05]  /*1c960*/  @!P0 BRA `(.L_x_9895) ;  /* 0xfffffffc00f08947 */ /* 0x008fea000383ffff */
[----:B------:R-:W-:Y:S05]  /*1c970*/  BRA `(.L_x_10046) ;  /* 0xffffffa8000c7947 */ /* 0x000fea000383ffff */
.L_x_9896:
        /* <DEDUP_REMOVED lines=8> */
.L_x_10048:
[----:B------:R-:W-:Y:S05]  /*1ca00*/  BSYNC B0 ;  /* 0x0000000000007941 */ /* 0x000fea0003800000 */
.L_x_10047:
        /* <DEDUP_REMOVED lines=9> */
.L_x_10049:
[----:B------:R-:W-:Y:S02]  /*1caa0*/  IMAD.MOV.U32 R13, RZ, RZ, R4 ;  /* 0x000000ffff0d7224 */ /* 0x000fe400078e0004 */
[----:B------:R-:W-:Y:S02]  /*1cab0*/  IMAD.MOV.U32 R12, RZ, RZ, 0x1 ;  /* 0x00000001ff0c7424 */ /* 0x000fe400078e00ff */
[----:B------:R-:W-:-:S07]  /*1cac0*/  IMAD.MOV.U32 R3, RZ, RZ, R14 ;  /* 0x000000ffff037224 */ /* 0x000fce00078e000e */
[----:B------:R-:W-:Y:S05]  /*1cad0*/  WARPSYNC.COLLECTIVE R15, `(.L_x_10050) ;  /* 0x000000000f087348 */ /* 0x000fea0003c00000 */
[----:B------:R0:W1:Y:S02]  /*1cae0*/  SHFL.IDX P6, R14, R13, R12, R11 ;  /* 0x0000000c0d0e7389 */ /* 0x00006400000c000b */
[----:B01----:R-:W-:Y:S01]  /*1caf0*/  ENDCOLLECTIVE ;  /* 0x000000000000791b */ /* 0x003fe20003800000 */
.L_x_10050:
        /* <DEDUP_REMOVED lines=15> */
.L_x_10051:
[----:B------:R-:W-:Y:S02]  /*1cbf0*/  @P0 IMAD R6, R5, 0x2, R22 ;  /* 0x0000000205060824 */ /* 0x000fe400078e0216 */
[----:B------:R-:W-:Y:S02]  /*1cc00*/  IMAD.MOV.U32 R13, RZ, RZ, R4 ;  /* 0x000000ffff0d7224 */ /* 0x000fe400078e0004 */
[----:B------:R-:W-:Y:S02]  /*1cc10*/  IMAD.MOV.U32 R12, RZ, RZ, 0x2 ;  /* 0x00000002ff0c7424 */ /* 0x000fe400078e00ff */
[----:B------:R-:W-:-:S07]  /*1cc20*/  IMAD.MOV.U32 R3, RZ, RZ, R14 ;  /* 0x000000ffff037224 */ /* 0x000fce00078e000e */
[----:B------:R-:W-:Y:S05]  /*1cc30*/  WARPSYNC.COLLECTIVE R15, `(.L_x_10052) ;  /* 0x000000000f087348 */ /* 0x000fea0003c00000 */
[----:B------:R0:W1:Y:S02]  /*1cc40*/  SHFL.IDX P6, R14, R13, R12, R11 ;  /* 0x0000000c0d0e7389 */ /* 0x00006400000c000b */
[----:B01----:R-:W-:Y:S01]  /*1cc50*/  ENDCOLLECTIVE ;  /* 0x000000000000791b */ /* 0x003fe20003800000 */
.L_x_10052:
        /* <DEDUP_REMOVED lines=15> */
.L_x_10053:
[----:B------:R-:W-:Y:S02]  /*1cd50*/  @P0 IMAD R6, R5, 0x2, R22 ;  /* 0x0000000205060824 */ /* 0x000fe400078e0216 */
[----:B------:R-:W-:Y:S02]  /*1cd60*/  IMAD.MOV.U32 R13, RZ, RZ, R4 ;  /* 0x000000ffff0d7224 */ /* 0x000fe400078e0004 */
[----:B------:R-:W-:Y:S02]  /*1cd70*/  IMAD.MOV.U32 R12, RZ, RZ, 0x3 ;  /* 0x00000003ff0c7424 */ /* 0x000fe400078e00ff */
[----:B------:R-:W-:-:S07]  /*1cd80*/  IMAD.MOV.U32 R3, RZ, RZ, R14 ;  /* 0x000000ffff037224 */ /* 0x000fce00078e000e */
[----:B------:R-:W-:Y:S05]  /*1cd90*/  WARPSYNC.COLLECTIVE R15, `(.L_x_10054) ;  /* 0x000000000f087348 */ /* 0x000fea0003c00000 */
[----:B------:R0:W1:Y:S02]  /*1cda0*/  SHFL.IDX P6, R14, R13, R12, R11 ;  /* 0x0000000c0d0e7389 */ /* 0x00006400000c000b */
[----:B01----:R-:W-:Y:S01]  /*1cdb0*/  ENDCOLLECTIVE ;  /* 0x000000000000791b */ /* 0x003fe20003800000 */
.L_x_10054:
        /* <DEDUP_REMOVED lines=15> */
.L_x_10055:
[----:B------:R-:W-:Y:S02]  /*1ceb0*/  @P0 IMAD R6, R5, 0x2, R22 ;  /* 0x0000000205060824 */ /* 0x000fe400078e0216 */
[----:B------:R-:W-:Y:S02]  /*1cec0*/  IMAD.MOV.U32 R13, RZ, RZ, R4 ;  /* 0x000000ffff0d7224 */ /* 0x000fe400078e0004 */
[----:B------:R-:W-:Y:S02]  /*1ced0*/  IMAD.MOV.U32 R12, RZ, RZ, 0x4 ;  /* 0x00000004ff0c7424 */ /* 0x000fe400078e00ff */
[----:B------:R-:W-:-:S07]  /*1cee0*/  IMAD.MOV.U32 R3, RZ, RZ, R14 ;  /* 0x000000ffff037224 */ /* 0x000fce00078e000e */
[----:B------:R-:W-:Y:S05]  /*1cef0*/  WARPSYNC.COLLECTIVE R15, `(.L_x_10056) ;  /* 0x000000000f087348 */ /* 0x000fea0003c00000 */
[----:B------:R0:W1:Y:S02]  /*1cf00*/  SHFL.IDX P6, R14, R13, R12, R11 ;  /* 0x0000000c0d0e7389 */ /* 0x00006400000c000b */
[----:B01----:R-:W-:Y:S01]  /*1cf10*/  ENDCOLLECTIVE ;  /* 0x000000000000791b */ /* 0x003fe20003800000 */
.L_x_10056:
        /* <DEDUP_REMOVED lines=15> */
.L_x_10057:
[----:B------:R-:W-:Y:S02]  /*1d010*/  @P0 IMAD R6, R5, 0x2, R22 ;  /* 0x0000000205060824 */ /* 0x000fe400078e0216 */
[----:B------:R-:W-:Y:S02]  /*1d020*/  IMAD.MOV.U32 R13, RZ, RZ, R4 ;  /* 0x000000ffff0d7224 */ /* 0x000fe400078e0004 */
[----:B------:R-:W-:Y:S02]  /*1d030*/  IMAD.MOV.U32 R12, RZ, RZ, 0x5 ;  /* 0x00000005ff0c7424 */ /* 0x000fe400078e00ff */
[----:B------:R-:W-:-:S07]  /*1d040*/  IMAD.MOV.U32 R3, RZ, RZ, R14 ;  /* 0x000000ffff037224 */ /* 0x000fce00078e000e */
[----:B------:R-:W-:Y:S05]  /*1d050*/  WARPSYNC.COLLECTIVE R15, `(.L_x_10058) ;  /* 0x000000000f087348 */ /* 0x000fea0003c00000 */
[----:B------:R0:W1:Y:S02]  /*1d060*/  SHFL.IDX P6, R14, R13, R12, R11 ;  /* 0x0000000c0d0e7389 */ /* 0x00006400000c000b */
[----:B01----:R-:W-:Y:S01]  /*1d070*/  ENDCOLLECTIVE ;  /* 0x000000000000791b */ /* 0x003fe20003800000 */
.L_x_10058:
        /* <DEDUP_REMOVED lines=10> */
.L_x_10059:
[----:B------:R-:W-:Y:S01]  /*1d120*/  @!PT LDS RZ, [RZ] ;  /* 0x00000000fffff984 */ /* 0x000fe20000000800 */
[----:B------:R-:W-:Y:S01]  /*1d130*/  @!PT LDS RZ, [RZ] ;  /* 0x00000000fffff984 */ /* 0x000fe20000000800 */
[----:B------:R-:W-:Y:S01]  /*1d140*/  @!PT LDS RZ, [RZ] ;  /* 0x00000000fffff984 */ /* 0x000fe20000000800 */
[----:B------:R0:W-:Y:S01]  /*1d150*/  @P0 LDGSTS.E.BYPASS.LTC128B.128 [R6+0x1e400], desc[UR40][R2.64], !P2 ;  /* 0x1e40000002060fae */ /* 0x0001e2000d101d68 */
[----:B------:R-:W-:Y:S01]  /*1d160*/  IMAD.MOV.U32 R0, RZ, RZ, R14 ;  /* 0x000000ffff007224 */ /* 0x000fe200078e000e */
[----:B------:R-:W-:Y:S06]  /*1d170*/  BRA `(.L_x_10060) ;  /* 0xffffffa400647947 */ /* 0x000fec000383ffff */
.L_x_9901:
        /* <DEDUP_REMOVED lines=9> */
.L_x_10061:
[C---:B------:R-:W-:Y:S01]  /*1d210*/  VIADD R6, R17.reuse, 0x10 ;  /* 0x0000001011067836 */ /* 0x040fe20000000000 */
[----:B------:R-:W-:Y:S01]  /*1d220*/  ISETP.GE.AND P0, PT, R17, R5, PT ;  /* 0x000000051100720c */ /* 0x000fe20003f06270 */
[----:B------:R-:W-:Y:S02]  /*1d230*/  IMAD.MOV.U32 R13, RZ, RZ, R0 ;  /* 0x000000ffff0d7224 */ /* 0x000fe400078e0000 */
[----:B------:R-:W-:-:S10]  /*1d240*/  IMAD.MOV.U32 R2, RZ, RZ, R14 ;  /* 0x000000ffff027224 */ /* 0x000fd400078e000e */
[----:B------:R-:W-:Y:S05]  /*1d250*/  WARPSYNC.COLLECTIVE R15, `(.L_x_10062) ;  /* 0x000000000f087348 */ /* 0x000fea0003c00000 */
[----:B------:R0:W1:Y:S02]  /*1d260*/  SHFL.IDX P6, R14, R13, R12, R11 ;  /* 0x0000000c0d0e7389 */ /* 0x00006400000c000b */
[----:B01----:R-:W-:Y:S01]  /*1d270*/  ENDCOLLECTIVE ;  /* 0x000000000000791b */ /* 0x003fe20003800000 */
.L_x_10062:
[----:B------:R-:W-:Y:S02]  /*1d280*/  IMAD.MOV.U32 R13, RZ, RZ, R4 ;  /* 0x000000ffff0d7224 */ /* 0x000fe400078e0004 */
[----:B------:R-:W-:Y:S02]  /*1d290*/  IMAD.MOV.U32 R12, RZ, RZ, 0x1 ;  /* 0x00000001ff0c7424 */ /* 0x000fe400078e00ff */
[----:B------:R-:W-:-:S07]  /*1d2a0*/  IMAD.MOV.U32 R3, RZ, RZ, R14 ;  /* 0x000000ffff037224 */ /* 0x000fce00078e000e */
[----:B------:R-:W-:Y:S05]  /*1d2b0*/  WARPSYNC.COLLECTIVE R15, `(.L_x_10063) ;  /* 0x000000000f087348 */ /* 0x000fea0003c00000 */
[----:B------:R0:W1:Y:S02]  /*1d2c0*/  SHFL.IDX P6, R14, R13, R12, R11 ;  /* 0x0000000c0d0e7389 */ /* 0x00006400000c000b */
[----:B01----:R-:W-:Y:S01]  /*1d2d0*/  ENDCOLLECTIVE ;  /* 0x000000000000791b */ /* 0x003fe20003800000 */
.L_x_10063:
        /* <DEDUP_REMOVED lines=15> */
.L_x_10064:
[----:B------:R-:W-:Y:S02]  /*1d3d0*/  IMAD.MOV.U32 R13, RZ, RZ, R4 ;  /* 0x000000ffff0d7224 */ /* 0x000fe400078e0004 */
[----:B------:R-:W-:Y:S02]  /*1d3e0*/  IMAD.MOV.U32 R12, RZ, RZ, 0x2 ;  /* 0x00000002ff0c7424 */ /* 0x000fe400078e00ff */
[----:B------:R-:W-:-:S07]  /*1d3f0*/  IMAD.MOV.U32 R3, RZ, RZ, R14 ;  /* 0x000000ffff037224 */ /* 0x000fce00078e000e */
[----:B------:R-:W-:Y:S05]  /*1d400*/  WARPSYNC.COLLECTIVE R15, `(.L_x_10065) ;  /* 0x000000000f087348 */ /* 0x000fea0003c00000 */
[----:B------:R0:W1:Y:S02]  /*1d410*/  SHFL.IDX P6, R14, R13, R12, R11 ;  /* 0x0000000c0d0e7389 */ /* 0x00006400000c000b */
[----:B01----:R-:W-:Y:S01]  /*1d420*/  ENDCOLLECTIVE ;  /* 0x000000000000791b */ /* 0x003fe20003800000 */
.L_x_10065:
        /* <DEDUP_REMOVED lines=16> */
.L_x_10066:
[----:B------:R-:W-:Y:S02]  /*1d530*/  IMAD.MOV.U32 R13, RZ, RZ, R4 ;  /* 0x000000ffff0d7224 */ /* 0x000fe400078e0004 */
[----:B------:R-:W-:Y:S02]  /*1d540*/  IMAD.MOV.U32 R12, RZ, RZ, 0x3 ;  /* 0x00000003ff0c7424 */ /* 0x000fe400078e00ff */
[----:B------:R-:W-:-:S07]  /*1d550*/  IMAD.MOV.U32 R3, RZ, RZ, R14 ;  /* 0x000000ffff037224 */ /* 0x000fce00078e000e */
[----:B------:R-:W-:Y:S05]  /*1d560*/  WARPSYNC.COLLECTIVE R15, `(.L_x_10067) ;  /* 0x000000000f087348 */ /* 0x000fea0003c00000 */
[----:B------:R0:W1:Y:S02]  /*1d570*/  SHFL.IDX P6, R14, R13, R12, R11 ;  /* 0x0000000c0d0e7389 */ /* 0x00006400000c000b */
[----:B01----:R-:W-:Y:S01]  /*1d580*/  ENDCOLLECTIVE ;  /* 0x000000000000791b */ /* 0x003fe20003800000 */
.L_x_10067:
        /* <DEDUP_REMOVED lines=16> */
.L_x_10068:
[----:B------:R-:W-:Y:S02]  /*1d690*/  IMAD.MOV.U32 R13, RZ, RZ, R4 ;  /* 0x000000ffff0d7224 */ /* 0x000fe400078e0004 */
[----:B------:R-:W-:Y:S02]  /*1d6a0*/  IMAD.MOV.U32 R12, RZ, RZ, 0x4 ;  /* 0x00000004ff0c7424 */ /* 0x000fe400078e00ff */
[----:B------:R-:W-:-:S07]  /*1d6b0*/  IMAD.MOV.U32 R3, RZ, RZ, R14 ;  /* 0x000000ffff037224 */ /* 0x000fce00078e000e */
[----:B------:R-:W-:Y:S05]  /*1d6c0*/  WARPSYNC.COLLECTIVE R15, `(.L_x_10069) ;  /* 0x000000000f087348 */ /* 0x000fea0003c00000 */
[----:B------:R0:W1:Y:S02]  /*1d6d0*/  SHFL.IDX P6, R14, R13, R12, R11 ;  /* 0x0000000c0d0e7389 */ /* 0x00006400000c000b */
[----:B01----:R-:W-:Y:S01]  /*1d6e0*/  ENDCOLLECTIVE ;  /* 0x000000000000791b */ /* 0x003fe20003800000 */
.L_x_10069:
        /* <DEDUP_REMOVED lines=16> */
.L_x_10070:
[----:B------:R-:W-:Y:S02]  /*1d7f0*/  IMAD.MOV.U32 R13, RZ, RZ, R4 ;  /* 0x000000ffff0d7224 */ /* 0x000fe400078e0004 */
[----:B------:R-:W-:Y:S02]  /*1d800*/  IMAD.MOV.U32 R12, RZ, RZ, 0x5 ;  /* 0x00000005ff0c7424 */ /* 0x000fe400078e00ff */
[----:B------:R-:W-:-:S07]  /*1d810*/  IMAD.MOV.U32 R3, RZ, RZ, R14 ;  /* 0x000000ffff037224 */ /* 0x000fce00078e000e */
[----:B------:R-:W-:Y:S05]  /*1d820*/  WARPSYNC.COLLECTIVE R15, `(.L_x_10071) ;  /* 0x000000000f087348 */ /* 0x000fea0003c00000 */
[----:B------:R0:W1:Y:S02]  /*1d830*/  SHFL.IDX P6, R14, R13, R12, R11 ;  /* 0x0000000c0d0e7389 */ /* 0x00006400000c000b */
[----:B01----:R-:W-:Y:S01]  /*1d840*/  ENDCOLLECTIVE ;  /* 0x000000000000791b */ /* 0x003fe20003800000 */
.L_x_10071:
        /* <DEDUP_REMOVED lines=16> */
.L_x_10072:
[----:B------:R-:W-:Y:S02]  /*1d950*/  IMAD.MOV.U32 R13, RZ, RZ, R4 ;  /* 0x000000ffff0d7224 */ /* 0x000fe400078e0004 */
[----:B------:R-:W-:Y:S02]  /*1d960*/  IMAD.MOV.U32 R12, RZ, RZ, 0x6 ;  /* 0x00000006ff0c7424 */ /* 0x000fe400078e00ff */
[----:B------:R-:W-:-:S07]  /*1d970*/  IMAD.MOV.U32 R3, RZ, RZ, R14 ;  /* 0x000000ffff037224 */ /* 0x000fce00078e000e */
[----:B------:R-:W-:Y:S05]  /*1d980*/  WARPSYNC.COLLECTIVE R15, `(.L_x_10073) ;  /* 0x000000000f087348 */ /* 0x000fea0003c00000 */
[----:B------:R0:W1:Y:S02]  /*1d990*/  SHFL.IDX P6, R14, R13, R12, R11 ;  /* 0x0000000c0d0e7389 */ /* 0x00006400000c000b */
[----:B01----:R-:W-:Y:S01]  /*1d9a0*/  ENDCOLLECTIVE ;  /* 0x000000000000791b */ /* 0x003fe20003800000 */
.L_x_10073:
        /* <DEDUP_REMOVED lines=16> */
.L_x_10074:
[----:B------:R-:W-:Y:S02]  /*1dab0*/  IMAD.MOV.U32 R13, RZ, RZ, R4 ;  /* 0x000000ffff0d7224 */ /* 0x000fe400078e0004 */
[----:B------:R-:W-:Y:S02]  /*1dac0*/  IMAD.MOV.U32 R12, RZ, RZ, 0x7 ;  /* 0x00000007ff0c7424 */ /* 0x000fe400078e00ff */
[----:B------:R-:W-:-:S07]  /*1dad0*/  IMAD.MOV.U32 R3, RZ, RZ, R14 ;  /* 0x000000ffff037224 */ /* 0x000fce00078e000e */
[----:B------:R-:W-:Y:S05]  /*1dae0*/  WARPSYNC.COLLECTIVE R15, `(.L_x_10075) ;  /* 0x000000000f087348 */ /* 0x000fea0003c00000 */
[----:B------:R0:W1:Y:S02]  /*1daf0*/  SHFL.IDX P6, R14, R13, R12, R11 ;  /* 0x0000000c0d0e7389 */ /* 0x00006400000c000b */
[----:B01----:R-:W-:Y:S01]  /*1db00*/  ENDCOLLECTIVE ;  /* 0x000000000000791b */ /* 0x003fe20003800000 */
.L_x_10075:
        /* <DEDUP_REMOVED lines=10> */
.L_x_10076:
[----:B------:R-:W-:Y:S01]  /*1dbb0*/  @!PT LDS RZ, [RZ] ;  /* 0x00000000fffff984 */ /* 0x000fe20000000800 */
[----:B------:R-:W-:Y:S01]  /*1dbc0*/  @!PT LDS RZ, [RZ] ;  /* 0x00000000fffff984 */ /* 0x000fe20000000800 */
[----:B------:R-:W-:Y:S01]  /*1dbd0*/  @!PT LDS RZ, [RZ] ;  /* 0x00000000fffff984 */ /* 0x000fe20000000800 */
[----:B------:R0:W-:Y:S01]  /*1dbe0*/  @!P0 LDGSTS.E.BYPASS.LTC128B.128 [R8+0x1b400], desc[UR40][R2.64], !P1 ;  /* 0x1b40000002088fae */ /* 0x0001e2000c901d68 */
[----:B------:R-:W-:Y:S01]  /*1dbf0*/  IMAD.MOV.U32 R0, RZ, RZ, R14 ;  /* 0x000000ffff007224 */ /* 0x000fe200078e000e */
[----:B------:R-:W-:Y:S06]  /*1dc00*/  BRA `(.L_x_10077) ;  /* 0xffffffa400e87947 */ /* 0x000fec000383ffff */
.L_x_9904:
[----:B0-----:R0:W1:Y:S02]  /*1dc10*/  SYNCS.PHASECHK.TRANS64.TRYWAIT P0, [R22+URZ+0x22820], R3 ;  /* 0x02282003160075a7 */ /* 0x001064000800017f */
[----:B-1----:R-:W-:Y:S05]  /*1dc20*/  @!P0 NANOSLEEP.SYNCS 0x989680 ;  /* 0x009896800000895d */ /* 0x002fea0003900000 */
[----:B------:R-:W1:Y:S02]  /*1dc30*/  @!P0 SYNCS.PHASECHK.TRANS64 P0, [R22+URZ+0x22820], R3 ;  /* 0x02282003160085a7 */ /* 0x000e64000800007f */
[----:B-1----:R-:W-:Y:S05]  /*1dc40*/  @!P0 BRA `(.L_x_9904) ;  /* 0xfffffffc00f08947 */ /* 0x002fea000383ffff */
[----:B------:R-:W-:Y:S05]  /*1dc50*/  BRA `(.L_x_10078) ;  /* 0xffffffa800447947 */ /* 0x000fea000383ffff */
.L_x_9907:
[----:B-1----:R1:W2:Y:S02]  /*1dc60*/  SYNCS.PHASECHK.TRANS64.TRYWAIT P0, [R31+URZ+0x22860], R0 ;  /* 0x022860001f0075a7 */ /* 0x0022a4000800017f */
[----:B--2---:R-:W-:Y:S05]  /*1dc70*/  @!P0 NANOSLEEP.SYNCS 0x989680 ;  /* 0x009896800000895d */ /* 0x004fea0003900000 */
[----:B------:R-:W2:Y:S02]  /*1dc80*/  @!P0 SYNCS.PHASECHK.TRANS64 P0, [R31+URZ+0x22860], R0 ;  /* 0x022860001f0085a7 */ /* 0x000ea4000800007f */
[----:B--2---:R-:W-:Y:S05]  /*1dc90*/  @!P0 BRA `(.L_x_9907) ;  /* 0xfffffffc00f08947 */ /* 0x004fea000383ffff */
[----:B------:R-:W-:Y:S05]  /*1dca0*/  BRA `(.L_x_10079) ;  /* 0xffffffa800547947 */ /* 0x000fea000383ffff */
.L_x_9908:
        /* <DEDUP_REMOVED lines=8> */
.L_x_10081:
[----:B------:R-:W-:Y:S05]  /*1dd30*/  BSYNC B0 ;  /* 0x0000000000007941 */ /* 0x000fea0003800000 */
.L_x_10080:
        /* <DEDUP_REMOVED lines=13> */
.L_x_10082:
        /* <DEDUP_REMOVED lines=11> */
.L_x_10083:
        /* <DEDUP_REMOVED lines=17> */
.L_x_10084:
[----:B------:R-:W-:Y:S02]  /*1dfd0*/  IMAD.MOV.U32 R13, RZ, RZ, R6 ;  /* 0x000000ffff0d7224 */ /* 0x000fe400078e0006 */
[----:B------:R-:W-:Y:S01]  /*1dfe0*/  IMAD.MOV.U32 R12, RZ, RZ, 0x2 ;  /* 0x00000002ff0c7424 */ /* 0x000fe200078e00ff */
[----:B------:R-:W-:-:S13]  /*1dff0*/  IADD3 R2, P4, R14, R0, RZ ;  /* 0x000000000e027210 */ /* 0x000fda0007f9e0ff */
[----:B------:R-:W-:Y:S05]  /*1e000*/  WARPSYNC.COLLECTIVE R15, `(.L_x_10085) ;  /* 0x000000000f087348 */ /* 0x000fea0003c00000 */
[----:B------:R0:W1:Y:S02]  /*1e010*/  SHFL.IDX P6, R14, R13, R12, R11 ;  /* 0x0000000c0d0e7389 */ /* 0x00006400000c000b */
[----:B01----:R-:W-:Y:S01]  /*1e020*/  ENDCOLLECTIVE ;  /* 0x000000000000791b */ /* 0x003fe20003800000 */
.L_x_10085:
        /* <DEDUP_REMOVED lines=17> */
.L_x_10086:
[----:B------:R-:W-:Y:S02]  /*1e140*/  IMAD.MOV.U32 R13, RZ, RZ, R6 ;  /* 0x000000ffff0d7224 */ /* 0x000fe400078e0006 */
[----:B------:R-:W-:Y:S01]  /*1e150*/  IMAD.MOV.U32 R12, RZ, RZ, 0x3 ;  /* 0x00000003ff0c7424 */ /* 0x000fe200078e00ff */
[----:B------:R-:W-:-:S13]  /*1e160*/  IADD3 R2, P4, R14, R0, RZ ;  /* 0x000000000e027210 */ /* 0x000fda0007f9e0ff */
[----:B------:R-:W-:Y:S05]  /*1e170*/  WARPSYNC.COLLECTIVE R15, `(.L_x_10087) ;  /* 0x000000000f087348 */ /* 0x000fea0003c00000 */
[----:B------:R0:W1:Y:S02]  /*1e180*/  SHFL.IDX P6, R14, R13, R12, R11 ;  /* 0x0000000c0d0e7389 */ /* 0x00006400000c000b */
[----:B01----:R-:W-:Y:S01]  /*1e190*/  ENDCOLLECTIVE ;  /* 0x000000000000791b */ /* 0x003fe20003800000 */
.L_x_10087:
        /* <DEDUP_REMOVED lines=17> */
.L_x_10088:
[----:B------:R-:W-:Y:S02]  /*1e2b0*/  IMAD.MOV.U32 R13, RZ, RZ, R6 ;  /* 0x000000ffff0d7224 */ /* 0x000fe400078e0006 */
[----:B------:R-:W-:Y:S01]  /*1e2c0*/  IMAD.MOV.U32 R12, RZ, RZ, 0x4 ;  /* 0x00000004ff0c7424 */ /* 0x000fe200078e00ff */
[----:B------:R-:W-:-:S13]  /*1e2d0*/  IADD3 R2, P4, R14, R0, RZ ;  /* 0x000000000e027210 */ /* 0x000fda0007f9e0ff */
[----:B------:R-:W-:Y:S05]  /*1e2e0*/  WARPSYNC.COLLECTIVE R15, `(.L_x_10089) ;  /* 0x000000000f087348 */ /* 0x000fea0003c00000 */
[----:B------:R0:W1:Y:S02]  /*1e2f0*/  SHFL.IDX P6, R14, R13, R12, R11 ;  /* 0x0000000c0d0e7389 */ /* 0x00006400000c000b */
[----:B01----:R-:W-:Y:S01]  /*1e300*/  ENDCOLLECTIVE ;  /* 0x000000000000791b */ /* 0x003fe20003800000 */
.L_x_10089:
        /* <DEDUP_REMOVED lines=17> */
.L_x_10090:
[----:B------:R-:W-:Y:S02]  /*1e420*/  IMAD.MOV.U32 R13, RZ, RZ, R6 ;  /* 0x000000ffff0d7224 */ /* 0x000fe400078e0006 */
[----:B------:R-:W-:Y:S01]  /*1e430*/  IMAD.MOV.U32 R12, RZ, RZ, 0x5 ;  /* 0x00000005ff0c7424 */ /* 0x000fe200078e00ff */
[----:B------:R-:W-:-:S13]  /*1e440*/  IADD3 R2, P4, R14, R0, RZ ;  /* 0x000000000e027210 */ /* 0x000fda0007f9e0ff */
[----:B------:R-:W-:Y:S05]  /*1e450*/  WARPSYNC.COLLECTIVE R15, `(.L_x_10091) ;  /* 0x000000000f087348 */ /* 0x000fea0003c00000 */
[----:B------:R0:W1:Y:S02]  /*1e460*/  SHFL.IDX P6, R14, R13, R12, R11 ;  /* 0x0000000c0d0e7389 */ /* 0x00006400000c000b */
[----:B01----:R-:W-:Y:S01]  /*1e470*/  ENDCOLLECTIVE ;  /* 0x000000000000791b */ /* 0x003fe20003800000 */
.L_x_10091:
        /* <DEDUP_REMOVED lines=12> */
.L_x_10092:
        /* <DEDUP_REMOVED lines=9> */
.L_x_9915:
[----:B0-----:R0:W1:Y:S02]  /*1e5d0*/  SYNCS.PHASECHK.TRANS64.TRYWAIT P0, [R4+URZ+0x22840], R21 ;  /* 0x02284015040075a7 */ /* 0x001064000800017f */
[----:B-1----:R-:W-:Y:S05]  /*1e5e0*/  @!P0 NANOSLEEP.SYNCS 0x989680 ;  /* 0x009896800000895d */ /* 0x002fea0003900000 */
[----:B------:R-:W1:Y:S02]  /*1e5f0*/  @!P0 SYNCS.PHASECHK.TRANS64 P0, [R4+URZ+0x22840], R21 ;  /* 0x02284015040085a7 */ /* 0x000e64000800007f */
[----:B-1----:R-:W-:Y:S05]  /*1e600*/  @!P0 BRA `(.L_x_9915) ;  /* 0xfffffffc00f08947 */ /* 0x002fea000383ffff */
[----:B------:R-:W-:Y:S05]  /*1e610*/  BRA `(.L_x_10094) ;  /* 0xffffffa800b47947 */ /* 0x000fea000383ffff */
.L_x_9916:
        /* <DEDUP_REMOVED lines=8> */
.L_x_10096:
[----:B------:R-:W-:Y:S05]  /*1e6a0*/  BSYNC B1 ;  /* 0x0000000000017941 */ /* 0x000fea0003800000 */
.L_x_10095:
        /* <DEDUP_REMOVED lines=9> */
.L_x_10097:
[----:B------:R-:W-:Y:S02]  /*1e740*/  IMAD.MOV.U32 R13, RZ, RZ, R9 ;  /* 0x000000ffff0d7224 */ /* 0x000fe400078e0009 */
[----:B------:R-:W-:Y:S02]  /*1e750*/  IMAD.MOV.U32 R12, RZ, RZ, 0x1 ;  /* 0x00000001ff0c7424 */ /* 0x000fe400078e00ff */
[----:B------:R-:W-:-:S07]  /*1e760*/  IMAD.MOV.U32 R2, RZ, RZ, R14 ;  /* 0x000000ffff027224 */ /* 0x000fce00078e000e */
[----:B------:R-:W-:Y:S05]  /*1e770*/  WARPSYNC.COLLECTIVE R15, `(.L_x_10098) ;  /* 0x000000000f087348 */ /* 0x000fea0003c00000 */
[----:B------:R0:W1:Y:S02]  /*1e780*/  SHFL.IDX P6, R14, R13, R12, R11 ;  /* 0x0000000c0d0e7389 */ /* 0x00006400000c000b */
[----:B01----:R-:W-:Y:S01]  /*1e790*/  ENDCOLLECTIVE ;  /* 0x000000000000791b */ /* 0x003fe20003800000 */
.L_x_10098:
        /* <DEDUP_REMOVED lines=11> */
.L_x_10099:
[----:B------:R-:W-:Y:S02]  /*1e850*/  IMAD.MOV.U32 R13, RZ, RZ, R9 ;  /* 0x000000ffff0d7224 */ /* 0x000fe400078e0009 */
[----:B------:R-:W-:Y:S02]  /*1e860*/  IMAD.MOV.U32 R12, RZ, RZ, 0x2 ;  /* 0x00000002ff0c7424 */ /* 0x000fe400078e00ff */
[----:B------:R-:W-:-:S07]  /*1e870*/  IMAD.MOV.U32 R2, RZ, RZ, R14 ;  /* 0x000000ffff027224 */ /* 0x000fce00078e000e */
[----:B------:R-:W-:Y:S05]  /*1e880*/  WARPSYNC.COLLECTIVE R15, `(.L_x_10100) ;  /* 0x000000000f087348 */ /* 0x000fea0003c00000 */
[----:B------:R0:W1:Y:S02]  /*1e890*/  SHFL.IDX P6, R14, R13, R12, R11 ;  /* 0x0000000c0d0e7389 */ /* 0x00006400000c000b */
[----:B01----:R-:W-:Y:S01]  /*1e8a0*/  ENDCOLLECTIVE ;  /* 0x000000000000791b */ /* 0x003fe20003800000 */
.L_x_10100:
        /* <DEDUP_REMOVED lines=11> */
.L_x_10101:
[----:B------:R-:W-:Y:S02]  /*1e960*/  IMAD.MOV.U32 R13, RZ, RZ, R9 ;  /* 0x000000ffff0d7224 */ /* 0x000fe400078e0009 */
[----:B------:R-:W-:Y:S02]  /*1e970*/  IMAD.MOV.U32 R12, RZ, RZ, 0x3 ;  /* 0x00000003ff0c7424 */ /* 0x000fe400078e00ff */
[----:B------:R-:W-:-:S07]  /*1e980*/  IMAD.MOV.U32 R2, RZ, RZ, R14 ;  /* 0x000000ffff027224 */ /* 0x000fce00078e000e */
[----:B------:R-:W-:Y:S05]  /*1e990*/  WARPSYNC.COLLECTIVE R15, `(.L_x_10102) ;  /* 0x000000000f087348 */ /* 0x000fea0003c00000 */
[----:B------:R0:W1:Y:S02]  /*1e9a0*/  SHFL.IDX P6, R14, R13, R12, R11 ;  /* 0x0000000c0d0e7389 */ /* 0x00006400000c000b */
[----:B01----:R-:W-:Y:S01]  /*1e9b0*/  ENDCOLLECTIVE ;  /* 0x000000000000791b */ /* 0x003fe20003800000 */
.L_x_10102:
        /* <DEDUP_REMOVED lines=11> */
.L_x_10103:
[----:B------:R-:W-:Y:S02]  /*1ea70*/  IMAD.MOV.U32 R13, RZ, RZ, R9 ;  /* 0x000000ffff0d7224 */ /* 0x000fe400078e0009 */
[----:B------:R-:W-:Y:S02]  /*1ea80*/  IMAD.MOV.U32 R12, RZ, RZ, 0x4 ;  /* 0x00000004ff0c7424 */ /* 0x000fe400078e00ff */
[----:B------:R-:W-:-:S07]  /*1ea90*/  IMAD.MOV.U32 R2, RZ, RZ, R14 ;  /* 0x000000ffff027224 */ /* 0x000fce00078e000e */
[----:B------:R-:W-:Y:S05]  /*1eaa0*/  WARPSYNC.COLLECTIVE R15, `(.L_x_10104) ;  /* 0x000000000f087348 */ /* 0x000fea0003c00000 */
[----:B------:R0:W1:Y:S02]  /*1eab0*/  SHFL.IDX P6, R14, R13, R12, R11 ;  /* 0x0000000c0d0e7389 */ /* 0x00006400000c000b */
[----:B01----:R-:W-:Y:S01]  /*1eac0*/  ENDCOLLECTIVE ;  /* 0x000000000000791b */ /* 0x003fe20003800000 */
.L_x_10104:
        /* <DEDUP_REMOVED lines=11> */
.L_x_10105:
[----:B------:R-:W-:Y:S02]  /*1eb80*/  IMAD.MOV.U32 R13, RZ, RZ, R9 ;  /* 0x000000ffff0d7224 */ /* 0x000fe400078e0009 */
[----:B------:R-:W-:Y:S02]  /*1eb90*/  IMAD.MOV.U32 R12, RZ, RZ, 0x5 ;  /* 0x00000005ff0c7424 */ /* 0x000fe400078e00ff */
[----:B------:R-:W-:-:S07]  /*1eba0*/  IMAD.MOV.U32 R2, RZ, RZ, R14 ;  /* 0x000000ffff027224 */ /* 0x000fce00078e000e */
[----:B------:R-:W-:Y:S05]  /*1ebb0*/  WARPSYNC.COLLECTIVE R15, `(.L_x_10106) ;  /* 0x000000000f087348 */ /* 0x000fea0003c00000 */
[----:B------:R0:W1:Y:S02]  /*1ebc0*/  SHFL.IDX P6, R14, R13, R12, R11 ;  /* 0x0000000c0d0e7389 */ /* 0x00006400000c000b */
[----:B01----:R-:W-:Y:S01]  /*1ebd0*/  ENDCOLLECTIVE ;  /* 0x000000000000791b */ /* 0x003fe20003800000 */
.L_x_10106:
        /* <DEDUP_REMOVED lines=11> */
.L_x_10107:
[----:B------:R-:W-:Y:S01]  /*1ec90*/  IMAD.MOV.U32 R2, RZ, RZ, R14 ;  /* 0x000000ffff027224 */ /* 0x000fe200078e000e */
[----:B------:R-:W-:Y:S06]  /*1eca0*/  BRA `(.L_x_10108) ;  /* 0xffffffa400e07947 */ /* 0x000fec000383ffff */
.L_x_9921:
[----:B---3--:R3:W4:Y:S02]  /*1ecb0*/  SYNCS.PHASECHK.TRANS64.TRYWAIT P0, [R4+URZ+0x22860], R21 ;  /* 0x02286015040075a7 */ /* 0x008724000800017f */
[----:B----4-:R-:W-:Y:S05]  /*1ecc0*/  @!P0 NANOSLEEP.SYNCS 0x989680 ;  /* 0x009896800000895d */ /* 0x010fea0003900000 */
[----:B------:R-:W4:Y:S02]  /*1ecd0*/  @!P0 SYNCS.PHASECHK.TRANS64 P0, [R4+URZ+0x22860], R21 ;  /* 0x02286015040085a7 */ /* 0x000f24000800007f */
[----:B----4-:R-:W-:Y:S05]  /*1ece0*/  @!P0 BRA `(.L_x_9921) ;  /* 0xfffffffc00f08947 */ /* 0x010fea000383ffff */
[----:B------:R-:W-:Y:S05]  /*1ecf0*/  BRA `(.L_x_10109) ;  /* 0xffffffa800307947 */ /* 0x000fea000383ffff */
.L_x_9922:
        /* <DEDUP_REMOVED lines=8> */
.L_x_10111:
[----:B------:R-:W-:Y:S05]  /*1ed80*/  BSYNC B1 ;  /* 0x0000000000017941 */ /* 0x000fea0003800000 */
.L_x_10110:
        /* <DEDUP_REMOVED lines=9> */
.L_x_10112:
[----:B------:R-:W-:Y:S02]  /*1ee20*/  IMAD.MOV.U32 R13, RZ, RZ, R7 ;  /* 0x000000ffff0d7224 */ /* 0x000fe400078e0007 */
[----:B------:R-:W-:Y:S01]  /*1ee30*/  IMAD.MOV.U32 R12, RZ, RZ, 0x1 ;  /* 0x00000001ff0c7424 */ /* 0x000fe200078e00ff */
[----:B------:R-:W-:-:S13]  /*1ee40*/  IADD3 R2, P0, R14, R0, RZ ;  /* 0x000000000e027210 */ /* 0x000fda0007f1e0ff */
[----:B------:R-:W-:Y:S05]  /*1ee50*/  WARPSYNC.COLLECTIVE R15, `(.L_x_10113) ;  /* 0x000000000f087348 */ /* 0x000fea0003c00000 */
[----:B------:R0:W1:Y:S02]  /*1ee60*/  SHFL.IDX P6, R14, R13, R12, R11 ;  /* 0x0000000c0d0e7389 */ /* 0x00006400000c000b */
[----:B01----:R-:W-:Y:S01]  /*1ee70*/  ENDCOLLECTIVE ;  /* 0x000000000000791b */ /* 0x003fe20003800000 */
.L_x_10113:
        /* <DEDUP_REMOVED lines=13> */
.L_x_10114:
[----:B------:R-:W-:Y:S02]  /*1ef50*/  IMAD.MOV.U32 R13, RZ, RZ, R7 ;  /* 0x000000ffff0d7224 */ /* 0x000fe400078e0007 */
[----:B------:R-:W-:Y:S01]  /*1ef60*/  IMAD.MOV.U32 R12, RZ, RZ, 0x2 ;  /* 0x00000002ff0c7424 */ /* 0x000fe200078e00ff */
[----:B------:R-:W-:-:S13]  /*1ef70*/  IADD3 R2, P0, R14, R0, RZ ;  /* 0x000000000e027210 */ /* 0x000fda0007f1e0ff */
[----:B------:R-:W-:Y:S05]  /*1ef80*/  WARPSYNC.COLLECTIVE R15, `(.L_x_10115) ;  /* 0x000000000f087348 */ /* 0x000fea0003c00000 */
[----:B------:R0:W1:Y:S02]  /*1ef90*/  SHFL.IDX P6, R14, R13, R12, R11 ;  /* 0x0000000c0d0e7389 */ /* 0x00006400000c000b */
[----:B01----:R-:W-:Y:S01]  /*1efa0*/  ENDCOLLECTIVE ;  /* 0x000000000000791b */ /* 0x003fe20003800000 */
.L_x_10115:
        /* <DEDUP_REMOVED lines=13> */
.L_x_10116:
[----:B------:R-:W-:Y:S02]  /*1f080*/  IMAD.MOV.U32 R13, RZ, RZ, R7 ;  /* 0x000000ffff0d7224 */ /* 0x000fe400078e0007 */
[----:B------:R-:W-:Y:S01]  /*1f090*/  IMAD.MOV.U32 R12, RZ, RZ, 0x3 ;  /* 0x00000003ff0c7424 */ /* 0x000fe200078e00ff */
[----:B------:R-:W-:-:S13]  /*1f0a0*/  IADD3 R2, P0, R14, R0, RZ ;  /* 0x000000000e027210 */ /* 0x000fda0007f1e0ff */
[----:B------:R-:W-:Y:S05]  /*1f0b0*/  WARPSYNC.COLLECTIVE R15, `(.L_x_10117) ;  /* 0x000000000f087348 */ /* 0x000fea0003c00000 */
[----:B------:R0:W1:Y:S02]  /*1f0c0*/  SHFL.IDX P6, R14, R13, R12, R11 ;  /* 0x0000000c0d0e7389 */ /* 0x00006400000c000b */
[----:B01----:R-:W-:Y:S01]  /*1f0d0*/  ENDCOLLECTIVE ;  /* 0x000000000000791b */ /* 0x003fe20003800000 */
.L_x_10117:
        /* <DEDUP_REMOVED lines=13> */
.L_x_10118:
[----:B------:R-:W-:Y:S02]  /*1f1b0*/  IMAD.MOV.U32 R13, RZ, RZ, R7 ;  /* 0x000000ffff0d7224 */ /* 0x000fe400078e0007 */
[----:B------:R-:W-:Y:S01]  /*1f1c0*/  IMAD.MOV.U32 R12, RZ, RZ, 0x4 ;  /* 0x00000004ff0c7424 */ /* 0x000fe200078e00ff */
[----:B------:R-:W-:-:S13]  /*1f1d0*/  IADD3 R2, P0, R14, R0, RZ ;  /* 0x000000000e027210 */ /* 0x000fda0007f1e0ff */
[----:B------:R-:W-:Y:S05]  /*1f1e0*/  WARPSYNC.COLLECTIVE R15, `(.L_x_10119) ;  /* 0x000000000f087348 */ /* 0x000fea0003c00000 */
[----:B------:R0:W1:Y:S02]  /*1f1f0*/  SHFL.IDX P6, R14, R13, R12, R11 ;  /* 0x0000000c0d0e7389 */ /* 0x00006400000c000b */
[----:B01----:R-:W-:Y:S01]  /*1f200*/  ENDCOLLECTIVE ;  /* 0x000000000000791b */ /* 0x003fe20003800000 */
.L_x_10119:
        /* <DEDUP_REMOVED lines=13> */
.L_x_10120:
[----:B------:R-:W-:Y:S02]  /*1f2e0*/  IMAD.MOV.U32 R13, RZ, RZ, R7 ;  /* 0x000000ffff0d7224 */ /* 0x000fe400078e0007 */
[----:B------:R-:W-:Y:S01]  /*1f2f0*/  IMAD.MOV.U32 R12, RZ, RZ, 0x5 ;  /* 0x00000005ff0c7424 */ /* 0x000fe200078e00ff */
[----:B------:R-:W-:-:S13]  /*1f300*/  IADD3 R2, P0, R14, R0, RZ ;  /* 0x000000000e027210 */ /* 0x000fda0007f1e0ff */
[----:B------:R-:W-:Y:S05]  /*1f310*/  WARPSYNC.COLLECTIVE R15, `(.L_x_10121) ;  /* 0x000000000f087348 */ /* 0x000fea0003c00000 */
[----:B------:R0:W1:Y:S02]  /*1f320*/  SHFL.IDX P6, R14, R13, R12, R11 ;  /* 0x0000000c0d0e7389 */ /* 0x00006400000c000b */
[----:B01----:R-:W-:Y:S01]  /*1f330*/  ENDCOLLECTIVE ;  /* 0x000000000000791b */ /* 0x003fe20003800000 */
.L_x_10121:
        /* <DEDUP_REMOVED lines=13> */
.L_x_10122:
[----:B------:R-:W-:Y:S05]  /*1f410*/  BRA `(.L_x_10123) ;  /* 0xffffffa400787947 */ /* 0x000fea000383ffff */
.L_x_9930:
        /* <DEDUP_REMOVED lines=8> */
.L_x_10125:
[----:B------:R-:W-:Y:S05]  /*1f4a0*/  BSYNC B0 ;  /* 0x0000000000007941 */ /* 0x000fea0003800000 */
.L_x_10124:
        /* <DEDUP_REMOVED lines=9> */
.L_x_10126:
        /* <DEDUP_REMOVED lines=24> */
.L_x_10127:
[----:B------:R-:W-:Y:S01]  /*1f6c0*/  IMAD.MOV.U32 R12, RZ, RZ, 0x2 ;  /* 0x00000002ff0c7424 */ /* 0x000fe200078e00ff */
[----:B------:R-:W-:-:S05]  /*1f6d0*/  SEL R14, R14, RZ, P1 ;  /* 0x000000ff0e0e7207 */ /* 0x000fca0000800000 */
[----:B------:R-:W-:-:S04]  /*1f6e0*/  IMAD.IADD R5, R13, 0x1, R14 ;  /* 0x000000010d057824 */ /* 0x000fc800078e020e */
[----:B------:R-:W-:-:S07]  /*1f6f0*/  IMAD.MOV.U32 R13, RZ, RZ, R5 ;  /* 0x000000ffff0d7224 */ /* 0x000fce00078e0005 */
[----:B------:R-:W-:Y:S05]  /*1f700*/  WARPSYNC.COLLECTIVE R15, `(.L_x_10128) ;  /* 0x000000000f087348 */ /* 0x000fea0003c00000 */
[----:B------:R0:W1:Y:S02]  /*1f710*/  SHFL.UP P6, R14, R13, R12, R11 ;  /* 0x0400000c0d0e7389 */ /* 0x00006400000c000b */
[----:B01----:R-:W-:Y:S01]  /*1f720*/  ENDCOLLECTIVE ;  /* 0x000000000000791b */ /* 0x003fe20003800000 */
.L_x_10128:
[----:B------:R-:W-:Y:S01]  /*1f730*/  IMAD.MOV.U32 R12, RZ, RZ, 0x4 ;  /* 0x00000004ff0c7424 */ /* 0x000fe200078e00ff */
[----:B------:R-:W-:-:S05]  /*1f740*/  SEL R2, R14, RZ, P2 ;  /* 0x000000ff0e027207 */ /* 0x000fca0001000000 */
[----:B------:R-:W-:-:S04]  /*1f750*/  IMAD.IADD R2, R5, 0x1, R2 ;  /* 0x0000000105027824 */ /* 0x000fc800078e0202 */
[----:B------:R-:W-:-:S07]  /*1f760*/  IMAD.MOV.U32 R13, RZ, RZ, R2 ;  /* 0x000000ffff0d7224 */ /* 0x000fce00078e0002 */
[----:B------:R-:W-:Y:S05]  /*1f770*/  WARPSYNC.COLLECTIVE R15, `(.L_x_10129) ;  /* 0x000000000f087348 */ /* 0x000fea0003c00000 */
[----:B------:R0:W1:Y:S02]  /*1f780*/  SHFL.UP P6, R14, R13, R12, R11 ;  /* 0x0400000c0d0e7389 */ /* 0x00006400000c000b */
[----:B01----:R-:W-:Y:S01]  /*1f790*/  ENDCOLLECTIVE ;  /* 0x000000000000791b */ /* 0x003fe20003800000 */
.L_x_10129:
[----:B------:R-:W-:Y:S01]  /*1f7a0*/  IMAD.MOV.U32 R12, RZ, RZ, 0x8 ;  /* 0x00000008ff0c7424 */ /* 0x000fe200078e00ff */
[----:B------:R-:W-:-:S05]  /*1f7b0*/  SEL R3, R14, RZ, P3 ;  /* 0x000000ff0e037207 */ /* 0x000fca0001800000 */
[----:B------:R-:W-:-:S04]  /*1f7c0*/  IMAD.IADD R3, R2, 0x1, R3 ;  /* 0x0000000102037824 */ /* 0x000fc800078e0203 */
[----:B------:R-:W-:-:S07]  /*1f7d0*/  IMAD.MOV.U32 R13, RZ, RZ, R3 ;  /* 0x000000ffff0d7224 */ /* 0x000fce00078e0003 */
[----:B------:R-:W-:Y:S05]  /*1f7e0*/  WARPSYNC.COLLECTIVE R15, `(.L_x_10130) ;  /* 0x000000000f087348 */ /* 0x000fea0003c00000 */
[----:B------:R0:W1:Y:S02]  /*1f7f0*/  SHFL.UP P6, R14, R13, R12, R11 ;  /* 0x0400000c0d0e7389 */ /* 0x00006400000c000b */
[----:B01----:R-:W-:Y:S01]  /*1f800*/  ENDCOLLECTIVE ;  /* 0x000000000000791b */ /* 0x003fe20003800000 */
.L_x_10130:
[----:B------:R-:W-:Y:S01]  /*1f810*/  IMAD.MOV.U32 R12, RZ, RZ, 0x10 ;  /* 0x00000010ff0c7424 */ /* 0x000fe200078e00ff */
[----:B------:R-:W-:-:S05]  /*1f820*/  SEL R14, R14, RZ, P4 ;  /* 0x000000ff0e0e7207 */ /* 0x000fca0002000000 */
[----:B------:R-:W-:-:S04]  /*1f830*/  IMAD.IADD R5, R3, 0x1, R14 ;  /* 0x0000000103057824 */ /* 0x000fc800078e020e */
[----:B------:R-:W-:-:S07]  /*1f840*/  IMAD.MOV.U32 R13, RZ, RZ, R5 ;  /* 0x000000ffff0d7224 */ /* 0x000fce00078e0005 */
[----:B------:R-:W-:Y:S05]  /*1f850*/  WARPSYNC.COLLECTIVE R15, `(.L_x_10131) ;  /* 0x000000000f087348 */ /* 0x000fea0003c00000 */
[----:B------:R0:W1:Y:S02]  /*1f860*/  SHFL.UP P6, R14, R13, R12, R11 ;  /* 0x0400000c0d0e7389 */ /* 0x00006400000c000b */
[----:B01----:R-:W-:Y:S01]  /*1f870*/  ENDCOLLECTIVE ;  /* 0x000000000000791b */ /* 0x003fe20003800000 */
.L_x_10131:
        /* <DEDUP_REMOVED lines=8> */
.L_x_10132:
[----:B------:R-:W-:Y:S05]  /*1f900*/  BRA `(.L_x_10133) ;  /* 0xffffffa400dc7947 */ /* 0x000fea000383ffff */
.L_x_9933:
[----:B------:R-:W-:Y:S01]  /*1f910*/  BSSY B0, `(.L_x_10134) ;  /* 0x0000007000007945 */ /* 0x000fe20003800000 */
[----:B------:R-:W-:Y:S02]  /*1f920*/  IMAD.MOV.U32 R12, RZ, RZ, 0x1 ;  /* 0x00000001ff0c7424 */ /* 0x000fe400078e00ff */
[----:B------:R-:W-:Y:S02]  /*1f930*/  IMAD.MOV.U32 R11, RZ, RZ, RZ ;  /* 0x000000ffff0b7224 */ /* 0x000fe400078e00ff */
[----:B------:R-:W-:-:S07]  /*1f940*/  IMAD.MOV.U32 R15, RZ, RZ, -0x1 ;  /* 0xffffffffff0f7424 */ /* 0x000fce00078e00ff */
[----:B------:R-:W-:Y:S05]  /*1f950*/  WARPSYNC.COLLECTIVE R15, `(.L_x_10135) ;  /* 0x000000000f087348 */ /* 0x000fea0003c00000 */
[----:B------:R0:W1:Y:S02]  /*1f960*/  SHFL.UP P6, R14, R13, R12, R11 ;  /* 0x0400000c0d0e7389 */ /* 0x00006400000c000b */
[----:B01----:R-:W-:Y:S01]  /*1f970*/  ENDCOLLECTIVE ;  /* 0x000000000000791b */ /* 0x003fe20003800000 */
.L_x_10135:
[----:B------:R-:W-:Y:S05]  /*1f980*/  BSYNC B0 ;  /* 0x0000000000007941 */ /* 0x000fea0003800000 */
.L_x_10134:
        /* <DEDUP_REMOVED lines=8> */
.L_x_10136:
[----:B------:R-:W-:Y:S01]  /*1fa10*/  IMAD.MOV.U32 R12, RZ, RZ, 0x4 ;  /* 0x00000004ff0c7424 */ /* 0x000fe200078e00ff */
[----:B------:R-:W-:-:S05]  /*1fa20*/  SEL R2, R14, RZ, P2 ;  /* 0x000000ff0e027207 */ /* 0x000fca0001000000 */
[----:B------:R-:W-:-:S04]  /*1fa30*/  IMAD.IADD R2, R13, 0x1, R2 ;  /* 0x000000010d027824 */ /* 0x000fc800078e0202 */
[----:B------:R-:W-:-:S07]  /*1fa40*/  IMAD.MOV.U32 R13, RZ, RZ, R2 ;  /* 0x000000ffff0d7224 */ /* 0x000fce00078e0002 */
[----:B------:R-:W-:Y:S05]  /*1fa50*/  WARPSYNC.COLLECTIVE R15, `(.L_x_10137) ;  /* 0x000000000f087348 */ /* 0x000fea0003c00000 */
[----:B------:R0:W1:Y:S02]  /*1fa60*/  SHFL.UP P6, R14, R13, R12, R11 ;  /* 0x0400000c0d0e7389 */ /* 0x00006400000c000b */
[----:B01----:R-:W-:Y:S01]  /*1fa70*/  ENDCOLLECTIVE ;  /* 0x000000000000791b */ /* 0x003fe20003800000 */
.L_x_10137:
[----:B------:R-:W-:Y:S01]  /*1fa80*/  IMAD.MOV.U32 R12, RZ, RZ, 0x8 ;  /* 0x00000008ff0c7424 */ /* 0x000fe200078e00ff */
[----:B------:R-:W-:-:S05]  /*1fa90*/  SEL R3, R14, RZ, P3 ;  /* 0x000000ff0e037207 */ /* 0x000fca0001800000 */
[----:B------:R-:W-:-:S04]  /*1faa0*/  IMAD.IADD R3, R2, 0x1, R3 ;  /* 0x0000000102037824 */ /* 0x000fc800078e0203 */
[----:B------:R-:W-:-:S07]  /*1fab0*/  IMAD.MOV.U32 R13, RZ, RZ, R3 ;  /* 0x000000ffff0d7224 */ /* 0x000fce00078e0003 */
[----:B------:R-:W-:Y:S05]  /*1fac0*/  WARPSYNC.COLLECTIVE R15, `(.L_x_10138) ;  /* 0x000000000f087348 */ /* 0x000fea0003c00000 */
[----:B------:R0:W1:Y:S02]  /*1fad0*/  SHFL.UP P6, R14, R13, R12, R11 ;  /* 0x0400000c0d0e7389 */ /* 0x00006400000c000b */
[----:B01----:R-:W-:Y:S01]  /*1fae0*/  ENDCOLLECTIVE ;  /* 0x000000000000791b */ /* 0x003fe20003800000 */
.L_x_10138:
[----:B------:R-:W-:Y:S01]  /*1faf0*/  IMAD.MOV.U32 R12, RZ, RZ, 0x10 ;  /* 0x00000010ff0c7424 */ /* 0x000fe200078e00ff */
[----:B------:R-:W-:-:S05]  /*1fb00*/  SEL R14, R14, RZ, P4 ;  /* 0x000000ff0e0e7207 */ /* 0x000fca0002000000 */
[----:B------:R-:W-:-:S04]  /*1fb10*/  IMAD.IADD R5, R3, 0x1, R14 ;  /* 0x0000000103057824 */ /* 0x000fc800078e020e */
[----:B------:R-:W-:-:S07]  /*1fb20*/  IMAD.MOV.U32 R13, RZ, RZ, R5 ;  /* 0x000000ffff0d7224 */ /* 0x000fce00078e0005 */
[----:B------:R-:W-:Y:S05]  /*1fb30*/  WARPSYNC.COLLECTIVE R15, `(.L_x_10139) ;  /* 0x000000000f087348 */ /* 0x000fea0003c00000 */
[----:B------:R0:W1:Y:S02]  /*1fb40*/  SHFL.UP P6, R14, R13, R12, R11 ;  /* 0x0400000c0d0e7389 */ /* 0x00006400000c000b */
[----:B01----:R-:W-:Y:S01]  /*1fb50*/  ENDCOLLECTIVE ;  /* 0x000000000000791b */ /* 0x003fe20003800000 */
.L_x_10139:
        /* <DEDUP_REMOVED lines=8> */
.L_x_10140:
[----:B------:R-:W-:Y:S05]  /*1fbe0*/  BRA `(.L_x_10141) ;  /* 0xffffffa400c87947 */ /* 0x000fea000383ffff */
.L_x_9935:
[----:B------:R-:W-:Y:S01]  /*1fbf0*/  BSSY B0, `(.L_x_10142) ;  /* 0x0000006000007945 */ /* 0x000fe20003800000 */
[----:B------:R-:W-:Y:S01]  /*1fc00*/  PLOP3.LUT P6, PT, P6, PT, PT, 0x8, 0x0 ;  /* 0x000000000000781c */ /* 0x000fe200037ce170 */
[----:B------:R-:W-:-:S12]  /*1fc10*/  IMAD.MOV.U32 R15, RZ, RZ, -0x1 ;  /* 0xffffffffff0f7424 */ /* 0x000fd800078e00ff */
[----:B0-----:R-:W-:Y:S05]  /*1fc20*/  WARPSYNC.COLLECTIVE R15, `(.L_x_10143) ;  /* 0x000000000f087348 */ /* 0x001fea0003c00000 */
[----:B------:R-:W-:Y:S01]  /*1fc30*/  VOTE.ANY R14, PT, P6 ;  /* 0x00000000000e7806 */ /* 0x000fe200030e0100 */
[----:B0-----:R-:W-:Y:S06]  /*1fc40*/  ENDCOLLECTIVE ;  /* 0x000000000000791b */ /* 0x001fec0003800000 */
.L_x_10143:
[----:B------:R-:W-:Y:S05]  /*1fc50*/  BSYNC B0 ;  /* 0x0000000000007941 */ /* 0x000fea0003800000 */
.L_x_10142:
        /* <DEDUP_REMOVED lines=9> */
.L_x_10144:
[----:B------:R-:W-:Y:S02]  /*1fcf0*/  IMAD.MOV.U32 R13, RZ, RZ, R4 ;  /* 0x000000ffff0d7224 */ /* 0x000fe400078e0004 */
[----:B------:R-:W-:-:S07]  /*1fd00*/  IMAD.MOV.U32 R7, RZ, RZ, R14 ;  /* 0x000000ffff077224 */ /* 0x000fce00078e000e */
[----:B------:R-:W-:Y:S05]  /*1fd10*/  WARPSYNC.COLLECTIVE R15, `(.L_x_10145) ;  /* 0x000000000f087348 */ /* 0x000fea0003c00000 */
[----:B------:R0:W1:Y:S02]  /*1fd20*/  SHFL.IDX P6, R14, R13, R12, R11 ;  /* 0x0000000c0d0e7389 */ /* 0x00006400000c000b */
[----:B01----:R-:W-:Y:S01]  /*1fd30*/  ENDCOLLECTIVE ;  /* 0x000000000000791b */ /* 0x003fe20003800000 */
.L_x_10145:
[----:B------:R-:W-:Y:S01]  /*1fd40*/  IMAD.MOV.U32 R4, RZ, RZ, R14 ;  /* 0x000000ffff047224 */ /* 0x000fe200078e000e */
[----:B------:R-:W-:Y:S06]  /*1fd50*/  BRA `(.L_x_10146) ;  /* 0xffffffa400a87947 */ /* 0x000fec000383ffff */
.L_x_9937:
[----:B------:R-:W-:Y:S01]  /*1fd60*/  BSSY B0, `(.L_x_10147) ;  /* 0x0000007000007945 */ /* 0x000fe20003800000 */
[----:B------:R-:W-:Y:S02]  /*1fd70*/  IMAD.MOV.U32 R13, RZ, RZ, R3 ;  /* 0x000000ffff0d7224 */ /* 0x000fe400078e0003 */
[----:B------:R-:W-:Y:S02]  /*1fd80*/  IMAD.MOV.U32 R11, RZ, RZ, 0x1f ;  /* 0x0000001fff0b7424 */ /* 0x000fe400078e00ff */
[----:B------:R-:W-:-:S07]  /*1fd90*/  IMAD.MOV.U32 R15, RZ, RZ, -0x1 ;  /* 0xffffffffff0f7424 */ /* 0x000fce00078e00ff */
[----:B0123--:R-:W-:Y:S05]  /*1fda0*/  WARPSYNC.COLLECTIVE R15, `(.L_x_10148) ;  /* 0x000000000f087348 */ /* 0x00ffea0003c00000 */
[----:B------:R4:W0:Y:S02]  /*1fdb0*/  SHFL.IDX P6, R14, R13, R12, R11 ;  /* 0x0000000c0d0e7389 */ /* 0x00082400000c000b */
[----:B01234-:R-:W-:Y:S01]  /*1fdc0*/  ENDCOLLECTIVE ;  /* 0x000000000000791b */ /* 0x01ffe20003800000 */
.L_x_10148:
[----:B------:R-:W-:Y:S05]  /*1fdd0*/  BSYNC B0 ;  /* 0x0000000000007941 */ /* 0x000fea0003800000 */
.L_x_10147:
[----:B------:R-:W-:Y:S01]  /*1fde0*/  IMAD.MOV.U32 R16, RZ, RZ, R14 ;  /* 0x000000ffff107224 */ /* 0x000fe200078e000e */
[----:B------:R-:W-:Y:S06]  /*1fdf0*/  BRA `(.L_x_9936) ;  /* 0xffffffa400987947 */ /* 0x000fec000383ffff */
.L_x_9941:
[----:B0-----:R0:W1:Y:S02]  /*1fe00*/  SYNCS.PHASECHK.TRANS64.TRYWAIT P0, [R5+URZ+0x22820], R0 ;  /* 0x02282000050075a7 */ /* 0x001064000800017f */
[----:B-1----:R-:W-:Y:S05]  /*1fe10*/  @!P0 NANOSLEEP.SYNCS 0x989680 ;  /* 0x009896800000895d */ /* 0x002fea0003900000 */
[----:B------:R-:W1:Y:S02]  /*1fe20*/  @!P0 SYNCS.PHASECHK.TRANS64 P0, [R5+URZ+0x22820], R0 ;  /* 0x02282000050085a7 */ /* 0x000e64000800007f */
[----:B-1----:R-:W-:Y:S05]  /*1fe30*/  @!P0 BRA `(.L_x_9941) ;  /* 0xfffffffc00f08947 */ /* 0x002fea000383ffff */
[----:B------:R-:W-:Y:S05]  /*1fe40*/  BRA `(.L_x_10149) ;  /* 0xffffffa800f07947 */ /* 0x000fea000383ffff */
.L_x_9942:
        /* <DEDUP_REMOVED lines=8> */
[----:B0--34-:R-:W-:Y:S05]  /*1fed0*/  WARPSYNC.COLLECTIVE R15, `(.L_x_10151) ;  /* 0x000000000f087348 */ /* 0x019fea0003c00000 */
[----:B------:R1:W2:Y:S02]  /*1fee0*/  SHFL.IDX P6, R14, R13, R12, R11 ;  /* 0x0000000c0d0e7389 */ /* 0x0002a400000c000b */
[----:B01234-:R-:W-:Y:S01]  /*1fef0*/  ENDCOLLECTIVE ;  /* 0x000000000000791b */ /* 0x01ffe20003800000 */
.L_x_10151:
[----:B------:R-:W-:Y:S05]  /*1ff00*/  BSYNC B0 ;  /* 0x0000000000007941 */ /* 0x000fea0003800000 */
.L_x_10150:
[----:B------:R-:W-:Y:S05]  /*1ff10*/  BRA `(.L_x_10152) ;  /* 0xffffffa800d87947 */ /* 0x000fea000383ffff */
.L_x_9943:
[----:B------:R-:W-:Y:S01]  /*1ff20*/  BSSY B0, `(.L_x_10153) ;  /* 0x0000006000007945 */ /* 0x000fe20003800000 */
[----:B------:R-:W-:-:S07]  /*1ff30*/  IMAD.MOV.U32 R15, RZ, RZ, -0x1 ;  /* 0xffffffffff0f7424 */ /* 0x000fce00078e00ff */
[----:B0--34-:R-:W-:Y:S05]  /*1ff40*/  WARPSYNC.COLLECTIVE R15, `(.L_x_10154) ;  /* 0x000000000f0c7348 */ /* 0x019fea0003c00000 */
[----:B------:R-:W-:Y:S02]  /*1ff50*/  ELECT P6, UR62, PT ;  /* 0x00000000003e782f */ /* 0x000fe400038c0000 */
[----:B------:R-:W-:Y:S01]  /*1ff60*/  MOV R14, UR62 ;  /* 0x0000003e000e7c02 */ /* 0x000fe20008000f00 */
[----:B0--34-:R-:W-:Y:S10]  /*1ff70*/  ENDCOLLECTIVE ;  /* 0x000000000000791b */ /* 0x019ff40003800000 */
.L_x_10154:
[----:B------:R-:W-:Y:S05]  /*1ff80*/  BSYNC B0 ;  /* 0x0000000000007941 */ /* 0x000fea0003800000 */
.L_x_10153:
[----:B------:R-:W-:Y:S05]  /*1ff90*/  BRA `(.L_x_10155) ;  /* 0xffffffa800cc7947 */ /* 0x000fea000383ffff */
.L_x_9945:
[----:B0-----:R0:W1:Y:S02]  /*1ffa0*/  SYNCS.PHASECHK.TRANS64.TRYWAIT P1, [R3+URZ+0x22840], R2 ;  /* 0x02284002030075a7 */ /* 0x001064000802017f */
[----:B-1----:R-:W-:Y:S05]  /*1ffb0*/  @!P1 NANOSLEEP.SYNCS 0x989680 ;  /* 0x009896800000995d */ /* 0x002fea0003900000 */
[----:B------:R-:W1:Y:S02]  /*1ffc0*/  @!P1 SYNCS.PHASECHK.TRANS64 P1, [R3+URZ+0x22840], R2 ;  /* 0x02284002030095a7 */ /* 0x000e64000802007f */
[----:B-1----:R-:W-:Y:S05]  /*1ffd0*/  @!P1 BRA `(.L_x_9945) ;  /* 0xfffffffc00f09947 */ /* 0x002fea000383ffff */
[----:B------:R-:W-:Y:S05]  /*1ffe0*/  BRA `(.L_x_10156) ;  /* 0xffffffa800e87947 */ /* 0x000fea000383ffff */
.L_x_9947:
[----:B-1----:R1:W2:Y:S02]  /*1fff0*/  SYNCS.PHASECHK.TRANS64.TRYWAIT P1, [R5+URZ+0x22840], R0 ;  /* 0x02284000050075a7 */ /* 0x0022a4000802017f */
[----:B--2---:R-:W-:Y:S05]  /*20000*/  @!P1 NANOSLEEP.SYNCS 0x989680 ;  /* 0x009896800000995d */ /* 0x004fea0003900000 */
[----:B------:R-:W2:Y:S02]  /*20010*/  @!P1 SYNCS.PHASECHK.TRANS64 P1, [R5+URZ+0x22840], R0 ;  /* 0x02284000050095a7 */ /* 0x000ea4000802007f */
[----:B--2---:R-:W-:Y:S05]  /*20020*/  @!P1 BRA `(.L_x_9947) ;  /* 0xfffffffc00f09947 */ /* 0x004fea000383ffff */
[----:B------:R-:W-:Y:S05]  /*20030*/  BRA `(.L_x_10157) ;  /* 0xffffffa800f47947 */ /* 0x000fea000383ffff */
.L_x_9949:
[----:B--2---:R2:W0:Y:S02]  /*20040*/  SYNCS.PHASECHK.TRANS64.TRYWAIT P1, [R3+URZ+0x22860], R2 ;  /* 0x02286002030075a7 */ /* 0x004424000802017f */
[----:B0-----:R-:W-:Y:S05]  /*20050*/  @!P1 NANOSLEEP.SYNCS 0x989680 ;  /* 0x009896800000995d */ /* 0x001fea0003900000 */
[----:B------:R-:W0:Y:S02]  /*20060*/  @!P1 SYNCS.PHASECHK.TRANS64 P1, [R3+URZ+0x22860], R2 ;  /* 0x02286002030095a7 */ /* 0x000e24000802007f */
[----:B0-----:R-:W-:Y:S05]  /*20070*/  @!P1 BRA `(.L_x_9949) ;  /* 0xfffffffc00f09947 */ /* 0x001fea000383ffff */
[----:B------:R-:W-:Y:S05]  /*20080*/  BRA `(.L_x_10158) ;  /* 0xffffffa800f07947 */ /* 0x000fea000383ffff */
.L_x_10159:
        /* <DEDUP_REMOVED lines=15> */
.L_x_15766:


//--------------------- .text._ZN7cutlass13device_kernelIN5flash11enable_sm90INS1_16FlashAttnFwdSm90INS1_25CollectiveMainloopFwdSm90ILi2EN4cute5tupleIJNS5_1CILi1EEES8_S8_EEENS6_IJNS7_ILi128EEENS7_ILi96EEENS7_ILi64EEEEEELi256ENS_10bfloat16_tEfNS_4arch4Sm90ELb0ELb0ELb1ELb1ELb1ELb0ELb1ELb1ELb0ELb1ELb1ELb0EEENS1_21CollectiveEpilogueFwdINS6_IJSA_NS7_ILi256EEESB_EEES9_SE_SG_Li256ELb1ELb1ELb1ELb0EEENS1_36VarlenDynamicPersistentTileSchedulerILi128ELi96ELi256ELi128ELb1ELb1ELb1ELb0ELb1ELb1EEEEEEEEEvNT_6ParamsE --------------------------
	.section	.text._ZN7cutlass13device_kernelIN5flash11enable_sm90INS1_16FlashAttnFwdSm90INS1_25CollectiveMainloopFwdSm90ILi2EN4cute5tupleIJNS5_1CILi1EEES8_S8_EEENS6_IJNS7_ILi128EEENS7_ILi96EEENS7_ILi64EEEEEELi256ENS_10bfloat16_tEfNS_4arch4Sm90ELb0ELb0ELb1ELb1ELb1ELb0ELb1ELb1ELb0ELb1ELb1ELb0EEENS1_21CollectiveEpilogueFwdINS6_IJSA_NS7_ILi256EEESB_EEES9_SE_SG_Li256ELb1ELb1ELb1ELb0EEENS1_36VarlenDynamicPersistentTileSchedulerILi128ELi96ELi256ELi128ELb1ELb1ELb1ELb0ELb1ELb1EEEEEEEEEvNT_6ParamsE,"ax",@progbits
	.align	128
.text._ZN7cutlass13device_kernelIN5flash11enable_sm90INS1_16FlashAttnFwdSm90INS1_25CollectiveMainloopFwdSm90ILi2EN4cute5tupleIJNS5_1CILi1EEES8_S8_EEENS6_IJNS7_ILi128EEENS7_ILi96EEENS7_ILi64EEEEEELi256ENS_10bfloat16_tEfNS_4arch4Sm90ELb0ELb0ELb1ELb1ELb1ELb0ELb1ELb1ELb0ELb1ELb1ELb0EEENS1_21CollectiveEpilogueFwdINS6_IJSA_NS7_ILi256EEESB_EEES9_SE_SG_Li256ELb1ELb1ELb1ELb0EEENS1_36VarlenDynamicPersistentTileSchedulerILi128ELi96ELi256ELi128ELb1ELb1ELb1ELb0ELb1ELb1EEEEEEEEEvNT_6ParamsE:
        .type           _ZN7cutlass13device_kernelIN5flash11enable_sm90INS1_16FlashAttnFwdSm90INS1_25CollectiveMainloopFwdSm90ILi2EN4cute5tupleIJNS5_1CILi1EEES8_S8_EEENS6_IJNS7_ILi128EEENS7_ILi96EEENS7_ILi64EEEEEELi256ENS_10bfloat16_tEfNS_4arch4Sm90ELb0ELb0ELb1ELb1ELb1ELb0ELb1ELb1ELb0ELb1ELb1ELb0EEENS1_21CollectiveEpilogueFwdINS6_IJSA_NS7_ILi256EEESB_EEES9_SE_SG_Li256ELb1ELb1ELb1ELb0EEENS1_36VarlenDynamicPersistentTileSchedulerILi128ELi96ELi256ELi128ELb1ELb1ELb1ELb0ELb1ELb1EEEEEEEEEvNT_6ParamsE,@function
        .size           _ZN7cutlass13device_kernelIN5flash11enable_sm90INS1_16FlashAttnFwdSm90INS1_25CollectiveMainloopFwdSm90ILi2EN4cute5tupleIJNS5_1CILi1EEES8_S8_EEENS6_IJNS7_ILi128EEENS7_ILi96EEENS7_ILi64EEEEEELi256ENS_10bfloat16_tEfNS_4arch4Sm90ELb0ELb0ELb1ELb1ELb1ELb0ELb1ELb1ELb0ELb1ELb1ELb0EEENS1_21CollectiveEpilogueFwdINS6_IJSA_NS7_ILi256EEESB_EEES9_SE_SG_Li256ELb1ELb1ELb1ELb0EEENS1_36VarlenDynamicPersistentTileSchedulerILi128ELi96ELi256ELi128ELb1ELb1ELb1ELb0ELb1ELb1EEEEEEEEEvNT_6ParamsE,(.L_x_15767 - _ZN7cutlass13device_kernelIN5flash11enable_sm90INS1_16FlashAttnFwdSm90INS1_25CollectiveMainloopFwdSm90ILi2EN4cute5tupleIJNS5_1CILi1EEES8_S8_EEENS6_IJNS7_ILi128EEENS7_ILi96EEENS7_ILi64EEEEEELi256ENS_10bfloat16_tEfNS_4arch4Sm90ELb0ELb0ELb1ELb1ELb1ELb0ELb1ELb1ELb0ELb1ELb1ELb0EEENS1_21CollectiveEpilogueFwdINS6_IJSA_NS7_ILi256EEESB_EEES9_SE_SG_Li256ELb1ELb1ELb1ELb0EEENS1_36VarlenDynamicPersistentTileSchedulerILi128ELi96ELi256ELi128ELb1ELb1ELb1ELb0ELb1ELb1EEEEEEEEEvNT_6ParamsE)
        .other          _ZN7cutlass13device_kernelIN5flash11enable_sm90INS1_16FlashAttnFwdSm90INS1_25CollectiveMainloopFwdSm90ILi2EN4cute5tupleIJNS5_1CILi1EEES8_S8_EEENS6_IJNS7_ILi128EEENS7_ILi96EEENS7_ILi64EEEEEELi256ENS_10bfloat16_tEfNS_4arch4Sm90ELb0ELb0ELb1ELb1ELb1ELb0ELb1ELb1ELb0ELb1ELb1ELb0EEENS1_21CollectiveEpilogueFwdINS6_IJSA_NS7_ILi256EEESB_EEES9_SE_SG_Li256ELb1ELb1ELb1ELb0EEENS1_36VarlenDynamicPersistentTileSchedulerILi128ELi96ELi256ELi128ELb1ELb1ELb1ELb0ELb1ELb1EEEEEEEEEvNT_6ParamsE,@"STO_CUDA_ENTRY STV_DEFAULT"
_ZN7cutlass13device_kernelIN5flash11enable_sm90INS1_16FlashAttnFwdSm90INS1_25CollectiveMainloopFwdSm90ILi2EN4cute5tupleIJNS5_1CILi1EEES8_S8_EEENS6_IJNS7_ILi128EEENS7_ILi96EEENS7_ILi64EEEEEELi256ENS_10bfloat16_tEfNS_4arch4Sm90ELb0ELb0ELb1ELb1ELb1ELb0ELb1ELb1ELb0ELb1ELb1ELb0EEENS1_21CollectiveEpilogueFwdINS6_IJSA_NS7_ILi256EEESB_EEES9_SE_SG_Li256ELb1ELb1ELb1ELb0EEENS1_36VarlenDynamicPersistentTileSchedulerILi128ELi96ELi256ELi128ELb1ELb1ELb1ELb0ELb1ELb1EEEEEEEEEvNT_6ParamsE:
        /* <DEDUP_REMOVED lines=47> */
.L_x_10160:
        /* <DEDUP_REMOVED lines=22> */
.L_x_10161:
        /* <DEDUP_REMOVED lines=18> */
.L_x_10162:
        /* <DEDUP_REMOVED lines=22> */
.L_x_10163:
        /* <DEDUP_REMOVED lines=23> */
.L_x_10164:
        /* <DEDUP_REMOVED lines=10> */
.L_x_10166:
[----:B------:R-:W-:-:S08]  /*08e0*/  NOP ;  /* 0x0000000000007918 */ /* 0x000fd00000000000 */
[----:B------:R-:W1:Y:S02]  /*08f0*/  USETMAXREG.TRY_ALLOC.CTAPOOL UP0, 0xe8 ;  /* 0x000000e8000079c8 */ /* 0x000e640008000600 */
[----:B-1----:R-:W-:-:S13]  /*0900*/  PLOP3.LUT P0, PT, PT, PT, UP0, 0x80, 0x0 ;  /* 0x000000000000781c */ /* 0x002fda0003f0f008 */
[----:B------:R-:W-:Y:S05]  /*0910*/  @!P0 BRA `(.L_x_10166) ;  /* 0xfffffffc00f08947 */ /* 0x000fea000383ffff */
[----:B------:R-:W-:Y:S01]  /*0920*/  SHF.R.U32.HI R2, RZ, 0x7, R0 ;  /* 0x00000007ff027819 */ /* 0x000fe20000011600 */
[----:B------:R-:W1:Y:S08]  /*0930*/  S2UR UR5, SR_CgaCtaId ;  /* 0x00000000000579c3 */ /* 0x000e700000008800 */
[----:B------:R-:W-:Y:S06]  /*0940*/  BAR.ARV 0x8, 0x180 ;  /* 0x0206000000007b1d */ /* 0x000fec0000002000 */
[----:B------:R-:W-:Y:S01]  /*0950*/  ISETP.NE.AND P0, PT, R2, 0x1, PT ;  /* 0x000000010200780c */ /* 0x000fe20003f05270 */
[----:B------:R-:W-:-:S12]  /*0960*/  UMOV UR4, 0x400 ;  /* 0x0000040000047882 */ /* 0x000fd80000000000 */
[----:B------:R-:W-:Y:S06]  /*0970*/  @!P0 BAR.ARV 0x9, 0x100 ;  /* 0x0244000000008b1d */ /* 0x000fec0000002000 */
[----:B-1----:R-:W-:Y:S02]  /*0980*/  ULEA UR4, UR5, UR4, 0x18 ;  /* 0x0000000405047291 */ /* 0x002fe4000f8ec03f */
[----:B------:R-:W-:Y:S07]  /*0990*/  BAR.SYNC.DEFER_BLOCKING 0x5, 0x180 ;  /* 0x0146000000007b1d */ /* 0x000fee0000010000 */
        /* <DEDUP_REMOVED lines=11> */
[----:B0-----:R-:W-:-:S04]  /*0a50*/  SHF.R.S32.HI R3, RZ, 0x1f, R0 ;  /* 0x0000001fff037819 */ /* 0x001fc80000011400 */
[CC--:B------:R-:W-:Y:S02]  /*0a60*/  LEA.HI R4, R3.reuse, R0.reuse, RZ, 0x4 ;  /* 0x0000000003047211 */ /* 0x0c0fe400078f20ff */
[----:B------:R-:W-:-:S04]  /*0a70*/  LEA.HI R7, R3, R0, RZ, 0x2 ;  /* 0x0000000003077211 */ /* 0x000fc800078f10ff */
[----:B------:R-:W-:Y:S02]  /*0a80*/  LOP3.LUT R11, R7, 0xfffffffc, RZ, 0xc0, !PT ;  /* 0xfffffffc070b7812 */ /* 0x000fe400078ec0ff */
[----:B------:R-:W-:-:S03]  /*0a90*/  SHF.R.S32.HI R7, RZ, 0x4, R4 ;  /* 0x00000004ff077819 */ /* 0x000fc60000011404 */
[----:B------:R-:W-:Y:S01]  /*0aa0*/  IMAD.IADD R12, R0, 0x1, -R11 ;  /* 0x00000001000c7824 */ /* 0x000fe200078e0a0b */
[----:B--2---:R-:W-:Y:S02]  /*0ab0*/  R2UR UR6, R2 ;  /* 0x00000000020672ca */ /* 0x004fe400000e0000 */
[----:B------:R-:W-:-:S04]  /*0ac0*/  LEA.HI R2, R3, R0, RZ, 0x7 ;  /* 0x0000000003027211 */ /* 0x000fc800078f38ff */
[----:B------:R-:W-:-:S05]  /*0ad0*/  LOP3.LUT R5, R2, 0xffffff80, RZ, 0xc0, !PT ;  /* 0xffffff8002057812 */ /* 0x000fca00078ec0ff */
[----:B------:R-:W-:Y:S01]  /*0ae0*/  IMAD.IADD R16, R0, 0x1, -R5 ;  /* 0x0000000100107824 */ /* 0x000fe200078e0a05 */
[----:B------:R-:W-:Y:S01]  /*0af0*/  LEA.HI R5, R3, R0, RZ, 0x5 ;  /* 0x0000000003057211 */ /* 0x000fe200078f28ff */
[----:B------:R-:W-:Y:S01]  /*0b00*/  ULOP3.LUT UR6, UR6, 0x1, URZ, 0xfc, !UPT ;  /* 0x0000000106067892 */ /* 0x000fe2000f8efc3f */
[C---:B------:R-:W-:Y:S02]  /*0b10*/  LOP3.LUT R3, R4.reuse, 0x3fffff0, RZ, 0xc0, !PT ;  /* 0x03fffff004037812 */ /* 0x040fe400078ec0ff */
[----:B------:R-:W-:Y:S01]  /*0b20*/  SHF.R.S32.HI R8, RZ, 0x1f, R16 ;  /* 0x0000001fff087819 */ /* 0x000fe20000011410 */
[----:B------:R-:W-:Y:S01]  /*0b30*/  IMAD.SHL.U32 R6, R5, 0x20, RZ ;  /* 0x0000002005067824 */ /* 0x000fe200078e00ff */
[----:B------:R-:W-:Y:S01]  /*0b40*/  LEA.HI R4, R4, R7, RZ, 0x1 ;  /* 0x0000000704047211 */ /* 0x000fe200078f08ff */
[----:B------:R-:W-:Y:S01]  /*0b50*/  IMAD.IADD R5, R0, 0x1, -R3 ;  /* 0x0000000100057824 */ /* 0x000fe200078e0a03 */
[CC--:B------:R-:W-:Y:S01]  /*0b60*/  LEA.HI R9, R8.reuse, R16.reuse, RZ, 0x2 ;  /* 0x0000001008097211 */ /* 0x0c0fe200078f10ff */
[----:B------:R-:W-:Y:S01]  /*0b70*/  STL [R1+0x20], R16 ;  /* 0x0000201001007387 */ /* 0x000fe20000100800 */
[----:B------:R-:W-:-:S02]  /*0b80*/  LEA.HI R8, R8, R16, RZ, 0x5 ;  /* 0x0000001008087211 */ /* 0x000fc400078f28ff */
[--C-:B------:R-:W-:Y:S02]  /*0b90*/  SHF.R.S32.HI R10, RZ, 0x2, R9.reuse ;  /* 0x00000002ff0a7819 */ /* 0x100fe40000011409 */
[----:B------:R-:W-:Y:S02]  /*0ba0*/  SHF.R.S32.HI R3, RZ, 0x1f, R9 ;  /* 0x0000001fff037819 */ /* 0x000fe40000011409 */
[----:B------:R-:W-:Y:S02]  /*0bb0*/  LOP3.LUT R6, R6, 0xfffffc00, RZ, 0xc0, !PT ;  /* 0xfffffc0006067812 */ /* 0x000fe400078ec0ff */
[----:B------:R-:W-:Y:S02]  /*0bc0*/  LEA.HI R0, R3, R10, RZ, 0x3 ;  /* 0x0000000a03007211 */ /* 0x000fe400078f18ff */
[----:B------:R-:W-:Y:S01]  /*0bd0*/  SHF.R.S32.HI R3, RZ, 0x7, R2 ;  /* 0x00000007ff037819 */ /* 0x000fe20000011402 */
[----:B------:R-:W-:Y:S01]  /*0be0*/  IMAD R5, R5, 0x40, R6 ;  /* 0x0000004005057824 */ /* 0x000fe200078e0206 */
[----:B------:R-:W-:Y:S01]  /*0bf0*/  LOP3.LUT R11, R0, 0xfffffff8, RZ, 0xc0, !PT ;  /* 0xfffffff8000b7812 */ /* 0x000fe200078ec0ff */
[----:B------:R-:W-:Y:S01]  /*0c00*/  IMAD.MOV.U32 R6, RZ, RZ, R14 ;  /* 0x000000ffff067224 */ /* 0x000fe200078e000e */
[----:B------:R-:W-:-:S02]  /*0c10*/  LEA.HI R2, R2, R3, RZ, 0x1 ;  /* 0x0000000302027211 */ /* 0x000fc400078f08ff */
[----:B------:R-:W-:Y:S01]  /*0c20*/  LOP3.LUT R4, R4, 0x1ffffffe, RZ, 0xc0, !PT ;  /* 0x1ffffffe04047812 */ /* 0x000fe200078ec0ff */
[----:B------:R-:W-:Y:S01]  /*0c30*/  IMAD.IADD R11, R10, 0x1, -R11 ;  /* 0x000000010a0b7824 */ /* 0x000fe200078e0a0b */
[----:B------:R-:W-:Y:S02]  /*0c40*/  LOP3.LUT R2, R2, 0x3fffffe, RZ, 0xc0, !PT ;  /* 0x03fffffe02027812 */ /* 0x000fe400078ec0ff */
[----:B------:R-:W-:Y:S01]  /*0c50*/  SHF.R.S32.HI R8, RZ, 0x5, R8 ;  /* 0x00000005ff087819 */ /* 0x000fe20000011408 */
[----:B------:R-:W-:Y:S01]  /*0c60*/  IMAD.IADD R4, R7, 0x1, -R4 ;  /* 0x0000000107047824 */ /* 0x000fe200078e0a04 */
[----:B------:R-:W-:Y:S01]  /*0c70*/  LEA.HI R0, R12, R12, RZ, 0x1 ;  /* 0x0000000c0c007211 */ /* 0x000fe200078f08ff */
[----:B------:R-:W-:Y:S01]  /*0c80*/  IMAD.IADD R2, R3, 0x1, -R2 ;  /* 0x0000000103027824 */ /* 0x000fe200078e0a02 */
[----:B------:R-:W-:Y:S01]  /*0c90*/  LOP3.LUT R9, R9, 0x7ffffffc, RZ, 0xc0, !PT ;  /* 0x7ffffffc09097812 */ /* 0x000fe200078ec0ff */
[----:B------:R-:W-:Y:S01]  /*0ca0*/  IMAD R11, R8, 0x10, R11 ;  /* 0x00000010080b7824 */ /* 0x000fe200078e020b */
[----:B------:R-:W-:Y:S01]  /*0cb0*/  LOP3.LUT R3, R0, 0x1ffffffe, RZ, 0xc0, !PT ;  /* 0x1ffffffe00037812 */ /* 0x000fe200078ec0ff */
[----:B------:R-:W-:-:S02]  /*0cc0*/  IMAD R4, R4, 0x8, R5 ;  /* 0x0000000804047824 */ /* 0x000fc400078e0205 */
[----:B------:R-:W-:Y:S02]  /*0cd0*/  IMAD R0, R2, 0x40, R11 ;  /* 0x0000004002007824 */ /* 0x000fe400078e020b */
[----:B------:R-:W-:Y:S01]  /*0ce0*/  IMAD.IADD R3, R12, 0x1, -R3 ;  /* 0x000000010c037824 */ /* 0x000fe200078e0a03 */
[----:B------:R-:W-:Y:S01]  /*0cf0*/  STL [R1+0x30], R4 ;  /* 0x0000300401007387 */ /* 0x000fe20000100800 */
[----:B------:R-:W-:Y:S01]  /*0d00*/  IMAD.U32 R2, RZ, RZ, UR6 ;  /* 0x00000006ff027e24 */ /* 0x000fe2000f8e00ff */
[----:B------:R-:W-:Y:S01]  /*0d10*/  UMOV UR6, URZ ;  /* 0x0000003f00067c82 */ /* 0x000fe20008000000 */
[----:B------:R-:W-:Y:S01]  /*0d20*/  IMAD.IADD R9, R16, 0x1, -R9 ;  /* 0x0000000110097824 */ /* 0x000fe200078e0a09 */
[----:B------:R0:W-:Y:S03]  /*0d30*/  STL [R1+0x28], R0 ;  /* 0x0000280001007387 */ /* 0x0001e60000100800 */
[----:B------:R-:W-:Y:S01]  /*0d40*/  IMAD.SHL.U32 R23, R9, 0x2, RZ ;  /* 0x0000000209177824 */ /* 0x000fe200078e00ff */
[----:B------:R1:W-:Y:S03]  /*0d50*/  STL [R1+0x34], R2 ;  /* 0x0000340201007387 */ /* 0x0003e60000100800 */
[----:B------:R-:W-:-:S02]  /*0d60*/  VIADD R10, R23, 0x8 ;  /* 0x00000008170a7836 */ /* 0x000fc40000000000 */
[----:B------:R-:W-:Y:S02]  /*0d70*/  VIADD R9, R23, 0x10 ;  /* 0x0000001017097836 */ /* 0x000fe40000000000 */
        /* <DEDUP_REMOVED lines=16> */
[----:B0-----:R-:W-:Y:S01]  /*0e80*/  IMAD.U32 R0, RZ, RZ, UR6 ;  /* 0x00000006ff007e24 */ /* 0x001fe2000f8e00ff */
        /* <DEDUP_REMOVED lines=38> */
.L_x_10217:
[----:B------:R-:W-:Y:S01]  /*10f0*/  ULDC.64 UR6, c[0x0][0xd88] ;  /* 0x0003620000067ab9 */ /* 0x000fe20000000a00 */
[----:B01----:R-:W0:Y:S01]  /*1100*/  LDC.64 R4, c[0x0][0x418] ;  /* 0x00010600ff047b82 */ /* 0x003e220000000a00 */
[----:B------:R-:W-:-:S06]  /*1110*/  UIMAD.WIDE UR6, UR5, 0x4, UR6 ;  /* 0x00000004050678a5 */ /* 0x000fcc000f8e0206 */
[----:B------:R-:W-:Y:S01]  /*1120*/  IMAD.U32 R200, RZ, RZ, UR6 ;  /* 0x00000006ffc87e24 */ /* 0x000fe2000f8e00ff */
[----:B------:R-:W1:Y:S01]  /*1130*/  LDC R0, c[0x0][0x424] ;  /* 0x00010900ff007b82 */ /* 0x000e620000000800 */
[----:B------:R-:W-:Y:S01]  /*1140*/  IMAD.U32 R201, RZ, RZ, UR7 ;  /* 0x00000007ffc97e24 */ /* 0x000fe2000f8e00ff */
[----:B------:R-:W-:-:S04]  /*1150*/  ULDC.64 UR6, c[0x0][0xb20] ;  /* 0x0002c80000067ab9 */ /* 0x000fc80000000a00 */
[----:B--2---:R-:W2:Y:S01]  /*1160*/  LDG.E R200, desc[UR36][R200.64] ;  /* 0x00000024c8c87981 */ /* 0x004ea2000c1e1900 */
[----:B------:R-:W-:Y:S01]  /*1170*/  ISETP.NE.U32.AND P0, PT, RZ, UR6, PT ;  /* 0x00000006ff007c0c */ /* 0x000fe2000bf05070 */
[----:B---34-:R-:W3:Y:S01]  /*1180*/  LDC R9, c[0x0][0x2f0] ;  /* 0x0000bc00ff097b82 */ /* 0x018ee20000000800 */
[----:B------:R-:W-:Y:S02]  /*1190*/  IMAD.MOV.U32 R7, RZ, RZ, RZ ;  /* 0x000000ffff077224 */ /* 0x000fe400078e00ff */
[----:B------:R-:W-:Y:S02]  /*11a0*/  ISETP.NE.AND.EX P0, PT, RZ, UR7, PT, P0 ;  /* 0x00000007ff007c0c */ /* 0x000fe4000bf05300 */
[----:B--2---:R-:W-:-:S11]  /*11b0*/  SHF.R.S32.HI R204, RZ, 0x1f, R200 ;  /* 0x0000001fffcc7819 */ /* 0x004fd600000114c8 */
[----:B------:R-:W-:-:S04]  /*11c0*/  @P0 LEA R2, P1, R200, UR6, 0x2 ;  /* 0x00000006c8020c11 */ /* 0x000fc8000f8210ff */
[----:B------:R-:W-:Y:S01]  /*11d0*/  @P0 LEA.HI.X R3, R200, UR7, R204, 0x2, P1 ;  /* 0x00000007c8030c11 */ /* 0x000fe200088f14cc */
[----:B------:R-:W-:Y:S02]  /*11e0*/  ULDC.64 UR6, c[0x0][0xb18] ;  /* 0x0002c60000067ab9 */ /* 0x000fe40000000a00 */
[----:B------:R-:W-:Y:S02]  /*11f0*/  ISETP.NE.U32.AND P1, PT, RZ, UR6, PT ;  /* 0x00000006ff007c0c */ /* 0x000fe4000bf25070 */
[----:B------:R2:W5:Y:S01]  /*1200*/  @P0 LDG.E R7, desc[UR36][R2.64] ;  /* 0x0000002402070981 */ /* 0x000562000c1e1900 */
        /* <DEDUP_REMOVED lines=8> */
[----:B------:R-:W-:-:S05]  /*1290*/  IMAD.U32 R0, RZ, RZ, UR4 ;  /* 0x00000004ff007e24 */ /* 0x000fca000f8e00ff */
[----:B------:R2:W-:Y:S01]  /*12a0*/  STL [R1+0x18], R0 ;  /* 0x0000180001007387 */ /* 0x0005e20000100800 */
[----:B------:R-:W-:Y:S05]  /*12b0*/  @P1 BRA `(.L_x_10167) ;  /* 0x0000000000241947 */ /* 0x000fea0003800000 */
        /* <DEDUP_REMOVED lines=9> */
.L_x_10167:
[----:B-----5:R-:W-:Y:S01]  /*1350*/  IMAD.IADD R152, R152, 0x1, -R7 ;  /* 0x0000000198987824 */ /* 0x020fe200078e0a07 */
[----:B--2---:R-:W-:-:S03]  /*1360*/  LOP3.LUT R2, R6, 0xff000000, RZ, 0xc0, !PT ;  /* 0xff00000006027812 */ /* 0x004fc600078ec0ff */
[C---:B------:R-:W-:Y:S01]  /*1370*/  VIADD R0, R152.reuse, 0x5f ;  /* 0x0000005f98007836 */ /* 0x040fe20000000000 */
[----:B------:R-:W-:Y:S02]  /*1380*/  SHF.R.U32.HI R3, RZ, 0x8, R2 ;  /* 0x00000008ff037819 */ /* 0x000fe40000011602 */
[----:B------:R-:W-:Y:S01]  /*1390*/  ISETP.GE.AND P0, PT, R152, 0x1, PT ;  /* 0x000000019800780c */ /* 0x000fe20003f06270 */
[----:B------:R-:W-:Y:S01]  /*13a0*/  IMAD.HI R4, R0, 0x2aaaaaab, RZ ;  /* 0x2aaaaaab00047827 */ /* 0x000fe200078e02ff */
[----:B------:R-:W-:-:S04]  /*13b0*/  LOP3.LUT R0, R6, 0xff0000, RZ, 0xc0, !PT ;  /* 0x00ff000006007812 */ /* 0x000fc800078ec0ff */
[----:B------:R-:W-:Y:S01]  /*13c0*/  LEA.HI R0, R0, R3, RZ, 0x10 ;  /* 0x0000000300007211 */ /* 0x000fe200078f80ff */
[----:B------:R-:W-:Y:S01]  /*13d0*/  IMAD.MOV.U32 R3, RZ, RZ, RZ ;  /* 0x000000ffff037224 */ /* 0x000fe200078e00ff */
[----:B------:R-:W-:Y:S02]  /*13e0*/  SHF.R.U32.HI R5, RZ, 0x1f, R4 ;  /* 0x0000001fff057819 */ /* 0x000fe40000011604 */
[----:B------:R-:W-:Y:S02]  /*13f0*/  LOP3.LUT R11, R0, 0xff, RZ, 0xc0, !PT ;  /* 0x000000ff000b7812 */ /* 0x000fe400078ec0ff */
[----:B------:R-:W-:Y:S02]  /*1400*/  LEA.HI.SX32 R164, R4, R5, 0x1c ;  /* 0x0000000504a47211 */ /* 0x000fe400078fe2ff */
[----:B------:R-:W-:Y:S01]  /*1410*/  SHF.R.U32.HI R202, RZ, 0x10, R0 ;  /* 0x00000010ffca7819 */ /* 0x000fe20000011600 */
[----:B------:R0:W-:Y:S01]  /*1420*/  STL [R1+0x14], R11 ;  /* 0x0000140b01007387 */ /* 0x0001e20000100800 */
[----:B------:R-:W-:Y:S05]  /*1430*/  @!P0 BRA `(.L_x_10168) ;  /* 0x0000000000748947 */ /* 0x000fea0003800000 */
[----:B------:R-:W1:Y:S01]  /*1440*/  LDC R3, c[0x0][0xae8] ;  /* 0x0002ba00ff037b82 */ /* 0x000e620000000800 */
[----:B------:R-:W-:-:S04]  /*1450*/  ISETP.NE.AND P0, PT, R202, RZ, PT ;  /* 0x000000ffca00720c */ /* 0x000fc80003f05270 */
[----:B-1----:R-:W-:-:S04]  /*1460*/  SEL R9, R202, R3, P0 ;  /* 0x00000003ca097207 */ /* 0x002fc80000000000 */
[-C--:B------:R-:W-:Y:S02]  /*1470*/  IABS R5, R9.reuse ;  /* 0x0000000900057213 */ /* 0x080fe40000000000 */
[----:B------:R-:W-:Y:S02]  /*1480*/  IADD3 R0, R164, -0x1, R9 ;  /* 0xffffffffa4007810 */ /* 0x000fe40007ffe009 */
[----:B------:R-:W1:Y:S01]  /*1490*/  I2F.RP R4, R5 ;  /* 0x0000000500047306 */ /* 0x000e620000209400 */
[----:B------:R-:W-:-:S05]  /*14a0*/  IABS R10, R9 ;  /* 0x00000009000a7213 */ /* 0x000fca0000000000 */
[----:B------:R-:W-:Y:S02]  /*14b0*/  IMAD.MOV R10, RZ, RZ, -R10 ;  /* 0x000000ffff0a7224 */ /* 0x000fe400078e0a0a */
[----:B-1----:R-:W1:Y:S02]  /*14c0*/  MUFU.RCP R4, R4 ;  /* 0x0000000400047308 */ /* 0x002e640000001000 */
[----:B-1----:R-:W-:Y:S01]  /*14d0*/  VIADD R2, R4, 0xffffffe ;  /* 0x0ffffffe04027836 */ /* 0x002fe20000000000 */
        /* <DEDUP_REMOVED lines=19> */
.L_x_10168:
[-C--:B------:R-:W-:Y:S01]  /*1610*/  IMAD R22, R11, R3.reuse, RZ ;  /* 0x000000030b167224 */ /* 0x080fe200078e02ff */
[----:B------:R-:W-:Y:S01]  /*1620*/  LOP3.LUT R201, R6, 0xffff, RZ, 0xc0, !PT ;  /* 0x0000ffff06c97812 */ /* 0x000fe200078ec0ff */
        /* <DEDUP_REMOVED lines=70> */
[----:B------:R-:W1:Y:S01]  /*1a90*/  S2R R0, SR_TID.X ;  /* 0x0000000000007919 */ /* 0x000e620000002100 */
[----:B------:R-:W2:Y:S01]  /*1aa0*/  S2UR UR6, SR_CgaCtaId ;  /* 0x00000000000679c3 */ /* 0x000ea20000008800 */
[----:B------:R-:W-:Y:S02]  /*1ab0*/  UMOV UR5, 0x400 ;  /* 0x0000040000057882 */ /* 0x000fe40000000000 */
[----:B--2---:R-:W-:-:S04]  /*1ac0*/  ULEA UR5, UR6, UR5, 0x18 ;  /* 0x0000000506057291 */ /* 0x004fc8000f8ec03f */
[----:B------:R-:W-:Y:S01]  /*1ad0*/  UIADD3 UR5, UR5, 0x18400, URZ ;  /* 0x0001840005057890 */ /* 0x000fe2000fffe03f */
[----:B-1----:R-:W-:-:S03]  /*1ae0*/  VIADD R0, R0, 0xffffff80 ;  /* 0xffffff8000007836 */ /* 0x002fc60000000000 */
[----:B------:R-:W-:Y:S02]  /*1af0*/  ULOP3.LUT UP0, URZ, UR5, 0x1bf, URZ, 0xc0, !UPT ;  /* 0x000001bf053f7892 */ /* 0x000fe4000f80c03f */
[----:B------:R-:W-:-:S04]  /*1b00*/  SHF.R.S32.HI R3, RZ, 0x1f, R0 ;  /* 0x0000001fff037819 */ /* 0x000fc80000011400 */
[----:B------:R-:W-:Y:S02]  /*1b10*/  PLOP3.LUT P0, PT, PT, PT, UP0, 0x80, 0x0 ;  /* 0x000000000000781c */ /* 0x000fe40003f0f008 */
[----:B------:R-:W-:-:S04]  /*1b20*/  LEA.HI R3, R3, R0, RZ, 0x7 ;  /* 0x0000000003037211 */ /* 0x000fc800078f38ff */
[----:B------:R-:W-:-:S06]  /*1b30*/  SHF.R.S32.HI R3, RZ, 0x7, R3 ;  /* 0x00000007ff037819 */ /* 0x000fcc0000011403 */
[----:B------:R-:W1:Y:S02]  /*1b40*/  SHFL.IDX PT, R3, R3, RZ, 0x1f ;  /* 0x00001fff03037589 */ /* 0x000e6400000e0000 */
[----:B-1----:R-:W-:-:S13]  /*1b50*/  R2UR UR40, R3 ;  /* 0x00000000032872ca */ /* 0x002fda00000e0000 */
        /* <DEDUP_REMOVED lines=14> */
[----:B------:R-:W-:Y:S02]  /*1c40*/  IMAD.U32 R10, RZ, RZ, UR6 ;  /* 0x00000006ff0a7e24 */ /* 0x000fe4000f8e00ff */
[----:B------:R-:W-:Y:S02]  /*1c50*/  IMAD.U32 R6, RZ, RZ, UR4 ;  /* 0x00000004ff067e24 */ /* 0x000fe4000f8e00ff */
[----:B------:R-:W-:-:S02]  /*1c60*/  IMAD.U32 R7, RZ, RZ, UR5 ;  /* 0x00000005ff077e24 */ /* 0x000fc4000f8e00ff */
[----:B0-----:R-:W-:Y:S02]  /*1c70*/  IMAD.U32 R11, RZ, RZ, UR7 ;  /* 0x00000007ff0b7e24 */ /* 0x001fe4000f8e00ff */
[----:B------:R-:W-:Y:S02]  /*1c80*/  IMAD.MOV.U32 R8, RZ, RZ, 0x70 ;  /* 0x00000070ff087424 */ /* 0x000fe400078e00ff */
[----:B------:R-:W-:Y:S02]  /*1c90*/  IMAD.MOV.U32 R12, RZ, RZ, 0x1 ;  /* 0x00000001ff0c7424 */ /* 0x000fe400078e00ff */
[----:B-1----:R-:W-:-:S07]  /*1ca0*/  IMAD.MOV.U32 R13, RZ, RZ, RZ ;  /* 0x000000ffff0d7224 */ /* 0x002fce00078e00ff */
[----:B------:R-:W-:-:S07]  /*1cb0*/  LEPC R20, `(.L_x_10170) ;  /* 0x000000001014794e */ /* 0x000fce0000000000 */
[----:B--2---:R-:W-:Y:S05]  /*1cc0*/  CALL.ABS.NOINC R2 ;  /* 0x0000000002007343 */ /* 0x004fea0003c00000 */
.L_x_10170:
[----:B------:R-:W2:Y:S01]  /*1cd0*/  LDL R2, [R1+0x1c] ;  /* 0x00001c0001027983 */ /* 0x000ea20000100800 */
[----:B------:R-:W-:Y:S01]  /*1ce0*/  MOV R0, 0x400 ;  /* 0x0000040000007802 */ /* 0x000fe20000000f00 */
[----:B------:R-:W1:Y:S01]  /*1cf0*/  S2R R3, SR_CgaCtaId ;  /* 0x0000000000037919 */ /* 0x000e620000008800 */
[----:B------:R-:W3:Y:S02]  /*1d00*/  S2R R16, SR_TID.X ;  /* 0x0000000000107919 */ /* 0x000ee40000002100 */
[----:B-1----:R-:W-:Y:S02]  /*1d10*/  LEA R3, R3, R0, 0x18 ;  /* 0x0000000003037211 */ /* 0x002fe400078ec0ff */
[----:B---3--:R-:W-:-:S05]  /*1d20*/  SHF.R.U32.HI R16, RZ, 0x7, R16 ;  /* 0x00000007ff107819 */ /* 0x008fca0000011610 */
[----:B------:R-:W-:Y:S01]  /*1d30*/  VIADD R72, R16, 0x8 ;  /* 0x0000000810487836 */ /* 0x000fe20000000000 */
[----:B--2---:R-:W-:-:S13]  /*1d40*/  R2UR UR5, R2 ;  /* 0x00000000020572ca */ /* 0x004fda00000e0000 */
[----:B------:R-:W-:-:S04]  /*1d50*/  ULEA.HI UR4, UR5, UR5, URZ, 0x1 ;  /* 0x0000000505047291 */ /* 0x000fc8000f8f083f */
[----:B------:R-:W-:-:S04]  /*1d60*/  ULOP3.LUT UR4, UR4, 0xfffffffe, URZ, 0xc0, !UPT ;  /* 0xfffffffe04047892 */ /* 0x000fc8000f8ec03f */
[----:B------:R-:W-:-:S06]  /*1d70*/  UIADD3 UR4, UR5, -UR4, URZ ;  /* 0x8000000405047290 */ /* 0x000fcc000fffe03f */
[----:B------:R-:W-:-:S05]  /*1d80*/  IMAD.U32 R2, RZ, RZ, UR4 ;  /* 0x00000004ff027e24 */ /* 0x000fca000f8e00ff */
[----:B------:R-:W-:-:S04]  /*1d90*/  SHF.L.U32 R0, R2, 0x1f, RZ ;  /* 0x0000001f02007819 */ /* 0x000fc800000006ff */
[----:B------:R-:W1:Y:S02]  /*1da0*/  SYNCS.PHASECHK.TRANS64.TRYWAIT P0, [R3+URZ+0x32400], R0 ;  /* 0x03240000030075a7 */ /* 0x000e64000800017f */
[----:B-1----:R-:W-:Y:S05]  /*1db0*/  @!P0 BRA `(.L_x_10171) ;  /* 0x0000010800dc8947 */ /* 0x002fea0003800000 */
.L_x_10306:
[----:B------:R-:W2:Y:S01]  /*1dc0*/  LDL R2, [R1+0x34] ;  /* 0x0000340001027983 */ /* 0x000ea20000100800 */
[----:B------:R-:W-:Y:S05]  /*1dd0*/  WARPSYNC.ALL ;  /* 0x0000000000007948 */ /* 0x000fea0003800000 */
[----:B------:R3:W-:Y:S01]  /*1de0*/  BAR.SYNC.DEFER_BLOCKING R72, 0x100 ;  /* 0x000400480000751d */ /* 0x0007e20000010000 */
[----:B--2---:R-:W-:-:S13]  /*1df0*/  R2UR UR4, R2 ;  /* 0x00000000020472ca */ /* 0x004fda00000e0000 */
[----:B------:R-:W-:-:S05]  /*1e00*/  IMAD.U32 R2, RZ, RZ, UR4 ;  /* 0x00000004ff027e24 */ /* 0x000fca000f8e00ff */
[----:B------:R-:W-:-:S13]  /*1e10*/  ISETP.NE.AND P0, PT, R2, 0x3, PT ;  /* 0x000000030200780c */ /* 0x000fda0003f05270 */
[----:B---3--:R-:W-:Y:S05]  /*1e20*/  @!P0 BRA `(.L_x_10172) ;  /* 0x0000000000048947 */ /* 0x008fea0003800000 */
[----:B------:R-:W-:Y:S01]  /*1e30*/  BPT.TRAP 0x1 ;  /* 0x000000040000795c */ /* 0x000fe20000300000 */
.L_x_10172:
[----:B------:R-:W-:Y:S01]  /*1e40*/  R2UR UR6, R3 ;  /* 0x00000000030672ca */ /* 0x000fe200000e0000 */
[----:B------:R-:W-:-:S05]  /*1e50*/  IMAD.U32 R2, RZ, RZ, UR39 ;  /* 0x00000027ff027e24 */ /* 0x000fca000f8e00ff */
[----:B------:R-:W-:-:S07]  /*1e60*/  SHF.L.U32 R2, R2, 0x1f, RZ ;  /* 0x0000001f02027819 */ /* 0x000fce00000006ff */
[----:B------:R-:W-:-:S09]  /*1e70*/  ULEA UR6, UR38, UR6, 0x3 ;  /* 0x0000000626067291 */ /* 0x000fd2000f8e183f */
[----:B------:R2:W3:Y:S01]  /*1e80*/  SYNCS.PHASECHK.TRANS64.TRYWAIT P1, [UR6+0x32430], R2 ;  /* 0x03243002ff0075a7 */ /* 0x0004e20008020146 */
[----:B------:R-:W-:Y:S05]  /*1e90*/  @!P0 BRA `(.L_x_10173) ;  /* 0x0000000000048947 */ /* 0x000fea0003800000 */
[----:B------:R-:W-:Y:S01]  /*1ea0*/  BPT.TRAP 0x1 ;  /* 0x000000040000795c */ /* 0x000fe20000300000 */
.L_x_10173:
[----:B---3--:R-:W-:Y:S05]  /*1eb0*/  @P1 BRA `(.L_x_10174) ;  /* 0x0000000000081947 */ /* 0x008fea0003800000 */
[----:B------:R-:W3:Y:S02]  /*1ec0*/  SYNCS.PHASECHK.TRANS64.TRYWAIT P1, [UR6+0x32430], R2 ;  /* 0x03243002ff0075a7 */ /* 0x000ee40008020146 */
[----:B---3--:R-:W-:Y:S05]  /*1ed0*/  @!P1 BRA `(.L_x_10175) ;  /* 0x0000010800a89947 */ /* 0x008fea0003800000 */
.L_x_10174:
[----:B------:R-:W-:Y:S01]  /*1ee0*/  R2UR UR4, R3 ;  /* 0x00000000030472ca */ /* 0x000fe200000e0000 */
[----:B------:R-:W-:Y:S01]  /*1ef0*/  ULOP3.LUT UR41, UR41, 0x10000, URZ, 0xfc, !UPT ;  /* 0x0001000029297892 */ /* 0x000fe2000f8efc3f */
[----:B------:R-:W-:Y:S01]  /*1f00*/  WARPGROUP.ARRIVE ;  /* 0x00000000000079c5 */ /* 0x000fe20000000000 */
[----:B------:R-:W-:Y:S01]  /*1f10*/  UMOV UR9, 0x40000040 ;  /* 0x4000004000097882 */ /* 0x000fe20000000000 */
[----:B------:R-:W-:Y:S01]  /*1f20*/  UMOV UR11, 0x40000040 ;  /* 0x40000040000b7882 */ /* 0x000fe20000000000 */
[----:B------:R-:W-:Y:S01]  /*1f30*/  UIADD3 UR5, UR41, 0x2, URZ ;  /* 0x0000000229057890 */ /* 0x000fe2000fffe03f */
[----:B------:R-:W-:Y:S02]  /*1f40*/  IMAD.U32 R19, RZ, RZ, UR9 ;  /* 0x00000009ff137e24 */ /* 0x000fe4000f8e00ff */
[----:B------:R-:W-:Y:S02]  /*1f50*/  UMOV UR8, UR41 ;  /* 0x0000002900087c82 */ /* 0x000fe40008000000 */
[----:B------:R-:W-:-:S03]  /*1f60*/  IMAD.U32 R18, RZ, RZ, UR8 ;  /* 0x00000008ff127e24 */ /* 0x000fc6000f8e00ff */
[----:B------:R-:W-:-:S04]  /*1f70*/  UIADD3 UR4, UR4, 0x1c400, URZ ;  /* 0x0001c40004047890 */ /* 0x000fc8000fffe03f */
[----:B------:R-:W-:-:S04]  /*1f80*/  USHF.R.U32.HI UR4, URZ, 0x4, UR4 ;  /* 0x000000043f047899 */ /* 0x000fc80008011604 */
[----:B------:R-:W-:-:S04]  /*1f90*/  ULOP3.LUT UR4, UR4, 0x3fff, URZ, 0xc0, !UPT ;  /* 0x00003fff04047892 */ /* 0x000fc8000f8ec03f */
[----:B------:R-:W-:-:S04]  /*1fa0*/  ULOP3.LUT UR61, UR4, 0x10000, URZ, 0xfc, !UPT ;  /* 0x00010000043d7892 */ /* 0x000fc8000f8efc3f */
[----:B------:R-:W-:-:S04]  /*1fb0*/  UIMAD UR4, UR38, 0x300, UR61 ;  /* 0x00000300260478a4 */ /* 0x000fc8000f8e023d */
[----:B------:R-:W-:-:S03]  /*1fc0*/  UIADD3 UR7, UR4, 0x2, URZ ;  /* 0x0000000204077890 */ /* 0x000fc6000fffe03f */
[----:B------:R-:W-:Y:S02]  /*1fd0*/  UMOV UR10, UR4 ;  /* 0x00000004000a7c82 */ /* 0x000fe40008000000 */
        /* <DEDUP_REMOVED lines=9> */
[----:B------:R-:W-:Y:S01]  /*2070*/  UIADD3 UR4, UR4, 0x6, URZ ;  /* 0x0000000604047890 */ /* 0x000fe2000fffe03f */
[----:B------:R-:W-:-:S02]  /*2080*/  WARPGROUP.DEPBAR.LE gsb0, 0x0 ;  /* 0x00008000000079c5 */ /* 0x000fc40000010000 */
[----:B------:R-:W-:-:S06]  /*2090*/  WARPGROUP.ARRIVE ;  /* 0x00000000000079c5 */ /* 0x000fcc0000000000 */
[----:B------:R-:W-:Y:S01]  /*20a0*/  HGMMA.64x96x16.F32.BF16 R24, gdesc[UR8], R24, gsb0 ;  /* 0x01600000081879f0 */ /* 0x000fe20008001818 */
[----:B------:R-:W-:Y:S01]  /*20b0*/  UMOV UR8, UR5 ;  /* 0x0000000500087c82 */ /* 0x000fe20008000000 */
[----:B------:R-:W-:Y:S01]  /*20c0*/  UMOV UR9, 0x40000040 ;  /* 0x4000004000097882 */ /* 0x000fe20000000000 */
[----:B------:R-:W-:Y:S01]  /*20d0*/  UMOV UR10, UR7 ;  /* 0x00000007000a7c82 */ /* 0x000fe20008000000 */
[----:B------:R-:W-:Y:S01]  /*20e0*/  UMOV UR11, 0x40000040 ;  /* 0x40000040000b7882 */ /* 0x000fe20000000000 */
[----:B------:R-:W-:Y:S01]  /*20f0*/  UIADD3 UR5, UR41, 0x6, URZ ;  /* 0x0000000629057890 */ /* 0x000fe2000fffe03f */
[----:B------:R-:W-:Y:S02]  /*2100*/  IMAD.U32 R14, RZ, RZ, UR8 ;  /* 0x00000008ff0e7e24 */ /* 0x000fe4000f8e00ff */
[----:B------:R-:W-:Y:S01]  /*2110*/  IMAD.U32 R15, RZ, RZ, UR9 ;  /* 0x00000009ff0f7e24 */ /* 0x000fe2000f8e00ff */
[----:B------:R-:W-:Y:S02]  /*2120*/  WARPGROUP.DEPBAR.LE gsb0, 0x0 ;  /* 0x00008000000079c5 */ /* 0x000fe40000010000 */
[----:B------:R-:W-:-:S06]  /*2130*/  WARPGROUP.ARRIVE ;  /* 0x00000000000079c5 */ /* 0x000fcc0000000000 */
[----:B------:R-:W-:Y:S01]  /*2140*/  HGMMA.64x96x16.F32.BF16 R24, gdesc[UR8], R24, gsb0 ;  /* 0x01600000081879f0 */ /* 0x000fe20008001818 */
[----:B------:R-:W-:Y:S01]  /*2150*/  UMOV UR8, UR5 ;  /* 0x0000000500087c82 */ /* 0x000fe20008000000 */
[----:B------:R-:W-:Y:S01]  /*2160*/  UMOV UR9, 0x40000040 ;  /* 0x4000004000097882 */ /* 0x000fe20000000000 */
[----:B------:R-:W-:Y:S01]  /*2170*/  UMOV UR10, UR4 ;  /* 0x00000004000a7c82 */ /* 0x000fe20008000000 */
[----:B------:R-:W-:Y:S01]  /*2180*/  UMOV UR11, 0x40000040 ;  /* 0x40000040000b7882 */ /* 0x000fe20000000000 */
[----:B------:R-:W-:Y:S02]  /*2190*/  IMAD.U32 R12, RZ, RZ, UR8 ;  /* 0x00000008ff0c7e24 */ /* 0x000fe4000f8e00ff */
[----:B------:R-:W-:Y:S01]  /*21a0*/  IMAD.U32 R13, RZ, RZ, UR9 ;  /* 0x00000009ff0d7e24 */ /* 0x000fe2000f8e00ff */
[----:B------:R-:W-:Y:S02]  /*21b0*/  WARPGROUP.DEPBAR.LE gsb0, 0x0 ;  /* 0x00008000000079c5 */ /* 0x000fe40000010000 */
[----:B------:R-:W-:-:S06]  /*21c0*/  WARPGROUP.ARRIVE ;  /* 0x00000000000079c5 */ /* 0x000fcc0000000000 */
[----:B------:R-:W-:Y:S03]  /*21d0*/  HGMMA.64x96x16.F32.BF16 R24, gdesc[UR8], R24, gsb0 ;  /* 0x01600000081879f0 */ /* 0x000fe60008001818 */
[----:B------:R-:W-:Y:S02]  /*21e0*/  WARPGROUP.DEPBAR.LE gsb0, 0x0 ;  /* 0x00008000000079c5 */ /* 0x000fe40000010000 */
[----:B------:R-:W4:Y:S02]  /*21f0*/  SYNCS.PHASECHK.TRANS64.TRYWAIT P1, [R3+URZ+0x32410], R0 ;  /* 0x03241000030075a7 */ /* 0x000f24000802017f */
[----:B----4-:R-:W-:Y:S05]  /*2200*/  @!P1 BRA `(.L_x_10176) ;  /* 0x0000010400f49947 */ /* 0x010fea0003800000 */
.L_x_10307:
[----:B------:R-:W-:Y:S05]  /*2210*/  @!P0 BRA `(.L_x_10177) ;  /* 0x0000000000048947 */ /* 0x000fea0003800000 */
[----:B------:R-:W-:Y:S01]  /*2220*/  BPT.TRAP 0x1 ;  /* 0x000000040000795c */ /* 0x000fe20000300000 */
.L_x_10177:
[----:B------:R0:W0:Y:S01]  /*2230*/  SYNCS.PHASECHK.TRANS64.TRYWAIT P1, [UR6+0x32450], R2 ;  /* 0x03245002ff0075a7 */ /* 0x0000220008020146 */
[----:B------:R-:W-:Y:S05]  /*2240*/  @!P0 BRA `(.L_x_10178) ;  /* 0x0000000000048947 */ /* 0x000fea0003800000 */
[----:B------:R-:W-:Y:S01]  /*2250*/  BPT.TRAP 0x1 ;  /* 0x000000040000795c */ /* 0x000fe20000300000 */
.L_x_10178:
[----:B0-----:R-:W-:Y:S05]  /*2260*/  @P1 BRA `(.L_x_10179) ;  /* 0x0000000000081947 */ /* 0x001fea0003800000 */
[----:B------:R-:W0:Y:S02]  /*2270*/  SYNCS.PHASECHK.TRANS64.TRYWAIT P1, [UR6+0x32450], R2 ;  /* 0x03245002ff0075a7 */ /* 0x000e240008020146 */
[----:B0-----:R-:W-:Y:S05]  /*2280*/  @!P1 BRA `(.L_x_10180) ;  /* 0x0000010400e89947 */ /* 0x001fea0003800000 */
.L_x_10179:
[----:B------:R-:W-:Y:S01]  /*2290*/  R2UR UR5, R3 ;  /* 0x00000000030572ca */ /* 0x000fe200000e0000 */
[----:B------:R-:W-:Y:S01]  /*22a0*/  WARPGROUP.ARRIVE ;  /* 0x00000000000079c5 */ /* 0x000fe20000000000 */
[----:B------:R-:W-:Y:S01]  /*22b0*/  UMOV UR11, 0x40000040 ;  /* 0x40000040000b7882 */ /* 0x000fe20000000000 */
[----:B------:R-:W-:Y:S01]  /*22c0*/  UMOV UR9, 0x40000040 ;  /* 0x4000004000097882 */ /* 0x000fe20000000000 */
[----:B------:R-:W-:Y:S01]  /*22d0*/  UMOV UR13, 0x40000040 ;  /* 0x40000040000d7882 */ /* 0x000fe20000000000 */
[----:B------:R-:W-:Y:S01]  /*22e0*/  IMAD.U32 R11, RZ, RZ, UR9 ;  /* 0x00000009ff0b7e24 */ /* 0x000fe2000f8e00ff */
[----:B------:R-:W-:Y:S01]  /*22f0*/  UMOV UR15, 0x40000040 ;  /* 0x40000040000f7882 */ /* 0x000fe20000000000 */
[----:B------:R-:W-:Y:S01]  /*2300*/  IMAD.U32 R9, RZ, RZ, UR13 ;  /* 0x0000000dff097e24 */ /* 0x000fe2000f8e00ff */
[----:B------:R-:W-:Y:S01]  /*2310*/  UMOV UR57, 0x40000040 ;  /* 0x4000004000397882 */ /* 0x000fe20000000000 */
[----:B------:R-:W-:Y:S01]  /*2320*/  UMOV UR59, 0x40000040 ;  /* 0x40000040003b7882 */ /* 0x000fe20000000000 */
[----:B------:R-:W-:Y:S01]  /*2330*/  UMOV UR17, 0x40000040 ;  /* 0x4000004000117882 */ /* 0x000fe20000000000 */
[----:B------:R-:W-:Y:S01]  /*2340*/  UMOV UR19, 0x40000040 ;  /* 0x4000004000137882 */ /* 0x000fe20000000000 */
[----:B------:R-:W-:Y:S01]  /*2350*/  UMOV UR21, 0x40000040 ;  /* 0x4000004000157882 */ /* 0x000fe20000000000 */
[----:B------:R-:W-:Y:S01]  /*2360*/  UIADD3 UR4, UR5, 0x400, URZ ;  /* 0x0000040005047890 */ /* 0x000fe2000fffe03f */
[----:B-1--4-:R-:W1:Y:S01]  /*2370*/  S2R R0, SR_TID.X ;  /* 0x0000000000007919 */ /* 0x012e620000002100 */
[----:B------:R-:W-:-:S02]  /*2380*/  ULEA UR40, UR40, UR5, 0xd ;  /* 0x0000000528287291 */ /* 0x000fc4000f8e683f */
[----:B------:R-:W-:Y:S02]  /*2390*/  USHF.R.U32.HI UR4, URZ, 0x4, UR4 ;  /* 0x000000043f047899 */ /* 0x000fe40008011604 */
[----:B------:R-:W-:Y:S02]  /*23a0*/  UIADD3 UR40, UR40, 0x22400, URZ ;  /* 0x0002240028287890 */ /* 0x000fe4000fffe03f */
[----:B------:R-:W-:Y:S02]  /*23b0*/  ULOP3.LUT UR7, UR4, 0x3fff, URZ, 0xc0, !UPT ;  /* 0x00003fff04077892 */ /* 0x000fe4000f8ec03f */
[----:B------:R-:W-:Y:S02]  /*23c0*/  USHF.R.U32.HI UR40, URZ, 0x4, UR40 ;  /* 0x000000043f287899 */ /* 0x000fe40008011628 */
[----:B------:R-:W-:Y:S02]  /*23d0*/  ULOP3.LUT UR60, UR7, 0x10000, URZ, 0xfc, !UPT ;  /* 0x00010000073c7892 */ /* 0x000fe4000f8efc3f */
[----:B------:R-:W-:-:S02]  /*23e0*/  ULOP3.LUT UR4, UR40, 0x3fff, URZ, 0xc0, !UPT ;  /* 0x00003fff28047892 */ /* 0x000fc4000f8ec03f */
[----:B------:R-:W-:Y:S02]  /*23f0*/  UIMAD UR5, UR38, 0xc00, UR60 ;  /* 0x00000c00260578a4 */ /* 0x000fe4000f8e023c */
[----:B------:R-:W-:Y:S02]  /*2400*/  ULOP3.LUT UR4, UR4, 0x10000, URZ, 0xfc, !UPT ;  /* 0x0001000004047892 */ /* 0x000fe4000f8efc3f */
[----:B------:R-:W-:Y:S02]  /*2410*/  UIADD3 UR58, UR5, 0x302, URZ ;  /* 0x00000302053a7890 */ /* 0x000fe4000fffe03f */
[----:B------:R-:W-:Y:S01]  /*2420*/  UIADD3 UR56, UR4, 0x402, URZ ;  /* 0x0000040204387890 */ /* 0x000fe2000fffe03f */
[----:B------:R-:W-:Y:S02]  /*2430*/  UMOV UR10, UR5 ;  /* 0x00000005000a7c82 */ /* 0x000fe40008000000 */
[----:B------:R-:W-:Y:S01]  /*2440*/  UMOV UR8, UR4 ;  /* 0x0000000400087c82 */ /* 0x000fe20008000000 */
[----:B------:R-:W-:Y:S01]  /*2450*/  UIADD3 UR16, UR4, 0x800, URZ ;  /* 0x0000080004107890 */ /* 0x000fe2000fffe03f */
[----:B------:R-:W-:Y:S01]  /*2460*/  HGMMA.64x96x16.F32.BF16 R24, gdesc[UR8], R24, gsb0 ;  /* 0x01600000081879f0 */ /* 0x000fe20008001818 */
[----:B------:R-:W-:Y:S01]  /*2470*/  IMAD.U32 R10, RZ, RZ, UR8 ;  /* 0x00000008ff0a7e24 */ /* 0x000fe2000f8e00ff */
[----:B------:R-:W-:-:S02]  /*2480*/  UIADD3 UR8, UR4, 0x2, URZ ;  /* 0x0000000204087890 */ /* 0x000fc4000fffe03f */
[----:B------:R-:W-:Y:S02]  /*2490*/  UIADD3 UR9, UR5, 0x2, URZ ;  /* 0x0000000205097890 */ /* 0x000fe4000fffe03f */
[----:B------:R-:W-:Y:S01]  /*24a0*/  UIADD3 UR10, UR5, 0x304, URZ ;  /* 0x00000304050a7890 */ /* 0x000fe2000fffe03f */
[----:B-1----:R-:W-:Y:S01]  /*24b0*/  SHF.R.U32.HI R0, RZ, 0x7, R0 ;  /* 0x00000007ff007819 */ /* 0x002fe20000011600 */
[----:B------:R-:W-:Y:S01]  /*24c0*/  UMOV UR11, 0x40000040 ;  /* 0x40000040000b7882 */ /* 0x000fe20000000000 */
[----:B------:R-:W-:Y:S01]  /*24d0*/  UMOV UR12, UR8 ;  /* 0x00000008000c7c82 */ /* 0x000fe20008000000 */
[----:B------:R-:W-:Y:S01]  /*24e0*/  UIADD3 UR8, UR4, 0x4, URZ ;  /* 0x0000000404087890 */ /* 0x000fe2000fffe03f */
[----:B------:R-:W-:Y:S01]  /*24f0*/  IMAD.U32 R8, RZ, RZ, UR12 ;  /* 0x0000000cff087e24 */ /* 0x000fe2000f8e00ff */
[----:B------:R-:W-:Y:S01]  /*2500*/  UMOV UR14, UR9 ;  /* 0x00000009000e7c82 */ /* 0x000fe20008000000 */
[----:B------:R-:W-:Y:S01]  /*2510*/  UIADD3 UR9, UR5, 0x4, URZ ;  /* 0x0000000405097890 */ /* 0x000fe2000fffe03f */
[----:B------:R-:W-:Y:S01]  /*2520*/  IADD3 R0, -R0, 0xb, RZ ;  /* 0x0000000b00007810 */ /* 0x000fe20007ffe1ff */
        /* <DEDUP_REMOVED lines=35> */
[----:B------:R-:W-:Y:S01]  /*2760*/  UIADD3 UR8, UR4, 0x6, URZ ;  /* 0x0000000604087890 */ /* 0x000fe2000fffe03f */
[----:B------:R-:W-:Y:S01]  /*2770*/  MOV R6, UR12 ;  /* 0x0000000c00067c02 */ /* 0x000fe20008000f00 */
[----:B------:R-:W-:Y:S01]  /*2780*/  UIADD3 UR9, UR5, 0x6, URZ ;  /* 0x0000000605097890 */ /* 0x000fe2000fffe03f */
        /* <DEDUP_REMOVED lines=9> */
[----:B------:R-:W-:Y:S01]  /*2820*/  IMAD.U32 R4, RZ, RZ, UR12 ;  /* 0x0000000cff047e24 */ /* 0x000fe2000f8e00ff */
[----:B------:R-:W-:Y:S01]  /*2830*/  UIADD3 UR9, UR5, 0x300, URZ ;  /* 0x0000030005097890 */ /* 0x000fe2000fffe03f */
[----:B0--3--:R-:W-:Y:S01]  /*2840*/  IMAD.U32 R5, RZ, RZ, UR13 ;  /* 0x0000000dff057e24 */ /* 0x009fe2000f8e00ff */
        /* <DEDUP_REMOVED lines=8> */
[----:B--2---:R-:W-:Y:S01]  /*28d0*/  IMAD.U32 R2, RZ, RZ, UR12 ;  /* 0x0000000cff027e24 */ /* 0x004fe2000f8e00ff */
[----:B------:R-:W-:Y:S01]  /*28e0*/  UMOV UR9, 0x40000040 ;  /* 0x4000004000097882 */ /* 0x000fe20000000000 */
[----:B------:R-:W-:Y:S01]  /*28f0*/  IMAD.U32 R3, RZ, RZ, UR13 ;  /* 0x0000000dff037e24 */ /* 0x000fe2000f8e00ff */
        /* <DEDUP_REMOVED lines=44> */
.L_x_10181:
        /* <DEDUP_REMOVED lines=11> */
[----:B------:R-:W-:Y:S01]  /*2c70*/  IADD3 R152, -R23, 0x60, R152 ;  /* 0x0000006017987810 */ /* 0x000fe20007ffe198 */
[----:B------:R-:W-:Y:S01]  /*2c80*/  FMUL.FTZ R32, R32, UR4 ;  /* 0x0000000420207c20 */ /* 0x000fe20008410000 */
[----:B------:R-:W-:Y:S01]  /*2c90*/  FMUL.FTZ R34, R34, UR4 ;  /* 0x0000000422227c20 */ /* 0x000fe20008410000 */
[----:B------:R-:W-:Y:S01]  /*2ca0*/  FMUL.FTZ R35, R35, UR4 ;  /* 0x0000000423237c20 */ /* 0x000fe20008410000 */
[C---:B------:R-:W-:Y:S01]  /*2cb0*/  ISETP.GT.AND P1, PT, R152.reuse, RZ, PT ;  /* 0x000000ff9800720c */ /* 0x040fe20003f24270 */
[----:B------:R-:W2:Y:S01]  /*2cc0*/  MUFU.TANH R27, R27 ;  /* 0x0000001b001b7308 */ /* 0x000ea20000002400 */
[----:B------:R-:W-:Y:S01]  /*2cd0*/  FMUL.FTZ R33, R33, UR4 ;  /* 0x0000000421217c20 */ /* 0x000fe20008410000 */
[----:B------:R-:W-:Y:S01]  /*2ce0*/  ISETP.GT.AND P6, PT, R152, 0x1, PT ;  /* 0x000000019800780c */ /* 0x000fe20003fc4270 */
[----:B------:R-:W-:Y:S01]  /*2cf0*/  FMUL.FTZ R36, R36, UR4 ;  /* 0x0000000424247c20 */ /* 0x000fe20008410000 */
[----:B------:R-:W-:Y:S01]  /*2d00*/  FMUL.FTZ R38, R38, UR4 ;  /* 0x0000000426267c20 */ /* 0x000fe20008410000 */
[----:B------:R-:W-:Y:S01]  /*2d10*/  FMUL.FTZ R39, R39, UR4 ;  /* 0x0000000427277c20 */ /* 0x000fe20008410000 */
[C---:B------:R-:W-:Y:S01]  /*2d20*/  ISETP.GT.AND P2, PT, R152.reuse, 0x8, PT ;  /* 0x000000089800780c */ /* 0x040fe20003f44270 */
[----:B------:R-:W-:Y:S01]  /*2d30*/  FMUL.FTZ R37, R37, UR4 ;  /* 0x0000000425257c20 */ /* 0x000fe20008410000 */
[----:B------:R1:W3:Y:S01]  /*2d40*/  MUFU.TANH R20, R24 ;  /* 0x0000001800147308 */ /* 0x0002e20000002400 */
[----:B------:R-:W-:Y:S01]  /*2d50*/  ISETP.GT.AND P3, PT, R152, 0x9, PT ;  /* 0x000000099800780c */ /* 0x000fe20003f64270 */
[----:B------:R-:W-:Y:S01]  /*2d60*/  FMUL.FTZ R40, R40, UR4 ;  /* 0x0000000428287c20 */ /* 0x000fe20008410000 */
[----:B------:R-:W-:Y:S01]  /*2d70*/  FMUL.FTZ R42, R42, UR4 ;  /* 0x000000042a2a7c20 */ /* 0x000fe20008410000 */
[----:B------:R-:W-:Y:S01]  /*2d80*/  FMUL.FTZ R43, R43, UR4 ;  /* 0x000000042b2b7c20 */ /* 0x000fe20008410000 */
[C---:B------:R-:W-:Y:S01]  /*2d90*/  ISETP.GT.AND P5, PT, R152.reuse, 0x10, PT ;  /* 0x000000109800780c */ /* 0x040fe20003fa4270 */
[----:B------:R-:W-:Y:S01]  /*2da0*/  FMUL.FTZ R41, R41, UR4 ;  /* 0x0000000429297c20 */ /* 0x000fe20008410000 */
[----:B------:R-:W-:Y:S01]  /*2db0*/  ISETP.GT.AND P4, PT, R152, 0x11, PT ;  /* 0x000000119800780c */ /* 0x000fe20003f84270 */
[----:B------:R3:W4:Y:S01]  /*2dc0*/  MUFU.TANH R21, R25 ;  /* 0x0000001900157308 */ /* 0x0007220000002400 */
[----:B-1----:R-:W-:Y:S01]  /*2dd0*/  FSEL R24, R26, -INF , P1 ;  /* 0xff8000001a187808 */ /* 0x002fe20000800000 */
[----:B------:R-:W-:Y:S01]  /*2de0*/  FMUL.FTZ R44, R44, UR4 ;  /* 0x000000042c2c7c20 */ /* 0x000fe20008410000 */
[----:B--2---:R-:W-:Y:S01]  /*2df0*/  FSEL R26, R27, -INF , P6 ;  /* 0xff8000001b1a7808 */ /* 0x004fe20003000000 */
[----:B------:R-:W-:Y:S01]  /*2e00*/  FMUL.FTZ R45, R45, UR4 ;  /* 0x000000042d2d7c20 */ /* 0x000fe20008410000 */
[----:B------:R-:W-:Y:S01]  /*2e10*/  FMUL.FTZ R48, R48, UR4 ;  /* 0x0000000430307c20 */ /* 0x000fe20008410000 */
[----:B------:R-:W-:Y:S01]  /*2e20*/  FMUL.FTZ R49, R49, UR4 ;  /* 0x0000000431317c20 */ /* 0x000fe20008410000 */
[----:B------:R-:W-:Y:S01]  /*2e30*/  FMUL.FTZ R46, R46, UR4 ;  /* 0x000000042e2e7c20 */ /* 0x000fe20008410000 */
[----:B------:R-:W-:Y:S01]  /*2e40*/  MUFU.TANH R73, R28 ;  /* 0x0000001c00497308 */ /* 0x000fe20000002400 */
[----:B---3--:R-:W-:Y:S01]  /*2e50*/  FSEL R25, R20, -INF , P1 ;  /* 0xff80000014197808 */ /* 0x008fe20000800000 */
[----:B------:R-:W-:Y:S01]  /*2e60*/  FMUL.FTZ R52, R52, UR4 ;  /* 0x0000000434347c20 */ /* 0x000fe20008410000 */
[----:B------:R-:W-:Y:S01]  /*2e70*/  ISETP.GT.AND P1, PT, R152, 0x18, PT ;  /* 0x000000189800780c */ /* 0x000fe20003f24270 */
[----:B------:R-:W-:Y:S01]  /*2e80*/  FMUL.FTZ R47, R47, UR4 ;  /* 0x000000042f2f7c20 */ /* 0x000fe20008410000 */
[----:B------:R-:W-:Y:S01]  /*2e90*/  FMUL.FTZ R53, R53, UR4 ;  /* 0x0000000435357c20 */ /* 0x000fe20008410000 */
[----:B------:R-:W-:Y:S01]  /*2ea0*/  FMUL.FTZ R50, R50, UR4 ;  /* 0x0000000432327c20 */ /* 0x000fe20008410000 */
[----:B------:R-:W-:Y:S01]  /*2eb0*/  FMUL.FTZ R56, R56, UR4 ;  /* 0x0000000438387c20 */ /* 0x000fe20008410000 */
[----:B------:R-:W1:Y:S01]  /*2ec0*/  MUFU.TANH R30, R30 ;  /* 0x0000001e001e7308 */ /* 0x000e620000002400 */
[----:B----4-:R-:W-:Y:S01]  /*2ed0*/  FSEL R27, R21, -INF , P6 ;  /* 0xff800000151b7808 */ /* 0x010fe20003000000 */
[----:B------:R-:W-:Y:S01]  /*2ee0*/  FMUL.FTZ R51, R51, UR4 ;  /* 0x0000000433337c20 */ /* 0x000fe20008410000 */
[----:B------:R-:W-:Y:S01]  /*2ef0*/  FMUL.FTZ R57, R57, UR4 ;  /* 0x0000000439397c20 */ /* 0x000fe20008410000 */
[----:B------:R-:W-:Y:S01]  /*2f00*/  FMUL.FTZ R54, R54, UR4 ;  /* 0x0000000436367c20 */ /* 0x000fe20008410000 */
[----:B------:R-:W-:Y:S01]  /*2f10*/  FMNMX.FTZ R20, R25, R27, !PT ;  /* 0x0000001b19147209 */ /* 0x000fe20007810000 */
        /* <DEDUP_REMOVED lines=8> */
[----:B------:R-:W-:Y:S01]  /*2fa0*/  ISETP.GT.AND P6, PT, R152, 0x50, PT ;  /* 0x000000509800780c */ /* 0x000fe20003fc4270 */
[----:B------:R-:W-:Y:S01]  /*2fb0*/  FMUL.FTZ R59, R59, UR4 ;  /* 0x000000043b3b7c20 */ /* 0x000fe20008410000 */
[----:B------:R3:W4:Y:S01]  /*2fc0*/  MUFU.TANH R74, R29 ;  /* 0x0000001d004a7308 */ /* 0x0007220000002400 */
[----:B-1----:R-:W-:Y:S01]  /*2fd0*/  FSEL R28, R30, -INF , P2 ;  /* 0xff8000001e1c7808 */ /* 0x002fe20001000000 */
[----:B------:R-:W-:Y:S01]  /*2fe0*/  FMUL.FTZ R62, R62, UR4 ;  /* 0x000000043e3e7c20 */ /* 0x000fe20008410000 */
[----:B------:R-:W-:Y:S01]  /*2ff0*/  FMUL.FTZ R63, R63, UR4 ;  /* 0x000000043f3f7c20 */ /* 0x000fe20008410000 */
[----:B------:R-:W-:Y:S01]  /*3000*/  FMUL.FTZ R66, R66, UR4 ;  /* 0x0000000442427c20 */ /* 0x000fe20008410000 */
[----:B------:R-:W-:Y:S01]  /*3010*/  FMUL.FTZ R67, R67, UR4 ;  /* 0x0000000443437c20 */ /* 0x000fe20008410000 */
[----:B------:R-:W-:Y:S01]  /*3020*/  FMUL.FTZ R69, R69, UR4 ;  /* 0x0000000445457c20 */ /* 0x000fe20008410000 */
[----:B------:R-:W-:Y:S01]  /*3030*/  FMUL.FTZ R70, R70, UR4 ;  /* 0x0000000446467c20 */ /* 0x000fe20008410000 */
[----:B------:R-:W-:Y:S01]  /*3040*/  MUFU.TANH R75, R32 ;  /* 0x00000020004b7308 */ /* 0x000fe20000002400 */
[----:B---3--:R-:W-:Y:S01]  /*3050*/  FSEL R29, R73, -INF , P2 ;  /* 0xff800000491d7808 */ /* 0x008fe20001000000 */
[----:B------:R-:W-:Y:S01]  /*3060*/  FMUL.FTZ R71, R71, UR4 ;  /* 0x0000000447477c20 */ /* 0x000fe20008410000 */
[----:B--2---:R-:W-:Y:S01]  /*3070*/  FSEL R30, R31, -INF , P3 ;  /* 0xff8000001f1e7808 */ /* 0x004fe20001800000 */
[----:B------:R-:W-:Y:S01]  /*3080*/  ULDC UR10, c[0x0][0xa80] ;  /* 0x0002a000000a7ab9 */ /* 0x000fe20000000800 */
[----:B------:R-:W-:Y:S01]  /*3090*/  FMNMX.FTZ R20, R29, R20, !PT ;  /* 0x000000141d147209 */ /* 0x000fe20007810000 */
[----:B------:R-:W1:Y:S01]  /*30a0*/  S2UR UR5, SR_CgaCtaId ;  /* 0x00000000000579c3 */ /* 0x000e620000008800 */
[----:B------:R-:W-:Y:S01]  /*30b0*/  ISETP.GT.AND P2, PT, R152, 0x19, PT ;  /* 0x000000199800780c */ /* 0x000fe20003f44270 */
[----:B------:R-:W2:Y:S01]  /*30c0*/  MUFU.TANH R34, R34 ;  /* 0x0000002200227308 */ /* 0x000ea20000002400 */
[----:B----4-:R-:W-:Y:S01]  /*30d0*/  FSEL R31, R74, -INF , P3 ;  /* 0xff8000004a1f7808 */ /* 0x010fe20001800000 */
[----:B------:R-:W-:Y:S01]  /*30e0*/  UIADD3 UR4, UR6, 0x32440, URZ ;  /* 0x0003244006047890 */ /* 0x000fe2000fffe03f */
[----:B------:R-:W-:Y:S01]  /*30f0*/  ISETP.GT.AND P3, PT, R152, 0x20, PT ;  /* 0x000000209800780c */ /* 0x000fe20003f64270 */
[----:B------:R-:W-:Y:S01]  /*3100*/  ULOP3.LUT UR7, UR7, 0x3000000, URZ, 0xfc, !UPT ;  /* 0x0300000007077892 */ /* 0x000fe2000f8efc3f */
[----:B------:R-:W-:Y:S01]  /*3110*/  FMNMX.FTZ R20, R31, R20, !PT ;  /* 0x000000141f147209 */ /* 0x000fe20007810000 */
[----:B------:R-:W-:Y:S01]  /*3120*/  UMOV UR15, 0x40000040 ;  /* 0x40000040000f7882 */ /* 0x000fe20000000000 */
[----:B------:R-:W-:Y:S01]  /*3130*/  UMOV UR19, 0x40000040 ;  /* 0x4000004000137882 */ /* 0x000fe20000000000 */
[----:B------:R-:W3:Y:S01]  /*3140*/  MUFU.TANH R35, R35 ;  /* 0x0000002300237308 */ /* 0x000ee20000002400 */
[----:B------:R-:W-:-:S04]  /*3150*/  UIMAD UR14, UR38, 0xc00, UR7 ;  /* 0x00000c00260e78a4 */ /* 0x000fc8000f8e0207 */
[----:B------:R-:W-:-:S03]  /*3160*/  UIADD3 UR18, UR14, 0x80, URZ ;  /* 0x000000800e127890 */ /* 0x000fc6000fffe03f */
[----:B------:R4:W5:Y:S01]  /*3170*/  MUFU.TANH R76, R33 ;  /* 0x00000021004c7308 */ /* 0x0009620000002400 */
[----:B--2---:R-:W-:Y:S01]  /*3180*/  FSEL R32, R34, -INF , P5 ;  /* 0xff80000022207808 */ /* 0x004fe20002800000 */
[----:B-1----:R-:W-:-:S06]  /*3190*/  UPRMT UR4, UR5, 0x654, UR4 ;  /* 0x0000065405047896 */ /* 0x002fcc0008000004 */
[----:B------:R-:W-:Y:S01]  /*31a0*/  MUFU.TANH R77, R36 ;  /* 0x00000024004d7308 */ /* 0x000fe20000002400 */
[----:B----4-:R-:W-:Y:S02]  /*31b0*/  FSEL R33, R75, -INF , P5 ;  /* 0xff8000004b217808 */ /* 0x010fe40002800000 */
[----:B---3--:R-:W-:Y:S02]  /*31c0*/  FSEL R34, R35, -INF , P4 ;  /* 0xff80000023227808 */ /* 0x008fe40002000000 */
[----:B------:R-:W-:Y:S02]  /*31d0*/  FMNMX.FTZ R20, R33, R20, !PT ;  /* 0x0000001421147209 */ /* 0x000fe40007810000 */
[----:B------:R-:W-:Y:S01]  /*31e0*/  ISETP.GT.AND P5, PT, R152, 0x21, PT ;  /* 0x000000219800780c */ /* 0x000fe20003fa4270 */
[----:B------:R-:W1:Y:S01]  /*31f0*/  MUFU.TANH R38, R38 ;  /* 0x0000002600267308 */ /* 0x000e620000002400 */
[----:B-----5:R-:W-:Y:S01]  /*3200*/  FSEL R35, R76, -INF , P4 ;  /* 0xff8000004c237808 */ /* 0x020fe20002000000 */
[----:B------:R-:W-:Y:S01]  /*3210*/  SYNCS.ARRIVE.TRANS64.RED.A1T0 RZ, [UR4], RZ ;  /* 0x000000ffffff79a7 */ /* 0x000fe20008100404 */
[----:B------:R-:W-:Y:S01]  /*3220*/  ISETP.GT.AND P4, PT, R152, 0x28, PT ;  /* 0x000000289800780c */ /* 0x000fe20003f84270 */
[----:B------:R-:W-:Y:S01]  /*3230*/  UIADD3 UR4, UR14, 0x100, URZ ;  /* 0x000001000e047890 */ /* 0x000fe2000fffe03f */
[----:B------:R-:W-:-:S03]  /*3240*/  FMNMX.FTZ R20, R35, R20, !PT ;  /* 0x0000001423147209 */ /* 0x000fc60007810000 */
[----:B------:R-:W2:Y:S08]  /*3250*/  MUFU.TANH R39, R39 ;  /* 0x0000002700277308 */ /* 0x000eb00000002400 */
[----:B------:R3:W4:Y:S01]  /*3260*/  MUFU.TANH R78, R37 ;  /* 0x00000025004e7308 */ /* 0x0007220000002400 */
[----:B-1----:R-:W-:-:S07]  /*3270*/  FSEL R36, R38, -INF , P1 ;  /* 0xff80000026247808 */ /* 0x002fce0000800000 */
[----:B------:R-:W-:Y:S01]  /*3280*/  MUFU.TANH R79, R40 ;  /* 0x00000028004f7308 */ /* 0x000fe20000002400 */
[----:B---3--:R-:W-:Y:S02]  /*3290*/  FSEL R37, R77, -INF , P1 ;  /* 0xff8000004d257808 */ /* 0x008fe40000800000 */
[----:B--2---:R-:W-:Y:S02]  /*32a0*/  FSEL R38, R39, -INF , P2 ;  /* 0xff80000027267808 */ /* 0x004fe40001000000 */
[----:B------:R-:W-:Y:S02]  /*32b0*/  FMNMX.FTZ R20, R37, R20, !PT ;  /* 0x0000001425147209 */ /* 0x000fe40007810000 */
[----:B------:R-:W-:Y:S01]  /*32c0*/  ISETP.GT.AND P1, PT, R152, 0x29, PT ;  /* 0x000000299800780c */ /* 0x000fe20003f24270 */
[----:B------:R-:W1:Y:S01]  /*32d0*/  MUFU.TANH R42, R42 ;  /* 0x0000002a002a7308 */ /* 0x000e620000002400 */
[----:B----4-:R-:W-:Y:S02]  /*32e0*/  FSEL R39, R78, -INF , P2 ;  /* 0xff8000004e277808 */ /* 0x010fe40001000000 */
[----:B------:R-:W-:-:S02]  /*32f0*/  ISETP.GT.AND P2, PT, R152, 0x30, PT ;  /* 0x000000309800780c */ /* 0x000fc40003f44270 */
        /* <DEDUP_REMOVED lines=14> */
[----:B------:R-:W3:Y:S01]  /*33e0*/  MUFU.TANH R49, R49 ;  /* 0x0000003100317308 */ /* 0x000ee20000002400 */
[----:B-1----:R-:W-:-:S07]  /*33f0*/  FSEL R45, R45, -INF , P1 ;  /* 0xff8000002d2d7808 */ /* 0x002fce0000800000 */
[----:B------:R-:W1:Y:S01]  /*3400*/  MUFU.TANH R46, R46 ;  /* 0x0000002e002e7308 */ /* 0x000e620000002400 */
[----:B--2---:R-:W-:-:S07]  /*3410*/  FSEL R182, R48, -INF , P2 ;  /* 0xff80000030b67808 */ /* 0x004fce0001000000 */
[----:B------:R2:W4:Y:S01]  /*3420*/  MUFU.TANH R163, R47 ;  /* 0x0000002f00a37308 */ /* 0x0005220000002400 */
[----:B---3--:R-:W-:-:S07]  /*3430*/  FSEL R181, R49, -INF , P3 ;  /* 0xff80000031b57808 */ /* 0x008fce0001800000 */
[----:B------:R-:W3:Y:S01]  /*3440*/  MUFU.TANH R52, R52 ;  /* 0x0000003400347308 */ /* 0x000ee20000002400 */
[----:B--2---:R-:W-:Y:S02]  /*3450*/  FSEL R47, R44, -INF , P4 ;  /* 0xff8000002c2f7808 */ /* 0x004fe40002000000 */
[----:B-1----:R-:W-:Y:S02]  /*3460*/  FSEL R183, R46, -INF , P4 ;  /* 0xff8000002eb77808 */ /* 0x002fe40002000000 */
[----:B------:R-:W-:Y:S02]  /*3470*/  FMNMX.FTZ R20, R47, R20, !PT ;  /* 0x000000142f147209 */ /* 0x000fe40007810000 */
[----:B------:R-:W-:Y:S01]  /*3480*/  ISETP.GT.AND P4, PT, R152, 0x39, PT ;  /* 0x000000399800780c */ /* 0x000fe20003f84270 */
[----:B------:R-:W1:Y:S01]  /*3490*/  MUFU.TANH R53, R53 ;  /* 0x0000003500357308 */ /* 0x000e620000002400 */
        /* <DEDUP_REMOVED lines=9> */
[----:B-1----:R-:W-:Y:S02]  /*3530*/  FSEL R180, R53, -INF , P4 ;  /* 0xff80000035b47808 */ /* 0x002fe40002000000 */
[----:B------:R-:W-:Y:S02]  /*3540*/  FMNMX.FTZ R21, R24, R26, !PT ;  /* 0x0000001a18157209 */ /* 0x000fe40007810000 */
[----:B------:R-:W-:Y:S02]  /*3550*/  FMNMX.FTZ R49, R180, R49, !PT ;  /* 0x00000031b4317209 */ /* 0x000fe40007810000 */
[----:B------:R-:W-:Y:S01]  /*3560*/  FMNMX.FTZ R21, R28, R21, !PT ;  /* 0x000000151c157209 */ /* 0x000fe20007810000 */
[----:B------:R-:W1:Y:S01]  /*3570*/  MUFU.TANH R51, R51 ;  /* 0x0000003300337308 */ /* 0x000e620000002400 */
[----:B--2---:R-:W-:-:S02]  /*3580*/  FSEL R177, R50, -INF , P2 ;  /* 0xff80000032b17808 */ /* 0x004fc40001000000 */
[----:B------:R-:W-:Y:S02]  /*3590*/  ISETP.GT.AND P2, PT, R152, 0x41, PT ;  /* 0x000000419800780c */ /* 0x000fe40003f44270 */
[----:B------:R-:W-:-:S03]  /*35a0*/  FMNMX.FTZ R21, R30, R21, !PT ;  /* 0x000000151e157209 */ /* 0x000fc60007810000 */
[----:B------:R-:W2:Y:S01]  /*35b0*/  MUFU.TANH R57, R57 ;  /* 0x0000003900397308 */ /* 0x000ea20000002400 */
[----:B---3--:R-:W-:Y:S02]  /*35c0*/  FSEL R172, R56, -INF , P1 ;  /* 0xff80000038ac7808 */ /* 0x008fe40000800000 */
[----:B------:R-:W-:Y:S02]  /*35d0*/  FMNMX.FTZ R21, R32, R21, !PT ;  /* 0x0000001520157209 */ /* 0x000fe40007810000 */
        /* <DEDUP_REMOVED lines=12> */
[----:B------:R-:W-:Y:S02]  /*36a0*/  FMNMX.FTZ R44, R170, R49, !PT ;  /* 0x00000031aa2c7209 */ /* 0x000fe40007810000 */
[----:B------:R-:W-:Y:S01]  /*36b0*/  FMNMX.FTZ R49, R34, R21, !PT ;  /* 0x0000001522317209 */ /* 0x000fe20007810000 */
[----:B------:R-:W1:Y:S01]  /*36c0*/  MUFU.TANH R64, R64 ;  /* 0x0000004000407308 */ /* 0x000e620000002400 */
[----:B--2---:R-:W-:Y:S02]  /*36d0*/  FSEL R167, R61, -INF , P5 ;  /* 0xff8000003da77808 */ /* 0x004fe40002800000 */
[----:B------:R-:W-:Y:S02]  /*36e0*/  FMNMX.FTZ R49, R36, R49, !PT ;  /* 0x0000003124317209 */ /* 0x000fe40007810000 */
[----:B------:R-:W-:Y:S02]  /*36f0*/  FMNMX.FTZ R51, R167, R44, !PT ;  /* 0x0000002ca7337209 */ /* 0x000fe40007810000 */
[----:B------:R-:W-:Y:S01]  /*3700*/  FMNMX.FTZ R49, R38, R49, !PT ;  /* 0x0000003126317209 */ /* 0x000fe20007810000 */
[----:B------:R-:W2:Y:S01]  /*3710*/  MUFU.TANH R58, R58 ;  /* 0x0000003a003a7308 */ /* 0x000ea20000002400 */
[----:B---3--:R-:W-:-:S02]  /*3720*/  FSEL R178, R55, -INF , P4 ;  /* 0xff80000037b27808 */ /* 0x008fc40002000000 */
[----:B------:R-:W-:Y:S02]  /*3730*/  ISETP.GT.AND P4, PT, R152, 0x51, PT ;  /* 0x000000519800780c */ /* 0x000fe40003f84270 */
[----:B------:R-:W-:-:S03]  /*3740*/  FMNMX.FTZ R49, R40, R49, !PT ;  /* 0x0000003128317209 */ /* 0x000fc60007810000 */
        /* <DEDUP_REMOVED lines=10> */
[----:B-1----:R-:W-:-:S04]  /*37f0*/  FSEL R173, R68, -INF , P1 ;  /* 0xff80000044ad7808 */ /* 0x002fc80000800000 */
[----:B------:R-:W-:Y:S02]  /*3800*/  FMNMX.FTZ R51, R173, R44, !PT ;  /* 0x0000002cad337209 */ /* 0x000fe40007810000 */
[----:B------:R-:W-:Y:S01]  /*3810*/  FMNMX.FTZ R44, R42, R49, !PT ;  /* 0x000000312a2c7209 */ /* 0x000fe20007810000 */
[----:B------:R-:W1:Y:S01]  /*3820*/  MUFU.TANH R63, R63 ;  /* 0x0000003f003f7308 */ /* 0x000e620000002400 */
[----:B--2---:R-:W-:Y:S02]  /*3830*/  FSEL R169, R59, -INF , P2 ;  /* 0xff8000003ba97808 */ /* 0x004fe40001000000 */
[----:B------:R-:W-:Y:S02]  /*3840*/  FMNMX.FTZ R44, R183, R44, !PT ;  /* 0x0000002cb72c7209 */ /* 0x000fe40007810000 */
[----:B------:R-:W-:Y:S02]  /*3850*/  ISETP.GT.AND P2, PT, R152, 0x59, PT ;  /* 0x000000599800780c */ /* 0x000fe40003f44270 */
[----:B------:R-:W-:Y:S01]  /*3860*/  FMNMX.FTZ R44, R163, R44, !PT ;  /* 0x0000002ca32c7209 */ /* 0x000fe20007810000 */
[----:B------:R-:W2:Y:S01]  /*3870*/  MUFU.TANH R66, R66 ;  /* 0x0000004200427308 */ /* 0x000ea20000002400 */
[----:B---3--:R-:W-:-:S02]  /*3880*/  FSEL R184, R62, -INF , P3 ;  /* 0xff8000003eb87808 */ /* 0x008fc40001800000 */
[----:B------:R-:W-:-:S04]  /*3890*/  FMNMX.FTZ R44, R177, R44, !PT ;  /* 0x0000002cb12c7209 */ /* 0x000fc80007810000 */
[----:B------:R-:W-:Y:S01]  /*38a0*/  FMNMX.FTZ R44, R175, R44, !PT ;  /* 0x0000002caf2c7209 */ /* 0x000fe20007810000 */
[----:B------:R-:W3:Y:S01]  /*38b0*/  MUFU.TANH R67, R67 ;  /* 0x0000004300437308 */ /* 0x000ee20000002400 */
[----:B-1----:R-:W-:Y:S02]  /*38c0*/  FSEL R185, R63, -INF , P5 ;  /* 0xff8000003fb97808 */ /* 0x002fe40002800000 */
[----:B------:R-:W-:-:S04]  /*38d0*/  FMNMX.FTZ R49, R179, R44, !PT ;  /* 0x0000002cb3317209 */ /* 0x000fc80007810000 */
[----:B------:R-:W-:Y:S01]  /*38e0*/  FMNMX.FTZ R49, R178, R49, !PT ;  /* 0x00000031b2317209 */ /* 0x000fe20007810000 */
[----:B------:R-:W1:Y:S01]  /*38f0*/  MUFU.TANH R69, R69 ;  /* 0x0000004500457308 */ /* 0x000e620000002400 */
[----:B--2---:R-:W-:Y:S02]  /*3900*/  FSEL R186, R66, -INF , P6 ;  /* 0xff80000042ba7808 */ /* 0x004fe40003000000 */
[----:B------:R-:W-:-:S04]  /*3910*/  FMNMX.FTZ R44, R166, R49, !PT ;  /* 0x00000031a62c7209 */ /* 0x000fc80007810000 */
[----:B------:R-:W-:Y:S01]  /*3920*/  FMNMX.FTZ R49, R169, R44, !PT ;  /* 0x0000002ca9317209 */ /* 0x000fe20007810000 */
        /* <DEDUP_REMOVED lines=8> */
[----:B------:R-:W-:Y:S02]  /*39b0*/  FMNMX.FTZ R49, R187, R44, !PT ;  /* 0x0000002cbb317209 */ /* 0x000fe40007810000 */
[----:B--2---:R-:W-:Y:S01]  /*39c0*/  FSEL R188, R70, -INF , P1 ;  /* 0xff80000046bc7808 */ /* 0x004fe20000800000 */
[----:B------:R-:W1:Y:S03]  /*39d0*/  SHFL.BFLY PT, R46, R51, 0x2, 0x1f ;  /* 0x0c401f00332e7f89 */ /* 0x000e6600000e0000 */
[----:B------:R-:W-:-:S02]  /*39e0*/  FMNMX.FTZ R44, R188, R49, !PT ;  /* 0x00000031bc2c7209 */ /* 0x000fc40007810000 */
[----:B---3--:R-:W-:-:S04]  /*39f0*/  FSEL R189, R71, -INF , P2 ;  /* 0xff80000047bd7808 */ /* 0x008fc80001000000 */
        /* <DEDUP_REMOVED lines=50> */
[----:B------:R2:W4:Y:S01]  /*3d20*/  MUFU.EX2 R153, R26 ;  /* 0x0000001a00997308 */ /* 0x0005220000000800 */
[--C-:B------:R-:W-:Y:S01]  /*3d30*/  FFMA.FTZ R188, R188, UR10, -R191.reuse ;  /* 0x0000000abcbc7c23 */ /* 0x100fe200080108bf */
[----:B------:R-:W-:Y:S01]  /*3d40*/  FFMA.FTZ R189, R189, UR10, -R191 ;  /* 0x0000000abdbd7c23 */ /* 0x000fe200080108bf */
[----:B------:R-:W-:-:S05]  /*3d50*/  FFMA.FTZ R168, R168, UR10, -R190 ;  /* 0x0000000aa8a87c23 */ /* 0x000fca00080108be */
[----:B------:R3:W-:Y:S01]  /*3d60*/  MUFU.EX2 R154, R31 ;  /* 0x0000001f009a7308 */ /* 0x0007e20000000800 */
[----:B--2---:R-:W-:Y:S01]  /*3d70*/  FADD.FTZ R26, R25, R152 ;  /* 0x00000098191a7221 */ /* 0x004fe20000010000 */
[----:B------:R-:W-:-:S06]  /*3d80*/  F2FP.BF16.F32.PACK_AB R152, R152, R25 ;  /* 0x000000199898723e */ /* 0x000fcc00000010ff */
[----:B------:R-:W2:Y:S01]  /*3d90*/  MUFU.EX2 R28, R28 ;  /* 0x0000001c001c7308 */ /* 0x000ea20000000800 */
[----:B---3--:R-:W-:Y:S01]  /*3da0*/  FADD.FTZ R31, R29, R26 ;  /* 0x0000001a1d1f7221 */ /* 0x008fe20000010000 */
[----:B----4-:R-:W-:Y:S01]  /*3db0*/  FADD.FTZ R27, R24, R153 ;  /* 0x00000099181b7221 */ /* 0x010fe20000010000 */
[----:B------:R-:W-:-:S05]  /*3dc0*/  F2FP.BF16.F32.PACK_AB R153, R153, R24 ;  /* 0x000000189999723e */ /* 0x000fca00000010ff */
[----:B------:R-:W3:Y:S08]  /*3dd0*/  MUFU.EX2 R33, R33 ;  /* 0x0000002100217308 */ /* 0x000ef00000000800 */
[----:B------:R4:W5:Y:S01]  /*3de0*/  MUFU.EX2 R155, R30 ;  /* 0x0000001e009b7308 */ /* 0x0009620000000800 */
[----:B--2---:R-:W-:-:S07]  /*3df0*/  FADD.FTZ R26, R28, R27 ;  /* 0x0000001b1c1a7221 */ /* 0x004fce0000010000 */
[----:B------:R-:W2:Y:S01]  /*3e00*/  MUFU.EX2 R156, R35 ;  /* 0x00000023009c7308 */ /* 0x000ea20000000800 */
[C---:B----4-:R-:W-:Y:S01]  /*3e10*/  FADD.FTZ R30, R154.reuse, R31 ;  /* 0x0000001f9a1e7221 */ /* 0x050fe20000010000 */
[----:B------:R-:W-:-:S03]  /*3e20*/  F2FP.BF16.F32.PACK_AB R154, R154, R29 ;  /* 0x0000001d9a9a723e */ /* 0x000fc600000010ff */
[----:B---3--:R-:W-:-:S03]  /*3e30*/  FADD.FTZ R27, R33, R30 ;  /* 0x0000001e211b7221 */ /* 0x008fc60000010000 */
[----:B------:R-:W3:Y:S01]  /*3e40*/  MUFU.EX2 R32, R32 ;  /* 0x0000002000207308 */ /* 0x000ee20000000800 */
[C---:B-----5:R-:W-:Y:S01]  /*3e50*/  FADD.FTZ R25, R155.reuse, R26 ;  /* 0x0000001a9b197221 */ /* 0x060fe20000010000 */
[----:B------:R-:W-:-:S06]  /*3e60*/  F2FP.BF16.F32.PACK_AB R155, R155, R28 ;  /* 0x0000001c9b9b723e */ /* 0x000fcc00000010ff */
[----:B------:R-:W4:Y:S01]  /*3e70*/  MUFU.EX2 R37, R37 ;  /* 0x0000002500257308 */ /* 0x000f220000000800 */
[C---:B--2---:R-:W-:Y:S01]  /*3e80*/  FADD.FTZ R26, R156.reuse, R27 ;  /* 0x0000001b9c1a7221 */ /* 0x044fe20000010000 */
[----:B------:R-:W-:-:S06]  /*3e90*/  F2FP.BF16.F32.PACK_AB R156, R156, R33 ;  /* 0x000000219c9c723e */ /* 0x000fcc00000010ff */
[----:B------:R-:W2:Y:S01]  /*3ea0*/  MUFU.EX2 R157, R34 ;  /* 0x00000022009d7308 */ /* 0x000ea20000000800 */
[----:B---3--:R-:W-:-:S07]  /*3eb0*/  FADD.FTZ R24, R32, R25 ;  /* 0x0000001920187221 */ /* 0x008fce0000010000 */
[----:B------:R-:W3:Y:S01]  /*3ec0*/  MUFU.EX2 R158, R39 ;  /* 0x00000027009e7308 */ /* 0x000ee20000000800 */
[----:B----4-:R-:W-:-:S07]  /*3ed0*/  FADD.FTZ R27, R37, R26 ;  /* 0x0000001a251b7221 */ /* 0x010fce0000010000 */
[----:B------:R-:W4:Y:S01]  /*3ee0*/  MUFU.EX2 R36, R36 ;  /* 0x0000002400247308 */ /* 0x000f220000000800 */
[C---:B--2---:R-:W-:Y:S01]  /*3ef0*/  FADD.FTZ R25, R157.reuse, R24 ;  /* 0x000000189d197221 */ /* 0x044fe20000010000 */
[----:B------:R-:W-:-:S06]  /*3f00*/  F2FP.BF16.F32.PACK_AB R157, R157, R32 ;  /* 0x000000209d9d723e */ /* 0x000fcc00000010ff */
[----:B------:R-:W2:Y:S01]  /*3f10*/  MUFU.EX2 R41, R41 ;  /* 0x0000002900297308 */ /* 0x000ea20000000800 */
[C---:B---3--:R-:W-:Y:S01]  /*3f20*/  FADD.FTZ R26, R158.reuse, R27 ;  /* 0x0000001b9e1a7221 */ /* 0x048fe20000010000 */
[----:B------:R-:W-:-:S06]  /*3f30*/  F2FP.BF16.F32.PACK_AB R158, R158, R37 ;  /* 0x000000259e9e723e */ /* 0x000fcc00000010ff */
[----:B------:R-:W3:Y:S01]  /*3f40*/  MUFU.EX2 R159, R38 ;  /* 0x00000026009f7308 */ /* 0x000ee20000000800 */
[----:B----4-:R-:W-:-:S07]  /*3f50*/  FADD.FTZ R24, R36, R25 ;  /* 0x0000001924187221 */ /* 0x010fce0000010000 */
[----:B------:R-:W4:Y:S01]  /*3f60*/  MUFU.EX2 R160, R43 ;  /* 0x0000002b00a07308 */ /* 0x000f220000000800 */
[----:B--2---:R-:W-:-:S07]  /*3f70*/  FADD.FTZ R27, R41, R26 ;  /* 0x0000001a291b7221 */ /* 0x004fce0000010000 */
[----:B------:R-:W2:Y:S01]  /*3f80*/  MUFU.EX2 R40, R40 ;  /* 0x0000002800287308 */ /* 0x000ea20000000800 */
[C---:B---3--:R-:W-:Y:S01]  /*3f90*/  FADD.FTZ R25, R159.reuse, R24 ;  /* 0x000000189f197221 */ /* 0x048fe20000010000 */
[----:B------:R-:W-:-:S06]  /*3fa0*/  F2FP.BF16.F32.PACK_AB R159, R159, R36 ;  /* 0x000000249f9f723e */ /* 0x000fcc00000010ff */
[----:B------:R-:W3:Y:S01]  /*3fb0*/  MUFU.EX2 R47, R47 ;  /* 0x0000002f002f7308 */ /* 0x000ee20000000800 */
[C---:B----4-:R-:W-:Y:S01]  /*3fc0*/  FADD.FTZ R26, R160.reuse, R27 ;  /* 0x0000001ba01a7221 */ /* 0x050fe20000010000 */
[----:B------:R-:W-:-:S06]  /*3fd0*/  F2FP.BF16.F32.PACK_AB R160, R160, R41 ;  /* 0x00000029a0a0723e */ /* 0x000fcc00000010ff */
[----:B------:R-:W4:Y:S01]  /*3fe0*/  MUFU.EX2 R161, R42 ;  /* 0x0000002a00a17308 */ /* 0x000f220000000800 */
[----:B--2---:R-:W-:-:S07]  /*3ff0*/  FADD.FTZ R24, R40, R25 ;  /* 0x0000001928187221 */ /* 0x004fce0000010000 */
[----:B------:R-:W2:Y:S01]  /*4000*/  MUFU.EX2 R162, R45 ;  /* 0x0000002d00a27308 */ /* 0x000ea20000000800 */
[----:B---3--:R-:W-:-:S07]  /*4010*/  FADD.FTZ R25, R47, R26 ;  /* 0x0000001a2f197221 */ /* 0x008fce0000010000 */
[----:B------:R-:W-:Y:S01]  /*4020*/  MUFU.EX2 R20, R20 ;  /* 0x0000001400147308 */ /* 0x000fe20000000800 */
[C---:B----4-:R-:W-:Y:S01]  /*4030*/  FADD.FTZ R193, R161.reuse, R24 ;  /* 0x00000018a1c17221 */ /* 0x050fe20000010000 */
[----:B------:R-:W-:-:S06]  /*4040*/  F2FP.BF16.F32.PACK_AB R161, R161, R40 ;  /* 0x00000028a1a1723e */ /* 0x000fcc00000010ff */
[----:B------:R-:W-:Y:S01]  /*4050*/  MUFU.EX2 R166, R166 ;  /* 0x000000a600a67308 */ /* 0x000fe20000000800 */
[C---:B--2---:R-:W-:Y:S01]  /*4060*/  FADD.FTZ R192, R162.reuse, R25 ;  /* 0x00000019a2c07221 */ /* 0x044fe20000010000 */
[----:B------:R-:W-:Y:S02]  /*4070*/  F2FP.BF16.F32.PACK_AB R162, R162, R47 ;  /* 0x0000002fa2a2723e */ /* 0x000fe400000010ff */
[----:B-1----:R-:W-:-:S04]  /*4080*/  WARPGROUP.ARRIVE ;  /* 0x00000000000079c5 */ /* 0x002fc80000000000 */
[----:B------:R-:W-:Y:S02]  /*4090*/  MUFU.EX2 R21, R21 ;  /* 0x0000001500157308 */ /* 0x000fe40000000800 */
[----:B------:R-:W-:Y:S01]  /*40a0*/  HGMMA.64x256x16.F32.BF16 R24, R152, gdesc[UR12].tnspB, RZ, !UPT, gsb0 ;  /* 0x43e0000c98187df0 */ /* 0x000fe2000c0018ff */
[----:B------:R-:W-:-:S05]  /*40b0*/  UMOV UR15, 0x40000040 ;  /* 0x40000040000f7882 */ /* 0x000fca0000000000 */
[----:B------:R-:W-:Y:S08]  /*40c0*/  MUFU.EX2 R173, R173 ;  /* 0x000000ad00ad7308 */ /* 0x000ff00000000800 */
[----:B------:R-:W-:Y:S08]  /*40d0*/  MUFU.EX2 R174, R174 ;  /* 0x000000ae00ae7308 */ /* 0x000ff00000000800 */
[----:B------:R-:W-:Y:S08]  /*40e0*/  MUFU.EX2 R186, R186 ;  /* 0x000000ba00ba7308 */ /* 0x000ff00000000800 */
[----:B------:R-:W-:Y:S08]  /*40f0*/  MUFU.EX2 R187, R187 ;  /* 0x000000bb00bb7308 */ /* 0x000ff00000000800 */
[----:B------:R-:W-:Y:S08]  /*4100*/  MUFU.EX2 R188, R188 ;  /* 0x000000bc00bc7308 */ /* 0x000ff00000000800 */
[----:B------:R-:W-:Y:S01]  /*4110*/  MUFU.EX2 R189, R189 ;  /* 0x000000bd00bd7308 */ /* 0x000fe20000000800 */
[----:B------:R-:W-:-:S02]  /*4120*/  WARPGROUP.DEPBAR.LE gsb0, 0x0 ;  /* 0x00008000000079c5 */ /* 0x000fc40000010000 */
[----:B------:R-:W-:Y:S01]  /*4130*/  WARPGROUP.ARRIVE ;  /* 0x00000000000079c5 */ /* 0x000fe20000000000 */
[----:B------:R-:W-:Y:S01]  /*4140*/  FFMA.FTZ R152, R163, UR10, -R191 ;  /* 0x0000000aa3987c23 */ /* 0x000fe200080108bf */
[----:B------:R-:W-:-:S03]  /*4150*/  FFMA.FTZ R153, R182, UR10, -R190 ;  /* 0x0000000ab6997c23 */ /* 0x000fc600080108be */
[----:B------:R-:W1:Y:S01]  /*4160*/  MUFU.EX2 R163, R183 ;  /* 0x000000b700a37308 */ /* 0x000e620000000800 */
[----:B------:R-:W-:Y:S01]  /*4170*/  FFMA.FTZ R154, R181, UR10, -R190 ;  /* 0x0000000ab59a7c23 */ /* 0x000fe200080108be */
[----:B------:R-:W-:Y:S01]  /*4180*/  FFMA.FTZ R155, R177, UR10, -R191 ;  /* 0x0000000ab19b7c23 */ /* 0x000fe200080108bf */
[----:B------:R-:W-:Y:S01]  /*4190*/  HGMMA.64x256x16.F32.BF16 R24, R156, gdesc[UR16].tnspB, R24, gsb0 ;  /* 0x43e000109c187df0 */ /* 0x000fe20008001818 */
[----:B------:R-:W-:Y:S01]  /*41a0*/  UMOV UR18, UR4 ;  /* 0x0000000400127c82 */ /* 0x000fe20008000000 */
[----:B------:R-:W-:Y:S01]  /*41b0*/  UMOV UR19, 0x40000040 ;  /* 0x4000004000137882 */ /* 0x000fe20000000000 */
[----:B------:R-:W-:Y:S02]  /*41c0*/  UIADD3 UR4, UR14, 0x180, URZ ;  /* 0x000001800e047890 */ /* 0x000fe4000fffe03f */
[----:B------:R-:W2:Y:S08]  /*41d0*/  MUFU.EX2 R152, R152 ;  /* 0x0000009800987308 */ /* 0x000eb00000000800 */
[----:B------:R-:W-:Y:S01]  /*41e0*/  MUFU.EX2 R153, R153 ;  /* 0x0000009900997308 */ /* 0x000fe20000000800 */
[----:B-1----:R-:W-:-:S07]  /*41f0*/  FADD.FTZ R193, R163, R193 ;  /* 0x000000c1a3c17221 */ /* 0x002fce0000010000 */
[----:B------:R-:W1:Y:S01]  /*4200*/  MUFU.EX2 R154, R154 ;  /* 0x0000009a009a7308 */ /* 0x000e620000000800 */
[C---:B--2---:R-:W-:Y:S01]  /*4210*/  F2FP.BF16.F32.PACK_AB R163, R152.reuse, R163 ;  /* 0x000000a398a3723e */ /* 0x044fe200000010ff */
[----:B------:R-:W-:-:S06]  /*4220*/  FADD.FTZ R193, R152, R193 ;  /* 0x000000c198c17221 */ /* 0x000fcc0000010000 */
[----:B------:R-:W2:Y:S01]  /*4230*/  MUFU.EX2 R155, R155 ;  /* 0x0000009b009b7308 */ /* 0x000ea20000000800 */
[----:B-1----:R-:W-:Y:S01]  /*4240*/  F2FP.BF16.F32.PACK_AB R152, R154, R153 ;  /* 0x000000999a98723e */ /* 0x002fe200000010ff */
[----:B--2---:R-:W-:Y:S01]  /*4250*/  FADD.FTZ R193, R155, R193 ;  /* 0x000000c19bc17221 */ /* 0x004fe20000010000 */
[----:B------:R-:W-:Y:S02]  /*4260*/  WARPGROUP.DEPBAR.LE gsb0, 0x0 ;  /* 0x00008000000079c5 */ /* 0x000fe40000010000 */
[----:B------:R-:W-:Y:S01]  /*4270*/  WARPGROUP.ARRIVE ;  /* 0x00000000000079c5 */ /* 0x000fe20000000000 */
[--C-:B------:R-:W-:Y:S01]  /*4280*/  FFMA.FTZ R158, R175, UR10, -R191.reuse ;  /* 0x0000000aaf9e7c23 */ /* 0x100fe200080108bf */
[--C-:B------:R-:W-:Y:S01]  /*4290*/  FFMA.FTZ R156, R176, UR10, -R190.reuse ;  /* 0x0000000ab09c7c23 */ /* 0x100fe200080108be */
[----:B------:R-:W-:Y:S01]  /*42a0*/  FFMA.FTZ R157, R180, UR10, -R190 ;  /* 0x0000000ab49d7c23 */ /* 0x000fe200080108be */
[----:B------:R-:W-:Y:S02]  /*42b0*/  FFMA.FTZ R159, R179, UR10, -R191 ;  /* 0x0000000ab39f7c23 */ /* 0x000fe400080108bf */
[----:B------:R-:W-:Y:S01]  /*42c0*/  HGMMA.64x256x16.F32.BF16 R24, R160, gdesc[UR16].tnspB, R24, gsb0 ;  /* 0x43e00010a0187df0 */ /* 0x000fe20008001818 */
[----:B------:R-:W1:Y:S01]  /*42d0*/  MUFU.EX2 R158, R158 ;  /* 0x0000009e009e7308 */ /* 0x000e620000000800 */
[----:B------:R-:W-:Y:S01]  /*42e0*/  UMOV UR18, UR4 ;  /* 0x0000000400127c82 */ /* 0x000fe20008000000 */
[----:B------:R-:W-:Y:S01]  /*42f0*/  UMOV UR19, 0x40000040 ;  /* 0x4000004000137882 */ /* 0x000fe20000000000 */
[----:B------:R-:W-:-:S02]  /*4300*/  UIADD3 UR4, UR14, 0x200, URZ ;  /* 0x000002000e047890 */ /* 0x000fc4000fffe03f */
[----:B------:R-:W-:-:S03]  /*4310*/  UIADD3 UR14, UR14, 0x280, URZ ;  /* 0x000002800e0e7890 */ /* 0x000fc6000fffe03f */
[----:B------:R-:W-:Y:S08]  /*4320*/  MUFU.EX2 R156, R156 ;  /* 0x0000009c009c7308 */ /* 0x000ff00000000800 */
[----:B------:R-:W-:Y:S01]  /*4330*/  MUFU.EX2 R157, R157 ;  /* 0x0000009d009d7308 */ /* 0x000fe20000000800 */
[----:B-1----:R-:W-:-:S07]  /*4340*/  FADD.FTZ R193, R158, R193 ;  /* 0x000000c19ec17221 */ /* 0x002fce0000010000 */
[----:B------:R-:W1:Y:S02]  /*4350*/  MUFU.EX2 R159, R159 ;  /* 0x0000009f009f7308 */ /* 0x000e640000000800 */
[----:B-1----:R-:W-:Y:S01]  /*4360*/  FADD.FTZ R193, R159, R193 ;  /* 0x000000c19fc17221 */ /* 0x002fe20000010000 */
[----:B------:R-:W-:Y:S02]  /*4370*/  WARPGROUP.DEPBAR.LE gsb0, 0x0 ;  /* 0x00008000000079c5 */ /* 0x000fe40000010000 */
[----:B------:R-:W-:Y:S01]  /*4380*/  FFMA.FTZ R160, R178, UR10, -R191 ;  /* 0x0000000ab2a07c23 */ /* 0x000fe200080108bf */
[----:B------:R-:W-:Y:S01]  /*4390*/  FADD.FTZ R161, R153, R192 ;  /* 0x000000c099a17221 */ /* 0x000fe20000010000 */
[----:B------:R-:W-:Y:S01]  /*43a0*/  F2FP.BF16.F32.PACK_AB R153, R158, R155 ;  /* 0x0000009b9e99723e */ /* 0x000fe200000010ff */
[--C-:B------:R-:W-:Y:S01]  /*43b0*/  FFMA.FTZ R163, R167, UR10, -R190.reuse ;  /* 0x0000000aa7a37c23 */ /* 0x100fe200080108be */
[----:B------:R-:W-:Y:S01]  /*43c0*/  FFMA.FTZ R162, R170, UR10, -R190 ;  /* 0x0000000aaaa27c23 */ /* 0x000fe200080108be */
[----:B------:R-:W-:Y:S01]  /*43d0*/  FADD.FTZ R161, R154, R161 ;  /* 0x000000a19aa17221 */ /* 0x000fe20000010000 */
[----:B------:R-:W1:Y:S01]  /*43e0*/  MUFU.EX2 R160, R160 ;  /* 0x000000a000a07308 */ /* 0x000e620000000800 */
[----:B------:R-:W-:Y:S01]  /*43f0*/  F2FP.BF16.F32.PACK_AB R154, R157, R156 ;  /* 0x0000009c9d9a723e */ /* 0x000fe200000010ff */
[----:B------:R-:W-:Y:S01]  /*4400*/  FFMA.FTZ R167, R169, UR10, -R191 ;  /* 0x0000000aa9a77c23 */ /* 0x000fe200080108bf */
[----:B------:R-:W-:Y:S01]  /*4410*/  FADD.FTZ R161, R156, R161 ;  /* 0x000000a19ca17221 */ /* 0x000fe20000010000 */
[----:B------:R-:W-:-:S03]  /*4420*/  FFMA.FTZ R156, R185, UR10, -R191 ;  /* 0x0000000ab99c7c23 */ /* 0x000fc600080108bf */
[----:B------:R-:W-:Y:S01]  /*4430*/  FADD.FTZ R161, R157, R161 ;  /* 0x000000a19da17221 */ /* 0x000fe20000010000 */
[----:B------:R-:W-:Y:S08]  /*4440*/  MUFU.EX2 R162, R162 ;  /* 0x000000a200a27308 */ /* 0x000ff00000000800 */
[----:B------:R-:W-:Y:S01]  /*4450*/  MUFU.EX2 R163, R163 ;  /* 0x000000a300a37308 */ /* 0x000fe20000000800 */
[C---:B-1----:R-:W-:Y:S01]  /*4460*/  F2FP.BF16.F32.PACK_AB R155, R160.reuse, R159 ;  /* 0x0000009fa09b723e */ /* 0x042fe200000010ff */
[----:B------:R-:W-:-:S03]  /*4470*/  FADD.FTZ R193, R160, R193 ;  /* 0x000000c1a0c17221 */ /* 0x000fc60000010000 */
[----:B------:R-:W-:Y:S01]  /*4480*/  WARPGROUP.ARRIVE ;  /* 0x00000000000079c5 */ /* 0x000fe20000000000 */
[----:B------:R-:W-:Y:S02]  /*4490*/  FADD.FTZ R193, R166, R193 ;  /* 0x000000c1a6c17221 */ /* 0x000fe40000010000 */
[----:B------:R-:W1:Y:S03]  /*44a0*/  MUFU.EX2 R167, R167 ;  /* 0x000000a700a77308 */ /* 0x000e660000000800 */
[----:B------:R-:W-:Y:S01]  /*44b0*/  HGMMA.64x256x16.F32.BF16 R24, R152, gdesc[UR16].tnspB, R24, gsb0 ;  /* 0x43e0001098187df0 */ /* 0x000fe20008001818 */
[----:B------:R-:W-:Y:S01]  /*44c0*/  UMOV UR18, UR4 ;  /* 0x0000000400127c82 */ /* 0x000fe20008000000 */
[----:B------:R-:W-:-:S03]  /*44d0*/  UMOV UR19, 0x40000040 ;  /* 0x4000004000137882 */ /* 0x000fc60000000000 */
[----:B------:R-:W2:Y:S08]  /*44e0*/  MUFU.EX2 R158, R184 ;  /* 0x000000b8009e7308 */ /* 0x000eb00000000800 */
[----:B------:R-:W3:Y:S01]  /*44f0*/  MUFU.EX2 R156, R156 ;  /* 0x0000009c009c7308 */ /* 0x000ee20000000800 */
[----:B-1----:R-:W-:-:S04]  /*4500*/  FADD.FTZ R193, R167, R193 ;  /* 0x000000c1a7c17221 */ /* 0x002fc80000010000 */
[----:B--2---:R-:W-:Y:S01]  /*4510*/  FADD.FTZ R193, R158, R193 ;  /* 0x000000c19ec17221 */ /* 0x004fe20000010000 */
[----:B------:R-:W-:Y:S02]  /*4520*/  WARPGROUP.DEPBAR.LE gsb0, 0x0 ;  /* 0x00008000000079c5 */ /* 0x000fe40000010000 */
[----:B------:R-:W-:Y:S01]  /*4530*/  FFMA.FTZ R152, R172, UR10, -R190 ;  /* 0x0000000aac987c23 */ /* 0x000fe200080108be */
[----:B------:R-:W-:Y:S02]  /*4540*/  F2FP.BF16.F32.PACK_AB R153, R167, R166 ;  /* 0x000000a6a799723e */ /* 0x000fe400000010ff */
[----:B------:R-:W-:Y:S02]  /*4550*/  F2FP.BF16.F32.PACK_AB R154, R163, R162 ;  /* 0x000000a2a39a723e */ /* 0x000fe400000010ff */
[C---:B---3--:R-:W-:Y:S01]  /*4560*/  F2FP.BF16.F32.PACK_AB R155, R156.reuse, R158 ;  /* 0x0000009e9c9b723e */ /* 0x048fe200000010ff */
[----:B------:R-:W1:Y:S01]  /*4570*/  MUFU.EX2 R152, R152 ;  /* 0x0000009800987308 */ /* 0x000e620000000800 */
[----:B------:R-:W-:-:S04]  /*4580*/  FADD.FTZ R156, R156, R193 ;  /* 0x000000c19c9c7221 */ /* 0x000fc80000010000 */
[----:B------:R-:W-:Y:S01]  /*4590*/  FADD.FTZ R156, R186, R156 ;  /* 0x0000009cba9c7221 */ /* 0x000fe20000010000 */
[----:B-1----:R-:W-:Y:S01]  /*45a0*/  FADD.FTZ R161, R152, R161 ;  /* 0x000000a198a17221 */ /* 0x002fe20000010000 */
[----:B------:R-:W-:-:S03]  /*45b0*/  F2FP.BF16.F32.PACK_AB R152, R20, R152 ;  /* 0x000000981498723e */ /* 0x000fc600000010ff */
[----:B------:R-:W-:Y:S01]  /*45c0*/  FADD.FTZ R161, R20, R161 ;  /* 0x000000a114a17221 */ /* 0x000fe20000010000 */
[----:B------:R-:W-:-:S03]  /*45d0*/  WARPGROUP.ARRIVE ;  /* 0x00000000000079c5 */ /* 0x000fc60000000000 */
[----:B------:R-:W-:-:S03]  /*45e0*/  FADD.FTZ R161, R162, R161 ;  /* 0x000000a1a2a17221 */ /* 0x000fc60000010000 */
[----:B------:R-:W-:Y:S01]  /*45f0*/  HGMMA.64x256x16.F32.BF16 R24, R152, gdesc[UR16].tnspB, R24, gsb0 ;  /* 0x43e0001098187df0 */ /* 0x000fe20008001818 */
[----:B------:R-:W-:Y:S02]  /*4600*/  FADD.FTZ R20, R163, R161 ;  /* 0x000000a1a3147221 */ /* 0x000fe40000010000 */
[----:B------:R-:W-:Y:S02]  /*4610*/  WARPGROUP.DEPBAR.LE gsb0, 0x0 ;  /* 0x00008000000079c5 */ /* 0x000fe40000010000 */
[----:B------:R-:W1:Y:S01]  /*4620*/  MUFU.EX2 R152, R168 ;  /* 0x000000a800987308 */ /* 0x000e620000000800 */
[C---:B------:R-:W-:Y:S01]  /*4630*/  F2FP.BF16.F32.PACK_AB R153, R187.reuse, R186 ;  /* 0x000000babb99723e */ /* 0x040fe200000010ff */
[----:B------:R-:W-:Y:S01]  /*4640*/  FADD.FTZ R187, R187, R156 ;  /* 0x0000009cbbbb7221 */ /* 0x000fe20000010000 */
[----:B------:R-:W-:Y:S02]  /*4650*/  F2FP.BF16.F32.PACK_AB R154, R174, R173 ;  /* 0x000000adae9a723e */ /* 0x000fe400000010ff */
[----:B------:R-:W-:Y:S01]  /*4660*/  F2FP.BF16.F32.PACK_AB R155, R189, R188 ;  /* 0x000000bcbd9b723e */ /* 0x000fe200000010ff */
[----:B------:R-:W-:-:S04]  /*4670*/  FADD.FTZ R188, R188, R187 ;  /* 0x000000bbbcbc7221 */ /* 0x000fc80000010000 */
[----:B------:R-:W-:Y:S01]  /*4680*/  FADD.FTZ R208, R189, R188 ;  /* 0x000000bcbdd07221 */ /* 0x000fe20000010000 */
[----:B-1----:R-:W-:Y:S01]  /*4690*/  FADD.FTZ R20, R152, R20 ;  /* 0x0000001498147221 */ /* 0x002fe20000010000 */
[----:B------:R-:W-:-:S03]  /*46a0*/  F2FP.BF16.F32.PACK_AB R152, R21, R152 ;  /* 0x000000981598723e */ /* 0x000fc600000010ff */
[----:B------:R-:W-:Y:S01]  /*46b0*/  FADD.FTZ R20, R21, R20 ;  /* 0x0000001415147221 */ /* 0x000fe20000010000 */
[----:B------:R-:W-:-:S03]  /*46c0*/  WARPGROUP.ARRIVE ;  /* 0x00000000000079c5 */ /* 0x000fc60000000000 */
[----:B------:R-:W-:-:S04]  /*46d0*/  FADD.FTZ R173, R173, R20 ;  /* 0x00000014adad7221 */ /* 0x000fc80000010000 */
[----:B------:R-:W-:Y:S01]  /*46e0*/  HGMMA.64x256x16.F32.BF16 R24, R152, gdesc[UR12].tnspB, R24, gsb0 ;  /* 0x43e0000c98187df0 */ /* 0x000fe20008001818 */
[----:B------:R-:W-:Y:S02]  /*46f0*/  FADD.FTZ R20, R174, R173 ;  /* 0x000000adae147221 */ /* 0x000fe40000010000 */
[----:B------:R-:W-:Y:S02]  /*4700*/  WARPGROUP.DEPBAR.LE gsb0, 0x0 ;  /* 0x00008000000079c5 */ /* 0x000fe40000010000 */
[----:B------:R-:W-:Y:S05]  /*4710*/  @!P0 BRA `(.L_x_10182) ;  /* 0x0000000000048947 */ /* 0x000fea0003800000 */
[----:B------:R-:W-:Y:S01]  /*4720*/  BPT.TRAP 0x1 ;  /* 0x000000040000795c */ /* 0x000fe20000300000 */
.L_x_10182:
[----:B------:R-:W1:Y:S01]  /*4730*/  S2UR UR4, SR_CgaCtaId ;  /* 0x00000000000479c3 */ /* 0x000e620000008800 */
[----:B------:R-:W-:Y:S01]  /*4740*/  VIADD R21, R164, 0xfffffffe ;  /* 0xfffffffea4157836 */ /* 0x000fe20000000000 */
[----:B------:R-:W-:-:S04]  /*4750*/  UIADD3 UR6, UR6, 0x32460, URZ ;  /* 0x0003246006067890 */ /* 0x000fc8000fffe03f */
[----:B------:R-:W-:Y:S01]  /*4760*/  ISETP.GE.AND P1, PT, R21, R22, PT ;  /* 0x000000161500720c */ /* 0x000fe20003f26270 */
[----:B-1----:R-:W-:-:S09]  /*4770*/  UPRMT UR6, UR4, 0x654, UR6 ;  /* 0x0000065404067896 */ /* 0x002fd20008000006 */
[----:B------:R-:W-:Y:S03]  /*4780*/  SYNCS.ARRIVE.TRANS64.RED.A1T0 RZ, [UR6], RZ ;  /* 0x000000ffffff79a7 */ /* 0x000fe60008100406 */
[----:B------:R-:W-:Y:S05]  /*4790*/  @!P1 BRA `(.L_x_10183) ;  /* 0x0000002800709947 */ /* 0x000fea0003800000 */
[----:B------:R-:W-:Y:S01]  /*47a0*/  R2UR UR4, R21 ;  /* 0x00000000150472ca */ /* 0x000fe200000e0000 */
[----:B------:R-:W-:Y:S02]  /*47b0*/  IMAD.MOV.U32 R21, RZ, RZ, R171 ;  /* 0x000000ffff157224 */ /* 0x000fe400078e00ab */
[----:B------:R-:W-:-:S12]  /*47c0*/  IMAD.MOV.U32 R209, RZ, RZ, R165 ;  /* 0x000000ffffd17224 */ /* 0x000fd800078e00a5 */
.L_x_10194:
[----:B------:R-:W-:Y:S01]  /*47d0*/  UIADD3 UR38, UR38, 0x1, URZ ;  /* 0x0000000126267890 */ /* 0x000fe2000fffe03f */
[----:B------:R-:W-:Y:S01]  /*47e0*/  UMOV UR5, UR4 ;  /* 0x0000000400057c82 */ /* 0x000fe20008000000 */
[----:B------:R-:W-:Y:S01]  /*47f0*/  UIADD3 UR4, UR4, -0x1, URZ ;  /* 0xffffffff04047890 */ /* 0x000fe2000fffe03f */
[----:B------:R-:W-:Y:S01]  /*4800*/  ISETP.LT.AND P1, PT, R22, UR5, PT ;  /* 0x0000000516007c0c */ /* 0x000fe2000bf21270 */
[----:B------:R-:W-:-:S04]  /*4810*/  UISETP.NE.AND UP0, UPT, UR38, 0x2, UPT ;  /* 0x000000022600788c */ /* 0x000fc8000bf05270 */
[----:B------:R-:W-:Y:S02]  /*4820*/  USEL UR6, URZ, 0x1, UP0 ;  /* 0x000000013f067887 */ /* 0x000fe40008000000 */
[----:B------:R-:W-:Y:S02]  /*4830*/  USEL UR38, UR38, URZ, UP0 ;  /* 0x0000003f26267287 */ /* 0x000fe40008000000 */
[----:B------:R-:W-:Y:S01]  /*4840*/  ULOP3.LUT UR39, UR39, UR6, URZ, 0x3c, !UPT ;  /* 0x0000000627277292 */ /* 0x000fe2000f8e3c3f */
[----:B------:R-:W-:Y:S11]  /*4850*/  @!P0 BRA `(.L_x_10184) ;  /* 0x0000000000048947 */ /* 0x000ff60003800000 */
[----:B------:R-:W-:Y:S01]  /*4860*/  BPT.TRAP 0x1 ;  /* 0x000000040000795c */ /* 0x000fe20000300000 */
.L_x_10184:
[----:B------:R-:W1:Y:S01]  /*4870*/  S2UR UR54, SR_CgaCtaId ;  /* 0x00000000003679c3 */ /* 0x000e620000008800 */
[----:B------:R-:W-:Y:S01]  /*4880*/  UMOV UR5, 0x400 ;  /* 0x0000040000057882 */ /* 0x000fe20000000000 */
[----:B0-----:R-:W-:-:S05]  /*4890*/  IMAD.U32 R0, RZ, RZ, UR39 ;  /* 0x00000027ff007e24 */ /* 0x001fca000f8e00ff */
[----:B------:R-:W-:Y:S01]  /*48a0*/  SHF.L.U32 R0, R0, 0x1f, RZ ;  /* 0x0000001f00007819 */ /* 0x000fe200000006ff */
[----:B-1----:R-:W-:-:S04]  /*48b0*/  ULEA UR5, UR54, UR5, 0x18 ;  /* 0x0000000536057291 */ /* 0x002fc8000f8ec03f */
[----:B------:R-:W-:-:S09]  /*48c0*/  ULEA UR5, UR38, UR5, 0x3 ;  /* 0x0000000526057291 */ /* 0x000fd2000f8e183f */
[----:B------:R0:W1:Y:S01]  /*48d0*/  SYNCS.PHASECHK.TRANS64.TRYWAIT P2, [UR5+0x32430], R0 ;  /* 0x03243000ff0075a7 */ /* 0x0000620008040145 */
[----:B------:R-:W-:Y:S05]  /*48e0*/  @!P0 BRA `(.L_x_10185) ;  /* 0x0000000000048947 */ /* 0x000fea0003800000 */
[----:B------:R-:W-:Y:S01]  /*48f0*/  BPT.TRAP 0x1 ;  /* 0x000000040000795c */ /* 0x000fe20000300000 */
.L_x_10185:
[----:B-1----:R-:W-:Y:S05]  /*4900*/  @P2 BRA `(.L_x_10186) ;  /* 0x0000000000082947 */ /* 0x002fea0003800000 */
[----:B------:R-:W1:Y:S02]  /*4910*/  SYNCS.PHASECHK.TRANS64.TRYWAIT P2, [UR5+0x32430], R0 ;  /* 0x03243000ff0075a7 */ /* 0x000e640008040145 */
[----:B-1----:R-:W-:Y:S05]  /*4920*/  @!P2 BRA `(.L_x_10187) ;  /* 0x000000e00058a947 */ /* 0x002fea0003800000 */
.L_x_10186:
[----:B------:R-:W-:Y:S01]  /*4930*/  R2UR UR48, R18 ;  /* 0x00000000123072ca */ /* 0x000fe200000e0000 */
[----:B------:R-:W-:Y:S01]  /*4940*/  UIMAD UR6, UR38, 0x300, UR61 ;  /* 0x00000300260678a4 */ /* 0x000fe2000f8e023d */
[----:B------:R-:W-:Y:S01]  /*4950*/  R2UR UR49, R19 ;  /* 0x00000000133172ca */ /* 0x000fe200000e0000 */
[----:B-1----:R-:W-:Y:S01]  /*4960*/  WARPGROUP.ARRIVE ;  /* 0x00000000000079c5 */ /* 0x002fe20000000000 */
[----:B------:R-:W-:-:S04]  /*4970*/  UMOV UR51, 0x40000040 ;  /* 0x4000004000337882 */ /* 0x000fc80000000000 */
[----:B------:R-:W-:-:S07]  /*4980*/  UMOV UR50, UR6 ;  /* 0x0000000600327c82 */ /* 0x000fce0008000000 */
[----:B------:R-:W-:Y:S01]  /*4990*/  HGMMA.64x96x16.F32.BF16 R152, gdesc[UR48], RZ, !UPT, gsb0 ;  /* 0x01600000309879f0 */ /* 0x000fe2000c0018ff */
[----:B------:R-:W-:Y:S01]  /*49a0*/  R2UR UR48, R16 ;  /* 0x00000000103072ca */ /* 0x000fe200000e0000 */
[----:B------:R-:W-:Y:S01]  /*49b0*/  UIADD3 UR50, UR6, 0x2, URZ ;  /* 0x0000000206327890 */ /* 0x000fe2000fffe03f */
[----:B------:R-:W-:Y:S01]  /*49c0*/  R2UR UR49, R17 ;  /* 0x00000000113172ca */ /* 0x000fe200000e0000 */
[----:B------:R-:W-:Y:S01]  /*49d0*/  UMOV UR51, 0x40000040 ;  /* 0x4000004000337882 */ /* 0x000fe20000000000 */
[----:B------:R-:W-:Y:S02]  /*49e0*/  WARPGROUP.DEPBAR.LE gsb0, 0x0 ;  /* 0x00008000000079c5 */ /* 0x000fe40000010000 */
[----:B------:R-:W-:-:S09]  /*49f0*/  WARPGROUP.ARRIVE ;  /* 0x00000000000079c5 */ /* 0x000fd20000000000 */
        /* <DEDUP_REMOVED lines=14> */
[----:B------:R-:W-:Y:S03]  /*4ae0*/  HGMMA.64x96x16.F32.BF16 R152, gdesc[UR48], R152, gsb0 ;  /* 0x01600000309879f0 */ /* 0x000fe60008001898 */
[----:B------:R-:W-:Y:S02]  /*4af0*/  WARPGROUP.DEPBAR.LE gsb0, 0x0 ;  /* 0x00008000000079c5 */ /* 0x000fe40000010000 */
[----:B------:R-:W-:Y:S05]  /*4b00*/  @!P0 BRA `(.L_x_10188) ;  /* 0x0000000000048947 */ /* 0x000fea0003800000 */
[----:B------:R-:W-:Y:S01]  /*4b10*/  BPT.TRAP 0x1 ;  /* 0x000000040000795c */ /* 0x000fe20000300000 */
.L_x_10188:
[----:B------:R1:W2:Y:S01]  /*4b20*/  SYNCS.PHASECHK.TRANS64.TRYWAIT P2, [UR5+0x32450], R0 ;  /* 0x03245000ff0075a7 */ /* 0x0002a20008040145 */
[----:B------:R-:W-:Y:S05]  /*4b30*/  @!P0 BRA `(.L_x_10189) ;  /* 0x0000000000048947 */ /* 0x000fea0003800000 */
[----:B------:R-:W-:Y:S01]  /*4b40*/  BPT.TRAP 0x1 ;  /* 0x000000040000795c */ /* 0x000fe20000300000 */
.L_x_10189:
[----:B--2---:R-:W-:Y:S05]  /*4b50*/  @P2 BRA `(.L_x_10190) ;  /* 0x0000000000082947 */ /* 0x004fea0003800000 */
[----:B------:R-:W2:Y:S02]  /*4b60*/  SYNCS.PHASECHK.TRANS64.TRYWAIT P2, [UR5+0x32450], R0 ;  /* 0x03245000ff0075a7 */ /* 0x000ea40008040145 */
[----:B--2---:R-:W-:Y:S05]  /*4b70*/  @!P2 BRA `(.L_x_10191) ;  /* 0x000000dc00dca947 */ /* 0x004fea0003800000 */
.L_x_10190:
[----:B------:R-:W-:Y:S01]  /*4b80*/  R2UR UR48, R10 ;  /* 0x000000000a3072ca */ /* 0x000fe200000e0000 */
[----:B------:R-:W-:Y:S01]  /*4b90*/  UIMAD UR6, UR38, 0xc00, UR60 ;  /* 0x00000c00260678a4 */ /* 0x000fe2000f8e023c */
[----:B------:R-:W-:Y:S01]  /*4ba0*/  R2UR UR49, R11 ;  /* 0x000000000b3172ca */ /* 0x000fe200000e0000 */
[----:B------:R-:W-:Y:S01]  /*4bb0*/  WARPGROUP.ARRIVE ;  /* 0x00000000000079c5 */ /* 0x000fe20000000000 */
[----:B------:R-:W-:Y:S01]  /*4bc0*/  UMOV UR51, 0x40000040 ;  /* 0x4000004000337882 */ /* 0x000fe20000000000 */
[----:B------:R-:W-:-:S04]  /*4bd0*/  UIADD3 UR10, UR6, 0x304, URZ ;  /* 0x00000304060a7890 */ /* 0x000fc8000fffe03f */
[----:B--2---:R-:W2:Y:S01]  /*4be0*/  S2R R210, SR_TID.X ;  /* 0x0000000000d27919 */ /* 0x004ea20000002100 */
[----:B------:R-:W-:Y:S01]  /*4bf0*/  UMOV UR11, 0x40000040 ;  /* 0x40000040000b7882 */ /* 0x000fe20000000000 */
[----:B------:R-:W-:Y:S01]  /*4c00*/  UMOV UR50, UR6 ;  /* 0x0000000600327c82 */ /* 0x000fe20008000000 */
[----:B------:R-:W-:Y:S01]  /*4c10*/  UIADD3 UR14, UR6, 0x306, URZ ;  /* 0x00000306060e7890 */ /* 0x000fe2000fffe03f */
[----:B------:R-:W-:Y:S01]  /*4c20*/  UMOV UR15, 0x40000040 ;  /* 0x40000040000f7882 */ /* 0x000fe20000000000 */
[----:B------:R-:W-:Y:S01]  /*4c30*/  UIADD3 UR18, UR6, 0x600, URZ ;  /* 0x0000060006127890 */ /* 0x000fe2000fffe03f */
[----:B------:R-:W-:Y:S01]  /*4c40*/  UMOV UR19, 0x40000040 ;  /* 0x4000004000137882 */ /* 0x000fe20000000000 */
[----:B------:R-:W-:Y:S01]  /*4c50*/  HGMMA.64x96x16.F32.BF16 R152, gdesc[UR48], R152, gsb0 ;  /* 0x01600000309879f0 */ /* 0x000fe20008001898 */
[----:B------:R-:W-:Y:S01]  /*4c60*/  R2UR UR48, R8 ;  /* 0x00000000083072ca */ /* 0x000fe200000e0000 */
[----:B------:R-:W-:Y:S01]  /*4c70*/  UIADD3 UR50, UR6, 0x2, URZ ;  /* 0x0000000206327890 */ /* 0x000fe2000fffe03f */
[----:B------:R-:W-:Y:S01]  /*4c80*/  R2UR UR49, R9 ;  /* 0x00000000093172ca */ /* 0x000fe200000e0000 */
        /* <DEDUP_REMOVED lines=13> */
[----:B--2---:R-:W-:-:S04]  /*4d60*/  SHF.R.U32.HI R210, RZ, 0x7, R210 ;  /* 0x00000007ffd27819 */ /* 0x004fc800000116d2 */
[----:B01----:R-:W-:Y:S01]  /*4d70*/  IADD3 R0, -R210, 0xb, RZ ;  /* 0x0000000bd2007810 */ /* 0x003fe20007ffe1ff */
        /* <DEDUP_REMOVED lines=69> */
.L_x_10192:
        /* <DEDUP_REMOVED lines=44> */
[----:B------:R-:W-:-:S04]  /*5490*/  UMOV UR15, 0x40000040 ;  /* 0x40000040000f7882 */ /* 0x000fc80000000000 */
        /* <DEDUP_REMOVED lines=38> */
[----:B------:R-:W-:Y:S01]  /*5700*/  MUFU.TANH R196, R196 ;  /* 0x000000c400c47308 */ /* 0x000fe20000002400 */
[----:B--2---:R-:W-:-:S07]  /*5710*/  FMNMX.FTZ R165, R211, R165, !PT ;  /* 0x000000a5d3a57209 */ /* 0x004fce0007810000 */
[----:B------:R-:W-:Y:S01]  /*5720*/  MUFU.TANH R155, R155 ;  /* 0x0000009b009b7308 */ /* 0x000fe20000002400 */
[----:B---3--:R-:W-:-:S05]  /*5730*/  FMNMX.FTZ R165, R197, R165, !PT ;  /* 0x000000a5c5a57209 */ /* 0x008fca0007810000 */
[----:B------:R-:W1:Y:S02]  /*5740*/  SHFL.BFLY PT, R214, R165, 0x2, 0x1f ;  /* 0x0c401f00a5d67f89 */ /* 0x000e6400000e0000 */
[----:B------:R-:W-:Y:S08]  /*5750*/  MUFU.TANH R158, R158 ;  /* 0x0000009e009e7308 */ /* 0x000ff00000002400 */
[----:B------:R-:W-:Y:S08]  /*5760*/  MUFU.TANH R159, R159 ;  /* 0x0000009f009f7308 */ /* 0x000ff00000002400 */
[----:B------:R-:W-:Y:S01]  /*5770*/  MUFU.TANH R162, R162 ;  /* 0x000000a200a27308 */ /* 0x000fe20000002400 */
[----:B-1----:R-:W-:-:S07]  /*5780*/  FMNMX.FTZ R165, R165, R214, !PT ;  /* 0x000000d6a5a57209 */ /* 0x002fce0007810000 */
[----:B------:R-:W-:Y:S01]  /*5790*/  MUFU.TANH R163, R163 ;  /* 0x000000a300a37308 */ /* 0x000fe20000002400 */
[----:B------:R-:W1:Y:S07]  /*57a0*/  SHFL.BFLY PT, R154, R165, 0x1, 0x1f ;  /* 0x0c201f00a59a7f89 */ /* 0x000e6e00000e0000 */
[----:B------:R-:W-:Y:S08]  /*57b0*/  MUFU.TANH R166, R166 ;  /* 0x000000a600a67308 */ /* 0x000ff00000002400 */
[----:B------:R-:W-:Y:S08]  /*57c0*/  MUFU.TANH R167, R167 ;  /* 0x000000a700a77308 */ /* 0x000ff00000002400 */
[----:B------:R-:W-:Y:S01]  /*57d0*/  MUFU.TANH R170, R170 ;  /* 0x000000aa00aa7308 */ /* 0x000fe20000002400 */
[----:B-1----:R-:W-:-:S05]  /*57e0*/  FMNMX.FTZ R165, R165, R154, !PT ;  /* 0x0000009aa5a57209 */ /* 0x002fca0007810000 */
        /* <DEDUP_REMOVED lines=30> */
[-C--:B-1----:R-:W-:Y:S01]  /*59d0*/  FMUL.FTZ R24, R24, R209.reuse ;  /* 0x000000d118187220 */ /* 0x082fe20000410000 */
[----:B------:R1:W3:Y:S01]  /*59e0*/  MUFU.EX2 R154, R153 ;  /* 0x00000099009a7308 */ /* 0x0002e20000000800 */
[-C--:B------:R-:W-:Y:S01]  /*59f0*/  FMUL.FTZ R25, R25, R209.reuse ;  /* 0x000000d119197220 */ /* 0x080fe20000410000 */
[-C--:B------:R-:W-:Y:S01]  /*5a00*/  FMUL.FTZ R28, R28, R209.reuse ;  /* 0x000000d11c1c7220 */ /* 0x080fe20000410000 */
[----:B--2---:R-:W-:Y:S01]  /*5a10*/  FFMA.FTZ R20, R209, R20, R152 ;  /* 0x00000014d1147223 */ /* 0x004fe20000010098 */
[-C--:B------:R-:W-:Y:S01]  /*5a20*/  FMUL.FTZ R29, R29, R209.reuse ;  /* 0x000000d11d1d7220 */ /* 0x080fe20000410000 */
[-C--:B------:R-:W-:Y:S01]  /*5a30*/  FMUL.FTZ R32, R32, R209.reuse ;  /* 0x000000d120207220 */ /* 0x080fe20000410000 */
[-C--:B------:R-:W-:Y:S01]  /*5a40*/  FMUL.FTZ R33, R33, R209.reuse ;  /* 0x000000d121217220 */ /* 0x080fe20000410000 */
[-C--:B------:R-:W-:Y:S01]  /*5a50*/  FMUL.FTZ R36, R36, R209.reuse ;  /* 0x000000d124247220 */ /* 0x080fe20000410000 */
[-C--:B------:R-:W-:Y:S01]  /*5a60*/  FMUL.FTZ R37, R37, R209.reuse ;  /* 0x000000d125257220 */ /* 0x080fe20000410000 */
[----:B-1----:R-:W-:Y:S01]  /*5a70*/  FMUL.FTZ R153, R171, UR6 ;  /* 0x00000006ab997c20 */ /* 0x002fe20008410000 */
[-C--:B------:R-:W-:Y:S01]  /*5a80*/  FMUL.FTZ R40, R40, R209.reuse ;  /* 0x000000d128287220 */ /* 0x080fe20000410000 */
[----:B------:R1:W-:Y:S01]  /*5a90*/  MUFU.EX2 R171, R157 ;  /* 0x0000009d00ab7308 */ /* 0x0003e20000000800 */
[-C--:B------:R-:W-:Y:S01]  /*5aa0*/  FMUL.FTZ R41, R41, R209.reuse ;  /* 0x000000d129297220 */ /* 0x080fe20000410000 */
[-C--:B------:R-:W-:Y:S01]  /*5ab0*/  FMUL.FTZ R44, R44, R209.reuse ;  /* 0x000000d12c2c7220 */ /* 0x080fe20000410000 */
[-C--:B------:R-:W-:Y:S01]  /*5ac0*/  FMUL.FTZ R45, R45, R209.reuse ;  /* 0x000000d12d2d7220 */ /* 0x080fe20000410000 */
[-C--:B------:R-:W-:Y:S01]  /*5ad0*/  FMUL.FTZ R48, R48, R209.reuse ;  /* 0x000000d130307220 */ /* 0x080fe20000410000 */
[-C--:B------:R-:W-:Y:S01]  /*5ae0*/  FMUL.FTZ R49, R49, R209.reuse ;  /* 0x000000d131317220 */ /* 0x080fe20000410000 */
[C---:B---3--:R-:W-:Y:S01]  /*5af0*/  FADD.FTZ R20, R154.reuse, R20 ;  /* 0x000000149a147221 */ /* 0x048fe20000010000 */
[----:B------:R-:W-:Y:S01]  /*5b00*/  F2FP.BF16.F32.PACK_AB R152, R154, R152 ;  /* 0x000000989a98723e */ /* 0x000fe200000010ff */
[----:B------:R-:W-:Y:S01]  /*5b10*/  MUFU.TANH R153, R153 ;  /* 0x0000009900997308 */ /* 0x000fe20000002400 */
[----:B-1----:R-:W-:Y:S01]  /*5b20*/  FMUL.FTZ R157, R178, UR6 ;  /* 0x00000006b29d7c20 */ /* 0x002fe20008410000 */
[----:B------:R-:W-:Y:S01]  /*5b30*/  FMUL.FTZ R178, R182, UR6 ;  /* 0x00000006b6b27c20 */ /* 0x000fe20008410000 */
[----:B------:R-:W-:Y:S01]  /*5b40*/  FMUL.FTZ R182, R186, UR6 ;  /* 0x00000006bab67c20 */ /* 0x000fe20008410000 */
[----:B------:R-:W-:Y:S01]  /*5b50*/  FMUL.FTZ R186, R190, UR6 ;  /* 0x00000006beba7c20 */ /* 0x000fe20008410000 */
[----:B------:R-:W-:Y:S01]  /*5b60*/  FMUL.FTZ R190, R194, UR6 ;  /* 0x00000006c2be7c20 */ /* 0x000fe20008410000 */
[----:B------:R-:W-:Y:S01]  /*5b70*/  FMUL.FTZ R194, R198, UR6 ;  /* 0x00000006c6c27c20 */ /* 0x000fe20008410000 */
        /* <DEDUP_REMOVED lines=10> */
[----:B-1----:R-:W-:Y:S01]  /*5c20*/  FMUL.FTZ R156, R175, UR6 ;  /* 0x00000006af9c7c20 */ /* 0x002fe20008410000 */
[----:B------:R-:W-:Y:S01]  /*5c30*/  FMUL.FTZ R175, R179, UR6 ;  /* 0x00000006b3af7c20 */ /* 0x000fe20008410000 */
[----:B------:R-:W-:Y:S01]  /*5c40*/  FMUL.FTZ R179, R183, UR6 ;  /* 0x00000006b7b37c20 */ /* 0x000fe20008410000 */
[----:B------:R-:W-:Y:S01]  /*5c50*/  FMUL.FTZ R183, R187, UR6 ;  /* 0x00000006bbb77c20 */ /* 0x000fe20008410000 */
[----:B------:R-:W-:Y:S01]  /*5c60*/  FMUL.FTZ R187, R191, UR6 ;  /* 0x00000006bfbb7c20 */ /* 0x000fe20008410000 */
[----:B------:R-:W-:Y:S01]  /*5c70*/  FMUL.FTZ R191, R195, UR6 ;  /* 0x00000006c3bf7c20 */ /* 0x000fe20008410000 */
[----:B------:R-:W-:Y:S01]  /*5c80*/  FMUL.FTZ R195, R199, UR6 ;  /* 0x00000006c7c37c20 */ /* 0x000fe20008410000 */
[----:B------:R-:W1:Y:S01]  /*5c90*/  MUFU.TANH R156, R156 ;  /* 0x0000009c009c7308 */ /* 0x000e620000002400 */
[----:B--2---:R-:W-:Y:S01]  /*5ca0*/  FADD.FTZ R20, R154, R20 ;  /* 0x000000149a147221 */ /* 0x004fe20000010000 */
[C---:B------:R-:W-:Y:S01]  /*5cb0*/  F2FP.BF16.F32.PACK_AB R154, R171.reuse, R154 ;  /* 0x0000009aab9a723e */ /* 0x040fe200000010ff */
[----:B------:R-:W-:Y:S01]  /*5cc0*/  UIADD3 UR6, UR5, 0x32440, URZ ;  /* 0x0003244005067890 */ /* 0x000fe2000fffe03f */
[----:B------:R-:W-:Y:S01]  /*5cd0*/  FMUL.FTZ R68, R68, R209 ;  /* 0x000000d144447220 */ /* 0x000fe20000410000 */
[----:B------:R-:W-:Y:S01]  /*5ce0*/  FADD.FTZ R20, R171, R20 ;  /* 0x00000014ab147221 */ /* 0x000fe20000010000 */
[----:B------:R-:W-:Y:S01]  /*5cf0*/  FMNMX.FTZ R171, R196, R21, !PT ;  /* 0x00000015c4ab7209 */ /* 0x000fe20007810000 */
[----:B------:R-:W-:Y:S01]  /*5d00*/  UPRMT UR11, UR54, 0x654, UR6 ;  /* 0x00000654360b7896 */ /* 0x000fe20008000006 */
[----:B------:R-:W2:Y:S01]  /*5d10*/  MUFU.TANH R175, R175 ;  /* 0x000000af00af7308 */ /* 0x000ea20000002400 */
[----:B------:R-:W-:Y:S01]  /*5d20*/  FMUL.FTZ R69, R69, R209 ;  /* 0x000000d145457220 */ /* 0x000fe20000410000 */
[----:B------:R-:W-:Y:S01]  /*5d30*/  FMNMX.FTZ R171, R155, R171, !PT ;  /* 0x000000ab9bab7209 */ /* 0x000fe20007810000 */
[-C--:B------:R-:W-:Y:S01]  /*5d40*/  FMUL.FTZ R72, R72, R209.reuse ;  /* 0x000000d148487220 */ /* 0x080fe20000410000 */
[-C--:B------:R-:W-:Y:S01]  /*5d50*/  FMUL.FTZ R73, R73, R209.reuse ;  /* 0x000000d149497220 */ /* 0x080fe20000410000 */
[----:B------:R-:W-:Y:S01]  /*5d60*/  FMUL.FTZ R76, R76, R209 ;  /* 0x000000d14c4c7220 */ /* 0x000fe20000410000 */
[----:B------:R-:W-:Y:S01]  /*5d70*/  FMNMX.FTZ R171, R158, R171, !PT ;  /* 0x000000ab9eab7209 */ /* 0x000fe20007810000 */
[----:B------:R-:W-:Y:S01]  /*5d80*/  FMUL.FTZ R77, R77, R209 ;  /* 0x000000d14d4d7220 */ /* 0x000fe20000410000 */
[----:B------:R-:W3:Y:S01]  /*5d90*/  MUFU.TANH R178, R178 ;  /* 0x000000b200b27308 */ /* 0x000ee20000002400 */
[----:B------:R-:W-:Y:S01]  /*5da0*/  SYNCS.ARRIVE.TRANS64.RED.A1T0 RZ, [UR11], RZ ;  /* 0x000000ffffff79a7 */ /* 0x000fe2000810040b */
[----:B------:R-:W-:Y:S01]  /*5db0*/  FMNMX.FTZ R171, R159, R171, !PT ;  /* 0x000000ab9fab7209 */ /* 0x000fe20007810000 */
[-C--:B------:R-:W-:Y:S01]  /*5dc0*/  FMUL.FTZ R80, R80, R209.reuse ;  /* 0x000000d150507220 */ /* 0x080fe20000410000 */
[-C--:B------:R-:W-:Y:S01]  /*5dd0*/  FMUL.FTZ R81, R81, R209.reuse ;  /* 0x000000d151517220 */ /* 0x080fe20000410000 */
[----:B------:R-:W-:Y:S01]  /*5de0*/  FMUL.FTZ R84, R84, R209 ;  /* 0x000000d154547220 */ /* 0x000fe20000410000 */
[----:B------:R-:W-:Y:S01]  /*5df0*/  FMNMX.FTZ R171, R162, R171, !PT ;  /* 0x000000aba2ab7209 */ /* 0x000fe20007810000 */
[-C--:B------:R-:W-:Y:S01]  /*5e00*/  FMUL.FTZ R85, R85, R209.reuse ;  /* 0x000000d155557220 */ /* 0x080fe20000410000 */
[----:B------:R-:W4:Y:S01]  /*5e10*/  MUFU.TANH R179, R179 ;  /* 0x000000b300b37308 */ /* 0x000f220000002400 */
[----:B------:R-:W-:Y:S01]  /*5e20*/  FMUL.FTZ R88, R88, R209 ;  /* 0x000000d158587220 */ /* 0x000fe20000410000 */
[----:B------:R-:W-:Y:S01]  /*5e30*/  FMNMX.FTZ R171, R163, R171, !PT ;  /* 0x000000aba3ab7209 */ /* 0x000fe20007810000 */
[-C--:B------:R-:W-:Y:S01]  /*5e40*/  FMUL.FTZ R89, R89, R209.reuse ;  /* 0x000000d159597220 */ /* 0x080fe20000410000 */
[-C--:B------:R-:W-:Y:S01]  /*5e50*/  FMUL.FTZ R92, R92, R209.reuse ;  /* 0x000000d15c5c7220 */ /* 0x080fe20000410000 */
[----:B------:R-:W-:Y:S01]  /*5e60*/  FMUL.FTZ R93, R93, R209 ;  /* 0x000000d15d5d7220 */ /* 0x000fe20000410000 */
[----:B------:R-:W-:Y:S01]  /*5e70*/  FMNMX.FTZ R171, R166, R171, !PT ;  /* 0x000000aba6ab7209 */ /* 0x000fe20007810000 */
[-C--:B------:R-:W-:Y:S01]  /*5e80*/  FMUL.FTZ R96, R96, R209.reuse ;  /* 0x000000d160607220 */ /* 0x080fe20000410000 */
[----:B------:R-:W5:Y:S01]  /*5e90*/  MUFU.TANH R182, R182 ;  /* 0x000000b600b67308 */ /* 0x000f620000002400 */
[----:B------:R-:W-:Y:S01]  /*5ea0*/  FMUL.FTZ R97, R97, R209 ;  /* 0x000000d161617220 */ /* 0x000fe20000410000 */
[----:B------:R-:W-:Y:S01]  /*5eb0*/  FMNMX.FTZ R171, R167, R171, !PT ;  /* 0x000000aba7ab7209 */ /* 0x000fe20007810000 */
[-C--:B------:R-:W-:Y:S01]  /*5ec0*/  FMUL.FTZ R100, R100, R209.reuse ;  /* 0x000000d164647220 */ /* 0x080fe20000410000 */
[-C--:B------:R-:W-:Y:S01]  /*5ed0*/  FMUL.FTZ R101, R101, R209.reuse ;  /* 0x000000d165657220 */ /* 0x080fe20000410000 */
[----:B------:R-:W-:Y:S01]  /*5ee0*/  FMUL.FTZ R104, R104, R209 ;  /* 0x000000d168687220 */ /* 0x000fe20000410000 */
[----:B------:R-:W-:Y:S01]  /*5ef0*/  FMNMX.FTZ R171, R170, R171, !PT ;  /* 0x000000abaaab7209 */ /* 0x000fe20007810000 */
[-C--:B------:R-:W-:Y:S01]  /*5f00*/  FMUL.FTZ R105, R105, R209.reuse ;  /* 0x000000d169697220 */ /* 0x080fe20000410000 */
[----:B------:R-:W0:Y:S01]  /*5f10*/  MUFU.TANH R183, R183 ;  /* 0x000000b700b77308 */ /* 0x000e220000002400 */
        /* <DEDUP_REMOVED lines=9> */
[----:B-1----:R-:W-:Y:S01]  /*5fb0*/  FMNMX.FTZ R171, R156, R171, !PT ;  /* 0x000000ab9cab7209 */ /* 0x002fe20007810000 */
[-C--:B------:R-:W-:Y:S01]  /*5fc0*/  FMUL.FTZ R120, R120, R209.reuse ;  /* 0x000000d178787220 */ /* 0x080fe20000410000 */
[-C--:B------:R-:W-:Y:S01]  /*5fd0*/  FMUL.FTZ R121, R121, R209.reuse ;  /* 0x000000d179797220 */ /* 0x080fe20000410000 */
[----:B------:R-:W-:Y:S01]  /*5fe0*/  FMUL.FTZ R124, R124, R209 ;  /* 0x000000d17c7c7220 */ /* 0x000fe20000410000 */
[----:B------:R-:W-:Y:S01]  /*5ff0*/  FMNMX.FTZ R171, R157, R171, !PT ;  /* 0x000000ab9dab7209 */ /* 0x000fe20007810000 */
[-C--:B------:R-:W-:Y:S01]  /*6000*/  FMUL.FTZ R125, R125, R209.reuse ;  /* 0x000000d17d7d7220 */ /* 0x080fe20000410000 */
[----:B------:R-:W1:Y:S01]  /*6010*/  MUFU.TANH R187, R187 ;  /* 0x000000bb00bb7308 */ /* 0x000e620000002400 */
[----:B------:R-:W-:Y:S01]  /*6020*/  FMUL.FTZ R128, R128, R209 ;  /* 0x000000d180807220 */ /* 0x000fe20000410000 */
[----:B--2---:R-:W-:Y:S01]  /*6030*/  FMNMX.FTZ R171, R175, R171, !PT ;  /* 0x000000abafab7209 */ /* 0x004fe20007810000 */
[-C--:B------:R-:W-:Y:S01]  /*6040*/  FMUL.FTZ R129, R129, R209.reuse ;  /* 0x000000d181817220 */ /* 0x080fe20000410000 */
[-C--:B------:R-:W-:Y:S01]  /*6050*/  FMUL.FTZ R132, R132, R209.reuse ;  /* 0x000000d184847220 */ /* 0x080fe20000410000 */
[----:B------:R-:W-:Y:S01]  /*6060*/  FMUL.FTZ R133, R133, R209 ;  /* 0x000000d185857220 */ /* 0x000fe20000410000 */
[----:B---3--:R-:W-:Y:S01]  /*6070*/  FMNMX.FTZ R171, R178, R171, !PT ;  /* 0x000000abb2ab7209 */ /* 0x008fe20007810000 */
[-C--:B------:R-:W-:Y:S01]  /*6080*/  FMUL.FTZ R136, R136, R209.reuse ;  /* 0x000000d188887220 */ /* 0x080fe20000410000 */
[----:B------:R-:W2:Y:S01]  /*6090*/  MUFU.TANH R190, R190 ;  /* 0x000000be00be7308 */ /* 0x000ea20000002400 */
[----:B------:R-:W-:Y:S01]  /*60a0*/  FMUL.FTZ R137, R137, R209 ;  /* 0x000000d189897220 */ /* 0x000fe20000410000 */
[----:B----4-:R-:W-:Y:S01]  /*60b0*/  FMNMX.FTZ R171, R179, R171, !PT ;  /* 0x000000abb3ab7209 */ /* 0x010fe20007810000 */
[-C--:B------:R-:W-:Y:S01]  /*60c0*/  FMUL.FTZ R140, R140, R209.reuse ;  /* 0x000000d18c8c7220 */ /* 0x080fe20000410000 */
[-C--:B------:R-:W-:Y:S01]  /*60d0*/  FMUL.FTZ R141, R141, R209.reuse ;  /* 0x000000d18d8d7220 */ /* 0x080fe20000410000 */
[----:B------:R-:W-:Y:S01]  /*60e0*/  FMUL.FTZ R144, R144, R209 ;  /* 0x000000d190907220 */ /* 0x000fe20000410000 */
[----:B-----5:R-:W-:Y:S01]  /*60f0*/  FMNMX.FTZ R171, R182, R171, !PT ;  /* 0x000000abb6ab7209 */ /* 0x020fe20007810000 */
[-C--:B------:R-:W-:Y:S01]  /*6100*/  FMUL.FTZ R145, R145, R209.reuse ;  /* 0x000000d191917220 */ /* 0x080fe20000410000 */
[----:B------:R-:W3:Y:S01]  /*6110*/  MUFU.TANH R191, R191 ;  /* 0x000000bf00bf7308 */ /* 0x000ee20000002400 */
[----:B------:R-:W-:Y:S01]  /*6120*/  FMUL.FTZ R148, R148, R209 ;  /* 0x000000d194947220 */ /* 0x000fe20000410000 */
[----:B0-----:R-:W-:Y:S01]  /*6130*/  FMNMX.FTZ R171, R183, R171, !PT ;  /* 0x000000abb7ab7209 */ /* 0x001fe20007810000 */
[----:B------:R-:W-:Y:S01]  /*6140*/  FMUL.FTZ R149, R149, R209 ;  /* 0x000000d195957220 */ /* 0x000fe20000410000 */
[----:B------:R-:W-:-:S02]  /*6150*/  UIMAD UR6, UR38, 0xc00, UR7 ;  /* 0x00000c00260678a4 */ /* 0x000fc4000f8e0207 */
[----:B------:R-:W-:Y:S02]  /*6160*/  FMNMX.FTZ R171, R186, R171, !PT ;  /* 0x000000abbaab7209 */ /* 0x000fe40007810000 */
[----:B------:R-:W0:Y:S02]  /*6170*/  MUFU.TANH R194, R194 ;  /* 0x000000c200c27308 */ /* 0x000e240000002400 */
[----:B-1----:R-:W-:Y:S01]  /*6180*/  FMNMX.FTZ R171, R187, R171, !PT ;  /* 0x000000abbbab7209 */ /* 0x002fe20007810000 */
[----:B------:R-:W-:-:S03]  /*6190*/  UMOV UR14, UR6 ;  /* 0x00000006000e7c82 */ /* 0x000fc60008000000 */
[----:B--2---:R-:W-:Y:S02]  /*61a0*/  FMNMX.FTZ R171, R190, R171, !PT ;  /* 0x000000abbeab7209 */ /* 0x004fe40007810000 */
[----:B------:R-:W1:Y:S02]  /*61b0*/  MUFU.TANH R195, R195 ;  /* 0x000000c300c37308 */ /* 0x000e640000002400 */
[----:B---3--:R-:W-:-:S06]  /*61c0*/  FMNMX.FTZ R171, R191, R171, !PT ;  /* 0x000000abbfab7209 */ /* 0x008fcc0007810000 */
[----:B------:R-:W-:Y:S01]  /*61d0*/  MUFU.EX2 R161, R161 ;  /* 0x000000a100a17308 */ /* 0x000fe20000000800 */
[----:B0-----:R-:W-:-:S07]  /*61e0*/  FMNMX.FTZ R171, R194, R171, !PT ;  /* 0x000000abc2ab7209 */ /* 0x001fce0007810000 */
[----:B------:R-:W-:Y:S01]  /*61f0*/  MUFU.EX2 R210, R210 ;  /* 0x000000d200d27308 */ /* 0x000fe20000000800 */
[----:B-1----:R-:W-:-:S05]  /*6200*/  FMNMX.FTZ R171, R195, R171, !PT ;  /* 0x000000abc3ab7209 */ /* 0x002fca0007810000 */
[----:B------:R-:W0:Y:S02]  /*6210*/  SHFL.BFLY PT, R198, R171, 0x2, 0x1f ;  /* 0x0c401f00abc67f89 */ /* 0x000e2400000e0000 */
        /* <DEDUP_REMOVED lines=9> */
[----:B0-----:R-:W-:-:S05]  /*62b0*/  FMNMX.FTZ R171, R171, R198, !PT ;  /* 0x000000c6abab7209 */ /* 0x001fca0007810000 */
[C---:B------:R-:W-:Y:S01]  /*62c0*/  FADD.FTZ R198, -R171.reuse, R21 ;  /* 0x00000015abc67221 */ /* 0x040fe20000010100 */
[----:B------:R-:W-:Y:S01]  /*62d0*/  FMUL.FTZ R21, R171, UR10 ;  /* 0x0000000aab157c20 */ /* 0x000fe20008410000 */
[----:B------:R-:W-:Y:S02]  /*62e0*/  MUFU.EX2 R197, R197 ;  /* 0x000000c500c57308 */ /* 0x000fe40000000800 */
[----:B------:R-:W-:Y:S01]  /*62f0*/  FMUL.FTZ R198, R198, UR10 ;  /* 0x0000000ac6c67c20 */ /* 0x000fe20008410000 */
[--C-:B------:R-:W-:Y:S01]  /*6300*/  FFMA.FTZ R215, R156, UR10, -R21.reuse ;  /* 0x0000000a9cd77c23 */ /* 0x100fe20008010815 */
[--C-:B------:R-:W-:Y:S01]  /*6310*/  FFMA.FTZ R196, R196, UR10, -R21.reuse ;  /* 0x0000000ac4c47c23 */ /* 0x100fe20008010815 */
[----:B------:R-:W0:Y:S01]  /*6320*/  S2R R156, SR_TID.X ;  /* 0x00000000009c7919 */ /* 0x000e220000002100 */
        /* <DEDUP_REMOVED lines=24> */
[----:B------:R-:W-:Y:S01]  /*64b0*/  FFMA.FTZ R21, R195, UR10, -R21 ;  /* 0x0000000ac3157c23 */ /* 0x000fe20008010815 */
[-C--:B-1----:R-:W-:Y:S01]  /*64c0*/  FMUL.FTZ R26, R26, R198.reuse ;  /* 0x000000c61a1a7220 */ /* 0x082fe20000410000 */
[----:B------:R-:W-:Y:S01]  /*64d0*/  FMUL.FTZ R27, R27, R198 ;  /* 0x000000c61b1b7220 */ /* 0x000fe20000410000 */
[----:B------:R-:W-:Y:S01]  /*64e0*/  MUFU.EX2 R195, R159 ;  /* 0x0000009f00c37308 */ /* 0x000fe20000000800 */
[----:B--2---:R-:W-:Y:S01]  /*64f0*/  FFMA.FTZ R196, R198, R208, R153 ;  /* 0x000000d0c6c47223 */ /* 0x004fe20000010099 */
[-C--:B------:R-:W-:Y:S01]  /*6500*/  FMUL.FTZ R30, R30, R198.reuse ;  /* 0x000000c61e1e7220 */ /* 0x080fe20000410000 */
[-C--:B------:R-:W-:Y:S01]  /*6510*/  FMUL.FTZ R31, R31, R198.reuse ;  /* 0x000000c61f1f7220 */ /* 0x080fe20000410000 */
[----:B0-----:R-:W-:Y:S01]  /*6520*/  SHF.R.U32.HI R156, RZ, 0x7, R156 ;  /* 0x00000007ff9c7819 */ /* 0x001fe2000001169c */
[-C--:B------:R-:W-:Y:S01]  /*6530*/  FMUL.FTZ R34, R34, R198.reuse ;  /* 0x000000c622227220 */ /* 0x080fe20000410000 */
[-C--:B------:R-:W-:Y:S01]  /*6540*/  FMUL.FTZ R35, R35, R198.reuse ;  /* 0x000000c623237220 */ /* 0x080fe20000410000 */
[-C--:B------:R-:W-:Y:S01]  /*6550*/  FMUL.FTZ R38, R38, R198.reuse ;  /* 0x000000c626267220 */ /* 0x080fe20000410000 */
[----:B------:R-:W-:Y:S01]  /*6560*/  FMUL.FTZ R39, R39, R198 ;  /* 0x000000c627277220 */ /* 0x000fe20000410000 */
[----:B------:R-:W-:-:S02]  /*6570*/  VIADD R156, R156, 0x8 ;  /* 0x000000089c9c7836 */ /* 0x000fc40000000000 */
[C---:B---3--:R-:W-:Y:S01]  /*6580*/  FADD.FTZ R196, R155.reuse, R196 ;  /* 0x000000c49bc47221 */ /* 0x048fe20000010000 */
[----:B------:R-:W-:Y:S01]  /*6590*/  F2FP.BF16.F32.PACK_AB R153, R155, R153 ;  /* 0x000000999b99723e */ /* 0x000fe200000010ff */
[-C--:B------:R-:W-:Y:S01]  /*65a0*/  FMUL.FTZ R42, R42, R198.reuse ;  /* 0x000000c62a2a7220 */ /* 0x080fe20000410000 */
[----:B------:R-:W0:Y:S01]  /*65b0*/  MUFU.EX2 R155, R158 ;  /* 0x0000009e009b7308 */ /* 0x000e220000000800 */
[----:B------:R1:W-:Y:S01]  /*65c0*/  BAR.SYNC.DEFER_BLOCKING R156, 0x100 ;  /* 0x0004009c0000751d */ /* 0x0003e20000010000 */
        /* <DEDUP_REMOVED lines=56> */
[C---:B------:R-:W-:Y:S01]  /*6950*/  F2FP.BF16.F32.PACK_AB R155, R195.reuse, R155 ;  /* 0x0000009bc39b723e */ /* 0x040fe200000010ff */
[----:B-1----:R-:W0:Y:S02]  /*6960*/  MUFU.EX2 R156, R160 ;  /* 0x000000a0009c7308 */ /* 0x002e240000000800 */
[----:B------:R-:W-:Y:S01]  /*6970*/  FADD.FTZ R196, R195, R196 ;  /* 0x000000c4c3c47221 */ /* 0x000fe20000010000 */
[----:B------:R-:W-:-:S05]  /*6980*/  WARPGROUP.ARRIVE ;  /* 0x00000000000079c5 */ /* 0x000fca0000000000 */
[----:B------:R-:W1:Y:S01]  /*6990*/  MUFU.EX2 R158, R164 ;  /* 0x000000a4009e7308 */ /* 0x000e620000000800 */
[----:B------:R-:W-:Y:S01]  /*69a0*/  HGMMA.64x256x16.F32.BF16 R24, R152, gdesc[UR12].tnspB, R24, gsb0 ;  /* 0x43e0000c98187df0 */ /* 0x000fe20008001818 */
[----:B------:R-:W-:Y:S01]  /*69b0*/  UIADD3 UR14, UR6, 0x80, URZ ;  /* 0x00000080060e7890 */ /* 0x000fe2000fffe03f */
[----:B------:R-:W-:-:S05]  /*69c0*/  UMOV UR15, 0x40000040 ;  /* 0x40000040000f7882 */ /* 0x000fca0000000000 */
[----:B------:R-:W2:Y:S01]  /*69d0*/  MUFU.EX2 R164, R162 ;  /* 0x000000a200a47308 */ /* 0x000ea20000000800 */
[----:B0-----:R-:W-:Y:S01]  /*69e0*/  FADD.FTZ R20, R156, R20 ;  /* 0x000000149c147221 */ /* 0x001fe20000010000 */
[----:B------:R-:W-:-:S03]  /*69f0*/  F2FP.BF16.F32.PACK_AB R156, R161, R156 ;  /* 0x0000009ca19c723e */ /* 0x000fc600000010ff */
[----:B------:R-:W-:-:S03]  /*6a00*/  FADD.FTZ R20, R161, R20 ;  /* 0x00000014a1147221 */ /* 0x000fc60000010000 */
[----:B------:R-:W0:Y:S01]  /*6a10*/  MUFU.EX2 R198, R163 ;  /* 0x000000a300c67308 */ /* 0x000e220000000800 */
[----:B-1----:R-:W-:Y:S01]  /*6a20*/  FADD.FTZ R20, R158, R20 ;  /* 0x000000149e147221 */ /* 0x002fe20000010000 */
[----:B------:R-:W-:-:S03]  /*6a30*/  F2FP.BF16.F32.PACK_AB R158, R210, R158 ;  /* 0x0000009ed29e723e */ /* 0x000fc600000010ff */
[----:B------:R-:W-:-:S03]  /*6a40*/  FADD.FTZ R20, R210, R20 ;  /* 0x00000014d2147221 */ /* 0x000fc60000010000 */
[----:B------:R-:W1:Y:S01]  /*6a50*/  MUFU.EX2 R199, R199 ;  /* 0x000000c700c77308 */ /* 0x000e620000000800 */
[----:B--2---:R-:W-:-:S07]  /*6a60*/  FADD.FTZ R196, R164, R196 ;  /* 0x000000c4a4c47221 */ /* 0x004fce0000010000 */
[----:B------:R-:W2:Y:S01]  /*6a70*/  MUFU.EX2 R214, R214 ;  /* 0x000000d600d67308 */ /* 0x000ea20000000800 */
[C---:B0-----:R-:W-:Y:S01]  /*6a80*/  F2FP.BF16.F32.PACK_AB R157, R198.reuse, R164 ;  /* 0x000000a4c69d723e */ /* 0x041fe200000010ff */
[----:B------:R-:W-:-:S06]  /*6a90*/  FADD.FTZ R196, R198, R196 ;  /* 0x000000c4c6c47221 */ /* 0x000fcc0000010000 */
[----:B------:R-:W0:Y:S01]  /*6aa0*/  MUFU.EX2 R160, R168 ;  /* 0x000000a800a07308 */ /* 0x000e220000000800 */
[----:B-1----:R-:W-:-:S07]  /*6ab0*/  FADD.FTZ R196, R199, R196 ;  /* 0x000000c4c7c47221 */ /* 0x002fce0000010000 */
[----:B------:R-:W1:Y:S01]  /*6ac0*/  MUFU.EX2 R162, R172 ;  /* 0x000000ac00a27308 */ /* 0x000e620000000800 */
[C---:B--2---:R-:W-:Y:S01]  /*6ad0*/  F2FP.BF16.F32.PACK_AB R159, R214.reuse, R199 ;  /* 0x000000c7d69f723e */ /* 0x044fe200000010ff */
[----:B------:R-:W-:-:S06]  /*6ae0*/  FADD.FTZ R196, R214, R196 ;  /* 0x000000c4d6c47221 */ /* 0x000fcc0000010000 */
        /* <DEDUP_REMOVED lines=19> */
[----:B0-----:R-:W-:-:S07]  /*6c20*/  FADD.FTZ R196, R166, R196 ;  /* 0x000000c4a6c47221 */ /* 0x001fce0000010000 */
[----:B------:R-:W0:Y:S01]  /*6c30*/  MUFU.EX2 R179, R179 ;  /* 0x000000b300b37308 */ /* 0x000e220000000800 */
[----:B-1----:R-:W-:-:S07]  /*6c40*/  FADD.FTZ R196, R175, R196 ;  /* 0x000000c4afc47221 */ /* 0x002fce0000010000 */
[----:B------:R-:W-:Y:S01]  /*6c50*/  MUFU.EX2 R182, R182 ;  /* 0x000000b600b67308 */ /* 0x000fe20000000800 */
[----:B--2---:R-:W-:-:S07]  /*6c60*/  FADD.FTZ R196, R178, R196 ;  /* 0x000000c4b2c47221 */ /* 0x004fce0000010000 */
[----:B------:R-:W-:Y:S08]  /*6c70*/  MUFU.EX2 R183, R183 ;  /* 0x000000b700b77308 */ /* 0x000ff00000000800 */
[----:B------:R-:W-:Y:S08]  /*6c80*/  MUFU.EX2 R186, R186 ;  /* 0x000000ba00ba7308 */ /* 0x000ff00000000800 */
[----:B------:R-:W-:Y:S08]  /*6c90*/  MUFU.EX2 R187, R187 ;  /* 0x000000bb00bb7308 */ /* 0x000ff00000000800 */
[----:B------:R-:W-:Y:S08]  /*6ca0*/  MUFU.EX2 R190, R190 ;  /* 0x000000be00be7308 */ /* 0x000ff00000000800 */
[----:B------:R-:W-:Y:S08]  /*6cb0*/  MUFU.EX2 R191, R191 ;  /* 0x000000bf00bf7308 */ /* 0x000ff00000000800 */
[----:B------:R-:W-:Y:S08]  /*6cc0*/  MUFU.EX2 R194, R194 ;  /* 0x000000c200c27308 */ /* 0x000ff00000000800 */
[----:B------:R-:W-:Y:S01]  /*6cd0*/  MUFU.EX2 R21, R21 ;  /* 0x0000001500157308 */ /* 0x000fe20000000800 */
[----:B------:R-:W-:-:S02]  /*6ce0*/  WARPGROUP.DEPBAR.LE gsb0, 0x0 ;  /* 0x00008000000079c5 */ /* 0x000fc40000010000 */
[----:B------:R-:W-:-:S05]  /*6cf0*/  WARPGROUP.ARRIVE ;  /* 0x00000000000079c5 */ /* 0x000fca0000000000 */
[----:B------:R-:W1:Y:S01]  /*6d00*/  MUFU.EX2 R152, R176 ;  /* 0x000000b000987308 */ /* 0x000e620000000800 */
[----:B------:R-:W-:Y:S02]  /*6d10*/  F2FP.BF16.F32.PACK_AB R153, R175, R166 ;  /* 0x000000a6af99723e */ /* 0x000fe400000010ff */
[C---:B0-----:R-:W-:Y:S01]  /*6d20*/  F2FP.BF16.F32.PACK_AB R155, R179.reuse, R178 ;  /* 0x000000b2b39b723e */ /* 0x041fe200000010ff */
[----:B------:R-:W-:Y:S01]  /*6d30*/  FADD.FTZ R179, R179, R196 ;  /* 0x000000c4b3b37221 */ /* 0x000fe20000010000 */
[----:B------:R-:W-:Y:S01]  /*6d40*/  HGMMA.64x256x16.F32.BF16 R24, R156, gdesc[UR12].tnspB, R24, gsb0 ;  /* 0x43e0000c9c187df0 */ /* 0x000fe20008001818 */
[----:B------:R-:W-:Y:S01]  /*6d50*/  UIADD3 UR14, UR6, 0x100, URZ ;  /* 0x00000100060e7890 */ /* 0x000fe2000fffe03f */
[----:B------:R-:W-:Y:S01]  /*6d60*/  UMOV UR15, 0x40000040 ;  /* 0x40000040000f7882 */ /* 0x000fe20000000000 */
[----:B------:R-:W0:Y:S01]  /*6d70*/  MUFU.EX2 R154, R180 ;  /* 0x000000b4009a7308 */ /* 0x000e220000000800 */
[----:B-1----:R-:W-:Y:S01]  /*6d80*/  FADD.FTZ R20, R152, R20 ;  /* 0x0000001498147221 */ /* 0x002fe20000010000 */
[----:B------:R-:W-:-:S03]  /*6d90*/  F2FP.BF16.F32.PACK_AB R152, R177, R152 ;  /* 0x00000098b198723e */ /* 0x000fc600000010ff */
[----:B------:R-:W-:-:S04]  /*6da0*/  FADD.FTZ R20, R177, R20 ;  /* 0x00000014b1147221 */ /* 0x000fc80000010000 */
[----:B0-----:R-:W-:Y:S01]  /*6db0*/  FADD.FTZ R20, R154, R20 ;  /* 0x000000149a147221 */ /* 0x001fe20000010000 */
[----:B------:R-:W-:-:S03]  /*6dc0*/  F2FP.BF16.F32.PACK_AB R154, R181, R154 ;  /* 0x0000009ab59a723e */ /* 0x000fc600000010ff */
[----:B------:R-:W-:Y:S01]  /*6dd0*/  FADD.FTZ R20, R181, R20 ;  /* 0x00000014b5147221 */ /* 0x000fe20000010000 */
[----:B------:R-:W-:Y:S02]  /*6de0*/  WARPGROUP.DEPBAR.LE gsb0, 0x0 ;  /* 0x00008000000079c5 */ /* 0x000fe40000010000 */
[----:B------:R-:W-:-:S09]  /*6df0*/  WARPGROUP.ARRIVE ;  /* 0x00000000000079c5 */ /* 0x000fd20000000000 */
        /* <DEDUP_REMOVED lines=10> */
[----:B------:R-:W0:Y:S01]  /*6ea0*/  MUFU.EX2 R152, R184 ;  /* 0x000000b800987308 */ /* 0x000e220000000800 */
[----:B------:R-:W-:Y:S01]  /*6eb0*/  F2FP.BF16.F32.PACK_AB R153, R183, R182 ;  /* 0x000000b6b799723e */ /* 0x000fe200000010ff */
[----:B------:R-:W-:Y:S01]  /*6ec0*/  FADD.FTZ R182, R182, R179 ;  /* 0x000000b3b6b67221 */ /* 0x000fe20000010000 */
[----:B------:R-:W-:-:S03]  /*6ed0*/  F2FP.BF16.F32.PACK_AB R155, R187, R186 ;  /* 0x000000babb9b723e */ /* 0x000fc600000010ff */
[----:B------:R-:W-:Y:S02]  /*6ee0*/  FADD.FTZ R183, R183, R182 ;  /* 0x000000b6b7b77221 */ /* 0x000fe40000010000 */
[----:B------:R-:W1:Y:S02]  /*6ef0*/  MUFU.EX2 R154, R188 ;  /* 0x000000bc009a7308 */ /* 0x000e640000000800 */
[----:B------:R-:W-:-:S04]  /*6f00*/  FADD.FTZ R186, R186, R183 ;  /* 0x000000b7baba7221 */ /* 0x000fc80000010000 */
[----:B------:R-:W-:Y:S01]  /*6f10*/  FADD.FTZ R187, R187, R186 ;  /* 0x000000babbbb7221 */ /* 0x000fe20000010000 */
[----:B0-----:R-:W-:Y:S01]  /*6f20*/  FADD.FTZ R20, R152, R20 ;  /* 0x0000001498147221 */ /* 0x001fe20000010000 */
[----:B------:R-:W-:-:S03]  /*6f30*/  F2FP.BF16.F32.PACK_AB R152, R185, R152 ;  /* 0x00000098b998723e */ /* 0x000fc600000010ff */
[----:B------:R-:W-:-:S04]  /*6f40*/  FADD.FTZ R20, R185, R20 ;  /* 0x00000014b9147221 */ /* 0x000fc80000010000 */
[----:B-1----:R-:W-:Y:S01]  /*6f50*/  FADD.FTZ R20, R154, R20 ;  /* 0x000000149a147221 */ /* 0x002fe20000010000 */
[----:B------:R-:W-:-:S03]  /*6f60*/  F2FP.BF16.F32.PACK_AB R154, R189, R154 ;  /* 0x0000009abd9a723e */ /* 0x000fc600000010ff */
[----:B------:R-:W-:Y:S01]  /*6f70*/  FADD.FTZ R20, R189, R20 ;  /* 0x00000014bd147221 */ /* 0x000fe20000010000 */
[----:B------:R-:W-:-:S06]  /*6f80*/  WARPGROUP.ARRIVE ;  /* 0x00000000000079c5 */ /* 0x000fcc0000000000 */
        /* <DEDUP_REMOVED lines=19> */
[----:B------:R-:W-:Y:S03]  /*70c0*/  HGMMA.64x256x16.F32.BF16 R24, R152, gdesc[UR12].tnspB, R24, gsb0 ;  /* 0x43e0000c98187df0 */ /* 0x000fe60008001818 */
[----:B------:R-:W-:Y:S02]  /*70d0*/  WARPGROUP.DEPBAR.LE gsb0, 0x0 ;  /* 0x00008000000079c5 */ /* 0x000fe40000010000 */
[----:B------:R-:W-:Y:S05]  /*70e0*/  @!P0 BRA `(.L_x_10193) ;  /* 0x0000000000048947 */ /* 0x000fea0003800000 */
[----:B------:R-:W-:Y:S01]  /*70f0*/  BPT.TRAP 0x1 ;  /* 0x000000040000795c */ /* 0x000fe20000300000 */
.L_x_10193:
[----:B------:R-:W-:Y:S01]  /*7100*/  UIADD3 UR5, UR5, 0x32460, URZ ;  /* 0x0003246005057890 */ /* 0x000fe2000fffe03f */
[----:B------:R-:W-:Y:S02]  /*7110*/  IMAD.MOV.U32 R21, RZ, RZ, R171 ;  /* 0x000000ffff157224 */ /* 0x000fe400078e00ab */
[----:B------:R-:W-:Y:S01]  /*7120*/  IMAD.MOV.U32 R209, RZ, RZ, R165 ;  /* 0x000000ffffd17224 */ /* 0x000fe200078e00a5 */
[----:B------:R-:W-:-:S09]  /*7130*/  UPRMT UR5, UR54, 0x654, UR5 ;  /* 0x0000065436057896 */ /* 0x000fd20008000005 */
[----:B------:R-:W-:Y:S01]  /*7140*/  SYNCS.ARRIVE.TRANS64.RED.A1T0 RZ, [UR5], RZ ;  /* 0x000000ffffff79a7 */ /* 0x000fe20008100405 */
[----:B------:R-:W-:Y:S05]  /*7150*/  @P1 BRA `(.L_x_10194) ;  /* 0xffffffd4009c1947 */ /* 0x000fea000383ffff */
.L_x_10183:
[----:B------:R-:W2:Y:S01]  /*7160*/  LDL.LU R152, [R1+0x1c] ;  /* 0x00001c0001987983 */ /* 0x000ea20000300800 */
[----:B------:R-:W-:Y:S01]  /*7170*/  UIADD3 UR38, UR38, 0x1, URZ ;  /* 0x0000000126267890 */ /* 0x000fe2000fffe03f */
[----:B------:R0:W-:Y:S06]  /*7180*/  BAR.ARV R0, 0x100 ;  /* 0x000400000000751d */ /* 0x0001ec0000002000 */
[----:B------:R-:W-:Y:S02]  /*7190*/  UISETP.NE.AND UP0, UPT, UR38, 0x2, UPT ;  /* 0x000000022600788c */ /* 0x000fe4000bf05270 */
[----:B------:R-:W-:Y:S06]  /*71a0*/  BAR.ARV 0x8, 0x180 ;  /* 0x0206000000007b1d */ /* 0x000fec0000002000 */
[----:B------:R-:W-:Y:S01]  /*71b0*/  PLOP3.LUT P0, PT, PT, PT, PT, 0x8, 0x0 ;  /* 0x000000000000781c */ /* 0x000fe20003f0e170 */
[----:B------:R-:W-:Y:S01]  /*71c0*/  USEL UR38, UR38, URZ, UP0 ;  /* 0x0000003f26267287 */ /* 0x000fe20008000000 */
[----:B------:R-:W1:Y:S04]  /*71d0*/  SHFL.BFLY PT, R3, R20, 0x2, 0x1f ;  /* 0x0c401f0014037f89 */ /* 0x000e6800000e0000 */
[----:B------:R-:W3:Y:S01]  /*71e0*/  SHFL.BFLY PT, R5, R208, 0x2, 0x1f ;  /* 0x0c401f00d0057f89 */ /* 0x000ee200000e0000 */
[----:B-1----:R-:W-:Y:S01]  /*71f0*/  FADD.FTZ R6, R3, R20 ;  /* 0x0000001403067221 */ /* 0x002fe20000010000 */
[----:B---3--:R-:W-:-:S04]  /*7200*/  FADD.FTZ R7, R5, R208 ;  /* 0x000000d005077221 */ /* 0x008fc80000010000 */
[----:B------:R-:W1:Y:S01]  /*7210*/  SHFL.BFLY PT, R3, R6, 0x1, 0x1f ;  /* 0x0c201f0006037f89 */ /* 0x000e6200000e0000 */
[----:B------:R-:W-:-:S03]  /*7220*/  IMAD.MOV.U32 R5, RZ, RZ, RZ ;  /* 0x000000ffff057224 */ /* 0x000fc600078e00ff */
[----:B------:R-:W3:Y:S01]  /*7230*/  SHFL.BFLY PT, R2, R7, 0x1, 0x1f ;  /* 0x0c201f0007027f89 */ /* 0x000ee200000e0000 */
[----:B-1----:R-:W-:Y:S01]  /*7240*/  FADD.FTZ R8, R6, R3 ;  /* 0x0000000306087221 */ /* 0x002fe20000010000 */
[----:B------:R-:W-:Y:S02]  /*7250*/  IMAD.U32 R6, RZ, RZ, UR10 ;  /* 0x0000000aff067e24 */ /* 0x000fe4000f8e00ff */
[----:B---3--:R-:W-:Y:S02]  /*7260*/  FADD.FTZ R3, R7, R2 ;  /* 0x0000000207037221 */ /* 0x008fe40000010000 */
[----:B------:R-:W-:Y:S01]  /*7270*/  FSETP.NE.FTZ.AND P1, PT, R8, RZ, PT ;  /* 0x000000ff0800720b */ /* 0x000fe20003f35000 */
[----:B------:R-:W-:Y:S02]  /*7280*/  IMAD.MOV.U32 R2, RZ, RZ, RZ ;  /* 0x000000ffff027224 */ /* 0x000fe400078e00ff */
[----:B------:R-:W-:-:S10]  /*7290*/  FSETP.NE.FTZ.AND P2, PT, R3, RZ, PT ;  /* 0x000000ff0300720b */ /* 0x000fd40003f55000 */
[----:B------:R-:W1:Y:S01]  /*72a0*/  @P1 MUFU.RCP R5, R8 ;  /* 0x0000000800051308 */ /* 0x000e620000001000 */
[----:B------:R-:W-:-:S07]  /*72b0*/  @P1 FMUL.FTZ R6, R6, 0.69314718246459960938 ;  /* 0x3f31721806061820 */ /* 0x000fce0000410000 */
[----:B------:R-:W3:Y:S08]  /*72c0*/  @P1 MUFU.LG2 R4, R8 ;  /* 0x0000000800041308 */ /* 0x000ef00000000c00 */
[----:B------:R-:W4:Y:S01]  /*72d0*/  @P2 MUFU.LG2 R7, R3 ;  /* 0x0000000300072308 */ /* 0x000f220000000c00 */
[-C--:B-1----:R-:W-:Y:S01]  /*72e0*/  FMUL.FTZ R24, R24, R5.reuse ;  /* 0x0000000518187220 */ /* 0x082fe20000410000 */
[-C--:B------:R-:W-:Y:S01]  /*72f0*/  FMUL.FTZ R25, R25, R5.reuse ;  /* 0x0000000519197220 */ /* 0x080fe20000410000 */
[-C--:B------:R-:W-:Y:S01]  /*7300*/  FMUL.FTZ R28, R28, R5.reuse ;  /* 0x000000051c1c7220 */ /* 0x080fe20000410000 */
[-C--:B------:R-:W-:Y:S01]  /*7310*/  FMUL.FTZ R29, R29, R5.reuse ;  /* 0x000000051d1d7220 */ /* 0x080fe20000410000 */
[-C--:B------:R-:W-:Y:S01]  /*7320*/  FMUL.FTZ R32, R32, R5.reuse ;  /* 0x0000000520207220 */ /* 0x080fe20000410000 */
[-C--:B------:R-:W-:Y:S01]  /*7330*/  FMUL.FTZ R33, R33, R5.reuse ;  /* 0x0000000521217220 */ /* 0x080fe20000410000 */
[-C--:B------:R-:W-:Y:S01]  /*7340*/  FMUL.FTZ R36, R36, R5.reuse ;  /* 0x0000000524247220 */ /* 0x080fe20000410000 */
[----:B------:R1:W5:Y:S01]  /*7350*/  @P2 MUFU.RCP R2, R3 ;  /* 0x0000000300022308 */ /* 0x0003620000001000 */
        /* <DEDUP_REMOVED lines=58> */
[----:B---3--:R-:W-:Y:S01]  /*7700*/  @P1 FMUL.FTZ R4, R4, 0.69314718246459960938 ;  /* 0x3f31721804041820 */ /* 0x008fe20000410000 */
[----:B----4-:R-:W-:Y:S01]  /*7710*/  @P2 FMUL.FTZ R7, R7, 0.69314718246459960938 ;  /* 0x3f31721807072820 */ /* 0x010fe20000410000 */
[----:B-1----:R-:W-:Y:S02]  /*7720*/  IMAD.MOV.U32 R3, RZ, RZ, -0x800000 ;  /* 0xff800000ff037424 */ /* 0x002fe400078e00ff */
[----:B------:R-:W-:Y:S01]  /*7730*/  @P2 FMUL.FTZ R5, R5, 0.69314718246459960938 ;  /* 0x3f31721805052820 */ /* 0x000fe20000410000 */
        /* <DEDUP_REMOVED lines=65> */
[----:B--2---:R-:W-:-:S13]  /*7b50*/  R2UR UR4, R152 ;  /* 0x00000000980472ca */ /* 0x004fda00000e0000 */
[----:B------:R-:W-:-:S06]  /*7b60*/  UIADD3 UR4, UR4, 0x1, URZ ;  /* 0x0000000104047890 */ /* 0x000fcc000fffe03f */
[----:B0-----:R-:W-:Y:S01]  /*7b70*/  IMAD.U32 R0, RZ, RZ, UR4 ;  /* 0x00000004ff007e24 */ /* 0x001fe2000f8e00ff */
[----:B------:R-:W-:-:S04]  /*7b80*/  USEL UR4, URZ, 0x1, UP0 ;  /* 0x000000013f047887 */ /* 0x000fc80008000000 */
[----:B------:R0:W-:Y:S01]  /*7b90*/  STL [R1+0x1c], R0 ;  /* 0x00001c0001007387 */ /* 0x0001e20000100800 */
[----:B------:R-:W-:Y:S01]  /*7ba0*/  ULOP3.LUT UR39, UR39, UR4, URZ, 0x3c, !UPT ;  /* 0x0000000427277292 */ /* 0x000fe2000f8e3c3f */
[----:B0-----:R-:W-:Y:S02]  /*7bb0*/  IMAD.MOV.U32 R0, RZ, RZ, -0x800000 ;  /* 0xff800000ff007424 */ /* 0x001fe400078e00ff */
[----:B------:R-:W-:-:S09]  /*7bc0*/  @P2 FFMA.FTZ R0, R5, R171, R7 ;  /* 0x000000ab05002223 */ /* 0x000fd20000010007 */
.L_x_10169:
[----:B------:R-:W1:Y:S08]  /*7bd0*/  S2UR UR5, SR_CgaCtaId ;  /* 0x00000000000579c3 */ /* 0x000e700000008800 */
[----:B------:R-:W-:Y:S06]  /*7be0*/  BAR.SYNC.DEFER_BLOCKING 0x5, 0x180 ;  /* 0x0146000000007b1d */ /* 0x000fec0000010000 */
[----:B------:R-:W-:Y:S01]  /*7bf0*/  UMOV UR4, 0x400 ;  /* 0x0000040000047882 */ /* 0x000fe20000000000 */
[----:B------:R-:W-:Y:S01]  /*7c00*/  BSSY B0, `(.L_x_10195) ;  /* 0x0000480000007945 */ /* 0x000fe20003800000 */
[----:B-1----:R-:W-:-:S09]  /*7c10*/  ULEA UR9, UR5, UR4, 0x18 ;  /* 0x0000000405097291 */ /* 0x002fd2000f8ec03f */
[----:B------:R-:W1:Y:S02]  /*7c20*/  LDS.128 R4, [UR9+0x324d0] ;  /* 0x0324d009ff047984 */ /* 0x000e640008000c00 */
[----:B-1----:R-:W-:Y:S02]  /*7c30*/  R2UR UR4, R5 ;  /* 0x00000000050472ca */ /* 0x002fe400000e0000 */
[----:B------:R-:W-:Y:S01]  /*7c40*/  R2UR UR5, R7 ;  /* 0x00000000070572ca */ /* 0x000fe200000e0000 */
[----:B------:R-:W-:Y:S06]  /*7c50*/  BAR.ARV 0x4, 0x180 ;  /* 0x0106000000007b1d */ /* 0x000fec0000002000 */
[----:B------:R-:W-:Y:S08]  /*7c60*/  @P0 BRA `(.L_x_10196) ;  /* 0x00000038002c0947 */ /* 0x000ff00003800000 */
[----:B------:R-:W2:Y:S01]  /*7c70*/  LDL R2, [R1+0x30] ;  /* 0x0000300001027983 */ /* 0x000ea20000100800 */
[----:B------:R-:W1:Y:S01]  /*7c80*/  S2UR UR8, SR_SWINHI ;  /* 0x00000000000879c3 */ /* 0x000e620000002f00 */
[----:B------:R-:W-:Y:S01]  /*7c90*/  IMAD.MOV.U32 R152, RZ, RZ, 0x2 ;  /* 0x00000002ff987424 */ /* 0x000fe200078e00ff */
[----:B------:R-:W-:Y:S01]  /*7ca0*/  F2FP.BF16.F32.PACK_AB R10, R29, R28 ;  /* 0x0000001c1d0a723e */ /* 0x000fe200000010ff */
[----:B------:R-:W3:Y:S01]  /*7cb0*/  LDL R163, [R1+0x18] ;  /* 0x0000180001a37983 */ /* 0x000ee20000100800 */
[----:B0-----:R-:W-:Y:S01]  /*7cc0*/  F2FP.BF16.F32.PACK_AB R11, R31, R30 ;  /* 0x0000001e1f0b723e */ /* 0x001fe200000010ff */
[----:B------:R-:W-:Y:S02]  /*7cd0*/  ULDC.64 UR10, c[0x0][0xd08] ;  /* 0x00034200000a7ab9 */ /* 0x000fe40000000a00 */
[----:B------:R-:W4:Y:S04]  /*7ce0*/  LDL R164, [R1+0x2c] ;  /* 0x00002c0001a47983 */ /* 0x000f280000100800 */
[----:B------:R-:W5:Y:S01]  /*7cf0*/  LDL R162, [R1+0x14] ;  /* 0x0000140001a27983 */ /* 0x000f620000100800 */
[----:B------:R-:W-:Y:S01]  /*7d00*/  UMOV UR6, UR9 ;  /* 0x0000000900067c82 */ /* 0x000fe20008000000 */
[----:B-1----:R-:W-:Y:S01]  /*7d10*/  UMOV UR7, UR8 ;  /* 0x0000000800077c82 */ /* 0x002fe20008000000 */
[----:B------:R-:W-:-:S02]  /*7d20*/  F2FP.BF16.F32.PACK_AB R14, R37, R36 ;  /* 0x00000024250e723e */ /* 0x000fc400000010ff */
[----:B------:R-:W-:Y:S01]  /*7d30*/  F2FP.BF16.F32.PACK_AB R15, R39, R38 ;  /* 0x00000026270f723e */ /* 0x000fe200000010ff */
[----:B------:R-:W-:Y:S01]  /*7d40*/  BAR.SYNC.DEFER_BLOCKING 0x1, 0x100 ;  /* 0x0044000000007b1d */ /* 0x000fe20000010000 */
[----:B--2---:R-:W-:Y:S01]  /*7d50*/  IMAD.WIDE R152, R2, R152, UR6 ;  /* 0x0000000602987e25 */ /* 0x004fe2000f8e0298 */
[----:B---3--:R-:W-:Y:S02]  /*7d60*/  R2UR UR12, R163 ;  /* 0x00000000a30c72ca */ /* 0x008fe400000e0000 */
[C---:B------:R-:W-:Y:S02]  /*7d70*/  IADD3 R13, P4, R152.reuse, 0x20, RZ ;  /* 0x00000020980d7810 */ /* 0x040fe40007f9e0ff */
[C---:B------:R-:W-:Y:S02]  /*7d80*/  LOP3.LUT R9, R152.reuse, 0x380, RZ, 0xc0, !PT ;  /* 0x0000038098097812 */ /* 0x040fe400078ec0ff */
[----:B------:R-:W-:Y:S02]  /*7d90*/  IADD3 R5, P0, R152, 0xc060, RZ ;  /* 0x0000c06098057810 */ /* 0x000fe40007f1e0ff */
[----:B------:R-:W-:-:S02]  /*7da0*/  LOP3.LUT R12, R13, 0x380, RZ, 0xc0, !PT ;  /* 0x000003800d0c7812 */ /* 0x000fc400078ec0ff */
[----:B------:R-:W-:Y:S02]  /*7db0*/  IADD3 R17, P3, R152, 0x40, RZ ;  /* 0x0000004098117810 */ /* 0x000fe40007f7e0ff */
[----:B------:R-:W-:Y:S02]  /*7dc0*/  SHF.R.U64 R9, R9, 0x3, RZ ;  /* 0x0000000309097819 */ /* 0x000fe400000012ff */
[----:B------:R-:W-:Y:S02]  /*7dd0*/  LOP3.LUT R4, R5, 0x380, RZ, 0xc0, !PT ;  /* 0x0000038005047812 */ /* 0x000fe400078ec0ff */
[----:B------:R-:W-:Y:S02]  /*7de0*/  SHF.R.U64 R12, R12, 0x3, RZ ;  /* 0x000000030c0c7819 */ /* 0x000fe400000012ff */
[----:B------:R-:W-:Y:S02]  /*7df0*/  LOP3.LUT R16, R17, 0x380, RZ, 0xc0, !PT ;  /* 0x0000038011107812 */ /* 0x000fe400078ec0ff */
[----:B------:R-:W-:Y:S01]  /*7e00*/  LOP3.LUT R8, R9, R152, RZ, 0x3c, !PT ;  /* 0x0000009809087212 */ /* 0x000fe200078e3cff */
[----:B------:R-:W-:Y:S01]  /*7e10*/  IMAD.MOV.U32 R9, RZ, RZ, R153 ;  /* 0x000000ffff097224 */ /* 0x000fe200078e0099 */
[----:B------:R-:W-:-:S02]  /*7e20*/  SHF.R.U64 R4, R4, 0x3, RZ ;  /* 0x0000000304047819 */ /* 0x000fc400000012ff */
[----:B------:R-:W-:Y:S02]  /*7e30*/  IADD3 R157, P5, R152, 0x60, RZ ;  /* 0x00000060989d7810 */ /* 0x000fe40007fbe0ff */
[----:B------:R-:W-:Y:S01]  /*7e40*/  LOP3.LUT R12, R12, R13, RZ, 0x3c, !PT ;  /* 0x0000000d0c0c7212 */ /* 0x000fe200078e3cff */
[----:B------:R-:W-:Y:S01]  /*7e50*/  IMAD.X R13, RZ, RZ, R153, P4 ;  /* 0x000000ffff0d7224 */ /* 0x000fe200020e0699 */
[----:B------:R-:W-:Y:S02]  /*7e60*/  SHF.R.U64 R16, R16, 0x3, RZ ;  /* 0x0000000310107819 */ /* 0x000fe400000012ff */
[----:B------:R-:W-:Y:S02]  /*7e70*/  LOP3.LUT R4, R4, R5, RZ, 0x3c, !PT ;  /* 0x0000000504047212 */ /* 0x000fe400078e3cff */
[----:B------:R-:W-:Y:S02]  /*7e80*/  LOP3.LUT R156, R157, 0x380, RZ, 0xc0, !PT ;  /* 0x000003809d9c7812 */ /* 0x000fe400078ec0ff */
[----:B------:R-:W-:-:S02]  /*7e90*/  MOV R5, R8 ;  /* 0x0000000800057202 */ /* 0x000fc40000000f00 */
[----:B------:R-:W-:Y:S02]  /*7ea0*/  F2FP.BF16.F32.PACK_AB R8, R25, R24 ;  /* 0x000000181908723e */ /* 0x000fe400000010ff */
[----:B------:R-:W-:Y:S02]  /*7eb0*/  F2FP.BF16.F32.PACK_AB R9, R27, R26 ;  /* 0x0000001a1b09723e */ /* 0x000fe400000010ff */
[----:B------:R-:W-:Y:S01]  /*7ec0*/  LOP3.LUT R16, R16, R17, RZ, 0x3c, !PT ;  /* 0x0000001110107212 */ /* 0x000fe200078e3cff */
[----:B------:R-:W-:Y:S01]  /*7ed0*/  IMAD.X R17, RZ, RZ, R153, P3 ;  /* 0x000000ffff117224 */ /* 0x000fe200018e0699 */
[----:B------:R-:W-:Y:S02]  /*7ee0*/  MOV R2, R12 ;  /* 0x0000000c00027202 */ /* 0x000fe40000000f00 */
[----:B------:R-:W-:Y:S02]  /*7ef0*/  SHF.R.U64 R156, R156, 0x3, RZ ;  /* 0x000000039c9c7819 */ /* 0x000fe400000012ff */
[----:B------:R-:W-:-:S02]  /*7f00*/  F2FP.BF16.F32.PACK_AB R12, R33, R32 ;  /* 0x00000020210c723e */ /* 0x000fc400000010ff */
[----:B------:R-:W-:Y:S02]  /*7f10*/  F2FP.BF16.F32.PACK_AB R13, R35, R34 ;  /* 0x00000022230d723e */ /* 0x000fe400000010ff */
[C---:B------:R-:W-:Y:S01]  /*7f20*/  IADD3 R19, P4, R152.reuse, 0x4000, RZ ;  /* 0x0000400098137810 */ /* 0x040fe20007f9e0ff */
[----:B------:R0:W-:Y:S01]  /*7f30*/  STSM.16.M88.4 [R5], R8 ;  /* 0x0000000805007844 */ /* 0x0001e20000000200 */
[----:B------:R-:W-:Y:S02]  /*7f40*/  IADD3 R7, P3, R152, 0x8020, RZ ;  /* 0x0000802098077810 */ /* 0x000fe40007f7e0ff */
[----:B------:R-:W-:Y:S01]  /*7f50*/  LOP3.LUT R156, R156, R157, RZ, 0x3c, !PT ;  /* 0x0000009d9c9c7212 */ /* 0x000fe200078e3cff */
[----:B------:R1:W-:Y:S01]  /*7f60*/  STSM.16.M88.4 [R2], R12 ;  /* 0x0000000c02007844 */ /* 0x0003e20000000200 */
[----:B------:R-:W-:Y:S01]  /*7f70*/  MOV R17, R16 ;  /* 0x0000001000117202 */ /* 0x000fe20000000f00 */
[----:B------:R-:W-:Y:S01]  /*7f80*/  IMAD.X R157, RZ, RZ, R153, P5 ;  /* 0x000000ffff9d7224 */ /* 0x000fe200028e0699 */
[----:B------:R-:W-:-:S02]  /*7f90*/  LOP3.LUT R18, R19, 0x380, RZ, 0xc0, !PT ;  /* 0x0000038013127812 */ /* 0x000fc400078ec0ff */
[----:B------:R-:W-:Y:S02]  /*7fa0*/  LOP3.LUT R16, R7, 0x380, RZ, 0xc0, !PT ;  /* 0x0000038007107812 */ /* 0x000fe400078ec0ff */
[----:B------:R-:W-:Y:S02]  /*7fb0*/  SHF.R.U64 R18, R18, 0x3, RZ ;  /* 0x0000000312127819 */ /* 0x000fe400000012ff */
[----:B0-----:R-:W-:Y:S02]  /*7fc0*/  F2FP.BF16.F32.PACK_AB R8, R41, R40 ;  /* 0x000000282908723e */ /* 0x001fe400000010ff */
[----:B------:R-:W-:Y:S02]  /*7fd0*/  F2FP.BF16.F32.PACK_AB R9, R43, R42 ;  /* 0x0000002a2b09723e */ /* 0x000fe400000010ff */
[----:B------:R-:W-:Y:S02]  /*7fe0*/  F2FP.BF16.F32.PACK_AB R10, R45, R44 ;  /* 0x0000002c2d0a723e */ /* 0x000fe400000010ff */
[----:B------:R-:W-:-:S02]  /*7ff0*/  F2FP.BF16.F32.PACK_AB R11, R47, R46 ;  /* 0x0000002e2f0b723e */ /* 0x000fc400000010ff */
[----:B-1----:R-:W-:-:S03]  /*8000*/  IADD3 R2, P5, R152, 0x4020, RZ ;  /* 0x0000402098027810 */ /* 0x002fc60007fbe0ff */
[----:B------:R0:W-:Y:S01]  /*8010*/  STSM.16.M88.4 [R17], R8 ;  /* 0x0000000811007844 */ /* 0x0001e20000000200 */
[----:B------:R-:W-:Y:S02]  /*8020*/  SHF.R.U64 R16, R16, 0x3, RZ ;  /* 0x0000000310107819 */ /* 0x000fe400000012ff */
[----:B------:R-:W-:Y:S01]  /*8030*/  LOP3.LUT R18, R18, R19, RZ, 0x3c, !PT ;  /* 0x0000001312127212 */ /* 0x000fe200078e3cff */
[----:B------:R-:W-:Y:S01]  /*8040*/  IMAD.X R19, RZ, RZ, R153, P4 ;  /* 0x000000ffff137224 */ /* 0x000fe200020e0699 */
[----:B------:R-:W-:Y:S02]  /*8050*/  LOP3.LUT R16, R16, R7, RZ, 0x3c, !PT ;  /* 0x0000000710107212 */ /* 0x000fe400078e3cff */
[----:B------:R-:W-:Y:S02]  /*8060*/  IADD3 R5, P4, R152, 0x4040, RZ ;  /* 0x0000404098057810 */ /* 0x000fe40007f9e0ff */
[----:B------:R-:W-:Y:S02]  /*8070*/  MOV R7, R156 ;  /* 0x0000009c00077202 */ /* 0x000fe40000000f00 */
[----:B0-----:R-:W-:-:S02]  /*8080*/  LOP3.LUT R9, R2, 0x380, RZ, 0xc0, !PT ;  /* 0x0000038002097812 */ /* 0x001fc400078ec0ff */
[----:B------:R-:W-:Y:S02]  /*8090*/  F2FP.BF16.F32.PACK_AB R12, R49, R48 ;  /* 0x00000030310c723e */ /* 0x000fe400000010ff */
[----:B------:R-:W-:Y:S02]  /*80a0*/  SHF.R.U64 R9, R9, 0x3, RZ ;  /* 0x0000000309097819 */ /* 0x000fe400000012ff */
[----:B------:R-:W-:Y:S02]  /*80b0*/  F2FP.BF16.F32.PACK_AB R13, R51, R50 ;  /* 0x00000032330d723e */ /* 0x000fe400000010ff */
[----:B------:R-:W-:Y:S02]  /*80c0*/  F2FP.BF16.F32.PACK_AB R14, R53, R52 ;  /* 0x00000034350e723e */ /* 0x000fe400000010ff */
[----:B------:R-:W-:Y:S02]  /*80d0*/  F2FP.BF16.F32.PACK_AB R15, R55, R54 ;  /* 0x00000036370f723e */ /* 0x000fe400000010ff */
[----:B------:R-:W-:-:S02]  /*80e0*/  LOP3.LUT R160, R9, R2, RZ, 0x3c, !PT ;  /* 0x0000000209a07212 */ /* 0x000fc400078e3cff */
[----:B------:R-:W-:Y:S01]  /*80f0*/  LOP3.LUT R2, R5, 0x380, RZ, 0xc0, !PT ;  /* 0x0000038005027812 */ /* 0x000fe200078ec0ff */
[--C-:B------:R-:W-:Y:S01]  /*8100*/  IMAD.X R161, RZ, RZ, R153.reuse, P5 ;  /* 0x000000ffffa17224 */ /* 0x100fe200028e0699 */
[----:B------:R0:W-:Y:S01]  /*8110*/  STSM.16.M88.4 [R7], R12 ;  /* 0x0000000c07007844 */ /* 0x0001e20000000200 */
[C---:B------:R-:W-:Y:S02]  /*8120*/  IADD3 R158, P5, R152.reuse, 0x4060, RZ ;  /* 0x00004060989e7810 */ /* 0x040fe40007fbe0ff */
[----:B------:R-:W-:Y:S01]  /*8130*/  IADD3 R157, P6, R152, 0x8000, RZ ;  /* 0x00008000989d7810 */ /* 0x000fe20007fde0ff */
[----:B------:R-:W-:Y:S01]  /*8140*/  IMAD.X R17, RZ, RZ, R153, P3 ;  /* 0x000000ffff117224 */ /* 0x000fe200018e0699 */
[----:B------:R-:W-:Y:S02]  /*8150*/  LOP3.LUT R159, R158, 0x380, RZ, 0xc0, !PT ;  /* 0x000003809e9f7812 */ /* 0x000fe400078ec0ff */
[----:B------:R-:W-:Y:S02]  /*8160*/  LOP3.LUT R156, R157, 0x380, RZ, 0xc0, !PT ;  /* 0x000003809d9c7812 */ /* 0x000fe400078ec0ff */
[----:B------:R-:W-:-:S02]  /*8170*/  IADD3 R155, P1, R152, 0x8040, RZ ;  /* 0x00008040989b7810 */ /* 0x000fc40007f3e0ff */
[----:B0-----:R-:W-:Y:S02]  /*8180*/  MOV R7, R18 ;  /* 0x0000001200077202 */ /* 0x001fe40000000f00 */
[----:B------:R-:W-:Y:S01]  /*8190*/  SHF.R.U64 R18, R2, 0x3, RZ ;  /* 0x0000000302127819 */ /* 0x000fe200000012ff */
[----:B------:R-:W-:-:S03]  /*81a0*/  IMAD.X R19, RZ, RZ, R153, P4 ;  /* 0x000000ffff137224 */ /* 0x000fc600020e0699 */
[----:B------:R-:W-:Y:S02]  /*81b0*/  LOP3.LUT R18, R18, R5, RZ, 0x3c, !PT ;  /* 0x0000000512127212 */ /* 0x000fe400078e3cff */
[----:B------:R-:W-:Y:S02]  /*81c0*/  SHF.R.U64 R159, R159, 0x3, RZ ;  /* 0x000000039f9f7819 */ /* 0x000fe400000012ff */
[----:B------:R-:W-:Y:S02]  /*81d0*/  F2FP.BF16.F32.PACK_AB R8, R57, R56 ;  /* 0x000000383908723e */ /* 0x000fe400000010ff */
[----:B------:R-:W-:Y:S02]  /*81e0*/  F2FP.BF16.F32.PACK_AB R9, R59, R58 ;  /* 0x0000003a3b09723e */ /* 0x000fe400000010ff */
[----:B------:R-:W-:Y:S02]  /*81f0*/  F2FP.BF16.F32.PACK_AB R10, R61, R60 ;  /* 0x0000003c3d0a723e */ /* 0x000fe400000010ff */
[----:B------:R-:W-:-:S02]  /*8200*/  F2FP.BF16.F32.PACK_AB R11, R63, R62 ;  /* 0x0000003e3f0b723e */ /* 0x000fc400000010ff */
[----:B------:R-:W-:Y:S02]  /*8210*/  MOV R160, R160 ;  /* 0x000000a000a07202 */ /* 0x000fe40000000f00 */
[----:B------:R-:W-:Y:S02]  /*8220*/  F2FP.BF16.F32.PACK_AB R12, R65, R64 ;  /* 0x00000040410c723e */ /* 0x000fe400000010ff */
[----:B------:R-:W-:Y:S02]  /*8230*/  F2FP.BF16.F32.PACK_AB R13, R67, R66 ;  /* 0x00000042430d723e */ /* 0x000fe400000010ff */
[----:B------:R-:W-:Y:S02]  /*8240*/  F2FP.BF16.F32.PACK_AB R14, R69, R68 ;  /* 0x00000044450e723e */ /* 0x000fe400000010ff */
[----:B------:R-:W-:Y:S02]  /*8250*/  F2FP.BF16.F32.PACK_AB R15, R71, R70 ;  /* 0x00000046470f723e */ /* 0x000fe400000010ff */
[----:B------:R-:W-:-:S02]  /*8260*/  MOV R2, R16 ;  /* 0x0000001000027202 */ /* 0x000fc40000000f00 */
[----:B------:R-:W-:Y:S02]  /*8270*/  MOV R5, R18 ;  /* 0x0000001200057202 */ /* 0x000fe40000000f00 */
[----:B------:R-:W-:Y:S02]  /*8280*/  SHF.R.U64 R156, R156, 0x3, RZ ;  /* 0x000000039c9c7819 */ /* 0x000fe400000012ff */
[----:B------:R-:W-:Y:S02]  /*8290*/  F2FP.BF16.F32.PACK_AB R16, R73, R72 ;  /* 0x000000484910723e */ /* 0x000fe400000010ff */
[----:B------:R-:W-:Y:S02]  /*82a0*/  F2FP.BF16.F32.PACK_AB R17, R75, R74 ;  /* 0x0000004a4b11723e */ /* 0x000fe400000010ff */
[----:B------:R-:W-:Y:S02]  /*82b0*/  F2FP.BF16.F32.PACK_AB R18, R77, R76 ;  /* 0x0000004c4d12723e */ /* 0x000fe400000010ff */
[----:B------:R-:W-:-:S02]  /*82c0*/  F2FP.BF16.F32.PACK_AB R19, R79, R78 ;  /* 0x0000004e4f13723e */ /* 0x000fc400000010ff */
[----:B------:R-:W-:Y:S01]  /*82d0*/  LOP3.LUT R154, R155, 0x380, RZ, 0xc0, !PT ;  /* 0x000003809b9a7812 */ /* 0x000fe200078ec0ff */
[----:B------:R0:W-:Y:S01]  /*82e0*/  STSM.16.M88.4 [R7], R8 ;  /* 0x0000000807007844 */ /* 0x0001e20000000200 */
[----:B------:R-:W-:Y:S01]  /*82f0*/  LOP3.LUT R158, R159, R158, RZ, 0x3c, !PT ;  /* 0x0000009e9f9e7212 */ /* 0x000fe200078e3cff */
[--C-:B------:R-:W-:Y:S01]  /*8300*/  IMAD.X R159, RZ, RZ, R153.reuse, P5 ;  /* 0x000000ffff9f7224 */ /* 0x100fe200028e0699 */
[----:B------:R-:W-:Y:S01]  /*8310*/  IADD3 R22, P4, R152, 0x8060, RZ ;  /* 0x0000806098167810 */ /* 0x000fe20007f9e0ff */
[----:B------:R1:W-:Y:S01]  /*8320*/  STSM.16.M88.4 [R160], R12 ;  /* 0x0000000ca0007844 */ /* 0x0003e20000000200 */
[----:B------:R-:W-:Y:S01]  /*8330*/  LOP3.LUT R156, R156, R157, RZ, 0x3c, !PT ;  /* 0x0000009d9c9c7212 */ /* 0x000fe200078e3cff */
[----:B------:R-:W-:Y:S01]  /*8340*/  IMAD.X R157, RZ, RZ, R153, P6 ;  /* 0x000000ffff9d7224 */ /* 0x000fe200030e0699 */
[----:B------:R-:W-:Y:S01]  /*8350*/  SHF.R.U64 R154, R154, 0x3, RZ ;  /* 0x000000039a9a7819 */ /* 0x000fe200000012ff */
[----:B------:R2:W-:Y:S01]  /*8360*/  STSM.16.M88.4 [R5], R16 ;  /* 0x0000001005007844 */ /* 0x0005e20000000200 */
[----:B------:R-:W-:-:S02]  /*8370*/  IADD3 R21, P2, R152, 0xc040, RZ ;  /* 0x0000c04098157810 */ /* 0x000fc40007f5e0ff */
[----:B------:R-:W-:Y:S02]  /*8380*/  MOV R158, R158 ;  /* 0x0000009e009e7202 */ /* 0x000fe40000000f00 */
[----:B------:R-:W-:Y:S01]  /*8390*/  LOP3.LUT R154, R154, R155, RZ, 0x3c, !PT ;  /* 0x0000009b9a9a7212 */ /* 0x000fe200078e3cff */
[----:B------:R-:W-:Y:S01]  /*83a0*/  IMAD.X R155, RZ, RZ, R153, P1 ;  /* 0x000000ffff9b7224 */ /* 0x000fe200008e0699 */
[----:B0-----:R-:W-:Y:S02]  /*83b0*/  F2FP.BF16.F32.PACK_AB R8, R81, R80 ;  /* 0x000000505108723e */ /* 0x001fe400000010ff */
[----:B------:R-:W-:Y:S02]  /*83c0*/  F2FP.BF16.F32.PACK_AB R9, R83, R82 ;  /* 0x000000525309723e */ /* 0x000fe400000010ff */
[----:B-1----:R-:W-:Y:S02]  /*83d0*/  IADD3 R160, P3, R152, 0xc020, RZ ;  /* 0x0000c02098a07810 */ /* 0x002fe40007f7e0ff */
[----:B------:R-:W-:-:S02]  /*83e0*/  F2FP.BF16.F32.PACK_AB R10, R85, R84 ;  /* 0x00000054550a723e */ /* 0x000fc400000010ff */
[----:B--2---:R-:W-:Y:S02]  /*83f0*/  LOP3.LUT R5, R22, 0x380, RZ, 0xc0, !PT ;  /* 0x0000038016057812 */ /* 0x004fe400078ec0ff */
[----:B------:R-:W-:Y:S02]  /*8400*/  F2FP.BF16.F32.PACK_AB R11, R87, R86 ;  /* 0x00000056570b723e */ /* 0x000fe400000010ff */
[----:B------:R-:W-:Y:S02]  /*8410*/  MOV R156, R156 ;  /* 0x0000009c009c7202 */ /* 0x000fe40000000f00 */
[----:B------:R-:W-:Y:S02]  /*8420*/  SHF.R.U64 R5, R5, 0x3, RZ ;  /* 0x0000000305057819 */ /* 0x000fe400000012ff */
[----:B------:R-:W-:Y:S02]  /*8430*/  LOP3.LUT R7, R160, 0x380, RZ, 0xc0, !PT ;  /* 0x00000380a0077812 */ /* 0x000fe400078ec0ff */
[----:B------:R-:W-:Y:S01]  /*8440*/  IADD3 R157, P1, R152, 0xc000, RZ ;  /* 0x0000c000989d7810 */ /* 0x000fe20007f3e0ff */
[----:B------:R0:W-:Y:S01]  /*8450*/  STSM.16.M88.4 [R158], R8 ;  /* 0x000000089e007844 */ /* 0x0001e20000000200 */
[----:B------:R-:W-:-:S02]  /*8460*/  LOP3.LUT R20, R21, 0x380, RZ, 0xc0, !PT ;  /* 0x0000038015147812 */ /* 0x000fc400078ec0ff */
[----:B------:R-:W-:Y:S02]  /*8470*/  SHF.R.U64 R7, R7, 0x3, RZ ;  /* 0x0000000307077819 */ /* 0x000fe400000012ff */
[----:B------:R-:W-:Y:S02]  /*8480*/  SHF.R.U64 R20, R20, 0x3, RZ ;  /* 0x0000000314147819 */ /* 0x000fe400000012ff */
[----:B------:R-:W-:Y:S02]  /*8490*/  F2FP.BF16.F32.PACK_AB R12, R89, R88 ;  /* 0x00000058590c723e */ /* 0x000fe400000010ff */
[----:B------:R-:W-:Y:S02]  /*84a0*/  F2FP.BF16.F32.PACK_AB R13, R91, R90 ;  /* 0x0000005a5b0d723e */ /* 0x000fe400000010ff */
[----:B------:R-:W-:Y:S02]  /*84b0*/  F2FP.BF16.F32.PACK_AB R14, R93, R92 ;  /* 0x0000005c5d0e723e */ /* 0x000fe400000010ff */
[----:B0-----:R-:W-:-:S02]  /*84c0*/  LOP3.LUT R10, R5, R22, RZ, 0x3c, !PT ;  /* 0x00000016050a7212 */ /* 0x001fc400078e3cff */
[----:B------:R-:W-:Y:S02]  /*84d0*/  LOP3.LUT R22, R157, 0x380, RZ, 0xc0, !PT ;  /* 0x000003809d167812 */ /* 0x000fe400078ec0ff */
[----:B------:R-:W-:Y:S02]  /*84e0*/  F2FP.BF16.F32.PACK_AB R15, R95, R94 ;  /* 0x0000005e5f0f723e */ /* 0x000fe400000010ff */
[----:B------:R-:W-:Y:S02]  /*84f0*/  LOP3.LUT R8, R7, R160, RZ, 0x3c, !PT ;  /* 0x000000a007087212 */ /* 0x000fe400078e3cff */
[----:B------:R-:W-:Y:S01]  /*8500*/  SHF.R.U64 R22, R22, 0x3, RZ ;  /* 0x0000000316167819 */ /* 0x000fe200000012ff */
[--C-:B------:R-:W-:Y:S01]  /*8510*/  IMAD.X R5, RZ, RZ, R153.reuse, P0 ;  /* 0x000000ffff057224 */ /* 0x100fe200000e0699 */
[----:B------:R-:W-:Y:S01]  /*8520*/  LOP3.LUT R20, R20, R21, RZ, 0x3c, !PT ;  /* 0x0000001514147212 */ /* 0x000fe200078e3cff */
[--C-:B------:R-:W-:Y:S01]  /*8530*/  IMAD.X R11, RZ, RZ, R153.reuse, P4 ;  /* 0x000000ffff0b7224 */ /* 0x100fe200020e0699 */
[----:B------:R-:W-:Y:S01]  /*8540*/  F2FP.BF16.F32.PACK_AB R16, R97, R96 ;  /* 0x000000606110723e */ /* 0x000fe200000010ff */
[--C-:B------:R-:W-:Y:S01]  /*8550*/  IMAD.X R21, RZ, RZ, R153.reuse, P2 ;  /* 0x000000ffff157224 */ /* 0x100fe200010e0699 */
[----:B------:R-:W-:Y:S01]  /*8560*/  F2FP.BF16.F32.PACK_AB R17, R99, R98 ;  /* 0x000000626311723e */ /* 0x000fe200000010ff */
[----:B------:R-:W-:Y:S01]  /*8570*/  IMAD.X R9, RZ, RZ, R153, P3 ;  /* 0x000000ffff097224 */ /* 0x000fe200018e0699 */
[----:B------:R-:W-:-:S02]  /*8580*/  F2FP.BF16.F32.PACK_AB R18, R101, R100 ;  /* 0x000000646512723e */ /* 0x000fc400000010ff */
[----:B------:R-:W-:Y:S02]  /*8590*/  F2FP.BF16.F32.PACK_AB R19, R103, R102 ;  /* 0x000000666713723e */ /* 0x000fe400000010ff */
[----:B------:R-:W-:Y:S01]  /*85a0*/  MOV R7, R154 ;  /* 0x0000009a00077202 */ /* 0x000fe20000000f00 */
[----:B------:R-:W-:Y:S01]  /*85b0*/  IMAD.X R155, RZ, RZ, R153, P1 ;  /* 0x000000ffff9b7224 */ /* 0x000fe200008e0699 */
[----:B------:R-:W-:Y:S01]  /*85c0*/  LOP3.LUT R154, R22, R157, RZ, 0x3c, !PT ;  /* 0x0000009d169a7212 */ /* 0x000fe200078e3cff */
[----:B------:R-:W0:Y:S01]  /*85d0*/  LDC.64 R152, c[0x0][0xd00] ;  /* 0x00034000ff987b82 */ /* 0x000e220000000a00 */
[----:B------:R1:W-:Y:S01]  /*85e0*/  STSM.16.M88.4 [R156], R12 ;  /* 0x0000000c9c007844 */ /* 0x0003e20000000200 */
[----:B------:R-:W-:-:S03]  /*85f0*/  MOV R22, R10 ;  /* 0x0000000a00167202 */ /* 0x000fc60000000f00 */
[----:B------:R2:W-:Y:S01]  /*8600*/  STSM.16.M88.4 [R2], R16 ;  /* 0x0000001002007844 */ /* 0x0005e20000000200 */
[----:B------:R-:W-:Y:S02]  /*8610*/  MOV R154, R154 ;  /* 0x0000009a009a7202 */ /* 0x000fe40000000f00 */
[----:B------:R-:W-:Y:S02]  /*8620*/  F2FP.BF16.F32.PACK_AB R10, R125, R124 ;  /* 0x0000007c7d0a723e */ /* 0x000fe400000010ff */
[----:B------:R-:W-:Y:S02]  /*8630*/  F2FP.BF16.F32.PACK_AB R11, R127, R126 ;  /* 0x0000007e7f0b723e */ /* 0x000fe400000010ff */
[----:B-1----:R-:W-:Y:S02]  /*8640*/  F2FP.BF16.F32.PACK_AB R12, R105, R104 ;  /* 0x00000068690c723e */ /* 0x002fe400000010ff */
[----:B------:R-:W-:Y:S02]  /*8650*/  F2FP.BF16.F32.PACK_AB R13, R107, R106 ;  /* 0x0000006a6b0d723e */ /* 0x000fe400000010ff */
[----:B------:R-:W-:-:S02]  /*8660*/  F2FP.BF16.F32.PACK_AB R14, R109, R108 ;  /* 0x0000006c6d0e723e */ /* 0x000fc400000010ff */
[----:B------:R-:W-:Y:S02]  /*8670*/  F2FP.BF16.F32.PACK_AB R15, R111, R110 ;  /* 0x0000006e6f0f723e */ /* 0x000fe400000010ff */
[----:B--2---:R-:W-:Y:S02]  /*8680*/  F2FP.BF16.F32.PACK_AB R16, R113, R112 ;  /* 0x000000707110723e */ /* 0x004fe400000010ff */
[----:B------:R-:W-:Y:S02]  /*8690*/  F2FP.BF16.F32.PACK_AB R17, R115, R114 ;  /* 0x000000727311723e */ /* 0x000fe400000010ff */
[----:B------:R-:W-:Y:S02]  /*86a0*/  F2FP.BF16.F32.PACK_AB R18, R117, R116 ;  /* 0x000000747512723e */ /* 0x000fe400000010ff */
[----:B------:R-:W-:Y:S02]  /*86b0*/  F2FP.BF16.F32.PACK_AB R19, R119, R118 ;  /* 0x000000767713723e */ /* 0x000fe400000010ff */
[----:B------:R-:W-:-:S02]  /*86c0*/  MOV R2, R8 ;  /* 0x0000000800027202 */ /* 0x000fc40000000f00 */
[----:B------:R-:W-:Y:S02]  /*86d0*/  F2FP.BF16.F32.PACK_AB R8, R121, R120 ;  /* 0x000000787908723e */ /* 0x000fe400000010ff */
[----:B------:R-:W-:Y:S01]  /*86e0*/  F2FP.BF16.F32.PACK_AB R9, R123, R122 ;  /* 0x0000007a7b09723e */ /* 0x000fe200000010ff */
[----:B------:R1:W-:Y:S01]  /*86f0*/  STSM.16.M88.4 [R7], R12 ;  /* 0x0000000c07007844 */ /* 0x0003e20000000200 */
[----:B------:R-:W-:-:S03]  /*8700*/  MOV R21, R20 ;  /* 0x0000001400157202 */ /* 0x000fc60000000f00 */
[----:B------:R2:W-:Y:S04]  /*8710*/  STSM.16.M88.4 [R22], R16 ;  /* 0x0000001016007844 */ /* 0x0005e80000000200 */
[----:B------:R3:W-:Y:S01]  /*8720*/  STSM.16.M88.4 [R154], R8 ;  /* 0x000000089a007844 */ /* 0x0007e20000000200 */
[----:B-1----:R-:W-:Y:S02]  /*8730*/  F2FP.BF16.F32.PACK_AB R12, R129, R128 ;  /* 0x00000080810c723e */ /* 0x002fe400000010ff */
[----:B------:R-:W-:Y:S02]  /*8740*/  F2FP.BF16.F32.PACK_AB R13, R131, R130 ;  /* 0x00000082830d723e */ /* 0x000fe400000010ff */
[----:B------:R-:W-:Y:S02]  /*8750*/  F2FP.BF16.F32.PACK_AB R14, R133, R132 ;  /* 0x00000084850e723e */ /* 0x000fe400000010ff */
[----:B------:R-:W-:-:S02]  /*8760*/  F2FP.BF16.F32.PACK_AB R15, R135, R134 ;  /* 0x00000086870f723e */ /* 0x000fc400000010ff */
[----:B--2---:R-:W-:Y:S02]  /*8770*/  F2FP.BF16.F32.PACK_AB R16, R137, R136 ;  /* 0x000000888910723e */ /* 0x004fe400000010ff */
[----:B------:R-:W-:Y:S02]  /*8780*/  F2FP.BF16.F32.PACK_AB R17, R139, R138 ;  /* 0x0000008a8b11723e */ /* 0x000fe400000010ff */
[----:B------:R-:W-:Y:S02]  /*8790*/  F2FP.BF16.F32.PACK_AB R18, R141, R140 ;  /* 0x0000008c8d12723e */ /* 0x000fe400000010ff */
[----:B------:R-:W-:Y:S02]  /*87a0*/  F2FP.BF16.F32.PACK_AB R19, R143, R142 ;  /* 0x0000008e8f13723e */ /* 0x000fe400000010ff */
[----:B------:R-:W-:Y:S02]  /*87b0*/  MOV R7, R4 ;  /* 0x0000000400077202 */ /* 0x000fe40000000f00 */
[----:B---3--:R-:W-:-:S02]  /*87c0*/  F2FP.BF16.F32.PACK_AB R8, R145, R144 ;  /* 0x000000909108723e */ /* 0x008fc400000010ff */
[----:B------:R-:W-:Y:S02]  /*87d0*/  F2FP.BF16.F32.PACK_AB R9, R147, R146 ;  /* 0x000000929309723e */ /* 0x000fe400000010ff */
[----:B------:R-:W-:Y:S02]  /*87e0*/  F2FP.BF16.F32.PACK_AB R10, R149, R148 ;  /* 0x00000094950a723e */ /* 0x000fe400000010ff */
[----:B------:R-:W-:Y:S01]  /*87f0*/  F2FP.BF16.F32.PACK_AB R11, R151, R150 ;  /* 0x00000096970b723e */ /* 0x000fe200000010ff */
[----:B------:R1:W-:Y:S04]  /*8800*/  STSM.16.M88.4 [R2], R12 ;  /* 0x0000000c02007844 */ /* 0x0003e80000000200 */
[----:B------:R-:W-:Y:S04]  /*8810*/  STSM.16.M88.4 [R21], R16 ;  /* 0x0000001015007844 */ /* 0x000fe80000000200 */
[----:B------:R2:W-:Y:S01]  /*8820*/  STSM.16.M88.4 [R7], R8 ;  /* 0x0000000807007844 */ /* 0x0005e20000000200 */
[----:B0-----:R-:W-:Y:S01]  /*8830*/  ISETP.NE.U32.AND P0, PT, R152, RZ, PT ;  /* 0x000000ff9800720c */ /* 0x001fe20003f05070 */
[----:B------:R-:W-:-:S03]  /*8840*/  IMAD.SHL.U32 R155, R200, 0x4, RZ ;  /* 0x00000004c89b7824 */ /* 0x000fc600078e00ff */
[----:B------:R-:W-:Y:S02]  /*8850*/  ISETP.NE.AND.EX P0, PT, R153, RZ, PT, P0 ;  /* 0x000000ff9900720c */ /* 0x000fe40003f05300 */
[----:B------:R-:W-:Y:S01]  /*8860*/  SHF.L.U64.HI R20, R200, 0x2, R204 ;  /* 0x00000002c8147819 */ /* 0x000fe200000102cc */
[----:B-1----:R-:W0:Y:S08]  /*8870*/  LDC R13, c[0x0][0xbd4] ;  /* 0x0002f500ff0d7b82 */ /* 0x002e300000000800 */
[----:B------:R-:W-:Y:S01]  /*8880*/  BAR.SYNC.DEFER_BLOCKING 0x1, 0x100 ;  /* 0x0044000000007b1d */ /* 0x000fe20000010000 */
[----:B------:R-:W-:Y:S01]  /*8890*/  IADD3 R4, P1, R155, R152, RZ ;  /* 0x000000989b047210 */ /* 0x000fe20007f3e0ff */
[----:B------:R-:W-:-:S04]  /*88a0*/  IMAD.MOV.U32 R2, RZ, RZ, RZ ;  /* 0x000000ffff027224 */ /* 0x000fc800078e00ff */
[----:B------:R-:W-:Y:S01]  /*88b0*/  IMAD.X R5, R20, 0x1, R153, P1 ;  /* 0x0000000114057824 */ /* 0x000fe200008e0699 */
[----:B------:R-:W-:Y:S01]  /*88c0*/  ISETP.NE.U32.AND P1, PT, RZ, UR10, PT ;  /* 0x0000000aff007c0c */ /* 0x000fe2000bf25070 */
[----:B------:R-:W1:Y:S03]  /*88d0*/  LDC.64 R14, c[0x0][0xca8] ;  /* 0x00032a00ff0e7b82 */ /* 0x000e660000000a00 */
[----:B------:R-:W-:Y:S01]  /*88e0*/  ISETP.NE.AND.EX P1, PT, RZ, UR11, PT, P1 ;  /* 0x0000000bff007c0c */ /* 0x000fe2000bf25310 */
[----:B------:R-:W3:-:S12]  /*88f0*/  @P0 LDG.E R2, desc[UR36][R4.64] ;  /* 0x0000002404020981 */ /* 0x000ed8000c1e1900 */
[----:B--2---:R-:W-:-:S04]  /*8900*/  @P1 IADD3 R8, P2, R155, UR10, RZ ;  /* 0x0000000a9b081c10 */ /* 0x004fc8000ff5e0ff */
[----:B------:R-:W-:Y:S01]  /*8910*/  @P1 IADD3.X R9, R20, UR11, RZ, P2, !PT ;  /* 0x0000000b14091c10 */ /* 0x000fe200097fe4ff */
[----:B------:R-:W-:Y:S01]  /*8920*/  IMAD.MOV.U32 R21, RZ, RZ, 0xab8 ;  /* 0x00000ab8ff157424 */ /* 0x000fe200078e00ff */
[----:B------:R-:W-:-:S03]  /*8930*/  ULDC UR11, c[0x0][0xce8] ;  /* 0x00033a00000b7ab9 */ /* 0x000fc60000000800 */
[----:B------:R2:W3:Y:S01]  /*8940*/  @P1 LDG.E R20, desc[UR36][R8.64] ;  /* 0x0000002408141981 */ /* 0x0004e2000c1e1900 */
[----:B------:R-:W-:-:S04]  /*8950*/  ISETP.NE.AND P2, PT, R202, RZ, PT ;  /* 0x000000ffca00720c */ /* 0x000fc80003f45270 */
[----:B0-----:R-:W-:-:S04]  /*8960*/  SEL R13, R202, R13, P2 ;  /* 0x0000000dca0d7207 */ /* 0x001fc80001000000 */
[----:B------:R-:W-:-:S04]  /*8970*/  ISETP.GT.AND P3, PT, R13, 0x1, PT ;  /* 0x000000010d00780c */ /* 0x000fc80003f64270 */
[----:B------:R-:W-:-:S04]  /*8980*/  SEL R21, R21, 0xa78, P3 ;  /* 0x00000a7815157807 */ /* 0x000fc80001800000 */
[----:B------:R-:W0:Y:S01]  /*8990*/  LDC.64 R10, c[0x0][R21+0x220] ;  /* 0x00008800150a7b82 */ /* 0x000e220000000a00 */
[----:B------:R-:W-:-:S07]  /*89a0*/  ISETP.NE.U32.AND P2, PT, R152, RZ, PT ;  /* 0x000000ff9800720c */ /* 0x000fce0003f45070 */
[----:B--2---:R-:W2:Y:S01]  /*89b0*/  LDC.64 R8, c[0x0][R21+0x218] ;  /* 0x0000860015087b82 */ /* 0x004ea20000000a00 */
[----:B------:R-:W-:Y:S01]  /*89c0*/  ISETP.NE.AND.EX P2, PT, R153, RZ, PT, P2 ;  /* 0x000000ff9900720c */ /* 0x000fe20003f45320 */
[----:B------:R-:W-:-:S03]  /*89d0*/  UISETP.NE.AND UP0, UPT, UR11, 0x1, UPT ;  /* 0x000000010b00788c */ /* 0x000fc6000bf05270 */
[----:B------:R-:W-:-:S03]  /*89e0*/  SEL R200, R200, RZ, !P2 ;  /* 0x000000ffc8c87207 */ /* 0x000fc60005000000 */
[----:B------:R-:W3:Y:S01]  /*89f0*/  LDC.64 R12, c[0x0][R21+0x228] ;  /* 0x00008a00150c7b82 */ /* 0x000ee20000000a00 */
[----:B------:R-:W-:Y:S02]  /*8a00*/  PLOP3.LUT P4, PT, PT, PT, UP0, 0x80, 0x0 ;  /* 0x000000000000781c */ /* 0x000fe40003f8f008 */
[----:B------:R-:W-:Y:S01]  /*8a10*/  SEL R7, R204, RZ, !P2 ;  /* 0x000000ffcc077207 */ /* 0x000fe20005000000 */
[----:B------:R-:W-:Y:S01]  /*8a20*/  IMAD.U32 R18, RZ, RZ, UR12 ;  /* 0x0000000cff127e24 */ /* 0x000fe2000f8e00ff */
[----:B------:R-:W-:Y:S01]  /*8a30*/  @UP0 ULDC UR8, c[0x0][0xcec] ;  /* 0x00033b0000080ab9 */ /* 0x000fe20000000800 */
[-C--:B0-----:R-:W-:Y:S02]  /*8a40*/  IMAD R11, R11, R200.reuse, RZ ;  /* 0x000000c80b0b7224 */ /* 0x081fe400078e02ff */
[----:B-1----:R-:W0:Y:S01]  /*8a50*/  @!P3 LDC R14, c[0x0][0xc50] ;  /* 0x00031400ff0ebb82 */ /* 0x002e220000000800 */
[----:B------:R-:W-:-:S04]  /*8a60*/  IMAD.WIDE.U32 R16, R10, R200, RZ ;  /* 0x000000c80a107225 */ /* 0x000fc800078e00ff */
[----:B------:R-:W-:Y:S02]  /*8a70*/  IMAD R19, R10, R7, R11 ;  /* 0x000000070a137224 */ /* 0x000fe400078e020b */
[-C--:B--2---:R-:W-:Y:S01]  /*8a80*/  IMAD.WIDE.U32 R10, R8, R201.reuse, RZ ;  /* 0x000000c9080a7225 */ /* 0x084fe200078e00ff */
[----:B------:R-:W1:Y:S03]  /*8a90*/  @!P3 LDC R15, c[0x0][0xc54] ;  /* 0x00031500ff0fbb82 */ /* 0x000e660000000800 */
[----:B------:R-:W-:Y:S02]  /*8aa0*/  IMAD R7, R9, R201, RZ ;  /* 0x000000c909077224 */ /* 0x000fe400078e02ff */
[----:B----4-:R-:W-:-:S03]  /*8ab0*/  IMAD R18, R18, 0x80, R164 ;  /* 0x0000008012127824 */ /* 0x010fc600078e02a4 */
[----:B------:R2:W4:Y:S01]  /*8ac0*/  LDC.64 R8, c[0x0][R21+0x210] ;  /* 0x0000840015087b82 */ /* 0x0005220000000a00 */
[----:B------:R-:W-:Y:S01]  /*8ad0*/  IMAD.IADD R22, R17, 0x1, R19 ;  /* 0x0000000111167824 */ /* 0x000fe200078e0213 */
[----:B-----5:R-:W-:Y:S01]  /*8ae0*/  SEL R17, R162, RZ, P3 ;  /* 0x000000ffa2117207 */ /* 0x020fe20001800000 */
[----:B------:R-:W-:Y:S01]  /*8af0*/  IMAD.MOV.U32 R19, RZ, RZ, R18 ;  /* 0x000000ffff137224 */ /* 0x000fe200078e0012 */
[----:B---3--:R-:W-:Y:S01]  /*8b00*/  IADD3 R16, P2, P5, R16, R10, R2 ;  /* 0x0000000a10107210 */ /* 0x008fe20007d5e002 */
[----:B------:R-:W-:Y:S01]  /*8b10*/  @P4 IMAD.HI.U32 R10, R18, UR8, RZ ;  /* 0x00000008120a4c27 */ /* 0x000fe2000f8e00ff */
[----:B------:R-:W-:-:S04]  /*8b20*/  @UP0 ULDC UR8, c[0x0][0xcf0] ;  /* 0x00033c0000080ab9 */ /* 0x000fc80000000800 */
[----:B------:R-:W-:Y:S01]  /*8b30*/  @P4 SHF.R.U32.HI R19, RZ, UR8, R10 ;  /* 0x00000008ff134c19 */ /* 0x000fe2000801160a */
[----:B------:R-:W-:Y:S01]  /*8b40*/  IMAD.IADD R10, R11, 0x1, R7 ;  /* 0x000000010b0a7824 */ /* 0x000fe200078e0207 */
[----:B------:R-:W-:Y:S01]  /*8b50*/  SHF.R.S32.HI R7, RZ, 0x1f, R2 ;  /* 0x0000001fff077819 */ /* 0x000fe20000011402 */
[-C--:B------:R-:W-:Y:S02]  /*8b60*/  IMAD R11, R13, R17.reuse, RZ ;  /* 0x000000110d0b7224 */ /* 0x080fe400078e02ff */
[----:B------:R-:W-:Y:S01]  /*8b70*/  IMAD.WIDE.U32 R12, R12, R17, RZ ;  /* 0x000000110c0c7225 */ /* 0x000fe200078e00ff */
[----:B------:R-:W-:-:S03]  /*8b80*/  IADD3.X R17, R22, R10, R7, P2, P5 ;  /* 0x0000000a16117210 */ /* 0x000fc600017ea407 */
[----:B--2---:R-:W-:Y:S01]  /*8b90*/  IMAD.MOV R21, RZ, RZ, -R19 ;  /* 0x000000ffff157224 */ /* 0x004fe200078e0a13 */
[----:B------:R-:W-:Y:S01]  /*8ba0*/  IADD3 R12, P2, P5, R19, R16, R12 ;  /* 0x00000010130c7210 */ /* 0x000fe20007d5e00c */
[----:B------:R-:W-:Y:S01]  /*8bb0*/  IMAD.IADD R13, R13, 0x1, R11 ;  /* 0x000000010d0d7824 */ /* 0x000fe200078e020b */
[----:B------:R-:W-:Y:S01]  /*8bc0*/  SHF.R.S32.HI R10, RZ, 0x1f, R19 ;  /* 0x0000001fff0a7819 */ /* 0x000fe20000011413 */
[----:B------:R-:W-:-:S03]  /*8bd0*/  IMAD R11, R21, UR11, R18 ;  /* 0x0000000b150b7c24 */ /* 0x000fc6000f8e0212 */
[----:B------:R-:W-:Y:S01]  /*8be0*/  IADD3.X R13, R10, R17, R13, P2, P5 ;  /* 0x000000110a0d7210 */ /* 0x000fe200017ea40d */
[-C--:B----4-:R-:W-:Y:S01]  /*8bf0*/  IMAD R9, R9, R11.reuse, RZ ;  /* 0x0000000b09097224 */ /* 0x090fe200078e02ff */
[----:B------:R-:W-:Y:S01]  /*8c00*/  SHF.R.S32.HI R17, RZ, 0x1f, R11 ;  /* 0x0000001fff117819 */ /* 0x000fe2000001140b */
[----:B------:R-:W-:-:S04]  /*8c10*/  IMAD.WIDE.U32 R12, R8, R11, R12 ;  /* 0x0000000b080c7225 */ /* 0x000fc800078e000c */
[----:B------:R-:W-:Y:S01]  /*8c20*/  IMAD R9, R8, R17, R9 ;  /* 0x0000001108097224 */ /* 0x000fe200078e0209 */
[----:B0-----:R-:W-:Y:S01]  /*8c30*/  LEA R14, P2, R12, R14, 0x2 ;  /* 0x0000000e0c0e7211 */ /* 0x001fe200078410ff */
[----:B------:R-:W-:Y:S02]  /*8c40*/  ULDC UR8, c[0x0][0xb88] ;  /* 0x0002e20000087ab9 */ /* 0x000fe40000000800 */
[----:B------:R-:W-:Y:S01]  /*8c50*/  IMAD.IADD R8, R13, 0x1, R9 ;  /* 0x000000010d087824 */ /* 0x000fe200078e0209 */
[----:B------:R-:W-:-:S04]  /*8c60*/  @P1 R2UR UR8, R20 ;  /* 0x00000000140812ca */ /* 0x000fc800000e0000 */
[----:B-1----:R-:W-:Y:S01]  /*8c70*/  LEA.HI.X R15, R12, R15, R8, 0x2, P2 ;  /* 0x0000000f0c0f7211 */ /* 0x002fe200010f1408 */
[----:B------:R-:W-:Y:S10]  /*8c80*/  @P1 BRA `(.L_x_10197) ;  /* 0x0000000000181947 */ /* 0x000ff40003800000 */
[----:B------:R-:W-:Y:S05]  /*8c90*/  @!P0 BRA `(.L_x_10197) ;  /* 0x0000000000148947 */ /* 0x000fea0003800000 */
[----:B------:R-:W2:Y:S04]  /*8ca0*/  LDG.E R9, desc[UR36][R4.64] ;  /* 0x0000002404097981 */ /* 0x000ea8000c1e1900 */
[----:B------:R-:W3:Y:S01]  /*8cb0*/  LDG.E R8, desc[UR36][R4.64+0x4] ;  /* 0x0000042404087981 */ /* 0x000ee2000c1e1900 */
[----:B--2---:R-:W-:Y:S02]  /*8cc0*/  R2UR UR10, R9 ;  /* 0x00000000090a72ca */ /* 0x004fe400000e0000 */
[----:B---3--:R-:W-:-:S13]  /*8cd0*/  R2UR UR8, R8 ;  /* 0x00000000080872ca */ /* 0x008fda00000e0000 */
[----:B------:R-:W-:-:S12]  /*8ce0*/  UIADD3 UR8, -UR10, UR8, URZ ;  /* 0x000000080a087290 */ /* 0x000fd8000fffe13f */
.L_x_10197:
[----:B------:R-:W2:Y:S04]  /*8cf0*/  LDL R12, [R1+0x28] ;  /* 0x00002800010c7983 */ /* 0x000ea80000100800 */
[----:B------:R-:W3:Y:S01]  /*8d00*/  LDL R10, [R1+0x20] ;  /* 0x00002000010a7983 */ /* 0x000ee20000100800 */
[----:B------:R-:W-:Y:S01]  /*8d10*/  R2UR UR10, R163 ;  /* 0x00000000a30a72ca */ /* 0x000fe200000e0000 */
[----:B------:R-:W-:Y:S02]  /*8d20*/  UIMAD UR8, UR8, UR11, URZ ;  /* 0x0000000b080872a4 */ /* 0x000fe4000f8e023f */
[----:B------:R-:W-:Y:S04]  /*8d30*/  SHFL.IDX PT, R4, R14, RZ, 0x1c1f ;  /* 0x001c1fff0e047589 */ /* 0x000fe800000e0000 */
[----:B------:R-:W0:Y:S04]  /*8d40*/  SHFL.IDX PT, R5, R15, RZ, 0x1c1f ;  /* 0x001c1fff0f057589 */ /* 0x000e2800000e0000 */
[----:B------:R-:W-:Y:S02]  /*8d50*/  SHFL.IDX PT, R8, R14, 0x1, 0x1c1f ;  /* 0x003c1f000e087f89 */ /* 0x000fe400000e0000 */
[----:B------:R-:W-:-:S02]  /*8d60*/  IMAD.U32 R11, RZ, RZ, UR10 ;  /* 0x0000000aff0b7e24 */ /* 0x000fc4000f8e00ff */
[----:B------:R-:W1:Y:S02]  /*8d70*/  SHFL.IDX PT, R9, R15, 0x1, 0x1c1f ;  /* 0x003c1f000f097f89 */ /* 0x000e6400000e0000 */
[----:B--2---:R-:W-:Y:S01]  /*8d80*/  IMAD R11, R11, 0x80, R12 ;  /* 0x000000800b0b7824 */ /* 0x004fe200078e020c */
[----:B---3--:R-:W-:-:S03]  /*8d90*/  LOP3.LUT P0, RZ, R10, 0x3, RZ, 0xc0, !PT ;  /* 0x000000030aff7812 */ /* 0x008fc6000780c0ff */
[C---:B------:R-:W-:Y:S01]  /*8da0*/  VIADD R10, R11.reuse, 0x8 ;  /* 0x000000080b0a7836 */ /* 0x040fe20000000000 */
[C---:B------:R-:W-:Y:S02]  /*8db0*/  ISETP.GE.AND P2, PT, R11.reuse, UR8, PT ;  /* 0x000000080b007c0c */ /* 0x040fe4000bf46270 */
[----:B------:R-:W-:Y:S02]  /*8dc0*/  ISETP.GE.OR P1, PT, R11, UR8, P0 ;  /* 0x000000080b007c0c */ /* 0x000fe40008726670 */
[----:B------:R-:W-:-:S11]  /*8dd0*/  ISETP.GE.OR P0, PT, R10, UR8, P0 ;  /* 0x000000080a007c0c */ /* 0x000fd60008706670 */
[----:B0-----:R0:W-:Y:S04]  /*8de0*/  @!P1 ST.E desc[UR36][R4.64], R3 ;  /* 0x0000000304009985 */ /* 0x0011e8000c101924 */
[----:B-1----:R0:W-:Y:S01]  /*8df0*/  @!P0 ST.E desc[UR36][R8.64], R0 ;  /* 0x0000000008008985 */ /* 0x0021e2000c101924 */
[----:B------:R-:W-:Y:S01]  /*8e00*/  ISETP.GE.AND P0, PT, R10, UR8, PT ;  /* 0x000000080a007c0c */ /* 0x000fe2000bf06270 */
[----:B------:R-:W-:-:S12]  /*8e10*/  @P3 BRA `(.L_x_10198) ;  /* 0x0000001000083947 */ /* 0x000fd80003800000 */
[----:B0-----:R-:W0:Y:S01]  /*8e20*/  S2R R0, SR_TID.X ;  /* 0x0000000000007919 */ /* 0x001e220000002100 */
[----:B------:R-:W-:Y:S01]  /*8e30*/  R2UR UR12, R163 ;  /* 0x00000000a30c72ca */ /* 0x000fe200000e0000 */
[----:B------:R-:W-:Y:S01]  /*8e40*/  @UP0 ULDC UR10, c[0x0][0xcec] ;  /* 0x00033b00000a0ab9 */ /* 0x000fe20000000800 */
[----:B0-----:R-:W-:-:S05]  /*8e50*/  VIADD R0, R0, 0xffffff80 ;  /* 0xffffff8000007836 */ /* 0x001fca0000000000 */
[----:B------:R-:W-:-:S04]  /*8e60*/  SHF.R.S32.HI R3, RZ, 0x1f, R0 ;  /* 0x0000001fff037819 */ /* 0x000fc80000011400 */
[----:B------:R-:W-:-:S04]  /*8e70*/  LEA.HI R3, R3, R0, RZ, 0x3 ;  /* 0x0000000003037211 */ /* 0x000fc800078f18ff */
[----:B------:R-:W-:Y:S02]  /*8e80*/  LOP3.LUT R5, R3, 0xfffffff8, RZ, 0xc0, !PT ;  /* 0xfffffff803057812 */ /* 0x000fe400078ec0ff */
[----:B------:R-:W-:-:S03]  /*8e90*/  SHF.R.S32.HI R3, RZ, 0x3, R3 ;  /* 0x00000003ff037819 */ /* 0x000fc60000011403 */
[----:B------:R-:W-:Y:S02]  /*8ea0*/  IMAD.IADD R20, R0, 0x1, -R5 ;  /* 0x0000000100147824 */ /* 0x000fe400078e0a05 */
[----:B------:R-:W-:Y:S02]  /*8eb0*/  IMAD.MOV.U32 R5, RZ, RZ, 0x2 ;  /* 0x00000002ff057424 */ /* 0x000fe400078e00ff */
[----:B------:R-:W-:-:S04]  /*8ec0*/  IMAD.SHL.U32 R0, R20, 0x8, RZ ;  /* 0x0000000814007824 */ /* 0x000fc800078e00ff */
[----:B------:R-:W-:-:S04]  /*8ed0*/  IMAD R4, R3, 0x40, R0 ;  /* 0x0000004003047824 */ /* 0x000fc800078e0200 */
[----:B------:R-:W-:Y:S01]  /*8ee0*/  IMAD.WIDE R4, R4, R5, UR6 ;  /* 0x0000000604047e25 */ /* 0x000fe2000f8e0205 */
[----:B------:R-:W-:Y:S02]  /*8ef0*/  ULDC.64 UR6, c[0x0][0xba0] ;  /* 0x0002e80000067ab9 */ /* 0x000fe40000000a00 */
[C---:B------:R-:W-:Y:S02]  /*8f00*/  IADD3 R25, P1, R4.reuse, 0x3000, RZ ;  /* 0x0000300004197810 */ /* 0x040fe40007f3e0ff */
        /* <DEDUP_REMOVED lines=14> */
[----:B------:R-:W-:-:S02]  /*8ff0*/  IADD3 R49, P1, R4, 0x9000, RZ ;  /* 0x0000900004317810 */ /* 0x000fc40007f3e0ff */
[C---:B------:R-:W-:Y:S02]  /*9000*/  IADD3 R29, P0, R4.reuse, 0x4000, RZ ;  /* 0x00004000041d7810 */ /* 0x040fe40007f1e0ff */
[C---:B------:R-:W-:Y:S02]  /*9010*/  IADD3 R33, P6, R4.reuse, 0x5000, RZ ;  /* 0x0000500004217810 */ /* 0x040fe40007fde0ff */
[C---:B------:R-:W-:Y:S02]  /*9020*/  IADD3 R37, P5, R4.reuse, 0x6000, RZ ;  /* 0x0000600004257810 */ /* 0x040fe40007fbe0ff */
[C---:B------:R-:W-:Y:S01]  /*9030*/  LOP3.LUT R11, R4.reuse, 0x380, RZ, 0xc0, !PT ;  /* 0x00000380040b7812 */ /* 0x040fe200078ec0ff */
[----:B------:R-:W-:Y:S01]  /*9040*/  IMAD R7, R7, UR6, RZ ;  /* 0x0000000607077c24 */ /* 0x000fe2000f8e02ff */
[C---:B------:R-:W-:Y:S01]  /*9050*/  IADD3 R41, P3, R4.reuse, 0x7000, RZ ;  /* 0x0000700004297810 */ /* 0x040fe20007f7e0ff */
[----:B------:R-:W-:Y:S01]  /*9060*/  IMAD.U32 R77, RZ, RZ, UR12 ;  /* 0x0000000cff4d7e24 */ /* 0x000fe2000f8e00ff */
[----:B------:R-:W-:-:S02]  /*9070*/  IADD3 R45, P2, R4, 0x8000, RZ ;  /* 0x00008000042d7810 */ /* 0x000fc40007f5e0ff */
[----:B------:R-:W-:Y:S01]  /*9080*/  SHF.R.S32.HI R21, RZ, 0x1f, R200 ;  /* 0x0000001fff157819 */ /* 0x000fe200000114c8 */
[----:B------:R-:W-:Y:S01]  /*9090*/  IMAD.U32 R78, RZ, RZ, UR12 ;  /* 0x0000000cff4e7e24 */ /* 0x000fe2000f8e00ff */
[----:B------:R-:W-:Y:S01]  /*90a0*/  LOP3.LUT R48, R49, 0x380, RZ, 0xc0, !PT ;  /* 0x0000038031307812 */ /* 0x000fe200078ec0ff */
[----:B------:R-:W5:Y:S01]  /*90b0*/  LD.E.128 R12, desc[UR36][R12.64] ;  /* 0x000000240c0c7980 */ /* 0x000f62000c101d00 */
[----:B------:R-:W-:Y:S02]  /*90c0*/  LOP3.LUT R28, R29, 0x380, RZ, 0xc0, !PT ;  /* 0x000003801d1c7812 */ /* 0x000fe400078ec0ff */
[----:B------:R-:W-:Y:S01]  /*90d0*/  LOP3.LUT R32, R33, 0x380, RZ, 0xc0, !PT ;  /* 0x0000038021207812 */ /* 0x000fe200078ec0ff */
[----:B------:R-:W5:Y:S01]  /*90e0*/  LD.E.128 R16, desc[UR36][R16.64] ;  /* 0x0000002410107980 */ /* 0x000f62000c101d00 */
[----:B------:R-:W-:Y:S02]  /*90f0*/  LOP3.LUT R36, R37, 0x380, RZ, 0xc0, !PT ;  /* 0x0000038025247812 */ /* 0x000fe400078ec0ff */
[----:B------:R-:W-:Y:S01]  /*9100*/  LOP3.LUT R40, R41, 0x380, RZ, 0xc0, !PT ;  /* 0x0000038029287812 */ /* 0x000fe200078ec0ff */
[----:B------:R-:W5:Y:S01]  /*9110*/  LD.E.128 R24, desc[UR36][R24.64] ;  /* 0x0000002418187980 */ /* 0x000f62000c101d00 */
[----:B------:R-:W-:-:S02]  /*9120*/  LOP3.LUT R44, R45, 0x380, RZ, 0xc0, !PT ;  /* 0x000003802d2c7812 */ /* 0x000fc400078ec0ff */
[----:B------:R-:W-:Y:S02]  /*9130*/  SHF.R.U64 R48, R48, 0x3, RZ ;  /* 0x0000000330307819 */ /* 0x000fe400000012ff */
[----:B------:R-:W-:Y:S02]  /*9140*/  SHF.R.U64 R28, R28, 0x3, RZ ;  /* 0x000000031c1c7819 */ /* 0x000fe400000012ff */
[----:B------:R-:W-:Y:S02]  /*9150*/  SHF.R.U64 R32, R32, 0x3, RZ ;  /* 0x0000000320207819 */ /* 0x000fe400000012ff */
[----:B------:R-:W-:Y:S02]  /*9160*/  SHF.R.U64 R36, R36, 0x3, RZ ;  /* 0x0000000324247819 */ /* 0x000fe400000012ff */
[----:B------:R-:W-:Y:S02]  /*9170*/  SHF.R.U64 R40, R40, 0x3, RZ ;  /* 0x0000000328287819 */ /* 0x000fe400000012ff */
[----:B------:R-:W-:-:S02]  /*9180*/  SHF.R.U64 R44, R44, 0x3, RZ ;  /* 0x000000032c2c7819 */ /* 0x000fc400000012ff */
        /* <DEDUP_REMOVED lines=13> */
[----:B------:R-:W-:Y:S01]  /*9260*/  SHF.R.U64 R11, R11, 0x3, RZ ;  /* 0x000000030b0b7819 */ /* 0x000fe200000012ff */
[----:B------:R-:W-:Y:S01]  /*9270*/  IMAD R7, R2, UR7, R7 ;  /* 0x0000000702077c24 */ /* 0x000fe2000f8e0207 */
[C---:B------:R-:W-:Y:S01]  /*9280*/  IADD3 R53, P0, R4.reuse, 0xa000, RZ ;  /* 0x0000a00004357810 */ /* 0x040fe20007f1e0ff */
[----:B------:R-:W-:Y:S01]  /*9290*/  IMAD.X R73, RZ, RZ, R5, P1 ;  /* 0x000000ffff497224 */ /* 0x000fe200008e0605 */
[C---:B------:R-:W-:Y:S01]  /*92a0*/  IADD3 R57, P6, R4.reuse, 0xb000, RZ ;  /* 0x0000b00004397810 */ /* 0x040fe20007fde0ff */
[----:B------:R-:W5:Y:S01]  /*92b0*/  LD.E.128 R28, desc[UR36][R28.64] ;  /* 0x000000241c1c7980 */ /* 0x000f62000c101d00 */
[C---:B------:R-:W-:Y:S02]  /*92c0*/  IADD3 R61, P5, R4.reuse, 0xc000, RZ ;  /* 0x0000c000043d7810 */ /* 0x040fe40007fbe0ff */
[C---:B------:R-:W-:Y:S01]  /*92d0*/  IADD3 R65, P3, R4.reuse, 0xd000, RZ ;  /* 0x0000d00004417810 */ /* 0x040fe20007f7e0ff */
[----:B------:R-:W5:Y:S01]  /*92e0*/  LD.E.128 R32, desc[UR36][R32.64] ;  /* 0x0000002420207980 */ /* 0x000f62000c101d00 */
[----:B------:R-:W-:-:S02]  /*92f0*/  IADD3 R69, P2, R4, 0xe000, RZ ;  /* 0x0000e00004457810 */ /* 0x000fc40007f5e0ff */
        /* <DEDUP_REMOVED lines=9> */
[----:B------:R-:W-:Y:S01]  /*9390*/  SHF.R.U64 R8, R8, 0x3, RZ ;  /* 0x0000000308087819 */ /* 0x000fe200000012ff */
[----:B------:R-:W5:Y:S01]  /*93a0*/  LD.E.128 R48, desc[UR36][R48.64] ;  /* 0x0000002430307980 */ /* 0x000f62000c101d00 */
[----:B------:R-:W-:Y:S02]  /*93b0*/  SHF.R.U64 R52, R52, 0x3, RZ ;  /* 0x0000000334347819 */ /* 0x000fe400000012ff */
[----:B------:R-:W-:Y:S02]  /*93c0*/  SHF.R.U64 R56, R56, 0x3, RZ ;  /* 0x0000000338387819 */ /* 0x000fe400000012ff */
[----:B------:R-:W-:Y:S02]  /*93d0*/  SHF.R.U64 R60, R60, 0x3, RZ ;  /* 0x000000033c3c7819 */ /* 0x000fe400000012ff */
[----:B------:R-:W-:Y:S02]  /*93e0*/  SHF.R.U64 R64, R64, 0x3, RZ ;  /* 0x0000000340407819 */ /* 0x000fe400000012ff */
[----:B------:R-:W-:-:S02]  /*93f0*/  SHF.R.U64 R68, R68, 0x3, RZ ;  /* 0x0000000344447819 */ /* 0x000fc400000012ff */
[----:B------:R-:W-:Y:S02]  /*9400*/  LOP3.LUT R4, R11, R4, RZ, 0x3c, !PT ;  /* 0x000000040b047212 */ /* 0x000fe400078e3cff */
        /* <DEDUP_REMOVED lines=11> */
[----:B------:R-:W5:Y:S04]  /*94c0*/  LD.E.128 R52, desc[UR36][R52.64] ;  /* 0x0000002434347980 */ /* 0x000f68000c101d00 */
[----:B------:R0:W5:Y:S01]  /*94d0*/  LD.E.128 R8, desc[UR36][R4.64] ;  /* 0x0000002404087980 */ /* 0x000162000c101d00 */
[----:B------:R-:W-:-:S03]  /*94e0*/  IMAD R78, R78, 0x80, R3 ;  /* 0x000000804e4e7824 */ /* 0x000fc600078e0203 */
[----:B------:R-:W5:Y:S04]  /*94f0*/  LD.E.128 R56, desc[UR36][R56.64] ;  /* 0x0000002438387980 */ /* 0x000f68000c101d00 */
[----:B------:R-:W5:Y:S01]  /*9500*/  LD.E.128 R60, desc[UR36][R60.64] ;  /* 0x000000243c3c7980 */ /* 0x000f62000c101d00 */
[----:B0-----:R-:W-:Y:S01]  /*9510*/  IMAD.WIDE.U32 R4, R2, UR6, RZ ;  /* 0x0000000602047c25 */ /* 0x001fe2000f8e00ff */
[----:B------:R-:W-:Y:S02]  /*9520*/  ULDC.64 UR6, c[0x0][0xbe8] ;  /* 0x0002fa0000067ab9 */ /* 0x000fe40000000a00 */
[----:B------:R-:W5:Y:S01]  /*9530*/  LD.E.128 R64, desc[UR36][R64.64] ;  /* 0x0000002440407980 */ /* 0x000f62000c101d00 */
[----:B------:R-:W-:Y:S02]  /*9540*/  IMAD R2, R20, 0x20, R3 ;  /* 0x0000002014027824 */ /* 0x000fe400078e0203 */
[----:B------:R-:W-:Y:S01]  /*9550*/  IMAD.IADD R5, R5, 0x1, R7 ;  /* 0x0000000105057824 */ /* 0x000fe200078e0207 */
[----:B------:R-:W5:Y:S01]  /*9560*/  LD.E.128 R68, desc[UR36][R68.64] ;  /* 0x0000002444447980 */ /* 0x000f62000c101d00 */
[----:B------:R-:W-:-:S02]  /*9570*/  IMAD R77, R77, 0x80, R2 ;  /* 0x000000804d4d7824 */ /* 0x000fc400078e0202 */
[----:B------:R-:W-:Y:S01]  /*9580*/  IMAD.WIDE.U32 R4, R201, UR6, R4 ;  /* 0x00000006c9047c25 */ /* 0x000fe2000f8e0004 */
[----:B------:R-:W5:Y:S03]  /*9590*/  LD.E.128 R72, desc[UR36][R72.64] ;  /* 0x0000002448487980 */ /* 0x000f66000c101d00 */
[----:B------:R-:W-:Y:S01]  /*95a0*/  @P4 IMAD.HI.U32 R2, R77, UR10, RZ ;  /* 0x0000000a4d024c27 */ /* 0x000fe2000f8e00ff */
[----:B------:R-:W-:Y:S01]  /*95b0*/  @UP0 ULDC UR10, c[0x0][0xcf0] ;  /* 0x00033c00000a0ab9 */ /* 0x000fe20000000800 */
[----:B------:R-:W-:Y:S01]  /*95c0*/  @!PT LDS RZ, [RZ] ;  /* 0x00000000fffff984 */ /* 0x000fe20000000800 */
[----:B------:R-:W-:Y:S01]  /*95d0*/  @!PT LDS RZ, [RZ] ;  /* 0x00000000fffff984 */ /* 0x000fe20000000800 */
[----:B------:R-:W-:Y:S01]  /*95e0*/  @!PT LDS RZ, [RZ] ;  /* 0x00000000fffff984 */ /* 0x000fe20000000800 */
[----:B------:R-:W-:Y:S01]  /*95f0*/  @!PT LDS RZ, [RZ] ;  /* 0x00000000fffff984 */ /* 0x000fe20000000800 */
[----:B------:R0:W-:Y:S06]  /*9600*/  MEMBAR.ALL.CTA ;  /* 0x0000000000007992 */ /* 0x0001ec0000008000 */
[----:B0-----:R-:W0:Y:S01]  /*9610*/  FENCE.VIEW.ASYNC.S ;  /* 0x00000000000073c6 */ /* 0x001e220000000000 */
[----:B------:R-:W-:Y:S01]  /*9620*/  IMAD R5, R201, UR7, R5 ;  /* 0x00000007c9057c24 */ /* 0x000fe2000f8e0205 */
[----:B------:R-:W-:Y:S01]  /*9630*/  ULDC.64 UR6, c[0x0][0xbf0] ;  /* 0x0002fc0000067ab9 */ /* 0x000fe20000000a00 */
[----:B------:R-:W-:Y:S01]  /*9640*/  IMAD.MOV.U32 R7, RZ, RZ, R77 ;  /* 0x000000ffff077224 */ /* 0x000fe200078e004d */
[----:B------:R-:W-:Y:S01]  /*9650*/  @P4 SHF.R.U32.HI R7, RZ, UR10, R2 ;  /* 0x0000000aff074c19 */ /* 0x000fe20008011602 */
[----:B------:R-:W-:-:S03]  /*9660*/  IMAD R21, R21, UR6, RZ ;  /* 0x0000000615157c24 */ /* 0x000fc6000f8e02ff */
[----:B------:R-:W-:Y:S01]  /*9670*/  SHF.R.S32.HI R2, RZ, 0x1f, R7 ;  /* 0x0000001fff027819 */ /* 0x000fe20000011407 */
[C---:B------:R-:W-:Y:S02]  /*9680*/  IMAD R21, R200.reuse, UR7, R21 ;  /* 0x00000007c8157c24 */ /* 0x040fe4000f8e0215 */
[----:B------:R-:W-:Y:S01]  /*9690*/  IMAD.WIDE.U32 R200, R200, UR6, R4 ;  /* 0x00000006c8c87c25 */ /* 0x000fe2000f8e0004 */
[----:B------:R-:W-:-:S03]  /*96a0*/  ULDC.64 UR6, c[0x0][0xbe0] ;  /* 0x0002f80000067ab9 */ /* 0x000fc60000000a00 */
[----:B------:R-:W-:Y:S02]  /*96b0*/  IMAD.MOV R4, RZ, RZ, -R7 ;  /* 0x000000ffff047224 */ /* 0x000fe400078e0a07 */
[----:B------:R-:W-:Y:S02]  /*96c0*/  IMAD.IADD R201, R201, 0x1, R21 ;  /* 0x00000001c9c97824 */ /* 0x000fe400078e0215 */
[----:B------:R-:W-:Y:S02]  /*96d0*/  IMAD R2, R2, UR6, RZ ;  /* 0x0000000602027c24 */ /* 0x000fe4000f8e02ff */
[----:B------:R-:W-:Y:S02]  /*96e0*/  IMAD R21, R4, UR11, R77 ;  /* 0x0000000b04157c24 */ /* 0x000fe4000f8e024d */
[----:B------:R-:W-:-:S04]  /*96f0*/  IMAD.WIDE.U32 R4, R7, UR6, R200 ;  /* 0x0000000607047c25 */ /* 0x000fc8000f8e00c8 */
[----:B------:R-:W-:Y:S01]  /*9700*/  IMAD R7, R7, UR7, R2 ;  /* 0x0000000707077c24 */ /* 0x000fe2000f8e0202 */
[----:B------:R-:W-:Y:S01]  /*9710*/  SHF.R.S32.HI R2, RZ, 0x1f, R21 ;  /* 0x0000001fff027819 */ /* 0x000fe20000011415 */
[----:B------:R-:W-:Y:S02]  /*9720*/  ULDC.64 UR6, c[0x0][0xbd8] ;  /* 0x0002f60000067ab9 */ /* 0x000fe40000000a00 */
[----:B------:R-:W-:Y:S02]  /*9730*/  IMAD.IADD R5, R5, 0x1, R7 ;  /* 0x0000000105057824 */ /* 0x000fe400078e0207 */
[----:B------:R-:W-:-:S04]  /*9740*/  IMAD R2, R2, UR6, RZ ;  /* 0x0000000602027c24 */ /* 0x000fc8000f8e02ff */
[C---:B------:R-:W-:Y:S02]  /*9750*/  IMAD R7, R21.reuse, UR7, R2 ;  /* 0x0000000715077c24 */ /* 0x040fe4000f8e0202 */
[----:B------:R-:W-:Y:S01]  /*9760*/  IMAD.WIDE.U32 R2, R21, UR6, R4 ;  /* 0x0000000615027c25 */ /* 0x000fe2000f8e0004 */
[----:B------:R-:W-:-:S03]  /*9770*/  ULDC.64 UR6, c[0x0][0xb80] ;  /* 0x0002e00000067ab9 */ /* 0x000fc60000000a00 */
[----:B------:R-:W-:Y:S01]  /*9780*/  IMAD.IADD R3, R3, 0x1, R7 ;  /* 0x0000000103037824 */ /* 0x000fe200078e0207 */
[----:B------:R-:W-:Y:S01]  /*9790*/  LEA R7, P2, R2, UR6, 0x1 ;  /* 0x0000000602077c11 */ /* 0x000fe2000f8408ff */
[----:B------:R-:W-:-:S03]  /*97a0*/  UIADD3 UR6, UR9, 0x32420, URZ ;  /* 0x0003242009067890 */ /* 0x000fc6000fffe03f */
[----:B------:R-:W-:Y:S02]  /*97b0*/  LEA.HI.X R22, R2, UR7, R3, 0x1, P2 ;  /* 0x0000000702167c11 */ /* 0x000fe400090f0c03 */
[C---:B------:R-:W-:Y:S01]  /*97c0*/  ISETP.GE.AND P2, PT, R78.reuse, UR8, PT ;  /* 0x000000084e007c0c */ /* 0x040fe2000bf46270 */
[----:B------:R-:W-:Y:S01]  /*97d0*/  UPRMT UR6, URZ, 0x654, UR6 ;  /* 0x000006543f067896 */ /* 0x000fe20008000006 */
[----:B------:R-:W-:Y:S01]  /*97e0*/  VIADD R4, R78, 0x20 ;  /* 0x000000204e047836 */ /* 0x000fe20000000000 */
[----:B------:R-:W-:Y:S01]  /*97f0*/  IADD3 R80, R0, 0x40, RZ ;  /* 0x0000004000507810 */ /* 0x000fe20007ffe0ff */
[----:B------:R-:W-:Y:S02]  /*9800*/  VIADD R5, R78, 0x40 ;  /* 0x000000404e057836 */ /* 0x000fe40000000000 */
[C---:B------:R-:W-:Y:S02]  /*9810*/  VIADD R82, R0.reuse, 0x80 ;  /* 0x0000008000527836 */ /* 0x040fe40000000000 */
[----:B------:R-:W-:Y:S01]  /*9820*/  VIADD R84, R0, 0xc0 ;  /* 0x000000c000547836 */ /* 0x000fe20000000000 */
[----:B0-----:R0:W1:Y:S01]  /*9830*/  SHFL.IDX PT, R79, R7, RZ, 0x181f ;  /* 0x00181fff074f7589 */ /* 0x00106200000e0000 */
[----:B------:R-:W-:Y:S01]  /*9840*/  SYNCS.ARRIVE.TRANS64.RED.A1T0 RZ, [UR6], RZ ;  /* 0x000000ffffff79a7 */ /* 0x000fe20008100406 */
[----:B------:R-:W-:Y:S02]  /*9850*/  BSSY B1, `(.L_x_10199) ;  /* 0x000001a000017945 */ /* 0x000fe40003800000 */
[----:B------:R0:W2:Y:S01]  /*9860*/  SHFL.IDX PT, R77, R22, RZ, 0x181f ;  /* 0x00181fff164d7589 */ /* 0x0000a200000e0000 */
[----:B------:R-:W-:-:S02]  /*9870*/  ISETP.GE.AND P1, PT, R4, UR8, PT ;  /* 0x0000000804007c0c */ /* 0x000fc4000bf26270 */
[----:B------:R-:W-:Y:S02]  /*9880*/  ISETP.GE.AND P0, PT, R5, UR8, PT ;  /* 0x0000000805007c0c */ /* 0x000fe4000bf06270 */
[----:B------:R-:W-:Y:S02]  /*9890*/  SHF.R.S32.HI R86, RZ, 0x1f, R0 ;  /* 0x0000001fff567819 */ /* 0x000fe40000011400 */
        /* <DEDUP_REMOVED lines=21> */
.L_x_10200:
[----:B------:R-:W-:Y:S05]  /*99f0*/  BSYNC B1 ;  /* 0x0000000000017941 */ /* 0x000fea0003800000 */
.L_x_10199:
        /* <DEDUP_REMOVED lines=21> */
.L_x_10202:
[----:B------:R-:W-:Y:S05]  /*9b50*/  BSYNC B1 ;  /* 0x0000000000017941 */ /* 0x000fea0003800000 */
.L_x_10201:
        /* <DEDUP_REMOVED lines=16> */
[----:B----4-:R-:W-:-:S02]  /*9c60*/  @!P1 LEA.HI.X R9, R82, R11, R83, 0x1, P4 ;  /* 0x0000000b52099211 */ /* 0x010fc400020f0c53 */
[----:B------:R-:W-:Y:S01]  /*9c70*/  @!P0 LEA.HI.X R11, R84, R11, R85, 0x1, P6 ;  /* 0x0000000b540b8211 */ /* 0x000fe200030f0c55 */
[----:B------:R0:W-:Y:S04]  /*9c80*/  @!P2 ST.E.128 desc[UR36][R4.64], R36 ;  /* 0x000000240400a985 */ /* 0x0001e8000c101d24 */
[----:B------:R0:W-:Y:S04]  /*9c90*/  @!P1 ST.E.128 desc[UR36][R8.64], R52 ;  /* 0x0000003408009985 */ /* 0x0001e8000c101d24 */
[----:B------:R0:W-:Y:S02]  /*9ca0*/  @!P0 ST.E.128 desc[UR36][R10.64], R68 ;  /* 0x000000440a008985 */ /* 0x0001e4000c101d24 */
.L_x_10204:
[----:B------:R-:W-:Y:S05]  /*9cb0*/  BSYNC B1 ;  /* 0x0000000000017941 */ /* 0x000fea0003800000 */
.L_x_10203:
[----:B0-----:R-:W-:Y:S01]  /*9cc0*/  VIADD R2, R78, 0x60 ;  /* 0x000000604e027836 */ /* 0x001fe20000000000 */
[----:B------:R0:W0:Y:S04]  /*9cd0*/  SHFL.IDX PT, R11, R22, 0x3, 0x181f ;  /* 0x00781f00160b7f89 */ /* 0x00002800000e0000 */
[----:B------:R-:W-:Y:S01]  /*9ce0*/  ISETP.GE.AND P0, PT, R2, UR8, PT ;  /* 0x0000000802007c0c */ /* 0x000fe2000bf06270 */
[----:B---3--:R-:W3:-:S12]  /*9cf0*/  SHFL.IDX PT, R7, R7, 0x3, 0x181f ;  /* 0x00781f0007077f89 */ /* 0x008ed800000e0000 */
[----:B------:R-:W-:Y:S05]  /*9d00*/  @P0 BRA `(.L_x_10205) ;  /* 0x0000002400bc0947 */ /* 0x000fea0003800000 */
[----:B------:R-:W-:Y:S02]  /*9d10*/  ULDC UR6, c[0x0][0xbc8] ;  /* 0x0002f20000067ab9 */ /* 0x000fe40000000800 */
[----:B------:R-:W-:Y:S02]  /*9d20*/  ISETP.GE.AND P3, PT, R0, UR6, PT ;  /* 0x0000000600007c0c */ /* 0x000fe4000bf66270 */
[----:B------:R-:W-:Y:S02]  /*9d30*/  ISETP.GE.AND P4, PT, R80, UR6, PT ;  /* 0x0000000650007c0c */ /* 0x000fe4000bf86270 */
[----:B------:R-:W-:-:S09]  /*9d40*/  ISETP.GE.AND P5, PT, R82, UR6, PT ;  /* 0x0000000652007c0c */ /* 0x000fd2000bfa6270 */
[-C--:B---3--:R-:W-:Y:S02]  /*9d50*/  @!P3 LEA R2, P0, R0, R7.reuse, 0x1 ;  /* 0x000000070002b211 */ /* 0x088fe400078008ff */
[-C--:B------:R-:W-:Y:S02]  /*9d60*/  @!P4 LEA R4, P1, R80, R7.reuse, 0x1 ;  /* 0x000000075004c211 */ /* 0x080fe400078208ff */
[----:B------:R-:W-:Y:S02]  /*9d70*/  @!P5 LEA R8, P2, R82, R7, 0x1 ;  /* 0x000000075208d211 */ /* 0x000fe400078408ff */
[-C--:B0-----:R-:W-:Y:S02]  /*9d80*/  @!P3 LEA.HI.X R3, R0, R11.reuse, R86, 0x1, P0 ;  /* 0x0000000b0003b211 */ /* 0x081fe400000f0c56 */
[-C--:B------:R-:W-:Y:S02]  /*9d90*/  @!P4 LEA.HI.X R5, R80, R11.reuse, R81, 0x1, P1 ;  /* 0x0000000b5005c211 */ /* 0x080fe400008f0c51 */
[----:B----4-:R-:W-:Y:S01]  /*9da0*/  @!P5 LEA.HI.X R9, R82, R11, R83, 0x1, P2 ;  /* 0x0000000b5209d211 */ /* 0x010fe200010f0c53 */
[----:B------:R0:W-:Y:S01]  /*9db0*/  @!P3 ST.E.128 desc[UR36][R2.64], R24 ;  /* 0x000000180200b985 */ /* 0x0001e2000c101d24 */
[----:B------:R-:W-:-:S03]  /*9dc0*/  ISETP.GE.AND P0, PT, R84, UR6, PT ;  /* 0x0000000654007c0c */ /* 0x000fc6000bf06270 */
[----:B------:R0:W-:Y:S04]  /*9dd0*/  @!P4 ST.E.128 desc[UR36][R4.64], R40 ;  /* 0x000000280400c985 */ /* 0x0001e8000c101d24 */
[----:B------:R0:W-:Y:S06]  /*9de0*/  @!P5 ST.E.128 desc[UR36][R8.64], R56 ;  /* 0x000000380800d985 */ /* 0x0001ec000c101d24 */
[----:B------:R-:W-:Y:S05]  /*9df0*/  @P0 BRA `(.L_x_10205) ;  /* 0x0000002400800947 */ /* 0x000fea0003800000 */
[----:B0-----:R-:W-:-:S04]  /*9e00*/  LEA R2, P0, R84, R7, 0x1 ;  /* 0x0000000754027211 */ /* 0x001fc800078008ff */
[----:B------:R-:W-:-:S05]  /*9e10*/  LEA.HI.X R3, R84, R11, R85, 0x1, P0 ;  /* 0x0000000b54037211 */ /* 0x000fca00000f0c55 */
[----:B------:R0:W-:Y:S01]  /*9e20*/  ST.E.128 desc[UR36][R2.64], R72 ;  /* 0x0000004802007985 */ /* 0x0001e2000c101d24 */
[----:B------:R-:W-:Y:S05]  /*9e30*/  BRA `(.L_x_10205) ;  /* 0x0000002400707947 */ /* 0x000fea0003800000 */
.L_x_10198:
[----:B------:R-:W-:Y:S01]  /*9e40*/  ULDC.64 UR6, c[0x0][0xc08] ;  /* 0x0003020000067ab9 */ /* 0x000fe20000000a00 */
[----:B0-----:R-:W-:Y:S01]  /*9e50*/  SHF.R.S32.HI R3, RZ, 0x1f, R200 ;  /* 0x0000001fff037819 */ /* 0x001fe200000114c8 */
[----:B------:R-:W-:Y:S01]  /*9e60*/  IMAD R7, R7, UR6, RZ ;  /* 0x0000000607077c24 */ /* 0x000fe2000f8e02ff */
[----:B------:R-:W-:Y:S01]  /*9e70*/  ULDC.64 UR12, c[0x0][0xc40] ;  /* 0x00031000000c7ab9 */ /* 0x000fe20000000a00 */
[C---:B------:R-:W-:Y:S01]  /*9e80*/  IMAD.WIDE.U32 R4, R2.reuse, UR6, RZ ;  /* 0x0000000602047c25 */ /* 0x040fe2000f8e00ff */
[----:B------:R-:W-:Y:S01]  /*9e90*/  UIADD3 UR9, UR9, 0x32420, URZ ;  /* 0x0003242009097890 */ /* 0x000fe2000fffe03f */
[----:B------:R-:W-:Y:S01]  /*9ea0*/  BSSY B1, `(.L_x_10206) ;  /* 0x00000d9000017945 */ /* 0x000fe20003800000 */
[----:B------:R-:W-:Y:S01]  /*9eb0*/  SHF.R.S32.HI R20, RZ, 0x1f, R206 ;  /* 0x0000001fff147819 */ /* 0x000fe200000114ce */
[----:B------:R-:W-:Y:S01]  /*9ec0*/  IMAD R7, R2, UR7, R7 ;  /* 0x0000000702077c24 */ /* 0x000fe2000f8e0207 */
[----:B------:R-:W-:Y:S01]  /*9ed0*/  ULDC.64 UR6, c[0x0][0xc38] ;  /* 0x00030e0000067ab9 */ /* 0x000fe20000000a00 */
[----:B------:R-:W-:Y:S01]  /*9ee0*/  IMAD R3, R3, UR12, RZ ;  /* 0x0000000c03037c24 */ /* 0x000fe2000f8e02ff */
[----:B------:R-:W-:Y:S01]  /*9ef0*/  UPRMT UR9, URZ, 0x654, UR9 ;  /* 0x000006543f097896 */ /* 0x000fe20008000009 */
[----:B------:R-:W-:Y:S01]  /*9f00*/  IMAD.IADD R5, R5, 0x1, R7 ;  /* 0x0000000105057824 */ /* 0x000fe200078e0207 */
[----:B------:R-:W-:Y:S01]  /*9f10*/  SHF.R.S32.HI R22, RZ, 0x1f, R207 ;  /* 0x0000001fff167819 */ /* 0x000fe200000114cf */
[----:B------:R-:W-:Y:S01]  /*9f20*/  IMAD R7, R200, UR13, R3 ;  /* 0x0000000dc8077c24 */ /* 0x000fe2000f8e0203 */
[----:B------:R-:W-:Y:S01]  /*9f30*/  SHF.R.S32.HI R152, RZ, 0x1f, R212 ;  /* 0x0000001fff987819 */ /* 0x000fe200000114d4 */
[----:B------:R-:W-:Y:S01]  /*9f40*/  IMAD.WIDE.U32 R4, R201, UR6, R4 ;  /* 0x00000006c9047c25 */ /* 0x000fe2000f8e0004 */
[----:B------:R-:W-:Y:S01]  /*9f50*/  @UP0 ULDC UR6, c[0x0][0xcec] ;  /* 0x00033b0000060ab9 */ /* 0x000fe20000000800 */
[----:B------:R-:W-:-:S02]  /*9f60*/  SHF.R.S32.HI R153, RZ, 0x1f, R213 ;  /* 0x0000001fff997819 */ /* 0x000fc400000114d5 */
[----:B------:R-:W-:Y:S01]  /*9f70*/  IMAD R5, R201, UR7, R5 ;  /* 0x00000007c9057c24 */ /* 0x000fe2000f8e0205 */
[----:B------:R-:W-:Y:S01]  /*9f80*/  SYNCS.ARRIVE.TRANS64.RED.A1T0 RZ, [UR9], RZ ;  /* 0x000000ffffff79a7 */ /* 0x000fe20008100409 */
[----:B------:R-:W-:Y:S01]  /*9f90*/  @P4 IMAD.HI.U32 R0, R18, UR6, RZ ;  /* 0x0000000612004c27 */ /* 0x000fe2000f8e00ff */
[----:B------:R-:W-:Y:S01]  /*9fa0*/  @UP0 ULDC UR6, c[0x0][0xcf0] ;  /* 0x00033c0000060ab9 */ /* 0x000fe20000000800 */
[----:B------:R-:W-:Y:S02]  /*9fb0*/  SHF.R.S32.HI R154, RZ, 0x1f, R216 ;  /* 0x0000001fff9a7819 */ /* 0x000fe400000114d8 */
[----:B------:R-:W-:Y:S01]  /*9fc0*/  IMAD.WIDE.U32 R4, R200, UR12, R4 ;  /* 0x0000000cc8047c25 */ /* 0x000fe2000f8e0004 */
[----:B------:R-:W-:Y:S01]  /*9fd0*/  ULDC.64 UR12, c[0x0][0xc30] ;  /* 0x00030c00000c7ab9 */ /* 0x000fe20000000a00 */
[----:B------:R-:W-:Y:S02]  /*9fe0*/  SHF.R.S32.HI R155, RZ, 0x1f, R217 ;  /* 0x0000001fff9b7819 */ /* 0x000fe400000114d9 */
[----:B------:R-:W-:Y:S01]  /*9ff0*/  IMAD.MOV.U32 R3, RZ, RZ, R18 ;  /* 0x000000ffff037224 */ /* 0x000fe200078e0012 */
[----:B------:R-:W-:Y:S01]  /*a000*/  @P4 SHF.R.U32.HI R3, RZ, UR6, R0 ;  /* 0x00000006ff034c19 */ /* 0x000fe20008011600 */
[----:B------:R-:W-:Y:S01]  /*a010*/  IMAD.IADD R5, R5, 0x1, R7 ;  /* 0x0000000105057824 */ /* 0x000fe200078e0207 */
[----:B------:R-:W-:Y:S01]  /*a020*/  ULDC.64 UR6, c[0x0][0xc48] ;  /* 0x0003120000067ab9 */ /* 0x000fe20000000a00 */
[----:B------:R-:W-:Y:S01]  /*a030*/  VIADD R169, R23, 0x38 ;  /* 0x0000003817a97836 */ /* 0x000fe20000000000 */
[--C-:B------:R-:W-:Y:S01]  /*a040*/  SHF.R.S32.HI R0, RZ, 0x1f, R3.reuse ;  /* 0x0000001fff007819 */ /* 0x100fe20000011403 */
[----:B------:R-:W-:Y:S01]  /*a050*/  IMAD.MOV R7, RZ, RZ, -R3 ;  /* 0x000000ffff077224 */ /* 0x000fe200078e0a03 */
[----:B------:R-:W-:Y:S01]  /*a060*/  SHF.R.S32.HI R156, RZ, 0x1f, R218 ;  /* 0x0000001fff9c7819 */ /* 0x000fe200000114da */
[----:B------:R-:W-:Y:S01]  /*a070*/  IMAD.WIDE.U32 R4, R162, UR6, R4 ;  /* 0x00000006a2047c25 */ /* 0x000fe2000f8e0004 */
[----:B------:R-:W-:-:S02]  /*a080*/  SHF.R.S32.HI R157, RZ, 0x1f, R219 ;  /* 0x0000001fff9d7819 */ /* 0x000fc400000114db */
[----:B------:R-:W-:Y:S01]  /*a090*/  SHF.R.S32.HI R158, RZ, 0x1f, R220 ;  /* 0x0000001fff9e7819 */ /* 0x000fe200000114dc */
[----:B------:R-:W-:Y:S01]  /*a0a0*/  IMAD R7, R7, UR11, R18 ;  /* 0x0000000b07077c24 */ /* 0x000fe2000f8e0212 */
        /* <DEDUP_REMOVED lines=10> */
[----:B------:R-:W-:Y:S01]  /*a150*/  IMAD R0, R0, UR6, RZ ;  /* 0x0000000600007c24 */ /* 0x000fe2000f8e02ff */
[----:B------:R-:W-:Y:S01]  /*a160*/  SHF.R.S32.HI R162, RZ, 0x1f, R224 ;  /* 0x0000001fffa27819 */ /* 0x000fe200000114e0 */
[----:B------:R-:W-:Y:S01]  /*a170*/  IMAD.IADD R5, R5, 0x1, R9 ;  /* 0x0000000105057824 */ /* 0x000fe200078e0209 */
[----:B------:R-:W-:Y:S01]  /*a180*/  SHF.R.S32.HI R163, RZ, 0x1f, R225 ;  /* 0x0000001fffa37819 */ /* 0x000fe200000114e1 */
[C---:B------:R-:W-:Y:S01]  /*a190*/  IMAD R3, R7.reuse, UR7, R0 ;  /* 0x0000000707037c24 */ /* 0x040fe2000f8e0200 */
[----:B------:R-:W-:Y:S01]  /*a1a0*/  SHF.R.S32.HI R164, RZ, 0x1f, R226 ;  /* 0x0000001fffa47819 */ /* 0x000fe200000114e2 */
[----:B------:R-:W-:Y:S01]  /*a1b0*/  IMAD.WIDE.U32 R4, R7, UR6, R4 ;  /* 0x0000000607047c25 */ /* 0x000fe2000f8e0004 */
[----:B------:R-:W-:Y:S01]  /*a1c0*/  ULDC.64 UR6, c[0x0][0xc00] ;  /* 0x0003000000067ab9 */ /* 0x000fe20000000a00 */
[----:B------:R-:W-:Y:S02]  /*a1d0*/  SHF.R.S32.HI R165, RZ, 0x1f, R227 ;  /* 0x0000001fffa57819 */ /* 0x000fe400000114e3 */
[----:B------:R-:W-:Y:S01]  /*a1e0*/  IMAD.IADD R7, R5, 0x1, R3 ;  /* 0x0000000105077824 */ /* 0x000fe200078e0203 */
[C---:B------:R-:W-:Y:S01]  /*a1f0*/  LEA R0, P1, R4.reuse, UR6, 0x2 ;  /* 0x0000000604007c11 */ /* 0x040fe2000f8210ff */
[C---:B------:R-:W-:Y:S01]  /*a200*/  VIADD R171, R23.reuse, 0x30 ;  /* 0x0000003017ab7836 */ /* 0x040fe20000000000 */
[----:B------:R-:W-:Y:S01]  /*a210*/  SHF.R.S32.HI R166, RZ, 0x1f, R228 ;  /* 0x0000001fffa67819 */ /* 0x000fe200000114e4 */
[C---:B------:R-:W-:Y:S01]  /*a220*/  VIADD R172, R23.reuse, 0x28 ;  /* 0x0000002817ac7836 */ /* 0x040fe20000000000 */
[----:B------:R-:W-:Y:S01]  /*a230*/  LEA.HI.X R7, R4, UR7, R7, 0x2, P1 ;  /* 0x0000000704077c11 */ /* 0x000fe200088f1407 */
[C---:B------:R-:W-:Y:S01]  /*a240*/  VIADD R174, R23.reuse, 0x20 ;  /* 0x0000002017ae7836 */ /* 0x040fe20000000000 */
[----:B------:R0:W1:Y:S01]  /*a250*/  SHFL.IDX PT, R2, R0, RZ, 0x1c1f ;  /* 0x001c1fff00027589 */ /* 0x00006200000e0000 */
[C---:B------:R-:W-:Y:S01]  /*a260*/  VIADD R176, R23.reuse, 0x18 ;  /* 0x0000001817b07836 */ /* 0x040fe20000000000 */
[----:B------:R-:W-:Y:S01]  /*a270*/  SHF.R.S32.HI R167, RZ, 0x1f, R229 ;  /* 0x0000001fffa77819 */ /* 0x000fe200000114e5 */
[C---:B------:R-:W-:Y:S01]  /*a280*/  VIADD R178, R23.reuse, 0x10 ;  /* 0x0000001017b27836 */ /* 0x040fe20000000000 */
[----:B------:R0:W2:Y:S01]  /*a290*/  SHFL.IDX PT, R3, R7, RZ, 0x1c1f ;  /* 0x001c1fff07037589 */ /* 0x0000a200000e0000 */
        /* <DEDUP_REMOVED lines=15> */
[----:B0-----:R-:W-:Y:S06]  /*a390*/  @P2 BRA `(.L_x_10207) ;  /* 0x0000000800242947 */ /* 0x001fec0003800000 */
[----:B------:R-:W-:Y:S01]  /*a3a0*/  ULDC UR6, c[0x0][0xbc8] ;  /* 0x0002f20000067ab9 */ /* 0x000fe20000000800 */
[----:B------:R-:W-:Y:S01]  /*a3b0*/  VIADD R17, R23, 0xe0 ;  /* 0x000000e017117836 */ /* 0x000fe20000000000 */
[----:B------:R-:W-:Y:S01]  /*a3c0*/  ISETP.GE.AND P2, PT, R179, UR6, PT ;  /* 0x00000006b3007c0c */ /* 0x000fe2000bf46270 */
[C---:B------:R-:W-:Y:S01]  /*a3d0*/  VIADD R19, R23.reuse, 0xf0 ;  /* 0x000000f017137836 */ /* 0x040fe20000000000 */
[C---:B------:R-:W-:Y:S01]  /*a3e0*/  ISETP.GE.AND P3, PT, R23.reuse, UR6, PT ;  /* 0x0000000617007c0c */ /* 0x040fe2000bf66270 */
[----:B------:R-:W-:Y:S01]  /*a3f0*/  VIADD R21, R23, 0xf8 ;  /* 0x000000f817157836 */ /* 0x000fe20000000000 */
        /* <DEDUP_REMOVED lines=9> */
[----:B0-----:R-:W-:Y:S01]  /*a490*/  @!P1 LEA R4, P6, R177, R2, 0x2 ;  /* 0x00000002b1049211 */ /* 0x001fe200078c10ff */
[----:B------:R-:W-:-:S03]  /*a4a0*/  VIADD R25, R23, 0xe8 ;  /* 0x000000e817197836 */ /* 0x000fc60000000000 */
[----:B------:R-:W-:Y:S02]  /*a4b0*/  @!P1 LEA.HI.X R5, R177, R3, R178, 0x2, P6 ;  /* 0x00000003b1059211 */ /* 0x000fe400030f14b2 */
[----:B-1----:R-:W-:-:S03]  /*a4c0*/  @!P4 LEA R8, P5, R175, R2, 0x2 ;  /* 0x00000002af08c211 */ /* 0x002fc600078a10ff */
[----:B------:R0:W-:Y:S01]  /*a4d0*/  @!P1 ST.E.64 desc[UR36][R4.64], R32 ;  /* 0x0000002004009985 */ /* 0x0001e2000c101b24 */
[----:B------:R-:W-:Y:S02]  /*a4e0*/  @!P4 LEA.HI.X R9, R175, R3, R176, 0x2, P5 ;  /* 0x00000003af09c211 */ /* 0x000fe400028f14b0 */
[----:B------:R-:W-:-:S03]  /*a4f0*/  ISETP.GE.AND P1, PT, R170, UR6, PT ;  /* 0x00000006aa007c0c */ /* 0x000fc6000bf26270 */
[----:B------:R1:W-:Y:S01]  /*a500*/  @!P4 ST.E.64 desc[UR36][R8.64], R36 ;  /* 0x000000240800c985 */ /* 0x0003e2000c101b24 */
[----:B------:R-:W-:Y:S02]  /*a510*/  ISETP.GE.AND P4, PT, R168, UR6, PT ;  /* 0x00000006a8007c0c */ /* 0x000fe4000bf86270 */
[----:B0-----:R-:W-:-:S04]  /*a520*/  @!P3 LEA R4, P6, R173, R2, 0x2 ;  /* 0x00000002ad04b211 */ /* 0x001fc800078c10ff */
        /* <DEDUP_REMOVED lines=53> */
[-C--:B------:R-:W-:Y:S01]  /*a880*/  @!P4 LEA R10, P5, R218, R2.reuse, 0x2 ;  /* 0x00000002da0ac211 */ /* 0x080fe200078a10ff */
[----:B------:R1:W-:Y:S01]  /*a890*/  @!P2 ST.E.64 desc[UR36][R8.64], R92 ;  /* 0x0000005c0800a985 */ /* 0x0003e2000c101b24 */
[----:B------:R-:W-:Y:S02]  /*a8a0*/  ISETP.GE.AND P2, PT, R216, UR6, PT ;  /* 0x00000006d8007c0c */ /* 0x000fe4000bf46270 */
[----:B------:R-:W-:Y:S02]  /*a8b0*/  @!P4 LEA.HI.X R11, R218, R3, R156, 0x2, P5 ;  /* 0x00000003da0bc211 */ /* 0x000fe400028f149c */
[----:B0-----:R-:W-:-:S04]  /*a8c0*/  @!P1 LEA R4, P6, R219, R2, 0x2 ;  /* 0x00000002db049211 */ /* 0x001fc800078c10ff */
        /* <DEDUP_REMOVED lines=13> */
[----:B-1----:R-:W-:-:S03]  /*a9a0*/  @!P1 LEA R8, P6, R213, R2, 0x2 ;  /* 0x00000002d5089211 */ /* 0x002fc600078c10ff */
[CC--:B0-----:R-:W-:Y:S02]  /*a9b0*/  @!P4 LEA R4, P5, R212.reuse, R2.reuse, 0x2 ;  /* 0x00000002d404c211 */ /* 0x0c1fe400078a10ff */
[-C--:B------:R-:W-:Y:S02]  /*a9c0*/  @!P1 LEA.HI.X R9, R213, R3.reuse, R153, 0x2, P6 ;  /* 0x00000003d5099211 */ /* 0x080fe400030f1499 */
[-C--:B------:R-:W-:Y:S02]  /*a9d0*/  @!P4 LEA.HI.X R5, R212, R3.reuse, R152, 0x2, P5 ;  /* 0x00000003d405c211 */ /* 0x080fe400028f1498 */
[-C--:B--2---:R-:W-:Y:S01]  /*a9e0*/  @!P3 LEA R10, P6, R207, R2.reuse, 0x2 ;  /* 0x00000002cf0ab211 */ /* 0x084fe200078c10ff */
[----:B------:R0:W-:Y:S01]  /*a9f0*/  @!P1 ST.E.64 desc[UR36][R8.64], R112 ;  /* 0x0000007008009985 */ /* 0x0001e2000c101b24 */
[----:B------:R-:W-:Y:S02]  /*aa00*/  ISETP.GE.AND P1, PT, R205, UR6, PT ;  /* 0x00000006cd007c0c */ /* 0x000fe4000bf26270 */
[----:B------:R-:W-:Y:S01]  /*aa10*/  @!P3 LEA.HI.X R11, R207, R3, R22, 0x2, P6 ;  /* 0x00000003cf0bb211 */ /* 0x000fe200030f1416 */
[----:B------:R1:W-:Y:S01]  /*aa20*/  @!P4 ST.E.64 desc[UR36][R4.64], R116 ;  /* 0x000000740400c985 */ /* 0x0003e2000c101b24 */
[----:B---3--:R-:W-:-:S03]  /*aa30*/  @!P2 LEA R12, P4, R206, R2, 0x2 ;  /* 0x00000002ce0ca211 */ /* 0x008fc600078810ff */
[----:B------:R2:W-:Y:S01]  /*aa40*/  @!P3 ST.E.64 desc[UR36][R10.64], R120 ;  /* 0x000000780a00b985 */ /* 0x0005e2000c101b24 */
[-C--:B------:R-:W-:Y:S02]  /*aa50*/  @!P2 LEA.HI.X R13, R206, R3.reuse, R20, 0x2, P4 ;  /* 0x00000003ce0da211 */ /* 0x080fe400020f1414 */
[----:B------:R-:W-:Y:S02]  /*aa60*/  ISETP.GE.AND P4, PT, R203, UR6, PT ;  /* 0x00000006cb007c0c */ /* 0x000fe4000bf86270 */
[----:B------:R-:W-:Y:S01]  /*aa70*/  ISETP.GE.AND P3, PT, R17, UR6, PT ;  /* 0x0000000611007c0c */ /* 0x000fe2000bf66270 */
[----:B------:R3:W-:Y:S01]  /*aa80*/  @!P2 ST.E.64 desc[UR36][R12.64], R124 ;  /* 0x0000007c0c00a985 */ /* 0x0007e2000c101b24 */
[----:B----4-:R-:W-:Y:S02]  /*aa90*/  @!P1 LEA R14, P5, R205, R2, 0x2 ;  /* 0x00000002cd0e9211 */ /* 0x010fe400078a10ff */
[----:B------:R-:W-:Y:S02]  /*aaa0*/  ISETP.GE.AND P2, PT, R25, UR6, PT ;  /* 0x0000000619007c0c */ /* 0x000fe4000bf46270 */
[----:B------:R-:W-:-:S02]  /*aab0*/  @!P1 LEA.HI.X R15, R205, R3, R18, 0x2, P5 ;  /* 0x00000003cd0f9211 */ /* 0x000fc400028f1412 */
[----:B0-----:R-:W-:Y:S02]  /*aac0*/  SHF.R.S32.HI R9, RZ, 0x1f, R203 ;  /* 0x0000001fff097819 */ /* 0x001fe400000114cb */
[----:B-1----:R-:W-:Y:S01]  /*aad0*/  SHF.R.S32.HI R5, RZ, 0x1f, R17 ;  /* 0x0000001fff057819 */ /* 0x002fe20000011411 */
[----:B------:R0:W-:Y:S01]  /*aae0*/  @!P1 ST.E.64 desc[UR36][R14.64], R128 ;  /* 0x000000800e009985 */ /* 0x0001e2000c101b24 */
[----:B------:R-:W-:Y:S02]  /*aaf0*/  ISETP.GE.AND P1, PT, R19, UR6, PT ;  /* 0x0000000613007c0c */ /* 0x000fe4000bf26270 */
[-C--:B------:R-:W-:Y:S02]  /*ab00*/  @!P4 LEA R8, P5, R203, R2.reuse, 0x2 ;  /* 0x00000002cb08c211 */ /* 0x080fe400078a10ff */
[----:B------:R-:W-:Y:S02]  /*ab10*/  @!P3 LEA R4, P6, R17, R2, 0x2 ;  /* 0x000000021104b211 */ /* 0x000fe400078c10ff */
[----:B------:R-:W-:-:S02]  /*ab20*/  @!P4 LEA.HI.X R9, R203, R3, R9, 0x2, P5 ;  /* 0x00000003cb09c211 */ /* 0x000fc400028f1409 */
[----:B------:R-:W-:Y:S02]  /*ab30*/  ISETP.GE.AND P5, PT, R21, UR6, PT ;  /* 0x0000000615007c0c */ /* 0x000fe4000bfa6270 */
[-C--:B------:R-:W-:Y:S01]  /*ab40*/  @!P3 LEA.HI.X R5, R17, R3.reuse, R5, 0x2, P6 ;  /* 0x000000031105b211 */ /* 0x080fe200030f1405 */
[----:B------:R4:W-:Y:S01]  /*ab50*/  @!P4 ST.E.64 desc[UR36][R8.64], R132 ;  /* 0x000000840800c985 */ /* 0x0009e2000c101b24 */
[----:B--2---:R-:W-:Y:S02]  /*ab60*/  SHF.R.S32.HI R11, RZ, 0x1f, R25 ;  /* 0x0000001fff0b7819 */ /* 0x004fe40000011419 */
[C---:B------:R-:W-:Y:S01]  /*ab70*/  @!P2 LEA R10, P6, R25.reuse, R2, 0x2 ;  /* 0x00000002190aa211 */ /* 0x040fe200078c10ff */
[----:B------:R4:W-:Y:S01]  /*ab80*/  @!P3 ST.E.64 desc[UR36][R4.64], R136 ;  /* 0x000000880400b985 */ /* 0x0009e2000c101b24 */
[----:B---3--:R-:W-:Y:S02]  /*ab90*/  SHF.R.S32.HI R13, RZ, 0x1f, R19 ;  /* 0x0000001fff0d7819 */ /* 0x008fe40000011413 */
[----:B------:R-:W-:-:S02]  /*aba0*/  @!P2 LEA.HI.X R11, R25, R3, R11, 0x2, P6 ;  /* 0x00000003190ba211 */ /* 0x000fc400030f140b */
[CC--:B------:R-:W-:Y:S02]  /*abb0*/  @!P1 LEA R12, P6, R19.reuse, R2.reuse, 0x2 ;  /* 0x00000002130c9211 */ /* 0x0c0fe400078c10ff */
[----:B0-----:R-:W-:Y:S01]  /*abc0*/  SHF.R.S32.HI R14, RZ, 0x1f, R21 ;  /* 0x0000001fff0e7819 */ /* 0x001fe20000011415 */
[----:B------:R4:W-:Y:S01]  /*abd0*/  @!P2 ST.E.64 desc[UR36][R10.64], R140 ;  /* 0x0000008c0a00a985 */ /* 0x0009e2000c101b24 */
[----:B------:R-:W-:Y:S02]  /*abe0*/  @!P1 LEA.HI.X R13, R19, R3, R13, 0x2, P6 ;  /* 0x00000003130d9211 */ /* 0x000fe400030f140d */
[----:B------:R-:W-:-:S03]  /*abf0*/  @!P5 LEA R2, P6, R21, R2, 0x2 ;  /* 0x000000021502d211 */ /* 0x000fc600078c10ff */
[----:B------:R4:W-:Y:S01]  /*ac00*/  @!P1 ST.E.64 desc[UR36][R12.64], R144 ;  /* 0x000000900c009985 */ /* 0x0009e2000c101b24 */
[----:B------:R-:W-:-:S05]  /*ac10*/  @!P5 LEA.HI.X R3, R21, R3, R14, 0x2, P6 ;  /* 0x000000031503d211 */ /* 0x000fca00030f140e */
[----:B------:R4:W-:Y:S04]  /*ac20*/  @!P5 ST.E.64 desc[UR36][R2.64], R148 ;  /* 0x000000940200d985 */ /* 0x0009e8000c101b24 */
.L_x_10207:
[----:B------:R-:W-:Y:S05]  /*ac30*/  BSYNC B1 ;  /* 0x0000000000017941 */ /* 0x000fea0003800000 */
.L_x_10206:
[----:B--2-4-:R0:W2:Y:S04]  /*ac40*/  SHFL.IDX PT, R3, R7, 0x1, 0x1c1f ;  /* 0x003c1f0007037f89 */ /* 0x0140a800000e0000 */
[----:B-1----:R0:W1:Y:S01]  /*ac50*/  SHFL.IDX PT, R2, R0, 0x1, 0x1c1f ;  /* 0x003c1f0000027f89 */ /* 0x00206200000e0000 */
[----:B------:R-:W-:Y:S05]  /*ac60*/  @P0 BRA `(.L_x_10205) ;  /* 0x0000001400e40947 */ /* 0x000fea0003800000 */
[----:B------:R-:W-:Y:S01]  /*ac70*/  ULDC UR6, c[0x0][0xbc8] ;  /* 0x0002f20000067ab9 */ /* 0x000fe20000000800 */
[----:B0-----:R-:W-:Y:S01]  /*ac80*/  VIADD R7, R23, 0xe8 ;  /* 0x000000e817077836 */ /* 0x001fe20000000000 */
[----:B------:R-:W-:Y:S01]  /*ac90*/  ISETP.GE.AND P5, PT, R179, UR6, PT ;  /* 0x00000006b3007c0c */ /* 0x000fe2000bfa6270 */
[C---:B------:R-:W-:Y:S01]  /*aca0*/  VIADD R19, R23.reuse, 0xf0 ;  /* 0x000000f017137836 */ /* 0x040fe20000000000 */
[----:B------:R-:W-:Y:S02]  /*acb0*/  ISETP.GE.AND P4, PT, R23, UR6, PT ;  /* 0x0000000617007c0c */ /* 0x000fe4000bf86270 */
[----:B------:R-:W-:Y:S02]  /*acc0*/  ISETP.GE.AND P2, PT, R177, UR6, PT ;  /* 0x00000006b1007c0c */ /* 0x000fe4000bf46270 */
[----:B------:R-:W-:Y:S02]  /*acd0*/  ISETP.GE.AND P1, PT, R175, UR6, PT ;  /* 0x00000006af007c0c */ /* 0x000fe4000bf26270 */
[----:B------:R-:W-:-:S02]  /*ace0*/  ISETP.GE.AND P0, PT, R173, UR6, PT ;  /* 0x00000006ad007c0c */ /* 0x000fc4000bf06270 */
[----:B------:R-:W-:-:S03]  /*acf0*/  SHF.R.S32.HI R0, RZ, 0x1f, R203 ;  /* 0x0000001fff007819 */ /* 0x000fc600000114cb */
[-C--:B-1----:R-:W-:Y:S02]  /*ad00*/  @!P5 LEA R8, P3, R179, R2.reuse, 0x2 ;  /* 0x00000002b308d211 */ /* 0x082fe400078610ff */
[----:B--2---:R-:W-:Y:S02]  /*ad10*/  @!P4 IMAD.WIDE R4, R23, 0x4, R2 ;  /* 0x000000041704c825 */ /* 0x004fe400078e0202 */
        /* <DEDUP_REMOVED lines=9> */
[-C--:B------:R-:W-:Y:S02]  /*adb0*/  @!P0 LEA R14, P6, R173, R2.reuse, 0x2 ;  /* 0x00000002ad0e8211 */ /* 0x080fe400078c10ff */
[-C--:B------:R-:W-:Y:S02]  /*adc0*/  @!P1 LEA.HI.X R13, R175, R3.reuse, R176, 0x2, P5 ;  /* 0x00000003af0d9211 */ /* 0x080fe400028f14b0 */
[----:B------:R-:W-:Y:S02]  /*add0*/  ISETP.GE.AND P5, PT, R168, UR6, PT ;  /* 0x00000006a8007c0c */ /* 0x000fe4000bfa6270 */
[----:B------:R-:W-:Y:S01]  /*ade0*/  @!P0 LEA.HI.X R15, R173, R3, R174, 0x2, P6 ;  /* 0x00000003ad0f8211 */ /* 0x000fe200030f14ae */
[----:B------:R3:W-:Y:S01]  /*adf0*/  @!P1 ST.E.64 desc[UR36][R12.64], R38 ;  /* 0x000000260c009985 */ /* 0x0007e2000c101b24 */
[----:B0-----:R-:W-:-:S02]  /*ae00*/  @!P3 LEA R4, P6, R16, R2, 0x2 ;  /* 0x000000021004b211 */ /* 0x001fc400078c10ff */
[----:B------:R-:W-:Y:S01]  /*ae10*/  ISETP.GE.AND P1, PT, R228, UR6, PT ;  /* 0x00000006e4007c0c */ /* 0x000fe2000bf26270 */
[----:B------:R0:W-:Y:S01]  /*ae20*/  @!P0 ST.E.64 desc[UR36][R14.64], R42 ;  /* 0x0000002a0e008985 */ /* 0x0001e2000c101b24 */
[----:B------:R-:W-:Y:S02]  /*ae30*/  ISETP.GE.AND P0, PT, R229, UR6, PT ;  /* 0x00000006e5007c0c */ /* 0x000fe4000bf06270 */
[-C--:B-1----:R-:W-:Y:S02]  /*ae40*/  @!P4 LEA R8, P2, R170, R2.reuse, 0x2 ;  /* 0x00000002aa08c211 */ /* 0x082fe400078410ff */
        /* <DEDUP_REMOVED lines=10> */
[----:B---3--:R-:W-:Y:S02]  /*aef0*/  @!P1 LEA R12, P5, R228, R2, 0x2 ;  /* 0x00000002e40c9211 */ /* 0x008fe400078a10ff */
[----:B------:R-:W-:Y:S02]  /*af00*/  @!P0 LEA.HI.X R11, R229, R3, R167, 0x2, P4 ;  /* 0x00000003e50b8211 */ /* 0x000fe400020f14a7 */
[----:B------:R-:W-:-:S02]  /*af10*/  ISETP.GE.AND P4, PT, R225, UR6, PT ;  /* 0x00000006e1007c0c */ /* 0x000fc4000bf86270 */
[-C--:B------:R-:W-:Y:S01]  /*af20*/  @!P1 LEA.HI.X R13, R228, R3.reuse, R166, 0x2, P5 ;  /* 0x00000003e40d9211 */ /* 0x080fe200028f14a6 */
[----:B------:R-:W-:Y:S01]  /*af30*/  @!P0 ST.E.64 desc[UR36][R10.64], R58 ;  /* 0x0000003a0a008985 */ /* 0x000fe2000c101b24 */
[----:B------:R-:W-:Y:S02]  /*af40*/  ISETP.GE.AND P5, PT, R224, UR6, PT ;  /* 0x00000006e0007c0c */ /* 0x000fe4000bfa6270 */
[CC--:B0-----:R-:W-:Y:S01]  /*af50*/  @!P2 LEA R14, P6, R227.reuse, R2.reuse, 0x2 ;  /* 0x00000002e30ea211 */ /* 0x0c1fe200078c10ff */
        /* <DEDUP_REMOVED lines=21> */
[----:B------:R-:W-:Y:S02]  /*b0b0*/  @!P0 LEA.HI.X R11, R223, R3, R161, 0x2, P6 ;  /* 0x00000003df0b8211 */ /* 0x000fe400030f14a1 */
[----:B-1----:R-:W-:-:S03]  /*b0c0*/  @!P2 LEA R14, P6, R221, R2, 0x2 ;  /* 0x00000002dd0ea211 */ /* 0x002fc600078c10ff */
[----:B------:R1:W-:Y:S01]  /*b0d0*/  @!P0 ST.E.64 desc[UR36][R10.64], R82 ;  /* 0x000000520a008985 */ /* 0x0003e2000c101b24 */
[-C--:B------:R-:W-:Y:S02]  /*b0e0*/  @!P2 LEA.HI.X R15, R221, R3.reuse, R159, 0x2, P6 ;  /* 0x00000003dd0fa211 */ /* 0x080fe400030f149f */
[-C--:B--2---:R-:W-:Y:S01]  /*b0f0*/  @!P4 LEA R8, P0, R219, R2.reuse, 0x2 ;  /* 0x00000002db08c211 */ /* 0x084fe200078010ff */
[----:B------:R2:W-:Y:S01]  /*b100*/  @!P1 ST.E.64 desc[UR36][R12.64], R86 ;  /* 0x000000560c009985 */ /* 0x0005e2000c101b24 */
[-C--:B------:R-:W-:Y:S02]  /*b110*/  @!P5 LEA R4, P1, R220, R2.reuse, 0x2 ;  /* 0x00000002dc04d211 */ /* 0x080fe400078210ff */
[----:B0-----:R-:W-:Y:S01]  /*b120*/  @!P3 LEA R16, P6, R218, R2, 0x2 ;  /* 0x00000002da10b211 */ /* 0x001fe200078c10ff */
[----:B------:R0:W-:Y:S01]  /*b130*/  @!P2 ST.E.64 desc[UR36][R14.64], R90 ;  /* 0x0000005a0e00a985 */ /* 0x0001e2000c101b24 */
[----:B------:R-:W-:Y:S02]  /*b140*/  ISETP.GE.AND P2, PT, R217, UR6, PT ;  /* 0x00000006d9007c0c */ /* 0x000fe4000bf46270 */
[----:B------:R-:W-:-:S02]  /*b150*/  @!P5 LEA.HI.X R5, R220, R3, R158, 0x2, P1 ;  /* 0x00000003dc05d211 */ /* 0x000fc400008f149e */
[----:B------:R-:W-:Y:S02]  /*b160*/  ISETP.GE.AND P1, PT, R216, UR6, PT ;  /* 0x00000006d8007c0c */ /* 0x000fe4000bf26270 */
[-C--:B------:R-:W-:Y:S01]  /*b170*/  @!P4 LEA.HI.X R9, R219, R3.reuse, R157, 0x2, P0 ;  /* 0x00000003db09c211 */ /* 0x080fe200000f149d */
[----:B------:R-:W-:Y:S01]  /*b180*/  @!P5 ST.E.64 desc[UR36][R4.64], R94 ;  /* 0x0000005e0400d985 */ /* 0x000fe2000c101b24 */
[----:B------:R-:W-:Y:S02]  /*b190*/  @!P3 LEA.HI.X R17, R218, R3, R156, 0x2, P6 ;  /* 0x00000003da11b211 */ /* 0x000fe400030f149c */
[----:B------:R-:W-:Y:S01]  /*b1a0*/  ISETP.GE.AND P0, PT, R213, UR6, PT ;  /* 0x00000006d5007c0c */ /* 0x000fe2000bf06270 */
[----:B------:R3:W-:Y:S01]  /*b1b0*/  @!P4 ST.E.64 desc[UR36][R8.64], R98 ;  /* 0x000000620800c985 */ /* 0x0007e2000c101b24 */
[----:B------:R-:W-:Y:S02]  /*b1c0*/  ISETP.GE.AND P4, PT, R207, UR6, PT ;  /* 0x00000006cf007c0c */ /* 0x000fe4000bf86270 */
[----:B-1----:R-:W-:Y:S01]  /*b1d0*/  @!P2 LEA R10, P6, R217, R2, 0x2 ;  /* 0x00000002d90aa211 */ /* 0x002fe200078c10ff */
[----:B------:R1:W-:Y:S01]  /*b1e0*/  @!P3 ST.E.64 desc[UR36][R16.64], R102 ;  /* 0x000000661000b985 */ /* 0x0003e2000c101b24 */
[----:B------:R-:W-:-:S02]  /*b1f0*/  ISETP.GE.AND P3, PT, R212, UR6, PT ;  /* 0x00000006d4007c0c */ /* 0x000fc4000bf66270 */
[CC--:B--2---:R-:W-:Y:S02]  /*b200*/  @!P1 LEA R12, P5, R216.reuse, R2.reuse, 0x2 ;  /* 0x00000002d80c9211 */ /* 0x0c4fe400078a10ff */
[-C--:B------:R-:W-:Y:S02]  /*b210*/  @!P2 LEA.HI.X R11, R217, R3.reuse, R155, 0x2, P6 ;  /* 0x00000003d90ba211 */ /* 0x080fe400030f149b */
        /* <DEDUP_REMOVED lines=19> */
[-C--:B--2---:R-:W-:Y:S02]  /*b350*/  @!P1 LEA R12, P6, R205, R2.reuse, 0x2 ;  /* 0x00000002cd0c9211 */ /* 0x084fe400078c10ff */
[-C--:B------:R-:W-:Y:S02]  /*b360*/  @!P2 LEA.HI.X R11, R206, R3.reuse, R20, 0x2, P5 ;  /* 0x00000003ce0ba211 */ /* 0x080fe400028f1414 */
[----:B-1----:R-:W-:Y:S02]  /*b370*/  @!P0 LEA R14, P5, R203, R2, 0x2 ;  /* 0x00000002cb0e8211 */ /* 0x002fe400078a10ff */
[-C--:B------:R-:W-:Y:S01]  /*b380*/  @!P1 LEA.HI.X R13, R205, R3.reuse, R18, 0x2, P6 ;  /* 0x00000003cd0d9211 */ /* 0x080fe200030f1412 */
[----:B------:R0:W-:Y:S01]  /*b390*/  @!P2 ST.E.64 desc[UR36][R10.64], R126 ;  /* 0x0000007e0a00a985 */ /* 0x0001e2000c101b24 */
[----:B------:R-:W-:Y:S02]  /*b3a0*/  ISETP.GE.AND P6, PT, R19, UR6, PT ;  /* 0x0000000613007c0c */ /* 0x000fe4000bfc6270 */
[----:B------:R-:W-:Y:S01]  /*b3b0*/  @!P0 LEA.HI.X R15, R203, R3, R0, 0x2, P5 ;  /* 0x00000003cb0f8211 */ /* 0x000fe200028f1400 */
[----:B------:R0:W-:Y:S01]  /*b3c0*/  @!P1 ST.E.64 desc[UR36][R12.64], R130 ;  /* 0x000000820c009985 */ /* 0x0001e2000c101b24 */
[----:B---3--:R-:W-:-:S02]  /*b3d0*/  SHF.R.S32.HI R5, RZ, 0x1f, R17 ;  /* 0x0000001fff057819 */ /* 0x008fc40000011411 */
[CC--:B------:R-:W-:Y:S01]  /*b3e0*/  @!P4 LEA R4, P5, R17.reuse, R2.reuse, 0x2 ;  /* 0x000000021104c211 */ /* 0x0c0fe200078a10ff */
[----:B------:R0:W-:Y:S01]  /*b3f0*/  @!P0 ST.E.64 desc[UR36][R14.64], R134 ;  /* 0x000000860e008985 */ /* 0x0001e2000c101b24 */
[----:B------:R-:W-:Y:S02]  /*b400*/  SHF.R.S32.HI R0, RZ, 0x1f, R7 ;  /* 0x0000001fff007819 */ /* 0x000fe40000011407 */
[----:B------:R-:W-:Y:S02]  /*b410*/  @!P4 LEA.HI.X R5, R17, R3, R5, 0x2, P5 ;  /* 0x000000031105c211 */ /* 0x000fe400028f1405 */
[----:B----4-:R-:W-:-:S03]  /*b420*/  @!P3 LEA R8, P5, R7, R2, 0x2 ;  /* 0x000000020708b211 */ /* 0x010fc600078a10ff */
[----:B------:R0:W-:Y:S01]  /*b430*/  @!P4 ST.E.64 desc[UR36][R4.64], R138 ;  /* 0x0000008a0400c985 */ /* 0x0001e2000c101b24 */
[-C--:B------:R-:W-:Y:S01]  /*b440*/  @!P3 LEA.HI.X R9, R7, R3.reuse, R0, 0x2, P5 ;  /* 0x000000030709b211 */ /* 0x080fe200028f1400 */
[----:B------:R-:W-:Y:S01]  /*b450*/  VIADD R7, R23, 0xf8 ;  /* 0x000000f817077836 */ /* 0x000fe20000000000 */
[----:B------:R-:W-:Y:S02]  /*b460*/  SHF.R.S32.HI R0, RZ, 0x1f, R19 ;  /* 0x0000001fff007819 */ /* 0x000fe40000011413 */
        /* <DEDUP_REMOVED lines=11> */
.L_x_10196:
[----:B------:R-:W1:Y:S01]  /*b520*/  LDC.64 R4, c[0x0][0xd00] ;  /* 0x00034000ff047b82 */ /* 0x000e620000000a00 */
[----:B------:R-:W-:Y:S01]  /*b530*/  ULDC.64 UR6, c[0x0][0xd08] ;  /* 0x0003420000067ab9 */ /* 0x000fe20000000a00 */
[----:B------:R-:W-:Y:S01]  /*b540*/  IMAD.MOV.U32 R7, RZ, RZ, RZ ;  /* 0x000000ffff077224 */ /* 0x000fe200078e00ff */
[----:B------:R-:W-:-:S04]  /*b550*/  ISETP.NE.U32.AND P1, PT, RZ, UR6, PT ;  /* 0x00000006ff007c0c */ /* 0x000fc8000bf25070 */
[----:B------:R-:W-:Y:S01]  /*b560*/  ISETP.NE.AND.EX P1, PT, RZ, UR7, PT, P1 ;  /* 0x00000007ff007c0c */ /* 0x000fe2000bf25310 */
[----:B------:R-:W2:Y:S01]  /*b570*/  LDC.64 R2, c[0x0][0xd00] ;  /* 0x00034000ff027b82 */ /* 0x000ea20000000a00 */
[----:B-1----:R-:W-:-:S04]  /*b580*/  ISETP.NE.U32.AND P0, PT, R4, RZ, PT ;  /* 0x000000ff0400720c */ /* 0x002fc80003f05070 */
[----:B------:R-:W-:Y:S01]  /*b590*/  ISETP.NE.AND.EX P0, PT, R5, RZ, PT, P0 ;  /* 0x000000ff0500720c */ /* 0x000fe20003f05300 */
[----:B--2---:R-:W-:-:S06]  /*b5a0*/  IMAD.WIDE R4, R200, 0x4, R2 ;  /* 0x00000004c8047825 */ /* 0x004fcc00078e0202 */
[C---:B------:R-:W-:Y:S01]  /*b5b0*/  @P1 LEA R2, P2, R200.reuse, UR6, 0x2 ;  /* 0x00000006c8021c11 */ /* 0x040fe2000f8410ff */
[----:B------:R-:W-:Y:S02]  /*b5c0*/  ULDC UR6, c[0x0][0xb88] ;  /* 0x0002e20000067ab9 */ /* 0x000fe40000000800 */
[----:B------:R-:W-:Y:S01]  /*b5d0*/  IMAD.U32 R0, RZ, RZ, UR6 ;  /* 0x00000006ff007e24 */ /* 0x000fe2000f8e00ff */
[----:B------:R-:W-:Y:S02]  /*b5e0*/  @P1 LEA.HI.X R3, R200, UR7, R204, 0x2, P2 ;  /* 0x00000007c8031c11 */ /* 0x000fe400090f14cc */
[----:B------:R1:W5:Y:S04]  /*b5f0*/  @P0 LDG.E R7, desc[UR36][R4.64] ;  /* 0x0000002404070981 */ /* 0x000368000c1e1900 */
[----:B------:R1:W5:Y:S01]  /*b600*/  @P1 LDG.E R0, desc[UR36][R2.64] ;  /* 0x0000002402001981 */ /* 0x000362000c1e1900 */
[----:B------:R-:W-:Y:S01]  /*b610*/  ISETP.NE.AND P2, PT, R202, RZ, PT ;  /* 0x000000ffca00720c */ /* 0x000fe20003f45270 */
[----:B------:R-:W2:-:S12]  /*b620*/  S2R R8, SR_TID.X ;  /* 0x0000000000087919 */ /* 0x000e980000002100 */
[----:B------:R-:W3:Y:S01]  /*b630*/  @!P2 LDC R202, c[0x0][0xbd4] ;  /* 0x0002f500ffcaab82 */ /* 0x000ee20000000800 */
[----:B--2---:R-:W-:Y:S01]  /*b640*/  VIADD R22, R8, 0xffffff80 ;  /* 0xffffff8008167836 */ /* 0x004fe20000000000 */
[----:B---3--:R-:W-:-:S04]  /*b650*/  ISETP.GT.AND P2, PT, R202, 0x1, PT ;  /* 0x00000001ca00780c */ /* 0x008fc80003f44270 */
[----:B------:R-:W-:Y:S01]  /*b660*/  ISETP.GT.AND P3, PT, R22, 0x7f, PT ;  /* 0x0000007f1600780c */ /* 0x000fe20003f64270 */
[----:B-1----:R-:W-:-:S12]  /*b670*/  @P1 BRA `(.L_x_10208) ;  /* 0x0000000000101947 */ /* 0x002fd80003800000 */
[----:B------:R-:W-:Y:S05]  /*b680*/  @!P0 BRA `(.L_x_10208) ;  /* 0x00000000000c8947 */ /* 0x000fea0003800000 */
[----:B------:R-:W2:Y:S04]  /*b690*/  LDG.E R3, desc[UR36][R4.64] ;  /* 0x0000002404037981 */ /* 0x000ea8000c1e1900 */
[----:B-----5:R-:W2:Y:S02]  /*b6a0*/  LDG.E R0, desc[UR36][R4.64+0x4] ;  /* 0x0000042404007981 */ /* 0x020ea4000c1e1900 */
[----:B--2---:R-:W-:-:S07]  /*b6b0*/  IMAD.IADD R0, R0, 0x1, -R3 ;  /* 0x0000000100007824 */ /* 0x004fce00078e0a03 */
.L_x_10208:
[----:B------:R-:W-:Y:S01]  /*b6c0*/  BSSY B1, `(.L_x_10209) ;  /* 0x000003b000017945 */ /* 0x000fe20003800000 */
[----:B------:R-:W-:Y:S02]  /*b6d0*/  SEL R21, R200, RZ, !P0 ;  /* 0x000000ffc8157207 */ /* 0x000fe40004000000 */
[----:B------:R-:W-:Y:S02]  /*b6e0*/  SEL R204, R204, RZ, !P0 ;  /* 0x000000ffcccc7207 */ /* 0x000fe40004000000 */
[----:B-----5:R-:W-:Y:S01]  /*b6f0*/  SHF.R.S32.HI R18, RZ, 0x1f, R7 ;  /* 0x0000001fff127819 */ /* 0x020fe20000011407 */
[----:B------:R-:W-:Y:S06]  /*b700*/  @P3 BRA `(.L_x_10210) ;  /* 0x0000000000d83947 */ /* 0x000fec0003800000 */
[----:B------:R-:W2:Y:S01]  /*b710*/  LDL R2, [R1+0x18] ;  /* 0x0000180001027983 */ /* 0x000ea20000100800 */
[----:B------:R-:W1:Y:S01]  /*b720*/  LDC R27, c[0x0][0xce8] ;  /* 0x00033a00ff1b7b82 */ /* 0x000e620000000800 */
[----:B--2---:R-:W-:Y:S02]  /*b730*/  R2UR UR6, R2 ;  /* 0x00000000020672ca */ /* 0x004fe400000e0000 */
[----:B------:R-:W2:Y:S11]  /*b740*/  S2R R2, SR_TID.X ;  /* 0x0000000000027919 */ /* 0x000eb60000002100 */
[----:B------:R-:W-:-:S04]  /*b750*/  IMAD.U32 R3, RZ, RZ, UR6 ;  /* 0x00000006ff037e24 */ /* 0x000fc8000f8e00ff */
[----:B--2---:R-:W-:Y:S02]  /*b760*/  IMAD R2, R3, 0x80, R2 ;  /* 0x0000008003027824 */ /* 0x004fe400078e0202 */
[----:B-1----:R-:W-:Y:S02]  /*b770*/  IMAD R3, R0, R27, RZ ;  /* 0x0000001b00037224 */ /* 0x002fe400078e02ff */
[----:B------:R-:W-:-:S05]  /*b780*/  VIADD R20, R2, 0xffffff80 ;  /* 0xffffff8002147836 */ /* 0x000fca0000000000 */
[----:B------:R-:W-:-:S13]  /*b790*/  ISETP.GE.AND P0, PT, R20, R3, PT ;  /* 0x000000031400720c */ /* 0x000fda0003f06270 */
[----:B------:R-:W-:Y:S05]  /*b7a0*/  @P0 BRA `(.L_x_10210) ;  /* 0x0000000000b00947 */ /* 0x000fea0003800000 */
[----:B------:R-:W2:Y:S01]  /*b7b0*/  LDL.LU R26, [R1+0x14] ;  /* 0x00001400011a7983 */ /* 0x000ea20000300800 */
[----:B------:R-:W-:Y:S01]  /*b7c0*/  ISETP.NE.AND P1, PT, R27, 0x1, PT ;  /* 0x000000011b00780c */ /* 0x000fe20003f25270 */
[----:B------:R-:W-:Y:S01]  /*b7d0*/  IMAD.MOV.U32 R16, RZ, RZ, 0xab8 ;  /* 0x00000ab8ff107424 */ /* 0x000fe200078e00ff */
[----:B------:R-:W-:Y:S01]  /*b7e0*/  ISETP.GT.AND P0, PT, R202, 0x1, PT ;  /* 0x00000001ca00780c */ /* 0x000fe20003f04270 */
[----:B------:R-:W1:Y:S01]  /*b7f0*/  LDC.64 R24, c[0x0][0xca8] ;  /* 0x00032a00ff187b82 */ /* 0x000e620000000a00 */
[----:B------:R-:W-:Y:S02]  /*b800*/  IMAD.MOV.U32 R15, RZ, RZ, R20 ;  /* 0x000000ffff0f7224 */ /* 0x000fe400078e0014 */
[----:B------:R-:W-:-:S05]  /*b810*/  SEL R16, R16, 0xa78, P0 ;  /* 0x00000a7810107807 */ /* 0x000fca0000000000 */
[----:B------:R-:W3:Y:S08]  /*b820*/  LDC.64 R4, c[0x0][R16+0x220] ;  /* 0x0000880010047b82 */ /* 0x000ef00000000a00 */
[----:B------:R-:W4:Y:S08]  /*b830*/  @P1 LDC R13, c[0x0][0xcec] ;  /* 0x00033b00ff0d1b82 */ /* 0x000f300000000800 */
[----:B------:R-:W5:Y:S08]  /*b840*/  LDC.64 R2, c[0x0][R16+0x218] ;  /* 0x0000860010027b82 */ /* 0x000f700000000a00 */
[----:B------:R-:W1:Y:S01]  /*b850*/  @P1 LDC R19, c[0x0][0xcf0] ;  /* 0x00033c00ff131b82 */ /* 0x000e620000000800 */
[----:B---3--:R-:W-:-:S07]  /*b860*/  IMAD R5, R5, R21, RZ ;  /* 0x0000001505057224 */ /* 0x008fce00078e02ff */
[----:B------:R-:W3:Y:S01]  /*b870*/  LDC.64 R8, c[0x0][R16+0x228] ;  /* 0x00008a0010087b82 */ /* 0x000ee20000000a00 */
[----:B----4-:R-:W-:-:S04]  /*b880*/  @P1 IMAD.HI.U32 R14, R20, R13, RZ ;  /* 0x0000000d140e1227 */ /* 0x010fc800078e00ff */
[----:B------:R-:W-:-:S03]  /*b890*/  IMAD.WIDE.U32 R12, R4, R21, RZ ;  /* 0x00000015040c7225 */ /* 0x000fc600078e00ff */
[----:B0-----:R-:W0:Y:S01]  /*b8a0*/  LDC.64 R10, c[0x0][R16+0x210] ;  /* 0x00008400100a7b82 */ /* 0x001e220000000a00 */
[-C--:B-----5:R-:W-:Y:S02]  /*b8b0*/  IMAD R17, R3, R201.reuse, RZ ;  /* 0x000000c903117224 */ /* 0x0a0fe400078e02ff */
[----:B------:R-:W-:-:S04]  /*b8c0*/  IMAD.WIDE.U32 R2, R2, R201, RZ ;  /* 0x000000c902027225 */ /* 0x000fc800078e00ff */
[----:B------:R-:W-:Y:S01]  /*b8d0*/  IMAD.IADD R17, R3, 0x1, R17 ;  /* 0x0000000103117824 */ /* 0x000fe200078e0211 */
[----:B-1----:R-:W-:Y:S01]  /*b8e0*/  @P1 SHF.R.U32.HI R15, RZ, R19, R14 ;  /* 0x00000013ff0f1219 */ /* 0x002fe2000001160e */
[----:B------:R-:W-:Y:S01]  /*b8f0*/  IMAD R19, R4, R204, R5 ;  /* 0x000000cc04137224 */ /* 0x000fe200078e0205 */
[----:B------:R-:W1:Y:S01]  /*b900*/  @!P0 LDC R24, c[0x0][0xc50] ;  /* 0x00031400ff188b82 */ /* 0x000e620000000800 */
[----:B------:R-:W-:Y:S02]  /*b910*/  IADD3 R4, P1, P3, R12, R2, R7 ;  /* 0x000000020c047210 */ /* 0x000fe40007b3e007 */
[----:B------:R-:W-:Y:S02]  /*b920*/  IMAD.IADD R19, R13, 0x1, R19 ;  /* 0x000000010d137824 */ /* 0x000fe400078e0213 */
[----:B------:R-:W-:-:S03]  /*b930*/  IMAD.MOV R12, RZ, RZ, -R15 ;  /* 0x000000ffff0c7224 */ /* 0x000fc600078e0a0f */
[----:B------:R-:W4:Y:S01]  /*b940*/  @!P0 LDC R25, c[0x0][0xc54] ;  /* 0x00031500ff198b82 */ /* 0x000f220000000800 */
[----:B--2---:R-:W-:-:S05]  /*b950*/  SEL R5, R26, RZ, P0 ;  /* 0x000000ff1a057207 */ /* 0x004fca0000000000 */
[----:B---3--:R-:W-:Y:S01]  /*b960*/  IMAD.WIDE.U32 R2, R8, R5, RZ ;  /* 0x0000000508027225 */ /* 0x008fe200078e00ff */
[----:B------:R-:W-:-:S03]  /*b970*/  IADD3.X R8, R19, R17, R18, P1, P3 ;  /* 0x0000001113087210 */ /* 0x000fc60000fe6412 */
[----:B------:R-:W-:Y:S01]  /*b980*/  IMAD R9, R9, R5, RZ ;  /* 0x0000000509097224 */ /* 0x000fe200078e02ff */
[----:B------:R-:W-:Y:S01]  /*b990*/  IADD3 R2, P0, P1, R15, R4, R2 ;  /* 0x000000040f027210 */ /* 0x000fe2000791e002 */
[----:B------:R-:W-:Y:S01]  /*b9a0*/  IMAD R5, R27, R12, R20 ;  /* 0x0000000c1b057224 */ /* 0x000fe200078e0214 */
[----:B------:R-:W-:Y:S01]  /*b9b0*/  SHF.R.S32.HI R15, RZ, 0x1f, R15 ;  /* 0x0000001fff0f7819 */ /* 0x000fe2000001140f */
[----:B------:R-:W-:Y:S02]  /*b9c0*/  IMAD.IADD R9, R3, 0x1, R9 ;  /* 0x0000000103097824 */ /* 0x000fe400078e0209 */
[----:B0-----:R-:W-:-:S03]  /*b9d0*/  IMAD R4, R11, R5, RZ ;  /* 0x000000050b047224 */ /* 0x001fc600078e02ff */
[----:B------:R-:W-:Y:S02]  /*b9e0*/  IADD3.X R3, R15, R8, R9, P0, P1 ;  /* 0x000000080f037210 */ /* 0x000fe400007e2409 */
[----:B------:R-:W-:Y:S01]  /*b9f0*/  SHF.R.S32.HI R9, RZ, 0x1f, R5 ;  /* 0x0000001fff097819 */ /* 0x000fe20000011405 */
[----:B------:R-:W-:-:S04]  /*ba00*/  IMAD.WIDE.U32 R2, R10, R5, R2 ;  /* 0x000000050a027225 */ /* 0x000fc800078e0002 */
[----:B------:R-:W-:Y:S01]  /*ba10*/  IMAD R9, R10, R9, R4 ;  /* 0x000000090a097224 */ /* 0x000fe200078e0204 */
[----:B-1----:R-:W-:-:S03]  /*ba20*/  LEA R4, P0, R2, R24, 0x2 ;  /* 0x0000001802047211 */ /* 0x002fc600078010ff */
[----:B------:R-:W-:-:S05]  /*ba30*/  IMAD.IADD R3, R3, 0x1, R9 ;  /* 0x0000000103037824 */ /* 0x000fca00078e0209 */
[----:B----4-:R-:W-:Y:S01]  /*ba40*/  LEA.HI.X R5, R2, R25, R3, 0x2, P0 ;  /* 0x0000001902057211 */ /* 0x010fe200000f1403 */
[----:B------:R-:W-:-:S05]  /*ba50*/  IMAD.MOV.U32 R3, RZ, RZ, -0x800000 ;  /* 0xff800000ff037424 */ /* 0x000fca00078e00ff */
[----:B------:R1:W-:Y:S02]  /*ba60*/  STG.E desc[UR36][R4.64], R3 ;  /* 0x0000000304007986 */ /* 0x0003e4000c101924 */
.L_x_10210:
[----:B------:R-:W-:Y:S05]  /*ba70*/  BSYNC B1 ;  /* 0x0000000000017941 */ /* 0x000fea0003800000 */
.L_x_10209:
[----:B------:R-:W-:Y:S05]  /*ba80*/  @P2 BRA `(.L_x_10205) ;  /* 0x00000008005c2947 */ /* 0x000fea0003800000 */
[----:B------:R-:W2:Y:S01]  /*ba90*/  LDL.LU R2, [R1+0x18] ;  /* 0x0000180001027983 */ /* 0x000ea20000300800 */
[----:B0-----:R-:W0:Y:S01]  /*baa0*/  LDC R11, c[0x0][0xce8] ;  /* 0x00033a00ff0b7b82 */ /* 0x001e220000000800 */
[----:B-1----:R-:W-:Y:S01]  /*bab0*/  SHF.R.S32.HI R3, RZ, 0x1f, R22 ;  /* 0x0000001fff037819 */ /* 0x002fe20000011416 */
[----:B------:R-:W-:Y:S01]  /*bac0*/  ULDC.64 UR6, c[0x0][0xba0] ;  /* 0x0002e80000067ab9 */ /* 0x000fe20000000a00 */
[----:B------:R-:W-:Y:S02]  /*bad0*/  BSSY B1, `(.L_x_10211) ;  /* 0x0000050000017945 */ /* 0x000fe40003800000 */
[----:B------:R-:W-:-:S04]  /*bae0*/  LEA.HI R4, R3, R22, RZ, 0x3 ;  /* 0x0000001603047211 */ /* 0x000fc800078f18ff */
[----:B------:R-:W-:Y:S02]  /*baf0*/  LOP3.LUT R9, R4, 0xfffffff8, RZ, 0xc0, !PT ;  /* 0xfffffff804097812 */ /* 0x000fe400078ec0ff */
[----:B------:R-:W-:-:S03]  /*bb00*/  SHF.R.S32.HI R15, RZ, 0x3, R4 ;  /* 0x00000003ff0f7819 */ /* 0x000fc60000011404 */
[----:B------:R-:W-:-:S04]  /*bb10*/  IMAD.IADD R22, R22, 0x1, -R9 ;  /* 0x0000000116167824 */ /* 0x000fc800078e0a09 */
[----:B------:R-:W-:Y:S01]  /*bb20*/  IMAD R4, R22, 0x20, R15 ;  /* 0x0000002016047824 */ /* 0x000fe200078e020f */
[----:B0-----:R-:W-:-:S13]  /*bb30*/  ISETP.NE.AND P0, PT, R11, 0x1, PT ;  /* 0x000000010b00780c */ /* 0x001fda0003f05270 */
[----:B------:R-:W0:Y:S08]  /*bb40*/  @P0 LDC R8, c[0x0][0xcec] ;  /* 0x00033b00ff080b82 */ /* 0x000e300000000800 */
[----:B------:R-:W1:Y:S01]  /*bb50*/  @P0 LDC R13, c[0x0][0xcf0] ;  /* 0x00033c00ff0d0b82 */ /* 0x000e620000000800 */
[----:B--2---:R-:W-:Y:S01]  /*bb60*/  R2UR UR8, R2 ;  /* 0x00000000020872ca */ /* 0x004fe200000e0000 */
[----:B------:R-:W-:-:S04]  /*bb70*/  IMAD R2, R18, UR6, RZ ;  /* 0x0000000612027c24 */ /* 0x000fc8000f8e02ff */
[C---:B------:R-:W-:Y:S02]  /*bb80*/  IMAD R5, R7.reuse, UR7, R2 ;  /* 0x0000000707057c24 */ /* 0x040fe4000f8e0202 */
[----:B------:R-:W-:Y:S01]  /*bb90*/  IMAD.WIDE.U32 R2, R7, UR6, RZ ;  /* 0x0000000607027c25 */ /* 0x000fe2000f8e00ff */
[----:B------:R-:W-:-:S03]  /*bba0*/  ULDC.64 UR6, c[0x0][0xbe8] ;  /* 0x0002fa0000067ab9 */ /* 0x000fc60000000a00 */
[----:B------:R-:W-:Y:S02]  /*bbb0*/  IMAD.IADD R3, R3, 0x1, R5 ;  /* 0x0000000103037824 */ /* 0x000fe400078e0205 */
[----:B------:R-:W-:Y:S02]  /*bbc0*/  IMAD.U32 R9, RZ, RZ, UR8 ;  /* 0x00000008ff097e24 */ /* 0x000fe4000f8e00ff */
[----:B------:R-:W-:-:S04]  /*bbd0*/  IMAD.WIDE.U32 R2, R201, UR6, R2 ;  /* 0x00000006c9027c25 */ /* 0x000fc8000f8e0002 */
[----:B------:R-:W-:Y:S02]  /*bbe0*/  IMAD R9, R9, 0x80, R4 ;  /* 0x0000008009097824 */ /* 0x000fe400078e0204 */
[----:B------:R-:W-:Y:S01]  /*bbf0*/  IMAD R3, R201, UR7, R3 ;  /* 0x00000007c9037c24 */ /* 0x000fe2000f8e0203 */
[----:B------:R-:W-:Y:S01]  /*bc00*/  ULDC.64 UR6, c[0x0][0xbf0] ;  /* 0x0002fc0000067ab9 */ /* 0x000fe20000000a00 */
[----:B0-----:R-:W-:-:S04]  /*bc10*/  @P0 IMAD.HI.U32 R4, R9, R8, RZ ;  /* 0x0000000809040227 */ /* 0x001fc800078e00ff */
[----:B------:R-:W-:Y:S01]  /*bc20*/  IMAD.MOV.U32 R5, RZ, RZ, R9 ;  /* 0x000000ffff057224 */ /* 0x000fe200078e0009 */
[----:B-1----:R-:W-:Y:S01]  /*bc30*/  @P0 SHF.R.U32.HI R5, RZ, R13, R4 ;  /* 0x0000000dff050219 */ /* 0x002fe20000011604 */
[----:B------:R-:W-:Y:S02]  /*bc40*/  IMAD R7, R204, UR6, RZ ;  /* 0x00000006cc077c24 */ /* 0x000fe4000f8e02ff */
[----:B------:R-:W-:Y:S01]  /*bc50*/  IMAD.WIDE.U32 R2, R21, UR6, R2 ;  /* 0x0000000615027c25 */ /* 0x000fe2000f8e0002 */
[----:B------:R-:W-:-:S03]  /*bc60*/  SHF.R.S32.HI R4, RZ, 0x1f, R5 ;  /* 0x0000001fff047819 */ /* 0x000fc60000011405 */
[----:B------:R-:W-:Y:S01]  /*bc70*/  IMAD R7, R21, UR7, R7 ;  /* 0x0000000715077c24 */ /* 0x000fe2000f8e0207 */
[----:B------:R-:W-:Y:S01]  /*bc80*/  ULDC.64 UR6, c[0x0][0xbe0] ;  /* 0x0002f80000067ab9 */ /* 0x000fe20000000a00 */
[----:B------:R-:W-:Y:S02]  /*bc90*/  IMAD.MOV R8, RZ, RZ, -R5 ;  /* 0x000000ffff087224 */ /* 0x000fe400078e0a05 */
[----:B------:R-:W-:Y:S02]  /*bca0*/  IMAD.IADD R3, R3, 0x1, R7 ;  /* 0x0000000103037824 */ /* 0x000fe400078e0207 */
[----:B------:R-:W-:Y:S02]  /*bcb0*/  IMAD R7, R11, R8, R9 ;  /* 0x000000080b077224 */ /* 0x000fe400078e0209 */
[----:B------:R-:W-:Y:S02]  /*bcc0*/  IMAD R4, R4, UR6, RZ ;  /* 0x0000000604047c24 */ /* 0x000fe4000f8e02ff */
[----:B------:R-:W-:-:S04]  /*bcd0*/  IMAD.WIDE.U32 R2, R5, UR6, R2 ;  /* 0x0000000605027c25 */ /* 0x000fc8000f8e0002 */
[----:B------:R-:W-:Y:S01]  /*bce0*/  IMAD R9, R5, UR7, R4 ;  /* 0x0000000705097c24 */ /* 0x000fe2000f8e0204 */
[----:B------:R-:W-:Y:S01]  /*bcf0*/  SHF.R.S32.HI R4, RZ, 0x1f, R7 ;  /* 0x0000001fff047819 */ /* 0x000fe20000011407 */
[----:B------:R-:W-:Y:S01]  /*bd00*/  ULDC.64 UR6, c[0x0][0xbd8] ;  /* 0x0002f60000067ab9 */ /* 0x000fe20000000a00 */
[----:B------:R-:W-:Y:S02]  /*bd10*/  IMAD.U32 R8, RZ, RZ, UR8 ;  /* 0x00000008ff087e24 */ /* 0x000fe4000f8e00ff */
[----:B------:R-:W-:Y:S02]  /*bd20*/  IMAD.IADD R3, R3, 0x1, R9 ;  /* 0x0000000103037824 */ /* 0x000fe400078e0209 */
[----:B------:R-:W-:Y:S02]  /*bd30*/  IMAD R4, R4, UR6, RZ ;  /* 0x0000000604047c24 */ /* 0x000fe4000f8e02ff */
[----:B------:R-:W-:Y:S02]  /*bd40*/  IMAD R8, R8, 0x80, R15 ;  /* 0x0000008008087824 */ /* 0x000fe400078e020f */
[----:B------:R-:W-:-:S02]  /*bd50*/  IMAD R5, R7, UR7, R4 ;  /* 0x0000000707057c24 */ /* 0x000fc4000f8e0204 */
[----:B------:R-:W-:Y:S01]  /*bd60*/  IMAD.WIDE.U32 R2, R7, UR6, R2 ;  /* 0x0000000607027c25 */ /* 0x000fe2000f8e0002 */
[----:B------:R-:W-:-:S03]  /*bd70*/  ULDC.64 UR6, c[0x0][0xb80] ;  /* 0x0002e00000067ab9 */ /* 0x000fc60000000a00 */
[----:B------:R-:W-:Y:S02]  /*bd80*/  IMAD R11, R0, R11, RZ ;  /* 0x0000000b000b7224 */ /* 0x000fe400078e02ff */
[----:B------:R-:W-:Y:S02]  /*bd90*/  VIADD R4, R8, 0x40 ;  /* 0x0000004008047836 */ /* 0x000fe40000000000 */
[----:B------:R-:W-:Y:S01]  /*bda0*/  IMAD.IADD R3, R3, 0x1, R5 ;  /* 0x0000000103037824 */ /* 0x000fe200078e0205 */
[----:B------:R-:W-:Y:S01]  /*bdb0*/  LEA R5, P2, R2, UR6, 0x1 ;  /* 0x0000000602057c11 */ /* 0x000fe2000f8408ff */
[----:B------:R-:W-:Y:S01]  /*bdc0*/  VIADD R0, R8, 0x20 ;  /* 0x0000002008007836 */ /* 0x000fe20000000000 */
[-C--:B------:R-:W-:Y:S01]  /*bdd0*/  ISETP.GE.AND P0, PT, R4, R11.reuse, PT ;  /* 0x0000000b0400720c */ /* 0x080fe20003f06270 */
[----:B------:R-:W-:Y:S01]  /*bde0*/  IMAD.SHL.U32 R7, R22, 0x8, RZ ;  /* 0x0000000816077824 */ /* 0x000fe200078e00ff */
[----:B------:R-:W-:Y:S02]  /*bdf0*/  LEA.HI.X R4, R2, UR7, R3, 0x1, P2 ;  /* 0x0000000702047c11 */ /* 0x000fe400090f0c03 */
[-C--:B------:R-:W-:Y:S01]  /*be00*/  ISETP.GE.AND P2, PT, R8, R11.reuse, PT ;  /* 0x0000000b0800720c */ /* 0x080fe20003f46270 */
[C---:B------:R-:W-:Y:S01]  /*be10*/  VIADD R9, R7.reuse, 0x40 ;  /* 0x0000004007097836 */ /* 0x040fe20000000000 */
[----:B------:R-:W-:Y:S01]  /*be20*/  ISETP.GE.AND P1, PT, R0, R11, PT ;  /* 0x0000000b0000720c */ /* 0x000fe20003f26270 */
[C---:B------:R-:W-:Y:S01]  /*be30*/  VIADD R13, R7.reuse, 0xc0 ;  /* 0x000000c0070d7836 */ /* 0x040fe20000000000 */
[----:B------:R0:W1:Y:S01]  /*be40*/  SHFL.IDX PT, R2, R5, RZ, 0x181f ;  /* 0x00181fff05027589 */ /* 0x00006200000e0000 */
[----:B------:R-:W-:Y:S01]  /*be50*/  VIADD R15, R7, 0x80 ;  /* 0x00000080070f7836 */ /* 0x000fe20000000000 */
[----:B------:R-:W-:-:S02]  /*be60*/  SHF.R.S32.HI R16, RZ, 0x1f, R7 ;  /* 0x0000001fff107819 */ /* 0x000fc40000011407 */
[----:B------:R0:W2:Y:S01]  /*be70*/  SHFL.IDX PT, R0, R4, RZ, 0x181f ;  /* 0x00181fff04007589 */ /* 0x0000a200000e0000 */
[----:B------:R-:W-:Y:S02]  /*be80*/  SHF.R.S32.HI R10, RZ, 0x1f, R9 ;  /* 0x0000001fff0a7819 */ /* 0x000fe40000011409 */
[----:B------:R-:W-:Y:S02]  /*be90*/  SHF.R.S32.HI R12, RZ, 0x1f, R13 ;  /* 0x0000001fff0c7819 */ /* 0x000fe4000001140d */
        /* <DEDUP_REMOVED lines=19> */
.L_x_10212:
[----:B------:R-:W-:Y:S05]  /*bfd0*/  BSYNC B1 ;  /* 0x0000000000017941 */ /* 0x000fea0003800000 */
.L_x_10211:
        /* <DEDUP_REMOVED lines=21> */
.L_x_10214:
[----:B------:R-:W-:Y:S05]  /*c130*/  BSYNC B1 ;  /* 0x0000000000017941 */ /* 0x000fea0003800000 */
.L_x_10213:
        /* <DEDUP_REMOVED lines=21> */
.L_x_10216:
[----:B------:R-:W-:Y:S05]  /*c290*/  BSYNC B1 ;  /* 0x0000000000017941 */ /* 0x000fea0003800000 */
.L_x_10215:
        /* <DEDUP_REMOVED lines=11> */
[----:B0-----:R-:W-:Y:S02]  /*c350*/  @!P3 LEA.HI.X R19, R7, R4, R16, 0x1, P4 ;  /* 0x000000040713b211 */ /* 0x001fe400020f0c10 */
        /* <DEDUP_REMOVED lines=10> */
.L_x_10205:
[----:B------:R-:W-:Y:S05]  /*c400*/  BSYNC B0 ;  /* 0x0000000000007941 */ /* 0x000fea0003800000 */
.L_x_10195:
[----:B------:R-:W-:Y:S02]  /*c410*/  ULDC UR6, c[0x0][0xd3c] ;  /* 0x00034f0000067ab9 */ /* 0x000fe40000000800 */
[----:B------:R-:W-:-:S06]  /*c420*/  UISETP.GE.AND UP0, UPT, UR5, UR6, UPT ;  /* 0x000000060500728c */ /* 0x000fcc000bf06270 */
[----:B------:R-:W-:-:S13]  /*c430*/  PLOP3.LUT P0, PT, PT, PT, UP0, 0x80, 0x0 ;  /* 0x000000000000781c */ /* 0x000fda0003f0f008 */
[----:B------:R-:W-:Y:S05]  /*c440*/  @!P0 BRA `(.L_x_10217) ;  /* 0xffffff4c00288947 */ /* 0x000fea000383ffff */
[----:B------:R-:W-:Y:S05]  /*c450*/  EXIT ;  /* 0x000000000000794d */ /* 0x000fea0003800000 */
.L_x_10165:
        /* <DEDUP_REMOVED lines=16> */
.L_x_10218:
        /* <DEDUP_REMOVED lines=43> */
.L_x_10222:
        /* <DEDUP_REMOVED lines=35> */
.L_x_10220:
        /* <DEDUP_REMOVED lines=12> */
[----:B0-----:R-:W-:-:S06]  /*cb00*/  IADD3 R2, R10, 0xffffffe, RZ ;  /* 0x0ffffffe0a027810 */ /* 0x001fcc0007ffe0ff */
[----:B------:R-:W0:Y:S02]  /*cb10*/  F2I.FTZ.U32.TRUNC.NTZ R3, R2 ;  /* 0x0000000200037305 */ /* 0x000e24000021f000 */
[----:B0-----:R-:W-:Y:S01]  /*cb20*/  IMAD.MOV R12, RZ, RZ, -R3 ;  /* 0x000000ffff0c7224 */ /* 0x001fe200078e0a03 */
[----:B-12---:R-:W-:Y:S06]  /*cb30*/  @!P0 BRA `(.L_x_10223) ;  /* 0x0000000000088947 */ /* 0x006fec0003800000 */
[----:B------:R-:W-:-:S06]  /*cb40*/  VIADD R16, R19, 0xffffffff ;  /* 0xffffffff13107836 */ /* 0x000fcc0000000000 */
[----:B------:R0:W1:Y:S02]  /*cb50*/  SHFL.IDX PT, R16, R5, R16, 0x1f ;  /* 0x00001f1005107589 */ /* 0x00006400000e0000 */
.L_x_10223:
        /* <DEDUP_REMOVED lines=58> */
.L_x_10221:
[----:B------:R-:W-:Y:S01]  /*cf00*/  ULDC UR4, c[0x0][0xd3c] ;  /* 0x00034f0000047ab9 */ /* 0x000fe20000000800 */
[----:B------:R-:W-:Y:S02]  /*cf10*/  IMAD.MOV.U32 R17, RZ, RZ, RZ ;  /* 0x000000ffff117224 */ /* 0x000fe400078e00ff */
[----:B------:R-:W-:Y:S02]  /*cf20*/  IMAD.U32 R16, RZ, RZ, UR6 ;  /* 0x00000006ff107e24 */ /* 0x000fe4000f8e00ff */
[----:B------:R-:W-:Y:S02]  /*cf30*/  IMAD.MOV.U32 R18, RZ, RZ, RZ ;  /* 0x000000ffff127224 */ /* 0x000fe400078e00ff */
[----:B------:R-:W-:-:S07]  /*cf40*/  IMAD.U32 R19, RZ, RZ, UR4 ;  /* 0x00000004ff137e24 */ /* 0x000fce000f8e00ff */
.L_x_10224:
[----:B------:R-:W-:-:S13]  /*cf50*/  ISETP.NE.AND P0, PT, R7, RZ, PT ;  /* 0x000000ff0700720c */ /* 0x000fda0003f05270 */
[----:B------:R-:W0:Y:S01]  /*cf60*/  @!P0 S2R R3, SR_CgaCtaId ;  /* 0x0000000000038919 */ /* 0x000e220000008800 */
[----:B------:R-:W-:-:S04]  /*cf70*/  @!P0 MOV R2, 0x400 ;  /* 0x0000040000028802 */ /* 0x000fc80000000f00 */
[----:B0-----:R-:W-:-:S05]  /*cf80*/  @!P0 LEA R2, R3, R2, 0x18 ;  /* 0x0000000203028211 */ /* 0x001fca00078ec0ff */
[----:B------:R1:W-:Y:S01]  /*cf90*/  @!P0 STS.128 [R2+0x324d0], R16 ;  /* 0x0324d01002008388 */ /* 0x0003e20000000c00 */
[----:B------:R-:W-:Y:S06]  /*cfa0*/  BAR.ARV 0x5, 0x180 ;  /* 0x0146000000007b1d */ /* 0x000fec0000002000 */
.L_x_10219:
        /* <DEDUP_REMOVED lines=27> */
[C---:B------:R-:W-:Y:S02]  /*d160*/  LOP3.LUT R2, R4.reuse, 0x80, RZ, 0xfc, !PT ;  /* 0x0000008004027812 */ /* 0x040fe400078efcff */
[----:B------:R-:W-:Y:S01]  /*d170*/  LOP3.LUT R0, R4, 0xc0, RZ, 0xfc, !PT ;  /* 0x000000c004007812 */ /* 0x000fe200078efcff */
[----:B------:R-:W-:-:S04]  /*d180*/  IMAD.U32 R22, RZ, RZ, UR4 ;  /* 0x00000004ff167e24 */ /* 0x000fc8000f8e00ff */
[----:B-1----:R-:W-:-:S07]  /*d190*/  IMAD R26, R29, 0x2, R22 ;  /* 0x000000021d1a7824 */ /* 0x002fce00078e0216 */
.L_x_10292:
[----:B0-----:R-:W0:Y:S02]  /*d1a0*/  LDC.64 R34, c[0x0][0xd88] ;  /* 0x00036200ff227b82 */ /* 0x001e240000000a00 */
[----:B0-----:R-:W-:-:S06]  /*d1b0*/  IMAD.WIDE R34, R19, 0x4, R34 ;  /* 0x0000000413227825 */ /* 0x001fcc00078e0222 */
[----:B--2---:R0:W2:Y:S01]  /*d1c0*/  LDG.E R34, desc[UR36][R34.64] ;  /* 0x0000002422227981 */ /* 0x0040a2000c1e1900 */
[----:B------:R-:W-:Y:S05]  /*d1d0*/  YIELD ;  /* 0x0000000000007946 */ /* 0x000fea0003800000 */
[----:B------:R-:W-:Y:S01]  /*d1e0*/  ULDC.64 UR4, c[0x0][0xb20] ;  /* 0x0002c80000047ab9 */ /* 0x000fe20000000a00 */
[----:B------:R-:W-:Y:S01]  /*d1f0*/  IMAD.MOV.U32 R32, RZ, RZ, RZ ;  /* 0x000000ffff207224 */ /* 0x000fe200078e00ff */
[----:B------:R-:W-:Y:S01]  /*d200*/  ISETP.NE.U32.AND P0, PT, RZ, UR4, PT ;  /* 0x00000004ff007c0c */ /* 0x000fe2000bf05070 */
[----:B------:R-:W-:-:S03]  /*d210*/  ULDC.64 UR6, c[0x0][0xb10] ;  /* 0x0002c40000067ab9 */ /* 0x000fc60000000a00 */
[----:B------:R-:W-:Y:S01]  /*d220*/  ISETP.NE.AND.EX P0, PT, RZ, UR5, PT, P0 ;  /* 0x00000005ff007c0c */ /* 0x000fe2000bf05300 */
[----:B0-----:R-:W-:Y:S01]  /*d230*/  IMAD.MOV.U32 R35, RZ, RZ, RZ ;  /* 0x000000ffff237224 */ /* 0x001fe200078e00ff */
        /* <DEDUP_REMOVED lines=29> */
[----:B----4-:R-:W-:Y:S05]  /*d410*/  @P0 BRA `(.L_x_10226) ;  /* 0x0000000000200947 */ /* 0x010fea0003800000 */
        /* <DEDUP_REMOVED lines=8> */
.L_x_10226:
        /* <DEDUP_REMOVED lines=9> */
.L_x_10227:
        /* <DEDUP_REMOVED lines=9> */
.L_x_10228:
        /* <DEDUP_REMOVED lines=43> */
.L_x_10230:
[----:B------:R-:W-:Y:S05]  /*d870*/  BSYNC B0 ;  /* 0x0000000000007941 */ /* 0x000fea0003800000 */
.L_x_10229:
        /* <DEDUP_REMOVED lines=23> */
.L_x_10232:
        /* <DEDUP_REMOVED lines=20> */
.L_x_10235:
[----:B------:R-:W-:Y:S05]  /*db30*/  BSYNC B6 ;  /* 0x0000000000067941 */ /* 0x000fea0003800000 */
.L_x_10234:
        /* <DEDUP_REMOVED lines=20> */
.L_x_10238:
        /* <DEDUP_REMOVED lines=15> */
.L_x_10237:
[----:B------:R-:W-:Y:S05]  /*dd70*/  BSYNC B6 ;  /* 0x0000000000067941 */ /* 0x000fea0003800000 */
.L_x_10236:
        /* <DEDUP_REMOVED lines=12> */
[----:B------:R-:W1:Y:S01]  /*de40*/  S2R R20, SR_TID.X ;  /* 0x0000000000147919 */ /* 0x000e620000002100 */
[----:B0-----:R-:W-:-:S13]  /*de50*/  ISETP.NE.AND P2, PT, R8, 0x1, PT ;  /* 0x000000010800780c */ /* 0x001fda0003f45270 */
[----:B------:R-:W0:Y:S08]  /*de60*/  @P2 LDC R6, c[0x0][0x434] ;  /* 0x00010d00ff062b82 */ /* 0x000e300000000800 */
[----:B---3--:R-:W3:Y:S01]  /*de70*/  @P2 LDC R2, c[0x0][0x438] ;  /* 0x00010e00ff022b82 */ /* 0x008ee20000000800 */
[----:B-1----:R-:W-:-:S05]  /*de80*/  IMAD.SHL.U32 R20, R20, 0x10, RZ ;  /* 0x0000001014147824 */ /* 0x002fca00078e00ff */
[----:B------:R-:W-:Y:S02]  /*de90*/  LOP3.LUT R20, R0, 0x70, R20, 0xf8, !PT ;  /* 0x0000007000147812 */ /* 0x000fe400078ef814 */
[----:B------:R-:W-:-:S04]  /*dea0*/  LOP3.LUT R23, R23, 0xffff7fff, RZ, 0xc0, !PT ;  /* 0xffff7fff17177812 */ /* 0x000fc800078ec0ff */
[----:B------:R-:W-:-:S04]  /*deb0*/  @P2 LOP3.LUT R23, R23, 0x8000, RZ, 0xfc, !PT ;  /* 0x0000800017172812 */ /* 0x000fc800078efcff */
[----:B------:R-:W-:Y:S01]  /*dec0*/  LOP3.LUT R23, R23, 0xffffffef, RZ, 0xc0, !PT ;  /* 0xffffffef17177812 */ /* 0x000fe200078ec0ff */
[----:B------:R-:W-:Y:S01]  /*ded0*/  IMAD.MOV.U32 R36, RZ, RZ, RZ ;  /* 0x000000ffff247224 */ /* 0x000fe200078e00ff */
[----:B------:R-:W-:Y:S01]  /*dee0*/  UMOV UR5, 0xffffffff ;  /* 0xffffffff00057882 */ /* 0x000fe20000000000 */
[----:B------:R-:W-:Y:S01]  /*def0*/  LOP3.LUT R18, R18, 0xffff, RZ, 0xc0, !PT ;  /* 0x0000ffff12127812 */ /* 0x000fe200078ec0ff */
[----:B--2---:R-:W-:-:S04]  /*df00*/  VIADD R0, R21, 0xffffffff ;  /* 0xffffffff15007836 */ /* 0x004fc80000000000 */
[----:B------:R-:W-:-:S05]  /*df10*/  IMAD R37, R0, 0x60, R20 ;  /* 0x0000006000257824 */ /* 0x000fca00078e0214 */
[----:B------:R-:W-:-:S04]  /*df20*/  ISETP.GE.AND P0, PT, R37, R25, PT ;  /* 0x000000192500720c */ /* 0x000fc80003f06270 */
[----:B------:R-:W-:Y:S01]  /*df30*/  ISETP.GT.U32.OR P0, PT, R20, 0x5f, P0 ;  /* 0x0000005f1400780c */ /* 0x000fe20000704470 */
[----:B------:R-:W1:Y:S01]  /*df40*/  S2R R21, SR_TID.X ;  /* 0x0000000000157919 */ /* 0x000e620000002100 */
[----:B------:R-:W-:-:S11]  /*df50*/  IMAD.IADD R37, R37, 0x1, R32 ;  /* 0x0000000125257824 */ /* 0x000fd600078e0220 */
[----:B------:R-:W2:Y:S01]  /*df60*/  @!P0 LDC.64 R4, c[0x0][0x428] ;  /* 0x00010a00ff048b82 */ /* 0x000ea20000000a00 */
[----:B0-----:R-:W-:Y:S01]  /*df70*/  @P2 IMAD.HI.U32 R3, R37, R6, RZ ;  /* 0x0000000625032227 */ /* 0x001fe200078e00ff */
[----:B----4-:R-:W-:-:S03]  /*df80*/  SHF.R.S32.HI R33, RZ, 0x1f, R28 ;  /* 0x0000001fff217819 */ /* 0x010fc6000001141c */
[----:B------:R-:W-:Y:S01]  /*df90*/  IMAD.MOV.U32 R6, RZ, RZ, R37 ;  /* 0x000000ffff067224 */ /* 0x000fe200078e0025 */
[----:B---3--:R-:W-:-:S04]  /*dfa0*/  @P2 SHF.R.U32.HI R6, RZ, R2, R3 ;  /* 0x00000002ff062219 */ /* 0x008fc80000011603 */
[--C-:B------:R-:W-:Y:S01]  /*dfb0*/  @!P0 SHF.R.S32.HI R3, RZ, 0x1f, R6.reuse ;  /* 0x0000001fff038819 */ /* 0x100fe20000011406 */
[----:B------:R-:W-:Y:S02]  /*dfc0*/  @!P0 IMAD.MOV.U32 R2, RZ, RZ, R6 ;  /* 0x000000ffff028224 */ /* 0x000fe400078e0006 */
[-C--:B--2---:R-:W-:Y:S02]  /*dfd0*/  @!P0 IMAD R7, R33, R4.reuse, RZ ;  /* 0x0000000421078224 */ /* 0x084fe400078e02ff */
[----:B------:R-:W-:-:S04]  /*dfe0*/  @!P0 IMAD.WIDE.U32 R2, R28, R4, R2 ;  /* 0x000000041c028225 */ /* 0x000fc800078e0002 */
[----:B------:R-:W-:Y:S02]  /*dff0*/  @!P0 IMAD R7, R28, R5, R7 ;  /* 0x000000051c078224 */ /* 0x000fe400078e0207 */
[----:B------:R-:W0:Y:S01]  /*e000*/  @!P0 LDC.64 R4, c[0x0][0x418] ;  /* 0x00010600ff048b82 */ /* 0x000e220000000a00 */
[----:B-1----:R-:W-:-:S05]  /*e010*/  IMAD.SHL.U32 R21, R21, 0x8, RZ ;  /* 0x0000000815157824 */ /* 0x002fca00078e00ff */
[----:B------:R-:W-:-:S04]  /*e020*/  LOP3.LUT R21, R21, 0x38, RZ, 0xc0, !PT ;  /* 0x0000003815157812 */ /* 0x000fc800078ec0ff */
[----:B------:R-:W-:-:S04]  /*e030*/  LOP3.LUT R10, R21, 0x40, RZ, 0xfc, !PT ;  /* 0x00000040150a7812 */ /* 0x000fc800078efcff */
[----:B------:R-:W-:Y:S01]  /*e040*/  ISETP.GE.AND P3, PT, R10, UR4, PT ;  /* 0x000000040a007c0c */ /* 0x000fe2000bf66270 */
[----:B------:R-:W-:Y:S01]  /*e050*/  @!P0 IMAD.IADD R7, R3, 0x1, R7 ;  /* 0x0000000103078824 */ /* 0x000fe200078e0207 */
[----:B------:R-:W-:Y:S02]  /*e060*/  LOP3.LUT R9, R21, 0x80, RZ, 0xfc, !PT ;  /* 0x0000008015097812 */ /* 0x000fe400078efcff */
[----:B0-----:R-:W-:-:S04]  /*e070*/  @!P0 LEA R4, P1, R2, R4, 0x2 ;  /* 0x0000000402048211 */ /* 0x001fc800078210ff */
[----:B------:R-:W-:Y:S02]  /*e080*/  @!P0 LEA.HI.X R5, R2, R5, R7, 0x2, P1 ;  /* 0x0000000502058211 */ /* 0x000fe400008f1407 */
[----:B------:R-:W-:-:S03]  /*e090*/  ISETP.GE.AND P1, PT, R9, UR4, PT ;  /* 0x0000000409007c0c */ /* 0x000fc6000bf26270 */
[----:B------:R-:W-:Y:S01]  /*e0a0*/  @P3 LOP3.LUT R23, R23, 0x10, RZ, 0xfc, !PT ;  /* 0x0000001017173812 */ /* 0x000fe200078efcff */
[----:B------:R-:W-:Y:S01]  /*e0b0*/  IMAD.MOV R2, RZ, RZ, -R6 ;  /* 0x000000ffff027224 */ /* 0x000fe200078e0a06 */
[----:B------:R-:W-:Y:S01]  /*e0c0*/  ISETP.GE.AND P2, PT, R21, UR4, PT ;  /* 0x0000000415007c0c */ /* 0x000fe2000bf46270 */
[----:B------:R0:W5:Y:S01]  /*e0d0*/  @!P0 LDG.E R36, desc[UR36][R4.64] ;  /* 0x0000002404248981 */ /* 0x000162000c1e1900 */
[----:B------:R-:W-:Y:S01]  /*e0e0*/  LOP3.LUT R23, R23, 0xfffffffe, RZ, 0xc0, !PT ;  /* 0xfffffffe17177812 */ /* 0x000fe200078ec0ff */
[----:B------:R-:W-:Y:S01]  /*e0f0*/  IMAD R37, R8, R2, R37 ;  /* 0x0000000208257224 */ /* 0x000fe200078e0225 */
[----:B------:R-:W-:Y:S02]  /*e100*/  LOP3.LUT R8, R21, 0xc0, RZ, 0xfc, !PT ;  /* 0x000000c015087812 */ /* 0x000fe400078efcff */
[----:B------:R-:W-:Y:S02]  /*e110*/  LOP3.LUT R23, R23, 0xfffffff7, RZ, 0xc0, !PT ;  /* 0xfffffff717177812 */ /* 0x000fe400078ec0ff */
[----:B------:R-:W-:-:S02]  /*e120*/  ISETP.GE.AND P0, PT, R8, UR4, PT ;  /* 0x0000000408007c0c */ /* 0x000fc4000bf06270 */
[----:B------:R-:W-:-:S04]  /*e130*/  @P1 LOP3.LUT R23, R23, 0x8, RZ, 0xfc, !PT ;  /* 0x0000000817171812 */ /* 0x000fc800078efcff */
[----:B------:R-:W-:-:S04]  /*e140*/  @P2 LOP3.LUT R23, R23, 0x1, RZ, 0xfc, !PT ;  /* 0x0000000117172812 */ /* 0x000fc800078efcff */
[----:B------:R-:W-:Y:S01]  /*e150*/  LOP3.LUT R23, R23, 0xfffffffb, RZ, 0xc0, !PT ;  /* 0xfffffffb17177812 */ /* 0x000fe200078ec0ff */
[----:B------:R-:W-:-:S03]  /*e160*/  IMAD.U32 R2, RZ, RZ, UR38 ;  /* 0x00000026ff027e24 */ /* 0x000fc6000f8e00ff */
[----:B------:R-:W-:Y:S01]  /*e170*/  @P0 LOP3.LUT R23, R23, 0x4, RZ, 0xfc, !PT ;  /* 0x0000000417170812 */ /* 0x000fe200078efcff */
[----:B0-----:R-:W-:Y:S06]  /*e180*/  BRA.DIV UR5, `(.L_x_10239) ;  /* 0x0000004a05707947 */ /* 0x001fec000b800000 */
.L_x_10310:
[----:B------:R-:W-:Y:S02]  /*e190*/  SEL R3, RZ, 0x1, P2 ;  /* 0x00000001ff037807 */ /* 0x000fe40001000000 */
        /* <DEDUP_REMOVED lines=9> */
.L_x_10240:
[----:B------:R-:W-:Y:S01]  /*e230*/  IMAD R31, R0, -0x60, R25 ;  /* 0xffffffa0001f7824 */ /* 0x000fe200078e0219 */
[----:B------:R-:W-:Y:S01]  /*e240*/  SHF.L.U32 R0, R27, 0x1f, RZ ;  /* 0x0000001f1b007819 */ /* 0x000fe200000006ff */
[----:B------:R-:W-:Y:S01]  /*e250*/  IMAD R25, R24, 0x8, R22 ;  /* 0x0000000818197824 */ /* 0x000fe200078e0216 */
[----:B------:R-:W-:Y:S03]  /*e260*/  BSSY B0, `(.L_x_10241) ;  /* 0x0000003000007945 */ /* 0x000fe60003800000 */
[----:B------:R-:W0:Y:S02]  /*e270*/  SYNCS.PHASECHK.TRANS64.TRYWAIT P0, [R25+URZ+0x32440], R0 ;  /* 0x03244000190075a7 */ /* 0x000e24000800017f */
[----:B0-----:R-:W-:Y:S05]  /*e280*/  @!P0 BRA `(.L_x_10242) ;  /* 0x0000004800648947 */ /* 0x001fea0003800000 */
.L_x_10311:
[----:B------:R-:W-:Y:S05]  /*e290*/  BSYNC B0 ;  /* 0x0000000000007941 */ /* 0x000fea0003800000 */
.L_x_10241:
        /* <DEDUP_REMOVED lines=87> */
.L_x_10325:
        /* <DEDUP_REMOVED lines=10> */
.L_x_10244:
        /* <DEDUP_REMOVED lines=10> */
.L_x_10245:
[----:B------:R1:W5:Y:S01]  /*e950*/  LDL.LU R0, [R1] ;  /* 0x0000000001007983 */ /* 0x0003620000300800 */
[----:B------:R-:W-:Y:S01]  /*e960*/  LOP3.LUT P0, RZ, R23, 0x40, RZ, 0xc0, !PT ;  /* 0x0000004017ff7812 */ /* 0x000fe2000780c0ff */
[----:B------:R1:W-:-:S12]  /*e970*/  SYNCS.ARRIVE.TRANS64.A1T0 RZ, [R25+URZ+0x32430], RZ ;  /* 0x032430ff19ff79a7 */ /* 0x0003d8000810003f */
[----:B------:R-:W-:Y:S05]  /*e980*/  WARPSYNC.ALL ;  /* 0x0000000000007948 */ /* 0x000fea0003800000 */
[----:B------:R-:W-:Y:S01]  /*e990*/  SEL R34, R34, RZ, !P0 ;  /* 0x000000ff22227207 */ /* 0x000fe20004000000 */
[----:B------:R-:W-:Y:S01]  /*e9a0*/  BSSY B6, `(.L_x_10246) ;  /* 0x0000019000067945 */ /* 0x000fe20003800000 */
[----:B------:R-:W-:Y:S01]  /*e9b0*/  BAR.SYNC.DEFER_BLOCKING 0x8, 0x180 ;  /* 0x0206000000007b1d */ /* 0x000fe20000010000 */
[----:B-----5:R-:W-:-:S05]  /*e9c0*/  SEL R0, R0, RZ, !P0 ;  /* 0x000000ff00007207 */ /* 0x020fca0004000000 */
[----:B------:R2:W-:Y:S02]  /*e9d0*/  STL [R1+0x8], R0 ;  /* 0x0000080001007387 */ /* 0x0005e40000100800 */
[----:B--2---:R-:W-:-:S05]  /*e9e0*/  VIADD R0, R22, 0x18400 ;  /* 0x0001840016007836 */ /* 0x004fca0000000000 */
[----:B------:R-:W-:Y:S02]  /*e9f0*/  LOP3.LUT P0, RZ, R0, 0x3ff, RZ, 0xc0, !PT ;  /* 0x000003ff00ff7812 */ /* 0x000fe4000780c0ff */
[----:B------:R-:W-:-:S05]  /*ea00*/  SHF.R.S32.HI R0, RZ, 0x1f, R35 ;  /* 0x0000001fff007819 */ /* 0x000fca0000011423 */
[----:B------:R2:W-:Y:S06]  /*ea10*/  STL [R1], R0 ;  /* 0x0000000001007387 */ /* 0x0005ec0000100800 */
        /* <DEDUP_REMOVED lines=17> */
.L_x_10247:
[----:B------:R-:W-:Y:S05]  /*eb30*/  BSYNC B6 ;  /* 0x0000000000067941 */ /* 0x000fea0003800000 */
.L_x_10246:
[----:B------:R-:W3:Y:S01]  /*eb40*/  LDL R21, [R1] ;  /* 0x0000000001157983 */ /* 0x000ee20000100800 */
[----:B------:R-:W4:Y:S03]  /*eb50*/  LDC R7, c[0x0][0x448] ;  /* 0x00011200ff077b82 */ /* 0x000f260000000800 */
[----:B------:R-:W5:Y:S01]  /*eb60*/  LDL R20, [R1+0x8] ;  /* 0x0000080001147983 */ /* 0x000f620000100800 */
[----:B------:R-:W-:Y:S01]  /*eb70*/  IMAD.SHL.U32 R4, R17, 0x80, RZ ;  /* 0x0000008011047824 */ /* 0x000fe200078e00ff */
[----:B------:R-:W-:Y:S01]  /*eb80*/  ULDC.64 UR4, c[0x0][0x298] ;  /* 0x0000a60000047ab9 */ /* 0x000fe20000000a00 */
[----:B------:R-:W-:Y:S01]  /*eb90*/  LOP3.LUT R23, R23, 0xfffeffff, RZ, 0xc0, !PT ;  /* 0xfffeffff17177812 */ /* 0x000fe200078ec0ff */
[----:B0-----:R-:W0:Y:S01]  /*eba0*/  S2R R2, SR_TID.X ;  /* 0x0000000000027919 */ /* 0x001e220000002100 */
[----:B------:R-:W1:Y:S01]  /*ebb0*/  S2R R3, SR_TID.X ;  /* 0x0000000000037919 */ /* 0x000e620000002100 */
[----:B----4-:R-:W-:-:S13]  /*ebc0*/  ISETP.NE.AND P0, PT, R7, 0x1, PT ;  /* 0x000000010700780c */ /* 0x010fda0003f05270 */
[----:B--2---:R-:W2:Y:S01]  /*ebd0*/  @P0 LDC R0, c[0x0][0x44c] ;  /* 0x00011300ff000b82 */ /* 0x004ea20000000800 */
[----:B------:R-:W-:Y:S02]  /*ebe0*/  @P0 LOP3.LUT R23, R23, 0x10000, RZ, 0xfc, !PT ;  /* 0x0001000017170812 */ /* 0x000fe400078efcff */
[----:B0-----:R-:W-:Y:S01]  /*ebf0*/  LOP3.LUT R2, R2, 0x7f, RZ, 0xc0, !PT ;  /* 0x0000007f02027812 */ /* 0x001fe200078ec0ff */
[----:B-1----:R-:W-:-:S03]  /*ec00*/  IMAD.SHL.U32 R3, R3, 0x10, RZ ;  /* 0x0000001003037824 */ /* 0x002fc600078e00ff */
[----:B------:R-:W-:-:S04]  /*ec10*/  SHF.R.U32.HI R2, RZ, 0x3, R2 ;  /* 0x00000003ff027819 */ /* 0x000fc80000011602 */
[----:B------:R-:W-:Y:S02]  /*ec20*/  LOP3.LUT R3, R2, 0x70, R3, 0xf8, !PT ;  /* 0x0000007002037812 */ /* 0x000fe400078ef803 */
[----:B------:R-:W0:Y:S02]  /*ec30*/  @P0 LDC R2, c[0x0][0x450] ;  /* 0x00011400ff020b82 */ /* 0x000e240000000800 */
[----:B------:R-:W-:-:S05]  /*ec40*/  LOP3.LUT R17, R3, R4, RZ, 0xfc, !PT ;  /* 0x0000000403117212 */ /* 0x000fca00078efcff */
[----:B--2---:R-:W-:-:S04]  /*ec50*/  @P0 IMAD.HI.U32 R3, R17, R0, RZ ;  /* 0x0000000011030227 */ /* 0x004fc800078e00ff */
[----:B------:R-:W-:Y:S01]  /*ec60*/  IMAD.MOV.U32 R0, RZ, RZ, R17 ;  /* 0x000000ffff007224 */ /* 0x000fe200078e0011 */
[----:B0-----:R-:W-:Y:S01]  /*ec70*/  @P0 SHF.R.U32.HI R0, RZ, R2, R3 ;  /* 0x00000002ff000219 */ /* 0x001fe20000011603 */
[----:B------:R-:W-:-:S04]  /*ec80*/  IMAD.WIDE.U32 R2, R35, UR4, RZ ;  /* 0x0000000423027c25 */ /* 0x000fc8000f8e00ff */
[----:B---3--:R-:W-:Y:S02]  /*ec90*/  IMAD R5, R21, UR4, RZ ;  /* 0x0000000415057c24 */ /* 0x008fe4000f8e02ff */
[----:B------:R-:W0:Y:S02]  /*eca0*/  S2R R21, SR_TID.X ;  /* 0x0000000000157919 */ /* 0x000e240000002100 */
[----:B------:R-:W-:Y:S01]  /*ecb0*/  IMAD R5, R35, UR5, R5 ;  /* 0x0000000523057c24 */ /* 0x000fe2000f8e0205 */
[----:B------:R-:W-:-:S03]  /*ecc0*/  ULDC.64 UR4, c[0x0][0x2d8] ;  /* 0x0000b60000047ab9 */ /* 0x000fc60000000a00 */
[----:B------:R-:W-:Y:S02]  /*ecd0*/  IMAD.IADD R3, R3, 0x1, R5 ;  /* 0x0000000103037824 */ /* 0x000fe400078e0205 */
[----:B------:R-:W-:-:S04]  /*ece0*/  IMAD.WIDE.U32 R2, R18, UR4, R2 ;  /* 0x0000000412027c25 */ /* 0x000fc8000f8e0002 */
[----:B------:R-:W-:Y:S01]  /*ecf0*/  IMAD R3, R18, UR5, R3 ;  /* 0x0000000512037c24 */ /* 0x000fe2000f8e0203 */
[----:B------:R-:W-:Y:S02]  /*ed00*/  ULDC.64 UR4, c[0x0][0x2e0] ;  /* 0x0000b80000047ab9 */ /* 0x000fe40000000a00 */
[----:B-----5:R-:W-:Y:S02]  /*ed10*/  IMAD R5, R20, UR4, RZ ;  /* 0x0000000414057c24 */ /* 0x020fe4000f8e02ff */
[C---:B------:R-:W-:Y:S01]  /*ed20*/  IMAD.WIDE.U32 R2, R34.reuse, UR4, R2 ;  /* 0x0000000422027c25 */ /* 0x040fe2000f8e0002 */
[----:B------:R-:W1:Y:S03]  /*ed30*/  S2R R20, SR_TID.X ;  /* 0x0000000000147919 */ /* 0x000e660000002100 */
[----:B------:R-:W-:Y:S01]  /*ed40*/  IMAD R5, R34, UR5, R5 ;  /* 0x0000000522057c24 */ /* 0x000fe2000f8e0205 */
[----:B------:R-:W-:-:S03]  /*ed50*/  ULDC.64 UR4, c[0x0][0x2d0] ;  /* 0x0000b40000047ab9 */ /* 0x000fc60000000a00 */
[----:B------:R-:W-:Y:S01]  /*ed60*/  IMAD.IADD R3, R3, 0x1, R5 ;  /* 0x0000000103037824 */ /* 0x000fe200078e0205 */
[----:B------:R-:W-:Y:S01]  /*ed70*/  SHF.R.S32.HI R5, RZ, 0x1f, R0 ;  /* 0x0000001fff057819 */ /* 0x000fe20000011400 */
[----:B------:R-:W-:Y:S01]  /*ed80*/  IMAD.WIDE.U32 R2, R0, UR4, R2 ;  /* 0x0000000400027c25 */ /* 0x000fe2000f8e0002 */
[----:B0-----:R-:W-:-:S03]  /*ed90*/  LOP3.LUT R21, R21, 0x7f, RZ, 0xc0, !PT ;  /* 0x0000007f15157812 */ /* 0x001fc600078ec0ff */
[----:B------:R-:W-:Y:S01]  /*eda0*/  IMAD R5, R5, UR4, RZ ;  /* 0x0000000405057c24 */ /* 0x000fe2000f8e02ff */
[----:B------:R-:W-:-:S03]  /*edb0*/  SHF.R.U32.HI R21, RZ, 0x3, R21 ;  /* 0x00000003ff157819 */ /* 0x000fc60000011615 */
[----:B------:R-:W-:Y:S01]  /*edc0*/  IMAD R5, R0, UR5, R5 ;  /* 0x0000000500057c24 */ /* 0x000fe2000f8e0205 */
[----:B------:R-:W-:Y:S01]  /*edd0*/  ULDC.64 UR4, c[0x0][0x2c8] ;  /* 0x0000b20000047ab9 */ /* 0x000fe20000000a00 */
[----:B------:R-:W-:Y:S02]  /*ede0*/  IMAD.MOV R0, RZ, RZ, -R0 ;  /* 0x000000ffff007224 */ /* 0x000fe400078e0a00 */
[----:B------:R-:W-:Y:S02]  /*edf0*/  IMAD.IADD R3, R3, 0x1, R5 ;  /* 0x0000000103037824 */ /* 0x000fe400078e0205 */
[----:B------:R-:W-:-:S04]  /*ee00*/  IMAD R0, R7, R0, R17 ;  /* 0x0000000007007224 */ /* 0x000fc800078e0211 */
[----:B------:R-:W-:Y:S01]  /*ee10*/  IMAD.WIDE.U32 R2, R0, UR4, R2 ;  /* 0x0000000400027c25 */ /* 0x000fe2000f8e0002 */
[----:B------:R-:W-:-:S03]  /*ee20*/  SHF.R.S32.HI R5, RZ, 0x1f, R0 ;  /* 0x0000001fff057819 */ /* 0x000fc60000011400 */
[----:B-1----:R-:W-:Y:S02]  /*ee30*/  IMAD.SHL.U32 R20, R20, 0x8, RZ ;  /* 0x0000000814147824 */ /* 0x002fe400078e00ff */
[----:B------:R-:W-:-:S03]  /*ee40*/  IMAD R5, R5, UR4, RZ ;  /* 0x0000000405057c24 */ /* 0x000fc6000f8e02ff */
[----:B------:R-:W-:Y:S01]  /*ee50*/  LOP3.LUT R20, R20, 0x38, RZ, 0xc0, !PT ;  /* 0x0000003814147812 */ /* 0x000fe200078ec0ff */
        /* <DEDUP_REMOVED lines=9> */
[----:B------:R-:W2:Y:S01]  /*eef0*/  LDL.LU R2, [R1+0x4] ;  /* 0x0000040001027983 */ /* 0x000ea20000300800 */
[----:B------:R-:W2:Y:S03]  /*ef00*/  LDC R3, c[0x0][0x448] ;  /* 0x00011200ff037b82 */ /* 0x000ea60000000800 */
[----:B------:R-:W0:Y:S01]  /*ef10*/  SHFL.IDX PT, R10, R0, RZ, 0x181f ;  /* 0x00181fff000a7589 */ /* 0x000e2200000e0000 */
[----:B------:R-:W-:-:S03]  /*ef20*/  IMAD.IADD R4, R21, 0x1, R4 ;  /* 0x0000000115047824 */ /* 0x000fc600078e0204 */
[----:B------:R-:W-:Y:S01]  /*ef30*/  SHFL.IDX PT, R7, R0, 0x1, 0x181f ;  /* 0x00381f0000077f89 */ /* 0x000fe200000e0000 */
[----:B------:R-:W-:-:S03]  /*ef40*/  VIADD R8, R4, 0x10 ;  /* 0x0000001004087836 */ /* 0x000fc60000000000 */
[----:B------:R-:W-:Y:S04]  /*ef50*/  SHFL.IDX PT, R11, R0, 0x2, 0x181f ;  /* 0x00581f00000b7f89 */ /* 0x000fe800000e0000 */
[----:B------:R-:W-:Y:S01]  /*ef60*/  SHFL.IDX PT, R12, R0, 0x3, 0x181f ;  /* 0x00781f00000c7f89 */ /* 0x000fe200000e0000 */
[----:B------:R-:W-:Y:S01]  /*ef70*/  LOP3.LUT R23, R23, 0xffffdfff, RZ, 0xc0, !PT ;  /* 0xffffdfff17177812 */ /* 0x000fe200078ec0ff */
[----:B--2---:R-:W-:Y:S02]  /*ef80*/  IMAD R6, R2, R3, RZ ;  /* 0x0000000302067224 */ /* 0x004fe400078e02ff */
[----:B------:R-:W1:Y:S03]  /*ef90*/  SHFL.IDX PT, R3, R5, RZ, 0x181f ;  /* 0x00181fff05037589 */ /* 0x000e6600000e0000 */
[-C--:B------:R-:W-:Y:S01]  /*efa0*/  ISETP.GE.AND P6, PT, R4, R6.reuse, PT ;  /* 0x000000060400720c */ /* 0x080fe20003fc6270 */
[----:B------:R-:W2:Y:S01]  /*efb0*/  SHFL.IDX PT, R2, R5, 0x1, 0x181f ;  /* 0x00381f0005027f89 */ /* 0x000ea200000e0000 */
[----:B------:R-:W-:-:S11]  /*efc0*/  ISETP.GE.AND P5, PT, R8, R6, PT ;  /* 0x000000060800720c */ /* 0x000fd60003fa6270 */
[----:B0-----:R-:W-:-:S05]  /*efd0*/  @!P6 LEA R10, P1, R20, R10, 0x1 ;  /* 0x0000000a140ae211 */ /* 0x001fca00078208ff */
[----:B-1----:R-:W-:Y:S01]  /*efe0*/  @!P6 IMAD.X R3, RZ, RZ, R3, P1 ;  /* 0x000000ffff03e224 */ /* 0x002fe200008e0603 */
[----:B------:R-:W-:Y:S01]  /*eff0*/  @!P5 LEA R7, P1, R20, R7, 0x1 ;  /* 0x000000071407d211 */ /* 0x000fe200078208ff */
[----:B------:R-:W-:-:S04]  /*f000*/  VIADD R8, R4, 0x20 ;  /* 0x0000002004087836 */ /* 0x000fc80000000000 */
[----:B--2---:R-:W-:Y:S02]  /*f010*/  @!P5 IMAD.X R9, RZ, RZ, R2, P1 ;  /* 0x000000ffff09d224 */ /* 0x004fe400008e0602 */
[----:B------:R-:W0:Y:S01]  /*f020*/  SHFL.IDX PT, R2, R5, 0x2, 0x181f ;  /* 0x00581f0005027f89 */ /* 0x000e2200000e0000 */
[----:B------:R-:W-:-:S13]  /*f030*/  ISETP.GE.AND P3, PT, R8, R6, PT ;  /* 0x000000060800720c */ /* 0x000fda0003f66270 */
[----:B------:R-:W-:-:S05]  /*f040*/  @!P3 LEA R11, P1, R20, R11, 0x1 ;  /* 0x0000000b140bb211 */ /* 0x000fca00078208ff */
[----:B0-----:R-:W-:Y:S02]  /*f050*/  @!P3 IMAD.X R8, RZ, RZ, R2, P1 ;  /* 0x000000ffff08b224 */ /* 0x001fe400008e0602 */
[----:B------:R-:W-:-:S05]  /*f060*/  VIADD R2, R4, 0x30 ;  /* 0x0000003004027836 */ /* 0x000fca0000000000 */
[----:B------:R-:W-:Y:S01]  /*f070*/  ISETP.GE.AND P2, PT, R2, R6, PT ;  /* 0x000000060200720c */ /* 0x000fe20003f46270 */
[----:B------:R-:W-:-:S05]  /*f080*/  VIADD R2, R4, 0x40 ;  /* 0x0000004004027836 */ /* 0x000fca0000000000 */
[----:B------:R-:W-:Y:S02]  /*f090*/  ISETP.GE.AND P4, PT, R2, R6, PT ;  /* 0x000000060200720c */ /* 0x000fe40003f86270 */
[----:B------:R-:W0:Y:S05]  /*f0a0*/  SHFL.IDX PT, R2, R5, 0x3, 0x181f ;  /* 0x00781f0005027f89 */ /* 0x000e2a00000e0000 */
[----:B------:R-:W-:Y:S02]  /*f0b0*/  @!P2 LEA R14, P1, R20, R12, 0x1 ;  /* 0x0000000c140ea211 */ /* 0x000fe400078208ff */
[----:B------:R-:W1:Y:S03]  /*f0c0*/  SHFL.IDX PT, R12, R0, 0x4, 0x181f ;  /* 0x00981f00000c7f89 */ /* 0x000e6600000e0000 */
[----:B0-----:R-:W-:-:S02]  /*f0d0*/  @!P2 IMAD.X R13, RZ, RZ, R2, P1 ;  /* 0x000000ffff0da224 */ /* 0x001fc400008e0602 */
[----:B------:R-:W0:Y:S01]  /*f0e0*/  SHFL.IDX PT, R2, R5, 0x4, 0x181f ;  /* 0x00981f0005027f89 */ /* 0x000e2200000e0000 */
[----:B-1----:R-:W-:Y:S02]  /*f0f0*/  @!P4 LEA R15, P1, R20, R12, 0x1 ;  /* 0x0000000c140fc211 */ /* 0x002fe400078208ff */
[----:B------:R-:W-:-:S04]  /*f100*/  @P6 LOP3.LUT R23, R23, 0x2000, RZ, 0xfc, !PT ;  /* 0x0000200017176812 */ /* 0x000fc800078efcff */
[----:B------:R-:W-:Y:S01]  /*f110*/  LOP3.LUT R23, R23, 0xffffefff, RZ, 0xc0, !PT ;  /* 0xffffefff17177812 */ /* 0x000fe200078ec0ff */
[----:B0-----:R-:W-:Y:S02]  /*f120*/  @!P4 IMAD.X R12, RZ, RZ, R2, P1 ;  /* 0x000000ffff0cc224 */ /* 0x001fe400008e0602 */
[----:B------:R-:W-:-:S05]  /*f130*/  @!P6 IMAD.MOV.U32 R2, RZ, RZ, R10 ;  /* 0x000000ffff02e224 */ /* 0x000fca00078e000a */
[----:B------:R0:W-:Y:S01]  /*f140*/  @!P6 LDGSTS.E.BYPASS.LTC128B.128 [R26+0x18400], desc[UR36][R2.64], !P0 ;  /* 0x18400000021aefae */ /* 0x0001e2000c101d64 */
[----:B------:R-:W-:Y:S01]  /*f150*/  @P5 LOP3.LUT R23, R23, 0x1000, RZ, 0xfc, !PT ;  /* 0x0000100017175812 */ /* 0x000fe200078efcff */
[----:B0-----:R-:W-:Y:S02]  /*f160*/  @!P5 IMAD.MOV.U32 R2, RZ, RZ, R7 ;  /* 0x000000ffff02d224 */ /* 0x001fe400078e0007 */
[----:B------:R-:W-:-:S05]  /*f170*/  @!P5 IMAD.MOV.U32 R3, RZ, RZ, R9 ;  /* 0x000000ffff03d224 */ /* 0x000fca00078e0009 */
[----:B------:R0:W-:Y:S01]  /*f180*/  @!P5 LDGSTS.E.BYPASS.LTC128B.128 [R26+0x18c00], desc[UR36][R2.64], !P0 ;  /* 0x18c00000021adfae */ /* 0x0001e2000c101d64 */
[----:B------:R-:W-:-:S03]  /*f190*/  LOP3.LUT R23, R23, 0xfffff7ff, RZ, 0xc0, !PT ;  /* 0xfffff7ff17177812 */ /* 0x000fc600078ec0ff */
[----:B------:R-:W1:Y:S01]  /*f1a0*/  SHFL.IDX PT, R9, R0, 0x5, 0x181f ;  /* 0x00b81f0000097f89 */ /* 0x000e6200000e0000 */
[----:B0-----:R-:W-:Y:S02]  /*f1b0*/  @!P3 IMAD.MOV.U32 R2, RZ, RZ, R11 ;  /* 0x000000ffff02b224 */ /* 0x001fe400078e000b */
[----:B------:R-:W-:-:S05]  /*f1c0*/  @!P3 IMAD.MOV.U32 R3, RZ, RZ, R8 ;  /* 0x000000ffff03b224 */ /* 0x000fca00078e0008 */
[----:B------:R0:W-:Y:S01]  /*f1d0*/  @!P3 LDGSTS.E.BYPASS.LTC128B.128 [R26+0x19400], desc[UR36][R2.64], !P0 ;  /* 0x19400000021abfae */ /* 0x0001e2000c101d64 */
[----:B------:R-:W-:-:S03]  /*f1e0*/  @P3 LOP3.LUT R23, R23, 0x800, RZ, 0xfc, !PT ;  /* 0x0000080017173812 */ /* 0x000fc600078efcff */
[----:B------:R-:W2:Y:S01]  /*f1f0*/  SHFL.IDX PT, R8, R5, 0x5, 0x181f ;  /* 0x00b81f0005087f89 */ /* 0x000ea200000e0000 */
[----:B0-----:R-:W-:-:S03]  /*f200*/  VIADD R2, R4, 0x50 ;  /* 0x0000005004027836 */ /* 0x001fc60000000000 */
[----:B------:R-:W0:Y:S01]  /*f210*/  SHFL.IDX PT, R7, R0, 0x6, 0x181f ;  /* 0x00d81f0000077f89 */ /* 0x000e2200000e0000 */
[----:B------:R-:W-:Y:S01]  /*f220*/  @!P2 IMAD.MOV.U32 R3, RZ, RZ, R13 ;  /* 0x000000ffff03a224 */ /* 0x000fe200078e000d */
[----:B------:R-:W-:Y:S01]  /*f230*/  ISETP.GE.AND P3, PT, R2, R6, PT ;  /* 0x000000060200720c */ /* 0x000fe20003f66270 */
[----:B------:R-:W-:Y:S01]  /*f240*/  @!P2 IMAD.MOV.U32 R2, RZ, RZ, R14 ;  /* 0x000000ffff02a224 */ /* 0x000fe200078e000e */
[----:B------:R-:W-:-:S04]  /*f250*/  LOP3.LUT R23, R23, 0xfffffdff, RZ, 0xc0, !PT ;  /* 0xfffffdff17177812 */ /* 0x000fc800078ec0ff */
[----:B------:R3:W-:Y:S01]  /*f260*/  @!P2 LDGSTS.E.BYPASS.LTC128B.128 [R26+0x19c00], desc[UR36][R2.64], !P0 ;  /* 0x19c00000021aafae */ /* 0x0007e2000c101d64 */
[----:B------:R-:W-:-:S03]  /*f270*/  @P2 LOP3.LUT R23, R23, 0x200, RZ, 0xfc, !PT ;  /* 0x0000020017172812 */ /* 0x000fc600078efcff */
[----:B---3--:R-:W3:Y:S01]  /*f280*/  SHFL.IDX PT, R2, R5, 0x6, 0x181f ;  /* 0x00d81f0005027f89 */ /* 0x008ee200000e0000 */
[----:B------:R-:W-:-:S05]  /*f290*/  VIADD R3, R4, 0x60 ;  /* 0x0000006004037836 */ /* 0x000fca0000000000 */
[----:B------:R-:W-:Y:S02]  /*f2a0*/  ISETP.GE.AND P2, PT, R3, R6, PT ;  /* 0x000000060300720c */ /* 0x000fe40003f46270 */
[----:B-1----:R-:W-:-:S05]  /*f2b0*/  @!P3 LEA R9, P1, R20, R9, 0x1 ;  /* 0x000000091409b211 */ /* 0x002fca00078208ff */
[----:B--2---:R-:W-:-:S06]  /*f2c0*/  @!P3 IMAD.X R8, RZ, RZ, R8, P1 ;  /* 0x000000ffff08b224 */ /* 0x004fcc00008e0608 */
[----:B0-----:R-:W-:Y:S01]  /*f2d0*/  @!P2 LEA R7, P1, R20, R7, 0x1 ;  /* 0x000000071407a211 */ /* 0x001fe200078208ff */
[----:B------:R-:W-:-:S04]  /*f2e0*/  @!P4 IMAD.MOV.U32 R3, RZ, RZ, R12 ;  /* 0x000000ffff03c224 */ /* 0x000fc800078e000c */
[----:B---3--:R-:W-:Y:S02]  /*f2f0*/  @!P2 IMAD.X R10, RZ, RZ, R2, P1 ;  /* 0x000000ffff0aa224 */ /* 0x008fe400008e0602 */
[----:B------:R-:W-:-:S05]  /*f300*/  @!P4 IMAD.MOV.U32 R2, RZ, RZ, R15 ;  /* 0x000000ffff02c224 */ /* 0x000fca00078e000f */
[----:B------:R0:W-:Y:S01]  /*f310*/  @!P4 LDGSTS.E.BYPASS.LTC128B.128 [R26+0x1a400], desc[UR36][R2.64], !P0 ;  /* 0x1a400000021acfae */ /* 0x0001e2000c101d64 */
[----:B------:R-:W-:Y:S01]  /*f320*/  LOP3.LUT R23, R23, 0xfffffeff, RZ, 0xc0, !PT ;  /* 0xfffffeff17177812 */ /* 0x000fe200078ec0ff */
[----:B0-----:R-:W-:Y:S02]  /*f330*/  @!P3 IMAD.MOV.U32 R2, RZ, RZ, R9 ;  /* 0x000000ffff02b224 */ /* 0x001fe400078e0009 */
[----:B------:R-:W-:-:S05]  /*f340*/  @!P3 IMAD.MOV.U32 R3, RZ, RZ, R8 ;  /* 0x000000ffff03b224 */ /* 0x000fca00078e0008 */
[----:B------:R0:W-:Y:S04]  /*f350*/  @!P3 LDGSTS.E.BYPASS.LTC128B.128 [R26+0x1ac00], desc[UR36][R2.64], !P0 ;  /* 0x1ac00000021abfae */ /* 0x0001e8000c101d64 */
[----:B------:R-:W1:Y:S01]  /*f360*/  SHFL.IDX PT, R5, R5, 0x7, 0x181f ;  /* 0x00f81f0005057f89 */ /* 0x000e6200000e0000 */
[----:B0-----:R-:W-:Y:S02]  /*f370*/  @!P2 IMAD.MOV.U32 R2, RZ, RZ, R7 ;  /* 0x000000ffff02a224 */ /* 0x001fe400078e0007 */
[----:B------:R-:W-:Y:S01]  /*f380*/  @!P2 IMAD.MOV.U32 R3, RZ, RZ, R10 ;  /* 0x000000ffff03a224 */ /* 0x000fe200078e000a */
[----:B------:R-:W0:Y:S04]  /*f390*/  SHFL.IDX PT, R0, R0, 0x7, 0x181f ;  /* 0x00f81f0000007f89 */ /* 0x000e2800000e0000 */
[----:B------:R2:W-:Y:S01]  /*f3a0*/  @!P2 LDGSTS.E.BYPASS.LTC128B.128 [R26+0x1b400], desc[UR36][R2.64], !P0 ;  /* 0x1b400000021aafae */ /* 0x0005e2000c101d64 */
[----:B------:R-:W-:-:S04]  /*f3b0*/  @P4 LOP3.LUT R23, R23, 0x100, RZ, 0xfc, !PT ;  /* 0x0000010017174812 */ /* 0x000fc800078efcff */
[----:B------:R-:W-:-:S04]  /*f3c0*/  LOP3.LUT R23, R23, 0xffffff7f, RZ, 0xc0, !PT ;  /* 0xffffff7f17177812 */ /* 0x000fc800078ec0ff */
[----:B------:R-:W-:-:S04]  /*f3d0*/  @P3 LOP3.LUT R23, R23, 0x80, RZ, 0xfc, !PT ;  /* 0x0000008017173812 */ /* 0x000fc800078efcff */
[----:B------:R-:W-:-:S04]  /*f3e0*/  LOP3.LUT R23, R23, 0xffffffbf, RZ, 0xc0, !PT ;  /* 0xffffffbf17177812 */ /* 0x000fc800078ec0ff */
[----:B-12---:R-:W-:-:S07]  /*f3f0*/  @P2 LOP3.LUT R23, R23, 0x40, RZ, 0xfc, !PT ;  /* 0x0000004017172812 */ /* 0x006fce00078efcff */
.L_x_10342:
[----:B------:R-:W-:Y:S01]  /*f400*/  VIADD R4, R4, 0x70 ;  /* 0x0000007004047836 */ /* 0x000fe20000000000 */
[----:B------:R-:W-:-:S04]  /*f410*/  LOP3.LUT R23, R23, 0xffffbfff, RZ, 0xc0, !PT ;  /* 0xffffbfff17177812 */ /* 0x000fc800078ec0ff */
[----:B------:R-:W-:-:S13]  /*f420*/  ISETP.GE.AND P2, PT, R4, R6, PT ;  /* 0x000000060400720c */ /* 0x000fda0003f46270 */
[----:B0-----:R-:W-:Y:S02]  /*f430*/  @!P2 LEA R2, P1, R20, R0, 0x1 ;  /* 0x000000001402a211 */ /* 0x001fe400078208ff */
[----:B------:R-:W-:-:S03]  /*f440*/  @P2 LOP3.LUT R23, R23, 0x4000, RZ, 0xfc, !PT ;  /* 0x0000400017172812 */ /* 0x000fc600078efcff */
[----:B------:R-:W-:-:S05]  /*f450*/  @!P2 IMAD.X R3, RZ, RZ, R5, P1 ;  /* 0x000000ffff03a224 */ /* 0x000fca00008e0605 */
[----:B------:R-:W-:Y:S01]  /*f460*/  @!PT LDS RZ, [RZ] ;  /* 0x00000000fffff984 */ /* 0x000fe20000000800 */
[----:B------:R-:W-:Y:S01]  /*f470*/  @!PT LDS RZ, [RZ] ;  /* 0x00000000fffff984 */ /* 0x000fe20000000800 */
[----:B------:R-:W-:Y:S01]  /*f480*/  @!PT LDS RZ, [RZ] ;  /* 0x00000000fffff984 */ /* 0x000fe20000000800 */
[----:B------:R0:W-:Y:S01]  /*f490*/  @!P2 LDGSTS.E.BYPASS.LTC128B.128 [R26+0x1bc00], desc[UR36][R2.64], !P0 ;  /* 0x1bc00000021aafae */ /* 0x0001e2000c101d64 */
[----:B------:R-:W-:Y:S01]  /*f4a0*/  PLOP3.LUT P0, PT, PT, PT, PT, 0x80, 0x0 ;  /* 0x000000000000781c */ /* 0x000fe20003f0f070 */
[----:B------:R-:W-:-:S12]  /*f4b0*/  NOP ;  /* 0x0000000000007918 */ /* 0x000fd80000000000 */
.L_x_10249:
        /* <DEDUP_REMOVED lines=28> */
.L_x_10251:
[----:B------:R-:W-:Y:S05]  /*f680*/  BSYNC B6 ;  /* 0x0000000000067941 */ /* 0x000fea0003800000 */
.L_x_10250:
[----:B------:R-:W2:Y:S01]  /*f690*/  LDL.LU R21, [R1] ;  /* 0x0000000001157983 */ /* 0x000ea20000300800 */
[----:B0-----:R-:W0:Y:S01]  /*f6a0*/  LDC R2, c[0x0][0x448] ;  /* 0x00011200ff027b82 */ /* 0x001e220000000800 */
[----:B------:R-:W-:Y:S02]  /*f6b0*/  ULDC.64 UR4, c[0x0][0x398] ;  /* 0x0000e60000047ab9 */ /* 0x000fe40000000a00 */
[----:B------:R-:W3:Y:S01]  /*f6c0*/  LDL.LU R20, [R1+0x8] ;  /* 0x0000080001147983 */ /* 0x000ee20000300800 */
[----:B0-----:R-:W-:-:S13]  /*f6d0*/  ISETP.NE.AND P6, PT, R2, 0x1, PT ;  /* 0x000000010200780c */ /* 0x001fda0003fc5270 */
[----:B------:R-:W0:Y:S08]  /*f6e0*/  @P6 LDC R3, c[0x0][0x44c] ;  /* 0x00011300ff036b82 */ /* 0x000e300000000800 */
[----:B------:R-:W1:Y:S01]  /*f6f0*/  @P6 LDC R2, c[0x0][0x450] ;  /* 0x00011400ff026b82 */ /* 0x000e620000000800 */
[----:B------:R-:W-:Y:S02]  /*f700*/  IMAD.MOV.U32 R0, RZ, RZ, R17 ;  /* 0x000000ffff007224 */ /* 0x000fe400078e0011 */
[----:B0-----:R-:W-:-:S05]  /*f710*/  @P6 IMAD.HI.U32 R3, R17, R3, RZ ;  /* 0x0000000311036227 */ /* 0x001fca00078e00ff */
[----:B-1----:R-:W-:Y:S01]  /*f720*/  @P6 SHF.R.U32.HI R0, RZ, R2, R3 ;  /* 0x00000002ff006219 */ /* 0x002fe20000011603 */
[----:B------:R-:W-:Y:S01]  /*f730*/  IMAD.WIDE.U32 R2, R35, UR4, RZ ;  /* 0x0000000423027c25 */ /* 0x000fe2000f8e00ff */
[----:B------:R-:W0:Y:S02]  /*f740*/  S2R R8, SR_TID.X ;  /* 0x0000000000087919 */ /* 0x000e240000002100 */
[----:B------:R-:W-:Y:S01]  /*f750*/  SHF.R.S32.HI R5, RZ, 0x1f, R0 ;  /* 0x0000001fff057819 */ /* 0x000fe20000011400 */
        /* <DEDUP_REMOVED lines=11> */
[----:B------:R-:W-:Y:S01]  /*f810*/  IMAD.WIDE.U32 R2, R34, UR4, R2 ;  /* 0x0000000422027c25 */ /* 0x000fe2000f8e0002 */
        /* <DEDUP_REMOVED lines=16> */
[----:B------:R-:W-:Y:S01]  /*f920*/  ULDC.64 UR4, c[0x0][0x390] ;  /* 0x0000e40000047ab9 */ /* 0x000fe20000000a00 */
[----:B------:R-:W-:Y:S02]  /*f930*/  LOP3.LUT R20, R20, 0x38, RZ, 0xc0, !PT ;  /* 0x0000003814147812 */ /* 0x000fe400078ec0ff */
[----:B------:R-:W-:Y:S01]  /*f940*/  IMAD.IADD R3, R3, 0x1, R0 ;  /* 0x0000000103037824 */ /* 0x000fe200078e0200 */
[----:B------:R-:W-:Y:S01]  /*f950*/  LEA R0, P0, R2, UR4, 0x1 ;  /* 0x0000000402007c11 */ /* 0x000fe2000f8008ff */
[----:B------:R-:W-:Y:S01]  /*f960*/  ULDC UR4, c[0x0][0x3b8] ;  /* 0x0000ee0000047ab9 */ /* 0x000fe20000000800 */
[C---:B------:R-:W-:Y:S02]  /*f970*/  LOP3.LUT R9, R20.reuse, 0x40, RZ, 0xfc, !PT ;  /* 0x0000004014097812 */ /* 0x040fe400078efcff */
[C---:B------:R-:W-:Y:S02]  /*f980*/  LOP3.LUT R7, R20.reuse, 0x80, RZ, 0xfc, !PT ;  /* 0x0000008014077812 */ /* 0x040fe400078efcff */
[----:B------:R-:W-:-:S02]  /*f990*/  LOP3.LUT R6, R20, 0xc0, RZ, 0xfc, !PT ;  /* 0x000000c014067812 */ /* 0x000fc400078efcff */
[----:B------:R-:W-:Y:S01]  /*f9a0*/  LEA.HI.X R4, R2, UR5, R3, 0x1, P0 ;  /* 0x0000000502047c11 */ /* 0x000fe200080f0c03 */
[----:B------:R-:W-:Y:S01]  /*f9b0*/  UMOV UR5, 0xffffffff ;  /* 0xffffffff00057882 */ /* 0x000fe20000000000 */
[----:B------:R-:W-:Y:S02]  /*f9c0*/  ISETP.GE.AND P4, PT, R8, UR4, PT ;  /* 0x0000000408007c0c */ /* 0x000fe4000bf86270 */
[----:B------:R-:W-:Y:S02]  /*f9d0*/  ISETP.GE.AND P3, PT, R9, UR4, PT ;  /* 0x0000000409007c0c */ /* 0x000fe4000bf66270 */
[----:B------:R-:W-:Y:S02]  /*f9e0*/  ISETP.GE.AND P2, PT, R7, UR4, PT ;  /* 0x0000000407007c0c */ /* 0x000fe4000bf46270 */
[----:B------:R-:W-:Y:S01]  /*f9f0*/  ISETP.GE.AND P1, PT, R6, UR4, PT ;  /* 0x0000000406007c0c */ /* 0x000fe2000bf26270 */
[----:B------:R-:W-:-:S12]  /*fa00*/  BRA.DIV UR5, `(.L_x_10252) ;  /* 0x0000004605607947 */ /* 0x000fd8000b800000 */
[----:B------:R-:W0:Y:S01]  /*fa10*/  SHFL.IDX PT, R14, R0, RZ, 0x181f ;  /* 0x00181fff000e7589 */ /* 0x000e2200000e0000 */
[C---:B------:R-:W-:Y:S02]  /*fa20*/  LOP3.LUT P6, RZ, R23.reuse, 0x2000, RZ, 0xc0, !PT ;  /* 0x0000200017ff7812 */ /* 0x040fe400078cc0ff */
[----:B------:R-:W-:Y:S01]  /*fa30*/  LOP3.LUT P5, RZ, R23, 0x1000, RZ, 0xc0, !PT ;  /* 0x0000100017ff7812 */ /* 0x000fe200078ac0ff */
[----:B------:R-:W1:Y:S10]  /*fa40*/  SHFL.IDX PT, R2, R4, RZ, 0x181f ;  /* 0x00181fff04027589 */ /* 0x000e7400000e0000 */
[----:B0-----:R-:W-:-:S02]  /*fa50*/  @!P6 LEA R5, P0, R8, R14, 0x1 ;  /* 0x0000000e0805e211 */ /* 0x001fc400078008ff */
[----:B------:R-:W0:Y:S03]  /*fa60*/  SHFL.IDX PT, R14, R0, 0x1, 0x181f ;  /* 0x00381f00000e7f89 */ /* 0x000e2600000e0000 */
[----:B-1----:R-:W-:Y:S02]  /*fa70*/  @!P6 IMAD.X R3, RZ, RZ, R2, P0 ;  /* 0x000000ffff03e224 */ /* 0x002fe400000e0602 */
[----:B------:R-:W-:Y:S02]  /*fa80*/  @!P6 IMAD.MOV.U32 R2, RZ, RZ, R5 ;  /* 0x000000ffff02e224 */ /* 0x000fe400078e0005 */
[----:B------:R-:W1:Y:S04]  /*fa90*/  SHFL.IDX PT, R5, R4, 0x1, 0x181f ;  /* 0x00381f0004057f89 */ /* 0x000e6800000e0000 */
[----:B------:R-:W-:Y:S04]  /*faa0*/  @!P6 LDGSTS.E.BYPASS.LTC128B.128 [R26+0x22400], desc[UR36][R2.64], !P4 ;  /* 0x22400000021aefae */ /* 0x000fe8000e101d64 */
[----:B------:R-:W-:Y:S04]  /*fab0*/  @!P6 LDGSTS.E.BYPASS.LTC128B.128 [R26+0x26400], desc[UR36][R2.64+0x80], !P3 ;  /* 0x26400080021aefae */ /* 0x000fe8000d901d64 */
[----:B------:R-:W-:Y:S04]  /*fac0*/  @!P6 LDGSTS.E.BYPASS.LTC128B.128 [R26+0x2a400], desc[UR36][R2.64+0x100], !P2 ;  /* 0x2a400100021aefae */ /* 0x000fe8000d101d64 */
[----:B------:R2:W-:Y:S01]  /*fad0*/  @!P6 LDGSTS.E.BYPASS.LTC128B.128 [R26+0x2e400], desc[UR36][R2.64+0x180], !P1 ;  /* 0x2e400180021aefae */ /* 0x0005e2000c901d64 */
[----:B0-----:R-:W-:-:S02]  /*fae0*/  @!P5 LEA R6, P0, R8, R14, 0x1 ;  /* 0x0000000e0806d211 */ /* 0x001fc400078008ff */
[C---:B------:R-:W-:Y:S01]  /*faf0*/  LOP3.LUT P6, RZ, R23.reuse, 0x80, RZ, 0xc0, !PT ;  /* 0x0000008017ff7812 */ /* 0x040fe200078cc0ff */
[----:B------:R-:W0:Y:S01]  /*fb00*/  SHFL.IDX PT, R14, R0, 0x2, 0x181f ;  /* 0x00581f00000e7f89 */ /* 0x000e2200000e0000 */
[----:B------:R-:W-:Y:S01]  /*fb10*/  LOP3.LUT R23, R23, 0xfff7ffff, RZ, 0xc0, !PT ;  /* 0xfff7ffff17177812 */ /* 0x000fe200078ec0ff */
[----:B-1----:R-:W-:Y:S02]  /*fb20*/  @!P5 IMAD.X R7, RZ, RZ, R5, P0 ;  /* 0x000000ffff07d224 */ /* 0x002fe400000e0605 */
[----:B------:R-:W1:Y:S01]  /*fb30*/  SHFL.IDX PT, R5, R4, 0x2, 0x181f ;  /* 0x00581f0004057f89 */ /* 0x000e6200000e0000 */
[----:B--2---:R-:W-:Y:S02]  /*fb40*/  @!P5 IMAD.MOV.U32 R2, RZ, RZ, R6 ;  /* 0x000000ffff02d224 */ /* 0x004fe400078e0006 */
[----:B------:R-:W-:-:S05]  /*fb50*/  @!P5 IMAD.MOV.U32 R3, RZ, RZ, R7 ;  /* 0x000000ffff03d224 */ /* 0x000fca00078e0007 */
[----:B------:R-:W-:Y:S01]  /*fb60*/  @P6 LOP3.LUT R23, R23, 0x80000, RZ, 0xfc, !PT ;  /* 0x0008000017176812 */ /* 0x000fe200078efcff */
[----:B------:R-:W-:Y:S03]  /*fb70*/  @!P5 LDGSTS.E.BYPASS.LTC128B.128 [R26+0x22c00], desc[UR36][R2.64], !P4 ;  /* 0x22c00000021adfae */ /* 0x000fe6000e101d64 */
[C---:B------:R-:W-:Y:S01]  /*fb80*/  LOP3.LUT P6, RZ, R23.reuse, 0x200, RZ, 0xc0, !PT ;  /* 0x0000020017ff7812 */ /* 0x040fe200078cc0ff */
[----:B------:R-:W-:Y:S04]  /*fb90*/  @!P5 LDGSTS.E.BYPASS.LTC128B.128 [R26+0x26c00], desc[UR36][R2.64+0x80], !P3 ;  /* 0x26c00080021adfae */ /* 0x000fe8000d901d64 */
[----:B------:R-:W-:Y:S04]  /*fba0*/  @!P5 LDGSTS.E.BYPASS.LTC128B.128 [R26+0x2ac00], desc[UR36][R2.64+0x100], !P2 ;  /* 0x2ac00100021adfae */ /* 0x000fe8000d101d64 */
[----:B------:R2:W-:Y:S01]  /*fbb0*/  @!P5 LDGSTS.E.BYPASS.LTC128B.128 [R26+0x2ec00], desc[UR36][R2.64+0x180], !P1 ;  /* 0x2ec00180021adfae */ /* 0x0005e2000c901d64 */
[----:B------:R-:W-:-:S02]  /*fbc0*/  LOP3.LUT P5, RZ, R23, 0x40, RZ, 0xc0, !PT ;  /* 0x0000004017ff7812 */ /* 0x000fc400078ac0ff */
[----:B------:R-:W-:-:S11]  /*fbd0*/  LOP3.LUT R23, R23, 0xfffbffff, RZ, 0xc0, !PT ;  /* 0xfffbffff17177812 */ /* 0x000fd600078ec0ff */
[----:B------:R-:W-:-:S04]  /*fbe0*/  @P5 LOP3.LUT R23, R23, 0x40000, RZ, 0xfc, !PT ;  /* 0x0004000017175812 */ /* 0x000fc800078efcff */
[C---:B------:R-:W-:Y:S02]  /*fbf0*/  LOP3.LUT P5, RZ, R23.reuse, 0x100, RZ, 0xc0, !PT ;  /* 0x0000010017ff7812 */ /* 0x040fe400078ac0ff */
[----:B------:R-:W-:-:S11]  /*fc00*/  LOP3.LUT R23, R23, 0xffefffff, RZ, 0xc0, !PT ;  /* 0xffefffff17177812 */ /* 0x000fd600078ec0ff */
[----:B------:R-:W-:-:S04]  /*fc10*/  @P5 LOP3.LUT R23, R23, 0x100000, RZ, 0xfc, !PT ;  /* 0x0010000017175812 */ /* 0x000fc800078efcff */
[----:B------:R-:W-:-:S13]  /*fc20*/  LOP3.LUT P5, RZ, R23, 0x800, RZ, 0xc0, !PT ;  /* 0x0000080017ff7812 */ /* 0x000fda00078ac0ff */
[----:B0-----:R-:W-:Y:S02]  /*fc30*/  @!P5 LEA R6, P0, R8, R14, 0x1 ;  /* 0x0000000e0806d211 */ /* 0x001fe400078008ff */
[----:B------:R-:W0:Y:S03]  /*fc40*/  SHFL.IDX PT, R14, R0, 0x3, 0x181f ;  /* 0x00781f00000e7f89 */ /* 0x000e2600000e0000 */
[----:B-1----:R-:W-:Y:S02]  /*fc50*/  @!P5 IMAD.X R7, RZ, RZ, R5, P0 ;  /* 0x000000ffff07d224 */ /* 0x002fe400000e0605 */
[----:B------:R-:W1:Y:S01]  /*fc60*/  SHFL.IDX PT, R5, R4, 0x3, 0x181f ;  /* 0x00781f0004057f89 */ /* 0x000e6200000e0000 */
[----:B--2---:R-:W-:Y:S02]  /*fc70*/  @!P5 IMAD.MOV.U32 R2, RZ, RZ, R6 ;  /* 0x000000ffff02d224 */ /* 0x004fe400078e0006 */
[----:B------:R-:W-:-:S05]  /*fc80*/  @!P5 IMAD.MOV.U32 R3, RZ, RZ, R7 ;  /* 0x000000ffff03d224 */ /* 0x000fca00078e0007 */
[----:B------:R-:W-:Y:S04]  /*fc90*/  @!P5 LDGSTS.E.BYPASS.LTC128B.128 [R26+0x23400], desc[UR36][R2.64], !P4 ;  /* 0x23400000021adfae */ /* 0x000fe8000e101d64 */
[----:B------:R-:W-:Y:S04]  /*fca0*/  @!P5 LDGSTS.E.BYPASS.LTC128B.128 [R26+0x27400], desc[UR36][R2.64+0x80], !P3 ;  /* 0x27400080021adfae */ /* 0x000fe8000d901d64 */
[----:B------:R-:W-:Y:S01]  /*fcb0*/  @!P5 LDGSTS.E.BYPASS.LTC128B.128 [R26+0x2b400], desc[UR36][R2.64+0x100], !P2 ;  /* 0x2b400100021adfae */ /* 0x000fe2000d101d64 */
[----:B0-----:R-:W-:-:S03]  /*fcc0*/  @!P6 LEA R6, P0, R8, R14, 0x1 ;  /* 0x0000000e0806e211 */ /* 0x001fc600078008ff */
[----:B------:R0:W-:Y:S01]  /*fcd0*/  @!P5 LDGSTS.E.BYPASS.LTC128B.128 [R26+0x2f400], desc[UR36][R2.64+0x180], !P1 ;  /* 0x2f400180021adfae */ /* 0x0001e2000c901d64 */
[----:B------:R-:W-:-:S03]  /*fce0*/  LOP3.LUT P5, RZ, R23, 0x100000, RZ, 0xc0, !PT ;  /* 0x0010000017ff7812 */ /* 0x000fc600078ac0ff */
[----:B------:R-:W2:Y:S01]  /*fcf0*/  SHFL.IDX PT, R14, R0, 0x4, 0x181f ;  /* 0x00981f00000e7f89 */ /* 0x000ea200000e0000 */
[----:B-1----:R-:W-:-:S03]  /*fd00*/  @!P6 IMAD.X R7, RZ, RZ, R5, P0 ;  /* 0x000000ffff07e224 */ /* 0x002fc600000e0605 */
[----:B------:R-:W1:Y:S01]  /*fd10*/  SHFL.IDX PT, R5, R4, 0x4, 0x181f ;  /* 0x00981f0004057f89 */ /* 0x000e6200000e0000 */
[----:B0-----:R-:W-:Y:S02]  /*fd20*/  @!P6 IMAD.MOV.U32 R2, RZ, RZ, R6 ;  /* 0x000000ffff02e224 */ /* 0x001fe400078e0006 */
[----:B------:R-:W-:-:S05]  /*fd30*/  @!P6 IMAD.MOV.U32 R3, RZ, RZ, R7 ;  /* 0x000000ffff03e224 */ /* 0x000fca00078e0007 */
[----:B------:R-:W-:Y:S04]  /*fd40*/  @!P6 LDGSTS.E.BYPASS.LTC128B.128 [R26+0x23c00], desc[UR36][R2.64], !P4 ;  /* 0x23c00000021aefae */ /* 0x000fe8000e101d64 */
[----:B------:R-:W-:Y:S04]  /*fd50*/  @!P6 LDGSTS.E.BYPASS.LTC128B.128 [R26+0x27c00], desc[UR36][R2.64+0x80], !P3 ;  /* 0x27c00080021aefae */ /* 0x000fe8000d901d64 */
[----:B------:R-:W-:Y:S01]  /*fd60*/  @!P6 LDGSTS.E.BYPASS.LTC128B.128 [R26+0x2bc00], desc[UR36][R2.64+0x100], !P2 ;  /* 0x2bc00100021aefae */ /* 0x000fe2000d101d64 */
[----:B--2---:R-:W-:-:S03]  /*fd70*/  @!P5 LEA R6, P0, R8, R14, 0x1 ;  /* 0x0000000e0806d211 */ /* 0x004fc600078008ff */
[----:B------:R-:W0:Y:S02]  /*fd80*/  SHFL.IDX PT, R14, R0, 0x5, 0x181f ;  /* 0x00b81f00000e7f89 */ /* 0x000e2400000e0000 */
[----:B-1----:R-:W-:Y:S02]  /*fd90*/  @!P5 IMAD.X R7, RZ, RZ, R5, P0 ;  /* 0x000000ffff07d224 */ /* 0x002fe400000e0605 */
[----:B------:R-:W1:Y:S04]  /*fda0*/  SHFL.IDX PT, R5, R4, 0x5, 0x181f ;  /* 0x00b81f0004057f89 */ /* 0x000e6800000e0000 */
[----:B------:R2:W-:Y:S01]  /*fdb0*/  @!P6 LDGSTS.E.BYPASS.LTC128B.128 [R26+0x2fc00], desc[UR36][R2.64+0x180], !P1 ;  /* 0x2fc00180021aefae */ /* 0x0005e2000c901d64 */
[----:B------:R-:W-:Y:S01]  /*fdc0*/  LOP3.LUT P6, RZ, R23, 0x80000, RZ, 0xc0, !PT ;  /* 0x0008000017ff7812 */ /* 0x000fe200078cc0ff */
[----:B--2---:R-:W-:-:S02]  /*fdd0*/  @!P5 IMAD.MOV.U32 R2, RZ, RZ, R6 ;  /* 0x000000ffff02d224 */ /* 0x004fc400078e0006 */
[----:B------:R-:W-:-:S10]  /*fde0*/  @!P5 IMAD.MOV.U32 R3, RZ, RZ, R7 ;  /* 0x000000ffff03d224 */ /* 0x000fd400078e0007 */
[----:B0-----:R-:W-:Y:S02]  /*fdf0*/  @!P6 LEA R6, P0, R8, R14, 0x1 ;  /* 0x0000000e0806e211 */ /* 0x001fe400078008ff */
[----:B------:R-:W0:Y:S03]  /*fe00*/  SHFL.IDX PT, R14, R0, 0x6, 0x181f ;  /* 0x00d81f00000e7f89 */ /* 0x000e2600000e0000 */
[----:B-1----:R-:W-:Y:S01]  /*fe10*/  @!P6 IMAD.X R7, RZ, RZ, R5, P0 ;  /* 0x000000ffff07e224 */ /* 0x002fe200000e0605 */
[----:B------:R-:W-:Y:S04]  /*fe20*/  @!P5 LDGSTS.E.BYPASS.LTC128B.128 [R26+0x24400], desc[UR36][R2.64], !P4 ;  /* 0x24400000021adfae */ /* 0x000fe8000e101d64 */
[----:B------:R-:W1:Y:S04]  /*fe30*/  SHFL.IDX PT, R5, R4, 0x6, 0x181f ;  /* 0x00d81f0004057f89 */ /* 0x000e6800000e0000 */
[----:B------:R-:W-:Y:S04]  /*fe40*/  @!P5 LDGSTS.E.BYPASS.LTC128B.128 [R26+0x28400], desc[UR36][R2.64+0x80], !P3 ;  /* 0x28400080021adfae */ /* 0x000fe8000d901d64 */
[----:B------:R-:W-:Y:S04]  /*fe50*/  @!P5 LDGSTS.E.BYPASS.LTC128B.128 [R26+0x2c400], desc[UR36][R2.64+0x100], !P2 ;  /* 0x2c400100021adfae */ /* 0x000fe8000d101d64 */
[----:B------:R2:W-:Y:S01]  /*fe60*/  @!P5 LDGSTS.E.BYPASS.LTC128B.128 [R26+0x30400], desc[UR36][R2.64+0x180], !P1 ;  /* 0x30400180021adfae */ /* 0x0005e2000c901d64 */
[----:B------:R-:W-:Y:S01]  /*fe70*/  LOP3.LUT P5, RZ, R23, 0x40000, RZ, 0xc0, !PT ;  /* 0x0004000017ff7812 */ /* 0x000fe200078ac0ff */
[----:B--2---:R-:W-:-:S02]  /*fe80*/  @!P6 IMAD.MOV.U32 R2, RZ, RZ, R6 ;  /* 0x000000ffff02e224 */ /* 0x004fc400078e0006 */
[----:B------:R-:W-:-:S10]  /*fe90*/  @!P6 IMAD.MOV.U32 R3, RZ, RZ, R7 ;  /* 0x000000ffff03e224 */ /* 0x000fd400078e0007 */
[----:B0-----:R-:W-:Y:S02]  /*fea0*/  @!P5 LEA R6, P0, R8, R14, 0x1 ;  /* 0x0000000e0806d211 */ /* 0x001fe400078008ff */
[----:B------:R0:W2:Y:S03]  /*feb0*/  SHFL.IDX PT, R14, R0, 0x7, 0x181f ;  /* 0x00f81f00000e7f89 */ /* 0x0000a600000e0000 */
[----:B-1----:R-:W-:Y:S01]  /*fec0*/  @!P5 IMAD.X R7, RZ, RZ, R5, P0 ;  /* 0x000000ffff07d224 */ /* 0x002fe200000e0605 */
[----:B------:R-:W-:Y:S04]  /*fed0*/  @!P6 LDGSTS.E.BYPASS.LTC128B.128 [R26+0x24c00], desc[UR36][R2.64], !P4 ;  /* 0x24c00000021aefae */ /* 0x000fe8000e101d64 */
[----:B------:R-:W-:Y:S04]  /*fee0*/  @!P6 LDGSTS.E.BYPASS.LTC128B.128 [R26+0x28c00], desc[UR36][R2.64+0x80], !P3 ;  /* 0x28c00080021aefae */ /* 0x000fe8000d901d64 */
[----:B------:R-:W-:Y:S04]  /*fef0*/  @!P6 LDGSTS.E.BYPASS.LTC128B.128 [R26+0x2cc00], desc[UR36][R2.64+0x100], !P2 ;  /* 0x2cc00100021aefae */ /* 0x000fe8000d101d64 */
[----:B------:R1:W-:Y:S04]  /*ff00*/  @!P6 LDGSTS.E.BYPASS.LTC128B.128 [R26+0x30c00], desc[UR36][R2.64+0x180], !P1 ;  /* 0x30c00180021aefae */ /* 0x0003e8000c901d64 */
[----:B------:R0:W3:Y:S01]  /*ff10*/  SHFL.IDX PT, R5, R4, 0x7, 0x181f ;  /* 0x00f81f0004057f89 */ /* 0x0000e200000e0000 */
[----:B-1----:R-:W-:-:S02]  /*ff20*/  @!P5 IMAD.MOV.U32 R2, RZ, RZ, R6 ;  /* 0x000000ffff02d224 */ /* 0x002fc400078e0006 */
[----:B------:R-:W-:-:S05]  /*ff30*/  @!P5 IMAD.MOV.U32 R3, RZ, RZ, R7 ;  /* 0x000000ffff03d224 */ /* 0x000fca00078e0007 */
[----:B------:R0:W-:Y:S04]  /*ff40*/  @!P5 LDGSTS.E.BYPASS.LTC128B.128 [R26+0x25400], desc[UR36][R2.64], !P4 ;  /* 0x25400000021adfae */ /* 0x0001e8000e101d64 */
[----:B------:R0:W-:Y:S04]  /*ff50*/  @!P5 LDGSTS.E.BYPASS.LTC128B.128 [R26+0x29400], desc[UR36][R2.64+0x80], !P3 ;  /* 0x29400080021adfae */ /* 0x0001e8000d901d64 */
[----:B------:R0:W-:Y:S04]  /*ff60*/  @!P5 LDGSTS.E.BYPASS.LTC128B.128 [R26+0x2d400], desc[UR36][R2.64+0x100], !P2 ;  /* 0x2d400100021adfae */ /* 0x0001e8000d101d64 */
[----:B--23--:R0:W-:Y:S02]  /*ff70*/  @!P5 LDGSTS.E.BYPASS.LTC128B.128 [R26+0x31400], desc[UR36][R2.64+0x180], !P1 ;  /* 0x31400180021adfae */ /* 0x00c1e4000c901d64 */
.L_x_10360:
[----:B------:R-:W-:Y:S01]  /*ff80*/  LOP3.LUT P0, RZ, R23, 0x4000, RZ, 0xc0, !PT ;  /* 0x0000400017ff7812 */ /* 0x000fe2000780c0ff */
[----:B------:R-:W-:-:S12]  /*ff90*/  BSSY B0, `(.L_x_10253) ;  /* 0x000000b000007945 */ /* 0x000fd80003800000 */
        /* <DEDUP_REMOVED lines=8> */
[----:B------:R1:W-:Y:S04]  /*10020*/  LDGSTS.E.BYPASS.LTC128B.128 [R26+0x2dc00], desc[UR36][R2.64+0x100], !P2 ;  /* 0x2dc00100021a7fae */ /* 0x0003e8000d101d64 */
[----:B------:R1:W-:Y:S02]  /*10030*/  LDGSTS.E.BYPASS.LTC128B.128 [R26+0x31c00], desc[UR36][R2.64+0x180], !P1 ;  /* 0x31c00180021a7fae */ /* 0x0003e4000c901d64 */
.L_x_10254:
[----:B------:R-:W-:Y:S05]  /*10040*/  BSYNC B0 ;  /* 0x0000000000007941 */ /* 0x000fea0003800000 */
.L_x_10253:
[----:B------:R-:W-:Y:S01]  /*10050*/  NOP ;  /* 0x0000000000007918 */ /* 0x000fe20000000000 */
[----:B------:R-:W-:-:S13]  /*10060*/  PLOP3.LUT P0, PT, PT, PT, PT, 0x80, 0x0 ;  /* 0x000000000000781c */ /* 0x000fda0003f0f070 */
.L_x_10255:
        /* <DEDUP_REMOVED lines=18> */
.L_x_10361:
[----:B------:R-:W-:Y:S05]  /*10190*/  BSYNC B0 ;  /* 0x0000000000007941 */ /* 0x000fea0003800000 */
.L_x_10256:
[----:B------:R-:W-:-:S13]  /*101a0*/  LOP3.LUT P0, RZ, R23, 0x400, RZ, 0xc0, !PT ;  /* 0x0000040017ff7812 */ /* 0x000fda000780c0ff */
[----:B------:R-:W-:Y:S05]  /*101b0*/  @!P0 BRA `(.L_x_10258) ;  /* 0x0000000000048947 */ /* 0x000fea0003800000 */
[----:B------:R-:W-:Y:S01]  /*101c0*/  BPT.TRAP 0x1 ;  /* 0x000000040000795c */ /* 0x000fe20000300000 */
.L_x_10258:
[----:B------:R-:W-:Y:S01]  /*101d0*/  SHF.L.U32 R0, R27, 0x1f, RZ ;  /* 0x0000001f1b007819 */ /* 0x000fe200000006ff */
[----:B------:R-:W-:Y:S03]  /*101e0*/  BSSY B0, `(.L_x_10259) ;  /* 0x0000003000007945 */ /* 0x000fe60003800000 */
[----:B------:R-:W1:Y:S02]  /*101f0*/  SYNCS.PHASECHK.TRANS64.TRYWAIT P0, [R25+URZ+0x32460], R0 ;  /* 0x03246000190075a7 */ /* 0x000e64000800017f */
[----:B-1----:R-:W-:Y:S05]  /*10200*/  @!P0 BRA `(.L_x_10260) ;  /* 0x0000004800208947 */ /* 0x002fea0003800000 */
.L_x_10362:
[----:B------:R-:W-:Y:S05]  /*10210*/  BSYNC B0 ;  /* 0x0000000000007941 */ /* 0x000fea0003800000 */
.L_x_10259:
[----:B------:R-:W1:Y:S01]  /*10220*/  LDL.LU R2, [R1+0x10] ;  /* 0x0000100001027983 */ /* 0x000e620000300800 */
[----:B------:R-:W-:Y:S01]  /*10230*/  ULDC.64 UR4, c[0x0][0x328] ;  /* 0x0000ca0000047ab9 */ /* 0x000fe20000000a00 */
[----:B------:R-:W-:Y:S02]  /*10240*/  ULDC.64 UR6, c[0x0][0x318] ;  /* 0x0000c60000067ab9 */ /* 0x000fe40000000a00 */
[----:B------:R-:W2:Y:S04]  /*10250*/  LDL.LU R6, [R1+0x14] ;  /* 0x0000140001067983 */ /* 0x000ea80000300800 */
[----:B------:R-:W3:Y:S01]  /*10260*/  LDL.LU R4, [R1+0x24] ;  /* 0x0000240001047983 */ /* 0x000ee20000300800 */
[C---:B------:R-:W-:Y:S02]  /*10270*/  LOP3.LUT P3, RZ, R23.reuse, 0x10, RZ, 0xc0, !PT ;  /* 0x0000001017ff7812 */ /* 0x040fe4000786c0ff */
[----:B------:R-:W-:-:S02]  /*10280*/  LOP3.LUT P2, RZ, R23, 0x8, RZ, 0xc0, !PT ;  /* 0x0000000817ff7812 */ /* 0x000fc4000784c0ff */
[C---:B------:R-:W-:Y:S02]  /*10290*/  LOP3.LUT P1, RZ, R23.reuse, 0x4, RZ, 0xc0, !PT ;  /* 0x0000000417ff7812 */ /* 0x040fe4000782c0ff */
[----:B------:R-:W-:Y:S02]  /*102a0*/  LOP3.LUT P4, RZ, R23, 0x1, RZ, 0xc0, !PT ;  /* 0x0000000117ff7812 */ /* 0x000fe4000788c0ff */
[----:B------:R-:W-:Y:S01]  /*102b0*/  SEL R7, RZ, 0x8, P1 ;  /* 0x00000008ff077807 */ /* 0x000fe20000800000 */
[----:B-1----:R-:W-:Y:S02]  /*102c0*/  IMAD R0, R2, UR4, RZ ;  /* 0x0000000402007c24 */ /* 0x002fe4000f8e02ff */
[----:B0-----:R-:W-:-:S04]  /*102d0*/  IMAD.WIDE.U32 R2, R37, UR4, RZ ;  /* 0x0000000425027c25 */ /* 0x001fc8000f8e00ff */
[----:B------:R-:W-:Y:S01]  /*102e0*/  IMAD R5, R37, UR5, R0 ;  /* 0x0000000525057c24 */ /* 0x000fe2000f8e0200 */
[----:B------:R-:W-:Y:S01]  /*102f0*/  ULDC.64 UR4, c[0x0][0x338] ;  /* 0x0000ce0000047ab9 */ /* 0x000fe20000000a00 */
[----:B------:R-:W-:Y:S02]  /*10300*/  SEL R0, RZ, 0x2, P3 ;  /* 0x00000002ff007807 */ /* 0x000fe40001800000 */
        /* <DEDUP_REMOVED lines=10> */
[----:B------:R-:W-:Y:S02]  /*103b0*/  LEA.HI.X R6, R2, UR7, R3, 0x1, P0 ;  /* 0x0000000702067c11 */ /* 0x000fe400080f0c03 */
[----:B------:R-:W-:-:S04]  /*103c0*/  SEL R3, RZ, 0x4, P2 ;  /* 0x00000004ff037807 */ /* 0x000fc80001000000 */
[----:B---3--:R-:W-:Y:S01]  /*103d0*/  IADD3 R0, R3, R0, R4 ;  /* 0x0000000003007210 */ /* 0x008fe20007ffe004 */
[----:B------:R-:W-:-:S04]  /*103e0*/  IMAD R4, R24, 0x6000, R29 ;  /* 0x0000600018047824 */ /* 0x000fc800078e021d */
[----:B------:R-:W-:Y:S01]  /*103f0*/  IMAD.IADD R7, R0, 0x1, R7 ;  /* 0x0000000100077824 */ /* 0x000fe200078e0207 */
[----:B------:R-:W-:Y:S06]  /*10400*/  BRA.DIV UR4, `(.L_x_10261) ;  /* 0x0000004604b47947 */ /* 0x000fec000b800000 */
[----:B------:R-:W0:Y:S01]  /*10410*/  S2R R2, SR_TID.X ;  /* 0x0000000000027919 */ /* 0x000e220000002100 */
[----:B------:R-:W-:Y:S01]  /*10420*/  IMAD R4, R4, 0x2, R22 ;  /* 0x0000000204047824 */ /* 0x000fe200078e0216 */
[C---:B------:R-:W-:Y:S01]  /*10430*/  LOP3.LUT P2, RZ, R7.reuse, 0x2, RZ, 0xc0, !PT ;  /* 0x0000000207ff7812 */ /* 0x040fe2000784c0ff */
[----:B------:R-:W1:Y:S01]  /*10440*/  SHFL.IDX PT, R14, R5, RZ, 0x181f ;  /* 0x00181fff050e7589 */ /* 0x000e6200000e0000 */
[----:B------:R-:W-:-:S03]  /*10450*/  LOP3.LUT P1, RZ, R7, 0x4, RZ, 0xc0, !PT ;  /* 0x0000000407ff7812 */ /* 0x000fc6000782c0ff */
        /* <DEDUP_REMOVED lines=65> */
.L_x_10376:
        /* <DEDUP_REMOVED lines=15> */
.L_x_10262:
        /* <DEDUP_REMOVED lines=10> */
.L_x_10263:
[----:B0-----:R-:W2:Y:S01]  /*10a00*/  LDL.LU R2, [R1+0xc] ;  /* 0x00000c0001027983 */ /* 0x001ea20000300800 */
[----:B------:R0:W-:Y:S01]  /*10a10*/  SYNCS.ARRIVE.TRANS64.A1T0 RZ, [R25+URZ+0x32450], RZ ;  /* 0x032450ff19ff79a7 */ /* 0x0001e2000810003f */
[----:B------:R-:W-:Y:S01]  /*10a20*/  BSSY B0, `(.L_x_10264) ;  /* 0x00000d9000007945 */ /* 0x000fe20003800000 */
[----:B--2---:R-:W-:-:S05]  /*10a30*/  VIADD R21, R2, 0xfffffffe ;  /* 0xfffffffe02157836 */ /* 0x004fca0000000000 */
[----:B------:R-:W-:-:S13]  /*10a40*/  ISETP.GE.AND P0, PT, R21, R30, PT ;  /* 0x0000001e1500720c */ /* 0x000fda0003f06270 */
[----:B0-----:R-:W-:Y:S05]  /*10a50*/  @!P0 BRA `(.L_x_10265) ;  /* 0x0000000c00548947 */ /* 0x001fea0003800000 */
.L_x_10278:
[----:B0-----:R-:W0:Y:S01]  /*10a60*/  S2R R2, SR_TID.X ;  /* 0x0000000000027919 */ /* 0x001e220000002100 */
[----:B-1----:R-:W1:Y:S01]  /*10a70*/  LDC R3, c[0x0][0x430] ;  /* 0x00010c00ff037b82 */ /* 0x002e620000000800 */
[----:B------:R-:W-:Y:S01]  /*10a80*/  IMAD R8, R21, 0x60, R32 ;  /* 0x0000006015087824 */ /* 0x000fe200078e0220 */
[----:B------:R-:W-:Y:S01]  /*10a90*/  LOP3.LUT P1, RZ, R23, 0x400, RZ, 0xc0, !PT ;  /* 0x0000040017ff7812 */ /* 0x000fe2000782c0ff */
[----:B------:R-:W-:Y:S01]  /*10aa0*/  VIADD R24, R24, 0x1 ;  /* 0x0000000118187836 */ /* 0x000fe20000000000 */
[----:B-1----:R-:W-:Y:S02]  /*10ab0*/  ISETP.NE.AND P0, PT, R3, 0x1, PT ;  /* 0x000000010300780c */ /* 0x002fe40003f05270 */
[----:B0-----:R-:W-:-:S04]  /*10ac0*/  LOP3.LUT R2, R2, 0x7f, RZ, 0xc0, !PT ;  /* 0x0000007f02027812 */ /* 0x001fc800078ec0ff */
[----:B------:R-:W-:Y:S02]  /*10ad0*/  SHF.R.U32.HI R4, RZ, 0x3, R2 ;  /* 0x00000003ff047819 */ /* 0x000fe40000011602 */
[----:B------:R-:W0:Y:S05]  /*10ae0*/  S2R R2, SR_TID.X ;  /* 0x0000000000027919 */ /* 0x000e2a0000002100 */
[----:B------:R-:W1:Y:S08]  /*10af0*/  @P0 LDC R3, c[0x0][0x434] ;  /* 0x00010d00ff030b82 */ /* 0x000e700000000800 */
[----:B--2---:R-:W2:Y:S01]  /*10b00*/  @P0 LDC R7, c[0x0][0x438] ;  /* 0x00010e00ff070b82 */ /* 0x004ea20000000800 */
        /* <DEDUP_REMOVED lines=15> */
[----:B-1----:R-:W-:Y:S01]  /*10c00*/  @!P2 LEA R6, P0, R2, R6, 0x2 ;  /* 0x000000060206a211 */ /* 0x002fe200078010ff */
[----:B------:R-:W-:-:S03]  /*10c10*/  IMAD.MOV.U32 R4, RZ, RZ, RZ ;  /* 0x000000ffff047224 */ /* 0x000fc600078e00ff */
[----:B------:R-:W-:Y:S01]  /*10c20*/  @!P2 LEA.HI.X R7, R2, R7, R3, 0x2, P0 ;  /* 0x000000070207a211 */ /* 0x000fe200000f1403 */
[----:B------:R-:W-:Y:S01]  /*10c30*/  IMAD.MOV R5, RZ, RZ, -R9 ;  /* 0x000000ffff057224 */ /* 0x000fe200078e0a09 */
[C---:B------:R-:W-:Y:S01]  /*10c40*/  ISETP.NE.AND P0, PT, R24.reuse, 0x2, PT ;  /* 0x000000021800780c */ /* 0x040fe20003f05270 */
[----:B------:R-:W-:Y:S05]  /*10c50*/  YIELD ;  /* 0x0000000000007946 */ /* 0x000fea0003800000 */
[----:B------:R-:W-:Y:S01]  /*10c60*/  ULDC UR4, c[0x0][0x430] ;  /* 0x00010c0000047ab9 */ /* 0x000fe20000000800 */
[----:B------:R-:W-:Y:S01]  /*10c70*/  IMAD.MOV.U32 R3, RZ, RZ, R21 ;  /* 0x000000ffff037224 */ /* 0x000fe200078e0015 */
[----:B------:R-:W-:Y:S01]  /*10c80*/  SEL R2, RZ, 0x1, P0 ;  /* 0x00000001ff027807 */ /* 0x000fe20000000000 */
[----:B------:R-:W-:Y:S01]  /*10c90*/  IMAD R5, R5, UR4, R8 ;  /* 0x0000000405057c24 */ /* 0x000fe2000f8e0208 */
[----:B------:R0:W5:Y:S01]  /*10ca0*/  @!P2 LDG.E R4, desc[UR36][R6.64] ;  /* 0x000000240604a981 */ /* 0x000162000c1e1900 */
[----:B------:R-:W-:Y:S01]  /*10cb0*/  SEL R24, R24, RZ, P0 ;  /* 0x000000ff18187207 */ /* 0x000fe20000000000 */
[----:B------:R-:W-:Y:S01]  /*10cc0*/  VIADD R21, R21, 0xffffffff ;  /* 0xffffffff15157836 */ /* 0x000fe20000000000 */
[----:B------:R-:W-:-:S02]  /*10cd0*/  LOP3.LUT R27, R27, R2, RZ, 0x3c, !PT ;  /* 0x000000021b1b7212 */ /* 0x000fc400078e3cff */
[----:B------:R-:W-:Y:S01]  /*10ce0*/  ISETP.GT.AND P2, PT, R3, R30, PT ;  /* 0x0000001e0300720c */ /* 0x000fe20003f44270 */
[----:B------:R-:W-:-:S12]  /*10cf0*/  @!P1 BRA `(.L_x_10266) ;  /* 0x0000000000049947 */ /* 0x000fd80003800000 */
[----:B------:R-:W-:Y:S01]  /*10d00*/  BPT.TRAP 0x1 ;  /* 0x000000040000795c */ /* 0x000fe20000300000 */
.L_x_10266:
[----:B------:R-:W-:Y:S01]  /*10d10*/  IMAD R10, R24, 0x8, R22 ;  /* 0x00000008180a7824 */ /* 0x000fe200078e0216 */
[----:B------:R-:W-:Y:S01]  /*10d20*/  SHF.L.U32 R20, R27, 0x1f, RZ ;  /* 0x0000001f1b147819 */ /* 0x000fe200000006ff */
[----:B------:R-:W-:Y:S01]  /*10d30*/  BSSY B1, `(.L_x_10267) ;  /* 0x0000004000017945 */ /* 0x000fe20003800000 */
[----:B------:R-:W-:Y:S02]  /*10d40*/  SHF.R.S32.HI R9, RZ, 0x1f, R5 ;  /* 0x0000001fff097819 */ /* 0x000fe40000011405 */
[----:B------:R-:W1:Y:S02]  /*10d50*/  SYNCS.PHASECHK.TRANS64.TRYWAIT P0, [R10+URZ+0x32440], R20 ;  /* 0x032440140a0075a7 */ /* 0x000e64000800017f */
[----:B-1----:R-:W-:Y:S05]  /*10d60*/  @!P0 BRA `(.L_x_10268) ;  /* 0x00000044009c8947 */ /* 0x002fea0003800000 */
.L_x_10377:
[----:B------:R-:W-:Y:S05]  /*10d70*/  BSYNC B1 ;  /* 0x0000000000017941 */ /* 0x000fea0003800000 */
.L_x_10267:
[----:B------:R-:W-:Y:S01]  /*10d80*/  ULDC.64 UR4, c[0x0][0x300] ;  /* 0x0000c00000047ab9 */ /* 0x000fe20000000a00 */
[----:B-----5:R-:W-:Y:S01]  /*10d90*/  SHF.R.S32.HI R17, RZ, 0x1f, R4 ;  /* 0x0000001fff117819 */ /* 0x020fe20000011404 */
[----:B------:R-:W-:Y:S01]  /*10da0*/  IMAD R2, R9, UR4, RZ ;  /* 0x0000000409027c24 */ /* 0x000fe2000f8e02ff */
[----:B------:R-:W-:Y:S01]  /*10db0*/  ULDC.64 UR6, c[0x0][0x2e8] ;  /* 0x0000ba0000067ab9 */ /* 0x000fe20000000a00 */
[----:B------:R-:W-:Y:S02]  /*10dc0*/  LOP3.LUT P1, RZ, R23, 0x2, RZ, 0xc0, !PT ;  /* 0x0000000217ff7812 */ /* 0x000fe4000782c0ff */
[C---:B0-----:R-:W-:Y:S02]  /*10dd0*/  IMAD R7, R5.reuse, UR5, R2 ;  /* 0x0000000505077c24 */ /* 0x041fe4000f8e0202 */
        /* <DEDUP_REMOVED lines=18> */
[----:B------:R-:W-:Y:S01]  /*10f00*/  SHFL.IDX PT, R14, R6, 0x5, 0x181f ;  /* 0x00b81f00060e7f89 */ /* 0x000fe200000e0000 */
[----:B0-----:R-:W-:-:S05]  /*10f10*/  IADD3 R2, P0, R2, R0, RZ ;  /* 0x0000000002027210 */ /* 0x001fca0007f1e0ff */
[----:B--2---:R-:W-:-:S05]  /*10f20*/  IMAD.X R3, RZ, RZ, R3, P0 ;  /* 0x000000ffff037224 */ /* 0x004fca00000e0603 */
[----:B------:R0:W-:Y:S04]  /*10f30*/  LDGSTS.E.BYPASS.LTC128B.128 [R7+0x1c400], desc[UR36][R2.64], !P1 ;  /* 0x1c40000002077fae */ /* 0x0001e8000c901d64 */
[----:B0-----:R-:W0:Y:S04]  /*10f40*/  SHFL.IDX PT, R2, R6, 0x1, 0x181f ;  /* 0x00381f0006027f89 */ /* 0x001e2800000e0000 */
[----:B------:R-:W2:Y:S01]  /*10f50*/  SHFL.IDX PT, R3, R8, 0x1, 0x181f ;  /* 0x00381f0008037f89 */ /* 0x000ea200000e0000 */
        /* <DEDUP_REMOVED lines=14> */
[----:B------:R-:W2:Y:S04]  /*11040*/  SHFL.IDX PT, R3, R8, 0x4, 0x181f ;  /* 0x00981f0008037f89 */ /* 0x000ea800000e0000 */
[----:B------:R-:W3:Y:S01]  /*11050*/  SHFL.IDX PT, R8, R8, 0x5, 0x181f ;  /* 0x00b81f0008087f89 */ /* 0x000ee200000e0000 */
[----:B0-----:R-:W-:-:S05]  /*11060*/  IADD3 R2, P0, R2, R0, RZ ;  /* 0x0000000002027210 */ /* 0x001fca0007f1e0ff */
[----:B--2---:R-:W-:-:S05]  /*11070*/  IMAD.X R3, RZ, RZ, R3, P0 ;  /* 0x000000ffff037224 */ /* 0x004fca00000e0603 */
[----:B---3--:R0:W-:Y:S03]  /*11080*/  LDGSTS.E.BYPASS.LTC128B.128 [R7+0x1e400], desc[UR36][R2.64], !P1 ;  /* 0x1e40000002077fae */ /* 0x0081e6000c901d64 */
.L_x_10391:
[----:B0-----:R-:W-:-:S05]  /*11090*/  IADD3 R2, P0, R14, R0, RZ ;  /* 0x000000000e027210 */ /* 0x001fca0007f1e0ff */
[----:B------:R-:W-:Y:S01]  /*110a0*/  IMAD.X R3, RZ, RZ, R8, P0 ;  /* 0x000000ffff037224 */ /* 0x000fe200000e0608 */
[----:B------:R-:W-:-:S04]  /*110b0*/  PLOP3.LUT P0, PT, PT, PT, PT, 0x80, 0x0 ;  /* 0x000000000000781c */ /* 0x000fc80003f0f070 */
[----:B------:R-:W-:Y:S01]  /*110c0*/  @!PT LDS RZ, [RZ] ;  /* 0x00000000fffff984 */ /* 0x000fe20000000800 */
[----:B------:R-:W-:Y:S01]  /*110d0*/  @!PT LDS RZ, [RZ] ;  /* 0x00000000fffff984 */ /* 0x000fe20000000800 */
[----:B------:R-:W-:Y:S01]  /*110e0*/  @!PT LDS RZ, [RZ] ;  /* 0x00000000fffff984 */ /* 0x000fe20000000800 */
[----:B------:R0:W-:Y:S01]  /*110f0*/  LDGSTS.E.BYPASS.LTC128B.128 [R7+0x1ec00], desc[UR36][R2.64], !P1 ;  /* 0x1ec0000002077fae */ /* 0x0001e2000c901d64 */
[----:B------:R-:W-:-:S08]  /*11100*/  NOP ;  /* 0x0000000000007918 */ /* 0x000fd00000000000 */
.L_x_10270:
        /* <DEDUP_REMOVED lines=10> */
.L_x_10271:
[----:B------:R2:W-:Y:S01]  /*111b0*/  SYNCS.ARRIVE.TRANS64.A1T0 RZ, [R10+URZ+0x32430], RZ ;  /* 0x032430ff0aff79a7 */ /* 0x0005e2000810003f */
[----:B------:R-:W-:Y:S05]  /*111c0*/  @!P3 BRA `(.L_x_10272) ;  /* 0x000000000004b947 */ /* 0x000fea0003800000 */
[----:B------:R-:W-:Y:S01]  /*111d0*/  BPT.TRAP 0x1 ;  /* 0x000000040000795c */ /* 0x000fe20000300000 */
.L_x_10272:
[----:B------:R-:W3:Y:S01]  /*111e0*/  SYNCS.PHASECHK.TRANS64.TRYWAIT P0, [R10+URZ+0x32460], R20 ;  /* 0x032460140a0075a7 */ /* 0x000ee2000800017f */
[----:B------:R-:W-:Y:S04]  /*111f0*/  BSSY B1, `(.L_x_10273) ;  /* 0x0000002000017945 */ /* 0x000fe80003800000 */
[----:B---3--:R-:W-:Y:S05]  /*11200*/  @!P0 BRA `(.L_x_10274) ;  /* 0x0000004800288947 */ /* 0x008fea0003800000 */
.L_x_10392:
[----:B------:R-:W-:Y:S05]  /*11210*/  BSYNC B1 ;  /* 0x0000000000017941 */ /* 0x000fea0003800000 */
.L_x_10273:
[----:B------:R-:W-:Y:S01]  /*11220*/  ULDC.64 UR4, c[0x0][0x328] ;  /* 0x0000ca0000047ab9 */ /* 0x000fe20000000a00 */
[----:B------:R-:W-:Y:S01]  /*11230*/  ULDC.64 UR6, c[0x0][0x318] ;  /* 0x0000c60000067ab9 */ /* 0x000fe20000000a00 */
[----:B0-----:R-:W-:Y:S01]  /*11240*/  IMAD R2, R9, UR4, RZ ;  /* 0x0000000409027c24 */ /* 0x001fe2000f8e02ff */
[C---:B------:R-:W-:Y:S01]  /*11250*/  LOP3.LUT P5, RZ, R23.reuse, 0x1, RZ, 0xc0, !PT ;  /* 0x0000000117ff7812 */ /* 0x040fe200078ac0ff */
[----:B-1-3--:R-:W-:Y:S01]  /*11260*/  IMAD R20, R24, 0x6000, R29 ;  /* 0x0000600018147824 */ /* 0x00afe200078e021d */
        /* <DEDUP_REMOVED lines=36> */
[----:B-1----:R-:W-:Y:S04]  /*114b0*/  SHFL.IDX PT, R3, R25, 0x4, 0x181f ;  /* 0x00981f0019037f89 */ /* 0x002fe800000e0000 */
        /* <DEDUP_REMOVED lines=24> */
.L_x_10406:
        /* <DEDUP_REMOVED lines=11> */
.L_x_10276:
        /* <DEDUP_REMOVED lines=10> */
.L_x_10277:
[----:B------:R1:W-:Y:S01]  /*11790*/  SYNCS.ARRIVE.TRANS64.A1T0 RZ, [R10+URZ+0x32450], RZ ;  /* 0x032450ff0aff79a7 */ /* 0x0003e2000810003f */
[----:B------:R-:W-:Y:S05]  /*117a0*/  @P2 BRA `(.L_x_10278) ;  /* 0xfffffff000ac2947 */ /* 0x000fea000383ffff */
.L_x_10265:
[----:B------:R-:W-:Y:S05]  /*117b0*/  BSYNC B0 ;  /* 0x0000000000007941 */ /* 0x000fea0003800000 */
.L_x_10264:
[----:B0-----:R-:W0:Y:S01]  /*117c0*/  S2R R2, SR_TID.X ;  /* 0x0000000000027919 */ /* 0x001e220000002100 */
[----:B------:R-:W-:Y:S01]  /*117d0*/  VIADD R24, R24, 0x1 ;  /* 0x0000000118187836 */ /* 0x000fe20000000000 */
[----:B------:R-:W-:Y:S04]  /*117e0*/  BSSY B0, `(.L_x_10279) ;  /* 0x0000012000007945 */ /* 0x000fe80003800000 */
[----:B------:R-:W-:-:S04]  /*117f0*/  ISETP.NE.AND P0, PT, R24, 0x2, PT ;  /* 0x000000021800780c */ /* 0x000fc80003f05270 */
[----:B------:R-:W-:Y:S02]  /*11800*/  SEL R0, RZ, 0x1, P0 ;  /* 0x00000001ff007807 */ /* 0x000fe40000000000 */
[----:B0-----:R-:W-:-:S04]  /*11810*/  LOP3.LUT R2, R2, 0x7f, RZ, 0xc0, !PT ;  /* 0x0000007f02027812 */ /* 0x001fc800078ec0ff */
[----:B------:R-:W-:-:S13]  /*11820*/  ISETP.NE.AND P1, PT, R2, RZ, PT ;  /* 0x000000ff0200720c */ /* 0x000fda0003f25270 */
[----:B------:R-:W-:Y:S05]  /*11830*/  @P1 BRA `(.L_x_10280) ;  /* 0x0000000000301947 */ /* 0x000fea0003800000 */
[----:B------:R-:W0:Y:S01]  /*11840*/  S2R R5, SR_LANEID ;  /* 0x0000000000057919 */ /* 0x000e220000000000 */
[----:B------:R-:W-:Y:S01]  /*11850*/  VOTEU.ANY UR4, UPT, PT ;  /* 0x0000000000047886 */ /* 0x000fe200038e0100 */
[----:B------:R-:W3:Y:S01]  /*11860*/  LDC.64 R2, c[0x0][0xd60] ;  /* 0x00035800ff027b82 */ /* 0x000ee20000000a00 */
[----:B------:R-:W0:Y:S02]  /*11870*/  FLO.U32 R4, UR4 ;  /* 0x0000000400047d00 */ /* 0x000e2400080e0000 */
[----:B0-----:R-:W-:-:S06]  /*11880*/  ISETP.EQ.U32.AND P1, PT, R4, R5, PT ;  /* 0x000000050400720c */ /* 0x001fcc0003f22070 */
[----:B------:R-:W3:Y:S07]  /*11890*/  POPC R5, UR4 ;  /* 0x0000000400057d09 */ /* 0x000eee0008000000 */
[----:B---3--:R-:W3:Y:S01]  /*118a0*/  @P1 ATOMG.E.ADD.STRONG.GPU PT, R3, desc[UR36][R2.64], R5 ;  /* 0x00000005020319a8 */ /* 0x008ee200081ee1e4 */
[----:B------:R-:W0:Y:S02]  /*118b0*/  S2R R6, SR_LTMASK ;  /* 0x0000000000067919 */ /* 0x000e240000003900 */
[----:B0-----:R-:W-:-:S04]  /*118c0*/  LOP3.LUT R6, R6, UR4, RZ, 0xc0, !PT ;  /* 0x0000000406067c12 */ /* 0x001fc8000f8ec0ff */
[----:B------:R-:W0:Y:S01]  /*118d0*/  POPC R7, R6 ;  /* 0x0000000600077309 */ /* 0x000e220000000000 */
[----:B---3--:R-:W0:Y:S02]  /*118e0*/  SHFL.IDX PT, R4, R3, R4, 0x1f ;  /* 0x00001f0403047589 */ /* 0x008e2400000e0000 */
[----:B0-----:R-:W-:-:S07]  /*118f0*/  IADD3 R16, R4, UR39, R7 ;  /* 0x0000002704107c10 */ /* 0x001fce000fffe007 */
.L_x_10280:
[----:B------:R-:W-:Y:S05]  /*11900*/  BSYNC B0 ;  /* 0x0000000000007941 */ /* 0x000fea0003800000 */
.L_x_10279:
[----:B------:R-:W-:Y:S02]  /*11910*/  SEL R24, R24, RZ, P0 ;  /* 0x000000ff18187207 */ /* 0x000fe40000000000 */
[----:B------:R-:W-:-:S07]  /*11920*/  LOP3.LUT R27, R27, R0, RZ, 0x3c, !PT ;  /* 0x000000001b1b7212 */ /* 0x000fce00078e3cff */
.L_x_10233:
[----:B------:R-:W-:Y:S05]  /*11930*/  BSYNC B7 ;  /* 0x0000000000077941 */ /* 0x000fea0003800000 */
.L_x_10231:
        /* <DEDUP_REMOVED lines=8> */
[----:B------:R0:W3:Y:S01]  /*119c0*/  LDS.128 R16, [R22+0x324d0] ;  /* 0x0324d00016107984 */ /* 0x0000e20000000c00 */
[----:B------:R-:W-:Y:S06]  /*119d0*/  BAR.ARV 0x4, 0x180 ;  /* 0x0106000000007b1d */ /* 0x000fec0000002000 */
[----:B------:R-:W-:Y:S05]  /*119e0*/  BRA `(.L_x_10282) ;  /* 0x0000000800d07947 */ /* 0x000fea0003800000 */
.L_x_10281:
        /* <DEDUP_REMOVED lines=9> */
[----:B------:R-:W3:Y:S01]  /*11a80*/  @!P1 LDC.64 R4, c[0x0][0xd78] ;  /* 0x00035e00ff049b82 */ /* 0x000ee20000000a00 */
[----:B0-----:R-:W-:-:S05]  /*11a90*/  @!P1 IMAD.WIDE R2, R7, 0x4, R2 ;  /* 0x0000000407029825 */ /* 0x001fca00078e0202 */
[----:B------:R3:W4:Y:S02]  /*11aa0*/  @!P1 LDG.E R6, desc[UR36][R2.64] ;  /* 0x0000002402069981 */ /* 0x000724000c1e1900 */
        /* <DEDUP_REMOVED lines=10> */
[----:B----4-:R-:W-:-:S02]  /*11b50*/  @!P1 IMAD.MOV.U32 R7, RZ, RZ, R6 ;  /* 0x000000ffff079224 */ /* 0x010fc400078e0006 */
[----:B------:R-:W-:Y:S01]  /*11b60*/  IMAD.MOV.U32 R6, RZ, RZ, RZ ;  /* 0x000000ffff067224 */ /* 0x000fe200078e00ff */
[----:B---3--:R-:W-:Y:S02]  /*11b70*/  @!P1 MOV R4, R5 ;  /* 0x0000000500049202 */ /* 0x008fe40000000f00 */
        /* <DEDUP_REMOVED lines=17> */
[----:B------:R0:W3:Y:S02]  /*11c90*/  SHFL.IDX PT, R14, R2, 0x1f, 0x1f ;  /* 0x03e01f00020e7f89 */ /* 0x0000e400000e0000 */
.L_x_10416:
[----:B------:R-:W-:Y:S02]  /*11ca0*/  ULDC UR4, c[0x0][0xd38] ;  /* 0x00034e0000047ab9 */ /* 0x000fe40000000800 */
[----:B------:R-:W-:-:S04]  /*11cb0*/  IMAD.U32 R5, RZ, RZ, UR4 ;  /* 0x00000004ff057e24 */ /* 0x000fc8000f8e00ff */
[----:B---3--:R-:W-:-:S04]  /*11cc0*/  IMAD R14, R14, R5, RZ ;  /* 0x000000050e0e7224 */ /* 0x008fc800078e02ff */
[----:B------:R-:W-:-:S05]  /*11cd0*/  IMAD.IADD R9, R8, 0x1, R14 ;  /* 0x0000000108097824 */ /* 0x000fca00078e020e */
[----:B------:R-:W-:-:S13]  /*11ce0*/  ISETP.GT.AND P6, PT, R9, R0, PT ;  /* 0x000000000900720c */ /* 0x000fda0003fc4270 */
[----:B------:R-:W-:Y:S05]  /*11cf0*/  @P6 BRA `(.L_x_10284) ;  /* 0x0000000000a46947 */ /* 0x000fea0003800000 */
.L_x_10287:
        /* <DEDUP_REMOVED lines=10> */
[----:B------:R-:W3:Y:S01]  /*11da0*/  @!P6 LDC.64 R4, c[0x0][0xd78] ;  /* 0x00035e00ff04eb82 */ /* 0x000ee20000000a00 */
[----:B0-----:R-:W-:-:S05]  /*11db0*/  @!P6 IMAD.WIDE R2, R11, 0x4, R2 ;  /* 0x000000040b02e825 */ /* 0x001fca00078e0202 */
[----:B------:R3:W4:Y:S02]  /*11dc0*/  @!P6 LDG.E R7, desc[UR36][R2.64] ;  /* 0x000000240207e981 */ /* 0x000724000c1e1900 */
[----:B---3--:R-:W-:-:S04]  /*11dd0*/  @!P6 IMAD.WIDE R2, R11, 0x4, R4 ;  /* 0x000000040b02e825 */ /* 0x008fc800078e0204 */
[----:B------:R-:W-:-:S06]  /*11de0*/  IMAD.MOV.U32 R4, RZ, RZ, RZ ;  /* 0x000000ffff047224 */ /* 0x000fcc00078e00ff */
[----:B------:R-:W4:Y:S01]  /*11df0*/  @!P6 LDG.E R4, desc[UR36][R2.64] ;  /* 0x000000240204e981 */ /* 0x000f22000c1e1900 */
[----:B------:R-:W-:Y:S01]  /*11e00*/  UMOV UR4, 0xffffffff ;  /* 0xffffffff00047882 */ /* 0x000fe20000000000 */
[----:B----4-:R-:W-:Y:S02]  /*11e10*/  IMAD R13, R4, R7, RZ ;  /* 0x00000007040d7224 */ /* 0x010fe400078e02ff */
        /* <DEDUP_REMOVED lines=17> */
.L_x_10424:
[----:B------:R-:W-:Y:S02]  /*11f30*/  ULDC UR4, c[0x0][0xd38] ;  /* 0x00034e0000047ab9 */ /* 0x000fe40000000800 */
[----:B------:R-:W-:-:S04]  /*11f40*/  IMAD.U32 R5, RZ, RZ, UR4 ;  /* 0x00000004ff057e24 */ /* 0x000fc8000f8e00ff */
[----:B---3--:R-:W-:-:S04]  /*11f50*/  IMAD R14, R14, R5, RZ ;  /* 0x000000050e0e7224 */ /* 0x008fc800078e02ff */
[----:B------:R-:W-:-:S05]  /*11f60*/  IMAD.IADD R9, R14, 0x1, R9 ;  /* 0x000000010e097824 */ /* 0x000fca00078e0209 */
[----:B------:R-:W-:-:S13]  /*11f70*/  ISETP.GT.AND P6, PT, R9, R0, PT ;  /* 0x000000000900720c */ /* 0x000fda0003fc4270 */
[----:B------:R-:W-:Y:S05]  /*11f80*/  @!P6 BRA `(.L_x_10287) ;  /* 0xfffffffc005ce947 */ /* 0x000fea000383ffff */
.L_x_10284:
        /* <DEDUP_REMOVED lines=9> */
.L_x_10429:
[----:B------:R-:W-:-:S13]  /*12020*/  ISETP.NE.AND P0, PT, R3, RZ, PT ;  /* 0x000000ff0300720c */ /* 0x000fda0003f05270 */
[----:B------:R-:W-:Y:S05]  /*12030*/  @!P0 BRA `(.L_x_10289) ;  /* 0x0000000000108947 */ /* 0x000fea0003800000 */
[----:B------:R-:W-:Y:S01]  /*12040*/  UMOV UR4, 0xffffffff ;  /* 0xffffffff00047882 */ /* 0x000fe20000000000 */
[----:B------:R-:W-:Y:S02]  /*12050*/  VIADD R12, R8, 0xffffffff ;  /* 0xffffffff080c7836 */ /* 0x000fe40000000000 */
[----:B------:R-:W-:Y:S05]  /*12060*/  BRA.DIV UR4, `(.L_x_10290) ;  /* 0x0000004a04c07947 */ /* 0x000fea000b800000 */
[----:B------:R0:W0:Y:S02]  /*12070*/  SHFL.IDX PT, R6, R2, R12, 0x1f ;  /* 0x00001f0c02067589 */ /* 0x00002400000e0000 */
.L_x_10289:
[----:B-12-4-:R-:W-:Y:S01]  /*12080*/  IABS R10, R7 ;  /* 0x00000007000a7213 */ /* 0x016fe20000000000 */
[----:B0-----:R-:W-:Y:S01]  /*12090*/  IMAD R16, R6, R5, R9 ;  /* 0x0000000506107224 */ /* 0x001fe200078e0209 */
[----:B------:R-:W-:Y:S01]  /*120a0*/  IABS R5, R4 ;  /* 0x0000000400057213 */ /* 0x000fe20000000000 */
[----:B------:R-:W-:Y:S01]  /*120b0*/  IMAD.IADD R19, R8, 0x1, R19 ;  /* 0x0000000108137824 */ /* 0x000fe200078e0213 */
[----:B------:R-:W0:Y:S01]  /*120c0*/  I2F.RP R11, R10 ;  /* 0x0000000a000b7306 */ /* 0x000e220000209400 */
[----:B------:R-:W-:-:S07]  /*120d0*/  IMAD.IADD R0, R0, 0x1, -R16 ;  /* 0x0000000100007824 */ /* 0x000fce00078e0a10 */
[----:B------:R-:W1:Y:S08]  /*120e0*/  I2F.RP R12, R5 ;  /* 0x00000005000c7306 */ /* 0x000e700000209400 */
[----:B0-----:R-:W0:Y:S08]  /*120f0*/  MUFU.RCP R11, R11 ;  /* 0x0000000b000b7308 */ /* 0x001e300000001000 */
[----:B-1----:R-:W-:Y:S01]  /*12100*/  MUFU.RCP R12, R12 ;  /* 0x0000000c000c7308 */ /* 0x002fe20000001000 */
[----:B0-----:R-:W-:-:S07]  /*12110*/  VIADD R2, R11, 0xffffffe ;  /* 0x0ffffffe0b027836 */ /* 0x001fce0000000000 */
        /* <DEDUP_REMOVED lines=48> */
.L_x_10285:
[----:B------:R-:W-:Y:S01]  /*12420*/  UMOV UR4, URZ ;  /* 0x0000003f00047c82 */ /* 0x000fe20008000000 */
[----:B------:R-:W-:Y:S01]  /*12430*/  UMOV UR5, URZ ;  /* 0x0000003f00057c82 */ /* 0x000fe20008000000 */
[----:B------:R-:W-:Y:S01]  /*12440*/  ULDC UR6, c[0x0][0xd3c] ;  /* 0x00034f0000067ab9 */ /* 0x000fe20000000800 */
[----:B------:R-:W-:Y:S02]  /*12450*/  IMAD.MOV.U32 R16, RZ, RZ, R0 ;  /* 0x000000ffff107224 */ /* 0x000fe400078e0000 */
[----:B------:R-:W-:Y:S02]  /*12460*/  IMAD.U32 R17, RZ, RZ, UR4 ;  /* 0x00000004ff117e24 */ /* 0x000fe4000f8e00ff */
[----:B------:R-:W-:Y:S02]  /*12470*/  IMAD.U32 R18, RZ, RZ, UR5 ;  /* 0x00000005ff127e24 */ /* 0x000fe4000f8e00ff */
[----:B------:R-:W-:-:S07]  /*12480*/  IMAD.U32 R19, RZ, RZ, UR6 ;  /* 0x00000006ff137e24 */ /* 0x000fce000f8e00ff */
.L_x_10291:
        /* <DEDUP_REMOVED lines=10> */
.L_x_10282:
[----:B------:R-:W-:Y:S02]  /*12530*/  ULDC UR4, c[0x0][0xd3c] ;  /* 0x00034f0000047ab9 */ /* 0x000fe40000000800 */
[----:B---3--:R-:W-:-:S13]  /*12540*/  ISETP.GE.AND P0, PT, R19, UR4, PT ;  /* 0x0000000413007c0c */ /* 0x008fda000bf06270 */
[----:B------:R-:W-:Y:S05]  /*12550*/  @!P0 BRA `(.L_x_10292) ;  /* 0xffffffac00108947 */ /* 0x000fea000383ffff */
[----:B------:R-:W-:Y:S05]  /*12560*/  BSYNC B8 ;  /* 0x0000000000087941 */ /* 0x000fea0003800000 */
.L_x_10225:
[----:B------:R-:W3:Y:S01]  /*12570*/  LDL.LU R0, [R1+0x18] ;  /* 0x0000180001007983 */ /* 0x000ee20000300800 */
[----:B------:R-:W-:Y:S01]  /*12580*/  BSSY B0, `(.L_x_10293) ;  /* 0x000000b000007945 */ /* 0x000fe20003800000 */
[----:B------:R-:W5:Y:S01]  /*12590*/  S2R R5, SR_CgaCtaId ;  /* 0x0000000000057919 */ /* 0x000f620000008800 */
[----:B---3--:R-:W-:-:S05]  /*125a0*/  VIADD R0, R0, 0x1 ;  /* 0x0000000100007836 */ /* 0x008fca0000000000 */
        /* <DEDUP_REMOVED lines=8> */
.L_x_10432:
[----:B------:R-:W-:Y:S05]  /*12630*/  BSYNC B0 ;  /* 0x0000000000007941 */ /* 0x000fea0003800000 */
.L_x_10293:
[----:B------:R-:W-:-:S03]  /*12640*/  UMOV UR4, 0xffffffff ;  /* 0xffffffff00047882 */ /* 0x000fc60000000000 */
[----:B------:R-:W-:Y:S05]  /*12650*/  BRA.DIV UR4, `(.L_x_10295) ;  /* 0x0000004604807947 */ /* 0x000fea000b800000 */
[----:B-1----:R-:W1:Y:S02]  /*12660*/  S2R R0, SR_TID.X ;  /* 0x0000000000007919 */ /* 0x002e640000002100 */
[----:B-1----:R-:W-:-:S04]  /*12670*/  SHF.R.U32.HI R0, RZ, 0x5, R0 ;  /* 0x00000005ff007819 */ /* 0x002fc80000011600 */
[----:B------:R-:W-:-:S05]  /*12680*/  LOP3.LUT R0, R0, 0x3, RZ, 0xc0, !PT ;  /* 0x0000000300007812 */ /* 0x000fca00078ec0ff */
[----:B------:R1:W3:Y:S02]  /*12690*/  SHFL.IDX PT, R14, R0, RZ, 0x1f ;  /* 0x00001fff000e7589 */ /* 0x0002e400000e0000 */
.L_x_10435:
[----:B---3--:R-:W-:Y:S01]  /*126a0*/  ISETP.NE.AND P0, PT, R14, RZ, PT ;  /* 0x000000ff0e00720c */ /* 0x008fe20003f05270 */
[----:B------:R-:W-:-:S12]  /*126b0*/  BSSY B0, `(.L_x_10296) ;  /* 0x0000026000007945 */ /* 0x000fd80003800000 */
[----:B------:R-:W-:Y:S05]  /*126c0*/  @P0 BRA `(.L_x_10297) ;  /* 0x0000000000900947 */ /* 0x000fea0003800000 */
[----:B------:R-:W-:-:S03]  /*126d0*/  UMOV UR4, 0xffffffff ;  /* 0xffffffff00047882 */ /* 0x000fc60000000000 */
[----:B------:R-:W-:Y:S05]  /*126e0*/  BRA.DIV UR4, `(.L_x_10298) ;  /* 0x0000004604907947 */ /* 0x000fea000b800000 */
[----:B------:R-:W-:-:S13]  /*126f0*/  ELECT P6, URZ, PT ;  /* 0x00000000003f782f */ /* 0x000fda00038c0000 */
.L_x_10438:
        /* <DEDUP_REMOVED lines=8> */
.L_x_10299:
[C---:B------:R-:W-:Y:S01]  /*12780*/  IMAD R3, R24.reuse, 0x8, R5 ;  /* 0x0000000818037824 */ /* 0x040fe200078e0205 */
[----:B------:R-:W-:Y:S01]  /*12790*/  SHF.L.U32 R2, R27, 0x1f, RZ ;  /* 0x0000001f1b027819 */ /* 0x000fe200000006ff */
[----:B------:R-:W-:-:S03]  /*127a0*/  VIADD R24, R24, 0x1 ;  /* 0x0000000118187836 */ /* 0x000fc60000000000 */
[----:B------:R-:W1:Y:S02]  /*127b0*/  SYNCS.PHASECHK.TRANS64.TRYWAIT P1, [R3+URZ+0x32440], R2 ;  /* 0x03244002030075a7 */ /* 0x000e64000802017f */
[----:B------:R-:W-:-:S04]  /*127c0*/  ISETP.NE.AND P2, PT, R24, 0x2, PT ;  /* 0x000000021800780c */ /* 0x000fc80003f45270 */
[----:B------:R-:W-:Y:S01]  /*127d0*/  SEL R0, RZ, 0x1, P2 ;  /* 0x00000001ff007807 */ /* 0x000fe20001000000 */
[----:B-1----:R-:W-:Y:S08]  /*127e0*/  @!P1 BRA `(.L_x_10300) ;  /* 0x0000004400709947 */ /* 0x002ff00003800000 */
.L_x_10439:
[----:B------:R-:W-:Y:S02]  /*127f0*/  SEL R24, R24, RZ, P2 ;  /* 0x000000ff18187207 */ /* 0x000fe40001000000 */
[----:B------:R-:W-:Y:S01]  /*12800*/  LOP3.LUT R0, R27, R0, RZ, 0x3c, !PT ;  /* 0x000000001b007212 */ /* 0x000fe200078e3cff */
[----:B------:R-:W-:Y:S06]  /*12810*/  @!P0 BRA `(.L_x_10301) ;  /* 0x0000000000048947 */ /* 0x000fec0003800000 */
[----:B------:R-:W-:Y:S01]  /*12820*/  BPT.TRAP 0x1 ;  /* 0x000000040000795c */ /* 0x000fe20000300000 */
.L_x_10301:
[----:B------:R-:W-:Y:S01]  /*12830*/  IMAD R5, R24, 0x8, R5 ;  /* 0x0000000818057824 */ /* 0x000fe200078e0205 */
[----:B------:R-:W-:-:S04]  /*12840*/  SHF.L.U32 R0, R0, 0x1f, RZ ;  /* 0x0000001f00007819 */ /* 0x000fc800000006ff */
[----:B------:R-:W3:Y:S02]  /*12850*/  SYNCS.PHASECHK.TRANS64.TRYWAIT P1, [R5+URZ+0x32440], R0 ;  /* 0x03244000050075a7 */ /* 0x000ee4000802017f */
[----:B---3--:R-:W-:Y:S05]  /*12860*/  @!P1 BRA `(.L_x_10302) ;  /* 0x0000004400649947 */ /* 0x008fea0003800000 */
.L_x_10440:
[----:B------:R-:W-:Y:S05]  /*12870*/  @!P0 BRA `(.L_x_10303) ;  /* 0x0000000000048947 */ /* 0x000fea0003800000 */
[----:B------:R-:W-:Y:S01]  /*12880*/  BPT.TRAP 0x1 ;  /* 0x000000040000795c */ /* 0x000fe20000300000 */
.L_x_10303:
[----:B------:R-:W5:Y:S02]  /*12890*/  SYNCS.PHASECHK.TRANS64.TRYWAIT P1, [R3+URZ+0x32460], R2 ;  /* 0x03246002030075a7 */ /* 0x000f64000802017f */
[----:B-----5:R-:W-:Y:S05]  /*128a0*/  @!P1 BRA `(.L_x_10304) ;  /* 0x0000004400689947 */ /* 0x020fea0003800000 */
.L_x_10441:
[----:B------:R-:W-:Y:S05]  /*128b0*/  @!P0 BRA `(.L_x_10305) ;  /* 0x0000000000048947 */ /* 0x000fea0003800000 */
[----:B------:R-:W-:Y:S01]  /*128c0*/  BPT.TRAP 0x1 ;  /* 0x000000040000795c */ /* 0x000fe20000300000 */
.L_x_10305:
[----:B------:R0:W0:Y:S02]  /*128d0*/  SYNCS.PHASECHK.TRANS64.TRYWAIT P0, [R5+URZ+0x32460], R0 ;  /* 0x03246000050075a7 */ /* 0x000024000800017f */
[----:B0-----:R-:W-:Y:S05]  /*128e0*/  @!P0 NANOSLEEP.SYNCS 0x989680 ;  /* 0x009896800000895d */ /* 0x001fea0003900000 */
[----:B------:R-:W0:Y:S02]  /*128f0*/  @!P0 SYNCS.PHASECHK.TRANS64 P0, [R5+URZ+0x32460], R0 ;  /* 0x03246000050085a7 */ /* 0x000e24000800007f */
[----:B0-----:R-:W-:Y:S05]  /*12900*/  @!P0 BRA `(.L_x_10305) ;  /* 0xfffffffc00f08947 */ /* 0x001fea000383ffff */
.L_x_10297:
[----:B------:R-:W-:Y:S05]  /*12910*/  BSYNC B0 ;  /* 0x0000000000007941 */ /* 0x000fea0003800000 */
.L_x_10296:
[----:B------:R-:W-:Y:S05]  /*12920*/  EXIT ;  /* 0x000000000000794d */ /* 0x000fea0003800000 */
.L_x_10171:
[----:B-1----:R1:W2:Y:S02]  /*12930*/  SYNCS.PHASECHK.TRANS64.TRYWAIT P0, [R3+URZ+0x32400], R0 ;  /* 0x03240000030075a7 */ /* 0x0022a4000800017f */
[----:B--2---:R-:W-:Y:S05]  /*12940*/  @!P0 NANOSLEEP.SYNCS 0x989680 ;  /* 0x009896800000895d */ /* 0x004fea0003900000 */
[----:B------:R-:W2:Y:S02]  /*12950*/  @!P0 SYNCS.PHASECHK.TRANS64 P0, [R3+URZ+0x32400], R0 ;  /* 0x03240000030085a7 */ /* 0x000ea4000800007f */
[----:B--2---:R-:W-:Y:S05]  /*12960*/  @!P0 BRA `(.L_x_10171) ;  /* 0xfffffffc00f08947 */ /* 0x004fea000383ffff */
[----:B------:R-:W-:Y:S05]  /*12970*/  BRA `(.L_x_10306) ;  /* 0xfffffef400107947 */ /* 0x000fea000383ffff */
.L_x_10175:
[----:B---3--:R-:W-:-:S04]  /*12980*/  IMAD.U32 R5, RZ, RZ, UR6 ;  /* 0x00000006ff057e24 */ /* 0x008fc8000f8e00ff */
[----:B------:R3:W4:Y:S03]  /*12990*/  SYNCS.PHASECHK.TRANS64.TRYWAIT P1, [R5+URZ+0x32430], R2 ;  /* 0x03243002050075a7 */ /* 0x000726000802017f */
[----:B----4-:R-:W-:Y:S05]  /*129a0*/  @!P1 NANOSLEEP.SYNCS 0x989680 ;  /* 0x009896800000995d */ /* 0x010fea0003900000 */
[----:B------:R-:W4:Y:S02]  /*129b0*/  @!P1 SYNCS.PHASECHK.TRANS64 P1, [R5+URZ+0x32430], R2 ;  /* 0x03243002050095a7 */ /* 0x000f24000802007f */
[----:B----4-:R-:W-:Y:S05]  /*129c0*/  @!P1 BRA `(.L_x_10175) ;  /* 0xfffffffc00ec9947 */ /* 0x010fea000383ffff */
[----:B------:R-:W-:Y:S05]  /*129d0*/  BRA `(.L_x_10174) ;  /* 0xfffffef400407947 */ /* 0x000fea000383ffff */
.L_x_10176:
[----:B----4-:R4:W0:Y:S02]  /*129e0*/  SYNCS.PHASECHK.TRANS64.TRYWAIT P1, [R3+URZ+0x32410], R0 ;  /* 0x03241000030075a7 */ /* 0x010824000802017f */
[----:B0-----:R-:W-:Y:S05]  /*129f0*/  @!P1 NANOSLEEP.SYNCS 0x989680 ;  /* 0x009896800000995d */ /* 0x001fea0003900000 */
[----:B------:R-:W0:Y:S02]  /*12a00*/  @!P1 SYNCS.PHASECHK.TRANS64 P1, [R3+URZ+0x32410], R0 ;  /* 0x03241000030095a7 */ /* 0x000e24000802007f */
[----:B0-----:R-:W-:Y:S05]  /*12a10*/  @!P1 BRA `(.L_x_10176) ;  /* 0xfffffffc00f09947 */ /* 0x001fea000383ffff */
[----:B------:R-:W-:Y:S05]  /*12a20*/  BRA `(.L_x_10307) ;  /* 0xfffffef400f87947 */ /* 0x000fea000383ffff */
.L_x_10180:
[----:B0--3--:R-:W-:-:S04]  /*12a30*/  IMAD.U32 R5, RZ, RZ, UR6 ;  /* 0x00000006ff057e24 */ /* 0x009fc8000f8e00ff */
[----:B------:R0:W3:Y:S03]  /*12a40*/  SYNCS.PHASECHK.TRANS64.TRYWAIT P1, [R5+URZ+0x32450], R2 ;  /* 0x03245002050075a7 */ /* 0x0000e6000802017f */
[----:B---3--:R-:W-:Y:S05]  /*12a50*/  @!P1 NANOSLEEP.SYNCS 0x989680 ;  /* 0x009896800000995d */ /* 0x008fea0003900000 */
[----:B------:R-:W3:Y:S02]  /*12a60*/  @!P1 SYNCS.PHASECHK.TRANS64 P1, [R5+URZ+0x32450], R2 ;  /* 0x03245002050095a7 */ /* 0x000ee4000802007f */
[----:B---3--:R-:W-:Y:S05]  /*12a70*/  @!P1 BRA `(.L_x_10180) ;  /* 0xfffffffc00ec9947 */ /* 0x008fea000383ffff */
[----:B------:R-:W-:Y:S05]  /*12a80*/  BRA `(.L_x_10179) ;  /* 0xfffffef800007947 */ /* 0x000fea000383ffff */
.L_x_10187:
[----:B-1----:R-:W-:-:S04]  /*12a90*/  IMAD.U32 R153, RZ, RZ, UR5 ;  /* 0x00000005ff997e24 */ /* 0x002fc8000f8e00ff */
[----:B------:R1:W2:Y:S03]  /*12aa0*/  SYNCS.PHASECHK.TRANS64.TRYWAIT P2, [R153+URZ+0x32430], R0 ;  /* 0x03243000990075a7 */ /* 0x0002a6000804017f */
[----:B--2---:R-:W-:Y:S05]  /*12ab0*/  @!P2 NANOSLEEP.SYNCS 0x989680 ;  /* 0x009896800000a95d */ /* 0x004fea0003900000 */
[----:B------:R-:W2:Y:S02]  /*12ac0*/  @!P2 SYNCS.PHASECHK.TRANS64 P2, [R153+URZ+0x32430], R0 ;  /* 0x032430009900a5a7 */ /* 0x000ea4000804007f */
[----:B--2---:R-:W-:Y:S05]  /*12ad0*/  @!P2 BRA `(.L_x_10187) ;  /* 0xfffffffc00eca947 */ /* 0x004fea000383ffff */
[----:B------:R-:W-:Y:S05]  /*12ae0*/  BRA `(.L_x_10186) ;  /* 0xffffff1c00907947 */ /* 0x000fea000383ffff */
.L_x_10191:
[----:B--2---:R-:W-:-:S04]  /*12af0*/  IMAD.U32 R210, RZ, RZ, UR5 ;  /* 0x00000005ffd27e24 */ /* 0x004fc8000f8e00ff */
[----:B------:R2:W3:Y:S03]  /*12b00*/  SYNCS.PHASECHK.TRANS64.TRYWAIT P2, [R210+URZ+0x32450], R0 ;  /* 0x03245000d20075a7 */ /* 0x0004e6000804017f */
[----:B---3--:R-:W-:Y:S05]  /*12b10*/  @!P2 NANOSLEEP.SYNCS 0x989680 ;  /* 0x009896800000a95d */ /* 0x008fea0003900000 */
[----:B------:R-:W3:Y:S02]  /*12b20*/  @!P2 SYNCS.PHASECHK.TRANS64 P2, [R210+URZ+0x32450], R0 ;  /* 0x03245000d200a5a7 */ /* 0x000ee4000804007f */
[----:B---3--:R-:W-:Y:S05]  /*12b30*/  @!P2 BRA `(.L_x_10191) ;  /* 0xfffffffc00eca947 */ /* 0x008fea000383ffff */
[----:B------:R-:W-:Y:S05]  /*12b40*/  BRA `(.L_x_10190) ;  /* 0xffffff20000c7947 */ /* 0x000fea000383ffff */
.L_x_10239:
        /* <DEDUP_REMOVED lines=11> */
.L_x_10309:
[----:B------:R-:W-:Y:S05]  /*12c00*/  BSYNC B0 ;  /* 0x0000000000007941 */ /* 0x000fea0003800000 */
.L_x_10308:
[----:B------:R-:W-:Y:S05]  /*12c10*/  BRA `(.L_x_10310) ;  /* 0xffffffb4005c7947 */ /* 0x000fea000383ffff */
.L_x_10242:
[----:B0-----:R0:W1:Y:S02]  /*12c20*/  SYNCS.PHASECHK.TRANS64.TRYWAIT P0, [R25+URZ+0x32440], R0 ;  /* 0x03244000190075a7 */ /* 0x001064000800017f */
[----:B-1----:R-:W-:Y:S05]  /*12c30*/  @!P0 NANOSLEEP.SYNCS 0x989680 ;  /* 0x009896800000895d */ /* 0x002fea0003900000 */
[----:B------:R-:W1:Y:S02]  /*12c40*/  @!P0 SYNCS.PHASECHK.TRANS64 P0, [R25+URZ+0x32440], R0 ;  /* 0x03244000190085a7 */ /* 0x000e64000800007f */
[----:B-1----:R-:W-:Y:S05]  /*12c50*/  @!P0 BRA `(.L_x_10242) ;  /* 0xfffffffc00f08947 */ /* 0x002fea000383ffff */
[----:B------:R-:W-:Y:S05]  /*12c60*/  BRA `(.L_x_10311) ;  /* 0xffffffb400887947 */ /* 0x000fea000383ffff */
.L_x_10243:
        /* <DEDUP_REMOVED lines=8> */
.L_x_10313:
[----:B------:R-:W-:Y:S05]  /*12cf0*/  BSYNC B0 ;  /* 0x0000000000007941 */ /* 0x000fea0003800000 */
.L_x_10312:
        /* <DEDUP_REMOVED lines=9> */
.L_x_10314:
[----:B------:R-:W-:Y:S02]  /*12d90*/  IMAD.MOV.U32 R13, RZ, RZ, R4 ;  /* 0x000000ffff0d7224 */ /* 0x000fe400078e0004 */
[----:B------:R-:W-:Y:S02]  /*12da0*/  IMAD.MOV.U32 R12, RZ, RZ, 0x1 ;  /* 0x00000001ff0c7424 */ /* 0x000fe400078e00ff */
[----:B------:R-:W-:-:S07]  /*12db0*/  IMAD.MOV.U32 R3, RZ, RZ, R14 ;  /* 0x000000ffff037224 */ /* 0x000fce00078e000e */
[----:B------:R-:W-:Y:S05]  /*12dc0*/  WARPSYNC.COLLECTIVE R15, `(.L_x_10315) ;  /* 0x000000000f087348 */ /* 0x000fea0003c00000 */
[----:B------:R0:W1:Y:S02]  /*12dd0*/  SHFL.IDX P6, R14, R13, R12, R11 ;  /* 0x0000000c0d0e7389 */ /* 0x00006400000c000b */
[----:B01----:R-:W-:Y:S01]  /*12de0*/  ENDCOLLECTIVE ;  /* 0x000000000000791b */ /* 0x003fe20003800000 */
.L_x_10315:
        /* <DEDUP_REMOVED lines=15> */
.L_x_10316:
[----:B------:R-:W-:Y:S02]  /*12ee0*/  @P0 IMAD R6, R5, 0x2, R22 ;  /* 0x0000000205060824 */ /* 0x000fe400078e0216 */
[----:B------:R-:W-:Y:S02]  /*12ef0*/  IMAD.MOV.U32 R13, RZ, RZ, R4 ;  /* 0x000000ffff0d7224 */ /* 0x000fe400078e0004 */
[----:B------:R-:W-:Y:S02]  /*12f00*/  IMAD.MOV.U32 R12, RZ, RZ, 0x2 ;  /* 0x00000002ff0c7424 */ /* 0x000fe400078e00ff */
[----:B------:R-:W-:-:S07]  /*12f10*/  IMAD.MOV.U32 R3, RZ, RZ, R14 ;  /* 0x000000ffff037224 */ /* 0x000fce00078e000e */
[----:B------:R-:W-:Y:S05]  /*12f20*/  WARPSYNC.COLLECTIVE R15, `(.L_x_10317) ;  /* 0x000000000f087348 */ /* 0x000fea0003c00000 */
[----:B------:R0:W1:Y:S02]  /*12f30*/  SHFL.IDX P6, R14, R13, R12, R11 ;  /* 0x0000000c0d0e7389 */ /* 0x00006400000c000b */
[----:B01----:R-:W-:Y:S01]  /*12f40*/  ENDCOLLECTIVE ;  /* 0x000000000000791b */ /* 0x003fe20003800000 */
.L_x_10317:
        /* <DEDUP_REMOVED lines=15> */
.L_x_10318:
[----:B------:R-:W-:Y:S02]  /*13040*/  @P0 IMAD R6, R5, 0x2, R22 ;  /* 0x0000000205060824 */ /* 0x000fe400078e0216 */
[----:B------:R-:W-:Y:S02]  /*13050*/  IMAD.MOV.U32 R13, RZ, RZ, R4 ;  /* 0x000000ffff0d7224 */ /* 0x000fe400078e0004 */
[----:B------:R-:W-:Y:S02]  /*13060*/  IMAD.MOV.U32 R12, RZ, RZ, 0x3 ;  /* 0x00000003ff0c7424 */ /* 0x000fe400078e00ff */
[----:B------:R-:W-:-:S07]  /*13070*/  IMAD.MOV.U32 R3, RZ, RZ, R14 ;  /* 0x000000ffff037224 */ /* 0x000fce00078e000e */
[----:B------:R-:W-:Y:S05]  /*13080*/  WARPSYNC.COLLECTIVE R15, `(.L_x_10319) ;  /* 0x000000000f087348 */ /* 0x000fea0003c00000 */
[----:B------:R0:W1:Y:S02]  /*13090*/  SHFL.IDX P6, R14, R13, R12, R11 ;  /* 0x0000000c0d0e7389 */ /* 0x00006400000c000b */
[----:B01----:R-:W-:Y:S01]  /*130a0*/  ENDCOLLECTIVE ;  /* 0x000000000000791b */ /* 0x003fe20003800000 */
.L_x_10319:
        /* <DEDUP_REMOVED lines=15> */
.L_x_10320:
[----:B------:R-:W-:Y:S02]  /*131a0*/  @P0 IMAD R6, R5, 0x2, R22 ;  /* 0x0000000205060824 */ /* 0x000fe400078e0216 */
[----:B------:R-:W-:Y:S02]  /*131b0*/  IMAD.MOV.U32 R13, RZ, RZ, R4 ;  /* 0x000000ffff0d7224 */ /* 0x000fe400078e0004 */
[----:B------:R-:W-:Y:S02]  /*131c0*/  IMAD.MOV.U32 R12, RZ, RZ, 0x4 ;  /* 0x00000004ff0c7424 */ /* 0x000fe400078e00ff */
[----:B------:R-:W-:-:S07]  /*131d0*/  IMAD.MOV.U32 R3, RZ, RZ, R14 ;  /* 0x000000ffff037224 */ /* 0x000fce00078e000e */
[----:B------:R-:W-:Y:S05]  /*131e0*/  WARPSYNC.COLLECTIVE R15, `(.L_x_10321) ;  /* 0x000000000f087348 */ /* 0x000fea0003c00000 */
[----:B------:R0:W1:Y:S02]  /*131f0*/  SHFL.IDX P6, R14, R13, R12, R11 ;  /* 0x0000000c0d0e7389 */ /* 0x00006400000c000b */
[----:B01----:R-:W-:Y:S01]  /*13200*/  ENDCOLLECTIVE ;  /* 0x000000000000791b */ /* 0x003fe20003800000 */
.L_x_10321:
        /* <DEDUP_REMOVED lines=15> */
.L_x_10322:
[----:B------:R-:W-:Y:S02]  /*13300*/  @P0 IMAD R6, R5, 0x2, R22 ;  /* 0x0000000205060824 */ /* 0x000fe400078e0216 */
[----:B------:R-:W-:Y:S02]  /*13310*/  IMAD.MOV.U32 R13, RZ, RZ, R4 ;  /* 0x000000ffff0d7224 */ /* 0x000fe400078e0004 */
[----:B------:R-:W-:Y:S02]  /*13320*/  IMAD.MOV.U32 R12, RZ, RZ, 0x5 ;  /* 0x00000005ff0c7424 */ /* 0x000fe400078e00ff */
[----:B------:R-:W-:-:S07]  /*13330*/  IMAD.MOV.U32 R3, RZ, RZ, R14 ;  /* 0x000000ffff037224 */ /* 0x000fce00078e000e */
[----:B------:R-:W-:Y:S05]  /*13340*/  WARPSYNC.COLLECTIVE R15, `(.L_x_10323) ;  /* 0x000000000f087348 */ /* 0x000fea0003c00000 */
[----:B------:R0:W1:Y:S02]  /*13350*/  SHFL.IDX P6, R14, R13, R12, R11 ;  /* 0x0000000c0d0e7389 */ /* 0x00006400000c000b */
[----:B01----:R-:W-:Y:S01]  /*13360*/  ENDCOLLECTIVE ;  /* 0x000000000000791b */ /* 0x003fe20003800000 */
.L_x_10323:
        /* <DEDUP_REMOVED lines=10> */
.L_x_10324:
[----:B------:R-:W-:Y:S01]  /*13410*/  @!PT LDS RZ, [RZ] ;  /* 0x00000000fffff984 */ /* 0x000fe20000000800 */
[----:B------:R-:W-:Y:S01]  /*13420*/  @!PT LDS RZ, [RZ] ;  /* 0x00000000fffff984 */ /* 0x000fe20000000800 */
[----:B------:R-:W-:Y:S01]  /*13430*/  @!PT LDS RZ, [RZ] ;  /* 0x00000000fffff984 */ /* 0x000fe20000000800 */
[----:B------:R1:W-:Y:S01]  /*13440*/  @P0 LDGSTS.E.BYPASS.LTC128B.128 [R6+0x1e400], desc[UR36][R2.64], !P2 ;  /* 0x1e40000002060fae */ /* 0x0003e2000d101d64 */
[----:B------:R-:W-:Y:S01]  /*13450*/  IMAD.MOV.U32 R0, RZ, RZ, R14 ;  /* 0x000000ffff007224 */ /* 0x000fe200078e000e */
[----:B------:R-:W-:Y:S06]  /*13460*/  BRA `(.L_x_10325) ;  /* 0xffffffb000e87947 */ /* 0x000fec000383ffff */
.L_x_10248:
[----:B------:R0:W5:Y:S01]  /*13470*/  LDL.LU R6, [R1+0x4] ;  /* 0x0000040001067983 */ /* 0x0001620000300800 */
[----:B------:R-:W-:Y:S01]  /*13480*/  IMAD.MOV.U32 R13, RZ, RZ, R5 ;  /* 0x000000ffff0d7224 */ /* 0x000fe200078e0005 */
[----:B------:R-:W-:Y:S01]  /*13490*/  LOP3.LUT R23, R23, 0xffffdfff, RZ, 0xc0, !PT ;  /* 0xffffdfff17177812 */ /* 0x000fe200078ec0ff */
[----:B------:R-:W-:Y:S02]  /*134a0*/  IMAD.MOV.U32 R12, RZ, RZ, RZ ;  /* 0x000000ffff0c7224 */ /* 0x000fe400078e00ff */
[----:B------:R-:W-:Y:S02]  /*134b0*/  IMAD.MOV.U32 R11, RZ, RZ, 0x181f ;  /* 0x0000181fff0b7424 */ /* 0x000fe400078e00ff */
[----:B------:R-:W-:Y:S02]  /*134c0*/  IMAD.MOV.U32 R15, RZ, RZ, -0x1 ;  /* 0xffffffffff0f7424 */ /* 0x000fe400078e00ff */
[----:B0-----:R-:W-:-:S07]  /*134d0*/  IMAD.IADD R4, R21, 0x1, R4 ;  /* 0x0000000115047824 */ /* 0x001fce00078e0204 */
[----:B-----5:R-:W-:Y:S05]  /*134e0*/  WARPSYNC.COLLECTIVE R15, `(.L_x_10326) ;  /* 0x000000000f087348 */ /* 0x020fea0003c00000 */
[----:B------:R0:W1:Y:S02]  /*134f0*/  SHFL.IDX P6, R14, R13, R12, R11 ;  /* 0x0000000c0d0e7389 */ /* 0x00006400000c000b */
[----:B01---5:R-:W-:Y:S01]  /*13500*/  ENDCOLLECTIVE ;  /* 0x000000000000791b */ /* 0x023fe20003800000 */
.L_x_10326:
[----:B------:R-:W-:Y:S02]  /*13510*/  IMAD.MOV.U32 R13, RZ, RZ, R0 ;  /* 0x000000ffff0d7224 */ /* 0x000fe400078e0000 */
[----:B------:R-:W-:-:S07]  /*13520*/  IMAD.MOV.U32 R3, RZ, RZ, R14 ;  /* 0x000000ffff037224 */ /* 0x000fce00078e000e */
[----:B------:R-:W-:Y:S05]  /*13530*/  WARPSYNC.COLLECTIVE R15, `(.L_x_10327) ;  /* 0x000000000f087348 */ /* 0x000fea0003c00000 */
[----:B------:R0:W1:Y:S02]  /*13540*/  SHFL.IDX P6, R14, R13, R12, R11 ;  /* 0x0000000c0d0e7389 */ /* 0x00006400000c000b */
[----:B01----:R-:W-:Y:S01]  /*13550*/  ENDCOLLECTIVE ;  /* 0x000000000000791b */ /* 0x003fe20003800000 */
.L_x_10327:
[----:B------:R-:W-:Y:S02]  /*13560*/  IMAD.MOV.U32 R13, RZ, RZ, R5 ;  /* 0x000000ffff0d7224 */ /* 0x000fe400078e0005 */
[----:B------:R-:W-:Y:S02]  /*13570*/  IMAD.MOV.U32 R12, RZ, RZ, 0x1 ;  /* 0x00000001ff0c7424 */ /* 0x000fe400078e00ff */
[----:B------:R-:W-:-:S07]  /*13580*/  IMAD.MOV.U32 R10, RZ, RZ, R14 ;  /* 0x000000ffff0a7224 */ /* 0x000fce00078e000e */
[----:B------:R-:W-:Y:S05]  /*13590*/  WARPSYNC.COLLECTIVE R15, `(.L_x_10328) ;  /* 0x000000000f087348 */ /* 0x000fea0003c00000 */
[----:B------:R0:W1:Y:S02]  /*135a0*/  SHFL.IDX P6, R14, R13, R12, R11 ;  /* 0x0000000c0d0e7389 */ /* 0x00006400000c000b */
[----:B01----:R-:W-:Y:S01]  /*135b0*/  ENDCOLLECTIVE ;  /* 0x000000000000791b */ /* 0x003fe20003800000 */
.L_x_10328:
[----:B------:R-:W-:Y:S02]  /*135c0*/  IMAD.MOV.U32 R13, RZ, RZ, R0 ;  /* 0x000000ffff0d7224 */ /* 0x000fe400078e0000 */
[----:B------:R-:W-:-:S05]  /*135d0*/  IMAD R6, R6, R7, RZ ;  /* 0x0000000706067224 */ /* 0x000fca00078e02ff */
[----:B------:R-:W-:-:S13]  /*135e0*/  ISETP.GE.AND P2, PT, R4, R6, PT ;  /* 0x000000060400720c */ /* 0x000fda0003f46270 */
[----:B------:R-:W-:Y:S02]  /*135f0*/  @!P2 LEA R10, P1, R20, R10, 0x1 ;  /* 0x0000000a140aa211 */ /* 0x000fe400078208ff */
[----:B------:R-:W-:-:S03]  /*13600*/  @P2 LOP3.LUT R23, R23, 0x2000, RZ, 0xfc, !PT ;  /* 0x0000200017172812 */ /* 0x000fc600078efcff */
[----:B------:R-:W-:Y:S01]  /*13610*/  @!P2 IMAD.X R3, RZ, RZ, R3, P1 ;  /* 0x000000ffff03a224 */ /* 0x000fe200008e0603 */
[----:B------:R-:W-:Y:S01]  /*13620*/  LOP3.LUT R23, R23, 0xffffefff, RZ, 0xc0, !PT ;  /* 0xffffefff17177812 */ /* 0x000fe200078ec0ff */
[----:B------:R-:W-:-:S05]  /*13630*/  @!P2 IMAD.MOV.U32 R2, RZ, RZ, R10 ;  /* 0x000000ffff02a224 */ /* 0x000fca00078e000a */
        /* <DEDUP_REMOVED lines=10> */
.L_x_10329:
        /* <DEDUP_REMOVED lines=8> */
.L_x_10330:
        /* <DEDUP_REMOVED lines=15> */
.L_x_10331:
[----:B------:R-:W-:Y:S01]  /*13850*/  @P2 LOP3.LUT R23, R23, 0x800, RZ, 0xfc, !PT ;  /* 0x0000080017172812 */ /* 0x000fe200078efcff */
[----:B------:R-:W-:-:S03]  /*13860*/  IMAD.MOV.U32 R13, RZ, RZ, R5 ;  /* 0x000000ffff0d7224 */ /* 0x000fc600078e0005 */
[----:B------:R-:W-:Y:S01]  /*13870*/  LOP3.LUT R23, R23, 0xfffffdff, RZ, 0xc0, !PT ;  /* 0xfffffdff17177812 */ /* 0x000fe200078ec0ff */
[----:B------:R-:W-:Y:S02]  /*13880*/  IMAD.MOV.U32 R12, RZ, RZ, 0x3 ;  /* 0x00000003ff0c7424 */ /* 0x000fe400078e00ff */
[----:B------:R-:W-:-:S05]  /*13890*/  IMAD.MOV.U32 R11, RZ, RZ, R14 ;  /* 0x000000ffff0b7224 */ /* 0x000fca00078e000e */
[----:B------:R-:W-:-:S05]  /*138a0*/  @!P2 LEA R11, P1, R20, R11, 0x1 ;  /* 0x0000000b140ba211 */ /* 0x000fca00078208ff */
[----:B------:R-:W-:Y:S02]  /*138b0*/  @!P2 IMAD.X R8, RZ, RZ, R2, P1 ;  /* 0x000000ffff08a224 */ /* 0x000fe400008e0602 */
[----:B------:R-:W-:Y:S02]  /*138c0*/  @!P2 IMAD.MOV.U32 R2, RZ, RZ, R11 ;  /* 0x000000ffff02a224 */ /* 0x000fe400078e000b */
[----:B------:R-:W-:Y:S02]  /*138d0*/  IMAD.MOV.U32 R11, RZ, RZ, 0x181f ;  /* 0x0000181fff0b7424 */ /* 0x000fe400078e00ff */
[----:B------:R-:W-:-:S07]  /*138e0*/  @!P2 IMAD.MOV.U32 R3, RZ, RZ, R8 ;  /* 0x000000ffff03a224 */ /* 0x000fce00078e0008 */
[----:B------:R-:W-:Y:S05]  /*138f0*/  WARPSYNC.COLLECTIVE R15, `(.L_x_10332) ;  /* 0x000000000f087348 */ /* 0x000fea0003c00000 */
[----:B------:R0:W1:Y:S02]  /*13900*/  SHFL.IDX P6, R14, R13, R12, R11 ;  /* 0x0000000c0d0e7389 */ /* 0x00006400000c000b */
[----:B01----:R-:W-:Y:S01]  /*13910*/  ENDCOLLECTIVE ;  /* 0x000000000000791b */ /* 0x003fe20003800000 */
.L_x_10332:
[----:B------:R-:W-:Y:S01]  /*13920*/  @!PT LDS RZ, [RZ] ;  /* 0x00000000fffff984 */ /* 0x000fe20000000800 */
[----:B------:R-:W-:Y:S01]  /*13930*/  @!PT LDS RZ, [RZ] ;  /* 0x00000000fffff984 */ /* 0x000fe20000000800 */
[----:B------:R-:W-:Y:S01]  /*13940*/  @!PT LDS RZ, [RZ] ;  /* 0x00000000fffff984 */ /* 0x000fe20000000800 */
[----:B------:R0:W-:Y:S01]  /*13950*/  @!P2 LDGSTS.E.BYPASS.LTC128B.128 [R26+0x19400], desc[UR36][R2.64], !P0 ;  /* 0x19400000021aafae */ /* 0x0001e2000c101d64 */
[----:B------:R-:W-:Y:S02]  /*13960*/  IMAD.MOV.U32 R13, RZ, RZ, R0 ;  /* 0x000000ffff0d7224 */ /* 0x000fe400078e0000 */
[----:B0-----:R-:W-:-:S05]  /*13970*/  VIADD R2, R4, 0x30 ;  /* 0x0000003004027836 */ /* 0x001fca0000000000 */
[----:B------:R-:W-:Y:S01]  /*13980*/  ISETP.GE.AND P2, PT, R2, R6, PT ;  /* 0x000000060200720c */ /* 0x000fe20003f46270 */
[----:B------:R-:W-:-:S12]  /*13990*/  IMAD.MOV.U32 R2, RZ, RZ, R14 ;  /* 0x000000ffff027224 */ /* 0x000fd800078e000e */
[----:B------:R-:W-:Y:S05]  /*139a0*/  WARPSYNC.COLLECTIVE R15, `(.L_x_10333) ;  /* 0x000000000f087348 */ /* 0x000fea0003c00000 */
[----:B------:R0:W1:Y:S02]  /*139b0*/  SHFL.IDX P6, R14, R13, R12, R11 ;  /* 0x0000000c0d0e7389 */ /* 0x00006400000c000b */
[----:B01----:R-:W-:Y:S01]  /*139c0*/  ENDCOLLECTIVE ;  /* 0x000000000000791b */ /* 0x003fe20003800000 */
.L_x_10333:
[----:B------:R-:W-:-:S04]  /*139d0*/  @P2 LOP3.LUT R23, R23, 0x200, RZ, 0xfc, !PT ;  /* 0x0000020017172812 */ /* 0x000fc800078efcff */
[----:B------:R-:W-:Y:S01]  /*139e0*/  LOP3.LUT R23, R23, 0xfffffeff, RZ, 0xc0, !PT ;  /* 0xfffffeff17177812 */ /* 0x000fe200078ec0ff */
[----:B------:R-:W-:-:S05]  /*139f0*/  IMAD.MOV.U32 R12, RZ, RZ, R14 ;  /* 0x000000ffff0c7224 */ /* 0x000fca00078e000e */
[----:B------:R-:W-:Y:S01]  /*13a00*/  @!P2 LEA R14, P1, R20, R12, 0x1 ;  /* 0x0000000c140ea211 */ /* 0x000fe200078208ff */
[----:B------:R-:W-:-:S04]  /*13a10*/  IMAD.MOV.U32 R12, RZ, RZ, 0x4 ;  /* 0x00000004ff0c7424 */ /* 0x000fc800078e00ff */
        /* <DEDUP_REMOVED lines=8> */
[----:B0-----:R-:W-:Y:S05]  /*13aa0*/  WARPSYNC.COLLECTIVE R15, `(.L_x_10334) ;  /* 0x000000000f087348 */ /* 0x001fea0003c00000 */
[----:B------:R1:W2:Y:S02]  /*13ab0*/  SHFL.IDX P6, R14, R13, R12, R11 ;  /* 0x0000000c0d0e7389 */ /* 0x0002a400000c000b */
[----:B012---:R-:W-:Y:S01]  /*13ac0*/  ENDCOLLECTIVE ;  /* 0x000000000000791b */ /* 0x007fe20003800000 */
.L_x_10334:
[----:B------:R-:W-:-:S05]  /*13ad0*/  VIADD R2, R4, 0x40 ;  /* 0x0000004004027836 */ /* 0x000fca0000000000 */
[----:B------:R-:W-:Y:S01]  /*13ae0*/  ISETP.GE.AND P2, PT, R2, R6, PT ;  /* 0x000000060200720c */ /* 0x000fe20003f46270 */
[----:B------:R-:W-:Y:S02]  /*13af0*/  IMAD.MOV.U32 R13, RZ, RZ, R0 ;  /* 0x000000ffff0d7224 */ /* 0x000fe400078e0000 */
[----:B------:R-:W-:-:S10]  /*13b00*/  IMAD.MOV.U32 R2, RZ, RZ, R14 ;  /* 0x000000ffff027224 */ /* 0x000fd400078e000e */
[----:B------:R-:W-:Y:S05]  /*13b10*/  WARPSYNC.COLLECTIVE R15, `(.L_x_10335) ;  /* 0x000000000f087348 */ /* 0x000fea0003c00000 */
[----:B------:R0:W1:Y:S02]  /*13b20*/  SHFL.IDX P6, R14, R13, R12, R11 ;  /* 0x0000000c0d0e7389 */ /* 0x00006400000c000b */
[----:B01----:R-:W-:Y:S01]  /*13b30*/  ENDCOLLECTIVE ;  /* 0x000000000000791b */ /* 0x003fe20003800000 */
.L_x_10335:
[----:B------:R-:W-:-:S04]  /*13b40*/  @P2 LOP3.LUT R23, R23, 0x100, RZ, 0xfc, !PT ;  /* 0x0000010017172812 */ /* 0x000fc800078efcff */
[----:B------:R-:W-:Y:S01]  /*13b50*/  LOP3.LUT R23, R23, 0xffffff7f, RZ, 0xc0, !PT ;  /* 0xffffff7f17177812 */ /* 0x000fe200078ec0ff */
[----:B------:R-:W-:Y:S02]  /*13b60*/  IMAD.MOV.U32 R13, RZ, RZ, R5 ;  /* 0x000000ffff0d7224 */ /* 0x000fe400078e0005 */
[----:B------:R-:W-:-:S05]  /*13b70*/  IMAD.MOV.U32 R12, RZ, RZ, R14 ;  /* 0x000000ffff0c7224 */ /* 0x000fca00078e000e */
[----:B------:R-:W-:-:S05]  /*13b80*/  @!P2 LEA R15, P1, R20, R12, 0x1 ;  /* 0x0000000c140fa211 */ /* 0x000fca00078208ff */
[----:B------:R-:W-:Y:S02]  /*13b90*/  @!P2 IMAD.X R12, RZ, RZ, R2, P1 ;  /* 0x000000ffff0ca224 */ /* 0x000fe400008e0602 */
[----:B------:R-:W-:Y:S02]  /*13ba0*/  @!P2 IMAD.MOV.U32 R2, RZ, RZ, R15 ;  /* 0x000000ffff02a224 */ /* 0x000fe400078e000f */
[----:B------:R-:W-:Y:S02]  /*13bb0*/  @!P2 IMAD.MOV.U32 R3, RZ, RZ, R12 ;  /* 0x000000ffff03a224 */ /* 0x000fe400078e000c */
[----:B------:R-:W-:Y:S02]  /*13bc0*/  IMAD.MOV.U32 R12, RZ, RZ, 0x5 ;  /* 0x00000005ff0c7424 */ /* 0x000fe400078e00ff */
[----:B------:R-:W-:Y:S01]  /*13bd0*/  IMAD.MOV.U32 R15, RZ, RZ, -0x1 ;  /* 0xffffffffff0f7424 */ /* 0x000fe200078e00ff */
[----:B------:R-:W-:Y:S01]  /*13be0*/  @!PT LDS RZ, [RZ] ;  /* 0x00000000fffff984 */ /* 0x000fe20000000800 */
[----:B------:R-:W-:Y:S01]  /*13bf0*/  @!PT LDS RZ, [RZ] ;  /* 0x00000000fffff984 */ /* 0x000fe20000000800 */
[----:B------:R-:W-:Y:S01]  /*13c00*/  @!PT LDS RZ, [RZ] ;  /* 0x00000000fffff984 */ /* 0x000fe20000000800 */
[----:B------:R0:W-:Y:S06]  /*13c10*/  @!P2 LDGSTS.E.BYPASS.LTC128B.128 [R26+0x1a400], desc[UR36][R2.64], !P0 ;  /* 0x1a400000021aafae */ /* 0x0001ec000c101d64 */
[----:B0-----:R-:W-:Y:S05]  /*13c20*/  WARPSYNC.COLLECTIVE R15, `(.L_x_10336) ;  /* 0x000000000f087348 */ /* 0x001fea0003c00000 */
[----:B------:R1:W2:Y:S02]  /*13c30*/  SHFL.IDX P6, R14, R13, R12, R11 ;  /* 0x0000000c0d0e7389 */ /* 0x0002a400000c000b */
[----:B012---:R-:W-:Y:S01]  /*13c40*/  ENDCOLLECTIVE ;  /* 0x000000000000791b */ /* 0x007fe20003800000 */
.L_x_10336:
[----:B------:R-:W-:-:S05]  /*13c50*/  VIADD R2, R4, 0x50 ;  /* 0x0000005004027836 */ /* 0x000fca0000000000 */
[----:B------:R-:W-:Y:S01]  /*13c60*/  ISETP.GE.AND P2, PT, R2, R6, PT ;  /* 0x000000060200720c */ /* 0x000fe20003f46270 */
[----:B------:R-:W-:Y:S02]  /*13c70*/  IMAD.MOV.U32 R13, RZ, RZ, R0 ;  /* 0x000000ffff0d7224 */ /* 0x000fe400078e0000 */
[----:B------:R-:W-:-:S10]  /*13c80*/  IMAD.MOV.U32 R8, RZ, RZ, R14 ;  /* 0x000000ffff087224 */ /* 0x000fd400078e000e */
[----:B------:R-:W-:Y:S05]  /*13c90*/  WARPSYNC.COLLECTIVE R15, `(.L_x_10337) ;  /* 0x000000000f087348 */ /* 0x000fea0003c00000 */
[----:B------:R0:W1:Y:S02]  /*13ca0*/  SHFL.IDX P6, R14, R13, R12, R11 ;  /* 0x0000000c0d0e7389 */ /* 0x00006400000c000b */
[----:B01----:R-:W-:Y:S01]  /*13cb0*/  ENDCOLLECTIVE ;  /* 0x000000000000791b */ /* 0x003fe20003800000 */
.L_x_10337:
        /* <DEDUP_REMOVED lines=8> */
.L_x_10338:
        /* <DEDUP_REMOVED lines=13> */
.L_x_10339:
[----:B------:R-:W-:-:S05]  /*13e10*/  VIADD R3, R4, 0x60 ;  /* 0x0000006004037836 */ /* 0x000fca0000000000 */
[----:B------:R-:W-:Y:S01]  /*13e20*/  ISETP.GE.AND P2, PT, R3, R6, PT ;  /* 0x000000060300720c */ /* 0x000fe20003f46270 */
[----:B------:R-:W-:Y:S02]  /*13e30*/  IMAD.MOV.U32 R13, RZ, RZ, R5 ;  /* 0x000000ffff0d7224 */ /* 0x000fe400078e0005 */
[----:B------:R-:W-:-:S10]  /*13e40*/  IMAD.MOV.U32 R12, RZ, RZ, 0x7 ;  /* 0x00000007ff0c7424 */ /* 0x000fd400078e00ff */
[----:B------:R-:W-:Y:S02]  /*13e50*/  @P2 LOP3.LUT R23, R23, 0x40, RZ, 0xfc, !PT ;  /* 0x0000004017172812 */ /* 0x000fe400078efcff */
[----:B------:R-:W-:-:S07]  /*13e60*/  MOV R7, R14 ;  /* 0x0000000e00077202 */ /* 0x000fce0000000f00 */
[----:B------:R-:W-:Y:S05]  /*13e70*/  WARPSYNC.COLLECTIVE R15, `(.L_x_10340) ;  /* 0x000000000f087348 */ /* 0x000fea0003c00000 */
[----:B------:R0:W1:Y:S02]  /*13e80*/  SHFL.IDX P6, R14, R13, R12, R11 ;  /* 0x0000000c0d0e7389 */ /* 0x00006400000c000b */
[----:B01----:R-:W-:Y:S01]  /*13e90*/  ENDCOLLECTIVE ;  /* 0x000000000000791b */ /* 0x003fe20003800000 */
.L_x_10340:
        /* <DEDUP_REMOVED lines=9> */
[----:B------:R-:W-:-:S07]  /*13f30*/  IMAD.MOV.U32 R5, RZ, RZ, R14 ;  /* 0x000000ffff057224 */ /* 0x000fce00078e000e */
[----:B0-----:R-:W-:Y:S05]  /*13f40*/  WARPSYNC.COLLECTIVE R15, `(.L_x_10341) ;  /* 0x000000000f087348 */ /* 0x001fea0003c00000 */
[----:B------:R1:W2:Y:S02]  /*13f50*/  SHFL.IDX P6, R14, R13, R12, R11 ;  /* 0x0000000c0d0e7389 */ /* 0x0002a400000c000b */
[----:B012---:R-:W-:Y:S01]  /*13f60*/  ENDCOLLECTIVE ;  /* 0x000000000000791b */ /* 0x007fe20003800000 */
.L_x_10341:
[----:B------:R-:W-:Y:S01]  /*13f70*/  IMAD.MOV.U32 R0, RZ, RZ, R14 ;  /* 0x000000ffff007224 */ /* 0x000fe200078e000e */
[----:B------:R-:W-:Y:S06]  /*13f80*/  BRA `(.L_x_10342) ;  /* 0xffffffb4001c7947 */ /* 0x000fec000383ffff */
.L_x_10252:
        /* <DEDUP_REMOVED lines=8> */
.L_x_10344:
[----:B------:R-:W-:Y:S05]  /*14010*/  BSYNC B0 ;  /* 0x0000000000007941 */ /* 0x000fea0003800000 */
.L_x_10343:
[----:B------:R-:W-:Y:S01]  /*14020*/  IMAD.MOV.U32 R13, RZ, RZ, R0 ;  /* 0x000000ffff0d7224 */ /* 0x000fe200078e0000 */
[----:B------:R-:W-:Y:S01]  /*14030*/  LOP3.LUT P5, RZ, R23, 0x2000, RZ, 0xc0, !PT ;  /* 0x0000200017ff7812 */ /* 0x000fe200078ac0ff */
[----:B------:R-:W-:Y:S02]  /*14040*/  IMAD.MOV.U32 R12, RZ, RZ, RZ ;  /* 0x000000ffff0c7224 */ /* 0x000fe400078e00ff */
[----:B------:R-:W-:Y:S02]  /*14050*/  IMAD.MOV.U32 R11, RZ, RZ, 0x181f ;  /* 0x0000181fff0b7424 */ /* 0x000fe400078e00ff */
[----:B------:R-:W-:Y:S02]  /*14060*/  IMAD.MOV.U32 R15, RZ, RZ, -0x1 ;  /* 0xffffffffff0f7424 */ /* 0x000fe400078e00ff */
[----:B------:R-:W-:-:S07]  /*14070*/  IMAD.MOV.U32 R2, RZ, RZ, R14 ;  /* 0x000000ffff027224 */ /* 0x000fce00078e000e */
[----:B------:R-:W-:Y:S05]  /*14080*/  WARPSYNC.COLLECTIVE R15, `(.L_x_10345) ;  /* 0x000000000f087348 */ /* 0x000fea0003c00000 */
[----:B------:R0:W1:Y:S02]  /*14090*/  SHFL.IDX P6, R14, R13, R12, R11 ;  /* 0x0000000c0d0e7389 */ /* 0x00006400000c000b */
[----:B01----:R-:W-:Y:S01]  /*140a0*/  ENDCOLLECTIVE ;  /* 0x000000000000791b */ /* 0x003fe20003800000 */
.L_x_10345:
[----:B------:R-:W-:Y:S02]  /*140b0*/  IMAD.MOV.U32 R13, RZ, RZ, R4 ;  /* 0x000000ffff0d7224 */ /* 0x000fe400078e0004 */
[----:B------:R-:W-:Y:S01]  /*140c0*/  IMAD.MOV.U32 R12, RZ, RZ, 0x1 ;  /* 0x00000001ff0c7424 */ /* 0x000fe200078e00ff */
[----:B------:R-:W-:-:S13]  /*140d0*/  @!P5 LEA R5, P0, R8, R14, 0x1 ;  /* 0x0000000e0805d211 */ /* 0x000fda00078008ff */
[----:B------:R-:W-:Y:S05]  /*140e0*/  WARPSYNC.COLLECTIVE R15, `(.L_x_10346) ;  /* 0x000000000f087348 */ /* 0x000fea0003c00000 */
[----:B------:R0:W1:Y:S02]  /*140f0*/  SHFL.IDX P6, R14, R13, R12, R11 ;  /* 0x0000000c0d0e7389 */ /* 0x00006400000c000b */
[----:B01----:R-:W-:Y:S01]  /*14100*/  ENDCOLLECTIVE ;  /* 0x000000000000791b */ /* 0x003fe20003800000 */
.L_x_10346:
[----:B------:R-:W-:Y:S02]  /*14110*/  @!P5 IMAD.X R3, RZ, RZ, R2, P0 ;  /* 0x000000ffff03d224 */ /* 0x000fe400000e0602 */
        /* <DEDUP_REMOVED lines=14> */
.L_x_10347:
[----:B------:R-:W-:Y:S02]  /*14200*/  IMAD.MOV.U32 R13, RZ, RZ, R4 ;  /* 0x000000ffff0d7224 */ /* 0x000fe400078e0004 */
[----:B------:R-:W-:Y:S01]  /*14210*/  IMAD.MOV.U32 R12, RZ, RZ, 0x2 ;  /* 0x00000002ff0c7424 */ /* 0x000fe200078e00ff */
[----:B------:R-:W-:-:S13]  /*14220*/  LOP3.LUT P6, RZ, R23, 0x1000, RZ, 0xc0, !PT ;  /* 0x0000100017ff7812 */ /* 0x000fda00078cc0ff */
[----:B------:R-:W-:-:S05]  /*14230*/  @!P6 LEA R6, P0, R8, R14, 0x1 ;  /* 0x0000000e0806e211 */ /* 0x000fca00078008ff */
[----:B------:R-:W-:Y:S02]  /*14240*/  @!P6 IMAD.X R7, RZ, RZ, R5, P0 ;  /* 0x000000ffff07e224 */ /* 0x000fe400000e0605 */
[----:B------:R-:W-:Y:S02]  /*14250*/  @!P6 IMAD.MOV.U32 R2, RZ, RZ, R6 ;  /* 0x000000ffff02e224 */ /* 0x000fe400078e0006 */
        /* <DEDUP_REMOVED lines=11> */
.L_x_10348:
[----:B------:R-:W-:Y:S02]  /*14310*/  IMAD.MOV.U32 R13, RZ, RZ, R0 ;  /* 0x000000ffff0d7224 */ /* 0x000fe400078e0000 */
[----:B------:R-:W-:-:S07]  /*14320*/  IMAD.MOV.U32 R5, RZ, RZ, R14 ;  /* 0x000000ffff057224 */ /* 0x000fce00078e000e */
[----:B------:R-:W-:Y:S05]  /*14330*/  WARPSYNC.COLLECTIVE R15, `(.L_x_10349) ;  /* 0x000000000f087348 */ /* 0x000fea0003c00000 */
[----:B------:R0:W1:Y:S02]  /*14340*/  SHFL.IDX P6, R14, R13, R12, R11 ;  /* 0x0000000c0d0e7389 */ /* 0x00006400000c000b */
[----:B01----:R-:W-:Y:S01]  /*14350*/  ENDCOLLECTIVE ;  /* 0x000000000000791b */ /* 0x003fe20003800000 */
.L_x_10349:
[----:B------:R-:W-:Y:S02]  /*14360*/  IMAD.MOV.U32 R13, RZ, RZ, R4 ;  /* 0x000000ffff0d7224 */ /* 0x000fe400078e0004 */
[----:B------:R-:W-:Y:S01]  /*14370*/  IMAD.MOV.U32 R12, RZ, RZ, 0x3 ;  /* 0x00000003ff0c7424 */ /* 0x000fe200078e00ff */
[----:B------:R-:W-:-:S13]  /*14380*/  @!P5 LEA R6, P0, R8, R14, 0x1 ;  /* 0x0000000e0806d211 */ /* 0x000fda00078008ff */
[----:B------:R-:W-:Y:S05]  /*14390*/  WARPSYNC.COLLECTIVE R15, `(.L_x_10350) ;  /* 0x000000000f087348 */ /* 0x000fea0003c00000 */
[----:B------:R0:W1:Y:S02]  /*143a0*/  SHFL.IDX P6, R14, R13, R12, R11 ;  /* 0x0000000c0d0e7389 */ /* 0x00006400000c000b */
[----:B01----:R-:W-:Y:S01]  /*143b0*/  ENDCOLLECTIVE ;  /* 0x000000000000791b */ /* 0x003fe20003800000 */
.L_x_10350:
[----:B------:R-:W-:Y:S02]  /*143c0*/  @!P5 IMAD.X R7, RZ, RZ, R5, P0 ;  /* 0x000000ffff07d224 */ /* 0x000fe400000e0605 */
[----:B------:R-:W-:Y:S02]  /*143d0*/  @!P5 IMAD.MOV.U32 R2, RZ, RZ, R6 ;  /* 0x000000ffff02d224 */ /* 0x000fe400078e0006 */
[----:B------:R-:W-:-:S05]  /*143e0*/  @!P5 IMAD.MOV.U32 R3, RZ, RZ, R7 ;  /* 0x000000ffff03d224 */ /* 0x000fca00078e0007 */
[----:B------:R-:W-:Y:S01]  /*143f0*/  @!PT LDS RZ, [RZ] ;  /* 0x00000000fffff984 */ /* 0x000fe20000000800 */
[----:B------:R-:W-:Y:S01]  /*14400*/  @!PT LDS RZ, [RZ] ;  /* 0x00000000fffff984 */ /* 0x000fe20000000800 */
[----:B------:R-:W-:Y:S01]  /*14410*/  @!PT LDS RZ, [RZ] ;  /* 0x00000000fffff984 */ /* 0x000fe20000000800 */
[----:B------:R0:W-:Y:S01]  /*14420*/  @!P5 LDGSTS.E.BYPASS.LTC128B.128 [R26+0x23400], desc[UR36][R2.64], !P4 ;  /* 0x23400000021adfae */ /* 0x0001e2000e101d64 */
[----:B------:R-:W-:-:S03]  /*14430*/  IMAD.MOV.U32 R13, RZ, RZ, R0 ;  /* 0x000000ffff0d7224 */ /* 0x000fc600078e0000 */
[----:B------:R0:W-:Y:S04]  /*14440*/  @!P5 LDGSTS.E.BYPASS.LTC128B.128 [R26+0x27400], desc[UR36][R2.64+0x80], !P3 ;  /* 0x27400080021adfae */ /* 0x0001e8000d901d64 */
[----:B------:R0:W-:Y:S01]  /*14450*/  @!P5 LDGSTS.E.BYPASS.LTC128B.128 [R26+0x2b400], desc[UR36][R2.64+0x100], !P2 ;  /* 0x2b400100021adfae */ /* 0x0001e2000d101d64 */
[----:B------:R-:W-:-:S03]  /*14460*/  IMAD.MOV.U32 R5, RZ, RZ, R14 ;  /* 0x000000ffff057224 */ /* 0x000fc600078e000e */
[----:B------:R0:W-:Y:S01]  /*14470*/  @!P5 LDGSTS.E.BYPASS.LTC128B.128 [R26+0x2f400], desc[UR36][R2.64+0x180], !P1 ;  /* 0x2f400180021adfae */ /* 0x0001e2000c901d64 */
[----:B------:R-:W-:-:S13]  /*14480*/  LOP3.LUT P5, RZ, R23, 0x100, RZ, 0xc0, !PT ;  /* 0x0000010017ff7812 */ /* 0x000fda00078ac0ff */
[----:B0-----:R-:W-:Y:S05]  /*14490*/  WARPSYNC.COLLECTIVE R15, `(.L_x_10351) ;  /* 0x000000000f087348 */ /* 0x001fea0003c00000 */
[----:B------:R1:W2:Y:S02]  /*144a0*/  SHFL.IDX P6, R14, R13, R12, R11 ;  /* 0x0000000c0d0e7389 */ /* 0x0002a400000c000b */
[----:B012---:R-:W-:Y:S01]  /*144b0*/  ENDCOLLECTIVE ;  /* 0x000000000000791b */ /* 0x007fe20003800000 */
.L_x_10351:
        /* <DEDUP_REMOVED lines=17> */
.L_x_10352:
[----:B------:R-:W-:Y:S02]  /*145d0*/  IMAD.MOV.U32 R13, RZ, RZ, R0 ;  /* 0x000000ffff0d7224 */ /* 0x000fe400078e0000 */
[----:B------:R-:W-:-:S07]  /*145e0*/  IMAD.MOV.U32 R5, RZ, RZ, R14 ;  /* 0x000000ffff057224 */ /* 0x000fce00078e000e */
[----:B------:R-:W-:Y:S05]  /*145f0*/  WARPSYNC.COLLECTIVE R15, `(.L_x_10353) ;  /* 0x000000000f087348 */ /* 0x000fea0003c00000 */
[----:B------:R0:W1:Y:S02]  /*14600*/  SHFL.IDX P6, R14, R13, R12, R11 ;  /* 0x0000000c0d0e7389 */ /* 0x00006400000c000b */
[----:B01----:R-:W-:Y:S01]  /*14610*/  ENDCOLLECTIVE ;  /* 0x000000000000791b */ /* 0x003fe20003800000 */
.L_x_10353:
[----:B------:R-:W-:Y:S02]  /*14620*/  IMAD.MOV.U32 R13, RZ, RZ, R4 ;  /* 0x000000ffff0d7224 */ /* 0x000fe400078e0004 */
[----:B------:R-:W-:Y:S01]  /*14630*/  IMAD.MOV.U32 R12, RZ, RZ, 0x5 ;  /* 0x00000005ff0c7424 */ /* 0x000fe200078e00ff */
[----:B------:R-:W-:-:S13]  /*14640*/  @!P5 LEA R6, P0, R8, R14, 0x1 ;  /* 0x0000000e0806d211 */ /* 0x000fda00078008ff */
[----:B------:R-:W-:Y:S05]  /*14650*/  WARPSYNC.COLLECTIVE R15, `(.L_x_10354) ;  /* 0x000000000f087348 */ /* 0x000fea0003c00000 */
[----:B------:R0:W1:Y:S02]  /*14660*/  SHFL.IDX P6, R14, R13, R12, R11 ;  /* 0x0000000c0d0e7389 */ /* 0x00006400000c000b */
[----:B01----:R-:W-:Y:S01]  /*14670*/  ENDCOLLECTIVE ;  /* 0x000000000000791b */ /* 0x003fe20003800000 */
.L_x_10354:
        /* <DEDUP_REMOVED lines=16> */
.L_x_10355:
        /* <DEDUP_REMOVED lines=17> */
.L_x_10356:
[----:B------:R-:W-:Y:S02]  /*14890*/  IMAD.MOV.U32 R13, RZ, RZ, R0 ;  /* 0x000000ffff0d7224 */ /* 0x000fe400078e0000 */
[----:B------:R-:W-:-:S07]  /*148a0*/  IMAD.MOV.U32 R5, RZ, RZ, R14 ;  /* 0x000000ffff057224 */ /* 0x000fce00078e000e */
[----:B------:R-:W-:Y:S05]  /*148b0*/  WARPSYNC.COLLECTIVE R15, `(.L_x_10357) ;  /* 0x000000000f087348 */ /* 0x000fea0003c00000 */
[----:B------:R0:W1:Y:S02]  /*148c0*/  SHFL.IDX P6, R14, R13, R12, R11 ;  /* 0x0000000c0d0e7389 */ /* 0x00006400000c000b */
[----:B01----:R-:W-:Y:S01]  /*148d0*/  ENDCOLLECTIVE ;  /* 0x000000000000791b */ /* 0x003fe20003800000 */
.L_x_10357:
[----:B------:R-:W-:Y:S02]  /*148e0*/  IMAD.MOV.U32 R13, RZ, RZ, R4 ;  /* 0x000000ffff0d7224 */ /* 0x000fe400078e0004 */
[----:B------:R-:W-:Y:S01]  /*148f0*/  IMAD.MOV.U32 R12, RZ, RZ, 0x7 ;  /* 0x00000007ff0c7424 */ /* 0x000fe200078e00ff */
[----:B------:R-:W-:-:S13]  /*14900*/  @!P5 LEA R6, P0, R8, R14, 0x1 ;  /* 0x0000000e0806d211 */ /* 0x000fda00078008ff */
[----:B------:R-:W-:Y:S05]  /*14910*/  WARPSYNC.COLLECTIVE R15, `(.L_x_10358) ;  /* 0x000000000f087348 */ /* 0x000fea0003c00000 */
[----:B------:R0:W1:Y:S02]  /*14920*/  SHFL.IDX P6, R14, R13, R12, R11 ;  /* 0x0000000c0d0e7389 */ /* 0x00006400000c000b */
[----:B01----:R-:W-:Y:S01]  /*14930*/  ENDCOLLECTIVE ;  /* 0x000000000000791b */ /* 0x003fe20003800000 */
.L_x_10358:
        /* <DEDUP_REMOVED lines=11> */
[----:B------:R0:W-:Y:S04]  /*149f0*/  @!P5 LDGSTS.E.BYPASS.LTC128B.128 [R26+0x31400], desc[UR36][R2.64+0x180], !P1 ;  /* 0x31400180021adfae */ /* 0x0001e8000c901d64 */
[----:B0-----:R-:W-:Y:S05]  /*14a00*/  WARPSYNC.COLLECTIVE R15, `(.L_x_10359) ;  /* 0x000000000f087348 */ /* 0x001fea0003c00000 */
[----:B------:R1:W2:Y:S02]  /*14a10*/  SHFL.IDX P6, R14, R13, R12, R11 ;  /* 0x0000000c0d0e7389 */ /* 0x0002a400000c000b */
[----:B012---:R-:W-:Y:S01]  /*14a20*/  ENDCOLLECTIVE ;  /* 0x000000000000791b */ /* 0x007fe20003800000 */
.L_x_10359:
[----:B------:R-:W-:Y:S05]  /*14a30*/  BRA `(.L_x_10360) ;  /* 0xffffffb400507947 */ /* 0x000fea000383ffff */
.L_x_10257:
[----:B0-----:R0:W1:Y:S02]  /*14a40*/  SYNCS.PHASECHK.TRANS64.TRYWAIT P0, [R22+URZ+0x32420], R3 ;  /* 0x03242003160075a7 */ /* 0x001064000800017f */
[----:B-1----:R-:W-:Y:S05]  /*14a50*/  @!P0 NANOSLEEP.SYNCS 0x989680 ;  /* 0x009896800000895d */ /* 0x002fea0003900000 */
[----:B------:R-:W1:Y:S02]  /*14a60*/  @!P0 SYNCS.PHASECHK.TRANS64 P0, [R22+URZ+0x32420], R3 ;  /* 0x03242003160085a7 */ /* 0x000e64000800007f */
[----:B-1----:R-:W-:Y:S05]  /*14a70*/  @!P0 BRA `(.L_x_10257) ;  /* 0xfffffffc00f08947 */ /* 0x002fea000383ffff */
[----:B------:R-:W-:Y:S05]  /*14a80*/  BRA `(.L_x_10361) ;  /* 0xffffffb400c07947 */ /* 0x000fea000383ffff */
.L_x_10260:
[----:B-1----:R1:W2:Y:S02]  /*14a90*/  SYNCS.PHASECHK.TRANS64.TRYWAIT P0, [R25+URZ+0x32460], R0 ;  /* 0x03246000190075a7 */ /* 0x0022a4000800017f */
[----:B--2---:R-:W-:Y:S05]  /*14aa0*/  @!P0 NANOSLEEP.SYNCS 0x989680 ;  /* 0x009896800000895d */ /* 0x004fea0003900000 */
[----:B------:R-:W2:Y:S02]  /*14ab0*/  @!P0 SYNCS.PHASECHK.TRANS64 P0, [R25+URZ+0x32460], R0 ;  /* 0x03246000190085a7 */ /* 0x000ea4000800007f */
[----:B--2---:R-:W-:Y:S05]  /*14ac0*/  @!P0 BRA `(.L_x_10260) ;  /* 0xfffffffc00f08947 */ /* 0x004fea000383ffff */
[----:B------:R-:W-:Y:S05]  /*14ad0*/  BRA `(.L_x_10362) ;  /* 0xffffffb400cc7947 */ /* 0x000fea000383ffff */
.L_x_10261:
        /* <DEDUP_REMOVED lines=8> */
.L_x_10364:
[----:B------:R-:W-:Y:S05]  /*14b60*/  BSYNC B0 ;  /* 0x0000000000007941 */ /* 0x000fea0003800000 */
.L_x_10363:
        /* <DEDUP_REMOVED lines=13> */
.L_x_10365:
        /* <DEDUP_REMOVED lines=9> */
.L_x_10366:
        /* <DEDUP_REMOVED lines=17> */
.L_x_10367:
[----:B------:R-:W-:Y:S02]  /*14de0*/  IMAD.MOV.U32 R13, RZ, RZ, R6 ;  /* 0x000000ffff0d7224 */ /* 0x000fe400078e0006 */
[----:B------:R-:W-:Y:S01]  /*14df0*/  IMAD.MOV.U32 R12, RZ, RZ, 0x2 ;  /* 0x00000002ff0c7424 */ /* 0x000fe200078e00ff */
[----:B------:R-:W-:-:S13]  /*14e00*/  IADD3 R2, P3, R14, R0, RZ ;  /* 0x000000000e027210 */ /* 0x000fda0007f7e0ff */
[----:B------:R-:W-:Y:S05]  /*14e10*/  WARPSYNC.COLLECTIVE R15, `(.L_x_10368) ;  /* 0x000000000f087348 */ /* 0x000fea0003c00000 */
[----:B------:R0:W1:Y:S02]  /*14e20*/  SHFL.IDX P6, R14, R13, R12, R11 ;  /* 0x0000000c0d0e7389 */ /* 0x00006400000c000b */
[----:B01----:R-:W-:Y:S01]  /*14e30*/  ENDCOLLECTIVE ;  /* 0x000000000000791b */ /* 0x003fe20003800000 */
.L_x_10368:
[----:B------:R-:W-:Y:S02]  /*14e40*/  IADD3.X R3, RZ, R3, RZ, P3, !PT ;  /* 0x00000003ff037210 */ /* 0x000fe40001ffe4ff */
        /* <DEDUP_REMOVED lines=16> */
.L_x_10369:
[----:B------:R-:W-:Y:S02]  /*14f50*/  IMAD.MOV.U32 R13, RZ, RZ, R6 ;  /* 0x000000ffff0d7224 */ /* 0x000fe400078e0006 */
[----:B------:R-:W-:Y:S01]  /*14f60*/  IMAD.MOV.U32 R12, RZ, RZ, 0x3 ;  /* 0x00000003ff0c7424 */ /* 0x000fe200078e00ff */
[----:B------:R-:W-:-:S13]  /*14f70*/  IADD3 R2, P3, R14, R0, RZ ;  /* 0x000000000e027210 */ /* 0x000fda0007f7e0ff */
[----:B------:R-:W-:Y:S05]  /*14f80*/  WARPSYNC.COLLECTIVE R15, `(.L_x_10370) ;  /* 0x000000000f087348 */ /* 0x000fea0003c00000 */
[----:B------:R0:W1:Y:S02]  /*14f90*/  SHFL.IDX P6, R14, R13, R12, R11 ;  /* 0x0000000c0d0e7389 */ /* 0x00006400000c000b */
[----:B01----:R-:W-:Y:S01]  /*14fa0*/  ENDCOLLECTIVE ;  /* 0x000000000000791b */ /* 0x003fe20003800000 */
.L_x_10370:
        /* <DEDUP_REMOVED lines=17> */
.L_x_10371:
[----:B------:R-:W-:Y:S02]  /*150c0*/  IMAD.MOV.U32 R13, RZ, RZ, R6 ;  /* 0x000000ffff0d7224 */ /* 0x000fe400078e0006 */
[----:B------:R-:W-:Y:S01]  /*150d0*/  IMAD.MOV.U32 R12, RZ, RZ, 0x4 ;  /* 0x00000004ff0c7424 */ /* 0x000fe200078e00ff */
[----:B------:R-:W-:-:S13]  /*150e0*/  IADD3 R2, P3, R14, R0, RZ ;  /* 0x000000000e027210 */ /* 0x000fda0007f7e0ff */
[----:B------:R-:W-:Y:S05]  /*150f0*/  WARPSYNC.COLLECTIVE R15, `(.L_x_10372) ;  /* 0x000000000f087348 */ /* 0x000fea0003c00000 */
[----:B------:R0:W1:Y:S02]  /*15100*/  SHFL.IDX P6, R14, R13, R12, R11 ;  /* 0x0000000c0d0e7389 */ /* 0x00006400000c000b */
[----:B01----:R-:W-:Y:S01]  /*15110*/  ENDCOLLECTIVE ;  /* 0x000000000000791b */ /* 0x003fe20003800000 */
.L_x_10372:
        /* <DEDUP_REMOVED lines=17> */
.L_x_10373:
[----:B------:R-:W-:Y:S02]  /*15230*/  IMAD.MOV.U32 R13, RZ, RZ, R6 ;  /* 0x000000ffff0d7224 */ /* 0x000fe400078e0006 */
[----:B------:R-:W-:Y:S01]  /*15240*/  IMAD.MOV.U32 R12, RZ, RZ, 0x5 ;  /* 0x00000005ff0c7424 */ /* 0x000fe200078e00ff */
[----:B------:R-:W-:-:S13]  /*15250*/  IADD3 R2, P3, R14, R0, RZ ;  /* 0x000000000e027210 */ /* 0x000fda0007f7e0ff */
[----:B------:R-:W-:Y:S05]  /*15260*/  WARPSYNC.COLLECTIVE R15, `(.L_x_10374) ;  /* 0x000000000f087348 */ /* 0x000fea0003c00000 */
[----:B------:R0:W1:Y:S02]  /*15270*/  SHFL.IDX P6, R14, R13, R12, R11 ;  /* 0x0000000c0d0e7389 */ /* 0x00006400000c000b */
[----:B01----:R-:W-:Y:S01]  /*15280*/  ENDCOLLECTIVE ;  /* 0x000000000000791b */ /* 0x003fe20003800000 */
.L_x_10374:
        /* <DEDUP_REMOVED lines=12> */
.L_x_10375:
        /* <DEDUP_REMOVED lines=9> */
.L_x_10268:
[----:B-1----:R1:W2:Y:S02]  /*153e0*/  SYNCS.PHASECHK.TRANS64.TRYWAIT P0, [R10+URZ+0x32440], R20 ;  /* 0x032440140a0075a7 */ /* 0x0022a4000800017f */
[----:B--2---:R-:W-:Y:S05]  /*153f0*/  @!P0 NANOSLEEP.SYNCS 0x989680 ;  /* 0x009896800000895d */ /* 0x004fea0003900000 */
[----:B------:R-:W2:Y:S02]  /*15400*/  @!P0 SYNCS.PHASECHK.TRANS64 P0, [R10+URZ+0x32440], R20 ;  /* 0x032440140a0085a7 */ /* 0x000ea4000800007f */
[----:B--2---:R-:W-:Y:S05]  /*15410*/  @!P0 BRA `(.L_x_10268) ;  /* 0xfffffffc00f08947 */ /* 0x004fea000383ffff */
[----:B------:R-:W-:Y:S05]  /*15420*/  BRA `(.L_x_10377) ;  /* 0xffffffb800507947 */ /* 0x000fea000383ffff */
.L_x_10269:
        /* <DEDUP_REMOVED lines=8> */
.L_x_10379:
[----:B------:R-:W-:Y:S05]  /*154b0*/  BSYNC B1 ;  /* 0x0000000000017941 */ /* 0x000fea0003800000 */
.L_x_10378:
        /* <DEDUP_REMOVED lines=9> */
.L_x_10380:
[----:B------:R-:W-:Y:S02]  /*15550*/  IMAD.MOV.U32 R13, RZ, RZ, R8 ;  /* 0x000000ffff0d7224 */ /* 0x000fe400078e0008 */
[----:B------:R-:W-:Y:S02]  /*15560*/  IMAD.MOV.U32 R12, RZ, RZ, 0x1 ;  /* 0x00000001ff0c7424 */ /* 0x000fe400078e00ff */
[----:B------:R-:W-:-:S07]  /*15570*/  IMAD.MOV.U32 R2, RZ, RZ, R14 ;  /* 0x000000ffff027224 */ /* 0x000fce00078e000e */
[----:B------:R-:W-:Y:S05]  /*15580*/  WARPSYNC.COLLECTIVE R15, `(.L_x_10381) ;  /* 0x000000000f087348 */ /* 0x000fea0003c00000 */
[----:B------:R0:W1:Y:S02]  /*15590*/  SHFL.IDX P6, R14, R13, R12, R11 ;  /* 0x0000000c0d0e7389 */ /* 0x00006400000c000b */
[----:B01----:R-:W-:Y:S01]  /*155a0*/  ENDCOLLECTIVE ;  /* 0x000000000000791b */ /* 0x003fe20003800000 */
.L_x_10381:
        /* <DEDUP_REMOVED lines=11> */
.L_x_10382:
[----:B------:R-:W-:Y:S02]  /*15660*/  IMAD.MOV.U32 R13, RZ, RZ, R8 ;  /* 0x000000ffff0d7224 */ /* 0x000fe400078e0008 */
[----:B------:R-:W-:Y:S02]  /*15670*/  IMAD.MOV.U32 R12, RZ, RZ, 0x2 ;  /* 0x00000002ff0c7424 */ /* 0x000fe400078e00ff */
[----:B------:R-:W-:-:S07]  /*15680*/  IMAD.MOV.U32 R2, RZ, RZ, R14 ;  /* 0x000000ffff027224 */ /* 0x000fce00078e000e */
[----:B------:R-:W-:Y:S05]  /*15690*/  WARPSYNC.COLLECTIVE R15, `(.L_x_10383) ;  /* 0x000000000f087348 */ /* 0x000fea0003c00000 */
[----:B------:R0:W1:Y:S02]  /*156a0*/  SHFL.IDX P6, R14, R13, R12, R11 ;  /* 0x0000000c0d0e7389 */ /* 0x00006400000c000b */
[----:B01----:R-:W-:Y:S01]  /*156b0*/  ENDCOLLECTIVE ;  /* 0x000000000000791b */ /* 0x003fe20003800000 */
.L_x_10383:
        /* <DEDUP_REMOVED lines=11> */
.L_x_10384:
[----:B------:R-:W-:Y:S02]  /*15770*/  IMAD.MOV.U32 R13, RZ, RZ, R8 ;  /* 0x000000ffff0d7224 */ /* 0x000fe400078e0008 */
[----:B------:R-:W-:Y:S02]  /*15780*/  IMAD.MOV.U32 R12, RZ, RZ, 0x3 ;  /* 0x00000003ff0c7424 */ /* 0x000fe400078e00ff */
[----:B------:R-:W-:-:S07]  /*15790*/  IMAD.MOV.U32 R2, RZ, RZ, R14 ;  /* 0x000000ffff027224 */ /* 0x000fce00078e000e */
[----:B------:R-:W-:Y:S05]  /*157a0*/  WARPSYNC.COLLECTIVE R15, `(.L_x_10385) ;  /* 0x000000000f087348 */ /* 0x000fea0003c00000 */
[----:B------:R0:W1:Y:S02]  /*157b0*/  SHFL.IDX P6, R14, R13, R12, R11 ;  /* 0x0000000c0d0e7389 */ /* 0x00006400000c000b */
[----:B01----:R-:W-:Y:S01]  /*157c0*/  ENDCOLLECTIVE ;  /* 0x000000000000791b */ /* 0x003fe20003800000 */
.L_x_10385:
        /* <DEDUP_REMOVED lines=11> */
.L_x_10386:
[----:B------:R-:W-:Y:S02]  /*15880*/  IMAD.MOV.U32 R13, RZ, RZ, R8 ;  /* 0x000000ffff0d7224 */ /* 0x000fe400078e0008 */
[----:B------:R-:W-:Y:S02]  /*15890*/  IMAD.MOV.U32 R12, RZ, RZ, 0x4 ;  /* 0x00000004ff0c7424 */ /* 0x000fe400078e00ff */
[----:B------:R-:W-:-:S07]  /*158a0*/  IMAD.MOV.U32 R2, RZ, RZ, R14 ;  /* 0x000000ffff027224 */ /* 0x000fce00078e000e */
[----:B------:R-:W-:Y:S05]  /*158b0*/  WARPSYNC.COLLECTIVE R15, `(.L_x_10387) ;  /* 0x000000000f087348 */ /* 0x000fea0003c00000 */
[----:B------:R0:W1:Y:S02]  /*158c0*/  SHFL.IDX P6, R14, R13, R12, R11 ;  /* 0x0000000c0d0e7389 */ /* 0x00006400000c000b */
[----:B01----:R-:W-:Y:S01]  /*158d0*/  ENDCOLLECTIVE ;  /* 0x000000000000791b */ /* 0x003fe20003800000 */
.L_x_10387:
        /* <DEDUP_REMOVED lines=11> */
.L_x_10388:
[----:B------:R-:W-:Y:S02]  /*15990*/  IMAD.MOV.U32 R13, RZ, RZ, R8 ;  /* 0x000000ffff0d7224 */ /* 0x000fe400078e0008 */
[----:B------:R-:W-:Y:S02]  /*159a0*/  IMAD.MOV.U32 R12, RZ, RZ, 0x5 ;  /* 0x00000005ff0c7424 */ /* 0x000fe400078e00ff */
[----:B------:R-:W-:-:S07]  /*159b0*/  IMAD.MOV.U32 R2, RZ, RZ, R14 ;  /* 0x000000ffff027224 */ /* 0x000fce00078e000e */
[----:B------:R-:W-:Y:S05]  /*159c0*/  WARPSYNC.COLLECTIVE R15, `(.L_x_10389) ;  /* 0x000000000f087348 */ /* 0x000fea0003c00000 */
[----:B------:R0:W1:Y:S02]  /*159d0*/  SHFL.IDX P6, R14, R13, R12, R11 ;  /* 0x0000000c0d0e7389 */ /* 0x00006400000c000b */
[----:B01----:R-:W-:Y:S01]  /*159e0*/  ENDCOLLECTIVE ;  /* 0x000000000000791b */ /* 0x003fe20003800000 */
.L_x_10389:
        /* <DEDUP_REMOVED lines=11> */
.L_x_10390:
[----:B------:R-:W-:Y:S05]  /*15aa0*/  BRA `(.L_x_10391) ;  /* 0xffffffb400787947 */ /* 0x000fea000383ffff */
.L_x_10274:
[----:B---3--:R3:W4:Y:S02]  /*15ab0*/  SYNCS.PHASECHK.TRANS64.TRYWAIT P0, [R10+URZ+0x32460], R20 ;  /* 0x032460140a0075a7 */ /* 0x008724000800017f */
[----:B----4-:R-:W-:Y:S05]  /*15ac0*/  @!P0 NANOSLEEP.SYNCS 0x989680 ;  /* 0x009896800000895d */ /* 0x010fea0003900000 */
[----:B------:R-:W4:Y:S02]  /*15ad0*/  @!P0 SYNCS.PHASECHK.TRANS64 P0, [R10+URZ+0x32460], R20 ;  /* 0x032460140a0085a7 */ /* 0x000f24000800007f */
[----:B----4-:R-:W-:Y:S05]  /*15ae0*/  @!P0 BRA `(.L_x_10274) ;  /* 0xfffffffc00f08947 */ /* 0x010fea000383ffff */
[----:B------:R-:W-:Y:S05]  /*15af0*/  BRA `(.L_x_10392) ;  /* 0xffffffb400c47947 */ /* 0x000fea000383ffff */
.L_x_10275:
[----:B------:R-:W-:Y:S01]  /*15b00*/  BSSY B1, `(.L_x_10393) ;  /* 0x0000008000017945 */ /* 0x000fe20003800000 */
[----:B------:R-:W-:Y:S02]  /*15b10*/  IMAD.MOV.U32 R13, RZ, RZ, R25 ;  /* 0x000000ffff0d7224 */ /* 0x000fe400078e0019 */
[----:B------:R-:W-:Y:S02]  /*15b20*/  IMAD.MOV.U32 R12, RZ, RZ, RZ ;  /* 0x000000ffff0c7224 */ /* 0x000fe400078e00ff */
[----:B------:R-:W-:Y:S02]  /*15b30*/  IMAD.MOV.U32 R11, RZ, RZ, 0x181f ;  /* 0x0000181fff0b7424 */ /* 0x000fe400078e00ff */
[----:B------:R-:W-:-:S07]  /*15b40*/  IMAD.MOV.U32 R15, RZ, RZ, -0x1 ;  /* 0xffffffffff0f7424 */ /* 0x000fce00078e00ff */
[----:B--2---:R-:W-:Y:S05]  /*15b50*/  WARPSYNC.COLLECTIVE R15, `(.L_x_10394) ;  /* 0x000000000f087348 */ /* 0x004fea0003c00000 */
[----:B------:R0:W1:Y:S02]  /*15b60*/  SHFL.IDX P6, R14, R13, R12, R11 ;  /* 0x0000000c0d0e7389 */ /* 0x00006400000c000b */
[----:B012---:R-:W-:Y:S01]  /*15b70*/  ENDCOLLECTIVE ;  /* 0x000000000000791b */ /* 0x007fe20003800000 */
.L_x_10394:
[----:B------:R-:W-:Y:S05]  /*15b80*/  BSYNC B1 ;  /* 0x0000000000017941 */ /* 0x000fea0003800000 */
.L_x_10393:
        /* <DEDUP_REMOVED lines=9> */
.L_x_10395:
[----:B------:R-:W-:Y:S02]  /*15c20*/  IMAD.MOV.U32 R13, RZ, RZ, R25 ;  /* 0x000000ffff0d7224 */ /* 0x000fe400078e0019 */
[----:B------:R-:W-:Y:S01]  /*15c30*/  IMAD.MOV.U32 R12, RZ, RZ, 0x1 ;  /* 0x00000001ff0c7424 */ /* 0x000fe200078e00ff */
[----:B------:R-:W-:-:S13]  /*15c40*/  IADD3 R2, P0, R14, R0, RZ ;  /* 0x000000000e027210 */ /* 0x000fda0007f1e0ff */
[----:B------:R-:W-:Y:S05]  /*15c50*/  WARPSYNC.COLLECTIVE R15, `(.L_x_10396) ;  /* 0x000000000f087348 */ /* 0x000fea0003c00000 */
[----:B------:R0:W1:Y:S02]  /*15c60*/  SHFL.IDX P6, R14, R13, R12, R11 ;  /* 0x0000000c0d0e7389 */ /* 0x00006400000c000b */
[----:B01----:R-:W-:Y:S01]  /*15c70*/  ENDCOLLECTIVE ;  /* 0x000000000000791b */ /* 0x003fe20003800000 */
.L_x_10396:
        /* <DEDUP_REMOVED lines=13> */
.L_x_10397:
[----:B------:R-:W-:Y:S02]  /*15d50*/  IMAD.MOV.U32 R13, RZ, RZ, R25 ;  /* 0x000000ffff0d7224 */ /* 0x000fe400078e0019 */
[----:B------:R-:W-:Y:S01]  /*15d60*/  IMAD.MOV.U32 R12, RZ, RZ, 0x2 ;  /* 0x00000002ff0c7424 */ /* 0x000fe200078e00ff */
[----:B------:R-:W-:-:S13]  /*15d70*/  IADD3 R2, P0, R14, R0, RZ ;  /* 0x000000000e027210 */ /* 0x000fda0007f1e0ff */
[----:B------:R-:W-:Y:S05]  /*15d80*/  WARPSYNC.COLLECTIVE R15, `(.L_x_10398) ;  /* 0x000000000f087348 */ /* 0x000fea0003c00000 */
[----:B------:R0:W1:Y:S02]  /*15d90*/  SHFL.IDX P6, R14, R13, R12, R11 ;  /* 0x0000000c0d0e7389 */ /* 0x00006400000c000b */
[----:B01----:R-:W-:Y:S01]  /*15da0*/  ENDCOLLECTIVE ;  /* 0x000000000000791b */ /* 0x003fe20003800000 */
.L_x_10398:
        /* <DEDUP_REMOVED lines=13> */
.L_x_10399:
[----:B------:R-:W-:Y:S02]  /*15e80*/  IMAD.MOV.U32 R13, RZ, RZ, R25 ;  /* 0x000000ffff0d7224 */ /* 0x000fe400078e0019 */
[----:B------:R-:W-:Y:S02]  /*15e90*/  IMAD.MOV.U32 R12, RZ, RZ, 0x3 ;  /* 0x00000003ff0c7424 */ /* 0x000fe400078e00ff */
[----:B------:R-:W-:-:S07]  /*15ea0*/  IMAD.MOV.U32 R8, RZ, RZ, R14 ;  /* 0x000000ffff087224 */ /* 0x000fce00078e000e */
[----:B------:R-:W-:Y:S05]  /*15eb0*/  WARPSYNC.COLLECTIVE R15, `(.L_x_10400) ;  /* 0x000000000f087348 */ /* 0x000fea0003c00000 */
[----:B------:R0:W1:Y:S02]  /*15ec0*/  SHFL.IDX P6, R14, R13, R12, R11 ;  /* 0x0000000c0d0e7389 */ /* 0x00006400000c000b */
[----:B01----:R-:W-:Y:S01]  /*15ed0*/  ENDCOLLECTIVE ;  /* 0x000000000000791b */ /* 0x003fe20003800000 */
.L_x_10400:
        /* <DEDUP_REMOVED lines=9> */
[----:B------:R-:W-:-:S03]  /*15f70*/  MOV R5, R14 ;  /* 0x0000000e00057202 */ /* 0x000fc60000000f00 */
[----:B------:R0:W-:Y:S04]  /*15f80*/  LDGSTS.E.BYPASS.LTC128B.128 [R20+0xa400], desc[UR36][R2.64+0x180], !P1 ;  /* 0x0a40018002147fae */ /* 0x0001e8000c901d64 */
[----:B0-----:R-:W-:Y:S05]  /*15f90*/  WARPSYNC.COLLECTIVE R15, `(.L_x_10401) ;  /* 0x000000000f087348 */ /* 0x001fea0003c00000 */
[----:B------:R1:W2:Y:S02]  /*15fa0*/  SHFL.IDX P6, R14, R13, R12, R11 ;  /* 0x0000000c0d0e7389 */ /* 0x0002a400000c000b */
[----:B012---:R-:W-:Y:S01]  /*15fb0*/  ENDCOLLECTIVE ;  /* 0x000000000000791b */ /* 0x007fe20003800000 */
.L_x_10401:
[----:B------:R-:W-:Y:S02]  /*15fc0*/  IMAD.MOV.U32 R13, RZ, RZ, R25 ;  /* 0x000000ffff0d7224 */ /* 0x000fe400078e0019 */
[----:B------:R-:W-:Y:S01]  /*15fd0*/  IMAD.MOV.U32 R12, RZ, RZ, 0x4 ;  /* 0x00000004ff0c7424 */ /* 0x000fe200078e00ff */
[----:B------:R-:W-:-:S13]  /*15fe0*/  IADD3 R2, P0, R14, R0, RZ ;  /* 0x000000000e027210 */ /* 0x000fda0007f1e0ff */
[----:B------:R-:W-:Y:S05]  /*15ff0*/  WARPSYNC.COLLECTIVE R15, `(.L_x_10402) ;  /* 0x000000000f087348 */ /* 0x000fea0003c00000 */
[----:B------:R0:W1:Y:S02]  /*16000*/  SHFL.IDX P6, R14, R13, R12, R11 ;  /* 0x0000000c0d0e7389 */ /* 0x00006400000c000b */
[----:B01----:R-:W-:Y:S01]  /*16010*/  ENDCOLLECTIVE ;  /* 0x000000000000791b */ /* 0x003fe20003800000 */
.L_x_10402:
        /* <DEDUP_REMOVED lines=13> */
.L_x_10403:
[----:B------:R-:W-:Y:S02]  /*160f0*/  IMAD.MOV.U32 R13, RZ, RZ, R25 ;  /* 0x000000ffff0d7224 */ /* 0x000fe400078e0019 */
[----:B------:R-:W-:Y:S01]  /*16100*/  IMAD.MOV.U32 R12, RZ, RZ, 0x5 ;  /* 0x00000005ff0c7424 */ /* 0x000fe200078e00ff */
[----:B------:R-:W-:-:S13]  /*16110*/  IADD3 R2, P0, R14, R0, RZ ;  /* 0x000000000e027210 */ /* 0x000fda0007f1e0ff */
[----:B------:R-:W-:Y:S05]  /*16120*/  WARPSYNC.COLLECTIVE R15, `(.L_x_10404) ;  /* 0x000000000f087348 */ /* 0x000fea0003c00000 */
[----:B------:R0:W1:Y:S02]  /*16130*/  SHFL.IDX P6, R14, R13, R12, R11 ;  /* 0x0000000c0d0e7389 */ /* 0x00006400000c000b */
[----:B01----:R-:W-:Y:S01]  /*16140*/  ENDCOLLECTIVE ;  /* 0x000000000000791b */ /* 0x003fe20003800000 */
.L_x_10404:
        /* <DEDUP_REMOVED lines=13> */
.L_x_10405:
[----:B------:R-:W-:Y:S05]  /*16220*/  BRA `(.L_x_10406) ;  /* 0xffffffb400047947 */ /* 0x000fea000383ffff */
.L_x_10283:
        /* <DEDUP_REMOVED lines=8> */
.L_x_10408:
[----:B------:R-:W-:Y:S05]  /*162b0*/  BSYNC B0 ;  /* 0x0000000000007941 */ /* 0x000fea0003800000 */
.L_x_10407:
        /* <DEDUP_REMOVED lines=9> */
.L_x_10409:
        /* <DEDUP_REMOVED lines=24> */
.L_x_10410:
[----:B------:R-:W-:Y:S01]  /*164d0*/  IMAD.MOV.U32 R12, RZ, RZ, 0x2 ;  /* 0x00000002ff0c7424 */ /* 0x000fe200078e00ff */
[----:B------:R-:W-:-:S05]  /*164e0*/  SEL R14, R14, RZ, P1 ;  /* 0x000000ff0e0e7207 */ /* 0x000fca0000800000 */
[----:B------:R-:W-:-:S04]  /*164f0*/  IMAD.IADD R5, R13, 0x1, R14 ;  /* 0x000000010d057824 */ /* 0x000fc800078e020e */
[----:B------:R-:W-:-:S07]  /*16500*/  IMAD.MOV.U32 R13, RZ, RZ, R5 ;  /* 0x000000ffff0d7224 */ /* 0x000fce00078e0005 */
[----:B------:R-:W-:Y:S05]  /*16510*/  WARPSYNC.COLLECTIVE R15, `(.L_x_10411) ;  /* 0x000000000f087348 */ /* 0x000fea0003c00000 */
[----:B------:R0:W1:Y:S02]  /*16520*/  SHFL.UP P6, R14, R13, R12, R11 ;  /* 0x0400000c0d0e7389 */ /* 0x00006400000c000b */
[----:B01----:R-:W-:Y:S01]  /*16530*/  ENDCOLLECTIVE ;  /* 0x000000000000791b */ /* 0x003fe20003800000 */
.L_x_10411:
[----:B------:R-:W-:Y:S01]  /*16540*/  IMAD.MOV.U32 R12, RZ, RZ, 0x4 ;  /* 0x00000004ff0c7424 */ /* 0x000fe200078e00ff */
[----:B------:R-:W-:-:S05]  /*16550*/  SEL R2, R14, RZ, P2 ;  /* 0x000000ff0e027207 */ /* 0x000fca0001000000 */
[----:B------:R-:W-:-:S04]  /*16560*/  IMAD.IADD R2, R5, 0x1, R2 ;  /* 0x0000000105027824 */ /* 0x000fc800078e0202 */
[----:B------:R-:W-:-:S07]  /*16570*/  IMAD.MOV.U32 R13, RZ, RZ, R2 ;  /* 0x000000ffff0d7224 */ /* 0x000fce00078e0002 */
[----:B------:R-:W-:Y:S05]  /*16580*/  WARPSYNC.COLLECTIVE R15, `(.L_x_10412) ;  /* 0x000000000f087348 */ /* 0x000fea0003c00000 */
[----:B------:R0:W1:Y:S02]  /*16590*/  SHFL.UP P6, R14, R13, R12, R11 ;  /* 0x0400000c0d0e7389 */ /* 0x00006400000c000b */
[----:B01----:R-:W-:Y:S01]  /*165a0*/  ENDCOLLECTIVE ;  /* 0x000000000000791b */ /* 0x003fe20003800000 */
.L_x_10412:
[----:B------:R-:W-:Y:S01]  /*165b0*/  IMAD.MOV.U32 R12, RZ, RZ, 0x8 ;  /* 0x00000008ff0c7424 */ /* 0x000fe200078e00ff */
[----:B------:R-:W-:-:S05]  /*165c0*/  SEL R3, R14, RZ, P3 ;  /* 0x000000ff0e037207 */ /* 0x000fca0001800000 */
[----:B------:R-:W-:-:S04]  /*165d0*/  IMAD.IADD R3, R2, 0x1, R3 ;  /* 0x0000000102037824 */ /* 0x000fc800078e0203 */
[----:B------:R-:W-:-:S07]  /*165e0*/  IMAD.MOV.U32 R13, RZ, RZ, R3 ;  /* 0x000000ffff0d7224 */ /* 0x000fce00078e0003 */
[----:B------:R-:W-:Y:S05]  /*165f0*/  WARPSYNC.COLLECTIVE R15, `(.L_x_10413) ;  /* 0x000000000f087348 */ /* 0x000fea0003c00000 */
[----:B------:R0:W1:Y:S02]  /*16600*/  SHFL.UP P6, R14, R13, R12, R11 ;  /* 0x0400000c0d0e7389 */ /* 0x00006400000c000b */
[----:B01----:R-:W-:Y:S01]  /*16610*/  ENDCOLLECTIVE ;  /* 0x000000000000791b */ /* 0x003fe20003800000 */
.L_x_10413:
[----:B------:R-:W-:Y:S01]  /*16620*/  IMAD.MOV.U32 R12, RZ, RZ, 0x10 ;  /* 0x00000010ff0c7424 */ /* 0x000fe200078e00ff */
[----:B------:R-:W-:-:S05]  /*16630*/  SEL R14, R14, RZ, P4 ;  /* 0x000000ff0e0e7207 */ /* 0x000fca0002000000 */
[----:B------:R-:W-:-:S04]  /*16640*/  IMAD.IADD R5, R3, 0x1, R14 ;  /* 0x0000000103057824 */ /* 0x000fc800078e020e */
[----:B------:R-:W-:-:S07]  /*16650*/  IMAD.MOV.U32 R13, RZ, RZ, R5 ;  /* 0x000000ffff0d7224 */ /* 0x000fce00078e0005 */
[----:B------:R-:W-:Y:S05]  /*16660*/  WARPSYNC.COLLECTIVE R15, `(.L_x_10414) ;  /* 0x000000000f087348 */ /* 0x000fea0003c00000 */
[----:B------:R0:W1:Y:S02]  /*16670*/  SHFL.UP P6, R14, R13, R12, R11 ;  /* 0x0400000c0d0e7389 */ /* 0x00006400000c000b */
[----:B01----:R-:W-:Y:S01]  /*16680*/  ENDCOLLECTIVE ;  /* 0x000000000000791b */ /* 0x003fe20003800000 */
.L_x_10414:
        /* <DEDUP_REMOVED lines=8> */
.L_x_10415:
[----:B------:R-:W-:Y:S05]  /*16710*/  BRA `(.L_x_10416) ;  /* 0xffffffb400607947 */ /* 0x000fea000383ffff */
.L_x_10286:
[----:B------:R-:W-:Y:S01]  /*16720*/  BSSY B0, `(.L_x_10417) ;  /* 0x0000007000007945 */ /* 0x000fe20003800000 */
[----:B------:R-:W-:Y:S02]  /*16730*/  IMAD.MOV.U32 R12, RZ, RZ, 0x1 ;  /* 0x00000001ff0c7424 */ /* 0x000fe400078e00ff */
[----:B------:R-:W-:Y:S02]  /*16740*/  IMAD.MOV.U32 R11, RZ, RZ, RZ ;  /* 0x000000ffff0b7224 */ /* 0x000fe400078e00ff */
[----:B------:R-:W-:-:S07]  /*16750*/  IMAD.MOV.U32 R15, RZ, RZ, -0x1 ;  /* 0xffffffffff0f7424 */ /* 0x000fce00078e00ff */
[----:B-12---:R-:W-:Y:S05]  /*16760*/  WARPSYNC.COLLECTIVE R15, `(.L_x_10418) ;  /* 0x000000000f087348 */ /* 0x006fea0003c00000 */
[----:B------:R0:W3:Y:S02]  /*16770*/  SHFL.UP P6, R14, R13, R12, R11 ;  /* 0x0400000c0d0e7389 */ /* 0x0000e400000c000b */
[----:B0123--:R-:W-:Y:S01]  /*16780*/  ENDCOLLECTIVE ;  /* 0x000000000000791b */ /* 0x00ffe20003800000 */
.L_x_10418:
[----:B------:R-:W-:Y:S05]  /*16790*/  BSYNC B0 ;  /* 0x0000000000007941 */ /* 0x000fea0003800000 */
.L_x_10417:
        /* <DEDUP_REMOVED lines=8> */
.L_x_10419:
[----:B------:R-:W-:Y:S01]  /*16820*/  IMAD.MOV.U32 R12, RZ, RZ, 0x4 ;  /* 0x00000004ff0c7424 */ /* 0x000fe200078e00ff */
[----:B------:R-:W-:-:S05]  /*16830*/  SEL R2, R14, RZ, P2 ;  /* 0x000000ff0e027207 */ /* 0x000fca0001000000 */
[----:B------:R-:W-:-:S04]  /*16840*/  IMAD.IADD R2, R13, 0x1, R2 ;  /* 0x000000010d027824 */ /* 0x000fc800078e0202 */
[----:B------:R-:W-:-:S07]  /*16850*/  IMAD.MOV.U32 R13, RZ, RZ, R2 ;  /* 0x000000ffff0d7224 */ /* 0x000fce00078e0002 */
[----:B------:R-:W-:Y:S05]  /*16860*/  WARPSYNC.COLLECTIVE R15, `(.L_x_10420) ;  /* 0x000000000f087348 */ /* 0x000fea0003c00000 */
[----:B------:R0:W1:Y:S02]  /*16870*/  SHFL.UP P6, R14, R13, R12, R11 ;  /* 0x0400000c0d0e7389 */ /* 0x00006400000c000b */
[----:B01----:R-:W-:Y:S01]  /*16880*/  ENDCOLLECTIVE ;  /* 0x000000000000791b */ /* 0x003fe20003800000 */
.L_x_10420:
[----:B------:R-:W-:Y:S01]  /*16890*/  IMAD.MOV.U32 R12, RZ, RZ, 0x8 ;  /* 0x00000008ff0c7424 */ /* 0x000fe200078e00ff */
[----:B------:R-:W-:-:S05]  /*168a0*/  SEL R3, R14, RZ, P3 ;  /* 0x000000ff0e037207 */ /* 0x000fca0001800000 */
[----:B------:R-:W-:-:S04]  /*168b0*/  IMAD.IADD R3, R2, 0x1, R3 ;  /* 0x0000000102037824 */ /* 0x000fc800078e0203 */
[----:B------:R-:W-:-:S07]  /*168c0*/  IMAD.MOV.U32 R13, RZ, RZ, R3 ;  /* 0x000000ffff0d7224 */ /* 0x000fce00078e0003 */
[----:B------:R-:W-:Y:S05]  /*168d0*/  WARPSYNC.COLLECTIVE R15, `(.L_x_10421) ;  /* 0x000000000f087348 */ /* 0x000fea0003c00000 */
[----:B------:R0:W1:Y:S02]  /*168e0*/  SHFL.UP P6, R14, R13, R12, R11 ;  /* 0x0400000c0d0e7389 */ /* 0x00006400000c000b */
[----:B01----:R-:W-:Y:S01]  /*168f0*/  ENDCOLLECTIVE ;  /* 0x000000000000791b */ /* 0x003fe20003800000 */
.L_x_10421:
[----:B------:R-:W-:Y:S01]  /*16900*/  IMAD.MOV.U32 R12, RZ, RZ, 0x10 ;  /* 0x00000010ff0c7424 */ /* 0x000fe200078e00ff */
[----:B------:R-:W-:-:S05]  /*16910*/  SEL R14, R14, RZ, P4 ;  /* 0x000000ff0e0e7207 */ /* 0x000fca0002000000 */
[----:B------:R-:W-:-:S04]  /*16920*/  IMAD.IADD R5, R3, 0x1, R14 ;  /* 0x0000000103057824 */ /* 0x000fc800078e020e */
[----:B------:R-:W-:-:S07]  /*16930*/  IMAD.MOV.U32 R13, RZ, RZ, R5 ;  /* 0x000000ffff0d7224 */ /* 0x000fce00078e0005 */
[----:B------:R-:W-:Y:S05]  /*16940*/  WARPSYNC.COLLECTIVE R15, `(.L_x_10422) ;  /* 0x000000000f087348 */ /* 0x000fea0003c00000 */
[----:B------:R0:W1:Y:S02]  /*16950*/  SHFL.UP P6, R14, R13, R12, R11 ;  /* 0x0400000c0d0e7389 */ /* 0x00006400000c000b */
[----:B01----:R-:W-:Y:S01]  /*16960*/  ENDCOLLECTIVE ;  /* 0x000000000000791b */ /* 0x003fe20003800000 */
.L_x_10422:
        /* <DEDUP_REMOVED lines=8> */
.L_x_10423:
[----:B------:R-:W-:Y:S05]  /*169f0*/  BRA `(.L_x_10424) ;  /* 0xffffffb4004c7947 */ /* 0x000fea000383ffff */
.L_x_10288:
[----:B------:R-:W-:Y:S01]  /*16a00*/  BSSY B0, `(.L_x_10425) ;  /* 0x0000006000007945 */ /* 0x000fe20003800000 */
[----:B------:R-:W-:Y:S01]  /*16a10*/  PLOP3.LUT P6, PT, P6, PT, PT, 0x8, 0x0 ;  /* 0x000000000000781c */ /* 0x000fe200037ce170 */
[----:B------:R-:W-:-:S12]  /*16a20*/  IMAD.MOV.U32 R15, RZ, RZ, -0x1 ;  /* 0xffffffffff0f7424 */ /* 0x000fd800078e00ff */
[----:B012---:R-:W-:Y:S05]  /*16a30*/  WARPSYNC.COLLECTIVE R15, `(.L_x_10426) ;  /* 0x000000000f087348 */ /* 0x007fea0003c00000 */
[----:B------:R-:W-:Y:S01]  /*16a40*/  VOTE.ANY R14, PT, P6 ;  /* 0x00000000000e7806 */ /* 0x000fe200030e0100 */
[----:B012---:R-:W-:Y:S06]  /*16a50*/  ENDCOLLECTIVE ;  /* 0x000000000000791b */ /* 0x007fec0003800000 */
.L_x_10426:
[----:B------:R-:W-:Y:S05]  /*16a60*/  BSYNC B0 ;  /* 0x0000000000007941 */ /* 0x000fea0003800000 */
.L_x_10425:
        /* <DEDUP_REMOVED lines=9> */
.L_x_10427:
[----:B------:R-:W-:Y:S02]  /*16b00*/  IMAD.MOV.U32 R13, RZ, RZ, R4 ;  /* 0x000000ffff0d7224 */ /* 0x000fe400078e0004 */
[----:B------:R-:W-:-:S07]  /*16b10*/  IMAD.MOV.U32 R7, RZ, RZ, R14 ;  /* 0x000000ffff077224 */ /* 0x000fce00078e000e */
[----:B------:R-:W-:Y:S05]  /*16b20*/  WARPSYNC.COLLECTIVE R15, `(.L_x_10428) ;  /* 0x000000000f087348 */ /* 0x000fea0003c00000 */
[----:B------:R0:W1:Y:S02]  /*16b30*/  SHFL.IDX P6, R14, R13, R12, R11 ;  /* 0x0000000c0d0e7389 */ /* 0x00006400000c000b */
[----:B01----:R-:W-:Y:S01]  /*16b40*/  ENDCOLLECTIVE ;  /* 0x000000000000791b */ /* 0x003fe20003800000 */
.L_x_10428:
[----:B------:R-:W-:Y:S01]  /*16b50*/  IMAD.MOV.U32 R4, RZ, RZ, R14 ;  /* 0x000000ffff047224 */ /* 0x000fe200078e000e */
[----:B------:R-:W-:Y:S06]  /*16b60*/  BRA `(.L_x_10429) ;  /* 0xffffffb4002c7947 */ /* 0x000fec000383ffff */
.L_x_10290:
[----:B------:R-:W-:Y:S01]  /*16b70*/  BSSY B0, `(.L_x_10430) ;  /* 0x0000007000007945 */ /* 0x000fe20003800000 */
[----:B------:R-:W-:Y:S02]  /*16b80*/  IMAD.MOV.U32 R13, RZ, RZ, R2 ;  /* 0x000000ffff0d7224 */ /* 0x000fe400078e0002 */
[----:B------:R-:W-:Y:S02]  /*16b90*/  IMAD.MOV.U32 R11, RZ, RZ, 0x1f ;  /* 0x0000001fff0b7424 */ /* 0x000fe400078e00ff */
[----:B------:R-:W-:-:S07]  /*16ba0*/  IMAD.MOV.U32 R15, RZ, RZ, -0x1 ;  /* 0xffffffffff0f7424 */ /* 0x000fce00078e00ff */
[----:B01234-:R-:W-:Y:S05]  /*16bb0*/  WARPSYNC.COLLECTIVE R15, `(.L_x_10431) ;  /* 0x000000000f087348 */ /* 0x01ffea0003c00000 */
[----:B------:R0:W0:Y:S02]  /*16bc0*/  SHFL.IDX P6, R14, R13, R12, R11 ;  /* 0x0000000c0d0e7389 */ /* 0x00002400000c000b */
[----:B01234-:R-:W-:Y:S01]  /*16bd0*/  ENDCOLLECTIVE ;  /* 0x000000000000791b */ /* 0x01ffe20003800000 */
.L_x_10431:
[----:B------:R-:W-:Y:S05]  /*16be0*/  BSYNC B0 ;  /* 0x0000000000007941 */ /* 0x000fea0003800000 */
.L_x_10430:
[----:B------:R-:W-:Y:S01]  /*16bf0*/  IMAD.MOV.U32 R6, RZ, RZ, R14 ;  /* 0x000000ffff067224 */ /* 0x000fe200078e000e */
[----:B------:R-:W-:Y:S06]  /*16c00*/  BRA `(.L_x_10289) ;  /* 0xffffffb4001c7947 */ /* 0x000fec000383ffff */
.L_x_10294:
[----:B-1----:R1:W3:Y:S02]  /*16c10*/  SYNCS.PHASECHK.TRANS64.TRYWAIT P0, [R5+URZ+0x32420], R0 ;  /* 0x03242000050075a7 */ /* 0x0022e4000800017f */
[----:B---3--:R-:W-:Y:S05]  /*16c20*/  @!P0 NANOSLEEP.SYNCS 0x989680 ;  /* 0x009896800000895d */ /* 0x008fea0003900000 */
[----:B------:R-:W3:Y:S02]  /*16c30*/  @!P0 SYNCS.PHASECHK.TRANS64 P0, [R5+URZ+0x32420], R0 ;  /* 0x03242000050085a7 */ /* 0x000ee4000800007f */
[----:B---3--:R-:W-:Y:S05]  /*16c40*/  @!P0 BRA `(.L_x_10294) ;  /* 0xfffffffc00f08947 */ /* 0x008fea000383ffff */
[----:B------:R-:W-:Y:S05]  /*16c50*/  BRA `(.L_x_10432) ;  /* 0xffffffb800747947 */ /* 0x000fea000383ffff */
.L_x_10295:
        /* <DEDUP_REMOVED lines=8> */
[----:B012-4-:R-:W-:Y:S05]  /*16ce0*/  WARPSYNC.COLLECTIVE R15, `(.L_x_10434) ;  /* 0x000000000f087348 */ /* 0x017fea0003c00000 */
[----:B------:R3:W0:Y:S02]  /*16cf0*/  SHFL.IDX P6, R14, R13, R12, R11 ;  /* 0x0000000c0d0e7389 */ /* 0x00062400000c000b */
[----:B01234-:R-:W-:Y:S01]  /*16d00*/  ENDCOLLECTIVE ;  /* 0x000000000000791b */ /* 0x01ffe20003800000 */
.L_x_10434:
[----:B------:R-:W-:Y:S05]  /*16d10*/  BSYNC B0 ;  /* 0x0000000000007941 */ /* 0x000fea0003800000 */
.L_x_10433:
[----:B------:R-:W-:Y:S05]  /*16d20*/  BRA `(.L_x_10435) ;  /* 0xffffffb8005c7947 */ /* 0x000fea000383ffff */
.L_x_10298:
[----:B------:R-:W-:Y:S01]  /*16d30*/  BSSY B1, `(.L_x_10436) ;  /* 0x0000006000017945 */ /* 0x000fe20003800000 */
[----:B------:R-:W-:-:S07]  /*16d40*/  IMAD.MOV.U32 R15, RZ, RZ, -0x1 ;  /* 0xffffffffff0f7424 */ /* 0x000fce00078e00ff */
[----:B012-4-:R-:W-:Y:S05]  /*16d50*/  WARPSYNC.COLLECTIVE R15, `(.L_x_10437) ;  /* 0x000000000f0c7348 */ /* 0x017fea0003c00000 */
[----:B------:R-:W-:Y:S02]  /*16d60*/  ELECT P6, UR62, PT ;  /* 0x00000000003e782f */ /* 0x000fe400038c0000 */
[----:B------:R-:W-:Y:S01]  /*16d70*/  MOV R14, UR62 ;  /* 0x0000003e000e7c02 */ /* 0x000fe20008000f00 */
[----:B012-4-:R-:W-:Y:S10]  /*16d80*/  ENDCOLLECTIVE ;  /* 0x000000000000791b */ /* 0x017ff40003800000 */
.L_x_10437:
[----:B------:R-:W-:Y:S05]  /*16d90*/  BSYNC B1 ;  /* 0x0000000000017941 */ /* 0x000fea0003800000 */
.L_x_10436:
[----:B------:R-:W-:Y:S05]  /*16da0*/  BRA `(.L_x_10438) ;  /* 0xffffffb800547947 */ /* 0x000fea000383ffff */
.L_x_10300:
[----:B-1----:R1:W3:Y:S02]  /*16db0*/  SYNCS.PHASECHK.TRANS64.TRYWAIT P1, [R3+URZ+0x32440], R2 ;  /* 0x03244002030075a7 */ /* 0x0022e4000802017f */
[----:B---3--:R-:W-:Y:S05]  /*16dc0*/  @!P1 NANOSLEEP.SYNCS 0x989680 ;  /* 0x009896800000995d */ /* 0x008fea0003900000 */
[----:B------:R-:W3:Y:S02]  /*16dd0*/  @!P1 SYNCS.PHASECHK.TRANS64 P1, [R3+URZ+0x32440], R2 ;  /* 0x03244002030095a7 */ /* 0x000ee4000802007f */
[----:B---3--:R-:W-:Y:S05]  /*16de0*/  @!P1 BRA `(.L_x_10300) ;  /* 0xfffffffc00f09947 */ /* 0x008fea000383ffff */
[----:B------:R-:W-:Y:S05]  /*16df0*/  BRA `(.L_x_10439) ;  /* 0xffffffb8007c7947 */ /* 0x000fea000383ffff */
.L_x_10302:
[----:B---3--:R3:W0:Y:S02]  /*16e00*/  SYNCS.PHASECHK.TRANS64.TRYWAIT P1, [R5+URZ+0x32440], R0 ;  /* 0x03244000050075a7 */ /* 0x008624000802017f */
[----:B0-----:R-:W-:Y:S05]  /*16e10*/  @!P1 NANOSLEEP.SYNCS 0x989680 ;  /* 0x009896800000995d */ /* 0x001fea0003900000 */
[----:B------:R-:W0:Y:S02]  /*16e20*/  @!P1 SYNCS.PHASECHK.TRANS64 P1, [R5+URZ+0x32440], R0 ;  /* 0x03244000050095a7 */ /* 0x000e24000802007f */
[----:B0-----:R-:W-:Y:S05]  /*16e30*/  @!P1 BRA `(.L_x_10302) ;  /* 0xfffffffc00f09947 */ /* 0x001fea000383ffff */
[----:B------:R-:W-:Y:S05]  /*16e40*/  BRA `(.L_x_10440) ;  /* 0xffffffb800887947 */ /* 0x000fea000383ffff */
.L_x_10304:
[----:B------:R0:W0:Y:S02]  /*16e50*/  SYNCS.PHASECHK.TRANS64.TRYWAIT P1, [R3+URZ+0x32460], R2 ;  /* 0x03246002030075a7 */ /* 0x000024000802017f */
[----:B0-----:R-:W-:Y:S05]  /*16e60*/  @!P1 NANOSLEEP.SYNCS 0x989680 ;  /* 0x009896800000995d */ /* 0x001fea0003900000 */
[----:B------:R-:W0:Y:S02]  /*16e70*/  @!P1 SYNCS.PHASECHK.TRANS64 P1, [R3+URZ+0x32460], R2 ;  /* 0x03246002030095a7 */ /* 0x000e24000802007f */
[----:B0-----:R-:W-:Y:S05]  /*16e80*/  @!P1 BRA `(.L_x_10304) ;  /* 0xfffffffc00f09947 */ /* 0x001fea000383ffff */
[----:B------:R-:W-:Y:S05]  /*16e90*/  BRA `(.L_x_10441) ;  /* 0xffffffb800847947 */ /* 0x000fea000383ffff */
.L_x_10442:
        /* <DEDUP_REMOVED lines=14> */
.L_x_15767:


//--------------------- .text._ZN7cutlass13device_kernelIN5flash11enable_sm90INS1_16FlashAttnFwdSm90INS1_25CollectiveMainloopFwdSm90ILi2EN4cute5tupleIJNS5_1CILi1EEES8_S8_EEENS6_IJNS7_ILi128EEENS7_ILi96EEENS7_ILi64EEEEEELi256ENS_10bfloat16_tEfNS_4arch4Sm90ELb0ELb0ELb1ELb1ELb1ELb1ELb1ELb1ELb0ELb1ELb1ELb0EEENS1_21CollectiveEpilogueFwdINS6_IJSA_NS7_ILi256EEESB_EEES9_SE_SG_Li256ELb1ELb1ELb1ELb0EEENS1_36VarlenDynamicPersistentTileSchedulerILi128ELi96ELi256ELi128ELb1ELb1ELb1ELb0ELb1ELb1EEEEEEEEEvNT_6ParamsE --------------------------
	.section	.text._ZN7cutlass13device_kernelIN5flash11enable_sm90INS1_16FlashAttnFwdSm90INS1_25CollectiveMainloopFwdSm90ILi2EN4cute5tupleIJNS5_1CILi1EEES8_S8_EEENS6_IJNS7_ILi128EEENS7_ILi96EEENS7_ILi64EEEEEELi256ENS_10bfloat16_tEfNS_4arch4Sm90ELb0ELb0ELb1ELb1ELb1ELb1ELb1ELb1ELb0ELb1ELb1ELb0EEENS1_21CollectiveEpilogueFwdINS6_IJSA_NS7_ILi256EEESB_EEES9_SE_SG_Li256ELb1ELb1ELb1ELb0EEENS1_36VarlenDynamicPersistentTileSchedulerILi128ELi96ELi256ELi128ELb1ELb1ELb1ELb0ELb1ELb1EEEEEEEEEvNT_6ParamsE,"ax",@progbits
	.align	128
.text._ZN7cutlass13device_kernelIN5flash11enable_sm90INS1_16FlashAttnFwdSm90INS1_25CollectiveMainloopFwdSm90ILi2EN4cute5tupleIJNS5_1CILi1EEES8_S8_EEENS6_IJNS7_ILi128EEENS7_ILi96EEENS7_ILi64EEEEEELi256ENS_10bfloat16_tEfNS_4arch4Sm90ELb0ELb0ELb1ELb1ELb1ELb1ELb1ELb1ELb0ELb1ELb1ELb0EEENS1_21CollectiveEpilogueFwdINS6_IJSA_NS7_ILi256EEESB_EEES9_SE_SG_Li256ELb1ELb1ELb1ELb0EEENS1_36VarlenDynamicPersistentTileSchedulerILi128ELi96ELi256ELi128ELb1ELb1ELb1ELb0ELb1ELb1EEEEEEEEEvNT_6ParamsE:
        .type           _ZN7cutlass13device_kernelIN5flash11enable_sm90INS1_16FlashAttnFwdSm90INS1_25CollectiveMainloopFwdSm90ILi2EN4cute5tupleIJNS5_1CILi1EEES8_S8_EEENS6_IJNS7_ILi128EEENS7_ILi96EEENS7_ILi64EEEEEELi256ENS_10bfloat16_tEfNS_4arch4Sm90ELb0ELb0ELb1ELb1ELb1ELb1ELb1ELb1ELb0ELb1ELb1ELb0EEENS1_21CollectiveEpilogueFwdINS6_IJSA_NS7_ILi256EEESB_EEES9_SE_SG_Li256ELb1ELb1ELb1ELb0EEENS1_36VarlenDynamicPersistentTileSchedulerILi128ELi96ELi256ELi128ELb1ELb1ELb1ELb0ELb1ELb1EEEEEEEEEvNT_6ParamsE,@function
        .size           _ZN7cutlass13device_kernelIN5flash11enable_sm90INS1_16FlashAttnFwdSm90INS1_25CollectiveMainloopFwdSm90ILi2EN4cute5tupleIJNS5_1CILi1EEES8_S8_EEENS6_IJNS7_ILi128EEENS7_ILi96EEENS7_ILi64EEEEEELi256ENS_10bfloat16_tEfNS_4arch4Sm90ELb0ELb0ELb1ELb1ELb1ELb1ELb1ELb1ELb0ELb1ELb1ELb0EEENS1_21CollectiveEpilogueFwdINS6_IJSA_NS7_ILi256EEESB_EEES9_SE_SG_Li256ELb1ELb1ELb1ELb0EEENS1_36VarlenDynamicPersistentTileSchedulerILi128ELi96ELi256ELi128ELb1ELb1ELb1ELb0ELb1ELb1EEEEEEEEEvNT_6ParamsE,(.L_x_15768 - _ZN7cutlass13device_kernelIN5flash11enable_sm90INS1_16FlashAttnFwdSm90INS1_25CollectiveMainloopFwdSm90ILi2EN4cute5tupleIJNS5_1CILi1EEES8_S8_EEENS6_IJNS7_ILi128EEENS7_ILi96EEENS7_ILi64EEEEEELi256ENS_10bfloat16_tEfNS_4arch4Sm90ELb0ELb0ELb1ELb1ELb1ELb1ELb1ELb1ELb0ELb1ELb1ELb0EEENS1_21CollectiveEpilogueFwdINS6_IJSA_NS7_ILi256EEESB_EEES9_SE_SG_Li256ELb1ELb1ELb1ELb0EEENS1_36VarlenDynamicPersistentTileSchedulerILi128ELi96ELi256ELi128ELb1ELb1ELb1ELb0ELb1ELb1EEEEEEEEEvNT_6ParamsE)
        .other          _ZN7cutlass13device_kernelIN5flash11enable_sm90INS1_16FlashAttnFwdSm90INS1_25CollectiveMainloopFwdSm90ILi2EN4cute5tupleIJNS5_1CILi1EEES8_S8_EEENS6_IJNS7_ILi128EEENS7_ILi96EEENS7_ILi64EEEEEELi256ENS_10bfloat16_tEfNS_4arch4Sm90ELb0ELb0ELb1ELb1ELb1ELb1ELb1ELb1ELb0ELb1ELb1ELb0EEENS1_21CollectiveEpilogueFwdINS6_IJSA_NS7_ILi256EEESB_EEES9_SE_SG_Li256ELb1ELb1ELb1ELb0EEENS1_36VarlenDynamicPersistentTileSchedulerILi128ELi96ELi256ELi128ELb1ELb1ELb1ELb0ELb1ELb1EEEEEEEEEvNT_6ParamsE,@"STO_CUDA_ENTRY STV_DEFAULT"
_ZN7cutlass13device_kernelIN5flash11enable_sm90INS1_16FlashAttnFwdSm90INS1_25CollectiveMainloopFwdSm90ILi2EN4cute5tupleIJNS5_1CILi1EEES8_S8_EEENS6_IJNS7_ILi128EEENS7_ILi96EEENS7_ILi64EEEEEELi256ENS_10bfloat16_tEfNS_4arch4Sm90ELb0ELb0ELb1ELb1ELb1ELb1ELb1ELb1ELb0ELb1ELb1ELb0EEENS1_21CollectiveEpilogueFwdINS6_IJSA_NS7_ILi256EEESB_EEES9_SE_SG_Li256ELb1ELb1ELb1ELb0EEENS1_36VarlenDynamicPersistentTileSchedulerILi128ELi96ELi256ELi128ELb1ELb1ELb1ELb0ELb1ELb1EEEEEEEEEvNT_6ParamsE:
        /* <DEDUP_REMOVED lines=17> */
.L_x_10444:
[----:B------:R-:W-:Y:S05]  /*0110*/  BSYNC B0 ;  /* 0x0000000000007941 */ /* 0x000fea0003800000 */
.L_x_10443:
[----:B------:R-:W-:Y:S01]  /*0120*/  VOTEU.ANY UP0, P0 ;  /* 0x00000000003f7886 */ /* 0x000fe20000000100 */
[----:B------:R-:W0:Y:S01]  /*0130*/  SHFL.IDX PT, R3, R2, RZ, 0x1f ;  /* 0x00001fff02037589 */ /* 0x000e2200000e0000 */
[----:B------:R-:W-:Y:S01]  /*0140*/  UMOV UR4, 0x80 ;  /* 0x0000008000047882 */ /* 0x000fe20000000000 */
[----:B------:R-:W-:Y:S01]  /*0150*/  UMOV UR7, 0x100 ;  /* 0x0000010000077882 */ /* 0x000fe20000000000 */
[----:B------:R-:W-:Y:S01]  /*0160*/  VOTEU.ANY UP1, P0 ;  /* 0x00000000003f7886 */ /* 0x000fe20000020100 */
[----:B------:R-:W1:Y:S01]  /*0170*/  @UP0 S2UR UR8, SR_CgaCtaId ;  /* 0x00000000000809c3 */ /* 0x000e620000008800 */
[----:B------:R-:W-:Y:S01]  /*0180*/  @UP0 UMOV UR6, 0x400 ;  /* 0x0000040000060882 */ /* 0x000fe20000000000 */
[----:B------:R-:W-:-:S04]  /*0190*/  @UP0 UIADD3 UR4, -UR4, 0x100000, URZ ;  /* 0x0010000004040890 */ /* 0x000fc8000fffe13f */
[----:B------:R-:W-:Y:S02]  /*01a0*/  @UP0 USHF.L.U32 UR5, UR4, 0xb, URZ ;  /* 0x0000000b04050899 */ /* 0x000fe4000800063f */
[----:B------:R-:W-:Y:S01]  /*01b0*/  @UP0 USHF.L.U32 UR4, UR4, 0x1, URZ ;  /* 0x0000000104040899 */ /* 0x000fe2000800063f */
[----:B------:R-:W-:Y:S01]  /*01c0*/  SHF.R.U32.HI R4, RZ, 0x7, R0 ;  /* 0x00000007ff047819 */ /* 0x000fe20000011600 */
[----:B------:R-:W-:Y:S01]  /*01d0*/  VOTEU.ANY UP2, P0 ;  /* 0x00000000003f7886 */ /* 0x000fe20000040100 */
[----:B0-----:R-:W-:-:S03]  /*01e0*/  ISETP.NE.AND P1, PT, R3, RZ, PT ;  /* 0x000000ff0300720c */ /* 0x001fc60003f25270 */
[----:B------:R0:W2:Y:S01]  /*01f0*/  SHFL.IDX PT, R3, R4, RZ, 0x1f ;  /* 0x00001fff04037589 */ /* 0x0000a200000e0000 */
[----:B-1----:R-:W-:Y:S02]  /*0200*/  @UP0 ULEA UR8, UR8, UR6, 0x18 ;  /* 0x0000000608080291 */ /* 0x002fe4000f8ec03f */
[----:B------:R-:W-:-:S04]  /*0210*/  @UP0 UIADD3 UR6, -UR7, 0x100000, URZ ;  /* 0x0010000007060890 */ /* 0x000fc8000fffe13f */
[----:B------:R-:W-:Y:S02]  /*0220*/  @UP0 USHF.L.U32 UR7, UR6, 0xb, URZ ;  /* 0x0000000b06070899 */ /* 0x000fe4000800063f */
[----:B------:R-:W-:Y:S01]  /*0230*/  @UP0 USHF.L.U32 UR6, UR6, 0x1, URZ ;  /* 0x0000000106060899 */ /* 0x000fe2000800063f */
[----:B------:R-:W-:Y:S01]  /*0240*/  VOTEU.ANY UP0, P0 ;  /* 0x00000000003f7886 */ /* 0x000fe20000000100 */
[----:B------:R-:W1:Y:S04]  /*0250*/  FENCE.VIEW.ASYNC.S ;  /* 0x00000000000073c6 */ /* 0x000e680000000000 */
[----:B-1----:R0:W1:Y:S01]  /*0260*/  @UP0 SYNCS.EXCH.64 URZ, [UR8+0x32400], UR4 ;  /* 0x03240004083f05b2 */ /* 0x0020620008000100 */
[----:B------:R0:W3:Y:S05]  /*0270*/  @UP1 SYNCS.EXCH.64 URZ, [UR8+0x32410], UR4 ;  /* 0x03241004083f15b2 */ /* 0x0000ea0008000100 */
[----:B------:R0:W4:Y:S02]  /*0280*/  @UP2 SYNCS.EXCH.64 URZ, [UR8+0x32420], UR6 ;  /* 0x03242006083f25b2 */ /* 0x0001240008000100 */
        /* <DEDUP_REMOVED lines=19> */
.L_x_10445:
        /* <DEDUP_REMOVED lines=22> */
.L_x_10446:
        /* <DEDUP_REMOVED lines=18> */
.L_x_10447:
        /* <DEDUP_REMOVED lines=22> */
.L_x_10448:
        /* <DEDUP_REMOVED lines=22> */
.L_x_10449:
[----:B--2---:R-:W-:Y:S01]  /*0900*/  ISETP.NE.AND P0, PT, R3, RZ, PT ;  /* 0x000000ff0300720c */ /* 0x004fe20003f05270 */
[----:B------:R-:W-:Y:S01]  /*0910*/  IMAD.MOV.U32 R3, RZ, RZ, 0x1 ;  /* 0x00000001ff037424 */ /* 0x000fe200078e00ff */
[----:B------:R-:W-:Y:S01]  /*0920*/  NOP ;  /* 0x0000000000007918 */ /* 0x000fe20000000000 */
[----:B------:R-:W-:Y:S01]  /*0930*/  ULDC.64 UR60, c[0x0][0x208] ;  /* 0x00008200003c7ab9 */ /* 0x000fe20000000a00 */
[----:B------:R-:W-:Y:S02]  /*0940*/  BSSY B9, `(.L_x_10450) ;  /* 0x0001c48000097945 */ /* 0x000fe40003800000 */
[----:B------:R-:W-:-:S05]  /*0950*/  SEL R3, R3, 0x2, !P0 ;  /* 0x0000000203037807 */ /* 0x000fca0004000000 */
[----:B------:R2:W-:Y:S01]  /*0960*/  STL [R1+0x8], R3 ;  /* 0x0000080301007387 */ /* 0x0005e20000100800 */
[----:B01-34-:R-:W-:Y:S06]  /*0970*/  BAR.SYNC.DEFER_BLOCKING 0x0 ;  /* 0x0000000000007b1d */ /* 0x01bfec0000010000 */
[----:B------:R-:W-:Y:S05]  /*0980*/  @!P0 BRA `(.L_x_10451) ;  /* 0x0000014800148947 */ /* 0x000fea0003800000 */
.L_x_10452:
[----:B------:R-:W-:-:S08]  /*0990*/  NOP ;  /* 0x0000000000007918 */ /* 0x000fd00000000000 */
[----:B------:R-:W0:Y:S02]  /*09a0*/  USETMAXREG.TRY_ALLOC.CTAPOOL UP0, 0xe8 ;  /* 0x000000e8000079c8 */ /* 0x000e240008000600 */
[----:B0-----:R-:W-:-:S13]  /*09b0*/  PLOP3.LUT P0, PT, PT, PT, UP0, 0x80, 0x0 ;  /* 0x000000000000781c */ /* 0x001fda0003f0f008 */
[----:B------:R-:W-:Y:S05]  /*09c0*/  @!P0 BRA `(.L_x_10452) ;  /* 0xfffffffc00f08947 */ /* 0x000fea000383ffff */
[----:B------:R-:W3:Y:S01]  /*09d0*/  LDL.LU R2, [R1] ;  /* 0x0000000001027983 */ /* 0x000ee20000300800 */
[----:B------:R-:W-:Y:S01]  /*09e0*/  SHF.R.U32.HI R4, RZ, 0x7, R0 ;  /* 0x00000007ff047819 */ /* 0x000fe20000011600 */
[----:B------:R-:W-:Y:S01]  /*09f0*/  ULDC UR4, c[0x0][0xd3c] ;  /* 0x00034f0000047ab9 */ /* 0x000fe20000000800 */
[----:B--2---:R-:W0:Y:S01]  /*0a00*/  S2R R3, SR_CgaCtaId ;  /* 0x0000000000037919 */ /* 0x004e220000008800 */
        /* <DEDUP_REMOVED lines=8> */
[----:B---3--:R-:W-:-:S04]  /*0a90*/  LOP3.LUT R2, R2, 0xfffffffb, RZ, 0xc0, !PT ;  /* 0xfffffffb02027812 */ /* 0x008fc800078ec0ff */
[----:B------:R-:W-:-:S05]  /*0aa0*/  @P0 LOP3.LUT R2, R2, 0x4, RZ, 0xfc, !PT ;  /* 0x0000000402020812 */ /* 0x000fca00078efcff */
[----:B------:R1:W-:Y:S01]  /*0ab0*/  STL [R1], R2 ;  /* 0x0000000201007387 */ /* 0x0003e20000100800 */
[----:B0-----:R-:W-:-:S13]  /*0ac0*/  ISETP.GE.AND P0, PT, R51, UR4, PT ;  /* 0x0000000433007c0c */ /* 0x001fda000bf06270 */
[----:B-1----:R-:W-:Y:S05]  /*0ad0*/  @P0 BRA `(.L_x_10453) ;  /* 0x000001c000b80947 */ /* 0x002fea0003800000 */
[----:B------:R-:W2:Y:S01]  /*0ae0*/  LDL.LU R14, [R1+0x8] ;  /* 0x00000800010e7983 */ /* 0x000ea20000300800 */
[----:B------:R-:W-:Y:S02]  /*0af0*/  VIADD R0, R0, 0xffffff80 ;  /* 0xffffff8000007836 */ /* 0x000fe40000000000 */
[----:B------:R-:W-:Y:S02]  /*0b00*/  IMAD.MOV.U32 R18, RZ, RZ, RZ ;  /* 0x000000ffff127224 */ /* 0x000fe400078e00ff */
[----:B------:R-:W-:Y:S01]  /*0b10*/  IMAD.MOV.U32 R204, RZ, RZ, RZ ;  /* 0x000000ffffcc7224 */ /* 0x000fe200078e00ff */
[----:B------:R-:W-:Y:S01]  /*0b20*/  SHF.R.S32.HI R3, RZ, 0x1f, R0 ;  /* 0x0000001fff037819 */ /* 0x000fe20000011400 */
[----:B------:R-:W-:Y:S02]  /*0b30*/  IMAD.MOV.U32 R214, RZ, RZ, RZ ;  /* 0x000000ffffd67224 */ /* 0x000fe400078e00ff */
[----:B------:R-:W-:Y:S01]  /*0b40*/  IMAD.MOV.U32 R202, RZ, RZ, RZ ;  /* 0x000000ffffca7224 */ /* 0x000fe200078e00ff */
[----:B------:R-:W-:-:S02]  /*0b50*/  LEA.HI R2, R3, R0, RZ, 0x7 ;  /* 0x0000000003027211 */ /* 0x000fc400078f38ff */
[CC--:B------:R-:W-:Y:S02]  /*0b60*/  LEA.HI R4, R3.reuse, R0.reuse, RZ, 0x4 ;  /* 0x0000000003047211 */ /* 0x0c0fe400078f20ff */
[----:B------:R-:W-:Y:S02]  /*0b70*/  LOP3.LUT R5, R2, 0xffffff80, RZ, 0xc0, !PT ;  /* 0xffffff8002057812 */ /* 0x000fe400078ec0ff */
[----:B------:R-:W-:Y:S02]  /*0b80*/  SHF.R.S32.HI R7, RZ, 0x4, R4 ;  /* 0x00000004ff077819 */ /* 0x000fe40000011404 */
[----:B------:R-:W-:Y:S01]  /*0b90*/  LEA.HI R200, R3, R0, RZ, 0x2 ;  /* 0x0000000003c87211 */ /* 0x000fe200078f10ff */
[----:B------:R-:W-:Y:S01]  /*0ba0*/  IMAD.IADD R13, R0, 0x1, -R5 ;  /* 0x00000001000d7824 */ /* 0x000fe200078e0a05 */
[----:B------:R-:W-:Y:S02]  /*0bb0*/  SHF.R.S32.HI R5, RZ, 0x7, R2 ;  /* 0x00000007ff057819 */ /* 0x000fe40000011402 */
[----:B------:R-:W-:-:S02]  /*0bc0*/  LEA.HI R6, R4, R7, RZ, 0x1 ;  /* 0x0000000704067211 */ /* 0x000fc400078f08ff */
[----:B------:R-:W-:Y:S01]  /*0bd0*/  SHF.R.S32.HI R9, RZ, 0x1f, R13 ;  /* 0x0000001fff097819 */ /* 0x000fe2000001140d */
[----:B------:R-:W-:Y:S01]  /*0be0*/  STL [R1+0x104], R13 ;  /* 0x0001040d01007387 */ /* 0x000fe20000100800 */
[----:B------:R-:W-:Y:S02]  /*0bf0*/  LEA.HI R2, R2, R5, RZ, 0x1 ;  /* 0x0000000502027211 */ /* 0x000fe400078f08ff */
[----:B------:R-:W-:Y:S02]  /*0c00*/  LEA.HI R10, R9, R13, RZ, 0x2 ;  /* 0x0000000d090a7211 */ /* 0x000fe400078f10ff */
[----:B------:R-:W-:Y:S02]  /*0c10*/  LOP3.LUT R2, R2, 0x3fffffe, RZ, 0xc0, !PT ;  /* 0x03fffffe02027812 */ /* 0x000fe400078ec0ff */
[--C-:B------:R-:W-:Y:S02]  /*0c20*/  SHF.R.S32.HI R11, RZ, 0x2, R10.reuse ;  /* 0x00000002ff0b7819 */ /* 0x100fe4000001140a */
[----:B------:R-:W-:-:S02]  /*0c30*/  SHF.R.S32.HI R8, RZ, 0x1f, R10 ;  /* 0x0000001fff087819 */ /* 0x000fc4000001140a */
[----:B------:R-:W-:Y:S02]  /*0c40*/  LOP3.LUT R6, R6, 0x1ffffffe, RZ, 0xc0, !PT ;  /* 0x1ffffffe06067812 */ /* 0x000fe400078ec0ff */
[----:B------:R-:W-:Y:S02]  /*0c50*/  LEA.HI R8, R8, R11, RZ, 0x3 ;  /* 0x0000000b08087211 */ /* 0x000fe400078f18ff */
[----:B------:R-:W-:Y:S01]  /*0c60*/  LEA.HI R9, R9, R13, RZ, 0x5 ;  /* 0x0000000d09097211 */ /* 0x000fe200078f28ff */
[----:B------:R-:W-:Y:S01]  /*0c70*/  IMAD.IADD R6, R7, 0x1, -R6 ;  /* 0x0000000107067824 */ /* 0x000fe200078e0a06 */
[----:B------:R-:W-:Y:S01]  /*0c80*/  LOP3.LUT R12, R8, 0xfffffff8, RZ, 0xc0, !PT ;  /* 0xfffffff8080c7812 */ /* 0x000fe200078ec0ff */
[----:B------:R-:W-:Y:S01]  /*0c90*/  IMAD.IADD R8, R5, 0x1, -R2 ;  /* 0x0000000105087824 */ /* 0x000fe200078e0a02 */
[-C--:B------:R-:W-:Y:S02]  /*0ca0*/  LEA.HI R2, R3, R0.reuse, RZ, 0x5 ;  /* 0x0000000003027211 */ /* 0x080fe400078f28ff */
[----:B------:R-:W-:Y:S01]  /*0cb0*/  LOP3.LUT R5, R4, 0x3fffff0, RZ, 0xc0, !PT ;  /* 0x03fffff004057812 */ /* 0x000fe200078ec0ff */
[----:B------:R-:W-:Y:S01]  /*0cc0*/  IMAD.IADD R12, R11, 0x1, -R12 ;  /* 0x000000010b0c7824 */ /* 0x000fe200078e0a0c */
[----:B------:R-:W-:-:S02]  /*0cd0*/  LEA.HI R3, R3, R0, RZ, 0x3 ;  /* 0x0000000003037211 */ /* 0x000fc400078f18ff */
[----:B------:R-:W-:Y:S01]  /*0ce0*/  SHF.R.S32.HI R15, RZ, 0x5, R2 ;  /* 0x00000005ff0f7819 */ /* 0x000fe20000011402 */
[----:B------:R-:W-:Y:S01]  /*0cf0*/  IMAD.IADD R5, R0, 0x1, -R5 ;  /* 0x0000000100057824 */ /* 0x000fe200078e0a05 */
[----:B------:R-:W-:Y:S02]  /*0d00*/  LOP3.LUT R7, R3, 0xfffffff8, RZ, 0xc0, !PT ;  /* 0xfffffff803077812 */ /* 0x000fe400078ec0ff */
        /* <DEDUP_REMOVED lines=9> */
[----:B------:R-:W-:-:S02]  /*0da0*/  IMAD.IADD R3, R0, 0x1, -R3 ;  /* 0x0000000100037824 */ /* 0x000fc400078e0a03 */
        /* <DEDUP_REMOVED lines=63> */
[----:B------:R-:W-:Y:S01]  /*11a0*/  VIADD R6, R207, 0xc0 ;  /* 0x000000c0cf067836 */ /* 0x000fe20000000000 */
[----:B------:R-:W-:Y:S01]  /*11b0*/  SHF.R.S32.HI R9, RZ, 0x1f, R9 ;  /* 0x0000001fff097819 */ /* 0x000fe20000011409 */
        /* <DEDUP_REMOVED lines=10> */
[C---:B------:R-:W-:Y:S01]  /*1260*/  VIADD R7, R42.reuse, 0xe0 ;  /* 0x000000e02a077836 */ /* 0x040fe20000000000 */
[----:B-1----:R-:W-:Y:S01]  /*1270*/  SHF.R.S32.HI R35, RZ, 0x1f, R35 ;  /* 0x0000001fff237819 */ /* 0x002fe20000011423 */
[C---:B------:R-:W-:Y:S01]  /*1280*/  VIADD R6, R42.reuse, 0xe8 ;  /* 0x000000e82a067836 */ /* 0x040fe20000000000 */
[----:B------:R1:W-:Y:S01]  /*1290*/  STL [R1+0xd4], R31 ;  /* 0x0000d41f01007387 */ /* 0x0003e20000100800 */
[C---:B------:R-:W-:Y:S01]  /*12a0*/  VIADD R5, R42.reuse, 0xf0 ;  /* 0x000000f02a057836 */ /* 0x040fe20000000000 */
[----:B---3--:R-:W-:Y:S01]  /*12b0*/  SHF.R.S32.HI R34, RZ, 0x1f, R34 ;  /* 0x0000001fff227819 */ /* 0x008fe20000011422 */
[----:B------:R-:W-:Y:S01]  /*12c0*/  VIADD R3, R42, 0xf8 ;  /* 0x000000f82a037836 */ /* 0x000fe20000000000 */
[----:B------:R-:W-:Y:S01]  /*12d0*/  STL [R1+0xd0], R30 ;  /* 0x0000d01e01007387 */ /* 0x000fe20000100800 */
[----:B------:R-:W-:Y:S01]  /*12e0*/  IMAD R0, R0, 0x8, R8 ;  /* 0x0000000800007824 */ /* 0x000fe200078e0208 */
        /* <DEDUP_REMOVED lines=13> */
[----:B------:R-:W-:Y:S01]  /*13c0*/  VIADD R212, R16, 0xe0 ;  /* 0x000000e010d47836 */ /* 0x000fe20000000000 */
[----:B------:R0:W-:Y:S01]  /*13d0*/  STL [R1+0xc0], R26 ;  /* 0x0000c01a01007387 */ /* 0x0001e20000100800 */
[----:B------:R-:W-:Y:S01]  /*13e0*/  VIADD R205, R22, 0x10 ;  /* 0x0000001016cd7836 */ /* 0x000fe20000000000 */
[----:B-1----:R-:W-:-:S02]  /*13f0*/  SHF.R.S32.HI R28, RZ, 0x1f, R28 ;  /* 0x0000001fff1c7819 */ /* 0x002fc4000001141c */
[----:B------:R1:W-:Y:S01]  /*1400*/  STL [R1+0xbc], R25 ;  /* 0x0000bc1901007387 */ /* 0x0003e20000100800 */
[----:B------:R-:W-:Y:S02]  /*1410*/  SHF.R.S32.HI R226, RZ, 0x1f, R211 ;  /* 0x0000001fffe27819 */ /* 0x000fe400000114d3 */
        /* <DEDUP_REMOVED lines=11> */
[----:B0-----:R-:W-:Y:S02]  /*14d0*/  SHF.R.S32.HI R21, RZ, 0x1f, R21 ;  /* 0x0000001fff157819 */ /* 0x001fe40000011415 */
[----:B-1----:R-:W-:Y:S02]  /*14e0*/  SHF.R.S32.HI R20, RZ, 0x1f, R20 ;  /* 0x0000001fff147819 */ /* 0x002fe40000011414 */
[----:B--2---:R-:W-:Y:S01]  /*14f0*/  LOP3.LUT R206, R14, 0x1, RZ, 0xfc, !PT ;  /* 0x000000010ece7812 */ /* 0x004fe200078efcff */
[----:B------:R-:W-:-:S05]  /*1500*/  VIADD R14, R42, 0xb0 ;  /* 0x000000b02a0e7836 */ /* 0x000fca0000000000 */
[----:B------:R0:W-:Y:S04]  /*1510*/  STL [R1+0xa8], R14 ;  /* 0x0000a80e01007387 */ /* 0x0001e80000100800 */
        /* <DEDUP_REMOVED lines=58> */
.L_x_10609:
        /* <DEDUP_REMOVED lines=53> */
.L_x_10454:
        /* <DEDUP_REMOVED lines=14> */
.L_x_10455:
[----:B------:R-:W-:Y:S05]  /*1cf0*/  @!P0 BRA `(.L_x_10456) ;  /* 0x00000000000c8947 */ /* 0x000fea0003800000 */
[----:B------:R-:W2:Y:S04]  /*1d00*/  LDG.E R0, desc[UR60][R4.64] ;  /* 0x0000003c04007981 */ /* 0x000ea8000c1e1900 */
[----:B------:R-:W2:Y:S02]  /*1d10*/  LDG.E R31, desc[UR60][R4.64+0x4] ;  /* 0x0000043c041f7981 */ /* 0x000ea4000c1e1900 */
[----:B--2---:R-:W-:-:S07]  /*1d20*/  IMAD.IADD R31, R31, 0x1, -R0 ;  /* 0x000000011f1f7824 */ /* 0x004fce00078e0a00 */
.L_x_10456:
        /* <DEDUP_REMOVED lines=39> */
[-C--:B------:R-:W-:Y:S02]  /*1fa0*/  IABS R10, R11.reuse ;  /* 0x0000000b000a7213 */ /* 0x080fe40000000000 */
        /* <DEDUP_REMOVED lines=22> */
.L_x_10458:
[----:B------:R-:W-:Y:S05]  /*2110*/  BSYNC B0 ;  /* 0x0000000000007941 */ /* 0x000fea0003800000 */
.L_x_10457:
        /* <DEDUP_REMOVED lines=24> */
[----:B0-----:R-:W-:Y:S01]  /*22a0*/  IMAD.U32 R4, RZ, RZ, UR4 ;  /* 0x00000004ff047e24 */ /* 0x001fe2000f8e00ff */
[----:B------:R-:W-:Y:S01]  /*22b0*/  MOV R10, UR6 ;  /* 0x00000006000a7c02 */ /* 0x000fe20008000f00 */
        /* <DEDUP_REMOVED lines=11> */
.L_x_10461:
[----:B------:R-:W-:Y:S05]  /*2370*/  BSYNC B6 ;  /* 0x0000000000067941 */ /* 0x000fea0003800000 */
.L_x_10460:
[----:B------:R-:W-:Y:S01]  /*2380*/  VIADD R25, R19, 0x400 ;  /* 0x0000040013197836 */ /* 0x000fe20000000000 */
[----:B------:R-:W-:Y:S04]  /*2390*/  BSSY B6, `(.L_x_10462) ;  /* 0x0000013000067945 */ /* 0x000fe80003800000 */
[----:B------:R-:W-:-:S13]  /*23a0*/  LOP3.LUT P0, RZ, R25, 0x3ff, RZ, 0xc0, !PT ;  /* 0x000003ff19ff7812 */ /* 0x000fda000780c0ff */
[----:B------:R-:W-:Y:S05]  /*23b0*/  @!P0 BRA `(.L_x_10463) ;  /* 0x0000000000408947 */ /* 0x000fea0003800000 */
[----:B------:R-:W-:Y:S01]  /*23c0*/  MOV R14, 0x0 ;  /* 0x00000000000e7802 */ /* 0x000fe20000000f00 */
[----:B------:R-:W-:Y:S01]  /*23d0*/  ULDC.64 UR4, c[0x4][0xf0] ;  /* 0x01003c0000047ab9 */ /* 0x000fe20000000a00 */
[----:B------:R-:W-:Y:S01]  /*23e0*/  ULDC.64 UR6, c[0x4][0xf8] ;  /* 0x01003e0000067ab9 */ /* 0x000fe20000000a00 */
[----:B0-----:R-:W-:Y:S02]  /*23f0*/  IMAD.U32 R4, RZ, RZ, UR4 ;  /* 0x00000004ff047e24 */ /* 0x001fe4000f8e00ff */
        /* <DEDUP_REMOVED lines=12> */
.L_x_10463:
[----:B------:R-:W-:Y:S05]  /*24c0*/  BSYNC B6 ;  /* 0x0000000000067941 */ /* 0x000fea0003800000 */
.L_x_10462:
[----:B------:R-:W-:Y:S01]  /*24d0*/  ULDC.64 UR4, c[0x0][0xaf0] ;  /* 0x0002bc0000047ab9 */ /* 0x000fe20000000a00 */
[----:B------:R-:W1:Y:S01]  /*24e0*/  S2R R6, SR_TID.X ;  /* 0x0000000000067919 */ /* 0x000e620000002100 */
[----:B------:R-:W-:Y:S01]  /*24f0*/  ISETP.NE.U32.AND P0, PT, RZ, UR4, PT ;  /* 0x00000004ff007c0c */ /* 0x000fe2000bf05070 */
[----:B------:R-:W-:Y:S01]  /*2500*/  IMAD.MOV.U32 R85, RZ, RZ, R32 ;  /* 0x000000ffff557224 */ /* 0x000fe200078e0020 */
[----:B------:R-:W2:Y:S01]  /*2510*/  LDC R11, c[0x0][0x3f4] ;  /* 0x0000fd00ff0b7b82 */ /* 0x000ea20000000800 */
[----:B------:R-:W3:Y:S01]  /*2520*/  LDL R10, [R1+0x5c] ;  /* 0x00005c00010a7983 */ /* 0x000ee20000100800 */
[----:B------:R-:W-:Y:S01]  /*2530*/  ISETP.NE.AND.EX P0, PT, RZ, UR5, PT, P0 ;  /* 0x00000005ff007c0c */ /* 0x000fe2000bf05300 */
[----:B------:R-:W-:-:S05]  /*2540*/  IMAD.MOV.U32 R29, RZ, RZ, R30 ;  /* 0x000000ffff1d7224 */ /* 0x000fca00078e001e */
[----:B------:R-:W4:Y:S07]  /*2550*/  LDC.64 R50, c[0x0][0x3f8] ;  /* 0x0000fe00ff327b82 */ /* 0x000f2e0000000a00 */
[----:B0-----:R-:W-:Y:S01]  /*2560*/  @P0 IADD3 R4, P1, R34, UR4, RZ ;  /* 0x0000000422040c10 */ /* 0x001fe2000ff3e0ff */
[----:B------:R-:W-:Y:S01]  /*2570*/  ULDC UR4, c[0x0][0x320] ;  /* 0x0000c80000047ab9 */ /* 0x000fe20000000800 */
[----:B------:R-:W0:Y:S02]  /*2580*/  LDC.64 R60, c[0x0][0x408] ;  /* 0x00010200ff3c7b82 */ /* 0x000e240000000a00 */
[----:B------:R-:W-:-:S02]  /*2590*/  @P0 IADD3.X R5, R33, UR5, RZ, P1, !PT ;  /* 0x0000000521050c10 */ /* 0x000fc40008ffe4ff */
[----:B------:R-:W-:-:S03]  /*25a0*/  ISETP.GE.AND P1, PT, R2, UR4, PT ;  /* 0x0000000402007c0c */ /* 0x000fc6000bf26270 */
[----:B------:R1:W3:Y:S01]  /*25b0*/  @P0 LDG.E R85, desc[UR60][R4.64] ;  /* 0x0000003c04550981 */ /* 0x0002e2000c1e1900 */
[----:B------:R-:W-:Y:S02]  /*25c0*/  SEL R3, RZ, 0xffffffff, P1 ;  /* 0xffffffffff037807 */ /* 0x000fe40000800000 */
[----:B------:R-:W-:-:S03]  /*25d0*/  ISETP.GE.AND P0, PT, R16, UR4, PT ;  /* 0x0000000410007c0c */ /* 0x000fc6000bf06270 */
[----:B------:R-:W-:Y:S01]  /*25e0*/  IMAD.SHL.U32 R3, R3, 0x2, RZ ;  /* 0x0000000203037824 */ /* 0x000fe200078e00ff */
[----:B------:R-:W-:Y:S02]  /*25f0*/  SEL R0, RZ, 0x1, P0 ;  /* 0x00000001ff007807 */ /* 0x000fe40000000000 */
[----:B------:R-:W-:Y:S02]  /*2600*/  ISETP.GE.AND P0, PT, R211, UR4, PT ;  /* 0x00000004d3007c0c */ /* 0x000fe4000bf06270 */
[----:B------:R-:W-:Y:S02]  /*2610*/  ISETP.GE.AND P1, PT, R210, UR4, PT ;  /* 0x00000004d2007c0c */ /* 0x000fe4000bf26270 */
[----:B------:R-:W-:Y:S02]  /*2620*/  LOP3.LUT R0, R3, 0x2, R0, 0xe2, !PT ;  /* 0x0000000203007812 */ /* 0x000fe400078ee200 */
[----:B------:R-:W-:Y:S02]  /*2630*/  SEL R3, RZ, 0x4, P0 ;  /* 0x00000004ff037807 */ /* 0x000fe40000000000 */
[----:B-1----:R-:W-:-:S02]  /*2640*/  SEL R4, RZ, 0x8, P1 ;  /* 0x00000008ff047807 */ /* 0x002fc40000800000 */
[----:B------:R-:W-:Y:S02]  /*2650*/  ISETP.GE.AND P0, PT, R209, UR4, PT ;  /* 0x00000004d1007c0c */ /* 0x000fe4000bf06270 */
[----:B------:R-:W-:Y:S01]  /*2660*/  ISETP.GE.AND P1, PT, R208, UR4, PT ;  /* 0x00000004d0007c0c */ /* 0x000fe2000bf26270 */
[----:B------:R-:W-:Y:S01]  /*2670*/  VIADD R6, R6, 0xffffff80 ;  /* 0xffffff8006067836 */ /* 0x000fe20000000000 */
[----:B------:R-:W-:Y:S02]  /*2680*/  LOP3.LUT R0, R4, R0, R3, 0xfe, !PT ;  /* 0x0000000004007212 */ /* 0x000fe400078efe03 */
[----:B------:R-:W-:Y:S02]  /*2690*/  SEL R3, RZ, 0x10, P0 ;  /* 0x00000010ff037807 */ /* 0x000fe40000000000 */
[----:B------:R-:W-:Y:S02]  /*26a0*/  SEL R4, RZ, 0x20, P1 ;  /* 0x00000020ff047807 */ /* 0x000fe40000800000 */
[----:B------:R-:W-:-:S02]  /*26b0*/  ISETP.GE.AND P0, PT, R213, UR4, PT ;  /* 0x00000004d5007c0c */ /* 0x000fc4000bf06270 */
[----:B------:R-:W-:Y:S02]  /*26c0*/  LOP3.LUT R0, R4, R0, R3, 0xfe, !PT ;  /* 0x0000000004007212 */ /* 0x000fe400078efe03 */
[----:B------:R-:W-:Y:S02]  /*26d0*/  SHF.R.S32.HI R3, RZ, 0x1f, R6 ;  /* 0x0000001fff037819 */ /* 0x000fe40000011406 */
[----:B------:R-:W-:Y:S02]  /*26e0*/  ISETP.GE.AND P1, PT, R212, UR4, PT ;  /* 0x00000004d4007c0c */ /* 0x000fe4000bf26270 */
[----:B------:R-:W-:Y:S02]  /*26f0*/  LEA.HI R8, R3, R6, RZ, 0x2 ;  /* 0x0000000603087211 */ /* 0x000fe400078f10ff */
[----:B------:R-:W-:Y:S02]  /*2700*/  SEL R83, RZ, 0x40, P0 ;  /* 0x00000040ff537807 */ /* 0x000fe40000000000 */
[----:B------:R-:W-:-:S02]  /*2710*/  SEL R3, RZ, 0x7fff80, P1 ;  /* 0x007fff80ff037807 */ /* 0x000fc40000800000 */
[----:B--2---:R-:W-:Y:S01]  /*2720*/  ISETP.GE.AND P0, PT, R16, R11, PT ;  /* 0x0000000b1000720c */ /* 0x004fe20003f06270 */
[----:B------:R-:W-:Y:S01]  /*2730*/  IMAD.SHL.U32 R78, R11, 0x2, RZ ;  /* 0x000000020b4e7824 */ /* 0x000fe200078e00ff */
[----:B------:R-:W-:Y:S02]  /*2740*/  LOP3.LUT R83, R3, R0, R83, 0xfe, !PT ;  /* 0x0000000003537212 */ /* 0x000fe400078efe53 */
[----:B------:R-:W-:Y:S02]  /*2750*/  SEL R3, R11, RZ, P0 ;  /* 0x000000ff0b037207 */ /* 0x000fe40000000000 */
[----:B------:R-:W2:Y:S01]  /*2760*/  LDL R11, [R1+0x58] ;  /* 0x00005800010b7983 */ /* 0x000ea20000100800 */
[----:B------:R-:W1:Y:S01]  /*2770*/  S2R R12, SR_TID.X ;  /* 0x00000000000c7919 */ /* 0x000e620000002100 */
[----:B------:R-:W-:Y:S02]  /*2780*/  SHF.R.S32.HI R5, RZ, 0x1f, R200 ;  /* 0x0000001fff057819 */ /* 0x000fe400000114c8 */
[----:B------:R-:W-:Y:S01]  /*2790*/  LOP3.LUT R9, R8, 0xfffffffc, RZ, 0xc0, !PT ;  /* 0xfffffffc08097812 */ /* 0x000fe200078ec0ff */
[----:B------:R-:W-:Y:S01]  /*27a0*/  IMAD.IADD R3, R16, 0x1, R3 ;  /* 0x0000000110037824 */ /* 0x000fe200078e0203 */
[----:B------:R-:W-:Y:S01]  /*27b0*/  SHF.R.S32.HI R23, RZ, 0x1f, R22 ;  /* 0x0000001fff177819 */ /* 0x000fe20000011416 */
[----:B----4-:R-:W-:-:S02]  /*27c0*/  IMAD R4, R5, R50, RZ ;  /* 0x0000003205047224 */ /* 0x010fc400078e02ff */
[----:B0-----:R-:W-:Y:S02]  /*27d0*/  IMAD R5, R5, R60, RZ ;  /* 0x0000003c05057224 */ /* 0x001fe400078e02ff */
[----:B------:R-:W-:Y:S02]  /*27e0*/  IMAD.IADD R84, R84, 0x1, R31 ;  /* 0x0000000154547824 */ /* 0x000fe400078e021f */
[----:B------:R-:W-:Y:S01]  /*27f0*/  IMAD.IADD R75, R6, 0x1, -R9 ;  /* 0x00000001064b7824 */ /* 0x000fe200078e0a09 */
[----:B------:R-:W-:Y:S01]  /*2800*/  SHF.R.S32.HI R0, RZ, 0x1f, R3 ;  /* 0x0000001fff007819 */ /* 0x000fe20000011403 */
[C---:B------:R-:W-:Y:S02]  /*2810*/  IMAD R7, R200.reuse, R51, R4 ;  /* 0x00000033c8077224 */ /* 0x040fe400078e0204 */
[----:B------:R-:W-:-:S04]  /*2820*/  IMAD.WIDE.U32 R20, R200, R50, R22 ;  /* 0x00000032c8147225 */ /* 0x000fc800078e0016 */
[----:B------:R-:W-:-:S04]  /*2830*/  IMAD.WIDE.U32 R30, R200, R50, R16 ;  /* 0x00000032c81e7225 */ /* 0x000fc800078e0010 */
[----:B------:R-:W-:Y:S01]  /*2840*/  IMAD R9, R200, R61, R5 ;  /* 0x0000003dc8097224 */ /* 0x000fe200078e0205 */
[----:B-1----:R-:W-:-:S04]  /*2850*/  SHF.R.U32.HI R12, RZ, 0x7, R12 ;  /* 0x00000007ff0c7819 */ /* 0x002fc8000001160c */
[C---:B------:R-:W-:Y:S01]  /*2860*/  ISETP.NE.AND P6, PT, R12.reuse, 0x1, PT ;  /* 0x000000010c00780c */ /* 0x040fe20003fc5270 */
[----:B------:R-:W-:Y:S02]  /*2870*/  VIADD R87, R12, 0x8 ;  /* 0x000000080c577836 */ /* 0x000fe40000000000 */
[----:B------:R-:W-:Y:S01]  /*2880*/  VIADD R12, R200, 0x40 ;  /* 0x00000040c80c7836 */ /* 0x000fe20000000000 */
[----:B-----5:R-:W-:Y:S01]  /*2890*/  SHF.R.S32.HI R5, RZ, 0x1f, R48 ;  /* 0x0000001fff057819 */ /* 0x020fe20000011430 */
[----:B------:R-:W-:Y:S02]  /*28a0*/  IMAD.IADD R21, R21, 0x1, R7 ;  /* 0x0000000115157824 */ /* 0x000fe400078e0207 */
[----:B------:R-:W-:Y:S01]  /*28b0*/  IMAD.SHL.U32 R12, R12, 0x40, RZ ;  /* 0x000000400c0c7824 */ /* 0x000fe200078e00ff */
[----:B------:R-:W-:Y:S01]  /*28c0*/  LEA.HI R3, R0, R3, RZ, 0x3 ;  /* 0x0000000300037211 */ /* 0x000fe200078f18ff */
[----:B------:R-:W-:Y:S01]  /*28d0*/  IMAD.IADD R31, R7, 0x1, R31 ;  /* 0x00000001071f7824 */ /* 0x000fe200078e021f */
[----:B------:R-:W-:Y:S01]  /*28e0*/  SHF.R.S32.HI R7, RZ, 0x1f, R8 ;  /* 0x0000001fff077819 */ /* 0x000fe20000011408 */
[----:B------:R-:W-:Y:S01]  /*28f0*/  IMAD R0, R5, R60, RZ ;  /* 0x0000003c05007224 */ /* 0x000fe200078e02ff */
[----:B------:R-:W-:-:S02]  /*2900*/  LOP3.LUT R12, R12, 0x1c0, RZ, 0xc0, !PT ;  /* 0x000001c00c0c7812 */ /* 0x000fc400078ec0ff */
[----:B------:R-:W-:Y:S01]  /*2910*/  LEA.HI R7, R7, R200, RZ, 0x3 ;  /* 0x000000c807077211 */ /* 0x000fe200078f18ff */
[----:B------:R-:W-:Y:S01]  /*2920*/  IMAD R71, R48, R61, R0 ;  /* 0x0000003d30477224 */ /* 0x000fe200078e0200 */
[----:B------:R-:W-:Y:S01]  /*2930*/  LOP3.LUT R0, R12, 0x38, R3, 0xf8, !PT ;  /* 0x000000380c007812 */ /* 0x000fe200078ef803 */
[----:B------:R-:W-:Y:S01]  /*2940*/  VIADD R12, R200, 0x40 ;  /* 0x00000040c80c7836 */ /* 0x000fe20000000000 */
[----:B------:R-:W-:Y:S01]  /*2950*/  LOP3.LUT R7, R7, 0xfffffff8, RZ, 0xc0, !PT ;  /* 0xfffffff807077812 */ /* 0x000fe200078ec0ff */
[----:B------:R-:W-:Y:S05]  /*2960*/  @!P6 WARPSYNC.ALL ;  /* 0x000000000000e948 */ /* 0x000fea0003800000 */
[----:B------:R-:W-:Y:S01]  /*2970*/  IMAD.SHL.U32 R12, R12, 0x40, RZ ;  /* 0x000000400c0c7824 */ /* 0x000fe200078e00ff */
[----:B------:R-:W-:Y:S01]  /*2980*/  ULDC UR4, c[0x0][0x2f4] ;  /* 0x0000bd0000047ab9 */ /* 0x000fe20000000800 */
[----:B------:R-:W-:Y:S01]  /*2990*/  IMAD.IADD R7, R200, 0x1, -R7 ;  /* 0x00000001c8077824 */ /* 0x000fe200078e0a07 */
[----:B------:R-:W-:Y:S01]  /*29a0*/  ISETP.GE.AND P2, PT, R2, UR4, PT ;  /* 0x0000000402007c0c */ /* 0x000fe2000bf46270 */
[----:B------:R-:W-:Y:S01]  /*29b0*/  IMAD.WIDE.U32 R56, R200, R60, R22 ;  /* 0x0000003cc8387225 */ /* 0x000fe200078e0016 */
[----:B------:R-:W-:-:S03]  /*29c0*/  LOP3.LUT R12, R12, 0x1c0, RZ, 0xc0, !PT ;  /* 0x000001c00c0c7812 */ /* 0x000fc600078ec0ff */
[----:B------:R-:W-:Y:S01]  /*29d0*/  IMAD.WIDE.U32 R58, R200, R60, R16 ;  /* 0x0000003cc83a7225 */ /* 0x000fe200078e0010 */
[----:B------:R-:W-:-:S03]  /*29e0*/  SHF.R.U32.HI R12, RZ, 0x3, R12 ;  /* 0x00000003ff0c7819 */ /* 0x000fc6000001160c */
[----:B------:R-:W-:Y:S02]  /*29f0*/  IMAD.SHL.U32 R66, R7, 0x40, RZ ;  /* 0x0000004007427824 */ /* 0x000fe400078e00ff */
[----:B------:R-:W-:Y:S02]  /*2a00*/  IMAD.IADD R57, R57, 0x1, R9 ;  /* 0x0000000139397824 */ /* 0x000fe400078e0209 */
[----:B------:R-:W-:Y:S01]  /*2a10*/  IMAD.IADD R59, R9, 0x1, R59 ;  /* 0x00000001093b7824 */ /* 0x000fe200078e023b */
[----:B------:R-:W-:Y:S01]  /*2a20*/  LOP3.LUT R66, R66, 0x1c0, RZ, 0xc0, !PT ;  /* 0x000001c042427812 */ /* 0x000fe200078ec0ff */
[----:B------:R-:W-:Y:S01]  /*2a30*/  IMAD R4, R5, R50, RZ ;  /* 0x0000003205047224 */ /* 0x000fe200078e02ff */
[----:B------:R-:W-:Y:S01]  /*2a40*/  SHF.L.U64.HI R80, R60, 0x6, R61 ;  /* 0x000000063c507819 */ /* 0x000fe2000001023d */
[----:B------:R-:W-:Y:S01]  /*2a50*/  IMAD R5, R61, 0x60, RZ ;  /* 0x000000603d057824 */ /* 0x000fe200078e02ff */
[----:B------:R-:W-:Y:S01]  /*2a60*/  LOP3.LUT R0, R0, R12, RZ, 0x3c, !PT ;  /* 0x0000000c00007212 */ /* 0x000fe200078e3cff */
[----:B------:R-:W-:Y:S01]  /*2a70*/  IMAD.SHL.U32 R79, R60, 0x40, RZ ;  /* 0x000000403c4f7824 */ /* 0x000fe200078e00ff */
[----:B------:R-:W-:Y:S01]  /*2a80*/  LOP3.LUT R29, R29, 0xfffffffe, RZ, 0xc0, !PT ;  /* 0xfffffffe1d1d7812 */ /* 0x000fe200078ec0ff */
[----:B------:R-:W-:Y:S01]  /*2a90*/  IMAD.WIDE.U32 R56, R48, R60, R56 ;  /* 0x0000003c30387225 */ /* 0x000fe200078e0038 */
[----:B------:R-:W-:-:S03]  /*2aa0*/  SHF.R.U32.HI R63, RZ, 0x3, R66 ;  /* 0x00000003ff3f7819 */ /* 0x000fc60000011642 */
[----:B------:R-:W-:-:S04]  /*2ab0*/  IMAD.WIDE.U32 R58, R48, R60, R58 ;  /* 0x0000003c303a7225 */ /* 0x000fc800078e003a */
[----:B------:R-:W-:Y:S01]  /*2ac0*/  IMAD R73, R48, R51, R4 ;  /* 0x0000003330497224 */ /* 0x000fe200078e0204 */
[----:B------:R-:W-:Y:S01]  /*2ad0*/  LOP3.LUT R4, R66, 0x18, R16, 0xf8, !PT ;  /* 0x0000001842047812 */ /* 0x000fe200078ef810 */
[----:B------:R-:W-:Y:S01]  /*2ae0*/  IMAD.WIDE.U32 R60, R60, 0x60, RZ ;  /* 0x000000603c3c7825 */ /* 0x000fe200078e00ff */
[----:B------:R-:W-:Y:S02]  /*2af0*/  @P2 LOP3.LUT R29, R29, 0x1, RZ, 0xfc, !PT ;  /* 0x000000011d1d2812 */ /* 0x000fe400078efcff */
[----:B------:R-:W-:Y:S01]  /*2b00*/  LOP3.LUT P2, RZ, R7, 0x4, RZ, 0xc0, !PT ;  /* 0x0000000407ff7812 */ /* 0x000fe2000784c0ff */
[----:B------:R-:W-:Y:S01]  /*2b10*/  IMAD.MOV.U32 R64, RZ, RZ, 0x20 ;  /* 0x00000020ff407424 */ /* 0x000fe200078e00ff */
[----:B------:R-:W-:Y:S01]  /*2b20*/  LOP3.LUT R4, R4, R63, RZ, 0x3c, !PT ;  /* 0x0000003f04047212 */ /* 0x000fe200078e3cff */
[----:B------:R-:W-:Y:S01]  /*2b30*/  IMAD.IADD R76, R61, 0x1, R5 ;  /* 0x000000013d4c7824 */ /* 0x000fe200078e0205 */
[----:B------:R-:W-:Y:S01]  /*2b40*/  PRMT R5, R83, 0x8880, RZ ;  /* 0x0000888053057816 */ /* 0x000fe200000000ff */
[----:B------:R-:W-:Y:S01]  /*2b50*/  IMAD R77, R51, 0x60, RZ ;  /* 0x00000060334d7824 */ /* 0x000fe200078e02ff */
[C---:B------:R-:W-:Y:S01]  /*2b60*/  SHF.L.U64.HI R82, R50.reuse, 0x6, R51 ;  /* 0x0000000632527819 */ /* 0x040fe20000010233 */
[----:B------:R-:W-:Y:S01]  /*2b70*/  IMAD.SHL.U32 R81, R50, 0x40, RZ ;  /* 0x0000004032517824 */ /* 0x000fe200078e00ff */
[----:B------:R-:W-:Y:S01]  /*2b80*/  PRMT R5, R5, 0x7710, RZ ;  /* 0x0000771005057816 */ /* 0x000fe200000000ff */
[----:B------:R-:W-:Y:S01]  /*2b90*/  IMAD.WIDE.U32 R20, R48, R50, R20 ;  /* 0x0000003230147225 */ /* 0x000fe200078e0014 */
[----:B------:R-:W-:-:S02]  /*2ba0*/  SEL R64, R64, 0xffffffe0, !P2 ;  /* 0xffffffe040407807 */ /* 0x000fc40005000000 */
[----:B------:R-:W-:Y:S01]  /*2bb0*/  LOP3.LUT R69, R3, 0xfffffff8, RZ, 0xc0, !PT ;  /* 0xfffffff803457812 */ /* 0x000fe200078ec0ff */
[----:B------:R-:W-:Y:S01]  /*2bc0*/  IMAD.WIDE.U32 R30, R48, R50, R30 ;  /* 0x00000032301e7225 */ /* 0x000fe200078e001e */
[----:B------:R0:W-:Y:S03]  /*2bd0*/  STL [R1], R29 ;  /* 0x0000001d01007387 */ /* 0x0001e60000100800 */
[----:B------:R-:W-:Y:S01]  /*2be0*/  IMAD.WIDE.U32 R50, R50, 0x60, RZ ;  /* 0x0000006032327825 */ /* 0x000fe200078e00ff */
[----:B------:R-:W-:Y:S02]  /*2bf0*/  SHF.R.S32.HI R70, RZ, 0x3, R3 ;  /* 0x00000003ff467819 */ /* 0x000fe40000011403 */
[----:B------:R-:W-:Y:S01]  /*2c00*/  LOP3.LUT R62, R5, 0x1, RZ, 0xc0, !PT ;  /* 0x00000001053e7812 */ /* 0x000fe200078ec0ff */
[----:B------:R-:W-:Y:S01]  /*2c10*/  IMAD.IADD R74, R21, 0x1, R73 ;  /* 0x00000001154a7824 */ /* 0x000fe200078e0249 */
[----:B------:R-:W-:Y:S01]  /*2c20*/  LOP3.LUT R9, R5, 0x8, RZ, 0xc0, !PT ;  /* 0x0000000805097812 */ /* 0x000fe200078ec0ff */
[----:B------:R-:W-:Y:S01]  /*2c30*/  IMAD.IADD R72, R57, 0x1, R71 ;  /* 0x0000000139487824 */ /* 0x000fe200078e0247 */
[----:B0-----:R-:W-:Y:S01]  /*2c40*/  LOP3.LUT R29, R5, 0x2, RZ, 0xc0, !PT ;  /* 0x00000002051d7812 */ /* 0x001fe200078ec0ff */
[----:B------:R-:W-:Y:S01]  /*2c50*/  IMAD.IADD R77, R51, 0x1, R77 ;  /* 0x00000001334d7824 */ /* 0x000fe200078e024d */
[----:B------:R-:W-:Y:S01]  /*2c60*/  LOP3.LUT R8, R5, 0x10, RZ, 0xc0, !PT ;  /* 0x0000001005087812 */ /* 0x000fe200078ec0ff */
[----:B------:R-:W-:Y:S01]  /*2c70*/  IMAD R75, R75, 0x40, R200 ;  /* 0x000000404b4b7824 */ /* 0x000fe200078e02c8 */
[----:B------:R-:W-:Y:S01]  /*2c80*/  LOP3.LUT R6, R5, 0x20, RZ, 0xc0, !PT ;  /* 0x0000002005067812 */ /* 0x000fe200078ec0ff */
[----:B------:R-:W-:Y:S01]  /*2c90*/  IMAD.IADD R73, R73, 0x1, R31 ;  /* 0x0000000149497824 */ /* 0x000fe200078e021f */
[----:B------:R-:W-:Y:S01]  /*2ca0*/  @!P6 BAR.SYNC.DEFER_BLOCKING 0x9, 0x100 ;  /* 0x024400000000eb1d */ /* 0x000fe20000010000 */
[----:B------:R-:W-:Y:S01]  /*2cb0*/  IMAD.IADD R71, R71, 0x1, R59 ;  /* 0x0000000147477824 */ /* 0x000fe200078e023b */
[----:B------:R-:W-:-:S02]  /*2cc0*/  ISETP.GE.AND P1, PT, R16, UR4, PT ;  /* 0x0000000410007c0c */ /* 0x000fc4000bf26270 */
[----:B------:R-:W-:Y:S01]  /*2cd0*/  SHF.R.S32.HI R67, RZ, 0x1f, R69 ;  /* 0x0000001fff437819 */ /* 0x000fe20000011445 */
[----:B---3--:R-:W-:Y:S01]  /*2ce0*/  IMAD.IADD R65, R10, 0x1, R0 ;  /* 0x000000010a417824 */ /* 0x008fe200078e0200 */
[----:B------:R-:W-:-:S04]  /*2cf0*/  LOP3.LUT R0, R66, 0x38, R3, 0xf8, !PT ;  /* 0x0000003842007812 */ /* 0x000fc800078ef803 */
[----:B------:R-:W-:Y:S02]  /*2d00*/  LOP3.LUT R0, R0, R63, RZ, 0x3c, !PT ;  /* 0x0000003f00007212 */ /* 0x000fe400078e3cff */
[C---:B------:R-:W-:Y:S02]  /*2d10*/  LOP3.LUT R10, R5.reuse, 0x4, RZ, 0xc0, !PT ;  /* 0x00000004050a7812 */ /* 0x040fe400078ec0ff */
[----:B------:R-:W-:Y:S02]  /*2d20*/  LOP3.LUT R5, R5, 0x40, RZ, 0xc0, !PT ;  /* 0x0000004005057812 */ /* 0x000fe400078ec0ff */
[----:B------:R-:W-:Y:S01]  /*2d30*/  SHF.R.S32.HI R68, RZ, 0x1f, R85 ;  /* 0x0000001fff447819 */ /* 0x000fe20000011455 */
[C---:B--2---:R-:W-:Y:S02]  /*2d40*/  IMAD R7, R11.reuse, 0x200, R4 ;  /* 0x000002000b077824 */ /* 0x044fe400078e0204 */
[----:B------:R-:W-:Y:S02]  /*2d50*/  IMAD R4, R11, 0x200, R0 ;  /* 0x000002000b047824 */ /* 0x000fe400078e0200 */
[----:B------:R-:W-:-:S07]  /*2d60*/  IMAD.IADD R3, R64, 0x1, R7 ;  /* 0x0000000140037824 */ /* 0x000fce00078e0207 */
.L_x_10517:
[----:B0-2---:R-:W2:Y:S01]  /*2d70*/  LDL.LU R34, [R1] ;  /* 0x0000000001227983 */ /* 0x005ea20000300800 */
        /* <DEDUP_REMOVED lines=11> */
[----:B---3--:R-:W3:Y:S08]  /*2e30*/  @!P2 LDC.64 R12, c[0x0][0x418] ;  /* 0x00010600ff0cab82 */ /* 0x008ef00000000a00 */
[----:B----4-:R-:W4:Y:S08]  /*2e40*/  @P3 LDC R0, c[0x0][0x434] ;  /* 0x00010d00ff003b82 */ /* 0x010f300000000800 */
[----:B------:R-:W1:Y:S01]  /*2e50*/  @P3 LDC R11, c[0x0][0x438] ;  /* 0x00010e00ff0b3b82 */ /* 0x000e620000000800 */
[----:B----4-:R-:W-:-:S05]  /*2e60*/  @P3 IMAD.HI.U32 R0, R35, R0, RZ ;  /* 0x0000000023003227 */ /* 0x010fca00078e00ff */
[----:B-1----:R-:W-:Y:S01]  /*2e70*/  @P3 SHF.R.U32.HI R32, RZ, R11, R0 ;  /* 0x0000000bff203219 */ /* 0x002fe20000011600 */
[----:B0-----:R-:W-:-:S03]  /*2e80*/  @!P2 IMAD R0, R68, R14, RZ ;  /* 0x0000000e4400a224 */ /* 0x001fc600078e02ff */
[----:B------:R-:W-:Y:S01]  /*2e90*/  @!P2 SHF.R.S32.HI R33, RZ, 0x1f, R32 ;  /* 0x0000001fff21a819 */ /* 0x000fe20000011420 */
        /* <DEDUP_REMOVED lines=42> */
[----:B------:R-:W-:Y:S01]  /*3140*/  LEA R96, P2, R12, UR4, 0x1 ;  /* 0x000000040c607c11 */ /* 0x000fe2000f8408ff */
[----:B------:R-:W-:Y:S01]  /*3150*/  ULDC.U8 UR4, c[0x0][0x410] ;  /* 0x0001040000047ab9 */ /* 0x000fe20000000000 */
[----:B------:R-:W-:Y:S02]  /*3160*/  IMAD.WIDE.U32 R14, R60, R27, RZ ;  /* 0x0000001b3c0e7225 */ /* 0x000fe400078e00ff */
[----:B------:R-:W-:Y:S02]  /*3170*/  LEA.HI.X R97, R12, UR5, R97, 0x1, P2 ;  /* 0x000000050c617c11 */ /* 0x000fe400090f0c61 */
[----:B------:R-:W-:Y:S01]  /*3180*/  ISETP.NE.AND P2, PT, RZ, UR4, PT ;  /* 0x00000004ff007c0c */ /* 0x000fe2000bf45270 */
[----:B------:R-:W-:-:S02]  /*3190*/  IMAD R11, R11, R60, R13 ;  /* 0x0000003c0b0b7224 */ /* 0x000fc400078e020d */
        /* <DEDUP_REMOVED lines=35> */
.L_x_10468:
[----:B------:R-:W-:Y:S05]  /*33d0*/  BSYNC B1 ;  /* 0x0000000000017941 */ /* 0x000fea0003800000 */
.L_x_10467:
        /* <DEDUP_REMOVED lines=26> */
.L_x_10470:
[----:B------:R-:W-:Y:S05]  /*3580*/  BSYNC B1 ;  /* 0x0000000000017941 */ /* 0x000fea0003800000 */
.L_x_10469:
[----:B------:R-:W-:Y:S01]  /*3590*/  IMAD.MOV.U32 R0, RZ, RZ, R44 ;  /* 0x000000ffff007224 */ /* 0x000fe200078e002c */
[----:B------:R-:W-:Y:S01]  /*35a0*/  PRMT R108, R11, 0x7610, R108 ;  /* 0x000076100b6c7816 */ /* 0x000fe2000000006c */
        /* <DEDUP_REMOVED lines=30> */
.L_x_10471:
[----:B------:R-:W-:Y:S01]  /*3790*/  IMAD R0, R18, 0x8, R19 ;  /* 0x0000000812007824 */ /* 0x000fe200078e0213 */
[----:B------:R-:W-:Y:S01]  /*37a0*/  SHF.L.U32 R95, R204, 0x1f, RZ ;  /* 0x0000001fcc5f7819 */ /* 0x000fe200000006ff */
[----:B------:R-:W-:Y:S03]  /*37b0*/  BSSY B1, `(.L_x_10472) ;  /* 0x0000003000017945 */ /* 0x000fe60003800000 */
[----:B------:R-:W0:Y:S02]  /*37c0*/  SYNCS.PHASECHK.TRANS64.TRYWAIT P5, [R0+URZ+0x32490], R95 ;  /* 0x0324905f000075a7 */ /* 0x000e2400080a017f */
[----:B0-----:R-:W-:Y:S05]  /*37d0*/  @!P5 BRA `(.L_x_10473) ;  /* 0x000001940080d947 */ /* 0x001fea0003800000 */
.L_x_10736:
[----:B------:R-:W-:Y:S05]  /*37e0*/  BSYNC B1 ;  /* 0x0000000000017941 */ /* 0x000fea0003800000 */
.L_x_10472:
[----:B------:R-:W-:-:S03]  /*37f0*/  UMOV UR4, 0xffffffff ;  /* 0xffffffff00047882 */ /* 0x000fc60000000000 */
[----:B------:R-:W-:Y:S05]  /*3800*/  BRA.DIV UR4, `(.L_x_10474) ;  /* 0x0000019604887947 */ /* 0x000fea000b800000 */
[----:B------:R1:W2:Y:S04]  /*3810*/  SHFL.IDX PT, R54, R97, RZ, 0x1c1f ;  /* 0x001c1fff61367589 */ /* 0x0002a800000e0000 */
[----:B------:R1:W3:Y:S02]  /*3820*/  SHFL.IDX PT, R11, R96, RZ, 0x1c1f ;  /* 0x001c1fff600b7589 */ /* 0x0002e400000e0000 */
.L_x_10740:
        /* <DEDUP_REMOVED lines=10> */
[--C-:B------:R-:W-:Y:S02]  /*38d0*/  SHF.R.U64 R44, R44, 0x10, R45.reuse ;  /* 0x000000102c2c7819 */ /* 0x100fe4000000122d */
[----:B------:R-:W-:Y:S02]  /*38e0*/  SHF.R.U32.HI R55, RZ, 0x10, R45 ;  /* 0x00000010ff377819 */ /* 0x000fe4000001162d */
[--C-:B------:R-:W-:Y:S02]  /*38f0*/  SHF.R.U64 R45, R46, 0x10, R47.reuse ;  /* 0x000000102e2d7819 */ /* 0x100fe4000000122f */
[----:B------:R-:W-:Y:S02]  /*3900*/  SHF.R.U32.HI R99, RZ, 0x10, R47 ;  /* 0x00000010ff637819 */ /* 0x000fe4000001162f */
[C---:B------:R-:W-:Y:S01]  /*3910*/  PRMT R47, R100.reuse, 0x5410, R45 ;  /* 0x00005410642f7816 */ /* 0x040fe2000000002d */
[----:B0-----:R-:W-:Y:S01]  /*3920*/  IMAD.U32 R45, R13, 0x10000, RZ ;  /* 0x000100000d2d7824 */ /* 0x001fe200078e00ff */
[----:B------:R-:W-:-:S02]  /*3930*/  PRMT R44, R100, 0x5432, R44 ;  /* 0x00005432642c7816 */ /* 0x000fc4000000002c */
[----:B------:R-:W-:Y:S02]  /*3940*/  LOP3.LUT R102, R13, 0xffff0000, RZ, 0xc0, !PT ;  /* 0xffff00000d667812 */ /* 0x000fe400078ec0ff */
[C---:B------:R-:W-:Y:S01]  /*3950*/  LOP3.LUT R100, R47.reuse, 0xffff0000, RZ, 0xc0, !PT ;  /* 0xffff00002f647812 */ /* 0x040fe200078ec0ff */
[----:B------:R-:W-:Y:S01]  /*3960*/  IMAD.U32 R47, R47, 0x10000, RZ ;  /* 0x000100002f2f7824 */ /* 0x000fe200078e00ff */
[C---:B------:R-:W-:Y:S01]  /*3970*/  LOP3.LUT R46, R44.reuse, 0xffff0000, RZ, 0xc0, !PT ;  /* 0xffff00002c2e7812 */ /* 0x040fe200078ec0ff */
[----:B------:R-:W-:Y:S02]  /*3980*/  IMAD.U32 R44, R44, 0x10000, RZ ;  /* 0x000100002c2c7824 */ /* 0x000fe400078e00ff */
[C---:B------:R-:W-:Y:S02]  /*3990*/  FMUL.FTZ R101, R102.reuse, R100 ;  /* 0x0000006466657220 */ /* 0x040fe40000410000 */
[-C--:B------:R-:W-:Y:S01]  /*39a0*/  FMUL.FTZ R13, R102, R46.reuse ;  /* 0x0000002e660d7220 */ /* 0x080fe20000410000 */
[C---:B------:R-:W-:Y:S01]  /*39b0*/  LOP3.LUT R102, R14.reuse, 0xffff0000, RZ, 0xc0, !PT ;  /* 0xffff00000e667812 */ /* 0x040fe200078ec0ff */
[----:B------:R-:W-:Y:S01]  /*39c0*/  FFMA.FTZ R46, R45, R46, -R101 ;  /* 0x0000002e2d2e7223 */ /* 0x000fe20000010865 */
[----:B------:R-:W-:-:S02]  /*39d0*/  IMAD.U32 R14, R14, 0x10000, RZ ;  /* 0x000100000e0e7824 */ /* 0x000fc400078e00ff */
[----:B------:R-:W-:Y:S01]  /*39e0*/  FFMA.FTZ R45, R45, R100, R13 ;  /* 0x000000642d2d7223 */ /* 0x000fe2000001000d */
[----:B------:R-:W-:Y:S02]  /*39f0*/  PRMT R13, R109, 0x5410, R55 ;  /* 0x000054106d0d7816 */ /* 0x000fe40000000037 */
[----:B------:R-:W-:Y:S02]  /*3a00*/  PRMT R55, R111, 0x5410, R99 ;  /* 0x000054106f377816 */ /* 0x000fe40000000063 */
[----:B------:R-:W-:Y:S01]  /*3a10*/  F2FP.BF16.F32.PACK_AB R45, R45, R46 ;  /* 0x0000002e2d2d723e */ /* 0x000fe200000010ff */
[C---:B------:R-:W-:Y:S01]  /*3a20*/  IMAD.U32 R100, R13.reuse, 0x10000, RZ ;  /* 0x000100000d647824 */ /* 0x040fe200078e00ff */
[----:B------:R-:W-:Y:S01]  /*3a30*/  LOP3.LUT R13, R13, 0xffff0000, RZ, 0xc0, !PT ;  /* 0xffff00000d0d7812 */ /* 0x000fe200078ec0ff */
[C---:B------:R-:W-:Y:S01]  /*3a40*/  IMAD.U32 R99, R55.reuse, 0x10000, RZ ;  /* 0x0001000037637824 */ /* 0x040fe200078e00ff */
[----:B------:R-:W-:-:S03]  /*3a50*/  LOP3.LUT R55, R55, 0xffff0000, RZ, 0xc0, !PT ;  /* 0xffff000037377812 */ /* 0x000fc600078ec0ff */
        /* <DEDUP_REMOVED lines=23> */
.L_x_10480:
[----:B------:R-:W-:Y:S05]  /*3bd0*/  BSYNC B3 ;  /* 0x0000000000037941 */ /* 0x000fea0003800000 */
.L_x_10479:
[----:B0-----:R4:W-:Y:S02]  /*3be0*/  ST.E.128 desc[UR60][R52.64], R12 ;  /* 0x0000000c34007985 */ /* 0x0019e4000c101d3c */
.L_x_10478:
[----:B------:R-:W-:Y:S05]  /*3bf0*/  BSYNC B2 ;  /* 0x0000000000027941 */ /* 0x000fea0003800000 */
.L_x_10477:
        /* <DEDUP_REMOVED lines=11> */
[----:B------:R-:W-:Y:S02]  /*3cb0*/  SHF.R.U32.HI R46, RZ, 0x10, R41 ;  /* 0x00000010ff2e7819 */ /* 0x000fe40000011629 */
[----:B------:R-:W-:Y:S01]  /*3cc0*/  PRMT R41, R107, 0x5432, R40 ;  /* 0x000054326b297816 */ /* 0x000fe20000000028 */
[C---:B0-----:R-:W-:Y:S01]  /*3cd0*/  IMAD.U32 R40, R13.reuse, 0x10000, RZ ;  /* 0x000100000d287824 */ /* 0x041fe200078e00ff */
[----:B------:R-:W-:Y:S02]  /*3ce0*/  PRMT R11, R108, 0x5410, R11 ;  /* 0x000054106c0b7816 */ /* 0x000fe4000000000b */
[----:B------:R-:W-:-:S02]  /*3cf0*/  LOP3.LUT R53, R13, 0xffff0000, RZ, 0xc0, !PT ;  /* 0xffff00000d357812 */ /* 0x000fc400078ec0ff */
[----:B------:R-:W-:Y:S01]  /*3d00*/  LOP3.LUT R47, R41, 0xffff0000, RZ, 0xc0, !PT ;  /* 0xffff0000292f7812 */ /* 0x000fe200078ec0ff */
[C---:B------:R-:W-:Y:S01]  /*3d10*/  IMAD.U32 R54, R11.reuse, 0x10000, RZ ;  /* 0x000100000b367824 */ /* 0x040fe200078e00ff */
[----:B------:R-:W-:Y:S01]  /*3d20*/  LOP3.LUT R42, R11, 0xffff0000, RZ, 0xc0, !PT ;  /* 0xffff00000b2a7812 */ /* 0x000fe200078ec0ff */
[----:B------:R-:W-:Y:S01]  /*3d30*/  IMAD.U32 R11, R12, 0x10000, RZ ;  /* 0x000100000c0b7824 */ /* 0x000fe200078e00ff */
[----:B------:R-:W-:Y:S01]  /*3d40*/  SHF.R.U32.HI R43, RZ, 0x10, R43 ;  /* 0x00000010ff2b7819 */ /* 0x000fe2000001162b */
[CC--:B------:R-:W-:Y:S02]  /*3d50*/  FMUL.FTZ R52, R53.reuse, R47.reuse ;  /* 0x0000002f35347220 */ /* 0x0c0fe40000410000 */
[-C--:B------:R-:W-:Y:S01]  /*3d60*/  FMUL.FTZ R13, R53, R42.reuse ;  /* 0x0000002a350d7220 */ /* 0x080fe20000410000 */
[----:B------:R-:W-:Y:S01]  /*3d70*/  PRMT R43, R110, 0x5410, R43 ;  /* 0x000054106e2b7816 */ /* 0x000fe2000000002b */
[----:B------:R-:W-:Y:S01]  /*3d80*/  FFMA.FTZ R42, R40, R42, -R52 ;  /* 0x0000002a282a7223 */ /* 0x000fe20000010834 */
[----:B------:R-:W-:Y:S01]  /*3d90*/  LOP3.LUT R53, R14, 0xffff0000, RZ, 0xc0, !PT ;  /* 0xffff00000e357812 */ /* 0x000fe200078ec0ff */
[----:B------:R-:W-:Y:S01]  /*3da0*/  FFMA.FTZ R40, R40, R47, R13 ;  /* 0x0000002f28287223 */ /* 0x000fe2000001000d */
[----:B------:R-:W-:Y:S01]  /*3db0*/  PRMT R13, R106, 0x5432, R46 ;  /* 0x000054326a0d7816 */ /* 0x000fe2000000002e */
[C---:B------:R-:W-:Y:S01]  /*3dc0*/  IMAD.U32 R46, R43.reuse, 0x10000, RZ ;  /* 0x000100002b2e7824 */ /* 0x040fe200078e00ff */
[----:B------:R-:W-:Y:S01]  /*3dd0*/  LOP3.LUT R43, R43, 0xffff0000, RZ, 0xc0, !PT ;  /* 0xffff00002b2b7812 */ /* 0x000fe200078ec0ff */
[----:B------:R-:W-:Y:S01]  /*3de0*/  IMAD.U32 R14, R14, 0x10000, RZ ;  /* 0x000100000e0e7824 */ /* 0x000fe200078e00ff */
[----:B------:R-:W-:Y:S01]  /*3df0*/  F2FP.BF16.F32.PACK_AB R40, R40, R42 ;  /* 0x0000002a2828723e */ /* 0x000fe200000010ff */
[----:B------:R-:W-:-:S02]  /*3e00*/  IMAD.U32 R47, R13, 0x10000, RZ ;  /* 0x000100000d2f7824 */ /* 0x000fc400078e00ff */
[-C--:B------:R-:W-:Y:S01]  /*3e10*/  FMUL.FTZ R52, R53, R46.reuse ;  /* 0x0000002e35347220 */ /* 0x080fe20000410000 */
[----:B------:R-:W-:Y:S01]  /*3e20*/  LOP3.LUT R13, R13, 0xffff0000, RZ, 0xc0, !PT ;  /* 0xffff00000d0d7812 */ /* 0x000fe200078ec0ff */
[-C--:B------:R-:W-:Y:S02]  /*3e30*/  FMUL.FTZ R53, R53, R47.reuse ;  /* 0x0000002f35357220 */ /* 0x080fe40000410000 */
[C---:B------:R-:W-:Y:S02]  /*3e40*/  FFMA.FTZ R52, R14.reuse, R47, -R52 ;  /* 0x0000002f0e347223 */ /* 0x040fe40000010834 */
[----:B------:R-:W-:Y:S01]  /*3e50*/  FFMA.FTZ R53, R14, R46, R53 ;  /* 0x0000002e0e357223 */ /* 0x000fe20000010035 */
[C---:B------:R-:W-:Y:S01]  /*3e60*/  LOP3.LUT R14, R15.reuse, 0xffff0000, RZ, 0xc0, !PT ;  /* 0xffff00000f0e7812 */ /* 0x040fe200078ec0ff */
[----:B------:R-:W-:-:S04]  /*3e70*/  IMAD.U32 R15, R15, 0x10000, RZ ;  /* 0x000100000f0f7824 */ /* 0x000fc800078e00ff */
[C---:B------:R-:W-:Y:S01]  /*3e80*/  FMUL.FTZ R46, R14.reuse, R43 ;  /* 0x0000002b0e2e7220 */ /* 0x040fe20000410000 */
[----:B------:R-:W-:-:S03]  /*3e90*/  FMUL.FTZ R14, R14, R13 ;  /* 0x0000000d0e0e7220 */ /* 0x000fc60000410000 */
[C---:B------:R-:W-:Y:S01]  /*3ea0*/  FFMA.FTZ R46, R15.reuse, R13, -R46 ;  /* 0x0000000d0f2e7223 */ /* 0x040fe2000001082e */
[----:B------:R-:W-:Y:S01]  /*3eb0*/  FFMA.FTZ R15, R15, R43, R14 ;  /* 0x0000002b0f0f7223 */ /* 0x000fe2000001000e */
[----:B------:R-:W-:Y:S02]  /*3ec0*/  LOP3.LUT R13, R12, 0xffff0000, RZ, 0xc0, !PT ;  /* 0xffff00000c0d7812 */ /* 0x000fe400078ec0ff */
[----:B------:R-:W-:Y:S02]  /*3ed0*/  SHF.L.U32 R14, R41, 0x10, RZ ;  /* 0x00000010290e7819 */ /* 0x000fe400000006ff */
[----:B------:R-:W-:-:S03]  /*3ee0*/  F2FP.BF16.F32.PACK_AB R15, R15, R46 ;  /* 0x0000002e0f0f723e */ /* 0x000fc600000010ff */
[C---:B------:R-:W-:Y:S01]  /*3ef0*/  FMUL.FTZ R12, R13.reuse, R14 ;  /* 0x0000000e0d0c7220 */ /* 0x040fe20000410000 */
[----:B------:R-:W-:-:S03]  /*3f00*/  FMUL.FTZ R13, R13, R54 ;  /* 0x000000360d0d7220 */ /* 0x000fc60000410000 */
[C---:B------:R-:W-:Y:S01]  /*3f10*/  FFMA.FTZ R12, R11.reuse, R54, -R12 ;  /* 0x000000360b0c7223 */ /* 0x040fe2000001080c */
[----:B------:R-:W-:Y:S01]  /*3f20*/  FFMA.FTZ R13, R11, R14, R13 ;  /* 0x0000000e0b0d7223 */ /* 0x000fe2000001000d */
[----:B------:R-:W-:-:S04]  /*3f30*/  F2FP.BF16.F32.PACK_AB R14, R53, R52 ;  /* 0x00000034350e723e */ /* 0x000fc800000010ff */
[----:B------:R-:W-:Y:S01]  /*3f40*/  F2FP.BF16.F32.PACK_AB R12, R13, R12 ;  /* 0x0000000c0d0c723e */ /* 0x000fe200000010ff */
[----:B------:R-:W-:-:S07]  /*3f50*/  IMAD.MOV.U32 R13, RZ, RZ, R40 ;  /* 0x000000ffff0d7224 */ /* 0x000fce00078e0028 */
.L_x_10482:
[----:B------:R-:W-:Y:S05]  /*3f60*/  BSYNC B2 ;  /* 0x0000000000027941 */ /* 0x000fea0003800000 */
.L_x_10481:
[----:B0-----:R4:W-:Y:S02]  /*3f70*/  ST.E.128 desc[UR60][R44.64], R12 ;  /* 0x0000000c2c007985 */ /* 0x0019e4000c101d3c */
.L_x_10476:
[----:B------:R-:W-:Y:S05]  /*3f80*/  BSYNC B1 ;  /* 0x0000000000017941 */ /* 0x000fea0003800000 */
.L_x_10475:
[----:B------:R-:W-:-:S03]  /*3f90*/  UMOV UR4, 0xffffffff ;  /* 0xffffffff00047882 */ /* 0x000fc60000000000 */
[----:B------:R-:W-:Y:S05]  /*3fa0*/  BRA.DIV UR4, `(.L_x_10483) ;  /* 0x0000018e04ec7947 */ /* 0x000fea000b800000 */
[----:B-1----:R-:W1:Y:S04]  /*3fb0*/  SHFL.IDX PT, R97, R97, 0x1, 0x1c1f ;  /* 0x003c1f0061617f89 */ /* 0x002e6800000e0000 */
[----:B------:R-:W0:Y:S02]  /*3fc0*/  SHFL.IDX PT, R96, R96, 0x1, 0x1c1f ;  /* 0x003c1f0060607f89 */ /* 0x000e2400000e0000 */
.L_x_10744:
        /* <DEDUP_REMOVED lines=11> */
[----:B------:R-:W-:Y:S01]  /*4080*/  SHF.R.U64 R42, R36, 0x10, R37 ;  /* 0x00000010242a7819 */ /* 0x000fe20000001225 */
[----:B------:R-:W-:Y:S01]  /*4090*/  IMAD.U32 R36, R14, 0x10000, RZ ;  /* 0x000100000e247824 */ /* 0x000fe200078e00ff */
[----:B------:R-:W-:Y:S01]  /*40a0*/  SHF.R.U32.HI R44, RZ, 0x10, R39 ;  /* 0x00000010ff2c7819 */ /* 0x000fe20000011627 */
[----:B------:R-:W-:Y:S01]  /*40b0*/  IMAD.U32 R45, R12, 0x10000, RZ ;  /* 0x000100000c2d7824 */ /* 0x000fe200078e00ff */
[----:B------:R-:W-:Y:S02]  /*40c0*/  SHF.R.U32.HI R37, RZ, 0x10, R37 ;  /* 0x00000010ff257819 */ /* 0x000fe40000011625 */
[----:B------:R-:W-:Y:S02]  /*40d0*/  PRMT R39, R104, 0x5432, R38 ;  /* 0x0000543268277816 */ /* 0x000fe40000000026 */
[----:B------:R-:W-:-:S02]  /*40e0*/  PRMT R38, R105, 0x5432, R44 ;  /* 0x0000543269267816 */ /* 0x000fc4000000002c */
[----:B---3--:R-:W-:Y:S02]  /*40f0*/  LOP3.LUT R11, R14, 0xffff0000, RZ, 0xc0, !PT ;  /* 0xffff00000e0b7812 */ /* 0x008fe400078ec0ff */
[----:B------:R-:W-:Y:S01]  /*4100*/  PRMT R42, R103, 0x5432, R42 ;  /* 0x00005432672a7816 */ /* 0x000fe2000000002a */
[----:B------:R-:W-:Y:S01]  /*4110*/  IMAD.U32 R46, R38, 0x10000, RZ ;  /* 0x00010000262e7824 */ /* 0x000fe200078e00ff */
[----:B------:R-:W-:Y:S02]  /*4120*/  PRMT R37, R105, 0x5410, R37 ;  /* 0x0000541069257816 */ /* 0x000fe40000000025 */
[----:B------:R-:W-:Y:S01]  /*4130*/  LOP3.LUT R14, R15, 0xffff0000, RZ, 0xc0, !PT ;  /* 0xffff00000f0e7812 */ /* 0x000fe200078ec0ff */
[C---:B------:R-:W-:Y:S01]  /*4140*/  IMAD.U32 R15, R13.reuse, 0x10000, RZ ;  /* 0x000100000d0f7824 */ /* 0x040fe200078e00ff */
[----:B------:R-:W-:Y:S01]  /*4150*/  LOP3.LUT R53, R13, 0xffff0000, RZ, 0xc0, !PT ;  /* 0xffff00000d357812 */ /* 0x000fe200078ec0ff */
[----:B------:R-:W-:Y:S01]  /*4160*/  IMAD.U32 R47, R37, 0x10000, RZ ;  /* 0x00010000252f7824 */ /* 0x000fe200078e00ff */
[----:B------:R-:W-:Y:S01]  /*4170*/  LOP3.LUT R13, R39, 0xffff0000, RZ, 0xc0, !PT ;  /* 0xffff0000270d7812 */ /* 0x000fe200078ec0ff */
[C---:B------:R-:W-:Y:S01]  /*4180*/  FMUL.FTZ R54, R11.reuse, R46 ;  /* 0x0000002e0b367220 */ /* 0x040fe20000410000 */
[----:B------:R-:W-:Y:S01]  /*4190*/  LOP3.LUT R44, R42, 0xffff0000, RZ, 0xc0, !PT ;  /* 0xffff00002a2c7812 */ /* 0x000fe200078ec0ff */
[----:B------:R-:W-:Y:S01]  /*41a0*/  FMUL.FTZ R11, R11, R47 ;  /* 0x0000002f0b0b7220 */ /* 0x000fe20000410000 */
[----:B------:R-:W-:Y:S01]  /*41b0*/  LOP3.LUT R38, R38, 0xffff0000, RZ, 0xc0, !PT ;  /* 0xffff000026267812 */ /* 0x000fe200078ec0ff */
[----:B------:R-:W-:Y:S01]  /*41c0*/  FMUL.FTZ R52, R53, R13 ;  /* 0x0000000d35347220 */ /* 0x000fe20000410000 */
[----:B------:R-:W-:Y:S01]  /*41d0*/  LOP3.LUT R37, R37, 0xffff0000, RZ, 0xc0, !PT ;  /* 0xffff000025257812 */ /* 0x000fe200078ec0ff */
[----:B------:R-:W-:Y:S01]  /*41e0*/  FMUL.FTZ R53, R53, R44 ;  /* 0x0000002c35357220 */ /* 0x000fe20000410000 */
[----:B------:R-:W-:Y:S01]  /*41f0*/  LOP3.LUT R12, R12, 0xffff0000, RZ, 0xc0, !PT ;  /* 0xffff00000c0c7812 */ /* 0x000fe200078ec0ff */
[----:B------:R-:W-:-:S02]  /*4200*/  IMAD.U32 R39, R39, 0x10000, RZ ;  /* 0x0001000027277824 */ /* 0x000fc400078e00ff */
[----:B------:R-:W-:Y:S01]  /*4210*/  FFMA.FTZ R54, R36, R47, -R54 ;  /* 0x0000002f24367223 */ /* 0x000fe20000010836 */
[----:B------:R-:W-:Y:S02]  /*4220*/  IMAD.U32 R42, R42, 0x10000, RZ ;  /* 0x000100002a2a7824 */ /* 0x000fe400078e00ff */
[C---:B------:R-:W-:Y:S01]  /*4230*/  FFMA.FTZ R53, R15.reuse, R13, R53 ;  /* 0x0000000d0f357223 */ /* 0x040fe20000010035 */
[----:B------:R-:W-:Y:S01]  /*4240*/  FFMA.FTZ R11, R36, R46, R11 ;  /* 0x0000002e240b7223 */ /* 0x000fe2000001000b */
[C---:B------:R-:W-:Y:S01]  /*4250*/  FMUL.FTZ R36, R14.reuse, R38 ;  /* 0x000000260e247220 */ /* 0x040fe20000410000 */
[----:B------:R-:W-:Y:S01]  /*4260*/  FMUL.FTZ R13, R14, R37 ;  /* 0x000000250e0d7220 */ /* 0x000fe20000410000 */
[C---:B------:R-:W-:Y:S01]  /*4270*/  FMUL.FTZ R14, R12.reuse, R39 ;  /* 0x000000270c0e7220 */ /* 0x040fe20000410000 */
[----:B------:R-:W-:Y:S01]  /*4280*/  FFMA.FTZ R52, R15, R44, -R52 ;  /* 0x0000002c0f347223 */ /* 0x000fe20000010834 */
        /* <DEDUP_REMOVED lines=11> */
.L_x_10488:
[----:B------:R-:W-:Y:S05]  /*4340*/  BSYNC B2 ;  /* 0x0000000000027941 */ /* 0x000fea0003800000 */
.L_x_10487:
[----:B--2---:R0:W-:Y:S02]  /*4350*/  ST.E.128 desc[UR60][R40.64], R12 ;  /* 0x0000000c28007985 */ /* 0x0041e4000c101d3c */
.L_x_10486:
[----:B------:R-:W-:Y:S05]  /*4360*/  BSYNC B1 ;  /* 0x0000000000017941 */ /* 0x000fea0003800000 */
.L_x_10485:
[----:B---3--:R-:W3:Y:S02]  /*4370*/  LDL R11, [R1] ;  /* 0x00000000010b7983 */ /* 0x008ee40000100800 */
[----:B---3--:R-:W-:-:S13]  /*4380*/  LOP3.LUT P2, RZ, R11, 0x1, RZ, 0xc0, !PT ;  /* 0x000000010bff7812 */ /* 0x008fda000784c0ff */
[----:B------:R-:W-:Y:S05]  /*4390*/  @P2 BRA `(.L_x_10484) ;  /* 0x0000001c00202947 */ /* 0x000fea0003800000 */
[----:B0---4-:R0:W3:Y:S01]  /*43a0*/  LDS.128 R12, [R91+0x2000] ;  /* 0x002000005b0c7984 */ /* 0x0110e20000000c00 */
[C---:B------:R-:W-:Y:S01]  /*43b0*/  LEA R36, P2, R2.reuse, R96, 0x1 ;  /* 0x0000006002247211 */ /* 0x040fe200078408ff */
[----:B------:R-:W-:Y:S03]  /*43c0*/  BSSY B1, `(.L_x_10489) ;  /* 0x0000030000017945 */ /* 0x000fe60003800000 */
[----:B-1----:R-:W-:Y:S02]  /*43d0*/  LEA.HI.X R37, R2, R97, R203, 0x1, P2 ;  /* 0x0000006102257211 */ /* 0x002fe400010f0ccb */
[----:B------:R-:W-:-:S13]  /*43e0*/  ISETP.GE.AND P2, PT, R205, R90, PT ;  /* 0x0000005acd00720c */ /* 0x000fda0003f46270 */
[----:B0-----:R-:W-:Y:S05]  /*43f0*/  @P2 BRA `(.L_x_10490) ;  /* 0x0000000000b02947 */ /* 0x001fea0003800000 */
[--C-:B------:R-:W-:Y:S01]  /*4400*/  SHF.R.U64 R38, R32, 0x10, R33.reuse ;  /* 0x0000001020267819 */ /* 0x100fe20000001221 */
[----:B---3--:R-:W-:Y:S01]  /*4410*/  IMAD.U32 R32, R14, 0x10000, RZ ;  /* 0x000100000e207824 */ /* 0x008fe200078e00ff */
[----:B------:R-:W-:Y:S02]  /*4420*/  SHF.R.U32.HI R39, RZ, 0x10, R33 ;  /* 0x00000010ff277819 */ /* 0x000fe40000011621 */
[--C-:B------:R-:W-:Y:S02]  /*4430*/  SHF.R.U64 R33, R34, 0x10, R35.reuse ;  /* 0x0000001022217819 */ /* 0x100fe40000001223 */
[----:B------:R-:W-:Y:S01]  /*4440*/  SHF.R.U32.HI R34, RZ, 0x10, R35 ;  /* 0x00000010ff227819 */ /* 0x000fe20000011623 */
[----:B------:R-:W-:Y:S01]  /*4450*/  IMAD.U32 R35, R13, 0x10000, RZ ;  /* 0x000100000d237824 */ /* 0x000fe200078e00ff */
[----:B------:R-:W-:Y:S02]  /*4460*/  PRMT R106, R106, 0x5410, R33 ;  /* 0x000054106a6a7816 */ /* 0x000fe40000000021 */
[----:B------:R-:W-:-:S02]  /*4470*/  PRMT R103, R103, 0x5410, R38 ;  /* 0x0000541067677816 */ /* 0x000fc40000000026 */
[----:B------:R-:W-:Y:S02]  /*4480*/  PRMT R107, R107, 0x5410, R34 ;  /* 0x000054106b6b7816 */ /* 0x000fe40000000022 */
[----:B------:R-:W-:Y:S01]  /*4490*/  LOP3.LUT R34, R13, 0xffff0000, RZ, 0xc0, !PT ;  /* 0xffff00000d227812 */ /* 0x000fe200078ec0ff */
[----:B------:R-:W-:Y:S01]  /*44a0*/  IMAD.U32 R13, R12, 0x10000, RZ ;  /* 0x000100000c0d7824 */ /* 0x000fe200078e00ff */
[C---:B------:R-:W-:Y:S01]  /*44b0*/  LOP3.LUT R40, R106.reuse, 0xffff0000, RZ, 0xc0, !PT ;  /* 0xffff00006a287812 */ /* 0x040fe200078ec0ff */
[----:B------:R-:W-:Y:S01]  /*44c0*/  IMAD.U32 R33, R107, 0x10000, RZ ;  /* 0x000100006b217824 */ /* 0x000fe200078e00ff */
[----:B------:R-:W-:Y:S01]  /*44d0*/  LOP3.LUT R38, R103, 0xffff0000, RZ, 0xc0, !PT ;  /* 0xffff000067267812 */ /* 0x000fe200078ec0ff */
[----:B------:R-:W-:Y:S01]  /*44e0*/  IMAD.U32 R106, R106, 0x10000, RZ ;  /* 0x000100006a6a7824 */ /* 0x000fe200078e00ff */
[----:B------:R-:W-:Y:S01]  /*44f0*/  PRMT R104, R104, 0x5410, R39 ;  /* 0x0000541068687816 */ /* 0x000fe20000000027 */
[----:B------:R-:W-:Y:S01]  /*4500*/  FMUL.FTZ R42, R34, R40 ;  /* 0x00000028222a7220 */ /* 0x000fe20000410000 */
[----:B------:R-:W-:Y:S01]  /*4510*/  LOP3.LUT R14, R14, 0xffff0000, RZ, 0xc0, !PT ;  /* 0xffff00000e0e7812 */ /* 0x000fe200078ec0ff */
[----:B------:R-:W-:Y:S01]  /*4520*/  FMUL.FTZ R41, R34, R38 ;  /* 0x0000002622297220 */ /* 0x000fe20000410000 */
[----:B------:R-:W-:Y:S01]  /*4530*/  LOP3.LUT R34, R12, 0xffff0000, RZ, 0xc0, !PT ;  /* 0xffff00000c227812 */ /* 0x000fe200078ec0ff */
[----:B------:R-:W-:-:S02]  /*4540*/  IMAD.U32 R39, R104, 0x10000, RZ ;  /* 0x0001000068277824 */ /* 0x000fc400078e00ff */
[C---:B------:R-:W-:Y:S01]  /*4550*/  FFMA.FTZ R12, R35.reuse, R38, -R42 ;  /* 0x00000026230c7223 */ /* 0x040fe2000001082a */
[----:B------:R-:W-:Y:S01]  /*4560*/  FFMA.FTZ R35, R35, R40, R41 ;  /* 0x0000002823237223 */ /* 0x000fe20000010029 */
[----:B------:R-:W-:Y:S01]  /*4570*/  LOP3.LUT R11, R15, 0xffff0000, RZ, 0xc0, !PT ;  /* 0xffff00000f0b7812 */ /* 0x000fe200078ec0ff */
[C---:B------:R-:W-:Y:S01]  /*4580*/  FMUL.FTZ R41, R14.reuse, R39 ;  /* 0x000000270e297220 */ /* 0x040fe20000410000 */
[----:B------:R-:W-:Y:S01]  /*4590*/  LOP3.LUT R38, R107, 0xffff0000, RZ, 0xc0, !PT ;  /* 0xffff00006b267812 */ /* 0x000fe200078ec0ff */
[-C--:B------:R-:W-:Y:S01]  /*45a0*/  FMUL.FTZ R43, R14, R33.reuse ;  /* 0x000000210e2b7220 */ /* 0x080fe20000410000 */
[----:B------:R-:W-:Y:S01]  /*45b0*/  LOP3.LUT R104, R104, 0xffff0000, RZ, 0xc0, !PT ;  /* 0xffff000068687812 */ /* 0x000fe200078ec0ff */
[----:B------:R-:W-:Y:S02]  /*45c0*/  IMAD.U32 R103, R103, 0x10000, RZ ;  /* 0x0001000067677824 */ /* 0x000fe400078e00ff */
[C---:B------:R-:W-:Y:S01]  /*45d0*/  FFMA.FTZ R41, R32.reuse, R33, R41 ;  /* 0x0000002120297223 */ /* 0x040fe20000010029 */
[----:B------:R-:W-:Y:S01]  /*45e0*/  FFMA.FTZ R14, R32, R39, -R43 ;  /* 0x00000027200e7223 */ /* 0x000fe2000001082b */
[C---:B------:R-:W-:Y:S01]  /*45f0*/  FMUL.FTZ R40, R11.reuse, R38 ;  /* 0x000000260b287220 */ /* 0x040fe20000410000 */
[----:B------:R-:W-:Y:S01]  /*4600*/  FMUL.FTZ R33, R11, R104 ;  /* 0x000000680b217220 */ /* 0x000fe20000410000 */
[----:B------:R-:W-:-:S02]  /*4610*/  IMAD.U32 R15, R15, 0x10000, RZ ;  /* 0x000100000f0f7824 */ /* 0x000fc400078e00ff */
[C---:B------:R-:W-:Y:S01]  /*4620*/  FMUL.FTZ R32, R34.reuse, R106 ;  /* 0x0000006a22207220 */ /* 0x040fe20000410000 */
[-C--:B------:R-:W-:Y:S01]  /*4630*/  FMUL.FTZ R11, R34, R103.reuse ;  /* 0x00000067220b7220 */ /* 0x080fe20000410000 */
[----:B------:R-:W-:Y:S01]  /*4640*/  F2FP.BF16.F32.PACK_AB R14, R41, R14 ;  /* 0x0000000e290e723e */ /* 0x000fe200000010ff */
[C---:B------:R-:W-:Y:S01]  /*4650*/  FFMA.FTZ R40, R15.reuse, R104, -R40 ;  /* 0x000000680f287223 */ /* 0x040fe20000010828 */
[----:B------:R-:W-:Y:S01]  /*4660*/  FFMA.FTZ R33, R15, R38, R33 ;  /* 0x000000260f217223 */ /* 0x000fe20000010021 */
[C---:B------:R-:W-:Y:S01]  /*4670*/  FFMA.FTZ R32, R13.reuse, R103, -R32 ;  /* 0x000000670d207223 */ /* 0x040fe20000010820 */
[----:B------:R-:W-:Y:S01]  /*4680*/  FFMA.FTZ R11, R13, R106, R11 ;  /* 0x0000006a0d0b7223 */ /* 0x000fe2000001000b */
[----:B------:R-:W-:Y:S02]  /*4690*/  F2FP.BF16.F32.PACK_AB R13, R35, R12 ;  /* 0x0000000c230d723e */ /* 0x000fe400000010ff */
[----:B------:R-:W-:Y:S02]  /*46a0*/  F2FP.BF16.F32.PACK_AB R15, R33, R40 ;  /* 0x00000028210f723e */ /* 0x000fe400000010ff */
[----:B------:R-:W-:-:S07]  /*46b0*/  F2FP.BF16.F32.PACK_AB R12, R11, R32 ;  /* 0x000000200b0c723e */ /* 0x000fce00000010ff */
.L_x_10490:
[----:B------:R-:W-:Y:S05]  /*46c0*/  BSYNC B1 ;  /* 0x0000000000017941 */ /* 0x000fea0003800000 */
.L_x_10489:
[----:B---3--:R0:W-:Y:S01]  /*46d0*/  ST.E.128 desc[UR60][R36.64], R12 ;  /* 0x0000000c24007985 */ /* 0x0081e2000c101d3c */
[----:B------:R-:W-:Y:S05]  /*46e0*/  BRA `(.L_x_10484) ;  /* 0x00000018004c7947 */ /* 0x000fea0003800000 */
.L_x_10466:
[----:B------:R-:W-:Y:S01]  /*46f0*/  VIADD R11, R200, 0x40 ;  /* 0x00000040c80b7836 */ /* 0x000fe20000000000 */
[----:B------:R-:W-:Y:S02]  /*4700*/  CS2R R38, SRZ ;  /* 0x0000000000267805 */ /* 0x000fe4000001ff00 */
[----:B------:R-:W-:Y:S02]  /*4710*/  CS2R R36, SRZ ;  /* 0x0000000000247805 */ /* 0x000fe4000001ff00 */
[----:B------:R-:W-:-:S04]  /*4720*/  ISETP.GE.AND P2, PT, R11, R94, PT ;  /* 0x0000005e0b00720c */ /* 0x000fc80003f46270 */
[----:B------:R-:W-:-:S13]  /*4730*/  ISETP.GE.OR P2, PT, R16, R90, P2 ;  /* 0x0000005a1000720c */ /* 0x000fda0001746670 */
[----:B------:R-:W-:-:S04]  /*4740*/  @!P2 IADD3 R33, P3, P4, R30, R12, R81 ;  /* 0x0000000c1e21a210 */ /* 0x000fc80007c7e051 */
[----:B------:R-:W-:Y:S02]  /*4750*/  @!P2 IADD3.X R32, R73, R95, R82, P3, P4 ;  /* 0x0000005f4920a210 */ /* 0x000fe40001fe8452 */
[----:B------:R-:W-:-:S04]  /*4760*/  @!P2 IADD3 R11, P3, P4, R58, R14, R79 ;  /* 0x0000000e3a0ba210 */ /* 0x000fc80007c7e04f */
[----:B------:R-:W-:Y:S02]  /*4770*/  @!P2 IADD3.X R42, R71, R0, R80, P3, P4 ;  /* 0x00000000472aa210 */ /* 0x000fe40001fe8450 */
[----:B------:R-:W-:-:S04]  /*4780*/  ISETP.GE.AND P3, PT, R200, R94, PT ;  /* 0x0000005ec800720c */ /* 0x000fc80003f66270 */
[----:B------:R-:W-:-:S13]  /*4790*/  ISETP.GE.OR P3, PT, R16, R90, P3 ;  /* 0x0000005a1000720c */ /* 0x000fda0001f66670 */
[----:B------:R-:W-:Y:S01]  /*47a0*/  @!P3 IADD3 R15, P4, R30, R12, RZ ;  /* 0x0000000c1e0fb210 */ /* 0x000fe20007f9e0ff */
[----:B------:R-:W0:Y:S04]  /*47b0*/  @!P3 LDC.64 R40, c[0x0][0x400] ;  /* 0x00010000ff28bb82 */ /* 0x000e280000000a00 */
[----:B------:R-:W-:-:S04]  /*47c0*/  @!P3 IMAD.X R34, R95, 0x1, R73, P4 ;  /* 0x000000015f22b824 */ /* 0x000fc800020e0649 */
[----:B------:R-:W1:Y:S02]  /*47d0*/  @!P3 LDC.64 R12, c[0x0][0x3e8] ;  /* 0x0000fa00ff0cbb82 */ /* 0x000e640000000a00 */
[----:B-1----:R-:W-:-:S04]  /*47e0*/  @!P3 LEA R12, P4, R15, R12, 0x1 ;  /* 0x0000000c0f0cb211 */ /* 0x002fc800078808ff */
[----:B------:R-:W-:Y:S02]  /*47f0*/  @!P3 LEA.HI.X R13, R15, R13, R34, 0x1, P4 ;  /* 0x0000000d0f0db211 */ /* 0x000fe400020f0c22 */
[----:B------:R-:W-:Y:S02]  /*4800*/  CS2R R34, SRZ ;  /* 0x0000000000227805 */ /* 0x000fe4000001ff00 */
[----:B------:R-:W-:-:S05]  /*4810*/  @!P3 IADD3 R14, P4, R58, R14, RZ ;  /* 0x0000000e3a0eb210 */ /* 0x000fca0007f9e0ff */
[----:B------:R-:W-:Y:S01]  /*4820*/  @!P3 IMAD.X R0, R0, 0x1, R71, P4 ;  /* 0x000000010000b824 */ /* 0x000fe200020e0647 */
[----:B0-----:R-:W-:-:S04]  /*4830*/  @!P3 LEA R40, P4, R14, R40, 0x1 ;  /* 0x000000280e28b211 */ /* 0x001fc800078808ff */
[----:B------:R-:W-:Y:S02]  /*4840*/  @!P3 LEA.HI.X R41, R14, R41, R0, 0x1, P4 ;  /* 0x000000290e29b211 */ /* 0x000fe400020f0c00 */
[----:B------:R-:W0:Y:S03]  /*4850*/  @!P2 LDC.64 R14, c[0x0][0x3e8] ;  /* 0x0000fa00ff0eab82 */ /* 0x000e260000000a00 */
[----:B------:R-:W2:Y:S01]  /*4860*/  @!P3 LDG.E.128 R36, desc[UR60][R40.64] ;  /* 0x0000003c2824b981 */ /* 0x000ea2000c1e1d00 */
[----:B0-----:R-:W-:-:S04]  /*4870*/  @!P2 LEA R14, P4, R33, R14, 0x1 ;  /* 0x0000000e210ea211 */ /* 0x001fc800078808ff */
[----:B------:R-:W-:Y:S02]  /*4880*/  @!P2 LEA.HI.X R15, R33, R15, R32, 0x1, P4 ;  /* 0x0000000f210fa211 */ /* 0x000fe400020f0c20 */
[----:B------:R-:W-:-:S06]  /*4890*/  CS2R R32, SRZ ;  /* 0x0000000000207805 */ /* 0x000fcc000001ff00 */
[----:B------:R0:W3:Y:S02]  /*48a0*/  @!P3 LDG.E.128 R32, desc[UR60][R12.64] ;  /* 0x0000003c0c20b981 */ /* 0x0000e4000c1e1d00 */
[----:B0-----:R-:W0:Y:S01]  /*48b0*/  @!P2 LDC.64 R12, c[0x0][0x400] ;  /* 0x00010000ff0cab82 */ /* 0x001e220000000a00 */
[----:B------:R-:W-:Y:S02]  /*48c0*/  CS2R R40, SRZ ;  /* 0x0000000000287805 */ /* 0x000fe4000001ff00 */
[----:B------:R-:W-:Y:S02]  /*48d0*/  CS2R R46, SRZ ;  /* 0x00000000002e7805 */ /* 0x000fe4000001ff00 */
[----:B------:R-:W-:Y:S02]  /*48e0*/  CS2R R44, SRZ ;  /* 0x00000000002c7805 */ /* 0x000fe4000001ff00 */
[----:B0-----:R-:W-:-:S04]  /*48f0*/  @!P2 LEA R12, P3, R11, R12, 0x1 ;  /* 0x0000000c0b0ca211 */ /* 0x001fc800078608ff */
[----:B------:R-:W-:Y:S02]  /*4900*/  @!P2 LEA.HI.X R13, R11, R13, R42, 0x1, P3 ;  /* 0x0000000d0b0da211 */ /* 0x000fe400018f0c2a */
[----:B------:R-:W-:-:S03]  /*4910*/  CS2R R42, SRZ ;  /* 0x00000000002a7805 */ /* 0x000fc6000001ff00 */
[----:B------:R2:W4:Y:S04]  /*4920*/  @!P2 LDG.E.128 R44, desc[UR60][R12.64] ;  /* 0x0000003c0c2ca981 */ /* 0x000528000c1e1d00 */
[----:B------:R-:W5:Y:S01]  /*4930*/  @!P2 LDG.E.128 R40, desc[UR60][R14.64] ;  /* 0x0000003c0e28a981 */ /* 0x000f62000c1e1d00 */
[----:B------:R-:W-:Y:S02]  /*4940*/  ISETP.NE.AND P3, PT, R206, 0x3, PT ;  /* 0x00000003ce00780c */ /* 0x000fe40003f65270 */
[----:B------:R-:W-:Y:S01]  /*4950*/  ISETP.GE.AND P2, PT, R16, R90, PT ;  /* 0x0000005a1000720c */ /* 0x000fe20003f46270 */
[----:B--2---:R-:W-:Y:S02]  /*4960*/  IMAD.MOV.U32 R12, RZ, RZ, R39 ;  /* 0x000000ffff0c7224 */ /* 0x004fe400078e0027 */
[----:B------:R-:W-:-:S05]  /*4970*/  IMAD.MOV.U32 R13, RZ, RZ, R36 ;  /* 0x000000ffff0d7224 */ /* 0x000fca00078e0024 */
[----:B------:R-:W-:Y:S01]  /*4980*/  PRMT R114, R114, 0x5410, R13 ;  /* 0x0000541072727816 */ /* 0x000fe2000000000d */
[----:B---3--:R-:W-:Y:S02]  /*4990*/  IMAD.MOV.U32 R0, RZ, RZ, R34 ;  /* 0x000000ffff007224 */ /* 0x008fe400078e0022 */
[----:B------:R-:W-:Y:S02]  /*49a0*/  IMAD.MOV.U32 R11, RZ, RZ, R35 ;  /* 0x000000ffff0b7224 */ /* 0x000fe400078e0023 */
        /* <DEDUP_REMOVED lines=16> */
[----:B----4-:R-:W-:Y:S02]  /*4ab0*/  IMAD.MOV.U32 R13, RZ, RZ, R46 ;  /* 0x000000ffff0d7224 */ /* 0x010fe400078e002e */
[----:B------:R-:W-:Y:S01]  /*4ac0*/  IMAD.MOV.U32 R12, RZ, RZ, R47 ;  /* 0x000000ffff0c7224 */ /* 0x000fe200078e002f */
[----:B------:R-:W-:Y:S01]  /*4ad0*/  PRMT R108, R0, 0x5410, R11 ;  /* 0x00005410006c7816 */ /* 0x000fe2000000000b */
[----:B------:R-:W-:-:S02]  /*4ae0*/  IMAD.MOV.U32 R11, RZ, RZ, R44 ;  /* 0x000000ffff0b7224 */ /* 0x000fc400078e002c */
[----:B------:R-:W-:Y:S01]  /*4af0*/  IMAD.MOV.U32 R0, RZ, RZ, R45 ;  /* 0x000000ffff007224 */ /* 0x000fe200078e002d */
[----:B------:R-:W-:Y:S02]  /*4b00*/  PRMT R109, R12, 0x5410, R13 ;  /* 0x000054100c6d7816 */ /* 0x000fe4000000000d */
[----:B------:R-:W-:Y:S02]  /*4b10*/  PRMT R110, R110, 0x5410, R11 ;  /* 0x000054106e6e7816 */ /* 0x000fe4000000000b */
[----:B------:R-:W-:Y:S01]  /*4b20*/  PRMT R111, R111, 0x5410, R0 ;  /* 0x000054106f6f7816 */ /* 0x000fe20000000000 */
[----:B------:R-:W-:Y:S06]  /*4b30*/  @!P3 BRA `(.L_x_10491) ;  /* 0x000000000004b947 */ /* 0x000fec0003800000 */
[----:B------:R-:W-:Y:S01]  /*4b40*/  BPT.TRAP 0x1 ;  /* 0x000000040000795c */ /* 0x000fe20000300000 */
.L_x_10491:
[----:B------:R-:W-:Y:S01]  /*4b50*/  IMAD R0, R18, 0x8, R19 ;  /* 0x0000000812007824 */ /* 0x000fe200078e0213 */
[----:B------:R-:W-:Y:S01]  /*4b60*/  SHF.L.U32 R95, R204, 0x1f, RZ ;  /* 0x0000001fcc5f7819 */ /* 0x000fe200000006ff */
[----:B------:R-:W0:Y:S01]  /*4b70*/  LDC R98, c[0x0][0x2f4] ;  /* 0x0000bd00ff627b82 */ /* 0x000e220000000800 */
[----:B------:R-:W-:Y:S02]  /*4b80*/  BSSY B1, `(.L_x_10492) ;  /* 0x0000003000017945 */ /* 0x000fe40003800000 */
[----:B------:R-:W1:Y:S02]  /*4b90*/  SYNCS.PHASECHK.TRANS64.TRYWAIT P4, [R0+URZ+0x32490], R95 ;  /* 0x0324905f000075a7 */ /* 0x000e64000808017f */
[----:B-1----:R-:W-:Y:S05]  /*4ba0*/  @!P4 BRA `(.L_x_10493) ;  /* 0x000001840038c947 */ /* 0x002fea0003800000 */
.L_x_10745:
[----:B------:R-:W-:Y:S05]  /*4bb0*/  BSYNC B1 ;  /* 0x0000000000017941 */ /* 0x000fea0003800000 */
.L_x_10492:
[----:B------:R-:W-:Y:S01]  /*4bc0*/  UMOV UR4, 0xffffffff ;  /* 0xffffffff00047882 */ /* 0x000fe20000000000 */
[----:B0-----:R-:W-:Y:S02]  /*4bd0*/  IMAD.IADD R100, R98, 0x1, -R78 ;  /* 0x0000000162647824 */ /* 0x001fe400078e0a4e */
[----:B------:R-:W-:Y:S05]  /*4be0*/  BRA.DIV UR4, `(.L_x_10494) ;  /* 0x00000186043c7947 */ /* 0x000fea000b800000 */
[----:B------:R0:W2:Y:S04]  /*4bf0*/  SHFL.IDX PT, R99, R97, RZ, 0x1c1f ;  /* 0x001c1fff61637589 */ /* 0x0000a800000e0000 */
[----:B------:R0:W3:Y:S02]  /*4c00*/  SHFL.IDX PT, R11, R96, RZ, 0x1c1f ;  /* 0x001c1fff600b7589 */ /* 0x0000e400000e0000 */
.L_x_10749:
        /* <DEDUP_REMOVED lines=10> */
[----:B------:R-:W-:-:S05]  /*4cb0*/  LEA.HI.SX32 R13, R13, R70, 0x1c ;  /* 0x000000460d0d7211 */ /* 0x000fca00078fe2ff */
[----:B------:R-:W-:-:S05]  /*4cc0*/  IMAD.SHL.U32 R101, R13, 0x8, RZ ;  /* 0x000000080d657824 */ /* 0x000fca00078e00ff */
[----:B------:R-:W-:-:S04]  /*4cd0*/  LOP3.LUT R12, R66, 0x38, R101, 0xf8, !PT ;  /* 0x00000038420c7812 */ /* 0x000fc800078ef865 */
[----:B------:R-:W-:-:S05]  /*4ce0*/  LOP3.LUT R12, R12, R63, RZ, 0x3c, !PT ;  /* 0x0000003f0c0c7212 */ /* 0x000fca00078e3cff */
[----:B----4-:R-:W-:Y:S02]  /*4cf0*/  IMAD R13, R14, 0x200, R12 ;  /* 0x000002000e0d7824 */ /* 0x010fe400078e020c */
[C---:B------:R-:W-:Y:S02]  /*4d00*/  IMAD R12, R18.reuse, 0x1800, R4 ;  /* 0x00001800120c7824 */ /* 0x040fe400078e0204 */
[----:B------:R-:W-:Y:S02]  /*4d10*/  IMAD R52, R18, 0x1800, R13 ;  /* 0x0000180012347824 */ /* 0x000fe400078e020d */
[--C-:B------:R-:W-:Y:S02]  /*4d20*/  IMAD R12, R12, 0x2, R19.reuse ;  /* 0x000000020c0c7824 */ /* 0x100fe400078e0213 */
[----:B------:R-:W-:-:S04]  /*4d30*/  IMAD R52, R52, 0x2, R19 ;  /* 0x0000000234347824 */ /* 0x000fc800078e0213 */
[----:B------:R-:W2:Y:S04]  /*4d40*/  LDS.128 R12, [R12+0x1c400] ;  /* 0x01c400000c0c7984 */ /* 0x000ea80000000c00 */
[----:B------:R-:W3:Y:S01]  /*4d50*/  LDS.128 R52, [R52+0x1c400] ;  /* 0x01c4000034347984 */ /* 0x000ee20000000c00 */
[----:B------:R-:W-:Y:S05]  /*4d60*/  @P2 BRA `(.L_x_10498) ;  /* 0x0000000400742947 */ /* 0x000fea0003800000 */
[----:B------:R-:W-:Y:S02]  /*4d70*/  SHF.R.U64 R103, R32, 0x10, R33 ;  /* 0x0000001020677819 */ /* 0x000fe40000001221 */
[--C-:B------:R-:W-:Y:S02]  /*4d80*/  SHF.R.U64 R32, R34, 0x10, R35.reuse ;  /* 0x0000001022207819 */ /* 0x100fe40000001223 */
[----:B------:R-:W-:Y:S02]  /*4d90*/  SHF.R.U32.HI R104, RZ, 0x10, R35 ;  /* 0x00000010ff687819 */ /* 0x000fe40000011623 */
[----:B------:R-:W-:Y:S02]  /*4da0*/  SHF.R.U32.HI R35, RZ, 0x10, R37 ;  /* 0x00000010ff237819 */ /* 0x000fe40000011625 */
[----:B------:R-:W-:Y:S02]  /*4db0*/  SHF.R.U32.HI R102, RZ, 0x10, R33 ;  /* 0x00000010ff667819 */ /* 0x000fe40000011621 */
[----:B------:R-:W-:-:S02]  /*4dc0*/  SHF.R.U64 R34, R36, 0x10, R37 ;  /* 0x0000001024227819 */ /* 0x000fc40000001225 */
[C---:B------:R-:W-:Y:S02]  /*4dd0*/  PRMT R37, R105.reuse, 0x5410, R35 ;  /* 0x0000541069257816 */ /* 0x040fe40000000023 */
[----:B------:R-:W-:Y:S01]  /*4de0*/  PRMT R36, R105, 0x5432, R102 ;  /* 0x0000543269247816 */ /* 0x000fe20000000066 */
[----:B---3--:R-:W-:Y:S01]  /*4df0*/  IMAD.U32 R105, R53, 0x10000, RZ ;  /* 0x0001000035697824 */ /* 0x008fe200078e00ff */
[--C-:B------:R-:W-:Y:S01]  /*4e00*/  SHF.R.U64 R33, R38, 0x10, R39.reuse ;  /* 0x0000001026217819 */ /* 0x100fe20000001227 */
[C---:B------:R-:W-:Y:S01]  /*4e10*/  IMAD.U32 R35, R37.reuse, 0x10000, RZ ;  /* 0x0001000025237824 */ /* 0x040fe200078e00ff */
[----:B------:R-:W-:Y:S01]  /*4e20*/  LOP3.LUT R37, R37, 0xffff0000, RZ, 0xc0, !PT ;  /* 0xffff000025257812 */ /* 0x000fe200078ec0ff */
[C---:B------:R-:W-:Y:S01]  /*4e30*/  IMAD.U32 R102, R36.reuse, 0x10000, RZ ;  /* 0x0001000024667824 */ /* 0x040fe200078e00ff */
[----:B------:R-:W-:Y:S01]  /*4e40*/  LOP3.LUT R36, R36, 0xffff0000, RZ, 0xc0, !PT ;  /* 0xffff000024247812 */ /* 0x000fe200078ec0ff */
[----:B--2---:R-:W-:Y:S02]  /*4e50*/  IMAD.U32 R38, R13, 0x10000, RZ ;  /* 0x000100000d267824 */ /* 0x004fe400078e00ff */
[C---:B------:R-:W-:Y:S01]  /*4e60*/  FMUL.FTZ R106, R105.reuse, R35 ;  /* 0x00000023696a7220 */ /* 0x040fe20000410000 */
[----:B------:R-:W-:Y:S01]  /*4e70*/  FMUL.FTZ R105, R105, R102 ;  /* 0x0000006669697220 */ /* 0x000fe20000410000 */
[----:B------:R-:W-:-:S02]  /*4e80*/  SHF.R.U32.HI R39, RZ, 0x10, R39 ;  /* 0x00000010ff277819 */ /* 0x000fc40000011627 */
[C---:B------:R-:W-:Y:S01]  /*4e90*/  FFMA.FTZ R102, R38.reuse, R102, -R106 ;  /* 0x0000006626667223 */ /* 0x040fe2000001086a */
[----:B------:R-:W-:Y:S01]  /*4ea0*/  FFMA.FTZ R38, R38, R35, R105 ;  /* 0x0000002326267223 */ /* 0x000fe20000010069 */
[----:B------:R-:W-:Y:S02]  /*4eb0*/  LOP3.LUT R105, R53, 0xffff0000, RZ, 0xc0, !PT ;  /* 0xffff000035697812 */ /* 0x000fe400078ec0ff */
[----:B------:R-:W-:Y:S02]  /*4ec0*/  LOP3.LUT R35, R13, 0xffff0000, RZ, 0xc0, !PT ;  /* 0xffff00000d237812 */ /* 0x000fe400078ec0ff */
[----:B------:R-:W-:Y:S01]  /*4ed0*/  PRMT R104, R113, 0x5432, R104 ;  /* 0x0000543271687816 */ /* 0x000fe20000000068 */
[CC--:B------:R-:W-:Y:S01]  /*4ee0*/  FMUL.FTZ R53, R105.reuse, R37.reuse ;  /* 0x0000002569357220 */ /* 0x0c0fe20000410000 */
[-C--:B------:R-:W-:Y:S01]  /*4ef0*/  FMUL.FTZ R13, R105, R36.reuse ;  /* 0x00000024690d7220 */ /* 0x080fe20000410000 */
[C---:B------:R-:W-:Y:S01]  /*4f00*/  IMAD.U32 R105, R55.reuse, 0x10000, RZ ;  /* 0x0001000037697824 */ /* 0x040fe200078e00ff */
[----:B------:R-:W-:Y:S01]  /*4f10*/  LOP3.LUT R55, R55, 0xffff0000, RZ, 0xc0, !PT ;  /* 0xffff000037377812 */ /* 0x000fe200078ec0ff */
[----:B------:R-:W-:Y:S01]  /*4f20*/  FFMA.FTZ R36, R35, R36, -R53 ;  /* 0x0000002423247223 */ /* 0x000fe20000010835 */
[----:B------:R-:W-:Y:S01]  /*4f30*/  PRMT R53, R111, 0x5410, R103 ;  /* 0x000054106f357816 */ /* 0x000fe20000000067 */
[----:B------:R-:W-:Y:S01]  /*4f40*/  FFMA.FTZ R35, R35, R37, R13 ;  /* 0x0000002523237223 */ /* 0x000fe2000001000d */
[----:B------:R-:W-:Y:S01]  /*4f50*/  PRMT R103, R112, 0x5410, R39 ;  /* 0x0000541070677816 */ /* 0x000fe20000000027 */
[C---:B------:R-:W-:Y:S01]  /*4f60*/  IMAD.U32 R39, R104.reuse, 0x10000, RZ ;  /* 0x0001000068277824 */ /* 0x040fe200078e00ff */
[----:B------:R-:W-:Y:S01]  /*4f70*/  LOP3.LUT R104, R104, 0xffff0000, RZ, 0xc0, !PT ;  /* 0xffff000068687812 */ /* 0x000fe200078ec0ff */
[----:B------:R-:W-:Y:S01]  /*4f80*/  IMAD.U32 R37, R15, 0x10000, RZ ;  /* 0x000100000f257824 */ /* 0x000fe200078e00ff */
[----:B------:R-:W-:Y:S01]  /*4f90*/  PRMT R34, R114, 0x5432, R34 ;  /* 0x0000543272227816 */ /* 0x000fe20000000022 */
[C---:B------:R-:W-:Y:S01]  /*4fa0*/  IMAD.U32 R13, R103.reuse, 0x10000, RZ ;  /* 0x00010000670d7824 */ /* 0x040fe200078e00ff */
[----:B------:R-:W-:-:S02]  /*4fb0*/  LOP3.LUT R103, R103, 0xffff0000, RZ, 0xc0, !PT ;  /* 0xffff000067677812 */ /* 0x000fc400078ec0ff */
[----:B------:R-:W-:Y:S01]  /*4fc0*/  PRMT R33, R110, 0x5410, R33 ;  /* 0x000054106e217816 */ /* 0x000fe20000000021 */
[C---:B------:R-:W-:Y:S01]  /*4fd0*/  FMUL.FTZ R106, R105.reuse, R13 ;  /* 0x0000000d696a7220 */ /* 0x040fe20000410000 */
[-C--:B------:R-:W-:Y:S01]  /*4fe0*/  FMUL.FTZ R105, R105, R39.reuse ;  /* 0x0000002769697220 */ /* 0x080fe20000410000 */
[----:B------:R-:W-:Y:S02]  /*4ff0*/  PRMT R32, R112, 0x5432, R32 ;  /* 0x0000543270207816 */ /* 0x000fe40000000020 */
        /* <DEDUP_REMOVED lines=14> */
[----:B------:R-:W-:Y:S01]  /*50e0*/  F2FP.BF16.F32.PACK_AB R36, R36, R102 ;  /* 0x000000662424723e */ /* 0x000fe200000010ff */
        /* <DEDUP_REMOVED lines=24> */
[----:B------:R-:W-:Y:S01]  /*5270*/  F2FP.BF16.F32.PACK_AB R37, R13, R37 ;  /* 0x000000250d25723e */ /* 0x000fe200000010ff */
[----:B------:R-:W-:Y:S02]  /*5280*/  IMAD.MOV.U32 R13, RZ, RZ, R36 ;  /* 0x000000ffff0d7224 */ /* 0x000fe400078e0024 */
[C---:B------:R-:W-:Y:S01]  /*5290*/  FFMA.FTZ R52, R14.reuse, R32, -R52 ;  /* 0x000000200e347223 */ /* 0x040fe20000010834 */
[----:B------:R-:W-:Y:S01]  /*52a0*/  FFMA.FTZ R54, R14, R33, R54 ;  /* 0x000000210e367223 */ /* 0x000fe20000010036 */
[----:B------:R-:W-:Y:S01]  /*52b0*/  F2FP.BF16.F32.PACK_AB R34, R34, R104 ;  /* 0x000000682222723e */ /* 0x000fe200000010ff */
[----:B------:R-:W-:Y:S01]  /*52c0*/  IMAD.MOV.U32 R53, RZ, RZ, R35 ;  /* 0x000000ffff357224 */ /* 0x000fe200078e0023 */
[----:B------:R-:W-:Y:S01]  /*52d0*/  F2FP.BF16.F32.PACK_AB R15, R15, R39 ;  /* 0x000000270f0f723e */ /* 0x000fe200000010ff */
[----:B------:R-:W-:Y:S01]  /*52e0*/  IMAD.MOV.U32 R55, RZ, RZ, R37 ;  /* 0x000000ffff377224 */ /* 0x000fe200078e0025 */
[----:B------:R-:W-:Y:S01]  /*52f0*/  F2FP.BF16.F32.PACK_AB R103, R52, R103 ;  /* 0x000000673467723e */ /* 0x000fe200000010ff */
[----:B------:R-:W-:Y:S01]  /*5300*/  IMAD.MOV.U32 R52, RZ, RZ, R34 ;  /* 0x000000ffff347224 */ /* 0x000fe200078e0022 */
[----:B------:R-:W-:-:S02]  /*5310*/  F2FP.BF16.F32.PACK_AB R12, R12, R106 ;  /* 0x0000006a0c0c723e */ /* 0x000fc400000010ff */
[----:B------:R-:W-:Y:S01]  /*5320*/  F2FP.BF16.F32.PACK_AB R54, R54, R105 ;  /* 0x000000693636723e */ /* 0x000fe200000010ff */
[----:B------:R-:W-:-:S07]  /*5330*/  IMAD.MOV.U32 R14, RZ, RZ, R103 ;  /* 0x000000ffff0e7224 */ /* 0x000fce00078e0067 */
.L_x_10498:
[----:B------:R-:W-:Y:S05]  /*5340*/  BSYNC B2 ;  /* 0x0000000000027941 */ /* 0x000fea0003800000 */
.L_x_10497:
[----:B------:R-:W-:Y:S01]  /*5350*/  ISETP.GE.AND P4, PT, R101, R98, PT ;  /* 0x000000626500720c */ /* 0x000fe20003f86270 */
[----:B------:R-:W-:Y:S01]  /*5360*/  IMAD.MOV.U32 R32, RZ, RZ, R11 ;  /* 0x000000ffff207224 */ /* 0x000fe200078e000b */
[----:B--2---:R4:W-:Y:S01]  /*5370*/  ST.E.128 desc[UR60][R90.64], R12 ;  /* 0x0000000c5a007985 */ /* 0x0049e2000c101d3c */
[----:B------:R-:W-:-:S10]  /*5380*/  IMAD.MOV.U32 R33, RZ, RZ, R99 ;  /* 0x000000ffff217224 */ /* 0x000fd400078e0063 */
[----:B------:R-:W-:-:S05]  /*5390*/  @!P4 IMAD.WIDE R32, R101, 0x2, R32 ;  /* 0x000000026520c825 */ /* 0x000fca00078e0220 */
[----:B---3--:R4:W-:Y:S02]  /*53a0*/  @!P4 ST.E.128 desc[UR60][R32.64], R52 ;  /* 0x000000342000c985 */ /* 0x0089e4000c101d3c */
.L_x_10496:
[----:B------:R-:W-:Y:S05]  /*53b0*/  BSYNC B1 ;  /* 0x0000000000017941 */ /* 0x000fea0003800000 */
.L_x_10495:
[----:B------:R-:W-:-:S03]  /*53c0*/  UMOV UR4, 0xffffffff ;  /* 0xffffffff00047882 */ /* 0x000fc60000000000 */
[----:B------:R-:W-:Y:S05]  /*53d0*/  BRA.DIV UR4, `(.L_x_10499) ;  /* 0x0000017e048c7947 */ /* 0x000fea000b800000 */
[----:B0-----:R-:W0:Y:S04]  /*53e0*/  SHFL.IDX PT, R97, R97, 0x1, 0x1c1f ;  /* 0x003c1f0061617f89 */ /* 0x001e2800000e0000 */
[----:B------:R-:W0:Y:S02]  /*53f0*/  SHFL.IDX PT, R96, R96, 0x1, 0x1c1f ;  /* 0x003c1f0060607f89 */ /* 0x000e2400000e0000 */
.L_x_10753:
[----:B---3--:R-:W-:-:S05]  /*5400*/  VIADD R11, R200, 0x40 ;  /* 0x00000040c80b7836 */ /* 0x008fca0000000000 */
[----:B------:R-:W-:-:S13]  /*5410*/  ISETP.GE.OR P4, PT, R11, R94, P1 ;  /* 0x0000005e0b00720c */ /* 0x000fda0000f86670 */
[----:B------:R-:W-:Y:S05]  /*5420*/  @P4 BRA `(.L_x_10484) ;  /* 0x0000000800fc4947 */ /* 0x000fea0003800000 */
[----:B----4-:R-:W3:Y:S01]  /*5430*/  LDL R13, [R1+0x5c] ;  /* 0x00005c00010d7983 */ /* 0x010ee20000100800 */
[----:B------:R-:W-:Y:S01]  /*5440*/  SEL R100, R78, R100, !P0 ;  /* 0x000000644e647207 */ /* 0x000fe20004000000 */
[C---:B------:R-:W-:Y:S01]  /*5450*/  VIADD R14, R200.reuse, 0x40 ;  /* 0x00000040c80e7836 */ /* 0x040fe20000000000 */
        /* <DEDUP_REMOVED lines=15> */
[----:B---3--:R-:W-:Y:S02]  /*5550*/  IMAD.IADD R13, R13, 0x1, R12 ;  /* 0x000000010d0d7824 */ /* 0x008fe400078e020c */
[C---:B------:R-:W-:Y:S02]  /*5560*/  IMAD R12, R18.reuse, 0x1800, R65 ;  /* 0x00001800120c7824 */ /* 0x040fe400078e0241 */
[----:B------:R-:W-:Y:S02]  /*5570*/  IMAD R32, R18, 0x1800, R13 ;  /* 0x0000180012207824 */ /* 0x000fe400078e020d */
[--C-:B------:R-:W-:Y:S02]  /*5580*/  IMAD R12, R12, 0x2, R19.reuse ;  /* 0x000000020c0c7824 */ /* 0x100fe400078e0213 */
[----:B------:R-:W-:-:S04]  /*5590*/  IMAD R32, R32, 0x2, R19 ;  /* 0x0000000220207824 */ /* 0x000fc800078e0213 */
[----:B------:R-:W0:Y:S04]  /*55a0*/  LDS.128 R12, [R12+0x1c400] ;  /* 0x01c400000c0c7984 */ /* 0x000e280000000c00 */
[----:B------:R-:W3:Y:S01]  /*55b0*/  LDS.128 R32, [R32+0x1c400] ;  /* 0x01c4000020207984 */ /* 0x000ee20000000c00 */
[----:B------:R-:W-:Y:S05]  /*55c0*/  @P2 BRA `(.L_x_10501) ;  /* 0x0000000400682947 */ /* 0x000fea0003800000 */
[----:B------:R-:W-:Y:S01]  /*55d0*/  SHF.R.U32.HI R52, RZ, 0x10, R45 ;  /* 0x00000010ff347819 */ /* 0x000fe2000001162d */
[----:B---3--:R-:W-:Y:S01]  /*55e0*/  IMAD.U32 R53, R33, 0x10000, RZ ;  /* 0x0001000021357824 */ /* 0x008fe200078e00ff */
[----:B------:R-:W-:Y:S01]  /*55f0*/  SHF.R.U32.HI R39, RZ, 0x10, R41 ;  /* 0x00000010ff277819 */ /* 0x000fe20000011629 */
[----:B0-----:R-:W-:Y:S01]  /*5600*/  IMAD.U32 R55, R15, 0x10000, RZ ;  /* 0x000100000f377824 */ /* 0x001fe200078e00ff */
[----:B------:R-:W-:Y:S02]  /*5610*/  PRMT R52, R111, 0x5432, R52 ;  /* 0x000054326f347816 */ /* 0x000fe40000000034 */
[----:B------:R-:W-:Y:S02]  /*5620*/  PRMT R39, R108, 0x5410, R39 ;  /* 0x000054106c277816 */ /* 0x000fe40000000027 */
[----:B------:R-:W-:Y:S01]  /*5630*/  SHF.R.U64 R38, R42, 0x10, R43 ;  /* 0x000000102a267819 */ /* 0x000fe2000000122b */
[----:B------:R-:W-:Y:S01]  /*5640*/  IMAD.U32 R42, R52, 0x10000, RZ ;  /* 0x00010000342a7824 */ /* 0x000fe200078e00ff */
[----:B------:R-:W-:Y:S01]  /*5650*/  SHF.R.U64 R40, R40, 0x10, R41 ;  /* 0x0000001028287819 */ /* 0x000fe20000001229 */
[----:B------:R-:W-:Y:S01]  /*5660*/  IMAD.U32 R41, R39, 0x10000, RZ ;  /* 0x0001000027297824 */ /* 0x000fe200078e00ff */
[----:B------:R-:W-:Y:S01]  /*5670*/  SHF.R.U64 R44, R44, 0x10, R45 ;  /* 0x000000102c2c7819 */ /* 0x000fe2000000122d */
[----:B------:R-:W-:-:S02]  /*5680*/  IMAD.U32 R45, R13, 0x10000, RZ ;  /* 0x000100000d2d7824 */ /* 0x000fc400078e00ff */
[CC--:B------:R-:W-:Y:S01]  /*5690*/  FMUL.FTZ R54, R53.reuse, R42.reuse ;  /* 0x0000002a35367220 */ /* 0x0c0fe20000410000 */
[-C--:B------:R-:W-:Y:S01]  /*56a0*/  FMUL.FTZ R53, R53, R41.reuse ;  /* 0x0000002935357220 */ /* 0x080fe20000410000 */
[----:B------:R-:W-:Y:S02]  /*56b0*/  LOP3.LUT R33, R33, 0xffff0000, RZ, 0xc0, !PT ;  /* 0xffff000021217812 */ /* 0x000fe400078ec0ff */
[C---:B------:R-:W-:Y:S01]  /*56c0*/  FFMA.FTZ R54, R45.reuse, R41, -R54 ;  /* 0x000000292d367223 */ /* 0x040fe20000010836 */
[----:B------:R-:W-:Y:S01]  /*56d0*/  LOP3.LUT R52, R52, 0xffff0000, RZ, 0xc0, !PT ;  /* 0xffff000034347812 */ /* 0x000fe200078ec0ff */
[----:B------:R-:W-:Y:S01]  /*56e0*/  FFMA.FTZ R53, R45, R42, R53 ;  /* 0x0000002a2d357223 */ /* 0x000fe20000010035 */
[--C-:B------:R-:W-:Y:S02]  /*56f0*/  SHF.R.U64 R46, R46, 0x10, R47.reuse ;  /* 0x000000102e2e7819 */ /* 0x100fe4000000122f */
[----:B------:R-:W-:Y:S01]  /*5700*/  LOP3.LUT R41, R39, 0xffff0000, RZ, 0xc0, !PT ;  /* 0xffff000027297812 */ /* 0x000fe200078ec0ff */
[----:B------:R-:W-:Y:S01]  /*5710*/  FMUL.FTZ R42, R33, R52 ;  /* 0x00000034212a7220 */ /* 0x000fe20000410000 */
[----:B------:R-:W-:-:S02]  /*5720*/  SHF.R.U32.HI R47, RZ, 0x10, R47 ;  /* 0x00000010ff2f7819 */ /* 0x000fc4000001162f */
[----:B------:R-:W-:Y:S01]  /*5730*/  SHF.R.U32.HI R43, RZ, 0x10, R43 ;  /* 0x00000010ff2b7819 */ /* 0x000fe2000001162b */
[-C--:B------:R-:W-:Y:S01]  /*5740*/  FMUL.FTZ R33, R33, R41.reuse ;  /* 0x0000002921217220 */ /* 0x080fe20000410000 */
[----:B------:R-:W-:Y:S01]  /*5750*/  LOP3.LUT R39, R13, 0xffff0000, RZ, 0xc0, !PT ;  /* 0xffff00000d277812 */ /* 0x000fe200078ec0ff */
[----:B------:R-:W-:Y:S01]  /*5760*/  IMAD.U32 R13, R12, 0x10000, RZ ;  /* 0x000100000c0d7824 */ /* 0x000fe200078e00ff */
[----:B------:R-:W-:Y:S02]  /*5770*/  PRMT R47, R109, 0x5410, R47 ;  /* 0x000054106d2f7816 */ /* 0x000fe4000000002f */
        /* <DEDUP_REMOVED lines=15> */
[----:B------:R-:W-:Y:S01]  /*5870*/  FFMA.FTZ R52, R55, R41, R52 ;  /* 0x0000002937347223 */ /* 0x000fe20000010034 */
[----:B------:R-:W-:Y:S01]  /*5880*/  LOP3.LUT R41, R15, 0xffff0000, RZ, 0xc0, !PT ;  /* 0xffff00000f297812 */ /* 0x000fe200078ec0ff */
[C---:B------:R-:W-:Y:S01]  /*5890*/  FMUL.FTZ R55, R35.reuse, R47 ;  /* 0x0000002f23377220 */ /* 0x040fe20000410000 */
[----:B------:R-:W-:Y:S01]  /*58a0*/  LOP3.LUT R32, R32, 0xffff0000, RZ, 0xc0, !PT ;  /* 0xffff000020207812 */ /* 0x000fe200078ec0ff */
[-C--:B------:R-:W-:Y:S01]  /*58b0*/  FMUL.FTZ R35, R35, R45.reuse ;  /* 0x0000002d23237220 */ /* 0x080fe20000410000 */
[----:B------:R-:W-:Y:S01]  /*58c0*/  PRMT R46, R109, 0x5432, R46 ;  /* 0x000054326d2e7816 */ /* 0x000fe2000000002e */
[C---:B------:R-:W-:Y:S01]  /*58d0*/  FFMA.FTZ R55, R41.reuse, R45, -R55 ;  /* 0x0000002d29377223 */ /* 0x040fe20000010837 */
[----:B------:R-:W-:Y:S02]  /*58e0*/  IMAD.U32 R45, R44, 0x10000, RZ ;  /* 0x000100002c2d7824 */ /* 0x000fe400078e00ff */
[----:B------:R-:W-:Y:S01]  /*58f0*/  FFMA.FTZ R35, R41, R47, R35 ;  /* 0x0000002f29237223 */ /* 0x000fe20000010023 */
[C---:B------:R-:W-:Y:S01]  /*5900*/  IMAD.U32 R41, R40.reuse, 0x10000, RZ ;  /* 0x0001000028297824 */ /* 0x040fe200078e00ff */
[----:B------:R-:W-:Y:S01]  /*5910*/  LOP3.LUT R47, R40, 0xffff0000, RZ, 0xc0, !PT ;  /* 0xffff0000282f7812 */ /* 0x000fe200078ec0ff */
[C---:B------:R-:W-:Y:S01]  /*5920*/  FMUL.FTZ R40, R39.reuse, R45 ;  /* 0x0000002d27287220 */ /* 0x040fe20000410000 */
[----:B------:R-:W-:Y:S01]  /*5930*/  LOP3.LUT R44, R44, 0xffff0000, RZ, 0xc0, !PT ;  /* 0xffff00002c2c7812 */ /* 0x000fe200078ec0ff */
[-C--:B------:R-:W-:Y:S01]  /*5940*/  FMUL.FTZ R39, R39, R41.reuse ;  /* 0x0000002927277220 */ /* 0x080fe20000410000 */
[----:B------:R-:W-:Y:S01]  /*5950*/  PRMT R38, R107, 0x5432, R38 ;  /* 0x000054326b267816 */ /* 0x000fe20000000026 */
[C---:B------:R-:W-:Y:S01]  /*5960*/  FFMA.FTZ R40, R13.reuse, R41, -R40 ;  /* 0x000000290d287223 */ /* 0x040fe20000010828 */
[----:B------:R-:W-:Y:S01]  /*5970*/  LOP3.LUT R12, R12, 0xffff0000, RZ, 0xc0, !PT ;  /* 0xffff00000c0c7812 */ /* 0x000fe200078ec0ff */
[----:B------:R-:W-:Y:S01]  /*5980*/  FMUL.FTZ R91, R32, R44 ;  /* 0x0000002c205b7220 */ /* 0x000fe20000410000 */
[----:B------:R-:W-:Y:S01]  /*5990*/  FFMA.FTZ R39, R13, R45, R39 ;  /* 0x0000002d0d277223 */ /* 0x000fe20000010027 */
[----:B------:R-:W-:-:S02]  /*59a0*/  IMAD.U32 R43, R34, 0x10000, RZ ;  /* 0x00010000222b7824 */ /* 0x000fc400078e00ff */
[-C--:B------:R-:W-:Y:S01]  /*59b0*/  FMUL.FTZ R32, R32, R47.reuse ;  /* 0x0000002f20207220 */ /* 0x080fe20000410000 */
[----:B------:R-:W-:Y:S01]  /*59c0*/  IMAD.U32 R13, R46, 0x10000, RZ ;  /* 0x000100002e0d7824 */ /* 0x000fe200078e00ff */
[----:B------:R-:W-:Y:S01]  /*59d0*/  LOP3.LUT R34, R34, 0xffff0000, RZ, 0xc0, !PT ;  /* 0xffff000022227812 */ /* 0x000fe200078ec0ff */
[----:B------:R-:W-:Y:S01]  /*59e0*/  IMAD.U32 R41, R38, 0x10000, RZ ;  /* 0x0001000026297824 */ /* 0x000fe200078e00ff */
[----:B------:R-:W-:Y:S01]  /*59f0*/  LOP3.LUT R46, R46, 0xffff0000, RZ, 0xc0, !PT ;  /* 0xffff00002e2e7812 */ /* 0x000fe200078ec0ff */
[----:B------:R-:W-:Y:S01]  /*5a00*/  FFMA.FTZ R91, R12, R47, -R91 ;  /* 0x0000002f0c5b7223 */ /* 0x000fe2000001085b */
[----:B------:R-:W-:Y:S01]  /*5a10*/  LOP3.LUT R38, R38, 0xffff0000, RZ, 0xc0, !PT ;  /* 0xffff000026267812 */ /* 0x000fe200078ec0ff */
[----:B------:R-:W-:Y:S01]  /*5a20*/  FFMA.FTZ R32, R12, R44, R32 ;  /* 0x0000002c0c207223 */ /* 0x000fe20000010020 */
[C---:B------:R-:W-:Y:S02]  /*5a30*/  IMAD.U32 R15, R14.reuse, 0x10000, RZ ;  /* 0x000100000e0f7824 */ /* 0x040fe400078e00ff */
[C---:B------:R-:W-:Y:S01]  /*5a40*/  FMUL.FTZ R12, R43.reuse, R13 ;  /* 0x0000000d2b0c7220 */ /* 0x040fe20000410000 */
[----:B------:R-:W-:Y:S01]  /*5a50*/  FMUL.FTZ R44, R43, R41 ;  /* 0x000000292b2c7220 */ /* 0x000fe20000410000 */
[----:B------:R-:W-:Y:S01]  /*5a60*/  LOP3.LUT R14, R14, 0xffff0000, RZ, 0xc0, !PT ;  /* 0xffff00000e0e7812 */ /* 0x000fe200078ec0ff */
        /* <DEDUP_REMOVED lines=13> */
[----:B------:R-:W-:Y:S02]  /*5b40*/  F2FP.BF16.F32.PACK_AB R33, R33, R53 ;  /* 0x000000352121723e */ /* 0x000fe400000010ff */
[----:B------:R-:W-:-:S02]  /*5b50*/  F2FP.BF16.F32.PACK_AB R35, R35, R52 ;  /* 0x000000342323723e */ /* 0x000fc400000010ff */
[----:B------:R-:W-:-:S07]  /*5b60*/  F2FP.BF16.F32.PACK_AB R32, R32, R39 ;  /* 0x000000272020723e */ /* 0x000fce00000010ff */
.L_x_10501:
[----:B------:R-:W-:Y:S05]  /*5b70*/  BSYNC B1 ;  /* 0x0000000000017941 */ /* 0x000fea0003800000 */
.L_x_10500:
[----:B------:R-:W-:Y:S01]  /*5b80*/  ISETP.GE.AND P2, PT, R11, R98, PT ;  /* 0x000000620b00720c */ /* 0x000fe20003f46270 */
[----:B0-----:R0:W-:Y:S02]  /*5b90*/  ST.E.128 desc[UR60][R36.64], R12 ;  /* 0x0000000c24007985 */ /* 0x0011e4000c101d3c */
[----:B0-----:R-:W-:Y:S01]  /*5ba0*/  MOV R12, R96 ;  /* 0x00000060000c7202 */ /* 0x001fe20000000f00 */
[----:B------:R-:W-:-:S09]  /*5bb0*/  IMAD.MOV.U32 R13, RZ, RZ, R97 ;  /* 0x000000ffff0d7224 */ /* 0x000fd200078e0061 */
[----:B------:R-:W-:Y:S05]  /*5bc0*/  @P2 BRA `(.L_x_10484) ;  /* 0x0000000400142947 */ /* 0x000fea0003800000 */
[----:B------:R-:W-:-:S05]  /*5bd0*/  IMAD.WIDE R12, R11, 0x2, R12 ;  /* 0x000000020b0c7825 */ /* 0x000fca00078e020c */
[----:B---3--:R0:W-:Y:S01]  /*5be0*/  ST.E.128 desc[UR60][R12.64], R32 ;  /* 0x000000200c007985 */ /* 0x0081e2000c101d3c */
[----:B------:R-:W-:Y:S05]  /*5bf0*/  BRA `(.L_x_10484) ;  /* 0x0000000400087947 */ /* 0x000fea0003800000 */
.L_x_10465:
[----:B------:R-:W-:-:S13]  /*5c00*/  ISETP.NE.AND P3, PT, R206, 0x3, PT ;  /* 0x00000003ce00780c */ /* 0x000fda0003f65270 */
[----:B------:R-:W-:Y:S05]  /*5c10*/  @!P3 BRA `(.L_x_10502) ;  /* 0x000000000004b947 */ /* 0x000fea0003800000 */
[----:B------:R-:W-:Y:S01]  /*5c20*/  BPT.TRAP 0x1 ;  /* 0x000000040000795c */ /* 0x000fe20000300000 */
.L_x_10502:
[----:B------:R-:W-:Y:S01]  /*5c30*/  IMAD R0, R18, 0x8, R19 ;  /* 0x0000000812007824 */ /* 0x000fe200078e0213 */
[----:B------:R-:W-:Y:S01]  /*5c40*/  SHF.L.U32 R95, R204, 0x1f, RZ ;  /* 0x0000001fcc5f7819 */ /* 0x000fe200000006ff */
[----:B------:R-:W-:Y:S01]  /*5c50*/  BSSY B1, `(.L_x_10503) ;  /* 0x0000004000017945 */ /* 0x000fe20003800000 */
[----:B------:R-:W-:Y:S02]  /*5c60*/  SHF.R.S32.HI R92, RZ, 0x1f, R89 ;  /* 0x0000001fff5c7819 */ /* 0x000fe40000011459 */
[----:B------:R-:W1:Y:S02]  /*5c70*/  SYNCS.PHASECHK.TRANS64.TRYWAIT P2, [R0+URZ+0x32490], R95 ;  /* 0x0324905f000075a7 */ /* 0x000e64000804017f */
[----:B-1----:R-:W-:Y:S05]  /*5c80*/  @!P2 BRA `(.L_x_10504) ;  /* 0x0000017400aca947 */ /* 0x002fea0003800000 */
.L_x_10754:
[----:B------:R-:W-:Y:S05]  /*5c90*/  BSYNC B1 ;  /* 0x0000000000017941 */ /* 0x000fea0003800000 */
.L_x_10503:
        /* <DEDUP_REMOVED lines=25> */
.L_x_10758:
[----:B------:R-:W-:Y:S04]  /*5e30*/  BSSY B1, `(.L_x_10506) ;  /* 0x000000d000017945 */ /* 0x000fe80003800000 */
[----:B------:R-:W-:Y:S05]  /*5e40*/  @!P2 BRA `(.L_x_10507) ;  /* 0x00000000002ca947 */ /* 0x000fea0003800000 */
[----:B------:R-:W-:Y:S02]  /*5e50*/  ULDC UR4, c[0x0][0x2f4] ;  /* 0x0000bd0000047ab9 */ /* 0x000fe40000000800 */
[----:B------:R-:W-:-:S13]  /*5e60*/  ISETP.GE.AND P2, PT, R16, UR4, PT ;  /* 0x0000000410007c0c */ /* 0x000fda000bf46270 */
[----:B---3--:R-:W-:-:S04]  /*5e70*/  @!P2 LEA R34, P4, R16, R14, 0x1 ;  /* 0x0000000e1022a211 */ /* 0x008fc800078808ff */
[----:B--2---:R-:W-:Y:S02]  /*5e80*/  @!P2 LEA.HI.X R35, R16, R33, R17, 0x1, P4 ;  /* 0x000000211023a211 */ /* 0x004fe400020f0c11 */
[----:B------:R-:W-:-:S13]  /*5e90*/  ISETP.GE.AND P4, PT, R2, UR4, PT ;  /* 0x0000000402007c0c */ /* 0x000fda000bf86270 */
[C---:B------:R-:W-:Y:S02]  /*5ea0*/  @!P4 LEA R32, P5, R2.reuse, R14, 0x1 ;  /* 0x0000000e0220c211 */ /* 0x040fe400078a08ff */
[----:B------:R-:W2:Y:S02]  /*5eb0*/  @!P2 LDS.128 R12, [R98] ;  /* 0x00000000620ca984 */ /* 0x000ea40000000c00 */
[----:B------:R-:W-:Y:S02]  /*5ec0*/  @!P4 LEA.HI.X R33, R2, R33, R203, 0x1, P5 ;  /* 0x000000210221c211 */ /* 0x000fe400028f0ccb */
[----:B--2---:R-:W-:Y:S04]  /*5ed0*/  @!P2 ST.E.128 desc[UR60][R34.64], R12 ;  /* 0x0000000c2200a985 */ /* 0x004fe8000c101d3c */
[----:B------:R-:W2:Y:S04]  /*5ee0*/  @!P4 LDS.128 R12, [R91] ;  /* 0x000000005b0cc984 */ /* 0x000ea80000000c00 */
[----:B--2---:R4:W-:Y:S02]  /*5ef0*/  @!P4 ST.E.128 desc[UR60][R32.64], R12 ;  /* 0x0000000c2000c985 */ /* 0x0049e4000c101d3c */
.L_x_10507:
[----:B------:R-:W-:Y:S05]  /*5f00*/  BSYNC B1 ;  /* 0x0000000000017941 */ /* 0x000fea0003800000 */
.L_x_10506:
[----:B------:R-:W-:-:S03]  /*5f10*/  UMOV UR4, 0xffffffff ;  /* 0xffffffff00047882 */ /* 0x000fc60000000000 */
[----:B------:R-:W-:Y:S05]  /*5f20*/  BRA.DIV UR4, `(.L_x_10508) ;  /* 0x0000017604607947 */ /* 0x000fea000b800000 */
[----:B--2-4-:R2:W4:Y:S04]  /*5f30*/  SHFL.IDX PT, R33, R37, 0x1, 0x1c1f ;  /* 0x003c1f0025217f89 */ /* 0x01452800000e0000 */
[----:B---3--:R2:W3:Y:S02]  /*5f40*/  SHFL.IDX PT, R14, R36, 0x1, 0x1c1f ;  /* 0x003c1f00240e7f89 */ /* 0x0084e400000e0000 */
.L_x_10762:
[----:B------:R-:W-:-:S13]  /*5f50*/  ISETP.GE.AND P2, PT, R38, 0x41, PT ;  /* 0x000000412600780c */ /* 0x000fda0003f46270 */
[----:B------:R-:W-:Y:S05]  /*5f60*/  @!P2 BRA `(.L_x_10484) ;  /* 0x00000000002ca947 */ /* 0x000fea0003800000 */
[----:B------:R-:W-:Y:S02]  /*5f70*/  ULDC UR4, c[0x0][0x2f4] ;  /* 0x0000bd0000047ab9 */ /* 0x000fe40000000800 */
[----:B------:R-:W-:-:S13]  /*5f80*/  ISETP.GE.AND P2, PT, R16, UR4, PT ;  /* 0x0000000410007c0c */ /* 0x000fda000bf46270 */
[----:B---3--:R-:W-:-:S04]  /*5f90*/  @!P2 LEA R34, P4, R16, R14, 0x1 ;  /* 0x0000000e1022a211 */ /* 0x008fc800078808ff */
[----:B----4-:R-:W-:Y:S02]  /*5fa0*/  @!P2 LEA.HI.X R35, R16, R33, R17, 0x1, P4 ;  /* 0x000000211023a211 */ /* 0x010fe400020f0c11 */
[----:B------:R-:W-:-:S13]  /*5fb0*/  ISETP.GE.AND P4, PT, R2, UR4, PT ;  /* 0x0000000402007c0c */ /* 0x000fda000bf86270 */
[C---:B------:R-:W-:Y:S02]  /*5fc0*/  @!P4 LEA R32, P5, R2.reuse, R14, 0x1 ;  /* 0x0000000e0220c211 */ /* 0x040fe400078a08ff */
[----:B------:R-:W3:Y:S02]  /*5fd0*/  @!P2 LDS.128 R12, [R98+0x2000] ;  /* 0x00200000620ca984 */ /* 0x000ee40000000c00 */
[----:B------:R-:W-:Y:S02]  /*5fe0*/  @!P4 LEA.HI.X R33, R2, R33, R203, 0x1, P5 ;  /* 0x000000210221c211 */ /* 0x000fe400028f0ccb */
[----:B---3--:R-:W-:Y:S04]  /*5ff0*/  @!P2 ST.E.128 desc[UR60][R34.64], R12 ;  /* 0x0000000c2200a985 */ /* 0x008fe8000c101d3c */
[----:B------:R-:W3:Y:S04]  /*6000*/  @!P4 LDS.128 R12, [R91+0x2000] ;  /* 0x002000005b0cc984 */ /* 0x000ee80000000c00 */
[----:B---3--:R3:W-:Y:S02]  /*6010*/  @!P4 ST.E.128 desc[UR60][R32.64], R12 ;  /* 0x0000000c2000c985 */ /* 0x0087e4000c101d3c */
.L_x_10484:
[----:B------:R-:W-:Y:S05]  /*6020*/  BSYNC B0 ;  /* 0x0000000000007941 */ /* 0x000fea0003800000 */
.L_x_10464:
        /* <DEDUP_REMOVED lines=17> */
.L_x_10510:
[----:B------:R-:W-:Y:S05]  /*6140*/  BSYNC B0 ;  /* 0x0000000000007941 */ /* 0x000fea0003800000 */
.L_x_10509:
[----:B------:R-:W5:Y:S01]  /*6150*/  SYNCS.PHASECHK.TRANS64.TRYWAIT P3, [R0+URZ+0x324b0], R95 ;  /* 0x0324b05f000075a7 */ /* 0x000f62000806017f */
[----:B------:R-:W-:Y:S04]  /*6160*/  BSSY B0, `(.L_x_10511) ;  /* 0x0000002000007945 */ /* 0x000fe80003800000 */
[----:B-----5:R-:W-:Y:S05]  /*6170*/  @!P3 BRA `(.L_x_10512) ;  /* 0x000001740014b947 */ /* 0x020fea0003800000 */
.L_x_10763:
[----:B------:R-:W-:Y:S05]  /*6180*/  BSYNC B0 ;  /* 0x0000000000007941 */ /* 0x000fea0003800000 */
.L_x_10511:
[----:B------:R-:W-:Y:S01]  /*6190*/  ULDC.64 UR4, c[0x0][0x328] ;  /* 0x0000ca0000047ab9 */ /* 0x000fe20000000a00 */
[----:B------:R-:W-:Y:S01]  /*61a0*/  ULDC.64 UR6, c[0x0][0x318] ;  /* 0x0000c60000067ab9 */ /* 0x000fe20000000a00 */
[----:B------:R-:W-:Y:S01]  /*61b0*/  IMAD R92, R92, UR4, RZ ;  /* 0x000000045c5c7c24 */ /* 0x000fe2000f8e02ff */
[----:B------:R-:W-:Y:S01]  /*61c0*/  BSSY B0, `(.L_x_10513) ;  /* 0x0000040000007945 */ /* 0x000fe20003800000 */
[----:B0---4-:R-:W-:-:S04]  /*61d0*/  IMAD.WIDE.U32 R12, R89, UR4, RZ ;  /* 0x00000004590c7c25 */ /* 0x011fc8000f8e00ff */
        /* <DEDUP_REMOVED lines=11> */
[----:B---3--:R-:W-:Y:S01]  /*6290*/  IMAD R11, R201, UR5, R13 ;  /* 0x00000005c90b7c24 */ /* 0x008fe2000f8e020d */
[----:B------:R-:W-:-:S04]  /*62a0*/  LEA R39, P3, R12, UR6, 0x1 ;  /* 0x000000060c277c11 */ /* 0x000fc8000f8608ff */
[----:B------:R-:W-:Y:S01]  /*62b0*/  LEA.HI.X R40, R12, UR7, R11, 0x1, P3 ;  /* 0x000000070c287c11 */ /* 0x000fe200098f0c0b */
[----:B------:R-:W-:Y:S01]  /*62c0*/  IMAD.IADD R12, R64, 0x1, R38 ;  /* 0x00000001400c7824 */ /* 0x000fe200078e0226 */
[----:B------:R-:W-:Y:S01]  /*62d0*/  ISETP.GE.AND P3, PT, R94, 0x1, PT ;  /* 0x000000015e00780c */ /* 0x000fe20003f66270 */
[----:B------:R0:W3:Y:S01]  /*62e0*/  SHFL.IDX PT, R42, R39, RZ, 0x1c1f ;  /* 0x001c1fff272a7589 */ /* 0x0000e200000e0000 */
[--C-:B------:R-:W-:Y:S02]  /*62f0*/  IMAD R38, R38, 0x2, R25.reuse ;  /* 0x0000000226267824 */ /* 0x100fe400078e0219 */
[----:B------:R-:W-:Y:S01]  /*6300*/  IMAD R11, R12, 0x2, R25 ;  /* 0x000000020c0b7824 */ /* 0x000fe200078e0219 */
[----:B------:R0:W4:Y:S08]  /*6310*/  SHFL.IDX PT, R41, R40, RZ, 0x1c1f ;  /* 0x001c1fff28297589 */ /* 0x00013000000e0000 */
[----:B0-----:R-:W-:Y:S05]  /*6320*/  @!P3 BRA `(.L_x_10514) ;  /* 0x0000000000a4b947 */ /* 0x001fea0003800000 */
[----:B------:R-:W-:Y:S02]  /*6330*/  ISETP.NE.AND P5, PT, R62, RZ, PT ;  /* 0x000000ff3e00720c */ /* 0x000fe40003fa5270 */
[----:B------:R-:W-:Y:S02]  /*6340*/  ISETP.NE.AND P4, PT, R29, RZ, PT ;  /* 0x000000ff1d00720c */ /* 0x000fe40003f85270 */
[----:B------:R-:W-:-:S09]  /*6350*/  PRMT R43, R83, 0x8880, RZ ;  /* 0x00008880532b7816 */ /* 0x000fd200000000ff */
[----:B------:R-:W0:Y:S01]  /*6360*/  @P5 LDS.128 R12, [R38] ;  /* 0x00000000260c5984 */ /* 0x000e220000000c00 */
[----:B--23--:R-:W-:-:S04]  /*6370*/  @P5 LEA R36, P3, R16, R42, 0x1 ;  /* 0x0000002a10245211 */ /* 0x00cfc800078608ff */
[----:B----4-:R-:W-:Y:S02]  /*6380*/  @P5 LEA.HI.X R37, R16, R41, R17, 0x1, P3 ;  /* 0x0000002910255211 */ /* 0x010fe400018f0c11 */
[----:B------:R-:W-:-:S04]  /*6390*/  @P4 LEA R34, P3, R2, R42, 0x1 ;  /* 0x0000002a02224211 */ /* 0x000fc800078608ff */
[----:B------:R-:W-:Y:S02]  /*63a0*/  @P4 LEA.HI.X R35, R2, R41, R203, 0x1, P3 ;  /* 0x0000002902234211 */ /* 0x000fe400018f0ccb */
[----:B------:R-:W-:-:S13]  /*63b0*/  ISETP.NE.AND P3, PT, R10, RZ, PT ;  /* 0x000000ff0a00720c */ /* 0x000fda0003f65270 */
[----:B------:R-:W-:-:S04]  /*63c0*/  @P3 LEA R32, P6, R211, R42, 0x1 ;  /* 0x0000002ad3203211 */ /* 0x000fc800078c08ff */
[----:B------:R-:W-:Y:S01]  /*63d0*/  @P3 LEA.HI.X R33, R211, R41, R226, 0x1, P6 ;  /* 0x00000029d3213211 */ /* 0x000fe200030f0ce2 */
[----:B0-----:R0:W-:Y:S01]  /*63e0*/  @P5 ST.E.128 desc[UR60][R36.64], R12 ;  /* 0x0000000c24005985 */ /* 0x0011e2000c101d3c */
        /* <DEDUP_REMOVED lines=29> */
.L_x_10514:
[----:B------:R-:W-:Y:S05]  /*65c0*/  BSYNC B0 ;  /* 0x0000000000007941 */ /* 0x000fea0003800000 */
.L_x_10513:
[----:B------:R-:W-:Y:S01]  /*65d0*/  ISETP.GE.AND P3, PT, R94, 0x41, PT ;  /* 0x000000415e00780c */ /* 0x000fe20003f66270 */
[----:B------:R-:W0:Y:S01]  /*65e0*/  SHFL.IDX PT, R40, R40, 0x1, 0x1c1f ;  /* 0x003c1f0028287f89 */ /* 0x000e2200000e0000 */
[----:B------:R-:W-:Y:S03]  /*65f0*/  BSSY B0, `(.L_x_10515) ;  /* 0x000002c000007945 */ /* 0x000fe60003800000 */
[----:B------:R-:W0:Y:S08]  /*6600*/  SHFL.IDX PT, R39, R39, 0x1, 0x1c1f ;  /* 0x003c1f0027277f89 */ /* 0x000e3000000e0000 */
[----:B------:R-:W-:Y:S05]  /*6610*/  @!P3 BRA `(.L_x_10516) ;  /* 0x0000000000a4b947 */ /* 0x000fea0003800000 */
[----:B------:R-:W-:Y:S02]  /*6620*/  ISETP.NE.AND P5, PT, R62, RZ, PT ;  /* 0x000000ff3e00720c */ /* 0x000fe40003fa5270 */
[----:B------:R-:W-:Y:S02]  /*6630*/  ISETP.NE.AND P4, PT, R29, RZ, PT ;  /* 0x000000ff1d00720c */ /* 0x000fe40003f85270 */
[----:B----4-:R-:W-:-:S09]  /*6640*/  PRMT R41, R83, 0x8880, RZ ;  /* 0x0000888053297816 */ /* 0x010fd200000000ff */
[----:B0-----:R-:W0:Y:S01]  /*6650*/  @P5 LDS.128 R12, [R38+0x2000] ;  /* 0x00200000260c5984 */ /* 0x001e220000000c00 */
[----:B--2---:R-:W-:-:S04]  /*6660*/  @P5 LEA R36, P3, R16, R39, 0x1 ;  /* 0x0000002710245211 */ /* 0x004fc800078608ff */
[----:B------:R-:W-:Y:S02]  /*6670*/  @P5 LEA.HI.X R37, R16, R40, R17, 0x1, P3 ;  /* 0x0000002810255211 */ /* 0x000fe400018f0c11 */
[----:B------:R-:W-:-:S04]  /*6680*/  @P4 LEA R34, P3, R2, R39, 0x1 ;  /* 0x0000002702224211 */ /* 0x000fc800078608ff */
[----:B------:R-:W-:Y:S02]  /*6690*/  @P4 LEA.HI.X R35, R2, R40, R203, 0x1, P3 ;  /* 0x0000002802234211 */ /* 0x000fe400018f0ccb */
[----:B------:R-:W-:-:S13]  /*66a0*/  ISETP.NE.AND P3, PT, R10, RZ, PT ;  /* 0x000000ff0a00720c */ /* 0x000fda0003f65270 */
[----:B------:R-:W-:-:S04]  /*66b0*/  @P3 LEA R32, P6, R211, R39, 0x1 ;  /* 0x00000027d3203211 */ /* 0x000fc800078c08ff */
[----:B------:R-:W-:Y:S01]  /*66c0*/  @P3 LEA.HI.X R33, R211, R40, R226, 0x1, P6 ;  /* 0x00000028d3213211 */ /* 0x000fe200030f0ce2 */
[----:B0-----:R0:W-:Y:S01]  /*66d0*/  @P5 ST.E.128 desc[UR60][R36.64], R12 ;  /* 0x0000000c24005985 */ /* 0x0011e2000c101d3c */
        /* <DEDUP_REMOVED lines=29> */
.L_x_10516:
[----:B------:R-:W-:Y:S05]  /*68b0*/  BSYNC B0 ;  /* 0x0000000000007941 */ /* 0x000fea0003800000 */
.L_x_10515:
[----:B------:R-:W5:Y:S01]  /*68c0*/  LDL R11, [R1] ;  /* 0x00000000010b7983 */ /* 0x000f620000100800 */
[----:B-1----:R-:W-:Y:S02]  /*68d0*/  @!P2 VIADD R0, R0, 0x324c0 ;  /* 0x000324c00000a836 */ /* 0x002fe40000000000 */
[----:B------:R-:W-:Y:S01]  /*68e0*/  VIADD R18, R18, 0x1 ;  /* 0x0000000112127836 */ /* 0x000fe20000000000 */
[----:B------:R-:W-:Y:S01]  /*68f0*/  @!PT LDS RZ, [RZ] ;  /* 0x00000000fffff984 */ /* 0x000fe20000000800 */
[----:B------:R-:W-:Y:S01]  /*6900*/  @!PT LDS RZ, [RZ] ;  /* 0x00000000fffff984 */ /* 0x000fe20000000800 */
[----:B------:R-:W-:Y:S01]  /*6910*/  @!PT LDS RZ, [RZ] ;  /* 0x00000000fffff984 */ /* 0x000fe20000000800 */
[----:B------:R-:W-:Y:S01]  /*6920*/  @!PT LDS RZ, [RZ] ;  /* 0x00000000fffff984 */ /* 0x000fe20000000800 */
[----:B------:R1:W-:Y:S06]  /*6930*/  MEMBAR.ALL.CTA ;  /* 0x0000000000007992 */ /* 0x0003ec0000008000 */
[----:B-1----:R-:W1:Y:S01]  /*6940*/  FENCE.VIEW.ASYNC.S ;  /* 0x00000000000073c6 */ /* 0x002e620000000000 */
[----:B------:R-:W-:Y:S01]  /*6950*/  @!P2 PRMT R0, RZ, 0x654, R0 ;  /* 0x00000654ff00a816 */ /* 0x000fe20000000000 */
[----:B-1----:R1:W-:Y:S06]  /*6960*/  BAR.SYNC.DEFER_BLOCKING R87, 0x80 ;  /* 0x000200570000751d */ /* 0x0023ec0000010000 */
[----:B------:R1:W-:Y:S01]  /*6970*/  @!P2 SYNCS.ARRIVE.TRANS64.RED.A1T0 RZ, [R0+URZ], RZ ;  /* 0x000000ff00ffa9a7 */ /* 0x0003e2000810043f */
[----:B------:R-:W-:-:S04]  /*6980*/  ISETP.NE.AND P2, PT, R18, 0x2, PT ;  /* 0x000000021200780c */ /* 0x000fc80003f45270 */
[----:B------:R-:W-:Y:S02]  /*6990*/  SEL R18, R18, RZ, P2 ;  /* 0x000000ff12127207 */ /* 0x000fe40001000000 */
[----:B-----5:R-:W-:Y:S02]  /*69a0*/  LOP3.LUT P3, RZ, R11, 0x2, RZ, 0xc0, !PT ;  /* 0x000000020bff7812 */ /* 0x020fe4000786c0ff */
[----:B------:R-:W-:-:S04]  /*69b0*/  SEL R11, RZ, 0x1, P2 ;  /* 0x00000001ff0b7807 */ /* 0x000fc80001000000 */
[----:B------:R-:W-:-:S07]  /*69c0*/  LOP3.LUT R204, R204, R11, RZ, 0x3c, !PT ;  /* 0x0000000bcccc7212 */ /* 0x000fce00078e3cff */
[----:B-1----:R-:W-:Y:S05]  /*69d0*/  @P3 BRA `(.L_x_10517) ;  /* 0xffffffc000e43947 */ /* 0x002fea000383ffff */
[----:B0-----:R-:W0:Y:S01]  /*69e0*/  S2R R12, SR_TID.X ;  /* 0x00000000000c7919 */ /* 0x001e220000002100 */
[----:B------:R-:W-:Y:S02]  /*69f0*/  PLOP3.LUT P0, PT, PT, PT, PT, 0x8, 0x0 ;  /* 0x000000000000781c */ /* 0x000fe40003f0e170 */
[----:B0-----:R-:W-:-:S04]  /*6a00*/  SHF.R.U32.HI R12, RZ, 0x7, R12 ;  /* 0x00000007ff0c7819 */ /* 0x001fc8000001160c */
[----:B------:R-:W-:-:S13]  /*6a10*/  ISETP.NE.AND P3, PT, R12, 0x1, PT ;  /* 0x000000010c00780c */ /* 0x000fda0003f65270 */
[----:B------:R-:W-:Y:S05]  /*6a20*/  @!P3 WARPSYNC.ALL ;  /* 0x000000000000b948 */ /* 0x000fea0003800000 */
[----:B------:R-:W-:Y:S06]  /*6a30*/  @!P3 BAR.ARV 0x9, 0x100 ;  /* 0x024400000000bb1d */ /* 0x000fec0000002000 */
.L_x_10459:
[----:B------:R-:W-:Y:S01]  /*6a40*/  IMAD.MOV.U32 R3, RZ, RZ, RZ ;  /* 0x000000ffff037224 */ /* 0x000fe200078e00ff */
[----:B------:R-:W-:Y:S06]  /*6a50*/  @P0 BRA `(.L_x_10518) ;  /* 0x00000000000c0947 */ /* 0x000fec0003800000 */
[----:B------:R-:W1:Y:S01]  /*6a60*/  FENCE.VIEW.ASYNC.G ;  /* 0x00000000000073c6 */ /* 0x000e620000000100 */
[----:B------:R-:W-:Y:S05]  /*6a70*/  WARPSYNC.ALL ;  /* 0x0000000000007948 */ /* 0x000fea0003800000 */
[----:B-1----:R-:W-:Y:S06]  /*6a80*/  BAR.ARV 0xc, 0x180 ;  /* 0x0306000000007b1d */ /* 0x002fec0000002000 */
.L_x_10518:
[----:B------:R-:W2:Y:S01]  /*6a90*/  LDL R0, [R1] ;  /* 0x0000000001007983 */ /* 0x000ea20000100800 */
[----:B------:R-:W-:Y:S01]  /*6aa0*/  BSSY B0, `(.L_x_10519) ;  /* 0x0000021000007945 */ /* 0x000fe20003800000 */
[----:B--2---:R-:W-:-:S13]  /*6ab0*/  LOP3.LUT P0, RZ, R0, 0x8, RZ, 0xc0, !PT ;  /* 0x0000000800ff7812 */ /* 0x004fda000780c0ff */
        /* <DEDUP_REMOVED lines=31> */
.L_x_10520:
[----:B------:R-:W-:Y:S05]  /*6cb0*/  BSYNC B0 ;  /* 0x0000000000007941 */ /* 0x000fea0003800000 */
.L_x_10519:
        /* <DEDUP_REMOVED lines=52> */
[----:B0-----:R-:W-:Y:S02]  /*7000*/  CS2R R4, SRZ ;  /* 0x0000000000047805 */ /* 0x001fe4000001ff00 */
[----:B------:R-:W-:Y:S02]  /*7010*/  CS2R R24, SRZ ;  /* 0x0000000000187805 */ /* 0x000fe4000001ff00 */
[----:B------:R-:W-:-:S02]  /*7020*/  CS2R R46, SRZ ;  /* 0x00000000002e7805 */ /* 0x000fc4000001ff00 */
[----:B------:R-:W-:Y:S02]  /*7030*/  CS2R R44, SRZ ;  /* 0x00000000002c7805 */ /* 0x000fe4000001ff00 */
[----:B---3--:R-:W-:Y:S02]  /*7040*/  CS2R R42, SRZ ;  /* 0x00000000002a7805 */ /* 0x008fe4000001ff00 */
        /* <DEDUP_REMOVED lines=10> */
[----:B------:R0:W-:Y:S01]  /*70f0*/  STL [R1+0x3c], R0 ;  /* 0x00003c0001007387 */ /* 0x0001e20000100800 */
[----:B------:R-:W-:Y:S02]  /*7100*/  VIADDMNMX R176, R0, R3, R86, PT ;  /* 0x0000000300b07246 */ /* 0x000fe40003800156 */
[----:B------:R-:W-:Y:S02]  /*7110*/  CS2R R86, SRZ ;  /* 0x0000000000567805 */ /* 0x000fe4000001ff00 */
        /* <DEDUP_REMOVED lines=10> */
.L_x_10766:
        /* <DEDUP_REMOVED lines=26> */
.L_x_10524:
[----:B------:R-:W-:Y:S05]  /*7360*/  BSYNC B6 ;  /* 0x0000000000067941 */ /* 0x000fea0003800000 */
.L_x_10523:
        /* <DEDUP_REMOVED lines=13> */
.L_x_10528:
[----:B--2---:R2:W3:Y:S02]  /*7440*/  SYNCS.PHASECHK.TRANS64.TRYWAIT P0, [R19+URZ+0x32400], R0 ;  /* 0x03240000130075a7 */ /* 0x0044e4000800017f */
[----:B---3--:R-:W-:Y:S05]  /*7450*/  @!P0 NANOSLEEP.SYNCS 0x989680 ;  /* 0x009896800000895d */ /* 0x008fea0003900000 */
[----:B------:R-:W3:Y:S02]  /*7460*/  @!P0 SYNCS.PHASECHK.TRANS64 P0, [R19+URZ+0x32400], R0 ;  /* 0x03240000130085a7 */ /* 0x000ee4000800007f */
[----:B---3--:R-:W-:Y:S05]  /*7470*/  @!P0 BRA `(.L_x_10528) ;  /* 0xfffffffc00f08947 */ /* 0x008fea000383ffff */
.L_x_10527:
[----:B------:R-:W-:Y:S05]  /*7480*/  BSYNC B0 ;  /* 0x0000000000007941 */ /* 0x000fea0003800000 */
.L_x_10526:
[----:B------:R-:W-:Y:S05]  /*7490*/  BRA `(.L_x_10529) ;  /* 0x0000002000d87947 */ /* 0x000fea0003800000 */
.L_x_10525:
        /* <DEDUP_REMOVED lines=36> */
.L_x_10531:
[----:B------:R-:W-:Y:S05]  /*76e0*/  BSYNC B6 ;  /* 0x0000000000067941 */ /* 0x000fea0003800000 */
.L_x_10530:
        /* <DEDUP_REMOVED lines=16> */
.L_x_10772:
        /* <DEDUP_REMOVED lines=38> */
.L_x_10536:
[----:B------:R-:W-:Y:S05]  /*7a50*/  BSYNC B1 ;  /* 0x0000000000017941 */ /* 0x000fea0003800000 */
.L_x_10535:
[----:B------:R-:W4:Y:S01]  /*7a60*/  LDL R31, [R1+0x58] ;  /* 0x00005800011f7983 */ /* 0x000f220000100800 */
[----:B------:R-:W4:Y:S01]  /*7a70*/  SYNCS.PHASECHK.TRANS64.TRYWAIT P0, [R19+URZ+0x32400], R26 ;  /* 0x0324001a130075a7 */ /* 0x000f22000800017f */
[----:B--2---:R-:W-:Y:S01]  /*7a80*/  LOP3.LUT R0, R27, 0x18, R16, 0xf8, !PT ;  /* 0x000000181b007812 */ /* 0x004fe200078ef810 */
[----:B-1---5:R-:W-:Y:S01]  /*7a90*/  IMAD.MOV.U32 R15, RZ, RZ, R6 ;  /* 0x000000ffff0f7224 */ /* 0x022fe200078e0006 */
[----:B------:R-:W-:Y:S01]  /*7aa0*/  SHF.R.U32.HI R27, RZ, 0x3, R27 ;  /* 0x00000003ff1b7819 */ /* 0x000fe2000001161b */
[----:B---3--:R-:W-:Y:S01]  /*7ab0*/  IMAD R21, R49, -0x80, R154 ;  /* 0xffffff8031157824 */ /* 0x008fe200078e029a */
[--C-:B------:R-:W-:Y:S01]  /*7ac0*/  SHF.R.U64 R12, R6, 0x10, R7.reuse ;  /* 0x00000010060c7819 */ /* 0x100fe20000001207 */
[----:B------:R-:W-:Y:S01]  /*7ad0*/  IMAD.MOV.U32 R14, RZ, RZ, R7 ;  /* 0x000000ffff0e7224 */ /* 0x000fe200078e0007 */
[----:B------:R-:W-:Y:S01]  /*7ae0*/  LOP3.LUT R28, R0, R27, RZ, 0x3c, !PT ;  /* 0x0000001b001c7212 */ /* 0x000fe200078e3cff */
[----:B------:R-:W-:Y:S01]  /*7af0*/  IMAD.MOV.U32 R0, RZ, RZ, R4 ;  /* 0x000000ffff007224 */ /* 0x000fe200078e0004 */
[--C-:B------:R-:W-:Y:S01]  /*7b00*/  SHF.R.U64 R27, R4, 0x10, R5.reuse ;  /* 0x00000010041b7819 */ /* 0x100fe20000001205 */
[----:B------:R-:W-:Y:S01]  /*7b10*/  IMAD.MOV.U32 R6, RZ, RZ, R5 ;  /* 0x000000ffff067224 */ /* 0x000fe200078e0005 */
[----:B------:R-:W-:Y:S01]  /*7b20*/  SHF.R.U32.HI R29, RZ, 0x10, R7 ;  /* 0x00000010ff1d7819 */ /* 0x000fe20000011607 */
[----:B0-----:R-:W-:Y:S01]  /*7b30*/  IMAD.MOV.U32 R20, RZ, RZ, R10 ;  /* 0x000000ffff147224 */ /* 0x001fe200078e000a */
[----:B------:R-:W-:Y:S01]  /*7b40*/  PRMT R15, R15, 0x5410, R12 ;  /* 0x000054100f0f7816 */ /* 0x000fe2000000000c */
[----:B------:R-:W-:Y:S01]  /*7b50*/  BSSY B1, `(.L_x_10537) ;  /* 0x0000015000017945 */ /* 0x000fe20003800000 */
[----:B----4-:R-:W-:Y:S01]  /*7b60*/  SHF.R.U32.HI R25, RZ, 0x10, R5 ;  /* 0x00000010ff197819 */ /* 0x010fe20000011605 */
[--C-:B------:R-:W-:Y:S01]  /*7b70*/  IMAD.MOV.U32 R13, RZ, RZ, R11.reuse ;  /* 0x000000ffff0d7224 */ /* 0x100fe200078e000b */
[----:B------:R-:W-:Y:S01]  /*7b80*/  SHF.R.U64 R7, R10, 0x10, R11 ;  /* 0x000000100a077819 */ /* 0x000fe2000000120b */
[----:B------:R-:W-:Y:S01]  /*7b90*/  IMAD.MOV.U32 R10, RZ, RZ, R8 ;  /* 0x000000ffff0a7224 */ /* 0x000fe200078e0008 */
[----:B------:R-:W-:-:S02]  /*7ba0*/  VIMNMX R21, R21, 0x80, PT ;  /* 0x0000008015157848 */ /* 0x000fc40003fe0100 */
[----:B------:R-:W-:Y:S01]  /*7bb0*/  SHF.R.U32.HI R30, RZ, 0x10, R11 ;  /* 0x00000010ff1e7819 */ /* 0x000fe2000001160b */
[--C-:B------:R-:W-:Y:S01]  /*7bc0*/  IMAD.MOV.U32 R11, RZ, RZ, R9.reuse ;  /* 0x000000ffff0b7224 */ /* 0x100fe200078e0009 */
[----:B------:R-:W-:Y:S02]  /*7bd0*/  SHF.R.U64 R5, R8, 0x10, R9 ;  /* 0x0000001008057819 */ /* 0x000fe40000001209 */
[----:B------:R-:W-:Y:S02]  /*7be0*/  PRMT R8, R0, 0x5410, R27 ;  /* 0x0000541000087816 */ /* 0x000fe4000000001b */
[----:B------:R-:W-:Y:S02]  /*7bf0*/  LOP3.LUT P2, RZ, R32, 0x4, RZ, 0xc0, !PT ;  /* 0x0000000420ff7812 */ /* 0x000fe4000784c0ff */
[----:B------:R-:W-:Y:S02]  /*7c00*/  ISETP.GE.AND P1, PT, R200, R21, PT ;  /* 0x00000015c800720c */ /* 0x000fe40003f26270 */
[----:B------:R-:W-:-:S02]  /*7c10*/  PRMT R14, R14, 0x5410, R29 ;  /* 0x000054100e0e7816 */ /* 0x000fc4000000001d */
[----:B------:R-:W-:Y:S01]  /*7c20*/  PRMT R20, R20, 0x5410, R7 ;  /* 0x0000541014147816 */ /* 0x000fe20000000007 */
[----:B------:R-:W-:Y:S01]  /*7c30*/  IMAD R4, R31, 0x200, R28 ;  /* 0x000002001f047824 */ /* 0x000fe200078e021c */
[----:B------:R-:W-:Y:S02]  /*7c40*/  SHF.R.U32.HI R28, RZ, 0x10, R9 ;  /* 0x00000010ff1c7819 */ /* 0x000fe40000011609 */
[----:B------:R-:W-:Y:S01]  /*7c50*/  PRMT R9, R6, 0x5410, R25 ;  /* 0x0000541006097816 */ /* 0x000fe20000000019 */
[----:B------:R-:W-:-:S04]  /*7c60*/  IMAD R12, R4, 0x2, R19 ;  /* 0x00000002040c7824 */ /* 0x000fc800078e0213 */
[C---:B------:R-:W-:Y:S02]  /*7c70*/  VIADD R4, R12.reuse, 0x18400 ;  /* 0x000184000c047836 */ /* 0x040fe40000000000 */
[----:B------:R-:W-:Y:S01]  /*7c80*/  VIADD R0, R12, 0x18440 ;  /* 0x000184400c007836 */ /* 0x000fe20000000000 */
[----:B------:R-:W-:Y:S06]  /*7c90*/  @!P0 BRA `(.L_x_10538) ;  /* 0x0000015800f88947 */ /* 0x000fec0003800000 */
.L_x_10773:
[----:B------:R-:W-:Y:S05]  /*7ca0*/  BSYNC B1 ;  /* 0x0000000000017941 */ /* 0x000fea0003800000 */
.L_x_10537:
        /* <DEDUP_REMOVED lines=49> */
.L_x_10542:
[----:B------:R-:W-:Y:S05]  /*7fc0*/  BSYNC B2 ;  /* 0x0000000000027941 */ /* 0x000fea0003800000 */
.L_x_10541:
        /* <DEDUP_REMOVED lines=39> */
.L_x_10540:
[----:B------:R-:W-:Y:S05]  /*8240*/  BSYNC B1 ;  /* 0x0000000000017941 */ /* 0x000fea0003800000 */
.L_x_10539:
        /* <DEDUP_REMOVED lines=24> */
[----:B------:R-:W-:Y:S01]  /*83d0*/  FFMA.FTZ R4, R27, R21, -R26 ;  /* 0x000000151b047223 */ /* 0x000fe2000001081a */
[C---:B------:R-:W-:Y:S01]  /*83e0*/  FMUL.FTZ R26, R29.reuse, R5 ;  /* 0x000000051d1a7220 */ /* 0x040fe20000410000 */
[----:B------:R-:W-:Y:S01]  /*83f0*/  FFMA.FTZ R5, R29, R25, -R30 ;  /* 0x000000191d057223 */ /* 0x000fe2000001081e */
[----:B------:R-:W-:Y:S01]  /*8400*/  LOP3.LUT R7, R7, 0xffff0000, RZ, 0xc0, !PT ;  /* 0xffff000007077812 */ /* 0x000fe200078ec0ff */
[C---:B------:R-:W-:Y:S01]  /*8410*/  IMAD.U32 R27, R14.reuse, 0x10000, RZ ;  /* 0x000100000e1b7824 */ /* 0x040fe200078e00ff */
[----:B------:R-:W-:Y:S01]  /*8420*/  SHF.L.U32 R29, R13, 0x10, RZ ;  /* 0x000000100d1d7819 */ /* 0x000fe200000006ff */
[----:B------:R-:W-:Y:S01]  /*8430*/  FFMA.FTZ R21, R31, R21, R28 ;  /* 0x000000151f157223 */ /* 0x000fe2000001001c */
[----:B------:R-:W-:Y:S01]  /*8440*/  LOP3.LUT R30, R14, 0xffff0000, RZ, 0xc0, !PT ;  /* 0xffff00000e1e7812 */ /* 0x000fe200078ec0ff */
[----:B------:R-:W-:Y:S01]  /*8450*/  FFMA.FTZ R26, R33, R25, R26 ;  /* 0x00000019211a7223 */ /* 0x000fe2000001001a */
        /* <DEDUP_REMOVED lines=13> */
.L_x_10545:
[----:B------:R-:W-:Y:S05]  /*8530*/  BSYNC B1 ;  /* 0x0000000000017941 */ /* 0x000fea0003800000 */
.L_x_10544:
[----:B------:R-:W-:Y:S05]  /*8540*/  @P1 BRA `(.L_x_10543) ;  /* 0x0000001000881947 */ /* 0x000fea0003800000 */
[----:B-1----:R-:W1:Y:S01]  /*8550*/  LDS.128 R4, [R0+0x2000] ;  /* 0x0020000000047984 */ /* 0x002e620000000c00 */
[----:B------:R-:W-:Y:S01]  /*8560*/  IMAD.U32 R20, R8, 0x10000, RZ ;  /* 0x0001000008147824 */ /* 0x000fe200078e00ff */
[C---:B------:R-:W-:Y:S01]  /*8570*/  LOP3.LUT R27, R10.reuse, 0xffff0000, RZ, 0xc0, !PT ;  /* 0xffff00000a1b7812 */ /* 0x040fe200078ec0ff */
[----:B0-----:R-:W-:Y:S01]  /*8580*/  IMAD.U32 R26, R10, 0x10000, RZ ;  /* 0x000100000a1a7824 */ /* 0x001fe200078e00ff */
        /* <DEDUP_REMOVED lines=35> */
.L_x_10533:
[----:B------:R-:W-:-:S03]  /*87c0*/  UMOV UR4, 0xffffffff ;  /* 0xffffffff00047882 */ /* 0x000fc60000000000 */
[----:B------:R-:W-:Y:S05]  /*87d0*/  BRA.DIV UR4, `(.L_x_10546) ;  /* 0x00000152043c7947 */ /* 0x000fea000b800000 */
[----:B------:R1:W2:Y:S04]  /*87e0*/  SHFL.IDX PT, R0, R27, RZ, 0x1c1f ;  /* 0x001c1fff1b007589 */ /* 0x0002a800000e0000 */
[----:B------:R1:W3:Y:S04]  /*87f0*/  SHFL.IDX PT, R20, R26, RZ, 0x1c1f ;  /* 0x001c1fff1a147589 */ /* 0x0002e800000e0000 */
[----:B------:R1:W4:Y:S04]  /*8800*/  SHFL.IDX PT, R21, R25, RZ, 0x1c1f ;  /* 0x001c1fff19157589 */ /* 0x00032800000e0000 */
[----:B------:R1:W0:Y:S02]  /*8810*/  SHFL.IDX PT, R14, R28, RZ, 0x1c1f ;  /* 0x001c1fff1c0e7589 */ /* 0x00022400000e0000 */
.L_x_10779:
[----:B------:R-:W5:Y:S01]  /*8820*/  LDL R5, [R1+0x74] ;  /* 0x0000740001057983 */ /* 0x000f620000100800 */
[----:B------:R-:W-:Y:S01]  /*8830*/  ULDC UR4, c[0x0][0x448] ;  /* 0x0001120000047ab9 */ /* 0x000fe20000000800 */
[----:B-1----:R-:W1:Y:S01]  /*8840*/  LDC R25, c[0x0][0x3f4] ;  /* 0x0000fd00ff197b82 */ /* 0x002e620000000800 */
        /* <DEDUP_REMOVED lines=11> */
[----:B-1----:R-:W-:Y:S06]  /*8900*/  @P0 BRA `(.L_x_10548) ;  /* 0x0000000000300947 */ /* 0x002fec0003800000 */
[----:B------:R-:W-:Y:S01]  /*8910*/  ULDC UR4, c[0x0][0x3f4] ;  /* 0x0000fd0000047ab9 */ /* 0x000fe20000000800 */
[C---:B------:R-:W-:Y:S01]  /*8920*/  IMAD.SHL.U32 R15, R16.reuse, 0x2, RZ ;  /* 0x00000002100f7824 */ /* 0x040fe200078e00ff */
[C---:B------:R-:W-:Y:S02]  /*8930*/  ISETP.GE.AND P2, PT, R16.reuse, UR4, PT ;  /* 0x0000000410007c0c */ /* 0x040fe4000bf46270 */
[----:B------:R-:W-:Y:S02]  /*8940*/  SHF.L.U64.HI R4, R16, 0x1, R17 ;  /* 0x0000000110047819 */ /* 0x000fe40000010211 */
[-C--:B---3--:R-:W-:Y:S02]  /*8950*/  IADD3 R12, P0, R20, R15.reuse, RZ ;  /* 0x0000000f140c7210 */ /* 0x088fe40007f1e0ff */
[----:B0-----:R-:W-:-:S03]  /*8960*/  IADD3 R14, P1, R14, R15, RZ ;  /* 0x0000000f0e0e7210 */ /* 0x001fc60007f3e0ff */
[--C-:B--2---:R-:W-:Y:S02]  /*8970*/  IMAD.X R13, R0, 0x1, R4.reuse, P0 ;  /* 0x00000001000d7824 */ /* 0x104fe400000e0604 */
[----:B----4-:R-:W-:Y:S01]  /*8980*/  IMAD.X R15, R21, 0x1, R4, P1 ;  /* 0x00000001150f7824 */ /* 0x010fe200008e0604 */
[----:B------:R-:W-:Y:S01]  /*8990*/  CS2R R4, SRZ ;  /* 0x0000000000047805 */ /* 0x000fe2000001ff00 */
[----:B------:R-:W-:Y:S06]  /*89a0*/  @P2 BRA `(.L_x_10548) ;  /* 0x0000000000082947 */ /* 0x000fec0003800000 */
[----:B------:R1:W5:Y:S04]  /*89b0*/  LD.E.128 R4, desc[UR60][R12.64] ;  /* 0x0000003c0c047980 */ /* 0x000368000c101d00 */
[----:B------:R1:W5:Y:S02]  /*89c0*/  LD.E.128 R8, desc[UR60][R14.64] ;  /* 0x0000003c0e087980 */ /* 0x000364000c101d00 */
.L_x_10548:
[----:B------:R-:W-:Y:S05]  /*89d0*/  BSYNC B1 ;  /* 0x0000000000017941 */ /* 0x000fea0003800000 */
.L_x_10547:
[----:B------:R-:W4:Y:S01]  /*89e0*/  SYNCS.PHASECHK.TRANS64.TRYWAIT P1, [R19+URZ+0x32400], R28 ;  /* 0x0324001c130075a7 */ /* 0x000f22000802017f */
[----:B--2---:R-:W-:Y:S01]  /*89f0*/  IMAD R0, R49, -0x80, R154 ;  /* 0xffffff8031007824 */ /* 0x004fe200078e029a */
[--C-:B-----5:R-:W-:Y:S01]  /*8a00*/  SHF.R.U64 R29, R6, 0x10, R7.reuse ;  /* 0x00000010061d7819 */ /* 0x120fe20000001207 */
[----:B-1----:R-:W-:Y:S01]  /*8a10*/  IMAD.MOV.U32 R12, RZ, RZ, R4 ;  /* 0x000000ffff0c7224 */ /* 0x002fe200078e0004 */
[--C-:B------:R-:W-:Y:S01]  /*8a20*/  SHF.R.U32.HI R27, RZ, 0x10, R7.reuse ;  /* 0x00000010ff1b7819 */ /* 0x100fe20000011607 */
[----:B0-----:R-:W-:Y:S01]  /*8a30*/  IMAD.MOV.U32 R14, RZ, RZ, R7 ;  /* 0x000000ffff0e7224 */ /* 0x001fe200078e0007 */
[----:B------:R-:W-:Y:S01]  /*8a40*/  SHF.R.U64 R31, R4, 0x10, R5 ;  /* 0x00000010041f7819 */ /* 0x000fe20000001205 */
[----:B------:R-:W-:Y:S01]  /*8a50*/  IMAD.MOV.U32 R15, RZ, RZ, R8 ;  /* 0x000000ffff0f7224 */ /* 0x000fe200078e0008 */
[----:B------:R-:W-:Y:S01]  /*8a60*/  SHF.R.U64 R8, R8, 0x10, R9 ;  /* 0x0000001008087819 */ /* 0x000fe20000001209 */
[----:B------:R-:W-:Y:S01]  /*8a70*/  IMAD.MOV.U32 R13, RZ, RZ, R5 ;  /* 0x000000ffff0d7224 */ /* 0x000fe200078e0005 */
[--C-:B------:R-:W-:Y:S01]  /*8a80*/  SHF.R.U32.HI R7, RZ, 0x10, R9.reuse ;  /* 0x00000010ff077819 */ /* 0x100fe20000011609 */
[----:B---3--:R-:W-:Y:S01]  /*8a90*/  IMAD.MOV.U32 R20, RZ, RZ, R9 ;  /* 0x000000ffff147224 */ /* 0x008fe200078e0009 */
[----:B------:R-:W-:Y:S01]  /*8aa0*/  SHF.R.U32.HI R30, RZ, 0x10, R5 ;  /* 0x00000010ff1e7819 */ /* 0x000fe20000011605 */
[----:B------:R-:W-:Y:S01]  /*8ab0*/  IMAD.MOV.U32 R4, RZ, RZ, R6 ;  /* 0x000000ffff047224 */ /* 0x000fe200078e0006 */
[----:B------:R-:W-:Y:S01]  /*8ac0*/  ISETP.GE.AND P0, PT, R16, R25, PT ;  /* 0x000000191000720c */ /* 0x000fe20003f06270 */
[----:B----4-:R-:W-:Y:S01]  /*8ad0*/  IMAD.MOV.U32 R21, RZ, RZ, R10 ;  /* 0x000000ffff157224 */ /* 0x010fe200078e000a */
[----:B------:R-:W-:Y:S01]  /*8ae0*/  VIMNMX R9, R0, 0x80, PT ;  /* 0x0000008000097848 */ /* 0x000fe20003fe0100 */
        /* <DEDUP_REMOVED lines=16> */
.L_x_10780:
[----:B------:R-:W-:Y:S05]  /*8bf0*/  BSYNC B1 ;  /* 0x0000000000017941 */ /* 0x000fea0003800000 */
.L_x_10549:
        /* <DEDUP_REMOVED lines=22> */
[C---:B------:R-:W-:Y:S01]  /*8d60*/  IMAD.U32 R27, R4.reuse, 0x10000, RZ ;  /* 0x00010000041b7824 */ /* 0x040fe200078e00ff */
[----:B------:R-:W-:Y:S01]  /*8d70*/  LOP3.LUT R4, R4, 0xffff0000, RZ, 0xc0, !PT ;  /* 0xffff000004047812 */ /* 0x000fe200078ec0ff */
[C---:B--2---:R-:W-:Y:S01]  /*8d80*/  IMAD.U32 R33, R10.reuse, 0x10000, RZ ;  /* 0x000100000a217824 */ /* 0x044fe200078e00ff */
[----:B------:R-:W-:Y:S01]  /*8d90*/  LOP3.LUT R10, R10, 0xffff0000, RZ, 0xc0, !PT ;  /* 0xffff00000a0a7812 */ /* 0x000fe200078ec0ff */
[C---:B------:R-:W-:Y:S01]  /*8da0*/  IMAD.U32 R31, R8.reuse, 0x10000, RZ ;  /* 0x00010000081f7824 */ /* 0x040fe200078e00ff */
[----:B------:R-:W-:Y:S01]  /*8db0*/  LOP3.LUT R8, R8, 0xffff0000, RZ, 0xc0, !PT ;  /* 0xffff000008087812 */ /* 0x000fe200078ec0ff */
[C---:B------:R-:W-:Y:S01]  /*8dc0*/  FMUL.FTZ R38, R33.reuse, R40 ;  /* 0x0000002821267220 */ /* 0x040fe20000410000 */
[-C--:B------:R-:W-:Y:S01]  /*8dd0*/  FMUL.FTZ R44, R33, R36.reuse ;  /* 0x00000024212c7220 */ /* 0x080fe20000410000 */
[----:B------:R-:W-:Y:S01]  /*8de0*/  LOP3.LUT R33, R13, 0xffff0000, RZ, 0xc0, !PT ;  /* 0xffff00000d217812 */ /* 0x000fe200078ec0ff */
[----:B------:R-:W-:Y:S01]  /*8df0*/  FMUL.FTZ R37, R10, R35 ;  /* 0x000000230a257220 */ /* 0x000fe20000410000 */
[----:B------:R-:W-:Y:S01]  /*8e00*/  FFMA.FTZ R42, R29, R36, -R38 ;  /* 0x000000241d2a7223 */ /* 0x000fe20000010826 */
[----:B------:R-:W-:-:S02]  /*8e10*/  IMAD.U32 R38, R15, 0x10000, RZ ;  /* 0x000100000f267824 */ /* 0x000fc400078e00ff */
[----:B------:R-:W-:Y:S01]  /*8e20*/  FFMA.FTZ R44, R29, R40, R44 ;  /* 0x000000281d2c7223 */ /* 0x000fe2000001002c */
[----:B------:R-:W-:Y:S02]  /*8e30*/  IMAD.U32 R36, R0, 0x10000, RZ ;  /* 0x0001000000247824 */ /* 0x000fe400078e00ff */
[-C--:B------:R-:W-:Y:S01]  /*8e40*/  FMUL.FTZ R29, R10, R33.reuse ;  /* 0x000000210a1d7220 */ /* 0x080fe20000410000 */
[C---:B------:R-:W-:Y:S01]  /*8e50*/  FFMA.FTZ R43, R6.reuse, R33, -R37 ;  /* 0x00000021062b7223 */ /* 0x040fe20000010825 */
[----:B------:R-:W-:Y:S01]  /*8e60*/  FMUL.FTZ R10, R31, R38 ;  /* 0x000000261f0a7220 */ /* 0x000fe20000410000 */
[----:B------:R-:W-:Y:S01]  /*8e70*/  LOP3.LUT R33, R15, 0xffff0000, RZ, 0xc0, !PT ;  /* 0xffff00000f217812 */ /* 0x000fe200078ec0ff */
[----:B------:R-:W-:Y:S01]  /*8e80*/  FMUL.FTZ R31, R31, R36 ;  /* 0x000000241f1f7220 */ /* 0x000fe20000410000 */
[----:B------:R-:W-:Y:S01]  /*8e90*/  FFMA.FTZ R45, R6, R35, R29 ;  /* 0x00000023062d7223 */ /* 0x000fe2000001001d */
[----:B------:R-:W-:Y:S01]  /*8ea0*/  LOP3.LUT R29, R0, 0xffff0000, RZ, 0xc0, !PT ;  /* 0xffff0000001d7812 */ /* 0x000fe200078ec0ff */
[----:B------:R-:W-:-:S02]  /*8eb0*/  IMAD.U32 R32, R9, 0x10000, RZ ;  /* 0x0001000009207824 */ /* 0x000fc400078e00ff */
[C---:B------:R-:W-:Y:S01]  /*8ec0*/  FFMA.FTZ R38, R27.reuse, R38, R31 ;  /* 0x000000261b267223 */ /* 0x040fe2000001001f */
[----:B------:R-:W-:Y:S01]  /*8ed0*/  FMUL.FTZ R35, R8, R33 ;  /* 0x0000002108237220 */ /* 0x000fe20000410000 */
[----:B------:R-:W-:Y:S02]  /*8ee0*/  IMAD.U32 R31, R20, 0x10000, RZ ;  /* 0x00010000141f7824 */ /* 0x000fe400078e00ff */
[----:B------:R-:W-:Y:S01]  /*8ef0*/  FFMA.FTZ R36, R27, R36, -R10 ;  /* 0x000000241b247223 */ /* 0x000fe2000001080a */
[----:B0-----:R-:W-:Y:S02]  /*8f00*/  IMAD.U32 R28, R5, 0x10000, RZ ;  /* 0x00010000051c7824 */ /* 0x001fe400078e00ff */
[-C--:B------:R-:W-:Y:S01]  /*8f10*/  FMUL.FTZ R39, R8, R29.reuse ;  /* 0x0000001d08277220 */ /* 0x080fe20000410000 */
[----:B------:R-:W-:Y:S02]  /*8f20*/  IMAD.U32 R27, R12, 0x10000, RZ ;  /* 0x000100000c1b7824 */ /* 0x000fe400078e00ff */
[----:B------:R-:W-:Y:S01]  /*8f30*/  FFMA.FTZ R37, R4, R29, -R35 ;  /* 0x0000001d04257223 */ /* 0x000fe20000010823 */
[----:B------:R-:W-:Y:S01]  /*8f40*/  FMUL.FTZ R41, R32, R31 ;  /* 0x0000001f20297220 */ /* 0x000fe20000410000 */
[----:B------:R-:W-:-:S02]  /*8f50*/  IMAD.U32 R34, R11, 0x10000, RZ ;  /* 0x000100000b227824 */ /* 0x000fc400078e00ff */
[----:B------:R-:W-:Y:S01]  /*8f60*/  FMUL.FTZ R32, R32, R27 ;  /* 0x0000001b20207220 */ /* 0x000fe20000410000 */
[----:B------:R-:W-:Y:S02]  /*8f70*/  IMAD.U32 R35, R26, 0x10000, RZ ;  /* 0x000100001a237824 */ /* 0x000fe400078e00ff */
[----:B------:R-:W-:Y:S01]  /*8f80*/  FFMA.FTZ R39, R4, R33, R39 ;  /* 0x0000002104277223 */ /* 0x000fe20000010027 */
[----:B------:R-:W-:Y:S02]  /*8f90*/  IMAD.U32 R29, R14, 0x10000, RZ ;  /* 0x000100000e1d7824 */ /* 0x000fe400078e00ff */
[----:B------:R-:W-:Y:S01]  /*8fa0*/  FFMA.FTZ R41, R28, R27, -R41 ;  /* 0x0000001b1c297223 */ /* 0x000fe20000010829 */
[----:B------:R-:W-:Y:S01]  /*8fb0*/  IMAD.U32 R30, R7, 0x10000, RZ ;  /* 0x00010000071e7824 */ /* 0x000fe200078e00ff */
[----:B------:R-:W-:Y:S01]  /*8fc0*/  LOP3.LUT R9, R9, 0xffff0000, RZ, 0xc0, !PT ;  /* 0xffff000009097812 */ /* 0x000fe200078ec0ff */
[C---:B------:R-:W-:Y:S01]  /*8fd0*/  FMUL.FTZ R33, R34.reuse, R35 ;  /* 0x0000002322217220 */ /* 0x040fe20000410000 */
[----:B------:R-:W-:Y:S01]  /*8fe0*/  LOP3.LUT R11, R11, 0xffff0000, RZ, 0xc0, !PT ;  /* 0xffff00000b0b7812 */ /* 0x000fe200078ec0ff */
        /* <DEDUP_REMOVED lines=11> */
[----:B------:R-:W-:Y:S01]  /*90a0*/  LOP3.LUT R7, R7, 0xffff0000, RZ, 0xc0, !PT ;  /* 0xffff000007077812 */ /* 0x000fe200078ec0ff */
[----:B------:R-:W-:Y:S01]  /*90b0*/  FMUL.FTZ R9, R9, R4 ;  /* 0x0000000409097220 */ /* 0x000fe20000410000 */
[----:B------:R-:W-:Y:S01]  /*90c0*/  FMUL.FTZ R11, R11, R6 ;  /* 0x000000060b0b7220 */ /* 0x000fe20000410000 */
[----:B------:R-:W-:Y:S01]  /*90d0*/  FFMA.FTZ R28, R5, R4, -R28 ;  /* 0x00000004051c7223 */ /* 0x000fe2000001081c */
        /* <DEDUP_REMOVED lines=13> */
.L_x_10552:
[----:B------:R-:W-:Y:S05]  /*91b0*/  BSYNC B1 ;  /* 0x0000000000017941 */ /* 0x000fea0003800000 */
.L_x_10551:
        /* <DEDUP_REMOVED lines=13> */
[C---:B------:R-:W-:Y:S02]  /*9290*/  IMAD.U32 R37, R15.reuse, 0x10000, RZ ;  /* 0x000100000f257824 */ /* 0x040fe400078e00ff */
[----:B------:R-:W-:Y:S01]  /*92a0*/  IMAD.U32 R35, R0, 0x10000, RZ ;  /* 0x0001000000237824 */ /* 0x000fe200078e00ff */
[----:B------:R-:W-:Y:S01]  /*92b0*/  LOP3.LUT R42, R15, 0xffff0000, RZ, 0xc0, !PT ;  /* 0xffff00000f2a7812 */ /* 0x000fe200078ec0ff */
[----:B------:R-:W-:Y:S01]  /*92c0*/  IMAD.U32 R44, R20, 0x10000, RZ ;  /* 0x00010000142c7824 */ /* 0x000fe200078e00ff */
[----:B------:R-:W-:Y:S01]  /*92d0*/  LOP3.LUT R0, R0, 0xffff0000, RZ, 0xc0, !PT ;  /* 0xffff000000007812 */ /* 0x000fe200078ec0ff */
[----:B------:R-:W-:Y:S02]  /*92e0*/  IMAD.U32 R40, R12, 0x10000, RZ ;  /* 0x000100000c287824 */ /* 0x000fe400078e00ff */
[----:B------:R-:W-:Y:S01]  /*92f0*/  IMAD.U32 R39, R21, 0x10000, RZ ;  /* 0x0001000015277824 */ /* 0x000fe200078e00ff */
[----:B------:R-:W-:-:S02]  /*9300*/  LOP3.LUT R41, R20, 0xffff0000, RZ, 0xc0, !PT ;  /* 0xffff000014297812 */ /* 0x000fc400078ec0ff */
[----:B------:R-:W-:Y:S01]  /*9310*/  LOP3.LUT R43, R26, 0xffff0000, RZ, 0xc0, !PT ;  /* 0xffff00001a2b7812 */ /* 0x000fe200078ec0ff */
[----:B--2---:R-:W-:-:S04]  /*9320*/  IMAD.IADD R8, R5, 0x1, R4 ;  /* 0x0000000105087824 */ /* 0x004fc800078e0204 */
[----:B------:R-:W-:Y:S01]  /*9330*/  IMAD R25, R8, 0x2, R19 ;  /* 0x0000000208197824 */ /* 0x000fe200078e0213 */
[----:B---3--:R-:W1:Y:S04]  /*9340*/  LDS.128 R4, [R45+0x18400] ;  /* 0x018400002d047984 */ /* 0x008e680000000c00 */
[----:B------:R-:W2:Y:S01]  /*9350*/  LDS.128 R8, [R25+0x18400] ;  /* 0x0184000019087984 */ /* 0x000ea20000000c00 */
[----:B-1----:R-:W-:Y:S02]  /*9360*/  IMAD.U32 R27, R4, 0x10000, RZ ;  /* 0x00010000041b7824 */ /* 0x002fe400078e00ff */
[C---:B--2---:R-:W-:Y:S01]  /*9370*/  IMAD.U32 R31, R8.reuse, 0x10000, RZ ;  /* 0x00010000081f7824 */ /* 0x044fe200078e00ff */
[----:B------:R-:W-:Y:S01]  /*9380*/  LOP3.LUT R8, R8, 0xffff0000, RZ, 0xc0, !PT ;  /* 0xffff000008087812 */ /* 0x000fe200078ec0ff */
[----:B------:R-:W-:-:S02]  /*9390*/  IMAD.U32 R32, R9, 0x10000, RZ ;  /* 0x0001000009207824 */ /* 0x000fc400078e00ff */
[-C--:B------:R-:W-:Y:S01]  /*93a0*/  FMUL.FTZ R36, R37, R31.reuse ;  /* 0x0000001f25247220 */ /* 0x080fe20000410000 */
[----:B------:R-:W-:Y:S01]  /*93b0*/  FMUL.FTZ R38, R35, R31 ;  /* 0x0000001f23267220 */ /* 0x000fe20000410000 */
[----:B0-----:R-:W-:Y:S02]  /*93c0*/  IMAD.U32 R28, R5, 0x10000, RZ ;  /* 0x00010000051c7824 */ /* 0x001fe400078e00ff */
[-C--:B------:R-:W-:Y:S01]  /*93d0*/  FMUL.FTZ R31, R44, R32.reuse ;  /* 0x000000202c1f7220 */ /* 0x080fe20000410000 */
[-C--:B------:R-:W-:Y:S01]  /*93e0*/  FFMA.FTZ R36, R35, R27.reuse, -R36 ;  /* 0x0000001b23247223 */ /* 0x080fe20000010824 */
[----:B------:R-:W-:Y:S01]  /*93f0*/  FMUL.FTZ R35, R40, R32 ;  /* 0x0000002028237220 */ /* 0x000fe20000410000 */
[----:B------:R-:W-:Y:S01]  /*9400*/  LOP3.LUT R4, R4, 0xffff0000, RZ, 0xc0, !PT ;  /* 0xffff000004047812 */ /* 0x000fe200078ec0ff */
[----:B------:R-:W-:Y:S01]  /*9410*/  FFMA.FTZ R38, R37, R27, R38 ;  /* 0x0000001b25267223 */ /* 0x000fe20000010026 */
[-C--:B------:R-:W-:Y:S01]  /*9420*/  FMUL.FTZ R15, R42, R8.reuse ;  /* 0x000000082a0f7220 */ /* 0x080fe20000410000 */
[----:B------:R-:W-:Y:S01]  /*9430*/  FMUL.FTZ R27, R0, R8 ;  /* 0x00000008001b7220 */ /* 0x000fe20000410000 */
[----:B------:R-:W-:-:S02]  /*9440*/  IMAD.U32 R33, R10, 0x10000, RZ ;  /* 0x000100000a217824 */ /* 0x000fc400078e00ff */
[-C--:B------:R-:W-:Y:S01]  /*9450*/  FFMA.FTZ R31, R40, R28.reuse, -R31 ;  /* 0x0000001c281f7223 */ /* 0x080fe2000001081f */
[C---:B------:R-:W-:Y:S02]  /*9460*/  IMAD.U32 R37, R13.reuse, 0x10000, RZ ;  /* 0x000100000d257824 */ /* 0x040fe400078e00ff */
[----:B------:R-:W-:Y:S01]  /*9470*/  FFMA.FTZ R35, R44, R28, R35 ;  /* 0x0000001c2c237223 */ /* 0x000fe20000010023 */
[----:B------:R-:W-:Y:S01]  /*9480*/  LOP3.LUT R10, R10, 0xffff0000, RZ, 0xc0, !PT ;  /* 0xffff00000a0a7812 */ /* 0x000fe200078ec0ff */
[-C--:B------:R-:W-:Y:S01]  /*9490*/  FFMA.FTZ R15, R0, R4.reuse, -R15 ;  /* 0x00000004000f7223 */ /* 0x080fe2000001080f */
[----:B------:R-:W-:Y:S01]  /*94a0*/  LOP3.LUT R28, R13, 0xffff0000, RZ, 0xc0, !PT ;  /* 0xffff00000d1c7812 */ /* 0x000fe200078ec0ff */
[----:B------:R-:W-:Y:S01]  /*94b0*/  FFMA.FTZ R27, R42, R4, R27 ;  /* 0x000000042a1b7223 */ /* 0x000fe2000001001b */
[----:B------:R-:W-:Y:S01]  /*94c0*/  LOP3.LUT R32, R21, 0xffff0000, RZ, 0xc0, !PT ;  /* 0xffff000015207812 */ /* 0x000fe200078ec0ff */
[----:B------:R-:W-:Y:S02]  /*94d0*/  IMAD.U32 R29, R6, 0x10000, RZ ;  /* 0x00010000061d7824 */ /* 0x000fe400078e00ff */
[-C--:B------:R-:W-:Y:S01]  /*94e0*/  FMUL.FTZ R0, R39, R33.reuse ;  /* 0x0000002127007220 */ /* 0x080fe20000410000 */
[----:B------:R-:W-:Y:S01]  /*94f0*/  FMUL.FTZ R4, R37, R33 ;  /* 0x0000002125047220 */ /* 0x000fe20000410000 */
[----:B------:R-:W-:-:S02]  /*9500*/  IMAD.U32 R34, R11, 0x10000, RZ ;  /* 0x000100000b227824 */ /* 0x000fc400078e00ff */
[----:B------:R-:W-:Y:S02]  /*9510*/  IMAD.U32 R40, R26, 0x10000, RZ ;  /* 0x000100001a287824 */ /* 0x000fe400078e00ff */
[-C--:B------:R-:W-:Y:S01]  /*9520*/  FMUL.FTZ R13, R32, R10.reuse ;  /* 0x0000000a200d7220 */ /* 0x080fe20000410000 */
[----:B------:R-:W-:Y:S01]  /*9530*/  FMUL.FTZ R21, R28, R10 ;  /* 0x0000000a1c157220 */ /* 0x000fe20000410000 */
[----:B------:R-:W-:Y:S01]  /*9540*/  LOP3.LUT R6, R6, 0xffff0000, RZ, 0xc0, !PT ;  /* 0xffff000006067812 */ /* 0x000fe200078ec0ff */
[-C--:B------:R-:W-:Y:S01]  /*9550*/  FFMA.FTZ R8, R37, R29.reuse, -R0 ;  /* 0x0000001d25087223 */ /* 0x080fe20000010800 */
[----:B------:R-:W-:Y:S01]  /*9560*/  FFMA.FTZ R10, R39, R29, R4 ;  /* 0x0000001d270a7223 */ /* 0x000fe20000010004 */
[----:B------:R-:W-:Y:S01]  /*9570*/  IMAD.U32 R30, R7, 0x10000, RZ ;  /* 0x00010000071e7824 */ /* 0x000fe200078e00ff */
[----:B------:R-:W-:Y:S01]  /*9580*/  LOP3.LUT R9, R9, 0xffff0000, RZ, 0xc0, !PT ;  /* 0xffff000009097812 */ /* 0x000fe200078ec0ff */
[----:B------:R-:W-:Y:S01]  /*9590*/  IMAD.U32 R0, R14, 0x10000, RZ ;  /* 0x000100000e007824 */ /* 0x000fe200078e00ff */
[----:B------:R-:W-:Y:S01]  /*95a0*/  LOP3.LUT R11, R11, 0xffff0000, RZ, 0xc0, !PT ;  /* 0xffff00000b0b7812 */ /* 0x000fe200078ec0ff */
[----:B------:R-:W-:Y:S01]  /*95b0*/  FMUL.FTZ R29, R40, R34 ;  /* 0x00000022281d7220 */ /* 0x000fe20000410000 */
[----:B------:R-:W-:-:S02]  /*95c0*/  LOP3.LUT R37, R12, 0xffff0000, RZ, 0xc0, !PT ;  /* 0xffff00000c257812 */ /* 0x000fc400078ec0ff */
        /* <DEDUP_REMOVED lines=26> */
.L_x_10543:
[----:B------:R-:W-:Y:S05]  /*9770*/  BSYNC B0 ;  /* 0x0000000000007941 */ /* 0x000fea0003800000 */
.L_x_10532:
        /* <DEDUP_REMOVED lines=8> */
.L_x_10529:
[----:B-12---:R-:W1:Y:S01]  /*9800*/  S2R R0, SR_TID.X ;  /* 0x0000000000007919 */ /* 0x006e620000002100 */
[----:B------:R-:W-:Y:S01]  /*9810*/  ISETP.NE.AND P0, PT, R206, 0x3, PT ;  /* 0x00000003ce00780c */ /* 0x000fe20003f05270 */
[----:B------:R-:W-:Y:S05]  /*9820*/  WARPSYNC.ALL ;  /* 0x0000000000007948 */ /* 0x000fea0003800000 */
[----:B-1----:R-:W-:-:S05]  /*9830*/  SHF.R.U32.HI R0, RZ, 0x7, R0 ;  /* 0x00000007ff007819 */ /* 0x002fca0000011600 */
[----:B---3--:R-:W-:-:S05]  /*9840*/  VIADD R9, R0, 0x8 ;  /* 0x0000000800097836 */ /* 0x008fca0000000000 */
[----:B------:R1:W-:Y:S06]  /*9850*/  BAR.SYNC.DEFER_BLOCKING R9, 0x100 ;  /* 0x000400090000751d */ /* 0x0003ec0000010000 */
[----:B------:R-:W-:Y:S05]  /*9860*/  @!P0 BRA `(.L_x_10553) ;  /* 0x0000000000048947 */ /* 0x000fea0003800000 */
[----:B------:R-:W-:Y:S01]  /*9870*/  BPT.TRAP 0x1 ;  /* 0x000000040000795c */ /* 0x000fe20000300000 */
.L_x_10553:
[----:B------:R-:W-:Y:S01]  /*9880*/  IMAD R0, R202, 0x8, R19 ;  /* 0x00000008ca007824 */ /* 0x000fe200078e0213 */
[----:B0-----:R-:W-:-:S04]  /*9890*/  SHF.L.U32 R13, R214, 0x1f, RZ ;  /* 0x0000001fd60d7819 */ /* 0x001fc800000006ff */
[----:B------:R0:W2:Y:S01]  /*98a0*/  SYNCS.PHASECHK.TRANS64.TRYWAIT P1, [R0+URZ+0x32430], R13 ;  /* 0x0324300d000075a7 */ /* 0x0000a2000802017f */
[----:B------:R-:W-:Y:S05]  /*98b0*/  @!P0 BRA `(.L_x_10554) ;  /* 0x0000000000048947 */ /* 0x000fea0003800000 */
[----:B------:R-:W-:Y:S01]  /*98c0*/  BPT.TRAP 0x1 ;  /* 0x000000040000795c */ /* 0x000fe20000300000 */
.L_x_10554:
[----:B------:R-:W-:Y:S01]  /*98d0*/  VIADD R4, R19, 0x1c400 ;  /* 0x0001c40013047836 */ /* 0x000fe20000000000 */
[----:B------:R-:W-:Y:S01]  /*98e0*/  LOP3.LUT R10, R24, 0x10000, RZ, 0xfc, !PT ;  /* 0x00010000180a7812 */ /* 0x000fe200078efcff */
[----:B------:R-:W-:-:S03]  /*98f0*/  IMAD.MOV.U32 R11, RZ, RZ, 0x40000040 ;  /* 0x40000040ff0b7424 */ /* 0x000fc600078e00ff */
[----:B------:R-:W-:-:S04]  /*9900*/  SHF.R.U32.HI R4, RZ, 0x4, R4 ;  /* 0x00000004ff047819 */ /* 0x000fc80000011604 */
[----:B------:R-:W-:-:S04]  /*9910*/  LOP3.LUT R4, R4, 0x3fff, RZ, 0xc0, !PT ;  /* 0x00003fff04047812 */ /* 0x000fc800078ec0ff */
[----:B------:R-:W-:-:S05]  /*9920*/  LOP3.LUT R4, R4, 0x10000, RZ, 0xfc, !PT ;  /* 0x0001000004047812 */ /* 0x000fca00078efcff */
[----:B------:R3:W-:Y:S01]  /*9930*/  STL [R1+0x4], R4 ;  /* 0x0000040401007387 */ /* 0x0007e20000100800 */
[----:B--2---:R-:W-:Y:S05]  /*9940*/  @P1 BRA `(.L_x_10555) ;  /* 0x0000000000081947 */ /* 0x004fea0003800000 */
[----:B------:R-:W2:Y:S02]  /*9950*/  SYNCS.PHASECHK.TRANS64.TRYWAIT P1, [R0+URZ+0x32430], R13 ;  /* 0x0324300d000075a7 */ /* 0x000ea4000802017f */
[----:B--2---:R-:W-:Y:S05]  /*9960*/  @!P1 BRA `(.L_x_10556) ;  /* 0x00000140005c9947 */ /* 0x004fea0003800000 */
.L_x_10555:
[----:B---3--:R-:W3:Y:S01]  /*9970*/  LDL R4, [R1+0x4] ;  /* 0x0000040001047983 */ /* 0x008ee20000100800 */
[----:B------:R-:W-:Y:S01]  /*9980*/  IMAD.MOV.U32 R5, RZ, RZ, 0x40000040 ;  /* 0x40000040ff057424 */ /* 0x000fe200078e00ff */
[----:B------:R-:W-:Y:S05]  /*9990*/  WARPSYNC.ALL ;  /* 0x0000000000007948 */ /* 0x000fea0003800000 */
[C---:B------:R-:W-:Y:S01]  /*99a0*/  R2UR UR4, R10.reuse ;  /* 0x000000000a0472ca */ /* 0x040fe200000e0000 */
[----:B-----5:R-:W-:Y:S01]  /*99b0*/  WARPGROUP.ARRIVE ;  /* 0x00000000000079c5 */ /* 0x020fe20000000000 */
[----:B------:R-:W-:Y:S01]  /*99c0*/  R2UR UR5, R11 ;  /* 0x000000000b0572ca */ /* 0x000fe200000e0000 */
[----:B------:R-:W-:Y:S01]  /*99d0*/  VIADD R220, R10, 0x2 ;  /* 0x000000020adc7836 */ /* 0x000fe20000000000 */
[----:B------:R-:W-:Y:S01]  /*99e0*/  R2UR UR7, R5 ;  /* 0x00000000050772ca */ /* 0x000fe200000e0000 */
[----:B------:R-:W-:Y:S01]  /*99f0*/  IMAD.MOV.U32 R221, RZ, RZ, 0x40000040 ;  /* 0x40000040ffdd7424 */ /* 0x000fe200078e00ff */
[----:B------:R-:W-:Y:S01]  /*9a00*/  BSSY B0, `(.L_x_10557) ;  /* 0x0000027000007945 */ /* 0x000fe20003800000 */
[----:B------:R-:W-:-:S02]  /*9a10*/  IMAD.MOV.U32 R7, RZ, RZ, 0x40000040 ;  /* 0x40000040ff077424 */ /* 0x000fc400078e00ff */
[C---:B------:R-:W-:Y:S02]  /*9a20*/  VIADD R218, R10.reuse, 0x4 ;  /* 0x000000040ada7836 */ /* 0x040fe40000000000 */
[----:B------:R-:W-:Y:S02]  /*9a30*/  IMAD.MOV.U32 R219, RZ, RZ, 0x40000040 ;  /* 0x40000040ffdb7424 */ /* 0x000fe400078e00ff */
[----:B------:R-:W-:Y:S02]  /*9a40*/  VIADD R216, R10, 0x6 ;  /* 0x000000060ad87836 */ /* 0x000fe40000000000 */
[----:B------:R-:W-:Y:S02]  /*9a50*/  IMAD.MOV.U32 R217, RZ, RZ, 0x40000040 ;  /* 0x40000040ffd97424 */ /* 0x000fe400078e00ff */
[----:B------:R-:W-:Y:S02]  /*9a60*/  IMAD.MOV.U32 R5, RZ, RZ, 0x40000040 ;  /* 0x40000040ff057424 */ /* 0x000fe400078e00ff */
[----:B---3--:R-:W-:-:S04]  /*9a70*/  IMAD R4, R202, 0x300, R4 ;  /* 0x00000300ca047824 */ /* 0x008fc800078e0204 */
        /* <DEDUP_REMOVED lines=12> */
[----:B------:R-:W-:Y:S01]  /*9b40*/  HGMMA.64x96x16.F32.BF16 R24, gdesc[UR4], R24, gsb0 ;  /* 0x01600000041879f0 */ /* 0x000fe20008001818 */
[----:B------:R-:W-:Y:S02]  /*9b50*/  R2UR UR4, R218 ;  /* 0x00000000da0472ca */ /* 0x000fe400000e0000 */
[----:B------:R-:W-:Y:S02]  /*9b60*/  R2UR UR5, R219 ;  /* 0x00000000db0572ca */ /* 0x000fe400000e0000 */
[----:B------:R-:W-:Y:S02]  /*9b70*/  R2UR UR6, R6 ;  /* 0x00000000060672ca */ /* 0x000fe400000e0000 */
[----:B------:R-:W-:Y:S01]  /*9b80*/  R2UR UR7, R7 ;  /* 0x00000000070772ca */ /* 0x000fe200000e0000 */
[----:B------:R-:W-:Y:S02]  /*9b90*/  WARPGROUP.DEPBAR.LE gsb0, 0x0 ;  /* 0x00008000000079c5 */ /* 0x000fe40000010000 */
[----:B------:R-:W-:-:S10]  /*9ba0*/  WARPGROUP.ARRIVE ;  /* 0x00000000000079c5 */ /* 0x000fd40000000000 */
[----:B------:R-:W-:Y:S01]  /*9bb0*/  HGMMA.64x96x16.F32.BF16 R24, gdesc[UR4], R24, gsb0 ;  /* 0x01600000041879f0 */ /* 0x000fe20008001818 */
[----:B------:R-:W-:Y:S02]  /*9bc0*/  R2UR UR4, R216 ;  /* 0x00000000d80472ca */ /* 0x000fe400000e0000 */
[----:B------:R-:W-:Y:S02]  /*9bd0*/  R2UR UR5, R217 ;  /* 0x00000000d90572ca */ /* 0x000fe400000e0000 */
[----:B------:R-:W-:Y:S02]  /*9be0*/  R2UR UR6, R4 ;  /* 0x00000000040672ca */ /* 0x000fe400000e0000 */
[----:B------:R-:W-:Y:S02]  /*9bf0*/  R2UR UR7, R5 ;  /* 0x00000000050772ca */ /* 0x000fe400000e0000 */
[----:B------:R-:W-:Y:S01]  /*9c00*/  SHF.L.U32 R4, R3, 0x1f, RZ ;  /* 0x0000001f03047819 */ /* 0x000fe200000006ff */
[----:B------:R-:W-:-:S02]  /*9c10*/  WARPGROUP.DEPBAR.LE gsb0, 0x0 ;  /* 0x00008000000079c5 */ /* 0x000fc40000010000 */
[----:B------:R-:W-:-:S08]  /*9c20*/  WARPGROUP.ARRIVE ;  /* 0x00000000000079c5 */ /* 0x000fd00000000000 */
[----:B------:R-:W-:Y:S03]  /*9c30*/  HGMMA.64x96x16.F32.BF16 R24, gdesc[UR4], R24, gsb0 ;  /* 0x01600000041879f0 */ /* 0x000fe60008001818 */
[----:B------:R-:W-:Y:S02]  /*9c40*/  WARPGROUP.DEPBAR.LE gsb0, 0x0 ;  /* 0x00008000000079c5 */ /* 0x000fe40000010000 */
[----:B------:R-:W3:Y:S02]  /*9c50*/  SYNCS.PHASECHK.TRANS64.TRYWAIT P1, [R19+URZ+0x32410], R4 ;  /* 0x03241004130075a7 */ /* 0x000ee4000802017f */
[----:B---3--:R-:W-:Y:S05]  /*9c60*/  @!P1 BRA `(.L_x_10558) ;  /* 0x0000013c00b09947 */ /* 0x008fea0003800000 */
.L_x_10781:
[----:B------:R-:W-:Y:S05]  /*9c70*/  BSYNC B0 ;  /* 0x0000000000007941 */ /* 0x000fea0003800000 */
.L_x_10557:
[----:B------:R-:W-:Y:S05]  /*9c80*/  @!P0 BRA `(.L_x_10559) ;  /* 0x0000000000048947 */ /* 0x000fea0003800000 */
[----:B------:R-:W-:Y:S01]  /*9c90*/  BPT.TRAP 0x1 ;  /* 0x000000040000795c */ /* 0x000fe20000300000 */
.L_x_10559:
[----:B------:R4:W0:Y:S01]  /*9ca0*/  SYNCS.PHASECHK.TRANS64.TRYWAIT P1, [R0+URZ+0x32450], R13 ;  /* 0x0324500d000075a7 */ /* 0x000822000802017f */
[----:B------:R-:W-:Y:S05]  /*9cb0*/  @!P0 BRA `(.L_x_10560) ;  /* 0x0000000000048947 */ /* 0x000fea0003800000 */
[----:B------:R-:W-:Y:S01]  /*9cc0*/  BPT.TRAP 0x1 ;  /* 0x000000040000795c */ /* 0x000fe20000300000 */
.L_x_10560:
[----:B0-----:R-:W-:Y:S05]  /*9cd0*/  @P1 BRA `(.L_x_10561) ;  /* 0x0000000000081947 */ /* 0x001fea0003800000 */
[----:B------:R-:W0:Y:S02]  /*9ce0*/  SYNCS.PHASECHK.TRANS64.TRYWAIT P1, [R0+URZ+0x32450], R13 ;  /* 0x0324500d000075a7 */ /* 0x000e24000802017f */
[----:B0-----:R-:W-:Y:S05]  /*9cf0*/  @!P1 BRA `(.L_x_10562) ;  /* 0x0000013c00a09947 */ /* 0x001fea0003800000 */
.L_x_10561:
[----:B------:R-:W-:Y:S05]  /*9d00*/  WARPSYNC.ALL ;  /* 0x0000000000007948 */ /* 0x000fea0003800000 */
[----:B------:R-:W-:Y:S01]  /*9d10*/  IMAD R72, R72, 0x2000, R19 ;  /* 0x0000200048487824 */ /* 0x000fe200078e0213 */
[----:B------:R-:W-:Y:S01]  /*9d20*/  WARPGROUP.ARRIVE ;  /* 0x00000000000079c5 */ /* 0x000fe20000000000 */
[----:B------:R-:W-:Y:S01]  /*9d30*/  VIADD R227, R19, 0x400 ;  /* 0x0000040013e37836 */ /* 0x000fe20000000000 */
[----:B------:R-:W-:Y:S01]  /*9d40*/  UMOV UR9, 0x40000040 ;  /* 0x4000004000097882 */ /* 0x000fe20000000000 */
[----:B------:R-:W-:Y:S01]  /*9d50*/  IMAD.MOV.U32 R5, RZ, RZ, 0x40000040 ;  /* 0x40000040ff057424 */ /* 0x000fe200078e00ff */
[----:B------:R-:W-:Y:S01]  /*9d60*/  R2UR UR4, R72 ;  /* 0x00000000480472ca */ /* 0x000fe200000e0000 */
[----:B------:R-:W-:Y:S01]  /*9d70*/  IMAD.MOV.U32 R7, RZ, RZ, 0x40000040 ;  /* 0x40000040ff077424 */ /* 0x000fe200078e00ff */
[----:B------:R-:W-:Y:S01]  /*9d80*/  SHF.R.U32.HI R227, RZ, 0x4, R227 ;  /* 0x00000004ffe37819 */ /* 0x000fe200000116e3 */
[----:B--2-4-:R-:W-:Y:S01]  /*9d90*/  IMAD.U32 R13, RZ, RZ, UR9 ;  /* 0x00000009ff0d7e24 */ /* 0x014fe2000f8e00ff */
[----:B------:R-:W-:Y:S01]  /*9da0*/  R2UR UR11, R5 ;  /* 0x00000000050b72ca */ /* 0x000fe200000e0000 */
[----:B------:R-:W-:Y:S01]  /*9db0*/  UMOV UR57, 0x40000040 ;  /* 0x4000004000397882 */ /* 0x000fe20000000000 */
[----:B------:R-:W-:Y:S01]  /*9dc0*/  LOP3.LUT R227, R227, 0x3fff, RZ, 0xc0, !PT ;  /* 0x00003fffe3e37812 */ /* 0x000fe200078ec0ff */
[----:B------:R-:W-:Y:S01]  /*9dd0*/  UMOV UR53, 0x40000040 ;  /* 0x4000004000357882 */ /* 0x000fe20000000000 */
[----:B------:R-:W-:Y:S01]  /*9de0*/  UMOV UR49, 0x40000040 ;  /* 0x4000004000317882 */ /* 0x000fe20000000000 */
[----:B------:R-:W-:Y:S01]  /*9df0*/  UMOV UR45, 0x40000040 ;  /* 0x40000040002d7882 */ /* 0x000fe20000000000 */
[----:B------:R-:W-:Y:S01]  /*9e00*/  LOP3.LUT R3, R227, 0x10000, RZ, 0xfc, !PT ;  /* 0x00010000e3037812 */ /* 0x000fe200078efcff */
[----:B------:R-:W-:Y:S01]  /*9e10*/  UMOV UR41, 0x40000040 ;  /* 0x4000004000297882 */ /* 0x000fe20000000000 */
[----:B------:R-:W-:Y:S01]  /*9e20*/  IMAD.MOV.U32 R5, RZ, RZ, 0x40000040 ;  /* 0x40000040ff057424 */ /* 0x000fe200078e00ff */
[----:B------:R-:W-:-:S02]  /*9e30*/  UIADD3 UR4, UR4, 0x22400, URZ ;  /* 0x0002240004047890 */ /* 0x000fc4000fffe03f */
[----:B---3--:R-:W-:Y:S01]  /*9e40*/  IMAD R4, R202, 0xc00, R3 ;  /* 0x00000c00ca047824 */ /* 0x008fe200078e0203 */
[----:B------:R0:W-:Y:S01]  /*9e50*/  STL [R1+0x38], R3 ;  /* 0x0000380301007387 */ /* 0x0001e20000100800 */
[----:B------:R-:W-:Y:S01]  /*9e60*/  USHF.R.U32.HI UR4, URZ, 0x4, UR4 ;  /* 0x000000043f047899 */ /* 0x000fe20008011604 */
[----:B------:R-:W-:Y:S01]  /*9e70*/  R2UR UR39, R5 ;  /* 0x00000000052772ca */ /* 0x000fe200000e0000 */
[C---:B------:R-:W-:Y:S01]  /*9e80*/  VIADD R6, R4.reuse, 0x2 ;  /* 0x0000000204067836 */ /* 0x040fe20000000000 */
[----:B------:R-:W-:Y:S01]  /*9e90*/  R2UR UR10, R4 ;  /* 0x00000000040a72ca */ /* 0x000fe200000e0000 */
[----:B------:R-:W-:Y:S01]  /*9ea0*/  ULOP3.LUT UR4, UR4, 0x3fff, URZ, 0xc0, !UPT ;  /* 0x00003fff04047892 */ /* 0x000fe2000f8ec03f */
[----:B------:R-:W-:-:S03]  /*9eb0*/  UMOV UR37, 0x40000040 ;  /* 0x4000004000257882 */ /* 0x000fc60000000000 */
[----:B------:R-:W-:Y:S01]  /*9ec0*/  ULOP3.LUT UR4, UR4, 0x10000, URZ, 0xfc, !UPT ;  /* 0x0001000004047892 */ /* 0x000fe2000f8efc3f */
[----:B0-----:R-:W0:Y:S03]  /*9ed0*/  S2R R3, SR_TID.X ;  /* 0x0000000000037919 */ /* 0x001e260000002100 */
[----:B------:R-:W-:Y:S02]  /*9ee0*/  UIADD3 UR5, UR4, 0x2, URZ ;  /* 0x0000000204057890 */ /* 0x000fe4000fffe03f */
[----:B------:R-:W-:Y:S02]  /*9ef0*/  UIADD3 UR56, UR4, 0x804, URZ ;  /* 0x0000080404387890 */ /* 0x000fe4000fffe03f */
[----:B------:R-:W-:Y:S01]  /*9f00*/  UMOV UR8, UR4 ;  /* 0x0000000400087c82 */ /* 0x000fe20008000000 */
[----:B------:R-:W-:Y:S01]  /*9f10*/  UIADD3 UR52, UR4, 0x806, URZ ;  /* 0x0000080604347890 */ /* 0x000fe2000fffe03f */
[----:B------:R-:W-:Y:S01]  /*9f20*/  HGMMA.64x96x16.F32.BF16 R24, gdesc[UR8], R24, gsb0 ;  /* 0x01600000081879f0 */ /* 0x000fe20008001818 */
[----:B------:R-:W-:Y:S01]  /*9f30*/  R2UR UR10, R6 ;  /* 0x00000000060a72ca */ /* 0x000fe200000e0000 */
[----:B------:R-:W-:Y:S01]  /*9f40*/  IMAD.U32 R12, RZ, RZ, UR8 ;  /* 0x00000008ff0c7e24 */ /* 0x000fe2000f8e00ff */
[----:B------:R-:W-:Y:S01]  /*9f50*/  R2UR UR11, R7 ;  /* 0x00000000070b72ca */ /* 0x000fe200000e0000 */
[----:B------:R-:W-:Y:S01]  /*9f60*/  UMOV UR8, UR5 ;  /* 0x0000000500087c82 */ /* 0x000fe20008000000 */
[----:B------:R-:W-:Y:S01]  /*9f70*/  UMOV UR9, 0x40000040 ;  /* 0x4000004000097882 */ /* 0x000fe20000000000 */
[----:B------:R-:W-:Y:S01]  /*9f80*/  VIADD R6, R4, 0x4 ;  /* 0x0000000404067836 */ /* 0x000fe20000000000 */
[----:B------:R-:W-:Y:S01]  /*9f90*/  UIADD3 UR5, UR4, 0x4, URZ ;  /* 0x0000000404057890 */ /* 0x000fe2000fffe03f */
[----:B------:R-:W-:Y:S01]  /*9fa0*/  IMAD.MOV.U32 R7, RZ, RZ, 0x40000040 ;  /* 0x40000040ff077424 */ /* 0x000fe200078e00ff */
[----:B------:R2:W-:Y:S01]  /*9fb0*/  STL.64 [R1+0x50], R12 ;  /* 0x0000500c01007387 */ /* 0x0005e20000100a00 */
[----:B------:R-:W-:-:S02]  /*9fc0*/  UIADD3 UR48, UR4, 0xc00, URZ ;  /* 0x00000c0004307890 */ /* 0x000fc4000fffe03f */
[----:B------:R-:W-:Y:S02]  /*9fd0*/  UIADD3 UR44, UR4, 0xc02, URZ ;  /* 0x00000c02042c7890 */ /* 0x000fe4000fffe03f */
[----:B------:R-:W-:Y:S02]  /*9fe0*/  UIADD3 UR40, UR4, 0xc04, URZ ;  /* 0x00000c0404287890 */ /* 0x000fe4000fffe03f */
[----:B------:R-:W-:Y:S01]  /*9ff0*/  UIADD3 UR36, UR4, 0xc06, URZ ;  /* 0x00000c0604247890 */ /* 0x000fe2000fffe03f */
[----:B--2---:R-:W-:Y:S02]  /*a000*/  IMAD.U32 R12, RZ, RZ, UR8 ;  /* 0x00000008ff0c7e24 */ /* 0x004fe4000f8e00ff */
[----:B------:R-:W-:Y:S01]  /*a010*/  IMAD.U32 R13, RZ, RZ, UR9 ;  /* 0x00000009ff0d7e24 */ /* 0x000fe2000f8e00ff */
[----:B0-----:R-:W-:-:S04]  /*a020*/  SHF.R.U32.HI R3, RZ, 0x7, R3 ;  /* 0x00000007ff037819 */ /* 0x001fc80000011603 */
        /* <DEDUP_REMOVED lines=101> */
[----:B------:R-:W-:Y:S01]  /*a680*/  IMAD.U32 R228, RZ, RZ, UR8 ;  /* 0x00000008ffe47e24 */ /* 0x000fe2000f8e00ff */
        /* <DEDUP_REMOVED lines=8> */
[----:B------:R-:W-:-:S03]  /*a710*/  IMAD.MOV.U32 R7, RZ, RZ, 0x40000040 ;  /* 0x40000040ff077424 */ /* 0x000fc600078e00ff */
        /* <DEDUP_REMOVED lines=11> */
[----:B------:R-:W-:-:S02]  /*a7d0*/  R2UR UR38, R4 ;  /* 0x00000000042672ca */ /* 0x000fc400000e0000 */
        /* <DEDUP_REMOVED lines=26> */
.L_x_10563:
[----:B------:R-:W2:Y:S01]  /*a980*/  LDL R72, [R1+0x80] ;  /* 0x0000800001487983 */ /* 0x000ea20000100800 */
[----:B------:R-:W-:Y:S01]  /*a990*/  ULDC UR4, c[0x0][0xad0] ;  /* 0x0002b40000047ab9 */ /* 0x000fe20000000800 */
[----:B------:R-:W-:Y:S01]  /*a9a0*/  ULDC UR5, c[0x0][0xa80] ;  /* 0x0002a00000057ab9 */ /* 0x000fe20000000800 */
[----:B------:R-:W-:Y:S01]  /*a9b0*/  FMUL.FTZ R3, R24, UR4 ;  /* 0x0000000418037c20 */ /* 0x000fe20008410000 */
[----:B------:R-:W-:Y:S01]  /*a9c0*/  FMUL.FTZ R4, R25, UR4 ;  /* 0x0000000419047c20 */ /* 0x000fe20008410000 */
[----:B------:R-:W-:Y:S01]  /*a9d0*/  FMUL.FTZ R8, R28, UR4 ;  /* 0x000000041c087c20 */ /* 0x000fe20008410000 */
[----:B------:R-:W-:Y:S01]  /*a9e0*/  FMUL.FTZ R15, R32, UR4 ;  /* 0x00000004200f7c20 */ /* 0x000fe20008410000 */
[----:B0-----:R-:W-:Y:S01]  /*a9f0*/  FMUL.FTZ R12, R29, UR4 ;  /* 0x000000041d0c7c20 */ /* 0x001fe20008410000 */
[----:B------:R-:W-:Y:S01]  /*aa00*/  FMUL.FTZ R32, R43, UR4 ;  /* 0x000000042b207c20 */ /* 0x000fe20008410000 */
[----:B------:R-:W0:Y:S01]  /*aa10*/  MUFU.TANH R3, R3 ;  /* 0x0000000300037308 */ /* 0x000e220000002400 */
[----:B------:R-:W-:Y:S01]  /*aa20*/  FMUL.FTZ R43, R54, UR4 ;  /* 0x00000004362b7c20 */ /* 0x000fe20008410000 */
[----:B------:R-:W-:-:S02]  /*aa30*/  IMAD R54, R176, -0x60, R155 ;  /* 0xffffffa0b0367824 */ /* 0x000fc400078e029b */
        /* <DEDUP_REMOVED lines=43> */
[----:B------:R-:W1:Y:S01]  /*acf0*/  S2R R177, SR_CgaCtaId ;  /* 0x0000000000b17919 */ /* 0x000e620000008800 */
[----:B------:R-:W-:Y:S01]  /*ad00*/  LOP3.LUT R227, R227, 0x3000000, RZ, 0xfc, !PT ;  /* 0x03000000e3e37812 */ /* 0x000fe200078efcff */
[----:B------:R-:W1:Y:S08]  /*ad10*/  MUFU.TANH R7, R7 ;  /* 0x0000000700077308 */ /* 0x000e700000002400 */
        /* <DEDUP_REMOVED lines=29> */
[----:B------:R-:W1:Y:S01]  /*aef0*/  MUFU.TANH R47, R47 ;  /* 0x0000002f002f7308 */ /* 0x000e620000002400 */
[----:B--2---:R-:W-:-:S04]  /*af00*/  IADD3 R54, -R72, 0x60, R54 ;  /* 0x0000006048367810 */ /* 0x004fc80007ffe136 */
[----:B------:R-:W-:-:S03]  /*af10*/  ISETP.GT.AND P2, PT, R54, RZ, PT ;  /* 0x000000ff3600720c */ /* 0x000fc60003f44270 */
[----:B------:R-:W2:Y:S01]  /*af20*/  MUFU.TANH R52, R52 ;  /* 0x0000003400347308 */ /* 0x000ea20000002400 */
[C---:B------:R-:W-:Y:S02]  /*af30*/  ISETP.GT.AND P3, PT, R54.reuse, 0x1, PT ;  /* 0x000000013600780c */ /* 0x040fe40003f64270 */
[----:B------:R-:W-:Y:S02]  /*af40*/  ISETP.GT.AND P4, PT, R54, 0x8, PT ;  /* 0x000000083600780c */ /* 0x000fe40003f84270 */
[----:B0-----:R-:W-:Y:S02]  /*af50*/  FSEL R3, R3, -INF , P2 ;  /* 0xff80000003037808 */ /* 0x001fe40001000000 */
[----:B---3--:R-:W-:Y:S01]  /*af60*/  FSEL R4, R4, -INF , P3 ;  /* 0xff80000004047808 */ /* 0x008fe20001800000 */
[----:B------:R-:W0:Y:S01]  /*af70*/  MUFU.TANH R48, R48 ;  /* 0x0000003000307308 */ /* 0x000e220000002400 */
[----:B------:R-:W-:Y:S02]  /*af80*/  ISETP.GT.AND P5, PT, R54, 0x9, PT ;  /* 0x000000093600780c */ /* 0x000fe40003fa4270 */
[----:B----4-:R-:W-:-:S02]  /*af90*/  FSEL R56, R8, -INF , P4 ;  /* 0xff80000008387808 */ /* 0x010fc40002000000 */
[----:B------:R-:W-:Y:S02]  /*afa0*/  FMNMX.FTZ R57, R3, R4, !PT ;  /* 0x0000000403397209 */ /* 0x000fe40007810000 */
[----:B------:R-:W-:Y:S01]  /*afb0*/  ISETP.GT.AND P1, PT, R54, 0x10, PT ;  /* 0x000000103600780c */ /* 0x000fe20003f24270 */
[----:B------:R-:W3:Y:S01]  /*afc0*/  MUFU.TANH R53, R53 ;  /* 0x0000003500357308 */ /* 0x000ee20000002400 */
[----:B-----5:R-:W-:Y:S02]  /*afd0*/  FSEL R12, R12, -INF , P5 ;  /* 0xff8000000c0c7808 */ /* 0x020fe40002800000 */
[----:B------:R-:W-:Y:S02]  /*afe0*/  FMNMX.FTZ R59, R56, R57, !PT ;  /* 0x00000039383b7209 */ /* 0x000fe40007810000 */
[----:B-1----:R-:W-:Y:S02]  /*aff0*/  FSEL R5, R5, -INF , P2 ;  /* 0xff80000005057808 */ /* 0x002fe40001000000 */
[----:B------:R-:W-:Y:S01]  /*b000*/  ISETP.GT.AND P2, PT, R54, 0x11, PT ;  /* 0x000000113600780c */ /* 0x000fe20003f44270 */
[----:B------:R-:W1:Y:S01]  /*b010*/  MUFU.TANH R51, R51 ;  /* 0x0000003300337308 */ /* 0x000e620000002400 */
        /* <DEDUP_REMOVED lines=55> */
[----:B------:R-:W-:Y:S02]  /*b390*/  FSEL R59, R46, -INF , P4 ;  /* 0xff8000002e3b7808 */ /* 0x000fe40002000000 */
[----:B------:R-:W-:Y:S02]  /*b3a0*/  ISETP.GT.AND P5, PT, R54, 0x48, PT ;  /* 0x000000483600780c */ /* 0x000fe40003fa4270 */
        /* <DEDUP_REMOVED lines=11> */
[----:B--2---:R-:W-:Y:S02]  /*b460*/  FSEL R52, R52, -INF , P2 ;  /* 0xff80000034347808 */ /* 0x004fe40001000000 */
[----:B------:R-:W-:Y:S02]  /*b470*/  FMNMX.FTZ R7, R61, R46, !PT ;  /* 0x0000002e3d077209 */ /* 0x000fe40007810000 */
[----:B0-----:R-:W-:-:S02]  /*b480*/  FSEL R48, R48, -INF , P4 ;  /* 0xff80000030307808 */ /* 0x001fc40002000000 */
[----:B------:R-:W-:Y:S02]  /*b490*/  ISETP.GT.AND P4, PT, R54, 0x58, PT ;  /* 0x000000583600780c */ /* 0x000fe40003f84270 */
[----:B---3--:R-:W-:Y:S02]  /*b4a0*/  FSEL R53, R53, -INF , P3 ;  /* 0xff80000035357808 */ /* 0x008fe40001800000 */
[----:B------:R-:W-:Y:S02]  /*b4b0*/  FMNMX.FTZ R46, R52, R7, !PT ;  /* 0x00000007342e7209 */ /* 0x000fe40007810000 */
[----:B-1----:R-:W-:Y:S02]  /*b4c0*/  FSEL R51, R51, -INF , P5 ;  /* 0xff80000033337808 */ /* 0x002fe40002800000 */
[----:B------:R-:W-:Y:S02]  /*b4d0*/  ISETP.GT.AND P5, PT, R54, 0x59, PT ;  /* 0x000000593600780c */ /* 0x000fe40003fa4270 */
[----:B----4-:R-:W-:-:S02]  /*b4e0*/  FSEL R55, R55, -INF , P4 ;  /* 0xff80000037377808 */ /* 0x010fc40002000000 */
[----:B------:R-:W-:Y:S02]  /*b4f0*/  FMNMX.FTZ R46, R53, R46, !PT ;  /* 0x0000002e352e7209 */ /* 0x000fe40007810000 */
[----:B-----5:R-:W-:Y:S02]  /*b500*/  FSEL R54, R8, -INF , P5 ;  /* 0xff80000008367808 */ /* 0x020fe40002800000 */
[----:B------:R-:W-:Y:S01]  /*b510*/  FMNMX.FTZ R7, R55, R46, !PT ;  /* 0x0000002e37077209 */ /* 0x000fe20007810000 */
[----:B------:R-:W-:Y:S01]  /*b520*/  FMUL.FTZ R46, R63, UR4 ;  /* 0x000000043f2e7c20 */ /* 0x000fe20008410000 */
[----:B------:R-:W-:Y:S01]  /*b530*/  FMNMX.FTZ R50, R5, R15, !PT ;  /* 0x0000000f05327209 */ /* 0x000fe20007810000 */
[----:B------:R-:W-:Y:S01]  /*b540*/  FMUL.FTZ R63, R66, UR4 ;  /* 0x00000004423f7c20 */ /* 0x000fe20008410000 */
[----:B------:R-:W-:Y:S01]  /*b550*/  FMNMX.FTZ R45, R54, R7, !PT ;  /* 0x00000007362d7209 */ /* 0x000fe20007810000 */
[----:B------:R-:W-:Y:S02]  /*b560*/  IMAD.U32 R7, RZ, RZ, UR5 ;  /* 0x00000005ff077e24 */ /* 0x000fe4000f8e00ff */
[----:B------:R-:W-:Y:S01]  /*b570*/  FMUL.FTZ R66, R71, UR4 ;  /* 0x0000000447427c20 */ /* 0x000fe20008410000 */
[----:B------:R-:W0:Y:S01]  /*b580*/  MUFU.TANH R46, R46 ;  /* 0x0000002e002e7308 */ /* 0x000e220000002400 */
[----:B------:R-:W1:Y:S07]  /*b590*/  SHFL.BFLY PT, R8, R45, 0x2, 0x1f ;  /* 0x0c401f002d087f89 */ /* 0x000e6e00000e0000 */
[----:B------:R-:W2:Y:S08]  /*b5a0*/  MUFU.TANH R63, R63 ;  /* 0x0000003f003f7308 */ /* 0x000eb00000002400 */
[----:B------:R-:W3:Y:S01]  /*b5b0*/  MUFU.TANH R66, R66 ;  /* 0x0000004200427308 */ /* 0x000ee20000002400 */
[----:B-1----:R-:W-:-:S02]  /*b5c0*/  FMNMX.FTZ R49, R45, R8, !PT ;  /* 0x000000082d317209 */ /* 0x002fc40007810000 */
[----:B------:R-:W-:-:S03]  /*b5d0*/  FMNMX.FTZ R45, R13, R50, !PT ;  /* 0x000000320d2d7209 */ /* 0x000fc60007810000 */
[----:B------:R-:W1:Y:S01]  /*b5e0*/  SHFL.BFLY PT, R8, R49, 0x1, 0x1f ;  /* 0x0c201f0031087f89 */ /* 0x000e6200000e0000 */
[----:B------:R-:W-:Y:S02]  /*b5f0*/  FMNMX.FTZ R50, R14, R45, !PT ;  /* 0x0000002d0e327209 */ /* 0x000fe40007810000 */
[----:B-1----:R-:W-:-:S04]  /*b600*/  FMNMX.FTZ R8, R49, R8, !PT ;  /* 0x0000000831087209 */ /* 0x002fc80007810000 */
[C---:B------:R-:W-:Y:S01]  /*b610*/  FSETP.NEU.FTZ.AND P6, PT, R8.reuse, -INF , PT ;  /* 0xff8000000800780b */ /* 0x040fe20003fdd000 */
[----:B------:R-:W-:-:S05]  /*b620*/  FMUL.FTZ R62, R8, R7 ;  /* 0x00000007083e7220 */ /* 0x000fca0000410000 */
[----:B------:R-:W-:-:S05]  /*b630*/  FSEL R62, R62, RZ, P6 ;  /* 0x000000ff3e3e7208 */ /* 0x000fca0003000000 */
[-CC-:B------:R-:W-:Y:S01]  /*b640*/  FFMA.FTZ R152, R3, R7.reuse, -R62.reuse ;  /* 0x0000000703987223 */ /* 0x180fe2000001083e */
[----:B------:R-:W-:Y:S01]  /*b650*/  FMNMX.FTZ R3, R21, R50, !PT ;  /* 0x0000003215037209 */ /* 0x000fe20007810000 */
[-CC-:B------:R-:W-:Y:S01]  /*b660*/  FFMA.FTZ R45, R4, R7.reuse, -R62.reuse ;  /* 0x00000007042d7223 */ /* 0x180fe2000001083e */
[-CC-:B------:R-:W-:Y:S01]  /*b670*/  FFMA.FTZ R49, R12, R7.reuse, -R62.reuse ;  /* 0x000000070c317223 */ /* 0x180fe2000001083e */
[----:B0-----:R-:W-:Y:S01]  /*b680*/  FSEL R12, R46, -INF , P1 ;  /* 0xff8000002e0c7808 */ /* 0x001fe20000800000 */
[--C-:B------:R-:W-:Y:S01]  /*b690*/  FFMA.FTZ R154, R56, R7, -R62.reuse ;  /* 0x00000007389a7223 */ /* 0x100fe2000001083e */
[----:B------:R-:W-:Y:S01]  /*b6a0*/  FMNMX.FTZ R4, R24, R3, !PT ;  /* 0x0000000318047209 */ /* 0x000fe20007810000 */
[-CC-:B------:R-:W-:Y:S01]  /*b6b0*/  FFMA.FTZ R156, R57, R7.reuse, -R62.reuse ;  /* 0x00000007399c7223 */ /* 0x180fe2000001083e */
[----:B--2---:R-:W-:Y:S01]  /*b6c0*/  FSEL R56, R63, -INF , P2 ;  /* 0xff8000003f387808 */ /* 0x004fe20001000000 */
[-CC-:B------:R-:W-:Y:S01]  /*b6d0*/  FFMA.FTZ R50, R20, R7.reuse, -R62.reuse ;  /* 0x0000000714327223 */ /* 0x180fe2000001083e */
[----:B------:R-:W-:Y:S01]  /*b6e0*/  FMNMX.FTZ R3, R27, R4, !PT ;  /* 0x000000041b037209 */ /* 0x000fe20007810000 */
[-CC-:B------:R-:W-:Y:S01]  /*b6f0*/  FFMA.FTZ R172, R52, R7.reuse, -R62.reuse ;  /* 0x0000000734ac7223 */ /* 0x180fe2000001083e */
[----:B------:R-:W-:Y:S01]  /*b700*/  FSEL R63, R65, -INF , P3 ;  /* 0xff800000413f7808 */ /* 0x000fe20001800000 */
[--C-:B------:R-:W-:Y:S01]  /*b710*/  FFMA.FTZ R162, R33, R7, -R62.reuse ;  /* 0x0000000721a27223 */ /* 0x100fe2000001083e */
[----:B------:R-:W-:Y:S01]  /*b720*/  FMNMX.FTZ R4, R28, R3, !PT ;  /* 0x000000031c047209 */ /* 0x000fe20007810000 */
[-CC-:B------:R-:W-:Y:S01]  /*b730*/  FFMA.FTZ R33, R34, R7.reuse, -R62.reuse ;  /* 0x0000000722217223 */ /* 0x180fe2000001083e */
[----:B------:R-:W-:Y:S01]  /*b740*/  FSEL R57, R64, -INF , P4 ;  /* 0xff80000040397808 */ /* 0x000fe20002000000 */
[-CC-:B------:R-:W-:Y:S01]  /*b750*/  FFMA.FTZ R34, R38, R7.reuse, -R62.reuse ;  /* 0x0000000726227223 */ /* 0x180fe2000001083e */
[----:B------:R-:W-:Y:S01]  /*b760*/  FMNMX.FTZ R3, R31, R4, !PT ;  /* 0x000000041f037209 */ /* 0x000fe20007810000 */
[----:B------:R-:W-:Y:S01]  /*b770*/  MUFU.EX2 R152, R152 ;  /* 0x0000009800987308 */ /* 0x000fe20000000800 */
[----:B---3--:R-:W-:Y:S01]  /*b780*/  FSEL R64, R66, -INF , P5 ;  /* 0xff80000042407808 */ /* 0x008fe20002800000 */
[--C-:B------:R-:W-:Y:S01]  /*b790*/  FFMA.FTZ R166, R41, R7, -R62.reuse ;  /* 0x0000000729a67223 */ /* 0x100fe2000001083e */
[----:B------:R-:W-:Y:S01]  /*b7a0*/  FMNMX.FTZ R4, R32, R3, !PT ;  /* 0x0000000320047209 */ /* 0x000fe20007810000 */
[-CC-:B------:R-:W-:Y:S01]  /*b7b0*/  FFMA.FTZ R164, R37, R7.reuse, -R62.reuse ;  /* 0x0000000725a47223 */ /* 0x180fe2000001083e */
[-CC-:B------:R-:W-:Y:S01]  /*b7c0*/  FFMA.FTZ R37, R42, R7.reuse, -R62.reuse ;  /* 0x000000072a257223 */ /* 0x180fe2000001083e */
[-CC-:B------:R-:W-:Y:S01]  /*b7d0*/  FFMA.FTZ R158, R25, R7.reuse, -R62.reuse ;  /* 0x00000007199e7223 */ /* 0x180fe2000001083e */
[----:B------:R-:W-:Y:S01]  /*b7e0*/  FMNMX.FTZ R3, R35, R4, !PT ;  /* 0x0000000423037209 */ /* 0x000fe20007810000 */
[----:B------:R-:W0:Y:S01]  /*b7f0*/  MUFU.EX2 R45, R45 ;  /* 0x0000002d002d7308 */ /* 0x000e220000000800 */
[-CC-:B------:R-:W-:Y:S01]  /*b800*/  FFMA.FTZ R26, R26, R7.reuse, -R62.reuse ;  /* 0x000000071a1a7223 */ /* 0x180fe2000001083e */
[--C-:B------:R-:W-:Y:S01]  /*b810*/  FFMA.FTZ R160, R29, R7, -R62.reuse ;  /* 0x000000071da07223 */ /* 0x100fe2000001083e */
[----:B------:R-:W-:Y:S01]  /*b820*/  FMNMX.FTZ R4, R36, R3, !PT ;  /* 0x0000000324047209 */ /* 0x000fe20007810000 */
[-CC-:B------:R-:W-:Y:S01]  /*b830*/  FFMA.FTZ R30, R30, R7.reuse, -R62.reuse ;  /* 0x000000071e1e7223 */ /* 0x180fe2000001083e */
[-CC-:B------:R-:W-:Y:S01]  /*b840*/  FFMA.FTZ R168, R58, R7.reuse, -R62.reuse ;  /* 0x000000073aa87223 */ /* 0x180fe2000001083e */
[-CC-:B------:R-:W-:Y:S01]  /*b850*/  FFMA.FTZ R29, R59, R7.reuse, -R62.reuse ;  /* 0x000000073b1d7223 */ /* 0x180fe2000001083e */
[----:B------:R-:W-:Y:S01]  /*b860*/  FMNMX.FTZ R3, R39, R4, !PT ;  /* 0x0000000427037209 */ /* 0x000fe20007810000 */
[----:B------:R-:W1:Y:S01]  /*b870*/  MUFU.EX2 R154, R154 ;  /* 0x0000009a009a7308 */ /* 0x000e620000000800 */
[-CC-:B------:R-:W-:Y:S01]  /*b880*/  FFMA.FTZ R170, R60, R7.reuse, -R62.reuse ;  /* 0x000000073caa7223 */ /* 0x180fe2000001083e */
[--C-:B------:R-:W-:Y:S01]  /*b890*/  FFMA.FTZ R25, R53, R7, -R62.reuse ;  /* 0x0000000735197223 */ /* 0x100fe2000001083e */
[----:B------:R-:W-:Y:S01]  /*b8a0*/  FMNMX.FTZ R4, R40, R3, !PT ;  /* 0x0000000328047209 */ /* 0x000fe20007810000 */
[----:B------:R-:W-:-:S03]  /*b8b0*/  FFMA.FTZ R174, R55, R7, -R62 ;  /* 0x0000000737ae7223 */ /* 0x000fc6000001083e */
[----:B------:R-:W-:Y:S01]  /*b8c0*/  FMNMX.FTZ R3, R43, R4, !PT ;  /* 0x000000042b037209 */ /* 0x000fe20007810000 */
[----:B------:R-:W2:Y:S03]  /*b8d0*/  MUFU.EX2 R49, R49 ;  /* 0x0000003100317308 */ /* 0x000ea60000000800 */
        /* <DEDUP_REMOVED lines=12> */
[----:B------:R-:W-:-:S05]  /*b9a0*/  FMNMX.FTZ R3, R64, R3, !PT ;  /* 0x0000000340037209 */ /* 0x000fca0007810000 */
[----:B------:R-:W4:Y:S01]  /*b9b0*/  SHFL.BFLY PT, R4, R3, 0x2, 0x1f ;  /* 0x0c401f0003047f89 */ /* 0x000f2200000e0000 */
[----:B------:R-:W-:Y:S01]  /*b9c0*/  MUFU.EX2 R160, R160 ;  /* 0x000000a000a07308 */ /* 0x000fe20000000800 */
[----:B---3--:R-:W-:-:S07]  /*b9d0*/  FFMA.FTZ R26, R61, R7, -R62 ;  /* 0x000000073d1a7223 */ /* 0x008fce000001083e */
[----:B------:R-:W-:Y:S08]  /*b9e0*/  MUFU.EX2 R30, R30 ;  /* 0x0000001e001e7308 */ /* 0x000ff00000000800 */
[----:B------:R-:W-:Y:S01]  /*b9f0*/  MUFU.EX2 R162, R162 ;  /* 0x000000a200a27308 */ /* 0x000fe20000000800 */
[----:B----4-:R-:W-:-:S07]  /*ba00*/  FMNMX.FTZ R4, R3, R4, !PT ;  /* 0x0000000403047209 */ /* 0x010fce0007810000 */
[----:B------:R-:W-:Y:S01]  /*ba10*/  MUFU.EX2 R33, R33 ;  /* 0x0000002100217308 */ /* 0x000fe20000000800 */
[----:B------:R-:W3:Y:S07]  /*ba20*/  SHFL.BFLY PT, R3, R4, 0x1, 0x1f ;  /* 0x0c201f0004037f89 */ /* 0x000eee00000e0000 */
[----:B------:R-:W-:Y:S08]  /*ba30*/  MUFU.EX2 R164, R164 ;  /* 0x000000a400a47308 */ /* 0x000ff00000000800 */
[----:B------:R-:W-:Y:S08]  /*ba40*/  MUFU.EX2 R34, R34 ;  /* 0x0000002200227308 */ /* 0x000ff00000000800 */
[----:B------:R-:W-:Y:S01]  /*ba50*/  MUFU.EX2 R166, R166 ;  /* 0x000000a600a67308 */ /* 0x000fe20000000800 */
[----:B---3--:R-:W-:Y:S01]  /*ba60*/  FMNMX.FTZ R20, R4, R3, !PT ;  /* 0x0000000304147209 */ /* 0x008fe20007810000 */
[----:B------:R-:W-:-:S02]  /*ba70*/  VIADD R4, R0, 0x32440 ;  /* 0x0003244000047836 */ /* 0x000fc40000000000 */
[-C--:B------:R-:W-:Y:S01]  /*ba80*/  FFMA.FTZ R3, R54, R7.reuse, -R62 ;  /* 0x0000000736037223 */ /* 0x080fe2000001083e */
        /* <DEDUP_REMOVED lines=9> */
[----:B------:R-:W-:Y:S01]  /*bb20*/  PRMT R5, R177, 0x654, R4 ;  /* 0x00000654b1057816 */ /* 0x000fe20000000004 */
[-CC-:B------:R-:W-:Y:S01]  /*bb30*/  FFMA.FTZ R157, R21, R7.reuse, -R52.reuse ;  /* 0x00000007159d7223 */ /* 0x180fe20000010834 */
[-CC-:B------:R-:W-:Y:S01]  /*bb40*/  FFMA.FTZ R42, R24, R7.reuse, -R52.reuse ;  /* 0x00000007182a7223 */ /* 0x180fe20000010834 */
[----:B------:R-:W-:Y:S01]  /*bb50*/  MUFU.EX2 R153, R153 ;  /* 0x0000009900997308 */ /* 0x000fe20000000800 */
[----:B------:R3:W-:Y:S01]  /*bb60*/  SYNCS.ARRIVE.TRANS64.RED.A1T0 RZ, [R5+URZ], RZ ;  /* 0x000000ff05ff79a7 */ /* 0x0007e2000810043f */
[-CC-:B------:R-:W-:Y:S01]  /*bb70*/  FFMA.FTZ R159, R27, R7.reuse, -R52.reuse ;  /* 0x000000071b9f7223 */ /* 0x180fe20000010834 */
[-CC-:B------:R-:W-:Y:S01]  /*bb80*/  FFMA.FTZ R27, R36, R7.reuse, -R52.reuse ;  /* 0x00000007241b7223 */ /* 0x180fe20000010834 */
[-CC-:B------:R-:W-:Y:S01]  /*bb90*/  FFMA.FTZ R21, R28, R7.reuse, -R52.reuse ;  /* 0x000000071c157223 */ /* 0x180fe20000010834 */
[-CC-:B------:R-:W-:Y:S01]  /*bba0*/  FFMA.FTZ R28, R40, R7.reuse, -R52.reuse ;  /* 0x00000007281c7223 */ /* 0x180fe20000010834 */
[-CC-:B------:R-:W-:Y:S01]  /*bbb0*/  FFMA.FTZ R161, R31, R7.reuse, -R52.reuse ;  /* 0x000000071fa17223 */ /* 0x180fe20000010834 */
[----:B------:R-:W-:Y:S01]  /*bbc0*/  FFMA.FTZ R24, R32, R7, -R52 ;  /* 0x0000000720187223 */ /* 0x000fe20000010834 */
[----:B------:R-:W4:Y:S01]  /*bbd0*/  MUFU.EX2 R38, R38 ;  /* 0x0000002600267308 */ /* 0x000f220000000800 */
[----:B---3--:R-:W-:-:S02]  /*bbe0*/  IMAD.MOV.U32 R5, RZ, RZ, 0x40000040 ;  /* 0x40000040ff057424 */ /* 0x008fc400078e00ff */
[-CC-:B------:R-:W-:Y:S01]  /*bbf0*/  FFMA.FTZ R163, R35, R7.reuse, -R52.reuse ;  /* 0x0000000723a37223 */ /* 0x180fe20000010834 */
[----:B------:R-:W-:Y:S02]  /*bc00*/  IMAD R4, R202, 0xc00, R227 ;  /* 0x00000c00ca047824 */ /* 0x000fe400078e02e3 */
[-CC-:B------:R-:W-:Y:S01]  /*bc10*/  FFMA.FTZ R31, R12, R7.reuse, -R52.reuse ;  /* 0x000000070c1f7223 */ /* 0x180fe20000010834 */
[----:B------:R-:W-:Y:S01]  /*bc20*/  FFMA.FTZ R165, R39, R7, -R52 ;  /* 0x0000000727a57223 */ /* 0x000fe20000010834 */
[----:B------:R-:W-:Y:S01]  /*bc30*/  R2UR UR7, R5 ;  /* 0x00000000050772ca */ /* 0x000fe200000e0000 */
[----:B0-----:R-:W-:Y:S01]  /*bc40*/  FADD.FTZ R5, R152, R45 ;  /* 0x0000002d98057221 */ /* 0x001fe20000010000 */
[----:B------:R-:W0:Y:S01]  /*bc50*/  MUFU.EX2 R155, R155 ;  /* 0x0000009b009b7308 */ /* 0x000e220000000800 */
[C---:B------:R-:W-:Y:S01]  /*bc60*/  VIADD R14, R4.reuse, 0x80 ;  /* 0x00000080040e7836 */ /* 0x040fe20000000000 */
[----:B------:R-:W-:Y:S01]  /*bc70*/  R2UR UR6, R4 ;  /* 0x00000000040672ca */ /* 0x000fe200000e0000 */
[----:B-1----:R-:W-:Y:S01]  /*bc80*/  FADD.FTZ R40, R154, R5 ;  /* 0x000000059a287221 */ /* 0x002fe20000010000 */
[----:B------:R-:W-:-:S02]  /*bc90*/  VIADD R12, R4, 0x100 ;  /* 0x00000100040c7836 */ /* 0x000fc40000000000 */
[----:B------:R-:W-:Y:S01]  /*bca0*/  FFMA.FTZ R167, R43, R7, -R52 ;  /* 0x000000072ba77223 */ /* 0x000fe20000010834 */
[----:B------:R-:W-:Y:S02]  /*bcb0*/  IMAD.MOV.U32 R13, RZ, RZ, 0x40000040 ;  /* 0x40000040ff0d7424 */ /* 0x000fe400078e00ff */
[----:B--2---:R-:W-:Y:S01]  /*bcc0*/  FADD.FTZ R5, R49, R40 ;  /* 0x0000002831057221 */ /* 0x004fe20000010000 */
[----:B------:R-:W1:Y:S01]  /*bcd0*/  MUFU.EX2 R41, R41 ;  /* 0x0000002900297308 */ /* 0x000e620000000800 */
[----:B----4-:R-:W-:Y:S01]  /*bce0*/  FADD.FTZ R36, R153, R38 ;  /* 0x0000002699247221 */ /* 0x010fe20000010000 */
[----:B------:R-:W-:Y:S01]  /*bcf0*/  R2UR UR10, R14 ;  /* 0x000000000e0a72ca */ /* 0x000fe200000e0000 */
[----:B------:R-:W-:Y:S01]  /*bd00*/  FADD.FTZ R5, R156, R5 ;  /* 0x000000059c057221 */ /* 0x000fe20000010000 */
[----:B------:R-:W-:Y:S01]  /*bd10*/  R2UR UR14, R12 ;  /* 0x000000000c0e72ca */ /* 0x000fe200000e0000 */
[----:B------:R-:W-:Y:S01]  /*bd20*/  VIADD R14, R4, 0x180 ;  /* 0x00000180040e7836 */ /* 0x000fe20000000000 */
[----:B------:R-:W-:Y:S01]  /*bd30*/  R2UR UR15, R13 ;  /* 0x000000000d0f72ca */ /* 0x000fe200000e0000 */
[----:B------:R-:W-:Y:S01]  /*bd40*/  FADD.FTZ R5, R50, R5 ;  /* 0x0000000532057221 */ /* 0x000fe20000010000 */
[----:B------:R-:W2:Y:S01]  /*bd50*/  MUFU.EX2 R157, R157 ;  /* 0x0000009d009d7308 */ /* 0x000ea20000000800 */
[----:B0-----:R-:W-:Y:S01]  /*bd60*/  FADD.FTZ R36, R155, R36 ;  /* 0x000000249b247221 */ /* 0x001fe20000010000 */
[----:B------:R-:W-:-:S02]  /*bd70*/  VIADD R12, R4, 0x200 ;  /* 0x00000200040c7836 */ /* 0x000fc40000000000 */
[----:B------:R-:W-:Y:S01]  /*bd80*/  FADD.FTZ R5, R158, R5 ;  /* 0x000000059e057221 */ /* 0x000fe20000010000 */
[----:B------:R-:W-:Y:S01]  /*bd90*/  VIADD R4, R4, 0x280 ;  /* 0x0000028004047836 */ /* 0x000fe20000000000 */
[----:B------:R-:W-:Y:S01]  /*bda0*/  R2UR UR23, R13 ;  /* 0x000000000d1772ca */ /* 0x000fe200000e0000 */
[-C--:B------:R-:W-:Y:S01]  /*bdb0*/  FFMA.FTZ R32, R44, R7.reuse, -R52 ;  /* 0x000000072c207223 */ /* 0x080fe20000010834 */
[----:B------:R-:W-:Y:S01]  /*bdc0*/  FADD.FTZ R5, R46, R5 ;  /* 0x000000052e057221 */ /* 0x000fe20000010000 */
[----:B------:R-:W0:Y:S01]  /*bdd0*/  MUFU.EX2 R42, R42 ;  /* 0x0000002a002a7308 */ /* 0x000e220000000800 */
[----:B-1----:R-:W-:Y:S01]  /*bde0*/  FADD.FTZ R36, R41, R36 ;  /* 0x0000002429247221 */ /* 0x002fe20000010000 */
[----:B------:R2:W-:Y:S01]  /*bdf0*/  BAR.SYNC.DEFER_BLOCKING R9, 0x100 ;  /* 0x000400090000751d */ /* 0x0005e20000010000 */
[----:B------:R-:W-:Y:S01]  /*be00*/  R2UR UR26, R4 ;  /* 0x00000000041a72ca */ /* 0x000fe200000e0000 */
[-CC-:B------:R-:W-:Y:S01]  /*be10*/  FFMA.FTZ R169, R47, R7.reuse, -R52.reuse ;  /* 0x000000072fa97223 */ /* 0x180fe20000010834 */
[----:B------:R-:W-:Y:S01]  /*be20*/  R2UR UR22, R12 ;  /* 0x000000000c1672ca */ /* 0x000fe200000e0000 */
[-CC-:B------:R-:W-:Y:S01]  /*be30*/  FFMA.FTZ R48, R48, R7.reuse, -R52.reuse ;  /* 0x0000000730307223 */ /* 0x180fe20000010834 */
[-C--:B------:R-:W-:Y:S01]  /*be40*/  FFMA.FTZ R171, R51, R7.reuse, -R52 ;  /* 0x0000000733ab7223 */ /* 0x080fe20000010834 */
[----:B------:R-:W1:Y:S01]  /*be50*/  MUFU.EX2 R159, R159 ;  /* 0x0000009f009f7308 */ /* 0x000e620000000800 */
[----:B------:R-:W-:Y:S01]  /*be60*/  R2UR UR18, R14 ;  /* 0x000000000e1272ca */ /* 0x000fe200000e0000 */
[----:B--2---:R-:W-:Y:S01]  /*be70*/  FADD.FTZ R9, R157, R36 ;  /* 0x000000249d097221 */ /* 0x004fe20000010000 */
[-CC-:B------:R-:W-:Y:S01]  /*be80*/  FFMA.FTZ R56, R56, R7.reuse, -R52.reuse ;  /* 0x0000000738387223 */ /* 0x180fe20000010834 */
[-CC-:B------:R-:W-:Y:S01]  /*be90*/  FFMA.FTZ R63, R63, R7.reuse, -R52.reuse ;  /* 0x000000073f3f7223 */ /* 0x180fe20000010834 */
[-CC-:B------:R-:W-:Y:S01]  /*bea0*/  FFMA.FTZ R57, R57, R7.reuse, -R52.reuse ;  /* 0x0000000739397223 */ /* 0x180fe20000010834 */
[----:B------:R-:W-:Y:S01]  /*beb0*/  FFMA.FTZ R52, R64, R7, -R52 ;  /* 0x0000000740347223 */ /* 0x000fe20000010834 */
[----:B------:R-:W-:Y:S01]  /*bec0*/  F2FP.BF16.F32.PACK_AB R152, R45, R152 ;  /* 0x000000982d98723e */ /* 0x000fe200000010ff */
[----:B------:R-:W2:Y:S01]  /*bed0*/  MUFU.EX2 R21, R21 ;  /* 0x0000001500157308 */ /* 0x000ea20000000800 */
[----:B0-----:R-:W-:Y:S01]  /*bee0*/  FADD.FTZ R36, R42, R9 ;  /* 0x000000092a247221 */ /* 0x001fe20000010000 */
[----:B------:R-:W-:Y:S01]  /*bef0*/  FADD.FTZ R9, R160, R5 ;  /* 0x00000005a0097221 */ /* 0x000fe20000010000 */
[----:B------:R-:W-:Y:S01]  /*bf00*/  IMAD.MOV.U32 R5, RZ, RZ, 0x40000040 ;  /* 0x40000040ff057424 */ /* 0x000fe200078e00ff */
[----:B------:R-:W-:Y:S01]  /*bf10*/  F2FP.BF16.F32.PACK_AB R154, R49, R154 ;  /* 0x0000009a319a723e */ /* 0x000fe200000010ff */
[----:B------:R-:W-:-:S02]  /*bf20*/  IMAD.MOV.U32 R15, RZ, RZ, 0x40000040 ;  /* 0x40000040ff0f7424 */ /* 0x000fc400078e00ff */
[----:B------:R-:W-:Y:S01]  /*bf30*/  FADD.FTZ R9, R30, R9 ;  /* 0x000000091e097221 */ /* 0x000fe20000010000 */
[----:B------:R-:W-:Y:S01]  /*bf40*/  F2FP.BF16.F32.PACK_AB R153, R38, R153 ;  /* 0x000000992699723e */ /* 0x000fe200000010ff */
[----:B------:R-:W0:Y:S01]  /*bf50*/  MUFU.EX2 R161, R161 ;  /* 0x000000a100a17308 */ /* 0x000e220000000800 */
[----:B-1----:R-:W-:Y:S01]  /*bf60*/  FADD.FTZ R36, R159, R36 ;  /* 0x000000249f247221 */ /* 0x002fe20000010000 */
[----:B------:R-:W-:Y:S01]  /*bf70*/  FADD.FTZ R12, R162, R9 ;  /* 0x00000009a20c7221 */ /* 0x000fe20000010000 */
[----:B------:R-:W-:Y:S02]  /*bf80*/  R2UR UR27, R5 ;  /* 0x00000000051b72ca */ /* 0x000fe400000e0000 */
[----:B------:R-:W-:Y:S01]  /*bf90*/  F2FP.BF16.F32.PACK_AB R155, R41, R155 ;  /* 0x0000009b299b723e */ /* 0x000fe200000010ff */
[----:B------:R-:W-:Y:S01]  /*bfa0*/  FADD.FTZ R5, R33, R12 ;  /* 0x0000000c21057221 */ /* 0x000fe20000010000 */
[----:B------:R-:W-:Y:S01]  /*bfb0*/  F2FP.BF16.F32.PACK_AB R156, R50, R156 ;  /* 0x0000009c329c723e */ /* 0x000fe200000010ff */
[----:B------:R-:W1:Y:S01]  /*bfc0*/  MUFU.EX2 R24, R24 ;  /* 0x0000001800187308 */ /* 0x000e620000000800 */
[----:B--2---:R-:W-:Y:S01]  /*bfd0*/  FADD.FTZ R36, R21, R36 ;  /* 0x0000002415247221 */ /* 0x004fe20000010000 */
[----:B------:R-:W-:Y:S01]  /*bfe0*/  FADD.FTZ R5, R164, R5 ;  /* 0x00000005a4057221 */ /* 0x000fe20000010000 */
[----:B------:R-:W-:-:S02]  /*bff0*/  F2FP.BF16.F32.PACK_AB R157, R42, R157 ;  /* 0x0000009d2a9d723e */ /* 0x000fc400000010ff */
[----:B------:R-:W-:Y:S01]  /*c000*/  F2FP.BF16.F32.PACK_AB R158, R46, R158 ;  /* 0x0000009e2e9e723e */ /* 0x000fe200000010ff */
[----:B------:R-:W-:Y:S01]  /*c010*/  FADD.FTZ R5, R34, R5 ;  /* 0x0000000522057221 */ /* 0x000fe20000010000 */
[----:B------:R-:W-:Y:S01]  /*c020*/  F2FP.BF16.F32.PACK_AB R160, R30, R160 ;  /* 0x000000a01ea0723e */ /* 0x000fe200000010ff */
[----:B------:R-:W2:Y:S01]  /*c030*/  MUFU.EX2 R163, R163 ;  /* 0x000000a300a37308 */ /* 0x000ea20000000800 */
[----:B0-----:R-:W-:Y:S01]  /*c040*/  FADD.FTZ R13, R161, R36 ;  /* 0x00000024a10d7221 */ /* 0x001fe20000010000 */
[----:B------:R-:W-:Y:S02]  /*c050*/  F2FP.BF16.F32.PACK_AB R162, R33, R162 ;  /* 0x000000a221a2723e */ /* 0x000fe400000010ff */
[----:B------:R-:W-:Y:S02]  /*c060*/  F2FP.BF16.F32.PACK_AB R164, R34, R164 ;  /* 0x000000a422a4723e */ /* 0x000fe400000010ff */
[----:B------:R-:W-:Y:S02]  /*c070*/  R2UR UR11, R15 ;  /* 0x000000000f0b72ca */ /* 0x000fe400000e0000 */
[----:B------:R-:W0:Y:S01]  /*c080*/  MUFU.EX2 R27, R27 ;  /* 0x0000001b001b7308 */ /* 0x000e220000000800 */
[C---:B-1----:R-:W-:Y:S01]  /*c090*/  FADD.FTZ R4, R24.reuse, R13 ;  /* 0x0000000d18047221 */ /* 0x042fe20000010000 */
[----:B------:R-:W-:-:S02]  /*c0a0*/  F2FP.BF16.F32.PACK_AB R161, R24, R161 ;  /* 0x000000a118a1723e */ /* 0x000fc400000010ff */
[----:B------:R-:W-:Y:S02]  /*c0b0*/  F2FP.BF16.F32.PACK_AB R159, R21, R159 ;  /* 0x0000009f159f723e */ /* 0x000fe400000010ff */
[----:B------:R-:W-:Y:S02]  /*c0c0*/  R2UR UR19, R15 ;  /* 0x000000000f1372ca */ /* 0x000fe400000e0000 */
[----:B------:R-:W1:Y:S01]  /*c0d0*/  MUFU.EX2 R165, R165 ;  /* 0x000000a500a57308 */ /* 0x000e620000000800 */
[----:B--2---:R-:W-:-:S07]  /*c0e0*/  FADD.FTZ R36, R163, R4 ;  /* 0x00000004a3247221 */ /* 0x004fce0000010000 */
[----:B------:R-:W2:Y:S01]  /*c0f0*/  MUFU.EX2 R28, R28 ;  /* 0x0000001c001c7308 */ /* 0x000ea20000000800 */
[C---:B0-----:R-:W-:Y:S01]  /*c100*/  FADD.FTZ R36, R27.reuse, R36 ;  /* 0x000000241b247221 */ /* 0x041fe20000010000 */
[----:B------:R-:W-:-:S06]  /*c110*/  F2FP.BF16.F32.PACK_AB R163, R27, R163 ;  /* 0x000000a31ba3723e */ /* 0x000fcc00000010ff */
[----:B------:R-:W0:Y:S01]  /*c120*/  MUFU.EX2 R167, R167 ;  /* 0x000000a700a77308 */ /* 0x000e220000000800 */
[----:B-1----:R-:W-:Y:S01]  /*c130*/  FADD.FTZ R9, R165, R36 ;  /* 0x00000024a5097221 */ /* 0x002fe20000010000 */
[----:B------:R-:W-:Y:S01]  /*c140*/  FADD.FTZ R36, R166, R5 ;  /* 0x00000005a6247221 */ /* 0x000fe20000010000 */
[----:B------:R-:W-:-:S05]  /*c150*/  F2FP.BF16.F32.PACK_AB R166, R37, R166 ;  /* 0x000000a625a6723e */ /* 0x000fca00000010ff */
[----:B------:R-:W1:Y:S01]  /*c160*/  MUFU.EX2 R32, R32 ;  /* 0x0000002000207308 */ /* 0x000e620000000800 */
[C---:B--2---:R-:W-:Y:S01]  /*c170*/  FADD.FTZ R12, R28.reuse, R9 ;  /* 0x000000091c0c7221 */ /* 0x044fe20000010000 */
[----:B------:R-:W-:Y:S01]  /*c180*/  FADD.FTZ R9, R37, R36 ;  /* 0x0000002425097221 */ /* 0x000fe20000010000 */
[----:B------:R-:W-:-:S03]  /*c190*/  F2FP.BF16.F32.PACK_AB R165, R28, R165 ;  /* 0x000000a51ca5723e */ /* 0x000fc600000010ff */
[----:B------:R-:W-:Y:S02]  /*c1a0*/  FADD.FTZ R24, R168, R9 ;  /* 0x00000009a8187221 */ /* 0x000fe40000010000 */
        /* <DEDUP_REMOVED lines=36> */
[----:B--2---:R-:W-:-:S04]  /*c3f0*/  FADD.FTZ R5, R57, R24 ;  /* 0x0000001839057221 */ /* 0x004fc80000010000 */
[C---:B0-----:R-:W-:Y:S01]  /*c400*/  FADD.FTZ R12, R52.reuse, R5 ;  /* 0x00000005340c7221 */ /* 0x041fe20000010000 */
[----:B------:R-:W-:Y:S02]  /*c410*/  F2FP.BF16.F32.PACK_AB R175, R52, R57 ;  /* 0x0000003934af723e */ /* 0x000fe400000010ff */
[----:B------:R-:W-:Y:S01]  /*c420*/  WARPGROUP.ARRIVE ;  /* 0x00000000000079c5 */ /* 0x000fe20000000000 */
[----:B-1----:R-:W-:-:S05]  /*c430*/  F2FP.BF16.F32.PACK_AB R174, R3, R174 ;  /* 0x000000ae03ae723e */ /* 0x002fca00000010ff */
[----:B------:R-:W-:Y:S01]  /*c440*/  HGMMA.64x256x16.F32.BF16 R24, R152, gdesc[UR4].tnspB, RZ, !UPT, gsb0 ;  /* 0x43e0000498187df0 */ /* 0x000fe2000c0018ff */
[----:B------:R-:W-:Y:S02]  /*c450*/  FADD.FTZ R13, R3, R4 ;  /* 0x00000004030d7221 */ /* 0x000fe40000010000 */
        /* <DEDUP_REMOVED lines=21> */
[----:B------:R-:W-:Y:S05]  /*c5b0*/  @!P0 BRA `(.L_x_10564) ;  /* 0x0000000000048947 */ /* 0x000fea0003800000 */
[----:B------:R-:W-:Y:S01]  /*c5c0*/  BPT.TRAP 0x1 ;  /* 0x000000040000795c */ /* 0x000fe20000300000 */
.L_x_10564:
[----:B------:R-:W2:Y:S01]  /*c5d0*/  LDL R4, [R1+0x3c] ;  /* 0x00003c0001047983 */ /* 0x000ea20000100800 */
[----:B------:R-:W-:Y:S01]  /*c5e0*/  VIADD R3, R176, 0xfffffffe ;  /* 0xfffffffeb0037836 */ /* 0x000fe20000000000 */
[----:B------:R-:W-:Y:S01]  /*c5f0*/  ULDC UR38, c[0x0][0xad0] ;  /* 0x0002b40000267ab9 */ /* 0x000fe20000000800 */
[----:B------:R-:W-:-:S05]  /*c600*/  VIADD R0, R0, 0x32460 ;  /* 0x0003246000007836 */ /* 0x000fca0000000000 */
[----:B------:R-:W-:-:S04]  /*c610*/  PRMT R0, R177, 0x654, R0 ;  /* 0x00000654b1007816 */ /* 0x000fc80000000000 */
[----:B------:R0:W-:Y:S01]  /*c620*/  SYNCS.ARRIVE.TRANS64.RED.A1T0 RZ, [R0+URZ], RZ ;  /* 0x000000ff00ff79a7 */ /* 0x0001e2000810043f */
[----:B--2---:R-:W-:-:S13]  /*c630*/  ISETP.GE.AND P1, PT, R3, R4, PT ;  /* 0x000000040300720c */ /* 0x004fda0003f26270 */
[----:B0-----:R-:W-:Y:S05]  /*c640*/  @!P1 BRA `(.L_x_10565) ;  /* 0x0000002c00b09947 */ /* 0x001fea0003800000 */
[----:B------:R-:W-:Y:S02]  /*c650*/  IMAD.MOV.U32 R4, RZ, RZ, R20 ;  /* 0x000000ffff047224 */ /* 0x000fe400078e0014 */
[----:B------:R-:W-:-:S07]  /*c660*/  IMAD.MOV.U32 R5, RZ, RZ, R8 ;  /* 0x000000ffff057224 */ /* 0x000fce00078e0008 */
.L_x_10576:
[----:B------:R-:W2:Y:S01]  /*c670*/  LDL R6, [R1+0x3c] ;  /* 0x00003c0001067983 */ /* 0x000ea20000100800 */
[----:B------:R-:W-:Y:S01]  /*c680*/  VIADD R202, R202, 0x1 ;  /* 0x00000001caca7836 */ /* 0x000fe20000000000 */
[----:B------:R-:W-:Y:S05]  /*c690*/  YIELD ;  /* 0x0000000000007946 */ /* 0x000fea0003800000 */
[----:B0----5:R-:W-:Y:S01]  /*c6a0*/  IMAD.MOV.U32 R0, RZ, RZ, R3 ;  /* 0x000000ffff007224 */ /* 0x021fe200078e0003 */
[----:B------:R-:W-:Y:S01]  /*c6b0*/  ISETP.NE.AND P2, PT, R202, 0x2, PT ;  /* 0x00000002ca00780c */ /* 0x000fe20003f45270 */
[----:B------:R-:W-:-:S03]  /*c6c0*/  VIADD R3, R3, 0xffffffff ;  /* 0xffffffff03037836 */ /* 0x000fc60000000000 */
[----:B------:R-:W-:Y:S02]  /*c6d0*/  SEL R202, R202, RZ, P2 ;  /* 0x000000ffcaca7207 */ /* 0x000fe40001000000 */
[----:B--2---:R-:W-:Y:S02]  /*c6e0*/  ISETP.GT.AND P1, PT, R0, R6, PT ;  /* 0x000000060000720c */ /* 0x004fe40003f24270 */
[----:B------:R-:W-:-:S04]  /*c6f0*/  SEL R0, RZ, 0x1, P2 ;  /* 0x00000001ff007807 */ /* 0x000fc80001000000 */
[----:B------:R-:W-:Y:S01]  /*c700*/  LOP3.LUT R214, R214, R0, RZ, 0x3c, !PT ;  /* 0x00000000d6d67212 */ /* 0x000fe200078e3cff */
[----:B------:R-:W-:Y:S06]  /*c710*/  @!P0 BRA `(.L_x_10566) ;  /* 0x0000000000048947 */ /* 0x000fec0003800000 */
[----:B------:R-:W-:Y:S01]  /*c720*/  BPT.TRAP 0x1 ;  /* 0x000000040000795c */ /* 0x000fe20000300000 */
.L_x_10566:
[----:B------:R-:W-:Y:S01]  /*c730*/  IMAD R0, R202, 0x8, R19 ;  /* 0x00000008ca007824 */ /* 0x000fe200078e0213 */
[----:B------:R-:W-:-:S04]  /*c740*/  SHF.L.U32 R6, R214, 0x1f, RZ ;  /* 0x0000001fd6067819 */ /* 0x000fc800000006ff */
[----:B------:R0:W1:Y:S01]  /*c750*/  SYNCS.PHASECHK.TRANS64.TRYWAIT P2, [R0+URZ+0x32430], R6 ;  /* 0x03243006000075a7 */ /* 0x000062000804017f */
[----:B------:R-:W-:Y:S05]  /*c760*/  @!P0 BRA `(.L_x_10567) ;  /* 0x0000000000048947 */ /* 0x000fea0003800000 */
[----:B------:R-:W-:Y:S01]  /*c770*/  BPT.TRAP 0x1 ;  /* 0x000000040000795c */ /* 0x000fe20000300000 */
.L_x_10567:
[----:B------:R-:W2:Y:S01]  /*c780*/  LDL R7, [R1+0x4] ;  /* 0x0000040001077983 */ /* 0x000ea20000100800 */
[----:B------:R-:W-:Y:S02]  /*c790*/  IMAD.MOV.U32 R21, RZ, RZ, 0x40000040 ;  /* 0x40000040ff157424 */ /* 0x000fe400078e00ff */
[----:B--2---:R-:W-:Y:S01]  /*c7a0*/  IMAD R20, R202, 0x300, R7 ;  /* 0x00000300ca147824 */ /* 0x004fe200078e0207 */
[----:B-1----:R-:W-:Y:S06]  /*c7b0*/  @P2 BRA `(.L_x_10568) ;  /* 0x0000000000082947 */ /* 0x002fec0003800000 */
[----:B------:R-:W1:Y:S02]  /*c7c0*/  SYNCS.PHASECHK.TRANS64.TRYWAIT P2, [R0+URZ+0x32430], R6 ;  /* 0x03243006000075a7 */ /* 0x000e64000804017f */
[----:B-1----:R-:W-:Y:S05]  /*c7d0*/  @!P2 BRA `(.L_x_10569) ;  /* 0x0000011000fca947 */ /* 0x002fea0003800000 */
.L_x_10568:
[----:B------:R-:W-:Y:S05]  /*c7e0*/  WARPSYNC.ALL ;  /* 0x0000000000007948 */ /* 0x000fea0003800000 */
[C---:B------:R-:W-:Y:S01]  /*c7f0*/  R2UR UR18, R20.reuse ;  /* 0x00000000141272ca */ /* 0x040fe200000e0000 */
[----:B------:R-:W-:Y:S01]  /*c800*/  WARPGROUP.ARRIVE ;  /* 0x00000000000079c5 */ /* 0x000fe20000000000 */
        /* <DEDUP_REMOVED lines=12> */
[----:B------:R-:W-:-:S02]  /*c8d0*/  R2UR UR13, R221 ;  /* 0x00000000dd0d72ca */ /* 0x000fc400000e0000 */
[----:B------:R-:W-:Y:S02]  /*c8e0*/  R2UR UR10, R8 ;  /* 0x00000000080a72ca */ /* 0x000fe400000e0000 */
[----:B------:R-:W-:Y:S01]  /*c8f0*/  R2UR UR11, R9 ;  /* 0x00000000090b72ca */ /* 0x000fe200000e0000 */
[----:B------:R-:W-:Y:S01]  /*c900*/  HGMMA.64x96x16.F32.BF16 R152, gdesc[UR16], RZ, !UPT, gsb0 ;  /* 0x01600000109879f0 */ /* 0x000fe2000c0018ff */
[----:B------:R-:W-:Y:S02]  /*c910*/  R2UR UR8, R218 ;  /* 0x00000000da0872ca */ /* 0x000fe400000e0000 */
[----:B------:R-:W-:Y:S02]  /*c920*/  R2UR UR9, R219 ;  /* 0x00000000db0972ca */ /* 0x000fe400000e0000 */
[----:B------:R-:W-:Y:S02]  /*c930*/  R2UR UR6, R20 ;  /* 0x00000000140672ca */ /* 0x000fe400000e0000 */
[----:B------:R-:W-:-:S02]  /*c940*/  R2UR UR7, R21 ;  /* 0x00000000150772ca */ /* 0x000fc400000e0000 */
        /* <DEDUP_REMOVED lines=14> */
.L_x_10570:
[----:B------:R2:W3:Y:S01]  /*ca30*/  SYNCS.PHASECHK.TRANS64.TRYWAIT P2, [R0+URZ+0x32450], R6 ;  /* 0x03245006000075a7 */ /* 0x0004e2000804017f */
[----:B------:R-:W-:Y:S05]  /*ca40*/  @!P0 BRA `(.L_x_10571) ;  /* 0x0000000000048947 */ /* 0x000fea0003800000 */
[----:B------:R-:W-:Y:S01]  /*ca50*/  BPT.TRAP 0x1 ;  /* 0x000000040000795c */ /* 0x000fe20000300000 */
.L_x_10571:
[----:B---3--:R-:W-:Y:S05]  /*ca60*/  @P2 BRA `(.L_x_10572) ;  /* 0x0000000000082947 */ /* 0x008fea0003800000 */
[----:B------:R-:W3:Y:S02]  /*ca70*/  SYNCS.PHASECHK.TRANS64.TRYWAIT P2, [R0+URZ+0x32450], R6 ;  /* 0x03245006000075a7 */ /* 0x000ee4000804017f */
[----:B---3--:R-:W-:Y:S05]  /*ca80*/  @!P2 BRA `(.L_x_10573) ;  /* 0x000001100064a947 */ /* 0x008fea0003800000 */
.L_x_10572:
[----:B------:R-:W0:Y:S04]  /*ca90*/  LDL R8, [R1+0x38] ;  /* 0x0000380001087983 */ /* 0x000e280000100800 */
[----:B------:R-:W4:Y:S04]  /*caa0*/  LDL.64 R20, [R1+0x48] ;  /* 0x0000480001147983 */ /* 0x000f280000100a00 */
[----:B------:R1:W-:Y:S04]  /*cab0*/  STL.64 [R1+0x198], R2 ;  /* 0x0001980201007387 */ /* 0x0003e80000100a00 */
[----:B------:R-:W4:Y:S04]  /*cac0*/  LDL.64 R14, [R1+0x40] ;  /* 0x00004000010e7983 */ /* 0x000f280000100a00 */
[----:B-1----:R-:W4:Y:S01]  /*cad0*/  LDL.64 R2, [R1+0x50] ;  /* 0x0000500001027983 */ /* 0x002f220000100a00 */
[----:B------:R-:W-:Y:S05]  /*cae0*/  WARPSYNC.ALL ;  /* 0x0000000000007948 */ /* 0x000fea0003800000 */
[----:B------:R-:W-:-:S05]  /*caf0*/  IMAD.MOV.U32 R7, RZ, RZ, 0x40000040 ;  /* 0x40000040ff077424 */ /* 0x000fca00078e00ff */
[----:B------:R-:W-:Y:S01]  /*cb00*/  R2UR UR7, R7 ;  /* 0x00000000070772ca */ /* 0x000fe200000e0000 */
[----:B------:R-:W-:Y:S01]  /*cb10*/  WARPGROUP.ARRIVE ;  /* 0x00000000000079c5 */ /* 0x000fe20000000000 */
[----:B------:R-:W-:Y:S02]  /*cb20*/  IMAD.MOV.U32 R9, RZ, RZ, 0x40000040 ;  /* 0x40000040ff097424 */ /* 0x000fe400078e00ff */
[----:B0-23--:R-:W-:-:S05]  /*cb30*/  IMAD R6, R202, 0xc00, R8 ;  /* 0x00000c00ca067824 */ /* 0x00dfca00078e0208 */
[----:B------:R-:W-:Y:S02]  /*cb40*/  R2UR UR6, R6 ;  /* 0x00000000060672ca */ /* 0x000fe400000e0000 */
[----:B----4-:R-:W-:Y:S02]  /*cb50*/  R2UR UR4, R2 ;  /* 0x00000000020472ca */ /* 0x010fe400000e0000 */
[----:B------:R-:W-:Y:S02]  /*cb60*/  R2UR UR5, R3 ;  /* 0x00000000030572ca */ /* 0x000fe400000e0000 */
[----:B------:R-:W2:Y:S11]  /*cb70*/  LDL.64 R2, [R1+0x30] ;  /* 0x0000300001027983 */ /* 0x000eb60000100a00 */
[----:B------:R-:W-:Y:S01]  /*cb80*/  HGMMA.64x96x16.F32.BF16 R152, gdesc[UR4], R152, gsb0 ;  /* 0x01600000049879f0 */ /* 0x000fe20008001898 */
[----:B------:R-:W-:-:S02]  /*cb90*/  R2UR UR4, R20 ;  /* 0x00000000140472ca */ /* 0x000fc400000e0000 */
[----:B------:R-:W-:Y:S02]  /*cba0*/  R2UR UR5, R21 ;  /* 0x00000000150572ca */ /* 0x000fe400000e0000 */
[----:B------:R-:W3:Y:S01]  /*cbb0*/  LDL.64 R20, [R1+0x28] ;  /* 0x0000280001147983 */ /* 0x000ee20000100a00 */
[----:B------:R-:W-:Y:S01]  /*cbc0*/  VIADD R8, R6, 0x2 ;  /* 0x0000000206087836 */ /* 0x000fe20000000000 */
[----:B------:R-:W-:-:S04]  /*cbd0*/  R2UR UR7, R9 ;  /* 0x00000000090772ca */ /* 0x000fc800000e0000 */
[----:B------:R-:W-:Y:S01]  /*cbe0*/  R2UR UR6, R8 ;  /* 0x00000000080672ca */ /* 0x000fe200000e0000 */
[----:B------:R-:W-:Y:S02]  /*cbf0*/  VIADD R8, R6, 0x4 ;  /* 0x0000000406087836 */ /* 0x000fe40000000000 */
[----:B------:R-:W-:Y:S01]  /*cc00*/  IMAD.MOV.U32 R9, RZ, RZ, 0x40000040 ;  /* 0x40000040ff097424 */ /* 0x000fe200078e00ff */
[----:B------:R-:W-:Y:S02]  /*cc10*/  WARPGROUP.DEPBAR.LE gsb0, 0x0 ;  /* 0x00008000000079c5 */ /* 0x000fe40000010000 */
[----:B------:R-:W-:-:S07]  /*cc20*/  WARPGROUP.ARRIVE ;  /* 0x00000000000079c5 */ /* 0x000fce0000000000 */
[----:B------:R-:W-:Y:S01]  /*cc30*/  HGMMA.64x96x16.F32.BF16 R152, gdesc[UR4], R152, gsb0 ;  /* 0x01600000049879f0 */ /* 0x000fe20008001898 */
[----:B------:R-:W-:Y:S02]  /*cc40*/  R2UR UR4, R14 ;  /* 0x000000000e0472ca */ /* 0x000fe400000e0000 */
[----:B------:R-:W-:Y:S02]  /*cc50*/  R2UR UR5, R15 ;  /* 0x000000000f0572ca */ /* 0x000fe400000e0000 */
[----:B------:R-:W4:Y:S01]  /*cc60*/  LDL.64 R14, [R1+0x20] ;  /* 0x00002000010e7983 */ /* 0x000f220000100a00 */
[----:B------:R-:W-:Y:S02]  /*cc70*/  R2UR UR6, R8 ;  /* 0x00000000080672ca */ /* 0x000fe400000e0000 */
[----:B------:R-:W-:Y:S01]  /*cc80*/  R2UR UR7, R9 ;  /* 0x00000000090772ca */ /* 0x000fe200000e0000 */
[----:B------:R-:W-:Y:S02]  /*cc90*/  VIADD R8, R6, 0x6 ;  /* 0x0000000606087836 */ /* 0x000fe40000000000 */
[----:B------:R-:W-:Y:S01]  /*cca0*/  IMAD.MOV.U32 R9, RZ, RZ, 0x40000040 ;  /* 0x40000040ff097424 */ /* 0x000fe200078e00ff */
[----:B------:R-:W-:-:S02]  /*ccb0*/  WARPGROUP.DEPBAR.LE gsb0, 0x0 ;  /* 0x00008000000079c5 */ /* 0x000fc40000010000 */
[----:B------:R-:W-:-:S07]  /*ccc0*/  WARPGROUP.ARRIVE ;  /* 0x00000000000079c5 */ /* 0x000fce0000000000 */
[----:B------:R-:W-:Y:S01]  /*ccd0*/  HGMMA.64x96x16.F32.BF16 R152, gdesc[UR4], R152, gsb0 ;  /* 0x01600000049879f0 */ /* 0x000fe20008001898 */
[----:B------:R-:W-:Y:S02]  /*cce0*/  R2UR UR6, R8 ;  /* 0x00000000080672ca */ /* 0x000fe400000e0000 */
[----:B------:R-:W-:Y:S02]  /*ccf0*/  R2UR UR7, R9 ;  /* 0x00000000090772ca */ /* 0x000fe400000e0000 */
[----:B--2---:R-:W-:Y:S02]  /*cd00*/  R2UR UR4, R2 ;  /* 0x00000000020472ca */ /* 0x004fe400000e0000 */
[----:B------:R-:W-:Y:S02]  /*cd10*/  R2UR UR5, R3 ;  /* 0x00000000030572ca */ /* 0x000fe400000e0000 */
[----:B------:R-:W2:Y:S01]  /*cd20*/  LDL.64 R2, [R1+0x18] ;  /* 0x0000180001027983 */ /* 0x000ea20000100a00 */
[----:B------:R-:W-:-:S02]  /*cd30*/  WARPGROUP.DEPBAR.LE gsb0, 0x0 ;  /* 0x00008000000079c5 */ /* 0x000fc40000010000 */
[----:B------:R-:W-:-:S08]  /*cd40*/  WARPGROUP.ARRIVE ;  /* 0x00000000000079c5 */ /* 0x000fd00000000000 */
[----:B------:R-:W-:Y:S01]  /*cd50*/  HGMMA.64x96x16.F32.BF16 R152, gdesc[UR4], R152, gsb0 ;  /* 0x01600000049879f0 */ /* 0x000fe20008001898 */
[----:B------:R-:W-:Y:S01]  /*cd60*/  VIADD R8, R6, 0x300 ;  /* 0x0000030006087836 */ /* 0x000fe20000000000 */
[----:B---3--:R-:W-:Y:S01]  /*cd70*/  R2UR UR4, R20 ;  /* 0x00000000140472ca */ /* 0x008fe200000e0000 */
[----:B------:R-:W-:Y:S01]  /*cd80*/  IMAD.MOV.U32 R9, RZ, RZ, 0x40000040 ;  /* 0x40000040ff097424 */ /* 0x000fe200078e00ff */
[----:B------:R-:W-:Y:S02]  /*cd90*/  R2UR UR5, R21 ;  /* 0x00000000150572ca */ /* 0x000fe400000e0000 */
[----:B------:R-:W3:Y:S01]  /*cda0*/  LDL.64 R20, [R1+0x10] ;  /* 0x0000100001147983 */ /* 0x000ee20000100a00 */
[----:B------:R-:W-:Y:S02]  /*cdb0*/  R2UR UR6, R8 ;  /* 0x00000000080672ca */ /* 0x000fe400000e0000 */
[----:B------:R-:W-:Y:S01]  /*cdc0*/  R2UR UR7, R9 ;  /* 0x00000000090772ca */ /* 0x000fe200000e0000 */
[----:B------:R-:W-:-:S02]  /*cdd0*/  VIADD R8, R6, 0x302 ;  /* 0x0000030206087836 */ /* 0x000fc40000000000 */
[----:B------:R-:W-:Y:S01]  /*cde0*/  IMAD.MOV.U32 R9, RZ, RZ, 0x40000040 ;  /* 0x40000040ff097424 */ /* 0x000fe200078e00ff */
[----:B------:R-:W-:Y:S02]  /*cdf0*/  WARPGROUP.DEPBAR.LE gsb0, 0x0 ;  /* 0x00008000000079c5 */ /* 0x000fe40000010000 */
[----:B------:R-:W-:-:S07]  /*ce00*/  WARPGROUP.ARRIVE ;  /* 0x00000000000079c5 */ /* 0x000fce0000000000 */
[----:B------:R-:W-:Y:S01]  /*ce10*/  HGMMA.64x96x16.F32.BF16 R152, gdesc[UR4], R152, gsb0 ;  /* 0x01600000049879f0 */ /* 0x000fe20008001898 */
[----:B----4-:R-:W-:Y:S02]  /*ce20*/  R2UR UR4, R14 ;  /* 0x000000000e0472ca */ /* 0x010fe400000e0000 */
        /* <DEDUP_REMOVED lines=12> */
[----:B------:R-:W-:Y:S01]  /*cef0*/  R2UR UR5, R3 ;  /* 0x00000000030572ca */ /* 0x000fe200000e0000 */
[----:B------:R-:W-:Y:S02]  /*cf00*/  WARPGROUP.DEPBAR.LE gsb0, 0x0 ;  /* 0x00008000000079c5 */ /* 0x000fe40000010000 */
[----:B------:R-:W-:Y:S01]  /*cf10*/  WARPGROUP.ARRIVE ;  /* 0x00000000000079c5 */ /* 0x000fe20000000000 */
[----:B------:R-:W-:Y:S01]  /*cf20*/  VIADD R8, R6, 0x306 ;  /* 0x0000030606087836 */ /* 0x000fe20000000000 */
[----:B------:R0:W5:Y:S08]  /*cf30*/  LDL.LU.64 R2, [R1+0x198] ;  /* 0x0001980001027983 */ /* 0x0001700000300a00 */
[----:B------:R-:W-:Y:S01]  /*cf40*/  HGMMA.64x96x16.F32.BF16 R152, gdesc[UR4], R152, gsb0 ;  /* 0x01600000049879f0 */ /* 0x000fe20008001898 */
[----:B------:R-:W-:Y:S01]  /*cf50*/  IMAD.MOV.U32 R9, RZ, RZ, 0x40000040 ;  /* 0x40000040ff097424 */ /* 0x000fe200078e00ff */
[----:B------:R-:W-:-:S02]  /*cf60*/  R2UR UR6, R8 ;  /* 0x00000000080672ca */ /* 0x000fc400000e0000 */
[----:B---3--:R-:W-:Y:S02]  /*cf70*/  R2UR UR4, R20 ;  /* 0x00000000140472ca */ /* 0x008fe400000e0000 */
[----:B------:R-:W-:Y:S02]  /*cf80*/  R2UR UR7, R9 ;  /* 0x00000000090772ca */ /* 0x000fe400000e0000 */
        /* <DEDUP_REMOVED lines=8> */
[----:B----4-:R-:W-:Y:S02]  /*d010*/  R2UR UR4, R14 ;  /* 0x000000000e0472ca */ /* 0x010fe400000e0000 */
        /* <DEDUP_REMOVED lines=16> */
[----:B------:R-:W-:Y:S01]  /*d120*/  R2UR UR7, R9 ;  /* 0x00000000090772ca */ /* 0x000fe200000e0000 */
[----:B------:R-:W-:Y:S01]  /*d130*/  UMOV UR4, UR56 ;  /* 0x0000003800047c82 */ /* 0x000fe20008000000 */
[----:B------:R-:W-:Y:S01]  /*d140*/  UMOV UR5, UR57 ;  /* 0x0000003900057c82 */ /* 0x000fe20008000000 */
[----:B------:R-:W-:Y:S02]  /*d150*/  VIADD R8, R6, 0x606 ;  /* 0x0000060606087836 */ /* 0x000fe40000000000 */
[----:B------:R-:W-:Y:S01]  /*d160*/  IMAD.MOV.U32 R9, RZ, RZ, 0x40000040 ;  /* 0x40000040ff097424 */ /* 0x000fe200078e00ff */
[----:B------:R-:W-:Y:S02]  /*d170*/  WARPGROUP.DEPBAR.LE gsb0, 0x0 ;  /* 0x00008000000079c5 */ /* 0x000fe40000010000 */
[----:B------:R-:W-:-:S06]  /*d180*/  WARPGROUP.ARRIVE ;  /* 0x00000000000079c5 */ /* 0x000fcc0000000000 */
        /* <DEDUP_REMOVED lines=32> */
[----:B------:R-:W-:Y:S01]  /*d390*/  VIADD R6, R6, 0x906 ;  /* 0x0000090606067836 */ /* 0x000fe20000000000 */
[----:B------:R-:W-:Y:S01]  /*d3a0*/  MOV R7, 0x40000040 ;  /* 0x4000004000077802 */ /* 0x000fe20000000f00 */
[----:B------:R-:W-:Y:S02]  /*d3b0*/  WARPGROUP.DEPBAR.LE gsb0, 0x0 ;  /* 0x00008000000079c5 */ /* 0x000fe40000010000 */
[----:B------:R-:W-:-:S06]  /*d3c0*/  WARPGROUP.ARRIVE ;  /* 0x00000000000079c5 */ /* 0x000fcc0000000000 */
[----:B------:R-:W-:Y:S01]  /*d3d0*/  HGMMA.64x96x16.F32.BF16 R152, gdesc[UR4], R152, gsb0 ;  /* 0x01600000049879f0 */ /* 0x000fe20008001898 */
[----:B------:R-:W-:Y:S02]  /*d3e0*/  R2UR UR6, R6 ;  /* 0x00000000060672ca */ /* 0x000fe400000e0000 */
[----:B------:R-:W-:Y:S01]  /*d3f0*/  R2UR UR7, R7 ;  /* 0x00000000070772ca */ /* 0x000fe200000e0000 */
[----:B------:R-:W-:Y:S01]  /*d400*/  UMOV UR4, UR36 ;  /* 0x0000002400047c82 */ /* 0x000fe20008000000 */
[----:B------:R-:W-:Y:S01]  /*d410*/  UMOV UR5, UR37 ;  /* 0x0000002500057c82 */ /* 0x000fe20008000000 */
[----:B------:R-:W1:Y:S01]  /*d420*/  S2R R14, SR_TID.X ;  /* 0x00000000000e7919 */ /* 0x000e620000002100 */
[----:B------:R-:W-:Y:S02]  /*d430*/  WARPGROUP.DEPBAR.LE gsb0, 0x0 ;  /* 0x00008000000079c5 */ /* 0x000fe40000010000 */
[----:B------:R-:W-:-:S07]  /*d440*/  WARPGROUP.ARRIVE ;  /* 0x00000000000079c5 */ /* 0x000fce0000000000 */
[----:B------:R-:W-:Y:S01]  /*d450*/  HGMMA.64x96x16.F32.BF16 R152, gdesc[UR4], R152, gsb0 ;  /* 0x01600000049879f0 */ /* 0x000fe20008001898 */
[----:B-1----:R-:W-:-:S04]  /*d460*/  SHF.R.U32.HI R14, RZ, 0x7, R14 ;  /* 0x00000007ff0e7819 */ /* 0x002fc8000001160e */
[----:B------:R-:W-:Y:S01]  /*d470*/  IADD3 R6, -R14, 0xb, RZ ;  /* 0x0000000b0e067810 */ /* 0x000fe20007ffe1ff */
[----:B------:R-:W-:-:S04]  /*d480*/  WARPGROUP.DEPBAR.LE gsb0, 0x0 ;  /* 0x00008000000079c5 */ /* 0x000fc80000010000 */
[----:B------:R0:W-:Y:S06]  /*d490*/  BAR.ARV R6, 0x100 ;  /* 0x000400060000751d */ /* 0x0001ec0000002000 */
[----:B------:R-:W-:Y:S05]  /*d4a0*/  @!P0 BRA `(.L_x_10574) ;  /* 0x0000000000048947 */ /* 0x000fea0003800000 */
[----:B------:R-:W-:Y:S01]  /*d4b0*/  BPT.TRAP 0x1 ;  /* 0x000000040000795c */ /* 0x000fe20000300000 */
.L_x_10574:
        /* <DEDUP_REMOVED lines=42> */
[----:B------:R-:W-:-:S04]  /*d760*/  FMUL.FTZ R196, R187, UR38 ;  /* 0x00000026bbc47c20 */ /* 0x000fc80008410000 */
        /* <DEDUP_REMOVED lines=52> */
[----:B-1----:R-:W-:-:S02]  /*dab0*/  FMNMX.FTZ R8, R8, R7, !PT ;  /* 0x0000000708087209 */ /* 0x002fc40007810000 */
[----:B------:R-:W1:Y:S03]  /*dac0*/  LDC R7, c[0x0][0xa80] ;  /* 0x0002a000ff077b82 */ /* 0x000e660000000800 */
[C---:B------:R-:W-:Y:S02]  /*dad0*/  FADD.FTZ R189, -R8.reuse, R5 ;  /* 0x0000000508bd7221 */ /* 0x040fe40000010100 */
[----:B------:R-:W-:Y:S08]  /*dae0*/  MUFU.TANH R196, R196 ;  /* 0x000000c400c47308 */ /* 0x000ff00000002400 */
[----:B------:R2:W-:Y:S01]  /*daf0*/  MUFU.TANH R5, R170 ;  /* 0x000000aa00057308 */ /* 0x0005e20000002400 */
[-C--:B-1----:R-:W-:Y:S01]  /*db00*/  FMUL.FTZ R154, R8, R7.reuse ;  /* 0x00000007089a7220 */ /* 0x082fe20000410000 */
[----:B------:R-:W-:-:S03]  /*db10*/  FMUL.FTZ R189, R189, R7 ;  /* 0x00000007bdbd7220 */ /* 0x000fc60000410000 */
[-CC-:B------:R-:W-:Y:S01]  /*db20*/  FFMA.FTZ R166, R9, R7.reuse, -R154.reuse ;  /* 0x0000000709a67223 */ /* 0x180fe2000001089a */
[-CC-:B--2---:R-:W-:Y:S01]  /*db30*/  FFMA.FTZ R170, R14, R7.reuse, -R154.reuse ;  /* 0x000000070eaa7223 */ /* 0x184fe2000001089a */
        /* <DEDUP_REMOVED lines=24> */
[----:B------:R-:W-:Y:S01]  /*dcc0*/  FFMA.FTZ R188, R188, R7, -R154 ;  /* 0x00000007bcbc7223 */ /* 0x000fe2000001089a */
[----:B-1----:R-:W-:Y:S01]  /*dcd0*/  FMUL.FTZ R166, R171, UR38 ;  /* 0x00000026aba67c20 */ /* 0x002fe20008410000 */
[----:B------:R1:W4:Y:S01]  /*dce0*/  MUFU.EX2 R154, R167 ;  /* 0x000000a7009a7308 */ /* 0x0003220000000800 */
[----:B--2---:R-:W-:Y:S01]  /*dcf0*/  FFMA.FTZ R13, R157, R13, R152 ;  /* 0x0000000d9d0d7223 */ /* 0x004fe20000010098 */
[----:B------:R-:W-:Y:S01]  /*dd00*/  FMUL.FTZ R153, R174, UR38 ;  /* 0x00000026ae997c20 */ /* 0x000fe20008410000 */
[----:B------:R-:W-:Y:S01]  /*dd10*/  FMUL.FTZ R171, R182, UR38 ;  /* 0x00000026b6ab7c20 */ /* 0x000fe20008410000 */
[----:B------:R-:W-:Y:S01]  /*dd20*/  FMUL.FTZ R189, R183, UR38 ;  /* 0x00000026b7bd7c20 */ /* 0x000fe20008410000 */
[----:B------:R-:W-:Y:S01]  /*dd30*/  FMUL.FTZ R174, R186, UR38 ;  /* 0x00000026baae7c20 */ /* 0x000fe20008410000 */
[----:B------:R-:W-:Y:S01]  /*dd40*/  FMUL.FTZ R183, R190, UR38 ;  /* 0x00000026beb77c20 */ /* 0x000fe20008410000 */
[----:B------:R-:W-:Y:S01]  /*dd50*/  FMUL.FTZ R186, R191, UR38 ;  /* 0x00000026bfba7c20 */ /* 0x000fe20008410000 */
[----:B------:R-:W2:Y:S01]  /*dd60*/  MUFU.EX2 R20, R20 ;  /* 0x0000001400147308 */ /* 0x000ea20000000800 */
[C---:B---3--:R-:W-:Y:S01]  /*dd70*/  FADD.FTZ R13, R170.reuse, R13 ;  /* 0x0000000daa0d7221 */ /* 0x048fe20000010000 */
[----:B-1----:R-:W-:Y:S01]  /*dd80*/  FMUL.FTZ R167, R175, UR38 ;  /* 0x00000026afa77c20 */ /* 0x002fe20008410000 */
[----:B------:R-:W-:Y:S01]  /*dd90*/  F2FP.BF16.F32.PACK_AB R152, R170, R152 ;  /* 0x00000098aa98723e */ /* 0x000fe200000010ff */
[----:B------:R-:W-:Y:S01]  /*dda0*/  FMUL.FTZ R170, R178, UR38 ;  /* 0x00000026b2aa7c20 */ /* 0x000fe20008410000 */
[----:B------:R-:W-:Y:S01]  /*ddb0*/  FMUL.FTZ R178, R194, UR38 ;  /* 0x00000026c2b27c20 */ /* 0x000fe20008410000 */
[----:B------:R-:W-:Y:S01]  /*ddc0*/  FMUL.FTZ R175, R195, UR38 ;  /* 0x00000026c3af7c20 */ /* 0x000fe20008410000 */
[----:B------:R-:W-:Y:S01]  /*ddd0*/  FMUL.FTZ R194, R198, UR38 ;  /* 0x00000026c6c27c20 */ /* 0x000fe20008410000 */
[----:B------:R-:W1:Y:S01]  /*dde0*/  MUFU.TANH R166, R166 ;  /* 0x000000a600a67308 */ /* 0x000e620000002400 */
[----:B----4-:R-:W-:Y:S01]  /*ddf0*/  FADD.FTZ R13, R154, R13 ;  /* 0x0000000d9a0d7221 */ /* 0x010fe20000010000 */
[----:B------:R-:W-:Y:S01]  /*de00*/  FMUL.FTZ R195, R199, UR38 ;  /* 0x00000026c7c37c20 */ /* 0x000fe20008410000 */
[-C--:B------:R-:W-:Y:S01]  /*de10*/  FMUL.FTZ R24, R24, R157.reuse ;  /* 0x0000009d18187220 */ /* 0x080fe20000410000 */
[-C--:B------:R-:W-:Y:S01]  /*de20*/  FMUL.FTZ R25, R25, R157.reuse ;  /* 0x0000009d19197220 */ /* 0x080fe20000410000 */
[-C--:B------:R-:W-:Y:S01]  /*de30*/  FMUL.FTZ R28, R28, R157.reuse ;  /* 0x0000009d1c1c7220 */ /* 0x080fe20000410000 */
[-C--:B------:R-:W-:Y:S01]  /*de40*/  FMUL.FTZ R29, R29, R157.reuse ;  /* 0x0000009d1d1d7220 */ /* 0x080fe20000410000 */
[-C--:B------:R-:W-:Y:S01]  /*de50*/  FMUL.FTZ R32, R32, R157.reuse ;  /* 0x0000009d20207220 */ /* 0x080fe20000410000 */
[----:B------:R-:W3:Y:S01]  /*de60*/  MUFU.TANH R153, R153 ;  /* 0x0000009900997308 */ /* 0x000ee20000002400 */
[C---:B--2---:R-:W-:Y:S01]  /*de70*/  FADD.FTZ R13, R20.reuse, R13 ;  /* 0x0000000d140d7221 */ /* 0x044fe20000010000 */
[----:B------:R-:W-:Y:S01]  /*de80*/  F2FP.BF16.F32.PACK_AB R154, R20, R154 ;  /* 0x0000009a149a723e */ /* 0x000fe200000010ff */
[-C--:B------:R-:W-:Y:S01]  /*de90*/  FMUL.FTZ R33, R33, R157.reuse ;  /* 0x0000009d21217220 */ /* 0x080fe20000410000 */
        /* <DEDUP_REMOVED lines=36> */
[----:B-1----:R-:W-:Y:S01]  /*e0e0*/  FMNMX.FTZ R20, R166, R20, !PT ;  /* 0x00000014a6147209 */ /* 0x002fe20007810000 */
[----:B------:R-:W1:Y:S01]  /*e0f0*/  MUFU.TANH R174, R174 ;  /* 0x000000ae00ae7308 */ /* 0x000e620000002400 */
[-C--:B------:R-:W-:Y:S01]  /*e100*/  FMUL.FTZ R81, R81, R157.reuse ;  /* 0x0000009d51517220 */ /* 0x080fe20000410000 */
[-C--:B------:R-:W-:Y:S01]  /*e110*/  FMUL.FTZ R84, R84, R157.reuse ;  /* 0x0000009d54547220 */ /* 0x080fe20000410000 */
[----:B---3--:R-:W-:Y:S01]  /*e120*/  FMNMX.FTZ R20, R153, R20, !PT ;  /* 0x0000001499147209 */ /* 0x008fe20007810000 */
[-C--:B------:R-:W-:Y:S01]  /*e130*/  FMUL.FTZ R85, R85, R157.reuse ;  /* 0x0000009d55557220 */ /* 0x080fe20000410000 */
[-C--:B------:R-:W-:Y:S01]  /*e140*/  FMUL.FTZ R88, R88, R157.reuse ;  /* 0x0000009d58587220 */ /* 0x080fe20000410000 */
[-C--:B------:R-:W-:Y:S01]  /*e150*/  FMUL.FTZ R89, R89, R157.reuse ;  /* 0x0000009d59597220 */ /* 0x080fe20000410000 */
[----:B--2---:R-:W-:Y:S01]  /*e160*/  FMNMX.FTZ R20, R167, R20, !PT ;  /* 0x00000014a7147209 */ /* 0x004fe20007810000 */
[----:B------:R-:W2:Y:S01]  /*e170*/  MUFU.TANH R183, R183 ;  /* 0x000000b700b77308 */ /* 0x000ea20000002400 */
[-C--:B------:R-:W-:Y:S01]  /*e180*/  FMUL.FTZ R92, R92, R157.reuse ;  /* 0x0000009d5c5c7220 */ /* 0x080fe20000410000 */
[-C--:B------:R-:W-:Y:S01]  /*e190*/  FMUL.FTZ R93, R93, R157.reuse ;  /* 0x0000009d5d5d7220 */ /* 0x080fe20000410000 */
[----:B----4-:R-:W-:Y:S01]  /*e1a0*/  FMNMX.FTZ R20, R170, R20, !PT ;  /* 0x00000014aa147209 */ /* 0x010fe20007810000 */
[-C--:B------:R-:W-:Y:S01]  /*e1b0*/  FMUL.FTZ R96, R96, R157.reuse ;  /* 0x0000009d60607220 */ /* 0x080fe20000410000 */
[-C--:B------:R-:W-:Y:S01]  /*e1c0*/  FMUL.FTZ R97, R97, R157.reuse ;  /* 0x0000009d61617220 */ /* 0x080fe20000410000 */
[-C--:B------:R-:W-:Y:S01]  /*e1d0*/  FMUL.FTZ R100, R100, R157.reuse ;  /* 0x0000009d64647220 */ /* 0x080fe20000410000 */
[----:B------:R-:W-:Y:S01]  /*e1e0*/  FMNMX.FTZ R20, R179, R20, !PT ;  /* 0x00000014b3147209 */ /* 0x000fe20007810000 */
[----:B------:R-:W3:Y:S01]  /*e1f0*/  MUFU.TANH R186, R186 ;  /* 0x000000ba00ba7308 */ /* 0x000ee20000002400 */
[-C--:B------:R-:W-:Y:S01]  /*e200*/  FMUL.FTZ R101, R101, R157.reuse ;  /* 0x0000009d65657220 */ /* 0x080fe20000410000 */
[-C--:B------:R-:W-:Y:S01]  /*e210*/  FMUL.FTZ R104, R104, R157.reuse ;  /* 0x0000009d68687220 */ /* 0x080fe20000410000 */
[----:B0-----:R-:W-:Y:S01]  /*e220*/  FMNMX.FTZ R20, R171, R20, !PT ;  /* 0x00000014ab147209 */ /* 0x001fe20007810000 */
[-C--:B------:R-:W-:Y:S01]  /*e230*/  FMUL.FTZ R105, R105, R157.reuse ;  /* 0x0000009d69697220 */ /* 0x080fe20000410000 */
[-C--:B------:R-:W-:Y:S01]  /*e240*/  FMUL.FTZ R108, R108, R157.reuse ;  /* 0x0000009d6c6c7220 */ /* 0x080fe20000410000 */
[-C--:B------:R-:W-:Y:S01]  /*e250*/  FMUL.FTZ R109, R109, R157.reuse ;  /* 0x0000009d6d6d7220 */ /* 0x080fe20000410000 */
[----:B------:R-:W-:Y:S01]  /*e260*/  FMNMX.FTZ R20, R189, R20, !PT ;  /* 0x00000014bd147209 */ /* 0x000fe20007810000 */
[----:B------:R-:W0:Y:S01]  /*e270*/  MUFU.TANH R178, R178 ;  /* 0x000000b200b27308 */ /* 0x000e220000002400 */
[-C--:B------:R-:W-:Y:S01]  /*e280*/  FMUL.FTZ R112, R112, R157.reuse ;  /* 0x0000009d70707220 */ /* 0x080fe20000410000 */
[-C--:B------:R-:W-:Y:S01]  /*e290*/  FMUL.FTZ R113, R113, R157.reuse ;  /* 0x0000009d71717220 */ /* 0x080fe20000410000 */
[----:B-1----:R-:W-:Y:S01]  /*e2a0*/  FMNMX.FTZ R20, R174, R20, !PT ;  /* 0x00000014ae147209 */ /* 0x002fe20007810000 */
[-C--:B------:R-:W-:Y:S01]  /*e2b0*/  FMUL.FTZ R116, R116, R157.reuse ;  /* 0x0000009d74747220 */ /* 0x080fe20000410000 */
[-C--:B------:R-:W-:Y:S01]  /*e2c0*/  FMUL.FTZ R117, R117, R157.reuse ;  /* 0x0000009d75757220 */ /* 0x080fe20000410000 */
[-C--:B------:R-:W-:Y:S01]  /*e2d0*/  FMUL.FTZ R120, R120, R157.reuse ;  /* 0x0000009d78787220 */ /* 0x080fe20000410000 */
[----:B------:R-:W-:Y:S01]  /*e2e0*/  FMNMX.FTZ R20, R196, R20, !PT ;  /* 0x00000014c4147209 */ /* 0x000fe20007810000 */
[----:B------:R-:W1:Y:S01]  /*e2f0*/  MUFU.TANH R175, R175 ;  /* 0x000000af00af7308 */ /* 0x000e620000002400 */
        /* <DEDUP_REMOVED lines=20> */
[----:B------:R-:W-:-:S03]  /*e440*/  FMUL.FTZ R149, R149, R157 ;  /* 0x0000009d95957220 */ /* 0x000fc60000410000 */
[----:B------:R-:W-:Y:S01]  /*e450*/  MUFU.EX2 R157, R156 ;  /* 0x0000009c009d7308 */ /* 0x000fe20000000800 */
[----:B--2---:R-:W-:-:S07]  /*e460*/  FMNMX.FTZ R20, R194, R20, !PT ;  /* 0x00000014c2147209 */ /* 0x004fce0007810000 */
        /* <DEDUP_REMOVED lines=13> */
[CC--:B------:R-:W-:Y:S01]  /*e540*/  FMUL.FTZ R198, R20.reuse, R7.reuse ;  /* 0x0000000714c67220 */ /* 0x0c0fe20000410000 */
[----:B------:R-:W-:Y:S01]  /*e550*/  FADD.FTZ R199, -R20, R4 ;  /* 0x0000000414c77221 */ /* 0x000fe20000010100 */
[----:B------:R-:W-:Y:S02]  /*e560*/  MUFU.EX2 R180, R180 ;  /* 0x000000b400b47308 */ /* 0x000fe40000000800 */
[-CC-:B------:R-:W-:Y:S01]  /*e570*/  FFMA.FTZ R190, R166, R7.reuse, -R198.reuse ;  /* 0x00000007a6be7223 */ /* 0x180fe200000108c6 */
[-CC-:B------:R-:W-:Y:S01]  /*e580*/  FFMA.FTZ R166, R170, R7.reuse, -R198.reuse ;  /* 0x00000007aaa67223 */ /* 0x180fe200000108c6 */
[-CC-:B------:R-:W-:Y:S01]  /*e590*/  FFMA.FTZ R187, R171, R7.reuse, -R198.reuse ;  /* 0x00000007abbb7223 */ /* 0x180fe200000108c6 */
[-CC-:B------:R-:W-:Y:S01]  /*e5a0*/  FFMA.FTZ R170, R174, R7.reuse, -R198.reuse ;  /* 0x00000007aeaa7223 */ /* 0x180fe200000108c6 */
[-CC-:B------:R-:W-:Y:S01]  /*e5b0*/  FFMA.FTZ R171, R196, R7.reuse, -R198.reuse ;  /* 0x00000007c4ab7223 */ /* 0x180fe200000108c6 */
[-CC-:B------:R-:W-:Y:S01]  /*e5c0*/  FFMA.FTZ R174, R178, R7.reuse, -R198.reuse ;  /* 0x00000007b2ae7223 */ /* 0x180fe200000108c6 */
[----:B------:R-:W0:Y:S01]  /*e5d0*/  S2R R196, SR_CgaCtaId ;  /* 0x0000000000c47919 */ /* 0x000e220000008800 */
[-CC-:B------:R-:W-:Y:S01]  /*e5e0*/  FFMA.FTZ R178, R194, R7.reuse, -R198.reuse ;  /* 0x00000007c2b27223 */ /* 0x180fe200000108c6 */
[-CC-:B------:R-:W-:Y:S01]  /*e5f0*/  FFMA.FTZ R182, R192, R7.reuse, -R198.reuse ;  /* 0x00000007c0b67223 */ /* 0x180fe200000108c6 */
[-CC-:B------:R-:W-:Y:S01]  /*e600*/  FFMA.FTZ R192, R163, R7.reuse, -R198.reuse ;  /* 0x00000007a3c07223 */ /* 0x180fe200000108c6 */
[----:B------:R-:W1:Y:S01]  /*e610*/  S2R R194, SR_TID.X ;  /* 0x0000000000c27919 */ /* 0x000e620000002100 */
[----:B------:R-:W-:Y:S01]  /*e620*/  FFMA.FTZ R163, R5, R7, -R198 ;  /* 0x0000000705a37223 */ /* 0x000fe200000108c6 */
[----:B------:R-:W-:-:S02]  /*e630*/  IMAD.MOV.U32 R5, RZ, RZ, 0x40000040 ;  /* 0x40000040ff057424 */ /* 0x000fc400078e00ff */
[-C--:B------:R-:W-:Y:S01]  /*e640*/  FMUL.FTZ R199, R199, R7.reuse ;  /* 0x00000007c7c77220 */ /* 0x080fe20000410000 */
[-CC-:B------:R-:W-:Y:S01]  /*e650*/  FFMA.FTZ R4, R193, R7.reuse, -R198.reuse ;  /* 0x00000007c1047223 */ /* 0x180fe200000108c6 */
[-CC-:B------:R-:W-:Y:S01]  /*e660*/  FFMA.FTZ R197, R197, R7.reuse, -R198.reuse ;  /* 0x00000007c5c57223 */ /* 0x180fe200000108c6 */
[-CC-:B------:R-:W-:Y:S01]  /*e670*/  FFMA.FTZ R155, R155, R7.reuse, -R198.reuse ;  /* 0x000000079b9b7223 */ /* 0x180fe200000108c6 */
[----:B------:R-:W-:Y:S01]  /*e680*/  R2UR UR7, R5 ;  /* 0x00000000050772ca */ /* 0x000fe200000e0000 */
[----:B------:R-:W-:Y:S01]  /*e690*/  VIADD R5, R0, 0x32440 ;  /* 0x0003244000057836 */ /* 0x000fe20000000000 */
        /* <DEDUP_REMOVED lines=16> */
[----:B0-----:R-:W-:Y:S01]  /*e7a0*/  PRMT R5, R196, 0x654, R5 ;  /* 0x00000654c4057816 */ /* 0x001fe20000000005 */
[-C--:B------:R-:W-:Y:S01]  /*e7b0*/  FMUL.FTZ R30, R30, R199.reuse ;  /* 0x000000c71e1e7220 */ /* 0x080fe20000410000 */
[-C--:B------:R-:W-:Y:S01]  /*e7c0*/  FMUL.FTZ R31, R31, R199.reuse ;  /* 0x000000c71f1f7220 */ /* 0x080fe20000410000 */
[-C--:B------:R-:W-:Y:S01]  /*e7d0*/  FMUL.FTZ R34, R34, R199.reuse ;  /* 0x000000c722227220 */ /* 0x080fe20000410000 */
[----:B-1----:R-:W-:Y:S01]  /*e7e0*/  SHF.R.U32.HI R194, RZ, 0x7, R194 ;  /* 0x00000007ffc27819 */ /* 0x002fe200000116c2 */
[----:B------:R0:W-:Y:S01]  /*e7f0*/  SYNCS.ARRIVE.TRANS64.RED.A1T0 RZ, [R5+URZ], RZ ;  /* 0x000000ff05ff79a7 */ /* 0x0001e2000810043f */
[----:B------:R-:W-:Y:S01]  /*e800*/  MUFU.EX2 R182, R182 ;  /* 0x000000b600b67308 */ /* 0x000fe20000000800 */
[----:B---3--:R-:W-:Y:S01]  /*e810*/  FFMA.FTZ R12, R199, R12, R4 ;  /* 0x0000000cc70c7223 */ /* 0x008fe20000010004 */
[-C--:B------:R-:W-:Y:S01]  /*e820*/  FMUL.FTZ R35, R35, R199.reuse ;  /* 0x000000c723237220 */ /* 0x080fe20000410000 */
[-C--:B------:R-:W-:Y:S01]  /*e830*/  FMUL.FTZ R38, R38, R199.reuse ;  /* 0x000000c726267220 */ /* 0x080fe20000410000 */
[-C--:B------:R-:W-:Y:S01]  /*e840*/  FMUL.FTZ R39, R39, R199.reuse ;  /* 0x000000c727277220 */ /* 0x080fe20000410000 */
[-C--:B------:R-:W-:Y:S01]  /*e850*/  FMUL.FTZ R42, R42, R199.reuse ;  /* 0x000000c72a2a7220 */ /* 0x080fe20000410000 */
[-C--:B------:R-:W-:Y:S01]  /*e860*/  FMUL.FTZ R43, R43, R199.reuse ;  /* 0x000000c72b2b7220 */ /* 0x080fe20000410000 */
[----:B------:R-:W-:Y:S01]  /*e870*/  FMUL.FTZ R46, R46, R199 ;  /* 0x000000c72e2e7220 */ /* 0x000fe20000410000 */
[----:B0-----:R0:W1:Y:S01]  /*e880*/  MUFU.EX2 R5, R155 ;  /* 0x0000009b00057308 */ /* 0x0010620000000800 */
[C---:B----4-:R-:W-:Y:S01]  /*e890*/  FADD.FTZ R12, R153.reuse, R12 ;  /* 0x0000000c990c7221 */ /* 0x050fe20000010000 */
[----:B------:R-:W-:Y:S01]  /*e8a0*/  F2FP.BF16.F32.PACK_AB R153, R153, R4 ;  /* 0x000000049999723e */ /* 0x000fe200000010ff */
[----:B------:R-:W-:-:S02]  /*e8b0*/  IMAD R4, R202, 0xc00, R227 ;  /* 0x00000c00ca047824 */ /* 0x000fc400078e02e3 */
[-C--:B------:R-:W-:Y:S01]  /*e8c0*/  FMUL.FTZ R47, R47, R199.reuse ;  /* 0x000000c72f2f7220 */ /* 0x080fe20000410000 */
[-C--:B------:R-:W-:Y:S01]  /*e8d0*/  FMUL.FTZ R50, R50, R199.reuse ;  /* 0x000000c732327220 */ /* 0x080fe20000410000 */
[-C--:B------:R-:W-:Y:S01]  /*e8e0*/  FMUL.FTZ R51, R51, R199.reuse ;  /* 0x000000c733337220 */ /* 0x080fe20000410000 */
[-C--:B------:R-:W-:Y:S01]  /*e8f0*/  FMUL.FTZ R54, R54, R199.reuse ;  /* 0x000000c736367220 */ /* 0x080fe20000410000 */
[----:B------:R-:W-:Y:S01]  /*e900*/  R2UR UR6, R4 ;  /* 0x00000000040672ca */ /* 0x000fe200000e0000 */
[----:B0-----:R-:W-:Y:S02]  /*e910*/  VIADD R155, R194, 0x8 ;  /* 0x00000008c29b7836 */ /* 0x001fe40000000000 */
[-C--:B------:R-:W-:Y:S01]  /*e920*/  FMUL.FTZ R55, R55, R199.reuse ;  /* 0x000000c737377220 */ /* 0x080fe20000410000 */
[-C--:B------:R-:W-:Y:S01]  /*e930*/  FMUL.FTZ R58, R58, R199.reuse ;  /* 0x000000c73a3a7220 */ /* 0x080fe20000410000 */
[-C--:B------:R-:W-:Y:S01]  /*e940*/  FMUL.FTZ R59, R59, R199.reuse ;  /* 0x000000c73b3b7220 */ /* 0x080fe20000410000 */
[-C--:B------:R-:W-:Y:S01]  /*e950*/  FMUL.FTZ R62, R62, R199.reuse ;  /* 0x000000c73e3e7220 */ /* 0x080fe20000410000 */
        /* <DEDUP_REMOVED lines=46> */
[----:B-1----:R-:W-:Y:S01]  /*ec40*/  F2FP.BF16.F32.PACK_AB R155, R5, R182 ;  /* 0x000000b6059b723e */ /* 0x002fe200000010ff */
[----:B------:R-:W-:Y:S01]  /*ec50*/  MUFU.EX2 R193, R193 ;  /* 0x000000c100c17308 */ /* 0x000fe20000000800 */
[----:B------:R-:W-:-:S03]  /*ec60*/  FADD.FTZ R12, R182, R12 ;  /* 0x0000000cb60c7221 */ /* 0x000fc60000010000 */
[----:B------:R-:W-:Y:S01]  /*ec70*/  WARPGROUP.ARRIVE ;  /* 0x00000000000079c5 */ /* 0x000fe20000000000 */
[----:B------:R-:W-:-:S03]  /*ec80*/  FADD.FTZ R12, R5, R12 ;  /* 0x0000000c050c7221 */ /* 0x000fc60000010000 */
[----:B------:R-:W-:Y:S02]  /*ec90*/  MUFU.EX2 R192, R192 ;  /* 0x000000c000c07308 */ /* 0x000fe40000000800 */
[----:B------:R-:W-:Y:S06]  /*eca0*/  HGMMA.64x256x16.F32.BF16 R24, R152, gdesc[UR4].tnspB, R24, gsb0 ;  /* 0x43e0000498187df0 */ /* 0x000fec0008001818 */
[----:B------:R-:W-:Y:S08]  /*ecb0*/  MUFU.EX2 R190, R190 ;  /* 0x000000be00be7308 */ /* 0x000ff00000000800 */
        /* <DEDUP_REMOVED lines=9> */
[----:B------:R-:W-:Y:S01]  /*ed50*/  MUFU.EX2 R179, R179 ;  /* 0x000000b300b37308 */ /* 0x000fe20000000800 */
[----:B------:R-:W-:-:S07]  /*ed60*/  WARPGROUP.DEPBAR.LE gsb0, 0x0 ;  /* 0x00008000000079c5 */ /* 0x000fce0000010000 */
[----:B------:R-:W0:Y:S08]  /*ed70*/  MUFU.EX2 R153, R21 ;  /* 0x0000001500997308 */ /* 0x000e300000000800 */
[----:B------:R1:W2:Y:S08]  /*ed80*/  MUFU.EX2 R155, R14 ;  /* 0x0000000e009b7308 */ /* 0x0002b00000000800 */
[----:B------:R3:W4:Y:S01]  /*ed90*/  MUFU.EX2 R154, R15 ;  /* 0x0000000f009a7308 */ /* 0x0007220000000800 */
[----:B0-----:R-:W-:Y:S01]  /*eda0*/  FADD.FTZ R13, R153, R13 ;  /* 0x0000000d990d7221 */ /* 0x001fe20000010000 */
[----:B-1----:R-:W-:-:S05]  /*edb0*/  VIADD R14, R4, 0x80 ;  /* 0x00000080040e7836 */ /* 0x002fca0000000000 */
[----:B------:R-:W-:Y:S01]  /*edc0*/  R2UR UR6, R14 ;  /* 0x000000000e0672ca */ /* 0x000fe200000e0000 */
[----:B------:R0:W1:Y:S01]  /*edd0*/  MUFU.EX2 R21, R158 ;  /* 0x0000009e00157308 */ /* 0x0000620000000800 */
[C---:B--2---:R-:W-:Y:S01]  /*ede0*/  FADD.FTZ R13, R155.reuse, R13 ;  /* 0x0000000d9b0d7221 */ /* 0x044fe20000010000 */
[----:B---3--:R-:W-:Y:S01]  /*edf0*/  IMAD.MOV.U32 R15, RZ, RZ, 0x40000040 ;  /* 0x40000040ff0f7424 */ /* 0x008fe200078e00ff */
[----:B------:R-:W-:Y:S01]  /*ee00*/  F2FP.BF16.F32.PACK_AB R156, R155, R153 ;  /* 0x000000999b9c723e */ /* 0x000fe200000010ff */
[----:B------:R-:W-:-:S03]  /*ee10*/  VIADD R14, R4, 0x100 ;  /* 0x00000100040e7836 */ /* 0x000fc60000000000 */
[----:B------:R-:W-:Y:S01]  /*ee20*/  R2UR UR7, R15 ;  /* 0x000000000f0772ca */ /* 0x000fe200000e0000 */
[----:B------:R2:W3:Y:S01]  /*ee30*/  MUFU.EX2 R152, R159 ;  /* 0x0000009f00987308 */ /* 0x0004e20000000800 */
[----:B----4-:R-:W-:Y:S01]  /*ee40*/  FADD.FTZ R13, R154, R13 ;  /* 0x0000000d9a0d7221 */ /* 0x010fe20000010000 */
[C---:B0-----:R-:W-:Y:S01]  /*ee50*/  F2FP.BF16.F32.PACK_AB R158, R157.reuse, R154 ;  /* 0x0000009a9d9e723e */ /* 0x041fe200000010ff */
[----:B------:R-:W-:Y:S02]  /*ee60*/  IMAD.MOV.U32 R15, RZ, RZ, 0x40000040 ;  /* 0x40000040ff0f7424 */ /* 0x000fe400078e00ff */
[----:B------:R-:W-:-:S03]  /*ee70*/  FADD.FTZ R13, R157, R13 ;  /* 0x0000000d9d0d7221 */ /* 0x000fc60000010000 */
[----:B------:R-:W0:Y:S01]  /*ee80*/  MUFU.EX2 R154, R9 ;  /* 0x00000009009a7308 */ /* 0x000e220000000800 */
[----:B--2---:R-:W-:Y:S01]  /*ee90*/  F2FP.BF16.F32.PACK_AB R159, R192, R193 ;  /* 0x000000c1c09f723e */ /* 0x004fe200000010ff */
[----:B-1----:R-:W-:-:S06]  /*eea0*/  FADD.FTZ R12, R21, R12 ;  /* 0x0000000c150c7221 */ /* 0x002fcc0000010000 */
[----:B------:R-:W1:Y:S01]  /*eeb0*/  MUFU.EX2 R9, R163 ;  /* 0x000000a300097308 */ /* 0x000e620000000800 */
[C---:B---3--:R-:W-:Y:S01]  /*eec0*/  F2FP.BF16.F32.PACK_AB R157, R152.reuse, R21 ;  /* 0x00000015989d723e */ /* 0x048fe200000010ff */
[----:B------:R-:W-:-:S03]  /*eed0*/  FADD.FTZ R12, R152, R12 ;  /* 0x0000000c980c7221 */ /* 0x000fc60000010000 */
[----:B------:R-:W-:Y:S01]  /*eee0*/  WARPGROUP.ARRIVE ;  /* 0x00000000000079c5 */ /* 0x000fe20000000000 */
[----:B------:R-:W-:Y:S02]  /*eef0*/  FADD.FTZ R12, R193, R12 ;  /* 0x0000000cc10c7221 */ /* 0x000fe40000010000 */
[----:B------:R2:W3:Y:S01]  /*ef00*/  MUFU.EX2 R153, R162 ;  /* 0x000000a200997308 */ /* 0x0004e20000000800 */
[----:B0-----:R-:W-:Y:S01]  /*ef10*/  FADD.FTZ R13, R154, R13 ;  /* 0x0000000d9a0d7221 */ /* 0x001fe20000010000 */
[----:B------:R-:W-:Y:S01]  /*ef20*/  FADD.FTZ R12, R192, R12 ;  /* 0x0000000cc00c7221 */ /* 0x000fe20000010000 */
[----:B------:R-:W-:Y:S01]  /*ef30*/  HGMMA.64x256x16.F32.BF16 R24, R156, gdesc[UR4].tnspB, R24, gsb0 ;  /* 0x43e000049c187df0 */ /* 0x000fe20008001818 */
[----:B------:R-:W-:Y:S01]  /*ef40*/  R2UR UR6, R14 ;  /* 0x000000000e0672ca */ /* 0x000fe200000e0000 */
[----:B------:R-:W-:Y:S01]  /*ef50*/  FADD.FTZ R13, R160, R13 ;  /* 0x0000000da00d7221 */ /* 0x000fe20000010000 */
[----:B------:R-:W-:Y:S01]  /*ef60*/  R2UR UR7, R15 ;  /* 0x000000000f0772ca */ /* 0x000fe200000e0000 */
[----:B------:R-:W-:Y:S01]  /*ef70*/  VIADD R14, R4, 0x180 ;  /* 0x00000180040e7836 */ /* 0x000fe20000000000 */
[----:B------:R-:W-:Y:S01]  /*ef80*/  F2FP.BF16.F32.PACK_AB R160, R160, R154 ;  /* 0x0000009aa0a0723e */ /* 0x000fe200000010ff */
[----:B------:R-:W-:Y:S01]  /*ef90*/  FADD.FTZ R13, R161, R13 ;  /* 0x0000000da10d7221 */ /* 0x000fe20000010000 */
[----:B--2---:R-:W-:Y:S01]  /*efa0*/  F2FP.BF16.F32.PACK_AB R162, R164, R161 ;  /* 0x000000a1a4a2723e */ /* 0x004fe200000010ff */
[----:B------:R0:W2:Y:S01]  /*efb0*/  MUFU.EX2 R154, R166 ;  /* 0x000000a6009a7308 */ /* 0x0000a20000000800 */
[----:B-1----:R-:W-:Y:S01]  /*efc0*/  F2FP.BF16.F32.PACK_AB R161, R190, R9 ;  /* 0x00000009bea1723e */ /* 0x002fe200000010ff */
[----:B------:R-:W-:Y:S01]  /*efd0*/  FADD.FTZ R13, R164, R13 ;  /* 0x0000000da40d7221 */ /* 0x000fe20000010000 */
[----:B------:R-:W-:-:S02]  /*efe0*/  IMAD.MOV.U32 R15, RZ, RZ, 0x40000040 ;  /* 0x40000040ff0f7424 */ /* 0x000fc400078e00ff */
[----:B------:R-:W-:Y:S01]  /*eff0*/  FADD.FTZ R12, R9, R12 ;  /* 0x0000000c090c7221 */ /* 0x000fe20000010000 */
[----:B---3--:R-:W-:Y:S02]  /*f000*/  F2FP.BF16.F32.PACK_AB R163, R153, R191 ;  /* 0x000000bf99a3723e */ /* 0x008fe400000010ff */
[----:B------:R-:W1:Y:S01]  /*f010*/  MUFU.EX2 R164, R165 ;  /* 0x000000a500a47308 */ /* 0x000e620000000800 */
[----:B0-----:R-:W-:Y:S01]  /*f020*/  F2FP.BF16.F32.PACK_AB R166, R172, R169 ;  /* 0x000000a9aca6723e */ /* 0x001fe200000010ff */
[----:B------:R-:W-:-:S04]  /*f030*/  FADD.FTZ R12, R190, R12 ;  /* 0x0000000cbe0c7221 */ /* 0x000fc80000010000 */
[----:B------:R-:W-:Y:S02]  /*f040*/  FADD.FTZ R12, R191, R12 ;  /* 0x0000000cbf0c7221 */ /* 0x000fe40000010000 */
[----:B------:R0:W3:Y:S02]  /*f050*/  MUFU.EX2 R155, R167 ;  /* 0x000000a7009b7308 */ /* 0x0000e40000000800 */
[----:B------:R-:W-:-:S04]  /*f060*/  FADD.FTZ R12, R153, R12 ;  /* 0x0000000c990c7221 */ /* 0x000fc80000010000 */
[----:B--2---:R-:W-:Y:S01]  /*f070*/  FADD.FTZ R12, R154, R12 ;  /* 0x0000000c9a0c7221 */ /* 0x004fe20000010000 */
[----:B-1----:R-:W-:Y:S01]  /*f080*/  FADD.FTZ R13, R164, R13 ;  /* 0x0000000da40d7221 */ /* 0x002fe20000010000 */
[C---:B------:R-:W-:Y:S02]  /*f090*/  F2FP.BF16.F32.PACK_AB R164, R168.reuse, R164 ;  /* 0x000000a4a8a4723e */ /* 0x040fe400000010ff */
[----:B0-----:R-:W-:Y:S01]  /*f0a0*/  F2FP.BF16.F32.PACK_AB R167, R189, R187 ;  /* 0x000000bbbda7723e */ /* 0x001fe200000010ff */
[----:B------:R-:W-:Y:S02]  /*f0b0*/  FADD.FTZ R13, R168, R13 ;  /* 0x0000000da80d7221 */ /* 0x000fe40000010000 */
[----:B------:R-:W0:Y:S01]  /*f0c0*/  MUFU.EX2 R168, R173 ;  /* 0x000000ad00a87308 */ /* 0x000e220000000800 */
[----:B---3--:R-:W-:Y:S01]  /*f0d0*/  F2FP.BF16.F32.PACK_AB R165, R155, R154 ;  /* 0x0000009a9ba5723e */ /* 0x008fe200000010ff */
[----:B------:R-:W-:Y:S01]  /*f0e0*/  FADD.FTZ R13, R169, R13 ;  /* 0x0000000da90d7221 */ /* 0x000fe20000010000 */
[----:B------:R-:W-:-:S03]  /*f0f0*/  FADD.FTZ R12, R155, R12 ;  /* 0x0000000c9b0c7221 */ /* 0x000fc60000010000 */
[----:B------:R-:W-:Y:S01]  /*f100*/  FADD.FTZ R13, R172, R13 ;  /* 0x0000000dac0d7221 */ /* 0x000fe20000010000 */
[----:B------:R-:W-:Y:S01]  /*f110*/  FADD.FTZ R12, R187, R12 ;  /* 0x0000000cbb0c7221 */ /* 0x000fe20000010000 */
[----:B------:R-:W1:Y:S03]  /*f120*/  MUFU.EX2 R172, R181 ;  /* 0x000000b500ac7308 */ /* 0x000e660000000800 */
[----:B------:R-:W-:Y:S01]  /*f130*/  FADD.FTZ R12, R189, R12 ;  /* 0x0000000cbd0c7221 */ /* 0x000fe20000010000 */
[----:B0-----:R-:W-:Y:S01]  /*f140*/  FADD.FTZ R13, R168, R13 ;  /* 0x0000000da80d7221 */ /* 0x001fe20000010000 */
[----:B------:R-:W-:-:S03]  /*f150*/  F2FP.BF16.F32.PACK_AB R168, R176, R168 ;  /* 0x000000a8b0a8723e */ /* 0x000fc600000010ff */
[----:B------:R-:W-:-:S04]  /*f160*/  FADD.FTZ R13, R176, R13 ;  /* 0x0000000db00d7221 */ /* 0x000fc80000010000 */
[----:B------:R-:W-:-:S04]  /*f170*/  FADD.FTZ R13, R177, R13 ;  /* 0x0000000db10d7221 */ /* 0x000fc80000010000 */
[----:B------:R-:W-:-:S04]  /*f180*/  FADD.FTZ R13, R180, R13 ;  /* 0x0000000db40d7221 */ /* 0x000fc80000010000 */
[----:B-1----:R-:W-:Y:S01]  /*f190*/  FADD.FTZ R13, R172, R13 ;  /* 0x0000000dac0d7221 */ /* 0x002fe20000010000 */
[----:B------:R-:W-:-:S03]  /*f1a0*/  F2FP.BF16.F32.PACK_AB R172, R184, R172 ;  /* 0x000000acb8ac723e */ /* 0x000fc600000010ff */
[----:B------:R-:W-:-:S04]  /*f1b0*/  FADD.FTZ R13, R184, R13 ;  /* 0x0000000db80d7221 */ /* 0x000fc80000010000 */
[----:B------:R-:W-:-:S04]  /*f1c0*/  FADD.FTZ R13, R185, R13 ;  /* 0x0000000db90d7221 */ /* 0x000fc80000010000 */
[----:B------:R-:W-:Y:S01]  /*f1d0*/  FADD.FTZ R13, R188, R13 ;  /* 0x0000000dbc0d7221 */ /* 0x000fe20000010000 */
[----:B------:R-:W-:Y:S02]  /*f1e0*/  WARPGROUP.DEPBAR.LE gsb0, 0x0 ;  /* 0x00008000000079c5 */ /* 0x000fe40000010000 */
[----:B------:R-:W-:Y:S01]  /*f1f0*/  WARPGROUP.ARRIVE ;  /* 0x00000000000079c5 */ /* 0x000fe20000000000 */
[----:B------:R0:W1:Y:S05]  /*f200*/  MUFU.EX2 R156, R170 ;  /* 0x000000aa009c7308 */ /* 0x00006a0000000800 */
[----:B------:R-:W-:Y:S01]  /*f210*/  HGMMA.64x256x16.F32.BF16 R24, R160, gdesc[UR4].tnspB, R24, gsb0 ;  /* 0x43e00004a0187df0 */ /* 0x000fe20008001818 */
[----:B------:R-:W-:Y:S01]  /*f220*/  R2UR UR6, R14 ;  /* 0x000000000e0672ca */ /* 0x000fe200000e0000 */
[----:B------:R-:W-:Y:S01]  /*f230*/  VIADD R14, R4, 0x200 ;  /* 0x00000200040e7836 */ /* 0x000fe20000000000 */
[----:B------:R-:W-:Y:S01]  /*f240*/  R2UR UR7, R15 ;  /* 0x000000000f0772ca */ /* 0x000fe200000e0000 */
[----:B------:R2:W3:Y:S01]  /*f250*/  MUFU.EX2 R157, R171 ;  /* 0x000000ab009d7308 */ /* 0x0004e20000000800 */
[----:B------:R-:W-:Y:S01]  /*f260*/  IMAD.MOV.U32 R15, RZ, RZ, 0x40000040 ;  /* 0x40000040ff0f7424 */ /* 0x000fe200078e00ff */
[----:B0-----:R-:W-:-:S06]  /*f270*/  F2FP.BF16.F32.PACK_AB R170, R180, R177 ;  /* 0x000000b1b4aa723e */ /* 0x001fcc00000010ff */
[----:B------:R0:W4:Y:S01]  /*f280*/  MUFU.EX2 R158, R174 ;  /* 0x000000ae009e7308 */ /* 0x0001220000000800 */
[----:B--2---:R-:W-:Y:S01]  /*f290*/  F2FP.BF16.F32.PACK_AB R171, R186, R183 ;  /* 0x000000b7baab723e */ /* 0x004fe200000010ff */
[----:B-1----:R-:W-:-:S06]  /*f2a0*/  FADD.FTZ R12, R156, R12 ;  /* 0x0000000c9c0c7221 */ /* 0x002fcc0000010000 */
[----:B------:R1:W2:Y:S01]  /*f2b0*/  MUFU.EX2 R159, R175 ;  /* 0x000000af009f7308 */ /* 0x0002a20000000800 */
[C---:B---3--:R-:W-:Y:S01]  /*f2c0*/  F2FP.BF16.F32.PACK_AB R169, R157.reuse, R156 ;  /* 0x0000009c9da9723e */ /* 0x048fe200000010ff */
[----:B------:R-:W-:Y:S01]  /*f2d0*/  FADD.FTZ R12, R157, R12 ;  /* 0x0000000c9d0c7221 */ /* 0x000fe20000010000 */
[----:B0-----:R-:W-:-:S03]  /*f2e0*/  F2FP.BF16.F32.PACK_AB R174, R188, R185 ;  /* 0x000000b9bcae723e */ /* 0x001fc600000010ff */
[----:B------:R-:W-:Y:S01]  /*f2f0*/  FADD.FTZ R12, R183, R12 ;  /* 0x0000000cb70c7221 */ /* 0x000fe20000010000 */
[----:B-1----:R-:W-:-:S03]  /*f300*/  F2FP.BF16.F32.PACK_AB R175, R179, R178 ;  /* 0x000000b2b3af723e */ /* 0x002fc600000010ff */
[----:B------:R-:W-:-:S04]  /*f310*/  FADD.FTZ R12, R186, R12 ;  /* 0x0000000cba0c7221 */ /* 0x000fc80000010000 */
[----:B----4-:R-:W-:Y:S01]  /*f320*/  FADD.FTZ R12, R158, R12 ;  /* 0x0000000c9e0c7221 */ /* 0x010fe20000010000 */
[----:B--2---:R-:W-:-:S03]  /*f330*/  F2FP.BF16.F32.PACK_AB R173, R159, R158 ;  /* 0x0000009e9fad723e */ /* 0x004fc600000010ff */
[----:B------:R-:W-:-:S04]  /*f340*/  FADD.FTZ R12, R159, R12 ;  /* 0x0000000c9f0c7221 */ /* 0x000fc80000010000 */
[----:B------:R-:W-:-:S04]  /*f350*/  FADD.FTZ R12, R178, R12 ;  /* 0x0000000cb20c7221 */ /* 0x000fc80000010000 */
[----:B------:R-:W-:Y:S01]  /*f360*/  FADD.FTZ R12, R179, R12 ;  /* 0x0000000cb30c7221 */ /* 0x000fe20000010000 */
[----:B------:R-:W-:Y:S02]  /*f370*/  WARPGROUP.DEPBAR.LE gsb0, 0x0 ;  /* 0x00008000000079c5 */ /* 0x000fe40000010000 */
[----:B------:R-:W-:-:S06]  /*f380*/  WARPGROUP.ARRIVE ;  /* 0x00000000000079c5 */ /* 0x000fcc0000000000 */
        /* <DEDUP_REMOVED lines=16> */
[----:B------:R-:W-:Y:S05]  /*f490*/  @!P0 BRA `(.L_x_10575) ;  /* 0x0000000000048947 */ /* 0x000fea0003800000 */
[----:B------:R-:W-:Y:S01]  /*f4a0*/  BPT.TRAP 0x1 ;  /* 0x000000040000795c */ /* 0x000fe20000300000 */
.L_x_10575:
[----:B------:R-:W-:Y:S02]  /*f4b0*/  VIADD R0, R0, 0x32460 ;  /* 0x0003246000007836 */ /* 0x000fe40000000000 */
[----:B------:R-:W-:Y:S02]  /*f4c0*/  IMAD.MOV.U32 R4, RZ, RZ, R20 ;  /* 0x000000ffff047224 */ /* 0x000fe400078e0014 */
[----:B------:R-:W-:Y:S01]  /*f4d0*/  IMAD.MOV.U32 R5, RZ, RZ, R8 ;  /* 0x000000ffff057224 */ /* 0x000fe200078e0008 */
[----:B------:R-:W-:-:S04]  /*f4e0*/  PRMT R0, R196, 0x654, R0 ;  /* 0x00000654c4007816 */ /* 0x000fc80000000000 */
[----:B------:R0:W-:Y:S01]  /*f4f0*/  SYNCS.ARRIVE.TRANS64.RED.A1T0 RZ, [R0+URZ], RZ ;  /* 0x000000ff00ff79a7 */ /* 0x0001e2000810043f */
[----:B------:R-:W-:Y:S05]  /*f500*/  @P1 BRA `(.L_x_10576) ;  /* 0xffffffd000581947 */ /* 0x000fea000383ffff */
.L_x_10565:
[----:B------:R-:W2:Y:S01]  /*f510*/  LDL.LU R9, [R1+0x74] ;  /* 0x0000740001097983 */ /* 0x000ea20000300800 */
[----:B------:R-:W-:Y:S05]  /*f520*/  WARPSYNC.ALL ;  /* 0x0000000000007948 */ /* 0x000fea0003800000 */
[----:B0-----:R-:W0:Y:S01]  /*f530*/  SHFL.BFLY PT, R0, R13, 0x2, 0x1f ;  /* 0x0c401f000d007f89 */ /* 0x001e2200000e0000 */
        /* <DEDUP_REMOVED lines=8> */
[----:B-----5:R-:W0:Y:S02]  /*f5c0*/  SHFL.BFLY PT, R3, R0, 0x1, 0x1f ;  /* 0x0c201f0000037f89 */ /* 0x020e2400000e0000 */
        /* <DEDUP_REMOVED lines=152> */
.L_x_10521:
        /* <DEDUP_REMOVED lines=201> */
[----:B------:R-:W-:Y:S01]  /*10be0*/  ISETP.NE.AND.EX P1, PT, RZ, UR5, PT, P1 ;  /* 0x00000005ff007c0c */ /* 0x000fe2000bf25310 */
[----:B------:R-:W-:Y:S01]  /*10bf0*/  IMAD.MOV.U32 R8, RZ, RZ, RZ ;  /* 0x000000ffff087224 */ /* 0x000fe200078e00ff */
[----:B0-----:R-:W-:-:S04]  /*10c00*/  IADD3 R12, P0, R154, UR4, RZ ;  /* 0x000000049a0c7c10 */ /* 0x001fc8000ff1e0ff */
[----:B--2---:R-:W-:-:S07]  /*10c10*/  IADD3.X R13, R48, UR5, RZ, P0, !PT ;  /* 0x00000005300d7c10 */ /* 0x004fce00087fe4ff */
[----:B------:R-:W5:Y:S01]  /*10c20*/  @P1 LDG.E R8, desc[UR60][R12.64] ;  /* 0x0000003c0c081981 */ /* 0x000f62000c1e1900 */
[----:B------:R-:W-:-:S04]  /*10c30*/  ISETP.NE.U32.AND P0, PT, RZ, UR6, PT ;  /* 0x00000006ff007c0c */ /* 0x000fc8000bf05070 */
[----:B------:R-:W-:-:S13]  /*10c40*/  ISETP.NE.AND.EX P0, PT, RZ, UR7, PT, P0 ;  /* 0x00000007ff007c0c */ /* 0x000fda000bf05300 */
[----:B------:R-:W-:Y:S01]  /*10c50*/  @P0 IADD3 R10, P2, R154, UR6, RZ ;  /* 0x000000069a0a0c10 */ /* 0x000fe2000ff5e0ff */
        /* <DEDUP_REMOVED lines=14> */
.L_x_10579:
        /* <DEDUP_REMOVED lines=9> */
[----:B------:R-:W-:-:S02]  /*10dd0*/  ISETP.NE.U32.AND P0, PT, RZ, UR4, PT ;  /* 0x00000004ff007c0c */ /* 0x000fc4000bf05070 */
[----:B----4-:R-:W-:Y:S02]  /*10de0*/  ISETP.NE.AND P1, PT, R155, 0x1, PT ;  /* 0x000000019b00780c */ /* 0x010fe40003f25270 */
[----:B------:R-:W-:Y:S01]  /*10df0*/  ISETP.NE.AND.EX P0, PT, RZ, UR5, PT, P0 ;  /* 0x00000005ff007c0c */ /* 0x000fe2000bf05300 */
[-C--:B0-----:R-:W-:Y:S02]  /*10e00*/  IMAD R21, R11, R201.reuse, RZ ;  /* 0x000000c90b157224 */ /* 0x081fe400078e02ff */
[----:B------:R-:W-:-:S04]  /*10e10*/  IMAD.WIDE.U32 R10, R10, R201, RZ ;  /* 0x000000c90a0a7225 */ /* 0x000fc800078e00ff */
[----:B------:R-:W-:-:S04]  /*10e20*/  IMAD.IADD R48, R11, 0x1, R21 ;  /* 0x000000010b307824 */ /* 0x000fc800078e0215 */
[----:B------:R-:W0:Y:S01]  /*10e30*/  @P1 LDC R11, c[0x0][0xcec] ;  /* 0x00033b00ff0b1b82 */ /* 0x000e220000000800 */
[----:B---3--:R-:W-:Y:S02]  /*10e40*/  SEL R3, R3, RZ, !P0 ;  /* 0x000000ff03037207 */ /* 0x008fe40004000000 */
[----:B--2---:R-:W-:-:S03]  /*10e50*/  SEL R9, R9, RZ, !P0 ;  /* 0x000000ff09097207 */ /* 0x004fc60004000000 */
[----:B------:R-:W-:-:S04]  /*10e60*/  IMAD R15, R15, R3, RZ ;  /* 0x000000030f0f7224 */ /* 0x000fc800078e02ff */
[C---:B------:R-:W-:Y:S02]  /*10e70*/  IMAD R9, R14.reuse, R9, R15 ;  /* 0x000000090e097224 */ /* 0x040fe400078e020f */
[----:B------:R-:W-:-:S03]  /*10e80*/  IMAD.WIDE.U32 R14, R14, R3, RZ ;  /* 0x000000030e0e7225 */ /* 0x000fc600078e00ff */
[----:B-----5:R-:W-:Y:S02]  /*10e90*/  IADD3 R14, P0, P3, R14, R10, R8 ;  /* 0x0000000a0e0e7210 */ /* 0x020fe40007b1e008 */
[----:B------:R-:W2:Y:S01]  /*10ea0*/  @P1 LDC R10, c[0x0][0xcf0] ;  /* 0x00033c00ff0a1b82 */ /* 0x000ea20000000800 */
[----:B------:R-:W-:Y:S01]  /*10eb0*/  IMAD.IADD R15, R15, 0x1, R9 ;  /* 0x000000010f0f7824 */ /* 0x000fe200078e0209 */
[----:B------:R-:W-:-:S05]  /*10ec0*/  SEL R9, R158, RZ, P2 ;  /* 0x000000ff9e097207 */ /* 0x000fca0001000000 */
[-C--:B-1----:R-:W-:Y:S02]  /*10ed0*/  IMAD R21, R13, R9.reuse, RZ ;  /* 0x000000090d157224 */ /* 0x082fe400078e02ff */
[----:B------:R-:W-:Y:S01]  /*10ee0*/  IMAD.WIDE.U32 R12, R12, R9, RZ ;  /* 0x000000090c0c7225 */ /* 0x000fe200078e00ff */
[----:B------:R-:W-:-:S04]  /*10ef0*/  SHF.R.S32.HI R9, RZ, 0x1f, R8 ;  /* 0x0000001fff097819 */ /* 0x000fc80000011408 */
[----:B------:R-:W-:Y:S01]  /*10f00*/  IADD3.X R15, R15, R48, R9, P0, P3 ;  /* 0x000000300f0f7210 */ /* 0x000fe200007e6409 */
[----:B------:R-:W-:-:S04]  /*10f10*/  IMAD R48, R159, 0x80, R154 ;  /* 0x000000809f307824 */ /* 0x000fc800078e029a */
[----:B0-----:R-:W-:-:S04]  /*10f20*/  @P1 IMAD.HI.U32 R11, R48, R11, RZ ;  /* 0x0000000b300b1227 */ /* 0x001fc800078e00ff */
[----:B------:R-:W-:Y:S01]  /*10f30*/  IMAD.MOV.U32 R154, RZ, RZ, R48 ;  /* 0x000000ffff9a7224 */ /* 0x000fe200078e0030 */
[----:B--2---:R-:W-:Y:S02]  /*10f40*/  @P1 SHF.R.U32.HI R154, RZ, R10, R11 ;  /* 0x0000000aff9a1219 */ /* 0x004fe4000001160b */
        /* <DEDUP_REMOVED lines=17> */
[----:B------:R-:W-:Y:S04]  /*11060*/  SHFL.IDX PT, R10, R14, RZ, 0x1c1f ;  /* 0x001c1fff0e0a7589 */ /* 0x000fe800000e0000 */
[----:B------:R-:W0:Y:S04]  /*11070*/  SHFL.IDX PT, R11, R0, RZ, 0x1c1f ;  /* 0x001c1fff000b7589 */ /* 0x000e2800000e0000 */
[----:B------:R-:W-:Y:S04]  /*11080*/  SHFL.IDX PT, R12, R14, 0x1, 0x1c1f ;  /* 0x003c1f000e0c7f89 */ /* 0x000fe800000e0000 */
[----:B------:R1:W2:Y:S01]  /*11090*/  SHFL.IDX PT, R13, R0, 0x1, 0x1c1f ;  /* 0x003c1f00000d7f89 */ /* 0x0002a200000e0000 */
[----:B------:R-:W-:Y:S01]  /*110a0*/  LOP3.LUT P0, RZ, R160, 0x3, RZ, 0xc0, !PT ;  /* 0x00000003a0ff7812 */ /* 0x000fe2000780c0ff */
[----:B-1----:R-:W-:-:S02]  /*110b0*/  IMAD R0, R20, R155, RZ ;  /* 0x0000009b14007224 */ /* 0x002fc400078e02ff */
[----:B------:R-:W-:-:S04]  /*110c0*/  IMAD R20, R159, 0x80, R161 ;  /* 0x000000809f147824 */ /* 0x000fc800078e02a1 */
[C---:B------:R-:W-:Y:S01]  /*110d0*/  VIADD R21, R20.reuse, 0x8 ;  /* 0x0000000814157836 */ /* 0x040fe20000000000 */
[----:B------:R-:W-:-:S04]  /*110e0*/  ISETP.GE.OR P3, PT, R20, R0, P0 ;  /* 0x000000001400720c */ /* 0x000fc80000766670 */
[----:B------:R-:W-:-:S09]  /*110f0*/  ISETP.GE.OR P0, PT, R21, R0, P0 ;  /* 0x000000001500720c */ /* 0x000fd20000706670 */
[----:B0-----:R0:W-:Y:S04]  /*11100*/  @!P3 ST.E desc[UR60][R10.64], R157 ;  /* 0x0000009d0a00b985 */ /* 0x0011e8000c10193c */
[----:B--2---:R0:W-:Y:S01]  /*11110*/  @!P0 ST.E desc[UR60][R12.64], R156 ;  /* 0x0000009c0c008985 */ /* 0x0041e2000c10193c */
[----:B------:R-:W-:Y:S05]  /*11120*/  @P2 BRA `(.L_x_10580) ;  /* 0x00000010009c2947 */ /* 0x000fea0003800000 */
[----:B0-----:R-:W0:Y:S01]  /*11130*/  S2R R12, SR_TID.X ;  /* 0x00000000000c7919 */ /* 0x001e220000002100 */
[----:B------:R-:W1:Y:S01]  /*11140*/  @P1 LDC R20, c[0x0][0xcec] ;  /* 0x00033b00ff141b82 */ /* 0x000e620000000800 */
[----:B------:R-:W-:-:S07]  /*11150*/  ULDC.64 UR4, c[0x0][0xba0] ;  /* 0x0002e80000047ab9 */ /* 0x000fce0000000a00 */
[----:B------:R-:W2:Y:S01]  /*11160*/  @P1 LDC R21, c[0x0][0xcf0] ;  /* 0x00033c00ff151b82 */ /* 0x000ea20000000800 */
        /* <DEDUP_REMOVED lines=47> */
[----:B------:R-:W-:Y:S02]  /*11460*/  LOP3.LUT R60, R61, 0x380, RZ, 0xc0, !PT ;  /* 0x000003803d3c7812 */ /* 0x000fe400078ec0ff */
[----:B------:R-:W-:Y:S01]  /*11470*/  LOP3.LUT R64, R64, R65, RZ, 0x3c, !PT ;  /* 0x0000004140407212 */ /* 0x000fe200078e3cff */
[--C-:B------:R-:W-:Y:S01]  /*11480*/  IMAD.X R65, RZ, RZ, R7.reuse, P5 ;  /* 0x000000ffff417224 */ /* 0x100fe200028e0607 */
[C---:B------:R-:W-:Y:S02]  /*11490*/  LOP3.LUT R15, R6.reuse, 0x380, RZ, 0xc0, !PT ;  /* 0x00000380060f7812 */ /* 0x040fe400078ec0ff */
[----:B------:R-:W-:Y:S02]  /*114a0*/  IADD3 R13, P5, R6, 0xf000, RZ ;  /* 0x0000f000060d7810 */ /* 0x000fe40007fbe0ff */
[----:B------:R-:W-:Y:S01]  /*114b0*/  SHF.R.U64 R44, R44, 0x3, RZ ;  /* 0x000000032c2c7819 */ /* 0x000fe200000012ff */
[----:B------:R-:W5:Y:S01]  /*114c0*/  LD.E.128 R64, desc[UR60][R64.64] ;  /* 0x0000003c40407980 */ /* 0x000f62000c101d00 */
[----:B------:R-:W-:Y:S01]  /*114d0*/  SHF.R.U64 R52, R52, 0x3, RZ ;  /* 0x0000000334347819 */ /* 0x000fe200000012ff */
[----:B------:R-:W-:Y:S01]  /*114e0*/  IMAD.X R85, RZ, RZ, R7, P5 ;  /* 0x000000ffff557224 */ /* 0x000fe200028e0607 */
[----:B------:R-:W-:-:S02]  /*114f0*/  SHF.R.U64 R56, R56, 0x3, RZ ;  /* 0x0000000338387819 */ /* 0x000fc400000012ff */
[----:B------:R-:W-:Y:S02]  /*11500*/  SHF.R.U64 R60, R60, 0x3, RZ ;  /* 0x000000033c3c7819 */ /* 0x000fe400000012ff */
        /* <DEDUP_REMOVED lines=16> */
[----:B------:R-:W-:Y:S01]  /*11610*/  LOP3.LUT R4, R15, R6, RZ, 0x3c, !PT ;  /* 0x000000060f047212 */ /* 0x000fe200078e3cff */
[----:B------:R-:W5:Y:S01]  /*11620*/  LD.E.128 R56, desc[UR60][R56.64] ;  /* 0x0000003c38387980 */ /* 0x000f62000c101d00 */
[----:B------:R-:W-:Y:S01]  /*11630*/  SHF.R.U64 R6, R5, 0x3, RZ ;  /* 0x0000000305067819 */ /* 0x000fe200000012ff */
[----:B------:R-:W-:Y:S01]  /*11640*/  IMAD.MOV.U32 R5, RZ, RZ, R7 ;  /* 0x000000ffff057224 */ /* 0x000fe200078e0007 */
[----:B------:R-:W-:Y:S01]  /*11650*/  LOP3.LUT R11, R11, 0xfffffff8, RZ, 0xc0, !PT ;  /* 0xfffffff80b0b7812 */ /* 0x000fe200078ec0ff */
[----:B------:R-:W5:Y:S01]  /*11660*/  LD.E.128 R60, desc[UR60][R60.64] ;  /* 0x0000003c3c3c7980 */ /* 0x000f62000c101d00 */
[----:B------:R-:W-:Y:S01]  /*11670*/  LOP3.LUT R84, R6, R13, RZ, 0x3c, !PT ;  /* 0x0000000d06547212 */ /* 0x000fe200078e3cff */
[----:B------:R-:W-:Y:S01]  /*11680*/  IMAD R13, R8, UR5, R9 ;  /* 0x00000005080d7c24 */ /* 0x000fe2000f8e0209 */
[----:B------:R-:W-:Y:S01]  /*11690*/  LOP3.LUT R68, R69, 0x380, RZ, 0xc0, !PT ;  /* 0x0000038045447812 */ /* 0x000fe200078ec0ff */
[----:B------:R-:W-:Y:S01]  /*116a0*/  IMAD.IADD R11, R12, 0x1, -R11 ;  /* 0x000000010c0b7824 */ /* 0x000fe200078e0a0b */
[----:B------:R-:W-:Y:S01]  /*116b0*/  LOP3.LUT R72, R73, 0x380, RZ, 0xc0, !PT ;  /* 0x0000038049487812 */ /* 0x000fe200078ec0ff */
[----:B------:R-:W-:Y:S01]  /*116c0*/  IMAD.WIDE.U32 R8, R8, UR4, RZ ;  /* 0x0000000408087c25 */ /* 0x000fe2000f8e00ff */
[----:B------:R-:W-:Y:S01]  /*116d0*/  LOP3.LUT R76, R77, 0x380, RZ, 0xc0, !PT ;  /* 0x000003804d4c7812 */ /* 0x000fe200078ec0ff */
[----:B------:R-:W-:Y:S01]  /*116e0*/  ULDC.64 UR4, c[0x0][0xbe8] ;  /* 0x0002fa0000047ab9 */ /* 0x000fe20000000a00 */
[----:B------:R-:W-:Y:S01]  /*116f0*/  LOP3.LUT R80, R81, 0x380, RZ, 0xc0, !PT ;  /* 0x0000038051507812 */ /* 0x000fe200078ec0ff */
[----:B------:R-:W-:Y:S01]  /*11700*/  IMAD R11, R11, 0x20, R10 ;  /* 0x000000200b0b7824 */ /* 0x000fe200078e020a */
[----:B------:R-:W-:Y:S01]  /*11710*/  SHF.R.U64 R68, R68, 0x3, RZ ;  /* 0x0000000344447819 */ /* 0x000fe200000012ff */
[----:B------:R-:W-:Y:S01]  /*11720*/  IMAD.IADD R9, R9, 0x1, R13 ;  /* 0x0000000109097824 */ /* 0x000fe200078e020d */
[----:B------:R-:W-:Y:S01]  /*11730*/  SHF.R.U64 R72, R72, 0x3, RZ ;  /* 0x0000000348487819 */ /* 0x000fe200000012ff */
[----:B------:R-:W-:Y:S01]  /*11740*/  IMAD R15, R159, 0x80, R11 ;  /* 0x000000809f0f7824 */ /* 0x000fe200078e020b */
[----:B------:R-:W-:Y:S01]  /*11750*/  SHF.R.U64 R76, R76, 0x3, RZ ;  /* 0x000000034c4c7819 */ /* 0x000fe200000012ff */
[----:B------:R-:W-:Y:S01]  /*11760*/  IMAD.WIDE.U32 R8, R201, UR4, R8 ;  /* 0x00000004c9087c25 */ /* 0x000fe2000f8e0008 */
[----:B------:R-:W-:Y:S01]  /*11770*/  SHF.R.U64 R80, R80, 0x3, RZ ;  /* 0x0000000350507819 */ /* 0x000fe200000012ff */
[----:B------:R-:W5:Y:S01]  /*11780*/  LD.E.128 R84, desc[UR60][R84.64] ;  /* 0x0000003c54547980 */ /* 0x000f62000c101d00 */
[----:B------:R-:W-:Y:S01]  /*11790*/  SHF.R.S32.HI R14, RZ, 0x1f, R3 ;  /* 0x0000001fff0e7819 */ /* 0x000fe20000011403 */
[----:B-1----:R-:W-:Y:S01]  /*117a0*/  @P1 IMAD.HI.U32 R12, R15, R20, RZ ;  /* 0x000000140f0c1227 */ /* 0x002fe200078e00ff */
[----:B------:R-:W-:-:S02]  /*117b0*/  LOP3.LUT R68, R68, R69, RZ, 0x3c, !PT ;  /* 0x0000004544447212 */ /* 0x000fc400078e3cff */
[----:B------:R-:W-:Y:S01]  /*117c0*/  LOP3.LUT R72, R72, R73, RZ, 0x3c, !PT ;  /* 0x0000004948487212 */ /* 0x000fe200078e3cff */
[--C-:B------:R-:W-:Y:S01]  /*117d0*/  IMAD.X R69, RZ, RZ, R7.reuse, P0 ;  /* 0x000000ffff457224 */ /* 0x100fe200000e0607 */
[----:B------:R-:W-:Y:S01]  /*117e0*/  LOP3.LUT R76, R76, R77, RZ, 0x3c, !PT ;  /* 0x0000004d4c4c7212 */ /* 0x000fe200078e3cff */
[--C-:B------:R-:W-:Y:S01]  /*117f0*/  IMAD.X R73, RZ, RZ, R7.reuse, P2 ;  /* 0x000000ffff497224 */ /* 0x100fe200010e0607 */
[----:B------:R-:W-:Y:S01]  /*11800*/  LOP3.LUT R80, R80, R81, RZ, 0x3c, !PT ;  /* 0x0000005150507212 */ /* 0x000fe200078e3cff */
[--C-:B------:R-:W-:Y:S02]  /*11810*/  IMAD.X R77, RZ, RZ, R7.reuse, P3 ;  /* 0x000000ffff4d7224 */ /* 0x100fe400018e0607 */
[----:B------:R-:W-:Y:S01]  /*11820*/  IMAD.X R81, RZ, RZ, R7, P4 ;  /* 0x000000ffff517224 */ /* 0x000fe200020e0607 */
[----:B------:R-:W5:Y:S01]  /*11830*/  LD.E.128 R68, desc[UR60][R68.64] ;  /* 0x0000003c44447980 */ /* 0x000f62000c101d00 */
[----:B------:R-:W-:Y:S01]  /*11840*/  IMAD R9, R201, UR5, R9 ;  /* 0x00000005c9097c24 */ /* 0x000fe2000f8e0209 */
[----:B------:R-:W-:Y:S01]  /*11850*/  ULDC.64 UR4, c[0x0][0xbf0] ;  /* 0x0002fc0000047ab9 */ /* 0x000fe20000000a00 */
[----:B------:R-:W-:Y:S01]  /*11860*/  IMAD.MOV.U32 R11, RZ, RZ, R15 ;  /* 0x000000ffff0b7224 */ /* 0x000fe200078e000f */
[----:B--2---:R-:W-:Y:S01]  /*11870*/  @P1 SHF.R.U32.HI R11, RZ, R21, R12 ;  /* 0x00000015ff0b1219 */ /* 0x004fe2000001160c */
[----:B------:R-:W-:Y:S01]  /*11880*/  IMAD R14, R14, UR4, RZ ;  /* 0x000000040e0e7c24 */ /* 0x000fe2000f8e02ff */
[----:B------:R-:W5:Y:S01]  /*11890*/  LD.E.128 R4, desc[UR60][R4.64] ;  /* 0x0000003c04047980 */ /* 0x000f62000c101d00 */
[----:B------:R-:W-:-:S03]  /*118a0*/  IMAD.WIDE.U32 R8, R3, UR4, R8 ;  /* 0x0000000403087c25 */ /* 0x000fc6000f8e0008 */
[----:B------:R-:W5:Y:S01]  /*118b0*/  LD.E.128 R72, desc[UR60][R72.64] ;  /* 0x0000003c48487980 */ /* 0x000f62000c101d00 */
[----:B------:R-:W-:Y:S01]  /*118c0*/  IMAD R13, R3, UR5, R14 ;  /* 0x00000005030d7c24 */ /* 0x000fe2000f8e020e */
[--C-:B------:R-:W-:Y:S02]  /*118d0*/  SHF.R.S32.HI R3, RZ, 0x1f, R11.reuse ;  /* 0x0000001fff037819 */ /* 0x100fe4000001140b */
[----:B------:R-:W5:Y:S01]  /*118e0*/  LD.E.128 R76, desc[UR60][R76.64] ;  /* 0x0000003c4c4c7980 */ /* 0x000f62000c101d00 */
[----:B------:R-:W-:Y:S01]  /*118f0*/  IMAD.MOV R14, RZ, RZ, -R11 ;  /* 0x000000ffff0e7224 */ /* 0x000fe200078e0a0b */
[----:B------:R-:W-:Y:S02]  /*11900*/  ULDC.64 UR4, c[0x0][0xbe0] ;  /* 0x0002f80000047ab9 */ /* 0x000fe40000000a00 */
[----:B------:R-:W5:Y:S01]  /*11910*/  LD.E.128 R80, desc[UR60][R80.64] ;  /* 0x0000003c50507980 */ /* 0x000f62000c101d00 */
        /* <DEDUP_REMOVED lines=28> */
.L_x_10784:
        /* <DEDUP_REMOVED lines=10> */
[C---:B------:R-:W-:Y:S01]  /*11b80*/  VIADD R92, R207.reuse, 0x40 ;  /* 0x00000040cf5c7836 */ /* 0x040fe20000000000 */
        /* <DEDUP_REMOVED lines=14> */
[----:B------:R-:W-:Y:S01]  /*11c70*/  @!P0 LEA R14, P4, R88, R14, 0x1 ;  /* 0x0000000e580e8211 */ /* 0x000fe200078808ff */
[----:B------:R3:W-:Y:S01]  /*11c80*/  @!P2 ST.E.128 desc[UR60][R10.64], R36 ;  /* 0x000000240a00a985 */ /* 0x0007e2000c101d3c */
[-C--:B------:R-:W-:Y:S02]  /*11c90*/  @!P1 LEA.HI.X R13, R90, R48.reuse, R91, 0x1, P5 ;  /* 0x000000305a0d9211 */ /* 0x080fe400028f0c5b */
[----:B------:R-:W-:-:S03]  /*11ca0*/  @!P0 LEA.HI.X R15, R88, R48, R89, 0x1, P4 ;  /* 0x00000030580f8211 */ /* 0x000fc600020f0c59 */
[----:B------:R3:W-:Y:S04]  /*11cb0*/  @!P1 ST.E.128 desc[UR60][R12.64], R56 ;  /* 0x000000380c009985 */ /* 0x0007e8000c101d3c */
[----:B------:R3:W-:Y:S02]  /*11cc0*/  @!P0 ST.E.128 desc[UR60][R14.64], R72 ;  /* 0x000000480e008985 */ /* 0x0007e4000c101d3c */
.L_x_10583:
[----:B------:R-:W-:Y:S05]  /*11cd0*/  BSYNC B1 ;  /* 0x0000000000017941 */ /* 0x000fea0003800000 */
.L_x_10582:
[----:B------:R-:W-:-:S03]  /*11ce0*/  UMOV UR4, 0xffffffff ;  /* 0xffffffff00047882 */ /* 0x000fc60000000000 */
[----:B------:R-:W-:Y:S05]  /*11cf0*/  BRA.DIV UR4, `(.L_x_10584) ;  /* 0x000000c204107947 */ /* 0x000fea000b800000 */
[----:B---3-5:R3:W4:Y:S04]  /*11d00*/  SHFL.IDX PT, R36, R20, 0x1, 0x181f ;  /* 0x00381f0014247f89 */ /* 0x02872800000e0000 */
[----:B--2---:R3:W2:Y:S02]  /*11d10*/  SHFL.IDX PT, R14, R3, 0x1, 0x181f ;  /* 0x00381f00030e7f89 */ /* 0x0046a400000e0000 */
.L_x_10788:
[----:B------:R-:W-:Y:S01]  /*11d20*/  VIADD R5, R21, 0x20 ;  /* 0x0000002015057836 */ /* 0x000fe20000000000 */
        /* <DEDUP_REMOVED lines=19> */
[----:B----4-:R-:W-:Y:S02]  /*11e60*/  @!P3 LEA.HI.X R5, R207, R36, R8, 0x1, P5 ;  /* 0x00000024cf05b211 */ /* 0x010fe400028f0c08 */
        /* <DEDUP_REMOVED lines=10> */
.L_x_10586:
[----:B------:R-:W-:Y:S05]  /*11f10*/  BSYNC B1 ;  /* 0x0000000000017941 */ /* 0x000fea0003800000 */
.L_x_10585:
[----:B------:R-:W-:-:S03]  /*11f20*/  UMOV UR4, 0xffffffff ;  /* 0xffffffff00047882 */ /* 0x000fc60000000000 */
[----:B------:R-:W-:Y:S05]  /*11f30*/  BRA.DIV UR4, `(.L_x_10587) ;  /* 0x000000be04c87947 */ /* 0x000fea000b800000 */
[----:B--2---:R2:W0:Y:S04]  /*11f40*/  SHFL.IDX PT, R24, R20, 0x2, 0x181f ;  /* 0x00581f0014187f89 */ /* 0x00442800000e0000 */
[----:B------:R2:W0:Y:S02]  /*11f50*/  SHFL.IDX PT, R14, R3, 0x2, 0x181f ;  /* 0x00581f00030e7f89 */ /* 0x00042400000e0000 */
.L_x_10792:
        /* <DEDUP_REMOVED lines=10> */
[C---:B------:R-:W-:Y:S01]  /*12000*/  VIADD R25, R207.reuse, 0x80 ;  /* 0x00000080cf197836 */ /* 0x040fe20000000000 */
[C---:B------:R-:W-:Y:S01]  /*12010*/  IADD3 R12, R207.reuse, 0xc0, RZ ;  /* 0x000000c0cf0c7810 */ /* 0x040fe20007ffe0ff */
[----:B------:R-:W-:Y:S01]  /*12020*/  VIADD R13, R207, 0xc0 ;  /* 0x000000c0cf0d7836 */ /* 0x000fe20000000000 */
[----:B------:R-:W-:Y:S02]  /*12030*/  ISETP.GE.AND P1, PT, R15, UR4, PT ;  /* 0x000000040f007c0c */ /* 0x000fe4000bf26270 */
[----:B------:R-:W-:-:S02]  /*12040*/  ISETP.GE.AND P0, PT, R12, UR4, PT ;  /* 0x000000040c007c0c */ /* 0x000fc4000bf06270 */
[----:B------:R-:W-:Y:S02]  /*12050*/  SHF.R.S32.HI R8, RZ, 0x1f, R207 ;  /* 0x0000001fff087819 */ /* 0x000fe400000114cf */
[----:B------:R-:W-:Y:S02]  /*12060*/  SHF.R.S32.HI R11, RZ, 0x1f, R11 ;  /* 0x0000001fff0b7819 */ /* 0x000fe4000001140b */
[CC--:B0-----:R-:W-:Y:S02]  /*12070*/  @!P3 LEA R4, P5, R207.reuse, R14.reuse, 0x1 ;  /* 0x0000000ecf04b211 */ /* 0x0c1fe400078a08ff */
[----:B------:R-:W-:Y:S02]  /*12080*/  @!P2 LEA R6, P4, R10, R14, 0x1 ;  /* 0x0000000e0a06a211 */ /* 0x000fe400078808ff */
[----:B------:R-:W-:Y:S02]  /*12090*/  @!P3 LEA.HI.X R5, R207, R24, R8, 0x1, P5 ;  /* 0x00000018cf05b211 */ /* 0x000fe400028f0c08 */
[----:B------:R-:W-:-:S02]  /*120a0*/  @!P1 LEA R8, P5, R15, R14, 0x1 ;  /* 0x0000000e0f089211 */ /* 0x000fc400078a08ff */
[----:B------:R-:W-:Y:S01]  /*120b0*/  SHF.R.S32.HI R25, RZ, 0x1f, R25 ;  /* 0x0000001fff197819 */ /* 0x000fe20000011419 */
[----:B------:R0:W-:Y:S01]  /*120c0*/  @!P3 ST.E.128 desc[UR60][R4.64], R28 ;  /* 0x0000001c0400b985 */ /* 0x0001e2000c101d3c */
[----:B------:R-:W-:Y:S02]  /*120d0*/  @!P2 LEA.HI.X R7, R10, R24, R11, 0x1, P4 ;  /* 0x000000180a07a211 */ /* 0x000fe400020f0c0b */
[----:B------:R-:W-:Y:S02]  /*120e0*/  SHF.R.S32.HI R13, RZ, 0x1f, R13 ;  /* 0x0000001fff0d7819 */ /* 0x000fe4000001140d */
[C---:B------:R-:W-:Y:S01]  /*120f0*/  @!P0 LEA R10, P4, R12.reuse, R14, 0x1 ;  /* 0x0000000e0c0a8211 */ /* 0x040fe200078808ff */
[----:B------:R0:W-:Y:S01]  /*12100*/  @!P2 ST.E.128 desc[UR60][R6.64], R44 ;  /* 0x0000002c0600a985 */ /* 0x0001e2000c101d3c */
[-C--:B------:R-:W-:Y:S02]  /*12110*/  @!P1 LEA.HI.X R9, R15, R24.reuse, R25, 0x1, P5 ;  /* 0x000000180f099211 */ /* 0x080fe400028f0c19 */
[----:B------:R-:W-:-:S03]  /*12120*/  @!P0 LEA.HI.X R11, R12, R24, R13, 0x1, P4 ;  /* 0x000000180c0b8211 */ /* 0x000fc600020f0c0d */
[----:B------:R0:W-:Y:S04]  /*12130*/  @!P1 ST.E.128 desc[UR60][R8.64], R64 ;  /* 0x0000004008009985 */ /* 0x0001e8000c101d3c */
[----:B------:R0:W-:Y:S02]  /*12140*/  @!P0 ST.E.128 desc[UR60][R10.64], R80 ;  /* 0x000000500a008985 */ /* 0x0001e4000c101d3c */
.L_x_10589:
[----:B------:R-:W-:Y:S05]  /*12150*/  BSYNC B1 ;  /* 0x0000000000017941 */ /* 0x000fea0003800000 */
.L_x_10588:
[----:B------:R-:W-:-:S03]  /*12160*/  UMOV UR4, 0xffffffff ;  /* 0xffffffff00047882 */ /* 0x000fc60000000000 */
[----:B------:R-:W-:Y:S05]  /*12170*/  BRA.DIV UR4, `(.L_x_10590) ;  /* 0x000000be04807947 */ /* 0x000fea000b800000 */
[----:B0-23--:R-:W0:Y:S04]  /*12180*/  SHFL.IDX PT, R20, R20, 0x3, 0x181f ;  /* 0x00781f0014147f89 */ /* 0x00de2800000e0000 */
[----:B------:R2:W3:Y:S02]  /*12190*/  SHFL.IDX PT, R14, R3, 0x3, 0x181f ;  /* 0x00781f00030e7f89 */ /* 0x0004e400000e0000 */
.L_x_10796:
[----:B------:R-:W-:-:S05]  /*121a0*/  VIADD R21, R21, 0x60 ;  /* 0x0000006015157836 */ /* 0x000fca0000000000 */
[----:B------:R-:W-:-:S13]  /*121b0*/  ISETP.GE.AND P0, PT, R21, R0, PT ;  /* 0x000000001500720c */ /* 0x000fda0003f06270 */
[----:B------:R-:W-:Y:S05]  /*121c0*/  @P0 BRA `(.L_x_10591) ;  /* 0x0000002c00f00947 */ /* 0x000fea0003800000 */
[C---:B------:R-:W-:Y:S01]  /*121d0*/  VIADD R11, R207.reuse, 0x40 ;  /* 0x00000040cf0b7836 */ /* 0x040fe20000000000 */
[----:B------:R-:W-:Y:S01]  /*121e0*/  ULDC UR4, c[0x0][0xbc8] ;  /* 0x0002f20000047ab9 */ /* 0x000fe20000000800 */
[C---:B--2---:R-:W-:Y:S01]  /*121f0*/  VIADD R3, R207.reuse, 0x80 ;  /* 0x00000080cf037836 */ /* 0x044fe20000000000 */
        /* <DEDUP_REMOVED lines=8> */
[-C--:B---3--:R-:W-:Y:S02]  /*12280*/  @!P3 LEA R4, P0, R207, R14.reuse, 0x1 ;  /* 0x0000000ecf04b211 */ /* 0x088fe400078008ff */
[-C--:B------:R-:W-:Y:S02]  /*12290*/  @!P4 LEA R6, P1, R11, R14.reuse, 0x1 ;  /* 0x0000000e0b06c211 */ /* 0x080fe400078208ff */
[----:B------:R-:W-:Y:S02]  /*122a0*/  @!P5 LEA R8, P2, R3, R14, 0x1 ;  /* 0x0000000e0308d211 */ /* 0x000fe400078408ff */
[-C--:B0-----:R-:W-:Y:S02]  /*122b0*/  @!P3 LEA.HI.X R5, R207, R20.reuse, R13, 0x1, P0 ;  /* 0x00000014cf05b211 */ /* 0x081fe400000f0c0d */
        /* <DEDUP_REMOVED lines=14> */
.L_x_10580:
[----:B0-----:R-:W0:Y:S01]  /*123a0*/  @P1 LDC R10, c[0x0][0xcec] ;  /* 0x00033b00ff0a1b82 */ /* 0x001e220000000800 */
[----:B------:R-:W-:Y:S01]  /*123b0*/  IMAD.MOV.U32 R6, RZ, RZ, R48 ;  /* 0x000000ffff067224 */ /* 0x000fe200078e0030 */
[----:B------:R-:W-:-:S06]  /*123c0*/  ULDC.64 UR4, c[0x0][0xc08] ;  /* 0x0003020000047ab9 */ /* 0x000fcc0000000a00 */
[----:B------:R-:W1:Y:S01]  /*123d0*/  @P1 LDC R7, c[0x0][0xcf0] ;  /* 0x00033c00ff071b82 */ /* 0x000e620000000800 */
[----:B0-----:R-:W-:-:S05]  /*123e0*/  @P1 IMAD.HI.U32 R10, R48, R10, RZ ;  /* 0x0000000a300a1227 */ /* 0x001fca00078e00ff */
[----:B-1----:R-:W-:Y:S01]  /*123f0*/  @P1 SHF.R.U32.HI R6, RZ, R7, R10 ;  /* 0x00000007ff061219 */ /* 0x002fe2000001160a */
[----:B------:R-:W-:-:S04]  /*12400*/  IMAD R7, R9, UR4, RZ ;  /* 0x0000000409077c24 */ /* 0x000fc8000f8e02ff */
[C---:B------:R-:W-:Y:S02]  /*12410*/  IMAD R7, R8.reuse, UR5, R7 ;  /* 0x0000000508077c24 */ /* 0x040fe4000f8e0207 */
[----:B------:R-:W-:Y:S01]  /*12420*/  IMAD.WIDE.U32 R8, R8, UR4, RZ ;  /* 0x0000000408087c25 */ /* 0x000fe2000f8e00ff */
[----:B------:R-:W-:-:S03]  /*12430*/  ULDC.64 UR4, c[0x0][0xc38] ;  /* 0x00030e0000047ab9 */ /* 0x000fc60000000a00 */
[----:B------:R-:W-:Y:S01]  /*12440*/  IMAD.IADD R9, R9, 0x1, R7 ;  /* 0x0000000109097824 */ /* 0x000fe200078e0207 */
[----:B------:R-:W-:Y:S01]  /*12450*/  SHF.R.S32.HI R7, RZ, 0x1f, R3 ;  /* 0x0000001fff077819 */ /* 0x000fe20000011403 */
[----:B------:R-:W-:-:S04]  /*12460*/  IMAD.WIDE.U32 R8, R201, UR4, R8 ;  /* 0x00000004c9087c25 */ /* 0x000fc8000f8e0008 */
[----:B------:R-:W-:Y:S01]  /*12470*/  IMAD R9, R201, UR5, R9 ;  /* 0x00000005c9097c24 */ /* 0x000fe2000f8e0209 */
[----:B------:R-:W-:Y:S02]  /*12480*/  ULDC.64 UR4, c[0x0][0xc40] ;  /* 0x0003100000047ab9 */ /* 0x000fe40000000a00 */
[----:B------:R-:W-:Y:S02]  /*12490*/  IMAD R7, R7, UR4, RZ ;  /* 0x0000000407077c24 */ /* 0x000fe4000f8e02ff */
[----:B------:R-:W-:-:S04]  /*124a0*/  IMAD.WIDE.U32 R8, R3, UR4, R8 ;  /* 0x0000000403087c25 */ /* 0x000fc8000f8e0008 */
[----:B------:R-:W-:Y:S01]  /*124b0*/  IMAD R7, R3, UR5, R7 ;  /* 0x0000000503077c24 */ /* 0x000fe2000f8e0207 */
[----:B------:R-:W-:Y:S01]  /*124c0*/  ULDC.64 UR4, c[0x0][0xc48] ;  /* 0x0003120000047ab9 */ /* 0x000fe20000000a00 */
[--C-:B------:R-:W-:Y:S02]  /*124d0*/  IMAD.MOV R3, RZ, RZ, -R6.reuse ;  /* 0x000000ffff037224 */ /* 0x100fe400078e0a06 */
[----:B------:R-:W-:Y:S01]  /*124e0*/  IMAD.IADD R9, R9, 0x1, R7 ;  /* 0x0000000109097824 */ /* 0x000fe200078e0207 */
[----:B------:R-:W-:Y:S01]  /*124f0*/  SHF.R.S32.HI R7, RZ, 0x1f, R6 ;  /* 0x0000001fff077819 */ /* 0x000fe20000011406 */
[----:B------:R-:W-:Y:S02]  /*12500*/  IMAD R3, R155, R3, R48 ;  /* 0x000000039b037224 */ /* 0x000fe400078e0230 */
[----:B------:R-:W-:-:S04]  /*12510*/  IMAD.WIDE.U32 R8, R158, UR4, R8 ;  /* 0x000000049e087c25 */ /* 0x000fc8000f8e0008 */
[----:B------:R-:W-:Y:S01]  /*12520*/  IMAD R9, R158, UR5, R9 ;  /* 0x000000059e097c24 */ /* 0x000fe2000f8e0209 */
[----:B------:R-:W-:Y:S02]  /*12530*/  ULDC.64 UR4, c[0x0][0xc30] ;  /* 0x00030c0000047ab9 */ /* 0x000fe40000000a00 */
[----:B------:R-:W-:Y:S02]  /*12540*/  IMAD R7, R7, UR4, RZ ;  /* 0x0000000407077c24 */ /* 0x000fe4000f8e02ff */
[----:B------:R-:W-:-:S04]  /*12550*/  IMAD.WIDE.U32 R8, R6, UR4, R8 ;  /* 0x0000000406087c25 */ /* 0x000fc8000f8e0008 */
[----:B------:R-:W-:Y:S01]  /*12560*/  IMAD R7, R6, UR5, R7 ;  /* 0x0000000506077c24 */ /* 0x000fe2000f8e0207 */
[----:B------:R-:W-:Y:S01]  /*12570*/  ULDC.64 UR4, c[0x0][0xc28] ;  /* 0x00030a0000047ab9 */ /* 0x000fe20000000a00 */
[----:B------:R-:W-:Y:S02]  /*12580*/  VIADD R6, R19, 0x32420 ;  /* 0x0003242013067836 */ /* 0x000fe40000000000 */
[----:B------:R-:W-:-:S03]  /*12590*/  IMAD.IADD R9, R9, 0x1, R7 ;  /* 0x0000000109097824 */ /* 0x000fc600078e0207 */
[----:B------:R-:W-:Y:S01]  /*125a0*/  PRMT R6, RZ, 0x654, R6 ;  /* 0x00000654ff067816 */ /* 0x000fe20000000006 */
[----:B------:R-:W-:-:S03]  /*125b0*/  IMAD.WIDE.U32 R8, R3, UR4, R8 ;  /* 0x0000000403087c25 */ /* 0x000fc6000f8e0008 */
[----:B------:R0:W-:Y:S02]  /*125c0*/  SYNCS.ARRIVE.TRANS64.RED.A1T0 RZ, [R6+URZ], RZ ;  /* 0x000000ff06ff79a7 */ /* 0x0001e4000810043f */
[----:B0-----:R-:W-:-:S05]  /*125d0*/  SHF.R.S32.HI R6, RZ, 0x1f, R3 ;  /* 0x0000001fff067819 */ /* 0x001fca0000011403 */
[----:B------:R-:W-:-:S04]  /*125e0*/  IMAD R6, R6, UR4, RZ ;  /* 0x0000000406067c24 */ /* 0x000fc8000f8e02ff */
[----:B------:R-:W-:Y:S01]  /*125f0*/  IMAD R6, R3, UR5, R6 ;  /* 0x0000000503067c24 */ /* 0x000fe2000f8e0206 */
[----:B------:R-:W-:Y:S02]  /*12600*/  ULDC.64 UR4, c[0x0][0xc00] ;  /* 0x0003000000047ab9 */ /* 0x000fe40000000a00 */
[----:B------:R-:W-:Y:S01]  /*12610*/  LEA R3, P0, R8, UR4, 0x2 ;  /* 0x0000000408037c11 */ /* 0x000fe2000f8010ff */
[----:B------:R-:W-:Y:S01]  /*12620*/  IMAD.IADD R6, R9, 0x1, R6 ;  /* 0x0000000109067824 */ /* 0x000fe200078e0206 */
[----:B------:R-:W-:-:S04]  /*12630*/  UMOV UR4, 0xffffffff ;  /* 0xffffffff00047882 */ /* 0x000fc80000000000 */
[----:B------:R-:W-:Y:S01]  /*12640*/  LEA.HI.X R8, R8, UR5, R6, 0x2, P0 ;  /* 0x0000000508087c11 */ /* 0x000fe200080f1406 */
[----:B------:R-:W-:Y:S06]  /*12650*/  BRA.DIV UR4, `(.L_x_10592) ;  /* 0x000000ba04907947 */ /* 0x000fec000b800000 */
[----:B------:R0:W1:Y:S04]  /*12660*/  SHFL.IDX PT, R9, R8, RZ, 0x1c1f ;  /* 0x001c1fff08097589 */ /* 0x00006800000e0000 */
[----:B------:R0:W2:Y:S02]  /*12670*/  SHFL.IDX PT, R12, R3, RZ, 0x1c1f ;  /* 0x001c1fff030c7589 */ /* 0x0000a400000e0000 */
.L_x_10799:
        /* <DEDUP_REMOVED lines=33> */
[----:B------:R-:W3:Y:S03]  /*12890*/  LDL R29, [R1+0xd4] ;  /* 0x0000d400011d7983 */ /* 0x000ee60000100800 */
[----:B------:R-:W-:Y:S01]  /*128a0*/  @!P0 LEA.HI.X R7, R10, R9, R158, 0x2, P2 ;  /* 0x000000090a078211 */ /* 0x000fe200010f149e */
[----:B------:R-:W3:Y:S04]  /*128b0*/  LDL R28, [R1+0xc4] ;  /* 0x0000c400011c7983 */ /* 0x000ee80000100800 */
[----:B------:R1:W-:Y:S01]  /*128c0*/  @!P0 ST.E.64 desc[UR60][R6.64], R32 ;  /* 0x0000002006008985 */ /* 0x0003e2000c101b3c */
[----:B------:R-:W-:-:S03]  /*128d0*/  ISETP.GE.AND P0, PT, R11, UR4, PT ;  /* 0x000000040b007c0c */ /* 0x000fc6000bf06270 */
[----:B------:R-:W3:Y:S01]  /*128e0*/  LDL R10, [R1+0xdc] ;  /* 0x0000dc00010a7983 */ /* 0x000ee20000100800 */
[----:B-1----:R-:W-:-:S03]  /*128f0*/  @!P1 LEA R6, P2, R14, R12, 0x2 ;  /* 0x0000000c0e069211 */ /* 0x002fc600078410ff */
[----:B------:R-:W3:Y:S01]  /*12900*/  LDL R32, [R1+0x158] ;  /* 0x0001580001207983 */ /* 0x000ee20000100800 */
[----:B------:R-:W-:-:S03]  /*12910*/  @!P1 LEA.HI.X R7, R14, R9, R48, 0x2, P2 ;  /* 0x000000090e079211 */ /* 0x000fc600010f1430 */
[----:B------:R-:W3:Y:S04]  /*12920*/  LDL R33, [R1+0x148] ;  /* 0x0001480001217983 */ /* 0x000ee80000100800 */
        /* <DEDUP_REMOVED lines=8> */
[----:B------:R1:W-:Y:S01]  /*129b0*/  @!P0 ST.E.64 desc[UR60][R6.64], R40 ;  /* 0x0000002806008985 */ /* 0x0003e2000c101b3c */
[----:B------:R-:W-:-:S03]  /*129c0*/  ISETP.GE.AND P0, PT, R154, UR4, PT ;  /* 0x000000049a007c0c */ /* 0x000fc6000bf06270 */
[----:B------:R-:W3:Y:S04]  /*129d0*/  LDL R11, [R1+0x160] ;  /* 0x00016000010b7983 */ /* 0x000ee80000100800 */
[----:B------:R-:W3:Y:S01]  /*129e0*/  LDL R15, [R1+0xcc] ;  /* 0x0000cc00010f7983 */ /* 0x000ee20000100800 */
[----:B-1----:R-:W-:-:S03]  /*129f0*/  @!P1 LEA R6, P2, R156, R12, 0x2 ;  /* 0x0000000c9c069211 */ /* 0x002fc600078410ff */
[----:B------:R-:W3:Y:S04]  /*12a00*/  LDL R40, [R1+0xc8] ;  /* 0x0000c80001287983 */ /* 0x000ee80000100800 */
[----:B------:R-:W3:Y:S01]  /*12a10*/  LDL R41, [R1+0x14c] ;  /* 0x00014c0001297983 */ /* 0x000ee20000100800 */
[----:B--2---:R-:W-:-:S05]  /*12a20*/  @!P1 LEA.HI.X R7, R156, R9, R157, 0x2, P2 ;  /* 0x000000099c079211 */ /* 0x004fca00010f149d */
[----:B------:R1:W-:Y:S02]  /*12a30*/  @!P1 ST.E.64 desc[UR60][R6.64], R44 ;  /* 0x0000002c06009985 */ /* 0x0003e4000c101b3c */
[----:B-1----:R-:W-:Y:S02]  /*12a40*/  @!P0 LEA R6, P2, R154, R12, 0x2 ;  /* 0x0000000c9a068211 */ /* 0x002fe400078410ff */
[----:B------:R-:W2:Y:S01]  /*12a50*/  LDL R44, [R1+0x154] ;  /* 0x00015400012c7983 */ /* 0x000ea20000100800 */
[----:B----4-:R-:W-:-:S03]  /*12a60*/  ISETP.GE.AND P3, PT, R152, UR4, PT ;  /* 0x0000000498007c0c */ /* 0x010fc6000bf66270 */
[----:B------:R-:W4:Y:S01]  /*12a70*/  LDL R45, [R1+0x120] ;  /* 0x00012000012d7983 */ /* 0x000f220000100800 */
[----:B-----5:R-:W-:-:S05]  /*12a80*/  @!P0 LEA.HI.X R7, R154, R9, R155, 0x2, P2 ;  /* 0x000000099a078211 */ /* 0x020fca00010f149b */
[----:B------:R1:W-:Y:S04]  /*12a90*/  @!P0 ST.E.64 desc[UR60][R6.64], R24 ;  /* 0x0000001806008985 */ /* 0x0003e8000c101b3c */
[----:B-1----:R-:W5:Y:S01]  /*12aa0*/  LDL R25, [R1+0x150] ;  /* 0x0001500001197983 */ /* 0x002f620000100800 */
[C---:B------:R-:W-:Y:S02]  /*12ab0*/  ISETP.GE.AND P1, PT, R20.reuse, UR4, PT ;  /* 0x0000000414007c0c */ /* 0x040fe4000bf26270 */
[----:B---3--:R-:W-:Y:S01]  /*12ac0*/  ISETP.GE.AND P0, PT, R13, UR4, PT ;  /* 0x000000040d007c0c */ /* 0x008fe2000bf06270 */
[----:B------:R-:W3:Y:S10]  /*12ad0*/  LDL R24, [R1+0xac] ;  /* 0x0000ac0001187983 */ /* 0x000ef40000100800 */
[----:B------:R-:W-:-:S04]  /*12ae0*/  @!P1 LEA R6, P2, R20, R12, 0x2 ;  /* 0x0000000c14069211 */ /* 0x000fc800078410ff */
[-C--:B------:R-:W-:Y:S02]  /*12af0*/  @!P1 LEA.HI.X R7, R20, R9.reuse, R153, 0x2, P2 ;  /* 0x0000000914079211 */ /* 0x080fe400010f1499 */
[----:B------:R-:W4:Y:S04]  /*12b00*/  LDL R20, [R1+0xb8] ;  /* 0x0000b80001147983 */ /* 0x000f280000100800 */
[----:B------:R1:W-:Y:S01]  /*12b10*/  @!P1 ST.E.64 desc[UR60][R6.64], R52 ;  /* 0x0000003406009985 */ /* 0x0003e2000c101b3c */
[----:B------:R-:W-:Y:S02]  /*12b20*/  ISETP.GE.AND P1, PT, R10, UR4, PT ;  /* 0x000000040a007c0c */ /* 0x000fe4000bf26270 */
[C---:B-1----:R-:W-:Y:S01]  /*12b30*/  @!P0 LEA R6, P2, R13.reuse, R12, 0x2 ;  /* 0x0000000c0d068211 */ /* 0x042fe200078410ff */
[----:B------:R-:W3:Y:S03]  /*12b40*/  LDL R53, [R1+0xa8] ;  /* 0x0000a80001357983 */ /* 0x000ee60000100800 */
[----:B------:R-:W-:Y:S01]  /*12b50*/  @!P0 LEA.HI.X R7, R13, R9, R14, 0x2, P2 ;  /* 0x000000090d078211 */ /* 0x000fe200010f140e */
[----:B------:R-:W3:Y:S01]  /*12b60*/  LDL R52, [R1+0x128] ;  /* 0x0001280001347983 */ /* 0x000ee20000100800 */
[----:B------:R-:W-:-:S03]  /*12b70*/  ISETP.GE.AND P2, PT, R29, UR4, PT ;  /* 0x000000041d007c0c */ /* 0x000fc6000bf46270 */
[----:B------:R-:W4:Y:S04]  /*12b80*/  LDL R14, [R1+0xbc] ;  /* 0x0000bc00010e7983 */ /* 0x000f280000100800 */
[----:B------:R1:W-:Y:S04]  /*12b90*/  @!P0 ST.E.64 desc[UR60][R6.64], R56 ;  /* 0x0000003806008985 */ /* 0x0003e8000c101b3c */
[----:B------:R-:W3:Y:S01]  /*12ba0*/  LDL R13, [R1+0xb4] ;  /* 0x0000b400010d7983 */ /* 0x000ee20000100800 */
[----:B-1----:R-:W-:-:S03]  /*12bb0*/  @!P1 LEA R6, P0, R10, R12, 0x2 ;  /* 0x0000000c0a069211 */ /* 0x002fc600078010ff */
[----:B------:R-:W3:Y:S01]  /*12bc0*/  LDL R56, [R1+0x12c] ;  /* 0x00012c0001387983 */ /* 0x000ee20000100800 */
[----:B------:R-:W-:Y:S02]  /*12bd0*/  @!P1 LEA.HI.X R7, R10, R9, R11, 0x2, P0 ;  /* 0x000000090a079211 */ /* 0x000fe400000f140b */
[----:B------:R-:W-:-:S03]  /*12be0*/  @!P2 LEA R10, P5, R29, R12, 0x2 ;  /* 0x0000000c1d0aa211 */ /* 0x000fc600078a10ff */
[----:B------:R1:W-:Y:S01]  /*12bf0*/  @!P1 ST.E.64 desc[UR60][R6.64], R60 ;  /* 0x0000003c06009985 */ /* 0x0003e2000c101b3c */
[----:B------:R-:W-:Y:S02]  /*12c00*/  ISETP.GE.AND P1, PT, R15, UR4, PT ;  /* 0x000000040f007c0c */ /* 0x000fe4000bf26270 */
[----:B------:R-:W-:Y:S02]  /*12c10*/  @!P2 LEA.HI.X R11, R29, R9, R32, 0x2, P5 ;  /* 0x000000091d0ba211 */ /* 0x000fe400028f1420 */
[----:B------:R-:W3:Y:S01]  /*12c20*/  LDL R32, [R1+0x140] ;  /* 0x0001400001207983 */ /* 0x000ee20000100800 */
[----:B------:R-:W-:-:S03]  /*12c30*/  ISETP.GE.AND P0, PT, R48, UR4, PT ;  /* 0x0000000430007c0c */ /* 0x000fc6000bf06270 */
[----:B------:R-:W3:Y:S01]  /*12c40*/  LDL R29, [R1+0xb0] ;  /* 0x0000b000011d7983 */ /* 0x000ee20000100800 */
[----:B-1----:R-:W-:-:S04]  /*12c50*/  @!P3 LEA R6, P4, R152, R12, 0x2 ;  /* 0x0000000c9806b211 */ /* 0x002fc800078810ff */
[----:B------:R-:W-:Y:S02]  /*12c60*/  @!P3 LEA.HI.X R7, R152, R9, R37, 0x2, P4 ;  /* 0x000000099807b211 */ /* 0x000fe400020f1425 */
[----:B------:R-:W3:Y:S04]  /*12c70*/  LDL R37, [R1+0x144] ;  /* 0x0001440001257983 */ /* 0x000ee80000100800 */
[----:B------:R-:W-:Y:S04]  /*12c80*/  @!P3 ST.E.64 desc[UR60][R6.64], R64 ;  /* 0x000000400600b985 */ /* 0x000fe8000c101b3c */
[----:B------:R1:W-:Y:S01]  /*12c90*/  @!P2 ST.E.64 desc[UR60][R10.64], R68 ;  /* 0x000000440a00a985 */ /* 0x0003e2000c101b3c */
[----:B------:R-:W-:-:S02]  /*12ca0*/  ISETP.GE.AND P2, PT, R28, UR4, PT ;  /* 0x000000041c007c0c */ /* 0x000fc4000bf46270 */
[-C--:B-1----:R-:W-:Y:S02]  /*12cb0*/  @!P1 LEA R10, P5, R15, R12.reuse, 0x2 ;  /* 0x0000000c0f0a9211 */ /* 0x082fe400078a10ff */
[----:B------:R-:W-:-:S04]  /*12cc0*/  @!P0 LEA R6, P4, R48, R12, 0x2 ;  /* 0x0000000c30068211 */ /* 0x000fc800078810ff */
[-C--:B--2---:R-:W-:Y:S02]  /*12cd0*/  @!P0 LEA.HI.X R7, R48, R9.reuse, R44, 0x2, P4 ;  /* 0x0000000930078211 */ /* 0x084fe400020f142c */
[----:B------:R-:W-:Y:S01]  /*12ce0*/  ISETP.GE.AND P3, PT, R40, UR4, PT ;  /* 0x0000000428007c0c */ /* 0x000fe2000bf66270 */
[----:B------:R-:W2:Y:S04]  /*12cf0*/  LDL R48, [R1+0xa4] ;  /* 0x0000a40001307983 */ /* 0x000ea80000100800 */
[----:B------:R-:W-:Y:S01]  /*12d00*/  @!P0 ST.E.64 desc[UR60][R6.64], R72 ;  /* 0x0000004806008985 */ /* 0x000fe2000c101b3c */
[----:B-----5:R-:W-:-:S03]  /*12d10*/  @!P1 LEA.HI.X R11, R15, R9, R25, 0x2, P5 ;  /* 0x000000090f0b9211 */ /* 0x020fc600028f1419 */
[----:B------:R-:W5:Y:S04]  /*12d20*/  LDL R44, [R1+0x9c] ;  /* 0x00009c00012c7983 */ /* 0x000f680000100800 */
[----:B------:R-:W2:Y:S04]  /*12d30*/  LDL R15, [R1+0x138] ;  /* 0x00013800010f7983 */ /* 0x000ea80000100800 */
[----:B------:R-:W5:Y:S04]  /*12d40*/  LDL R25, [R1+0x13c] ;  /* 0x00013c0001197983 */ /* 0x000f680000100800 */
[----:B------:R1:W-:Y:S02]  /*12d50*/  @!P1 ST.E.64 desc[UR60][R10.64], R76 ;  /* 0x0000004c0a009985 */ /* 0x0003e4000c101b3c */
[----:B-1----:R-:W-:-:S04]  /*12d60*/  @!P2 LEA R10, P5, R28, R12, 0x2 ;  /* 0x0000000c1c0aa211 */ /* 0x002fc800078a10ff */
[----:B------:R-:W-:Y:S02]  /*12d70*/  @!P2 LEA.HI.X R11, R28, R9, R33, 0x2, P5 ;  /* 0x000000091c0ba211 */ /* 0x000fe400028f1421 */
[----:B------:R-:W5:Y:S04]  /*12d80*/  LDL R33, [R1+0x134] ;  /* 0x0001340001217983 */ /* 0x000f680000100800 */
[----:B------:R-:W5:Y:S01]  /*12d90*/  LDL R28, [R1+0x130] ;  /* 0x00013000011c7983 */ /* 0x000f620000100800 */
[----:B------:R-:W-:Y:S02]  /*12da0*/  @!P3 LEA R6, P4, R40, R12, 0x2 ;  /* 0x0000000c2806b211 */ /* 0x000fe400078810ff */
[----:B------:R-:W-:Y:S02]  /*12db0*/  ISETP.GE.AND P0, PT, R36, UR4, PT ;  /* 0x0000000424007c0c */ /* 0x000fe4000bf06270 */
[----:B----4-:R-:W-:-:S02]  /*12dc0*/  ISETP.GE.AND P1, PT, R14, UR4, PT ;  /* 0x000000040e007c0c */ /* 0x010fc4000bf26270 */
[----:B------:R-:W-:Y:S02]  /*12dd0*/  @!P3 LEA.HI.X R7, R40, R9, R41, 0x2, P4 ;  /* 0x000000092807b211 */ /* 0x000fe400020f1429 */
[----:B------:R-:W4:Y:S04]  /*12de0*/  LDL R40, [R1+0x98] ;  /* 0x0000980001287983 */ /* 0x000f280000100800 */
[----:B------:R-:W-:Y:S04]  /*12df0*/  @!P3 ST.E.64 desc[UR60][R6.64], R80 ;  /* 0x000000500600b985 */ /* 0x000fe8000c101b3c */
[----:B------:R1:W-:Y:S01]  /*12e00*/  @!P2 ST.E.64 desc[UR60][R10.64], R84 ;  /* 0x000000540a00a985 */ /* 0x0003e2000c101b3c */
[----:B---3--:R-:W-:-:S03]  /*12e10*/  ISETP.GE.AND P2, PT, R13, UR4, PT ;  /* 0x000000040d007c0c */ /* 0x008fc6000bf46270 */
[----:B------:R-:W3:Y:S01]  /*12e20*/  LDL R41, [R1+0x11c] ;  /* 0x00011c0001297983 */ /* 0x000ee20000100800 */
[-C--:B-1----:R-:W-:Y:S02]  /*12e30*/  @!P1 LEA R10, P5, R14, R12.reuse, 0x2 ;  /* 0x0000000c0e0a9211 */ /* 0x082fe400078a10ff */
[----:B------:R-:W-:Y:S02]  /*12e40*/  @!P0 LEA R6, P4, R36, R12, 0x2 ;  /* 0x0000000c24068211 */ /* 0x000fe400078810ff */
[----:B------:R-:W-:Y:S02]  /*12e50*/  @!P1 LEA.HI.X R11, R14, R9, R32, 0x2, P5 ;  /* 0x000000090e0b9211 */ /* 0x000fe400028f1420 */
[----:B------:R-:W4:Y:S01]  /*12e60*/  LDL R14, [R1+0xa0] ;  /* 0x0000a000010e7983 */ /* 0x000f220000100800 */
[----:B------:R-:W-:-:S03]  /*12e70*/  ISETP.GE.AND P3, PT, R20, UR4, PT ;  /* 0x0000000414007c0c */ /* 0x000fc6000bf66270 */
[----:B------:R-:W3:Y:S01]  /*12e80*/  LDL R32, [R1+0x90] ;  /* 0x0000900001207983 */ /* 0x000ee20000100800 */
[----:B------:R-:W-:-:S03]  /*12e90*/  @!P0 LEA.HI.X R7, R36, R9, R37, 0x2, P4 ;  /* 0x0000000924078211 */ /* 0x000fc600020f1425 */
[----:B------:R-:W3:Y:S04]  /*12ea0*/  LDL R36, [R1+0x94] ;  /* 0x0000940001247983 */ /* 0x000ee80000100800 */
[----:B------:R-:W-:Y:S04]  /*12eb0*/  @!P0 ST.E.64 desc[UR60][R6.64], R88 ;  /* 0x0000005806008985 */ /* 0x000fe8000c101b3c */
[----:B------:R1:W-:Y:S01]  /*12ec0*/  @!P1 ST.E.64 desc[UR60][R10.64], R92 ;  /* 0x0000005c0a009985 */ /* 0x0003e2000c101b3c */
[----:B------:R-:W-:-:S03]  /*12ed0*/  ISETP.GE.AND P0, PT, R29, UR4, PT ;  /* 0x000000041d007c0c */ /* 0x000fc6000bf06270 */
[----:B------:R-:W3:Y:S01]  /*12ee0*/  LDL R37, [R1+0x118] ;  /* 0x0001180001257983 */ /* 0x000ee20000100800 */
[CC--:B-1----:R-:W-:Y:S02]  /*12ef0*/  @!P2 LEA R10, P5, R13.reuse, R12.reuse, 0x2 ;  /* 0x0000000c0d0aa211 */ /* 0x0c2fe400078a10ff */
[----:B------:R-:W-:Y:S02]  /*12f00*/  @!P3 LEA R6, P4, R20, R12, 0x2 ;  /* 0x0000000c1406b211 */ /* 0x000fe400078810ff */
[----:B------:R-:W-:Y:S02]  /*12f10*/  ISETP.GE.AND P1, PT, R24, UR4, PT ;  /* 0x0000000418007c0c */ /* 0x000fe4000bf26270 */
[-C--:B--2---:R-:W-:Y:S02]  /*12f20*/  @!P2 LEA.HI.X R11, R13, R9.reuse, R15, 0x2, P5 ;  /* 0x000000090d0ba211 */ /* 0x084fe400028f140f */
[----:B------:R-:W2:Y:S04]  /*12f30*/  LDL R15, [R1+0x124] ;  /* 0x00012400010f7983 */ /* 0x000ea80000100800 */
[----:B------:R-:W2:Y:S01]  /*12f40*/  LDL R13, [R1+0x8c] ;  /* 0x00008c00010d7983 */ /* 0x000ea20000100800 */
[----:B-----5:R-:W-:-:S03]  /*12f50*/  @!P3 LEA.HI.X R7, R20, R9, R25, 0x2, P4 ;  /* 0x000000091407b211 */ /* 0x020fc600020f1419 */
[----:B------:R-:W5:Y:S04]  /*12f60*/  LDL R25, [R1+0x88] ;  /* 0x0000880001197983 */ /* 0x000f680000100800 */
[----:B------:R-:W5:Y:S04]  /*12f70*/  LDL R20, [R1+0x84] ;  /* 0x0000840001147983 */ /* 0x000f680000100800 */
[----:B------:R1:W-:Y:S04]  /*12f80*/  @!P3 ST.E.64 desc[UR60][R6.64], R96 ;  /* 0x000000600600b985 */ /* 0x0003e8000c101b3c */
[----:B------:R0:W-:Y:S01]  /*12f90*/  @!P2 ST.E.64 desc[UR60][R10.64], R100 ;  /* 0x000000640a00a985 */ /* 0x0001e2000c101b3c */
[----:B-1----:R-:W-:-:S04]  /*12fa0*/  @!P0 LEA R6, P5, R29, R12, 0x2 ;  /* 0x0000000c1d068211 */ /* 0x002fc800078a10ff */
[-C--:B------:R-:W-:Y:S02]  /*12fb0*/  @!P0 LEA.HI.X R7, R29, R9.reuse, R33, 0x2, P5 ;  /* 0x000000091d078211 */ /* 0x080fe400028f1421 */
[C---:B0-----:R-:W-:Y:S01]  /*12fc0*/  @!P1 LEA R10, P2, R24.reuse, R12, 0x2 ;  /* 0x0000000c180a9211 */ /* 0x041fe200078410ff */
[----:B------:R-:W5:Y:S04]  /*12fd0*/  LDL R33, [R1+0x114] ;  /* 0x0001140001217983 */ /* 0x000f680000100800 */
[----:B------:R-:W5:Y:S01]  /*12fe0*/  LDL R29, [R1+0x110] ;  /* 0x00011000011d7983 */ /* 0x000f620000100800 */
[----:B------:R-:W-:-:S03]  /*12ff0*/  @!P1 LEA.HI.X R11, R24, R9, R28, 0x2, P2 ;  /* 0x00000009180b9211 */ /* 0x000fc600010f141c */
[----:B------:R-:W5:Y:S04]  /*13000*/  LDL R28, [R1+0x10c] ;  /* 0x00010c00011c7983 */ /* 0x000f680000100800 */
[----:B------:R-:W5:Y:S01]  /*13010*/  LDL R24, [R1+0x108] ;  /* 0x0001080001187983 */ /* 0x000f620000100800 */
[----:B------:R-:W-:Y:S02]  /*13020*/  ISETP.GE.AND P3, PT, R53, UR4, PT ;  /* 0x0000000435007c0c */ /* 0x000fe4000bf66270 */
[----:B------:R-:W-:Y:S01]  /*13030*/  ISETP.GE.AND P4, PT, R48, UR4, PT ;  /* 0x0000000430007c0c */ /* 0x000fe2000bf86270 */
[----:B------:R0:W-:Y:S04]  /*13040*/  @!P0 ST.E.64 desc[UR60][R6.64], R104 ;  /* 0x0000006806008985 */ /* 0x0001e8000c101b3c */
[----:B------:R1:W-:Y:S01]  /*13050*/  @!P1 ST.E.64 desc[UR60][R10.64], R108 ;  /* 0x0000006c0a009985 */ /* 0x0003e2000c101b3c */
[----:B------:R-:W-:-:S05]  /*13060*/  ISETP.GE.AND P1, PT, R44, UR4, PT ;  /* 0x000000042c007c0c */ /* 0x000fca000bf26270 */
[CC--:B0-----:R-:W-:Y:S02]  /*13070*/  @!P3 LEA R6, P0, R53.reuse, R12.reuse, 0x2 ;  /* 0x0000000c3506b211 */ /* 0x0c1fe400078010ff */
[----:B----4-:R-:W-:Y:S02]  /*13080*/  ISETP.GE.AND P2, PT, R14, UR4, PT ;  /* 0x000000040e007c0c */ /* 0x010fe4000bf46270 */
[----:B-1----:R-:W-:Y:S02]  /*13090*/  @!P4 LEA R10, P5, R48, R12, 0x2 ;  /* 0x0000000c300ac211 */ /* 0x002fe400078a10ff */
[-C--:B------:R-:W-:Y:S02]  /*130a0*/  @!P3 LEA.HI.X R7, R53, R9.reuse, R56, 0x2, P0 ;  /* 0x000000093507b211 */ /* 0x080fe400000f1438 */
[----:B------:R-:W-:Y:S02]  /*130b0*/  ISETP.GE.AND P0, PT, R40, UR4, PT ;  /* 0x0000000428007c0c */ /* 0x000fe4000bf06270 */
[----:B------:R-:W-:Y:S01]  /*130c0*/  @!P4 LEA.HI.X R11, R48, R9, R52, 0x2, P5 ;  /* 0x00000009300bc211 */ /* 0x000fe200028f1434 */
[----:B------:R0:W-:Y:S04]  /*130d0*/  @!P3 ST.E.64 desc[UR60][R6.64], R112 ;  /* 0x000000700600b985 */ /* 0x0001e8000c101b3c */
[----:B------:R1:W-:Y:S01]  /*130e0*/  @!P4 ST.E.64 desc[UR60][R10.64], R116 ;  /* 0x000000740a00c985 */ /* 0x0003e2000c101b3c */
[----:B---3--:R-:W-:-:S02]  /*130f0*/  ISETP.GE.AND P4, PT, R36, UR4, PT ;  /* 0x0000000424007c0c */ /* 0x008fc4000bf86270 */
[-C--:B0-----:R-:W-:Y:S02]  /*13100*/  @!P2 LEA R6, P3, R14, R12.reuse, 0x2 ;  /* 0x0000000c0e06a211 */ /* 0x081fe400078610ff */
[----:B-1----:R-:W-:-:S04]  /*13110*/  @!P1 LEA R10, P5, R44, R12, 0x2 ;  /* 0x0000000c2c0a9211 */ /* 0x002fc800078a10ff */
[-C--:B------:R-:W-:Y:S02]  /*13120*/  @!P1 LEA.HI.X R11, R44, R9.reuse, R45, 0x2, P5 ;  /* 0x000000092c0b9211 */ /* 0x080fe400028f142d */
[----:B--2---:R-:W-:Y:S02]  /*13130*/  @!P2 LEA.HI.X R7, R14, R9, R15, 0x2, P3 ;  /* 0x000000090e07a211 */ /* 0x004fe400018f140f */
[----:B------:R-:W-:-:S03]  /*13140*/  @!P0 LEA R14, P3, R40, R12, 0x2 ;  /* 0x0000000c280e8211 */ /* 0x000fc600078610ff */
[----:B------:R0:W-:Y:S01]  /*13150*/  @!P2 ST.E.64 desc[UR60][R6.64], R120 ;  /* 0x000000780600a985 */ /* 0x0001e2000c101b3c */
[----:B------:R-:W-:Y:S02]  /*13160*/  ISETP.GE.AND P2, PT, R32, UR4, PT ;  /* 0x0000000420007c0c */ /* 0x000fe4000bf46270 */
[----:B------:R-:W-:Y:S02]  /*13170*/  @!P0 LEA.HI.X R15, R40, R9, R41, 0x2, P3 ;  /* 0x00000009280f8211 */ /* 0x000fe400018f1429 */
[----:B------:R-:W-:Y:S01]  /*13180*/  ISETP.GE.AND P3, PT, R13, UR4, PT ;  /* 0x000000040d007c0c */ /* 0x000fe2000bf66270 */
[----:B------:R1:W-:Y:S01]  /*13190*/  @!P1 ST.E.64 desc[UR60][R10.64], R124 ;  /* 0x0000007c0a009985 */ /* 0x0003e2000c101b3c */
[----:B-----5:R-:W-:-:S03]  /*131a0*/  ISETP.GE.AND P1, PT, R25, UR4, PT ;  /* 0x0000000419007c0c */ /* 0x020fc6000bf26270 */
[----:B------:R2:W-:Y:S01]  /*131b0*/  @!P0 ST.E.64 desc[UR60][R14.64], R128 ;  /* 0x000000800e008985 */ /* 0x0005e2000c101b3c */
[----:B------:R-:W-:Y:S02]  /*131c0*/  ISETP.GE.AND P0, PT, R20, UR4, PT ;  /* 0x0000000414007c0c */ /* 0x000fe4000bf06270 */
[----:B0-----:R-:W-:-:S04]  /*131d0*/  @!P4 LEA R6, P5, R36, R12, 0x2 ;  /* 0x0000000c2406c211 */ /* 0x001fc800078a10ff */
[----:B------:R-:W-:Y:S02]  /*131e0*/  @!P4 LEA.HI.X R7, R36, R9, R37, 0x2, P5 ;  /* 0x000000092407c211 */ /* 0x000fe400028f1425 */
[----:B-1----:R-:W-:-:S03]  /*131f0*/  @!P2 LEA R10, P5, R32, R12, 0x2 ;  /* 0x0000000c200aa211 */ /* 0x002fc600078a10ff */
[----:B------:R0:W-:Y:S01]  /*13200*/  @!P4 ST.E.64 desc[UR60][R6.64], R132 ;  /* 0x000000840600c985 */ /* 0x0001e2000c101b3c */
[CC--:B--2---:R-:W-:Y:S02]  /*13210*/  @!P3 LEA R14, P4, R13.reuse, R12.reuse, 0x2 ;  /* 0x0000000c0d0eb211 */ /* 0x0c4fe400078810ff */
[-C--:B------:R-:W-:Y:S02]  /*13220*/  @!P2 LEA.HI.X R11, R32, R9.reuse, R33, 0x2, P5 ;  /* 0x00000009200ba211 */ /* 0x080fe400028f1421 */
[-C--:B------:R-:W-:Y:S02]  /*13230*/  @!P3 LEA.HI.X R15, R13, R9.reuse, R29, 0x2, P4 ;  /* 0x000000090d0fb211 */ /* 0x080fe400020f141d */
[CC--:B0-----:R-:W-:Y:S02]  /*13240*/  @!P1 LEA R6, P5, R25.reuse, R12.reuse, 0x2 ;  /* 0x0000000c19069211 */ /* 0x0c1fe400078a10ff */
[----:B------:R-:W-:Y:S02]  /*13250*/  @!P0 LEA R12, P4, R20, R12, 0x2 ;  /* 0x0000000c140c8211 */ /* 0x000fe400078810ff */
[----:B------:R-:W-:-:S02]  /*13260*/  @!P1 LEA.HI.X R7, R25, R9, R28, 0x2, P5 ;  /* 0x0000000919079211 */ /* 0x000fc400028f141c */
[----:B------:R-:W-:Y:S01]  /*13270*/  @!P0 LEA.HI.X R13, R20, R9, R24, 0x2, P4 ;  /* 0x00000009140d8211 */ /* 0x000fe200020f1418 */
[----:B------:R3:W-:Y:S04]  /*13280*/  @!P2 ST.E.64 desc[UR60][R10.64], R136 ;  /* 0x000000880a00a985 */ /* 0x0007e8000c101b3c */
[----:B------:R3:W-:Y:S04]  /*13290*/  @!P3 ST.E.64 desc[UR60][R14.64], R140 ;  /* 0x0000008c0e00b985 */ /* 0x0007e8000c101b3c */
[----:B------:R3:W-:Y:S04]  /*132a0*/  @!P1 ST.E.64 desc[UR60][R6.64], R144 ;  /* 0x0000009006009985 */ /* 0x0007e8000c101b3c */
[----:B------:R3:W-:Y:S02]  /*132b0*/  @!P0 ST.E.64 desc[UR60][R12.64], R148 ;  /* 0x000000940c008985 */ /* 0x0007e4000c101b3c */
.L_x_10594:
[----:B------:R-:W-:Y:S05]  /*132c0*/  BSYNC B1 ;  /* 0x0000000000017941 */ /* 0x000fea0003800000 */
.L_x_10593:
[----:B------:R-:W-:-:S03]  /*132d0*/  UMOV UR4, 0xffffffff ;  /* 0xffffffff00047882 */ /* 0x000fc60000000000 */
[----:B------:R-:W-:Y:S05]  /*132e0*/  BRA.DIV UR4, `(.L_x_10595) ;  /* 0x000000ae04a47947 */ /* 0x000fea000b800000 */
[----:B---3--:R3:W4:Y:S04]  /*132f0*/  SHFL.IDX PT, R10, R8, 0x1, 0x1c1f ;  /* 0x003c1f00080a7f89 */ /* 0x00872800000e0000 */
[----:B0-----:R-:W0:Y:S02]  /*13300*/  SHFL.IDX PT, R3, R3, 0x1, 0x1c1f ;  /* 0x003c1f0003037f89 */ /* 0x001e2400000e0000 */
.L_x_10803:
        /* <DEDUP_REMOVED lines=33> */
[----:B--2---:R-:W2:Y:S04]  /*13520*/  LDL R12, [R1+0x90] ;  /* 0x00009000010c7983 */ /* 0x004ea80000100800 */
[----:B------:R-:W2:Y:S04]  /*13530*/  LDL R20, [R1+0x8c] ;  /* 0x00008c0001147983 */ /* 0x000ea80000100800 */
[----:B------:R-:W2:Y:S04]  /*13540*/  LDL R14, [R1+0x88] ;  /* 0x00008800010e7983 */ /* 0x000ea80000100800 */
[----:B------:R-:W2:Y:S04]  /*13550*/  LDL R32, [R1+0x11c] ;  /* 0x00011c0001207983 */ /* 0x000ea80000100800 */
[----:B------:R-:W2:Y:S04]  /*13560*/  LDL R28, [R1+0x118] ;  /* 0x00011800011c7983 */ /* 0x000ea80000100800 */
[----:B------:R-:W2:Y:S04]  /*13570*/  LDL R13, [R1+0x114] ;  /* 0x00011400010d7983 */ /* 0x000ea80000100800 */
[----:B------:R-:W2:Y:S04]  /*13580*/  LDL R24, [R1+0x110] ;  /* 0x0001100001187983 */ /* 0x000ea80000100800 */
[----:B------:R-:W2:Y:S01]  /*13590*/  LDL R11, [R1+0x84] ;  /* 0x00008400010b7983 */ /* 0x000ea20000100800 */
[----:B-----5:R-:W-:-:S02]  /*135a0*/  ISETP.GE.AND P2, PT, R60, UR4, PT ;  /* 0x000000043c007c0c */ /* 0x020fc4000bf46270 */
[----:B----4-:R-:W-:Y:S01]  /*135b0*/  ISETP.GE.AND P3, PT, R73, UR4, PT ;  /* 0x0000000449007c0c */ /* 0x010fe2000bf66270 */
[----:B------:R-:W-:Y:S02]  /*135c0*/  IMAD.MOV.U32 R57, RZ, RZ, R52 ;  /* 0x000000ffff397224 */ /* 0x000fe400078e0034 */
[----:B------:R-:W-:Y:S02]  /*135d0*/  IMAD.MOV.U32 R52, RZ, RZ, R41 ;  /* 0x000000ffff347224 */ /* 0x000fe400078e0029 */
[----:B------:R-:W-:Y:S02]  /*135e0*/  IMAD.MOV.U32 R41, RZ, RZ, R36 ;  /* 0x000000ffff297224 */ /* 0x000fe400078e0024 */
[----:B------:R-:W-:-:S04]  /*135f0*/  IMAD.MOV.U32 R56, RZ, RZ, R7 ;  /* 0x000000ffff387224 */ /* 0x000fc800078e0007 */
[----:B------:R-:W-:Y:S02]  /*13600*/  @!P2 IMAD.MOV.U32 R7, RZ, RZ, R10 ;  /* 0x000000ffff07a224 */ /* 0x000fe400078e000a */
[----:B------:R-:W-:Y:S02]  /*13610*/  IMAD.MOV.U32 R36, RZ, RZ, R6 ;  /* 0x000000ffff247224 */ /* 0x000fe400078e0006 */
[----:B0-----:R-:W-:-:S04]  /*13620*/  @!P2 IMAD.MOV.U32 R6, RZ, RZ, R3 ;  /* 0x000000ffff06a224 */ /* 0x001fc800078e0003 */
[----:B------:R-:W-:-:S04]  /*13630*/  @!P2 IMAD.WIDE R6, R60, 0x4, R6 ;  /* 0x000000043c06a825 */ /* 0x000fc800078e0206 */
[----:B------:R-:W-:Y:S02]  /*13640*/  IMAD.MOV.U32 R60, RZ, RZ, R57 ;  /* 0x000000ffff3c7224 */ /* 0x000fe400078e0039 */
[----:B---3--:R-:W-:Y:S01]  /*13650*/  IMAD.MOV.U32 R57, RZ, RZ, R8 ;  /* 0x000000ffff397224 */ /* 0x008fe200078e0008 */
        /* <DEDUP_REMOVED lines=142> */
[----:B------:R-:W-:Y:S02]  /*13f40*/  @!P0 LEA R12, P3, R14, R3, 0x2 ;  /* 0x000000030e0c8211 */ /* 0x000fe400078610ff */
        /* <DEDUP_REMOVED lines=13> */
.L_x_10578:
        /* <DEDUP_REMOVED lines=30> */
.L_x_10596:
        /* <DEDUP_REMOVED lines=59> */
.L_x_10598:
[----:B------:R-:W-:Y:S05]  /*145b0*/  BSYNC B1 ;  /* 0x0000000000017941 */ /* 0x000fea0003800000 */
.L_x_10597:
        /* <DEDUP_REMOVED lines=50> */
.L_x_10806:
        /* <DEDUP_REMOVED lines=32> */
.L_x_10601:
[----:B------:R-:W-:Y:S05]  /*14ae0*/  BSYNC B1 ;  /* 0x0000000000017941 */ /* 0x000fea0003800000 */
.L_x_10600:
[----:B------:R-:W-:-:S03]  /*14af0*/  UMOV UR4, 0xffffffff ;  /* 0xffffffff00047882 */ /* 0x000fc60000000000 */
[----:B------:R-:W-:Y:S05]  /*14b00*/  BRA.DIV UR4, `(.L_x_10602) ;  /* 0x0000009a041c7947 */ /* 0x000fea000b800000 */
[----:B--2---:R2:W0:Y:S04]  /*14b10*/  SHFL.IDX PT, R0, R20, 0x1, 0x181f ;  /* 0x00381f0014007f89 */ /* 0x00442800000e0000 */
[----:B---3--:R2:W3:Y:S02]  /*14b20*/  SHFL.IDX PT, R14, R3, 0x1, 0x181f ;  /* 0x00381f00030e7f89 */ /* 0x0084e400000e0000 */
.L_x_10810:
        /* <DEDUP_REMOVED lines=31> */
.L_x_10604:
[----:B------:R-:W-:Y:S05]  /*14d20*/  BSYNC B1 ;  /* 0x0000000000017941 */ /* 0x000fea0003800000 */
.L_x_10603:
[----:B------:R-:W-:-:S03]  /*14d30*/  UMOV UR4, 0xffffffff ;  /* 0xffffffff00047882 */ /* 0x000fc60000000000 */
[----:B------:R-:W-:Y:S05]  /*14d40*/  BRA.DIV UR4, `(.L_x_10605) ;  /* 0x0000009604d47947 */ /* 0x000fea000b800000 */
[----:B0-----:R0:W0:Y:S04]  /*14d50*/  SHFL.IDX PT, R0, R20, 0x2, 0x181f ;  /* 0x00581f0014007f89 */ /* 0x00102800000e0000 */
[----:B---3--:R3:W0:Y:S02]  /*14d60*/  SHFL.IDX PT, R14, R3, 0x2, 0x181f ;  /* 0x00581f00030e7f89 */ /* 0x00862400000e0000 */
.L_x_10814:
        /* <DEDUP_REMOVED lines=31> */
.L_x_10607:
[----:B------:R-:W-:Y:S05]  /*14f60*/  BSYNC B1 ;  /* 0x0000000000017941 */ /* 0x000fea0003800000 */
.L_x_10606:
[----:B------:R-:W-:-:S03]  /*14f70*/  UMOV UR4, 0xffffffff ;  /* 0xffffffff00047882 */ /* 0x000fc60000000000 */
[----:B------:R-:W-:Y:S05]  /*14f80*/  BRA.DIV UR4, `(.L_x_10608) ;  /* 0x00000096048c7947 */ /* 0x000fea000b800000 */
[----:B0-----:R0:W0:Y:S04]  /*14f90*/  SHFL.IDX PT, R0, R20, 0x3, 0x181f ;  /* 0x00781f0014007f89 */ /* 0x00102800000e0000 */
[----:B------:R0:W0:Y:S02]  /*14fa0*/  SHFL.IDX PT, R14, R3, 0x3, 0x181f ;  /* 0x00781f00030e7f89 */ /* 0x00002400000e0000 */
.L_x_10818:
        /* <DEDUP_REMOVED lines=30> */
.L_x_10591:
[----:B------:R-:W-:Y:S05]  /*15190*/  BSYNC B0 ;  /* 0x0000000000007941 */ /* 0x000fea0003800000 */
.L_x_10577:
[----:B------:R-:W-:Y:S02]  /*151a0*/  ULDC UR4, c[0x0][0xd3c] ;  /* 0x00034f0000047ab9 */ /* 0x000fe40000000800 */
[----:B------:R-:W-:-:S13]  /*151b0*/  ISETP.GE.AND P0, PT, R51, UR4, PT ;  /* 0x0000000433007c0c */ /* 0x000fda000bf06270 */
[----:B------:R-:W-:Y:S05]  /*151c0*/  @!P0 BRA `(.L_x_10609) ;  /* 0xfffffec400bc8947 */ /* 0x000fea000383ffff */
[----:B------:R-:W-:Y:S05]  /*151d0*/  BRA `(.L_x_10453) ;  /* 0x0000007800f87947 */ /* 0x000fea0003800000 */
.L_x_10451:
[----:B------:R-:W-:-:S08]  /*151e0*/  NOP ;  /* 0x0000000000007918 */ /* 0x000fd00000000000 */
[----:B--2---:R-:W0:-:S00]  /*151f0*/  USETMAXREG.DEALLOC.CTAPOOL 0x28 ;  /* 0x00000028000079c8 */ /* 0x004e0000080e0500 */
        /* <DEDUP_REMOVED lines=16> */
.L_x_10610:
        /* <DEDUP_REMOVED lines=43> */
.L_x_10614:
[----:B------:R-:W0:Y:S01]  /*155b0*/  LDC R2, c[0x0][0xd3c] ;  /* 0x00034f00ff027b82 */ /* 0x000e220000000800 */
[----:B------:R-:W-:Y:S01]  /*155c0*/  UIADD3 UR4, UR4, 0x1f, URZ ;  /* 0x0000001f04047890 */ /* 0x000fe2000fffe03f */
[----:B------:R-:W-:Y:S02]  /*155d0*/  ULDC UR7, c[0x0][0xd3c] ;  /* 0x00034f0000077ab9 */ /* 0x000fe40000000800 */
[----:B------:R-:W-:-:S03]  /*155e0*/  IMAD.U32 R19, RZ, RZ, UR7 ;  /* 0x00000007ff137e24 */ /* 0x000fc6000f8e00ff */
[----:B0-----:R-:W-:-:S13]  /*155f0*/  ISETP.LE.AND P6, PT, R2, UR4, PT ;  /* 0x0000000402007c0c */ /* 0x001fda000bfc3270 */
[----:B------:R-:W-:Y:S05]  /*15600*/  @P6 BRA `(.L_x_10613) ;  /* 0x0000000400ac6947 */ /* 0x000fea0003800000 */
[----:B------:R-:W-:Y:S01]  /*15610*/  VIADD R9, R7, UR4 ;  /* 0x0000000407097c36 */ /* 0x000fe20008000000 */
[----:B------:R-:W-:-:S04]  /*15620*/  MOV R6, RZ ;  /* 0x000000ff00067202 */ /* 0x000fc80000000f00 */
        /* <DEDUP_REMOVED lines=29> */
.L_x_10612:
        /* <DEDUP_REMOVED lines=18> */
.L_x_10615:
        /* <DEDUP_REMOVED lines=58> */
.L_x_10613:
[----:B------:R-:W-:Y:S02]  /*15cc0*/  IMAD.MOV.U32 R17, RZ, RZ, RZ ;  /* 0x000000ffff117224 */ /* 0x000fe400078e00ff */
[----:B------:R-:W-:Y:S02]  /*15cd0*/  IMAD.U32 R16, RZ, RZ, UR6 ;  /* 0x00000006ff107e24 */ /* 0x000fe4000f8e00ff */
[----:B------:R-:W-:-:S07]  /*15ce0*/  IMAD.MOV.U32 R18, RZ, RZ, RZ ;  /* 0x000000ffff127224 */ /* 0x000fce00078e00ff */
.L_x_10616:
[----:B------:R-:W-:-:S13]  /*15cf0*/  ISETP.NE.AND P0, PT, R7, RZ, PT ;  /* 0x000000ff0700720c */ /* 0x000fda0003f05270 */
[----:B------:R-:W0:Y:S01]  /*15d00*/  @!P0 S2R R3, SR_CgaCtaId ;  /* 0x0000000000038919 */ /* 0x000e220000008800 */
[----:B------:R-:W-:-:S04]  /*15d10*/  @!P0 MOV R2, 0x400 ;  /* 0x0000040000028802 */ /* 0x000fc80000000f00 */
[----:B0-----:R-:W-:-:S05]  /*15d20*/  @!P0 LEA R2, R3, R2, 0x18 ;  /* 0x0000000203028211 */ /* 0x001fca00078ec0ff */
[----:B------:R2:W-:Y:S01]  /*15d30*/  @!P0 STS.128 [R2+0x324d0], R16 ;  /* 0x0324d01002008388 */ /* 0x0005e20000000c00 */
[----:B------:R-:W-:Y:S06]  /*15d40*/  BAR.ARV 0x5, 0x180 ;  /* 0x0146000000007b1d */ /* 0x000fec0000002000 */
.L_x_10611:
[----:B------:R3:W-:Y:S01]  /*15d50*/  STL [R1+0x40], RZ ;  /* 0x000040ff01007387 */ /* 0x0007e20000100800 */
[----:B------:R-:W-:Y:S01]  /*15d60*/  ULDC UR4, c[0x0][0xd3c] ;  /* 0x00034f0000047ab9 */ /* 0x000fe20000000800 */
[----:B------:R-:W-:Y:S01]  /*15d70*/  IMAD.MOV.U32 R26, RZ, RZ, 0x1 ;  /* 0x00000001ff1a7424 */ /* 0x000fe200078e00ff */
[----:B-1----:R-:W-:Y:S01]  /*15d80*/  ISETP.GE.AND P0, PT, R19, UR4, PT ;  /* 0x0000000413007c0c */ /* 0x002fe2000bf06270 */
[----:B------:R-:W-:-:S12]  /*15d90*/  IMAD.MOV.U32 R24, RZ, RZ, RZ ;  /* 0x000000ffff187224 */ /* 0x000fd800078e00ff */
[----:B---3--:R-:W-:Y:S05]  /*15da0*/  @P0 BRA `(.L_x_10617) ;  /* 0x0000006c00280947 */ /* 0x008fea0003800000 */
[----:B------:R-:W3:Y:S01]  /*15db0*/  LDL R5, [R1+0x8] ;  /* 0x0000080001057983 */ /* 0x000ee20000100800 */
[C---:B--2---:R-:W-:Y:S01]  /*15dc0*/  IMAD.SHL.U32 R2, R0.reuse, 0x8, RZ ;  /* 0x0000000800027824 */ /* 0x044fe200078e00ff */
[----:B------:R-:W-:Y:S01]  /*15dd0*/  LOP3.LUT R6, R0, 0x7f, RZ, 0xc0, !PT ;  /* 0x0000007f00067812 */ /* 0x000fe200078ec0ff */
[----:B------:R-:W1:Y:S01]  /*15de0*/  S2UR UR5, SR_CgaCtaId ;  /* 0x00000000000579c3 */ /* 0x000e620000008800 */
[----:B------:R-:W-:Y:S01]  /*15df0*/  UMOV UR4, 0x400 ;  /* 0x0000040000047882 */ /* 0x000fe20000000000 */
[----:B------:R-:W-:Y:S01]  /*15e00*/  BSSY B8, `(.L_x_10617) ;  /* 0x00006c4000087945 */ /* 0x000fe20003800000 */
[----:B0-----:R-:W-:Y:S01]  /*15e10*/  LOP3.LUT R3, R2, 0x1f8, RZ, 0xc0, !PT ;  /* 0x000001f802037812 */ /* 0x001fe200078ec0ff */
        /* <DEDUP_REMOVED lines=13> */
[----:B------:R-:W-:Y:S01]  /*15ef0*/  LOP3.LUT R0, R2, 0xc0, RZ, 0xfc, !PT ;  /* 0x000000c002007812 */ /* 0x000fe200078efcff */
[----:B------:R-:W-:Y:S01]  /*15f00*/  ULDC UR36, c[0x0][0xc] ;  /* 0x0000030000247ab9 */ /* 0x000fe20000000800 */
[----:B-1----:R-:W-:-:S06]  /*15f10*/  ULEA UR4, UR5, UR4, 0x18 ;  /* 0x0000000405047291 */ /* 0x002fcc000f8ec03f */
[----:B------:R-:W-:-:S04]  /*15f20*/  IMAD.U32 R22, RZ, RZ, UR4 ;  /* 0x00000004ff167e24 */ /* 0x000fc8000f8e00ff */
[----:B------:R-:W-:Y:S01]  /*15f30*/  IMAD R25, R31, 0x2, R22 ;  /* 0x000000021f197824 */ /* 0x000fe200078e0216 */
[----:B---3--:R-:W-:-:S05]  /*15f40*/  LOP3.LUT R4, R5, 0x2, RZ, 0xfc, !PT ;  /* 0x0000000205047812 */ /* 0x008fca00078efcff */
[----:B------:R0:W-:Y:S04]  /*15f50*/  STL [R1+0x60], R4 ;  /* 0x0000600401007387 */ /* 0x0001e80000100800 */
[----:B------:R1:W-:Y:S01]  /*15f60*/  STL [R1+0x40], RZ ;  /* 0x000040ff01007387 */ /* 0x0003e20000100800 */
[----:B0-----:R-:W-:-:S07]  /*15f70*/  LOP3.LUT R4, R2, 0x40, RZ, 0xfc, !PT ;  /* 0x0000004002047812 */ /* 0x001fce00078efcff */
.L_x_10724:
        /* <DEDUP_REMOVED lines=19> */
[----:B------:R-:W-:Y:S01]  /*160b0*/  ULDC.64 UR4, c[0x0][0xaf8] ;  /* 0x0002be0000047ab9 */ /* 0x000fe20000000a00 */
[----:B------:R-:W-:-:S03]  /*160c0*/  ISETP.NE.U32.AND P1, PT, RZ, UR8, PT ;  /* 0x00000008ff007c0c */ /* 0x000fc6000bf25070 */
[----:B------:R2:W5:Y:S01]  /*160d0*/  @P0 LDG.E R33, desc[UR60][R2.64] ;  /* 0x0000003c02210981 */ /* 0x000562000c1e1900 */
[----:B------:R-:W-:Y:S02]  /*160e0*/  ISETP.NE.AND.EX P1, PT, RZ, UR9, PT, P1 ;  /* 0x00000009ff007c0c */ /* 0x000fe4000bf25310 */
[----:B------:R-:W-:Y:S01]  /*160f0*/  ISETP.NE.U32.AND P0, PT, RZ, UR4, PT ;  /* 0x00000004ff007c0c */ /* 0x000fe2000bf05070 */
[----:B0-----:R-:W-:Y:S01]  /*16100*/  IMAD.MOV.U32 R0, RZ, RZ, RZ ;  /* 0x000000ffff007224 */ /* 0x001fe200078e00ff */
[C---:B---3--:R-:W-:Y:S02]  /*16110*/  IADD3 R4, P4, R29.reuse, UR6, RZ ;  /* 0x000000061d047c10 */ /* 0x048fe4000ff9e0ff */
[----:B------:R-:W-:Y:S02]  /*16120*/  ISETP.NE.AND.EX P0, PT, RZ, UR5, PT, P0 ;  /* 0x00000005ff007c0c */ /* 0x000fe4000bf05300 */
[----:B------:R-:W-:Y:S02]  /*16130*/  IADD3.X R5, R30, UR7, RZ, P4, !PT ;  /* 0x000000071e057c10 */ /* 0x000fe4000a7fe4ff */
[----:B--2---:R-:W-:Y:S01]  /*16140*/  IADD3 R2, P3, R29, UR4, RZ ;  /* 0x000000041d027c10 */ /* 0x004fe2000ff7e0ff */
[----:B------:R-:W-:-:S02]  /*16150*/  ULDC UR4, c[0x0][0x288] ;  /* 0x0000a20000047ab9 */ /* 0x000fc40000000800 */
[----:B------:R-:W5:Y:S01]  /*16160*/  @P2 LDG.E R0, desc[UR60][R4.64] ;  /* 0x0000003c04002981 */ /* 0x000f62000c1e1900 */
[C---:B------:R-:W-:Y:S02]  /*16170*/  IADD3.X R3, R30.reuse, UR5, RZ, P3, !PT ;  /* 0x000000051e037c10 */ /* 0x040fe40009ffe4ff */
[----:B------:R-:W-:Y:S01]  /*16180*/  @P1 IADD3 R6, P3, R29, UR8, RZ ;  /* 0x000000081d061c10 */ /* 0x000fe2000ff7e0ff */
[----:B------:R-:W-:Y:S01]  /*16190*/  IMAD.U32 R8, RZ, RZ, UR4 ;  /* 0x00000004ff087e24 */ /* 0x000fe2000f8e00ff */
[----:B------:R-:W-:Y:S01]  /*161a0*/  ULDC.64 UR4, c[0x0][0x418] ;  /* 0x0001060000047ab9 */ /* 0x000fe20000000a00 */
[----:B------:R-:W5:Y:S01]  /*161b0*/  @P0 LDG.E R36, desc[UR60][R2.64] ;  /* 0x0000003c02240981 */ /* 0x000f62000c1e1900 */
        /* <DEDUP_REMOVED lines=18> */
.L_x_10618:
        /* <DEDUP_REMOVED lines=14> */
.L_x_10619:
        /* <DEDUP_REMOVED lines=9> */
.L_x_10620:
        /* <DEDUP_REMOVED lines=24> */
[----:B------:R0:W2:Y:S02]  /*165d0*/  F2I.FTZ.U32.TRUNC.NTZ R3, R2 ;  /* 0x0000000200037305 */ /* 0x0000a4000021f000 */
[----:B0-----:R-:W-:-:S04]  /*165e0*/  LOP3.LUT R2, R9, R7, RZ, 0x3c, !PT ;  /* 0x0000000709027212 */ /* 0x001fc800078e3cff */
[----:B------:R-:W-:Y:S01]  /*165f0*/  ISETP.GE.AND P4, PT, R2, RZ, PT ;  /* 0x000000ff0200720c */ /* 0x000fe20003f86270 */
[----:B--2---:R-:W-:-:S04]  /*16600*/  IMAD.MOV R2, RZ, RZ, -R3 ;  /* 0x000000ffff027224 */ /* 0x004fc800078e0a03 */
        /* <DEDUP_REMOVED lines=17> */
.L_x_10622:
[----:B------:R-:W-:Y:S05]  /*16720*/  BSYNC B0 ;  /* 0x0000000000007941 */ /* 0x000fea0003800000 */
.L_x_10621:
        /* <DEDUP_REMOVED lines=24> */
[----:B------:R0:W2:Y:S02]  /*168b0*/  SHFL.IDX PT, R14, R7, RZ, 0x1f ;  /* 0x00001fff070e7589 */ /* 0x0000a400000e0000 */
.L_x_10821:
[----:B--2---:R-:W-:Y:S02]  /*168c0*/  ISETP.NE.AND P0, PT, R14, RZ, PT ;  /* 0x000000ff0e00720c */ /* 0x004fe40003f05270 */
[----:B------:R-:W-:-:S11]  /*168d0*/  PLOP3.LUT P6, PT, PT, PT, PT, 0x8, 0x0 ;  /* 0x000000000000781c */ /* 0x000fd60003fce170 */
[----:B------:R-:W-:Y:S05]  /*168e0*/  @P0 BRA `(.L_x_10626) ;  /* 0x00000000000c0947 */ /* 0x000fea0003800000 */
[----:B------:R-:W-:-:S03]  /*168f0*/  UMOV UR4, 0xffffffff ;  /* 0xffffffff00047882 */ /* 0x000fc60000000000 */
[----:B------:R-:W-:Y:S05]  /*16900*/  BRA.DIV UR4, `(.L_x_10627) ;  /* 0x0000007e04a87947 */ /* 0x000fea000b800000 */
[----:B------:R-:W-:-:S13]  /*16910*/  ELECT P6, URZ, PT ;  /* 0x00000000003f782f */ /* 0x000fda00038c0000 */
.L_x_10626:
        /* <DEDUP_REMOVED lines=9> */
.L_x_10824:
[----:B------:R-:W-:Y:S05]  /*169b0*/  BSYNC B1 ;  /* 0x0000000000017941 */ /* 0x000fea0003800000 */
.L_x_10628:
[----:B------:R-:W-:Y:S04]  /*169c0*/  BSSY B1, `(.L_x_10630) ;  /* 0x000007b000017945 */ /* 0x000fe80003800000 */
[----:B------:R-:W-:Y:S05]  /*169d0*/  @!P6 BRA `(.L_x_10631) ;  /* 0x0000000400e4e947 */ /* 0x000fea0003800000 */
[----:B0-----:R-:W-:Y:S01]  /*169e0*/  IMAD R7, R23, 0x8, R22 ;  /* 0x0000000817077824 */ /* 0x001fe200078e0216 */
[----:B------:R-:W-:Y:S01]  /*169f0*/  SHF.L.U32 R8, R27, 0x1f, RZ ;  /* 0x0000001f1b087819 */ /* 0x000fe200000006ff */
[----:B------:R-:W0:Y:S01]  /*16a00*/  S2R R9, SR_TID.X ;  /* 0x0000000000097919 */ /* 0x000e220000002100 */
[----:B------:R-:W-:Y:S02]  /*16a10*/  BSSY B2, `(.L_x_10632) ;  /* 0x0000005000027945 */ /* 0x000fe40003800000 */
[----:B------:R-:W2:Y:S01]  /*16a20*/  SYNCS.PHASECHK.TRANS64.TRYWAIT P0, [R7+URZ+0x324a0], R8 ;  /* 0x0324a008070075a7 */ /* 0x000ea2000800017f */
[----:B0-----:R-:W-:-:S04]  /*16a30*/  LOP3.LUT R9, R9, 0x7f, RZ, 0xc0, !PT ;  /* 0x0000007f09097812 */ /* 0x001fc800078ec0ff */
[----:B------:R-:W-:Y:S01]  /*16a40*/  ISETP.NE.AND P2, PT, R9, RZ, PT ;  /* 0x000000ff0900720c */ /* 0x000fe20003f45270 */
[----:B--2---:R-:W-:-:S12]  /*16a50*/  @!P0 BRA `(.L_x_10633) ;  /* 0x0000007c00888947 */ /* 0x004fd80003800000 */
.L_x_10825:
[----:B------:R-:W-:Y:S05]  /*16a60*/  BSYNC B2 ;  /* 0x0000000000027941 */ /* 0x000fea0003800000 */
.L_x_10632:
        /* <DEDUP_REMOVED lines=9> */
.L_x_10635:
[----:B------:R-:W-:Y:S05]  /*16b00*/  BSYNC B2 ;  /* 0x0000000000027941 */ /* 0x000fea0003800000 */
.L_x_10634:
        /* <DEDUP_REMOVED lines=12> */
.L_x_10636:
        /* <DEDUP_REMOVED lines=9> */
[----:B--2---:R-:W-:Y:S05]  /*16c60*/  @P0 BRA.U.ANY `(.L_x_10636) ;  /* 0xfffffffd00d80947 */ /* 0x004fea000393ffff */
[----:B------:R-:W2:Y:S01]  /*16c70*/  SYNCS.PHASECHK.TRANS64.TRYWAIT P0, [R7+URZ+0x324c0], R8 ;  /* 0x0324c008070075a7 */ /* 0x000ea2000800017f */
[----:B------:R-:W-:Y:S04]  /*16c80*/  BSSY B2, `(.L_x_10637) ;  /* 0x0000002000027945 */ /* 0x000fe80003800000 */
[----:B--2---:R-:W-:Y:S05]  /*16c90*/  @!P0 BRA `(.L_x_10638) ;  /* 0x0000007c000c8947 */ /* 0x004fea0003800000 */
.L_x_10826:
[----:B------:R-:W-:Y:S05]  /*16ca0*/  BSYNC B2 ;  /* 0x0000000000027941 */ /* 0x000fea0003800000 */
.L_x_10637:
[----:B------:R-:W-:Y:S01]  /*16cb0*/  BSSY B2, `(.L_x_10639) ;  /* 0x000000b000027945 */ /* 0x000fe20003800000 */
[----:B------:R-:W-:Y:S02]  /*16cc0*/  IMAD.MOV.U32 R12, RZ, RZ, 0x0 ;  /* 0x00000000ff0c7424 */ /* 0x000fe400078e00ff */
[----:B------:R-:W-:Y:S01]  /*16cd0*/  IMAD.MOV.U32 R13, RZ, RZ, 0x12f00000 ;  /* 0x12f00000ff0d7424 */ /* 0x000fe200078e00ff */
[----:B------:R-:W-:Y:S06]  /*16ce0*/  @P2 BRA `(.L_x_10640) ;  /* 0x00000000001c2947 */ /* 0x000fec0003800000 */
[----:B------:R-:W3:Y:S01]  /*16cf0*/  S2R R10, SR_TID.X ;  /* 0x00000000000a7919 */ /* 0x000ee20000002100 */
[----:B0-2---:R-:W-:-:S04]  /*16d00*/  IMAD.MOV.U32 R8, RZ, RZ, 0xc000 ;  /* 0x0000c000ff087424 */ /* 0x005fc800078e00ff */
[----:B------:R4:W-:Y:S01]  /*16d10*/  SYNCS.ARRIVE.TRANS64 RZ, [R7+URZ+0x324b0], R8 ;  /* 0x0324b00807ff79a7 */ /* 0x0009e2000800003f */
[----:B---3--:R-:W-:-:S04]  /*16d20*/  LOP3.LUT R10, R10, 0x1f, RZ, 0xc0, !PT ;  /* 0x0000001f0a0a7812 */ /* 0x008fc800078ec0ff */
[----:B------:R-:W-:-:S13]  /*16d30*/  ISETP.NE.AND P0, PT, R10, RZ, PT ;  /* 0x000000ff0a00720c */ /* 0x000fda0003f05270 */
[----:B----4-:R-:W-:Y:S05]  /*16d40*/  @!P0 BRA `(.L_x_10640) ;  /* 0x0000000000048947 */ /* 0x010fea0003800000 */
[----:B------:R-:W-:Y:S01]  /*16d50*/  BPT.TRAP 0x1 ;  /* 0x000000040000795c */ /* 0x000fe20000300000 */
.L_x_10640:
[----:B------:R-:W-:Y:S05]  /*16d60*/  BSYNC B2 ;  /* 0x0000000000027941 */ /* 0x000fea0003800000 */
.L_x_10639:
[----:B------:R-:W-:Y:S01]  /*16d70*/  R2UR UR10, R14 ;  /* 0x000000000e0a72ca */ /* 0x000fe200000e0000 */
[----:B0-2---:R-:W-:Y:S01]  /*16d80*/  IMAD R8, R23, 0xc000, R22 ;  /* 0x0000c00017087824 */ /* 0x005fe200078e0216 */
[----:B------:R-:W-:Y:S01]  /*16d90*/  R2UR UR6, R12 ;  /* 0x000000000c0672ca */ /* 0x000fe200000e0000 */
[----:B------:R-:W-:Y:S01]  /*16da0*/  UIADD3 UR4, UP0, UR38, 0x670, URZ ;  /* 0x0000067026047890 */ /* 0x000fe2000ff1e03f */
[----:B------:R-:W-:Y:S01]  /*16db0*/  R2UR UR7, R13 ;  /* 0x000000000d0772ca */ /* 0x000fe200000e0000 */
[----:B------:R-:W-:Y:S01]  /*16dc0*/  VIADD R7, R7, 0x324b0 ;  /* 0x000324b007077836 */ /* 0x000fe20000000000 */
[----:B------:R-:W-:Y:S01]  /*16dd0*/  PLOP3.LUT P0, PT, PT, PT, PT, 0x80, 0x0 ;  /* 0x000000000000781c */ /* 0x000fe20003f0f070 */
[----:B------:R-:W-:Y:S01]  /*16de0*/  VIADD R10, R8, 0x400 ;  /* 0x00000400080a7836 */ /* 0x000fe20000000000 */
[----:B------:R-:W-:-:S12]  /*16df0*/  UIADD3.X UR5, URZ, UR39, URZ, UP0, !UPT ;  /* 0x000000273f057290 */ /* 0x000fd800087fe43f */
.L_x_10641:
        /* <DEDUP_REMOVED lines=15> */
.L_x_10642:
        /* <DEDUP_REMOVED lines=15> */
.L_x_10643:
        /* <DEDUP_REMOVED lines=15> */
.L_x_10644:
        /* <DEDUP_REMOVED lines=10> */
.L_x_10631:
[----:B------:R-:W-:Y:S05]  /*17170*/  BSYNC B1 ;  /* 0x0000000000017941 */ /* 0x000fea0003800000 */
.L_x_10630:
        /* <DEDUP_REMOVED lines=9> */
.L_x_10660:
[----:B------:R-:W-:Y:S05]  /*17210*/  YIELD ;  /* 0x0000000000007946 */ /* 0x000fea0003800000 */
[----:B------:R-:W-:Y:S04]  /*17220*/  BSSY B1, `(.L_x_10645) ;  /* 0x000007a000017945 */ /* 0x000fe80003800000 */
[----:B------:R-:W-:Y:S05]  /*17230*/  @!P6 BRA `(.L_x_10646) ;  /* 0x0000000400e0e947 */ /* 0x000fea0003800000 */
[----:B------:R-:W-:Y:S01]  /*17240*/  LEA R6, R23, R22, 0x3 ;  /* 0x0000001617067211 */ /* 0x000fe200078e18ff */
[----:B------:R-:W2:Y:S01]  /*17250*/  S2R R8, SR_TID.X ;  /* 0x0000000000087919 */ /* 0x000ea20000002100 */
[----:B0-----:R-:W-:Y:S01]  /*17260*/  SHF.L.U32 R7, R27, 0x1f, RZ ;  /* 0x0000001f1b077819 */ /* 0x001fe200000006ff */
[----:B------:R-:W-:Y:S03]  /*17270*/  BSSY B2, `(.L_x_10647) ;  /* 0x0000005000027945 */ /* 0x000fe60003800000 */
[----:B------:R-:W0:Y:S01]  /*17280*/  SYNCS.PHASECHK.TRANS64.TRYWAIT P2, [R6+URZ+0x324a0], R7 ;  /* 0x0324a007060075a7 */ /* 0x000e22000804017f */
[----:B--2---:R-:W-:-:S04]  /*17290*/  LOP3.LUT R8, R8, 0x7f, RZ, 0xc0, !PT ;  /* 0x0000007f08087812 */ /* 0x004fc800078ec0ff */
[----:B------:R-:W-:Y:S01]  /*172a0*/  ISETP.NE.AND P3, PT, R8, RZ, PT ;  /* 0x000000ff0800720c */ /* 0x000fe20003f65270 */
[----:B0-----:R-:W-:-:S12]  /*172b0*/  @!P2 BRA `(.L_x_10648) ;  /* 0x000000740098a947 */ /* 0x001fd80003800000 */
.L_x_10827:
[----:B------:R-:W-:Y:S05]  /*172c0*/  BSYNC B2 ;  /* 0x0000000000027941 */ /* 0x000fea0003800000 */
.L_x_10647:
        /* <DEDUP_REMOVED lines=9> */
.L_x_10650:
[----:B------:R-:W-:Y:S05]  /*17360*/  BSYNC B2 ;  /* 0x0000000000027941 */ /* 0x000fea0003800000 */
.L_x_10649:
        /* <DEDUP_REMOVED lines=11> */
.L_x_10651:
        /* <DEDUP_REMOVED lines=13> */
.L_x_10828:
[----:B------:R-:W-:Y:S05]  /*174f0*/  BSYNC B2 ;  /* 0x0000000000027941 */ /* 0x000fea0003800000 */
.L_x_10652:
        /* <DEDUP_REMOVED lines=11> */
.L_x_10655:
[----:B------:R-:W-:Y:S05]  /*175b0*/  BSYNC B2 ;  /* 0x0000000000027941 */ /* 0x000fea0003800000 */
.L_x_10654:
        /* <DEDUP_REMOVED lines=9> */
.L_x_10656:
        /* <DEDUP_REMOVED lines=15> */
.L_x_10657:
        /* <DEDUP_REMOVED lines=15> */
.L_x_10658:
        /* <DEDUP_REMOVED lines=15> */
.L_x_10659:
        /* <DEDUP_REMOVED lines=10> */
.L_x_10646:
[----:B------:R-:W-:Y:S05]  /*179c0*/  BSYNC B1 ;  /* 0x0000000000017941 */ /* 0x000fea0003800000 */
.L_x_10645:
        /* <DEDUP_REMOVED lines=8> */
.L_x_10624:
[----:B------:R-:W-:Y:S05]  /*17a50*/  BSYNC B0 ;  /* 0x0000000000007941 */ /* 0x000fea0003800000 */
.L_x_10623:
[----:B------:R-:W-:Y:S05]  /*17a60*/  @!P0 WARPSYNC.ALL ;  /* 0x0000000000008948 */ /* 0x000fea0003800000 */
[----:B------:R-:W-:Y:S01]  /*17a70*/  @!P0 BAR.SYNC.DEFER_BLOCKING 0xc, 0x180 ;  /* 0x0306000000008b1d */ /* 0x000fe20000010000 */
[----:B------:R-:W-:-:S05]  /*17a80*/  IMAD.MOV.U32 R0, RZ, RZ, RZ ;  /* 0x000000ffff007224 */ /* 0x000fca00078e00ff */
[----:B------:R-:W-:Y:S04]  /*17a90*/  BSSY B0, `(.L_x_10661) ;  /* 0x000001e000007945 */ /* 0x000fe80003800000 */
[----:B------:R-:W-:Y:S05]  /*17aa0*/  @!P1 BRA `(.L_x_10662) ;  /* 0x0000000000709947 */ /* 0x000fea0003800000 */
[----:B------:R-:W-:-:S13]  /*17ab0*/  ISETP.NE.AND P0, PT, R5, RZ, PT ;  /* 0x000000ff0500720c */ /* 0x000fda0003f05270 */
[----:B------:R-:W2:Y:S02]  /*17ac0*/  @!P0 LDC R5, c[0x0][0xae8] ;  /* 0x0002ba00ff058b82 */ /* 0x000ea40000000800 */
[-C--:B--2---:R-:W-:Y:S02]  /*17ad0*/  IABS R0, R5.reuse ;  /* 0x0000000500007213 */ /* 0x084fe40000000000 */
[----:B0-----:R-:W-:Y:S02]  /*17ae0*/  IABS R7, R5 ;  /* 0x0000000500077213 */ /* 0x001fe40000000000 */
        /* <DEDUP_REMOVED lines=24> */
.L_x_10662:
[----:B------:R-:W-:Y:S05]  /*17c70*/  BSYNC B0 ;  /* 0x0000000000007941 */ /* 0x000fea0003800000 */
.L_x_10661:
[-C--:B------:R-:W-:Y:S01]  /*17c80*/  IMAD R32, R32, R0.reuse, RZ ;  /* 0x0000000020207224 */ /* 0x080fe200078e02ff */
        /* <DEDUP_REMOVED lines=18> */
[----:B0-----:R-:W0:Y:S01]  /*17db0*/  POPC R7, R4 ;  /* 0x0000000400077309 */ /* 0x001e220000000000 */
[----:B--2---:R-:W0:Y:S02]  /*17dc0*/  SHFL.IDX PT, R0, R3, R0, 0x1f ;  /* 0x00001f0003007589 */ /* 0x004e2400000e0000 */
[----:B0-----:R-:W-:Y:S01]  /*17dd0*/  IADD3 R16, R0, UR36, R7 ;  /* 0x0000002400107c10 */ /* 0x001fe2000fffe007 */
[----:B------:R-:W-:Y:S06]  /*17de0*/  BRA `(.L_x_10665) ;  /* 0x0000004000047947 */ /* 0x000fec0003800000 */
.L_x_10664:
        /* <DEDUP_REMOVED lines=19> */
[----:B-12---:R-:W-:Y:S05]  /*17f20*/  CALL.ABS.NOINC R2 ;  /* 0x0000000002007343 */ /* 0x006fea0003c00000 */
.L_x_10667:
[----:B------:R-:W-:Y:S05]  /*17f30*/  BSYNC B6 ;  /* 0x0000000000067941 */ /* 0x000fea0003800000 */
.L_x_10666:
        /* <DEDUP_REMOVED lines=11> */
[----:B------:R-:W-:Y:S02]  /*17ff0*/  IMAD.U32 R6, RZ, RZ, UR8 ;  /* 0x00000008ff067e24 */ /* 0x000fe4000f8e00ff */
[----:B0-----:R-:W-:-:S02]  /*18000*/  IMAD.U32 R7, RZ, RZ, UR9 ;  /* 0x00000009ff077e24 */ /* 0x001fc4000f8e00ff */
[----:B------:R-:W-:Y:S02]  /*18010*/  IMAD.U32 R10, RZ, RZ, UR4 ;  /* 0x00000004ff0a7e24 */ /* 0x000fe4000f8e00ff */
[----:B------:R-:W-:Y:S02]  /*18020*/  IMAD.U32 R11, RZ, RZ, UR5 ;  /* 0x00000005ff0b7e24 */ /* 0x000fe4000f8e00ff */
[----:B------:R-:W-:Y:S02]  /*18030*/  IMAD.MOV.U32 R8, RZ, RZ, 0x70 ;  /* 0x00000070ff087424 */ /* 0x000fe400078e00ff */
[----:B------:R-:W-:Y:S02]  /*18040*/  IMAD.MOV.U32 R12, RZ, RZ, 0x1 ;  /* 0x00000001ff0c7424 */ /* 0x000fe400078e00ff */
[----:B--2---:R-:W-:-:S07]  /*18050*/  IMAD.MOV.U32 R13, RZ, RZ, RZ ;  /* 0x000000ffff0d7224 */ /* 0x004fce00078e00ff */
[----:B------:R-:W-:-:S07]  /*18060*/  LEPC R20, `(.L_x_10670) ;  /* 0x000000001014794e */ /* 0x000fce0000000000 */
[----:B-1-3--:R-:W-:Y:S05]  /*18070*/  CALL.ABS.NOINC R2 ;  /* 0x0000000002007343 */ /* 0x00afea0003c00000 */
.L_x_10670:
        /* <DEDUP_REMOVED lines=15> */
.L_x_10669:
[----:B------:R-:W-:Y:S05]  /*18170*/  BSYNC B6 ;  /* 0x0000000000067941 */ /* 0x000fea0003800000 */
.L_x_10668:
[----:B------:R-:W2:Y:S01]  /*18180*/  LDL R34, [R1+0x44] ;  /* 0x0000440001227983 */ /* 0x000ea20000100800 */
[----:B------:R-:W-:Y:S01]  /*18190*/  ULDC.64 UR4, c[0x0][0xaf0] ;  /* 0x0002bc0000047ab9 */ /* 0x000fe20000000a00 */
[----:B------:R-:W3:Y:S02]  /*181a0*/  LDC R9, c[0x0][0x430] ;  /* 0x00010c00ff097b82 */ /* 0x000ee40000000800 */
[----:B------:R-:W4:Y:S01]  /*181b0*/  LDL R20, [R1+0x10] ;  /* 0x0000100001147983 */ /* 0x000f220000100800 */
[----:B------:R-:W-:-:S03]  /*181c0*/  ISETP.NE.U32.AND P0, PT, RZ, UR4, PT ;  /* 0x00000004ff007c0c */ /* 0x000fc6000bf05070 */
[----:B------:R-:W4:Y:S01]  /*181d0*/  LDL.LU R10, [R1] ;  /* 0x00000000010a7983 */ /* 0x000f220000300800 */
[----:B------:R-:W-:Y:S01]  /*181e0*/  ISETP.NE.AND.EX P0, PT, RZ, UR5, PT, P0 ;  /* 0x00000005ff007c0c */ /* 0x000fe2000bf05300 */
[----:B------:R-:W0:-:S12]  /*181f0*/  S2R R21, SR_TID.X ;  /* 0x0000000000157919 */ /* 0x000e180000002100 */
[----:B------:R-:W-:Y:S01]  /*18200*/  @P0 IADD3 R2, P1, R29, UR4, RZ ;  /* 0x000000041d020c10 */ /* 0x000fe2000ff3e0ff */
[----:B------:R-:W-:Y:S01]  /*18210*/  IMAD.MOV.U32 R37, RZ, RZ, RZ ;  /* 0x000000ffff257224 */ /* 0x000fe200078e00ff */
[----:B------:R-:W1:Y:S01]  /*18220*/  S2R R11, SR_TID.X ;  /* 0x00000000000b7919 */ /* 0x000e620000002100 */
[----:B------:R-:W-:Y:S01]  /*18230*/  ULDC UR4, c[0x0][0x2f4] ;  /* 0x0000bd0000047ab9 */ /* 0x000fe20000000800 */
[----:B------:R-:W-:Y:S01]  /*18240*/  @P0 IADD3.X R3, R30, UR5, RZ, P1, !PT ;  /* 0x000000051e030c10 */ /* 0x000fe20008ffe4ff */
[----:B------:R-:W-:-:S04]  /*18250*/  ULDC UR5, c[0x0][0x320] ;  /* 0x0000c80000057ab9 */ /* 0x000fc80000000800 */
[----:B------:R4:W4:Y:S01]  /*18260*/  @P0 LDG.E R28, desc[UR60][R2.64] ;  /* 0x0000003c021c0981 */ /* 0x000922000c1e1900 */
[----:B0-----:R-:W-:-:S04]  /*18270*/  LOP3.LUT R21, R21, 0x7f, RZ, 0xc0, !PT ;  /* 0x0000007f15157812 */ /* 0x001fc800078ec0ff */
[----:B------:R-:W-:Y:S02]  /*18280*/  SHF.R.U32.HI R0, RZ, 0x3, R21 ;  /* 0x00000003ff007819 */ /* 0x000fe40000011615 */
[----:B------:R-:W0:Y:S01]  /*18290*/  S2R R21, SR_TID.X ;  /* 0x0000000000157919 */ /* 0x000e220000002100 */
[----:B---3--:R-:W-:-:S13]  /*182a0*/  ISETP.NE.AND P1, PT, R9, 0x1, PT ;  /* 0x000000010900780c */ /* 0x008fda0003f25270 */
[----:B------:R-:W3:Y:S08]  /*182b0*/  @P1 LDC R5, c[0x0][0x434] ;  /* 0x00010d00ff051b82 */ /* 0x000ef00000000800 */
[----:B------:R-:W3:Y:S01]  /*182c0*/  @P1 LDC R4, c[0x0][0x438] ;  /* 0x00010e00ff041b82 */ /* 0x000ee20000000800 */
[----:B0-----:R-:W-:-:S05]  /*182d0*/  IMAD.SHL.U32 R21, R21, 0x10, RZ ;  /* 0x0000001015157824 */ /* 0x001fca00078e00ff */
[----:B------:R-:W-:Y:S01]  /*182e0*/  LOP3.LUT R21, R0, 0x70, R21, 0xf8, !PT ;  /* 0x0000007000157812 */ /* 0x000fe200078ef815 */
[----:B-1----:R-:W-:-:S05]  /*182f0*/  IMAD.SHL.U32 R11, R11, 0x8, RZ ;  /* 0x000000080b0b7824 */ /* 0x002fca00078e00ff */
[----:B------:R-:W-:Y:S01]  /*18300*/  LOP3.LUT R11, R11, 0x38, RZ, 0xc0, !PT ;  /* 0x000000380b0b7812 */ /* 0x000fe200078ec0ff */
[----:B------:R-:W-:Y:S01]  /*18310*/  UMOV UR6, 0xffffffff ;  /* 0xffffffff00067882 */ /* 0x000fe20000000000 */
[----:B--2---:R-:W-:-:S04]  /*18320*/  VIADD R0, R34, 0xffffffff ;  /* 0xffffffff22007836 */ /* 0x004fc80000000000 */
[----:B------:R-:W-:-:S05]  /*18330*/  IMAD R6, R0, 0x60, R21 ;  /* 0x0000006000067824 */ /* 0x000fca00078e0215 */
[----:B----4-:R-:W-:-:S04]  /*18340*/  ISETP.GE.AND P0, PT, R6, R20, PT ;  /* 0x000000140600720c */ /* 0x010fc80003f06270 */
[----:B------:R-:W-:Y:S01]  /*18350*/  ISETP.GT.U32.OR P0, PT, R21, 0x5f, P0 ;  /* 0x0000005f1500780c */ /* 0x000fe20000704470 */
[----:B------:R-:W-:-:S12]  /*18360*/  IMAD.IADD R6, R6, 0x1, R33 ;  /* 0x0000000106067824 */ /* 0x000fd800078e0221 */
[----:B------:R-:W0:Y:S01]  /*18370*/  @!P0 LDC.64 R2, c[0x0][0x428] ;  /* 0x00010a00ff028b82 */ /* 0x000e220000000a00 */
[----:B---3--:R-:W-:-:S04]  /*18380*/  @P1 IMAD.HI.U32 R5, R6, R5, RZ ;  /* 0x0000000506051227 */ /* 0x008fc800078e00ff */
[----:B------:R-:W-:Y:S01]  /*18390*/  IMAD.MOV.U32 R7, RZ, RZ, R6 ;  /* 0x000000ffff077224 */ /* 0x000fe200078e0006 */
[----:B------:R-:W-:Y:S02]  /*183a0*/  @P1 SHF.R.U32.HI R7, RZ, R4, R5 ;  /* 0x00000004ff071219 */ /* 0x000fe40000011605 */
[----:B------:R-:W-:Y:S02]  /*183b0*/  SHF.R.S32.HI R34, RZ, 0x1f, R28 ;  /* 0x0000001fff227819 */ /* 0x000fe4000001141c */
        /* <DEDUP_REMOVED lines=13> */
[----:B------:R-:W-:-:S08]  /*18490*/  LOP3.LUT R10, R10, 0xffffffdf, RZ, 0xc0, !PT ;  /* 0xffffffdf0a0a7812 */ /* 0x000fd000078ec0ff */
        /* <DEDUP_REMOVED lines=16> */
[----:B------:R-:W-:Y:S01]  /*185a0*/  @P2 LOP3.LUT R10, R10, 0x8, RZ, 0xfc, !PT ;  /* 0x000000080a0a2812 */ /* 0x000fe200078efcff */
[----:B0-----:R-:W-:-:S03]  /*185b0*/  IMAD.MOV R2, RZ, RZ, -R7 ;  /* 0x000000ffff027224 */ /* 0x001fc600078e0a07 */
[----:B------:R-:W-:Y:S01]  /*185c0*/  @P0 LOP3.LUT R10, R10, 0x1, RZ, 0xfc, !PT ;  /* 0x000000010a0a0812 */ /* 0x000fe200078efcff */
[----:B------:R-:W-:-:S03]  /*185d0*/  IMAD R2, R9, R2, R6 ;  /* 0x0000000209027224 */ /* 0x000fc600078e0206 */
[----:B------:R-:W-:-:S04]  /*185e0*/  LOP3.LUT R10, R10, 0xfffffffb, RZ, 0xc0, !PT ;  /* 0xfffffffb0a0a7812 */ /* 0x000fc800078ec0ff */
[----:B------:R-:W-:Y:S01]  /*185f0*/  @P1 LOP3.LUT R10, R10, 0x4, RZ, 0xfc, !PT ;  /* 0x000000040a0a1812 */ /* 0x000fe200078efcff */
[----:B------:R0:W-:Y:S04]  /*18600*/  STL [R1+0x4], R2 ;  /* 0x0000040201007387 */ /* 0x0001e80000100800 */
[----:B------:R0:W-:Y:S01]  /*18610*/  STL [R1], R10 ;  /* 0x0000000a01007387 */ /* 0x0001e20000100800 */
[----:B------:R-:W-:Y:S05]  /*18620*/  BRA.DIV UR6, `(.L_x_10671) ;  /* 0x0000006206e47947 */ /* 0x000fea000b800000 */
.L_x_10831:
[----:B------:R-:W2:Y:S01]  /*18630*/  LDL R3, [R1+0x60] ;  /* 0x0000600001037983 */ /* 0x000ea20000100800 */
[----:B------:R-:W-:Y:S01]  /*18640*/  SEL R4, RZ, 0x1, P0 ;  /* 0x00000001ff047807 */ /* 0x000fe20000000000 */
[----:B0-----:R-:W-:-:S04]  /*18650*/  IMAD.MOV.U32 R2, RZ, RZ, R10 ;  /* 0x000000ffff027224 */ /* 0x001fc800078e000a */
[----:B------:R0:W-:Y:S01]  /*18660*/  STL [R1+0x5c], R4 ;  /* 0x00005c0401007387 */ /* 0x0001e20000100800 */
[----:B------:R-:W-:Y:S02]  /*18670*/  LOP3.LUT R2, R2, 0xffffffbf, RZ, 0xc0, !PT ;  /* 0xffffffbf02027812 */ /* 0x000fe400078ec0ff */
[----:B--2---:R-:W-:-:S13]  /*18680*/  ISETP.NE.AND P0, PT, R3, 0x3, PT ;  /* 0x000000030300780c */ /* 0x004fda0003f05270 */
[----:B------:R-:W-:-:S05]  /*18690*/  @P0 LOP3.LUT R2, R2, 0x40, RZ, 0xfc, !PT ;  /* 0x0000004002020812 */ /* 0x000fca00078efcff */
[----:B------:R0:W-:Y:S01]  /*186a0*/  STL [R1], R2 ;  /* 0x0000000201007387 */ /* 0x0001e20000100800 */
[----:B------:R-:W-:Y:S05]  /*186b0*/  @!P0 BRA `(.L_x_10672) ;  /* 0x0000000000048947 */ /* 0x000fea0003800000 */
[----:B------:R-:W-:Y:S01]  /*186c0*/  BPT.TRAP 0x1 ;  /* 0x000000040000795c */ /* 0x000fe20000300000 */
.L_x_10672:
[----:B------:R-:W-:Y:S01]  /*186d0*/  IMAD R30, R0, -0x60, R20 ;  /* 0xffffffa0001e7824 */ /* 0x000fe200078e0214 */
[----:B------:R-:W-:Y:S01]  /*186e0*/  SHF.L.U32 R0, R26, 0x1f, RZ ;  /* 0x0000001f1a007819 */ /* 0x000fe200000006ff */
[----:B------:R-:W-:Y:S01]  /*186f0*/  IMAD R29, R24, 0x8, R22 ;  /* 0x00000008181d7824 */ /* 0x000fe200078e0216 */
[----:B------:R-:W-:Y:S03]  /*18700*/  BSSY B0, `(.L_x_10673) ;  /* 0x0000003000007945 */ /* 0x000fe60003800000 */
[----:B------:R-:W1:Y:S02]  /*18710*/  SYNCS.PHASECHK.TRANS64.TRYWAIT P0, [R29+URZ+0x32440], R0 ;  /* 0x032440001d0075a7 */ /* 0x000e64000800017f */
[----:B-1----:R-:W-:Y:S05]  /*18720*/  @!P0 BRA `(.L_x_10674) ;  /* 0x0000006000d88947 */ /* 0x002fea0003800000 */
.L_x_10832:
[----:B------:R-:W-:Y:S05]  /*18730*/  BSYNC B0 ;  /* 0x0000000000007941 */ /* 0x000fea0003800000 */
.L_x_10673:
[----:B0-----:R-:W1:Y:S01]  /*18740*/  LDL R2, [R1+0x4] ;  /* 0x0000040001027983 */ /* 0x001e620000100800 */
[----:B------:R-:W-:-:S03]  /*18750*/  ULDC.64 UR4, c[0x0][0x300] ;  /* 0x0000c00000047ab9 */ /* 0x000fc60000000a00 */
[----:B------:R-:W2:Y:S01]  /*18760*/  LDL R3, [R1] ;  /* 0x0000000001037983 */ /* 0x000ea20000100800 */
[----:B-----5:R-:W-:Y:S01]  /*18770*/  SHF.R.S32.HI R4, RZ, 0x1f, R37 ;  /* 0x0000001fff047819 */ /* 0x020fe20000011425 */
[----:B------:R-:W-:Y:S01]  /*18780*/  ULDC.64 UR6, c[0x0][0x2e8] ;  /* 0x0000ba0000067ab9 */ /* 0x000fe20000000a00 */
[----:B------:R-:W0:Y:S02]  /*18790*/  S2R R7, SR_TID.X ;  /* 0x0000000000077919 */ /* 0x000e240000002100 */
[----:B0-----:R-:W-:-:S05]  /*187a0*/  IMAD.SHL.U32 R7, R7, 0x8, RZ ;  /* 0x0000000807077824 */ /* 0x001fca00078e00ff */
[----:B------:R-:W-:Y:S02]  /*187b0*/  LOP3.LUT R7, R7, 0x38, RZ, 0xc0, !PT ;  /* 0x0000003807077812 */ /* 0x000fe400078ec0ff */
[----:B-1----:R-:W-:-:S05]  /*187c0*/  SHF.R.S32.HI R0, RZ, 0x1f, R2 ;  /* 0x0000001fff007819 */ /* 0x002fca0000011402 */
[----:B------:R0:W-:Y:S01]  /*187d0*/  STL [R1+0x48], R0 ;  /* 0x0000480001007387 */ /* 0x0001e20000100800 */
[----:B--2---:R-:W-:Y:S01]  /*187e0*/  LOP3.LUT P2, RZ, R3, 0x2, RZ, 0xc0, !PT ;  /* 0x0000000203ff7812 */ /* 0x004fe2000784c0ff */
[----:B0-----:R-:W-:-:S04]  /*187f0*/  IMAD R0, R0, UR4, RZ ;  /* 0x0000000400007c24 */ /* 0x001fc8000f8e02ff */
[C---:B------:R-:W-:Y:S02]  /*18800*/  IMAD R0, R2.reuse, UR5, R0 ;  /* 0x0000000502007c24 */ /* 0x040fe4000f8e0200 */
[----:B------:R-:W-:Y:S01]  /*18810*/  IMAD.WIDE.U32 R2, R2, UR4, RZ ;  /* 0x0000000402027c25 */ /* 0x000fe2000f8e00ff */
[----:B------:R-:W-:Y:S01]  /*18820*/  ULDC.64 UR4, c[0x0][0x310] ;  /* 0x0000c40000047ab9 */ /* 0x000fe20000000a00 */
[----:B------:R0:W-:Y:S02]  /*18830*/  STL [R1+0x4c], R4 ;  /* 0x00004c0401007387 */ /* 0x0001e40000100800 */
[----:B------:R-:W-:Y:S02]  /*18840*/  IMAD.IADD R3, R3, 0x1, R0 ;  /* 0x0000000103037824 */ /* 0x000fe400078e0200 */
[----:B------:R-:W-:Y:S02]  /*18850*/  IMAD R0, R4, UR4, RZ ;  /* 0x0000000404007c24 */ /* 0x000fe4000f8e02ff */
[----:B0-----:R-:W0:Y:S02]  /*18860*/  S2R R4, SR_TID.X ;  /* 0x0000000000047919 */ /* 0x001e240000002100 */
[----:B------:R-:W-:-:S02]  /*18870*/  IMAD R0, R37, UR5, R0 ;  /* 0x0000000525007c24 */ /* 0x000fc4000f8e0200 */
[----:B------:R-:W-:Y:S01]  /*18880*/  IMAD.WIDE.U32 R2, R37, UR4, R2 ;  /* 0x0000000425027c25 */ /* 0x000fe2000f8e0002 */
        /* <DEDUP_REMOVED lines=65> */
.L_x_10846:
        /* <DEDUP_REMOVED lines=10> */
.L_x_10676:
        /* <DEDUP_REMOVED lines=11> */
.L_x_10677:
[----:B------:R1:W5:Y:S01]  /*18df0*/  LDL.LU R0, [R1+0x1c] ;  /* 0x00001c0001007983 */ /* 0x0003620000300800 */
[----:B------:R1:W-:Y:S02]  /*18e00*/  SYNCS.ARRIVE.TRANS64.A1T0 RZ, [R29+URZ+0x32430], RZ ;  /* 0x032430ff1dff79a7 */ /* 0x0003e4000810003f */
[----:B------:R-:W-:Y:S05]  /*18e10*/  WARPSYNC.ALL ;  /* 0x0000000000007948 */ /* 0x000fea0003800000 */
[----:B------:R-:W-:Y:S01]  /*18e20*/  ULDC.64 UR4, c[0x0][0xaf8] ;  /* 0x0002be0000047ab9 */ /* 0x000fe20000000a00 */
[----:B------:R-:W-:Y:S01]  /*18e30*/  BSSY B6, `(.L_x_10678) ;  /* 0x000001d000067945 */ /* 0x000fe20003800000 */
[----:B------:R-:W-:Y:S01]  /*18e40*/  BAR.SYNC.DEFER_BLOCKING 0x8, 0x180 ;  /* 0x0206000000007b1d */ /* 0x000fe20000010000 */
[----:B------:R-:W-:-:S04]  /*18e50*/  ISETP.NE.U32.AND P0, PT, RZ, UR4, PT ;  /* 0x00000004ff007c0c */ /* 0x000fc8000bf05070 */
[----:B------:R-:W-:-:S04]  /*18e60*/  ISETP.NE.AND.EX P0, PT, RZ, UR5, PT, P0 ;  /* 0x00000005ff007c0c */ /* 0x000fc8000bf05300 */
[----:B------:R-:W-:Y:S02]  /*18e70*/  SEL R35, R35, RZ, !P0 ;  /* 0x000000ff23237207 */ /* 0x000fe40004000000 */
[----:B0----5:R-:W-:Y:S01]  /*18e80*/  SEL R2, R0, RZ, !P0 ;  /* 0x000000ff00027207 */ /* 0x021fe20004000000 */
[----:B------:R-:W-:-:S04]  /*18e90*/  VIADD R0, R22, 0x18400 ;  /* 0x0001840016007836 */ /* 0x000fc80000000000 */
[----:B------:R0:W-:Y:S01]  /*18ea0*/  STL [R1+0x38], R2 ;  /* 0x0000380201007387 */ /* 0x0001e20000100800 */
[----:B------:R-:W-:Y:S02]  /*18eb0*/  LOP3.LUT P0, RZ, R0, 0x3ff, RZ, 0xc0, !PT ;  /* 0x000003ff00ff7812 */ /* 0x000fe4000780c0ff */
[----:B------:R-:W-:Y:S01]  /*18ec0*/  SHF.R.S32.HI R0, RZ, 0x1f, R36 ;  /* 0x0000001fff007819 */ /* 0x000fe20000011424 */
[----:B------:R0:W-:Y:S04]  /*18ed0*/  STL [R1+0x10], R35 ;  /* 0x0000102301007387 */ /* 0x0001e80000100800 */
        /* <DEDUP_REMOVED lines=18> */
.L_x_10679:
[----:B------:R-:W-:Y:S05]  /*19000*/  BSYNC B6 ;  /* 0x0000000000067941 */ /* 0x000fea0003800000 */
.L_x_10678:
[----:B------:R-:W2:Y:S01]  /*19010*/  LDL R20, [R1+0x38] ;  /* 0x0000380001147983 */ /* 0x000ea20000100800 */
[----:B------:R-:W3:Y:S03]  /*19020*/  LDC R6, c[0x0][0x448] ;  /* 0x00011200ff067b82 */ /* 0x000ee60000000800 */
[----:B------:R-:W4:Y:S01]  /*19030*/  LDL R4, [R1+0x2c] ;  /* 0x00002c0001047983 */ /* 0x000f220000100800 */
[----:B------:R-:W-:Y:S01]  /*19040*/  IMAD.SHL.U32 R17, R17, 0x80, RZ ;  /* 0x0000008011117824 */ /* 0x000fe200078e00ff */
[----:B------:R-:W-:Y:S02]  /*19050*/  ULDC.64 UR4, c[0x0][0x298] ;  /* 0x0000a60000047ab9 */ /* 0x000fe40000000a00 */
[----:B------:R1:W5:Y:S01]  /*19060*/  LDL R9, [R1+0x14] ;  /* 0x0000140001097983 */ /* 0x0003620000100800 */
[----:B0-----:R-:W0:Y:S01]  /*19070*/  S2R R2, SR_TID.X ;  /* 0x0000000000027919 */ /* 0x001e220000002100 */
[----:B---3--:R-:W-:-:S13]  /*19080*/  ISETP.NE.AND P0, PT, R6, 0x1, PT ;  /* 0x000000010600780c */ /* 0x008fda0003f05270 */
[----:B------:R-:W3:Y:S01]  /*19090*/  @P0 LDC R0, c[0x0][0x44c] ;  /* 0x00011300ff000b82 */ /* 0x000ee20000000800 */
[----:B0-----:R-:W-:-:S07]  /*190a0*/  LOP3.LUT R2, R2, 0x7f, RZ, 0xc0, !PT ;  /* 0x0000007f02027812 */ /* 0x001fce00078ec0ff */
[----:B------:R-:W0:Y:S01]  /*190b0*/  @P0 LDC R3, c[0x0][0x450] ;  /* 0x00011400ff030b82 */ /* 0x000e220000000800 */
[----:B------:R-:W1:Y:S02]  /*190c0*/  S2R R7, SR_TID.X ;  /* 0x0000000000077919 */ /* 0x000e640000002100 */
[----:B-1----:R-:W-:-:S05]  /*190d0*/  IMAD.SHL.U32 R7, R7, 0x8, RZ ;  /* 0x0000000807077824 */ /* 0x002fca00078e00ff */
[----:B------:R-:W-:Y:S01]  /*190e0*/  LOP3.LUT R7, R7, 0x38, RZ, 0xc0, !PT ;  /* 0x0000003807077812 */ /* 0x000fe200078ec0ff */
[----:B--2---:R-:W-:Y:S02]  /*190f0*/  IMAD.MOV.U32 R21, RZ, RZ, R20 ;  /* 0x000000ffff157224 */ /* 0x004fe400078e0014 */
[----:B------:R-:W-:Y:S01]  /*19100*/  IMAD.MOV.U32 R20, RZ, RZ, R35 ;  /* 0x000000ffff147224 */ /* 0x000fe200078e0023 */
[----:B------:R-:W-:Y:S01]  /*19110*/  SHF.R.U32.HI R35, RZ, 0x3, R2 ;  /* 0x00000003ff237819 */ /* 0x000fe20000011602 */
[----:B----4-:R-:W-:Y:S01]  /*19120*/  IMAD R4, R4, UR4, RZ ;  /* 0x0000000404047c24 */ /* 0x010fe2000f8e02ff */
[----:B------:R-:W1:Y:S03]  /*19130*/  S2R R2, SR_TID.X ;  /* 0x0000000000027919 */ /* 0x000e660000002100 */
[----:B------:R-:W-:Y:S02]  /*19140*/  IMAD R4, R36, UR5, R4 ;  /* 0x0000000524047c24 */ /* 0x000fe4000f8e0204 */
[----:B-1----:R-:W-:-:S05]  /*19150*/  IMAD.SHL.U32 R2, R2, 0x10, RZ ;  /* 0x0000001002027824 */ /* 0x002fca00078e00ff */
[----:B------:R-:W-:-:S04]  /*19160*/  LOP3.LUT R2, R35, 0x70, R2, 0xf8, !PT ;  /* 0x0000007023027812 */ /* 0x000fc800078ef802 */
[----:B------:R-:W-:-:S05]  /*19170*/  LOP3.LUT R35, R2, R17, RZ, 0xfc, !PT ;  /* 0x0000001102237212 */ /* 0x000fca00078efcff */
[----:B---3--:R-:W-:Y:S01]  /*19180*/  @P0 IMAD.HI.U32 R2, R35, R0, RZ ;  /* 0x0000000023020227 */ /* 0x008fe200078e00ff */
[----:B------:R-:W-:-:S04]  /*19190*/  MOV R0, R35 ;  /* 0x0000002300007202 */ /* 0x000fc80000000f00 */
[----:B0-----:R-:W-:Y:S01]  /*191a0*/  @P0 SHF.R.U32.HI R0, RZ, R3, R2 ;  /* 0x00000003ff000219 */ /* 0x001fe20000011602 */
[----:B------:R-:W-:Y:S01]  /*191b0*/  IMAD.WIDE.U32 R2, R36, UR4, RZ ;  /* 0x0000000424027c25 */ /* 0x000fe2000f8e00ff */
[----:B------:R-:W-:-:S03]  /*191c0*/  ULDC.64 UR4, c[0x0][0x2d8] ;  /* 0x0000b60000047ab9 */ /* 0x000fc60000000a00 */
[----:B------:R-:W-:Y:S02]  /*191d0*/  IMAD.IADD R3, R3, 0x1, R4 ;  /* 0x0000000103037824 */ /* 0x000fe400078e0204 */
[----:B------:R-:W-:-:S04]  /*191e0*/  IMAD.WIDE.U32 R2, R18, UR4, R2 ;  /* 0x0000000412027c25 */ /* 0x000fc8000f8e0002 */
[----:B------:R-:W-:Y:S01]  /*191f0*/  IMAD R3, R18, UR5, R3 ;  /* 0x0000000512037c24 */ /* 0x000fe2000f8e0203 */
[----:B------:R-:W-:Y:S02]  /*19200*/  ULDC.64 UR4, c[0x0][0x2e0] ;  /* 0x0000b80000047ab9 */ /* 0x000fe40000000a00 */
[----:B------:R-:W-:Y:S02]  /*19210*/  IMAD R4, R21, UR4, RZ ;  /* 0x0000000415047c24 */ /* 0x000fe4000f8e02ff */
[----:B------:R-:W-:-:S04]  /*19220*/  IMAD.WIDE.U32 R2, R20, UR4, R2 ;  /* 0x0000000414027c25 */ /* 0x000fc8000f8e0002 */
        /* <DEDUP_REMOVED lines=31> */
[C---:B------:R-:W-:Y:S01]  /*19420*/  ISETP.GE.AND P0, PT, R17.reuse, R2, PT ;  /* 0x000000021100720c */ /* 0x040fe20003f06270 */
[----:B------:R-:W-:-:S03]  /*19430*/  VIADD R8, R17, 0x30 ;  /* 0x0000003011087836 */ /* 0x000fc60000000000 */
[----:B------:R2:W-:Y:S09]  /*19440*/  STL [R1+0x1c], R6 ;  /* 0x00001c0601007387 */ /* 0x0005f20000100800 */
        /* <DEDUP_REMOVED lines=8> */
[----:B--2---:R-:W-:-:S05]  /*194d0*/  VIADD R6, R17, 0x20 ;  /* 0x0000002011067836 */ /* 0x004fca0000000000 */
[----:B------:R-:W-:Y:S04]  /*194e0*/  STL [R1+0x20], R6 ;  /* 0x0000200601007387 */ /* 0x000fe80000100800 */
[----:B------:R-:W-:Y:S04]  /*194f0*/  STL [R1+0x24], R8 ;  /* 0x0000240801007387 */ /* 0x000fe80000100800 */
[----:B0-----:R-:W0:Y:S04]  /*19500*/  SHFL.IDX PT, R5, R0, 0x1, 0x181f ;  /* 0x00381f0000057f89 */ /* 0x001e2800000e0000 */
[----:B------:R-:W1:Y:S01]  /*19510*/  SHFL.IDX PT, R4, R3, 0x1, 0x181f ;  /* 0x00381f0003047f89 */ /* 0x000e6200000e0000 */
[----:B0-----:R-:W-:-:S05]  /*19520*/  @!P0 LEA R5, P2, R7, R5, 0x1 ;  /* 0x0000000507058211 */ /* 0x001fca00078408ff */
[----:B-1----:R-:W-:-:S05]  /*19530*/  @!P0 IMAD.X R4, RZ, RZ, R4, P2 ;  /* 0x000000ffff048224 */ /* 0x002fca00010e0604 */
[----:B------:R-:W-:-:S04]  /*19540*/  @!P0 LOP3.LUT R5, R5, R4, RZ, 0x3c, !PT ;  /* 0x0000000405058212 */ /* 0x000fc800078e3cff */
[----:B------:R-:W-:-:S04]  /*19550*/  @!P0 LOP3.LUT R4, R5, R4, RZ, 0x3c, !PT ;  /* 0x0000000405048212 */ /* 0x000fc800078e3cff */
[----:B------:R-:W-:-:S05]  /*19560*/  @!P0 LOP3.LUT R5, R5, R4, RZ, 0x3c, !PT ;  /* 0x0000000405058212 */ /* 0x000fca00078e3cff */
        /* <DEDUP_REMOVED lines=11> */
[----:B------:R-:W-:Y:S01]  /*19620*/  ISETP.GE.AND P0, PT, R8, R2, PT ;  /* 0x000000020800720c */ /* 0x000fe20003f06270 */
[----:B------:R-:W-:-:S05]  /*19630*/  VIADD R8, R17, 0x40 ;  /* 0x0000004011087836 */ /* 0x000fca0000000000 */
[----:B------:R-:W-:Y:S04]  /*19640*/  STL [R1+0x28], R8 ;  /* 0x0000280801007387 */ /* 0x000fe80000100800 */
[----:B0-----:R-:W0:Y:S03]  /*19650*/  SHFL.IDX PT, R4, R0, 0x3, 0x181f ;  /* 0x00781f0000047f89 */ /* 0x001e2600000e0000 */
[----:B0-----:R-:W-:-:S05]  /*19660*/  @!P0 LEA R5, P2, R7, R4, 0x1 ;  /* 0x0000000407058211 */ /* 0x001fca00078408ff */
[----:B------:R-:W-:Y:S02]  /*19670*/  @!P0 IMAD.X R4, RZ, RZ, R6, P2 ;  /* 0x000000ffff048224 */ /* 0x000fe400010e0606 */
[----:B------:R-:W-:Y:S03]  /*19680*/  SHFL.IDX PT, R6, R3, 0x4, 0x181f ;  /* 0x00981f0003067f89 */ /* 0x000fe600000e0000 */
        /* <DEDUP_REMOVED lines=22> */
[-C--:B------:R-:W-:Y:S01]  /*197f0*/  @!P0 LOP3.LUT R5, R5, R4.reuse, RZ, 0x3c, !PT ;  /* 0x0000000405058212 */ /* 0x080fe200078e3cff */
[----:B------:R-:W-:Y:S03]  /*19800*/  SHFL.IDX PT, R3, R3, 0x7, 0x181f ;  /* 0x00f81f0003037f89 */ /* 0x000fe600000e0000 */
        /* <DEDUP_REMOVED lines=12> */
.L_x_10863:
        /* <DEDUP_REMOVED lines=11> */
.L_x_10681:
        /* <DEDUP_REMOVED lines=28> */
.L_x_10683:
[----:B------:R-:W-:Y:S05]  /*19b40*/  BSYNC B6 ;  /* 0x0000000000067941 */ /* 0x000fea0003800000 */
.L_x_10682:
[----:B0-----:R-:W2:Y:S01]  /*19b50*/  LDL.LU R2, [R1+0x2c] ;  /* 0x00002c0001027983 */ /* 0x001ea20000300800 */
[----:B------:R-:W0:Y:S01]  /*19b60*/  LDC R6, c[0x0][0x448] ;  /* 0x00011200ff067b82 */ /* 0x000e220000000800 */
[----:B------:R-:W-:Y:S02]  /*19b70*/  ULDC.64 UR4, c[0x0][0x398] ;  /* 0x0000e60000047ab9 */ /* 0x000fe40000000a00 */
[----:B------:R-:W3:Y:S04]  /*19b80*/  LDL.LU R21, [R1+0x38] ;  /* 0x0000380001157983 */ /* 0x000ee80000300800 */
[----:B------:R-:W4:Y:S01]  /*19b90*/  LDL.LU R20, [R1+0x10] ;  /* 0x0000100001147983 */ /* 0x000f220000300800 */
[----:B------:R-:W-:Y:S01]  /*19ba0*/  IMAD.MOV.U32 R4, RZ, RZ, R35 ;  /* 0x000000ffff047224 */ /* 0x000fe200078e0023 */
[----:B------:R-:W1:Y:S01]  /*19bb0*/  S2R R7, SR_TID.X ;  /* 0x0000000000077919 */ /* 0x000e620000002100 */
[----:B0-----:R-:W-:-:S13]  /*19bc0*/  ISETP.NE.AND P0, PT, R6, 0x1, PT ;  /* 0x000000010600780c */ /* 0x001fda0003f05270 */
[----:B------:R-:W0:Y:S01]  /*19bd0*/  @P0 LDC R5, c[0x0][0x450] ;  /* 0x00011400ff050b82 */ /* 0x000e220000000800 */
[----:B-1----:R-:W-:-:S05]  /*19be0*/  IMAD.SHL.U32 R7, R7, 0x8, RZ ;  /* 0x0000000807077824 */ /* 0x002fca00078e00ff */
[----:B------:R-:W-:Y:S01]  /*19bf0*/  LOP3.LUT R7, R7, 0x38, RZ, 0xc0, !PT ;  /* 0x0000003807077812 */ /* 0x000fe200078ec0ff */
[----:B--2---:R-:W-:Y:S02]  /*19c00*/  IMAD R0, R2, UR4, RZ ;  /* 0x0000000402007c24 */ /* 0x004fe4000f8e02ff */
[----:B------:R-:W-:-:S04]  /*19c10*/  IMAD.WIDE.U32 R2, R36, UR4, RZ ;  /* 0x0000000424027c25 */ /* 0x000fc8000f8e00ff */
[----:B------:R-:W-:Y:S01]  /*19c20*/  IMAD R0, R36, UR5, R0 ;  /* 0x0000000524007c24 */ /* 0x000fe2000f8e0200 */
[----:B------:R-:W-:-:S03]  /*19c30*/  ULDC.64 UR4, c[0x0][0x3d8] ;  /* 0x0000f60000047ab9 */ /* 0x000fc60000000a00 */
[----:B------:R-:W-:Y:S02]  /*19c40*/  IMAD.IADD R3, R3, 0x1, R0 ;  /* 0x0000000103037824 */ /* 0x000fe400078e0200 */
        /* <DEDUP_REMOVED lines=9> */
[----:B------:R-:W2:Y:S02]  /*19ce0*/  @P0 LDC R0, c[0x0][0x44c] ;  /* 0x00011300ff000b82 */ /* 0x000ea40000000800 */
[----:B--2---:R-:W-:-:S04]  /*19cf0*/  @P0 IMAD.HI.U32 R0, R35, R0, RZ ;  /* 0x0000000023000227 */ /* 0x004fc800078e00ff */
[----:B-1----:R-:W-:Y:S01]  /*19d00*/  IMAD.SHL.U32 R20, R20, 0x8, RZ ;  /* 0x0000000814147824 */ /* 0x002fe200078e00ff */
[----:B0-----:R-:W-:-:S04]  /*19d10*/  @P0 SHF.R.U32.HI R4, RZ, R5, R0 ;  /* 0x00000005ff040219 */ /* 0x001fc80000011600 */
[--C-:B------:R-:W-:Y:S01]  /*19d20*/  SHF.R.S32.HI R5, RZ, 0x1f, R4.reuse ;  /* 0x0000001fff057819 */ /* 0x100fe20000011404 */
[----:B------:R-:W-:Y:S01]  /*19d30*/  IMAD.MOV R0, RZ, RZ, -R4 ;  /* 0x000000ffff007224 */ /* 0x000fe200078e0a04 */
[----:B------:R-:W-:Y:S01]  /*19d40*/  LOP3.LUT R20, R20, 0x38, RZ, 0xc0, !PT ;  /* 0x0000003814147812 */ /* 0x000fe200078ec0ff */
[----:B------:R-:W-:-:S03]  /*19d50*/  IMAD.WIDE.U32 R2, R4, UR4, R2 ;  /* 0x0000000404027c25 */ /* 0x000fc6000f8e0002 */
[----:B------:R-:W-:Y:S01]  /*19d60*/  LOP3.LUT R10, R20, 0x40, RZ, 0xfc, !PT ;  /* 0x00000040140a7812 */ /* 0x000fe200078efcff */
[----:B------:R-:W-:Y:S01]  /*19d70*/  IMAD R0, R6, R0, R35 ;  /* 0x0000000006007224 */ /* 0x000fe200078e0223 */
[C---:B------:R-:W-:Y:S01]  /*19d80*/  LOP3.LUT R9, R20.reuse, 0x80, RZ, 0xfc, !PT ;  /* 0x0000008014097812 */ /* 0x040fe200078efcff */
[----:B------:R-:W-:Y:S01]  /*19d90*/  IMAD R5, R5, UR4, RZ ;  /* 0x0000000405057c24 */ /* 0x000fe2000f8e02ff */
[----:B------:R-:W-:-:S03]  /*19da0*/  LOP3.LUT R8, R20, 0xc0, RZ, 0xfc, !PT ;  /* 0x000000c014087812 */ /* 0x000fc600078efcff */
        /* <DEDUP_REMOVED lines=18> */
[----:B------:R-:W2:Y:S04]  /*19ed0*/  LDL.LU R3, [R1+0x24] ;  /* 0x0000240001037983 */ /* 0x000ea80000300800 */
[----:B------:R-:W3:Y:S04]  /*19ee0*/  LDL.LU R10, [R1+0x1c] ;  /* 0x00001c00010a7983 */ /* 0x000ee80000300800 */
[----:B------:R-:W4:Y:S04]  /*19ef0*/  LDL.LU R9, [R1+0x28] ;  /* 0x0000280001097983 */ /* 0x000f280000300800 */
[----:B------:R-:W5:Y:S04]  /*19f00*/  LDL.LU R8, [R1+0x20] ;  /* 0x0000200001087983 */ /* 0x000f680000300800 */
[----:B------:R-:W2:Y:S04]  /*19f10*/  LDL.LU R11, [R1+0x14] ;  /* 0x00001400010b7983 */ /* 0x000ea80000300800 */
[----:B------:R-:W-:Y:S01]  /*19f20*/  SHFL.IDX PT, R2, R0, RZ, 0x181f ;  /* 0x00181fff00027589 */ /* 0x000fe200000e0000 */
[----:B--2---:R-:W-:-:S02]  /*19f30*/  IMAD R5, R11, R6, RZ ;  /* 0x000000060b057224 */ /* 0x004fc400078e02ff */
[----:B------:R-:W-:Y:S01]  /*19f40*/  IMAD.MOV.U32 R11, RZ, RZ, R3 ;  /* 0x000000ffff0b7224 */ /* 0x000fe200078e0003 */
[----:B------:R-:W-:Y:S02]  /*19f50*/  SHFL.IDX PT, R6, R0, 0x1, 0x181f ;  /* 0x00381f0000067f89 */ /* 0x000fe400000e0000 */
[----:B------:R-:W-:Y:S02]  /*19f60*/  ISETP.GE.AND P0, PT, R17, R5, PT ;  /* 0x000000051100720c */ /* 0x000fe40003f06270 */
[----:B------:R-:W0:Y:S11]  /*19f70*/  SHFL.IDX PT, R3, R4, RZ, 0x181f ;  /* 0x00181fff04037589 */ /* 0x000e3600000e0000 */
[----:B0-----:R-:W-:-:S05]  /*19f80*/  @!P0 LEA R3, P6, R7, R3, 0x1 ;  /* 0x0000000307038211 */ /* 0x001fca00078c08ff */
[----:B------:R-:W-:-:S05]  /*19f90*/  @!P0 IMAD.X R2, RZ, RZ, R2, P6 ;  /* 0x000000ffff028224 */ /* 0x000fca00030e0602 */
[----:B------:R-:W-:-:S04]  /*19fa0*/  @!P0 LOP3.LUT R3, R3, R2, RZ, 0x3c, !PT ;  /* 0x0000000203038212 */ /* 0x000fc800078e3cff */
[----:B------:R-:W-:-:S04]  /*19fb0*/  @!P0 LOP3.LUT R2, R3, R2, RZ, 0x3c, !PT ;  /* 0x0000000203028212 */ /* 0x000fc800078e3cff */
[----:B------:R-:W-:-:S05]  /*19fc0*/  @!P0 LOP3.LUT R3, R3, R2, RZ, 0x3c, !PT ;  /* 0x0000000203038212 */ /* 0x000fca00078e3cff */
[----:B------:R-:W-:Y:S04]  /*19fd0*/  @!P0 LDGSTS.E.BYPASS.LTC128B.128 [R25+0x22400], desc[UR60][R2.64], !P4 ;  /* 0x2240000002198fae */ /* 0x000fe8000e101d7c */
[----:B------:R-:W-:Y:S04]  /*19fe0*/  @!P0 LDGSTS.E.BYPASS.LTC128B.128 [R25+0x26400], desc[UR60][R2.64+0x80], !P3 ;  /* 0x2640008002198fae */ /* 0x000fe8000d901d7c */
[----:B------:R-:W-:Y:S04]  /*19ff0*/  @!P0 LDGSTS.E.BYPASS.LTC128B.128 [R25+0x2a400], desc[UR60][R2.64+0x100], !P2 ;  /* 0x2a40010002198fae */ /* 0x000fe8000d101d7c */
[----:B------:R0:W-:Y:S01]  /*1a000*/  @!P0 LDGSTS.E.BYPASS.LTC128B.128 [R25+0x2e400], desc[UR60][R2.64+0x180], !P1 ;  /* 0x2e40018002198fae */ /* 0x0001e2000c901d7c */
[----:B---3--:R-:W-:Y:S01]  /*1a010*/  ISETP.GE.AND P0, PT, R10, R5, PT ;  /* 0x000000050a00720c */ /* 0x008fe20003f06270 */
[----:B----4-:R-:W-:-:S02]  /*1a020*/  IMAD.MOV.U32 R10, RZ, RZ, R9 ;  /* 0x000000ffff0a7224 */ /* 0x010fc400078e0009 */
[----:B------:R-:W2:Y:S04]  /*1a030*/  LDL.LU R9, [R1+0x30] ;  /* 0x0000300001097983 */ /* 0x000ea80000300800 */
[----:B0-----:R-:W0:Y:S06]  /*1a040*/  SHFL.IDX PT, R2, R4, 0x1, 0x181f ;  /* 0x00381f0004027f89 */ /* 0x001e2c00000e0000 */
[----:B0-----:R-:W-:-:S05]  /*1a050*/  @!P0 LEA R2, P6, R7, R2, 0x1 ;  /* 0x0000000207028211 */ /* 0x001fca00078c08ff */
[----:B------:R-:W-:Y:S02]  /*1a060*/  @!P0 IMAD.X R3, RZ, RZ, R6, P6 ;  /* 0x000000ffff038224 */ /* 0x000fe400030e0606 */
[----:B------:R-:W-:Y:S04]  /*1a070*/  SHFL.IDX PT, R6, R0, 0x2, 0x181f ;  /* 0x00581f0000067f89 */ /* 0x000fe800000e0000 */
[----:B------:R-:W-:Y:S04]  /*1a080*/  @!P0 LDGSTS.E.BYPASS.LTC128B.128 [R25+0x22c00], desc[UR60][R2.64], !P4 ;  /* 0x22c0000002198fae */ /* 0x000fe8000e101d7c */
[----:B------:R-:W-:Y:S04]  /*1a090*/  @!P0 LDGSTS.E.BYPASS.LTC128B.128 [R25+0x26c00], desc[UR60][R2.64+0x80], !P3 ;  /* 0x26c0008002198fae */ /* 0x000fe8000d901d7c */
[----:B------:R-:W-:Y:S04]  /*1a0a0*/  @!P0 LDGSTS.E.BYPASS.LTC128B.128 [R25+0x2ac00], desc[UR60][R2.64+0x100], !P2 ;  /* 0x2ac0010002198fae */ /* 0x000fe8000d101d7c */
[----:B------:R0:W-:Y:S01]  /*1a0b0*/  @!P0 LDGSTS.E.BYPASS.LTC128B.128 [R25+0x2ec00], desc[UR60][R2.64+0x180], !P1 ;  /* 0x2ec0018002198fae */ /* 0x0001e2000c901d7c */
[----:B-----5:R-:W-:-:S03]  /*1a0c0*/  ISETP.GE.AND P0, PT, R8, R5, PT ;  /* 0x000000050800720c */ /* 0x020fc60003f06270 */
[----:B------:R-:W3:Y:S04]  /*1a0d0*/  LDL.LU R8, [R1+0x34] ;  /* 0x0000340001087983 */ /* 0x000ee80000300800 */
[----:B0-----:R-:W0:Y:S06]  /*1a0e0*/  SHFL.IDX PT, R2, R4, 0x2, 0x181f ;  /* 0x00581f0004027f89 */ /* 0x001e2c00000e0000 */
[----:B0-----:R-:W-:-:S05]  /*1a0f0*/  @!P0 LEA R2, P6, R7, R2, 0x1 ;  /* 0x0000000207028211 */ /* 0x001fca00078c08ff */
[----:B------:R-:W-:-:S05]  /*1a100*/  @!P0 IMAD.X R3, RZ, RZ, R6, P6 ;  /* 0x000000ffff038224 */ /* 0x000fca00030e0606 */
[----:B------:R-:W-:Y:S04]  /*1a110*/  @!P0 LDGSTS.E.BYPASS.LTC128B.128 [R25+0x23400], desc[UR60][R2.64], !P4 ;  /* 0x2340000002198fae */ /* 0x000fe8000e101d7c */
[----:B------:R-:W-:Y:S04]  /*1a120*/  @!P0 LDGSTS.E.BYPASS.LTC128B.128 [R25+0x27400], desc[UR60][R2.64+0x80], !P3 ;  /* 0x2740008002198fae */ /* 0x000fe8000d901d7c */
[----:B------:R-:W-:Y:S04]  /*1a130*/  @!P0 LDGSTS.E.BYPASS.LTC128B.128 [R25+0x2b400], desc[UR60][R2.64+0x100], !P2 ;  /* 0x2b40010002198fae */ /* 0x000fe8000d101d7c */
[----:B------:R0:W-:Y:S04]  /*1a140*/  @!P0 LDGSTS.E.BYPASS.LTC128B.128 [R25+0x2f400], desc[UR60][R2.64+0x180], !P1 ;  /* 0x2f40018002198fae */ /* 0x0001e8000c901d7c */
[----:B------:R-:W-:Y:S04]  /*1a150*/  SHFL.IDX PT, R6, R0, 0x3, 0x181f ;  /* 0x00781f0000067f89 */ /* 0x000fe800000e0000 */
[----:B0-----:R-:W0:Y:S01]  /*1a160*/  SHFL.IDX PT, R2, R4, 0x3, 0x181f ;  /* 0x00781f0004027f89 */ /* 0x001e2200000e0000 */
[----:B------:R-:W-:-:S13]  /*1a170*/  ISETP.GE.AND P0, PT, R11, R5, PT ;  /* 0x000000050b00720c */ /* 0x000fda0003f06270 */
        /* <DEDUP_REMOVED lines=17> */
[----:B--2---:R-:W-:-:S13]  /*1a290*/  ISETP.GE.AND P0, PT, R9, R5, PT ;  /* 0x000000050900720c */ /* 0x004fda0003f06270 */
        /* <DEDUP_REMOVED lines=8> */
[----:B---3--:R-:W-:-:S13]  /*1a320*/  ISETP.GE.AND P0, PT, R8, R5, PT ;  /* 0x000000050800720c */ /* 0x008fda0003f06270 */
[----:B0-----:R-:W-:-:S05]  /*1a330*/  @!P0 LEA R2, P5, R7, R2, 0x1 ;  /* 0x0000000207028211 */ /* 0x001fca00078a08ff */
[----:B------:R-:W-:-:S05]  /*1a340*/  @!P0 IMAD.X R3, RZ, RZ, R6, P5 ;  /* 0x000000ffff038224 */ /* 0x000fca00028e0606 */
[----:B------:R-:W-:Y:S04]  /*1a350*/  @!P0 LDGSTS.E.BYPASS.LTC128B.128 [R25+0x25400], desc[UR60][R2.64], !P4 ;  /* 0x2540000002198fae */ /* 0x000fe8000e101d7c */
[----:B------:R-:W-:Y:S04]  /*1a360*/  @!P0 LDGSTS.E.BYPASS.LTC128B.128 [R25+0x29400], desc[UR60][R2.64+0x80], !P3 ;  /* 0x2940008002198fae */ /* 0x000fe8000d901d7c */
[----:B------:R-:W-:Y:S04]  /*1a370*/  @!P0 LDGSTS.E.BYPASS.LTC128B.128 [R25+0x2d400], desc[UR60][R2.64+0x100], !P2 ;  /* 0x2d40010002198fae */ /* 0x000fe8000d101d7c */
[----:B------:R0:W-:Y:S04]  /*1a380*/  @!P0 LDGSTS.E.BYPASS.LTC128B.128 [R25+0x31400], desc[UR60][R2.64+0x180], !P1 ;  /* 0x3140018002198fae */ /* 0x0001e8000c901d7c */
[----:B------:R1:W2:Y:S04]  /*1a390*/  SHFL.IDX PT, R6, R0, 0x7, 0x181f ;  /* 0x00f81f0000067f89 */ /* 0x0002a800000e0000 */
[----:B0-----:R1:W0:Y:S02]  /*1a3a0*/  SHFL.IDX PT, R2, R4, 0x7, 0x181f ;  /* 0x00f81f0004027f89 */ /* 0x00122400000e0000 */
.L_x_10881:
[----:B-1----:R-:W3:Y:S01]  /*1a3b0*/  LDL.LU R0, [R1+0x3c] ;  /* 0x00003c0001007983 */ /* 0x002ee20000300800 */
[----:B------:R-:W-:Y:S01]  /*1a3c0*/  BSSY B0, `(.L_x_10685) ;  /* 0x000000c000007945 */ /* 0x000fe20003800000 */
[----:B---3--:R-:W-:-:S13]  /*1a3d0*/  ISETP.GE.AND P0, PT, R0, R5, PT ;  /* 0x000000050000720c */ /* 0x008fda0003f06270 */
[----:B------:R-:W-:Y:S05]  /*1a3e0*/  @P0 BRA `(.L_x_10686) ;  /* 0x0000000000240947 */ /* 0x000fea0003800000 */
[----:B0-----:R-:W-:-:S05]  /*1a3f0*/  LEA R2, P0, R7, R2, 0x1 ;  /* 0x0000000207027211 */ /* 0x001fca00078008ff */
[----:B--2---:R-:W-:-:S05]  /*1a400*/  IMAD.X R3, RZ, RZ, R6, P0 ;  /* 0x000000ffff037224 */ /* 0x004fca00000e0606 */
[----:B------:R-:W-:Y:S01]  /*1a410*/  @!PT LDS RZ, [RZ] ;  /* 0x00000000fffff984 */ /* 0x000fe20000000800 */
[----:B------:R-:W-:Y:S01]  /*1a420*/  @!PT LDS RZ, [RZ] ;  /* 0x00000000fffff984 */ /* 0x000fe20000000800 */
[----:B------:R-:W-:Y:S01]  /*1a430*/  @!PT LDS RZ, [RZ] ;  /* 0x00000000fffff984 */ /* 0x000fe20000000800 */
[----:B------:R1:W-:Y:S04]  /*1a440*/  LDGSTS.E.BYPASS.LTC128B.128 [R25+0x25c00], desc[UR60][R2.64], !P4 ;  /* 0x25c0000002197fae */ /* 0x0003e8000e101d7c */
[----:B------:R1:W-:Y:S04]  /*1a450*/  LDGSTS.E.BYPASS.LTC128B.128 [R25+0x29c00], desc[UR60][R2.64+0x80], !P3 ;  /* 0x29c0008002197fae */ /* 0x0003e8000d901d7c */
[----:B------:R1:W-:Y:S04]  /*1a460*/  LDGSTS.E.BYPASS.LTC128B.128 [R25+0x2dc00], desc[UR60][R2.64+0x100], !P2 ;  /* 0x2dc0010002197fae */ /* 0x0003e8000d101d7c */
[----:B------:R1:W-:Y:S02]  /*1a470*/  LDGSTS.E.BYPASS.LTC128B.128 [R25+0x31c00], desc[UR60][R2.64+0x180], !P1 ;  /* 0x31c0018002197fae */ /* 0x0003e4000c901d7c */
.L_x_10686:
[----:B------:R-:W-:Y:S05]  /*1a480*/  BSYNC B0 ;  /* 0x0000000000007941 */ /* 0x000fea0003800000 */
.L_x_10685:
[----:B------:R-:W-:Y:S01]  /*1a490*/  NOP ;  /* 0x0000000000007918 */ /* 0x000fe20000000000 */
[----:B------:R-:W-:-:S13]  /*1a4a0*/  PLOP3.LUT P0, PT, PT, PT, PT, 0x80, 0x0 ;  /* 0x000000000000781c */ /* 0x000fda0003f0f070 */
.L_x_10687:
[----:B------:R-:W-:Y:S02]  /*1a4b0*/  PLOP3.LUT P1, PT, P1, P0, PT, 0xa2, 0x0 ;  /* 0x000000000000781c */ /* 0x000fe40000f21472 */
[----:B------:R-:W-:-:S08]  /*1a4c0*/  @P0 R2UR P1, UR4, R22 ;  /* 0x00000000160402ca */ /* 0x000fd00000020000 */
[----:B------:R-:W-:-:S05]  /*1a4d0*/  @P0 PLOP3.LUT P0, PT, P1, PT, PT, 0x80, 0x0 ;  /* 0x000000000000081c */ /* 0x000fca0000f0f070 */
[----:B------:R-:W-:Y:S01]  /*1a4e0*/  @!P1 SYNCS.ARRIVE.TRANS64.RED.A0T1 RZ, [UR4+0x32410], RZ ;  /* 0x032410ffffff99a7 */ /* 0x000fe20008200404 */
[----:B------:R-:W-:Y:S07]  /*1a4f0*/  @!P1 ARRIVES.LDGSTSBAR.64.TRANSCNT [UR4+0x32410] ;  /* 0x03241000ff0099b0 */ /* 0x000fee0008000a84 */
[----:B------:R-:W-:Y:S05]  /*1a500*/  @P0 BRA.U.ANY `(.L_x_10687) ;  /* 0xfffffffd00e80947 */ /* 0x000fea000393ffff */
[----:B01----:R-:W3:Y:S02]  /*1a510*/  LDL.LU R2, [R1+0x40] ;  /* 0x0000400001027983 */ /* 0x003ee40000300800 */
[----:B---3--:R-:W-:-:S05]  /*1a520*/  VIADD R2, R2, 0x1 ;  /* 0x0000000102027836 */ /* 0x008fca0000000000 */
        /* <DEDUP_REMOVED lines=10> */
.L_x_10882:
[----:B------:R-:W-:Y:S05]  /*1a5d0*/  BSYNC B0 ;  /* 0x0000000000007941 */ /* 0x000fea0003800000 */
.L_x_10688:
[----:B------:R-:W3:Y:S02]  /*1a5e0*/  LDL R0, [R1+0x60] ;  /* 0x0000600001007983 */ /* 0x000ee40000100800 */
[----:B---3--:R-:W-:-:S13]  /*1a5f0*/  ISETP.NE.AND P0, PT, R0, 0x3, PT ;  /* 0x000000030000780c */ /* 0x008fda0003f05270 */
[----:B------:R-:W-:Y:S05]  /*1a600*/  @!P0 BRA `(.L_x_10690) ;  /* 0x0000000000048947 */ /* 0x000fea0003800000 */
[----:B------:R-:W-:Y:S01]  /*1a610*/  BPT.TRAP 0x1 ;  /* 0x000000040000795c */ /* 0x000fe20000300000 */
.L_x_10690:
[----:B------:R-:W-:Y:S01]  /*1a620*/  SHF.L.U32 R0, R26, 0x1f, RZ ;  /* 0x0000001f1a007819 */ /* 0x000fe200000006ff */
[----:B------:R-:W-:Y:S03]  /*1a630*/  BSSY B0, `(.L_x_10691) ;  /* 0x0000003000007945 */ /* 0x000fe60003800000 */
[----:B------:R-:W1:Y:S02]  /*1a640*/  SYNCS.PHASECHK.TRANS64.TRYWAIT P0, [R29+URZ+0x32460], R0 ;  /* 0x032460001d0075a7 */ /* 0x000e64000800017f */
[----:B-1----:R-:W-:Y:S05]  /*1a650*/  @!P0 BRA `(.L_x_10692) ;  /* 0x0000006400508947 */ /* 0x002fea0003800000 */
.L_x_10883:
[----:B------:R-:W-:Y:S05]  /*1a660*/  BSYNC B0 ;  /* 0x0000000000007941 */ /* 0x000fea0003800000 */
.L_x_10691:
[----:B0-----:R-:W1:Y:S01]  /*1a670*/  LDL.LU R3, [R1+0x48] ;  /* 0x0000480001037983 */ /* 0x001e620000300800 */
[----:B------:R-:W-:Y:S01]  /*1a680*/  ULDC.64 UR4, c[0x0][0x328] ;  /* 0x0000ca0000047ab9 */ /* 0x000fe20000000a00 */
[----:B------:R-:W-:Y:S02]  /*1a690*/  ULDC.64 UR6, c[0x0][0x318] ;  /* 0x0000c60000067ab9 */ /* 0x000fe40000000a00 */
[----:B------:R-:W3:Y:S04]  /*1a6a0*/  LDL.LU R2, [R1+0x4] ;  /* 0x0000040001027983 */ /* 0x000ee80000300800 */
[----:B--2---:R-:W2:Y:S04]  /*1a6b0*/  LDL.LU R6, [R1+0x4c] ;  /* 0x00004c0001067983 */ /* 0x004ea80000300800 */
[----:B------:R-:W4:Y:S04]  /*1a6c0*/  LDL R7, [R1] ;  /* 0x0000000001077983 */ /* 0x000f280000100800 */
[----:B------:R-:W5:Y:S01]  /*1a6d0*/  LDL.LU R4, [R1+0x5c] ;  /* 0x00005c0001047983 */ /* 0x000f620000300800 */
[----:B-1----:R-:W-:-:S04]  /*1a6e0*/  IMAD R0, R3, UR4, RZ ;  /* 0x0000000403007c24 */ /* 0x002fc8000f8e02ff */
[C---:B---3--:R-:W-:Y:S02]  /*1a6f0*/  IMAD R5, R2.reuse, UR5, R0 ;  /* 0x0000000502057c24 */ /* 0x048fe4000f8e0200 */
[----:B------:R-:W-:Y:S01]  /*1a700*/  IMAD.WIDE.U32 R2, R2, UR4, RZ ;  /* 0x0000000402027c25 */ /* 0x000fe2000f8e00ff */
[----:B------:R-:W-:-:S03]  /*1a710*/  ULDC.64 UR4, c[0x0][0x338] ;  /* 0x0000ce0000047ab9 */ /* 0x000fc60000000a00 */
[----:B------:R-:W-:Y:S02]  /*1a720*/  IMAD.IADD R3, R3, 0x1, R5 ;  /* 0x0000000103037824 */ /* 0x000fe400078e0205 */
[----:B--2---:R-:W-:Y:S01]  /*1a730*/  IMAD R0, R6, UR4, RZ ;  /* 0x0000000406007c24 */ /* 0x004fe2000f8e02ff */
[----:B----4-:R-:W-:Y:S01]  /*1a740*/  LOP3.LUT P3, RZ, R7, 0x10, RZ, 0xc0, !PT ;  /* 0x0000001007ff7812 */ /* 0x010fe2000786c0ff */
[----:B------:R-:W-:Y:S01]  /*1a750*/  IMAD.WIDE.U32 R2, R37, UR4, R2 ;  /* 0x0000000425027c25 */ /* 0x000fe2000f8e0002 */
[C---:B------:R-:W-:Y:S02]  /*1a760*/  LOP3.LUT P2, RZ, R7.reuse, 0x8, RZ, 0xc0, !PT ;  /* 0x0000000807ff7812 */ /* 0x040fe4000784c0ff */
[----:B------:R-:W-:Y:S01]  /*1a770*/  LOP3.LUT P1, RZ, R7, 0x4, RZ, 0xc0, !PT ;  /* 0x0000000407ff7812 */ /* 0x000fe2000782c0ff */
[----:B------:R-:W-:Y:S01]  /*1a780*/  IMAD R5, R37, UR5, R0 ;  /* 0x0000000525057c24 */ /* 0x000fe2000f8e0200 */
[----:B------:R-:W-:Y:S01]  /*1a790*/  ULDC.64 UR4, c[0x0][0x330] ;  /* 0x0000cc0000047ab9 */ /* 0x000fe20000000a00 */
[----:B------:R-:W-:-:S02]  /*1a7a0*/  SEL R0, RZ, 0x2, P3 ;  /* 0x00000002ff007807 */ /* 0x000fc40001800000 */
[----:B------:R-:W-:Y:S01]  /*1a7b0*/  IMAD.IADD R3, R3, 0x1, R5 ;  /* 0x0000000103037824 */ /* 0x000fe200078e0205 */
[----:B------:R-:W-:Y:S02]  /*1a7c0*/  LOP3.LUT P4, RZ, R7, 0x1, RZ, 0xc0, !PT ;  /* 0x0000000107ff7812 */ /* 0x000fe4000788c0ff */
[----:B------:R-:W-:Y:S01]  /*1a7d0*/  SEL R7, RZ, 0x8, P1 ;  /* 0x00000008ff077807 */ /* 0x000fe20000800000 */
[----:B------:R-:W-:Y:S01]  /*1a7e0*/  IMAD.WIDE.U32 R2, R18, UR4, R2 ;  /* 0x0000000412027c25 */ /* 0x000fe2000f8e0002 */
[----:B------:R-:W-:-:S03]  /*1a7f0*/  UMOV UR4, 0xffffffff ;  /* 0xffffffff00047882 */ /* 0x000fc60000000000 */
[----:B------:R-:W-:Y:S01]  /*1a800*/  IMAD R3, R18, UR5, R3 ;  /* 0x0000000512037c24 */ /* 0x000fe2000f8e0203 */
[----:B------:R-:W-:-:S04]  /*1a810*/  LEA R5, P0, R2, UR6, 0x1 ;  /* 0x0000000602057c11 */ /* 0x000fc8000f8008ff */
[----:B------:R-:W-:Y:S02]  /*1a820*/  LEA.HI.X R6, R2, UR7, R3, 0x1, P0 ;  /* 0x0000000702067c11 */ /* 0x000fe400080f0c03 */
[----:B------:R-:W-:-:S04]  /*1a830*/  SEL R3, RZ, 0x4, P2 ;  /* 0x00000004ff037807 */ /* 0x000fc80001000000 */
[----:B-----5:R-:W-:Y:S01]  /*1a840*/  IADD3 R0, R3, R0, R4 ;  /* 0x0000000003007210 */ /* 0x020fe20007ffe004 */
        /* <DEDUP_REMOVED lines=73> */
.L_x_10897:
        /* <DEDUP_REMOVED lines=15> */
.L_x_10694:
[----:B------:R-:W-:Y:S02]  /*1add0*/  PLOP3.LUT P1, PT, P1, P0, PT, 0xa2, 0x0 ;  /* 0x000000000000781c */ /* 0x000fe40000f21472 */
[----:B------:R-:W-:-:S08]  /*1ade0*/  @P0 R2UR P1, UR4, R29 ;  /* 0x000000001d0402ca */ /* 0x000fd00000020000 */
[----:B------:R-:W-:-:S05]  /*1adf0*/  @P0 PLOP3.LUT P0, PT, P1, PT, PT, 0x80, 0x0 ;  /* 0x000000000000081c */ /* 0x000fca0000f0f070 */
[----:B------:R-:W-:Y:S01]  /*1ae00*/  @!P1 SYNCS.ARRIVE.TRANS64.RED.A0T1 RZ, [UR4+0x32450], RZ ;  /* 0x032450ffffff99a7 */ /* 0x000fe20008200404 */
[----:B------:R-:W-:Y:S07]  /*1ae10*/  @!P1 ARRIVES.LDGSTSBAR.64.TRANSCNT [UR4+0x32450] ;  /* 0x03245000ff0099b0 */ /* 0x000fee0008000a84 */
[----:B------:R-:W-:Y:S05]  /*1ae20*/  @P0 BRA.U.ANY `(.L_x_10694) ;  /* 0xfffffffd00e80947 */ /* 0x000fea000393ffff */
[----:B------:R-:W-:Y:S01]  /*1ae30*/  NOP ;  /* 0x0000000000007918 */ /* 0x000fe20000000000 */
[----:B0-----:R-:W2:Y:S02]  /*1ae40*/  LDL R2, [R1+0x60] ;  /* 0x0000600001027983 */ /* 0x001ea40000100800 */
[----:B--2---:R-:W-:-:S13]  /*1ae50*/  ISETP.NE.AND P2, PT, R2, 0x3, PT ;  /* 0x000000030200780c */ /* 0x004fda0003f45270 */
[----:B------:R-:W-:Y:S05]  /*1ae60*/  @!P2 BRA `(.L_x_10695) ;  /* 0x000000000004a947 */ /* 0x000fea0003800000 */
[----:B------:R-:W-:Y:S01]  /*1ae70*/  BPT.TRAP 0x1 ;  /* 0x000000040000795c */ /* 0x000fe20000300000 */
.L_x_10695:
[----:B------:R-:W2:Y:S01]  /*1ae80*/  LDL.LU R2, [R1+0x44] ;  /* 0x0000440001027983 */ /* 0x000ea20000300800 */
[----:B------:R0:W-:Y:S01]  /*1ae90*/  SYNCS.ARRIVE.TRANS64.A1T0 RZ, [R29+URZ+0x32450], RZ ;  /* 0x032450ff1dff79a7 */ /* 0x0001e2000810003f */
[----:B------:R-:W-:Y:S01]  /*1aea0*/  BSSY B0, `(.L_x_10696) ;  /* 0x00000de000007945 */ /* 0x000fe20003800000 */
[----:B--2---:R-:W-:-:S05]  /*1aeb0*/  VIADD R10, R2, 0xfffffffe ;  /* 0xfffffffe020a7836 */ /* 0x004fca0000000000 */
[----:B------:R-:W-:-:S13]  /*1aec0*/  ISETP.GE.AND P0, PT, R10, R32, PT ;  /* 0x000000200a00720c */ /* 0x000fda0003f06270 */
[----:B0-----:R-:W-:Y:S05]  /*1aed0*/  @!P0 BRA `(.L_x_10697) ;  /* 0x0000000c00688947 */ /* 0x001fea0003800000 */
.L_x_10710:
[----:B--2---:R-:W2:Y:S01]  /*1aee0*/  LDL R12, [R1+0x60] ;  /* 0x00006000010c7983 */ /* 0x004ea20000100800 */
[----:B0-----:R-:W0:Y:S01]  /*1aef0*/  LDC R6, c[0x0][0x430] ;  /* 0x00010c00ff067b82 */ /* 0x001e220000000800 */
[----:B------:R-:W1:Y:S01]  /*1af00*/  S2R R2, SR_TID.X ;  /* 0x0000000000027919 */ /* 0x000e620000002100 */
        /* <DEDUP_REMOVED lines=12> */
[----:B------:R-:W-:-:S07]  /*1afd0*/  IMAD.MOV.U32 R11, RZ, RZ, R7 ;  /* 0x000000ffff0b7224 */ /* 0x000fce00078e0007 */
[----:B------:R-:W4:Y:S01]  /*1afe0*/  @!P1 LDC.64 R8, c[0x0][0x418] ;  /* 0x00010600ff089b82 */ /* 0x000f220000000a00 */
[----:B-1----:R-:W-:-:S05]  /*1aff0*/  @P0 IMAD.HI.U32 R2, R7, R2, RZ ;  /* 0x0000000207020227 */ /* 0x002fca00078e00ff */
[----:B0-----:R-:W-:-:S04]  /*1b000*/  @P0 SHF.R.U32.HI R11, RZ, R3, R2 ;  /* 0x00000003ff0b0219 */ /* 0x001fc80000011602 */
[--C-:B------:R-:W-:Y:S01]  /*1b010*/  @!P1 SHF.R.S32.HI R3, RZ, 0x1f, R11.reuse ;  /* 0x0000001fff039819 */ /* 0x100fe2000001140b */
[----:B------:R-:W-:-:S04]  /*1b020*/  @!P1 IMAD.MOV.U32 R2, RZ, RZ, R11 ;  /* 0x000000ffff029224 */ /* 0x000fc800078e000b */
[----:B---3--:R-:W-:-:S04]  /*1b030*/  @!P1 IMAD.WIDE.U32 R2, R28, R4, R2 ;  /* 0x000000041c029225 */ /* 0x008fc800078e0002 */
[----:B------:R-:W-:-:S04]  /*1b040*/  @!P1 IMAD R4, R34, R4, RZ ;  /* 0x0000000422049224 */ /* 0x000fc800078e02ff */
[----:B------:R-:W-:Y:S01]  /*1b050*/  @!P1 IMAD R5, R28, R5, R4 ;  /* 0x000000051c059224 */ /* 0x000fe200078e0204 */
[----:B----4-:R-:W-:-:S03]  /*1b060*/  @!P1 LEA R8, P0, R2, R8, 0x2 ;  /* 0x0000000802089211 */ /* 0x010fc600078010ff */
[----:B------:R-:W-:Y:S02]  /*1b070*/  @!P1 IMAD.IADD R3, R5, 0x1, R3 ;  /* 0x0000000105039824 */ /* 0x000fe400078e0203 */
[----:B------:R-:W-:-:S03]  /*1b080*/  IMAD.MOV.U32 R5, RZ, RZ, RZ ;  /* 0x000000ffff057224 */ /* 0x000fc600078e00ff */
[----:B------:R-:W-:Y:S01]  /*1b090*/  @!P1 LEA.HI.X R9, R2, R9, R3, 0x2, P0 ;  /* 0x0000000902099211 */ /* 0x000fe200000f1403 */
[----:B------:R-:W-:-:S04]  /*1b0a0*/  VIADD R24, R24, 0x1 ;  /* 0x0000000118187836 */ /* 0x000fc80000000000 */
[----:B------:R0:W5:Y:S01]  /*1b0b0*/  @!P1 LDG.E R5, desc[UR60][R8.64] ;  /* 0x0000003c08059981 */ /* 0x000162000c1e1900 */
[----:B------:R-:W-:-:S04]  /*1b0c0*/  ISETP.NE.AND P0, PT, R24, 0x2, PT ;  /* 0x000000021800780c */ /* 0x000fc80003f05270 */
[----:B------:R-:W-:Y:S01]  /*1b0d0*/  SEL R3, RZ, 0x1, P0 ;  /* 0x00000001ff037807 */ /* 0x000fe20000000000 */
[----:B------:R-:W-:-:S03]  /*1b0e0*/  IMAD.MOV R2, RZ, RZ, -R11 ;  /* 0x000000ffff027224 */ /* 0x000fc600078e0a0b */
[----:B------:R-:W-:Y:S01]  /*1b0f0*/  LOP3.LUT R26, R26, R3, RZ, 0x3c, !PT ;  /* 0x000000031a1a7212 */ /* 0x000fe200078e3cff */
[----:B------:R-:W-:Y:S01]  /*1b100*/  IMAD.MOV.U32 R3, RZ, RZ, R10 ;  /* 0x000000ffff037224 */ /* 0x000fe200078e000a */
[----:B------:R-:W-:Y:S05]  /*1b110*/  YIELD ;  /* 0x0000000000007946 */ /* 0x000fea0003800000 */
[----:B------:R-:W-:Y:S01]  /*1b120*/  SEL R24, R24, RZ, P0 ;  /* 0x000000ff18187207 */ /* 0x000fe20000000000 */
[----:B------:R-:W-:Y:S01]  /*1b130*/  IMAD R6, R6, R2, R7 ;  /* 0x0000000206067224 */ /* 0x000fe200078e0207 */
[----:B------:R-:W-:Y:S01]  /*1b140*/  ISETP.GT.AND P2, PT, R3, R32, PT ;  /* 0x000000200300720c */ /* 0x000fe20003f44270 */
[----:B------:R-:W-:Y:S01]  /*1b150*/  VIADD R10, R10, 0xffffffff ;  /* 0xffffffff0a0a7836 */ /* 0x000fe20000000000 */
[----:B--2---:R-:W-:-:S13]  /*1b160*/  ISETP.NE.AND P1, PT, R12, 0x3, PT ;  /* 0x000000030c00780c */ /* 0x004fda0003f25270 */
[----:B0-----:R-:W-:Y:S05]  /*1b170*/  @!P1 BRA `(.L_x_10698) ;  /* 0x0000000000049947 */ /* 0x001fea0003800000 */
[----:B------:R-:W-:Y:S01]  /*1b180*/  BPT.TRAP 0x1 ;  /* 0x000000040000795c */ /* 0x000fe20000300000 */
.L_x_10698:
[----:B------:R-:W-:Y:S01]  /*1b190*/  IMAD R4, R24, 0x8, R22 ;  /* 0x0000000818047824 */ /* 0x000fe200078e0216 */
[----:B------:R-:W-:Y:S01]  /*1b1a0*/  SHF.L.U32 R21, R26, 0x1f, RZ ;  /* 0x0000001f1a157819 */ /* 0x000fe200000006ff */
[----:B------:R-:W-:Y:S01]  /*1b1b0*/  BSSY B1, `(.L_x_10699) ;  /* 0x0000004000017945 */ /* 0x000fe20003800000 */
[----:B------:R-:W-:Y:S02]  /*1b1c0*/  SHF.R.S32.HI R17, RZ, 0x1f, R6 ;  /* 0x0000001fff117819 */ /* 0x000fe40000011406 */
[----:B------:R-:W0:Y:S02]  /*1b1d0*/  SYNCS.PHASECHK.TRANS64.TRYWAIT P0, [R4+URZ+0x32440], R21 ;  /* 0x03244015040075a7 */ /* 0x000e24000800017f */
[----:B0-----:R-:W-:Y:S05]  /*1b1e0*/  @!P0 BRA `(.L_x_10700) ;  /* 0x0000006000c08947 */ /* 0x001fea0003800000 */
.L_x_10898:
[----:B------:R-:W-:Y:S05]  /*1b1f0*/  BSYNC B1 ;  /* 0x0000000000017941 */ /* 0x000fea0003800000 */
.L_x_10699:
        /* <DEDUP_REMOVED lines=51> */
.L_x_10912:
        /* <DEDUP_REMOVED lines=8> */
.L_x_10702:
        /* <DEDUP_REMOVED lines=11> */
.L_x_10703:
[----:B------:R2:W-:Y:S01]  /*1b660*/  SYNCS.ARRIVE.TRANS64.A1T0 RZ, [R4+URZ+0x32430], RZ ;  /* 0x032430ff04ff79a7 */ /* 0x0005e2000810003f */
[----:B------:R-:W-:Y:S05]  /*1b670*/  @!P3 BRA `(.L_x_10704) ;  /* 0x000000000004b947 */ /* 0x000fea0003800000 */
[----:B------:R-:W-:Y:S01]  /*1b680*/  BPT.TRAP 0x1 ;  /* 0x000000040000795c */ /* 0x000fe20000300000 */
.L_x_10704:
[----:B------:R-:W3:Y:S01]  /*1b690*/  SYNCS.PHASECHK.TRANS64.TRYWAIT P0, [R4+URZ+0x32460], R21 ;  /* 0x03246015040075a7 */ /* 0x000ee2000800017f */
[----:B------:R-:W-:Y:S04]  /*1b6a0*/  BSSY B1, `(.L_x_10705) ;  /* 0x0000002000017945 */ /* 0x000fe80003800000 */
[----:B---3--:R-:W-:Y:S05]  /*1b6b0*/  @!P0 BRA `(.L_x_10706) ;  /* 0x0000006400448947 */ /* 0x008fea0003800000 */
.L_x_10913:
[----:B------:R-:W-:Y:S05]  /*1b6c0*/  BSYNC B1 ;  /* 0x0000000000017941 */ /* 0x000fea0003800000 */
.L_x_10705:
        /* <DEDUP_REMOVED lines=67> */
.L_x_10927:
        /* <DEDUP_REMOVED lines=11> */
.L_x_10708:
        /* <DEDUP_REMOVED lines=11> */
.L_x_10709:
[----:B------:R0:W-:Y:S01]  /*1bc60*/  SYNCS.ARRIVE.TRANS64.A1T0 RZ, [R4+URZ+0x32450], RZ ;  /* 0x032450ff04ff79a7 */ /* 0x0001e2000810003f */
[----:B------:R-:W-:Y:S05]  /*1bc70*/  @P2 BRA `(.L_x_10710) ;  /* 0xfffffff000982947 */ /* 0x000fea000383ffff */
.L_x_10697:
[----:B------:R-:W-:Y:S05]  /*1bc80*/  BSYNC B0 ;  /* 0x0000000000007941 */ /* 0x000fea0003800000 */
.L_x_10696:
        /* <DEDUP_REMOVED lines=21> */
.L_x_10712:
[----:B------:R-:W-:Y:S05]  /*1bde0*/  BSYNC B0 ;  /* 0x0000000000007941 */ /* 0x000fea0003800000 */
.L_x_10711:
[----:B------:R-:W-:-:S07]  /*1bdf0*/  SEL R24, R24, RZ, P0 ;  /* 0x000000ff18187207 */ /* 0x000fce0000000000 */
.L_x_10665:
[----:B------:R-:W-:Y:S05]  /*1be00*/  BSYNC B7 ;  /* 0x0000000000077941 */ /* 0x000fea0003800000 */
.L_x_10663:
[----:B------:R-:W4:Y:S02]  /*1be10*/  LDL R0, [R1] ;  /* 0x0000000001007983 */ /* 0x000f240000100800 */
[----:B----4-:R-:W-:-:S13]  /*1be20*/  LOP3.LUT P0, RZ, R0, 0x1000, RZ, 0xc0, !PT ;  /* 0x0000100000ff7812 */ /* 0x010fda000780c0ff */
[----:B------:R-:W-:Y:S05]  /*1be30*/  @!P0 BRA `(.L_x_10713) ;  /* 0x0000000000248947 */ /* 0x000fea0003800000 */
[----:B------:R-:W-:Y:S05]  /*1be40*/  WARPSYNC.ALL ;  /* 0x0000000000007948 */ /* 0x000fea0003800000 */
[----:B------:R-:W4:Y:S08]  /*1be50*/  S2UR UR5, SR_CgaCtaId ;  /* 0x00000000000579c3 */ /* 0x000f300000008800 */
[----:B------:R-:W-:Y:S06]  /*1be60*/  BAR.SYNC.DEFER_BLOCKING 0x5, 0x180 ;  /* 0x0146000000007b1d */ /* 0x000fec0000010000 */
[----:B------:R-:W-:-:S02]  /*1be70*/  UMOV UR4, 0x400 ;  /* 0x0000040000047882 */ /* 0x000fc40000000000 */
[----:B----4-:R-:W-:-:S06]  /*1be80*/  ULEA UR4, UR5, UR4, 0x18 ;  /* 0x0000000405047291 */ /* 0x010fcc000f8ec03f */
[----:B0-----:R-:W-:-:S05]  /*1be90*/  MOV R22, UR4 ;  /* 0x0000000400167c02 */ /* 0x001fca0008000f00 */
[----:B------:R0:W4:Y:S01]  /*1bea0*/  LDS.128 R16, [R22+0x324d0] ;  /* 0x0324d00016107984 */ /* 0x0001220000000c00 */
[----:B------:R-:W-:Y:S06]  /*1beb0*/  BAR.ARV 0x4, 0x180 ;  /* 0x0106000000007b1d */ /* 0x000fec0000002000 */
[----:B------:R-:W-:Y:S05]  /*1bec0*/  BRA `(.L_x_10714) ;  /* 0x0000000800d07947 */ /* 0x000fea0003800000 */
.L_x_10713:
[----:B------:R-:W4:Y:S01]  /*1bed0*/  S2R R9, SR_TID.X ;  /* 0x0000000000097919 */ /* 0x000f220000002100 */
[----:B------:R-:W-:Y:S01]  /*1bee0*/  UMOV UR4, 0xffffffff ;  /* 0xffffffff00047882 */ /* 0x000fe20000000000 */
[----:B----4-:R-:W-:-:S04]  /*1bef0*/  LOP3.LUT R9, R9, 0x1f, RZ, 0xc0, !PT ;  /* 0x0000001f09097812 */ /* 0x010fc800078ec0ff */
[----:B------:R-:W-:Y:S01]  /*1bf00*/  ISETP.NE.AND P0, PT, R9, 0x1f, PT ;  /* 0x0000001f0900780c */ /* 0x000fe20003f05270 */
[----:B------:R-:W-:-:S12]  /*1bf10*/  BRA.DIV UR4, `(.L_x_10715) ;  /* 0x0000006604087947 */ /* 0x000fd8000b800000 */
[----:B0-----:R-:W-:Y:S01]  /*1bf20*/  IMAD.IADD R7, R19, 0x1, R9 ;  /* 0x0000000113077824 */ /* 0x001fe200078e0209 */
[----:B------:R-:W-:-:S04]  /*1bf30*/  ULDC UR4, c[0x0][0xd3c] ;  /* 0x00034f0000047ab9 */ /* 0x000fc80000000800 */
[----:B------:R-:W-:-:S13]  /*1bf40*/  ISETP.GE.OR P1, PT, R7, UR4, !P0 ;  /* 0x0000000407007c0c */ /* 0x000fda000c726670 */
[----:B------:R-:W0:Y:S08]  /*1bf50*/  @!P1 LDC.64 R2, c[0x0][0xd80] ;  /* 0x00036000ff029b82 */ /* 0x000e300000000a00 */
[----:B--23--:R-:W2:Y:S01]  /*1bf60*/  @!P1 LDC.64 R4, c[0x0][0xd78] ;  /* 0x00035e00ff049b82 */ /* 0x00cea20000000a00 */
[----:B0-----:R-:W-:-:S05]  /*1bf70*/  @!P1 IMAD.WIDE R2, R7, 0x4, R2 ;  /* 0x0000000407029825 */ /* 0x001fca00078e0202 */
[----:B------:R2:W3:Y:S02]  /*1bf80*/  @!P1 LDG.E R8, desc[UR60][R2.64] ;  /* 0x0000003c02089981 */ /* 0x0004e4000c1e1900 */
        /* <DEDUP_REMOVED lines=11> */
[----:B---3--:R-:W-:Y:S02]  /*1c040*/  @!P1 IMAD.MOV.U32 R7, RZ, RZ, R8 ;  /* 0x000000ffff079224 */ /* 0x008fe400078e0008 */
        /* <DEDUP_REMOVED lines=19> */
.L_x_10937:
[----:B------:R-:W-:Y:S02]  /*1c180*/  ULDC UR4, c[0x0][0xd38] ;  /* 0x00034e0000047ab9 */ /* 0x000fe40000000800 */
[----:B------:R-:W-:-:S04]  /*1c190*/  IMAD.U32 R5, RZ, RZ, UR4 ;  /* 0x00000004ff057e24 */ /* 0x000fc8000f8e00ff */
[----:B--2---:R-:W-:-:S04]  /*1c1a0*/  IMAD R9, R14, R5, RZ ;  /* 0x000000050e097224 */ /* 0x004fc800078e02ff */
[----:B------:R-:W-:-:S05]  /*1c1b0*/  IMAD.IADD R6, R6, 0x1, R9 ;  /* 0x0000000106067824 */ /* 0x000fca00078e0209 */
[----:B------:R-:W-:-:S13]  /*1c1c0*/  ISETP.GT.AND P6, PT, R6, R0, PT ;  /* 0x000000000600720c */ /* 0x000fda0003fc4270 */
[----:B------:R-:W-:Y:S05]  /*1c1d0*/  @P6 BRA `(.L_x_10716) ;  /* 0x0000000000a46947 */ /* 0x000fea0003800000 */
.L_x_10719:
        /* <DEDUP_REMOVED lines=35> */
.L_x_10945:
[----:B------:R-:W-:Y:S02]  /*1c410*/  ULDC UR4, c[0x0][0xd38] ;  /* 0x00034e0000047ab9 */ /* 0x000fe40000000800 */
[----:B------:R-:W-:-:S04]  /*1c420*/  IMAD.U32 R5, RZ, RZ, UR4 ;  /* 0x00000004ff057e24 */ /* 0x000fc8000f8e00ff */
[----:B--2---:R-:W-:-:S04]  /*1c430*/  IMAD R9, R14, R5, RZ ;  /* 0x000000050e097224 */ /* 0x004fc800078e02ff */
[----:B------:R-:W-:-:S05]  /*1c440*/  IMAD.IADD R6, R9, 0x1, R6 ;  /* 0x0000000109067824 */ /* 0x000fca00078e0206 */
[----:B------:R-:W-:-:S13]  /*1c450*/  ISETP.GT.AND P6, PT, R6, R0, PT ;  /* 0x000000000600720c */ /* 0x000fda0003fc4270 */
[----:B------:R-:W-:Y:S05]  /*1c460*/  @!P6 BRA `(.L_x_10719) ;  /* 0xfffffffc005ce947 */ /* 0x000fea000383ffff */
.L_x_10716:
        /* <DEDUP_REMOVED lines=9> */
.L_x_10950:
[----:B------:R-:W-:-:S13]  /*1c500*/  ISETP.NE.AND P0, PT, R8, RZ, PT ;  /* 0x000000ff0800720c */ /* 0x000fda0003f05270 */
[----:B------:R-:W-:Y:S05]  /*1c510*/  @!P0 BRA `(.L_x_10721) ;  /* 0x0000000000108947 */ /* 0x000fea0003800000 */
[----:B------:R-:W-:Y:S01]  /*1c520*/  UMOV UR4, 0xffffffff ;  /* 0xffffffff00047882 */ /* 0x000fe20000000000 */
[----:B------:R-:W-:Y:S02]  /*1c530*/  VIADD R12, R6, 0xffffffff ;  /* 0xffffffff060c7836 */ /* 0x000fe40000000000 */
[----:B------:R-:W-:Y:S05]  /*1c540*/  BRA.DIV UR4, `(.L_x_10722) ;  /* 0x0000006604cc7947 */ /* 0x000fea000b800000 */
[----:B------:R0:W0:Y:S02]  /*1c550*/  SHFL.IDX PT, R16, R3, R12, 0x1f ;  /* 0x00001f0c03107589 */ /* 0x00002400000e0000 */
.L_x_10721:
        /* <DEDUP_REMOVED lines=58> */
.L_x_10717:
[----:B------:R-:W-:Y:S01]  /*1c900*/  UMOV UR4, URZ ;  /* 0x0000003f00047c82 */ /* 0x000fe20008000000 */
[----:B------:R-:W-:Y:S01]  /*1c910*/  UMOV UR5, URZ ;  /* 0x0000003f00057c82 */ /* 0x000fe20008000000 */
[----:B------:R-:W-:Y:S01]  /*1c920*/  ULDC UR6, c[0x0][0xd3c] ;  /* 0x00034f0000067ab9 */ /* 0x000fe20000000800 */
[----:B------:R-:W-:Y:S02]  /*1c930*/  IMAD.MOV.U32 R16, RZ, RZ, R0 ;  /* 0x000000ffff107224 */ /* 0x000fe400078e0000 */
[----:B------:R-:W-:Y:S02]  /*1c940*/  IMAD.U32 R17, RZ, RZ, UR4 ;  /* 0x00000004ff117e24 */ /* 0x000fe4000f8e00ff */
[----:B------:R-:W-:Y:S02]  /*1c950*/  IMAD.U32 R18, RZ, RZ, UR5 ;  /* 0x00000005ff127e24 */ /* 0x000fe4000f8e00ff */
[----:B------:R-:W-:-:S07]  /*1c960*/  IMAD.U32 R19, RZ, RZ, UR6 ;  /* 0x00000006ff137e24 */ /* 0x000fce000f8e00ff */
.L_x_10723:
        /* <DEDUP_REMOVED lines=10> */
.L_x_10714:
[----:B------:R-:W-:Y:S02]  /*1ca10*/  ULDC UR4, c[0x0][0xd3c] ;  /* 0x00034f0000047ab9 */ /* 0x000fe40000000800 */
[----:B----4-:R-:W-:-:S13]  /*1ca20*/  ISETP.GE.AND P0, PT, R19, UR4, PT ;  /* 0x0000000413007c0c */ /* 0x010fda000bf06270 */
[----:B------:R-:W-:Y:S05]  /*1ca30*/  @!P0 BRA `(.L_x_10724) ;  /* 0xffffff9400508947 */ /* 0x000fea000383ffff */
[----:B------:R-:W-:Y:S05]  /*1ca40*/  BSYNC B8 ;  /* 0x0000000000087941 */ /* 0x000fea0003800000 */
.L_x_10617:
[----:B------:R-:W4:Y:S01]  /*1ca50*/  LDL.LU R0, [R1+0x40] ;  /* 0x0000400001007983 */ /* 0x000f220000300800 */
[----:B------:R-:W-:Y:S01]  /*1ca60*/  BSSY B0, `(.L_x_10725) ;  /* 0x000000b000007945 */ /* 0x000fe20003800000 */
[----:B------:R-:W5:Y:S01]  /*1ca70*/  S2R R5, SR_CgaCtaId ;  /* 0x0000000000057919 */ /* 0x000f620000008800 */
[----:B----4-:R-:W-:-:S05]  /*1ca80*/  VIADD R0, R0, 0x1 ;  /* 0x0000000100007836 */ /* 0x010fca0000000000 */
[----:B--2---:R-:W-:-:S04]  /*1ca90*/  LEA.HI R2, R0, R0, RZ, 0x1 ;  /* 0x0000000000027211 */ /* 0x004fc800078f08ff */
[----:B0-----:R-:W-:Y:S02]  /*1caa0*/  LOP3.LUT R3, R2, 0xfffffffe, RZ, 0xc0, !PT ;  /* 0xfffffffe02037812 */ /* 0x001fe400078ec0ff */
[----:B------:R-:W-:-:S03]  /*1cab0*/  MOV R2, 0x400 ;  /* 0x0000040000027802 */ /* 0x000fc60000000f00 */
[----:B------:R-:W-:Y:S01]  /*1cac0*/  IMAD.IADD R0, R0, 0x1, -R3 ;  /* 0x0000000100007824 */ /* 0x000fe200078e0a03 */
[----:B-----5:R-:W-:-:S04]  /*1cad0*/  LEA R7, R5, R2, 0x18 ;  /* 0x0000000205077211 */ /* 0x020fc800078ec0ff */
[----:B------:R-:W-:-:S04]  /*1cae0*/  SHF.L.U32 R0, R0, 0x1f, RZ ;  /* 0x0000001f00007819 */ /* 0x000fc800000006ff */
[----:B------:R-:W0:Y:S02]  /*1caf0*/  SYNCS.PHASECHK.TRANS64.TRYWAIT P0, [R7+URZ+0x32420], R0 ;  /* 0x03242000070075a7 */ /* 0x000e24000800017f */
[----:B0-----:R-:W-:Y:S05]  /*1cb00*/  @!P0 BRA `(.L_x_10726) ;  /* 0x0000006000848947 */ /* 0x001fea0003800000 */
.L_x_10953:
[----:B------:R-:W-:Y:S05]  /*1cb10*/  BSYNC B0 ;  /* 0x0000000000007941 */ /* 0x000fea0003800000 */
.L_x_10725:
[----:B------:R-:W-:-:S03]  /*1cb20*/  UMOV UR4, 0xffffffff ;  /* 0xffffffff00047882 */ /* 0x000fc60000000000 */
[----:B------:R-:W-:Y:S05]  /*1cb30*/  BRA.DIV UR4, `(.L_x_10727) ;  /* 0x00000062048c7947 */ /* 0x000fea000b800000 */
[----:B0-----:R-:W0:Y:S02]  /*1cb40*/  S2R R0, SR_TID.X ;  /* 0x0000000000007919 */ /* 0x001e240000002100 */
[----:B0-----:R-:W-:-:S04]  /*1cb50*/  SHF.R.U32.HI R0, RZ, 0x5, R0 ;  /* 0x00000005ff007819 */ /* 0x001fc80000011600 */
[----:B------:R-:W-:-:S05]  /*1cb60*/  LOP3.LUT R0, R0, 0x3, RZ, 0xc0, !PT ;  /* 0x0000000300007812 */ /* 0x000fca00078ec0ff */
[----:B------:R0:W2:Y:S02]  /*1cb70*/  SHFL.IDX PT, R14, R0, RZ, 0x1f ;  /* 0x00001fff000e7589 */ /* 0x0000a400000e0000 */
.L_x_10956:
[----:B--2---:R-:W-:-:S13]  /*1cb80*/  ISETP.NE.AND P0, PT, R14, RZ, PT ;  /* 0x000000ff0e00720c */ /* 0x004fda0003f05270 */
[----:B------:R-:W-:Y:S05]  /*1cb90*/  @P0 BRA `(.L_x_10453) ;  /* 0x0000000000880947 */ /* 0x000fea0003800000 */
[----:B------:R-:W-:-:S03]  /*1cba0*/  UMOV UR4, 0xffffffff ;  /* 0xffffffff00047882 */ /* 0x000fc60000000000 */
[----:B------:R-:W-:Y:S05]  /*1cbb0*/  BRA.DIV UR4, `(.L_x_10728) ;  /* 0x0000006204a07947 */ /* 0x000fea000b800000 */
[----:B------:R-:W-:-:S13]  /*1cbc0*/  ELECT P6, URZ, PT ;  /* 0x00000000003f782f */ /* 0x000fda00038c0000 */
.L_x_10959:
[----:B------:R-:W-:Y:S05]  /*1cbd0*/  @!P6 BRA `(.L_x_10453) ;  /* 0x000000000078e947 */ /* 0x000fea0003800000 */
[----:B0-----:R-:W2:Y:S02]  /*1cbe0*/  LDL.LU R0, [R1+0x8] ;  /* 0x0000080001007983 */ /* 0x001ea40000300800 */
[----:B--2---:R-:W-:-:S04]  /*1cbf0*/  LOP3.LUT R0, R0, 0x2, RZ, 0xfc, !PT ;  /* 0x0000000200007812 */ /* 0x004fc800078efcff */
[----:B------:R-:W-:-:S13]  /*1cc00*/  ISETP.NE.AND P0, PT, R0, 0x3, PT ;  /* 0x000000030000780c */ /* 0x000fda0003f05270 */
[----:B------:R-:W-:Y:S05]  /*1cc10*/  @!P0 BRA `(.L_x_10729) ;  /* 0x0000000000048947 */ /* 0x000fea0003800000 */
[----:B------:R-:W-:Y:S01]  /*1cc20*/  BPT.TRAP 0x1 ;  /* 0x000000040000795c */ /* 0x000fe20000300000 */
.L_x_10729:
[----:B------:R-:W-:Y:S01]  /*1cc30*/  IMAD R5, R24, 0x8, R7 ;  /* 0x0000000818057824 */ /* 0x000fe200078e0207 */
[----:B------:R-:W-:Y:S01]  /*1cc40*/  SHF.L.U32 R0, R26, 0x1f, RZ ;  /* 0x0000001f1a007819 */ /* 0x000fe200000006ff */
[----:B------:R-:W-:-:S03]  /*1cc50*/  VIADD R24, R24, 0x1 ;  /* 0x0000000118187836 */ /* 0x000fc60000000000 */
[----:B------:R-:W0:Y:S02]  /*1cc60*/  SYNCS.PHASECHK.TRANS64.TRYWAIT P1, [R5+URZ+0x32440], R0 ;  /* 0x03244000050075a7 */ /* 0x000e24000802017f */
[----:B------:R-:W-:-:S04]  /*1cc70*/  ISETP.NE.AND P2, PT, R24, 0x2, PT ;  /* 0x000000021800780c */ /* 0x000fc80003f45270 */
[----:B------:R-:W-:Y:S01]  /*1cc80*/  SEL R3, RZ, 0x1, P2 ;  /* 0x00000001ff037807 */ /* 0x000fe20001000000 */
[----:B0-----:R-:W-:Y:S08]  /*1cc90*/  @!P1 BRA `(.L_x_10730) ;  /* 0x0000006000889947 */ /* 0x001ff00003800000 */
.L_x_10960:
[----:B------:R-:W-:Y:S02]  /*1cca0*/  SEL R24, R24, RZ, P2 ;  /* 0x000000ff18187207 */ /* 0x000fe40001000000 */
[----:B------:R-:W-:Y:S01]  /*1ccb0*/  LOP3.LUT R2, R26, R3, RZ, 0x3c, !PT ;  /* 0x000000031a027212 */ /* 0x000fe200078e3cff */
[----:B------:R-:W-:Y:S06]  /*1ccc0*/  @!P0 BRA `(.L_x_10731) ;  /* 0x0000000000048947 */ /* 0x000fec0003800000 */
[----:B------:R-:W-:Y:S01]  /*1ccd0*/  BPT.TRAP 0x1 ;  /* 0x000000040000795c */ /* 0x000fe20000300000 */
.L_x_10731:
[----:B------:R-:W-:Y:S01]  /*1cce0*/  IMAD R3, R24, 0x8, R7 ;  /* 0x0000000818037824 */ /* 0x000fe200078e0207 */
[----:B------:R-:W-:-:S04]  /*1ccf0*/  SHF.L.U32 R2, R2, 0x1f, RZ ;  /* 0x0000001f02027819 */ /* 0x000fc800000006ff */
[----:B------:R-:W2:Y:S02]  /*1cd00*/  SYNCS.PHASECHK.TRANS64.TRYWAIT P1, [R3+URZ+0x32440], R2 ;  /* 0x03244002030075a7 */ /* 0x000ea4000802017f */
[----:B--2---:R-:W-:Y:S05]  /*1cd10*/  @!P1 BRA `(.L_x_10732) ;  /* 0x00000060007c9947 */ /* 0x004fea0003800000 */
.L_x_10961:
[----:B------:R-:W-:Y:S05]  /*1cd20*/  @!P0 BRA `(.L_x_10733) ;  /* 0x0000000000048947 */ /* 0x000fea0003800000 */
[----:B------:R-:W-:Y:S01]  /*1cd30*/  BPT.TRAP 0x1 ;  /* 0x000000040000795c */ /* 0x000fe20000300000 */
.L_x_10733:
[----:B------:R-:W4:Y:S02]  /*1cd40*/  SYNCS.PHASECHK.TRANS64.TRYWAIT P1, [R5+URZ+0x32460], R0 ;  /* 0x03246000050075a7 */ /* 0x000f24000802017f */
[----:B----4-:R-:W-:Y:S05]  /*1cd50*/  @!P1 BRA `(.L_x_10734) ;  /* 0x0000006000809947 */ /* 0x010fea0003800000 */
.L_x_10962:
[----:B------:R-:W-:Y:S05]  /*1cd60*/  @!P0 BRA `(.L_x_10735) ;  /* 0x0000000000048947 */ /* 0x000fea0003800000 */
[----:B------:R-:W-:Y:S01]  /*1cd70*/  BPT.TRAP 0x1 ;  /* 0x000000040000795c */ /* 0x000fe20000300000 */
.L_x_10735:
[----:B------:R0:W0:Y:S02]  /*1cd80*/  SYNCS.PHASECHK.TRANS64.TRYWAIT P0, [R3+URZ+0x32460], R2 ;  /* 0x03246002030075a7 */ /* 0x000024000800017f */
[----:B0-----:R-:W-:Y:S05]  /*1cd90*/  @!P0 NANOSLEEP.SYNCS 0x989680 ;  /* 0x009896800000895d */ /* 0x001fea0003900000 */
[----:B------:R-:W0:Y:S02]  /*1cda0*/  @!P0 SYNCS.PHASECHK.TRANS64 P0, [R3+URZ+0x32460], R2 ;  /* 0x03246002030085a7 */ /* 0x000e24000800007f */
[----:B0-----:R-:W-:Y:S05]  /*1cdb0*/  @!P0 BRA `(.L_x_10735) ;  /* 0xfffffffc00f08947 */ /* 0x001fea000383ffff */
.L_x_10453:
[----:B------:R-:W-:Y:S05]  /*1cdc0*/  BSYNC B9 ;  /* 0x0000000000097941 */ /* 0x000fea0003800000 */
.L_x_10450:
[----:B------:R-:W-:Y:S05]  /*1cdd0*/  EXIT ;  /* 0x000000000000794d */ /* 0x000fea0003800000 */
.L_x_10473:
[----:B0-----:R0:W1:Y:S02]  /*1cde0*/  SYNCS.PHASECHK.TRANS64.TRYWAIT P5, [R0+URZ+0x32490], R95 ;  /* 0x0324905f000075a7 */ /* 0x00106400080a017f */
[----:B-1----:R-:W-:Y:S05]  /*1cdf0*/  @!P5 NANOSLEEP.SYNCS 0x989680 ;  /* 0x009896800000d95d */ /* 0x002fea0003900000 */
[----:B------:R-:W1:Y:S02]  /*1ce00*/  @!P5 SYNCS.PHASECHK.TRANS64 P5, [R0+URZ+0x32490], R95 ;  /* 0x0324905f0000d5a7 */ /* 0x000e6400080a007f */
[----:B-1----:R-:W-:Y:S05]  /*1ce10*/  @!P5 BRA `(.L_x_10473) ;  /* 0xfffffffc00f0d947 */ /* 0x002fea000383ffff */
[----:B------:R-:W-:Y:S05]  /*1ce20*/  BRA `(.L_x_10736) ;  /* 0xfffffe68006c7947 */ /* 0x000fea000383ffff */
.L_x_10474:
        /* <DEDUP_REMOVED lines=8> */
.L_x_10738:
[----:B------:R-:W-:Y:S05]  /*1ceb0*/  BSYNC B1 ;  /* 0x0000000000017941 */ /* 0x000fea0003800000 */
.L_x_10737:
        /* <DEDUP_REMOVED lines=8> */
.L_x_10739:
[----:B------:R-:W-:Y:S01]  /*1cf40*/  IMAD.MOV.U32 R11, RZ, RZ, R14 ;  /* 0x000000ffff0b7224 */ /* 0x000fe200078e000e */
[----:B------:R-:W-:Y:S06]  /*1cf50*/  BRA `(.L_x_10740) ;  /* 0xfffffe6800347947 */ /* 0x000fec000383ffff */
.L_x_10483:
[----:B------:R-:W-:Y:S01]  /*1cf60*/  BSSY B1, `(.L_x_10741) ;  /* 0x0000008000017945 */ /* 0x000fe20003800000 */
[----:B----4-:R-:W-:Y:S02]  /*1cf70*/  IMAD.MOV.U32 R13, RZ, RZ, R97 ;  /* 0x000000ffff0d7224 */ /* 0x010fe400078e0061 */
[----:B------:R-:W-:Y:S02]  /*1cf80*/  IMAD.MOV.U32 R12, RZ, RZ, 0x1 ;  /* 0x00000001ff0c7424 */ /* 0x000fe400078e00ff */
[----:B---3--:R-:W-:Y:S02]  /*1cf90*/  IMAD.MOV.U32 R11, RZ, RZ, 0x1c1f ;  /* 0x00001c1fff0b7424 */ /* 0x008fe400078e00ff */
[----:B------:R-:W-:-:S07]  /*1cfa0*/  IMAD.MOV.U32 R15, RZ, RZ, -0x1 ;  /* 0xffffffffff0f7424 */ /* 0x000fce00078e00ff */
[----:B012---:R-:W-:Y:S05]  /*1cfb0*/  WARPSYNC.COLLECTIVE R15, `(.L_x_10742) ;  /* 0x000000000f087348 */ /* 0x007fea0003c00000 */
[----:B------:R3:W4:Y:S02]  /*1cfc0*/  SHFL.IDX P6, R14, R13, R12, R11 ;  /* 0x0000000c0d0e7389 */ /* 0x00072400000c000b */
[----:B01234-:R-:W-:Y:S01]  /*1cfd0*/  ENDCOLLECTIVE ;  /* 0x000000000000791b */ /* 0x01ffe20003800000 */
.L_x_10742:
[----:B------:R-:W-:Y:S05]  /*1cfe0*/  BSYNC B1 ;  /* 0x0000000000017941 */ /* 0x000fea0003800000 */
.L_x_10741:
        /* <DEDUP_REMOVED lines=8> */
.L_x_10743:
[----:B------:R-:W-:Y:S01]  /*1d070*/  IMAD.MOV.U32 R96, RZ, RZ, R14 ;  /* 0x000000ffff607224 */ /* 0x000fe200078e000e */
[----:B------:R-:W-:Y:S06]  /*1d080*/  BRA `(.L_x_10744) ;  /* 0xfffffe6c00d07947 */ /* 0x000fec000383ffff */
.L_x_10493:
[----:B-1----:R1:W2:Y:S02]  /*1d090*/  SYNCS.PHASECHK.TRANS64.TRYWAIT P4, [R0+URZ+0x32490], R95 ;  /* 0x0324905f000075a7 */ /* 0x0022a4000808017f */
[----:B--2---:R-:W-:Y:S05]  /*1d0a0*/  @!P4 NANOSLEEP.SYNCS 0x989680 ;  /* 0x009896800000c95d */ /* 0x004fea0003900000 */
[----:B------:R-:W2:Y:S02]  /*1d0b0*/  @!P4 SYNCS.PHASECHK.TRANS64 P4, [R0+URZ+0x32490], R95 ;  /* 0x0324905f0000c5a7 */ /* 0x000ea4000808007f */
[----:B--2---:R-:W-:Y:S05]  /*1d0c0*/  @!P4 BRA `(.L_x_10493) ;  /* 0xfffffffc00f0c947 */ /* 0x004fea000383ffff */
[----:B------:R-:W-:Y:S05]  /*1d0d0*/  BRA `(.L_x_10745) ;  /* 0xfffffe7800b47947 */ /* 0x000fea000383ffff */
.L_x_10494:
        /* <DEDUP_REMOVED lines=8> */
.L_x_10747:
[----:B------:R-:W-:Y:S05]  /*1d160*/  BSYNC B1 ;  /* 0x0000000000017941 */ /* 0x000fea0003800000 */
.L_x_10746:
        /* <DEDUP_REMOVED lines=8> */
.L_x_10748:
[----:B------:R-:W-:Y:S01]  /*1d1f0*/  IMAD.MOV.U32 R11, RZ, RZ, R14 ;  /* 0x000000ffff0b7224 */ /* 0x000fe200078e000e */
[----:B------:R-:W-:Y:S06]  /*1d200*/  BRA `(.L_x_10749) ;  /* 0xfffffe7800807947 */ /* 0x000fec000383ffff */
.L_x_10499:
        /* <DEDUP_REMOVED lines=8> */
.L_x_10751:
[----:B------:R-:W-:Y:S05]  /*1d290*/  BSYNC B1 ;  /* 0x0000000000017941 */ /* 0x000fea0003800000 */
.L_x_10750:
[----:B------:R-:W-:Y:S01]  /*1d2a0*/  IMAD.MOV.U32 R13, RZ, RZ, R96 ;  /* 0x000000ffff0d7224 */ /* 0x000fe200078e0060 */
[----:B------:R-:W-:Y:S01]  /*1d2b0*/  MOV R15, 0xffffffff ;  /* 0xffffffff000f7802 */ /* 0x000fe20000000f00 */
[----:B------:R-:W-:Y:S02]  /*1d2c0*/  IMAD.MOV.U32 R12, RZ, RZ, 0x1 ;  /* 0x00000001ff0c7424 */ /* 0x000fe400078e00ff */
[----:B------:R-:W-:Y:S02]  /*1d2d0*/  IMAD.MOV.U32 R11, RZ, RZ, 0x1c1f ;  /* 0x00001c1fff0b7424 */ /* 0x000fe400078e00ff */
[----:B------:R-:W-:-:S07]  /*1d2e0*/  IMAD.MOV.U32 R97, RZ, RZ, R14 ;  /* 0x000000ffff617224 */ /* 0x000fce00078e000e */
[----:B------:R-:W-:Y:S05]  /*1d2f0*/  WARPSYNC.COLLECTIVE R15, `(.L_x_10752) ;  /* 0x000000000f087348 */ /* 0x000fea0003c00000 */
[----:B------:R0:W1:Y:S02]  /*1d300*/  SHFL.IDX P6, R14, R13, R12, R11 ;  /* 0x0000000c0d0e7389 */ /* 0x00006400000c000b */
[----:B01----:R-:W-:Y:S01]  /*1d310*/  ENDCOLLECTIVE ;  /* 0x000000000000791b */ /* 0x003fe20003800000 */
.L_x_10752:
[----:B------:R-:W-:Y:S01]  /*1d320*/  IMAD.MOV.U32 R96, RZ, RZ, R14 ;  /* 0x000000ffff607224 */ /* 0x000fe200078e000e */
[----:B------:R-:W-:Y:S06]  /*1d330*/  BRA `(.L_x_10753) ;  /* 0xfffffe8000307947 */ /* 0x000fec000383ffff */
.L_x_10504:
[----:B-1----:R1:W2:Y:S02]  /*1d340*/  SYNCS.PHASECHK.TRANS64.TRYWAIT P2, [R0+URZ+0x32490], R95 ;  /* 0x0324905f000075a7 */ /* 0x0022a4000804017f */
[----:B--2---:R-:W-:Y:S05]  /*1d350*/  @!P2 NANOSLEEP.SYNCS 0x989680 ;  /* 0x009896800000a95d */ /* 0x004fea0003900000 */
[----:B------:R-:W2:Y:S02]  /*1d360*/  @!P2 SYNCS.PHASECHK.TRANS64 P2, [R0+URZ+0x32490], R95 ;  /* 0x0324905f0000a5a7 */ /* 0x000ea4000804007f */
[----:B--2---:R-:W-:Y:S05]  /*1d370*/  @!P2 BRA `(.L_x_10504) ;  /* 0xfffffffc00f0a947 */ /* 0x004fea000383ffff */
[----:B------:R-:W-:Y:S05]  /*1d380*/  BRA `(.L_x_10754) ;  /* 0xfffffe8800407947 */ /* 0x000fea000383ffff */
.L_x_10505:
        /* <DEDUP_REMOVED lines=8> */
.L_x_10756:
[----:B------:R-:W-:Y:S05]  /*1d410*/  BSYNC B1 ;  /* 0x0000000000017941 */ /* 0x000fea0003800000 */
.L_x_10755:
        /* <DEDUP_REMOVED lines=8> */
.L_x_10757:
[----:B------:R-:W-:Y:S05]  /*1d4a0*/  BRA `(.L_x_10758) ;  /* 0xfffffe8800607947 */ /* 0x000fea000383ffff */
.L_x_10508:
        /* <DEDUP_REMOVED lines=8> */
.L_x_10760:
[----:B------:R-:W-:Y:S05]  /*1d530*/  BSYNC B1 ;  /* 0x0000000000017941 */ /* 0x000fea0003800000 */
.L_x_10759:
        /* <DEDUP_REMOVED lines=8> */
.L_x_10761:
[----:B------:R-:W-:Y:S05]  /*1d5c0*/  BRA `(.L_x_10762) ;  /* 0xfffffe8800607947 */ /* 0x000fea000383ffff */
.L_x_10512:
[----:B------:R0:W0:Y:S02]  /*1d5d0*/  SYNCS.PHASECHK.TRANS64.TRYWAIT P3, [R0+URZ+0x324b0], R95 ;  /* 0x0324b05f000075a7 */ /* 0x000024000806017f */
[----:B0-----:R-:W-:Y:S05]  /*1d5e0*/  @!P3 NANOSLEEP.SYNCS 0x989680 ;  /* 0x009896800000b95d */ /* 0x001fea0003900000 */
[----:B------:R-:W0:Y:S02]  /*1d5f0*/  @!P3 SYNCS.PHASECHK.TRANS64 P3, [R0+URZ+0x324b0], R95 ;  /* 0x0324b05f0000b5a7 */ /* 0x000e24000806007f */
[----:B0-----:R-:W-:Y:S05]  /*1d600*/  @!P3 BRA `(.L_x_10512) ;  /* 0xfffffffc00f0b947 */ /* 0x001fea000383ffff */
[----:B------:R-:W-:Y:S05]  /*1d610*/  BRA `(.L_x_10763) ;  /* 0xfffffe8800d87947 */ /* 0x000fea000383ffff */
.L_x_10522:
[----:B------:R-:W-:Y:S01]  /*1d620*/  BSSY B0, `(.L_x_10764) ;  /* 0x0000007000007945 */ /* 0x000fe20003800000 */
[----:B------:R-:W-:Y:S02]  /*1d630*/  IMAD.MOV.U32 R12, RZ, RZ, RZ ;  /* 0x000000ffff0c7224 */ /* 0x000fe400078e00ff */
[----:B------:R-:W-:Y:S02]  /*1d640*/  IMAD.MOV.U32 R11, RZ, RZ, 0x1f ;  /* 0x0000001fff0b7424 */ /* 0x000fe400078e00ff */
[----:B------:R-:W-:-:S07]  /*1d650*/  IMAD.MOV.U32 R15, RZ, RZ, -0x1 ;  /* 0xffffffffff0f7424 */ /* 0x000fce00078e00ff */
[----:B-----5:R-:W-:Y:S05]  /*1d660*/  WARPSYNC.COLLECTIVE R15, `(.L_x_10765) ;  /* 0x000000000f087348 */ /* 0x020fea0003c00000 */
[----:B------:R0:W1:Y:S02]  /*1d670*/  SHFL.IDX P6, R14, R13, R12, R11 ;  /* 0x0000000c0d0e7389 */ /* 0x00006400000c000b */
[----:B01---5:R-:W-:Y:S01]  /*1d680*/  ENDCOLLECTIVE ;  /* 0x000000000000791b */ /* 0x023fe20003800000 */
.L_x_10765:
[----:B------:R-:W-:Y:S05]  /*1d690*/  BSYNC B0 ;  /* 0x0000000000007941 */ /* 0x000fea0003800000 */
.L_x_10764:
[----:B------:R-:W-:Y:S05]  /*1d6a0*/  BRA `(.L_x_10766) ;  /* 0xfffffe9800c47947 */ /* 0x000fea000383ffff */
.L_x_10534:
        /* <DEDUP_REMOVED lines=8> */
.L_x_10768:
[----:B------:R-:W-:Y:S05]  /*1d730*/  BSYNC B1 ;  /* 0x0000000000017941 */ /* 0x000fea0003800000 */
.L_x_10767:
        /* <DEDUP_REMOVED lines=8> */
.L_x_10769:
[----:B------:R-:W-:Y:S02]  /*1d7c0*/  IMAD.MOV.U32 R13, RZ, RZ, R25 ;  /* 0x000000ffff0d7224 */ /* 0x000fe400078e0019 */
[----:B------:R-:W-:-:S07]  /*1d7d0*/  IMAD.MOV.U32 R21, RZ, RZ, R14 ;  /* 0x000000ffff157224 */ /* 0x000fce00078e000e */
[----:B------:R-:W-:Y:S05]  /*1d7e0*/  WARPSYNC.COLLECTIVE R15, `(.L_x_10770) ;  /* 0x000000000f087348 */ /* 0x000fea0003c00000 */
[----:B------:R0:W1:Y:S02]  /*1d7f0*/  SHFL.IDX P6, R14, R13, R12, R11 ;  /* 0x0000000c0d0e7389 */ /* 0x00006400000c000b */
[----:B01----:R-:W-:Y:S01]  /*1d800*/  ENDCOLLECTIVE ;  /* 0x000000000000791b */ /* 0x003fe20003800000 */
.L_x_10770:
[----:B------:R-:W-:Y:S02]  /*1d810*/  IMAD.MOV.U32 R13, RZ, RZ, R28 ;  /* 0x000000ffff0d7224 */ /* 0x000fe400078e001c */
[----:B------:R-:W-:-:S07]  /*1d820*/  IMAD.MOV.U32 R25, RZ, RZ, R14 ;  /* 0x000000ffff197224 */ /* 0x000fce00078e000e */
[----:B------:R-:W-:Y:S05]  /*1d830*/  WARPSYNC.COLLECTIVE R15, `(.L_x_10771) ;  /* 0x000000000f087348 */ /* 0x000fea0003c00000 */
[----:B------:R0:W1:Y:S02]  /*1d840*/  SHFL.IDX P6, R14, R13, R12, R11 ;  /* 0x0000000c0d0e7389 */ /* 0x00006400000c000b */
[----:B01----:R-:W-:Y:S01]  /*1d850*/  ENDCOLLECTIVE ;  /* 0x000000000000791b */ /* 0x003fe20003800000 */
.L_x_10771:
[----:B------:R-:W-:Y:S01]  /*1d860*/  IMAD.MOV.U32 R20, RZ, RZ, R14 ;  /* 0x000000ffff147224 */ /* 0x000fe200078e000e */
[----:B------:R-:W-:Y:S06]  /*1d870*/  BRA `(.L_x_10772) ;  /* 0xfffffe9c00dc7947 */ /* 0x000fec000383ffff */
.L_x_10538:
[----:B0-----:R0:W1:Y:S02]  /*1d880*/  SYNCS.PHASECHK.TRANS64.TRYWAIT P0, [R19+URZ+0x32400], R26 ;  /* 0x0324001a130075a7 */ /* 0x001064000800017f */
[----:B-1----:R-:W-:Y:S05]  /*1d890*/  @!P0 NANOSLEEP.SYNCS 0x989680 ;  /* 0x009896800000895d */ /* 0x002fea0003900000 */
[----:B------:R-:W1:Y:S02]  /*1d8a0*/  @!P0 SYNCS.PHASECHK.TRANS64 P0, [R19+URZ+0x32400], R26 ;  /* 0x0324001a130085a7 */ /* 0x000e64000800007f */
[----:B-1----:R-:W-:Y:S05]  /*1d8b0*/  @!P0 BRA `(.L_x_10538) ;  /* 0xfffffffc00f08947 */ /* 0x002fea000383ffff */
[----:B------:R-:W-:Y:S05]  /*1d8c0*/  BRA `(.L_x_10773) ;  /* 0xfffffea000f47947 */ /* 0x000fea000383ffff */
.L_x_10546:
        /* <DEDUP_REMOVED lines=8> */
.L_x_10775:
[----:B------:R-:W-:Y:S05]  /*1d950*/  BSYNC B1 ;  /* 0x0000000000017941 */ /* 0x000fea0003800000 */
.L_x_10774:
        /* <DEDUP_REMOVED lines=8> */
.L_x_10776:
[----:B------:R-:W-:Y:S02]  /*1d9e0*/  IMAD.MOV.U32 R13, RZ, RZ, R25 ;  /* 0x000000ffff0d7224 */ /* 0x000fe400078e0019 */
[----:B------:R-:W-:-:S07]  /*1d9f0*/  IMAD.MOV.U32 R20, RZ, RZ, R14 ;  /* 0x000000ffff147224 */ /* 0x000fce00078e000e */
[----:B------:R-:W-:Y:S05]  /*1da00*/  WARPSYNC.COLLECTIVE R15, `(.L_x_10777) ;  /* 0x000000000f087348 */ /* 0x000fea0003c00000 */
[----:B------:R0:W1:Y:S02]  /*1da10*/  SHFL.IDX P6, R14, R13, R12, R11 ;  /* 0x0000000c0d0e7389 */ /* 0x00006400000c000b */
[----:B01----:R-:W-:Y:S01]  /*1da20*/  ENDCOLLECTIVE ;  /* 0x000000000000791b */ /* 0x003fe20003800000 */
.L_x_10777:
[----:B------:R-:W-:Y:S02]  /*1da30*/  IMAD.MOV.U32 R13, RZ, RZ, R28 ;  /* 0x000000ffff0d7224 */ /* 0x000fe400078e001c */
[----:B------:R-:W-:-:S07]  /*1da40*/  IMAD.MOV.U32 R21, RZ, RZ, R14 ;  /* 0x000000ffff157224 */ /* 0x000fce00078e000e */
[----:B------:R-:W-:Y:S05]  /*1da50*/  WARPSYNC.COLLECTIVE R15, `(.L_x_10778) ;  /* 0x000000000f087348 */ /* 0x000fea0003c00000 */
[----:B------:R0:W1:Y:S02]  /*1da60*/  SHFL.IDX P6, R14, R13, R12, R11 ;  /* 0x0000000c0d0e7389 */ /* 0x00006400000c000b */
[----:B01----:R-:W-:Y:S01]  /*1da70*/  ENDCOLLECTIVE ;  /* 0x000000000000791b */ /* 0x003fe20003800000 */
.L_x_10778:
[----:B------:R-:W-:Y:S05]  /*1da80*/  BRA `(.L_x_10779) ;  /* 0xfffffeac00647947 */ /* 0x000fea000383ffff */
.L_x_10550:
[----:B0-----:R0:W1:Y:S02]  /*1da90*/  SYNCS.PHASECHK.TRANS64.TRYWAIT P1, [R19+URZ+0x32400], R28 ;  /* 0x0324001c130075a7 */ /* 0x001064000802017f */
[----:B-1----:R-:W-:Y:S05]  /*1daa0*/  @!P1 NANOSLEEP.SYNCS 0x989680 ;  /* 0x009896800000995d */ /* 0x002fea0003900000 */
[----:B------:R-:W1:Y:S02]  /*1dab0*/  @!P1 SYNCS.PHASECHK.TRANS64 P1, [R19+URZ+0x32400], R28 ;  /* 0x0324001c130095a7 */ /* 0x000e64000802007f */
[----:B-1----:R-:W-:Y:S05]  /*1dac0*/  @!P1 BRA `(.L_x_10550) ;  /* 0xfffffffc00f09947 */ /* 0x002fea000383ffff */
[----:B------:R-:W-:Y:S05]  /*1dad0*/  BRA `(.L_x_10780) ;  /* 0xfffffeb000447947 */ /* 0x000fea000383ffff */
.L_x_10556:
[----:B--2---:R2:W4:Y:S02]  /*1dae0*/  SYNCS.PHASECHK.TRANS64.TRYWAIT P1, [R0+URZ+0x32430], R13 ;  /* 0x0324300d000075a7 */ /* 0x004524000802017f */
[----:B----4-:R-:W-:Y:S05]  /*1daf0*/  @!P1 NANOSLEEP.SYNCS 0x989680 ;  /* 0x009896800000995d */ /* 0x010fea0003900000 */
[----:B------:R-:W4:Y:S02]  /*1db00*/  @!P1 SYNCS.PHASECHK.TRANS64 P1, [R0+URZ+0x32430], R13 ;  /* 0x0324300d000095a7 */ /* 0x000f24000802007f */
[----:B----4-:R-:W-:Y:S05]  /*1db10*/  @!P1 BRA `(.L_x_10556) ;  /* 0xfffffffc00f09947 */ /* 0x010fea000383ffff */
[----:B------:R-:W-:Y:S05]  /*1db20*/  BRA `(.L_x_10555) ;  /* 0xfffffebc00907947 */ /* 0x000fea000383ffff */
.L_x_10558:
[----:B---3--:R3:W4:Y:S02]  /*1db30*/  SYNCS.PHASECHK.TRANS64.TRYWAIT P1, [R19+URZ+0x32410], R4 ;  /* 0x03241004130075a7 */ /* 0x008724000802017f */
[----:B----4-:R-:W-:Y:S05]  /*1db40*/  @!P1 NANOSLEEP.SYNCS 0x989680 ;  /* 0x009896800000995d */ /* 0x010fea0003900000 */
[----:B------:R-:W4:Y:S02]  /*1db50*/  @!P1 SYNCS.PHASECHK.TRANS64 P1, [R19+URZ+0x32410], R4 ;  /* 0x03241004130095a7 */ /* 0x000f24000802007f */
[----:B----4-:R-:W-:Y:S05]  /*1db60*/  @!P1 BRA `(.L_x_10558) ;  /* 0xfffffffc00f09947 */ /* 0x010fea000383ffff */
[----:B------:R-:W-:Y:S05]  /*1db70*/  BRA `(.L_x_10781) ;  /* 0xfffffec0003c7947 */ /* 0x000fea000383ffff */
.L_x_10562:
[----:B------:R0:W0:Y:S02]  /*1db80*/  SYNCS.PHASECHK.TRANS64.TRYWAIT P1, [R0+URZ+0x32450], R13 ;  /* 0x0324500d000075a7 */ /* 0x000024000802017f */
[----:B0-----:R-:W-:Y:S05]  /*1db90*/  @!P1 NANOSLEEP.SYNCS 0x989680 ;  /* 0x009896800000995d */ /* 0x001fea0003900000 */
[----:B------:R-:W0:Y:S02]  /*1dba0*/  @!P1 SYNCS.PHASECHK.TRANS64 P1, [R0+URZ+0x32450], R13 ;  /* 0x0324500d000095a7 */ /* 0x000e24000802007f */
[----:B0-----:R-:W-:Y:S05]  /*1dbb0*/  @!P1 BRA `(.L_x_10562) ;  /* 0xfffffffc00f09947 */ /* 0x001fea000383ffff */
[----:B------:R-:W-:Y:S05]  /*1dbc0*/  BRA `(.L_x_10561) ;  /* 0xfffffec0004c7947 */ /* 0x000fea000383ffff */
.L_x_10569:
[----:B-1----:R1:W2:Y:S02]  /*1dbd0*/  SYNCS.PHASECHK.TRANS64.TRYWAIT P2, [R0+URZ+0x32430], R6 ;  /* 0x03243006000075a7 */ /* 0x0022a4000804017f */
[----:B--2---:R-:W-:Y:S05]  /*1dbe0*/  @!P2 NANOSLEEP.SYNCS 0x989680 ;  /* 0x009896800000a95d */ /* 0x004fea0003900000 */
[----:B------:R-:W2:Y:S02]  /*1dbf0*/  @!P2 SYNCS.PHASECHK.TRANS64 P2, [R0+URZ+0x32430], R6 ;  /* 0x032430060000a5a7 */ /* 0x000ea4000804007f */
[----:B--2---:R-:W-:Y:S05]  /*1dc00*/  @!P2 BRA `(.L_x_10569) ;  /* 0xfffffffc00f0a947 */ /* 0x004fea000383ffff */
[----:B------:R-:W-:Y:S05]  /*1dc10*/  BRA `(.L_x_10568) ;  /* 0xfffffee800f07947 */ /* 0x000fea000383ffff */
.L_x_10573:
[----:B---3--:R3:W4:Y:S02]  /*1dc20*/  SYNCS.PHASECHK.TRANS64.TRYWAIT P2, [R0+URZ+0x32450], R6 ;  /* 0x03245006000075a7 */ /* 0x008724000804017f */
[----:B----4-:R-:W-:Y:S05]  /*1dc30*/  @!P2 NANOSLEEP.SYNCS 0x989680 ;  /* 0x009896800000a95d */ /* 0x010fea0003900000 */
[----:B------:R-:W4:Y:S02]  /*1dc40*/  @!P2 SYNCS.PHASECHK.TRANS64 P2, [R0+URZ+0x32450], R6 ;  /* 0x032450060000a5a7 */ /* 0x000f24000804007f */
[----:B----4-:R-:W-:Y:S05]  /*1dc50*/  @!P2 BRA `(.L_x_10573) ;  /* 0xfffffffc00f0a947 */ /* 0x010fea000383ffff */
[----:B------:R-:W-:Y:S05]  /*1dc60*/  BRA `(.L_x_10572) ;  /* 0xfffffeec00887947 */ /* 0x000fea000383ffff */
.L_x_10581:
[----:B------:R-:W-:Y:S02]  /*1dc70*/  IMAD.MOV.U32 R13, RZ, RZ, R20 ;  /* 0x000000ffff0d7224 */ /* 0x000fe400078e0014 */
[----:B------:R-:W-:Y:S02]  /*1dc80*/  IMAD.MOV.U32 R12, RZ, RZ, RZ ;  /* 0x000000ffff0c7224 */ /* 0x000fe400078e00ff */
[----:B------:R-:W-:Y:S02]  /*1dc90*/  IMAD.MOV.U32 R11, RZ, RZ, 0x181f ;  /* 0x0000181fff0b7424 */ /* 0x000fe400078e00ff */
[----:B------:R-:W-:-:S07]  /*1dca0*/  IMAD.MOV.U32 R15, RZ, RZ, -0x1 ;  /* 0xffffffffff0f7424 */ /* 0x000fce00078e00ff */
[----:B-----5:R-:W-:Y:S05]  /*1dcb0*/  WARPSYNC.COLLECTIVE R15, `(.L_x_10782) ;  /* 0x000000000f087348 */ /* 0x020fea0003c00000 */
[----:B------:R0:W1:Y:S02]  /*1dcc0*/  SHFL.IDX P6, R14, R13, R12, R11 ;  /* 0x0000000c0d0e7389 */ /* 0x00006400000c000b */
[----:B01---5:R-:W-:Y:S01]  /*1dcd0*/  ENDCOLLECTIVE ;  /* 0x000000000000791b */ /* 0x023fe20003800000 */
.L_x_10782:
[----:B------:R-:W-:Y:S02]  /*1dce0*/  IMAD.MOV.U32 R13, RZ, RZ, R3 ;  /* 0x000000ffff0d7224 */ /* 0x000fe400078e0003 */
[----:B------:R-:W-:-:S07]  /*1dcf0*/  IMAD.MOV.U32 R48, RZ, RZ, R14 ;  /* 0x000000ffff307224 */ /* 0x000fce00078e000e */
[----:B------:R-:W-:Y:S05]  /*1dd00*/  WARPSYNC.COLLECTIVE R15, `(.L_x_10783) ;  /* 0x000000000f087348 */ /* 0x000fea0003c00000 */
[----:B------:R0:W1:Y:S02]  /*1dd10*/  SHFL.IDX P6, R14, R13, R12, R11 ;  /* 0x0000000c0d0e7389 */ /* 0x00006400000c000b */
[----:B01----:R-:W-:Y:S01]  /*1dd20*/  ENDCOLLECTIVE ;  /* 0x000000000000791b */ /* 0x003fe20003800000 */
.L_x_10783:
[----:B------:R-:W-:Y:S05]  /*1dd30*/  BRA `(.L_x_10784) ;  /* 0xffffff3c00687947 */ /* 0x000fea000383ffff */
.L_x_10584:
        /* <DEDUP_REMOVED lines=8> */
.L_x_10786:
[----:B------:R-:W-:Y:S05]  /*1ddc0*/  BSYNC B1 ;  /* 0x0000000000017941 */ /* 0x000fea0003800000 */
.L_x_10785:
        /* <DEDUP_REMOVED lines=8> */
.L_x_10787:
[----:B------:R-:W-:Y:S05]  /*1de50*/  BRA `(.L_x_10788) ;  /* 0xffffff3c00b07947 */ /* 0x000fea000383ffff */
.L_x_10587:
[----:B------:R-:W-:Y:S01]  /*1de60*/  BSSY B1, `(.L_x_10789) ;  /* 0x0000008000017945 */ /* 0x000fe20003800000 */
[----:B------:R-:W-:Y:S02]  /*1de70*/  IMAD.MOV.U32 R13, RZ, RZ, R20 ;  /* 0x000000ffff0d7224 */ /* 0x000fe400078e0014 */
[----:B------:R-:W-:Y:S02]  /*1de80*/  IMAD.MOV.U32 R12, RZ, RZ, 0x2 ;  /* 0x00000002ff0c7424 */ /* 0x000fe400078e00ff */
[----:B--2---:R-:W-:Y:S02]  /*1de90*/  IMAD.MOV.U32 R11, RZ, RZ, 0x181f ;  /* 0x0000181fff0b7424 */ /* 0x004fe400078e00ff */
[----:B------:R-:W-:-:S07]  /*1dea0*/  IMAD.MOV.U32 R15, RZ, RZ, -0x1 ;  /* 0xffffffffff0f7424 */ /* 0x000fce00078e00ff */
[----:B01-34-:R-:W-:Y:S05]  /*1deb0*/  WARPSYNC.COLLECTIVE R15, `(.L_x_10790) ;  /* 0x000000000f087348 */ /* 0x01bfea0003c00000 */
[----:B------:R2:W0:Y:S02]  /*1dec0*/  SHFL.IDX P6, R14, R13, R12, R11 ;  /* 0x0000000c0d0e7389 */ /* 0x00042400000c000b */
[----:B01234-:R-:W-:Y:S01]  /*1ded0*/  ENDCOLLECTIVE ;  /* 0x000000000000791b */ /* 0x01ffe20003800000 */
.L_x_10790:
[----:B------:R-:W-:Y:S05]  /*1dee0*/  BSYNC B1 ;  /* 0x0000000000017941 */ /* 0x000fea0003800000 */
.L_x_10789:
        /* <DEDUP_REMOVED lines=8> */
.L_x_10791:
[----:B------:R-:W-:Y:S05]  /*1df70*/  BRA `(.L_x_10792) ;  /* 0xffffff3c00f87947 */ /* 0x000fea000383ffff */
.L_x_10590:
[----:B------:R-:W-:Y:S01]  /*1df80*/  BSSY B1, `(.L_x_10793) ;  /* 0x0000008000017945 */ /* 0x000fe20003800000 */
[----:B------:R-:W-:Y:S02]  /*1df90*/  IMAD.MOV.U32 R13, RZ, RZ, R20 ;  /* 0x000000ffff0d7224 */ /* 0x000fe400078e0014 */
[----:B------:R-:W-:Y:S02]  /*1dfa0*/  IMAD.MOV.U32 R12, RZ, RZ, 0x3 ;  /* 0x00000003ff0c7424 */ /* 0x000fe400078e00ff */
[----:B0-----:R-:W-:Y:S02]  /*1dfb0*/  IMAD.MOV.U32 R11, RZ, RZ, 0x181f ;  /* 0x0000181fff0b7424 */ /* 0x001fe400078e00ff */
[----:B------:R-:W-:-:S07]  /*1dfc0*/  IMAD.MOV.U32 R15, RZ, RZ, -0x1 ;  /* 0xffffffffff0f7424 */ /* 0x000fce00078e00ff */
[----:B-1234-:R-:W-:Y:S05]  /*1dfd0*/  WARPSYNC.COLLECTIVE R15, `(.L_x_10794) ;  /* 0x000000000f087348 */ /* 0x01efea0003c00000 */
[----:B------:R0:W0:Y:S02]  /*1dfe0*/  SHFL.IDX P6, R14, R13, R12, R11 ;  /* 0x0000000c0d0e7389 */ /* 0x00002400000c000b */
[----:B01234-:R-:W-:Y:S01]  /*1dff0*/  ENDCOLLECTIVE ;  /* 0x000000000000791b */ /* 0x01ffe20003800000 */
.L_x_10794:
[----:B------:R-:W-:Y:S05]  /*1e000*/  BSYNC B1 ;  /* 0x0000000000017941 */ /* 0x000fea0003800000 */
.L_x_10793:
        /* <DEDUP_REMOVED lines=8> */
.L_x_10795:
[----:B------:R-:W-:Y:S05]  /*1e090*/  BRA `(.L_x_10796) ;  /* 0xffffff4000407947 */ /* 0x000fea000383ffff */
.L_x_10592:
[----:B------:R-:W-:Y:S02]  /*1e0a0*/  IMAD.MOV.U32 R13, RZ, RZ, R8 ;  /* 0x000000ffff0d7224 */ /* 0x000fe400078e0008 */
[----:B------:R-:W-:Y:S02]  /*1e0b0*/  IMAD.MOV.U32 R12, RZ, RZ, RZ ;  /* 0x000000ffff0c7224 */ /* 0x000fe400078e00ff */
[----:B------:R-:W-:Y:S02]  /*1e0c0*/  IMAD.MOV.U32 R11, RZ, RZ, 0x1c1f ;  /* 0x00001c1fff0b7424 */ /* 0x000fe400078e00ff */
[----:B------:R-:W-:-:S07]  /*1e0d0*/  IMAD.MOV.U32 R15, RZ, RZ, -0x1 ;  /* 0xffffffffff0f7424 */ /* 0x000fce00078e00ff */
[----:B------:R-:W-:Y:S05]  /*1e0e0*/  WARPSYNC.COLLECTIVE R15, `(.L_x_10797) ;  /* 0x000000000f087348 */ /* 0x000fea0003c00000 */
[----:B------:R0:W1:Y:S02]  /*1e0f0*/  SHFL.IDX P6, R14, R13, R12, R11 ;  /* 0x0000000c0d0e7389 */ /* 0x00006400000c000b */
[----:B01----:R-:W-:Y:S01]  /*1e100*/  ENDCOLLECTIVE ;  /* 0x000000000000791b */ /* 0x003fe20003800000 */
.L_x_10797:
[----:B------:R-:W-:Y:S02]  /*1e110*/  IMAD.MOV.U32 R13, RZ, RZ, R3 ;  /* 0x000000ffff0d7224 */ /* 0x000fe400078e0003 */
[----:B------:R-:W-:-:S07]  /*1e120*/  IMAD.MOV.U32 R9, RZ, RZ, R14 ;  /* 0x000000ffff097224 */ /* 0x000fce00078e000e */
[----:B------:R-:W-:Y:S05]  /*1e130*/  WARPSYNC.COLLECTIVE R15, `(.L_x_10798) ;  /* 0x000000000f087348 */ /* 0x000fea0003c00000 */
[----:B------:R0:W1:Y:S02]  /*1e140*/  SHFL.IDX P6, R14, R13, R12, R11 ;  /* 0x0000000c0d0e7389 */ /* 0x00006400000c000b */
[----:B01----:R-:W-:Y:S01]  /*1e150*/  ENDCOLLECTIVE ;  /* 0x000000000000791b */ /* 0x003fe20003800000 */
.L_x_10798:
[----:B------:R-:W-:Y:S01]  /*1e160*/  IMAD.MOV.U32 R12, RZ, RZ, R14 ;  /* 0x000000ffff0c7224 */ /* 0x000fe200078e000e */
[----:B------:R-:W-:Y:S06]  /*1e170*/  BRA `(.L_x_10799) ;  /* 0xffffff4400407947 */ /* 0x000fec000383ffff */
.L_x_10595:
[----:B------:R-:W-:Y:S01]  /*1e180*/  BSSY B1, `(.L_x_10800) ;  /* 0x0000008000017945 */ /* 0x000fe20003800000 */
[----:B---3--:R-:W-:Y:S02]  /*1e190*/  IMAD.MOV.U32 R13, RZ, RZ, R8 ;  /* 0x000000ffff0d7224 */ /* 0x008fe400078e0008 */
[----:B--2---:R-:W-:Y:S02]  /*1e1a0*/  IMAD.MOV.U32 R12, RZ, RZ, 0x1 ;  /* 0x00000001ff0c7424 */ /* 0x004fe400078e00ff */
[----:B------:R-:W-:Y:S02]  /*1e1b0*/  IMAD.MOV.U32 R11, RZ, RZ, 0x1c1f ;  /* 0x00001c1fff0b7424 */ /* 0x000fe400078e00ff */
[----:B------:R-:W-:-:S07]  /*1e1c0*/  IMAD.MOV.U32 R15, RZ, RZ, -0x1 ;  /* 0xffffffffff0f7424 */ /* 0x000fce00078e00ff */
[----:B01----:R-:W-:Y:S05]  /*1e1d0*/  WARPSYNC.COLLECTIVE R15, `(.L_x_10801) ;  /* 0x000000000f087348 */ /* 0x003fea0003c00000 */
[----:B------:R2:W3:Y:S02]  /*1e1e0*/  SHFL.IDX P6, R14, R13, R12, R11 ;  /* 0x0000000c0d0e7389 */ /* 0x0004e400000c000b */
[----:B0123--:R-:W-:Y:S01]  /*1e1f0*/  ENDCOLLECTIVE ;  /* 0x000000000000791b */ /* 0x00ffe20003800000 */
.L_x_10801:
[----:B------:R-:W-:Y:S05]  /*1e200*/  BSYNC B1 ;  /* 0x0000000000017941 */ /* 0x000fea0003800000 */
.L_x_10800:
        /* <DEDUP_REMOVED lines=8> */
.L_x_10802:
[----:B------:R-:W-:Y:S01]  /*1e290*/  IMAD.MOV.U32 R3, RZ, RZ, R14 ;  /* 0x000000ffff037224 */ /* 0x000fe200078e000e */
[----:B------:R-:W-:Y:S06]  /*1e2a0*/  BRA `(.L_x_10803) ;  /* 0xffffff5000187947 */ /* 0x000fec000383ffff */
.L_x_10599:
[----:B------:R-:W-:Y:S02]  /*1e2b0*/  IMAD.MOV.U32 R13, RZ, RZ, R20 ;  /* 0x000000ffff0d7224 */ /* 0x000fe400078e0014 */
[----:B------:R-:W-:Y:S02]  /*1e2c0*/  IMAD.MOV.U32 R12, RZ, RZ, RZ ;  /* 0x000000ffff0c7224 */ /* 0x000fe400078e00ff */
[----:B------:R-:W-:Y:S02]  /*1e2d0*/  IMAD.MOV.U32 R11, RZ, RZ, 0x181f ;  /* 0x0000181fff0b7424 */ /* 0x000fe400078e00ff */
[----:B------:R-:W-:-:S07]  /*1e2e0*/  IMAD.MOV.U32 R15, RZ, RZ, -0x1 ;  /* 0xffffffffff0f7424 */ /* 0x000fce00078e00ff */
[----:B0-----:R-:W-:Y:S05]  /*1e2f0*/  WARPSYNC.COLLECTIVE R15, `(.L_x_10804) ;  /* 0x000000000f087348 */ /* 0x001fea0003c00000 */
[----:B------:R1:W2:Y:S02]  /*1e300*/  SHFL.IDX P6, R14, R13, R12, R11 ;  /* 0x0000000c0d0e7389 */ /* 0x0002a400000c000b */
[----:B012---:R-:W-:Y:S01]  /*1e310*/  ENDCOLLECTIVE ;  /* 0x000000000000791b */ /* 0x007fe20003800000 */
.L_x_10804:
[----:B------:R-:W-:Y:S02]  /*1e320*/  IMAD.MOV.U32 R13, RZ, RZ, R3 ;  /* 0x000000ffff0d7224 */ /* 0x000fe400078e0003 */
[----:B------:R-:W-:-:S07]  /*1e330*/  IMAD.MOV.U32 R0, RZ, RZ, R14 ;  /* 0x000000ffff007224 */ /* 0x000fce00078e000e */
[----:B------:R-:W-:Y:S05]  /*1e340*/  WARPSYNC.COLLECTIVE R15, `(.L_x_10805) ;  /* 0x000000000f087348 */ /* 0x000fea0003c00000 */
[----:B------:R0:W1:Y:S02]  /*1e350*/  SHFL.IDX P6, R14, R13, R12, R11 ;  /* 0x0000000c0d0e7389 */ /* 0x00006400000c000b */
[----:B01----:R-:W-:Y:S01]  /*1e360*/  ENDCOLLECTIVE ;  /* 0x000000000000791b */ /* 0x003fe20003800000 */
.L_x_10805:
[----:B------:R-:W-:Y:S05]  /*1e370*/  BRA `(.L_x_10806) ;  /* 0xffffff6400587947 */ /* 0x000fea000383ffff */
.L_x_10602:
        /* <DEDUP_REMOVED lines=8> */
.L_x_10808:
[----:B------:R-:W-:Y:S05]  /*1e400*/  BSYNC B1 ;  /* 0x0000000000017941 */ /* 0x000fea0003800000 */
.L_x_10807:
        /* <DEDUP_REMOVED lines=8> */
.L_x_10809:
[----:B------:R-:W-:Y:S05]  /*1e490*/  BRA `(.L_x_10810) ;  /* 0xffffff6400a47947 */ /* 0x000fea000383ffff */
.L_x_10605:
        /* <DEDUP_REMOVED lines=8> */
.L_x_10812:
[----:B------:R-:W-:Y:S05]  /*1e520*/  BSYNC B1 ;  /* 0x0000000000017941 */ /* 0x000fea0003800000 */
.L_x_10811:
        /* <DEDUP_REMOVED lines=8> */
.L_x_10813:
[----:B------:R-:W-:Y:S05]  /*1e5b0*/  BRA `(.L_x_10814) ;  /* 0xffffff6400ec7947 */ /* 0x000fea000383ffff */
.L_x_10608:
        /* <DEDUP_REMOVED lines=8> */
.L_x_10816:
[----:B------:R-:W-:Y:S05]  /*1e640*/  BSYNC B1 ;  /* 0x0000000000017941 */ /* 0x000fea0003800000 */
.L_x_10815:
        /* <DEDUP_REMOVED lines=8> */
.L_x_10817:
[----:B------:R-:W-:Y:S05]  /*1e6d0*/  BRA `(.L_x_10818) ;  /* 0xffffff6800347947 */ /* 0x000fea000383ffff */
.L_x_10625:
        /* <DEDUP_REMOVED lines=8> */
[----:B-1----:R-:W-:Y:S05]  /*1e760*/  WARPSYNC.COLLECTIVE R15, `(.L_x_10820) ;  /* 0x000000000f087348 */ /* 0x002fea0003c00000 */
[----:B------:R0:W2:Y:S02]  /*1e770*/  SHFL.IDX P6, R14, R13, R12, R11 ;  /* 0x0000000c0d0e7389 */ /* 0x0000a400000c000b */
[----:B012---:R-:W-:Y:S01]  /*1e780*/  ENDCOLLECTIVE ;  /* 0x000000000000791b */ /* 0x007fe20003800000 */
.L_x_10820:
[----:B------:R-:W-:Y:S05]  /*1e790*/  BSYNC B1 ;  /* 0x0000000000017941 */ /* 0x000fea0003800000 */
.L_x_10819:
[----:B------:R-:W-:Y:S05]  /*1e7a0*/  BRA `(.L_x_10821) ;  /* 0xffffff8000447947 */ /* 0x000fea000383ffff */
.L_x_10627:
[----:B------:R-:W-:Y:S01]  /*1e7b0*/  BSSY B1, `(.L_x_10822) ;  /* 0x0000006000017945 */ /* 0x000fe20003800000 */
[----:B------:R-:W-:-:S07]  /*1e7c0*/  IMAD.MOV.U32 R15, RZ, RZ, -0x1 ;  /* 0xffffffffff0f7424 */ /* 0x000fce00078e00ff */
[----:B01----:R-:W-:Y:S05]  /*1e7d0*/  WARPSYNC.COLLECTIVE R15, `(.L_x_10823) ;  /* 0x000000000f0c7348 */ /* 0x003fea0003c00000 */
[----:B------:R-:W-:Y:S02]  /*1e7e0*/  ELECT P6, UR62, PT ;  /* 0x00000000003e782f */ /* 0x000fe400038c0000 */
[----:B------:R-:W-:Y:S01]  /*1e7f0*/  MOV R14, UR62 ;  /* 0x0000003e000e7c02 */ /* 0x000fe20008000f00 */
[----:B01----:R-:W-:Y:S10]  /*1e800*/  ENDCOLLECTIVE ;  /* 0x000000000000791b */ /* 0x003ff40003800000 */
.L_x_10823:
[----:B------:R-:W-:Y:S05]  /*1e810*/  BSYNC B1 ;  /* 0x0000000000017941 */ /* 0x000fea0003800000 */
.L_x_10822:
[----:B------:R-:W-:Y:S05]  /*1e820*/  BRA `(.L_x_10626) ;  /* 0xffffff80003c7947 */ /* 0x000fea000383ffff */
.L_x_10629:
[----:B0-----:R0:W2:Y:S02]  /*1e830*/  SYNCS.PHASECHK.TRANS64.TRYWAIT P0, [R22+URZ+0x32420], R7 ;  /* 0x03242007160075a7 */ /* 0x0010a4000800017f */
[----:B--2---:R-:W-:Y:S05]  /*1e840*/  @!P0 NANOSLEEP.SYNCS 0x989680 ;  /* 0x009896800000895d */ /* 0x004fea0003900000 */
[----:B------:R-:W2:Y:S02]  /*1e850*/  @!P0 SYNCS.PHASECHK.TRANS64 P0, [R22+URZ+0x32420], R7 ;  /* 0x03242007160085a7 */ /* 0x000ea4000800007f */
[----:B--2---:R-:W-:Y:S05]  /*1e860*/  @!P0 BRA `(.L_x_10629) ;  /* 0xfffffffc00f08947 */ /* 0x004fea000383ffff */
[----:B------:R-:W-:Y:S05]  /*1e870*/  BRA `(.L_x_10824) ;  /* 0xffffff80004c7947 */ /* 0x000fea000383ffff */
.L_x_10633:
[----:B0-----:R0:W2:Y:S02]  /*1e880*/  SYNCS.PHASECHK.TRANS64.TRYWAIT P0, [R7+URZ+0x324a0], R8 ;  /* 0x0324a008070075a7 */ /* 0x0010a4000800017f */
[----:B--2---:R-:W-:Y:S05]  /*1e890*/  @!P0 NANOSLEEP.SYNCS 0x989680 ;  /* 0x009896800000895d */ /* 0x004fea0003900000 */
[----:B------:R-:W2:Y:S02]  /*1e8a0*/  @!P0 SYNCS.PHASECHK.TRANS64 P0, [R7+URZ+0x324a0], R8 ;  /* 0x0324a008070085a7 */ /* 0x000ea4000800007f */
[----:B--2---:R-:W-:Y:S05]  /*1e8b0*/  @!P0 BRA `(.L_x_10633) ;  /* 0xfffffffc00f08947 */ /* 0x004fea000383ffff */
[----:B------:R-:W-:Y:S05]  /*1e8c0*/  BRA `(.L_x_10825) ;  /* 0xffffff8000647947 */ /* 0x000fea000383ffff */
.L_x_10638:
[----:B--2---:R2:W3:Y:S02]  /*1e8d0*/  SYNCS.PHASECHK.TRANS64.TRYWAIT P0, [R7+URZ+0x324c0], R8 ;  /* 0x0324c008070075a7 */ /* 0x0044e4000800017f */
[----:B---3--:R-:W-:Y:S05]  /*1e8e0*/  @!P0 NANOSLEEP.SYNCS 0x989680 ;  /* 0x009896800000895d */ /* 0x008fea0003900000 */
[----:B------:R-:W3:Y:S02]  /*1e8f0*/  @!P0 SYNCS.PHASECHK.TRANS64 P0, [R7+URZ+0x324c0], R8 ;  /* 0x0324c008070085a7 */ /* 0x000ee4000800007f */
[----:B---3--:R-:W-:Y:S05]  /*1e900*/  @!P0 BRA `(.L_x_10638) ;  /* 0xfffffffc00f08947 */ /* 0x008fea000383ffff */
[----:B------:R-:W-:Y:S05]  /*1e910*/  BRA `(.L_x_10826) ;  /* 0xffffff8000e07947 */ /* 0x000fea000383ffff */
.L_x_10648:
[----:B0-----:R0:W2:Y:S02]  /*1e920*/  SYNCS.PHASECHK.TRANS64.TRYWAIT P2, [R6+URZ+0x324a0], R7 ;  /* 0x0324a007060075a7 */ /* 0x0010a4000804017f */
[----:B--2---:R-:W-:Y:S05]  /*1e930*/  @!P2 NANOSLEEP.SYNCS 0x989680 ;  /* 0x009896800000a95d */ /* 0x004fea0003900000 */
[----:B------:R-:W2:Y:S02]  /*1e940*/  @!P2 SYNCS.PHASECHK.TRANS64 P2, [R6+URZ+0x324a0], R7 ;  /* 0x0324a0070600a5a7 */ /* 0x000ea4000804007f */
[----:B--2---:R-:W-:Y:S05]  /*1e950*/  @!P2 BRA `(.L_x_10648) ;  /* 0xfffffffc00f0a947 */ /* 0x004fea000383ffff */
[----:B------:R-:W-:Y:S05]  /*1e960*/  BRA `(.L_x_10827) ;  /* 0xffffff8800547947 */ /* 0x000fea000383ffff */
.L_x_10653:
[----:B--2---:R2:W3:Y:S02]  /*1e970*/  SYNCS.PHASECHK.TRANS64.TRYWAIT P2, [R6+URZ+0x324c0], R7 ;  /* 0x0324c007060075a7 */ /* 0x0044e4000804017f */
[----:B---3--:R-:W-:Y:S05]  /*1e980*/  @!P2 NANOSLEEP.SYNCS 0x989680 ;  /* 0x009896800000a95d */ /* 0x008fea0003900000 */
[----:B------:R-:W3:Y:S02]  /*1e990*/  @!P2 SYNCS.PHASECHK.TRANS64 P2, [R6+URZ+0x324c0], R7 ;  /* 0x0324c0070600a5a7 */ /* 0x000ee4000804007f */
[----:B---3--:R-:W-:Y:S05]  /*1e9a0*/  @!P2 BRA `(.L_x_10653) ;  /* 0xfffffffc00f0a947 */ /* 0x008fea000383ffff */
[----:B------:R-:W-:Y:S05]  /*1e9b0*/  BRA `(.L_x_10828) ;  /* 0xffffff8800cc7947 */ /* 0x000fea000383ffff */
.L_x_10671:
[----:B------:R-:W1:Y:S01]  /*1e9c0*/  S2R R11, SR_TID.X ;  /* 0x00000000000b7919 */ /* 0x000e620000002100 */
[----:B------:R-:W-:Y:S01]  /*1e9d0*/  BSSY B0, `(.L_x_10829) ;  /* 0x000000a000007945 */ /* 0x000fe20003800000 */
[----:B------:R-:W-:Y:S02]  /*1e9e0*/  IMAD.MOV.U32 R12, RZ, RZ, RZ ;  /* 0x000000ffff0c7224 */ /* 0x000fe400078e00ff */
[----:B------:R-:W-:Y:S01]  /*1e9f0*/  IMAD.MOV.U32 R15, RZ, RZ, -0x1 ;  /* 0xffffffffff0f7424 */ /* 0x000fe200078e00ff */
[----:B-1----:R-:W-:-:S04]  /*1ea00*/  SHF.R.U32.HI R11, RZ, 0x5, R11 ;  /* 0x00000005ff0b7819 */ /* 0x002fc8000001160b */
[----:B------:R-:W-:-:S05]  /*1ea10*/  LOP3.LUT R11, R11, 0x3, RZ, 0xc0, !PT ;  /* 0x000000030b0b7812 */ /* 0x000fca00078ec0ff */
[----:B------:R-:W-:Y:S02]  /*1ea20*/  IMAD.MOV.U32 R13, RZ, RZ, R11 ;  /* 0x000000ffff0d7224 */ /* 0x000fe400078e000b */
[----:B------:R-:W-:-:S07]  /*1ea30*/  IMAD.MOV.U32 R11, RZ, RZ, 0x1f ;  /* 0x0000001fff0b7424 */ /* 0x000fce00078e00ff */
[----:B0----5:R-:W-:Y:S05]  /*1ea40*/  WARPSYNC.COLLECTIVE R15, `(.L_x_10830) ;  /* 0x000000000f087348 */ /* 0x021fea0003c00000 */
[----:B------:R1:W2:Y:S02]  /*1ea50*/  SHFL.IDX P6, R14, R13, R12, R11 ;  /* 0x0000000c0d0e7389 */ /* 0x0002a400000c000b */
[----:B012--5:R-:W-:Y:S01]  /*1ea60*/  ENDCOLLECTIVE ;  /* 0x000000000000791b */ /* 0x027fe20003800000 */
.L_x_10830:
[----:B------:R-:W-:Y:S05]  /*1ea70*/  BSYNC B0 ;  /* 0x0000000000007941 */ /* 0x000fea0003800000 */
.L_x_10829:
[----:B------:R-:W-:Y:S05]  /*1ea80*/  BRA `(.L_x_10831) ;  /* 0xffffff9800e87947 */ /* 0x000fea000383ffff */
.L_x_10674:
[----:B-1----:R1:W2:Y:S02]  /*1ea90*/  SYNCS.PHASECHK.TRANS64.TRYWAIT P0, [R29+URZ+0x32440], R0 ;  /* 0x032440001d0075a7 */ /* 0x0022a4000800017f */
[----:B--2---:R-:W-:Y:S05]  /*1eaa0*/  @!P0 NANOSLEEP.SYNCS 0x989680 ;  /* 0x009896800000895d */ /* 0x004fea0003900000 */
[----:B------:R-:W2:Y:S02]  /*1eab0*/  @!P0 SYNCS.PHASECHK.TRANS64 P0, [R29+URZ+0x32440], R0 ;  /* 0x032440001d0085a7 */ /* 0x000ea4000800007f */
[----:B--2---:R-:W-:Y:S05]  /*1eac0*/  @!P0 BRA `(.L_x_10674) ;  /* 0xfffffffc00f08947 */ /* 0x004fea000383ffff */
[----:B------:R-:W-:Y:S05]  /*1ead0*/  BRA `(.L_x_10832) ;  /* 0xffffff9c00147947 */ /* 0x000fea000383ffff */
.L_x_10675:
        /* <DEDUP_REMOVED lines=8> */
.L_x_10834:
[----:B------:R-:W-:Y:S05]  /*1eb60*/  BSYNC B0 ;  /* 0x0000000000007941 */ /* 0x000fea0003800000 */
.L_x_10833:
        /* <DEDUP_REMOVED lines=9> */
.L_x_10835:
[----:B------:R-:W-:Y:S02]  /*1ec00*/  IMAD.MOV.U32 R13, RZ, RZ, R4 ;  /* 0x000000ffff0d7224 */ /* 0x000fe400078e0004 */
[----:B------:R-:W-:Y:S02]  /*1ec10*/  IMAD.MOV.U32 R12, RZ, RZ, 0x1 ;  /* 0x00000001ff0c7424 */ /* 0x000fe400078e00ff */
[----:B------:R-:W-:-:S07]  /*1ec20*/  IMAD.MOV.U32 R3, RZ, RZ, R14 ;  /* 0x000000ffff037224 */ /* 0x000fce00078e000e */
[----:B------:R-:W-:Y:S05]  /*1ec30*/  WARPSYNC.COLLECTIVE R15, `(.L_x_10836) ;  /* 0x000000000f087348 */ /* 0x000fea0003c00000 */
[----:B------:R0:W1:Y:S02]  /*1ec40*/  SHFL.IDX P6, R14, R13, R12, R11 ;  /* 0x0000000c0d0e7389 */ /* 0x00006400000c000b */
[----:B01----:R-:W-:Y:S01]  /*1ec50*/  ENDCOLLECTIVE ;  /* 0x000000000000791b */ /* 0x003fe20003800000 */
.L_x_10836:
        /* <DEDUP_REMOVED lines=15> */
.L_x_10837:
[----:B------:R-:W-:Y:S02]  /*1ed50*/  @P0 IMAD R6, R5, 0x2, R22 ;  /* 0x0000000205060824 */ /* 0x000fe400078e0216 */
[----:B------:R-:W-:Y:S02]  /*1ed60*/  IMAD.MOV.U32 R13, RZ, RZ, R4 ;  /* 0x000000ffff0d7224 */ /* 0x000fe400078e0004 */
[----:B------:R-:W-:Y:S02]  /*1ed70*/  IMAD.MOV.U32 R12, RZ, RZ, 0x2 ;  /* 0x00000002ff0c7424 */ /* 0x000fe400078e00ff */
[----:B------:R-:W-:-:S07]  /*1ed80*/  IMAD.MOV.U32 R3, RZ, RZ, R14 ;  /* 0x000000ffff037224 */ /* 0x000fce00078e000e */
[----:B------:R-:W-:Y:S05]  /*1ed90*/  WARPSYNC.COLLECTIVE R15, `(.L_x_10838) ;  /* 0x000000000f087348 */ /* 0x000fea0003c00000 */
[----:B------:R0:W1:Y:S02]  /*1eda0*/  SHFL.IDX P6, R14, R13, R12, R11 ;  /* 0x0000000c0d0e7389 */ /* 0x00006400000c000b */
[----:B01----:R-:W-:Y:S01]  /*1edb0*/  ENDCOLLECTIVE ;  /* 0x000000000000791b */ /* 0x003fe20003800000 */
.L_x_10838:
        /* <DEDUP_REMOVED lines=15> */
.L_x_10839:
[----:B------:R-:W-:Y:S02]  /*1eeb0*/  @P0 IMAD R6, R5, 0x2, R22 ;  /* 0x0000000205060824 */ /* 0x000fe400078e0216 */
[----:B------:R-:W-:Y:S02]  /*1eec0*/  IMAD.MOV.U32 R13, RZ, RZ, R4 ;  /* 0x000000ffff0d7224 */ /* 0x000fe400078e0004 */
[----:B------:R-:W-:Y:S02]  /*1eed0*/  IMAD.MOV.U32 R12, RZ, RZ, 0x3 ;  /* 0x00000003ff0c7424 */ /* 0x000fe400078e00ff */
[----:B------:R-:W-:-:S07]  /*1eee0*/  IMAD.MOV.U32 R3, RZ, RZ, R14 ;  /* 0x000000ffff037224 */ /* 0x000fce00078e000e */
[----:B------:R-:W-:Y:S05]  /*1eef0*/  WARPSYNC.COLLECTIVE R15, `(.L_x_10840) ;  /* 0x000000000f087348 */ /* 0x000fea0003c00000 */
[----:B------:R0:W1:Y:S02]  /*1ef00*/  SHFL.IDX P6, R14, R13, R12, R11 ;  /* 0x0000000c0d0e7389 */ /* 0x00006400000c000b */
[----:B01----:R-:W-:Y:S01]  /*1ef10*/  ENDCOLLECTIVE ;  /* 0x000000000000791b */ /* 0x003fe20003800000 */
.L_x_10840:
        /* <DEDUP_REMOVED lines=15> */
.L_x_10841:
[----:B------:R-:W-:Y:S02]  /*1f010*/  @P0 IMAD R6, R5, 0x2, R22 ;  /* 0x0000000205060824 */ /* 0x000fe400078e0216 */
[----:B------:R-:W-:Y:S02]  /*1f020*/  IMAD.MOV.U32 R13, RZ, RZ, R4 ;  /* 0x000000ffff0d7224 */ /* 0x000fe400078e0004 */
[----:B------:R-:W-:Y:S02]  /*1f030*/  IMAD.MOV.U32 R12, RZ, RZ, 0x4 ;  /* 0x00000004ff0c7424 */ /* 0x000fe400078e00ff */
[----:B------:R-:W-:-:S07]  /*1f040*/  IMAD.MOV.U32 R3, RZ, RZ, R14 ;  /* 0x000000ffff037224 */ /* 0x000fce00078e000e */
[----:B------:R-:W-:Y:S05]  /*1f050*/  WARPSYNC.COLLECTIVE R15, `(.L_x_10842) ;  /* 0x000000000f087348 */ /* 0x000fea0003c00000 */
[----:B------:R0:W1:Y:S02]  /*1f060*/  SHFL.IDX P6, R14, R13, R12, R11 ;  /* 0x0000000c0d0e7389 */ /* 0x00006400000c000b */
[----:B01----:R-:W-:Y:S01]  /*1f070*/  ENDCOLLECTIVE ;  /* 0x000000000000791b */ /* 0x003fe20003800000 */
.L_x_10842:
        /* <DEDUP_REMOVED lines=15> */
.L_x_10843:
[----:B------:R-:W-:Y:S02]  /*1f170*/  @P0 IMAD R6, R5, 0x2, R22 ;  /* 0x0000000205060824 */ /* 0x000fe400078e0216 */
[----:B------:R-:W-:Y:S02]  /*1f180*/  IMAD.MOV.U32 R13, RZ, RZ, R4 ;  /* 0x000000ffff0d7224 */ /* 0x000fe400078e0004 */
[----:B------:R-:W-:Y:S02]  /*1f190*/  IMAD.MOV.U32 R12, RZ, RZ, 0x5 ;  /* 0x00000005ff0c7424 */ /* 0x000fe400078e00ff */
[----:B------:R-:W-:-:S07]  /*1f1a0*/  IMAD.MOV.U32 R3, RZ, RZ, R14 ;  /* 0x000000ffff037224 */ /* 0x000fce00078e000e */
[----:B------:R-:W-:Y:S05]  /*1f1b0*/  WARPSYNC.COLLECTIVE R15, `(.L_x_10844) ;  /* 0x000000000f087348 */ /* 0x000fea0003c00000 */
[----:B------:R0:W1:Y:S02]  /*1f1c0*/  SHFL.IDX P6, R14, R13, R12, R11 ;  /* 0x0000000c0d0e7389 */ /* 0x00006400000c000b */
[----:B01----:R-:W-:Y:S01]  /*1f1d0*/  ENDCOLLECTIVE ;  /* 0x000000000000791b */ /* 0x003fe20003800000 */
.L_x_10844:
        /* <DEDUP_REMOVED lines=10> */
.L_x_10845:
[----:B------:R-:W-:Y:S01]  /*1f280*/  @!PT LDS RZ, [RZ] ;  /* 0x00000000fffff984 */ /* 0x000fe20000000800 */
[----:B------:R-:W-:Y:S01]  /*1f290*/  @!PT LDS RZ, [RZ] ;  /* 0x00000000fffff984 */ /* 0x000fe20000000800 */
[----:B------:R-:W-:Y:S01]  /*1f2a0*/  @!PT LDS RZ, [RZ] ;  /* 0x00000000fffff984 */ /* 0x000fe20000000800 */
[----:B------:R0:W-:Y:S01]  /*1f2b0*/  @P0 LDGSTS.E.BYPASS.LTC128B.128 [R6+0x1e400], desc[UR60][R2.64], !P2 ;  /* 0x1e40000002060fae */ /* 0x0001e2000d101d7c */
[----:B------:R-:W-:Y:S01]  /*1f2c0*/  IMAD.MOV.U32 R0, RZ, RZ, R14 ;  /* 0x000000ffff007224 */ /* 0x000fe200078e000e */
[----:B------:R-:W-:Y:S06]  /*1f2d0*/  BRA `(.L_x_10846) ;  /* 0xffffff9800707947 */ /* 0x000fec000383ffff */
.L_x_10680:
        /* <DEDUP_REMOVED lines=9> */
.L_x_10847:
[C---:B------:R-:W-:Y:S01]  /*1f370*/  VIADD R10, R17.reuse, 0x10 ;  /* 0x00000010110a7836 */ /* 0x040fe20000000000 */
[C---:B------:R-:W-:Y:S01]  /*1f380*/  ISETP.GE.AND P0, PT, R17.reuse, R2, PT ;  /* 0x000000021100720c */ /* 0x040fe20003f06270 */
[C---:B------:R-:W-:Y:S02]  /*1f390*/  VIADD R6, R17.reuse, 0x20 ;  /* 0x0000002011067836 */ /* 0x040fe40000000000 */
[----:B------:R-:W-:Y:S01]  /*1f3a0*/  VIADD R8, R17, 0x30 ;  /* 0x0000003011087836 */ /* 0x000fe20000000000 */
[----:B------:R0:W-:Y:S04]  /*1f3b0*/  STL [R1+0x1c], R10 ;  /* 0x00001c0a01007387 */ /* 0x0001e80000100800 */
[----:B------:R0:W-:Y:S01]  /*1f3c0*/  STL [R1+0x20], R6 ;  /* 0x0000200601007387 */ /* 0x0001e20000100800 */
[----:B------:R-:W-:-:S03]  /*1f3d0*/  MOV R13, R0 ;  /* 0x00000000000d7202 */ /* 0x000fc60000000f00 */
[----:B------:R0:W-:Y:S01]  /*1f3e0*/  STL [R1+0x24], R8 ;  /* 0x0000240801007387 */ /* 0x0001e20000100800 */
[----:B------:R-:W-:-:S07]  /*1f3f0*/  IMAD.MOV.U32 R4, RZ, RZ, R14 ;  /* 0x000000ffff047224 */ /* 0x000fce00078e000e */
[----:B0-----:R-:W-:Y:S05]  /*1f400*/  WARPSYNC.COLLECTIVE R15, `(.L_x_10848) ;  /* 0x000000000f087348 */ /* 0x001fea0003c00000 */
[----:B------:R1:W2:Y:S02]  /*1f410*/  SHFL.IDX P6, R14, R13, R12, R11 ;  /* 0x0000000c0d0e7389 */ /* 0x0002a400000c000b */
[----:B012---:R-:W-:Y:S01]  /*1f420*/  ENDCOLLECTIVE ;  /* 0x000000000000791b */ /* 0x007fe20003800000 */
.L_x_10848:
[----:B------:R-:W-:Y:S02]  /*1f430*/  IMAD.MOV.U32 R13, RZ, RZ, R3 ;  /* 0x000000ffff0d7224 */ /* 0x000fe400078e0003 */
[----:B------:R-:W-:Y:S02]  /*1f440*/  IMAD.MOV.U32 R12, RZ, RZ, 0x1 ;  /* 0x00000001ff0c7424 */ /* 0x000fe400078e00ff */
[----:B------:R-:W-:-:S07]  /*1f450*/  IMAD.MOV.U32 R5, RZ, RZ, R14 ;  /* 0x000000ffff057224 */ /* 0x000fce00078e000e */
[----:B------:R-:W-:Y:S05]  /*1f460*/  WARPSYNC.COLLECTIVE R15, `(.L_x_10849) ;  /* 0x000000000f087348 */ /* 0x000fea0003c00000 */
[----:B------:R0:W1:Y:S02]  /*1f470*/  SHFL.IDX P6, R14, R13, R12, R11 ;  /* 0x0000000c0d0e7389 */ /* 0x00006400000c000b */
[----:B01----:R-:W-:Y:S01]  /*1f480*/  ENDCOLLECTIVE ;  /* 0x000000000000791b */ /* 0x003fe20003800000 */
.L_x_10849:
        /* <DEDUP_REMOVED lines=15> */
.L_x_10850:
[----:B------:R-:W-:Y:S02]  /*1f580*/  IMAD.MOV.U32 R13, RZ, RZ, R3 ;  /* 0x000000ffff0d7224 */ /* 0x000fe400078e0003 */
[----:B------:R-:W-:Y:S02]  /*1f590*/  IMAD.MOV.U32 R12, RZ, RZ, 0x2 ;  /* 0x00000002ff0c7424 */ /* 0x000fe400078e00ff */
[----:B------:R-:W-:-:S07]  /*1f5a0*/  IMAD.MOV.U32 R5, RZ, RZ, R14 ;  /* 0x000000ffff057224 */ /* 0x000fce00078e000e */
[----:B------:R-:W-:Y:S05]  /*1f5b0*/  WARPSYNC.COLLECTIVE R15, `(.L_x_10851) ;  /* 0x000000000f087348 */ /* 0x000fea0003c00000 */
[----:B------:R0:W1:Y:S02]  /*1f5c0*/  SHFL.IDX P6, R14, R13, R12, R11 ;  /* 0x0000000c0d0e7389 */ /* 0x00006400000c000b */
[----:B01----:R-:W-:Y:S01]  /*1f5d0*/  ENDCOLLECTIVE ;  /* 0x000000000000791b */ /* 0x003fe20003800000 */
.L_x_10851:
        /* <DEDUP_REMOVED lines=15> */
.L_x_10852:
[----:B------:R-:W-:Y:S02]  /*1f6d0*/  IMAD.MOV.U32 R13, RZ, RZ, R3 ;  /* 0x000000ffff0d7224 */ /* 0x000fe400078e0003 */
[----:B------:R-:W-:Y:S02]  /*1f6e0*/  IMAD.MOV.U32 R12, RZ, RZ, 0x3 ;  /* 0x00000003ff0c7424 */ /* 0x000fe400078e00ff */
[----:B------:R-:W-:-:S07]  /*1f6f0*/  IMAD.MOV.U32 R5, RZ, RZ, R14 ;  /* 0x000000ffff057224 */ /* 0x000fce00078e000e */
[----:B------:R-:W-:Y:S05]  /*1f700*/  WARPSYNC.COLLECTIVE R15, `(.L_x_10853) ;  /* 0x000000000f087348 */ /* 0x000fea0003c00000 */
[----:B------:R0:W1:Y:S02]  /*1f710*/  SHFL.IDX P6, R14, R13, R12, R11 ;  /* 0x0000000c0d0e7389 */ /* 0x00006400000c000b */
[----:B01----:R-:W-:Y:S01]  /*1f720*/  ENDCOLLECTIVE ;  /* 0x000000000000791b */ /* 0x003fe20003800000 */
.L_x_10853:
        /* <DEDUP_REMOVED lines=10> */
.L_x_10854:
[----:B------:R-:W-:Y:S01]  /*1f7d0*/  @!PT LDS RZ, [RZ] ;  /* 0x00000000fffff984 */ /* 0x000fe20000000800 */
[----:B------:R-:W-:Y:S01]  /*1f7e0*/  @!PT LDS RZ, [RZ] ;  /* 0x00000000fffff984 */ /* 0x000fe20000000800 */
[----:B------:R-:W-:Y:S01]  /*1f7f0*/  @!PT LDS RZ, [RZ] ;  /* 0x00000000fffff984 */ /* 0x000fe20000000800 */
[----:B------:R0:W-:Y:S01]  /*1f800*/  @!P0 LDGSTS.E.BYPASS.LTC128B.128 [R25+0x19400], desc[UR60][R4.64], !P1 ;  /* 0x1940000004198fae */ /* 0x0001e2000c901d7c */
[----:B------:R-:W-:Y:S01]  /*1f810*/  ISETP.GE.AND P0, PT, R8, R2, PT ;  /* 0x000000020800720c */ /* 0x000fe20003f06270 */
[----:B------:R-:W-:-:S05]  /*1f820*/  VIADD R8, R17, 0x40 ;  /* 0x0000004011087836 */ /* 0x000fca0000000000 */
[----:B------:R1:W-:Y:S01]  /*1f830*/  STL [R1+0x28], R8 ;  /* 0x0000280801007387 */ /* 0x0003e20000100800 */
[----:B------:R-:W-:Y:S02]  /*1f840*/  IMAD.MOV.U32 R13, RZ, RZ, R3 ;  /* 0x000000ffff0d7224 */ /* 0x000fe400078e0003 */
[----:B------:R-:W-:Y:S02]  /*1f850*/  IMAD.MOV.U32 R12, RZ, RZ, 0x4 ;  /* 0x00000004ff0c7424 */ /* 0x000fe400078e00ff */
[----:B0-----:R-:W-:-:S07]  /*1f860*/  IMAD.MOV.U32 R4, RZ, RZ, R14 ;  /* 0x000000ffff047224 */ /* 0x001fce00078e000e */
[----:B-1----:R-:W-:Y:S05]  /*1f870*/  WARPSYNC.COLLECTIVE R15, `(.L_x_10855) ;  /* 0x000000000f087348 */ /* 0x002fea0003c00000 */
[----:B------:R0:W2:Y:S02]  /*1f880*/  SHFL.IDX P6, R14, R13, R12, R11 ;  /* 0x0000000c0d0e7389 */ /* 0x0000a400000c000b */
[----:B012---:R-:W-:Y:S01]  /*1f890*/  ENDCOLLECTIVE ;  /* 0x000000000000791b */ /* 0x007fe20003800000 */
.L_x_10855:
        /* <DEDUP_REMOVED lines=10> */
.L_x_10856:
        /* <DEDUP_REMOVED lines=13> */
.L_x_10857:
        /* <DEDUP_REMOVED lines=10> */
.L_x_10858:
        /* <DEDUP_REMOVED lines=13> */
.L_x_10859:
        /* <DEDUP_REMOVED lines=10> */
.L_x_10860:
        /* <DEDUP_REMOVED lines=11> */
.L_x_10861:
        /* <DEDUP_REMOVED lines=10> */
.L_x_10862:
[----:B------:R-:W-:Y:S01]  /*1fd70*/  @!PT LDS RZ, [RZ] ;  /* 0x00000000fffff984 */ /* 0x000fe20000000800 */
[----:B------:R-:W-:Y:S01]  /*1fd80*/  @!PT LDS RZ, [RZ] ;  /* 0x00000000fffff984 */ /* 0x000fe20000000800 */
[----:B------:R-:W-:Y:S01]  /*1fd90*/  @!PT LDS RZ, [RZ] ;  /* 0x00000000fffff984 */ /* 0x000fe20000000800 */
[----:B------:R1:W-:Y:S01]  /*1fda0*/  @!P0 LDGSTS.E.BYPASS.LTC128B.128 [R25+0x1b400], desc[UR60][R4.64], !P1 ;  /* 0x1b40000004198fae */ /* 0x0003e2000c901d7c */
[----:B------:R-:W-:Y:S01]  /*1fdb0*/  IMAD.MOV.U32 R0, RZ, RZ, R14 ;  /* 0x000000ffff007224 */ /* 0x000fe200078e000e */
[----:B------:R-:W-:Y:S06]  /*1fdc0*/  BRA `(.L_x_10863) ;  /* 0xffffff9800c07947 */ /* 0x000fec000383ffff */
.L_x_10684:
[----:B------:R-:W2:Y:S04]  /*1fdd0*/  LDL.LU R15, [R1+0x14] ;  /* 0x00001400010f7983 */ /* 0x000ea80000300800 */
[----:B------:R-:W3:Y:S04]  /*1fde0*/  LDL.LU R14, [R1+0x1c] ;  /* 0x00001c00010e7983 */ /* 0x000ee80000300800 */
[----:B------:R-:W4:Y:S04]  /*1fdf0*/  LDL.LU R13, [R1+0x20] ;  /* 0x00002000010d7983 */ /* 0x000f280000300800 */
[----:B------:R-:W5:Y:S04]  /*1fe00*/  LDL.LU R12, [R1+0x24] ;  /* 0x00002400010c7983 */ /* 0x000f680000300800 */
[----:B------:R-:W5:Y:S04]  /*1fe10*/  LDL.LU R11, [R1+0x28] ;  /* 0x00002800010b7983 */ /* 0x000f680000300800 */
[----:B------:R-:W5:Y:S04]  /*1fe20*/  LDL.LU R10, [R1+0x30] ;  /* 0x00003000010a7983 */ /* 0x000f680000300800 */
[----:B------:R-:W5:Y:S04]  /*1fe30*/  LDL.LU R9, [R1+0x34] ;  /* 0x0000340001097983 */ /* 0x000f680000300800 */
[----:B------:R-:W5:Y:S01]  /*1fe40*/  LDL.LU R8, [R1] ;  /* 0x0000000001087983 */ /* 0x000f620000300800 */
[----:B------:R-:W-:Y:S01]  /*1fe50*/  BSSY B0, `(.L_x_10864) ;  /* 0x000001b000007945 */ /* 0x000fe20003800000 */
[----:B--2---:R-:W-:-:S02]  /*1fe60*/  IMAD R5, R15, R6, RZ ;  /* 0x000000060f057224 */ /* 0x004fc400078e02ff */
[----:B------:R-:W-:-:S03]  /*1fe70*/  IMAD.MOV.U32 R15, RZ, RZ, -0x1 ;  /* 0xffffffffff0f7424 */ /* 0x000fc600078e00ff */
[-C--:B------:R-:W-:Y:S02]  /*1fe80*/  ISETP.GE.AND P0, PT, R17, R5.reuse, PT ;  /* 0x000000051100720c */ /* 0x080fe40003f06270 */
[-C--:B---3--:R-:W-:Y:S02]  /*1fe90*/  ISETP.GE.AND P6, PT, R14, R5.reuse, PT ;  /* 0x000000050e00720c */ /* 0x088fe40003fc6270 */
[----:B----4-:R-:W-:Y:S01]  /*1fea0*/  ISETP.GE.AND P5, PT, R13, R5, PT ;  /* 0x000000050d00720c */ /* 0x010fe20003fa6270 */
[----:B------:R-:W-:Y:S01]  /*1feb0*/  IMAD.MOV.U32 R13, RZ, RZ, R0 ;  /* 0x000000ffff0d7224 */ /* 0x000fe200078e0000 */
[----:B-----5:R-:W-:-:S07]  /*1fec0*/  LOP3.LUT R8, R8, 0xfffff7ff, RZ, 0xc0, !PT ;  /* 0xfffff7ff08087812 */ /* 0x020fce00078ec0ff */
[----:B------:R-:W-:Y:S02]  /*1fed0*/  @P0 LOP3.LUT R8, R8, 0x800, RZ, 0xfc, !PT ;  /* 0x0000080008080812 */ /* 0x000fe400078efcff */
[----:B------:R-:W-:Y:S01]  /*1fee0*/  ISETP.GE.AND P0, PT, R12, R5, PT ;  /* 0x000000050c00720c */ /* 0x000fe20003f06270 */
[----:B------:R-:W-:Y:S01]  /*1fef0*/  IMAD.MOV.U32 R12, RZ, RZ, RZ ;  /* 0x000000ffff0c7224 */ /* 0x000fe200078e00ff */
[----:B------:R-:W-:-:S04]  /*1ff00*/  LOP3.LUT R8, R8, 0xfffffbff, RZ, 0xc0, !PT ;  /* 0xfffffbff08087812 */ /* 0x000fc800078ec0ff */
[----:B------:R-:W-:Y:S02]  /*1ff10*/  @P6 LOP3.LUT R8, R8, 0x400, RZ, 0xfc, !PT ;  /* 0x0000040008086812 */ /* 0x000fe400078efcff */
[----:B------:R-:W-:Y:S01]  /*1ff20*/  ISETP.GE.AND P6, PT, R11, R5, PT ;  /* 0x000000050b00720c */ /* 0x000fe20003fc6270 */
[----:B------:R-:W-:Y:S01]  /*1ff30*/  IMAD.MOV.U32 R11, RZ, RZ, 0x181f ;  /* 0x0000181fff0b7424 */ /* 0x000fe200078e00ff */
[----:B------:R-:W-:-:S04]  /*1ff40*/  LOP3.LUT R8, R8, 0xfffffdff, RZ, 0xc0, !PT ;  /* 0xfffffdff08087812 */ /* 0x000fc800078ec0ff */
[----:B------:R-:W-:Y:S02]  /*1ff50*/  @P5 LOP3.LUT R8, R8, 0x200, RZ, 0xfc, !PT ;  /* 0x0000020008085812 */ /* 0x000fe400078efcff */
[----:B------:R-:W-:Y:S02]  /*1ff60*/  ISETP.GE.AND P5, PT, R10, R5, PT ;  /* 0x000000050a00720c */ /* 0x000fe40003fa6270 */
[----:B------:R-:W-:-:S04]  /*1ff70*/  LOP3.LUT R8, R8, 0xfffffeff, RZ, 0xc0, !PT ;  /* 0xfffffeff08087812 */ /* 0x000fc800078ec0ff */
[----:B------:R-:W-:Y:S02]  /*1ff80*/  @P0 LOP3.LUT R8, R8, 0x100, RZ, 0xfc, !PT ;  /* 0x0000010008080812 */ /* 0x000fe400078efcff */
[----:B------:R-:W-:Y:S02]  /*1ff90*/  ISETP.GE.AND P0, PT, R9, R5, PT ;  /* 0x000000050900720c */ /* 0x000fe40003f06270 */
[----:B------:R-:W-:-:S04]  /*1ffa0*/  LOP3.LUT R8, R8, 0xffffff7f, RZ, 0xc0, !PT ;  /* 0xffffff7f08087812 */ /* 0x000fc800078ec0ff */
[----:B------:R-:W-:-:S05]  /*1ffb0*/  @P6 LOP3.LUT R8, R8, 0x80, RZ, 0xfc, !PT ;  /* 0x0000008008086812 */ /* 0x000fca00078efcff */
[----:B------:R0:W-:Y:S02]  /*1ffc0*/  STL [R1], R8 ;  /* 0x0000000801007387 */ /* 0x0001e40000100800 */
[----:B0-----:R-:W-:Y:S05]  /*1ffd0*/  WARPSYNC.COLLECTIVE R15, `(.L_x_10865) ;  /* 0x000000000f087348 */ /* 0x001fea0003c00000 */
[----:B------:R1:W2:Y:S02]  /*1ffe0*/  SHFL.IDX P6, R14, R13, R12, R11 ;  /* 0x0000000c0d0e7389 */ /* 0x0002a400000c000b */
[----:B012---:R-:W-:Y:S01]  /*1fff0*/  ENDCOLLECTIVE ;  /* 0x000000000000791b */ /* 0x007fe20003800000 */
.L_x_10865:
[----:B------:R-:W-:Y:S05]  /*20000*/  BSYNC B0 ;  /* 0x0000000000007941 */ /* 0x000fea0003800000 */
.L_x_10864:
        /* <DEDUP_REMOVED lines=11> */
.L_x_10866:
[----:B------:R-:W-:-:S04]  /*200c0*/  LOP3.LUT R8, R8, 0xffffdfff, RZ, 0xc0, !PT ;  /* 0xffffdfff08087812 */ /* 0x000fc800078ec0ff */
[----:B------:R-:W-:-:S04]  /*200d0*/  @P0 LOP3.LUT R8, R8, 0x2000, RZ, 0xfc, !PT ;  /* 0x0000200008080812 */ /* 0x000fc800078efcff */
[----:B------:R-:W-:Y:S01]  /*200e0*/  LOP3.LUT P0, RZ, R8, 0x800, RZ, 0xc0, !PT ;  /* 0x0000080008ff7812 */ /* 0x000fe2000780c0ff */
[----:B------:R0:W-:Y:S01]  /*200f0*/  STL [R1], R8 ;  /* 0x0000000801007387 */ /* 0x0001e20000100800 */
[----:B------:R-:W-:Y:S02]  /*20100*/  IMAD.MOV.U32 R13, RZ, RZ, R0 ;  /* 0x000000ffff0d7224 */ /* 0x000fe400078e0000 */
[----:B------:R-:W-:Y:S02]  /*20110*/  IMAD.MOV.U32 R12, RZ, RZ, 0x1 ;  /* 0x00000001ff0c7424 */ /* 0x000fe400078e00ff */
[----:B------:R-:W-:-:S07]  /*20120*/  IMAD.MOV.U32 R3, RZ, RZ, R14 ;  /* 0x000000ffff037224 */ /* 0x000fce00078e000e */
[----:B------:R-:W-:-:S05]  /*20130*/  @!P0 LEA R3, P6, R7, R3, 0x1 ;  /* 0x0000000307038211 */ /* 0x000fca00078c08ff */
[----:B------:R-:W-:-:S05]  /*20140*/  @!P0 IMAD.X R2, RZ, RZ, R2, P6 ;  /* 0x000000ffff028224 */ /* 0x000fca00030e0602 */
[----:B0-----:R-:W-:-:S07]  /*20150*/  @!P0 LOP3.LUT R3, R3, R2, RZ, 0x3c, !PT ;  /* 0x0000000203038212 */ /* 0x001fce00078e3cff */
[----:B------:R-:W-:Y:S05]  /*20160*/  WARPSYNC.COLLECTIVE R15, `(.L_x_10867) ;  /* 0x000000000f087348 */ /* 0x000fea0003c00000 */
[----:B------:R0:W1:Y:S02]  /*20170*/  SHFL.IDX P6, R14, R13, R12, R11 ;  /* 0x0000000c0d0e7389 */ /* 0x00006400000c000b */
[----:B01----:R-:W-:Y:S01]  /*20180*/  ENDCOLLECTIVE ;  /* 0x000000000000791b */ /* 0x003fe20003800000 */
.L_x_10867:
[----:B------:R-:W-:-:S04]  /*20190*/  @!P0 LOP3.LUT R2, R3, R2, RZ, 0x3c, !PT ;  /* 0x0000000203028212 */ /* 0x000fc800078e3cff */
[----:B------:R-:W-:-:S05]  /*201a0*/  @!P0 LOP3.LUT R3, R3, R2, RZ, 0x3c, !PT ;  /* 0x0000000203038212 */ /* 0x000fca00078e3cff */
        /* <DEDUP_REMOVED lines=13> */
.L_x_10868:
[----:B------:R-:W-:Y:S02]  /*20280*/  IMAD.MOV.U32 R13, RZ, RZ, R0 ;  /* 0x000000ffff0d7224 */ /* 0x000fe400078e0000 */
[----:B------:R-:W-:Y:S02]  /*20290*/  IMAD.MOV.U32 R12, RZ, RZ, 0x2 ;  /* 0x00000002ff0c7424 */ /* 0x000fe400078e00ff */
[----:B------:R-:W-:-:S05]  /*202a0*/  IMAD.MOV.U32 R2, RZ, RZ, R14 ;  /* 0x000000ffff027224 */ /* 0x000fca00078e000e */
[----:B------:R-:W-:-:S05]  /*202b0*/  @!P5 LEA R2, P6, R7, R2, 0x1 ;  /* 0x000000020702d211 */ /* 0x000fca00078c08ff */
[----:B------:R-:W-:-:S05]  /*202c0*/  @!P5 IMAD.X R3, RZ, RZ, R6, P6 ;  /* 0x000000ffff03d224 */ /* 0x000fca00030e0606 */
[----:B------:R-:W-:Y:S01]  /*202d0*/  @!PT LDS RZ, [RZ] ;  /* 0x00000000fffff984 */ /* 0x000fe20000000800 */
[----:B------:R-:W-:Y:S01]  /*202e0*/  @!PT LDS RZ, [RZ] ;  /* 0x00000000fffff984 */ /* 0x000fe20000000800 */
[----:B------:R-:W-:Y:S01]  /*202f0*/  @!PT LDS RZ, [RZ] ;  /* 0x00000000fffff984 */ /* 0x000fe20000000800 */
[----:B------:R0:W-:Y:S03]  /*20300*/  @!P5 LDGSTS.E.BYPASS.LTC128B.128 [R25+0x22c00], desc[UR60][R2.64], !P4 ;  /* 0x22c000000219dfae */ /* 0x0001e6000e101d7c */
[----:B0-----:R-:W-:Y:S05]  /*20310*/  WARPSYNC.COLLECTIVE R15, `(.L_x_10869) ;  /* 0x000000000f087348 */ /* 0x001fea0003c00000 */
[----:B------:R1:W2:Y:S02]  /*20320*/  SHFL.IDX P6, R14, R13, R12, R11 ;  /* 0x0000000c0d0e7389 */ /* 0x0002a400000c000b */
[----:B012---:R-:W-:Y:S01]  /*20330*/  ENDCOLLECTIVE ;  /* 0x000000000000791b */ /* 0x007fe20003800000 */
.L_x_10869:
[----:B------:R-:W-:Y:S01]  /*20340*/  @!PT LDS RZ, [RZ] ;  /* 0x00000000fffff984 */ /* 0x000fe20000000800 */
[----:B------:R-:W-:Y:S01]  /*20350*/  @!PT LDS RZ, [RZ] ;  /* 0x00000000fffff984 */ /* 0x000fe20000000800 */
[----:B------:R-:W-:Y:S01]  /*20360*/  @!PT LDS RZ, [RZ] ;  /* 0x00000000fffff984 */ /* 0x000fe20000000800 */
[----:B------:R0:W-:Y:S04]  /*20370*/  @!P5 LDGSTS.E.BYPASS.LTC128B.128 [R25+0x26c00], desc[UR60][R2.64+0x80], !P3 ;  /* 0x26c000800219dfae */ /* 0x0001e8000d901d7c */
[----:B------:R0:W-:Y:S04]  /*20380*/  @!P5 LDGSTS.E.BYPASS.LTC128B.128 [R25+0x2ac00], desc[UR60][R2.64+0x100], !P2 ;  /* 0x2ac001000219dfae */ /* 0x0001e8000d101d7c */
[----:B------:R0:W-:Y:S01]  /*20390*/  @!P5 LDGSTS.E.BYPASS.LTC128B.128 [R25+0x2ec00], desc[UR60][R2.64+0x180], !P1 ;  /* 0x2ec001800219dfae */ /* 0x0001e2000c901d7c */
[----:B------:R-:W-:Y:S01]  /*203a0*/  LOP3.LUT P5, RZ, R8, 0x100, RZ, 0xc0, !PT ;  /* 0x0000010008ff7812 */ /* 0x000fe200078ac0ff */
[----:B------:R-:W-:-:S02]  /*203b0*/  IMAD.MOV.U32 R13, RZ, RZ, R4 ;  /* 0x000000ffff0d7224 */ /* 0x000fc400078e0004 */
[----:B------:R-:W-:-:S10]  /*203c0*/  IMAD.MOV.U32 R6, RZ, RZ, R14 ;  /* 0x000000ffff067224 */ /* 0x000fd400078e000e */
[----:B0-----:R-:W-:Y:S05]  /*203d0*/  WARPSYNC.COLLECTIVE R15, `(.L_x_10870) ;  /* 0x000000000f087348 */ /* 0x001fea0003c00000 */
[----:B------:R1:W2:Y:S02]  /*203e0*/  SHFL.IDX P6, R14, R13, R12, R11 ;  /* 0x0000000c0d0e7389 */ /* 0x0002a400000c000b */
[----:B012---:R-:W-:Y:S01]  /*203f0*/  ENDCOLLECTIVE ;  /* 0x000000000000791b */ /* 0x007fe20003800000 */
.L_x_10870:
        /* <DEDUP_REMOVED lines=12> */
.L_x_10871:
        /* <DEDUP_REMOVED lines=12> */
.L_x_10872:
        /* <DEDUP_REMOVED lines=12> */
.L_x_10873:
        /* <DEDUP_REMOVED lines=12> */
.L_x_10874:
        /* <DEDUP_REMOVED lines=12> */
.L_x_10875:
        /* <DEDUP_REMOVED lines=12> */
.L_x_10876:
        /* <DEDUP_REMOVED lines=12> */
.L_x_10877:
[----:B------:R-:W-:Y:S01]  /*20940*/  @!PT LDS RZ, [RZ] ;  /* 0x00000000fffff984 */ /* 0x000fe20000000800 */
[----:B------:R-:W-:Y:S01]  /*20950*/  @!PT LDS RZ, [RZ] ;  /* 0x00000000fffff984 */ /* 0x000fe20000000800 */
[----:B------:R-:W-:Y:S01]  /*20960*/  @!PT LDS RZ, [RZ] ;  /* 0x00000000fffff984 */ /* 0x000fe20000000800 */
[----:B------:R0:W-:Y:S04]  /*20970*/  @!P5 LDGSTS.E.BYPASS.LTC128B.128 [R25+0x28c00], desc[UR60][R2.64+0x80], !P3 ;  /* 0x28c000800219dfae */ /* 0x0001e8000d901d7c */
[----:B------:R0:W-:Y:S04]  /*20980*/  @!P5 LDGSTS.E.BYPASS.LTC128B.128 [R25+0x2cc00], desc[UR60][R2.64+0x100], !P2 ;  /* 0x2cc001000219dfae */ /* 0x0001e8000d101d7c */
[----:B------:R0:W-:Y:S01]  /*20990*/  @!P5 LDGSTS.E.BYPASS.LTC128B.128 [R25+0x30c00], desc[UR60][R2.64+0x180], !P1 ;  /* 0x30c001800219dfae */ /* 0x0001e2000c901d7c */
[----:B------:R-:W-:Y:S02]  /*209a0*/  IMAD.MOV.U32 R13, RZ, RZ, R4 ;  /* 0x000000ffff0d7224 */ /* 0x000fe400078e0004 */
[----:B------:R-:W-:-:S07]  /*209b0*/  IMAD.MOV.U32 R6, RZ, RZ, R14 ;  /* 0x000000ffff067224 */ /* 0x000fce00078e000e */
[----:B0-----:R-:W-:Y:S05]  /*209c0*/  WARPSYNC.COLLECTIVE R15, `(.L_x_10878) ;  /* 0x000000000f087348 */ /* 0x001fea0003c00000 */
[----:B------:R1:W2:Y:S02]  /*209d0*/  SHFL.IDX P6, R14, R13, R12, R11 ;  /* 0x0000000c0d0e7389 */ /* 0x0002a400000c000b */
[----:B012---:R-:W-:Y:S01]  /*209e0*/  ENDCOLLECTIVE ;  /* 0x000000000000791b */ /* 0x007fe20003800000 */
.L_x_10878:
[----:B------:R-:W-:Y:S02]  /*209f0*/  IMAD.MOV.U32 R13, RZ, RZ, R0 ;  /* 0x000000ffff0d7224 */ /* 0x000fe400078e0000 */
[----:B------:R-:W-:Y:S01]  /*20a00*/  IMAD.MOV.U32 R12, RZ, RZ, 0x7 ;  /* 0x00000007ff0c7424 */ /* 0x000fe200078e00ff */
[----:B------:R-:W-:-:S07]  /*20a10*/  MOV R2, R14 ;  /* 0x0000000e00027202 */ /* 0x000fce0000000f00 */
[----:B------:R-:W-:Y:S05]  /*20a20*/  WARPSYNC.COLLECTIVE R15, `(.L_x_10879) ;  /* 0x000000000f087348 */ /* 0x000fea0003c00000 */
[----:B------:R0:W1:Y:S02]  /*20a30*/  SHFL.IDX P6, R14, R13, R12, R11 ;  /* 0x0000000c0d0e7389 */ /* 0x00006400000c000b */
[----:B01----:R-:W-:Y:S01]  /*20a40*/  ENDCOLLECTIVE ;  /* 0x000000000000791b */ /* 0x003fe20003800000 */
.L_x_10879:
[----:B------:R-:W-:-:S05]  /*20a50*/  @!P0 LEA R2, P5, R7, R2, 0x1 ;  /* 0x0000000207028211 */ /* 0x000fca00078a08ff */
[----:B------:R-:W-:-:S05]  /*20a60*/  @!P0 IMAD.X R3, RZ, RZ, R6, P5 ;  /* 0x000000ffff038224 */ /* 0x000fca00028e0606 */
        /* <DEDUP_REMOVED lines=12> */
.L_x_10880:
[----:B------:R-:W-:Y:S01]  /*20b30*/  IMAD.MOV.U32 R2, RZ, RZ, R14 ;  /* 0x000000ffff027224 */ /* 0x000fe200078e000e */
[----:B------:R-:W-:Y:S06]  /*20b40*/  BRA `(.L_x_10881) ;  /* 0xffffff9800187947 */ /* 0x000fec000383ffff */
.L_x_10689:
[----:B0-----:R0:W1:Y:S02]  /*20b50*/  SYNCS.PHASECHK.TRANS64.TRYWAIT P0, [R22+URZ+0x32420], R3 ;  /* 0x03242003160075a7 */ /* 0x001064000800017f */
[----:B-1----:R-:W-:Y:S05]  /*20b60*/  @!P0 NANOSLEEP.SYNCS 0x989680 ;  /* 0x009896800000895d */ /* 0x002fea0003900000 */
[----:B------:R-:W1:Y:S02]  /*20b70*/  @!P0 SYNCS.PHASECHK.TRANS64 P0, [R22+URZ+0x32420], R3 ;  /* 0x03242003160085a7 */ /* 0x000e64000800007f */
[----:B-1----:R-:W-:Y:S05]  /*20b80*/  @!P0 BRA `(.L_x_10689) ;  /* 0xfffffffc00f08947 */ /* 0x002fea000383ffff */
[----:B------:R-:W-:Y:S05]  /*20b90*/  BRA `(.L_x_10882) ;  /* 0xffffff98008c7947 */ /* 0x000fea000383ffff */
.L_x_10692:
[----:B-1----:R1:W3:Y:S02]  /*20ba0*/  SYNCS.PHASECHK.TRANS64.TRYWAIT P0, [R29+URZ+0x32460], R0 ;  /* 0x032460001d0075a7 */ /* 0x0022e4000800017f */
[----:B---3--:R-:W-:Y:S05]  /*20bb0*/  @!P0 NANOSLEEP.SYNCS 0x989680 ;  /* 0x009896800000895d */ /* 0x008fea0003900000 */
[----:B------:R-:W3:Y:S02]  /*20bc0*/  @!P0 SYNCS.PHASECHK.TRANS64 P0, [R29+URZ+0x32460], R0 ;  /* 0x032460001d0085a7 */ /* 0x000ee4000800007f */
[----:B---3--:R-:W-:Y:S05]  /*20bd0*/  @!P0 BRA `(.L_x_10692) ;  /* 0xfffffffc00f08947 */ /* 0x008fea000383ffff */
[----:B------:R-:W-:Y:S05]  /*20be0*/  BRA `(.L_x_10883) ;  /* 0xffffff98009c7947 */ /* 0x000fea000383ffff */
.L_x_10693:
        /* <DEDUP_REMOVED lines=8> */
.L_x_10885:
[----:B------:R-:W-:Y:S05]  /*20c70*/  BSYNC B0 ;  /* 0x0000000000007941 */ /* 0x000fea0003800000 */
.L_x_10884:
        /* <DEDUP_REMOVED lines=13> */
.L_x_10886:
        /* <DEDUP_REMOVED lines=9> */
.L_x_10887:
        /* <DEDUP_REMOVED lines=17> */
.L_x_10888:
[----:B------:R-:W-:Y:S02]  /*20ef0*/  IMAD.MOV.U32 R13, RZ, RZ, R6 ;  /* 0x000000ffff0d7224 */ /* 0x000fe400078e0006 */
[----:B------:R-:W-:Y:S01]  /*20f00*/  IMAD.MOV.U32 R12, RZ, RZ, 0x2 ;  /* 0x00000002ff0c7424 */ /* 0x000fe200078e00ff */
[----:B------:R-:W-:-:S13]  /*20f10*/  IADD3 R2, P3, R14, R0, RZ ;  /* 0x000000000e027210 */ /* 0x000fda0007f7e0ff */
[----:B------:R-:W-:Y:S05]  /*20f20*/  WARPSYNC.COLLECTIVE R15, `(.L_x_10889) ;  /* 0x000000000f087348 */ /* 0x000fea0003c00000 */
[----:B------:R0:W1:Y:S02]  /*20f30*/  SHFL.IDX P6, R14, R13, R12, R11 ;  /* 0x0000000c0d0e7389 */ /* 0x00006400000c000b */
[----:B01----:R-:W-:Y:S01]  /*20f40*/  ENDCOLLECTIVE ;  /* 0x000000000000791b */ /* 0x003fe20003800000 */
.L_x_10889:
        /* <DEDUP_REMOVED lines=17> */
.L_x_10890:
[----:B------:R-:W-:Y:S02]  /*21060*/  IMAD.MOV.U32 R13, RZ, RZ, R6 ;  /* 0x000000ffff0d7224 */ /* 0x000fe400078e0006 */
[----:B------:R-:W-:Y:S01]  /*21070*/  IMAD.MOV.U32 R12, RZ, RZ, 0x3 ;  /* 0x00000003ff0c7424 */ /* 0x000fe200078e00ff */
[----:B------:R-:W-:-:S13]  /*21080*/  IADD3 R2, P3, R14, R0, RZ ;  /* 0x000000000e027210 */ /* 0x000fda0007f7e0ff */
[----:B------:R-:W-:Y:S05]  /*21090*/  WARPSYNC.COLLECTIVE R15, `(.L_x_10891) ;  /* 0x000000000f087348 */ /* 0x000fea0003c00000 */
[----:B------:R0:W1:Y:S02]  /*210a0*/  SHFL.IDX P6, R14, R13, R12, R11 ;  /* 0x0000000c0d0e7389 */ /* 0x00006400000c000b */
[----:B01----:R-:W-:Y:S01]  /*210b0*/  ENDCOLLECTIVE ;  /* 0x000000000000791b */ /* 0x003fe20003800000 */
.L_x_10891:
        /* <DEDUP_REMOVED lines=17> */
.L_x_10892:
[----:B------:R-:W-:Y:S02]  /*211d0*/  IMAD.MOV.U32 R13, RZ, RZ, R6 ;  /* 0x000000ffff0d7224 */ /* 0x000fe400078e0006 */
[----:B------:R-:W-:Y:S01]  /*211e0*/  IMAD.MOV.U32 R12, RZ, RZ, 0x4 ;  /* 0x00000004ff0c7424 */ /* 0x000fe200078e00ff */
[----:B------:R-:W-:-:S13]  /*211f0*/  IADD3 R2, P3, R14, R0, RZ ;  /* 0x000000000e027210 */ /* 0x000fda0007f7e0ff */
[----:B------:R-:W-:Y:S05]  /*21200*/  WARPSYNC.COLLECTIVE R15, `(.L_x_10893) ;  /* 0x000000000f087348 */ /* 0x000fea0003c00000 */
[----:B------:R0:W1:Y:S02]  /*21210*/  SHFL.IDX P6, R14, R13, R12, R11 ;  /* 0x0000000c0d0e7389 */ /* 0x00006400000c000b */
[----:B01----:R-:W-:Y:S01]  /*21220*/  ENDCOLLECTIVE ;  /* 0x000000000000791b */ /* 0x003fe20003800000 */
.L_x_10893:
        /* <DEDUP_REMOVED lines=17> */
.L_x_10894:
[----:B------:R-:W-:Y:S02]  /*21340*/  IMAD.MOV.U32 R13, RZ, RZ, R6 ;  /* 0x000000ffff0d7224 */ /* 0x000fe400078e0006 */
[----:B------:R-:W-:Y:S01]  /*21350*/  IMAD.MOV.U32 R12, RZ, RZ, 0x5 ;  /* 0x00000005ff0c7424 */ /* 0x000fe200078e00ff */
[----:B------:R-:W-:-:S13]  /*21360*/  IADD3 R2, P3, R14, R0, RZ ;  /* 0x000000000e027210 */ /* 0x000fda0007f7e0ff */
[----:B------:R-:W-:Y:S05]  /*21370*/  WARPSYNC.COLLECTIVE R15, `(.L_x_10895) ;  /* 0x000000000f087348 */ /* 0x000fea0003c00000 */
[----:B------:R0:W1:Y:S02]  /*21380*/  SHFL.IDX P6, R14, R13, R12, R11 ;  /* 0x0000000c0d0e7389 */ /* 0x00006400000c000b */
[----:B01----:R-:W-:Y:S01]  /*21390*/  ENDCOLLECTIVE ;  /* 0x000000000000791b */ /* 0x003fe20003800000 */
.L_x_10895:
        /* <DEDUP_REMOVED lines=12> */
.L_x_10896:
        /* <DEDUP_REMOVED lines=9> */
.L_x_10700:
[----:B0-----:R0:W1:Y:S02]  /*214f0*/  SYNCS.PHASECHK.TRANS64.TRYWAIT P0, [R4+URZ+0x32440], R21 ;  /* 0x03244015040075a7 */ /* 0x001064000800017f */
[----:B-1----:R-:W-:Y:S05]  /*21500*/  @!P0 NANOSLEEP.SYNCS 0x989680 ;  /* 0x009896800000895d */ /* 0x002fea0003900000 */
[----:B------:R-:W1:Y:S02]  /*21510*/  @!P0 SYNCS.PHASECHK.TRANS64 P0, [R4+URZ+0x32440], R21 ;  /* 0x03244015040085a7 */ /* 0x000e64000800007f */
[----:B-1----:R-:W-:Y:S05]  /*21520*/  @!P0 BRA `(.L_x_10700) ;  /* 0xfffffffc00f08947 */ /* 0x002fea000383ffff */
[----:B------:R-:W-:Y:S05]  /*21530*/  BRA `(.L_x_10898) ;  /* 0xffffff9c002c7947 */ /* 0x000fea000383ffff */
.L_x_10701:
        /* <DEDUP_REMOVED lines=8> */
.L_x_10900:
[----:B------:R-:W-:Y:S05]  /*215c0*/  BSYNC B1 ;  /* 0x0000000000017941 */ /* 0x000fea0003800000 */
.L_x_10899:
        /* <DEDUP_REMOVED lines=9> */
.L_x_10901:
[----:B------:R-:W-:Y:S02]  /*21660*/  IMAD.MOV.U32 R13, RZ, RZ, R9 ;  /* 0x000000ffff0d7224 */ /* 0x000fe400078e0009 */
[----:B------:R-:W-:Y:S02]  /*21670*/  IMAD.MOV.U32 R12, RZ, RZ, 0x1 ;  /* 0x00000001ff0c7424 */ /* 0x000fe400078e00ff */
[----:B------:R-:W-:-:S07]  /*21680*/  IMAD.MOV.U32 R2, RZ, RZ, R14 ;  /* 0x000000ffff027224 */ /* 0x000fce00078e000e */
[----:B------:R-:W-:Y:S05]  /*21690*/  WARPSYNC.COLLECTIVE R15, `(.L_x_10902) ;  /* 0x000000000f087348 */ /* 0x000fea0003c00000 */
[----:B------:R0:W1:Y:S02]  /*216a0*/  SHFL.IDX P6, R14, R13, R12, R11 ;  /* 0x0000000c0d0e7389 */ /* 0x00006400000c000b */
[----:B01----:R-:W-:Y:S01]  /*216b0*/  ENDCOLLECTIVE ;  /* 0x000000000000791b */ /* 0x003fe20003800000 */
.L_x_10902:
        /* <DEDUP_REMOVED lines=11> */
.L_x_10903:
[----:B------:R-:W-:Y:S02]  /*21770*/  IMAD.MOV.U32 R13, RZ, RZ, R9 ;  /* 0x000000ffff0d7224 */ /* 0x000fe400078e0009 */
[----:B------:R-:W-:Y:S02]  /*21780*/  IMAD.MOV.U32 R12, RZ, RZ, 0x2 ;  /* 0x00000002ff0c7424 */ /* 0x000fe400078e00ff */
[----:B------:R-:W-:-:S07]  /*21790*/  IMAD.MOV.U32 R2, RZ, RZ, R14 ;  /* 0x000000ffff027224 */ /* 0x000fce00078e000e */
[----:B------:R-:W-:Y:S05]  /*217a0*/  WARPSYNC.COLLECTIVE R15, `(.L_x_10904) ;  /* 0x000000000f087348 */ /* 0x000fea0003c00000 */
[----:B------:R0:W1:Y:S02]  /*217b0*/  SHFL.IDX P6, R14, R13, R12, R11 ;  /* 0x0000000c0d0e7389 */ /* 0x00006400000c000b */
[----:B01----:R-:W-:Y:S01]  /*217c0*/  ENDCOLLECTIVE ;  /* 0x000000000000791b */ /* 0x003fe20003800000 */
.L_x_10904:
        /* <DEDUP_REMOVED lines=11> */
.L_x_10905:
[----:B------:R-:W-:Y:S02]  /*21880*/  IMAD.MOV.U32 R13, RZ, RZ, R9 ;  /* 0x000000ffff0d7224 */ /* 0x000fe400078e0009 */
[----:B------:R-:W-:Y:S02]  /*21890*/  IMAD.MOV.U32 R12, RZ, RZ, 0x3 ;  /* 0x00000003ff0c7424 */ /* 0x000fe400078e00ff */
[----:B------:R-:W-:-:S07]  /*218a0*/  IMAD.MOV.U32 R2, RZ, RZ, R14 ;  /* 0x000000ffff027224 */ /* 0x000fce00078e000e */
[----:B------:R-:W-:Y:S05]  /*218b0*/  WARPSYNC.COLLECTIVE R15, `(.L_x_10906) ;  /* 0x000000000f087348 */ /* 0x000fea0003c00000 */
[----:B------:R0:W1:Y:S02]  /*218c0*/  SHFL.IDX P6, R14, R13, R12, R11 ;  /* 0x0000000c0d0e7389 */ /* 0x00006400000c000b */
[----:B01----:R-:W-:Y:S01]  /*218d0*/  ENDCOLLECTIVE ;  /* 0x000000000000791b */ /* 0x003fe20003800000 */
.L_x_10906:
        /* <DEDUP_REMOVED lines=11> */
.L_x_10907:
[----:B------:R-:W-:Y:S02]  /*21990*/  IMAD.MOV.U32 R13, RZ, RZ, R9 ;  /* 0x000000ffff0d7224 */ /* 0x000fe400078e0009 */
[----:B------:R-:W-:Y:S02]  /*219a0*/  IMAD.MOV.U32 R12, RZ, RZ, 0x4 ;  /* 0x00000004ff0c7424 */ /* 0x000fe400078e00ff */
[----:B------:R-:W-:-:S07]  /*219b0*/  IMAD.MOV.U32 R2, RZ, RZ, R14 ;  /* 0x000000ffff027224 */ /* 0x000fce00078e000e */
[----:B------:R-:W-:Y:S05]  /*219c0*/  WARPSYNC.COLLECTIVE R15, `(.L_x_10908) ;  /* 0x000000000f087348 */ /* 0x000fea0003c00000 */
[----:B------:R0:W1:Y:S02]  /*219d0*/  SHFL.IDX P6, R14, R13, R12, R11 ;  /* 0x0000000c0d0e7389 */ /* 0x00006400000c000b */
[----:B01----:R-:W-:Y:S01]  /*219e0*/  ENDCOLLECTIVE ;  /* 0x000000000000791b */ /* 0x003fe20003800000 */
.L_x_10908:
        /* <DEDUP_REMOVED lines=11> */
.L_x_10909:
[----:B------:R-:W-:Y:S02]  /*21aa0*/  IMAD.MOV.U32 R13, RZ, RZ, R9 ;  /* 0x000000ffff0d7224 */ /* 0x000fe400078e0009 */
[----:B------:R-:W-:Y:S02]  /*21ab0*/  IMAD.MOV.U32 R12, RZ, RZ, 0x5 ;  /* 0x00000005ff0c7424 */ /* 0x000fe400078e00ff */
[----:B------:R-:W-:-:S07]  /*21ac0*/  IMAD.MOV.U32 R2, RZ, RZ, R14 ;  /* 0x000000ffff027224 */ /* 0x000fce00078e000e */
[----:B------:R-:W-:Y:S05]  /*21ad0*/  WARPSYNC.COLLECTIVE R15, `(.L_x_10910) ;  /* 0x000000000f087348 */ /* 0x000fea0003c00000 */
[----:B------:R0:W1:Y:S02]  /*21ae0*/  SHFL.IDX P6, R14, R13, R12, R11 ;  /* 0x0000000c0d0e7389 */ /* 0x00006400000c000b */
[----:B01----:R-:W-:Y:S01]  /*21af0*/  ENDCOLLECTIVE ;  /* 0x000000000000791b */ /* 0x003fe20003800000 */
.L_x_10910:
        /* <DEDUP_REMOVED lines=11> */
.L_x_10911:
[----:B------:R-:W-:Y:S01]  /*21bb0*/  IMAD.MOV.U32 R2, RZ, RZ, R14 ;  /* 0x000000ffff027224 */ /* 0x000fe200078e000e */
[----:B------:R-:W-:Y:S06]  /*21bc0*/  BRA `(.L_x_10912) ;  /* 0xffffff9800587947 */ /* 0x000fec000383ffff */
.L_x_10706:
[----:B---3--:R3:W4:Y:S02]  /*21bd0*/  SYNCS.PHASECHK.TRANS64.TRYWAIT P0, [R4+URZ+0x32460], R21 ;  /* 0x03246015040075a7 */ /* 0x008724000800017f */
[----:B----4-:R-:W-:Y:S05]  /*21be0*/  @!P0 NANOSLEEP.SYNCS 0x989680 ;  /* 0x009896800000895d */ /* 0x010fea0003900000 */
[----:B------:R-:W4:Y:S02]  /*21bf0*/  @!P0 SYNCS.PHASECHK.TRANS64 P0, [R4+URZ+0x32460], R21 ;  /* 0x03246015040085a7 */ /* 0x000f24000800007f */
[----:B----4-:R-:W-:Y:S05]  /*21c00*/  @!P0 BRA `(.L_x_10706) ;  /* 0xfffffffc00f08947 */ /* 0x010fea000383ffff */
[----:B------:R-:W-:Y:S05]  /*21c10*/  BRA `(.L_x_10913) ;  /* 0xffffff9800a87947 */ /* 0x000fea000383ffff */
.L_x_10707:
        /* <DEDUP_REMOVED lines=8> */
.L_x_10915:
[----:B------:R-:W-:Y:S05]  /*21ca0*/  BSYNC B1 ;  /* 0x0000000000017941 */ /* 0x000fea0003800000 */
.L_x_10914:
        /* <DEDUP_REMOVED lines=9> */
.L_x_10916:
[----:B------:R-:W-:Y:S01]  /*21d40*/  MOV R13, R7 ;  /* 0x00000007000d7202 */ /* 0x000fe20000000f00 */
[----:B------:R-:W-:Y:S01]  /*21d50*/  IMAD.MOV.U32 R12, RZ, RZ, 0x1 ;  /* 0x00000001ff0c7424 */ /* 0x000fe200078e00ff */
[----:B------:R-:W-:-:S13]  /*21d60*/  IADD3 R2, P0, R14, R0, RZ ;  /* 0x000000000e027210 */ /* 0x000fda0007f1e0ff */
[----:B------:R-:W-:Y:S05]  /*21d70*/  WARPSYNC.COLLECTIVE R15, `(.L_x_10917) ;  /* 0x000000000f087348 */ /* 0x000fea0003c00000 */
[----:B------:R0:W1:Y:S02]  /*21d80*/  SHFL.IDX P6, R14, R13, R12, R11 ;  /* 0x0000000c0d0e7389 */ /* 0x00006400000c000b */
[----:B01----:R-:W-:Y:S01]  /*21d90*/  ENDCOLLECTIVE ;  /* 0x000000000000791b */ /* 0x003fe20003800000 */
.L_x_10917:
        /* <DEDUP_REMOVED lines=13> */
.L_x_10918:
[----:B------:R-:W-:Y:S02]  /*21e70*/  IMAD.MOV.U32 R13, RZ, RZ, R7 ;  /* 0x000000ffff0d7224 */ /* 0x000fe400078e0007 */
[----:B------:R-:W-:Y:S01]  /*21e80*/  IMAD.MOV.U32 R12, RZ, RZ, 0x2 ;  /* 0x00000002ff0c7424 */ /* 0x000fe200078e00ff */
[----:B------:R-:W-:-:S13]  /*21e90*/  IADD3 R2, P0, R14, R0, RZ ;  /* 0x000000000e027210 */ /* 0x000fda0007f1e0ff */
[----:B------:R-:W-:Y:S05]  /*21ea0*/  WARPSYNC.COLLECTIVE R15, `(.L_x_10919) ;  /* 0x000000000f087348 */ /* 0x000fea0003c00000 */
[----:B------:R0:W1:Y:S02]  /*21eb0*/  SHFL.IDX P6, R14, R13, R12, R11 ;  /* 0x0000000c0d0e7389 */ /* 0x00006400000c000b */
[----:B01----:R-:W-:Y:S01]  /*21ec0*/  ENDCOLLECTIVE ;  /* 0x000000000000791b */ /* 0x003fe20003800000 */
.L_x_10919:
        /* <DEDUP_REMOVED lines=13> */
.L_x_10920:
[----:B------:R-:W-:Y:S02]  /*21fa0*/  IMAD.MOV.U32 R13, RZ, RZ, R7 ;  /* 0x000000ffff0d7224 */ /* 0x000fe400078e0007 */
[----:B------:R-:W-:Y:S01]  /*21fb0*/  IMAD.MOV.U32 R12, RZ, RZ, 0x3 ;  /* 0x00000003ff0c7424 */ /* 0x000fe200078e00ff */
[----:B------:R-:W-:-:S13]  /*21fc0*/  IADD3 R2, P0, R14, R0, RZ ;  /* 0x000000000e027210 */ /* 0x000fda0007f1e0ff */
[----:B------:R-:W-:Y:S05]  /*21fd0*/  WARPSYNC.COLLECTIVE R15, `(.L_x_10921) ;  /* 0x000000000f087348 */ /* 0x000fea0003c00000 */
[----:B------:R0:W1:Y:S02]  /*21fe0*/  SHFL.IDX P6, R14, R13, R12, R11 ;  /* 0x0000000c0d0e7389 */ /* 0x00006400000c000b */
[----:B01----:R-:W-:Y:S01]  /*21ff0*/  ENDCOLLECTIVE ;  /* 0x000000000000791b */ /* 0x003fe20003800000 */
.L_x_10921:
        /* <DEDUP_REMOVED lines=13> */
.L_x_10922:
[----:B------:R-:W-:Y:S02]  /*220d0*/  IMAD.MOV.U32 R13, RZ, RZ, R7 ;  /* 0x000000ffff0d7224 */ /* 0x000fe400078e0007 */
[----:B------:R-:W-:Y:S01]  /*220e0*/  IMAD.MOV.U32 R12, RZ, RZ, 0x4 ;  /* 0x00000004ff0c7424 */ /* 0x000fe200078e00ff */
[----:B------:R-:W-:-:S13]  /*220f0*/  IADD3 R2, P0, R14, R0, RZ ;  /* 0x000000000e027210 */ /* 0x000fda0007f1e0ff */
[----:B------:R-:W-:Y:S05]  /*22100*/  WARPSYNC.COLLECTIVE R15, `(.L_x_10923) ;  /* 0x000000000f087348 */ /* 0x000fea0003c00000 */
[----:B------:R0:W1:Y:S02]  /*22110*/  SHFL.IDX P6, R14, R13, R12, R11 ;  /* 0x0000000c0d0e7389 */ /* 0x00006400000c000b */
[----:B01----:R-:W-:Y:S01]  /*22120*/  ENDCOLLECTIVE ;  /* 0x000000000000791b */ /* 0x003fe20003800000 */
.L_x_10923:
        /* <DEDUP_REMOVED lines=13> */
.L_x_10924:
[----:B------:R-:W-:Y:S02]  /*22200*/  IMAD.MOV.U32 R13, RZ, RZ, R7 ;  /* 0x000000ffff0d7224 */ /* 0x000fe400078e0007 */
[----:B------:R-:W-:Y:S01]  /*22210*/  IMAD.MOV.U32 R12, RZ, RZ, 0x5 ;  /* 0x00000005ff0c7424 */ /* 0x000fe200078e00ff */
[----:B------:R-:W-:-:S13]  /*22220*/  IADD3 R2, P0, R14, R0, RZ ;  /* 0x000000000e027210 */ /* 0x000fda0007f1e0ff */
[----:B------:R-:W-:Y:S05]  /*22230*/  WARPSYNC.COLLECTIVE R15, `(.L_x_10925) ;  /* 0x000000000f087348 */ /* 0x000fea0003c00000 */
[----:B------:R0:W1:Y:S02]  /*22240*/  SHFL.IDX P6, R14, R13, R12, R11 ;  /* 0x0000000c0d0e7389 */ /* 0x00006400000c000b */
[----:B01----:R-:W-:Y:S01]  /*22250*/  ENDCOLLECTIVE ;  /* 0x000000000000791b */ /* 0x003fe20003800000 */
.L_x_10925:
        /* <DEDUP_REMOVED lines=13> */
.L_x_10926:
[----:B------:R-:W-:Y:S05]  /*22330*/  BRA `(.L_x_10927) ;  /* 0xffffff9400f07947 */ /* 0x000fea000383ffff */
.L_x_10715:
        /* <DEDUP_REMOVED lines=8> */
.L_x_10929:
[----:B------:R-:W-:Y:S05]  /*223c0*/  BSYNC B0 ;  /* 0x0000000000007941 */ /* 0x000fea0003800000 */
.L_x_10928:
        /* <DEDUP_REMOVED lines=9> */
.L_x_10930:
        /* <DEDUP_REMOVED lines=24> */
.L_x_10931:
[----:B------:R-:W-:Y:S01]  /*225e0*/  IMAD.MOV.U32 R12, RZ, RZ, 0x2 ;  /* 0x00000002ff0c7424 */ /* 0x000fe200078e00ff */
[----:B------:R-:W-:-:S05]  /*225f0*/  SEL R14, R14, RZ, P1 ;  /* 0x000000ff0e0e7207 */ /* 0x000fca0000800000 */
[----:B------:R-:W-:-:S04]  /*22600*/  IMAD.IADD R5, R13, 0x1, R14 ;  /* 0x000000010d057824 */ /* 0x000fc800078e020e */
[----:B------:R-:W-:-:S07]  /*22610*/  IMAD.MOV.U32 R13, RZ, RZ, R5 ;  /* 0x000000ffff0d7224 */ /* 0x000fce00078e0005 */
[----:B------:R-:W-:Y:S05]  /*22620*/  WARPSYNC.COLLECTIVE R15, `(.L_x_10932) ;  /* 0x000000000f087348 */ /* 0x000fea0003c00000 */
[----:B------:R0:W1:Y:S02]  /*22630*/  SHFL.UP P6, R14, R13, R12, R11 ;  /* 0x0400000c0d0e7389 */ /* 0x00006400000c000b */
[----:B01----:R-:W-:Y:S01]  /*22640*/  ENDCOLLECTIVE ;  /* 0x000000000000791b */ /* 0x003fe20003800000 */
.L_x_10932:
[----:B------:R-:W-:Y:S01]  /*22650*/  IMAD.MOV.U32 R12, RZ, RZ, 0x4 ;  /* 0x00000004ff0c7424 */ /* 0x000fe200078e00ff */
[----:B------:R-:W-:-:S05]  /*22660*/  SEL R2, R14, RZ, P2 ;  /* 0x000000ff0e027207 */ /* 0x000fca0001000000 */
[----:B------:R-:W-:-:S04]  /*22670*/  IMAD.IADD R2, R5, 0x1, R2 ;  /* 0x0000000105027824 */ /* 0x000fc800078e0202 */
[----:B------:R-:W-:-:S07]  /*22680*/  IMAD.MOV.U32 R13, RZ, RZ, R2 ;  /* 0x000000ffff0d7224 */ /* 0x000fce00078e0002 */
[----:B------:R-:W-:Y:S05]  /*22690*/  WARPSYNC.COLLECTIVE R15, `(.L_x_10933) ;  /* 0x000000000f087348 */ /* 0x000fea0003c00000 */
[----:B------:R0:W1:Y:S02]  /*226a0*/  SHFL.UP P6, R14, R13, R12, R11 ;  /* 0x0400000c0d0e7389 */ /* 0x00006400000c000b */
[----:B01----:R-:W-:Y:S01]  /*226b0*/  ENDCOLLECTIVE ;  /* 0x000000000000791b */ /* 0x003fe20003800000 */
.L_x_10933:
[----:B------:R-:W-:Y:S01]  /*226c0*/  IMAD.MOV.U32 R12, RZ, RZ, 0x8 ;  /* 0x00000008ff0c7424 */ /* 0x000fe200078e00ff */
[----:B------:R-:W-:-:S05]  /*226d0*/  SEL R3, R14, RZ, P3 ;  /* 0x000000ff0e037207 */ /* 0x000fca0001800000 */
[----:B------:R-:W-:-:S04]  /*226e0*/  IMAD.IADD R3, R2, 0x1, R3 ;  /* 0x0000000102037824 */ /* 0x000fc800078e0203 */
[----:B------:R-:W-:-:S07]  /*226f0*/  IMAD.MOV.U32 R13, RZ, RZ, R3 ;  /* 0x000000ffff0d7224 */ /* 0x000fce00078e0003 */
[----:B------:R-:W-:Y:S05]  /*22700*/  WARPSYNC.COLLECTIVE R15, `(.L_x_10934) ;  /* 0x000000000f087348 */ /* 0x000fea0003c00000 */
[----:B------:R0:W1:Y:S02]  /*22710*/  SHFL.UP P6, R14, R13, R12, R11 ;  /* 0x0400000c0d0e7389 */ /* 0x00006400000c000b */
[----:B01----:R-:W-:Y:S01]  /*22720*/  ENDCOLLECTIVE ;  /* 0x000000000000791b */ /* 0x003fe20003800000 */
.L_x_10934:
[----:B------:R-:W-:Y:S01]  /*22730*/  IMAD.MOV.U32 R12, RZ, RZ, 0x10 ;  /* 0x00000010ff0c7424 */ /* 0x000fe200078e00ff */
[----:B------:R-:W-:-:S05]  /*22740*/  SEL R14, R14, RZ, P4 ;  /* 0x000000ff0e0e7207 */ /* 0x000fca0002000000 */
[----:B------:R-:W-:-:S04]  /*22750*/  IMAD.IADD R5, R3, 0x1, R14 ;  /* 0x0000000103057824 */ /* 0x000fc800078e020e */
[----:B------:R-:W-:-:S07]  /*22760*/  IMAD.MOV.U32 R13, RZ, RZ, R5 ;  /* 0x000000ffff0d7224 */ /* 0x000fce00078e0005 */
[----:B------:R-:W-:Y:S05]  /*22770*/  WARPSYNC.COLLECTIVE R15, `(.L_x_10935) ;  /* 0x000000000f087348 */ /* 0x000fea0003c00000 */
[----:B------:R0:W1:Y:S02]  /*22780*/  SHFL.UP P6, R14, R13, R12, R11 ;  /* 0x0400000c0d0e7389 */ /* 0x00006400000c000b */
[----:B01----:R-:W-:Y:S01]  /*22790*/  ENDCOLLECTIVE ;  /* 0x000000000000791b */ /* 0x003fe20003800000 */
.L_x_10935:
        /* <DEDUP_REMOVED lines=8> */
.L_x_10936:
[----:B------:R-:W-:Y:S05]  /*22820*/  BRA `(.L_x_10937) ;  /* 0xffffff9800547947 */ /* 0x000fea000383ffff */
.L_x_10718:
[----:B------:R-:W-:Y:S01]  /*22830*/  BSSY B0, `(.L_x_10938) ;  /* 0x0000007000007945 */ /* 0x000fe20003800000 */
[----:B------:R-:W-:Y:S02]  /*22840*/  IMAD.MOV.U32 R12, RZ, RZ, 0x1 ;  /* 0x00000001ff0c7424 */ /* 0x000fe400078e00ff */
[----:B------:R-:W-:Y:S02]  /*22850*/  IMAD.MOV.U32 R11, RZ, RZ, RZ ;  /* 0x000000ffff0b7224 */ /* 0x000fe400078e00ff */
[----:B------:R-:W-:-:S07]  /*22860*/  IMAD.MOV.U32 R15, RZ, RZ, -0x1 ;  /* 0xffffffffff0f7424 */ /* 0x000fce00078e00ff */
[----:B-1----:R-:W-:Y:S05]  /*22870*/  WARPSYNC.COLLECTIVE R15, `(.L_x_10939) ;  /* 0x000000000f087348 */ /* 0x002fea0003c00000 */
[----:B------:R0:W2:Y:S02]  /*22880*/  SHFL.UP P6, R14, R13, R12, R11 ;  /* 0x0400000c0d0e7389 */ /* 0x0000a400000c000b */
[----:B012---:R-:W-:Y:S01]  /*22890*/  ENDCOLLECTIVE ;  /* 0x000000000000791b */ /* 0x007fe20003800000 */
.L_x_10939:
[----:B------:R-:W-:Y:S05]  /*228a0*/  BSYNC B0 ;  /* 0x0000000000007941 */ /* 0x000fea0003800000 */
.L_x_10938:
        /* <DEDUP_REMOVED lines=8> */
.L_x_10940:
[----:B------:R-:W-:Y:S01]  /*22930*/  IMAD.MOV.U32 R12, RZ, RZ, 0x4 ;  /* 0x00000004ff0c7424 */ /* 0x000fe200078e00ff */
[----:B------:R-:W-:-:S05]  /*22940*/  SEL R2, R14, RZ, P2 ;  /* 0x000000ff0e027207 */ /* 0x000fca0001000000 */
[----:B------:R-:W-:-:S04]  /*22950*/  IMAD.IADD R2, R13, 0x1, R2 ;  /* 0x000000010d027824 */ /* 0x000fc800078e0202 */
[----:B------:R-:W-:-:S07]  /*22960*/  IMAD.MOV.U32 R13, RZ, RZ, R2 ;  /* 0x000000ffff0d7224 */ /* 0x000fce00078e0002 */
[----:B------:R-:W-:Y:S05]  /*22970*/  WARPSYNC.COLLECTIVE R15, `(.L_x_10941) ;  /* 0x000000000f087348 */ /* 0x000fea0003c00000 */
[----:B------:R0:W1:Y:S02]  /*22980*/  SHFL.UP P6, R14, R13, R12, R11 ;  /* 0x0400000c0d0e7389 */ /* 0x00006400000c000b */
[----:B01----:R-:W-:Y:S01]  /*22990*/  ENDCOLLECTIVE ;  /* 0x000000000000791b */ /* 0x003fe20003800000 */
.L_x_10941:
[----:B------:R-:W-:Y:S01]  /*229a0*/  IMAD.MOV.U32 R12, RZ, RZ, 0x8 ;  /* 0x00000008ff0c7424 */ /* 0x000fe200078e00ff */
[----:B------:R-:W-:-:S05]  /*229b0*/  SEL R3, R14, RZ, P3 ;  /* 0x000000ff0e037207 */ /* 0x000fca0001800000 */
[----:B------:R-:W-:-:S04]  /*229c0*/  IMAD.IADD R3, R2, 0x1, R3 ;  /* 0x0000000102037824 */ /* 0x000fc800078e0203 */
[----:B------:R-:W-:-:S07]  /*229d0*/  IMAD.MOV.U32 R13, RZ, RZ, R3 ;  /* 0x000000ffff0d7224 */ /* 0x000fce00078e0003 */
[----:B------:R-:W-:Y:S05]  /*229e0*/  WARPSYNC.COLLECTIVE R15, `(.L_x_10942) ;  /* 0x000000000f087348 */ /* 0x000fea0003c00000 */
[----:B------:R0:W1:Y:S02]  /*229f0*/  SHFL.UP P6, R14, R13, R12, R11 ;  /* 0x0400000c0d0e7389 */ /* 0x00006400000c000b */
[----:B01----:R-:W-:Y:S01]  /*22a00*/  ENDCOLLECTIVE ;  /* 0x000000000000791b */ /* 0x003fe20003800000 */
.L_x_10942:
[----:B------:R-:W-:Y:S01]  /*22a10*/  IMAD.MOV.U32 R12, RZ, RZ, 0x10 ;  /* 0x00000010ff0c7424 */ /* 0x000fe200078e00ff */
[----:B------:R-:W-:-:S05]  /*22a20*/  SEL R14, R14, RZ, P4 ;  /* 0x000000ff0e0e7207 */ /* 0x000fca0002000000 */
[----:B------:R-:W-:-:S04]  /*22a30*/  IMAD.IADD R5, R3, 0x1, R14 ;  /* 0x0000000103057824 */ /* 0x000fc800078e020e */
[----:B------:R-:W-:-:S07]  /*22a40*/  IMAD.MOV.U32 R13, RZ, RZ, R5 ;  /* 0x000000ffff0d7224 */ /* 0x000fce00078e0005 */
[----:B------:R-:W-:Y:S05]  /*22a50*/  WARPSYNC.COLLECTIVE R15, `(.L_x_10943) ;  /* 0x000000000f087348 */ /* 0x000fea0003c00000 */
[----:B------:R0:W1:Y:S02]  /*22a60*/  SHFL.UP P6, R14, R13, R12, R11 ;  /* 0x0400000c0d0e7389 */ /* 0x00006400000c000b */
[----:B01----:R-:W-:Y:S01]  /*22a70*/  ENDCOLLECTIVE ;  /* 0x000000000000791b */ /* 0x003fe20003800000 */
.L_x_10943:
        /* <DEDUP_REMOVED lines=8> */
.L_x_10944:
[----:B------:R-:W-:Y:S05]  /*22b00*/  BRA `(.L_x_10945) ;  /* 0xffffff9800407947 */ /* 0x000fea000383ffff */
.L_x_10720:
[----:B------:R-:W-:Y:S01]  /*22b10*/  BSSY B0, `(.L_x_10946) ;  /* 0x0000006000007945 */ /* 0x000fe20003800000 */
[----:B------:R-:W-:Y:S01]  /*22b20*/  PLOP3.LUT P6, PT, P6, PT, PT, 0x8, 0x0 ;  /* 0x000000000000781c */ /* 0x000fe200037ce170 */
[----:B------:R-:W-:-:S12]  /*22b30*/  IMAD.MOV.U32 R15, RZ, RZ, -0x1 ;  /* 0xffffffffff0f7424 */ /* 0x000fd800078e00ff */
[----:B01----:R-:W-:Y:S05]  /*22b40*/  WARPSYNC.COLLECTIVE R15, `(.L_x_10947) ;  /* 0x000000000f087348 */ /* 0x003fea0003c00000 */
[----:B------:R-:W-:Y:S01]  /*22b50*/  VOTE.ANY R14, PT, P6 ;  /* 0x00000000000e7806 */ /* 0x000fe200030e0100 */
[----:B01----:R-:W-:Y:S06]  /*22b60*/  ENDCOLLECTIVE ;  /* 0x000000000000791b */ /* 0x003fec0003800000 */
.L_x_10947:
[----:B------:R-:W-:Y:S05]  /*22b70*/  BSYNC B0 ;  /* 0x0000000000007941 */ /* 0x000fea0003800000 */
.L_x_10946:
        /* <DEDUP_REMOVED lines=9> */
.L_x_10948:
[----:B------:R-:W-:Y:S02]  /*22c10*/  IMAD.MOV.U32 R13, RZ, RZ, R4 ;  /* 0x000000ffff0d7224 */ /* 0x000fe400078e0004 */
[----:B------:R-:W-:-:S07]  /*22c20*/  IMAD.MOV.U32 R7, RZ, RZ, R14 ;  /* 0x000000ffff077224 */ /* 0x000fce00078e000e */
[----:B------:R-:W-:Y:S05]  /*22c30*/  WARPSYNC.COLLECTIVE R15, `(.L_x_10949) ;  /* 0x000000000f087348 */ /* 0x000fea0003c00000 */
[----:B------:R0:W1:Y:S02]  /*22c40*/  SHFL.IDX P6, R14, R13, R12, R11 ;  /* 0x0000000c0d0e7389 */ /* 0x00006400000c000b */
[----:B01----:R-:W-:Y:S01]  /*22c50*/  ENDCOLLECTIVE ;  /* 0x000000000000791b */ /* 0x003fe20003800000 */
.L_x_10949:
[----:B------:R-:W-:Y:S01]  /*22c60*/  IMAD.MOV.U32 R4, RZ, RZ, R14 ;  /* 0x000000ffff047224 */ /* 0x000fe200078e000e */
[----:B------:R-:W-:Y:S06]  /*22c70*/  BRA `(.L_x_10950) ;  /* 0xffffff9800207947 */ /* 0x000fec000383ffff */
.L_x_10722:
[----:B------:R-:W-:Y:S01]  /*22c80*/  BSSY B0, `(.L_x_10951) ;  /* 0x0000007000007945 */ /* 0x000fe20003800000 */
[----:B------:R-:W-:Y:S02]  /*22c90*/  IMAD.MOV.U32 R13, RZ, RZ, R3 ;  /* 0x000000ffff0d7224 */ /* 0x000fe400078e0003 */
[----:B------:R-:W-:Y:S02]  /*22ca0*/  IMAD.MOV.U32 R11, RZ, RZ, 0x1f ;  /* 0x0000001fff0b7424 */ /* 0x000fe400078e00ff */
[----:B------:R-:W-:-:S07]  /*22cb0*/  IMAD.MOV.U32 R15, RZ, RZ, -0x1 ;  /* 0xffffffffff0f7424 */ /* 0x000fce00078e00ff */
[----:B01234-:R-:W-:Y:S05]  /*22cc0*/  WARPSYNC.COLLECTIVE R15, `(.L_x_10952) ;  /* 0x000000000f087348 */ /* 0x01ffea0003c00000 */
[----:B------:R0:W0:Y:S02]  /*22cd0*/  SHFL.IDX P6, R14, R13, R12, R11 ;  /* 0x0000000c0d0e7389 */ /* 0x00002400000c000b */
[----:B01234-:R-:W-:Y:S01]  /*22ce0*/  ENDCOLLECTIVE ;  /* 0x000000000000791b */ /* 0x01ffe20003800000 */
.L_x_10952:
[----:B------:R-:W-:Y:S05]  /*22cf0*/  BSYNC B0 ;  /* 0x0000000000007941 */ /* 0x000fea0003800000 */
.L_x_10951:
[----:B------:R-:W-:Y:S01]  /*22d00*/  IMAD.MOV.U32 R16, RZ, RZ, R14 ;  /* 0x000000ffff107224 */ /* 0x000fe200078e000e */
[----:B------:R-:W-:Y:S06]  /*22d10*/  BRA `(.L_x_10721) ;  /* 0xffffff9800107947 */ /* 0x000fec000383ffff */
.L_x_10726:
[----:B0-----:R0:W2:Y:S02]  /*22d20*/  SYNCS.PHASECHK.TRANS64.TRYWAIT P0, [R7+URZ+0x32420], R0 ;  /* 0x03242000070075a7 */ /* 0x0010a4000800017f */
[----:B--2---:R-:W-:Y:S05]  /*22d30*/  @!P0 NANOSLEEP.SYNCS 0x989680 ;  /* 0x009896800000895d */ /* 0x004fea0003900000 */
[----:B------:R-:W2:Y:S02]  /*22d40*/  @!P0 SYNCS.PHASECHK.TRANS64 P0, [R7+URZ+0x32420], R0 ;  /* 0x03242000070085a7 */ /* 0x000ea4000800007f */
[----:B--2---:R-:W-:Y:S05]  /*22d50*/  @!P0 BRA `(.L_x_10726) ;  /* 0xfffffffc00f08947 */ /* 0x004fea000383ffff */
[----:B------:R-:W-:Y:S05]  /*22d60*/  BRA `(.L_x_10953) ;  /* 0xffffff9c00687947 */ /* 0x000fea000383ffff */
.L_x_10727:
        /* <DEDUP_REMOVED lines=11> */
.L_x_10955:
[----:B------:R-:W-:Y:S05]  /*22e20*/  BSYNC B0 ;  /* 0x0000000000007941 */ /* 0x000fea0003800000 */
.L_x_10954:
[----:B------:R-:W-:Y:S05]  /*22e30*/  BRA `(.L_x_10956) ;  /* 0xffffff9c00507947 */ /* 0x000fea000383ffff */
.L_x_10728:
[----:B------:R-:W-:Y:S01]  /*22e40*/  BSSY B0, `(.L_x_10957) ;  /* 0x0000006000007945 */ /* 0x000fe20003800000 */
[----:B------:R-:W-:-:S07]  /*22e50*/  IMAD.MOV.U32 R15, RZ, RZ, -0x1 ;  /* 0xffffffffff0f7424 */ /* 0x000fce00078e00ff */
[----:B01-3--:R-:W-:Y:S05]  /*22e60*/  WARPSYNC.COLLECTIVE R15, `(.L_x_10958) ;  /* 0x000000000f0c7348 */ /* 0x00bfea0003c00000 */
[----:B------:R-:W-:Y:S02]  /*22e70*/  ELECT P6, UR62, PT ;  /* 0x00000000003e782f */ /* 0x000fe400038c0000 */
[----:B------:R-:W-:Y:S01]  /*22e80*/  MOV R14, UR62 ;  /* 0x0000003e000e7c02 */ /* 0x000fe20008000f00 */
[----:B01-3--:R-:W-:Y:S10]  /*22e90*/  ENDCOLLECTIVE ;  /* 0x000000000000791b */ /* 0x00bff40003800000 */
.L_x_10958:
[----:B------:R-:W-:Y:S05]  /*22ea0*/  BSYNC B0 ;  /* 0x0000000000007941 */ /* 0x000fea0003800000 */
.L_x_10957:
[----:B------:R-:W-:Y:S05]  /*22eb0*/  BRA `(.L_x_10959) ;  /* 0xffffff9c00447947 */ /* 0x000fea000383ffff */
.L_x_10730:
[----:B0-----:R0:W2:Y:S02]  /*22ec0*/  SYNCS.PHASECHK.TRANS64.TRYWAIT P1, [R5+URZ+0x32440], R0 ;  /* 0x03244000050075a7 */ /* 0x0010a4000802017f */
[----:B--2---:R-:W-:Y:S05]  /*22ed0*/  @!P1 NANOSLEEP.SYNCS 0x989680 ;  /* 0x009896800000995d */ /* 0x004fea0003900000 */
[----:B------:R-:W2:Y:S02]  /*22ee0*/  @!P1 SYNCS.PHASECHK.TRANS64 P1, [R5+URZ+0x32440], R0 ;  /* 0x03244000050095a7 */ /* 0x000ea4000802007f */
[----:B--2---:R-:W-:Y:S05]  /*22ef0*/  @!P1 BRA `(.L_x_10730) ;  /* 0xfffffffc00f09947 */ /* 0x004fea000383ffff */
[----:B------:R-:W-:Y:S05]  /*22f00*/  BRA `(.L_x_10960) ;  /* 0xffffff9c00647947 */ /* 0x000fea000383ffff */
.L_x_10732:
[----:B--2---:R2:W4:Y:S02]  /*22f10*/  SYNCS.PHASECHK.TRANS64.TRYWAIT P1, [R3+URZ+0x32440], R2 ;  /* 0x03244002030075a7 */ /* 0x004524000802017f */
[----:B----4-:R-:W-:Y:S05]  /*22f20*/  @!P1 NANOSLEEP.SYNCS 0x989680 ;  /* 0x009896800000995d */ /* 0x010fea0003900000 */
[----:B------:R-:W4:Y:S02]  /*22f30*/  @!P1 SYNCS.PHASECHK.TRANS64 P1, [R3+URZ+0x32440], R2 ;  /* 0x03244002030095a7 */ /* 0x000f24000802007f */
[----:B----4-:R-:W-:Y:S05]  /*22f40*/  @!P1 BRA `(.L_x_10732) ;  /* 0xfffffffc00f09947 */ /* 0x010fea000383ffff */
[----:B------:R-:W-:Y:S05]  /*22f50*/  BRA `(.L_x_10961) ;  /* 0xffffff9c00707947 */ /* 0x000fea000383ffff */
.L_x_10734:
[----:B----4-:R4:W0:Y:S02]  /*22f60*/  SYNCS.PHASECHK.TRANS64.TRYWAIT P1, [R5+URZ+0x32460], R0 ;  /* 0x03246000050075a7 */ /* 0x010824000802017f */
[----:B0-----:R-:W-:Y:S05]  /*22f70*/  @!P1 NANOSLEEP.SYNCS 0x989680 ;  /* 0x009896800000995d */ /* 0x001fea0003900000 */
[----:B------:R-:W0:Y:S02]  /*22f80*/  @!P1 SYNCS.PHASECHK.TRANS64 P1, [R5+URZ+0x32460], R0 ;  /* 0x03246000050095a7 */ /* 0x000e24000802007f */
[----:B0-----:R-:W-:Y:S05]  /*22f90*/  @!P1 BRA `(.L_x_10734) ;  /* 0xfffffffc00f09947 */ /* 0x001fea000383ffff */
[----:B------:R-:W-:Y:S05]  /*22fa0*/  BRA `(.L_x_10962) ;  /* 0xffffff9c006c7947 */ /* 0x000fea000383ffff */
.L_x_10963:
        /* <DEDUP_REMOVED lines=13> */
.L_x_15768:


//--------------------- .text._ZN7cutlass13device_kernelIN5flash11enable_sm90INS1_16FlashAttnFwdSm90INS1_25CollectiveMainloopFwdSm90ILi2EN4cute5tupleIJNS5_1CILi1EEES8_S8_EEENS6_IJNS7_ILi128EEENS7_ILi96EEENS7_ILi64EEEEEELi256ENS_10bfloat16_tEfNS_4arch4Sm90ELb0ELb1ELb1ELb0ELb1ELb0ELb0ELb1ELb0ELb1ELb1ELb0EEENS1_21CollectiveEpilogueFwdINS6_IJSA_NS7_ILi256EEESB_EEES9_SE_SG_Li256ELb0ELb1ELb1ELb0EEENS1_19SingleTileSchedulerILb0ELb1ELb1ELi128EEEEEEEEEvNT_6ParamsE --------------------------
	.section	.text._ZN7cutlass13device_kernelIN5flash11enable_sm90INS1_16FlashAttnFwdSm90INS1_25CollectiveMainloopFwdSm90ILi2EN4cute5tupleIJNS5_1CILi1EEES8_S8_EEENS6_IJNS7_ILi128EEENS7_ILi96EEENS7_ILi64EEEEEELi256ENS_10bfloat16_tEfNS_4arch4Sm90ELb0ELb1ELb1ELb0ELb1ELb0ELb0ELb1ELb0ELb1ELb1ELb0EEENS1_21CollectiveEpilogueFwdINS6_IJSA_NS7_ILi256EEESB_EEES9_SE_SG_Li256ELb0ELb1ELb1ELb0EEENS1_19SingleTileSchedulerILb0ELb1ELb1ELi128EEEEEEEEEvNT_6ParamsE,"ax",@progbits
	.align	128
.text._ZN7cutlass13device_kernelIN5flash11enable_sm90INS1_16FlashAttnFwdSm90INS1_25CollectiveMainloopFwdSm90ILi2EN4cute5tupleIJNS5_1CILi1EEES8_S8_EEENS6_IJNS7_ILi128EEENS7_ILi96EEENS7_ILi64EEEEEELi256ENS_10bfloat16_tEfNS_4arch4Sm90ELb0ELb1ELb1ELb0ELb1ELb0ELb0ELb1ELb0ELb1ELb1ELb0EEENS1_21CollectiveEpilogueFwdINS6_IJSA_NS7_ILi256EEESB_EEES9_SE_SG_Li256ELb0ELb1ELb1ELb0EEENS1_19SingleTileSchedulerILb0ELb1ELb1ELi128EEEEEEEEEvNT_6ParamsE:
        .type           _ZN7cutlass13device_kernelIN5flash11enable_sm90INS1_16FlashAttnFwdSm90INS1_25CollectiveMainloopFwdSm90ILi2EN4cute5tupleIJNS5_1CILi1EEES8_S8_EEENS6_IJNS7_ILi128EEENS7_ILi96EEENS7_ILi64EEEEEELi256ENS_10bfloat16_tEfNS_4arch4Sm90ELb0ELb1ELb1ELb0ELb1ELb0ELb0ELb1ELb0ELb1ELb1ELb0EEENS1_21CollectiveEpilogueFwdINS6_IJSA_NS7_ILi256EEESB_EEES9_SE_SG_Li256ELb0ELb1ELb1ELb0EEENS1_19SingleTileSchedulerILb0ELb1ELb1ELi128EEEEEEEEEvNT_6ParamsE,@function
        .size           _ZN7cutlass13device_kernelIN5flash11enable_sm90INS1_16FlashAttnFwdSm90INS1_25CollectiveMainloopFwdSm90ILi2EN4cute5tupleIJNS5_1CILi1EEES8_S8_EEENS6_IJNS7_ILi128EEENS7_ILi96EEENS7_ILi64EEEEEELi256ENS_10bfloat16_tEfNS_4arch4Sm90ELb0ELb1ELb1ELb0ELb1ELb0ELb0ELb1ELb0ELb1ELb1ELb0EEENS1_21CollectiveEpilogueFwdINS6_IJSA_NS7_ILi256EEESB_EEES9_SE_SG_Li256ELb0ELb1ELb1ELb0EEENS1_19SingleTileSchedulerILb0ELb1ELb1ELi128EEEEEEEEEvNT_6ParamsE,(.L_x_15769 - _ZN7cutlass13device_kernelIN5flash11enable_sm90INS1_16FlashAttnFwdSm90INS1_25CollectiveMainloopFwdSm90ILi2EN4cute5tupleIJNS5_1CILi1EEES8_S8_EEENS6_IJNS7_ILi128EEENS7_ILi96EEENS7_ILi64EEEEEELi256ENS_10bfloat16_tEfNS_4arch4Sm90ELb0ELb1ELb1ELb0ELb1ELb0ELb0ELb1ELb0ELb1ELb1ELb0EEENS1_21CollectiveEpilogueFwdINS6_IJSA_NS7_ILi256EEESB_EEES9_SE_SG_Li256ELb0ELb1ELb1ELb0EEENS1_19SingleTileSchedulerILb0ELb1ELb1ELi128EEEEEEEEEvNT_6ParamsE)
        .other          _ZN7cutlass13device_kernelIN5flash11enable_sm90INS1_16FlashAttnFwdSm90INS1_25CollectiveMainloopFwdSm90ILi2EN4cute5tupleIJNS5_1CILi1EEES8_S8_EEENS6_IJNS7_ILi128EEENS7_ILi96EEENS7_ILi64EEEEEELi256ENS_10bfloat16_tEfNS_4arch4Sm90ELb0ELb1ELb1ELb0ELb1ELb0ELb0ELb1ELb0ELb1ELb1ELb0EEENS1_21CollectiveEpilogueFwdINS6_IJSA_NS7_ILi256EEESB_EEES9_SE_SG_Li256ELb0ELb1ELb1ELb0EEENS1_19SingleTileSchedulerILb0ELb1ELb1ELi128EEEEEEEEEvNT_6ParamsE,@"STO_CUDA_ENTRY STV_DEFAULT"
_ZN7cutlass13device_kernelIN5flash11enable_sm90INS1_16FlashAttnFwdSm90INS1_25CollectiveMainloopFwdSm90ILi2EN4cute5tupleIJNS5_1CILi1EEES8_S8_EEENS6_IJNS7_ILi128EEENS7_ILi96EEENS7_ILi64EEEEEELi256ENS_10bfloat16_tEfNS_4arch4Sm90ELb0ELb1ELb1ELb0ELb1ELb0ELb0ELb1ELb0ELb1ELb1ELb0EEENS1_21CollectiveEpilogueFwdINS6_IJSA_NS7_ILi256EEESB_EEES9_SE_SG_Li256ELb0ELb1ELb1ELb0EEENS1_19SingleTileSchedulerILb0ELb1ELb1ELi128EEEEEEEEEvNT_6ParamsE:
        /* <DEDUP_REMOVED lines=9> */
[----:B------:R1:W2:Y:S01]  /*0090*/  SHFL.IDX PT, R3, R74, RZ, 0x1f ;  /* 0x00001fff4a037589 */ /* 0x0002a200000e0000 */
        /* <DEDUP_REMOVED lines=14> */
[----:B------:R1:W0:Y:S06]  /*0180*/  @!UP0 SYNCS.EXCH.64 URZ, [UR8+0x22800], UR4 ;  /* 0x02280004083f85b2 */ /* 0x00022c0008000100 */
[----:B------:R1:W3:Y:S02]  /*0190*/  @!UP1 SYNCS.EXCH.64 URZ, [UR8+0x22820], UR6 ;  /* 0x02282006083f95b2 */ /* 0x0002e40008000100 */
[----:B-12---:R-:W-:Y:S05]  /*01a0*/  @P1 BRA `(.L_x_10964) ;  /* 0x0000000000481947 */ /* 0x006fea0003800000 */
[----:B------:R-:W1:Y:S01]  /*01b0*/  S2UR UR5, SR_CgaCtaId ;  /* 0x00000000000579c3 */ /* 0x000e620000008800 */
[----:B------:R-:W-:Y:S01]  /*01c0*/  UMOV UR4, 0x400 ;  /* 0x0000040000047882 */ /* 0x000fe20000000000 */
[----:B------:R-:W-:Y:S01]  /*01d0*/  UMOV UR6, 0x80 ;  /* 0x0000008000067882 */ /* 0x000fe20000000000 */
[----:B------:R-:W-:Y:S01]  /*01e0*/  UMOV UR7, 0x100 ;  /* 0x0000010000077882 */ /* 0x000fe20000000000 */
[----:B------:R-:W-:Y:S01]  /*01f0*/  ELECT P0, URZ, PT ;  /* 0x00000000003f782f */ /* 0x000fe20003800000 */
[----:B-1----:R-:W-:Y:S02]  /*0200*/  ULEA UR8, UR5, UR4, 0x18 ;  /* 0x0000000405087291 */ /* 0x002fe4000f8ec03f */
[----:B------:R-:W-:-:S04]  /*0210*/  UIADD3 UR4, -UR6, 0x100000, URZ ;  /* 0x0010000006047890 */ /* 0x000fc8000fffe13f */
[----:B------:R-:W-:Y:S02]  /*0220*/  USHF.L.U32 UR5, UR4, 0xb, URZ ;  /* 0x0000000b04057899 */ /* 0x000fe4000800063f */
[----:B------:R-:W-:Y:S02]  /*0230*/  USHF.L.U32 UR4, UR4, 0x1, URZ ;  /* 0x0000000104047899 */ /* 0x000fe4000800063f */
[----:B------:R-:W-:-:S04]  /*0240*/  UIADD3 UR6, -UR7, 0x100000, URZ ;  /* 0x0010000007067890 */ /* 0x000fc8000fffe13f */
[----:B------:R-:W-:Y:S02]  /*0250*/  USHF.L.U32 UR7, UR6, 0xb, URZ ;  /* 0x0000000b06077899 */ /* 0x000fe4000800063f */
[----:B------:R-:W-:Y:S01]  /*0260*/  USHF.L.U32 UR6, UR6, 0x1, URZ ;  /* 0x0000000106067899 */ /* 0x000fe2000800063f */
[----:B------:R-:W1:Y:S03]  /*0270*/  FENCE.VIEW.ASYNC.S ;  /* 0x00000000000073c6 */ /* 0x000e660000000000 */
[----:B-1----:R1:W2:Y:S08]  /*0280*/  SYNCS.EXCH.64 URZ, [UR8+0x22830], UR4 ;  /* 0x02283004083f75b2 */ /* 0x0022b00008000100 */
[----:B------:R1:W4:Y:S01]  /*0290*/  SYNCS.EXCH.64 URZ, [UR8+0x22840], UR6 ;  /* 0x02284006083f75b2 */ /* 0x0003220008000100 */
[----:B------:R1:W0:Y:S01]  /*02a0*/  SYNCS.EXCH.64 URZ, [UR8+0x22838], UR4 ;  /* 0x02283804083f75b2 */ /* 0x0002220008000100 */
[----:B------:R1:W0:Y:S01]  /*02b0*/  SYNCS.EXCH.64 URZ, [UR8+0x22848], UR6 ;  /* 0x02284806083f75b2 */ /* 0x0002220008000100 */
[----:B------:R-:W-:Y:S01]  /*02c0*/  NOP ;  /* 0x0000000000007918 */ /* 0x000fe20000000000 */
.L_x_10964:
[----:B------:R-:W5:Y:S01]  /*02d0*/  SHFL.IDX PT, R2, R0, RZ, 0x1f ;  /* 0x00001fff00027589 */ /* 0x000f6200000e0000 */
[----:B------:R-:W-:Y:S01]  /*02e0*/  NOP ;  /* 0x0000000000007918 */ /* 0x000fe20000000000 */
[----:B-----5:R-:W-:-:S13]  /*02f0*/  ISETP.NE.AND P0, PT, R2, RZ, PT ;  /* 0x000000ff0200720c */ /* 0x020fda0003f05270 */
[----:B------:R-:W-:Y:S05]  /*0300*/  @P0 BRA `(.L_x_10965) ;  /* 0x0000000000480947 */ /* 0x000fea0003800000 */
[----:B-1----:R-:W1:Y:S01]  /*0310*/  S2UR UR5, SR_CgaCtaId ;  /* 0x00000000000579c3 */ /* 0x002e620000008800 */
        /* <DEDUP_REMOVED lines=12> */
[----:B-1----:R1:W0:Y:S08]  /*03e0*/  SYNCS.EXCH.64 URZ, [UR8+0x22850], UR4 ;  /* 0x02285004083f75b2 */ /* 0x0022300008000100 */
[----:B------:R1:W0:Y:S01]  /*03f0*/  SYNCS.EXCH.64 URZ, [UR8+0x22860], UR6 ;  /* 0x02286006083f75b2 */ /* 0x0002220008000100 */
[----:B------:R1:W0:Y:S01]  /*0400*/  SYNCS.EXCH.64 URZ, [UR8+0x22858], UR4 ;  /* 0x02285804083f75b2 */ /* 0x0002220008000100 */
[----:B------:R1:W0:Y:S01]  /*0410*/  SYNCS.EXCH.64 URZ, [UR8+0x22868], UR6 ;  /* 0x02286806083f75b2 */ /* 0x0002220008000100 */
[----:B------:R-:W-:Y:S01]  /*0420*/  NOP ;  /* 0x0000000000007918 */ /* 0x000fe20000000000 */
.L_x_10965:
[----:B------:R-:W5:Y:S01]  /*0430*/  SHFL.IDX PT, R2, R0, RZ, 0x1f ;  /* 0x00001fff00027589 */ /* 0x000f6200000e0000 */
[----:B------:R-:W-:Y:S01]  /*0440*/  NOP ;  /* 0x0000000000007918 */ /* 0x000fe20000000000 */
[----:B-----5:R-:W-:-:S13]  /*0450*/  ISETP.NE.AND P0, PT, R2, RZ, PT ;  /* 0x000000ff0200720c */ /* 0x020fda0003f05270 */
[----:B------:R-:W-:Y:S05]  /*0460*/  @P0 BRA `(.L_x_10966) ;  /* 0x0000000000380947 */ /* 0x000fea0003800000 */
[----:B-1----:R-:W1:Y:S01]  /*0470*/  S2UR UR5, SR_CgaCtaId ;  /* 0x00000000000579c3 */ /* 0x002e620000008800 */
[----:B------:R-:W-:Y:S01]  /*0480*/  UMOV UR4, 0x400 ;  /* 0x0000040000047882 */ /* 0x000fe20000000000 */
[----:B------:R-:W-:Y:S01]  /*0490*/  UMOV UR7, 0x80 ;  /* 0x0000008000077882 */ /* 0x000fe20000000000 */
[----:B------:R-:W-:Y:S01]  /*04a0*/  ELECT P0, URZ, PT ;  /* 0x00000000003f782f */ /* 0x000fe20003800000 */
[----:B-1----:R-:W-:Y:S02]  /*04b0*/  ULEA UR6, UR5, UR4, 0x18 ;  /* 0x0000000405067291 */ /* 0x002fe4000f8ec03f */
[----:B------:R-:W-:-:S04]  /*04c0*/  UIADD3 UR4, -UR7, 0x100000, URZ ;  /* 0x0010000007047890 */ /* 0x000fc8000fffe13f */
[----:B------:R-:W-:Y:S02]  /*04d0*/  USHF.L.U32 UR5, UR4, 0xb, URZ ;  /* 0x0000000b04057899 */ /* 0x000fe4000800063f */
[----:B------:R-:W-:Y:S01]  /*04e0*/  USHF.L.U32 UR4, UR4, 0x1, URZ ;  /* 0x0000000104047899 */ /* 0x000fe2000800063f */
[----:B------:R-:W1:Y:S11]  /*04f0*/  FENCE.VIEW.ASYNC.S ;  /* 0x00000000000073c6 */ /* 0x000e760000000000 */
[----:B-1----:R1:W0:Y:S01]  /*0500*/  SYNCS.EXCH.64 URZ, [UR6+0x22870], UR4 ;  /* 0x02287004063f75b2 */ /* 0x0022220008000100 */
[----:B------:R1:W0:Y:S01]  /*0510*/  SYNCS.EXCH.64 URZ, [UR6+0x22880], UR4 ;  /* 0x02288004063f75b2 */ /* 0x0002220008000100 */
[----:B------:R1:W0:Y:S01]  /*0520*/  SYNCS.EXCH.64 URZ, [UR6+0x22878], UR4 ;  /* 0x02287804063f75b2 */ /* 0x0002220008000100 */
[----:B------:R1:W0:Y:S01]  /*0530*/  SYNCS.EXCH.64 URZ, [UR6+0x22888], UR4 ;  /* 0x02288804063f75b2 */ /* 0x0002220008000100 */
[----:B------:R-:W-:Y:S01]  /*0540*/  NOP ;  /* 0x0000000000007918 */ /* 0x000fe20000000000 */
.L_x_10966:
        /* <DEDUP_REMOVED lines=22> */
.L_x_10967:
[----:B------:R-:W5:Y:S01]  /*06b0*/  SHFL.IDX PT, R2, R0, RZ, 0x1f ;  /* 0x00001fff00027589 */ /* 0x000f6200000e0000 */
[----:B------:R-:W-:Y:S01]  /*06c0*/  R2UR UR9, R3 ;  /* 0x00000000030972ca */ /* 0x000fe200000e0000 */
        /* <DEDUP_REMOVED lines=21> */
.L_x_10968:
[----:B-1----:R-:W-:Y:S01]  /*0820*/  ULDC UR4, c[0x0][0x20] ;  /* 0x0000080000047ab9 */ /* 0x002fe20000000800 */
[----:B------:R-:W-:Y:S01]  /*0830*/  UISETP.NE.AND UP0, UPT, UR9, URZ, UPT ;  /* 0x0000003f0900728c */ /* 0x000fe2000bf05270 */
[----:B------:R-:W-:Y:S01]  /*0840*/  IADD3 R16, P0, R1, UR4, RZ ;  /* 0x0000000401107c10 */ /* 0x000fe2000ff1e0ff */
[----:B------:R-:W-:Y:S01]  /*0850*/  ULDC UR4, c[0x0][0x24] ;  /* 0x0000090000047ab9 */ /* 0x000fe20000000800 */
[----:B------:R-:W-:Y:S01]  /*0860*/  UMOV UR60, 0x1 ;  /* 0x00000001003c7882 */ /* 0x000fe20000000000 */
[----:B------:R-:W-:Y:S01]  /*0870*/  NOP ;  /* 0x0000000000007918 */ /* 0x000fe20000000000 */
[----:B0-234-:R-:W-:Y:S01]  /*0880*/  BAR.SYNC.DEFER_BLOCKING 0x0 ;  /* 0x0000000000007b1d */ /* 0x01dfe20000010000 */
[----:B------:R-:W-:Y:S01]  /*0890*/  IMAD.X R17, RZ, RZ, UR4, P0 ;  /* 0x00000004ff117e24 */ /* 0x000fe200080e06ff */
[----:B------:R-:W-:Y:S01]  /*08a0*/  IADD3 R2, P0, R16, 0x50, RZ ;  /* 0x0000005010027810 */ /* 0x000fe20007f1e0ff */
[----:B------:R-:W-:Y:S01]  /*08b0*/  USEL UR60, UR60, 0x2, !UP0 ;  /* 0x000000023c3c7887 */ /* 0x000fe2000c000000 */
[----:B------:R-:W-:-:S02]  /*08c0*/  PLOP3.LUT P2, PT, PT, PT, UP0, 0x80, 0x0 ;  /* 0x000000000000781c */ /* 0x000fc40003f4f008 */
[----:B------:R-:W-:Y:S01]  /*08d0*/  IADD3 R35, P1, R16, 0x200, RZ ;  /* 0x0000020010237810 */ /* 0x000fe20007f3e0ff */
[----:B------:R-:W-:Y:S01]  /*08e0*/  ULDC.64 UR36, c[0x0][0x208] ;  /* 0x0000820000247ab9 */ /* 0x000fe20000000a00 */
[----:B------:R0:W-:Y:S01]  /*08f0*/  STL [R1+0x410], R2 ;  /* 0x0004100201007387 */ /* 0x0001e20000100800 */
[----:B------:R-:W-:Y:S01]  /*0900*/  BSSY B6, `(.L_x_10969) ;  /* 0x0001c77000067945 */ /* 0x000fe20003800000 */
[--C-:B------:R-:W-:Y:S02]  /*0910*/  IMAD.X R23, RZ, RZ, R17.reuse, P0 ;  /* 0x000000ffff177224 */ /* 0x100fe400000e0611 */
[----:B------:R-:W-:-:S05]  /*0920*/  IMAD.X R48, RZ, RZ, R17, P1 ;  /* 0x000000ffff307224 */ /* 0x000fca00008e0611 */
[----:B------:R-:W-:Y:S05]  /*0930*/  @!P2 BRA `(.L_x_10970) ;  /* 0x0000018800dca947 */ /* 0x000fea0003800000 */
.L_x_10971:
[----:B------:R-:W-:-:S08]  /*0940*/  NOP ;  /* 0x0000000000007918 */ /* 0x000fd00000000000 */
[----:B------:R-:W1:Y:S02]  /*0950*/  USETMAXREG.TRY_ALLOC.CTAPOOL UP0, 0xe8 ;  /* 0x000000e8000079c8 */ /* 0x000e640008000600 */
[----:B-1----:R-:W-:-:S13]  /*0960*/  PLOP3.LUT P0, PT, PT, PT, UP0, 0x80, 0x0 ;  /* 0x000000000000781c */ /* 0x002fda0003f0f008 */
[----:B------:R-:W-:Y:S05]  /*0970*/  @!P0 BRA `(.L_x_10971) ;  /* 0xfffffffc00f08947 */ /* 0x000fea000383ffff */
[----:B------:R-:W1:Y:S01]  /*0980*/  S2UR UR6, SR_CTAID.Y ;  /* 0x00000000000679c3 */ /* 0x000e620000002600 */
[----:B------:R-:W-:-:S07]  /*0990*/  ULDC UR59, c[0x0][0xc50] ;  /* 0x00031400003b7ab9 */ /* 0x000fce0000000800 */
[----:B------:R-:W-:Y:S08]  /*09a0*/  BAR.ARV 0x8, 0x180 ;  /* 0x0206000000007b1d */ /* 0x000ff00000002000 */
[----:B------:R-:W2:Y:S01]  /*09b0*/  S2UR UR61, SR_CTAID.Z ;  /* 0x00000000003d79c3 */ /* 0x000ea20000002700 */
[----:B------:R-:W-:Y:S01]  /*09c0*/  ISETP.NE.AND P0, PT, R74, 0x1, PT ;  /* 0x000000014a00780c */ /* 0x000fe20003f05270 */
[----:B------:R-:W-:Y:S01]  /*09d0*/  UISETP.NE.AND UP0, UPT, UR59, 0x1, UPT ;  /* 0x000000013b00788c */ /* 0x000fe2000bf05270 */
[----:B------:R3:W-:Y:S11]  /*09e0*/  STL.64 [R1+0x1c0], RZ ;  /* 0x0001c0ff01007387 */ /* 0x0007f60000100a00 */
[----:B------:R-:W-:Y:S06]  /*09f0*/  @!P0 BAR.ARV 0x9, 0x100 ;  /* 0x0244000000008b1d */ /* 0x000fec0000002000 */
[----:B------:R-:W-:Y:S01]  /*0a00*/  @UP0 ULDC UR4, c[0x0][0xc54] ;  /* 0x0003150000040ab9 */ /* 0x000fe20000000800 */
[----:B------:R-:W-:Y:S01]  /*0a10*/  @UP0 ULDC UR7, c[0x0][0xc58] ;  /* 0x0003160000070ab9 */ /* 0x000fe20000000800 */
[----:B------:R3:W-:Y:S01]  /*0a20*/  STL [R1+0x1c8], RZ ;  /* 0x0001c8ff01007387 */ /* 0x0007e20000100800 */
[----:B-1----:R-:W-:Y:S01]  /*0a30*/  UIMAD.WIDE.U32 UR4, UR6, UR4, URZ ;  /* 0x00000004060472a5 */ /* 0x002fe2000f8e003f */
[----:B--2---:R-:W-:Y:S01]  /*0a40*/  ISETP.LE.AND P0, PT, RZ, UR61, PT ;  /* 0x0000003dff007c0c */ /* 0x004fe2000bf03270 */
[----:B------:R-:W-:Y:S01]  /*0a50*/  UMOV UR58, UR6 ;  /* 0x00000006003a7c82 */ /* 0x000fe20008000000 */
[----:B------:R-:W-:Y:S01]  /*0a60*/  IADD3 R24, P1, R16, 0x1c0, RZ ;  /* 0x000001c010187810 */ /* 0x000fe20007f3e0ff */
[----:B------:R-:W-:-:S04]  /*0a70*/  @UP0 USHF.R.U32.HI UR58, URZ, UR7, UR5 ;  /* 0x000000073f3a0299 */ /* 0x000fc80008011605 */
[----:B------:R-:W-:Y:S01]  /*0a80*/  UIADD3 UR4, -UR58, URZ, URZ ;  /* 0x0000003f3a047290 */ /* 0x000fe2000fffe13f */
[----:B------:R-:W-:-:S03]  /*0a90*/  IMAD.X R25, RZ, RZ, R17, P1 ;  /* 0x000000ffff197224 */ /* 0x000fc600008e0611 */
[----:B------:R-:W-:Y:S02]  /*0aa0*/  UIMAD UR59, UR59, UR4, UR6 ;  /* 0x000000043b3b72a4 */ /* 0x000fe4000f8e0206 */
[----:B---3--:R-:W-:Y:S10]  /*0ab0*/  @!P0 BRA `(.L_x_10972) ;  /* 0x000001c4006c8947 */ /* 0x008ff40003800000 */
[----:B------:R-:W1:Y:S01]  /*0ac0*/  S2R R15, SR_CgaCtaId ;  /* 0x00000000000f7919 */ /* 0x000e620000008800 */
[----:B------:R-:W-:Y:S01]  /*0ad0*/  MOV R0, 0x400 ;  /* 0x0000040000007802 */ /* 0x000fe20000000f00 */
[----:B------:R-:W2:Y:S01]  /*0ae0*/  S2UR UR6, SR_CTAID.X ;  /* 0x00000000000679c3 */ /* 0x000ea20000002500 */
[----:B------:R-:W-:Y:S01]  /*0af0*/  ULDC.64 UR4, c[0x0][0x418] ;  /* 0x0001060000047ab9 */ /* 0x000fe20000000a00 */
[----:B------:R-:W3:Y:S01]  /*0b00*/  S2R R4, SR_SWINHI ;  /* 0x0000000000047919 */ /* 0x000ee20000002f00 */
[----:B------:R-:W-:Y:S01]  /*0b10*/  IMAD.MOV.U32 R14, RZ, RZ, 0x100 ;  /* 0x00000100ff0e7424 */ /* 0x000fe200078e00ff */
[----:B------:R-:W-:Y:S01]  /*0b20*/  UISETP.NE.U32.AND UP0, UPT, UR4, URZ, UPT ;  /* 0x0000003f0400728c */ /* 0x000fe2000bf05070 */
[----:B------:R-:W-:Y:S01]  /*0b30*/  IMAD.MOV.U32 R13, RZ, RZ, 0x80 ;  /* 0x00000080ff0d7424 */ /* 0x000fe200078e00ff */
[----:B------:R-:W4:Y:S01]  /*0b40*/  S2R R8, SR_CTAID.X ;  /* 0x0000000000087919 */ /* 0x000f220000002500 */
[----:B------:R-:W-:Y:S01]  /*0b50*/  USHF.R.S32.HI UR4, URZ, 0x1f, UR61 ;  /* 0x0000001f3f047899 */ /* 0x000fe2000801143d */
[----:B------:R-:W5:Y:S01]  /*0b60*/  LDC R6, c[0x0][0x988] ;  /* 0x00026200ff067b82 */ /* 0x000f620000000800 */
[----:B------:R-:W-:Y:S01]  /*0b70*/  UISETP.NE.AND.EX UP0, UPT, UR5, URZ, UPT, UP0 ;  /* 0x0000003f0500728c */ /* 0x000fe2000bf05300 */
[----:B------:R-:W-:Y:S01]  /*0b80*/  IMAD.U32 R10, RZ, RZ, UR60 ;  /* 0x0000003cff0a7e24 */ /* 0x000fe2000f8e00ff */
[----:B------:R-:W-:Y:S01]  /*0b90*/  ULDC UR42, c[0x0][0x424] ;  /* 0x00010900002a7ab9 */ /* 0x000fe20000000800 */
[----:B------:R-:W-:Y:S01]  /*0ba0*/  IMAD.MOV.U32 R11, RZ, RZ, 0x80 ;  /* 0x00000080ff0b7424 */ /* 0x000fe200078e00ff */
[----:B------:R-:W-:Y:S01]  /*0bb0*/  USEL UR42, UR42, 0x1, UP0 ;  /* 0x000000012a2a7887 */ /* 0x000fe20008000000 */
[----:B------:R-:W-:Y:S01]  /*0bc0*/  STL.128 [R1+0x1d0], RZ ;  /* 0x0001d0ff01007387 */ /* 0x000fe20000100c00 */
[----:B------:R-:W-:Y:S01]  /*0bd0*/  ULDC UR10, c[0x0][0x2f0] ;  /* 0x0000bc00000a7ab9 */ /* 0x000fe20000000800 */
[----:B------:R-:W-:Y:S01]  /*0be0*/  ULDC UR43, c[0x0][0x288] ;  /* 0x0000a200002b7ab9 */ /* 0x000fe20000000800 */
[----:B------:R-:W-:Y:S01]  /*0bf0*/  UIMAD UR42, UR42, UR10, URZ ;  /* 0x0000000a2a2a72a4 */ /* 0x000fe2000f8e023f */
[----:B------:R-:W-:Y:S01]  /*0c00*/  STL.64 [R1+0x28], R10 ;  /* 0x0000280a01007387 */ /* 0x000fe20000100a00 */
[C---:B------:R-:W-:Y:S01]  /*0c10*/  IADD3 R30, P4, R16.reuse, 0x58, RZ ;  /* 0x00000058101e7810 */ /* 0x040fe20007f9e0ff */
[C---:B------:R-:W-:Y:S01]  /*0c20*/  VIADD R22, R16.reuse, 0x148 ;  /* 0x0000014810167836 */ /* 0x040fe20000000000 */
[C---:B------:R-:W-:Y:S01]  /*0c30*/  IADD3 R34, P6, R16.reuse, 0x68, RZ ;  /* 0x0000006810227810 */ /* 0x040fe20007fde0ff */
[----:B------:R-:W-:Y:S01]  /*0c40*/  STL.128 [R1+0x1e0], RZ ;  /* 0x0001e0ff01007387 */ /* 0x000fe20000100c00 */
[----:B------:R-:W-:Y:S01]  /*0c50*/  IADD3 R32, P5, R16, 0x70, RZ ;  /* 0x0000007010207810 */ /* 0x000fe20007fbe0ff */
[----:B--2---:R-:W-:Y:S01]  /*0c60*/  USHF.L.U32 UR6, UR6, 0x7, URZ ;  /* 0x0000000706067899 */ /* 0x004fe2000800063f */
[--C-:B------:R-:W-:Y:S01]  /*0c70*/  IMAD.X R31, RZ, RZ, R17.reuse, P4 ;  /* 0x000000ffff1f7224 */ /* 0x100fe200020e0611 */
[----:B------:R-:W-:Y:S01]  /*0c80*/  STL.128 [R1+0x200], RZ ;  /* 0x000200ff01007387 */ /* 0x000fe20000100c00 */
[----:B------:R-:W-:Y:S01]  /*0c90*/  UIADD3 UR38, UR42, 0x1, -UR43 ;  /* 0x000000012a267890 */ /* 0x000fe2000fffe82b */
[--C-:B------:R-:W-:Y:S01]  /*0ca0*/  IMAD.X R63, RZ, RZ, R17.reuse, P6 ;  /* 0x000000ffff3f7224 */ /* 0x100fe200030e0611 */
[----:B------:R-:W-:Y:S01]  /*0cb0*/  UIADD3 UR7, UR6, 0x7f, URZ ;  /* 0x0000007f06077890 */ /* 0x000fe2000fffe03f */
[----:B-1----:R-:W-:Y:S01]  /*0cc0*/  LEA R33, R15, R0, 0x18 ;  /* 0x000000000f217211 */ /* 0x002fe200078ec0ff */
[----:B------:R-:W-:Y:S01]  /*0cd0*/  IMAD.U32 R0, RZ, RZ, UR60 ;  /* 0x0000003cff007e24 */ /* 0x000fe2000f8e00ff */
[----:B------:R-:W-:Y:S01]  /*0ce0*/  STL.64 [R1+0x30], R14 ;  /* 0x0000300e01007387 */ /* 0x000fe20000100a00 */
[----:B------:R-:W-:Y:S01]  /*0cf0*/  IMAD.X R61, RZ, RZ, R17, P5 ;  /* 0x000000ffff3d7224 */ /* 0x000fe200028e0611 */
[----:B0-----:R-:W-:-:S02]  /*0d00*/  MOV R2, R33 ;  /* 0x0000002100027202 */ /* 0x001fc40000000f00 */
[----:B---3--:R-:W-:Y:S01]  /*0d10*/  MOV R3, R4 ;  /* 0x0000000400037202 */ /* 0x008fe20000000f00 */
[----:B------:R-:W-:Y:S01]  /*0d20*/  IMAD.MOV.U32 R12, RZ, RZ, R0 ;  /* 0x000000ffff0c7224 */ /* 0x000fe200078e0000 */
[----:B-----5:R-:W-:Y:S01]  /*0d30*/  STL [R1+0x1f0], R6 ;  /* 0x0001f00601007387 */ /* 0x020fe20000100800 */
[----:B------:R-:W-:Y:S01]  /*0d40*/  IADD3 R42, P4, R16, 0xf0, RZ ;  /* 0x000000f0102a7810 */ /* 0x000fe20007f9e0ff */
[----:B------:R-:W-:Y:S01]  /*0d50*/  VIADD R37, R29, 0xffffff80 ;  /* 0xffffff801d257836 */ /* 0x000fe20000000000 */
[C---:B------:R-:W-:Y:S01]  /*0d60*/  IADD3 R0, P3, R2.reuse, 0x22860, RZ ;  /* 0x0002286002007810 */ /* 0x040fe20007f7e0ff */
[----:B----4-:R0:W-:Y:S01]  /*0d70*/  STL [R1+0x50], R8 ;  /* 0x0000500801007387 */ /* 0x0101e20000100800 */
[----:B------:R-:W-:Y:S01]  /*0d80*/  IADD3 R4, P2, R2, 0x22850, RZ ;  /* 0x0002285002047810 */ /* 0x000fe20007f5e0ff */
[----:B------:R-:W-:Y:S01]  /*0d90*/  IMAD.X R43, RZ, RZ, R17, P4 ;  /* 0x000000ffff2b7224 */ /* 0x000fe200020e0611 */
[C---:B------:R-:W-:Y:S01]  /*0da0*/  IADD3 R51, P6, R16.reuse, 0x108, RZ ;  /* 0x0000010810337810 */ /* 0x040fe20007fde0ff */
[----:B------:R1:W-:Y:S01]  /*0db0*/  STL.128 [R1], R12 ;  /* 0x0000000c01007387 */ /* 0x0003e20000100c00 */
[--C-:B------:R-:W-:Y:S01]  /*0dc0*/  IMAD.X R5, RZ, RZ, R3.reuse, P3 ;  /* 0x000000ffff057224 */ /* 0x100fe200018e0603 */
[C---:B------:R-:W-:Y:S01]  /*0dd0*/  IADD3 R28, P3, R16.reuse, 0x78, RZ ;  /* 0x00000078101c7810 */ /* 0x040fe20007f7e0ff */
[----:B------:R-:W-:Y:S01]  /*0de0*/  IMAD.X R7, RZ, RZ, R3, P2 ;  /* 0x000000ffff077224 */ /* 0x000fe200010e0603 */
[----:B------:R2:W-:Y:S01]  /*0df0*/  STL.128 [R1+0x210], RZ ;  /* 0x000210ff01007387 */ /* 0x0005e20000100c00 */
[----:B------:R-:W-:Y:S01]  /*0e00*/  IADD3 R40, P2, R16, 0x1d0, RZ ;  /* 0x000001d010287810 */ /* 0x000fe20007f5e0ff */
[--C-:B------:R-:W-:Y:S01]  /*0e10*/  IMAD.X R52, RZ, RZ, R17.reuse, P6 ;  /* 0x000000ffff347224 */ /* 0x100fe200030e0611 */
[C---:B0-----:R-:W-:Y:S01]  /*0e20*/  IADD3 R8, P0, R2.reuse, 0x22830, RZ ;  /* 0x0002283002087810 */ /* 0x041fe20007f1e0ff */
[----:B------:R2:W-:Y:S01]  /*0e30*/  STL.128 [R1+0x220], RZ ;  /* 0x000220ff01007387 */ /* 0x0005e20000100c00 */
[----:B------:R-:W-:Y:S01]  /*0e40*/  IADD3 R2, P1, R2, 0x22840, RZ ;  /* 0x0002284002027810 */ /* 0x000fe20007f3e0ff */
[----:B------:R-:W-:Y:S01]  /*0e50*/  IMAD.X R41, RZ, RZ, R17, P2 ;  /* 0x000000ffff297224 */ /* 0x000fe200010e0611 */
[C---:B------:R-:W-:Y:S01]  /*0e60*/  IADD3 R57, P2, R16.reuse, 0x80, RZ ;  /* 0x0000008010397810 */ /* 0x040fe20007f5e0ff */
[--C-:B------:R-:W-:Y:S01]  /*0e70*/  IMAD.X R9, RZ, RZ, R3.reuse, P0 ;  /* 0x000000ffff097224 */ /* 0x100fe200000e0603 */
[----:B------:R2:W-:Y:S01]  /*0e80*/  STL.128 [R1+0x230], RZ ;  /* 0x000230ff01007387 */ /* 0x0005e20000100c00 */
[----:B------:R-:W-:Y:S01]  /*0e90*/  IMAD.X R3, RZ, RZ, R3, P1 ;  /* 0x000000ffff037224 */ /* 0x000fe200008e0603 */
[C---:B------:R-:W-:Y:S01]  /*0ea0*/  IADD3 R38, P1, R16.reuse, 0x28, RZ ;  /* 0x0000002810267810 */ /* 0x040fe20007f3e0ff */
[----:B-1----:R-:W-:Y:S01]  /*0eb0*/  IMAD.MOV.U32 R14, RZ, RZ, R0 ;  /* 0x000000ffff0e7224 */ /* 0x002fe200078e0000 */
[----:B------:R2:W-:Y:S01]  /*0ec0*/  STL.64 [R1+0x18], R8 ;  /* 0x0000180801007387 */ /* 0x0005e20000100a00 */
[----:B------:R-:W-:Y:S01]  /*0ed0*/  IMAD.U32 R0, RZ, RZ, UR4 ;  /* 0x00000004ff007e24 */ /* 0x000fe2000f8e00ff */
[----:B------:R-:W-:Y:S01]  /*0ee0*/  ULDC UR4, c[0x0][0x448] ;  /* 0x0001120000047ab9 */ /* 0x000fe20000000800 */
[----:B------:R-:W-:Y:S01]  /*0ef0*/  IMAD.MOV.U32 R12, RZ, RZ, R4 ;  /* 0x000000ffff0c7224 */ /* 0x000fe200078e0004 */
[----:B------:R-:W-:Y:S01]  /*0f00*/  UISETP.NE.AND UP1, UPT, UR4, 0x1, UPT ;  /* 0x000000010400788c */ /* 0x000fe2000bf25270 */
[----:B------:R-:W-:Y:S01]  /*0f10*/  IMAD.MOV.U32 R13, RZ, RZ, R7 ;  /* 0x000000ffff0d7224 */ /* 0x000fe200078e0007 */
[----:B------:R2:W-:Y:S01]  /*0f20*/  STL.64 [R1+0x20], R2 ;  /* 0x0000200201007387 */ /* 0x0005e20000100a00 */
[----:B------:R-:W-:Y:S01]  /*0f30*/  IMAD.MOV.U32 R15, RZ, RZ, R5 ;  /* 0x000000ffff0f7224 */ /* 0x000fe200078e0005 */
[----:B------:R-:W-:Y:S01]  /*0f40*/  ULDC.64 UR4, c[0x0][0x9e0] ;  /* 0x0002780000047ab9 */ /* 0x000fe20000000a00 */
[--C-:B------:R-:W-:Y:S01]  /*0f50*/  IMAD.X R67, RZ, RZ, R17.reuse, P1 ;  /* 0x000000ffff437224 */ /* 0x100fe200008e0611 */
[C---:B------:R-:W-:Y:S01]  /*0f60*/  IADD3 R55, P1, R16.reuse, 0x90, RZ ;  /* 0x0000009010377810 */ /* 0x040fe20007f3e0ff */
[----:B------:R-:W-:Y:S01]  /*0f70*/  UISETP.GE.AND UP0, UPT, UR5, 0x1, UPT ;  /* 0x000000010500788c */ /* 0x000fe2000bf06270 */
[----:B------:R2:W-:Y:S01]  /*0f80*/  STL.128 [R1+0x40], R12 ;  /* 0x0000400c01007387 */ /* 0x0005e20000100c00 */
[C---:B------:R-:W-:Y:S01]  /*0f90*/  IADD3 R36, P0, R16.reuse, 0x60, RZ ;  /* 0x0000006010247810 */ /* 0x040fe20007f1e0ff */
[--C-:B------:R-:W-:Y:S01]  /*0fa0*/  IMAD.X R59, RZ, RZ, R17.reuse, P3 ;  /* 0x000000ffff3b7224 */ /* 0x100fe200018e0611 */
[----:B------:R-:W-:Y:S01]  /*0fb0*/  @UP1 UIADD3 UR8, UR6, 0x7f, URZ ;  /* 0x0000007f06081890 */ /* 0x000fe2000fffe03f */
[----:B------:R2:W-:Y:S01]  /*0fc0*/  STL.128 [R1+0x240], RZ ;  /* 0x000240ff01007387 */ /* 0x0005e20000100c00 */
[----:B------:R-:W-:Y:S01]  /*0fd0*/  @UP1 ULDC UR9, c[0x0][0x44c] ;  /* 0x0001130000091ab9 */ /* 0x000fe20000000800 */
[--C-:B------:R-:W-:Y:S01]  /*0fe0*/  IMAD.X R56, RZ, RZ, R17.reuse, P1 ;  /* 0x000000ffff387224 */ /* 0x100fe200008e0611 */
[----:B------:R-:W-:Y:S01]  /*0ff0*/  UIMAD.WIDE.U32 UR8, UR8, UR9, URZ ;  /* 0x00000009080872a5 */ /* 0x000fe2000f8e003f */
[----:B------:R2:W-:Y:S01]  /*1000*/  STL.128 [R1+0x250], RZ ;  /* 0x000250ff01007387 */ /* 0x0005e20000100c00 */
[----:B------:R-:W-:Y:S01]  /*1010*/  PLOP3.LUT P1, PT, PT, PT, UP0, 0x40, 0x0 ;  /* 0x000000000000781c */ /* 0x000fe20003f2e808 */
[----:B------:R-:W-:Y:S01]  /*1020*/  @UP1 ULDC UR11, c[0x0][0x450] ;  /* 0x00011400000b1ab9 */ /* 0x000fe20000000800 */
[--C-:B------:R-:W-:Y:S01]  /*1030*/  IMAD.X R65, RZ, RZ, R17.reuse, P0 ;  /* 0x000000ffff417224 */ /* 0x100fe200000e0611 */
[----:B------:R2:W-:Y:S01]  /*1040*/  STL.128 [R1+0x260], RZ ;  /* 0x000260ff01007387 */ /* 0x0005e20000100c00 */
[----:B------:R-:W-:Y:S01]  /*1050*/  @UP1 USHF.R.U32.HI UR7, URZ, UR11, UR9 ;  /* 0x0000000b3f071299 */ /* 0x000fe20008011609 */
[--C-:B------:R-:W-:Y:S01]  /*1060*/  IMAD.X R58, RZ, RZ, R17.reuse, P2 ;  /* 0x000000ffff3a7224 */ /* 0x100fe200010e0611 */
[C---:B------:R-:W-:Y:S01]  /*1070*/  IADD3 R53, P0, R16.reuse, 0xf8, RZ ;  /* 0x000000f810357810 */ /* 0x040fe20007f1e0ff */
[----:B------:R2:W-:Y:S01]  /*1080*/  STL.128 [R1+0x270], RZ ;  /* 0x000270ff01007387 */ /* 0x0005e20000100c00 */
[----:B------:R-:W-:Y:S01]  /*1090*/  UIADD3 UR8, UR38, UR7, URZ ;  /* 0x0000000726087290 */ /* 0x000fe2000fffe03f */
[C---:B------:R-:W-:Y:S01]  /*10a0*/  IADD3 R19, P5, R16.reuse, 0x10c, RZ ;  /* 0x0000010c10137810 */ /* 0x040fe20007fbe0ff */
[----:B------:R-:W-:Y:S01]  /*10b0*/  UP2UR UR39, UPR, URZ, 0x2 ;  /* 0x000000023f277883 */ /* 0x000fe20008000000 */
[----:B------:R2:W-:Y:S01]  /*10c0*/  STL.128 [R1+0x280], RZ ;  /* 0x000280ff01007387 */ /* 0x0005e20000100c00 */
[C---:B------:R-:W-:Y:S01]  /*10d0*/  IADD3 R26, P3, R16.reuse, 0x13c, RZ ;  /* 0x0000013c101a7810 */ /* 0x040fe20007f7e0ff */
[----:B------:R-:W-:Y:S01]  /*10e0*/  UP2UR UR41, UPR, URZ, 0x1 ;  /* 0x000000013f297883 */ /* 0x000fe20008000000 */
[----:B------:R-:W-:Y:S01]  /*10f0*/  IADD3 R49, P2, R16, 0x140, RZ ;  /* 0x0000014010317810 */ /* 0x000fe20007f5e0ff */
[----:B------:R2:W-:Y:S01]  /*1100*/  STL.128 [R1+0x290], RZ ;  /* 0x000290ff01007387 */ /* 0x0005e20000100c00 */
[----:B------:R-:W-:Y:S01]  /*1110*/  UIADD3 UR4, UR8, UR4, URZ ;  /* 0x0000000408047290 */ /* 0x000fe2000fffe03f */
[----:B------:R-:W-:-:S02]  /*1120*/  IMAD.X R54, RZ, RZ, R17, P0 ;  /* 0x000000ffff367224 */ /* 0x000fc400000e0611 */
[----:B------:R2:W-:Y:S01]  /*1130*/  STL.128 [R1+0x2a0], RZ ;  /* 0x0002a0ff01007387 */ /* 0x0005e20000100c00 */
[--C-:B------:R-:W-:Y:S02]  /*1140*/  IMAD.X R18, RZ, RZ, R17.reuse, P5 ;  /* 0x000000ffff127224 */ /* 0x100fe400028e0611 */
[--C-:B------:R-:W-:Y:S01]  /*1150*/  IMAD.X R27, RZ, RZ, R17.reuse, P3 ;  /* 0x000000ffff1b7224 */ /* 0x100fe200018e0611 */
[----:B------:R2:W-:Y:S01]  /*1160*/  STL.128 [R1+0x2b0], RZ ;  /* 0x0002b0ff01007387 */ /* 0x0005e20000100c00 */
[----:B------:R-:W-:-:S03]  /*1170*/  IMAD.X R50, RZ, RZ, R17, P2 ;  /* 0x000000ffff327224 */ /* 0x000fc600010e0611 */
        /* <DEDUP_REMOVED lines=20> */
[----:B------:R2:W-:Y:S04]  /*12c0*/  STL [R1+0x10], RZ ;  /* 0x000010ff01007387 */ /* 0x0005e80000100800 */
[----:B------:R2:W-:Y:S01]  /*12d0*/  STL [R1+0x38], RZ ;  /* 0x000038ff01007387 */ /* 0x0005e20000100800 */
        /* <DEDUP_REMOVED lines=11> */
.L_x_10974:
[----:B------:R-:W-:-:S11]  /*1390*/  UISETP.NE.AND UP0, UPT, UR5, 0x1, UPT ;  /* 0x000000010500788c */ /* 0x000fd6000bf05270 */
[----:B------:R-:W-:Y:S02]  /*13a0*/  @UP0 ULDC.64 UR10, c[0x0][0x9e8] ;  /* 0x00027a00000a0ab9 */ /* 0x000fe40000000a00 */
[----:B------:R-:W-:-:S04]  /*13b0*/  UIMAD.WIDE.U32 UR8, UR7, UR10, URZ ;  /* 0x0000000a070872a5 */ /* 0x000fc8000f8e003f */
[----:B------:R-:W-:-:S12]  /*13c0*/  @UP0 USHF.R.U32.HI UR7, URZ, UR11, UR9 ;  /* 0x0000000b3f070299 */ /* 0x000fd80008011609 */
.L_x_10975:
[----:B------:R-:W-:-:S04]  /*13d0*/  UIMAD UR7, UR7, UR5, UR5 ;  /* 0x00000005070772a4 */ /* 0x000fc8000f8e0205 */
[----:B------:R-:W-:-:S04]  /*13e0*/  UISETP.LT.AND UP0, UPT, UR4, UR7, UPT ;  /* 0x000000070400728c */ /* 0x000fc8000bf01270 */
[----:B------:R-:W-:-:S12]  /*13f0*/  USEL UR4, UR4, UR7, UP0 ;  /* 0x0000000704047287 */ /* 0x000fd80008000000 */
.L_x_10973:
[----:B------:R-:W-:Y:S02]  /*1400*/  UISETP.NE.AND UP0, UPT, UR39, URZ, UPT ;  /* 0x0000003f2700728c */ /* 0x000fe4000bf05270 */
[----:B------:R-:W-:Y:S02]  /*1410*/  UIADD3 UR8, UR42, 0x5f, URZ ;  /* 0x0000005f2a087890 */ /* 0x000fe4000fffe03f */
[----:B------:R-:W-:Y:S02]  /*1420*/  UIADD3 UR10, UR4, 0x5f, URZ ;  /* 0x0000005f040a7890 */ /* 0x000fe4000fffe03f */
[----:B------:R-:W-:Y:S02]  /*1430*/  UISETP.GE.AND UP1, UPT, UR5, 0x1, UPT ;  /* 0x000000010500788c */ /* 0x000fe4000bf26270 */
[----:B------:R-:W-:Y:S02]  /*1440*/  UIMAD.WIDE UR8, UR8, 0x2aaaaaab, URZ ;  /* 0x2aaaaaab080878a5 */ /* 0x000fe4000f8e023f */
[----:B------:R-:W-:Y:S01]  /*1450*/  UIMAD.WIDE UR10, UR10, 0x2aaaaaab, URZ ;  /* 0x2aaaaaab0a0a78a5 */ /* 0x000fe2000f8e023f */
[----:B------:R-:W-:Y:S01]  /*1460*/  @UP0 ULDC UR12, c[0x0][0x44c] ;  /* 0x00011300000c0ab9 */ /* 0x000fe20000000800 */
[----:B------:R-:W-:Y:S01]  /*1470*/  USHF.R.U32.HI UR4, URZ, 0x1f, UR9 ;  /* 0x0000001f3f047899 */ /* 0x000fe20008011609 */
[----:B------:R-:W-:Y:S01]  /*1480*/  PLOP3.LUT P0, PT, PT, PT, UP1, 0x40, 0x0 ;  /* 0x000000000000781c */ /* 0x000fe20003f0e818 */
[----:B------:R-:W-:-:S02]  /*1490*/  UIMAD.WIDE.U32 UR12, UR6, UR12, URZ ;  /* 0x0000000c060c72a5 */ /* 0x000fc4000f8e003f */
[----:B------:R-:W-:Y:S01]  /*14a0*/  USHF.R.U32.HI UR7, URZ, 0x1f, UR11 ;  /* 0x0000001f3f077899 */ /* 0x000fe2000801160b */
[----:B------:R-:W-:Y:S01]  /*14b0*/  @UP0 ULDC UR15, c[0x0][0x450] ;  /* 0x00011400000f0ab9 */ /* 0x000fe20000000800 */
[----:B------:R-:W-:Y:S02]  /*14c0*/  UIADD3 UR43, UR42, -UR43, URZ ;  /* 0x8000002b2a2b7290 */ /* 0x000fe4000fffe03f */
[----:B------:R-:W-:Y:S02]  /*14d0*/  @UP0 USHF.R.U32.HI UR6, URZ, UR15, UR13 ;  /* 0x0000000f3f060299 */ /* 0x000fe4000801160d */
[----:B------:R-:W-:Y:S02]  /*14e0*/  ULEA.HI.SX32 UR4, UR9, UR4, 0x1c ;  /* 0x0000000409047291 */ /* 0x000fe4000f8fe23f */
[----:B------:R-:W-:Y:S02]  /*14f0*/  ULEA.HI.SX32 UR7, UR11, UR7, 0x1c ;  /* 0x000000070b077291 */ /* 0x000fe4000f8fe23f */
[----:B------:R-:W-:-:S02]  /*1500*/  UIADD3 UR6, UR43, UR6, URZ ;  /* 0x000000062b067290 */ /* 0x000fc4000fffe03f */
[----:B------:R-:W-:Y:S01]  /*1510*/  UISETP.LT.AND UP0, UPT, UR4, UR7, UPT ;  /* 0x000000070400728c */ /* 0x000fe2000bf01270 */
[----:B------:R-:W-:Y:S02]  /*1520*/  ULDC UR14, c[0x0][0x9dc] ;  /* 0x00027700000e7ab9 */ /* 0x000fe40000000800 */
[----:B------:R-:W-:Y:S02]  /*1530*/  UIADD3 UR8, UR6, -UR14, URZ ;  /* 0x8000000e06087290 */ /* 0x000fe4000fffe03f */
[----:B------:R-:W-:Y:S01]  /*1540*/  USEL UR9, UR4, UR7, UP0 ;  /* 0x0000000704097287 */ /* 0x000fe20008000000 */
        /* <DEDUP_REMOVED lines=12> */
.L_x_10977:
[----:B------:R-:W-:-:S11]  /*1610*/  UISETP.NE.AND UP0, UPT, UR5, 0x1, UPT ;  /* 0x000000010500788c */ /* 0x000fd6000bf05270 */
[----:B------:R-:W-:Y:S02]  /*1620*/  @UP0 ULDC.64 UR10, c[0x0][0x9e8] ;  /* 0x00027a00000a0ab9 */ /* 0x000fe40000000a00 */
[----:B------:R-:W-:-:S04]  /*1630*/  UIMAD.WIDE.U32 UR6, UR4, UR10, URZ ;  /* 0x0000000a040672a5 */ /* 0x000fc8000f8e003f */
[----:B------:R-:W-:-:S12]  /*1640*/  @UP0 USHF.R.U32.HI UR4, URZ, UR11, UR7 ;  /* 0x0000000b3f040299 */ /* 0x000fd80008011607 */
.L_x_10978:
[----:B------:R-:W-:-:S04]  /*1650*/  UIMAD UR4, UR4, UR5, URZ ;  /* 0x00000005040472a4 */ /* 0x000fc8000f8e023f */
[----:B------:R-:W-:-:S04]  /*1660*/  UISETP.LT.AND UP0, UPT, UR8, UR4, UPT ;  /* 0x000000040800728c */ /* 0x000fc8000bf01270 */
[----:B------:R-:W-:-:S12]  /*1670*/  USEL UR8, UR8, UR4, !UP0 ;  /* 0x0000000408087287 */ /* 0x000fd8000c000000 */
.L_x_10976:
[----:B------:R-:W-:Y:S02]  /*1680*/  UIMAD.WIDE UR4, UR8, 0x2aaaaaab, URZ ;  /* 0x2aaaaaab080478a5 */ /* 0x000fe4000f8e023f */
[----:B------:R-:W-:Y:S02]  /*1690*/  ULOP3.LUT UR40, UR59, 0xffff, URZ, 0xc0, !UPT ;  /* 0x0000ffff3b287892 */ /* 0x000fe4000f8ec03f */
[----:B------:R-:W-:-:S04]  /*16a0*/  USHF.R.U32.HI UR4, URZ, 0x1f, UR5 ;  /* 0x0000001f3f047899 */ /* 0x000fc80008011605 */
[----:B------:R-:W-:-:S04]  /*16b0*/  ULEA.HI.SX32 UR4, UR5, UR4, 0x1c ;  /* 0x0000000405047291 */ /* 0x000fc8000f8fe23f */
        /* <DEDUP_REMOVED lines=9> */
[----:B--2---:R-:W-:Y:S01]  /*1750*/  IMAD.U32 R3, RZ, RZ, UR11 ;  /* 0x0000000bff037e24 */ /* 0x004fe2000f8e00ff */
        /* <DEDUP_REMOVED lines=33> */
.L_x_10979:
[----:B------:R-:W-:Y:S01]  /*1970*/  UIMAD UR40, UR40, UR4, UR10 ;  /* 0x00000004282872a4 */ /* 0x000fe2000f8e020a */
[----:B------:R-:W-:Y:S01]  /*1980*/  IMAD.U32 R168, RZ, RZ, UR9 ;  /* 0x00000009ffa87e24 */ /* 0x000fe2000f8e00ff */
[----:B------:R-:W-:Y:S01]  /*1990*/  PLOP3.LUT P0, PT, PT, PT, PT, 0x80, 0x0 ;  /* 0x000000000000781c */ /* 0x000fe20003f0f070 */
[----:B--2---:R-:W-:-:S05]  /*19a0*/  IMAD.U32 R3, RZ, RZ, UR4 ;  /* 0x00000004ff037e24 */ /* 0x004fca000f8e00ff */
[----:B------:R-:W-:-:S04]  /*19b0*/  VIADDMNMX R168, R3, UR40, R168, PT ;  /* 0x0000002803a87c46 */ /* 0x000fc8000b8001a8 */
[----:B------:R-:W-:-:S13]  /*19c0*/  ISETP.GT.AND P1, PT, R168, UR40, PT ;  /* 0x00000028a8007c0c */ /* 0x000fda000bf24270 */
[----:B------:R-:W-:Y:S05]  /*19d0*/  @!P1 BRA `(.L_x_10980) ;  /* 0x00000150009c9947 */ /* 0x000fea0003800000 */
[----:B------:R-:W-:Y:S01]  /*19e0*/  SHF.R.S32.HI R0, RZ, 0x1f, R37 ;  /* 0x0000001fff007819 */ /* 0x000fe20000011425 */
[----:B------:R-:W-:Y:S01]  /*19f0*/  VIADD R12, R33, 0x18400 ;  /* 0x00018400210c7836 */ /* 0x000fe20000000000 */
[----:B------:R-:W-:Y:S01]  /*1a00*/  STL.64 [R1+0x58], RZ ;  /* 0x000058ff01007387 */ /* 0x000fe20000100a00 */
[----:B------:R-:W-:Y:S01]  /*1a10*/  IMAD.MOV.U32 R4, RZ, RZ, 0x1 ;  /* 0x00000001ff047424 */ /* 0x000fe200078e00ff */
[----:B------:R-:W-:Y:S01]  /*1a20*/  LEA.HI R39, R0, R37, RZ, 0x7 ;  /* 0x0000002500277211 */ /* 0x000fe200078f38ff */
[----:B------:R-:W-:Y:S01]  /*1a30*/  IMAD.MOV.U32 R5, RZ, RZ, RZ ;  /* 0x000000ffff057224 */ /* 0x000fe200078e00ff */
[----:B------:R-:W-:Y:S01]  /*1a40*/  STL.128 [R1+0x90], RZ ;  /* 0x000090ff01007387 */ /* 0x000fe20000100c00 */
[----:B------:R-:W-:Y:S01]  /*1a50*/  IMAD.MOV.U32 R6, RZ, RZ, 0x1 ;  /* 0x00000001ff067424 */ /* 0x000fe200078e00ff */
[----:B------:R-:W-:Y:S01]  /*1a60*/  SHF.R.S32.HI R45, RZ, 0x7, R39 ;  /* 0x00000007ff2d7819 */ /* 0x000fe20000011427 */
[----:B------:R-:W-:Y:S01]  /*1a70*/  IMAD.MOV.U32 R7, RZ, RZ, RZ ;  /* 0x000000ffff077224 */ /* 0x000fe200078e00ff */
[----:B------:R-:W-:Y:S01]  /*1a80*/  STL.128 [R1+0xa0], RZ ;  /* 0x0000a0ff01007387 */ /* 0x000fe20000100c00 */
[----:B------:R-:W-:Y:S01]  /*1a90*/  IMAD.MOV.U32 R11, RZ, RZ, 0x40000040 ;  /* 0x40000040ff0b7424 */ /* 0x000fe200078e00ff */
[----:B------:R-:W-:Y:S01]  /*1aa0*/  LOP3.LUT P0, RZ, R12, 0x1bf, RZ, 0xc0, !PT ;  /* 0x000001bf0cff7812 */ /* 0x000fe2000780c0ff */
[----:B------:R-:W-:Y:S01]  /*1ab0*/  IMAD.MOV.U32 R9, RZ, RZ, 0x40000040 ;  /* 0x40000040ff097424 */ /* 0x000fe200078e00ff */
[----:B------:R-:W0:Y:S04]  /*1ac0*/  SHFL.IDX PT, R0, R45, RZ, 0x1f ;  /* 0x00001fff2d007589 */ /* 0x000e2800000e0000 */
[----:B------:R1:W-:Y:S04]  /*1ad0*/  STL.128 [R1+0x60], R4 ;  /* 0x0000600401007387 */ /* 0x0003e80000100c00 */
[----:B------:R1:W-:Y:S04]  /*1ae0*/  STL.128 [R1+0xb0], RZ ;  /* 0x0000b0ff01007387 */ /* 0x0003e80000100c00 */
[----:B------:R1:W-:Y:S04]  /*1af0*/  STL.128 [R1+0xc0], RZ ;  /* 0x0000c0ff01007387 */ /* 0x0003e80000100c00 */
[----:B------:R1:W-:Y:S04]  /*1b00*/  STL.128 [R1+0xd0], RZ ;  /* 0x0000d0ff01007387 */ /* 0x0003e80000100c00 */
[----:B------:R1:W-:Y:S01]  /*1b10*/  STL.128 [R1+0xe0], RZ ;  /* 0x0000e0ff01007387 */ /* 0x0003e20000100c00 */
[----:B0-----:R-:W-:-:S04]  /*1b20*/  LEA.HI R2, R0, R0, RZ, 0x1 ;  /* 0x0000000000027211 */ /* 0x001fc800078f08ff */
[----:B------:R-:W-:Y:S01]  /*1b30*/  LOP3.LUT R3, R2, 0x1e, RZ, 0xc0, !PT ;  /* 0x0000001e02037812 */ /* 0x000fe200078ec0ff */
[----:B------:R-:W-:-:S04]  /*1b40*/  VIADD R2, R33, 0x1c400 ;  /* 0x0001c40021027836 */ /* 0x000fc80000000000 */
[----:B------:R-:W-:Y:S01]  /*1b50*/  IMAD.IADD R3, R0, 0x1, -R3 ;  /* 0x0000000100037824 */ /* 0x000fe200078e0a03 */
[----:B------:R-:W-:Y:S01]  /*1b60*/  SHF.R.U32.HI R2, RZ, 0x4, R2 ;  /* 0x00000004ff027819 */ /* 0x000fe20000011602 */
[----:B------:R-:W-:Y:S02]  /*1b70*/  VIADD R0, R33, 0x400 ;  /* 0x0000040021007836 */ /* 0x000fe40000000000 */
[----:B------:R-:W-:-:S03]  /*1b80*/  IMAD R3, R3, 0x2000, R12 ;  /* 0x0000200003037824 */ /* 0x000fc600078e020c */
[----:B------:R-:W-:Y:S02]  /*1b90*/  SHF.R.U32.HI R0, RZ, 0x4, R0 ;  /* 0x00000004ff007819 */ /* 0x000fe40000011600 */
[----:B------:R-:W-:Y:S02]  /*1ba0*/  SHF.R.U32.HI R3, RZ, 0x4, R3 ;  /* 0x00000004ff037819 */ /* 0x000fe40000011603 */
[----:B------:R-:W-:Y:S02]  /*1bb0*/  LOP3.LUT R8, R0, 0x3fff, RZ, 0xc0, !PT ;  /* 0x00003fff00087812 */ /* 0x000fe400078ec0ff */
[----:B------:R-:W-:Y:S02]  /*1bc0*/  LOP3.LUT R3, R3, 0x3fff, RZ, 0xc0, !PT ;  /* 0x00003fff03037812 */ /* 0x000fe400078ec0ff */
[----:B------:R-:W-:Y:S02]  /*1bd0*/  LOP3.LUT R0, R2, 0x3fff, RZ, 0xc0, !PT ;  /* 0x00003fff02007812 */ /* 0x000fe400078ec0ff */
[----:B------:R-:W-:-:S02]  /*1be0*/  LOP3.LUT R2, R8, 0x3000000, RZ, 0xfc, !PT ;  /* 0x0300000008027812 */ /* 0x000fc400078efcff */
[----:B------:R-:W-:Y:S01]  /*1bf0*/  LOP3.LUT R8, R3, 0x10000, RZ, 0xfc, !PT ;  /* 0x0001000003087812 */ /* 0x000fe200078efcff */
[----:B------:R-:W-:Y:S01]  /*1c00*/  IMAD.MOV.U32 R3, RZ, RZ, 0x40000040 ;  /* 0x40000040ff037424 */ /* 0x000fe200078e00ff */
[----:B------:R-:W-:-:S04]  /*1c10*/  LOP3.LUT R10, R0, 0x10000, RZ, 0xfc, !PT ;  /* 0x00010000000a7812 */ /* 0x000fc800078efcff */
[----:B------:R1:W-:Y:S04]  /*1c20*/  STL.64 [R1+0x80], R2 ;  /* 0x0000800201007387 */ /* 0x0003e80000100a00 */
        /* <DEDUP_REMOVED lines=18> */
.L_x_10981:
[----:B------:R-:W-:Y:S01]  /*1d50*/  LOP3.LUT R0, R39, 0xffffff80, RZ, 0xc0, !PT ;  /* 0xffffff8027007812 */ /* 0x000fe200078ec0ff */
[----:B------:R-:W0:Y:S01]  /*1d60*/  LDC.64 R68, c[0x0][0x9d8] ;  /* 0x00027600ff447b82 */ /* 0x000e220000000a00 */
[----:B------:R-:W-:Y:S01]  /*1d70*/  VIADD R20, R29, 0xffffff80 ;  /* 0xffffff801d147836 */ /* 0x000fe20000000000 */
[----:B------:R2:W-:Y:S01]  /*1d80*/  STL.64 [R1+0xf8], R42 ;  /* 0x0000f82a01007387 */ /* 0x0005e20000100a00 */
[----:B------:R-:W-:Y:S02]  /*1d90*/  IMAD.U32 R13, RZ, RZ, UR42 ;  /* 0x0000002aff0d7e24 */ /* 0x000fe4000f8e00ff */
[----:B------:R-:W-:Y:S01]  /*1da0*/  IMAD.IADD R37, R37, 0x1, -R0 ;  /* 0x0000000125257824 */ /* 0x000fe200078e0a00 */
[----:B------:R2:W-:Y:S01]  /*1db0*/  STL.64 [R1+0x100], R30 ;  /* 0x0001001e01007387 */ /* 0x0005e20000100a00 */
[----:B------:R-:W-:Y:S01]  /*1dc0*/  IMAD.MOV.U32 R44, RZ, RZ, RZ ;  /* 0x000000ffff2c7224 */ /* 0x000fe200078e00ff */
[----:B-1----:R-:W1:Y:S02]  /*1dd0*/  LDC.64 R8, c[0x0][0x9e8] ;  /* 0x00027a00ff087b82 */ /* 0x002e640000000a00 */
[----:B------:R-:W-:Y:S01]  /*1de0*/  SHF.R.S32.HI R0, RZ, 0x1f, R37 ;  /* 0x0000001fff007819 */ /* 0x000fe20000011425 */
[----:B------:R2:W-:Y:S03]  /*1df0*/  STL.64 [R1+0x140], R26 ;  /* 0x0001401a01007387 */ /* 0x0005e60000100a00 */
[CC--:B------:R-:W-:Y:S01]  /*1e00*/  LEA.HI R11, R0.reuse, R37.reuse, RZ, 0x2 ;  /* 0x00000025000b7211 */ /* 0x0c0fe200078f10ff */
[----:B------:R2:W-:Y:S01]  /*1e10*/  STL [R1+0x10c], R20 ;  /* 0x00010c1401007387 */ /* 0x0005e20000100800 */
[----:B------:R-:W3:Y:S01]  /*1e20*/  LDC R12, c[0x0][0x288] ;  /* 0x0000a200ff0c7b82 */ /* 0x000ee20000000800 */
[----:B------:R-:W-:-:S02]  /*1e30*/  LEA.HI R0, R0, R37, RZ, 0x5 ;  /* 0x0000002500007211 */ /* 0x000fc400078f28ff */
[--C-:B------:R-:W-:Y:S01]  /*1e40*/  SHF.R.S32.HI R7, RZ, 0x2, R11.reuse ;  /* 0x00000002ff077819 */ /* 0x100fe2000001140b */
[----:B------:R2:W-:Y:S01]  /*1e50*/  STL.U8 [R1+0x108], RZ ;  /* 0x000108ff01007387 */ /* 0x0005e20000100000 */
[----:B------:R-:W-:Y:S02]  /*1e60*/  SHF.R.S32.HI R2, RZ, 0x1f, R11 ;  /* 0x0000001fff027819 */ /* 0x000fe4000001140b */
[----:B------:R-:W-:Y:S01]  /*1e70*/  SHF.R.S32.HI R0, RZ, 0x5, R0 ;  /* 0x00000005ff007819 */ /* 0x000fe20000011400 */
[----:B------:R-:W4:Y:S01]  /*1e80*/  LDC R6, c[0x0][0x450] ;  /* 0x00011400ff067b82 */ /* 0x000f220000000800 */
[----:B------:R-:W-:Y:S01]  /*1e90*/  LEA.HI R2, R2, R7, RZ, 0x3 ;  /* 0x0000000702027211 */ /* 0x000fe200078f18ff */
[----:B0-----:R-:W-:-:S03]  /*1ea0*/  IMAD.MOV.U32 R14, RZ, RZ, R69 ;  /* 0x000000ffff0e7224 */ /* 0x001fc600078e0045 */
[----:B------:R-:W-:-:S03]  /*1eb0*/  LOP3.LUT R4, R2, 0xfffffff8, RZ, 0xc0, !PT ;  /* 0xfffffff802047812 */ /* 0x000fc600078ec0ff */
[----:B------:R-:W0:Y:S01]  /*1ec0*/  LDC.64 R2, c[0x0][0x9e0] ;  /* 0x00027800ff027b82 */ /* 0x000e220000000a00 */
[----:B-1----:R-:W-:Y:S02]  /*1ed0*/  IMAD.MOV.U32 R46, RZ, RZ, R8 ;  /* 0x000000ffff2e7224 */ /* 0x002fe400078e0008 */
[----:B------:R-:W-:Y:S01]  /*1ee0*/  IMAD.IADD R7, R7, 0x1, -R4 ;  /* 0x0000000107077824 */ /* 0x000fe200078e0a04 */
[----:B------:R-:W-:Y:S01]  /*1ef0*/  LEA.HI R4, R45, R45, RZ, 0x1 ;  /* 0x0000002d2d047211 */ /* 0x000fe200078f08ff */
[----:B------:R-:W-:Y:S02]  /*1f00*/  IMAD.MOV.U32 R47, RZ, RZ, R9 ;  /* 0x000000ffff2f7224 */ /* 0x000fe400078e0009 */
[----:B------:R-:W-:Y:S01]  /*1f10*/  IMAD R7, R0, 0x10, R7 ;  /* 0x0000001000077824 */ /* 0x000fe200078e0207 */
[----:B------:R-:W-:Y:S02]  /*1f20*/  LOP3.LUT R10, R4, 0x3fffffe, RZ, 0xc0, !PT ;  /* 0x03fffffe040a7812 */ /* 0x000fe400078ec0ff */
[----:B------:R-:W4:Y:S01]  /*1f30*/  LDC.64 R4, c[0x0][0x448] ;  /* 0x00011200ff047b82 */ /* 0x000f220000000a00 */
[----:B------:R-:W-:-:S02]  /*1f40*/  LOP3.LUT R0, R11, 0x7ffffffc, RZ, 0xc0, !PT ;  /* 0x7ffffffc0b007812 */ /* 0x000fc400078ec0ff */
[----:B------:R-:W-:-:S03]  /*1f50*/  IMAD.IADD R10, R45, 0x1, -R10 ;  /* 0x000000012d0a7824 */ /* 0x000fc600078e0a0a */
[----:B------:R-:W-:Y:S02]  /*1f60*/  IMAD.IADD R0, R37, 0x1, -R0 ;  /* 0x0000000125007824 */ /* 0x000fe400078e0a00 */
[----:B------:R-:W-:Y:S02]  /*1f70*/  IMAD R10, R10, 0x40, R7 ;  /* 0x000000400a0a7824 */ /* 0x000fe400078e0207 */
[----:B------:R-:W-:Y:S01]  /*1f80*/  IMAD.SHL.U32 R11, R0, 0x2, RZ ;  /* 0x00000002000b7824 */ /* 0x000fe200078e00ff */
[----:B------:R-:W-:Y:S01]  /*1f90*/  SHF.L.U32 R0, RZ, 0x1f, RZ ;  /* 0x0000001fff007819 */ /* 0x000fe200000006ff */
[----:B------:R-:W-:Y:S02]  /*1fa0*/  IMAD.MOV.U32 R7, RZ, RZ, R68 ;  /* 0x000000ffff077224 */ /* 0x000fe400078e0044 */
[----:B0-----:R-:W-:Y:S01]  /*1fb0*/  IMAD.MOV.U32 R15, RZ, RZ, R2 ;  /* 0x000000ffff0f7224 */ /* 0x001fe200078e0002 */
[----:B------:R2:W-:Y:S01]  /*1fc0*/  STL.64 [R1+0xf0], R10 ;  /* 0x0000f00a01007387 */ /* 0x0005e20000100a00 */
[----:B------:R-:W-:-:S03]  /*1fd0*/  IMAD.MOV.U32 R45, RZ, RZ, R3 ;  /* 0x000000ffff2d7224 */ /* 0x000fc600078e0003 */
[----:B---3--:R2:W-:Y:S04]  /*1fe0*/  STL.128 [R1+0x110], R12 ;  /* 0x0001100c01007387 */ /* 0x0085e80000100c00 */
[----:B------:R2:W-:Y:S04]  /*1ff0*/  STL.128 [R1+0x120], R44 ;  /* 0x0001202c01007387 */ /* 0x0005e80000100c00 */
[----:B----4-:R2:W-:Y:S01]  /*2000*/  STL.128 [R1+0x130], R4 ;  /* 0x0001300401007387 */ /* 0x0105e20000100c00 */
[----:B------:R-:W0:Y:S02]  /*2010*/  SYNCS.PHASECHK.TRANS64.TRYWAIT P0, [R33+URZ+0x22800], R0 ;  /* 0x02280000210075a7 */ /* 0x000e24000800017f */
[----:B0-2---:R-:W-:Y:S05]  /*2020*/  @!P0 BRA `(.L_x_10982) ;  /* 0x000001b000188947 */ /* 0x005fea0003800000 */
.L_x_11131:
[----:B------:R-:W2:Y:S04]  /*2030*/  LDL R4, [R1] ;  /* 0x0000000001047983 */ /* 0x000ea80000100800 */
[----:B------:R1:W5:Y:S01]  /*2040*/  LDL.64 R10, [R1+0x1c0] ;  /* 0x0001c000010a7983 */ /* 0x0003620000100a00 */
[----:B------:R-:W-:Y:S01]  /*2050*/  IMAD.MOV.U32 R12, RZ, RZ, R36 ;  /* 0x000000ffff0c7224 */ /* 0x000fe200078e0024 */
[----:B0-----:R-:W-:Y:S01]  /*2060*/  IADD3 R0, P0, R16, 0x400, RZ ;  /* 0x0000040010007810 */ /* 0x001fe20007f1e0ff */
[----:B------:R-:W-:Y:S01]  /*2070*/  IMAD.MOV.U32 R13, RZ, RZ, R65 ;  /* 0x000000ffff0d7224 */ /* 0x000fe200078e0041 */
[----:B------:R-:W-:Y:S01]  /*2080*/  STL.64 [R1+0x148], R24 ;  /* 0x0001481801007387 */ /* 0x000fe20000100a00 */
[----:B------:R-:W-:Y:S01]  /*2090*/  IMAD.MOV.U32 R14, RZ, RZ, R51 ;  /* 0x000000ffff0e7224 */ /* 0x000fe200078e0033 */
[----:B------:R-:W-:Y:S05]  /*20a0*/  WARPSYNC.ALL ;  /* 0x0000000000007948 */ /* 0x000fea0003800000 */
[----:B------:R-:W-:Y:S01]  /*20b0*/  IMAD.MOV.U32 R15, RZ, RZ, R52 ;  /* 0x000000ffff0f7224 */ /* 0x000fe200078e0034 */
[----:B------:R-:W-:Y:S01]  /*20c0*/  BSSY B0, `(.L_x_10983) ;  /* 0x0000025000007945 */ /* 0x000fe20003800000 */
[----:B------:R-:W-:-:S02]  /*20d0*/  IMAD.X R7, RZ, RZ, R17, P0 ;  /* 0x000000ffff077224 */ /* 0x000fc400000e0611 */
[----:B------:R-:W-:Y:S01]  /*20e0*/  IMAD.MOV.U32 R29, RZ, RZ, R59 ;  /* 0x000000ffff1d7224 */ /* 0x000fe200078e003b */
[----:B------:R0:W-:Y:S01]  /*20f0*/  STL.128 [R1+0x150], R12 ;  /* 0x0001500c01007387 */ /* 0x0001e20000100c00 */
[----:B------:R-:W-:Y:S02]  /*2100*/  IMAD.MOV.U32 R30, RZ, RZ, R0 ;  /* 0x000000ffff1e7224 */ /* 0x000fe400078e0000 */
[----:B------:R-:W-:Y:S02]  /*2110*/  IMAD.MOV.U32 R31, RZ, RZ, R7 ;  /* 0x000000ffff1f7224 */ /* 0x000fe400078e0007 */
[----:B------:R-:W-:Y:S02]  /*2120*/  IMAD.MOV.U32 R33, RZ, RZ, R67 ;  /* 0x000000ffff217224 */ /* 0x000fe400078e0043 */
[----:B------:R-:W-:Y:S01]  /*2130*/  VIADD R228, R74, 0x8 ;  /* 0x000000084ae47836 */ /* 0x000fe20000000000 */
[----:B------:R-:W-:Y:S01]  /*2140*/  STL.128 [R1+0x170], R28 ;  /* 0x0001701c01007387 */ /* 0x000fe20000100c00 */
[----:B0-----:R-:W-:-:S02]  /*2150*/  IMAD.MOV.U32 R14, RZ, RZ, R32 ;  /* 0x000000ffff0e7224 */ /* 0x001fc400078e0020 */
[----:B------:R-:W-:Y:S02]  /*2160*/  IMAD.MOV.U32 R15, RZ, RZ, R61 ;  /* 0x000000ffff0f7224 */ /* 0x000fe400078e003d */
[----:B------:R-:W-:Y:S02]  /*2170*/  IMAD.MOV.U32 R12, RZ, RZ, R16 ;  /* 0x000000ffff0c7224 */ /* 0x000fe400078e0010 */
[----:B------:R-:W-:Y:S02]  /*2180*/  IMAD.MOV.U32 R13, RZ, RZ, R17 ;  /* 0x000000ffff0d7224 */ /* 0x000fe400078e0011 */
[----:B------:R-:W-:-:S03]  /*2190*/  IMAD.MOV.U32 R32, RZ, RZ, R38 ;  /* 0x000000ffff207224 */ /* 0x000fc600078e0026 */
        /* <DEDUP_REMOVED lines=10> */
[----:B------:R-:W-:-:S03]  /*2240*/  IMAD.MOV.U32 R35, RZ, RZ, R63 ;  /* 0x000000ffff237224 */ /* 0x000fc600078e003f */
[----:B------:R0:W-:Y:S04]  /*2250*/  STL.128 [R1+0x190], R12 ;  /* 0x0001900c01007387 */ /* 0x0001e80000100c00 */
[----:B------:R1:W-:Y:S01]  /*2260*/  STL.128 [R1+0x1a0], R32 ;  /* 0x0001a02001007387 */ /* 0x0003e20000100c00 */
[----:B0-----:R-:W-:Y:S02]  /*2270*/  IMAD.MOV.U32 R12, RZ, RZ, R55 ;  /* 0x000000ffff0c7224 */ /* 0x001fe400078e0037 */
[----:B------:R-:W-:Y:S02]  /*2280*/  IMAD.MOV.U32 R13, RZ, RZ, R56 ;  /* 0x000000ffff0d7224 */ /* 0x000fe400078e0038 */
[----:B------:R-:W-:Y:S02]  /*2290*/  IMAD.MOV.U32 R14, RZ, RZ, R57 ;  /* 0x000000ffff0e7224 */ /* 0x000fe400078e0039 */
[----:B------:R-:W-:-:S05]  /*22a0*/  IMAD.MOV.U32 R15, RZ, RZ, R58 ;  /* 0x000000ffff0f7224 */ /* 0x000fca00078e003a */
[----:B------:R1:W-:Y:S01]  /*22b0*/  STL.128 [R1+0x1b0], R12 ;  /* 0x0001b00c01007387 */ /* 0x0003e20000100c00 */
[----:B--2---:R-:W-:Y:S01]  /*22c0*/  LOP3.LUT R0, R4, 0x1, RZ, 0xfc, !PT ;  /* 0x0000000104007812 */ /* 0x004fe200078efcff */
[----:B------:R1:W-:Y:S03]  /*22d0*/  BAR.SYNC.DEFER_BLOCKING R228, 0x100 ;  /* 0x000400e40000751d */ /* 0x0003e60000010000 */
[----:B------:R-:W-:-:S13]  /*22e0*/  ISETP.NE.AND P1, PT, R0, 0x3, PT ;  /* 0x000000030000780c */ /* 0x000fda0003f25270 */
[----:B-1----:R-:W-:Y:S05]  /*22f0*/  @!P1 BRA `(.L_x_10984) ;  /* 0x0000000000049947 */ /* 0x002fea0003800000 */
[----:B------:R-:W-:Y:S01]  /*2300*/  BPT.TRAP 0x1 ;  /* 0x000000040000795c */ /* 0x000fe20000300000 */
.L_x_10984:
[----:B------:R-:W-:Y:S05]  /*2310*/  BSYNC B0 ;  /* 0x0000000000007941 */ /* 0x000fea0003800000 */
.L_x_10983:
        /* <DEDUP_REMOVED lines=8> */
.L_x_10986:
[----:B------:R-:W-:Y:S05]  /*23a0*/  BSYNC B0 ;  /* 0x0000000000007941 */ /* 0x000fea0003800000 */
.L_x_10985:
[----:B------:R-:W-:Y:S04]  /*23b0*/  BSSY B0, `(.L_x_10987) ;  /* 0x0000004000007945 */ /* 0x000fe80003800000 */
[----:B-1----:R-:W-:Y:S05]  /*23c0*/  @P0 BRA `(.L_x_10988) ;  /* 0x0000000000080947 */ /* 0x002fea0003800000 */
[----:B------:R-:W1:Y:S02]  /*23d0*/  SYNCS.PHASECHK.TRANS64.TRYWAIT P0, [R10+URZ], R11 ;  /* 0x0000000b0a0075a7 */ /* 0x000e64000800017f */
[----:B-1----:R-:W-:Y:S05]  /*23e0*/  @!P0 BRA `(.L_x_10989) ;  /* 0x000001ac003c8947 */ /* 0x002fea0003800000 */
.L_x_10988:
[----:B------:R-:W-:Y:S05]  /*23f0*/  BSYNC B0 ;  /* 0x0000000000007941 */ /* 0x000fea0003800000 */
.L_x_10987:
[----:B------:R-:W2:Y:S04]  /*2400*/  LDL R7, [R1+0x1c0] ;  /* 0x0001c00001077983 */ /* 0x000ea80000100800 */
[----:B01----:R-:W2:Y:S01]  /*2410*/  LDL.64 R10, [R1+0x78] ;  /* 0x00007800010a7983 */ /* 0x003ea20000100a00 */
[----:B------:R-:W-:Y:S05]  /*2420*/  WARPSYNC.ALL ;  /* 0x0000000000007948 */ /* 0x000fea0003800000 */
[----:B------:R-:W3:Y:S04]  /*2430*/  LDL.64 R14, [R1+0x70] ;  /* 0x00007000010e7983 */ /* 0x000ee80000100a00 */
[----:B------:R-:W4:Y:S04]  /*2440*/  LDL.64 R12, [R1+0x70] ;  /* 0x00007000010c7983 */ /* 0x000f280000100a00 */
[----:B------:R-:W4:Y:S01]  /*2450*/  LDL.64 R20, [R1+0x70] ;  /* 0x0000700001147983 */ /* 0x000f220000100a00 */
[----:B--2---:R-:W-:-:S03]  /*2460*/  IMAD R10, R7, 0x300, R10 ;  /* 0x00000300070a7824 */ /* 0x004fc600078e020a */
[----:B------:R-:W2:Y:S01]  /*2470*/  LDL.64 R72, [R1+0x70] ;  /* 0x0000700001487983 */ /* 0x000ea20000100a00 */
[----:B------:R-:W-:Y:S01]  /*2480*/  R2UR UR7, R11 ;  /* 0x000000000b0772ca */ /* 0x000fe200000e0000 */
[----:B------:R-:W-:Y:S01]  /*2490*/  WARPGROUP.ARRIVE ;  /* 0x00000000000079c5 */ /* 0x000fe20000000000 */
[----:B------:R-:W-:Y:S01]  /*24a0*/  R2UR UR6, R10 ;  /* 0x000000000a0672ca */ /* 0x000fe200000e0000 */
[----:B------:R-:W2:Y:S04]  /*24b0*/  LDL R4, [R1] ;  /* 0x0000000001047983 */ /* 0x000ea80000100800 */
[----:B------:R0:W5:Y:S04]  /*24c0*/  LDL R0, [R1+0x1c0] ;  /* 0x0001c00001007983 */ /* 0x0001680000100800 */
[----:B------:R0:W5:Y:S01]  /*24d0*/  LDL R75, [R1+0xc] ;  /* 0x00000c00014b7983 */ /* 0x0001620000100800 */
[----:B---3--:R-:W-:-:S02]  /*24e0*/  R2UR UR4, R14 ;  /* 0x000000000e0472ca */ /* 0x008fc400000e0000 */
[----:B------:R-:W-:-:S13]  /*24f0*/  R2UR UR5, R15 ;  /* 0x000000000f0572ca */ /* 0x000fda00000e0000 */
[----:B------:R-:W-:Y:S01]  /*2500*/  HGMMA.64x96x16.F32.BF16 R24, gdesc[UR4], RZ, !UPT, gsb0 ;  /* 0x01600000041879f0 */ /* 0x000fe2000c0018ff */
[----:B----4-:R-:W-:Y:S02]  /*2510*/  VIADD R12, R12, 0x2 ;  /* 0x000000020c0c7836 */ /* 0x010fe40000000000 */
[----:B------:R-:W-:Y:S02]  /*2520*/  VIADD R14, R10, 0x2 ;  /* 0x000000020a0e7836 */ /* 0x000fe40000000000 */
[----:B------:R-:W-:Y:S01]  /*2530*/  IMAD.MOV.U32 R15, RZ, RZ, R11 ;  /* 0x000000ffff0f7224 */ /* 0x000fe200078e000b */
[----:B------:R-:W-:Y:S02]  /*2540*/  R2UR UR4, R12 ;  /* 0x000000000c0472ca */ /* 0x000fe400000e0000 */
[----:B------:R-:W-:Y:S02]  /*2550*/  R2UR UR6, R14 ;  /* 0x000000000e0672ca */ /* 0x000fe400000e0000 */
[----:B------:R-:W-:-:S02]  /*2560*/  R2UR UR7, R15 ;  /* 0x000000000f0772ca */ /* 0x000fc400000e0000 */
[----:B------:R-:W-:Y:S01]  /*2570*/  R2UR UR5, R13 ;  /* 0x000000000d0572ca */ /* 0x000fe200000e0000 */
[----:B------:R-:W-:Y:S01]  /*2580*/  VIADD R20, R20, 0x4 ;  /* 0x0000000414147836 */ /* 0x000fe20000000000 */
[----:B------:R-:W-:Y:S02]  /*2590*/  WARPGROUP.DEPBAR.LE gsb0, 0x0 ;  /* 0x00008000000079c5 */ /* 0x000fe40000010000 */
[----:B------:R-:W-:-:S09]  /*25a0*/  WARPGROUP.ARRIVE ;  /* 0x00000000000079c5 */ /* 0x000fd20000000000 */
[----:B------:R-:W-:Y:S01]  /*25b0*/  HGMMA.64x96x16.F32.BF16 R24, gdesc[UR4], R24, gsb0 ;  /* 0x01600000041879f0 */ /* 0x000fe20008001818 */
[----:B------:R-:W-:Y:S02]  /*25c0*/  VIADD R12, R10, 0x4 ;  /* 0x000000040a0c7836 */ /* 0x000fe40000000000 */
[----:B------:R-:W-:Y:S01]  /*25d0*/  IMAD.MOV.U32 R13, RZ, RZ, R11 ;  /* 0x000000ffff0d7224 */ /* 0x000fe200078e000b */
[----:B------:R-:W-:Y:S02]  /*25e0*/  R2UR UR4, R20 ;  /* 0x00000000140472ca */ /* 0x000fe400000e0000 */
[----:B------:R-:W-:Y:S02]  /*25f0*/  R2UR UR6, R12 ;  /* 0x000000000c0672ca */ /* 0x000fe400000e0000 */
[----:B------:R-:W-:Y:S02]  /*2600*/  R2UR UR7, R13 ;  /* 0x000000000d0772ca */ /* 0x000fe400000e0000 */
[----:B------:R-:W-:Y:S01]  /*2610*/  R2UR UR5, R21 ;  /* 0x00000000150572ca */ /* 0x000fe200000e0000 */
[----:B------:R-:W-:-:S02]  /*2620*/  VIADD R10, R10, 0x6 ;  /* 0x000000060a0a7836 */ /* 0x000fc40000000000 */
[----:B--2---:R-:W-:Y:S01]  /*2630*/  VIADD R72, R72, 0x6 ;  /* 0x0000000648487836 */ /* 0x004fe20000000000 */
[----:B------:R-:W-:Y:S02]  /*2640*/  WARPGROUP.DEPBAR.LE gsb0, 0x0 ;  /* 0x00008000000079c5 */ /* 0x000fe40000010000 */
[----:B------:R-:W-:-:S07]  /*2650*/  WARPGROUP.ARRIVE ;  /* 0x00000000000079c5 */ /* 0x000fce0000000000 */
[----:B------:R-:W-:Y:S01]  /*2660*/  HGMMA.64x96x16.F32.BF16 R24, gdesc[UR4], R24, gsb0 ;  /* 0x01600000041879f0 */ /* 0x000fe20008001818 */
[----:B------:R-:W-:Y:S02]  /*2670*/  R2UR UR6, R10 ;  /* 0x000000000a0672ca */ /* 0x000fe400000e0000 */
[----:B------:R-:W-:Y:S02]  /*2680*/  R2UR UR7, R11 ;  /* 0x000000000b0772ca */ /* 0x000fe400000e0000 */
[----:B------:R-:W-:Y:S02]  /*2690*/  R2UR UR4, R72 ;  /* 0x00000000480472ca */ /* 0x000fe400000e0000 */
[----:B------:R-:W-:Y:S01]  /*26a0*/  R2UR UR5, R73 ;  /* 0x00000000490572ca */ /* 0x000fe200000e0000 */
[----:B------:R-:W-:Y:S01]  /*26b0*/  IMAD.MOV.U32 R229, RZ, RZ, 0x1 ;  /* 0x00000001ffe57424 */ /* 0x000fe200078e00ff */
[----:B------:R0:W-:Y:S04]  /*26c0*/  STL [R1+0x60], RZ ;  /* 0x000060ff01007387 */ /* 0x0001e80000100800 */
[----:B------:R0:W-:Y:S01]  /*26d0*/  STL [R1+0x60], R229 ;  /* 0x000060e501007387 */ /* 0x0001e20000100800 */
[----:B------:R-:W-:-:S03]  /*26e0*/  LOP3.LUT R4, R4, 0x1, RZ, 0xfc, !PT ;  /* 0x0000000104047812 */ /* 0x000fc600078efcff */
[----:B------:R0:W-:Y:S01]  /*26f0*/  STL [R1+0x60], R229 ;  /* 0x000060e501007387 */ /* 0x0001e20000100800 */
[----:B------:R-:W-:Y:S02]  /*2700*/  WARPGROUP.DEPBAR.LE gsb0, 0x0 ;  /* 0x00008000000079c5 */ /* 0x000fe40000010000 */
[----:B------:R-:W-:-:S06]  /*2710*/  WARPGROUP.ARRIVE ;  /* 0x00000000000079c5 */ /* 0x000fcc0000000000 */
[----:B------:R-:W-:Y:S01]  /*2720*/  HGMMA.64x96x16.F32.BF16 R24, gdesc[UR4], R24, gsb0 ;  /* 0x01600000041879f0 */ /* 0x000fe20008001818 */
[----:B------:R0:W-:Y:S04]  /*2730*/  STL [R1+0x60], R229 ;  /* 0x000060e501007387 */ /* 0x0001e80000100800 */
[----:B------:R0:W-:Y:S01]  /*2740*/  STL [R1+0x60], R229 ;  /* 0x000060e501007387 */ /* 0x0001e20000100800 */
[----:B------:R-:W-:Y:S02]  /*2750*/  ISETP.NE.AND P0, PT, R4, 0x3, PT ;  /* 0x000000030400780c */ /* 0x000fe40003f05270 */
[----:B------:R-:W-:Y:S01]  /*2760*/  IADD3 R227, -R74, 0xb, RZ ;  /* 0x0000000b4ae37810 */ /* 0x000fe20007ffe1ff */
[----:B------:R-:W-:Y:S01]  /*2770*/  BSSY B0, `(.L_x_10990) ;  /* 0x0000005000007945 */ /* 0x000fe20003800000 */
[----:B------:R-:W-:-:S03]  /*2780*/  WARPGROUP.DEPBAR.LE gsb0, 0x0 ;  /* 0x00008000000079c5 */ /* 0x000fc60000010000 */
[----:B------:R0:W-:Y:S06]  /*2790*/  BAR.ARV R227, 0x100 ;  /* 0x000400e30000751d */ /* 0x0001ec0000002000 */
[----:B------:R-:W-:Y:S05]  /*27a0*/  @!P0 BRA `(.L_x_10991) ;  /* 0x0000000000048947 */ /* 0x000fea0003800000 */
[----:B------:R-:W-:Y:S01]  /*27b0*/  BPT.TRAP 0x1 ;  /* 0x000000040000795c */ /* 0x000fe20000300000 */
.L_x_10991:
[----:B------:R-:W-:Y:S05]  /*27c0*/  BSYNC B0 ;  /* 0x0000000000007941 */ /* 0x000fea0003800000 */
.L_x_10990:
        /* <DEDUP_REMOVED lines=8> */
[----:B------:R-:W3:Y:S04]  /*2850*/  LDL.64 R10, [R1+0x130] ;  /* 0x00013000010a7983 */ /* 0x000ee80000100a00 */
[----:B------:R-:W4:Y:S04]  /*2860*/  LDL R78, [R1+0x138] ;  /* 0x00013800014e7983 */ /* 0x000f280000100800 */
[----:B------:R-:W4:Y:S04]  /*2870*/  LDL.128 R72, [R1+0x110] ;  /* 0x0001100001487983 */ /* 0x000f280000100c00 */
[----:B------:R-:W4:Y:S04]  /*2880*/  LDL.128 R12, [R1+0x120] ;  /* 0x00012000010c7983 */ /* 0x000f280000100c00 */
[----:B--2---:R-:W2:Y:S01]  /*2890*/  LD.E R20, desc[UR36][R20.64] ;  /* 0x0000002414147980 */ /* 0x004ea2000c101900 */
[----:B---3--:R-:W-:-:S02]  /*28a0*/  ISETP.NE.AND P0, PT, R10, 0x1, PT ;  /* 0x000000010a00780c */ /* 0x008fc40003f05270 */
[----:B----4-:R-:W-:Y:S01]  /*28b0*/  ISETP.GE.AND P1, PT, R13, 0x1, PT ;  /* 0x000000010d00780c */ /* 0x010fe20003f26270 */
[----:B------:R-:W-:Y:S01]  /*28c0*/  BSSY B0, `(.L_x_10992) ;  /* 0x00000a2000007945 */ /* 0x000fe20003800000 */
[-C--:B--2---:R-:W-:Y:S01]  /*28d0*/  FMUL.FTZ R7, R24, R20.reuse ;  /* 0x0000001418077220 */ /* 0x084fe20000410000 */
[-C--:B------:R-:W-:Y:S01]  /*28e0*/  FMUL.FTZ R33, R33, R20.reuse ;  /* 0x0000001421217220 */ /* 0x080fe20000410000 */
[-C--:B------:R-:W-:Y:S01]  /*28f0*/  FMUL.FTZ R24, R31, R20.reuse ;  /* 0x000000141f187220 */ /* 0x080fe20000410000 */
[----:B------:R-:W-:Y:S01]  /*2900*/  SHF.R.S32.HI R31, RZ, 0x1f, R76 ;  /* 0x0000001fff1f7819 */ /* 0x000fe2000001144c */
[-C--:B------:R-:W-:Y:S01]  /*2910*/  FMUL.FTZ R29, R29, R20.reuse ;  /* 0x000000141d1d7220 */ /* 0x080fe20000410000 */
[----:B------:R2:W3:Y:S01]  /*2920*/  MUFU.TANH R81, R33 ;  /* 0x0000002100517308 */ /* 0x0004e20000002400 */
[-C--:B------:R-:W-:Y:S01]  /*2930*/  FMUL.FTZ R41, R41, R20.reuse ;  /* 0x0000001429297220 */ /* 0x080fe20000410000 */
[----:B--2---:R-:W-:Y:S01]  /*2940*/  FMUL.FTZ R33, R39, R20 ;  /* 0x0000001427217220 */ /* 0x004fe20000410000 */
[----:B------:R-:W-:-:S05]  /*2950*/  LEA.HI R39, R31, R76, RZ, 0x7 ;  /* 0x0000004c1f277211 */ /* 0x000fca00078f38ff */
[----:B------:R2:W4:Y:S01]  /*2960*/  MUFU.TANH R79, R29 ;  /* 0x0000001d004f7308 */ /* 0x0005220000002400 */
[----:B------:R-:W-:Y:S01]  /*2970*/  FMUL.FTZ R44, R44, R20 ;  /* 0x000000142c2c7220 */ /* 0x000fe20000410000 */
[----:B--2---:R-:W-:-:S06]  /*2980*/  LOP3.LUT R29, R39, 0xffffff80, RZ, 0xc0, !PT ;  /* 0xffffff80271d7812 */ /* 0x004fcc00078ec0ff */
[----:B------:R2:W0:Y:S01]  /*2990*/  MUFU.TANH R85, R41 ;  /* 0x0000002900557308 */ /* 0x0004220000002400 */
[-C--:B------:R-:W-:Y:S01]  /*29a0*/  FMUL.FTZ R21, R30, R20.reuse ;  /* 0x000000141e157220 */ /* 0x080fe20000410000 */
[----:B------:R-:W-:Y:S01]  /*29b0*/  FMUL.FTZ R36, R36, R20 ;  /* 0x0000001424247220 */ /* 0x000fe20000410000 */
[----:B--2---:R-:W-:-:S05]  /*29c0*/  IMAD.IADD R41, R76, 0x1, -R29 ;  /* 0x000000014c297824 */ /* 0x004fca00078e0a1d */
[----:B------:R2:W0:Y:S01]  /*29d0*/  MUFU.TANH R86, R44 ;  /* 0x0000002c00567308 */ /* 0x0004220000002400 */
[-C--:B------:R-:W-:Y:S01]  /*29e0*/  FMUL.FTZ R30, R35, R20.reuse ;  /* 0x00000014231e7220 */ /* 0x080fe20000410000 */
[-C--:B------:R-:W-:Y:S01]  /*29f0*/  FMUL.FTZ R35, R43, R20.reuse ;  /* 0x000000142b237220 */ /* 0x080fe20000410000 */
[-C--:B------:R-:W-:Y:S01]  /*2a00*/  FMUL.FTZ R45, R45, R20.reuse ;  /* 0x000000142d2d7220 */ /* 0x080fe20000410000 */
[----:B------:R-:W-:Y:S01]  /*2a10*/  FMUL.FTZ R4, R27, R20 ;  /* 0x000000141b047220 */ /* 0x000fe20000410000 */
[----:B--2---:R-:W-:-:S03]  /*2a20*/  SHF.R.S32.HI R44, RZ, 0x1f, R41 ;  /* 0x0000001fff2c7819 */ /* 0x004fc60000011429 */
[----:B------:R2:W0:Y:S01]  /*2a30*/  MUFU.TANH R82, R36 ;  /* 0x0000002400527308 */ /* 0x0004220000002400 */
[-C--:B------:R-:W-:Y:S01]  /*2a40*/  FMUL.FTZ R37, R37, R20.reuse ;  /* 0x0000001425257220 */ /* 0x080fe20000410000 */
[----:B------:R-:W-:Y:S01]  /*2a50*/  LEA.HI R43, R44, R41, RZ, 0x2 ;  /* 0x000000292c2b7211 */ /* 0x000fe200078f10ff */
[-C--:B------:R-:W-:Y:S01]  /*2a60*/  FMUL.FTZ R27, R34, R20.reuse ;  /* 0x00000014221b7220 */ /* 0x080fe20000410000 */
[-C--:B------:R-:W-:Y:S02]  /*2a70*/  FMUL.FTZ R34, R42, R20.reuse ;  /* 0x000000142a227220 */ /* 0x080fe40000410000 */
[----:B------:R-:W-:Y:S02]  /*2a80*/  SHF.R.S32.HI R42, RZ, 0x1f, R43 ;  /* 0x0000001fff2a7819 */ /* 0x000fe4000001142b */
[----:B------:R1:W0:Y:S01]  /*2a90*/  MUFU.TANH R87, R45 ;  /* 0x0000002d00577308 */ /* 0x0002220000002400 */
[----:B--2---:R-:W-:Y:S01]  /*2aa0*/  FMUL.FTZ R36, R46, R20 ;  /* 0x000000142e247220 */ /* 0x004fe20000410000 */
[----:B------:R-:W-:-:S06]  /*2ab0*/  LEA.HI R46, R31, R76, RZ, 0x2 ;  /* 0x0000004c1f2e7211 */ /* 0x000fcc00078f10ff */
[----:B------:R2:W0:Y:S01]  /*2ac0*/  MUFU.TANH R83, R37 ;  /* 0x0000002500537308 */ /* 0x0004220000002400 */
[----:B-1----:R-:W-:Y:S02]  /*2ad0*/  SHF.R.S32.HI R45, RZ, 0x2, R43 ;  /* 0x00000002ff2d7819 */ /* 0x002fe4000001142b */
[----:B------:R-:W-:Y:S01]  /*2ae0*/  LEA.HI R44, R44, R41, RZ, 0x5 ;  /* 0x000000292c2c7211 */ /* 0x000fe200078f28ff */
[----:B--2---:R-:W-:Y:S01]  /*2af0*/  FMUL.FTZ R37, R47, R20 ;  /* 0x000000142f257220 */ /* 0x004fe20000410000 */
[----:B------:R-:W-:Y:S02]  /*2b00*/  LOP3.LUT R47, R46, 0xfffffffc, RZ, 0xc0, !PT ;  /* 0xfffffffc2e2f7812 */ /* 0x000fe400078ec0ff */
[----:B------:R-:W-:Y:S02]  /*2b10*/  LEA.HI R46, R42, R45, RZ, 0x3 ;  /* 0x0000002d2a2e7211 */ /* 0x000fe400078f18ff */
[----:B------:R-:W-:Y:S01]  /*2b20*/  SHF.R.S32.HI R42, RZ, 0x7, R39 ;  /* 0x00000007ff2a7819 */ /* 0x000fe20000011427 */
[----:B------:R-:W-:Y:S01]  /*2b30*/  IMAD.IADD R47, R76, 0x1, -R47 ;  /* 0x000000014c2f7824 */ /* 0x000fe200078e0a2f */
[----:B------:R-:W-:-:S02]  /*2b40*/  LOP3.LUT R46, R46, 0xfffffff8, RZ, 0xc0, !PT ;  /* 0xfffffff82e2e7812 */ /* 0x000fc400078ec0ff */
[----:B------:R-:W-:Y:S02]  /*2b50*/  LEA.HI R39, R39, R42, RZ, 0x1 ;  /* 0x0000002a27277211 */ /* 0x000fe400078f08ff */
[----:B------:R-:W-:Y:S01]  /*2b60*/  SHF.R.S32.HI R44, RZ, 0x5, R44 ;  /* 0x00000005ff2c7819 */ /* 0x000fe2000001142c */
[----:B------:R-:W-:Y:S01]  /*2b70*/  IMAD.IADD R46, R45, 0x1, -R46 ;  /* 0x000000012d2e7824 */ /* 0x000fe200078e0a2e */
[----:B------:R-:W-:Y:S02]  /*2b80*/  LOP3.LUT R39, R39, 0x3fffffe, RZ, 0xc0, !PT ;  /* 0x03fffffe27277812 */ /* 0x000fe400078ec0ff */
[----:B------:R-:W-:Y:S01]  /*2b90*/  LEA.HI R45, R47, R47, RZ, 0x1 ;  /* 0x0000002f2f2d7211 */ /* 0x000fe200078f08ff */
[----:B------:R-:W-:Y:S02]  /*2ba0*/  IMAD R77, R77, 0x8, R44 ;  /* 0x000000084d4d7824 */ /* 0x000fe400078e022c */
[----:B------:R-:W-:Y:S01]  /*2bb0*/  IMAD.IADD R39, R42, 0x1, -R39 ;  /* 0x000000012a277824 */ /* 0x000fe200078e0a27 */
[----:B------:R-:W-:Y:S01]  /*2bc0*/  LOP3.LUT R42, R45, 0x1ffffffe, RZ, 0xc0, !PT ;  /* 0x1ffffffe2d2a7812 */ /* 0x000fe200078ec0ff */
[----:B------:R-:W-:-:S04]  /*2bd0*/  IMAD.U32 R46, R77, 0x10, R46 ;  /* 0x000000104d2e7824 */ /* 0x000fc800078e002e */
[----:B------:R-:W-:Y:S02]  /*2be0*/  IMAD.IADD R47, R47, 0x1, -R42 ;  /* 0x000000012f2f7824 */ /* 0x000fe400078e0a2a */
[----:B------:R-:W-:-:S04]  /*2bf0*/  IMAD R46, R39, 0x40, R46 ;  /* 0x00000040272e7824 */ /* 0x000fc800078e022e */
[----:B------:R-:W-:-:S04]  /*2c00*/  IMAD R46, R47, 0x8, R46 ;  /* 0x000000082f2e7824 */ /* 0x000fc800078e022e */
[----:B------:R-:W-:-:S05]  /*2c10*/  @P0 IMAD.HI.U32 R11, R46, R11, RZ ;  /* 0x0000000b2e0b0227 */ /* 0x000fca00078e00ff */
[----:B------:R-:W-:Y:S01]  /*2c20*/  @P0 SHF.R.U32.HI R46, RZ, R78, R11 ;  /* 0x0000004eff2e0219 */ /* 0x000fe2000001160b */
[-C--:B------:R-:W-:Y:S01]  /*2c30*/  FMUL.FTZ R32, R32, R20.reuse ;  /* 0x0000001420207220 */ /* 0x080fe20000410000 */
[-C--:B------:R-:W-:Y:S01]  /*2c40*/  FMUL.FTZ R40, R40, R20.reuse ;  /* 0x0000001428287220 */ /* 0x080fe20000410000 */
[----:B------:R-:W-:Y:S02]  /*2c50*/  LOP3.LUT R10, R43, 0x7ffffffc, RZ, 0xc0, !PT ;  /* 0x7ffffffc2b0a7812 */ /* 0x000fe400078ec0ff */
[----:B------:R-:W1:Y:S01]  /*2c60*/  SHFL.IDX PT, R45, R46, RZ, 0x1c1f ;  /* 0x001c1fff2e2d7589 */ /* 0x000e6200000e0000 */
[----:B------:R-:W-:Y:S01]  /*2c70*/  IMAD R11, R168, -0x60, R73 ;  /* 0xffffffa0a80b7824 */ /* 0x000fe200078e0249 */
[----:B------:R2:W0:Y:S01]  /*2c80*/  MUFU.TANH R80, R32 ;  /* 0x0000002000507308 */ /* 0x0004220000002400 */
[-C--:B------:R-:W-:Y:S01]  /*2c90*/  FMUL.FTZ R0, R26, R20.reuse ;  /* 0x000000141a007220 */ /* 0x080fe20000410000 */
[-C--:B------:R-:W-:Y:S01]  /*2ca0*/  FMUL.FTZ R25, R25, R20.reuse ;  /* 0x0000001419197220 */ /* 0x080fe20000410000 */
[-C--:B------:R-:W-:Y:S01]  /*2cb0*/  FMUL.FTZ R28, R28, R20.reuse ;  /* 0x000000141c1c7220 */ /* 0x080fe20000410000 */
[-C--:B------:R-:W-:Y:S01]  /*2cc0*/  FMUL.FTZ R48, R48, R20.reuse ;  /* 0x0000001430307220 */ /* 0x080fe20000410000 */
[-C--:B------:R-:W-:Y:S01]  /*2cd0*/  FMUL.FTZ R49, R49, R20.reuse ;  /* 0x0000001431317220 */ /* 0x080fe20000410000 */
[-C--:B------:R-:W-:Y:S01]  /*2ce0*/  FMUL.FTZ R52, R52, R20.reuse ;  /* 0x0000001434347220 */ /* 0x080fe20000410000 */
[-C--:B------:R-:W-:Y:S01]  /*2cf0*/  FMUL.FTZ R53, R53, R20.reuse ;  /* 0x0000001435357220 */ /* 0x080fe20000410000 */
[----:B------:R3:W0:Y:S01]  /*2d00*/  MUFU.TANH R84, R40 ;  /* 0x0000002800547308 */ /* 0x0006220000002400 */
        /* <DEDUP_REMOVED lines=21> */
[----:B------:R-:W-:Y:S02]  /*2e60*/  VIADD R39, R11, 0x61 ;  /* 0x000000610b277836 */ /* 0x000fe40000000000 */
[----:B------:R-:W-:Y:S01]  /*2e70*/  FMUL.FTZ R20, R71, R20 ;  /* 0x0000001447147220 */ /* 0x000fe20000410000 */
[----:B------:R-:W2:Y:S01]  /*2e80*/  MUFU.TANH R7, R7 ;  /* 0x0000000700077308 */ /* 0x000ea20000002400 */
[----:B------:R-:W-:Y:S02]  /*2e90*/  IMAD R39, R10, -0x2, R39 ;  /* 0xfffffffe0a277824 */ /* 0x000fe400078e0227 */
[----:B------:R-:W-:Y:S02]  /*2ea0*/  IMAD.MOV.U32 R41, RZ, RZ, -0x60 ;  /* 0xffffffa0ff297424 */ /* 0x000fe400078e00ff */
[----:B------:R-:W-:-:S03]  /*2eb0*/  IMAD.IADD R44, R39, 0x1, -R72 ;  /* 0x00000001272c7824 */ /* 0x000fc600078e0a48 */
[----:B------:R-:W3:Y:S01]  /*2ec0*/  MUFU.TANH R25, R25 ;  /* 0x0000001900197308 */ /* 0x000ee20000002400 */
[----:B------:R-:W-:Y:S01]  /*2ed0*/  VIADD R11, R11, 0x60 ;  /* 0x000000600b0b7836 */ /* 0x000fe20000000000 */
[----:B------:R-:W-:-:S06]  /*2ee0*/  LOP3.LUT R39, RZ, R74, RZ, 0x33, !PT ;  /* 0x0000004aff277212 */ /* 0x000fcc00078e33ff */
[----:B------:R-:W0:Y:S01]  /*2ef0*/  MUFU.TANH R0, R0 ;  /* 0x0000000000007308 */ /* 0x000e220000002400 */
[----:B------:R-:W-:-:S07]  /*2f00*/  IMAD R41, R168, R41, 0x60 ;  /* 0x00000060a8297424 */ /* 0x000fce00078e0229 */
        /* <DEDUP_REMOVED lines=37> */
[----:B------:R-:W-:-:S02]  /*3160*/  IMAD.IADD R44, R44, 0x1, R39 ;  /* 0x000000012c2c7824 */ /* 0x000fc400078e0227 */
[----:B------:R-:W-:Y:S01]  /*3170*/  IMAD R62, R10, -0x2, R41 ;  /* 0xfffffffe0a3e7824 */ /* 0x000fe200078e0229 */
[----:B-1----:R-:W-:Y:S01]  /*3180*/  VIADDMNMX R10, R45, R75, R50, PT ;  /* 0x0000004b2d0a7246 */ /* 0x002fe20003800132 */
[----:B------:R-:W-:-:S03]  /*3190*/  IMAD.IADD R11, R44, 0x1, R45 ;  /* 0x000000012c0b7824 */ /* 0x000fc600078e022d */
[----:B------:R1:W0:Y:S02]  /*31a0*/  MUFU.TANH R51, R54 ;  /* 0x0000003600337308 */ /* 0x0002240000002400 */
[----:B-1----:R-:W-:Y:S01]  /*31b0*/  IMAD.IADD R54, R41, 0x1, R12 ;  /* 0x0000000129367824 */ /* 0x002fe200078e020c */
        /* <DEDUP_REMOVED lines=11> */
.L_x_10995:
[----:B------:R-:W-:-:S13]  /*3270*/  ISETP.NE.AND P0, PT, R13, 0x1, PT ;  /* 0x000000010d00780c */ /* 0x000fda0003f05270 */
[----:B------:R-:W-:-:S05]  /*3280*/  @P0 IMAD.HI.U32 R20, R12, R14, RZ ;  /* 0x0000000e0c140227 */ /* 0x000fca00078e00ff */
[----:B------:R-:W-:-:S07]  /*3290*/  @P0 SHF.R.U32.HI R12, RZ, R15, R20 ;  /* 0x0000000fff0c0219 */ /* 0x000fce0000011614 */
.L_x_10996:
[----:B------:R-:W-:Y:S05]  /*32a0*/  BSYNC B1 ;  /* 0x0000000000017941 */ /* 0x000fea0003800000 */
.L_x_10994:
[----:B------:R-:W-:-:S05]  /*32b0*/  IMAD R12, R12, R13, R62 ;  /* 0x0000000d0c0c7224 */ /* 0x000fca00078e023e */
[----:B------:R-:W-:Y:S02]  /*32c0*/  VIMNMX R11, R11, R12, !PT ;  /* 0x0000000c0b0b7248 */ /* 0x000fe40007fe0100 */
[----:B------:R-:W-:-:S07]  /*32d0*/  VIADDMNMX R10, R12, R13, R10, PT ;  /* 0x0000000d0c0a7246 */ /* 0x000fce000380010a */
.L_x_10993:
[----:B------:R-:W-:Y:S05]  /*32e0*/  BSYNC B0 ;  /* 0x0000000000007941 */ /* 0x000fea0003800000 */
.L_x_10992:
[C---:B------:R-:W-:Y:S01]  /*32f0*/  ISETP.GE.AND P1, PT, R54.reuse, 0x9, PT ;  /* 0x000000093600780c */ /* 0x040fe20003f26270 */
[----:B------:R-:W-:Y:S01]  /*3300*/  BSSY B0, `(.L_x_10997) ;  /* 0x0000088000007945 */ /* 0x000fe20003800000 */
[----:B------:R-:W-:Y:S02]  /*3310*/  ISETP.GE.AND P0, PT, R54, 0x2, PT ;  /* 0x000000023600780c */ /* 0x000fe40003f06270 */
        /* <DEDUP_REMOVED lines=40> */
[C---:B------:R-:W-:Y:S02]  /*35a0*/  ISETP.GT.AND P2, PT, R11.reuse, 0x28, !P3 ;  /* 0x000000280b00780c */ /* 0x040fe40005f44270 */
        /* <DEDUP_REMOVED lines=69> */
[----:B------:R-:W0:Y:S02]  /*3a00*/  SHFL.IDX PT, R11, R46, 0x1, 0x1c1f ;  /* 0x003c1f002e0b7f89 */ /* 0x000e2400000e0000 */
        /* <DEDUP_REMOVED lines=16> */
.L_x_11000:
[----:B------:R-:W-:-:S13]  /*3b10*/  ISETP.NE.AND P6, PT, R13, 0x1, PT ;  /* 0x000000010d00780c */ /* 0x000fda0003fc5270 */
[----:B------:R-:W-:-:S05]  /*3b20*/  @P6 IMAD.HI.U32 R14, R72, R14, RZ ;  /* 0x0000000e480e6227 */ /* 0x000fca00078e00ff */
[----:B------:R-:W-:-:S07]  /*3b30*/  @P6 SHF.R.U32.HI R72, RZ, R15, R14 ;  /* 0x0000000fff486219 */ /* 0x000fce000001160e */
.L_x_11001:
[----:B------:R-:W-:Y:S05]  /*3b40*/  BSYNC B1 ;  /* 0x0000000000017941 */ /* 0x000fea0003800000 */
.L_x_10999:
[----:B------:R-:W-:-:S05]  /*3b50*/  IMAD R72, R72, R13, R62 ;  /* 0x0000000d48487224 */ /* 0x000fca00078e023e */
[----:B------:R-:W-:Y:S02]  /*3b60*/  VIADDMNMX R12, R72, R13, R12, PT ;  /* 0x0000000d480c7246 */ /* 0x000fe4000380010c */
[----:B------:R-:W-:-:S07]  /*3b70*/  VIMNMX R7, R7, R72, !PT ;  /* 0x0000004807077248 */ /* 0x000fce0007fe0100 */
.L_x_10998:
[----:B------:R-:W-:Y:S05]  /*3b80*/  BSYNC B0 ;  /* 0x0000000000007941 */ /* 0x000fea0003800000 */
.L_x_10997:
[C---:B------:R-:W-:Y:S01]  /*3b90*/  ISETP.GT.AND P0, PT, R7.reuse, 0x1, !P0 ;  /* 0x000000010700780c */ /* 0x040fe20004704270 */
[----:B------:R-:W2:Y:S01]  /*3ba0*/  LDL R61, [R1+0x1f0] ;  /* 0x0001f000013d7983 */ /* 0x000ea20000100800 */
        /* <DEDUP_REMOVED lines=18> */
[----:B------:R-:W-:Y:S02]  /*3cd0*/  ISETP.GT.AND P0, PT, R7, 0x11, !P1 ;  /* 0x000000110700780c */ /* 0x000fe40004f04270 */
[----:B------:R-:W-:Y:S02]  /*3ce0*/  ISETP.NE.AND P1, PT, R53, RZ, PT ;  /* 0x000000ff3500720c */ /* 0x000fe40003f25270 */
[----:B------:R-:W-:Y:S02]  /*3cf0*/  ISETP.LT.OR P0, PT, R12, 0x12, P0 ;  /* 0x000000120c00780c */ /* 0x000fe40000701670 */
[----:B------:R-:W-:Y:S02]  /*3d00*/  ISETP.GT.AND P4, PT, R7, 0x51, !P4 ;  /* 0x000000510700780c */ /* 0x000fe40006784270 */
[----:B------:R-:W-:-:S02]  /*3d10*/  FSEL R30, R30, -INF , !P0 ;  /* 0xff8000001e1e7808 */ /* 0x000fc40004000000 */
[----:B------:R-:W-:Y:S02]  /*3d20*/  ISETP.GT.AND P0, PT, R7, 0x18, !P6 ;  /* 0x000000180700780c */ /* 0x000fe40007704270 */
[----:B------:R-:W-:Y:S02]  /*3d30*/  ISETP.NE.AND P6, PT, R20, RZ, PT ;  /* 0x000000ff1400720c */ /* 0x000fe40003fc5270 */
[C---:B------:R-:W-:Y:S02]  /*3d40*/  ISETP.LT.OR P0, PT, R12.reuse, 0x19, P0 ;  /* 0x000000190c00780c */ /* 0x040fe40000701670 */
[----:B------:R-:W-:Y:S02]  /*3d50*/  ISETP.LT.OR P3, PT, R12, 0x51, P3 ;  /* 0x000000510c00780c */ /* 0x000fe40001f61670 */
[----:B------:R-:W-:Y:S02]  /*3d60*/  FSEL R32, R32, -INF , !P0 ;  /* 0xff80000020207808 */ /* 0x000fe40004000000 */
[----:B------:R-:W-:-:S02]  /*3d70*/  ISETP.NE.AND P0, PT, R78, RZ, PT ;  /* 0x000000ff4e00720c */ /* 0x000fc40003f05270 */
[----:B------:R-:W-:Y:S02]  /*3d80*/  FSEL R31, R31, -INF , !P2 ;  /* 0xff8000001f1f7808 */ /* 0x000fe40005000000 */
[C---:B------:R-:W-:Y:S02]  /*3d90*/  ISETP.GT.AND P0, PT, R7.reuse, 0x19, !P0 ;  /* 0x000000190700780c */ /* 0x040fe40004704270 */
[----:B------:R-:W-:Y:S02]  /*3da0*/  ISETP.GT.AND P5, PT, R7, 0x58, !P5 ;  /* 0x000000580700780c */ /* 0x000fe40006fa4270 */
[C---:B------:R-:W-:Y:S02]  /*3db0*/  ISETP.LT.OR P0, PT, R12.reuse, 0x1a, P0 ;  /* 0x0000001a0c00780c */ /* 0x040fe40000701670 */
[----:B------:R-:W-:Y:S02]  /*3dc0*/  ISETP.LT.OR P4, PT, R12, 0x52, P4 ;  /* 0x000000520c00780c */ /* 0x000fe40002781670 */
[----:B------:R-:W-:-:S02]  /*3dd0*/  FSEL R33, R33, -INF , !P0 ;  /* 0xff80000021217808 */ /* 0x000fc40004000000 */
[----:B------:R-:W-:Y:S02]  /*3de0*/  ISETP.NE.AND P0, PT, R80, RZ, PT ;  /* 0x000000ff5000720c */ /* 0x000fe40003f05270 */
[----:B------:R-:W-:Y:S02]  /*3df0*/  FSEL R42, R42, -INF , !P3 ;  /* 0xff8000002a2a7808 */ /* 0x000fe40005800000 */
[----:B------:R-:W-:Y:S02]  /*3e00*/  ISETP.GT.AND P0, PT, R7, 0x20, !P0 ;  /* 0x000000200700780c */ /* 0x000fe40004704270 */
[C---:B------:R-:W-:Y:S02]  /*3e10*/  ISETP.LT.OR P5, PT, R12.reuse, 0x59, P5 ;  /* 0x000000590c00780c */ /* 0x040fe40002fa1670 */
        /* <DEDUP_REMOVED lines=51> */
[----:B------:R-:W-:Y:S02]  /*4150*/  ISETP.NE.AND P0, PT, R56, RZ, PT ;  /* 0x000000ff3800720c */ /* 0x000fe40003f05270 */
[----:B------:R-:W-:-:S02]  /*4160*/  FMNMX.FTZ R0, R83, R0, !PT ;  /* 0x0000000053007209 */ /* 0x000fc40007810000 */
[----:B------:R-:W-:Y:S02]  /*4170*/  ISETP.GT.AND P0, PT, R7, 0x41, !P0 ;  /* 0x000000410700780c */ /* 0x000fe40004704270 */
[----:B------:R-:W-:Y:S02]  /*4180*/  FMNMX.FTZ R0, R93, R0, !PT ;  /* 0x000000005d007209 */ /* 0x000fe40007810000 */
[----:B------:R-:W-:Y:S02]  /*4190*/  ISETP.LT.OR P0, PT, R12, 0x42, P0 ;  /* 0x000000420c00780c */ /* 0x000fe40000701670 */
[----:B------:R-:W-:Y:S02]  /*41a0*/  FMNMX.FTZ R0, R85, R0, !PT ;  /* 0x0000000055007209 */ /* 0x000fe40007810000 */
[----:B------:R-:W-:Y:S02]  /*41b0*/  FSEL R54, R26, -INF , !P0 ;  /* 0xff8000001a367808 */ /* 0x000fe40004000000 */
[----:B------:R-:W-:Y:S01]  /*41c0*/  FMNMX.FTZ R0, R95, R0, !PT ;  /* 0x000000005f007209 */ /* 0x000fe20007810000 */
[----:B------:R-:W3:Y:S01]  /*41d0*/  LDL R26, [R1+0x28] ;  /* 0x00002800011a7983 */ /* 0x000ee20000100800 */
[----:B------:R-:W-:-:S02]  /*41e0*/  FSEL R55, R29, -INF , !P1 ;  /* 0xff8000001d377808 */ /* 0x000fc40004800000 */
[----:B------:R-:W-:Y:S01]  /*41f0*/  FMNMX.FTZ R0, R87, R0, !PT ;  /* 0x0000000057007209 */ /* 0x000fe20007810000 */
[----:B------:R0:W5:Y:S01]  /*4200*/  LDL.64 R28, [R1+0x1c0] ;  /* 0x0001c000011c7983 */ /* 0x0001620000100a00 */
[----:B------:R-:W-:Y:S02]  /*4210*/  ISETP.GT.AND P0, PT, R7, 0x59, !P6 ;  /* 0x000000590700780c */ /* 0x000fe40007704270 */
[----:B------:R-:W-:Y:S02]  /*4220*/  FMNMX.FTZ R0, R97, R0, !PT ;  /* 0x0000000061007209 */ /* 0x000fe40007810000 */
[----:B------:R-:W-:Y:S02]  /*4230*/  FSEL R56, R67, -INF , !P4 ;  /* 0xff80000043387808 */ /* 0x000fe40006000000 */
[----:B------:R-:W-:Y:S02]  /*4240*/  FMNMX.FTZ R0, R99, R0, !PT ;  /* 0x0000000063007209 */ /* 0x000fe40007810000 */
[----:B------:R-:W-:-:S02]  /*4250*/  ISETP.LT.OR P0, PT, R12, 0x5a, P0 ;  /* 0x0000005a0c00780c */ /* 0x000fc40000701670 */
[----:B------:R-:W-:Y:S02]  /*4260*/  FMNMX.FTZ R0, R101, R0, !PT ;  /* 0x0000000065007209 */ /* 0x000fe40007810000 */
[----:B------:R-:W-:Y:S02]  /*4270*/  FSEL R57, R70, -INF , !P5 ;  /* 0xff80000046397808 */ /* 0x000fe40006800000 */
[----:B------:R-:W-:Y:S02]  /*4280*/  FMNMX.FTZ R0, R103, R0, !PT ;  /* 0x0000000067007209 */ /* 0x000fe40007810000 */
[----:B------:R-:W-:Y:S02]  /*4290*/  FSEL R58, R59, -INF , !P0 ;  /* 0xff8000003b3a7808 */ /* 0x000fe40004000000 */
[----:B------:R-:W-:-:S04]  /*42a0*/  FMNMX.FTZ R0, R105, R0, !PT ;  /* 0x0000000069007209 */ /* 0x000fc80007810000 */
[----:B------:R-:W-:-:S04]  /*42b0*/  FMNMX.FTZ R0, R49, R0, !PT ;  /* 0x0000000031007209 */ /* 0x000fc80007810000 */
[----:B------:R-:W-:-:S04]  /*42c0*/  FMNMX.FTZ R0, R47, R0, !PT ;  /* 0x000000002f007209 */ /* 0x000fc80007810000 */
        /* <DEDUP_REMOVED lines=9> */
[----:B------:R-:W-:-:S03]  /*4360*/  FMNMX.FTZ R0, R36, R11, !PT ;  /* 0x0000000b24007209 */ /* 0x000fc60007810000 */
[----:B------:R-:W1:Y:S01]  /*4370*/  SHFL.BFLY PT, R13, R10, 0x2, 0x1f ;  /* 0x0c401f000a0d7f89 */ /* 0x000e6200000e0000 */
[----:B------:R-:W-:-:S04]  /*4380*/  FMNMX.FTZ R11, R37, R0, !PT ;  /* 0x00000000250b7209 */ /* 0x000fc80007810000 */
[----:B------:R-:W-:-:S04]  /*4390*/  FMNMX.FTZ R11, R38, R11, !PT ;  /* 0x0000000b260b7209 */ /* 0x000fc80007810000 */
[----:B------:R-:W-:-:S04]  /*43a0*/  FMNMX.FTZ R0, R40, R11, !PT ;  /* 0x0000000b28007209 */ /* 0x000fc80007810000 */
[----:B------:R-:W-:-:S04]  /*43b0*/  FMNMX.FTZ R11, R51, R0, !PT ;  /* 0x00000000330b7209 */ /* 0x000fc80007810000 */
[----:B------:R-:W-:-:S04]  /*43c0*/  FMNMX.FTZ R0, R52, R11, !PT ;  /* 0x0000000b34007209 */ /* 0x000fc80007810000 */
[----:B------:R-:W-:Y:S02]  /*43d0*/  FMNMX.FTZ R11, R53, R0, !PT ;  /* 0x00000000350b7209 */ /* 0x000fe40007810000 */
[----:B-1----:R-:W-:Y:S02]  /*43e0*/  FMNMX.FTZ R13, R10, R13, !PT ;  /* 0x0000000d0a0d7209 */ /* 0x002fe40007810000 */
        /* <DEDUP_REMOVED lines=8> */
[----:B-1----:R-:W-:-:S03]  /*4470*/  FMNMX.FTZ R0, R13, R4, !PT ;  /* 0x000000040d007209 */ /* 0x002fc60007810000 */
[----:B------:R-:W-:Y:S04]  /*4480*/  STL.64 [R1+0x1d0], R10 ;  /* 0x0001d00a01007387 */ /* 0x000fe80000100a00 */
[----:B------:R1:W-:Y:S04]  /*4490*/  STL [R1+0x1d0], R0 ;  /* 0x0001d00001007387 */ /* 0x0003e80000100800 */
[----:B------:R-:W2:Y:S04]  /*44a0*/  LDL R7, [R1+0x1d0] ;  /* 0x0001d00001077983 */ /* 0x000ea80000100800 */
[----:B------:R-:W4:Y:S01]  /*44b0*/  LDL R24, [R1+0x1d4] ;  /* 0x0001d40001187983 */ /* 0x000f220000100800 */
[----:B------:R-:W-:Y:S01]  /*44c0*/  BSSY B0, `(.L_x_11002) ;  /* 0x00000b7000007945 */ /* 0x000fe20003800000 */
[----:B--2---:R-:W-:Y:S01]  /*44d0*/  FMUL.FTZ R4, R61, R7 ;  /* 0x000000073d047220 */ /* 0x004fe20000410000 */
[----:B------:R-:W-:-:S04]  /*44e0*/  FSETP.NEU.FTZ.AND P0, PT, R7, -INF , PT ;  /* 0xff8000000700780b */ /* 0x000fc80003f1d000 */
[----:B------:R-:W-:-:S05]  /*44f0*/  FSEL R4, R4, RZ, P0 ;  /* 0x000000ff04047208 */ /* 0x000fca0000000000 */
[----:B------:R-:W-:-:S04]  /*4500*/  FFMA.FTZ R59, R81, R61, -R4 ;  /* 0x0000003d513b7223 */ /* 0x000fc80000010804 */
[----:B------:R4:W-:Y:S02]  /*4510*/  MUFU.EX2 R164, R59 ;  /* 0x0000003b00a47308 */ /* 0x0009e40000000800 */
[----:B----4-:R-:W2:Y:S01]  /*4520*/  SHFL.BFLY PT, R59, R24, 0x2, 0x1f ;  /* 0x0c401f00183b7f89 */ /* 0x010ea200000e0000 */
[----:B-1----:R-:W-:-:S05]  /*4530*/  FFMA.FTZ R0, R77, R61, -R4 ;  /* 0x0000003d4d007223 */ /* 0x002fca0000010804 */
[----:B------:R1:W-:Y:S02]  /*4540*/  MUFU.EX2 R174, R0 ;  /* 0x0000000000ae7308 */ /* 0x0003e40000000800 */
[----:B-1----:R-:W-:-:S06]  /*4550*/  FFMA.FTZ R0, R93, R61, -R4 ;  /* 0x0000003d5d007223 */ /* 0x002fcc0000010804 */
[----:B------:R1:W-:Y:S01]  /*4560*/  MUFU.EX2 R160, R0 ;  /* 0x0000000000a07308 */ /* 0x0003e20000000800 */
[----:B--2---:R-:W-:-:S05]  /*4570*/  FMNMX.FTZ R59, R59, R24, !PT ;  /* 0x000000183b3b7209 */ /* 0x004fca0007810000 */
[----:B-1----:R-:W1:Y:S01]  /*4580*/  SHFL.BFLY PT, R0, R59, 0x1, 0x1f ;  /* 0x0c201f003b007f89 */ /* 0x002e6200000e0000 */
[----:B------:R-:W-:-:S04]  /*4590*/  FFMA.FTZ R10, R79, R61, -R4 ;  /* 0x0000003d4f0a7223 */ /* 0x000fc80000010804 */
[----:B------:R2:W-:Y:S02]  /*45a0*/  MUFU.EX2 R11, R10 ;  /* 0x0000000a000b7308 */ /* 0x0005e40000000800 */
[----:B--2---:R-:W-:-:S06]  /*45b0*/  FFMA.FTZ R10, R85, R61, -R4 ;  /* 0x0000003d550a7223 */ /* 0x004fcc0000010804 */
[----:B------:R2:W-:Y:S01]  /*45c0*/  MUFU.EX2 R21, R10 ;  /* 0x0000000a00157308 */ /* 0x0005e20000000800 */
[----:B-1----:R-:W-:Y:S01]  /*45d0*/  FMNMX.FTZ R0, R59, R0, !PT ;  /* 0x000000003b007209 */ /* 0x002fe20007810000 */
[----:B--2---:R-:W-:-:S03]  /*45e0*/  FFMA.FTZ R10, R103, R61, -R4 ;  /* 0x0000003d670a7223 */ /* 0x004fc60000010804 */
[----:B------:R-:W-:-:S03]  /*45f0*/  FSETP.NEU.FTZ.AND P0, PT, R0, -INF , PT ;  /* 0xff8000000000780b */ /* 0x000fc60003f1d000 */
[----:B------:R1:W-:Y:S02]  /*4600*/  MUFU.EX2 R67, R10 ;  /* 0x0000000a00437308 */ /* 0x0003e40000000800 */
[-C--:B-1----:R-:W-:Y:S01]  /*4610*/  FMUL.FTZ R10, R0, R61.reuse ;  /* 0x0000003d000a7220 */ /* 0x082fe20000410000 */
[----:B------:R-:W-:-:S04]  /*4620*/  FFMA.FTZ R7, R63, R61, -R4 ;  /* 0x0000003d3f077223 */ /* 0x000fc80000010804 */
[----:B------:R-:W-:Y:S01]  /*4630*/  FSEL R10, R10, RZ, P0 ;  /* 0x000000ff0a0a7208 */ /* 0x000fe20000000000 */
[----:B------:R-:W-:-:S04]  /*4640*/  FFMA.FTZ R12, R71, R61, -R4 ;  /* 0x0000003d470c7223 */ /* 0x000fc80000010804 */
[-CC-:B------:R-:W-:Y:S01]  /*4650*/  FFMA.FTZ R27, R27, R61.reuse, -R10.reuse ;  /* 0x0000003d1b1b7223 */ /* 0x180fe2000001080a */
[-CC-:B------:R-:W-:Y:S01]  /*4660*/  FFMA.FTZ R44, R44, R61.reuse, -R10.reuse ;  /* 0x0000003d2c2c7223 */ /* 0x180fe2000001080a */
[-CC-:B------:R-:W-:Y:S01]  /*4670*/  FFMA.FTZ R46, R46, R61.reuse, -R10.reuse ;  /* 0x0000003d2e2e7223 */ /* 0x180fe2000001080a */
[----:B------:R-:W-:Y:S01]  /*4680*/  MUFU.EX2 R7, R7 ;  /* 0x0000000700077308 */ /* 0x000fe20000000800 */
[-C--:B------:R-:W-:Y:S01]  /*4690*/  FFMA.FTZ R48, R48, R61.reuse, -R10 ;  /* 0x0000003d30307223 */ /* 0x080fe2000001080a */
[----:B------:R-:W-:-:S06]  /*46a0*/  FFMA.FTZ R13, R89, R61, -R4 ;  /* 0x0000003d590d7223 */ /* 0x000fcc0000010804 */
[----:B------:R-:W1:Y:S01]  /*46b0*/  MUFU.EX2 R12, R12 ;  /* 0x0000000c000c7308 */ /* 0x000e620000000800 */
[----:B------:R-:W-:-:S07]  /*46c0*/  FFMA.FTZ R50, R50, R61, -R10 ;  /* 0x0000003d32327223 */ /* 0x000fce000001080a */
[----:B------:R-:W-:Y:S08]  /*46d0*/  MUFU.EX2 R27, R27 ;  /* 0x0000001b001b7308 */ /* 0x000ff00000000800 */
[----:B------:R-:W2:Y:S01]  /*46e0*/  MUFU.EX2 R44, R44 ;  /* 0x0000002c002c7308 */ /* 0x000ea20000000800 */
[----:B------:R-:W-:-:S07]  /*46f0*/  FFMA.FTZ R25, R25, R61, -R4 ;  /* 0x0000003d19197223 */ /* 0x000fce0000010804 */
[----:B------:R-:W4:Y:S01]  /*4700*/  MUFU.EX2 R46, R46 ;  /* 0x0000002e002e7308 */ /* 0x000f220000000800 */
[-C--:B------:R-:W-:Y:S01]  /*4710*/  FFMA.FTZ R41, R41, R61.reuse, -R4 ;  /* 0x0000003d29297223 */ /* 0x080fe20000010804 */
[-C--:B------:R-:W-:Y:S01]  /*4720*/  FFMA.FTZ R30, R30, R61.reuse, -R10 ;  /* 0x0000003d1e1e7223 */ /* 0x080fe2000001080a */
[----:B------:R-:W-:-:S05]  /*4730*/  FFMA.FTZ R14, R91, R61, -R4 ;  /* 0x0000003d5b0e7223 */ /* 0x000fca0000010804 */
[----:B------:R-:W0:Y:S01]  /*4740*/  MUFU.EX2 R175, R48 ;  /* 0x0000003000af7308 */ /* 0x000e220000000800 */
[-CC-:B------:R-:W-:Y:S01]  /*4750*/  FFMA.FTZ R15, R83, R61.reuse, -R4.reuse ;  /* 0x0000003d530f7223 */ /* 0x180fe20000010804 */
[-CC-:B------:R-:W-:Y:S01]  /*4760*/  FFMA.FTZ R20, R95, R61.reuse, -R4.reuse ;  /* 0x0000003d5f147223 */ /* 0x180fe20000010804 */
[-CC-:B------:R-:W-:Y:S01]  /*4770*/  FFMA.FTZ R60, R87, R61.reuse, -R4.reuse ;  /* 0x0000003d573c7223 */ /* 0x180fe20000010804 */
[-CC-:B------:R-:W-:Y:S01]  /*4780*/  FFMA.FTZ R62, R97, R61.reuse, -R4.reuse ;  /* 0x0000003d613e7223 */ /* 0x180fe20000010804 */
[----:B------:R-:W-:-:S03]  /*4790*/  FFMA.FTZ R64, R99, R61, -R4 ;  /* 0x0000003d63407223 */ /* 0x000fc60000010804 */
[----:B------:R-:W3:Y:S01]  /*47a0*/  MUFU.EX2 R13, R13 ;  /* 0x0000000d000d7308 */ /* 0x000ee20000000800 */
[-CC-:B------:R-:W-:Y:S01]  /*47b0*/  FFMA.FTZ R66, R101, R61.reuse, -R4.reuse ;  /* 0x0000003d65427223 */ /* 0x180fe20000010804 */
[-CC-:B------:R-:W-:Y:S01]  /*47c0*/  FFMA.FTZ R68, R105, R61.reuse, -R4.reuse ;  /* 0x0000003d69447223 */ /* 0x180fe20000010804 */
[-CC-:B------:R-:W-:Y:S01]  /*47d0*/  FFMA.FTZ R49, R49, R61.reuse, -R4.reuse ;  /* 0x0000003d31317223 */ /* 0x180fe20000010804 */
[-CC-:B------:R-:W-:Y:S01]  /*47e0*/  FFMA.FTZ R47, R47, R61.reuse, -R4.reuse ;  /* 0x0000003d2f2f7223 */ /* 0x180fe20000010804 */
[-CC-:B------:R-:W-:Y:S01]  /*47f0*/  FFMA.FTZ R45, R45, R61.reuse, -R4.reuse ;  /* 0x0000003d2d2d7223 */ /* 0x180fe20000010804 */
[-C--:B------:R-:W-:Y:S02]  /*4800*/  FFMA.FTZ R43, R43, R61.reuse, -R4 ;  /* 0x0000003d2b2b7223 */ /* 0x080fe40000010804 */
[----:B------:R-:W3:Y:S01]  /*4810*/  MUFU.EX2 R50, R50 ;  /* 0x0000003200327308 */ /* 0x000ee20000000800 */
[-C--:B------:R-:W-:Y:S01]  /*4820*/  FFMA.FTZ R32, R32, R61.reuse, -R10 ;  /* 0x0000003d20207223 */ /* 0x080fe2000001080a */
[-C--:B------:R-:W-:Y:S01]  /*4830*/  FFMA.FTZ R4, R39, R61.reuse, -R4 ;  /* 0x0000003d27047223 */ /* 0x080fe20000010804 */
[----:B------:R-:W-:-:S05]  /*4840*/  FFMA.FTZ R33, R33, R61, -R10 ;  /* 0x0000003d21217223 */ /* 0x000fca000001080a */
[----:B------:R1:W-:Y:S01]  /*4850*/  MUFU.EX2 R178, R25 ;  /* 0x0000001900b27308 */ /* 0x0003e20000000800 */
[----:B------:R-:W-:-:S07]  /*4860*/  FFMA.FTZ R34, R34, R61, -R10 ;  /* 0x0000003d22227223 */ /* 0x000fce000001080a */
[----:B------:R2:W-:Y:S01]  /*4870*/  MUFU.EX2 R176, R41 ;  /* 0x0000002900b07308 */ /* 0x0005e20000000800 */
[----:B-1----:R-:W-:-:S07]  /*4880*/  FADD.FTZ R25, R7, R12 ;  /* 0x0000000c07197221 */ /* 0x002fce0000010000 */
[----:B------:R-:W1:Y:S01]  /*4890*/  MUFU.EX2 R165, R30 ;  /* 0x0000001e00a57308 */ /* 0x000e620000000800 */
[----:B--2---:R-:W-:-:S04]  /*48a0*/  FADD.FTZ R41, R27, R44 ;  /* 0x0000002c1b297221 */ /* 0x004fc80000010000 */
[----:B----4-:R-:W-:-:S03]  /*48b0*/  FADD.FTZ R24, R46, R41 ;  /* 0x000000292e187221 */ /* 0x010fc60000010000 */
[----:B------:R-:W2:Y:S01]  /*48c0*/  MUFU.EX2 R14, R14 ;  /* 0x0000000e000e7308 */ /* 0x000ea20000000800 */
[----:B------:R-:W-:-:S07]  /*48d0*/  FFMA.FTZ R35, R35, R61, -R10 ;  /* 0x0000003d23237223 */ /* 0x000fce000001080a */
[----:B------:R4:W-:Y:S08]  /*48e0*/  MUFU.EX2 R39, R4 ;  /* 0x0000000400277308 */ /* 0x0009f00000000800 */
[----:B------:R-:W2:Y:S01]  /*48f0*/  MUFU.EX2 R32, R32 ;  /* 0x0000002000207308 */ /* 0x000ea20000000800 */
[----:B----4-:R-:W-:Y:S01]  /*4900*/  FADD.FTZ R4, R174, R25 ;  /* 0x00000019ae047221 */ /* 0x010fe20000010000 */
[----:B0-----:R-:W-:-:S03]  /*4910*/  FADD.FTZ R25, R175, R24 ;  /* 0x00000018af197221 */ /* 0x001fc60000010000 */
[----:B------:R-:W-:-:S03]  /*4920*/  FADD.FTZ R4, R11, R4 ;  /* 0x000000040b047221 */ /* 0x000fc60000010000 */
[----:B------:R-:W0:Y:S01]  /*4930*/  MUFU.EX2 R15, R15 ;  /* 0x0000000f000f7308 */ /* 0x000e220000000800 */
[----:B---3--:R-:W-:Y:S01]  /*4940*/  FADD.FTZ R41, R13, R4 ;  /* 0x000000040d297221 */ /* 0x008fe20000010000 */
[----:B------:R-:W-:-:S06]  /*4950*/  FADD.FTZ R4, R50, R25 ;  /* 0x0000001932047221 */ /* 0x000fcc0000010000 */
[----:B------:R-:W3:Y:S01]  /*4960*/  MUFU.EX2 R33, R33 ;  /* 0x0000002100217308 */ /* 0x000ee20000000800 */
[----:B------:R-:W-:Y:S01]  /*4970*/  FFMA.FTZ R36, R36, R61, -R10 ;  /* 0x0000003d24247223 */ /* 0x000fe2000001080a */
[----:B------:R-:W-:Y:S01]  /*4980*/  FADD.FTZ R41, R164, R41 ;  /* 0x00000029a4297221 */ /* 0x000fe20000010000 */
[----:B-1----:R-:W-:-:S05]  /*4990*/  FADD.FTZ R25, R165, R4 ;  /* 0x00000004a5197221 */ /* 0x002fca0000010000 */
[----:B------:R-:W1:Y:S01]  /*49a0*/  MUFU.EX2 R34, R34 ;  /* 0x0000002200227308 */ /* 0x000e620000000800 */
[----:B------:R-:W-:Y:S01]  /*49b0*/  FFMA.FTZ R37, R37, R61, -R10 ;  /* 0x0000003d25257223 */ /* 0x000fe2000001080a */
[----:B--2---:R-:W-:Y:S01]  /*49c0*/  FADD.FTZ R4, R14, R41 ;  /* 0x000000290e047221 */ /* 0x004fe20000010000 */
[----:B------:R-:W-:-:S05]  /*49d0*/  FADD.FTZ R24, R32, R25 ;  /* 0x0000001920187221 */ /* 0x000fca0000010000 */
[----:B------:R-:W2:Y:S01]  /*49e0*/  MUFU.EX2 R35, R35 ;  /* 0x0000002300237308 */ /* 0x000ea20000000800 */
[----:B------:R-:W-:Y:S01]  /*49f0*/  FFMA.FTZ R38, R38, R61, -R10 ;  /* 0x0000003d26267223 */ /* 0x000fe2000001080a */
[----:B0-----:R-:W-:-:S06]  /*4a00*/  FADD.FTZ R25, R15, R4 ;  /* 0x000000040f197221 */ /* 0x001fcc0000010000 */
[----:B------:R-:W0:Y:S01]  /*4a10*/  MUFU.EX2 R20, R20 ;  /* 0x0000001400147308 */ /* 0x000e220000000800 */
[----:B---3--:R-:W-:-:S07]  /*4a20*/  FADD.FTZ R41, R33, R24 ;  /* 0x0000001821297221 */ /* 0x008fce0000010000 */
[----:B------:R-:W3:Y:S01]  /*4a30*/  MUFU.EX2 R36, R36 ;  /* 0x0000002400247308 */ /* 0x000ee20000000800 */
[----:B------:R-:W-:Y:S01]  /*4a40*/  FFMA.FTZ R40, R40, R61, -R10 ;  /* 0x0000003d28287223 */ /* 0x000fe2000001080a */
[----:B------:R-:W-:-:S06]  /*4a50*/  FADD.FTZ R4, R160, R25 ;  /* 0x00000019a0047221 */ /* 0x000fcc0000010000 */
[----:B------:R-:W4:Y:S01]  /*4a60*/  MUFU.EX2 R63, R60 ;  /* 0x0000003c003f7308 */ /* 0x000f220000000800 */
[----:B-1----:R-:W-:Y:S01]  /*4a70*/  FADD.FTZ R24, R34, R41 ;  /* 0x0000002922187221 */ /* 0x002fe20000010000 */
[----:B------:R-:W-:-:S06]  /*4a80*/  FFMA.FTZ R51, R51, R61, -R10 ;  /* 0x0000003d33337223 */ /* 0x000fcc000001080a */
[----:B------:R-:W1:Y:S01]  /*4a90*/  MUFU.EX2 R37, R37 ;  /* 0x0000002500257308 */ /* 0x000e620000000800 */
[----:B------:R-:W-:Y:S01]  /*4aa0*/  FADD.FTZ R25, R21, R4 ;  /* 0x0000000415197221 */ /* 0x000fe20000010000 */
[----:B--2---:R-:W-:-:S06]  /*4ab0*/  FADD.FTZ R41, R35, R24 ;  /* 0x0000001823297221 */ /* 0x004fcc0000010000 */
[----:B------:R-:W2:Y:S01]  /*4ac0*/  MUFU.EX2 R62, R62 ;  /* 0x0000003e003e7308 */ /* 0x000ea20000000800 */
[----:B------:R-:W-:-:S07]  /*4ad0*/  FFMA.FTZ R52, R52, R61, -R10 ;  /* 0x0000003d34347223 */ /* 0x000fce000001080a */
[----:B------:R-:W2:Y:S01]  /*4ae0*/  MUFU.EX2 R38, R38 ;  /* 0x0000002600267308 */ /* 0x000ea20000000800 */
[----:B0-----:R-:W-:Y:S01]  /*4af0*/  FADD.FTZ R24, R20, R25 ;  /* 0x0000001914187221 */ /* 0x001fe20000010000 */
[----:B---3--:R-:W-:-:S06]  /*4b00*/  FADD.FTZ R30, R36, R41 ;  /* 0x00000029241e7221 */ /* 0x008fcc0000010000 */
[----:B------:R-:W0:Y:S01]  /*4b10*/  MUFU.EX2 R65, R64 ;  /* 0x0000004000417308 */ /* 0x000e220000000800 */
[----:B------:R-:W-:-:S07]  /*4b20*/  FFMA.FTZ R53, R53, R61, -R10 ;  /* 0x0000003d35357223 */ /* 0x000fce000001080a */
[----:B------:R-:W3:Y:S01]  /*4b30*/  MUFU.EX2 R157, R40 ;  /* 0x00000028009d7308 */ /* 0x000ee20000000800 */
[----:B----4-:R-:W-:Y:S01]  /*4b40*/  FADD.FTZ R25, R63, R24 ;  /* 0x000000183f197221 */ /* 0x010fe20000010000 */
[----:B-1----:R-:W-:-:S06]  /*4b50*/  FADD.FTZ R41, R37, R30 ;  /* 0x0000001e25297221 */ /* 0x002fcc0000010000 */
[----:B------:R-:W1:Y:S01]  /*4b60*/  MUFU.EX2 R66, R66 ;  /* 0x0000004200427308 */ /* 0x000e620000000800 */
[----:B------:R-:W-:-:S07]  /*4b70*/  FFMA.FTZ R54, R54, R61, -R10 ;  /* 0x0000003d36367223 */ /* 0x000fce000001080a */
[----:B------:R-:W4:Y:S01]  /*4b80*/  MUFU.EX2 R51, R51 ;  /* 0x0000003300337308 */ /* 0x000f220000000800 */
[----:B--2---:R-:W-:Y:S01]  /*4b90*/  FADD.FTZ R24, R62, R25 ;  /* 0x000000193e187221 */ /* 0x004fe20000010000 */
[----:B------:R-:W-:-:S06]  /*4ba0*/  FADD.FTZ R30, R38, R41 ;  /* 0x00000029261e7221 */ /* 0x000fcc0000010000 */
[----:B------:R-:W2:Y:S01]  /*4bb0*/  MUFU.EX2 R52, R52 ;  /* 0x0000003400347308 */ /* 0x000ea20000000800 */
[----:B------:R-:W-:Y:S01]  /*4bc0*/  FFMA.FTZ R55, R55, R61, -R10 ;  /* 0x0000003d37377223 */ /* 0x000fe2000001080a */
[----:B0-----:R-:W-:-:S06]  /*4bd0*/  FADD.FTZ R25, R65, R24 ;  /* 0x0000001841197221 */ /* 0x001fcc0000010000 */
[----:B------:R-:W0:Y:S01]  /*4be0*/  MUFU.EX2 R68, R68 ;  /* 0x0000004400447308 */ /* 0x000e220000000800 */
[----:B---3--:R-:W-:-:S07]  /*4bf0*/  FADD.FTZ R30, R157, R30 ;  /* 0x0000001e9d1e7221 */ /* 0x008fce0000010000 */
[----:B------:R-:W3:Y:S01]  /*4c00*/  MUFU.EX2 R53, R53 ;  /* 0x0000003500357308 */ /* 0x000ee20000000800 */
[----:B------:R-:W-:Y:S01]  /*4c10*/  FFMA.FTZ R31, R31, R61, -R10 ;  /* 0x0000003d1f1f7223 */ /* 0x000fe2000001080a */
[----:B-1----:R-:W-:-:S06]  /*4c20*/  FADD.FTZ R24, R66, R25 ;  /* 0x0000001942187221 */ /* 0x002fcc0000010000 */
[----:B------:R-:W1:Y:S01]  /*4c30*/  MUFU.EX2 R49, R49 ;  /* 0x0000003100317308 */ /* 0x000e620000000800 */
[----:B----4-:R-:W-:Y:S01]  /*4c40*/  FADD.FTZ R25, R51, R30 ;  /* 0x0000001e33197221 */ /* 0x010fe20000010000 */
[----:B------:R-:W-:-:S06]  /*4c50*/  FFMA.FTZ R42, R42, R61, -R10 ;  /* 0x0000003d2a2a7223 */ /* 0x000fcc000001080a */
[----:B------:R-:W4:Y:S08]  /*4c60*/  MUFU.EX2 R54, R54 ;  /* 0x0000003600367308 */ /* 0x000f300000000800 */
[----:B------:R-:W4:Y:S08]  /*4c70*/  MUFU.EX2 R47, R47 ;  /* 0x0000002f002f7308 */ /* 0x000f300000000800 */
[----:B------:R-:W4:Y:S01]  /*4c80*/  MUFU.EX2 R55, R55 ;  /* 0x0000003700377308 */ /* 0x000f220000000800 */
[----:B------:R-:W-:-:S07]  /*4c90*/  FFMA.FTZ R56, R56, R61, -R10 ;  /* 0x0000003d38387223 */ /* 0x000fce000001080a */
[----:B------:R-:W4:Y:S01]  /*4ca0*/  MUFU.EX2 R154, R45 ;  /* 0x0000002d009a7308 */ /* 0x000f220000000800 */
[----:B------:R-:W-:-:S07]  /*4cb0*/  FFMA.FTZ R57, R57, R61, -R10 ;  /* 0x0000003d39397223 */ /* 0x000fce000001080a */
[----:B------:R2:W4:Y:S02]  /*4cc0*/  MUFU.EX2 R4, R31 ;  /* 0x0000001f00047308 */ /* 0x0005240000000800 */
[----:B--2---:R-:W-:Y:S01]  /*4cd0*/  FADD.FTZ R31, R67, R24 ;  /* 0x00000018431f7221 */ /* 0x004fe20000010000 */
[----:B------:R-:W-:-:S05]  /*4ce0*/  FADD.FTZ R24, R52, R25 ;  /* 0x0000001934187221 */ /* 0x000fca0000010000 */
[----:B------:R-:W2:Y:S01]  /*4cf0*/  MUFU.EX2 R43, R43 ;  /* 0x0000002b002b7308 */ /* 0x000ea20000000800 */
[----:B0-----:R-:W-:Y:S01]  /*4d00*/  FADD.FTZ R30, R68, R31 ;  /* 0x0000001f441e7221 */ /* 0x001fe20000010000 */
[----:B---3--:R-:W-:-:S06]  /*4d10*/  FADD.FTZ R25, R53, R24 ;  /* 0x0000001835197221 */ /* 0x008fcc0000010000 */
[----:B------:R-:W0:Y:S01]  /*4d20*/  MUFU.EX2 R42, R42 ;  /* 0x0000002a002a7308 */ /* 0x000e220000000800 */
[----:B-1----:R-:W-:Y:S01]  /*4d30*/  FADD.FTZ R30, R49, R30 ;  /* 0x0000001e311e7221 */ /* 0x002fe20000010000 */
[----:B----4-:R-:W-:Y:S01]  /*4d40*/  FADD.FTZ R24, R54, R25 ;  /* 0x0000001936187221 */ /* 0x010fe20000010000 */
[----:B------:R-:W-:-:S05]  /*4d50*/  FFMA.FTZ R10, R58, R61, -R10 ;  /* 0x0000003d3a0a7223 */ /* 0x000fca000001080a */
[----:B------:R-:W1:Y:S01]  /*4d60*/  MUFU.EX2 R177, R56 ;  /* 0x0000003800b17308 */ /* 0x000e620000000800 */
[----:B------:R-:W-:Y:S01]  /*4d70*/  FADD.FTZ R25, R47, R30 ;  /* 0x0000001e2f197221 */ /* 0x000fe20000010000 */
[----:B------:R-:W-:-:S06]  /*4d80*/  FADD.FTZ R31, R55, R24 ;  /* 0x00000018371f7221 */ /* 0x000fcc0000010000 */
[----:B------:R-:W3:Y:S01]  /*4d90*/  MUFU.EX2 R57, R57 ;  /* 0x0000003900397308 */ /* 0x000ee20000000800 */
[----:B------:R-:W-:Y:S01]  /*4da0*/  FADD.FTZ R24, R154, R25 ;  /* 0x000000199a187221 */ /* 0x000fe20000010000 */
[----:B------:R-:W-:-:S06]  /*4db0*/  FADD.FTZ R31, R4, R31 ;  /* 0x0000001f041f7221 */ /* 0x000fcc0000010000 */
[----:B------:R-:W4:Y:S01]  /*4dc0*/  MUFU.EX2 R10, R10 ;  /* 0x0000000a000a7308 */ /* 0x000f220000000800 */
[----:B--2---:R-:W-:Y:S01]  /*4dd0*/  FADD.FTZ R25, R43, R24 ;  /* 0x000000182b197221 */ /* 0x004fe20000010000 */
[----:B0-----:R-:W-:-:S03]  /*4de0*/  FADD.FTZ R24, R42, R31 ;  /* 0x0000001f2a187221 */ /* 0x001fc60000010000 */
[----:B------:R-:W-:Y:S01]  /*4df0*/  FADD.FTZ R25, R176, R25 ;  /* 0x00000019b0197221 */ /* 0x000fe20000010000 */
[----:B-1----:R-:W-:-:S03]  /*4e00*/  FADD.FTZ R24, R177, R24 ;  /* 0x00000018b1187221 */ /* 0x002fc60000010000 */
[----:B------:R-:W-:Y:S01]  /*4e10*/  FADD.FTZ R30, R178, R25 ;  /* 0x00000019b21e7221 */ /* 0x000fe20000010000 */
[----:B---3--:R-:W-:-:S03]  /*4e20*/  FADD.FTZ R25, R57, R24 ;  /* 0x0000001839197221 */ /* 0x008fc60000010000 */
[----:B------:R-:W-:Y:S01]  /*4e30*/  FADD.FTZ R24, R39, R30 ;  /* 0x0000001e27187221 */ /* 0x000fe20000010000 */
[----:B----4-:R-:W-:Y:S01]  /*4e40*/  FADD.FTZ R25, R10, R25 ;  /* 0x000000190a197221 */ /* 0x010fe20000010000 */
[----:B------:R0:W-:Y:S01]  /*4e50*/  STL [R1+0x1d4], R0 ;  /* 0x0001d40001007387 */ /* 0x0001e20000100800 */
[----:B------:R-:W-:-:S03]  /*4e60*/  LOP3.LUT R26, R26, 0x1, RZ, 0xfc, !PT ;  /* 0x000000011a1a7812 */ /* 0x000fc600078efcff */
[----:B------:R0:W-:Y:S01]  /*4e70*/  STL.64 [R1+0x1e0], R24 ;  /* 0x0001e01801007387 */ /* 0x0001e20000100a00 */
[----:B------:R-:W-:Y:S02]  /*4e80*/  ISETP.NE.AND P1, PT, R26, 0x3, PT ;  /* 0x000000031a00780c */ /* 0x000fe40003f25270 */
        /* <DEDUP_REMOVED lines=24> */
[----:B0-----:R-:W-:Y:S06]  /*5010*/  @!P1 BRA `(.L_x_11003) ;  /* 0x0000000000049947 */ /* 0x001fec0003800000 */
[----:B------:R-:W-:Y:S01]  /*5020*/  BPT.TRAP 0x1 ;  /* 0x000000040000795c */ /* 0x000fe20000300000 */
.L_x_11003:
[----:B------:R-:W-:Y:S05]  /*5030*/  BSYNC B0 ;  /* 0x0000000000007941 */ /* 0x000fea0003800000 */
.L_x_11002:
[----:B------:R-:W2:Y:S01]  /*5040*/  LDL.64 R10, [R1+0x40] ;  /* 0x00004000010a7983 */ /* 0x000ea20000100a00 */
[----:B------:R-:W-:Y:S01]  /*5050*/  BSSY B0, `(.L_x_11004) ;  /* 0x0000007000007945 */ /* 0x000fe20003800000 */
[----:B--2---:R-:W-:Y:S02]  /*5060*/  MOV R7, R10 ;  /* 0x0000000a00077202 */ /* 0x004fe40000000f00 */
[----:B-----5:R-:W-:-:S03]  /*5070*/  SHF.L.U32 R11, R29, 0x1f, RZ ;  /* 0x0000001f1d0b7819 */ /* 0x020fc600000006ff */
[----:B------:R-:W-:-:S04]  /*5080*/  IMAD R0, R28, 0x8, R7 ;  /* 0x000000081c007824 */ /* 0x000fc800078e0207 */
[----:B------:R0:W1:Y:S01]  /*5090*/  SYNCS.PHASECHK.TRANS64.TRYWAIT P0, [R0+URZ], R11 ;  /* 0x0000000b000075a7 */ /* 0x000062000800017f */
[----:B------:R-:W-:Y:S05]  /*50a0*/  @!P1 BRA `(.L_x_11005) ;  /* 0x0000000000049947 */ /* 0x000fea0003800000 */
[----:B------:R-:W-:Y:S01]  /*50b0*/  BPT.TRAP 0x1 ;  /* 0x000000040000795c */ /* 0x000fe20000300000 */
.L_x_11005:
[----:B------:R-:W-:Y:S05]  /*50c0*/  BSYNC B0 ;  /* 0x0000000000007941 */ /* 0x000fea0003800000 */
.L_x_11004:
[----:B------:R-:W-:Y:S04]  /*50d0*/  BSSY B0, `(.L_x_11006) ;  /* 0x0000004000007945 */ /* 0x000fe80003800000 */
[----:B-1----:R-:W-:Y:S05]  /*50e0*/  @P0 BRA `(.L_x_11007) ;  /* 0x0000000000080947 */ /* 0x002fea0003800000 */
[----:B------:R-:W1:Y:S02]  /*50f0*/  SYNCS.PHASECHK.TRANS64.TRYWAIT P0, [R0+URZ], R11 ;  /* 0x0000000b000075a7 */ /* 0x000e64000800017f */
[----:B-1----:R-:W-:Y:S05]  /*5100*/  @!P0 BRA `(.L_x_11008) ;  /* 0x0000018000088947 */ /* 0x002fea0003800000 */
.L_x_11007:
[----:B------:R-:W-:Y:S05]  /*5110*/  BSYNC B0 ;  /* 0x0000000000007941 */ /* 0x000fea0003800000 */
.L_x_11006:
[----:B------:R-:W2:Y:S04]  /*5120*/  LDL R35, [R1+0x1c0] ;  /* 0x0001c00001237983 */ /* 0x000ea80000100800 */
[----:B01----:R-:W2:Y:S04]  /*5130*/  LDL.64 R10, [R1+0x80] ;  /* 0x00008000010a7983 */ /* 0x003ea80000100a00 */
        /* <DEDUP_REMOVED lines=128> */
[----:B------:R-:W-:Y:S05]  /*5940*/  WARPSYNC.ALL ;  /* 0x0000000000007948 */ /* 0x000fea0003800000 */
[----:B--2---:R-:W-:Y:S01]  /*5950*/  IMAD R10, R35, 0xc00, R10 ;  /* 0x00000c00230a7824 */ /* 0x004fe200078e020a */
[----:B------:R-:W-:-:S04]  /*5960*/  R2UR UR7, R11 ;  /* 0x000000000b0772ca */ /* 0x000fc800000e0000 */
[----:B------:R-:W-:Y:S01]  /*5970*/  R2UR UR6, R10 ;  /* 0x000000000a0672ca */ /* 0x000fe200000e0000 */
        /* <DEDUP_REMOVED lines=69> */
[----:B------:R1:W-:Y:S06]  /*5dd0*/  BAR.SYNC.DEFER_BLOCKING R228, 0x100 ;  /* 0x000400e40000751d */ /* 0x0003ec0000010000 */
[----:B0-----:R-:W-:-:S06]  /*5de0*/  WARPGROUP.ARRIVE ;  /* 0x00000000000079c5 */ /* 0x001fcc0000000000 */
[----:B------:R-:W-:Y:S01]  /*5df0*/  HGMMA.64x256x16.F32.BF16 R24, R172, gdesc[UR4].tnspB, RZ, !UPT, gsb0 ;  /* 0x43e00004ac187df0 */ /* 0x000fe2000c0018ff */
[----:B------:R0:W-:Y:S04]  /*5e00*/  STL [R1+0x320], R12 ;  /* 0x0003200c01007387 */ /* 0x0001e80000100800 */
[----:B------:R2:W-:Y:S01]  /*5e10*/  STL [R1+0x324], R13 ;  /* 0x0003240d01007387 */ /* 0x0005e20000100800 */
[----:B0-----:R-:W-:Y:S02]  /*5e20*/  VIADD R12, R10, 0x80 ;  /* 0x000000800a0c7836 */ /* 0x001fe40000000000 */
[----:B--2---:R-:W-:-:S03]  /*5e30*/  IMAD.MOV.U32 R13, RZ, RZ, R11 ;  /* 0x000000ffff0d7224 */ /* 0x004fc600078e000b */
[----:B------:R-:W-:Y:S02]  /*5e40*/  R2UR UR6, R12 ;  /* 0x000000000c0672ca */ /* 0x000fe400000e0000 */
[----:B------:R-:W-:Y:S01]  /*5e50*/  R2UR UR7, R13 ;  /* 0x000000000d0772ca */ /* 0x000fe200000e0000 */
        /* <DEDUP_REMOVED lines=90> */
[----:B------:R-:W-:-:S02]  /*6400*/  VIADD R12, R10, 0x100 ;  /* 0x000001000a0c7836 */ /* 0x000fc40000000000 */
[----:B------:R-:W-:Y:S01]  /*6410*/  IMAD.MOV.U32 R13, RZ, RZ, R11 ;  /* 0x000000ffff0d7224 */ /* 0x000fe200078e000b */
[----:B0-----:R1:W5:Y:S01]  /*6420*/  LDL R7, [R1+0x1c0] ;  /* 0x0001c00001077983 */ /* 0x0013620000100800 */
        /* <DEDUP_REMOVED lines=119> */
[----:B------:R-:W-:Y:S02]  /*6ba0*/  R2UR UR7, R11 ;  /* 0x000000000b0772ca */ /* 0x000fe400000e0000 */
[----:B------:R-:W2:Y:S01]  /*6bb0*/  LDL R11, [R1+0x28] ;  /* 0x00002800010b7983 */ /* 0x000ea20000100800 */
        /* <DEDUP_REMOVED lines=68> */
[----:B------:R-:W2:Y:S04]  /*7000*/  LDL R0, [R1+0x200] ;  /* 0x0002000001007983 */ /* 0x000ea80000100800 */
[----:B0-----:R-:W2:Y:S04]  /*7010*/  LDL R76, [R1+0x204] ;  /* 0x00020400014c7983 */ /* 0x001ea80000100800 */
[----:B------:R-:W2:Y:S04]  /*7020*/  LDL R78, [R1+0x208] ;  /* 0x00020800014e7983 */ /* 0x000ea80000100800 */
[----:B---3--:R-:W3:Y:S04]  /*7030*/  LDL R80, [R1+0x20c] ;  /* 0x00020c0001507983 */ /* 0x008ee80000100800 */
[----:B------:R-:W3:Y:S04]  /*7040*/  LDL R4, [R1+0x210] ;  /* 0x0002100001047983 */ /* 0x000ee80000100800 */
[----:B------:R-:W3:Y:S04]  /*7050*/  LDL R82, [R1+0x214] ;  /* 0x0002140001527983 */ /* 0x000ee80000100800 */
[----:B----4-:R-:W4:Y:S04]  /*7060*/  LDL R84, [R1+0x218] ;  /* 0x0002180001547983 */ /* 0x010f280000100800 */
[----:B------:R-:W4:Y:S04]  /*7070*/  LDL R86, [R1+0x21c] ;  /* 0x00021c0001567983 */ /* 0x000f280000100800 */
        /* <DEDUP_REMOVED lines=120> */
[----:B------:R0:W-:Y:S04]  /*7800*/  STL [R1+0x68], RZ ;  /* 0x000068ff01007387 */ /* 0x0001e80000100800 */
[----:B------:R0:W-:Y:S04]  /*7810*/  STL [R1+0x68], R229 ;  /* 0x000068e501007387 */ /* 0x0001e80000100800 */
[----:B------:R0:W-:Y:S04]  /*7820*/  STL [R1+0x68], R229 ;  /* 0x000068e501007387 */ /* 0x0001e80000100800 */
[----:B------:R0:W-:Y:S01]  /*7830*/  STL [R1+0x68], R229 ;  /* 0x000068e501007387 */ /* 0x0001e20000100800 */
[----:B------:R-:W-:-:S03]  /*7840*/  LOP3.LUT R11, R11, 0x1, RZ, 0xfc, !PT ;  /* 0x000000010b0b7812 */ /* 0x000fc600078efcff */
[----:B------:R0:W-:Y:S04]  /*7850*/  STL [R1+0x68], R229 ;  /* 0x000068e501007387 */ /* 0x0001e80000100800 */
[----:B------:R0:W-:Y:S04]  /*7860*/  STL [R1+0x68], R229 ;  /* 0x000068e501007387 */ /* 0x0001e80000100800 */
[----:B------:R0:W-:Y:S04]  /*7870*/  STL [R1+0x68], R229 ;  /* 0x000068e501007387 */ /* 0x0001e80000100800 */
[----:B------:R0:W-:Y:S04]  /*7880*/  STL [R1+0x200], R0 ;  /* 0x0002000001007387 */ /* 0x0001e80000100800 */
        /* <DEDUP_REMOVED lines=127> */
[----:B------:R-:W-:Y:S01]  /*8080*/  ISETP.NE.AND P0, PT, R11, 0x3, PT ;  /* 0x000000030b00780c */ /* 0x000fe20003f05270 */
[----:B------:R-:W-:-:S12]  /*8090*/  BSSY B0, `(.L_x_11009) ;  /* 0x0000003000007945 */ /* 0x000fd80003800000 */
[----:B0-----:R-:W-:Y:S05]  /*80a0*/  @!P0 BRA `(.L_x_11010) ;  /* 0x0000000000048947 */ /* 0x001fea0003800000 */
[----:B------:R-:W-:Y:S01]  /*80b0*/  BPT.TRAP 0x1 ;  /* 0x000000040000795c */ /* 0x000fe20000300000 */
.L_x_11010:
[----:B------:R-:W-:Y:S05]  /*80c0*/  BSYNC B0 ;  /* 0x0000000000007941 */ /* 0x000fea0003800000 */
.L_x_11009:
        /* <DEDUP_REMOVED lines=30> */
.L_x_11013:
[----:B------:R-:W-:-:S13]  /*82b0*/  ISETP.NE.AND P0, PT, R3, 0x1, PT ;  /* 0x000000010300780c */ /* 0x000fda0003f05270 */
[----:B------:R-:W-:-:S05]  /*82c0*/  @P0 IMAD.HI.U32 R8, R6, R8, RZ ;  /* 0x0000000806080227 */ /* 0x000fca00078e00ff */
[----:B------:R-:W-:-:S07]  /*82d0*/  @P0 SHF.R.U32.HI R6, RZ, R9, R8 ;  /* 0x00000009ff060219 */ /* 0x000fce0000011608 */
.L_x_11014:
[----:B------:R-:W-:Y:S05]  /*82e0*/  BSYNC B0 ;  /* 0x0000000000007941 */ /* 0x000fea0003800000 */
.L_x_11012:
[----:B------:R-:W-:-:S05]  /*82f0*/  IMAD R3, R6, R3, R3 ;  /* 0x0000000306037224 */ /* 0x000fca00078e0203 */
[----:B------:R-:W-:-:S07]  /*8300*/  VIMNMX R2, R2, R3, PT ;  /* 0x0000000302027248 */ /* 0x000fce0003fe0100 */
.L_x_11011:
[----:B------:R-:W-:Y:S01]  /*8310*/  IMAD.HI R2, R2, 0x2aaaaaab, RZ ;  /* 0x2aaaaaab02027827 */ /* 0x000fe200078e02ff */
[----:B------:R-:W-:Y:S04]  /*8320*/  BSSY B1, `(.L_x_11015) ;  /* 0x000000f000017945 */ /* 0x000fe80003800000 */
[----:B------:R-:W-:-:S04]  /*8330*/  SHF.R.U32.HI R3, RZ, 0x1f, R2 ;  /* 0x0000001fff037819 */ /* 0x000fc80000011602 */
[----:B------:R-:W-:-:S04]  /*8340*/  LEA.HI.SX32 R3, R2, R3, 0x1c ;  /* 0x0000000302037211 */ /* 0x000fc800078fe2ff */
[----:B------:R-:W-:-:S04]  /*8350*/  VIMNMX R11, R3, UR40, !PT ;  /* 0x00000028030b7c48 */ /* 0x000fc8000ffe0100 */
[----:B------:R-:W-:-:S13]  /*8360*/  ISETP.GE.AND P0, PT, R0, R11, PT ;  /* 0x0000000b0000720c */ /* 0x000fda0003f06270 */
[----:B------:R-:W-:Y:S05]  /*8370*/  @!P0 BRA `(.L_x_11016) ;  /* 0x0000000000248947 */ /* 0x000fea0003800000 */
[----:B------:R-:W-:Y:S01]  /*8380*/  BSSY B0, `(.L_x_11017) ;  /* 0x0000006000007945 */ /* 0x000fe20003800000 */
.L_x_11018:
[----:B------:R-:W-:-:S07]  /*8390*/  MOV R13, 0x83b0 ;  /* 0x000083b0000d7802 */ /* 0x000fce0000000f00 */
[----:B------:R-:W-:Y:S05]  /*83a0*/  CALL.REL.NOINC `($_ZN7cutlass13device_kernelIN5flash11enable_sm90INS1_16FlashAttnFwdSm90INS1_25CollectiveMainloopFwdSm90ILi2EN4cute5tupleIJNS5_1CILi1EEES8_S8_EEENS6_IJNS7_ILi128EEENS7_ILi96EEENS7_ILi64EEEEEELi256ENS_10bfloat16_tEfNS_4arch4Sm90ELb0ELb1ELb1ELb0ELb1ELb0ELb0ELb1ELb0ELb1ELb1ELb0EEENS1_21CollectiveEpilogueFwdINS6_IJSA_NS7_ILi256EEESB_EEES9_SE_SG_Li256ELb0ELb1ELb1ELb0EEENS1_19SingleTileSchedulerILb0ELb1ELb1ELi128EEEEEEEEEvNT_6ParamsE$_ZZN5flash25CollectiveMainloopFwdSm90ILi2EN4cute5tupleIJNS1_1CILi1EEES4_S4_EEENS2_IJNS3_ILi128EEENS3_ILi96EEENS3_ILi64EEEEEELi256EN7cutlass10bfloat16_tEfNSA_4arch4Sm90ELb0ELb1ELb1ELb0ELb1ELb0ELb0ELb1ELb0ELb1ELb1ELb0EE3mmaINS_16FlashAttnFwdSm90ISE_NS_21CollectiveEpilogueFwdINS2_IJS6_NS3_ILi256EEES7_EEES5_SB_SD_Li256ELb0ELb1ELb1ELb0EEENS_19SingleTileSchedulerILb0ELb1ELb1ELi128EEEE13SharedStorageENS1_6TensorINS1_11ArrayEngineIfLm128EEENS1_6LayoutINS2_IJNS2_IJNS3_ILi2EEEST_NS3_ILi32EEEEEES4_S4_EEENS2_IJNS2_IJS4_ST_NS3_ILi4EEEEEENS3_ILi0EEESZ_EEEEEEENS_7SoftmaxILi2ELi0EEEEEbRKNSE_6ParamsENSA_13PipelineAsyncILi2EEES19_RNSA_13PipelineStateILj2EEERT0_RT1_iRiRKNS_16SeqlenInfoQKNewKILb0ELb0EEENS2_IJiiiiEEERT_ENKUliT_T0_T1_E_clIZSF_ISO_S12_S14_EbS17_S19_S19_S1C_S1E_S1G_iS1H_S1L_S1M_S1O_EUlRS1P_iE1_NS3_ILb0EEENS3_ILb1EEEEEDaiS1P_S1Q_S1R_) ;  /* 0x0000017800bc7944 */ /* 0x000fea0003c00000 */
[C---:B------:R-:W-:Y:S01]  /*83b0*/  ISETP.GT.AND P0, PT, R0.reuse, R11, PT ;  /* 0x0000000b0000720c */ /* 0x040fe20003f04270 */
[----:B------:R-:W-:-:S12]  /*83c0*/  VIADD R0, R0, 0xffffffff ;  /* 0xffffffff00007836 */ /* 0x000fd80000000000 */
[----:B------:R-:W-:Y:S05]  /*83d0*/  @P0 BRA `(.L_x_11018) ;  /* 0xfffffffc00ec0947 */ /* 0x000fea000383ffff */
[----:B------:R-:W-:Y:S05]  /*83e0*/  BSYNC B0 ;  /* 0x0000000000007941 */ /* 0x000fea0003800000 */
.L_x_11017:
[----:B------:R-:W2:Y:S02]  /*83f0*/  LDL R4, [R1+0x50] ;  /* 0x0000500001047983 */ /* 0x000ea40000100800 */
[----:B--2---:R-:W-:-:S07]  /*8400*/  IMAD.SHL.U32 R4, R4, 0x80, RZ ;  /* 0x0000008004047824 */ /* 0x004fce00078e00ff */
.L_x_11016:
[----:B------:R-:W-:Y:S05]  /*8410*/  BSYNC B1 ;  /* 0x0000000000017941 */ /* 0x000fea0003800000 */
.L_x_11015:
        /* <DEDUP_REMOVED lines=26> */
.L_x_11021:
[----:B------:R-:W-:Y:S02]  /*85c0*/  ULDC UR4, c[0x0][0x9e4] ;  /* 0x0002790000047ab9 */ /* 0x000fe40000000800 */
[----:B------:R-:W-:-:S05]  /*85d0*/  IMAD.U32 R5, RZ, RZ, UR4 ;  /* 0x00000004ff057e24 */ /* 0x000fca000f8e00ff */
[----:B------:R-:W-:-:S13]  /*85e0*/  ISETP.NE.AND P0, PT, R5, 0x1, PT ;  /* 0x000000010500780c */ /* 0x000fda0003f05270 */
[----:B------:R-:W0:Y:S02]  /*85f0*/  @P0 LDC.64 R6, c[0x0][0x9e8] ;  /* 0x00027a00ff060b82 */ /* 0x000e240000000a00 */
[----:B0-----:R-:W-:-:S05]  /*8600*/  @P0 IMAD.HI.U32 R6, R4, R6, RZ ;  /* 0x0000000604060227 */ /* 0x001fca00078e00ff */
[----:B------:R-:W-:-:S07]  /*8610*/  @P0 SHF.R.U32.HI R4, RZ, R7, R6 ;  /* 0x00000007ff040219 */ /* 0x000fce0000011606 */
.L_x_11022:
[----:B------:R-:W-:Y:S05]  /*8620*/  BSYNC B0 ;  /* 0x0000000000007941 */ /* 0x000fea0003800000 */
.L_x_11020:
[----:B------:R-:W-:-:S05]  /*8630*/  IMAD R3, R4, R5, RZ ;  /* 0x0000000504037224 */ /* 0x000fca00078e02ff */
[----:B------:R-:W-:-:S07]  /*8640*/  VIMNMX R2, R2, R3, !PT ;  /* 0x0000000302027248 */ /* 0x000fce0007fe0100 */
.L_x_11019:
[----:B------:R-:W-:-:S04]  /*8650*/  VIADD R2, R2, 0x5f ;  /* 0x0000005f02027836 */ /* 0x000fc80000000000 */
[----:B------:R-:W-:-:S05]  /*8660*/  IMAD.HI R2, R2, 0x2aaaaaab, RZ ;  /* 0x2aaaaaab02027827 */ /* 0x000fca00078e02ff */
[----:B------:R-:W-:-:S04]  /*8670*/  SHF.R.U32.HI R3, RZ, 0x1f, R2 ;  /* 0x0000001fff037819 */ /* 0x000fc80000011602 */
[----:B------:R-:W-:-:S04]  /*8680*/  LEA.HI.SX32 R3, R2, R3, 0x1c ;  /* 0x0000000302037211 */ /* 0x000fc800078fe2ff */
[----:B------:R-:W-:-:S04]  /*8690*/  VIMNMX R3, R3, UR40, !PT ;  /* 0x0000002803037c48 */ /* 0x000fc8000ffe0100 */
[----:B------:R-:W-:-:S13]  /*86a0*/  ISETP.GE.AND P0, PT, R0, R3, PT ;  /* 0x000000030000720c */ /* 0x000fda0003f06270 */
[----:B------:R-:W-:Y:S05]  /*86b0*/  @!P0 BRA `(.L_x_11023) ;  /* 0x0000005c00d88947 */ /* 0x000fea0003800000 */
.L_x_11042:
        /* <DEDUP_REMOVED lines=20> */
.L_x_11025:
[----:B------:R-:W-:Y:S05]  /*8800*/  BSYNC B0 ;  /* 0x0000000000007941 */ /* 0x000fea0003800000 */
.L_x_11024:
[----:B------:R-:W2:Y:S01]  /*8810*/  LDL.64 R8, [R1+0x18] ;  /* 0x0000180001087983 */ /* 0x000ea20000100a00 */
[----:B-----5:R-:W-:Y:S02]  /*8820*/  SHF.L.U32 R7, R6, 0x1f, RZ ;  /* 0x0000001f06077819 */ /* 0x020fe400000006ff */
[----:B--2---:R-:W-:-:S05]  /*8830*/  MOV R5, R8 ;  /* 0x0000000800057202 */ /* 0x004fca0000000f00 */
[----:B------:R-:W-:-:S04]  /*8840*/  IMAD R4, R4, 0x8, R5 ;  /* 0x0000000804047824 */ /* 0x000fc800078e0205 */
[----:B------:R1:W2:Y:S01]  /*8850*/  SYNCS.PHASECHK.TRANS64.TRYWAIT P0, [R4+URZ], R7 ;  /* 0x00000007040075a7 */ /* 0x0002a2000800017f */
[----:B------:R1:W5:Y:S01]  /*8860*/  LDL.64 R8, [R1+0x1c0] ;  /* 0x0001c00001087983 */ /* 0x0003620000100a00 */
[----:B------:R-:W-:Y:S04]  /*8870*/  BSSY B0, `(.L_x_11026) ;  /* 0x0000003000007945 */ /* 0x000fe80003800000 */
[----:B------:R-:W-:Y:S05]  /*8880*/  @!P1 BRA `(.L_x_11027) ;  /* 0x0000000000049947 */ /* 0x000fea0003800000 */
[----:B------:R-:W-:Y:S01]  /*8890*/  BPT.TRAP 0x1 ;  /* 0x000000040000795c */ /* 0x000fe20000300000 */
.L_x_11027:
[----:B------:R-:W-:Y:S05]  /*88a0*/  BSYNC B0 ;  /* 0x0000000000007941 */ /* 0x000fea0003800000 */
.L_x_11026:
[----:B------:R-:W-:Y:S04]  /*88b0*/  BSSY B0, `(.L_x_11028) ;  /* 0x0000006000007945 */ /* 0x000fe80003800000 */
[----:B--2---:R-:W-:Y:S05]  /*88c0*/  @P0 BRA `(.L_x_11029) ;  /* 0x0000000000100947 */ /* 0x004fea0003800000 */
[----:B-----5:R-:W-:Y:S01]  /*88d0*/  IMAD R8, R8, 0x8, R5 ;  /* 0x0000000808087824 */ /* 0x020fe200078e0205 */
[----:B------:R-:W-:-:S04]  /*88e0*/  SHF.L.U32 R9, R9, 0x1f, RZ ;  /* 0x0000001f09097819 */ /* 0x000fc800000006ff */
[----:B------:R-:W2:Y:S02]  /*88f0*/  SYNCS.PHASECHK.TRANS64.TRYWAIT P0, [R8+URZ], R9 ;  /* 0x00000009080075a7 */ /* 0x000ea4000800017f */
[----:B--2---:R-:W-:Y:S05]  /*8900*/  @!P0 BRA `(.L_x_11030) ;  /* 0x00000148001c8947 */ /* 0x004fea0003800000 */
.L_x_11029:
[----:B------:R-:W-:Y:S05]  /*8910*/  BSYNC B0 ;  /* 0x0000000000007941 */ /* 0x000fea0003800000 */
.L_x_11028:
[----:B--2--5:R-:W2:Y:S04]  /*8920*/  LDL R9, [R1+0x1c0] ;  /* 0x0001c00001097983 */ /* 0x024ea80000100800 */
[----:B-1----:R-:W2:Y:S01]  /*8930*/  LDL.64 R4, [R1+0x78] ;  /* 0x0000780001047983 */ /* 0x002ea20000100a00 */
[----:B------:R-:W-:Y:S05]  /*8940*/  WARPSYNC.ALL ;  /* 0x0000000000007948 */ /* 0x000fea0003800000 */
[----:B------:R-:W3:Y:S04]  /*8950*/  LDL.64 R14, [R1+0x70] ;  /* 0x00007000010e7983 */ /* 0x000ee80000100a00 */
[----:B0-----:R-:W4:Y:S04]  /*8960*/  LDL.64 R6, [R1+0x70] ;  /* 0x0000700001067983 */ /* 0x001f280000100a00 */
[----:B------:R-:W4:Y:S01]  /*8970*/  LDL.64 R10, [R1+0x70] ;  /* 0x00007000010a7983 */ /* 0x000f220000100a00 */
[----:B--2---:R-:W-:-:S03]  /*8980*/  IMAD R4, R9, 0x300, R4 ;  /* 0x0000030009047824 */ /* 0x004fc600078e0204 */
[----:B------:R-:W2:Y:S01]  /*8990*/  LDL.64 R12, [R1+0x70] ;  /* 0x00007000010c7983 */ /* 0x000ea20000100a00 */
[----:B------:R-:W-:Y:S01]  /*89a0*/  R2UR UR7, R5 ;  /* 0x00000000050772ca */ /* 0x000fe200000e0000 */
[----:B------:R-:W-:Y:S01]  /*89b0*/  WARPGROUP.ARRIVE ;  /* 0x00000000000079c5 */ /* 0x000fe20000000000 */
[C---:B------:R-:W-:Y:S01]  /*89c0*/  R2UR UR6, R4.reuse ;  /* 0x00000000040672ca */ /* 0x040fe200000e0000 */
[----:B------:R-:W-:Y:S01]  /*89d0*/  VIADD R8, R4, 0x2 ;  /* 0x0000000204087836 */ /* 0x000fe20000000000 */
[----:B------:R0:W5:Y:S01]  /*89e0*/  LDL R19, [R1+0xc] ;  /* 0x00000c0001137983 */ /* 0x0001620000100800 */
[----:B------:R-:W-:Y:S01]  /*89f0*/  IMAD.MOV.U32 R9, RZ, RZ, R5 ;  /* 0x000000ffff097224 */ /* 0x000fe200078e0005 */
[----:B---3--:R-:W-:Y:S02]  /*8a00*/  R2UR UR4, R14 ;  /* 0x000000000e0472ca */ /* 0x008fe400000e0000 */
[----:B------:R-:W-:Y:S01]  /*8a10*/  R2UR UR5, R15 ;  /* 0x000000000f0572ca */ /* 0x000fe200000e0000 */
[----:B------:R0:W5:Y:S04]  /*8a20*/  LDL R14, [R1+0x1c0] ;  /* 0x0001c000010e7983 */ /* 0x0001680000100800 */
[----:B------:R-:W3:Y:S08]  /*8a30*/  LDL R15, [R1] ;  /* 0x00000000010f7983 */ /* 0x000ef00000100800 */
[----:B------:R-:W-:Y:S01]  /*8a40*/  HGMMA.64x96x16.F32.BF16 R24, gdesc[UR4], RZ, !UPT, gsb0 ;  /* 0x01600000041879f0 */ /* 0x000fe2000c0018ff */
[----:B----4-:R-:W-:Y:S01]  /*8a50*/  VIADD R6, R6, 0x2 ;  /* 0x0000000206067836 */ /* 0x010fe20000000000 */
[----:B------:R-:W-:-:S02]  /*8a60*/  R2UR UR6, R8 ;  /* 0x00000000080672ca */ /* 0x000fc400000e0000 */
[----:B------:R-:W-:Y:S02]  /*8a70*/  R2UR UR7, R9 ;  /* 0x00000000090772ca */ /* 0x000fe400000e0000 */
[----:B------:R-:W-:Y:S02]  /*8a80*/  R2UR UR4, R6 ;  /* 0x00000000060472ca */ /* 0x000fe400000e0000 */
[----:B------:R-:W-:Y:S01]  /*8a90*/  R2UR UR5, R7 ;  /* 0x00000000070572ca */ /* 0x000fe200000e0000 */
[----:B------:R-:W-:Y:S02]  /*8aa0*/  VIADD R10, R10, 0x4 ;  /* 0x000000040a0a7836 */ /* 0x000fe40000000000 */
[----:B------:R-:W-:Y:S02]  /*8ab0*/  VIADD R6, R4, 0x4 ;  /* 0x0000000404067836 */ /* 0x000fe40000000000 */
[----:B------:R-:W-:Y:S01]  /*8ac0*/  IMAD.MOV.U32 R7, RZ, RZ, R5 ;  /* 0x000000ffff077224 */ /* 0x000fe200078e0005 */
[----:B------:R-:W-:-:S02]  /*8ad0*/  WARPGROUP.DEPBAR.LE gsb0, 0x0 ;  /* 0x00008000000079c5 */ /* 0x000fc40000010000 */
[----:B------:R-:W-:-:S06]  /*8ae0*/  WARPGROUP.ARRIVE ;  /* 0x00000000000079c5 */ /* 0x000fcc0000000000 */
[----:B------:R-:W-:Y:S01]  /*8af0*/  HGMMA.64x96x16.F32.BF16 R24, gdesc[UR4], R24, gsb0 ;  /* 0x01600000041879f0 */ /* 0x000fe20008001818 */
[----:B------:R-:W-:Y:S02]  /*8b00*/  R2UR UR6, R6 ;  /* 0x00000000060672ca */ /* 0x000fe400000e0000 */
[----:B------:R-:W-:Y:S02]  /*8b10*/  R2UR UR7, R7 ;  /* 0x00000000070772ca */ /* 0x000fe400000e0000 */
[----:B------:R-:W-:Y:S02]  /*8b20*/  R2UR UR4, R10 ;  /* 0x000000000a0472ca */ /* 0x000fe400000e0000 */
[----:B------:R-:W-:Y:S01]  /*8b30*/  R2UR UR5, R11 ;  /* 0x000000000b0572ca */ /* 0x000fe200000e0000 */
[----:B------:R-:W-:Y:S02]  /*8b40*/  VIADD R4, R4, 0x6 ;  /* 0x0000000604047836 */ /* 0x000fe40000000000 */
[----:B--2---:R-:W-:Y:S01]  /*8b50*/  VIADD R12, R12, 0x6 ;  /* 0x000000060c0c7836 */ /* 0x004fe20000000000 */
[----:B------:R-:W-:-:S02]  /*8b60*/  WARPGROUP.DEPBAR.LE gsb0, 0x0 ;  /* 0x00008000000079c5 */ /* 0x000fc40000010000 */
        /* <DEDUP_REMOVED lines=8> */
[----:B------:R0:W-:Y:S04]  /*8bf0*/  STL [R1+0x60], R2 ;  /* 0x0000600201007387 */ /* 0x0001e80000100800 */
[----:B------:R0:W-:Y:S01]  /*8c00*/  STL [R1+0x60], R2 ;  /* 0x0000600201007387 */ /* 0x0001e20000100800 */
[----:B------:R-:W-:-:S02]  /*8c10*/  WARPGROUP.DEPBAR.LE gsb0, 0x0 ;  /* 0x00008000000079c5 */ /* 0x000fc40000010000 */
[----:B------:R-:W-:-:S06]  /*8c20*/  WARPGROUP.ARRIVE ;  /* 0x00000000000079c5 */ /* 0x000fcc0000000000 */
[----:B------:R-:W-:Y:S01]  /*8c30*/  HGMMA.64x96x16.F32.BF16 R24, gdesc[UR4], R24, gsb0 ;  /* 0x01600000041879f0 */ /* 0x000fe20008001818 */
[----:B------:R0:W-:Y:S01]  /*8c40*/  STL [R1+0x60], R2 ;  /* 0x0000600201007387 */ /* 0x0001e20000100800 */
[----:B---3--:R-:W-:-:S03]  /*8c50*/  LOP3.LUT R15, R15, 0x1, RZ, 0xfc, !PT ;  /* 0x000000010f0f7812 */ /* 0x008fc600078efcff */
[----:B------:R0:W-:Y:S01]  /*8c60*/  STL [R1+0x60], R2 ;  /* 0x0000600201007387 */ /* 0x0001e20000100800 */
[----:B------:R-:W-:Y:S01]  /*8c70*/  ISETP.NE.AND P0, PT, R15, 0x3, PT ;  /* 0x000000030f00780c */ /* 0x000fe20003f05270 */
[----:B------:R-:W-:Y:S01]  /*8c80*/  BSSY B0, `(.L_x_11031) ;  /* 0x0000005000007945 */ /* 0x000fe20003800000 */
[----:B------:R-:W-:Y:S02]  /*8c90*/  WARPGROUP.DEPBAR.LE gsb0, 0x0 ;  /* 0x00008000000079c5 */ /* 0x000fe40000010000 */
[----:B------:R0:W-:Y:S09]  /*8ca0*/  BAR.ARV R227, 0x100 ;  /* 0x000400e30000751d */ /* 0x0001f20000002000 */
[----:B0-----:R-:W-:Y:S05]  /*8cb0*/  @!P0 BRA `(.L_x_11032) ;  /* 0x0000000000048947 */ /* 0x001fea0003800000 */
[----:B------:R-:W-:Y:S01]  /*8cc0*/  BPT.TRAP 0x1 ;  /* 0x000000040000795c */ /* 0x000fe20000300000 */
.L_x_11032:
[----:B------:R-:W-:Y:S05]  /*8cd0*/  BSYNC B0 ;  /* 0x0000000000007941 */ /* 0x000fea0003800000 */
.L_x_11031:
[----:B------:R-:W2:Y:S02]  /*8ce0*/  LDL.64 R4, [R1+0x20] ;  /* 0x0000200001047983 */ /* 0x000ea40000100a00 */
[----:B--2---:R-:W-:-:S05]  /*8cf0*/  MOV R5, R4 ;  /* 0x0000000400057202 */ /* 0x004fca0000000f00 */
[----:B-----5:R-:W-:-:S05]  /*8d00*/  IMAD R14, R14, 0x8, R5 ;  /* 0x000000080e0e7824 */ /* 0x020fca00078e0205 */
[----:B------:R-:W-:-:S04]  /*8d10*/  PRMT R14, R19, 0x654, R14 ;  /* 0x00000654130e7816 */ /* 0x000fc8000000000e */
[----:B------:R0:W-:Y:S01]  /*8d20*/  SYNCS.ARRIVE.TRANS64.RED.A1T0 RZ, [R14+URZ], RZ ;  /* 0x000000ff0eff79a7 */ /* 0x0001e2000810043f */
[----:B------:R-:W2:Y:S04]  /*8d30*/  LDL.64 R4, [R1+0x140] ;  /* 0x0001400001047983 */ /* 0x000ea80000100a00 */
[----:B------:R-:W3:Y:S04]  /*8d40*/  LDL.64 R72, [R1+0x1d0] ;  /* 0x0001d00001487983 */ /* 0x000ee80000100a00 */
[----:B------:R-:W4:Y:S04]  /*8d50*/  LDL R144, [R1+0x1f0] ;  /* 0x0001f00001907983 */ /* 0x000f280000100800 */
        /* <DEDUP_REMOVED lines=20> */
[----:B--2---:R-:W2:Y:S02]  /*8ea0*/  LD.E R4, desc[UR36][R4.64] ;  /* 0x0000002404047980 */ /* 0x004ea4000c101900 */
[-C--:B--2---:R-:W-:Y:S01]  /*8eb0*/  FMUL.FTZ R24, R24, R4.reuse ;  /* 0x0000000418187220 */ /* 0x084fe20000410000 */
[----:B------:R-:W-:-:S03]  /*8ec0*/  FMUL.FTZ R25, R25, R4 ;  /* 0x0000000419197220 */ /* 0x000fc60000410000 */
[----:B------:R-:W3:Y:S01]  /*8ed0*/  MUFU.TANH R7, R24 ;  /* 0x0000001800077308 */ /* 0x000ee20000002400 */
[-C--:B------:R-:W-:Y:S01]  /*8ee0*/  FMUL.FTZ R28, R28, R4.reuse ;  /* 0x000000041c1c7220 */ /* 0x080fe20000410000 */
[----:B------:R-:W-:-:S06]  /*8ef0*/  FMUL.FTZ R29, R29, R4 ;  /* 0x000000041d1d7220 */ /* 0x000fcc0000410000 */
[----:B------:R-:W1:Y:S01]  /*8f00*/  MUFU.TANH R25, R25 ;  /* 0x0000001900197308 */ /* 0x000e620000002400 */
[----:B------:R-:W-:-:S07]  /*8f10*/  FMUL.FTZ R32, R32, R4 ;  /* 0x0000000420207220 */ /* 0x000fce0000410000 */
[----:B------:R-:W2:Y:S01]  /*8f20*/  MUFU.TANH R5, R28 ;  /* 0x0000001c00057308 */ /* 0x000ea20000002400 */
[----:B------:R-:W-:Y:S01]  /*8f30*/  FMUL.FTZ R33, R33, R4 ;  /* 0x0000000421217220 */ /* 0x000fe20000410000 */
[----:B---3--:R-:W-:-:S06]  /*8f40*/  FMNMX.FTZ R8, R7, R72, !PT ;  /* 0x0000004807087209 */ /* 0x008fcc0007810000 */
[----:B------:R-:W3:Y:S01]  /*8f50*/  MUFU.TANH R6, R29 ;  /* 0x0000001d00067308 */ /* 0x000ee20000002400 */
[----:B------:R-:W-:Y:S01]  /*8f60*/  FMUL.FTZ R36, R36, R4 ;  /* 0x0000000424247220 */ /* 0x000fe20000410000 */
[----:B-1----:R-:W-:-:S06]  /*8f70*/  FMNMX.FTZ R8, R25, R8, !PT ;  /* 0x0000000819087209 */ /* 0x002fcc0007810000 */
[----:B------:R-:W1:Y:S01]  /*8f80*/  MUFU.TANH R32, R32 ;  /* 0x0000002000207308 */ /* 0x000e620000002400 */
[----:B------:R-:W-:Y:S01]  /*8f90*/  FMUL.FTZ R37, R37, R4 ;  /* 0x0000000425257220 */ /* 0x000fe20000410000 */
[----:B--2---:R-:W-:Y:S01]  /*8fa0*/  FMNMX.FTZ R9, R5, R8, !PT ;  /* 0x0000000805097209 */ /* 0x004fe20007810000 */
[-C--:B------:R-:W-:Y:S01]  /*8fb0*/  FMUL.FTZ R40, R40, R4.reuse ;  /* 0x0000000428287220 */ /* 0x080fe20000410000 */
[-C--:B------:R-:W-:Y:S01]  /*8fc0*/  FMUL.FTZ R41, R41, R4.reuse ;  /* 0x0000000429297220 */ /* 0x080fe20000410000 */
[-C--:B------:R-:W-:Y:S01]  /*8fd0*/  FMUL.FTZ R44, R44, R4.reuse ;  /* 0x000000042c2c7220 */ /* 0x080fe20000410000 */
[-C--:B------:R-:W-:Y:S01]  /*8fe0*/  FMUL.FTZ R45, R45, R4.reuse ;  /* 0x000000042d2d7220 */ /* 0x080fe20000410000 */
[-C--:B------:R-:W-:Y:S01]  /*8ff0*/  FMUL.FTZ R48, R48, R4.reuse ;  /* 0x0000000430307220 */ /* 0x080fe20000410000 */
[----:B------:R-:W2:Y:S01]  /*9000*/  MUFU.TANH R10, R33 ;  /* 0x00000021000a7308 */ /* 0x000ea20000002400 */
[----:B---3--:R-:W-:Y:S01]  /*9010*/  FMNMX.FTZ R9, R6, R9, !PT ;  /* 0x0000000906097209 */ /* 0x008fe20007810000 */
[-C--:B------:R-:W-:Y:S01]  /*9020*/  FMUL.FTZ R76, R26, R4.reuse ;  /* 0x000000041a4c7220 */ /* 0x080fe20000410000 */
[-C--:B------:R-:W-:Y:S01]  /*9030*/  FMUL.FTZ R49, R49, R4.reuse ;  /* 0x0000000431317220 */ /* 0x080fe20000410000 */
[-C--:B------:R-:W-:Y:S01]  /*9040*/  FMUL.FTZ R74, R27, R4.reuse ;  /* 0x000000041b4a7220 */ /* 0x080fe20000410000 */
[-C--:B------:R-:W-:Y:S01]  /*9050*/  FMUL.FTZ R82, R30, R4.reuse ;  /* 0x000000041e527220 */ /* 0x080fe20000410000 */
[-C--:B------:R-:W-:Y:S01]  /*9060*/  FMUL.FTZ R78, R31, R4.reuse ;  /* 0x000000041f4e7220 */ /* 0x080fe20000410000 */
[-C--:B------:R-:W-:Y:S01]  /*9070*/  FMUL.FTZ R80, R34, R4.reuse ;  /* 0x0000000422507220 */ /* 0x080fe20000410000 */
[----:B------:R-:W3:Y:S01]  /*9080*/  MUFU.TANH R36, R36 ;  /* 0x0000002400247308 */ /* 0x000ee20000002400 */
[----:B-1----:R-:W-:Y:S01]  /*9090*/  FMNMX.FTZ R9, R32, R9, !PT ;  /* 0x0000000920097209 */ /* 0x002fe20007810000 */
[-C--:B------:R-:W-:Y:S01]  /*90a0*/  FMUL.FTZ R86, R35, R4.reuse ;  /* 0x0000000423567220 */ /* 0x080fe20000410000 */
[-C--:B------:R-:W-:Y:S01]  /*90b0*/  FMUL.FTZ R88, R38, R4.reuse ;  /* 0x0000000426587220 */ /* 0x080fe20000410000 */
[-C--:B------:R-:W-:Y:S01]  /*90c0*/  FMUL.FTZ R96, R39, R4.reuse ;  /* 0x0000000427607220 */ /* 0x080fe20000410000 */
[-C--:B------:R-:W-:Y:S01]  /*90d0*/  FMUL.FTZ R98, R42, R4.reuse ;  /* 0x000000042a627220 */ /* 0x080fe20000410000 */
[-C--:B------:R-:W-:Y:S01]  /*90e0*/  FMUL.FTZ R104, R43, R4.reuse ;  /* 0x000000042b687220 */ /* 0x080fe20000410000 */
[-C--:B------:R-:W-:Y:S01]  /*90f0*/  FMUL.FTZ R106, R46, R4.reuse ;  /* 0x000000042e6a7220 */ /* 0x080fe20000410000 */
[----:B------:R-:W1:Y:S01]  /*9100*/  MUFU.TANH R12, R37 ;  /* 0x00000025000c7308 */ /* 0x000e620000002400 */
[----:B--2---:R-:W-:Y:S01]  /*9110*/  FMNMX.FTZ R9, R10, R9, !PT ;  /* 0x000000090a097209 */ /* 0x004fe20007810000 */
[-C--:B------:R-:W-:Y:S01]  /*9120*/  FMUL.FTZ R112, R47, R4.reuse ;  /* 0x000000042f707220 */ /* 0x080fe20000410000 */
        /* <DEDUP_REMOVED lines=13> */
[----:B0-----:R-:W0:Y:S01]  /*9200*/  MUFU.TANH R14, R41 ;  /* 0x00000029000e7308 */ /* 0x001e220000002400 */
        /* <DEDUP_REMOVED lines=13> */
[----:B------:R-:W-:Y:S01]  /*92e0*/  FMUL.FTZ R206, R71, R4 ;  /* 0x0000000447ce7220 */ /* 0x000fe20000410000 */
[----:B------:R-:W2:Y:S01]  /*92f0*/  LDL.64 R50, [R1+0x280] ;  /* 0x0002800001327983 */ /* 0x000ea20000100a00 */
[----:B------:R-:W3:Y:S01]  /*9300*/  MUFU.TANH R154, R45 ;  /* 0x0000002d009a7308 */ /* 0x000ee20000002400 */
[----:B0-----:R-:W-:-:S02]  /*9310*/  FMNMX.FTZ R9, R14, R9, !PT ;  /* 0x000000090e097209 */ /* 0x001fc40007810000 */
[----:B------:R-:W2:Y:S04]  /*9320*/  LDL.64 R46, [R1+0x2c0] ;  /* 0x0002c000012e7983 */ /* 0x000ea80000100a00 */
[----:B------:R-:W2:Y:S01]  /*9330*/  LDL.64 R42, [R1+0x2e0] ;  /* 0x0002e000012a7983 */ /* 0x000ea20000100a00 */
[----:B------:R-:W0:Y:S01]  /*9340*/  MUFU.TANH R48, R48 ;  /* 0x0000003000307308 */ /* 0x000e220000002400 */
[----:B-1----:R-:W-:Y:S02]  /*9350*/  FMNMX.FTZ R9, R44, R9, !PT ;  /* 0x000000092c097209 */ /* 0x002fe40007810000 */
[----:B------:R-:W2:Y:S04]  /*9360*/  LDL.64 R38, [R1+0x300] ;  /* 0x0003000001267983 */ /* 0x000ea80000100a00 */
[----:B------:R-:W2:Y:S01]  /*9370*/  LDL.64 R34, [R1+0x320] ;  /* 0x0003200001227983 */ /* 0x000ea20000100a00 */
[----:B------:R-:W1:Y:S03]  /*9380*/  MUFU.TANH R18, R49 ;  /* 0x0000003100127308 */ /* 0x000e660000002400 */
[----:B------:R-:W2:Y:S05]  /*9390*/  LDL.64 R28, [R1+0x350] ;  /* 0x00035000011c7983 */ /* 0x000eaa0000100a00 */
[----:B------:R-:W4:Y:S01]  /*93a0*/  MUFU.TANH R76, R76 ;  /* 0x0000004c004c7308 */ /* 0x000f220000002400 */
[----:B---3--:R-:W-:Y:S01]  /*93b0*/  FMNMX.FTZ R9, R154, R9, !PT ;  /* 0x000000099a097209 */ /* 0x008fe20007810000 */
[----:B------:R-:W3:Y:S04]  /*93c0*/  LDL.64 R30, [R1+0x340] ;  /* 0x00034000011e7983 */ /* 0x000ee80000100a00 */
[----:B------:R-:W3:Y:S02]  /*93d0*/  LDL.64 R26, [R1+0x360] ;  /* 0x00036000011a7983 */ /* 0x000ee40000100a00 */
[----:B------:R-:W4:Y:S01]  /*93e0*/  MUFU.TANH R74, R74 ;  /* 0x0000004a004a7308 */ /* 0x000f220000002400 */
[----:B0-----:R-:W-:Y:S01]  /*93f0*/  FMNMX.FTZ R9, R48, R9, !PT ;  /* 0x0000000930097209 */ /* 0x001fe20007810000 */
[----:B------:R-:W3:Y:S06]  /*9400*/  LDL.64 R70, [R1+0x218] ;  /* 0x0002180001467983 */ /* 0x000eec0000100a00 */
[----:B------:R-:W0:Y:S01]  /*9410*/  MUFU.TANH R82, R82 ;  /* 0x0000005200527308 */ /* 0x000e220000002400 */
[----:B-1----:R-:W-:Y:S01]  /*9420*/  FMNMX.FTZ R11, R18, R9, !PT ;  /* 0x00000009120b7209 */ /* 0x002fe20007810000 */
[----:B------:R-:W3:Y:S01]  /*9430*/  LDL.64 R66, [R1+0x238] ;  /* 0x0002380001427983 */ /* 0x000ee20000100a00 */
[----:B----4-:R-:W-:-:S03]  /*9440*/  FMNMX.FTZ R9, R76, R73, !PT ;  /* 0x000000494c097209 */ /* 0x010fc60007810000 */
[----:B------:R-:W4:Y:S02]  /*9450*/  LDL.64 R62, [R1+0x258] ;  /* 0x00025800013e7983 */ /* 0x000f240000100a00 */
[----:B------:R-:W1:Y:S01]  /*9460*/  MUFU.TANH R78, R78 ;  /* 0x0000004e004e7308 */ /* 0x000e620000002400 */
[----:B------:R-:W-:Y:S01]  /*9470*/  FMNMX.FTZ R9, R74, R9, !PT ;  /* 0x000000094a097209 */ /* 0x000fe20007810000 */
[----:B------:R-:W4:Y:S06]  /*9480*/  LDL.64 R58, [R1+0x278] ;  /* 0x00027800013a7983 */ /* 0x000f2c0000100a00 */
[----:B------:R-:W1:Y:S01]  /*9490*/  MUFU.TANH R80, R80 ;  /* 0x0000005000507308 */ /* 0x000e620000002400 */
[----:B0-----:R-:W-:-:S07]  /*94a0*/  FMNMX.FTZ R9, R82, R9, !PT ;  /* 0x0000000952097209 */ /* 0x001fce0007810000 */
[----:B------:R-:W0:Y:S01]  /*94b0*/  MUFU.TANH R86, R86 ;  /* 0x0000005600567308 */ /* 0x000e220000002400 */
[----:B-1----:R-:W-:-:S07]  /*94c0*/  FMNMX.FTZ R9, R78, R9, !PT ;  /* 0x000000094e097209 */ /* 0x002fce0007810000 */
[----:B------:R-:W1:Y:S01]  /*94d0*/  MUFU.TANH R88, R88 ;  /* 0x0000005800587308 */ /* 0x000e620000002400 */
[----:B------:R-:W-:-:S07]  /*94e0*/  FMNMX.FTZ R9, R80, R9, !PT ;  /* 0x0000000950097209 */ /* 0x000fce0007810000 */
        /* <DEDUP_REMOVED lines=12> */
[----:B------:R-:W-:Y:S08]  /*95b0*/  MUFU.TANH R150, R150 ;  /* 0x0000009600967308 */ /* 0x000ff00000002400 */
[----:B------:R-:W1:Y:S01]  /*95c0*/  MUFU.TANH R52, R52 ;  /* 0x0000003400347308 */ /* 0x000e620000002400 */
[----:B0-----:R-:W-:-:S07]  /*95d0*/  FMNMX.FTZ R9, R112, R9, !PT ;  /* 0x0000000970097209 */ /* 0x001fce0007810000 */
[----:B------:R-:W0:Y:S08]  /*95e0*/  MUFU.TANH R166, R53 ;  /* 0x0000003500a67308 */ /* 0x000e300000002400 */
[----:B------:R-:W0:Y:S01]  /*95f0*/  MUFU.TANH R178, R178 ;  /* 0x000000b200b27308 */ /* 0x000e220000002400 */
[----:B-1----:R-:W-:-:S07]  /*9600*/  FMNMX.FTZ R9, R142, R9, !PT ;  /* 0x000000098e097209 */ /* 0x002fce0007810000 */
[----:B------:R-:W-:Y:S08]  /*9610*/  MUFU.TANH R180, R180 ;  /* 0x000000b400b47308 */ /* 0x000ff00000002400 */
[----:B------:R-:W1:Y:S01]  /*9620*/  MUFU.TANH R56, R56 ;  /* 0x0000003800387308 */ /* 0x000e620000002400 */
[----:B------:R-:W-:Y:S02]  /*9630*/  FMNMX.FTZ R11, R52, R11, !PT ;  /* 0x0000000b340b7209 */ /* 0x000fe40007810000 */
[----:B------:R-:W-:-:S05]  /*9640*/  FMNMX.FTZ R9, R150, R9, !PT ;  /* 0x0000000996097209 */ /* 0x000fca0007810000 */
[----:B------:R-:W1:Y:S08]  /*9650*/  MUFU.TANH R20, R57 ;  /* 0x0000003900147308 */ /* 0x000e700000002400 */
[----:B------:R-:W1:Y:S01]  /*9660*/  MUFU.TANH R182, R182 ;  /* 0x000000b600b67308 */ /* 0x000e620000002400 */
[----:B0-----:R-:W-:Y:S02]  /*9670*/  FMNMX.FTZ R11, R166, R11, !PT ;  /* 0x0000000ba60b7209 */ /* 0x001fe40007810000 */
[----:B------:R-:W-:-:S05]  /*9680*/  FMNMX.FTZ R9, R178, R9, !PT ;  /* 0x00000009b2097209 */ /* 0x000fca0007810000 */
[----:B------:R-:W0:Y:S08]  /*9690*/  MUFU.TANH R60, R60 ;  /* 0x0000003c003c7308 */ /* 0x000e300000002400 */
[----:B------:R-:W0:Y:S01]  /*96a0*/  MUFU.TANH R194, R194 ;  /* 0x000000c200c27308 */ /* 0x000e220000002400 */
[----:B-1----:R-:W-:Y:S02]  /*96b0*/  FMNMX.FTZ R11, R56, R11, !PT ;  /* 0x0000000b380b7209 */ /* 0x002fe40007810000 */
[----:B------:R-:W-:-:S05]  /*96c0*/  FMNMX.FTZ R9, R180, R9, !PT ;  /* 0x00000009b4097209 */ /* 0x000fca0007810000 */
[----:B------:R-:W1:Y:S08]  /*96d0*/  MUFU.TANH R138, R61 ;  /* 0x0000003d008a7308 */ /* 0x000e700000002400 */
        /* <DEDUP_REMOVED lines=19> */
[----:B------:R-:W0:Y:S01]  /*9810*/  MUFU.TANH R206, R206 ;  /* 0x000000ce00ce7308 */ /* 0x000e220000002400 */
[----:B-1----:R-:W-:Y:S02]  /*9820*/  FMNMX.FTZ R11, R68, R11, !PT ;  /* 0x0000000b440b7209 */ /* 0x002fe40007810000 */
[----:B------:R-:W-:Y:S02]  /*9830*/  FMNMX.FTZ R9, R198, R9, !PT ;  /* 0x00000009c6097209 */ /* 0x000fe40007810000 */
[----:B------:R-:W-:Y:S02]  /*9840*/  FMNMX.FTZ R8, R54, R11, !PT ;  /* 0x0000000b36087209 */ /* 0x000fe40007810000 */
[----:B------:R-:W-:-:S03]  /*9850*/  FMNMX.FTZ R9, R200, R9, !PT ;  /* 0x00000009c8097209 */ /* 0x000fc60007810000 */
[----:B------:R-:W1:Y:S01]  /*9860*/  SHFL.BFLY PT, R11, R8, 0x2, 0x1f ;  /* 0x0c401f00080b7f89 */ /* 0x000e6200000e0000 */
[----:B0-----:R-:W-:-:S05]  /*9870*/  FMNMX.FTZ R9, R206, R9, !PT ;  /* 0x00000009ce097209 */ /* 0x001fca0007810000 */
[----:B------:R-:W-:Y:S04]  /*9880*/  STL.64 [R1+0x1d0], R8 ;  /* 0x0001d00801007387 */ /* 0x000fe80000100a00 */
[----:B------:R-:W2:Y:S01]  /*9890*/  LDL R13, [R1+0x1d4] ;  /* 0x0001d400010d7983 */ /* 0x000ea20000100800 */
[----:B-1----:R-:W-:-:S05]  /*98a0*/  FMNMX.FTZ R11, R8, R11, !PT ;  /* 0x0000000b080b7209 */ /* 0x002fca0007810000 */
[----:B------:R-:W0:Y:S02]  /*98b0*/  SHFL.BFLY PT, R22, R11, 0x1, 0x1f ;  /* 0x0c201f000b167f89 */ /* 0x000e2400000e0000 */
[----:B0-----:R-:W-:Y:S02]  /*98c0*/  FMNMX.FTZ R4, R11, R22, !PT ;  /* 0x000000160b047209 */ /* 0x001fe40007810000 */
[----:B------:R-:W4:Y:S04]  /*98d0*/  LDL.64 R22, [R1+0x380] ;  /* 0x0003800001167983 */ /* 0x000f280000100a00 */
[----:B------:R-:W-:Y:S04]  /*98e0*/  STL [R1+0x1d0], R4 ;  /* 0x0001d00401007387 */ /* 0x000fe80000100800 */
[----:B------:R-:W3:Y:S04]  /*98f0*/  LDL R53, [R1+0x1d0] ;  /* 0x0001d00001357983 */ /* 0x000ee80000100800 */
[----:B--2---:R-:W0:Y:S02]  /*9900*/  SHFL.BFLY PT, R8, R13, 0x2, 0x1f ;  /* 0x0c401f000d087f89 */ /* 0x004e2400000e0000 */
[----:B0-----:R-:W-:-:S05]  /*9910*/  FMNMX.FTZ R8, R8, R13, !PT ;  /* 0x0000000d08087209 */ /* 0x001fca0007810000 */
[----:B------:R-:W0:Y:S01]  /*9920*/  SHFL.BFLY PT, R9, R8, 0x1, 0x1f ;  /* 0x0c201f0008097f89 */ /* 0x000e2200000e0000 */
[----:B---3--:R-:W-:Y:S01]  /*9930*/  FADD.FTZ R11, R72, -R53 ;  /* 0x80000035480b7221 */ /* 0x008fe20000010000 */
[----:B------:R-:W-:Y:S01]  /*9940*/  FMUL.FTZ R53, R144, R53 ;  /* 0x0000003590357220 */ /* 0x000fe20000410000 */
[----:B0-----:R-:W-:-:S03]  /*9950*/  FMNMX.FTZ R174, R8, R9, !PT ;  /* 0x0000000908ae7209 */ /* 0x001fc60007810000 */
[-CC-:B------:R-:W-:Y:S01]  /*9960*/  FFMA.FTZ R160, R7, R144.reuse, -R53.reuse ;  /* 0x0000009007a07223 */ /* 0x180fe20000010835 */
[-CC-:B------:R-:W-:Y:S01]  /*9970*/  FFMA.FTZ R157, R25, R144.reuse, -R53.reuse ;  /* 0x00000090199d7223 */ /* 0x180fe20000010835 */
[-CC-:B------:R-:W-:Y:S01]  /*9980*/  FFMA.FTZ R162, R5, R144.reuse, -R53.reuse ;  /* 0x0000009005a27223 */ /* 0x180fe20000010835 */
[-CC-:B------:R-:W-:Y:S01]  /*9990*/  FFMA.FTZ R189, R6, R144.reuse, -R53.reuse ;  /* 0x0000009006bd7223 */ /* 0x180fe20000010835 */
        /* <DEDUP_REMOVED lines=21> */
[----:B------:R-:W-:Y:S01]  /*9af0*/  FADD.FTZ R53, R73, -R174 ;  /* 0x800000ae49357221 */ /* 0x000fe20000010000 */
[-CC-:B------:R-:W-:Y:S01]  /*9b00*/  FFMA.FTZ R170, R76, R144.reuse, -R145.reuse ;  /* 0x000000904caa7223 */ /* 0x180fe20000010891 */
[-CC-:B------:R-:W-:Y:S01]  /*9b10*/  FFMA.FTZ R161, R74, R144.reuse, -R145.reuse ;  /* 0x000000904aa17223 */ /* 0x180fe20000010891 */
[-CC-:B------:R-:W-:Y:S01]  /*9b20*/  FFMA.FTZ R163, R82, R144.reuse, -R145.reuse ;  /* 0x0000009052a37223 */ /* 0x180fe20000010891 */
[----:B------:R-:W-:Y:S01]  /*9b30*/  FMUL.FTZ R53, R144, R53 ;  /* 0x0000003590357220 */ /* 0x000fe20000410000 */
[-C--:B------:R-:W-:Y:S01]  /*9b40*/  FMUL.FTZ R11, R11, R144.reuse ;  /* 0x000000900b0b7220 */ /* 0x080fe20000410000 */
        /* <DEDUP_REMOVED lines=11> */
[----:B------:R-:W2:Y:S04]  /*9c00*/  LDL.64 R4, [R1+0x290] ;  /* 0x0002900001047983 */ /* 0x000ea80000100a00 */
[----:B------:R-:W3:Y:S02]  /*9c10*/  LDL.64 R6, [R1+0x2a0] ;  /* 0x0002a00001067983 */ /* 0x000ee40000100a00 */
[----:B------:R-:W1:Y:S02]  /*9c20*/  MUFU.EX2 R161, R161 ;  /* 0x000000a100a17308 */ /* 0x000e640000000800 */
[----:B------:R-:W4:Y:S04]  /*9c30*/  LDL.64 R48, [R1+0x2b0] ;  /* 0x0002b00001307983 */ /* 0x000f280000100a00 */
[----:B------:R-:W4:Y:S02]  /*9c40*/  LDL.64 R44, [R1+0x2d0] ;  /* 0x0002d000012c7983 */ /* 0x000f240000100a00 */
[----:B------:R-:W1:Y:S02]  /*9c50*/  MUFU.EX2 R163, R163 ;  /* 0x000000a300a37308 */ /* 0x000e640000000800 */
[----:B------:R-:W4:Y:S04]  /*9c60*/  LDL.64 R40, [R1+0x2f0] ;  /* 0x0002f00001287983 */ /* 0x000f280000100a00 */
[----:B------:R-:W4:Y:S02]  /*9c70*/  LDL.64 R36, [R1+0x310] ;  /* 0x0003100001247983 */ /* 0x000f240000100a00 */
[----:B------:R0:W-:Y:S02]  /*9c80*/  MUFU.EX2 R149, R11 ;  /* 0x0000000b00957308 */ /* 0x0001e40000000800 */
[----:B------:R-:W4:Y:S04]  /*9c90*/  LDL.64 R32, [R1+0x330] ;  /* 0x0003300001207983 */ /* 0x000f280000100a00 */
[----:B------:R-:W4:Y:S02]  /*9ca0*/  LDL.64 R24, [R1+0x370] ;  /* 0x0003700001187983 */ /* 0x000f240000100a00 */
[----:B------:R-:W1:Y:S02]  /*9cb0*/  MUFU.EX2 R156, R156 ;  /* 0x0000009c009c7308 */ /* 0x000e640000000800 */
        /* <DEDUP_REMOVED lines=25> */
[-CC-:B------:R-:W-:Y:S01]  /*9e50*/  FFMA.FTZ R165, R142, R144.reuse, -R145.reuse ;  /* 0x000000908ea57223 */ /* 0x180fe20000010891 */
[----:B------:R-:W0:Y:S01]  /*9e60*/  MUFU.EX2 R158, R158 ;  /* 0x0000009e009e7308 */ /* 0x000e220000000800 */
[----:B------:R-:W-:Y:S01]  /*9e70*/  FFMA.FTZ R142, R150, R144, -R145 ;  /* 0x00000090968e7223 */ /* 0x000fe20000010891 */
[----:B------:R-:W-:-:S04]  /*9e80*/  FFMA.FTZ R150, R135, R168, R170 ;  /* 0x000000a887967223 */ /* 0x000fc800000100aa */
[----:B-1----:R-:W-:Y:S02]  /*9e90*/  FADD.FTZ R150, R161, R150 ;  /* 0x00000096a1967221 */ /* 0x002fe40000010000 */
[----:B------:R-:W1:Y:S02]  /*9ea0*/  MUFU.EX2 R173, R173 ;  /* 0x000000ad00ad7308 */ /* 0x000e640000000800 */
[----:B------:R-:W-:-:S04]  /*9eb0*/  FADD.FTZ R151, R163, R150 ;  /* 0x00000096a3977221 */ /* 0x000fc80000010000 */
[----:B------:R-:W-:-:S04]  /*9ec0*/  FADD.FTZ R151, R156, R151 ;  /* 0x000000979c977221 */ /* 0x000fc80000010000 */
[----:B0-----:R-:W-:Y:S01]  /*9ed0*/  FADD.FTZ R150, R158, R151 ;  /* 0x000000979e967221 */ /* 0x001fe20000010000 */
[----:B------:R-:W-:-:S03]  /*9ee0*/  FFMA.FTZ R167, R178, R144, -R145 ;  /* 0x00000090b2a77223 */ /* 0x000fc60000010891 */
[----:B-1----:R-:W-:Y:S02]  /*9ef0*/  FADD.FTZ R178, R173, R150 ;  /* 0x00000096adb27221 */ /* 0x002fe40000010000 */
[----:B------:R0:W5:Y:S01]  /*9f00*/  LDL.64 R150, [R1+0x1c0] ;  /* 0x0001c00001967983 */ /* 0x0001620000100a00 */
[----:B------:R-:W1:Y:S08]  /*9f10*/  MUFU.EX2 R160, R160 ;  /* 0x000000a000a07308 */ /* 0x000e700000000800 */
[----:B------:R-:W0:Y:S08]  /*9f20*/  MUFU.EX2 R157, R157 ;  /* 0x0000009d009d7308 */ /* 0x000e300000000800 */
[----:B------:R-:W0:Y:S01]  /*9f30*/  MUFU.EX2 R162, R162 ;  /* 0x000000a200a27308 */ /* 0x000e220000000800 */
[----:B-1----:R-:W-:-:S07]  /*9f40*/  FFMA.FTZ R134, R149, R134, R160 ;  /* 0x0000008695867223 */ /* 0x002fce00000100a0 */
[----:B------:R-:W1:Y:S01]  /*9f50*/  MUFU.EX2 R189, R189 ;  /* 0x000000bd00bd7308 */ /* 0x000e620000000800 */
[----:B0-----:R-:W-:-:S07]  /*9f60*/  FADD.FTZ R135, R157, R134 ;  /* 0x000000869d877221 */ /* 0x001fce0000010000 */
[----:B------:R-:W0:Y:S01]  /*9f70*/  MUFU.EX2 R192, R192 ;  /* 0x000000c000c07308 */ /* 0x000e220000000800 */
[----:B------:R-:W-:-:S07]  /*9f80*/  FADD.FTZ R134, R162, R135 ;  /* 0x00000087a2867221 */ /* 0x000fce0000010000 */
[----:B------:R-:W0:Y:S01]  /*9f90*/  MUFU.EX2 R187, R187 ;  /* 0x000000bb00bb7308 */ /* 0x000e220000000800 */
[----:B-1----:R-:W-:-:S07]  /*9fa0*/  FADD.FTZ R135, R189, R134 ;  /* 0x00000086bd877221 */ /* 0x002fce0000010000 */
[----:B------:R-:W1:Y:S08]  /*9fb0*/  MUFU.EX2 R159, R159 ;  /* 0x0000009f009f7308 */ /* 0x000e700000000800 */
[----:B------:R-:W1:Y:S01]  /*9fc0*/  MUFU.EX2 R185, R185 ;  /* 0x000000b900b97308 */ /* 0x000e620000000800 */
[----:B0-----:R-:W-:-:S07]  /*9fd0*/  FADD.FTZ R134, R192, R135 ;  /* 0x00000087c0867221 */ /* 0x001fce0000010000 */
[----:B------:R-:W0:Y:S08]  /*9fe0*/  MUFU.EX2 R152, R152 ;  /* 0x0000009800987308 */ /* 0x000e300000000800 */
[----:B------:R-:W0:Y:S01]  /*9ff0*/  MUFU.EX2 R190, R190 ;  /* 0x000000be00be7308 */ /* 0x000e220000000800 */
[----:B------:R-:W-:-:S07]  /*a000*/  FADD.FTZ R134, R187, R134 ;  /* 0x00000086bb867221 */ /* 0x000fce0000010000 */
[----:B------:R-:W0:Y:S08]  /*a010*/  MUFU.EX2 R153, R153 ;  /* 0x0000009900997308 */ /* 0x000e300000000800 */
[----:B------:R-:W0:Y:S01]  /*a020*/  MUFU.EX2 R183, R183 ;  /* 0x000000b700b77308 */ /* 0x000e220000000800 */
[----:B-1----:R-:W-:Y:S01]  /*a030*/  FADD.FTZ R171, R159, R178 ;  /* 0x000000b29fab7221 */ /* 0x002fe20000010000 */
[----:B------:R-:W-:-:S06]  /*a040*/  FADD.FTZ R135, R185, R134 ;  /* 0x00000086b9877221 */ /* 0x000fcc0000010000 */
[----:B------:R-:W1:Y:S08]  /*a050*/  MUFU.EX2 R148, R148 ;  /* 0x0000009400947308 */ /* 0x000e700000000800 */
[----:B------:R-:W1:Y:S01]  /*a060*/  MUFU.EX2 R188, R188 ;  /* 0x000000bc00bc7308 */ /* 0x000e620000000800 */
[----:B0-----:R-:W-:Y:S01]  /*a070*/  FADD.FTZ R178, R152, R171 ;  /* 0x000000ab98b27221 */ /* 0x001fe20000010000 */
[----:B------:R-:W-:-:S06]  /*a080*/  FADD.FTZ R134, R190, R135 ;  /* 0x00000087be867221 */ /* 0x000fcc0000010000 */
[----:B------:R-:W0:Y:S08]  /*a090*/  MUFU.EX2 R155, R155 ;  /* 0x0000009b009b7308 */ /* 0x000e300000000800 */
[----:B------:R-:W0:Y:S01]  /*a0a0*/  MUFU.EX2 R181, R181 ;  /* 0x000000b500b57308 */ /* 0x000e220000000800 */
[----:B------:R-:W-:Y:S01]  /*a0b0*/  FADD.FTZ R175, R153, R178 ;  /* 0x000000b299af7221 */ /* 0x000fe20000010000 */
[----:B------:R-:W-:-:S06]  /*a0c0*/  FADD.FTZ R135, R183, R134 ;  /* 0x00000086b7877221 */ /* 0x000fcc0000010000 */
[----:B------:R-:W2:Y:S08]  /*a0d0*/  MUFU.EX2 R146, R146 ;  /* 0x0000009200927308 */ /* 0x000eb00000000800 */
[----:B------:R-:W3:Y:S01]  /*a0e0*/  MUFU.EX2 R154, R154 ;  /* 0x0000009a009a7308 */ /* 0x000ee20000000800 */
[----:B-1----:R-:W-:Y:S01]  /*a0f0*/  FADD.FTZ R178, R148, R175 ;  /* 0x000000af94b27221 */ /* 0x002fe20000010000 */
[----:B------:R-:W-:-:S06]  /*a100*/  FADD.FTZ R134, R188, R135 ;  /* 0x00000087bc867221 */ /* 0x000fcc0000010000 */
[----:B------:R-:W1:Y:S01]  /*a110*/  MUFU.EX2 R165, R165 ;  /* 0x000000a500a57308 */ /* 0x000e620000000800 */
[----:B------:R-:W-:-:S07]  /*a120*/  FFMA.FTZ R186, R180, R144, -R145 ;  /* 0x00000090b4ba7223 */ /* 0x000fce0000010891 */
[----:B------:R-:W1:Y:S01]  /*a130*/  MUFU.EX2 R164, R164 ;  /* 0x000000a400a47308 */ /* 0x000e620000000800 */
[----:B0-----:R-:W-:Y:S01]  /*a140*/  FADD.FTZ R175, R155, R178 ;  /* 0x000000b29baf7221 */ /* 0x001fe20000010000 */
[----:B------:R-:W-:-:S06]  /*a150*/  FADD.FTZ R135, R181, R134 ;  /* 0x00000086b5877221 */ /* 0x000fcc0000010000 */
[----:B------:R-:W-:Y:S01]  /*a160*/  MUFU.EX2 R147, R147 ;  /* 0x0000009300937308 */ /* 0x000fe20000000800 */
[----:B------:R-:W-:-:S07]  /*a170*/  FFMA.FTZ R184, R182, R144, -R145 ;  /* 0x00000090b6b87223 */ /* 0x000fce0000010891 */
[----:B------:R-:W0:Y:S01]  /*a180*/  MUFU.EX2 R142, R142 ;  /* 0x0000008e008e7308 */ /* 0x000e220000000800 */
[----:B--2---:R-:W-:Y:S01]  /*a190*/  FADD.FTZ R134, R146, R175 ;  /* 0x000000af92867221 */ /* 0x004fe20000010000 */
[----:B---3--:R-:W-:-:S06]  /*a1a0*/  FADD.FTZ R135, R154, R135 ;  /* 0x000000879a877221 */ /* 0x008fcc0000010000 */
[----:B------:R-:W-:Y:S01]  /*a1b0*/  MUFU.EX2 R143, R143 ;  /* 0x0000008f008f7308 */ /* 0x000fe20000000800 */
[----:B------:R-:W-:-:S07]  /*a1c0*/  FFMA.FTZ R169, R194, R144, -R145 ;  /* 0x00000090c2a97223 */ /* 0x000fce0000010891 */
[----:B------:R-:W2:Y:S01]  /*a1d0*/  MUFU.EX2 R167, R167 ;  /* 0x000000a700a77308 */ /* 0x000ea20000000800 */
[----:B-1----:R-:W-:Y:S01]  /*a1e0*/  FADD.FTZ R175, R165, R134 ;  /* 0x00000086a5af7221 */ /* 0x002fe20000010000 */
[----:B------:R-:W-:-:S06]  /*a1f0*/  FADD.FTZ R134, R164, R135 ;  /* 0x00000087a4867221 */ /* 0x000fcc0000010000 */
[----:B------:R-:W-:Y:S01]  /*a200*/  MUFU.EX2 R166, R166 ;  /* 0x000000a600a67308 */ /* 0x000fe20000000800 */
        /* <DEDUP_REMOVED lines=8> */
[----:B------:R-:W-:-:S06]  /*a290*/  FADD.FTZ R135, R143, R134 ;  /* 0x000000868f877221 */ /* 0x000fcc0000010000 */
        /* <DEDUP_REMOVED lines=20> */
[----:B------:R-:W-:Y:S08]  /*a3e0*/  MUFU.EX2 R136, R136 ;  /* 0x0000008800887308 */ /* 0x000ff00000000800 */
[----:B------:R-:W1:Y:S01]  /*a3f0*/  MUFU.EX2 R178, R178 ;  /* 0x000000b200b27308 */ /* 0x000e620000000800 */
[----:B0-----:R-:W-:Y:S01]  /*a400*/  FADD.FTZ R144, R182, R145 ;  /* 0x00000091b6907221 */ /* 0x001fe20000010000 */
[----:B------:R-:W-:-:S06]  /*a410*/  FADD.FTZ R134, R138, R135 ;  /* 0x000000878a867221 */ /* 0x000fcc0000010000 */
[----:B------:R-:W-:Y:S08]  /*a420*/  MUFU.EX2 R132, R132 ;  /* 0x0000008400847308 */ /* 0x000ff00000000800 */
[----:B------:R-:W0:Y:S01]  /*a430*/  MUFU.EX2 R175, R175 ;  /* 0x000000af00af7308 */ /* 0x000e220000000800 */
[----:B--2---:R-:W-:Y:S01]  /*a440*/  FADD.FTZ R145, R179, R144 ;  /* 0x00000090b3917221 */ /* 0x004fe20000010000 */
[----:B------:R-:W-:-:S06]  /*a450*/  FADD.FTZ R135, R137, R134 ;  /* 0x0000008689877221 */ /* 0x000fcc0000010000 */
[----:B------:R-:W2:Y:S08]  /*a460*/  MUFU.EX2 R133, R133 ;  /* 0x0000008500857308 */ /* 0x000eb00000000800 */
[----:B------:R-:W3:Y:S01]  /*a470*/  MUFU.EX2 R180, R180 ;  /* 0x000000b400b47308 */ /* 0x000ee20000000800 */
[----:B-1----:R-:W-:Y:S01]  /*a480*/  FADD.FTZ R134, R178, R145 ;  /* 0x00000091b2867221 */ /* 0x002fe20000010000 */
[----:B------:R-:W-:-:S03]  /*a490*/  FADD.FTZ R135, R136, R135 ;  /* 0x0000008788877221 */ /* 0x000fc60000010000 */
[----:B0-----:R-:W-:Y:S01]  /*a4a0*/  FADD.FTZ R145, R175, R134 ;  /* 0x00000086af917221 */ /* 0x001fe20000010000 */
[----:B------:R-:W-:Y:S01]  /*a4b0*/  FADD.FTZ R144, R132, R135 ;  /* 0x0000008784907221 */ /* 0x000fe20000010000 */
[C---:B------:R-:W-:Y:S01]  /*a4c0*/  FMUL.FTZ R135, R149.reuse, R177 ;  /* 0x000000b195877220 */ /* 0x040fe20000410000 */
[----:B------:R-:W-:Y:S01]  /*a4d0*/  FMUL.FTZ R134, R149, R176 ;  /* 0x000000b095867220 */ /* 0x000fe20000410000 */
[C---:B------:R-:W-:Y:S01]  /*a4e0*/  FMUL.FTZ R131, R168.reuse, R131 ;  /* 0x00000083a8837220 */ /* 0x040fe20000410000 */
[----:B--2---:R-:W-:Y:S01]  /*a4f0*/  FADD.FTZ R144, R133, R144 ;  /* 0x0000009085907221 */ /* 0x004fe20000010000 */
[----:B------:R-:W-:Y:S01]  /*a500*/  FMUL.FTZ R130, R168, R130 ;  /* 0x00000082a8827220 */ /* 0x000fe20000410000 */
[C---:B------:R-:W-:Y:S01]  /*a510*/  FMUL.FTZ R129, R149.reuse, R129 ;  /* 0x0000008195817220 */ /* 0x040fe20000410000 */
[C---:B------:R-:W-:Y:S01]  /*a520*/  FMUL.FTZ R128, R149.reuse, R128 ;  /* 0x0000008095807220 */ /* 0x040fe20000410000 */
[C---:B------:R-:W-:Y:S01]  /*a530*/  FMUL.FTZ R127, R149.reuse, R127 ;  /* 0x0000007f957f7220 */ /* 0x040fe20000410000 */
[C---:B------:R-:W-:Y:S01]  /*a540*/  FMUL.FTZ R126, R149.reuse, R126 ;  /* 0x0000007e957e7220 */ /* 0x040fe20000410000 */
[C---:B------:R-:W-:Y:S01]  /*a550*/  FMUL.FTZ R125, R149.reuse, R125 ;  /* 0x0000007d957d7220 */ /* 0x040fe20000410000 */
[----:B---3--:R-:W-:Y:S01]  /*a560*/  FADD.FTZ R145, R180, R145 ;  /* 0x00000091b4917221 */ /* 0x008fe20000010000 */
        /* <DEDUP_REMOVED lines=119> */
[----:B------:R-:W-:Y:S01]  /*ace0*/  STL.64 [R1+0x1e0], R144 ;  /* 0x0001e09001007387 */ /* 0x000fe20000100a00 */
[----:B------:R-:W-:-:S03]  /*acf0*/  LOP3.LUT R172, R172, 0x1, RZ, 0xfc, !PT ;  /* 0x00000001acac7812 */ /* 0x000fc600078efcff */
        /* <DEDUP_REMOVED lines=64> */
[----:B------:R-:W-:Y:S01]  /*b100*/  ISETP.NE.AND P1, PT, R172, 0x3, PT ;  /* 0x00000003ac00780c */ /* 0x000fe20003f25270 */
[----:B------:R-:W-:Y:S01]  /*b110*/  BSSY B0, `(.L_x_11033) ;  /* 0x000001c000007945 */ /* 0x000fe20003800000 */
[----:B------:R-:W-:Y:S01]  /*b120*/  F2FP.BF16.F32.PACK_AB R160, R157, R160 ;  /* 0x000000a09da0723e */ /* 0x000fe200000010ff */
[----:B------:R0:W-:Y:S01]  /*b130*/  STL [R1+0x1d4], R174 ;  /* 0x0001d4ae01007387 */ /* 0x0001e20000100800 */
        /* <DEDUP_REMOVED lines=21> */
[----:B0-----:R-:W-:Y:S02]  /*b290*/  F2FP.BF16.F32.PACK_AB R174, R133, R132 ;  /* 0x0000008485ae723e */ /* 0x001fe400000010ff */
[----:B------:R-:W-:Y:S01]  /*b2a0*/  F2FP.BF16.F32.PACK_AB R175, R180, R175 ;  /* 0x000000afb4af723e */ /* 0x000fe200000010ff */
[----:B------:R-:W-:Y:S06]  /*b2b0*/  @!P1 BRA `(.L_x_11034) ;  /* 0x0000000000049947 */ /* 0x000fec0003800000 */
[----:B------:R-:W-:Y:S01]  /*b2c0*/  BPT.TRAP 0x1 ;  /* 0x000000040000795c */ /* 0x000fe20000300000 */
.L_x_11034:
[----:B------:R-:W-:Y:S05]  /*b2d0*/  BSYNC B0 ;  /* 0x0000000000007941 */ /* 0x000fea0003800000 */
.L_x_11033:
        /* <DEDUP_REMOVED lines=8> */
.L_x_11036:
[----:B------:R-:W-:Y:S05]  /*b360*/  BSYNC B0 ;  /* 0x0000000000007941 */ /* 0x000fea0003800000 */
.L_x_11035:
[----:B------:R-:W-:Y:S04]  /*b370*/  BSSY B0, `(.L_x_11037) ;  /* 0x0000004000007945 */ /* 0x000fe80003800000 */
[----:B-1----:R-:W-:Y:S05]  /*b380*/  @P0 BRA `(.L_x_11038) ;  /* 0x0000000000080947 */ /* 0x002fea0003800000 */
[----:B------:R-:W1:Y:S02]  /*b390*/  SYNCS.PHASECHK.TRANS64.TRYWAIT P0, [R150+URZ], R151 ;  /* 0x00000097960075a7 */ /* 0x000e64000800017f */
[----:B-1----:R-:W-:Y:S05]  /*b3a0*/  @!P0 BRA `(.L_x_11039) ;  /* 0x0000011c00888947 */ /* 0x002fea0003800000 */
.L_x_11038:
[----:B------:R-:W-:Y:S05]  /*b3b0*/  BSYNC B0 ;  /* 0x0000000000007941 */ /* 0x000fea0003800000 */
.L_x_11037:
        /* <DEDUP_REMOVED lines=56> */
[----:B01----:R-:W4:Y:S04]  /*b740*/  LDL R150, [R1+0x2d8] ;  /* 0x0002d80001967983 */ /* 0x003f280000100800 */
        /* <DEDUP_REMOVED lines=71> */
[----:B--2---:R-:W-:Y:S04]  /*bbc0*/  STL [R1+0x200], R4 ;  /* 0x0002000401007387 */ /* 0x004fe80000100800 */
[----:B---3--:R0:W-:Y:S04]  /*bbd0*/  STL [R1+0x210], R6 ;  /* 0x0002100601007387 */ /* 0x0081e80000100800 */
[----:B----4-:R1:W-:Y:S04]  /*bbe0*/  STL [R1+0x368], R5 ;  /* 0x0003680501007387 */ /* 0x0103e80000100800 */
[----:B------:R2:W-:Y:S04]  /*bbf0*/  STL [R1+0x36c], R7 ;  /* 0x00036c0701007387 */ /* 0x0005e80000100800 */
[----:B0-----:R-:W3:Y:S04]  /*bc00*/  LDL R6, [R1+0x68] ;  /* 0x0000680001067983 */ /* 0x001ee80000100800 */
[----:B-1----:R-:W4:Y:S04]  /*bc10*/  LDL.64 R4, [R1+0x80] ;  /* 0x0000800001047983 */ /* 0x002f280000100a00 */
[----:B--2---:R-:W4:Y:S04]  /*bc20*/  LDL R7, [R1+0x1c0] ;  /* 0x0001c00001077983 */ /* 0x004f280000100800 */
        /* <DEDUP_REMOVED lines=156> */
[----:B------:R-:W-:Y:S05]  /*c5f0*/  WARPSYNC.ALL ;  /* 0x0000000000007948 */ /* 0x000fea0003800000 */
[----:B------:R0:W-:Y:S01]  /*c600*/  BAR.SYNC.DEFER_BLOCKING R228, 0x100 ;  /* 0x000400e40000751d */ /* 0x0001e20000010000 */
[----:B------:R-:W-:Y:S01]  /*c610*/  IMAD R4, R7, 0xc00, R4 ;  /* 0x00000c0007047824 */ /* 0x000fe200078e0204 */
[----:B------:R-:W-:-:S02]  /*c620*/  ISETP.NE.U32.AND P0, PT, R6, RZ, PT ;  /* 0x000000ff0600720c */ /* 0x000fc40003f05070 */
[----:B------:R-:W-:Y:S02]  /*c630*/  R2UR UR7, R5 ;  /* 0x00000000050772ca */ /* 0x000fe400000e0000 */
[----:B------:R-:W-:-:S09]  /*c640*/  R2UR UR6, R4 ;  /* 0x00000000040672ca */ /* 0x000fd200000e0000 */
[----:B------:R-:W-:Y:S01]  /*c650*/  VOTEU.ANY UP0, P0 ;  /* 0x00000000003f7886 */ /* 0x000fe20000000100 */
[----:B------:R-:W-:Y:S02]  /*c660*/  VIADD R6, R4, 0x80 ;  /* 0x0000008004067836 */ /* 0x000fe40000000000 */
[----:B------:R-:W-:Y:S01]  /*c670*/  IMAD.MOV.U32 R7, RZ, RZ, R5 ;  /* 0x000000ffff077224 */ /* 0x000fe200078e0005 */
[----:B--2---:R-:W-:-:S06]  /*c680*/  WARPGROUP.ARRIVE ;  /* 0x00000000000079c5 */ /* 0x004fcc0000000000 */
[----:B------:R-:W-:Y:S01]  /*c690*/  HGMMA.64x256x16.F32.BF16 R24, R160, gdesc[UR4].tnspB, R24, UP0, gsb0 ;  /* 0x43e00004a0187df0 */ /* 0x000fe2000b801818 */
        /* <DEDUP_REMOVED lines=119> */
[----:B------:R-:W-:Y:S01]  /*ce10*/  VIADD R4, R4, 0x280 ;  /* 0x0000028004047836 */ /* 0x000fe20000000000 */
        /* <DEDUP_REMOVED lines=37> */
[----:B------:R-:W-:Y:S02]  /*d070*/  R2UR UR7, R5 ;  /* 0x00000000050772ca */ /* 0x000fe400000e0000 */
        /* <DEDUP_REMOVED lines=70> */
[----:B-1----:R-:W2:Y:S04]  /*d4e0*/  LDL R70, [R1+0x204] ;  /* 0x0002040001467983 */ /* 0x002ea80000100800 */
[----:B---3--:R-:W3:Y:S04]  /*d4f0*/  LDL R72, [R1+0x208] ;  /* 0x0002080001487983 */ /* 0x008ee80000100800 */
[----:B------:R-:W3:Y:S04]  /*d500*/  LDL R74, [R1+0x20c] ;  /* 0x00020c00014a7983 */ /* 0x000ee80000100800 */
[----:B------:R-:W3:Y:S04]  /*d510*/  LDL R6, [R1+0x210] ;  /* 0x0002100001067983 */ /* 0x000ee80000100800 */
[----:B----4-:R-:W4:Y:S04]  /*d520*/  LDL R76, [R1+0x214] ;  /* 0x00021400014c7983 */ /* 0x010f280000100800 */
[----:B------:R-:W4:Y:S04]  /*d530*/  LDL R78, [R1+0x218] ;  /* 0x00021800014e7983 */ /* 0x000f280000100800 */
[----:B0-----:R-:W4:Y:S04]  /*d540*/  LDL R80, [R1+0x21c] ;  /* 0x00021c0001507983 */ /* 0x001f280000100800 */
        /* <DEDUP_REMOVED lines=259> */
.L_x_11041:
[----:B------:R-:W-:Y:S05]  /*e580*/  BSYNC B0 ;  /* 0x0000000000007941 */ /* 0x000fea0003800000 */
.L_x_11040:
        /* <DEDUP_REMOVED lines=9> */
.L_x_11023:
[----:B------:R-:W-:-:S13]  /*e620*/  ISETP.GE.AND P0, PT, R0, UR40, PT ;  /* 0x0000002800007c0c */ /* 0x000fda000bf06270 */
[----:B------:R-:W-:Y:S05]  /*e630*/  @!P0 BRA `(.L_x_11043) ;  /* 0x0000007000b08947 */ /* 0x000fea0003800000 */
.L_x_11072:
[----:B------:R-:W2:Y:S04]  /*e640*/  LDL R4, [R1+0x1c0] ;  /* 0x0001c00001047983 */ /* 0x000ea80000100800 */
[----:B01----:R-:W3:Y:S01]  /*e650*/  LDL R2, [R1+0x1c8] ;  /* 0x0001c80001027983 */ /* 0x003ee20000100800 */
[----:B--2---:R-:W-:-:S05]  /*e660*/  VIADD R4, R4, 0x1 ;  /* 0x0000000104047836 */ /* 0x004fca0000000000 */
[----:B------:R-:W-:-:S13]  /*e670*/  ISETP.NE.AND P0, PT, R4, 0x2, PT ;  /* 0x000000020400780c */ /* 0x000fda0003f05270 */
[----:B------:R0:W5:Y:S04]  /*e680*/  @P0 LDL R6, [R1+0x1c4] ;  /* 0x0001c40001060983 */ /* 0x0001680000100800 */
[----:B------:R-:W2:Y:S01]  /*e690*/  @!P0 LDL R3, [R1+0x1c4] ;  /* 0x0001c40001038983 */ /* 0x000ea20000100800 */
[----:B---3--:R-:W-:-:S03]  /*e6a0*/  VIADD R2, R2, 0x1 ;  /* 0x0000000102027836 */ /* 0x008fc60000000000 */
[----:B------:R1:W-:Y:S04]  /*e6b0*/  STL [R1+0x1c0], R4 ;  /* 0x0001c00401007387 */ /* 0x0003e80000100800 */
[----:B------:R0:W-:Y:S04]  /*e6c0*/  STL [R1+0x1c8], R2 ;  /* 0x0001c80201007387 */ /* 0x0001e80000100800 */
[----:B------:R0:W-:Y:S01]  /*e6d0*/  @!P0 STL [R1+0x1c0], RZ ;  /* 0x0001c0ff01008387 */ /* 0x0001e20000100800 */
[----:B--2---:R-:W-:-:S05]  /*e6e0*/  @!P0 LOP3.LUT R6, R3, 0x1, RZ, 0x3c, !PT ;  /* 0x0000000103068812 */ /* 0x004fca00078e3cff */
[----:B------:R0:W-:Y:S04]  /*e6f0*/  @!P0 STL [R1+0x1c4], R6 ;  /* 0x0001c40601008387 */ /* 0x0001e80000100800 */
[----:B------:R-:W2:Y:S01]  /*e700*/  LD.E R3, desc[UR36][R16.64] ;  /* 0x0000002410037980 */ /* 0x000ea2000c101900 */
[----:B------:R-:W-:Y:S05]  /*e710*/  YIELD ;  /* 0x0000000000007946 */ /* 0x000fea0003800000 */
[----:B------:R-:W-:Y:S01]  /*e720*/  BSSY B0, `(.L_x_11044) ;  /* 0x0000006000007945 */ /* 0x000fe20003800000 */
[----:B-1----:R-:W-:Y:S01]  /*e730*/  @!P0 IMAD.MOV.U32 R4, RZ, RZ, RZ ;  /* 0x000000ffff048224 */ /* 0x002fe200078e00ff */
[----:B--2---:R-:W-:-:S04]  /*e740*/  LOP3.LUT R3, R3, 0x1, RZ, 0xfc, !PT ;  /* 0x0000000103037812 */ /* 0x004fc800078efcff */
[----:B------:R-:W-:-:S13]  /*e750*/  ISETP.NE.AND P1, PT, R3, 0x3, PT ;  /* 0x000000030300780c */ /* 0x000fda0003f25270 */
[----:B0-----:R-:W-:Y:S05]  /*e760*/  @!P1 BRA `(.L_x_11045) ;  /* 0x0000000000049947 */ /* 0x001fea0003800000 */
[----:B------:R-:W-:Y:S01]  /*e770*/  BPT.TRAP 0x1 ;  /* 0x000000040000795c */ /* 0x000fe20000300000 */
.L_x_11045:
[----:B------:R-:W-:Y:S05]  /*e780*/  BSYNC B0 ;  /* 0x0000000000007941 */ /* 0x000fea0003800000 */
.L_x_11044:
[----:B------:R-:W2:Y:S01]  /*e790*/  LD.E.64 R2, desc[UR36][R16.64+0x18] ;  /* 0x0000182410027980 */ /* 0x000ea2000c101b00 */
[----:B-----5:R-:W-:Y:S02]  /*e7a0*/  SHF.L.U32 R5, R6, 0x1f, RZ ;  /* 0x0000001f06057819 */ /* 0x020fe400000006ff */
[----:B--2---:R-:W-:-:S05]  /*e7b0*/  MOV R3, R2 ;  /* 0x0000000200037202 */ /* 0x004fca0000000f00 */
[----:B------:R-:W-:-:S04]  /*e7c0*/  IMAD R4, R4, 0x8, R3 ;  /* 0x0000000804047824 */ /* 0x000fc800078e0203 */
[----:B------:R0:W1:Y:S01]  /*e7d0*/  SYNCS.PHASECHK.TRANS64.TRYWAIT P0, [R4+URZ], R5 ;  /* 0x00000005040075a7 */ /* 0x000062000800017f */
[----:B------:R-:W2:Y:S04]  /*e7e0*/  LD.E R2, desc[UR36][R16.64] ;  /* 0x0000002410027980 */ /* 0x000ea8000c101900 */
[----:B------:R0:W5:Y:S01]  /*e7f0*/  LDL.64 R6, [R1+0x1c0] ;  /* 0x0001c00001067983 */ /* 0x0001620000100a00 */
[----:B------:R-:W-:Y:S01]  /*e800*/  BSSY B0, `(.L_x_11046) ;  /* 0x0000005000007945 */ /* 0x000fe20003800000 */
[----:B--2---:R-:W-:-:S04]  /*e810*/  LOP3.LUT R2, R2, 0x1, RZ, 0xfc, !PT ;  /* 0x0000000102027812 */ /* 0x004fc800078efcff */
[----:B------:R-:W-:-:S13]  /*e820*/  ISETP.NE.AND P1, PT, R2, 0x3, PT ;  /* 0x000000030200780c */ /* 0x000fda0003f25270 */
[----:B01----:R-:W-:Y:S05]  /*e830*/  @!P1 BRA `(.L_x_11047) ;  /* 0x0000000000049947 */ /* 0x003fea0003800000 */
[----:B------:R-:W-:Y:S01]  /*e840*/  BPT.TRAP 0x1 ;  /* 0x000000040000795c */ /* 0x000fe20000300000 */
.L_x_11047:
[----:B------:R-:W-:Y:S05]  /*e850*/  BSYNC B0 ;  /* 0x0000000000007941 */ /* 0x000fea0003800000 */
.L_x_11046:
[----:B------:R-:W-:Y:S04]  /*e860*/  BSSY B0, `(.L_x_11048) ;  /* 0x0000008000007945 */ /* 0x000fe80003800000 */
[----:B------:R-:W-:Y:S05]  /*e870*/  @P0 BRA `(.L_x_11049) ;  /* 0x0000000000180947 */ /* 0x000fea0003800000 */
[----:B------:R-:W2:Y:S01]  /*e880*/  LD.E.64 R2, desc[UR36][R16.64+0x18] ;  /* 0x0000182410027980 */ /* 0x000ea2000c101b00 */
[----:B-----5:R-:W-:Y:S02]  /*e890*/  SHF.L.U32 R5, R7, 0x1f, RZ ;  /* 0x0000001f07057819 */ /* 0x020fe400000006ff */
[----:B--2---:R-:W-:-:S05]  /*e8a0*/  MOV R3, R2 ;  /* 0x0000000200037202 */ /* 0x004fca0000000f00 */
[----:B------:R-:W-:-:S04]  /*e8b0*/  IMAD R2, R6, 0x8, R3 ;  /* 0x0000000806027824 */ /* 0x000fc800078e0203 */
[----:B------:R-:W0:Y:S02]  /*e8c0*/  SYNCS.PHASECHK.TRANS64.TRYWAIT P0, [R2+URZ], R5 ;  /* 0x00000005020075a7 */ /* 0x000e24000800017f */
[----:B0-----:R-:W-:Y:S05]  /*e8d0*/  @!P0 BRA `(.L_x_11050) ;  /* 0x000000e800508947 */ /* 0x001fea0003800000 */
.L_x_11049:
[----:B------:R-:W-:Y:S05]  /*e8e0*/  BSYNC B0 ;  /* 0x0000000000007941 */ /* 0x000fea0003800000 */
.L_x_11048:
[----:B-----5:R-:W2:Y:S04]  /*e8f0*/  LDL R7, [R1+0x1c0] ;  /* 0x0001c00001077983 */ /* 0x020ea80000100800 */
[----:B0-----:R-:W2:Y:S01]  /*e900*/  LDL.64 R2, [R1+0x78] ;  /* 0x0000780001027983 */ /* 0x001ea20000100a00 */
        /* <DEDUP_REMOVED lines=8> */
[C---:B------:R-:W-:Y:S01]  /*e990*/  R2UR UR6, R2.reuse ;  /* 0x00000000020672ca */ /* 0x040fe200000e0000 */
[----:B------:R-:W-:Y:S01]  /*e9a0*/  VIADD R6, R2, 0x2 ;  /* 0x0000000202067836 */ /* 0x000fe20000000000 */
[----:B------:R0:W-:Y:S01]  /*e9b0*/  STL [R1+0x60], RZ ;  /* 0x000060ff01007387 */ /* 0x0001e20000100800 */
[----:B------:R-:W-:Y:S01]  /*e9c0*/  IMAD.MOV.U32 R7, RZ, RZ, R3 ;  /* 0x000000ffff077224 */ /* 0x000fe200078e0003 */
[----:B---3--:R-:W-:Y:S02]  /*e9d0*/  R2UR UR4, R12 ;  /* 0x000000000c0472ca */ /* 0x008fe400000e0000 */
[----:B------:R-:W-:Y:S01]  /*e9e0*/  R2UR UR5, R13 ;  /* 0x000000000d0572ca */ /* 0x000fe200000e0000 */
[----:B----4-:R-:W-:-:S02]  /*e9f0*/  VIADD R4, R4, 0x2 ;  /* 0x0000000204047836 */ /* 0x010fc40000000000 */
[----:B------:R-:W-:Y:S02]  /*ea00*/  VIADD R8, R8, 0x4 ;  /* 0x0000000408087836 */ /* 0x000fe40000000000 */
[----:B--2---:R-:W-:-:S08]  /*ea10*/  VIADD R10, R10, 0x6 ;  /* 0x000000060a0a7836 */ /* 0x004fd00000000000 */
[----:B------:R-:W-:Y:S01]  /*ea20*/  HGMMA.64x96x16.F32.BF16 R24, gdesc[UR4], RZ, !UPT, gsb0 ;  /* 0x01600000041879f0 */ /* 0x000fe2000c0018ff */
[----:B------:R-:W-:Y:S02]  /*ea30*/  R2UR UR6, R6 ;  /* 0x00000000060672ca */ /* 0x000fe400000e0000 */
[----:B------:R-:W-:Y:S02]  /*ea40*/  R2UR UR7, R7 ;  /* 0x00000000070772ca */ /* 0x000fe400000e0000 */
[----:B------:R-:W-:Y:S01]  /*ea50*/  R2UR UR4, R4 ;  /* 0x00000000040472ca */ /* 0x000fe200000e0000 */
[C---:B------:R-:W-:Y:S01]  /*ea60*/  VIADD R4, R2.reuse, 0x4 ;  /* 0x0000000402047836 */ /* 0x040fe20000000000 */
[----:B------:R-:W-:Y:S01]  /*ea70*/  R2UR UR5, R5 ;  /* 0x00000000050572ca */ /* 0x000fe200000e0000 */
[----:B------:R-:W-:Y:S02]  /*ea80*/  IMAD.MOV.U32 R5, RZ, RZ, R3 ;  /* 0x000000ffff057224 */ /* 0x000fe400078e0003 */
        /* <DEDUP_REMOVED lines=11> */
[----:B------:R-:W-:Y:S01]  /*eb40*/  R2UR UR6, R2 ;  /* 0x00000000020672ca */ /* 0x000fe200000e0000 */
[----:B------:R-:W-:Y:S01]  /*eb50*/  IMAD.MOV.U32 R2, RZ, RZ, 0x1 ;  /* 0x00000001ff027424 */ /* 0x000fe200078e00ff */
[----:B------:R-:W-:Y:S02]  /*eb60*/  R2UR UR7, R3 ;  /* 0x00000000030772ca */ /* 0x000fe400000e0000 */
[----:B------:R-:W-:Y:S01]  /*eb70*/  R2UR UR4, R10 ;  /* 0x000000000a0472ca */ /* 0x000fe200000e0000 */
[----:B------:R0:W5:Y:S01]  /*eb80*/  LDL R3, [R1+0x1c0] ;  /* 0x0001c00001037983 */ /* 0x0001620000100800 */
[----:B------:R-:W-:-:S03]  /*eb90*/  R2UR UR5, R11 ;  /* 0x000000000b0572ca */ /* 0x000fc600000e0000 */
[----:B------:R0:W-:Y:S04]  /*eba0*/  STL [R1+0x60], R2 ;  /* 0x0000600201007387 */ /* 0x0001e80000100800 */
[----:B------:R0:W-:Y:S04]  /*ebb0*/  STL [R1+0x60], R2 ;  /* 0x0000600201007387 */ /* 0x0001e80000100800 */
[----:B------:R0:W-:Y:S04]  /*ebc0*/  STL [R1+0x60], R2 ;  /* 0x0000600201007387 */ /* 0x0001e80000100800 */
[----:B------:R0:W-:Y:S01]  /*ebd0*/  STL [R1+0x60], R2 ;  /* 0x0000600201007387 */ /* 0x0001e20000100800 */
[----:B------:R-:W-:-:S02]  /*ebe0*/  WARPGROUP.DEPBAR.LE gsb0, 0x0 ;  /* 0x00008000000079c5 */ /* 0x000fc40000010000 */
[----:B------:R-:W-:-:S06]  /*ebf0*/  WARPGROUP.ARRIVE ;  /* 0x00000000000079c5 */ /* 0x000fcc0000000000 */
[----:B------:R-:W-:Y:S03]  /*ec00*/  HGMMA.64x96x16.F32.BF16 R24, gdesc[UR4], R24, gsb0 ;  /* 0x01600000041879f0 */ /* 0x000fe60008001818 */
[----:B------:R-:W-:Y:S02]  /*ec10*/  WARPGROUP.DEPBAR.LE gsb0, 0x0 ;  /* 0x00008000000079c5 */ /* 0x000fe40000010000 */
[----:B------:R0:W-:Y:S06]  /*ec20*/  BAR.ARV R227, 0x100 ;  /* 0x000400e30000751d */ /* 0x0001ec0000002000 */
[----:B------:R-:W2:Y:S01]  /*ec30*/  LD.E R4, desc[UR36][R16.64] ;  /* 0x0000002410047980 */ /* 0x000ea2000c101900 */
[----:B------:R-:W-:Y:S01]  /*ec40*/  BSSY B0, `(.L_x_11051) ;  /* 0x0000005000007945 */ /* 0x000fe20003800000 */
[----:B--2---:R-:W-:-:S04]  /*ec50*/  LOP3.LUT R4, R4, 0x1, RZ, 0xfc, !PT ;  /* 0x0000000104047812 */ /* 0x004fc800078efcff */
[----:B------:R-:W-:-:S13]  /*ec60*/  ISETP.NE.AND P0, PT, R4, 0x3, PT ;  /* 0x000000030400780c */ /* 0x000fda0003f05270 */
[----:B0-----:R-:W-:Y:S05]  /*ec70*/  @!P0 BRA `(.L_x_11052) ;  /* 0x0000000000048947 */ /* 0x001fea0003800000 */
[----:B------:R-:W-:Y:S01]  /*ec80*/  BPT.TRAP 0x1 ;  /* 0x000000040000795c */ /* 0x000fe20000300000 */
.L_x_11052:
[----:B------:R-:W-:Y:S05]  /*ec90*/  BSYNC B0 ;  /* 0x0000000000007941 */ /* 0x000fea0003800000 */
.L_x_11051:
[----:B------:R-:W2:Y:S04]  /*eca0*/  LD.E.64 R4, desc[UR36][R16.64+0x20] ;  /* 0x0000202410047980 */ /* 0x000ea8000c101b00 */
[----:B------:R-:W3:Y:S01]  /*ecb0*/  LD.E R6, desc[UR36][R16.64+0xc] ;  /* 0x00000c2410067980 */ /* 0x000ee2000c101900 */
[----:B--2---:R-:W-:-:S05]  /*ecc0*/  MOV R4, R4 ;  /* 0x0000000400047202 */ /* 0x004fca0000000f00 */
[----:B-----5:R-:W-:-:S05]  /*ecd0*/  IMAD R3, R3, 0x8, R4 ;  /* 0x0000000803037824 */ /* 0x020fca00078e0204 */
[----:B---3--:R-:W-:-:S04]  /*ece0*/  PRMT R3, R6, 0x654, R3 ;  /* 0x0000065406037816 */ /* 0x008fc80000000003 */
        /* <DEDUP_REMOVED lines=13> */
[----:B------:R-:W-:Y:S01]  /*edc0*/  SHF.R.S32.HI R24, RZ, 0x1f, R19 ;  /* 0x0000001fff187819 */ /* 0x000fe20000011413 */
[----:B0-----:R-:W-:-:S03]  /*edd0*/  FMUL.FTZ R3, R26, R18 ;  /* 0x000000121a037220 */ /* 0x001fc60000410000 */
[----:B------:R-:W-:-:S04]  /*ede0*/  LEA.HI R23, R24, R19, RZ, 0x7 ;  /* 0x0000001318177211 */ /* 0x000fc800078f38ff */
[----:B------:R-:W-:Y:S01]  /*edf0*/  LOP3.LUT R26, R23, 0xffffff80, RZ, 0xc0, !PT ;  /* 0xffffff80171a7812 */ /* 0x000fe200078ec0ff */
[----:B------:R-:W-:-:S04]  /*ee00*/  FMUL.FTZ R14, R27, R18 ;  /* 0x000000121b0e7220 */ /* 0x000fc80000410000 */
[----:B------:R-:W-:Y:S02]  /*ee10*/  IMAD.IADD R26, R19, 0x1, -R26 ;  /* 0x00000001131a7824 */ /* 0x000fe400078e0a1a */
[----:B------:R-:W-:-:S03]  /*ee20*/  FMUL.FTZ R29, R29, R18 ;  /* 0x000000121d1d7220 */ /* 0x000fc60000410000 */
[----:B------:R-:W-:Y:S01]  /*ee30*/  SHF.R.S32.HI R27, RZ, 0x1f, R26 ;  /* 0x0000001fff1b7819 */ /* 0x000fe2000001141a */
[----:B------:R0:W1:Y:S01]  /*ee40*/  MUFU.TANH R72, R29 ;  /* 0x0000001d00487308 */ /* 0x0000620000002400 */
[----:B------:R-:W-:Y:S01]  /*ee50*/  LEA.HI R24, R24, R19, RZ, 0x2 ;  /* 0x0000001318187211 */ /* 0x000fe200078f10ff */
[-C--:B------:R-:W-:Y:S01]  /*ee60*/  FMUL.FTZ R167, R30, R18.reuse ;  /* 0x000000121ea77220 */ /* 0x080fe20000410000 */
[----:B------:R-:W-:Y:S02]  /*ee70*/  FMUL.FTZ R22, R31, R18 ;  /* 0x000000121f167220 */ /* 0x000fe40000410000 */
[----:B------:R-:W-:Y:S02]  /*ee80*/  LOP3.LUT R24, R24, 0xfffffffc, RZ, 0xc0, !PT ;  /* 0xfffffffc18187812 */ /* 0x000fe400078ec0ff */
[----:B0-----:R-:W-:-:S04]  /*ee90*/  LEA.HI R29, R27, R26, RZ, 0x2 ;  /* 0x0000001a1b1d7211 */ /* 0x001fc800078f10ff */
[--C-:B------:R-:W-:Y:S02]  /*eea0*/  SHF.R.S32.HI R30, RZ, 0x2, R29.reuse ;  /* 0x00000002ff1e7819 */ /* 0x100fe4000001141d */
[----:B------:R-:W-:Y:S01]  /*eeb0*/  SHF.R.S32.HI R31, RZ, 0x1f, R29 ;  /* 0x0000001fff1f7819 */ /* 0x000fe2000001141d */
[----:B------:R-:W-:Y:S01]  /*eec0*/  IMAD.IADD R19, R19, 0x1, -R24 ;  /* 0x0000000113137824 */ /* 0x000fe200078e0a18 */
[----:B------:R-:W-:Y:S02]  /*eed0*/  SHF.R.S32.HI R24, RZ, 0x7, R23 ;  /* 0x00000007ff187819 */ /* 0x000fe40000011417 */
[----:B------:R-:W-:Y:S02]  /*eee0*/  LEA.HI R31, R31, R30, RZ, 0x3 ;  /* 0x0000001e1f1f7211 */ /* 0x000fe400078f18ff */
[----:B------:R-:W-:Y:S02]  /*eef0*/  LEA.HI R27, R27, R26, RZ, 0x5 ;  /* 0x0000001a1b1b7211 */ /* 0x000fe400078f28ff */
        /* <DEDUP_REMOVED lines=15> */
[----:B------:R-:W-:Y:S01]  /*eff0*/  IMAD.MOV.U32 R13, RZ, RZ, -0x60 ;  /* 0xffffffa0ff0d7424 */ /* 0x000fe200078e00ff */
[----:B------:R-:W-:-:S03]  /*f000*/  LOP3.LUT R29, R29, 0x7ffffffc, RZ, 0xc0, !PT ;  /* 0x7ffffffc1d1d7812 */ /* 0x000fc600078ec0ff */
        /* <DEDUP_REMOVED lines=43> */
[----:B------:R-:W-:Y:S02]  /*f2c0*/  IMAD R12, R0, R13, 0x1 ;  /* 0x00000001000c7424 */ /* 0x000fe400078e020d */
[----:B------:R-:W-:Y:S01]  /*f2d0*/  FMUL.FTZ R18, R71, R18 ;  /* 0x0000001247127220 */ /* 0x000fe20000410000 */
[----:B------:R2:W3:Y:S01]  /*f2e0*/  MUFU.TANH R113, R47 ;  /* 0x0000002f00717308 */ /* 0x0004e20000002400 */
[----:B------:R-:W-:Y:S01]  /*f2f0*/  IMAD R12, R29, -0x2, R12 ;  /* 0xfffffffe1d0c7824 */ /* 0x000fe200078e020c */
[----:B------:R-:W-:-:S06]  /*f300*/  LOP3.LUT R13, RZ, R6, RZ, 0x33, !PT ;  /* 0x00000006ff0d7212 */ /* 0x000fcc00078e33ff */
[----:B------:R-:W4:Y:S01]  /*f310*/  MUFU.TANH R15, R15 ;  /* 0x0000000f000f7308 */ /* 0x000f220000002400 */
[----:B------:R-:W-:-:S07]  /*f320*/  IADD3 R20, -R4, R12, R5 ;  /* 0x0000000c04147210 */ /* 0x000fce0007ffe105 */
        /* <DEDUP_REMOVED lines=47> */
[----:B------:R-:W-:Y:S02]  /*f620*/  IMAD R23, R0, -0x60, R8 ;  /* 0xffffffa000177824 */ /* 0x000fe400078e0208 */
[----:B------:R-:W-:Y:S02]  /*f630*/  VIADD R24, R12, 0xffffffff ;  /* 0xffffffff0c187836 */ /* 0x000fe40000000000 */
        /* <DEDUP_REMOVED lines=13> */
.L_x_11056:
[----:B------:R-:W-:-:S13]  /*f710*/  ISETP.NE.AND P0, PT, R9, 0x1, PT ;  /* 0x000000010900780c */ /* 0x000fda0003f05270 */
[----:B------:R-:W-:-:S05]  /*f720*/  @P0 IMAD.HI.U32 R12, R7, R10, RZ ;  /* 0x0000000a070c0227 */ /* 0x000fca00078e00ff */
[----:B------:R-:W-:-:S07]  /*f730*/  @P0 SHF.R.U32.HI R7, RZ, R11, R12 ;  /* 0x0000000bff070219 */ /* 0x000fce000001160c */
.L_x_11057:
[----:B------:R-:W-:Y:S05]  /*f740*/  BSYNC B1 ;  /* 0x0000000000017941 */ /* 0x000fea0003800000 */
.L_x_11055:
[----:B------:R-:W-:-:S05]  /*f750*/  IMAD R7, R7, R9, R24 ;  /* 0x0000000907077224 */ /* 0x000fca00078e0218 */
[----:B------:R-:W-:Y:S02]  /*f760*/  VIMNMX R8, R8, R7, !PT ;  /* 0x0000000708087248 */ /* 0x000fe40007fe0100 */
[----:B------:R-:W-:-:S07]  /*f770*/  VIADDMNMX R6, R7, R9, R6, PT ;  /* 0x0000000907067246 */ /* 0x000fce0003800106 */
.L_x_11054:
[----:B------:R-:W-:Y:S05]  /*f780*/  BSYNC B0 ;  /* 0x0000000000007941 */ /* 0x000fea0003800000 */
.L_x_11053:
[C---:B------:R-:W-:Y:S01]  /*f790*/  ISETP.GE.AND P1, PT, R23.reuse, 0x9, PT ;  /* 0x000000091700780c */ /* 0x040fe20003f26270 */
[----:B------:R-:W0:Y:S01]  /*f7a0*/  SHFL.IDX PT, R30, R30, 0x1, 0x1c1f ;  /* 0x003c1f001e1e7f89 */ /* 0x000e2200000e0000 */
[C---:B------:R-:W-:Y:S01]  /*f7b0*/  ISETP.GE.AND P0, PT, R23.reuse, 0x2, PT ;  /* 0x000000021700780c */ /* 0x040fe20003f06270 */
        /* <DEDUP_REMOVED lines=127> */
.L_x_11061:
[----:B------:R-:W-:-:S13]  /*ffb0*/  ISETP.NE.AND P6, PT, R9, 0x1, PT ;  /* 0x000000010900780c */ /* 0x000fda0003fc5270 */
[----:B------:R-:W-:-:S05]  /*ffc0*/  @P6 IMAD.HI.U32 R10, R4, R10, RZ ;  /* 0x0000000a040a6227 */ /* 0x000fca00078e00ff */
[----:B------:R-:W-:-:S07]  /*ffd0*/  @P6 SHF.R.U32.HI R4, RZ, R11, R10 ;  /* 0x0000000bff046219 */ /* 0x000fce000001160a */
.L_x_11062:
[----:B------:R-:W-:Y:S05]  /*ffe0*/  BSYNC B1 ;  /* 0x0000000000017941 */ /* 0x000fea0003800000 */
.L_x_11060:
[----:B------:R-:W-:-:S05]  /*fff0*/  IMAD R5, R4, R9, R24 ;  /* 0x0000000904057224 */ /* 0x000fca00078e0218 */
[----:B------:R-:W-:Y:S02]  /*10000*/  VIADDMNMX R6, R5, R9, R6, PT ;  /* 0x0000000905067246 */ /* 0x000fe40003800106 */
[----:B------:R-:W-:-:S07]  /*10010*/  VIMNMX R8, R8, R5, !PT ;  /* 0x0000000508087248 */ /* 0x000fce0007fe0100 */
.L_x_11059:
[----:B------:R-:W-:Y:S05]  /*10020*/  BSYNC B0 ;  /* 0x0000000000007941 */ /* 0x000fea0003800000 */
.L_x_11058:
[----:B------:R-:W2:Y:S01]  /*10030*/  LDL.64 R102, [R1+0x1d0] ;  /* 0x0001d00001667983 */ /* 0x000ea20000100a00 */
[C---:B------:R-:W-:Y:S02]  /*10040*/  ISETP.GT.AND P0, PT, R8.reuse, 0x1, !P0 ;  /* 0x000000010800780c */ /* 0x040fe40004704270 */
[----:B------:R-:W-:Y:S01]  /*10050*/  ISETP.GT.AND P1, PT, R8, 0x8, !P1 ;  /* 0x000000080800780c */ /* 0x000fe20004f24270 */
[----:B------:R-:W3:Y:S01]  /*10060*/  LDL R191, [R1+0x1f0] ;  /* 0x0001f00001bf7983 */ /* 0x000ee20000100800 */
[C---:B------:R-:W-:Y:S02]  /*10070*/  ISETP.LT.OR P0, PT, R6.reuse, 0x2, P0 ;  /* 0x000000020600780c */ /* 0x040fe40000701670 */
[----:B------:R-:W-:Y:S01]  /*10080*/  ISETP.LT.OR P1, PT, R6, 0x9, P1 ;  /* 0x000000090600780c */ /* 0x000fe20000f21670 */
[----:B------:R-:W4:Y:S01]  /*10090*/  LDL.64 R132, [R1+0x1e0] ;  /* 0x0001e00001847983 */ /* 0x000f220000100a00 */
[----:B------:R-:W-:Y:S02]  /*100a0*/  FSEL R165, R14, -INF , !P0 ;  /* 0xff8000000ea57808 */ /* 0x000fe40004000000 */
[----:B------:R-:W-:Y:S01]  /*100b0*/  ISETP.NE.AND P0, PT, R26, RZ, PT ;  /* 0x000000ff1a00720c */ /* 0x000fe20003f05270 */
[----:B------:R-:W4:Y:S01]  /*100c0*/  LDL.64 R172, [R1+0x3f0] ;  /* 0x0003f00001ac7983 */ /* 0x000f220000100a00 */
[----:B------:R-:W-:-:S02]  /*100d0*/  FSEL R167, R167, -INF , !P1 ;  /* 0xff800000a7a77808 */ /* 0x000fc40004800000 */
[----:B------:R-:W-:Y:S01]  /*100e0*/  ISETP.GT.AND P0, PT, R8, 0x9, !P0 ;  /* 0x000000090800780c */ /* 0x000fe20004704270 */
[----:B------:R-:W4:Y:S01]  /*100f0*/  LDL.64 R130, [R1+0x200] ;  /* 0x0002000001827983 */ /* 0x000f220000100a00 */
[----:B------:R-:W-:Y:S02]  /*10100*/  ISETP.NE.AND P1, PT, R28, RZ, PT ;  /* 0x000000ff1c00720c */ /* 0x000fe40003f25270 */
[----:B------:R-:W-:Y:S01]  /*10110*/  ISETP.LT.OR P0, PT, R6, 0xa, P0 ;  /* 0x0000000a0600780c */ /* 0x000fe20000701670 */
[----:B------:R-:W4:Y:S01]  /*10120*/  LDL.64 R128, [R1+0x210] ;  /* 0x0002100001807983 */ /* 0x000f220000100a00 */
[----:B------:R-:W-:Y:S02]  /*10130*/  ISETP.NE.AND P6, PT, R32, RZ, PT ;  /* 0x000000ff2000720c */ /* 0x000fe40003fc5270 */
[----:B------:R-:W-:Y:S01]  /*10140*/  FSEL R71, R22, -INF , !P0 ;  /* 0xff80000016477808 */ /* 0x000fe20004000000 */
[----:B------:R-:W4:Y:S01]  /*10150*/  LDL.64 R126, [R1+0x3f8] ;  /* 0x0003f800017e7983 */ /* 0x000f220000100a00 */
[----:B------:R-:W-:-:S02]  /*10160*/  ISETP.NE.AND P0, PT, R34, RZ, PT ;  /* 0x000000ff2200720c */ /* 0x000fc40003f05270 */
[C---:B------:R-:W-:Y:S01]  /*10170*/  ISETP.GT.AND P2, PT, R8.reuse, 0x49, !P2 ;  /* 0x000000490800780c */ /* 0x040fe20005744270 */
[----:B------:R-:W4:Y:S01]  /*10180*/  LDL.64 R124, [R1+0x220] ;  /* 0x00022000017c7983 */ /* 0x000f220000100a00 */
[C---:B------:R-:W-:Y:S02]  /*10190*/  ISETP.GT.AND P0, PT, R8.reuse, 0x10, !P0 ;  /* 0x000000100800780c */ /* 0x040fe40004704270 */
[----:B------:R-:W-:Y:S01]  /*101a0*/  ISETP.GT.AND P3, PT, R8, 0x50, !P3 ;  /* 0x000000500800780c */ /* 0x000fe20005f64270 */
[----:B------:R-:W4:Y:S01]  /*101b0*/  LDL.64 R122, [R1+0x230] ;  /* 0x00023000017a7983 */ /* 0x000f220000100a00 */
[----:B------:R-:W-:Y:S02]  /*101c0*/  ISETP.LT.OR P0, PT, R6, 0x11, P0 ;  /* 0x000000110600780c */ /* 0x000fe40000701670 */
[----:B------:R-:W-:Y:S01]  /*101d0*/  ISETP.GT.AND P4, PT, R8, 0x51, !P4 ;  /* 0x000000510800780c */ /* 0x000fe20006784270 */
[----:B------:R-:W4:Y:S01]  /*101e0*/  LDL.64 R120, [R1+0x240] ;  /* 0x0002400001787983 */ /* 0x000f220000100a00 */
[----:B------:R-:W-:-:S02]  /*101f0*/  FSEL R161, R161, -INF , !P0 ;  /* 0xff800000a1a17808 */ /* 0x000fc40004000000 */
[----:B------:R-:W-:Y:S01]  /*10200*/  ISETP.GT.AND P0, PT, R8, 0x11, !P1 ;  /* 0x000000110800780c */ /* 0x000fe20004f04270 */
[----:B------:R-:W4:Y:S01]  /*10210*/  LDL.64 R118, [R1+0x250] ;  /* 0x0002500001767983 */ /* 0x000f220000100a00 */
[----:B------:R-:W-:Y:S02]  /*10220*/  ISETP.NE.AND P1, PT, R53, RZ, PT ;  /* 0x000000ff3500720c */ /* 0x000fe40003f25270 */
[----:B------:R-:W-:Y:S01]  /*10230*/  ISETP.LT.OR P0, PT, R6, 0x12, P0 ;  /* 0x000000120600780c */ /* 0x000fe20000701670 */
[----:B------:R-:W4:Y:S03]  /*10240*/  LDL.64 R116, [R1+0x260] ;  /* 0x0002600001747983 */ /* 0x000f260000100a00 */
[----:B------:R-:W-:Y:S01]  /*10250*/  FSEL R81, R81, -INF , !P0 ;  /* 0xff80000051517808 */ /* 0x000fe20004000000 */
[----:B------:R-:W4:Y:S01]  /*10260*/  LDL.64 R114, [R1+0x270] ;  /* 0x0002700001727983 */ /* 0x000f220000100a00 */
[----:B------:R-:W-:-:S02]  /*10270*/  ISETP.GT.AND P0, PT, R8, 0x18, !P6 ;  /* 0x000000180800780c */ /* 0x000fc40007704270 */
[----:B------:R-:W-:Y:S01]  /*10280*/  ISETP.NE.AND P6, PT, R12, RZ, PT ;  /* 0x000000ff0c00720c */ /* 0x000fe20003fc5270 */
[----:B------:R-:W4:Y:S01]  /*10290*/  LDL.64 R20, [R1+0x300] ;  /* 0x0003000001147983 */ /* 0x000f220000100a00 */
[----:B------:R-:W-:Y:S02]  /*102a0*/  ISETP.LT.OR P0, PT, R6, 0x19, P0 ;  /* 0x000000190600780c */ /* 0x000fe40000701670 */
[----:B------:R-:W-:Y:S01]  /*102b0*/  ISETP.GT.AND P5, PT, R8, 0x58, !P5 ;  /* 0x000000580800780c */ /* 0x000fe20006fa4270 */
[----:B------:R-:W4:Y:S01]  /*102c0*/  LDL.64 R60, [R1+0x248] ;  /* 0x00024800013c7983 */ /* 0x000f220000100a00 */
[----:B------:R-:W-:Y:S02]  /*102d0*/  FSEL R163, R163, -INF , !P0 ;  /* 0xff800000a3a37808 */ /* 0x000fe40004000000 */
[----:B------:R-:W-:Y:S01]  /*102e0*/  ISETP.NE.AND P0, PT, R36, RZ, PT ;  /* 0x000000ff2400720c */ /* 0x000fe20003f05270 */
[----:B------:R-:W4:Y:S03]  /*102f0*/  LDL.64 R62, [R1+0x258] ;  /* 0x00025800013e7983 */ /* 0x000f260000100a00 */
[----:B------:R-:W-:Y:S01]  /*10300*/  ISETP.GT.AND P0, PT, R8, 0x19, !P0 ;  /* 0x000000190800780c */ /* 0x000fe20004704270 */
[----:B------:R-:W4:Y:S03]  /*10310*/  LDL.64 R64, [R1+0x268] ;  /* 0x0002680001407983 */ /* 0x000f260000100a00 */
[----:B------:R-:W-:Y:S01]  /*10320*/  ISETP.LT.OR P0, PT, R6, 0x1a, P0 ;  /* 0x0000001a0600780c */ /* 0x000fe20000701670 */
[----:B------:R-:W4:Y:S03]  /*10330*/  LDL.64 R68, [R1+0x288] ;  /* 0x0002880001447983 */ /* 0x000f260000100a00 */
[----:B------:R-:W-:Y:S01]  /*10340*/  FSEL R89, R89, -INF , !P0 ;  /* 0xff80000059597808 */ /* 0x000fe20004000000 */
[----:B------:R-:W4:Y:S01]  /*10350*/  LDL.64 R72, [R1+0x2a8] ;  /* 0x0002a80001487983 */ /* 0x000f220000100a00 */
[----:B------:R-:W-:-:S03]  /*10360*/  ISETP.NE.AND P0, PT, R38, RZ, PT ;  /* 0x000000ff2600720c */ /* 0x000fc60003f05270 */
[----:B------:R-:W4:Y:S01]  /*10370*/  LDL.64 R74, [R1+0x2b8] ;  /* 0x0002b800014a7983 */ /* 0x000f220000100a00 */
[----:B------:R-:W-:-:S03]  /*10380*/  ISETP.GT.AND P0, PT, R8, 0x20, !P0 ;  /* 0x000000200800780c */ /* 0x000fc60004704270 */
[----:B------:R-:W4:Y:S01]  /*10390*/  LDL.64 R76, [R1+0x2c8] ;  /* 0x0002c800014c7983 */ /* 0x000f220000100a00 */
[----:B------:R-:W-:-:S03]  /*103a0*/  ISETP.LT.OR P0, PT, R6, 0x21, P0 ;  /* 0x000000210600780c */ /* 0x000fc60000701670 */
        /* <DEDUP_REMOVED lines=24> */
[----:B------:R-:W4:Y:S01]  /*10530*/  LDL R158, [R1+0x28] ;  /* 0x00002800019e7983 */ /* 0x000f220000100800 */
        /* <DEDUP_REMOVED lines=8> */
[----:B------:R-:W-:Y:S01]  /*105c0*/  ISETP.NE.AND P0, PT, R59, RZ, PT ;  /* 0x000000ff3b00720c */ /* 0x000fe20003f05270 */
[----:B------:R-:W4:Y:S03]  /*105d0*/  LDL.64 R50, [R1+0x370] ;  /* 0x0003700001327983 */ /* 0x000f260000100a00 */
[----:B------:R-:W-:-:S04]  /*105e0*/  ISETP.GT.AND P0, PT, R8, 0x38, !P0 ;  /* 0x000000380800780c */ /* 0x000fc80004704270 */
[----:B------:R-:W-:-:S04]  /*105f0*/  ISETP.LT.OR P0, PT, R6, 0x39, P0 ;  /* 0x000000390600780c */ /* 0x000fc80000701670 */
[----:B------:R-:W-:Y:S02]  /*10600*/  FSEL R155, R54, -INF , !P0 ;  /* 0xff800000369b7808 */ /* 0x000fe40004000000 */
[----:B------:R-:W-:Y:S02]  /*10610*/  ISETP.NE.AND P0, PT, R52, RZ, PT ;  /* 0x000000ff3400720c */ /* 0x000fe40003f05270 */
[----:B------:R-:W-:Y:S01]  /*10620*/  ISETP.LT.OR P2, PT, R6, 0x4a, P2 ;  /* 0x0000004a0600780c */ /* 0x000fe20001741670 */
[----:B------:R-:W4:Y:S01]  /*10630*/  LDL.64 R52, [R1+0x3b0] ;  /* 0x0003b00001347983 */ /* 0x000f220000100a00 */
[----:B------:R-:W-:-:S04]  /*10640*/  ISETP.GT.AND P0, PT, R8, 0x39, !P0 ;  /* 0x000000390800780c */ /* 0x000fc80004704270 */
[----:B------:R-:W-:-:S04]  /*10650*/  ISETP.LT.OR P0, PT, R6, 0x3a, P0 ;  /* 0x0000003a0600780c */ /* 0x000fc80000701670 */
[----:B------:R-:W-:Y:S02]  /*10660*/  FSEL R149, R55, -INF , !P0 ;  /* 0xff80000037957808 */ /* 0x000fe40004000000 */
[----:B------:R-:W-:Y:S01]  /*10670*/  ISETP.GT.AND P0, PT, R8, 0x40, !P1 ;  /* 0x000000400800780c */ /* 0x000fe20004f04270 */
[----:B------:R-:W4:Y:S01]  /*10680*/  LDL.64 R54, [R1+0x218] ;  /* 0x0002180001367983 */ /* 0x000f220000100a00 */
[----:B------:R-:W-:Y:S02]  /*10690*/  ISETP.NE.AND P1, PT, R57, RZ, PT ;  /* 0x000000ff3900720c */ /* 0x000fe40003f25270 */
[----:B------:R-:W-:-:S04]  /*106a0*/  ISETP.LT.OR P0, PT, R6, 0x41, P0 ;  /* 0x000000410600780c */ /* 0x000fc80000701670 */
[----:B------:R-:W-:Y:S02]  /*106b0*/  FSEL R135, R58, -INF , !P0 ;  /* 0xff8000003a877808 */ /* 0x000fe40004000000 */
[C---:B------:R-:W-:Y:S01]  /*106c0*/  ISETP.GT.AND P0, PT, R8.reuse, RZ, !P6 ;  /* 0x000000ff0800720c */ /* 0x040fe20007704270 */
[----:B------:R-:W4:Y:S01]  /*106d0*/  LDL.64 R58, [R1+0x238] ;  /* 0x00023800013a7983 */ /* 0x000f220000100a00 */
[----:B------:R-:W-:Y:S02]  /*106e0*/  ISETP.GT.AND P1, PT, R8, 0x48, !P1 ;  /* 0x000000480800780c */ /* 0x000fe40004f24270 */
[C---:B------:R-:W-:Y:S02]  /*106f0*/  ISETP.LT.OR P0, PT, R6.reuse, 0x1, P0 ;  /* 0x000000010600780c */ /* 0x040fe40000701670 */
[----:B------:R-:W-:Y:S02]  /*10700*/  ISETP.LT.OR P3, PT, R6, 0x51, P3 ;  /* 0x000000510600780c */ /* 0x000fe40001f61670 */
[----:B------:R-:W-:-:S02]  /*10710*/  FSEL R57, R3, -INF , !P0 ;  /* 0xff80000003397808 */ /* 0x000fc40004000000 */
[----:B------:R-:W-:Y:S02]  /*10720*/  ISETP.NE.AND P0, PT, R56, RZ, PT ;  /* 0x000000ff3800720c */ /* 0x000fe40003f05270 */
[----:B------:R-:W-:Y:S02]  /*10730*/  FSEL R195, R195, -INF , !P2 ;  /* 0xff800000c3c37808 */ /* 0x000fe40005000000 */
[----:B------:R-:W-:Y:S02]  /*10740*/  ISETP.NE.AND P6, PT, R23, RZ, PT ;  /* 0x000000ff1700720c */ /* 0x000fe40003fc5270 */
[----:B--2---:R-:W-:Y:S01]  /*10750*/  FMNMX.FTZ R3, R15, R102, !PT ;  /* 0x000000660f037209 */ /* 0x004fe20007810000 */
[----:B------:R-:W2:Y:S03]  /*10760*/  LDL.64 R22, [R1+0x310] ;  /* 0x0003100001167983 */ /* 0x000ea60000100a00 */
        /* <DEDUP_REMOVED lines=34> */
[----:B------:R-:W0:Y:S01]  /*10990*/  SHFL.BFLY PT, R3, R4, 0x2, 0x1f ;  /* 0x0c401f0004037f89 */ /* 0x000e2200000e0000 */
[----:B------:R-:W-:-:S04]  /*109a0*/  FMNMX.FTZ R10, R113, R10, !PT ;  /* 0x0000000a710a7209 */ /* 0x000fc80007810000 */
[----:B------:R-:W-:-:S04]  /*109b0*/  FMNMX.FTZ R10, R153, R10, !PT ;  /* 0x0000000a990a7209 */ /* 0x000fc80007810000 */
[----:B------:R-:W-:Y:S02]  /*109c0*/  FMNMX.FTZ R10, R169, R10, !PT ;  /* 0x0000000aa90a7209 */ /* 0x000fe40007810000 */
[----:B------:R-:W-:Y:S02]  /*109d0*/  ISETP.GT.AND P0, PT, R8, 0x41, !P0 ;  /* 0x000000410800780c */ /* 0x000fe40004704270 */
[----:B------:R-:W-:Y:S02]  /*109e0*/  FMNMX.FTZ R10, R155, R10, !PT ;  /* 0x0000000a9b0a7209 */ /* 0x000fe40007810000 */
[C---:B------:R-:W-:Y:S02]  /*109f0*/  ISETP.LT.OR P0, PT, R6.reuse, 0x42, P0 ;  /* 0x000000420600780c */ /* 0x040fe40000701670 */
[----:B------:R-:W-:Y:S02]  /*10a00*/  FMNMX.FTZ R10, R149, R10, !PT ;  /* 0x0000000a950a7209 */ /* 0x000fe40007810000 */
[----:B------:R-:W-:-:S02]  /*10a10*/  ISETP.LT.OR P1, PT, R6, 0x49, P1 ;  /* 0x000000490600780c */ /* 0x000fc40000f21670 */
[----:B------:R-:W-:Y:S02]  /*10a20*/  FSEL R197, R197, -INF , !P0 ;  /* 0xff800000c5c57808 */ /* 0x000fe40004000000 */
[----:B------:R-:W-:Y:S02]  /*10a30*/  FMNMX.FTZ R10, R135, R10, !PT ;  /* 0x0000000a870a7209 */ /* 0x000fe40007810000 */
[----:B0-----:R-:W-:Y:S02]  /*10a40*/  FMNMX.FTZ R3, R4, R3, !PT ;  /* 0x0000000304037209 */ /* 0x001fe40007810000 */
[----:B------:R-:W-:Y:S02]  /*10a50*/  FSEL R171, R171, -INF , !P1 ;  /* 0xff800000abab7808 */ /* 0x000fe40004800000 */
[----:B------:R-:W-:Y:S01]  /*10a60*/  FMNMX.FTZ R10, R197, R10, !PT ;  /* 0x0000000ac50a7209 */ /* 0x000fe20007810000 */
[----:B------:R-:W0:Y:S03]  /*10a70*/  SHFL.BFLY PT, R12, R3, 0x1, 0x1f ;  /* 0x0c201f00030c7f89 */ /* 0x000e2600000e0000 */
[----:B------:R-:W-:-:S02]  /*10a80*/  FMNMX.FTZ R10, R171, R10, !PT ;  /* 0x0000000aab0a7209 */ /* 0x000fc40007810000 */
[----:B------:R-:W-:Y:S02]  /*10a90*/  ISETP.LT.OR P4, PT, R6, 0x52, P4 ;  /* 0x000000520600780c */ /* 0x000fe40002781670 */
[----:B------:R-:W-:Y:S02]  /*10aa0*/  FSEL R177, R66, -INF , !P3 ;  /* 0xff80000042b17808 */ /* 0x000fe40005800000 */
[----:B------:R-:W-:Y:S02]  /*10ab0*/  FMNMX.FTZ R10, R195, R10, !PT ;  /* 0x0000000ac30a7209 */ /* 0x000fe40007810000 */
[----:B------:R-:W-:Y:S02]  /*10ac0*/  ISETP.GT.AND P0, PT, R8, 0x59, !P6 ;  /* 0x000000590800780c */ /* 0x000fe40007704270 */
[----:B------:R-:W-:Y:S01]  /*10ad0*/  ISETP.LT.OR P5, PT, R6, 0x59, P5 ;  /* 0x000000590600780c */ /* 0x000fe20002fa1670 */
[----:B------:R-:W2:Y:S01]  /*10ae0*/  LDL.64 R8, [R1+0x2b0] ;  /* 0x0002b00001087983 */ /* 0x000ea20000100a00 */
[----:B------:R-:W-:-:S02]  /*10af0*/  FSEL R193, R67, -INF , !P4 ;  /* 0xff80000043c17808 */ /* 0x000fc40006000000 */
[----:B------:R-:W-:Y:S01]  /*10b00*/  FMNMX.FTZ R10, R177, R10, !PT ;  /* 0x0000000ab10a7209 */ /* 0x000fe20007810000 */
[----:B------:R-:W2:Y:S01]  /*10b10*/  LDL.64 R66, [R1+0x278] ;  /* 0x0002780001427983 */ /* 0x000ea20000100a00 */
[----:B------:R-:W-:Y:S02]  /*10b20*/  ISETP.LT.OR P0, PT, R6, 0x5a, P0 ;  /* 0x0000005a0600780c */ /* 0x000fe40000701670 */
[----:B------:R-:W-:Y:S02]  /*10b30*/  FSEL R175, R70, -INF , !P5 ;  /* 0xff80000046af7808 */ /* 0x000fe40006800000 */
[----:B------:R-:W-:Y:S02]  /*10b40*/  FMNMX.FTZ R10, R193, R10, !PT ;  /* 0x0000000ac10a7209 */ /* 0x000fe40007810000 */
[----:B------:R-:W-:Y:S02]  /*10b50*/  FSEL R189, R18, -INF , !P0 ;  /* 0xff80000012bd7808 */ /* 0x000fe40004000000 */
[----:B------:R-:W-:-:S02]  /*10b60*/  FMNMX.FTZ R10, R175, R10, !PT ;  /* 0x0000000aaf0a7209 */ /* 0x000fc40007810000 */
[----:B0-----:R-:W-:Y:S02]  /*10b70*/  FMNMX.FTZ R6, R3, R12, !PT ;  /* 0x0000000c03067209 */ /* 0x001fe40007810000 */
[----:B------:R-:W-:Y:S02]  /*10b80*/  FMNMX.FTZ R5, R189, R10, !PT ;  /* 0x0000000abd057209 */ /* 0x000fe40007810000 */
[----:B------:R-:W2:Y:S04]  /*10b90*/  LDL.64 R10, [R1+0x2c0] ;  /* 0x0002c000010a7983 */ /* 0x000ea80000100a00 */
[----:B------:R0:W-:Y:S04]  /*10ba0*/  STL.64 [R1+0x1d0], R4 ;  /* 0x0001d00401007387 */ /* 0x0001e80000100a00 */
[----:B------:R-:W-:Y:S04]  /*10bb0*/  STL [R1+0x1d0], R6 ;  /* 0x0001d00601007387 */ /* 0x000fe80000100800 */
[----:B------:R-:W3:Y:S04]  /*10bc0*/  LDL R44, [R1+0x1d0] ;  /* 0x0001d000012c7983 */ /* 0x000ee80000100800 */
[----:B------:R-:W4:Y:S04]  /*10bd0*/  LDL R160, [R1+0x1d4] ;  /* 0x0001d40001a07983 */ /* 0x000f280000100800 */
[----:B0-----:R-:W2:Y:S01]  /*10be0*/  LDL.64 R4, [R1+0x290] ;  /* 0x0002900001047983 */ /* 0x001ea20000100a00 */
[----:B---3--:R-:W-:Y:S01]  /*10bf0*/  FMUL.FTZ R3, R191, R44 ;  /* 0x0000002cbf037220 */ /* 0x008fe20000410000 */
[----:B------:R-:W-:-:S04]  /*10c00*/  FSETP.NEU.FTZ.AND P0, PT, R44, -INF , PT ;  /* 0xff8000002c00780b */ /* 0x000fc80003f1d000 */
[----:B------:R-:W-:Y:S02]  /*10c10*/  FSEL R42, R3, RZ, P0 ;  /* 0x000000ff032a7208 */ /* 0x000fe40000000000 */
[----:B----4-:R-:W0:Y:S02]  /*10c20*/  SHFL.BFLY PT, R3, R160, 0x2, 0x1f ;  /* 0x0c401f00a0037f89 */ /* 0x010e2400000e0000 */
[----:B0-----:R-:W-:-:S05]  /*10c30*/  FMNMX.FTZ R160, R3, R160, !PT ;  /* 0x000000a003a07209 */ /* 0x001fca0007810000 */
[----:B------:R-:W0:Y:S01]  /*10c40*/  SHFL.BFLY PT, R43, R160, 0x1, 0x1f ;  /* 0x0c201f00a02b7f89 */ /* 0x000e2200000e0000 */
[----:B------:R-:W-:Y:S01]  /*10c50*/  FFMA.FTZ R188, R45, R191, -R42 ;  /* 0x000000bf2dbc7223 */ /* 0x000fe2000001082a */
[----:B------:R-:W-:-:S05]  /*10c60*/  FSEL R45, R44, RZ, P0 ;  /* 0x000000ff2c2d7208 */ /* 0x000fca0000000000 */
[----:B------:R-:W-:Y:S01]  /*10c70*/  FADD.FTZ R45, R102, -R45 ;  /* 0x8000002d662d7221 */ /* 0x000fe20000010000 */
[-CC-:B------:R-:W-:Y:S01]  /*10c80*/  FFMA.FTZ R147, R15, R191.reuse, -R42.reuse ;  /* 0x000000bf0f937223 */ /* 0x180fe2000001082a */
[-CC-:B------:R-:W-:Y:S01]  /*10c90*/  FFMA.FTZ R164, R25, R191.reuse, -R42.reuse ;  /* 0x000000bf19a47223 */ /* 0x180fe2000001082a */
[-CC-:B------:R-:W-:Y:S01]  /*10ca0*/  FFMA.FTZ R166, R27, R191.reuse, -R42.reuse ;  /* 0x000000bf1ba67223 */ /* 0x180fe2000001082a */
[-C--:B------:R-:W-:Y:S01]  /*10cb0*/  FMUL.FTZ R156, R45, R191.reuse ;  /* 0x000000bf2d9c7220 */ /* 0x080fe20000410000 */
[-CC-:B------:R-:W-:Y:S01]  /*10cc0*/  FFMA.FTZ R187, R187, R191.reuse, -R42.reuse ;  /* 0x000000bfbbbb7223 */ /* 0x180fe2000001082a */
[--C-:B------:R-:W-:Y:S01]  /*10cd0*/  FFMA.FTZ R185, R185, R191, -R42.reuse ;  /* 0x000000bfb9b97223 */ /* 0x100fe2000001082a */
[----:B0-----:R-:W-:Y:S01]  /*10ce0*/  FMNMX.FTZ R160, R160, R43, !PT ;  /* 0x0000002ba0a07209 */ /* 0x001fe20007810000 */
[----:B------:R-:W-:Y:S01]  /*10cf0*/  MUFU.EX2 R147, R147 ;  /* 0x0000009300937308 */ /* 0x000fe20000000800 */
[-CC-:B------:R-:W-:Y:S01]  /*10d00*/  FFMA.FTZ R192, R33, R191.reuse, -R42.reuse ;  /* 0x000000bf21c07223 */ /* 0x180fe2000001082a */
[-CC-:B------:R-:W-:Y:S01]  /*10d10*/  FFMA.FTZ R162, R31, R191.reuse, -R42.reuse ;  /* 0x000000bf1fa27223 */ /* 0x180fe2000001082a */
[C---:B------:R-:W-:Y:S01]  /*10d20*/  FSETP.NEU.FTZ.AND P0, PT, R160.reuse, -INF , PT ;  /* 0xff800000a000780b */ /* 0x040fe20003f1d000 */
[CC--:B------:R-:W-:Y:S01]  /*10d30*/  FMUL.FTZ R134, R160.reuse, R191.reuse ;  /* 0x000000bfa0867220 */ /* 0x0c0fe20000410000 */
[-CC-:B------:R-:W-:Y:S01]  /*10d40*/  FFMA.FTZ R183, R37, R191.reuse, -R42.reuse ;  /* 0x000000bf25b77223 */ /* 0x180fe2000001082a */
[-CC-:B------:R-:W-:Y:S01]  /*10d50*/  FFMA.FTZ R181, R181, R191.reuse, -R42.reuse ;  /* 0x000000bfb5b57223 */ /* 0x180fe2000001082a */
[----:B------:R-:W-:Y:S01]  /*10d60*/  FSEL R102, R160, RZ, P0 ;  /* 0x000000ffa0667208 */ /* 0x000fe20000000000 */
[----:B------:R-:W0:Y:S01]  /*10d70*/  MUFU.EX2 R156, R156 ;  /* 0x0000009c009c7308 */ /* 0x000e220000000800 */
[----:B------:R-:W-:Y:S01]  /*10d80*/  FSEL R134, R134, RZ, P0 ;  /* 0x000000ff86867208 */ /* 0x000fe20000000000 */
[-CC-:B------:R-:W-:Y:S01]  /*10d90*/  FFMA.FTZ R190, R41, R191.reuse, -R42.reuse ;  /* 0x000000bf29be7223 */ /* 0x180fe2000001082a */
[-C--:B------:R-:W-:Y:S01]  /*10da0*/  FFMA.FTZ R179, R179, R191.reuse, -R42 ;  /* 0x000000bfb3b37223 */ /* 0x080fe2000001082a */
[----:B------:R-:W-:Y:S01]  /*10db0*/  FADD.FTZ R106, R103, -R102 ;  /* 0x80000066676a7221 */ /* 0x000fe20000010000 */
[-C--:B------:R-:W-:Y:S01]  /*10dc0*/  FFMA.FTZ R152, R35, R191.reuse, -R42 ;  /* 0x000000bf23987223 */ /* 0x080fe2000001082a */
[-CC-:B------:R-:W-:Y:S01]  /*10dd0*/  FFMA.FTZ R176, R57, R191.reuse, -R134.reuse ;  /* 0x000000bf39b07223 */ /* 0x180fe20000010886 */
[-C--:B------:R-:W-:Y:S01]  /*10de0*/  FFMA.FTZ R165, R165, R191.reuse, -R134 ;  /* 0x000000bfa5a57223 */ /* 0x080fe20000010886 */
[----:B------:R-:W-:Y:S01]  /*10df0*/  FMUL.FTZ R151, R191, R106 ;  /* 0x0000006abf977220 */ /* 0x000fe20000410000 */
        /* <DEDUP_REMOVED lines=20> */
[----:B------:R-:W3:Y:S01]  /*10f40*/  LDL.64 R12, [R1+0x280] ;  /* 0x00028000010c7983 */ /* 0x000ee20000100a00 */
[----:B------:R-:W-:-:S03]  /*10f50*/  FFMA.FTZ R167, R167, R191, -R134 ;  /* 0x000000bfa7a77223 */ /* 0x000fc60000010886 */
[----:B------:R-:W4:Y:S01]  /*10f60*/  LDL.64 R6, [R1+0x2a0] ;  /* 0x0002a00001067983 */ /* 0x000f220000100a00 */
[----:B------:R-:W-:Y:S03]  /*10f70*/  MUFU.EX2 R166, R166 ;  /* 0x000000a600a67308 */ /* 0x000fe60000000800 */
[----:B------:R-:W4:Y:S04]  /*10f80*/  LDL.64 R24, [R1+0x2d0] ;  /* 0x0002d00001187983 */ /* 0x000f280000100a00 */
[----:B------:R-:W4:Y:S01]  /*10f90*/  LDL.64 R14, [R1+0x2e0] ;  /* 0x0002e000010e7983 */ /* 0x000f220000100a00 */
[----:B------:R-:W2:Y:S03]  /*10fa0*/  MUFU.EX2 R165, R165 ;  /* 0x000000a500a57308 */ /* 0x000ea60000000800 */
        /* <DEDUP_REMOVED lines=22> */
[----:B------:R-:W-:Y:S01]  /*11110*/  MUFU.EX2 R187, R187 ;  /* 0x000000bb00bb7308 */ /* 0x000fe20000000800 */
[----:B------:R-:W-:Y:S01]  /*11120*/  FFMA.FTZ R142, R169, R191, -R134 ;  /* 0x000000bfa98e7223 */ /* 0x000fe20000010886 */
[----:B0-----:R-:W-:-:S06]  /*11130*/  FFMA.FTZ R169, R156, R132, R147 ;  /* 0x000000849ca97223 */ /* 0x001fcc0000010093 */
[----:B------:R-:W0:Y:S01]  /*11140*/  MUFU.EX2 R167, R167 ;  /* 0x000000a700a77308 */ /* 0x000e220000000800 */
[----:B-1----:R-:W-:Y:S01]  /*11150*/  FFMA.FTZ R132, R133, R151, R176 ;  /* 0x0000009785847223 */ /* 0x002fe200000100b0 */
[----:B------:R-:W-:-:S06]  /*11160*/  FADD.FTZ R169, R164, R169 ;  /* 0x000000a9a4a97221 */ /* 0x000fcc0000010000 */
[----:B------:R-:W1:Y:S08]  /*11170*/  MUFU.EX2 R150, R150 ;  /* 0x0000009600967308 */ /* 0x000e700000000800 */
[----:B------:R-:W1:Y:S01]  /*11180*/  MUFU.EX2 R185, R185 ;  /* 0x000000b900b97308 */ /* 0x000e620000000800 */
[----:B--2---:R-:W-:Y:S01]  /*11190*/  FADD.FTZ R132, R165, R132 ;  /* 0x00000084a5847221 */ /* 0x004fe20000010000 */
[----:B------:R-:W-:-:S03]  /*111a0*/  FADD.FTZ R148, R166, R169 ;  /* 0x000000a9a6947221 */ /* 0x000fc60000010000 */
[----:B0-----:R-:W-:Y:S01]  /*111b0*/  FADD.FTZ R133, R167, R132 ;  /* 0x00000084a7857221 */ /* 0x001fe20000010000 */
[----:B------:R-:W-:Y:S01]  /*111c0*/  FADD.FTZ R148, R187, R148 ;  /* 0x00000094bb947221 */ /* 0x000fe20000010000 */
[-C--:B------:R-:W-:Y:S02]  /*111d0*/  FFMA.FTZ R186, R149, R191.reuse, -R134 ;  /* 0x000000bf95ba7223 */ /* 0x080fe40000010886 */
[----:B-1----:R-:W-:Y:S01]  /*111e0*/  FADD.FTZ R132, R150, R133 ;  /* 0x0000008596847221 */ /* 0x002fe20000010000 */
[----:B------:R-:W-:Y:S02]  /*111f0*/  FADD.FTZ R133, R185, R148 ;  /* 0x00000094b9857221 */ /* 0x000fe40000010000 */
[----:B------:R0:W5:Y:S01]  /*11200*/  LDL.64 R148, [R1+0x1c0] ;  /* 0x0001c00001947983 */ /* 0x0001620000100a00 */
[-CC-:B------:R-:W-:Y:S01]  /*11210*/  FFMA.FTZ R161, R161, R191.reuse, -R134.reuse ;  /* 0x000000bfa1a17223 */ /* 0x180fe20000010886 */
[-CC-:B------:R-:W-:Y:S01]  /*11220*/  FFMA.FTZ R163, R163, R191.reuse, -R134.reuse ;  /* 0x000000bfa3a37223 */ /* 0x180fe20000010886 */
[----:B------:R-:W-:Y:S08]  /*11230*/  MUFU.EX2 R192, R192 ;  /* 0x000000c000c07308 */ /* 0x000ff00000000800 */
[----:B------:R-:W1:Y:S01]  /*11240*/  MUFU.EX2 R161, R161 ;  /* 0x000000a100a17308 */ /* 0x000e620000000800 */
[----:B------:R-:W-:-:S07]  /*11250*/  FFMA.FTZ R157, R157, R191, -R134 ;  /* 0x000000bf9d9d7223 */ /* 0x000fce0000010886 */
[----:B------:R-:W2:Y:S08]  /*11260*/  MUFU.EX2 R144, R144 ;  /* 0x0000009000907308 */ /* 0x000eb00000000800 */
[----:B------:R-:W0:Y:S08]  /*11270*/  MUFU.EX2 R162, R162 ;  /* 0x000000a200a27308 */ /* 0x000e300000000800 */
[----:B------:R-:W0:Y:S01]  /*11280*/  MUFU.EX2 R163, R163 ;  /* 0x000000a300a37308 */ /* 0x000e220000000800 */
[----:B------:R-:W-:Y:S01]  /*11290*/  FFMA.FTZ R184, R135, R191, -R134 ;  /* 0x000000bf87b87223 */ /* 0x000fe20000010886 */
[----:B-1----:R-:W-:-:S06]  /*112a0*/  FADD.FTZ R135, R161, R132 ;  /* 0x00000084a1877221 */ /* 0x002fcc0000010000 */
[----:B------:R-:W1:Y:S08]  /*112b0*/  MUFU.EX2 R183, R183 ;  /* 0x000000b700b77308 */ /* 0x000e700000000800 */
[----:B------:R-:W1:Y:S01]  /*112c0*/  MUFU.EX2 R140, R140 ;  /* 0x0000008c008c7308 */ /* 0x000e620000000800 */
[----:B------:R-:W-:Y:S01]  /*112d0*/  FADD.FTZ R133, R192, R133 ;  /* 0x00000085c0857221 */ /* 0x000fe20000010000 */
[----:B--2---:R-:W-:-:S06]  /*112e0*/  FADD.FTZ R178, R144, R135 ;  /* 0x0000008790b27221 */ /* 0x004fcc0000010000 */
[----:B------:R-:W2:Y:S08]  /*112f0*/  MUFU.EX2 R181, R181 ;  /* 0x000000b500b57308 */ /* 0x000eb00000000800 */
[----:B------:R-:W2:Y:S01]  /*11300*/  MUFU.EX2 R157, R157 ;  /* 0x0000009d009d7308 */ /* 0x000ea20000000800 */
[----:B0-----:R-:W-:Y:S01]  /*11310*/  FADD.FTZ R132, R162, R133 ;  /* 0x00000085a2847221 */ /* 0x001fe20000010000 */
[----:B------:R-:W-:-:S06]  /*11320*/  FADD.FTZ R133, R163, R178 ;  /* 0x000000b2a3857221 */ /* 0x000fcc0000010000 */
[----:B------:R-:W0:Y:S01]  /*11330*/  MUFU.EX2 R190, R190 ;  /* 0x000000be00be7308 */ /* 0x000e220000000800 */
[----:B------:R-:W-:-:S07]  /*11340*/  FFMA.FTZ R153, R153, R191, -R134 ;  /* 0x000000bf99997223 */ /* 0x000fce0000010886 */
[----:B------:R-:W0:Y:S01]  /*11350*/  MUFU.EX2 R138, R138 ;  /* 0x0000008a008a7308 */ /* 0x000e220000000800 */
[----:B-1----:R-:W-:Y:S01]  /*11360*/  FADD.FTZ R132, R183, R132 ;  /* 0x00000084b7847221 */ /* 0x002fe20000010000 */
[----:B------:R-:W-:-:S06]  /*11370*/  FADD.FTZ R178, R140, R133 ;  /* 0x000000858cb27221 */ /* 0x000fcc0000010000 */
[----:B------:R-:W1:Y:S08]  /*11380*/  MUFU.EX2 R179, R179 ;  /* 0x000000b300b37308 */ /* 0x000e700000000800 */
[----:B------:R-:W1:Y:S01]  /*11390*/  MUFU.EX2 R159, R159 ;  /* 0x0000009f009f7308 */ /* 0x000e620000000800 */
[----:B--2---:R-:W-:Y:S01]  /*113a0*/  FADD.FTZ R133, R181, R132 ;  /* 0x00000084b5857221 */ /* 0x004fe20000010000 */
[----:B------:R-:W-:-:S06]  /*113b0*/  FADD.FTZ R135, R157, R178 ;  /* 0x000000b29d877221 */ /* 0x000fcc0000010000 */
[----:B------:R-:W2:Y:S01]  /*113c0*/  MUFU.EX2 R188, R188 ;  /* 0x000000bc00bc7308 */ /* 0x000ea20000000800 */
[----:B------:R-:W-:-:S07]  /*113d0*/  FFMA.FTZ R155, R155, R191, -R134 ;  /* 0x000000bf9b9b7223 */ /* 0x000fce0000010886 */
[----:B------:R-:W2:Y:S01]  /*113e0*/  MUFU.EX2 R146, R146 ;  /* 0x0000009200927308 */ /* 0x000ea20000000800 */
[----:B0-----:R-:W-:Y:S01]  /*113f0*/  FADD.FTZ R132, R190, R133 ;  /* 0x00000085be847221 */ /* 0x001fe20000010000 */
[----:B------:R-:W-:-:S06]  /*11400*/  FADD.FTZ R178, R138, R135 ;  /* 0x000000878ab27221 */ /* 0x000fcc0000010000 */
[----:B------:R-:W0:Y:S08]  /*11410*/  MUFU.EX2 R152, R152 ;  /* 0x0000009800987308 */ /* 0x000e300000000800 */
[----:B------:R-:W0:Y:S01]  /*11420*/  MUFU.EX2 R153, R153 ;  /* 0x0000009900997308 */ /* 0x000e220000000800 */
[----:B-1----:R-:W-:Y:S01]  /*11430*/  FADD.FTZ R133, R179, R132 ;  /* 0x00000084b3857221 */ /* 0x002fe20000010000 */
[----:B------:R-:W-:-:S06]  /*11440*/  FADD.FTZ R135, R159, R178 ;  /* 0x000000b29f877221 */ /* 0x000fcc0000010000 */
[----:B------:R-:W1:Y:S08]  /*11450*/  MUFU.EX2 R145, R145 ;  /* 0x0000009100917308 */ /* 0x000e700000000800 */
[----:B------:R-:W3:Y:S01]  /*11460*/  MUFU.EX2 R142, R142 ;  /* 0x0000008e008e7308 */ /* 0x000ee20000000800 */
[----:B--2---:R-:W-:Y:S01]  /*11470*/  FADD.FTZ R133, R188, R133 ;  /* 0x00000085bc857221 */ /* 0x004fe20000010000 */
[----:B------:R-:W-:-:S06]  /*11480*/  FADD.FTZ R132, R146, R135 ;  /* 0x0000008792847221 */ /* 0x000fcc0000010000 */
[----:B------:R-:W2:Y:S01]  /*11490*/  MUFU.EX2 R154, R154 ;  /* 0x0000009a009a7308 */ /* 0x000ea20000000800 */
[----:B------:R-:W-:-:S07]  /*114a0*/  FFMA.FTZ R169, R197, R191, -R134 ;  /* 0x000000bfc5a97223 */ /* 0x000fce0000010886 */
[----:B------:R-:W2:Y:S01]  /*114b0*/  MUFU.EX2 R155, R155 ;  /* 0x0000009b009b7308 */ /* 0x000ea20000000800 */
[----:B0-----:R-:W-:Y:S01]  /*114c0*/  FADD.FTZ R178, R152, R133 ;  /* 0x0000008598b27221 */ /* 0x001fe20000010000 */
[----:B------:R-:W-:-:S06]  /*114d0*/  FADD.FTZ R133, R153, R132 ;  /* 0x0000008499857221 */ /* 0x000fcc0000010000 */
[----:B------:R-:W0:Y:S01]  /*114e0*/  MUFU.EX2 R143, R143 ;  /* 0x0000008f008f7308 */ /* 0x000e220000000800 */
[----:B------:R-:W-:-:S07]  /*114f0*/  FFMA.FTZ R171, R171, R191, -R134 ;  /* 0x000000bfabab7223 */ /* 0x000fce0000010886 */
[----:B------:R-:W0:Y:S01]  /*11500*/  MUFU.EX2 R186, R186 ;  /* 0x000000ba00ba7308 */ /* 0x000e220000000800 */
[----:B-1----:R-:W-:Y:S01]  /*11510*/  FADD.FTZ R135, R145, R178 ;  /* 0x000000b291877221 */ /* 0x002fe20000010000 */
[----:B---3--:R-:W-:-:S06]  /*11520*/  FADD.FTZ R132, R142, R133 ;  /* 0x000000858e847221 */ /* 0x008fcc0000010000 */
[----:B------:R-:W1:Y:S01]  /*11530*/  MUFU.EX2 R168, R168 ;  /* 0x000000a800a87308 */ /* 0x000e620000000800 */
[----:B------:R-:W-:-:S07]  /*11540*/  FFMA.FTZ R182, R195, R191, -R134 ;  /* 0x000000bfc3b67223 */ /* 0x000fce0000010886 */
        /* <DEDUP_REMOVED lines=20> */
[----:B------:R-:W4:Y:S01]  /*11690*/  MUFU.EX2 R177, R177 ;  /* 0x000000b100b17308 */ /* 0x000f220000000800 */
[----:B0-----:R-:W-:Y:S01]  /*116a0*/  FADD.FTZ R134, R170, R133 ;  /* 0x00000085aa867221 */ /* 0x001fe20000010000 */
[----:B------:R-:W-:-:S06]  /*116b0*/  FADD.FTZ R133, R171, R132 ;  /* 0x00000084ab857221 */ /* 0x000fcc0000010000 */
[----:B------:R-:W0:Y:S08]  /*116c0*/  MUFU.EX2 R137, R137 ;  /* 0x0000008900897308 */ /* 0x000e300000000800 */
[----:B------:R-:W0:Y:S01]  /*116d0*/  MUFU.EX2 R178, R178 ;  /* 0x000000b200b27308 */ /* 0x000e220000000800 */
[----:B-1----:R-:W-:Y:S01]  /*116e0*/  FADD.FTZ R135, R141, R134 ;  /* 0x000000868d877221 */ /* 0x002fe20000010000 */
[----:B---3--:R-:W-:-:S06]  /*116f0*/  FADD.FTZ R132, R182, R133 ;  /* 0x00000085b6847221 */ /* 0x008fcc0000010000 */
[----:B------:R-:W1:Y:S08]  /*11700*/  MUFU.EX2 R3, R3 ;  /* 0x0000000300037308 */ /* 0x000e700000000800 */
[----:B------:R-:W3:Y:S01]  /*11710*/  MUFU.EX2 R175, R175 ;  /* 0x000000af00af7308 */ /* 0x000ee20000000800 */
[----:B--2---:R-:W-:Y:S01]  /*11720*/  FADD.FTZ R134, R136, R135 ;  /* 0x0000008788867221 */ /* 0x004fe20000010000 */
[----:B----4-:R-:W-:-:S06]  /*11730*/  FADD.FTZ R133, R177, R132 ;  /* 0x00000084b1857221 */ /* 0x010fcc0000010000 */
[----:B------:R-:W2:Y:S08]  /*11740*/  MUFU.EX2 R174, R174 ;  /* 0x000000ae00ae7308 */ /* 0x000eb00000000800 */
[----:B------:R-:W4:Y:S01]  /*11750*/  MUFU.EX2 R180, R180 ;  /* 0x000000b400b47308 */ /* 0x000f220000000800 */
[----:B0-----:R-:W-:Y:S01]  /*11760*/  FADD.FTZ R134, R137, R134 ;  /* 0x0000008689867221 */ /* 0x001fe20000010000 */
[----:B------:R-:W-:-:S03]  /*11770*/  FADD.FTZ R132, R178, R133 ;  /* 0x00000085b2847221 */ /* 0x000fc60000010000 */
[----:B-1----:R-:W-:Y:S01]  /*11780*/  FADD.FTZ R133, R3, R134 ;  /* 0x0000008603857221 */ /* 0x002fe20000010000 */
[----:B---3--:R-:W-:Y:S01]  /*11790*/  FADD.FTZ R135, R175, R132 ;  /* 0x00000084af877221 */ /* 0x008fe20000010000 */
[C---:B------:R-:W-:Y:S01]  /*117a0*/  FMUL.FTZ R132, R156.reuse, R172 ;  /* 0x000000ac9c847220 */ /* 0x040fe20000410000 */
[----:B------:R-:W-:Y:S01]  /*117b0*/  FMUL.FTZ R131, R156, R131 ;  /* 0x000000839c837220 */ /* 0x000fe20000410000 */
[----:B--2---:R-:W-:Y:S01]  /*117c0*/  FADD.FTZ R134, R174, R133 ;  /* 0x00000085ae867221 */ /* 0x004fe20000010000 */
[C---:B------:R-:W-:Y:S01]  /*117d0*/  FMUL.FTZ R133, R156.reuse, R173 ;  /* 0x000000ad9c857220 */ /* 0x040fe20000410000 */
[C---:B------:R-:W-:Y:S01]  /*117e0*/  FMUL.FTZ R130, R156.reuse, R130 ;  /* 0x000000829c827220 */ /* 0x040fe20000410000 */
[C---:B------:R-:W-:Y:S01]  /*117f0*/  FMUL.FTZ R129, R156.reuse, R129 ;  /* 0x000000819c817220 */ /* 0x040fe20000410000 */
[C---:B------:R-:W-:Y:S01]  /*11800*/  FMUL.FTZ R127, R151.reuse, R127 ;  /* 0x0000007f977f7220 */ /* 0x040fe20000410000 */
[C---:B------:R-:W-:Y:S01]  /*11810*/  FMUL.FTZ R126, R151.reuse, R126 ;  /* 0x0000007e977e7220 */ /* 0x040fe20000410000 */
[C---:B------:R-:W-:Y:S01]  /*11820*/  FMUL.FTZ R128, R156.reuse, R128 ;  /* 0x000000809c807220 */ /* 0x040fe20000410000 */
[----:B------:R-:W-:Y:S01]  /*11830*/  FMUL.FTZ R125, R156, R125 ;  /* 0x0000007d9c7d7220 */ /* 0x000fe20000410000 */
[----:B----4-:R-:W-:Y:S01]  /*11840*/  FADD.FTZ R135, R180, R135 ;  /* 0x00000087b4877221 */ /* 0x010fe20000010000 */
        /* <DEDUP_REMOVED lines=194> */
[----:B0-----:R-:W-:Y:S02]  /*12470*/  F2FP.BF16.F32.PACK_AB R160, R192, R185 ;  /* 0x000000b9c0a0723e */ /* 0x001fe400000010ff */
        /* <DEDUP_REMOVED lines=17> */
[----:B------:R-:W-:Y:S06]  /*12590*/  @!P1 BRA `(.L_x_11064) ;  /* 0x0000000000049947 */ /* 0x000fec0003800000 */
[----:B------:R-:W-:Y:S01]  /*125a0*/  BPT.TRAP 0x1 ;  /* 0x000000040000795c */ /* 0x000fe20000300000 */
.L_x_11064:
[----:B------:R-:W-:Y:S05]  /*125b0*/  BSYNC B0 ;  /* 0x0000000000007941 */ /* 0x000fea0003800000 */
.L_x_11063:
        /* <DEDUP_REMOVED lines=8> */
.L_x_11066:
[----:B------:R-:W-:Y:S05]  /*12640*/  BSYNC B0 ;  /* 0x0000000000007941 */ /* 0x000fea0003800000 */
.L_x_11065:
[----:B------:R-:W-:Y:S04]  /*12650*/  BSSY B0, `(.L_x_11067) ;  /* 0x0000004000007945 */ /* 0x000fe80003800000 */
[----:B-1----:R-:W-:Y:S05]  /*12660*/  @P0 BRA `(.L_x_11068) ;  /* 0x0000000000080947 */ /* 0x002fea0003800000 */
[----:B------:R-:W1:Y:S02]  /*12670*/  SYNCS.PHASECHK.TRANS64.TRYWAIT P0, [R148+URZ], R149 ;  /* 0x00000095940075a7 */ /* 0x000e64000800017f */
[----:B-1----:R-:W-:Y:S05]  /*12680*/  @!P0 BRA `(.L_x_11069) ;  /* 0x000000a800f88947 */ /* 0x002fea0003800000 */
.L_x_11068:
[----:B------:R-:W-:Y:S05]  /*12690*/  BSYNC B0 ;  /* 0x0000000000007941 */ /* 0x000fea0003800000 */
.L_x_11067:
        /* <DEDUP_REMOVED lines=129> */
[----:B------:R0:W-:Y:S06]  /*12eb0*/  BAR.SYNC.DEFER_BLOCKING R228, 0x100 ;  /* 0x000400e40000751d */ /* 0x0001ec0000010000 */
[----:B------:R-:W4:Y:S04]  /*12ec0*/  LD.E.64 R4, desc[UR36][R16.64+0x80] ;  /* 0x0000802410047980 */ /* 0x000f28000c101b00 */
[----:B--2---:R1:W-:Y:S04]  /*12ed0*/  STL [R1+0x200], R6 ;  /* 0x0002000601007387 */ /* 0x0043e80000100800 */
[----:B---3--:R2:W-:Y:S04]  /*12ee0*/  STL [R1+0x364], R3 ;  /* 0x0003640301007387 */ /* 0x0085e80000100800 */
[----:B-1----:R-:W3:Y:S04]  /*12ef0*/  LDL R6, [R1+0x68] ;  /* 0x0000680001067983 */ /* 0x002ee80000100800 */
[----:B--2---:R-:W2:Y:S04]  /*12f00*/  LDL R3, [R1+0x1c0] ;  /* 0x0001c00001037983 */ /* 0x004ea80000100800 */
        /* <DEDUP_REMOVED lines=126> */
[----:B-1----:R-:W2:Y:S04]  /*136f0*/  LDL.128 R24, [R1+0x200] ;  /* 0x0002000001187983 */ /* 0x002ea80000100c00 */
[----:B----4-:R-:W4:Y:S04]  /*13700*/  LDL.128 R28, [R1+0x210] ;  /* 0x00021000011c7983 */ /* 0x010f280000100c00 */
[----:B0-----:R-:W4:Y:S04]  /*13710*/  LDL.128 R32, [R1+0x220] ;  /* 0x0002200001207983 */ /* 0x001f280000100c00 */
[----:B---3--:R-:W4:Y:S04]  /*13720*/  LDL.128 R36, [R1+0x230] ;  /* 0x0002300001247983 */ /* 0x008f280000100c00 */
[----:B--2---:R-:W4:Y:S04]  /*13730*/  LDL.128 R40, [R1+0x240] ;  /* 0x0002400001287983 */ /* 0x004f280000100c00 */
[----:B------:R-:W4:Y:S04]  /*13740*/  LDL.128 R44, [R1+0x250] ;  /* 0x00025000012c7983 */ /* 0x000f280000100c00 */
        /* <DEDUP_REMOVED lines=25> */
[----:B------:R-:W4:Y:S01]  /*138e0*/  LDL.128 R148, [R1+0x3f0] ;  /* 0x0003f00001947983 */ /* 0x000f220000100c00 */
[----:B------:R-:W-:Y:S01]  /*138f0*/  IMAD R4, R3, 0xc00, R4 ;  /* 0x00000c0003047824 */ /* 0x000fe200078e0204 */
[----:B------:R-:W-:-:S02]  /*13900*/  ISETP.NE.U32.AND P0, PT, R6, RZ, PT ;  /* 0x000000ff0600720c */ /* 0x000fc40003f05070 */
[----:B------:R-:W-:Y:S01]  /*13910*/  R2UR UR7, R5 ;  /* 0x00000000050772ca */ /* 0x000fe200000e0000 */
[----:B------:R-:W-:Y:S01]  /*13920*/  IMAD.MOV.U32 R7, RZ, RZ, R5 ;  /* 0x000000ffff077224 */ /* 0x000fe200078e0005 */
[C---:B------:R-:W-:Y:S01]  /*13930*/  R2UR UR6, R4.reuse ;  /* 0x00000000040672ca */ /* 0x040fe200000e0000 */
[----:B------:R0:W5:Y:S08]  /*13940*/  LDL R3, [R1+0x1c0] ;  /* 0x0001c00001037983 */ /* 0x0001700000100800 */
[----:B------:R-:W-:Y:S01]  /*13950*/  VOTEU.ANY UP0, P0 ;  /* 0x00000000003f7886 */ /* 0x000fe20000000100 */
[----:B------:R-:W-:Y:S01]  /*13960*/  VIADD R6, R4, 0x80 ;  /* 0x0000008004067836 */ /* 0x000fe20000000000 */
[----:B----4-:R-:W-:-:S06]  /*13970*/  WARPGROUP.ARRIVE ;  /* 0x00000000000079c5 */ /* 0x010fcc0000000000 */
        /* <DEDUP_REMOVED lines=494> */
.L_x_11071:
[----:B------:R-:W-:Y:S05]  /*15860*/  BSYNC B0 ;  /* 0x0000000000007941 */ /* 0x000fea0003800000 */
.L_x_11070:
        /* <DEDUP_REMOVED lines=9> */
.L_x_11043:
[----:B------:R-:W-:Y:S05]  /*15900*/  WARPSYNC.ALL ;  /* 0x0000000000007948 */ /* 0x000fea0003800000 */
[----:B------:R-:W2:Y:S04]  /*15910*/  LDL R5, [R1+0x1e0] ;  /* 0x0001e00001057983 */ /* 0x000ea80000100800 */
[----:B------:R-:W3:Y:S04]  /*15920*/  LDL R6, [R1+0x1e4] ;  /* 0x0001e40001067983 */ /* 0x000ee80000100800 */
        /* <DEDUP_REMOVED lines=61> */
[----:B------:R-:W4:Y:S04]  /*15d00*/  LDL R66, [R1+0x1c8] ;  /* 0x0001c80001427983 */ /* 0x000f280000100800 */
[----:B--2---:R-:W2:Y:S02]  /*15d10*/  SHFL.BFLY PT, R0, R5, 0x2, 0x1f ;  /* 0x0c401f0005007f89 */ /* 0x004ea400000e0000 */
[----:B--2---:R-:W-:-:S05]  /*15d20*/  FADD.FTZ R0, R5, R0 ;  /* 0x0000000005007221 */ /* 0x004fca0000010000 */
[----:B------:R-:W0:Y:S02]  /*15d30*/  SHFL.BFLY PT, R3, R0, 0x1, 0x1f ;  /* 0x0c201f0000037f89 */ /* 0x000e2400000e0000 */
[----:B01----:R-:W-:Y:S02]  /*15d40*/  FADD.FTZ R2, R0, R3 ;  /* 0x0000000300027221 */ /* 0x003fe40000010000 */
[----:B------:R-:W2:Y:S04]  /*15d50*/  LDL R0, [R1+0x1c0] ;  /* 0x0001c00001007983 */ /* 0x000ea80000100800 */
[----:B------:R-:W-:Y:S04]  /*15d60*/  STL [R1+0x1e0], R2 ;  /* 0x0001e00201007387 */ /* 0x000fe80000100800 */
[----:B------:R-:W5:Y:S04]  /*15d70*/  LDL R77, [R1+0x1e0] ;  /* 0x0001e000014d7983 */ /* 0x000f680000100800 */
[----:B---3--:R-:W0:Y:S02]  /*15d80*/  SHFL.BFLY PT, R3, R6, 0x2, 0x1f ;  /* 0x0c401f0006037f89 */ /* 0x008e2400000e0000 */
[----:B0-----:R-:W-:-:S02]  /*15d90*/  FADD.FTZ R3, R3, R6 ;  /* 0x0000000603037221 */ /* 0x001fc40000010000 */
[----:B------:R-:W3:Y:S04]  /*15da0*/  LDL.64 R6, [R1+0x3d8] ;  /* 0x0003d80001067983 */ /* 0x000ee80000100a00 */
[----:B------:R-:W0:Y:S02]  /*15db0*/  SHFL.BFLY PT, R4, R3, 0x1, 0x1f ;  /* 0x0c201f0003047f89 */ /* 0x000e2400000e0000 */
[----:B0-----:R-:W-:Y:S02]  /*15dc0*/  FADD.FTZ R70, R3, R4 ;  /* 0x0000000403467221 */ /* 0x001fe40000010000 */
[----:B------:R-:W3:Y:S03]  /*15dd0*/  LDL.64 R2, [R1+0x3c8] ;  /* 0x0003c80001027983 */ /* 0x000ee60000100a00 */
[----:B------:R-:W-:Y:S01]  /*15de0*/  FSETP.NE.FTZ.AND P1, PT, R70, RZ, PT ;  /* 0x000000ff4600720b */ /* 0x000fe20003f35000 */
[----:B------:R-:W3:-:S12]  /*15df0*/  LDL.64 R4, [R1+0x3e8] ;  /* 0x0003e80001047983 */ /* 0x000ed80000100a00 */
[----:B------:R-:W3:Y:S04]  /*15e00*/  @P1 LDL R75, [R1+0x1f0] ;  /* 0x0001f000014b1983 */ /* 0x000ee80000100800 */
[----:B------:R-:W3:Y:S01]  /*15e10*/  @P1 LDL R80, [R1+0x1d4] ;  /* 0x0001d40001501983 */ /* 0x000ee20000100800 */
[----:B------:R-:W-:Y:S02]  /*15e20*/  IMAD.MOV.U32 R72, RZ, RZ, -0x800000 ;  /* 0xff800000ff487424 */ /* 0x000fe400078e00ff */
[----:B------:R-:W-:Y:S02]  /*15e30*/  IMAD.MOV.U32 R71, RZ, RZ, RZ ;  /* 0x000000ffff477224 */ /* 0x000fe400078e00ff */
[----:B------:R-:W-:Y:S01]  /*15e40*/  IMAD.MOV.U32 R78, RZ, RZ, -0x800000 ;  /* 0xff800000ff4e7424 */ /* 0x000fe200078e00ff */
[----:B------:R0:W-:Y:S08]  /*15e50*/  BAR.ARV R227, 0x100 ;  /* 0x000400e30000751d */ /* 0x0001f00000002000 */
[----:B------:R-:W-:Y:S06]  /*15e60*/  BAR.ARV 0x8, 0x180 ;  /* 0x0206000000007b1d */ /* 0x000fec0000002000 */
[----:B-----5:R-:W-:-:S13]  /*15e70*/  FSETP.NE.FTZ.AND P0, PT, R77, RZ, PT ;  /* 0x000000ff4d00720b */ /* 0x020fda0003f15000 */
[----:B------:R-:W5:Y:S04]  /*15e80*/  @P0 LDL R67, [R1+0x1f0] ;  /* 0x0001f00001430983 */ /* 0x000f680000100800 */
[----:B------:R-:W5:Y:S01]  /*15e90*/  @P0 LDL R74, [R1+0x1d0] ;  /* 0x0001d000014a0983 */ /* 0x000f620000100800 */
[----:B------:R-:W1:Y:S08]  /*15ea0*/  @P1 MUFU.LG2 R76, R70 ;  /* 0x00000046004c1308 */ /* 0x000e700000000c00 */
[----:B------:R-:W0:Y:S01]  /*15eb0*/  @P0 MUFU.LG2 R73, R77 ;  /* 0x0000004d00490308 */ /* 0x000e220000000c00 */
[----:B-1----:R-:W-:Y:S01]  /*15ec0*/  @P1 FMUL.FTZ R82, R76, 0.69314718246459960938 ;  /* 0x3f3172184c521820 */ /* 0x002fe20000410000 */
[----:B0-----:R-:W-:-:S06]  /*15ed0*/  @P0 FMUL.FTZ R76, R73, 0.69314718246459960938 ;  /* 0x3f317218494c0820 */ /* 0x001fcc0000410000 */
[----:B------:R-:W0:Y:S01]  /*15ee0*/  @P0 MUFU.RCP R71, R77 ;  /* 0x0000004d00470308 */ /* 0x000e220000001000 */
[----:B----4-:R-:W-:Y:S02]  /*15ef0*/  VIADD R66, R66, 0x1 ;  /* 0x0000000142427836 */ /* 0x010fe40000000000 */
[----:B--2---:R-:W-:Y:S01]  /*15f00*/  VIADD R0, R0, 0x1 ;  /* 0x0000000100007836 */ /* 0x004fe20000000000 */
[----:B------:R1:W-:Y:S04]  /*15f10*/  STL [R1+0x1e4], R70 ;  /* 0x0001e44601007387 */ /* 0x0003e80000100800 */
[----:B------:R1:W-:Y:S04]  /*15f20*/  STL [R1+0x1c8], R66 ;  /* 0x0001c84201007387 */ /* 0x0003e80000100800 */
[----:B------:R1:W-:Y:S01]  /*15f30*/  STL [R1+0x1c0], R0 ;  /* 0x0001c00001007387 */ /* 0x0003e20000100800 */
        /* <DEDUP_REMOVED lines=99> */
[----:B------:R-:W-:Y:S01]  /*16570*/  BSSY B0, `(.L_x_10980) ;  /* 0x000006d000007945 */ /* 0x000fe20003800000 */
[----:B-----5:R-:W-:-:S04]  /*16580*/  @P0 FMUL.FTZ R67, R67, 0.69314718246459960938 ;  /* 0x3f31721843430820 */ /* 0x020fc80000410000 */
[----:B------:R-:W-:Y:S01]  /*16590*/  @P0 FFMA.FTZ R72, R67, R74, R76 ;  /* 0x0000004a43480223 */ /* 0x000fe2000001004c */
[----:B------:R-:W-:-:S06]  /*165a0*/  IMAD.MOV.U32 R67, RZ, RZ, RZ ;  /* 0x000000ffff437224 */ /* 0x000fcc00078e00ff */
[----:B------:R-:W0:Y:S01]  /*165b0*/  @P1 MUFU.RCP R67, R70 ;  /* 0x0000004600431308 */ /* 0x000e220000001000 */
[----:B------:R1:W-:Y:S01]  /*165c0*/  STL [R1+0x1e0], R72 ;  /* 0x0001e04801007387 */ /* 0x0003e20000100800 */
[----:B------:R-:W-:Y:S01]  /*165d0*/  ISETP.NE.AND P1, PT, R0, 0x2, PT ;  /* 0x000000020000780c */ /* 0x000fe20003f25270 */
        /* <DEDUP_REMOVED lines=96> */
[----:B------:R-:W-:Y:S01]  /*16be0*/  PLOP3.LUT P0, PT, PT, PT, PT, 0x8, 0x0 ;  /* 0x000000000000781c */ /* 0x000fe20003f0e170 */
[----:B------:R-:W-:-:S12]  /*16bf0*/  @P1 BRA `(.L_x_11073) ;  /* 0x0000000000101947 */ /* 0x000fd80003800000 */
[----:B-1----:R-:W2:Y:S04]  /*16c00*/  LDL R0, [R1+0x1c4] ;  /* 0x0001c40001007983 */ /* 0x002ea80000100800 */
[----:B------:R0:W-:Y:S01]  /*16c10*/  STL [R1+0x1c0], RZ ;  /* 0x0001c0ff01007387 */ /* 0x0001e20000100800 */
[----:B--2---:R-:W-:-:S05]  /*16c20*/  LOP3.LUT R0, R0, 0x1, RZ, 0x3c, !PT ;  /* 0x0000000100007812 */ /* 0x004fca00078e3cff */
[----:B------:R0:W-:Y:S02]  /*16c30*/  STL [R1+0x1c4], R0 ;  /* 0x0001c40001007387 */ /* 0x0001e40000100800 */
.L_x_11073:
[----:B------:R-:W-:Y:S05]  /*16c40*/  BSYNC B0 ;  /* 0x0000000000007941 */ /* 0x000fea0003800000 */
.L_x_10980:
[----:B------:R-:W-:Y:S05]  /*16c50*/  @P0 BRA `(.L_x_11074) ;  /* 0x0000002400440947 */ /* 0x000fea0003800000 */
[----:B01----:R-:W0:Y:S01]  /*16c60*/  S2R R0, SR_TID.X ;  /* 0x0000000000007919 */ /* 0x003e220000002100 */
[----:B------:R-:W1:Y:S01]  /*16c70*/  S2UR UR5, SR_CgaCtaId ;  /* 0x00000000000579c3 */ /* 0x000e620000008800 */
[----:B------:R-:W-:Y:S01]  /*16c80*/  UMOV UR4, 0x400 ;  /* 0x0000040000047882 */ /* 0x000fe20000000000 */
[----:B------:R-:W-:Y:S01]  /*16c90*/  ULDC UR6, c[0x0][0xa88] ;  /* 0x0002a20000067ab9 */ /* 0x000fe20000000800 */
[----:B------:R-:W2:Y:S05]  /*16ca0*/  S2R R6, SR_CTAID.X ;  /* 0x0000000000067919 */ /* 0x000eaa0000002500 */
[----:B------:R-:W3:Y:S08]  /*16cb0*/  LDC R23, c[0x0][0xbe8] ;  /* 0x0002fa00ff177b82 */ /* 0x000ef00000000800 */
[----:B------:R-:W-:Y:S01]  /*16cc0*/  BAR.SYNC.DEFER_BLOCKING 0x1, 0x100 ;  /* 0x0044000000007b1d */ /* 0x000fe20000010000 */
[----:B------:R-:W-:-:S05]  /*16cd0*/  USHF.R.S32.HI UR10, URZ, 0x1f, UR58 ;  /* 0x0000001f3f0a7899 */ /* 0x000fca000801143a */
[----:B------:R-:W-:Y:S01]  /*16ce0*/  ULDC.64 UR8, c[0x0][0xbd0] ;  /* 0x0002f40000087ab9 */ /* 0x000fe20000000a00 */
[----:B-1----:R-:W-:-:S04]  /*16cf0*/  ULEA UR4, UR5, UR4, 0x18 ;  /* 0x0000000405047291 */ /* 0x002fc8000f8ec03f */
[----:B------:R-:W-:Y:S01]  /*16d00*/  UIADD3 UR4, UR4, 0x22820, URZ ;  /* 0x0002282004047890 */ /* 0x000fe2000fffe03f */
[----:B0-----:R-:W-:-:S03]  /*16d10*/  VIADD R3, R0, 0xffffff80 ;  /* 0xffffff8000037836 */ /* 0x001fc60000000000 */
[----:B------:R-:W-:Y:S01]  /*16d20*/  UPRMT UR4, URZ, 0x654, UR4 ;  /* 0x000006543f047896 */ /* 0x000fe20008000004 */
[----:B---3--:R-:W-:Y:S01]  /*16d30*/  IMAD R18, R23, UR6, RZ ;  /* 0x0000000617127c24 */ /* 0x008fe2000f8e02ff */
[----:B------:R-:W-:-:S04]  /*16d40*/  SHF.R.S32.HI R2, RZ, 0x1f, R3 ;  /* 0x0000001fff027819 */ /* 0x000fc80000011403 */
[----:B------:R-:W-:-:S03]  /*16d50*/  LEA.HI R0, R2, R3, RZ, 0x7 ;  /* 0x0000000302007211 */ /* 0x000fc600078f38ff */
[----:B------:R-:W-:Y:S01]  /*16d60*/  SYNCS.ARRIVE.TRANS64.RED.A1T0 RZ, [UR4], RZ ;  /* 0x000000ffffff79a7 */ /* 0x000fe20008100404 */
[----:B------:R-:W-:-:S05]  /*16d70*/  LOP3.LUT R4, R0, 0xffffff80, RZ, 0xc0, !PT ;  /* 0xffffff8000047812 */ /* 0x000fca00078ec0ff */
[----:B------:R-:W-:-:S05]  /*16d80*/  IMAD.IADD R12, R3, 0x1, -R4 ;  /* 0x00000001030c7824 */ /* 0x000fca00078e0a04 */
[----:B------:R-:W-:Y:S02]  /*16d90*/  SHF.R.S32.HI R7, RZ, 0x1f, R12 ;  /* 0x0000001fff077819 */ /* 0x000fe4000001140c */
[----:B------:R-:W-:Y:S02]  /*16da0*/  LOP3.LUT P0, RZ, R12, 0x3, RZ, 0xc0, !PT ;  /* 0x000000030cff7812 */ /* 0x000fe4000780c0ff */
[CC--:B------:R-:W-:Y:S02]  /*16db0*/  LEA.HI R13, R7.reuse, R12.reuse, RZ, 0x2 ;  /* 0x0000000c070d7211 */ /* 0x0c0fe400078f10ff */
[----:B------:R-:W-:Y:S02]  /*16dc0*/  LEA.HI R7, R7, R12, RZ, 0x5 ;  /* 0x0000000c07077211 */ /* 0x000fe400078f28ff */
[--C-:B------:R-:W-:Y:S02]  /*16dd0*/  SHF.R.S32.HI R4, RZ, 0x2, R13.reuse ;  /* 0x00000002ff047819 */ /* 0x100fe4000001140d */
[----:B------:R-:W-:-:S02]  /*16de0*/  SHF.R.S32.HI R5, RZ, 0x1f, R13 ;  /* 0x0000001fff057819 */ /* 0x000fc4000001140d */
[----:B------:R-:W-:Y:S02]  /*16df0*/  SHF.R.S32.HI R7, RZ, 0x5, R7 ;  /* 0x00000005ff077819 */ /* 0x000fe40000011407 */
[----:B------:R-:W-:Y:S02]  /*16e00*/  LEA.HI R8, R5, R4, RZ, 0x3 ;  /* 0x0000000405087211 */ /* 0x000fe400078f18ff */
[----:B------:R-:W-:Y:S02]  /*16e10*/  SHF.R.S32.HI R5, RZ, 0x7, R0 ;  /* 0x00000007ff057819 */ /* 0x000fe40000011400 */
[----:B------:R-:W-:Y:S02]  /*16e20*/  LOP3.LUT R9, R8, 0xfffffff8, RZ, 0xc0, !PT ;  /* 0xfffffff808097812 */ /* 0x000fe400078ec0ff */
[----:B------:R-:W-:-:S03]  /*16e30*/  LEA.HI R0, R0, R5, RZ, 0x1 ;  /* 0x0000000500007211 */ /* 0x000fc600078f08ff */
[----:B------:R-:W-:Y:S01]  /*16e40*/  IMAD.IADD R4, R4, 0x1, -R9 ;  /* 0x0000000104047824 */ /* 0x000fe200078e0a09 */
[----:B------:R-:W-:-:S05]  /*16e50*/  LOP3.LUT R0, R0, 0x3fffffe, RZ, 0xc0, !PT ;  /* 0x03fffffe00007812 */ /* 0x000fca00078ec0ff */
[----:B------:R-:W-:Y:S02]  /*16e60*/  IMAD.IADD R0, R5, 0x1, -R0 ;  /* 0x0000000105007824 */ /* 0x000fe400078e0a00 */
[----:B------:R-:W-:-:S04]  /*16e70*/  IMAD R5, R7, 0x10, R4 ;  /* 0x0000001007057824 */ /* 0x000fc800078e0204 */
[----:B------:R-:W-:-:S04]  /*16e80*/  IMAD R5, R0, 0x40, R5 ;  /* 0x0000004000057824 */ /* 0x000fc800078e0205 */
[----:B--2---:R-:W-:-:S05]  /*16e90*/  IMAD R9, R6, 0x80, R5 ;  /* 0x0000008006097824 */ /* 0x004fca00078e0205 */
[----:B------:R-:W-:-:S13]  /*16ea0*/  ISETP.GE.OR P1, PT, R9, R18, P0 ;  /* 0x000000120900720c */ /* 0x000fda0000726670 */
[----:B------:R-:W2:Y:S01]  /*16eb0*/  @!P1 LDL R11, [R1+0x1e0] ;  /* 0x0001e000010b9983 */ /* 0x000ea20000100800 */
[----:B------:R-:W-:Y:S01]  /*16ec0*/  ISETP.NE.AND P2, PT, R23, 0x1, PT ;  /* 0x000000011700780c */ /* 0x000fe20003f45270 */
[----:B------:R-:W-:Y:S01]  /*16ed0*/  UIMAD UR6, UR10, UR8, URZ ;  /* 0x000000080a0672a4 */ /* 0x000fe2000f8e023f */
[----:B------:R-:W-:Y:S01]  /*16ee0*/  LEA.HI R0, R2, R3, RZ, 0x2 ;  /* 0x0000000302007211 */ /* 0x000fe200078f10ff */
[----:B------:R-:W-:Y:S01]  /*16ef0*/  UIMAD.WIDE.U32 UR4, UR58, UR8, URZ ;  /* 0x000000083a0472a5 */ /* 0x000fe2000f8e003f */
[----:B------:R-:W-:Y:S01]  /*16f00*/  VIADD R21, R9, 0x8 ;  /* 0x0000000809157836 */ /* 0x000fe20000000000 */
[----:B------:R-:W-:Y:S01]  /*16f10*/  UIMAD UR6, UR58, UR9, UR6 ;  /* 0x000000093a0672a4 */ /* 0x000fe2000f8e0206 */
[----:B------:R-:W-:Y:S01]  /*16f20*/  LOP3.LUT R0, R0, 0xfffffffc, RZ, 0xc0, !PT ;  /* 0xfffffffc00007812 */ /* 0x000fe200078ec0ff */
[----:B------:R-:W-:Y:S01]  /*16f30*/  USHF.R.S32.HI UR12, URZ, 0x1f, UR61 ;  /* 0x0000001f3f0c7899 */ /* 0x000fe2000801143d */
[----:B------:R-:W-:Y:S01]  /*16f40*/  ULDC.64 UR8, c[0x0][0xbd8] ;  /* 0x0002f60000087ab9 */ /* 0x000fe20000000a00 */
[----:B------:R-:W-:-:S02]  /*16f50*/  UIADD3 UR5, UR5, UR6, URZ ;  /* 0x0000000605057290 */ /* 0x000fc4000fffe03f */
[----:B------:R-:W-:Y:S01]  /*16f60*/  IMAD.IADD R0, R3, 0x1, -R0 ;  /* 0x0000000103007824 */ /* 0x000fe200078e0a00 */
[----:B------:R-:W-:Y:S01]  /*16f70*/  UIMAD UR6, UR12, UR8, URZ ;  /* 0x000000080c0672a4 */ /* 0x000fe2000f8e023f */
[----:B------:R-:W0:Y:S01]  /*16f80*/  @P2 LDC R3, c[0x0][0xbec] ;  /* 0x0002fb00ff032b82 */ /* 0x000e220000000800 */
[----:B------:R-:W-:Y:S01]  /*16f90*/  USHF.R.S32.HI UR11, URZ, 0x1f, UR59 ;  /* 0x0000001f3f0b7899 */ /* 0x000fe2000801143b */
[----:B------:R-:W-:Y:S01]  /*16fa0*/  ISETP.GE.OR P0, PT, R21, R18, P0 ;  /* 0x000000121500720c */ /* 0x000fe20000706670 */
[----:B------:R-:W-:Y:S01]  /*16fb0*/  UIMAD UR6, UR61, UR9, UR6 ;  /* 0x000000093d0672a4 */ /* 0x000fe2000f8e0206 */
[----:B------:R-:W-:Y:S01]  /*16fc0*/  LEA.HI R2, R0, R0, RZ, 0x1 ;  /* 0x0000000000027211 */ /* 0x000fe200078f08ff */
[----:B------:R-:W-:-:S03]  /*16fd0*/  UIMAD.WIDE.U32 UR4, UR61, UR8, UR4 ;  /* 0x000000083d0472a5 */ /* 0x000fc6000f8e0004 */
[----:B------:R-:W1:Y:S01]  /*16fe0*/  @P2 LDC R4, c[0x0][0xbf0] ;  /* 0x0002fc00ff042b82 */ /* 0x000e620000000800 */
[----:B------:R-:W-:Y:S01]  /*16ff0*/  LOP3.LUT R7, R2, 0x1ffffffe, RZ, 0xc0, !PT ;  /* 0x1ffffffe02077812 */ /* 0x000fe200078ec0ff */
[----:B------:R-:W-:Y:S01]  /*17000*/  ULDC.64 UR8, c[0x0][0xbe0] ;  /* 0x0002f80000087ab9 */ /* 0x000fe20000000a00 */
[----:B------:R-:W-:Y:S02]  /*17010*/  UIADD3 UR5, UR5, UR6, URZ ;  /* 0x0000000605057290 */ /* 0x000fe4000fffe03f */
[----:B------:R-:W-:Y:S01]  /*17020*/  UIMAD UR7, UR11, UR8, URZ ;  /* 0x000000080b0772a4 */ /* 0x000fe2000f8e023f */
[----:B------:R-:W-:Y:S01]  /*17030*/  IMAD.IADD R0, R0, 0x1, -R7 ;  /* 0x0000000100007824 */ /* 0x000fe200078e0a07 */
[----:B------:R-:W-:Y:S02]  /*17040*/  UIMAD.WIDE.U32 UR4, UR59, UR8, UR4 ;  /* 0x000000083b0472a5 */ /* 0x000fe4000f8e0004 */
[----:B------:R-:W-:Y:S01]  /*17050*/  UIMAD UR7, UR59, UR9, UR7 ;  /* 0x000000093b0772a4 */ /* 0x000fe2000f8e0207 */
[----:B------:R-:W-:-:S02]  /*17060*/  IMAD R0, R0, 0x8, R5 ;  /* 0x0000000800007824 */ /* 0x000fc400078e0205 */
[----:B------:R-:W-:Y:S02]  /*17070*/  ULDC.64 UR8, c[0x0][0xb38] ;  /* 0x0002ce0000087ab9 */ /* 0x000fe40000000a00 */
[----:B------:R-:W-:-:S04]  /*17080*/  IMAD R6, R6, 0x80, R0 ;  /* 0x0000008006067824 */ /* 0x000fc800078e0200 */
[----:B0-----:R-:W-:-:S04]  /*17090*/  @P2 IMAD.HI.U32 R3, R6, R3, RZ ;  /* 0x0000000306032227 */ /* 0x001fc800078e00ff */
[----:B------:R-:W-:Y:S01]  /*170a0*/  IMAD.MOV.U32 R0, RZ, RZ, R6 ;  /* 0x000000ffff007224 */ /* 0x000fe200078e0006 */
[----:B-1----:R-:W-:Y:S01]  /*170b0*/  @P2 SHF.R.U32.HI R0, RZ, R4, R3 ;  /* 0x00000004ff002219 */ /* 0x002fe20000011603 */
[----:B------:R-:W-:-:S03]  /*170c0*/  IMAD.U32 R4, RZ, RZ, UR7 ;  /* 0x00000007ff047e24 */ /* 0x000fc6000f8e00ff */
[--C-:B------:R-:W-:Y:S01]  /*170d0*/  SHF.R.S32.HI R3, RZ, 0x1f, R0.reuse ;  /* 0x0000001fff037819 */ /* 0x100fe20000011400 */
[----:B------:R-:W-:Y:S01]  /*170e0*/  IMAD.MOV R5, RZ, RZ, -R0 ;  /* 0x000000ffff057224 */ /* 0x000fe200078e0a00 */
[----:B------:R-:W-:-:S03]  /*170f0*/  IADD3 R2, P3, R0, UR4, RZ ;  /* 0x0000000400027c10 */ /* 0x000fc6000ff7e0ff */
[----:B------:R-:W-:Y:S01]  /*17100*/  IMAD R5, R23, R5, R6 ;  /* 0x0000000517057224 */ /* 0x000fe200078e0206 */
[----:B------:R-:W-:Y:S01]  /*17110*/  IADD3.X R3, R3, UR5, R4, P3, !PT ;  /* 0x0000000503037c10 */ /* 0x000fe20009ffe404 */
[----:B------:R-:W-:-:S03]  /*17120*/  ULDC.64 UR4, c[0x0][0xbc8] ;  /* 0x0002f20000047ab9 */ /* 0x000fc60000000a00 */
[----:B------:R-:W-:Y:S01]  /*17130*/  SHF.R.S32.HI R0, RZ, 0x1f, R5 ;  /* 0x0000001fff007819 */ /* 0x000fe20000011405 */
[----:B------:R-:W-:-:S04]  /*17140*/  IMAD.WIDE.U32 R2, R5, UR4, R2 ;  /* 0x0000000405027c25 */ /* 0x000fc8000f8e0002 */
[----:B------:R-:W-:-:S04]  /*17150*/  IMAD R0, R0, UR4, RZ ;  /* 0x0000000400007c24 */ /* 0x000fc8000f8e02ff */
[----:B------:R-:W-:Y:S01]  /*17160*/  IMAD R5, R5, UR5, R0 ;  /* 0x0000000505057c24 */ /* 0x000fe2000f8e0200 */
[----:B------:R-:W-:Y:S01]  /*17170*/  ULDC.64 UR4, c[0x0][0xba8] ;  /* 0x0002ea0000047ab9 */ /* 0x000fe20000000a00 */
[----:B------:R-:W0:Y:S01]  /*17180*/  @P2 LDC R0, c[0x0][0xbec] ;  /* 0x0002fb00ff002b82 */ /* 0x000e220000000800 */
[----:B------:R-:W-:Y:S01]  /*17190*/  LEA R8, P3, R2, UR4, 0x2 ;  /* 0x0000000402087c11 */ /* 0x000fe2000f8610ff */
[----:B------:R-:W-:-:S04]  /*171a0*/  IMAD.IADD R3, R3, 0x1, R5 ;  /* 0x0000000103037824 */ /* 0x000fc800078e0205 */
[----:B------:R-:W-:Y:S01]  /*171b0*/  SHFL.IDX PT, R4, R8, RZ, 0x1c1f ;  /* 0x001c1fff08047589 */ /* 0x000fe200000e0000 */
[----:B------:R-:W-:Y:S01]  /*171c0*/  LEA.HI.X R10, R2, UR5, R3, 0x2, P3 ;  /* 0x00000005020a7c11 */ /* 0x000fe200098f1403 */
[----:B------:R-:W-:Y:S01]  /*171d0*/  UIMAD UR6, UR10, UR8, URZ ;  /* 0x000000080a0672a4 */ /* 0x000fe2000f8e023f */
[----:B------:R-:W1:Y:S03]  /*171e0*/  @P2 LDC R2, c[0x0][0xbf0] ;  /* 0x0002fc00ff022b82 */ /* 0x000e660000000800 */
[----:B------:R-:W2:Y:S04]  /*171f0*/  SHFL.IDX PT, R5, R10, RZ, 0x1c1f ;  /* 0x001c1fff0a057589 */ /* 0x000ea800000e0000 */
[----:B--2---:R2:W-:Y:S04]  /*17200*/  @!P1 ST.E desc[UR36][R4.64], R11 ;  /* 0x0000000b04009985 */ /* 0x0045e8000c101924 */
[----:B------:R-:W3:Y:S01]  /*17210*/  @!P0 LDL R7, [R1+0x1e4] ;  /* 0x0001e40001078983 */ /* 0x000ee20000100800 */
[----:B------:R-:W-:Y:S01]  /*17220*/  UIMAD.WIDE.U32 UR4, UR58, UR8, URZ ;  /* 0x000000083a0472a5 */ /* 0x000fe2000f8e003f */
[----:B0-----:R-:W-:Y:S01]  /*17230*/  @P2 IMAD.HI.U32 R3, R6, R0, RZ ;  /* 0x0000000006032227 */ /* 0x001fe200078e00ff */
[----:B------:R-:W-:Y:S01]  /*17240*/  UIMAD UR6, UR58, UR9, UR6 ;  /* 0x000000093a0672a4 */ /* 0x000fe2000f8e0206 */
[----:B------:R-:W-:Y:S01]  /*17250*/  LOP3.LUT R13, R13, 0x7ffffffc, RZ, 0xc0, !PT ;  /* 0x7ffffffc0d0d7812 */ /* 0x000fe200078ec0ff */
[----:B------:R-:W-:Y:S01]  /*17260*/  BSSY B0, `(.L_x_11075) ;  /* 0x0000109000007945 */ /* 0x000fe20003800000 */
[----:B------:R-:W-:Y:S01]  /*17270*/  ULDC.64 UR8, c[0x0][0xb40] ;  /* 0x0002d00000087ab9 */ /* 0x000fe20000000a00 */
[----:B------:R-:W-:Y:S01]  /*17280*/  UIADD3 UR5, UR5, UR6, URZ ;  /* 0x0000000605057290 */ /* 0x000fe2000fffe03f */
[--C-:B--2---:R-:W-:Y:S01]  /*17290*/  IMAD.MOV.U32 R5, RZ, RZ, R6.reuse ;  /* 0x000000ffff057224 */ /* 0x104fe200078e0006 */
[----:B------:R-:W-:Y:S01]  /*172a0*/  UIMAD UR6, UR12, UR8, URZ ;  /* 0x000000080c0672a4 */ /* 0x000fe2000f8e023f */
[----:B-1----:R-:W-:Y:S01]  /*172b0*/  @P2 SHF.R.U32.HI R5, RZ, R2, R3 ;  /* 0x00000002ff052219 */ /* 0x002fe20000011603 */
[----:B------:R-:W-:Y:S01]  /*172c0*/  UIMAD.WIDE.U32 UR4, UR61, UR8, UR4 ;  /* 0x000000083d0472a5 */ /* 0x000fe2000f8e0004 */
[----:B------:R-:W-:Y:S01]  /*172d0*/  IMAD.IADD R13, R12, 0x1, -R13 ;  /* 0x000000010c0d7824 */ /* 0x000fe200078e0a0d */
[----:B------:R-:W-:Y:S01]  /*172e0*/  UIMAD UR6, UR61, UR9, UR6 ;  /* 0x000000093d0672a4 */ /* 0x000fe2000f8e0206 */
[--C-:B------:R-:W-:Y:S01]  /*172f0*/  SHF.R.S32.HI R0, RZ, 0x1f, R5.reuse ;  /* 0x0000001fff007819 */ /* 0x100fe20000011405 */
[----:B------:R-:W-:Y:S01]  /*17300*/  IMAD.MOV R4, RZ, RZ, -R5 ;  /* 0x000000ffff047224 */ /* 0x000fe200078e0a05 */
[----:B------:R-:W-:Y:S01]  /*17310*/  ULDC.64 UR8, c[0x0][0xb48] ;  /* 0x0002d20000087ab9 */ /* 0x000fe20000000a00 */
[----:B------:R-:W-:Y:S01]  /*17320*/  UIADD3 UR5, UR5, UR6, URZ ;  /* 0x0000000605057290 */ /* 0x000fe2000fffe03f */
[----:B------:R-:W-:Y:S01]  /*17330*/  IMAD.SHL.U32 R19, R13, 0x2, RZ ;  /* 0x000000020d137824 */ /* 0x000fe200078e00ff */
[----:B------:R-:W-:Y:S01]  /*17340*/  UIMAD UR6, UR11, UR8, URZ ;  /* 0x000000080b0672a4 */ /* 0x000fe2000f8e023f */
[----:B------:R-:W-:Y:S01]  /*17350*/  IMAD R23, R23, R4, R6 ;  /* 0x0000000417177224 */ /* 0x000fe200078e0206 */
[----:B------:R-:W-:-:S02]  /*17360*/  UIMAD.WIDE.U32 UR4, UR59, UR8, UR4 ;  /* 0x000000083b0472a5 */ /* 0x000fc4000f8e0004 */
[----:B------:R-:W-:-:S04]  /*17370*/  UIMAD UR6, UR59, UR9, UR6 ;  /* 0x000000093b0672a4 */ /* 0x000fc8000f8e0206 */
[----:B------:R-:W-:Y:S01]  /*17380*/  UIADD3 UR6, UR5, UR6, URZ ;  /* 0x0000000605067290 */ /* 0x000fe2000fffe03f */
[----:B------:R-:W-:Y:S02]  /*17390*/  IMAD.U32 R2, RZ, RZ, UR4 ;  /* 0x00000004ff027e24 */ /* 0x000fe4000f8e00ff */
[----:B------:R-:W-:Y:S01]  /*173a0*/  IMAD.U32 R3, RZ, RZ, UR5 ;  /* 0x00000005ff037e24 */ /* 0x000fe2000f8e00ff */
[----:B------:R-:W-:Y:S02]  /*173b0*/  ULDC.64 UR4, c[0x0][0xb30] ;  /* 0x0002cc0000047ab9 */ /* 0x000fe40000000a00 */
[----:B------:R-:W-:Y:S02]  /*173c0*/  IMAD.U32 R3, RZ, RZ, UR6 ;  /* 0x00000006ff037e24 */ /* 0x000fe4000f8e00ff */
[----:B------:R-:W-:Y:S02]  /*173d0*/  IMAD R0, R0, UR4, RZ ;  /* 0x0000000400007c24 */ /* 0x000fe4000f8e02ff */
        /* <DEDUP_REMOVED lines=8> */
[----:B------:R-:W-:Y:S01]  /*17460*/  ULDC.64 UR4, c[0x0][0xb00] ;  /* 0x0002c00000047ab9 */ /* 0x000fe20000000a00 */
[----:B------:R-:W-:Y:S02]  /*17470*/  SHFL.IDX PT, R2, R8, 0x1, 0x1c1f ;  /* 0x003c1f0008027f89 */ /* 0x000fe400000e0000 */
[----:B------:R-:W-:Y:S01]  /*17480*/  IMAD.IADD R3, R23, 0x1, R5 ;  /* 0x0000000117037824 */ /* 0x000fe200078e0205 */
[----:B------:R-:W-:-:S04]  /*17490*/  LEA R20, P1, R22, UR4, 0x2 ;  /* 0x0000000416147c11 */ /* 0x000fc8000f8210ff */
[----:B------:R-:W-:Y:S01]  /*174a0*/  LEA.HI.X R22, R22, UR5, R3, 0x2, P1 ;  /* 0x0000000516167c11 */ /* 0x000fe200088f1403 */
[----:B------:R-:W-:Y:S01]  /*174b0*/  SHFL.IDX PT, R16, R20, RZ, 0x1c1f ;  /* 0x001c1fff14107589 */ /* 0x000fe200000e0000 */
[----:B------:R-:W-:-:S03]  /*174c0*/  ISETP.GE.AND P1, PT, R9, R18, PT ;  /* 0x000000120900720c */ /* 0x000fc60003f26270 */
[----:B------:R-:W3:Y:S04]  /*174d0*/  SHFL.IDX PT, R3, R10, 0x1, 0x1c1f ;  /* 0x003c1f000a037f89 */ /* 0x000ee800000e0000 */
[----:B------:R0:W1:Y:S04]  /*174e0*/  SHFL.IDX PT, R17, R22, RZ, 0x1c1f ;  /* 0x001c1fff16117589 */ /* 0x00006800000e0000 */
[----:B---3--:R0:W-:Y:S02]  /*174f0*/  @!P0 ST.E desc[UR36][R2.64], R7 ;  /* 0x0000000702008985 */ /* 0x0081e4000c101924 */
[----:B-1----:R-:W-:Y:S05]  /*17500*/  @P1 BRA `(.L_x_11076) ;  /* 0x0000000c00781947 */ /* 0x002fea0003800000 */
[----:B------:R-:W-:Y:S02]  /*17510*/  ULDC UR4, c[0x0][0xac8] ;  /* 0x0002b20000047ab9 */ /* 0x000fe40000000800 */
[----:B------:R-:W-:-:S13]  /*17520*/  ISETP.GE.AND P0, PT, R19, UR4, PT ;  /* 0x0000000413007c0c */ /* 0x000fda000bf06270 */
[----:B------:R-:W2:Y:S01]  /*17530*/  @!P0 LDL.64 R12, [R1+0x200] ;  /* 0x00020000010c8983 */ /* 0x000ea20000100a00 */
[C---:B------:R-:W-:Y:S02]  /*17540*/  VIADD R0, R19.reuse, 0x8 ;  /* 0x0000000813007836 */ /* 0x040fe40000000000 */
[----:B0-----:R-:W-:-:S03]  /*17550*/  @!P0 IMAD.WIDE R2, R19, 0x4, R16 ;  /* 0x0000000413028825 */ /* 0x001fc600078e0210 */
[C---:B------:R-:W-:Y:S01]  /*17560*/  ISETP.GE.AND P1, PT, R0.reuse, UR4, PT ;  /* 0x0000000400007c0c */ /* 0x040fe2000bf26270 */
[----:B------:R-:W-:Y:S01]  /*17570*/  VIADD R8, R19, 0x10 ;  /* 0x0000001013087836 */ /* 0x000fe20000000000 */
[----:B--2---:R0:W-:Y:S11]  /*17580*/  @!P0 ST.E.64 desc[UR36][R2.64], R12 ;  /* 0x0000000c02008985 */ /* 0x0041f6000c101b24 */
[----:B------:R-:W2:Y:S01]  /*17590*/  @!P1 LDL.64 R6, [R1+0x210] ;  /* 0x0002100001069983 */ /* 0x000ea20000100a00 */
[----:B------:R-:W-:-:S02]  /*175a0*/  @!P1 LEA.HI R0, R0, R0, RZ, 0x1 ;  /* 0x0000000000009211 */ /* 0x000fc400078f08ff */
[----:B------:R-:W-:Y:S02]  /*175b0*/  ISETP.GE.AND P0, PT, R8, UR4, PT ;  /* 0x0000000408007c0c */ /* 0x000fe4000bf06270 */
[----:B------:R-:W-:-:S05]  /*175c0*/  @!P1 LOP3.LUT R0, R0, 0xfffffffe, RZ, 0xc0, !PT ;  /* 0xfffffffe00009812 */ /* 0x000fca00078ec0ff */
[----:B------:R-:W-:-:S04]  /*175d0*/  @!P1 IMAD.WIDE R4, R0, 0x4, R16 ;  /* 0x0000000400049825 */ /* 0x000fc800078e0210 */
[----:B------:R-:W-:Y:S01]  /*175e0*/  VIADD R0, R19, 0x18 ;  /* 0x0000001813007836 */ /* 0x000fe20000000000 */
[----:B--2---:R1:W-:Y:S04]  /*175f0*/  @!P1 ST.E.64 desc[UR36][R4.64], R6 ;  /* 0x0000000604009985 */ /* 0x0043e8000c101b24 */
[----:B------:R-:W2:Y:S01]  /*17600*/  @!P0 LDL.64 R10, [R1+0x220] ;  /* 0x00022000010a8983 */ /* 0x000ea20000100a00 */
[----:B------:R-:W-:Y:S02]  /*17610*/  @!P0 LEA.HI R8, R8, R8, RZ, 0x1 ;  /* 0x0000000808088211 */ /* 0x000fe400078f08ff */
[----:B------:R-:W-:Y:S02]  /*17620*/  ISETP.GE.AND P1, PT, R0, UR4, PT ;  /* 0x0000000400007c0c */ /* 0x000fe4000bf26270 */
[----:B------:R-:W-:-:S05]  /*17630*/  @!P0 LOP3.LUT R8, R8, 0xfffffffe, RZ, 0xc0, !PT ;  /* 0xfffffffe08088812 */ /* 0x000fca00078ec0ff */
[----:B------:R-:W-:-:S04]  /*17640*/  @!P0 IMAD.WIDE R8, R8, 0x4, R16 ;  /* 0x0000000408088825 */ /* 0x000fc800078e0210 */
[----:B------:R-:W-:Y:S01]  /*17650*/  VIADD R14, R19, 0x20 ;  /* 0x00000020130e7836 */ /* 0x000fe20000000000 */
[----:B--2---:R2:W-:Y:S04]  /*17660*/  @!P0 ST.E.64 desc[UR36][R8.64], R10 ;  /* 0x0000000a08008985 */ /* 0x0045e8000c101b24 */
[----:B0-----:R-:W3:Y:S01]  /*17670*/  @!P1 LDL.64 R12, [R1+0x230] ;  /* 0x00023000010c9983 */ /* 0x001ee20000100a00 */
[----:B------:R-:W-:Y:S02]  /*17680*/  @!P1 LEA.HI R0, R0, R0, RZ, 0x1 ;  /* 0x0000000000009211 */ /* 0x000fe400078f08ff */
[----:B------:R-:W-:Y:S02]  /*17690*/  ISETP.GE.AND P0, PT, R14, UR4, PT ;  /* 0x000000040e007c0c */ /* 0x000fe4000bf06270 */
[----:B------:R-:W-:-:S05]  /*176a0*/  @!P1 LOP3.LUT R0, R0, 0xfffffffe, RZ, 0xc0, !PT ;  /* 0xfffffffe00009812 */ /* 0x000fca00078ec0ff */
[----:B------:R-:W-:-:S04]  /*176b0*/  @!P1 IMAD.WIDE R2, R0, 0x4, R16 ;  /* 0x0000000400029825 */ /* 0x000fc800078e0210 */
[----:B------:R-:W-:Y:S01]  /*176c0*/  VIADD R0, R19, 0x28 ;  /* 0x0000002813007836 */ /* 0x000fe20000000000 */
[----:B---3--:R0:W-:Y:S04]  /*176d0*/  @!P1 ST.E.64 desc[UR36][R2.64], R12 ;  /* 0x0000000c02009985 */ /* 0x0081e8000c101b24 */
[----:B-1----:R-:W3:Y:S01]  /*176e0*/  @!P0 LDL.64 R4, [R1+0x240] ;  /* 0x0002400001048983 */ /* 0x002ee20000100a00 */
[----:B------:R-:W-:Y:S02]  /*176f0*/  @!P0 LEA.HI R14, R14, R14, RZ, 0x1 ;  /* 0x0000000e0e0e8211 */ /* 0x000fe400078f08ff */
[----:B------:R-:W-:Y:S02]  /*17700*/  ISETP.GE.AND P1, PT, R0, UR4, PT ;  /* 0x0000000400007c0c */ /* 0x000fe4000bf26270 */
[----:B------:R-:W-:-:S05]  /*17710*/  @!P0 LOP3.LUT R14, R14, 0xfffffffe, RZ, 0xc0, !PT ;  /* 0xfffffffe0e0e8812 */ /* 0x000fca00078ec0ff */
[----:B------:R-:W-:-:S04]  /*17720*/  @!P0 IMAD.WIDE R14, R14, 0x4, R16 ;  /* 0x000000040e0e8825 */ /* 0x000fc800078e0210 */
[----:B--2---:R-:W-:Y:S01]  /*17730*/  VIADD R8, R19, 0x30 ;  /* 0x0000003013087836 */ /* 0x004fe20000000000 */
[----:B---3--:R1:W-:Y:S04]  /*17740*/  @!P0 ST.E.64 desc[UR36][R14.64], R4 ;  /* 0x000000040e008985 */ /* 0x0083e8000c101b24 */
[----:B------:R-:W2:Y:S01]  /*17750*/  @!P1 LDL.64 R6, [R1+0x250] ;  /* 0x0002500001069983 */ /* 0x000ea20000100a00 */
[----:B------:R-:W-:Y:S02]  /*17760*/  @!P1 LEA.HI R0, R0, R0, RZ, 0x1 ;  /* 0x0000000000009211 */ /* 0x000fe400078f08ff */
[----:B------:R-:W-:Y:S02]  /*17770*/  ISETP.GE.AND P0, PT, R8, UR4, PT ;  /* 0x0000000408007c0c */ /* 0x000fe4000bf06270 */
[----:B------:R-:W-:-:S05]  /*17780*/  @!P1 LOP3.LUT R0, R0, 0xfffffffe, RZ, 0xc0, !PT ;  /* 0xfffffffe00009812 */ /* 0x000fca00078ec0ff */
[----:B0-----:R-:W-:-:S04]  /*17790*/  @!P1 IMAD.WIDE R2, R0, 0x4, R16 ;  /* 0x0000000400029825 */ /* 0x001fc800078e0210 */
        /* <DEDUP_REMOVED lines=9> */
[----:B-1----:R-:W3:Y:S01]  /*17830*/  @!P1 LDL.64 R4, [R1+0x270] ;  /* 0x0002700001049983 */ /* 0x002ee20000100a00 */
[----:B------:R-:W-:Y:S02]  /*17840*/  @!P1 LEA.HI R0, R0, R0, RZ, 0x1 ;  /* 0x0000000000009211 */ /* 0x000fe400078f08ff */
[----:B------:R-:W-:Y:S02]  /*17850*/  ISETP.GE.AND P0, PT, R12, UR4, PT ;  /* 0x000000040c007c0c */ /* 0x000fe4000bf06270 */
[----:B------:R-:W-:-:S05]  /*17860*/  @!P1 LOP3.LUT R0, R0, 0xfffffffe, RZ, 0xc0, !PT ;  /* 0xfffffffe00009812 */ /* 0x000fca00078ec0ff */
[----:B0-----:R-:W-:-:S04]  /*17870*/  @!P1 IMAD.WIDE R2, R0, 0x4, R16 ;  /* 0x0000000400029825 */ /* 0x001fc800078e0210 */
[----:B------:R-:W-:Y:S01]  /*17880*/  VIADD R0, R19, 0x48 ;  /* 0x0000004813007836 */ /* 0x000fe20000000000 */
[----:B---3--:R0:W-:Y:S04]  /*17890*/  @!P1 ST.E.64 desc[UR36][R2.64], R4 ;  /* 0x0000000402009985 */ /* 0x0081e8000c101b24 */
[----:B------:R-:W3:Y:S01]  /*178a0*/  @!P0 LDL.64 R6, [R1+0x280] ;  /* 0x0002800001068983 */ /* 0x000ee20000100a00 */
        /* <DEDUP_REMOVED lines=18> */
[----:B-1----:R-:W-:Y:S01]  /*179d0*/  VIADD R12, R19, 0x60 ;  /* 0x00000060130c7836 */ /* 0x002fe20000000000 */
[----:B--2---:R1:W-:Y:S04]  /*179e0*/  @!P0 ST.E.64 desc[UR36][R10.64], R4 ;  /* 0x000000040a008985 */ /* 0x0043e8000c101b24 */
        /* <DEDUP_REMOVED lines=87> */
[----:B0-----:R-:W-:-:S05]  /*17f60*/  @!P1 LOP3.LUT R3, R0, 0xfffffffe, RZ, 0xc0, !PT ;  /* 0xfffffffe00039812 */ /* 0x001fca00078ec0ff */
[----:B------:R-:W-:-:S04]  /*17f70*/  @!P1 IMAD.WIDE R2, R3, 0x4, R16 ;  /* 0x0000000403029825 */ /* 0x000fc800078e0210 */
[----:B------:R-:W-:Y:S01]  /*17f80*/  VIADD R0, R19, 0xc8 ;  /* 0x000000c813007836 */ /* 0x000fe20000000000 */
[----:B--2---:R0:W-:Y:S04]  /*17f90*/  @!P1 ST.E.64 desc[UR36][R2.64], R6 ;  /* 0x0000000602009985 */ /* 0x0041e8000c101b24 */
[----:B------:R-:W2:Y:S01]  /*17fa0*/  @!P0 LDL.64 R8, [R1+0x380] ;  /* 0x0003800001088983 */ /* 0x000ea20000100a00 */
[----:B------:R-:W-:Y:S02]  /*17fb0*/  @!P0 LEA.HI R12, R12, R12, RZ, 0x1 ;  /* 0x0000000c0c0c8211 */ /* 0x000fe400078f08ff */
[----:B------:R-:W-:Y:S02]  /*17fc0*/  ISETP.GE.AND P1, PT, R0, UR4, PT ;  /* 0x0000000400007c0c */ /* 0x000fe4000bf26270 */
[----:B-1----:R-:W-:-:S05]  /*17fd0*/  @!P0 LOP3.LUT R5, R12, 0xfffffffe, RZ, 0xc0, !PT ;  /* 0xfffffffe0c058812 */ /* 0x002fca00078ec0ff */
[----:B------:R-:W-:-:S04]  /*17fe0*/  @!P0 IMAD.WIDE R4, R5, 0x4, R16 ;  /* 0x0000000405048825 */ /* 0x000fc800078e0210 */
[----:B------:R-:W-:Y:S01]  /*17ff0*/  VIADD R12, R19, 0xd0 ;  /* 0x000000d0130c7836 */ /* 0x000fe20000000000 */
        /* <DEDUP_REMOVED lines=36> */
[----:B------:R-:W3:Y:S01]  /*18240*/  @!P0 LDL.64 R8, [R1+0x3e0] ;  /* 0x0003e00001088983 */ /* 0x000ee20000100a00 */
[----:B------:R-:W-:Y:S02]  /*18250*/  @!P0 LEA.HI R12, R12, R12, RZ, 0x1 ;  /* 0x0000000c0c0c8211 */ /* 0x000fe400078f08ff */
[----:B------:R-:W-:Y:S02]  /*18260*/  ISETP.GE.AND P1, PT, R0, UR4, PT ;  /* 0x0000000400007c0c */ /* 0x000fe4000bf26270 */
[----:B-1----:R-:W-:-:S05]  /*18270*/  @!P0 LOP3.LUT R5, R12, 0xfffffffe, RZ, 0xc0, !PT ;  /* 0xfffffffe0c058812 */ /* 0x002fca00078ec0ff */
[----:B------:R-:W-:-:S05]  /*18280*/  @!P0 IMAD.WIDE R4, R5, 0x4, R16 ;  /* 0x0000000405048825 */ /* 0x000fca00078e0210 */
[----:B---3--:R2:W-:Y:S04]  /*18290*/  @!P0 ST.E.64 desc[UR36][R4.64], R8 ;  /* 0x0000000804008985 */ /* 0x0085e8000c101b24 */
[----:B------:R-:W3:Y:S01]  /*182a0*/  @!P1 LDL.64 R12, [R1+0x3f0] ;  /* 0x0003f000010c9983 */ /* 0x000ee20000100a00 */
[----:B------:R-:W-:-:S04]  /*182b0*/  @!P1 LEA.HI R0, R0, R0, RZ, 0x1 ;  /* 0x0000000000009211 */ /* 0x000fc800078f08ff */
[----:B------:R-:W-:-:S05]  /*182c0*/  @!P1 LOP3.LUT R11, R0, 0xfffffffe, RZ, 0xc0, !PT ;  /* 0xfffffffe000b9812 */ /* 0x000fca00078ec0ff */
[----:B------:R-:W-:-:S05]  /*182d0*/  @!P1 IMAD.WIDE R16, R11, 0x4, R16 ;  /* 0x000000040b109825 */ /* 0x000fca00078e0210 */
[----:B---3--:R2:W-:Y:S02]  /*182e0*/  @!P1 ST.E.64 desc[UR36][R16.64], R12 ;  /* 0x0000000c10009985 */ /* 0x0085e4000c101b24 */
.L_x_11076:
[----:B------:R-:W-:Y:S05]  /*182f0*/  BSYNC B0 ;  /* 0x0000000000007941 */ /* 0x000fea0003800000 */
.L_x_11075:
[----:B------:R-:W-:Y:S01]  /*18300*/  ISETP.GE.AND P0, PT, R21, R18, PT ;  /* 0x000000121500720c */ /* 0x000fe20003f06270 */
[----:B------:R1:W3:Y:S04]  /*18310*/  SHFL.IDX PT, R15, R22, 0x1, 0x1c1f ;  /* 0x003c1f00160f7f89 */ /* 0x0002e800000e0000 */
[----:B------:R1:W4:Y:S08]  /*18320*/  SHFL.IDX PT, R14, R20, 0x1, 0x1c1f ;  /* 0x003c1f00140e7f89 */ /* 0x00033000000e0000 */
[----:B-1----:R-:W-:Y:S05]  /*18330*/  @P0 BRA `(.L_x_10972) ;  /* 0x0000004c004c0947 */ /* 0x002fea0003800000 */
[----:B--2---:R-:W1:Y:S02]  /*18340*/  LDC R17, c[0x0][0xac8] ;  /* 0x0002b200ff117b82 */ /* 0x004e640000000800 */
[----:B-1----:R-:W-:-:S13]  /*18350*/  ISETP.GE.AND P0, PT, R19, R17, PT ;  /* 0x000000111300720c */ /* 0x002fda0003f06270 */
[----:B------:R-:W2:Y:S01]  /*18360*/  @!P0 LDL.64 R12, [R1+0x208] ;  /* 0x00020800010c8983 */ /* 0x000ea20000100a00 */
[C---:B------:R-:W-:Y:S02]  /*18370*/  VIADD R0, R19.reuse, 0x8 ;  /* 0x0000000813007836 */ /* 0x040fe40000000000 */
[----:B0--34-:R-:W-:-:S03]  /*18380*/  @!P0 IMAD.WIDE R2, R19, 0x4, R14 ;  /* 0x0000000413028825 */ /* 0x019fc600078e020e */
[C---:B------:R-:W-:Y:S01]  /*18390*/  ISETP.GE.AND P1, PT, R0.reuse, R17, PT ;  /* 0x000000110000720c */ /* 0x040fe20003f26270 */
[----:B------:R-:W-:Y:S01]  /*183a0*/  VIADD R10, R19, 0x10 ;  /* 0x00000010130a7836 */ /* 0x000fe20000000000 */
[----:B--2---:R0:W-:Y:S11]  /*183b0*/  @!P0 ST.E.64 desc[UR36][R2.64], R12 ;  /* 0x0000000c02008985 */ /* 0x0041f6000c101b24 */
[----:B------:R-:W2:Y:S01]  /*183c0*/  @!P1 LDL.64 R6, [R1+0x218] ;  /* 0x0002180001069983 */ /* 0x000ea20000100a00 */
[----:B------:R-:W-:-:S02]  /*183d0*/  @!P1 LEA.HI R0, R0, R0, RZ, 0x1 ;  /* 0x0000000000009211 */ /* 0x000fc400078f08ff */
[----:B------:R-:W-:Y:S02]  /*183e0*/  ISETP.GE.AND P0, PT, R10, R17, PT ;  /* 0x000000110a00720c */ /* 0x000fe40003f06270 */
[----:B------:R-:W-:-:S05]  /*183f0*/  @!P1 LOP3.LUT R0, R0, 0xfffffffe, RZ, 0xc0, !PT ;  /* 0xfffffffe00009812 */ /* 0x000fca00078ec0ff */
[----:B------:R-:W-:-:S04]  /*18400*/  @!P1 IMAD.WIDE R4, R0, 0x4, R14 ;  /* 0x0000000400049825 */ /* 0x000fc800078e020e */
[----:B------:R-:W-:Y:S01]  /*18410*/  VIADD R0, R19, 0x18 ;  /* 0x0000001813007836 */ /* 0x000fe20000000000 */
[----:B--2---:R1:W-:Y:S04]  /*18420*/  @!P1 ST.E.64 desc[UR36][R4.64], R6 ;  /* 0x0000000604009985 */ /* 0x0043e8000c101b24 */
[----:B------:R-:W2:Y:S01]  /*18430*/  @!P0 LDL.64 R8, [R1+0x228] ;  /* 0x0002280001088983 */ /* 0x000ea20000100a00 */
[----:B------:R-:W-:Y:S02]  /*18440*/  @!P0 LEA.HI R10, R10, R10, RZ, 0x1 ;  /* 0x0000000a0a0a8211 */ /* 0x000fe400078f08ff */
[----:B------:R-:W-:Y:S02]  /*18450*/  ISETP.GE.AND P1, PT, R0, R17, PT ;  /* 0x000000110000720c */ /* 0x000fe40003f26270 */
[----:B0-----:R-:W-:-:S05]  /*18460*/  @!P0 LOP3.LUT R2, R10, 0xfffffffe, RZ, 0xc0, !PT ;  /* 0xfffffffe0a028812 */ /* 0x001fca00078ec0ff */
[----:B------:R-:W-:-:S04]  /*18470*/  @!P0 IMAD.WIDE R2, R2, 0x4, R14 ;  /* 0x0000000402028825 */ /* 0x000fc800078e020e */
[----:B------:R-:W-:Y:S01]  /*18480*/  VIADD R12, R19, 0x20 ;  /* 0x00000020130c7836 */ /* 0x000fe20000000000 */
[----:B--2---:R0:W-:Y:S04]  /*18490*/  @!P0 ST.E.64 desc[UR36][R2.64], R8 ;  /* 0x0000000802008985 */ /* 0x0041e8000c101b24 */
[----:B------:R-:W2:Y:S01]  /*184a0*/  @!P1 LDL.64 R10, [R1+0x238] ;  /* 0x00023800010a9983 */ /* 0x000ea20000100a00 */
[----:B------:R-:W-:Y:S02]  /*184b0*/  @!P1 LEA.HI R0, R0, R0, RZ, 0x1 ;  /* 0x0000000000009211 */ /* 0x000fe400078f08ff */
[----:B------:R-:W-:Y:S02]  /*184c0*/  ISETP.GE.AND P0, PT, R12, R17, PT ;  /* 0x000000110c00720c */ /* 0x000fe40003f06270 */
[----:B------:R-:W-:-:S05]  /*184d0*/  @!P1 LOP3.LUT R0, R0, 0xfffffffe, RZ, 0xc0, !PT ;  /* 0xfffffffe00009812 */ /* 0x000fca00078ec0ff */
[----:B-1----:R-:W-:-:S04]  /*184e0*/  @!P1 IMAD.WIDE R4, R0, 0x4, R14 ;  /* 0x0000000400049825 */ /* 0x002fc800078e020e */
        /* <DEDUP_REMOVED lines=96> */
[----:B-1----:R-:W-:-:S05]  /*18af0*/  @!P1 LOP3.LUT R5, R0, 0xfffffffe, RZ, 0xc0, !PT ;  /* 0xfffffffe00059812 */ /* 0x002fca00078ec0ff */
        /* <DEDUP_REMOVED lines=77> */
[----:B------:R-:W-:-:S06]  /*18fd0*/  @!P0 IMAD.WIDE R2, R3, 0x4, R14 ;  /* 0x0000000403028825 */ /* 0x000fcc00078e020e */
[----:B------:R-:W-:Y:S01]  /*18fe0*/  @!P1 LEA.HI R0, R0, R0, RZ, 0x1 ;  /* 0x0000000000009211 */ /* 0x000fe200078f08ff */
[----:B--2---:R0:W-:Y:S04]  /*18ff0*/  @!P0 ST.E.64 desc[UR36][R2.64], R6 ;  /* 0x0000000602008985 */ /* 0x0041e8000c101b24 */
[----:B------:R-:W2:Y:S01]  /*19000*/  @!P1 LDL.64 R8, [R1+0x3d8] ;  /* 0x0003d80001089983 */ /* 0x000ea20000100a00 */
[----:B------:R-:W-:Y:S01]  /*19010*/  @!P1 LOP3.LUT R13, R0, 0xfffffffe, RZ, 0xc0, !PT ;  /* 0xfffffffe000d9812 */ /* 0x000fe200078ec0ff */
[C---:B------:R-:W-:Y:S01]  /*19020*/  VIADD R0, R19.reuse, 0xf0 ;  /* 0x000000f013007836 */ /* 0x040fe20000000000 */
[----:B------:R-:W-:Y:S01]  /*19030*/  BSSY B0, `(.L_x_11077) ;  /* 0x000000c000007945 */ /* 0x000fe20003800000 */
[----:B------:R-:W-:Y:S02]  /*19040*/  VIADD R19, R19, 0xf8 ;  /* 0x000000f813137836 */ /* 0x000fe40000000000 */
[----:B-1----:R-:W-:Y:S01]  /*19050*/  @!P1 IMAD.WIDE R4, R13, 0x4, R14 ;  /* 0x000000040d049825 */ /* 0x002fe200078e020e */
[----:B------:R-:W-:-:S04]  /*19060*/  ISETP.GE.AND P0, PT, R0, R17, PT ;  /* 0x000000110000720c */ /* 0x000fc80003f06270 */
[----:B--2---:R0:W-:Y:S01]  /*19070*/  @!P1 ST.E.64 desc[UR36][R4.64], R8 ;  /* 0x0000000804009985 */ /* 0x0041e2000c101b24 */
[----:B------:R-:W-:-:S08]  /*19080*/  ISETP.GE.AND P1, PT, R19, R17, PT ;  /* 0x000000111300720c */ /* 0x000fd00003f26270 */
[----:B------:R-:W-:Y:S05]  /*19090*/  @P0 BRA `(.L_x_11078) ;  /* 0x0000000000140947 */ /* 0x000fea0003800000 */
[----:B0-----:R-:W2:Y:S01]  /*190a0*/  LDL.64 R4, [R1+0x3e8] ;  /* 0x0003e80001047983 */ /* 0x001ea20000100a00 */
[----:B------:R-:W-:-:S04]  /*190b0*/  LEA.HI R0, R0, R0, RZ, 0x1 ;  /* 0x0000000000007211 */ /* 0x000fc800078f08ff */
[----:B------:R-:W-:-:S05]  /*190c0*/  LOP3.LUT R3, R0, 0xfffffffe, RZ, 0xc0, !PT ;  /* 0xfffffffe00037812 */ /* 0x000fca00078ec0ff */
[----:B------:R-:W-:-:S05]  /*190d0*/  IMAD.WIDE R2, R3, 0x4, R14 ;  /* 0x0000000403027825 */ /* 0x000fca00078e020e */
[----:B--2---:R1:W-:Y:S02]  /*190e0*/  ST.E.64 desc[UR36][R2.64], R4 ;  /* 0x0000000402007985 */ /* 0x0043e4000c101b24 */
.L_x_11078:
[----:B------:R-:W-:Y:S05]  /*190f0*/  BSYNC B0 ;  /* 0x0000000000007941 */ /* 0x000fea0003800000 */
.L_x_11077:
[----:B------:R-:W-:Y:S05]  /*19100*/  @P1 BRA `(.L_x_10972) ;  /* 0x0000003c00d81947 */ /* 0x000fea0003800000 */
[----:B01----:R-:W2:Y:S01]  /*19110*/  LDL.64 R4, [R1+0x3f8] ;  /* 0x0003f80001047983 */ /* 0x003ea20000100a00 */
[----:B------:R-:W-:-:S04]  /*19120*/  LEA.HI R19, R19, R19, RZ, 0x1 ;  /* 0x0000001313137211 */ /* 0x000fc800078f08ff */
[----:B------:R-:W-:-:S05]  /*19130*/  LOP3.LUT R3, R19, 0xfffffffe, RZ, 0xc0, !PT ;  /* 0xfffffffe13037812 */ /* 0x000fca00078ec0ff */
[----:B------:R-:W-:-:S05]  /*19140*/  IMAD.WIDE R2, R3, 0x4, R14 ;  /* 0x0000000403027825 */ /* 0x000fca00078e020e */
[----:B--2---:R0:W-:Y:S01]  /*19150*/  ST.E.64 desc[UR36][R2.64], R4 ;  /* 0x0000000402007985 */ /* 0x0041e2000c101b24 */
[----:B------:R-:W-:Y:S05]  /*19160*/  BRA `(.L_x_10972) ;  /* 0x0000003c00c07947 */ /* 0x000fea0003800000 */
.L_x_11074:
[----:B01----:R-:W0:Y:S02]  /*19170*/  S2R R0, SR_TID.X ;  /* 0x0000000000007919 */ /* 0x003e240000002100 */
        /* <DEDUP_REMOVED lines=10> */
[----:B------:R-:W-:Y:S01]  /*19220*/  ISETP.NE.AND P0, PT, R4, 0x1, PT ;  /* 0x000000010400780c */ /* 0x000fe20003f05270 */
[----:B------:R-:W-:Y:S01]  /*19230*/  USHF.R.S32.HI UR6, URZ, 0x1f, UR58 ;  /* 0x0000001f3f067899 */ /* 0x000fe2000801143a */
[----:B------:R-:W-:Y:S01]  /*19240*/  IMAD.MOV.U32 R2, RZ, RZ, R0 ;  /* 0x000000ffff027224 */ /* 0x000fe200078e0000 */
[----:B------:R-:W-:Y:S01]  /*19250*/  ULDC.64 UR8, c[0x0][0xbd0] ;  /* 0x0002f40000087ab9 */ /* 0x000fe20000000a00 */
[----:B------:R-:W-:Y:S02]  /*19260*/  USHF.R.S32.HI UR7, URZ, 0x1f, UR61 ;  /* 0x0000001f3f077899 */ /* 0x000fe4000801143d */
[----:B------:R-:W-:Y:S02]  /*19270*/  UIMAD UR6, UR6, UR8, URZ ;  /* 0x00000008060672a4 */ /* 0x000fe4000f8e023f */
[----:B------:R-:W-:Y:S02]  /*19280*/  UIMAD.WIDE.U32 UR4, UR58, UR8, URZ ;  /* 0x000000083a0472a5 */ /* 0x000fe4000f8e003f */
[----:B------:R-:W-:-:S03]  /*19290*/  UIMAD UR6, UR58, UR9, UR6 ;  /* 0x000000093a0672a4 */ /* 0x000fc6000f8e0206 */
[----:B------:R-:W0:Y:S01]  /*192a0*/  @P0 LDC R3, c[0x0][0xbec] ;  /* 0x0002fb00ff030b82 */ /* 0x000e220000000800 */
[----:B------:R-:W-:Y:S01]  /*192b0*/  ULDC.64 UR8, c[0x0][0xbd8] ;  /* 0x0002f60000087ab9 */ /* 0x000fe20000000a00 */
[----:B------:R-:W-:Y:S02]  /*192c0*/  UIADD3 UR5, UR5, UR6, URZ ;  /* 0x0000000605057290 */ /* 0x000fe4000fffe03f */
[----:B------:R-:W-:Y:S02]  /*192d0*/  UIMAD UR7, UR7, UR8, URZ ;  /* 0x00000008070772a4 */ /* 0x000fe4000f8e023f */
[----:B------:R-:W-:Y:S02]  /*192e0*/  USHF.R.S32.HI UR6, URZ, 0x1f, UR59 ;  /* 0x0000001f3f067899 */ /* 0x000fe4000801143b */
[----:B------:R-:W1:Y:S01]  /*192f0*/  @P0 LDC R6, c[0x0][0xbf0] ;  /* 0x0002fc00ff060b82 */ /* 0x000e620000000800 */
[----:B------:R-:W-:Y:S02]  /*19300*/  UIMAD UR7, UR61, UR9, UR7 ;  /* 0x000000093d0772a4 */ /* 0x000fe4000f8e0207 */
[----:B------:R-:W-:-:S03]  /*19310*/  UIMAD.WIDE.U32 UR4, UR61, UR8, UR4 ;  /* 0x000000083d0472a5 */ /* 0x000fc6000f8e0004 */
[----:B------:R-:W-:Y:S01]  /*19320*/  ULDC.64 UR8, c[0x0][0xbe0] ;  /* 0x0002f80000087ab9 */ /* 0x000fe20000000a00 */
[----:B------:R-:W-:Y:S02]  /*19330*/  UIADD3 UR5, UR7, UR5, URZ ;  /* 0x0000000507057290 */ /* 0x000fe4000fffe03f */
[----:B------:R-:W-:Y:S02]  /*19340*/  UIMAD UR6, UR6, UR8, URZ ;  /* 0x00000008060672a4 */ /* 0x000fe4000f8e023f */
[----:B------:R-:W-:Y:S02]  /*19350*/  UIMAD.WIDE.U32 UR4, UR59, UR8, UR4 ;  /* 0x000000083b0472a5 */ /* 0x000fe4000f8e0004 */
[----:B------:R-:W-:Y:S01]  /*19360*/  UIMAD UR6, UR59, UR9, UR6 ;  /* 0x000000093b0672a4 */ /* 0x000fe2000f8e0206 */
[----:B0-----:R-:W-:-:S05]  /*19370*/  @P0 IMAD.HI.U32 R3, R0, R3, RZ ;  /* 0x0000000300030227 */ /* 0x001fca00078e00ff */
[----:B-1----:R-:W-:-:S04]  /*19380*/  @P0 SHF.R.U32.HI R2, RZ, R6, R3 ;  /* 0x00000006ff020219 */ /* 0x002fc80000011603 */
[--C-:B------:R-:W-:Y:S01]  /*19390*/  SHF.R.S32.HI R3, RZ, 0x1f, R2.reuse ;  /* 0x0000001fff037819 */ /* 0x100fe20000011402 */
[----:B------:R-:W-:Y:S01]  /*193a0*/  IMAD.MOV R5, RZ, RZ, -R2 ;  /* 0x000000ffff057224 */ /* 0x000fe200078e0a02 */
[----:B------:R-:W-:-:S03]  /*193b0*/  IADD3 R2, P0, R2, UR4, RZ ;  /* 0x0000000402027c10 */ /* 0x000fc6000ff1e0ff */
[----:B------:R-:W-:Y:S02]  /*193c0*/  IMAD R5, R4, R5, R0 ;  /* 0x0000000504057224 */ /* 0x000fe400078e0200 */
[----:B------:R-:W-:Y:S01]  /*193d0*/  IMAD.U32 R4, RZ, RZ, UR6 ;  /* 0x00000006ff047e24 */ /* 0x000fe2000f8e00ff */
[----:B------:R-:W-:Y:S02]  /*193e0*/  ULDC.64 UR6, c[0x0][0xbc8] ;  /* 0x0002f20000067ab9 */ /* 0x000fe40000000a00 */
[----:B------:R-:W-:Y:S02]  /*193f0*/  SHF.R.S32.HI R0, RZ, 0x1f, R5 ;  /* 0x0000001fff007819 */ /* 0x000fe40000011405 */
[----:B------:R-:W-:Y:S01]  /*19400*/  IADD3.X R3, R3, UR5, R4, P0, !PT ;  /* 0x0000000503037c10 */ /* 0x000fe200087fe404 */
[----:B------:R-:W-:Y:S02]  /*19410*/  ULDC.64 UR4, c[0x0][0xba8] ;  /* 0x0002ea0000047ab9 */ /* 0x000fe40000000a00 */
[----:B------:R-:W-:-:S02]  /*19420*/  IMAD R0, R0, UR6, RZ ;  /* 0x0000000600007c24 */ /* 0x000fc4000f8e02ff */
[----:B------:R-:W-:-:S04]  /*19430*/  IMAD.WIDE.U32 R2, R5, UR6, R2 ;  /* 0x0000000605027c25 */ /* 0x000fc8000f8e0002 */
[----:B------:R-:W-:Y:S01]  /*19440*/  IMAD R7, R5, UR7, R0 ;  /* 0x0000000705077c24 */ /* 0x000fe2000f8e0200 */
[----:B------:R-:W-:-:S03]  /*19450*/  LEA R4, P0, R2, UR4, 0x2 ;  /* 0x0000000402047c11 */ /* 0x000fc6000f8010ff */
[----:B------:R-:W-:-:S05]  /*19460*/  IMAD.IADD R3, R3, 0x1, R7 ;  /* 0x0000000103037824 */ /* 0x000fca00078e0207 */
[----:B------:R-:W-:Y:S01]  /*19470*/  LEA.HI.X R5, R2, UR5, R3, 0x2, P0 ;  /* 0x0000000502057c11 */ /* 0x000fe200080f1403 */
[----:B------:R-:W-:-:S05]  /*19480*/  IMAD.MOV.U32 R3, RZ, RZ, -0x800000 ;  /* 0xff800000ff037424 */ /* 0x000fca00078e00ff */
[----:B------:R0:W-:Y:S01]  /*19490*/  STG.E desc[UR36][R4.64], R3 ;  /* 0x0000000304007986 */ /* 0x0001e2000c101924 */
[----:B------:R-:W-:Y:S05]  /*194a0*/  BRA `(.L_x_10972) ;  /* 0x0000003800f07947 */ /* 0x000fea0003800000 */
.L_x_10970:
        /* <DEDUP_REMOVED lines=18> */
.L_x_11079:
[----:B------:R-:W-:Y:S01]  /*195d0*/  ULDC UR7, c[0x0][0xc50] ;  /* 0x0003140000077ab9 */ /* 0x000fe20000000800 */
[----:B------:R-:W-:Y:S01]  /*195e0*/  UMOV UR39, UR6 ;  /* 0x0000000600277c82 */ /* 0x000fe20008000000 */
[----:B------:R-:W-:-:S11]  /*195f0*/  UISETP.NE.AND UP0, UPT, UR7, 0x1, UPT ;  /* 0x000000010700788c */ /* 0x000fd6000bf05270 */
[----:B------:R-:W-:Y:S01]  /*19600*/  @UP0 ULDC UR4, c[0x0][0xc54] ;  /* 0x0003150000040ab9 */ /* 0x000fe20000000800 */
[----:B------:R-:W-:Y:S01]  /*19610*/  @UP0 ULDC UR8, c[0x0][0xc58] ;  /* 0x0003160000080ab9 */ /* 0x000fe20000000800 */
[----:B------:R-:W-:-:S04]  /*19620*/  UIMAD.WIDE.U32 UR4, UR6, UR4, URZ ;  /* 0x00000004060472a5 */ /* 0x000fc8000f8e003f */
[----:B------:R-:W-:-:S12]  /*19630*/  @UP0 USHF.R.U32.HI UR39, URZ, UR8, UR5 ;  /* 0x000000083f270299 */ /* 0x000fd80008011605 */
.L_x_11080:
        /* <DEDUP_REMOVED lines=53> */
.L_x_11083:
[----:B------:R-:W-:-:S11]  /*19990*/  UISETP.NE.AND UP0, UPT, UR5, 0x1, UPT ;  /* 0x000000010500788c */ /* 0x000fd6000bf05270 */
[----:B------:R-:W-:Y:S02]  /*199a0*/  @UP0 ULDC.64 UR12, c[0x0][0x9e8] ;  /* 0x00027a00000c0ab9 */ /* 0x000fe40000000a00 */
[----:B------:R-:W-:-:S04]  /*199b0*/  UIMAD.WIDE.U32 UR6, UR8, UR12, URZ ;  /* 0x0000000c080672a5 */ /* 0x000fc8000f8e003f */
[----:B------:R-:W-:-:S12]  /*199c0*/  @UP0 USHF.R.U32.HI UR8, URZ, UR13, UR7 ;  /* 0x0000000d3f080299 */ /* 0x000fd80008011607 */
.L_x_11084:
[----:B------:R-:W-:-:S04]  /*199d0*/  UIMAD UR8, UR8, UR5, UR5 ;  /* 0x00000005080872a4 */ /* 0x000fc8000f8e0205 */
[----:B------:R-:W-:-:S04]  /*199e0*/  UISETP.LT.AND UP0, UPT, UR4, UR8, UPT ;  /* 0x000000080400728c */ /* 0x000fc8000bf01270 */
[----:B------:R-:W-:-:S12]  /*199f0*/  USEL UR4, UR4, UR8, UP0 ;  /* 0x0000000804047287 */ /* 0x000fd80008000000 */
.L_x_11082:
        /* <DEDUP_REMOVED lines=26> */
.L_x_11086:
[----:B------:R-:W-:-:S11]  /*19ba0*/  UISETP.NE.AND UP0, UPT, UR5, 0x1, UPT ;  /* 0x000000010500788c */ /* 0x000fd6000bf05270 */
[----:B------:R-:W-:Y:S02]  /*19bb0*/  @UP0 ULDC.64 UR10, c[0x0][0x9e8] ;  /* 0x00027a00000a0ab9 */ /* 0x000fe40000000a00 */
[----:B------:R-:W-:-:S04]  /*19bc0*/  UIMAD.WIDE.U32 UR6, UR4, UR10, URZ ;  /* 0x0000000a040672a5 */ /* 0x000fc8000f8e003f */
[----:B------:R-:W-:-:S12]  /*19bd0*/  @UP0 USHF.R.U32.HI UR4, URZ, UR11, UR7 ;  /* 0x0000000b3f040299 */ /* 0x000fd80008011607 */
.L_x_11087:
[----:B------:R-:W-:-:S04]  /*19be0*/  UIMAD UR4, UR4, UR5, URZ ;  /* 0x00000005040472a4 */ /* 0x000fc8000f8e023f */
[----:B------:R-:W-:-:S04]  /*19bf0*/  UISETP.LT.AND UP0, UPT, UR8, UR4, UPT ;  /* 0x000000040800728c */ /* 0x000fc8000bf01270 */
[----:B------:R-:W-:-:S12]  /*19c00*/  USEL UR8, UR8, UR4, !UP0 ;  /* 0x0000000408087287 */ /* 0x000fd8000c000000 */
.L_x_11085:
        /* <DEDUP_REMOVED lines=44> */
.L_x_11088:
        /* <DEDUP_REMOVED lines=32> */
.L_x_11089:
        /* <DEDUP_REMOVED lines=20> */
.L_x_11091:
        /* <DEDUP_REMOVED lines=15> */
.L_x_11090:
[----:B------:R-:W0:Y:S01]  /*1a300*/  LDC.64 R2, c[0x0][0x9f8] ;  /* 0x00027e00ff027b82 */ /* 0x000e220000000a00 */
[----:B------:R-:W-:-:S07]  /*1a310*/  IMAD.MOV.U32 R30, RZ, RZ, R31 ;  /* 0x000000ffff1e7224 */ /* 0x000fce00078e001f */
[----:B------:R-:W1:Y:S01]  /*1a320*/  LDC R37, c[0x0][0x430] ;  /* 0x00010c00ff257b82 */ /* 0x000e620000000800 */
[C---:B------:R-:W-:Y:S01]  /*1a330*/  IMAD.SHL.U32 R36, R29.reuse, 0x10, RZ ;  /* 0x000000101d247824 */ /* 0x040fe200078e00ff */
[C---:B------:R-:W-:Y:S01]  /*1a340*/  LOP3.LUT R7, R29.reuse, 0x7f, RZ, 0xc0, !PT ;  /* 0x0000007f1d077812 */ /* 0x040fe200078ec0ff */
[----:B------:R-:W-:Y:S01]  /*1a350*/  VIADD R0, R24, 0xffffffff ;  /* 0xffffffff18007836 */ /* 0x000fe20000000000 */
        /* <DEDUP_REMOVED lines=15> */
[----:B-----5:R-:W-:Y:S01]  /*1a450*/  IMAD.IADD R10, R10, 0x1, R25 ;  /* 0x000000010a0a7824 */ /* 0x020fe200078e0219 */
[----:B------:R-:W-:Y:S02]  /*1a460*/  @P1 LOP3.LUT R16, R16, 0x40, RZ, 0xfc, !PT ;  /* 0x0000004010101812 */ /* 0x000fe400078efcff */
[----:B------:R-:W-:Y:S01]  /*1a470*/  ISETP.GT.U32.OR P0, PT, R32, 0x5f, P0 ;  /* 0x0000005f2000780c */ /* 0x000fe20000704470 */
[----:B------:R-:W-:-:S03]  /*1a480*/  IMAD.MOV.U32 R17, RZ, RZ, R10 ;  /* 0x000000ffff117224 */ /* 0x000fc600078e000a */
[----:B------:R-:W1:Y:S09]  /*1a490*/  @P1 LDC R11, c[0x0][0x438] ;  /* 0x00010e00ff0b1b82 */ /* 0x000e720000000800 */
        /* <DEDUP_REMOVED lines=18> */
[C---:B------:R-:W-:Y:S02]  /*1a5c0*/  LOP3.LUT R3, R23.reuse, 0xc0, RZ, 0xfc, !PT ;  /* 0x000000c017037812 */ /* 0x040fe400078efcff */
        /* <DEDUP_REMOVED lines=13> */
.L_x_11133:
[----:B------:R-:W-:Y:S01]  /*1a6a0*/  ULOP3.LUT UR4, UR60, 0x2, URZ, 0xfc, !UPT ;  /* 0x000000023c047892 */ /* 0x000fe2000f8efc3f */
[--C-:B-----5:R-:W-:Y:S02]  /*1a6b0*/  @!P0 SHF.R.S32.HI R3, RZ, 0x1f, R4.reuse ;  /* 0x0000001fff038819 */ /* 0x120fe40000011404 */
[----:B------:R-:W-:Y:S02]  /*1a6c0*/  CS2R R18, SRZ ;  /* 0x0000000000127805 */ /* 0x000fe4000001ff00 */
[----:B------:R-:W-:Y:S01]  /*1a6d0*/  LOP3.LUT R16, R16, 0xffffffdf, RZ, 0xc0, !PT ;  /* 0xffffffdf10107812 */ /* 0x000fe200078ec0ff */
[----:B------:R-:W-:Y:S01]  /*1a6e0*/  @!P0 IMAD.MOV.U32 R18, RZ, RZ, R4 ;  /* 0x000000ffff128224 */ /* 0x000fe200078e0004 */
[----:B------:R-:W-:Y:S01]  /*1a6f0*/  SEL R27, RZ, 0x1, P2 ;  /* 0x00000001ff1b7807 */ /* 0x000fe20001000000 */
[----:B------:R-:W-:Y:S01]  /*1a700*/  IMAD.U32 R34, RZ, RZ, UR4 ;  /* 0x00000004ff227e24 */ /* 0x000fe2000f8e00ff */
[----:B------:R-:W-:Y:S01]  /*1a710*/  LOP3.LUT R16, R16, 0xffffff7f, RZ, 0xc0, !PT ;  /* 0xffffff7f10107812 */ /* 0x000fe200078ec0ff */
[----:B------:R-:W-:Y:S01]  /*1a720*/  @!P0 IMAD.MOV.U32 R19, RZ, RZ, R3 ;  /* 0x000000ffff138224 */ /* 0x000fe200078e0003 */
[----:B------:R-:W-:Y:S01]  /*1a730*/  ISETP.GT.U32.AND P0, PT, R32, 0x5f, PT ;  /* 0x0000005f2000780c */ /* 0x000fe20003f04070 */
[----:B------:R-:W-:Y:S01]  /*1a740*/  IMAD.U32 R28, RZ, RZ, UR39 ;  /* 0x00000027ff1c7e24 */ /* 0x000fe2000f8e00ff */
[----:B------:R-:W-:Y:S01]  /*1a750*/  ISETP.NE.AND P1, PT, R34, 0x3, PT ;  /* 0x000000032200780c */ /* 0x000fe20003f25270 */
[----:B------:R-:W-:-:S03]  /*1a760*/  IMAD.MOV R17, RZ, RZ, -R17 ;  /* 0x000000ffff117224 */ /* 0x000fc600078e0a11 */
[----:B------:R-:W-:Y:S01]  /*1a770*/  SHF.R.S32.HI R28, RZ, 0x1f, R28 ;  /* 0x0000001fff1c7819 */ /* 0x000fe2000001141c */
[----:B------:R-:W-:-:S06]  /*1a780*/  IMAD R17, R37, R17, R10 ;  /* 0x0000001125117224 */ /* 0x000fcc00078e020a */
[----:B------:R-:W-:-:S04]  /*1a790*/  @P0 LOP3.LUT R16, R16, 0x80, RZ, 0xfc, !PT ;  /* 0x0000008010100812 */ /* 0x000fc800078efcff */
[----:B------:R-:W-:Y:S01]  /*1a7a0*/  @P1 LOP3.LUT R16, R16, 0x20, RZ, 0xfc, !PT ;  /* 0x0000002010101812 */ /* 0x000fe200078efcff */
[----:B------:R-:W-:Y:S06]  /*1a7b0*/  @!P1 BRA `(.L_x_11093) ;  /* 0x0000000000049947 */ /* 0x000fec0003800000 */
[----:B------:R-:W-:Y:S01]  /*1a7c0*/  BPT.TRAP 0x1 ;  /* 0x000000040000795c */ /* 0x000fe20000300000 */
.L_x_11093:
[----:B------:R-:W-:-:S05]  /*1a7d0*/  IMAD.MOV.U32 R2, RZ, RZ, 0x1 ;  /* 0x00000001ff027424 */ /* 0x000fca00078e00ff */
[----:B------:R-:W-:-:S04]  /*1a7e0*/  SHF.L.U32 R2, R2, 0x1f, RZ ;  /* 0x0000001f02027819 */ /* 0x000fc800000006ff */
[----:B------:R-:W0:Y:S02]  /*1a7f0*/  SYNCS.PHASECHK.TRANS64.TRYWAIT P0, [UR46+0x22840], R2 ;  /* 0x02284002ff0075a7 */ /* 0x000e24000800016e */
[----:B0-----:R-:W-:Y:S05]  /*1a800*/  @!P0 BRA `(.L_x_11094) ;  /* 0x0000002800cc8947 */ /* 0x001fea0003800000 */
.L_x_11134:
[----:B------:R-:W-:Y:S01]  /*1a810*/  SHF.R.S32.HI R26, RZ, 0x1f, R17 ;  /* 0x0000001fff1a7819 */ /* 0x000fe20000011411 */
[----:B------:R-:W-:Y:S01]  /*1a820*/  ULDC.64 UR4, c[0x0][0x300] ;  /* 0x0000c00000047ab9 */ /* 0x000fe20000000a00 */
[----:B------:R-:W-:Y:S02]  /*1a830*/  R2UR UR6, R28 ;  /* 0x000000001c0672ca */ /* 0x000fe400000e0000 */
[----:B------:R-:W-:Y:S01]  /*1a840*/  LOP3.LUT R16, R16, 0xfffffffd, RZ, 0xc0, !PT ;  /* 0xfffffffd10107812 */ /* 0x000fe200078ec0ff */
        /* <DEDUP_REMOVED lines=18> */
[----:B------:R-:W-:Y:S01]  /*1a970*/  LOP3.LUT R3, R6, 0x1c0, RZ, 0xc0, !PT ;  /* 0x000001c006037812 */ /* 0x000fe200078ec0ff */
[----:B------:R-:W-:Y:S02]  /*1a980*/  ULDC UR4, c[0x0][0x2f4] ;  /* 0x0000bd0000047ab9 */ /* 0x000fe40000000800 */
[----:B------:R-:W-:-:S02]  /*1a990*/  ISETP.GE.AND P2, PT, R23, UR4, PT ;  /* 0x0000000417007c0c */ /* 0x000fc4000bf46270 */
[----:B------:R-:W-:Y:S01]  /*1a9a0*/  LOP3.LUT R6, R3, 0x38, R6, 0xf8, !PT ;  /* 0x0000003803067812 */ /* 0x000fe200078ef806 */
[----:B------:R-:W-:Y:S01]  /*1a9b0*/  IMAD.MOV.U32 R3, RZ, RZ, -0x60 ;  /* 0xffffffa0ff037424 */ /* 0x000fe200078e00ff */
[----:B------:R-:W-:Y:S02]  /*1a9c0*/  LEA.HI.X R5, R2, UR7, R5, 0x1, P0 ;  /* 0x0000000702057c11 */ /* 0x000fe400080f0c05 */
[----:B------:R-:W-:Y:S01]  /*1a9d0*/  LOP3.LUT R6, R6, 0x38, R29, 0x78, !PT ;  /* 0x0000003806067812 */ /* 0x000fe200078e781d */
[----:B------:R-:W-:Y:S02]  /*1a9e0*/  IMAD R22, R0, R3, UR41 ;  /* 0x0000002900167e24 */ /* 0x000fe4000f8e0203 */
[----:B------:R-:W-:Y:S02]  /*1a9f0*/  IMAD.SHL.U32 R29, R7, 0x8, RZ ;  /* 0x00000008071d7824 */ /* 0x000fe400078e00ff */
[----:B------:R-:W-:Y:S02]  /*1aa00*/  IMAD.IADD R22, R22, 0x1, -R35 ;  /* 0x0000000116167824 */ /* 0x000fe400078e0a23 */
[----:B------:R-:W-:-:S02]  /*1aa10*/  @P2 LOP3.LUT R16, R16, 0x2, RZ, 0xfc, !PT ;  /* 0x0000000210102812 */ /* 0x000fc400078efcff */
[----:B------:R-:W-:Y:S02]  /*1aa20*/  LOP3.LUT R29, R6, 0x200, R29, 0xf8, !PT ;  /* 0x00000200061d7812 */ /* 0x000fe400078ef81d */
[----:B------:R-:W-:Y:S01]  /*1aa30*/  ISETP.GE.AND P0, PT, R22, 0x1, PT ;  /* 0x000000011600780c */ /* 0x000fe20003f06270 */
[----:B------:R-:W-:-:S12]  /*1aa40*/  BRA.DIV UR5, `(.L_x_11095) ;  /* 0x0000002a05547947 */ /* 0x000fd8000b800000 */
        /* <DEDUP_REMOVED lines=36> */
.L_x_11148:
        /* <DEDUP_REMOVED lines=15> */
.L_x_11096:
        /* <DEDUP_REMOVED lines=23> */
.L_x_11097:
[----:B------:R-:W-:Y:S01]  /*1aef0*/  UISETP.NE.AND UP0, UPT, UR47, URZ, UPT ;  /* 0x0000003f2f00728c */ /* 0x000fe2000bf05270 */
[----:B------:R-:W-:Y:S01]  /*1af00*/  VIADD R0, R32, UR40 ;  /* 0x0000002820007c36 */ /* 0x000fe20008000000 */
[----:B------:R-:W-:Y:S01]  /*1af10*/  R2UR UR6, R28 ;  /* 0x000000001c0672ca */ /* 0x000fe200000e0000 */
[----:B------:R-:W-:Y:S01]  /*1af20*/  ULDC.64 UR8, c[0x0][0x2d8] ;  /* 0x0000b60000087ab9 */ /* 0x000fe20000000a00 */
[----:B------:R-:W0:Y:S01]  /*1af30*/  LDC R7, c[0x0][0x448] ;  /* 0x00011200ff077b82 */ /* 0x000e220000000800 */
[----:B------:R-:W-:Y:S01]  /*1af40*/  IMAD.MOV.U32 R9, RZ, RZ, R0 ;  /* 0x000000ffff097224 */ /* 0x000fe200078e0000 */
[----:B------:R-:W-:Y:S02]  /*1af50*/  PLOP3.LUT P0, PT, PT, PT, UP0, 0x80, 0x0 ;  /* 0x000000000000781c */ /* 0x000fe40003f0f008 */
[----:B------:R-:W-:-:S03]  /*1af60*/  SHF.R.S32.HI R6, RZ, 0x1f, R31 ;  /* 0x0000001fff067819 */ /* 0x000fc6000001141f */
        /* <DEDUP_REMOVED lines=10> */
[----:B------:R-:W-:Y:S02]  /*1b010*/  IMAD R6, R6, UR8, RZ ;  /* 0x0000000806067c24 */ /* 0x000fe4000f8e02ff */
[----:B------:R-:W-:Y:S02]  /*1b020*/  IMAD.U32 R4, RZ, RZ, UR4 ;  /* 0x00000004ff047e24 */ /* 0x000fe4000f8e00ff */
[----:B------:R-:W-:Y:S01]  /*1b030*/  IMAD.U32 R5, RZ, RZ, UR5 ;  /* 0x00000005ff057e24 */ /* 0x000fe2000f8e00ff */
[----:B------:R-:W-:Y:S01]  /*1b040*/  ULDC.64 UR4, c[0x0][0x2d0] ;  /* 0x0000b40000047ab9 */ /* 0x000fe20000000a00 */
[----:B------:R-:W-:Y:S02]  /*1b050*/  IMAD.U32 R3, RZ, RZ, UR6 ;  /* 0x00000006ff037e24 */ /* 0x000fe4000f8e00ff */
[----:B------:R-:W-:Y:S01]  /*1b060*/  IMAD.MOV.U32 R2, RZ, RZ, R4 ;  /* 0x000000ffff027224 */ /* 0x000fe200078e0004 */
[----:B------:R-:W-:Y:S01]  /*1b070*/  SHF.R.S32.HI R4, RZ, 0x1f, R9 ;  /* 0x0000001fff047819 */ /* 0x000fe20000011409 */
[----:B------:R-:W-:-:S02]  /*1b080*/  IMAD R5, R31, UR9, R6 ;  /* 0x000000091f057c24 */ /* 0x000fc4000f8e0206 */
[----:B------:R-:W-:-:S04]  /*1b090*/  IMAD.WIDE.U32 R2, R31, UR8, R2 ;  /* 0x000000081f027c25 */ /* 0x000fc8000f8e0002 */
[----:B------:R-:W-:Y:S02]  /*1b0a0*/  IMAD.IADD R3, R3, 0x1, R5 ;  /* 0x0000000103037824 */ /* 0x000fe400078e0205 */
[----:B------:R-:W-:Y:S02]  /*1b0b0*/  IMAD.MOV R5, RZ, RZ, -R9 ;  /* 0x000000ffff057224 */ /* 0x000fe400078e0a09 */
[----:B------:R-:W-:Y:S02]  /*1b0c0*/  IMAD R4, R4, UR4, RZ ;  /* 0x0000000404047c24 */ /* 0x000fe4000f8e02ff */
[----:B0-----:R-:W-:Y:S02]  /*1b0d0*/  IMAD R5, R7, R5, R0 ;  /* 0x0000000507057224 */ /* 0x001fe400078e0200 */
        /* <DEDUP_REMOVED lines=77> */
.L_x_11165:
[----:B------:R-:W-:Y:S02]  /*1b5b0*/  VIADD R4, R4, 0x70 ;  /* 0x0000007004047836 */ /* 0x000fe40000000000 */
        /* <DEDUP_REMOVED lines=17> */
.L_x_11166:
[----:B------:R-:W-:-:S13]  /*1b6d0*/  ISETP.NE.AND P0, PT, R34, 0x3, PT ;  /* 0x000000032200780c */ /* 0x000fda0003f05270 */
[----:B------:R-:W-:Y:S05]  /*1b6e0*/  @!P0 BRA `(.L_x_11100) ;  /* 0x0000000000048947 */ /* 0x000fea0003800000 */
[----:B------:R-:W-:Y:S01]  /*1b6f0*/  BPT.TRAP 0x1 ;  /* 0x000000040000795c */ /* 0x000fe20000300000 */
.L_x_11100:
[----:B------:R-:W1:Y:S02]  /*1b700*/  SYNCS.PHASECHK.TRANS64.TRYWAIT P0, [UR46+0x22860], R0 ;  /* 0x02286000ff0075a7 */ /* 0x000e64000800016e */
[----:B-1----:R-:W-:Y:S05]  /*1b710*/  @!P0 BRA `(.L_x_11101) ;  /* 0x0000002c00388947 */ /* 0x002fea0003800000 */
.L_x_11167:
        /* <DEDUP_REMOVED lines=25> */
[----:B------:R-:W-:Y:S02]  /*1b8b0*/  LEA.HI.X R18, R2, UR7, R3, 0x1, P0 ;  /* 0x0000000702127c11 */ /* 0x000fe400080f0c03 */
[----:B------:R-:W-:Y:S02]  /*1b8c0*/  SEL R2, RZ, 0x4, P2 ;  /* 0x00000004ff027807 */ /* 0x000fe40001000000 */
[----:B------:R-:W-:Y:S02]  /*1b8d0*/  SEL R3, RZ, 0x8, P1 ;  /* 0x00000008ff037807 */ /* 0x000fe40000800000 */
[----:B------:R-:W-:-:S05]  /*1b8e0*/  IADD3 R0, R2, R0, R27 ;  /* 0x0000000002007210 */ /* 0x000fca0007ffe01b */
[----:B------:R-:W-:Y:S01]  /*1b8f0*/  IMAD.IADD R5, R0, 0x1, R3 ;  /* 0x0000000100057824 */ /* 0x000fe200078e0203 */
[----:B------:R-:W-:Y:S06]  /*1b900*/  BRA.DIV UR4, `(.L_x_11102) ;  /* 0x0000002a04d47947 */ /* 0x000fec000b800000 */
[----:B------:R-:W0:Y:S01]  /*1b910*/  SHFL.IDX PT, R14, R10, RZ, 0x181f ;  /* 0x00181fff0a0e7589 */ /* 0x000e2200000e0000 */
[----:B------:R-:W-:Y:S01]  /*1b920*/  IMAD.SHL.U32 R17, R23, 0x2, RZ ;  /* 0x0000000217117824 */ /* 0x000fe200078e00ff */
[C---:B------:R-:W-:Y:S02]  /*1b930*/  LOP3.LUT P2, RZ, R5.reuse, 0x2, RZ, 0xc0, !PT ;  /* 0x0000000205ff7812 */ /* 0x040fe4000784c0ff */
[----:B------:R-:W1:Y:S01]  /*1b940*/  SHFL.IDX PT, R0, R18, RZ, 0x181f ;  /* 0x00181fff12007589 */ /* 0x000e6200000e0000 */
[----:B------:R-:W-:-:S03]  /*1b950*/  LOP3.LUT P1, RZ, R5, 0x4, RZ, 0xc0, !PT ;  /* 0x0000000405ff7812 */ /* 0x000fc6000782c0ff */
[----:B------:R-:W-:Y:S04]  /*1b960*/  SHFL.IDX PT, R4, R18, 0x1, 0x181f ;  /* 0x00381f0012047f89 */ /* 0x000fe800000e0000 */
[----:B------:R-:W-:Y:S01]  /*1b970*/  SHFL.IDX PT, R7, R18, 0x3, 0x181f ;  /* 0x00781f0012077f89 */ /* 0x000fe200000e0000 */
[----:B0-----:R-:W-:-:S03]  /*1b980*/  IADD3 R2, P0, R14, R17, RZ ;  /* 0x000000110e027210 */ /* 0x001fc60007f1e0ff */
[----:B------:R-:W0:Y:S02]  /*1b990*/  SHFL.IDX PT, R14, R10, 0x1, 0x181f ;  /* 0x00381f000a0e7f89 */ /* 0x000e2400000e0000 */
[----:B-1----:R-:W-:Y:S01]  /*1b9a0*/  IMAD.X R3, RZ, RZ, R0, P0 ;  /* 0x000000ffff037224 */ /* 0x002fe200000e0600 */
[----:B------:R-:W-:-:S05]  /*1b9b0*/  LEA R0, R29, UR46, 0x1 ;  /* 0x0000002e1d007c11 */ /* 0x000fca000f8e08ff */
[----:B------:R-:W-:Y:S01]  /*1b9c0*/  VIADD R31, R0, 0x400 ;  /* 0x00000400001f7836 */ /* 0x000fe20000000000 */
[----:B0-----:R-:W-:Y:S02]  /*1b9d0*/  IADD3 R8, P0, R14, R17, RZ ;  /* 0x000000110e087210 */ /* 0x001fe40007f1e0ff */
[----:B------:R-:W0:Y:S03]  /*1b9e0*/  SHFL.IDX PT, R14, R10, 0x2, 0x181f ;  /* 0x00581f000a0e7f89 */ /* 0x000e2600000e0000 */
[----:B------:R-:W-:Y:S01]  /*1b9f0*/  IMAD.X R9, RZ, RZ, R4, P0 ;  /* 0x000000ffff097224 */ /* 0x000fe200000e0604 */
        /* <DEDUP_REMOVED lines=8> */
[----:B------:R-:W-:-:S13]  /*1ba80*/  ISETP.LT.OR P3, PT, R22, 0x1, !P0 ;  /* 0x000000011600780c */ /* 0x000fda0004761670 */
[----:B------:R-:W-:Y:S01]  /*1ba90*/  LDGSTS.E.BYPASS.LTC128B.128 [R0+0x9400], desc[UR36][R2.64+0x180], !P3 ;  /* 0x0940018002007fae */ /* 0x000fe2000d901d64 */
        /* <DEDUP_REMOVED lines=12> */
[----:B------:R-:W0:Y:S02]  /*1bb60*/  SHFL.IDX PT, R14, R10, 0x4, 0x181f ;  /* 0x00981f000a0e7f89 */ /* 0x000e2400000e0000 */
[----:B------:R-:W-:Y:S01]  /*1bb70*/  IMAD.X R7, RZ, RZ, R7, P3 ;  /* 0x000000ffff077224 */ /* 0x000fe200018e0607 */
[C---:B------:R-:W-:Y:S01]  /*1bb80*/  ISETP.LT.OR P3, PT, R22.reuse, 0x21, P4 ;  /* 0x000000211600780c */ /* 0x040fe20002761670 */
[----:B-1----:R-:W1:Y:S04]  /*1bb90*/  SHFL.IDX PT, R8, R18, 0x4, 0x181f ;  /* 0x00981f0012087f89 */ /* 0x002e6800000e0000 */
[----:B------:R-:W2:Y:S08]  /*1bba0*/  SHFL.IDX PT, R18, R18, 0x5, 0x181f ;  /* 0x00b81f0012127f89 */ /* 0x000eb000000e0000 */
[----:B------:R-:W-:Y:S01]  /*1bbb0*/  LDGSTS.E.BYPASS.LTC128B.128 [R0+0x1400], desc[UR36][R4.64], !P3 ;  /* 0x0140000004007fae */ /* 0x000fe2000d901d64 */
[----:B------:R-:W-:-:S13]  /*1bbc0*/  ISETP.LT.OR P3, PT, R22, 0x21, !P2 ;  /* 0x000000211600780c */ /* 0x000fda0005761670 */
[----:B------:R-:W-:Y:S01]  /*1bbd0*/  LDGSTS.E.BYPASS.LTC128B.128 [R0+0x4400], desc[UR36][R4.64+0x80], !P3 ;  /* 0x0440008004007fae */ /* 0x000fe2000d901d64 */
[----:B------:R-:W-:-:S13]  /*1bbe0*/  ISETP.LT.OR P3, PT, R22, 0x21, !P1 ;  /* 0x000000211600780c */ /* 0x000fda0004f61670 */
[----:B------:R-:W-:Y:S01]  /*1bbf0*/  LDGSTS.E.BYPASS.LTC128B.128 [R0+0x7400], desc[UR36][R4.64+0x100], !P3 ;  /* 0x0740010004007fae */ /* 0x000fe2000d901d64 */
[----:B------:R-:W-:-:S13]  /*1bc00*/  ISETP.LT.OR P3, PT, R22, 0x21, !P0 ;  /* 0x000000211600780c */ /* 0x000fda0004761670 */
[----:B------:R-:W-:Y:S01]  /*1bc10*/  LDGSTS.E.BYPASS.LTC128B.128 [R0+0xa400], desc[UR36][R4.64+0x180], !P3 ;  /* 0x0a40018004007fae */ /* 0x000fe2000d901d64 */
[----:B0-----:R-:W-:-:S03]  /*1bc20*/  IADD3 R2, P3, R14, R17, RZ ;  /* 0x000000110e027210 */ /* 0x001fc60007f7e0ff */
[----:B------:R3:W4:Y:S02]  /*1bc30*/  SHFL.IDX PT, R14, R10, 0x5, 0x181f ;  /* 0x00b81f000a0e7f89 */ /* 0x00072400000e0000 */
        /* <DEDUP_REMOVED lines=17> */
[----:B--2-4-:R3:W-:Y:S02]  /*1bd50*/  LDGSTS.E.BYPASS.LTC128B.128 [R0+0xb400], desc[UR36][R2.64+0x180], !P3 ;  /* 0x0b40018002007fae */ /* 0x0147e4000d901d64 */
.L_x_11181:
[----:B0--3--:R-:W-:Y:S02]  /*1bd60*/  IADD3 R2, P3, R14, R17, RZ ;  /* 0x000000110e027210 */ /* 0x009fe40007f7e0ff */
        /* <DEDUP_REMOVED lines=19> */
.L_x_11103:
[----:B------:R-:W-:Y:S01]  /*1bea0*/  VIADD R24, R24, 0xfffffffe ;  /* 0xfffffffe18187836 */ /* 0x000fe20000000000 */
[----:B------:R-:W-:Y:S01]  /*1beb0*/  SYNCS.ARRIVE.TRANS64.A1T0 RZ, [UR46+0x22850], RZ ;  /* 0x022850ffffff79a7 */ /* 0x000fe2000810002e */
[----:B------:R-:W-:Y:S01]  /*1bec0*/  BSSY B0, `(.L_x_11081) ;  /* 0x00000e8000007945 */ /* 0x000fe20003800000 */
[----:B------:R-:W-:Y:S02]  /*1bed0*/  IMAD.MOV.U32 R0, RZ, RZ, 0x1 ;  /* 0x00000001ff007424 */ /* 0x000fe400078e00ff */
[----:B------:R-:W-:Y:S01]  /*1bee0*/  ISETP.GE.AND P0, PT, R24, UR48, PT ;  /* 0x0000003018007c0c */ /* 0x000fe2000bf06270 */
[----:B------:R-:W-:-:S12]  /*1bef0*/  IMAD.MOV.U32 R26, RZ, RZ, 0x1 ;  /* 0x00000001ff1a7424 */ /* 0x000fd800078e00ff */
[----:B------:R-:W-:Y:S05]  /*1bf00*/  @!P0 BRA `(.L_x_11104) ;  /* 0x0000000c008c8947 */ /* 0x000fea0003800000 */
[----:B------:R-:W-:Y:S01]  /*1bf10*/  UIADD3 UR4, UR45, 0x1, URZ ;  /* 0x000000012d047890 */ /* 0x000fe2000fffe03f */
[----:B------:R-:W-:Y:S01]  /*1bf20*/  LOP3.LUT R3, RZ, UR43, RZ, 0x33, !PT ;  /* 0x0000002bff037c12 */ /* 0x000fe2000f8e33ff */
[----:B------:R-:W-:Y:S01]  /*1bf30*/  IMAD.MOV.U32 R26, RZ, RZ, 0x1 ;  /* 0x00000001ff1a7424 */ /* 0x000fe200078e00ff */
[----:B------:R-:W-:Y:S01]  /*1bf40*/  IADD3 R25, R36, R25, R35 ;  /* 0x0000001924197210 */ /* 0x000fe20007ffe023 */
[----:B------:R-:W-:Y:S01]  /*1bf50*/  UIMAD UR4, UR4, UR38, URZ ;  /* 0x00000026040472a4 */ /* 0x000fe2000f8e023f */
[----:B------:R-:W-:-:S03]  /*1bf60*/  LOP3.LUT R5, RZ, UR42, RZ, 0x33, !PT ;  /* 0x0000002aff057c12 */ /* 0x000fc6000f8e33ff */
[----:B------:R-:W-:Y:S02]  /*1bf70*/  VIADD R18, R25, 0xfffffee0 ;  /* 0xfffffee019127836 */ /* 0x000fe40000000000 */
[----:B------:R-:W-:-:S04]  /*1bf80*/  LOP3.LUT R0, RZ, UR4, RZ, 0x33, !PT ;  /* 0x00000004ff007c12 */ /* 0x000fc8000f8e33ff */
[----:B------:R-:W-:-:S04]  /*1bf90*/  VIADDMNMX R0, R0, -UR44, R3, !PT ;  /* 0x8000002c00007c46 */ /* 0x000fc8000f800103 */
[----:B------:R-:W-:Y:S01]  /*1bfa0*/  VIMNMX R5, R0, R5, !PT ;  /* 0x0000000500057248 */ /* 0x000fe20007fe0100 */
[----:B------:R-:W-:-:S03]  /*1bfb0*/  IMAD.MOV.U32 R0, RZ, RZ, 0x1 ;  /* 0x00000001ff007424 */ /* 0x000fc600078e00ff */
[C---:B------:R-:W-:Y:S01]  /*1bfc0*/  IADD3 R27, -R5.reuse, -0x2, RZ ;  /* 0xfffffffe051b7810 */ /* 0x040fe20007ffe1ff */
[----:B------:R-:W-:-:S07]  /*1bfd0*/  IMAD R18, R5, -0x60, R18 ;  /* 0xffffffa005127824 */ /* 0x000fce00078e0212 */
.L_x_11119:
        /* <DEDUP_REMOVED lines=21> */
.L_x_11106:
[----:B------:R-:W-:Y:S05]  /*1c130*/  BSYNC B1 ;  /* 0x0000000000017941 */ /* 0x000fea0003800000 */
.L_x_11105:
[----:B------:R-:W-:-:S13]  /*1c140*/  ISETP.NE.AND P0, PT, R34, 0x3, PT ;  /* 0x000000032200780c */ /* 0x000fda0003f05270 */
[----:B------:R-:W-:Y:S05]  /*1c150*/  @!P0 BRA `(.L_x_11107) ;  /* 0x0000000000048947 */ /* 0x000fea0003800000 */
[----:B------:R-:W-:Y:S01]  /*1c160*/  BPT.TRAP 0x1 ;  /* 0x000000040000795c */ /* 0x000fe20000300000 */
.L_x_11107:
[----:B------:R-:W-:Y:S01]  /*1c170*/  LEA R19, R0, UR46, 0x3 ;  /* 0x0000002e00137c11 */ /* 0x000fe2000f8e18ff */
[----:B------:R-:W-:Y:S01]  /*1c180*/  BSSY B1, `(.L_x_11108) ;  /* 0x0000004000017945 */ /* 0x000fe20003800000 */
[----:B------:R-:W-:-:S04]  /*1c190*/  SHF.L.U32 R23, R26, 0x1f, RZ ;  /* 0x0000001f1a177819 */ /* 0x000fc800000006ff */
[----:B------:R-:W1:Y:S02]  /*1c1a0*/  SYNCS.PHASECHK.TRANS64.TRYWAIT P0, [R19+URZ+0x22840], R23 ;  /* 0x02284017130075a7 */ /* 0x000e64000800017f */
[----:B-1----:R-:W-:Y:S05]  /*1c1b0*/  @!P0 BRA `(.L_x_11109) ;  /* 0x0000002c00148947 */ /* 0x002fea0003800000 */
.L_x_11182:
[----:B------:R-:W-:Y:S05]  /*1c1c0*/  BSYNC B1 ;  /* 0x0000000000017941 */ /* 0x000fea0003800000 */
.L_x_11108:
        /* <DEDUP_REMOVED lines=49> */
[----:B------:R-:W0:Y:S02]  /*1c4e0*/  SHFL.IDX PT, R14, R21, 0x4, 0x181f ;  /* 0x00981f00150e7f89 */ /* 0x000e2400000e0000 */
[----:B---3--:R-:W-:Y:S02]  /*1c4f0*/  IMAD.X R7, RZ, RZ, R3, P0 ;  /* 0x000000ffff077224 */ /* 0x008fe400000e0603 */
[----:B------:R-:W3:Y:S04]  /*1c500*/  SHFL.IDX PT, R3, R24, 0x4, 0x181f ;  /* 0x00981f0018037f89 */ /* 0x000ee800000e0000 */
[----:B------:R2:W-:Y:S01]  /*1c510*/  LDGSTS.E.BYPASS.LTC128B.128 [R22+0x1dc00], desc[UR36][R6.64], !P1 ;  /* 0x1dc0000006167fae */ /* 0x0005e2000c901d64 */
[----:B0-----:R-:W-:-:S03]  /*1c520*/  IADD3 R2, P0, R14, R17, RZ ;  /* 0x000000110e027210 */ /* 0x001fc60007f1e0ff */
[----:B------:R2:W0:Y:S02]  /*1c530*/  SHFL.IDX PT, R14, R21, 0x5, 0x181f ;  /* 0x00b81f00150e7f89 */ /* 0x00042400000e0000 */
[----:B---3--:R-:W-:-:S05]  /*1c540*/  IMAD.X R3, RZ, RZ, R3, P0 ;  /* 0x000000ffff037224 */ /* 0x008fca00000e0603 */
[----:B------:R2:W-:Y:S03]  /*1c550*/  LDGSTS.E.BYPASS.LTC128B.128 [R22+0x1e400], desc[UR36][R2.64], !P1 ;  /* 0x1e40000002167fae */ /* 0x0005e6000c901d64 */
.L_x_11196:
        /* <DEDUP_REMOVED lines=8> */
.L_x_11111:
        /* <DEDUP_REMOVED lines=10> */
.L_x_11112:
[----:B------:R2:W-:Y:S01]  /*1c680*/  SYNCS.ARRIVE.TRANS64.A1T0 RZ, [R19+URZ+0x22830], RZ ;  /* 0x022830ff13ff79a7 */ /* 0x0005e2000810003f */
[----:B------:R-:W-:Y:S05]  /*1c690*/  @!P2 BRA `(.L_x_11113) ;  /* 0x000000000004a947 */ /* 0x000fea0003800000 */
[----:B------:R-:W-:Y:S01]  /*1c6a0*/  BPT.TRAP 0x1 ;  /* 0x000000040000795c */ /* 0x000fe20000300000 */
.L_x_11113:
[----:B------:R-:W3:Y:S01]  /*1c6b0*/  SYNCS.PHASECHK.TRANS64.TRYWAIT P0, [R19+URZ+0x22860], R23 ;  /* 0x02286017130075a7 */ /* 0x000ee2000800017f */
[----:B------:R-:W-:Y:S04]  /*1c6c0*/  BSSY B1, `(.L_x_11114) ;  /* 0x0000002000017945 */ /* 0x000fe80003800000 */
[----:B---3--:R-:W-:Y:S05]  /*1c6d0*/  @!P0 BRA `(.L_x_11115) ;  /* 0x0000002c006c8947 */ /* 0x008fea0003800000 */
.L_x_11197:
[----:B------:R-:W-:Y:S05]  /*1c6e0*/  BSYNC B1 ;  /* 0x0000000000017941 */ /* 0x000fea0003800000 */
.L_x_11114:
        /* <DEDUP_REMOVED lines=40> */
[----:B------:R-:W0:Y:S02]  /*1c970*/  SHFL.IDX PT, R14, R20, 0x2, 0x181f ;  /* 0x00581f00140e7f89 */ /* 0x000e2400000e0000 */
[----:B------:R-:W-:Y:S02]  /*1c980*/  IMAD.X R9, RZ, RZ, R4, P0 ;  /* 0x000000ffff097224 */ /* 0x000fe400000e0604 */
        /* <DEDUP_REMOVED lines=15> */
[----:B------:R-:W-:Y:S02]  /*1ca80*/  IMAD.X R5, RZ, RZ, R5, P0 ;  /* 0x000000ffff057224 */ /* 0x000fe400000e0605 */
[----:B-1----:R-:W-:-:S03]  /*1ca90*/  IMAD.MOV.U32 R6, RZ, RZ, RZ ;  /* 0x000000ffff067224 */ /* 0x002fc600078e00ff */
        /* <DEDUP_REMOVED lines=11> */
.L_x_11211:
        /* <DEDUP_REMOVED lines=11> */
.L_x_11117:
        /* <DEDUP_REMOVED lines=10> */
.L_x_11118:
        /* <DEDUP_REMOVED lines=10> */
.L_x_11104:
[----:B------:R-:W-:Y:S05]  /*1cd40*/  BSYNC B0 ;  /* 0x0000000000007941 */ /* 0x000fea0003800000 */
.L_x_11081:
[----:B------:R-:W0:Y:S01]  /*1cd50*/  S2R R3, SR_CgaCtaId ;  /* 0x0000000000037919 */ /* 0x000e220000008800 */
[----:B------:R-:W-:Y:S01]  /*1cd60*/  MOV R2, 0x400 ;  /* 0x0000040000027802 */ /* 0x000fe20000000f00 */
[----:B------:R-:W-:Y:S01]  /*1cd70*/  BSSY B0, `(.L_x_11120) ;  /* 0x0000005000007945 */ /* 0x000fe20003800000 */
[----:B------:R-:W-:Y:S02]  /*1cd80*/  SHF.L.U32 R6, R6, 0x1f, RZ ;  /* 0x0000001f06067819 */ /* 0x000fe400000006ff */
[----:B0-----:R-:W-:-:S04]  /*1cd90*/  LEA R7, R3, R2, 0x18 ;  /* 0x0000000203077211 */ /* 0x001fc800078ec0ff */
[----:B------:R-:W0:Y:S02]  /*1cda0*/  SYNCS.PHASECHK.TRANS64.TRYWAIT P0, [R7+URZ+0x22820], R6 ;  /* 0x02282006070075a7 */ /* 0x000e24000800017f */
[----:B0-----:R-:W-:Y:S05]  /*1cdb0*/  @!P0 BRA `(.L_x_11121) ;  /* 0x0000002c00948947 */ /* 0x001fea0003800000 */
.L_x_11212:
[----:B------:R-:W-:Y:S05]  /*1cdc0*/  BSYNC B0 ;  /* 0x0000000000007941 */ /* 0x000fea0003800000 */
.L_x_11120:
[----:B------:R-:W-:-:S03]  /*1cdd0*/  UMOV UR4, 0xffffffff ;  /* 0xffffffff00047882 */ /* 0x000fc60000000000 */
[----:B------:R-:W-:Y:S05]  /*1cde0*/  BRA.DIV UR4, `(.L_x_11122) ;  /* 0x0000002e049c7947 */ /* 0x000fea000b800000 */
[----:B------:R-:W1:Y:S02]  /*1cdf0*/  S2R R2, SR_TID.X ;  /* 0x0000000000027919 */ /* 0x000e640000002100 */
[----:B-1----:R-:W-:-:S04]  /*1ce00*/  SHF.R.U32.HI R2, RZ, 0x5, R2 ;  /* 0x00000005ff027819 */ /* 0x002fc80000011602 */
[----:B------:R-:W-:-:S05]  /*1ce10*/  LOP3.LUT R2, R2, 0x3, RZ, 0xc0, !PT ;  /* 0x0000000302027812 */ /* 0x000fca00078ec0ff */
[----:B------:R1:W3:Y:S02]  /*1ce20*/  SHFL.IDX PT, R14, R2, RZ, 0x1f ;  /* 0x00001fff020e7589 */ /* 0x0002e400000e0000 */
.L_x_11215:
[----:B---3--:R-:W-:-:S13]  /*1ce30*/  ISETP.NE.AND P0, PT, R14, RZ, PT ;  /* 0x000000ff0e00720c */ /* 0x008fda0003f05270 */
[----:B------:R-:W-:Y:S05]  /*1ce40*/  @P0 BRA `(.L_x_10972) ;  /* 0x0000000000880947 */ /* 0x000fea0003800000 */
[----:B------:R-:W-:-:S03]  /*1ce50*/  UMOV UR4, 0xffffffff ;  /* 0xffffffff00047882 */ /* 0x000fc60000000000 */
[----:B------:R-:W-:Y:S05]  /*1ce60*/  BRA.DIV UR4, `(.L_x_11123) ;  /* 0x0000002e04b07947 */ /* 0x000fea000b800000 */
[----:B------:R-:W-:-:S13]  /*1ce70*/  ELECT P6, URZ, PT ;  /* 0x00000000003f782f */ /* 0x000fda00038c0000 */
.L_x_11218:
[----:B------:R-:W-:Y:S05]  /*1ce80*/  @!P6 BRA `(.L_x_10972) ;  /* 0x000000000078e947 */ /* 0x000fea0003800000 */
[----:B------:R-:W-:-:S06]  /*1ce90*/  ULOP3.LUT UR4, UR60, 0x2, URZ, 0xfc, !UPT ;  /* 0x000000023c047892 */ /* 0x000fcc000f8efc3f */
[----:B-1----:R-:W-:-:S05]  /*1cea0*/  IMAD.U32 R2, RZ, RZ, UR4 ;  /* 0x00000004ff027e24 */ /* 0x002fca000f8e00ff */
[----:B------:R-:W-:-:S13]  /*1ceb0*/  ISETP.NE.AND P0, PT, R2, 0x3, PT ;  /* 0x000000030200780c */ /* 0x000fda0003f05270 */
[----:B------:R-:W-:Y:S05]  /*1cec0*/  @!P0 BRA `(.L_x_11124) ;  /* 0x0000000000048947 */ /* 0x000fea0003800000 */
[----:B------:R-:W-:Y:S01]  /*1ced0*/  BPT.TRAP 0x1 ;  /* 0x000000040000795c */ /* 0x000fe20000300000 */
.L_x_11124:
[----:B------:R-:W-:Y:S01]  /*1cee0*/  IMAD R5, R0, 0x8, R7 ;  /* 0x0000000800057824 */ /* 0x000fe200078e0207 */
[----:B------:R-:W-:Y:S01]  /*1cef0*/  SHF.L.U32 R2, R26, 0x1f, RZ ;  /* 0x0000001f1a027819 */ /* 0x000fe200000006ff */
[----:B------:R-:W-:-:S03]  /*1cf00*/  VIADD R0, R0, 0x1 ;  /* 0x0000000100007836 */ /* 0x000fc60000000000 */
[----:B------:R-:W1:Y:S02]  /*1cf10*/  SYNCS.PHASECHK.TRANS64.TRYWAIT P1, [R5+URZ+0x22840], R2 ;  /* 0x02284002050075a7 */ /* 0x000e64000802017f */
[----:B------:R-:W-:-:S04]  /*1cf20*/  ISETP.NE.AND P2, PT, R0, 0x2, PT ;  /* 0x000000020000780c */ /* 0x000fc80003f45270 */
[----:B------:R-:W-:Y:S01]  /*1cf30*/  SEL R3, RZ, 0x1, P2 ;  /* 0x00000001ff037807 */ /* 0x000fe20001000000 */
[----:B-1----:R-:W-:Y:S08]  /*1cf40*/  @!P1 BRA `(.L_x_11125) ;  /* 0x0000002c00989947 */ /* 0x002ff00003800000 */
.L_x_11219:
[----:B------:R-:W-:Y:S02]  /*1cf50*/  SEL R0, R0, RZ, P2 ;  /* 0x000000ff00007207 */ /* 0x000fe40001000000 */
[----:B------:R-:W-:Y:S01]  /*1cf60*/  LOP3.LUT R3, R26, R3, RZ, 0x3c, !PT ;  /* 0x000000031a037212 */ /* 0x000fe200078e3cff */
[----:B------:R-:W-:Y:S06]  /*1cf70*/  @!P0 BRA `(.L_x_11126) ;  /* 0x0000000000048947 */ /* 0x000fec0003800000 */
[----:B------:R-:W-:Y:S01]  /*1cf80*/  BPT.TRAP 0x1 ;  /* 0x000000040000795c */ /* 0x000fe20000300000 */
.L_x_11126:
[----:B0-----:R-:W-:Y:S01]  /*1cf90*/  IMAD R7, R0, 0x8, R7 ;  /* 0x0000000800077824 */ /* 0x001fe200078e0207 */
[----:B------:R-:W-:-:S04]  /*1cfa0*/  SHF.L.U32 R0, R3, 0x1f, RZ ;  /* 0x0000001f03007819 */ /* 0x000fc800000006ff */
[----:B------:R-:W0:Y:S02]  /*1cfb0*/  SYNCS.PHASECHK.TRANS64.TRYWAIT P1, [R7+URZ+0x22840], R0 ;  /* 0x02284000070075a7 */ /* 0x000e24000802017f */
[----:B0-----:R-:W-:Y:S05]  /*1cfc0*/  @!P1 BRA `(.L_x_11127) ;  /* 0x0000002c008c9947 */ /* 0x001fea0003800000 */
.L_x_11220:
[----:B------:R-:W-:Y:S05]  /*1cfd0*/  @!P0 BRA `(.L_x_11128) ;  /* 0x0000000000048947 */ /* 0x000fea0003800000 */
[----:B------:R-:W-:Y:S01]  /*1cfe0*/  BPT.TRAP 0x1 ;  /* 0x000000040000795c */ /* 0x000fe20000300000 */
.L_x_11128:
[----:B------:R-:W3:Y:S02]  /*1cff0*/  SYNCS.PHASECHK.TRANS64.TRYWAIT P1, [R5+URZ+0x22860], R2 ;  /* 0x02286002050075a7 */ /* 0x000ee4000802017f */
[----:B---3--:R-:W-:Y:S05]  /*1d000*/  @!P1 BRA `(.L_x_11129) ;  /* 0x0000002c00909947 */ /* 0x008fea0003800000 */
.L_x_11221:
[----:B------:R-:W-:Y:S05]  /*1d010*/  @!P0 BRA `(.L_x_11130) ;  /* 0x0000000000048947 */ /* 0x000fea0003800000 */
[----:B------:R-:W-:Y:S01]  /*1d020*/  BPT.TRAP 0x1 ;  /* 0x000000040000795c */ /* 0x000fe20000300000 */
.L_x_11130:
[----:B----4-:R4:W0:Y:S02]  /*1d030*/  SYNCS.PHASECHK.TRANS64.TRYWAIT P0, [R7+URZ+0x22860], R0 ;  /* 0x02286000070075a7 */ /* 0x010824000800017f */
[----:B0-----:R-:W-:Y:S05]  /*1d040*/  @!P0 NANOSLEEP.SYNCS 0x989680 ;  /* 0x009896800000895d */ /* 0x001fea0003900000 */
[----:B------:R-:W0:Y:S02]  /*1d050*/  @!P0 SYNCS.PHASECHK.TRANS64 P0, [R7+URZ+0x22860], R0 ;  /* 0x02286000070085a7 */ /* 0x000e24000800007f */
[----:B0-----:R-:W-:Y:S05]  /*1d060*/  @!P0 BRA `(.L_x_11130) ;  /* 0xfffffffc00f08947 */ /* 0x001fea000383ffff */
.L_x_10972:
[----:B------:R-:W-:Y:S05]  /*1d070*/  BSYNC B6 ;  /* 0x0000000000067941 */ /* 0x000fea0003800000 */
.L_x_10969:
[----:B------:R-:W-:Y:S05]  /*1d080*/  EXIT ;  /* 0x000000000000794d */ /* 0x000fea0003800000 */
.L_x_10982:
[----:B0-----:R0:W1:Y:S02]  /*1d090*/  SYNCS.PHASECHK.TRANS64.TRYWAIT P0, [R33+URZ+0x22800], R0 ;  /* 0x02280000210075a7 */ /* 0x001064000800017f */
[----:B-1----:R-:W-:Y:S05]  /*1d0a0*/  @!P0 NANOSLEEP.SYNCS 0x989680 ;  /* 0x009896800000895d */ /* 0x002fea0003900000 */
[----:B------:R-:W1:Y:S02]  /*1d0b0*/  @!P0 SYNCS.PHASECHK.TRANS64 P0, [R33+URZ+0x22800], R0 ;  /* 0x02280000210085a7 */ /* 0x000e64000800007f */
[----:B-1----:R-:W-:Y:S05]  /*1d0c0*/  @!P0 BRA `(.L_x_10982) ;  /* 0xfffffffc00f08947 */ /* 0x002fea000383ffff */
[----:B------:R-:W-:Y:S05]  /*1d0d0*/  BRA `(.L_x_11131) ;  /* 0xfffffe4c00d47947 */ /* 0x000fea000383ffff */
.L_x_10989:
[----:B-1----:R1:W2:Y:S02]  /*1d0e0*/  SYNCS.PHASECHK.TRANS64.TRYWAIT P0, [R10+URZ], R11 ;  /* 0x0000000b0a0075a7 */ /* 0x0022a4000800017f */
[----:B--2---:R-:W-:Y:S05]  /*1d0f0*/  @!P0 NANOSLEEP.SYNCS 0x989680 ;  /* 0x009896800000895d */ /* 0x004fea0003900000 */
[----:B------:R-:W2:Y:S02]  /*1d100*/  @!P0 SYNCS.PHASECHK.TRANS64 P0, [R10+URZ], R11 ;  /* 0x0000000b0a0085a7 */ /* 0x000ea4000800007f */
[----:B--2---:R-:W-:Y:S05]  /*1d110*/  @!P0 BRA `(.L_x_10989) ;  /* 0xfffffffc00f08947 */ /* 0x004fea000383ffff */
[----:B------:R-:W-:Y:S05]  /*1d120*/  BRA `(.L_x_10988) ;  /* 0xfffffe5000b07947 */ /* 0x000fea000383ffff */
.L_x_11008:
[----:B-1----:R1:W2:Y:S02]  /*1d130*/  SYNCS.PHASECHK.TRANS64.TRYWAIT P0, [R0+URZ], R11 ;  /* 0x0000000b000075a7 */ /* 0x0022a4000800017f */
[----:B--2---:R-:W-:Y:S05]  /*1d140*/  @!P0 NANOSLEEP.SYNCS 0x989680 ;  /* 0x009896800000895d */ /* 0x004fea0003900000 */
[----:B------:R-:W2:Y:S02]  /*1d150*/  @!P0 SYNCS.PHASECHK.TRANS64 P0, [R0+URZ], R11 ;  /* 0x0000000b000085a7 */ /* 0x000ea4000800007f */
[----:B--2---:R-:W-:Y:S05]  /*1d160*/  @!P0 BRA `(.L_x_11008) ;  /* 0xfffffffc00f08947 */ /* 0x004fea000383ffff */
[----:B------:R-:W-:Y:S05]  /*1d170*/  BRA `(.L_x_11007) ;  /* 0xfffffe7c00e47947 */ /* 0x000fea000383ffff */
.L_x_11030:
[----:B--2---:R2:W3:Y:S02]  /*1d180*/  SYNCS.PHASECHK.TRANS64.TRYWAIT P0, [R8+URZ], R9 ;  /* 0x00000009080075a7 */ /* 0x0044e4000800017f */
[----:B---3--:R-:W-:Y:S05]  /*1d190*/  @!P0 NANOSLEEP.SYNCS 0x989680 ;  /* 0x009896800000895d */ /* 0x008fea0003900000 */
[----:B------:R-:W3:Y:S02]  /*1d1a0*/  @!P0 SYNCS.PHASECHK.TRANS64 P0, [R8+URZ], R9 ;  /* 0x00000009080085a7 */ /* 0x000ee4000800007f */
[----:B---3--:R-:W-:Y:S05]  /*1d1b0*/  @!P0 BRA `(.L_x_11030) ;  /* 0xfffffffc00f08947 */ /* 0x008fea000383ffff */
[----:B------:R-:W-:Y:S05]  /*1d1c0*/  BRA `(.L_x_11029) ;  /* 0xfffffeb400d07947 */ /* 0x000fea000383ffff */
.L_x_11039:
[----:B-1----:R1:W2:Y:S02]  /*1d1d0*/  SYNCS.PHASECHK.TRANS64.TRYWAIT P0, [R150+URZ], R151 ;  /* 0x00000097960075a7 */ /* 0x0022a4000800017f */
[----:B--2---:R-:W-:Y:S05]  /*1d1e0*/  @!P0 NANOSLEEP.SYNCS 0x989680 ;  /* 0x009896800000895d */ /* 0x004fea0003900000 */
[----:B------:R-:W2:Y:S02]  /*1d1f0*/  @!P0 SYNCS.PHASECHK.TRANS64 P0, [R150+URZ], R151 ;  /* 0x00000097960085a7 */ /* 0x000ea4000800007f */
[----:B--2---:R-:W-:Y:S05]  /*1d200*/  @!P0 BRA `(.L_x_11039) ;  /* 0xfffffffc00f08947 */ /* 0x004fea000383ffff */
[----:B------:R-:W-:Y:S05]  /*1d210*/  BRA `(.L_x_11038) ;  /* 0xfffffee000647947 */ /* 0x000fea000383ffff */
.L_x_11050:
[----:B0-----:R0:W1:Y:S02]  /*1d220*/  SYNCS.PHASECHK.TRANS64.TRYWAIT P0, [R2+URZ], R5 ;  /* 0x00000005020075a7 */ /* 0x001064000800017f */
[----:B-1----:R-:W-:Y:S05]  /*1d230*/  @!P0 NANOSLEEP.SYNCS 0x989680 ;  /* 0x009896800000895d */ /* 0x002fea0003900000 */
[----:B------:R-:W1:Y:S02]  /*1d240*/  @!P0 SYNCS.PHASECHK.TRANS64 P0, [R2+URZ], R5 ;  /* 0x00000005020085a7 */ /* 0x000e64000800007f */
[----:B-1----:R-:W-:Y:S05]  /*1d250*/  @!P0 BRA `(.L_x_11050) ;  /* 0xfffffffc00f08947 */ /* 0x002fea000383ffff */
[----:B------:R-:W-:Y:S05]  /*1d260*/  BRA `(.L_x_11049) ;  /* 0xffffff14009c7947 */ /* 0x000fea000383ffff */
.L_x_11069:
[----:B-1----:R1:W2:Y:S02]  /*1d270*/  SYNCS.PHASECHK.TRANS64.TRYWAIT P0, [R148+URZ], R149 ;  /* 0x00000095940075a7 */ /* 0x0022a4000800017f */
[----:B--2---:R-:W-:Y:S05]  /*1d280*/  @!P0 NANOSLEEP.SYNCS 0x989680 ;  /* 0x009896800000895d */ /* 0x004fea0003900000 */
[----:B------:R-:W2:Y:S02]  /*1d290*/  @!P0 SYNCS.PHASECHK.TRANS64 P0, [R148+URZ], R149 ;  /* 0x00000095940085a7 */ /* 0x000ea4000800007f */
[----:B--2---:R-:W-:Y:S05]  /*1d2a0*/  @!P0 BRA `(.L_x_11069) ;  /* 0xfffffffc00f08947 */ /* 0x004fea000383ffff */
[----:B------:R-:W-:Y:S05]  /*1d2b0*/  BRA `(.L_x_11068) ;  /* 0xffffff5000f47947 */ /* 0x000fea000383ffff */
.L_x_11092:
[----:B------:R-:W-:Y:S02]  /*1d2c0*/  IMAD.MOV.U32 R13, RZ, RZ, R18 ;  /* 0x000000ffff0d7224 */ /* 0x000fe400078e0012 */
[----:B------:R-:W-:Y:S02]  /*1d2d0*/  IMAD.MOV.U32 R12, RZ, RZ, RZ ;  /* 0x000000ffff0c7224 */ /* 0x000fe400078e00ff */
[----:B------:R-:W-:Y:S02]  /*1d2e0*/  IMAD.MOV.U32 R11, RZ, RZ, 0x1f ;  /* 0x0000001fff0b7424 */ /* 0x000fe400078e00ff */
[----:B------:R-:W-:-:S07]  /*1d2f0*/  IMAD.MOV.U32 R15, RZ, RZ, -0x1 ;  /* 0xffffffffff0f7424 */ /* 0x000fce00078e00ff */
[----:B-----5:R-:W-:Y:S05]  /*1d300*/  WARPSYNC.COLLECTIVE R15, `(.L_x_11132) ;  /* 0x000000000f087348 */ /* 0x020fea0003c00000 */
[----:B------:R0:W1:Y:S02]  /*1d310*/  SHFL.IDX P6, R14, R13, R12, R11 ;  /* 0x0000000c0d0e7389 */ /* 0x00006400000c000b */
[----:B01---5:R-:W-:Y:S01]  /*1d320*/  ENDCOLLECTIVE ;  /* 0x000000000000791b */ /* 0x023fe20003800000 */
.L_x_11132:
[----:B------:R-:W-:Y:S05]  /*1d330*/  BRA `(.L_x_11133) ;  /* 0xffffffd000d87947 */ /* 0x000fea000383ffff */
.L_x_11094:
[----:B0-----:R-:W-:-:S04]  /*1d340*/  IMAD.U32 R3, RZ, RZ, UR46 ;  /* 0x0000002eff037e24 */ /* 0x001fc8000f8e00ff */
[----:B------:R0:W1:Y:S03]  /*1d350*/  SYNCS.PHASECHK.TRANS64.TRYWAIT P0, [R3+URZ+0x22840], R2 ;  /* 0x02284002030075a7 */ /* 0x000066000800017f */
[----:B-1----:R-:W-:Y:S05]  /*1d360*/  @!P0 NANOSLEEP.SYNCS 0x989680 ;  /* 0x009896800000895d */ /* 0x002fea0003900000 */
[----:B------:R-:W1:Y:S02]  /*1d370*/  @!P0 SYNCS.PHASECHK.TRANS64 P0, [R3+URZ+0x22840], R2 ;  /* 0x02284002030085a7 */ /* 0x000e64000800007f */
[----:B-1----:R-:W-:Y:S05]  /*1d380*/  @!P0 BRA `(.L_x_11094) ;  /* 0xfffffffc00ec8947 */ /* 0x002fea000383ffff */
[----:B------:R-:W-:Y:S05]  /*1d390*/  BRA `(.L_x_11134) ;  /* 0xffffffd4001c7947 */ /* 0x000fea000383ffff */
.L_x_11095:
        /* <DEDUP_REMOVED lines=8> */
.L_x_11136:
[----:B------:R-:W-:Y:S05]  /*1d420*/  BSYNC B0 ;  /* 0x0000000000007941 */ /* 0x000fea0003800000 */
.L_x_11135:
        /* <DEDUP_REMOVED lines=9> */
.L_x_11137:
[----:B------:R-:W-:Y:S02]  /*1d4c0*/  IMAD.MOV.U32 R13, RZ, RZ, R5 ;  /* 0x000000ffff0d7224 */ /* 0x000fe400078e0005 */
[----:B------:R-:W-:Y:S01]  /*1d4d0*/  IMAD.MOV.U32 R12, RZ, RZ, 0x1 ;  /* 0x00000001ff0c7424 */ /* 0x000fe200078e00ff */
[----:B------:R-:W-:-:S13]  /*1d4e0*/  @P0 LEA R2, P1, R23, R14, 0x1 ;  /* 0x0000000e17020211 */ /* 0x000fda00078208ff */
[----:B------:R-:W-:Y:S05]  /*1d4f0*/  WARPSYNC.COLLECTIVE R15, `(.L_x_11138) ;  /* 0x000000000f087348 */ /* 0x000fea0003c00000 */
[----:B------:R0:W1:Y:S02]  /*1d500*/  SHFL.IDX P6, R14, R13, R12, R11 ;  /* 0x0000000c0d0e7389 */ /* 0x00006400000c000b */
[----:B01----:R-:W-:Y:S01]  /*1d510*/  ENDCOLLECTIVE ;  /* 0x000000000000791b */ /* 0x003fe20003800000 */
.L_x_11138:
        /* <DEDUP_REMOVED lines=12> */
.L_x_11139:
[----:B------:R-:W-:Y:S02]  /*1d5e0*/  IMAD.MOV.U32 R13, RZ, RZ, R5 ;  /* 0x000000ffff0d7224 */ /* 0x000fe400078e0005 */
[----:B------:R-:W-:Y:S01]  /*1d5f0*/  IMAD.MOV.U32 R12, RZ, RZ, 0x2 ;  /* 0x00000002ff0c7424 */ /* 0x000fe200078e00ff */
[----:B------:R-:W-:-:S13]  /*1d600*/  @P0 LEA R2, P1, R23, R14, 0x1 ;  /* 0x0000000e17020211 */ /* 0x000fda00078208ff */
[----:B------:R-:W-:Y:S05]  /*1d610*/  WARPSYNC.COLLECTIVE R15, `(.L_x_11140) ;  /* 0x000000000f087348 */ /* 0x000fea0003c00000 */
[----:B------:R0:W1:Y:S02]  /*1d620*/  SHFL.IDX P6, R14, R13, R12, R11 ;  /* 0x0000000c0d0e7389 */ /* 0x00006400000c000b */
[----:B01----:R-:W-:Y:S01]  /*1d630*/  ENDCOLLECTIVE ;  /* 0x000000000000791b */ /* 0x003fe20003800000 */
.L_x_11140:
        /* <DEDUP_REMOVED lines=12> */
.L_x_11141:
[----:B------:R-:W-:Y:S02]  /*1d700*/  IMAD.MOV.U32 R13, RZ, RZ, R5 ;  /* 0x000000ffff0d7224 */ /* 0x000fe400078e0005 */
[----:B------:R-:W-:Y:S01]  /*1d710*/  IMAD.MOV.U32 R12, RZ, RZ, 0x3 ;  /* 0x00000003ff0c7424 */ /* 0x000fe200078e00ff */
[----:B------:R-:W-:-:S13]  /*1d720*/  @P0 LEA R2, P1, R23, R14, 0x1 ;  /* 0x0000000e17020211 */ /* 0x000fda00078208ff */
[----:B------:R-:W-:Y:S05]  /*1d730*/  WARPSYNC.COLLECTIVE R15, `(.L_x_11142) ;  /* 0x000000000f087348 */ /* 0x000fea0003c00000 */
[----:B------:R0:W1:Y:S02]  /*1d740*/  SHFL.IDX P6, R14, R13, R12, R11 ;  /* 0x0000000c0d0e7389 */ /* 0x00006400000c000b */
[----:B01----:R-:W-:Y:S01]  /*1d750*/  ENDCOLLECTIVE ;  /* 0x000000000000791b */ /* 0x003fe20003800000 */
.L_x_11142:
        /* <DEDUP_REMOVED lines=12> */
.L_x_11143:
[----:B------:R-:W-:Y:S02]  /*1d820*/  IMAD.MOV.U32 R13, RZ, RZ, R5 ;  /* 0x000000ffff0d7224 */ /* 0x000fe400078e0005 */
[----:B------:R-:W-:Y:S01]  /*1d830*/  IMAD.MOV.U32 R12, RZ, RZ, 0x4 ;  /* 0x00000004ff0c7424 */ /* 0x000fe200078e00ff */
[----:B------:R-:W-:-:S13]  /*1d840*/  @P0 LEA R2, P1, R23, R14, 0x1 ;  /* 0x0000000e17020211 */ /* 0x000fda00078208ff */
[----:B------:R-:W-:Y:S05]  /*1d850*/  WARPSYNC.COLLECTIVE R15, `(.L_x_11144) ;  /* 0x000000000f087348 */ /* 0x000fea0003c00000 */
[----:B------:R0:W1:Y:S02]  /*1d860*/  SHFL.IDX P6, R14, R13, R12, R11 ;  /* 0x0000000c0d0e7389 */ /* 0x00006400000c000b */
[----:B01----:R-:W-:Y:S01]  /*1d870*/  ENDCOLLECTIVE ;  /* 0x000000000000791b */ /* 0x003fe20003800000 */
.L_x_11144:
        /* <DEDUP_REMOVED lines=12> */
.L_x_11145:
[----:B------:R-:W-:Y:S02]  /*1d940*/  IMAD.MOV.U32 R13, RZ, RZ, R5 ;  /* 0x000000ffff0d7224 */ /* 0x000fe400078e0005 */
[----:B------:R-:W-:Y:S01]  /*1d950*/  IMAD.MOV.U32 R12, RZ, RZ, 0x5 ;  /* 0x00000005ff0c7424 */ /* 0x000fe200078e00ff */
[----:B------:R-:W-:-:S13]  /*1d960*/  @P0 LEA R2, P1, R23, R14, 0x1 ;  /* 0x0000000e17020211 */ /* 0x000fda00078208ff */
[----:B------:R-:W-:Y:S05]  /*1d970*/  WARPSYNC.COLLECTIVE R15, `(.L_x_11146) ;  /* 0x000000000f087348 */ /* 0x000fea0003c00000 */
[----:B------:R0:W1:Y:S02]  /*1d980*/  SHFL.IDX P6, R14, R13, R12, R11 ;  /* 0x0000000c0d0e7389 */ /* 0x00006400000c000b */
[----:B01----:R-:W-:Y:S01]  /*1d990*/  ENDCOLLECTIVE ;  /* 0x000000000000791b */ /* 0x003fe20003800000 */
.L_x_11146:
        /* <DEDUP_REMOVED lines=10> */
.L_x_11147:
[----:B------:R-:W-:Y:S05]  /*1da40*/  BRA `(.L_x_11148) ;  /* 0xffffffd000907947 */ /* 0x000fea000383ffff */
.L_x_11098:
[----:B------:R-:W-:Y:S02]  /*1da50*/  IMAD.MOV.U32 R13, RZ, RZ, R6 ;  /* 0x000000ffff0d7224 */ /* 0x000fe400078e0006 */
[----:B------:R-:W-:Y:S02]  /*1da60*/  IMAD.MOV.U32 R12, RZ, RZ, RZ ;  /* 0x000000ffff0c7224 */ /* 0x000fe400078e00ff */
[----:B------:R-:W-:Y:S02]  /*1da70*/  IMAD.MOV.U32 R11, RZ, RZ, 0x181f ;  /* 0x0000181fff0b7424 */ /* 0x000fe400078e00ff */
[----:B------:R-:W-:Y:S02]  /*1da80*/  IMAD.MOV.U32 R15, RZ, RZ, -0x1 ;  /* 0xffffffffff0f7424 */ /* 0x000fe400078e00ff */
[----:B------:R-:W-:-:S07]  /*1da90*/  VIADD R4, R35, UR40 ;  /* 0x0000002823047c36 */ /* 0x000fce0008000000 */
[----:B------:R-:W-:Y:S05]  /*1daa0*/  WARPSYNC.COLLECTIVE R15, `(.L_x_11149) ;  /* 0x000000000f087348 */ /* 0x000fea0003c00000 */
[----:B------:R0:W1:Y:S02]  /*1dab0*/  SHFL.IDX P6, R14, R13, R12, R11 ;  /* 0x0000000c0d0e7389 */ /* 0x00006400000c000b */
[----:B01----:R-:W-:Y:S01]  /*1dac0*/  ENDCOLLECTIVE ;  /* 0x000000000000791b */ /* 0x003fe20003800000 */
.L_x_11149:
[----:B------:R-:W-:Y:S02]  /*1dad0*/  VIADD R8, R4, 0x10 ;  /* 0x0000001004087836 */ /* 0x000fe40000000000 */
[----:B------:R-:W-:Y:S02]  /*1dae0*/  IMAD.MOV.U32 R13, RZ, RZ, R0 ;  /* 0x000000ffff0d7224 */ /* 0x000fe400078e0000 */
[----:B------:R-:W-:-:S07]  /*1daf0*/  IMAD.MOV.U32 R2, RZ, RZ, R14 ;  /* 0x000000ffff027224 */ /* 0x000fce00078e000e */
[----:B------:R-:W-:Y:S05]  /*1db00*/  WARPSYNC.COLLECTIVE R15, `(.L_x_11150) ;  /* 0x000000000f087348 */ /* 0x000fea0003c00000 */
[----:B------:R0:W1:Y:S02]  /*1db10*/  SHFL.IDX P6, R14, R13, R12, R11 ;  /* 0x0000000c0d0e7389 */ /* 0x00006400000c000b */
[----:B01----:R-:W-:Y:S01]  /*1db20*/  ENDCOLLECTIVE ;  /* 0x000000000000791b */ /* 0x003fe20003800000 */
.L_x_11150:
[----:B------:R-:W-:Y:S02]  /*1db30*/  ULDC UR4, c[0x0][0x288] ;  /* 0x0000a20000047ab9 */ /* 0x000fe40000000800 */
[----:B------:R-:W-:-:S05]  /*1db40*/  IMAD R5, R7, UR4, RZ ;  /* 0x0000000407057c24 */ /* 0x000fca000f8e02ff */
[----:B------:R-:W-:Y:S01]  /*1db50*/  ISETP.GE.AND P0, PT, R4, R5, PT ;  /* 0x000000050400720c */ /* 0x000fe20003f06270 */
[----:B------:R-:W-:Y:S02]  /*1db60*/  IMAD.MOV.U32 R13, RZ, RZ, R6 ;  /* 0x000000ffff0d7224 */ /* 0x000fe400078e0006 */
[----:B------:R-:W-:-:S10]  /*1db70*/  IMAD.MOV.U32 R12, RZ, RZ, 0x1 ;  /* 0x00000001ff0c7424 */ /* 0x000fd400078e00ff */
[----:B------:R-:W-:Y:S02]  /*1db80*/  @!P0 LEA R9, R29, UR46, 0x1 ;  /* 0x0000002e1d098c11 */ /* 0x000fe4000f8e08ff */
[----:B------:R-:W-:-:S05]  /*1db90*/  @!P0 LEA R14, P2, R23, R14, 0x1 ;  /* 0x0000000e170e8211 */ /* 0x000fca00078408ff */
[----:B------:R-:W-:Y:S02]  /*1dba0*/  @!P0 IMAD.X R3, RZ, RZ, R2, P2 ;  /* 0x000000ffff038224 */ /* 0x000fe400010e0602 */
[----:B------:R-:W-:-:S07]  /*1dbb0*/  @!P0 IMAD.MOV.U32 R2, RZ, RZ, R14 ;  /* 0x000000ffff028224 */ /* 0x000fce00078e000e */
[----:B------:R-:W-:Y:S05]  /*1dbc0*/  WARPSYNC.COLLECTIVE R15, `(.L_x_11151) ;  /* 0x000000000f087348 */ /* 0x000fea0003c00000 */
[----:B------:R0:W1:Y:S02]  /*1dbd0*/  SHFL.IDX P6, R14, R13, R12, R11 ;  /* 0x0000000c0d0e7389 */ /* 0x00006400000c000b */
[----:B01----:R-:W-:Y:S01]  /*1dbe0*/  ENDCOLLECTIVE ;  /* 0x000000000000791b */ /* 0x003fe20003800000 */
.L_x_11151:
        /* <DEDUP_REMOVED lines=8> */
[----:B0-----:R-:W-:-:S07]  /*1dc70*/  IMAD.MOV.U32 R7, RZ, RZ, R14 ;  /* 0x000000ffff077224 */ /* 0x001fce00078e000e */
[----:B------:R-:W-:Y:S05]  /*1dc80*/  WARPSYNC.COLLECTIVE R15, `(.L_x_11152) ;  /* 0x000000000f087348 */ /* 0x000fea0003c00000 */
[----:B------:R0:W1:Y:S02]  /*1dc90*/  SHFL.IDX P6, R14, R13, R12, R11 ;  /* 0x0000000c0d0e7389 */ /* 0x00006400000c000b */
[----:B01----:R-:W-:Y:S01]  /*1dca0*/  ENDCOLLECTIVE ;  /* 0x000000000000791b */ /* 0x003fe20003800000 */
.L_x_11152:
[----:B------:R-:W-:Y:S02]  /*1dcb0*/  IMAD.MOV.U32 R13, RZ, RZ, R6 ;  /* 0x000000ffff0d7224 */ /* 0x000fe400078e0006 */
[----:B------:R-:W-:Y:S01]  /*1dcc0*/  IMAD.MOV.U32 R12, RZ, RZ, 0x2 ;  /* 0x00000002ff0c7424 */ /* 0x000fe200078e00ff */
[----:B------:R-:W-:-:S13]  /*1dcd0*/  @!P0 LEA R2, P2, R23, R14, 0x1 ;  /* 0x0000000e17028211 */ /* 0x000fda00078408ff */
[----:B------:R-:W-:Y:S05]  /*1dce0*/  WARPSYNC.COLLECTIVE R15, `(.L_x_11153) ;  /* 0x000000000f087348 */ /* 0x000fea0003c00000 */
[----:B------:R0:W1:Y:S02]  /*1dcf0*/  SHFL.IDX P6, R14, R13, R12, R11 ;  /* 0x0000000c0d0e7389 */ /* 0x00006400000c000b */
[----:B01----:R-:W-:Y:S01]  /*1dd00*/  ENDCOLLECTIVE ;  /* 0x000000000000791b */ /* 0x003fe20003800000 */
.L_x_11153:
        /* <DEDUP_REMOVED lines=13> */
.L_x_11154:
[----:B------:R-:W-:Y:S02]  /*1dde0*/  IMAD.MOV.U32 R13, RZ, RZ, R6 ;  /* 0x000000ffff0d7224 */ /* 0x000fe400078e0006 */
[----:B------:R-:W-:Y:S01]  /*1ddf0*/  IMAD.MOV.U32 R12, RZ, RZ, 0x3 ;  /* 0x00000003ff0c7424 */ /* 0x000fe200078e00ff */
[----:B------:R-:W-:-:S13]  /*1de00*/  @!P0 LEA R2, P2, R23, R14, 0x1 ;  /* 0x0000000e17028211 */ /* 0x000fda00078408ff */
[----:B------:R-:W-:Y:S05]  /*1de10*/  WARPSYNC.COLLECTIVE R15, `(.L_x_11155) ;  /* 0x000000000f087348 */ /* 0x000fea0003c00000 */
[----:B------:R0:W1:Y:S02]  /*1de20*/  SHFL.IDX P6, R14, R13, R12, R11 ;  /* 0x0000000c0d0e7389 */ /* 0x00006400000c000b */
[----:B01----:R-:W-:Y:S01]  /*1de30*/  ENDCOLLECTIVE ;  /* 0x000000000000791b */ /* 0x003fe20003800000 */
.L_x_11155:
        /* <DEDUP_REMOVED lines=13> */
.L_x_11156:
[----:B------:R-:W-:Y:S02]  /*1df10*/  IMAD.MOV.U32 R13, RZ, RZ, R6 ;  /* 0x000000ffff0d7224 */ /* 0x000fe400078e0006 */
[----:B------:R-:W-:Y:S01]  /*1df20*/  IMAD.MOV.U32 R12, RZ, RZ, 0x4 ;  /* 0x00000004ff0c7424 */ /* 0x000fe200078e00ff */
[----:B------:R-:W-:-:S13]  /*1df30*/  @!P0 LEA R2, P2, R23, R14, 0x1 ;  /* 0x0000000e17028211 */ /* 0x000fda00078408ff */
[----:B------:R-:W-:Y:S05]  /*1df40*/  WARPSYNC.COLLECTIVE R15, `(.L_x_11157) ;  /* 0x000000000f087348 */ /* 0x000fea0003c00000 */
[----:B------:R0:W1:Y:S02]  /*1df50*/  SHFL.IDX P6, R14, R13, R12, R11 ;  /* 0x0000000c0d0e7389 */ /* 0x00006400000c000b */
[----:B01----:R-:W-:Y:S01]  /*1df60*/  ENDCOLLECTIVE ;  /* 0x000000000000791b */ /* 0x003fe20003800000 */
.L_x_11157:
        /* <DEDUP_REMOVED lines=13> */
.L_x_11158:
[----:B------:R-:W-:Y:S02]  /*1e040*/  IMAD.MOV.U32 R13, RZ, RZ, R6 ;  /* 0x000000ffff0d7224 */ /* 0x000fe400078e0006 */
[----:B------:R-:W-:Y:S01]  /*1e050*/  IMAD.MOV.U32 R12, RZ, RZ, 0x5 ;  /* 0x00000005ff0c7424 */ /* 0x000fe200078e00ff */
[----:B------:R-:W-:-:S13]  /*1e060*/  @!P0 LEA R2, P2, R23, R14, 0x1 ;  /* 0x0000000e17028211 */ /* 0x000fda00078408ff */
[----:B------:R-:W-:Y:S05]  /*1e070*/  WARPSYNC.COLLECTIVE R15, `(.L_x_11159) ;  /* 0x000000000f087348 */ /* 0x000fea0003c00000 */
[----:B------:R0:W1:Y:S02]  /*1e080*/  SHFL.IDX P6, R14, R13, R12, R11 ;  /* 0x0000000c0d0e7389 */ /* 0x00006400000c000b */
[----:B01----:R-:W-:Y:S01]  /*1e090*/  ENDCOLLECTIVE ;  /* 0x000000000000791b */ /* 0x003fe20003800000 */
.L_x_11159:
[----:B------:R-:W-:-:S05]  /*1e0a0*/  @!P0 IMAD.X R3, RZ, RZ, R7, P2 ;  /* 0x000000ffff038224 */ /* 0x000fca00010e0607 */
        /* <DEDUP_REMOVED lines=11> */
.L_x_11160:
[----:B------:R-:W-:Y:S02]  /*1e160*/  IMAD.MOV.U32 R13, RZ, RZ, R6 ;  /* 0x000000ffff0d7224 */ /* 0x000fe400078e0006 */
[----:B------:R-:W-:Y:S01]  /*1e170*/  IMAD.MOV.U32 R12, RZ, RZ, 0x6 ;  /* 0x00000006ff0c7424 */ /* 0x000fe200078e00ff */
[----:B------:R-:W-:-:S13]  /*1e180*/  @!P0 LEA R2, P2, R23, R14, 0x1 ;  /* 0x0000000e17028211 */ /* 0x000fda00078408ff */
[----:B------:R-:W-:Y:S05]  /*1e190*/  WARPSYNC.COLLECTIVE R15, `(.L_x_11161) ;  /* 0x000000000f087348 */ /* 0x000fea0003c00000 */
[----:B------:R0:W1:Y:S02]  /*1e1a0*/  SHFL.IDX P6, R14, R13, R12, R11 ;  /* 0x0000000c0d0e7389 */ /* 0x00006400000c000b */
[----:B01----:R-:W-:Y:S01]  /*1e1b0*/  ENDCOLLECTIVE ;  /* 0x000000000000791b */ /* 0x003fe20003800000 */
.L_x_11161:
[----:B------:R-:W-:-:S05]  /*1e1c0*/  @!P0 IMAD.X R3, RZ, RZ, R7, P2 ;  /* 0x000000ffff038224 */ /* 0x000fca00010e0607 */
[----:B------:R-:W-:Y:S01]  /*1e1d0*/  @!PT LDS RZ, [RZ] ;  /* 0x00000000fffff984 */ /* 0x000fe20000000800 */
[----:B------:R-:W-:Y:S01]  /*1e1e0*/  @!PT LDS RZ, [RZ] ;  /* 0x00000000fffff984 */ /* 0x000fe20000000800 */
[----:B------:R-:W-:Y:S01]  /*1e1f0*/  @!PT LDS RZ, [RZ] ;  /* 0x00000000fffff984 */ /* 0x000fe20000000800 */
[----:B------:R0:W-:Y:S01]  /*1e200*/  @!P0 LDGSTS.E.BYPASS.LTC128B.128 [R21+0x1ac00], desc[UR36][R2.64], !P1 ;  /* 0x1ac0000002158fae */ /* 0x0001e2000c901d64 */
[----:B------:R-:W-:Y:S02]  /*1e210*/  IMAD.MOV.U32 R13, RZ, RZ, R0 ;  /* 0x000000ffff0d7224 */ /* 0x000fe400078e0000 */
[----:B0-----:R-:W-:Y:S02]  /*1e220*/  VIADD R2, R4, 0x60 ;  /* 0x0000006004027836 */ /* 0x001fe40000000000 */
[----:B------:R-:W-:-:S03]  /*1e230*/  IMAD.MOV.U32 R7, RZ, RZ, R14 ;  /* 0x000000ffff077224 */ /* 0x000fc600078e000e */
[----:B------:R-:W-:-:S13]  /*1e240*/  ISETP.GE.AND P0, PT, R2, R5, PT ;  /* 0x000000050200720c */ /* 0x000fda0003f06270 */
[----:B------:R-:W-:Y:S05]  /*1e250*/  WARPSYNC.COLLECTIVE R15, `(.L_x_11162) ;  /* 0x000000000f087348 */ /* 0x000fea0003c00000 */
[----:B------:R0:W1:Y:S02]  /*1e260*/  SHFL.IDX P6, R14, R13, R12, R11 ;  /* 0x0000000c0d0e7389 */ /* 0x00006400000c000b */
[----:B01----:R-:W-:Y:S01]  /*1e270*/  ENDCOLLECTIVE ;  /* 0x000000000000791b */ /* 0x003fe20003800000 */
.L_x_11162:
[----:B------:R-:W-:Y:S01]  /*1e280*/  @!P0 LEA R9, R29, UR46, 0x1 ;  /* 0x0000002e1d098c11 */ /* 0x000fe2000f8e08ff */
[----:B------:R-:W-:Y:S02]  /*1e290*/  IMAD.MOV.U32 R13, RZ, RZ, R6 ;  /* 0x000000ffff0d7224 */ /* 0x000fe400078e0006 */
[----:B------:R-:W-:Y:S01]  /*1e2a0*/  IMAD.MOV.U32 R12, RZ, RZ, 0x7 ;  /* 0x00000007ff0c7424 */ /* 0x000fe200078e00ff */
[----:B------:R-:W-:-:S13]  /*1e2b0*/  @!P0 LEA R2, P2, R23, R14, 0x1 ;  /* 0x0000000e17028211 */ /* 0x000fda00078408ff */
[----:B------:R-:W-:Y:S05]  /*1e2c0*/  WARPSYNC.COLLECTIVE R15, `(.L_x_11163) ;  /* 0x000000000f087348 */ /* 0x000fea0003c00000 */
[----:B------:R0:W1:Y:S02]  /*1e2d0*/  SHFL.IDX P6, R14, R13, R12, R11 ;  /* 0x0000000c0d0e7389 */ /* 0x00006400000c000b */
[----:B01----:R-:W-:Y:S01]  /*1e2e0*/  ENDCOLLECTIVE ;  /* 0x000000000000791b */ /* 0x003fe20003800000 */
.L_x_11163:
        /* <DEDUP_REMOVED lines=10> */
.L_x_11164:
[----:B------:R-:W-:Y:S05]  /*1e390*/  BRA `(.L_x_11165) ;  /* 0xffffffd000847947 */ /* 0x000fea000383ffff */
.L_x_11099:
[----:B0-----:R-:W-:-:S04]  /*1e3a0*/  IMAD.U32 R3, RZ, RZ, UR46 ;  /* 0x0000002eff037e24 */ /* 0x001fc8000f8e00ff */
[----:B------:R0:W1:Y:S03]  /*1e3b0*/  SYNCS.PHASECHK.TRANS64.TRYWAIT P0, [R3+URZ+0x22820], R0 ;  /* 0x02282000030075a7 */ /* 0x000066000800017f */
[----:B-1----:R-:W-:Y:S05]  /*1e3c0*/  @!P0 NANOSLEEP.SYNCS 0x989680 ;  /* 0x009896800000895d */ /* 0x002fea0003900000 */
[----:B------:R-:W1:Y:S02]  /*1e3d0*/  @!P0 SYNCS.PHASECHK.TRANS64 P0, [R3+URZ+0x22820], R0 ;  /* 0x02282000030085a7 */ /* 0x000e64000800007f */
[----:B-1----:R-:W-:Y:S05]  /*1e3e0*/  @!P0 BRA `(.L_x_11099) ;  /* 0xfffffffc00ec8947 */ /* 0x002fea000383ffff */
[----:B------:R-:W-:Y:S05]  /*1e3f0*/  BRA `(.L_x_11166) ;  /* 0xffffffd000b47947 */ /* 0x000fea000383ffff */
.L_x_11101:
[----:B0-----:R-:W-:-:S04]  /*1e400*/  IMAD.U32 R3, RZ, RZ, UR46 ;  /* 0x0000002eff037e24 */ /* 0x001fc8000f8e00ff */
[----:B------:R0:W1:Y:S03]  /*1e410*/  SYNCS.PHASECHK.TRANS64.TRYWAIT P0, [R3+URZ+0x22860], R0 ;  /* 0x02286000030075a7 */ /* 0x000066000800017f */
[----:B-1----:R-:W-:Y:S05]  /*1e420*/  @!P0 NANOSLEEP.SYNCS 0x989680 ;  /* 0x009896800000895d */ /* 0x002fea0003900000 */
[----:B------:R-:W1:Y:S02]  /*1e430*/  @!P0 SYNCS.PHASECHK.TRANS64 P0, [R3+URZ+0x22860], R0 ;  /* 0x02286000030085a7 */ /* 0x000e64000800007f */
[----:B-1----:R-:W-:Y:S05]  /*1e440*/  @!P0 BRA `(.L_x_11101) ;  /* 0xfffffffc00ec8947 */ /* 0x002fea000383ffff */
[----:B------:R-:W-:Y:S05]  /*1e450*/  BRA `(.L_x_11167) ;  /* 0xffffffd000b07947 */ /* 0x000fea000383ffff */
.L_x_11102:
        /* <DEDUP_REMOVED lines=8> */
.L_x_11169:
[----:B------:R-:W-:Y:S05]  /*1e4e0*/  BSYNC B0 ;  /* 0x0000000000007941 */ /* 0x000fea0003800000 */
.L_x_11168:
        /* <DEDUP_REMOVED lines=8> */
[----:B------:R-:W-:-:S10]  /*1e570*/  IMAD.SHL.U32 R17, R23, 0x2, RZ ;  /* 0x0000000217117824 */ /* 0x000fd400078e00ff */
[----:B------:R-:W-:Y:S05]  /*1e580*/  WARPSYNC.COLLECTIVE R15, `(.L_x_11170) ;  /* 0x000000000f087348 */ /* 0x000fea0003c00000 */
[----:B------:R0:W1:Y:S02]  /*1e590*/  SHFL.IDX P6, R14, R13, R12, R11 ;  /* 0x0000000c0d0e7389 */ /* 0x00006400000c000b */
[----:B01----:R-:W-:Y:S01]  /*1e5a0*/  ENDCOLLECTIVE ;  /* 0x000000000000791b */ /* 0x003fe20003800000 */
.L_x_11170:
[----:B------:R-:W-:Y:S02]  /*1e5b0*/  IMAD.MOV.U32 R6, RZ, RZ, RZ ;  /* 0x000000ffff067224 */ /* 0x000fe400078e00ff */
[----:B------:R-:W-:Y:S02]  /*1e5c0*/  IMAD.MOV.U32 R13, RZ, RZ, R18 ;  /* 0x000000ffff0d7224 */ /* 0x000fe400078e0012 */
[----:B------:R-:W-:Y:S01]  /*1e5d0*/  IMAD.MOV.U32 R12, RZ, RZ, 0x1 ;  /* 0x00000001ff0c7424 */ /* 0x000fe200078e00ff */
[----:B------:R-:W-:-:S13]  /*1e5e0*/  IADD3 R2, P0, R14, R17, RZ ;  /* 0x000000110e027210 */ /* 0x000fda0007f1e0ff */
[----:B------:R-:W-:Y:S05]  /*1e5f0*/  WARPSYNC.COLLECTIVE R15, `(.L_x_11171) ;  /* 0x000000000f087348 */ /* 0x000fea0003c00000 */
[----:B------:R0:W1:Y:S02]  /*1e600*/  SHFL.IDX P6, R14, R13, R12, R11 ;  /* 0x0000000c0d0e7389 */ /* 0x00006400000c000b */
[----:B01----:R-:W-:Y:S01]  /*1e610*/  ENDCOLLECTIVE ;  /* 0x000000000000791b */ /* 0x003fe20003800000 */
.L_x_11171:
[----:B------:R-:W-:Y:S01]  /*1e620*/  IMAD.X R3, RZ, RZ, R0, P0 ;  /* 0x000000ffff037224 */ /* 0x000fe200000e0600 */
[----:B------:R-:W-:Y:S02]  /*1e630*/  ISETP.LT.OR P0, PT, R22, 0x1, P4 ;  /* 0x000000011600780c */ /* 0x000fe40002701670 */
[----:B------:R-:W-:-:S05]  /*1e640*/  LEA R0, R29, UR46, 0x1 ;  /* 0x0000002e1d007c11 */ /* 0x000fca000f8e08ff */
[----:B------:R-:W-:Y:S02]  /*1e650*/  VIADD R31, R0, 0x400 ;  /* 0x00000400001f7836 */ /* 0x000fe40000000000 */
[----:B------:R-:W-:-:S04]  /*1e660*/  IMAD.MOV.U32 R13, RZ, RZ, R10 ;  /* 0x000000ffff0d7224 */ /* 0x000fc800078e000a */
        /* <DEDUP_REMOVED lines=9> */
.L_x_11172:
[----:B------:R-:W-:Y:S01]  /*1e700*/  @!PT LDS RZ, [RZ] ;  /* 0x00000000fffff984 */ /* 0x000fe20000000800 */
[----:B------:R-:W-:Y:S01]  /*1e710*/  @!PT LDS RZ, [RZ] ;  /* 0x00000000fffff984 */ /* 0x000fe20000000800 */
[----:B------:R-:W-:Y:S01]  /*1e720*/  @!PT LDS RZ, [RZ] ;  /* 0x00000000fffff984 */ /* 0x000fe20000000800 */
[----:B------:R-:W-:Y:S01]  /*1e730*/  LDGSTS.E.BYPASS.LTC128B.128 [R0+0x3400], desc[UR36][R2.64+0x80], !P0 ;  /* 0x0340008002007fae */ /* 0x000fe2000c101d64 */
[----:B------:R-:W-:-:S03]  /*1e740*/  LOP3.LUT P0, RZ, R5, 0x8, RZ, 0xc0, !PT ;  /* 0x0000000805ff7812 */ /* 0x000fc6000780c0ff */
[----:B------:R-:W-:Y:S01]  /*1e750*/  LDGSTS.E.BYPASS.LTC128B.128 [R0+0x6400], desc[UR36][R2.64+0x100], !P3 ;  /* 0x0640010002007fae */ /* 0x000fe2000d901d64 */
[----:B------:R-:W-:Y:S01]  /*1e760*/  ISETP.LT.OR P3, PT, R22, 0x1, !P0 ;  /* 0x000000011600780c */ /* 0x000fe20004761670 */
[----:B------:R-:W-:Y:S02]  /*1e770*/  IMAD.MOV.U32 R13, RZ, RZ, R18 ;  /* 0x000000ffff0d7224 */ /* 0x000fe400078e0012 */
[----:B------:R-:W-:-:S10]  /*1e780*/  IMAD.MOV.U32 R12, RZ, RZ, 0x2 ;  /* 0x00000002ff0c7424 */ /* 0x000fd400078e00ff */
[----:B------:R0:W-:Y:S02]  /*1e790*/  LDGSTS.E.BYPASS.LTC128B.128 [R0+0x9400], desc[UR36][R2.64+0x180], !P3 ;  /* 0x0940018002007fae */ /* 0x0001e4000d901d64 */
[----:B0-----:R-:W-:-:S13]  /*1e7a0*/  IADD3 R2, P3, R14, R17, RZ ;  /* 0x000000110e027210 */ /* 0x001fda0007f7e0ff */
[----:B------:R-:W-:Y:S05]  /*1e7b0*/  WARPSYNC.COLLECTIVE R15, `(.L_x_11173) ;  /* 0x000000000f087348 */ /* 0x000fea0003c00000 */
[----:B------:R0:W1:Y:S02]  /*1e7c0*/  SHFL.IDX P6, R14, R13, R12, R11 ;  /* 0x0000000c0d0e7389 */ /* 0x00006400000c000b */
[----:B01----:R-:W-:Y:S01]  /*1e7d0*/  ENDCOLLECTIVE ;  /* 0x000000000000791b */ /* 0x003fe20003800000 */
.L_x_11173:
        /* <DEDUP_REMOVED lines=12> */
.L_x_11174:
        /* <DEDUP_REMOVED lines=14> */
.L_x_11175:
        /* <DEDUP_REMOVED lines=12> */
.L_x_11176:
        /* <DEDUP_REMOVED lines=14> */
.L_x_11177:
        /* <DEDUP_REMOVED lines=12> */
.L_x_11178:
        /* <DEDUP_REMOVED lines=14> */
.L_x_11179:
        /* <DEDUP_REMOVED lines=12> */
.L_x_11180:
        /* <DEDUP_REMOVED lines=9> */
.L_x_11109:
[----:B-1----:R1:W2:Y:S02]  /*1ee10*/  SYNCS.PHASECHK.TRANS64.TRYWAIT P0, [R19+URZ+0x22840], R23 ;  /* 0x02284017130075a7 */ /* 0x0022a4000800017f */
[----:B--2---:R-:W-:Y:S05]  /*1ee20*/  @!P0 NANOSLEEP.SYNCS 0x989680 ;  /* 0x009896800000895d */ /* 0x004fea0003900000 */
[----:B------:R-:W2:Y:S02]  /*1ee30*/  @!P0 SYNCS.PHASECHK.TRANS64 P0, [R19+URZ+0x22840], R23 ;  /* 0x02284017130085a7 */ /* 0x000ea4000800007f */
[----:B--2---:R-:W-:Y:S05]  /*1ee40*/  @!P0 BRA `(.L_x_11109) ;  /* 0xfffffffc00f08947 */ /* 0x004fea000383ffff */
[----:B------:R-:W-:Y:S05]  /*1ee50*/  BRA `(.L_x_11182) ;  /* 0xffffffd000d87947 */ /* 0x000fea000383ffff */
.L_x_11110:
        /* <DEDUP_REMOVED lines=8> */
.L_x_11184:
[----:B------:R-:W-:Y:S05]  /*1eee0*/  BSYNC B1 ;  /* 0x0000000000017941 */ /* 0x000fea0003800000 */
.L_x_11183:
        /* <DEDUP_REMOVED lines=9> */
.L_x_11185:
[----:B------:R-:W-:Y:S02]  /*1ef80*/  IMAD.MOV.U32 R13, RZ, RZ, R24 ;  /* 0x000000ffff0d7224 */ /* 0x000fe400078e0018 */
[----:B------:R-:W-:Y:S01]  /*1ef90*/  IMAD.MOV.U32 R12, RZ, RZ, 0x1 ;  /* 0x00000001ff0c7424 */ /* 0x000fe200078e00ff */
[----:B------:R-:W-:-:S13]  /*1efa0*/  IADD3 R2, P0, R14, R17, RZ ;  /* 0x000000110e027210 */ /* 0x000fda0007f1e0ff */
[----:B------:R-:W-:Y:S05]  /*1efb0*/  WARPSYNC.COLLECTIVE R15, `(.L_x_11186) ;  /* 0x000000000f087348 */ /* 0x000fea0003c00000 */
[----:B------:R0:W1:Y:S02]  /*1efc0*/  SHFL.IDX P6, R14, R13, R12, R11 ;  /* 0x0000000c0d0e7389 */ /* 0x00006400000c000b */
[----:B01----:R-:W-:Y:S01]  /*1efd0*/  ENDCOLLECTIVE ;  /* 0x000000000000791b */ /* 0x003fe20003800000 */
.L_x_11186:
        /* <DEDUP_REMOVED lines=10> */
.L_x_11187:
[----:B------:R-:W-:Y:S02]  /*1f080*/  IMAD.MOV.U32 R13, RZ, RZ, R24 ;  /* 0x000000ffff0d7224 */ /* 0x000fe400078e0018 */
[----:B------:R-:W-:Y:S01]  /*1f090*/  IMAD.MOV.U32 R12, RZ, RZ, 0x2 ;  /* 0x00000002ff0c7424 */ /* 0x000fe200078e00ff */
[----:B------:R-:W-:-:S13]  /*1f0a0*/  IADD3 R2, P0, R14, R17, RZ ;  /* 0x000000110e027210 */ /* 0x000fda0007f1e0ff */
[----:B------:R-:W-:Y:S05]  /*1f0b0*/  WARPSYNC.COLLECTIVE R15, `(.L_x_11188) ;  /* 0x000000000f087348 */ /* 0x000fea0003c00000 */
[----:B------:R0:W1:Y:S02]  /*1f0c0*/  SHFL.IDX P6, R14, R13, R12, R11 ;  /* 0x0000000c0d0e7389 */ /* 0x00006400000c000b */
[----:B01----:R-:W-:Y:S01]  /*1f0d0*/  ENDCOLLECTIVE ;  /* 0x000000000000791b */ /* 0x003fe20003800000 */
.L_x_11188:
        /* <DEDUP_REMOVED lines=10> */
.L_x_11189:
[----:B------:R-:W-:Y:S02]  /*1f180*/  IMAD.MOV.U32 R13, RZ, RZ, R24 ;  /* 0x000000ffff0d7224 */ /* 0x000fe400078e0018 */
[----:B------:R-:W-:Y:S01]  /*1f190*/  IMAD.MOV.U32 R12, RZ, RZ, 0x3 ;  /* 0x00000003ff0c7424 */ /* 0x000fe200078e00ff */
[----:B------:R-:W-:-:S13]  /*1f1a0*/  IADD3 R2, P0, R14, R17, RZ ;  /* 0x000000110e027210 */ /* 0x000fda0007f1e0ff */
[----:B------:R-:W-:Y:S05]  /*1f1b0*/  WARPSYNC.COLLECTIVE R15, `(.L_x_11190) ;  /* 0x000000000f087348 */ /* 0x000fea0003c00000 */
[----:B------:R0:W1:Y:S02]  /*1f1c0*/  SHFL.IDX P6, R14, R13, R12, R11 ;  /* 0x0000000c0d0e7389 */ /* 0x00006400000c000b */
[----:B01----:R-:W-:Y:S01]  /*1f1d0*/  ENDCOLLECTIVE ;  /* 0x000000000000791b */ /* 0x003fe20003800000 */
.L_x_11190:
        /* <DEDUP_REMOVED lines=10> */
.L_x_11191:
[----:B------:R-:W-:Y:S02]  /*1f280*/  IMAD.MOV.U32 R13, RZ, RZ, R24 ;  /* 0x000000ffff0d7224 */ /* 0x000fe400078e0018 */
[----:B------:R-:W-:Y:S01]  /*1f290*/  IMAD.MOV.U32 R12, RZ, RZ, 0x4 ;  /* 0x00000004ff0c7424 */ /* 0x000fe200078e00ff */
[----:B------:R-:W-:-:S13]  /*1f2a0*/  IADD3 R2, P0, R14, R17, RZ ;  /* 0x000000110e027210 */ /* 0x000fda0007f1e0ff */
[----:B------:R-:W-:Y:S05]  /*1f2b0*/  WARPSYNC.COLLECTIVE R15, `(.L_x_11192) ;  /* 0x000000000f087348 */ /* 0x000fea0003c00000 */
[----:B------:R0:W1:Y:S02]  /*1f2c0*/  SHFL.IDX P6, R14, R13, R12, R11 ;  /* 0x0000000c0d0e7389 */ /* 0x00006400000c000b */
[----:B01----:R-:W-:Y:S01]  /*1f2d0*/  ENDCOLLECTIVE ;  /* 0x000000000000791b */ /* 0x003fe20003800000 */
.L_x_11192:
        /* <DEDUP_REMOVED lines=10> */
.L_x_11193:
[----:B------:R-:W-:Y:S02]  /*1f380*/  IMAD.MOV.U32 R13, RZ, RZ, R24 ;  /* 0x000000ffff0d7224 */ /* 0x000fe400078e0018 */
[----:B------:R-:W-:Y:S01]  /*1f390*/  IMAD.MOV.U32 R12, RZ, RZ, 0x5 ;  /* 0x00000005ff0c7424 */ /* 0x000fe200078e00ff */
[----:B------:R-:W-:-:S13]  /*1f3a0*/  IADD3 R2, P0, R14, R17, RZ ;  /* 0x000000110e027210 */ /* 0x000fda0007f1e0ff */
[----:B------:R-:W-:Y:S05]  /*1f3b0*/  WARPSYNC.COLLECTIVE R15, `(.L_x_11194) ;  /* 0x000000000f087348 */ /* 0x000fea0003c00000 */
[----:B------:R0:W1:Y:S02]  /*1f3c0*/  SHFL.IDX P6, R14, R13, R12, R11 ;  /* 0x0000000c0d0e7389 */ /* 0x00006400000c000b */
[----:B01----:R-:W-:Y:S01]  /*1f3d0*/  ENDCOLLECTIVE ;  /* 0x000000000000791b */ /* 0x003fe20003800000 */
.L_x_11194:
        /* <DEDUP_REMOVED lines=10> */
.L_x_11195:
[----:B------:R-:W-:Y:S05]  /*1f480*/  BRA `(.L_x_11196) ;  /* 0xffffffd000347947 */ /* 0x000fea000383ffff */
.L_x_11115:
[----:B---3--:R3:W4:Y:S02]  /*1f490*/  SYNCS.PHASECHK.TRANS64.TRYWAIT P0, [R19+URZ+0x22860], R23 ;  /* 0x02286017130075a7 */ /* 0x008724000800017f */
[----:B----4-:R-:W-:Y:S05]  /*1f4a0*/  @!P0 NANOSLEEP.SYNCS 0x989680 ;  /* 0x009896800000895d */ /* 0x010fea0003900000 */
[----:B------:R-:W4:Y:S02]  /*1f4b0*/  @!P0 SYNCS.PHASECHK.TRANS64 P0, [R19+URZ+0x22860], R23 ;  /* 0x02286017130085a7 */ /* 0x000f24000800007f */
[----:B----4-:R-:W-:Y:S05]  /*1f4c0*/  @!P0 BRA `(.L_x_11115) ;  /* 0xfffffffc00f08947 */ /* 0x010fea000383ffff */
[----:B------:R-:W-:Y:S05]  /*1f4d0*/  BRA `(.L_x_11197) ;  /* 0xffffffd000807947 */ /* 0x000fea000383ffff */
.L_x_11116:
        /* <DEDUP_REMOVED lines=8> */
.L_x_11199:
[----:B------:R-:W-:Y:S05]  /*1f560*/  BSYNC B1 ;  /* 0x0000000000017941 */ /* 0x000fea0003800000 */
.L_x_11198:
        /* <DEDUP_REMOVED lines=9> */
.L_x_11200:
[----:B------:R-:W-:Y:S02]  /*1f600*/  IMAD.MOV.U32 R6, RZ, RZ, RZ ;  /* 0x000000ffff067224 */ /* 0x000fe400078e00ff */
[----:B------:R-:W-:Y:S02]  /*1f610*/  IMAD.MOV.U32 R13, RZ, RZ, R22 ;  /* 0x000000ffff0d7224 */ /* 0x000fe400078e0016 */
[----:B------:R-:W-:Y:S01]  /*1f620*/  IMAD.MOV.U32 R12, RZ, RZ, 0x1 ;  /* 0x00000001ff0c7424 */ /* 0x000fe200078e00ff */
[----:B------:R-:W-:-:S13]  /*1f630*/  IADD3 R2, P0, R14, R17, RZ ;  /* 0x000000110e027210 */ /* 0x000fda0007f1e0ff */
[----:B------:R-:W-:Y:S05]  /*1f640*/  WARPSYNC.COLLECTIVE R15, `(.L_x_11201) ;  /* 0x000000000f087348 */ /* 0x000fea0003c00000 */
[----:B------:R0:W1:Y:S02]  /*1f650*/  SHFL.IDX P6, R14, R13, R12, R11 ;  /* 0x0000000c0d0e7389 */ /* 0x00006400000c000b */
[----:B01----:R-:W-:Y:S01]  /*1f660*/  ENDCOLLECTIVE ;  /* 0x000000000000791b */ /* 0x003fe20003800000 */
.L_x_11201:
[----:B------:R-:W-:-:S05]  /*1f670*/  IMAD.X R3, RZ, RZ, R3, P0 ;  /* 0x000000ffff037224 */ /* 0x000fca00000e0603 */
[----:B------:R-:W-:Y:S01]  /*1f680*/  @!PT LDS RZ, [RZ] ;  /* 0x00000000fffff984 */ /* 0x000fe20000000800 */
[----:B------:R-:W-:Y:S01]  /*1f690*/  @!PT LDS RZ, [RZ] ;  /* 0x00000000fffff984 */ /* 0x000fe20000000800 */
[----:B------:R-:W-:Y:S01]  /*1f6a0*/  @!PT LDS RZ, [RZ] ;  /* 0x00000000fffff984 */ /* 0x000fe20000000800 */
[----:B------:R0:W-:Y:S04]  /*1f6b0*/  LDGSTS.E.BYPASS.LTC128B.128 [R21], desc[UR36][R2.64], !P4 ;  /* 0x0000000002157fae */ /* 0x0001e8000e101d64 */
        /* <DEDUP_REMOVED lines=8> */
.L_x_11202:
[----:B------:R-:W-:Y:S02]  /*1f740*/  IMAD.MOV.U32 R13, RZ, RZ, R22 ;  /* 0x000000ffff0d7224 */ /* 0x000fe400078e0016 */
[----:B------:R-:W-:Y:S01]  /*1f750*/  IMAD.MOV.U32 R12, RZ, RZ, 0x2 ;  /* 0x00000002ff0c7424 */ /* 0x000fe200078e00ff */
[----:B------:R-:W-:-:S13]  /*1f760*/  IADD3 R2, P0, R14, R17, RZ ;  /* 0x000000110e027210 */ /* 0x000fda0007f1e0ff */
[----:B------:R-:W-:Y:S05]  /*1f770*/  WARPSYNC.COLLECTIVE R15, `(.L_x_11203) ;  /* 0x000000000f087348 */ /* 0x000fea0003c00000 */
[----:B------:R0:W1:Y:S02]  /*1f780*/  SHFL.IDX P6, R14, R13, R12, R11 ;  /* 0x0000000c0d0e7389 */ /* 0x00006400000c000b */
[----:B01----:R-:W-:Y:S01]  /*1f790*/  ENDCOLLECTIVE ;  /* 0x000000000000791b */ /* 0x003fe20003800000 */
.L_x_11203:
        /* <DEDUP_REMOVED lines=13> */
.L_x_11204:
[----:B------:R-:W-:Y:S02]  /*1f870*/  IMAD.MOV.U32 R13, RZ, RZ, R22 ;  /* 0x000000ffff0d7224 */ /* 0x000fe400078e0016 */
[----:B------:R-:W-:Y:S01]  /*1f880*/  IMAD.MOV.U32 R12, RZ, RZ, 0x3 ;  /* 0x00000003ff0c7424 */ /* 0x000fe200078e00ff */
[----:B------:R-:W-:-:S13]  /*1f890*/  IADD3 R2, P0, R14, R17, RZ ;  /* 0x000000110e027210 */ /* 0x000fda0007f1e0ff */
[----:B------:R-:W-:Y:S05]  /*1f8a0*/  WARPSYNC.COLLECTIVE R15, `(.L_x_11205) ;  /* 0x000000000f087348 */ /* 0x000fea0003c00000 */
[----:B------:R0:W1:Y:S02]  /*1f8b0*/  SHFL.IDX P6, R14, R13, R12, R11 ;  /* 0x0000000c0d0e7389 */ /* 0x00006400000c000b */
[----:B01----:R-:W-:Y:S01]  /*1f8c0*/  ENDCOLLECTIVE ;  /* 0x000000000000791b */ /* 0x003fe20003800000 */
.L_x_11205:
        /* <DEDUP_REMOVED lines=13> */
.L_x_11206:
[----:B------:R-:W-:Y:S02]  /*1f9a0*/  IMAD.MOV.U32 R13, RZ, RZ, R22 ;  /* 0x000000ffff0d7224 */ /* 0x000fe400078e0016 */
[----:B------:R-:W-:Y:S01]  /*1f9b0*/  IMAD.MOV.U32 R12, RZ, RZ, 0x4 ;  /* 0x00000004ff0c7424 */ /* 0x000fe200078e00ff */
[----:B------:R-:W-:-:S13]  /*1f9c0*/  IADD3 R2, P0, R14, R17, RZ ;  /* 0x000000110e027210 */ /* 0x000fda0007f1e0ff */
[----:B------:R-:W-:Y:S05]  /*1f9d0*/  WARPSYNC.COLLECTIVE R15, `(.L_x_11207) ;  /* 0x000000000f087348 */ /* 0x000fea0003c00000 */
[----:B------:R0:W1:Y:S02]  /*1f9e0*/  SHFL.IDX P6, R14, R13, R12, R11 ;  /* 0x0000000c0d0e7389 */ /* 0x00006400000c000b */
[----:B01----:R-:W-:Y:S01]  /*1f9f0*/  ENDCOLLECTIVE ;  /* 0x000000000000791b */ /* 0x003fe20003800000 */
.L_x_11207:
        /* <DEDUP_REMOVED lines=13> */
.L_x_11208:
[----:B------:R-:W-:Y:S02]  /*1fad0*/  IMAD.MOV.U32 R13, RZ, RZ, R22 ;  /* 0x000000ffff0d7224 */ /* 0x000fe400078e0016 */
[----:B------:R-:W-:Y:S01]  /*1fae0*/  IMAD.MOV.U32 R12, RZ, RZ, 0x5 ;  /* 0x00000005ff0c7424 */ /* 0x000fe200078e00ff */
[----:B------:R-:W-:-:S13]  /*1faf0*/  IADD3 R2, P0, R14, R17, RZ ;  /* 0x000000110e027210 */ /* 0x000fda0007f1e0ff */
[----:B------:R-:W-:Y:S05]  /*1fb00*/  WARPSYNC.COLLECTIVE R15, `(.L_x_11209) ;  /* 0x000000000f087348 */ /* 0x000fea0003c00000 */
[----:B------:R0:W1:Y:S02]  /*1fb10*/  SHFL.IDX P6, R14, R13, R12, R11 ;  /* 0x0000000c0d0e7389 */ /* 0x00006400000c000b */
[----:B01----:R-:W-:Y:S01]  /*1fb20*/  ENDCOLLECTIVE ;  /* 0x000000000000791b */ /* 0x003fe20003800000 */
.L_x_11209:
        /* <DEDUP_REMOVED lines=13> */
.L_x_11210:
[----:B------:R-:W-:Y:S05]  /*1fc00*/  BRA `(.L_x_11211) ;  /* 0xffffffcc00d07947 */ /* 0x000fea000383ffff */
.L_x_11121:
[----:B0-----:R0:W1:Y:S02]  /*1fc10*/  SYNCS.PHASECHK.TRANS64.TRYWAIT P0, [R7+URZ+0x22820], R6 ;  /* 0x02282006070075a7 */ /* 0x001064000800017f */
[----:B-1----:R-:W-:Y:S05]  /*1fc20*/  @!P0 NANOSLEEP.SYNCS 0x989680 ;  /* 0x009896800000895d */ /* 0x002fea0003900000 */
[----:B------:R-:W1:Y:S02]  /*1fc30*/  @!P0 SYNCS.PHASECHK.TRANS64 P0, [R7+URZ+0x22820], R6 ;  /* 0x02282006070085a7 */ /* 0x000e64000800007f */
[----:B-1----:R-:W-:Y:S05]  /*1fc40*/  @!P0 BRA `(.L_x_11121) ;  /* 0xfffffffc00f08947 */ /* 0x002fea000383ffff */
[----:B------:R-:W-:Y:S05]  /*1fc50*/  BRA `(.L_x_11212) ;  /* 0xffffffd000587947 */ /* 0x000fea000383ffff */
.L_x_11122:
        /* <DEDUP_REMOVED lines=11> */
.L_x_11214:
[----:B------:R-:W-:Y:S05]  /*1fd10*/  BSYNC B0 ;  /* 0x0000000000007941 */ /* 0x000fea0003800000 */
.L_x_11213:
[----:B------:R-:W-:Y:S05]  /*1fd20*/  BRA `(.L_x_11215) ;  /* 0xffffffd000407947 */ /* 0x000fea000383ffff */
.L_x_11123:
[----:B------:R-:W-:Y:S01]  /*1fd30*/  BSSY B0, `(.L_x_11216) ;  /* 0x0000006000007945 */ /* 0x000fe20003800000 */
[----:B------:R-:W-:-:S07]  /*1fd40*/  IMAD.MOV.U32 R15, RZ, RZ, -0x1 ;  /* 0xffffffffff0f7424 */ /* 0x000fce00078e00ff */
[----:B012--5:R-:W-:Y:S05]  /*1fd50*/  WARPSYNC.COLLECTIVE R15, `(.L_x_11217) ;  /* 0x000000000f0c7348 */ /* 0x027fea0003c00000 */
[----:B------:R-:W-:Y:S02]  /*1fd60*/  ELECT P6, UR62, PT ;  /* 0x00000000003e782f */ /* 0x000fe400038c0000 */
[----:B------:R-:W-:Y:S01]  /*1fd70*/  MOV R14, UR62 ;  /* 0x0000003e000e7c02 */ /* 0x000fe20008000f00 */
[----:B012--5:R-:W-:Y:S10]  /*1fd80*/  ENDCOLLECTIVE ;  /* 0x000000000000791b */ /* 0x027ff40003800000 */
.L_x_11217:
[----:B------:R-:W-:Y:S05]  /*1fd90*/  BSYNC B0 ;  /* 0x0000000000007941 */ /* 0x000fea0003800000 */
.L_x_11216:
[----:B------:R-:W-:Y:S05]  /*1fda0*/  BRA `(.L_x_11218) ;  /* 0xffffffd000347947 */ /* 0x000fea000383ffff */
.L_x_11125:
[----:B-1----:R1:W3:Y:S02]  /*1fdb0*/  SYNCS.PHASECHK.TRANS64.TRYWAIT P1, [R5+URZ+0x22840], R2 ;  /* 0x02284002050075a7 */ /* 0x0022e4000802017f */
[----:B---3--:R-:W-:Y:S05]  /*1fdc0*/  @!P1 NANOSLEEP.SYNCS 0x989680 ;  /* 0x009896800000995d */ /* 0x008fea0003900000 */
[----:B------:R-:W3:Y:S02]  /*1fdd0*/  @!P1 SYNCS.PHASECHK.TRANS64 P1, [R5+URZ+0x22840], R2 ;  /* 0x02284002050095a7 */ /* 0x000ee4000802007f */
[----:B---3--:R-:W-:Y:S05]  /*1fde0*/  @!P1 BRA `(.L_x_11125) ;  /* 0xfffffffc00f09947 */ /* 0x008fea000383ffff */
[----:B------:R-:W-:Y:S05]  /*1fdf0*/  BRA `(.L_x_11219) ;  /* 0xffffffd000547947 */ /* 0x000fea000383ffff */
.L_x_11127:
[----:B0-----:R0:W3:Y:S02]  /*1fe00*/  SYNCS.PHASECHK.TRANS64.TRYWAIT P1, [R7+URZ+0x22840], R0 ;  /* 0x02284000070075a7 */ /* 0x0010e4000802017f */
[----:B---3--:R-:W-:Y:S05]  /*1fe10*/  @!P1 NANOSLEEP.SYNCS 0x989680 ;  /* 0x009896800000995d */ /* 0x008fea0003900000 */
[----:B------:R-:W3:Y:S02]  /*1fe20*/  @!P1 SYNCS.PHASECHK.TRANS64 P1, [R7+URZ+0x22840], R0 ;  /* 0x02284000070095a7 */ /* 0x000ee4000802007f */
[----:B---3--:R-:W-:Y:S05]  /*1fe30*/  @!P1 BRA `(.L_x_11127) ;  /* 0xfffffffc00f09947 */ /* 0x008fea000383ffff */
[----:B------:R-:W-:Y:S05]  /*1fe40*/  BRA `(.L_x_11220) ;  /* 0xffffffd000607947 */ /* 0x000fea000383ffff */
.L_x_11129:
[----:B---3--:R3:W4:Y:S02]  /*1fe50*/  SYNCS.PHASECHK.TRANS64.TRYWAIT P1, [R5+URZ+0x22860], R2 ;  /* 0x02286002050075a7 */ /* 0x008724000802017f */
[----:B----4-:R-:W-:Y:S05]  /*1fe60*/  @!P1 NANOSLEEP.SYNCS 0x989680 ;  /* 0x009896800000995d */ /* 0x010fea0003900000 */
[----:B------:R-:W4:Y:S02]  /*1fe70*/  @!P1 SYNCS.PHASECHK.TRANS64 P1, [R5+URZ+0x22860], R2 ;  /* 0x02286002050095a7 */ /* 0x000f24000802007f */
[----:B----4-:R-:W-:Y:S05]  /*1fe80*/  @!P1 BRA `(.L_x_11129) ;  /* 0xfffffffc00f09947 */ /* 0x010fea000383ffff */
[----:B------:R-:W-:Y:S05]  /*1fe90*/  BRA `(.L_x_11221) ;  /* 0xffffffd0005c7947 */ /* 0x000fea000383ffff */
        .type           $_ZN7cutlass13device_kernelIN5flash11enable_sm90INS1_16FlashAttnFwdSm90INS1_25CollectiveMainloopFwdSm90ILi2EN4cute5tupleIJNS5_1CILi1EEES8_S8_EEENS6_IJNS7_ILi128EEENS7_ILi96EEENS7_ILi64EEEEEELi256ENS_10bfloat16_tEfNS_4arch4Sm90ELb0ELb1ELb1ELb0ELb1ELb0ELb0ELb1ELb0ELb1ELb1ELb0EEENS1_21CollectiveEpilogueFwdINS6_IJSA_NS7_ILi256EEESB_EEES9_SE_SG_Li256ELb0ELb1ELb1ELb0EEENS1_19SingleTileSchedulerILb0ELb1ELb1ELi128EEEEEEEEEvNT_6ParamsE$_ZZN5flash25CollectiveMainloopFwdSm90ILi2EN4cute5tupleIJNS1_1CILi1EEES4_S4_EEENS2_IJNS3_ILi128EEENS3_ILi96EEENS3_ILi64EEEEEELi256EN7cutlass10bfloat16_tEfNSA_4arch4Sm90ELb0ELb1ELb1ELb0ELb1ELb0ELb0ELb1ELb0ELb1ELb1ELb0EE3mmaINS_16FlashAttnFwdSm90ISE_NS_21CollectiveEpilogueFwdINS2_IJS6_NS3_ILi256EEES7_EEES5_SB_SD_Li256ELb0ELb1ELb1ELb0EEENS_19SingleTileSchedulerILb0ELb1ELb1ELi128EEEE13SharedStorageENS1_6TensorINS1_11ArrayEngineIfLm128EEENS1_6LayoutINS2_IJNS2_IJNS3_ILi2EEEST_NS3_ILi32EEEEEES4_S4_EEENS2_IJNS2_IJS4_ST_NS3_ILi4EEEEEENS3_ILi0EEESZ_EEEEEEENS_7SoftmaxILi2ELi0EEEEEbRKNSE_6ParamsENSA_13PipelineAsyncILi2EEES19_RNSA_13PipelineStateILj2EEERT0_RT1_iRiRKNS_16SeqlenInfoQKNewKILb0ELb0EEENS2_IJiiiiEEERT_ENKUliT_T0_T1_E_clIZSF_ISO_S12_S14_EbS17_S19_S19_S1C_S1E_S1G_iS1H_S1L_S1M_S1O_EUlRS1P_iE1_NS3_ILb0EEENS3_ILb1EEEEEDaiS1P_S1Q_S1R_,@function
        .size           $_ZN7cutlass13device_kernelIN5flash11enable_sm90INS1_16FlashAttnFwdSm90INS1_25CollectiveMainloopFwdSm90ILi2EN4cute5tupleIJNS5_1CILi1EEES8_S8_EEENS6_IJNS7_ILi128EEENS7_ILi96EEENS7_ILi64EEEEEELi256ENS_10bfloat16_tEfNS_4arch4Sm90ELb0ELb1ELb1ELb0ELb1ELb0ELb0ELb1ELb0ELb1ELb1ELb0EEENS1_21CollectiveEpilogueFwdINS6_IJSA_NS7_ILi256EEESB_EEES9_SE_SG_Li256ELb0ELb1ELb1ELb0EEENS1_19SingleTileSchedulerILb0ELb1ELb1ELi128EEEEEEEEEvNT_6ParamsE$_ZZN5flash25CollectiveMainloopFwdSm90ILi2EN4cute5tupleIJNS1_1CILi1EEES4_S4_EEENS2_IJNS3_ILi128EEENS3_ILi96EEENS3_ILi64EEEEEELi256EN7cutlass10bfloat16_tEfNSA_4arch4Sm90ELb0ELb1ELb1ELb0ELb1ELb0ELb0ELb1ELb0ELb1ELb1ELb0EE3mmaINS_16FlashAttnFwdSm90ISE_NS_21CollectiveEpilogueFwdINS2_IJS6_NS3_ILi256EEES7_EEES5_SB_SD_Li256ELb0ELb1ELb1ELb0EEENS_19SingleTileSchedulerILb0ELb1ELb1ELi128EEEE13SharedStorageENS1_6TensorINS1_11ArrayEngineIfLm128EEENS1_6LayoutINS2_IJNS2_IJNS3_ILi2EEEST_NS3_ILi32EEEEEES4_S4_EEENS2_IJNS2_IJS4_ST_NS3_ILi4EEEEEENS3_ILi0EEESZ_EEEEEEENS_7SoftmaxILi2ELi0EEEEEbRKNSE_6ParamsENSA_13PipelineAsyncILi2EEES19_RNSA_13PipelineStateILj2EEERT0_RT1_iRiRKNS_16SeqlenInfoQKNewKILb0ELb0EEENS2_IJiiiiEEERT_ENKUliT_T0_T1_E_clIZSF_ISO_S12_S14_EbS17_S19_S19_S1C_S1E_S1G_iS1H_S1L_S1M_S1O_EUlRS1P_iE1_NS3_ILb0EEENS3_ILb1EEEEEDaiS1P_S1Q_S1R_,(.L_x_15769 - $_ZN7cutlass13device_kernelIN5flash11enable_sm90INS1_16FlashAttnFwdSm90INS1_25CollectiveMainloopFwdSm90ILi2EN4cute5tupleIJNS5_1CILi1EEES8_S8_EEENS6_IJNS7_ILi128EEENS7_ILi96EEENS7_ILi64EEEEEELi256ENS_10bfloat16_tEfNS_4arch4Sm90ELb0ELb1ELb1ELb0ELb1ELb0ELb0ELb1ELb0ELb1ELb1ELb0EEENS1_21CollectiveEpilogueFwdINS6_IJSA_NS7_ILi256EEESB_EEES9_SE_SG_Li256ELb0ELb1ELb1ELb0EEENS1_19SingleTileSchedulerILb0ELb1ELb1ELi128EEEEEEEEEvNT_6ParamsE$_ZZN5flash25CollectiveMainloopFwdSm90ILi2EN4cute5tupleIJNS1_1CILi1EEES4_S4_EEENS2_IJNS3_ILi128EEENS3_ILi96EEENS3_ILi64EEEEEELi256EN7cutlass10bfloat16_tEfNSA_4arch4Sm90ELb0ELb1ELb1ELb0ELb1ELb0ELb0ELb1ELb0ELb1ELb1ELb0EE3mmaINS_16FlashAttnFwdSm90ISE_NS_21CollectiveEpilogueFwdINS2_IJS6_NS3_ILi256EEES7_EEES5_SB_SD_Li256ELb0ELb1ELb1ELb0EEENS_19SingleTileSchedulerILb0ELb1ELb1ELi128EEEE13SharedStorageENS1_6TensorINS1_11ArrayEngineIfLm128EEENS1_6LayoutINS2_IJNS2_IJNS3_ILi2EEEST_NS3_ILi32EEEEEES4_S4_EEENS2_IJNS2_IJS4_ST_NS3_ILi4EEEEEENS3_ILi0EEESZ_EEEEEEENS_7SoftmaxILi2ELi0EEEEEbRKNSE_6ParamsENSA_13PipelineAsyncILi2EEES19_RNSA_13PipelineStateILj2EEERT0_RT1_iRiRKNS_16SeqlenInfoQKNewKILb0ELb0EEENS2_IJiiiiEEERT_ENKUliT_T0_T1_E_clIZSF_ISO_S12_S14_EbS17_S19_S19_S1C_S1E_S1G_iS1H_S1L_S1M_S1O_EUlRS1P_iE1_NS3_ILb0EEENS3_ILb1EEEEEDaiS1P_S1Q_S1R_)
$_ZN7cutlass13device_kernelIN5flash11enable_sm90INS1_16FlashAttnFwdSm90INS1_25CollectiveMainloopFwdSm90ILi2EN4cute5tupleIJNS5_1CILi1EEES8_S8_EEENS6_IJNS7_ILi128EEENS7_ILi96EEENS7_ILi64EEEEEELi256ENS_10bfloat16_tEfNS_4arch4Sm90ELb0ELb1ELb1ELb0ELb1ELb0ELb0ELb1ELb0ELb1ELb1ELb0EEENS1_21CollectiveEpilogueFwdINS6_IJSA_NS7_ILi256EEESB_EEES9_SE_SG_Li256ELb0ELb1ELb1ELb0EEENS1_19SingleTileSchedulerILb0ELb1ELb1ELi128EEEEEEEEEvNT_6ParamsE$_ZZN5flash25CollectiveMainloopFwdSm90ILi2EN4cute5tupleIJNS1_1CILi1EEES4_S4_EEENS2_IJNS3_ILi128EEENS3_ILi96EEENS3_ILi64EEEEEELi256EN7cutlass10bfloat16_tEfNSA_4arch4Sm90ELb0ELb1ELb1ELb0ELb1ELb0ELb0ELb1ELb0ELb1ELb1ELb0EE3mmaINS_16FlashAttnFwdSm90ISE_NS_21CollectiveEpilogueFwdINS2_IJS6_NS3_ILi256EEES7_EEES5_SB_SD_Li256ELb0ELb1ELb1ELb0EEENS_19SingleTileSchedulerILb0ELb1ELb1ELi128EEEE13SharedStorageENS1_6TensorINS1_11ArrayEngineIfLm128EEENS1_6LayoutINS2_IJNS2_IJNS3_ILi2EEEST_NS3_ILi32EEEEEES4_S4_EEENS2_IJNS2_IJS4_ST_NS3_ILi4EEEEEENS3_ILi0EEESZ_EEEEEEENS_7SoftmaxILi2ELi0EEEEEbRKNSE_6ParamsENSA_13PipelineAsyncILi2EEES19_RNSA_13PipelineStateILj2EEERT0_RT1_iRiRKNS_16SeqlenInfoQKNewKILb0ELb0EEENS2_IJiiiiEEERT_ENKUliT_T0_T1_E_clIZSF_ISO_S12_S14_EbS17_S19_S19_S1C_S1E_S1G_iS1H_S1L_S1M_S1O_EUlRS1P_iE1_NS3_ILb0EEENS3_ILb1EEEEEDaiS1P_S1Q_S1R_:
        /* <DEDUP_REMOVED lines=9> */
[----:B------:R-:W-:Y:S01]  /*1ff30*/  R2UR UR5, R5 ;  /* 0x00000000050572ca */ /* 0x000fe200000e0000 */
[----:B--2---:R-:W-:-:S12]  /*1ff40*/  VIADD R15, R6, 0x1 ;  /* 0x00000001060f7836 */ /* 0x004fd80000000000 */
[----:B------:R-:W2:Y:S01]  /*1ff50*/  LD.E R6, desc[UR4][R2.64+0x8] ;  /* 0x0000080402067980 */ /* 0x000ea2000c101900 */
[----:B------:R-:W-:-:S13]  /*1ff60*/  ISETP.NE.AND P0, PT, R15, 0x2, PT ;  /* 0x000000020f00780c */ /* 0x000fda0003f05270 */
[----:B------:R-:W-:Y:S02]  /*1ff70*/  @!P0 R2UR UR6, R4 ;  /* 0x00000000040682ca */ /* 0x000fe400000e0000 */
[----:B------:R-:W-:-:S13]  /*1ff80*/  @!P0 R2UR UR7, R5 ;  /* 0x00000000050782ca */ /* 0x000fda00000e0000 */
[----:B------:R-:W3:Y:S01]  /*1ff90*/  @!P0 LD.E R7, desc[UR6][R2.64+0x4] ;  /* 0x0000040602078980 */ /* 0x000ee2000c101900 */
        /* <DEDUP_REMOVED lines=8> */
[----:B------:R-:W-:Y:S08]  /*20020*/  ST.E desc[UR4][R2.64], R15 ;  /* 0x0000000f02007985 */ /* 0x000ff0000c101904 */
[----:B------:R-:W-:Y:S01]  /*20030*/  @!P0 ST.E desc[UR8][R2.64], RZ ;  /* 0x000000ff02008985 */ /* 0x000fe2000c101908 */
[----:B--2---:R-:W-:-:S05]  /*20040*/  VIADD R21, R6, 0x1 ;  /* 0x0000000106157836 */ /* 0x004fca0000000000 */
[----:B------:R-:W-:Y:S01]  /*20050*/  ST.E desc[UR6][R2.64+0x8], R21 ;  /* 0x0000081502007985 */ /* 0x000fe2000c101906 */
[----:B---3--:R-:W-:-:S05]  /*20060*/  @!P0 LOP3.LUT R25, R7, 0x1, RZ, 0x3c, !PT ;  /* 0x0000000107198812 */ /* 0x008fca00078e3cff */
        /* <DEDUP_REMOVED lines=19> */
.L_x_11223:
[----:B------:R-:W-:Y:S05]  /*201a0*/  BSYNC B2 ;  /* 0x0000000000027941 */ /* 0x000fea0003800000 */
.L_x_11222:
        /* <DEDUP_REMOVED lines=17> */
.L_x_11225:
[----:B------:R-:W-:Y:S05]  /*202c0*/  BSYNC B2 ;  /* 0x0000000000027941 */ /* 0x000fea0003800000 */
.L_x_11224:
        /* <DEDUP_REMOVED lines=10> */
.L_x_11227:
[----:B------:R-:W-:Y:S05]  /*20370*/  BSYNC B2 ;  /* 0x0000000000027941 */ /* 0x000fea0003800000 */
.L_x_11226:
        /* <DEDUP_REMOVED lines=29> */
[----:B------:R-:W-:Y:S03]  /*20550*/  HGMMA.64x96x16.F32.BF16 R24, gdesc[UR4], RZ, !UPT, gsb0 ;  /* 0x01600000041879f0 */ /* 0x000fe6000c0018ff */
        /* <DEDUP_REMOVED lines=14> */
[----:B------:R-:W-:Y:S03]  /*20640*/  HGMMA.64x96x16.F32.BF16 R24, gdesc[UR4], R24, gsb0 ;  /* 0x01600000041879f0 */ /* 0x000fe60008001818 */
        /* <DEDUP_REMOVED lines=31> */
[----:B------:R-:W2:Y:S01]  /*20840*/  LDL.64 R14, [R10+0x18] ;  /* 0x000018000a0e7983 */ /* 0x000ea20000100a00 */
[----:B------:R-:W1:Y:S01]  /*20850*/  S2R R6, SR_TID.X ;  /* 0x0000000000067919 */ /* 0x000e620000002100 */
[----:B------:R-:W-:-:S02]  /*20860*/  R2UR UR4, R4 ;  /* 0x00000000040472ca */ /* 0x000fc400000e0000 */
[----:B------:R-:W-:Y:S01]  /*20870*/  R2UR UR5, R5 ;  /* 0x00000000050572ca */ /* 0x000fe200000e0000 */
[----:B------:R-:W3:Y:S01]  /*20880*/  LDL.64 R8, [R10] ;  /* 0x000000000a087983 */ /* 0x000ee20000100a00 */
[----:B-1----:R-:W-:-:S04]  /*20890*/  SHF.R.U32.HI R7, RZ, 0x7, R6 ;  /* 0x00000007ff077819 */ /* 0x002fc80000011606 */
[----:B------:R-:W-:-:S05]  /*208a0*/  IADD3 R7, -R7, 0xb, RZ ;  /* 0x0000000b07077810 */ /* 0x000fca0007ffe1ff */
[----:B------:R0:W-:Y:S06]  /*208b0*/  BAR.ARV R7, 0x100 ;  /* 0x000400070000751d */ /* 0x0001ec0000002000 */
        /* <DEDUP_REMOVED lines=9> */
.L_x_11230:
[----:B------:R-:W-:Y:S05]  /*20950*/  BSYNC B2 ;  /* 0x0000000000027941 */ /* 0x000fea0003800000 */
.L_x_11229:
[C---:B------:R-:W-:Y:S01]  /*20960*/  R2UR UR6, R4.reuse ;  /* 0x00000000040672ca */ /* 0x040fe200000e0000 */
[----:B------:R-:W2:Y:S01]  /*20970*/  LDL R20, [R1+0x410] ;  /* 0x0004100001147983 */ /* 0x000ea20000100800 */
[C---:B------:R-:W-:Y:S02]  /*20980*/  R2UR UR7, R5.reuse ;  /* 0x00000000050772ca */ /* 0x040fe400000e0000 */
[----:B------:R-:W-:Y:S02]  /*20990*/  R2UR UR4, R4 ;  /* 0x00000000040472ca */ /* 0x000fe400000e0000 */
[----:B------:R-:W-:-:S09]  /*209a0*/  R2UR UR5, R5 ;  /* 0x00000000050572ca */ /* 0x000fd200000e0000 */
[----:B------:R-:W3:Y:S04]  /*209b0*/  LD.E.64 R8, desc[UR6][R14.64+0x20] ;  /* 0x000020060e087980 */ /* 0x000ee8000c101b00 */
[----:B------:R-:W4:Y:S01]  /*209c0*/  LD.E R7, desc[UR4][R14.64+0xc] ;  /* 0x00000c040e077980 */ /* 0x000f22000c101900 */
[----:B---3--:R-:W-:-:S05]  /*209d0*/  MOV R9, R8 ;  /* 0x0000000800097202 */ /* 0x008fca0000000f00 */
[----:B-----5:R-:W-:-:S05]  /*209e0*/  IMAD R72, R72, 0x8, R9 ;  /* 0x0000000848487824 */ /* 0x020fca00078e0209 */
[----:B----4-:R-:W-:-:S04]  /*209f0*/  PRMT R7, R7, 0x654, R72 ;  /* 0x0000065407077816 */ /* 0x010fc80000000048 */
[----:B------:R0:W-:Y:S01]  /*20a00*/  SYNCS.ARRIVE.TRANS64.RED.A1T0 RZ, [R7+URZ], RZ ;  /* 0x000000ff07ff79a7 */ /* 0x0001e2000810043f */
[----:B------:R-:W3:Y:S04]  /*20a10*/  LDL.64 R8, [R10+0x38] ;  /* 0x000038000a087983 */ /* 0x000ee80000100a00 */
[----:B------:R-:W4:Y:S04]  /*20a20*/  LD.E R72, desc[UR4][R2.64] ;  /* 0x0000000402487980 */ /* 0x000f28000c101900 */
[----:B0-----:R-:W2:Y:S04]  /*20a30*/  LD.E R7, desc[UR4][R2.64+0x24] ;  /* 0x0000240402077980 */ /* 0x001ea8000c101900 */
[----:B---3--:R-:W3:Y:S01]  /*20a40*/  LD.E.64 R8, desc[UR4][R8.64] ;  /* 0x0000000408087980 */ /* 0x008ee2000c101b00 */
[----:B--2---:R-:W-:-:S13]  /*20a50*/  ISETP.NE.AND P0, PT, R7, 0x1, PT ;  /* 0x000000010700780c */ /* 0x004fda0003f05270 */
[C---:B------:R-:W-:Y:S02]  /*20a60*/  @P0 R2UR UR6, R4.reuse ;  /* 0x00000000040602ca */ /* 0x040fe400000e0000 */
[C---:B------:R-:W-:Y:S02]  /*20a70*/  @P0 R2UR UR7, R5.reuse ;  /* 0x00000000050702ca */ /* 0x040fe400000e0000 */
[C---:B------:R-:W-:Y:S02]  /*20a80*/  R2UR UR14, R4.reuse ;  /* 0x00000000040e72ca */ /* 0x040fe400000e0000 */
[----:B------:R-:W-:Y:S02]  /*20a90*/  R2UR UR15, R5 ;  /* 0x00000000050f72ca */ /* 0x000fe400000e0000 */
[----:B------:R-:W-:-:S07]  /*20aa0*/  R2UR UR10, R4 ;  /* 0x00000000040a72ca */ /* 0x000fce00000e0000 */
[----:B------:R-:W2:Y:S01]  /*20ab0*/  @P0 LD.E R77, desc[UR6][R2.64+0x2c] ;  /* 0x00002c06024d0980 */ /* 0x000ea2000c101900 */
[C---:B------:R-:W-:Y:S02]  /*20ac0*/  R2UR UR6, R4.reuse ;  /* 0x00000000040672ca */ /* 0x040fe400000e0000 */
[C---:B------:R-:W-:Y:S02]  /*20ad0*/  R2UR UR7, R5.reuse ;  /* 0x00000000050772ca */ /* 0x040fe400000e0000 */
[C---:B------:R-:W-:Y:S02]  /*20ae0*/  R2UR UR11, R5.reuse ;  /* 0x00000000050b72ca */ /* 0x040fe400000e0000 */
[C---:B------:R-:W-:Y:S02]  /*20af0*/  R2UR UR8, R4.reuse ;  /* 0x00000000040872ca */ /* 0x040fe400000e0000 */
[----:B------:R-:W-:Y:S02]  /*20b00*/  R2UR UR9, R5 ;  /* 0x00000000050972ca */ /* 0x000fe400000e0000 */
[----:B------:R-:W-:-:S02]  /*20b10*/  R2UR UR12, R4 ;  /* 0x00000000040c72ca */ /* 0x000fc400000e0000 */
[----:B------:R-:W-:-:S05]  /*20b20*/  R2UR UR13, R5 ;  /* 0x00000000050d72ca */ /* 0x000fca00000e0000 */
[----:B------:R-:W2:Y:S04]  /*20b30*/  LD.E R79, desc[UR10][R2.64+0xc] ;  /* 0x00000c0a024f7980 */ /* 0x000ea8000c101900 */
[----:B------:R-:W2:Y:S04]  /*20b40*/  LD.E R80, desc[UR8][R2.64+0x10] ;  /* 0x0000100802507980 */ /* 0x000ea8000c101900 */
[----:B------:R-:W4:Y:S04]  /*20b50*/  LD.E R81, desc[UR12][R2.64+0x14] ;  /* 0x0000140c02517980 */ /* 0x000f28000c101900 */
[----:B---3--:R0:W3:Y:S02]  /*20b60*/  LD.E R76, desc[UR4][R8.64] ;  /* 0x00000004084c7980 */ /* 0x0080e4000c101900 */
[----:B0-----:R-:W-:-:S02]  /*20b70*/  IMAD.MOV.U32 R8, RZ, RZ, R20 ;  /* 0x000000ffff087224 */ /* 0x001fc400078e0014 */
[----:B------:R-:W-:-:S05]  /*20b80*/  IMAD.MOV.U32 R9, RZ, RZ, R23 ;  /* 0x000000ffff097224 */ /* 0x000fca00078e0017 */
[----:B------:R-:W2:Y:S01]  /*20b90*/  LD.E R73, desc[UR4][R8.64] ;  /* 0x0000000408497980 */ /* 0x000ea2000c101900 */
[C---:B------:R-:W-:Y:S02]  /*20ba0*/  @P0 R2UR UR4, R4.reuse ;  /* 0x00000000040402ca */ /* 0x040fe400000e0000 */
[----:B------:R-:W-:Y:S01]  /*20bb0*/  @P0 R2UR UR5, R5 ;  /* 0x00000000050502ca */ /* 0x000fe200000e0000 */
[----:B------:R-:W2:Y:S04]  /*20bc0*/  LD.E R8, desc[UR14][R2.64+0x18] ;  /* 0x0000180e02087980 */ /* 0x000ea8000c101900 */
[----:B------:R-:W2:Y:S08]  /*20bd0*/  LD.E R9, desc[UR6][R2.64+0x4] ;  /* 0x0000040602097980 */ /* 0x000eb0000c101900 */
[----:B------:R-:W2:Y:S01]  /*20be0*/  @P0 LD.E R78, desc[UR4][R2.64+0x28] ;  /* 0x00002804024e0980 */ /* 0x000ea2000c101900 */
[----:B------:R-:W-:-:S02]  /*20bf0*/  R2UR UR4, R4 ;  /* 0x00000000040472ca */ /* 0x000fc400000e0000 */
[----:B------:R-:W-:-:S13]  /*20c00*/  R2UR UR5, R5 ;  /* 0x00000000050572ca */ /* 0x000fda00000e0000 */
[----:B------:R-:W2:Y:S01]  /*20c10*/  LD.E R14, desc[UR4][R2.64+0x8] ;  /* 0x00000804020e7980 */ /* 0x000ea2000c101900 */
[----:B------:R-:W-:Y:S01]  /*20c20*/  BSSY B2, `(.L_x_11231) ;  /* 0x00000af000027945 */ /* 0x000fe20003800000 */
[----:B----4-:R-:W-:Y:S02]  /*20c30*/  IMAD R81, R0, -0x60, R81 ;  /* 0xffffffa000517824 */ /* 0x010fe400078e0251 */
[-C--:B---3--:R-:W-:Y:S01]  /*20c40*/  FMUL.FTZ R20, R24, R76.reuse ;  /* 0x0000004c18147220 */ /* 0x088fe20000410000 */
[-C--:B------:R-:W-:Y:S01]  /*20c50*/  FMUL.FTZ R29, R29, R76.reuse ;  /* 0x0000004c1d1d7220 */ /* 0x080fe20000410000 */
[-C--:B------:R-:W-:Y:S01]  /*20c60*/  FMUL.FTZ R24, R31, R76.reuse ;  /* 0x0000004c1f187220 */ /* 0x080fe20000410000 */
[----:B------:R-:W-:Y:S01]  /*20c70*/  SHF.R.S32.HI R31, RZ, 0x1f, R72 ;  /* 0x0000001fff1f7819 */ /* 0x000fe20000011448 */
[----:B------:R-:W-:Y:S01]  /*20c80*/  FMUL.FTZ R21, R30, R76 ;  /* 0x0000004c1e157220 */ /* 0x000fe20000410000 */
[----:B------:R0:W1:Y:S02]  /*20c90*/  MUFU.TANH R84, R29 ;  /* 0x0000001d00547308 */ /* 0x0000640000002400 */
[----:B------:R-:W-:Y:S01]  /*20ca0*/  LEA.HI R30, R31, R72, RZ, 0x7 ;  /* 0x000000481f1e7211 */ /* 0x000fe200078f38ff */
[-C--:B------:R-:W-:Y:S01]  /*20cb0*/  FMUL.FTZ R33, R33, R76.reuse ;  /* 0x0000004c21217220 */ /* 0x080fe20000410000 */
[----:B0-----:R-:W-:-:S04]  /*20cc0*/  FMUL.FTZ R29, R45, R76 ;  /* 0x0000004c2d1d7220 */ /* 0x001fc80000410000 */
[----:B------:R0:W3:Y:S01]  /*20cd0*/  MUFU.TANH R90, R29 ;  /* 0x0000001d005a7308 */ /* 0x0000e20000002400 */
[----:B------:R-:W-:Y:S01]  /*20ce0*/  FMUL.FTZ R36, R36, R76 ;  /* 0x0000004c24247220 */ /* 0x000fe20000410000 */
[----:B0-----:R-:W-:-:S06]  /*20cf0*/  LOP3.LUT R29, R30, 0xffffff80, RZ, 0xc0, !PT ;  /* 0xffffff801e1d7812 */ /* 0x001fcc00078ec0ff */
[----:B------:R0:W4:Y:S01]  /*20d00*/  MUFU.TANH R86, R33 ;  /* 0x0000002100567308 */ /* 0x0001220000002400 */
[-C--:B------:R-:W-:Y:S01]  /*20d10*/  FMUL.FTZ R37, R37, R76.reuse ;  /* 0x0000004c25257220 */ /* 0x080fe20000410000 */
[----:B------:R-:W-:Y:S01]  /*20d20*/  FMUL.FTZ R32, R32, R76 ;  /* 0x0000004c20207220 */ /* 0x000fe20000410000 */
[----:B0-----:R-:W-:-:S05]  /*20d30*/  IMAD.IADD R33, R72, 0x1, -R29 ;  /* 0x0000000148217824 */ /* 0x001fca00078e0a1d */
[----:B------:R0:W1:Y:S01]  /*20d40*/  MUFU.TANH R87, R36 ;  /* 0x0000002400577308 */ /* 0x0000620000002400 */
[-C--:B------:R-:W-:Y:S01]  /*20d50*/  FMUL.FTZ R28, R28, R76.reuse ;  /* 0x0000004c1c1c7220 */ /* 0x080fe20000410000 */
[-C--:B------:R-:W-:Y:S01]  /*20d60*/  FMUL.FTZ R15, R27, R76.reuse ;  /* 0x0000004c1b0f7220 */ /* 0x080fe20000410000 */
[----:B------:R-:W-:Y:S01]  /*20d70*/  FMUL.FTZ R41, R41, R76 ;  /* 0x0000004c29297220 */ /* 0x000fe20000410000 */
[----:B0-----:R-:W-:-:S04]  /*20d80*/  SHF.R.S32.HI R36, RZ, 0x1f, R33 ;  /* 0x0000001fff247819 */ /* 0x001fc80000011421 */
[----:B------:R0:W1:Y:S01]  /*20d90*/  MUFU.TANH R88, R37 ;  /* 0x0000002500587308 */ /* 0x0000620000002400 */
[----:B------:R-:W-:-:S07]  /*20da0*/  FMUL.FTZ R27, R35, R76 ;  /* 0x0000004c231b7220 */ /* 0x000fce0000410000 */
[----:B------:R3:W1:Y:S01]  /*20db0*/  MUFU.TANH R85, R32 ;  /* 0x0000002000557308 */ /* 0x0006620000002400 */
[----:B0-----:R-:W-:-:S04]  /*20dc0*/  LEA.HI R37, R36, R33, RZ, 0x2 ;  /* 0x0000002124257211 */ /* 0x001fc800078f10ff */
[----:B------:R-:W-:-:S03]  /*20dd0*/  SHF.R.S32.HI R35, RZ, 0x1f, R37 ;  /* 0x0000001fff237819 */ /* 0x000fc60000011425 */
[----:B------:R0:W1:Y:S01]  /*20de0*/  MUFU.TANH R83, R28 ;  /* 0x0000001c00537308 */ /* 0x0000620000002400 */
[----:B---3--:R-:W-:Y:S01]  /*20df0*/  FMUL.FTZ R32, R39, R76 ;  /* 0x0000004c27207220 */ /* 0x008fe20000410000 */
[----:B------:R-:W-:Y:S01]  /*20e00*/  LEA.HI R39, R31, R72, RZ, 0x2 ;  /* 0x000000481f277211 */ /* 0x000fe200078f10ff */
[----:B0-----:R-:W-:Y:S01]  /*20e10*/  FMUL.FTZ R28, R38, R76 ;  /* 0x0000004c261c7220 */ /* 0x001fe20000410000 */
[----:B------:R-:W-:-:S04]  /*20e20*/  SHF.R.S32.HI R38, RZ, 0x2, R37 ;  /* 0x00000002ff267819 */ /* 0x000fc80000011425 */
[----:B------:R0:W3:Y:S01]  /*20e30*/  MUFU.TANH R89, R41 ;  /* 0x0000002900597308 */ /* 0x0000e20000002400 */
[----:B------:R-:W-:Y:S02]  /*20e40*/  LEA.HI R36, R36, R33, RZ, 0x5 ;  /* 0x0000002124247211 */ /* 0x000fe400078f28ff */
[----:B0-----:R-:W-:Y:S02]  /*20e50*/  LOP3.LUT R41, R39, 0xfffffffc, RZ, 0xc0, !PT ;  /* 0xfffffffc27297812 */ /* 0x001fe400078ec0ff */
[----:B------:R-:W-:Y:S02]  /*20e60*/  LEA.HI R39, R35, R38, RZ, 0x3 ;  /* 0x0000002623277211 */ /* 0x000fe400078f18ff */
[----:B------:R-:W-:Y:S01]  /*20e70*/  SHF.R.S32.HI R35, RZ, 0x7, R30 ;  /* 0x00000007ff237819 */ /* 0x000fe2000001141e */
[----:B------:R-:W-:Y:S01]  /*20e80*/  IMAD.IADD R41, R72, 0x1, -R41 ;  /* 0x0000000148297824 */ /* 0x000fe200078e0a29 */
[----:B------:R-:W-:Y:S02]  /*20e90*/  LOP3.LUT R39, R39, 0xfffffff8, RZ, 0xc0, !PT ;  /* 0xfffffff827277812 */ /* 0x000fe400078ec0ff */
[----:B------:R-:W-:-:S02]  /*20ea0*/  LEA.HI R30, R30, R35, RZ, 0x1 ;  /* 0x000000231e1e7211 */ /* 0x000fc400078f08ff */
[----:B------:R-:W-:Y:S01]  /*20eb0*/  SHF.R.S32.HI R36, RZ, 0x5, R36 ;  /* 0x00000005ff247819 */ /* 0x000fe20000011424 */
[----:B------:R-:W-:Y:S01]  /*20ec0*/  IMAD.IADD R39, R38, 0x1, -R39 ;  /* 0x0000000126277824 */ /* 0x000fe200078e0a27 */
[----:B------:R-:W-:Y:S02]  /*20ed0*/  LOP3.LUT R30, R30, 0x3fffffe, RZ, 0xc0, !PT ;  /* 0x03fffffe1e1e7812 */ /* 0x000fe400078ec0ff */
[----:B------:R-:W-:Y:S01]  /*20ee0*/  LEA.HI R38, R41, R41, RZ, 0x1 ;  /* 0x0000002929267211 */ /* 0x000fe200078f08ff */
[----:B--2---:R-:W-:Y:S02]  /*20ef0*/  IMAD R36, R73, 0x8, R36 ;  /* 0x0000000849247824 */ /* 0x004fe400078e0224 */
[----:B------:R-:W-:Y:S01]  /*20f00*/  FMUL.FTZ R25, R25, R76 ;  /* 0x0000004c19197220 */ /* 0x000fe20000410000 */
[----:B------:R-:W-:Y:S01]  /*20f10*/  IMAD.IADD R30, R35, 0x1, -R30 ;  /* 0x00000001231e7824 */ /* 0x000fe200078e0a1e */
[----:B------:R-:W-:Y:S01]  /*20f20*/  LOP3.LUT R38, R38, 0x1ffffffe, RZ, 0xc0, !PT ;  /* 0x1ffffffe26267812 */ /* 0x000fe200078ec0ff */
[----:B------:R-:W-:Y:S01]  /*20f30*/  IMAD.U32 R39, R36, 0x10, R39 ;  /* 0x0000001024277824 */ /* 0x000fe200078e0027 */
[----:B------:R0:W2:Y:S03]  /*20f40*/  MUFU.TANH R82, R25 ;  /* 0x0000001900527308 */ /* 0x0000a60000002400 */
[----:B------:R-:W-:-:S02]  /*20f50*/  IMAD.IADD R38, R41, 0x1, -R38 ;  /* 0x0000000129267824 */ /* 0x000fc400078e0a26 */
[----:B------:R-:W-:Y:S02]  /*20f60*/  IMAD R39, R30, 0x40, R39 ;  /* 0x000000401e277824 */ /* 0x000fe400078e0227 */
[-C--:B0-----:R-:W-:Y:S01]  /*20f70*/  FMUL.FTZ R25, R44, R76.reuse ;  /* 0x0000004c2c197220 */ /* 0x081fe20000410000 */
[----:B------:R-:W-:Y:S01]  /*20f80*/  FMUL.FTZ R44, R47, R76 ;  /* 0x0000004c2f2c7220 */ /* 0x000fe20000410000 */
[----:B------:R-:W-:-:S04]  /*20f90*/  IMAD R47, R38, 0x8, R39 ;  /* 0x00000008262f7824 */ /* 0x000fc800078e0227 */
[----:B------:R-:W-:-:S05]  /*20fa0*/  @P0 IMAD.HI.U32 R78, R47, R78, RZ ;  /* 0x0000004e2f4e0227 */ /* 0x000fca00078e00ff */
[----:B------:R-:W-:Y:S01]  /*20fb0*/  @P0 SHF.R.U32.HI R47, RZ, R77, R78 ;  /* 0x0000004dff2f0219 */ /* 0x000fe2000001164e */
[-C--:B------:R-:W-:Y:S01]  /*20fc0*/  FMUL.FTZ R7, R26, R76.reuse ;  /* 0x0000004c1a077220 */ /* 0x080fe20000410000 */
[----:B------:R-:W-:Y:S01]  /*20fd0*/  LOP3.LUT R30, R37, 0x7ffffffc, RZ, 0xc0, !PT ;  /* 0x7ffffffc251e7812 */ /* 0x000fe200078ec0ff */
[-C--:B------:R-:W-:Y:S02]  /*20fe0*/  FMUL.FTZ R26, R34, R76.reuse ;  /* 0x0000004c221a7220 */ /* 0x080fe40000410000 */
[----:B------:R-:W0:Y:S01]  /*20ff0*/  SHFL.IDX PT, R35, R47, RZ, 0x1c1f ;  /* 0x001c1fff2f237589 */ /* 0x000e2200000e0000 */
[----:B------:R-:W-:Y:S02]  /*21000*/  IMAD.MOV.U32 R37, RZ, RZ, -0x60 ;  /* 0xffffffa0ff257424 */ /* 0x000fe400078e00ff */
[-C--:B------:R-:W-:Y:S01]  /*21010*/  FMUL.FTZ R34, R42, R76.reuse ;  /* 0x0000004c2a227220 */ /* 0x080fe20000410000 */
[-C--:B------:R-:W-:Y:S01]  /*21020*/  FMUL.FTZ R42, R43, R76.reuse ;  /* 0x0000004c2b2a7220 */ /* 0x080fe20000410000 */
[----:B------:R-:W-:Y:S01]  /*21030*/  IMAD.IADD R30, R33, 0x1, -R30 ;  /* 0x00000001211e7824 */ /* 0x000fe200078e0a1e */
        /* <DEDUP_REMOVED lines=10> */
[-C--:B----4-:R-:W-:Y:S01]  /*210e0*/  FMUL.FTZ R25, R59, R76.reuse ;  /* 0x0000004c3b197220 */ /* 0x090fe20000410000 */
[-C--:B------:R-:W-:Y:S01]  /*210f0*/  FMUL.FTZ R60, R60, R76.reuse ;  /* 0x0000004c3c3c7220 */ /* 0x080fe20000410000 */
[-C--:B------:R-:W-:Y:S01]  /*21100*/  FMUL.FTZ R29, R62, R76.reuse ;  /* 0x0000004c3e1d7220 */ /* 0x080fe20000410000 */
[-C--:B------:R-:W-:Y:S01]  /*21110*/  FMUL.FTZ R31, R63, R76.reuse ;  /* 0x0000004c3f1f7220 */ /* 0x080fe20000410000 */
[-C--:B------:R-:W-:Y:S01]  /*21120*/  FMUL.FTZ R64, R64, R76.reuse ;  /* 0x0000004c40407220 */ /* 0x080fe20000410000 */
[-C--:B------:R-:W-:Y:S01]  /*21130*/  FMUL.FTZ R72, R66, R76.reuse ;  /* 0x0000004c42487220 */ /* 0x080fe20000410000 */
[-C--:B------:R-:W-:Y:S01]  /*21140*/  FMUL.FTZ R73, R67, R76.reuse ;  /* 0x0000004c43497220 */ /* 0x080fe20000410000 */
[----:B------:R-:W-:Y:S01]  /*21150*/  FMUL.FTZ R69, R69, R76 ;  /* 0x0000004c45457220 */ /* 0x000fe20000410000 */
[----:B------:R-:W-:-:S02]  /*21160*/  IMAD R33, R0, R37, 0x1 ;  /* 0x0000000100217424 */ /* 0x000fc400078e0225 */
        /* <DEDUP_REMOVED lines=9> */
[----:B------:R-:W-:Y:S01]  /*21200*/  ISETP.GE.AND P1, PT, R8, 0x1, PT ;  /* 0x000000010800780c */ /* 0x000fe20003f26270 */
[----:B------:R-:W-:Y:S01]  /*21210*/  IMAD R30, R30, -0x2, R33 ;  /* 0xfffffffe1e1e7824 */ /* 0x000fe200078e0221 */
[----:B------:R-:W4:Y:S01]  /*21220*/  MUFU.TANH R20, R20 ;  /* 0x0000001400147308 */ /* 0x000f220000002400 */
[----:B------:R-:W-:-:S03]  /*21230*/  LOP3.LUT R36, RZ, R79, RZ, 0x33, !PT ;  /* 0x0000004fff247212 */ /* 0x000fc600078e33ff */
[----:B------:R-:W-:-:S04]  /*21240*/  IADD3 R33, -R9, R30, R14 ;  /* 0x0000001e09217210 */ /* 0x000fc80007ffe10e */
        /* <DEDUP_REMOVED lines=21> */
[----:B------:R0:W0:Y:S08]  /*213a0*/  MUFU.TANH R54, R56 ;  /* 0x0000003800367308 */ /* 0x0000300000002400 */
[----:B------:R0:W0:Y:S08]  /*213b0*/  MUFU.TANH R91, R57 ;  /* 0x00000039005b7308 */ /* 0x0000300000002400 */
[----:B------:R0:W0:Y:S08]  /*213c0*/  MUFU.TANH R92, R58 ;  /* 0x0000003a005c7308 */ /* 0x0000300000002400 */
[----:B------:R-:W0:Y:S08]  /*213d0*/  MUFU.TANH R25, R25 ;  /* 0x0000001900197308 */ /* 0x000e300000002400 */
[----:B------:R-:W0:Y:S08]  /*213e0*/  MUFU.TANH R60, R60 ;  /* 0x0000003c003c7308 */ /* 0x000e300000002400 */
[----:B------:R0:W0:Y:S08]  /*213f0*/  MUFU.TANH R93, R61 ;  /* 0x0000003d005d7308 */ /* 0x0000300000002400 */
[----:B------:R-:W0:Y:S08]  /*21400*/  MUFU.TANH R29, R29 ;  /* 0x0000001d001d7308 */ /* 0x000e300000002400 */
[----:B------:R-:W0:Y:S08]  /*21410*/  MUFU.TANH R31, R31 ;  /* 0x0000001f001f7308 */ /* 0x000e300000002400 */
[----:B------:R-:W0:Y:S08]  /*21420*/  MUFU.TANH R64, R64 ;  /* 0x0000004000407308 */ /* 0x000e300000002400 */
[----:B------:R0:W0:Y:S08]  /*21430*/  MUFU.TANH R94, R65 ;  /* 0x00000041005e7308 */ /* 0x0000300000002400 */
[----:B------:R-:W0:Y:S08]  /*21440*/  MUFU.TANH R72, R72 ;  /* 0x0000004800487308 */ /* 0x000e300000002400 */
[----:B------:R-:W0:Y:S08]  /*21450*/  MUFU.TANH R73, R73 ;  /* 0x0000004900497308 */ /* 0x000e300000002400 */
[----:B------:R0:W0:Y:S08]  /*21460*/  MUFU.TANH R77, R68 ;  /* 0x00000044004d7308 */ /* 0x0000300000002400 */
[----:B------:R-:W0:Y:S08]  /*21470*/  MUFU.TANH R69, R69 ;  /* 0x0000004500457308 */ /* 0x000e300000002400 */
[----:B------:R0:W1:Y:S08]  /*21480*/  MUFU.TANH R78, R70 ;  /* 0x00000046004e7308 */ /* 0x0000700000002400 */
[----:B------:R1:W1:Y:S01]  /*21490*/  MUFU.TANH R95, R71 ;  /* 0x00000047005f7308 */ /* 0x0002620000002400 */
[----:B------:R-:W-:-:S02]  /*214a0*/  IMAD.IADD R80, R33, 0x1, R80 ;  /* 0x0000000121507824 */ /* 0x000fc400078e0250 */
[----:B------:R-:W-:Y:S02]  /*214b0*/  IMAD.IADD R76, R33, 0x1, R36 ;  /* 0x00000001214c7824 */ /* 0x000fe400078e0224 */
        /* <DEDUP_REMOVED lines=20> */
.L_x_11236:
[----:B------:R-:W-:Y:S05]  /*21600*/  BSYNC B4 ;  /* 0x0000000000047941 */ /* 0x000fea0003800000 */
.L_x_11235:
[----:B------:R-:W-:Y:S01]  /*21610*/  LOP3.LUT R33, RZ, R33, RZ, 0x33, !PT ;  /* 0x00000021ff217212 */ /* 0x000fe200078e33ff */
[----:B------:R-:W-:Y:S06]  /*21620*/  BRA `(.L_x_11237) ;  /* 0x0000000000287947 */ /* 0x000fec0003800000 */
.L_x_11234:
        /* <DEDUP_REMOVED lines=10> */
.L_x_11237:
[----:B------:R-:W-:Y:S05]  /*216d0*/  BSYNC B3 ;  /* 0x0000000000037941 */ /* 0x000fea0003800000 */
.L_x_11233:
[----:B------:R-:W-:-:S05]  /*216e0*/  IMAD R33, R8, R33, R79 ;  /* 0x0000002108217224 */ /* 0x000fca00078e024f */
[----:B------:R-:W-:Y:S02]  /*216f0*/  VIMNMX R38, R38, R33, !PT ;  /* 0x0000002126267248 */ /* 0x000fe40007fe0100 */
[----:B------:R-:W-:-:S07]  /*21700*/  VIADDMNMX R63, R33, R8, R63, PT ;  /* 0x00000008213f7246 */ /* 0x000fce000380013f */
.L_x_11232:
[----:B------:R-:W-:Y:S05]  /*21710*/  BSYNC B2 ;  /* 0x0000000000027941 */ /* 0x000fea0003800000 */
.L_x_11231:
        /* <DEDUP_REMOVED lines=9> */
[----:B-1----:R-:W-:Y:S02]  /*217b0*/  FSEL R67, R83, -INF , !P2 ;  /* 0xff80000053437808 */ /* 0x002fe40005000000 */
        /* <DEDUP_REMOVED lines=106> */
[----:B------:R-:W-:Y:S01]  /*21e60*/  FSEL R38, R69, -INF , !P6 ;  /* 0xff80000045267808 */ /* 0x000fe20007000000 */
[----:B------:R-:W-:Y:S01]  /*21e70*/  IMAD.IADD R69, R80, 0x1, R47 ;  /* 0x0000000150457824 */ /* 0x000fe200078e022f */
        /* <DEDUP_REMOVED lines=18> */
.L_x_11243:
[----:B------:R-:W-:Y:S05]  /*21fa0*/  BSYNC B4 ;  /* 0x0000000000047941 */ /* 0x000fea0003800000 */
.L_x_11242:
[----:B------:R-:W-:Y:S01]  /*21fb0*/  LOP3.LUT R9, RZ, R9, RZ, 0x33, !PT ;  /* 0x00000009ff097212 */ /* 0x000fe200078e33ff */
[----:B------:R-:W-:Y:S06]  /*21fc0*/  BRA `(.L_x_11244) ;  /* 0x0000000000287947 */ /* 0x000fec0003800000 */
.L_x_11241:
        /* <DEDUP_REMOVED lines=10> */
.L_x_11244:
[----:B------:R-:W-:Y:S05]  /*22070*/  BSYNC B3 ;  /* 0x0000000000037941 */ /* 0x000fea0003800000 */
.L_x_11240:
[----:B------:R-:W-:-:S05]  /*22080*/  IMAD R9, R8, R9, R79 ;  /* 0x0000000908097224 */ /* 0x000fca00078e024f */
[----:B------:R-:W-:Y:S02]  /*22090*/  VIADDMNMX R69, R9, R8, R69, PT ;  /* 0x0000000809457246 */ /* 0x000fe40003800145 */
[----:B------:R-:W-:-:S07]  /*220a0*/  VIMNMX R70, R70, R9, !PT ;  /* 0x0000000946467248 */ /* 0x000fce0007fe0100 */
.L_x_11239:
[----:B------:R-:W-:Y:S05]  /*220b0*/  BSYNC B2 ;  /* 0x0000000000027941 */ /* 0x000fea0003800000 */
.L_x_11238:
[----:B------:R-:W2:Y:S01]  /*220c0*/  LDL.64 R2, [R10+0x40] ;  /* 0x000040000a027983 */ /* 0x000ea20000100a00 */
[----:B------:R-:W-:Y:S02]  /*220d0*/  R2UR UR4, R4 ;  /* 0x00000000040472ca */ /* 0x000fe400000e0000 */
[----:B------:R-:W-:Y:S02]  /*220e0*/  R2UR UR5, R5 ;  /* 0x00000000050572ca */ /* 0x000fe400000e0000 */
[C---:B------:R-:W-:Y:S02]  /*220f0*/  ISETP.GT.AND P0, PT, R70.reuse, 0x1, !P0 ;  /* 0x000000014600780c */ /* 0x040fe40004704270 */
[----:B------:R-:W-:Y:S02]  /*22100*/  ISETP.GT.AND P1, PT, R70, 0x8, !P1 ;  /* 0x000000084600780c */ /* 0x000fe40004f24270 */
[C---:B------:R-:W-:Y:S02]  /*22110*/  ISETP.LT.OR P0, PT, R69.reuse, 0x2, P0 ;  /* 0x000000024500780c */ /* 0x040fe40000701670 */
[----:B------:R-:W-:-:S02]  /*22120*/  ISETP.LT.OR P1, PT, R69, 0x9, P1 ;  /* 0x000000094500780c */ /* 0x000fc40000f21670 */
[----:B------:R-:W-:Y:S02]  /*22130*/  FSEL R63, R15, -INF , !P0 ;  /* 0xff8000000f3f7808 */ /* 0x000fe40004000000 */
[----:B------:R-:W-:Y:S02]  /*22140*/  ISETP.NE.AND P0, PT, R71, RZ, PT ;  /* 0x000000ff4700720c */ /* 0x000fe40003f05270 */
[----:B------:R-:W-:Y:S02]  /*22150*/  FSEL R64, R21, -INF , !P1 ;  /* 0xff80000015407808 */ /* 0x000fe40004800000 */
[----:B------:R-:W-:Y:S02]  /*22160*/  ISETP.GT.AND P0, PT, R70, 0x9, !P0 ;  /* 0x000000094600780c */ /* 0x000fe40004704270 */
[----:B------:R-:W-:Y:S02]  /*22170*/  ISETP.NE.AND P1, PT, R84, RZ, PT ;  /* 0x000000ff5400720c */ /* 0x000fe40003f25270 */
[----:B------:R-:W-:-:S02]  /*22180*/  ISETP.LT.OR P0, PT, R69, 0xa, P0 ;  /* 0x0000000a4500780c */ /* 0x000fc40000701670 */
[----:B------:R-:W-:Y:S02]  /*22190*/  ISETP.NE.AND P6, PT, R85, RZ, PT ;  /* 0x000000ff5500720c */ /* 0x000fe40003fc5270 */
        /* <DEDUP_REMOVED lines=55> */
[----:B------:R-:W-:-:S04]  /*22510*/  ISETP.LT.OR P0, PT, R69, 0x1, P0 ;  /* 0x000000014500780c */ /* 0x000fc80000701670 */
[----:B------:R-:W-:Y:S02]  /*22520*/  FSEL R74, R7, -INF , !P0 ;  /* 0xff800000074a7808 */ /* 0x000fe40004000000 */
[----:B------:R-:W-:Y:S01]  /*22530*/  ISETP.NE.AND P0, PT, R100, RZ, PT ;  /* 0x000000ff6400720c */ /* 0x000fe20003f05270 */
[----:B--2---:R-:W2:Y:S03]  /*22540*/  LD.E.64 R8, desc[UR4][R2.64] ;  /* 0x0000000402087980 */ /* 0x004ea6000c101b00 */
[C---:B------:R-:W-:Y:S02]  /*22550*/  ISETP.GT.AND P0, PT, R70.reuse, 0x41, !P0 ;  /* 0x000000414600780c */ /* 0x040fe40004704270 */
[----:B------:R-:W-:Y:S02]  /*22560*/  ISETP.GT.AND P1, PT, R70, 0x48, !P1 ;  /* 0x000000484600780c */ /* 0x000fe40004f24270 */
[----:B------:R-:W-:-:S02]  /*22570*/  ISETP.LT.OR P0, PT, R69, 0x42, P0 ;  /* 0x000000424500780c */ /* 0x000fc40000701670 */
[C---:B------:R-:W-:Y:S02]  /*22580*/  ISETP.GT.AND P2, PT, R70.reuse, 0x49, !P2 ;  /* 0x000000494600780c */ /* 0x040fe40005744270 */
[C---:B------:R-:W-:Y:S02]  /*22590*/  ISETP.GT.AND P3, PT, R70.reuse, 0x50, !P3 ;  /* 0x000000504600780c */ /* 0x040fe40005f64270 */
[C---:B------:R-:W-:Y:S02]  /*225a0*/  ISETP.GT.AND P4, PT, R70.reuse, 0x51, !P4 ;  /* 0x000000514600780c */ /* 0x040fe40006784270 */
[C---:B------:R-:W-:Y:S02]  /*225b0*/  ISETP.GT.AND P5, PT, R70.reuse, 0x58, !P5 ;  /* 0x000000584600780c */ /* 0x040fe40006fa4270 */
[----:B------:R-:W-:Y:S02]  /*225c0*/  ISETP.GT.AND P6, PT, R70, 0x59, !P6 ;  /* 0x000000594600780c */ /* 0x000fe400077c4270 */
[----:B------:R-:W-:-:S02]  /*225d0*/  ISETP.LT.OR P1, PT, R69, 0x49, P1 ;  /* 0x000000494500780c */ /* 0x000fc40000f21670 */
[----:B------:R-:W-:Y:S02]  /*225e0*/  FSEL R70, R25, -INF , !P0 ;  /* 0xff80000019467808 */ /* 0x000fe40004000000 */
[----:B------:R-:W-:Y:S02]  /*225f0*/  ISETP.LT.OR P2, PT, R69, 0x4a, P2 ;  /* 0x0000004a4500780c */ /* 0x000fe40001741670 */
[----:B------:R-:W-:Y:S02]  /*22600*/  FSEL R71, R29, -INF , !P1 ;  /* 0xff8000001d477808 */ /* 0x000fe40004800000 */
[----:B------:R-:W-:Y:S02]  /*22610*/  ISETP.LT.OR P3, PT, R69, 0x51, P3 ;  /* 0x000000514500780c */ /* 0x000fe40001f61670 */
[----:B------:R-:W-:Y:S02]  /*22620*/  FSEL R75, R31, -INF , !P2 ;  /* 0xff8000001f4b7808 */ /* 0x000fe40005000000 */
[----:B------:R-:W-:-:S02]  /*22630*/  ISETP.LT.OR P4, PT, R69, 0x52, P4 ;  /* 0x000000524500780c */ /* 0x000fc40002781670 */
[----:B------:R-:W-:Y:S02]  /*22640*/  FSEL R72, R72, -INF , !P3 ;  /* 0xff80000048487808 */ /* 0x000fe40005800000 */
[----:B------:R-:W-:Y:S02]  /*22650*/  ISETP.LT.OR P5, PT, R69, 0x59, P5 ;  /* 0x000000594500780c */ /* 0x000fe40002fa1670 */
[----:B------:R-:W-:Y:S02]  /*22660*/  FSEL R51, R73, -INF , !P4 ;  /* 0xff80000049337808 */ /* 0x000fe40006000000 */
[----:B------:R-:W-:Y:S02]  /*22670*/  ISETP.LT.OR P6, PT, R69, 0x5a, P6 ;  /* 0x0000005a4500780c */ /* 0x000fe400037c1670 */
[----:B------:R-:W-:Y:S02]  /*22680*/  FSEL R45, R78, -INF , !P5 ;  /* 0xff8000004e2d7808 */ /* 0x000fe40006800000 */
[----:B------:R-:W-:Y:S01]  /*22690*/  R2UR UR6, R4 ;  /* 0x00000000040672ca */ /* 0x000fe200000e0000 */
[----:B------:R-:W3:Y:S01]  /*226a0*/  LD.E R78, desc[UR4][R2.64+0x20] ;  /* 0x00002004024e7980 */ /* 0x000ee2000c101900 */
[----:B------:R-:W-:-:S13]  /*226b0*/  R2UR UR7, R5 ;  /* 0x00000000050772ca */ /* 0x000fda00000e0000 */
[----:B------:R-:W4:Y:S01]  /*226c0*/  LD.E R27, desc[UR6][R2.64+0x14] ;  /* 0x00001406021b7980 */ /* 0x000f22000c101900 */
        /* <DEDUP_REMOVED lines=46> */
[----:B------:R-:W-:Y:S02]  /*229b0*/  FSEL R44, R95, -INF , !P6 ;  /* 0xff8000005f2c7808 */ /* 0x000fe40007000000 */
[----:B------:R-:W-:Y:S01]  /*229c0*/  FMNMX.FTZ R7, R45, R14, !PT ;  /* 0x0000000e2d077209 */ /* 0x000fe20007810000 */
[----:B------:R-:W0:Y:S03]  /*229d0*/  SHFL.BFLY PT, R15, R76, 0x2, 0x1f ;  /* 0x0c401f004c0f7f89 */ /* 0x000e2600000e0000 */
[----:B------:R-:W-:-:S05]  /*229e0*/  FMNMX.FTZ R77, R44, R7, !PT ;  /* 0x000000072c4d7209 */ /* 0x000fca0007810000 */
[----:B------:R1:W-:Y:S04]  /*229f0*/  ST.E.64 desc[UR4][R2.64], R76 ;  /* 0x0000004c02007985 */ /* 0x0003e8000c101b04 */
[----:B------:R-:W2:Y:S01]  /*22a00*/  LD.E R21, desc[UR6][R2.64+0x4] ;  /* 0x0000040602157980 */ /* 0x000ea2000c101900 */
[----:B0-----:R-:W-:-:S03]  /*22a10*/  FMNMX.FTZ R15, R76, R15, !PT ;  /* 0x0000000f4c0f7209 */ /* 0x001fc60007810000 */
[----:B-1----:R-:W4:Y:S04]  /*22a20*/  LD.E R76, desc[UR4][R2.64+0x10] ;  /* 0x00001004024c7980 */ /* 0x002f28000c101900 */
[----:B------:R-:W0:Y:S02]  /*22a30*/  SHFL.BFLY PT, R14, R15, 0x1, 0x1f ;  /* 0x0c201f000f0e7f89 */ /* 0x000e2400000e0000 */
[----:B0-----:R-:W-:-:S05]  /*22a40*/  FMNMX.FTZ R7, R15, R14, !PT ;  /* 0x0000000e0f077209 */ /* 0x001fca0007810000 */
[----:B------:R-:W-:Y:S04]  /*22a50*/  ST.E desc[UR4][R2.64], R7 ;  /* 0x0000000702007985 */ /* 0x000fe8000c101904 */
[----:B------:R-:W3:Y:S01]  /*22a60*/  LD.E R25, desc[UR6][R2.64] ;  /* 0x0000000602197980 */ /* 0x000ee2000c101900 */
[----:B------:R-:W-:Y:S02]  /*22a70*/  R2UR UR8, R4 ;  /* 0x00000000040872ca */ /* 0x000fe400000e0000 */
[----:B------:R-:W-:Y:S01]  /*22a80*/  R2UR UR9, R5 ;  /* 0x00000000050972ca */ /* 0x000fe200000e0000 */
[----:B--2---:R-:W0:Y:S02]  /*22a90*/  SHFL.BFLY PT, R14, R21, 0x2, 0x1f ;  /* 0x0c401f00150e7f89 */ /* 0x004e2400000e0000 */
[----:B0-----:R-:W-:-:S05]  /*22aa0*/  FMNMX.FTZ R14, R14, R21, !PT ;  /* 0x000000150e0e7209 */ /* 0x001fca0007810000 */
[----:B------:R-:W0:Y:S01]  /*22ab0*/  SHFL.BFLY PT, R15, R14, 0x1, 0x1f ;  /* 0x0c201f000e0f7f89 */ /* 0x000e2200000e0000 */
[C---:B---3--:R-:W-:Y:S02]  /*22ac0*/  FSETP.NEU.FTZ.AND P0, PT, R25.reuse, -INF , PT ;  /* 0xff8000001900780b */ /* 0x048fe40003f1d000 */
[----:B0-----:R-:W-:Y:S02]  /*22ad0*/  FMNMX.FTZ R15, R14, R15, !PT ;  /* 0x0000000f0e0f7209 */ /* 0x001fe40007810000 */
[----:B------:R-:W-:Y:S02]  /*22ae0*/  FSEL R7, R25, RZ, P0 ;  /* 0x000000ff19077208 */ /* 0x000fe40000000000 */
[----:B------:R-:W-:-:S03]  /*22af0*/  FSETP.NEU.FTZ.AND P0, PT, R15, -INF , PT ;  /* 0xff8000000f00780b */ /* 0x000fc60003f1d000 */
[----:B------:R-:W-:Y:S01]  /*22b00*/  FADD.FTZ R7, R8, -R7 ;  /* 0x8000000708077221 */ /* 0x000fe20000010000 */
[----:B------:R-:W-:-:S03]  /*22b10*/  FSEL R8, R15, RZ, P0 ;  /* 0x000000ff0f087208 */ /* 0x000fc60000000000 */
[----:B------:R-:W-:Y:S02]  /*22b20*/  FMUL.FTZ R7, R7, R78 ;  /* 0x0000004e07077220 */ /* 0x000fe40000410000 */
[----:B------:R-:W-:-:S04]  /*22b30*/  FADD.FTZ R9, R9, -R8 ;  /* 0x8000000809097221 */ /* 0x000fc80000010000 */
[----:B------:R-:W-:Y:S01]  /*22b40*/  FMUL.FTZ R78, R78, R9 ;  /* 0x000000094e4e7220 */ /* 0x000fe20000410000 */
[----:B------:R-:W4:Y:S08]  /*22b50*/  MUFU.EX2 R7, R7 ;  /* 0x0000000700077308 */ /* 0x000f300000000800 */
[----:B------:R-:W0:Y:S01]  /*22b60*/  MUFU.EX2 R14, R78 ;  /* 0x0000004e000e7308 */ /* 0x000e220000000800 */
[----:B------:R-:W-:Y:S01]  /*22b70*/  ST.E desc[UR4][R2.64+0x4], R15 ;  /* 0x0000040f02007985 */ /* 0x000fe2000c101904 */
[----:B----4-:R-:W-:Y:S01]  /*22b80*/  FMUL.FTZ R21, R7, R76 ;  /* 0x0000004c07157220 */ /* 0x010fe20000410000 */
[----:B0-----:R-:W-:-:S04]  /*22b90*/  FMUL.FTZ R25, R14, R27 ;  /* 0x0000001b0e197220 */ /* 0x001fc80000410000 */
[----:B------:R-:W-:Y:S04]  /*22ba0*/  ST.E desc[UR6][R2.64+0x10], R21 ;  /* 0x0000101502007985 */ /* 0x000fe8000c101906 */
[----:B------:R0:W-:Y:S04]  /*22bb0*/  ST.E desc[UR8][R2.64+0x14], R25 ;  /* 0x0000141902007985 */ /* 0x0001e8000c101908 */
[----:B------:R-:W2:Y:S04]  /*22bc0*/  LDL.64 R8, [R10+0x40] ;  /* 0x000040000a087983 */ /* 0x000ea80000100a00 */
[----:B--2---:R-:W0:Y:S04]  /*22bd0*/  LD.E R69, desc[UR6][R8.64+0x20] ;  /* 0x0000200608457980 */ /* 0x004e28000c101900 */
[----:B------:R-:W0:Y:S04]  /*22be0*/  LD.E R27, desc[UR4][R8.64] ;  /* 0x00000004081b7980 */ /* 0x000e28000c101900 */
[----:B------:R-:W2:Y:S04]  /*22bf0*/  LD.E R76, desc[UR4][R8.64+0x4] ;  /* 0x00000404084c7980 */ /* 0x000ea8000c101900 */
[----:B------:R-:W3:Y:S04]  /*22c00*/  LD.E R73, desc[UR4][R8.64+0x10] ;  /* 0x0000100408497980 */ /* 0x000ee8000c101900 */
[----:B------:R-:W4:Y:S01]  /*22c10*/  LD.E R78, desc[UR6][R8.64+0x14] ;  /* 0x00001406084e7980 */ /* 0x000f22000c101900 */
[C---:B0-----:R-:W-:Y:S01]  /*22c20*/  FMUL.FTZ R2, R27.reuse, R69 ;  /* 0x000000451b027220 */ /* 0x041fe20000410000 */
[----:B------:R-:W-:Y:S01]  /*22c30*/  FSETP.NEU.FTZ.AND P0, PT, R27, -INF , PT ;  /* 0xff8000001b00780b */ /* 0x000fe20003f1d000 */
[----:B--2---:R-:W-:-:S03]  /*22c40*/  FMUL.FTZ R3, R69, R76 ;  /* 0x0000004c45037220 */ /* 0x004fc60000410000 */
[----:B------:R-:W-:Y:S02]  /*22c50*/  FSEL R2, R2, RZ, P0 ;  /* 0x000000ff02027208 */ /* 0x000fe40000000000 */
[----:B------:R-:W-:-:S04]  /*22c60*/  FSETP.NEU.FTZ.AND P0, PT, R76, -INF , PT ;  /* 0xff8000004c00780b */ /* 0x000fc80003f1d000 */
[----:B------:R-:W-:Y:S01]  /*22c70*/  FSEL R3, R3, RZ, P0 ;  /* 0x000000ff03037208 */ /* 0x000fe20000000000 */
[-CC-:B------:R-:W-:Y:S01]  /*22c80*/  FFMA.FTZ R172, R83, R69.reuse, -R2.reuse ;  /* 0x0000004553ac7223 */ /* 0x180fe20000010802 */
[----:B------:R-:W-:-:S03]  /*22c90*/  FFMA.FTZ R15, R68, R69, -R2 ;  /* 0x00000045440f7223 */ /* 0x000fc60000010802 */
[-CC-:B------:R-:W-:Y:S01]  /*22ca0*/  FFMA.FTZ R173, R74, R69.reuse, -R3.reuse ;  /* 0x000000454aad7223 */ /* 0x180fe20000010803 */
[-CC-:B------:R-:W-:Y:S01]  /*22cb0*/  FFMA.FTZ R170, R30, R69.reuse, -R2.reuse ;  /* 0x000000451eaa7223 */ /* 0x180fe20000010802 */
[-CC-:B------:R-:W-:Y:S01]  /*22cc0*/  FFMA.FTZ R30, R63, R69.reuse, -R3.reuse ;  /* 0x000000453f1e7223 */ /* 0x180fe20000010803 */
[----:B------:R-:W3:Y:S01]  /*22cd0*/  MUFU.EX2 R172, R172 ;  /* 0x000000ac00ac7308 */ /* 0x000ee20000000800 */
[-CC-:B------:R-:W-:Y:S01]  /*22ce0*/  FFMA.FTZ R174, R67, R69.reuse, -R2.reuse ;  /* 0x0000004543ae7223 */ /* 0x180fe20000010802 */
[-C--:B------:R-:W-:Y:S01]  /*22cf0*/  FFMA.FTZ R175, R64, R69.reuse, -R3 ;  /* 0x0000004540af7223 */ /* 0x080fe20000010803 */
[----:B------:R-:W-:-:S05]  /*22d00*/  FFMA.FTZ R166, R41, R69, -R2 ;  /* 0x0000004529a67223 */ /* 0x000fca0000010802 */
[----:B------:R-:W4:Y:S01]  /*22d10*/  MUFU.EX2 R173, R173 ;  /* 0x000000ad00ad7308 */ /* 0x000f220000000800 */
[-CC-:B------:R-:W-:Y:S01]  /*22d20*/  FFMA.FTZ R41, R36, R69.reuse, -R2.reuse ;  /* 0x0000004524297223 */ /* 0x180fe20000010802 */
[-C--:B------:R-:W-:Y:S01]  /*22d30*/  FFMA.FTZ R21, R66, R69.reuse, -R2 ;  /* 0x0000004542157223 */ /* 0x080fe20000010802 */
[----:B------:R-:W-:-:S05]  /*22d40*/  FFMA.FTZ R36, R60, R69, -R3 ;  /* 0x000000453c247223 */ /* 0x000fca0000010803 */
[----:B------:R-:W0:Y:S01]  /*22d50*/  MUFU.EX2 R15, R15 ;  /* 0x0000000f000f7308 */ /* 0x000e220000000800 */
[-C--:B------:R-:W-:Y:S01]  /*22d60*/  FFMA.FTZ R152, R65, R69.reuse, -R2 ;  /* 0x0000004541987223 */ /* 0x080fe20000010802 */
[----:B------:R-:W-:-:S06]  /*22d70*/  FFMA.FTZ R153, R54, R69, -R3 ;  /* 0x0000004536997223 */ /* 0x000fcc0000010803 */
[----:B------:R-:W1:Y:S01]  /*22d80*/  MUFU.EX2 R30, R30 ;  /* 0x0000001e001e7308 */ /* 0x000e620000000800 */
[-CC-:B------:R-:W-:Y:S01]  /*22d90*/  FFMA.FTZ R164, R43, R69.reuse, -R2.reuse ;  /* 0x000000452ba47223 */ /* 0x180fe20000010802 */
[----:B------:R-:W-:-:S06]  /*22da0*/  FFMA.FTZ R43, R38, R69, -R2 ;  /* 0x00000045262b7223 */ /* 0x000fcc0000010802 */
[----:B------:R-:W2:Y:S01]  /*22db0*/  MUFU.EX2 R174, R174 ;  /* 0x000000ae00ae7308 */ /* 0x000ea20000000800 */
[-C--:B------:R-:W-:Y:S01]  /*22dc0*/  FFMA.FTZ R25, R62, R69.reuse, -R2 ;  /* 0x000000453e197223 */ /* 0x080fe20000010802 */
[----:B------:R-:W-:-:S06]  /*22dd0*/  FFMA.FTZ R38, R52, R69, -R3 ;  /* 0x0000004534267223 */ /* 0x000fcc0000010803 */
[----:B------:R-:W2:Y:S01]  /*22de0*/  MUFU.EX2 R175, R175 ;  /* 0x000000af00af7308 */ /* 0x000ea20000000800 */
[-CC-:B------:R-:W-:Y:S01]  /*22df0*/  FFMA.FTZ R154, R61, R69.reuse, -R2.reuse ;  /* 0x000000453d9a7223 */ /* 0x180fe20000010802 */
[-CC-:B------:R-:W-:Y:S01]  /*22e00*/  FFMA.FTZ R27, R59, R69.reuse, -R2.reuse ;  /* 0x000000453b1b7223 */ /* 0x180fe20000010802 */
[-CC-:B------:R-:W-:Y:S01]  /*22e10*/  FFMA.FTZ R156, R58, R69.reuse, -R2.reuse ;  /* 0x000000453a9c7223 */ /* 0x180fe20000010802 */
[-CC-:B------:R-:W-:Y:S01]  /*22e20*/  FFMA.FTZ R29, R57, R69.reuse, -R2.reuse ;  /* 0x00000045391d7223 */ /* 0x180fe20000010802 */
[----:B------:R-:W-:-:S03]  /*22e30*/  FFMA.FTZ R158, R56, R69, -R2 ;  /* 0x00000045389e7223 */ /* 0x000fc60000010802 */
        /* <DEDUP_REMOVED lines=9> */
[-C--:B------:R-:W-:Y:S01]  /*22ed0*/  FFMA.FTZ R168, R40, R69.reuse, -R2 ;  /* 0x0000004528a87223 */ /* 0x080fe20000010802 */
[-C--:B------:R-:W-:Y:S01]  /*22ee0*/  FFMA.FTZ R157, R47, R69.reuse, -R3 ;  /* 0x000000452f9d7223 */ /* 0x080fe20000010803 */
[----:B---3--:R-:W-:Y:S01]  /*22ef0*/  FADD.FTZ R2, R172, R73 ;  /* 0x00000049ac027221 */ /* 0x008fe20000010000 */
[----:B----4-:R-:W-:Y:S02]  /*22f00*/  FADD.FTZ R47, R173, R78 ;  /* 0x0000004ead2f7221 */ /* 0x010fe40000010000 */
[----:B------:R-:W3:Y:S01]  /*22f10*/  MUFU.EX2 R152, R152 ;  /* 0x0000009800987308 */ /* 0x000ee20000000800 */
[----:B------:R-:W-:Y:S01]  /*22f20*/  FFMA.FTZ R155, R50, R69, -R3 ;  /* 0x00000045329b7223 */ /* 0x000fe20000010803 */
[----:B0-----:R-:W-:Y:S01]  /*22f30*/  FADD.FTZ R49, R15, R2 ;  /* 0x000000020f317221 */ /* 0x001fe20000010000 */
[----:B-1----:R-:W-:-:S05]  /*22f40*/  FADD.FTZ R2, R30, R47 ;  /* 0x0000002f1e027221 */ /* 0x002fca0000010000 */
[----:B------:R-:W0:Y:S01]  /*22f50*/  MUFU.EX2 R153, R153 ;  /* 0x0000009900997308 */ /* 0x000e220000000800 */
[-CC-:B------:R-:W-:Y:S01]  /*22f60*/  FFMA.FTZ R40, R48, R69.reuse, -R3.reuse ;  /* 0x0000004530287223 */ /* 0x180fe20000010803 */
[-CC-:B------:R-:W-:Y:S01]  /*22f70*/  FFMA.FTZ R163, R24, R69.reuse, -R3.reuse ;  /* 0x0000004518a37223 */ /* 0x180fe20000010803 */
[----:B------:R-:W-:-:S05]  /*22f80*/  FFMA.FTZ R24, R26, R69, -R3 ;  /* 0x000000451a187223 */ /* 0x000fca0000010803 */
[----:B------:R-:W1:Y:S01]  /*22f90*/  MUFU.EX2 R25, R25 ;  /* 0x0000001900197308 */ /* 0x000e620000000800 */
[----:B--2---:R-:W-:Y:S01]  /*22fa0*/  FADD.FTZ R26, R174, R49 ;  /* 0x00000031ae1a7221 */ /* 0x004fe20000010000 */
[----:B------:R-:W-:-:S06]  /*22fb0*/  FADD.FTZ R47, R175, R2 ;  /* 0x00000002af2f7221 */ /* 0x000fcc0000010000 */
[----:B------:R-:W2:Y:S01]  /*22fc0*/  MUFU.EX2 R38, R38 ;  /* 0x0000002600267308 */ /* 0x000ea20000000800 */
[----:B------:R-:W-:Y:S01]  /*22fd0*/  FADD.FTZ R49, R21, R26 ;  /* 0x0000001a15317221 */ /* 0x000fe20000010000 */
[----:B------:R-:W-:-:S06]  /*22fe0*/  FADD.FTZ R2, R36, R47 ;  /* 0x0000002f24027221 */ /* 0x000fcc0000010000 */
[----:B------:R-:W4:Y:S01]  /*22ff0*/  MUFU.EX2 R154, R154 ;  /* 0x0000009a009a7308 */ /* 0x000f220000000800 */
[----:B------:R-:W-:-:S07]  /*23000*/  FFMA.FTZ R42, R42, R69, -R3 ;  /* 0x000000452a2a7223 */ /* 0x000fce0000010803 */
[----:B------:R-:W4:Y:S01]  /*23010*/  MUFU.EX2 R155, R155 ;  /* 0x0000009b009b7308 */ /* 0x000f220000000800 */
[----:B------:R-:W-:Y:S01]  /*23020*/  FFMA.FTZ R165, R20, R69, -R3 ;  /* 0x0000004514a57223 */ /* 0x000fe20000010803 */
[----:B---3--:R-:W-:Y:S01]  /*23030*/  FADD.FTZ R20, R152, R49 ;  /* 0x0000003198147221 */ /* 0x008fe20000010000 */
[----:B0-----:R-:W-:-:S05]  /*23040*/  FADD.FTZ R47, R153, R2 ;  /* 0x00000002992f7221 */ /* 0x001fca0000010000 */
[----:B------:R-:W0:Y:S01]  /*23050*/  MUFU.EX2 R27, R27 ;  /* 0x0000001b001b7308 */ /* 0x000e220000000800 */
[----:B------:R-:W-:-:S07]  /*23060*/  FFMA.FTZ R159, R46, R69, -R3 ;  /* 0x000000452e9f7223 */ /* 0x000fce0000010803 */
[----:B------:R-:W3:Y:S01]  /*23070*/  MUFU.EX2 R40, R40 ;  /* 0x0000002800287308 */ /* 0x000ee20000000800 */
[----:B-1----:R-:W-:Y:S01]  /*23080*/  FADD.FTZ R49, R25, R20 ;  /* 0x0000001419317221 */ /* 0x002fe20000010000 */
[----:B--2---:R-:W-:-:S06]  /*23090*/  FADD.FTZ R2, R38, R47 ;  /* 0x0000002f26027221 */ /* 0x004fcc0000010000 */
[----:B------:R-:W1:Y:S01]  /*230a0*/  MUFU.EX2 R156, R156 ;  /* 0x0000009c009c7308 */ /* 0x000e620000000800 */
[----:B------:R-:W-:-:S07]  /*230b0*/  FFMA.FTZ R34, R34, R69, -R3 ;  /* 0x0000004522227223 */ /* 0x000fce0000010803 */
[----:B------:R-:W2:Y:S01]  /*230c0*/  MUFU.EX2 R157, R157 ;  /* 0x0000009d009d7308 */ /* 0x000ea20000000800 */
[----:B----4-:R-:W-:Y:S01]  /*230d0*/  FADD.FTZ R26, R154, R49 ;  /* 0x000000319a1a7221 */ /* 0x010fe20000010000 */
[----:B------:R-:W-:-:S06]  /*230e0*/  FADD.FTZ R47, R155, R2 ;  /* 0x000000029b2f7221 */ /* 0x000fcc0000010000 */
[----:B------:R-:W4:Y:S01]  /*230f0*/  MUFU.EX2 R29, R29 ;  /* 0x0000001d001d7308 */ /* 0x000f220000000800 */
[----:B------:R-:W-:-:S07]  /*23100*/  FFMA.FTZ R161, R32, R69, -R3 ;  /* 0x0000004520a17223 */ /* 0x000fce0000010803 */
[----:B------:R-:W4:Y:S01]  /*23110*/  MUFU.EX2 R42, R42 ;  /* 0x0000002a002a7308 */ /* 0x000f220000000800 */
[----:B0-----:R-:W-:Y:S01]  /*23120*/  FADD.FTZ R49, R27, R26 ;  /* 0x0000001a1b317221 */ /* 0x001fe20000010000 */
[----:B---3--:R-:W-:-:S06]  /*23130*/  FADD.FTZ R2, R40, R47 ;  /* 0x0000002f28027221 */ /* 0x008fcc0000010000 */
[----:B------:R-:W0:Y:S01]  /*23140*/  MUFU.EX2 R158, R158 ;  /* 0x0000009e009e7308 */ /* 0x000e220000000800 */
[----:B------:R-:W-:-:S07]  /*23150*/  FFMA.FTZ R28, R28, R69, -R3 ;  /* 0x000000451c1c7223 */ /* 0x000fce0000010803 */
[----:B------:R-:W3:Y:S01]  /*23160*/  MUFU.EX2 R159, R159 ;  /* 0x0000009f009f7308 */ /* 0x000ee20000000800 */
[----:B-1----:R-:W-:Y:S01]  /*23170*/  FADD.FTZ R26, R156, R49 ;  /* 0x000000319c1a7221 */ /* 0x002fe20000010000 */
[----:B--2---:R-:W-:-:S06]  /*23180*/  FADD.FTZ R47, R157, R2 ;  /* 0x000000029d2f7221 */ /* 0x004fcc0000010000 */
[----:B------:R-:W1:Y:S08]  /*23190*/  MUFU.EX2 R31, R31 ;  /* 0x0000001f001f7308 */ /* 0x000e700000000800 */
[----:B------:R-:W2:Y:S01]  /*231a0*/  MUFU.EX2 R34, R34 ;  /* 0x0000002200227308 */ /* 0x000ea20000000800 */
[----:B----4-:R-:W-:Y:S01]  /*231b0*/  FADD.FTZ R49, R29, R26 ;  /* 0x0000001a1d317221 */ /* 0x010fe20000010000 */
[----:B------:R-:W-:-:S06]  /*231c0*/  FADD.FTZ R2, R42, R47 ;  /* 0x0000002f2a027221 */ /* 0x000fcc0000010000 */
[----:B------:R-:W4:Y:S08]  /*231d0*/  MUFU.EX2 R160, R160 ;  /* 0x000000a000a07308 */ /* 0x000f300000000800 */
[----:B------:R-:W4:Y:S01]  /*231e0*/  MUFU.EX2 R161, R161 ;  /* 0x000000a100a17308 */ /* 0x000f220000000800 */
[----:B0-----:R-:W-:Y:S01]  /*231f0*/  FADD.FTZ R32, R158, R49 ;  /* 0x000000319e207221 */ /* 0x001fe20000010000 */
[----:B---3--:R-:W-:-:S06]  /*23200*/  FADD.FTZ R47, R159, R2 ;  /* 0x000000029f2f7221 */ /* 0x008fcc0000010000 */
[----:B------:R-:W0:Y:S08]  /*23210*/  MUFU.EX2 R33, R33 ;  /* 0x0000002100217308 */ /* 0x000e300000000800 */
        /* <DEDUP_REMOVED lines=26> */
[----:B------:R-:W-:Y:S01]  /*233c0*/  FFMA.FTZ R171, R45, R69, -R3 ;  /* 0x000000452dab7223 */ /* 0x000fe20000010803 */
[----:B0-----:R-:W-:Y:S01]  /*233d0*/  FADD.FTZ R46, R164, R49 ;  /* 0x00000031a42e7221 */ /* 0x001fe20000010000 */
[----:B---3--:R-:W-:-:S05]  /*233e0*/  FADD.FTZ R45, R165, R2 ;  /* 0x00000002a52d7221 */ /* 0x008fca0000010000 */
        /* <DEDUP_REMOVED lines=17> */
[----:B------:R-:W1:Y:S08]  /*23500*/  MUFU.EX2 R43, R43 ;  /* 0x0000002b002b7308 */ /* 0x000e700000000800 */
[----:B------:R-:W2:Y:S01]  /*23510*/  MUFU.EX2 R44, R44 ;  /* 0x0000002c002c7308 */ /* 0x000ea20000000800 */
[----:B----4-:R-:W-:Y:S01]  /*23520*/  FADD.FTZ R45, R41, R46 ;  /* 0x0000002e292d7221 */ /* 0x010fe20000010000 */
[----:B------:R-:W-:-:S03]  /*23530*/  FADD.FTZ R2, R32, R3 ;  /* 0x0000000320027221 */ /* 0x000fc60000010000 */
[----:B0-----:R-:W-:Y:S01]  /*23540*/  FADD.FTZ R46, R170, R45 ;  /* 0x0000002daa2e7221 */ /* 0x001fe20000010000 */
[----:B---3--:R-:W-:-:S03]  /*23550*/  FADD.FTZ R3, R171, R2 ;  /* 0x00000002ab037221 */ /* 0x008fc60000010000 */
[----:B-1----:R-:W-:Y:S01]  /*23560*/  FADD.FTZ R45, R43, R46 ;  /* 0x0000002e2b2d7221 */ /* 0x002fe20000010000 */
[----:B--2---:R-:W-:-:S04]  /*23570*/  FADD.FTZ R47, R44, R3 ;  /* 0x000000032c2f7221 */ /* 0x004fc80000010000 */
[----:B------:R-:W-:Y:S04]  /*23580*/  ST.E desc[UR4][R8.64+0x10], R45 ;  /* 0x0000102d08007985 */ /* 0x000fe8000c101904 */
[----:B------:R0:W-:Y:S04]  /*23590*/  ST.E desc[UR6][R8.64+0x14], R47 ;  /* 0x0000142f08007985 */ /* 0x0001e8000c101906 */
[----:B------:R-:W2:Y:S01]  /*235a0*/  LDL.64 R2, [R10+0x50] ;  /* 0x000050000a027983 */ /* 0x000ea20000100a00 */
        /* <DEDUP_REMOVED lines=8> */
[----:B--2---:R-:W2:Y:S04]  /*23630*/  LD.E R88, desc[UR4][R2.64] ;  /* 0x0000000402587980 */ /* 0x004ea8000c101900 */
[----:B------:R-:W3:Y:S04]  /*23640*/  LD.E R90, desc[UR6][R2.64+0x4] ;  /* 0x00000406025a7980 */ /* 0x000ee8000c101900 */
        /* <DEDUP_REMOVED lines=35> */
[----:B------:R-:W-:-:S03]  /*23880*/  R2UR UR18, R4 ;  /* 0x00000000041272ca */ /* 0x000fc600000e0000 */
[----:B------:R-:W4:Y:S01]  /*23890*/  LD.E R76, desc[UR4][R2.64+0x124] ;  /* 0x00012404024c7980 */ /* 0x000f22000c101900 */
[----:B------:R-:W-:-:S03]  /*238a0*/  R2UR UR19, R5 ;  /* 0x00000000051372ca */ /* 0x000fc600000e0000 */
[----:B------:R-:W4:Y:S01]  /*238b0*/  LD.E R72, desc[UR14][R2.64+0x130] ;  /* 0x0001300e02487980 */ /* 0x000f22000c101900 */
[----:B------:R-:W-:-:S03]  /*238c0*/  R2UR UR20, R4 ;  /* 0x00000000041472ca */ /* 0x000fc600000e0000 */
[----:B------:R-:W4:Y:S01]  /*238d0*/  LD.E R74, desc[UR16][R2.64+0x134] ;  /* 0x00013410024a7980 */ /* 0x000f22000c101900 */
[----:B------:R-:W-:-:S03]  /*238e0*/  R2UR UR21, R5 ;  /* 0x00000000051572ca */ /* 0x000fc600000e0000 */
[----:B------:R-:W4:Y:S01]  /*238f0*/  LD.E R70, desc[UR6][R2.64+0x140] ;  /* 0x0001400602467980 */ /* 0x000f22000c101900 */
[C---:B------:R-:W-:Y:S02]  /*23900*/  R2UR UR22, R4.reuse ;  /* 0x00000000041672ca */ /* 0x040fe400000e0000 */
        /* <DEDUP_REMOVED lines=12> */
[----:B0-----:R-:W4:Y:S04]  /*239d0*/  LD.E R8, desc[UR12][R2.64+0x190] ;  /* 0x0001900c02087980 */ /* 0x001f28000c101900 */
        /* <DEDUP_REMOVED lines=26> */
[----:B--2---:R-:W-:-:S03]  /*23b80*/  FMUL.FTZ R9, R7, R88 ;  /* 0x0000005807097220 */ /* 0x004fc60000410000 */
[----:B------:R-:W2:Y:S04]  /*23b90*/  LD.E R93, desc[UR22][R2.64+0xd8] ;  /* 0x0000d816025d7980 */ /* 0x000ea8000c101900 */
[----:B------:R-:W2:Y:S01]  /*23ba0*/  LD.E R88, desc[UR20][R2.64+0x1b0] ;  /* 0x0001b01402587980 */ /* 0x000ea2000c101900 */
[C---:B---3--:R-:W-:Y:S01]  /*23bb0*/  FMUL.FTZ R45, R7.reuse, R90 ;  /* 0x0000005a072d7220 */ /* 0x048fe20000410000 */
[C---:B----4-:R-:W-:Y:S02]  /*23bc0*/  FMUL.FTZ R47, R7.reuse, R92 ;  /* 0x0000005c072f7220 */ /* 0x050fe40000410000 */
[----:B------:R-:W3:Y:S04]  /*23bd0*/  LD.E R90, desc[UR18][R2.64+0x1e4] ;  /* 0x0001e412025a7980 */ /* 0x000ee8000c101900 */
[----:B------:R-:W4:Y:S01]  /*23be0*/  LD.E R92, desc[UR16][R2.64+0x1e0] ;  /* 0x0001e010025c7980 */ /* 0x000f22000c101900 */
[----:B------:R-:W-:-:S03]  /*23bf0*/  FMUL.FTZ R49, R7, R104 ;  /* 0x0000006807317220 */ /* 0x000fc60000410000 */
[----:B------:R0:W-:Y:S04]  /*23c00*/  ST.E desc[UR6][R2.64+0x4], R45 ;  /* 0x0000042d02007985 */ /* 0x0001e8000c101906 */
[----:B------:R-:W4:Y:S01]  /*23c10*/  LD.E R104, desc[UR12][R2.64+0x1f4] ;  /* 0x0001f40c02687980 */ /* 0x000f22000c101900 */
[----:B------:R-:W-:-:S03]  /*23c20*/  FMUL.FTZ R55, R7, R110 ;  /* 0x0000006e07377220 */ /* 0x000fc60000410000 */
[----:B------:R1:W-:Y:S04]  /*23c30*/  ST.E desc[UR4][R2.64], R9 ;  /* 0x0000000902007985 */ /* 0x0003e8000c101904 */
[----:B0-----:R-:W4:Y:S01]  /*23c40*/  LD.E R45, desc[UR14][R2.64+0x8] ;  /* 0x0000080e022d7980 */ /* 0x001f22000c101900 */
[----:B------:R-:W-:-:S03]  /*23c50*/  FMUL.FTZ R57, R7, R112 ;  /* 0x0000007007397220 */ /* 0x000fc60000410000 */
[----:B------:R0:W-:Y:S04]  /*23c60*/  ST.E desc[UR8][R2.64+0x10], R47 ;  /* 0x0000102f02007985 */ /* 0x0001e8000c101908 */
[----:B-1----:R-:W4:Y:S01]  /*23c70*/  LD.E R9, desc[UR22][R2.64+0xc] ;  /* 0x00000c1602097980 */ /* 0x002f22000c101900 */
[----:B------:R-:W-:-:S03]  /*23c80*/  FMUL.FTZ R53, R7, R108 ;  /* 0x0000006c07357220 */ /* 0x000fc60000410000 */
[----:B------:R1:W-:Y:S04]  /*23c90*/  ST.E desc[UR4][R2.64+0x14], R49 ;  /* 0x0000143102007985 */ /* 0x0003e8000c101904 */
[----:B0-----:R-:W4:Y:S04]  /*23ca0*/  LD.E R47, desc[UR18][R2.64+0x1c] ;  /* 0x00001c12022f7980 */ /* 0x001f28000c101900 */
[----:B------:R0:W-:Y:S04]  /*23cb0*/  ST.E desc[UR8][R2.64+0x24], R55 ;  /* 0x0000243702007985 */ /* 0x0001e8000c101908 */
[----:B-1----:R-:W4:Y:S01]  /*23cc0*/  LD.E R49, desc[UR24][R2.64+0x28] ;  /* 0x0000281802317980 */ /* 0x002f22000c101900 */
[----:B------:R-:W-:-:S03]  /*23cd0*/  FMUL.FTZ R85, R7, R118 ;  /* 0x0000007607557220 */ /* 0x000fc60000410000 */
[----:B------:R1:W-:Y:S04]  /*23ce0*/  ST.E desc[UR10][R2.64+0x30], R57 ;  /* 0x0000303902007985 */ /* 0x0003e8000c10190a */
[----:B0-----:R-:W4:Y:S01]  /*23cf0*/  LD.E R55, desc[UR18][R2.64+0x4c] ;  /* 0x00004c1202377980 */ /* 0x001f22000c101900 */
[----:B------:R-:W-:-:S03]  /*23d00*/  FMUL.FTZ R81, R7, R114 ;  /* 0x0000007207517220 */ /* 0x000fc60000410000 */
[----:B------:R0:W-:Y:S04]  /*23d10*/  ST.E desc[UR6][R2.64+0x20], R53 ;  /* 0x0000203502007985 */ /* 0x0001e8000c101906 */
[----:B-1----:R-:W4:Y:S01]  /*23d20*/  LD.E R57, desc[UR22][R2.64+0x5c] ;  /* 0x00005c1602397980 */ /* 0x002f22000c101900 */
[C---:B------:R-:W-:Y:S01]  /*23d30*/  FMUL.FTZ R83, R7.reuse, R116 ;  /* 0x0000007407537220 */ /* 0x040fe20000410000 */
[C---:B------:R-:W-:Y:S01]  /*23d40*/  FMUL.FTZ R87, R7.reuse, R120 ;  /* 0x0000007807577220 */ /* 0x040fe20000410000 */
[C---:B------:R-:W-:Y:S01]  /*23d50*/  FMUL.FTZ R109, R7.reuse, R128 ;  /* 0x00000080076d7220 */ /* 0x040fe20000410000 */
[C---:B------:R-:W-:Y:S01]  /*23d60*/  FMUL.FTZ R105, R7.reuse, R124 ;  /* 0x0000007c07697220 */ /* 0x040fe20000410000 */
[C---:B------:R-:W-:Y:S01]  /*23d70*/  FMUL.FTZ R107, R7.reuse, R126 ;  /* 0x0000007e076b7220 */ /* 0x040fe20000410000 */
[----:B------:R-:W4:Y:S04]  /*23d80*/  LD.E R103, desc[UR24][R2.64+0xdc] ;  /* 0x0000dc1802677980 */ /* 0x000f28000c101900 */
[----:B0-----:R-:W4:Y:S04]  /*23d90*/  LD.E R53, desc[UR12][R2.64+0x68] ;  /* 0x0000680c02357980 */ /* 0x001f28000c101900 */
[----:B------:R0:W-:Y:S04]  /*23da0*/  ST.E desc[UR8][R2.64+0x44], R85 ;  /* 0x0000445502007985 */ /* 0x0001e8000c101908 */
[----:B------:R1:W-:Y:S04]  /*23db0*/  ST.E desc[UR4][R2.64+0x34], R81 ;  /* 0x0000345102007985 */ /* 0x0003e8000c101904 */
[----:B------:R1:W-:Y:S01]  /*23dc0*/  ST.E desc[UR6][R2.64+0x40], R83 ;  /* 0x0000405302007985 */ /* 0x0003e2000c101906 */
[----:B0-----:R-:W-:-:S03]  /*23dd0*/  FMUL.FTZ R85, R7, R122 ;  /* 0x0000007a07557220 */ /* 0x001fc60000410000 */
[----:B------:R0:W-:Y:S04]  /*23de0*/  ST.E desc[UR10][R2.64+0x50], R87 ;  /* 0x0000505702007985 */ /* 0x0001e8000c10190a */
[----:B-1----:R-:W4:Y:S04]  /*23df0*/  LD.E R81, desc[UR6][R2.64+0x9c] ;  /* 0x00009c0602517980 */ /* 0x002f28000c101900 */
[----:B------:R-:W4:Y:S04]  /*23e00*/  LD.E R83, desc[UR12][R2.64+0xac] ;  /* 0x0000ac0c02537980 */ /* 0x000f28000c101900 */
[----:B------:R1:W-:Y:S04]  /*23e10*/  ST.E desc[UR4][R2.64+0x54], R85 ;  /* 0x0000545502007985 */ /* 0x0003e8000c101904 */
[----:B0-----:R-:W4:Y:S04]  /*23e20*/  LD.E R87, desc[UR16][R2.64+0xbc] ;  /* 0x0000bc1002577980 */ /* 0x001f28000c101900 */
[----:B------:R-:W4:Y:S04]  /*23e30*/  LD.E R97, desc[UR10][R2.64+0xe8] ;  /* 0x0000e80a02617980 */ /* 0x000f28000c101900 */
[----:B-1----:R-:W4:Y:S01]  /*23e40*/  LD.E R85, desc[UR18][R2.64+0xc8] ;  /* 0x0000c81202557980 */ /* 0x002f22000c101900 */
[----:B------:R-:W-:-:S03]  /*23e50*/  FMUL.FTZ R117, R7, R130 ;  /* 0x0000008207757220 */ /* 0x000fc60000410000 */
[----:B------:R-:W4:Y:S04]  /*23e60*/  LD.E R101, desc[UR12][R2.64+0xec] ;  /* 0x0000ec0c02657980 */ /* 0x000f28000c101900 */
[----:B------:R0:W-:Y:S04]  /*23e70*/  ST.E desc[UR8][R2.64+0x70], R109 ;  /* 0x0000706d02007985 */ /* 0x0001e8000c101908 */
[----:B------:R-:W4:Y:S04]  /*23e80*/  LD.E R99, desc[UR14][R2.64+0xf8] ;  /* 0x0000f80e02637980 */ /* 0x000f28000c101900 */
[----:B------:R1:W-:Y:S04]  /*23e90*/  ST.E desc[UR4][R2.64+0x60], R105 ;  /* 0x0000606902007985 */ /* 0x0003e8000c101904 */
[----:B0-----:R-:W4:Y:S01]  /*23ea0*/  LD.E R109, desc[UR16][R2.64+0xfc] ;  /* 0x0000fc10026d7980 */ /* 0x001f22000c101900 */
[----:B------:R-:W-:-:S03]  /*23eb0*/  FMUL.FTZ R127, R7, R134 ;  /* 0x00000086077f7220 */ /* 0x000fc60000410000 */
[----:B------:R0:W-:Y:S04]  /*23ec0*/  ST.E desc[UR6][R2.64+0x64], R107 ;  /* 0x0000646b02007985 */ /* 0x0001e8000c101906 */
[----:B-1----:R-:W4:Y:S01]  /*23ed0*/  LD.E R105, desc[UR18][R2.64+0x108] ;  /* 0x0001081202697980 */ /* 0x002f22000c101900 */
[----:B------:R-:W-:-:S03]  /*23ee0*/  FMUL.FTZ R125, R7, R132 ;  /* 0x00000084077d7220 */ /* 0x000fc60000410000 */
[----:B------:R-:W4:Y:S04]  /*23ef0*/  LD.E R115, desc[UR10][R2.64+0x118] ;  /* 0x0001180a02737980 */ /* 0x000f28000c101900 */
[----:B0-----:R-:W4:Y:S04]  /*23f00*/  LD.E R107, desc[UR20][R2.64+0x10c] ;  /* 0x00010c14026b7980 */ /* 0x001f28000c101900 */
[----:B------:R-:W4:Y:S04]  /*23f10*/  LD.E R111, desc[UR12][R2.64+0x11c] ;  /* 0x00011c0c026f7980 */ /* 0x000f28000c101900 */
[----:B------:R-:W4:Y:S04]  /*23f20*/  LD.E R113, desc[UR14][R2.64+0x128] ;  /* 0x0001280e02717980 */ /* 0x000f28000c101900 */
[----:B------:R0:W-:Y:S04]  /*23f30*/  ST.E desc[UR4][R2.64+0x74], R117 ;  /* 0x0000747502007985 */ /* 0x0001e8000c101904 */
[----:B------:R-:W4:Y:S01]  /*23f40*/  LD.E R123, desc[UR16][R2.64+0x12c] ;  /* 0x00012c10027b7980 */ /* 0x000f22000c101900 */
[----:B------:R-:W-:-:S03]  /*23f50*/  FMUL.FTZ R139, R7, R136 ;  /* 0x00000088078b7220 */ /* 0x000fc60000410000 */
[----:B------:R-:W4:Y:S04]  /*23f60*/  LD.E R121, desc[UR20][R2.64+0x13c] ;  /* 0x00013c1402797980 */ /* 0x000f28000c101900 */
[----:B0-----:R-:W4:Y:S04]  /*23f70*/  LD.E R117, desc[UR18][R2.64+0x138] ;  /* 0x0001381202757980 */ /* 0x001f28000c101900 */
[----:B------:R0:W-:Y:S04]  /*23f80*/  ST.E desc[UR8][R2.64+0x84], R127 ;  /* 0x0000847f02007985 */ /* 0x0001e8000c101908 */
[----:B------:R-:W4:Y:S01]  /*23f90*/  LD.E R119, desc[UR22][R2.64+0x148] ;  /* 0x0001481602777980 */ /* 0x000f22000c101900 */
[----:B------:R-:W-:-:S03]  /*23fa0*/  FMUL.FTZ R141, R7, R138 ;  /* 0x0000008a078d7220 */ /* 0x000fc60000410000 */
[----:B------:R1:W-:Y:S04]  /*23fb0*/  ST.E desc[UR6][R2.64+0x80], R125 ;  /* 0x0000807d02007985 */ /* 0x0003e8000c101906 */
[----:B0-----:R-:W4:Y:S04]  /*23fc0*/  LD.E R127, desc[UR8][R2.64+0x14c] ;  /* 0x00014c08027f7980 */ /* 0x001f28000c101900 */
[----:B------:R-:W4:Y:S04]  /*23fd0*/  LD.E R137, desc[UR12][R2.64+0x15c] ;  /* 0x00015c0c02897980 */ /* 0x000f28000c101900 */
[----:B-1----:R-:W4:Y:S01]  /*23fe0*/  LD.E R125, desc[UR10][R2.64+0x158] ;  /* 0x0001580a027d7980 */ /* 0x002f22000c101900 */
[----:B------:R-:W-:-:S03]  /*23ff0*/  FMUL.FTZ R143, R7, R140 ;  /* 0x0000008c078f7220 */ /* 0x000fc60000410000 */
[----:B------:R-:W4:Y:S04]  /*24000*/  LD.E R129, desc[UR14][R2.64+0x168] ;  /* 0x0001680e02817980 */ /* 0x000f28000c101900 */
[----:B------:R-:W4:Y:S01]  /*24010*/  LD.E R135, desc[UR16][R2.64+0x16c] ;  /* 0x00016c1002877980 */ /* 0x000f22000c101900 */
[----:B------:R-:W-:-:S03]  /*24020*/  FMUL.FTZ R151, R7, R142 ;  /* 0x0000008e07977220 */ /* 0x000fc60000410000 */
[----:B------:R-:W4:Y:S04]  /*24030*/  LD.E R133, desc[UR18][R2.64+0x178] ;  /* 0x0001781202857980 */ /* 0x000f28000c101900 */
[----:B------:R0:W-:Y:S04]  /*24040*/  ST.E desc[UR4][R2.64+0x90], R139 ;  /* 0x0000908b02007985 */ /* 0x0001e8000c101904 */
        /* <DEDUP_REMOVED lines=8> */
[----:B------:R-:W4:Y:S01]  /*240d0*/  LD.E R145, desc[UR16][R2.64+0x1a8] ;  /* 0x0001a81002917980 */ /* 0x000f22000c101900 */
[----:B------:R-:W-:-:S03]  /*240e0*/  FMUL.FTZ R187, R7, R146 ;  /* 0x0000009207bb7220 */ /* 0x000fc60000410000 */
[----:B------:R1:W-:Y:S04]  /*240f0*/  ST.E desc[UR6][R2.64+0xa4], R151 ;  /* 0x0000a49702007985 */ /* 0x0003e8000c101906 */
[----:B0-----:R-:W4:Y:S04]  /*24100*/  LD.E R143, desc[UR18][R2.64+0x1ac] ;  /* 0x0001ac12028f7980 */ /* 0x001f28000c101900 */
[----:B------:R-:W4:Y:S04]  /*24110*/  LD.E R177, desc[UR20][R2.64+0x1b8] ;  /* 0x0001b81402b17980 */ /* 0x000f28000c101900 */
[----:B-1----:R-:W4:Y:S04]  /*24120*/  LD.E R151, desc[UR22][R2.64+0x1bc] ;  /* 0x0001bc1602977980 */ /* 0x002f28000c101900 */
[----:B------:R-:W4:Y:S04]  /*24130*/  LD.E R183, desc[UR10][R2.64+0x1c8] ;  /* 0x0001c80a02b77980 */ /* 0x000f28000c101900 */
[----:B------:R-:W4:Y:S04]  /*24140*/  LD.E R179, desc[UR12][R2.64+0x1cc] ;  /* 0x0001cc0c02b37980 */ /* 0x000f28000c101900 */
[----:B------:R-:W4:Y:S04]  /*24150*/  LD.E R181, desc[UR14][R2.64+0x1d8] ;  /* 0x0001d80e02b57980 */ /* 0x000f28000c101900 */
[----:B------:R0:W-:Y:S04]  /*24160*/  ST.E desc[UR4][R2.64+0xb0], R185 ;  /* 0x0000b0b902007985 */ /* 0x0001e8000c101904 */
[----:B------:R-:W4:Y:S04]  /*24170*/  LD.E R191, desc[UR16][R2.64+0x1dc] ;  /* 0x0001dc1002bf7980 */ /* 0x000f28000c101900 */
[----:B------:R1:W-:Y:S04]  /*24180*/  ST.E desc[UR6][R2.64+0xb4], R187 ;  /* 0x0000b4bb02007985 */ /* 0x0003e8000c101906 */
[----:B0-----:R-:W4:Y:S04]  /*24190*/  LD.E R185, desc[UR18][R2.64+0x1e8] ;  /* 0x0001e81202b97980 */ /* 0x001f28000c101900 */
[----:B------:R-:W4:Y:S04]  /*241a0*/  LD.E R189, desc[UR20][R2.64+0x1ec] ;  /* 0x0001ec1402bd7980 */ /* 0x000f28000c101900 */
[----:B-1----:R-:W4:Y:S04]  /*241b0*/  LD.E R187, desc[UR22][R2.64+0x1f8] ;  /* 0x0001f81602bb7980 */ /* 0x002f28000c101900 */
[----:B------:R-:W4:Y:S01]  /*241c0*/  LD.E R193, desc[UR24][R2.64+0x1fc] ;  /* 0x0001fc1802c17980 */ /* 0x000f22000c101900 */
[C---:B------:R-:W-:Y:S01]  /*241d0*/  FMUL.FTZ R195, R7.reuse, R148 ;  /* 0x0000009407c37220 */ /* 0x040fe20000410000 */
[C---:B------:R-:W-:Y:S01]  /*241e0*/  FMUL.FTZ R197, R7.reuse, R150 ;  /* 0x0000009607c57220 */ /* 0x040fe20000410000 */
[----:B------:R-:W-:-:S03]  /*241f0*/  FMUL.FTZ R199, R7, R178 ;  /* 0x000000b207c77220 */ /* 0x000fc60000410000 */
[----:B------:R0:W-:Y:S01]  /*24200*/  ST.E desc[UR8][R2.64+0xc0], R195 ;  /* 0x0000c0c302007985 */ /* 0x0001e2000c101908 */
[C---:B------:R-:W-:Y:S01]  /*24210*/  FMUL.FTZ R201, R7.reuse, R180 ;  /* 0x000000b407c97220 */ /* 0x040fe20000410000 */
[C---:B------:R-:W-:Y:S01]  /*24220*/  FMUL.FTZ R203, R7.reuse, R182 ;  /* 0x000000b607cb7220 */ /* 0x040fe20000410000 */
[C---:B------:R-:W-:Y:S01]  /*24230*/  FMUL.FTZ R205, R7.reuse, R184 ;  /* 0x000000b807cd7220 */ /* 0x040fe20000410000 */
[----:B------:R1:W-:Y:S01]  /*24240*/  ST.E desc[UR4][R2.64+0xc4], R197 ;  /* 0x0000c4c502007985 */ /* 0x0003e2000c101904 */
[C---:B------:R-:W-:Y:S01]  /*24250*/  FMUL.FTZ R207, R7.reuse, R86 ;  /* 0x0000005607cf7220 */ /* 0x040fe20000410000 */
[C---:B0-----:R-:W-:Y:S02]  /*24260*/  FMUL.FTZ R195, R7.reuse, R176 ;  /* 0x000000b007c37220 */ /* 0x041fe40000410000 */
[----:B------:R0:W-:Y:S01]  /*24270*/  ST.E desc[UR8][R2.64+0xd4], R199 ;  /* 0x0000d4c702007985 */ /* 0x0001e2000c101908 */
[----:B-1----:R-:W-:-:S03]  /*24280*/  FMUL.FTZ R197, R7, R186 ;  /* 0x000000ba07c57220 */ /* 0x002fc60000410000 */
[----:B------:R1:W-:Y:S04]  /*24290*/  ST.E desc[UR6][R2.64+0xd0], R195 ;  /* 0x0000d0c302007985 */ /* 0x0003e8000c101906 */
[----:B------:R2:W-:Y:S04]  /*242a0*/  ST.E desc[UR10][R2.64+0xe0], R201 ;  /* 0x0000e0c902007985 */ /* 0x0005e8000c10190a */
[----:B------:R3:W-:Y:S01]  /*242b0*/  ST.E desc[UR12][R2.64+0xe4], R203 ;  /* 0x0000e4cb02007985 */ /* 0x0007e2000c10190c */
[C---:B0-----:R-:W-:Y:S01]  /*242c0*/  FMUL.FTZ R199, R7.reuse, R78 ;  /* 0x0000004e07c77220 */ /* 0x041fe20000410000 */
[----:B-1----:R-:W-:-:S02]  /*242d0*/  FMUL.FTZ R195, R7, R84 ;  /* 0x0000005407c37220 */ /* 0x002fc40000410000 */
[----:B------:R0:W-:Y:S01]  /*242e0*/  ST.E desc[UR14][R2.64+0xf0], R205 ;  /* 0x0000f0cd02007985 */ /* 0x0001e2000c10190e */
[----:B--2---:R-:W-:-:S03]  /*242f0*/  FMUL.FTZ R201, R7, R82 ;  /* 0x0000005207c97220 */ /* 0x004fc60000410000 */
[----:B------:R1:W-:Y:S01]  /*24300*/  ST.E desc[UR4][R2.64+0xf4], R197 ;  /* 0x0000f4c502007985 */ /* 0x0003e2000c101904 */
[----:B---3--:R-:W-:-:S03]  /*24310*/  FMUL.FTZ R203, R7, R80 ;  /* 0x0000005007cb7220 */ /* 0x008fc60000410000 */
[----:B------:R2:W-:Y:S04]  /*24320*/  ST.E desc[UR16][R2.64+0x100], R207 ;  /* 0x000100cf02007985 */ /* 0x0005e8000c101910 */
[----:B------:R3:W-:Y:S01]  /*24330*/  ST.E desc[UR6][R2.64+0x104], R195 ;  /* 0x000104c302007985 */ /* 0x0007e2000c101906 */
[C---:B0-----:R-:W-:Y:S01]  /*24340*/  FMUL.FTZ R205, R7.reuse, R72 ;  /* 0x0000004807cd7220 */ /* 0x041fe20000410000 */
[C---:B-1----:R-:W-:Y:S02]  /*24350*/  FMUL.FTZ R197, R7.reuse, R76 ;  /* 0x0000004c07c57220 */ /* 0x042fe40000410000 */
[----:B------:R0:W-:Y:S01]  /*24360*/  ST.E desc[UR8][R2.64+0x110], R199 ;  /* 0x000110c702007985 */ /* 0x0001e2000c101908 */
[----:B--2---:R-:W-:-:S03]  /*24370*/  FMUL.FTZ R207, R7, R74 ;  /* 0x0000004a07cf7220 */ /* 0x004fc60000410000 */
[----:B------:R1:W-:Y:S01]  /*24380*/  ST.E desc[UR10][R2.64+0x114], R201 ;  /* 0x000114c902007985 */ /* 0x0003e2000c10190a */
[----:B---3--:R-:W-:-:S03]  /*24390*/  FMUL.FTZ R195, R7, R70 ;  /* 0x0000004607c37220 */ /* 0x008fc60000410000 */
[----:B------:R2:W-:Y:S01]  /*243a0*/  ST.E desc[UR12][R2.64+0x120], R203 ;  /* 0x000120cb02007985 */ /* 0x0005e2000c10190c */
[----:B0-----:R-:W-:-:S03]  /*243b0*/  FMUL.FTZ R199, R7, R66 ;  /* 0x0000004207c77220 */ /* 0x001fc60000410000 */
[----:B------:R0:W-:Y:S01]  /*243c0*/  ST.E desc[UR4][R2.64+0x124], R197 ;  /* 0x000124c502007985 */ /* 0x0001e2000c101904 */
[----:B-1----:R-:W-:-:S03]  /*243d0*/  FMUL.FTZ R201, R7, R68 ;  /* 0x0000004407c97220 */ /* 0x002fc60000410000 */
[----:B------:R1:W-:Y:S01]  /*243e0*/  ST.E desc[UR14][R2.64+0x130], R205 ;  /* 0x000130cd02007985 */ /* 0x0003e2000c10190e */
[----:B--2---:R-:W-:-:S03]  /*243f0*/  FMUL.FTZ R203, R7, R58 ;  /* 0x0000003a07cb7220 */ /* 0x004fc60000410000 */
        /* <DEDUP_REMOVED lines=34> */
[----:B------:R-:W-:Y:S01]  /*24620*/  ST.E desc[UR8][R2.64+0x1c0], R199 ;  /* 0x0001c0c702007985 */ /* 0x000fe2000c101908 */
[----:B----4-:R-:W-:-:S03]  /*24630*/  FMUL.FTZ R195, R7, R92 ;  /* 0x0000005c07c37220 */ /* 0x010fc60000410000 */
[----:B------:R-:W-:Y:S01]  /*24640*/  ST.E desc[UR10][R2.64+0x1c4], R201 ;  /* 0x0001c4c902007985 */ /* 0x000fe2000c10190a */
[C---:B------:R-:W-:Y:S01]  /*24650*/  FMUL.FTZ R45, R14.reuse, R45 ;  /* 0x0000002d0e2d7220 */ /* 0x040fe20000410000 */
[C---:B0-----:R-:W-:Y:S02]  /*24660*/  FMUL.FTZ R197, R7.reuse, R106 ;  /* 0x0000006a07c57220 */ /* 0x041fe40000410000 */
[----:B------:R-:W-:Y:S01]  /*24670*/  ST.E desc[UR12][R2.64+0x1d0], R203 ;  /* 0x0001d0cb02007985 */ /* 0x000fe2000c10190c */
[----:B------:R-:W-:Y:S01]  /*24680*/  FMUL.FTZ R7, R7, R104 ;  /* 0x0000006807077220 */ /* 0x000fe20000410000 */
[C---:B------:R-:W-:Y:S02]  /*24690*/  FMUL.FTZ R9, R14.reuse, R9 ;  /* 0x000000090e097220 */ /* 0x040fe40000410000 */
[----:B------:R-:W-:Y:S01]  /*246a0*/  ST.E desc[UR14][R2.64+0x1d4], R205 ;  /* 0x0001d4cd02007985 */ /* 0x000fe2000c10190e */
[C---:B------:R-:W-:Y:S01]  /*246b0*/  FMUL.FTZ R51, R14.reuse, R51 ;  /* 0x000000330e337220 */ /* 0x040fe20000410000 */
[----:B------:R-:W-:-:S02]  /*246c0*/  FMUL.FTZ R47, R14, R47 ;  /* 0x0000002f0e2f7220 */ /* 0x000fc40000410000 */
[----:B------:R-:W-:Y:S01]  /*246d0*/  ST.E desc[UR6][R2.64+0x1e0], R195 ;  /* 0x0001e0c302007985 */ /* 0x000fe2000c101906 */
[----:B------:R-:W-:-:S03]  /*246e0*/  FMUL.FTZ R49, R14, R49 ;  /* 0x000000310e317220 */ /* 0x000fc60000410000 */
        /* <DEDUP_REMOVED lines=12> */
[----:B------:R0:W-:Y:S01]  /*247b0*/  ST.E desc[UR14][R2.64+0x1c], R47 ;  /* 0x00001c2f02007985 */ /* 0x0001e2000c10190e */
        /* <DEDUP_REMOVED lines=105> */
[----:B------:R1:W-:Y:S04]  /*24e50*/  ST.E desc[UR4][R2.64+0x1c8], R183 ;  /* 0x0001c8b702007985 */ /* 0x0003e8000c101904 */
[----:B------:R1:W-:Y:S04]  /*24e60*/  ST.E desc[UR8][R2.64+0x1cc], R179 ;  /* 0x0001ccb302007985 */ /* 0x0003e8000c101908 */
[----:B------:R1:W-:Y:S04]  /*24e70*/  ST.E desc[UR10][R2.64+0x1d8], R181 ;  /* 0x0001d8b502007985 */ /* 0x0003e8000c10190a */
[----:B------:R1:W-:Y:S04]  /*24e80*/  ST.E desc[UR6][R2.64+0x1dc], R191 ;  /* 0x0001dcbf02007985 */ /* 0x0003e8000c101906 */
[----:B------:R1:W-:Y:S04]  /*24e90*/  ST.E desc[UR12][R2.64+0x1e8], R185 ;  /* 0x0001e8b902007985 */ /* 0x0003e8000c10190c */
[----:B------:R1:W-:Y:S04]  /*24ea0*/  ST.E desc[UR14][R2.64+0x1ec], R189 ;  /* 0x0001ecbd02007985 */ /* 0x0003e8000c10190e */
[----:B------:R1:W-:Y:S04]  /*24eb0*/  ST.E desc[UR16][R2.64+0x1f8], R187 ;  /* 0x0001f8bb02007985 */ /* 0x0003e8000c101910 */
[----:B------:R1:W-:Y:S04]  /*24ec0*/  ST.E desc[UR18][R2.64+0x1fc], R193 ;  /* 0x0001fcc102007985 */ /* 0x0003e8000c101912 */
[----:B0-----:R-:W2:Y:S04]  /*24ed0*/  LDL.64 R46, [R10+0x58] ;  /* 0x000058000a2e7983 */ /* 0x001ea80000100a00 */
[----:B------:R-:W3:Y:S04]  /*24ee0*/  LDL.64 R8, [R10] ;  /* 0x000000000a087983 */ /* 0x000ee80000100a00 */
[----:B--2---:R-:W2:Y:S01]  /*24ef0*/  LD.E R45, desc[UR4][R46.64] ;  /* 0x000000042e2d7980 */ /* 0x004ea2000c101900 */
[----:B------:R-:W-:Y:S03]  /*24f00*/  BSSY B2, `(.L_x_11245) ;  /* 0x000001f000027945 */ /* 0x000fe60003800000 */
[----:B---3--:R1:W5:Y:S01]  /*24f10*/  LD.E R7, desc[UR4][R8.64] ;  /* 0x0000000408077980 */ /* 0x008362000c101900 */
[----:B------:R-:W-:-:S03]  /*24f20*/  F2FP.BF16.F32.PACK_AB R172, R15, R172 ;  /* 0x000000ac0fac723e */ /* 0x000fc600000010ff */
[----:B------:R1:W5:Y:S01]  /*24f30*/  LD.E R14, desc[UR6][R8.64+0x4] ;  /* 0x00000406080e7980 */ /* 0x000362000c101900 */
        /* <DEDUP_REMOVED lines=23> */
[----:B--2---:R-:W-:-:S04]  /*250b0*/  LOP3.LUT R45, R45, 0x1, RZ, 0xfc, !PT ;  /* 0x000000012d2d7812 */ /* 0x004fc800078efcff */
[----:B------:R-:W-:-:S13]  /*250c0*/  ISETP.NE.AND P0, PT, R45, 0x3, PT ;  /* 0x000000032d00780c */ /* 0x000fda0003f05270 */
[----:B-1----:R-:W-:Y:S05]  /*250d0*/  @!P0 BRA `(.L_x_11246) ;  /* 0x0000000000048947 */ /* 0x002fea0003800000 */
[----:B------:R-:W-:Y:S01]  /*250e0*/  BPT.TRAP 0x1 ;  /* 0x000000040000795c */ /* 0x000fe20000300000 */
.L_x_11246:
[----:B------:R-:W-:Y:S05]  /*250f0*/  BSYNC B2 ;  /* 0x0000000000027941 */ /* 0x000fea0003800000 */
.L_x_11245:
        /* <DEDUP_REMOVED lines=17> */
.L_x_11248:
[----:B------:R-:W-:Y:S05]  /*25210*/  BSYNC B2 ;  /* 0x0000000000027941 */ /* 0x000fea0003800000 */
.L_x_11247:
        /* <DEDUP_REMOVED lines=10> */
.L_x_11250:
[----:B------:R-:W-:Y:S05]  /*252c0*/  BSYNC B2 ;  /* 0x0000000000027941 */ /* 0x000fea0003800000 */
.L_x_11249:
[----:B0----5:R-:W2:Y:S01]  /*252d0*/  LDL.64 R2, [R10+0x50] ;  /* 0x000050000a027983 */ /* 0x021ea20000100a00 */
[----:B------:R-:W-:Y:S01]  /*252e0*/  LEA.HI R6, R6, 0x8, RZ, 0x19 ;  /* 0x0000000806067811 */ /* 0x000fe200078fc8ff */
[----:B------:R-:W-:Y:S05]  /*252f0*/  WARPSYNC.ALL ;  /* 0x0000000000007948 */ /* 0x000fea0003800000 */
[----:B------:R0:W-:Y:S01]  /*25300*/  BAR.SYNC.DEFER_BLOCKING R6, 0x100 ;  /* 0x000400060000751d */ /* 0x0001e20000010000 */
[----:B------:R-:W-:Y:S02]  /*25310*/  R2UR UR4, R4 ;  /* 0x00000000040472ca */ /* 0x000fe400000e0000 */
[----:B------:R-:W-:-:S02]  /*25320*/  R2UR UR5, R5 ;  /* 0x00000000050572ca */ /* 0x000fc400000e0000 */
[C---:B------:R-:W-:Y:S01]  /*25330*/  R2UR UR6, R4.reuse ;  /* 0x00000000040672ca */ /* 0x040fe200000e0000 */
[----:B------:R-:W3:Y:S01]  /*25340*/  LDL.64 R14, [R10] ;  /* 0x000000000a0e7983 */ /* 0x000ee20000100a00 */
[C---:B------:R-:W-:Y:S02]  /*25350*/  R2UR UR7, R5.reuse ;  /* 0x00000000050772ca */ /* 0x040fe400000e0000 */
[C---:B------:R-:W-:Y:S01]  /*25360*/  R2UR UR8, R4.reuse ;  /* 0x00000000040872ca */ /* 0x040fe200000e0000 */
[----:B0-----:R-:W4:Y:S01]  /*25370*/  LDL.64 R6, [R10+0x70] ;  /* 0x000070000a067983 */ /* 0x001f220000100a00 */
[C---:B------:R-:W-:Y:S02]  /*25380*/  R2UR UR9, R5.reuse ;  /* 0x00000000050972ca */ /* 0x040fe400000e0000 */
[----:B------:R-:W-:Y:S01]  /*25390*/  R2UR UR10, R4 ;  /* 0x00000000040a72ca */ /* 0x000fe200000e0000 */
[----:B------:R-:W4:Y:S01]  /*253a0*/  LDL.64 R8, [R10+0x60] ;  /* 0x000060000a087983 */ /* 0x000f220000100a00 */
        /* <DEDUP_REMOVED lines=19> */
[----:B--2---:R-:W2:Y:S01]  /*254e0*/  LD.E R21, desc[UR4][R2.64] ;  /* 0x0000000402157980 */ /* 0x004ea2000c101900 */
[----:B------:R-:W-:-:S02]  /*254f0*/  R2UR UR4, R4 ;  /* 0x00000000040472ca */ /* 0x000fc400000e0000 */
[C---:B------:R-:W-:Y:S01]  /*25500*/  R2UR UR5, R5.reuse ;  /* 0x00000000050572ca */ /* 0x040fe200000e0000 */
[----:B------:R-:W2:Y:S01]  /*25510*/  LD.E R25, desc[UR6][R2.64+0x4] ;  /* 0x0000040602197980 */ /* 0x000ea2000c101900 */
[C---:B------:R-:W-:Y:S02]  /*25520*/  R2UR UR6, R4.reuse ;  /* 0x00000000040672ca */ /* 0x040fe400000e0000 */
[C---:B------:R-:W-:Y:S01]  /*25530*/  R2UR UR7, R5.reuse ;  /* 0x00000000050772ca */ /* 0x040fe200000e0000 */
[----:B------:R-:W2:Y:S01]  /*25540*/  LD.E R27, desc[UR8][R2.64+0x8] ;  /* 0x00000808021b7980 */ /* 0x000ea2000c101900 */
[C---:B------:R-:W-:Y:S02]  /*25550*/  R2UR UR8, R4.reuse ;  /* 0x00000000040872ca */ /* 0x040fe400000e0000 */
[----:B------:R-:W-:Y:S01]  /*25560*/  R2UR UR9, R5 ;  /* 0x00000000050972ca */ /* 0x000fe200000e0000 */
[----:B------:R-:W2:Y:S01]  /*25570*/  LD.E R29, desc[UR10][R2.64+0xc] ;  /* 0x00000c0a021d7980 */ /* 0x000ea2000c101900 */
        /* <DEDUP_REMOVED lines=100> */
[----:B------:R-:W-:Y:S01]  /*25bc0*/  R2UR UR27, R5 ;  /* 0x00000000051b72ca */ /* 0x000fe200000e0000 */
        /* <DEDUP_REMOVED lines=13> */
[----:B------:R-:W-:-:S02]  /*25ca0*/  R2UR UR4, R4 ;  /* 0x00000000040472ca */ /* 0x000fc400000e0000 */
[C---:B------:R-:W-:Y:S02]  /*25cb0*/  R2UR UR5, R5.reuse ;  /* 0x00000000050572ca */ /* 0x040fe400000e0000 */
[C---:B------:R-:W-:Y:S02]  /*25cc0*/  R2UR UR6, R4.reuse ;  /* 0x00000000040672ca */ /* 0x040fe400000e0000 */
[C---:B------:R-:W-:Y:S02]  /*25cd0*/  R2UR UR7, R5.reuse ;  /* 0x00000000050772ca */ /* 0x040fe400000e0000 */
[----:B------:R-:W-:Y:S02]  /*25ce0*/  R2UR UR8, R4 ;  /* 0x00000000040872ca */ /* 0x000fe400000e0000 */
[----:B------:R-:W-:-:S05]  /*25cf0*/  R2UR UR9, R5 ;  /* 0x00000000050972ca */ /* 0x000fca00000e0000 */
[----:B---3--:R-:W3:Y:S01]  /*25d00*/  LD.E R15, desc[UR4][R14.64] ;  /* 0x000000040e0f7980 */ /* 0x008ee2000c101900 */
[C---:B------:R-:W-:Y:S02]  /*25d10*/  R2UR UR4, R4.reuse ;  /* 0x00000000040472ca */ /* 0x040fe400000e0000 */
[C---:B------:R-:W-:Y:S02]  /*25d20*/  R2UR UR5, R5.reuse ;  /* 0x00000000050572ca */ /* 0x040fe400000e0000 */
[C---:B------:R-:W-:Y:S02]  /*25d30*/  R2UR UR10, R4.reuse ;  /* 0x00000000040a72ca */ /* 0x040fe400000e0000 */
[C---:B------:R-:W-:Y:S02]  /*25d40*/  R2UR UR11, R5.reuse ;  /* 0x00000000050b72ca */ /* 0x040fe400000e0000 */
[----:B------:R-:W-:Y:S02]  /*25d50*/  R2UR UR12, R4 ;  /* 0x00000000040c72ca */ /* 0x000fe400000e0000 */
[----:B------:R-:W-:-:S02]  /*25d60*/  R2UR UR13, R5 ;  /* 0x00000000050d72ca */ /* 0x000fc400000e0000 */
[C---:B------:R-:W-:Y:S02]  /*25d70*/  R2UR UR14, R4.reuse ;  /* 0x00000000040e72ca */ /* 0x040fe400000e0000 */
[C---:B------:R-:W-:Y:S01]  /*25d80*/  R2UR UR15, R5.reuse ;  /* 0x00000000050f72ca */ /* 0x040fe200000e0000 */
[----:B----4-:R-:W3:Y:S01]  /*25d90*/  LD.E.64 R6, desc[UR4][R6.64] ;  /* 0x0000000406067980 */ /* 0x010ee2000c101b00 */
        /* <DEDUP_REMOVED lines=16> */
[----:B--2---:R0:W-:Y:S01]  /*25ea0*/  ST.E desc[UR6][R2.64], R21 ;  /* 0x0000001502007985 */ /* 0x0041e2000c101906 */
        /* <DEDUP_REMOVED lines=125> */
[----:B0-----:R-:W4:Y:S01]  /*26680*/  LD.E R21, desc[UR28][R2.64+0xc8] ;  /* 0x0000c81c02157980 */ /* 0x001f22000c101900 */
[----:B------:R-:W-:-:S02]  /*26690*/  R2UR UR4, R4 ;  /* 0x00000000040472ca */ /* 0x000fc400000e0000 */
        /* <DEDUP_REMOVED lines=16> */
[----:B------:R-:W4:Y:S01]  /*267a0*/  LD.E R29, desc[UR6][R2.64+0xd4] ;  /* 0x0000d406021d7980 */ /* 0x000f22000c101900 */
[C---:B------:R-:W-:Y:S02]  /*267b0*/  R2UR UR4, R4.reuse ;  /* 0x00000000040472ca */ /* 0x040fe400000e0000 */
[C---:B------:R-:W-:Y:S02]  /*267c0*/  R2UR UR5, R5.reuse ;  /* 0x00000000050572ca */ /* 0x040fe400000e0000 */
[----:B------:R-:W-:Y:S02]  /*267d0*/  R2UR UR6, R4 ;  /* 0x00000000040672ca */ /* 0x000fe400000e0000 */
[----:B------:R-:W-:-:S09]  /*267e0*/  R2UR UR7, R5 ;  /* 0x00000000050772ca */ /* 0x000fd200000e0000 */
[----:B----4-:R4:W-:Y:S04]  /*267f0*/  ST.E desc[UR4][R2.64+0xd4], R29 ;  /* 0x0000d41d02007985 */ /* 0x0109e8000c101904 */
[----:B0-----:R-:W3:Y:S01]  /*26800*/  LD.E R21, desc[UR6][R2.64+0xd8] ;  /* 0x0000d80602157980 */ /* 0x001ee2000c101900 */
[C---:B------:R-:W-:Y:S02]  /*26810*/  R2UR UR4, R4.reuse ;  /* 0x00000000040472ca */ /* 0x040fe400000e0000 */
[C---:B------:R-:W-:Y:S02]  /*26820*/  R2UR UR5, R5.reuse ;  /* 0x00000000050572ca */ /* 0x040fe400000e0000 */
[----:B------:R-:W-:Y:S02]  /*26830*/  R2UR UR6, R4 ;  /* 0x00000000040672ca */ /* 0x000fe400000e0000 */
[----:B------:R-:W-:-:S09]  /*26840*/  R2UR UR7, R5 ;  /* 0x00000000050772ca */ /* 0x000fd200000e0000 */
[----:B---3--:R0:W-:Y:S04]  /*26850*/  ST.E desc[UR4][R2.64+0xd8], R21 ;  /* 0x0000d81502007985 */ /* 0x0081e8000c101904 */
[----:B-1----:R-:W3:Y:S01]  /*26860*/  LD.E R25, desc[UR6][R2.64+0xdc] ;  /* 0x0000dc0602197980 */ /* 0x002ee2000c101900 */
[C---:B------:R-:W-:Y:S02]  /*26870*/  R2UR UR4, R4.reuse ;  /* 0x00000000040472ca */ /* 0x040fe400000e0000 */
[C---:B------:R-:W-:Y:S02]  /*26880*/  R2UR UR5, R5.reuse ;  /* 0x00000000050572ca */ /* 0x040fe400000e0000 */
[----:B------:R-:W-:Y:S02]  /*26890*/  R2UR UR6, R4 ;  /* 0x00000000040672ca */ /* 0x000fe400000e0000 */
[----:B------:R-:W-:-:S09]  /*268a0*/  R2UR UR7, R5 ;  /* 0x00000000050772ca */ /* 0x000fd200000e0000 */
[----:B---3--:R1:W-:Y:S04]  /*268b0*/  ST.E desc[UR4][R2.64+0xdc], R25 ;  /* 0x0000dc1902007985 */ /* 0x0083e8000c101904 */
[----:B--2---:R-:W2:Y:S01]  /*268c0*/  LD.E R27, desc[UR6][R2.64+0xe0] ;  /* 0x0000e006021b7980 */ /* 0x004ea2000c101900 */
[C---:B------:R-:W-:Y:S02]  /*268d0*/  R2UR UR4, R4.reuse ;  /* 0x00000000040472ca */ /* 0x040fe400000e0000 */
[C---:B------:R-:W-:Y:S02]  /*268e0*/  R2UR UR5, R5.reuse ;  /* 0x00000000050572ca */ /* 0x040fe400000e0000 */
[----:B------:R-:W-:Y:S02]  /*268f0*/  R2UR UR6, R4 ;  /* 0x00000000040672ca */ /* 0x000fe400000e0000 */
[----:B------:R-:W-:-:S09]  /*26900*/  R2UR UR7, R5 ;  /* 0x00000000050772ca */ /* 0x000fd200000e0000 */
[----:B--2---:R2:W-:Y:S04]  /*26910*/  ST.E desc[UR4][R2.64+0xe0], R27 ;  /* 0x0000e01b02007985 */ /* 0x0045e8000c101904 */
[----:B----4-:R-:W3:Y:S01]  /*26920*/  LD.E R29, desc[UR6][R2.64+0xe4] ;  /* 0x0000e406021d7980 */ /* 0x010ee2000c101900 */
        /* <DEDUP_REMOVED lines=412> */
[----:B--2---:R-:W-:Y:S04]  /*282f0*/  ST.E desc[UR4][R2.64+0x1f4], R29 ;  /* 0x0001f41d02007985 */ /* 0x004fe8000c101904 */
[----:B0-----:R-:W2:Y:S01]  /*28300*/  LD.E R21, desc[UR6][R2.64+0x1f8] ;  /* 0x0001f80602157980 */ /* 0x001ea2000c101900 */
[C---:B------:R-:W-:Y:S02]  /*28310*/  R2UR UR4, R4.reuse ;  /* 0x00000000040472ca */ /* 0x040fe400000e0000 */
[C---:B------:R-:W-:Y:S02]  /*28320*/  R2UR UR5, R5.reuse ;  /* 0x00000000050572ca */ /* 0x040fe400000e0000 */
[----:B------:R-:W-:Y:S02]  /*28330*/  R2UR UR6, R4 ;  /* 0x00000000040672ca */ /* 0x000fe400000e0000 */
[----:B------:R-:W-:-:S02]  /*28340*/  R2UR UR7, R5 ;  /* 0x00000000050772ca */ /* 0x000fc400000e0000 */
[----:B------:R-:W-:Y:S02]  /*28350*/  R2UR UR22, R4 ;  /* 0x00000000041672ca */ /* 0x000fe400000e0000 */
[----:B------:R-:W-:-:S05]  /*28360*/  R2UR UR23, R5 ;  /* 0x00000000051772ca */ /* 0x000fca00000e0000 */
[----:B--2---:R-:W-:Y:S04]  /*28370*/  ST.E desc[UR4][R2.64+0x1f8], R21 ;  /* 0x0001f81502007985 */ /* 0x004fe8000c101904 */
[----:B-1----:R-:W2:Y:S01]  /*28380*/  LD.E R25, desc[UR6][R2.64+0x1fc] ;  /* 0x0001fc0602197980 */ /* 0x002ea2000c101900 */
        /* <DEDUP_REMOVED lines=49> */
[----:B------:R-:W2:Y:S01]  /*286a0*/  LD.E R14, desc[UR22][R8.64] ;  /* 0x00000016080e7980 */ /* 0x000ea2000c101900 */
[C---:B------:R-:W-:Y:S02]  /*286b0*/  R2UR UR22, R4.reuse ;  /* 0x00000000041672ca */ /* 0x040fe400000e0000 */
[C---:B------:R-:W-:Y:S01]  /*286c0*/  R2UR UR23, R5.reuse ;  /* 0x00000000051772ca */ /* 0x040fe200000e0000 */
[----:B------:R-:W3:Y:S01]  /*286d0*/  LD.E R24, desc[UR20][R2.64] ;  /* 0x0000001402187980 */ /* 0x000ee2000c101900 */
[C---:B------:R-:W-:Y:S02]  /*286e0*/  R2UR UR20, R4.reuse ;  /* 0x00000000041472ca */ /* 0x040fe400000e0000 */
[----:B------:R-:W-:Y:S01]  /*286f0*/  R2UR UR21, R5 ;  /* 0x00000000051572ca */ /* 0x000fe200000e0000 */
[----:B0-----:R-:W3:Y:S01]  /*28700*/  LD.E R25, desc[UR18][R2.64+0x4] ;  /* 0x0000041202197980 */ /* 0x001ee2000c101900 */
[----:B------:R-:W-:-:S02]  /*28710*/  R2UR UR18, R4 ;  /* 0x00000000041272ca */ /* 0x000fc400000e0000 */
[C---:B------:R-:W-:Y:S01]  /*28720*/  R2UR UR19, R5.reuse ;  /* 0x00000000051372ca */ /* 0x040fe200000e0000 */
[----:B------:R-:W3:Y:S01]  /*28730*/  LD.E R26, desc[UR16][R2.64+0x8] ;  /* 0x00000810021a7980 */ /* 0x000ee2000c101900 */
[C---:B------:R-:W-:Y:S02]  /*28740*/  R2UR UR16, R4.reuse ;  /* 0x00000000041072ca */ /* 0x040fe400000e0000 */
[C---:B------:R-:W-:Y:S01]  /*28750*/  R2UR UR17, R5.reuse ;  /* 0x00000000051172ca */ /* 0x040fe200000e0000 */
[----:B------:R-:W3:Y:S01]  /*28760*/  LD.E R27, desc[UR56][R2.64+0xc] ;  /* 0x00000c38021b7980 */ /* 0x000ee2000c101900 */
[C---:B------:R-:W-:Y:S02]  /*28770*/  R2UR UR56, R4.reuse ;  /* 0x00000000043872ca */ /* 0x040fe400000e0000 */
[----:B------:R-:W-:Y:S01]  /*28780*/  R2UR UR57, R5 ;  /* 0x00000000053972ca */ /* 0x000fe200000e0000 */
[----:B------:R-:W3:Y:S01]  /*28790*/  LD.E R28, desc[UR54][R2.64+0x10] ;  /* 0x00001036021c7980 */ /* 0x000ee2000c101900 */
        /* <DEDUP_REMOVED lines=298> */
[----:B------:R-:W-:Y:S01]  /*29a40*/  R2UR UR11, R5 ;  /* 0x00000000050b72ca */ /* 0x000fe200000e0000 */
        /* <DEDUP_REMOVED lines=23> */
[----:B------:R-:W3:Y:S01]  /*29bc0*/  LD.E R151, desc[UR10][R2.64+0x1fc] ;  /* 0x0001fc0a02977980 */ /* 0x000ee2000c101900 */
[----:B------:R-:W-:Y:S01]  /*29bd0*/  IMAD R6, R15, 0xc00, R6 ;  /* 0x00000c000f067824 */ /* 0x000fe200078e0206 */
[----:B--2---:R-:W-:-:S02]  /*29be0*/  ISETP.NE.U32.AND P0, PT, R14, RZ, PT ;  /* 0x000000ff0e00720c */ /* 0x004fc40003f05070 */
[----:B------:R-:W-:Y:S02]  /*29bf0*/  R2UR UR7, R7 ;  /* 0x00000000070772ca */ /* 0x000fe400000e0000 */
[----:B------:R-:W-:-:S09]  /*29c00*/  R2UR UR6, R6 ;  /* 0x00000000060672ca */ /* 0x000fd200000e0000 */
[----:B------:R-:W-:Y:S01]  /*29c10*/  VOTEU.ANY UP0, P0 ;  /* 0x00000000003f7886 */ /* 0x000fe20000000100 */
        /* <DEDUP_REMOVED lines=20> */
[----:B---3--:R-:W-:-:S06]  /*29d60*/  WARPGROUP.ARRIVE ;  /* 0x00000000000079c5 */ /* 0x008fcc0000000000 */
[----:B------:R-:W-:Y:S01]  /*29d70*/  HGMMA.64x256x16.F32.BF16 R24, R172, gdesc[UR4].tnspB, R24, UP0, gsb0 ;  /* 0x43e00004ac187df0 */ /* 0x000fe2000b801818 */
        /* <DEDUP_REMOVED lines=12> */
[----:B------:R-:W-:-:S02]  /*29e40*/  WARPGROUP.DEPBAR.LE gsb0, 0x0 ;  /* 0x00008000000079c5 */ /* 0x000fc40000010000 */
[----:B------:R0:W-:Y:S01]  /*29e50*/  ST.E desc[UR4][R2.64], R24 ;  /* 0x0000001802007985 */ /* 0x0001e2000c101904 */
[C---:B------:R-:W-:Y:S02]  /*29e60*/  R2UR UR4, R4.reuse ;  /* 0x00000000040472ca */ /* 0x040fe400000e0000 */
        /* <DEDUP_REMOVED lines=36> */
[----:B------:R-:W-:Y:S01]  /*2a0b0*/  R2UR UR7, R5 ;  /* 0x00000000050772ca */ /* 0x000fe200000e0000 */
[----:B------:R4:W-:Y:S04]  /*2a0c0*/  ST.E desc[UR8][R2.64+0x34], R37 ;  /* 0x0000342502007985 */ /* 0x0009e8000c101908 */
[----:B------:R4:W-:Y:S04]  /*2a0d0*/  ST.E desc[UR10][R2.64+0x38], R38 ;  /* 0x0000382602007985 */ /* 0x0009e8000c10190a */
[----:B------:R4:W-:Y:S04]  /*2a0e0*/  ST.E desc[UR12][R2.64+0x3c], R39 ;  /* 0x00003c2702007985 */ /* 0x0009e8000c10190c */
[----:B------:R4:W-:Y:S04]  /*2a0f0*/  ST.E desc[UR14][R2.64+0x40], R40 ;  /* 0x0000402802007985 */ /* 0x0009e8000c10190e */
[----:B------:R4:W-:Y:S04]  /*2a100*/  ST.E desc[UR16][R2.64+0x44], R41 ;  /* 0x0000442902007985 */ /* 0x0009e8000c101910 */
[----:B------:R4:W-:Y:S01]  /*2a110*/  ST.E desc[UR18][R2.64+0x48], R42 ;  /* 0x0000482a02007985 */ /* 0x0009e2000c101912 */
[----:B------:R-:W-:-:S03]  /*2a120*/  R2UR UR8, R4 ;  /* 0x00000000040872ca */ /* 0x000fc600000e0000 */
[----:B------:R4:W-:Y:S01]  /*2a130*/  ST.E desc[UR20][R2.64+0x4c], R43 ;  /* 0x00004c2b02007985 */ /* 0x0009e2000c101914 */
[----:B------:R-:W-:-:S03]  /*2a140*/  R2UR UR9, R5 ;  /* 0x00000000050972ca */ /* 0x000fc600000e0000 */
[----:B------:R4:W-:Y:S04]  /*2a150*/  ST.E desc[UR22][R2.64+0x50], R44 ;  /* 0x0000502c02007985 */ /* 0x0009e8000c101916 */
[----:B------:R4:W-:Y:S04]  /*2a160*/  ST.E desc[UR24][R2.64+0x54], R45 ;  /* 0x0000542d02007985 */ /* 0x0009e8000c101918 */
[----:B------:R4:W-:Y:S01]  /*2a170*/  ST.E desc[UR4][R2.64+0x58], R46 ;  /* 0x0000582e02007985 */ /* 0x0009e2000c101904 */
[C---:B------:R-:W-:Y:S02]  /*2a180*/  R2UR UR4, R4.reuse ;  /* 0x00000000040472ca */ /* 0x040fe400000e0000 */
[----:B------:R-:W-:Y:S01]  /*2a190*/  R2UR UR5, R5 ;  /* 0x00000000050572ca */ /* 0x000fe200000e0000 */
[----:B------:R4:W-:Y:S01]  /*2a1a0*/  ST.E desc[UR6][R2.64+0x5c], R47 ;  /* 0x00005c2f02007985 */ /* 0x0009e2000c101906 */
        /* <DEDUP_REMOVED lines=14> */
[----:B------:R4:W-:Y:S01]  /*2a290*/  ST.E desc[UR8][R2.64+0x60], R48 ;  /* 0x0000603002007985 */ /* 0x0009e2000c101908 */
[C---:B------:R-:W-:Y:S02]  /*2a2a0*/  R2UR UR22, R4.reuse ;  /* 0x00000000041672ca */ /* 0x040fe400000e0000 */
[C---:B------:R-:W-:Y:S01]  /*2a2b0*/  R2UR UR23, R5.reuse ;  /* 0x00000000051772ca */ /* 0x040fe200000e0000 */
[----:B------:R4:W-:Y:S01]  /*2a2c0*/  ST.E desc[UR4][R2.64+0x64], R49 ;  /* 0x0000643102007985 */ /* 0x0009e2000c101904 */
[C---:B------:R-:W-:Y:S02]  /*2a2d0*/  R2UR UR24, R4.reuse ;  /* 0x00000000041872ca */ /* 0x040fe400000e0000 */
[----:B------:R-:W-:Y:S02]  /*2a2e0*/  R2UR UR25, R5 ;  /* 0x00000000051972ca */ /* 0x000fe400000e0000 */
[----:B------:R-:W-:-:S02]  /*2a2f0*/  R2UR UR8, R4 ;  /* 0x00000000040872ca */ /* 0x000fc400000e0000 */
[C---:B------:R-:W-:Y:S02]  /*2a300*/  R2UR UR9, R5.reuse ;  /* 0x00000000050972ca */ /* 0x040fe400000e0000 */
[C---:B------:R-:W-:Y:S02]  /*2a310*/  R2UR UR4, R4.reuse ;  /* 0x00000000040472ca */ /* 0x040fe400000e0000 */
[----:B------:R-:W-:Y:S01]  /*2a320*/  R2UR UR5, R5 ;  /* 0x00000000050572ca */ /* 0x000fe200000e0000 */
        /* <DEDUP_REMOVED lines=8> */
[----:B------:R4:W-:Y:S04]  /*2a3b0*/  ST.E desc[UR20][R2.64+0x80], R56 ;  /* 0x0000803802007985 */ /* 0x0009e8000c101914 */
[----:B------:R4:W-:Y:S04]  /*2a3c0*/  ST.E desc[UR22][R2.64+0x84], R57 ;  /* 0x0000843902007985 */ /* 0x0009e8000c101916 */
[----:B------:R4:W-:Y:S01]  /*2a3d0*/  ST.E desc[UR24][R2.64+0x88], R58 ;  /* 0x0000883a02007985 */ /* 0x0009e2000c101918 */
[----:B------:R-:W-:-:S03]  /*2a3e0*/  R2UR UR10, R4 ;  /* 0x00000000040a72ca */ /* 0x000fc600000e0000 */
[----:B------:R4:W-:Y:S01]  /*2a3f0*/  ST.E desc[UR8][R2.64+0x8c], R59 ;  /* 0x00008c3b02007985 */ /* 0x0009e2000c101908 */
[C---:B------:R-:W-:Y:S02]  /*2a400*/  R2UR UR8, R4.reuse ;  /* 0x00000000040872ca */ /* 0x040fe400000e0000 */
[C---:B------:R-:W-:Y:S01]  /*2a410*/  R2UR UR9, R5.reuse ;  /* 0x00000000050972ca */ /* 0x040fe200000e0000 */
[----:B------:R4:W-:Y:S01]  /*2a420*/  ST.E desc[UR4][R2.64+0x90], R60 ;  /* 0x0000903c02007985 */ /* 0x0009e2000c101904 */
        /* <DEDUP_REMOVED lines=248> */
[----:B------:R-:W-:Y:S01]  /*2b3b0*/  R2UR UR23, R5 ;  /* 0x00000000051772ca */ /* 0x000fe200000e0000 */
[----:B------:R4:W-:Y:S04]  /*2b3c0*/  ST.E desc[UR6][R2.64+0x1cc], R139 ;  /* 0x0001cc8b02007985 */ /* 0x0009e8000c101906 */
[----:B------:R4:W-:Y:S04]  /*2b3d0*/  ST.E desc[UR8][R2.64+0x1d0], R140 ;  /* 0x0001d08c02007985 */ /* 0x0009e8000c101908 */
[----:B------:R4:W-:Y:S04]  /*2b3e0*/  ST.E desc[UR4][R2.64+0x1d4], R141 ;  /* 0x0001d48d02007985 */ /* 0x0009e8000c101904 */
[----:B------:R4:W-:Y:S01]  /*2b3f0*/  ST.E desc[UR10][R2.64+0x1d8], R142 ;  /* 0x0001d88e02007985 */ /* 0x0009e2000c10190a */
[----:B------:R-:W-:-:S03]  /*2b400*/  R2UR UR24, R4 ;  /* 0x00000000041872ca */ /* 0x000fc600000e0000 */
[----:B------:R4:W-:Y:S01]  /*2b410*/  ST.E desc[UR12][R2.64+0x1dc], R143 ;  /* 0x0001dc8f02007985 */ /* 0x0009e2000c10190c */
[----:B------:R-:W-:-:S03]  /*2b420*/  R2UR UR25, R5 ;  /* 0x00000000051972ca */ /* 0x000fc600000e0000 */
[----:B------:R4:W-:Y:S01]  /*2b430*/  ST.E desc[UR14][R2.64+0x1e0], R144 ;  /* 0x0001e09002007985 */ /* 0x0009e2000c10190e */
[----:B------:R-:W-:-:S03]  /*2b440*/  R2UR UR6, R4 ;  /* 0x00000000040672ca */ /* 0x000fc600000e0000 */
[----:B------:R4:W-:Y:S01]  /*2b450*/  ST.E desc[UR16][R2.64+0x1e4], R145 ;  /* 0x0001e49102007985 */ /* 0x0009e2000c101910 */
[----:B------:R-:W-:-:S03]  /*2b460*/  R2UR UR7, R5 ;  /* 0x00000000050772ca */ /* 0x000fc600000e0000 */
[----:B------:R4:W-:Y:S01]  /*2b470*/  ST.E desc[UR18][R2.64+0x1e8], R146 ;  /* 0x0001e89202007985 */ /* 0x0009e2000c101912 */
[C---:B------:R-:W-:Y:S02]  /*2b480*/  R2UR UR8, R4.reuse ;  /* 0x00000000040872ca */ /* 0x040fe400000e0000 */
[----:B------:R-:W-:Y:S01]  /*2b490*/  R2UR UR9, R5 ;  /* 0x00000000050972ca */ /* 0x000fe200000e0000 */
[----:B------:R4:W-:Y:S01]  /*2b4a0*/  ST.E desc[UR20][R2.64+0x1ec], R147 ;  /* 0x0001ec9302007985 */ /* 0x0009e2000c101914 */
[----:B------:R-:W-:-:S03]  /*2b4b0*/  R2UR UR20, R4 ;  /* 0x00000000041472ca */ /* 0x000fc600000e0000 */
[----:B------:R4:W-:Y:S01]  /*2b4c0*/  ST.E desc[UR22][R2.64+0x1f0], R148 ;  /* 0x0001f09402007985 */ /* 0x0009e2000c101916 */
        /* <DEDUP_REMOVED lines=12> */
[----:B------:R-:W-:Y:S01]  /*2b590*/  R2UR UR11, R5 ;  /* 0x00000000050b72ca */ /* 0x000fe200000e0000 */
[----:B------:R4:W-:Y:S04]  /*2b5a0*/  ST.E desc[UR24][R2.64+0x1f4], R149 ;  /* 0x0001f49502007985 */ /* 0x0009e8000c101918 */
[----:B------:R4:W-:Y:S01]  /*2b5b0*/  ST.E desc[UR6][R2.64+0x1f8], R150 ;  /* 0x0001f89602007985 */ /* 0x0009e2000c101906 */
[----:B------:R-:W-:-:S03]  /*2b5c0*/  R2UR UR6, R4 ;  /* 0x00000000040672ca */ /* 0x000fc600000e0000 */
[----:B------:R4:W-:Y:S01]  /*2b5d0*/  ST.E desc[UR8][R2.64+0x1fc], R151 ;  /* 0x0001fc9702007985 */ /* 0x0009e2000c101908 */
[----:B------:R-:W-:-:S03]  /*2b5e0*/  R2UR UR8, R4 ;  /* 0x00000000040872ca */ /* 0x000fc600000e0000 */
[----:B------:R-:W-:Y:S01]  /*2b5f0*/  ST.E desc[UR22][R8.64], R12 ;  /* 0x0000000c08007985 */ /* 0x000fe2000c101916 */
[C---:B------:R-:W-:Y:S02]  /*2b600*/  R2UR UR9, R5.reuse ;  /* 0x00000000050972ca */ /* 0x040fe400000e0000 */
[C---:B------:R-:W-:Y:S01]  /*2b610*/  R2UR UR7, R5.reuse ;  /* 0x00000000050772ca */ /* 0x040fe200000e0000 */
[----:B0-----:R-:W4:Y:S01]  /*2b620*/  LD.E R24, desc[UR20][R2.64] ;  /* 0x0000001402187980 */ /* 0x001f22000c101900 */
[C---:B------:R-:W-:Y:S02]  /*2b630*/  R2UR UR4, R4.reuse ;  /* 0x00000000040472ca */ /* 0x040fe400000e0000 */
[C---:B------:R-:W-:Y:S01]  /*2b640*/  R2UR UR5, R5.reuse ;  /* 0x00000000050572ca */ /* 0x040fe200000e0000 */
[----:B-1----:R-:W4:Y:S01]  /*2b650*/  LD.E R25, desc[UR18][R2.64+0x4] ;  /* 0x0000041202197980 */ /* 0x002f22000c101900 */
[C---:B------:R-:W-:Y:S02]  /*2b660*/  R2UR UR46, R4.reuse ;  /* 0x00000000042e72ca */ /* 0x040fe400000e0000 */
[----:B------:R-:W-:Y:S01]  /*2b670*/  R2UR UR47, R5 ;  /* 0x00000000052f72ca */ /* 0x000fe200000e0000 */
[----:B--2---:R-:W2:Y:S01]  /*2b680*/  LD.E R26, desc[UR16][R2.64+0x8] ;  /* 0x00000810021a7980 */ /* 0x004ea2000c101900 */
[----:B------:R-:W-:-:S02]  /*2b690*/  R2UR UR44, R4 ;  /* 0x00000000042c72ca */ /* 0x000fc400000e0000 */
[C---:B------:R-:W-:Y:S01]  /*2b6a0*/  R2UR UR45, R5.reuse ;  /* 0x00000000052d72ca */ /* 0x040fe200000e0000 */
[----:B---3--:R-:W2:Y:S01]  /*2b6b0*/  LD.E R27, desc[UR56][R2.64+0xc] ;  /* 0x00000c38021b7980 */ /* 0x008ea2000c101900 */
[C---:B------:R-:W-:Y:S02]  /*2b6c0*/  R2UR UR42, R4.reuse ;  /* 0x00000000042a72ca */ /* 0x040fe400000e0000 */
[C---:B------:R-:W-:Y:S01]  /*2b6d0*/  R2UR UR43, R5.reuse ;  /* 0x00000000052b72ca */ /* 0x040fe200000e0000 */
[----:B----4-:R-:W2:Y:S01]  /*2b6e0*/  LD.E R28, desc[UR54][R2.64+0x10] ;  /* 0x00001036021c7980 */ /* 0x010ea2000c101900 */
        /* <DEDUP_REMOVED lines=330> */
[----:B------:R-:W-:Y:S02]  /*2cb90*/  R2UR UR10, R4 ;  /* 0x00000000040a72ca */ /* 0x000fe400000e0000 */
        /* <DEDUP_REMOVED lines=14> */
[----:B------:R-:W-:-:S02]  /*2cc80*/  VIADD R14, R6, 0x80 ;  /* 0x00000080060e7836 */ /* 0x000fc40000000000 */
[----:B------:R-:W-:-:S03]  /*2cc90*/  IMAD.MOV.U32 R15, RZ, RZ, R7 ;  /* 0x000000ffff0f7224 */ /* 0x000fc600078e0007 */
[----:B------:R-:W-:Y:S02]  /*2cca0*/  R2UR UR6, R14 ;  /* 0x000000000e0672ca */ /* 0x000fe400000e0000 */
[----:B------:R-:W-:Y:S02]  /*2ccb0*/  R2UR UR7, R15 ;  /* 0x000000000f0772ca */ /* 0x000fe400000e0000 */
        /* <DEDUP_REMOVED lines=18> */
[----:B------:R-:W-:Y:S02]  /*2cde0*/  R2UR UR24, R4 ;  /* 0x00000000041872ca */ /* 0x000fe400000e0000 */
[----:B------:R-:W-:Y:S01]  /*2cdf0*/  R2UR UR25, R5 ;  /* 0x00000000051972ca */ /* 0x000fe200000e0000 */
[----:B--2---:R-:W-:-:S06]  /*2ce00*/  WARPGROUP.ARRIVE ;  /* 0x00000000000079c5 */ /* 0x004fcc0000000000 */
        /* <DEDUP_REMOVED lines=3087> */
[----:B------:R-:W-:Y:S01]  /*38f00*/  VIADD R6, R6, 0x280 ;  /* 0x0000028006067836 */ /* 0x000fe20000000000 */
        /* <DEDUP_REMOVED lines=29> */
[----:B------:R-:W-:Y:S01]  /*390e0*/  R2UR UR29, R5 ;  /* 0x00000000051d72ca */ /* 0x000fe200000e0000 */
[----:B------:R-:W-:-:S02]  /*390f0*/  WARPGROUP.DEPBAR.LE gsb0, 0x0 ;  /* 0x00008000000079c5 */ /* 0x000fc40000010000 */
[----:B------:R-:W-:Y:S01]  /*39100*/  ST.E desc[UR4][R2.64], R24 ;  /* 0x0000001802007985 */ /* 0x000fe2000c101904 */
[C---:B------:R-:W-:Y:S02]  /*39110*/  R2UR UR4, R4.reuse ;  /* 0x00000000040472ca */ /* 0x040fe400000e0000 */
[C---:B------:R-:W-:Y:S01]  /*39120*/  R2UR UR5, R5.reuse ;  /* 0x00000000050572ca */ /* 0x040fe200000e0000 */
[----:B------:R-:W-:Y:S01]  /*39130*/  ST.E desc[UR6][R2.64+0x4], R25 ;  /* 0x0000041902007985 */ /* 0x000fe2000c101906 */
        /* <DEDUP_REMOVED lines=358> */
[----:B------:R0:W-:Y:S04]  /*3a7a0*/  ST.E desc[UR26][R8.64], R12 ;  /* 0x0000000c08007985 */ /* 0x0001e8000c10191a */
        /* <DEDUP_REMOVED lines=677> */
[----:B----4-:R-:W-:Y:S04]  /*3d200*/  ST.E desc[UR4][R2.64+0x1c0], R7 ;  /* 0x0001c00702007985 */ /* 0x010fe8000c101904 */
[----:B--2---:R-:W2:Y:S01]  /*3d210*/  LD.E R15, desc[UR6][R2.64+0x1c4] ;  /* 0x0001c406020f7980 */ /* 0x004ea2000c101900 */
[C---:B------:R-:W-:Y:S02]  /*3d220*/  R2UR UR4, R4.reuse ;  /* 0x00000000040472ca */ /* 0x040fe400000e0000 */
[C---:B------:R-:W-:Y:S02]  /*3d230*/  R2UR UR5, R5.reuse ;  /* 0x00000000050572ca */ /* 0x040fe400000e0000 */
[----:B------:R-:W-:Y:S02]  /*3d240*/  R2UR UR6, R4 ;  /* 0x00000000040672ca */ /* 0x000fe400000e0000 */
[----:B------:R-:W-:-:S09]  /*3d250*/  R2UR UR7, R5 ;  /* 0x00000000050772ca */ /* 0x000fd200000e0000 */
[----:B--2---:R1:W-:Y:S04]  /*3d260*/  ST.E desc[UR4][R2.64+0x1c4], R15 ;  /* 0x0001c40f02007985 */ /* 0x0043e8000c101904 */
[----:B---3--:R-:W2:Y:S01]  /*3d270*/  LD.E R21, desc[UR6][R2.64+0x1c8] ;  /* 0x0001c80602157980 */ /* 0x008ea2000c101900 */
        /* <DEDUP_REMOVED lines=25> */
[C---:B------:R-:W-:Y:S01]  /*3d410*/  R2UR UR27, R5.reuse ;  /* 0x00000000051b72ca */ /* 0x040fe200000e0000 */
[----:B--2---:R2:W-:Y:S01]  /*3d420*/  ST.E desc[UR4][R2.64+0x1c8], R21 ;  /* 0x0001c81502007985 */ /* 0x0045e2000c101904 */
[C---:B------:R-:W-:Y:S02]  /*3d430*/  R2UR UR4, R4.reuse ;  /* 0x00000000040472ca */ /* 0x040fe400000e0000 */
[----:B------:R-:W-:Y:S01]  /*3d440*/  R2UR UR5, R5 ;  /* 0x00000000050572ca */ /* 0x000fe200000e0000 */
[----:B------:R-:W3:Y:S04]  /*3d450*/  LD.E R41, desc[UR28][R2.64+0x1fc] ;  /* 0x0001fc1c02297980 */ /* 0x000ee8000c101900 */
[----:B0-----:R-:W4:Y:S04]  /*3d460*/  LD.E R9, desc[UR6][R2.64+0x1d0] ;  /* 0x0001d00602097980 */ /* 0x001f28000c101900 */
[----:B-1----:R-:W4:Y:S04]  /*3d470*/  LD.E R15, desc[UR8][R2.64+0x1d4] ;  /* 0x0001d408020f7980 */ /* 0x002f28000c101900 */
[----:B------:R-:W4:Y:S04]  /*3d480*/  LD.E R7, desc[UR4][R2.64+0x1cc] ;  /* 0x0001cc0402077980 */ /* 0x000f28000c101900 */
[----:B--2---:R-:W2:Y:S04]  /*3d490*/  LD.E R21, desc[UR10][R2.64+0x1d8] ;  /* 0x0001d80a02157980 */ /* 0x004ea8000c101900 */
        /* <DEDUP_REMOVED lines=34> */
[----:B---3--:R-:W-:Y:S04]  /*3d6c0*/  ST.E desc[UR28][R2.64+0x1fc], R41 ;  /* 0x0001fc2902007985 */ /* 0x008fe8000c10191c */
[----:B----4-:R-:W-:Y:S04]  /*3d6d0*/  ST.E desc[UR4][R2.64+0x1cc], R7 ;  /* 0x0001cc0702007985 */ /* 0x010fe8000c101904 */
[----:B------:R0:W-:Y:S04]  /*3d6e0*/  ST.E desc[UR6][R2.64+0x1d0], R9 ;  /* 0x0001d00902007985 */ /* 0x0001e8000c101906 */
[----:B------:R1:W-:Y:S04]  /*3d6f0*/  ST.E desc[UR8][R2.64+0x1d4], R15 ;  /* 0x0001d40f02007985 */ /* 0x0003e8000c101908 */
[----:B--2---:R1:W-:Y:S04]  /*3d700*/  ST.E desc[UR10][R2.64+0x1d8], R21 ;  /* 0x0001d81502007985 */ /* 0x0043e8000c10190a */
        /* <DEDUP_REMOVED lines=8> */
[----:B0-----:R-:W2:Y:S01]  /*3d790*/  LDL.64 R8, [R10+0x58] ;  /* 0x000058000a087983 */ /* 0x001ea20000100a00 */
        /* <DEDUP_REMOVED lines=10> */
[----:B-1----:R-:W-:Y:S05]  /*3d840*/  @!P0 BRA `(.L_x_11253) ;  /* 0x0000000000048947 */ /* 0x002fea0003800000 */
[----:B------:R-:W-:Y:S01]  /*3d850*/  BPT.TRAP 0x1 ;  /* 0x000000040000795c */ /* 0x000fe20000300000 */
.L_x_11253:
[----:B------:R-:W-:Y:S05]  /*3d860*/  BSYNC B2 ;  /* 0x0000000000027941 */ /* 0x000fea0003800000 */
.L_x_11252:
        /* <DEDUP_REMOVED lines=12> */
[----:B------:R-:W-:Y:S05]  /*3d930*/  RET.REL.NODEC R2 `(_ZN7cutlass13device_kernelIN5flash11enable_sm90INS1_16FlashAttnFwdSm90INS1_25CollectiveMainloopFwdSm90ILi2EN4cute5tupleIJNS5_1CILi1EEES8_S8_EEENS6_IJNS7_ILi128EEENS7_ILi96EEENS7_ILi64EEEEEELi256ENS_10bfloat16_tEfNS_4arch4Sm90ELb0ELb1ELb1ELb0ELb1ELb0ELb0ELb1ELb0ELb1ELb1ELb0EEENS1_21CollectiveEpilogueFwdINS6_IJSA_NS7_ILi256EEESB_EEES9_SE_SG_Li256ELb0ELb1ELb1ELb0EEENS1_19SingleTileSchedulerILb0ELb1ELb1ELi128EEEEEEEEEvNT_6ParamsE) ;  /* 0xfffffc2402b07950 */ /* 0x000fea0003c3ffff */
.L_x_11228:
[----:B0-----:R0:W1:Y:S02]  /*3d940*/  SYNCS.PHASECHK.TRANS64.TRYWAIT P0, [R14+URZ], R15 ;  /* 0x0000000f0e0075a7 */ /* 0x001064000800017f */
[----:B-1----:R-:W-:Y:S05]  /*3d950*/  @!P0 NANOSLEEP.SYNCS 0x989680 ;  /* 0x009896800000895d */ /* 0x002fea0003900000 */
[----:B------:R-:W1:Y:S02]  /*3d960*/  @!P0 SYNCS.PHASECHK.TRANS64 P0, [R14+URZ], R15 ;  /* 0x0000000f0e0085a7 */ /* 0x000e64000800007f */
[----:B-1----:R-:W-:Y:S05]  /*3d970*/  @!P0 BRA `(.L_x_11228) ;  /* 0xfffffffc00f08947 */ /* 0x002fea000383ffff */
[----:B------:R-:W-:Y:S05]  /*3d980*/  BRA `(.L_x_11227) ;  /* 0xfffffe2800787947 */ /* 0x000fea000383ffff */
.L_x_11251:
[----:B0-----:R0:W1:Y:S02]  /*3d990*/  SYNCS.PHASECHK.TRANS64.TRYWAIT P0, [R2+URZ], R3 ;  /* 0x00000003020075a7 */ /* 0x001064000800017f */
[----:B-1----:R-:W-:Y:S05]  /*3d9a0*/  @!P0 NANOSLEEP.SYNCS 0x989680 ;  /* 0x009896800000895d */ /* 0x002fea0003900000 */
[----:B------:R-:W1:Y:S02]  /*3d9b0*/  @!P0 SYNCS.PHASECHK.TRANS64 P0, [R2+URZ], R3 ;  /* 0x00000003020085a7 */ /* 0x000e64000800007f */
[----:B-1----:R-:W-:Y:S05]  /*3d9c0*/  @!P0 BRA `(.L_x_11251) ;  /* 0xfffffffc00f08947 */ /* 0x002fea000383ffff */
[----:B------:R-:W-:Y:S05]  /*3d9d0*/  BRA `(.L_x_11250) ;  /* 0xfffffe7800387947 */ /* 0x000fea000383ffff */
.L_x_11254:
        /* <DEDUP_REMOVED lines=10> */
.L_x_15769:


//--------------------- .text._ZN7cutlass13device_kernelIN5flash11enable_sm90INS1_16FlashAttnFwdSm90INS1_25CollectiveMainloopFwdSm90ILi2EN4cute5tupleIJNS5_1CILi1EEES8_S8_EEENS6_IJNS7_ILi128EEENS7_ILi96EEENS7_ILi64EEEEEELi256ENS_10bfloat16_tEfNS_4arch4Sm90ELb0ELb1ELb1ELb0ELb1ELb0ELb1ELb1ELb0ELb1ELb1ELb0EEENS1_21CollectiveEpilogueFwdINS6_IJSA_NS7_ILi256EEESB_EEES9_SE_SG_Li256ELb0ELb1ELb1ELb0EEENS1_19SingleTileSchedulerILb0ELb1ELb1ELi128EEEEEEEEEvNT_6ParamsE --------------------------
	.section	.text._ZN7cutlass13device_kernelIN5flash11enable_sm90INS1_16FlashAttnFwdSm90INS1_25CollectiveMainloopFwdSm90ILi2EN4cute5tupleIJNS5_1CILi1EEES8_S8_EEENS6_IJNS7_ILi128EEENS7_ILi96EEENS7_ILi64EEEEEELi256ENS_10bfloat16_tEfNS_4arch4Sm90ELb0ELb1ELb1ELb0ELb1ELb0ELb1ELb1ELb0ELb1ELb1ELb0EEENS1_21CollectiveEpilogueFwdINS6_IJSA_NS7_ILi256EEESB_EEES9_SE_SG_Li256ELb0ELb1ELb1ELb0EEENS1_19SingleTileSchedulerILb0ELb1ELb1ELi128EEEEEEEEEvNT_6ParamsE,"ax",@progbits
	.align	128
.text._ZN7cutlass13device_kernelIN5flash11enable_sm90INS1_16FlashAttnFwdSm90INS1_25CollectiveMainloopFwdSm90ILi2EN4cute5tupleIJNS5_1CILi1EEES8_S8_EEENS6_IJNS7_ILi128EEENS7_ILi96EEENS7_ILi64EEEEEELi256ENS_10bfloat16_tEfNS_4arch4Sm90ELb0ELb1ELb1ELb0ELb1ELb0ELb1ELb1ELb0ELb1ELb1ELb0EEENS1_21CollectiveEpilogueFwdINS6_IJSA_NS7_ILi256EEESB_EEES9_SE_SG_Li256ELb0ELb1ELb1ELb0EEENS1_19SingleTileSchedulerILb0ELb1ELb1ELi128EEEEEEEEEvNT_6ParamsE:
        .type           _ZN7cutlass13device_kernelIN5flash11enable_sm90INS1_16FlashAttnFwdSm90INS1_25CollectiveMainloopFwdSm90ILi2EN4cute5tupleIJNS5_1CILi1EEES8_S8_EEENS6_IJNS7_ILi128EEENS7_ILi96EEENS7_ILi64EEEEEELi256ENS_10bfloat16_tEfNS_4arch4Sm90ELb0ELb1ELb1ELb0ELb1ELb0ELb1ELb1ELb0ELb1ELb1ELb0EEENS1_21CollectiveEpilogueFwdINS6_IJSA_NS7_ILi256EEESB_EEES9_SE_SG_Li256ELb0ELb1ELb1ELb0EEENS1_19SingleTileSchedulerILb0ELb1ELb1ELi128EEEEEEEEEvNT_6ParamsE,@function
        .size           _ZN7cutlass13device_kernelIN5flash11enable_sm90INS1_16FlashAttnFwdSm90INS1_25CollectiveMainloopFwdSm90ILi2EN4cute5tupleIJNS5_1CILi1EEES8_S8_EEENS6_IJNS7_ILi128EEENS7_ILi96EEENS7_ILi64EEEEEELi256ENS_10bfloat16_tEfNS_4arch4Sm90ELb0ELb1ELb1ELb0ELb1ELb0ELb1ELb1ELb0ELb1ELb1ELb0EEENS1_21CollectiveEpilogueFwdINS6_IJSA_NS7_ILi256EEESB_EEES9_SE_SG_Li256ELb0ELb1ELb1ELb0EEENS1_19SingleTileSchedulerILb0ELb1ELb1ELi128EEEEEEEEEvNT_6ParamsE,(.L_x_15771 - _ZN7cutlass13device_kernelIN5flash11enable_sm90INS1_16FlashAttnFwdSm90INS1_25CollectiveMainloopFwdSm90ILi2EN4cute5tupleIJNS5_1CILi1EEES8_S8_EEENS6_IJNS7_ILi128EEENS7_ILi96EEENS7_ILi64EEEEEELi256ENS_10bfloat16_tEfNS_4arch4Sm90ELb0ELb1ELb1ELb0ELb1ELb0ELb1ELb1ELb0ELb1ELb1ELb0EEENS1_21CollectiveEpilogueFwdINS6_IJSA_NS7_ILi256EEESB_EEES9_SE_SG_Li256ELb0ELb1ELb1ELb0EEENS1_19SingleTileSchedulerILb0ELb1ELb1ELi128EEEEEEEEEvNT_6ParamsE)
        .other          _ZN7cutlass13device_kernelIN5flash11enable_sm90INS1_16FlashAttnFwdSm90INS1_25CollectiveMainloopFwdSm90ILi2EN4cute5tupleIJNS5_1CILi1EEES8_S8_EEENS6_IJNS7_ILi128EEENS7_ILi96EEENS7_ILi64EEEEEELi256ENS_10bfloat16_tEfNS_4arch4Sm90ELb0ELb1ELb1ELb0ELb1ELb0ELb1ELb1ELb0ELb1ELb1ELb0EEENS1_21CollectiveEpilogueFwdINS6_IJSA_NS7_ILi256EEESB_EEES9_SE_SG_Li256ELb0ELb1ELb1ELb0EEENS1_19SingleTileSchedulerILb0ELb1ELb1ELi128EEEEEEEEEvNT_6ParamsE,@"STO_CUDA_ENTRY STV_DEFAULT"
_ZN7cutlass13device_kernelIN5flash11enable_sm90INS1_16FlashAttnFwdSm90INS1_25CollectiveMainloopFwdSm90ILi2EN4cute5tupleIJNS5_1CILi1EEES8_S8_EEENS6_IJNS7_ILi128EEENS7_ILi96EEENS7_ILi64EEEEEELi256ENS_10bfloat16_tEfNS_4arch4Sm90ELb0ELb1ELb1ELb0ELb1ELb0ELb1ELb1ELb0ELb1ELb1ELb0EEENS1_21CollectiveEpilogueFwdINS6_IJSA_NS7_ILi256EEESB_EEES9_SE_SG_Li256ELb0ELb1ELb1ELb0EEENS1_19SingleTileSchedulerILb0ELb1ELb1ELi128EEEEEEEEEvNT_6ParamsE:
        /* <DEDUP_REMOVED lines=25> */
[----:B------:R1:W0:Y:S01]  /*0190*/  @!UP0 SYNCS.EXCH.64 URZ, [UR8+0x32400], UR4 ;  /* 0x03240004083f85b2 */ /* 0x0002220008000100 */
[----:B------:R1:W3:Y:S05]  /*01a0*/  @!UP1 SYNCS.EXCH.64 URZ, [UR8+0x32410], UR4 ;  /* 0x03241004083f95b2 */ /* 0x0002ea0008000100 */
[----:B------:R1:W4:Y:S02]  /*01b0*/  @!UP2 SYNCS.EXCH.64 URZ, [UR8+0x32420], UR6 ;  /* 0x03242006083fa5b2 */ /* 0x0003240008000100 */
        /* <DEDUP_REMOVED lines=15> */
[----:B------:R1:W0:Y:S01]  /*02b0*/  SYNCS.EXCH.64 URZ, [UR8+0x32440], UR6 ;  /* 0x03244006083f75b2 */ /* 0x0002220008000100 */
[----:B------:R1:W0:Y:S01]  /*02c0*/  SYNCS.EXCH.64 URZ, [UR8+0x32438], UR4 ;  /* 0x03243804083f75b2 */ /* 0x0002220008000100 */
[----:B------:R1:W0:Y:S01]  /*02d0*/  SYNCS.EXCH.64 URZ, [UR8+0x32448], UR6 ;  /* 0x03244806083f75b2 */ /* 0x0002220008000100 */
[----:B------:R-:W-:Y:S01]  /*02e0*/  NOP ;  /* 0x0000000000007918 */ /* 0x000fe20000000000 */
.L_x_11255:
        /* <DEDUP_REMOVED lines=22> */
.L_x_11256:
        /* <DEDUP_REMOVED lines=18> */
.L_x_11257:
        /* <DEDUP_REMOVED lines=22> */
.L_x_11258:
        /* <DEDUP_REMOVED lines=23> */
.L_x_11259:
[----:B-1----:R-:W-:Y:S01]  /*0840*/  ULDC UR4, c[0x0][0x20] ;  /* 0x0000080000047ab9 */ /* 0x002fe20000000800 */
[----:B------:R-:W-:Y:S01]  /*0850*/  ULDC UR5, c[0x0][0x24] ;  /* 0x0000090000057ab9 */ /* 0x000fe20000000800 */
[----:B------:R-:W-:Y:S01]  /*0860*/  IADD3 R16, P0, R1, UR4, RZ ;  /* 0x0000000401107c10 */ /* 0x000fe2000ff1e0ff */
[----:B------:R-:W-:Y:S01]  /*0870*/  UISETP.NE.AND UP0, UPT, UR9, URZ, UPT ;  /* 0x0000003f0900728c */ /* 0x000fe2000bf05270 */
[----:B------:R-:W-:Y:S01]  /*0880*/  NOP ;  /* 0x0000000000007918 */ /* 0x000fe20000000000 */
[----:B------:R-:W-:Y:S01]  /*0890*/  UMOV UR60, 0x1 ;  /* 0x00000001003c7882 */ /* 0x000fe20000000000 */
[----:B0-234-:R-:W-:Y:S01]  /*08a0*/  BAR.SYNC.DEFER_BLOCKING 0x0 ;  /* 0x0000000000007b1d */ /* 0x01dfe20000010000 */
[----:B------:R-:W-:Y:S01]  /*08b0*/  IMAD.X R17, RZ, RZ, UR5, P0 ;  /* 0x00000005ff117e24 */ /* 0x000fe200080e06ff */
[----:B------:R-:W-:Y:S01]  /*08c0*/  IADD3 R2, P0, R16, 0x50, RZ ;  /* 0x0000005010027810 */ /* 0x000fe20007f1e0ff */
[----:B------:R-:W-:Y:S01]  /*08d0*/  USEL UR60, UR60, 0x2, !UP0 ;  /* 0x000000023c3c7887 */ /* 0x000fe2000c000000 */
[----:B------:R-:W-:-:S02]  /*08e0*/  PLOP3.LUT P3, PT, PT, PT, UP0, 0x80, 0x0 ;  /* 0x000000000000781c */ /* 0x000fc40003f6f008 */
[C---:B------:R-:W-:Y:S01]  /*08f0*/  IADD3 R41, P1, R16.reuse, 0x204, RZ ;  /* 0x0000020410297810 */ /* 0x040fe20007f3e0ff */
[----:B------:R-:W-:Y:S01]  /*0900*/  ULDC.64 UR36, c[0x0][0x208] ;  /* 0x0000820000247ab9 */ /* 0x000fe20000000a00 */
[----:B------:R0:W-:Y:S01]  /*0910*/  STL [R1+0x454], R2 ;  /* 0x0004540201007387 */ /* 0x0001e20000100800 */
[----:B------:R-:W-:Y:S01]  /*0920*/  IADD3 R39, P2, R16, 0x240, RZ ;  /* 0x0000024010277810 */ /* 0x000fe20007f5e0ff */
[----:B------:R-:W-:Y:S01]  /*0930*/  BSSY B6, `(.L_x_11260) ;  /* 0x000372c000067945 */ /* 0x000fe20003800000 */
[----:B------:R-:W-:-:S03]  /*0940*/  IMAD.X R50, RZ, RZ, R17, P1 ;  /* 0x000000ffff327224 */ /* 0x000fc600008e0611 */
[--C-:B------:R-:W-:Y:S02]  /*0950*/  IMAD.X R48, RZ, RZ, R17.reuse, P2 ;  /* 0x000000ffff307224 */ /* 0x100fe400010e0611 */
[----:B0-----:R-:W-:-:S05]  /*0960*/  IMAD.X R2, RZ, RZ, R17, P0 ;  /* 0x000000ffff027224 */ /* 0x001fca00000e0611 */
[----:B------:R0:W-:Y:S01]  /*0970*/  STL [R1+0x450], R2 ;  /* 0x0004500201007387 */ /* 0x0001e20000100800 */
[----:B------:R-:W-:Y:S05]  /*0980*/  @!P3 BRA `(.L_x_11261) ;  /* 0x000003280034b947 */ /* 0x000fea0003800000 */
.L_x_11262:
[----:B------:R-:W-:-:S08]  /*0990*/  NOP ;  /* 0x0000000000007918 */ /* 0x000fd00000000000 */
[----:B------:R-:W1:Y:S02]  /*09a0*/  USETMAXREG.TRY_ALLOC.CTAPOOL UP0, 0xe8 ;  /* 0x000000e8000079c8 */ /* 0x000e640008000600 */
[----:B-1----:R-:W-:-:S13]  /*09b0*/  PLOP3.LUT P0, PT, PT, PT, UP0, 0x80, 0x0 ;  /* 0x000000000000781c */ /* 0x002fda0003f0f008 */
[----:B------:R-:W-:Y:S05]  /*09c0*/  @!P0 BRA `(.L_x_11262) ;  /* 0xfffffffc00f08947 */ /* 0x000fea000383ffff */
[----:B------:R-:W1:Y:S01]  /*09d0*/  S2UR UR6, SR_CTAID.Y ;  /* 0x00000000000679c3 */ /* 0x000e620000002600 */
[----:B------:R-:W-:Y:S01]  /*09e0*/  ULDC UR59, c[0x0][0xd50] ;  /* 0x00035400003b7ab9 */ /* 0x000fe20000000800 */
[----:B------:R-:W-:Y:S01]  /*09f0*/  ISETP.NE.AND P0, PT, R74, 0x1, PT ;  /* 0x000000014a00780c */ /* 0x000fe20003f05270 */
[----:B------:R-:W-:Y:S01]  /*0a00*/  UISETP.NE.AND UP0, UPT, UR59, 0x1, UPT ;  /* 0x000000013b00788c */ /* 0x000fe2000bf05270 */
[----:B------:R2:W-:Y:S04]  /*0a10*/  STL.64 [R1+0x1f8], RZ ;  /* 0x0001f8ff01007387 */ /* 0x0005e80000100a00 */
[----:B------:R-:W-:Y:S08]  /*0a20*/  BAR.ARV 0x8, 0x180 ;  /* 0x0206000000007b1d */ /* 0x000ff00000002000 */
[----:B------:R-:W3:Y:S01]  /*0a30*/  S2UR UR61, SR_CTAID.Z ;  /* 0x00000000003d79c3 */ /* 0x000ee20000002700 */
[----:B------:R-:W-:Y:S01]  /*0a40*/  @UP0 ULDC UR4, c[0x0][0xd54] ;  /* 0x0003550000040ab9 */ /* 0x000fe20000000800 */
[----:B------:R2:W-:Y:S01]  /*0a50*/  STL [R1+0x200], RZ ;  /* 0x000200ff01007387 */ /* 0x0005e20000100800 */
[----:B------:R-:W-:-:S05]  /*0a60*/  @UP0 ULDC UR7, c[0x0][0xd58] ;  /* 0x0003560000070ab9 */ /* 0x000fca0000000800 */
[----:B------:R-:W-:Y:S06]  /*0a70*/  @!P0 BAR.ARV 0x9, 0x100 ;  /* 0x0244000000008b1d */ /* 0x000fec0000002000 */
[----:B-1----:R-:W-:Y:S01]  /*0a80*/  UIMAD.WIDE.U32 UR4, UR6, UR4, URZ ;  /* 0x00000004060472a5 */ /* 0x002fe2000f8e003f */
[----:B------:R-:W-:Y:S01]  /*0a90*/  IADD3 R24, P1, R16, 0x1f8, RZ ;  /* 0x000001f810187810 */ /* 0x000fe20007f3e0ff */
[----:B------:R2:W-:Y:S01]  /*0aa0*/  STL [R1+0x204], RZ ;  /* 0x000204ff01007387 */ /* 0x0005e20000100800 */
[----:B------:R-:W-:Y:S01]  /*0ab0*/  UMOV UR58, UR6 ;  /* 0x00000006003a7c82 */ /* 0x000fe20008000000 */
[----:B------:R-:W-:-:S02]  /*0ac0*/  @UP0 USHF.R.U32.HI UR58, URZ, UR7, UR5 ;  /* 0x000000073f3a0299 */ /* 0x000fc40008011605 */
[----:B------:R-:W-:Y:S02]  /*0ad0*/  IMAD.X R25, RZ, RZ, R17, P1 ;  /* 0x000000ffff197224 */ /* 0x000fe400008e0611 */
[----:B------:R-:W-:Y:S01]  /*0ae0*/  UIADD3 UR4, -UR58, URZ, URZ ;  /* 0x0000003f3a047290 */ /* 0x000fe2000fffe13f */
[----:B---3--:R-:W-:-:S03]  /*0af0*/  ISETP.LE.AND P0, PT, RZ, UR61, PT ;  /* 0x0000003dff007c0c */ /* 0x008fc6000bf03270 */
[----:B------:R-:W-:-:S10]  /*0b00*/  UIMAD UR59, UR59, UR4, UR6 ;  /* 0x000000043b3b72a4 */ /* 0x000fd4000f8e0206 */
[----:B--2---:R-:W-:Y:S05]  /*0b10*/  @!P0 BRA `(.L_x_11263) ;  /* 0x0000037000348947 */ /* 0x004fea0003800000 */
[----:B------:R-:W1:Y:S01]  /*0b20*/  S2R R11, SR_CgaCtaId ;  /* 0x00000000000b7919 */ /* 0x000e620000008800 */
[----:B------:R-:W-:Y:S01]  /*0b30*/  MOV R18, 0x400 ;  /* 0x0000040000127802 */ /* 0x000fe20000000f00 */
[----:B------:R-:W2:Y:S01]  /*0b40*/  S2UR UR6, SR_CTAID.X ;  /* 0x00000000000679c3 */ /* 0x000ea20000002500 */
[----:B------:R-:W-:Y:S01]  /*0b50*/  IMAD.U32 R0, RZ, RZ, UR60 ;  /* 0x0000003cff007e24 */ /* 0x000fe2000f8e00ff */
[----:B------:R-:W3:Y:S01]  /*0b60*/  S2R R3, SR_SWINHI ;  /* 0x0000000000037919 */ /* 0x000ee20000002f00 */
[----:B------:R-:W-:Y:S01]  /*0b70*/  ULDC.64 UR4, c[0x0][0x418] ;  /* 0x0001060000047ab9 */ /* 0x000fe20000000a00 */
[----:B------:R-:W-:Y:S01]  /*0b80*/  IMAD.MOV.U32 R10, RZ, RZ, 0x100 ;  /* 0x00000100ff0a7424 */ /* 0x000fe200078e00ff */
[----:B------:R-:W-:Y:S01]  /*0b90*/  UISETP.NE.U32.AND UP0, UPT, UR4, URZ, UPT ;  /* 0x0000003f0400728c */ /* 0x000fe2000bf05070 */
[----:B------:R-:W4:Y:S01]  /*0ba0*/  S2R R4, SR_CTAID.X ;  /* 0x0000000000047919 */ /* 0x000f220000002500 */
[----:B------:R-:W-:Y:S01]  /*0bb0*/  IMAD.MOV.U32 R9, RZ, RZ, 0x80 ;  /* 0x00000080ff097424 */ /* 0x000fe200078e00ff */
[----:B------:R-:W5:Y:S01]  /*0bc0*/  LDC R12, c[0x0][0xa80] ;  /* 0x0002a000ff0c7b82 */ /* 0x000f620000000800 */
[----:B------:R-:W-:Y:S01]  /*0bd0*/  IMAD.MOV.U32 R8, RZ, RZ, R0 ;  /* 0x000000ffff087224 */ /* 0x000fe200078e0000 */
[----:B------:R-:W-:Y:S01]  /*0be0*/  USHF.R.S32.HI UR4, URZ, 0x1f, UR61 ;  /* 0x0000001f3f047899 */ /* 0x000fe2000801143d */
[----:B------:R-:W-:Y:S01]  /*0bf0*/  IMAD.U32 R6, RZ, RZ, UR60 ;  /* 0x0000003cff067e24 */ /* 0x000fe2000f8e00ff */
[C---:B------:R-:W-:Y:S01]  /*0c00*/  IADD3 R40, P5, R16.reuse, 0x68, RZ ;  /* 0x0000006810287810 */ /* 0x040fe20007fbe0ff */
[----:B------:R-:W-:Y:S01]  /*0c10*/  IMAD.MOV.U32 R7, RZ, RZ, 0x80 ;  /* 0x00000080ff077424 */ /* 0x000fe200078e00ff */
[----:B------:R-:W-:Y:S01]  /*0c20*/  UISETP.NE.AND.EX UP0, UPT, UR5, URZ, UPT, UP0 ;  /* 0x0000003f0500728c */ /* 0x000fe2000bf05300 */
[----:B------:R-:W-:Y:S01]  /*0c30*/  STL.128 [R1+0x210], RZ ;  /* 0x000210ff01007387 */ /* 0x000fe20000100c00 */
[----:B------:R-:W-:Y:S01]  /*0c40*/  ULDC UR42, c[0x0][0x424] ;  /* 0x00010900002a7ab9 */ /* 0x000fe20000000800 */
[--C-:B------:R-:W-:Y:S01]  /*0c50*/  IMAD.X R65, RZ, RZ, R17.reuse, P5 ;  /* 0x000000ffff417224 */ /* 0x100fe200028e0611 */
[----:B------:R-:W-:Y:S01]  /*0c60*/  USEL UR42, UR42, 0x1, UP0 ;  /* 0x000000012a2a7887 */ /* 0x000fe20008000000 */
[----:B------:R0:W-:Y:S01]  /*0c70*/  STL.64 [R1+0x28], R6 ;  /* 0x0000280601007387 */ /* 0x0001e20000100a00 */
[C---:B------:R-:W-:Y:S01]  /*0c80*/  IADD3 R49, P5, R16.reuse, 0xf8, RZ ;  /* 0x000000f810317810 */ /* 0x040fe20007fbe0ff */
[----:B------:R-:W-:Y:S01]  /*0c90*/  ULDC UR10, c[0x0][0x2f0] ;  /* 0x0000bc00000a7ab9 */ /* 0x000fe20000000800 */
[C---:B------:R-:W-:Y:S01]  /*0ca0*/  IADD3 R34, P3, R16.reuse, 0x58, RZ ;  /* 0x0000005810227810 */ /* 0x040fe20007f7e0ff */
[----:B------:R-:W-:Y:S01]  /*0cb0*/  STL.128 [R1+0x220], RZ ;  /* 0x000220ff01007387 */ /* 0x000fe20000100c00 */
[----:B--2---:R-:W-:Y:S01]  /*0cc0*/  USHF.L.U32 UR6, UR6, 0x7, URZ ;  /* 0x0000000706067899 */ /* 0x004fe2000800063f */
[----:B------:R-:W-:Y:S01]  /*0cd0*/  IADD3 R42, P4, R16, 0x60, RZ ;  /* 0x00000060102a7810 */ /* 0x000fe20007f9e0ff */
[--C-:B------:R-:W-:Y:S01]  /*0ce0*/  IMAD.X R60, RZ, RZ, R17.reuse, P5 ;  /* 0x000000ffff3c7224 */ /* 0x100fe200028e0611 */
[----:B------:R-:W-:Y:S01]  /*0cf0*/  STL.128 [R1+0x240], RZ ;  /* 0x000240ff01007387 */ /* 0x000fe20000100c00 */
[----:B------:R-:W-:Y:S01]  /*0d00*/  UIMAD UR42, UR42, UR10, URZ ;  /* 0x0000000a2a2a72a4 */ /* 0x000fe2000f8e023f */
[--C-:B------:R-:W-:Y:S01]  /*0d10*/  IMAD.X R35, RZ, RZ, R17.reuse, P3 ;  /* 0x000000ffff237224 */ /* 0x100fe200018e0611 */
[----:B-1----:R-:W-:Y:S01]  /*0d20*/  LEA R18, R11, R18, 0x18 ;  /* 0x000000120b127211 */ /* 0x002fe200078ec0ff */
[----:B------:R-:W-:Y:S01]  /*0d30*/  STL.64 [R1+0x30], R10 ;  /* 0x0000300a01007387 */ /* 0x000fe20000100a00 */
[----:B------:R-:W-:Y:S01]  /*0d40*/  ULDC UR43, c[0x0][0x288] ;  /* 0x0000a200002b7ab9 */ /* 0x000fe20000000800 */
[----:B------:R-:W-:Y:S01]  /*0d50*/  IMAD.X R67, RZ, RZ, R17, P4 ;  /* 0x000000ffff437224 */ /* 0x000fe200020e0611 */
[----:B------:R-:W-:-:S02]  /*0d60*/  MOV R30, R18 ;  /* 0x00000012001e7202 */ /* 0x000fc40000000f00 */
[----:B---3--:R-:W-:Y:S01]  /*0d70*/  MOV R31, R3 ;  /* 0x00000003001f7202 */ /* 0x008fe20000000f00 */
[----:B------:R-:W-:Y:S01]  /*0d80*/  STL.128 [R1], R8 ;  /* 0x0000000801007387 */ /* 0x000fe20000100c00 */
[----:B------:R-:W-:Y:S01]  /*0d90*/  UIADD3 UR7, UR6, 0x7f, URZ ;  /* 0x0000007f06077890 */ /* 0x000fe2000fffe03f */
[----:B------:R-:W-:Y:S01]  /*0da0*/  IADD3 R38, P6, R16, 0x70, RZ ;  /* 0x0000007010267810 */ /* 0x000fe20007fde0ff */
[----:B------:R-:W-:Y:S01]  /*0db0*/  UIADD3 UR38, UR42, 0x1, -UR43 ;  /* 0x000000012a267890 */ /* 0x000fe2000fffe82b */
[C---:B------:R-:W-:Y:S01]  /*0dc0*/  IADD3 R0, P2, R30.reuse, 0x32460, RZ ;  /* 0x000324601e007810 */ /* 0x040fe20007f5e0ff */
[----:B----4-:R1:W-:Y:S01]  /*0dd0*/  STL [R1+0x50], R4 ;  /* 0x0000500401007387 */ /* 0x0103e20000100800 */
[C---:B0-----:R-:W-:Y:S01]  /*0de0*/  IADD3 R2, P1, R30.reuse, 0x32450, RZ ;  /* 0x000324501e027810 */ /* 0x041fe20007f3e0ff */
[----:B------:R-:W-:Y:S01]  /*0df0*/  IMAD.X R63, RZ, RZ, R17, P6 ;  /* 0x000000ffff3f7224 */ /* 0x000fe200030e0611 */
[----:B------:R-:W-:Y:S01]  /*0e00*/  IADD3 R6, P0, R30, 0x32430, RZ ;  /* 0x000324301e067810 */ /* 0x000fe20007f1e0ff */
[--C-:B------:R-:W-:Y:S01]  /*0e10*/  IMAD.X R3, RZ, RZ, R31.reuse, P2 ;  /* 0x000000ffff037224 */ /* 0x100fe200010e061f */
[----:B-----5:R0:W-:Y:S01]  /*0e20*/  STL [R1+0x230], R12 ;  /* 0x0002300c01007387 */ /* 0x0201e20000100800 */
[--C-:B------:R-:W-:Y:S01]  /*0e30*/  IMAD.X R5, RZ, RZ, R31.reuse, P1 ;  /* 0x000000ffff057224 */ /* 0x100fe200008e061f */
[----:B------:R-:W-:Y:S01]  /*0e40*/  IADD3 R44, P2, R16, 0x28, RZ ;  /* 0x00000028102c7810 */ /* 0x000fe20007f5e0ff */
[----:B------:R-:W-:Y:S01]  /*0e50*/  IMAD.X R7, RZ, RZ, R31, P0 ;  /* 0x000000ffff077224 */ /* 0x000fe200000e061f */
[----:B------:R0:W-:Y:S01]  /*0e60*/  STL.128 [R1+0x250], RZ ;  /* 0x000250ff01007387 */ /* 0x0001e20000100c00 */
[----:B-1----:R-:W-:Y:S01]  /*0e70*/  IADD3 R4, P1, R30, 0x32440, RZ ;  /* 0x000324401e047810 */ /* 0x002fe20007f3e0ff */
[----:B------:R-:W-:Y:S01]  /*0e80*/  IMAD.MOV.U32 R10, RZ, RZ, R0 ;  /* 0x000000ffff0a7224 */ /* 0x000fe200078e0000 */
[C---:B------:R-:W-:Y:S01]  /*0e90*/  IADD3 R26, P0, R16.reuse, 0x78, RZ ;  /* 0x00000078101a7810 */ /* 0x040fe20007f1e0ff */
        /* <DEDUP_REMOVED lines=8> */
[----:B------:R-:W-:Y:S01]  /*0f20*/  IMAD.X R5, RZ, RZ, R31, P1 ;  /* 0x000000ffff057224 */ /* 0x000fe200008e061f */
[----:B------:R-:W-:Y:S01]  /*0f30*/  UISETP.GE.AND UP0, UPT, UR5, 0x1, UPT ;  /* 0x000000010500788c */ /* 0x000fe2000bf06270 */
[----:B------:R0:W-:Y:S01]  /*0f40*/  STL.128 [R1+0x260], RZ ;  /* 0x000260ff01007387 */ /* 0x0001e20000100c00 */
[C---:B------:R-:W-:Y:S01]  /*0f50*/  IADD3 R226, P1, R16.reuse, 0x210, RZ ;  /* 0x0000021010e27810 */ /* 0x040fe20007f3e0ff */
[--C-:B------:R-:W-:Y:S01]  /*0f60*/  IMAD.X R69, RZ, RZ, R17.reuse, P2 ;  /* 0x000000ffff457224 */ /* 0x100fe200010e0611 */
[C---:B------:R-:W-:Y:S01]  /*0f70*/  IADD3 R32, P2, R16.reuse, 0x88, RZ ;  /* 0x0000008810207810 */ /* 0x040fe20007f5e0ff */
[----:B------:R0:W-:Y:S01]  /*0f80*/  STL.128 [R1+0x40], R8 ;  /* 0x0000400801007387 */ /* 0x0001e20000100c00 */
[----:B------:R-:W-:Y:S01]  /*0f90*/  @UP1 UIADD3 UR8, UR6, 0x7f, URZ ;  /* 0x0000007f06081890 */ /* 0x000fe2000fffe03f */
[----:B------:R-:W-:Y:S01]  /*0fa0*/  PLOP3.LUT P5, PT, PT, PT, UP0, 0x40, 0x0 ;  /* 0x000000000000781c */ /* 0x000fe20003fae808 */
[----:B------:R-:W-:Y:S01]  /*0fb0*/  @UP1 ULDC UR9, c[0x0][0x44c] ;  /* 0x0001130000091ab9 */ /* 0x000fe20000000800 */
[----:B------:R0:W-:Y:S01]  /*0fc0*/  STL.64 [R1+0x20], R4 ;  /* 0x0000200401007387 */ /* 0x0001e20000100a00 */
[----:B------:R-:W-:Y:S01]  /*0fd0*/  UIMAD.WIDE.U32 UR8, UR8, UR9, URZ ;  /* 0x00000009080872a5 */ /* 0x000fe2000f8e003f */
[--C-:B------:R-:W-:Y:S01]  /*0fe0*/  IMAD.X R181, RZ, RZ, R17.reuse, P1 ;  /* 0x000000ffffb57224 */ /* 0x100fe200008e0611 */
[----:B------:R-:W-:Y:S01]  /*0ff0*/  @UP1 ULDC UR11, c[0x0][0x450] ;  /* 0x00011400000b1ab9 */ /* 0x000fe20000000800 */
[----:B------:R0:W-:Y:S01]  /*1000*/  STL.128 [R1+0x270], RZ ;  /* 0x000270ff01007387 */ /* 0x0001e20000100c00 */
[C---:B------:R-:W-:Y:S01]  /*1010*/  IADD3 R59, P1, R16.reuse, 0x80, RZ ;  /* 0x00000080103b7810 */ /* 0x040fe20007f3e0ff */
[----:B------:R-:W-:Y:S01]  /*1020*/  @UP1 USHF.R.U32.HI UR7, URZ, UR11, UR9 ;  /* 0x0000000b3f071299 */ /* 0x000fe20008011609 */
[C---:B------:R-:W-:Y:S01]  /*1030*/  IADD3 R57, P3, R16.reuse, 0x90, RZ ;  /* 0x0000009010397810 */ /* 0x040fe20007f7e0ff */
[----:B------:R0:W-:Y:S01]  /*1040*/  STL.128 [R1+0x280], RZ ;  /* 0x000280ff01007387 */ /* 0x0001e20000100c00 */
[C---:B------:R-:W-:Y:S01]  /*1050*/  IADD3 R51, P4, R16.reuse, 0xf0, RZ ;  /* 0x000000f010337810 */ /* 0x040fe20007f9e0ff */
[----:B------:R-:W-:Y:S01]  /*1060*/  UIADD3 UR8, UR38, UR7, URZ ;  /* 0x0000000726087290 */ /* 0x000fe2000fffe03f */
[--C-:B------:R-:W-:Y:S01]  /*1070*/  IMAD.X R61, RZ, RZ, R17.reuse, P0 ;  /* 0x000000ffff3d7224 */ /* 0x100fe200000e0611 */
[----:B------:R0:W-:Y:S01]  /*1080*/  STL.128 [R1+0x290], RZ ;  /* 0x000290ff01007387 */ /* 0x0001e20000100c00 */
[--C-:B------:R-:W-:Y:S01]  /*1090*/  IMAD.X R66, RZ, RZ, R17.reuse, P1 ;  /* 0x000000ffff427224 */ /* 0x100fe200008e0611 */
[C---:B------:R-:W-:Y:S01]  /*10a0*/  IADD3 R36, P6, R16.reuse, 0x100, RZ ;  /* 0x0000010010247810 */ /* 0x040fe20007fde0ff */
[--C-:B------:R-:W-:Y:S01]  /*10b0*/  IMAD.X R33, RZ, RZ, R17.reuse, P2 ;  /* 0x000000ffff217224 */ /* 0x100fe200010e0611 */
[----:B------:R0:W-:Y:S01]  /*10c0*/  STL.128 [R1+0x2a0], RZ ;  /* 0x0002a0ff01007387 */ /* 0x0001e20000100c00 */
[--C-:B------:R-:W-:Y:S01]  /*10d0*/  IMAD.X R64, RZ, RZ, R17.reuse, P3 ;  /* 0x000000ffff407224 */ /* 0x100fe200018e0611 */
[C---:B------:R-:W-:Y:S01]  /*10e0*/  IADD3 R47, P0, R16.reuse, 0x108, RZ ;  /* 0x00000108102f7810 */ /* 0x040fe20007f1e0ff */
[----:B------:R-:W-:Y:S01]  /*10f0*/  IMAD.X R62, RZ, RZ, R17, P4 ;  /* 0x000000ffff3e7224 */ /* 0x000fe200020e0611 */
[----:B------:R0:W-:Y:S01]  /*1100*/  STL.128 [R1+0x2b0], RZ ;  /* 0x0002b0ff01007387 */ /* 0x0001e20000100c00 */
[C---:B------:R-:W-:Y:S01]  /*1110*/  IADD3 R45, P1, R16.reuse, 0x118, RZ ;  /* 0x00000118102d7810 */ /* 0x040fe20007f3e0ff */
[----:B------:R-:W-:Y:S01]  /*1120*/  UP2UR UR39, UPR, URZ, 0x2 ;  /* 0x000000023f277883 */ /* 0x000fe20008000000 */
[C---:B------:R-:W-:Y:S01]  /*1130*/  IADD3 R23, P2, R16.reuse, 0x11c, RZ ;  /* 0x0000011c10177810 */ /* 0x040fe20007f5e0ff */
[----:B------:R0:W-:Y:S01]  /*1140*/  STL.128 [R1+0x2c0], RZ ;  /* 0x0002c0ff01007387 */ /* 0x0001e20000100c00 */
[C---:B------:R-:W-:Y:S01]  /*1150*/  IADD3 R28, P3, R16.reuse, 0x14c, RZ ;  /* 0x0000014c101c7810 */ /* 0x040fe20007f7e0ff */
[----:B------:R-:W-:Y:S01]  /*1160*/  UP2UR UR41, UPR, URZ, 0x1 ;  /* 0x000000013f297883 */ /* 0x000fe20008000000 */
[C---:B------:R-:W-:Y:S01]  /*1170*/  IADD3 R224, P4, R16.reuse, 0x150, RZ ;  /* 0x0000015010e07810 */ /* 0x040fe20007f9e0ff */
[----:B------:R0:W-:Y:S01]  /*1180*/  STL.128 [R1+0x2d0], RZ ;  /* 0x0002d0ff01007387 */ /* 0x0001e20000100c00 */
[----:B------:R-:W-:Y:S01]  /*1190*/  UIADD3 UR4, UR8, UR4, URZ ;  /* 0x0000000408047290 */ /* 0x000fe2000fffe03f */
[----:B------:R-:W-:-:S02]  /*11a0*/  VIADD R157, R16, 0x158 ;  /* 0x00000158109d7836 */ /* 0x000fc40000000000 */
[----:B------:R0:W-:Y:S01]  /*11b0*/  STL.128 [R1+0x2e0], RZ ;  /* 0x0002e0ff01007387 */ /* 0x0001e20000100c00 */
[----:B------:R-:W-:Y:S02]  /*11c0*/  VIADD R19, R27, 0xffffff80 ;  /* 0xffffff801b137836 */ /* 0x000fe40000000000 */
[--C-:B------:R-:W-:Y:S01]  /*11d0*/  IMAD.X R37, RZ, RZ, R17.reuse, P6 ;  /* 0x000000ffff257224 */ /* 0x100fe200030e0611 */
[----:B------:R0:W-:Y:S01]  /*11e0*/  STL.128 [R1+0x2f0], RZ ;  /* 0x0002f0ff01007387 */ /* 0x0001e20000100c00 */
[--C-:B------:R-:W-:Y:S02]  /*11f0*/  IMAD.X R58, RZ, RZ, R17.reuse, P0 ;  /* 0x000000ffff3a7224 */ /* 0x100fe400000e0611 */
[--C-:B------:R-:W-:Y:S01]  /*1200*/  IMAD.X R56, RZ, RZ, R17.reuse, P1 ;  /* 0x000000ffff387224 */ /* 0x100fe200008e0611 */
        /* <DEDUP_REMOVED lines=36> */
.L_x_11265:
[----:B------:R-:W-:-:S11]  /*1450*/  UISETP.NE.AND UP0, UPT, UR5, 0x1, UPT ;  /* 0x000000010500788c */ /* 0x000fd6000bf05270 */
[----:B------:R-:W-:Y:S02]  /*1460*/  @UP0 ULDC.64 UR10, c[0x0][0xae0] ;  /* 0x0002b800000a0ab9 */ /* 0x000fe40000000a00 */
[----:B------:R-:W-:-:S04]  /*1470*/  UIMAD.WIDE.U32 UR8, UR7, UR10, URZ ;  /* 0x0000000a070872a5 */ /* 0x000fc8000f8e003f */
[----:B------:R-:W-:-:S12]  /*1480*/  @UP0 USHF.R.U32.HI UR7, URZ, UR11, UR9 ;  /* 0x0000000b3f070299 */ /* 0x000fd80008011609 */
.L_x_11266:
[----:B------:R-:W-:-:S04]  /*1490*/  UIMAD UR7, UR7, UR5, UR5 ;  /* 0x00000005070772a4 */ /* 0x000fc8000f8e0205 */
[----:B------:R-:W-:-:S04]  /*14a0*/  UISETP.LT.AND UP0, UPT, UR4, UR7, UPT ;  /* 0x000000070400728c */ /* 0x000fc8000bf01270 */
[----:B------:R-:W-:-:S12]  /*14b0*/  USEL UR4, UR4, UR7, UP0 ;  /* 0x0000000704047287 */ /* 0x000fd80008000000 */
.L_x_11264:
        /* <DEDUP_REMOVED lines=33> */
.L_x_11268:
[----:B------:R-:W-:-:S11]  /*16d0*/  UISETP.NE.AND UP0, UPT, UR5, 0x1, UPT ;  /* 0x000000010500788c */ /* 0x000fd6000bf05270 */
[----:B------:R-:W-:Y:S02]  /*16e0*/  @UP0 ULDC.64 UR10, c[0x0][0xae0] ;  /* 0x0002b800000a0ab9 */ /* 0x000fe40000000a00 */
[----:B------:R-:W-:-:S04]  /*16f0*/  UIMAD.WIDE.U32 UR6, UR4, UR10, URZ ;  /* 0x0000000a040672a5 */ /* 0x000fc8000f8e003f */
[----:B------:R-:W-:-:S12]  /*1700*/  @UP0 USHF.R.U32.HI UR4, URZ, UR11, UR7 ;  /* 0x0000000b3f040299 */ /* 0x000fd80008011607 */
.L_x_11269:
[----:B------:R-:W-:-:S04]  /*1710*/  UIMAD UR4, UR4, UR5, URZ ;  /* 0x00000005040472a4 */ /* 0x000fc8000f8e023f */
[----:B------:R-:W-:-:S04]  /*1720*/  UISETP.LT.AND UP0, UPT, UR8, UR4, UPT ;  /* 0x000000040800728c */ /* 0x000fc8000bf01270 */
[----:B------:R-:W-:-:S12]  /*1730*/  USEL UR8, UR8, UR4, !UP0 ;  /* 0x0000000408087287 */ /* 0x000fd8000c000000 */
.L_x_11267:
        /* <DEDUP_REMOVED lines=17> */
[----:B0-----:R-:W-:Y:S02]  /*1850*/  IABS R5, R3 ;  /* 0x0000000300057213 */ /* 0x001fe40000000000 */
        /* <DEDUP_REMOVED lines=29> */
.L_x_11270:
[----:B------:R-:W-:Y:S01]  /*1a30*/  UIMAD UR40, UR40, UR4, UR10 ;  /* 0x00000004282872a4 */ /* 0x000fe2000f8e020a */
[----:B------:R-:W-:Y:S01]  /*1a40*/  IMAD.U32 R0, RZ, RZ, UR9 ;  /* 0x00000009ff007e24 */ /* 0x000fe2000f8e00ff */
[----:B------:R-:W-:Y:S01]  /*1a50*/  PLOP3.LUT P0, PT, PT, PT, PT, 0x80, 0x0 ;  /* 0x000000000000781c */ /* 0x000fe20003f0f070 */
[----:B------:R-:W-:-:S05]  /*1a60*/  IMAD.U32 R3, RZ, RZ, UR4 ;  /* 0x00000004ff037e24 */ /* 0x000fca000f8e00ff */
[----:B------:R-:W-:-:S04]  /*1a70*/  VIADDMNMX R0, R3, UR40, R0, PT ;  /* 0x0000002803007c46 */ /* 0x000fc8000b800100 */
[----:B------:R-:W-:-:S13]  /*1a80*/  R2UR UR44, R0 ;  /* 0x00000000002c72ca */ /* 0x000fda00000e0000 */
[----:B------:R-:W-:-:S06]  /*1a90*/  UISETP.GT.AND UP0, UPT, UR44, UR40, UPT ;  /* 0x000000282c00728c */ /* 0x000fcc000bf04270 */
[----:B------:R-:W-:-:S13]  /*1aa0*/  PLOP3.LUT P1, PT, PT, PT, UP0, 0x80, 0x0 ;  /* 0x000000000000781c */ /* 0x000fda0003f2f008 */
[----:B------:R-:W-:Y:S05]  /*1ab0*/  @!P1 BRA `(.L_x_11271) ;  /* 0x000002ec00d09947 */ /* 0x000fea0003800000 */
[----:B------:R-:W-:Y:S01]  /*1ac0*/  SHF.R.S32.HI R0, RZ, 0x1f, R19 ;  /* 0x0000001fff007819 */ /* 0x000fe20000011413 */
[----:B0-----:R-:W-:Y:S01]  /*1ad0*/  VIADD R7, R18, 0x18400 ;  /* 0x0001840012077836 */ /* 0x001fe20000000000 */
        /* <DEDUP_REMOVED lines=11> */
[----:B------:R-:W-:Y:S01]  /*1b90*/  IMAD.MOV.U32 R11, RZ, RZ, RZ ;  /* 0x000000ffff0b7224 */ /* 0x000fe200078e00ff */
[----:B------:R-:W0:Y:S01]  /*1ba0*/  SHFL.IDX PT, R0, R52, RZ, 0x1f ;  /* 0x00001fff34007589 */ /* 0x000e2200000e0000 */
[----:B------:R-:W-:-:S02]  /*1bb0*/  IMAD.MOV.U32 R9, RZ, RZ, 0x40000040 ;  /* 0x40000040ff097424 */ /* 0x000fc400078e00ff */
[----:B------:R-:W-:Y:S01]  /*1bc0*/  IMAD.MOV.U32 R5, RZ, RZ, 0x40000040 ;  /* 0x40000040ff057424 */ /* 0x000fe200078e00ff */
[----:B------:R-:W-:Y:S04]  /*1bd0*/  STL.128 [R1+0x60], R12 ;  /* 0x0000600c01007387 */ /* 0x000fe80000100c00 */
[----:B------:R1:W-:Y:S04]  /*1be0*/  STL.64 [R1+0x70], R10 ;  /* 0x0000700a01007387 */ /* 0x0003e80000100a00 */
[----:B------:R2:W-:Y:S04]  /*1bf0*/  STL.128 [R1+0xb0], RZ ;  /* 0x0000b0ff01007387 */ /* 0x0005e80000100c00 */
[----:B------:R2:W-:Y:S01]  /*1c00*/  STL.128 [R1+0xc0], RZ ;  /* 0x0000c0ff01007387 */ /* 0x0005e20000100c00 */
[----:B-1----:R-:W-:-:S03]  /*1c10*/  IMAD.MOV.U32 R11, RZ, RZ, 0x40000040 ;  /* 0x40000040ff0b7424 */ /* 0x002fc600078e00ff */
[----:B------:R2:W-:Y:S01]  /*1c20*/  STL.128 [R1+0xd0], RZ ;  /* 0x0000d0ff01007387 */ /* 0x0005e20000100c00 */
[----:B------:R-:W-:Y:S01]  /*1c30*/  IMAD.MOV.U32 R15, RZ, RZ, 0x40000040 ;  /* 0x40000040ff0f7424 */ /* 0x000fe200078e00ff */
[----:B0-----:R-:W-:Y:S01]  /*1c40*/  LEA.HI R2, R0, R0, RZ, 0x1 ;  /* 0x0000000000027211 */ /* 0x001fe200078f08ff */
[----:B------:R-:W-:Y:S01]  /*1c50*/  IMAD.MOV.U32 R13, RZ, RZ, 0x40000040 ;  /* 0x40000040ff0d7424 */ /* 0x000fe200078e00ff */
[----:B------:R2:W-:Y:S02]  /*1c60*/  STL.128 [R1+0xe0], RZ ;  /* 0x0000e0ff01007387 */ /* 0x0005e40000100c00 */
[----:B------:R-:W-:Y:S01]  /*1c70*/  LOP3.LUT R3, R2, 0x7fffe, RZ, 0xc0, !PT ;  /* 0x0007fffe02037812 */ /* 0x000fe200078ec0ff */
[----:B------:R-:W-:-:S04]  /*1c80*/  VIADD R2, R18, 0x1c400 ;  /* 0x0001c40012027836 */ /* 0x000fc80000000000 */
[----:B------:R-:W-:Y:S01]  /*1c90*/  IMAD.IADD R0, R0, 0x1, -R3 ;  /* 0x0000000100007824 */ /* 0x000fe200078e0a03 */
[----:B------:R-:W-:Y:S01]  /*1ca0*/  SHF.R.U32.HI R2, RZ, 0x4, R2 ;  /* 0x00000004ff027819 */ /* 0x000fe20000011602 */
[----:B------:R-:W-:Y:S02]  /*1cb0*/  VIADD R3, R18, 0x400 ;  /* 0x0000040012037836 */ /* 0x000fe40000000000 */
[----:B------:R-:W-:Y:S01]  /*1cc0*/  IMAD R0, R0, 0x2000, R7 ;  /* 0x0000200000007824 */ /* 0x000fe200078e0207 */
[----:B------:R-:W-:Y:S02]  /*1cd0*/  LOP3.LUT R2, R2, 0x3fff, RZ, 0xc0, !PT ;  /* 0x00003fff02027812 */ /* 0x000fe400078ec0ff */
[----:B------:R-:W-:Y:S01]  /*1ce0*/  SHF.R.U32.HI R3, RZ, 0x4, R3 ;  /* 0x00000004ff037819 */ /* 0x000fe20000011603 */
[----:B------:R-:W-:Y:S01]  /*1cf0*/  VIADD R4, R0, 0xa000 ;  /* 0x0000a00000047836 */ /* 0x000fe20000000000 */
[----:B------:R-:W-:Y:S02]  /*1d00*/  SHF.R.U32.HI R0, RZ, 0x4, R0 ;  /* 0x00000004ff007819 */ /* 0x000fe40000011600 */
[----:B------:R-:W-:-:S02]  /*1d10*/  LOP3.LUT R3, R3, 0x3fff, RZ, 0xc0, !PT ;  /* 0x00003fff03037812 */ /* 0x000fc400078ec0ff */
[----:B------:R-:W-:Y:S02]  /*1d20*/  SHF.R.U32.HI R4, RZ, 0x4, R4 ;  /* 0x00000004ff047819 */ /* 0x000fe40000011604 */
[----:B------:R-:W-:Y:S02]  /*1d30*/  LOP3.LUT R8, R2, 0x10000, RZ, 0xfc, !PT ;  /* 0x0001000002087812 */ /* 0x000fe400078efcff */
[C---:B------:R-:W-:Y:S02]  /*1d40*/  LOP3.LUT R6, R3.reuse, 0x3000000, RZ, 0xfc, !PT ;  /* 0x0300000003067812 */ /* 0x040fe400078efcff */
[----:B------:R-:W-:Y:S02]  /*1d50*/  LOP3.LUT R2, R3, 0x10000, RZ, 0xfc, !PT ;  /* 0x0001000003027812 */ /* 0x000fe400078efcff */
[----:B------:R-:W-:Y:S01]  /*1d60*/  LOP3.LUT R0, R0, 0x3fff, RZ, 0xc0, !PT ;  /* 0x00003fff00007812 */ /* 0x000fe200078ec0ff */
[----:B------:R-:W-:Y:S01]  /*1d70*/  IMAD.MOV.U32 R10, RZ, RZ, R6 ;  /* 0x000000ffff0a7224 */ /* 0x000fe200078e0006 */
[----:B------:R-:W-:Y:S01]  /*1d80*/  LOP3.LUT R3, R4, 0x3fff, RZ, 0xc0, !PT ;  /* 0x00003fff04037812 */ /* 0x000fe200078ec0ff */
[----:B------:R-:W-:Y:S01]  /*1d90*/  IMAD.MOV.U32 R14, RZ, RZ, R2 ;  /* 0x000000ffff0e7224 */ /* 0x000fe200078e0002 */
[----:B------:R-:W-:-:S02]  /*1da0*/  LOP3.LUT R4, R0, 0x10000, RZ, 0xfc, !PT ;  /* 0x0001000000047812 */ /* 0x000fc400078efcff */
[----:B------:R-:W-:Y:S01]  /*1db0*/  LOP3.LUT R12, R3, 0x10000, RZ, 0xfc, !PT ;  /* 0x00010000030c7812 */ /* 0x000fe200078efcff */
[----:B------:R2:W-:Y:S04]  /*1dc0*/  STL.128 [R1+0x80], R8 ;  /* 0x0000800801007387 */ /* 0x0005e80000100c00 */
[----:B------:R2:W-:Y:S04]  /*1dd0*/  STL.64 [R1+0x78], R4 ;  /* 0x0000780401007387 */ /* 0x0005e80000100a00 */
[----:B------:R2:W-:Y:S01]  /*1de0*/  STL.128 [R1+0xf0], R12 ;  /* 0x0000f00c01007387 */ /* 0x0005e20000100c00 */
[----:B------:R-:W-:Y:S05]  /*1df0*/  @!P0 BRA `(.L_x_11272) ;  /* 0x0000000000408947 */ /* 0x000fea0003800000 */
[----:B------:R-:W-:Y:S01]  /*1e00*/  MOV R0, 0x0 ;  /* 0x0000000000007802 */ /* 0x000fe20000000f00 */
[----:B------:R-:W-:Y:S01]  /*1e10*/  ULDC.64 UR4, c[0x4][0xf0] ;  /* 0x01003c0000047ab9 */ /* 0x000fe20000000a00 */
[----:B------:R-:W-:Y:S01]  /*1e20*/  ULDC.64 UR6, c[0x4][0x38] ;  /* 0x01000e0000067ab9 */ /* 0x000fe20000000a00 */
[----:B--2---:R-:W-:Y:S01]  /*1e30*/  IMAD.U32 R4, RZ, RZ, UR4 ;  /* 0x00000004ff047e24 */ /* 0x004fe2000f8e00ff */
        /* <DEDUP_REMOVED lines=12> */
.L_x_11272:
[----:B--2---:R-:W2:Y:S01]  /*1f00*/  LDL R15, [R1+0x204] ;  /* 0x00020400010f7983 */ /* 0x004ea20000100800 */
[----:B------:R-:W-:Y:S01]  /*1f10*/  LOP3.LUT R0, R43, 0xffffff80, RZ, 0xc0, !PT ;  /* 0xffffff802b007812 */ /* 0x000fe200078ec0ff */
[----:B------:R-:W0:Y:S01]  /*1f20*/  LDC.64 R20, c[0x0][0xad0] ;  /* 0x0002b400ff147b82 */ /* 0x000e220000000a00 */
[----:B------:R-:W-:Y:S01]  /*1f30*/  VIADD R46, R27, 0xffffff80 ;  /* 0xffffff801b2e7836 */ /* 0x000fe20000000000 */
[----:B------:R1:W-:Y:S01]  /*1f40*/  STL.64 [R1+0x108], R36 ;  /* 0x0001082401007387 */ /* 0x0003e20000100a00 */
[----:B------:R-:W-:Y:S01]  /*1f50*/  BSSY B0, `(.L_x_11273) ;  /* 0x000002e000007945 */ /* 0x000fe20003800000 */
[----:B------:R-:W-:Y:S02]  /*1f60*/  IMAD.IADD R0, R19, 0x1, -R0 ;  /* 0x0000000113007824 */ /* 0x000fe400078e0a00 */
[----:B------:R1:W-:Y:S02]  /*1f70*/  STL.64 [R1+0x110], R34 ;  /* 0x0001102201007387 */ /* 0x0003e40000100a00 */
[----:B------:R-:W3:Y:S01]  /*1f80*/  LDC R12, c[0x0][0x288] ;  /* 0x0000a200ff0c7b82 */ /* 0x000ee20000000800 */
[----:B------:R-:W-:Y:S01]  /*1f90*/  SHF.R.S32.HI R5, RZ, 0x1f, R0 ;  /* 0x0000001fff057819 */ /* 0x000fe20000011400 */
[----:B------:R1:W-:Y:S03]  /*1fa0*/  STL.64 [R1+0x150], R28 ;  /* 0x0001501c01007387 */ /* 0x0003e60000100a00 */
[CC--:B------:R-:W-:Y:S01]  /*1fb0*/  LEA.HI R7, R5.reuse, R0.reuse, RZ, 0x2 ;  /* 0x0000000005077211 */ /* 0x0c0fe200078f10ff */
[----:B------:R1:W-:Y:S01]  /*1fc0*/  STL [R1+0x11c], R46 ;  /* 0x00011c2e01007387 */ /* 0x0003e20000100800 */
[----:B------:R-:W-:Y:S01]  /*1fd0*/  LEA.HI R10, R5, R0, RZ, 0x5 ;  /* 0x00000000050a7211 */ /* 0x000fe200078f28ff */
[----:B------:R-:W4:Y:S01]  /*1fe0*/  LDC R6, c[0x0][0x450] ;  /* 0x00011400ff067b82 */ /* 0x000f220000000800 */
[--C-:B------:R-:W-:Y:S01]  /*1ff0*/  SHF.R.S32.HI R4, RZ, 0x2, R7.reuse ;  /* 0x00000002ff047819 */ /* 0x100fe20000011407 */
[----:B------:R1:W-:Y:S01]  /*2000*/  STL.U8 [R1+0x118], RZ ;  /* 0x000118ff01007387 */ /* 0x0003e20000100000 */
[----:B------:R-:W-:-:S02]  /*2010*/  SHF.R.S32.HI R3, RZ, 0x1f, R7 ;  /* 0x0000001fff037819 */ /* 0x000fc40000011407 */
[----:B------:R-:W-:Y:S02]  /*2020*/  SHF.R.S32.HI R10, RZ, 0x5, R10 ;  /* 0x00000005ff0a7819 */ /* 0x000fe4000001140a */
[----:B------:R-:W-:Y:S02]  /*2030*/  LEA.HI R3, R3, R4, RZ, 0x3 ;  /* 0x0000000403037211 */ /* 0x000fe400078f18ff */
[----:B------:R-:W-:Y:S02]  /*2040*/  LOP3.LUT R7, R7, 0x7ffffffc, RZ, 0xc0, !PT ;  /* 0x7ffffffc07077812 */ /* 0x000fe400078ec0ff */
[----:B------:R-:W-:Y:S02]  /*2050*/  LOP3.LUT R9, R3, 0xfffffff8, RZ, 0xc0, !PT ;  /* 0xfffffff803097812 */ /* 0x000fe400078ec0ff */
[----:B------:R-:W5:Y:S01]  /*2060*/  LDC.64 R2, c[0x0][0xad8] ;  /* 0x0002b600ff027b82 */ /* 0x000f620000000a00 */
[----:B------:R-:W-:Y:S02]  /*2070*/  IMAD.IADD R0, R0, 0x1, -R7 ;  /* 0x0000000100007824 */ /* 0x000fe400078e0a07 */
[----:B------:R-:W-:Y:S01]  /*2080*/  IMAD.IADD R11, R4, 0x1, -R9 ;  /* 0x00000001040b7824 */ /* 0x000fe200078e0a09 */
[----:B------:R-:W-:Y:S01]  /*2090*/  LEA.HI R4, R52, R52, RZ, 0x1 ;  /* 0x0000003434047211 */ /* 0x000fe200078f08ff */
[----:B0-----:R-:W-:-:S02]  /*20a0*/  IMAD.MOV.U32 R7, RZ, RZ, R20 ;  /* 0x000000ffff077224 */ /* 0x001fc400078e0014 */
[----:B------:R-:W-:Y:S01]  /*20b0*/  IMAD R10, R10, 0x10, R11 ;  /* 0x000000100a0a7824 */ /* 0x000fe200078e020b */
[----:B------:R-:W0:Y:S01]  /*20c0*/  LDC.64 R8, c[0x0][0xae0] ;  /* 0x0002b800ff087b82 */ /* 0x000e220000000a00 */
[----:B------:R-:W-:Y:S01]  /*20d0*/  LOP3.LUT R13, R4, 0x3fffffe, RZ, 0xc0, !PT ;  /* 0x03fffffe040d7812 */ /* 0x000fe200078ec0ff */
[----:B------:R-:W-:-:S04]  /*20e0*/  IMAD.SHL.U32 R11, R0, 0x2, RZ ;  /* 0x00000002000b7824 */ /* 0x000fc800078e00ff */
[----:B------:R-:W-:Y:S02]  /*20f0*/  IMAD.IADD R13, R52, 0x1, -R13 ;  /* 0x00000001340d7824 */ /* 0x000fe400078e0a0d */
[----:B------:R-:W4:Y:S01]  /*2100*/  LDC.64 R4, c[0x0][0x448] ;  /* 0x00011200ff047b82 */ /* 0x000f220000000a00 */
[----:B------:R-:W-:Y:S02]  /*2110*/  IMAD.MOV.U32 R52, RZ, RZ, RZ ;  /* 0x000000ffff347224 */ /* 0x000fe400078e00ff */
[----:B------:R-:W-:Y:S02]  /*2120*/  IMAD R10, R13, 0x40, R10 ;  /* 0x000000400d0a7824 */ /* 0x000fe400078e020a */
[----:B------:R-:W-:Y:S02]  /*2130*/  IMAD.U32 R13, RZ, RZ, UR42 ;  /* 0x0000002aff0d7e24 */ /* 0x000fe4000f8e00ff */
[----:B-----5:R-:W-:Y:S01]  /*2140*/  IMAD.MOV.U32 R53, RZ, RZ, R3 ;  /* 0x000000ffff357224 */ /* 0x020fe200078e0003 */
[----:B------:R1:W-:Y:S01]  /*2150*/  STL.64 [R1+0x100], R10 ;  /* 0x0001000a01007387 */ /* 0x0003e20000100a00 */
[----:B0-----:R-:W-:-:S02]  /*2160*/  IMAD.MOV.U32 R54, RZ, RZ, R8 ;  /* 0x000000ffff367224 */ /* 0x001fc400078e0008 */
[----:B------:R-:W-:-:S05]  /*2170*/  IMAD.MOV.U32 R55, RZ, RZ, R9 ;  /* 0x000000ffff377224 */ /* 0x000fca00078e0009 */
[----:B------:R1:W-:Y:S04]  /*2180*/  STL.128 [R1+0x130], R52 ;  /* 0x0001303401007387 */ /* 0x0003e80000100c00 */
[----:B----4-:R1:W-:Y:S01]  /*2190*/  STL.128 [R1+0x140], R4 ;  /* 0x0001400401007387 */ /* 0x0103e20000100c00 */
[----:B--2---:R-:W-:-:S04]  /*21a0*/  LEA.HI R14, R15, R15, RZ, 0x1 ;  /* 0x0000000f0f0e7211 */ /* 0x004fc800078f08ff */
[----:B------:R-:W-:-:S05]  /*21b0*/  LOP3.LUT R14, R14, 0xfffffffe, RZ, 0xc0, !PT ;  /* 0xfffffffe0e0e7812 */ /* 0x000fca00078ec0ff */
[----:B------:R-:W-:Y:S02]  /*21c0*/  IMAD.IADD R19, R15, 0x1, -R14 ;  /* 0x000000010f137824 */ /* 0x000fe400078e0a0e */
[----:B------:R-:W-:Y:S02]  /*21d0*/  IMAD.MOV.U32 R14, RZ, RZ, R21 ;  /* 0x000000ffff0e7224 */ /* 0x000fe400078e0015 */
[----:B------:R-:W-:Y:S01]  /*21e0*/  IMAD.MOV.U32 R15, RZ, RZ, R2 ;  /* 0x000000ffff0f7224 */ /* 0x000fe200078e0002 */
[----:B------:R-:W-:-:S04]  /*21f0*/  SHF.L.U32 R19, R19, 0x1f, RZ ;  /* 0x0000001f13137819 */ /* 0x000fc800000006ff */
[----:B---3--:R1:W-:Y:S01]  /*2200*/  STL.128 [R1+0x120], R12 ;  /* 0x0001200c01007387 */ /* 0x0083e20000100c00 */
[----:B------:R-:W0:Y:S02]  /*2210*/  SYNCS.PHASECHK.TRANS64.TRYWAIT P0, [R18+URZ+0x32400], R19 ;  /* 0x03240013120075a7 */ /* 0x000e24000800017f */
[----:B01----:R-:W-:Y:S05]  /*2220*/  @!P0 BRA `(.L_x_11274) ;  /* 0x0000035800788947 */ /* 0x003fea0003800000 */
.L_x_11428:
[----:B------:R-:W-:Y:S05]  /*2230*/  BSYNC B0 ;  /* 0x0000000000007941 */ /* 0x000fea0003800000 */
.L_x_11273:
[----:B------:R-:W2:Y:S04]  /*2240*/  LDL R4, [R1] ;  /* 0x0000000001047983 */ /* 0x000ea80000100800 */
[----:B------:R1:W5:Y:S01]  /*2250*/  LDL.64 R10, [R1+0x1f8] ;  /* 0x0001f800010a7983 */ /* 0x0003620000100a00 */
[----:B------:R-:W-:Y:S01]  /*2260*/  IMAD.MOV.U32 R12, RZ, RZ, R42 ;  /* 0x000000ffff0c7224 */ /* 0x000fe200078e002a */
[----:B------:R-:W-:Y:S01]  /*2270*/  IADD3 R0, P0, R16, 0x440, RZ ;  /* 0x0000044010007810 */ /* 0x000fe20007f1e0ff */
[----:B------:R-:W-:Y:S01]  /*2280*/  IMAD.MOV.U32 R13, RZ, RZ, R67 ;  /* 0x000000ffff0d7224 */ /* 0x000fe200078e0043 */
[----:B------:R-:W-:Y:S01]  /*2290*/  STL.64 [R1+0x158], R24 ;  /* 0x0001581801007387 */ /* 0x000fe20000100a00 */
[----:B------:R-:W-:Y:S01]  /*22a0*/  IMAD.MOV.U32 R14, RZ, RZ, R45 ;  /* 0x000000ffff0e7224 */ /* 0x000fe200078e002d */
[----:B------:R-:W-:Y:S05]  /*22b0*/  WARPSYNC.ALL ;  /* 0x0000000000007948 */ /* 0x000fea0003800000 */
[----:B------:R-:W-:Y:S01]  /*22c0*/  IMAD.MOV.U32 R15, RZ, RZ, R56 ;  /* 0x000000ffff0f7224 */ /* 0x000fe200078e0038 */
[----:B------:R-:W-:Y:S01]  /*22d0*/  STL.64 [R1+0x1f0], R32 ;  /* 0x0001f02001007387 */ /* 0x000fe20000100a00 */
[----:B------:R-:W-:Y:S01]  /*22e0*/  IMAD.X R7, RZ, RZ, R17, P0 ;  /* 0x000000ffff077224 */ /* 0x000fe200000e0611 */
[----:B------:R-:W-:Y:S01]  /*22f0*/  BSSY B0, `(.L_x_11275) ;  /* 0x000002a000007945 */ /* 0x000fe20003800000 */
[----:B------:R-:W-:Y:S01]  /*2300*/  IMAD.MOV.U32 R28, RZ, RZ, R59 ;  /* 0x000000ffff1c7224 */ /* 0x000fe200078e003b */
[----:B------:R3:W-:Y:S01]  /*2310*/  STL.128 [R1+0x160], R12 ;  /* 0x0001600c01007387 */ /* 0x0007e20000100c00 */
[----:B------:R-:W-:-:S02]  /*2320*/  IMAD.MOV.U32 R29, RZ, RZ, R66 ;  /* 0x000000ffff1d7224 */ /* 0x000fc400078e0042 */
[----:B------:R-:W-:Y:S02]  /*2330*/  IMAD.MOV.U32 R227, RZ, RZ, R181 ;  /* 0x000000ffffe37224 */ /* 0x000fe400078e00b5 */
[----:B------:R-:W-:Y:S01]  /*2340*/  IMAD.MOV.U32 R42, RZ, RZ, R57 ;  /* 0x000000ffff2a7224 */ /* 0x000fe200078e0039 */
[----:B------:R-:W-:Y:S01]  /*2350*/  STL.128 [R1+0x180], R28 ;  /* 0x0001801c01007387 */ /* 0x000fe20000100c00 */
[----:B------:R-:W-:Y:S02]  /*2360*/  IMAD.MOV.U32 R43, RZ, RZ, R64 ;  /* 0x000000ffff2b7224 */ /* 0x000fe400078e0040 */
[----:B------:R-:W-:Y:S01]  /*2370*/  VIADD R229, R74, 0x8 ;  /* 0x000000084ae57836 */ /* 0x000fe20000000000 */
[----:B------:R-:W-:Y:S01]  /*2380*/  STL.128 [R1+0x1c0], R224 ;  /* 0x0001c0e001007387 */ /* 0x000fe20000100c00 */
[----:B---3--:R-:W-:Y:S02]  /*2390*/  IMAD.MOV.U32 R14, RZ, RZ, R26 ;  /* 0x000000ffff0e7224 */ /* 0x008fe400078e001a */
[----:B------:R-:W-:-:S02]  /*23a0*/  IMAD.MOV.U32 R15, RZ, RZ, R61 ;  /* 0x000000ffff0f7224 */ /* 0x000fc400078e003d */
[----:B------:R-:W-:Y:S02]  /*23b0*/  IMAD.MOV.U32 R12, RZ, RZ, R16 ;  /* 0x000000ffff0c7224 */ /* 0x000fe400078e0010 */
[----:B------:R-:W-:-:S05]  /*23c0*/  IMAD.MOV.U32 R13, RZ, RZ, R17 ;  /* 0x000000ffff0d7224 */ /* 0x000fca00078e0011 */
[----:B------:R3:W-:Y:S02]  /*23d0*/  STL.128 [R1+0x170], R12 ;  /* 0x0001700c01007387 */ /* 0x0007e40000100c00 */
[----:B---3--:R-:W-:Y:S02]  /*23e0*/  IMAD.MOV.U32 R12, RZ, RZ, R41 ;  /* 0x000000ffff0c7224 */ /* 0x008fe400078e0029 */
[----:B------:R-:W-:Y:S02]  /*23f0*/  IMAD.MOV.U32 R13, RZ, RZ, R50 ;  /* 0x000000ffff0d7224 */ /* 0x000fe400078e0032 */
[----:B------:R-:W-:Y:S02]  /*2400*/  IMAD.MOV.U32 R14, RZ, RZ, R44 ;  /* 0x000000ffff0e7224 */ /* 0x000fe400078e002c */
[----:B------:R-:W-:Y:S02]  /*2410*/  IMAD.MOV.U32 R15, RZ, RZ, R69 ;  /* 0x000000ffff0f7224 */ /* 0x000fe400078e0045 */
[----:B------:R-:W-:-:S03]  /*2420*/  IMAD.MOV.U32 R41, RZ, RZ, R65 ;  /* 0x000000ffff297224 */ /* 0x000fc600078e0041 */
[----:B------:R3:W-:Y:S04]  /*2430*/  STL.128 [R1+0x190], R12 ;  /* 0x0001900c01007387 */ /* 0x0007e80000100c00 */
[----:B------:R-:W-:Y:S01]  /*2440*/  STL.128 [R1+0x1e0], R40 ;  /* 0x0001e02801007387 */ /* 0x000fe20000100c00 */
[----:B---3--:R-:W-:Y:S02]  /*2450*/  IMAD.MOV.U32 R12, RZ, RZ, R38 ;  /* 0x000000ffff0c7224 */ /* 0x008fe400078e0026 */
[----:B------:R-:W-:Y:S02]  /*2460*/  IMAD.MOV.U32 R13, RZ, RZ, R63 ;  /* 0x000000ffff0d7224 */ /* 0x000fe400078e003f */
[----:B------:R-:W-:Y:S02]  /*2470*/  IMAD.MOV.U32 R14, RZ, RZ, R51 ;  /* 0x000000ffff0e7224 */ /* 0x000fe400078e0033 */
[----:B------:R-:W-:-:S05]  /*2480*/  IMAD.MOV.U32 R15, RZ, RZ, R62 ;  /* 0x000000ffff0f7224 */ /* 0x000fca00078e003e */
[----:B------:R3:W-:Y:S02]  /*2490*/  STL.128 [R1+0x1a0], R12 ;  /* 0x0001a00c01007387 */ /* 0x0007e40000100c00 */
        /* <DEDUP_REMOVED lines=15> */
.L_x_11276:
[----:B------:R-:W-:Y:S05]  /*2590*/  BSYNC B0 ;  /* 0x0000000000007941 */ /* 0x000fea0003800000 */
.L_x_11275:
[----:B------:R-:W2:Y:S01]  /*25a0*/  LDL.64 R12, [R1+0x18] ;  /* 0x00001800010c7983 */ /* 0x000ea20000100a00 */
[----:B-----5:R-:W-:Y:S01]  /*25b0*/  SHF.L.U32 R11, R11, 0x1f, RZ ;  /* 0x0000001f0b0b7819 */ /* 0x020fe200000006ff */
[----:B------:R-:W-:Y:S01]  /*25c0*/  BSSY B0, `(.L_x_11277) ;  /* 0x0000006000007945 */ /* 0x000fe20003800000 */
[----:B--2---:R-:W-:-:S05]  /*25d0*/  MOV R7, R12 ;  /* 0x0000000c00077202 */ /* 0x004fca0000000f00 */
[----:B------:R-:W-:-:S04]  /*25e0*/  IMAD R10, R10, 0x8, R7 ;  /* 0x000000080a0a7824 */ /* 0x000fc800078e0207 */
[----:B------:R1:W2:Y:S01]  /*25f0*/  SYNCS.PHASECHK.TRANS64.TRYWAIT P0, [R10+URZ], R11 ;  /* 0x0000000b0a0075a7 */ /* 0x0002a2000800017f */
[----:B------:R-:W-:Y:S05]  /*2600*/  @!P1 BRA `(.L_x_11278) ;  /* 0x0000000000049947 */ /* 0x000fea0003800000 */
[----:B------:R-:W-:Y:S01]  /*2610*/  BPT.TRAP 0x1 ;  /* 0x000000040000795c */ /* 0x000fe20000300000 */
.L_x_11278:
[----:B------:R-:W-:Y:S05]  /*2620*/  BSYNC B0 ;  /* 0x0000000000007941 */ /* 0x000fea0003800000 */
.L_x_11277:
[----:B------:R-:W-:Y:S04]  /*2630*/  BSSY B0, `(.L_x_11279) ;  /* 0x0000004000007945 */ /* 0x000fe80003800000 */
[----:B--2---:R-:W-:Y:S05]  /*2640*/  @P0 BRA `(.L_x_11280) ;  /* 0x0000000000080947 */ /* 0x004fea0003800000 */
[----:B------:R-:W2:Y:S02]  /*2650*/  SYNCS.PHASECHK.TRANS64.TRYWAIT P0, [R10+URZ], R11 ;  /* 0x0000000b0a0075a7 */ /* 0x000ea4000800017f */
[----:B--2---:R-:W-:Y:S05]  /*2660*/  @!P0 BRA `(.L_x_11281) ;  /* 0x00000354007c8947 */ /* 0x004fea0003800000 */
.L_x_11280:
[----:B------:R-:W-:Y:S05]  /*2670*/  BSYNC B0 ;  /* 0x0000000000007941 */ /* 0x000fea0003800000 */
.L_x_11279:
[----:B------:R-:W3:Y:S04]  /*2680*/  LDL R7, [R1+0x1f8] ;  /* 0x0001f80001077983 */ /* 0x000ee80000100800 */
[----:B-12---:R-:W3:Y:S01]  /*2690*/  LDL.64 R10, [R1+0x80] ;  /* 0x00008000010a7983 */ /* 0x006ee20000100a00 */
[----:B------:R-:W-:Y:S05]  /*26a0*/  WARPSYNC.ALL ;  /* 0x0000000000007948 */ /* 0x000fea0003800000 */
[----:B------:R-:W2:Y:S04]  /*26b0*/  LDL.64 R14, [R1+0x78] ;  /* 0x00007800010e7983 */ /* 0x000ea80000100a00 */
[----:B------:R-:W4:Y:S04]  /*26c0*/  LDL.64 R12, [R1+0x78] ;  /* 0x00007800010c7983 */ /* 0x000f280000100a00 */
[----:B------:R-:W5:Y:S01]  /*26d0*/  LDL.64 R20, [R1+0x78] ;  /* 0x0000780001147983 */ /* 0x000f620000100a00 */
[----:B---3--:R-:W-:-:S03]  /*26e0*/  IMAD R10, R7, 0x300, R10 ;  /* 0x00000300070a7824 */ /* 0x008fc600078e020a */
[----:B------:R-:W3:Y:S01]  /*26f0*/  LDL.64 R72, [R1+0x78] ;  /* 0x0000780001487983 */ /* 0x000ee20000100a00 */
[----:B------:R-:W-:Y:S02]  /*2700*/  R2UR UR7, R11 ;  /* 0x000000000b0772ca */ /* 0x000fe400000e0000 */
[----:B------:R-:W-:Y:S01]  /*2710*/  R2UR UR6, R10 ;  /* 0x000000000a0672ca */ /* 0x000fe200000e0000 */
[----:B------:R-:W-:Y:S01]  /*2720*/  WARPGROUP.ARRIVE ;  /* 0x00000000000079c5 */ /* 0x000fe20000000000 */
[----:B------:R-:W3:Y:S01]  /*2730*/  LDL R0, [R1+0x204] ;  /* 0x0002040001007983 */ /* 0x000ee20000100800 */
[----:B------:R-:W-:Y:S01]  /*2740*/  IMAD.MOV.U32 R227, RZ, RZ, 0x1 ;  /* 0x00000001ffe37424 */ /* 0x000fe200078e00ff */
[----:B------:R-:W-:Y:S02]  /*2750*/  BSSY B0, `(.L_x_11282) ;  /* 0x000002d000007945 */ /* 0x000fe40003800000 */
[----:B------:R1:W-:Y:S04]  /*2760*/  STL [R1+0x60], RZ ;  /* 0x000060ff01007387 */ /* 0x0003e80000100800 */
[----:B------:R1:W-:Y:S04]  /*2770*/  STL [R1+0x60], R227 ;  /* 0x000060e301007387 */ /* 0x0003e80000100800 */
[----:B------:R1:W-:Y:S04]  /*2780*/  STL [R1+0x60], R227 ;  /* 0x000060e301007387 */ /* 0x0003e80000100800 */
[----:B------:R1:W-:Y:S04]  /*2790*/  STL [R1+0x60], R227 ;  /* 0x000060e301007387 */ /* 0x0003e80000100800 */
[----:B------:R1:W-:Y:S01]  /*27a0*/  STL [R1+0x60], R227 ;  /* 0x000060e301007387 */ /* 0x0003e20000100800 */
[----:B--2---:R-:W-:Y:S01]  /*27b0*/  R2UR UR4, R14 ;  /* 0x000000000e0472ca */ /* 0x004fe200000e0000 */
[----:B------:R-:W-:Y:S01]  /*27c0*/  VIADD R14, R10, 0x2 ;  /* 0x000000020a0e7836 */ /* 0x000fe20000000000 */
[----:B------:R-:W-:Y:S01]  /*27d0*/  R2UR UR5, R15 ;  /* 0x000000000f0572ca */ /* 0x000fe200000e0000 */
[----:B------:R-:W-:-:S02]  /*27e0*/  IMAD.MOV.U32 R15, RZ, RZ, R11 ;  /* 0x000000ffff0f7224 */ /* 0x000fc400078e000b */
[----:B----4-:R-:W-:Y:S02]  /*27f0*/  VIADD R12, R12, 0x2 ;  /* 0x000000020c0c7836 */ /* 0x010fe40000000000 */
[----:B-----5:R-:W-:Y:S02]  /*2800*/  VIADD R20, R20, 0x4 ;  /* 0x0000000414147836 */ /* 0x020fe40000000000 */
[----:B---3--:R-:W-:-:S06]  /*2810*/  VIADD R72, R72, 0x6 ;  /* 0x0000000648487836 */ /* 0x008fcc0000000000 */
[----:B------:R-:W-:Y:S01]  /*2820*/  HGMMA.64x96x16.F32.BF16 R24, gdesc[UR4], RZ, !UPT, gsb0 ;  /* 0x01600000041879f0 */ /* 0x000fe2000c0018ff */
[----:B------:R-:W-:Y:S02]  /*2830*/  R2UR UR6, R14 ;  /* 0x000000000e0672ca */ /* 0x000fe400000e0000 */
[----:B------:R-:W-:Y:S02]  /*2840*/  R2UR UR7, R15 ;  /* 0x000000000f0772ca */ /* 0x000fe400000e0000 */
[----:B------:R-:W-:Y:S01]  /*2850*/  R2UR UR4, R12 ;  /* 0x000000000c0472ca */ /* 0x000fe200000e0000 */
[----:B------:R-:W-:Y:S01]  /*2860*/  VIADD R12, R10, 0x4 ;  /* 0x000000040a0c7836 */ /* 0x000fe20000000000 */
[----:B------:R-:W-:Y:S01]  /*2870*/  R2UR UR5, R13 ;  /* 0x000000000d0572ca */ /* 0x000fe200000e0000 */
[----:B------:R-:W-:Y:S01]  /*2880*/  IMAD.MOV.U32 R13, RZ, RZ, R11 ;  /* 0x000000ffff0d7224 */ /* 0x000fe200078e000b */
[----:B------:R-:W-:Y:S01]  /*2890*/  LEA.HI R4, R0, R0, RZ, 0x1 ;  /* 0x0000000000047211 */ /* 0x000fe200078f08ff */
[----:B------:R-:W-:-:S03]  /*28a0*/  VIADD R10, R10, 0x6 ;  /* 0x000000060a0a7836 */ /* 0x000fc60000000000 */
[----:B------:R-:W-:-:S05]  /*28b0*/  LOP3.LUT R7, R4, 0xfffffffe, RZ, 0xc0, !PT ;  /* 0xfffffffe04077812 */ /* 0x000fca00078ec0ff */
[----:B------:R-:W-:-:S05]  /*28c0*/  IMAD.IADD R7, R0, 0x1, -R7 ;  /* 0x0000000100077824 */ /* 0x000fca00078e0a07 */
[----:B------:R-:W-:Y:S01]  /*28d0*/  SHF.L.U32 R7, R7, 0x1f, RZ ;  /* 0x0000001f07077819 */ /* 0x000fe200000006ff */
        /* <DEDUP_REMOVED lines=18> */
[----:B------:R-:W2:Y:S02]  /*2a00*/  SYNCS.PHASECHK.TRANS64.TRYWAIT P0, [R18+URZ+0x32410], R7 ;  /* 0x03241007120075a7 */ /* 0x000ea4000800017f */
[----:B-12---:R-:W-:Y:S05]  /*2a10*/  @!P0 BRA `(.L_x_11283) ;  /* 0x0000035000a48947 */ /* 0x006fea0003800000 */
.L_x_11429:
[----:B------:R-:W-:Y:S05]  /*2a20*/  BSYNC B0 ;  /* 0x0000000000007941 */ /* 0x000fea0003800000 */
.L_x_11282:
[----:B------:R-:W2:Y:S04]  /*2a30*/  LDL R0, [R1+0x28] ;  /* 0x0000280001007983 */ /* 0x000ea80000100800 */
[----:B------:R3:W5:Y:S01]  /*2a40*/  LDL.64 R10, [R1+0x1f8] ;  /* 0x0001f800010a7983 */ /* 0x0007620000100a00 */
[----:B------:R-:W-:Y:S01]  /*2a50*/  BSSY B0, `(.L_x_11284) ;  /* 0x0000005000007945 */ /* 0x000fe20003800000 */
[----:B--2---:R-:W-:-:S04]  /*2a60*/  LOP3.LUT R0, R0, 0x1, RZ, 0xfc, !PT ;  /* 0x0000000100007812 */ /* 0x004fc800078efcff */
[----:B------:R-:W-:-:S13]  /*2a70*/  ISETP.NE.AND P1, PT, R0, 0x3, PT ;  /* 0x000000030000780c */ /* 0x000fda0003f25270 */
[----:B---3--:R-:W-:Y:S05]  /*2a80*/  @!P1 BRA `(.L_x_11285) ;  /* 0x0000000000049947 */ /* 0x008fea0003800000 */
[----:B------:R-:W-:Y:S01]  /*2a90*/  BPT.TRAP 0x1 ;  /* 0x000000040000795c */ /* 0x000fe20000300000 */
.L_x_11285:
[----:B------:R-:W-:Y:S05]  /*2aa0*/  BSYNC B0 ;  /* 0x0000000000007941 */ /* 0x000fea0003800000 */
.L_x_11284:
[----:B------:R-:W1:Y:S01]  /*2ab0*/  LDL.64 R12, [R1+0x40] ;  /* 0x00004000010c7983 */ /* 0x000e620000100a00 */
[----:B-----5:R-:W-:Y:S01]  /*2ac0*/  SHF.L.U32 R11, R11, 0x1f, RZ ;  /* 0x0000001f0b0b7819 */ /* 0x020fe200000006ff */
[----:B------:R-:W-:Y:S01]  /*2ad0*/  BSSY B0, `(.L_x_11286) ;  /* 0x0000006000007945 */ /* 0x000fe20003800000 */
[----:B-1----:R-:W-:-:S05]  /*2ae0*/  MOV R7, R12 ;  /* 0x0000000c00077202 */ /* 0x002fca0000000f00 */
[----:B------:R-:W-:-:S04]  /*2af0*/  IMAD R10, R10, 0x8, R7 ;  /* 0x000000080a0a7824 */ /* 0x000fc800078e0207 */
[----:B------:R1:W2:Y:S01]  /*2b00*/  SYNCS.PHASECHK.TRANS64.TRYWAIT P0, [R10+URZ], R11 ;  /* 0x0000000b0a0075a7 */ /* 0x0002a2000800017f */
[----:B------:R-:W-:Y:S05]  /*2b10*/  @!P1 BRA `(.L_x_11287) ;  /* 0x0000000000049947 */ /* 0x000fea0003800000 */
[----:B------:R-:W-:Y:S01]  /*2b20*/  BPT.TRAP 0x1 ;  /* 0x000000040000795c */ /* 0x000fe20000300000 */
.L_x_11287:
[----:B------:R-:W-:Y:S05]  /*2b30*/  BSYNC B0 ;  /* 0x0000000000007941 */ /* 0x000fea0003800000 */
.L_x_11286:
[----:B------:R-:W-:Y:S04]  /*2b40*/  BSSY B0, `(.L_x_11288) ;  /* 0x0000004000007945 */ /* 0x000fe80003800000 */
[----:B--2---:R-:W-:Y:S05]  /*2b50*/  @P0 BRA `(.L_x_11289) ;  /* 0x0000000000080947 */ /* 0x004fea0003800000 */
[----:B------:R-:W2:Y:S02]  /*2b60*/  SYNCS.PHASECHK.TRANS64.TRYWAIT P0, [R10+URZ], R11 ;  /* 0x0000000b0a0075a7 */ /* 0x000ea4000800017f */
[----:B--2---:R-:W-:Y:S05]  /*2b70*/  @!P0 BRA `(.L_x_11290) ;  /* 0x0000035000608947 */ /* 0x004fea0003800000 */
.L_x_11289:
[----:B------:R-:W-:Y:S05]  /*2b80*/  BSYNC B0 ;  /* 0x0000000000007941 */ /* 0x000fea0003800000 */
.L_x_11288:
[----:B------:R-:W3:Y:S04]  /*2b90*/  LDL R7, [R1+0x1f8] ;  /* 0x0001f80001077983 */ /* 0x000ee80000100800 */
[----:B-12---:R-:W3:Y:S04]  /*2ba0*/  LDL.64 R10, [R1+0xf8] ;  /* 0x0000f800010a7983 */ /* 0x006ee80000100a00 */
[----:B------:R-:W2:Y:S04]  /*2bb0*/  LDL R0, [R1+0x70] ;  /* 0x0000700001007983 */ /* 0x000ea80000100800 */
[----:B------:R-:W4:Y:S04]  /*2bc0*/  LDL.64 R12, [R1+0xf0] ;  /* 0x0000f000010c7983 */ /* 0x000f280000100a00 */
[----:B------:R-:W4:Y:S04]  /*2bd0*/  LDL.64 R14, [R1+0xf0] ;  /* 0x0000f000010e7983 */ /* 0x000f280000100a00 */
[----:B0-----:R-:W4:Y:S04]  /*2be0*/  LDL.64 R18, [R1+0xf0] ;  /* 0x0000f00001127983 */ /* 0x001f280000100a00 */
[----:B------:R-:W4:Y:S01]  /*2bf0*/  LDL.64 R20, [R1+0xf0] ;  /* 0x0000f00001147983 */ /* 0x000f220000100a00 */
[----:B------:R-:W-:Y:S05]  /*2c00*/  WARPSYNC.ALL ;  /* 0x0000000000007948 */ /* 0x000fea0003800000 */
[----:B------:R-:W-:Y:S01]  /*2c10*/  WARPGROUP.ARRIVE ;  /* 0x00000000000079c5 */ /* 0x000fe20000000000 */
[----:B------:R-:W4:Y:S04]  /*2c20*/  LDL.64 R72, [R1+0xf0] ;  /* 0x0000f00001487983 */ /* 0x000f280000100a00 */
[----:B------:R-:W4:Y:S01]  /*2c30*/  LDL R4, [R1] ;  /* 0x0000000001047983 */ /* 0x000f220000100800 */
[----:B---3--:R-:W-:Y:S01]  /*2c40*/  IMAD R10, R7, 0xc00, R10 ;  /* 0x00000c00070a7824 */ /* 0x008fe200078e020a */
[----:B------:R-:W-:-:S02]  /*2c50*/  R2UR UR7, R11 ;  /* 0x000000000b0772ca */ /* 0x000fc400000e0000 */
[----:B--2---:R-:W-:Y:S02]  /*2c60*/  ISETP.NE.U32.AND P0, PT, R0, RZ, PT ;  /* 0x000000ff0000720c */ /* 0x004fe40003f05070 */
[----:B------:R-:W-:Y:S01]  /*2c70*/  R2UR UR6, R10 ;  /* 0x000000000a0672ca */ /* 0x000fe200000e0000 */
[----:B------:R0:W5:Y:S01]  /*2c80*/  LDL R0, [R1+0x1f8] ;  /* 0x0001f80001007983 */ /* 0x0001620000100800 */
[----:B----4-:R-:W-:Y:S02]  /*2c90*/  R2UR UR4, R12 ;  /* 0x000000000c0472ca */ /* 0x010fe400000e0000 */
[----:B------:R-:W-:-:S07]  /*2ca0*/  R2UR UR5, R13 ;  /* 0x000000000d0572ca */ /* 0x000fce00000e0000 */
[----:B------:R-:W-:-:S06]  /*2cb0*/  VOTEU.ANY UP0, P0 ;  /* 0x00000000003f7886 */ /* 0x000fcc0000000100 */
[----:B------:R-:W-:Y:S01]  /*2cc0*/  HGMMA.64x96x16.F32.BF16 R24, gdesc[UR4], R24, UP0, gsb0 ;  /* 0x01600000041879f0 */ /* 0x000fe2000b801818 */
[----:B------:R-:W-:Y:S02]  /*2cd0*/  VIADD R14, R14, 0x2 ;  /* 0x000000020e0e7836 */ /* 0x000fe40000000000 */
[----:B------:R-:W-:Y:S02]  /*2ce0*/  VIADD R12, R10, 0x2 ;  /* 0x000000020a0c7836 */ /* 0x000fe40000000000 */
[----:B------:R-:W-:Y:S01]  /*2cf0*/  IMAD.MOV.U32 R13, RZ, RZ, R11 ;  /* 0x000000ffff0d7224 */ /* 0x000fe200078e000b */
[----:B------:R-:W-:Y:S02]  /*2d00*/  R2UR UR4, R14 ;  /* 0x000000000e0472ca */ /* 0x000fe400000e0000 */
[----:B------:R-:W-:Y:S02]  /*2d10*/  R2UR UR6, R12 ;  /* 0x000000000c0672ca */ /* 0x000fe400000e0000 */
[----:B------:R-:W-:-:S02]  /*2d20*/  R2UR UR7, R13 ;  /* 0x000000000d0772ca */ /* 0x000fc400000e0000 */
[----:B------:R-:W-:Y:S02]  /*2d30*/  R2UR UR5, R15 ;  /* 0x000000000f0572ca */ /* 0x000fe400000e0000 */
[----:B------:R-:W2:Y:S01]  /*2d40*/  LDL.64 R14, [R1+0xf0] ;  /* 0x0000f000010e7983 */ /* 0x000ea20000100a00 */
[----:B------:R-:W-:Y:S02]  /*2d50*/  WARPGROUP.DEPBAR.LE gsb0, 0x0 ;  /* 0x00008000000079c5 */ /* 0x000fe40000010000 */
[----:B------:R-:W-:-:S08]  /*2d60*/  WARPGROUP.ARRIVE ;  /* 0x00000000000079c5 */ /* 0x000fd00000000000 */
[----:B------:R-:W-:Y:S01]  /*2d70*/  HGMMA.64x96x16.F32.BF16 R24, gdesc[UR4], R24, gsb0 ;  /* 0x01600000041879f0 */ /* 0x000fe20008001818 */
[----:B------:R-:W-:Y:S02]  /*2d80*/  VIADD R18, R18, 0x4 ;  /* 0x0000000412127836 */ /* 0x000fe40000000000 */
[----:B------:R-:W-:Y:S02]  /*2d90*/  VIADD R12, R10, 0x4 ;  /* 0x000000040a0c7836 */ /* 0x000fe40000000000 */
[----:B------:R-:W-:Y:S01]  /*2da0*/  IMAD.MOV.U32 R13, RZ, RZ, R11 ;  /* 0x000000ffff0d7224 */ /* 0x000fe200078e000b */
[----:B------:R-:W-:Y:S02]  /*2db0*/  R2UR UR4, R18 ;  /* 0x00000000120472ca */ /* 0x000fe400000e0000 */
[----:B------:R-:W-:Y:S02]  /*2dc0*/  R2UR UR6, R12 ;  /* 0x000000000c0672ca */ /* 0x000fe400000e0000 */
[----:B------:R-:W-:-:S02]  /*2dd0*/  R2UR UR7, R13 ;  /* 0x000000000d0772ca */ /* 0x000fc400000e0000 */
[----:B------:R-:W-:Y:S02]  /*2de0*/  R2UR UR5, R19 ;  /* 0x00000000130572ca */ /* 0x000fe400000e0000 */
[----:B------:R-:W3:Y:S01]  /*2df0*/  LDL.64 R18, [R1+0xf0] ;  /* 0x0000f00001127983 */ /* 0x000ee20000100a00 */
        /* <DEDUP_REMOVED lines=10> */
[----:B------:R-:W4:Y:S01]  /*2ea0*/  LDL.64 R20, [R1+0xf0] ;  /* 0x0000f00001147983 */ /* 0x000f220000100a00 */
        /* <DEDUP_REMOVED lines=14> */
[----:B--2---:R-:W-:Y:S02]  /*2f90*/  VIADD R14, R14, 0x402 ;  /* 0x000004020e0e7836 */ /* 0x004fe40000000000 */
        /* <DEDUP_REMOVED lines=10> */
[----:B---3--:R-:W-:Y:S02]  /*3040*/  VIADD R18, R18, 0x404 ;  /* 0x0000040412127836 */ /* 0x008fe40000000000 */
        /* <DEDUP_REMOVED lines=10> */
[----:B----4-:R-:W-:Y:S02]  /*30f0*/  VIADD R20, R20, 0x406 ;  /* 0x0000040614147836 */ /* 0x010fe40000000000 */
        /* <DEDUP_REMOVED lines=60> */
[----:B------:R-:W-:Y:S01]  /*34c0*/  R2UR UR5, R73 ;  /* 0x00000000490572ca */ /* 0x000fe200000e0000 */
[----:B--2---:R-:W-:Y:S01]  /*34d0*/  VIADD R14, R14, 0xc02 ;  /* 0x00000c020e0e7836 */ /* 0x004fe20000000000 */
[----:B------:R0:W5:Y:S01]  /*34e0*/  LDL R73, [R1+0xc] ;  /* 0x00000c0001497983 */ /* 0x0001620000100800 */
[----:B------:R-:W-:Y:S02]  /*34f0*/  WARPGROUP.DEPBAR.LE gsb0, 0x0 ;  /* 0x00008000000079c5 */ /* 0x000fe40000010000 */
[----:B------:R-:W-:-:S08]  /*3500*/  WARPGROUP.ARRIVE ;  /* 0x00000000000079c5 */ /* 0x000fd00000000000 */
[----:B------:R-:W-:Y:S01]  /*3510*/  HGMMA.64x96x16.F32.BF16 R24, gdesc[UR4], R24, gsb0 ;  /* 0x01600000041879f0 */ /* 0x000fe20008001818 */
[----:B------:R-:W-:Y:S02]  /*3520*/  VIADD R12, R10, 0x902 ;  /* 0x000009020a0c7836 */ /* 0x000fe40000000000 */
[----:B------:R-:W-:Y:S01]  /*3530*/  IMAD.MOV.U32 R13, RZ, RZ, R11 ;  /* 0x000000ffff0d7224 */ /* 0x000fe200078e000b */
[----:B------:R-:W-:Y:S02]  /*3540*/  R2UR UR4, R14 ;  /* 0x000000000e0472ca */ /* 0x000fe400000e0000 */
[----:B------:R-:W-:Y:S02]  /*3550*/  R2UR UR6, R12 ;  /* 0x000000000c0672ca */ /* 0x000fe400000e0000 */
[----:B------:R-:W-:Y:S02]  /*3560*/  R2UR UR7, R13 ;  /* 0x000000000d0772ca */ /* 0x000fe400000e0000 */
[----:B------:R-:W-:Y:S01]  /*3570*/  R2UR UR5, R15 ;  /* 0x000000000f0572ca */ /* 0x000fe200000e0000 */
[----:B---3--:R-:W-:-:S02]  /*3580*/  VIADD R18, R18, 0xc04 ;  /* 0x00000c0412127836 */ /* 0x008fc40000000000 */
[----:B------:R-:W-:Y:S01]  /*3590*/  VIADD R12, R10, 0x904 ;  /* 0x000009040a0c7836 */ /* 0x000fe20000000000 */
[----:B------:R-:W-:Y:S02]  /*35a0*/  WARPGROUP.DEPBAR.LE gsb0, 0x0 ;  /* 0x00008000000079c5 */ /* 0x000fe40000010000 */
[----:B------:R-:W-:-:S07]  /*35b0*/  WARPGROUP.ARRIVE ;  /* 0x00000000000079c5 */ /* 0x000fce0000000000 */
[----:B------:R-:W-:Y:S01]  /*35c0*/  HGMMA.64x96x16.F32.BF16 R24, gdesc[UR4], R24, gsb0 ;  /* 0x01600000041879f0 */ /* 0x000fe20008001818 */
[----:B------:R-:W-:Y:S01]  /*35d0*/  IMAD.MOV.U32 R13, RZ, RZ, R11 ;  /* 0x000000ffff0d7224 */ /* 0x000fe200078e000b */
[----:B------:R-:W-:Y:S02]  /*35e0*/  R2UR UR6, R12 ;  /* 0x000000000c0672ca */ /* 0x000fe400000e0000 */
[----:B------:R-:W-:Y:S02]  /*35f0*/  R2UR UR4, R18 ;  /* 0x00000000120472ca */ /* 0x000fe400000e0000 */
[----:B------:R-:W-:Y:S02]  /*3600*/  R2UR UR7, R13 ;  /* 0x000000000d0772ca */ /* 0x000fe400000e0000 */
[----:B------:R-:W-:Y:S01]  /*3610*/  R2UR UR5, R19 ;  /* 0x00000000130572ca */ /* 0x000fe200000e0000 */
[----:B------:R-:W-:Y:S02]  /*3620*/  VIADD R10, R10, 0x906 ;  /* 0x000009060a0a7836 */ /* 0x000fe40000000000 */
[----:B----4-:R-:W-:Y:S01]  /*3630*/  VIADD R20, R20, 0xc06 ;  /* 0x00000c0614147836 */ /* 0x010fe20000000000 */
[----:B------:R-:W-:-:S02]  /*3640*/  WARPGROUP.DEPBAR.LE gsb0, 0x0 ;  /* 0x00008000000079c5 */ /* 0x000fc40000010000 */
[----:B------:R-:W-:-:S07]  /*3650*/  WARPGROUP.ARRIVE ;  /* 0x00000000000079c5 */ /* 0x000fce0000000000 */
[----:B------:R-:W-:Y:S01]  /*3660*/  HGMMA.64x96x16.F32.BF16 R24, gdesc[UR4], R24, gsb0 ;  /* 0x01600000041879f0 */ /* 0x000fe20008001818 */
        /* <DEDUP_REMOVED lines=8> */
[----:B------:R0:W-:Y:S04]  /*36f0*/  STL [R1+0x70], R227 ;  /* 0x000070e301007387 */ /* 0x0001e80000100800 */
[----:B------:R0:W-:Y:S01]  /*3700*/  STL [R1+0x70], R227 ;  /* 0x000070e301007387 */ /* 0x0001e20000100800 */
[----:B------:R-:W-:-:S02]  /*3710*/  WARPGROUP.DEPBAR.LE gsb0, 0x0 ;  /* 0x00008000000079c5 */ /* 0x000fc40000010000 */
[----:B------:R-:W-:-:S06]  /*3720*/  WARPGROUP.ARRIVE ;  /* 0x00000000000079c5 */ /* 0x000fcc0000000000 */
[----:B------:R-:W-:Y:S01]  /*3730*/  HGMMA.64x96x16.F32.BF16 R24, gdesc[UR4], R24, gsb0 ;  /* 0x01600000041879f0 */ /* 0x000fe20008001818 */
        /* <DEDUP_REMOVED lines=18> */
.L_x_11292:
[----:B------:R-:W-:Y:S05]  /*3860*/  BSYNC B0 ;  /* 0x0000000000007941 */ /* 0x000fea0003800000 */
.L_x_11291:
        /* <DEDUP_REMOVED lines=8> */
[----:B------:R-:W4:Y:S04]  /*38f0*/  LDL.64 R10, [R1+0x140] ;  /* 0x00014000010a7983 */ /* 0x000f280000100a00 */
[----:B------:R-:W4:Y:S04]  /*3900*/  LDL R76, [R1+0x148] ;  /* 0x00014800014c7983 */ /* 0x000f280000100800 */
[----:B------:R-:W4:Y:S04]  /*3910*/  LDL.128 R12, [R1+0x120] ;  /* 0x00012000010c7983 */ /* 0x000f280000100c00 */
[----:B------:R-:W4:Y:S04]  /*3920*/  LDL.128 R72, [R1+0x130] ;  /* 0x0001300001487983 */ /* 0x000f280000100c00 */
[----:B--2---:R3:W2:Y:S02]  /*3930*/  LD.E R18, desc[UR36][R18.64] ;  /* 0x0000002412127980 */ /* 0x0046a4000c101900 */
[----:B---3--:R-:W-:-:S02]  /*3940*/  SHF.R.S32.HI R19, RZ, 0x1f, R20 ;  /* 0x0000001fff137819 */ /* 0x008fc40000011414 */
[----:B----4-:R-:W-:Y:S01]  /*3950*/  ISETP.NE.AND P0, PT, R10, 0x1, PT ;  /* 0x000000010a00780c */ /* 0x010fe20003f05270 */
[----:B------:R-:W-:Y:S02]  /*3960*/  UMOV UR4, 0xffffffa0 ;  /* 0xffffffa000047882 */ /* 0x000fe40000000000 */
[----:B------:R-:W-:Y:S01]  /*3970*/  UIMAD UR4, UR44, UR4, 0x60 ;  /* 0x000000602c0474a4 */ /* 0x000fe2000f8e0204 */
[----:B------:R-:W-:-:S05]  /*3980*/  ISETP.GE.AND P1, PT, R73, 0x1, PT ;  /* 0x000000014900780c */ /* 0x000fca0003f26270 */
[----:B------:R-:W-:Y:S01]  /*3990*/  VIADD R72, R72, UR4 ;  /* 0x0000000448487c36 */ /* 0x000fe20008000000 */
[----:B------:R-:W-:Y:S01]  /*39a0*/  BSSY B0, `(.L_x_11293) ;  /* 0x00000a0000007945 */ /* 0x000fe20003800000 */
[----:B--2---:R-:W-:Y:S01]  /*39b0*/  FMUL.FTZ R7, R24, R18 ;  /* 0x0000001218077220 */ /* 0x004fe20000410000 */
[----:B------:R-:W-:Y:S01]  /*39c0*/  LEA.HI R24, R19, R20, RZ, 0x7 ;  /* 0x0000001413187211 */ /* 0x000fe200078f38ff */
[----:B------:R-:W-:-:S03]  /*39d0*/  FMUL.FTZ R4, R27, R18 ;  /* 0x000000121b047220 */ /* 0x000fc60000410000 */
[----:B------:R-:W-:Y:S01]  /*39e0*/  LOP3.LUT R27, R24, 0xffffff80, RZ, 0xc0, !PT ;  /* 0xffffff80181b7812 */ /* 0x000fe200078ec0ff */
[----:B-1----:R-:W-:-:S04]  /*39f0*/  FMUL.FTZ R0, R26, R18 ;  /* 0x000000121a007220 */ /* 0x002fc80000410000 */
[----:B------:R-:W-:Y:S02]  /*3a00*/  IMAD.IADD R27, R20, 0x1, -R27 ;  /* 0x00000001141b7824 */ /* 0x000fe400078e0a1b */
[----:B------:R-:W-:-:S03]  /*3a10*/  FMUL.FTZ R29, R29, R18 ;  /* 0x000000121d1d7220 */ /* 0x000fc60000410000 */
[----:B------:R-:W-:Y:S01]  /*3a20*/  SHF.R.S32.HI R26, RZ, 0x1f, R27 ;  /* 0x0000001fff1a7819 */ /* 0x000fe2000001141b */
[----:B------:R1:W2:Y:S01]  /*3a30*/  MUFU.TANH R91, R29 ;  /* 0x0000001d005b7308 */ /* 0x0002a20000002400 */
[-C--:B------:R-:W-:Y:S01]  /*3a40*/  FMUL.FTZ R89, R31, R18.reuse ;  /* 0x000000121f597220 */ /* 0x080fe20000410000 */
[-C--:B------:R-:W-:Y:S01]  /*3a50*/  FMUL.FTZ R33, R33, R18.reuse ;  /* 0x0000001221217220 */ /* 0x080fe20000410000 */
[----:B------:R-:W-:Y:S01]  /*3a60*/  FMUL.FTZ R93, R30, R18 ;  /* 0x000000121e5d7220 */ /* 0x000fe20000410000 */
[----:B------:R-:W-:Y:S02]  /*3a70*/  LEA.HI R31, R19, R20, RZ, 0x2 ;  /* 0x00000014131f7211 */ /* 0x000fe400078f10ff */
[----:B-1----:R-:W-:Y:S02]  /*3a80*/  LEA.HI R29, R26, R27, RZ, 0x2 ;  /* 0x0000001b1a1d7211 */ /* 0x002fe400078f10ff */
[----:B------:R1:W3:Y:S02]  /*3a90*/  MUFU.TANH R161, R33 ;  /* 0x0000002100a17308 */ /* 0x0002e40000002400 */
[----:B------:R-:W-:-:S02]  /*3aa0*/  SHF.R.S32.HI R30, RZ, 0x2, R29 ;  /* 0x00000002ff1e7819 */ /* 0x000fc4000001141d */
[----:B------:R-:W-:Y:S02]  /*3ab0*/  SHF.R.S32.HI R19, RZ, 0x1f, R29 ;  /* 0x0000001fff137819 */ /* 0x000fe4000001141d */
[----:B------:R-:W-:Y:S02]  /*3ac0*/  LEA.HI R26, R26, R27, RZ, 0x5 ;  /* 0x0000001b1a1a7211 */ /* 0x000fe400078f28ff */
[----:B-1----:R-:W-:Y:S02]  /*3ad0*/  LOP3.LUT R33, R31, 0xfffffffc, RZ, 0xc0, !PT ;  /* 0xfffffffc1f217812 */ /* 0x002fe400078ec0ff */
        /* <DEDUP_REMOVED lines=18> */
[----:B------:R-:W-:Y:S01]  /*3c00*/  IMAD.U32 R24, RZ, RZ, UR44 ;  /* 0x0000002cff187e24 */ /* 0x000fe2000f8e00ff */
[----:B------:R-:W-:-:S03]  /*3c10*/  LOP3.LUT R10, R29, 0x7ffffffc, RZ, 0xc0, !PT ;  /* 0x7ffffffc1d0a7812 */ /* 0x000fc600078ec0ff */
[----:B------:R-:W1:Y:S01]  /*3c20*/  SHFL.IDX PT, R30, R20, RZ, 0x1c1f ;  /* 0x001c1fff141e7589 */ /* 0x000e6200000e0000 */
[----:B------:R-:W-:Y:S02]  /*3c30*/  IMAD R11, R24, -0x60, R13 ;  /* 0xffffffa0180b7824 */ /* 0x000fe400078e020d */
        /* <DEDUP_REMOVED lines=43> */
[----:B------:R-:W4:Y:S01]  /*3ef0*/  MUFU.TANH R7, R7 ;  /* 0x0000000700077308 */ /* 0x000f220000002400 */
[----:B------:R-:W-:Y:S02]  /*3f00*/  IMAD R19, R10, -0x2, R19 ;  /* 0xfffffffe0a137824 */ /* 0x000fe400078e0213 */
[----:B------:R-:W-:Y:S02]  /*3f10*/  VIADD R11, R11, 0x60 ;  /* 0x000000600b0b7836 */ /* 0x000fe40000000000 */
[----:B------:R-:W-:-:S03]  /*3f20*/  IMAD.IADD R24, R19, 0x1, -R12 ;  /* 0x0000000113187824 */ /* 0x000fc600078e0a0c */
[----:B------:R-:W0:Y:S01]  /*3f30*/  MUFU.TANH R25, R25 ;  /* 0x0000001900197308 */ /* 0x000e220000002400 */
[----:B------:R-:W-:-:S07]  /*3f40*/  LOP3.LUT R19, RZ, R14, RZ, 0x33, !PT ;  /* 0x0000000eff137212 */ /* 0x000fce00078e33ff */
[----:B------:R-:W0:Y:S01]  /*3f50*/  MUFU.TANH R0, R0 ;  /* 0x0000000000007308 */ /* 0x000e220000002400 */
[----:B------:R-:W-:-:S07]  /*3f60*/  IMAD.U32 R27, RZ, RZ, UR4 ;  /* 0x00000004ff1b7e24 */ /* 0x000fce000f8e00ff */
        /* <DEDUP_REMOVED lines=44> */
[----:B------:R0:W0:Y:S01]  /*4230*/  MUFU.TANH R190, R18 ;  /* 0x0000001200be7308 */ /* 0x0000220000002400 */
[----:B------:R-:W-:-:S02]  /*4240*/  IMAD.IADD R19, R24, 0x1, R19 ;  /* 0x0000000118137824 */ /* 0x000fc400078e0213 */
[----:B------:R-:W-:Y:S01]  /*4250*/  IMAD R24, R10, -0x2, R27 ;  /* 0xfffffffe0a187824 */ /* 0x000fe200078e021b */
[----:B-1----:R-:W-:Y:S01]  /*4260*/  VIADDMNMX R10, R30, R26, R21, PT ;  /* 0x0000001a1e0a7246 */ /* 0x002fe20003800115 */
        /* <DEDUP_REMOVED lines=12> */
.L_x_11296:
[----:B------:R-:W-:-:S13]  /*4330*/  ISETP.NE.AND P0, PT, R73, 0x1, PT ;  /* 0x000000014900780c */ /* 0x000fda0003f05270 */
[----:B0-----:R-:W-:-:S05]  /*4340*/  @P0 IMAD.HI.U32 R18, R14, R74, RZ ;  /* 0x0000004a0e120227 */ /* 0x001fca00078e00ff */
[----:B------:R-:W-:-:S07]  /*4350*/  @P0 SHF.R.U32.HI R14, RZ, R75, R18 ;  /* 0x0000004bff0e0219 */ /* 0x000fce0000011612 */
.L_x_11297:
[----:B------:R-:W-:Y:S05]  /*4360*/  BSYNC B1 ;  /* 0x0000000000017941 */ /* 0x000fea0003800000 */
.L_x_11295:
[----:B------:R-:W-:-:S05]  /*4370*/  IMAD R14, R14, R73, R24 ;  /* 0x000000490e0e7224 */ /* 0x000fca00078e0218 */
[----:B------:R-:W-:Y:S02]  /*4380*/  VIMNMX R11, R11, R14, !PT ;  /* 0x0000000e0b0b7248 */ /* 0x000fe40007fe0100 */
[----:B------:R-:W-:-:S07]  /*4390*/  VIADDMNMX R10, R14, R73, R10, PT ;  /* 0x000000490e0a7246 */ /* 0x000fce000380010a */
.L_x_11294:
[----:B------:R-:W-:Y:S05]  /*43a0*/  BSYNC B0 ;  /* 0x0000000000007941 */ /* 0x000fea0003800000 */
.L_x_11293:
[C---:B------:R-:W-:Y:S01]  /*43b0*/  ISETP.GE.AND P1, PT, R72.reuse, 0x9, PT ;  /* 0x000000094800780c */ /* 0x040fe20003f26270 */
[----:B------:R-:W1:Y:S01]  /*43c0*/  SHFL.IDX PT, R20, R20, 0x1, 0x1c1f ;  /* 0x003c1f0014147f89 */ /* 0x000e6200000e0000 */
[----:B------:R-:W-:Y:S01]  /*43d0*/  ISETP.GE.AND P0, PT, R72, 0x2, PT ;  /* 0x000000024800780c */ /* 0x000fe20003f06270 */
[----:B------:R-:W-:Y:S01]  /*43e0*/  BSSY B0, `(.L_x_11298) ;  /* 0x0000086000007945 */ /* 0x000fe20003800000 */
        /* <DEDUP_REMOVED lines=107> */
[----:B-1----:R-:W-:Y:S01]  /*4aa0*/  IMAD.IADD R7, R19, 0x1, R20 ;  /* 0x0000000113077824 */ /* 0x002fe200078e0214 */
[----:B------:R-:W-:-:S04]  /*4ab0*/  ISETP.GE.AND P6, PT, R72, 0x5a, PT ;  /* 0x0000005a4800780c */ /* 0x000fc80003fc6270 */
[----:B------:R-:W-:Y:S02]  /*4ac0*/  P2R R40, PR, RZ, 0x40 ;  /* 0x00000040ff287803 */ /* 0x000fe40000000000 */
[----:B------:R-:W-:-:S04]  /*4ad0*/  ISETP.GT.AND P6, PT, R11, 0x59, !P6 ;  /* 0x000000590b00780c */ /* 0x000fc800077c4270 */
        /* <DEDUP_REMOVED lines=15> */
.L_x_11301:
[----:B------:R-:W-:-:S13]  /*4bd0*/  ISETP.NE.AND P6, PT, R73, 0x1, PT ;  /* 0x000000014900780c */ /* 0x000fda0003fc5270 */
[----:B------:R-:W-:-:S05]  /*4be0*/  @P6 IMAD.HI.U32 R74, R12, R74, RZ ;  /* 0x0000004a0c4a6227 */ /* 0x000fca00078e00ff */
[----:B------:R-:W-:-:S07]  /*4bf0*/  @P6 SHF.R.U32.HI R12, RZ, R75, R74 ;  /* 0x0000004bff0c6219 */ /* 0x000fce000001164a */
.L_x_11302:
[----:B------:R-:W-:Y:S05]  /*4c00*/  BSYNC B1 ;  /* 0x0000000000017941 */ /* 0x000fea0003800000 */
.L_x_11300:
[----:B------:R-:W-:-:S05]  /*4c10*/  IMAD R12, R12, R73, R24 ;  /* 0x000000490c0c7224 */ /* 0x000fca00078e0218 */
[----:B------:R-:W-:Y:S02]  /*4c20*/  VIADDMNMX R10, R12, R73, R10, PT ;  /* 0x000000490c0a7246 */ /* 0x000fe4000380010a */
[----:B------:R-:W-:-:S07]  /*4c30*/  VIMNMX R7, R7, R12, !PT ;  /* 0x0000000c07077248 */ /* 0x000fce0007fe0100 */
.L_x_11299:
[----:B------:R-:W-:Y:S05]  /*4c40*/  BSYNC B0 ;  /* 0x0000000000007941 */ /* 0x000fea0003800000 */
.L_x_11298:
[C---:B------:R-:W-:Y:S01]  /*4c50*/  ISETP.GT.AND P0, PT, R7.reuse, 0x1, !P0 ;  /* 0x000000010700780c */ /* 0x040fe20004704270 */
[----:B------:R-:W2:Y:S01]  /*4c60*/  LDL R156, [R1+0x230] ;  /* 0x00023000019c7983 */ /* 0x000ea20000100800 */
[----:B------:R-:W-:Y:S02]  /*4c70*/  ISETP.GT.AND P1, PT, R7, 0x8, !P1 ;  /* 0x000000080700780c */ /* 0x000fe40004f24270 */
[C---:B------:R-:W-:Y:S01]  /*4c80*/  ISETP.LT.OR P0, PT, R10.reuse, 0x2, P0 ;  /* 0x000000020a00780c */ /* 0x040fe20000701670 */
[----:B------:R-:W3:Y:S01]  /*4c90*/  LDL R20, [R1+0x260] ;  /* 0x0002600001147983 */ /* 0x000ee20000100800 */
[----:B------:R-:W-:Y:S02]  /*4ca0*/  ISETP.LT.OR P1, PT, R10, 0x9, P1 ;  /* 0x000000090a00780c */ /* 0x000fe40000f21670 */
[----:B------:R-:W-:Y:S01]  /*4cb0*/  FSEL R95, R4, -INF , !P0 ;  /* 0xff800000045f7808 */ /* 0x000fe20004000000 */
[----:B------:R-:W4:Y:S01]  /*4cc0*/  LDL R152, [R1+0x324] ;  /* 0x0003240001987983 */ /* 0x000f220000100800 */
[----:B------:R-:W-:-:S02]  /*4cd0*/  ISETP.NE.AND P0, PT, R15, RZ, PT ;  /* 0x000000ff0f00720c */ /* 0x000fc40003f05270 */
[----:B------:R-:W-:Y:S01]  /*4ce0*/  FSEL R93, R93, -INF , !P1 ;  /* 0xff8000005d5d7808 */ /* 0x000fe20004800000 */
[----:B------:R-:W2:Y:S01]  /*4cf0*/  LDL R15, [R1+0x1f8] ;  /* 0x0001f800010f7983 */ /* 0x000ea20000100800 */
[----:B------:R-:W-:Y:S02]  /*4d00*/  ISETP.GT.AND P0, PT, R7, 0x9, !P0 ;  /* 0x000000090700780c */ /* 0x000fe40004704270 */
[----:B------:R-:W-:Y:S01]  /*4d10*/  ISETP.NE.AND P1, PT, R27, RZ, PT ;  /* 0x000000ff1b00720c */ /* 0x000fe20003f25270 */
[----:B------:R-:W4:Y:S01]  /*4d20*/  LDL R154, [R1+0x328] ;  /* 0x00032800019a7983 */ /* 0x000f220000100800 */
[----:B------:R-:W-:Y:S02]  /*4d30*/  ISETP.LT.OR P0, PT, R10, 0xa, P0 ;  /* 0x0000000a0a00780c */ /* 0x000fe40000701670 */
[----:B------:R-:W-:Y:S01]  /*4d40*/  ISETP.NE.AND P6, PT, R28, RZ, PT ;  /* 0x000000ff1c00720c */ /* 0x000fe20003fc5270 */
[----:B------:R-:W4:Y:S01]  /*4d50*/  LDL R68, [R1+0x244] ;  /* 0x0002440001447983 */ /* 0x000f220000100800 */
[----:B------:R-:W-:-:S02]  /*4d60*/  FSEL R89, R89, -INF , !P0 ;  /* 0xff80000059597808 */ /* 0x000fc40004000000 */
[----:B------:R-:W-:Y:S01]  /*4d70*/  ISETP.NE.AND P0, PT, R18, RZ, PT ;  /* 0x000000ff1200720c */ /* 0x000fe20003f05270 */
[----:B------:R-:W4:Y:S01]  /*4d80*/  LDL R72, [R1+0x24c] ;  /* 0x00024c0001487983 */ /* 0x000f220000100800 */
[----:B------:R-:W-:Y:S02]  /*4d90*/  FMNMX.FTZ R4, R101, R99, !PT ;  /* 0x0000006365047209 */ /* 0x000fe40007810000 */
[----:B------:R-:W-:Y:S01]  /*4da0*/  ISETP.GT.AND P0, PT, R7, 0x10, !P0 ;  /* 0x000000100700780c */ /* 0x000fe20004704270 */
[----:B------:R-:W3:Y:S01]  /*4db0*/  LDL R18, [R1+0x250] ;  /* 0x0002500001127983 */ /* 0x000ee20000100800 */
[----:B------:R-:W-:Y:S02]  /*4dc0*/  FMNMX.FTZ R4, R97, R4, !PT ;  /* 0x0000000461047209 */ /* 0x000fe40007810000 */
[----:B------:R-:W-:Y:S01]  /*4dd0*/  ISETP.LT.OR P0, PT, R10, 0x11, P0 ;  /* 0x000000110a00780c */ /* 0x000fe20000701670 */
[----:B------:R-:W4:Y:S01]  /*4de0*/  LDL R74, [R1+0x254] ;  /* 0x00025400014a7983 */ /* 0x000f220000100800 */
[----:B------:R-:W-:-:S02]  /*4df0*/  FMNMX.FTZ R11, R91, R4, !PT ;  /* 0x000000045b0b7209 */ /* 0x000fc40007810000 */
[----:B------:R-:W-:Y:S01]  /*4e00*/  FSEL R225, R225, -INF , !P0 ;  /* 0xff800000e1e17808 */ /* 0x000fe20004000000 */
[----:B------:R-:W4:Y:S01]  /*4e10*/  LDL R76, [R1+0x258] ;  /* 0x00025800014c7983 */ /* 0x000f220000100800 */
[----:B------:R-:W-:Y:S02]  /*4e20*/  ISETP.NE.AND P0, PT, R25, RZ, PT ;  /* 0x000000ff1900720c */ /* 0x000fe40003f05270 */
[----:B------:R-:W-:Y:S01]  /*4e30*/  FMNMX.FTZ R4, R160, R11, !PT ;  /* 0x0000000ba0047209 */ /* 0x000fe20007810000 */
[----:B------:R-:W4:Y:S01]  /*4e40*/  LDL R78, [R1+0x25c] ;  /* 0x00025c00014e7983 */ /* 0x000f220000100800 */
[----:B------:R-:W-:Y:S02]  /*4e50*/  ISETP.GT.AND P0, PT, R7, 0x11, !P0 ;  /* 0x000000110700780c */ /* 0x000fe40004704270 */
[----:B------:R-:W-:Y:S01]  /*4e60*/  FMNMX.FTZ R4, R161, R4, !PT ;  /* 0x00000004a1047209 */ /* 0x000fe20007810000 */
[----:B------:R-:W4:Y:S01]  /*4e70*/  LDL R80, [R1+0x264] ;  /* 0x0002640001507983 */ /* 0x000f220000100800 */
[----:B------:R-:W-:-:S02]  /*4e80*/  ISETP.LT.OR P0, PT, R10, 0x12, P0 ;  /* 0x000000120a00780c */ /* 0x000fc40000701670 */
[C---:B------:R-:W-:Y:S01]  /*4e90*/  ISETP.GT.AND P2, PT, R7.reuse, 0x49, !P2 ;  /* 0x000000490700780c */ /* 0x040fe20005744270 */
[----:B------:R-:W4:Y:S01]  /*4ea0*/  LDL R82, [R1+0x268] ;  /* 0x0002680001527983 */ /* 0x000f220000100800 */
[----:B------:R-:W-:Y:S02]  /*4eb0*/  FSEL R224, R224, -INF , !P0 ;  /* 0xff800000e0e07808 */ /* 0x000fe40004000000 */
[----:B------:R-:W-:Y:S01]  /*4ec0*/  ISETP.GT.AND P0, PT, R7, 0x18, !P1 ;  /* 0x000000180700780c */ /* 0x000fe20004f04270 */
[----:B------:R-:W4:Y:S01]  /*4ed0*/  LDL R84, [R1+0x26c] ;  /* 0x00026c0001547983 */ /* 0x000f220000100800 */
[----:B------:R-:W-:Y:S02]  /*4ee0*/  ISETP.NE.AND P1, PT, R37, RZ, PT ;  /* 0x000000ff2500720c */ /* 0x000fe40003f25270 */
[----:B------:R-:W-:Y:S01]  /*4ef0*/  ISETP.LT.OR P0, PT, R10, 0x19, P0 ;  /* 0x000000190a00780c */ /* 0x000fe20000701670 */
[----:B------:R-:W4:Y:S01]  /*4f00*/  LDL R86, [R1+0x274] ;  /* 0x0002740001567983 */ /* 0x000f220000100800 */
[----:B------:R-:W-:-:S02]  /*4f10*/  ISETP.GT.AND P3, PT, R7, 0x50, !P3 ;  /* 0x000000500700780c */ /* 0x000fc40005f64270 */
[----:B------:R-:W-:Y:S01]  /*4f20*/  FSEL R223, R223, -INF , !P0 ;  /* 0xff800000dfdf7808 */ /* 0x000fe20004000000 */
[----:B------:R-:W4:Y:S01]  /*4f30*/  LDL R88, [R1+0x278] ;  /* 0x0002780001587983 */ /* 0x000f220000100800 */
[C---:B------:R-:W-:Y:S02]  /*4f40*/  ISETP.GT.AND P0, PT, R7.reuse, 0x19, !P6 ;  /* 0x000000190700780c */ /* 0x040fe40007704270 */
[----:B------:R-:W-:Y:S01]  /*4f50*/  ISETP.NE.AND P6, PT, R14, RZ, PT ;  /* 0x000000ff0e00720c */ /* 0x000fe20003fc5270 */
[----:B------:R-:W4:Y:S01]  /*4f60*/  LDL R90, [R1+0x27c] ;  /* 0x00027c00015a7983 */ /* 0x000f220000100800 */
[----:B------:R-:W-:Y:S02]  /*4f70*/  ISETP.LT.OR P0, PT, R10, 0x1a, P0 ;  /* 0x0000001a0a00780c */ /* 0x000fe40000701670 */
[----:B------:R-:W-:Y:S01]  /*4f80*/  ISETP.GT.AND P4, PT, R7, 0x51, !P4 ;  /* 0x000000510700780c */ /* 0x000fe20006784270 */
[----:B------:R-:W3:Y:S01]  /*4f90*/  LDL R14, [R1+0x240] ;  /* 0x00024000010e7983 */ /* 0x000ee20000100800 */
[----:B------:R-:W-:-:S02]  /*4fa0*/  FSEL R222, R222, -INF , !P0 ;  /* 0xff800000dede7808 */ /* 0x000fc40004000000 */
[----:B------:R-:W-:Y:S01]  /*4fb0*/  ISETP.NE.AND P0, PT, R29, RZ, PT ;  /* 0x000000ff1d00720c */ /* 0x000fe20003f05270 */
[----:B------:R-:W4:Y:S01]  /*4fc0*/  LDL R24, [R1+0x280] ;  /* 0x0002800001187983 */ /* 0x000f220000100800 */
[C---:B------:R-:W-:Y:S02]  /*4fd0*/  ISETP.GT.AND P5, PT, R7.reuse, 0x58, !P5 ;  /* 0x000000580700780c */ /* 0x040fe40006fa4270 */
[----:B------:R-:W-:Y:S01]  /*4fe0*/  ISETP.GT.AND P0, PT, R7, 0x20, !P0 ;  /* 0x000000200700780c */ /* 0x000fe20004704270 */
[----:B------:R-:W4:Y:S01]  /*4ff0*/  LDL R92, [R1+0x284] ;  /* 0x00028400015c7983 */ /* 0x000f220000100800 */
[C---:B------:R-:W-:Y:S02]  /*5000*/  ISETP.LT.OR P2, PT, R10.reuse, 0x4a, P2 ;  /* 0x0000004a0a00780c */ /* 0x040fe40001741670 */
[C---:B------:R-:W-:Y:S01]  /*5010*/  ISETP.LT.OR P0, PT, R10.reuse, 0x21, P0 ;  /* 0x000000210a00780c */ /* 0x040fe20000701670 */
[----:B------:R-:W4:Y:S01]  /*5020*/  LDL R94, [R1+0x288] ;  /* 0x00028800015e7983 */ /* 0x000f220000100800 */
[----:B------:R-:W-:-:S02]  /*5030*/  ISETP.LT.OR P3, PT, R10, 0x51, P3 ;  /* 0x000000510a00780c */ /* 0x000fc40001f61670 */
[----:B------:R-:W-:Y:S01]  /*5040*/  FSEL R215, R215, -INF , !P0 ;  /* 0xff800000d7d77808 */ /* 0x000fe20004000000 */
[----:B------:R-:W4:Y:S01]  /*5050*/  LDL R96, [R1+0x28c] ;  /* 0x00028c0001607983 */ /* 0x000f220000100800 */
[----:B------:R-:W-:Y:S02]  /*5060*/  ISETP.NE.AND P0, PT, R30, RZ, PT ;  /* 0x000000ff1e00720c */ /* 0x000fe40003f05270 */
[----:B------:R-:W-:Y:S01]  /*5070*/  FSEL R200, R200, -INF , !P2 ;  /* 0xff800000c8c87808 */ /* 0x000fe20005000000 */
[----:B------:R-:W4:Y:S01]  /*5080*/  LDL R26, [R1+0x290] ;  /* 0x00029000011a7983 */ /* 0x000f220000100800 */
[----:B------:R-:W-:Y:S02]  /*5090*/  ISETP.GT.AND P0, PT, R7, 0x21, !P0 ;  /* 0x000000210700780c */ /* 0x000fe40004704270 */
[----:B------:R-:W-:Y:S01]  /*50a0*/  FSEL R187, R66, -INF , !P3 ;  /* 0xff80000042bb7808 */ /* 0x000fe20005800000 */
[----:B------:R-:W4:Y:S01]  /*50b0*/  LDL R98, [R1+0x294] ;  /* 0x0002940001627983 */ /* 0x000f220000100800 */
[----:B------:R-:W-:-:S02]  /*50c0*/  ISETP.LT.OR P0, PT, R10, 0x22, P0 ;  /* 0x000000220a00780c */ /* 0x000fc40000701670 */
[----:B------:R-:W-:Y:S01]  /*50d0*/  ISETP.LT.OR P4, PT, R10, 0x52, P4 ;  /* 0x000000520a00780c */ /* 0x000fe20002781670 */
[----:B------:R-:W4:Y:S01]  /*50e0*/  LDL R100, [R1+0x298] ;  /* 0x0002980001647983 */ /* 0x000f220000100800 */
[----:B------:R-:W-:Y:S02]  /*50f0*/  FSEL R210, R210, -INF , !P0 ;  /* 0xff800000d2d27808 */ /* 0x000fe40004000000 */
[----:B------:R-:W-:Y:S01]  /*5100*/  ISETP.NE.AND P0, PT, R31, RZ, PT ;  /* 0x000000ff1f00720c */ /* 0x000fe20003f05270 */
[----:B------:R-:W4:Y:S01]  /*5110*/  LDL R102, [R1+0x29c] ;  /* 0x00029c0001667983 */ /* 0x000f220000100800 */
[----:B------:R-:W-:Y:S02]  /*5120*/  ISETP.LT.OR P5, PT, R10, 0x59, P5 ;  /* 0x000000590a00780c */ /* 0x000fe40002fa1670 */
[----:B------:R-:W-:Y:S01]  /*5130*/  ISETP.GT.AND P0, PT, R7, 0x28, !P0 ;  /* 0x000000280700780c */ /* 0x000fe20004704270 */
[----:B------:R-:W4:Y:S01]  /*5140*/  LDL R28, [R1+0x2a0] ;  /* 0x0002a000011c7983 */ /* 0x000f220000100800 */
[----:B------:R-:W-:-:S02]  /*5150*/  FSEL R188, R67, -INF , !P4 ;  /* 0xff80000043bc7808 */ /* 0x000fc40006000000 */
[----:B------:R-:W-:Y:S01]  /*5160*/  ISETP.LT.OR P0, PT, R10, 0x29, P0 ;  /* 0x000000290a00780c */ /* 0x000fe20000701670 */
[----:B------:R-:W4:Y:S01]  /*5170*/  LDL R104, [R1+0x2a4] ;  /* 0x0002a40001687983 */ /* 0x000f220000100800 */
[----:B------:R-:W-:Y:S02]  /*5180*/  FSEL R189, R70, -INF , !P5 ;  /* 0xff80000046bd7808 */ /* 0x000fe40006800000 */
[----:B------:R-:W-:Y:S01]  /*5190*/  FSEL R212, R212, -INF , !P0 ;  /* 0xff800000d4d47808 */ /* 0x000fe20004000000 */
[----:B------:R-:W4:Y:S01]  /*51a0*/  LDL R70, [R1+0x248] ;  /* 0x0002480001467983 */ /* 0x000f220000100800 */
[----:B------:R-:W-:-:S03]  /*51b0*/  ISETP.NE.AND P0, PT, R32, RZ, PT ;  /* 0x000000ff2000720c */ /* 0x000fc60003f05270 */
[----:B------:R-:W4:Y:S01]  /*51c0*/  LDL R106, [R1+0x2a8] ;  /* 0x0002a800016a7983 */ /* 0x000f220000100800 */
[----:B------:R-:W-:-:S03]  /*51d0*/  ISETP.GT.AND P0, PT, R7, 0x29, !P0 ;  /* 0x000000290700780c */ /* 0x000fc60004704270 */
[----:B------:R-:W4:Y:S01]  /*51e0*/  LDL R108, [R1+0x2ac] ;  /* 0x0002ac00016c7983 */ /* 0x000f220000100800 */
[----:B------:R-:W-:-:S03]  /*51f0*/  ISETP.LT.OR P0, PT, R10, 0x2a, P0 ;  /* 0x0000002a0a00780c */ /* 0x000fc60000701670 */
[----:B------:R-:W4:Y:S01]  /*5200*/  LDL R30, [R1+0x2b0] ;  /* 0x0002b000011e7983 */ /* 0x000f220000100800 */
[----:B------:R-:W-:Y:S02]  /*5210*/  FSEL R214, R214, -INF , !P0 ;  /* 0xff800000d6d67808 */ /* 0x000fe40004000000 */
[----:B------:R-:W-:Y:S01]  /*5220*/  ISETP.NE.AND P0, PT, R33, RZ, PT ;  /* 0x000000ff2100720c */ /* 0x000fe20003f05270 */
[----:B------:R-:W4:Y:S03]  /*5230*/  LDL R110, [R1+0x2b4] ;  /* 0x0002b400016e7983 */ /* 0x000f260000100800 */
[----:B------:R-:W-:Y:S01]  /*5240*/  ISETP.GT.AND P0, PT, R7, 0x30, !P0 ;  /* 0x000000300700780c */ /* 0x000fe20004704270 */
[----:B------:R-:W4:Y:S03]  /*5250*/  LDL R112, [R1+0x2b8] ;  /* 0x0002b80001707983 */ /* 0x000f260000100800 */
[----:B------:R-:W-:Y:S01]  /*5260*/  ISETP.LT.OR P0, PT, R10, 0x31, P0 ;  /* 0x000000310a00780c */ /* 0x000fe20000701670 */
[----:B------:R-:W4:Y:S03]  /*5270*/  LDL R114, [R1+0x2bc] ;  /* 0x0002bc0001727983 */ /* 0x000f260000100800 */
        /* <DEDUP_REMOVED lines=24> */
[----:B------:R-:W-:Y:S01]  /*5400*/  ISETP.GT.AND P0, PT, R7, 0x40, !P1 ;  /* 0x000000400700780c */ /* 0x000fe20004f04270 */
[----:B------:R-:W4:Y:S01]  /*5410*/  LDL R132, [R1+0x2ec] ;  /* 0x0002ec0001847983 */ /* 0x000f220000100800 */
[----:B------:R-:W-:Y:S02]  /*5420*/  ISETP.NE.AND P1, PT, R39, RZ, PT ;  /* 0x000000ff2700720c */ /* 0x000fe40003f25270 */
[----:B------:R-:W-:Y:S01]  /*5430*/  ISETP.LT.OR P0, PT, R10, 0x41, P0 ;  /* 0x000000410a00780c */ /* 0x000fe20000701670 */
[----:B------:R-:W4:Y:S01]  /*5440*/  LDL R134, [R1+0x2f4] ;  /* 0x0002f40001867983 */ /* 0x000f220000100800 */
[C---:B------:R-:W-:Y:S02]  /*5450*/  ISETP.GT.AND P1, PT, R7.reuse, 0x48, !P1 ;  /* 0x000000480700780c */ /* 0x040fe40004f24270 */
[----:B------:R-:W-:Y:S01]  /*5460*/  FSEL R197, R58, -INF , !P0 ;  /* 0xff8000003ac57808 */ /* 0x000fe20004000000 */
[----:B------:R-:W4:Y:S01]  /*5470*/  LDL R136, [R1+0x2f8] ;  /* 0x0002f80001887983 */ /* 0x000f220000100800 */
[----:B------:R-:W-:-:S02]  /*5480*/  ISETP.GT.AND P0, PT, R7, RZ, !P6 ;  /* 0x000000ff0700720c */ /* 0x000fc40007704270 */
[----:B------:R-:W-:Y:S01]  /*5490*/  ISETP.NE.AND P6, PT, R40, RZ, PT ;  /* 0x000000ff2800720c */ /* 0x000fe20003fc5270 */
[----:B------:R-:W4:Y:S01]  /*54a0*/  LDL R138, [R1+0x2fc] ;  /* 0x0002fc00018a7983 */ /* 0x000f220000100800 */
[----:B------:R-:W-:Y:S02]  /*54b0*/  ISETP.LT.OR P0, PT, R10, 0x1, P0 ;  /* 0x000000010a00780c */ /* 0x000fe40000701670 */
[----:B------:R-:W-:Y:S01]  /*54c0*/  ISETP.GT.AND P6, PT, R7, 0x59, !P6 ;  /* 0x000000590700780c */ /* 0x000fe200077c4270 */
[----:B------:R-:W4:Y:S01]  /*54d0*/  LDL R40, [R1+0x300] ;  /* 0x0003000001287983 */ /* 0x000f220000100800 */
[----:B------:R-:W-:Y:S02]  /*54e0*/  FSEL R103, R0, -INF , !P0 ;  /* 0xff80000000677808 */ /* 0x000fe40004000000 */
[----:B------:R-:W-:Y:S01]  /*54f0*/  ISETP.NE.AND P0, PT, R38, RZ, PT ;  /* 0x000000ff2600720c */ /* 0x000fe20003f05270 */
[----:B------:R-:W4:Y:S01]  /*5500*/  LDL R140, [R1+0x304] ;  /* 0x00030400018c7983 */ /* 0x000f220000100800 */
[----:B------:R-:W-:-:S02]  /*5510*/  FMNMX.FTZ R0, R103, R95, !PT ;  /* 0x0000005f67007209 */ /* 0x000fc40007810000 */
[----:B------:R-:W-:Y:S01]  /*5520*/  ISETP.GT.AND P0, PT, R7, 0x41, !P0 ;  /* 0x000000410700780c */ /* 0x000fe20004704270 */
[----:B------:R-:W4:Y:S01]  /*5530*/  LDL R38, [R1+0x2f0] ;  /* 0x0002f00001267983 */ /* 0x000f220000100800 */
[----:B------:R-:W-:Y:S02]  /*5540*/  FMNMX.FTZ R0, R93, R0, !PT ;  /* 0x000000005d007209 */ /* 0x000fe40007810000 */
[C---:B------:R-:W-:Y:S01]  /*5550*/  ISETP.LT.OR P0, PT, R10.reuse, 0x42, P0 ;  /* 0x000000420a00780c */ /* 0x040fe20000701670 */
[----:B------:R-:W4:Y:S01]  /*5560*/  LDL R142, [R1+0x308] ;  /* 0x00030800018e7983 */ /* 0x000f220000100800 */
[----:B------:R-:W-:Y:S02]  /*5570*/  FMNMX.FTZ R0, R89, R0, !PT ;  /* 0x0000000059007209 */ /* 0x000fe40007810000 */
[----:B------:R-:W-:Y:S01]  /*5580*/  ISETP.LT.OR P1, PT, R10, 0x49, P1 ;  /* 0x000000490a00780c */ /* 0x000fe20000f21670 */
[----:B------:R-:W4:Y:S01]  /*5590*/  LDL R144, [R1+0x30c] ;  /* 0x00030c0001907983 */ /* 0x000f220000100800 */
[----:B------:R-:W-:-:S02]  /*55a0*/  FMNMX.FTZ R11, R225, R0, !PT ;  /* 0x00000000e10b7209 */ /* 0x000fc40007810000 */
[----:B------:R-:W-:Y:S01]  /*55b0*/  FSEL R198, R198, -INF , !P0 ;  /* 0xff800000c6c67808 */ /* 0x000fe20004000000 */
[----:B------:R-:W4:Y:S01]  /*55c0*/  LDL R42, [R1+0x310] ;  /* 0x00031000012a7983 */ /* 0x000f220000100800 */
[----:B------:R-:W-:Y:S02]  /*55d0*/  FMNMX.FTZ R0, R224, R11, !PT ;  /* 0x0000000be0007209 */ /* 0x000fe40007810000 */
[----:B------:R-:W-:Y:S01]  /*55e0*/  FMNMX.FTZ R11, R191, R4, !PT ;  /* 0x00000004bf0b7209 */ /* 0x000fe20007810000 */
[----:B------:R-:W4:Y:S01]  /*55f0*/  LDL R146, [R1+0x314] ;  /* 0x0003140001927983 */ /* 0x000f220000100800 */
[----:B------:R-:W-:Y:S02]  /*5600*/  FMNMX.FTZ R13, R223, R0, !PT ;  /* 0x00000000df0d7209 */ /* 0x000fe40007810000 */
[----:B------:R-:W-:Y:S01]  /*5610*/  FMNMX.FTZ R11, R192, R11, !PT ;  /* 0x0000000bc00b7209 */ /* 0x000fe20007810000 */
[----:B------:R-:W4:Y:S01]  /*5620*/  LDL R148, [R1+0x318] ;  /* 0x0003180001947983 */ /* 0x000f220000100800 */
[----:B------:R-:W-:-:S02]  /*5630*/  FMNMX.FTZ R0, R222, R13, !PT ;  /* 0x0000000dde007209 */ /* 0x000fc40007810000 */
[----:B------:R-:W-:Y:S01]  /*5640*/  FMNMX.FTZ R4, R216, R11, !PT ;  /* 0x0000000bd8047209 */ /* 0x000fe20007810000 */
        /* <DEDUP_REMOVED lines=28> */
[----:B------:R-:W-:Y:S02]  /*5810*/  FSEL R199, R199, -INF , !P1 ;  /* 0xff800000c7c77808 */ /* 0x000fe40004800000 */
        /* <DEDUP_REMOVED lines=12> */
[----:B------:R-:W-:Y:S01]  /*58e0*/  ISETP.LT.OR P6, PT, R10, 0x5a, P6 ;  /* 0x0000005a0a00780c */ /* 0x000fe200037c1670 */
[----:B------:R-:W4:Y:S01]  /*58f0*/  LDL R43, [R1+0x35c] ;  /* 0x00035c00012b7983 */ /* 0x000f220000100800 */
[----:B------:R-:W-:-:S02]  /*5900*/  FMNMX.FTZ R7, R185, R0, !PT ;  /* 0x00000000b9077209 */ /* 0x000fc40007810000 */
[----:B------:R-:W-:Y:S01]  /*5910*/  FMNMX.FTZ R4, R188, R11, !PT ;  /* 0x0000000bbc047209 */ /* 0x000fe20007810000 */
[----:B------:R-:W4:Y:S01]  /*5920*/  LDL R52, [R1+0x360] ;  /* 0x0003600001347983 */ /* 0x000f220000100800 */
[----:B------:R-:W-:Y:S02]  /*5930*/  FMNMX.FTZ R12, R186, R7, !PT ;  /* 0x00000007ba0c7209 */ /* 0x000fe40007810000 */
[----:B------:R-:W-:Y:S01]  /*5940*/  FSEL R190, R190, -INF , !P6 ;  /* 0xff800000bebe7808 */ /* 0x000fe20007000000 */
[----:B------:R-:W2:Y:S01]  /*5950*/  LDL.64 R10, [R1+0x88] ;  /* 0x00008800010a7983 */ /* 0x000ea20000100a00 */
[----:B------:R-:W-:-:S03]  /*5960*/  FMNMX.FTZ R13, R189, R4, !PT ;  /* 0x00000004bd0d7209 */ /* 0x000fc60007810000 */
[----:B------:R-:W0:Y:S01]  /*5970*/  SHFL.BFLY PT, R7, R12, 0x2, 0x1f ;  /* 0x0c401f000c077f89 */ /* 0x000e2200000e0000 */
[----:B------:R-:W-:-:S03]  /*5980*/  FMNMX.FTZ R13, R190, R13, !PT ;  /* 0x0000000dbe0d7209 */ /* 0x000fc60007810000 */
[----:B------:R-:W4:Y:S04]  /*5990*/  LDL R45, [R1+0x364] ;  /* 0x00036400012d7983 */ /* 0x000f280000100800 */
[----:B------:R-:W-:Y:S04]  /*59a0*/  STL.64 [R1+0x210], R12 ;  /* 0x0002100c01007387 */ /* 0x000fe80000100a00 */
[----:B------:R-:W3:Y:S04]  /*59b0*/  LDL R19, [R1+0x214] ;  /* 0x0002140001137983 */ /* 0x000ee80000100800 */
[----:B------:R-:W4:Y:S04]  /*59c0*/  LDL R47, [R1+0x368] ;  /* 0x00036800012f7983 */ /* 0x000f280000100800 */
[----:B------:R-:W4:Y:S01]  /*59d0*/  LDL R49, [R1+0x36c] ;  /* 0x00036c0001317983 */ /* 0x000f220000100800 */
[----:B0-----:R-:W-:-:S03]  /*59e0*/  FMNMX.FTZ R0, R12, R7, !PT ;  /* 0x000000070c007209 */ /* 0x001fc60007810000 */
[----:B------:R-:W4:Y:S04]  /*59f0*/  LDL R54, [R1+0x370] ;  /* 0x0003700001367983 */ /* 0x000f280000100800 */
[----:B------:R-:W0:Y:S04]  /*5a00*/  SHFL.BFLY PT, R7, R0, 0x1, 0x1f ;  /* 0x0c201f0000077f89 */ /* 0x000e2800000e0000 */
[----:B------:R-:W4:Y:S04]  /*5a10*/  LDL R51, [R1+0x374] ;  /* 0x0003740001337983 */ /* 0x000f280000100800 */
[----:B------:R-:W4:Y:S04]  /*5a20*/  LDL R53, [R1+0x378] ;  /* 0x0003780001357983 */ /* 0x000f280000100800 */
[----:B------:R-:W4:Y:S04]  /*5a30*/  LDL R55, [R1+0x37c] ;  /* 0x00037c0001377983 */ /* 0x000f280000100800 */
[----:B------:R-:W4:Y:S04]  /*5a40*/  LDL R56, [R1+0x380] ;  /* 0x0003800001387983 */ /* 0x000f280000100800 */
[----:B------:R-:W4:Y:S01]  /*5a50*/  LDL R57, [R1+0x384] ;  /* 0x0003840001397983 */ /* 0x000f220000100800 */
[----:B0-----:R-:W-:-:S03]  /*5a60*/  FMNMX.FTZ R4, R0, R7, !PT ;  /* 0x0000000700047209 */ /* 0x001fc60007810000 */
[----:B------:R-:W4:Y:S04]  /*5a70*/  LDL R59, [R1+0x388] ;  /* 0x00038800013b7983 */ /* 0x000f280000100800 */
[----:B------:R0:W-:Y:S04]  /*5a80*/  STL [R1+0x210], R4 ;  /* 0x0002100401007387 */ /* 0x0001e80000100800 */
        /* <DEDUP_REMOVED lines=47> */
[----:B---3--:R-:W0:Y:S02]  /*5d80*/  SHFL.BFLY PT, R0, R19, 0x2, 0x1f ;  /* 0x0c401f0013007f89 */ /* 0x008e2400000e0000 */
[----:B0-----:R-:W-:-:S05]  /*5d90*/  FMNMX.FTZ R0, R0, R19, !PT ;  /* 0x0000001300007209 */ /* 0x001fca0007810000 */
[----:B------:R-:W0:Y:S01]  /*5da0*/  SHFL.BFLY PT, R7, R0, 0x1, 0x1f ;  /* 0x0c201f0000077f89 */ /* 0x000e2200000e0000 */
[----:B--2---:R-:W-:-:S03]  /*5db0*/  IMAD R10, R15, 0xc00, R10 ;  /* 0x00000c000f0a7824 */ /* 0x004fc600078e020a */
[----:B------:R1:W-:Y:S01]  /*5dc0*/  STL [R1+0x240], R14 ;  /* 0x0002400e01007387 */ /* 0x0003e20000100800 */
[----:B----4-:R-:W-:Y:S01]  /*5dd0*/  FMUL.FTZ R158, R156, R21 ;  /* 0x000000159c9e7220 */ /* 0x010fe20000410000 */
[----:B------:R-:W-:Y:S02]  /*5de0*/  FSETP.NEU.FTZ.AND P0, PT, R21, -INF , PT ;  /* 0xff8000001500780b */ /* 0x000fe40003f1d000 */
[----:B0-----:R-:W-:Y:S02]  /*5df0*/  FMNMX.FTZ R0, R0, R7, !PT ;  /* 0x0000000700007209 */ /* 0x001fe40007810000 */
[----:B------:R-:W-:Y:S02]  /*5e00*/  FSEL R158, R158, RZ, P0 ;  /* 0x000000ff9e9e7208 */ /* 0x000fe40000000000 */
[C---:B------:R-:W-:Y:S01]  /*5e10*/  FSETP.NEU.FTZ.AND P0, PT, R0.reuse, -INF , PT ;  /* 0xff8000000000780b */ /* 0x040fe20003f1d000 */
[-C--:B------:R-:W-:Y:S01]  /*5e20*/  FMUL.FTZ R159, R0, R156.reuse ;  /* 0x0000009c009f7220 */ /* 0x080fe20000410000 */
[----:B------:R0:W-:Y:S04]  /*5e30*/  STL [R1+0x250], R18 ;  /* 0x0002501201007387 */ /* 0x0001e80000100800 */
[----:B------:R-:W-:Y:S01]  /*5e40*/  FSEL R159, R159, RZ, P0 ;  /* 0x000000ff9f9f7208 */ /* 0x000fe20000000000 */
[----:B------:R2:W-:Y:S01]  /*5e50*/  STL [R1+0x260], R20 ;  /* 0x0002601401007387 */ /* 0x0005e20000100800 */
[-CC-:B------:R-:W-:Y:S01]  /*5e60*/  FFMA.FTZ R7, R99, R156.reuse, -R158.reuse ;  /* 0x0000009c63077223 */ /* 0x180fe2000001089e */
[-CC-:B-1----:R-:W-:Y:S01]  /*5e70*/  FFMA.FTZ R14, R97, R156.reuse, -R158.reuse ;  /* 0x0000009c610e7223 */ /* 0x182fe2000001089e */
[-CC-:B------:R-:W-:Y:S01]  /*5e80*/  FFMA.FTZ R15, R91, R156.reuse, -R158.reuse ;  /* 0x0000009c5b0f7223 */ /* 0x180fe2000001089e */
[----:B------:R1:W-:Y:S01]  /*5e90*/  STL [R1+0x270], R4 ;  /* 0x0002700401007387 */ /* 0x0003e20000100800 */
[-CC-:B0-----:R-:W-:Y:S01]  /*5ea0*/  FFMA.FTZ R18, R103, R156.reuse, -R159.reuse ;  /* 0x0000009c67127223 */ /* 0x181fe2000001089f */
[-CC-:B------:R-:W-:Y:S01]  /*5eb0*/  FFMA.FTZ R19, R95, R156.reuse, -R159.reuse ;  /* 0x0000009c5f137223 */ /* 0x180fe2000001089f */
[-CC-:B------:R-:W-:Y:S01]  /*5ec0*/  FFMA.FTZ R21, R89, R156.reuse, -R159.reuse ;  /* 0x0000009c59157223 */ /* 0x180fe2000001089f */
[-C--:B--2---:R-:W-:Y:S01]  /*5ed0*/  FFMA.FTZ R20, R93, R156.reuse, -R159 ;  /* 0x0000009c5d147223 */ /* 0x084fe2000001089f */
[----:B-1----:R-:W-:Y:S01]  /*5ee0*/  FFMA.FTZ R4, R101, R156, -R158 ;  /* 0x0000009c65047223 */ /* 0x002fe2000001089e */
[----:B------:R-:W-:Y:S08]  /*5ef0*/  MUFU.EX2 R7, R7 ;  /* 0x0000000700077308 */ /* 0x000ff00000000800 */
[----:B------:R-:W-:Y:S08]  /*5f00*/  MUFU.EX2 R4, R4 ;  /* 0x0000000400047308 */ /* 0x000ff00000000800 */
[----:B------:R-:W-:Y:S08]  /*5f10*/  MUFU.EX2 R14, R14 ;  /* 0x0000000e000e7308 */ /* 0x000ff00000000800 */
[----:B------:R-:W-:Y:S08]  /*5f20*/  MUFU.EX2 R15, R15 ;  /* 0x0000000f000f7308 */ /* 0x000ff00000000800 */
[----:B------:R-:W-:Y:S08]  /*5f30*/  MUFU.EX2 R18, R18 ;  /* 0x0000001200127308 */ /* 0x000ff00000000800 */
[----:B------:R-:W0:Y:S08]  /*5f40*/  MUFU.EX2 R19, R19 ;  /* 0x0000001300137308 */ /* 0x000e300000000800 */
[----:B------:R-:W-:Y:S08]  /*5f50*/  MUFU.EX2 R20, R20 ;  /* 0x0000001400147308 */ /* 0x000ff00000000800 */
[----:B------:R-:W1:Y:S01]  /*5f60*/  MUFU.EX2 R21, R21 ;  /* 0x0000001500157308 */ /* 0x000e620000000800 */
[----:B------:R-:W-:-:S02]  /*5f70*/  R2UR UR6, R10 ;  /* 0x000000000a0672ca */ /* 0x000fc400000e0000 */
[----:B------:R-:W-:Y:S01]  /*5f80*/  R2UR UR7, R11 ;  /* 0x000000000b0772ca */ /* 0x000fe200000e0000 */
[----:B------:R2:W-:Y:S01]  /*5f90*/  STL [R1+0x324], R152 ;  /* 0x0003249801007387 */ /* 0x0005e20000100800 */
[----:B0-----:R-:W-:-:S03]  /*5fa0*/  F2FP.BF16.F32.PACK_AB R153, R19, R18 ;  /* 0x000000121399723e */ /* 0x001fc600000010ff */
[----:B------:R0:W-:Y:S01]  /*5fb0*/  STL [R1+0x328], R154 ;  /* 0x0003289a01007387 */ /* 0x0001e20000100800 */
[----:B--2---:R-:W-:Y:S02]  /*5fc0*/  F2FP.BF16.F32.PACK_AB R152, R7, R4 ;  /* 0x000000040798723e */ /* 0x004fe400000010ff */
[----:B-1----:R-:W-:Y:S02]  /*5fd0*/  F2FP.BF16.F32.PACK_AB R155, R21, R20 ;  /* 0x00000014159b723e */ /* 0x002fe400000010ff */
[----:B0-----:R-:W-:Y:S01]  /*5fe0*/  F2FP.BF16.F32.PACK_AB R154, R15, R14 ;  /* 0x0000000e0f9a723e */ /* 0x001fe200000010ff */
        /* <DEDUP_REMOVED lines=99> */
[-CC-:B------:R-:W-:Y:S01]  /*6620*/  FFMA.FTZ R160, R160, R156.reuse, -R158.reuse ;  /* 0x0000009ca0a07223 */ /* 0x180fe2000001089e */
[-CC-:B------:R-:W-:Y:S01]  /*6630*/  FFMA.FTZ R161, R161, R156.reuse, -R158.reuse ;  /* 0x0000009ca1a17223 */ /* 0x180fe2000001089e */
[-CC-:B------:R-:W-:Y:S01]  /*6640*/  FFMA.FTZ R191, R191, R156.reuse, -R158.reuse ;  /* 0x0000009cbfbf7223 */ /* 0x180fe2000001089e */
[-C--:B------:R-:W-:Y:S01]  /*6650*/  FFMA.FTZ R192, R192, R156.reuse, -R158 ;  /* 0x0000009cc0c07223 */ /* 0x080fe2000001089e */
[-CC-:B------:R-:W-:Y:S01]  /*6660*/  FFMA.FTZ R225, R225, R156.reuse, -R159.reuse ;  /* 0x0000009ce1e17223 */ /* 0x180fe2000001089f */
[-CC-:B------:R-:W-:Y:S01]  /*6670*/  FFMA.FTZ R224, R224, R156.reuse, -R159.reuse ;  /* 0x0000009ce0e07223 */ /* 0x180fe2000001089f */
[-CC-:B------:R-:W-:Y:S01]  /*6680*/  FFMA.FTZ R223, R223, R156.reuse, -R159.reuse ;  /* 0x0000009cdfdf7223 */ /* 0x180fe2000001089f */
[----:B------:R-:W-:Y:S01]  /*6690*/  FFMA.FTZ R222, R222, R156, -R159 ;  /* 0x0000009cdede7223 */ /* 0x000fe2000001089f */
[----:B------:R0:W-:Y:S01]  /*66a0*/  STL [R1+0x3d8], R162 ;  /* 0x0003d8a201007387 */ /* 0x0001e20000100800 */
[----:B------:R-:W-:Y:S03]  /*66b0*/  MUFU.EX2 R160, R160 ;  /* 0x000000a000a07308 */ /* 0x000fe60000000800 */
[----:B------:R2:W-:Y:S04]  /*66c0*/  STL [R1+0x3e8], R163 ;  /* 0x0003e8a301007387 */ /* 0x0005e80000100800 */
[----:B------:R3:W-:Y:S01]  /*66d0*/  STL [R1+0x3f8], R164 ;  /* 0x0003f8a401007387 */ /* 0x0007e20000100800 */
[----:B------:R-:W4:Y:S03]  /*66e0*/  MUFU.EX2 R161, R161 ;  /* 0x000000a100a17308 */ /* 0x000f260000000800 */
[----:B------:R1:W-:Y:S05]  /*66f0*/  STL [R1+0x408], R165 ;  /* 0x000408a501007387 */ /* 0x0003ea0000100800 */
[----:B------:R-:W-:Y:S08]  /*6700*/  MUFU.EX2 R191, R191 ;  /* 0x000000bf00bf7308 */ /* 0x000ff00000000800 */
[----:B------:R-:W4:Y:S08]  /*6710*/  MUFU.EX2 R192, R192 ;  /* 0x000000c000c07308 */ /* 0x000f300000000800 */
[----:B0-----:R-:W-:Y:S08]  /*6720*/  MUFU.EX2 R162, R225 ;  /* 0x000000e100a27308 */ /* 0x001ff00000000800 */
[----:B--2---:R-:W0:Y:S08]  /*6730*/  MUFU.EX2 R163, R224 ;  /* 0x000000e000a37308 */ /* 0x004e300000000800 */
[----:B---3--:R-:W-:Y:S08]  /*6740*/  MUFU.EX2 R164, R223 ;  /* 0x000000df00a47308 */ /* 0x008ff00000000800 */
[----:B-1----:R-:W1:Y:S01]  /*6750*/  MUFU.EX2 R165, R222 ;  /* 0x000000de00a57308 */ /* 0x002e620000000800 */
[----:B------:R2:W-:Y:S04]  /*6760*/  STL [R1+0x418], R12 ;  /* 0x0004180c01007387 */ /* 0x0005e80000100800 */
[----:B------:R3:W-:Y:S01]  /*6770*/  STL [R1+0x430], R13 ;  /* 0x0004300d01007387 */ /* 0x0007e20000100800 */
[----:B--2---:R-:W-:-:S02]  /*6780*/  VIADD R12, R10, 0x80 ;  /* 0x000000800a0c7836 */ /* 0x004fc40000000000 */
[----:B---3--:R-:W-:-:S03]  /*6790*/  IMAD.MOV.U32 R13, RZ, RZ, R11 ;  /* 0x000000ffff0d7224 */ /* 0x008fc600078e000b */
        /* <DEDUP_REMOVED lines=22> */
[----:B------:R-:W-:-:S02]  /*6900*/  WARPGROUP.DEPBAR.LE gsb0, 0x0 ;  /* 0x00008000000079c5 */ /* 0x000fc40000010000 */
[----:B----4-:R-:W-:Y:S02]  /*6910*/  F2FP.BF16.F32.PACK_AB R152, R161, R160 ;  /* 0x000000a0a198723e */ /* 0x010fe400000010ff */
[----:B------:R-:W-:Y:S02]  /*6920*/  F2FP.BF16.F32.PACK_AB R154, R192, R191 ;  /* 0x000000bfc09a723e */ /* 0x000fe400000010ff */
[----:B0-----:R-:W-:Y:S02]  /*6930*/  F2FP.BF16.F32.PACK_AB R153, R163, R162 ;  /* 0x000000a2a399723e */ /* 0x001fe400000010ff */
[----:B-1----:R-:W-:Y:S01]  /*6940*/  F2FP.BF16.F32.PACK_AB R155, R165, R164 ;  /* 0x000000a4a59b723e */ /* 0x002fe200000010ff */
        /* <DEDUP_REMOVED lines=42> */
[----:B------:R-:W-:Y:S08]  /*6bf0*/  MUFU.EX2 R166, R166 ;  /* 0x000000a600a67308 */ /* 0x000ff00000000800 */
[----:B------:R-:W0:Y:S08]  /*6c00*/  MUFU.EX2 R167, R167 ;  /* 0x000000a700a77308 */ /* 0x000e300000000800 */
[----:B------:R-:W-:Y:S08]  /*6c10*/  MUFU.EX2 R168, R168 ;  /* 0x000000a800a87308 */ /* 0x000ff00000000800 */
[----:B------:R-:W1:Y:S08]  /*6c20*/  MUFU.EX2 R169, R169 ;  /* 0x000000a900a97308 */ /* 0x000e700000000800 */
[----:B------:R-:W-:Y:S08]  /*6c30*/  MUFU.EX2 R174, R174 ;  /* 0x000000ae00ae7308 */ /* 0x000ff00000000800 */
[----:B------:R-:W2:Y:S08]  /*6c40*/  MUFU.EX2 R175, R175 ;  /* 0x000000af00af7308 */ /* 0x000eb00000000800 */
[----:B------:R-:W-:Y:S08]  /*6c50*/  MUFU.EX2 R176, R176 ;  /* 0x000000b000b07308 */ /* 0x000ff00000000800 */
[----:B------:R-:W3:Y:S01]  /*6c60*/  MUFU.EX2 R177, R177 ;  /* 0x000000b100b17308 */ /* 0x000ee20000000800 */
[----:B------:R-:W-:-:S02]  /*6c70*/  VIADD R12, R10, 0x100 ;  /* 0x000001000a0c7836 */ /* 0x000fc40000000000 */
[----:B------:R-:W-:-:S03]  /*6c80*/  IMAD.MOV.U32 R13, RZ, RZ, R11 ;  /* 0x000000ffff0d7224 */ /* 0x000fc600078e000b */
[----:B------:R-:W-:Y:S02]  /*6c90*/  R2UR UR6, R12 ;  /* 0x000000000c0672ca */ /* 0x000fe400000e0000 */
[----:B------:R-:W-:Y:S01]  /*6ca0*/  R2UR UR7, R13 ;  /* 0x000000000d0772ca */ /* 0x000fe200000e0000 */
        /* <DEDUP_REMOVED lines=9> */
[----:B------:R-:W4:Y:S08]  /*6d40*/  MUFU.EX2 R171, R171 ;  /* 0x000000ab00ab7308 */ /* 0x000f300000000800 */
[----:B------:R-:W-:Y:S08]  /*6d50*/  MUFU.EX2 R172, R172 ;  /* 0x000000ac00ac7308 */ /* 0x000ff00000000800 */
[----:B------:R-:W4:Y:S01]  /*6d60*/  MUFU.EX2 R173, R173 ;  /* 0x000000ad00ad7308 */ /* 0x000f220000000800 */
[----:B------:R-:W-:-:S02]  /*6d70*/  WARPGROUP.DEPBAR.LE gsb0, 0x0 ;  /* 0x00008000000079c5 */ /* 0x000fc40000010000 */
[----:B0-----:R-:W-:Y:S02]  /*6d80*/  F2FP.BF16.F32.PACK_AB R152, R167, R166 ;  /* 0x000000a6a798723e */ /* 0x001fe400000010ff */
[----:B-1----:R-:W-:Y:S02]  /*6d90*/  F2FP.BF16.F32.PACK_AB R154, R169, R168 ;  /* 0x000000a8a99a723e */ /* 0x002fe400000010ff */
[----:B--2---:R-:W-:Y:S02]  /*6da0*/  F2FP.BF16.F32.PACK_AB R153, R175, R174 ;  /* 0x000000aeaf99723e */ /* 0x004fe400000010ff */
[----:B---3--:R-:W-:Y:S01]  /*6db0*/  F2FP.BF16.F32.PACK_AB R155, R177, R176 ;  /* 0x000000b0b19b723e */ /* 0x008fe200000010ff */
        /* <DEDUP_REMOVED lines=34> */
[----:B------:R-:W-:Y:S08]  /*6fe0*/  MUFU.EX2 R201, R201 ;  /* 0x000000c900c97308 */ /* 0x000ff00000000800 */
[----:B------:R-:W0:Y:S08]  /*6ff0*/  MUFU.EX2 R202, R202 ;  /* 0x000000ca00ca7308 */ /* 0x000e300000000800 */
[----:B------:R-:W-:Y:S08]  /*7000*/  MUFU.EX2 R203, R203 ;  /* 0x000000cb00cb7308 */ /* 0x000ff00000000800 */
[----:B------:R-:W1:Y:S01]  /*7010*/  MUFU.EX2 R204, R204 ;  /* 0x000000cc00cc7308 */ /* 0x000e620000000800 */
        /* <DEDUP_REMOVED lines=13> */
[----:B------:R-:W2:Y:S08]  /*70f0*/  MUFU.EX2 R179, R179 ;  /* 0x000000b300b37308 */ /* 0x000eb00000000800 */
[----:B------:R-:W-:Y:S08]  /*7100*/  MUFU.EX2 R182, R182 ;  /* 0x000000b600b67308 */ /* 0x000ff00000000800 */
[----:B------:R-:W3:Y:S08]  /*7110*/  MUFU.EX2 R193, R193 ;  /* 0x000000c100c17308 */ /* 0x000ef00000000800 */
[----:B------:R-:W-:Y:S08]  /*7120*/  MUFU.EX2 R194, R194 ;  /* 0x000000c200c27308 */ /* 0x000ff00000000800 */
[----:B------:R-:W3:Y:S08]  /*7130*/  MUFU.EX2 R195, R195 ;  /* 0x000000c300c37308 */ /* 0x000ef00000000800 */
[----:B------:R-:W-:Y:S08]  /*7140*/  MUFU.EX2 R196, R196 ;  /* 0x000000c400c47308 */ /* 0x000ff00000000800 */
[----:B------:R-:W3:Y:S01]  /*7150*/  MUFU.EX2 R197, R197 ;  /* 0x000000c500c57308 */ /* 0x000ee20000000800 */
[----:B------:R-:W-:-:S02]  /*7160*/  VIADD R12, R10, 0x200 ;  /* 0x000002000a0c7836 */ /* 0x000fc40000000000 */
[----:B------:R-:W-:Y:S01]  /*7170*/  IMAD.MOV.U32 R13, RZ, RZ, R11 ;  /* 0x000000ffff0d7224 */ /* 0x000fe200078e000b */
[----:B------:R-:W-:Y:S02]  /*7180*/  WARPGROUP.DEPBAR.LE gsb0, 0x0 ;  /* 0x00008000000079c5 */ /* 0x000fe40000010000 */
        /* <DEDUP_REMOVED lines=53> */
[----:B------:R-:W4:Y:S08]  /*74e0*/  MUFU.EX2 R185, R185 ;  /* 0x000000b900b97308 */ /* 0x000f300000000800 */
[----:B------:R-:W-:Y:S08]  /*74f0*/  MUFU.EX2 R186, R186 ;  /* 0x000000ba00ba7308 */ /* 0x000ff00000000800 */
[----:B------:R-:W4:Y:S01]  /*7500*/  MUFU.EX2 R159, R159 ;  /* 0x0000009f009f7308 */ /* 0x000f220000000800 */
[----:B------:R-:W-:Y:S01]  /*7510*/  VIADD R10, R10, 0x280 ;  /* 0x000002800a0a7836 */ /* 0x000fe20000000000 */
[----:B------:R-:W-:-:S02]  /*7520*/  WARPGROUP.DEPBAR.LE gsb0, 0x0 ;  /* 0x00008000000079c5 */ /* 0x000fc40000010000 */
[----:B--2---:R-:W-:Y:S02]  /*7530*/  F2FP.BF16.F32.PACK_AB R152, R179, R178 ;  /* 0x000000b2b398723e */ /* 0x004fe400000010ff */
[----:B---3--:R-:W-:Y:S02]  /*7540*/  F2FP.BF16.F32.PACK_AB R154, R193, R182 ;  /* 0x000000b6c19a723e */ /* 0x008fe400000010ff */
[----:B------:R-:W-:Y:S02]  /*7550*/  F2FP.BF16.F32.PACK_AB R153, R195, R194 ;  /* 0x000000c2c399723e */ /* 0x000fe400000010ff */
[----:B------:R-:W-:Y:S01]  /*7560*/  F2FP.BF16.F32.PACK_AB R155, R197, R196 ;  /* 0x000000c4c59b723e */ /* 0x000fe200000010ff */
        /* <DEDUP_REMOVED lines=32> */
[----:B--2---:R-:W-:-:S06]  /*7770*/  WARPGROUP.ARRIVE ;  /* 0x00000000000079c5 */ /* 0x004fcc0000000000 */
[----:B------:R-:W-:Y:S01]  /*7780*/  HGMMA.64x256x16.F32.BF16 R24, R152, gdesc[UR4].tnspB, R24, gsb0 ;  /* 0x43e0000498187df0 */ /* 0x000fe20008001818 */
[----:B------:R-:W-:Y:S02]  /*7790*/  R2UR UR6, R10 ;  /* 0x000000000a0672ca */ /* 0x000fe400000e0000 */
[----:B------:R-:W-:Y:S01]  /*77a0*/  R2UR UR7, R11 ;  /* 0x000000000b0772ca */ /* 0x000fe200000e0000 */
[----:B------:R2:W5:Y:S04]  /*77b0*/  LDL R10, [R1+0x1f8] ;  /* 0x0001f800010a7983 */ /* 0x0005680000100800 */
[----:B------:R-:W3:Y:S01]  /*77c0*/  LDL R11, [R1+0x28] ;  /* 0x00002800010b7983 */ /* 0x000ee20000100800 */
[----:B------:R-:W-:Y:S02]  /*77d0*/  WARPGROUP.DEPBAR.LE gsb0, 0x0 ;  /* 0x00008000000079c5 */ /* 0x000fe40000010000 */
[----:B0-----:R-:W-:-:S02]  /*77e0*/  F2FP.BF16.F32.PACK_AB R152, R13, R12 ;  /* 0x0000000c0d98723e */ /* 0x001fc400000010ff */
[----:B-1----:R-:W-:Y:S02]  /*77f0*/  F2FP.BF16.F32.PACK_AB R154, R158, R183 ;  /* 0x000000b79e9a723e */ /* 0x002fe400000010ff */
[----:B----4-:R-:W-:Y:S02]  /*7800*/  F2FP.BF16.F32.PACK_AB R153, R185, R184 ;  /* 0x000000b8b999723e */ /* 0x010fe400000010ff */
        /* <DEDUP_REMOVED lines=50> */
[----:B------:R-:W-:Y:S01]  /*7b30*/  FADD.FTZ R174, R174, R165 ;  /* 0x000000a5aeae7221 */ /* 0x000fe20000010000 */
        /* <DEDUP_REMOVED lines=33> */
[----:B------:R-:W4:Y:S04]  /*7d50*/  LDL R153, [R1+0x240] ;  /* 0x0002400001997983 */ /* 0x000f280000100800 */
[----:B0-----:R-:W2:Y:S04]  /*7d60*/  LDL R115, [R1+0x244] ;  /* 0x0002440001737983 */ /* 0x001ea80000100800 */
        /* <DEDUP_REMOVED lines=154> */
[----:B------:R0:W-:Y:S02]  /*8710*/  STL [R1+0x68], RZ ;  /* 0x000068ff01007387 */ /* 0x0001e40000100800 */
[----:B------:R-:W-:Y:S01]  /*8720*/  FADD.FTZ R158, R158, R183 ;  /* 0x000000b79e9e7221 */ /* 0x000fe20000010000 */
[----:B------:R-:W-:Y:S01]  /*8730*/  FADD.FTZ R159, R159, R186 ;  /* 0x000000ba9f9f7221 */ /* 0x000fe20000010000 */
[----:B------:R0:W-:Y:S04]  /*8740*/  STL [R1+0x68], R227 ;  /* 0x000068e301007387 */ /* 0x0001e80000100800 */
[----:B------:R0:W-:Y:S04]  /*8750*/  STL [R1+0x68], R227 ;  /* 0x000068e301007387 */ /* 0x0001e80000100800 */
[----:B------:R0:W-:Y:S01]  /*8760*/  STL [R1+0x68], R227 ;  /* 0x000068e301007387 */ /* 0x0001e20000100800 */
[----:B---3--:R-:W-:-:S03]  /*8770*/  LOP3.LUT R11, R11, 0x1, RZ, 0xfc, !PT ;  /* 0x000000010b0b7812 */ /* 0x008fc600078efcff */
[----:B------:R0:W-:Y:S04]  /*8780*/  STL [R1+0x68], R227 ;  /* 0x000068e301007387 */ /* 0x0001e80000100800 */
[----:B------:R0:W-:Y:S04]  /*8790*/  STL [R1+0x68], R227 ;  /* 0x000068e301007387 */ /* 0x0001e80000100800 */
[----:B------:R0:W-:Y:S04]  /*87a0*/  STL [R1+0x68], R227 ;  /* 0x000068e301007387 */ /* 0x0001e80000100800 */
[----:B------:R0:W-:Y:S04]  /*87b0*/  STL [R1+0x214], R0 ;  /* 0x0002140001007387 */ /* 0x0001e80000100800 */
[----:B------:R0:W-:Y:S04]  /*87c0*/  STL.64 [R1+0x220], R158 ;  /* 0x0002209e01007387 */ /* 0x0001e80000100a00 */
[----:B----4-:R0:W-:Y:S04]  /*87d0*/  STL [R1+0x240], R153 ;  /* 0x0002409901007387 */ /* 0x0101e80000100800 */
        /* <DEDUP_REMOVED lines=131> */
.L_x_11304:
[----:B------:R-:W-:Y:S05]  /*9010*/  BSYNC B0 ;  /* 0x0000000000007941 */ /* 0x000fea0003800000 */
.L_x_11303:
        /* <DEDUP_REMOVED lines=11> */
[----:B------:R-:W-:-:S06]  /*90d0*/  UIADD3 UR44, UR44, -0x2, URZ ;  /* 0xfffffffe2c2c7890 */ /* 0x000fcc000fffe03f */
[----:B------:R-:W-:Y:S02]  /*90e0*/  IMAD.U32 R19, RZ, RZ, UR44 ;  /* 0x0000002cff137e24 */ /* 0x000fe4000f8e00ff */
[----:B--2---:R-:W-:-:S04]  /*90f0*/  IMAD.SHL.U32 R0, R0, 0x80, RZ ;  /* 0x0000008000007824 */ /* 0x004fc800078e00ff */
[----:B------:R-:W-:Y:S01]  /*9100*/  @P0 IMAD.HI.U32 R5, R0, R5, RZ ;  /* 0x0000000500050227 */ /* 0x000fe200078e00ff */
[----:B------:R-:W-:-:S03]  /*9110*/  PLOP3.LUT P0, PT, PT, PT, UP0, 0x40, 0x0 ;  /* 0x000000000000781c */ /* 0x000fc60003f0e808 */
[----:B------:R-:W-:Y:S01]  /*9120*/  IMAD.MOV.U32 R4, RZ, RZ, R0 ;  /* 0x000000ffff047224 */ /* 0x000fe200078e0000 */
[----:B------:R-:W-:-:S05]  /*9130*/  @P1 SHF.R.U32.HI R4, RZ, R6, R5 ;  /* 0x00000006ff041219 */ /* 0x000fca0000011605 */
[----:B------:R-:W-:-:S04]  /*9140*/  VIADD R5, R4, UR43 ;  /* 0x0000002b04057c36 */ /* 0x000fc80008000000 */
        /* <DEDUP_REMOVED lines=12> */
.L_x_11307:
[----:B------:R-:W-:-:S13]  /*9210*/  ISETP.NE.AND P0, PT, R3, 0x1, PT ;  /* 0x000000010300780c */ /* 0x000fda0003f05270 */
[----:B------:R-:W-:-:S05]  /*9220*/  @P0 IMAD.HI.U32 R8, R4, R8, RZ ;  /* 0x0000000804080227 */ /* 0x000fca00078e00ff */
[----:B------:R-:W-:-:S07]  /*9230*/  @P0 SHF.R.U32.HI R4, RZ, R9, R8 ;  /* 0x00000009ff040219 */ /* 0x000fce0000011608 */
.L_x_11308:
[----:B------:R-:W-:Y:S05]  /*9240*/  BSYNC B0 ;  /* 0x0000000000007941 */ /* 0x000fea0003800000 */
.L_x_11306:
[----:B------:R-:W-:-:S05]  /*9250*/  IMAD R3, R4, R3, R3 ;  /* 0x0000000304037224 */ /* 0x000fca00078e0203 */
[----:B------:R-:W-:-:S07]  /*9260*/  VIMNMX R2, R2, R3, PT ;  /* 0x0000000302027248 */ /* 0x000fce0003fe0100 */
.L_x_11305:
        /* <DEDUP_REMOVED lines=8> */
.L_x_11312:
[----:B------:R-:W-:-:S07]  /*92f0*/  MOV R192, 0x9310 ;  /* 0x0000931000c07802 */ /* 0x000fce0000000f00 */
[----:B------:R-:W-:Y:S05]  /*9300*/  CALL.REL.NOINC `($_ZN7cutlass13device_kernelIN5flash11enable_sm90INS1_16FlashAttnFwdSm90INS1_25CollectiveMainloopFwdSm90ILi2EN4cute5tupleIJNS5_1CILi1EEES8_S8_EEENS6_IJNS7_ILi128EEENS7_ILi96EEENS7_ILi64EEEEEELi256ENS_10bfloat16_tEfNS_4arch4Sm90ELb0ELb1ELb1ELb0ELb1ELb0ELb1ELb1ELb0ELb1ELb1ELb0EEENS1_21CollectiveEpilogueFwdINS6_IJSA_NS7_ILi256EEESB_EEES9_SE_SG_Li256ELb0ELb1ELb1ELb0EEENS1_19SingleTileSchedulerILb0ELb1ELb1ELi128EEEEEEEEEvNT_6ParamsE$_ZZN5flash25CollectiveMainloopFwdSm90ILi2EN4cute5tupleIJNS1_1CILi1EEES4_S4_EEENS2_IJNS3_ILi128EEENS3_ILi96EEENS3_ILi64EEEEEELi256EN7cutlass10bfloat16_tEfNSA_4arch4Sm90ELb0ELb1ELb1ELb0ELb1ELb0ELb1ELb1ELb0ELb1ELb1ELb0EE3mmaINS_16FlashAttnFwdSm90ISE_NS_21CollectiveEpilogueFwdINS2_IJS6_NS3_ILi256EEES7_EEES5_SB_SD_Li256ELb0ELb1ELb1ELb0EEENS_19SingleTileSchedulerILb0ELb1ELb1ELi128EEEE13SharedStorageENS1_6TensorINS1_11ArrayEngineIfLm128EEENS1_6LayoutINS2_IJNS2_IJNS3_ILi2EEEST_NS3_ILi32EEEEEES4_S4_EEENS2_IJNS2_IJS4_ST_NS3_ILi4EEEEEENS3_ILi0EEESZ_EEEEEEENS_7SoftmaxILi2ELi0EEEEEbRKNSE_6ParamsENSA_13PipelineAsyncILi2EEES19_RNSA_13PipelineStateILj2EEERT0_RT1_iRiRKNS_16SeqlenInfoQKNewKILb0ELb0EEENS2_IJiiiiEEERT_ENKUliT_T0_T1_E_clIZSF_ISO_S12_S14_EbS17_S19_S19_S1C_S1E_S1G_iS1H_S1L_S1M_S1O_EUlRS1P_iE1_NS3_ILb0EEENS3_ILb1EEEEEDaiS1P_S1Q_S1R_) ;  /* 0x00000324000c7944 */ /* 0x000fea0003c00000 */
[C---:B------:R-:W-:Y:S01]  /*9310*/  ISETP.GT.AND P0, PT, R19.reuse, R190, PT ;  /* 0x000000be1300720c */ /* 0x040fe20003f04270 */
[----:B------:R-:W-:-:S12]  /*9320*/  VIADD R19, R19, 0xffffffff ;  /* 0xffffffff13137836 */ /* 0x000fd80000000000 */
[----:B------:R-:W-:Y:S05]  /*9330*/  @P0 BRA `(.L_x_11312) ;  /* 0xfffffffc00ec0947 */ /* 0x000fea000383ffff */
[----:B------:R-:W-:Y:S05]  /*9340*/  BSYNC B0 ;  /* 0x0000000000007941 */ /* 0x000fea0003800000 */
.L_x_11311:
[----:B------:R-:W2:Y:S02]  /*9350*/  LDL R0, [R1+0x50] ;  /* 0x0000500001007983 */ /* 0x000ea40000100800 */
[----:B--2---:R-:W-:-:S07]  /*9360*/  IMAD.SHL.U32 R0, R0, 0x80, RZ ;  /* 0x0000008000007824 */ /* 0x004fce00078e00ff */
.L_x_11310:
[----:B------:R-:W-:Y:S05]  /*9370*/  BSYNC B1 ;  /* 0x0000000000017941 */ /* 0x000fea0003800000 */
.L_x_11309:
        /* <DEDUP_REMOVED lines=26> */
.L_x_11315:
[----:B------:R-:W-:Y:S02]  /*9520*/  ULDC UR4, c[0x0][0xadc] ;  /* 0x0002b70000047ab9 */ /* 0x000fe40000000800 */
[----:B------:R-:W-:-:S05]  /*9530*/  IMAD.U32 R5, RZ, RZ, UR4 ;  /* 0x00000004ff057e24 */ /* 0x000fca000f8e00ff */
[----:B------:R-:W-:-:S13]  /*9540*/  ISETP.NE.AND P0, PT, R5, 0x1, PT ;  /* 0x000000010500780c */ /* 0x000fda0003f05270 */
[----:B------:R-:W0:Y:S02]  /*9550*/  @P0 LDC.64 R6, c[0x0][0xae0] ;  /* 0x0002b800ff060b82 */ /* 0x000e240000000a00 */
[----:B0-----:R-:W-:-:S05]  /*9560*/  @P0 IMAD.HI.U32 R4, R0, R6, RZ ;  /* 0x0000000600040227 */ /* 0x001fca00078e00ff */
[----:B------:R-:W-:-:S07]  /*9570*/  @P0 SHF.R.U32.HI R0, RZ, R7, R4 ;  /* 0x00000007ff000219 */ /* 0x000fce0000011604 */
.L_x_11316:
[----:B------:R-:W-:Y:S05]  /*9580*/  BSYNC B0 ;  /* 0x0000000000007941 */ /* 0x000fea0003800000 */
.L_x_11314:
[----:B------:R-:W-:-:S05]  /*9590*/  IMAD R3, R0, R5, RZ ;  /* 0x0000000500037224 */ /* 0x000fca00078e02ff */
[----:B------:R-:W-:-:S07]  /*95a0*/  VIMNMX R2, R2, R3, !PT ;  /* 0x0000000302027248 */ /* 0x000fce0007fe0100 */
.L_x_11313:
[----:B------:R-:W-:Y:S01]  /*95b0*/  VIADD R2, R2, 0x5f ;  /* 0x0000005f02027836 */ /* 0x000fe20000000000 */
[----:B------:R-:W-:-:S03]  /*95c0*/  IADD3 R8, P1, R16, 0x28, RZ ;  /* 0x0000002810087810 */ /* 0x000fc60007f3e0ff */
[----:B------:R-:W-:-:S04]  /*95d0*/  IMAD.HI R2, R2, 0x2aaaaaab, RZ ;  /* 0x2aaaaaab02027827 */ /* 0x000fc800078e02ff */
[----:B------:R-:W-:Y:S01]  /*95e0*/  IMAD.X R9, RZ, RZ, R17, P1 ;  /* 0x000000ffff097224 */ /* 0x000fe200008e0611 */
[----:B------:R-:W-:Y:S01]  /*95f0*/  SHF.R.U32.HI R3, RZ, 0x1f, R2 ;  /* 0x0000001fff037819 */ /* 0x000fe20000011602 */
[----:B------:R-:W-:Y:S02]  /*9600*/  IMAD.MOV.U32 R6, RZ, RZ, R8 ;  /* 0x000000ffff067224 */ /* 0x000fe400078e0008 */
[----:B------:R-:W-:Y:S01]  /*9610*/  IMAD.MOV.U32 R7, RZ, RZ, R9 ;  /* 0x000000ffff077224 */ /* 0x000fe200078e0009 */
[----:B------:R-:W-:-:S04]  /*9620*/  LEA.HI.SX32 R3, R2, R3, 0x1c ;  /* 0x0000000302037211 */ /* 0x000fc800078fe2ff */
[----:B------:R-:W-:-:S04]  /*9630*/  VIMNMX R216, R3, UR40, !PT ;  /* 0x0000002803d87c48 */ /* 0x000fc8000ffe0100 */
[----:B------:R-:W-:-:S13]  /*9640*/  ISETP.GE.AND P0, PT, R19, R216, PT ;  /* 0x000000d81300720c */ /* 0x000fda0003f06270 */
[----:B------:R-:W-:Y:S05]  /*9650*/  @!P0 BRA `(.L_x_11317) ;  /* 0x000001ac00688947 */ /* 0x000fea0003800000 */
[----:B------:R0:W5:Y:S01]  /*9660*/  LDL.64 R6, [R1+0x198] ;  /* 0x0001980001067983 */ /* 0x0001620000100a00 */
[----:B------:R-:W-:-:S07]  /*9670*/  IMAD.MOV.U32 R171, RZ, RZ, R19 ;  /* 0x000000ffffab7224 */ /* 0x000fce00078e0013 */
.L_x_11336:
[----:B------:R-:W2:Y:S04]  /*9680*/  LDL R2, [R1+0x1f8] ;  /* 0x0001f80001027983 */ /* 0x000ea80000100800 */
[----:B------:R-:W3:Y:S04]  /*9690*/  LDL R0, [R1+0x200] ;  /* 0x0002000001007983 */ /* 0x000ee80000100800 */
[----:B-1----:R-:W4:Y:S01]  /*96a0*/  LDL R3, [R1] ;  /* 0x0000000001037983 */ /* 0x002f220000100800 */
[----:B--2---:R-:W-:-:S05]  /*96b0*/  VIADD R2, R2, 0x1 ;  /* 0x0000000102027836 */ /* 0x004fca0000000000 */
[----:B------:R-:W-:-:S13]  /*96c0*/  ISETP.NE.AND P0, PT, R2, 0x2, PT ;  /* 0x000000020200780c */ /* 0x000fda0003f05270 */
[----:B-----5:R1:W5:Y:S04]  /*96d0*/  @P0 LDL R4, [R1+0x1fc] ;  /* 0x0001fc0001040983 */ /* 0x0203680000100800 */
        /* <DEDUP_REMOVED lines=9> */
[----:B---3--:R-:W-:-:S02]  /*9770*/  @!P0 IMAD.MOV.U32 R2, RZ, RZ, RZ ;  /* 0x000000ffff028224 */ /* 0x008fc400078e00ff */
[----:B------:R-:W-:Y:S02]  /*9780*/  IMAD.MOV.U32 R18, RZ, RZ, R8 ;  /* 0x000000ffff127224 */ /* 0x000fe400078e0008 */
[----:B------:R-:W-:Y:S01]  /*9790*/  IMAD.MOV.U32 R19, RZ, RZ, R9 ;  /* 0x000000ffff137224 */ /* 0x000fe200078e0009 */
[----:B--2---:R-:W-:-:S05]  /*97a0*/  @!P0 LOP3.LUT R4, R5, 0x1, RZ, 0x3c, !PT ;  /* 0x0000000105048812 */ /* 0x004fca00078e3cff */
[----:B------:R1:W-:Y:S01]  /*97b0*/  @!P0 STL [R1+0x1fc], R4 ;  /* 0x0001fc0401008387 */ /* 0x0003e20000100800 */
[----:B------:R-:W-:Y:S05]  /*97c0*/  @!P1 BRA `(.L_x_11319) ;  /* 0x0000000000049947 */ /* 0x000fea0003800000 */
[----:B------:R-:W-:Y:S01]  /*97d0*/  BPT.TRAP 0x1 ;  /* 0x000000040000795c */ /* 0x000fe20000300000 */
.L_x_11319:
[----:B------:R-:W-:Y:S05]  /*97e0*/  BSYNC B0 ;  /* 0x0000000000007941 */ /* 0x000fea0003800000 */
.L_x_11318:
[----:B------:R-:W2:Y:S01]  /*97f0*/  LDL.64 R8, [R1+0x18] ;  /* 0x0000180001087983 */ /* 0x000ea20000100a00 */
[----:B-----5:R-:W-:Y:S02]  /*9800*/  SHF.L.U32 R5, R4, 0x1f, RZ ;  /* 0x0000001f04057819 */ /* 0x020fe400000006ff */
[----:B--2---:R-:W-:-:S05]  /*9810*/  MOV R3, R8 ;  /* 0x0000000800037202 */ /* 0x004fca0000000f00 */
[----:B------:R-:W-:-:S04]  /*9820*/  IMAD R2, R2, 0x8, R3 ;  /* 0x0000000802027824 */ /* 0x000fc800078e0203 */
[----:B------:R2:W3:Y:S01]  /*9830*/  SYNCS.PHASECHK.TRANS64.TRYWAIT P0, [R2+URZ], R5 ;  /* 0x00000005020075a7 */ /* 0x0004e2000800017f */
[----:B------:R2:W5:Y:S01]  /*9840*/  LDL.64 R8, [R1+0x1f8] ;  /* 0x0001f80001087983 */ /* 0x0005620000100a00 */
[----:B------:R-:W-:Y:S04]  /*9850*/  BSSY B0, `(.L_x_11320) ;  /* 0x0000003000007945 */ /* 0x000fe80003800000 */
[----:B------:R-:W-:Y:S05]  /*9860*/  @!P1 BRA `(.L_x_11321) ;  /* 0x0000000000049947 */ /* 0x000fea0003800000 */
[----:B------:R-:W-:Y:S01]  /*9870*/  BPT.TRAP 0x1 ;  /* 0x000000040000795c */ /* 0x000fe20000300000 */
.L_x_11321:
[----:B------:R-:W-:Y:S05]  /*9880*/  BSYNC B0 ;  /* 0x0000000000007941 */ /* 0x000fea0003800000 */
.L_x_11320:
[----:B------:R-:W-:Y:S04]  /*9890*/  BSSY B0, `(.L_x_11322) ;  /* 0x0000006000007945 */ /* 0x000fe80003800000 */
[----:B---3--:R-:W-:Y:S05]  /*98a0*/  @P0 BRA `(.L_x_11323) ;  /* 0x0000000000100947 */ /* 0x008fea0003800000 */
[----:B-----5:R-:W-:Y:S01]  /*98b0*/  IMAD R8, R8, 0x8, R3 ;  /* 0x0000000808087824 */ /* 0x020fe200078e0203 */
[----:B------:R-:W-:-:S04]  /*98c0*/  SHF.L.U32 R9, R9, 0x1f, RZ ;  /* 0x0000001f09097819 */ /* 0x000fc800000006ff */
[----:B------:R-:W3:Y:S02]  /*98d0*/  SYNCS.PHASECHK.TRANS64.TRYWAIT P0, [R8+URZ], R9 ;  /* 0x00000009080075a7 */ /* 0x000ee4000800017f */
[----:B---3--:R-:W-:Y:S05]  /*98e0*/  @!P0 BRA `(.L_x_11324) ;  /* 0x000002e400188947 */ /* 0x008fea0003800000 */
.L_x_11323:
[----:B------:R-:W-:Y:S05]  /*98f0*/  BSYNC B0 ;  /* 0x0000000000007941 */ /* 0x000fea0003800000 */
.L_x_11322:
[----:B---3-5:R-:W3:Y:S04]  /*9900*/  LDL R9, [R1+0x1f8] ;  /* 0x0001f80001097983 */ /* 0x028ee80000100800 */
[----:B--2---:R-:W3:Y:S01]  /*9910*/  LDL.64 R2, [R1+0x80] ;  /* 0x0000800001027983 */ /* 0x004ee20000100a00 */
[----:B------:R-:W-:Y:S05]  /*9920*/  WARPSYNC.ALL ;  /* 0x0000000000007948 */ /* 0x000fea0003800000 */
[----:B------:R-:W2:Y:S04]  /*9930*/  LDL.64 R14, [R1+0x78] ;  /* 0x00007800010e7983 */ /* 0x000ea80000100a00 */
[----:B-1----:R-:W4:Y:S04]  /*9940*/  LDL.64 R4, [R1+0x78] ;  /* 0x0000780001047983 */ /* 0x002f280000100a00 */
[----:B------:R-:W4:Y:S01]  /*9950*/  LDL.64 R10, [R1+0x78] ;  /* 0x00007800010a7983 */ /* 0x000f220000100a00 */
[----:B---3--:R-:W-:Y:S01]  /*9960*/  IMAD R2, R9, 0x300, R2 ;  /* 0x0000030009027824 */ /* 0x008fe200078e0202 */
[----:B------:R-:W-:-:S02]  /*9970*/  R2UR UR7, R3 ;  /* 0x00000000030772ca */ /* 0x000fc400000e0000 */
[----:B------:R-:W3:Y:S01]  /*9980*/  LDL.64 R12, [R1+0x78] ;  /* 0x00007800010c7983 */ /* 0x000ee20000100a00 */
[----:B------:R-:W-:Y:S01]  /*9990*/  WARPGROUP.ARRIVE ;  /* 0x00000000000079c5 */ /* 0x000fe20000000000 */
[C---:B------:R-:W-:Y:S01]  /*99a0*/  R2UR UR6, R2.reuse ;  /* 0x00000000020672ca */ /* 0x040fe200000e0000 */
[----:B------:R-:W-:Y:S01]  /*99b0*/  IMAD.MOV.U32 R217, RZ, RZ, 0x1 ;  /* 0x00000001ffd97424 */ /* 0x000fe200078e00ff */
[----:B------:R1:W-:Y:S04]  /*99c0*/  STL [R1+0x60], RZ ;  /* 0x000060ff01007387 */ /* 0x0003e80000100800 */
[----:B------:R1:W-:Y:S04]  /*99d0*/  STL [R1+0x60], R217 ;  /* 0x000060d901007387 */ /* 0x0003e80000100800 */
[----:B------:R1:W-:Y:S04]  /*99e0*/  STL [R1+0x60], R217 ;  /* 0x000060d901007387 */ /* 0x0003e80000100800 */
[----:B------:R1:W-:Y:S04]  /*99f0*/  STL [R1+0x60], R217 ;  /* 0x000060d901007387 */ /* 0x0003e80000100800 */
[----:B------:R1:W-:Y:S01]  /*9a00*/  STL [R1+0x60], R217 ;  /* 0x000060d901007387 */ /* 0x0003e20000100800 */
[----:B------:R-:W-:-:S02]  /*9a10*/  VIADD R8, R2, 0x2 ;  /* 0x0000000202087836 */ /* 0x000fc40000000000 */
[----:B------:R-:W-:Y:S01]  /*9a20*/  IMAD.MOV.U32 R9, RZ, RZ, R3 ;  /* 0x000000ffff097224 */ /* 0x000fe200078e0003 */
[----:B--2---:R-:W-:Y:S02]  /*9a30*/  R2UR UR4, R14 ;  /* 0x000000000e0472ca */ /* 0x004fe400000e0000 */
[----:B------:R-:W-:Y:S01]  /*9a40*/  R2UR UR5, R15 ;  /* 0x000000000f0572ca */ /* 0x000fe200000e0000 */
[----:B----4-:R-:W-:Y:S01]  /*9a50*/  VIADD R4, R4, 0x2 ;  /* 0x0000000204047836 */ /* 0x010fe20000000000 */
[----:B------:R1:W5:Y:S11]  /*9a60*/  LDL.64 R14, [R1+0x1f8] ;  /* 0x0001f800010e7983 */ /* 0x0003760000100a00 */
[----:B------:R-:W-:Y:S01]  /*9a70*/  HGMMA.64x96x16.F32.BF16 R24, gdesc[UR4], RZ, !UPT, gsb0 ;  /* 0x01600000041879f0 */ /* 0x000fe2000c0018ff */
[----:B------:R-:W-:-:S02]  /*9a80*/  R2UR UR6, R8 ;  /* 0x00000000080672ca */ /* 0x000fc400000e0000 */
[----:B------:R-:W-:Y:S02]  /*9a90*/  R2UR UR7, R9 ;  /* 0x00000000090772ca */ /* 0x000fe400000e0000 */
[----:B------:R-:W-:Y:S02]  /*9aa0*/  R2UR UR4, R4 ;  /* 0x00000000040472ca */ /* 0x000fe400000e0000 */
[----:B------:R-:W-:Y:S01]  /*9ab0*/  R2UR UR5, R5 ;  /* 0x00000000050572ca */ /* 0x000fe200000e0000 */
[----:B------:R-:W-:Y:S02]  /*9ac0*/  WARPGROUP.DEPBAR.LE gsb0, 0x0 ;  /* 0x00008000000079c5 */ /* 0x000fe40000010000 */
[----:B------:R-:W2:Y:S01]  /*9ad0*/  LD.E R0, desc[UR36][R18.64] ;  /* 0x0000002412007980 */ /* 0x000ea2000c101900 */
[----:B------:R-:W-:-:S09]  /*9ae0*/  WARPGROUP.ARRIVE ;  /* 0x00000000000079c5 */ /* 0x000fd20000000000 */
        /* <DEDUP_REMOVED lines=12> */
[----:B---3--:R-:W-:Y:S01]  /*9bb0*/  VIADD R12, R12, 0x6 ;  /* 0x000000060c0c7836 */ /* 0x008fe20000000000 */
[----:B------:R-:W-:Y:S02]  /*9bc0*/  R2UR UR6, R2 ;  /* 0x00000000020672ca */ /* 0x000fe400000e0000 */
[----:B------:R-:W-:Y:S02]  /*9bd0*/  R2UR UR7, R3 ;  /* 0x00000000030772ca */ /* 0x000fe400000e0000 */
[----:B------:R-:W-:Y:S02]  /*9be0*/  R2UR UR4, R12 ;  /* 0x000000000c0472ca */ /* 0x000fe400000e0000 */
[----:B------:R-:W-:Y:S01]  /*9bf0*/  R2UR UR5, R13 ;  /* 0x000000000d0572ca */ /* 0x000fe200000e0000 */
[----:B------:R-:W-:Y:S02]  /*9c00*/  WARPGROUP.DEPBAR.LE gsb0, 0x0 ;  /* 0x00008000000079c5 */ /* 0x000fe40000010000 */
[----:B------:R-:W-:-:S10]  /*9c10*/  WARPGROUP.ARRIVE ;  /* 0x00000000000079c5 */ /* 0x000fd40000000000 */
[----:B------:R-:W-:Y:S01]  /*9c20*/  HGMMA.64x96x16.F32.BF16 R24, gdesc[UR4], R24, gsb0 ;  /* 0x01600000041879f0 */ /* 0x000fe20008001818 */
[----:B------:R-:W-:Y:S01]  /*9c30*/  BSSY B0, `(.L_x_11325) ;  /* 0x0000006000007945 */ /* 0x000fe20003800000 */
[----:B--2---:R-:W-:-:S04]  /*9c40*/  LOP3.LUT R0, R0, 0x1, RZ, 0xfc, !PT ;  /* 0x0000000100007812 */ /* 0x004fc800078efcff */
[----:B------:R-:W-:Y:S01]  /*9c50*/  ISETP.NE.AND P0, PT, R0, 0x3, PT ;  /* 0x000000030000780c */ /* 0x000fe20003f05270 */
[----:B------:R-:W-:-:S12]  /*9c60*/  WARPGROUP.DEPBAR.LE gsb0, 0x0 ;  /* 0x00008000000079c5 */ /* 0x000fd80000010000 */
[----:B-1----:R-:W-:Y:S05]  /*9c70*/  @!P0 BRA `(.L_x_11326) ;  /* 0x0000000000048947 */ /* 0x002fea0003800000 */
[----:B------:R-:W-:Y:S01]  /*9c80*/  BPT.TRAP 0x1 ;  /* 0x000000040000795c */ /* 0x000fe20000300000 */
.L_x_11326:
[----:B------:R-:W-:Y:S05]  /*9c90*/  BSYNC B0 ;  /* 0x0000000000007941 */ /* 0x000fea0003800000 */
.L_x_11325:
[----:B------:R-:W2:Y:S01]  /*9ca0*/  LD.E.64 R2, desc[UR36][R18.64+0x18] ;  /* 0x0000182412027980 */ /* 0x000ea2000c101b00 */
[----:B-----5:R-:W-:Y:S02]  /*9cb0*/  SHF.L.U32 R15, R15, 0x1f, RZ ;  /* 0x0000001f0f0f7819 */ /* 0x020fe400000006ff */
[----:B--2---:R-:W-:-:S05]  /*9cc0*/  MOV R3, R2 ;  /* 0x0000000200037202 */ /* 0x004fca0000000f00 */
[----:B------:R-:W-:-:S04]  /*9cd0*/  IMAD R0, R14, 0x8, R3 ;  /* 0x000000080e007824 */ /* 0x000fc800078e0203 */
[----:B------:R1:W2:Y:S01]  /*9ce0*/  SYNCS.PHASECHK.TRANS64.TRYWAIT P0, [R0+URZ], R15 ;  /* 0x0000000f000075a7 */ /* 0x0002a2000800017f */
[----:B------:R-:W3:Y:S01]  /*9cf0*/  LD.E R2, desc[UR36][R18.64] ;  /* 0x0000002412027980 */ /* 0x000ee2000c101900 */
[----:B------:R-:W-:Y:S01]  /*9d00*/  BSSY B0, `(.L_x_11327) ;  /* 0x0000005000007945 */ /* 0x000fe20003800000 */
[----:B---3--:R-:W-:-:S04]  /*9d10*/  LOP3.LUT R2, R2, 0x1, RZ, 0xfc, !PT ;  /* 0x0000000102027812 */ /* 0x008fc800078efcff */
[----:B------:R-:W-:-:S13]  /*9d20*/  ISETP.NE.AND P1, PT, R2, 0x3, PT ;  /* 0x000000030200780c */ /* 0x000fda0003f25270 */
[----:B-12---:R-:W-:Y:S05]  /*9d30*/  @!P1 BRA `(.L_x_11328) ;  /* 0x0000000000049947 */ /* 0x006fea0003800000 */
[----:B------:R-:W-:Y:S01]  /*9d40*/  BPT.TRAP 0x1 ;  /* 0x000000040000795c */ /* 0x000fe20000300000 */
.L_x_11328:
[----:B------:R-:W-:Y:S05]  /*9d50*/  BSYNC B0 ;  /* 0x0000000000007941 */ /* 0x000fea0003800000 */
.L_x_11327:
[----:B------:R-:W-:Y:S04]  /*9d60*/  BSSY B0, `(.L_x_11329) ;  /* 0x0000007000007945 */ /* 0x000fe80003800000 */
[----:B------:R-:W-:Y:S05]  /*9d70*/  @P0 BRA `(.L_x_11330) ;  /* 0x0000000000140947 */ /* 0x000fea0003800000 */
[----:B------:R-:W2:Y:S02]  /*9d80*/  LD.E.64 R2, desc[UR36][R18.64+0x18] ;  /* 0x0000182412027980 */ /* 0x000ea4000c101b00 */
[----:B--2---:R-:W-:-:S05]  /*9d90*/  MOV R3, R2 ;  /* 0x0000000200037202 */ /* 0x004fca0000000f00 */
[----:B------:R-:W-:-:S04]  /*9da0*/  IMAD R14, R14, 0x8, R3 ;  /* 0x000000080e0e7824 */ /* 0x000fc800078e0203 */
[----:B------:R-:W1:Y:S02]  /*9db0*/  SYNCS.PHASECHK.TRANS64.TRYWAIT P0, [R14+URZ], R15 ;  /* 0x0000000f0e0075a7 */ /* 0x000e64000800017f */
[----:B-1----:R-:W-:Y:S05]  /*9dc0*/  @!P0 BRA `(.L_x_11331) ;  /* 0x000002dc00f48947 */ /* 0x002fea0003800000 */
.L_x_11330:
[----:B------:R-:W-:Y:S05]  /*9dd0*/  BSYNC B0 ;  /* 0x0000000000007941 */ /* 0x000fea0003800000 */
.L_x_11329:
[----:B-1----:R-:W2:Y:S04]  /*9de0*/  LDL R15, [R1+0x1f8] ;  /* 0x0001f800010f7983 */ /* 0x002ea80000100800 */
[----:B------:R-:W2:Y:S04]  /*9df0*/  LDL.64 R2, [R1+0xf8] ;  /* 0x0000f80001027983 */ /* 0x000ea80000100a00 */
[----:B------:R-:W3:Y:S04]  /*9e00*/  LDL R0, [R1+0x70] ;  /* 0x0000700001007983 */ /* 0x000ee80000100800 */
[----:B------:R-:W4:Y:S04]  /*9e10*/  LDL.64 R4, [R1+0xf0] ;  /* 0x0000f00001047983 */ /* 0x000f280000100a00 */
[----:B------:R-:W4:Y:S04]  /*9e20*/  LDL.64 R8, [R1+0xf0] ;  /* 0x0000f00001087983 */ /* 0x000f280000100a00 */
[----:B------:R-:W4:Y:S04]  /*9e30*/  LDL.64 R10, [R1+0xf0] ;  /* 0x0000f000010a7983 */ /* 0x000f280000100a00 */
[----:B------:R-:W4:Y:S01]  /*9e40*/  LDL.64 R12, [R1+0xf0] ;  /* 0x0000f000010c7983 */ /* 0x000f220000100a00 */
[----:B------:R-:W-:Y:S05]  /*9e50*/  WARPSYNC.ALL ;  /* 0x0000000000007948 */ /* 0x000fea0003800000 */
[----:B------:R-:W-:Y:S01]  /*9e60*/  WARPGROUP.ARRIVE ;  /* 0x00000000000079c5 */ /* 0x000fe20000000000 */
[----:B--2---:R-:W-:Y:S01]  /*9e70*/  IMAD R2, R15, 0xc00, R2 ;  /* 0x00000c000f027824 */ /* 0x004fe200078e0202 */
[----:B------:R-:W-:Y:S01]  /*9e80*/  R2UR UR7, R3 ;  /* 0x00000000030772ca */ /* 0x000fe200000e0000 */
[----:B------:R-:W2:Y:S01]  /*9e90*/  LDL.64 R14, [R1+0xf0] ;  /* 0x0000f000010e7983 */ /* 0x000ea20000100a00 */
[----:B---3--:R-:W-:-:S02]  /*9ea0*/  ISETP.NE.U32.AND P0, PT, R0, RZ, PT ;  /* 0x000000ff0000720c */ /* 0x008fc40003f05070 */
        /* <DEDUP_REMOVED lines=131> */
[----:B------:R-:W-:Y:S01]  /*a6e0*/  R2UR UR6, R4 ;  /* 0x00000000040672ca */ /* 0x000fe200000e0000 */
[----:B------:R-:W2:Y:S01]  /*a6f0*/  LDL R14, [R1] ;  /* 0x00000000010e7983 */ /* 0x000ea20000100800 */
[----:B------:R-:W-:-:S02]  /*a700*/  R2UR UR7, R5 ;  /* 0x00000000050772ca */ /* 0x000fc400000e0000 */
[----:B------:R-:W-:Y:S01]  /*a710*/  R2UR UR5, R15 ;  /* 0x000000000f0572ca */ /* 0x000fe200000e0000 */
[----:B---3--:R-:W-:Y:S01]  /*a720*/  VIADD R8, R8, 0xc02 ;  /* 0x00000c0208087836 */ /* 0x008fe20000000000 */
        /* <DEDUP_REMOVED lines=10> */
[----:B----4-:R-:W-:-:S02]  /*a7d0*/  VIADD R10, R10, 0xc04 ;  /* 0x00000c040a0a7836 */ /* 0x010fc40000000000 */
        /* <DEDUP_REMOVED lines=39> */
[----:B------:R-:W-:Y:S01]  /*aa50*/  BSSY B0, `(.L_x_11332) ;  /* 0x0000005000007945 */ /* 0x000fe20003800000 */
[----:B------:R-:W-:-:S02]  /*aa60*/  WARPGROUP.DEPBAR.LE gsb0, 0x0 ;  /* 0x00008000000079c5 */ /* 0x000fc40000010000 */
[----:B------:R1:W-:Y:S09]  /*aa70*/  BAR.ARV R228, 0x100 ;  /* 0x000400e40000751d */ /* 0x0003f20000002000 */
[----:B-1----:R-:W-:Y:S05]  /*aa80*/  @!P0 BRA `(.L_x_11333) ;  /* 0x0000000000048947 */ /* 0x002fea0003800000 */
[----:B------:R-:W-:Y:S01]  /*aa90*/  BPT.TRAP 0x1 ;  /* 0x000000040000795c */ /* 0x000fe20000300000 */
.L_x_11333:
[----:B------:R-:W-:Y:S05]  /*aaa0*/  BSYNC B0 ;  /* 0x0000000000007941 */ /* 0x000fea0003800000 */
.L_x_11332:
[----:B------:R-:W2:Y:S04]  /*aab0*/  LDL.64 R2, [R1+0x20] ;  /* 0x0000200001027983 */ /* 0x000ea80000100a00 */
        /* <DEDUP_REMOVED lines=9> */
[----:B--2---:R-:W-:-:S05]  /*ab50*/  MOV R3, R2 ;  /* 0x0000000200037202 */ /* 0x004fca0000000f00 */
[----:B-----5:R-:W-:-:S05]  /*ab60*/  IMAD R0, R0, 0x8, R3 ;  /* 0x0000000800007824 */ /* 0x020fca00078e0203 */
[----:B------:R-:W-:-:S04]  /*ab70*/  PRMT R0, R15, 0x654, R0 ;  /* 0x000006540f007816 */ /* 0x000fc80000000000 */
[----:B------:R1:W-:Y:S01]  /*ab80*/  SYNCS.ARRIVE.TRANS64.RED.A1T0 RZ, [R0+URZ], RZ ;  /* 0x000000ff00ff79a7 */ /* 0x0003e2000810043f */
[----:B------:R-:W2:Y:S04]  /*ab90*/  LDL.64 R2, [R1+0x150] ;  /* 0x0001500001027983 */ /* 0x000ea80000100a00 */
[----:B------:R-:W1:Y:S04]  /*aba0*/  LDL.64 R8, [R1+0x210] ;  /* 0x0002100001087983 */ /* 0x000e680000100a00 */
        /* <DEDUP_REMOVED lines=41> */
[----:B--2---:R-:W2:Y:S01]  /*ae40*/  LD.E R2, desc[UR36][R2.64] ;  /* 0x0000002402027980 */ /* 0x004ea2000c101900 */
[----:B------:R0:W-:Y:S01]  /*ae50*/  BAR.SYNC.DEFER_BLOCKING R229, 0x100 ;  /* 0x000400e50000751d */ /* 0x0001e20000010000 */
[-C--:B--2---:R-:W-:Y:S01]  /*ae60*/  FMUL.FTZ R74, R24, R2.reuse ;  /* 0x00000002184a7220 */ /* 0x084fe20000410000 */
[-C--:B------:R-:W-:Y:S01]  /*ae70*/  FMUL.FTZ R75, R25, R2.reuse ;  /* 0x00000002194b7220 */ /* 0x080fe20000410000 */
[----:B------:R-:W-:-:S04]  /*ae80*/  FMUL.FTZ R76, R28, R2 ;  /* 0x000000021c4c7220 */ /* 0x000fc80000410000 */
[----:B------:R-:W1:Y:S01]  /*ae90*/  MUFU.TANH R74, R74 ;  /* 0x0000004a004a7308 */ /* 0x000e620000002400 */
[-C--:B------:R-:W-:Y:S01]  /*aea0*/  FMUL.FTZ R77, R29, R2.reuse ;  /* 0x000000021d4d7220 */ /* 0x080fe20000410000 */
[----:B------:R-:W-:-:S06]  /*aeb0*/  FMUL.FTZ R159, R32, R2 ;  /* 0x00000002209f7220 */ /* 0x000fcc0000410000 */
[----:B------:R-:W2:Y:S01]  /*aec0*/  MUFU.TANH R75, R75 ;  /* 0x0000004b004b7308 */ /* 0x000ea20000002400 */
[----:B------:R-:W-:-:S07]  /*aed0*/  FMUL.FTZ R158, R33, R2 ;  /* 0x00000002219e7220 */ /* 0x000fce0000410000 */
[----:B------:R-:W3:Y:S01]  /*aee0*/  MUFU.TANH R76, R76 ;  /* 0x0000004c004c7308 */ /* 0x000ee20000002400 */
        /* <DEDUP_REMOVED lines=53> */
[----:B------:R-:W-:Y:S01]  /*b240*/  FMUL.FTZ R208, R71, R2 ;  /* 0x0000000247d07220 */ /* 0x000fe20000410000 */
[----:B------:R-:W4:Y:S01]  /*b250*/  LDL.64 R26, [R1+0x3f8] ;  /* 0x0003f800011a7983 */ /* 0x000f220000100a00 */
[----:B------:R-:W0:Y:S01]  /*b260*/  MUFU.TANH R73, R73 ;  /* 0x0000004900497308 */ /* 0x000e220000002400 */
[----:B-1----:R-:W-:-:S02]  /*b270*/  FMNMX.FTZ R3, R22, R3, !PT ;  /* 0x0000000316037209 */ /* 0x002fc40007810000 */
[----:B------:R-:W4:Y:S04]  /*b280*/  LDL.64 R50, [R1+0x338] ;  /* 0x0003380001327983 */ /* 0x000f280000100a00 */
[----:B------:R-:W4:Y:S01]  /*b290*/  LDL.64 R32, [R1+0x408] ;  /* 0x0004080001207983 */ /* 0x000f220000100a00 */
[----:B------:R-:W1:Y:S03]  /*b2a0*/  MUFU.TANH R21, R21 ;  /* 0x0000001500157308 */ /* 0x000e660000002400 */
[----:B------:R-:W4:Y:S04]  /*b2b0*/  LDL.64 R40, [R1+0x438] ;  /* 0x0004380001287983 */ /* 0x000f280000100a00 */
[----:B------:R-:W4:Y:S01]  /*b2c0*/  LDL.64 R36, [R1+0x3a8] ;  /* 0x0003a80001247983 */ /* 0x000f220000100a00 */
[----:B------:R-:W1:Y:S01]  /*b2d0*/  MUFU.TANH R72, R72 ;  /* 0x0000004800487308 */ /* 0x000e620000002400 */
[----:B--2---:R-:W-:-:S02]  /*b2e0*/  FMNMX.FTZ R0, R20, R3, !PT ;  /* 0x0000000314007209 */ /* 0x004fc40007810000 */
[----:B------:R-:W2:Y:S04]  /*b2f0*/  LDL.64 R44, [R1+0x398] ;  /* 0x00039800012c7983 */ /* 0x000ea80000100a00 */
[----:B------:R-:W2:Y:S01]  /*b300*/  LDL.64 R30, [R1+0x418] ;  /* 0x00041800011e7983 */ /* 0x000ea20000100a00 */
[----:B------:R-:W1:Y:S08]  /*b310*/  MUFU.TANH R13, R13 ;  /* 0x0000000d000d7308 */ /* 0x000e700000002400 */
[----:B------:R-:W1:Y:S01]  /*b320*/  MUFU.TANH R28, R28 ;  /* 0x0000001c001c7308 */ /* 0x000e620000002400 */
[----:B---3--:R-:W-:Y:S01]  /*b330*/  FMNMX.FTZ R0, R23, R0, !PT ;  /* 0x0000000017007209 */ /* 0x008fe20007810000 */
[----:B------:R-:W3:Y:S06]  /*b340*/  LDL.64 R48, [R1+0x3b8] ;  /* 0x0003b80001307983 */ /* 0x000eec0000100a00 */
[----:B------:R-:W1:Y:S01]  /*b350*/  MUFU.TANH R12, R12 ;  /* 0x0000000c000c7308 */ /* 0x000e620000002400 */
[----:B0-----:R-:W-:Y:S01]  /*b360*/  FMNMX.FTZ R3, R73, R9, !PT ;  /* 0x0000000949037209 */ /* 0x001fe20007810000 */
[----:B------:R-:W2:Y:S06]  /*b370*/  LDL.64 R34, [R1+0x3c8] ;  /* 0x0003c80001227983 */ /* 0x000eac0000100a00 */
[----:B------:R-:W0:Y:S01]  /*b380*/  MUFU.TANH R29, R29 ;  /* 0x0000001d001d7308 */ /* 0x000e220000002400 */
[----:B-1----:R-:W-:Y:S01]  /*b390*/  FMNMX.FTZ R0, R21, R0, !PT ;  /* 0x0000000015007209 */ /* 0x002fe20007810000 */
[----:B------:R-:W2:Y:S06]  /*b3a0*/  LDL.64 R38, [R1+0x3e8] ;  /* 0x0003e80001267983 */ /* 0x000eac0000100a00 */
[----:B------:R-:W1:Y:S01]  /*b3b0*/  MUFU.TANH R165, R165 ;  /* 0x000000a500a57308 */ /* 0x000e620000002400 */
[----:B------:R-:W-:Y:S01]  /*b3c0*/  FMNMX.FTZ R3, R72, R3, !PT ;  /* 0x0000000348037209 */ /* 0x000fe20007810000 */
        /* <DEDUP_REMOVED lines=35> */
[----:B------:R-:W-:-:S07]  /*b600*/  FMNMX.FTZ R0, R14, R3, !PT ;  /* 0x000000030e007209 */ /* 0x000fce0007810000 */
[----:B------:R-:W1:Y:S01]  /*b610*/  MUFU.TANH R11, R11 ;  /* 0x0000000b000b7308 */ /* 0x000e620000002400 */
[----:B------:R-:W-:Y:S02]  /*b620*/  FMNMX.FTZ R3, R205, R4, !PT ;  /* 0x00000004cd037209 */ /* 0x000fe40007810000 */
[----:B------:R-:W-:-:S05]  /*b630*/  FMNMX.FTZ R0, R19, R0, !PT ;  /* 0x0000000013007209 */ /* 0x000fca0007810000 */
[----:B------:R-:W1:Y:S01]  /*b640*/  MUFU.TANH R10, R10 ;  /* 0x0000000a000a7308 */ /* 0x000e620000002400 */
[----:B------:R-:W-:Y:S02]  /*b650*/  FMNMX.FTZ R3, R204, R3, !PT ;  /* 0x00000003cc037209 */ /* 0x000fe40007810000 */
[----:B0-----:R-:W-:-:S05]  /*b660*/  FMNMX.FTZ R0, R15, R0, !PT ;  /* 0x000000000f007209 */ /* 0x001fca0007810000 */
[----:B------:R-:W0:Y:S01]  /*b670*/  MUFU.TANH R183, R183 ;  /* 0x000000b700b77308 */ /* 0x000e220000002400 */
[----:B-1----:R-:W-:Y:S02]  /*b680*/  FMNMX.FTZ R4, R202, R3, !PT ;  /* 0x00000003ca047209 */ /* 0x002fe40007810000 */
[----:B------:R-:W-:-:S05]  /*b690*/  FMNMX.FTZ R3, R11, R0, !PT ;  /* 0x000000000b037209 */ /* 0x000fca0007810000 */
        /* <DEDUP_REMOVED lines=12> */
[----:B------:R-:W1:Y:S08]  /*b760*/  MUFU.TANH R201, R201 ;  /* 0x000000c900c97308 */ /* 0x000e700000002400 */
[----:B------:R-:W1:Y:S01]  /*b770*/  MUFU.TANH R200, R200 ;  /* 0x000000c800c87308 */ /* 0x000e620000002400 */
[----:B------:R-:W-:-:S07]  /*b780*/  FMNMX.FTZ R0, R206, R3, !PT ;  /* 0x00000003ce007209 */ /* 0x000fce0007810000 */
[----:B------:R-:W1:Y:S08]  /*b790*/  MUFU.TANH R215, R215 ;  /* 0x000000d700d77308 */ /* 0x000e700000002400 */
[----:B------:R-:W1:Y:S01]  /*b7a0*/  MUFU.TANH R211, R211 ;  /* 0x000000d300d37308 */ /* 0x000e620000002400 */
[----:B0-----:R-:W-:-:S07]  /*b7b0*/  FMNMX.FTZ R3, R203, R0, !PT ;  /* 0x00000000cb037209 */ /* 0x001fce0007810000 */
        /* <DEDUP_REMOVED lines=8> */
[----:B------:R-:W4:Y:S08]  /*b840*/  MUFU.TANH R212, R212 ;  /* 0x000000d400d47308 */ /* 0x000f300000002400 */
[----:B------:R-:W4:Y:S01]  /*b850*/  MUFU.TANH R208, R208 ;  /* 0x000000d000d07308 */ /* 0x000f220000002400 */
[----:B0-----:R-:W-:Y:S02]  /*b860*/  FMNMX.FTZ R4, R214, R5, !PT ;  /* 0x00000005d6047209 */ /* 0x001fe40007810000 */
[----:B------:R-:W-:-:S02]  /*b870*/  FMNMX.FTZ R0, R210, R3, !PT ;  /* 0x00000003d2007209 */ /* 0x000fc40007810000 */
[----:B-1----:R-:W-:Y:S02]  /*b880*/  FMNMX.FTZ R5, R213, R4, !PT ;  /* 0x00000004d5057209 */ /* 0x002fe40007810000 */
[----:B------:R-:W-:Y:S02]  /*b890*/  FMNMX.FTZ R25, R209, R0, !PT ;  /* 0x00000000d1197209 */ /* 0x000fe40007810000 */
[----:B----4-:R-:W-:Y:S01]  /*b8a0*/  FMNMX.FTZ R24, R212, R5, !PT ;  /* 0x00000005d4187209 */ /* 0x010fe20007810000 */
[----:B------:R-:W4:Y:S01]  /*b8b0*/  LDL R0, [R1+0x230] ;  /* 0x0002300001007983 */ /* 0x000f220000100800 */
[----:B------:R-:W-:-:S03]  /*b8c0*/  FMNMX.FTZ R25, R208, R25, !PT ;  /* 0x00000019d0197209 */ /* 0x000fc60007810000 */
[----:B------:R-:W0:Y:S04]  /*b8d0*/  SHFL.BFLY PT, R5, R24, 0x2, 0x1f ;  /* 0x0c401f0018057f89 */ /* 0x000e2800000e0000 */
[----:B------:R1:W-:Y:S04]  /*b8e0*/  STL.64 [R1+0x210], R24 ;  /* 0x0002101801007387 */ /* 0x0003e80000100a00 */
[----:B------:R-:W3:Y:S01]  /*b8f0*/  LDL R173, [R1+0x214] ;  /* 0x0002140001ad7983 */ /* 0x000ee20000100800 */
[----:B0-----:R-:W-:-:S03]  /*b900*/  FMNMX.FTZ R5, R24, R5, !PT ;  /* 0x0000000518057209 */ /* 0x001fc60007810000 */
[----:B-1----:R-:W2:Y:S04]  /*b910*/  LDL.64 R24, [R1+0x428] ;  /* 0x0004280001187983 */ /* 0x002ea80000100a00 */
[----:B------:R-:W0:Y:S02]  /*b920*/  SHFL.BFLY PT, R2, R5, 0x1, 0x1f ;  /* 0x0c201f0005027f89 */ /* 0x000e2400000e0000 */
[----:B0-----:R-:W-:-:S05]  /*b930*/  FMNMX.FTZ R2, R5, R2, !PT ;  /* 0x0000000205027209 */ /* 0x001fca0007810000 */
[----:B------:R-:W-:Y:S04]  /*b940*/  STL [R1+0x210], R2 ;  /* 0x0002100201007387 */ /* 0x000fe80000100800 */
[----:B------:R-:W4:Y:S04]  /*b950*/  LDL R4, [R1+0x210] ;  /* 0x0002100001047983 */ /* 0x000f280000100800 */
[----:B---3--:R-:W0:Y:S02]  /*b960*/  SHFL.BFLY PT, R2, R173, 0x2, 0x1f ;  /* 0x0c401f00ad027f89 */ /* 0x008e2400000e0000 */
[----:B0-----:R-:W-:-:S05]  /*b970*/  FMNMX.FTZ R2, R2, R173, !PT ;  /* 0x000000ad02027209 */ /* 0x001fca0007810000 */
[----:B------:R-:W0:Y:S02]  /*b980*/  SHFL.BFLY PT, R5, R2, 0x1, 0x1f ;  /* 0x0c201f0002057f89 */ /* 0x000e2400000e0000 */
[----:B0-----:R-:W-:Y:S01]  /*b990*/  FMNMX.FTZ R5, R2, R5, !PT ;  /* 0x0000000502057209 */ /* 0x001fe20007810000 */
[----:B----4-:R-:W-:-:S04]  /*b9a0*/  FADD.FTZ R3, R8, -R4 ;  /* 0x8000000408037221 */ /* 0x010fc80000010000 */
[----:B------:R-:W-:Y:S01]  /*b9b0*/  FADD.FTZ R9, R9, -R5 ;  /* 0x8000000509097221 */ /* 0x000fe20000010000 */
[----:B------:R-:W-:-:S03]  /*b9c0*/  FMUL.FTZ R3, R3, R0 ;  /* 0x0000000003037220 */ /* 0x000fc60000410000 */
[----:B------:R-:W-:-:S03]  /*b9d0*/  FMUL.FTZ R2, R0, R9 ;  /* 0x0000000900027220 */ /* 0x000fc60000410000 */
[----:B------:R-:W0:Y:S08]  /*b9e0*/  MUFU.EX2 R3, R3 ;  /* 0x0000000300037308 */ /* 0x000e300000000800 */
[----:B------:R-:W1:Y:S01]  /*b9f0*/  MUFU.EX2 R2, R2 ;  /* 0x0000000200027308 */ /* 0x000e620000000800 */
[C---:B0-----:R-:W-:Y:S01]  /*ba00*/  FMUL.FTZ R155, R3.reuse, R155 ;  /* 0x0000009b039b7220 */ /* 0x041fe20000410000 */
        /* <DEDUP_REMOVED lines=9> */
[----:B------:R-:W-:Y:S04]  /*baa0*/  STL.64 [R1+0x240], R154 ;  /* 0x0002409a01007387 */ /* 0x000fe80000100a00 */
[----:B------:R0:W-:Y:S04]  /*bab0*/  STL.64 [R1+0x3b0], R146 ;  /* 0x0003b09201007387 */ /* 0x0001e80000100a00 */
[----:B------:R1:W-:Y:S04]  /*bac0*/  STL.64 [R1+0x3c0], R148 ;  /* 0x0003c09401007387 */ /* 0x0003e80000100a00 */
[----:B------:R3:W-:Y:S04]  /*bad0*/  STL.64 [R1+0x3d0], R150 ;  /* 0x0003d09601007387 */ /* 0x0007e80000100a00 */
[----:B------:R-:W-:Y:S04]  /*bae0*/  STL.64 [R1+0x248], R86 ;  /* 0x0002485601007387 */ /* 0x000fe80000100a00 */
[----:B0-----:R-:W4:Y:S04]  /*baf0*/  LDL R147, [R1+0x240] ;  /* 0x0002400001937983 */ /* 0x001f280000100800 */
[----:B-1----:R-:W4:Y:S04]  /*bb00*/  LDL R148, [R1+0x244] ;  /* 0x0002440001947983 */ /* 0x002f280000100800 */
[----:B------:R-:W4:Y:S04]  /*bb10*/  LDL R149, [R1+0x248] ;  /* 0x0002480001957983 */ /* 0x000f280000100800 */
[----:B---3--:R-:W3:Y:S01]  /*bb20*/  LDL R150, [R1+0x24c] ;  /* 0x00024c0001967983 */ /* 0x008ee20000100800 */
        /* <DEDUP_REMOVED lines=117> */
[----:B------:R-:W3:Y:S04]  /*c280*/  LDL R151, [R1+0x250] ;  /* 0x0002500001977983 */ /* 0x000ee80000100800 */
[----:B0-----:R-:W3:Y:S04]  /*c290*/  LDL R152, [R1+0x254] ;  /* 0x0002540001987983 */ /* 0x001ee80000100800 */
[----:B------:R-:W3:Y:S04]  /*c2a0*/  LDL R153, [R1+0x258] ;  /* 0x0002580001997983 */ /* 0x000ee80000100800 */
[----:B------:R-:W3:Y:S04]  /*c2b0*/  LDL R154, [R1+0x25c] ;  /* 0x00025c00019a7983 */ /* 0x000ee80000100800 */
[----:B-1----:R-:W3:Y:S04]  /*c2c0*/  LDL R50, [R1+0x3ec] ;  /* 0x0003ec0001327983 */ /* 0x002ee80000100800 */
[----:B------:R-:W3:Y:S04]  /*c2d0*/  LDL R51, [R1+0x3f0] ;  /* 0x0003f00001337983 */ /* 0x000ee80000100800 */
[----:B--2---:R-:W2:Y:S04]  /*c2e0*/  LDL R48, [R1+0x3fc] ;  /* 0x0003fc0001307983 */ /* 0x004ea80000100800 */
[----:B------:R-:W2:Y:S04]  /*c2f0*/  LDL R49, [R1+0x400] ;  /* 0x0004000001317983 */ /* 0x000ea80000100800 */
[----:B------:R-:W2:Y:S04]  /*c300*/  LDL R35, [R1+0x428] ;  /* 0x0004280001237983 */ /* 0x000ea80000100800 */
[----:B------:R-:W2:Y:S04]  /*c310*/  LDL R32, [R1+0x434] ;  /* 0x0004340001207983 */ /* 0x000ea80000100800 */
[----:B------:R-:W2:Y:S04]  /*c320*/  LDL R33, [R1+0x438] ;  /* 0x0004380001217983 */ /* 0x000ea80000100800 */
[----:B------:R-:W2:Y:S04]  /*c330*/  LDL R34, [R1+0x43c] ;  /* 0x00043c0001227983 */ /* 0x000ea80000100800 */
[----:B------:R-:W-:Y:S04]  /*c340*/  STL.64 [R1+0x380], R140 ;  /* 0x0003808c01007387 */ /* 0x000fe80000100a00 */
[----:B------:R0:W-:Y:S04]  /*c350*/  STL.64 [R1+0x2a8], R84 ;  /* 0x0002a85401007387 */ /* 0x0001e80000100a00 */
[----:B------:R-:W-:Y:S04]  /*c360*/  STL.64 [R1+0x388], R42 ;  /* 0x0003882a01007387 */ /* 0x000fe80000100a00 */
[----:B------:R-:W2:Y:S04]  /*c370*/  LDL R110, [R1+0x314] ;  /* 0x00031400016e7983 */ /* 0x000ea80000100800 */
[----:B------:R-:W2:Y:S04]  /*c380*/  LDL R111, [R1+0x318] ;  /* 0x00031800016f7983 */ /* 0x000ea80000100800 */
[----:B----4-:R-:W-:Y:S04]  /*c390*/  STL [R1+0x240], R147 ;  /* 0x0002409301007387 */ /* 0x010fe80000100800 */
[----:B------:R-:W-:Y:S04]  /*c3a0*/  STL [R1+0x244], R148 ;  /* 0x0002449401007387 */ /* 0x000fe80000100800 */
[----:B------:R-:W-:Y:S04]  /*c3b0*/  STL [R1+0x248], R149 ;  /* 0x0002489501007387 */ /* 0x000fe80000100800 */
[----:B---3--:R-:W-:Y:S04]  /*c3c0*/  STL [R1+0x24c], R150 ;  /* 0x00024c9601007387 */ /* 0x008fe80000100800 */
[----:B------:R-:W3:Y:S04]  /*c3d0*/  LDL.128 R24, [R1+0x240] ;  /* 0x0002400001187983 */ /* 0x000ee80000100c00 */
        /* <DEDUP_REMOVED lines=22> */
[----:B------:R-:W-:Y:S04]  /*c540*/  STL.64 [R1+0x3a0], R144 ;  /* 0x0003a09001007387 */ /* 0x000fe80000100a00 */
[----:B------:R1:W-:Y:S04]  /*c550*/  STL.64 [R1+0x2d8], R78 ;  /* 0x0002d84e01007387 */ /* 0x0003e80000100a00 */
[----:B------:R-:W-:Y:S04]  /*c560*/  STL.64 [R1+0x398], R44 ;  /* 0x0003982c01007387 */ /* 0x000fe80000100a00 */
[----:B------:R-:W4:Y:S04]  /*c570*/  LDL R86, [R1+0x374] ;  /* 0x0003740001567983 */ /* 0x000f280000100800 */
[----:B------:R-:W4:Y:S04]  /*c580*/  LDL R87, [R1+0x378] ;  /* 0x0003780001577983 */ /* 0x000f280000100800 */
[----:B0-----:R-:W4:Y:S04]  /*c590*/  LDL R84, [R1+0x384] ;  /* 0x0003840001547983 */ /* 0x001f280000100800 */
[----:B------:R-:W4:Y:S04]  /*c5a0*/  LDL R85, [R1+0x388] ;  /* 0x0003880001557983 */ /* 0x000f280000100800 */
[----:B-1----:R-:W4:Y:S04]  /*c5b0*/  LDL R78, [R1+0x39c] ;  /* 0x00039c00014e7983 */ /* 0x002f280000100800 */
[----:B------:R-:W4:Y:S01]  /*c5c0*/  LDL R79, [R1+0x3a0] ;  /* 0x0003a000014f7983 */ /* 0x000f220000100800 */
        /* <DEDUP_REMOVED lines=39> */
[----:B------:R-:W-:Y:S04]  /*c840*/  STL.128 [R1+0x5e50], R20 ;  /* 0x005e501401007387 */ /* 0x000fe80000100c00 */
[----:B------:R-:W-:Y:S04]  /*c850*/  STL.64 [R1+0x5e40], R18 ;  /* 0x005e401201007387 */ /* 0x000fe80000100a00 */
[----:B------:R-:W-:Y:S04]  /*c860*/  STL.128 [R1+0x5e30], R12 ;  /* 0x005e300c01007387 */ /* 0x000fe80000100c00 */
[----:B------:R-:W4:Y:S04]  /*c870*/  LDL R155, [R1+0x260] ;  /* 0x00026000019b7983 */ /* 0x000f280000100800 */
[----:B------:R-:W-:Y:S04]  /*c880*/  STL [R1+0x250], R151 ;  /* 0x0002509701007387 */ /* 0x000fe80000100800 */
[----:B------:R-:W-:Y:S04]  /*c890*/  STL [R1+0x254], R152 ;  /* 0x0002549801007387 */ /* 0x000fe80000100800 */
[----:B------:R-:W-:Y:S04]  /*c8a0*/  STL [R1+0x258], R153 ;  /* 0x0002589901007387 */ /* 0x000fe80000100800 */
[----:B------:R-:W-:Y:S04]  /*c8b0*/  STL [R1+0x25c], R154 ;  /* 0x00025c9a01007387 */ /* 0x000fe80000100800 */
[----:B------:R-:W4:Y:S04]  /*c8c0*/  LDL R166, [R1+0x264] ;  /* 0x0002640001a67983 */ /* 0x000f280000100800 */
[----:B------:R-:W4:Y:S04]  /*c8d0*/  LDL R167, [R1+0x268] ;  /* 0x0002680001a77983 */ /* 0x000f280000100800 */
[----:B0-----:R-:W4:Y:S04]  /*c8e0*/  LDL R168, [R1+0x26c] ;  /* 0x00026c0001a87983 */ /* 0x001f280000100800 */
[----:B--2---:R-:W-:Y:S04]  /*c8f0*/  STL.128 [R1+0x5ec0], R48 ;  /* 0x005ec03001007387 */ /* 0x004fe80000100c00 */
[----:B-1----:R-:W2:Y:S04]  /*c900*/  LDL R113, [R1+0x308] ;  /* 0x0003080001717983 */ /* 0x002ea80000100800 */
[----:B------:R-:W2:Y:S04]  /*c910*/  LDL R114, [R1+0x30c] ;  /* 0x00030c0001727983 */ /* 0x000ea80000100800 */
[----:B------:R-:W2:Y:S04]  /*c920*/  LDL R115, [R1+0x310] ;  /* 0x0003100001737983 */ /* 0x000ea80000100800 */
[----:B------:R0:W-:Y:S04]  /*c930*/  STL.128 [R1+0x5e80], R32 ;  /* 0x005e802001007387 */ /* 0x0001e80000100c00 */
        /* <DEDUP_REMOVED lines=9> */
[----:B---3--:R1:W-:Y:S04]  /*c9d0*/  STL.128 [R1+0x5e60], R24 ;  /* 0x005e601801007387 */ /* 0x0083e80000100c00 */
        /* <DEDUP_REMOVED lines=30> */
[----:B------:R-:W3:Y:S04]  /*cbc0*/  LDL.64 R8, [R1+0x88] ;  /* 0x0000880001087983 */ /* 0x000ee80000100a00 */
[----:B----4-:R4:W-:Y:S04]  /*cbd0*/  STL.128 [R1+0x5fb0], R108 ;  /* 0x005fb06c01007387 */ /* 0x0109e80000100c00 */
[----:B------:R4:W-:Y:S04]  /*cbe0*/  STL.128 [R1+0x5fa0], R104 ;  /* 0x005fa06801007387 */ /* 0x0009e80000100c00 */
[----:B------:R4:W-:Y:S04]  /*cbf0*/  STL.128 [R1+0x5f90], R100 ;  /* 0x005f906401007387 */ /* 0x0009e80000100c00 */
[----:B------:R4:W-:Y:S04]  /*cc00*/  STL.128 [R1+0x5f80], R96 ;  /* 0x005f806001007387 */ /* 0x0009e80000100c00 */
[----:B------:R4:W-:Y:S04]  /*cc10*/  STL.128 [R1+0x5f70], R92 ;  /* 0x005f705c01007387 */ /* 0x0009e80000100c00 */
[----:B------:R4:W-:Y:S04]  /*cc20*/  STL.128 [R1+0x5f60], R88 ;  /* 0x005f605801007387 */ /* 0x0009e80000100c00 */
[----:B0-----:R-:W3:Y:S04]  /*cc30*/  LDL.128 R32, [R1+0x250] ;  /* 0x0002500001207983 */ /* 0x001ee80000100c00 */
[----:B------:R-:W3:Y:S04]  /*cc40*/  LDL.LU.128 R48, [R1+0x5ec0] ;  /* 0x005ec00001307983 */ /* 0x000ee80000300c00 */
[----:B-1----:R-:W3:Y:S04]  /*cc50*/  LDL.LU.128 R24, [R1+0x5e60] ;  /* 0x005e600001187983 */ /* 0x002ee80000300c00 */
[----:B------:R-:W3:Y:S04]  /*cc60*/  LDL.LU.128 R20, [R1+0x5e50] ;  /* 0x005e500001147983 */ /* 0x000ee80000300c00 */
[----:B------:R-:W3:Y:S04]  /*cc70*/  LDL.LU.64 R18, [R1+0x5e40] ;  /* 0x005e400001127983 */ /* 0x000ee80000300a00 */
[----:B------:R-:W3:Y:S04]  /*cc80*/  LDL.LU.128 R12, [R1+0x5e30] ;  /* 0x005e3000010c7983 */ /* 0x000ee80000300c00 */
[----:B------:R0:W-:Y:S04]  /*cc90*/  STL.128 [R1+0x5f50], R84 ;  /* 0x005f505401007387 */ /* 0x0001e80000100c00 */
[----:B----4-:R-:W4:Y:S04]  /*cca0*/  LDL.LU.128 R108, [R1+0x5fb0] ;  /* 0x005fb000016c7983 */ /* 0x010f280000300c00 */
[----:B------:R-:W4:Y:S04]  /*ccb0*/  LDL.LU.128 R104, [R1+0x5fa0] ;  /* 0x005fa00001687983 */ /* 0x000f280000300c00 */
[----:B------:R-:W4:Y:S04]  /*ccc0*/  LDL.LU.128 R100, [R1+0x5f90] ;  /* 0x005f900001647983 */ /* 0x000f280000300c00 */
[----:B------:R-:W4:Y:S04]  /*ccd0*/  LDL.LU.128 R96, [R1+0x5f80] ;  /* 0x005f800001607983 */ /* 0x000f280000300c00 */
[----:B------:R-:W4:Y:S04]  /*cce0*/  LDL.LU.128 R92, [R1+0x5f70] ;  /* 0x005f7000015c7983 */ /* 0x000f280000300c00 */
[----:B------:R-:W4:Y:S04]  /*ccf0*/  LDL.LU.128 R88, [R1+0x5f60] ;  /* 0x005f600001587983 */ /* 0x000f280000300c00 */
[----:B------:R1:W-:Y:S04]  /*cd00*/  STL.128 [R1+0x5f30], R76 ;  /* 0x005f304c01007387 */ /* 0x0003e80000100c00 */
[----:B0-----:R-:W4:Y:S04]  /*cd10*/  LDL.LU.128 R84, [R1+0x5f50] ;  /* 0x005f500001547983 */ /* 0x001f280000300c00 */
[----:B------:R0:W-:Y:S04]  /*cd20*/  STL.128 [R1+0x5f20], R72 ;  /* 0x005f204801007387 */ /* 0x0001e80000100c00 */
[----:B------:R0:W-:Y:S04]  /*cd30*/  STL.64 [R1+0x5e18], R4 ;  /* 0x005e180401007387 */ /* 0x0001e80000100a00 */
[----:B-1----:R-:W4:Y:S04]  /*cd40*/  LDL.LU.128 R76, [R1+0x5f30] ;  /* 0x005f3000014c7983 */ /* 0x002f280000300c00 */
[----:B------:R-:W-:Y:S04]  /*cd50*/  STL [R1+0x260], R155 ;  /* 0x0002609b01007387 */ /* 0x000fe80000100800 */
[----:B------:R-:W4:Y:S04]  /*cd60*/  LDL R169, [R1+0x270] ;  /* 0x0002700001a97983 */ /* 0x000f280000100800 */
[----:B------:R-:W-:Y:S04]  /*cd70*/  STL [R1+0x264], R166 ;  /* 0x000264a601007387 */ /* 0x000fe80000100800 */
[----:B------:R-:W-:Y:S04]  /*cd80*/  STL [R1+0x268], R167 ;  /* 0x000268a701007387 */ /* 0x000fe80000100800 */
[----:B------:R-:W-:Y:S04]  /*cd90*/  STL [R1+0x26c], R168 ;  /* 0x00026ca801007387 */ /* 0x000fe80000100800 */
[----:B------:R-:W4:Y:S04]  /*cda0*/  LDL R170, [R1+0x274] ;  /* 0x0002740001aa7983 */ /* 0x000f280000100800 */
[----:B------:R-:W4:Y:S04]  /*cdb0*/  LDL R172, [R1+0x278] ;  /* 0x0002780001ac7983 */ /* 0x000f280000100800 */
[----:B------:R-:W4:Y:S04]  /*cdc0*/  LDL R173, [R1+0x27c] ;  /* 0x00027c0001ad7983 */ /* 0x000f280000100800 */
[----:B0-----:R-:W4:Y:S04]  /*cdd0*/  LDL.LU.128 R72, [R1+0x5f20] ;  /* 0x005f200001487983 */ /* 0x001f280000300c00 */
[----:B------:R-:W4:Y:S04]  /*cde0*/  LDL.LU.64 R4, [R1+0x5e18] ;  /* 0x005e180001047983 */ /* 0x000f280000300a00 */
[----:B--2---:R0:W-:Y:S01]  /*cdf0*/  STL.128 [R1+0x5fc0], R112 ;  /* 0x005fc07001007387 */ /* 0x0041e20000100c00 */
        /* <DEDUP_REMOVED lines=8> */
[----:B------:R-:W2:Y:S04]  /*ce80*/  LDL R174, [R1+0x280] ;  /* 0x0002800001ae7983 */ /* 0x000ea80000100800 */
[----:B------:R-:W2:Y:S04]  /*ce90*/  LDL R175, [R1+0x284] ;  /* 0x0002840001af7983 */ /* 0x000ea80000100800 */
[----:B------:R1:W-:Y:S04]  /*cea0*/  STL.128 [R1+0x5f40], R80 ;  /* 0x005f405001007387 */ /* 0x0003e80000100c00 */
[----:B0-----:R-:W2:Y:S04]  /*ceb0*/  LDL.LU.128 R112, [R1+0x5fc0] ;  /* 0x005fc00001707983 */ /* 0x001ea80000300c00 */
[----:B------:R-:W2:Y:S04]  /*cec0*/  LDL R176, [R1+0x288] ;  /* 0x0002880001b07983 */ /* 0x000ea80000100800 */
[----:B------:R-:W2:Y:S04]  /*ced0*/  LDL R143, [R1+0x28c] ;  /* 0x00028c00018f7983 */ /* 0x000ea80000100800 */
[----:B------:R0:W-:Y:S04]  /*cee0*/  STL.128 [R1+0x5f10], R68 ;  /* 0x005f104401007387 */ /* 0x0001e80000100c00 */
[----:B-1----:R-:W2:Y:S01]  /*cef0*/  LDL.LU.128 R80, [R1+0x5f40] ;  /* 0x005f400001507983 */ /* 0x002ea20000300c00 */
[C---:B------:R-:W-:Y:S01]  /*cf00*/  FMUL.FTZ R121, R3.reuse, R121 ;  /* 0x0000007903797220 */ /* 0x040fe20000410000 */
[----:B------:R-:W-:-:S02]  /*cf10*/  FMUL.FTZ R120, R3, R120 ;  /* 0x0000007803787220 */ /* 0x000fc40000410000 */
[----:B------:R-:W2:Y:S04]  /*cf20*/  LDL R144, [R1+0x290] ;  /* 0x0002900001907983 */ /* 0x000ea80000100800 */
[----:B------:R-:W2:Y:S04]  /*cf30*/  LDL R145, [R1+0x294] ;  /* 0x0002940001917983 */ /* 0x000ea80000100800 */
[----:B0-----:R-:W2:Y:S04]  /*cf40*/  LDL.LU.128 R68, [R1+0x5f10] ;  /* 0x005f100001447983 */ /* 0x001ea80000300c00 */
[----:B------:R-:W2:Y:S04]  /*cf50*/  LDL R146, [R1+0x298] ;  /* 0x0002980001927983 */ /* 0x000ea80000100800 */
[----:B------:R-:W2:Y:S04]  /*cf60*/  LDL R131, [R1+0x29c] ;  /* 0x00029c0001837983 */ /* 0x000ea80000100800 */
[----:B---3--:R0:W-:Y:S04]  /*cf70*/  STL.128 [R1+0x5f00], R64 ;  /* 0x005f004001007387 */ /* 0x0081e80000100c00 */
[----:B------:R-:W3:Y:S04]  /*cf80*/  LDL R132, [R1+0x2a0] ;  /* 0x0002a00001847983 */ /* 0x000ee80000100800 */
[----:B------:R-:W3:Y:S04]  /*cf90*/  LDL R133, [R1+0x2a4] ;  /* 0x0002a40001857983 */ /* 0x000ee80000100800 */
[----:B------:R1:W-:Y:S04]  /*cfa0*/  STL.128 [R1+0x5ef0], R60 ;  /* 0x005ef03c01007387 */ /* 0x0003e80000100c00 */
[----:B0-----:R-:W3:Y:S04]  /*cfb0*/  LDL.LU.128 R64, [R1+0x5f00] ;  /* 0x005f000001407983 */ /* 0x001ee80000300c00 */
[----:B------:R-:W3:Y:S04]  /*cfc0*/  LDL R134, [R1+0x2a8] ;  /* 0x0002a80001867983 */ /* 0x000ee80000100800 */
[----:B------:R0:W-:Y:S04]  /*cfd0*/  STL.128 [R1+0x5ee0], R56 ;  /* 0x005ee03801007387 */ /* 0x0001e80000100c00 */
[----:B-1----:R-:W3:Y:S04]  /*cfe0*/  LDL.LU.128 R60, [R1+0x5ef0] ;  /* 0x005ef000013c7983 */ /* 0x002ee80000300c00 */
[----:B------:R-:W3:Y:S04]  /*cff0*/  LDL R135, [R1+0x2ac] ;  /* 0x0002ac0001877983 */ /* 0x000ee80000100800 */
[----:B------:R-:W3:Y:S04]  /*d000*/  LDL R126, [R1+0x2dc] ;  /* 0x0002dc00017e7983 */ /* 0x000ee80000100800 */
[----:B------:R1:W-:Y:S04]  /*d010*/  STL.128 [R1+0x5ed0], R52 ;  /* 0x005ed03401007387 */ /* 0x0003e80000100c00 */
[----:B0-----:R-:W3:Y:S04]  /*d020*/  LDL.LU.128 R56, [R1+0x5ee0] ;  /* 0x005ee00001387983 */ /* 0x001ee80000300c00 */
[----:B------:R-:W3:Y:S04]  /*d030*/  LDL R136, [R1+0x2b0] ;  /* 0x0002b00001887983 */ /* 0x000ee80000100800 */
[----:B------:R-:W3:Y:S04]  /*d040*/  LDL R137, [R1+0x2b4] ;  /* 0x0002b40001897983 */ /* 0x000ee80000100800 */
[----:B------:R0:W-:Y:S04]  /*d050*/  STL.128 [R1+0x5eb0], R44 ;  /* 0x005eb02c01007387 */ /* 0x0001e80000100c00 */
[----:B-1----:R-:W3:Y:S04]  /*d060*/  LDL.LU.128 R52, [R1+0x5ed0] ;  /* 0x005ed00001347983 */ /* 0x002ee80000300c00 */
[----:B------:R-:W3:Y:S04]  /*d070*/  LDL R138, [R1+0x2b8] ;  /* 0x0002b800018a7983 */ /* 0x000ee80000100800 */
[----:B------:R-:W3:Y:S04]  /*d080*/  LDL R139, [R1+0x2bc] ;  /* 0x0002bc00018b7983 */ /* 0x000ee80000100800 */
[----:B0-----:R-:W3:Y:S04]  /*d090*/  LDL.LU.128 R44, [R1+0x5eb0] ;  /* 0x005eb000012c7983 */ /* 0x001ee80000300c00 */
[----:B------:R-:W3:Y:S04]  /*d0a0*/  LDL R142, [R1+0x2c8] ;  /* 0x0002c800018e7983 */ /* 0x000ee80000100800 */
[----:B------:R0:W-:Y:S04]  /*d0b0*/  STL.128 [R1+0x5ea0], R40 ;  /* 0x005ea02801007387 */ /* 0x0001e80000100c00 */
[----:B------:R-:W3:Y:S04]  /*d0c0*/  LDL R128, [R1+0x2cc] ;  /* 0x0002cc0001807983 */ /* 0x000ee80000100800 */
[----:B------:R1:W-:Y:S04]  /*d0d0*/  STL.128 [R1+0x5e90], R36 ;  /* 0x005e902401007387 */ /* 0x0003e80000100c00 */
[----:B------:R1:W-:Y:S04]  /*d0e0*/  STL.128 [R1+0x5e70], R28 ;  /* 0x005e701c01007387 */ /* 0x0003e80000100c00 */
[----:B------:R1:W-:Y:S04]  /*d0f0*/  STL.128 [R1+0x5e20], R8 ;  /* 0x005e200801007387 */ /* 0x0003e80000100c00 */
[----:B0-----:R-:W3:Y:S04]  /*d100*/  LDL.LU.128 R40, [R1+0x5ea0] ;  /* 0x005ea00001287983 */ /* 0x001ee80000300c00 */
[----:B-1----:R-:W3:Y:S04]  /*d110*/  LDL.LU.128 R36, [R1+0x5e90] ;  /* 0x005e900001247983 */ /* 0x002ee80000300c00 */
[----:B------:R-:W3:Y:S04]  /*d120*/  LDL.LU.128 R28, [R1+0x5e70] ;  /* 0x005e7000011c7983 */ /* 0x000ee80000300c00 */
[----:B------:R-:W3:Y:S04]  /*d130*/  LDL.LU.128 R8, [R1+0x5e20] ;  /* 0x005e200001087983 */ /* 0x000ee80000300c00 */
[----:B------:R-:W-:Y:S01]  /*d140*/  STL [R1+0x464], R33 ;  /* 0x0004642101007387 */ /* 0x000fe20000100800 */
[----:B------:R-:W-:-:S03]  /*d150*/  IMAD.MOV.U32 R152, RZ, RZ, R32 ;  /* 0x000000ffff987224 */ /* 0x000fc600078e0020 */
[----:B------:R0:W-:Y:S04]  /*d160*/  STL.64 [R1+0x468], R34 ;  /* 0x0004682201007387 */ /* 0x0001e80000100a00 */
[----:B------:R-:W-:Y:S04]  /*d170*/  STL.128 [R1+0x5ce0], R48 ;  /* 0x005ce03001007387 */ /* 0x000fe80000100c00 */
[----:B------:R-:W-:Y:S04]  /*d180*/  STL.128 [R1+0x5c80], R24 ;  /* 0x005c801801007387 */ /* 0x000fe80000100c00 */
[----:B------:R-:W-:Y:S04]  /*d190*/  STL.128 [R1+0x5c70], R20 ;  /* 0x005c701401007387 */ /* 0x000fe80000100c00 */
[----:B------:R-:W-:Y:S04]  /*d1a0*/  STL.64 [R1+0x5c60], R18 ;  /* 0x005c601201007387 */ /* 0x000fe80000100a00 */
[----:B------:R1:W-:Y:S04]  /*d1b0*/  STL.128 [R1+0x5c50], R12 ;  /* 0x005c500c01007387 */ /* 0x0003e80000100c00 */
[----:B0-----:R-:W3:Y:S04]  /*d1c0*/  LDL.LU.128 R32, [R1+0x5e80] ;  /* 0x005e800001207983 */ /* 0x001ee80000300c00 */
[----:B----4-:R0:W-:Y:S04]  /*d1d0*/  STL.128 [R1+0x5dd0], R108 ;  /* 0x005dd06c01007387 */ /* 0x0101e80000100c00 */
[----:B------:R4:W-:Y:S04]  /*d1e0*/  STL.128 [R1+0x5dc0], R104 ;  /* 0x005dc06801007387 */ /* 0x0009e80000100c00 */
[----:B------:R4:W-:Y:S04]  /*d1f0*/  STL.128 [R1+0x5db0], R100 ;  /* 0x005db06401007387 */ /* 0x0009e80000100c00 */
[----:B------:R4:W-:Y:S04]  /*d200*/  STL.128 [R1+0x5da0], R96 ;  /* 0x005da06001007387 */ /* 0x0009e80000100c00 */
[----:B------:R4:W-:Y:S04]  /*d210*/  STL.128 [R1+0x5d90], R92 ;  /* 0x005d905c01007387 */ /* 0x0009e80000100c00 */
[----:B------:R4:W-:Y:S04]  /*d220*/  STL.128 [R1+0x5d80], R88 ;  /* 0x005d805801007387 */ /* 0x0009e80000100c00 */
[----:B-1----:R-:W3:Y:S04]  /*d230*/  LDL.128 R12, [R1+0x260] ;  /* 0x00026000010c7983 */ /* 0x002ee80000100c00 */
[----:B------:R-:W3:Y:S04]  /*d240*/  LDL.LU.128 R48, [R1+0x5ce0] ;  /* 0x005ce00001307983 */ /* 0x000ee80000300c00 */
[----:B------:R-:W3:Y:S04]  /*d250*/  LDL.LU.128 R24, [R1+0x5c80] ;  /* 0x005c800001187983 */ /* 0x000ee80000300c00 */
[----:B------:R-:W3:Y:S04]  /*d260*/  LDL.LU.128 R20, [R1+0x5c70] ;  /* 0x005c700001147983 */ /* 0x000ee80000300c00 */
[----:B------:R-:W3:Y:S04]  /*d270*/  LDL.LU.64 R18, [R1+0x5c60] ;  /* 0x005c600001127983 */ /* 0x000ee80000300a00 */
[----:B------:R1:W-:Y:S04]  /*d280*/  STL.128 [R1+0x5d70], R84 ;  /* 0x005d705401007387 */ /* 0x0003e80000100c00 */
[----:B0-----:R-:W3:Y:S04]  /*d290*/  LDL.LU.128 R108, [R1+0x5dd0] ;  /* 0x005dd000016c7983 */ /* 0x001ee80000300c00 */
[----:B----4-:R-:W4:Y:S04]  /*d2a0*/  LDL.LU.128 R104, [R1+0x5dc0] ;  /* 0x005dc00001687983 */ /* 0x010f280000300c00 */
[----:B------:R-:W4:Y:S04]  /*d2b0*/  LDL.LU.128 R100, [R1+0x5db0] ;  /* 0x005db00001647983 */ /* 0x000f280000300c00 */
[----:B------:R-:W4:Y:S04]  /*d2c0*/  LDL.LU.128 R96, [R1+0x5da0] ;  /* 0x005da00001607983 */ /* 0x000f280000300c00 */
[----:B------:R-:W4:Y:S04]  /*d2d0*/  LDL.LU.128 R92, [R1+0x5d90] ;  /* 0x005d9000015c7983 */ /* 0x000f280000300c00 */
[----:B------:R-:W4:Y:S04]  /*d2e0*/  LDL.LU.128 R88, [R1+0x5d80] ;  /* 0x005d800001587983 */ /* 0x000f280000300c00 */
[----:B------:R0:W-:Y:S04]  /*d2f0*/  STL.128 [R1+0x5d50], R76 ;  /* 0x005d504c01007387 */ /* 0x0001e80000100c00 */
[----:B-1----:R-:W4:Y:S04]  /*d300*/  LDL.LU.128 R84, [R1+0x5d70] ;  /* 0x005d700001547983 */ /* 0x002f280000300c00 */
[----:B0-----:R-:W4:Y:S04]  /*d310*/  LDL.LU.128 R76, [R1+0x5d50] ;  /* 0x005d5000014c7983 */ /* 0x001f280000300c00 */
[----:B------:R-:W-:Y:S04]  /*d320*/  STL.64 [R1+0x2c0], R116 ;  /* 0x0002c07401007387 */ /* 0x000fe80000100a00 */
[----:B------:R0:W-:Y:S04]  /*d330*/  STL.64 [R1+0x2d0], R118 ;  /* 0x0002d07601007387 */ /* 0x0001e80000100a00 */
[----:B------:R-:W-:Y:S04]  /*d340*/  STL.64 [R1+0x2f0], R122 ;  /* 0x0002f07a01007387 */ /* 0x000fe80000100a00 */
[----:B------:R-:W-:Y:S04]  /*d350*/  STL.64 [R1+0x300], R124 ;  /* 0x0003007c01007387 */ /* 0x000fe80000100a00 */
[----:B------:R-:W-:Y:S04]  /*d360*/  STL [R1+0x270], R169 ;  /* 0x000270a901007387 */ /* 0x000fe80000100800 */
[----:B------:R-:W-:Y:S04]  /*d370*/  STL [R1+0x274], R170 ;  /* 0x000274aa01007387 */ /* 0x000fe80000100800 */
[----:B------:R-:W-:Y:S04]  /*d380*/  STL [R1+0x278], R172 ;  /* 0x000278ac01007387 */ /* 0x000fe80000100800 */
[----:B------:R-:W-:Y:S04]  /*d390*/  STL [R1+0x27c], R173 ;  /* 0x00027cad01007387 */ /* 0x000fe80000100800 */
[----:B--2---:R1:W-:Y:S04]  /*d3a0*/  STL.128 [R1+0x5de0], R112 ;  /* 0x005de07001007387 */ /* 0x0043e80000100c00 */
[----:B------:R2:W-:Y:S04]  /*d3b0*/  STL.128 [R1+0x5d60], R80 ;  /* 0x005d605001007387 */ /* 0x0005e80000100c00 */
[----:B------:R2:W-:Y:S04]  /*d3c0*/  STL.128 [R1+0x5d40], R72 ;  /* 0x005d404801007387 */ /* 0x0005e80000100c00 */
[----:B------:R2:W-:Y:S04]  /*d3d0*/  STL.128 [R1+0x5d30], R68 ;  /* 0x005d304401007387 */ /* 0x0005e80000100c00 */
[----:B------:R-:W-:Y:S04]  /*d3e0*/  STL.64 [R1+0x5c38], R4 ;  /* 0x005c380401007387 */ /* 0x000fe80000100a00 */
[----:B0-----:R-:W4:Y:S04]  /*d3f0*/  LDL R119, [R1+0x2f0] ;  /* 0x0002f00001777983 */ /* 0x001f280000100800 */
[----:B------:R-:W4:Y:S04]  /*d400*/  LDL R116, [R1+0x2fc] ;  /* 0x0002fc0001747983 */ /* 0x000f280000100800 */
[----:B------:R-:W4:Y:S04]  /*d410*/  LDL R117, [R1+0x300] ;  /* 0x0003000001757983 */ /* 0x000f280000100800 */
[----:B------:R-:W4:Y:S04]  /*d420*/  LDL R118, [R1+0x304] ;  /* 0x0003040001767983 */ /* 0x000f280000100800 */
[----:B---3--:R0:W-:Y:S04]  /*d430*/  STL.128 [R1+0x5d20], R64 ;  /* 0x005d204001007387 */ /* 0x0081e80000100c00 */
[----:B-1----:R-:W3:Y:S04]  /*d440*/  LDL.LU.128 R112, [R1+0x5de0] ;  /* 0x005de00001707983 */ /* 0x002ee80000300c00 */
[----:B--2---:R-:W2:Y:S04]  /*d450*/  LDL.LU.128 R80, [R1+0x5d60] ;  /* 0x005d600001507983 */ /* 0x004ea80000300c00 */
[----:B------:R1:W-:Y:S04]  /*d460*/  STL.128 [R1+0x5d10], R60 ;  /* 0x005d103c01007387 */ /* 0x0003e80000100c00 */
[----:B------:R-:W2:Y:S04]  /*d470*/  LDL.LU.128 R72, [R1+0x5d40] ;  /* 0x005d400001487983 */ /* 0x000ea80000300c00 */
[----:B------:R-:W2:Y:S04]  /*d480*/  LDL.LU.128 R68, [R1+0x5d30] ;  /* 0x005d300001447983 */ /* 0x000ea80000300c00 */
[----:B0-----:R-:W2:Y:S04]  /*d490*/  LDL.LU.128 R64, [R1+0x5d20] ;  /* 0x005d200001407983 */ /* 0x001ea80000300c00 */
[----:B------:R0:W-:Y:S04]  /*d4a0*/  STL.128 [R1+0x5d00], R56 ;  /* 0x005d003801007387 */ /* 0x0001e80000100c00 */
[----:B-1----:R-:W2:Y:S04]  /*d4b0*/  LDL.LU.128 R60, [R1+0x5d10] ;  /* 0x005d1000013c7983 */ /* 0x002ea80000300c00 */
[----:B------:R-:W2:Y:S04]  /*d4c0*/  LDL.LU.64 R4, [R1+0x5c38] ;  /* 0x005c380001047983 */ /* 0x000ea80000300a00 */
[----:B------:R-:W-:Y:S04]  /*d4d0*/  STL.64 [R1+0x2e0], R120 ;  /* 0x0002e07801007387 */ /* 0x000fe80000100a00 */
[----:B------:R1:W-:Y:S04]  /*d4e0*/  STL.128 [R1+0x5cf0], R52 ;  /* 0x005cf03401007387 */ /* 0x0003e80000100c00 */
[----:B0-----:R-:W2:Y:S04]  /*d4f0*/  LDL.LU.128 R56, [R1+0x5d00] ;  /* 0x005d000001387983 */ /* 0x001ea80000300c00 */
[----:B------:R-:W-:Y:S04]  /*d500*/  STL [R1+0x280], R174 ;  /* 0x000280ae01007387 */ /* 0x000fe80000100800 */
[----:B------:R0:W-:Y:S04]  /*d510*/  STL.128 [R1+0x5cd0], R44 ;  /* 0x005cd02c01007387 */ /* 0x0001e80000100c00 */
[----:B-1----:R-:W2:Y:S04]  /*d520*/  LDL.LU.128 R52, [R1+0x5cf0] ;  /* 0x005cf00001347983 */ /* 0x002ea80000300c00 */
[----:B------:R-:W-:Y:S04]  /*d530*/  STL [R1+0x284], R175 ;  /* 0x000284af01007387 */ /* 0x000fe80000100800 */
[----:B------:R-:W-:Y:S04]  /*d540*/  STL [R1+0x288], R176 ;  /* 0x000288b001007387 */ /* 0x000fe80000100800 */
[----:B0-----:R-:W2:Y:S04]  /*d550*/  LDL.LU.128 R44, [R1+0x5cd0] ;  /* 0x005cd000012c7983 */ /* 0x001ea80000300c00 */
[----:B------:R-:W-:Y:S04]  /*d560*/  STL [R1+0x28c], R143 ;  /* 0x00028c8f01007387 */ /* 0x000fe80000100800 */
[----:B------:R-:W2:Y:S04]  /*d570*/  LDL R122, [R1+0x2e4] ;  /* 0x0002e400017a7983 */ /* 0x000ea80000100800 */
[----:B------:R0:W-:Y:S04]  /*d580*/  STL.128 [R1+0x5cc0], R40 ;  /* 0x005cc02801007387 */ /* 0x0001e80000100c00 */
[----:B------:R1:W-:Y:S04]  /*d590*/  STL.128 [R1+0x5cb0], R36 ;  /* 0x005cb02401007387 */ /* 0x0003e80000100c00 */
[----:B------:R1:W-:Y:S04]  /*d5a0*/  STL.128 [R1+0x5c90], R28 ;  /* 0x005c901c01007387 */ /* 0x0003e80000100c00 */
[----:B------:R1:W-:Y:S04]  /*d5b0*/  STL.128 [R1+0x5c40], R8 ;  /* 0x005c400801007387 */ /* 0x0003e80000100c00 */
[----:B0-----:R-:W2:Y:S04]  /*d5c0*/  LDL.LU.128 R40, [R1+0x5cc0] ;  /* 0x005cc00001287983 */ /* 0x001ea80000300c00 */
[----:B-1----:R-:W2:Y:S04]  /*d5d0*/  LDL.LU.128 R36, [R1+0x5cb0] ;  /* 0x005cb00001247983 */ /* 0x002ea80000300c00 */
[----:B------:R-:W2:Y:S04]  /*d5e0*/  LDL.LU.128 R28, [R1+0x5c90] ;  /* 0x005c9000011c7983 */ /* 0x000ea80000300c00 */
[----:B------:R-:W2:Y:S04]  /*d5f0*/  LDL.LU.128 R8, [R1+0x5c40] ;  /* 0x005c400001087983 */ /* 0x000ea80000300c00 */
[----:B------:R-:W2:Y:S04]  /*d600*/  LDL R123, [R1+0x2e8] ;  /* 0x0002e800017b7983 */ /* 0x000ea80000100800 */
[----:B------:R-:W2:Y:S04]  /*d610*/  LDL R120, [R1+0x2f4] ;  /* 0x0002f40001787983 */ /* 0x000ea80000100800 */
[----:B------:R-:W2:Y:S04]  /*d620*/  LDL R121, [R1+0x2f8] ;  /* 0x0002f80001797983 */ /* 0x000ea80000100800 */
[----:B------:R-:W-:Y:S04]  /*d630*/  STL [R1+0x290], R144 ;  /* 0x0002909001007387 */ /* 0x000fe80000100800 */
[----:B------:R-:W-:Y:S04]  /*d640*/  STL [R1+0x294], R145 ;  /* 0x0002949101007387 */ /* 0x000fe80000100800 */
[----:B------:R0:W-:Y:S04]  /*d650*/  STL.128 [R1+0x5ca0], R32 ;  /* 0x005ca02001007387 */ /* 0x0001e80000100c00 */
[----:B------:R-:W-:Y:S04]  /*d660*/  STL [R1+0x298], R146 ;  /* 0x0002989201007387 */ /* 0x000fe80000100800 */
[----:B------:R-:W-:Y:S04]  /*d670*/  STL [R1+0x29c], R131 ;  /* 0x00029c8301007387 */ /* 0x000fe80000100800 */
[----:B------:R-:W2:Y:S04]  /*d680*/  LDL R125, [R1+0x2d8] ;  /* 0x0002d800017d7983 */ /* 0x000ea80000100800 */
[----:B0-----:R-:W2:Y:S04]  /*d690*/  LDL.LU.128 R32, [R1+0x5ca0] ;  /* 0x005ca00001207983 */ /* 0x001ea80000300c00 */
[----:B------:R-:W2:Y:S04]  /*d6a0*/  LDL R127, [R1+0x2e0] ;  /* 0x0002e000017f7983 */ /* 0x000ea80000100800 */
[----:B------:R-:W2:Y:S04]  /*d6b0*/  LDL R124, [R1+0x2ec] ;  /* 0x0002ec00017c7983 */ /* 0x000ea80000100800 */
[----:B------:R0:W-:Y:S04]  /*d6c0*/  STL.128 [R1+0x470], R12 ;  /* 0x0004700c01007387 */ /* 0x0001e80000100c00 */
[----:B------:R-:W-:Y:S04]  /*d6d0*/  STL.128 [R1+0x5b10], R48 ;  /* 0x005b103001007387 */ /* 0x000fe80000100c00 */
[----:B------:R-:W-:Y:S04]  /*d6e0*/  STL.128 [R1+0x5ab0], R24 ;  /* 0x005ab01801007387 */ /* 0x000fe80000100c00 */
[----:B------:R-:W-:Y:S04]  /*d6f0*/  STL.128 [R1+0x5aa0], R20 ;  /* 0x005aa01401007387 */ /* 0x000fe80000100c00 */
[----:B------:R1:W-:Y:S04]  /*d700*/  STL.64 [R1+0x5a90], R18 ;  /* 0x005a901201007387 */ /* 0x0003e80000100a00 */
[----:B0-----:R-:W2:Y:S04]  /*d710*/  LDL.LU.128 R12, [R1+0x5c50] ;  /* 0x005c5000010c7983 */ /* 0x001ea80000300c00 */
[----:B------:R0:W-:Y:S04]  /*d720*/  STL.128 [R1+0x5c00], R108 ;  /* 0x005c006c01007387 */ /* 0x0001e80000100c00 */
[----:B----4-:R4:W-:Y:S04]  /*d730*/  STL.128 [R1+0x5bf0], R104 ;  /* 0x005bf06801007387 */ /* 0x0109e80000100c00 */
[----:B------:R4:W-:Y:S04]  /*d740*/  STL.128 [R1+0x5be0], R100 ;  /* 0x005be06401007387 */ /* 0x0009e80000100c00 */
[----:B------:R4:W-:Y:S04]  /*d750*/  STL.128 [R1+0x5bd0], R96 ;  /* 0x005bd06001007387 */ /* 0x0009e80000100c00 */
[----:B------:R4:W-:Y:S04]  /*d760*/  STL.128 [R1+0x5bc0], R92 ;  /* 0x005bc05c01007387 */ /* 0x0009e80000100c00 */
[----:B------:R4:W-:Y:S04]  /*d770*/  STL.128 [R1+0x5bb0], R88 ;  /* 0x005bb05801007387 */ /* 0x0009e80000100c00 */
[----:B-1----:R-:W2:Y:S04]  /*d780*/  LDL.128 R16, [R1+0x270] ;  /* 0x0002700001107983 */ /* 0x002ea80000100c00 */
[----:B------:R-:W2:Y:S04]  /*d790*/  LDL.LU.128 R48, [R1+0x5b10] ;  /* 0x005b100001307983 */ /* 0x000ea80000300c00 */
[----:B------:R-:W2:Y:S04]  /*d7a0*/  LDL.LU.128 R24, [R1+0x5ab0] ;  /* 0x005ab00001187983 */ /* 0x000ea80000300c00 */
[----:B------:R-:W2:Y:S04]  /*d7b0*/  LDL.LU.128 R20, [R1+0x5aa0] ;  /* 0x005aa00001147983 */ /* 0x000ea80000300c00 */
[----:B------:R1:W-:Y:S04]  /*d7c0*/  STL.128 [R1+0x5ba0], R84 ;  /* 0x005ba05401007387 */ /* 0x0003e80000100c00 */
[----:B0-----:R-:W2:Y:S04]  /*d7d0*/  LDL.LU.128 R108, [R1+0x5c00] ;  /* 0x005c0000016c7983 */ /* 0x001ea80000300c00 */
[----:B----4-:R-:W4:Y:S04]  /*d7e0*/  LDL.LU.128 R104, [R1+0x5bf0] ;  /* 0x005bf00001687983 */ /* 0x010f280000300c00 */
[----:B------:R-:W4:Y:S04]  /*d7f0*/  LDL.LU.128 R100, [R1+0x5be0] ;  /* 0x005be00001647983 */ /* 0x000f280000300c00 */
[----:B------:R-:W4:Y:S04]  /*d800*/  LDL.LU.128 R96, [R1+0x5bd0] ;  /* 0x005bd00001607983 */ /* 0x000f280000300c00 */
[----:B------:R-:W4:Y:S04]  /*d810*/  LDL.LU.128 R92, [R1+0x5bc0] ;  /* 0x005bc000015c7983 */ /* 0x000f280000300c00 */
[----:B------:R-:W4:Y:S04]  /*d820*/  LDL.LU.128 R88, [R1+0x5bb0] ;  /* 0x005bb00001587983 */ /* 0x000f280000300c00 */
[----:B------:R0:W-:Y:S04]  /*d830*/  STL.128 [R1+0x5b80], R76 ;  /* 0x005b804c01007387 */ /* 0x0001e80000100c00 */
[----:B-1----:R-:W4:Y:S04]  /*d840*/  LDL.LU.128 R84, [R1+0x5ba0] ;  /* 0x005ba00001547983 */ /* 0x002f280000300c00 */
[----:B------:R-:W-:Y:S04]  /*d850*/  STL [R1+0x2a0], R132 ;  /* 0x0002a08401007387 */ /* 0x000fe80000100800 */
[----:B------:R-:W-:Y:S04]  /*d860*/  STL [R1+0x2a4], R133 ;  /* 0x0002a48501007387 */ /* 0x000fe80000100800 */
[----:B0-----:R-:W4:Y:S04]  /*d870*/  LDL.LU.128 R76, [R1+0x5b80] ;  /* 0x005b8000014c7983 */ /* 0x001f280000300c00 */
[----:B------:R-:W-:Y:S04]  /*d880*/  STL [R1+0x2a8], R134 ;  /* 0x0002a88601007387 */ /* 0x000fe80000100800 */
[----:B------:R-:W-:Y:S04]  /*d890*/  STL [R1+0x2ac], R135 ;  /* 0x0002ac8701007387 */ /* 0x000fe80000100800 */
[----:B------:R-:W-:Y:S04]  /*d8a0*/  STL [R1+0x2b0], R136 ;  /* 0x0002b08801007387 */ /* 0x000fe80000100800 */
[----:B------:R-:W-:Y:S04]  /*d8b0*/  STL [R1+0x2b4], R137 ;  /* 0x0002b48901007387 */ /* 0x000fe80000100800 */
[----:B------:R-:W-:Y:S04]  /*d8c0*/  STL [R1+0x2b8], R138 ;  /* 0x0002b88a01007387 */ /* 0x000fe80000100800 */
[----:B------:R0:W-:Y:S04]  /*d8d0*/  STL.128 [R1+0x5fd0], R116 ;  /* 0x005fd07401007387 */ /* 0x0001e80000100c00 */
[----:B------:R-:W-:Y:S04]  /*d8e0*/  STL [R1+0x2bc], R139 ;  /* 0x0002bc8b01007387 */ /* 0x000fe80000100800 */
[----:B---3--:R1:W-:Y:S04]  /*d8f0*/  STL.128 [R1+0x5c10], R112 ;  /* 0x005c107001007387 */ /* 0x0083e80000100c00 */
[----:B--2---:R2:W-:Y:S04]  /*d900*/  STL.128 [R1+0x5b90], R80 ;  /* 0x005b905001007387 */ /* 0x0045e80000100c00 */
[----:B0-----:R-:W3:Y:S04]  /*d910*/  LDL.LU.128 R116, [R1+0x5fd0] ;  /* 0x005fd00001747983 */ /* 0x001ee80000300c00 */
[----:B------:R0:W-:Y:S04]  /*d920*/  STL.128 [R1+0x5b70], R72 ;  /* 0x005b704801007387 */ /* 0x0001e80000100c00 */
[----:B------:R0:W-:Y:S04]  /*d930*/  STL.128 [R1+0x5b60], R68 ;  /* 0x005b604401007387 */ /* 0x0001e80000100c00 */
[----:B------:R0:W-:Y:S04]  /*d940*/  STL.128 [R1+0x5b50], R64 ;  /* 0x005b504001007387 */ /* 0x0001e80000100c00 */
[----:B-1----:R-:W3:Y:S04]  /*d950*/  LDL.LU.128 R112, [R1+0x5c10] ;  /* 0x005c100001707983 */ /* 0x002ee80000300c00 */
[----:B------:R1:W-:Y:S04]  /*d960*/  STL.128 [R1+0x5b40], R60 ;  /* 0x005b403c01007387 */ /* 0x0003e80000100c00 */
[----:B------:R-:W-:Y:S04]  /*d970*/  STL.64 [R1+0x5a60], R4 ;  /* 0x005a600401007387 */ /* 0x000fe80000100a00 */
[----:B--2---:R-:W2:Y:S04]  /*d980*/  LDL.LU.128 R80, [R1+0x5b90] ;  /* 0x005b900001507983 */ /* 0x004ea80000300c00 */
[----:B0-----:R-:W2:Y:S04]  /*d990*/  LDL.LU.128 R72, [R1+0x5b70] ;  /* 0x005b700001487983 */ /* 0x001ea80000300c00 */
[----:B------:R0:W-:Y:S04]  /*d9a0*/  STL.128 [R1+0x5b30], R56 ;  /* 0x005b303801007387 */ /* 0x0001e80000100c00 */
[----:B------:R-:W2:Y:S04]  /*d9b0*/  LDL.LU.128 R68, [R1+0x5b60] ;  /* 0x005b600001447983 */ /* 0x000ea80000300c00 */
[----:B------:R-:W2:Y:S04]  /*d9c0*/  LDL.LU.128 R64, [R1+0x5b50] ;  /* 0x005b500001407983 */ /* 0x000ea80000300c00 */
[----:B------:R0:W-:Y:S04]  /*d9d0*/  STL.128 [R1+0x5b20], R52 ;  /* 0x005b203401007387 */ /* 0x0001e80000100c00 */
[----:B-1----:R-:W2:Y:S04]  /*d9e0*/  LDL.LU.128 R60, [R1+0x5b40] ;  /* 0x005b4000013c7983 */ /* 0x002ea80000300c00 */
[----:B0-----:R-:W2:Y:S04]  /*d9f0*/  LDL.LU.128 R56, [R1+0x5b30] ;  /* 0x005b300001387983 */ /* 0x001ea80000300c00 */
[----:B------:R0:W-:Y:S04]  /*da00*/  STL.128 [R1+0x5b00], R44 ;  /* 0x005b002c01007387 */ /* 0x0001e80000100c00 */
[----:B------:R-:W2:Y:S04]  /*da10*/  LDL.LU.128 R52, [R1+0x5b20] ;  /* 0x005b200001347983 */ /* 0x000ea80000300c00 */
[----:B------:R-:W2:Y:S04]  /*da20*/  LDL.LU.64 R4, [R1+0x5a60] ;  /* 0x005a600001047983 */ /* 0x000ea80000300a00 */
[----:B------:R-:W2:Y:S04]  /*da30*/  LDL R140, [R1+0x2c0] ;  /* 0x0002c000018c7983 */ /* 0x000ea80000100800 */
[----:B0-----:R-:W2:Y:S04]  /*da40*/  LDL.LU.128 R44, [R1+0x5b00] ;  /* 0x005b0000012c7983 */ /* 0x001ea80000300c00 */
[----:B------:R-:W2:Y:S04]  /*da50*/  LDL R141, [R1+0x2c4] ;  /* 0x0002c400018d7983 */ /* 0x000ea80000100800 */
[----:B------:R-:W-:Y:S04]  /*da60*/  STL [R1+0x2c8], R142 ;  /* 0x0002c88e01007387 */ /* 0x000fe80000100800 */
        /* <DEDUP_REMOVED lines=8> */
[----:B------:R-:W-:Y:S04]  /*daf0*/  STL [R1+0x2cc], R128 ;  /* 0x0002cc8001007387 */ /* 0x000fe80000100800 */
[----:B------:R-:W2:Y:S04]  /*db00*/  LDL R129, [R1+0x2d0] ;  /* 0x0002d00001817983 */ /* 0x000ea80000100800 */
[----:B------:R-:W2:Y:S04]  /*db10*/  LDL R130, [R1+0x2d4] ;  /* 0x0002d40001827983 */ /* 0x000ea80000100800 */
[----:B------:R0:W-:Y:S04]  /*db20*/  STL.128 [R1+0x5ad0], R32 ;  /* 0x005ad02001007387 */ /* 0x0001e80000100c00 */
[----:B0-----:R-:W2:Y:S04]  /*db30*/  LDL.LU.128 R32, [R1+0x5ad0] ;  /* 0x005ad00001207983 */ /* 0x001ea80000300c00 */
[----:B------:R0:W-:Y:S04]  /*db40*/  STL.128 [R1+0x5a80], R12 ;  /* 0x005a800c01007387 */ /* 0x0001e80000100c00 */
[----:B0-----:R-:W2:Y:S04]  /*db50*/  LDL.LU.128 R12, [R1+0x5a80] ;  /* 0x005a8000010c7983 */ /* 0x001ea80000300c00 */
[----:B------:R0:W-:Y:S04]  /*db60*/  STL.128 [R1+0x480], R16 ;  /* 0x0004801001007387 */ /* 0x0001e80000100c00 */
[----:B------:R-:W-:Y:S04]  /*db70*/  STL.128 [R1+0x5940], R48 ;  /* 0x0059403001007387 */ /* 0x000fe80000100c00 */
[----:B------:R-:W-:Y:S04]  /*db80*/  STL.128 [R1+0x58e0], R24 ;  /* 0x0058e01801007387 */ /* 0x000fe80000100c00 */
[----:B------:R1:W-:Y:S04]  /*db90*/  STL.128 [R1+0x58d0], R20 ;  /* 0x0058d01401007387 */ /* 0x0003e80000100c00 */
[----:B0-----:R-:W2:Y:S04]  /*dba0*/  LDL.LU.64 R18, [R1+0x5a90] ;  /* 0x005a900001127983 */ /* 0x001ea80000300a00 */
        /* <DEDUP_REMOVED lines=19> */
[----:B------:R0:W-:Y:S04]  /*dce0*/  STL.128 [R1+0x5fe0], R120 ;  /* 0x005fe07801007387 */ /* 0x0001e80000100c00 */
[----:B---3--:R1:W-:Y:S04]  /*dcf0*/  STL.128 [R1+0x5df0], R116 ;  /* 0x005df07401007387 */ /* 0x0083e80000100c00 */
[----:B------:R3:W-:Y:S04]  /*dd00*/  STL.128 [R1+0x5a40], R112 ;  /* 0x005a407001007387 */ /* 0x0007e80000100c00 */
[----:B0-----:R-:W4:Y:S04]  /*dd10*/  LDL.LU.128 R120, [R1+0x5fe0] ;  /* 0x005fe00001787983 */ /* 0x001f280000300c00 */
[----:B-1----:R-:W4:Y:S04]  /*dd20*/  LDL.LU.128 R116, [R1+0x5df0] ;  /* 0x005df00001747983 */ /* 0x002f280000300c00 */
[----:B--2---:R0:W-:Y:S04]  /*dd30*/  STL.128 [R1+0x59c0], R80 ;  /* 0x0059c05001007387 */ /* 0x0041e80000100c00 */
[----:B------:R1:W-:Y:S04]  /*dd40*/  STL.128 [R1+0x59a0], R72 ;  /* 0x0059a04801007387 */ /* 0x0003e80000100c00 */
[----:B---3--:R-:W2:Y:S04]  /*dd50*/  LDL.LU.128 R112, [R1+0x5a40] ;  /* 0x005a400001707983 */ /* 0x008ea80000300c00 */
[----:B------:R3:W-:Y:S04]  /*dd60*/  STL.128 [R1+0x5990], R68 ;  /* 0x0059904401007387 */ /* 0x0007e80000100c00 */
[----:B------:R3:W-:Y:S04]  /*dd70*/  STL.128 [R1+0x5980], R64 ;  /* 0x0059804001007387 */ /* 0x0007e80000100c00 */
[----:B0-----:R-:W2:Y:S04]  /*dd80*/  LDL.LU.128 R80, [R1+0x59c0] ;  /* 0x0059c00001507983 */ /* 0x001ea80000300c00 */
[----:B------:R0:W-:Y:S04]  /*dd90*/  STL.128 [R1+0x5970], R60 ;  /* 0x0059703c01007387 */ /* 0x0001e80000100c00 */
[----:B------:R0:W-:Y:S04]  /*dda0*/  STL.128 [R1+0x5960], R56 ;  /* 0x0059603801007387 */ /* 0x0001e80000100c00 */
[----:B-1----:R-:W2:Y:S04]  /*ddb0*/  LDL.LU.128 R72, [R1+0x59a0] ;  /* 0x0059a00001487983 */ /* 0x002ea80000300c00 */
[----:B------:R1:W-:Y:S04]  /*ddc0*/  STL.128 [R1+0x5950], R52 ;  /* 0x0059503401007387 */ /* 0x0003e80000100c00 */
[----:B------:R-:W-:Y:S04]  /*ddd0*/  STL.64 [R1+0x5890], R4 ;  /* 0x0058900401007387 */ /* 0x000fe80000100a00 */
[----:B---3--:R-:W3:Y:S04]  /*dde0*/  LDL.LU.128 R68, [R1+0x5990] ;  /* 0x0059900001447983 */ /* 0x008ee80000300c00 */
[----:B------:R1:W-:Y:S04]  /*ddf0*/  STL.128 [R1+0x5930], R44 ;  /* 0x0059302c01007387 */ /* 0x0003e80000100c00 */
[----:B------:R-:W3:Y:S04]  /*de00*/  LDL.LU.128 R64, [R1+0x5980] ;  /* 0x0059800001407983 */ /* 0x000ee80000300c00 */
[----:B0-----:R-:W3:Y:S04]  /*de10*/  LDL.LU.128 R60, [R1+0x5970] ;  /* 0x00597000013c7983 */ /* 0x001ee80000300c00 */
[----:B------:R-:W3:Y:S04]  /*de20*/  LDL.LU.128 R56, [R1+0x5960] ;  /* 0x0059600001387983 */ /* 0x000ee80000300c00 */
[----:B-1----:R-:W3:Y:S04]  /*de30*/  LDL.LU.128 R52, [R1+0x5950] ;  /* 0x0059500001347983 */ /* 0x002ee80000300c00 */
[----:B------:R-:W3:Y:S04]  /*de40*/  LDL.LU.128 R44, [R1+0x5930] ;  /* 0x00593000012c7983 */ /* 0x000ee80000300c00 */
[----:B------:R-:W3:Y:S04]  /*de50*/  LDL.LU.64 R4, [R1+0x5890] ;  /* 0x0058900001047983 */ /* 0x000ee80000300a00 */
[----:B------:R0:W-:Y:S04]  /*de60*/  STL.128 [R1+0x5920], R40 ;  /* 0x0059202801007387 */ /* 0x0001e80000100c00 */
[----:B------:R1:W-:Y:S04]  /*de70*/  STL.128 [R1+0x5910], R36 ;  /* 0x0059102401007387 */ /* 0x0003e80000100c00 */
[----:B------:R1:W-:Y:S04]  /*de80*/  STL.128 [R1+0x58f0], R28 ;  /* 0x0058f01c01007387 */ /* 0x0003e80000100c00 */
[----:B------:R1:W-:Y:S04]  /*de90*/  STL.128 [R1+0x58a0], R8 ;  /* 0x0058a00801007387 */ /* 0x0003e80000100c00 */
[----:B0-----:R-:W3:Y:S04]  /*dea0*/  LDL.LU.128 R40, [R1+0x5920] ;  /* 0x0059200001287983 */ /* 0x001ee80000300c00 */
[----:B-1----:R-:W3:Y:S04]  /*deb0*/  LDL.LU.128 R36, [R1+0x5910] ;  /* 0x0059100001247983 */ /* 0x002ee80000300c00 */
[----:B------:R-:W3:Y:S04]  /*dec0*/  LDL.LU.128 R28, [R1+0x58f0] ;  /* 0x0058f000011c7983 */ /* 0x000ee80000300c00 */
[----:B------:R-:W3:Y:S04]  /*ded0*/  LDL.LU.128 R8, [R1+0x58a0] ;  /* 0x0058a00001087983 */ /* 0x000ee80000300c00 */
[----:B------:R0:W-:Y:S04]  /*dee0*/  STL.128 [R1+0x5900], R32 ;  /* 0x0059002001007387 */ /* 0x0001e80000100c00 */
[----:B0-----:R-:W3:Y:S04]  /*def0*/  LDL.LU.128 R32, [R1+0x5900] ;  /* 0x0059000001207983 */ /* 0x001ee80000300c00 */
[----:B------:R0:W-:Y:S04]  /*df00*/  STL.128 [R1+0x58b0], R12 ;  /* 0x0058b00c01007387 */ /* 0x0001e80000100c00 */
[----:B0-----:R-:W3:Y:S04]  /*df10*/  LDL.LU.128 R12, [R1+0x58b0] ;  /* 0x0058b000010c7983 */ /* 0x001ee80000300c00 */
[----:B------:R0:W-:Y:S04]  /*df20*/  STL.64 [R1+0x58c0], R18 ;  /* 0x0058c01201007387 */ /* 0x0001e80000100a00 */
[----:B0-----:R-:W3:Y:S04]  /*df30*/  LDL.LU.64 R18, [R1+0x58c0] ;  /* 0x0058c00001127983 */ /* 0x001ee80000300a00 */
[----:B------:R0:W-:Y:S04]  /*df40*/  STL.128 [R1+0x490], R20 ;  /* 0x0004901401007387 */ /* 0x0001e80000100c00 */
[----:B------:R-:W-:Y:S04]  /*df50*/  STL.128 [R1+0x5780], R48 ;  /* 0x0057803001007387 */ /* 0x000fe80000100c00 */
[----:B------:R1:W-:Y:S04]  /*df60*/  STL.128 [R1+0x5720], R24 ;  /* 0x0057201801007387 */ /* 0x0003e80000100c00 */
[----:B0-----:R-:W3:Y:S04]  /*df70*/  LDL.LU.128 R20, [R1+0x58d0] ;  /* 0x0058d00001147983 */ /* 0x001ee80000300c00 */
[----:B------:R0:W-:Y:S04]  /*df80*/  STL.128 [R1+0x5870], R108 ;  /* 0x0058706c01007387 */ /* 0x0001e80000100c00 */
[----:B----4-:R4:W-:Y:S04]  /*df90*/  STL.128 [R1+0x5860], R104 ;  /* 0x0058606801007387 */ /* 0x0109e80000100c00 */
[----:B------:R4:W-:Y:S04]  /*dfa0*/  STL.128 [R1+0x5850], R100 ;  /* 0x0058506401007387 */ /* 0x0009e80000100c00 */
[----:B------:R4:W-:Y:S04]  /*dfb0*/  STL.128 [R1+0x5840], R96 ;  /* 0x0058406001007387 */ /* 0x0009e80000100c00 */
[----:B------:R4:W-:Y:S04]  /*dfc0*/  STL.128 [R1+0x5830], R92 ;  /* 0x0058305c01007387 */ /* 0x0009e80000100c00 */
[----:B------:R4:W-:Y:S04]  /*dfd0*/  STL.128 [R1+0x5820], R88 ;  /* 0x0058205801007387 */ /* 0x0009e80000100c00 */
[----:B-1----:R-:W3:Y:S04]  /*dfe0*/  LDL.128 R24, [R1+0x290] ;  /* 0x0002900001187983 */ /* 0x002ee80000100c00 */
[----:B------:R-:W3:Y:S04]  /*dff0*/  LDL.LU.128 R48, [R1+0x5780] ;  /* 0x0057800001307983 */ /* 0x000ee80000300c00 */
        /* <DEDUP_REMOVED lines=11> */
[----:B------:R1:W-:Y:S04]  /*e0b0*/  STL.128 [R1+0x5e00], R120 ;  /* 0x005e007801007387 */ /* 0x0003e80000100c00 */
[----:B------:R1:W-:Y:S04]  /*e0c0*/  STL.128 [R1+0x5c20], R116 ;  /* 0x005c207401007387 */ /* 0x0003e80000100c00 */
[----:B--2---:R2:W-:Y:S04]  /*e0d0*/  STL.128 [R1+0x5880], R112 ;  /* 0x0058807001007387 */ /* 0x0045e80000100c00 */
[----:B------:R2:W-:Y:S04]  /*e0e0*/  STL.128 [R1+0x5800], R80 ;  /* 0x0058005001007387 */ /* 0x0005e80000100c00 */
[----:B------:R2:W-:Y:S04]  /*e0f0*/  STL.128 [R1+0x57e0], R72 ;  /* 0x0057e04801007387 */ /* 0x0005e80000100c00 */
[----:B0-----:R-:W4:Y:S04]  /*e100*/  LDL.LU.128 R124, [R1+0x5ff0] ;  /* 0x005ff000017c7983 */ /* 0x001f280000300c00 */
[----:B---3--:R0:W-:Y:S04]  /*e110*/  STL.128 [R1+0x57d0], R68 ;  /* 0x0057d04401007387 */ /* 0x0081e80000100c00 */
[----:B-1----:R-:W3:Y:S04]  /*e120*/  LDL.LU.128 R120, [R1+0x5e00] ;  /* 0x005e000001787983 */ /* 0x002ee80000300c00 */
[----:B------:R1:W-:Y:S04]  /*e130*/  STL.128 [R1+0x57c0], R64 ;  /* 0x0057c04001007387 */ /* 0x0003e80000100c00 */
[----:B------:R1:W-:Y:S04]  /*e140*/  STL.128 [R1+0x57b0], R60 ;  /* 0x0057b03c01007387 */ /* 0x0003e80000100c00 */
[----:B------:R1:W-:Y:S04]  /*e150*/  STL.128 [R1+0x57a0], R56 ;  /* 0x0057a03801007387 */ /* 0x0003e80000100c00 */
[----:B------:R1:W-:Y:S04]  /*e160*/  STL.128 [R1+0x5790], R52 ;  /* 0x0057903401007387 */ /* 0x0003e80000100c00 */
[----:B------:R1:W-:Y:S04]  /*e170*/  STL.128 [R1+0x5770], R44 ;  /* 0x0057702c01007387 */ /* 0x0003e80000100c00 */
[----:B------:R-:W-:Y:S04]  /*e180*/  STL.64 [R1+0x56d8], R4 ;  /* 0x0056d80401007387 */ /* 0x000fe80000100a00 */
[----:B------:R-:W3:Y:S04]  /*e190*/  LDL.LU.128 R116, [R1+0x5c20] ;  /* 0x005c200001747983 */ /* 0x000ee80000300c00 */
[----:B--2---:R-:W2:Y:S04]  /*e1a0*/  LDL.LU.128 R112, [R1+0x5880] ;  /* 0x0058800001707983 */ /* 0x004ea80000300c00 */
[----:B------:R-:W2:Y:S04]  /*e1b0*/  LDL.LU.128 R80, [R1+0x5800] ;  /* 0x0058000001507983 */ /* 0x000ea80000300c00 */
[----:B------:R-:W2:Y:S04]  /*e1c0*/  LDL.LU.128 R72, [R1+0x57e0] ;  /* 0x0057e00001487983 */ /* 0x000ea80000300c00 */
        /* <DEDUP_REMOVED lines=8> */
[----:B------:R-:W2:Y:S04]  /*e250*/  LDL.LU.128 R52, [R1+0x5790] ;  /* 0x0057900001347983 */ /* 0x000ea80000300c00 */
[----:B------:R-:W2:Y:S04]  /*e260*/  LDL.LU.128 R44, [R1+0x5770] ;  /* 0x00577000012c7983 */ /* 0x000ea80000300c00 */
[----:B------:R-:W2:Y:S04]  /*e270*/  LDL.LU.128 R40, [R1+0x5760] ;  /* 0x0057600001287983 */ /* 0x000ea80000300c00 */
[----:B------:R-:W2:Y:S04]  /*e280*/  LDL.LU.128 R36, [R1+0x5750] ;  /* 0x0057500001247983 */ /* 0x000ea80000300c00 */
[----:B------:R-:W2:Y:S04]  /*e290*/  LDL.LU.128 R28, [R1+0x5730] ;  /* 0x00573000011c7983 */ /* 0x000ea80000300c00 */
[----:B------:R0:W-:Y:S04]  /*e2a0*/  STL.128 [R1+0x5740], R32 ;  /* 0x0057402001007387 */ /* 0x0001e80000100c00 */
[----:B------:R-:W2:Y:S04]  /*e2b0*/  LDL.LU.128 R8, [R1+0x56e0] ;  /* 0x0056e00001087983 */ /* 0x000ea80000300c00 */
[----:B------:R-:W2:Y:S04]  /*e2c0*/  LDL.LU.64 R4, [R1+0x56d8] ;  /* 0x0056d80001047983 */ /* 0x000ea80000300a00 */
[----:B0-----:R-:W2:Y:S04]  /*e2d0*/  LDL.LU.128 R32, [R1+0x5740] ;  /* 0x0057400001207983 */ /* 0x001ea80000300c00 */
[----:B------:R0:W-:Y:S04]  /*e2e0*/  STL.128 [R1+0x56f0], R12 ;  /* 0x0056f00c01007387 */ /* 0x0001e80000100c00 */
[----:B0-----:R-:W2:Y:S04]  /*e2f0*/  LDL.LU.128 R12, [R1+0x56f0] ;  /* 0x0056f000010c7983 */ /* 0x001ea80000300c00 */
[----:B------:R0:W-:Y:S04]  /*e300*/  STL.64 [R1+0x5700], R18 ;  /* 0x0057001201007387 */ /* 0x0001e80000100a00 */
[----:B0-----:R-:W2:Y:S04]  /*e310*/  LDL.LU.64 R18, [R1+0x5700] ;  /* 0x0057000001127983 */ /* 0x001ea80000300a00 */
[----:B------:R0:W-:Y:S04]  /*e320*/  STL.128 [R1+0x5710], R20 ;  /* 0x0057101401007387 */ /* 0x0001e80000100c00 */
[----:B0-----:R-:W2:Y:S04]  /*e330*/  LDL.LU.128 R20, [R1+0x5710] ;  /* 0x0057100001147983 */ /* 0x001ea80000300c00 */
[----:B------:R0:W-:Y:S04]  /*e340*/  STL.128 [R1+0x4a0], R24 ;  /* 0x0004a01801007387 */ /* 0x0001e80000100c00 */
[----:B------:R1:W-:Y:S04]  /*e350*/  STL.128 [R1+0x55d0], R48 ;  /* 0x0055d03001007387 */ /* 0x0003e80000100c00 */
[----:B------:R1:W-:Y:S04]  /*e360*/  STL.128 [R1+0x56c0], R108 ;  /* 0x0056c06c01007387 */ /* 0x0003e80000100c00 */
[----:B0-----:R-:W2:Y:S04]  /*e370*/  LDL.LU.128 R24, [R1+0x5720] ;  /* 0x0057200001187983 */ /* 0x001ea80000300c00 */
[----:B----4-:R0:W-:Y:S04]  /*e380*/  STL.128 [R1+0x56b0], R104 ;  /* 0x0056b06801007387 */ /* 0x0101e80000100c00 */
[----:B------:R4:W-:Y:S04]  /*e390*/  STL.128 [R1+0x56a0], R100 ;  /* 0x0056a06401007387 */ /* 0x0009e80000100c00 */
[----:B------:R4:W-:Y:S04]  /*e3a0*/  STL.128 [R1+0x5690], R96 ;  /* 0x0056906001007387 */ /* 0x0009e80000100c00 */
[----:B------:R4:W-:Y:S04]  /*e3b0*/  STL.128 [R1+0x5680], R92 ;  /* 0x0056805c01007387 */ /* 0x0009e80000100c00 */
[----:B------:R4:W-:Y:S04]  /*e3c0*/  STL.128 [R1+0x5670], R88 ;  /* 0x0056705801007387 */ /* 0x0009e80000100c00 */
[----:B-1----:R-:W2:Y:S04]  /*e3d0*/  LDL.128 R48, [R1+0x2a0] ;  /* 0x0002a00001307983 */ /* 0x002ea80000100c00 */
[----:B------:R1:W-:Y:S04]  /*e3e0*/  STL.128 [R1+0x5660], R84 ;  /* 0x0056605401007387 */ /* 0x0003e80000100c00 */
[----:B------:R-:W2:Y:S04]  /*e3f0*/  LDL.LU.128 R108, [R1+0x56c0] ;  /* 0x0056c000016c7983 */ /* 0x000ea80000300c00 */
[----:B0-----:R-:W2:Y:S04]  /*e400*/  LDL.LU.128 R104, [R1+0x56b0] ;  /* 0x0056b00001687983 */ /* 0x001ea80000300c00 */
[----:B----4-:R-:W4:Y:S04]  /*e410*/  LDL.LU.128 R100, [R1+0x56a0] ;  /* 0x0056a00001647983 */ /* 0x010f280000300c00 */
[----:B------:R-:W4:Y:S04]  /*e420*/  LDL.LU.128 R96, [R1+0x5690] ;  /* 0x0056900001607983 */ /* 0x000f280000300c00 */
[----:B------:R-:W4:Y:S04]  /*e430*/  LDL.LU.128 R92, [R1+0x5680] ;  /* 0x00568000015c7983 */ /* 0x000f280000300c00 */
[----:B------:R-:W4:Y:S04]  /*e440*/  LDL.LU.128 R88, [R1+0x5670] ;  /* 0x0056700001587983 */ /* 0x000f280000300c00 */
[----:B------:R0:W-:Y:S04]  /*e450*/  STL.128 [R1+0x5640], R76 ;  /* 0x0056404c01007387 */ /* 0x0001e80000100c00 */
[----:B-1----:R-:W4:Y:S04]  /*e460*/  LDL.LU.128 R84, [R1+0x5660] ;  /* 0x0056600001547983 */ /* 0x002f280000300c00 */
[----:B0-----:R-:W4:Y:S04]  /*e470*/  LDL.LU.128 R76, [R1+0x5640] ;  /* 0x00564000014c7983 */ /* 0x001f280000300c00 */
[----:B------:R0:W-:Y:S04]  /*e480*/  STL [R1+0x5e10], R124 ;  /* 0x005e107c01007387 */ /* 0x0001e80000100800 */
[----:B---3--:R1:W-:Y:S04]  /*e490*/  STL.64 [R1+0x5c30], R120 ;  /* 0x005c307801007387 */ /* 0x0083e80000100a00 */
[----:B0-----:R-:W3:Y:S04]  /*e4a0*/  LDL.LU R124, [R1+0x5e10] ;  /* 0x005e1000017c7983 */ /* 0x001ee80000300800 */
[----:B-1----:R-:W3:Y:S04]  /*e4b0*/  LDL.LU.64 R120, [R1+0x5c30] ;  /* 0x005c300001787983 */ /* 0x002ee80000300a00 */
[----:B------:R0:W-:Y:S04]  /*e4c0*/  STL [R1+0x5a58], R118 ;  /* 0x005a587601007387 */ /* 0x0001e80000100800 */
[----:B------:R1:W-:Y:S04]  /*e4d0*/  STL.64 [R1+0x5a50], R116 ;  /* 0x005a507401007387 */ /* 0x0003e80000100a00 */
[----:B--2---:R2:W-:Y:S04]  /*e4e0*/  STL [R1+0x56d0], R112 ;  /* 0x0056d07001007387 */ /* 0x0045e80000100800 */
[----:B------:R2:W-:Y:S04]  /*e4f0*/  STL.128 [R1+0x5650], R80 ;  /* 0x0056505001007387 */ /* 0x0005e80000100c00 */
[----:B------:R2:W-:Y:S04]  /*e500*/  STL.128 [R1+0x5630], R72 ;  /* 0x0056304801007387 */ /* 0x0005e80000100c00 */
[----:B0-----:R-:W3:Y:S04]  /*e510*/  LDL.LU R118, [R1+0x5a58] ;  /* 0x005a580001767983 */ /* 0x001ee80000300800 */
[----:B-1----:R-:W3:Y:S04]  /*e520*/  LDL.LU.64 R116, [R1+0x5a50] ;  /* 0x005a500001747983 */ /* 0x002ee80000300a00 */
[----:B--2---:R-:W2:Y:S04]  /*e530*/  LDL.LU R112, [R1+0x56d0] ;  /* 0x0056d00001707983 */ /* 0x004ea80000300800 */
        /* <DEDUP_REMOVED lines=9> */
[----:B------:R-:W2:Y:S04]  /*e5d0*/  LDL.LU.128 R80, [R1+0x5650] ;  /* 0x0056500001507983 */ /* 0x000ea80000300c00 */
[----:B------:R-:W-:Y:S04]  /*e5e0*/  STL.128 [R1+0x5530], R8 ;  /* 0x0055300801007387 */ /* 0x000fe80000100c00 */
[----:B------:R-:W-:Y:S04]  /*e5f0*/  STL.64 [R1+0x5528], R4 ;  /* 0x0055280401007387 */ /* 0x000fe80000100a00 */
[----:B------:R-:W2:Y:S04]  /*e600*/  LDL.LU.128 R72, [R1+0x5630] ;  /* 0x0056300001487983 */ /* 0x000ea80000300c00 */
        /* <DEDUP_REMOVED lines=8> */
[----:B------:R0:W-:Y:S04]  /*e690*/  STL.128 [R1+0x5540], R12 ;  /* 0x0055400c01007387 */ /* 0x0001e80000100c00 */
[----:B------:R-:W2:Y:S04]  /*e6a0*/  LDL.LU.128 R36, [R1+0x55a0] ;  /* 0x0055a00001247983 */ /* 0x000ea80000300c00 */
[----:B------:R-:W2:Y:S04]  /*e6b0*/  LDL.LU.128 R32, [R1+0x5590] ;  /* 0x0055900001207983 */ /* 0x000ea80000300c00 */
[----:B------:R-:W2:Y:S04]  /*e6c0*/  LDL.LU.128 R28, [R1+0x5580] ;  /* 0x00558000011c7983 */ /* 0x000ea80000300c00 */
[----:B0-----:R-:W2:Y:S04]  /*e6d0*/  LDL.LU.128 R12, [R1+0x5540] ;  /* 0x00554000010c7983 */ /* 0x001ea80000300c00 */
[----:B------:R0:W-:Y:S04]  /*e6e0*/  STL.64 [R1+0x5550], R18 ;  /* 0x0055501201007387 */ /* 0x0001e80000100a00 */
[----:B------:R-:W2:Y:S04]  /*e6f0*/  LDL.LU.128 R8, [R1+0x5530] ;  /* 0x0055300001087983 */ /* 0x000ea80000300c00 */
[----:B------:R-:W2:Y:S04]  /*e700*/  LDL.LU.64 R4, [R1+0x5528] ;  /* 0x0055280001047983 */ /* 0x000ea80000300a00 */
[----:B0-----:R-:W2:Y:S04]  /*e710*/  LDL.LU.64 R18, [R1+0x5550] ;  /* 0x0055500001127983 */ /* 0x001ea80000300a00 */
[----:B------:R0:W-:Y:S04]  /*e720*/  STL.128 [R1+0x5560], R20 ;  /* 0x0055601401007387 */ /* 0x0001e80000100c00 */
[----:B0-----:R-:W2:Y:S04]  /*e730*/  LDL.LU.128 R20, [R1+0x5560] ;  /* 0x0055600001147983 */ /* 0x001ea80000300c00 */
[----:B------:R0:W-:Y:S04]  /*e740*/  STL.128 [R1+0x5570], R24 ;  /* 0x0055701801007387 */ /* 0x0001e80000100c00 */
[----:B0-----:R-:W2:Y:S01]  /*e750*/  LDL.LU.128 R24, [R1+0x5570] ;  /* 0x0055700001187983 */ /* 0x001ea20000300c00 */
[----:B------:R-:W-:-:S03]  /*e760*/  IMAD.MOV.U32 R227, RZ, RZ, R50 ;  /* 0x000000ffffe37224 */ /* 0x000fc600078e0032 */
[----:B------:R0:W-:Y:S01]  /*e770*/  STL.64 [R1+0x4b0], R48 ;  /* 0x0004b03001007387 */ /* 0x0001e20000100a00 */
[----:B------:R-:W-:-:S03]  /*e780*/  IMAD.MOV.U32 R226, RZ, RZ, R51 ;  /* 0x000000ffffe27224 */ /* 0x000fc600078e0033 */
[----:B------:R-:W-:Y:S04]  /*e790*/  STL.64 [R1+0x5520], R108 ;  /* 0x0055206c01007387 */ /* 0x000fe80000100a00 */
[----:B------:R-:W-:Y:S04]  /*e7a0*/  STL.128 [R1+0x5510], R104 ;  /* 0x0055106801007387 */ /* 0x000fe80000100c00 */
[----:B0-----:R-:W2:Y:S04]  /*e7b0*/  LDL.LU.128 R48, [R1+0x55d0] ;  /* 0x0055d00001307983 */ /* 0x001ea80000300c00 */
[----:B----4-:R-:W-:Y:S04]  /*e7c0*/  STL.128 [R1+0x5500], R100 ;  /* 0x0055006401007387 */ /* 0x010fe80000100c00 */
[----:B------:R-:W-:Y:S04]  /*e7d0*/  STL.128 [R1+0x54f0], R96 ;  /* 0x0054f06001007387 */ /* 0x000fe80000100c00 */
[----:B------:R-:W-:Y:S04]  /*e7e0*/  STL.128 [R1+0x54e0], R92 ;  /* 0x0054e05c01007387 */ /* 0x000fe80000100c00 */
[----:B------:R-:W-:Y:S04]  /*e7f0*/  STL.128 [R1+0x54d0], R88 ;  /* 0x0054d05801007387 */ /* 0x000fe80000100c00 */
[----:B------:R0:W-:Y:S04]  /*e800*/  STL.128 [R1+0x54c0], R84 ;  /* 0x0054c05401007387 */ /* 0x0001e80000100c00 */
[----:B------:R-:W-:Y:S04]  /*e810*/  STL [R1+0x2c0], R140 ;  /* 0x0002c08c01007387 */ /* 0x000fe80000100800 */
[----:B------:R-:W-:Y:S04]  /*e820*/  STL [R1+0x2c4], R141 ;  /* 0x0002c48d01007387 */ /* 0x000fe80000100800 */
[----:B------:R1:W-:Y:S04]  /*e830*/  STL.128 [R1+0x54a0], R76 ;  /* 0x0054a04c01007387 */ /* 0x0003e80000100c00 */
[----:B0-----:R-:W4:Y:S04]  /*e840*/  LDL.LU.128 R84, [R1+0x54c0] ;  /* 0x0054c00001547983 */ /* 0x001f280000300c00 */
[----:B------:R-:W4:Y:S04]  /*e850*/  LDL.LU.128 R88, [R1+0x54d0] ;  /* 0x0054d00001587983 */ /* 0x000f280000300c00 */
[----:B------:R-:W-:Y:S04]  /*e860*/  STL [R1+0x2d0], R129 ;  /* 0x0002d08101007387 */ /* 0x000fe80000100800 */
[----:B-1----:R-:W4:Y:S04]  /*e870*/  LDL.LU.128 R76, [R1+0x54a0] ;  /* 0x0054a000014c7983 */ /* 0x002f280000300c00 */
[----:B------:R-:W-:Y:S04]  /*e880*/  STL [R1+0x2d4], R130 ;  /* 0x0002d48201007387 */ /* 0x000fe80000100800 */
[----:B------:R-:W-:Y:S04]  /*e890*/  STL [R1+0x2d8], R125 ;  /* 0x0002d87d01007387 */ /* 0x000fe80000100800 */
[----:B------:R-:W-:Y:S04]  /*e8a0*/  STL [R1+0x2dc], R126 ;  /* 0x0002dc7e01007387 */ /* 0x000fe80000100800 */
[----:B------:R-:W-:Y:S04]  /*e8b0*/  STL [R1+0x2e0], R127 ;  /* 0x0002e07f01007387 */ /* 0x000fe80000100800 */
[----:B------:R-:W-:Y:S04]  /*e8c0*/  STL [R1+0x2e4], R122 ;  /* 0x0002e47a01007387 */ /* 0x000fe80000100800 */
[----:B------:R-:W-:Y:S04]  /*e8d0*/  STL [R1+0x2e8], R123 ;  /* 0x0002e87b01007387 */ /* 0x000fe80000100800 */
[----:B---3--:R-:W-:Y:S04]  /*e8e0*/  STL [R1+0x2ec], R124 ;  /* 0x0002ec7c01007387 */ /* 0x008fe80000100800 */
[----:B------:R-:W3:Y:S04]  /*e8f0*/  LDL.LU.128 R92, [R1+0x54e0] ;  /* 0x0054e000015c7983 */ /* 0x000ee80000300c00 */
        /* <DEDUP_REMOVED lines=8> */
[----:B------:R-:W2:Y:S04]  /*e980*/  LDL.LU.128 R96, [R1+0x54f0] ;  /* 0x0054f00001607983 */ /* 0x000ea80000300c00 */
[----:B------:R-:W-:Y:S04]  /*e990*/  STL [R1+0x300], R117 ;  /* 0x0003007501007387 */ /* 0x000fe80000100800 */
[----:B------:R-:W-:Y:S04]  /*e9a0*/  STL [R1+0x304], R118 ;  /* 0x0003047601007387 */ /* 0x000fe80000100800 */
[----:B------:R0:W-:Y:S04]  /*e9b0*/  STL.128 [R1+0x54b0], R80 ;  /* 0x0054b05001007387 */ /* 0x0001e80000100c00 */
[----:B------:R-:W-:Y:S04]  /*e9c0*/  STL [R1+0x308], R113 ;  /* 0x0003087101007387 */ /* 0x000fe80000100800 */
[----:B------:R-:W-:Y:S04]  /*e9d0*/  STL [R1+0x30c], R114 ;  /* 0x00030c7201007387 */ /* 0x000fe80000100800 */
[----:B------:R1:W-:Y:S04]  /*e9e0*/  STL.128 [R1+0x5490], R72 ;  /* 0x0054904801007387 */ /* 0x0003e80000100c00 */
[----:B0-----:R-:W3:Y:S04]  /*e9f0*/  LDL.LU.128 R80, [R1+0x54b0] ;  /* 0x0054b00001507983 */ /* 0x001ee80000300c00 */
[----:B------:R-:W2:Y:S04]  /*ea00*/  LDL.LU.128 R104, [R1+0x5510] ;  /* 0x0055100001687983 */ /* 0x000ea80000300c00 */
[----:B------:R-:W2:Y:S04]  /*ea10*/  LDL.LU.128 R100, [R1+0x5500] ;  /* 0x0055000001647983 */ /* 0x000ea80000300c00 */
[----:B-1----:R-:W2:Y:S04]  /*ea20*/  LDL.LU.128 R72, [R1+0x5490] ;  /* 0x0054900001487983 */ /* 0x002ea80000300c00 */
[----:B------:R-:W2:Y:S04]  /*ea30*/  LDL.LU.64 R108, [R1+0x5520] ;  /* 0x00552000016c7983 */ /* 0x000ea80000300a00 */
[----:B----4-:R0:W-:Y:S04]  /*ea40*/  STL.128 [R1+0x5300], R76 ;  /* 0x0053004c01007387 */ /* 0x0101e80000100c00 */
[----:B0-----:R-:W4:Y:S04]  /*ea50*/  LDL.LU.128 R76, [R1+0x5300] ;  /* 0x00530000014c7983 */ /* 0x001f280000300c00 */
[----:B------:R0:W-:Y:S04]  /*ea60*/  STL.128 [R1+0x5480], R68 ;  /* 0x0054804401007387 */ /* 0x0001e80000100c00 */
[----:B------:R1:W-:Y:S04]  /*ea70*/  STL.128 [R1+0x5470], R64 ;  /* 0x0054704001007387 */ /* 0x0003e80000100c00 */
[----:B------:R1:W-:Y:S04]  /*ea80*/  STL.128 [R1+0x5460], R60 ;  /* 0x0054603c01007387 */ /* 0x0003e80000100c00 */
[----:B------:R-:W-:Y:S04]  /*ea90*/  STL.128 [R1+0x5450], R56 ;  /* 0x0054503801007387 */ /* 0x000fe80000100c00 */
[----:B------:R1:W-:Y:S04]  /*eaa0*/  STL.128 [R1+0x5440], R52 ;  /* 0x0054403401007387 */ /* 0x0003e80000100c00 */
[----:B0-----:R-:W4:Y:S04]  /*eab0*/  LDL.LU.128 R68, [R1+0x5480] ;  /* 0x0054800001447983 */ /* 0x001f280000300c00 */
[----:B-1----:R-:W4:Y:S04]  /*eac0*/  LDL.LU.128 R64, [R1+0x5470] ;  /* 0x0054700001407983 */ /* 0x002f280000300c00 */
[----:B------:R-:W4:Y:S04]  /*ead0*/  LDL.LU.128 R60, [R1+0x5460] ;  /* 0x00546000013c7983 */ /* 0x000f280000300c00 */
[----:B------:R-:W4:Y:S04]  /*eae0*/  LDL.128 R52, [R1+0x2b0] ;  /* 0x0002b00001347983 */ /* 0x000f280000100c00 */
[----:B------:R-:W4:Y:S04]  /*eaf0*/  LDL.LU.128 R56, [R1+0x5450] ;  /* 0x0054500001387983 */ /* 0x000f280000300c00 */
[----:B---3--:R0:W-:Y:S04]  /*eb00*/  STL.128 [R1+0x5310], R80 ;  /* 0x0053105001007387 */ /* 0x0081e80000100c00 */
[----:B--2---:R1:W-:Y:S04]  /*eb10*/  STL.128 [R1+0x52f0], R72 ;  /* 0x0052f04801007387 */ /* 0x0043e80000100c00 */
[----:B0-----:R-:W2:Y:S04]  /*eb20*/  LDL.LU.128 R80, [R1+0x5310] ;  /* 0x0053100001507983 */ /* 0x001ea80000300c00 */
[----:B-1----:R-:W3:Y:S04]  /*eb30*/  LDL.LU.128 R72, [R1+0x52f0] ;  /* 0x0052f00001487983 */ /* 0x002ee80000300c00 */
[----:B----4-:R0:W-:Y:S04]  /*eb40*/  STL.128 [R1+0x5170], R76 ;  /* 0x0051704c01007387 */ /* 0x0101e80000100c00 */
[----:B0-----:R-:W4:Y:S04]  /*eb50*/  LDL.LU.128 R76, [R1+0x5170] ;  /* 0x00517000014c7983 */ /* 0x001f280000300c00 */
[----:B------:R0:W-:Y:S04]  /*eb60*/  STL.128 [R1+0x5430], R48 ;  /* 0x0054303001007387 */ /* 0x0001e80000100c00 */
[----:B------:R1:W-:Y:S04]  /*eb70*/  STL.128 [R1+0x5420], R44 ;  /* 0x0054202c01007387 */ /* 0x0003e80000100c00 */
[----:B------:R1:W-:Y:S04]  /*eb80*/  STL.128 [R1+0x5410], R40 ;  /* 0x0054102801007387 */ /* 0x0003e80000100c00 */
[----:B------:R1:W-:Y:S04]  /*eb90*/  STL.128 [R1+0x5400], R36 ;  /* 0x0054002401007387 */ /* 0x0003e80000100c00 */
[----:B------:R1:W-:Y:S01]  /*eba0*/  STL.128 [R1+0x53f0], R32 ;  /* 0x0053f02001007387 */ /* 0x0003e20000100c00 */
[----:B------:R-:W-:-:S02]  /*ebb0*/  IMAD.MOV.U32 R225, RZ, RZ, R52 ;  /* 0x000000ffffe17224 */ /* 0x000fc400078e0034 */
[----:B------:R-:W-:Y:S01]  /*ebc0*/  IMAD.MOV.U32 R224, RZ, RZ, R53 ;  /* 0x000000ffffe07224 */ /* 0x000fe200078e0035 */
[----:B------:R1:W-:Y:S01]  /*ebd0*/  STL.128 [R1+0x53e0], R28 ;  /* 0x0053e01c01007387 */ /* 0x0003e20000100c00 */
[----:B------:R-:W-:Y:S02]  /*ebe0*/  IMAD.MOV.U32 R223, RZ, RZ, R54 ;  /* 0x000000ffffdf7224 */ /* 0x000fe400078e0036 */
[----:B------:R-:W-:Y:S01]  /*ebf0*/  IMAD.MOV.U32 R222, RZ, RZ, R55 ;  /* 0x000000ffffde7224 */ /* 0x000fe200078e0037 */
[----:B------:R1:W-:Y:S04]  /*ec00*/  STL.128 [R1+0x53d0], R24 ;  /* 0x0053d01801007387 */ /* 0x0003e80000100c00 */
[----:B------:R1:W-:Y:S04]  /*ec10*/  STL.128 [R1+0x53c0], R20 ;  /* 0x0053c01401007387 */ /* 0x0003e80000100c00 */
[----:B------:R1:W-:Y:S04]  /*ec20*/  STL.64 [R1+0x53b0], R18 ;  /* 0x0053b01201007387 */ /* 0x0003e80000100a00 */
[----:B------:R2:W-:Y:S04]  /*ec30*/  STL.128 [R1+0x53a0], R12 ;  /* 0x0053a00c01007387 */ /* 0x0005e80000100c00 */
[----:B------:R2:W-:Y:S04]  /*ec40*/  STL.128 [R1+0x5390], R8 ;  /* 0x0053900801007387 */ /* 0x0005e80000100c00 */
[----:B------:R2:W-:Y:S04]  /*ec50*/  STL.64 [R1+0x5380], R4 ;  /* 0x0053800401007387 */ /* 0x0005e80000100a00 */
[----:B------:R-:W-:Y:S04]  /*ec60*/  STL.128 [R1+0x52e0], R68 ;  /* 0x0052e04401007387 */ /* 0x000fe80000100c00 */
[----:B------:R-:W-:Y:S04]  /*ec70*/  STL.128 [R1+0x52d0], R64 ;  /* 0x0052d04001007387 */ /* 0x000fe80000100c00 */
[----:B------:R-:W-:Y:S04]  /*ec80*/  STL.128 [R1+0x52c0], R60 ;  /* 0x0052c03c01007387 */ /* 0x000fe80000100c00 */
[----:B------:R3:W-:Y:S04]  /*ec90*/  STL.128 [R1+0x52b0], R56 ;  /* 0x0052b03801007387 */ /* 0x0007e80000100c00 */
[----:B------:R-:W4:Y:S04]  /*eca0*/  LDL.LU.128 R52, [R1+0x5440] ;  /* 0x0054400001347983 */ /* 0x000f280000300c00 */
[----:B0-----:R-:W4:Y:S04]  /*ecb0*/  LDL.LU.128 R48, [R1+0x5430] ;  /* 0x0054300001307983 */ /* 0x001f280000300c00 */
[----:B-1----:R-:W4:Y:S04]  /*ecc0*/  LDL.LU.128 R44, [R1+0x5420] ;  /* 0x00542000012c7983 */ /* 0x002f280000300c00 */
[----:B------:R-:W4:Y:S04]  /*ecd0*/  LDL.LU.128 R40, [R1+0x5410] ;  /* 0x0054100001287983 */ /* 0x000f280000300c00 */
[----:B------:R-:W4:Y:S04]  /*ece0*/  LDL.LU.128 R36, [R1+0x5400] ;  /* 0x0054000001247983 */ /* 0x000f280000300c00 */
[----:B------:R-:W4:Y:S04]  /*ecf0*/  LDL.LU.128 R32, [R1+0x53f0] ;  /* 0x0053f00001207983 */ /* 0x000f280000300c00 */
[----:B------:R-:W4:Y:S04]  /*ed00*/  LDL.LU.128 R28, [R1+0x53e0] ;  /* 0x0053e000011c7983 */ /* 0x000f280000300c00 */
[----:B------:R-:W4:Y:S04]  /*ed10*/  LDL.LU.128 R24, [R1+0x53d0] ;  /* 0x0053d00001187983 */ /* 0x000f280000300c00 */
[----:B------:R-:W4:Y:S04]  /*ed20*/  LDL.LU.128 R20, [R1+0x53c0] ;  /* 0x0053c00001147983 */ /* 0x000f280000300c00 */
[----:B------:R-:W4:Y:S04]  /*ed30*/  LDL.LU.64 R18, [R1+0x53b0] ;  /* 0x0053b00001127983 */ /* 0x000f280000300a00 */
[----:B--2---:R-:W2:Y:S04]  /*ed40*/  LDL.LU.128 R12, [R1+0x53a0] ;  /* 0x0053a000010c7983 */ /* 0x004ea80000300c00 */
[----:B------:R-:W2:Y:S04]  /*ed50*/  LDL.LU.128 R8, [R1+0x5390] ;  /* 0x0053900001087983 */ /* 0x000ea80000300c00 */
[----:B------:R-:W2:Y:S04]  /*ed60*/  LDL.LU.64 R4, [R1+0x5380] ;  /* 0x0053800001047983 */ /* 0x000ea80000300a00 */
[----:B------:R0:W-:Y:S04]  /*ed70*/  STL.128 [R1+0x5320], R84 ;  /* 0x0053205401007387 */ /* 0x0001e80000100c00 */
[----:B---3--:R-:W3:Y:S04]  /*ed80*/  LDL.128 R56, [R1+0x2c0] ;  /* 0x0002c00001387983 */ /* 0x008ee80000100c00 */
[----:B------:R-:W3:Y:S04]  /*ed90*/  LDL.LU.128 R68, [R1+0x52e0] ;  /* 0x0052e00001447983 */ /* 0x000ee80000300c00 */
[----:B------:R-:W3:Y:S04]  /*eda0*/  LDL.LU.128 R64, [R1+0x52d0] ;  /* 0x0052d00001407983 */ /* 0x000ee80000300c00 */
[----:B------:R-:W3:Y:S04]  /*edb0*/  LDL.LU.128 R60, [R1+0x52c0] ;  /* 0x0052c000013c7983 */ /* 0x000ee80000300c00 */
[----:B0-----:R-:W3:Y:S04]  /*edc0*/  LDL.LU.128 R84, [R1+0x5320] ;  /* 0x0053200001547983 */ /* 0x001ee80000300c00 */
[----:B------:R0:W-:Y:S04]  /*edd0*/  STL.128 [R1+0x5160], R72 ;  /* 0x0051604801007387 */ /* 0x0001e80000100c00 */
[----:B------:R1:W-:Y:S04]  /*ede0*/  STL.128 [R1+0x5180], R80 ;  /* 0x0051805001007387 */ /* 0x0003e80000100c00 */
[----:B0-----:R-:W3:Y:S04]  /*edf0*/  LDL.LU.128 R72, [R1+0x5160] ;  /* 0x0051600001487983 */ /* 0x001ee80000300c00 */
[----:B-1----:R-:W3:Y:S04]  /*ee00*/  LDL.LU.128 R80, [R1+0x5180] ;  /* 0x0051800001507983 */ /* 0x002ee80000300c00 */
[----:B----4-:R0:W-:Y:S04]  /*ee10*/  STL.128 [R1+0x4ff0], R76 ;  /* 0x004ff04c01007387 */ /* 0x0101e80000100c00 */
[----:B0-----:R-:W4:Y:S04]  /*ee20*/  LDL.LU.128 R76, [R1+0x4ff0] ;  /* 0x004ff000014c7983 */ /* 0x001f280000300c00 */
[----:B------:R0:W-:Y:S04]  /*ee30*/  STL.128 [R1+0x5330], R88 ;  /* 0x0053305801007387 */ /* 0x0001e80000100c00 */
[----:B0-----:R-:W4:Y:S04]  /*ee40*/  LDL.LU.128 R88, [R1+0x5330] ;  /* 0x0053300001587983 */ /* 0x001f280000300c00 */
        /* <DEDUP_REMOVED lines=9> */
[----:B------:R1:W-:Y:S04]  /*eee0*/  STL.64 [R1+0x5210], R18 ;  /* 0x0052101201007387 */ /* 0x0003e80000100a00 */
[----:B--2---:R2:W-:Y:S04]  /*eef0*/  STL.128 [R1+0x5200], R12 ;  /* 0x0052000c01007387 */ /* 0x0045e80000100c00 */
[----:B------:R2:W-:Y:S04]  /*ef00*/  STL.128 [R1+0x51f0], R8 ;  /* 0x0051f00801007387 */ /* 0x0005e80000100c00 */
[----:B------:R2:W-:Y:S04]  /*ef10*/  STL.64 [R1+0x51e0], R4 ;  /* 0x0051e00401007387 */ /* 0x0005e80000100a00 */
[----:B0-----:R-:W4:Y:S01]  /*ef20*/  LDL.LU.128 R52, [R1+0x52a0] ;  /* 0x0052a00001347983 */ /* 0x001f220000300c00 */
[----:B---3--:R-:W-:-:S03]  /*ef30*/  IMAD.MOV.U32 R221, RZ, RZ, R56 ;  /* 0x000000ffffdd7224 */ /* 0x008fc600078e0038 */
[----:B-1----:R-:W3:Y:S01]  /*ef40*/  LDL.LU.128 R48, [R1+0x5290] ;  /* 0x0052900001307983 */ /* 0x002ee20000300c00 */
[----:B------:R-:W-:Y:S02]  /*ef50*/  IMAD.MOV.U32 R220, RZ, RZ, R57 ;  /* 0x000000ffffdc7224 */ /* 0x000fe400078e0039 */
[----:B------:R-:W-:Y:S01]  /*ef60*/  IMAD.MOV.U32 R219, RZ, RZ, R58 ;  /* 0x000000ffffdb7224 */ /* 0x000fe200078e003a */
[----:B------:R-:W-:Y:S01]  /*ef70*/  STL.128 [R1+0x5150], R68 ;  /* 0x0051504401007387 */ /* 0x000fe20000100c00 */
[----:B------:R-:W-:-:S03]  /*ef80*/  IMAD.MOV.U32 R218, RZ, RZ, R59 ;  /* 0x000000ffffda7224 */ /* 0x000fc600078e003b */
[----:B------:R-:W-:Y:S04]  /*ef90*/  STL.128 [R1+0x5140], R64 ;  /* 0x0051404001007387 */ /* 0x000fe80000100c00 */
[----:B------:R0:W-:Y:S04]  /*efa0*/  STL.128 [R1+0x5130], R60 ;  /* 0x0051303c01007387 */ /* 0x0001e80000100c00 */
[----:B------:R-:W3:Y:S04]  /*efb0*/  LDL.LU.128 R56, [R1+0x52b0] ;  /* 0x0052b00001387983 */ /* 0x000ee80000300c00 */
[----:B------:R-:W3:Y:S04]  /*efc0*/  LDL.LU.128 R44, [R1+0x5280] ;  /* 0x00528000012c7983 */ /* 0x000ee80000300c00 */
[----:B------:R-:W3:Y:S04]  /*efd0*/  LDL.LU.128 R40, [R1+0x5270] ;  /* 0x0052700001287983 */ /* 0x000ee80000300c00 */
[----:B------:R-:W3:Y:S04]  /*efe0*/  LDL.LU.128 R36, [R1+0x5260] ;  /* 0x0052600001247983 */ /* 0x000ee80000300c00 */
[----:B------:R-:W3:Y:S04]  /*eff0*/  LDL.LU.128 R32, [R1+0x5250] ;  /* 0x0052500001207983 */ /* 0x000ee80000300c00 */
[----:B------:R-:W3:Y:S04]  /*f000*/  LDL.LU.128 R28, [R1+0x5240] ;  /* 0x00524000011c7983 */ /* 0x000ee80000300c00 */
[----:B------:R-:W3:Y:S04]  /*f010*/  LDL.LU.128 R24, [R1+0x5230] ;  /* 0x0052300001187983 */ /* 0x000ee80000300c00 */
[----:B------:R-:W3:Y:S04]  /*f020*/  LDL.LU.128 R20, [R1+0x5220] ;  /* 0x0052200001147983 */ /* 0x000ee80000300c00 */
[----:B------:R-:W3:Y:S04]  /*f030*/  LDL.LU.64 R18, [R1+0x5210] ;  /* 0x0052100001127983 */ /* 0x000ee80000300a00 */
[----:B--2---:R-:W2:Y:S04]  /*f040*/  LDL.LU.128 R12, [R1+0x5200] ;  /* 0x00520000010c7983 */ /* 0x004ea80000300c00 */
[----:B------:R-:W2:Y:S04]  /*f050*/  LDL.LU.128 R8, [R1+0x51f0] ;  /* 0x0051f00001087983 */ /* 0x000ea80000300c00 */
[----:B------:R-:W2:Y:S04]  /*f060*/  LDL.LU.64 R4, [R1+0x51e0] ;  /* 0x0051e00001047983 */ /* 0x000ea80000300a00 */
[----:B------:R1:W-:Y:S04]  /*f070*/  STL.128 [R1+0x5190], R84 ;  /* 0x0051905401007387 */ /* 0x0003e80000100c00 */
[----:B0-----:R-:W2:Y:S04]  /*f080*/  LDL.128 R60, [R1+0x2d0] ;  /* 0x0002d000013c7983 */ /* 0x001ea80000100c00 */
[----:B------:R-:W2:Y:S04]  /*f090*/  LDL.LU.128 R68, [R1+0x5150] ;  /* 0x0051500001447983 */ /* 0x000ea80000300c00 */
[----:B------:R-:W2:Y:S04]  /*f0a0*/  LDL.LU.128 R64, [R1+0x5140] ;  /* 0x0051400001407983 */ /* 0x000ea80000300c00 */
[----:B-1----:R-:W2:Y:S04]  /*f0b0*/  LDL.LU.128 R84, [R1+0x5190] ;  /* 0x0051900001547983 */ /* 0x002ea80000300c00 */
[----:B------:R0:W-:Y:S04]  /*f0c0*/  STL.128 [R1+0x4fe0], R72 ;  /* 0x004fe04801007387 */ /* 0x0001e80000100c00 */
[----:B------:R1:W-:Y:S04]  /*f0d0*/  STL.128 [R1+0x5000], R80 ;  /* 0x0050005001007387 */ /* 0x0003e80000100c00 */
[----:B0-----:R-:W2:Y:S04]  /*f0e0*/  LDL.LU.128 R72, [R1+0x4fe0] ;  /* 0x004fe00001487983 */ /* 0x001ea80000300c00 */
[----:B-1----:R-:W2:Y:S04]  /*f0f0*/  LDL.LU.128 R80, [R1+0x5000] ;  /* 0x0050000001507983 */ /* 0x002ea80000300c00 */
[----:B----4-:R0:W-:Y:S04]  /*f100*/  STL.128 [R1+0x4e80], R76 ;  /* 0x004e804c01007387 */ /* 0x0101e80000100c00 */
[----:B0-----:R-:W4:Y:S04]  /*f110*/  LDL.LU.128 R76, [R1+0x4e80] ;  /* 0x004e8000014c7983 */ /* 0x001f280000300c00 */
[----:B------:R0:W-:Y:S04]  /*f120*/  STL.128 [R1+0x51a0], R88 ;  /* 0x0051a05801007387 */ /* 0x0001e80000100c00 */
[----:B0-----:R-:W4:Y:S04]  /*f130*/  LDL.LU.128 R88, [R1+0x51a0] ;  /* 0x0051a00001587983 */ /* 0x001f280000300c00 */
[----:B------:R0:W-:Y:S04]  /*f140*/  STL.128 [R1+0x5110], R52 ;  /* 0x0051103401007387 */ /* 0x0001e80000100c00 */
[----:B---3--:R-:W-:Y:S04]  /*f150*/  STL.128 [R1+0x5100], R48 ;  /* 0x0051003001007387 */ /* 0x008fe80000100c00 */
[----:B0-----:R-:W3:Y:S04]  /*f160*/  LDL.LU.128 R52, [R1+0x5110] ;  /* 0x0051100001347983 */ /* 0x001ee80000300c00 */
        /* <DEDUP_REMOVED lines=12> */
[----:B0-----:R-:W3:Y:S01]  /*f230*/  LDL.LU.128 R56, [R1+0x5120] ;  /* 0x0051200001387983 */ /* 0x001ee20000300c00 */
[----:B------:R-:W-:-:S03]  /*f240*/  IMAD.MOV.U32 R217, RZ, RZ, R60 ;  /* 0x000000ffffd97224 */ /* 0x000fc600078e003c */
[----:B------:R-:W3:Y:S01]  /*f250*/  LDL.LU.128 R48, [R1+0x5100] ;  /* 0x0051000001307983 */ /* 0x000ee20000300c00 */
[----:B------:R-:W-:Y:S02]  /*f260*/  IMAD.MOV.U32 R216, RZ, RZ, R61 ;  /* 0x000000ffffd87224 */ /* 0x000fe400078e003d */
[----:B------:R-:W-:Y:S01]  /*f270*/  IMAD.MOV.U32 R195, RZ, RZ, R62 ;  /* 0x000000ffffc37224 */ /* 0x000fe200078e003e */
[----:B------:R-:W-:Y:S01]  /*f280*/  STL.128 [R1+0x4fd0], R68 ;  /* 0x004fd04401007387 */ /* 0x000fe20000100c00 */
[----:B------:R-:W-:-:S03]  /*f290*/  IMAD.MOV.U32 R194, RZ, RZ, R63 ;  /* 0x000000ffffc27224 */ /* 0x000fc600078e003f */
[----:B------:R0:W-:Y:S04]  /*f2a0*/  STL.128 [R1+0x4fc0], R64 ;  /* 0x004fc04001007387 */ /* 0x0001e80000100c00 */
[----:B------:R-:W3:Y:S04]  /*f2b0*/  LDL.LU.128 R60, [R1+0x5130] ;  /* 0x00513000013c7983 */ /* 0x000ee80000300c00 */
[----:B-1----:R-:W3:Y:S04]  /*f2c0*/  LDL.LU.128 R44, [R1+0x50f0] ;  /* 0x0050f000012c7983 */ /* 0x002ee80000300c00 */
        /* <DEDUP_REMOVED lines=13> */
[----:B------:R0:W-:Y:S04]  /*f3a0*/  STL.128 [R1+0x4e70], R72 ;  /* 0x004e704801007387 */ /* 0x0001e80000100c00 */
[----:B-1----:R-:W2:Y:S04]  /*f3b0*/  LDL.LU.128 R84, [R1+0x5010] ;  /* 0x0050100001547983 */ /* 0x002ea80000300c00 */
[----:B------:R1:W-:Y:S04]  /*f3c0*/  STL.128 [R1+0x4e90], R80 ;  /* 0x004e905001007387 */ /* 0x0003e80000100c00 */
[----:B0-----:R-:W2:Y:S04]  /*f3d0*/  LDL.LU.128 R72, [R1+0x4e70] ;  /* 0x004e700001487983 */ /* 0x001ea80000300c00 */
[----:B-1----:R-:W2:Y:S04]  /*f3e0*/  LDL.LU.128 R80, [R1+0x4e90] ;  /* 0x004e900001507983 */ /* 0x002ea80000300c00 */
[----:B----4-:R0:W-:Y:S04]  /*f3f0*/  STL.128 [R1+0x4d10], R76 ;  /* 0x004d104c01007387 */ /* 0x0101e80000100c00 */
[----:B0-----:R-:W4:Y:S04]  /*f400*/  LDL.LU.128 R76, [R1+0x4d10] ;  /* 0x004d1000014c7983 */ /* 0x001f280000300c00 */
[----:B------:R0:W-:Y:S04]  /*f410*/  STL.128 [R1+0x5340], R92 ;  /* 0x0053405c01007387 */ /* 0x0001e80000100c00 */
[----:B------:R1:W-:Y:S04]  /*f420*/  STL.128 [R1+0x5020], R88 ;  /* 0x0050205801007387 */ /* 0x0003e80000100c00 */
[----:B0-----:R-:W4:Y:S04]  /*f430*/  LDL.LU.128 R92, [R1+0x5340] ;  /* 0x00534000015c7983 */ /* 0x001f280000300c00 */
[----:B-1----:R-:W4:Y:S04]  /*f440*/  LDL.LU.128 R88, [R1+0x5020] ;  /* 0x0050200001587983 */ /* 0x002f280000300c00 */
[----:B---3--:R0:W-:Y:S04]  /*f450*/  STL.128 [R1+0x4f90], R52 ;  /* 0x004f903401007387 */ /* 0x0081e80000100c00 */
[----:B0-----:R-:W3:Y:S04]  /*f460*/  LDL.LU.128 R52, [R1+0x4f90] ;  /* 0x004f900001347983 */ /* 0x001ee80000300c00 */
[----:B------:R0:W-:Y:S04]  /*f470*/  STL.128 [R1+0x4fa0], R56 ;  /* 0x004fa03801007387 */ /* 0x0001e80000100c00 */
[----:B------:R-:W-:Y:S04]  /*f480*/  STL.128 [R1+0x4f80], R48 ;  /* 0x004f803001007387 */ /* 0x000fe80000100c00 */
        /* <DEDUP_REMOVED lines=14> */
[----:B------:R-:W-:-:S02]  /*f570*/  IMAD.MOV.U32 R193, RZ, RZ, R64 ;  /* 0x000000ffffc17224 */ /* 0x000fc400078e0040 */
[----:B------:R-:W-:Y:S01]  /*f580*/  IMAD.MOV.U32 R192, RZ, RZ, R65 ;  /* 0x000000ffffc07224 */ /* 0x000fe200078e0041 */
[----:B------:R-:W3:Y:S01]  /*f590*/  LDL.LU.128 R48, [R1+0x4f80] ;  /* 0x004f800001307983 */ /* 0x000ee20000300c00 */
[----:B------:R-:W-:Y:S02]  /*f5a0*/  IMAD.MOV.U32 R191, RZ, RZ, R66 ;  /* 0x000000ffffbf7224 */ /* 0x000fe400078e0042 */
[----:B------:R-:W-:Y:S01]  /*f5b0*/  IMAD.MOV.U32 R190, RZ, RZ, R67 ;  /* 0x000000ffffbe7224 */ /* 0x000fe200078e0043 */
        /* <DEDUP_REMOVED lines=15> */
[----:B------:R0:W-:Y:S04]  /*f6b0*/  STL.128 [R1+0x4d00], R72 ;  /* 0x004d004801007387 */ /* 0x0001e80000100c00 */
[----:B------:R0:W-:Y:S04]  /*f6c0*/  STL.128 [R1+0x4d20], R80 ;  /* 0x004d205001007387 */ /* 0x0001e80000100c00 */
[----:B-1----:R-:W2:Y:S04]  /*f6d0*/  LDL.LU.128 R84, [R1+0x4ea0] ;  /* 0x004ea00001547983 */ /* 0x002ea80000300c00 */
[----:B0-----:R-:W2:Y:S04]  /*f6e0*/  LDL.128 R72, [R1+0x300] ;  /* 0x0003000001487983 */ /* 0x001ea80000100c00 */
[----:B------:R-:W2:Y:S04]  /*f6f0*/  LDL.LU.128 R80, [R1+0x4d20] ;  /* 0x004d200001507983 */ /* 0x000ea80000300c00 */
[----:B----4-:R0:W-:Y:S04]  /*f700*/  STL.128 [R1+0x4bb0], R76 ;  /* 0x004bb04c01007387 */ /* 0x0101e80000100c00 */
[----:B0-----:R-:W4:Y:S04]  /*f710*/  LDL.128 R76, [R1+0x310] ;  /* 0x00031000014c7983 */ /* 0x001f280000100c00 */
[----:B------:R0:W-:Y:S04]  /*f720*/  STL.128 [R1+0x5350], R96 ;  /* 0x0053506001007387 */ /* 0x0001e80000100c00 */
[----:B------:R1:W-:Y:S04]  /*f730*/  STL.128 [R1+0x51b0], R92 ;  /* 0x0051b05c01007387 */ /* 0x0003e80000100c00 */
[----:B------:R1:W-:Y:S04]  /*f740*/  STL.128 [R1+0x4eb0], R88 ;  /* 0x004eb05801007387 */ /* 0x0003e80000100c00 */
[----:B------:R1:W-:Y:S04]  /*f750*/  STL.64 [R1+0x5370], R104 ;  /* 0x0053706801007387 */ /* 0x0003e80000100a00 */
[----:B0-----:R-:W4:Y:S04]  /*f760*/  LDL.LU.128 R96, [R1+0x5350] ;  /* 0x0053500001607983 */ /* 0x001f280000300c00 */
[----:B-1----:R-:W4:Y:S04]  /*f770*/  LDL.LU.128 R92, [R1+0x51b0] ;  /* 0x0051b000015c7983 */ /* 0x002f280000300c00 */
[----:B------:R-:W4:Y:S04]  /*f780*/  LDL.LU.128 R88, [R1+0x4eb0] ;  /* 0x004eb00001587983 */ /* 0x000f280000300c00 */
[----:B------:R-:W4:Y:S04]  /*f790*/  LDL.LU.64 R104, [R1+0x5370] ;  /* 0x0053700001687983 */ /* 0x000f280000300a00 */
[----:B------:R0:W-:Y:S04]  /*f7a0*/  STL.128 [R1+0x5360], R100 ;  /* 0x0053606401007387 */ /* 0x0001e80000100c00 */
[----:B0-----:R-:W4:Y:S04]  /*f7b0*/  LDL.LU.128 R100, [R1+0x5360] ;  /* 0x0053600001647983 */ /* 0x001f280000300c00 */
[----:B---3--:R0:W-:Y:S04]  /*f7c0*/  STL.128 [R1+0x4e20], R52 ;  /* 0x004e203401007387 */ /* 0x0081e80000100c00 */
[----:B0-----:R-:W3:Y:S04]  /*f7d0*/  LDL.LU.128 R52, [R1+0x4e20] ;  /* 0x004e200001347983 */ /* 0x001ee80000300c00 */
[----:B------:R0:W-:Y:S04]  /*f7e0*/  STL.128 [R1+0x4e30], R56 ;  /* 0x004e303801007387 */ /* 0x0001e80000100c00 */
[----:B0-----:R-:W3:Y:S04]  /*f7f0*/  LDL.LU.128 R56, [R1+0x4e30] ;  /* 0x004e300001387983 */ /* 0x001ee80000300c00 */
        /* <DEDUP_REMOVED lines=19> */
[----:B------:R-:W3:Y:S01]  /*f930*/  LDL.LU.128 R48, [R1+0x4e10] ;  /* 0x004e100001307983 */ /* 0x000ee20000300c00 */
[----:B------:R-:W-:-:S03]  /*f940*/  IMAD.MOV.U32 R180, RZ, RZ, R71 ;  /* 0x000000ffffb47224 */ /* 0x000fc600078e0047 */
[----:B------:R-:W3:Y:S04]  /*f950*/  LDL.LU.128 R68, [R1+0x4e60] ;  /* 0x004e600001447983 */ /* 0x000ee80000300c00 */
[----:B-1----:R-:W3:Y:S04]  /*f960*/  LDL.LU.128 R44, [R1+0x4e00] ;  /* 0x004e0000012c7983 */ /* 0x002ee80000300c00 */
[----:B------:R-:W3:Y:S01]  /*f970*/  LDL.LU.128 R40, [R1+0x4df0] ;  /* 0x004df00001287983 */ /* 0x000ee20000300c00 */
[----:B------:R-:W-:-:S03]  /*f980*/  IMAD.MOV.U32 R176, RZ, RZ, R72 ;  /* 0x000000ffffb07224 */ /* 0x000fc600078e0048 */
[----:B------:R-:W3:Y:S01]  /*f990*/  LDL.LU.128 R36, [R1+0x4de0] ;  /* 0x004de00001247983 */ /* 0x000ee20000300c00 */
[----:B------:R-:W-:Y:S02]  /*f9a0*/  IMAD.MOV.U32 R175, RZ, RZ, R73 ;  /* 0x000000ffffaf7224 */ /* 0x000fe400078e0049 */
[----:B------:R-:W-:Y:S01]  /*f9b0*/  IMAD.MOV.U32 R174, RZ, RZ, R74 ;  /* 0x000000ffffae7224 */ /* 0x000fe200078e004a */
[----:B------:R-:W3:Y:S01]  /*f9c0*/  LDL.LU.128 R32, [R1+0x4dd0] ;  /* 0x004dd00001207983 */ /* 0x000ee20000300c00 */
[----:B------:R-:W-:-:S03]  /*f9d0*/  IMAD.MOV.U32 R173, RZ, RZ, R75 ;  /* 0x000000ffffad7224 */ /* 0x000fc600078e004b */
[----:B------:R-:W3:Y:S04]  /*f9e0*/  LDL.LU.128 R28, [R1+0x4dc0] ;  /* 0x004dc000011c7983 */ /* 0x000ee80000300c00 */
[----:B------:R-:W3:Y:S04]  /*f9f0*/  LDL.LU.128 R24, [R1+0x4db0] ;  /* 0x004db00001187983 */ /* 0x000ee80000300c00 */
[----:B------:R-:W3:Y:S04]  /*fa00*/  LDL.LU.128 R20, [R1+0x4da0] ;  /* 0x004da00001147983 */ /* 0x000ee80000300c00 */
[----:B------:R-:W3:Y:S01]  /*fa10*/  LDL.LU.64 R18, [R1+0x4d90] ;  /* 0x004d900001127983 */ /* 0x000ee20000300a00 */
[----:B----4-:R-:W-:-:S03]  /*fa20*/  IMAD.MOV.U32 R172, RZ, RZ, R76 ;  /* 0x000000ffffac7224 */ /* 0x010fc600078e004c */
[----:B--2---:R-:W2:Y:S01]  /*fa30*/  LDL.LU.128 R12, [R1+0x4d80] ;  /* 0x004d8000010c7983 */ /* 0x004ea20000300c00 */
[----:B------:R-:W-:Y:S02]  /*fa40*/  IMAD.MOV.U32 R171, RZ, RZ, R77 ;  /* 0x000000ffffab7224 */ /* 0x000fe400078e004d */
[----:B------:R-:W-:Y:S01]  /*fa50*/  IMAD.MOV.U32 R170, RZ, RZ, R78 ;  /* 0x000000ffffaa7224 */ /* 0x000fe200078e004e */
[----:B------:R-:W4:Y:S01]  /*fa60*/  LDL.LU.128 R8, [R1+0x4d70] ;  /* 0x004d700001087983 */ /* 0x000f220000300c00 */
[----:B------:R-:W-:-:S03]  /*fa70*/  IMAD.MOV.U32 R169, RZ, RZ, R79 ;  /* 0x000000ffffa97224 */ /* 0x000fc600078e004f */
[----:B------:R-:W4:Y:S04]  /*fa80*/  LDL.LU.64 R4, [R1+0x4d60] ;  /* 0x004d600001047983 */ /* 0x000f280000300a00 */
[----:B------:R0:W-:Y:S04]  /*fa90*/  STL.128 [R1+0x4d30], R84 ;  /* 0x004d305401007387 */ /* 0x0001e80000100c00 */
[----:B------:R-:W4:Y:S04]  /*faa0*/  LDL.LU.128 R76, [R1+0x4bb0] ;  /* 0x004bb000014c7983 */ /* 0x000f280000300c00 */
[----:B------:R-:W4:Y:S04]  /*fab0*/  LDL.LU.128 R72, [R1+0x4d00] ;  /* 0x004d000001487983 */ /* 0x000f280000300c00 */
[----:B------:R1:W-:Y:S04]  /*fac0*/  STL.128 [R1+0x4bc0], R80 ;  /* 0x004bc05001007387 */ /* 0x0003e80000100c00 */
[----:B0-----:R-:W4:Y:S04]  /*fad0*/  LDL.LU.128 R84, [R1+0x4d30] ;  /* 0x004d300001547983 */ /* 0x001f280000300c00 */
[----:B-1----:R-:W4:Y:S04]  /*fae0*/  LDL.LU.128 R80, [R1+0x4bc0] ;  /* 0x004bc00001507983 */ /* 0x002f280000300c00 */
[----:B------:R0:W-:Y:S04]  /*faf0*/  STL.128 [R1+0x51c0], R96 ;  /* 0x0051c06001007387 */ /* 0x0001e80000100c00 */
[----:B------:R1:W-:Y:S04]  /*fb00*/  STL.128 [R1+0x5030], R92 ;  /* 0x0050305c01007387 */ /* 0x0003e80000100c00 */
[----:B------:R1:W-:Y:S04]  /*fb10*/  STL.128 [R1+0x4d40], R88 ;  /* 0x004d405801007387 */ /* 0x0003e80000100c00 */
[----:B------:R-:W-:Y:S04]  /*fb20*/  STL [R1+0x320], R107 ;  /* 0x0003206b01007387 */ /* 0x000fe80000100800 */
[----:B------:R-:W-:Y:S04]  /*fb30*/  STL [R1+0x324], R108 ;  /* 0x0003246c01007387 */ /* 0x000fe80000100800 */
[----:B------:R-:W-:Y:S04]  /*fb40*/  STL [R1+0x328], R109 ;  /* 0x0003286d01007387 */ /* 0x000fe80000100800 */
[----:B------:R-:W-:Y:S04]  /*fb50*/  STL [R1+0x32c], R104 ;  /* 0x00032c6801007387 */ /* 0x000fe80000100800 */
[----:B0-----:R-:W4:Y:S04]  /*fb60*/  LDL.LU.128 R96, [R1+0x51c0] ;  /* 0x0051c00001607983 */ /* 0x001f280000300c00 */
[----:B-1----:R-:W4:Y:S04]  /*fb70*/  LDL.LU.128 R92, [R1+0x5030] ;  /* 0x00503000015c7983 */ /* 0x002f280000300c00 */
[----:B------:R-:W4:Y:S04]  /*fb80*/  LDL.LU.128 R88, [R1+0x4d40] ;  /* 0x004d400001587983 */ /* 0x000f280000300c00 */
[----:B------:R0:W-:Y:S04]  /*fb90*/  STL [R1+0x5378], R106 ;  /* 0x0053786a01007387 */ /* 0x0001e80000100800 */
[----:B------:R1:W-:Y:S04]  /*fba0*/  STL.128 [R1+0x51d0], R100 ;  /* 0x0051d06401007387 */ /* 0x0003e80000100c00 */
[----:B0-----:R-:W4:Y:S04]  /*fbb0*/  LDL.LU R106, [R1+0x5378] ;  /* 0x00537800016a7983 */ /* 0x001f280000300800 */
[----:B---3--:R0:W-:Y:S04]  /*fbc0*/  STL.128 [R1+0x4cb0], R52 ;  /* 0x004cb03401007387 */ /* 0x0081e80000100c00 */
[----:B-1----:R-:W3:Y:S04]  /*fbd0*/  LDL.LU.128 R100, [R1+0x51d0] ;  /* 0x0051d00001647983 */ /* 0x002ee80000300c00 */
[----:B0-----:R-:W3:Y:S04]  /*fbe0*/  LDL.LU.128 R52, [R1+0x4cb0] ;  /* 0x004cb00001347983 */ /* 0x001ee80000300c00 */
[----:B------:R0:W-:Y:S04]  /*fbf0*/  STL.128 [R1+0x4cc0], R56 ;  /* 0x004cc03801007387 */ /* 0x0001e80000100c00 */
[----:B0-----:R-:W3:Y:S04]  /*fc00*/  LDL.LU.128 R56, [R1+0x4cc0] ;  /* 0x004cc00001387983 */ /* 0x001ee80000300c00 */
        /* <DEDUP_REMOVED lines=13> */
[----:B----4-:R4:W-:Y:S04]  /*fce0*/  STL.128 [R1+0x4c00], R8 ;  /* 0x004c000801007387 */ /* 0x0109e80000100c00 */
[----:B------:R4:W-:Y:S04]  /*fcf0*/  STL.64 [R1+0x4bf0], R4 ;  /* 0x004bf00401007387 */ /* 0x0009e80000100a00 */
[----:B0-----:R-:W3:Y:S04]  /*fd00*/  LDL.LU.128 R68, [R1+0x4cf0] ;  /* 0x004cf00001447983 */ /* 0x001ee80000300c00 */
[----:B------:R-:W3:Y:S04]  /*fd10*/  LDL.LU.128 R64, [R1+0x4ce0] ;  /* 0x004ce00001407983 */ /* 0x000ee80000300c00 */
[----:B------:R-:W3:Y:S04]  /*fd20*/  LDL.LU.128 R60, [R1+0x4cd0] ;  /* 0x004cd000013c7983 */ /* 0x000ee80000300c00 */
        /* <DEDUP_REMOVED lines=10> */
[----:B----4-:R-:W4:Y:S04]  /*fdd0*/  LDL.LU.128 R8, [R1+0x4c00] ;  /* 0x004c000001087983 */ /* 0x010f280000300c00 */
[----:B------:R-:W4:Y:S04]  /*fde0*/  LDL.LU.64 R4, [R1+0x4bf0] ;  /* 0x004bf00001047983 */ /* 0x000f280000300a00 */
[----:B------:R0:W-:Y:S04]  /*fdf0*/  STL.128 [R1+0x4bd0], R84 ;  /* 0x004bd05401007387 */ /* 0x0001e80000100c00 */
[----:B------:R1:W-:Y:S04]  /*fe00*/  STL.128 [R1+0x4a60], R76 ;  /* 0x004a604c01007387 */ /* 0x0003e80000100c00 */
[----:B------:R1:W-:Y:S04]  /*fe10*/  STL.128 [R1+0x4ba0], R72 ;  /* 0x004ba04801007387 */ /* 0x0003e80000100c00 */
[----:B------:R1:W-:Y:S04]  /*fe20*/  STL.128 [R1+0x4a70], R80 ;  /* 0x004a705001007387 */ /* 0x0003e80000100c00 */
[----:B0-----:R-:W4:Y:S04]  /*fe30*/  LDL.LU.128 R84, [R1+0x4bd0] ;  /* 0x004bd00001547983 */ /* 0x001f280000300c00 */
[----:B-1----:R-:W4:Y:S04]  /*fe40*/  LDL.128 R76, [R1+0x320] ;  /* 0x00032000014c7983 */ /* 0x002f280000100c00 */
[----:B------:R-:W4:Y:S04]  /*fe50*/  LDL.LU.128 R72, [R1+0x4ba0] ;  /* 0x004ba00001487983 */ /* 0x000f280000300c00 */
[----:B------:R-:W4:Y:S04]  /*fe60*/  LDL.LU.128 R80, [R1+0x4a70] ;  /* 0x004a700001507983 */ /* 0x000f280000300c00 */
[----:B------:R0:W-:Y:S04]  /*fe70*/  STL.128 [R1+0x5040], R96 ;  /* 0x0050406001007387 */ /* 0x0001e80000100c00 */
[----:B------:R1:W-:Y:S04]  /*fe80*/  STL.128 [R1+0x4ec0], R92 ;  /* 0x004ec05c01007387 */ /* 0x0003e80000100c00 */
[----:B------:R1:W-:Y:S04]  /*fe90*/  STL.128 [R1+0x4be0], R88 ;  /* 0x004be05801007387 */ /* 0x0003e80000100c00 */
[----:B---3--:R3:W-:Y:S04]  /*fea0*/  STL.128 [R1+0x4b50], R52 ;  /* 0x004b503401007387 */ /* 0x0087e80000100c00 */
[----:B0-----:R-:W4:Y:S04]  /*feb0*/  LDL.LU.128 R96, [R1+0x5040] ;  /* 0x0050400001607983 */ /* 0x001f280000300c00 */
[----:B-1----:R-:W4:Y:S04]  /*fec0*/  LDL.LU.128 R92, [R1+0x4ec0] ;  /* 0x004ec000015c7983 */ /* 0x002f280000300c00 */
[----:B------:R-:W4:Y:S04]  /*fed0*/  LDL.LU.128 R88, [R1+0x4be0] ;  /* 0x004be00001587983 */ /* 0x000f280000300c00 */
[----:B---3--:R-:W3:Y:S04]  /*fee0*/  LDL.LU.128 R52, [R1+0x4b50] ;  /* 0x004b500001347983 */ /* 0x008ee80000300c00 */
[----:B------:R-:W-:Y:S04]  /*fef0*/  STL [R1+0x330], R105 ;  /* 0x0003306901007387 */ /* 0x000fe80000100800 */
[----:B------:R-:W-:Y:S04]  /*ff00*/  STL [R1+0x334], R106 ;  /* 0x0003346a01007387 */ /* 0x000fe80000100800 */
[----:B------:R-:W-:Y:S04]  /*ff10*/  STL [R1+0x338], R101 ;  /* 0x0003386501007387 */ /* 0x000fe80000100800 */
[----:B------:R-:W-:Y:S04]  /*ff20*/  STL [R1+0x33c], R102 ;  /* 0x00033c6601007387 */ /* 0x000fe80000100800 */
[----:B------:R0:W-:Y:S04]  /*ff30*/  STL.128 [R1+0x4b60], R56 ;  /* 0x004b603801007387 */ /* 0x0001e80000100c00 */
        /* <DEDUP_REMOVED lines=17> */
[----:B-1----:R-:W3:Y:S04]  /*10050*/  LDL.LU.128 R64, [R1+0x4b80] ;  /* 0x004b800001407983 */ /* 0x002ee80000300c00 */
[----:B------:R-:W3:Y:S04]  /*10060*/  LDL.LU.128 R60, [R1+0x4b70] ;  /* 0x004b7000013c7983 */ /* 0x000ee80000300c00 */
[----:B------:R-:W3:Y:S04]  /*10070*/  LDL.LU.128 R48, [R1+0x4b40] ;  /* 0x004b400001307983 */ /* 0x000ee80000300c00 */
[----:B------:R-:W3:Y:S04]  /*10080*/  LDL.LU.128 R44, [R1+0x4b30] ;  /* 0x004b3000012c7983 */ /* 0x000ee80000300c00 */
[----:B------:R-:W3:Y:S01]  /*10090*/  LDL.LU.128 R40, [R1+0x4b20] ;  /* 0x004b200001287983 */ /* 0x000ee20000300c00 */
[----:B------:R-:W-:-:S02]  /*100a0*/  IMAD.MOV.U32 R168, RZ, RZ, R76 ;  /* 0x000000ffffa87224 */ /* 0x000fc400078e004c */
[----:B------:R-:W-:Y:S01]  /*100b0*/  IMAD.MOV.U32 R167, RZ, RZ, R77 ;  /* 0x000000ffffa77224 */ /* 0x000fe200078e004d */
[----:B------:R-:W3:Y:S01]  /*100c0*/  LDL.LU.128 R36, [R1+0x4b10] ;  /* 0x004b100001247983 */ /* 0x000ee20000300c00 */
[----:B------:R-:W-:Y:S02]  /*100d0*/  IMAD.MOV.U32 R151, RZ, RZ, R78 ;  /* 0x000000ffff977224 */ /* 0x000fe400078e004e */
[----:B------:R-:W-:Y:S01]  /*100e0*/  IMAD.MOV.U32 R150, RZ, RZ, R79 ;  /* 0x000000ffff967224 */ /* 0x000fe200078e004f */
        /* <DEDUP_REMOVED lines=10> */
[----:B------:R-:W4:Y:S04]  /*10190*/  LDL.LU.128 R76, [R1+0x4a60] ;  /* 0x004a6000014c7983 */ /* 0x000f280000300c00 */
[----:B------:R1:W-:Y:S04]  /*101a0*/  STL.128 [R1+0x4930], R80 ;  /* 0x0049305001007387 */ /* 0x0003e80000100c00 */
[----:B0-----:R-:W4:Y:S04]  /*101b0*/  LDL.LU.128 R84, [R1+0x4a80] ;  /* 0x004a800001547983 */ /* 0x001f280000300c00 */
[----:B-1----:R-:W4:Y:S04]  /*101c0*/  LDL.LU.128 R72, [R1+0x4a50] ;  /* 0x004a500001487983 */ /* 0x002f280000300c00 */
[----:B------:R-:W4:Y:S04]  /*101d0*/  LDL.128 R80, [R1+0x330] ;  /* 0x0003300001507983 */ /* 0x000f280000100c00 */
[----:B------:R0:W-:Y:S04]  /*101e0*/  STL [R1+0x5050], R100 ;  /* 0x0050506401007387 */ /* 0x0001e80000100800 */
[----:B------:R1:W-:Y:S04]  /*101f0*/  STL.64 [R1+0x4ed0], R96 ;  /* 0x004ed06001007387 */ /* 0x0003e80000100a00 */
[----:B------:R1:W-:Y:S04]  /*10200*/  STL [R1+0x4d58], R94 ;  /* 0x004d585e01007387 */ /* 0x0003e80000100800 */
[----:B------:R1:W-:Y:S04]  /*10210*/  STL.64 [R1+0x4d50], R92 ;  /* 0x004d505c01007387 */ /* 0x0003e80000100a00 */
[----:B------:R1:W-:Y:S04]  /*10220*/  STL [R1+0x4a90], R88 ;  /* 0x004a905801007387 */ /* 0x0003e80000100800 */
[----:B---3--:R-:W-:Y:S04]  /*10230*/  STL.128 [R1+0x4a00], R52 ;  /* 0x004a003401007387 */ /* 0x008fe80000100c00 */
[----:B------:R3:W-:Y:S04]  /*10240*/  STL.128 [R1+0x4a10], R56 ;  /* 0x004a103801007387 */ /* 0x0007e80000100c00 */
[----:B0-----:R-:W4:Y:S04]  /*10250*/  LDL.LU R100, [R1+0x5050] ;  /* 0x0050500001647983 */ /* 0x001f280000300800 */
[----:B-1----:R-:W4:Y:S04]  /*10260*/  LDL.LU.64 R96, [R1+0x4ed0] ;  /* 0x004ed00001607983 */ /* 0x002f280000300a00 */
[----:B------:R-:W4:Y:S04]  /*10270*/  LDL.LU R94, [R1+0x4d58] ;  /* 0x004d5800015e7983 */ /* 0x000f280000300800 */
[----:B------:R-:W4:Y:S04]  /*10280*/  LDL.LU.64 R92, [R1+0x4d50] ;  /* 0x004d5000015c7983 */ /* 0x000f280000300a00 */
[----:B------:R-:W4:Y:S04]  /*10290*/  LDL.LU R88, [R1+0x4a90] ;  /* 0x004a900001587983 */ /* 0x000f280000300800 */
[----:B---3--:R-:W3:Y:S04]  /*102a0*/  LDL.LU.128 R56, [R1+0x4a10] ;  /* 0x004a100001387983 */ /* 0x008ee80000300c00 */
[----:B------:R-:W3:Y:S04]  /*102b0*/  LDL.LU.128 R52, [R1+0x4a00] ;  /* 0x004a000001347983 */ /* 0x000ee80000300c00 */
        /* <DEDUP_REMOVED lines=20> */
[----:B------:R-:W3:Y:S04]  /*10400*/  LDL.LU.128 R40, [R1+0x49d0] ;  /* 0x0049d00001287983 */ /* 0x000ee80000300c00 */
[----:B------:R-:W3:Y:S04]  /*10410*/  LDL.LU.128 R36, [R1+0x49c0] ;  /* 0x0049c00001247983 */ /* 0x000ee80000300c00 */
[----:B------:R-:W3:Y:S01]  /*10420*/  LDL.LU.128 R32, [R1+0x49b0] ;  /* 0x0049b00001207983 */ /* 0x000ee20000300c00 */
[----:B------:R-:W-:-:S03]  /*10430*/  IMAD.MOV.U32 R149, RZ, RZ, R80 ;  /* 0x000000ffff957224 */ /* 0x000fc600078e0050 */
[----:B------:R-:W3:Y:S01]  /*10440*/  LDL.LU.128 R28, [R1+0x49a0] ;  /* 0x0049a000011c7983 */ /* 0x000ee20000300c00 */
[----:B------:R-:W-:-:S03]  /*10450*/  IMAD.MOV.U32 R148, RZ, RZ, R81 ;  /* 0x000000ffff947224 */ /* 0x000fc600078e0051 */
[----:B------:R-:W3:Y:S04]  /*10460*/  LDL.LU.128 R24, [R1+0x4990] ;  /* 0x0049900001187983 */ /* 0x000ee80000300c00 */
[----:B------:R-:W3:Y:S04]  /*10470*/  LDL.LU.128 R20, [R1+0x4980] ;  /* 0x0049800001147983 */ /* 0x000ee80000300c00 */
[----:B------:R-:W3:Y:S04]  /*10480*/  LDL.LU.64 R18, [R1+0x4970] ;  /* 0x0049700001127983 */ /* 0x000ee80000300a00 */
[----:B--2---:R-:W2:Y:S04]  /*10490*/  LDL.LU.128 R12, [R1+0x4960] ;  /* 0x00496000010c7983 */ /* 0x004ea80000300c00 */
[----:B----4-:R-:W4:Y:S04]  /*104a0*/  LDL.LU.128 R8, [R1+0x4950] ;  /* 0x0049500001087983 */ /* 0x010f280000300c00 */
[----:B------:R-:W4:Y:S04]  /*104b0*/  LDL.LU.64 R4, [R1+0x4948] ;  /* 0x0049480001047983 */ /* 0x000f280000300a00 */
[----:B------:R-:W-:Y:S04]  /*104c0*/  STL.64 [R1+0x4940], R84 ;  /* 0x0049405401007387 */ /* 0x000fe80000100a00 */
[----:B------:R-:W-:Y:S04]  /*104d0*/  STL.128 [R1+0x4920], R76 ;  /* 0x0049204c01007387 */ /* 0x000fe80000100c00 */
[----:B------:R0:W-:Y:S04]  /*104e0*/  STL [R1+0x374], R86 ;  /* 0x0003745601007387 */ /* 0x0001e80000100800 */
[----:B------:R-:W-:Y:S04]  /*104f0*/  STL.128 [R1+0x4910], R72 ;  /* 0x0049104801007387 */ /* 0x000fe80000100c00 */
[----:B------:R1:W-:Y:S01]  /*10500*/  STL [R1+0x54c], R83 ;  /* 0x00054c5301007387 */ /* 0x0003e20000100800 */
[----:B0-----:R-:W-:-:S03]  /*10510*/  IMAD.MOV.U32 R86, RZ, RZ, R82 ;  /* 0x000000ffff567224 */ /* 0x001fc600078e0052 */
[----:B------:R0:W-:Y:S04]  /*10520*/  STL [R1+0x46f0], R152 ;  /* 0x0046f09801007387 */ /* 0x0001e80000100800 */
[----:B------:R-:W3:Y:S04]  /*10530*/  LDL.LU.64 R84, [R1+0x4940] ;  /* 0x0049400001547983 */ /* 0x000ee80000300a00 */
[----:B-1----:R-:W2:Y:S04]  /*10540*/  LDL.LU.128 R80, [R1+0x4930] ;  /* 0x0049300001507983 */ /* 0x002ea80000300c00 */
[----:B0-----:R-:W4:Y:S04]  /*10550*/  LDL.LU R152, [R1+0x46f0] ;  /* 0x0046f00001987983 */ /* 0x001f280000300800 */
[----:B------:R0:W-:Y:S04]  /*10560*/  STL.128 [R1+0x4700], R156 ;  /* 0x0047009c01007387 */ /* 0x0001e80000100c00 */
[----:B------:R-:W4:Y:S04]  /*10570*/  LDL.LU.128 R120, [R1+0x4a0] ;  /* 0x0004a00001787983 */ /* 0x000f280000300c00 */
[----:B------:R-:W4:Y:S04]  /*10580*/  LDL.LU.64 R124, [R1+0x4b0] ;  /* 0x0004b000017c7983 */ /* 0x000f280000300a00 */
[----:B------:R-:W-:Y:S04]  /*10590*/  STL [R1+0x340], R103 ;  /* 0x0003406701007387 */ /* 0x000fe80000100800 */
[----:B0-----:R-:W4:Y:S04]  /*105a0*/  LDL.LU.128 R156, [R1+0x4700] ;  /* 0x00470000019c7983 */ /* 0x001f280000300c00 */
        /* <DEDUP_REMOVED lines=16> */
[----:B------:R0:W-:Y:S04]  /*106b0*/  STL.128 [R1+0x4730], R168 ;  /* 0x004730a801007387 */ /* 0x0001e80000100c00 */
[----:B------:R-:W-:Y:S04]  /*106c0*/  STL [R1+0x4728], R167 ;  /* 0x004728a701007387 */ /* 0x000fe80000100800 */
[----:B------:R1:W-:Y:S04]  /*106d0*/  STL.64 [R1+0x4720], R164 ;  /* 0x004720a401007387 */ /* 0x0003e80000100a00 */
[----:B------:R-:W4:Y:S04]  /*106e0*/  LDL.LU.128 R76, [R1+0x4920] ;  /* 0x00492000014c7983 */ /* 0x000f280000300c00 */
[----:B0-----:R-:W4:Y:S04]  /*106f0*/  LDL.128 R168, [R1+0x350] ;  /* 0x0003500001a87983 */ /* 0x001f280000100c00 */
[----:B-1----:R-:W4:Y:S04]  /*10700*/  LDL.128 R164, [R1+0x340] ;  /* 0x0003400001a47983 */ /* 0x002f280000100c00 */
[----:B------:R-:W4:Y:S04]  /*10710*/  LDL.128 R172, [R1+0x360] ;  /* 0x0003600001ac7983 */ /* 0x000f280000100c00 */
[----:B------:R-:W4:Y:S04]  /*10720*/  LDL.128 R176, [R1+0x370] ;  /* 0x0003700001b07983 */ /* 0x000f280000100c00 */
[----:B------:R0:W-:Y:S04]  /*10730*/  STL.128 [R1+0x4710], R160 ;  /* 0x004710a001007387 */ /* 0x0001e80000100c00 */
[----:B------:R-:W4:Y:S04]  /*10740*/  LDL.LU.64 R114, [R1+0x488] ;  /* 0x0004880001727983 */ /* 0x000f280000300a00 */
[----:B------:R-:W4:Y:S04]  /*10750*/  LDL.LU.128 R116, [R1+0x490] ;  /* 0x0004900001747983 */ /* 0x000f280000300c00 */
[----:B------:R-:W4:Y:S04]  /*10760*/  LDL.LU R87, [R1+0x54c] ;  /* 0x00054c0001577983 */ /* 0x000f280000300800 */
[----:B0-----:R-:W4:Y:S04]  /*10770*/  LDL.LU.128 R160, [R1+0x4710] ;  /* 0x0047100001a07983 */ /* 0x001f280000300c00 */
[----:B------:R0:W-:Y:S04]  /*10780*/  STL.128 [R1+0x4760], R180 ;  /* 0x004760b401007387 */ /* 0x0001e80000100c00 */
[----:B------:R1:W-:Y:S04]  /*10790*/  STL.128 [R1+0x46e0], R148 ;  /* 0x0046e09401007387 */ /* 0x0003e80000100c00 */
[----:B------:R-:W4:Y:S04]  /*107a0*/  LDL.LU.128 R72, [R1+0x4910] ;  /* 0x0049100001487983 */ /* 0x000f280000300c00 */
[----:B0-----:R-:W4:Y:S04]  /*107b0*/  LDL.LU.128 R180, [R1+0x4760] ;  /* 0x0047600001b47983 */ /* 0x001f280000300c00 */
[----:B-1----:R-:W4:Y:S04]  /*107c0*/  LDL.LU.128 R148, [R1+0x46e0] ;  /* 0x0046e00001947983 */ /* 0x002f280000300c00 */
[----:B---3--:R-:W-:Y:S04]  /*107d0*/  STL [R1+0x384], R84 ;  /* 0x0003845401007387 */ /* 0x008fe80000100800 */
[----:B--2---:R-:W-:Y:S04]  /*107e0*/  STL [R1+0x380], R83 ;  /* 0x0003805301007387 */ /* 0x004fe80000100800 */
[----:B------:R-:W-:Y:S04]  /*107f0*/  STL [R1+0x388], R85 ;  /* 0x0003885501007387 */ /* 0x000fe80000100800 */
[----:B------:R-:W-:Y:S04]  /*10800*/  STL [R1+0x38c], R80 ;  /* 0x00038c5001007387 */ /* 0x000fe80000100800 */
[----:B----4-:R0:W-:Y:S04]  /*10810*/  STL [R1+0x4640], R152 ;  /* 0x0046409801007387 */ /* 0x0101e80000100800 */
[----:B0-----:R-:W2:Y:S04]  /*10820*/  LDL.128 R152, [R1+0x380] ;  /* 0x0003800001987983 */ /* 0x001ea80000100c00 */
[----:B------:R0:W-:Y:S04]  /*10830*/  STL.128 [R1+0x4900], R68 ;  /* 0x0049004401007387 */ /* 0x0001e80000100c00 */
[----:B------:R1:W-:Y:S04]  /*10840*/  STL.128 [R1+0x4650], R156 ;  /* 0x0046509c01007387 */ /* 0x0003e80000100c00 */
[----:B0-----:R-:W3:Y:S04]  /*10850*/  LDL.LU.128 R68, [R1+0x4900] ;  /* 0x0049000001447983 */ /* 0x001ee80000300c00 */
[----:B-1----:R-:W4:Y:S01]  /*10860*/  LDL.LU.128 R156, [R1+0x4650] ;  /* 0x00465000019c7983 */ /* 0x002f220000300c00 */
[----:B--2---:R-:W-:-:S03]  /*10870*/  IMAD.MOV.U32 R104, RZ, RZ, R152 ;  /* 0x000000ffff687224 */ /* 0x004fc600078e0098 */
[----:B------:R-:W2:Y:S01]  /*10880*/  LDL.LU R152, [R1+0x4640] ;  /* 0x0046400001987983 */ /* 0x000ea20000300800 */
[----:B------:R-:W-:Y:S02]  /*10890*/  IMAD.MOV.U32 R83, RZ, RZ, R125 ;  /* 0x000000ffff537224 */ /* 0x000fe400078e007d */
[----:B------:R-:W-:Y:S01]  /*108a0*/  IMAD.MOV.U32 R80, RZ, RZ, R122 ;  /* 0x000000ffff507224 */ /* 0x000fe200078e007a */
[----:B------:R0:W-:Y:S04]  /*108b0*/  STL [R1+0x390], R81 ;  /* 0x0003905101007387 */ /* 0x0001e80000100800 */
[----:B------:R1:W-:Y:S01]  /*108c0*/  STL [R1+0x394], R82 ;  /* 0x0003945201007387 */ /* 0x0003e20000100800 */
[----:B0-----:R-:W-:Y:S02]  /*108d0*/  IMAD.MOV.U32 R81, RZ, RZ, R121 ;  /* 0x000000ffff517224 */ /* 0x001fe400078e0079 */
[----:B-1----:R-:W-:Y:S01]  /*108e0*/  IMAD.MOV.U32 R82, RZ, RZ, R120 ;  /* 0x000000ffff527224 */ /* 0x002fe200078e0078 */
[----:B------:R0:W-:Y:S01]  /*108f0*/  STL.128 [R1+0x48f0], R64 ;  /* 0x0048f04001007387 */ /* 0x0001e20000100c00 */
[----:B------:R-:W-:-:S02]  /*10900*/  IMAD.MOV.U32 R88, RZ, RZ, R164 ;  /* 0x000000ffff587224 */ /* 0x000fc400078e00a4 */
[----:B------:R-:W-:Y:S01]  /*10910*/  IMAD.MOV.U32 R89, RZ, RZ, R165 ;  /* 0x000000ffff597224 */ /* 0x000fe200078e00a5 */
[----:B------:R1:W-:Y:S01]  /*10920*/  STL.128 [R1+0x45d0], R80 ;  /* 0x0045d05001007387 */ /* 0x0003e20000100c00 */
[----:B------:R-:W-:Y:S02]  /*10930*/  IMAD.MOV.U32 R91, RZ, RZ, R167 ;  /* 0x000000ffff5b7224 */ /* 0x000fe400078e00a7 */
[----:B------:R-:W-:Y:S01]  /*10940*/  IMAD.MOV.U32 R92, RZ, RZ, R168 ;  /* 0x000000ffff5c7224 */ /* 0x000fe200078e00a8 */
[----:B---3--:R-:W-:Y:S01]  /*10950*/  STL [R1+0x398], R71 ;  /* 0x0003984701007387 */ /* 0x008fe20000100800 */
[----:B------:R-:W-:Y:S02]  /*10960*/  IMAD.MOV.U32 R93, RZ, RZ, R169 ;  /* 0x000000ffff5d7224 */ /* 0x000fe400078e00a9 */
[----:B------:R-:W-:Y:S01]  /*10970*/  IMAD.MOV.U32 R94, RZ, RZ, R170 ;  /* 0x000000ffff5e7224 */ /* 0x000fe200078e00aa */
[----:B------:R-:W-:Y:S01]  /*10980*/  STL [R1+0x39c], R78 ;  /* 0x00039c4e01007387 */ /* 0x000fe20000100800 */
[----:B------:R-:W-:-:S02]  /*10990*/  IMAD.MOV.U32 R95, RZ, RZ, R171 ;  /* 0x000000ffff5f7224 */ /* 0x000fc400078e00ab */
[----:B------:R-:W-:Y:S01]  /*109a0*/  IMAD.MOV.U32 R96, RZ, RZ, R172 ;  /* 0x000000ffff607224 */ /* 0x000fe200078e00ac */
[----:B0-----:R-:W3:Y:S01]  /*109b0*/  LDL.LU.128 R64, [R1+0x48f0] ;  /* 0x0048f00001407983 */ /* 0x001ee20000300c00 */
[----:B------:R-:W-:Y:S02]  /*109c0*/  IMAD.MOV.U32 R97, RZ, RZ, R173 ;  /* 0x000000ffff617224 */ /* 0x000fe400078e00ad */
[----:B------:R-:W-:Y:S01]  /*109d0*/  IMAD.MOV.U32 R98, RZ, RZ, R174 ;  /* 0x000000ffff627224 */ /* 0x000fe200078e00ae */
[----:B-1----:R-:W3:Y:S01]  /*109e0*/  LDL.LU R83, [R1+0x47c] ;  /* 0x00047c0001537983 */ /* 0x002ee20000300800 */
[----:B------:R-:W-:Y:S02]  /*109f0*/  IMAD.MOV.U32 R99, RZ, RZ, R175 ;  /* 0x000000ffff637224 */ /* 0x000fe400078e00af */
[----:B------:R-:W-:Y:S01]  /*10a00*/  IMAD.MOV.U32 R100, RZ, RZ, R176 ;  /* 0x000000ffff647224 */ /* 0x000fe200078e00b0 */
[----:B----4-:R0:W-:Y:S04]  /*10a10*/  STL.128 [R1+0x4510], R156 ;  /* 0x0045109c01007387 */ /* 0x0101e80000100c00 */
[----:B------:R-:W4:Y:S04]  /*10a20*/  LDL.LU R176, [R1+0x4750] ;  /* 0x0047500001b07983 */ /* 0x000f280000300800 */
[----:B------:R-:W4:Y:S04]  /*10a30*/  LDL.LU.128 R172, [R1+0x4740] ;  /* 0x0047400001ac7983 */ /* 0x000f280000300c00 */
[----:B------:R-:W4:Y:S04]  /*10a40*/  LDL.LU.128 R168, [R1+0x4730] ;  /* 0x0047300001a87983 */ /* 0x000f280000300c00 */
[----:B------:R-:W4:Y:S04]  /*10a50*/  LDL.LU R167, [R1+0x4728] ;  /* 0x0047280001a77983 */ /* 0x000f280000300800 */
[----:B------:R-:W4:Y:S04]  /*10a60*/  LDL.LU.64 R164, [R1+0x4720] ;  /* 0x0047200001a47983 */ /* 0x000f280000300a00 */
[----:B0-----:R-:W4:Y:S04]  /*10a70*/  LDL.128 R156, [R1+0x390] ;  /* 0x00039000019c7983 */ /* 0x001f280000100c00 */
[----:B------:R0:W-:Y:S04]  /*10a80*/  STL.128 [R1+0x4660], R160 ;  /* 0x004660a001007387 */ /* 0x0001e80000100c00 */
[----:B0-----:R-:W4:Y:S04]  /*10a90*/  LDL.LU.128 R160, [R1+0x4660] ;  /* 0x0046600001a07983 */ /* 0x001f280000300c00 */
[----:B--2---:R0:W-:Y:S04]  /*10aa0*/  STL [R1+0x4500], R152 ;  /* 0x0045009801007387 */ /* 0x0041e80000100800 */
[----:B0-----:R-:W2:Y:S01]  /*10ab0*/  LDL.LU R152, [R1+0x4500] ;  /* 0x0045000001987983 */ /* 0x001ea20000300800 */
[----:B------:R-:W-:-:S02]  /*10ac0*/  IMAD.MOV.U32 R84, RZ, RZ, R124 ;  /* 0x000000ffff547224 */ /* 0x000fc400078e007c */
[----:B------:R-:W-:Y:S01]  /*10ad0*/  IMAD.MOV.U32 R85, RZ, RZ, R123 ;  /* 0x000000ffff557224 */ /* 0x000fe200078e007b */
[----:B------:R0:W-:Y:S01]  /*10ae0*/  STL [R1+0x3a4], R68 ;  /* 0x0003a44401007387 */ /* 0x0001e20000100800 */
[----:B------:R-:W-:-:S03]  /*10af0*/  IMAD.MOV.U32 R71, RZ, RZ, R119 ;  /* 0x000000ffff477224 */ /* 0x000fc600078e0077 */
[----:B------:R1:W-:Y:S04]  /*10b00*/  STL [R1+0x3a8], R69 ;  /* 0x0003a84501007387 */ /* 0x0003e80000100800 */
[----:B------:R1:W-:Y:S01]  /*10b10*/  STL [R1+0x3ac], R70 ;  /* 0x0003ac4601007387 */ /* 0x0003e20000100800 */
[----:B0-----:R-:W-:Y:S02]  /*10b20*/  IMAD.MOV.U32 R68, RZ, RZ, R116 ;  /* 0x000000ffff447224 */ /* 0x001fe400078e0074 */
[----:B-1----:R-:W-:Y:S02]  /*10b30*/  IMAD.MOV.U32 R69, RZ, RZ, R115 ;  /* 0x000000ffff457224 */ /* 0x002fe400078e0073 */
[----:B------:R-:W-:Y:S01]  /*10b40*/  IMAD.MOV.U32 R70, RZ, RZ, R114 ;  /* 0x000000ffff467224 */ /* 0x000fe200078e0072 */
[----:B------:R-:W-:Y:S04]  /*10b50*/  STL [R1+0x584], R177 ;  /* 0x000584b101007387 */ /* 0x000fe80000100800 */
[----:B---3--:R0:W-:Y:S04]  /*10b60*/  STL [R1+0x3b8], R67 ;  /* 0x0003b84301007387 */ /* 0x0081e80000100800 */
[----:B------:R-:W-:Y:S04]  /*10b70*/  STL.64 [R1+0x588], R178 ;  /* 0x000588b201007387 */ /* 0x000fe80000100a00 */
[----:B------:R1:W-:Y:S01]  /*10b80*/  STL.128 [R1+0x45e0], R84 ;  /* 0x0045e05401007387 */ /* 0x0003e20000100c00 */
[----:B0-----:R-:W-:-:S03]  /*10b90*/  IMAD.MOV.U32 R67, RZ, RZ, R83 ;  /* 0x000000ffff437224 */ /* 0x001fc600078e0053 */
[----:B------:R0:W-:Y:S04]  /*10ba0*/  STL.128 [R1+0x45a0], R68 ;  /* 0x0045a04401007387 */ /* 0x0001e80000100c00 */
[----:B------:R-:W3:Y:S04]  /*10bb0*/  LDL.LU R101, [R1+0x584] ;  /* 0x0005840001657983 */ /* 0x000ee80000300800 */
[----:B------:R-:W3:Y:S04]  /*10bc0*/  LDL.LU R102, [R1+0x588] ;  /* 0x0005880001667983 */ /* 0x000ee80000300800 */
[----:B------:R-:W3:Y:S04]  /*10bd0*/  LDL.LU R103, [R1+0x58c] ;  /* 0x00058c0001677983 */ /* 0x000ee80000300800 */
[----:B------:R0:W-:Y:S01]  /*10be0*/  STL.128 [R1+0x46b0], R180 ;  /* 0x0046b0b401007387 */ /* 0x0001e20000100c00 */
[----:B----4-:R-:W-:-:S03]  /*10bf0*/  IMAD.MOV.U32 R108, RZ, RZ, R156 ;  /* 0x000000ffff6c7224 */ /* 0x010fc600078e009c */
[----:B------:R4:W-:Y:S04]  /*10c00*/  STL [R1+0x46a0], R176 ;  /* 0x0046a0b001007387 */ /* 0x0009e80000100800 */
[----:B------:R4:W-:Y:S04]  /*10c10*/  STL.128 [R1+0x4690], R172 ;  /* 0x004690ac01007387 */ /* 0x0009e80000100c00 */
[----:B------:R4:W-:Y:S04]  /*10c20*/  STL.128 [R1+0x4680], R168 ;  /* 0x004680a801007387 */ /* 0x0009e80000100c00 */
[----:B------:R4:W-:Y:S04]  /*10c30*/  STL [R1+0x4678], R167 ;  /* 0x004678a701007387 */ /* 0x0009e80000100800 */
[----:B------:R4:W-:Y:S04]  /*10c40*/  STL.64 [R1+0x4670], R164 ;  /* 0x004670a401007387 */ /* 0x0009e80000100a00 */
[----:B-1----:R-:W3:Y:S04]  /*10c50*/  LDL.LU.64 R84, [R1+0x480] ;  /* 0x0004800001547983 */ /* 0x002ee80000300a00 */
[----:B------:R-:W3:Y:S04]  /*10c60*/  LDL.LU.128 R80, [R1+0x45d0] ;  /* 0x0045d00001507983 */ /* 0x000ee80000300c00 */
[----:B0-----:R-:W3:Y:S04]  /*10c70*/  LDL.LU.128 R68, [R1+0x45a0] ;  /* 0x0045a00001447983 */ /* 0x001ee80000300c00 */
[----:B------:R-:W-:Y:S04]  /*10c80*/  STL [R1+0x5a4], R157 ;  /* 0x0005a49d01007387 */ /* 0x000fe80000100800 */
[----:B------:R0:W-:Y:S04]  /*10c90*/  STL.64 [R1+0x5a8], R158 ;  /* 0x0005a89e01007387 */ /* 0x0001e80000100a00 */
[----:B------:R-:W-:Y:S04]  /*10ca0*/  STL [R1+0x3a0], R79 ;  /* 0x0003a04f01007387 */ /* 0x000fe80000100800 */
[----:B------:R-:W-:Y:S04]  /*10cb0*/  STL [R1+0x594], R153 ;  /* 0x0005949901007387 */ /* 0x000fe80000100800 */
[----:B------:R-:W-:Y:S04]  /*10cc0*/  STL.64 [R1+0x598], R154 ;  /* 0x0005989a01007387 */ /* 0x000fe80000100a00 */
[----:B------:R-:W3:Y:S04]  /*10cd0*/  LDL.LU.128 R180, [R1+0x46b0] ;  /* 0x0046b00001b47983 */ /* 0x000ee80000300c00 */
[----:B----4-:R-:W4:Y:S04]  /*10ce0*/  LDL.LU R176, [R1+0x46a0] ;  /* 0x0046a00001b07983 */ /* 0x010f280000300800 */
[----:B------:R-:W4:Y:S04]  /*10cf0*/  LDL.LU.128 R172, [R1+0x4690] ;  /* 0x0046900001ac7983 */ /* 0x000f280000300c00 */
[----:B------:R-:W4:Y:S04]  /*10d00*/  LDL.LU.128 R168, [R1+0x4680] ;  /* 0x0046800001a87983 */ /* 0x000f280000300c00 */
[----:B------:R-:W4:Y:S04]  /*10d10*/  LDL.LU R167, [R1+0x4678] ;  /* 0x0046780001a77983 */ /* 0x000f280000300800 */
[----:B------:R-:W4:Y:S04]  /*10d20*/  LDL.LU.64 R164, [R1+0x4670] ;  /* 0x0046700001a47983 */ /* 0x000f280000300a00 */
[----:B0-----:R-:W4:Y:S04]  /*10d30*/  LDL.LU.128 R156, [R1+0x4510] ;  /* 0x00451000019c7983 */ /* 0x001f280000300c00 */
[----:B------:R0:W-:Y:S04]  /*10d40*/  STL.128 [R1+0x4520], R160 ;  /* 0x004520a001007387 */ /* 0x0001e80000100c00 */
[----:B--2---:R1:W-:Y:S04]  /*10d50*/  STL [R1+0x43c0], R152 ;  /* 0x0043c09801007387 */ /* 0x0043e80000100800 */
[----:B0-----:R-:W2:Y:S01]  /*10d60*/  LDL.LU.128 R160, [R1+0x4520] ;  /* 0x0045200001a07983 */ /* 0x001ea20000300c00 */
[----:B------:R-:W-:-:S02]  /*10d70*/  IMAD.MOV.U32 R90, RZ, RZ, R166 ;  /* 0x000000ffff5a7224 */ /* 0x000fc400078e00a6 */
[----:B------:R-:W-:Y:S01]  /*10d80*/  IMAD.MOV.U32 R78, RZ, RZ, R118 ;  /* 0x000000ffff4e7224 */ /* 0x000fe200078e0076 */
[----:B------:R0:W-:Y:S04]  /*10d90*/  STL.128 [R1+0x48e0], R60 ;  /* 0x0048e03c01007387 */ /* 0x0001e80000100c00 */
[----:B-1----:R-:W2:Y:S01]  /*10da0*/  LDL.128 R152, [R1+0x3a0] ;  /* 0x0003a00001987983 */ /* 0x002ea20000100c00 */
[----:B------:R-:W-:-:S03]  /*10db0*/  IMAD.MOV.U32 R79, RZ, RZ, R117 ;  /* 0x000000ffff4f7224 */ /* 0x000fc600078e0075 */
[----:B------:R-:W-:Y:S04]  /*10dc0*/  STL [R1+0x3b0], R65 ;  /* 0x0003b04101007387 */ /* 0x000fe80000100800 */
[----:B------:R-:W-:Y:S04]  /*10dd0*/  STL [R1+0x3b4], R66 ;  /* 0x0003b44201007387 */ /* 0x000fe80000100800 */
[----:B0-----:R-:W2:Y:S04]  /*10de0*/  LDL.LU.128 R60, [R1+0x48e0] ;  /* 0x0048e000013c7983 */ /* 0x001ea80000300c00 */
[----:B------:R0:W-:Y:S04]  /*10df0*/  STL.128 [R1+0x4630], R148 ;  /* 0x0046309401007387 */ /* 0x0001e80000100c00 */
[----:B------:R1:W-:Y:S04]  /*10e00*/  STL.128 [R1+0x4610], R96 ;  /* 0x0046106001007387 */ /* 0x0003e80000100c00 */
[----:B------:R1:W-:Y:S04]  /*10e10*/  STL.128 [R1+0x4600], R92 ;  /* 0x0046005c01007387 */ /* 0x0003e80000100c00 */
[----:B------:R-:W-:Y:S04]  /*10e20*/  STL.128 [R1+0x45f0], R88 ;  /* 0x0045f05801007387 */ /* 0x000fe80000100c00 */
[----:B------:R-:W-:Y:S04]  /*10e30*/  STL.128 [R1+0x45c0], R76 ;  /* 0x0045c04c01007387 */ /* 0x000fe80000100c00 */
[----:B------:R-:W-:Y:S04]  /*10e40*/  STL.128 [R1+0x45b0], R72 ;  /* 0x0045b04801007387 */ /* 0x000fe80000100c00 */
[----:B---3--:R3:W-:Y:S04]  /*10e50*/  STL.128 [R1+0x4620], R100 ;  /* 0x0046206401007387 */ /* 0x0087e80000100c00 */
[----:B0-----:R-:W2:Y:S04]  /*10e60*/  LDL.LU.128 R148, [R1+0x4630] ;  /* 0x0046300001947983 */ /* 0x001ea80000300c00 */
[----:B-1----:R-:W2:Y:S04]  /*10e70*/  LDL.LU.128 R96, [R1+0x4610] ;  /* 0x0046100001607983 */ /* 0x002ea80000300c00 */
[----:B------:R-:W2:Y:S04]  /*10e80*/  LDL.LU.128 R92, [R1+0x4600] ;  /* 0x00460000015c7983 */ /* 0x000ea80000300c00 */
[----:B---3--:R-:W3:Y:S04]  /*10e90*/  LDL.LU.128 R100, [R1+0x4620] ;  /* 0x0046200001647983 */ /* 0x008ee80000300c00 */
[----:B------:R-:W3:Y:S04]  /*10ea0*/  LDL.LU.128 R88, [R1+0x45f0] ;  /* 0x0045f00001587983 */ /* 0x000ee80000300c00 */
[----:B------:R-:W3:Y:S01]  /*10eb0*/  LDL.LU.128 R76, [R1+0x45c0] ;  /* 0x0045c000014c7983 */ /* 0x000ee20000300c00 */
[----:B------:R-:W-:-:S03]  /*10ec0*/  IMAD.MOV.U32 R65, RZ, RZ, R85 ;  /* 0x000000ffff417224 */ /* 0x000fc600078e0055 */
[----:B------:R-:W3:Y:S01]  /*10ed0*/  LDL.LU.128 R72, [R1+0x45b0] ;  /* 0x0045b00001487983 */ /* 0x000ee20000300c00 */
[----:B------:R-:W-:-:S03]  /*10ee0*/  IMAD.MOV.U32 R66, RZ, RZ, R84 ;  /* 0x000000ffff427224 */ /* 0x000fc600078e0054 */
[----:B------:R0:W-:Y:S04]  /*10ef0*/  STL.128 [R1+0x4480], R80 ;  /* 0x0044805001007387 */ /* 0x0001e80000100c00 */
[----:B------:R1:W-:Y:S04]  /*10f00*/  STL.128 [R1+0x4450], R68 ;  /* 0x0044504401007387 */ /* 0x0003e80000100c00 */
[----:B------:R-:W3:Y:S04]  /*10f10*/  LDL.LU.128 R84, [R1+0x45e0] ;  /* 0x0045e00001547983 */ /* 0x000ee80000300c00 */
[----:B------:R-:W3:Y:S04]  /*10f20*/  LDL.LU R105, [R1+0x594] ;  /* 0x0005940001697983 */ /* 0x000ee80000300800 */
[----:B------:R-:W3:Y:S04]  /*10f30*/  LDL.LU R106, [R1+0x598] ;  /* 0x00059800016a7983 */ /* 0x000ee80000300800 */
[----:B------:R-:W3:Y:S04]  /*10f40*/  LDL.LU R107, [R1+0x59c] ;  /* 0x00059c00016b7983 */ /* 0x000ee80000300800 */
[----:B0-----:R-:W3:Y:S04]  /*10f50*/  LDL.LU.64 R80, [R1+0x470] ;  /* 0x0004700001507983 */ /* 0x001ee80000300a00 */
[----:B------:R0:W-:Y:S04]  /*10f60*/  STL.128 [R1+0x4570], R180 ;  /* 0x004570b401007387 */ /* 0x0001e80000100c00 */
[----:B----4-:R4:W-:Y:S04]  /*10f70*/  STL [R1+0x4560], R176 ;  /* 0x004560b001007387 */ /* 0x0109e80000100800 */
[----:B------:R4:W-:Y:S04]  /*10f80*/  STL.128 [R1+0x4550], R172 ;  /* 0x004550ac01007387 */ /* 0x0009e80000100c00 */
[----:B------:R4:W-:Y:S04]  /*10f90*/  STL.128 [R1+0x4540], R168 ;  /* 0x004540a801007387 */ /* 0x0009e80000100c00 */
[----:B------:R4:W-:Y:S04]  /*10fa0*/  STL [R1+0x4538], R167 ;  /* 0x004538a701007387 */ /* 0x0009e80000100800 */
[----:B------:R4:W-:Y:S04]  /*10fb0*/  STL.64 [R1+0x4530], R164 ;  /* 0x004530a401007387 */ /* 0x0009e80000100a00 */
[----:B------:R-:W3:Y:S04]  /*10fc0*/  LDL.LU R82, [R1+0x478] ;  /* 0x0004780001527983 */ /* 0x000ee80000300800 */
[----:B-1----:R-:W3:Y:S04]  /*10fd0*/  LDL.LU.128 R68, [R1+0x4450] ;  /* 0x0044500001447983 */ /* 0x002ee80000300c00 */
[----:B------:R1:W-:Y:S04]  /*10fe0*/  STL.128 [R1+0x43d0], R156 ;  /* 0x0043d09c01007387 */ /* 0x0003e80000100c00 */
[----:B0-----:R-:W3:Y:S04]  /*10ff0*/  LDL.LU.128 R180, [R1+0x4570] ;  /* 0x0045700001b47983 */ /* 0x001ee80000300c00 */
[----:B----4-:R-:W4:Y:S04]  /*11000*/  LDL.LU R176, [R1+0x4560] ;  /* 0x0045600001b07983 */ /* 0x010f280000300800 */
[----:B------:R-:W4:Y:S04]  /*11010*/  LDL.LU.128 R172, [R1+0x4550] ;  /* 0x0045500001ac7983 */ /* 0x000f280000300c00 */
[----:B------:R-:W4:Y:S04]  /*11020*/  LDL.LU.128 R168, [R1+0x4540] ;  /* 0x0045400001a87983 */ /* 0x000f280000300c00 */
[----:B------:R-:W4:Y:S04]  /*11030*/  LDL.LU R167, [R1+0x4538] ;  /* 0x0045380001a77983 */ /* 0x000f280000300800 */
[----:B------:R-:W4:Y:S04]  /*11040*/  LDL.LU.64 R164, [R1+0x4530] ;  /* 0x0045300001a47983 */ /* 0x000f280000300a00 */
[----:B-1----:R-:W4:Y:S04]  /*11050*/  LDL.LU.128 R156, [R1+0x43d0] ;  /* 0x0043d000019c7983 */ /* 0x002f280000300c00 */
[----:B------:R0:W-:Y:S04]  /*11060*/  STL.128 [R1+0x48d0], R56 ;  /* 0x0048d03801007387 */ /* 0x0001e80000100c00 */
[----:B------:R-:W-:Y:S04]  /*11070*/  STL [R1+0x3c4], R64 ;  /* 0x0003c44001007387 */ /* 0x000fe80000100800 */
[----:B------:R1:W-:Y:S04]  /*11080*/  STL.128 [R1+0x4770], R188 ;  /* 0x004770bc01007387 */ /* 0x0003e80000100c00 */
[----:B------:R-:W4:Y:S04]  /*11090*/  LDL.LU R109, [R1+0x5a4] ;  /* 0x0005a400016d7983 */ /* 0x000f280000300800 */
[----:B0-----:R-:W4:Y:S04]  /*110a0*/  LDL.LU.128 R56, [R1+0x48d0] ;  /* 0x0048d00001387983 */ /* 0x001f280000300c00 */
[----:B------:R-:W4:Y:S04]  /*110b0*/  LDL.LU R110, [R1+0x5a8] ;  /* 0x0005a800016e7983 */ /* 0x000f280000300800 */
[----:B-1----:R-:W4:Y:S04]  /*110c0*/  LDL.LU.128 R188, [R1+0x4770] ;  /* 0x0047700001bc7983 */ /* 0x002f280000300c00 */
[----:B------:R-:W4:Y:S04]  /*110d0*/  LDL.LU R111, [R1+0x5ac] ;  /* 0x0005ac00016f7983 */ /* 0x000f280000300800 */
[----:B--2---:R0:W-:Y:S01]  /*110e0*/  STL.128 [R1+0x43e0], R160 ;  /* 0x0043e0a001007387 */ /* 0x0041e20000100c00 */
[----:B------:R-:W-:-:S03]  /*110f0*/  IMAD.MOV.U32 R112, RZ, RZ, R152 ;  /* 0x000000ffff707224 */ /* 0x000fc600078e0098 */
[----:B------:R-:W2:Y:S04]  /*11100*/  LDL.LU R152, [R1+0x43c0] ;  /* 0x0043c00001987983 */ /* 0x000ea80000300800 */
[----:B0-----:R-:W2:Y:S04]  /*11110*/  LDL.LU.128 R160, [R1+0x43e0] ;  /* 0x0043e00001a07983 */ /* 0x001ea80000300c00 */
[----:B------:R-:W-:Y:S04]  /*11120*/  STL [R1+0x3bc], R62 ;  /* 0x0003bc3e01007387 */ /* 0x000fe80000100800 */
[----:B------:R-:W-:Y:S04]  /*11130*/  STL [R1+0x3c0], R63 ;  /* 0x0003c03f01007387 */ /* 0x000fe80000100800 */
[----:B------:R-:W-:Y:S04]  /*11140*/  STL [R1+0x5b4], R153 ;  /* 0x0005b49901007387 */ /* 0x000fe80000100800 */
[----:B------:R-:W-:Y:S04]  /*11150*/  STL.64 [R1+0x5b8], R154 ;  /* 0x0005b89a01007387 */ /* 0x000fe80000100a00 */
[----:B------:R-:W2:Y:S04]  /*11160*/  LDL.LU R113, [R1+0x5b4] ;  /* 0x0005b40001717983 */ /* 0x000ea80000300800 */
[----:B------:R-:W2:Y:S04]  /*11170*/  LDL.LU R114, [R1+0x5b8] ;  /* 0x0005b80001727983 */ /* 0x000ea80000300800 */
[----:B------:R-:W2:Y:S04]  /*11180*/  LDL.LU R115, [R1+0x5bc] ;  /* 0x0005bc0001737983 */ /* 0x000ea80000300800 */
[----:B------:R0:W-:Y:S04]  /*11190*/  STL.128 [R1+0x44f0], R148 ;  /* 0x0044f09401007387 */ /* 0x0001e80000100c00 */
[----:B------:R-:W-:Y:S04]  /*111a0*/  STL.128 [R1+0x44c0], R96 ;  /* 0x0044c06001007387 */ /* 0x000fe80000100c00 */
[----:B------:R-:W-:Y:S04]  /*111b0*/  STL.128 [R1+0x44b0], R92 ;  /* 0x0044b05c01007387 */ /* 0x000fe80000100c00 */
[----:B---3--:R1:W-:Y:S04]  /*111c0*/  STL.128 [R1+0x44d0], R100 ;  /* 0x0044d06401007387 */ /* 0x0083e80000100c00 */
[----:B------:R3:W-:Y:S04]  /*111d0*/  STL.128 [R1+0x44a0], R88 ;  /* 0x0044a05801007387 */ /* 0x0007e80000100c00 */
[----:B------:R-:W-:Y:S04]  /*111e0*/  STL.128 [R1+0x4470], R76 ;  /* 0x0044704c01007387 */ /* 0x000fe80000100c00 */
[----:B------:R-:W-:Y:S04]  /*111f0*/  STL.128 [R1+0x4460], R72 ;  /* 0x0044604801007387 */ /* 0x000fe80000100c00 */
[----:B0-----:R-:W2:Y:S04]  /*11200*/  LDL.LU.128 R148, [R1+0x44f0] ;  /* 0x0044f00001947983 */ /* 0x001ea80000300c00 */
[----:B-1----:R-:W2:Y:S04]  /*11210*/  LDL.LU.128 R100, [R1+0x44d0] ;  /* 0x0044d00001647983 */ /* 0x002ea80000300c00 */
[----:B------:R0:W-:Y:S04]  /*11220*/  STL.128 [R1+0x4490], R84 ;  /* 0x0044905401007387 */ /* 0x0001e80000100c00 */
[----:B------:R-:W2:Y:S04]  /*11230*/  LDL.LU.128 R96, [R1+0x44c0] ;  /* 0x0044c00001607983 */ /* 0x000ea80000300c00 */
[----:B------:R-:W2:Y:S04]  /*11240*/  LDL.LU.128 R92, [R1+0x44b0] ;  /* 0x0044b000015c7983 */ /* 0x000ea80000300c00 */
[----:B------:R1:W-:Y:S01]  /*11250*/  STL.128 [R1+0x44e0], R104 ;  /* 0x0044e06801007387 */ /* 0x0003e20000100c00 */
[----:B------:R-:W-:-:S03]  /*11260*/  IMAD.MOV.U32 R63, RZ, RZ, R81 ;  /* 0x000000ffff3f7224 */ /* 0x000fc600078e0051 */
[----:B---3--:R-:W3:Y:S01]  /*11270*/  LDL.LU.128 R88, [R1+0x44a0] ;  /* 0x0044a00001587983 */ /* 0x008ee20000300c00 */
[----:B------:R-:W-:-:S03]  /*11280*/  IMAD.MOV.U32 R64, RZ, RZ, R80 ;  /* 0x000000ffff407224 */ /* 0x000fc600078e0050 */
[----:B0-----:R-:W3:Y:S04]  /*11290*/  LDL.LU.128 R84, [R1+0x4490] ;  /* 0x0044900001547983 */ /* 0x001ee80000300c00 */
[----:B------:R-:W3:Y:S04]  /*112a0*/  LDL.LU.128 R76, [R1+0x4470] ;  /* 0x00447000014c7983 */ /* 0x000ee80000300c00 */
[----:B-1----:R-:W3:Y:S04]  /*112b0*/  LDL.LU.128 R104, [R1+0x44e0] ;  /* 0x0044e00001687983 */ /* 0x002ee80000300c00 */
[----:B------:R-:W3:Y:S01]  /*112c0*/  LDL.LU.128 R72, [R1+0x4460] ;  /* 0x0044600001487983 */ /* 0x000ee20000300c00 */
[----:B------:R-:W-:-:S03]  /*112d0*/  IMAD.MOV.U32 R62, RZ, RZ, R82 ;  /* 0x000000ffff3e7224 */ /* 0x000fc600078e0052 */
[----:B------:R-:W3:Y:S04]  /*112e0*/  LDL.LU.128 R80, [R1+0x4480] ;  /* 0x0044800001507983 */ /* 0x000ee80000300c00 */
[----:B------:R0:W-:Y:S04]  /*112f0*/  STL.128 [R1+0x4300], R68 ;  /* 0x0043004401007387 */ /* 0x0001e80000100c00 */
[----:B------:R1:W-:Y:S04]  /*11300*/  STL.128 [R1+0x4430], R180 ;  /* 0x004430b401007387 */ /* 0x0003e80000100c00 */
[----:B----4-:R4:W-:Y:S04]  /*11310*/  STL [R1+0x4420], R176 ;  /* 0x004420b001007387 */ /* 0x0109e80000100800 */
[----:B------:R4:W-:Y:S04]  /*11320*/  STL.128 [R1+0x4410], R172 ;  /* 0x004410ac01007387 */ /* 0x0009e80000100c00 */
[----:B------:R4:W-:Y:S04]  /*11330*/  STL.128 [R1+0x4400], R168 ;  /* 0x004400a801007387 */ /* 0x0009e80000100c00 */
[----:B------:R4:W-:Y:S04]  /*11340*/  STL [R1+0x43f8], R167 ;  /* 0x0043f8a701007387 */ /* 0x0009e80000100800 */
[----:B------:R4:W-:Y:S04]  /*11350*/  STL.64 [R1+0x43f0], R164 ;  /* 0x0043f0a401007387 */ /* 0x0009e80000100a00 */
[----:B0-----:R-:W3:Y:S04]  /*11360*/  LDL.LU R69, [R1+0x464] ;  /* 0x0004640001457983 */ /* 0x001ee80000300800 */
[----:B------:R-:W3:Y:S04]  /*11370*/  LDL.LU.64 R70, [R1+0x468] ;  /* 0x0004680001467983 */ /* 0x000ee80000300a00 */
[----:B------:R0:W-:Y:S04]  /*11380*/  STL.128 [R1+0x4280], R156 ;  /* 0x0042809c01007387 */ /* 0x0001e80000100c00 */
[----:B-1----:R-:W3:Y:S04]  /*11390*/  LDL.LU.128 R180, [R1+0x4430] ;  /* 0x0044300001b47983 */ /* 0x002ee80000300c00 */
[----:B----4-:R-:W4:Y:S04]  /*113a0*/  LDL.LU R176, [R1+0x4420] ;  /* 0x0044200001b07983 */ /* 0x010f280000300800 */
[----:B------:R-:W4:Y:S04]  /*113b0*/  LDL.LU.128 R172, [R1+0x4410] ;  /* 0x0044100001ac7983 */ /* 0x000f280000300c00 */
[----:B------:R-:W4:Y:S04]  /*113c0*/  LDL.LU.128 R168, [R1+0x4400] ;  /* 0x0044000001a87983 */ /* 0x000f280000300c00 */
[----:B------:R-:W4:Y:S04]  /*113d0*/  LDL.LU R167, [R1+0x43f8] ;  /* 0x0043f80001a77983 */ /* 0x000f280000300800 */
[----:B------:R-:W4:Y:S04]  /*113e0*/  LDL.LU.64 R164, [R1+0x43f0] ;  /* 0x0043f00001a47983 */ /* 0x000f280000300a00 */
[----:B0-----:R-:W4:Y:S04]  /*113f0*/  LDL.LU.128 R156, [R1+0x4280] ;  /* 0x00428000019c7983 */ /* 0x001f280000300c00 */
[----:B--2---:R0:W-:Y:S04]  /*11400*/  STL [R1+0x4270], R152 ;  /* 0x0042709801007387 */ /* 0x0041e80000100800 */
[----:B------:R1:W-:Y:S04]  /*11410*/  STL.128 [R1+0x4290], R160 ;  /* 0x004290a001007387 */ /* 0x0003e80000100c00 */
[----:B0-----:R-:W2:Y:S04]  /*11420*/  LDL.128 R152, [R1+0x3b0] ;  /* 0x0003b00001987983 */ /* 0x001ea80000100c00 */
[----:B-1----:R-:W2:Y:S04]  /*11430*/  LDL.LU.128 R160, [R1+0x4290] ;  /* 0x0042900001a07983 */ /* 0x002ea80000300c00 */
[----:B------:R-:W-:Y:S04]  /*11440*/  STL [R1+0x3c8], R59 ;  /* 0x0003c83b01007387 */ /* 0x000fe80000100800 */
[----:B------:R-:W-:Y:S04]  /*11450*/  STL [R1+0x3cc], R60 ;  /* 0x0003cc3c01007387 */ /* 0x000fe80000100800 */
        /* <DEDUP_REMOVED lines=9> */
[----:B------:R0:W-:Y:S04]  /*114f0*/  STL.128 [R1+0x43b0], R148 ;  /* 0x0043b09401007387 */ /* 0x0001e80000100c00 */
[----:B------:R1:W-:Y:S04]  /*11500*/  STL.128 [R1+0x4380], R100 ;  /* 0x0043806401007387 */ /* 0x0003e80000100c00 */
[----:B------:R-:W-:Y:S04]  /*11510*/  STL.128 [R1+0x4250], R112 ;  /* 0x0042507001007387 */ /* 0x000fe80000100c00 */
[----:B------:R3:W-:Y:S04]  /*11520*/  STL.128 [R1+0x4370], R96 ;  /* 0x0043706001007387 */ /* 0x0007e80000100c00 */
[----:B------:R3:W-:Y:S04]  /*11530*/  STL.128 [R1+0x4360], R92 ;  /* 0x0043605c01007387 */ /* 0x0007e80000100c00 */
[----:B0-----:R-:W2:Y:S04]  /*11540*/  LDL.LU.128 R148, [R1+0x43b0] ;  /* 0x0043b00001947983 */ /* 0x001ea80000300c00 */
[----:B-1----:R-:W2:Y:S04]  /*11550*/  LDL.LU.128 R100, [R1+0x4380] ;  /* 0x0043800001647983 */ /* 0x002ea80000300c00 */
[----:B---3--:R-:W-:Y:S04]  /*11560*/  STL.128 [R1+0x4350], R88 ;  /* 0x0043505801007387 */ /* 0x008fe80000100c00 */
[----:B------:R-:W-:Y:S04]  /*11570*/  STL.128 [R1+0x4340], R84 ;  /* 0x0043405401007387 */ /* 0x000fe80000100c00 */
[----:B------:R-:W-:Y:S04]  /*11580*/  STL.128 [R1+0x4320], R76 ;  /* 0x0043204c01007387 */ /* 0x000fe80000100c00 */
[----:B------:R0:W-:Y:S04]  /*11590*/  STL.128 [R1+0x4390], R104 ;  /* 0x0043906801007387 */ /* 0x0001e80000100c00 */
[----:B------:R-:W-:Y:S04]  /*115a0*/  STL.128 [R1+0x4310], R72 ;  /* 0x0043104801007387 */ /* 0x000fe80000100c00 */
[----:B------:R-:W3:Y:S04]  /*115b0*/  LDL.LU.128 R96, [R1+0x4370] ;  /* 0x0043700001607983 */ /* 0x000ee80000300c00 */
[----:B------:R-:W3:Y:S04]  /*115c0*/  LDL.LU.128 R92, [R1+0x4360] ;  /* 0x00436000015c7983 */ /* 0x000ee80000300c00 */
[----:B------:R1:W-:Y:S04]  /*115d0*/  STL.128 [R1+0x4330], R80 ;  /* 0x0043305001007387 */ /* 0x0003e80000100c00 */
[----:B0-----:R-:W3:Y:S04]  /*115e0*/  LDL.LU.128 R104, [R1+0x4390] ;  /* 0x0043900001687983 */ /* 0x001ee80000300c00 */
[----:B------:R-:W3:Y:S04]  /*115f0*/  LDL.LU.128 R88, [R1+0x4350] ;  /* 0x0043500001587983 */ /* 0x000ee80000300c00 */
[----:B------:R-:W3:Y:S04]  /*11600*/  LDL.LU.128 R84, [R1+0x4340] ;  /* 0x0043400001547983 */ /* 0x000ee80000300c00 */
[----:B-1----:R-:W3:Y:S04]  /*11610*/  LDL.LU.128 R80, [R1+0x4330] ;  /* 0x0043300001507983 */ /* 0x002ee80000300c00 */
[----:B------:R-:W3:Y:S04]  /*11620*/  LDL.LU.128 R76, [R1+0x4320] ;  /* 0x00432000014c7983 */ /* 0x000ee80000300c00 */
[----:B------:R-:W3:Y:S04]  /*11630*/  LDL.LU.128 R72, [R1+0x4310] ;  /* 0x0043100001487983 */ /* 0x000ee80000300c00 */
[----:B------:R-:W3:Y:S01]  /*11640*/  LDL.LU.128 R112, [R1+0x4250] ;  /* 0x0042500001707983 */ /* 0x000ee20000300c00 */
[----:B------:R-:W-:-:S02]  /*11650*/  IMAD.MOV.U32 R61, RZ, RZ, R69 ;  /* 0x000000ffff3d7224 */ /* 0x000fc400078e0045 */
[----:B------:R-:W-:Y:S02]  /*11660*/  IMAD.MOV.U32 R59, RZ, RZ, R71 ;  /* 0x000000ffff3b7224 */ /* 0x000fe400078e0047 */
[----:B------:R-:W-:Y:S02]  /*11670*/  IMAD.MOV.U32 R60, RZ, RZ, R70 ;  /* 0x000000ffff3c7224 */ /* 0x000fe400078e0046 */
[----:B------:R-:W3:Y:S04]  /*11680*/  LDL.LU.128 R68, [R1+0x4300] ;  /* 0x0043000001447983 */ /* 0x000ee80000300c00 */
[----:B------:R0:W-:Y:S04]  /*11690*/  STL.128 [R1+0x42e0], R180 ;  /* 0x0042e0b401007387 */ /* 0x0001e80000100c00 */
[----:B----4-:R1:W-:Y:S04]  /*116a0*/  STL [R1+0x42d0], R176 ;  /* 0x0042d0b001007387 */ /* 0x0103e80000100800 */
[----:B------:R4:W-:Y:S04]  /*116b0*/  STL.128 [R1+0x42c0], R172 ;  /* 0x0042c0ac01007387 */ /* 0x0009e80000100c00 */
[----:B------:R4:W-:Y:S04]  /*116c0*/  STL.128 [R1+0x42b0], R168 ;  /* 0x0042b0a801007387 */ /* 0x0009e80000100c00 */
[----:B------:R4:W-:Y:S04]  /*116d0*/  STL [R1+0x42a8], R167 ;  /* 0x0042a8a701007387 */ /* 0x0009e80000100800 */
[----:B------:R4:W-:Y:S04]  /*116e0*/  STL.64 [R1+0x42a0], R164 ;  /* 0x0042a0a401007387 */ /* 0x0009e80000100a00 */
[----:B------:R4:W-:Y:S04]  /*116f0*/  STL.128 [R1+0x4110], R156 ;  /* 0x0041109c01007387 */ /* 0x0009e80000100c00 */
[----:B0-----:R-:W3:Y:S04]  /*11700*/  LDL.LU.128 R180, [R1+0x42e0] ;  /* 0x0042e00001b47983 */ /* 0x001ee80000300c00 */
[----:B-1----:R-:W3:Y:S04]  /*11710*/  LDL.LU R176, [R1+0x42d0] ;  /* 0x0042d00001b07983 */ /* 0x002ee80000300800 */
[----:B----4-:R-:W4:Y:S04]  /*11720*/  LDL.LU.128 R172, [R1+0x42c0] ;  /* 0x0042c00001ac7983 */ /* 0x010f280000300c00 */
[----:B------:R-:W4:Y:S04]  /*11730*/  LDL.LU.128 R168, [R1+0x42b0] ;  /* 0x0042b00001a87983 */ /* 0x000f280000300c00 */
[----:B------:R-:W4:Y:S04]  /*11740*/  LDL.LU R167, [R1+0x42a8] ;  /* 0x0042a80001a77983 */ /* 0x000f280000300800 */
[----:B------:R-:W4:Y:S04]  /*11750*/  LDL.LU.64 R164, [R1+0x42a0] ;  /* 0x0042a00001a47983 */ /* 0x000f280000300a00 */
[----:B------:R-:W4:Y:S01]  /*11760*/  LDL.128 R156, [R1+0x3c0] ;  /* 0x0003c000019c7983 */ /* 0x000f220000100c00 */
[----:B--2---:R-:W-:-:S03]  /*11770*/  IMAD.MOV.U32 R116, RZ, RZ, R152 ;  /* 0x000000ffff747224 */ /* 0x004fc600078e0098 */
[----:B------:R-:W-:Y:S04]  /*11780*/  STL [R1+0x5c4], R153 ;  /* 0x0005c49901007387 */ /* 0x000fe80000100800 */
[----:B------:R-:W-:Y:S04]  /*11790*/  STL.64 [R1+0x5c8], R154 ;  /* 0x0005c89a01007387 */ /* 0x000fe80000100a00 */
[----:B------:R-:W2:Y:S04]  /*117a0*/  LDL.LU R152, [R1+0x4270] ;  /* 0x0042700001987983 */ /* 0x000ea80000300800 */
[----:B------:R0:W-:Y:S04]  /*117b0*/  STL.128 [R1+0x4120], R160 ;  /* 0x004120a001007387 */ /* 0x0001e80000100c00 */
[----:B------:R-:W2:Y:S04]  /*117c0*/  LDL.LU R117, [R1+0x5c4] ;  /* 0x0005c40001757983 */ /* 0x000ea80000300800 */
[----:B------:R-:W2:Y:S04]  /*117d0*/  LDL.LU R118, [R1+0x5c8] ;  /* 0x0005c80001767983 */ /* 0x000ea80000300800 */
[----:B------:R-:W2:Y:S04]  /*117e0*/  LDL.LU R119, [R1+0x5cc] ;  /* 0x0005cc0001777983 */ /* 0x000ea80000300800 */
[----:B0-----:R-:W2:Y:S04]  /*117f0*/  LDL.LU.128 R160, [R1+0x4120] ;  /* 0x0041200001a07983 */ /* 0x001ea80000300c00 */
[----:B------:R-:W-:Y:S04]  /*11800*/  STL.128 [R1+0x4180], R60 ;  /* 0x0041803c01007387 */ /* 0x000fe80000100c00 */
        /* <DEDUP_REMOVED lines=11> */
[----:B------:R0:W-:Y:S04]  /*118c0*/  STL.128 [R1+0x4260], R148 ;  /* 0x0042609401007387 */ /* 0x0001e80000100c00 */
[----:B------:R1:W-:Y:S04]  /*118d0*/  STL.128 [R1+0x4220], R100 ;  /* 0x0042206401007387 */ /* 0x0003e80000100c00 */
[----:B------:R-:W-:Y:S04]  /*118e0*/  STL [R1+0x3dc], R58 ;  /* 0x0003dc3a01007387 */ /* 0x000fe80000100800 */
[----:B0-----:R-:W2:Y:S04]  /*118f0*/  LDL.LU.128 R148, [R1+0x4260] ;  /* 0x0042600001947983 */ /* 0x001ea80000300c00 */
[----:B-1----:R-:W2:Y:S04]  /*11900*/  LDL.LU.128 R100, [R1+0x4220] ;  /* 0x0042200001647983 */ /* 0x002ea80000300c00 */
[----:B---3--:R-:W-:Y:S04]  /*11910*/  STL.128 [R1+0x4210], R96 ;  /* 0x0042106001007387 */ /* 0x008fe80000100c00 */
[----:B------:R-:W-:Y:S04]  /*11920*/  STL.128 [R1+0x4200], R92 ;  /* 0x0042005c01007387 */ /* 0x000fe80000100c00 */
[----:B------:R0:W-:Y:S04]  /*11930*/  STL.128 [R1+0x4230], R104 ;  /* 0x0042306801007387 */ /* 0x0001e80000100c00 */
[----:B------:R1:W-:Y:S04]  /*11940*/  STL.128 [R1+0x41f0], R88 ;  /* 0x0041f05801007387 */ /* 0x0003e80000100c00 */
[----:B------:R3:W-:Y:S04]  /*11950*/  STL.128 [R1+0x41e0], R84 ;  /* 0x0041e05401007387 */ /* 0x0007e80000100c00 */
[----:B------:R3:W-:Y:S04]  /*11960*/  STL.128 [R1+0x41d0], R80 ;  /* 0x0041d05001007387 */ /* 0x0007e80000100c00 */
[----:B------:R3:W-:Y:S04]  /*11970*/  STL.128 [R1+0x41c0], R76 ;  /* 0x0041c04c01007387 */ /* 0x0007e80000100c00 */
[----:B------:R3:W-:Y:S04]  /*11980*/  STL.128 [R1+0x41b0], R72 ;  /* 0x0041b04801007387 */ /* 0x0007e80000100c00 */
[----:B0-----:R-:W2:Y:S04]  /*11990*/  LDL.LU.128 R104, [R1+0x4230] ;  /* 0x0042300001687983 */ /* 0x001ea80000300c00 */
[----:B------:R-:W2:Y:S04]  /*119a0*/  LDL.LU.128 R96, [R1+0x4210] ;  /* 0x0042100001607983 */ /* 0x000ea80000300c00 */
[----:B------:R-:W2:Y:S04]  /*119b0*/  LDL.LU.128 R92, [R1+0x4200] ;  /* 0x00420000015c7983 */ /* 0x000ea80000300c00 */
[----:B------:R0:W-:Y:S04]  /*119c0*/  STL.128 [R1+0x41a0], R68 ;  /* 0x0041a04401007387 */ /* 0x0001e80000100c00 */
[----:B-1----:R-:W2:Y:S04]  /*119d0*/  LDL.LU.128 R88, [R1+0x41f0] ;  /* 0x0041f00001587983 */ /* 0x002ea80000300c00 */
[----:B---3--:R-:W3:Y:S04]  /*119e0*/  LDL.LU.128 R84, [R1+0x41e0] ;  /* 0x0041e00001547983 */ /* 0x008ee80000300c00 */
[----:B------:R-:W3:Y:S04]  /*119f0*/  LDL.LU.128 R80, [R1+0x41d0] ;  /* 0x0041d00001507983 */ /* 0x000ee80000300c00 */
[----:B------:R-:W3:Y:S04]  /*11a00*/  LDL.LU.128 R76, [R1+0x41c0] ;  /* 0x0041c000014c7983 */ /* 0x000ee80000300c00 */
[----:B------:R-:W3:Y:S04]  /*11a10*/  LDL.LU.128 R72, [R1+0x41b0] ;  /* 0x0041b00001487983 */ /* 0x000ee80000300c00 */
[----:B0-----:R-:W3:Y:S04]  /*11a20*/  LDL.LU.128 R68, [R1+0x41a0] ;  /* 0x0041a00001447983 */ /* 0x001ee80000300c00 */
[----:B------:R-:W-:Y:S04]  /*11a30*/  STL.128 [R1+0x40d0], R112 ;  /* 0x0040d07001007387 */ /* 0x000fe80000100c00 */
[----:B------:R0:W-:Y:S04]  /*11a40*/  STL.128 [R1+0x4170], R180 ;  /* 0x004170b401007387 */ /* 0x0001e80000100c00 */
[----:B------:R1:W-:Y:S04]  /*11a50*/  STL [R1+0x4160], R176 ;  /* 0x004160b001007387 */ /* 0x0003e80000100800 */
[----:B----4-:R4:W-:Y:S04]  /*11a60*/  STL.128 [R1+0x4150], R172 ;  /* 0x004150ac01007387 */ /* 0x0109e80000100c00 */
[----:B------:R4:W-:Y:S04]  /*11a70*/  STL.128 [R1+0x4140], R168 ;  /* 0x004140a801007387 */ /* 0x0009e80000100c00 */
[----:B------:R4:W-:Y:S04]  /*11a80*/  STL [R1+0x4138], R167 ;  /* 0x004138a701007387 */ /* 0x0009e80000100800 */
[----:B------:R4:W-:Y:S04]  /*11a90*/  STL.64 [R1+0x4130], R164 ;  /* 0x004130a401007387 */ /* 0x0009e80000100a00 */
[----:B------:R-:W-:Y:S01]  /*11aa0*/  STL [R1+0x5d4], R157 ;  /* 0x0005d49d01007387 */ /* 0x000fe20000100800 */
[----:B------:R-:W-:-:S03]  /*11ab0*/  IMAD.MOV.U32 R120, RZ, RZ, R156 ;  /* 0x000000ffff787224 */ /* 0x000fc600078e009c */
[----:B------:R4:W-:Y:S04]  /*11ac0*/  STL.64 [R1+0x5d8], R158 ;  /* 0x0005d89e01007387 */ /* 0x0009e80000100a00 */
[----:B0-----:R-:W3:Y:S04]  /*11ad0*/  LDL.LU.128 R180, [R1+0x4170] ;  /* 0x0041700001b47983 */ /* 0x001ee80000300c00 */
[----:B-1----:R-:W3:Y:S04]  /*11ae0*/  LDL.LU R176, [R1+0x4160] ;  /* 0x0041600001b07983 */ /* 0x002ee80000300800 */
[----:B----4-:R-:W4:Y:S04]  /*11af0*/  LDL.LU.128 R172, [R1+0x4150] ;  /* 0x0041500001ac7983 */ /* 0x010f280000300c00 */
[----:B------:R-:W4:Y:S04]  /*11b00*/  LDL.LU.128 R168, [R1+0x4140] ;  /* 0x0041400001a87983 */ /* 0x000f280000300c00 */
[----:B------:R-:W4:Y:S04]  /*11b10*/  LDL.LU R167, [R1+0x4138] ;  /* 0x0041380001a77983 */ /* 0x000f280000300800 */
[----:B------:R-:W4:Y:S04]  /*11b20*/  LDL.LU.64 R164, [R1+0x4130] ;  /* 0x0041300001a47983 */ /* 0x000f280000300a00 */
[----:B------:R-:W4:Y:S04]  /*11b30*/  LDL.LU.128 R156, [R1+0x4110] ;  /* 0x00411000019c7983 */ /* 0x000f280000300c00 */
[----:B------:R-:W4:Y:S04]  /*11b40*/  LDL.LU.128 R112, [R1+0x40d0] ;  /* 0x0040d00001707983 */ /* 0x000f280000300c00 */
[----:B------:R-:W4:Y:S04]  /*11b50*/  LDL.LU R121, [R1+0x5d4] ;  /* 0x0005d40001797983 */ /* 0x000f280000300800 */
[----:B------:R-:W4:Y:S04]  /*11b60*/  LDL.LU R122, [R1+0x5d8] ;  /* 0x0005d800017a7983 */ /* 0x000f280000300800 */
[----:B------:R-:W4:Y:S04]  /*11b70*/  LDL.LU R123, [R1+0x5dc] ;  /* 0x0005dc00017b7983 */ /* 0x000f280000300800 */
[----:B--2---:R0:W-:Y:S04]  /*11b80*/  STL [R1+0x4100], R152 ;  /* 0x0041009801007387 */ /* 0x0041e80000100800 */
[----:B0-----:R-:W2:Y:S04]  /*11b90*/  LDL.LU R152, [R1+0x4100] ;  /* 0x0041000001987983 */ /* 0x001ea80000300800 */
[----:B------:R0:W-:Y:S04]  /*11ba0*/  STL.128 [R1+0x40e0], R116 ;  /* 0x0040e07401007387 */ /* 0x0001e80000100c00 */
[----:B------:R1:W-:Y:S04]  /*11bb0*/  STL.128 [R1+0x3f90], R160 ;  /* 0x003f90a001007387 */ /* 0x0003e80000100c00 */
[----:B0-----:R-:W2:Y:S04]  /*11bc0*/  LDL.LU.128 R116, [R1+0x40e0] ;  /* 0x0040e00001747983 */ /* 0x001ea80000300c00 */
[----:B-1----:R-:W2:Y:S04]  /*11bd0*/  LDL.128 R160, [R1+0x3d0] ;  /* 0x0003d00001a07983 */ /* 0x002ea80000100c00 */
        /* <DEDUP_REMOVED lines=10> */
[----:B------:R1:W-:Y:S04]  /*11c80*/  STL.128 [R1+0x4820], R12 ;  /* 0x0048200c01007387 */ /* 0x0003e80000100c00 */
[----:B------:R1:W-:Y:S04]  /*11c90*/  STL.128 [R1+0x4810], R8 ;  /* 0x0048100801007387 */ /* 0x0003e80000100c00 */
[----:B------:R1:W-:Y:S04]  /*11ca0*/  STL.64 [R1+0x4800], R4 ;  /* 0x0048000401007387 */ /* 0x0003e80000100a00 */
        /* <DEDUP_REMOVED lines=16> */
[----:B---3--:R3:W-:Y:S04]  /*11db0*/  STL.128 [R1+0x4060], R84 ;  /* 0x0040605401007387 */ /* 0x0087e80000100c00 */
[----:B------:R3:W-:Y:S04]  /*11dc0*/  STL.128 [R1+0x4050], R80 ;  /* 0x0040505001007387 */ /* 0x0007e80000100c00 */
[----:B------:R3:W-:Y:S04]  /*11dd0*/  STL.128 [R1+0x4040], R76 ;  /* 0x0040404c01007387 */ /* 0x0007e80000100c00 */
[----:B------:R3:W-:Y:S04]  /*11de0*/  STL.128 [R1+0x4030], R72 ;  /* 0x0040304801007387 */ /* 0x0007e80000100c00 */
[----:B------:R3:W-:Y:S04]  /*11df0*/  STL.128 [R1+0x4020], R68 ;  /* 0x0040204401007387 */ /* 0x0007e80000100c00 */
[----:B------:R3:W-:Y:S04]  /*11e00*/  STL.128 [R1+0x4010], R64 ;  /* 0x0040104001007387 */ /* 0x0007e80000100c00 */
[----:B------:R3:W-:Y:S04]  /*11e10*/  STL.128 [R1+0x4000], R60 ;  /* 0x0040003c01007387 */ /* 0x0007e80000100c00 */
[----:B------:R3:W-:Y:S04]  /*11e20*/  STL [R1+0x3ff0], R59 ;  /* 0x003ff03b01007387 */ /* 0x0007e80000100800 */
        /* <DEDUP_REMOVED lines=9> */
[----:B------:R-:W2:Y:S04]  /*11ec0*/  LDL.LU.64 R18, [R1+0x4830] ;  /* 0x0048300001127983 */ /* 0x000ea80000300a00 */
[----:B------:R-:W2:Y:S04]  /*11ed0*/  LDL.LU.128 R12, [R1+0x4820] ;  /* 0x00482000010c7983 */ /* 0x000ea80000300c00 */
[----:B------:R-:W2:Y:S04]  /*11ee0*/  LDL.LU.128 R8, [R1+0x4810] ;  /* 0x0048100001087983 */ /* 0x000ea80000300c00 */
[----:B------:R-:W2:Y:S04]  /*11ef0*/  LDL.LU.64 R4, [R1+0x4800] ;  /* 0x0048000001047983 */ /* 0x000ea80000300a00 */
[----:B------:R-:W2:Y:S04]  /*11f00*/  LDL.LU.128 R224, [R1+0x47f0] ;  /* 0x0047f00001e07983 */ /* 0x000ea80000300c00 */
        /* <DEDUP_REMOVED lines=11> */
[----:B----4-:R-:W4:Y:S04]  /*11fc0*/  LDL.LU.128 R100, [R1+0x40a0] ;  /* 0x0040a00001647983 */ /* 0x010f280000300c00 */
[----:B------:R-:W4:Y:S04]  /*11fd0*/  LDL.LU.128 R96, [R1+0x4090] ;  /* 0x0040900001607983 */ /* 0x000f280000300c00 */
[----:B------:R-:W4:Y:S04]  /*11fe0*/  LDL.LU.128 R92, [R1+0x4080] ;  /* 0x00408000015c7983 */ /* 0x000f280000300c00 */
[----:B------:R-:W4:Y:S04]  /*11ff0*/  LDL.LU.128 R88, [R1+0x4070] ;  /* 0x0040700001587983 */ /* 0x000f280000300c00 */
[----:B---3--:R-:W3:Y:S04]  /*12000*/  LDL.LU.128 R84, [R1+0x4060] ;  /* 0x0040600001547983 */ /* 0x008ee80000300c00 */
[----:B------:R-:W3:Y:S04]  /*12010*/  LDL.LU.128 R80, [R1+0x4050] ;  /* 0x0040500001507983 */ /* 0x000ee80000300c00 */
[----:B------:R-:W3:Y:S04]  /*12020*/  LDL.LU.128 R76, [R1+0x4040] ;  /* 0x00404000014c7983 */ /* 0x000ee80000300c00 */
[----:B------:R-:W3:Y:S04]  /*12030*/  LDL.LU.128 R72, [R1+0x4030] ;  /* 0x0040300001487983 */ /* 0x000ee80000300c00 */
[----:B------:R-:W3:Y:S04]  /*12040*/  LDL.LU.128 R68, [R1+0x4020] ;  /* 0x0040200001447983 */ /* 0x000ee80000300c00 */
[----:B------:R-:W3:Y:S04]  /*12050*/  LDL.LU.128 R64, [R1+0x4010] ;  /* 0x0040100001407983 */ /* 0x000ee80000300c00 */
[----:B------:R-:W3:Y:S04]  /*12060*/  LDL.LU.128 R60, [R1+0x4000] ;  /* 0x00400000013c7983 */ /* 0x000ee80000300c00 */
[----:B------:R-:W3:Y:S04]  /*12070*/  LDL.LU R59, [R1+0x3ff0] ;  /* 0x003ff000013b7983 */ /* 0x000ee80000300800 */
[----:B------:R-:W-:Y:S04]  /*12080*/  STL.128 [R1+0x3fe0], R180 ;  /* 0x003fe0b401007387 */ /* 0x000fe80000100c00 */
[----:B------:R-:W-:Y:S04]  /*12090*/  STL [R1+0x3fd0], R176 ;  /* 0x003fd0b001007387 */ /* 0x000fe80000100800 */
[----:B------:R-:W-:Y:S04]  /*120a0*/  STL.128 [R1+0x3fc0], R172 ;  /* 0x003fc0ac01007387 */ /* 0x000fe80000100c00 */
[----:B------:R-:W-:Y:S04]  /*120b0*/  STL.128 [R1+0x3fb0], R168 ;  /* 0x003fb0a801007387 */ /* 0x000fe80000100c00 */
[----:B------:R-:W-:Y:S04]  /*120c0*/  STL [R1+0x3fa8], R167 ;  /* 0x003fa8a701007387 */ /* 0x000fe80000100800 */
[----:B------:R-:W-:Y:S04]  /*120d0*/  STL.64 [R1+0x3fa0], R164 ;  /* 0x003fa0a401007387 */ /* 0x000fe80000100a00 */
[----:B------:R0:W-:Y:S04]  /*120e0*/  STL.128 [R1+0x3f80], R156 ;  /* 0x003f809c01007387 */ /* 0x0001e80000100c00 */
[----:B--2---:R-:W-:Y:S04]  /*120f0*/  STL [R1+0x3f70], R152 ;  /* 0x003f709801007387 */ /* 0x004fe80000100800 */
[----:B------:R1:W-:Y:S04]  /*12100*/  STL.128 [R1+0x3f50], R120 ;  /* 0x003f507801007387 */ /* 0x0003e80000100c00 */
[----:B------:R2:W-:Y:S04]  /*12110*/  STL.128 [R1+0x3f40], R116 ;  /* 0x003f407401007387 */ /* 0x0005e80000100c00 */
[----:B------:R2:W-:Y:S04]  /*12120*/  STL.128 [R1+0x3f30], R112 ;  /* 0x003f307001007387 */ /* 0x0005e80000100c00 */
[----:B------:R-:W-:Y:S04]  /*12130*/  STL [R1+0x5e4], R161 ;  /* 0x0005e4a101007387 */ /* 0x000fe80000100800 */
[----:B------:R2:W-:Y:S04]  /*12140*/  STL.64 [R1+0x5e8], R162 ;  /* 0x0005e8a201007387 */ /* 0x0005e80000100a00 */
[----:B0-----:R-:W3:Y:S04]  /*12150*/  LDL.LU.128 R156, [R1+0x3f80] ;  /* 0x003f8000019c7983 */ /* 0x001ee80000300c00 */
[----:B-1----:R-:W3:Y:S04]  /*12160*/  LDL.LU.128 R120, [R1+0x3f50] ;  /* 0x003f500001787983 */ /* 0x002ee80000300c00 */
[----:B--2---:R-:W2:Y:S04]  /*12170*/  LDL.LU.128 R116, [R1+0x3f40] ;  /* 0x003f400001747983 */ /* 0x004ea80000300c00 */
[----:B------:R-:W2:Y:S04]  /*12180*/  LDL.LU.128 R112, [R1+0x3f30] ;  /* 0x003f300001707983 */ /* 0x000ea80000300c00 */
[----:B------:R-:W2:Y:S04]  /*12190*/  LDL.LU R125, [R1+0x5e4] ;  /* 0x0005e400017d7983 */ /* 0x000ea80000300800 */
[----:B------:R-:W2:Y:S04]  /*121a0*/  LDL.LU R126, [R1+0x5e8] ;  /* 0x0005e800017e7983 */ /* 0x000ea80000300800 */
[----:B------:R-:W2:Y:S01]  /*121b0*/  LDL.LU R127, [R1+0x5ec] ;  /* 0x0005ec00017f7983 */ /* 0x000ea20000300800 */
[----:B------:R-:W-:-:S03]  /*121c0*/  IMAD.MOV.U32 R124, RZ, RZ, R160 ;  /* 0x000000ffff7c7224 */ /* 0x000fc600078e00a0 */
[----:B------:R-:W2:Y:S04]  /*121d0*/  LDL.LU.128 R160, [R1+0x3f90] ;  /* 0x003f900001a07983 */ /* 0x000ea80000300c00 */
[----:B------:R-:W2:Y:S04]  /*121e0*/  LDL.LU R152, [R1+0x3f70] ;  /* 0x003f700001987983 */ /* 0x000ea80000300800 */
[----:B------:R-:W2:Y:S04]  /*121f0*/  LDL.LU R176, [R1+0x3fd0] ;  /* 0x003fd00001b07983 */ /* 0x000ea80000300800 */
[----:B------:R-:W2:Y:S04]  /*12200*/  LDL.LU.128 R172, [R1+0x3fc0] ;  /* 0x003fc00001ac7983 */ /* 0x000ea80000300c00 */
[----:B------:R-:W2:Y:S04]  /*12210*/  LDL.LU.128 R168, [R1+0x3fb0] ;  /* 0x003fb00001a87983 */ /* 0x000ea80000300c00 */
[----:B------:R-:W2:Y:S04]  /*12220*/  LDL.LU R167, [R1+0x3fa8] ;  /* 0x003fa80001a77983 */ /* 0x000ea80000300800 */
[----:B------:R-:W2:Y:S04]  /*12230*/  LDL.LU.64 R164, [R1+0x3fa0] ;  /* 0x003fa00001a47983 */ /* 0x000ea80000300a00 */
[----:B------:R-:W2:Y:S04]  /*12240*/  LDL.LU.128 R180, [R1+0x3fe0] ;  /* 0x003fe00001b47983 */ /* 0x000ea80000300c00 */
[----:B------:R-:W-:Y:S04]  /*12250*/  STL [R1+0x3e0], R53 ;  /* 0x0003e03501007387 */ /* 0x000fe80000100800 */
[----:B------:R-:W-:Y:S04]  /*12260*/  STL [R1+0x3e4], R54 ;  /* 0x0003e43601007387 */ /* 0x000fe80000100800 */
[----:B------:R-:W-:Y:S04]  /*12270*/  STL [R1+0x3e8], R55 ;  /* 0x0003e83701007387 */ /* 0x000fe80000100800 */
[----:B------:R-:W-:Y:S04]  /*12280*/  STL [R1+0x3ec], R50 ;  /* 0x0003ec3201007387 */ /* 0x000fe80000100800 */
[----:B------:R0:W-:Y:S04]  /*12290*/  STL.128 [R1+0x3f20], R108 ;  /* 0x003f206c01007387 */ /* 0x0001e80000100c00 */
[----:B------:R1:W-:Y:S04]  /*122a0*/  STL.128 [R1+0x3f10], R104 ;  /* 0x003f106801007387 */ /* 0x0003e80000100c00 */
[----:B----4-:R4:W-:Y:S04]  /*122b0*/  STL.128 [R1+0x3f00], R100 ;  /* 0x003f006401007387 */ /* 0x0109e80000100c00 */
        /* <DEDUP_REMOVED lines=8> */
[----:B0-----:R-:W2:Y:S04]  /*12340*/  LDL.LU.128 R108, [R1+0x3f20] ;  /* 0x003f2000016c7983 */ /* 0x001ea80000300c00 */
[----:B-1----:R-:W2:Y:S04]  /*12350*/  LDL.LU.128 R104, [R1+0x3f10] ;  /* 0x003f100001687983 */ /* 0x002ea80000300c00 */
        /* <DEDUP_REMOVED lines=9> */
[----:B------:R0:W-:Y:S04]  /*123f0*/  STL.128 [R1+0x3e00], R156 ;  /* 0x003e009c01007387 */ /* 0x0001e80000100c00 */
[----:B------:R1:W-:Y:S04]  /*12400*/  STL.128 [R1+0x3dc0], R120 ;  /* 0x003dc07801007387 */ /* 0x0003e80000100c00 */
[----:B--2---:R2:W-:Y:S04]  /*12410*/  STL.128 [R1+0x3db0], R116 ;  /* 0x003db07401007387 */ /* 0x0045e80000100c00 */
[----:B------:R2:W-:Y:S04]  /*12420*/  STL.128 [R1+0x3da0], R112 ;  /* 0x003da07001007387 */ /* 0x0005e80000100c00 */
[----:B0-----:R-:W3:Y:S04]  /*12430*/  LDL.128 R156, [R1+0x3e0] ;  /* 0x0003e000019c7983 */ /* 0x001ee80000100c00 */
[----:B-1----:R-:W3:Y:S04]  /*12440*/  LDL.LU.128 R120, [R1+0x3dc0] ;  /* 0x003dc00001787983 */ /* 0x002ee80000300c00 */
[----:B------:R0:W-:Y:S04]  /*12450*/  STL.128 [R1+0x3dd0], R124 ;  /* 0x003dd07c01007387 */ /* 0x0001e80000100c00 */
[----:B--2---:R-:W2:Y:S04]  /*12460*/  LDL.LU.128 R116, [R1+0x3db0] ;  /* 0x003db00001747983 */ /* 0x004ea80000300c00 */
[----:B------:R-:W2:Y:S04]  /*12470*/  LDL.LU.128 R112, [R1+0x3da0] ;  /* 0x003da00001707983 */ /* 0x000ea80000300c00 */
[----:B0-----:R-:W2:Y:S04]  /*12480*/  LDL.LU.128 R124, [R1+0x3dd0] ;  /* 0x003dd000017c7983 */ /* 0x001ea80000300c00 */
[----:B------:R0:W-:Y:S04]  /*12490*/  STL.128 [R1+0x3e70], R64 ;  /* 0x003e704001007387 */ /* 0x0001e80000100c00 */
[----:B------:R1:W-:Y:S04]  /*124a0*/  STL.128 [R1+0x3e60], R60 ;  /* 0x003e603c01007387 */ /* 0x0003e80000100c00 */
[----:B------:R1:W-:Y:S04]  /*124b0*/  STL [R1+0x3e54], R59 ;  /* 0x003e543b01007387 */ /* 0x0003e80000100800 */
[----:B0-----:R-:W2:Y:S04]  /*124c0*/  LDL.LU.128 R64, [R1+0x3e70] ;  /* 0x003e700001407983 */ /* 0x001ea80000300c00 */
[----:B-1----:R-:W2:Y:S04]  /*124d0*/  LDL.LU.128 R60, [R1+0x3e60] ;  /* 0x003e6000013c7983 */ /* 0x002ea80000300c00 */
[----:B------:R-:W2:Y:S04]  /*124e0*/  LDL.LU R59, [R1+0x3e54] ;  /* 0x003e5400013b7983 */ /* 0x000ea80000300800 */
[----:B------:R-:W-:Y:S04]  /*124f0*/  STL [R1+0x3f0], R51 ;  /* 0x0003f03301007387 */ /* 0x000fe80000100800 */
[----:B------:R-:W-:Y:S04]  /*12500*/  STL [R1+0x3f4], R52 ;  /* 0x0003f43401007387 */ /* 0x000fe80000100800 */
[----:B------:R-:W-:Y:S04]  /*12510*/  STL [R1+0x3f8], R47 ;  /* 0x0003f82f01007387 */ /* 0x000fe80000100800 */
[----:B------:R-:W-:Y:S04]  /*12520*/  STL [R1+0x3fc], R48 ;  /* 0x0003fc3001007387 */ /* 0x000fe80000100800 */
[----:B------:R0:W-:Y:S04]  /*12530*/  STL.128 [R1+0x3b70], R36 ;  /* 0x003b702401007387 */ /* 0x0001e80000100c00 */
[----:B------:R1:W-:Y:S04]  /*12540*/  STL.128 [R1+0x3b60], R32 ;  /* 0x003b602001007387 */ /* 0x0003e80000100c00 */
[----:B0-----:R-:W2:Y:S04]  /*12550*/  LDL.LU.128 R36, [R1+0x3b70] ;  /* 0x003b700001247983 */ /* 0x001ea80000300c00 */
[----:B-1----:R-:W2:Y:S04]  /*12560*/  LDL.LU.128 R32, [R1+0x3b60] ;  /* 0x003b600001207983 */ /* 0x002ea80000300c00 */
        /* <DEDUP_REMOVED lines=10> */
[----:B------:R-:W-:Y:S04]  /*12610*/  STL.128 [R1+0x3cf0], R68 ;  /* 0x003cf04401007387 */ /* 0x000fe80000100c00 */
        /* <DEDUP_REMOVED lines=9> */
[----:B------:R-:W-:Y:S04]  /*126b0*/  STL [R1+0x5f4], R157 ;  /* 0x0005f49d01007387 */ /* 0x000fe80000100800 */
[----:B------:R-:W-:Y:S04]  /*126c0*/  STL.64 [R1+0x5f8], R158 ;  /* 0x0005f89e01007387 */ /* 0x000fe80000100a00 */
[----:B------:R-:W-:Y:S04]  /*126d0*/  STL.128 [R1+0x3c90], R120 ;  /* 0x003c907801007387 */ /* 0x000fe80000100c00 */
[----:B--2---:R-:W-:Y:S04]  /*126e0*/  STL.128 [R1+0x3c80], R116 ;  /* 0x003c807401007387 */ /* 0x004fe80000100c00 */
[----:B------:R0:W-:Y:S04]  /*126f0*/  STL.128 [R1+0x3c70], R112 ;  /* 0x003c707001007387 */ /* 0x0001e80000100c00 */
[----:B------:R-:W2:Y:S04]  /*12700*/  LDL.LU.128 R72, [R1+0x3d00] ;  /* 0x003d000001487983 */ /* 0x000ea80000300c00 */
[----:B------:R1:W-:Y:S04]  /*12710*/  STL.128 [R1+0x3ca0], R124 ;  /* 0x003ca07c01007387 */ /* 0x0003e80000100c00 */
[----:B------:R-:W2:Y:S04]  /*12720*/  LDL.LU R129, [R1+0x5f4] ;  /* 0x0005f40001817983 */ /* 0x000ea80000300800 */
[----:B------:R-:W2:Y:S04]  /*12730*/  LDL.LU R130, [R1+0x5f8] ;  /* 0x0005f80001827983 */ /* 0x000ea80000300800 */
[----:B------:R-:W2:Y:S04]  /*12740*/  LDL.LU R131, [R1+0x5fc] ;  /* 0x0005fc0001837983 */ /* 0x000ea80000300800 */
[----:B0-----:R-:W2:Y:S04]  /*12750*/  LDL.128 R112, [R1+0x3f0] ;  /* 0x0003f00001707983 */ /* 0x001ea80000100c00 */
[----:B-1----:R-:W2:Y:S04]  /*12760*/  LDL.LU.128 R124, [R1+0x3ca0] ;  /* 0x003ca000017c7983 */ /* 0x002ea80000300c00 */
[----:B------:R-:W2:Y:S04]  /*12770*/  LDL.LU.128 R120, [R1+0x3c90] ;  /* 0x003c900001787983 */ /* 0x000ea80000300c00 */
[----:B------:R-:W2:Y:S04]  /*12780*/  LDL.LU.128 R116, [R1+0x3c80] ;  /* 0x003c800001747983 */ /* 0x000ea80000300c00 */
[----:B------:R-:W2:Y:S04]  /*12790*/  LDL.LU.128 R68, [R1+0x3cf0] ;  /* 0x003cf00001447983 */ /* 0x000ea80000300c00 */
[----:B------:R0:W-:Y:S04]  /*127a0*/  STL.128 [R1+0x3ce0], R64 ;  /* 0x003ce04001007387 */ /* 0x0001e80000100c00 */
[----:B------:R1:W-:Y:S04]  /*127b0*/  STL.128 [R1+0x3cd0], R60 ;  /* 0x003cd03c01007387 */ /* 0x0003e80000100c00 */
[----:B------:R1:W-:Y:S04]  /*127c0*/  STL [R1+0x3cc0], R59 ;  /* 0x003cc03b01007387 */ /* 0x0003e80000100800 */
[----:B0-----:R-:W2:Y:S04]  /*127d0*/  LDL.LU.128 R64, [R1+0x3ce0] ;  /* 0x003ce00001407983 */ /* 0x001ea80000300c00 */
[----:B-1----:R-:W2:Y:S04]  /*127e0*/  LDL.LU.128 R60, [R1+0x3cd0] ;  /* 0x003cd000013c7983 */ /* 0x002ea80000300c00 */
[----:B------:R-:W2:Y:S01]  /*127f0*/  LDL.LU R59, [R1+0x3cc0] ;  /* 0x003cc000013b7983 */ /* 0x000ea20000300800 */
[----:B------:R-:W-:-:S03]  /*12800*/  IMAD.MOV.U32 R128, RZ, RZ, R156 ;  /* 0x000000ffff807224 */ /* 0x000fc600078e009c */
[----:B------:R-:W-:Y:S04]  /*12810*/  STL [R1+0x400], R49 ;  /* 0x0004003101007387 */ /* 0x000fe80000100800 */
[----:B------:R-:W-:Y:S04]  /*12820*/  STL [R1+0x404], R44 ;  /* 0x0004042c01007387 */ /* 0x000fe80000100800 */
[----:B------:R-:W-:Y:S04]  /*12830*/  STL [R1+0x408], R45 ;  /* 0x0004082d01007387 */ /* 0x000fe80000100800 */
[----:B------:R-:W-:Y:S04]  /*12840*/  STL [R1+0x40c], R46 ;  /* 0x00040c2e01007387 */ /* 0x000fe80000100800 */
[----:B------:R0:W-:Y:S04]  /*12850*/  STL.128 [R1+0x3b80], R40 ;  /* 0x003b802801007387 */ /* 0x0001e80000100c00 */
[----:B------:R1:W-:Y:S04]  /*12860*/  STL.128 [R1+0x39b0], R36 ;  /* 0x0039b02401007387 */ /* 0x0003e80000100c00 */
[----:B------:R1:W-:Y:S04]  /*12870*/  STL.128 [R1+0x39a0], R32 ;  /* 0x0039a02001007387 */ /* 0x0003e80000100c00 */
[----:B------:R1:W-:Y:S04]  /*12880*/  STL.64 [R1+0x3af0], R4 ;  /* 0x003af00401007387 */ /* 0x0003e80000100a00 */
[----:B0-----:R-:W2:Y:S04]  /*12890*/  LDL.LU.128 R40, [R1+0x3b80] ;  /* 0x003b800001287983 */ /* 0x001ea80000300c00 */
[----:B-1----:R-:W2:Y:S04]  /*128a0*/  LDL.LU.128 R36, [R1+0x39b0] ;  /* 0x0039b00001247983 */ /* 0x002ea80000300c00 */
[----:B------:R-:W2:Y:S04]  /*128b0*/  LDL.LU.128 R32, [R1+0x39a0] ;  /* 0x0039a00001207983 */ /* 0x000ea80000300c00 */
[----:B------:R-:W2:Y:S04]  /*128c0*/  LDL.LU.64 R4, [R1+0x3af0] ;  /* 0x003af00001047983 */ /* 0x000ea80000300a00 */
[----:B------:R0:W-:Y:S04]  /*128d0*/  STL.128 [R1+0x3b50], R28 ;  /* 0x003b501c01007387 */ /* 0x0001e80000100c00 */
[----:B------:R1:W-:Y:S04]  /*128e0*/  STL.128 [R1+0x3b40], R24 ;  /* 0x003b401801007387 */ /* 0x0003e80000100c00 */
[----:B------:R1:W-:Y:S04]  /*128f0*/  STL.128 [R1+0x3b30], R20 ;  /* 0x003b301401007387 */ /* 0x0003e80000100c00 */
[----:B------:R1:W-:Y:S04]  /*12900*/  STL.64 [R1+0x3b20], R18 ;  /* 0x003b201201007387 */ /* 0x0003e80000100a00 */
[----:B------:R1:W-:Y:S04]  /*12910*/  STL.128 [R1+0x3b10], R12 ;  /* 0x003b100c01007387 */ /* 0x0003e80000100c00 */
[----:B------:R1:W-:Y:S04]  /*12920*/  STL.128 [R1+0x3b00], R8 ;  /* 0x003b000801007387 */ /* 0x0003e80000100c00 */
[----:B0-----:R-:W2:Y:S04]  /*12930*/  LDL.LU.128 R28, [R1+0x3b50] ;  /* 0x003b5000011c7983 */ /* 0x001ea80000300c00 */
[----:B-1----:R-:W2:Y:S04]  /*12940*/  LDL.LU.128 R24, [R1+0x3b40] ;  /* 0x003b400001187983 */ /* 0x002ea80000300c00 */
[----:B------:R-:W2:Y:S04]  /*12950*/  LDL.LU.128 R20, [R1+0x3b30] ;  /* 0x003b300001147983 */ /* 0x000ea80000300c00 */
[----:B------:R-:W2:Y:S04]  /*12960*/  LDL.LU.64 R18, [R1+0x3b20] ;  /* 0x003b200001127983 */ /* 0x000ea80000300a00 */
[----:B------:R-:W2:Y:S04]  /*12970*/  LDL.LU.128 R12, [R1+0x3b10] ;  /* 0x003b1000010c7983 */ /* 0x000ea80000300c00 */
[----:B------:R-:W2:Y:S04]  /*12980*/  LDL.LU.128 R8, [R1+0x3b00] ;  /* 0x003b000001087983 */ /* 0x000ea80000300c00 */
[----:B------:R0:W-:Y:S04]  /*12990*/  STL.128 [R1+0x3f60], R148 ;  /* 0x003f609401007387 */ /* 0x0001e80000100c00 */
[----:B------:R1:W-:Y:S04]  /*129a0*/  STL.128 [R1+0x3e10], R160 ;  /* 0x003e10a001007387 */ /* 0x0003e80000100c00 */
[----:B------:R1:W-:Y:S04]  /*129b0*/  STL [R1+0x3df0], R152 ;  /* 0x003df09801007387 */ /* 0x0003e80000100800 */
[----:B------:R-:W2:Y:S04]  /*129c0*/  LDL.LU.128 R156, [R1+0x3e00] ;  /* 0x003e0000019c7983 */ /* 0x000ea80000300c00 */
[----:B0-----:R-:W2:Y:S04]  /*129d0*/  LDL.LU.128 R148, [R1+0x3f60] ;  /* 0x003f600001947983 */ /* 0x001ea80000300c00 */
[----:B-1----:R-:W2:Y:S04]  /*129e0*/  LDL.LU.128 R160, [R1+0x3e10] ;  /* 0x003e100001a07983 */ /* 0x002ea80000300c00 */
[----:B------:R-:W2:Y:S04]  /*129f0*/  LDL.LU R152, [R1+0x3df0] ;  /* 0x003df00001987983 */ /* 0x000ea80000300800 */
        /* <DEDUP_REMOVED lines=9> */
[----:B0-----:R-:W3:Y:S04]  /*12a90*/  LDL.LU.128 R108, [R1+0x3c60] ;  /* 0x003c6000016c7983 */ /* 0x001ee80000300c00 */
[----:B-1----:R-:W3:Y:S04]  /*12aa0*/  LDL.LU.128 R104, [R1+0x3c50] ;  /* 0x003c500001687983 */ /* 0x002ee80000300c00 */
[----:B----4-:R-:W4:Y:S04]  /*12ab0*/  LDL.LU.128 R100, [R1+0x3c40] ;  /* 0x003c400001647983 */ /* 0x010f280000300c00 */
[----:B------:R-:W4:Y:S04]  /*12ac0*/  LDL.LU.128 R96, [R1+0x3c30] ;  /* 0x003c300001607983 */ /* 0x000f280000300c00 */
[----:B------:R-:W4:Y:S04]  /*12ad0*/  LDL.LU.128 R92, [R1+0x3c20] ;  /* 0x003c2000015c7983 */ /* 0x000f280000300c00 */
[----:B--2---:R-:W-:Y:S04]  /*12ae0*/  STL.128 [R1+0x3bd0], R72 ;  /* 0x003bd04801007387 */ /* 0x004fe80000100c00 */
[----:B------:R-:W2:Y:S04]  /*12af0*/  LDL.LU.128 R88, [R1+0x3c10] ;  /* 0x003c100001587983 */ /* 0x000ea80000300c00 */
[----:B---3--:R-:W3:Y:S04]  /*12b00*/  LDL.LU.128 R84, [R1+0x3c00] ;  /* 0x003c000001547983 */ /* 0x008ee80000300c00 */
[----:B------:R-:W3:Y:S04]  /*12b10*/  LDL.LU.128 R80, [R1+0x3bf0] ;  /* 0x003bf00001507983 */ /* 0x000ee80000300c00 */
[----:B------:R0:W-:Y:S01]  /*12b20*/  STL.128 [R1+0x3cb0], R128 ;  /* 0x003cb08001007387 */ /* 0x0001e20000100c00 */
[----:B------:R-:W-:-:S03]  /*12b30*/  IMAD.MOV.U32 R132, RZ, RZ, R112 ;  /* 0x000000ffff847224 */ /* 0x000fc600078e0070 */
[----:B------:R-:W3:Y:S01]  /*12b40*/  LDL.LU.128 R76, [R1+0x3be0] ;  /* 0x003be000014c7983 */ /* 0x000ee20000300c00 */
[----:B------:R-:W-:Y:S02]  /*12b50*/  IMAD.MOV.U32 R133, RZ, RZ, R113 ;  /* 0x000000ffff857224 */ /* 0x000fe400078e0071 */
[----:B------:R-:W-:Y:S01]  /*12b60*/  IMAD.MOV.U32 R134, RZ, RZ, R114 ;  /* 0x000000ffff867224 */ /* 0x000fe200078e0072 */
[----:B------:R-:W-:Y:S01]  /*12b70*/  STL.128 [R1+0x3ad0], R124 ;  /* 0x003ad07c01007387 */ /* 0x000fe20000100c00 */
[----:B------:R-:W-:-:S03]  /*12b80*/  IMAD.MOV.U32 R135, RZ, RZ, R115 ;  /* 0x000000ffff877224 */ /* 0x000fc600078e0073 */
[----:B------:R-:W-:Y:S04]  /*12b90*/  STL.128 [R1+0x3ac0], R120 ;  /* 0x003ac07801007387 */ /* 0x000fe80000100c00 */
[----:B------:R1:W-:Y:S04]  /*12ba0*/  STL.128 [R1+0x3ab0], R116 ;  /* 0x003ab07401007387 */ /* 0x0003e80000100c00 */
[----:B------:R1:W-:Y:S04]  /*12bb0*/  STL.128 [R1+0x3bc0], R68 ;  /* 0x003bc04401007387 */ /* 0x0003e80000100c00 */
[----:B0-----:R-:W3:Y:S04]  /*12bc0*/  LDL.LU.128 R128, [R1+0x3cb0] ;  /* 0x003cb00001807983 */ /* 0x001ee80000300c00 */
[----:B------:R-:W3:Y:S04]  /*12bd0*/  LDL.LU.128 R112, [R1+0x3c70] ;  /* 0x003c700001707983 */ /* 0x000ee80000300c00 */
[----:B------:R-:W3:Y:S04]  /*12be0*/  LDL.LU.128 R72, [R1+0x3bd0] ;  /* 0x003bd00001487983 */ /* 0x000ee80000300c00 */
[----:B-1----:R-:W3:Y:S04]  /*12bf0*/  LDL.128 R116, [R1+0x400] ;  /* 0x0004000001747983 */ /* 0x002ee80000100c00 */
[----:B------:R-:W3:Y:S04]  /*12c00*/  LDL.LU.128 R124, [R1+0x3ad0] ;  /* 0x003ad000017c7983 */ /* 0x000ee80000300c00 */
[----:B------:R-:W3:Y:S04]  /*12c10*/  LDL.LU.128 R120, [R1+0x3ac0] ;  /* 0x003ac00001787983 */ /* 0x000ee80000300c00 */
[----:B------:R-:W3:Y:S04]  /*12c20*/  LDL.LU.128 R68, [R1+0x3bc0] ;  /* 0x003bc00001447983 */ /* 0x000ee80000300c00 */
[----:B------:R0:W-:Y:S04]  /*12c30*/  STL.128 [R1+0x3bb0], R64 ;  /* 0x003bb04001007387 */ /* 0x0001e80000100c00 */
[----:B------:R1:W-:Y:S04]  /*12c40*/  STL.128 [R1+0x3ba0], R60 ;  /* 0x003ba03c01007387 */ /* 0x0003e80000100c00 */
[----:B------:R1:W-:Y:S04]  /*12c50*/  STL [R1+0x3b90], R59 ;  /* 0x003b903b01007387 */ /* 0x0003e80000100800 */
[----:B0-----:R-:W3:Y:S04]  /*12c60*/  LDL.LU.128 R64, [R1+0x3bb0] ;  /* 0x003bb00001407983 */ /* 0x001ee80000300c00 */
[----:B-1----:R-:W3:Y:S04]  /*12c70*/  LDL.LU.128 R60, [R1+0x3ba0] ;  /* 0x003ba000013c7983 */ /* 0x002ee80000300c00 */
[----:B------:R-:W3:Y:S04]  /*12c80*/  LDL.LU R59, [R1+0x3b90] ;  /* 0x003b9000013b7983 */ /* 0x000ee80000300800 */
[----:B------:R-:W-:Y:S04]  /*12c90*/  STL [R1+0x410], R41 ;  /* 0x0004102901007387 */ /* 0x000fe80000100800 */
[----:B------:R-:W-:Y:S04]  /*12ca0*/  STL [R1+0x414], R42 ;  /* 0x0004142a01007387 */ /* 0x000fe80000100800 */
[----:B------:R-:W-:Y:S04]  /*12cb0*/  STL [R1+0x418], R43 ;  /* 0x0004182b01007387 */ /* 0x000fe80000100800 */
[----:B------:R0:W-:Y:S04]  /*12cc0*/  STL [R1+0x39c0], R40 ;  /* 0x0039c02801007387 */ /* 0x0001e80000100800 */
[----:B------:R-:W-:Y:S04]  /*12cd0*/  STL [R1+0x41c], R38 ;  /* 0x00041c2601007387 */ /* 0x000fe80000100800 */
[----:B------:R1:W-:Y:S04]  /*12ce0*/  STL.64 [R1+0x3800], R36 ;  /* 0x0038002401007387 */ /* 0x0003e80000100a00 */
[----:B------:R1:W-:Y:S04]  /*12cf0*/  STL.128 [R1+0x37f0], R32 ;  /* 0x0037f02001007387 */ /* 0x0003e80000100c00 */
[----:B0-----:R-:W3:Y:S04]  /*12d00*/  LDL.LU R40, [R1+0x39c0] ;  /* 0x0039c00001287983 */ /* 0x001ee80000300800 */
[----:B-1----:R-:W3:Y:S04]  /*12d10*/  LDL.LU.64 R36, [R1+0x3800] ;  /* 0x0038000001247983 */ /* 0x002ee80000300a00 */
[----:B------:R-:W3:Y:S04]  /*12d20*/  LDL.LU.128 R32, [R1+0x37f0] ;  /* 0x0037f00001207983 */ /* 0x000ee80000300c00 */
[----:B------:R0:W-:Y:S04]  /*12d30*/  STL.128 [R1+0x3a90], R108 ;  /* 0x003a906c01007387 */ /* 0x0001e80000100c00 */
[----:B------:R1:W-:Y:S04]  /*12d40*/  STL.128 [R1+0x3a80], R104 ;  /* 0x003a806801007387 */ /* 0x0003e80000100c00 */
[----:B----4-:R4:W-:Y:S04]  /*12d50*/  STL.128 [R1+0x3a70], R100 ;  /* 0x003a706401007387 */ /* 0x0109e80000100c00 */
[----:B------:R4:W-:Y:S04]  /*12d60*/  STL.128 [R1+0x3a60], R96 ;  /* 0x003a606001007387 */ /* 0x0009e80000100c00 */
[----:B------:R4:W-:Y:S04]  /*12d70*/  STL.128 [R1+0x3a50], R92 ;  /* 0x003a505c01007387 */ /* 0x0009e80000100c00 */
[----:B0-----:R-:W4:Y:S04]  /*12d80*/  LDL.LU.128 R108, [R1+0x3a90] ;  /* 0x003a9000016c7983 */ /* 0x001f280000300c00 */
[----:B--2---:R0:W-:Y:S04]  /*12d90*/  STL.128 [R1+0x3a40], R88 ;  /* 0x003a405801007387 */ /* 0x0041e80000100c00 */
[----:B---3--:R2:W-:Y:S04]  /*12da0*/  STL.128 [R1+0x3a30], R84 ;  /* 0x003a305401007387 */ /* 0x0085e80000100c00 */
[----:B------:R3:W-:Y:S04]  /*12db0*/  STL.128 [R1+0x3a20], R80 ;  /* 0x003a205001007387 */ /* 0x0007e80000100c00 */
[----:B-1----:R-:W3:Y:S04]  /*12dc0*/  LDL.LU.128 R104, [R1+0x3a80] ;  /* 0x003a800001687983 */ /* 0x002ee80000300c00 */
[----:B----4-:R-:W4:Y:S04]  /*12dd0*/  LDL.LU.128 R100, [R1+0x3a70] ;  /* 0x003a700001647983 */ /* 0x010f280000300c00 */
[----:B------:R-:W-:Y:S04]  /*12de0*/  STL.128 [R1+0x3a10], R76 ;  /* 0x003a104c01007387 */ /* 0x000fe80000100c00 */
[----:B------:R-:W4:Y:S04]  /*12df0*/  LDL.LU.128 R96, [R1+0x3a60] ;  /* 0x003a600001607983 */ /* 0x000f280000300c00 */
[----:B------:R-:W4:Y:S04]  /*12e00*/  LDL.LU.128 R92, [R1+0x3a50] ;  /* 0x003a5000015c7983 */ /* 0x000f280000300c00 */
[----:B0-----:R-:W4:Y:S04]  /*12e10*/  LDL.LU.128 R88, [R1+0x3a40] ;  /* 0x003a400001587983 */ /* 0x001f280000300c00 */
[----:B--2---:R-:W2:Y:S04]  /*12e20*/  LDL.LU.128 R84, [R1+0x3a30] ;  /* 0x003a300001547983 */ /* 0x004ea80000300c00 */
[----:B------:R0:W-:Y:S04]  /*12e30*/  STL.128 [R1+0x3ae0], R128 ;  /* 0x003ae08001007387 */ /* 0x0001e80000100c00 */
[----:B------:R1:W-:Y:S04]  /*12e40*/  STL.128 [R1+0x3aa0], R112 ;  /* 0x003aa07001007387 */ /* 0x0003e80000100c00 */
[----:B------:R1:W-:Y:S01]  /*12e50*/  STL.128 [R1+0x3a00], R72 ;  /* 0x003a004801007387 */ /* 0x0003e20000100c00 */
[----:B------:R-:W-:-:S02]  /*12e60*/  IMAD.MOV.U32 R136, RZ, RZ, R116 ;  /* 0x000000ffff887224 */ /* 0x000fc400078e0074 */
[----:B------:R-:W-:Y:S01]  /*12e70*/  IMAD.MOV.U32 R137, RZ, RZ, R117 ;  /* 0x000000ffff897224 */ /* 0x000fe200078e0075 */
[----:B---3--:R-:W3:Y:S01]  /*12e80*/  LDL.LU.128 R80, [R1+0x3a20] ;  /* 0x003a200001507983 */ /* 0x008ee20000300c00 */
[----:B------:R-:W-:Y:S02]  /*12e90*/  IMAD.MOV.U32 R138, RZ, RZ, R118 ;  /* 0x000000ffff8a7224 */ /* 0x000fe400078e0076 */
[----:B------:R-:W-:Y:S01]  /*12ea0*/  IMAD.MOV.U32 R139, RZ, RZ, R119 ;  /* 0x000000ffff8b7224 */ /* 0x000fe200078e0077 */
[----:B------:R-:W-:Y:S04]  /*12eb0*/  STL.128 [R1+0x3910], R124 ;  /* 0x0039107c01007387 */ /* 0x000fe80000100c00 */
[----:B------:R1:W-:Y:S04]  /*12ec0*/  STL.128 [R1+0x3900], R120 ;  /* 0x0039007801007387 */ /* 0x0003e80000100c00 */
[----:B------:R1:W-:Y:S04]  /*12ed0*/  STL.128 [R1+0x39f0], R68 ;  /* 0x0039f04401007387 */ /* 0x0003e80000100c00 */
[----:B0-----:R-:W3:Y:S04]  /*12ee0*/  LDL.LU.128 R128, [R1+0x3ae0] ;  /* 0x003ae00001807983 */ /* 0x001ee80000300c00 */
[----:B------:R-:W3:Y:S04]  /*12ef0*/  LDL.LU.128 R116, [R1+0x3ab0] ;  /* 0x003ab00001747983 */ /* 0x000ee80000300c00 */
[----:B-1----:R-:W3:Y:S04]  /*12f00*/  LDL.LU.128 R112, [R1+0x3aa0] ;  /* 0x003aa00001707983 */ /* 0x002ee80000300c00 */
[----:B------:R-:W3:Y:S04]  /*12f10*/  LDL.LU.128 R76, [R1+0x3a10] ;  /* 0x003a1000014c7983 */ /* 0x000ee80000300c00 */
[----:B------:R-:W3:Y:S04]  /*12f20*/  LDL.LU.128 R72, [R1+0x3a00] ;  /* 0x003a000001487983 */ /* 0x000ee80000300c00 */
[----:B------:R-:W3:Y:S04]  /*12f30*/  LDL.128 R120, [R1+0x410] ;  /* 0x0004100001787983 */ /* 0x000ee80000100c00 */
        /* <DEDUP_REMOVED lines=8> */
[----:B------:R0:W-:Y:S04]  /*12fc0*/  STL.64 [R1+0x3930], R4 ;  /* 0x0039300401007387 */ /* 0x0001e80000100a00 */
[----:B------:R1:W-:Y:S04]  /*12fd0*/  STL.128 [R1+0x3990], R28 ;  /* 0x0039901c01007387 */ /* 0x0003e80000100c00 */
[----:B------:R1:W-:Y:S04]  /*12fe0*/  STL.128 [R1+0x3980], R24 ;  /* 0x0039801801007387 */ /* 0x0003e80000100c00 */
[----:B0-----:R-:W3:Y:S04]  /*12ff0*/  LDL.LU.64 R4, [R1+0x3930] ;  /* 0x0039300001047983 */ /* 0x001ee80000300a00 */
[----:B------:R0:W-:Y:S04]  /*13000*/  STL.128 [R1+0x3970], R20 ;  /* 0x0039701401007387 */ /* 0x0001e80000100c00 */
[----:B------:R0:W-:Y:S04]  /*13010*/  STL.64 [R1+0x3960], R18 ;  /* 0x0039601201007387 */ /* 0x0001e80000100a00 */
[----:B------:R0:W-:Y:S04]  /*13020*/  STL.128 [R1+0x3950], R12 ;  /* 0x0039500c01007387 */ /* 0x0001e80000100c00 */
[----:B------:R0:W-:Y:S04]  /*13030*/  STL.128 [R1+0x3940], R8 ;  /* 0x0039400801007387 */ /* 0x0001e80000100c00 */
[----:B-1----:R-:W3:Y:S04]  /*13040*/  LDL.LU.128 R28, [R1+0x3990] ;  /* 0x00399000011c7983 */ /* 0x002ee80000300c00 */
[----:B------:R-:W3:Y:S04]  /*13050*/  LDL.LU.128 R24, [R1+0x3980] ;  /* 0x0039800001187983 */ /* 0x000ee80000300c00 */
[----:B0-----:R-:W3:Y:S04]  /*13060*/  LDL.LU.128 R20, [R1+0x3970] ;  /* 0x0039700001147983 */ /* 0x001ee80000300c00 */
[----:B------:R-:W3:Y:S04]  /*13070*/  LDL.LU.64 R18, [R1+0x3960] ;  /* 0x0039600001127983 */ /* 0x000ee80000300a00 */
[----:B------:R-:W3:Y:S04]  /*13080*/  LDL.LU.128 R12, [R1+0x3950] ;  /* 0x00395000010c7983 */ /* 0x000ee80000300c00 */
[----:B------:R-:W3:Y:S04]  /*13090*/  LDL.LU.128 R8, [R1+0x3940] ;  /* 0x0039400001087983 */ /* 0x000ee80000300c00 */
[----:B------:R-:W-:Y:S04]  /*130a0*/  STL [R1+0x420], R39 ;  /* 0x0004202701007387 */ /* 0x000fe80000100800 */
[----:B------:R-:W-:Y:S04]  /*130b0*/  STL [R1+0x424], R40 ;  /* 0x0004242801007387 */ /* 0x000fe80000100800 */
[----:B------:R-:W-:Y:S04]  /*130c0*/  STL [R1+0x428], R35 ;  /* 0x0004282301007387 */ /* 0x000fe80000100800 */
[----:B------:R-:W-:Y:S04]  /*130d0*/  STL [R1+0x42c], R36 ;  /* 0x00042c2401007387 */ /* 0x000fe80000100800 */
[----:B------:R0:W-:Y:S04]  /*130e0*/  STL.128 [R1+0x38d0], R108 ;  /* 0x0038d06c01007387 */ /* 0x0001e80000100c00 */
[----:B------:R1:W-:Y:S04]  /*130f0*/  STL.128 [R1+0x38c0], R104 ;  /* 0x0038c06801007387 */ /* 0x0003e80000100c00 */
[----:B----4-:R4:W-:Y:S04]  /*13100*/  STL.128 [R1+0x38b0], R100 ;  /* 0x0038b06401007387 */ /* 0x0109e80000100c00 */
[----:B0-----:R-:W3:Y:S04]  /*13110*/  LDL.LU.128 R108, [R1+0x38d0] ;  /* 0x0038d000016c7983 */ /* 0x001ee80000300c00 */
[----:B------:R0:W-:Y:S04]  /*13120*/  STL.128 [R1+0x38a0], R96 ;  /* 0x0038a06001007387 */ /* 0x0001e80000100c00 */
[----:B------:R3:W-:Y:S04]  /*13130*/  STL.128 [R1+0x3890], R92 ;  /* 0x0038905c01007387 */ /* 0x0007e80000100c00 */
[----:B------:R3:W-:Y:S04]  /*13140*/  STL.128 [R1+0x3880], R88 ;  /* 0x0038805801007387 */ /* 0x0007e80000100c00 */
[----:B--2---:R2:W-:Y:S04]  /*13150*/  STL.128 [R1+0x3870], R84 ;  /* 0x0038705401007387 */ /* 0x0045e80000100c00 */
[----:B-1----:R-:W2:Y:S04]  /*13160*/  LDL.LU.128 R104, [R1+0x38c0] ;  /* 0x0038c00001687983 */ /* 0x002ea80000300c00 */
[----:B----4-:R-:W4:Y:S04]  /*13170*/  LDL.LU.128 R100, [R1+0x38b0] ;  /* 0x0038b00001647983 */ /* 0x010f280000300c00 */
[----:B0-----:R-:W4:Y:S04]  /*13180*/  LDL.LU.128 R96, [R1+0x38a0] ;  /* 0x0038a00001607983 */ /* 0x001f280000300c00 */
[----:B---3--:R-:W-:Y:S04]  /*13190*/  STL.128 [R1+0x3860], R80 ;  /* 0x0038605001007387 */ /* 0x008fe80000100c00 */
[----:B------:R-:W3:Y:S04]  /*131a0*/  LDL.LU.128 R92, [R1+0x3890] ;  /* 0x00389000015c7983 */ /* 0x000ee80000300c00 */
[----:B------:R-:W3:Y:S04]  /*131b0*/  LDL.LU.128 R88, [R1+0x3880] ;  /* 0x0038800001587983 */ /* 0x000ee80000300c00 */
[----:B--2---:R-:W2:Y:S04]  /*131c0*/  LDL.LU.128 R84, [R1+0x3870] ;  /* 0x0038700001547983 */ /* 0x004ea80000300c00 */
[----:B------:R0:W-:Y:S04]  /*131d0*/  STL.128 [R1+0x3920], R128 ;  /* 0x0039208001007387 */ /* 0x0001e80000100c00 */
[----:B------:R1:W-:Y:S04]  /*131e0*/  STL.128 [R1+0x38f0], R116 ;  /* 0x0038f07401007387 */ /* 0x0003e80000100c00 */
[----:B------:R1:W-:Y:S04]  /*131f0*/  STL.128 [R1+0x38e0], R112 ;  /* 0x0038e07001007387 */ /* 0x0003e80000100c00 */
[----:B------:R1:W-:Y:S04]  /*13200*/  STL.128 [R1+0x3850], R76 ;  /* 0x0038504c01007387 */ /* 0x0003e80000100c00 */
[----:B------:R1:W-:Y:S01]  /*13210*/  STL.128 [R1+0x3840], R72 ;  /* 0x0038404801007387 */ /* 0x0003e20000100c00 */
[----:B------:R-:W-:-:S03]  /*13220*/  IMAD.MOV.U32 R140, RZ, RZ, R120 ;  /* 0x000000ffff8c7224 */ /* 0x000fc600078e0078 */
[----:B0-----:R-:W2:Y:S01]  /*13230*/  LDL.LU.128 R128, [R1+0x3920] ;  /* 0x0039200001807983 */ /* 0x001ea20000300c00 */
[----:B------:R-:W-:Y:S02]  /*13240*/  IMAD.MOV.U32 R141, RZ, RZ, R121 ;  /* 0x000000ffff8d7224 */ /* 0x000fe400078e0079 */
[----:B------:R-:W-:Y:S01]  /*13250*/  IMAD.MOV.U32 R142, RZ, RZ, R122 ;  /* 0x000000ffff8e7224 */ /* 0x000fe200078e007a */
[----:B------:R0:W-:Y:S01]  /*13260*/  STL.128 [R1+0x3760], R124 ;  /* 0x0037607c01007387 */ /* 0x0001e20000100c00 */
[----:B------:R-:W-:-:S03]  /*13270*/  IMAD.MOV.U32 R143, RZ, RZ, R123 ;  /* 0x000000ffff8f7224 */ /* 0x000fc600078e007b */
[----:B------:R0:W-:Y:S04]  /*13280*/  STL.128 [R1+0x3830], R68 ;  /* 0x0038304401007387 */ /* 0x0001e80000100c00 */
[----:B------:R-:W2:Y:S04]  /*13290*/  LDL.LU.128 R120, [R1+0x3900] ;  /* 0x0039000001787983 */ /* 0x000ea80000300c00 */
[----:B-1----:R-:W2:Y:S04]  /*132a0*/  LDL.LU.128 R116, [R1+0x38f0] ;  /* 0x0038f00001747983 */ /* 0x002ea80000300c00 */
[----:B------:R-:W2:Y:S04]  /*132b0*/  LDL.LU.128 R112, [R1+0x38e0] ;  /* 0x0038e00001707983 */ /* 0x000ea80000300c00 */
[----:B------:R-:W2:Y:S04]  /*132c0*/  LDL.LU.128 R80, [R1+0x3860] ;  /* 0x0038600001507983 */ /* 0x000ea80000300c00 */
[----:B------:R-:W2:Y:S04]  /*132d0*/  LDL.LU.128 R76, [R1+0x3850] ;  /* 0x00385000014c7983 */ /* 0x000ea80000300c00 */
[----:B------:R-:W2:Y:S04]  /*132e0*/  LDL.LU.128 R72, [R1+0x3840] ;  /* 0x0038400001487983 */ /* 0x000ea80000300c00 */
[----:B0-----:R-:W2:Y:S04]  /*132f0*/  LDL.128 R124, [R1+0x420] ;  /* 0x00042000017c7983 */ /* 0x001ea80000100c00 */
[----:B------:R-:W2:Y:S04]  /*13300*/  LDL.LU.128 R68, [R1+0x3830] ;  /* 0x0038300001447983 */ /* 0x000ea80000300c00 */
[----:B------:R0:W-:Y:S04]  /*13310*/  STL.128 [R1+0x3820], R64 ;  /* 0x0038204001007387 */ /* 0x0001e80000100c00 */
[----:B------:R1:W-:Y:S04]  /*13320*/  STL.128 [R1+0x3810], R60 ;  /* 0x0038103c01007387 */ /* 0x0003e80000100c00 */
[----:B------:R1:W-:Y:S04]  /*13330*/  STL [R1+0x3808], R59 ;  /* 0x0038083b01007387 */ /* 0x0003e80000100800 */
[----:B0-----:R-:W2:Y:S04]  /*13340*/  LDL.LU.128 R64, [R1+0x3820] ;  /* 0x0038200001407983 */ /* 0x001ea80000300c00 */
[----:B-1----:R-:W2:Y:S04]  /*13350*/  LDL.LU.128 R60, [R1+0x3810] ;  /* 0x00381000013c7983 */ /* 0x002ea80000300c00 */
[----:B------:R-:W2:Y:S04]  /*13360*/  LDL.LU R59, [R1+0x3808] ;  /* 0x00380800013b7983 */ /* 0x000ea80000300800 */
[----:B------:R0:W-:Y:S04]  /*13370*/  STL [R1+0x3658], R34 ;  /* 0x0036582201007387 */ /* 0x0001e80000100800 */
[----:B------:R1:W-:Y:S04]  /*13380*/  STL.64 [R1+0x3650], R32 ;  /* 0x0036502001007387 */ /* 0x0003e80000100a00 */
[----:B0-----:R-:W2:Y:S04]  /*13390*/  LDL.LU R34, [R1+0x3658] ;  /* 0x0036580001227983 */ /* 0x001ea80000300800 */
[----:B-1----:R-:W2:Y:S04]  /*133a0*/  LDL.LU.64 R32, [R1+0x3650] ;  /* 0x0036500001207983 */ /* 0x002ea80000300a00 */
[----:B------:R0:W-:Y:S04]  /*133b0*/  STL.64 [R1+0x3780], R4 ;  /* 0x0037800401007387 */ /* 0x0001e80000100a00 */
[----:B------:R1:W-:Y:S04]  /*133c0*/  STL.128 [R1+0x37e0], R28 ;  /* 0x0037e01c01007387 */ /* 0x0003e80000100c00 */
[----:B------:R1:W-:Y:S04]  /*133d0*/  STL.128 [R1+0x37d0], R24 ;  /* 0x0037d01801007387 */ /* 0x0003e80000100c00 */
[----:B0-----:R-:W2:Y:S04]  /*133e0*/  LDL.LU.64 R4, [R1+0x3780] ;  /* 0x0037800001047983 */ /* 0x001ea80000300a00 */
[----:B------:R0:W-:Y:S04]  /*133f0*/  STL.128 [R1+0x37c0], R20 ;  /* 0x0037c01401007387 */ /* 0x0001e80000100c00 */
[----:B------:R0:W-:Y:S04]  /*13400*/  STL.64 [R1+0x37b0], R18 ;  /* 0x0037b01201007387 */ /* 0x0001e80000100a00 */
[----:B------:R0:W-:Y:S04]  /*13410*/  STL.128 [R1+0x37a0], R12 ;  /* 0x0037a00c01007387 */ /* 0x0001e80000100c00 */
[----:B------:R0:W-:Y:S04]  /*13420*/  STL.128 [R1+0x3790], R8 ;  /* 0x0037900801007387 */ /* 0x0001e80000100c00 */
[----:B------:R0:W-:Y:S04]  /*13430*/  STL.128 [R1+0x3de0], R148 ;  /* 0x003de09401007387 */ /* 0x0001e80000100c00 */
[----:B-1----:R-:W2:Y:S04]  /*13440*/  LDL.LU.128 R28, [R1+0x37e0] ;  /* 0x0037e000011c7983 */ /* 0x002ea80000300c00 */
[----:B------:R-:W2:Y:S04]  /*13450*/  LDL.LU.128 R24, [R1+0x37d0] ;  /* 0x0037d00001187983 */ /* 0x000ea80000300c00 */
[----:B0-----:R-:W2:Y:S04]  /*13460*/  LDL.LU.128 R20, [R1+0x37c0] ;  /* 0x0037c00001147983 */ /* 0x001ea80000300c00 */
[----:B------:R-:W2:Y:S04]  /*13470*/  LDL.LU.64 R18, [R1+0x37b0] ;  /* 0x0037b00001127983 */ /* 0x000ea80000300a00 */
[----:B------:R-:W2:Y:S04]  /*13480*/  LDL.LU.128 R12, [R1+0x37a0] ;  /* 0x0037a000010c7983 */ /* 0x000ea80000300c00 */
[----:B------:R-:W2:Y:S04]  /*13490*/  LDL.LU.128 R8, [R1+0x3790] ;  /* 0x0037900001087983 */ /* 0x000ea80000300c00 */
[----:B------:R-:W2:Y:S04]  /*134a0*/  LDL.LU.128 R148, [R1+0x3de0] ;  /* 0x003de00001947983 */ /* 0x000ea80000300c00 */
[----:B------:R0:W-:Y:S04]  /*134b0*/  STL.128 [R1+0x3720], R108 ;  /* 0x0037206c01007387 */ /* 0x0001e80000100c00 */
[----:B0-----:R-:W2:Y:S04]  /*134c0*/  LDL.LU.128 R108, [R1+0x3720] ;  /* 0x00372000016c7983 */ /* 0x001ea80000300c00 */
[----:B------:R0:W-:Y:S04]  /*134d0*/  STL.128 [R1+0x3710], R104 ;  /* 0x0037106801007387 */ /* 0x0001e80000100c00 */
[----:B----4-:R1:W-:Y:S04]  /*134e0*/  STL.128 [R1+0x3700], R100 ;  /* 0x0037006401007387 */ /* 0x0103e80000100c00 */
[----:B------:R4:W-:Y:S04]  /*134f0*/  STL.128 [R1+0x36f0], R96 ;  /* 0x0036f06001007387 */ /* 0x0009e80000100c00 */
[----:B---3--:R3:W-:Y:S04]  /*13500*/  STL.128 [R1+0x36e0], R92 ;  /* 0x0036e05c01007387 */ /* 0x0087e80000100c00 */
[----:B------:R3:W-:Y:S04]  /*13510*/  STL.128 [R1+0x36d0], R88 ;  /* 0x0036d05801007387 */ /* 0x0007e80000100c00 */
[----:B--2---:R2:W-:Y:S04]  /*13520*/  STL.128 [R1+0x36c0], R84 ;  /* 0x0036c05401007387 */ /* 0x0045e80000100c00 */
[----:B0-----:R-:W2:Y:S04]  /*13530*/  LDL.LU.128 R104, [R1+0x3710] ;  /* 0x0037100001687983 */ /* 0x001ea80000300c00 */
[----:B-1----:R-:W2:Y:S04]  /*13540*/  LDL.LU.128 R100, [R1+0x3700] ;  /* 0x0037000001647983 */ /* 0x002ea80000300c00 */
[----:B----4-:R-:W4:Y:S04]  /*13550*/  LDL.LU.128 R96, [R1+0x36f0] ;  /* 0x0036f00001607983 */ /* 0x010f280000300c00 */
[----:B---3--:R-:W3:Y:S04]  /*13560*/  LDL.LU.128 R92, [R1+0x36e0] ;  /* 0x0036e000015c7983 */ /* 0x008ee80000300c00 */
[----:B------:R-:W3:Y:S04]  /*13570*/  LDL.LU.128 R88, [R1+0x36d0] ;  /* 0x0036d00001587983 */ /* 0x000ee80000300c00 */
[----:B--2---:R-:W2:Y:S04]  /*13580*/  LDL.LU.128 R84, [R1+0x36c0] ;  /* 0x0036c00001547983 */ /* 0x004ea80000300c00 */
[----:B------:R0:W-:Y:S04]  /*13590*/  STL.128 [R1+0x3770], R128 ;  /* 0x0037708001007387 */ /* 0x0001e80000100c00 */
[----:B------:R1:W-:Y:S04]  /*135a0*/  STL.128 [R1+0x3750], R120 ;  /* 0x0037507801007387 */ /* 0x0003e80000100c00 */
        /* <DEDUP_REMOVED lines=11> */
[----:B------:R-:W2:Y:S04]  /*13660*/  LDL.LU.128 R124, [R1+0x3760] ;  /* 0x00376000017c7983 */ /* 0x000ea80000300c00 */
[----:B-1----:R-:W2:Y:S04]  /*13670*/  LDL.LU.128 R120, [R1+0x3750] ;  /* 0x0037500001787983 */ /* 0x002ea80000300c00 */
[----:B------:R-:W2:Y:S04]  /*13680*/  LDL.LU.128 R116, [R1+0x3740] ;  /* 0x0037400001747983 */ /* 0x000ea80000300c00 */
[----:B------:R-:W2:Y:S04]  /*13690*/  LDL.LU.128 R112, [R1+0x3730] ;  /* 0x0037300001707983 */ /* 0x000ea80000300c00 */
[----:B------:R-:W2:Y:S04]  /*136a0*/  LDL.LU.128 R80, [R1+0x36b0] ;  /* 0x0036b00001507983 */ /* 0x000ea80000300c00 */
[----:B------:R-:W2:Y:S04]  /*136b0*/  LDL.LU.128 R76, [R1+0x36a0] ;  /* 0x0036a000014c7983 */ /* 0x000ea80000300c00 */
        /* <DEDUP_REMOVED lines=9> */
[----:B------:R0:W-:Y:S04]  /*13750*/  STL.128 [R1+0x35d0], R160 ;  /* 0x0035d0a001007387 */ /* 0x0001e80000100c00 */
[----:B------:R-:W-:Y:S04]  /*13760*/  STL [R1+0x434], R32 ;  /* 0x0004342001007387 */ /* 0x000fe80000100800 */
[----:B------:R-:W-:Y:S04]  /*13770*/  STL [R1+0x438], R33 ;  /* 0x0004382101007387 */ /* 0x000fe80000100800 */
[----:B------:R-:W-:Y:S04]  /*13780*/  STL [R1+0x43c], R34 ;  /* 0x00043c2201007387 */ /* 0x000fe80000100800 */
[----:B0-----:R-:W2:Y:S04]  /*13790*/  LDL.128 R160, [R1+0x430] ;  /* 0x0004300001a07983 */ /* 0x001ea80000100c00 */
[----:B------:R0:W-:Y:S04]  /*137a0*/  STL.64 [R1+0x35e0], R4 ;  /* 0x0035e00401007387 */ /* 0x0001e80000100a00 */
[----:B------:R1:W-:Y:S04]  /*137b0*/  STL [R1+0x3e50], R176 ;  /* 0x003e50b001007387 */ /* 0x0003e80000100800 */
[----:B------:R1:W-:Y:S04]  /*137c0*/  STL.128 [R1+0x3e40], R172 ;  /* 0x003e40ac01007387 */ /* 0x0003e80000100c00 */
[----:B0-----:R-:W2:Y:S04]  /*137d0*/  LDL.LU.64 R4, [R1+0x35e0] ;  /* 0x0035e00001047983 */ /* 0x001ea80000300a00 */
[----:B------:R0:W-:Y:S04]  /*137e0*/  STL.128 [R1+0x3e30], R168 ;  /* 0x003e30a801007387 */ /* 0x0001e80000100c00 */
[----:B------:R0:W-:Y:S04]  /*137f0*/  STL [R1+0x3e28], R167 ;  /* 0x003e28a701007387 */ /* 0x0001e80000100800 */
[----:B------:R0:W-:Y:S04]  /*13800*/  STL.64 [R1+0x3e20], R164 ;  /* 0x003e20a401007387 */ /* 0x0001e80000100a00 */
[----:B------:R0:W-:Y:S04]  /*13810*/  STL.128 [R1+0x3640], R28 ;  /* 0x0036401c01007387 */ /* 0x0001e80000100c00 */
[----:B------:R0:W-:Y:S04]  /*13820*/  STL.128 [R1+0x3630], R24 ;  /* 0x0036301801007387 */ /* 0x0001e80000100c00 */
[----:B------:R0:W-:Y:S04]  /*13830*/  STL.128 [R1+0x3620], R20 ;  /* 0x0036201401007387 */ /* 0x0001e80000100c00 */
[----:B------:R0:W-:Y:S04]  /*13840*/  STL.64 [R1+0x3610], R18 ;  /* 0x0036101201007387 */ /* 0x0001e80000100a00 */
[----:B------:R0:W-:Y:S04]  /*13850*/  STL.128 [R1+0x3600], R12 ;  /* 0x0036000c01007387 */ /* 0x0001e80000100c00 */
[----:B------:R0:W-:Y:S04]  /*13860*/  STL.128 [R1+0x35f0], R8 ;  /* 0x0035f00801007387 */ /* 0x0001e80000100c00 */
[----:B-1----:R-:W2:Y:S04]  /*13870*/  LDL.LU R176, [R1+0x3e50] ;  /* 0x003e500001b07983 */ /* 0x002ea80000300800 */
[----:B------:R-:W2:Y:S04]  /*13880*/  LDL.LU.128 R172, [R1+0x3e40] ;  /* 0x003e400001ac7983 */ /* 0x000ea80000300c00 */
[----:B0-----:R-:W2:Y:S04]  /*13890*/  LDL.LU.128 R168, [R1+0x3e30] ;  /* 0x003e300001a87983 */ /* 0x001ea80000300c00 */
[----:B------:R-:W2:Y:S04]  /*138a0*/  LDL.LU R167, [R1+0x3e28] ;  /* 0x003e280001a77983 */ /* 0x000ea80000300800 */
[----:B------:R-:W2:Y:S04]  /*138b0*/  LDL.LU.64 R164, [R1+0x3e20] ;  /* 0x003e200001a47983 */ /* 0x000ea80000300a00 */
[----:B------:R-:W2:Y:S04]  /*138c0*/  LDL.LU.128 R28, [R1+0x3640] ;  /* 0x00364000011c7983 */ /* 0x000ea80000300c00 */
[----:B------:R-:W2:Y:S04]  /*138d0*/  LDL.LU.128 R24, [R1+0x3630] ;  /* 0x0036300001187983 */ /* 0x000ea80000300c00 */
[----:B------:R-:W2:Y:S04]  /*138e0*/  LDL.LU.128 R20, [R1+0x3620] ;  /* 0x0036200001147983 */ /* 0x000ea80000300c00 */
[----:B------:R-:W2:Y:S04]  /*138f0*/  LDL.LU.64 R18, [R1+0x3610] ;  /* 0x0036100001127983 */ /* 0x000ea80000300a00 */
[----:B------:R-:W2:Y:S04]  /*13900*/  LDL.LU.128 R12, [R1+0x3600] ;  /* 0x00360000010c7983 */ /* 0x000ea80000300c00 */
[----:B------:R-:W2:Y:S04]  /*13910*/  LDL.LU.128 R8, [R1+0x35f0] ;  /* 0x0035f00001087983 */ /* 0x000ea80000300c00 */
[----:B------:R-:W-:Y:S04]  /*13920*/  STL.128 [R1+0x35c0], R156 ;  /* 0x0035c09c01007387 */ /* 0x000fe80000100c00 */
[----:B------:R0:W-:Y:S04]  /*13930*/  STL [R1+0x35b0], R152 ;  /* 0x0035b09801007387 */ /* 0x0001e80000100800 */
        /* <DEDUP_REMOVED lines=8> */
[----:B----4-:R-:W-:Y:S04]  /*139c0*/  STL.128 [R1+0x34d0], R96 ;  /* 0x0034d06001007387 */ /* 0x010fe80000100c00 */
[----:B---3--:R-:W-:Y:S04]  /*139d0*/  STL.128 [R1+0x34c0], R92 ;  /* 0x0034c05c01007387 */ /* 0x008fe80000100c00 */
[----:B------:R-:W-:Y:S04]  /*139e0*/  STL.128 [R1+0x34b0], R88 ;  /* 0x0034b05801007387 */ /* 0x000fe80000100c00 */
[----:B--2---:R-:W-:Y:S04]  /*139f0*/  STL.128 [R1+0x34a0], R84 ;  /* 0x0034a05401007387 */ /* 0x004fe80000100c00 */
        /* <DEDUP_REMOVED lines=9> */
[----:B0-----:R-:W4:Y:S04]  /*13a90*/  LDL.LU R152, [R1+0x35b0] ;  /* 0x0035b00001987983 */ /* 0x001f280000300800 */
[----:B-1----:R-:W4:Y:S04]  /*13aa0*/  LDL.LU.128 R76, [R1+0x3480] ;  /* 0x00348000014c7983 */ /* 0x002f280000300c00 */
[----:B--2---:R-:W2:Y:S04]  /*13ab0*/  LDL.LU.128 R72, [R1+0x3470] ;  /* 0x0034700001487983 */ /* 0x004ea80000300c00 */
[----:B------:R-:W2:Y:S04]  /*13ac0*/  LDL.LU.128 R84, [R1+0x34a0] ;  /* 0x0034a00001547983 */ /* 0x000ea80000300c00 */
[----:B------:R0:W-:Y:S04]  /*13ad0*/  STL.128 [R1+0x3450], R64 ;  /* 0x0034504001007387 */ /* 0x0001e80000100c00 */
[----:B------:R1:W-:Y:S04]  /*13ae0*/  STL.128 [R1+0x3440], R60 ;  /* 0x0034403c01007387 */ /* 0x0003e80000100c00 */
[----:B------:R1:W-:Y:S04]  /*13af0*/  STL [R1+0x3430], R59 ;  /* 0x0034303b01007387 */ /* 0x0003e80000100800 */
[----:B------:R-:W2:Y:S04]  /*13b00*/  LDL.LU.128 R80, [R1+0x3490] ;  /* 0x0034900001507983 */ /* 0x000ea80000300c00 */
[----:B------:R-:W2:Y:S04]  /*13b10*/  LDL.LU.128 R148, [R1+0x35a0] ;  /* 0x0035a00001947983 */ /* 0x000ea80000300c00 */
[----:B---3--:R-:W3:Y:S04]  /*13b20*/  LDL.LU.128 R68, [R1+0x3460] ;  /* 0x0034600001447983 */ /* 0x008ee80000300c00 */
[----:B0-----:R-:W3:Y:S04]  /*13b30*/  LDL.LU.128 R64, [R1+0x3450] ;  /* 0x0034500001407983 */ /* 0x001ee80000300c00 */
[----:B-1----:R-:W3:Y:S04]  /*13b40*/  LDL.LU.128 R60, [R1+0x3440] ;  /* 0x00344000013c7983 */ /* 0x002ee80000300c00 */
[----:B------:R-:W3:Y:S04]  /*13b50*/  LDL.LU R59, [R1+0x3430] ;  /* 0x00343000013b7983 */ /* 0x000ee80000300800 */
        /* <DEDUP_REMOVED lines=15> */
[----:B------:R-:W3:Y:S01]  /*13c50*/  LDL.LU.128 R156, [R1+0x35c0] ;  /* 0x0035c000019c7983 */ /* 0x000ee20000300c00 */
[----:B------:R-:W-:-:S02]  /*13c60*/  IMAD.MOV.U32 R17, RZ, RZ, R160 ;  /* 0x000000ffff117224 */ /* 0x000fc400078e00a0 */
[----:B------:R-:W-:Y:S02]  /*13c70*/  IMAD.MOV.U32 R16, RZ, RZ, R161 ;  /* 0x000000ffff107224 */ /* 0x000fe400078e00a1 */
[----:B------:R-:W-:Y:S02]  /*13c80*/  IMAD.MOV.U32 R7, RZ, RZ, R162 ;  /* 0x000000ffff077224 */ /* 0x000fe400078e00a2 */
[----:B------:R-:W-:Y:S02]  /*13c90*/  IMAD.MOV.U32 R6, RZ, RZ, R163 ;  /* 0x000000ffff067224 */ /* 0x000fe400078e00a3 */
[----:B------:R-:W3:Y:S01]  /*13ca0*/  LDL.LU.128 R160, [R1+0x35d0] ;  /* 0x0035d00001a07983 */ /* 0x000ee20000300c00 */
[----:B------:R-:W-:Y:S01]  /*13cb0*/  FMUL.FTZ R4, R0, R4 ;  /* 0x0000000400047220 */ /* 0x000fe20000410000 */
[----:B------:R-:W-:-:S04]  /*13cc0*/  FMUL.FTZ R166, R5, R0 ;  /* 0x0000000005a67220 */ /* 0x000fc80000410000 */
[-CC-:B------:R-:W-:Y:S01]  /*13cd0*/  FFMA.FTZ R185, R28, R0.reuse, -R166.reuse ;  /* 0x000000001cb97223 */ /* 0x180fe200000108a6 */
[----:B------:R-:W-:-:S05]  /*13ce0*/  FFMA.FTZ R184, R29, R0, -R166 ;  /* 0x000000001db87223 */ /* 0x000fca00000108a6 */
[----:B------:R-:W-:Y:S08]  /*13cf0*/  MUFU.EX2 R185, R185 ;  /* 0x000000b900b97308 */ /* 0x000ff00000000800 */
[----:B------:R-:W0:Y:S01]  /*13d00*/  MUFU.EX2 R184, R184 ;  /* 0x000000b800b87308 */ /* 0x000e220000000800 */
[----:B------:R-:W-:Y:S01]  /*13d10*/  ISETP.NE.U32.AND P0, PT, R31, RZ, PT ;  /* 0x000000ff1f00720c */ /* 0x000fe20003f05070 */
[----:B------:R-:W-:-:S02]  /*13d20*/  IMAD R8, R30, 0xc00, R8 ;  /* 0x00000c001e087824 */ /* 0x000fc400078e0208 */
[----:B------:R-:W-:Y:S02]  /*13d30*/  IMAD.MOV.U32 R179, RZ, RZ, R27 ;  /* 0x000000ffffb37224 */ /* 0x000fe400078e001b */
[----:B------:R-:W-:Y:S02]  /*13d40*/  IMAD.MOV.U32 R178, RZ, RZ, R26 ;  /* 0x000000ffffb27224 */ /* 0x000fe400078e001a */
[----:B------:R-:W-:Y:S01]  /*13d50*/  IMAD.MOV.U32 R177, RZ, RZ, R25 ;  /* 0x000000ffffb17224 */ /* 0x000fe200078e0019 */
[----:B------:R-:W-:Y:S01]  /*13d60*/  R2UR UR6, R8 ;  /* 0x00000000080672ca */ /* 0x000fe200000e0000 */
[----:B------:R-:W-:Y:S01]  /*13d70*/  IMAD.MOV.U32 R50, RZ, RZ, R227 ;  /* 0x000000ffff327224 */ /* 0x000fe200078e00e3 */
[----:B------:R-:W-:Y:S01]  /*13d80*/  R2UR UR7, R9 ;  /* 0x00000000090772ca */ /* 0x000fe200000e0000 */
[----:B------:R-:W-:Y:S02]  /*13d90*/  IMAD.MOV.U32 R51, RZ, RZ, R226 ;  /* 0x000000ffff337224 */ /* 0x000fe400078e00e2 */
[----:B------:R-:W-:-:S02]  /*13da0*/  IMAD.MOV.U32 R52, RZ, RZ, R225 ;  /* 0x000000ffff347224 */ /* 0x000fc400078e00e1 */
[----:B------:R-:W-:Y:S02]  /*13db0*/  IMAD.MOV.U32 R53, RZ, RZ, R224 ;  /* 0x000000ffff357224 */ /* 0x000fe400078e00e0 */
[----:B------:R-:W-:Y:S02]  /*13dc0*/  IMAD.MOV.U32 R54, RZ, RZ, R223 ;  /* 0x000000ffff367224 */ /* 0x000fe400078e00df */
[----:B------:R-:W-:Y:S02]  /*13dd0*/  IMAD.MOV.U32 R55, RZ, RZ, R222 ;  /* 0x000000ffff377224 */ /* 0x000fe400078e00de */
[----:B------:R-:W-:Y:S02]  /*13de0*/  IMAD.MOV.U32 R57, RZ, RZ, R220 ;  /* 0x000000ffff397224 */ /* 0x000fe400078e00dc */
[----:B------:R-:W-:Y:S02]  /*13df0*/  IMAD.MOV.U32 R58, RZ, RZ, R219 ;  /* 0x000000ffff3a7224 */ /* 0x000fe400078e00db */
[----:B------:R-:W-:-:S02]  /*13e00*/  IMAD.MOV.U32 R27, RZ, RZ, R179 ;  /* 0x000000ffff1b7224 */ /* 0x000fc400078e00b3 */
[----:B------:R-:W-:Y:S02]  /*13e10*/  IMAD.MOV.U32 R26, RZ, RZ, R178 ;  /* 0x000000ffff1a7224 */ /* 0x000fe400078e00b2 */
[----:B------:R-:W-:Y:S01]  /*13e20*/  IMAD.MOV.U32 R25, RZ, RZ, R177 ;  /* 0x000000ffff197224 */ /* 0x000fe200078e00b1 */
[----:B0-----:R-:W-:Y:S01]  /*13e30*/  F2FP.BF16.F32.PACK_AB R155, R184, R185 ;  /* 0x000000b9b89b723e */ /* 0x001fe200000010ff */
[----:B------:R-:W-:Y:S01]  /*13e40*/  VOTEU.ANY UP0, P0 ;  /* 0x00000000003f7886 */ /* 0x000fe20000000100 */
[-CC-:B----4-:R-:W-:Y:S01]  /*13e50*/  FFMA.FTZ R197, R76, R0.reuse, -R4.reuse ;  /* 0x000000004cc57223 */ /* 0x190fe20000010804 */
[-CC-:B------:R-:W-:Y:S01]  /*13e60*/  FFMA.FTZ R196, R77, R0.reuse, -R4.reuse ;  /* 0x000000004dc47223 */ /* 0x180fe20000010804 */
[-CC-:B--2---:R-:W-:Y:S01]  /*13e70*/  FFMA.FTZ R199, R74, R0.reuse, -R4.reuse ;  /* 0x000000004ac77223 */ /* 0x184fe20000010804 */
[-C--:B------:R-:W-:Y:S01]  /*13e80*/  FFMA.FTZ R198, R75, R0.reuse, -R4 ;  /* 0x000000004bc67223 */ /* 0x080fe20000010804 */
[-CC-:B------:R-:W-:Y:S01]  /*13e90*/  FFMA.FTZ R187, R73, R0.reuse, -R166.reuse ;  /* 0x0000000049bb7223 */ /* 0x180fe200000108a6 */
[----:B------:R-:W-:Y:S01]  /*13ea0*/  FFMA.FTZ R186, R72, R0, -R166 ;  /* 0x0000000048ba7223 */ /* 0x000fe200000108a6 */
[----:B------:R-:W-:Y:S08]  /*13eb0*/  MUFU.EX2 R197, R197 ;  /* 0x000000c500c57308 */ /* 0x000ff00000000800 */
[----:B------:R-:W-:Y:S08]  /*13ec0*/  MUFU.EX2 R199, R199 ;  /* 0x000000c700c77308 */ /* 0x000ff00000000800 */
[----:B------:R-:W0:Y:S08]  /*13ed0*/  MUFU.EX2 R198, R198 ;  /* 0x000000c600c67308 */ /* 0x000e300000000800 */
[----:B------:R-:W-:Y:S08]  /*13ee0*/  MUFU.EX2 R196, R196 ;  /* 0x000000c400c47308 */ /* 0x000ff00000000800 */
[----:B------:R-:W-:Y:S08]  /*13ef0*/  MUFU.EX2 R187, R187 ;  /* 0x000000bb00bb7308 */ /* 0x000ff00000000800 */
[----:B------:R-:W1:Y:S01]  /*13f00*/  MUFU.EX2 R186, R186 ;  /* 0x000000ba00ba7308 */ /* 0x000e620000000800 */
[----:B------:R-:W-:-:S02]  /*13f10*/  IMAD.MOV.U32 R56, RZ, RZ, R152 ;  /* 0x000000ffff387224 */ /* 0x000fc400078e0098 */
[----:B------:R-:W-:Y:S02]  /*13f20*/  IMAD.MOV.U32 R44, RZ, RZ, R82 ;  /* 0x000000ffff2c7224 */ /* 0x000fe400078e0052 */
[----:B------:R-:W-:Y:S02]  /*13f30*/  IMAD.MOV.U32 R47, RZ, RZ, R85 ;  /* 0x000000ffff2f7224 */ /* 0x000fe400078e0055 */
[----:B------:R-:W-:Y:S02]  /*13f40*/  IMAD.MOV.U32 R48, RZ, RZ, R84 ;  /* 0x000000ffff307224 */ /* 0x000fe400078e0054 */
[----:B------:R-:W-:Y:S02]  /*13f50*/  IMAD.MOV.U32 R49, RZ, RZ, R83 ;  /* 0x000000ffff317224 */ /* 0x000fe400078e0053 */
[----:B------:R-:W-:Y:S02]  /*13f60*/  IMAD.MOV.U32 R28, RZ, RZ, R56 ;  /* 0x000000ffff1c7224 */ /* 0x000fe400078e0038 */
[----:B---3--:R-:W-:-:S02]  /*13f70*/  IMAD.MOV.U32 R29, RZ, RZ, R61 ;  /* 0x000000ffff1d7224 */ /* 0x008fc400078e003d */
[----:B------:R-:W-:Y:S02]  /*13f80*/  IMAD.MOV.U32 R30, RZ, RZ, R60 ;  /* 0x000000ffff1e7224 */ /* 0x000fe400078e003c */
[----:B------:R-:W-:Y:S02]  /*13f90*/  IMAD.MOV.U32 R31, RZ, RZ, R59 ;  /* 0x000000ffff1f7224 */ /* 0x000fe400078e003b */
[----:B------:R-:W-:Y:S02]  /*13fa0*/  IMAD.MOV.U32 R32, RZ, RZ, R64 ;  /* 0x000000ffff207224 */ /* 0x000fe400078e0040 */
[----:B------:R-:W-:Y:S02]  /*13fb0*/  IMAD.MOV.U32 R33, RZ, RZ, R63 ;  /* 0x000000ffff217224 */ /* 0x000fe400078e003f */
        /* <DEDUP_REMOVED lines=43> */
[----:B------:R-:W-:Y:S01]  /*14270*/  IMAD.MOV.U32 R151, RZ, RZ, R6 ;  /* 0x000000ffff977224 */ /* 0x000fe200078e0006 */
[----:B0-----:R-:W-:-:S02]  /*14280*/  F2FP.BF16.F32.PACK_AB R152, R198, R199 ;  /* 0x000000c7c698723e */ /* 0x001fc400000010ff */
[----:B-1----:R-:W-:Y:S02]  /*14290*/  F2FP.BF16.F32.PACK_AB R153, R186, R187 ;  /* 0x000000bbba99723e */ /* 0x002fe400000010ff */
[----:B------:R-:W-:-:S04]  /*142a0*/  F2FP.BF16.F32.PACK_AB R154, R196, R197 ;  /* 0x000000c5c49a723e */ /* 0x000fc800000010ff */
[----:B------:R-:W-:-:S06]  /*142b0*/  WARPGROUP.ARRIVE ;  /* 0x00000000000079c5 */ /* 0x000fcc0000000000 */
[----:B------:R-:W-:Y:S01]  /*142c0*/  HGMMA.64x256x16.F32.BF16 R24, R152, gdesc[UR4].tnspB, R24, UP0, gsb0 ;  /* 0x43e0000498187df0 */ /* 0x000fe2000b801818 */
        /* <DEDUP_REMOVED lines=9> */
[----:B------:R-:W-:Y:S08]  /*14360*/  MUFU.EX2 R194, R194 ;  /* 0x000000c200c27308 */ /* 0x000ff00000000800 */
[----:B------:R-:W-:Y:S08]  /*14370*/  MUFU.EX2 R193, R193 ;  /* 0x000000c100c17308 */ /* 0x000ff00000000800 */
[----:B------:R-:W0:Y:S08]  /*14380*/  MUFU.EX2 R192, R192 ;  /* 0x000000c000c07308 */ /* 0x000e300000000800 */
[----:B------:R-:W-:Y:S08]  /*14390*/  MUFU.EX2 R175, R175 ;  /* 0x000000af00af7308 */ /* 0x000ff00000000800 */
[----:B------:R-:W-:Y:S08]  /*143a0*/  MUFU.EX2 R174, R174 ;  /* 0x000000ae00ae7308 */ /* 0x000ff00000000800 */
[----:B------:R-:W-:Y:S08]  /*143b0*/  MUFU.EX2 R173, R173 ;  /* 0x000000ad00ad7308 */ /* 0x000ff00000000800 */
[----:B------:R-:W1:Y:S01]  /*143c0*/  MUFU.EX2 R172, R172 ;  /* 0x000000ac00ac7308 */ /* 0x000e620000000800 */
[----:B------:R-:W-:Y:S04]  /*143d0*/  STL.128 [R1+0x3410], R208 ;  /* 0x003410d001007387 */ /* 0x000fe80000100c00 */
[----:B------:R2:W-:Y:S04]  /*143e0*/  STL.128 [R1+0x3400], R204 ;  /* 0x003400cc01007387 */ /* 0x0005e80000100c00 */
[----:B------:R-:W-:Y:S04]  /*143f0*/  STL.128 [R1+0x3420], R212 ;  /* 0x003420d401007387 */ /* 0x000fe80000100c00 */
[----:B------:R-:W-:Y:S04]  /*14400*/  STL.128 [R1+0x33f0], R200 ;  /* 0x0033f0c801007387 */ /* 0x000fe80000100c00 */
[----:B------:R-:W-:Y:S04]  /*14410*/  STL.128 [R1+0x33e0], R196 ;  /* 0x0033e0c401007387 */ /* 0x000fe80000100c00 */
[----:B0-----:R-:W-:Y:S04]  /*14420*/  STL.128 [R1+0x33d0], R192 ;  /* 0x0033d0c001007387 */ /* 0x001fe80000100c00 */
[----:B------:R-:W-:Y:S04]  /*14430*/  STL.128 [R1+0x33c0], R184 ;  /* 0x0033c0b801007387 */ /* 0x000fe80000100c00 */
[----:B------:R-:W-:Y:S04]  /*14440*/  STL.64 [R1+0x33b0], R182 ;  /* 0x0033b0b601007387 */ /* 0x000fe80000100a00 */
[----:B-1----:R-:W-:Y:S04]  /*14450*/  STL.128 [R1+0x33a0], R172 ;  /* 0x0033a0ac01007387 */ /* 0x002fe80000100c00 */
[----:B------:R-:W-:Y:S04]  /*14460*/  STL [R1+0x3398], R166 ;  /* 0x003398a601007387 */ /* 0x000fe80000100800 */
[----:B------:R-:W-:Y:S04]  /*14470*/  STL.64 [R1+0x3390], R164 ;  /* 0x003390a401007387 */ /* 0x000fe80000100a00 */
[----:B------:R-:W-:Y:S01]  /*14480*/  STL.128 [R1+0x3380], R160 ;  /* 0x003380a001007387 */ /* 0x000fe20000100c00 */
[----:B------:R-:W-:-:S02]  /*14490*/  WARPGROUP.DEPBAR.LE gsb0, 0x0 ;  /* 0x00008000000079c5 */ /* 0x000fc40000010000 */
[----:B------:R-:W-:Y:S02]  /*144a0*/  VIADD R152, R8, 0x80 ;  /* 0x0000008008987836 */ /* 0x000fe40000000000 */
[----:B------:R-:W-:Y:S02]  /*144b0*/  IMAD.MOV.U32 R153, RZ, RZ, R9 ;  /* 0x000000ffff997224 */ /* 0x000fe400078e0009 */
[----:B------:R-:W-:Y:S02]  /*144c0*/  IMAD.MOV.U32 R225, RZ, RZ, R133 ;  /* 0x000000ffffe17224 */ /* 0x000fe400078e0085 */
[----:B------:R-:W-:Y:S02]  /*144d0*/  IMAD.MOV.U32 R226, RZ, RZ, R132 ;  /* 0x000000ffffe27224 */ /* 0x000fe400078e0084 */
[----:B------:R-:W-:Y:S02]  /*144e0*/  IMAD.MOV.U32 R227, RZ, RZ, R131 ;  /* 0x000000ffffe37224 */ /* 0x000fe400078e0083 */
[----:B------:R-:W-:-:S02]  /*144f0*/  IMAD.MOV.U32 R6, RZ, RZ, R151 ;  /* 0x000000ffff067224 */ /* 0x000fc400078e0097 */
[----:B------:R-:W-:Y:S02]  /*14500*/  IMAD.MOV.U32 R7, RZ, RZ, R150 ;  /* 0x000000ffff077224 */ /* 0x000fe400078e0096 */
[----:B------:R-:W-:Y:S01]  /*14510*/  IMAD.MOV.U32 R16, RZ, RZ, R149 ;  /* 0x000000ffff107224 */ /* 0x000fe200078e0095 */
[----:B------:R-:W-:Y:S01]  /*14520*/  R2UR UR6, R152 ;  /* 0x00000000980672ca */ /* 0x000fe200000e0000 */
[----:B------:R-:W-:Y:S01]  /*14530*/  IMAD.MOV.U32 R219, RZ, RZ, R139 ;  /* 0x000000ffffdb7224 */ /* 0x000fe200078e008b */
[----:B------:R-:W-:Y:S01]  /*14540*/  R2UR UR7, R153 ;  /* 0x00000000990772ca */ /* 0x000fe200000e0000 */
[----:B------:R-:W-:Y:S01]  /*14550*/  IMAD.MOV.U32 R220, RZ, RZ, R138 ;  /* 0x000000ffffdc7224 */ /* 0x000fe200078e008a */
        /* <DEDUP_REMOVED lines=8> */
[----:B------:R0:W-:Y:S01]  /*145e0*/  STL [R1+0x604], R225 ;  /* 0x000604e101007387 */ /* 0x0001e20000100800 */
[----:B------:R-:W-:-:S02]  /*145f0*/  IMAD.MOV.U32 R168, RZ, RZ, R146 ;  /* 0x000000ffffa87224 */ /* 0x000fc400078e0092 */
[----:B------:R-:W-:Y:S01]  /*14600*/  IMAD.MOV.U32 R169, RZ, RZ, R145 ;  /* 0x000000ffffa97224 */ /* 0x000fe200078e0091 */
[----:B------:R1:W-:Y:S01]  /*14610*/  STL [R1+0x600], R226 ;  /* 0x000600e201007387 */ /* 0x0003e20000100800 */
[----:B------:R-:W-:Y:S02]  /*14620*/  IMAD.MOV.U32 R170, RZ, RZ, R144 ;  /* 0x000000ffffaa7224 */ /* 0x000fe400078e0090 */
[----:B------:R-:W-:Y:S01]  /*14630*/  IMAD.MOV.U32 R171, RZ, RZ, R143 ;  /* 0x000000ffffab7224 */ /* 0x000fe200078e008f */
[----:B------:R3:W-:Y:S01]  /*14640*/  STL [R1+0x5fc], R227 ;  /* 0x0005fce301007387 */ /* 0x0007e20000100800 */
[----:B--2---:R-:W-:Y:S02]  /*14650*/  IMAD.MOV.U32 R207, RZ, RZ, R227 ;  /* 0x000000ffffcf7224 */ /* 0x004fe400078e00e3 */
[----:B------:R-:W-:Y:S01]  /*14660*/  IMAD.MOV.U32 R208, RZ, RZ, R226 ;  /* 0x000000ffffd07224 */ /* 0x000fe200078e00e2 */
[----:B------:R2:W-:Y:S01]  /*14670*/  STL [R1+0x64c], R6 ;  /* 0x00064c0601007387 */ /* 0x0005e20000100800 */
[----:B------:R-:W-:-:S02]  /*14680*/  IMAD.MOV.U32 R209, RZ, RZ, R225 ;  /* 0x000000ffffd17224 */ /* 0x000fc400078e00e1 */
[----:B0-----:R-:W-:Y:S01]  /*14690*/  IMAD.MOV.U32 R225, RZ, RZ, R16 ;  /* 0x000000ffffe17224 */ /* 0x001fe200078e0010 */
[----:B------:R0:W-:Y:S01]  /*146a0*/  STL [R1+0x648], R7 ;  /* 0x0006480701007387 */ /* 0x0001e20000100800 */
[----:B-1----:R-:W-:Y:S02]  /*146b0*/  IMAD.MOV.U32 R226, RZ, RZ, R7 ;  /* 0x000000ffffe27224 */ /* 0x002fe400078e0007 */
[----:B---3--:R-:W-:Y:S01]  /*146c0*/  IMAD.MOV.U32 R227, RZ, RZ, R6 ;  /* 0x000000ffffe37224 */ /* 0x008fe200078e0006 */
[----:B------:R1:W-:Y:S01]  /*146d0*/  STL [R1+0x644], R16 ;  /* 0x0006441001007387 */ /* 0x0003e20000100800 */
[----:B--2---:R-:W-:-:S03]  /*146e0*/  IMAD.MOV.U32 R6, RZ, RZ, R27 ;  /* 0x000000ffff067224 */ /* 0x004fc600078e001b */
[----:B------:R2:W-:Y:S01]  /*146f0*/  STL [R1+0x61c], R219 ;  /* 0x00061cdb01007387 */ /* 0x0005e20000100800 */
[----:B0-----:R-:W-:-:S03]  /*14700*/  IMAD.MOV.U32 R7, RZ, RZ, R26 ;  /* 0x000000ffff077224 */ /* 0x001fc600078e001a */
[----:B------:R0:W-:Y:S01]  /*14710*/  STL [R1+0x618], R220 ;  /* 0x000618dc01007387 */ /* 0x0001e20000100800 */
[----:B-1----:R-:W-:-:S03]  /*14720*/  IMAD.MOV.U32 R16, RZ, RZ, R25 ;  /* 0x000000ffff107224 */ /* 0x002fc600078e0019 */
[----:B------:R1:W-:Y:S01]  /*14730*/  STL [R1+0x614], R221 ;  /* 0x000614dd01007387 */ /* 0x0003e20000100800 */
[----:B------:R-:W-:Y:S02]  /*14740*/  IMAD.MOV.U32 R211, RZ, RZ, R223 ;  /* 0x000000ffffd37224 */ /* 0x000fe400078e00df */
[----:B------:R-:W-:Y:S01]  /*14750*/  IMAD.MOV.U32 R212, RZ, RZ, R222 ;  /* 0x000000ffffd47224 */ /* 0x000fe200078e00de */
[----:B------:R3:W-:Y:S01]  /*14760*/  STL [R1+0x610], R222 ;  /* 0x000610de01007387 */ /* 0x0007e20000100800 */
[----:B------:R-:W-:Y:S02]  /*14770*/  IMAD.MOV.U32 R213, RZ, RZ, R221 ;  /* 0x000000ffffd57224 */ /* 0x000fe400078e00dd */
[----:B------:R-:W-:Y:S01]  /*14780*/  IMAD.MOV.U32 R214, RZ, RZ, R220 ;  /* 0x000000ffffd67224 */ /* 0x000fe200078e00dc */
[----:B------:R4:W-:Y:S01]  /*14790*/  STL [R1+0x60c], R223 ;  /* 0x00060cdf01007387 */ /* 0x0009e20000100800 */
[----:B------:R-:W-:Y:S02]  /*147a0*/  IMAD.MOV.U32 R215, RZ, RZ, R219 ;  /* 0x000000ffffd77224 */ /* 0x000fe400078e00db */
[----:B------:R-:W-:Y:S01]  /*147b0*/  IMAD.MOV.U32 R17, RZ, RZ, R148 ;  /* 0x000000ffff117224 */ /* 0x000fe200078e0094 */
[----:B------:R-:W-:Y:S01]  /*147c0*/  STL [R1+0x63c], R167 ;  /* 0x00063ca701007387 */ /* 0x000fe20000100800 */
[----:B------:R-:W-:-:S02]  /*147d0*/  IMAD.MOV.U32 R218, RZ, RZ, R142 ;  /* 0x000000ffffda7224 */ /* 0x000fc400078e008e */
[----:B------:R-:W-:Y:S01]  /*147e0*/  IMAD.MOV.U32 R217, RZ, RZ, R141 ;  /* 0x000000ffffd97224 */ /* 0x000fe200078e008d */
[----:B------:R-:W-:Y:S01]  /*147f0*/  STL [R1+0x638], R168 ;  /* 0x000638a801007387 */ /* 0x000fe20000100800 */
[----:B------:R-:W-:Y:S02]  /*14800*/  IMAD.MOV.U32 R216, RZ, RZ, R140 ;  /* 0x000000ffffd87224 */ /* 0x000fe400078e008c */
[----:B------:R-:W-:Y:S01]  /*14810*/  IMAD.MOV.U32 R224, RZ, RZ, R134 ;  /* 0x000000ffffe07224 */ /* 0x000fe200078e0086 */
[----:B------:R-:W-:Y:S01]  /*14820*/  STL [R1+0x634], R169 ;  /* 0x000634a901007387 */ /* 0x000fe20000100800 */
[----:B------:R-:W-:Y:S02]  /*14830*/  IMAD.MOV.U32 R191, RZ, RZ, R115 ;  /* 0x000000ffffbf7224 */ /* 0x000fe400078e0073 */
[----:B------:R-:W-:Y:S01]  /*14840*/  IMAD.MOV.U32 R190, RZ, RZ, R114 ;  /* 0x000000ffffbe7224 */ /* 0x000fe200078e0072 */
[----:B------:R-:W-:Y:S01]  /*14850*/  STL [R1+0x630], R170 ;  /* 0x000630aa01007387 */ /* 0x000fe20000100800 */
[----:B------:R-:W-:-:S02]  /*14860*/  IMAD.MOV.U32 R189, RZ, RZ, R113 ;  /* 0x000000ffffbd7224 */ /* 0x000fc400078e0071 */
[----:B------:R-:W-:Y:S01]  /*14870*/  IMAD.MOV.U32 R188, RZ, RZ, R112 ;  /* 0x000000ffffbc7224 */ /* 0x000fe200078e0070 */
[----:B------:R4:W-:Y:S01]  /*14880*/  STL [R1+0x62c], R171 ;  /* 0x00062cab01007387 */ /* 0x0009e20000100800 */
        /* <DEDUP_REMOVED lines=34> */
[----:B--2---:R-:W-:Y:S01]  /*14ab0*/  IMAD.MOV.U32 R219, RZ, RZ, R171 ;  /* 0x000000ffffdb7224 */ /* 0x004fe200078e00ab */
[----:B------:R-:W-:Y:S01]  /*14ac0*/  STL [R1+0x5cc], R119 ;  /* 0x0005cc7701007387 */ /* 0x000fe20000100800 */
[----:B0-----:R-:W-:Y:S02]  /*14ad0*/  IMAD.MOV.U32 R220, RZ, RZ, R170 ;  /* 0x000000ffffdc7224 */ /* 0x001fe400078e00aa */
[----:B-1----:R-:W-:Y:S01]  /*14ae0*/  IMAD.MOV.U32 R221, RZ, RZ, R169 ;  /* 0x000000ffffdd7224 */ /* 0x002fe200078e00a9 */
[----:B------:R-:W-:Y:S01]  /*14af0*/  STL [R1+0x5c8], R118 ;  /* 0x0005c87601007387 */ /* 0x000fe20000100800 */
[----:B---3--:R-:W-:Y:S02]  /*14b00*/  IMAD.MOV.U32 R222, RZ, RZ, R168 ;  /* 0x000000ffffde7224 */ /* 0x008fe400078e00a8 */
[----:B----4-:R-:W-:Y:S01]  /*14b10*/  IMAD.MOV.U32 R223, RZ, RZ, R167 ;  /* 0x000000ffffdf7224 */ /* 0x010fe200078e00a7 */
        /* <DEDUP_REMOVED lines=24> */
[----:B------:R0:W-:Y:S01]  /*14ca0*/  STL.128 [R1+0x3370], R152 ;  /* 0x0033709801007387 */ /* 0x0001e20000100c00 */
        /* <DEDUP_REMOVED lines=8> */
[----:B0-----:R-:W-:-:S02]  /*14d30*/  IMAD.MOV.U32 R155, RZ, RZ, R79 ;  /* 0x000000ffff9b7224 */ /* 0x001fc400078e004f */
        /* <DEDUP_REMOVED lines=157> */
[----:B------:R-:W-:Y:S04]  /*15710*/  STL [R1+0x450], R24 ;  /* 0x0004501801007387 */ /* 0x000fe80000100800 */
[----:B------:R1:W-:Y:S04]  /*15720*/  STL.128 [R1+0x3360], R24 ;  /* 0x0033601801007387 */ /* 0x0003e80000100c00 */
[----:B------:R-:W2:Y:S04]  /*15730*/  LDL.LU.128 R28, [R1+0x460] ;  /* 0x00046000011c7983 */ /* 0x000ea80000300c00 */
[----:B0-----:R-:W2:Y:S04]  /*15740*/  LDL.LU.128 R152, [R1+0x3370] ;  /* 0x0033700001987983 */ /* 0x001ea80000300c00 */
[----:B------:R-:W2:Y:S04]  /*15750*/  LDL.LU.128 R32, [R1+0x470] ;  /* 0x0004700001207983 */ /* 0x000ea80000300c00 */
        /* <DEDUP_REMOVED lines=31> */
[----:B0-----:R-:W3:Y:S04]  /*15950*/  LDL.LU R166, [R1+0x3398] ;  /* 0x0033980001a67983 */ /* 0x001ee80000300800 */
[----:B------:R0:W-:Y:S04]  /*15960*/  STL.128 [R1+0x330], R160 ;  /* 0x000330a001007387 */ /* 0x0001e80000100c00 */
[----:B------:R1:W-:Y:S04]  /*15970*/  STL.128 [R1+0x360], R172 ;  /* 0x000360ac01007387 */ /* 0x0003e80000100c00 */
[----:B------:R-:W4:Y:S04]  /*15980*/  LDL.LU.64 R164, [R1+0x3390] ;  /* 0x0033900001a47983 */ /* 0x000f280000300a00 */
[----:B0-----:R-:W4:Y:S04]  /*15990*/  LDL.LU.128 R160, [R1+0x3380] ;  /* 0x0033800001a07983 */ /* 0x001f280000300c00 */
[----:B-1----:R-:W4:Y:S01]  /*159a0*/  LDL.LU.128 R172, [R1+0x33a0] ;  /* 0x0033a00001ac7983 */ /* 0x002f220000300c00 */
[----:B--2---:R-:W-:-:S06]  /*159b0*/  WARPGROUP.ARRIVE ;  /* 0x00000000000079c5 */ /* 0x004fcc0000000000 */
[----:B------:R-:W-:Y:S03]  /*159c0*/  HGMMA.64x256x16.F32.BF16 R24, R152, gdesc[UR4].tnspB, R24, gsb0 ;  /* 0x43e0000498187df0 */ /* 0x000fe60008001818 */
[----:B------:R-:W-:Y:S02]  /*159d0*/  WARPGROUP.DEPBAR.LE gsb0, 0x0 ;  /* 0x00008000000079c5 */ /* 0x000fe40000010000 */
[----:B------:R0:W-:Y:S04]  /*159e0*/  STL.128 [R1+0x450], R24 ;  /* 0x0004501801007387 */ /* 0x0001e80000100c00 */
[----:B------:R-:W-:Y:S04]  /*159f0*/  STL.128 [R1+0x460], R28 ;  /* 0x0004601c01007387 */ /* 0x000fe80000100c00 */
[----:B------:R1:W-:Y:S04]  /*15a00*/  STL.128 [R1+0x580], R100 ;  /* 0x0005806401007387 */ /* 0x0003e80000100c00 */
[----:B------:R2:W-:Y:S04]  /*15a10*/  STL.128 [R1+0x590], R104 ;  /* 0x0005906801007387 */ /* 0x0005e80000100c00 */
[----:B0-----:R-:W4:Y:S04]  /*15a20*/  LDL.LU.128 R24, [R1+0x3360] ;  /* 0x0033600001187983 */ /* 0x001f280000300c00 */
[----:B-1----:R-:W4:Y:S04]  /*15a30*/  LDL.LU.128 R100, [R1+0x450] ;  /* 0x0004500001647983 */ /* 0x002f280000300c00 */
[----:B--2---:R-:W2:Y:S01]  /*15a40*/  LDL.LU.128 R104, [R1+0x460] ;  /* 0x0004600001687983 */ /* 0x004ea20000300c00 */
[----:B---3--:R-:W-:-:S03]  /*15a50*/  FFMA.FTZ R167, R10, R0, -R166 ;  /* 0x000000000aa77223 */ /* 0x008fc600000108a6 */
[----:B------:R0:W-:Y:S04]  /*15a60*/  STL.128 [R1+0x350], R168 ;  /* 0x000350a801007387 */ /* 0x0001e80000100c00 */
[----:B------:R1:W-:Y:S01]  /*15a70*/  STL.128 [R1+0x3a0], R188 ;  /* 0x0003a0bc01007387 */ /* 0x0003e20000100c00 */
[----:B------:R-:W-:Y:S01]  /*15a80*/  MUFU.EX2 R167, R167 ;  /* 0x000000a700a77308 */ /* 0x000fe20000000800 */
[-CC-:B0-----:R-:W-:Y:S01]  /*15a90*/  FFMA.FTZ R170, R19, R0.reuse, -R166.reuse ;  /* 0x0000000013aa7223 */ /* 0x181fe200000108a6 */
[-CC-:B------:R-:W-:Y:S01]  /*15aa0*/  FFMA.FTZ R169, R15, R0.reuse, -R166.reuse ;  /* 0x000000000fa97223 */ /* 0x180fe200000108a6 */
[-C--:B------:R-:W-:Y:S01]  /*15ab0*/  FFMA.FTZ R168, R11, R0.reuse, -R166 ;  /* 0x000000000ba87223 */ /* 0x080fe200000108a6 */
[-CC-:B-1----:R-:W-:Y:S01]  /*15ac0*/  FFMA.FTZ R191, R23, R0.reuse, -R4.reuse ;  /* 0x0000000017bf7223 */ /* 0x182fe20000010804 */
[-CC-:B------:R-:W-:Y:S01]  /*15ad0*/  FFMA.FTZ R190, R21, R0.reuse, -R4.reuse ;  /* 0x0000000015be7223 */ /* 0x180fe20000010804 */
[-CC-:B------:R-:W-:Y:S01]  /*15ae0*/  FFMA.FTZ R189, R13, R0.reuse, -R4.reuse ;  /* 0x000000000dbd7223 */ /* 0x180fe20000010804 */
[----:B------:R-:W-:Y:S01]  /*15af0*/  FFMA.FTZ R188, R12, R0, -R4 ;  /* 0x000000000cbc7223 */ /* 0x000fe20000010804 */
[----:B------:R-:W-:Y:S08]  /*15b00*/  MUFU.EX2 R170, R170 ;  /* 0x000000aa00aa7308 */ /* 0x000ff00000000800 */
[----:B------:R-:W-:Y:S08]  /*15b10*/  MUFU.EX2 R191, R191 ;  /* 0x000000bf00bf7308 */ /* 0x000ff00000000800 */
[----:B------:R-:W0:Y:S08]  /*15b20*/  MUFU.EX2 R190, R190 ;  /* 0x000000be00be7308 */ /* 0x000e300000000800 */
[----:B------:R-:W-:Y:S08]  /*15b30*/  MUFU.EX2 R189, R189 ;  /* 0x000000bd00bd7308 */ /* 0x000ff00000000800 */
[----:B------:R-:W-:Y:S08]  /*15b40*/  MUFU.EX2 R188, R188 ;  /* 0x000000bc00bc7308 */ /* 0x000ff00000000800 */
[----:B------:R-:W1:Y:S08]  /*15b50*/  MUFU.EX2 R169, R169 ;  /* 0x000000a900a97308 */ /* 0x000e700000000800 */
[----:B------:R-:W3:Y:S01]  /*15b60*/  MUFU.EX2 R168, R168 ;  /* 0x000000a800a87308 */ /* 0x000ee20000000800 */
[----:B------:R3:W-:Y:S01]  /*15b70*/  STL.128 [R1+0x370], R176 ;  /* 0x000370b001007387 */ /* 0x0007e20000100c00 */
[----:B------:R-:W-:-:S02]  /*15b80*/  IMAD.MOV.U32 R210, RZ, RZ, R224 ;  /* 0x000000ffffd27224 */ /* 0x000fc400078e00e0 */
[----:B------:R-:W-:Y:S01]  /*15b90*/  IMAD.MOV.U32 R171, RZ, RZ, R139 ;  /* 0x000000ffffab7224 */ /* 0x000fe200078e008b */
[----:B------:R3:W-:Y:S01]  /*15ba0*/  STL.128 [R1+0x320], R156 ;  /* 0x0003209c01007387 */ /* 0x0007e20000100c00 */
[----:B------:R-:W-:Y:S01]  /*15bb0*/  IMAD.MOV.U32 R224, RZ, RZ, R17 ;  /* 0x000000ffffe07224 */ /* 0x000fe200078e0011 */
[----:B0-----:R-:W-:Y:S02]  /*15bc0*/  F2FP.BF16.F32.PACK_AB R152, R190, R191 ;  /* 0x000000bfbe98723e */ /* 0x001fe400000010ff */
[----:B-1----:R-:W-:Y:S02]  /*15bd0*/  F2FP.BF16.F32.PACK_AB R153, R169, R170 ;  /* 0x000000aaa999723e */ /* 0x002fe400000010ff */
[----:B------:R-:W-:Y:S01]  /*15be0*/  F2FP.BF16.F32.PACK_AB R154, R188, R189 ;  /* 0x000000bdbc9a723e */ /* 0x000fe200000010ff */
[----:B------:R-:W-:Y:S01]  /*15bf0*/  STL.128 [R1+0x540], R84 ;  /* 0x0005405401007387 */ /* 0x000fe20000100c00 */
[----:B---3--:R-:W-:Y:S02]  /*15c00*/  IMAD.MOV.U32 R179, RZ, RZ, R135 ;  /* 0x000000ffffb37224 */ /* 0x008fe400078e0087 */
[----:B------:R-:W-:-:S02]  /*15c10*/  IMAD.MOV.U32 R178, RZ, RZ, R136 ;  /* 0x000000ffffb27224 */ /* 0x000fc400078e0088 */
[----:B------:R-:W-:Y:S02]  /*15c20*/  IMAD.MOV.U32 R177, RZ, RZ, R137 ;  /* 0x000000ffffb17224 */ /* 0x000fe400078e0089 */
[----:B------:R-:W-:Y:S01]  /*15c30*/  IMAD.MOV.U32 R176, RZ, RZ, R138 ;  /* 0x000000ffffb07224 */ /* 0x000fe200078e008a */
[----:B------:R-:W-:Y:S01]  /*15c40*/  F2FP.BF16.F32.PACK_AB R155, R167, R168 ;  /* 0x000000a8a79b723e */ /* 0x000fe200000010ff */
[----:B------:R-:W-:Y:S02]  /*15c50*/  IMAD.MOV.U32 R159, RZ, RZ, R140 ;  /* 0x000000ffff9f7224 */ /* 0x000fe400078e008c */
[----:B------:R-:W-:Y:S02]  /*15c60*/  IMAD.MOV.U32 R158, RZ, RZ, R141 ;  /* 0x000000ffff9e7224 */ /* 0x000fe400078e008d */
[----:B------:R-:W-:Y:S02]  /*15c70*/  IMAD.MOV.U32 R157, RZ, RZ, R142 ;  /* 0x000000ffff9d7224 */ /* 0x000fe400078e008e */
[----:B------:R-:W-:Y:S01]  /*15c80*/  IMAD.MOV.U32 R156, RZ, RZ, R143 ;  /* 0x000000ffff9c7224 */ /* 0x000fe200078e008f */
[----:B------:R-:W-:Y:S01]  /*15c90*/  STL.128 [R1+0x550], R88 ;  /* 0x0005505801007387 */ /* 0x000fe20000100c00 */
[----:B------:R-:W-:-:S03]  /*15ca0*/  IMAD.MOV.U32 R22, RZ, RZ, R144 ;  /* 0x000000ffff167224 */ /* 0x000fc600078e0090 */
[----:B------:R-:W-:Y:S01]  /*15cb0*/  STL.128 [R1+0x560], R92 ;  /* 0x0005605c01007387 */ /* 0x000fe20000100c00 */
[----:B------:R-:W-:-:S03]  /*15cc0*/  IMAD.MOV.U32 R20, RZ, RZ, R145 ;  /* 0x000000ffff147224 */ /* 0x000fc600078e0091 */
[----:B------:R-:W-:Y:S01]  /*15cd0*/  STL.128 [R1+0x570], R96 ;  /* 0x0005706001007387 */ /* 0x000fe20000100c00 */
[----:B------:R-:W-:-:S03]  /*15ce0*/  IMAD.MOV.U32 R18, RZ, RZ, R146 ;  /* 0x000000ffff127224 */ /* 0x000fc600078e0092 */
[----:B------:R-:W-:Y:S01]  /*15cf0*/  STL.128 [R1+0x3290], R176 ;  /* 0x003290b001007387 */ /* 0x000fe20000100c00 */
[----:B------:R-:W-:-:S03]  /*15d00*/  IMAD.MOV.U32 R17, RZ, RZ, R147 ;  /* 0x000000ffff117224 */ /* 0x000fc600078e0093 */
[----:B----4-:R-:W-:Y:S01]  /*15d10*/  STL.128 [R1+0x3280], R172 ;  /* 0x003280ac01007387 */ /* 0x010fe20000100c00 */
[----:B------:R-:W-:-:S03]  /*15d20*/  IMAD.MOV.U32 R16, RZ, RZ, R148 ;  /* 0x000000ffff107224 */ /* 0x000fc600078e0094 */
[----:B------:R-:W-:Y:S01]  /*15d30*/  STL.128 [R1+0x3270], R168 ;  /* 0x003270a801007387 */ /* 0x000fe20000100c00 */
[----:B------:R-:W-:-:S03]  /*15d40*/  IMAD.MOV.U32 R14, RZ, RZ, R149 ;  /* 0x000000ffff0e7224 */ /* 0x000fc600078e0095 */
[----:B------:R-:W-:Y:S01]  /*15d50*/  STL.128 [R1+0x3260], R164 ;  /* 0x003260a401007387 */ /* 0x000fe20000100c00 */
[----:B------:R-:W-:-:S03]  /*15d60*/  IMAD.MOV.U32 R7, RZ, RZ, R150 ;  /* 0x000000ffff077224 */ /* 0x000fc600078e0096 */
[----:B------:R-:W-:Y:S01]  /*15d70*/  STL.128 [R1+0x3250], R160 ;  /* 0x003250a001007387 */ /* 0x000fe20000100c00 */
[----:B------:R-:W-:-:S03]  /*15d80*/  IMAD.MOV.U32 R6, RZ, RZ, R151 ;  /* 0x000000ffff067224 */ /* 0x000fc600078e0097 */
[----:B------:R0:W-:Y:S04]  /*15d90*/  STL.128 [R1+0x380], R180 ;  /* 0x000380b401007387 */ /* 0x0001e80000100c00 */
[----:B------:R1:W-:Y:S04]  /*15da0*/  STL.128 [R1+0x410], R216 ;  /* 0x000410d801007387 */ /* 0x0003e80000100c00 */
[----:B------:R3:W-:Y:S04]  /*15db0*/  STL.128 [R1+0x420], R220 ;  /* 0x000420dc01007387 */ /* 0x0007e80000100c00 */
[----:B------:R4:W-:Y:S04]  /*15dc0*/  STL.128 [R1+0x430], R224 ;  /* 0x000430e001007387 */ /* 0x0009e80000100c00 */
[----:B------:R-:W-:Y:S01]  /*15dd0*/  STL.128 [R1+0x530], R80 ;  /* 0x0005305001007387 */ /* 0x000fe20000100c00 */
[----:B0-----:R-:W-:-:S02]  /*15de0*/  IMAD.MOV.U32 R181, RZ, RZ, R133 ;  /* 0x000000ffffb57224 */ /* 0x001fc400078e0085 */
[----:B------:R-:W-:Y:S01]  /*15df0*/  IMAD.MOV.U32 R180, RZ, RZ, R134 ;  /* 0x000000ffffb47224 */ /* 0x000fe200078e0086 */
[----:B------:R0:W-:Y:S01]  /*15e00*/  STL.128 [R1+0x3240], R156 ;  /* 0x0032409c01007387 */ /* 0x0001e20000100c00 */
[----:B-1----:R-:W-:Y:S02]  /*15e10*/  IMAD.MOV.U32 R219, RZ, RZ, R129 ;  /* 0x000000ffffdb7224 */ /* 0x002fe400078e0081 */
[----:B------:R-:W-:Y:S01]  /*15e20*/  IMAD.MOV.U32 R218, RZ, RZ, R130 ;  /* 0x000000ffffda7224 */ /* 0x000fe200078e0082 */
[----:B------:R-:W2:Y:S01]  /*15e30*/  LDL.LU.128 R160, [R1+0x540] ;  /* 0x0005400001a07983 */ /* 0x000ea20000300c00 */
[----:B---3--:R-:W-:Y:S02]  /*15e40*/  IMAD.MOV.U32 R223, RZ, RZ, R125 ;  /* 0x000000ffffdf7224 */ /* 0x008fe400078e007d */
[----:B------:R-:W-:Y:S01]  /*15e50*/  IMAD.MOV.U32 R222, RZ, RZ, R126 ;  /* 0x000000ffffde7224 */ /* 0x000fe200078e007e */
[----:B------:R-:W3:Y:S01]  /*15e60*/  LDL.LU.128 R164, [R1+0x550] ;  /* 0x0005500001a47983 */ /* 0x000ee20000300c00 */
[----:B----4-:R-:W-:-:S02]  /*15e70*/  IMAD.MOV.U32 R224, RZ, RZ, R124 ;  /* 0x000000ffffe07224 */ /* 0x010fc400078e007c */
[----:B------:R-:W-:Y:S01]  /*15e80*/  IMAD.MOV.U32 R221, RZ, RZ, R127 ;  /* 0x000000ffffdd7224 */ /* 0x000fe200078e007f */
[----:B------:R-:W4:Y:S01]  /*15e90*/  LDL.LU.128 R168, [R1+0x560] ;  /* 0x0005600001a87983 */ /* 0x000f220000300c00 */
[----:B------:R-:W-:Y:S02]  /*15ea0*/  IMAD.MOV.U32 R220, RZ, RZ, R128 ;  /* 0x000000ffffdc7224 */ /* 0x000fe400078e0080 */
[----:B------:R-:W-:Y:S01]  /*15eb0*/  IMAD.MOV.U32 R217, RZ, RZ, R131 ;  /* 0x000000ffffd97224 */ /* 0x000fe200078e0083 */
[----:B------:R-:W4:Y:S01]  /*15ec0*/  LDL.LU.128 R172, [R1+0x570] ;  /* 0x0005700001ac7983 */ /* 0x000f220000300c00 */
[----:B------:R-:W-:-:S03]  /*15ed0*/  IMAD.MOV.U32 R216, RZ, RZ, R132 ;  /* 0x000000ffffd87224 */ /* 0x000fc600078e0084 */
[----:B------:R-:W4:Y:S04]  /*15ee0*/  LDL.128 R176, [R1+0x580] ;  /* 0x0005800001b07983 */ /* 0x000f280000100c00 */
        /* <DEDUP_REMOVED lines=29> */
[----:B--2---:R-:W2:Y:S01]  /*160c0*/  LDL.LU.128 R152, [R1+0x520] ;  /* 0x0005200001987983 */ /* 0x004ea20000300c00 */
[----:B------:R-:W-:-:S02]  /*160d0*/  IMAD.MOV.U32 R28, RZ, RZ, R104 ;  /* 0x000000ffff1c7224 */ /* 0x000fc400078e0068 */
[----:B------:R-:W-:Y:S01]  /*160e0*/  IMAD.MOV.U32 R29, RZ, RZ, R105 ;  /* 0x000000ffff1d7224 */ /* 0x000fe200078e0069 */
[----:B------:R0:W-:Y:S01]  /*160f0*/  STL.128 [R1+0x240], R24 ;  /* 0x0002401801007387 */ /* 0x0001e20000100c00 */
[----:B------:R-:W-:Y:S02]  /*16100*/  IMAD.MOV.U32 R30, RZ, RZ, R106 ;  /* 0x000000ffff1e7224 */ /* 0x000fe400078e006a */
[----:B------:R-:W-:Y:S01]  /*16110*/  IMAD.MOV.U32 R31, RZ, RZ, R107 ;  /* 0x000000ffff1f7224 */ /* 0x000fe200078e006b */
[----:B------:R1:W-:Y:S04]  /*16120*/  STL.128 [R1+0x240], R100 ;  /* 0x0002406401007387 */ /* 0x0003e80000100c00 */
[----:B------:R1:W-:Y:S01]  /*16130*/  STL.128 [R1+0x250], R104 ;  /* 0x0002506801007387 */ /* 0x0003e20000100c00 */
[----:B------:R-:W-:-:S03]  /*16140*/  IMAD.MOV.U32 R11, RZ, RZ, R9 ;  /* 0x000000ffff0b7224 */ /* 0x000fc600078e0009 */
[----:B------:R-:W-:Y:S01]  /*16150*/  STL [R1+0x30e0], R22 ;  /* 0x0030e01601007387 */ /* 0x000fe20000100800 */
[----:B0-----:R-:W-:-:S03]  /*16160*/  IMAD.MOV.U32 R25, RZ, RZ, R101 ;  /* 0x000000ffff197224 */ /* 0x001fc600078e0065 */
[----:B------:R-:W-:Y:S01]  /*16170*/  STL [R1+0x30dc], R20 ;  /* 0x0030dc1401007387 */ /* 0x000fe20000100800 */
[----:B------:R-:W-:Y:S02]  /*16180*/  IMAD.MOV.U32 R26, RZ, RZ, R102 ;  /* 0x000000ffff1a7224 */ /* 0x000fe400078e0066 */
[----:B------:R-:W-:Y:S01]  /*16190*/  IMAD.MOV.U32 R27, RZ, RZ, R103 ;  /* 0x000000ffff1b7224 */ /* 0x000fe200078e0067 */
[----:B-1----:R-:W2:Y:S04]  /*161a0*/  LDL.LU R101, [R1+0x584] ;  /* 0x0005840001657983 */ /* 0x002ea80000300800 */
[----:B------:R-:W2:Y:S04]  /*161b0*/  LDL.LU R102, [R1+0x588] ;  /* 0x0005880001667983 */ /* 0x000ea80000300800 */
[----:B------:R-:W2:Y:S04]  /*161c0*/  LDL.LU R103, [R1+0x58c] ;  /* 0x00058c0001677983 */ /* 0x000ea80000300800 */
[----:B------:R-:W2:Y:S01]  /*161d0*/  LDL.128 R104, [R1+0x590] ;  /* 0x0005900001687983 */ /* 0x000ea20000100c00 */
[----:B------:R-:W-:-:S03]  /*161e0*/  IMAD.MOV.U32 R24, RZ, RZ, R100 ;  /* 0x000000ffff187224 */ /* 0x000fc600078e0064 */
[----:B------:R0:W-:Y:S04]  /*161f0*/  STL.128 [R1+0x3100], R28 ;  /* 0x0031001c01007387 */ /* 0x0001e80000100c00 */
[----:B------:R1:W-:Y:S01]  /*16200*/  STL.128 [R1+0x30f0], R24 ;  /* 0x0030f01801007387 */ /* 0x0003e20000100c00 */
[----:B------:R-:W-:-:S03]  /*16210*/  VIADD R10, R8, 0x100 ;  /* 0x00000100080a7836 */ /* 0x000fc60000000000 */
[----:B------:R3:W-:Y:S04]  /*16220*/  STL [R1+0x30d8], R18 ;  /* 0x0030d81201007387 */ /* 0x0007e80000100800 */
[----:B------:R-:W-:Y:S04]  /*16230*/  STL.64 [R1+0x30d0], R16 ;  /* 0x0030d01001007387 */ /* 0x000fe80000100a00 */
[----:B0-----:R-:W2:Y:S04]  /*16240*/  LDL.LU.128 R28, [R1+0x3100] ;  /* 0x00310000011c7983 */ /* 0x001ea80000300c00 */
[----:B-1----:R-:W2:Y:S04]  /*16250*/  LDL.LU.128 R24, [R1+0x30f0] ;  /* 0x0030f00001187983 */ /* 0x002ea80000300c00 */
[----:B------:R-:W-:Y:S04]  /*16260*/  STL [R1+0x30cc], R14 ;  /* 0x0030cc0e01007387 */ /* 0x000fe80000100800 */
[----:B------:R-:W-:Y:S04]  /*16270*/  STL.128 [R1+0x30b0], R4 ;  /* 0x0030b00401007387 */ /* 0x000fe80000100c00 */
[----:B------:R-:W-:Y:S04]  /*16280*/  STL.128 [R1+0x390], R184 ;  /* 0x000390b801007387 */ /* 0x000fe80000100c00 */
[----:B------:R-:W-:Y:S04]  /*16290*/  STL.64 [R1+0x30c0], R8 ;  /* 0x0030c00801007387 */ /* 0x000fe80000100a00 */
[----:B------:R-:W-:Y:S04]  /*162a0*/  STL.128 [R1+0x3b0], R192 ;  /* 0x0003b0c001007387 */ /* 0x000fe80000100c00 */
[----:B------:R-:W-:Y:S04]  /*162b0*/  STL.128 [R1+0x3c0], R196 ;  /* 0x0003c0c401007387 */ /* 0x000fe80000100c00 */
[----:B------:R-:W-:Y:S04]  /*162c0*/  STL.128 [R1+0x3d0], R200 ;  /* 0x0003d0c801007387 */ /* 0x000fe80000100c00 */
[----:B------:R-:W-:Y:S04]  /*162d0*/  STL.128 [R1+0x3e0], R204 ;  /* 0x0003e0cc01007387 */ /* 0x000fe80000100c00 */
[----:B------:R-:W-:Y:S04]  /*162e0*/  STL.128 [R1+0x3f0], R208 ;  /* 0x0003f0d001007387 */ /* 0x000fe80000100c00 */
[----:B------:R-:W-:Y:S04]  /*162f0*/  STL.128 [R1+0x400], R212 ;  /* 0x000400d401007387 */ /* 0x000fe80000100c00 */
[----:B------:R-:W2:Y:S01]  /*16300*/  LDL.LU.64 R182, [R1+0x33b0] ;  /* 0x0033b00001b67983 */ /* 0x000ea20000300a00 */
[----:B------:R-:W-:-:S03]  /*16310*/  IMAD.MOV.U32 R84, RZ, RZ, R160 ;  /* 0x000000ffff547224 */ /* 0x000fc600078e00a0 */
[----:B------:R-:W2:Y:S01]  /*16320*/  LDL.LU R22, [R1+0x30e0] ;  /* 0x0030e00001167983 */ /* 0x000ea20000300800 */
[----:B------:R-:W-:Y:S02]  /*16330*/  IMAD.MOV.U32 R85, RZ, RZ, R161 ;  /* 0x000000ffff557224 */ /* 0x000fe400078e00a1 */
[----:B------:R-:W-:Y:S01]  /*16340*/  IMAD.MOV.U32 R86, RZ, RZ, R162 ;  /* 0x000000ffff567224 */ /* 0x000fe200078e00a2 */
[----:B------:R-:W2:Y:S01]  /*16350*/  LDL.LU R20, [R1+0x30dc] ;  /* 0x0030dc0001147983 */ /* 0x000ea20000300800 */
[----:B------:R-:W-:Y:S02]  /*16360*/  IMAD.MOV.U32 R87, RZ, RZ, R163 ;  /* 0x000000ffff577224 */ /* 0x000fe400078e00a3 */
[----:B---3--:R-:W-:Y:S01]  /*16370*/  IMAD.MOV.U32 R88, RZ, RZ, R164 ;  /* 0x000000ffff587224 */ /* 0x008fe200078e00a4 */
[----:B------:R-:W3:Y:S01]  /*16380*/  LDL.LU R18, [R1+0x30d8] ;  /* 0x0030d80001127983 */ /* 0x000ee20000300800 */
[----:B------:R-:W-:Y:S02]  /*16390*/  IMAD.MOV.U32 R89, RZ, RZ, R165 ;  /* 0x000000ffff597224 */ /* 0x000fe400078e00a5 */
[----:B------:R-:W-:-:S02]  /*163a0*/  IMAD.MOV.U32 R90, RZ, RZ, R166 ;  /* 0x000000ffff5a7224 */ /* 0x000fc400078e00a6 */
[----:B------:R-:W-:Y:S02]  /*163b0*/  IMAD.MOV.U32 R91, RZ, RZ, R167 ;  /* 0x000000ffff5b7224 */ /* 0x000fe400078e00a7 */
[----:B----4-:R-:W-:Y:S02]  /*163c0*/  IMAD.MOV.U32 R92, RZ, RZ, R168 ;  /* 0x000000ffff5c7224 */ /* 0x010fe400078e00a8 */
[----:B------:R-:W-:Y:S02]  /*163d0*/  IMAD.MOV.U32 R93, RZ, RZ, R169 ;  /* 0x000000ffff5d7224 */ /* 0x000fe400078e00a9 */
[----:B------:R-:W-:Y:S02]  /*163e0*/  IMAD.MOV.U32 R94, RZ, RZ, R170 ;  /* 0x000000ffff5e7224 */ /* 0x000fe400078e00aa */
[----:B------:R-:W-:Y:S02]  /*163f0*/  IMAD.MOV.U32 R95, RZ, RZ, R171 ;  /* 0x000000ffff5f7224 */ /* 0x000fe400078e00ab */
[----:B------:R-:W-:-:S02]  /*16400*/  IMAD.MOV.U32 R96, RZ, RZ, R172 ;  /* 0x000000ffff607224 */ /* 0x000fc400078e00ac */
[----:B------:R-:W-:Y:S02]  /*16410*/  IMAD.MOV.U32 R97, RZ, RZ, R173 ;  /* 0x000000ffff617224 */ /* 0x000fe400078e00ad */
[----:B------:R-:W-:Y:S02]  /*16420*/  IMAD.MOV.U32 R98, RZ, RZ, R174 ;  /* 0x000000ffff627224 */ /* 0x000fe400078e00ae */
[----:B------:R-:W-:Y:S02]  /*16430*/  IMAD.MOV.U32 R99, RZ, RZ, R175 ;  /* 0x000000ffff637224 */ /* 0x000fe400078e00af */
[----:B------:R-:W-:Y:S01]  /*16440*/  IMAD.MOV.U32 R100, RZ, RZ, R176 ;  /* 0x000000ffff647224 */ /* 0x000fe200078e00b0 */
[----:B------:R0:W-:Y:S04]  /*16450*/  STL.128 [R1+0x3200], R92 ;  /* 0x0032005c01007387 */ /* 0x0001e80000100c00 */
[----:B------:R1:W-:Y:S04]  /*16460*/  STL.128 [R1+0x3210], R96 ;  /* 0x0032106001007387 */ /* 0x0003e80000100c00 */
[----:B------:R4:W-:Y:S04]  /*16470*/  STL.128 [R1+0x31f0], R88 ;  /* 0x0031f05801007387 */ /* 0x0009e80000100c00 */
[----:B------:R4:W-:Y:S04]  /*16480*/  STL.128 [R1+0x31e0], R84 ;  /* 0x0031e05401007387 */ /* 0x0009e80000100c00 */
[----:B0-----:R-:W3:Y:S04]  /*16490*/  LDL.LU.128 R92, [R1+0x3200] ;  /* 0x00320000015c7983 */ /* 0x001ee80000300c00 */
[----:B-1----:R-:W3:Y:S04]  /*164a0*/  LDL.LU.128 R96, [R1+0x3210] ;  /* 0x0032100001607983 */ /* 0x002ee80000300c00 */
[----:B----4-:R-:W4:Y:S04]  /*164b0*/  LDL.LU.128 R88, [R1+0x31f0] ;  /* 0x0031f00001587983 */ /* 0x010f280000300c00 */
[----:B------:R-:W4:Y:S01]  /*164c0*/  LDL.LU.128 R84, [R1+0x31e0] ;  /* 0x0031e00001547983 */ /* 0x000f220000300c00 */
[----:B------:R-:W-:-:S03]  /*164d0*/  IMAD.MOV.U32 R80, RZ, RZ, R156 ;  /* 0x000000ffff507224 */ /* 0x000fc600078e009c */
[----:B------:R-:W4:Y:S01]  /*164e0*/  LDL.LU.64 R16, [R1+0x30d0] ;  /* 0x0030d00001107983 */ /* 0x000f220000300a00 */
        /* <DEDUP_REMOVED lines=47> */
[----:B--2---:R-:W-:-:S02]  /*167e0*/  IMAD.MOV.U32 R76, RZ, RZ, R152 ;  /* 0x000000ffff4c7224 */ /* 0x004fc400078e0098 */
[----:B------:R-:W-:Y:S02]  /*167f0*/  IMAD.MOV.U32 R77, RZ, RZ, R153 ;  /* 0x000000ffff4d7224 */ /* 0x000fe400078e0099 */
[----:B------:R-:W-:Y:S02]  /*16800*/  IMAD.MOV.U32 R78, RZ, RZ, R154 ;  /* 0x000000ffff4e7224 */ /* 0x000fe400078e009a */
[----:B------:R-:W-:Y:S01]  /*16810*/  IMAD.MOV.U32 R79, RZ, RZ, R155 ;  /* 0x000000ffff4f7224 */ /* 0x000fe200078e009b */
[----:B------:R0:W-:Y:S04]  /*16820*/  STL.128 [R1+0x260], R108 ;  /* 0x0002606c01007387 */ /* 0x0001e80000100c00 */
[----:B------:R1:W-:Y:S04]  /*16830*/  STL.128 [R1+0x3220], R100 ;  /* 0x0032206401007387 */ /* 0x0003e80000100c00 */
[----:B------:R2:W-:Y:S04]  /*16840*/  STL.128 [R1+0x380], R104 ;  /* 0x0003806801007387 */ /* 0x0005e80000100c00 */
[----:B------:R2:W-:Y:S04]  /*16850*/  STL.128 [R1+0x31d0], R80 ;  /* 0x0031d05001007387 */ /* 0x0005e80000100c00 */
[----:B0-----:R-:W4:Y:S04]  /*16860*/  LDL.128 R108, [R1+0x5a0] ;  /* 0x0005a000016c7983 */ /* 0x001f280000100c00 */
[----:B-1----:R-:W4:Y:S04]  /*16870*/  LDL.LU.128 R100, [R1+0x3220] ;  /* 0x0032200001647983 */ /* 0x002f280000300c00 */
[----:B--2---:R-:W2:Y:S04]  /*16880*/  LDL.LU R105, [R1+0x594] ;  /* 0x0005940001697983 */ /* 0x004ea80000300800 */
[----:B------:R-:W2:Y:S04]  /*16890*/  LDL.LU R106, [R1+0x598] ;  /* 0x00059800016a7983 */ /* 0x000ea80000300800 */
[----:B------:R-:W2:Y:S04]  /*168a0*/  LDL.LU R107, [R1+0x59c] ;  /* 0x00059c00016b7983 */ /* 0x000ea80000300800 */
        /* <DEDUP_REMOVED lines=12> */
[----:B------:R-:W2:Y:S04]  /*16970*/  LDL.LU.128 R80, [R1+0x31d0] ;  /* 0x0031d00001507983 */ /* 0x000ea80000300c00 */
        /* <DEDUP_REMOVED lines=11> */
[----:B------:R-:W2:Y:S01]  /*16a30*/  LDL.LU.128 R32, [R1+0x3110] ;  /* 0x0031100001207983 */ /* 0x000ea20000300c00 */
[----:B------:R-:W-:-:S03]  /*16a40*/  R2UR UR7, R11 ;  /* 0x000000000b0772ca */ /* 0x000fc600000e0000 */
[----:B------:R-:W2:Y:S04]  /*16a50*/  LDL.LU R14, [R1+0x30cc] ;  /* 0x0030cc00010e7983 */ /* 0x000ea80000300800 */
[----:B------:R-:W2:Y:S04]  /*16a60*/  LDL.LU.128 R4, [R1+0x30b0] ;  /* 0x0030b00001047983 */ /* 0x000ea80000300c00 */
[----:B------:R0:W-:Y:S04]  /*16a70*/  STL [R1+0x30c8], R11 ;  /* 0x0030c80b01007387 */ /* 0x0001e80000100800 */
[----:B------:R-:W-:Y:S04]  /*16a80*/  STL.128 [R1+0x270], R112 ;  /* 0x0002707001007387 */ /* 0x000fe80000100c00 */
[----:B------:R-:W2:Y:S04]  /*16a90*/  LDL.LU.64 R8, [R1+0x30c0] ;  /* 0x0030c00001087983 */ /* 0x000ea80000300a00 */
[----:B0-----:R-:W2:Y:S04]  /*16aa0*/  LDL.LU R11, [R1+0x30c8] ;  /* 0x0030c800010b7983 */ /* 0x001ea80000300800 */
[----:B---3--:R0:W-:Y:S04]  /*16ab0*/  STL.128 [R1+0x3070], R92 ;  /* 0x0030705c01007387 */ /* 0x0081e80000100c00 */
[----:B------:R1:W-:Y:S04]  /*16ac0*/  STL.128 [R1+0x3080], R96 ;  /* 0x0030806001007387 */ /* 0x0003e80000100c00 */
[----:B----4-:R3:W-:Y:S04]  /*16ad0*/  STL.128 [R1+0x3060], R88 ;  /* 0x0030605801007387 */ /* 0x0107e80000100c00 */
[----:B------:R4:W-:Y:S04]  /*16ae0*/  STL.128 [R1+0x3050], R84 ;  /* 0x0030505401007387 */ /* 0x0009e80000100c00 */
[----:B0-----:R-:W2:Y:S04]  /*16af0*/  LDL.LU.128 R92, [R1+0x3070] ;  /* 0x00307000015c7983 */ /* 0x001ea80000300c00 */
[----:B-1----:R-:W2:Y:S04]  /*16b00*/  LDL.LU.128 R96, [R1+0x3080] ;  /* 0x0030800001607983 */ /* 0x002ea80000300c00 */
[----:B---3--:R-:W3:Y:S04]  /*16b10*/  LDL.LU.128 R88, [R1+0x3060] ;  /* 0x0030600001587983 */ /* 0x008ee80000300c00 */
[----:B----4-:R-:W4:Y:S04]  /*16b20*/  LDL.LU.128 R84, [R1+0x3050] ;  /* 0x0030500001547983 */ /* 0x010f280000300c00 */
[----:B------:R-:W4:Y:S04]  /*16b30*/  LDL.128 R112, [R1+0x5b0] ;  /* 0x0005b00001707983 */ /* 0x000f280000100c00 */
[----:B------:R0:W-:Y:S04]  /*16b40*/  STL.128 [R1+0x2f70], R28 ;  /* 0x002f701c01007387 */ /* 0x0001e80000100c00 */
[----:B------:R1:W-:Y:S04]  /*16b50*/  STL.128 [R1+0x2f60], R24 ;  /* 0x002f601801007387 */ /* 0x0003e80000100c00 */
[----:B------:R-:W4:Y:S04]  /*16b60*/  LDL.LU.128 R212, [R1+0x3420] ;  /* 0x0034200001d47983 */ /* 0x000f280000300c00 */
        /* <DEDUP_REMOVED lines=8> */
[----:B------:R-:W-:Y:S04]  /*16bf0*/  STL.128 [R1+0x390], R108 ;  /* 0x0003906c01007387 */ /* 0x000fe80000100c00 */
[----:B------:R0:W-:Y:S04]  /*16c00*/  STL.128 [R1+0x3090], R100 ;  /* 0x0030906401007387 */ /* 0x0001e80000100c00 */
[----:B--2---:R1:W-:Y:S04]  /*16c10*/  STL.128 [R1+0x30a0], R104 ;  /* 0x0030a06801007387 */ /* 0x0043e80000100c00 */
[----:B0-----:R-:W2:Y:S04]  /*16c20*/  LDL.LU.128 R100, [R1+0x3090] ;  /* 0x0030900001647983 */ /* 0x001ea80000300c00 */
[----:B------:R-:W2:Y:S04]  /*16c30*/  LDL.LU R109, [R1+0x5a4] ;  /* 0x0005a400016d7983 */ /* 0x000ea80000300800 */
[----:B------:R-:W2:Y:S04]  /*16c40*/  LDL.LU R110, [R1+0x5a8] ;  /* 0x0005a800016e7983 */ /* 0x000ea80000300800 */
[----:B-1----:R-:W2:Y:S04]  /*16c50*/  LDL.LU.128 R104, [R1+0x30a0] ;  /* 0x0030a00001687983 */ /* 0x002ea80000300c00 */
        /* <DEDUP_REMOVED lines=26> */
[----:B---3--:R-:W3:Y:S04]  /*16e00*/  LDL.LU.128 R32, [R1+0x2f80] ;  /* 0x002f800001207983 */ /* 0x008ee80000300c00 */
[----:B------:R0:W-:Y:S04]  /*16e10*/  STL [R1+0x2f50], R22 ;  /* 0x002f501601007387 */ /* 0x0001e80000100800 */
[----:B------:R1:W-:Y:S04]  /*16e20*/  STL [R1+0x2f4c], R20 ;  /* 0x002f4c1401007387 */ /* 0x0003e80000100800 */
[----:B------:R1:W-:Y:S04]  /*16e30*/  STL [R1+0x2f48], R18 ;  /* 0x002f481201007387 */ /* 0x0003e80000100800 */
[----:B------:R1:W-:Y:S04]  /*16e40*/  STL.64 [R1+0x2f40], R16 ;  /* 0x002f401001007387 */ /* 0x0003e80000100a00 */
[----:B------:R1:W-:Y:S04]  /*16e50*/  STL [R1+0x2f3c], R14 ;  /* 0x002f3c0e01007387 */ /* 0x0003e80000100800 */
[----:B------:R4:W-:Y:S04]  /*16e60*/  STL.128 [R1+0x2f20], R4 ;  /* 0x002f200401007387 */ /* 0x0009e80000100c00 */
[----:B0-----:R-:W3:Y:S04]  /*16e70*/  LDL.LU R22, [R1+0x2f50] ;  /* 0x002f500001167983 */ /* 0x001ee80000300800 */
[----:B-1----:R-:W3:Y:S04]  /*16e80*/  LDL.LU R20, [R1+0x2f4c] ;  /* 0x002f4c0001147983 */ /* 0x002ee80000300800 */
[----:B------:R-:W3:Y:S04]  /*16e90*/  LDL.LU R18, [R1+0x2f48] ;  /* 0x002f480001127983 */ /* 0x000ee80000300800 */
[----:B------:R-:W3:Y:S04]  /*16ea0*/  LDL.LU.64 R16, [R1+0x2f40] ;  /* 0x002f400001107983 */ /* 0x000ee80000300a00 */
[----:B------:R-:W3:Y:S04]  /*16eb0*/  LDL.LU R14, [R1+0x2f3c] ;  /* 0x002f3c00010e7983 */ /* 0x000ee80000300800 */
[----:B----4-:R-:W4:Y:S04]  /*16ec0*/  LDL.LU.128 R4, [R1+0x2f20] ;  /* 0x002f200001047983 */ /* 0x010f280000300c00 */
[----:B------:R0:W-:Y:S04]  /*16ed0*/  STL [R1+0x2f38], R11 ;  /* 0x002f380b01007387 */ /* 0x0001e80000100800 */
[----:B------:R1:W-:Y:S04]  /*16ee0*/  STL.64 [R1+0x2f30], R8 ;  /* 0x002f300801007387 */ /* 0x0003e80000100a00 */
[----:B------:R1:W-:Y:S04]  /*16ef0*/  STL.128 [R1+0x2ee0], R96 ;  /* 0x002ee06001007387 */ /* 0x0003e80000100c00 */
[----:B0-----:R-:W4:Y:S04]  /*16f00*/  LDL.LU R11, [R1+0x2f38] ;  /* 0x002f3800010b7983 */ /* 0x001f280000300800 */
[----:B-1----:R-:W4:Y:S04]  /*16f10*/  LDL.LU.64 R8, [R1+0x2f30] ;  /* 0x002f300001087983 */ /* 0x002f280000300a00 */
[----:B------:R0:W-:Y:S04]  /*16f20*/  STL.128 [R1+0x2ed0], R92 ;  /* 0x002ed05c01007387 */ /* 0x0001e80000100c00 */
[----:B------:R1:W-:Y:S04]  /*16f30*/  STL.128 [R1+0x2ec0], R88 ;  /* 0x002ec05801007387 */ /* 0x0003e80000100c00 */
[----:B------:R1:W-:Y:S04]  /*16f40*/  STL.128 [R1+0x2eb0], R84 ;  /* 0x002eb05401007387 */ /* 0x0003e80000100c00 */
[----:B------:R1:W-:Y:S04]  /*16f50*/  STL.128 [R1+0x3a0], R112 ;  /* 0x0003a07001007387 */ /* 0x0003e80000100c00 */
[----:B------:R-:W4:Y:S04]  /*16f60*/  LDL.LU.128 R96, [R1+0x2ee0] ;  /* 0x002ee00001607983 */ /* 0x000f280000300c00 */
[----:B0-----:R-:W4:Y:S04]  /*16f70*/  LDL.LU.128 R92, [R1+0x2ed0] ;  /* 0x002ed000015c7983 */ /* 0x001f280000300c00 */
[----:B-1----:R-:W4:Y:S04]  /*16f80*/  LDL.LU.128 R88, [R1+0x2ec0] ;  /* 0x002ec00001587983 */ /* 0x002f280000300c00 */
[----:B------:R-:W4:Y:S04]  /*16f90*/  LDL.LU.128 R84, [R1+0x2eb0] ;  /* 0x002eb00001547983 */ /* 0x000f280000300c00 */
[----:B------:R-:W4:Y:S04]  /*16fa0*/  LDL.LU R113, [R1+0x5b4] ;  /* 0x0005b40001717983 */ /* 0x000f280000300800 */
[----:B------:R-:W4:Y:S04]  /*16fb0*/  LDL.LU R114, [R1+0x5b8] ;  /* 0x0005b80001727983 */ /* 0x000f280000300800 */
[----:B------:R-:W4:Y:S04]  /*16fc0*/  LDL.LU R115, [R1+0x5bc] ;  /* 0x0005bc0001737983 */ /* 0x000f280000300800 */
[----:B------:R0:W-:Y:S04]  /*16fd0*/  STL.128 [R1+0x2dd0], R28 ;  /* 0x002dd01c01007387 */ /* 0x0001e80000100c00 */
[----:B------:R1:W-:Y:S04]  /*16fe0*/  STL.128 [R1+0x2dc0], R24 ;  /* 0x002dc01801007387 */ /* 0x0003e80000100c00 */
[----:B0-----:R-:W4:Y:S04]  /*16ff0*/  LDL.LU.128 R28, [R1+0x2dd0] ;  /* 0x002dd000011c7983 */ /* 0x001f280000300c00 */
[----:B-1----:R-:W4:Y:S04]  /*17000*/  LDL.LU.128 R24, [R1+0x2dc0] ;  /* 0x002dc00001187983 */ /* 0x002f280000300c00 */
[----:B--2---:R0:W-:Y:S04]  /*17010*/  STL.128 [R1+0x2ef0], R100 ;  /* 0x002ef06401007387 */ /* 0x0041e80000100c00 */
[----:B------:R1:W-:Y:S04]  /*17020*/  STL.128 [R1+0x2f00], R104 ;  /* 0x002f006801007387 */ /* 0x0003e80000100c00 */
[----:B------:R2:W-:Y:S04]  /*17030*/  STL.128 [R1+0x2f10], R108 ;  /* 0x002f106c01007387 */ /* 0x0005e80000100c00 */
[----:B0-----:R-:W4:Y:S04]  /*17040*/  LDL.LU.128 R100, [R1+0x2ef0] ;  /* 0x002ef00001647983 */ /* 0x001f280000300c00 */
[----:B-1----:R-:W4:Y:S04]  /*17050*/  LDL.LU.128 R104, [R1+0x2f00] ;  /* 0x002f000001687983 */ /* 0x002f280000300c00 */
[----:B--2---:R-:W2:Y:S04]  /*17060*/  LDL.LU.128 R108, [R1+0x2f10] ;  /* 0x002f1000016c7983 */ /* 0x004ea80000300c00 */
        /* <DEDUP_REMOVED lines=31> */
[----:B----4-:R4:W-:Y:S04]  /*17260*/  STL.128 [R1+0x2d80], R4 ;  /* 0x002d800401007387 */ /* 0x0109e80000100c00 */
[----:B0-----:R-:W3:Y:S04]  /*17270*/  LDL.LU R22, [R1+0x2db0] ;  /* 0x002db00001167983 */ /* 0x001ee80000300800 */
[----:B-1----:R-:W3:Y:S04]  /*17280*/  LDL.LU R20, [R1+0x2dac] ;  /* 0x002dac0001147983 */ /* 0x002ee80000300800 */
[----:B------:R-:W3:Y:S04]  /*17290*/  LDL.LU R18, [R1+0x2da8] ;  /* 0x002da80001127983 */ /* 0x000ee80000300800 */
[----:B------:R-:W3:Y:S04]  /*172a0*/  LDL.LU.64 R16, [R1+0x2da0] ;  /* 0x002da00001107983 */ /* 0x000ee80000300a00 */
[----:B------:R-:W3:Y:S04]  /*172b0*/  LDL.LU R14, [R1+0x2d9c] ;  /* 0x002d9c00010e7983 */ /* 0x000ee80000300800 */
[----:B----4-:R-:W4:Y:S04]  /*172c0*/  LDL.LU.128 R4, [R1+0x2d80] ;  /* 0x002d800001047983 */ /* 0x010f280000300c00 */
[----:B------:R0:W-:Y:S04]  /*172d0*/  STL [R1+0x3350], R224 ;  /* 0x003350e001007387 */ /* 0x0001e80000100800 */
        /* <DEDUP_REMOVED lines=15> */
[----:B------:R-:W-:Y:S04]  /*173d0*/  STL.128 [R1+0x350], R168 ;  /* 0x000350a801007387 */ /* 0x000fe80000100c00 */
[----:B------:R-:W-:Y:S04]  /*173e0*/  STL.128 [R1+0x360], R172 ;  /* 0x000360ac01007387 */ /* 0x000fe80000100c00 */
[----:B------:R1:W-:Y:S04]  /*173f0*/  STL.128 [R1+0x370], R176 ;  /* 0x000370b001007387 */ /* 0x0003e80000100c00 */
[----:B------:R1:W-:Y:S04]  /*17400*/  STL [R1+0x2d98], R11 ;  /* 0x002d980b01007387 */ /* 0x0003e80000100800 */
[----:B------:R1:W-:Y:S04]  /*17410*/  STL.64 [R1+0x2d90], R8 ;  /* 0x002d900801007387 */ /* 0x0003e80000100a00 */
[----:B0-----:R-:W4:Y:S04]  /*17420*/  LDL.LU R224, [R1+0x3350] ;  /* 0x0033500001e07983 */ /* 0x001f280000300800 */
        /* <DEDUP_REMOVED lines=18> */
[----:B------:R-:W4:Y:S04]  /*17550*/  LDL.LU R11, [R1+0x2d98] ;  /* 0x002d9800010b7983 */ /* 0x000f280000300800 */
[----:B------:R-:W4:Y:S04]  /*17560*/  LDL.LU.64 R8, [R1+0x2d90] ;  /* 0x002d900001087983 */ /* 0x000f280000300a00 */
        /* <DEDUP_REMOVED lines=24> */
[----:B0-----:R-:W4:Y:S04]  /*176f0*/  LDL.128 R116, [R1+0x5c0] ;  /* 0x0005c00001747983 */ /* 0x001f280000100c00 */
        /* <DEDUP_REMOVED lines=9> */
[----:B-1----:R-:W4:Y:S04]  /*17790*/  LDL.LU.128 R76, [R1+0x2ce0] ;  /* 0x002ce000014c7983 */ /* 0x002f280000300c00 */
[----:B--2---:R-:W2:Y:S04]  /*177a0*/  LDL.LU.128 R72, [R1+0x2cd0] ;  /* 0x002cd00001487983 */ /* 0x004ea80000300c00 */
        /* <DEDUP_REMOVED lines=10> */
[----:B------:R-:W3:Y:S04]  /*17850*/  LDL.LU.128 R28, [R1+0x2c20] ;  /* 0x002c2000011c7983 */ /* 0x000ee80000300c00 */
[----:B------:R-:W3:Y:S04]  /*17860*/  LDL.LU.128 R24, [R1+0x2c10] ;  /* 0x002c100001187983 */ /* 0x000ee80000300c00 */
[----:B------:R0:W-:Y:S04]  /*17870*/  STL.128 [R1+0x290], R120 ;  /* 0x0002907801007387 */ /* 0x0001e80000100c00 */
[----:B------:R1:W-:Y:S04]  /*17880*/  STL [R1+0x2c00], R22 ;  /* 0x002c001601007387 */ /* 0x0003e80000100800 */
[----:B------:R1:W-:Y:S04]  /*17890*/  STL [R1+0x2bfc], R20 ;  /* 0x002bfc1401007387 */ /* 0x0003e80000100800 */
[----:B------:R1:W-:Y:S04]  /*178a0*/  STL [R1+0x2bf8], R18 ;  /* 0x002bf81201007387 */ /* 0x0003e80000100800 */
[----:B0-----:R-:W3:Y:S04]  /*178b0*/  LDL.LU.128 R120, [R1+0x5d0] ;  /* 0x0005d00001787983 */ /* 0x001ee80000300c00 */
[----:B------:R0:W-:Y:S04]  /*178c0*/  STL.64 [R1+0x2bf0], R16 ;  /* 0x002bf01001007387 */ /* 0x0001e80000100a00 */
[----:B------:R0:W-:Y:S04]  /*178d0*/  STL [R1+0x2bec], R14 ;  /* 0x002bec0e01007387 */ /* 0x0001e80000100800 */
[----:B----4-:R4:W-:Y:S04]  /*178e0*/  STL.128 [R1+0x2bd0], R4 ;  /* 0x002bd00401007387 */ /* 0x0109e80000100c00 */
[----:B-1----:R-:W3:Y:S04]  /*178f0*/  LDL.LU R22, [R1+0x2c00] ;  /* 0x002c000001167983 */ /* 0x002ee80000300800 */
[----:B------:R-:W3:Y:S04]  /*17900*/  LDL.LU R20, [R1+0x2bfc] ;  /* 0x002bfc0001147983 */ /* 0x000ee80000300800 */
[----:B------:R-:W3:Y:S04]  /*17910*/  LDL.LU R18, [R1+0x2bf8] ;  /* 0x002bf80001127983 */ /* 0x000ee80000300800 */
[----:B0-----:R-:W3:Y:S04]  /*17920*/  LDL.LU.64 R16, [R1+0x2bf0] ;  /* 0x002bf00001107983 */ /* 0x001ee80000300a00 */
[----:B------:R-:W3:Y:S04]  /*17930*/  LDL.LU R14, [R1+0x2bec] ;  /* 0x002bec00010e7983 */ /* 0x000ee80000300800 */
[----:B----4-:R-:W4:Y:S04]  /*17940*/  LDL.LU.128 R4, [R1+0x2bd0] ;  /* 0x002bd00001047983 */ /* 0x010f280000300c00 */
[----:B------:R-:W4:Y:S04]  /*17950*/  LDL.LU R23, [R1+0x5c4] ;  /* 0x0005c40001177983 */ /* 0x000f280000300800 */
[----:B------:R-:W4:Y:S04]  /*17960*/  LDL.LU R21, [R1+0x5c8] ;  /* 0x0005c80001157983 */ /* 0x000f280000300800 */
[----:B------:R-:W4:Y:S04]  /*17970*/  LDL.LU R19, [R1+0x5cc] ;  /* 0x0005cc0001137983 */ /* 0x000f280000300800 */
[----:B------:R-:W-:Y:S04]  /*17980*/  STL.128 [R1+0x3b0], R116 ;  /* 0x0003b07401007387 */ /* 0x000fe80000100c00 */
        /* <DEDUP_REMOVED lines=11> */
[----:B--2---:R2:W-:Y:S04]  /*17a40*/  STL.128 [R1+0x2b10], R72 ;  /* 0x002b104801007387 */ /* 0x0045e80000100c00 */
        /* <DEDUP_REMOVED lines=33> */
[----:B---3--:R-:W2:Y:S04]  /*17c60*/  LDL.LU.128 R32, [R1+0x2a70] ;  /* 0x002a700001207983 */ /* 0x008ea80000300c00 */
[----:B------:R-:W2:Y:S04]  /*17c70*/  LDL.LU.128 R28, [R1+0x2a60] ;  /* 0x002a6000011c7983 */ /* 0x000ea80000300c00 */
[----:B------:R-:W2:Y:S01]  /*17c80*/  LDL.LU.128 R24, [R1+0x2a50] ;  /* 0x002a500001187983 */ /* 0x000ea20000300c00 */
[----:B------:R-:W-:Y:S01]  /*17c90*/  R2UR UR6, R10 ;  /* 0x000000000a0672ca */ /* 0x000fe200000e0000 */
[----:B------:R-:W-:-:S02]  /*17ca0*/  IMAD.MOV.U32 R15, RZ, RZ, R120 ;  /* 0x000000ffff0f7224 */ /* 0x000fc400078e0078 */
[----:B------:R-:W-:Y:S02]  /*17cb0*/  IMAD.MOV.U32 R13, RZ, RZ, R121 ;  /* 0x000000ffff0d7224 */ /* 0x000fe400078e0079 */
[----:B------:R-:W-:Y:S02]  /*17cc0*/  IMAD.MOV.U32 R12, RZ, RZ, R122 ;  /* 0x000000ffff0c7224 */ /* 0x000fe400078e007a */
[----:B------:R-:W-:Y:S01]  /*17cd0*/  IMAD.MOV.U32 R10, RZ, RZ, R123 ;  /* 0x000000ffff0a7224 */ /* 0x000fe200078e007b */
[----:B------:R0:W-:Y:S01]  /*17ce0*/  STL.128 [R1+0x2a0], R124 ;  /* 0x0002a07c01007387 */ /* 0x0001e20000100c00 */
[----:B----4-:R-:W-:Y:S02]  /*17cf0*/  IMAD.MOV.U32 R117, RZ, RZ, R23 ;  /* 0x000000ffff757224 */ /* 0x010fe400078e0017 */
[----:B------:R-:W-:Y:S01]  /*17d00*/  IMAD.MOV.U32 R118, RZ, RZ, R21 ;  /* 0x000000ffff767224 */ /* 0x000fe200078e0015 */
[----:B------:R1:W-:Y:S01]  /*17d10*/  STL.128 [R1+0x2b0], R128 ;  /* 0x0002b08001007387 */ /* 0x0003e20000100c00 */
[----:B------:R-:W-:-:S03]  /*17d20*/  IMAD.MOV.U32 R119, RZ, RZ, R19 ;  /* 0x000000ffff777224 */ /* 0x000fc600078e0013 */
[----:B------:R3:W-:Y:S04]  /*17d30*/  STL.128 [R1+0x2c0], R132 ;  /* 0x0002c08401007387 */ /* 0x0007e80000100c00 */
[----:B------:R4:W-:Y:S04]  /*17d40*/  STL.128 [R1+0x2d0], R136 ;  /* 0x0002d08801007387 */ /* 0x0009e80000100c00 */
[----:B------:R-:W-:Y:S01]  /*17d50*/  STL.128 [R1+0x2e0], R140 ;  /* 0x0002e08c01007387 */ /* 0x000fe20000100c00 */
[----:B0-----:R-:W-:Y:S02]  /*17d60*/  IMAD.MOV.U32 R124, RZ, RZ, R224 ;  /* 0x000000ffff7c7224 */ /* 0x001fe400078e00e0 */
[----:B------:R-:W-:Y:S01]  /*17d70*/  IMAD.MOV.U32 R125, RZ, RZ, R223 ;  /* 0x000000ffff7d7224 */ /* 0x000fe200078e00df */
[----:B------:R-:W-:Y:S01]  /*17d80*/  STL.128 [R1+0x2f0], R144 ;  /* 0x0002f09001007387 */ /* 0x000fe20000100c00 */
[----:B------:R-:W-:-:S02]  /*17d90*/  IMAD.MOV.U32 R126, RZ, RZ, R222 ;  /* 0x000000ffff7e7224 */ /* 0x000fc400078e00de */
[----:B------:R-:W-:Y:S01]  /*17da0*/  IMAD.MOV.U32 R127, RZ, RZ, R221 ;  /* 0x000000ffff7f7224 */ /* 0x000fe200078e00dd */
[----:B------:R-:W-:Y:S01]  /*17db0*/  STL.128 [R1+0x300], R148 ;  /* 0x0003009401007387 */ /* 0x000fe20000100c00 */
[----:B-1----:R-:W-:Y:S02]  /*17dc0*/  IMAD.MOV.U32 R128, RZ, RZ, R220 ;  /* 0x000000ffff807224 */ /* 0x002fe400078e00dc */
[----:B------:R-:W-:Y:S01]  /*17dd0*/  IMAD.MOV.U32 R129, RZ, RZ, R219 ;  /* 0x000000ffff817224 */ /* 0x000fe200078e00db */
[----:B------:R0:W-:Y:S01]  /*17de0*/  STL.128 [R1+0x3c0], R120 ;  /* 0x0003c07801007387 */ /* 0x0001e20000100c00 */
[----:B------:R-:W-:Y:S02]  /*17df0*/  IMAD.MOV.U32 R130, RZ, RZ, R218 ;  /* 0x000000ffff827224 */ /* 0x000fe400078e00da */
[----:B------:R-:W-:Y:S02]  /*17e00*/  IMAD.MOV.U32 R131, RZ, RZ, R217 ;  /* 0x000000ffff837224 */ /* 0x000fe400078e00d9 */
[----:B---3--:R-:W-:-:S02]  /*17e10*/  IMAD.MOV.U32 R132, RZ, RZ, R216 ;  /* 0x000000ffff847224 */ /* 0x008fc400078e00d8 */
[----:B------:R-:W-:Y:S02]  /*17e20*/  IMAD.MOV.U32 R133, RZ, RZ, R181 ;  /* 0x000000ffff857224 */ /* 0x000fe400078e00b5 */
[----:B------:R-:W-:Y:S02]  /*17e30*/  IMAD.MOV.U32 R134, RZ, RZ, R180 ;  /* 0x000000ffff867224 */ /* 0x000fe400078e00b4 */
[----:B------:R-:W-:Y:S02]  /*17e40*/  IMAD.MOV.U32 R135, RZ, RZ, R179 ;  /* 0x000000ffff877224 */ /* 0x000fe400078e00b3 */
[----:B----4-:R-:W-:Y:S02]  /*17e50*/  IMAD.MOV.U32 R136, RZ, RZ, R178 ;  /* 0x000000ffff887224 */ /* 0x010fe400078e00b2 */
        /* <DEDUP_REMOVED lines=18> */
[----:B------:R-:W-:-:S06]  /*17f80*/  IMAD.MOV.U32 R151, RZ, RZ, R6 ;  /* 0x000000ffff977224 */ /* 0x000fcc00078e0006 */
[----:B--2---:R-:W-:-:S06]  /*17f90*/  WARPGROUP.ARRIVE ;  /* 0x00000000000079c5 */ /* 0x004fcc0000000000 */
[----:B------:R-:W-:Y:S03]  /*17fa0*/  HGMMA.64x256x16.F32.BF16 R24, R152, gdesc[UR4].tnspB, R24, gsb0 ;  /* 0x43e0000498187df0 */ /* 0x000fe60008001818 */
[----:B------:R-:W-:Y:S02]  /*17fb0*/  WARPGROUP.DEPBAR.LE gsb0, 0x0 ;  /* 0x00008000000079c5 */ /* 0x000fe40000010000 */
[----:B------:R0:W-:Y:S04]  /*17fc0*/  STL.128 [R1+0x2a00], R132 ;  /* 0x002a008401007387 */ /* 0x0001e80000100c00 */
[----:B------:R1:W-:Y:S01]  /*17fd0*/  STL.128 [R1+0x29f0], R128 ;  /* 0x0029f08001007387 */ /* 0x0003e20000100c00 */
[----:B0-----:R-:W-:-:S02]  /*17fe0*/  IMAD.MOV.U32 R132, RZ, RZ, R224 ;  /* 0x000000ffff847224 */ /* 0x001fc400078e00e0 */
[----:B------:R-:W-:Y:S02]  /*17ff0*/  IMAD.MOV.U32 R133, RZ, RZ, R223 ;  /* 0x000000ffff857224 */ /* 0x000fe400078e00df */
[----:B------:R-:W-:Y:S01]  /*18000*/  IMAD.MOV.U32 R134, RZ, RZ, R222 ;  /* 0x000000ffff867224 */ /* 0x000fe200078e00de */
[----:B-1----:R-:W2:Y:S01]  /*18010*/  LDL.LU.128 R128, [R1+0x29f0] ;  /* 0x0029f00001807983 */ /* 0x002ea20000300c00 */
[----:B------:R-:W-:-:S05]  /*18020*/  IMAD.MOV.U32 R135, RZ, RZ, R221 ;  /* 0x000000ffff877224 */ /* 0x000fca00078e00dd */
[----:B------:R0:W-:Y:S04]  /*18030*/  STL.128 [R1+0x3d0], R132 ;  /* 0x0003d08401007387 */ /* 0x0001e80000100c00 */
[----:B------:R1:W-:Y:S04]  /*18040*/  STL.128 [R1+0x29e0], R124 ;  /* 0x0029e07c01007387 */ /* 0x0003e80000100c00 */
[----:B------:R3:W-:Y:S04]  /*18050*/  STL.128 [R1+0x29d0], R120 ;  /* 0x0029d07801007387 */ /* 0x0007e80000100c00 */
[----:B------:R4:W-:Y:S04]  /*18060*/  STL.128 [R1+0x29c0], R116 ;  /* 0x0029c07401007387 */ /* 0x0009e80000100c00 */
[----:B0-----:R-:W2:Y:S04]  /*18070*/  LDL.LU.128 R132, [R1+0x2a00] ;  /* 0x002a000001847983 */ /* 0x001ea80000300c00 */
        /* <DEDUP_REMOVED lines=21> */
[----:B-1----:R-:W2:Y:S04]  /*181d0*/  LDL.LU.128 R124, [R1+0x29e0] ;  /* 0x0029e000017c7983 */ /* 0x002ea80000300c00 */
[----:B---3--:R-:W3:Y:S04]  /*181e0*/  LDL.LU.128 R120, [R1+0x29d0] ;  /* 0x0029d00001787983 */ /* 0x008ee80000300c00 */
[----:B----4-:R-:W4:Y:S04]  /*181f0*/  LDL.LU.128 R116, [R1+0x29c0] ;  /* 0x0029c00001747983 */ /* 0x010f280000300c00 */
[----:B0-----:R-:W4:Y:S04]  /*18200*/  LDL.LU.128 R112, [R1+0x29b0] ;  /* 0x0029b00001707983 */ /* 0x001f280000300c00 */
        /* <DEDUP_REMOVED lines=20> */
[----:B------:R0:W-:Y:S04]  /*18350*/  STL.128 [R1+0x2a30], R144 ;  /* 0x002a309001007387 */ /* 0x0001e80000100c00 */
[----:B------:R1:W-:Y:S01]  /*18360*/  STL.128 [R1+0x2a20], R140 ;  /* 0x002a208c01007387 */ /* 0x0003e20000100c00 */
[----:B0-----:R-:W-:-:S02]  /*18370*/  IMAD.MOV.U32 R144, RZ, RZ, R178 ;  /* 0x000000ffff907224 */ /* 0x001fc400078e00b2 */
[-CC-:B------:R-:W-:Y:S01]  /*18380*/  FFMA.FTZ R178, R164, R0.reuse, -R4.reuse ;  /* 0x00000000a4b27223 */ /* 0x180fe20000010804 */
[----:B------:R-:W-:Y:S02]  /*18390*/  IMAD.MOV.U32 R145, RZ, RZ, R177 ;  /* 0x000000ffff917224 */ /* 0x000fe400078e00b1 */
[-CC-:B------:R-:W-:Y:S01]  /*183a0*/  FFMA.FTZ R177, R161, R0.reuse, -R4.reuse ;  /* 0x00000000a1b17223 */ /* 0x180fe20000010804 */
[----:B-1----:R-:W-:Y:S02]  /*183b0*/  IMAD.MOV.U32 R143, RZ, RZ, R179 ;  /* 0x000000ffff8f7224 */ /* 0x002fe400078e00b3 */
[-C--:B------:R-:W-:Y:S01]  /*183c0*/  FFMA.FTZ R179, R165, R0.reuse, -R4 ;  /* 0x00000000a5b37223 */ /* 0x080fe20000010804 */
[----:B------:R-:W-:Y:S02]  /*183d0*/  IMAD.MOV.U32 R146, RZ, RZ, R176 ;  /* 0x000000ffff927224 */ /* 0x000fe400078e00b0 */
[----:B------:R-:W-:Y:S01]  /*183e0*/  FFMA.FTZ R176, R160, R0, -R4 ;  /* 0x00000000a0b07223 */ /* 0x000fe20000010804 */
[----:B------:R-:W-:Y:S08]  /*183f0*/  MUFU.EX2 R178, R178 ;  /* 0x000000b200b27308 */ /* 0x000ff00000000800 */
[----:B------:R-:W-:Y:S08]  /*18400*/  MUFU.EX2 R179, R179 ;  /* 0x000000b300b37308 */ /* 0x000ff00000000800 */
[----:B------:R-:W-:Y:S08]  /*18410*/  MUFU.EX2 R177, R177 ;  /* 0x000000b100b17308 */ /* 0x000ff00000000800 */
[----:B------:R-:W0:Y:S01]  /*18420*/  MUFU.EX2 R176, R176 ;  /* 0x000000b000b07308 */ /* 0x000e220000000800 */
[----:B------:R1:W-:Y:S01]  /*18430*/  STL.128 [R1+0x2a40], R148 ;  /* 0x002a409401007387 */ /* 0x0003e20000100c00 */
[----:B------:R-:W-:-:S02]  /*18440*/  IMAD.MOV.U32 R140, RZ, RZ, R216 ;  /* 0x000000ffff8c7224 */ /* 0x000fc400078e00d8 */
[----:B------:R-:W-:Y:S01]  /*18450*/  IMAD.MOV.U32 R141, RZ, RZ, R181 ;  /* 0x000000ffff8d7224 */ /* 0x000fe200078e00b5 */
[----:B------:R0:W-:Y:S01]  /*18460*/  STL.128 [R1+0x2a10], R136 ;  /* 0x002a108801007387 */ /* 0x0001e20000100c00 */
[----:B------:R-:W-:Y:S02]  /*18470*/  IMAD.MOV.U32 R142, RZ, RZ, R180 ;  /* 0x000000ffff8e7224 */ /* 0x000fe400078e00b4 */
[----:B------:R-:W-:Y:S02]  /*18480*/  IMAD.MOV.U32 R147, RZ, RZ, R171 ;  /* 0x000000ffff937224 */ /* 0x000fe400078e00ab */
[----:B------:R-:W-:Y:S02]  /*18490*/  IMAD.MOV.U32 R221, RZ, RZ, R26 ;  /* 0x000000ffffdd7224 */ /* 0x000fe400078e001a */
[----:B------:R-:W-:Y:S02]  /*184a0*/  IMAD.MOV.U32 R222, RZ, RZ, R25 ;  /* 0x000000ffffde7224 */ /* 0x000fe400078e0019 */
[----:B-1----:R-:W-:-:S02]  /*184b0*/  IMAD.MOV.U32 R148, RZ, RZ, R159 ;  /* 0x000000ffff947224 */ /* 0x002fc400078e009f */
[----:B------:R-:W-:Y:S02]  /*184c0*/  IMAD.MOV.U32 R149, RZ, RZ, R158 ;  /* 0x000000ffff957224 */ /* 0x000fe400078e009e */
[----:B0-----:R-:W-:Y:S02]  /*184d0*/  IMAD.MOV.U32 R136, RZ, RZ, R220 ;  /* 0x000000ffff887224 */ /* 0x001fe400078e00dc */
[----:B------:R-:W-:Y:S02]  /*184e0*/  IMAD.MOV.U32 R137, RZ, RZ, R219 ;  /* 0x000000ffff897224 */ /* 0x000fe400078e00db */
[----:B------:R-:W-:Y:S02]  /*184f0*/  IMAD.MOV.U32 R138, RZ, RZ, R218 ;  /* 0x000000ffff8a7224 */ /* 0x000fe400078e00da */
[----:B------:R-:W-:Y:S02]  /*18500*/  IMAD.MOV.U32 R139, RZ, RZ, R217 ;  /* 0x000000ffff8b7224 */ /* 0x000fe400078e00d9 */
[----:B------:R-:W-:-:S02]  /*18510*/  IMAD.MOV.U32 R150, RZ, RZ, R157 ;  /* 0x000000ffff967224 */ /* 0x000fc400078e009d */
[----:B------:R-:W-:Y:S02]  /*18520*/  IMAD.MOV.U32 R151, RZ, RZ, R156 ;  /* 0x000000ffff977224 */ /* 0x000fe400078e009c */
[----:B------:R-:W-:Y:S01]  /*18530*/  IMAD.MOV.U32 R220, RZ, RZ, R27 ;  /* 0x000000ffffdc7224 */ /* 0x000fe200078e001b */
[----:B------:R0:W-:Y:S01]  /*18540*/  STL [R1+0x2be8], R11 ;  /* 0x002be80b01007387 */ /* 0x0001e20000100800 */
[----:B------:R-:W-:-:S03]  /*18550*/  FFMA.FTZ R165, R183, R0, -R166 ;  /* 0x00000000b7a57223 */ /* 0x000fc600000108a6 */
[----:B------:R1:W-:Y:S01]  /*18560*/  STL.64 [R1+0x2be0], R8 ;  /* 0x002be00801007387 */ /* 0x0003e20000100a00 */
[----:B------:R-:W-:-:S03]  /*18570*/  FFMA.FTZ R164, R182, R0, -R166 ;  /* 0x00000000b6a47223 */ /* 0x000fc600000108a6 */
[----:B------:R-:W-:Y:S01]  /*18580*/  STL.128 [R1+0x3e0], R136 ;  /* 0x0003e08801007387 */ /* 0x000fe20000100c00 */
[----:B--2---:R-:W-:Y:S02]  /*18590*/  IMAD.MOV.U32 R216, RZ, RZ, R131 ;  /* 0x000000ffffd87224 */ /* 0x004fe400078e0083 */
[----:B------:R-:W-:Y:S02]  /*185a0*/  IMAD.MOV.U32 R217, RZ, RZ, R130 ;  /* 0x000000ffffd97224 */ /* 0x000fe400078e0082 */
[----:B------:R-:W-:Y:S02]  /*185b0*/  IMAD.MOV.U32 R218, RZ, RZ, R129 ;  /* 0x000000ffffda7224 */ /* 0x000fe400078e0081 */
[----:B------:R-:W-:Y:S01]  /*185c0*/  IMAD.MOV.U32 R219, RZ, RZ, R128 ;  /* 0x000000ffffdb7224 */ /* 0x000fe200078e0080 */
[----:B------:R-:W-:Y:S04]  /*185d0*/  STL.128 [R1+0x3f0], R140 ;  /* 0x0003f08c01007387 */ /* 0x000fe80000100c00 */
[----:B------:R2:W-:Y:S04]  /*185e0*/  STL.128 [R1+0x400], R144 ;  /* 0x0004009001007387 */ /* 0x0005e80000100c00 */
[----:B------:R2:W-:Y:S04]  /*185f0*/  STL.128 [R1+0x410], R148 ;  /* 0x0004109401007387 */ /* 0x0005e80000100c00 */
[----:B0-----:R0:W4:Y:S01]  /*18600*/  LDL.LU R11, [R1+0x2be8] ;  /* 0x002be800010b7983 */ /* 0x0011220000300800 */
[----:B------:R-:W-:-:S03]  /*18610*/  IMAD.MOV.U32 R180, RZ, RZ, R133 ;  /* 0x000000ffffb47224 */ /* 0x000fc600078e0085 */
[----:B-1----:R-:W4:Y:S01]  /*18620*/  LDL.LU.64 R8, [R1+0x2be0] ;  /* 0x002be00001087983 */ /* 0x002f220000300a00 */
[----:B------:R-:W-:-:S03]  /*18630*/  IMAD.MOV.U32 R181, RZ, RZ, R132 ;  /* 0x000000ffffb57224 */ /* 0x000fc600078e0084 */
[----:B--2---:R-:W2:Y:S04]  /*18640*/  LDL.LU.128 R144, [R1+0x2a30] ;  /* 0x002a300001907983 */ /* 0x004ea80000300c00 */
[----:B------:R-:W2:Y:S04]  /*18650*/  LDL.LU.128 R148, [R1+0x2a40] ;  /* 0x002a400001947983 */ /* 0x000ea80000300c00 */
[----:B------:R-:W2:Y:S04]  /*18660*/  LDL.LU.128 R140, [R1+0x2a20] ;  /* 0x002a2000018c7983 */ /* 0x000ea80000300c00 */
[----:B------:R-:W2:Y:S04]  /*18670*/  LDL.LU.128 R136, [R1+0x2a10] ;  /* 0x002a100001887983 */ /* 0x000ea80000300c00 */
[----:B------:R-:W-:Y:S04]  /*18680*/  STL [R1+0x46c], R31 ;  /* 0x00046c1f01007387 */ /* 0x000fe80000100800 */
[----:B------:R-:W-:Y:S04]  /*18690*/  STL [R1+0x468], R30 ;  /* 0x0004681e01007387 */ /* 0x000fe80000100800 */
[----:B------:R-:W-:Y:S04]  /*186a0*/  STL [R1+0x464], R29 ;  /* 0x0004641d01007387 */ /* 0x000fe80000100800 */
[----:B------:R-:W-:Y:S04]  /*186b0*/  STL [R1+0x460], R28 ;  /* 0x0004601c01007387 */ /* 0x000fe80000100800 */
[----:B------:R-:W-:Y:S04]  /*186c0*/  STL [R1+0x2868], R222 ;  /* 0x002868de01007387 */ /* 0x000fe80000100800 */
[----:B------:R-:W-:Y:S04]  /*186d0*/  STL.64 [R1+0x2860], R220 ;  /* 0x002860dc01007387 */ /* 0x000fe80000100a00 */
        /* <DEDUP_REMOVED lines=9> */
[----:B------:R0:W-:Y:S04]  /*18770*/  STL.64 [R1+0x27c0], R180 ;  /* 0x0027c0b401007387 */ /* 0x0001e80000100a00 */
[----:B------:R-:W-:Y:S04]  /*18780*/  STL.128 [R1+0x27b0], R176 ;  /* 0x0027b0b001007387 */ /* 0x000fe80000100c00 */
        /* <DEDUP_REMOVED lines=96> */
[----:B------:R2:W-:Y:S04]  /*18d90*/  STL.128 [R1+0x27a0], R172 ;  /* 0x0027a0ac01007387 */ /* 0x0005e80000100c00 */
[----:B-1----:R-:W2:Y:S04]  /*18da0*/  LDL.LU.128 R184, [R1+0x27d0] ;  /* 0x0027d00001b87983 */ /* 0x002ea80000300c00 */
[----:B0-----:R-:W2:Y:S04]  /*18db0*/  LDL.128 R180, [R1+0x590] ;  /* 0x0005900001b47983 */ /* 0x001ea80000100c00 */
[----:B---3--:R-:W3:Y:S04]  /*18dc0*/  LDL.LU.128 R104, [R1+0x460] ;  /* 0x0004600001687983 */ /* 0x008ee80000300c00 */
[----:B----4-:R-:W4:Y:S04]  /*18dd0*/  LDL.LU R101, [R1+0x598] ;  /* 0x0005980001657983 */ /* 0x010f280000300800 */
[----:B------:R-:W4:Y:S01]  /*18de0*/  LDL.LU R100, [R1+0x594] ;  /* 0x0005940001647983 */ /* 0x000f220000300800 */
[-CC-:B------:R-:W-:Y:S01]  /*18df0*/  FFMA.FTZ R163, R163, R0.reuse, -R166.reuse ;  /* 0x00000000a3a37223 */ /* 0x180fe200000108a6 */
[----:B------:R-:W-:Y:S01]  /*18e00*/  FFMA.FTZ R162, R162, R0, -R166 ;  /* 0x00000000a2a27223 */ /* 0x000fe200000108a6 */
[----:B------:R-:W-:Y:S08]  /*18e10*/  MUFU.EX2 R165, R165 ;  /* 0x000000a500a57308 */ /* 0x000ff00000000800 */
[----:B------:R-:W0:Y:S01]  /*18e20*/  MUFU.EX2 R164, R164 ;  /* 0x000000a400a47308 */ /* 0x000e220000000800 */
[----:B------:R-:W-:Y:S01]  /*18e30*/  IMAD.MOV.U32 R156, RZ, RZ, R16 ;  /* 0x000000ffff9c7224 */ /* 0x000fe200078e0010 */
[----:B------:R-:W4:Y:S01]  /*18e40*/  LDL.LU.128 R112, [R1+0x480] ;  /* 0x0004800001707983 */ /* 0x000f220000300c00 */
[----:B------:R-:W-:-:S02]  /*18e50*/  IMAD.MOV.U32 R157, RZ, RZ, R14 ;  /* 0x000000ffff9d7224 */ /* 0x000fc400078e000e */
[----:B------:R-:W-:Y:S01]  /*18e60*/  IMAD.MOV.U32 R158, RZ, RZ, R7 ;  /* 0x000000ffff9e7224 */ /* 0x000fe200078e0007 */
[----:B--2---:R-:W2:Y:S02]  /*18e70*/  LDL.LU.128 R172, [R1+0x570] ;  /* 0x0005700001ac7983 */ /* 0x004ea40000300c00 */
[----:B------:R-:W-:Y:S01]  /*18e80*/  MUFU.EX2 R163, R163 ;  /* 0x000000a300a37308 */ /* 0x000fe20000000800 */
[----:B------:R-:W-:Y:S01]  /*18e90*/  IMAD.MOV.U32 R159, RZ, RZ, R6 ;  /* 0x000000ffff9f7224 */ /* 0x000fe200078e0006 */
[----:B------:R-:W2:Y:S01]  /*18ea0*/  LDL.LU.128 R108, [R1+0x470] ;  /* 0x00047000016c7983 */ /* 0x000ea20000300c00 */
[----:B------:R-:W-:Y:S02]  /*18eb0*/  IMAD.MOV.U32 R152, RZ, RZ, R22 ;  /* 0x000000ffff987224 */ /* 0x000fe400078e0016 */
[----:B------:R-:W-:Y:S01]  /*18ec0*/  IMAD.MOV.U32 R153, RZ, RZ, R20 ;  /* 0x000000ffff997224 */ /* 0x000fe200078e0014 */
[----:B------:R-:W2:Y:S02]  /*18ed0*/  LDL.LU R99, [R1+0x590] ;  /* 0x0005900001637983 */ /* 0x000ea40000300800 */
[----:B------:R-:W1:Y:S01]  /*18ee0*/  MUFU.EX2 R162, R162 ;  /* 0x000000a200a27308 */ /* 0x000e620000000800 */
[----:B------:R-:W-:-:S02]  /*18ef0*/  IMAD.MOV.U32 R154, RZ, RZ, R18 ;  /* 0x000000ffff9a7224 */ /* 0x000fc400078e0012 */
[----:B------:R-:W-:Y:S01]  /*18f00*/  IMAD.MOV.U32 R155, RZ, RZ, R17 ;  /* 0x000000ffff9b7224 */ /* 0x000fe200078e0011 */
[----:B------:R1:W-:Y:S01]  /*18f10*/  STL.128 [R1+0x430], R156 ;  /* 0x0004309c01007387 */ /* 0x0003e20000100c00 */
[----:B------:R-:W-:Y:S02]  /*18f20*/  IMAD.MOV.U32 R171, RZ, RZ, R134 ;  /* 0x000000ffffab7224 */ /* 0x000fe400078e0086 */
[----:B------:R-:W-:Y:S01]  /*18f30*/  VIADD R10, R8, 0x180 ;  /* 0x00000180080a7836 */ /* 0x000fe20000000000 */
[----:B------:R1:W-:Y:S01]  /*18f40*/  STL.128 [R1+0x420], R152 ;  /* 0x0004209801007387 */ /* 0x0003e20000100c00 */
[----:B------:R-:W-:-:S03]  /*18f50*/  IMAD.MOV.U32 R6, RZ, RZ, R24 ;  /* 0x000000ffff067224 */ /* 0x000fc600078e0018 */
[----:B------:R1:W-:Y:S01]  /*18f60*/  STL.128 [R1+0x2790], R168 ;  /* 0x002790a801007387 */ /* 0x0003e20000100c00 */
[----:B------:R-:W-:-:S03]  /*18f70*/  R2UR UR6, R10 ;  /* 0x000000000a0672ca */ /* 0x000fc600000e0000 */
[----:B0-----:R0:W-:Y:S01]  /*18f80*/  STL.128 [R1+0x2780], R164 ;  /* 0x002780a401007387 */ /* 0x0011e20000100c00 */
[----:B-1----:R-:W-:-:S03]  /*18f90*/  IMAD.MOV.U32 R156, RZ, RZ, R138 ;  /* 0x000000ffff9c7224 */ /* 0x002fc600078e008a */
[----:B------:R-:W2:Y:S01]  /*18fa0*/  LDL.LU.128 R128, [R1+0x4c0] ;  /* 0x0004c00001807983 */ /* 0x000ea20000300c00 */
[----:B------:R-:W-:Y:S02]  /*18fb0*/  IMAD.MOV.U32 R157, RZ, RZ, R137 ;  /* 0x000000ffff9d7224 */ /* 0x000fe400078e0089 */
[----:B------:R-:W-:Y:S01]  /*18fc0*/  IMAD.MOV.U32 R158, RZ, RZ, R136 ;  /* 0x000000ffff9e7224 */ /* 0x000fe200078e0088 */
[----:B------:R-:W-:Y:S01]  /*18fd0*/  F2FP.BF16.F32.PACK_AB R152, R178, R179 ;  /* 0x000000b3b298723e */ /* 0x000fe200000010ff */
[----:B------:R-:W-:Y:S01]  /*18fe0*/  IMAD.MOV.U32 R159, RZ, RZ, R135 ;  /* 0x000000ffff9f7224 */ /* 0x000fe200078e0087 */
[----:B------:R-:W-:Y:S01]  /*18ff0*/  F2FP.BF16.F32.PACK_AB R153, R164, R165 ;  /* 0x000000a5a499723e */ /* 0x000fe200000010ff */
[----:B------:R-:W2:Y:S01]  /*19000*/  LDL.LU.128 R168, [R1+0x560] ;  /* 0x0005600001a87983 */ /* 0x000ea20000300c00 */
[----:B------:R-:W-:Y:S02]  /*19010*/  F2FP.BF16.F32.PACK_AB R154, R176, R177 ;  /* 0x000000b1b09a723e */ /* 0x000fe400000010ff */
[----:B------:R-:W-:Y:S01]  /*19020*/  F2FP.BF16.F32.PACK_AB R155, R162, R163 ;  /* 0x000000a3a29b723e */ /* 0x000fe200000010ff */
[----:B------:R-:W2:Y:S01]  /*19030*/  LDL.LU.128 R176, [R1+0x580] ;  /* 0x0005800001b07983 */ /* 0x000ea20000300c00 */
[----:B------:R-:W-:-:S03]  /*19040*/  IMAD.MOV.U32 R7, RZ, RZ, R151 ;  /* 0x000000ffff077224 */ /* 0x000fc600078e0097 */
[----:B------:R1:W-:Y:S01]  /*19050*/  STL.64 [R1+0x2770], R162 ;  /* 0x002770a201007387 */ /* 0x0003e20000100a00 */
[----:B------:R-:W-:-:S03]  /*19060*/  IMAD.MOV.U32 R12, RZ, RZ, R150 ;  /* 0x000000ffff0c7224 */ /* 0x000fc600078e0096 */
[----:B------:R1:W-:Y:S01]  /*19070*/  STL.128 [R1+0x2760], R156 ;  /* 0x0027609c01007387 */ /* 0x0003e20000100c00 */
[----:B------:R-:W-:-:S03]  /*19080*/  IMAD.MOV.U32 R13, RZ, RZ, R149 ;  /* 0x000000ffff0d7224 */ /* 0x000fc600078e0095 */
[----:B0-----:R-:W2:Y:S01]  /*19090*/  LDL.LU.128 R164, [R1+0x550] ;  /* 0x0005500001a47983 */ /* 0x001ea20000300c00 */
[----:B------:R-:W-:-:S03]  /*190a0*/  IMAD.MOV.U32 R14, RZ, RZ, R148 ;  /* 0x000000ffff0e7224 */ /* 0x000fc600078e0094 */
[----:B------:R0:W-:Y:S01]  /*190b0*/  STL.128 [R1+0x2750], R152 ;  /* 0x0027509801007387 */ /* 0x0001e20000100c00 */
[----:B------:R-:W-:-:S03]  /*190c0*/  IMAD.MOV.U32 R15, RZ, RZ, R147 ;  /* 0x000000ffff0f7224 */ /* 0x000fc600078e0093 */
[----:B-1----:R-:W2:Y:S01]  /*190d0*/  LDL.LU.128 R160, [R1+0x540] ;  /* 0x0005400001a07983 */ /* 0x002ea20000300c00 */
[----:B------:R-:W-:-:S03]  /*190e0*/  IMAD.MOV.U32 R16, RZ, RZ, R146 ;  /* 0x000000ffff107224 */ /* 0x000fc600078e0092 */
[----:B------:R-:W2:Y:S01]  /*190f0*/  LDL.LU.128 R156, [R1+0x530] ;  /* 0x00053000019c7983 */ /* 0x000ea20000300c00 */
[----:B------:R-:W-:Y:S02]  /*19100*/  IMAD.MOV.U32 R17, RZ, RZ, R145 ;  /* 0x000000ffff117224 */ /* 0x000fe400078e0091 */
[----:B------:R-:W-:Y:S01]  /*19110*/  IMAD.MOV.U32 R18, RZ, RZ, R144 ;  /* 0x000000ffff127224 */ /* 0x000fe200078e0090 */
[----:B------:R-:W2:Y:S01]  /*19120*/  LDL.LU.128 R148, [R1+0x510] ;  /* 0x0005100001947983 */ /* 0x000ea20000300c00 */
[----:B------:R-:W-:-:S03]  /*19130*/  IMAD.MOV.U32 R19, RZ, RZ, R143 ;  /* 0x000000ffff137224 */ /* 0x000fc600078e008f */
[----:B0-----:R-:W2:Y:S01]  /*19140*/  LDL.LU.128 R152, [R1+0x520] ;  /* 0x0005200001987983 */ /* 0x001ea20000300c00 */
[----:B------:R-:W-:Y:S02]  /*19150*/  IMAD.MOV.U32 R20, RZ, RZ, R142 ;  /* 0x000000ffff147224 */ /* 0x000fe400078e008e */
[----:B------:R-:W-:Y:S01]  /*19160*/  IMAD.MOV.U32 R21, RZ, RZ, R141 ;  /* 0x000000ffff157224 */ /* 0x000fe200078e008d */
[----:B------:R-:W2:Y:S01]  /*19170*/  LDL.LU.128 R144, [R1+0x500] ;  /* 0x0005000001907983 */ /* 0x000ea20000300c00 */
[----:B------:R-:W-:Y:S02]  /*19180*/  IMAD.MOV.U32 R22, RZ, RZ, R140 ;  /* 0x000000ffff167224 */ /* 0x000fe400078e008c */
[----:B------:R-:W-:Y:S01]  /*19190*/  IMAD.MOV.U32 R23, RZ, RZ, R139 ;  /* 0x000000ffff177224 */ /* 0x000fe200078e008b */
[----:B------:R-:W2:Y:S04]  /*191a0*/  LDL.LU.128 R140, [R1+0x4f0] ;  /* 0x0004f000018c7983 */ /* 0x000ea80000300c00 */
[----:B------:R-:W2:Y:S04]  /*191b0*/  LDL.LU.128 R136, [R1+0x4e0] ;  /* 0x0004e00001887983 */ /* 0x000ea80000300c00 */
[----:B------:R-:W2:Y:S04]  /*191c0*/  LDL.LU.128 R132, [R1+0x4d0] ;  /* 0x0004d00001847983 */ /* 0x000ea80000300c00 */
[----:B------:R-:W2:Y:S04]  /*191d0*/  LDL.LU.128 R124, [R1+0x4b0] ;  /* 0x0004b000017c7983 */ /* 0x000ea80000300c00 */
[----:B------:R-:W2:Y:S04]  /*191e0*/  LDL.LU.128 R116, [R1+0x490] ;  /* 0x0004900001747983 */ /* 0x000ea80000300c00 */
[----:B------:R-:W2:Y:S01]  /*191f0*/  LDL.LU.128 R120, [R1+0x4a0] ;  /* 0x0004a00001787983 */ /* 0x000ea20000300c00 */
[----:B------:R-:W-:-:S03]  /*19200*/  IMAD.MOV.U32 R11, RZ, RZ, R9 ;  /* 0x000000ffff0b7224 */ /* 0x000fc600078e0009 */
[----:B------:R-:W2:Y:S04]  /*19210*/  LDL.LU R222, [R1+0x2868] ;  /* 0x0028680001de7983 */ /* 0x000ea80000300800 */
        /* <DEDUP_REMOVED lines=9> */
[----:B------:R0:W-:Y:S01]  /*192b0*/  STL.128 [R1+0x26b0], R184 ;  /* 0x0026b0b801007387 */ /* 0x0001e20000100c00 */
[----:B------:R-:W-:-:S03]  /*192c0*/  IMAD.MOV.U32 R102, RZ, RZ, R183 ;  /* 0x000000ffff667224 */ /* 0x000fc600078e00b7 */
[----:B---3--:R1:W-:Y:S01]  /*192d0*/  STL.128 [R1+0x250], R104 ;  /* 0x0002506801007387 */ /* 0x0083e20000100c00 */
[----:B------:R-:W-:Y:S02]  /*192e0*/  IMAD.MOV.U32 R24, RZ, RZ, R105 ;  /* 0x000000ffff187224 */ /* 0x000fe400078e0069 */
[----:B------:R-:W-:Y:S01]  /*192f0*/  IMAD.MOV.U32 R10, RZ, RZ, R104 ;  /* 0x000000ffff0a7224 */ /* 0x000fe200078e0068 */
[----:B0-----:R-:W3:Y:S04]  /*19300*/  LDL.128 R184, [R1+0x5a0] ;  /* 0x0005a00001b87983 */ /* 0x001ee80000100c00 */
[----:B------:R0:W-:Y:S04]  /*19310*/  STL [R1+0x2628], R102 ;  /* 0x0026286601007387 */ /* 0x0001e80000100800 */
[----:B----4-:R4:W-:Y:S04]  /*19320*/  STL.64 [R1+0x2620], R100 ;  /* 0x0026206401007387 */ /* 0x0109e80000100a00 */
[----:B-1----:R-:W3:Y:S04]  /*19330*/  LDL.LU R105, [R1+0x5a8] ;  /* 0x0005a80001697983 */ /* 0x002ee80000300800 */
[----:B------:R-:W3:Y:S04]  /*19340*/  LDL.LU R104, [R1+0x5a4] ;  /* 0x0005a40001687983 */ /* 0x000ee80000300800 */
[----:B0-----:R-:W3:Y:S04]  /*19350*/  LDL.LU R102, [R1+0x2628] ;  /* 0x0026280001667983 */ /* 0x001ee80000300800 */
[----:B----4-:R-:W4:Y:S04]  /*19360*/  LDL.LU.64 R100, [R1+0x2620] ;  /* 0x0026200001647983 */ /* 0x010f280000300a00 */
[----:B------:R-:W4:Y:S01]  /*19370*/  LDL.LU R103, [R1+0x5a0] ;  /* 0x0005a00001677983 */ /* 0x000f220000300800 */
[----:B------:R-:W-:-:S02]  /*19380*/  IMAD.MOV.U32 R25, RZ, RZ, R106 ;  /* 0x000000ffff197224 */ /* 0x000fc400078e006a */
[----:B------:R-:W-:Y:S01]  /*19390*/  IMAD.MOV.U32 R34, RZ, RZ, R115 ;  /* 0x000000ffff227224 */ /* 0x000fe200078e0073 */
[----:B------:R0:W-:Y:S01]  /*193a0*/  STL.128 [R1+0x270], R112 ;  /* 0x0002707001007387 */ /* 0x0001e20000100c00 */
[----:B------:R-:W-:Y:S02]  /*193b0*/  IMAD.MOV.U32 R33, RZ, RZ, R114 ;  /* 0x000000ffff217224 */ /* 0x000fe400078e0072 */
[----:B------:R-:W-:Y:S02]  /*193c0*/  IMAD.MOV.U32 R32, RZ, RZ, R113 ;  /* 0x000000ffff207224 */ /* 0x000fe400078e0071 */
[----:B------:R-:W-:Y:S02]  /*193d0*/  IMAD.MOV.U32 R31, RZ, RZ, R112 ;  /* 0x000000ffff1f7224 */ /* 0x000fe400078e0070 */
[----:B--2---:R-:W-:Y:S02]  /*193e0*/  IMAD.MOV.U32 R94, RZ, RZ, R175 ;  /* 0x000000ffff5e7224 */ /* 0x004fe400078e00af */
[----:B------:R-:W-:-:S02]  /*193f0*/  IMAD.MOV.U32 R93, RZ, RZ, R174 ;  /* 0x000000ffff5d7224 */ /* 0x000fc400078e00ae */
[----:B------:R-:W-:Y:S01]  /*19400*/  IMAD.MOV.U32 R92, RZ, RZ, R173 ;  /* 0x000000ffff5c7224 */ /* 0x000fe200078e00ad */
[----:B------:R1:W-:Y:S01]  /*19410*/  STL.128 [R1+0x260], R108 ;  /* 0x0002606c01007387 */ /* 0x0003e20000100c00 */
[----:B------:R-:W-:-:S03]  /*19420*/  IMAD.MOV.U32 R91, RZ, RZ, R172 ;  /* 0x000000ffff5b7224 */ /* 0x000fc600078e00ac */
[----:B0-----:R-:W2:Y:S01]  /*19430*/  LDL.128 R112, [R1+0x5b0] ;  /* 0x0005b00001707983 */ /* 0x001ea20000100c00 */
[----:B------:R-:W-:Y:S02]  /*19440*/  IMAD.MOV.U32 R28, RZ, RZ, R109 ;  /* 0x000000ffff1c7224 */ /* 0x000fe400078e006d */
[----:B------:R-:W-:Y:S02]  /*19450*/  IMAD.MOV.U32 R27, RZ, RZ, R108 ;  /* 0x000000ffff1b7224 */ /* 0x000fe400078e006c */
[----:B------:R-:W-:Y:S02]  /*19460*/  IMAD.MOV.U32 R26, RZ, RZ, R107 ;  /* 0x000000ffff1a7224 */ /* 0x000fe400078e006b */
[----:B------:R-:W-:Y:S01]  /*19470*/  IMAD.MOV.U32 R90, RZ, RZ, R171 ;  /* 0x000000ffff5a7224 */ /* 0x000fe200078e00ab */
[----:B------:R-:W2:Y:S01]  /*19480*/  LDL.LU R107, [R1+0x5b0] ;  /* 0x0005b000016b7983 */ /* 0x000ea20000300800 */
[----:B------:R-:W-:Y:S02]  /*19490*/  IMAD.MOV.U32 R89, RZ, RZ, R170 ;  /* 0x000000ffff597224 */ /* 0x000fe400078e00aa */
[----:B------:R-:W-:Y:S01]  /*194a0*/  IMAD.MOV.U32 R98, RZ, RZ, R179 ;  /* 0x000000ffff627224 */ /* 0x000fe200078e00b3 */
[----:B-1----:R-:W2:Y:S01]  /*194b0*/  LDL.LU R109, [R1+0x5b8] ;  /* 0x0005b800016d7983 */ /* 0x002ea20000300800 */
[----:B------:R-:W-:-:S02]  /*194c0*/  IMAD.MOV.U32 R97, RZ, RZ, R178 ;  /* 0x000000ffff617224 */ /* 0x000fc400078e00b2 */
[----:B------:R-:W-:Y:S01]  /*194d0*/  IMAD.MOV.U32 R96, RZ, RZ, R177 ;  /* 0x000000ffff607224 */ /* 0x000fe200078e00b1 */
[----:B------:R-:W2:Y:S01]  /*194e0*/  LDL.LU R108, [R1+0x5b4] ;  /* 0x0005b400016c7983 */ /* 0x000ea20000300800 */
[----:B------:R-:W-:Y:S02]  /*194f0*/  IMAD.MOV.U32 R95, RZ, RZ, R176 ;  /* 0x000000ffff5f7224 */ /* 0x000fe400078e00b0 */
[----:B------:R-:W-:Y:S02]  /*19500*/  IMAD.MOV.U32 R88, RZ, RZ, R169 ;  /* 0x000000ffff587224 */ /* 0x000fe400078e00a9 */
[----:B------:R-:W-:Y:S02]  /*19510*/  IMAD.MOV.U32 R87, RZ, RZ, R168 ;  /* 0x000000ffff577224 */ /* 0x000fe400078e00a8 */
[----:B------:R-:W-:Y:S02]  /*19520*/  IMAD.MOV.U32 R86, RZ, RZ, R167 ;  /* 0x000000ffff567224 */ /* 0x000fe400078e00a7 */
[----:B------:R-:W-:-:S02]  /*19530*/  IMAD.MOV.U32 R85, RZ, RZ, R166 ;  /* 0x000000ffff557224 */ /* 0x000fc400078e00a6 */
[----:B------:R-:W-:Y:S01]  /*19540*/  IMAD.MOV.U32 R84, RZ, RZ, R165 ;  /* 0x000000ffff547224 */ /* 0x000fe200078e00a5 */
[----:B------:R0:W-:Y:S01]  /*19550*/  STL.128 [R1+0x25f0], R96 ;  /* 0x0025f06001007387 */ /* 0x0001e20000100c00 */
[----:B------:R-:W-:Y:S02]  /*19560*/  IMAD.MOV.U32 R83, RZ, RZ, R164 ;  /* 0x000000ffff537224 */ /* 0x000fe400078e00a4 */
[----:B------:R-:W-:Y:S02]  /*19570*/  IMAD.MOV.U32 R82, RZ, RZ, R163 ;  /* 0x000000ffff527224 */ /* 0x000fe400078e00a3 */
[----:B------:R-:W-:Y:S02]  /*19580*/  IMAD.MOV.U32 R81, RZ, RZ, R162 ;  /* 0x000000ffff517224 */ /* 0x000fe400078e00a2 */
[----:B------:R-:W-:Y:S02]  /*19590*/  IMAD.MOV.U32 R78, RZ, RZ, R159 ;  /* 0x000000ffff4e7224 */ /* 0x000fe400078e009f */
[----:B------:R-:W-:-:S02]  /*195a0*/  IMAD.MOV.U32 R77, RZ, RZ, R158 ;  /* 0x000000ffff4d7224 */ /* 0x000fc400078e009e */
[----:B------:R-:W-:Y:S02]  /*195b0*/  IMAD.MOV.U32 R76, RZ, RZ, R157 ;  /* 0x000000ffff4c7224 */ /* 0x000fe400078e009d */
[----:B------:R-:W-:Y:S02]  /*195c0*/  IMAD.MOV.U32 R80, RZ, RZ, R161 ;  /* 0x000000ffff507224 */ /* 0x000fe400078e00a1 */
[----:B------:R-:W-:Y:S01]  /*195d0*/  IMAD.MOV.U32 R79, RZ, RZ, R160 ;  /* 0x000000ffff4f7224 */ /* 0x000fe200078e00a0 */
[----:B------:R1:W-:Y:S01]  /*195e0*/  STL.128 [R1+0x25e0], R92 ;  /* 0x0025e05c01007387 */ /* 0x0003e20000100c00 */
[----:B------:R-:W-:Y:S02]  /*195f0*/  IMAD.MOV.U32 R74, RZ, RZ, R155 ;  /* 0x000000ffff4a7224 */ /* 0x000fe400078e009b */
[----:B------:R-:W-:Y:S01]  /*19600*/  IMAD.MOV.U32 R73, RZ, RZ, R154 ;  /* 0x000000ffff497224 */ /* 0x000fe200078e009a */
[----:B0-----:R-:W2:Y:S01]  /*19610*/  LDL.LU.128 R96, [R1+0x25f0] ;  /* 0x0025f00001607983 */ /* 0x001ea20000300c00 */
[----:B------:R-:W-:-:S02]  /*19620*/  IMAD.MOV.U32 R72, RZ, RZ, R153 ;  /* 0x000000ffff487224 */ /* 0x000fc400078e0099 */
[----:B------:R-:W-:Y:S01]  /*19630*/  IMAD.MOV.U32 R75, RZ, RZ, R156 ;  /* 0x000000ffff4b7224 */ /* 0x000fe200078e009c */
[----:B------:R0:W-:Y:S01]  /*19640*/  STL.128 [R1+0x25d0], R88 ;  /* 0x0025d05801007387 */ /* 0x0001e20000100c00 */
[----:B------:R-:W-:Y:S02]  /*19650*/  IMAD.MOV.U32 R70, RZ, RZ, R151 ;  /* 0x000000ffff467224 */ /* 0x000fe400078e0097 */
[----:B------:R-:W-:Y:S02]  /*19660*/  IMAD.MOV.U32 R69, RZ, RZ, R150 ;  /* 0x000000ffff457224 */ /* 0x000fe400078e0096 */
[----:B------:R-:W-:Y:S02]  /*19670*/  IMAD.MOV.U32 R68, RZ, RZ, R149 ;  /* 0x000000ffff447224 */ /* 0x000fe400078e0095 */
[----:B------:R-:W-:Y:S01]  /*19680*/  IMAD.MOV.U32 R71, RZ, RZ, R152 ;  /* 0x000000ffff477224 */ /* 0x000fe200078e0098 */
[----:B-1----:R-:W2:Y:S01]  /*19690*/  LDL.LU.128 R92, [R1+0x25e0] ;  /* 0x0025e000015c7983 */ /* 0x002ea20000300c00 */
[----:B------:R-:W-:-:S02]  /*196a0*/  IMAD.MOV.U32 R66, RZ, RZ, R147 ;  /* 0x000000ffff427224 */ /* 0x000fc400078e0093 */
[----:B------:R-:W-:Y:S01]  /*196b0*/  IMAD.MOV.U32 R65, RZ, RZ, R146 ;  /* 0x000000ffff417224 */ /* 0x000fe200078e0092 */
[----:B------:R1:W-:Y:S01]  /*196c0*/  STL.128 [R1+0x25c0], R84 ;  /* 0x0025c05401007387 */ /* 0x0003e20000100c00 */
[----:B------:R-:W-:Y:S02]  /*196d0*/  IMAD.MOV.U32 R64, RZ, RZ, R145 ;  /* 0x000000ffff407224 */ /* 0x000fe400078e0091 */
[----:B------:R-:W-:Y:S01]  /*196e0*/  IMAD.MOV.U32 R67, RZ, RZ, R148 ;  /* 0x000000ffff437224 */ /* 0x000fe200078e0094 */
[----:B0-----:R-:W2:Y:S01]  /*196f0*/  LDL.LU.128 R88, [R1+0x25d0] ;  /* 0x0025d00001587983 */ /* 0x001ea20000300c00 */
[----:B------:R-:W-:Y:S02]  /*19700*/  IMAD.MOV.U32 R58, RZ, RZ, R139 ;  /* 0x000000ffff3a7224 */ /* 0x000fe400078e008b */
[----:B------:R-:W-:Y:S01]  /*19710*/  IMAD.MOV.U32 R57, RZ, RZ, R138 ;  /* 0x000000ffff397224 */ /* 0x000fe200078e008a */
[----:B------:R0:W-:Y:S01]  /*19720*/  STL.128 [R1+0x25b0], R80 ;  /* 0x0025b05001007387 */ /* 0x0001e20000100c00 */
[----:B------:R-:W-:-:S02]  /*19730*/  IMAD.MOV.U32 R56, RZ, RZ, R137 ;  /* 0x000000ffff387224 */ /* 0x000fc400078e0089 */
[----:B------:R-:W-:Y:S01]  /*19740*/  IMAD.MOV.U32 R62, RZ, RZ, R143 ;  /* 0x000000ffff3e7224 */ /* 0x000fe200078e008f */
[----:B------:R0:W-:Y:S01]  /*19750*/  STL.128 [R1+0x25a0], R76 ;  /* 0x0025a04c01007387 */ /* 0x0001e20000100c00 */
[----:B------:R-:W-:Y:S02]  /*19760*/  IMAD.MOV.U32 R61, RZ, RZ, R142 ;  /* 0x000000ffff3d7224 */ /* 0x000fe400078e008e */
[----:B------:R-:W-:Y:S01]  /*19770*/  IMAD.MOV.U32 R60, RZ, RZ, R141 ;  /* 0x000000ffff3c7224 */ /* 0x000fe200078e008d */
[----:B-1----:R-:W2:Y:S01]  /*19780*/  LDL.LU.128 R84, [R1+0x25c0] ;  /* 0x0025c00001547983 */ /* 0x002ea20000300c00 */
[----:B------:R-:W-:Y:S02]  /*19790*/  IMAD.MOV.U32 R59, RZ, RZ, R140 ;  /* 0x000000ffff3b7224 */ /* 0x000fe400078e008c */
[----:B------:R-:W-:Y:S01]  /*197a0*/  IMAD.MOV.U32 R63, RZ, RZ, R144 ;  /* 0x000000ffff3f7224 */ /* 0x000fe200078e0090 */
[----:B------:R1:W-:Y:S01]  /*197b0*/  STL.128 [R1+0x2590], R72 ;  /* 0x0025904801007387 */ /* 0x0003e20000100c00 */
[----:B------:R-:W-:-:S02]  /*197c0*/  IMAD.MOV.U32 R54, RZ, RZ, R135 ;  /* 0x000000ffff367224 */ /* 0x000fc400078e0087 */
[----:B------:R-:W-:Y:S01]  /*197d0*/  IMAD.MOV.U32 R53, RZ, RZ, R134 ;  /* 0x000000ffff357224 */ /* 0x000fe200078e0086 */
[----:B0-----:R-:W2:Y:S01]  /*197e0*/  LDL.LU.128 R80, [R1+0x25b0] ;  /* 0x0025b00001507983 */ /* 0x001ea20000300c00 */
[----:B------:R-:W-:Y:S02]  /*197f0*/  IMAD.MOV.U32 R52, RZ, RZ, R133 ;  /* 0x000000ffff347224 */ /* 0x000fe400078e0085 */
[----:B------:R-:W-:Y:S01]  /*19800*/  IMAD.MOV.U32 R55, RZ, RZ, R136 ;  /* 0x000000ffff377224 */ /* 0x000fe200078e0088 */
[----:B------:R-:W2:Y:S01]  /*19810*/  LDL.LU.128 R76, [R1+0x25a0] ;  /* 0x0025a000014c7983 */ /* 0x000ea20000300c00 */
[----:B------:R-:W-:Y:S02]  /*19820*/  IMAD.MOV.U32 R50, RZ, RZ, R131 ;  /* 0x000000ffff327224 */ /* 0x000fe400078e0083 */
[----:B------:R-:W-:Y:S01]  /*19830*/  IMAD.MOV.U32 R49, RZ, RZ, R130 ;  /* 0x000000ffff317224 */ /* 0x000fe200078e0082 */
[----:B------:R0:W-:Y:S01]  /*19840*/  STL.128 [R1+0x2580], R68 ;  /* 0x0025804401007387 */ /* 0x0001e20000100c00 */
[----:B------:R-:W-:-:S02]  /*19850*/  IMAD.MOV.U32 R48, RZ, RZ, R129 ;  /* 0x000000ffff307224 */ /* 0x000fc400078e0081 */
[----:B------:R-:W-:Y:S01]  /*19860*/  IMAD.MOV.U32 R51, RZ, RZ, R132 ;  /* 0x000000ffff337224 */ /* 0x000fe200078e0084 */
[----:B-1----:R-:W2:Y:S01]  /*19870*/  LDL.LU.128 R72, [R1+0x2590] ;  /* 0x0025900001487983 */ /* 0x002ea20000300c00 */
[----:B------:R-:W-:Y:S02]  /*19880*/  IMAD.MOV.U32 R46, RZ, RZ, R127 ;  /* 0x000000ffff2e7224 */ /* 0x000fe400078e007f */
[----:B------:R-:W-:Y:S01]  /*19890*/  IMAD.MOV.U32 R45, RZ, RZ, R126 ;  /* 0x000000ffff2d7224 */ /* 0x000fe200078e007e */
[----:B------:R1:W-:Y:S01]  /*198a0*/  STL.128 [R1+0x2570], R64 ;  /* 0x0025704001007387 */ /* 0x0003e20000100c00 */
        /* <DEDUP_REMOVED lines=8> */
[----:B------:R0:W-:Y:S01]  /*19930*/  STL.128 [R1+0x2550], R56 ;  /* 0x0025503801007387 */ /* 0x0001e20000100c00 */
        /* <DEDUP_REMOVED lines=8> */
[----:B------:R-:W2:Y:S01]  /*199c0*/  LDL.LU.128 R60, [R1+0x2560] ;  /* 0x00256000013c7983 */ /* 0x000ea20000300c00 */
[----:B------:R-:W-:-:S03]  /*199d0*/  IMAD.MOV.U32 R29, RZ, RZ, R110 ;  /* 0x000000ffff1d7224 */ /* 0x000fc600078e006e */
[----:B0-----:R-:W2:Y:S04]  /*199e0*/  LDL.LU.128 R56, [R1+0x2550] ;  /* 0x0025500001387983 */ /* 0x001ea80000300c00 */
[----:B------:R0:W-:Y:S04]  /*199f0*/  STL.128 [R1+0x2530], R48 ;  /* 0x0025303001007387 */ /* 0x0001e80000100c00 */
[----:B-1----:R-:W2:Y:S04]  /*19a00*/  LDL.LU.128 R52, [R1+0x2540] ;  /* 0x0025400001347983 */ /* 0x002ea80000300c00 */
[----:B------:R1:W-:Y:S04]  /*19a10*/  STL.128 [R1+0x2520], R44 ;  /* 0x0025202c01007387 */ /* 0x0003e80000100c00 */
[----:B------:R1:W-:Y:S04]  /*19a20*/  STL.128 [R1+0x2510], R40 ;  /* 0x0025102801007387 */ /* 0x0003e80000100c00 */
[----:B0-----:R-:W2:Y:S04]  /*19a30*/  LDL.LU.128 R48, [R1+0x2530] ;  /* 0x0025300001307983 */ /* 0x001ea80000300c00 */
[----:B------:R0:W-:Y:S04]  /*19a40*/  STL.128 [R1+0x2500], R36 ;  /* 0x0025002401007387 */ /* 0x0001e80000100c00 */
[----:B-1----:R-:W2:Y:S01]  /*19a50*/  LDL.LU.128 R44, [R1+0x2520] ;  /* 0x00252000012c7983 */ /* 0x002ea20000300c00 */
[----:B------:R-:W-:-:S03]  /*19a60*/  R2UR UR7, R11 ;  /* 0x000000000b0772ca */ /* 0x000fc600000e0000 */
[----:B------:R1:W-:Y:S04]  /*19a70*/  STL.128 [R1+0x24f0], R32 ;  /* 0x0024f02001007387 */ /* 0x0003e80000100c00 */
[----:B------:R-:W2:Y:S04]  /*19a80*/  LDL.LU.128 R40, [R1+0x2510] ;  /* 0x0025100001287983 */ /* 0x000ea80000300c00 */
[----:B0-----:R-:W2:Y:S04]  /*19a90*/  LDL.LU.128 R36, [R1+0x2500] ;  /* 0x0025000001247983 */ /* 0x001ea80000300c00 */
[----:B------:R0:W-:Y:S04]  /*19aa0*/  STL.128 [R1+0x24e0], R28 ;  /* 0x0024e01c01007387 */ /* 0x0001e80000100c00 */
[----:B-1----:R-:W2:Y:S04]  /*19ab0*/  LDL.LU.128 R32, [R1+0x24f0] ;  /* 0x0024f00001207983 */ /* 0x002ea80000300c00 */
[----:B------:R1:W-:Y:S04]  /*19ac0*/  STL.128 [R1+0x24d0], R24 ;  /* 0x0024d01801007387 */ /* 0x0003e80000100c00 */
[----:B------:R1:W-:Y:S04]  /*19ad0*/  STL.128 [R1+0x24c0], R20 ;  /* 0x0024c01401007387 */ /* 0x0003e80000100c00 */
[----:B0-----:R-:W2:Y:S04]  /*19ae0*/  LDL.LU.128 R28, [R1+0x24e0] ;  /* 0x0024e000011c7983 */ /* 0x001ea80000300c00 */
[----:B------:R0:W-:Y:S04]  /*19af0*/  STL.128 [R1+0x24b0], R16 ;  /* 0x0024b01001007387 */ /* 0x0001e80000100c00 */
[----:B------:R0:W-:Y:S04]  /*19b00*/  STL.128 [R1+0x24a0], R12 ;  /* 0x0024a00c01007387 */ /* 0x0001e80000100c00 */
[----:B------:R0:W-:Y:S04]  /*19b10*/  STL.128 [R1+0x2490], R8 ;  /* 0x0024900801007387 */ /* 0x0001e80000100c00 */
[----:B------:R0:W-:Y:S04]  /*19b20*/  STL.128 [R1+0x2480], R4 ;  /* 0x0024800401007387 */ /* 0x0001e80000100c00 */
[----:B-1----:R-:W2:Y:S04]  /*19b30*/  LDL.LU.128 R24, [R1+0x24d0] ;  /* 0x0024d00001187983 */ /* 0x002ea80000300c00 */
[----:B------:R-:W2:Y:S04]  /*19b40*/  LDL.LU.128 R20, [R1+0x24c0] ;  /* 0x0024c00001147983 */ /* 0x000ea80000300c00 */
[----:B0-----:R-:W2:Y:S04]  /*19b50*/  LDL.LU.128 R16, [R1+0x24b0] ;  /* 0x0024b00001107983 */ /* 0x001ea80000300c00 */
[----:B------:R-:W2:Y:S04]  /*19b60*/  LDL.LU.128 R12, [R1+0x24a0] ;  /* 0x0024a000010c7983 */ /* 0x000ea80000300c00 */
[----:B------:R-:W2:Y:S04]  /*19b70*/  LDL.LU.128 R8, [R1+0x2490] ;  /* 0x0024900001087983 */ /* 0x000ea80000300c00 */
[----:B------:R-:W2:Y:S01]  /*19b80*/  LDL.LU.128 R4, [R1+0x2480] ;  /* 0x0024800001047983 */ /* 0x000ea20000300c00 */
[----:B---3--:R-:W-:-:S05]  /*19b90*/  IMAD.MOV.U32 R106, RZ, RZ, R187 ;  /* 0x000000ffff6a7224 */ /* 0x008fca00078e00bb */
[----:B------:R0:W-:Y:S04]  /*19ba0*/  STL [R1+0x2618], R106 ;  /* 0x0026186a01007387 */ /* 0x0001e80000100800 */
[----:B0-----:R-:W3:Y:S04]  /*19bb0*/  LDL.LU R106, [R1+0x2618] ;  /* 0x00261800016a7983 */ /* 0x001ee80000300800 */
[----:B------:R0:W-:Y:S04]  /*19bc0*/  STL.64 [R1+0x2610], R104 ;  /* 0x0026106801007387 */ /* 0x0001e80000100a00 */
[----:B----4-:R1:W-:Y:S04]  /*19bd0*/  STL.128 [R1+0x2600], R100 ;  /* 0x0026006401007387 */ /* 0x0103e80000100c00 */
[----:B0-----:R-:W3:Y:S04]  /*19be0*/  LDL.LU.64 R104, [R1+0x2610] ;  /* 0x0026100001687983 */ /* 0x001ee80000300a00 */
[----:B-1----:R-:W4:Y:S04]  /*19bf0*/  LDL.LU.128 R100, [R1+0x2600] ;  /* 0x0026000001647983 */ /* 0x002f280000300c00 */
[----:B------:R0:W-:Y:S01]  /*19c00*/  STL.128 [R1+0x280], R116 ;  /* 0x0002807401007387 */ /* 0x0001e20000100c00 */
[----:B--2---:R-:W-:-:S03]  /*19c10*/  IMAD.MOV.U32 R110, RZ, RZ, R115 ;  /* 0x000000ffff6e7224 */ /* 0x004fc600078e0073 */
[----:B------:R1:W-:Y:S04]  /*19c20*/  STL.128 [R1+0x3a0], R112 ;  /* 0x0003a07001007387 */ /* 0x0003e80000100c00 */
[----:B------:R2:W-:Y:S04]  /*19c30*/  STL [R1+0x2478], R110 ;  /* 0x0024786e01007387 */ /* 0x0005e80000100800 */
[----:B0-----:R-:W4:Y:S04]  /*19c40*/  LDL.128 R116, [R1+0x5c0] ;  /* 0x0005c00001747983 */ /* 0x001f280000100c00 */
[----:B------:R0:W-:Y:S04]  /*19c50*/  STL.64 [R1+0x2470], R108 ;  /* 0x0024706c01007387 */ /* 0x0001e80000100a00 */
[----:B-1----:R-:W4:Y:S04]  /*19c60*/  LDL.LU R113, [R1+0x5c8] ;  /* 0x0005c80001717983 */ /* 0x002f280000300800 */
[----:B------:R-:W4:Y:S04]  /*19c70*/  LDL.LU R112, [R1+0x5c4] ;  /* 0x0005c40001707983 */ /* 0x000f280000300800 */
[----:B--2---:R-:W2:Y:S04]  /*19c80*/  LDL.LU R110, [R1+0x2478] ;  /* 0x00247800016e7983 */ /* 0x004ea80000300800 */
[----:B0-----:R-:W2:Y:S04]  /*19c90*/  LDL.LU.64 R108, [R1+0x2470] ;  /* 0x00247000016c7983 */ /* 0x001ea80000300a00 */
[----:B------:R-:W2:Y:S04]  /*19ca0*/  LDL.LU R111, [R1+0x5c0] ;  /* 0x0005c000016f7983 */ /* 0x000ea80000300800 */
[----:B------:R0:W-:Y:S04]  /*19cb0*/  STL.128 [R1+0x2440], R96 ;  /* 0x0024406001007387 */ /* 0x0001e80000100c00 */
[----:B------:R1:W-:Y:S04]  /*19cc0*/  STL.128 [R1+0x2430], R92 ;  /* 0x0024305c01007387 */ /* 0x0003e80000100c00 */
[----:B0-----:R-:W2:Y:S04]  /*19cd0*/  LDL.LU.128 R96, [R1+0x2440] ;  /* 0x0024400001607983 */ /* 0x001ea80000300c00 */
[----:B------:R0:W-:Y:S04]  /*19ce0*/  STL.128 [R1+0x2420], R88 ;  /* 0x0024205801007387 */ /* 0x0001e80000100c00 */
[----:B-1----:R-:W2:Y:S04]  /*19cf0*/  LDL.LU.128 R92, [R1+0x2430] ;  /* 0x00243000015c7983 */ /* 0x002ea80000300c00 */
[----:B------:R1:W-:Y:S04]  /*19d00*/  STL.128 [R1+0x2410], R84 ;  /* 0x0024105401007387 */ /* 0x0003e80000100c00 */
[----:B0-----:R-:W2:Y:S04]  /*19d10*/  LDL.LU.128 R88, [R1+0x2420] ;  /* 0x0024200001587983 */ /* 0x001ea80000300c00 */
[----:B------:R0:W-:Y:S04]  /*19d20*/  STL.128 [R1+0x2400], R80 ;  /* 0x0024005001007387 */ /* 0x0001e80000100c00 */
[----:B------:R0:W-:Y:S04]  /*19d30*/  STL.128 [R1+0x23f0], R76 ;  /* 0x0023f04c01007387 */ /* 0x0001e80000100c00 */
[----:B-1----:R-:W2:Y:S04]  /*19d40*/  LDL.LU.128 R84, [R1+0x2410] ;  /* 0x0024100001547983 */ /* 0x002ea80000300c00 */
[----:B------:R1:W-:Y:S04]  /*19d50*/  STL.128 [R1+0x23e0], R72 ;  /* 0x0023e04801007387 */ /* 0x0003e80000100c00 */
[----:B0-----:R-:W2:Y:S04]  /*19d60*/  LDL.LU.128 R80, [R1+0x2400] ;  /* 0x0024000001507983 */ /* 0x001ea80000300c00 */
[----:B------:R-:W2:Y:S04]  /*19d70*/  LDL.LU.128 R76, [R1+0x23f0] ;  /* 0x0023f000014c7983 */ /* 0x000ea80000300c00 */
        /* <DEDUP_REMOVED lines=13> */
[----:B------:R1:W-:Y:S04]  /*19e50*/  STL.128 [R1+0x2360], R40 ;  /* 0x0023602801007387 */ /* 0x0003e80000100c00 */
[----:B0-----:R-:W2:Y:S04]  /*19e60*/  LDL.LU.128 R48, [R1+0x2380] ;  /* 0x0023800001307983 */ /* 0x001ea80000300c00 */
[----:B------:R0:W-:Y:S04]  /*19e70*/  STL.128 [R1+0x2350], R36 ;  /* 0x0023502401007387 */ /* 0x0001e80000100c00 */
[----:B-1----:R-:W2:Y:S04]  /*19e80*/  LDL.LU.128 R44, [R1+0x2370] ;  /* 0x00237000012c7983 */ /* 0x002ea80000300c00 */
[----:B------:R1:W-:Y:S04]  /*19e90*/  STL.128 [R1+0x2340], R32 ;  /* 0x0023402001007387 */ /* 0x0003e80000100c00 */
[----:B------:R-:W2:Y:S04]  /*19ea0*/  LDL.LU.128 R40, [R1+0x2360] ;  /* 0x0023600001287983 */ /* 0x000ea80000300c00 */
[----:B0-----:R-:W2:Y:S04]  /*19eb0*/  LDL.LU.128 R36, [R1+0x2350] ;  /* 0x0023500001247983 */ /* 0x001ea80000300c00 */
[----:B------:R0:W-:Y:S04]  /*19ec0*/  STL.128 [R1+0x2330], R28 ;  /* 0x0023301c01007387 */ /* 0x0001e80000100c00 */
[----:B-1----:R-:W2:Y:S04]  /*19ed0*/  LDL.LU.128 R32, [R1+0x2340] ;  /* 0x0023400001207983 */ /* 0x002ea80000300c00 */
[----:B------:R1:W-:Y:S04]  /*19ee0*/  STL.128 [R1+0x2320], R24 ;  /* 0x0023201801007387 */ /* 0x0003e80000100c00 */
[----:B0-----:R-:W2:Y:S04]  /*19ef0*/  LDL.LU.128 R28, [R1+0x2330] ;  /* 0x00233000011c7983 */ /* 0x001ea80000300c00 */
[----:B------:R0:W-:Y:S04]  /*19f00*/  STL.128 [R1+0x2310], R20 ;  /* 0x0023101401007387 */ /* 0x0001e80000100c00 */
[----:B------:R0:W-:Y:S04]  /*19f10*/  STL.128 [R1+0x2300], R16 ;  /* 0x0023001001007387 */ /* 0x0001e80000100c00 */
[----:B------:R0:W-:Y:S04]  /*19f20*/  STL.128 [R1+0x22f0], R12 ;  /* 0x0022f00c01007387 */ /* 0x0001e80000100c00 */
[----:B------:R0:W-:Y:S04]  /*19f30*/  STL.128 [R1+0x22e0], R8 ;  /* 0x0022e00801007387 */ /* 0x0001e80000100c00 */
[----:B------:R0:W-:Y:S04]  /*19f40*/  STL.128 [R1+0x22d0], R4 ;  /* 0x0022d00401007387 */ /* 0x0001e80000100c00 */
[----:B-1----:R-:W2:Y:S04]  /*19f50*/  LDL.LU.128 R24, [R1+0x2320] ;  /* 0x0023200001187983 */ /* 0x002ea80000300c00 */
[----:B0-----:R-:W2:Y:S04]  /*19f60*/  LDL.LU.128 R20, [R1+0x2310] ;  /* 0x0023100001147983 */ /* 0x001ea80000300c00 */
[----:B------:R-:W2:Y:S04]  /*19f70*/  LDL.LU.128 R16, [R1+0x2300] ;  /* 0x0023000001107983 */ /* 0x000ea80000300c00 */
[----:B------:R-:W2:Y:S04]  /*19f80*/  LDL.LU.128 R12, [R1+0x22f0] ;  /* 0x0022f000010c7983 */ /* 0x000ea80000300c00 */
[----:B------:R-:W2:Y:S04]  /*19f90*/  LDL.LU.128 R8, [R1+0x22e0] ;  /* 0x0022e00001087983 */ /* 0x000ea80000300c00 */
[----:B------:R-:W2:Y:S04]  /*19fa0*/  LDL.LU.128 R4, [R1+0x22d0] ;  /* 0x0022d00001047983 */ /* 0x000ea80000300c00 */
[----:B---3--:R0:W-:Y:S04]  /*19fb0*/  STL.128 [R1+0x2460], R104 ;  /* 0x0024606801007387 */ /* 0x0081e80000100c00 */
[----:B----4-:R1:W-:Y:S04]  /*19fc0*/  STL.128 [R1+0x2450], R100 ;  /* 0x0024506401007387 */ /* 0x0103e80000100c00 */
[----:B0-----:R-:W3:Y:S04]  /*19fd0*/  LDL.LU.128 R104, [R1+0x2460] ;  /* 0x0024600001687983 */ /* 0x001ee80000300c00 */
[----:B-1----:R-:W4:Y:S04]  /*19fe0*/  LDL.LU.128 R100, [R1+0x2450] ;  /* 0x0024500001647983 */ /* 0x002f280000300c00 */
[----:B------:R0:W-:Y:S01]  /*19ff0*/  STL.128 [R1+0x290], R120 ;  /* 0x0002907801007387 */ /* 0x0001e20000100c00 */
[----:B------:R-:W-:-:S03]  /*1a000*/  IMAD.MOV.U32 R114, RZ, RZ, R119 ;  /* 0x000000ffff727224 */ /* 0x000fc600078e0077 */
[----:B------:R-:W-:Y:S04]  /*1a010*/  STL.128 [R1+0x3b0], R116 ;  /* 0x0003b07401007387 */ /* 0x000fe80000100c00 */
[----:B------:R1:W-:Y:S04]  /*1a020*/  STL [R1+0x22c8], R114 ;  /* 0x0022c87201007387 */ /* 0x0003e80000100800 */
[----:B------:R2:W-:Y:S04]  /*1a030*/  STL.64 [R1+0x22c0], R112 ;  /* 0x0022c07001007387 */ /* 0x0005e80000100a00 */
[----:B0-----:R-:W4:Y:S04]  /*1a040*/  LDL.128 R120, [R1+0x5d0] ;  /* 0x0005d00001787983 */ /* 0x001f280000100c00 */
[----:B-1----:R-:W4:Y:S04]  /*1a050*/  LDL.LU R114, [R1+0x22c8] ;  /* 0x0022c80001727983 */ /* 0x002f280000300800 */
[----:B--2---:R0:W-:Y:S04]  /*1a060*/  STL.128 [R1+0x22b0], R108 ;  /* 0x0022b06c01007387 */ /* 0x0041e80000100c00 */
[----:B------:R-:W2:Y:S04]  /*1a070*/  LDL.LU.64 R112, [R1+0x22c0] ;  /* 0x0022c00001707983 */ /* 0x000ea80000300a00 */
[----:B------:R-:W2:Y:S04]  /*1a080*/  LDL.LU R117, [R1+0x5d8] ;  /* 0x0005d80001757983 */ /* 0x000ea80000300800 */
[----:B------:R-:W2:Y:S04]  /*1a090*/  LDL.LU R116, [R1+0x5d4] ;  /* 0x0005d40001747983 */ /* 0x000ea80000300800 */
[----:B------:R-:W2:Y:S04]  /*1a0a0*/  LDL.LU R115, [R1+0x5d0] ;  /* 0x0005d00001737983 */ /* 0x000ea80000300800 */
[----:B0-----:R-:W2:Y:S04]  /*1a0b0*/  LDL.LU.128 R108, [R1+0x22b0] ;  /* 0x0022b000016c7983 */ /* 0x001ea80000300c00 */
        /* <DEDUP_REMOVED lines=35> */
[----:B------:R-:W-:Y:S04]  /*1a2f0*/  STL.128 [R1+0x320], R156 ;  /* 0x0003209c01007387 */ /* 0x000fe80000100c00 */
[----:B------:R-:W-:Y:S04]  /*1a300*/  STL.128 [R1+0x350], R168 ;  /* 0x000350a801007387 */ /* 0x000fe80000100c00 */
[----:B0-----:R-:W2:Y:S04]  /*1a310*/  LDL.LU.128 R28, [R1+0x2170] ;  /* 0x00217000011c7983 */ /* 0x001ea80000300c00 */
        /* <DEDUP_REMOVED lines=8> */
[----:B------:R-:W2:Y:S04]  /*1a3a0*/  LDL.LU.64 R180, [R1+0x27c0] ;  /* 0x0027c00001b47983 */ /* 0x000ea80000300a00 */
[----:B------:R-:W2:Y:S04]  /*1a3b0*/  LDL.LU.128 R168, [R1+0x2790] ;  /* 0x0027900001a87983 */ /* 0x000ea80000300c00 */
[----:B------:R-:W2:Y:S04]  /*1a3c0*/  LDL.LU.128 R156, [R1+0x2760] ;  /* 0x00276000019c7983 */ /* 0x000ea80000300c00 */
[----:B-1----:R-:W2:Y:S04]  /*1a3d0*/  LDL.LU.128 R20, [R1+0x2150] ;  /* 0x0021500001147983 */ /* 0x002ea80000300c00 */
        /* <DEDUP_REMOVED lines=8> */
[----:B------:R0:W-:Y:S04]  /*1a460*/  STL.128 [R1+0x310], R152 ;  /* 0x0003109801007387 */ /* 0x0001e80000100c00 */
[----:B0-----:R-:W4:Y:S01]  /*1a470*/  LDL.LU.128 R152, [R1+0x2750] ;  /* 0x0027500001987983 */ /* 0x001f220000300c00 */
[----:B------:R-:W-:-:S03]  /*1a480*/  IMAD.MOV.U32 R118, RZ, RZ, R123 ;  /* 0x000000ffff767224 */ /* 0x000fc600078e007b */
[----:B------:R0:W-:Y:S04]  /*1a490*/  STL.128 [R1+0x2a0], R124 ;  /* 0x0002a07c01007387 */ /* 0x0001e80000100c00 */
[----:B------:R1:W-:Y:S04]  /*1a4a0*/  STL.128 [R1+0x3c0], R120 ;  /* 0x0003c07801007387 */ /* 0x0003e80000100c00 */
[----:B------:R1:W-:Y:S04]  /*1a4b0*/  STL [R1+0x2108], R118 ;  /* 0x0021087601007387 */ /* 0x0003e80000100800 */
[----:B--2---:R2:W-:Y:S04]  /*1a4c0*/  STL.64 [R1+0x2100], R116 ;  /* 0x0021007401007387 */ /* 0x0045e80000100a00 */
[----:B0-----:R-:W4:Y:S04]  /*1a4d0*/  LDL.128 R124, [R1+0x5e0] ;  /* 0x0005e000017c7983 */ /* 0x001f280000100c00 */
[----:B------:R0:W-:Y:S04]  /*1a4e0*/  STL.128 [R1+0x20f0], R112 ;  /* 0x0020f07001007387 */ /* 0x0001e80000100c00 */
[----:B-1----:R-:W4:Y:S04]  /*1a4f0*/  LDL.LU R121, [R1+0x5e8] ;  /* 0x0005e80001797983 */ /* 0x002f280000300800 */
[----:B------:R-:W4:Y:S04]  /*1a500*/  LDL.LU R120, [R1+0x5e4] ;  /* 0x0005e40001787983 */ /* 0x000f280000300800 */
[----:B------:R-:W4:Y:S04]  /*1a510*/  LDL.LU R119, [R1+0x5e0] ;  /* 0x0005e00001777983 */ /* 0x000f280000300800 */
[----:B------:R1:W-:Y:S04]  /*1a520*/  STL.128 [R1+0x20e0], R108 ;  /* 0x0020e06c01007387 */ /* 0x0003e80000100c00 */
[----:B------:R-:W4:Y:S04]  /*1a530*/  LDL.LU R118, [R1+0x2108] ;  /* 0x0021080001767983 */ /* 0x000f280000300800 */
[----:B--2---:R-:W2:Y:S04]  /*1a540*/  LDL.LU.64 R116, [R1+0x2100] ;  /* 0x0021000001747983 */ /* 0x004ea80000300a00 */
[----:B0-----:R-:W2:Y:S04]  /*1a550*/  LDL.LU.128 R112, [R1+0x20f0] ;  /* 0x0020f00001707983 */ /* 0x001ea80000300c00 */
[----:B-1----:R-:W2:Y:S04]  /*1a560*/  LDL.LU.128 R108, [R1+0x20e0] ;  /* 0x0020e000016c7983 */ /* 0x002ea80000300c00 */
[----:B------:R0:W-:Y:S04]  /*1a570*/  STL.128 [R1+0x20b0], R96 ;  /* 0x0020b06001007387 */ /* 0x0001e80000100c00 */
[----:B------:R1:W-:Y:S04]  /*1a580*/  STL.128 [R1+0x20a0], R92 ;  /* 0x0020a05c01007387 */ /* 0x0003e80000100c00 */
[----:B------:R1:W-:Y:S04]  /*1a590*/  STL.128 [R1+0x2090], R88 ;  /* 0x0020905801007387 */ /* 0x0003e80000100c00 */
[----:B------:R1:W-:Y:S04]  /*1a5a0*/  STL.128 [R1+0x2080], R84 ;  /* 0x0020805401007387 */ /* 0x0003e80000100c00 */
[----:B0-----:R-:W2:Y:S04]  /*1a5b0*/  LDL.LU.128 R96, [R1+0x20b0] ;  /* 0x0020b00001607983 */ /* 0x001ea80000300c00 */
[----:B-1----:R-:W2:Y:S04]  /*1a5c0*/  LDL.LU.128 R92, [R1+0x20a0] ;  /* 0x0020a000015c7983 */ /* 0x002ea80000300c00 */
[----:B------:R-:W2:Y:S04]  /*1a5d0*/  LDL.LU.128 R88, [R1+0x2090] ;  /* 0x0020900001587983 */ /* 0x000ea80000300c00 */
[----:B------:R0:W-:Y:S04]  /*1a5e0*/  STL.128 [R1+0x2070], R80 ;  /* 0x0020705001007387 */ /* 0x0001e80000100c00 */
[----:B------:R1:W-:Y:S04]  /*1a5f0*/  STL.128 [R1+0x2060], R76 ;  /* 0x0020604c01007387 */ /* 0x0003e80000100c00 */
[----:B------:R-:W2:Y:S04]  /*1a600*/  LDL.LU.128 R84, [R1+0x2080] ;  /* 0x0020800001547983 */ /* 0x000ea80000300c00 */
[----:B------:R1:W-:Y:S04]  /*1a610*/  STL.128 [R1+0x2050], R72 ;  /* 0x0020504801007387 */ /* 0x0003e80000100c00 */
[----:B0-----:R-:W2:Y:S04]  /*1a620*/  LDL.LU.128 R80, [R1+0x2070] ;  /* 0x0020700001507983 */ /* 0x001ea80000300c00 */
[----:B-1----:R-:W2:Y:S04]  /*1a630*/  LDL.LU.128 R76, [R1+0x2060] ;  /* 0x00206000014c7983 */ /* 0x002ea80000300c00 */
[----:B------:R0:W-:Y:S04]  /*1a640*/  STL.128 [R1+0x2040], R68 ;  /* 0x0020404401007387 */ /* 0x0001e80000100c00 */
[----:B------:R-:W2:Y:S04]  /*1a650*/  LDL.LU.128 R72, [R1+0x2050] ;  /* 0x0020500001487983 */ /* 0x000ea80000300c00 */
        /* <DEDUP_REMOVED lines=20> */
[----:B------:R-:W-:Y:S04]  /*1a7a0*/  STL [R1+0x2748], R222 ;  /* 0x002748de01007387 */ /* 0x000fe80000100800 */
[----:B------:R-:W-:Y:S04]  /*1a7b0*/  STL.64 [R1+0x2740], R220 ;  /* 0x002740dc01007387 */ /* 0x000fe80000100a00 */
[----:B0-----:R-:W2:Y:S04]  /*1a7c0*/  LDL.LU.128 R28, [R1+0x1fa0] ;  /* 0x001fa000011c7983 */ /* 0x001ea80000300c00 */
[----:B------:R-:W-:Y:S04]  /*1a7d0*/  STL.128 [R1+0x2730], R216 ;  /* 0x002730d801007387 */ /* 0x000fe80000100c00 */
[----:B------:R0:W-:Y:S04]  /*1a7e0*/  STL.128 [R1+0x1f90], R24 ;  /* 0x001f901801007387 */ /* 0x0001e80000100c00 */
[----:B------:R1:W-:Y:S04]  /*1a7f0*/  STL.64 [R1+0x26a0], R180 ;  /* 0x0026a0b401007387 */ /* 0x0003e80000100a00 */
[----:B------:R1:W-:Y:S04]  /*1a800*/  STL.128 [R1+0x2670], R168 ;  /* 0x002670a801007387 */ /* 0x0003e80000100c00 */
[----:B------:R-:W-:Y:S04]  /*1a810*/  STL.128 [R1+0x2640], R156 ;  /* 0x0026409c01007387 */ /* 0x000fe80000100c00 */
[----:B------:R-:W-:Y:S04]  /*1a820*/  STL.128 [R1+0x1f80], R20 ;  /* 0x001f801401007387 */ /* 0x000fe80000100c00 */
[----:B------:R-:W-:Y:S04]  /*1a830*/  STL.128 [R1+0x1f70], R16 ;  /* 0x001f701001007387 */ /* 0x000fe80000100c00 */
[----:B------:R-:W-:Y:S04]  /*1a840*/  STL.128 [R1+0x1f60], R12 ;  /* 0x001f600c01007387 */ /* 0x000fe80000100c00 */
[----:B------:R-:W-:Y:S04]  /*1a850*/  STL.128 [R1+0x1f50], R8 ;  /* 0x001f500801007387 */ /* 0x000fe80000100c00 */
[----:B------:R-:W-:Y:S04]  /*1a860*/  STL.128 [R1+0x1f40], R4 ;  /* 0x001f400401007387 */ /* 0x000fe80000100c00 */
[----:B0-----:R-:W2:Y:S04]  /*1a870*/  LDL.LU.128 R24, [R1+0x1f90] ;  /* 0x001f900001187983 */ /* 0x001ea80000300c00 */
[----:B------:R-:W2:Y:S04]  /*1a880*/  LDL.LU R222, [R1+0x2748] ;  /* 0x0027480001de7983 */ /* 0x000ea80000300800 */
[----:B------:R-:W2:Y:S04]  /*1a890*/  LDL.LU.64 R220, [R1+0x2740] ;  /* 0x0027400001dc7983 */ /* 0x000ea80000300a00 */
[----:B------:R-:W2:Y:S04]  /*1a8a0*/  LDL.LU.128 R216, [R1+0x2730] ;  /* 0x0027300001d87983 */ /* 0x000ea80000300c00 */
[----:B---3--:R0:W-:Y:S04]  /*1a8b0*/  STL.128 [R1+0x20d0], R104 ;  /* 0x0020d06801007387 */ /* 0x0081e80000100c00 */
[----:B-1----:R-:W3:Y:S04]  /*1a8c0*/  LDL.LU.64 R180, [R1+0x26a0] ;  /* 0x0026a00001b47983 */ /* 0x002ee80000300a00 */
[----:B------:R-:W3:Y:S04]  /*1a8d0*/  LDL.LU.128 R168, [R1+0x2670] ;  /* 0x0026700001a87983 */ /* 0x000ee80000300c00 */
[----:B----4-:R1:W-:Y:S04]  /*1a8e0*/  STL.128 [R1+0x20c0], R100 ;  /* 0x0020c06401007387 */ /* 0x0103e80000100c00 */
[----:B0-----:R-:W4:Y:S04]  /*1a8f0*/  LDL.LU.128 R104, [R1+0x20d0] ;  /* 0x0020d00001687983 */ /* 0x001f280000300c00 */
[----:B------:R-:W3:Y:S04]  /*1a900*/  LDL.LU.128 R156, [R1+0x2640] ;  /* 0x00264000019c7983 */ /* 0x000ee80000300c00 */
[----:B------:R-:W3:Y:S04]  /*1a910*/  LDL.LU.128 R20, [R1+0x1f80] ;  /* 0x001f800001147983 */ /* 0x000ee80000300c00 */
[----:B-1----:R-:W3:Y:S04]  /*1a920*/  LDL.LU.128 R100, [R1+0x20c0] ;  /* 0x0020c00001647983 */ /* 0x002ee80000300c00 */
[----:B------:R-:W3:Y:S04]  /*1a930*/  LDL.LU.128 R16, [R1+0x1f70] ;  /* 0x001f700001107983 */ /* 0x000ee80000300c00 */
[----:B------:R-:W3:Y:S04]  /*1a940*/  LDL.LU.128 R12, [R1+0x1f60] ;  /* 0x001f6000010c7983 */ /* 0x000ee80000300c00 */
[----:B------:R-:W3:Y:S04]  /*1a950*/  LDL.LU.128 R8, [R1+0x1f50] ;  /* 0x001f500001087983 */ /* 0x000ee80000300c00 */
[----:B------:R-:W3:Y:S04]  /*1a960*/  LDL.LU.128 R4, [R1+0x1f40] ;  /* 0x001f400001047983 */ /* 0x000ee80000300c00 */
[----:B------:R0:W-:Y:S04]  /*1a970*/  STL.128 [R1+0x2630], R152 ;  /* 0x0026309801007387 */ /* 0x0001e80000100c00 */
[----:B0-----:R-:W3:Y:S04]  /*1a980*/  LDL.LU.128 R152, [R1+0x2630] ;  /* 0x0026300001987983 */ /* 0x001ee80000300c00 */
[----:B------:R0:W-:Y:S04]  /*1a990*/  STL.128 [R1+0x330], R160 ;  /* 0x000330a001007387 */ /* 0x0001e80000100c00 */
[----:B------:R1:W-:Y:S04]  /*1a9a0*/  STL.128 [R1+0x340], R164 ;  /* 0x000340a401007387 */ /* 0x0003e80000100c00 */
[----:B------:R1:W-:Y:S04]  /*1a9b0*/  STL.128 [R1+0x360], R172 ;  /* 0x000360ac01007387 */ /* 0x0003e80000100c00 */
[----:B------:R2:W-:Y:S04]  /*1a9c0*/  STL.128 [R1+0x370], R176 ;  /* 0x000370b001007387 */ /* 0x0005e80000100c00 */
[----:B0-----:R-:W3:Y:S04]  /*1a9d0*/  LDL.LU.64 R162, [R1+0x2770] ;  /* 0x0027700001a27983 */ /* 0x001ee80000300a00 */
[----:B-1----:R-:W3:Y:S04]  /*1a9e0*/  LDL.LU.128 R164, [R1+0x2780] ;  /* 0x0027800001a47983 */ /* 0x002ee80000300c00 */
[----:B------:R-:W3:Y:S04]  /*1a9f0*/  LDL.LU.128 R172, [R1+0x27a0] ;  /* 0x0027a00001ac7983 */ /* 0x000ee80000300c00 */
[----:B--2---:R-:W2:Y:S01]  /*1aa00*/  LDL.LU.128 R176, [R1+0x27b0] ;  /* 0x0027b00001b07983 */ /* 0x004ea20000300c00 */
[----:B------:R-:W-:-:S03]  /*1aa10*/  IMAD.MOV.U32 R122, RZ, RZ, R127 ;  /* 0x000000ffff7a7224 */ /* 0x000fc600078e007f */
[----:B------:R0:W-:Y:S01]  /*1aa20*/  STL.128 [R1+0x3d0], R124 ;  /* 0x0003d07c01007387 */ /* 0x0001e20000100c00 */
[----:B------:R-:W-:Y:S02]  /*1aa30*/  IMAD.MOV.U32 R123, RZ, RZ, R118 ;  /* 0x000000ffff7b7224 */ /* 0x000fe400078e0076 */
[----:B------:R-:W-:Y:S02]  /*1aa40*/  IMAD.MOV.U32 R118, RZ, RZ, R113 ;  /* 0x000000ffff767224 */ /* 0x000fe400078e0071 */
[----:B------:R-:W-:Y:S02]  /*1aa50*/  IMAD.MOV.U32 R113, RZ, RZ, R108 ;  /* 0x000000ffff717224 */ /* 0x000fe400078e006c */
[----:B0-----:R-:W-:Y:S02]  /*1aa60*/  IMAD.MOV.U32 R127, RZ, RZ, R122 ;  /* 0x000000ffff7f7224 */ /* 0x001fe400078e007a */
        /* <DEDUP_REMOVED lines=11> */
[----:B------:R0:W-:Y:S04]  /*1ab20*/  STL.128 [R1+0x2b0], R128 ;  /* 0x0002b08001007387 */ /* 0x0001e80000100c00 */
[----:B------:R1:W-:Y:S04]  /*1ab30*/  STL.128 [R1+0x2c0], R132 ;  /* 0x0002c08401007387 */ /* 0x0003e80000100c00 */
[----:B------:R1:W-:Y:S04]  /*1ab40*/  STL.128 [R1+0x2d0], R136 ;  /* 0x0002d08801007387 */ /* 0x0003e80000100c00 */
[----:B------:R1:W-:Y:S04]  /*1ab50*/  STL.128 [R1+0x2e0], R140 ;  /* 0x0002e08c01007387 */ /* 0x0003e80000100c00 */
[----:B------:R1:W-:Y:S04]  /*1ab60*/  STL.128 [R1+0x2f0], R144 ;  /* 0x0002f09001007387 */ /* 0x0003e80000100c00 */
[----:B------:R1:W-:Y:S01]  /*1ab70*/  STL.128 [R1+0x300], R148 ;  /* 0x0003009401007387 */ /* 0x0003e20000100c00 */
[----:B0-----:R-:W-:-:S02]  /*1ab80*/  IMAD.MOV.U32 R128, RZ, RZ, R219 ;  /* 0x000000ffff807224 */ /* 0x001fc400078e00db */
[----:B------:R-:W-:Y:S02]  /*1ab90*/  IMAD.MOV.U32 R129, RZ, RZ, R218 ;  /* 0x000000ffff817224 */ /* 0x000fe400078e00da */
[----:B----4-:R-:W-:Y:S02]  /*1aba0*/  IMAD.MOV.U32 R112, RZ, RZ, R107 ;  /* 0x000000ffff707224 */ /* 0x010fe400078e006b */
[----:B------:R-:W-:Y:S02]  /*1abb0*/  IMAD.MOV.U32 R111, RZ, RZ, R106 ;  /* 0x000000ffff6f7224 */ /* 0x000fe400078e006a */
[----:B------:R-:W-:Y:S02]  /*1abc0*/  IMAD.MOV.U32 R110, RZ, RZ, R105 ;  /* 0x000000ffff6e7224 */ /* 0x000fe400078e0069 */
[----:B------:R-:W-:Y:S02]  /*1abd0*/  IMAD.MOV.U32 R109, RZ, RZ, R104 ;  /* 0x000000ffff6d7224 */ /* 0x000fe400078e0068 */
[----:B------:R-:W-:-:S02]  /*1abe0*/  IMAD.MOV.U32 R104, RZ, RZ, R99 ;  /* 0x000000ffff687224 */ /* 0x000fc400078e0063 */
[----:B------:R-:W-:Y:S02]  /*1abf0*/  IMAD.MOV.U32 R99, RZ, RZ, R94 ;  /* 0x000000ffff637224 */ /* 0x000fe400078e005e */
[----:B---3--:R-:W-:Y:S02]  /*1ac00*/  IMAD.MOV.U32 R108, RZ, RZ, R103 ;  /* 0x000000ffff6c7224 */ /* 0x008fe400078e0067 */
        /* <DEDUP_REMOVED lines=80> */
[----:B-1----:R-:W-:Y:S02]  /*1b110*/  IMAD.MOV.U32 R132, RZ, RZ, R181 ;  /* 0x000000ffff847224 */ /* 0x002fe400078e00b5 */
        /* <DEDUP_REMOVED lines=22> */
[----:B------:R-:W-:-:S06]  /*1b280*/  IMAD.MOV.U32 R27, RZ, RZ, R220 ;  /* 0x000000ffff1b7224 */ /* 0x000fcc00078e00dc */
[----:B------:R-:W-:-:S06]  /*1b290*/  WARPGROUP.ARRIVE ;  /* 0x00000000000079c5 */ /* 0x000fcc0000000000 */
[----:B------:R-:W-:Y:S01]  /*1b2a0*/  HGMMA.64x256x16.F32.BF16 R24, R152, gdesc[UR4].tnspB, R24, gsb0 ;  /* 0x43e0000498187df0 */ /* 0x000fe20008001818 */
[----:B------:R0:W-:Y:S04]  /*1b2b0*/  STL.128 [R1+0x2720], R212 ;  /* 0x002720d401007387 */ /* 0x0001e80000100c00 */
[----:B------:R1:W-:Y:S04]  /*1b2c0*/  STL.128 [R1+0x2710], R208 ;  /* 0x002710d001007387 */ /* 0x0003e80000100c00 */
[----:B------:R3:W-:Y:S04]  /*1b2d0*/  STL.128 [R1+0x2700], R204 ;  /* 0x002700cc01007387 */ /* 0x0007e80000100c00 */
[----:B------:R4:W-:Y:S04]  /*1b2e0*/  STL.128 [R1+0x26f0], R200 ;  /* 0x0026f0c801007387 */ /* 0x0009e80000100c00 */
[----:B------:R4:W-:Y:S04]  /*1b2f0*/  STL.128 [R1+0x26e0], R196 ;  /* 0x0026e0c401007387 */ /* 0x0009e80000100c00 */
[----:B------:R4:W-:Y:S04]  /*1b300*/  STL.128 [R1+0x26d0], R192 ;  /* 0x0026d0c001007387 */ /* 0x0009e80000100c00 */
[----:B------:R4:W-:Y:S04]  /*1b310*/  STL.128 [R1+0x26c0], R188 ;  /* 0x0026c0bc01007387 */ /* 0x0009e80000100c00 */
[----:B--2---:R-:W-:Y:S04]  /*1b320*/  STL.128 [R1+0x2690], R176 ;  /* 0x002690b001007387 */ /* 0x004fe80000100c00 */
[----:B------:R-:W-:Y:S04]  /*1b330*/  STL.128 [R1+0x2680], R172 ;  /* 0x002680ac01007387 */ /* 0x000fe80000100c00 */
[----:B------:R-:W-:Y:S04]  /*1b340*/  STL.128 [R1+0x2660], R164 ;  /* 0x002660a401007387 */ /* 0x000fe80000100c00 */
[----:B------:R-:W-:Y:S04]  /*1b350*/  STL.64 [R1+0x2650], R162 ;  /* 0x002650a201007387 */ /* 0x000fe80000100a00 */
[----:B------:R2:W-:Y:S04]  /*1b360*/  STL.128 [R1+0x390], R184 ;  /* 0x000390b801007387 */ /* 0x0005e80000100c00 */
[----:B0-----:R-:W2:Y:S04]  /*1b370*/  LDL.LU.128 R212, [R1+0x2720] ;  /* 0x0027200001d47983 */ /* 0x001ea80000300c00 */
[----:B-1----:R-:W2:Y:S04]  /*1b380*/  LDL.LU.128 R208, [R1+0x2710] ;  /* 0x0027100001d07983 */ /* 0x002ea80000300c00 */
[----:B---3--:R-:W3:Y:S04]  /*1b390*/  LDL.LU.128 R204, [R1+0x2700] ;  /* 0x0027000001cc7983 */ /* 0x008ee80000300c00 */
[----:B----4-:R-:W4:Y:S04]  /*1b3a0*/  LDL.LU.128 R200, [R1+0x26f0] ;  /* 0x0026f00001c87983 */ /* 0x010f280000300c00 */
[----:B------:R-:W4:Y:S04]  /*1b3b0*/  LDL.LU.128 R196, [R1+0x26e0] ;  /* 0x0026e00001c47983 */ /* 0x000f280000300c00 */
[----:B------:R-:W4:Y:S04]  /*1b3c0*/  LDL.LU.128 R192, [R1+0x26d0] ;  /* 0x0026d00001c07983 */ /* 0x000f280000300c00 */
[----:B------:R-:W3:Y:S04]  /*1b3d0*/  LDL.LU.128 R188, [R1+0x26c0] ;  /* 0x0026c00001bc7983 */ /* 0x000ee80000300c00 */
[----:B--2---:R-:W2:Y:S04]  /*1b3e0*/  LDL.LU.128 R184, [R1+0x26b0] ;  /* 0x0026b00001b87983 */ /* 0x004ea80000300c00 */
[----:B------:R-:W4:Y:S04]  /*1b3f0*/  LDL.LU.128 R176, [R1+0x2690] ;  /* 0x0026900001b07983 */ /* 0x000f280000300c00 */
[----:B------:R-:W4:Y:S04]  /*1b400*/  LDL.LU.128 R172, [R1+0x2680] ;  /* 0x0026800001ac7983 */ /* 0x000f280000300c00 */
[----:B------:R-:W4:Y:S04]  /*1b410*/  LDL.LU.128 R164, [R1+0x2660] ;  /* 0x0026600001a47983 */ /* 0x000f280000300c00 */
[----:B------:R-:W4:Y:S01]  /*1b420*/  LDL.LU.64 R162, [R1+0x2650] ;  /* 0x0026500001a27983 */ /* 0x000f220000300a00 */
[----:B------:R-:W-:-:S03]  /*1b430*/  WARPGROUP.DEPBAR.LE gsb0, 0x0 ;  /* 0x00008000000079c5 */ /* 0x000fc60000010000 */
        /* <DEDUP_REMOVED lines=11> */
[----:B------:R1:W-:Y:S01]  /*1b4f0*/  STL.128 [R1+0x1e70], R100 ;  /* 0x001e706401007387 */ /* 0x0003e20000100c00 */
[----:B0-----:R-:W-:-:S02]  /*1b500*/  IMAD.MOV.U32 R140, RZ, RZ, R181 ;  /* 0x000000ffff8c7224 */ /* 0x001fc400078e00b5 */
[----:B------:R-:W-:Y:S01]  /*1b510*/  IMAD.MOV.U32 R141, RZ, RZ, R180 ;  /* 0x000000ffff8d7224 */ /* 0x000fe200078e00b4 */
[----:B-1----:R-:W4:Y:S04]  /*1b520*/  LDL.LU.128 R116, [R1+0x1eb0] ;  /* 0x001eb00001747983 */ /* 0x002f280000300c00 */
[----:B------:R-:W4:Y:S04]  /*1b530*/  LDL.LU.128 R108, [R1+0x1e90] ;  /* 0x001e9000016c7983 */ /* 0x000f280000300c00 */
[----:B------:R-:W4:Y:S04]  /*1b540*/  LDL.LU.128 R104, [R1+0x1e80] ;  /* 0x001e800001687983 */ /* 0x000f280000300c00 */
[----:B------:R-:W4:Y:S01]  /*1b550*/  LDL.LU.128 R100, [R1+0x1e70] ;  /* 0x001e700001647983 */ /* 0x000f220000300c00 */
        /* <DEDUP_REMOVED lines=11> */
[----:B------:R1:W-:Y:S01]  /*1b610*/  STL.128 [R1+0x400], R144 ;  /* 0x0004009001007387 */ /* 0x0003e20000100c00 */
[----:B------:R-:W-:-:S03]  /*1b620*/  IMAD.MOV.U32 R136, RZ, RZ, R219 ;  /* 0x000000ffff887224 */ /* 0x000fc600078e00db */
[----:B------:R1:W-:Y:S01]  /*1b630*/  STL.128 [R1+0x410], R148 ;  /* 0x0004109401007387 */ /* 0x0003e20000100c00 */
[----:B------:R-:W-:Y:S02]  /*1b640*/  IMAD.MOV.U32 R137, RZ, RZ, R218 ;  /* 0x000000ffff897224 */ /* 0x000fe400078e00da */
[----:B------:R-:W-:Y:S01]  /*1b650*/  IMAD.MOV.U32 R138, RZ, RZ, R217 ;  /* 0x000000ffff8a7224 */ /* 0x000fe200078e00d9 */
[----:B------:R1:W-:Y:S01]  /*1b660*/  STL.128 [R1+0x1d60], R32 ;  /* 0x001d602001007387 */ /* 0x0003e20000100c00 */
[----:B------:R-:W-:-:S03]  /*1b670*/  IMAD.MOV.U32 R139, RZ, RZ, R216 ;  /* 0x000000ffff8b7224 */ /* 0x000fc600078e00d8 */
[----:B0-----:R-:W4:Y:S04]  /*1b680*/  LDL.LU.128 R140, [R1+0x1f10] ;  /* 0x001f1000018c7983 */ /* 0x001f280000300c00 */
[----:B-1----:R-:W4:Y:S04]  /*1b690*/  LDL.LU.128 R144, [R1+0x1f20] ;  /* 0x001f200001907983 */ /* 0x002f280000300c00 */
[----:B------:R-:W4:Y:S04]  /*1b6a0*/  LDL.LU.128 R148, [R1+0x1f30] ;  /* 0x001f300001947983 */ /* 0x000f280000300c00 */
[----:B------:R0:W-:Y:S01]  /*1b6b0*/  STL.128 [R1+0x1ea0], R112 ;  /* 0x001ea07001007387 */ /* 0x0001e20000100c00 */
[----:B------:R-:W-:-:S02]  /*1b6c0*/  IMAD.MOV.U32 R33, RZ, RZ, R222 ;  /* 0x000000ffff217224 */ /* 0x000fc400078e00de */
[----:B------:R-:W-:Y:S01]  /*1b6d0*/  IMAD.MOV.U32 R34, RZ, RZ, R221 ;  /* 0x000000ffff227224 */ /* 0x000fe200078e00dd */
[----:B------:R1:W-:Y:S01]  /*1b6e0*/  STL.128 [R1+0x1d80], R40 ;  /* 0x001d802801007387 */ /* 0x0003e20000100c00 */
[----:B------:R-:W-:-:S03]  /*1b6f0*/  IMAD.MOV.U32 R35, RZ, RZ, R220 ;  /* 0x000000ffff237224 */ /* 0x000fc600078e00dc */
[----:B---3--:R3:W-:Y:S01]  /*1b700*/  STL.128 [R1+0x1cc0], R188 ;  /* 0x001cc0bc01007387 */ /* 0x0087e20000100c00 */
[----:B------:R-:W-:-:S03]  /*1b710*/  IMAD.MOV.U32 R155, RZ, RZ, R15 ;  /* 0x000000ffff9b7224 */ /* 0x000fc600078e000f */
[----:B--2---:R-:W-:Y:S01]  /*1b720*/  STL.128 [R1+0x1cb0], R184 ;  /* 0x001cb0b801007387 */ /* 0x004fe20000100c00 */
[----:B------:R-:W-:-:S03]  /*1b730*/  IMAD.MOV.U32 R156, RZ, RZ, R14 ;  /* 0x000000ffff9c7224 */ /* 0x000fc600078e000e */
[----:B0-----:R-:W2:Y:S01]  /*1b740*/  LDL.LU.128 R112, [R1+0x1ea0] ;  /* 0x001ea00001707983 */ /* 0x001ea20000300c00 */
[----:B------:R-:W-:-:S03]  /*1b750*/  IMAD.MOV.U32 R157, RZ, RZ, R13 ;  /* 0x000000ffff9d7224 */ /* 0x000fc600078e000d */
[----:B-1----:R-:W2:Y:S04]  /*1b760*/  LDL.LU.128 R40, [R1+0x1d80] ;  /* 0x001d800001287983 */ /* 0x002ea80000300c00 */
[----:B---3--:R-:W3:Y:S01]  /*1b770*/  LDL.LU.128 R188, [R1+0x1cc0] ;  /* 0x001cc00001bc7983 */ /* 0x008ee20000300c00 */
[----:B------:R-:W-:-:S03]  /*1b780*/  IMAD.MOV.U32 R15, RZ, RZ, R35 ;  /* 0x000000ffff0f7224 */ /* 0x000fc600078e0023 */
[----:B------:R0:W-:Y:S01]  /*1b790*/  STL.128 [R1+0x1e60], R96 ;  /* 0x001e606001007387 */ /* 0x0001e20000100c00 */
[----:B------:R-:W-:-:S03]  /*1b7a0*/  IMAD.MOV.U32 R14, RZ, RZ, R34 ;  /* 0x000000ffff0e7224 */ /* 0x000fc600078e0022 */
[----:B------:R1:W-:Y:S01]  /*1b7b0*/  STL.128 [R1+0x1e50], R92 ;  /* 0x001e505c01007387 */ /* 0x0003e20000100c00 */
[----:B------:R-:W-:-:S03]  /*1b7c0*/  IMAD.MOV.U32 R13, RZ, RZ, R33 ;  /* 0x000000ffff0d7224 */ /* 0x000fc600078e0021 */
[----:B------:R1:W-:Y:S04]  /*1b7d0*/  STL.128 [R1+0x1e40], R88 ;  /* 0x001e405801007387 */ /* 0x0003e80000100c00 */
[----:B------:R1:W-:Y:S04]  /*1b7e0*/  STL.128 [R1+0x1e30], R84 ;  /* 0x001e305401007387 */ /* 0x0003e80000100c00 */
[----:B------:R1:W-:Y:S04]  /*1b7f0*/  STL.128 [R1+0x1e20], R80 ;  /* 0x001e205001007387 */ /* 0x0003e80000100c00 */
[----:B0-----:R-:W3:Y:S04]  /*1b800*/  LDL.LU.128 R96, [R1+0x1e60] ;  /* 0x001e600001607983 */ /* 0x001ee80000300c00 */
[----:B-1----:R-:W3:Y:S04]  /*1b810*/  LDL.LU.128 R92, [R1+0x1e50] ;  /* 0x001e5000015c7983 */ /* 0x002ee80000300c00 */
[----:B------:R0:W-:Y:S04]  /*1b820*/  STL.128 [R1+0x1e10], R76 ;  /* 0x001e104c01007387 */ /* 0x0001e80000100c00 */
[----:B------:R1:W-:Y:S04]  /*1b830*/  STL.128 [R1+0x1e00], R72 ;  /* 0x001e004801007387 */ /* 0x0003e80000100c00 */
[----:B------:R-:W3:Y:S04]  /*1b840*/  LDL.LU.128 R88, [R1+0x1e40] ;  /* 0x001e400001587983 */ /* 0x000ee80000300c00 */
[----:B------:R-:W3:Y:S04]  /*1b850*/  LDL.LU.128 R84, [R1+0x1e30] ;  /* 0x001e300001547983 */ /* 0x000ee80000300c00 */
[----:B------:R-:W3:Y:S04]  /*1b860*/  LDL.LU.128 R80, [R1+0x1e20] ;  /* 0x001e200001507983 */ /* 0x000ee80000300c00 */
[----:B------:R-:W-:Y:S04]  /*1b870*/  STL.128 [R1+0x1df0], R68 ;  /* 0x001df04401007387 */ /* 0x000fe80000100c00 */
[----:B------:R-:W-:Y:S04]  /*1b880*/  STL.128 [R1+0x1de0], R64 ;  /* 0x001de04001007387 */ /* 0x000fe80000100c00 */
[----:B------:R-:W-:Y:S04]  /*1b890*/  STL.128 [R1+0x1dd0], R60 ;  /* 0x001dd03c01007387 */ /* 0x000fe80000100c00 */
[----:B------:R1:W-:Y:S04]  /*1b8a0*/  STL.128 [R1+0x3e0], R136 ;  /* 0x0003e08801007387 */ /* 0x0003e80000100c00 */
[----:B0-----:R-:W3:Y:S04]  /*1b8b0*/  LDL.LU.128 R76, [R1+0x1e10] ;  /* 0x001e1000014c7983 */ /* 0x001ee80000300c00 */
[----:B-1----:R-:W3:Y:S04]  /*1b8c0*/  LDL.LU.128 R72, [R1+0x1e00] ;  /* 0x001e000001487983 */ /* 0x002ee80000300c00 */
[----:B------:R-:W-:Y:S04]  /*1b8d0*/  STL [R1+0x46c], R31 ;  /* 0x00046c1f01007387 */ /* 0x000fe80000100800 */
[----:B------:R-:W-:Y:S04]  /*1b8e0*/  STL [R1+0x468], R30 ;  /* 0x0004681e01007387 */ /* 0x000fe80000100800 */
[----:B------:R-:W-:Y:S04]  /*1b8f0*/  STL [R1+0x464], R29 ;  /* 0x0004641d01007387 */ /* 0x000fe80000100800 */
[----:B------:R-:W-:Y:S04]  /*1b900*/  STL [R1+0x460], R28 ;  /* 0x0004601c01007387 */ /* 0x000fe80000100800 */
[----:B------:R0:W-:Y:S04]  /*1b910*/  STL.128 [R1+0x1dc0], R56 ;  /* 0x001dc03801007387 */ /* 0x0001e80000100c00 */
[----:B------:R1:W-:Y:S04]  /*1b920*/  STL.128 [R1+0x1db0], R52 ;  /* 0x001db03401007387 */ /* 0x0003e80000100c00 */
[----:B------:R-:W3:Y:S04]  /*1b930*/  LDL.LU.128 R136, [R1+0x1f00] ;  /* 0x001f000001887983 */ /* 0x000ee80000300c00 */
[----:B------:R-:W3:Y:S04]  /*1b940*/  LDL.LU.128 R68, [R1+0x1df0] ;  /* 0x001df00001447983 */ /* 0x000ee80000300c00 */
[----:B------:R-:W3:Y:S04]  /*1b950*/  LDL.LU.128 R64, [R1+0x1de0] ;  /* 0x001de00001407983 */ /* 0x000ee80000300c00 */
[----:B------:R-:W3:Y:S04]  /*1b960*/  LDL.LU.128 R60, [R1+0x1dd0] ;  /* 0x001dd000013c7983 */ /* 0x000ee80000300c00 */
[----:B------:R-:W3:Y:S04]  /*1b970*/  LDL.LU.128 R32, [R1+0x1d60] ;  /* 0x001d600001207983 */ /* 0x000ee80000300c00 */
[----:B------:R4:W-:Y:S04]  /*1b980*/  STL.128 [R1+0x1da0], R48 ;  /* 0x001da03001007387 */ /* 0x0009e80000100c00 */
[----:B------:R4:W-:Y:S04]  /*1b990*/  STL.128 [R1+0x1d90], R44 ;  /* 0x001d902c01007387 */ /* 0x0009e80000100c00 */
[----:B------:R-:W3:Y:S04]  /*1b9a0*/  LDL.LU.128 R132, [R1+0x1ef0] ;  /* 0x001ef00001847983 */ /* 0x000ee80000300c00 */
[----:B------:R-:W3:Y:S04]  /*1b9b0*/  LDL.LU.128 R128, [R1+0x1ee0] ;  /* 0x001ee00001807983 */ /* 0x000ee80000300c00 */
[----:B0-----:R-:W3:Y:S04]  /*1b9c0*/  LDL.LU.128 R56, [R1+0x1dc0] ;  /* 0x001dc00001387983 */ /* 0x001ee80000300c00 */
[----:B-1----:R-:W3:Y:S04]  /*1b9d0*/  LDL.LU.128 R52, [R1+0x1db0] ;  /* 0x001db00001347983 */ /* 0x002ee80000300c00 */
[----:B------:R0:W-:Y:S04]  /*1b9e0*/  STL.128 [R1+0x1d70], R36 ;  /* 0x001d702401007387 */ /* 0x0001e80000100c00 */
[----:B------:R-:W3:Y:S04]  /*1b9f0*/  LDL.LU.128 R124, [R1+0x1ed0] ;  /* 0x001ed000017c7983 */ /* 0x000ee80000300c00 */
[----:B------:R-:W3:Y:S04]  /*1ba00*/  LDL.LU.128 R120, [R1+0x1ec0] ;  /* 0x001ec00001787983 */ /* 0x000ee80000300c00 */
[----:B----4-:R-:W4:Y:S04]  /*1ba10*/  LDL.LU.128 R48, [R1+0x1da0] ;  /* 0x001da00001307983 */ /* 0x010f280000300c00 */
[----:B------:R-:W4:Y:S04]  /*1ba20*/  LDL.LU.128 R44, [R1+0x1d90] ;  /* 0x001d9000012c7983 */ /* 0x000f280000300c00 */
[----:B0-----:R-:W4:Y:S04]  /*1ba30*/  LDL.LU.128 R36, [R1+0x1d70] ;  /* 0x001d700001247983 */ /* 0x001f280000300c00 */
[----:B------:R-:W-:Y:S04]  /*1ba40*/  STL [R1+0x5ac], R111 ;  /* 0x0005ac6f01007387 */ /* 0x000fe80000100800 */
[----:B------:R-:W-:Y:S04]  /*1ba50*/  STL [R1+0x5a8], R110 ;  /* 0x0005a86e01007387 */ /* 0x000fe80000100800 */
[----:B------:R-:W-:Y:S04]  /*1ba60*/  STL [R1+0x5a4], R109 ;  /* 0x0005a46d01007387 */ /* 0x000fe80000100800 */
[----:B------:R-:W-:Y:S04]  /*1ba70*/  STL [R1+0x5a0], R108 ;  /* 0x0005a06c01007387 */ /* 0x000fe80000100800 */
[----:B------:R-:W4:Y:S04]  /*1ba80*/  LDL.128 R184, [R1+0x5a0] ;  /* 0x0005a00001b87983 */ /* 0x000f280000100c00 */
[----:B------:R-:W-:Y:S04]  /*1ba90*/  STL [R1+0x59c], R107 ;  /* 0x00059c6b01007387 */ /* 0x000fe80000100800 */
[----:B------:R-:W-:Y:S04]  /*1baa0*/  STL [R1+0x598], R106 ;  /* 0x0005986a01007387 */ /* 0x000fe80000100800 */
[----:B------:R-:W-:Y:S04]  /*1bab0*/  STL [R1+0x594], R105 ;  /* 0x0005946901007387 */ /* 0x000fe80000100800 */
[----:B------:R0:W-:Y:S04]  /*1bac0*/  STL [R1+0x590], R104 ;  /* 0x0005906801007387 */ /* 0x0001e80000100800 */
[----:B------:R1:W-:Y:S04]  /*1bad0*/  STL [R1+0x580], R100 ;  /* 0x0005806401007387 */ /* 0x0003e80000100800 */
[----:B0-----:R-:W4:Y:S04]  /*1bae0*/  LDL.LU.128 R104, [R1+0x460] ;  /* 0x0004600001687983 */ /* 0x001f280000300c00 */
[----:B-1----:R-:W4:Y:S01]  /*1baf0*/  LDL.LU R100, [R1+0x5a8] ;  /* 0x0005a80001647983 */ /* 0x002f220000300800 */
[----:B------:R-:W-:-:S02]  /*1bb00*/  IMAD.MOV.U32 R152, RZ, RZ, R18 ;  /* 0x000000ffff987224 */ /* 0x000fc400078e0012 */
        /* <DEDUP_REMOVED lines=11> */
[----:B------:R-:W-:Y:S08]  /*1bbc0*/  MUFU.EX2 R22, R22 ;  /* 0x0000001600167308 */ /* 0x000ff00000000800 */
[----:B------:R-:W-:Y:S08]  /*1bbd0*/  MUFU.EX2 R21, R21 ;  /* 0x0000001500157308 */ /* 0x000ff00000000800 */
[----:B------:R-:W1:Y:S08]  /*1bbe0*/  MUFU.EX2 R20, R20 ;  /* 0x0000001400147308 */ /* 0x000e700000000800 */
[----:B------:R-:W-:Y:S08]  /*1bbf0*/  MUFU.EX2 R19, R19 ;  /* 0x0000001300137308 */ /* 0x000ff00000000800 */
[----:B------:R-:W2:Y:S01]  /*1bc00*/  MUFU.EX2 R18, R18 ;  /* 0x0000001200127308 */ /* 0x000ea20000000800 */
[----:B------:R-:W-:-:S02]  /*1bc10*/  IMAD.MOV.U32 R158, RZ, RZ, R12 ;  /* 0x000000ffff9e7224 */ /* 0x000fc400078e000c */
[----:B------:R-:W-:Y:S02]  /*1bc20*/  IMAD.MOV.U32 R159, RZ, RZ, R7 ;  /* 0x000000ffff9f7224 */ /* 0x000fe400078e0007 */
[----:B------:R-:W-:Y:S02]  /*1bc30*/  IMAD.MOV.U32 R153, RZ, RZ, R17 ;  /* 0x000000ffff997224 */ /* 0x000fe400078e0011 */
[----:B------:R-:W-:Y:S01]  /*1bc40*/  IMAD.MOV.U32 R154, RZ, RZ, R16 ;  /* 0x000000ffff9a7224 */ /* 0x000fe200078e0010 */
[----:B------:R0:W-:Y:S01]  /*1bc50*/  STL.128 [R1+0x430], R156 ;  /* 0x0004309c01007387 */ /* 0x0001e20000100c00 */
[----:B------:R-:W-:Y:S02]  /*1bc60*/  IMAD.MOV.U32 R180, RZ, RZ, R145 ;  /* 0x000000ffffb47224 */ /* 0x000fe400078e0091 */
[----:B------:R-:W-:Y:S02]  /*1bc70*/  IMAD.MOV.U32 R181, RZ, RZ, R144 ;  /* 0x000000ffffb57224 */ /* 0x000fe400078e0090 */
[----:B------:R-:W-:-:S02]  /*1bc80*/  IMAD.MOV.U32 R182, RZ, RZ, R143 ;  /* 0x000000ffffb67224 */ /* 0x000fc400078e008f */
[----:B------:R-:W-:Y:S01]  /*1bc90*/  IMAD.MOV.U32 R183, RZ, RZ, R142 ;  /* 0x000000ffffb77224 */ /* 0x000fe200078e008e */
[----:B------:R1:W-:Y:S01]  /*1bca0*/  STL.128 [R1+0x420], R152 ;  /* 0x0004209801007387 */ /* 0x0003e20000100c00 */
[----:B------:R-:W-:Y:S02]  /*1bcb0*/  IMAD.MOV.U32 R171, RZ, RZ, R146 ;  /* 0x000000ffffab7224 */ /* 0x000fe400078e0092 */
[----:B------:R-:W-:Y:S01]  /*1bcc0*/  VIADD R10, R8, 0x200 ;  /* 0x00000200080a7836 */ /* 0x000fe20000000000 */
[----:B------:R-:W-:Y:S01]  /*1bcd0*/  STL [R1+0x5cc], R119 ;  /* 0x0005cc7701007387 */ /* 0x000fe20000100800 */
[----:B0-----:R-:W-:-:S03]  /*1bce0*/  IMAD.MOV.U32 R156, RZ, RZ, R150 ;  /* 0x000000ffff9c7224 */ /* 0x001fc600078e0096 */
[----:B------:R-:W-:Y:S01]  /*1bcf0*/  STL [R1+0x5c8], R118 ;  /* 0x0005c87601007387 */ /* 0x000fe20000100800 */
[----:B------:R-:W-:Y:S02]  /*1bd00*/  IMAD.MOV.U32 R157, RZ, RZ, R149 ;  /* 0x000000ffff9d7224 */ /* 0x000fe400078e0095 */
[----:B------:R-:W-:Y:S01]  /*1bd10*/  IMAD.MOV.U32 R158, RZ, RZ, R148 ;  /* 0x000000ffff9e7224 */ /* 0x000fe200078e0094 */
[----:B------:R-:W-:Y:S01]  /*1bd20*/  STL [R1+0x5c4], R117 ;  /* 0x0005c47501007387 */ /* 0x000fe20000100800 */
[----:B------:R-:W-:Y:S01]  /*1bd30*/  IMAD.MOV.U32 R159, RZ, RZ, R147 ;  /* 0x000000ffff9f7224 */ /* 0x000fe200078e0093 */
[----:B-1----:R-:W-:Y:S02]  /*1bd40*/  F2FP.BF16.F32.PACK_AB R152, R160, R161 ;  /* 0x000000a1a098723e */ /* 0x002fe400000010ff */
[----:B------:R0:W-:Y:S01]  /*1bd50*/  STL [R1+0x5c0], R116 ;  /* 0x0005c07401007387 */ /* 0x0001e20000100800 */
[----:B------:R-:W-:Y:S02]  /*1bd60*/  F2FP.BF16.F32.PACK_AB R153, R20, R21 ;  /* 0x000000151499723e */ /* 0x000fe400000010ff */
[----:B------:R-:W-:Y:S01]  /*1bd70*/  F2FP.BF16.F32.PACK_AB R154, R22, R23 ;  /* 0x00000017169a723e */ /* 0x000fe200000010ff */
[----:B--2---:R-:W-:Y:S01]  /*1bd80*/  STL [R1+0x5bc], R115 ;  /* 0x0005bc7301007387 */ /* 0x004fe20000100800 */
[----:B------:R-:W-:-:S03]  /*1bd90*/  F2FP.BF16.F32.PACK_AB R155, R18, R19 ;  /* 0x00000013129b723e */ /* 0x000fc600000010ff */
        /* <DEDUP_REMOVED lines=8> */
[----:B---3--:R1:W-:Y:S01]  /*1be20*/  STL.128 [R1+0x1b90], R188 ;  /* 0x001b90bc01007387 */ /* 0x0083e20000100c00 */
[----:B------:R-:W-:-:S03]  /*1be30*/  R2UR UR6, R10 ;  /* 0x000000000a0672ca */ /* 0x000fc600000e0000 */
[----:B------:R-:W-:Y:S01]  /*1be40*/  STL [R1+0x58c], R103 ;  /* 0x00058c6701007387 */ /* 0x000fe20000100800 */
[----:B------:R-:W-:-:S03]  /*1be50*/  IMAD.MOV.U32 R7, RZ, RZ, R151 ;  /* 0x000000ffff077224 */ /* 0x000fc600078e0097 */
[----:B------:R-:W-:Y:S04]  /*1be60*/  STL [R1+0x588], R102 ;  /* 0x0005886601007387 */ /* 0x000fe80000100800 */
[----:B------:R-:W-:Y:S04]  /*1be70*/  STL.128 [R1+0x1ca0], R180 ;  /* 0x001ca0b401007387 */ /* 0x000fe80000100c00 */
[----:B------:R2:W-:Y:S04]  /*1be80*/  STL.128 [R1+0x1c90], R176 ;  /* 0x001c90b001007387 */ /* 0x0005e80000100c00 */
[----:B0-----:R-:W3:Y:S04]  /*1be90*/  LDL.LU.128 R116, [R1+0x490] ;  /* 0x0004900001747983 */ /* 0x001ee80000300c00 */
[----:B-1----:R-:W3:Y:S01]  /*1bea0*/  LDL.128 R188, [R1+0x5b0] ;  /* 0x0005b00001bc7983 */ /* 0x002ee20000100c00 */
[----:B------:R-:W-:-:S03]  /*1beb0*/  IMAD.MOV.U32 R200, RZ, RZ, R141 ;  /* 0x000000ffffc87224 */ /* 0x000fc600078e008d */
[----:B------:R-:W-:Y:S01]  /*1bec0*/  STL [R1+0x57c], R99 ;  /* 0x00057c6301007387 */ /* 0x000fe20000100800 */
        /* <DEDUP_REMOVED lines=9> */
[----:B------:R-:W-:Y:S04]  /*1bf60*/  STL [R1+0x568], R94 ;  /* 0x0005685e01007387 */ /* 0x000fe80000100800 */
[----:B------:R-:W-:Y:S04]  /*1bf70*/  STL [R1+0x564], R93 ;  /* 0x0005645d01007387 */ /* 0x000fe80000100800 */
[----:B------:R-:W-:Y:S04]  /*1bf80*/  STL [R1+0x560], R92 ;  /* 0x0005605c01007387 */ /* 0x000fe80000100800 */
[----:B------:R-:W-:Y:S04]  /*1bf90*/  STL.128 [R1+0x1c80], R172 ;  /* 0x001c80ac01007387 */ /* 0x000fe80000100c00 */
[----:B------:R0:W-:Y:S04]  /*1bfa0*/  STL.128 [R1+0x1c70], R168 ;  /* 0x001c70a801007387 */ /* 0x0001e80000100c00 */
[----:B--2---:R-:W2:Y:S04]  /*1bfb0*/  LDL.LU.128 R176, [R1+0x580] ;  /* 0x0005800001b07983 */ /* 0x004ea80000300c00 */
[----:B------:R-:W2:Y:S01]  /*1bfc0*/  LDL.LU.128 R180, [R1+0x590] ;  /* 0x0005900001b47983 */ /* 0x000ea20000300c00 */
        /* <DEDUP_REMOVED lines=18> */
[----:B------:R-:W-:Y:S04]  /*1c0f0*/  STL [R1+0x534], R81 ;  /* 0x0005345101007387 */ /* 0x000fe80000100800 */
[----:B------:R-:W-:Y:S04]  /*1c100*/  STL [R1+0x530], R80 ;  /* 0x0005305001007387 */ /* 0x000fe80000100800 */
[----:B------:R-:W-:Y:S04]  /*1c110*/  STL.128 [R1+0x1c60], R164 ;  /* 0x001c60a401007387 */ /* 0x000fe80000100c00 */
[----:B------:R-:W-:Y:S01]  /*1c120*/  STL.128 [R1+0x1c50], R160 ;  /* 0x001c50a001007387 */ /* 0x000fe20000100c00 */
[----:B----4-:R-:W-:-:S03]  /*1c130*/  IMAD.MOV.U32 R101, RZ, RZ, R187 ;  /* 0x000000ffff657224 */ /* 0x010fc600078e00bb */
[----:B------:R1:W-:Y:S04]  /*1c140*/  STL.128 [R1+0x1c40], R156 ;  /* 0x001c409c01007387 */ /* 0x0003e80000100c00 */
[----:B0-----:R-:W4:Y:S04]  /*1c150*/  LDL.LU.128 R168, [R1+0x560] ;  /* 0x0005600001a87983 */ /* 0x001f280000300c00 */
[----:B------:R-:W4:Y:S04]  /*1c160*/  LDL.LU.128 R172, [R1+0x570] ;  /* 0x0005700001ac7983 */ /* 0x000f280000300c00 */
[----:B------:R-:W-:Y:S04]  /*1c170*/  STL [R1+0x52c], R79 ;  /* 0x00052c4f01007387 */ /* 0x000fe80000100800 */
[----:B------:R-:W-:Y:S04]  /*1c180*/  STL [R1+0x528], R78 ;  /* 0x0005284e01007387 */ /* 0x000fe80000100800 */
[----:B------:R-:W-:Y:S04]  /*1c190*/  STL [R1+0x524], R77 ;  /* 0x0005244d01007387 */ /* 0x000fe80000100800 */
[----:B------:R-:W-:Y:S01]  /*1c1a0*/  STL [R1+0x520], R76 ;  /* 0x0005204c01007387 */ /* 0x000fe20000100800 */
[----:B------:R-:W-:-:S03]  /*1c1b0*/  IMAD.MOV.U32 R10, RZ, RZ, R104 ;  /* 0x000000ffff0a7224 */ /* 0x000fc600078e0068 */
[----:B------:R-:W-:Y:S04]  /*1c1c0*/  STL [R1+0x51c], R75 ;  /* 0x00051c4b01007387 */ /* 0x000fe80000100800 */
[----:B------:R-:W-:Y:S04]  /*1c1d0*/  STL [R1+0x518], R74 ;  /* 0x0005184a01007387 */ /* 0x000fe80000100800 */
[----:B------:R-:W-:Y:S04]  /*1c1e0*/  STL [R1+0x514], R73 ;  /* 0x0005144901007387 */ /* 0x000fe80000100800 */
[----:B------:R-:W-:Y:S04]  /*1c1f0*/  STL [R1+0x510], R72 ;  /* 0x0005104801007387 */ /* 0x000fe80000100800 */
[----:B------:R0:W-:Y:S04]  /*1c200*/  STL.128 [R1+0x1c30], R152 ;  /* 0x001c309801007387 */ /* 0x0001e80000100c00 */
[----:B-1----:R-:W4:Y:S04]  /*1c210*/  LDL.LU.128 R156, [R1+0x530] ;  /* 0x00053000019c7983 */ /* 0x002f280000300c00 */
[----:B------:R-:W4:Y:S04]  /*1c220*/  LDL.LU.128 R160, [R1+0x540] ;  /* 0x0005400001a07983 */ /* 0x000f280000300c00 */
[----:B------:R-:W4:Y:S04]  /*1c230*/  LDL.LU.128 R164, [R1+0x550] ;  /* 0x0005500001a47983 */ /* 0x000f280000300c00 */
        /* <DEDUP_REMOVED lines=16> */
[----:B------:R-:W4:Y:S04]  /*1c340*/  LDL.LU.128 R148, [R1+0x510] ;  /* 0x0005100001947983 */ /* 0x000f280000300c00 */
[----:B0-----:R-:W4:Y:S04]  /*1c350*/  LDL.LU.128 R152, [R1+0x520] ;  /* 0x0005200001987983 */ /* 0x001f280000300c00 */
[----:B------:R0:W-:Y:S04]  /*1c360*/  STL.128 [R1+0x250], R104 ;  /* 0x0002506801007387 */ /* 0x0001e80000100c00 */
        /* <DEDUP_REMOVED lines=9> */
[----:B------:R-:W4:Y:S04]  /*1c400*/  LDL.LU.128 R136, [R1+0x4e0] ;  /* 0x0004e00001887983 */ /* 0x000f280000300c00 */
[----:B------:R-:W4:Y:S04]  /*1c410*/  LDL.LU.128 R140, [R1+0x4f0] ;  /* 0x0004f000018c7983 */ /* 0x000f280000300c00 */
[----:B------:R-:W4:Y:S04]  /*1c420*/  LDL.LU.128 R144, [R1+0x500] ;  /* 0x0005000001907983 */ /* 0x000f280000300c00 */
[----:B------:R1:W-:Y:S04]  /*1c430*/  STL.64 [R1+0x1af8], R100 ;  /* 0x001af86401007387 */ /* 0x0003e80000100a00 */
[----:B0-----:R-:W4:Y:S04]  /*1c440*/  LDL.LU R104, [R1+0x5b8] ;  /* 0x0005b80001687983 */ /* 0x001f280000300800 */
        /* <DEDUP_REMOVED lines=18> */
[----:B------:R-:W4:Y:S04]  /*1c570*/  LDL.LU R99, [R1+0x5a4] ;  /* 0x0005a40001637983 */ /* 0x000f280000300800 */
[----:B------:R-:W4:Y:S04]  /*1c580*/  LDL.LU R98, [R1+0x5a0] ;  /* 0x0005a00001627983 */ /* 0x000f280000300800 */
[----:B-1----:R-:W4:Y:S04]  /*1c590*/  LDL.LU.64 R100, [R1+0x1af8] ;  /* 0x001af80001647983 */ /* 0x002f280000300a00 */
[----:B------:R-:W4:Y:S04]  /*1c5a0*/  LDL.LU R103, [R1+0x5b4] ;  /* 0x0005b40001677983 */ /* 0x000f280000300800 */
[----:B------:R-:W4:Y:S04]  /*1c5b0*/  LDL.LU R102, [R1+0x5b0] ;  /* 0x0005b00001667983 */ /* 0x000f280000300800 */
[----:B------:R-:W-:Y:S04]  /*1c5c0*/  STL [R1+0x48c], R39 ;  /* 0x00048c2701007387 */ /* 0x000fe80000100800 */
[----:B------:R-:W-:Y:S04]  /*1c5d0*/  STL [R1+0x488], R38 ;  /* 0x0004882601007387 */ /* 0x000fe80000100800 */
[----:B------:R-:W-:Y:S04]  /*1c5e0*/  STL [R1+0x484], R37 ;  /* 0x0004842501007387 */ /* 0x000fe80000100800 */
[----:B------:R-:W-:Y:S04]  /*1c5f0*/  STL [R1+0x480], R36 ;  /* 0x0004802401007387 */ /* 0x000fe80000100800 */
[----:B0-----:R-:W4:Y:S04]  /*1c600*/  LDL.LU.128 R120, [R1+0x4a0] ;  /* 0x0004a00001787983 */ /* 0x001f280000300c00 */
[----:B------:R-:W4:Y:S04]  /*1c610*/  LDL.LU.128 R124, [R1+0x4b0] ;  /* 0x0004b000017c7983 */ /* 0x000f280000300c00 */
[----:B------:R-:W4:Y:S01]  /*1c620*/  LDL.LU.128 R112, [R1+0x480] ;  /* 0x0004800001707983 */ /* 0x000f220000300c00 */
[----:B------:R-:W-:-:S02]  /*1c630*/  IMAD.MOV.U32 R11, RZ, RZ, R9 ;  /* 0x000000ffff0b7224 */ /* 0x000fc400078e0009 */
[----:B------:R-:W-:Y:S01]  /*1c640*/  IMAD.MOV.U32 R12, RZ, RZ, R6 ;  /* 0x000000ffff0c7224 */ /* 0x000fe200078e0006 */
[----:B---3--:R0:W-:Y:S02]  /*1c650*/  STL.128 [R1+0x280], R116 ;  /* 0x0002807401007387 */ /* 0x0081e40000100c00 */
[----:B------:R-:W-:Y:S01]  /*1c660*/  R2UR UR7, R11 ;  /* 0x000000000b0772ca */ /* 0x000fe200000e0000 */
[----:B------:R-:W-:Y:S02]  /*1c670*/  IMAD.MOV.U32 R11, RZ, RZ, R105 ;  /* 0x000000ffff0b7224 */ /* 0x000fe400078e0069 */
[----:B------:R-:W-:Y:S02]  /*1c680*/  IMAD.MOV.U32 R224, RZ, RZ, R25 ;  /* 0x000000ffffe07224 */ /* 0x000fe400078e0019 */
[----:B------:R-:W-:Y:S02]  /*1c690*/  IMAD.MOV.U32 R223, RZ, RZ, R26 ;  /* 0x000000ffffdf7224 */ /* 0x000fe400078e001a */
[----:B------:R-:W-:Y:S01]  /*1c6a0*/  IMAD.MOV.U32 R222, RZ, RZ, R27 ;  /* 0x000000ffffde7224 */ /* 0x000fe200078e001b */
[----:B------:R-:W-:Y:S01]  /*1c6b0*/  STL.128 [R1+0x19a0], R20 ;  /* 0x0019a01401007387 */ /* 0x000fe20000100c00 */
[----:B------:R-:W-:-:S02]  /*1c6c0*/  IMAD.MOV.U32 R33, RZ, RZ, R119 ;  /* 0x000000ffff217224 */ /* 0x000fc400078e0077 */
[----:B------:R-:W-:Y:S01]  /*1c6d0*/  IMAD.MOV.U32 R32, RZ, RZ, R118 ;  /* 0x000000ffff207224 */ /* 0x000fe200078e0076 */
[----:B------:R-:W-:Y:S01]  /*1c6e0*/  STL.64 [R1+0x1990], R18 ;  /* 0x0019901201007387 */ /* 0x000fe20000100a00 */
[----:B------:R-:W-:Y:S02]  /*1c6f0*/  IMAD.MOV.U32 R31, RZ, RZ, R117 ;  /* 0x000000ffff1f7224 */ /* 0x000fe400078e0075 */
[----:B------:R-:W-:Y:S01]  /*1c700*/  IMAD.MOV.U32 R30, RZ, RZ, R116 ;  /* 0x000000ffff1e7224 */ /* 0x000fe200078e0074 */
[----:B------:R-:W-:Y:S01]  /*1c710*/  STL.128 [R1+0x1d20], R212 ;  /* 0x001d20d401007387 */ /* 0x000fe20000100c00 */
[----:B------:R-:W-:Y:S02]  /*1c720*/  IMAD.MOV.U32 R105, RZ, RZ, R191 ;  /* 0x000000ffff697224 */ /* 0x000fe400078e00bf */
[----:B--2---:R-:W-:Y:S01]  /*1c730*/  IMAD.MOV.U32 R93, RZ, RZ, R179 ;  /* 0x000000ffff5d7224 */ /* 0x004fe200078e00b3 */
[----:B0-----:R-:W2:Y:S01]  /*1c740*/  LDL.128 R116, [R1+0x5c0] ;  /* 0x0005c00001747983 */ /* 0x001ea20000100c00 */
[----:B------:R-:W-:-:S02]  /*1c750*/  IMAD.MOV.U32 R92, RZ, RZ, R178 ;  /* 0x000000ffff5c7224 */ /* 0x000fc400078e00b2 */
[----:B------:R-:W-:Y:S01]  /*1c760*/  IMAD.MOV.U32 R97, RZ, RZ, R183 ;  /* 0x000000ffff617224 */ /* 0x000fe200078e00b7 */
[----:B------:R-:W-:Y:S01]  /*1c770*/  STL.128 [R1+0x1d10], R208 ;  /* 0x001d10d001007387 */ /* 0x000fe20000100c00 */
[----:B------:R-:W-:Y:S02]  /*1c780*/  IMAD.MOV.U32 R96, RZ, RZ, R182 ;  /* 0x000000ffff607224 */ /* 0x000fe400078e00b6 */
[----:B------:R-:W-:Y:S01]  /*1c790*/  IMAD.MOV.U32 R95, RZ, RZ, R181 ;  /* 0x000000ffff5f7224 */ /* 0x000fe200078e00b5 */
[----:B------:R-:W-:Y:S01]  /*1c7a0*/  STL.128 [R1+0x1ce0], R196 ;  /* 0x001ce0c401007387 */ /* 0x000fe20000100c00 */
[----:B------:R-:W-:Y:S02]  /*1c7b0*/  IMAD.MOV.U32 R94, RZ, RZ, R180 ;  /* 0x000000ffff5e7224 */ /* 0x000fe400078e00b4 */
[----:B----4-:R-:W-:Y:S01]  /*1c7c0*/  IMAD.MOV.U32 R85, RZ, RZ, R171 ;  /* 0x000000ffff557224 */ /* 0x010fe200078e00ab */
[----:B------:R-:W-:Y:S01]  /*1c7d0*/  STL.128 [R1+0x1cd0], R192 ;  /* 0x001cd0c001007387 */ /* 0x000fe20000100c00 */
[----:B------:R-:W-:-:S02]  /*1c7e0*/  IMAD.MOV.U32 R84, RZ, RZ, R170 ;  /* 0x000000ffff547224 */ /* 0x000fc400078e00aa */
[----:B------:R-:W-:Y:S01]  /*1c7f0*/  IMAD.MOV.U32 R89, RZ, RZ, R175 ;  /* 0x000000ffff597224 */ /* 0x000fe200078e00af */
[----:B------:R-:W-:Y:S01]  /*1c800*/  STL.128 [R1+0x390], R184 ;  /* 0x000390b801007387 */ /* 0x000fe20000100c00 */
[----:B------:R-:W-:Y:S02]  /*1c810*/  IMAD.MOV.U32 R88, RZ, RZ, R174 ;  /* 0x000000ffff587224 */ /* 0x000fe400078e00ae */
[----:B------:R-:W-:Y:S01]  /*1c820*/  IMAD.MOV.U32 R87, RZ, RZ, R173 ;  /* 0x000000ffff577224 */ /* 0x000fe200078e00ad */
[----:B------:R-:W3:Y:S01]  /*1c830*/  LDL.LU R16, [R1+0x15e4] ;  /* 0x0015e40001107983 */ /* 0x000ee20000300800 */
[----:B------:R-:W-:Y:S02]  /*1c840*/  IMAD.MOV.U32 R86, RZ, RZ, R172 ;  /* 0x000000ffff567224 */ /* 0x000fe400078e00ac */
[----:B------:R-:W-:Y:S01]  /*1c850*/  IMAD.MOV.U32 R91, RZ, RZ, R177 ;  /* 0x000000ffff5b7224 */ /* 0x000fe200078e00b1 */
[----:B------:R-:W3:Y:S01]  /*1c860*/  LDL.LU R17, [R1+0x15e0] ;  /* 0x0015e00001117983 */ /* 0x000ee20000300800 */
        /* <DEDUP_REMOVED lines=16> */
[----:B------:R1:W-:Y:S01]  /*1c970*/  STL.128 [R1+0x1ac0], R92 ;  /* 0x001ac05c01007387 */ /* 0x0003e20000100c00 */
[----:B0-----:R-:W-:Y:S02]  /*1c980*/  IMAD.MOV.U32 R13, RZ, RZ, R107 ;  /* 0x000000ffff0d7224 */ /* 0x001fe400078e006b */
[----:B------:R-:W-:Y:S01]  /*1c990*/  IMAD.MOV.U32 R12, RZ, RZ, R106 ;  /* 0x000000ffff0c7224 */ /* 0x000fe200078e006a */
[----:B------:R-:W4:Y:S01]  /*1c9a0*/  LDL.LU R107, [R1+0x5c4] ;  /* 0x0005c400016b7983 */ /* 0x000f220000300800 */
[----:B------:R-:W-:-:S03]  /*1c9b0*/  IMAD.MOV.U32 R6, RZ, RZ, R24 ;  /* 0x000000ffff067224 */ /* 0x000fc600078e0018 */
[----:B------:R-:W4:Y:S04]  /*1c9c0*/  LDL.LU R106, [R1+0x5c0] ;  /* 0x0005c000016a7983 */ /* 0x000f280000300800 */
[----:B------:R0:W-:Y:S04]  /*1c9d0*/  STL.128 [R1+0x1ab0], R88 ;  /* 0x001ab05801007387 */ /* 0x0001e80000100c00 */
[----:B------:R0:W-:Y:S04]  /*1c9e0*/  STL.128 [R1+0x1aa0], R84 ;  /* 0x001aa05401007387 */ /* 0x0001e80000100c00 */
[----:B-1----:R-:W3:Y:S04]  /*1c9f0*/  LDL.LU.128 R92, [R1+0x1ac0] ;  /* 0x001ac000015c7983 */ /* 0x002ee80000300c00 */
[----:B------:R1:W-:Y:S04]  /*1ca00*/  STL.128 [R1+0x1a90], R80 ;  /* 0x001a905001007387 */ /* 0x0003e80000100c00 */
[----:B------:R1:W-:Y:S04]  /*1ca10*/  STL.128 [R1+0x1a80], R76 ;  /* 0x001a804c01007387 */ /* 0x0003e80000100c00 */
[----:B------:R1:W-:Y:S01]  /*1ca20*/  STL.128 [R1+0x1a70], R72 ;  /* 0x001a704801007387 */ /* 0x0003e20000100c00 */
[----:B------:R-:W-:-:S03]  /*1ca30*/  IMAD.MOV.U32 R65, RZ, RZ, R151 ;  /* 0x000000ffff417224 */ /* 0x000fc600078e0097 */
[----:B0-----:R-:W4:Y:S01]  /*1ca40*/  LDL.LU.128 R88, [R1+0x1ab0] ;  /* 0x001ab00001587983 */ /* 0x001f220000300c00 */
[----:B------:R-:W-:Y:S02]  /*1ca50*/  IMAD.MOV.U32 R64, RZ, RZ, R150 ;  /* 0x000000ffff407224 */ /* 0x000fe400078e0096 */
[----:B------:R-:W-:Y:S01]  /*1ca60*/  IMAD.MOV.U32 R69, RZ, RZ, R155 ;  /* 0x000000ffff457224 */ /* 0x000fe200078e009b */
[----:B------:R-:W4:Y:S01]  /*1ca70*/  LDL.LU.128 R84, [R1+0x1aa0] ;  /* 0x001aa00001547983 */ /* 0x000f220000300c00 */
[----:B------:R-:W-:Y:S02]  /*1ca80*/  IMAD.MOV.U32 R68, RZ, RZ, R154 ;  /* 0x000000ffff447224 */ /* 0x000fe400078e009a */
[----:B------:R-:W-:Y:S01]  /*1ca90*/  IMAD.MOV.U32 R67, RZ, RZ, R153 ;  /* 0x000000ffff437224 */ /* 0x000fe200078e0099 */
[----:B-1----:R-:W4:Y:S01]  /*1caa0*/  LDL.LU.128 R80, [R1+0x1a90] ;  /* 0x001a900001507983 */ /* 0x002f220000300c00 */
[----:B------:R-:W-:Y:S02]  /*1cab0*/  IMAD.MOV.U32 R66, RZ, RZ, R152 ;  /* 0x000000ffff427224 */ /* 0x000fe400078e0098 */
[----:B------:R-:W-:-:S02]  /*1cac0*/  IMAD.MOV.U32 R63, RZ, RZ, R149 ;  /* 0x000000ffff3f7224 */ /* 0x000fc400078e0095 */
[----:B------:R-:W-:Y:S01]  /*1cad0*/  IMAD.MOV.U32 R62, RZ, RZ, R148 ;  /* 0x000000ffff3e7224 */ /* 0x000fe200078e0094 */
[----:B------:R0:W-:Y:S04]  /*1cae0*/  STL.128 [R1+0x1a60], R68 ;  /* 0x001a604401007387 */ /* 0x0001e80000100c00 */
[----:B------:R1:W-:Y:S04]  /*1caf0*/  STL.128 [R1+0x1a50], R64 ;  /* 0x001a504001007387 */ /* 0x0003e80000100c00 */
[----:B------:R-:W4:Y:S04]  /*1cb00*/  LDL.LU.128 R76, [R1+0x1a80] ;  /* 0x001a8000014c7983 */ /* 0x000f280000300c00 */
[----:B------:R-:W4:Y:S04]  /*1cb10*/  LDL.LU.128 R72, [R1+0x1a70] ;  /* 0x001a700001487983 */ /* 0x000f280000300c00 */
[----:B0-----:R-:W4:Y:S04]  /*1cb20*/  LDL.LU.128 R68, [R1+0x1a60] ;  /* 0x001a600001447983 */ /* 0x001f280000300c00 */
[----:B-1----:R-:W4:Y:S04]  /*1cb30*/  LDL.LU.128 R64, [R1+0x1a50] ;  /* 0x001a500001407983 */ /* 0x002f280000300c00 */
[----:B------:R0:W-:Y:S01]  /*1cb40*/  STL.128 [R1+0x260], R108 ;  /* 0x0002606c01007387 */ /* 0x0001e20000100c00 */
[----:B------:R-:W-:-:S02]  /*1cb50*/  IMAD.MOV.U32 R14, RZ, RZ, R108 ;  /* 0x000000ffff0e7224 */ /* 0x000fc400078e006c */
[----:B------:R-:W-:Y:S02]  /*1cb60*/  IMAD.MOV.U32 R53, RZ, RZ, R139 ;  /* 0x000000ffff357224 */ /* 0x000fe400078e008b */
[----:B------:R-:W-:Y:S02]  /*1cb70*/  IMAD.MOV.U32 R52, RZ, RZ, R138 ;  /* 0x000000ffff347224 */ /* 0x000fe400078e008a */
[----:B------:R-:W-:Y:S02]  /*1cb80*/  IMAD.MOV.U32 R57, RZ, RZ, R143 ;  /* 0x000000ffff397224 */ /* 0x000fe400078e008f */
[----:B------:R-:W-:Y:S02]  /*1cb90*/  IMAD.MOV.U32 R56, RZ, RZ, R142 ;  /* 0x000000ffff387224 */ /* 0x000fe400078e008e */
[----:B------:R-:W-:Y:S02]  /*1cba0*/  IMAD.MOV.U32 R55, RZ, RZ, R141 ;  /* 0x000000ffff377224 */ /* 0x000fe400078e008d */
[----:B------:R-:W-:-:S02]  /*1cbb0*/  IMAD.MOV.U32 R54, RZ, RZ, R140 ;  /* 0x000000ffff367224 */ /* 0x000fc400078e008c */
[----:B------:R-:W-:Y:S01]  /*1cbc0*/  IMAD.MOV.U32 R61, RZ, RZ, R147 ;  /* 0x000000ffff3d7224 */ /* 0x000fe200078e0093 */
[----:B0-----:R-:W4:Y:S01]  /*1cbd0*/  LDL.LU R108, [R1+0x5c8] ;  /* 0x0005c800016c7983 */ /* 0x001f220000300800 */
[----:B------:R-:W-:Y:S02]  /*1cbe0*/  IMAD.MOV.U32 R60, RZ, RZ, R146 ;  /* 0x000000ffff3c7224 */ /* 0x000fe400078e0092 */
[----:B------:R-:W-:Y:S01]  /*1cbf0*/  IMAD.MOV.U32 R59, RZ, RZ, R145 ;  /* 0x000000ffff3b7224 */ /* 0x000fe200078e0091 */
[----:B------:R0:W-:Y:S01]  /*1cc00*/  STL.64 [R1+0x1af0], R104 ;  /* 0x001af06801007387 */ /* 0x0001e20000100a00 */
[----:B------:R-:W-:Y:S02]  /*1cc10*/  IMAD.MOV.U32 R58, RZ, RZ, R144 ;  /* 0x000000ffff3a7224 */ /* 0x000fe400078e0090 */
[----:B------:R-:W-:Y:S02]  /*1cc20*/  IMAD.MOV.U32 R51, RZ, RZ, R137 ;  /* 0x000000ffff337224 */ /* 0x000fe400078e0089 */
[----:B------:R-:W-:-:S02]  /*1cc30*/  IMAD.MOV.U32 R50, RZ, RZ, R136 ;  /* 0x000000ffff327224 */ /* 0x000fc400078e0088 */
[----:B------:R-:W-:Y:S01]  /*1cc40*/  IMAD.MOV.U32 R25, RZ, RZ, R111 ;  /* 0x000000ffff197224 */ /* 0x000fe200078e006f */
[----:B------:R-:W-:Y:S01]  /*1cc50*/  STL.128 [R1+0x1970], R8 ;  /* 0x0019700801007387 */ /* 0x000fe20000100c00 */
[----:B------:R-:W-:-:S03]  /*1cc60*/  IMAD.MOV.U32 R24, RZ, RZ, R110 ;  /* 0x000000ffff187224 */ /* 0x000fc600078e006e */
[----:B0-----:R-:W4:Y:S01]  /*1cc70*/  LDL.LU.64 R104, [R1+0x1af0] ;  /* 0x001af00001687983 */ /* 0x001f220000300a00 */
[----:B------:R-:W-:-:S03]  /*1cc80*/  IMAD.MOV.U32 R15, RZ, RZ, R109 ;  /* 0x000000ffff0f7224 */ /* 0x000fc600078e006d */
[----:B------:R0:W-:Y:S04]  /*1cc90*/  STL.128 [R1+0x1a40], R60 ;  /* 0x001a403c01007387 */ /* 0x0001e80000100c00 */
[----:B------:R1:W-:Y:S04]  /*1cca0*/  STL.128 [R1+0x1a30], R56 ;  /* 0x001a303801007387 */ /* 0x0003e80000100c00 */
[----:B------:R1:W-:Y:S04]  /*1ccb0*/  STL.128 [R1+0x1a20], R52 ;  /* 0x001a203401007387 */ /* 0x0003e80000100c00 */
[----:B------:R1:W-:Y:S04]  /*1ccc0*/  STL.128 [R1+0x1980], R12 ;  /* 0x0019800c01007387 */ /* 0x0003e80000100c00 */
[----:B0-----:R-:W4:Y:S04]  /*1ccd0*/  LDL.LU.128 R60, [R1+0x1a40] ;  /* 0x001a4000013c7983 */ /* 0x001f280000300c00 */
[----:B-1----:R-:W4:Y:S04]  /*1cce0*/  LDL.LU.128 R56, [R1+0x1a30] ;  /* 0x001a300001387983 */ /* 0x002f280000300c00 */
[----:B------:R-:W4:Y:S04]  /*1ccf0*/  LDL.LU.128 R52, [R1+0x1a20] ;  /* 0x001a200001347983 */ /* 0x000f280000300c00 */
[----:B------:R0:W-:Y:S04]  /*1cd00*/  STL.128 [R1+0x1960], R4 ;  /* 0x0019600401007387 */ /* 0x0001e80000100c00 */
[----:B------:R-:W4:Y:S04]  /*1cd10*/  LDL.LU.128 R12, [R1+0x1980] ;  /* 0x00198000010c7983 */ /* 0x000f280000300c00 */
[----:B------:R-:W4:Y:S01]  /*1cd20*/  LDL.LU.128 R8, [R1+0x1970] ;  /* 0x0019700001087983 */ /* 0x000f220000300c00 */
[----:B------:R-:W-:-:S03]  /*1cd30*/  IMAD.MOV.U32 R45, RZ, RZ, R131 ;  /* 0x000000ffff2d7224 */ /* 0x000fc600078e0083 */
[----:B0-----:R-:W4:Y:S01]  /*1cd40*/  LDL.LU.128 R4, [R1+0x1960] ;  /* 0x0019600001047983 */ /* 0x001f220000300c00 */
[----:B------:R-:W-:Y:S02]  /*1cd50*/  IMAD.MOV.U32 R44, RZ, RZ, R130 ;  /* 0x000000ffff2c7224 */ /* 0x000fe400078e0082 */
[----:B------:R-:W-:Y:S02]  /*1cd60*/  IMAD.MOV.U32 R49, RZ, RZ, R135 ;  /* 0x000000ffff317224 */ /* 0x000fe400078e0087 */
[----:B------:R-:W-:Y:S02]  /*1cd70*/  IMAD.MOV.U32 R48, RZ, RZ, R134 ;  /* 0x000000ffff307224 */ /* 0x000fe400078e0086 */
[----:B------:R-:W-:Y:S02]  /*1cd80*/  IMAD.MOV.U32 R47, RZ, RZ, R133 ;  /* 0x000000ffff2f7224 */ /* 0x000fe400078e0085 */
[----:B------:R-:W-:Y:S02]  /*1cd90*/  IMAD.MOV.U32 R46, RZ, RZ, R132 ;  /* 0x000000ffff2e7224 */ /* 0x000fe400078e0084 */
[----:B------:R-:W-:Y:S01]  /*1cda0*/  IMAD.MOV.U32 R43, RZ, RZ, R129 ;  /* 0x000000ffff2b7224 */ /* 0x000fe200078e0081 */
[----:B------:R-:W-:Y:S01]  /*1cdb0*/  STL.128 [R1+0x1ad0], R96 ;  /* 0x001ad06001007387 */ /* 0x000fe20000100c00 */
[----:B------:R-:W-:-:S03]  /*1cdc0*/  IMAD.MOV.U32 R42, RZ, RZ, R128 ;  /* 0x000000ffff2a7224 */ /* 0x000fc600078e0080 */
[----:B------:R-:W-:Y:S04]  /*1cdd0*/  STL.128 [R1+0x1a10], R48 ;  /* 0x001a103001007387 */ /* 0x000fe80000100c00 */
[----:B------:R0:W-:Y:S01]  /*1cde0*/  STL.128 [R1+0x1ae0], R100 ;  /* 0x001ae06401007387 */ /* 0x0001e20000100c00 */
[----:B------:R-:W-:-:S03]  /*1cdf0*/  IMAD.MOV.U32 R37, RZ, RZ, R123 ;  /* 0x000000ffff257224 */ /* 0x000fc600078e007b */
[----:B0-----:R-:W4:Y:S01]  /*1ce00*/  LDL.LU.128 R100, [R1+0x1ae0] ;  /* 0x001ae00001647983 */ /* 0x001f220000300c00 */
[----:B------:R-:W-:Y:S02]  /*1ce10*/  IMAD.MOV.U32 R36, RZ, RZ, R122 ;  /* 0x000000ffff247224 */ /* 0x000fe400078e007a */
[----:B------:R-:W-:Y:S01]  /*1ce20*/  IMAD.MOV.U32 R35, RZ, RZ, R121 ;  /* 0x000000ffff237224 */ /* 0x000fe200078e0079 */
[----:B------:R-:W4:Y:S01]  /*1ce30*/  LDL.LU.128 R96, [R1+0x1ad0] ;  /* 0x001ad00001607983 */ /* 0x000f220000300c00 */
        /* <DEDUP_REMOVED lines=13> */
[----:B------:R-:W4:Y:S04]  /*1cf10*/  LDL.LU.128 R48, [R1+0x1a10] ;  /* 0x001a100001307983 */ /* 0x000f280000300c00 */
[----:B0-----:R-:W4:Y:S04]  /*1cf20*/  LDL.LU.128 R44, [R1+0x1a00] ;  /* 0x001a0000012c7983 */ /* 0x001f280000300c00 */
[----:B------:R0:W-:Y:S04]  /*1cf30*/  STL.128 [R1+0x19c0], R28 ;  /* 0x0019c01c01007387 */ /* 0x0001e80000100c00 */
[----:B------:R0:W-:Y:S04]  /*1cf40*/  STL.128 [R1+0x19b0], R24 ;  /* 0x0019b01801007387 */ /* 0x0001e80000100c00 */
[----:B-1----:R-:W4:Y:S04]  /*1cf50*/  LDL.LU.128 R40, [R1+0x19f0] ;  /* 0x0019f00001287983 */ /* 0x002f280000300c00 */
[----:B--2---:R-:W2:Y:S04]  /*1cf60*/  LDL.LU.128 R36, [R1+0x19e0] ;  /* 0x0019e00001247983 */ /* 0x004ea80000300c00 */
[----:B------:R-:W2:Y:S04]  /*1cf70*/  LDL.LU.128 R32, [R1+0x19d0] ;  /* 0x0019d00001207983 */ /* 0x000ea80000300c00 */
[----:B0-----:R-:W2:Y:S04]  /*1cf80*/  LDL.LU.128 R28, [R1+0x19c0] ;  /* 0x0019c000011c7983 */ /* 0x001ea80000300c00 */
[----:B------:R-:W2:Y:S01]  /*1cf90*/  LDL.LU.128 R24, [R1+0x19b0] ;  /* 0x0019b00001187983 */ /* 0x000ea20000300c00 */
[----:B------:R-:W-:-:S03]  /*1cfa0*/  IMAD.MOV.U32 R109, RZ, RZ, R119 ;  /* 0x000000ffff6d7224 */ /* 0x000fc600078e0077 */
[----:B------:R0:W-:Y:S04]  /*1cfb0*/  STL.128 [R1+0x290], R120 ;  /* 0x0002907801007387 */ /* 0x0001e80000100c00 */
[----:B------:R1:W-:Y:S04]  /*1cfc0*/  STL.128 [R1+0x270], R112 ;  /* 0x0002707001007387 */ /* 0x0003e80000100c00 */
[----:B------:R-:W-:Y:S04]  /*1cfd0*/  STL [R1+0x1d50], R224 ;  /* 0x001d50e001007387 */ /* 0x000fe80000100800 */
[----:B------:R-:W-:Y:S04]  /*1cfe0*/  STL.128 [R1+0x1d40], R220 ;  /* 0x001d40dc01007387 */ /* 0x000fe80000100c00 */
[----:B0-----:R-:W2:Y:S04]  /*1cff0*/  LDL.128 R120, [R1+0x5d0] ;  /* 0x0005d00001787983 */ /* 0x001ea80000100c00 */
[----:B-1----:R-:W2:Y:S04]  /*1d000*/  LDL.LU R112, [R1+0x5d8] ;  /* 0x0005d80001707983 */ /* 0x002ea80000300800 */
[----:B------:R-:W2:Y:S04]  /*1d010*/  LDL.LU R111, [R1+0x5d4] ;  /* 0x0005d400016f7983 */ /* 0x000ea80000300800 */
[----:B------:R-:W2:Y:S04]  /*1d020*/  LDL.LU R110, [R1+0x5d0] ;  /* 0x0005d000016e7983 */ /* 0x000ea80000300800 */
[----:B------:R-:W-:Y:S04]  /*1d030*/  STL.128 [R1+0x1d30], R216 ;  /* 0x001d30d801007387 */ /* 0x000fe80000100c00 */
[----:B---3--:R0:W-:Y:S04]  /*1d040*/  STL.128 [R1+0x1910], R92 ;  /* 0x0019105c01007387 */ /* 0x0081e80000100c00 */
[----:B------:R-:W-:Y:S04]  /*1d050*/  STL.128 [R1+0x1d00], R204 ;  /* 0x001d00cc01007387 */ /* 0x000fe80000100c00 */
[----:B------:R-:W-:Y:S04]  /*1d060*/  STL.128 [R1+0x1cf0], R200 ;  /* 0x001cf0c801007387 */ /* 0x000fe80000100c00 */
[----:B------:R-:W-:Y:S04]  /*1d070*/  STL.128 [R1+0x320], R156 ;  /* 0x0003209c01007387 */ /* 0x000fe80000100c00 */
[----:B----4-:R1:W-:Y:S04]  /*1d080*/  STL.128 [R1+0x1900], R88 ;  /* 0x0019005801007387 */ /* 0x0103e80000100c00 */
[----:B------:R3:W-:Y:S04]  /*1d090*/  STL.128 [R1+0x18f0], R84 ;  /* 0x0018f05401007387 */ /* 0x0007e80000100c00 */
[----:B0-----:R-:W4:Y:S04]  /*1d0a0*/  LDL.LU.128 R92, [R1+0x1910] ;  /* 0x00191000015c7983 */ /* 0x001f280000300c00 */
[----:B------:R0:W-:Y:S04]  /*1d0b0*/  STL.128 [R1+0x18e0], R80 ;  /* 0x0018e05001007387 */ /* 0x0001e80000100c00 */
[----:B-1----:R-:W4:Y:S04]  /*1d0c0*/  LDL.LU.128 R88, [R1+0x1900] ;  /* 0x0019000001587983 */ /* 0x002f280000300c00 */
[----:B------:R1:W-:Y:S04]  /*1d0d0*/  STL.128 [R1+0x18d0], R76 ;  /* 0x0018d04c01007387 */ /* 0x0003e80000100c00 */
[----:B------:R1:W-:Y:S04]  /*1d0e0*/  STL.128 [R1+0x18c0], R72 ;  /* 0x0018c04801007387 */ /* 0x0003e80000100c00 */
[----:B---3--:R-:W3:Y:S04]  /*1d0f0*/  LDL.LU.128 R84, [R1+0x18f0] ;  /* 0x0018f00001547983 */ /* 0x008ee80000300c00 */
[----:B------:R1:W-:Y:S04]  /*1d100*/  STL.128 [R1+0x18b0], R68 ;  /* 0x0018b04401007387 */ /* 0x0003e80000100c00 */
[----:B------:R1:W-:Y:S04]  /*1d110*/  STL.128 [R1+0x18a0], R64 ;  /* 0x0018a04001007387 */ /* 0x0003e80000100c00 */
[----:B0-----:R-:W3:Y:S04]  /*1d120*/  LDL.LU.128 R80, [R1+0x18e0] ;  /* 0x0018e00001507983 */ /* 0x001ee80000300c00 */
[----:B-1----:R-:W3:Y:S04]  /*1d130*/  LDL.LU.128 R76, [R1+0x18d0] ;  /* 0x0018d000014c7983 */ /* 0x002ee80000300c00 */
[----:B------:R-:W3:Y:S04]  /*1d140*/  LDL.LU.128 R72, [R1+0x18c0] ;  /* 0x0018c00001487983 */ /* 0x000ee80000300c00 */
[----:B------:R-:W3:Y:S04]  /*1d150*/  LDL.LU.128 R68, [R1+0x18b0] ;  /* 0x0018b00001447983 */ /* 0x000ee80000300c00 */
[----:B------:R-:W3:Y:S04]  /*1d160*/  LDL.LU.128 R64, [R1+0x18a0] ;  /* 0x0018a00001407983 */ /* 0x000ee80000300c00 */
[----:B------:R0:W-:Y:S04]  /*1d170*/  STL.64 [R1+0x1950], R108 ;  /* 0x0019506c01007387 */ /* 0x0001e80000100a00 */
[----:B------:R-:W-:Y:S04]  /*1d180*/  STL.128 [R1+0x350], R168 ;  /* 0x000350a801007387 */ /* 0x000fe80000100c00 */
[----:B------:R-:W-:Y:S04]  /*1d190*/  STL.128 [R1+0x380], R180 ;  /* 0x000380b401007387 */ /* 0x000fe80000100c00 */
[----:B0-----:R-:W3:Y:S04]  /*1d1a0*/  LDL.LU.64 R108, [R1+0x1950] ;  /* 0x00195000016c7983 */ /* 0x001ee80000300a00 */
[----:B------:R0:W-:Y:S04]  /*1d1b0*/  STL.128 [R1+0x1940], R104 ;  /* 0x0019406801007387 */ /* 0x0001e80000100c00 */
[----:B------:R-:W3:Y:S04]  /*1d1c0*/  LDL.LU R224, [R1+0x1d50] ;  /* 0x001d500001e07983 */ /* 0x000ee80000300800 */
[----:B------:R-:W3:Y:S04]  /*1d1d0*/  LDL.LU.128 R220, [R1+0x1d40] ;  /* 0x001d400001dc7983 */ /* 0x000ee80000300c00 */
[----:B------:R-:W3:Y:S04]  /*1d1e0*/  LDL.LU.128 R216, [R1+0x1d30] ;  /* 0x001d300001d87983 */ /* 0x000ee80000300c00 */
[----:B0-----:R-:W3:Y:S04]  /*1d1f0*/  LDL.LU.128 R104, [R1+0x1940] ;  /* 0x0019400001687983 */ /* 0x001ee80000300c00 */
[----:B------:R0:W-:Y:S04]  /*1d200*/  STL.128 [R1+0x1890], R60 ;  /* 0x0018903c01007387 */ /* 0x0001e80000100c00 */
[----:B------:R1:W-:Y:S04]  /*1d210*/  STL.128 [R1+0x1880], R56 ;  /* 0x0018803801007387 */ /* 0x0003e80000100c00 */
[----:B------:R1:W-:Y:S04]  /*1d220*/  STL.128 [R1+0x1870], R52 ;  /* 0x0018703401007387 */ /* 0x0003e80000100c00 */
[----:B------:R-:W3:Y:S04]  /*1d230*/  LDL.LU.128 R204, [R1+0x1d00] ;  /* 0x001d000001cc7983 */ /* 0x000ee80000300c00 */
[----:B0-----:R-:W3:Y:S04]  /*1d240*/  LDL.LU.128 R60, [R1+0x1890] ;  /* 0x00189000013c7983 */ /* 0x001ee80000300c00 */
[----:B-1----:R-:W3:Y:S04]  /*1d250*/  LDL.LU.128 R56, [R1+0x1880] ;  /* 0x0018800001387983 */ /* 0x002ee80000300c00 */
[----:B------:R-:W3:Y:S04]  /*1d260*/  LDL.LU.128 R52, [R1+0x1870] ;  /* 0x0018700001347983 */ /* 0x000ee80000300c00 */
[----:B------:R0:W-:Y:S04]  /*1d270*/  STL.128 [R1+0x17d0], R12 ;  /* 0x0017d00c01007387 */ /* 0x0001e80000100c00 */
[----:B------:R1:W-:Y:S04]  /*1d280*/  STL.128 [R1+0x17c0], R8 ;  /* 0x0017c00801007387 */ /* 0x0003e80000100c00 */
[----:B------:R1:W-:Y:S04]  /*1d290*/  STL.128 [R1+0x17b0], R4 ;  /* 0x0017b00401007387 */ /* 0x0003e80000100c00 */
[----:B------:R-:W3:Y:S04]  /*1d2a0*/  LDL.LU.128 R200, [R1+0x1cf0] ;  /* 0x001cf00001c87983 */ /* 0x000ee80000300c00 */
[----:B------:R-:W3:Y:S04]  /*1d2b0*/  LDL.LU.128 R180, [R1+0x1ca0] ;  /* 0x001ca00001b47983 */ /* 0x000ee80000300c00 */
[----:B------:R-:W3:Y:S04]  /*1d2c0*/  LDL.LU.128 R168, [R1+0x1c70] ;  /* 0x001c700001a87983 */ /* 0x000ee80000300c00 */
[----:B------:R-:W3:Y:S04]  /*1d2d0*/  LDL.LU.128 R156, [R1+0x1c40] ;  /* 0x001c4000019c7983 */ /* 0x000ee80000300c00 */
[----:B0-----:R-:W3:Y:S04]  /*1d2e0*/  LDL.LU.128 R12, [R1+0x17d0] ;  /* 0x0017d000010c7983 */ /* 0x001ee80000300c00 */
[----:B-1----:R-:W3:Y:S04]  /*1d2f0*/  LDL.LU.128 R8, [R1+0x17c0] ;  /* 0x0017c00001087983 */ /* 0x002ee80000300c00 */
[----:B------:R-:W3:Y:S04]  /*1d300*/  LDL.LU.128 R4, [R1+0x17b0] ;  /* 0x0017b00001047983 */ /* 0x000ee80000300c00 */
[----:B------:R0:W-:Y:S04]  /*1d310*/  STL.128 [R1+0x310], R152 ;  /* 0x0003109801007387 */ /* 0x0001e80000100c00 */
[----:B------:R-:W3:Y:S04]  /*1d320*/  LDL.LU.128 R20, [R1+0x19a0] ;  /* 0x0019a00001147983 */ /* 0x000ee80000300c00 */
[----:B------:R-:W3:Y:S04]  /*1d330*/  LDL.LU.64 R18, [R1+0x1990] ;  /* 0x0019900001127983 */ /* 0x000ee80000300a00 */
[----:B------:R1:W-:Y:S04]  /*1d340*/  STL.128 [R1+0x1930], R100 ;  /* 0x0019306401007387 */ /* 0x0003e80000100c00 */
[----:B------:R1:W-:Y:S04]  /*1d350*/  STL.128 [R1+0x1920], R96 ;  /* 0x0019206001007387 */ /* 0x0003e80000100c00 */
[----:B0-----:R-:W3:Y:S04]  /*1d360*/  LDL.LU.128 R152, [R1+0x1c30] ;  /* 0x001c300001987983 */ /* 0x001ee80000300c00 */
[----:B------:R0:W-:Y:S04]  /*1d370*/  STL.128 [R1+0x2a0], R124 ;  /* 0x0002a07c01007387 */ /* 0x0001e80000100c00 */
[----:B-1----:R-:W3:Y:S04]  /*1d380*/  LDL.LU.128 R100, [R1+0x1930] ;  /* 0x0019300001647983 */ /* 0x002ee80000300c00 */
[----:B------:R-:W3:Y:S04]  /*1d390*/  LDL.LU.128 R96, [R1+0x1920] ;  /* 0x0019200001607983 */ /* 0x000ee80000300c00 */
[----:B------:R1:W-:Y:S04]  /*1d3a0*/  STL.128 [R1+0x3b0], R116 ;  /* 0x0003b07401007387 */ /* 0x0003e80000100c00 */
[----:B0-----:R-:W3:Y:S04]  /*1d3b0*/  LDL.128 R124, [R1+0x5e0] ;  /* 0x0005e000017c7983 */ /* 0x001ee80000100c00 */
[----:B------:R-:W3:Y:S04]  /*1d3c0*/  LDL.LU R115, [R1+0x5e4] ;  /* 0x0005e40001737983 */ /* 0x000ee80000300800 */
[----:B------:R0:W-:Y:S04]  /*1d3d0*/  STL.128 [R1+0x1860], R48 ;  /* 0x0018603001007387 */ /* 0x0001e80000100c00 */
[----:B------:R0:W-:Y:S04]  /*1d3e0*/  STL.128 [R1+0x1850], R44 ;  /* 0x0018502c01007387 */ /* 0x0001e80000100c00 */
[----:B-1----:R-:W3:Y:S04]  /*1d3f0*/  LDL.LU R116, [R1+0x5e8] ;  /* 0x0005e80001747983 */ /* 0x002ee80000300800 */
[----:B------:R-:W3:Y:S04]  /*1d400*/  LDL.LU R114, [R1+0x5e0] ;  /* 0x0005e00001727983 */ /* 0x000ee80000300800 */
[----:B------:R1:W-:Y:S04]  /*1d410*/  STL.128 [R1+0x1840], R40 ;  /* 0x0018402801007387 */ /* 0x0003e80000100c00 */
[----:B--2---:R2:W-:Y:S04]  /*1d420*/  STL.128 [R1+0x1830], R36 ;  /* 0x0018302401007387 */ /* 0x0045e80000100c00 */
[----:B------:R2:W-:Y:S04]  /*1d430*/  STL.128 [R1+0x1820], R32 ;  /* 0x0018202001007387 */ /* 0x0005e80000100c00 */
[----:B0-----:R-:W3:Y:S04]  /*1d440*/  LDL.LU.128 R48, [R1+0x1860] ;  /* 0x0018600001307983 */ /* 0x001ee80000300c00 */
[----:B------:R-:W3:Y:S04]  /*1d450*/  LDL.LU.128 R44, [R1+0x1850] ;  /* 0x00185000012c7983 */ /* 0x000ee80000300c00 */
[----:B------:R0:W-:Y:S04]  /*1d460*/  STL.128 [R1+0x1810], R28 ;  /* 0x0018101c01007387 */ /* 0x0001e80000100c00 */
[----:B------:R0:W-:Y:S04]  /*1d470*/  STL.128 [R1+0x1800], R24 ;  /* 0x0018001801007387 */ /* 0x0001e80000100c00 */
[----:B-1----:R-:W3:Y:S04]  /*1d480*/  LDL.LU.128 R40, [R1+0x1840] ;  /* 0x0018400001287983 */ /* 0x002ee80000300c00 */
[----:B--2---:R-:W2:Y:S04]  /*1d490*/  LDL.LU.128 R36, [R1+0x1830] ;  /* 0x0018300001247983 */ /* 0x004ea80000300c00 */
[----:B------:R-:W2:Y:S04]  /*1d4a0*/  LDL.LU.128 R32, [R1+0x1820] ;  /* 0x0018200001207983 */ /* 0x000ea80000300c00 */
[----:B0-----:R-:W2:Y:S04]  /*1d4b0*/  LDL.LU.128 R28, [R1+0x1810] ;  /* 0x00181000011c7983 */ /* 0x001ea80000300c00 */
[----:B------:R-:W2:Y:S01]  /*1d4c0*/  LDL.LU.128 R24, [R1+0x1800] ;  /* 0x0018000001187983 */ /* 0x000ea20000300c00 */
[----:B------:R-:W-:-:S03]  /*1d4d0*/  IMAD.MOV.U32 R113, RZ, RZ, R123 ;  /* 0x000000ffff717224 */ /* 0x000fc600078e007b */
[----:B------:R-:W-:Y:S04]  /*1d4e0*/  STL.128 [R1+0x330], R160 ;  /* 0x000330a001007387 */ /* 0x000fe80000100c00 */
[----:B------:R0:W-:Y:S04]  /*1d4f0*/  STL.64 [R1+0x17a0], R112 ;  /* 0x0017a07001007387 */ /* 0x0001e80000100a00 */
[----:B------:R-:W-:Y:S04]  /*1d500*/  STL.128 [R1+0x340], R164 ;  /* 0x000340a401007387 */ /* 0x000fe80000100c00 */
[----:B------:R-:W-:Y:S04]  /*1d510*/  STL.128 [R1+0x360], R172 ;  /* 0x000360ac01007387 */ /* 0x000fe80000100c00 */
[----:B0-----:R-:W2:Y:S04]  /*1d520*/  LDL.LU.64 R112, [R1+0x17a0] ;  /* 0x0017a00001707983 */ /* 0x001ea80000300a00 */
[----:B------:R-:W-:Y:S04]  /*1d530*/  STL.128 [R1+0x370], R176 ;  /* 0x000370b001007387 */ /* 0x000fe80000100c00 */
[----:B------:R-:W2:Y:S04]  /*1d540*/  LDL.LU.128 R212, [R1+0x1d20] ;  /* 0x001d200001d47983 */ /* 0x000ea80000300c00 */
[----:B------:R-:W2:Y:S04]  /*1d550*/  LDL.LU.128 R208, [R1+0x1d10] ;  /* 0x001d100001d07983 */ /* 0x000ea80000300c00 */
[----:B----4-:R0:W-:Y:S04]  /*1d560*/  STL.128 [R1+0x1750], R92 ;  /* 0x0017505c01007387 */ /* 0x0101e80000100c00 */
[----:B------:R-:W4:Y:S04]  /*1d570*/  LDL.LU.128 R196, [R1+0x1ce0] ;  /* 0x001ce00001c47983 */ /* 0x000f280000300c00 */
[----:B------:R1:W-:Y:S04]  /*1d580*/  STL.128 [R1+0x1740], R88 ;  /* 0x0017405801007387 */ /* 0x0003e80000100c00 */
[----:B------:R-:W4:Y:S04]  /*1d590*/  LDL.LU.128 R192, [R1+0x1cd0] ;  /* 0x001cd00001c07983 */ /* 0x000f280000300c00 */
[----:B0-----:R-:W4:Y:S04]  /*1d5a0*/  LDL.LU.128 R92, [R1+0x1750] ;  /* 0x00175000015c7983 */ /* 0x001f280000300c00 */
[----:B---3--:R0:W-:Y:S04]  /*1d5b0*/  STL.128 [R1+0x1730], R84 ;  /* 0x0017305401007387 */ /* 0x0081e80000100c00 */
[----:B-1----:R-:W3:Y:S04]  /*1d5c0*/  LDL.LU.128 R88, [R1+0x1740] ;  /* 0x0017400001587983 */ /* 0x002ee80000300c00 */
[----:B------:R-:W3:Y:S04]  /*1d5d0*/  LDL.LU.128 R184, [R1+0x1cb0] ;  /* 0x001cb00001b87983 */ /* 0x000ee80000300c00 */
[----:B------:R1:W-:Y:S04]  /*1d5e0*/  STL.128 [R1+0x1720], R80 ;  /* 0x0017205001007387 */ /* 0x0003e80000100c00 */
[----:B------:R1:W-:Y:S04]  /*1d5f0*/  STL.128 [R1+0x1710], R76 ;  /* 0x0017104c01007387 */ /* 0x0003e80000100c00 */
[----:B------:R1:W-:Y:S04]  /*1d600*/  STL.128 [R1+0x1700], R72 ;  /* 0x0017004801007387 */ /* 0x0003e80000100c00 */
[----:B0-----:R-:W3:Y:S04]  /*1d610*/  LDL.LU.128 R84, [R1+0x1730] ;  /* 0x0017300001547983 */ /* 0x001ee80000300c00 */
[----:B------:R0:W-:Y:S04]  /*1d620*/  STL.128 [R1+0x16f0], R68 ;  /* 0x0016f04401007387 */ /* 0x0001e80000100c00 */
[----:B------:R0:W-:Y:S04]  /*1d630*/  STL.128 [R1+0x16e0], R64 ;  /* 0x0016e04001007387 */ /* 0x0001e80000100c00 */
[----:B-1----:R-:W3:Y:S04]  /*1d640*/  LDL.LU.128 R80, [R1+0x1720] ;  /* 0x0017200001507983 */ /* 0x002ee80000300c00 */
[----:B------:R-:W3:Y:S04]  /*1d650*/  LDL.LU.128 R76, [R1+0x1710] ;  /* 0x00171000014c7983 */ /* 0x000ee80000300c00 */
[----:B------:R1:W-:Y:S04]  /*1d660*/  STL.128 [R1+0x1790], R108 ;  /* 0x0017906c01007387 */ /* 0x0003e80000100c00 */
[----:B------:R-:W3:Y:S04]  /*1d670*/  LDL.LU.128 R72, [R1+0x1700] ;  /* 0x0017000001487983 */ /* 0x000ee80000300c00 */
[----:B0-----:R-:W3:Y:S04]  /*1d680*/  LDL.LU.128 R68, [R1+0x16f0] ;  /* 0x0016f00001447983 */ /* 0x001ee80000300c00 */
[----:B------:R-:W3:Y:S04]  /*1d690*/  LDL.LU.128 R64, [R1+0x16e0] ;  /* 0x0016e00001407983 */ /* 0x000ee80000300c00 */
[----:B-1----:R-:W4:Y:S04]  /*1d6a0*/  LDL.LU.128 R108, [R1+0x1790] ;  /* 0x00179000016c7983 */ /* 0x002f280000300c00 */
[----:B------:R0:W-:Y:S04]  /*1d6b0*/  STL.128 [R1+0x1780], R104 ;  /* 0x0017806801007387 */ /* 0x0001e80000100c00 */
[----:B------:R-:W-:Y:S04]  /*1d6c0*/  STL [R1+0x1c20], R224 ;  /* 0x001c20e001007387 */ /* 0x000fe80000100800 */
[----:B------:R-:W-:Y:S04]  /*1d6d0*/  STL.128 [R1+0x1c10], R220 ;  /* 0x001c10dc01007387 */ /* 0x000fe80000100c00 */
[----:B------:R-:W-:Y:S04]  /*1d6e0*/  STL.128 [R1+0x1c00], R216 ;  /* 0x001c00d801007387 */ /* 0x000fe80000100c00 */
[----:B0-----:R-:W3:Y:S04]  /*1d6f0*/  LDL.LU.128 R104, [R1+0x1780] ;  /* 0x0017800001687983 */ /* 0x001ee80000300c00 */
[----:B------:R0:W-:Y:S04]  /*1d700*/  STL.128 [R1+0x16d0], R60 ;  /* 0x0016d03c01007387 */ /* 0x0001e80000100c00 */
[----:B------:R1:W-:Y:S04]  /*1d710*/  STL.128 [R1+0x16c0], R56 ;  /* 0x0016c03801007387 */ /* 0x0003e80000100c00 */
[----:B------:R1:W-:Y:S04]  /*1d720*/  STL.128 [R1+0x16b0], R52 ;  /* 0x0016b03401007387 */ /* 0x0003e80000100c00 */
[----:B------:R1:W-:Y:S04]  /*1d730*/  STL.128 [R1+0x1bd0], R204 ;  /* 0x001bd0cc01007387 */ /* 0x0003e80000100c00 */
[----:B0-----:R-:W3:Y:S04]  /*1d740*/  LDL.LU.128 R60, [R1+0x16d0] ;  /* 0x0016d000013c7983 */ /* 0x001ee80000300c00 */
[----:B-1----:R-:W3:Y:S04]  /*1d750*/  LDL.LU.128 R56, [R1+0x16c0] ;  /* 0x0016c00001387983 */ /* 0x002ee80000300c00 */
[----:B------:R-:W3:Y:S04]  /*1d760*/  LDL.LU.128 R52, [R1+0x16b0] ;  /* 0x0016b00001347983 */ /* 0x000ee80000300c00 */
[----:B------:R0:W-:Y:S04]  /*1d770*/  STL.128 [R1+0x1bc0], R200 ;  /* 0x001bc0c801007387 */ /* 0x0001e80000100c00 */
[----:B------:R1:W-:Y:S04]  /*1d780*/  STL.128 [R1+0x1b70], R180 ;  /* 0x001b70b401007387 */ /* 0x0003e80000100c00 */
[----:B------:R1:W-:Y:S04]  /*1d790*/  STL.128 [R1+0x1b40], R168 ;  /* 0x001b40a801007387 */ /* 0x0003e80000100c00 */
[----:B------:R1:W-:Y:S04]  /*1d7a0*/  STL.128 [R1+0x1b10], R156 ;  /* 0x001b109c01007387 */ /* 0x0003e80000100c00 */
[----:B------:R-:W-:Y:S04]  /*1d7b0*/  STL.128 [R1+0x1610], R12 ;  /* 0x0016100c01007387 */ /* 0x000fe80000100c00 */
[----:B------:R-:W-:Y:S04]  /*1d7c0*/  STL.128 [R1+0x1600], R8 ;  /* 0x0016000801007387 */ /* 0x000fe80000100c00 */
[----:B------:R-:W-:Y:S04]  /*1d7d0*/  STL.128 [R1+0x15f0], R4 ;  /* 0x0015f00401007387 */ /* 0x000fe80000100c00 */
[----:B------:R-:W3:Y:S04]  /*1d7e0*/  LDL.LU R224, [R1+0x1c20] ;  /* 0x001c200001e07983 */ /* 0x000ee80000300800 */
[----:B------:R-:W3:Y:S04]  /*1d7f0*/  LDL.LU.128 R220, [R1+0x1c10] ;  /* 0x001c100001dc7983 */ /* 0x000ee80000300c00 */
[----:B------:R-:W3:Y:S04]  /*1d800*/  LDL.LU.128 R216, [R1+0x1c00] ;  /* 0x001c000001d87983 */ /* 0x000ee80000300c00 */
[----:B------:R-:W3:Y:S04]  /*1d810*/  LDL.LU.128 R204, [R1+0x1bd0] ;  /* 0x001bd00001cc7983 */ /* 0x000ee80000300c00 */
[----:B0-----:R-:W3:Y:S04]  /*1d820*/  LDL.LU.128 R200, [R1+0x1bc0] ;  /* 0x001bc00001c87983 */ /* 0x001ee80000300c00 */
[----:B-1----:R-:W3:Y:S04]  /*1d830*/  LDL.LU.128 R180, [R1+0x1b70] ;  /* 0x001b700001b47983 */ /* 0x002ee80000300c00 */
[----:B------:R0:W-:Y:S04]  /*1d840*/  STL.128 [R1+0x1770], R100 ;  /* 0x0017706401007387 */ /* 0x0001e80000100c00 */
[----:B------:R1:W-:Y:S04]  /*1d850*/  STL.128 [R1+0x1760], R96 ;  /* 0x0017606001007387 */ /* 0x0003e80000100c00 */
[----:B------:R-:W3:Y:S04]  /*1d860*/  LDL.LU.128 R168, [R1+0x1b40] ;  /* 0x001b400001a87983 */ /* 0x000ee80000300c00 */
[----:B------:R-:W3:Y:S04]  /*1d870*/  LDL.LU.128 R156, [R1+0x1b10] ;  /* 0x001b1000019c7983 */ /* 0x000ee80000300c00 */
[----:B0-----:R-:W3:Y:S04]  /*1d880*/  LDL.LU.128 R100, [R1+0x1770] ;  /* 0x0017700001647983 */ /* 0x001ee80000300c00 */
[----:B-1----:R-:W3:Y:S04]  /*1d890*/  LDL.LU.128 R96, [R1+0x1760] ;  /* 0x0017600001607983 */ /* 0x002ee80000300c00 */
[----:B------:R-:W3:Y:S04]  /*1d8a0*/  LDL.LU.128 R12, [R1+0x1610] ;  /* 0x00161000010c7983 */ /* 0x000ee80000300c00 */
[----:B------:R-:W3:Y:S04]  /*1d8b0*/  LDL.LU.128 R8, [R1+0x1600] ;  /* 0x0016000001087983 */ /* 0x000ee80000300c00 */
[----:B------:R-:W3:Y:S04]  /*1d8c0*/  LDL.LU.128 R4, [R1+0x15f0] ;  /* 0x0015f00001047983 */ /* 0x000ee80000300c00 */
[----:B------:R0:W-:Y:S04]  /*1d8d0*/  STL.128 [R1+0x1b00], R152 ;  /* 0x001b009801007387 */ /* 0x0001e80000100c00 */
[----:B------:R-:W-:Y:S04]  /*1d8e0*/  STL.128 [R1+0x17f0], R20 ;  /* 0x0017f01401007387 */ /* 0x000fe80000100c00 */
[----:B------:R-:W-:Y:S04]  /*1d8f0*/  STL.64 [R1+0x17e0], R18 ;  /* 0x0017e01201007387 */ /* 0x000fe80000100a00 */
[----:B------:R1:W-:Y:S04]  /*1d900*/  STL.128 [R1+0x16a0], R48 ;  /* 0x0016a03001007387 */ /* 0x0003e80000100c00 */
[----:B------:R1:W-:Y:S04]  /*1d910*/  STL.128 [R1+0x1690], R44 ;  /* 0x0016902c01007387 */ /* 0x0003e80000100c00 */
[----:B0-----:R-:W3:Y:S04]  /*1d920*/  LDL.LU.128 R152, [R1+0x1b00] ;  /* 0x001b000001987983 */ /* 0x001ee80000300c00 */
[----:B------:R-:W3:Y:S04]  /*1d930*/  LDL.LU.128 R176, [R1+0x1c90] ;  /* 0x001c900001b07983 */ /* 0x000ee80000300c00 */
[----:B------:R0:W-:Y:S04]  /*1d940*/  STL.128 [R1+0x1680], R40 ;  /* 0x0016802801007387 */ /* 0x0001e80000100c00 */
[----:B--2---:R2:W-:Y:S04]  /*1d950*/  STL.128 [R1+0x1670], R36 ;  /* 0x0016702401007387 */ /* 0x0045e80000100c00 */
[----:B------:R2:W-:Y:S04]  /*1d960*/  STL.128 [R1+0x1660], R32 ;  /* 0x0016602001007387 */ /* 0x0005e80000100c00 */
[----:B-1----:R-:W3:Y:S04]  /*1d970*/  LDL.LU.128 R48, [R1+0x16a0] ;  /* 0x0016a00001307983 */ /* 0x002ee80000300c00 */
[----:B------:R-:W3:Y:S04]  /*1d980*/  LDL.LU.128 R44, [R1+0x1690] ;  /* 0x00169000012c7983 */ /* 0x000ee80000300c00 */
[----:B------:R1:W-:Y:S04]  /*1d990*/  STL.128 [R1+0x1650], R28 ;  /* 0x0016501c01007387 */ /* 0x0003e80000100c00 */
[----:B------:R1:W-:Y:S04]  /*1d9a0*/  STL.128 [R1+0x1640], R24 ;  /* 0x0016401801007387 */ /* 0x0003e80000100c00 */
[----:B0-----:R-:W3:Y:S04]  /*1d9b0*/  LDL.LU.128 R40, [R1+0x1680] ;  /* 0x0016800001287983 */ /* 0x001ee80000300c00 */
[----:B--2---:R-:W2:Y:S04]  /*1d9c0*/  LDL.LU.128 R36, [R1+0x1670] ;  /* 0x0016700001247983 */ /* 0x004ea80000300c00 */
[----:B------:R-:W2:Y:S04]  /*1d9d0*/  LDL.LU.128 R32, [R1+0x1660] ;  /* 0x0016600001207983 */ /* 0x000ea80000300c00 */
[----:B-1----:R-:W2:Y:S04]  /*1d9e0*/  LDL.LU.128 R28, [R1+0x1650] ;  /* 0x00165000011c7983 */ /* 0x002ea80000300c00 */
[----:B------:R-:W2:Y:S04]  /*1d9f0*/  LDL.LU.128 R24, [R1+0x1640] ;  /* 0x0016400001187983 */ /* 0x000ea80000300c00 */
[----:B------:R-:W2:Y:S04]  /*1da00*/  LDL.LU.128 R172, [R1+0x1c80] ;  /* 0x001c800001ac7983 */ /* 0x000ea80000300c00 */
[----:B------:R-:W2:Y:S04]  /*1da10*/  LDL.LU.128 R164, [R1+0x1c60] ;  /* 0x001c600001a47983 */ /* 0x000ea80000300c00 */
[----:B------:R-:W2:Y:S04]  /*1da20*/  LDL.LU.128 R160, [R1+0x1c50] ;  /* 0x001c500001a07983 */ /* 0x000ea80000300c00 */
[----:B------:R-:W2:Y:S04]  /*1da30*/  LDL.LU.128 R20, [R1+0x17f0] ;  /* 0x0017f00001147983 */ /* 0x000ea80000300c00 */
[----:B------:R-:W2:Y:S01]  /*1da40*/  LDL.LU.64 R18, [R1+0x17e0] ;  /* 0x0017e00001127983 */ /* 0x000ea20000300a00 */
[----:B------:R-:W-:-:S03]  /*1da50*/  IMAD.MOV.U32 R117, RZ, RZ, R127 ;  /* 0x000000ffff757224 */ /* 0x000fc600078e007f */
[----:B------:R0:W-:Y:S04]  /*1da60*/  STL.128 [R1+0x3d0], R124 ;  /* 0x0003d07c01007387 */ /* 0x0001e80000100c00 */
[----:B------:R1:W-:Y:S01]  /*1da70*/  STL.128 [R1+0x3c0], R120 ;  /* 0x0003c07801007387 */ /* 0x0003e20000100c00 */
[----:B0-----:R-:W-:Y:S02]  /*1da80*/  IMAD.MOV.U32 R127, RZ, RZ, R117 ;  /* 0x000000ffff7f7224 */ /* 0x001fe400078e0075 */
[----:B------:R-:W-:Y:S02]  /*1da90*/  IMAD.MOV.U32 R126, RZ, RZ, R116 ;  /* 0x000000ffff7e7224 */ /* 0x000fe400078e0074 */
[----:B------:R-:W-:Y:S02]  /*1daa0*/  IMAD.MOV.U32 R125, RZ, RZ, R115 ;  /* 0x000000ffff7d7224 */ /* 0x000fe400078e0073 */
[----:B------:R-:W-:-:S02]  /*1dab0*/  IMAD.MOV.U32 R124, RZ, RZ, R114 ;  /* 0x000000ffff7c7224 */ /* 0x000fc400078e0072 */
[----:B-1----:R-:W-:Y:S02]  /*1dac0*/  IMAD.MOV.U32 R123, RZ, RZ, R113 ;  /* 0x000000ffff7b7224 */ /* 0x002fe400078e0071 */
[----:B------:R-:W-:Y:S01]  /*1dad0*/  IMAD.MOV.U32 R122, RZ, RZ, R112 ;  /* 0x000000ffff7a7224 */ /* 0x000fe200078e0070 */
[----:B------:R0:W-:Y:S04]  /*1dae0*/  STL.128 [R1+0x2b0], R128 ;  /* 0x0002b08001007387 */ /* 0x0001e80000100c00 */
[----:B------:R1:W-:Y:S04]  /*1daf0*/  STL.128 [R1+0x2c0], R132 ;  /* 0x0002c08401007387 */ /* 0x0003e80000100c00 */
[----:B------:R1:W-:Y:S04]  /*1db00*/  STL.128 [R1+0x2d0], R136 ;  /* 0x0002d08801007387 */ /* 0x0003e80000100c00 */
[----:B------:R1:W-:Y:S04]  /*1db10*/  STL.128 [R1+0x2e0], R140 ;  /* 0x0002e08c01007387 */ /* 0x0003e80000100c00 */
[----:B------:R2:W-:Y:S04]  /*1db20*/  STL.128 [R1+0x2f0], R144 ;  /* 0x0002f09001007387 */ /* 0x0005e80000100c00 */
[----:B------:R2:W-:Y:S01]  /*1db30*/  STL.128 [R1+0x300], R148 ;  /* 0x0003009401007387 */ /* 0x0005e20000100c00 */
[----:B----4-:R-:W-:-:S02]  /*1db40*/  IMAD.MOV.U32 R121, RZ, RZ, R111 ;  /* 0x000000ffff797224 */ /* 0x010fc400078e006f */
[----:B------:R-:W-:Y:S02]  /*1db50*/  IMAD.MOV.U32 R120, RZ, RZ, R110 ;  /* 0x000000ffff787224 */ /* 0x000fe400078e006e */
[----:B------:R-:W-:Y:S02]  /*1db60*/  IMAD.MOV.U32 R119, RZ, RZ, R109 ;  /* 0x000000ffff777224 */ /* 0x000fe400078e006d */
[----:B------:R-:W-:Y:S02]  /*1db70*/  IMAD.MOV.U32 R118, RZ, RZ, R108 ;  /* 0x000000ffff767224 */ /* 0x000fe400078e006c */
[----:B---3--:R-:W-:Y:S02]  /*1db80*/  IMAD.MOV.U32 R117, RZ, RZ, R107 ;  /* 0x000000ffff757224 */ /* 0x008fe400078e006b */
        /* <DEDUP_REMOVED lines=17> */
[----:B-1----:R-:W-:Y:S02]  /*1dca0*/  IMAD.MOV.U32 R132, RZ, RZ, R217 ;  /* 0x000000ffff847224 */ /* 0x002fe400078e00d9 */
        /* <DEDUP_REMOVED lines=64> */
[----:B--2---:R-:W-:Y:S02]  /*1e0b0*/  IMAD.MOV.U32 R49, RZ, RZ, R39 ;  /* 0x000000ffff317224 */ /* 0x004fe400078e0027 */
        /* <DEDUP_REMOVED lines=33> */
[----:B------:R-:W-:-:S06]  /*1e2d0*/  IMAD.MOV.U32 R27, RZ, RZ, R222 ;  /* 0x000000ffff1b7224 */ /* 0x000fcc00078e00de */
[----:B------:R-:W-:-:S06]  /*1e2e0*/  WARPGROUP.ARRIVE ;  /* 0x00000000000079c5 */ /* 0x000fcc0000000000 */
[----:B------:R-:W-:Y:S01]  /*1e2f0*/  HGMMA.64x256x16.F32.BF16 R24, R152, gdesc[UR4].tnspB, R24, gsb0 ;  /* 0x43e0000498187df0 */ /* 0x000fe20008001818 */
        /* <DEDUP_REMOVED lines=11> */
[----:B------:R4:W-:Y:S04]  /*1e3b0*/  STL.64 [R1+0x1620], R18 ;  /* 0x0016201201007387 */ /* 0x0009e80000100a00 */
[----:B0-----:R-:W4:Y:S04]  /*1e3c0*/  LDL.LU.128 R212, [R1+0x1bf0] ;  /* 0x001bf00001d47983 */ /* 0x001f280000300c00 */
[----:B-1----:R-:W4:Y:S04]  /*1e3d0*/  LDL.LU.128 R208, [R1+0x1be0] ;  /* 0x001be00001d07983 */ /* 0x002f280000300c00 */
[----:B--2---:R-:W2:Y:S04]  /*1e3e0*/  LDL.LU.128 R196, [R1+0x1bb0] ;  /* 0x001bb00001c47983 */ /* 0x004ea80000300c00 */
[----:B---3--:R-:W3:Y:S04]  /*1e3f0*/  LDL.LU.128 R192, [R1+0x1ba0] ;  /* 0x001ba00001c07983 */ /* 0x008ee80000300c00 */
[----:B----4-:R-:W4:Y:S04]  /*1e400*/  LDL.LU.128 R188, [R1+0x1b90] ;  /* 0x001b900001bc7983 */ /* 0x010f280000300c00 */
[----:B------:R-:W2:Y:S04]  /*1e410*/  LDL.LU.128 R184, [R1+0x1b80] ;  /* 0x001b800001b87983 */ /* 0x000ea80000300c00 */
[----:B------:R-:W3:Y:S04]  /*1e420*/  LDL.LU.128 R176, [R1+0x1b60] ;  /* 0x001b600001b07983 */ /* 0x000ee80000300c00 */
[----:B------:R-:W4:Y:S04]  /*1e430*/  LDL.LU.128 R172, [R1+0x1b50] ;  /* 0x001b500001ac7983 */ /* 0x000f280000300c00 */
[----:B------:R-:W3:Y:S04]  /*1e440*/  LDL.LU.128 R164, [R1+0x1b30] ;  /* 0x001b300001a47983 */ /* 0x000ee80000300c00 */
[----:B------:R-:W4:Y:S04]  /*1e450*/  LDL.LU.128 R160, [R1+0x1b20] ;  /* 0x001b200001a07983 */ /* 0x000f280000300c00 */
[----:B------:R-:W4:Y:S04]  /*1e460*/  LDL.LU.128 R20, [R1+0x1630] ;  /* 0x0016300001147983 */ /* 0x000f280000300c00 */
[----:B------:R-:W4:Y:S01]  /*1e470*/  LDL.LU.64 R18, [R1+0x1620] ;  /* 0x0016200001127983 */ /* 0x000f220000300a00 */
[----:B------:R-:W-:-:S03]  /*1e480*/  WARPGROUP.DEPBAR.LE gsb0, 0x0 ;  /* 0x00008000000079c5 */ /* 0x000fc60000010000 */
[----:B------:R0:W-:Y:S04]  /*1e490*/  STL.128 [R1+0x15d0], R148 ;  /* 0x0015d09401007387 */ /* 0x0001e80000100c00 */
[----:B------:R-:W-:Y:S04]  /*1e4a0*/  STL.128 [R1+0x15c0], R144 ;  /* 0x0015c09001007387 */ /* 0x000fe80000100c00 */
[----:B------:R-:W-:Y:S04]  /*1e4b0*/  STL.128 [R1+0x15b0], R140 ;  /* 0x0015b08c01007387 */ /* 0x000fe80000100c00 */
[----:B------:R-:W-:Y:S01]  /*1e4c0*/  STL.128 [R1+0x15a0], R136 ;  /* 0x0015a08801007387 */ /* 0x000fe20000100c00 */
[----:B0-----:R-:W-:-:S02]  /*1e4d0*/  IMAD.MOV.U32 R148, RZ, RZ, R181 ;  /* 0x000000ffff947224 */ /* 0x001fc400078e00b5 */
[----:B------:R-:W-:Y:S02]  /*1e4e0*/  IMAD.MOV.U32 R149, RZ, RZ, R180 ;  /* 0x000000ffff957224 */ /* 0x000fe400078e00b4 */
[----:B------:R-:W-:Y:S02]  /*1e4f0*/  IMAD.MOV.U32 R150, RZ, RZ, R171 ;  /* 0x000000ffff967224 */ /* 0x000fe400078e00ab */
[----:B------:R-:W-:Y:S01]  /*1e500*/  IMAD.MOV.U32 R151, RZ, RZ, R159 ;  /* 0x000000ffff977224 */ /* 0x000fe200078e009f */
[----:B------:R-:W-:Y:S04]  /*1e510*/  STL.128 [R1+0x1590], R132 ;  /* 0x0015908401007387 */ /* 0x000fe80000100c00 */
[----:B------:R-:W-:Y:S04]  /*1e520*/  STL.128 [R1+0x1580], R128 ;  /* 0x0015808001007387 */ /* 0x000fe80000100c00 */
[----:B------:R0:W-:Y:S04]  /*1e530*/  STL.128 [R1+0x1570], R124 ;  /* 0x0015707c01007387 */ /* 0x0001e80000100c00 */
[----:B------:R-:W-:Y:S04]  /*1e540*/  STL.128 [R1+0x1560], R120 ;  /* 0x0015607801007387 */ /* 0x000fe80000100c00 */
[----:B------:R1:W-:Y:S04]  /*1e550*/  STL.128 [R1+0x420], R148 ;  /* 0x0004209401007387 */ /* 0x0003e80000100c00 */
[----:B------:R1:W-:Y:S04]  /*1e560*/  STL.128 [R1+0x13f0], R28 ;  /* 0x0013f01c01007387 */ /* 0x0003e80000100c00 */
[----:B------:R1:W-:Y:S01]  /*1e570*/  STL.128 [R1+0x1520], R104 ;  /* 0x0015206801007387 */ /* 0x0003e20000100c00 */
[----:B------:R-:W-:-:S02]  /*1e580*/  IMAD.MOV.U32 R152, RZ, RZ, R158 ;  /* 0x000000ffff987224 */ /* 0x000fc400078e009e */
[----:B------:R-:W-:Y:S01]  /*1e590*/  IMAD.MOV.U32 R153, RZ, RZ, R157 ;  /* 0x000000ffff997224 */ /* 0x000fe200078e009d */
[----:B0-----:R-:W4:Y:S04]  /*1e5a0*/  LDL.LU.128 R124, [R1+0x1570] ;  /* 0x00157000017c7983 */ /* 0x001f280000300c00 */
[----:B-1----:R-:W4:Y:S01]  /*1e5b0*/  LDL.LU.128 R148, [R1+0x15d0] ;  /* 0x0015d00001947983 */ /* 0x002f220000300c00 */
[----:B------:R-:W-:-:S03]  /*1e5c0*/  IMAD.MOV.U32 R29, RZ, RZ, R224 ;  /* 0x000000ffff1d7224 */ /* 0x000fc600078e00e0 */
[----:B------:R-:W4:Y:S01]  /*1e5d0*/  LDL.LU.128 R128, [R1+0x1580] ;  /* 0x0015800001807983 */ /* 0x000f220000300c00 */
[----:B------:R-:W-:Y:S02]  /*1e5e0*/  IMAD.MOV.U32 R30, RZ, RZ, R223 ;  /* 0x000000ffff1e7224 */ /* 0x000fe400078e00df */
[----:B------:R-:W-:Y:S01]  /*1e5f0*/  IMAD.MOV.U32 R31, RZ, RZ, R222 ;  /* 0x000000ffff1f7224 */ /* 0x000fe200078e00de */
[----:B------:R-:W4:Y:S01]  /*1e600*/  LDL.LU.128 R104, [R1+0x1520] ;  /* 0x0015200001687983 */ /* 0x000f220000300c00 */
[----:B------:R-:W-:Y:S02]  /*1e610*/  IMAD.MOV.U32 R157, RZ, RZ, R29 ;  /* 0x000000ffff9d7224 */ /* 0x000fe400078e001d */
[----:B------:R-:W-:Y:S01]  /*1e620*/  IMAD.MOV.U32 R158, RZ, RZ, R30 ;  /* 0x000000ffff9e7224 */ /* 0x000fe200078e001e */
[----:B------:R0:W-:Y:S01]  /*1e630*/  STL.128 [R1+0x1510], R100 ;  /* 0x0015106401007387 */ /* 0x0001e20000100c00 */
[----:B------:R-:W-:-:S03]  /*1e640*/  IMAD.MOV.U32 R159, RZ, RZ, R31 ;  /* 0x000000ffff9f7224 */ /* 0x000fc600078e001f */
[----:B------:R-:W4:Y:S01]  /*1e650*/  LDL.LU.128 R28, [R1+0x13f0] ;  /* 0x0013f000011c7983 */ /* 0x000f220000300c00 */
[----:B------:R-:W-:Y:S02]  /*1e660*/  IMAD.MOV.U32 R146, RZ, RZ, R183 ;  /* 0x000000ffff927224 */ /* 0x000fe400078e00b7 */
[----:B------:R-:W-:Y:S01]  /*1e670*/  IMAD.MOV.U32 R147, RZ, RZ, R182 ;  /* 0x000000ffff937224 */ /* 0x000fe200078e00b6 */
[----:B------:R-:W4:Y:S01]  /*1e680*/  LDL.LU.128 R120, [R1+0x1560] ;  /* 0x0015600001787983 */ /* 0x000f220000300c00 */
[----:B------:R-:W-:Y:S02]  /*1e690*/  IMAD.MOV.U32 R132, RZ, RZ, R221 ;  /* 0x000000ffff847224 */ /* 0x000fe400078e00dd */
[----:B------:R-:W-:Y:S02]  /*1e6a0*/  IMAD.MOV.U32 R133, RZ, RZ, R220 ;  /* 0x000000ffff857224 */ /* 0x000fe400078e00dc */
[----:B------:R-:W-:Y:S01]  /*1e6b0*/  FFMA.FTZ R15, R215, R0, -R4 ;  /* 0x00000000d70f7223 */ /* 0x000fe20000010804 */
[----:B------:R-:W-:-:S02]  /*1e6c0*/  IMAD.MOV.U32 R134, RZ, RZ, R219 ;  /* 0x000000ffff867224 */ /* 0x000fc400078e00db */
[----:B------:R-:W-:Y:S01]  /*1e6d0*/  FFMA.FTZ R14, R214, R0, -R4 ;  /* 0x00000000d60e7223 */ /* 0x000fe20000010804 */
[----:B------:R-:W-:Y:S01]  /*1e6e0*/  IMAD.MOV.U32 R135, RZ, RZ, R218 ;  /* 0x000000ffff877224 */ /* 0x000fe200078e00da */
[----:B0-----:R-:W4:Y:S01]  /*1e6f0*/  LDL.LU.128 R100, [R1+0x1510] ;  /* 0x0015100001647983 */ /* 0x001f220000300c00 */
        /* <DEDUP_REMOVED lines=34> */
[----:B--2---:R2:W-:Y:S04]  /*1e920*/  STL.128 [R1+0x1340], R184 ;  /* 0x001340b801007387 */ /* 0x0045e80000100c00 */
[----:B0-----:R-:W4:Y:S04]  /*1e930*/  LDL.LU.128 R136, [R1+0x15a0] ;  /* 0x0015a00001887983 */ /* 0x001f280000300c00 */
[----:B-1----:R-:W4:Y:S04]  /*1e940*/  LDL.LU.128 R140, [R1+0x15b0] ;  /* 0x0015b000018c7983 */ /* 0x002f280000300c00 */
[----:B---3--:R-:W3:Y:S04]  /*1e950*/  LDL.LU.128 R144, [R1+0x15c0] ;  /* 0x0015c00001907983 */ /* 0x008ee80000300c00 */
        /* <DEDUP_REMOVED lines=21> */
[----:B--2---:R-:W2:Y:S01]  /*1eab0*/  LDL.LU.128 R184, [R1+0x1340] ;  /* 0x0013400001b87983 */ /* 0x004ea20000300c00 */
[-CC-:B------:R-:W-:Y:S01]  /*1eac0*/  FFMA.FTZ R13, R213, R0.reuse, -R4.reuse ;  /* 0x00000000d50d7223 */ /* 0x180fe20000010804 */
[-C--:B------:R-:W-:Y:S01]  /*1ead0*/  FFMA.FTZ R12, R212, R0.reuse, -R4 ;  /* 0x00000000d40c7223 */ /* 0x080fe20000010804 */
[-CC-:B------:R-:W-:Y:S01]  /*1eae0*/  FFMA.FTZ R11, R211, R0.reuse, -R166.reuse ;  /* 0x00000000d30b7223 */ /* 0x180fe200000108a6 */
[----:B------:R-:W-:Y:S01]  /*1eaf0*/  FFMA.FTZ R10, R210, R0, -R166 ;  /* 0x00000000d20a7223 */ /* 0x000fe200000108a6 */
[----:B------:R-:W-:-:S02]  /*1eb00*/  IMAD.MOV.U32 R154, RZ, RZ, R156 ;  /* 0x000000ffff9a7224 */ /* 0x000fc400078e009c */
[----:B------:R-:W-:Y:S01]  /*1eb10*/  VIADD R8, R8, 0x280 ;  /* 0x0000028008087836 */ /* 0x000fe20000000000 */
[----:B------:R-:W-:Y:S01]  /*1eb20*/  R2UR UR7, R9 ;  /* 0x00000000090772ca */ /* 0x000fe200000e0000 */
[----:B------:R-:W-:Y:S01]  /*1eb30*/  IMAD.MOV.U32 R155, RZ, RZ, R7 ;  /* 0x000000ffff9b7224 */ /* 0x000fe200078e0007 */
[----:B------:R-:W2:Y:S01]  /*1eb40*/  LDL.LU R226, [R1+0xfec] ;  /* 0x000fec0001e27983 */ /* 0x000ea20000300800 */
[----:B----4-:R-:W-:Y:S02]  /*1eb50*/  IMAD.MOV.U32 R182, RZ, RZ, R150 ;  /* 0x000000ffffb67224 */ /* 0x010fe400078e0096 */
[----:B------:R-:W-:Y:S01]  /*1eb60*/  IMAD.MOV.U32 R183, RZ, RZ, R149 ;  /* 0x000000ffffb77224 */ /* 0x000fe200078e0095 */
[----:B------:R-:W-:Y:S04]  /*1eb70*/  STL [R1+0x59c], R107 ;  /* 0x00059c6b01007387 */ /* 0x000fe80000100800 */
[----:B------:R-:W-:Y:S04]  /*1eb80*/  STL [R1+0x598], R106 ;  /* 0x0005986a01007387 */ /* 0x000fe80000100800 */
[----:B------:R-:W-:Y:S04]  /*1eb90*/  STL [R1+0x594], R105 ;  /* 0x0005946901007387 */ /* 0x000fe80000100800 */
[----:B------:R-:W-:Y:S04]  /*1eba0*/  STL [R1+0x590], R104 ;  /* 0x0005906801007387 */ /* 0x000fe80000100800 */
[----:B------:R0:W-:Y:S04]  /*1ebb0*/  STL.64 [R1+0x1330], R182 ;  /* 0x001330b601007387 */ /* 0x0001e80000100a00 */
[----:B------:R1:W-:Y:S04]  /*1ebc0*/  STL [R1+0x580], R100 ;  /* 0x0005806401007387 */ /* 0x0003e80000100800 */
[----:B------:R-:W-:Y:S04]  /*1ebd0*/  STL [R1+0x46c], R31 ;  /* 0x00046c1f01007387 */ /* 0x000fe80000100800 */
[----:B0-----:R-:W4:Y:S04]  /*1ebe0*/  LDL.128 R180, [R1+0x590] ;  /* 0x0005900001b47983 */ /* 0x001f280000100c00 */
[----:B------:R-:W-:Y:S04]  /*1ebf0*/  STL [R1+0x468], R30 ;  /* 0x0004681e01007387 */ /* 0x000fe80000100800 */
[----:B------:R-:W-:Y:S04]  /*1ec00*/  STL [R1+0x464], R29 ;  /* 0x0004641d01007387 */ /* 0x000fe80000100800 */
[----:B------:R-:W-:Y:S04]  /*1ec10*/  STL [R1+0x460], R28 ;  /* 0x0004601c01007387 */ /* 0x000fe80000100800 */
[----:B------:R-:W2:Y:S04]  /*1ec20*/  LDL.LU.128 R104, [R1+0x460] ;  /* 0x0004600001687983 */ /* 0x000ea80000300c00 */
[----:B-1----:R-:W2:Y:S01]  /*1ec30*/  LDL.LU R100, [R1+0x598] ;  /* 0x0005980001647983 */ /* 0x002ea20000300800 */
[-CC-:B------:R-:W-:Y:S01]  /*1ec40*/  FFMA.FTZ R4, R209, R0.reuse, -R166.reuse ;  /* 0x00000000d1047223 */ /* 0x180fe200000108a6 */
[----:B------:R-:W-:Y:S01]  /*1ec50*/  FFMA.FTZ R0, R208, R0, -R166 ;  /* 0x00000000d0007223 */ /* 0x000fe200000108a6 */
[----:B------:R-:W-:Y:S08]  /*1ec60*/  MUFU.EX2 R15, R15 ;  /* 0x0000000f000f7308 */ /* 0x000ff00000000800 */
[----:B------:R-:W0:Y:S01]  /*1ec70*/  MUFU.EX2 R14, R14 ;  /* 0x0000000e000e7308 */ /* 0x000e220000000800 */
[----:B------:R-:W-:Y:S01]  /*1ec80*/  STL [R1+0x584], R101 ;  /* 0x0005846501007387 */ /* 0x000fe20000100800 */
[----:B------:R-:W-:-:S02]  /*1ec90*/  IMAD.MOV.U32 R223, RZ, RZ, R131 ;  /* 0x000000ffffdf7224 */ /* 0x000fc400078e0083 */
[----:B------:R-:W-:Y:S01]  /*1eca0*/  IMAD.MOV.U32 R224, RZ, RZ, R130 ;  /* 0x000000ffffe07224 */ /* 0x000fe200078e0082 */
[----:B------:R-:W-:Y:S03]  /*1ecb0*/  STL [R1+0x5dc], R123 ;  /* 0x0005dc7b01007387 */ /* 0x000fe60000100800 */
[----:B------:R-:W-:Y:S01]  /*1ecc0*/  MUFU.EX2 R13, R13 ;  /* 0x0000000d000d7308 */ /* 0x000fe20000000800 */
[----:B------:R-:W-:Y:S01]  /*1ecd0*/  IMAD.MOV.U32 R225, RZ, RZ, R129 ;  /* 0x000000ffffe17224 */ /* 0x000fe200078e0081 */
[----:B------:R-:W-:Y:S01]  /*1ece0*/  STL [R1+0x5d8], R122 ;  /* 0x0005d87a01007387 */ /* 0x000fe20000100800 */
[----:B------:R-:W-:-:S03]  /*1ecf0*/  IMAD.MOV.U32 R227, RZ, RZ, R128 ;  /* 0x000000ffffe37224 */ /* 0x000fc600078e0080 */
[----:B------:R-:W-:Y:S02]  /*1ed00*/  STL [R1+0x5d4], R121 ;  /* 0x0005d47901007387 */ /* 0x000fe40000100800 */
[----:B------:R-:W-:Y:S02]  /*1ed10*/  MUFU.EX2 R12, R12 ;  /* 0x0000000c000c7308 */ /* 0x000fe40000000800 */
[----:B------:R-:W-:Y:S04]  /*1ed20*/  STL [R1+0x5d0], R120 ;  /* 0x0005d07801007387 */ /* 0x000fe80000100800 */
[----:B------:R-:W-:Y:S02]  /*1ed30*/  STL [R1+0x58c], R103 ;  /* 0x00058c6701007387 */ /* 0x000fe40000100800 */
[----:B------:R-:W-:Y:S02]  /*1ed40*/  MUFU.EX2 R11, R11 ;  /* 0x0000000b000b7308 */ /* 0x000fe40000000800 */
[----:B------:R-:W-:Y:S04]  /*1ed50*/  STL [R1+0x588], R102 ;  /* 0x0005886601007387 */ /* 0x000fe80000100800 */
[----:B------:R1:W-:Y:S02]  /*1ed60*/  STL.128 [R1+0x1320], R176 ;  /* 0x001320b001007387 */ /* 0x0003e40000100c00 */
[----:B------:R-:W0:Y:S02]  /*1ed70*/  MUFU.EX2 R10, R10 ;  /* 0x0000000a000a7308 */ /* 0x000e240000000800 */
[----:B------:R-:W-:Y:S04]  /*1ed80*/  STL.128 [R1+0x1310], R172 ;  /* 0x001310ac01007387 */ /* 0x000fe80000100c00 */
[----:B------:R-:W-:Y:S02]  /*1ed90*/  STL [R1+0x1308], R170 ;  /* 0x001308aa01007387 */ /* 0x000fe40000100800 */
[----:B------:R-:W-:Y:S01]  /*1eda0*/  MUFU.EX2 R4, R4 ;  /* 0x0000000400047308 */ /* 0x000fe20000000800 */
[----:B------:R-:W-:Y:S01]  /*1edb0*/  IMAD.MOV.U32 R156, RZ, RZ, R6 ;  /* 0x000000ffff9c7224 */ /* 0x000fe200078e0006 */
[----:B------:R-:W-:Y:S04]  /*1edc0*/  STL.64 [R1+0x1300], R168 ;  /* 0x001300a801007387 */ /* 0x000fe80000100a00 */
[----:B------:R-:W-:Y:S02]  /*1edd0*/  STL.128 [R1+0x12e0], R160 ;  /* 0x0012e0a001007387 */ /* 0x000fe40000100c00 */
[----:B------:R-:W0:Y:S01]  /*1ede0*/  MUFU.EX2 R0, R0 ;  /* 0x0000000000007308 */ /* 0x000e220000000800 */
[----:B------:R-:W-:Y:S01]  /*1edf0*/  IMAD.MOV.U32 R166, RZ, RZ, R151 ;  /* 0x000000ffffa67224 */ /* 0x000fe200078e0097 */
[----:B------:R0:W-:Y:S04]  /*1ee00*/  STL.128 [R1+0x430], R152 ;  /* 0x0004309801007387 */ /* 0x0001e80000100c00 */
[----:B------:R0:W-:Y:S01]  /*1ee10*/  STL.128 [R1+0x240], R156 ;  /* 0x0002409c01007387 */ /* 0x0001e20000100c00 */
[----:B------:R-:W-:-:S03]  /*1ee20*/  IMAD.MOV.U32 R200, RZ, RZ, R148 ;  /* 0x000000ffffc87224 */ /* 0x000fc600078e0094 */
[----:B------:R-:W-:Y:S01]  /*1ee30*/  STL.128 [R1+0x12f0], R164 ;  /* 0x0012f0a401007387 */ /* 0x000fe20000100c00 */
[----:B------:R-:W-:-:S03]  /*1ee40*/  R2UR UR6, R8 ;  /* 0x00000000080672ca */ /* 0x000fc600000e0000 */
[----:B-1----:R-:W2:Y:S01]  /*1ee50*/  LDL.LU.128 R176, [R1+0x580] ;  /* 0x0005800001b07983 */ /* 0x002ea20000300c00 */
[----:B0-----:R-:W-:-:S03]  /*1ee60*/  F2FP.BF16.F32.PACK_AB R152, R14, R15 ;  /* 0x0000000f0e98723e */ /* 0x001fc600000010ff */
[----:B------:R-:W-:Y:S01]  /*1ee70*/  STL.128 [R1+0x1030], R20 ;  /* 0x0010301401007387 */ /* 0x000fe20000100c00 */
[----:B------:R-:W-:Y:S02]  /*1ee80*/  F2FP.BF16.F32.PACK_AB R153, R10, R11 ;  /* 0x0000000b0a99723e */ /* 0x000fe400000010ff */
[----:B------:R-:W-:Y:S01]  /*1ee90*/  F2FP.BF16.F32.PACK_AB R154, R12, R13 ;  /* 0x0000000d0c9a723e */ /* 0x000fe200000010ff */
[----:B------:R-:W-:Y:S01]  /*1eea0*/  IMAD.MOV.U32 R159, RZ, RZ, R127 ;  /* 0x000000ffff9f7224 */ /* 0x000fe200078e007f */
[----:B------:R-:W-:Y:S01]  /*1eeb0*/  F2FP.BF16.F32.PACK_AB R155, R0, R4 ;  /* 0x00000004009b723e */ /* 0x000fe200000010ff */
[----:B------:R-:W-:Y:S01]  /*1eec0*/  IMAD.MOV.U32 R158, RZ, RZ, R126 ;  /* 0x000000ffff9e7224 */ /* 0x000fe200078e007e */
[----:B------:R-:W-:Y:S01]  /*1eed0*/  STL.128 [R1+0x1020], R16 ;  /* 0x0010201001007387 */ /* 0x000fe20000100c00 */
[----:B------:R-:W-:Y:S02]  /*1eee0*/  IMAD.MOV.U32 R157, RZ, RZ, R125 ;  /* 0x000000ffff9d7224 */ /* 0x000fe400078e007d */
[----:B------:R-:W-:Y:S01]  /*1eef0*/  IMAD.MOV.U32 R156, RZ, RZ, R124 ;  /* 0x000000ffff9c7224 */ /* 0x000fe200078e007c */
[----:B------:R-:W-:Y:S01]  /*1ef00*/  STL.128 [R1+0x12c0], R152 ;  /* 0x0012c09801007387 */ /* 0x000fe20000100c00 */
[----:B------:R-:W-:-:S03]  /*1ef10*/  IMAD.MOV.U32 R215, RZ, RZ, R139 ;  /* 0x000000ffffd77224 */ /* 0x000fc600078e008b */
[----:B------:R-:W-:Y:S01]  /*1ef20*/  STL.128 [R1+0x12d0], R156 ;  /* 0x0012d09c01007387 */ /* 0x000fe20000100c00 */
[----:B------:R-:W-:Y:S02]  /*1ef30*/  IMAD.MOV.U32 R214, RZ, RZ, R138 ;  /* 0x000000ffffd67224 */ /* 0x000fe400078e008a */
[----:B------:R-:W-:Y:S01]  /*1ef40*/  IMAD.MOV.U32 R219, RZ, RZ, R143 ;  /* 0x000000ffffdb7224 */ /* 0x000fe200078e008f */
[----:B------:R-:W-:Y:S01]  /*1ef50*/  STL.128 [R1+0x1370], R196 ;  /* 0x001370c401007387 */ /* 0x000fe20000100c00 */
[----:B------:R-:W-:Y:S02]  /*1ef60*/  IMAD.MOV.U32 R218, RZ, RZ, R142 ;  /* 0x000000ffffda7224 */ /* 0x000fe400078e008e */
[----:B---3--:R-:W-:Y:S01]  /*1ef70*/  IMAD.MOV.U32 R201, RZ, RZ, R147 ;  /* 0x000000ffffc97224 */ /* 0x008fe200078e0093 */
[----:B------:R-:W-:Y:S01]  /*1ef80*/  STL.128 [R1+0x1360], R192 ;  /* 0x001360c001007387 */ /* 0x000fe20000100c00 */
[----:B------:R-:W-:Y:S02]  /*1ef90*/  IMAD.MOV.U32 R202, RZ, RZ, R146 ;  /* 0x000000ffffca7224 */ /* 0x000fe400078e0092 */
[----:B------:R-:W-:Y:S01]  /*1efa0*/  IMAD.MOV.U32 R203, RZ, RZ, R145 ;  /* 0x000000ffffcb7224 */ /* 0x000fe200078e0091 */
[----:B------:R-:W-:Y:S01]  /*1efb0*/  STL.128 [R1+0x1350], R188 ;  /* 0x001350bc01007387 */ /* 0x000fe20000100c00 */
        /* <DEDUP_REMOVED lines=12> */
[----:B------:R-:W-:-:S03]  /*1f080*/  IMAD.MOV.U32 R222, RZ, RZ, R132 ;  /* 0x000000ffffde7224 */ /* 0x000fc600078e0084 */
        /* <DEDUP_REMOVED lines=39> */
[----:B----4-:R-:W-:-:S03]  /*1f300*/  IMAD.MOV.U32 R101, RZ, RZ, R183 ;  /* 0x000000ffff657224 */ /* 0x010fc600078e00b7 */
        /* <DEDUP_REMOVED lines=37> */
[----:B--2---:R1:W-:Y:S04]  /*1f560*/  STL.128 [R1+0x1210], R184 ;  /* 0x001210b801007387 */ /* 0x0043e80000100c00 */
[----:B0-----:R-:W2:Y:S04]  /*1f570*/  LDL.LU.128 R108, [R1+0x470] ;  /* 0x00047000016c7983 */ /* 0x001ea80000300c00 */
[----:B------:R-:W3:Y:S04]  /*1f580*/  LDL.LU.128 R112, [R1+0x480] ;  /* 0x0004800001707983 */ /* 0x000ee80000300c00 */
        /* <DEDUP_REMOVED lines=15> */
[----:B-1----:R-:W4:Y:S01]  /*1f680*/  LDL.128 R184, [R1+0x5a0] ;  /* 0x0005a00001b87983 */ /* 0x002f220000100c00 */
[----:B------:R-:W-:-:S03]  /*1f690*/  IMAD.MOV.U32 R8, RZ, RZ, R104 ;  /* 0x000000ffff087224 */ /* 0x000fc600078e0068 */
[----:B------:R-:W-:Y:S04]  /*1f6a0*/  STL.128 [R1+0x250], R104 ;  /* 0x0002506801007387 */ /* 0x000fe80000100c00 */
[----:B------:R0:W-:Y:S04]  /*1f6b0*/  STL.64 [R1+0x1188], R100 ;  /* 0x0011886401007387 */ /* 0x0001e80000100a00 */
[----:B------:R-:W4:Y:S04]  /*1f6c0*/  LDL.LU R99, [R1+0x594] ;  /* 0x0005940001637983 */ /* 0x000f280000300800 */
[----:B------:R-:W4:Y:S04]  /*1f6d0*/  LDL.LU R98, [R1+0x590] ;  /* 0x0005900001627983 */ /* 0x000f280000300800 */
[----:B0-----:R-:W4:Y:S04]  /*1f6e0*/  LDL.LU.64 R100, [R1+0x1188] ;  /* 0x0011880001647983 */ /* 0x001f280000300a00 */
[----:B------:R-:W4:Y:S04]  /*1f6f0*/  LDL.LU R104, [R1+0x5a8] ;  /* 0x0005a80001687983 */ /* 0x000f280000300800 */
[----:B------:R-:W4:Y:S04]  /*1f700*/  LDL.LU R103, [R1+0x5a4] ;  /* 0x0005a40001677983 */ /* 0x000f280000300800 */
[----:B------:R-:W4:Y:S01]  /*1f710*/  LDL.LU R102, [R1+0x5a0] ;  /* 0x0005a00001667983 */ /* 0x000f220000300800 */
[----:B------:R-:W-:-:S02]  /*1f720*/  IMAD.MOV.U32 R208, RZ, RZ, R24 ;  /* 0x000000ffffd07224 */ /* 0x000fc400078e0018 */
[----:B------:R-:W-:Y:S01]  /*1f730*/  IMAD.MOV.U32 R207, RZ, RZ, R25 ;  /* 0x000000ffffcf7224 */ /* 0x000fe200078e0019 */
[----:B------:R-:W4:Y:S01]  /*1f740*/  LDL.LU R216, [R1+0xfe8] ;  /* 0x000fe80001d87983 */ /* 0x000f220000300800 */
[----:B------:R-:W-:Y:S02]  /*1f750*/  IMAD.MOV.U32 R206, RZ, RZ, R26 ;  /* 0x000000ffffce7224 */ /* 0x000fe400078e001a */
[----:B------:R-:W-:Y:S02]  /*1f760*/  IMAD.MOV.U32 R205, RZ, RZ, R27 ;  /* 0x000000ffffcd7224 */ /* 0x000fe400078e001b */
[----:B------:R-:W-:Y:S01]  /*1f770*/  IMAD.MOV.U32 R9, RZ, RZ, R105 ;  /* 0x000000ffff097224 */ /* 0x000fe200078e0069 */
[----:B------:R0:W-:Y:S01]  /*1f780*/  STL.128 [R1+0x1010], R12 ;  /* 0x0010100c01007387 */ /* 0x0001e20000100c00 */
[----:B------:R-:W-:Y:S02]  /*1f790*/  IMAD.MOV.U32 R25, RZ, RZ, R107 ;  /* 0x000000ffff197224 */ /* 0x000fe400078e006b */
[----:B------:R-:W-:Y:S01]  /*1f7a0*/  IMAD.MOV.U32 R24, RZ, RZ, R106 ;  /* 0x000000ffff187224 */ /* 0x000fe200078e006a */
[----:B------:R1:W-:Y:S01]  /*1f7b0*/  STL.64 [R1+0xff0], R4 ;  /* 0x000ff00401007387 */ /* 0x0003e20000100a00 */
[----:B------:R-:W-:-:S02]  /*1f7c0*/  IMAD.MOV.U32 R97, RZ, RZ, R179 ;  /* 0x000000ffff617224 */ /* 0x000fc400078e00b3 */
[----:B------:R-:W-:Y:S01]  /*1f7d0*/  IMAD.MOV.U32 R96, RZ, RZ, R178 ;  /* 0x000000ffff607224 */ /* 0x000fe200078e00b2 */
[----:B------:R-:W4:Y:S01]  /*1f7e0*/  LDL.LU.128 R20, [R1+0x1030] ;  /* 0x0010300001147983 */ /* 0x000f220000300c00 */
[----:B------:R-:W-:Y:S02]  /*1f7f0*/  IMAD.MOV.U32 R95, RZ, RZ, R177 ;  /* 0x000000ffff5f7224 */ /* 0x000fe400078e00b1 */
[----:B------:R-:W-:Y:S01]  /*1f800*/  IMAD.MOV.U32 R94, RZ, RZ, R176 ;  /* 0x000000ffff5e7224 */ /* 0x000fe200078e00b0 */
[----:B------:R1:W-:Y:S04]  /*1f810*/  STL.128 [R1+0x1000], R8 ;  /* 0x0010000801007387 */ /* 0x0003e80000100c00 */
[----:B------:R-:W4:Y:S04]  /*1f820*/  LDL.LU.128 R16, [R1+0x1020] ;  /* 0x0010200001107983 */ /* 0x000f280000300c00 */
[----:B0-----:R-:W4:Y:S04]  /*1f830*/  LDL.LU.128 R12, [R1+0x1010] ;  /* 0x00101000010c7983 */ /* 0x001f280000300c00 */
[----:B-1----:R-:W4:Y:S04]  /*1f840*/  LDL.LU.64 R4, [R1+0xff0] ;  /* 0x000ff00001047983 */ /* 0x002f280000300a00 */
[----:B------:R-:W4:Y:S04]  /*1f850*/  LDL.LU.128 R8, [R1+0x1000] ;  /* 0x0010000001087983 */ /* 0x000f280000300c00 */
[----:B------:R-:W-:Y:S04]  /*1f860*/  STL [R1+0x13e8], R227 ;  /* 0x0013e8e301007387 */ /* 0x000fe80000100800 */
[----:B------:R-:W-:Y:S04]  /*1f870*/  STL.64 [R1+0x13e0], R224 ;  /* 0x0013e0e001007387 */ /* 0x000fe80000100a00 */
[----:B------:R-:W-:Y:S04]  /*1f880*/  STL.64 [R1+0x13c0], R218 ;  /* 0x0013c0da01007387 */ /* 0x000fe80000100a00 */
[----:B------:R-:W-:Y:S04]  /*1f890*/  STL.128 [R1+0x1380], R200 ;  /* 0x001380c801007387 */ /* 0x000fe80000100c00 */
[----:B------:R-:W-:Y:S04]  /*1f8a0*/  STL.128 [R1+0x370], R176 ;  /* 0x000370b001007387 */ /* 0x000fe80000100c00 */
[----:B------:R-:W-:Y:S04]  /*1f8b0*/  STL.128 [R1+0x380], R180 ;  /* 0x000380b401007387 */ /* 0x000fe80000100c00 */
[----:B------:R-:W4:Y:S04]  /*1f8c0*/  LDL.LU.128 R196, [R1+0x1370] ;  /* 0x0013700001c47983 */ /* 0x000f280000300c00 */
[----:B------:R-:W4:Y:S04]  /*1f8d0*/  LDL.LU.128 R192, [R1+0x1360] ;  /* 0x0013600001c07983 */ /* 0x000f280000300c00 */
[----:B------:R-:W4:Y:S01]  /*1f8e0*/  LDL.LU.128 R188, [R1+0x1350] ;  /* 0x0013500001bc7983 */ /* 0x000f220000300c00 */
[----:B--2---:R-:W-:-:S02]  /*1f8f0*/  IMAD.MOV.U32 R29, RZ, RZ, R111 ;  /* 0x000000ffff1d7224 */ /* 0x004fc400078e006f */
[----:B------:R-:W-:Y:S02]  /*1f900*/  IMAD.MOV.U32 R28, RZ, RZ, R110 ;  /* 0x000000ffff1c7224 */ /* 0x000fe400078e006e */
[----:B------:R-:W-:Y:S01]  /*1f910*/  IMAD.MOV.U32 R27, RZ, RZ, R109 ;  /* 0x000000ffff1b7224 */ /* 0x000fe200078e006d */
[----:B---3--:R0:W-:Y:S01]  /*1f920*/  STL.128 [R1+0x270], R112 ;  /* 0x0002707001007387 */ /* 0x0081e20000100c00 */
[----:B------:R-:W-:Y:S02]  /*1f930*/  IMAD.MOV.U32 R26, RZ, RZ, R108 ;  /* 0x000000ffff1a7224 */ /* 0x000fe400078e006c */
[----:B------:R-:W-:Y:S02]  /*1f940*/  IMAD.MOV.U32 R33, RZ, RZ, R115 ;  /* 0x000000ffff217224 */ /* 0x000fe400078e0073 */
[----:B------:R-:W-:Y:S02]  /*1f950*/  IMAD.MOV.U32 R32, RZ, RZ, R114 ;  /* 0x000000ffff207224 */ /* 0x000fe400078e0072 */
[----:B------:R-:W-:-:S02]  /*1f960*/  IMAD.MOV.U32 R31, RZ, RZ, R113 ;  /* 0x000000ffff1f7224 */ /* 0x000fc400078e0071 */
[----:B------:R-:W-:Y:S02]  /*1f970*/  IMAD.MOV.U32 R30, RZ, RZ, R112 ;  /* 0x000000ffff1e7224 */ /* 0x000fe400078e0070 */
[----:B----4-:R-:W-:Y:S02]  /*1f980*/  IMAD.MOV.U32 R37, RZ, RZ, R119 ;  /* 0x000000ffff257224 */ /* 0x010fe400078e0077 */
[----:B------:R-:W-:Y:S02]  /*1f990*/  IMAD.MOV.U32 R36, RZ, RZ, R118 ;  /* 0x000000ffff247224 */ /* 0x000fe400078e0076 */
[----:B------:R-:W-:Y:S01]  /*1f9a0*/  IMAD.MOV.U32 R35, RZ, RZ, R117 ;  /* 0x000000ffff237224 */ /* 0x000fe200078e0075 */
[----:B0-----:R-:W2:Y:S01]  /*1f9b0*/  LDL.128 R112, [R1+0x5b0] ;  /* 0x0005b00001707983 */ /* 0x001ea20000100c00 */
        /* <DEDUP_REMOVED lines=58> */
[----:B------:R-:W-:Y:S04]  /*1fd60*/  STL.128 [R1+0x260], R108 ;  /* 0x0002606c01007387 */ /* 0x000fe80000100c00 */
        /* <DEDUP_REMOVED lines=21> */
[----:B0-----:R-:W2:Y:S04]  /*1fec0*/  LDL.LU.64 R104, [R1+0x1180] ;  /* 0x0011800001687983 */ /* 0x001ea80000300a00 */
[----:B-1----:R-:W2:Y:S04]  /*1fed0*/  LDL.LU.128 R100, [R1+0x1170] ;  /* 0x0011700001647983 */ /* 0x002ea80000300c00 */
[----:B---3--:R-:W3:Y:S04]  /*1fee0*/  LDL.LU.128 R96, [R1+0x1160] ;  /* 0x0011600001607983 */ /* 0x008ee80000300c00 */
[----:B----4-:R-:W4:Y:S04]  /*1fef0*/  LDL.LU.128 R92, [R1+0x1150] ;  /* 0x00115000015c7983 */ /* 0x010f280000300c00 */
        /* <DEDUP_REMOVED lines=18> */
[----:B------:R-:W4:Y:S04]  /*20020*/  LDL.LU R107, [R1+0x5b4] ;  /* 0x0005b400016b7983 */ /* 0x000f280000300800 */
[----:B------:R-:W4:Y:S04]  /*20030*/  LDL.LU R106, [R1+0x5b0] ;  /* 0x0005b000016a7983 */ /* 0x000f280000300800 */
[----:B------:R0:W-:Y:S01]  /*20040*/  STL.128 [R1+0x280], R116 ;  /* 0x0002807401007387 */ /* 0x0001e20000100c00 */
[----:B--2---:R-:W-:-:S03]  /*20050*/  IMAD.MOV.U32 R109, RZ, RZ, R115 ;  /* 0x000000ffff6d7224 */ /* 0x004fc600078e0073 */
[----:B------:R1:W-:Y:S04]  /*20060*/  STL.128 [R1+0x13d0], R220 ;  /* 0x0013d0dc01007387 */ /* 0x0003e80000100c00 */
[----:B------:R2:W-:Y:S04]  /*20070*/  STL.128 [R1+0x13b0], R212 ;  /* 0x0013b0d401007387 */ /* 0x0005e80000100c00 */
[----:B------:R2:W-:Y:S04]  /*20080*/  STL.128 [R1+0x13a0], R208 ;  /* 0x0013a0d001007387 */ /* 0x0005e80000100c00 */
[----:B0-----:R-:W4:Y:S04]  /*20090*/  LDL.128 R116, [R1+0x5c0] ;  /* 0x0005c00001747983 */ /* 0x001f280000100c00 */
[----:B------:R0:W-:Y:S04]  /*200a0*/  STL.128 [R1+0x1390], R204 ;  /* 0x001390cc01007387 */ /* 0x0001e80000100c00 */
[----:B------:R-:W-:Y:S04]  /*200b0*/  STL.128 [R1+0x310], R152 ;  /* 0x0003109801007387 */ /* 0x000fe80000100c00 */
[----:B------:R-:W-:Y:S04]  /*200c0*/  STL.128 [R1+0x320], R156 ;  /* 0x0003209c01007387 */ /* 0x000fe80000100c00 */
[----:B------:R-:W-:Y:S04]  /*200d0*/  STL.128 [R1+0x330], R160 ;  /* 0x000330a001007387 */ /* 0x000fe80000100c00 */
[----:B------:R-:W-:Y:S04]  /*200e0*/  STL.128 [R1+0x340], R164 ;  /* 0x000340a401007387 */ /* 0x000fe80000100c00 */
[----:B------:R-:W-:Y:S04]  /*200f0*/  STL.128 [R1+0x350], R168 ;  /* 0x000350a801007387 */ /* 0x000fe80000100c00 */
[----:B------:R0:W-:Y:S04]  /*20100*/  STL.128 [R1+0x360], R172 ;  /* 0x000360ac01007387 */ /* 0x0001e80000100c00 */
[----:B------:R-:W4:Y:S04]  /*20110*/  LDL.LU R227, [R1+0x13e8] ;  /* 0x0013e80001e37983 */ /* 0x000f280000300800 */
[----:B------:R-:W4:Y:S04]  /*20120*/  LDL.LU.64 R224, [R1+0x13e0] ;  /* 0x0013e00001e07983 */ /* 0x000f280000300a00 */
[----:B-1----:R-:W4:Y:S04]  /*20130*/  LDL.LU.128 R220, [R1+0x13d0] ;  /* 0x0013d00001dc7983 */ /* 0x002f280000300c00 */
[----:B------:R-:W4:Y:S04]  /*20140*/  LDL.LU.64 R218, [R1+0x13c0] ;  /* 0x0013c00001da7983 */ /* 0x000f280000300a00 */
[----:B--2---:R-:W2:Y:S04]  /*20150*/  LDL.LU.128 R212, [R1+0x13b0] ;  /* 0x0013b00001d47983 */ /* 0x004ea80000300c00 */
[----:B------:R-:W2:Y:S04]  /*20160*/  LDL.LU.128 R208, [R1+0x13a0] ;  /* 0x0013a00001d07983 */ /* 0x000ea80000300c00 */
[----:B0-----:R-:W2:Y:S04]  /*20170*/  LDL.LU.128 R204, [R1+0x1390] ;  /* 0x0013900001cc7983 */ /* 0x001ea80000300c00 */
[----:B------:R-:W2:Y:S04]  /*20180*/  LDL.LU.128 R200, [R1+0x1380] ;  /* 0x0013800001c87983 */ /* 0x000ea80000300c00 */
[----:B------:R-:W2:Y:S04]  /*20190*/  LDL.LU.64 R182, [R1+0x1330] ;  /* 0x0013300001b67983 */ /* 0x000ea80000300a00 */
[----:B------:R-:W2:Y:S04]  /*201a0*/  LDL.LU.128 R176, [R1+0x1320] ;  /* 0x0013200001b07983 */ /* 0x000ea80000300c00 */
[----:B------:R-:W2:Y:S04]  /*201b0*/  LDL.LU.128 R172, [R1+0x1310] ;  /* 0x0013100001ac7983 */ /* 0x000ea80000300c00 */
[----:B------:R-:W2:Y:S04]  /*201c0*/  LDL.LU R170, [R1+0x1308] ;  /* 0x0013080001aa7983 */ /* 0x000ea80000300800 */
[----:B------:R-:W2:Y:S04]  /*201d0*/  LDL.LU.64 R168, [R1+0x1300] ;  /* 0x0013000001a87983 */ /* 0x000ea80000300a00 */
[----:B------:R-:W2:Y:S04]  /*201e0*/  LDL.LU.128 R164, [R1+0x12f0] ;  /* 0x0012f00001a47983 */ /* 0x000ea80000300c00 */
[----:B------:R-:W2:Y:S04]  /*201f0*/  LDL.LU.128 R160, [R1+0x12e0] ;  /* 0x0012e00001a07983 */ /* 0x000ea80000300c00 */
[----:B------:R-:W2:Y:S04]  /*20200*/  LDL.LU.128 R156, [R1+0x12d0] ;  /* 0x0012d000019c7983 */ /* 0x000ea80000300c00 */
[----:B------:R-:W2:Y:S04]  /*20210*/  LDL.LU.128 R152, [R1+0x12c0] ;  /* 0x0012c00001987983 */ /* 0x000ea80000300c00 */
[----:B------:R-:W-:Y:S04]  /*20220*/  STL.128 [R1+0x3a0], R112 ;  /* 0x0003a07001007387 */ /* 0x000fe80000100c00 */
[----:B------:R0:W-:Y:S04]  /*20230*/  STL.128 [R1+0xe80], R20 ;  /* 0x000e801401007387 */ /* 0x0001e80000100c00 */
[----:B------:R1:W-:Y:S04]  /*20240*/  STL.128 [R1+0xe70], R16 ;  /* 0x000e701001007387 */ /* 0x0003e80000100c00 */
[----:B------:R1:W-:Y:S04]  /*20250*/  STL.128 [R1+0xe60], R12 ;  /* 0x000e600c01007387 */ /* 0x0003e80000100c00 */
[----:B------:R1:W-:Y:S04]  /*20260*/  STL.128 [R1+0xe50], R8 ;  /* 0x000e500801007387 */ /* 0x0003e80000100c00 */
[----:B------:R1:W-:Y:S04]  /*20270*/  STL.64 [R1+0xe48], R4 ;  /* 0x000e480401007387 */ /* 0x0003e80000100a00 */
[----:B0-----:R-:W2:Y:S04]  /*20280*/  LDL.LU.128 R20, [R1+0xe80] ;  /* 0x000e800001147983 */ /* 0x001ea80000300c00 */
[----:B-1----:R-:W2:Y:S04]  /*20290*/  LDL.LU.128 R16, [R1+0xe70] ;  /* 0x000e700001107983 */ /* 0x002ea80000300c00 */
[----:B------:R-:W2:Y:S04]  /*202a0*/  LDL.LU.128 R12, [R1+0xe60] ;  /* 0x000e6000010c7983 */ /* 0x000ea80000300c00 */
[----:B------:R-:W2:Y:S04]  /*202b0*/  LDL.LU.128 R8, [R1+0xe50] ;  /* 0x000e500001087983 */ /* 0x000ea80000300c00 */
[----:B------:R-:W2:Y:S04]  /*202c0*/  LDL.LU.64 R4, [R1+0xe48] ;  /* 0x000e480001047983 */ /* 0x000ea80000300a00 */
[----:B------:R-:W2:Y:S04]  /*202d0*/  LDL.LU R112, [R1+0x5c8] ;  /* 0x0005c80001707983 */ /* 0x000ea80000300800 */
[----:B------:R-:W2:Y:S04]  /*202e0*/  LDL.LU R111, [R1+0x5c4] ;  /* 0x0005c400016f7983 */ /* 0x000ea80000300800 */
[----:B------:R-:W2:Y:S04]  /*202f0*/  LDL.LU R110, [R1+0x5c0] ;  /* 0x0005c000016e7983 */ /* 0x000ea80000300800 */
[----:B------:R0:W-:Y:S04]  /*20300*/  STL.128 [R1+0x290], R120 ;  /* 0x0002907801007387 */ /* 0x0001e80000100c00 */
[----:B------:R1:W-:Y:S04]  /*20310*/  STL.128 [R1+0x1240], R196 ;  /* 0x001240c401007387 */ /* 0x0003e80000100c00 */
[----:B------:R1:W-:Y:S04]  /*20320*/  STL.128 [R1+0x1230], R192 ;  /* 0x001230c001007387 */ /* 0x0003e80000100c00 */
[----:B------:R1:W-:Y:S04]  /*20330*/  STL.128 [R1+0x1220], R188 ;  /* 0x001220bc01007387 */ /* 0x0003e80000100c00 */
[----:B0-----:R-:W2:Y:S04]  /*20340*/  LDL.128 R120, [R1+0x5d0] ;  /* 0x0005d00001787983 */ /* 0x001ea80000100c00 */
[----:B------:R-:W-:Y:S04]  /*20350*/  STL.128 [R1+0x390], R184 ;  /* 0x000390b801007387 */ /* 0x000fe80000100c00 */
[----:B-1----:R-:W2:Y:S04]  /*20360*/  LDL.LU.128 R196, [R1+0x1240] ;  /* 0x0012400001c47983 */ /* 0x002ea80000300c00 */
[----:B------:R-:W2:Y:S04]  /*20370*/  LDL.LU.128 R192, [R1+0x1230] ;  /* 0x0012300001c07983 */ /* 0x000ea80000300c00 */
[----:B------:R-:W2:Y:S04]  /*20380*/  LDL.LU.128 R188, [R1+0x1220] ;  /* 0x0012200001bc7983 */ /* 0x000ea80000300c00 */
[----:B------:R0:W-:Y:S04]  /*20390*/  STL.128 [R1+0xfc0], R100 ;  /* 0x000fc06401007387 */ /* 0x0001e80000100c00 */
[----:B---3--:R-:W-:Y:S04]  /*203a0*/  STL.128 [R1+0xfb0], R96 ;  /* 0x000fb06001007387 */ /* 0x008fe80000100c00 */
[----:B----4-:R-:W-:Y:S04]  /*203b0*/  STL.128 [R1+0xfa0], R92 ;  /* 0x000fa05c01007387 */ /* 0x010fe80000100c00 */
        /* <DEDUP_REMOVED lines=17> */
[----:B------:R1:W-:Y:S04]  /*204d0*/  STL.64 [R1+0xfe0], R108 ;  /* 0x000fe06c01007387 */ /* 0x0003e80000100a00 */
[----:B0-----:R-:W3:Y:S04]  /*204e0*/  LDL.LU.128 R100, [R1+0xfc0] ;  /* 0x000fc00001647983 */ /* 0x001ee80000300c00 */
[----:B------:R0:W-:Y:S04]  /*204f0*/  STL.128 [R1+0xfd0], R104 ;  /* 0x000fd06801007387 */ /* 0x0001e80000100c00 */
[----:B-1----:R-:W4:Y:S04]  /*20500*/  LDL.LU.64 R108, [R1+0xfe0] ;  /* 0x000fe000016c7983 */ /* 0x002f280000300a00 */
[----:B------:R-:W4:Y:S04]  /*20510*/  LDL.LU.128 R96, [R1+0xfb0] ;  /* 0x000fb00001607983 */ /* 0x000f280000300c00 */
[----:B------:R-:W4:Y:S04]  /*20520*/  LDL.LU.128 R92, [R1+0xfa0] ;  /* 0x000fa000015c7983 */ /* 0x000f280000300c00 */
        /* <DEDUP_REMOVED lines=17> */
[----:B------:R-:W4:Y:S01]  /*20640*/  LDL.LU.128 R24, [R1+0xe90] ;  /* 0x000e900001187983 */ /* 0x000f220000300c00 */
[----:B------:R-:W-:-:S03]  /*20650*/  IMAD.MOV.U32 R113, RZ, RZ, R119 ;  /* 0x000000ffff717224 */ /* 0x000fc600078e0077 */
[----:B------:R0:W-:Y:S04]  /*20660*/  STL [R1+0x12b8], R227 ;  /* 0x0012b8e301007387 */ /* 0x0001e80000100800 */
[----:B------:R1:W-:Y:S04]  /*20670*/  STL.64 [R1+0x12b0], R224 ;  /* 0x0012b0e001007387 */ /* 0x0003e80000100a00 */
[----:B------:R1:W-:Y:S04]  /*20680*/  STL.128 [R1+0x12a0], R220 ;  /* 0x0012a0dc01007387 */ /* 0x0003e80000100c00 */
[----:B------:R1:W-:Y:S04]  /*20690*/  STL.64 [R1+0x1290], R218 ;  /* 0x001290da01007387 */ /* 0x0003e80000100a00 */
[----:B--2---:R2:W-:Y:S04]  /*206a0*/  STL.128 [R1+0x1280], R212 ;  /* 0x001280d401007387 */ /* 0x0045e80000100c00 */
[----:B------:R2:W-:Y:S04]  /*206b0*/  STL.128 [R1+0x1270], R208 ;  /* 0x001270d001007387 */ /* 0x0005e80000100c00 */
[----:B------:R2:W-:Y:S04]  /*206c0*/  STL.128 [R1+0x1260], R204 ;  /* 0x001260cc01007387 */ /* 0x0005e80000100c00 */
[----:B------:R2:W-:Y:S04]  /*206d0*/  STL.128 [R1+0x1250], R200 ;  /* 0x001250c801007387 */ /* 0x0005e80000100c00 */
[----:B------:R2:W-:Y:S04]  /*206e0*/  STL.64 [R1+0x1200], R182 ;  /* 0x001200b601007387 */ /* 0x0005e80000100a00 */
[----:B------:R2:W-:Y:S04]  /*206f0*/  STL.128 [R1+0x11f0], R176 ;  /* 0x0011f0b001007387 */ /* 0x0005e80000100c00 */
[----:B------:R2:W-:Y:S04]  /*20700*/  STL.128 [R1+0x11e0], R172 ;  /* 0x0011e0ac01007387 */ /* 0x0005e80000100c00 */
[----:B------:R2:W-:Y:S04]  /*20710*/  STL [R1+0x11d8], R170 ;  /* 0x0011d8aa01007387 */ /* 0x0005e80000100800 */
[----:B------:R2:W-:Y:S04]  /*20720*/  STL.64 [R1+0x11d0], R168 ;  /* 0x0011d0a801007387 */ /* 0x0005e80000100a00 */
[----:B------:R2:W-:Y:S04]  /*20730*/  STL.128 [R1+0x11c0], R164 ;  /* 0x0011c0a401007387 */ /* 0x0005e80000100c00 */
[----:B------:R2:W-:Y:S04]  /*20740*/  STL.128 [R1+0x11b0], R160 ;  /* 0x0011b0a001007387 */ /* 0x0005e80000100c00 */
[----:B------:R2:W-:Y:S04]  /*20750*/  STL.128 [R1+0x11a0], R156 ;  /* 0x0011a09c01007387 */ /* 0x0005e80000100c00 */
[----:B------:R2:W-:Y:S04]  /*20760*/  STL.128 [R1+0x1190], R152 ;  /* 0x0011909801007387 */ /* 0x0005e80000100c00 */
[----:B0-----:R-:W4:Y:S04]  /*20770*/  LDL.LU R227, [R1+0x12b8] ;  /* 0x0012b80001e37983 */ /* 0x001f280000300800 */
[----:B-1----:R-:W4:Y:S04]  /*20780*/  LDL.LU.64 R224, [R1+0x12b0] ;  /* 0x0012b00001e07983 */ /* 0x002f280000300a00 */
[----:B------:R-:W4:Y:S04]  /*20790*/  LDL.LU.128 R220, [R1+0x12a0] ;  /* 0x0012a00001dc7983 */ /* 0x000f280000300c00 */
[----:B------:R-:W4:Y:S04]  /*207a0*/  LDL.LU.64 R218, [R1+0x1290] ;  /* 0x0012900001da7983 */ /* 0x000f280000300a00 */
[----:B--2---:R-:W2:Y:S04]  /*207b0*/  LDL.LU.128 R212, [R1+0x1280] ;  /* 0x0012800001d47983 */ /* 0x004ea80000300c00 */
[----:B------:R-:W2:Y:S04]  /*207c0*/  LDL.LU.128 R208, [R1+0x1270] ;  /* 0x0012700001d07983 */ /* 0x000ea80000300c00 */
[----:B------:R-:W2:Y:S04]  /*207d0*/  LDL.LU.128 R204, [R1+0x1260] ;  /* 0x0012600001cc7983 */ /* 0x000ea80000300c00 */
[----:B------:R-:W2:Y:S04]  /*207e0*/  LDL.LU.128 R200, [R1+0x1250] ;  /* 0x0012500001c87983 */ /* 0x000ea80000300c00 */
        /* <DEDUP_REMOVED lines=10> */
[----:B------:R-:W2:Y:S04]  /*20890*/  LDL.LU R180, [R1+0xe40] ;  /* 0x000e400001b47983 */ /* 0x000ea80000300800 */
[----:B------:R-:W2:Y:S04]  /*208a0*/  LDL.LU R181, [R1+0xe3c] ;  /* 0x000e3c0001b57983 */ /* 0x000ea80000300800 */
[----:B------:R-:W2:Y:S04]  /*208b0*/  LDL.LU R171, [R1+0xe38] ;  /* 0x000e380001ab7983 */ /* 0x000ea80000300800 */
[----:B------:R0:W-:Y:S04]  /*208c0*/  STL.64 [R1+0xe30], R112 ;  /* 0x000e307001007387 */ /* 0x0001e80000100a00 */
[----:B------:R-:W-:Y:S04]  /*208d0*/  STL.128 [R1+0xcc0], R20 ;  /* 0x000cc01401007387 */ /* 0x000fe80000100c00 */
[----:B------:R-:W-:Y:S04]  /*208e0*/  STL.128 [R1+0xcb0], R16 ;  /* 0x000cb01001007387 */ /* 0x000fe80000100c00 */
[----:B------:R-:W-:Y:S04]  /*208f0*/  STL.128 [R1+0xca0], R12 ;  /* 0x000ca00c01007387 */ /* 0x000fe80000100c00 */
[----:B------:R-:W-:Y:S04]  /*20900*/  STL.128 [R1+0xc90], R8 ;  /* 0x000c900801007387 */ /* 0x000fe80000100c00 */
[----:B------:R-:W-:Y:S04]  /*20910*/  STL.64 [R1+0xc80], R4 ;  /* 0x000c800401007387 */ /* 0x000fe80000100a00 */
[----:B------:R1:W-:Y:S04]  /*20920*/  STL.128 [R1+0x3b0], R116 ;  /* 0x0003b07401007387 */ /* 0x0003e80000100c00 */
[----:B---3--:R-:W-:Y:S04]  /*20930*/  STL.128 [R1+0xe00], R100 ;  /* 0x000e006401007387 */ /* 0x008fe80000100c00 */
[----:B----4-:R3:W-:Y:S04]  /*20940*/  STL.128 [R1+0xe20], R108 ;  /* 0x000e206c01007387 */ /* 0x0107e80000100c00 */
        /* <DEDUP_REMOVED lines=21> */
[----:B-1----:R-:W2:Y:S04]  /*20aa0*/  LDL.LU R116, [R1+0x5d8] ;  /* 0x0005d80001747983 */ /* 0x002ea80000300800 */
[----:B------:R-:W2:Y:S04]  /*20ab0*/  LDL.LU R115, [R1+0x5d4] ;  /* 0x0005d40001737983 */ /* 0x000ea80000300800 */
[----:B------:R-:W2:Y:S04]  /*20ac0*/  LDL.LU R114, [R1+0x5d0] ;  /* 0x0005d00001727983 */ /* 0x000ea80000300800 */
        /* <DEDUP_REMOVED lines=32> */
[----:B--2---:R-:W-:Y:S04]  /*20cd0*/  STL.128 [R1+0xc40], R200 ;  /* 0x000c40c801007387 */ /* 0x004fe80000100c00 */
[----:B------:R1:W-:Y:S04]  /*20ce0*/  STL.128 [R1+0xba0], R160 ;  /* 0x000ba0a001007387 */ /* 0x0003e80000100c00 */
[----:B------:R2:W-:Y:S01]  /*20cf0*/  STL.128 [R1+0xbf0], R180 ;  /* 0x000bf0b401007387 */ /* 0x0005e20000100c00 */
[----:B0-----:R-:W-:-:S03]  /*20d00*/  IMAD.MOV.U32 R123, RZ, RZ, R117 ;  /* 0x000000ffff7b7224 */ /* 0x001fc600078e0075 */
[----:B------:R0:W-:Y:S01]  /*20d10*/  STL.128 [R1+0xbb0], R164 ;  /* 0x000bb0a401007387 */ /* 0x0001e20000100c00 */
[----:B------:R-:W-:Y:S02]  /*20d20*/  IMAD.MOV.U32 R124, RZ, RZ, R156 ;  /* 0x000000ffff7c7224 */ /* 0x000fe400078e009c */
[----:B------:R-:W-:Y:S01]  /*20d30*/  IMAD.MOV.U32 R125, RZ, RZ, R157 ;  /* 0x000000ffff7d7224 */ /* 0x000fe200078e009d */
[----:B------:R-:W4:Y:S01]  /*20d40*/  LDL.LU.128 R20, [R1+0xcc0] ;  /* 0x000cc00001147983 */ /* 0x000f220000300c00 */
[----:B------:R-:W-:Y:S02]  /*20d50*/  IMAD.MOV.U32 R126, RZ, RZ, R158 ;  /* 0x000000ffff7e7224 */ /* 0x000fe400078e009e */
[----:B------:R-:W-:Y:S01]  /*20d60*/  IMAD.MOV.U32 R127, RZ, RZ, R159 ;  /* 0x000000ffff7f7224 */ /* 0x000fe200078e009f */
[----:B-1----:R-:W4:Y:S01]  /*20d70*/  LDL.LU.128 R160, [R1+0xba0] ;  /* 0x000ba00001a07983 */ /* 0x002f220000300c00 */
[----:B------:R-:W-:Y:S02]  /*20d80*/  IMAD.MOV.U32 R128, RZ, RZ, R227 ;  /* 0x000000ffff807224 */ /* 0x000fe400078e00e3 */
[----:B------:R-:W-:Y:S01]  /*20d90*/  IMAD.MOV.U32 R129, RZ, RZ, R225 ;  /* 0x000000ffff817224 */ /* 0x000fe200078e00e1 */
[----:B------:R-:W-:Y:S01]  /*20da0*/  STL [R1+0xc60], R208 ;  /* 0x000c60d001007387 */ /* 0x000fe20000100800 */
[----:B------:R-:W-:-:S02]  /*20db0*/  IMAD.MOV.U32 R130, RZ, RZ, R224 ;  /* 0x000000ffff827224 */ /* 0x000fc400078e00e0 */
[----:B------:R-:W-:Y:S01]  /*20dc0*/  IMAD.MOV.U32 R131, RZ, RZ, R223 ;  /* 0x000000ffff837224 */ /* 0x000fe200078e00df */
[----:B------:R-:W-:Y:S01]  /*20dd0*/  STL.128 [R1+0xc50], R204 ;  /* 0x000c50cc01007387 */ /* 0x000fe20000100c00 */
[----:B------:R-:W-:Y:S02]  /*20de0*/  IMAD.MOV.U32 R132, RZ, RZ, R222 ;  /* 0x000000ffff847224 */ /* 0x000fe400078e00de */
[----:B------:R-:W-:Y:S01]  /*20df0*/  IMAD.MOV.U32 R133, RZ, RZ, R209 ;  /* 0x000000ffff857224 */ /* 0x000fe200078e00d1 */
[----:B------:R-:W4:Y:S01]  /*20e00*/  LDL.LU.128 R16, [R1+0xcb0] ;  /* 0x000cb00001107983 */ /* 0x000f220000300c00 */
[----:B------:R-:W-:Y:S02]  /*20e10*/  IMAD.MOV.U32 R134, RZ, RZ, R210 ;  /* 0x000000ffff867224 */ /* 0x000fe400078e00d2 */
[----:B------:R-:W-:Y:S01]  /*20e20*/  IMAD.MOV.U32 R135, RZ, RZ, R211 ;  /* 0x000000ffff877224 */ /* 0x000fe200078e00d3 */
[----:B------:R-:W4:Y:S01]  /*20e30*/  LDL.LU.128 R12, [R1+0xca0] ;  /* 0x000ca000010c7983 */ /* 0x000f220000300c00 */
[----:B------:R-:W-:-:S02]  /*20e40*/  IMAD.MOV.U32 R136, RZ, RZ, R212 ;  /* 0x000000ffff887224 */ /* 0x000fc400078e00d4 */
[----:B------:R-:W-:Y:S01]  /*20e50*/  IMAD.MOV.U32 R137, RZ, RZ, R213 ;  /* 0x000000ffff897224 */ /* 0x000fe200078e00d5 */
[----:B------:R-:W4:Y:S01]  /*20e60*/  LDL.LU.64 R4, [R1+0xc80] ;  /* 0x000c800001047983 */ /* 0x000f220000300a00 */
[----:B------:R-:W-:Y:S02]  /*20e70*/  IMAD.MOV.U32 R138, RZ, RZ, R214 ;  /* 0x000000ffff8a7224 */ /* 0x000fe400078e00d6 */
[----:B------:R-:W-:Y:S01]  /*20e80*/  IMAD.MOV.U32 R139, RZ, RZ, R215 ;  /* 0x000000ffff8b7224 */ /* 0x000fe200078e00d7 */
[----:B------:R-:W4:Y:S01]  /*20e90*/  LDL.LU R6, [R1+0xc78] ;  /* 0x000c780001067983 */ /* 0x000f220000300800 */
[----:B------:R-:W-:Y:S02]  /*20ea0*/  IMAD.MOV.U32 R140, RZ, RZ, R221 ;  /* 0x000000ffff8c7224 */ /* 0x000fe400078e00dd */
[----:B------:R-:W-:Y:S01]  /*20eb0*/  IMAD.MOV.U32 R141, RZ, RZ, R220 ;  /* 0x000000ffff8d7224 */ /* 0x000fe200078e00dc */
[----:B------:R-:W4:Y:S01]  /*20ec0*/  LDL.LU R7, [R1+0xc74] ;  /* 0x000c740001077983 */ /* 0x000f220000300800 */
        /* <DEDUP_REMOVED lines=10> */
[----:B--2---:R-:W2:Y:S01]  /*20f70*/  LDL.LU.128 R180, [R1+0xbf0] ;  /* 0x000bf00001b47983 */ /* 0x004ea20000300c00 */
[----:B------:R-:W-:-:S03]  /*20f80*/  IMAD.MOV.U32 R119, RZ, RZ, R113 ;  /* 0x000000ffff777224 */ /* 0x000fc600078e0071 */
[----:B0-----:R-:W2:Y:S01]  /*20f90*/  LDL.LU.128 R164, [R1+0xbb0] ;  /* 0x000bb00001a47983 */ /* 0x001ea20000300c00 */
[----:B------:R-:W-:Y:S02]  /*20fa0*/  IMAD.MOV.U32 R118, RZ, RZ, R112 ;  /* 0x000000ffff767224 */ /* 0x000fe400078e0070 */
[----:B------:R-:W-:Y:S02]  /*20fb0*/  IMAD.MOV.U32 R122, RZ, RZ, R116 ;  /* 0x000000ffff7a7224 */ /* 0x000fe400078e0074 */
[----:B------:R-:W-:Y:S02]  /*20fc0*/  IMAD.MOV.U32 R121, RZ, RZ, R115 ;  /* 0x000000ffff797224 */ /* 0x000fe400078e0073 */
[----:B------:R-:W-:Y:S02]  /*20fd0*/  IMAD.MOV.U32 R120, RZ, RZ, R114 ;  /* 0x000000ffff787224 */ /* 0x000fe400078e0072 */
[----:B---3--:R-:W-:Y:S02]  /*20fe0*/  IMAD.MOV.U32 R117, RZ, RZ, R111 ;  /* 0x000000ffff757224 */ /* 0x008fe400078e006f */
[----:B------:R-:W-:-:S02]  /*20ff0*/  IMAD.MOV.U32 R116, RZ, RZ, R110 ;  /* 0x000000ffff747224 */ /* 0x000fc400078e006e */
[----:B------:R-:W-:Y:S02]  /*21000*/  IMAD.MOV.U32 R115, RZ, RZ, R109 ;  /* 0x000000ffff737224 */ /* 0x000fe400078e006d */
[----:B------:R-:W-:Y:S02]  /*21010*/  IMAD.MOV.U32 R114, RZ, RZ, R108 ;  /* 0x000000ffff727224 */ /* 0x000fe400078e006c */
[----:B----4-:R-:W-:Y:S02]  /*21020*/  IMAD.MOV.U32 R113, RZ, RZ, R107 ;  /* 0x000000ffff717224 */ /* 0x010fe400078e006b */
        /* <DEDUP_REMOVED lines=88> */
[----:B------:R-:W-:-:S06]  /*215b0*/  IMAD.MOV.U32 R27, RZ, RZ, R205 ;  /* 0x000000ffff1b7224 */ /* 0x000fcc00078e00cd */
[----:B------:R-:W-:-:S06]  /*215c0*/  WARPGROUP.ARRIVE ;  /* 0x00000000000079c5 */ /* 0x000fcc0000000000 */
[----:B------:R-:W-:Y:S03]  /*215d0*/  HGMMA.64x256x16.F32.BF16 R24, R152, gdesc[UR4].tnspB, R24, gsb0 ;  /* 0x43e0000498187df0 */ /* 0x000fe60008001818 */
[----:B------:R-:W-:Y:S02]  /*215e0*/  WARPGROUP.DEPBAR.LE gsb0, 0x0 ;  /* 0x00008000000079c5 */ /* 0x000fe40000010000 */
[----:B------:R0:W-:Y:S04]  /*215f0*/  STL.128 [R1+0xae0], R104 ;  /* 0x000ae06801007387 */ /* 0x0001e80000100c00 */
[----:B0-----:R-:W3:Y:S04]  /*21600*/  LDL.LU.128 R104, [R1+0xae0] ;  /* 0x000ae00001687983 */ /* 0x001ee80000300c00 */
[----:B------:R0:W-:Y:S04]  /*21610*/  STL.128 [R1+0xb10], R116 ;  /* 0x000b107401007387 */ /* 0x0001e80000100c00 */
[----:B------:R1:W-:Y:S04]  /*21620*/  STL.128 [R1+0xb40], R128 ;  /* 0x000b408001007387 */ /* 0x0003e80000100c00 */
[----:B------:R4:W-:Y:S04]  /*21630*/  STL.128 [R1+0xb30], R124 ;  /* 0x000b307c01007387 */ /* 0x0009e80000100c00 */
[----:B0-----:R-:W2:Y:S04]  /*21640*/  LDL.LU.128 R116, [R1+0xb10] ;  /* 0x000b100001747983 */ /* 0x001ea80000300c00 */
[----:B------:R0:W-:Y:S04]  /*21650*/  STL.128 [R1+0xb20], R120 ;  /* 0x000b207801007387 */ /* 0x0001e80000100c00 */
[----:B-1----:R-:W2:Y:S04]  /*21660*/  LDL.LU.128 R128, [R1+0xb40] ;  /* 0x000b400001807983 */ /* 0x002ea80000300c00 */
[----:B----4-:R-:W4:Y:S04]  /*21670*/  LDL.LU.128 R124, [R1+0xb30] ;  /* 0x000b3000017c7983 */ /* 0x010f280000300c00 */
[----:B0-----:R-:W4:Y:S04]  /*21680*/  LDL.LU.128 R120, [R1+0xb20] ;  /* 0x000b200001787983 */ /* 0x001f280000300c00 */
[----:B------:R0:W-:Y:S04]  /*21690*/  STL.128 [R1+0xb90], R148 ;  /* 0x000b909401007387 */ /* 0x0001e80000100c00 */
[----:B------:R1:W-:Y:S04]  /*216a0*/  STL.128 [R1+0x900], R44 ;  /* 0x0009002c01007387 */ /* 0x0003e80000100c00 */
[----:B------:R1:W-:Y:S04]  /*216b0*/  STL.128 [R1+0xb80], R144 ;  /* 0x000b809001007387 */ /* 0x0003e80000100c00 */
[----:B------:R1:W-:Y:S04]  /*216c0*/  STL.128 [R1+0xb70], R140 ;  /* 0x000b708c01007387 */ /* 0x0003e80000100c00 */
[----:B0-----:R-:W4:Y:S04]  /*216d0*/  LDL.LU.128 R148, [R1+0xb90] ;  /* 0x000b900001947983 */ /* 0x001f280000300c00 */
[----:B-1----:R-:W4:Y:S04]  /*216e0*/  LDL.LU.128 R44, [R1+0x900] ;  /* 0x00090000012c7983 */ /* 0x002f280000300c00 */
[----:B------:R0:W-:Y:S04]  /*216f0*/  STL.128 [R1+0xb60], R136 ;  /* 0x000b608801007387 */ /* 0x0001e80000100c00 */
[----:B------:R-:W4:Y:S04]  /*21700*/  LDL.LU.128 R144, [R1+0xb80] ;  /* 0x000b800001907983 */ /* 0x000f280000300c00 */
[----:B------:R-:W4:Y:S04]  /*21710*/  LDL.LU.128 R140, [R1+0xb70] ;  /* 0x000b7000018c7983 */ /* 0x000f280000300c00 */
[----:B------:R1:W-:Y:S04]  /*21720*/  STL.128 [R1+0xb00], R112 ;  /* 0x000b007001007387 */ /* 0x0003e80000100c00 */
[----:B0-----:R-:W4:Y:S04]  /*21730*/  LDL.LU.128 R136, [R1+0xb60] ;  /* 0x000b600001887983 */ /* 0x001f280000300c00 */
[----:B------:R0:W-:Y:S04]  /*21740*/  STL.128 [R1+0xaf0], R108 ;  /* 0x000af06c01007387 */ /* 0x0001e80000100c00 */
[----:B------:R0:W-:Y:S04]  /*21750*/  STL.128 [R1+0xad0], R100 ;  /* 0x000ad06401007387 */ /* 0x0001e80000100c00 */
[----:B------:R0:W-:Y:S04]  /*21760*/  STL.128 [R1+0xb50], R132 ;  /* 0x000b508401007387 */ /* 0x0001e80000100c00 */
[----:B-1----:R-:W4:Y:S04]  /*21770*/  LDL.LU.128 R112, [R1+0xb00] ;  /* 0x000b000001707983 */ /* 0x002f280000300c00 */
[----:B0-----:R-:W4:Y:S04]  /*21780*/  LDL.LU.128 R108, [R1+0xaf0] ;  /* 0x000af000016c7983 */ /* 0x001f280000300c00 */
[----:B------:R-:W4:Y:S04]  /*21790*/  LDL.LU.128 R100, [R1+0xad0] ;  /* 0x000ad00001647983 */ /* 0x000f280000300c00 */
[----:B------:R-:W4:Y:S04]  /*217a0*/  LDL.LU.128 R132, [R1+0xb50] ;  /* 0x000b500001847983 */ /* 0x000f280000300c00 */
[----:B------:R0:W-:Y:S04]  /*217b0*/  STL.128 [R1+0x930], R56 ;  /* 0x0009303801007387 */ /* 0x0001e80000100c00 */
[----:B------:R1:W-:Y:S04]  /*217c0*/  STL.128 [R1+0x920], R52 ;  /* 0x0009203401007387 */ /* 0x0003e80000100c00 */
[----:B------:R1:W-:Y:S04]  /*217d0*/  STL.128 [R1+0x910], R48 ;  /* 0x0009103001007387 */ /* 0x0003e80000100c00 */
[----:B0-----:R-:W4:Y:S04]  /*217e0*/  LDL.LU.128 R56, [R1+0x930] ;  /* 0x0009300001387983 */ /* 0x001f280000300c00 */
[----:B-1----:R-:W4:Y:S04]  /*217f0*/  LDL.LU.128 R52, [R1+0x920] ;  /* 0x0009200001347983 */ /* 0x002f280000300c00 */
[----:B------:R-:W4:Y:S04]  /*21800*/  LDL.LU.128 R48, [R1+0x910] ;  /* 0x0009100001307983 */ /* 0x000f280000300c00 */
[----:B---3--:R0:W-:Y:S04]  /*21810*/  STL.128 [R1+0x9f0], R104 ;  /* 0x0009f06801007387 */ /* 0x0081e80000100c00 */
[----:B0-----:R-:W3:Y:S04]  /*21820*/  LDL.LU.128 R104, [R1+0x9f0] ;  /* 0x0009f00001687983 */ /* 0x001ee80000300c00 */
[----:B--2---:R0:W-:Y:S04]  /*21830*/  STL.128 [R1+0xa20], R116 ;  /* 0x000a207401007387 */ /* 0x0041e80000100c00 */
[----:B------:R1:W-:Y:S04]  /*21840*/  STL.128 [R1+0xa50], R128 ;  /* 0x000a508001007387 */ /* 0x0003e80000100c00 */
[----:B0-----:R-:W2:Y:S04]  /*21850*/  LDL.LU.128 R116, [R1+0xa20] ;  /* 0x000a200001747983 */ /* 0x001ea80000300c00 */
[----:B----4-:R0:W-:Y:S04]  /*21860*/  STL.128 [R1+0xa40], R124 ;  /* 0x000a407c01007387 */ /* 0x0101e80000100c00 */
[----:B------:R4:W-:Y:S04]  /*21870*/  STL.128 [R1+0xa30], R120 ;  /* 0x000a307801007387 */ /* 0x0009e80000100c00 */
[----:B-1----:R-:W2:Y:S04]  /*21880*/  LDL.LU.128 R128, [R1+0xa50] ;  /* 0x000a500001807983 */ /* 0x002ea80000300c00 */
[----:B0-----:R-:W2:Y:S04]  /*21890*/  LDL.LU.128 R124, [R1+0xa40] ;  /* 0x000a4000017c7983 */ /* 0x001ea80000300c00 */
[----:B----4-:R-:W4:Y:S01]  /*218a0*/  LDL.LU.128 R120, [R1+0xa30] ;  /* 0x000a300001787983 */ /* 0x010f220000300c00 */
[----:B------:R-:W-:-:S02]  /*218b0*/  IMAD.MOV.U32 R8, RZ, RZ, R35 ;  /* 0x000000ffff087224 */ /* 0x000fc400078e0023 */
[----:B------:R-:W-:Y:S02]  /*218c0*/  IMAD.MOV.U32 R9, RZ, RZ, R34 ;  /* 0x000000ffff097224 */ /* 0x000fe400078e0022 */
[----:B------:R-:W-:Y:S02]  /*218d0*/  IMAD.MOV.U32 R200, RZ, RZ, R156 ;  /* 0x000000ffffc87224 */ /* 0x000fe400078e009c */
[----:B------:R-:W-:Y:S02]  /*218e0*/  IMAD.MOV.U32 R201, RZ, RZ, R157 ;  /* 0x000000ffffc97224 */ /* 0x000fe400078e009d */
[----:B------:R-:W-:Y:S02]  /*218f0*/  IMAD.MOV.U32 R202, RZ, RZ, R158 ;  /* 0x000000ffffca7224 */ /* 0x000fe400078e009e */
[----:B------:R-:W-:-:S05]  /*21900*/  IMAD.MOV.U32 R203, RZ, RZ, R159 ;  /* 0x000000ffffcb7224 */ /* 0x000fca00078e009f */
[----:B------:R0:W-:Y:S04]  /*21910*/  STL.128 [R1+0x3d0], R200 ;  /* 0x0003d0c801007387 */ /* 0x0001e80000100c00 */
[----:B0-----:R-:W4:Y:S01]  /*21920*/  LDL.LU.128 R200, [R1+0xc40] ;  /* 0x000c400001c87983 */ /* 0x001f220000300c00 */
[----:B------:R-:W-:Y:S02]  /*21930*/  IMAD.MOV.U32 R204, RZ, RZ, R227 ;  /* 0x000000ffffcc7224 */ /* 0x000fe400078e00e3 */
[----:B------:R-:W-:Y:S02]  /*21940*/  IMAD.MOV.U32 R205, RZ, RZ, R225 ;  /* 0x000000ffffcd7224 */ /* 0x000fe400078e00e1 */
[----:B------:R-:W-:Y:S02]  /*21950*/  IMAD.MOV.U32 R206, RZ, RZ, R224 ;  /* 0x000000ffffce7224 */ /* 0x000fe400078e00e0 */
[----:B------:R-:W-:-:S02]  /*21960*/  IMAD.MOV.U32 R207, RZ, RZ, R223 ;  /* 0x000000ffffcf7224 */ /* 0x000fc400078e00df */
[----:B------:R-:W-:Y:S01]  /*21970*/  IMAD.MOV.U32 R208, RZ, RZ, R222 ;  /* 0x000000ffffd07224 */ /* 0x000fe200078e00de */
[----:B------:R-:W-:Y:S04]  /*21980*/  STL.128 [R1+0xaa0], R148 ;  /* 0x000aa09401007387 */ /* 0x000fe80000100c00 */
[----:B------:R0:W-:Y:S04]  /*21990*/  STL.128 [R1+0x3e0], R204 ;  /* 0x0003e0cc01007387 */ /* 0x0001e80000100c00 */
[----:B------:R1:W-:Y:S04]  /*219a0*/  STL.128 [R1+0x3f0], R208 ;  /* 0x0003f0d001007387 */ /* 0x0003e80000100c00 */
[----:B------:R1:W-:Y:S04]  /*219b0*/  STL.128 [R1+0x9d0], R96 ;  /* 0x0009d06001007387 */ /* 0x0003e80000100c00 */
[----:B------:R1:W-:Y:S04]  /*219c0*/  STL.128 [R1+0x980], R76 ;  /* 0x0009804c01007387 */ /* 0x0003e80000100c00 */
[----:B0-----:R-:W4:Y:S04]  /*219d0*/  LDL.LU.128 R204, [R1+0xc50] ;  /* 0x000c500001cc7983 */ /* 0x001f280000300c00 */
[----:B-1----:R-:W4:Y:S04]  /*219e0*/  LDL.LU R208, [R1+0xc60] ;  /* 0x000c600001d07983 */ /* 0x002f280000300800 */
[----:B------:R-:W4:Y:S04]  /*219f0*/  LDL.LU.128 R148, [R1+0xaa0] ;  /* 0x000aa00001947983 */ /* 0x000f280000300c00 */
[----:B------:R-:W4:Y:S04]  /*21a00*/  LDL.LU.128 R96, [R1+0x9d0] ;  /* 0x0009d00001607983 */ /* 0x000f280000300c00 */
[----:B------:R-:W4:Y:S04]  /*21a10*/  LDL.LU.128 R76, [R1+0x980] ;  /* 0x00098000014c7983 */ /* 0x000f280000300c00 */
[----:B------:R0:W-:Y:S04]  /*21a20*/  STL.128 [R1+0xa90], R144 ;  /* 0x000a909001007387 */ /* 0x0001e80000100c00 */
        /* <DEDUP_REMOVED lines=22> */
[----:B------:R-:W4:Y:S04]  /*21b90*/  LDL.LU.128 R40, [R1+0x8f0] ;  /* 0x0008f00001287983 */ /* 0x000f280000300c00 */
[----:B------:R-:W4:Y:S04]  /*21ba0*/  LDL.LU.128 R36, [R1+0x8e0] ;  /* 0x0008e00001247983 */ /* 0x000f280000300c00 */
[----:B0-----:R-:W4:Y:S04]  /*21bb0*/  LDL.LU.128 R60, [R1+0x940] ;  /* 0x00094000013c7983 */ /* 0x001f280000300c00 */
[----:B---3--:R0:W-:Y:S02]  /*21bc0*/  STL.128 [R1+0x770], R104 ;  /* 0x0007706801007387 */ /* 0x0081e40000100c00 */
[----:B0-----:R-:W-:-:S02]  /*21bd0*/  IMAD.MOV.U32 R106, RZ, RZ, R9 ;  /* 0x000000ffff6a7224 */ /* 0x001fc400078e0009 */
[----:B------:R-:W-:Y:S02]  /*21be0*/  IMAD.MOV.U32 R107, RZ, RZ, R8 ;  /* 0x000000ffff6b7224 */ /* 0x000fe400078e0008 */
[----:B------:R-:W3:Y:S04]  /*21bf0*/  LDL.64 R8, [R1+0x220] ;  /* 0x0002200001087983 */ /* 0x000ee80000100a00 */
[----:B--2---:R0:W-:Y:S04]  /*21c00*/  STL.128 [R1+0x7a0], R116 ;  /* 0x0007a07401007387 */ /* 0x0041e80000100c00 */
[----:B------:R-:W-:Y:S04]  /*21c10*/  STL.128 [R1+0x700], R24 ;  /* 0x0007001801007387 */ /* 0x000fe80000100c00 */
[----:B------:R1:W-:Y:S01]  /*21c20*/  STL.128 [R1+0x7d0], R128 ;  /* 0x0007d08001007387 */ /* 0x0003e20000100c00 */
[----:B0-----:R-:W-:-:S02]  /*21c30*/  IMAD.MOV.U32 R119, RZ, RZ, R47 ;  /* 0x000000ffff777224 */ /* 0x001fc400078e002f */
[----:B------:R-:W-:Y:S02]  /*21c40*/  IMAD.MOV.U32 R118, RZ, RZ, R46 ;  /* 0x000000ffff767224 */ /* 0x000fe400078e002e */
[----:B------:R-:W-:Y:S01]  /*21c50*/  IMAD.MOV.U32 R117, RZ, RZ, R45 ;  /* 0x000000ffff757224 */ /* 0x000fe200078e002d */
[----:B------:R0:W-:Y:S01]  /*21c60*/  STL.128 [R1+0x7c0], R124 ;  /* 0x0007c07c01007387 */ /* 0x0001e20000100c00 */
[----:B------:R-:W-:-:S03]  /*21c70*/  IMAD.MOV.U32 R116, RZ, RZ, R44 ;  /* 0x000000ffff747224 */ /* 0x000fc600078e002c */
[----:B----4-:R-:W-:Y:S04]  /*21c80*/  STL.128 [R1+0x7b0], R120 ;  /* 0x0007b07801007387 */ /* 0x010fe80000100c00 */
[----:B------:R2:W-:Y:S01]  /*21c90*/  STL.128 [R1+0x290], R116 ;  /* 0x0002907401007387 */ /* 0x0005e20000100c00 */
[----:B-1----:R-:W-:Y:S02]  /*21ca0*/  IMAD.MOV.U32 R131, RZ, RZ, R59 ;  /* 0x000000ffff837224 */ /* 0x002fe400078e003b */
[----:B------:R-:W-:Y:S01]  /*21cb0*/  IMAD.MOV.U32 R130, RZ, RZ, R58 ;  /* 0x000000ffff827224 */ /* 0x000fe200078e003a */
[----:B------:R-:W4:Y:S01]  /*21cc0*/  LDL.LU.128 R24, [R1+0x700] ;  /* 0x0007000001187983 */ /* 0x000f220000300c00 */
[----:B------:R-:W-:Y:S02]  /*21cd0*/  IMAD.MOV.U32 R129, RZ, RZ, R57 ;  /* 0x000000ffff817224 */ /* 0x000fe400078e0039 */
[----:B------:R-:W-:-:S02]  /*21ce0*/  IMAD.MOV.U32 R128, RZ, RZ, R56 ;  /* 0x000000ffff807224 */ /* 0x000fc400078e0038 */
[----:B0-----:R-:W-:Y:S02]  /*21cf0*/  IMAD.MOV.U32 R127, RZ, RZ, R55 ;  /* 0x000000ffff7f7224 */ /* 0x001fe400078e0037 */
[----:B------:R-:W-:Y:S02]  /*21d00*/  IMAD.MOV.U32 R126, RZ, RZ, R54 ;  /* 0x000000ffff7e7224 */ /* 0x000fe400078e0036 */
[----:B------:R-:W-:Y:S01]  /*21d10*/  IMAD.MOV.U32 R125, RZ, RZ, R53 ;  /* 0x000000ffff7d7224 */ /* 0x000fe200078e0035 */
[----:B--2---:R-:W2:Y:S01]  /*21d20*/  LDL.LU.128 R116, [R1+0x7a0] ;  /* 0x0007a00001747983 */ /* 0x004ea20000300c00 */
[----:B------:R-:W-:Y:S02]  /*21d30*/  IMAD.MOV.U32 R123, RZ, RZ, R51 ;  /* 0x000000ffff7b7224 */ /* 0x000fe400078e0033 */
[----:B------:R-:W-:Y:S02]  /*21d40*/  IMAD.MOV.U32 R122, RZ, RZ, R50 ;  /* 0x000000ffff7a7224 */ /* 0x000fe400078e0032 */
[----:B------:R-:W-:-:S02]  /*21d50*/  IMAD.MOV.U32 R121, RZ, RZ, R49 ;  /* 0x000000ffff797224 */ /* 0x000fc400078e0031 */
[----:B------:R-:W-:Y:S02]  /*21d60*/  IMAD.MOV.U32 R120, RZ, RZ, R48 ;  /* 0x000000ffff787224 */ /* 0x000fe400078e0030 */
[----:B------:R-:W-:Y:S01]  /*21d70*/  IMAD.MOV.U32 R124, RZ, RZ, R52 ;  /* 0x000000ffff7c7224 */ /* 0x000fe200078e0034 */
        /* <DEDUP_REMOVED lines=9> */
[----:B------:R1:W-:Y:S04]  /*21e10*/  STL.128 [R1+0xc20], R192 ;  /* 0x000c20c001007387 */ /* 0x0003e80000100c00 */
[----:B------:R1:W-:Y:S04]  /*21e20*/  STL.128 [R1+0xbd0], R172 ;  /* 0x000bd0ac01007387 */ /* 0x0003e80000100c00 */
[----:B0-----:R-:W4:Y:S04]  /*21e30*/  LDL.LU.128 R184, [R1+0xc00] ;  /* 0x000c000001b87983 */ /* 0x001f280000300c00 */
[----:B------:R0:W-:Y:S04]  /*21e40*/  STL.128 [R1+0xc10], R188 ;  /* 0x000c10bc01007387 */ /* 0x0001e80000100c00 */
[----:B-1----:R-:W4:Y:S04]  /*21e50*/  LDL.LU.128 R192, [R1+0xc20] ;  /* 0x000c200001c07983 */ /* 0x002f280000300c00 */
[----:B------:R-:W4:Y:S04]  /*21e60*/  LDL.LU.128 R172, [R1+0xbd0] ;  /* 0x000bd00001ac7983 */ /* 0x000f280000300c00 */
[----:B------:R1:W-:Y:S04]  /*21e70*/  STL.128 [R1+0xbc0], R168 ;  /* 0x000bc0a801007387 */ /* 0x0003e80000100c00 */
[----:B0-----:R-:W4:Y:S04]  /*21e80*/  LDL.LU.128 R188, [R1+0xc10] ;  /* 0x000c100001bc7983 */ /* 0x001f280000300c00 */
[----:B------:R0:W-:Y:S04]  /*21e90*/  STL.128 [R1+0x9c0], R92 ;  /* 0x0009c05c01007387 */ /* 0x0001e80000100c00 */
[----:B------:R0:W-:Y:S04]  /*21ea0*/  STL.128 [R1+0xac0], R160 ;  /* 0x000ac0a001007387 */ /* 0x0001e80000100c00 */
[----:B-1----:R-:W4:Y:S04]  /*21eb0*/  LDL.LU.128 R168, [R1+0xbc0] ;  /* 0x000bc00001a87983 */ /* 0x002f280000300c00 */
[----:B------:R1:W-:Y:S04]  /*21ec0*/  STL.128 [R1+0xbe0], R176 ;  /* 0x000be0b001007387 */ /* 0x0003e80000100c00 */
[----:B0-----:R-:W4:Y:S01]  /*21ed0*/  LDL.LU.128 R92, [R1+0x9c0] ;  /* 0x0009c000015c7983 */ /* 0x001f220000300c00 */
[----:B------:R-:W-:-:S03]  /*21ee0*/  IMAD.MOV.U32 R160, RZ, RZ, R200 ;  /* 0x000000ffffa07224 */ /* 0x000fc600078e00c8 */
[----:B------:R0:W-:Y:S01]  /*21ef0*/  STL.128 [R1+0x9b0], R88 ;  /* 0x0009b05801007387 */ /* 0x0001e20000100c00 */
[----:B------:R-:W-:Y:S02]  /*21f00*/  IMAD.MOV.U32 R161, RZ, RZ, R183 ;  /* 0x000000ffffa17224 */ /* 0x000fe400078e00b7 */
[----:B------:R-:W-:Y:S01]  /*21f10*/  IMAD.MOV.U32 R162, RZ, RZ, R182 ;  /* 0x000000ffffa27224 */ /* 0x000fe200078e00b6 */
[----:B------:R0:W-:Y:S01]  /*21f20*/  STL.128 [R1+0x6f0], R20 ;  /* 0x0006f01401007387 */ /* 0x0001e20000100c00 */
[----:B------:R-:W-:-:S03]  /*21f30*/  IMAD.MOV.U32 R163, RZ, RZ, R166 ;  /* 0x000000ffffa37224 */ /* 0x000fc600078e00a6 */
[----:B-1----:R-:W4:Y:S04]  /*21f40*/  LDL.LU.128 R176, [R1+0xbe0] ;  /* 0x000be00001b07983 */ /* 0x002f280000300c00 */
[----:B------:R1:W-:Y:S04]  /*21f50*/  STL.128 [R1+0x430], R160 ;  /* 0x000430a001007387 */ /* 0x0003e80000100c00 */
[----:B0-----:R-:W4:Y:S04]  /*21f60*/  LDL.LU.128 R88, [R1+0x9b0] ;  /* 0x0009b00001587983 */ /* 0x001f280000300c00 */
[----:B------:R-:W4:Y:S01]  /*21f70*/  LDL.LU.128 R20, [R1+0x6f0] ;  /* 0x0006f00001147983 */ /* 0x000f220000300c00 */
[----:B------:R-:W-:-:S03]  /*21f80*/  IMAD.MOV.U32 R152, RZ, RZ, R208 ;  /* 0x000000ffff987224 */ /* 0x000fc600078e00d0 */
[----:B------:R0:W-:Y:S04]  /*21f90*/  STL.128 [R1+0x6e0], R16 ;  /* 0x0006e01001007387 */ /* 0x0001e80000100c00 */
[----:B-1----:R-:W4:Y:S01]  /*21fa0*/  LDL.LU.128 R160, [R1+0xac0] ;  /* 0x000ac00001a07983 */ /* 0x002f220000300c00 */
[----:B------:R-:W-:Y:S02]  /*21fb0*/  IMAD.MOV.U32 R153, RZ, RZ, R207 ;  /* 0x000000ffff997224 */ /* 0x000fe400078e00cf */
[----:B------:R-:W-:Y:S02]  /*21fc0*/  IMAD.MOV.U32 R154, RZ, RZ, R206 ;  /* 0x000000ffff9a7224 */ /* 0x000fe400078e00ce */
[----:B------:R-:W-:Y:S01]  /*21fd0*/  IMAD.MOV.U32 R155, RZ, RZ, R205 ;  /* 0x000000ffff9b7224 */ /* 0x000fe200078e00cd */
[----:B------:R1:W-:Y:S01]  /*21fe0*/  STL.128 [R1+0x820], R148 ;  /* 0x0008209401007387 */ /* 0x0003e20000100c00 */
[----:B------:R-:W-:-:S03]  /*21ff0*/  IMAD.MOV.U32 R217, RZ, RZ, 0x1 ;  /* 0x00000001ffd97424 */ /* 0x000fc600078e00ff */
[----:B------:R1:W-:Y:S04]  /*22000*/  STL.128 [R1+0x750], R96 ;  /* 0x0007506001007387 */ /* 0x0003e80000100c00 */
[----:B0-----:R-:W4:Y:S04]  /*22010*/  LDL.LU.128 R16, [R1+0x6e0] ;  /* 0x0006e00001107983 */ /* 0x001f280000300c00 */
[----:B------:R0:W-:Y:S01]  /*22020*/  STL.128 [R1+0xab0], R152 ;  /* 0x000ab09801007387 */ /* 0x0001e20000100c00 */
[----:B-1----:R-:W-:-:S03]  /*22030*/  IMAD.MOV.U32 R151, RZ, RZ, R79 ;  /* 0x000000ffff977224 */ /* 0x002fc600078e004f */
[----:B------:R1:W-:Y:S01]  /*22040*/  STL.128 [R1+0x6d0], R12 ;  /* 0x0006d00c01007387 */ /* 0x0003e20000100c00 */
[----:B------:R-:W-:Y:S02]  /*22050*/  IMAD.MOV.U32 R150, RZ, RZ, R78 ;  /* 0x000000ffff967224 */ /* 0x000fe400078e004e */
[----:B------:R-:W-:Y:S01]  /*22060*/  IMAD.MOV.U32 R149, RZ, RZ, R77 ;  /* 0x000000ffff957224 */ /* 0x000fe200078e004d */
[----:B------:R-:W4:Y:S01]  /*22070*/  LDL.LU.128 R96, [R1+0x750] ;  /* 0x0007500001607983 */ /* 0x000f220000300c00 */
[----:B------:R-:W-:-:S03]  /*22080*/  IMAD.MOV.U32 R148, RZ, RZ, R76 ;  /* 0x000000ffff947224 */ /* 0x000fc600078e004c */
[----:B------:R3:W-:Y:S04]  /*22090*/  STL.128 [R1+0x990], R80 ;  /* 0x0009905001007387 */ /* 0x0007e80000100c00 */
[----:B0-----:R-:W4:Y:S04]  /*220a0*/  LDL.LU.128 R152, [R1+0xab0] ;  /* 0x000ab00001987983 */ /* 0x001f280000300c00 */
[----:B-1----:R-:W4:Y:S04]  /*220b0*/  LDL.LU.128 R12, [R1+0x6d0] ;  /* 0x0006d000010c7983 */ /* 0x002f280000300c00 */
[----:B---3--:R0:W-:Y:S04]  /*220c0*/  STL.128 [R1+0x6c0], R8 ;  /* 0x0006c00801007387 */ /* 0x0081e80000100c00 */
[----:B------:R1:W-:Y:S04]  /*220d0*/  STL.128 [R1+0x9a0], R84 ;  /* 0x0009a05401007387 */ /* 0x0003e80000100c00 */
[----:B------:R-:W3:Y:S04]  /*220e0*/  LDL.LU.128 R80, [R1+0x990] ;  /* 0x0009900001507983 */ /* 0x000ee80000300c00 */
[----:B------:R1:W-:Y:S04]  /*220f0*/  STL.128 [R1+0x810], R144 ;  /* 0x0008109001007387 */ /* 0x0003e80000100c00 */
[----:B0-----:R-:W3:Y:S04]  /*22100*/  LDL.LU.128 R8, [R1+0x6c0] ;  /* 0x0006c00001087983 */ /* 0x001ee80000300c00 */
[----:B------:R0:W-:Y:S04]  /*22110*/  STL.128 [R1+0x800], R140 ;  /* 0x0008008c01007387 */ /* 0x0001e80000100c00 */
[----:B------:R0:W-:Y:S01]  /*22120*/  STL.128 [R1+0x7f0], R136 ;  /* 0x0007f08801007387 */ /* 0x0001e20000100c00 */
[----:B------:R-:W-:-:S03]  /*22130*/  IMAD.MOV.U32 R104, RZ, RZ, R32 ;  /* 0x000000ffff687224 */ /* 0x000fc600078e0020 */
[----:B-1----:R-:W3:Y:S01]  /*22140*/  LDL.LU.128 R84, [R1+0x9a0] ;  /* 0x0009a00001547983 */ /* 0x002ee20000300c00 */
[----:B------:R-:W-:Y:S02]  /*22150*/  IMAD.MOV.U32 R147, RZ, RZ, R75 ;  /* 0x000000ffff937224 */ /* 0x000fe400078e004b */
[----:B------:R-:W-:Y:S01]  /*22160*/  IMAD.MOV.U32 R146, RZ, RZ, R74 ;  /* 0x000000ffff927224 */ /* 0x000fe200078e004a */
[----:B------:R1:W-:Y:S01]  /*22170*/  STL.128 [R1+0x310], R148 ;  /* 0x0003109401007387 */ /* 0x0003e20000100c00 */
[----:B------:R-:W-:Y:S02]  /*22180*/  IMAD.MOV.U32 R145, RZ, RZ, R73 ;  /* 0x000000ffff917224 */ /* 0x000fe400078e0049 */
[----:B------:R-:W-:Y:S01]  /*22190*/  IMAD.MOV.U32 R144, RZ, RZ, R72 ;  /* 0x000000ffff907224 */ /* 0x000fe200078e0048 */
[----:B------:R2:W-:Y:S01]  /*221a0*/  STL.128 [R1+0x790], R112 ;  /* 0x0007907001007387 */ /* 0x0005e20000100c00 */
[----:B0-----:R-:W-:Y:S02]  /*221b0*/  IMAD.MOV.U32 R143, RZ, RZ, R71 ;  /* 0x000000ffff8f7224 */ /* 0x001fe400078e0047 */
[----:B------:R-:W-:Y:S01]  /*221c0*/  IMAD.MOV.U32 R142, RZ, RZ, R70 ;  /* 0x000000ffff8e7224 */ /* 0x000fe200078e0046 */
[----:B------:R0:W-:Y:S01]  /*221d0*/  STL.128 [R1+0x780], R108 ;  /* 0x0007806c01007387 */ /* 0x0001e20000100c00 */
[----:B------:R-:W-:-:S02]  /*221e0*/  IMAD.MOV.U32 R141, RZ, RZ, R69 ;  /* 0x000000ffff8d7224 */ /* 0x000fc400078e0045 */
[----:B------:R-:W-:Y:S01]  /*221f0*/  IMAD.MOV.U32 R139, RZ, RZ, R67 ;  /* 0x000000ffff8b7224 */ /* 0x000fe200078e0043 */
[----:B------:R0:W-:Y:S01]  /*22200*/  STL.128 [R1+0x760], R100 ;  /* 0x0007606401007387 */ /* 0x0001e20000100c00 */
[----:B------:R-:W-:Y:S02]  /*22210*/  IMAD.MOV.U32 R138, RZ, RZ, R66 ;  /* 0x000000ffff8a7224 */ /* 0x000fe400078e0042 */
[----:B------:R-:W-:Y:S01]  /*22220*/  IMAD.MOV.U32 R137, RZ, RZ, R65 ;  /* 0x000000ffff897224 */ /* 0x000fe200078e0041 */
[----:B-1----:R-:W3:Y:S01]  /*22230*/  LDL.LU.128 R148, [R1+0x820] ;  /* 0x0008200001947983 */ /* 0x002ee20000300c00 */
[----:B------:R-:W-:Y:S02]  /*22240*/  IMAD.MOV.U32 R136, RZ, RZ, R64 ;  /* 0x000000ffff887224 */ /* 0x000fe400078e0040 */
[----:B------:R-:W-:Y:S01]  /*22250*/  IMAD.MOV.U32 R140, RZ, RZ, R68 ;  /* 0x000000ffff8c7224 */ /* 0x000fe200078e0044 */
[----:B--2---:R1:W-:Y:S01]  /*22260*/  STL.128 [R1+0x710], R116 ;  /* 0x0007107401007387 */ /* 0x0043e20000100c00 */
[----:B------:R-:W-:-:S02]  /*22270*/  IMAD.MOV.U32 R105, RZ, RZ, R33 ;  /* 0x000000ffff697224 */ /* 0x000fc400078e0021 */
[----:B------:R-:W-:Y:S01]  /*22280*/  IMAD.MOV.U32 R115, RZ, RZ, R43 ;  /* 0x000000ffff737224 */ /* 0x000fe200078e002b */
[----:B------:R2:W-:Y:S01]  /*22290*/  STL.64 [R1+0xc68], R216 ;  /* 0x000c68d801007387 */ /* 0x0005e20000100a00 */
[----:B0-----:R-:W-:Y:S02]  /*222a0*/  IMAD.MOV.U32 R111, RZ, RZ, R39 ;  /* 0x000000ffff6f7224 */ /* 0x001fe400078e0027 */
[----:B------:R-:W-:Y:S01]  /*222b0*/  IMAD.MOV.U32 R110, RZ, RZ, R38 ;  /* 0x000000ffff6e7224 */ /* 0x000fe200078e0026 */
[----:B------:R0:W-:Y:S01]  /*222c0*/  STL.128 [R1+0x7e0], R132 ;  /* 0x0007e08401007387 */ /* 0x0001e20000100c00 */
[----:B------:R-:W-:Y:S02]  /*222d0*/  IMAD.MOV.U32 R100, RZ, RZ, R28 ;  /* 0x000000ffff647224 */ /* 0x000fe400078e001c */
[----:B------:R-:W-:Y:S01]  /*222e0*/  IMAD.MOV.U32 R101, RZ, RZ, R29 ;  /* 0x000000ffff657224 */ /* 0x000fe200078e001d */
        /* <DEDUP_REMOVED lines=8> */
[----:B----4-:R-:W-:Y:S01]  /*22370*/  STL.128 [R1+0x6a0], R24 ;  /* 0x0006a01801007387 */ /* 0x010fe20000100c00 */
[----:B------:R-:W-:Y:S02]  /*22380*/  IMAD.MOV.U32 R113, RZ, RZ, R41 ;  /* 0x000000ffff717224 */ /* 0x000fe400078e0029 */
[----:B------:R-:W-:Y:S01]  /*22390*/  IMAD.MOV.U32 R112, RZ, RZ, R40 ;  /* 0x000000ffff707224 */ /* 0x000fe200078e0028 */
[----:B------:R4:W-:Y:S01]  /*223a0*/  STL.128 [R1+0x2e0], R136 ;  /* 0x0002e08801007387 */ /* 0x0009e20000100c00 */
[----:B--2---:R-:W-:-:S02]  /*223b0*/  IMAD.MOV.U32 R216, RZ, RZ, R221 ;  /* 0x000000ffffd87224 */ /* 0x004fc400078e00dd */
[----:B------:R-:W-:Y:S01]  /*223c0*/  IMAD.MOV.U32 R217, RZ, RZ, R220 ;  /* 0x000000ffffd97224 */ /* 0x000fe200078e00dc */
[----:B------:R2:W-:Y:S01]  /*223d0*/  STL.128 [R1+0x2f0], R140 ;  /* 0x0002f08c01007387 */ /* 0x0005e20000100c00 */
[----:B0-----:R-:W-:Y:S02]  /*223e0*/  IMAD.MOV.U32 R135, RZ, RZ, R63 ;  /* 0x000000ffff877224 */ /* 0x001fe400078e003f */
[----:B------:R-:W-:Y:S01]  /*223f0*/  IMAD.MOV.U32 R134, RZ, RZ, R62 ;  /* 0x000000ffff867224 */ /* 0x000fe200078e003e */
[----:B------:R-:W3:Y:S01]  /*22400*/  LDL.LU.128 R144, [R1+0x810] ;  /* 0x0008100001907983 */ /* 0x000ee20000300c00 */
[----:B------:R-:W-:Y:S02]  /*22410*/  IMAD.MOV.U32 R133, RZ, RZ, R61 ;  /* 0x000000ffff857224 */ /* 0x000fe400078e003d */
[----:B------:R-:W-:Y:S01]  /*22420*/  IMAD.MOV.U32 R132, RZ, RZ, R60 ;  /* 0x000000ffff847224 */ /* 0x000fe200078e003c */
[----:B-1----:R-:W3:Y:S04]  /*22430*/  LDL.LU.128 R4, [R1+0x6b0] ;  /* 0x0006b00001047983 */ /* 0x002ee80000300c00 */
[----:B----4-:R-:W4:Y:S04]  /*22440*/  LDL.LU.128 R136, [R1+0x7f0] ;  /* 0x0007f00001887983 */ /* 0x010f280000300c00 */
[----:B--2---:R-:W2:Y:S04]  /*22450*/  LDL.LU.128 R140, [R1+0x800] ;  /* 0x00080000018c7983 */ /* 0x004ea80000300c00 */
[----:B------:R-:W4:Y:S04]  /*22460*/  LDL.LU.128 R24, [R1+0x6a0] ;  /* 0x0006a00001187983 */ /* 0x000f280000300c00 */
[----:B------:R-:W-:Y:S04]  /*22470*/  STL.128 [R1+0x250], R100 ;  /* 0x0002506401007387 */ /* 0x000fe80000100c00 */
[----:B------:R-:W-:Y:S04]  /*22480*/  STL.128 [R1+0x260], R104 ;  /* 0x0002606801007387 */ /* 0x000fe80000100c00 */
        /* <DEDUP_REMOVED lines=8> */
[----:B------:R0:W-:Y:S04]  /*22510*/  STL.128 [R1+0x740], R128 ;  /* 0x0007408001007387 */ /* 0x0001e80000100c00 */
[----:B------:R1:W-:Y:S04]  /*22520*/  STL.128 [R1+0x730], R124 ;  /* 0x0007307c01007387 */ /* 0x0003e80000100c00 */
[----:B------:R1:W-:Y:S04]  /*22530*/  STL.128 [R1+0x720], R120 ;  /* 0x0007207801007387 */ /* 0x0003e80000100c00 */
[----:B------:R-:W4:Y:S04]  /*22540*/  LDL.LU.64 R216, [R1+0xc68] ;  /* 0x000c680001d87983 */ /* 0x000f280000300a00 */
[----:B------:R-:W4:Y:S04]  /*22550*/  LDL.LU.128 R132, [R1+0x7e0] ;  /* 0x0007e00001847983 */ /* 0x000f280000300c00 */
[----:B0-----:R-:W4:Y:S04]  /*22560*/  LDL.LU.128 R128, [R1+0x740] ;  /* 0x0007400001807983 */ /* 0x001f280000300c00 */
[----:B-1----:R-:W4:Y:S04]  /*22570*/  LDL.LU.128 R124, [R1+0x730] ;  /* 0x00073000017c7983 */ /* 0x002f280000300c00 */
[----:B------:R-:W4:Y:S04]  /*22580*/  LDL.LU.128 R120, [R1+0x720] ;  /* 0x0007200001787983 */ /* 0x000f280000300c00 */
        /* <DEDUP_REMOVED lines=9> */
[----:B------:R1:W-:Y:S01]  /*22620*/  STL.128 [R1+0x850], R168 ;  /* 0x000850a801007387 */ /* 0x0003e20000100c00 */
[----:B------:R-:W-:-:S03]  /*22630*/  IMAD.MOV.U32 R166, RZ, RZ, R94 ;  /* 0x000000ffffa67224 */ /* 0x000fc600078e005e */
[----:B------:R1:W-:Y:S04]  /*22640*/  STL [R1+0x848], R167 ;  /* 0x000848a701007387 */ /* 0x0003e80000100800 */
[----:B------:R1:W-:Y:S04]  /*22650*/  STL.64 [R1+0x840], R164 ;  /* 0x000840a401007387 */ /* 0x0003e80000100a00 */
[----:B0-----:R-:W4:Y:S04]  /*22660*/  LDL.LU.128 R188, [R1+0x8a0] ;  /* 0x0008a00001bc7983 */ /* 0x001f280000300c00 */
[----:B-1----:R-:W4:Y:S01]  /*22670*/  LDL.LU.128 R168, [R1+0x850] ;  /* 0x0008500001a87983 */ /* 0x002f220000300c00 */
[----:B------:R-:W-:-:S02]  /*22680*/  IMAD.MOV.U32 R167, RZ, RZ, R95 ;  /* 0x000000ffffa77224 */ /* 0x000fc400078e005f */
[----:B------:R-:W-:Y:S01]  /*22690*/  IMAD.MOV.U32 R165, RZ, RZ, R93 ;  /* 0x000000ffffa57224 */ /* 0x000fe200078e005d */
[----:B------:R0:W-:Y:S01]  /*226a0*/  STL.128 [R1+0x870], R176 ;  /* 0x000870b001007387 */ /* 0x0001e20000100c00 */
[----:B------:R-:W-:-:S03]  /*226b0*/  IMAD.MOV.U32 R164, RZ, RZ, R92 ;  /* 0x000000ffffa47224 */ /* 0x000fc600078e005c */
[----:B------:R1:W-:Y:S04]  /*226c0*/  STL.128 [R1+0x830], R160 ;  /* 0x000830a001007387 */ /* 0x0003e80000100c00 */
[----:B------:R1:W-:Y:S04]  /*226d0*/  STL.128 [R1+0x350], R164 ;  /* 0x000350a401007387 */ /* 0x0003e80000100c00 */
[----:B------:R1:W-:Y:S04]  /*226e0*/  STL.128 [R1+0x690], R20 ;  /* 0x0006901401007387 */ /* 0x0003e80000100c00 */
[----:B0-----:R-:W4:Y:S01]  /*226f0*/  LDL.LU.128 R176, [R1+0x870] ;  /* 0x0008700001b07983 */ /* 0x001f220000300c00 */
[----:B------:R-:W-:-:S02]  /*22700*/  IMAD.MOV.U32 R156, RZ, RZ, R204 ;  /* 0x000000ffff9c7224 */ /* 0x000fc400078e00cc */
[----:B-1----:R-:W-:Y:S01]  /*22710*/  IMAD.MOV.U32 R163, RZ, RZ, R91 ;  /* 0x000000ffffa37224 */ /* 0x002fe200078e005b */
[----:B------:R0:W-:Y:S04]  /*22720*/  STL.128 [R1+0x680], R16 ;  /* 0x0006801001007387 */ /* 0x0001e80000100c00 */
[----:B------:R-:W4:Y:S01]  /*22730*/  LDL.LU R167, [R1+0x848] ;  /* 0x0008480001a77983 */ /* 0x000f220000300800 */
[----:B------:R-:W-:-:S03]  /*22740*/  IMAD.MOV.U32 R162, RZ, RZ, R90 ;  /* 0x000000ffffa27224 */ /* 0x000fc600078e005a */
[----:B------:R-:W4:Y:S01]  /*22750*/  LDL.LU.64 R164, [R1+0x840] ;  /* 0x0008400001a47983 */ /* 0x000f220000300a00 */
[----:B------:R-:W-:Y:S02]  /*22760*/  IMAD.MOV.U32 R157, RZ, RZ, R203 ;  /* 0x000000ffff9d7224 */ /* 0x000fe400078e00cb */
[----:B------:R-:W-:Y:S01]  /*22770*/  IMAD.MOV.U32 R158, RZ, RZ, R202 ;  /* 0x000000ffff9e7224 */ /* 0x000fe200078e00ca */
[----:B------:R-:W4:Y:S01]  /*22780*/  LDL.LU.128 R20, [R1+0x690] ;  /* 0x0006900001147983 */ /* 0x000f220000300c00 */
[----:B------:R-:W-:-:S03]  /*22790*/  IMAD.MOV.U32 R159, RZ, RZ, R201 ;  /* 0x000000ffff9f7224 */ /* 0x000fc600078e00c9 */
        /* <DEDUP_REMOVED lines=9> */
[----:B---3--:R1:W-:Y:S01]  /*22830*/  STL.128 [R1+0x660], R8 ;  /* 0x0006600801007387 */ /* 0x0083e20000100c00 */
[----:B------:R-:W-:-:S02]  /*22840*/  IMAD.MOV.U32 R161, RZ, RZ, R89 ;  /* 0x000000ffffa17224 */ /* 0x000fc400078e0059 */
[----:B------:R-:W-:Y:S01]  /*22850*/  IMAD.MOV.U32 R160, RZ, RZ, R88 ;  /* 0x000000ffffa07224 */ /* 0x000fe200078e0058 */
[----:B0-----:R-:W3:Y:S01]  /*22860*/  LDL.LU.128 R16, [R1+0x680] ;  /* 0x0006800001107983 */ /* 0x001ee20000300c00 */
[----:B------:R-:W-:-:S03]  /*22870*/  IMAD.MOV.U32 R28, RZ, RZ, R96 ;  /* 0x000000ffff1c7224 */ /* 0x000fc600078e0060 */
[----:B------:R0:W-:Y:S04]  /*22880*/  STL.128 [R1+0x240], R152 ;  /* 0x0002409801007387 */ /* 0x0001e80000100c00 */
[----:B------:R0:W-:Y:S04]  /*22890*/  STL.128 [R1+0x670], R12 ;  /* 0x0006700c01007387 */ /* 0x0001e80000100c00 */
[----:B-1----:R-:W3:Y:S04]  /*228a0*/  LDL.LU.128 R8, [R1+0x660] ;  /* 0x0006600001087983 */ /* 0x002ee80000300c00 */
[----:B------:R1:W-:Y:S01]  /*228b0*/  STL.128 [R1+0x340], R160 ;  /* 0x000340a001007387 */ /* 0x0003e20000100c00 */
[----:B------:R-:W-:-:S03]  /*228c0*/  IMAD.MOV.U32 R76, RZ, RZ, R28 ;  /* 0x000000ffff4c7224 */ /* 0x000fc600078e001c */
[----:B------:R1:W-:Y:S01]  /*228d0*/  STL.128 [R1+0x420], R156 ;  /* 0x0004209c01007387 */ /* 0x0003e20000100c00 */
[----:B0-----:R-:W-:Y:S02]  /*228e0*/  IMAD.MOV.U32 R155, RZ, RZ, R83 ;  /* 0x000000ffff9b7224 */ /* 0x001fe400078e0053 */
[----:B------:R-:W-:Y:S01]  /*228f0*/  IMAD.MOV.U32 R154, RZ, RZ, R82 ;  /* 0x000000ffff9a7224 */ /* 0x000fe200078e0052 */
[----:B------:R-:W3:Y:S01]  /*22900*/  LDL.LU.128 R12, [R1+0x670] ;  /* 0x00067000010c7983 */ /* 0x000ee20000300c00 */
[----:B------:R-:W-:-:S03]  /*22910*/  IMAD.MOV.U32 R29, RZ, RZ, R150 ;  /* 0x000000ffff1d7224 */ /* 0x000fc600078e0096 */
[----:B------:R-:W3:Y:S04]  /*22920*/  LDL R75, [R1+0x290] ;  /* 0x00029000014b7983 */ /* 0x000ee80000100800 */
[----:B-1----:R-:W3:Y:S01]  /*22930*/  LDL.LU.128 R160, [R1+0x830] ;  /* 0x0008300001a07983 */ /* 0x002ee20000300c00 */
[----:B------:R-:W-:Y:S02]  /*22940*/  IMAD.MOV.U32 R153, RZ, RZ, R81 ;  /* 0x000000ffff997224 */ /* 0x000fe400078e0051 */
[----:B------:R-:W-:Y:S01]  /*22950*/  IMAD.MOV.U32 R152, RZ, RZ, R80 ;  /* 0x000000ffff987224 */ /* 0x000fe200078e0050 */
[----:B------:R-:W3:Y:S01]  /*22960*/  LDL R73, [R1+0x294] ;  /* 0x0002940001497983 */ /* 0x000ee20000100800 */
[----:B------:R-:W-:Y:S02]  /*22970*/  IMAD.MOV.U32 R159, RZ, RZ, R87 ;  /* 0x000000ffff9f7224 */ /* 0x000fe400078e0057 */
[----:B------:R-:W-:Y:S01]  /*22980*/  IMAD.MOV.U32 R158, RZ, RZ, R86 ;  /* 0x000000ffff9e7224 */ /* 0x000fe200078e0056 */
[----:B------:R-:W3:Y:S01]  /*22990*/  LDL R71, [R1+0x298] ;  /* 0x0002980001477983 */ /* 0x000ee20000100800 */
[----:B------:R-:W-:-:S02]  /*229a0*/  IMAD.MOV.U32 R157, RZ, RZ, R85 ;  /* 0x000000ffff9d7224 */ /* 0x000fc400078e0055 */
[----:B------:R-:W-:Y:S01]  /*229b0*/  IMAD.MOV.U32 R156, RZ, RZ, R84 ;  /* 0x000000ffff9c7224 */ /* 0x000fe200078e0054 */
[----:B------:R-:W3:Y:S01]  /*229c0*/  LDL R69, [R1+0x29c] ;  /* 0x00029c0001457983 */ /* 0x000ee20000100800 */
[----:B------:R-:W-:Y:S02]  /*229d0*/  IMAD.MOV.U32 R30, RZ, RZ, R149 ;  /* 0x000000ffff1e7224 */ /* 0x000fe400078e0095 */
[----:B------:R-:W-:Y:S01]  /*229e0*/  IMAD.MOV.U32 R28, RZ, RZ, R116 ;  /* 0x000000ffff1c7224 */ /* 0x000fe200078e0074 */
[----:B------:R-:W3:Y:S01]  /*229f0*/  LDL R67, [R1+0x2a0] ;  /* 0x0002a00001437983 */ /* 0x000ee20000100800 */
[----:B------:R-:W-:Y:S02]  /*22a00*/  IMAD.MOV.U32 R31, RZ, RZ, R148 ;  /* 0x000000ffff1f7224 */ /* 0x000fe400078e0094 */
[----:B------:R-:W-:Y:S01]  /*22a10*/  IMAD.MOV.U32 R96, RZ, RZ, R28 ;  /* 0x000000ffff607224 */ /* 0x000fe200078e001c */
[----:B------:R0:W-:Y:S01]  /*22a20*/  STL.128 [R1+0x320], R152 ;  /* 0x0003209801007387 */ /* 0x0001e20000100c00 */
[----:B------:R-:W-:-:S03]  /*22a30*/  IMAD.MOV.U32 R28, RZ, RZ, R151 ;  /* 0x000000ffff1c7224 */ /* 0x000fc600078e0097 */
[----:B------:R2:W-:Y:S01]  /*22a40*/  STL.128 [R1+0x330], R156 ;  /* 0x0003309c01007387 */ /* 0x0005e20000100c00 */
[----:B------:R-:W-:Y:S02]  /*22a50*/  IMAD.MOV.U32 R77, RZ, RZ, R97 ;  /* 0x000000ffff4d7224 */ /* 0x000fe400078e0061 */
[----:B------:R-:W-:Y:S01]  /*22a60*/  IMAD.MOV.U32 R78, RZ, RZ, R98 ;  /* 0x000000ffff4e7224 */ /* 0x000fe200078e0062 */
[----:B------:R-:W3:Y:S01]  /*22a70*/  LDL R65, [R1+0x2a4] ;  /* 0x0002a40001417983 */ /* 0x000ee20000100800 */
[----:B------:R-:W-:Y:S02]  /*22a80*/  IMAD.MOV.U32 R79, RZ, RZ, R99 ;  /* 0x000000ffff4f7224 */ /* 0x000fe400078e0063 */
[----:B------:R-:W-:Y:S01]  /*22a90*/  IMAD.MOV.U32 R97, RZ, RZ, R117 ;  /* 0x000000ffff617224 */ /* 0x000fe200078e0075 */
[----:B------:R-:W3:Y:S01]  /*22aa0*/  LDL R63, [R1+0x2a8] ;  /* 0x0002a800013f7983 */ /* 0x000ee20000100800 */
[----:B------:R-:W-:-:S03]  /*22ab0*/  IMAD.MOV.U32 R32, RZ, RZ, R147 ;  /* 0x000000ffff207224 */ /* 0x000fc600078e0093 */
[----:B------:R-:W3:Y:S01]  /*22ac0*/  LDL R61, [R1+0x2ac] ;  /* 0x0002ac00013d7983 */ /* 0x000ee20000100800 */
[----:B0-----:R-:W-:Y:S02]  /*22ad0*/  IMAD.MOV.U32 R152, RZ, RZ, R31 ;  /* 0x000000ffff987224 */ /* 0x001fe400078e001f */
[----:B------:R-:W-:Y:S01]  /*22ae0*/  IMAD.MOV.U32 R153, RZ, RZ, R30 ;  /* 0x000000ffff997224 */ /* 0x000fe200078e001e */
[----:B------:R0:W-:Y:S01]  /*22af0*/  STL.128 [R1+0x650], R4 ;  /* 0x0006500401007387 */ /* 0x0001e20000100c00 */
[----:B------:R-:W-:Y:S02]  /*22b00*/  IMAD.MOV.U32 R154, RZ, RZ, R29 ;  /* 0x000000ffff9a7224 */ /* 0x000fe400078e001d */
[----:B------:R-:W-:Y:S01]  /*22b10*/  IMAD.MOV.U32 R33, RZ, RZ, R146 ;  /* 0x000000ffff217224 */ /* 0x000fe200078e0092 */
[----:B------:R-:W3:Y:S01]  /*22b20*/  LDL R43, [R1+0x2d0] ;  /* 0x0002d000012b7983 */ /* 0x000ee20000100800 */
[----:B------:R-:W-:Y:S02]  /*22b30*/  IMAD.MOV.U32 R34, RZ, RZ, R145 ;  /* 0x000000ffff227224 */ /* 0x000fe400078e0091 */
[----:B------:R-:W-:Y:S01]  /*22b40*/  IMAD.MOV.U32 R35, RZ, RZ, R144 ;  /* 0x000000ffff237224 */ /* 0x000fe200078e0090 */
[----:B------:R-:W3:Y:S01]  /*22b50*/  LDL R41, [R1+0x2d4] ;  /* 0x0002d40001297983 */ /* 0x000ee20000100800 */
[----:B--2---:R-:W-:-:S02]  /*22b60*/  IMAD.MOV.U32 R156, RZ, RZ, R143 ;  /* 0x000000ffff9c7224 */ /* 0x004fc400078e008f */
[----:B------:R-:W-:Y:S01]  /*22b70*/  IMAD.MOV.U32 R157, RZ, RZ, R142 ;  /* 0x000000ffff9d7224 */ /* 0x000fe200078e008e */
[----:B------:R-:W2:Y:S01]  /*22b80*/  LDL R39, [R1+0x2d8] ;  /* 0x0002d80001277983 */ /* 0x000ea20000100800 */
[----:B------:R-:W-:Y:S02]  /*22b90*/  IMAD.MOV.U32 R158, RZ, RZ, R141 ;  /* 0x000000ffff9e7224 */ /* 0x000fe400078e008d */
[----:B------:R-:W-:Y:S01]  /*22ba0*/  IMAD.MOV.U32 R159, RZ, RZ, R140 ;  /* 0x000000ffff9f7224 */ /* 0x000fe200078e008c */
[----:B0-----:R-:W2:Y:S01]  /*22bb0*/  LDL.LU.128 R4, [R1+0x650] ;  /* 0x0006500001047983 */ /* 0x001ea20000300c00 */
[----:B----4-:R-:W-:Y:S02]  /*22bc0*/  IMAD.MOV.U32 R36, RZ, RZ, R137 ;  /* 0x000000ffff247224 */ /* 0x010fe400078e0089 */
[----:B------:R-:W-:Y:S01]  /*22bd0*/  IMAD.MOV.U32 R29, RZ, RZ, R25 ;  /* 0x000000ffff1d7224 */ /* 0x000fe200078e0019 */
[----:B------:R-:W4:Y:S01]  /*22be0*/  LDL R37, [R1+0x2dc] ;  /* 0x0002dc0001257983 */ /* 0x000f220000100800 */
[----:B------:R-:W-:-:S02]  /*22bf0*/  IMAD.MOV.U32 R30, RZ, RZ, R26 ;  /* 0x000000ffff1e7224 */ /* 0x000fc400078e001a */
[----:B------:R-:W-:Y:S01]  /*22c00*/  IMAD.MOV.U32 R31, RZ, RZ, R27 ;  /* 0x000000ffff1f7224 */ /* 0x000fe200078e001b */
[----:B------:R-:W4:Y:S01]  /*22c10*/  LDL R224, [R1+0x2f8] ;  /* 0x0002f80001e07983 */ /* 0x000f220000100800 */
[----:B------:R-:W-:Y:S02]  /*22c20*/  IMAD.MOV.U32 R98, RZ, RZ, R118 ;  /* 0x000000ffff627224 */ /* 0x000fe400078e0076 */
[----:B------:R-:W-:Y:S01]  /*22c30*/  IMAD.MOV.U32 R99, RZ, RZ, R119 ;  /* 0x000000ffff637224 */ /* 0x000fe200078e0077 */
[----:B------:R-:W4:Y:S01]  /*22c40*/  LDL R222, [R1+0x2fc] ;  /* 0x0002fc0001de7983 */ /* 0x000f220000100800 */
[----:B------:R-:W-:Y:S02]  /*22c50*/  IMAD.MOV.U32 R140, RZ, RZ, R136 ;  /* 0x000000ffff8c7224 */ /* 0x000fe400078e0088 */
        /* <DEDUP_REMOVED lines=28> */
[----:B------:R0:W-:Y:S01]  /*22e20*/  STL.64 [R1+0x8d0], R216 ;  /* 0x0008d0d801007387 */ /* 0x0001e20000100a00 */
        /* <DEDUP_REMOVED lines=8> */
[----:B0-----:R-:W4:Y:S01]  /*22eb0*/  LDL.LU.64 R216, [R1+0x8d0] ;  /* 0x0008d00001d87983 */ /* 0x001f220000300a00 */
[----:B------:R-:W-:-:S02]  /*22ec0*/  IMAD.MOV.U32 R105, RZ, RZ, R125 ;  /* 0x000000ffff697224 */ /* 0x000fc400078e007d */
[----:B------:R-:W-:Y:S01]  /*22ed0*/  IMAD.MOV.U32 R100, RZ, RZ, R120 ;  /* 0x000000ffff647224 */ /* 0x000fe200078e0078 */
[----:B------:R-:W4:Y:S01]  /*22ee0*/  LDL R166, [R1+0x32c] ;  /* 0x00032c0001a67983 */ /* 0x000f220000100800 */
        /* <DEDUP_REMOVED lines=13> */
[----:B------:R-:W-:Y:S01]  /*22fc0*/  STL.128 [R1+0x360], R76 ;  /* 0x0003604c01007387 */ /* 0x000fe20000100c00 */
[----:B------:R-:W-:Y:S02]  /*22fd0*/  IMAD.MOV.U32 R103, RZ, RZ, R123 ;  /* 0x000000ffff677224 */ /* 0x000fe400078e007b */
[----:B------:R-:W-:Y:S01]  /*22fe0*/  IMAD.MOV.U32 R106, RZ, RZ, R126 ;  /* 0x000000ffff6a7224 */ /* 0x000fe200078e007e */
[----:B------:R-:W-:Y:S01]  /*22ff0*/  STL.128 [R1+0x3b0], R96 ;  /* 0x0003b06001007387 */ /* 0x000fe20000100c00 */
[----:B------:R-:W-:Y:S02]  /*23000*/  IMAD.MOV.U32 R107, RZ, RZ, R127 ;  /* 0x000000ffff6b7224 */ /* 0x000fe400078e007f */
[----:B------:R-:W-:Y:S01]  /*23010*/  IMAD.MOV.U32 R110, RZ, RZ, R130 ;  /* 0x000000ffff6e7224 */ /* 0x000fe200078e0082 */
[----:B------:R-:W4:Y:S01]  /*23020*/  LDL R138, [R1+0x358] ;  /* 0x00035800018a7983 */ /* 0x000f220000100800 */
[----:B------:R-:W-:-:S02]  /*23030*/  IMAD.MOV.U32 R111, RZ, RZ, R131 ;  /* 0x000000ffff6f7224 */ /* 0x000fc400078e0083 */
[----:B------:R-:W-:Y:S01]  /*23040*/  IMAD.MOV.U32 R115, RZ, RZ, R135 ;  /* 0x000000ffff737224 */ /* 0x000fe200078e0087 */
[----:B------:R-:W4:Y:S01]  /*23050*/  LDL R136, [R1+0x35c] ;  /* 0x00035c0001887983 */ /* 0x000f220000100800 */
        /* <DEDUP_REMOVED lines=13> */
[----:B------:R1:W-:Y:S04]  /*23130*/  STL.128 [R1+0x240], R24 ;  /* 0x0002401801007387 */ /* 0x0003e80000100c00 */
        /* <DEDUP_REMOVED lines=92> */
[----:B---3--:R-:W-:Y:S01]  /*23700*/  FFMA.FTZ R9, R9, R2, R187 ;  /* 0x0000000209097223 */ /* 0x008fe200000100bb */
[----:B------:R-:W-:-:S03]  /*23710*/  FFMA.FTZ R3, R3, R8, R199 ;  /* 0x0000000803037223 */ /* 0x000fc600000100c7 */
        /* <DEDUP_REMOVED lines=42> */
[----:B--2---:R-:W-:Y:S01]  /*239c0*/  FADD.FTZ R11, R4, R11 ;  /* 0x0000000b040b7221 */ /* 0x004fe20000010000 */
[----:B------:R-:W-:Y:S01]  /*239d0*/  FADD.FTZ R3, R13, R14 ;  /* 0x0000000e0d037221 */ /* 0x000fe20000010000 */
[----:B----4-:R-:W-:Y:S02]  /*239e0*/  STL [R1+0x68], R217 ;  /* 0x000068d901007387 */ /* 0x010fe40000100800 */
[----:B------:R-:W-:Y:S01]  /*239f0*/  FADD.FTZ R13, R0, R11 ;  /* 0x0000000b000d7221 */ /* 0x000fe20000010000 */
[----:B------:R-:W-:Y:S01]  /*23a00*/  FADD.FTZ R12, R12, R3 ;  /* 0x000000030c0c7221 */ /* 0x000fe20000010000 */
[----:B------:R-:W-:Y:S04]  /*23a10*/  STL [R1+0x68], R217 ;  /* 0x000068d901007387 */ /* 0x000fe80000100800 */
[----:B------:R-:W-:Y:S04]  /*23a20*/  STL [R1+0x68], R217 ;  /* 0x000068d901007387 */ /* 0x000fe80000100800 */
[----:B------:R-:W-:Y:S04]  /*23a30*/  STL [R1+0x68], R217 ;  /* 0x000068d901007387 */ /* 0x000fe80000100800 */
[----:B------:R-:W-:Y:S04]  /*23a40*/  STL [R1+0x68], R217 ;  /* 0x000068d901007387 */ /* 0x000fe80000100800 */
[----:B------:R-:W-:Y:S04]  /*23a50*/  STL [R1+0x214], R5 ;  /* 0x0002140501007387 */ /* 0x000fe80000100800 */
[----:B------:R-:W-:Y:S04]  /*23a60*/  STL.64 [R1+0x220], R12 ;  /* 0x0002200c01007387 */ /* 0x000fe80000100a00 */
        /* <DEDUP_REMOVED lines=129> */
[----:B------:R-:W2:Y:S04]  /*24280*/  LD.E R2, desc[UR36][R6.64] ;  /* 0x0000002406027980 */ /* 0x000ea8000c101900 */
[----:B------:R0:W-:Y:S04]  /*24290*/  STL [R1+0xc70], R226 ;  /* 0x000c70e201007387 */ /* 0x0001e80000100800 */
[----:B------:R1:W-:Y:S04]  /*242a0*/  STL.64 [R1+0x880], R180 ;  /* 0x000880b401007387 */ /* 0x0003e80000100a00 */
[----:B------:R3:W5:Y:S04]  /*242b0*/  LDL R0, [R1+0x1f8] ;  /* 0x0001f80001007983 */ /* 0x0007680000100800 */
[----:B0-----:R3:W5:Y:S04]  /*242c0*/  LDL.LU R226, [R1+0xc70] ;  /* 0x000c700001e27983 */ /* 0x0017680000300800 */
[----:B-1----:R3:W5:Y:S01]  /*242d0*/  LDL.LU.64 R180, [R1+0x880] ;  /* 0x0008800001b47983 */ /* 0x0027620000300a00 */
[----:B------:R-:W-:Y:S01]  /*242e0*/  BSSY B0, `(.L_x_11334) ;  /* 0x0000005000007945 */ /* 0x000fe20003800000 */
[----:B--2---:R-:W-:-:S04]  /*242f0*/  LOP3.LUT R2, R2, 0x1, RZ, 0xfc, !PT ;  /* 0x0000000102027812 */ /* 0x004fc800078efcff */
[----:B------:R-:W-:-:S13]  /*24300*/  ISETP.NE.AND P0, PT, R2, 0x3, PT ;  /* 0x000000030200780c */ /* 0x000fda0003f05270 */
[----:B---3--:R-:W-:Y:S05]  /*24310*/  @!P0 BRA `(.L_x_11335) ;  /* 0x0000000000048947 */ /* 0x008fea0003800000 */
[----:B------:R-:W-:Y:S01]  /*24320*/  BPT.TRAP 0x1 ;  /* 0x000000040000795c */ /* 0x000fe20000300000 */
.L_x_11335:
[----:B------:R-:W-:Y:S05]  /*24330*/  BSYNC B0 ;  /* 0x0000000000007941 */ /* 0x000fea0003800000 */
.L_x_11334:
[----:B------:R-:W2:Y:S04]  /*24340*/  LD.E.64 R2, desc[UR36][R6.64+0x20] ;  /* 0x0000202406027980 */ /* 0x000ea8000c101b00 */
[----:B------:R-:W3:Y:S01]  /*24350*/  LD.E R4, desc[UR36][R6.64+0xc] ;  /* 0x00000c2406047980 */ /* 0x000ee2000c101900 */
[C---:B------:R-:W-:Y:S01]  /*24360*/  ISETP.GT.AND P0, PT, R171.reuse, R216, PT ;  /* 0x000000d8ab00720c */ /* 0x040fe20003f04270 */
[----:B------:R-:W-:Y:S02]  /*24370*/  VIADD R19, R171, 0xffffffff ;  /* 0xffffffffab137836 */ /* 0x000fe40000000000 */
[----:B------:R-:W-:Y:S02]  /*24380*/  IMAD.MOV.U32 R8, RZ, RZ, R6 ;  /* 0x000000ffff087224 */ /* 0x000fe400078e0006 */
[----:B------:R-:W-:-:S02]  /*24390*/  IMAD.MOV.U32 R9, RZ, RZ, R7 ;  /* 0x000000ffff097224 */ /* 0x000fc400078e0007 */
[----:B------:R-:W-:Y:S01]  /*243a0*/  IMAD.MOV.U32 R171, RZ, RZ, R19 ;  /* 0x000000ffffab7224 */ /* 0x000fe200078e0013 */
[----:B--2---:R-:W-:-:S05]  /*243b0*/  MOV R3, R2 ;  /* 0x0000000200037202 */ /* 0x004fca0000000f00 */
[----:B-----5:R-:W-:-:S05]  /*243c0*/  IMAD R3, R0, 0x8, R3 ;  /* 0x0000000800037824 */ /* 0x020fca00078e0203 */
[----:B---3--:R-:W-:-:S04]  /*243d0*/  PRMT R3, R4, 0x654, R3 ;  /* 0x0000065404037816 */ /* 0x008fc80000000003 */
[----:B------:R1:W-:Y:S01]  /*243e0*/  SYNCS.ARRIVE.TRANS64.RED.A1T0 RZ, [R3+URZ], RZ ;  /* 0x000000ff03ff79a7 */ /* 0x0003e2000810043f */
[----:B------:R-:W-:Y:S05]  /*243f0*/  @P0 BRA `(.L_x_11336) ;  /* 0xfffffe5000a00947 */ /* 0x000fea000383ffff */
.L_x_11317:
[----:B------:R-:W-:-:S13]  /*24400*/  ISETP.GE.AND P0, PT, R19, UR40, PT ;  /* 0x0000002813007c0c */ /* 0x000fda000bf06270 */
[----:B------:R-:W-:Y:S05]  /*24410*/  @!P0 BRA `(.L_x_11337) ;  /* 0x000000b000a48947 */ /* 0x000fea0003800000 */
[----:B------:R0:W5:Y:S02]  /*24420*/  LDL.64 R4, [R1+0x158] ;  /* 0x0001580001047983 */ /* 0x0001640000100a00 */
.L_x_11366:
[----:B-12--5:R-:W2:Y:S04]  /*24430*/  LD.E R3, desc[UR36][R4.64] ;  /* 0x0000002404037980 */ /* 0x026ea8000c101900 */
[----:B------:R-:W3:Y:S01]  /*24440*/  LD.E R0, desc[UR36][R4.64+0x8] ;  /* 0x0000082404007980 */ /* 0x000ee2000c101900 */
[----:B--2---:R-:W-:-:S05]  /*24450*/  VIADD R3, R3, 0x1 ;  /* 0x0000000103037836 */ /* 0x004fca0000000000 */
[----:B------:R-:W-:-:S13]  /*24460*/  ISETP.NE.AND P0, PT, R3, 0x2, PT ;  /* 0x000000020300780c */ /* 0x000fda0003f05270 */
[----:B------:R1:W5:Y:S04]  /*24470*/  @P0 LD.E R11, desc[UR36][R4.64+0x4] ;  /* 0x00000424040b0980 */ /* 0x000368000c101900 */
[----:B------:R-:W2:Y:S01]  /*24480*/  @!P0 LD.E R2, desc[UR36][R4.64+0x4] ;  /* 0x0000042404028980 */ /* 0x000ea2000c101900 */
[----:B---3--:R-:W-:-:S03]  /*24490*/  VIADD R9, R0, 0x1 ;  /* 0x0000000100097836 */ /* 0x008fc60000000000 */
[----:B------:R3:W-:Y:S04]  /*244a0*/  ST.E desc[UR36][R4.64], R3 ;  /* 0x0000000304007985 */ /* 0x0007e8000c101924 */
[----:B------:R1:W-:Y:S04]  /*244b0*/  ST.E desc[UR36][R4.64+0x8], R9 ;  /* 0x0000080904007985 */ /* 0x0003e8000c101924 */
[----:B------:R1:W-:Y:S01]  /*244c0*/  @!P0 ST.E desc[UR36][R4.64], RZ ;  /* 0x000000ff04008985 */ /* 0x0003e2000c101924 */
[----:B--2---:R-:W-:-:S05]  /*244d0*/  @!P0 LOP3.LUT R11, R2, 0x1, RZ, 0x3c, !PT ;  /* 0x00000001020b8812 */ /* 0x004fca00078e3cff */
[----:B------:R1:W-:Y:S04]  /*244e0*/  @!P0 ST.E desc[UR36][R4.64+0x4], R11 ;  /* 0x0000040b04008985 */ /* 0x0003e8000c101924 */
[----:B------:R-:W2:Y:S04]  /*244f0*/  LDL.64 R72, [R1+0x170] ;  /* 0x0001700001487983 */ /* 0x000ea80000100a00 */
[----:B--2---:R-:W2:Y:S01]  /*24500*/  LD.E R0, desc[UR36][R72.64] ;  /* 0x0000002448007980 */ /* 0x004ea2000c101900 */
[----:B------:R-:W-:Y:S05]  /*24510*/  YIELD ;  /* 0x0000000000007946 */ /* 0x000fea0003800000 */
[----:B------:R-:W-:Y:S01]  /*24520*/  BSSY B0, `(.L_x_11338) ;  /* 0x0000006000007945 */ /* 0x000fe20003800000 */
[----:B---3--:R-:W-:Y:S01]  /*24530*/  @!P0 IMAD.MOV.U32 R3, RZ, RZ, RZ ;  /* 0x000000ffff038224 */ /* 0x008fe200078e00ff */
[----:B--2---:R-:W-:-:S04]  /*24540*/  LOP3.LUT R0, R0, 0x1, RZ, 0xfc, !PT ;  /* 0x0000000100007812 */ /* 0x004fc800078efcff */
[----:B------:R-:W-:-:S13]  /*24550*/  ISETP.NE.AND P1, PT, R0, 0x3, PT ;  /* 0x000000030000780c */ /* 0x000fda0003f25270 */
[----:B-1----:R-:W-:Y:S05]  /*24560*/  @!P1 BRA `(.L_x_11339) ;  /* 0x0000000000049947 */ /* 0x002fea0003800000 */
[----:B------:R-:W-:Y:S01]  /*24570*/  BPT.TRAP 0x1 ;  /* 0x000000040000795c */ /* 0x000fe20000300000 */
.L_x_11339:
[----:B------:R-:W-:Y:S05]  /*24580*/  BSYNC B0 ;  /* 0x0000000000007941 */ /* 0x000fea0003800000 */
.L_x_11338:
[----:B------:R-:W2:Y:S01]  /*24590*/  LD.E.64 R8, desc[UR36][R72.64+0x18] ;  /* 0x0000182448087980 */ /* 0x000ea2000c101b00 */
[----:B-----5:R-:W-:Y:S02]  /*245a0*/  SHF.L.U32 R10, R11, 0x1f, RZ ;  /* 0x0000001f0b0a7819 */ /* 0x020fe400000006ff */
[----:B--2---:R-:W-:-:S05]  /*245b0*/  MOV R8, R8 ;  /* 0x0000000800087202 */ /* 0x004fca0000000f00 */
[----:B------:R-:W-:-:S04]  /*245c0*/  IMAD R3, R3, 0x8, R8 ;  /* 0x0000000803037824 */ /* 0x000fc800078e0208 */
[----:B------:R1:W2:Y:S01]  /*245d0*/  SYNCS.PHASECHK.TRANS64.TRYWAIT P0, [R3+URZ], R10 ;  /* 0x0000000a030075a7 */ /* 0x0002a2000800017f */
[----:B------:R-:W3:Y:S04]  /*245e0*/  LD.E R2, desc[UR36][R72.64] ;  /* 0x0000002448027980 */ /* 0x000ee8000c101900 */
[----:B------:R1:W5:Y:S04]  /*245f0*/  LD.E R0, desc[UR36][R4.64] ;  /* 0x0000002404007980 */ /* 0x000368000c101900 */
[----:B------:R1:W5:Y:S01]  /*24600*/  LD.E R8, desc[UR36][R4.64+0x4] ;  /* 0x0000042404087980 */ /* 0x000362000c101900 */
[----:B------:R-:W-:Y:S01]  /*24610*/  BSSY B0, `(.L_x_11340) ;  /* 0x0000005000007945 */ /* 0x000fe20003800000 */
[----:B---3--:R-:W-:-:S04]  /*24620*/  LOP3.LUT R2, R2, 0x1, RZ, 0xfc, !PT ;  /* 0x0000000102027812 */ /* 0x008fc800078efcff */
[----:B------:R-:W-:-:S13]  /*24630*/  ISETP.NE.AND P1, PT, R2, 0x3, PT ;  /* 0x000000030200780c */ /* 0x000fda0003f25270 */
[----:B-12---:R-:W-:Y:S05]  /*24640*/  @!P1 BRA `(.L_x_11341) ;  /* 0x0000000000049947 */ /* 0x006fea0003800000 */
[----:B------:R-:W-:Y:S01]  /*24650*/  BPT.TRAP 0x1 ;  /* 0x000000040000795c */ /* 0x000fe20000300000 */
.L_x_11341:
[----:B------:R-:W-:Y:S05]  /*24660*/  BSYNC B0 ;  /* 0x0000000000007941 */ /* 0x000fea0003800000 */
.L_x_11340:
[----:B------:R-:W-:Y:S04]  /*24670*/  BSSY B0, `(.L_x_11342) ;  /* 0x0000008000007945 */ /* 0x000fe80003800000 */
[----:B------:R-:W-:Y:S05]  /*24680*/  @P0 BRA `(.L_x_11343) ;  /* 0x0000000000180947 */ /* 0x000fea0003800000 */
[----:B------:R-:W2:Y:S01]  /*24690*/  LD.E.64 R2, desc[UR36][R72.64+0x18] ;  /* 0x0000182448027980 */ /* 0x000ea2000c101b00 */
[----:B-----5:R-:W-:Y:S02]  /*246a0*/  SHF.L.U32 R9, R8, 0x1f, RZ ;  /* 0x0000001f08097819 */ /* 0x020fe400000006ff */
[----:B--2---:R-:W-:-:S05]  /*246b0*/  MOV R3, R2 ;  /* 0x0000000200037202 */ /* 0x004fca0000000f00 */
[----:B------:R-:W-:-:S04]  /*246c0*/  IMAD R0, R0, 0x8, R3 ;  /* 0x0000000800007824 */ /* 0x000fc800078e0203 */
[----:B------:R-:W1:Y:S02]  /*246d0*/  SYNCS.PHASECHK.TRANS64.TRYWAIT P0, [R0+URZ], R9 ;  /* 0x00000009000075a7 */ /* 0x000e64000800017f */
[----:B-1----:R-:W-:Y:S05]  /*246e0*/  @!P0 BRA `(.L_x_11344) ;  /* 0x0000013400c08947 */ /* 0x002fea0003800000 */
.L_x_11343:
[----:B------:R-:W-:Y:S05]  /*246f0*/  BSYNC B0 ;  /* 0x0000000000007941 */ /* 0x000fea0003800000 */
.L_x_11342:
[----:B------:R-:W2:Y:S04]  /*24700*/  LD.E R21, desc[UR36][R4.64] ;  /* 0x0000002404157980 */ /* 0x000ea8000c101900 */
[----:B------:R-:W1:Y:S04]  /*24710*/  LDL.64 R22, [R1+0x178] ;  /* 0x0001780001167983 */ /* 0x000e680000100a00 */
[----:B------:R-:W2:Y:S01]  /*24720*/  LDL.64 R2, [R1+0x80] ;  /* 0x0000800001027983 */ /* 0x000ea20000100a00 */
[----:B------:R-:W-:Y:S05]  /*24730*/  WARPSYNC.ALL ;  /* 0x0000000000007948 */ /* 0x000fea0003800000 */
[----:B------:R3:W-:Y:S04]  /*24740*/  STL [R1+0x60], RZ ;  /* 0x000060ff01007387 */ /* 0x0007e80000100800 */
[----:B-1---5:R-:W4:Y:S01]  /*24750*/  LD.E.64 R8, desc[UR36][R22.64] ;  /* 0x0000002416087980 */ /* 0x022f22000c101b00 */
[----:B------:R-:W-:-:S05]  /*24760*/  IMAD.MOV.U32 R185, RZ, RZ, 0x1 ;  /* 0x00000001ffb97424 */ /* 0x000fca00078e00ff */
[----:B------:R3:W-:Y:S04]  /*24770*/  STL [R1+0x60], R185 ;  /* 0x000060b901007387 */ /* 0x0007e80000100800 */
[----:B------:R-:W3:Y:S04]  /*24780*/  LD.E.64 R10, desc[UR36][R22.64] ;  /* 0x00000024160a7980 */ /* 0x000ee8000c101b00 */
[----:B------:R1:W-:Y:S04]  /*24790*/  STL [R1+0x60], R185 ;  /* 0x000060b901007387 */ /* 0x0003e80000100800 */
[----:B------:R-:W3:Y:S01]  /*247a0*/  LD.E.64 R12, desc[UR36][R22.64] ;  /* 0x00000024160c7980 */ /* 0x000ee2000c101b00 */
[----:B--2---:R-:W-:Y:S01]  /*247b0*/  IMAD R2, R21, 0x300, R2 ;  /* 0x0000030015027824 */ /* 0x004fe200078e0202 */
[----:B------:R-:W-:-:S02]  /*247c0*/  R2UR UR7, R3 ;  /* 0x00000000030772ca */ /* 0x000fc400000e0000 */
[----:B------:R1:W-:Y:S02]  /*247d0*/  STL [R1+0x60], R185 ;  /* 0x000060b901007387 */ /* 0x0003e40000100800 */
[----:B------:R-:W-:Y:S02]  /*247e0*/  R2UR UR6, R2 ;  /* 0x00000000020672ca */ /* 0x000fe400000e0000 */
[----:B------:R-:W2:Y:S01]  /*247f0*/  LD.E.64 R14, desc[UR36][R22.64] ;  /* 0x00000024160e7980 */ /* 0x000ea2000c101b00 */
[----:B------:R-:W-:-:S03]  /*24800*/  WARPGROUP.ARRIVE ;  /* 0x00000000000079c5 */ /* 0x000fc60000000000 */
[----:B------:R1:W-:Y:S01]  /*24810*/  STL [R1+0x60], R185 ;  /* 0x000060b901007387 */ /* 0x0003e20000100800 */
[----:B----4-:R-:W-:Y:S02]  /*24820*/  R2UR UR4, R8 ;  /* 0x00000000080472ca */ /* 0x010fe400000e0000 */
[----:B------:R-:W-:-:S13]  /*24830*/  R2UR UR5, R9 ;  /* 0x00000000090572ca */ /* 0x000fda00000e0000 */
[----:B------:R-:W-:Y:S01]  /*24840*/  HGMMA.64x96x16.F32.BF16 R24, gdesc[UR4], RZ, !UPT, gsb0 ;  /* 0x01600000041879f0 */ /* 0x000fe2000c0018ff */
[----:B---3--:R-:W-:Y:S02]  /*24850*/  VIADD R10, R10, 0x2 ;  /* 0x000000020a0a7836 */ /* 0x008fe40000000000 */
[----:B------:R-:W-:Y:S02]  /*24860*/  VIADD R8, R2, 0x2 ;  /* 0x0000000202087836 */ /* 0x000fe40000000000 */
[----:B------:R-:W-:Y:S01]  /*24870*/  IMAD.MOV.U32 R9, RZ, RZ, R3 ;  /* 0x000000ffff097224 */ /* 0x000fe200078e0003 */
[----:B------:R-:W-:Y:S02]  /*24880*/  R2UR UR4, R10 ;  /* 0x000000000a0472ca */ /* 0x000fe400000e0000 */
[----:B------:R-:W-:Y:S02]  /*24890*/  R2UR UR6, R8 ;  /* 0x00000000080672ca */ /* 0x000fe400000e0000 */
[----:B------:R-:W-:-:S02]  /*248a0*/  R2UR UR7, R9 ;  /* 0x00000000090772ca */ /* 0x000fc400000e0000 */
[----:B------:R-:W-:Y:S01]  /*248b0*/  R2UR UR5, R11 ;  /* 0x000000000b0572ca */ /* 0x000fe200000e0000 */
[----:B------:R-:W-:Y:S02]  /*248c0*/  WARPGROUP.DEPBAR.LE gsb0, 0x0 ;  /* 0x00008000000079c5 */ /* 0x000fe40000010000 */
[----:B------:R-:W3:Y:S04]  /*248d0*/  LD.E R20, desc[UR36][R6.64] ;  /* 0x0000002406147980 */ /* 0x000ee8000c101900 */
[----:B------:R1:W5:Y:S04]  /*248e0*/  LD.E R0, desc[UR36][R4.64] ;  /* 0x0000002404007980 */ /* 0x000368000c101900 */
[----:B------:R1:W5:Y:S01]  /*248f0*/  LD.E R18, desc[UR36][R4.64+0x4] ;  /* 0x0000042404127980 */ /* 0x000362000c101900 */
[----:B------:R-:W-:Y:S01]  /*24900*/  WARPGROUP.ARRIVE ;  /* 0x00000000000079c5 */ /* 0x000fe20000000000 */
[----:B------:R-:W-:Y:S01]  /*24910*/  VIADD R12, R12, 0x4 ;  /* 0x000000040c0c7836 */ /* 0x000fe20000000000 */
[----:B------:R-:W-:Y:S01]  /*24920*/  BSSY B0, `(.L_x_11345) ;  /* 0x0000019000007945 */ /* 0x000fe20003800000 */
[----:B------:R-:W-:-:S02]  /*24930*/  VIADD R8, R2, 0x4 ;  /* 0x0000000402087836 */ /* 0x000fc40000000000 */
[----:B------:R-:W-:Y:S01]  /*24940*/  IMAD.MOV.U32 R9, RZ, RZ, R3 ;  /* 0x000000ffff097224 */ /* 0x000fe200078e0003 */
[----:B------:R-:W-:Y:S01]  /*24950*/  HGMMA.64x96x16.F32.BF16 R24, gdesc[UR4], R24, gsb0 ;  /* 0x01600000041879f0 */ /* 0x000fe20008001818 */
[----:B------:R-:W-:Y:S01]  /*24960*/  R2UR UR4, R12 ;  /* 0x000000000c0472ca */ /* 0x000fe200000e0000 */
[----:B------:R-:W-:Y:S01]  /*24970*/  VIADD R2, R2, 0x6 ;  /* 0x0000000602027836 */ /* 0x000fe20000000000 */
[----:B------:R-:W-:Y:S01]  /*24980*/  R2UR UR6, R8 ;  /* 0x00000000080672ca */ /* 0x000fe200000e0000 */
[----:B--2---:R-:W-:Y:S01]  /*24990*/  VIADD R14, R14, 0x6 ;  /* 0x000000060e0e7836 */ /* 0x004fe20000000000 */
        /* <DEDUP_REMOVED lines=12> */
[----:B---3--:R-:W-:-:S04]  /*24a60*/  LOP3.LUT R20, R20, 0x1, RZ, 0xfc, !PT ;  /* 0x0000000114147812 */ /* 0x008fc800078efcff */
[----:B------:R-:W-:Y:S01]  /*24a70*/  ISETP.NE.AND P0, PT, R20, 0x3, PT ;  /* 0x000000031400780c */ /* 0x000fe20003f05270 */
[----:B------:R-:W-:-:S12]  /*24a80*/  WARPGROUP.DEPBAR.LE gsb0, 0x0 ;  /* 0x00008000000079c5 */ /* 0x000fd80000010000 */
[----:B-1----:R-:W-:Y:S05]  /*24a90*/  @!P0 BRA `(.L_x_11346) ;  /* 0x0000000000048947 */ /* 0x002fea0003800000 */
[----:B------:R-:W-:Y:S01]  /*24aa0*/  BPT.TRAP 0x1 ;  /* 0x000000040000795c */ /* 0x000fe20000300000 */
.L_x_11346:
[----:B------:R-:W-:Y:S05]  /*24ab0*/  BSYNC B0 ;  /* 0x0000000000007941 */ /* 0x000fea0003800000 */
.L_x_11345:
        /* <DEDUP_REMOVED lines=13> */
.L_x_11348:
[----:B------:R-:W-:Y:S05]  /*24b90*/  BSYNC B0 ;  /* 0x0000000000007941 */ /* 0x000fea0003800000 */
.L_x_11347:
        /* <DEDUP_REMOVED lines=8> */
.L_x_11350:
[----:B------:R-:W-:Y:S05]  /*24c20*/  BSYNC B0 ;  /* 0x0000000000007941 */ /* 0x000fea0003800000 */
.L_x_11349:
[----:B------:R-:W2:Y:S04]  /*24c30*/  LD.E R15, desc[UR36][R4.64] ;  /* 0x00000024040f7980 */ /* 0x000ea8000c101900 */
[----:B------:R-:W2:Y:S04]  /*24c40*/  LDL.64 R6, [R1+0xf8] ;  /* 0x0000f80001067983 */ /* 0x000ea80000100a00 */
[----:B------:R-:W3:Y:S04]  /*24c50*/  LDL R0, [R1+0x70] ;  /* 0x0000700001007983 */ /* 0x000ee80000100800 */
[----:B-1---5:R-:W4:Y:S04]  /*24c60*/  LDL.64 R2, [R1+0xf0] ;  /* 0x0000f00001027983 */ /* 0x022f280000100a00 */
        /* <DEDUP_REMOVED lines=9> */
[----:B------:R-:W-:Y:S02]  /*24d00*/  R2UR UR6, R6 ;  /* 0x00000000060672ca */ /* 0x000fe400000e0000 */
        /* <DEDUP_REMOVED lines=131> */
[----:B------:R-:W-:Y:S01]  /*25540*/  R2UR UR5, R15 ;  /* 0x000000000f0572ca */ /* 0x000fe200000e0000 */
[----:B---3--:R-:W-:Y:S01]  /*25550*/  VIADD R8, R8, 0xc02 ;  /* 0x00000c0208087836 */ /* 0x008fe20000000000 */
        /* <DEDUP_REMOVED lines=20> */
[----:B------:R-:W-:-:S02]  /*256a0*/  VIADD R2, R6, 0x906 ;  /* 0x0000090606027836 */ /* 0x000fc40000000000 */
[----:B------:R-:W-:Y:S01]  /*256b0*/  IMAD.MOV.U32 R3, RZ, RZ, R7 ;  /* 0x000000ffff037224 */ /* 0x000fe200078e0007 */
[----:B------:R-:W-:Y:S02]  /*256c0*/  WARPGROUP.DEPBAR.LE gsb0, 0x0 ;  /* 0x00008000000079c5 */ /* 0x000fe40000010000 */
[----:B------:R-:W-:-:S06]  /*256d0*/  WARPGROUP.ARRIVE ;  /* 0x00000000000079c5 */ /* 0x000fcc0000000000 */
[----:B------:R-:W-:Y:S01]  /*256e0*/  HGMMA.64x96x16.F32.BF16 R24, gdesc[UR4], R24, gsb0 ;  /* 0x01600000041879f0 */ /* 0x000fe20008001818 */
[----:B------:R-:W-:Y:S02]  /*256f0*/  R2UR UR4, R12 ;  /* 0x000000000c0472ca */ /* 0x000fe400000e0000 */
[----:B------:R-:W-:Y:S02]  /*25700*/  R2UR UR5, R13 ;  /* 0x000000000d0572ca */ /* 0x000fe400000e0000 */
[----:B------:R-:W-:Y:S02]  /*25710*/  R2UR UR6, R2 ;  /* 0x00000000020672ca */ /* 0x000fe400000e0000 */
[----:B------:R-:W-:Y:S01]  /*25720*/  R2UR UR7, R3 ;  /* 0x00000000030772ca */ /* 0x000fe200000e0000 */
        /* <DEDUP_REMOVED lines=19> */
[----:B------:R-:W-:-:S02]  /*25860*/  WARPGROUP.DEPBAR.LE gsb0, 0x0 ;  /* 0x00008000000079c5 */ /* 0x000fc40000010000 */
[----:B------:R1:W-:Y:S06]  /*25870*/  BAR.ARV R228, 0x100 ;  /* 0x000400e40000751d */ /* 0x0003ec0000002000 */
[----:B------:R-:W2:Y:S04]  /*25880*/  LD.E R2, desc[UR36][R72.64] ;  /* 0x0000002448027980 */ /* 0x000ea8000c101900 */
[----:B------:R1:W5:Y:S01]  /*25890*/  LD.E R0, desc[UR36][R4.64] ;  /* 0x0000002404007980 */ /* 0x000362000c101900 */
[----:B------:R-:W-:Y:S01]  /*258a0*/  BSSY B0, `(.L_x_11352) ;  /* 0x0000005000007945 */ /* 0x000fe20003800000 */
[----:B--2---:R-:W-:-:S04]  /*258b0*/  LOP3.LUT R2, R2, 0x1, RZ, 0xfc, !PT ;  /* 0x0000000102027812 */ /* 0x004fc800078efcff */
[----:B------:R-:W-:-:S13]  /*258c0*/  ISETP.NE.AND P0, PT, R2, 0x3, PT ;  /* 0x000000030200780c */ /* 0x000fda0003f05270 */
[----:B-1----:R-:W-:Y:S05]  /*258d0*/  @!P0 BRA `(.L_x_11353) ;  /* 0x0000000000048947 */ /* 0x002fea0003800000 */
[----:B------:R-:W-:Y:S01]  /*258e0*/  BPT.TRAP 0x1 ;  /* 0x000000040000795c */ /* 0x000fe20000300000 */
.L_x_11353:
[----:B------:R-:W-:Y:S05]  /*258f0*/  BSYNC B0 ;  /* 0x0000000000007941 */ /* 0x000fea0003800000 */
.L_x_11352:
        /* <DEDUP_REMOVED lines=9> */
[----:B-1----:R-:W3:Y:S04]  /*25990*/  LDL.64 R2, [R1+0x140] ;  /* 0x0001400001027983 */ /* 0x002ee80000100a00 */
[----:B------:R-:W4:Y:S04]  /*259a0*/  LDL R22, [R1+0x148] ;  /* 0x0001480001167983 */ /* 0x000f280000100800 */
[----:B------:R-:W4:Y:S04]  /*259b0*/  LDL.128 R8, [R1+0x130] ;  /* 0x0001300001087983 */ /* 0x000f280000100c00 */
[----:B------:R-:W4:Y:S04]  /*259c0*/  LDL.128 R12, [R1+0x120] ;  /* 0x00012000010c7983 */ /* 0x000f280000100c00 */
[----:B--2---:R-:W2:Y:S01]  /*259d0*/  LD.E R18, desc[UR36][R74.64] ;  /* 0x000000244a127980 */ /* 0x004ea2000c101900 */
[----:B---3--:R-:W-:Y:S01]  /*259e0*/  ISETP.NE.AND P0, PT, R2, 0x1, PT ;  /* 0x000000010200780c */ /* 0x008fe20003f05270 */
[----:B------:R-:W-:Y:S01]  /*259f0*/  IMAD.MOV.U32 R2, RZ, RZ, -0x60 ;  /* 0xffffffa0ff027424 */ /* 0x000fe200078e00ff */
[----:B----4-:R-:W-:Y:S01]  /*25a00*/  ISETP.GE.AND P1, PT, R9, 0x1, PT ;  /* 0x000000010900780c */ /* 0x010fe20003f26270 */
[----:B------:R-:W-:Y:S01]  /*25a10*/  BSSY B0, `(.L_x_11354) ;  /* 0x000009d000007945 */ /* 0x000fe20003800000 */
[-C--:B--2---:R-:W-:Y:S01]  /*25a20*/  FMUL.FTZ R29, R29, R18.reuse ;  /* 0x000000121d1d7220 */ /* 0x084fe20000410000 */
[----:B------:R-:W-:-:S03]  /*25a30*/  FMUL.FTZ R32, R32, R18 ;  /* 0x0000001220207220 */ /* 0x000fc60000410000 */
[----:B------:R1:W2:Y:S01]  /*25a40*/  MUFU.TANH R72, R29 ;  /* 0x0000001d00487308 */ /* 0x0002a20000002400 */
[-C--:B------:R-:W-:Y:S01]  /*25a50*/  FMUL.FTZ R6, R27, R18.reuse ;  /* 0x000000121b067220 */ /* 0x080fe20000410000 */
[----:B------:R-:W-:Y:S01]  /*25a60*/  FMUL.FTZ R33, R33, R18 ;  /* 0x0000001221217220 */ /* 0x000fe20000410000 */
[----:B-1----:R-:W-:-:S05]  /*25a70*/  SHF.R.S32.HI R29, RZ, 0x1f, R20 ;  /* 0x0000001fff1d7819 */ /* 0x002fca0000011414 */
[----:B------:R1:W3:Y:S02]  /*25a80*/  MUFU.TANH R73, R32 ;  /* 0x0000002000497308 */ /* 0x0002e40000002400 */
[----:B-1----:R-:W-:Y:S01]  /*25a90*/  FMUL.FTZ R32, R38, R18 ;  /* 0x0000001226207220 */ /* 0x002fe20000410000 */
[----:B------:R-:W-:-:S05]  /*25aa0*/  LEA.HI R38, R29, R20, RZ, 0x7 ;  /* 0x000000141d267211 */ /* 0x000fca00078f38ff */
[----:B------:R1:W4:Y:S01]  /*25ab0*/  MUFU.TANH R74, R33 ;  /* 0x00000021004a7308 */ /* 0x0003220000002400 */
[----:B------:R-:W-:Y:S01]  /*25ac0*/  LOP3.LUT R27, R38, 0xffffff80, RZ, 0xc0, !PT ;  /* 0xffffff80261b7812 */ /* 0x000fe200078ec0ff */
[-C--:B------:R-:W-:Y:S01]  /*25ad0*/  FMUL.FTZ R40, R40, R18.reuse ;  /* 0x0000001228287220 */ /* 0x080fe20000410000 */
[----:B-1----:R-:W-:-:S03]  /*25ae0*/  FMUL.FTZ R33, R39, R18 ;  /* 0x0000001227217220 */ /* 0x002fc60000410000 */
[----:B------:R-:W-:Y:S02]  /*25af0*/  IMAD.IADD R39, R20, 0x1, -R27 ;  /* 0x0000000114277824 */ /* 0x000fe400078e0a1b */
[----:B------:R1:W0:Y:S01]  /*25b00*/  MUFU.TANH R77, R40 ;  /* 0x00000028004d7308 */ /* 0x0002220000002400 */
[-C--:B------:R-:W-:Y:S01]  /*25b10*/  FMUL.FTZ R41, R41, R18.reuse ;  /* 0x0000001229297220 */ /* 0x080fe20000410000 */
[-C--:B------:R-:W-:Y:S01]  /*25b20*/  FMUL.FTZ R7, R24, R18.reuse ;  /* 0x0000001218077220 */ /* 0x080fe20000410000 */
[-C--:B------:R-:W-:Y:S01]  /*25b30*/  FMUL.FTZ R24, R30, R18.reuse ;  /* 0x000000121e187220 */ /* 0x080fe20000410000 */
[-C--:B------:R-:W-:Y:S01]  /*25b40*/  FMUL.FTZ R30, R34, R18.reuse ;  /* 0x00000012221e7220 */ /* 0x080fe20000410000 */
[-C--:B------:R-:W-:Y:S01]  /*25b50*/  FMUL.FTZ R34, R42, R18.reuse ;  /* 0x000000122a227220 */ /* 0x080fe20000410000 */
[-C--:B------:R-:W-:Y:S01]  /*25b60*/  FMUL.FTZ R44, R44, R18.reuse ;  /* 0x000000122c2c7220 */ /* 0x080fe20000410000 */
[----:B-1----:R-:W-:Y:S01]  /*25b70*/  SHF.R.S32.HI R40, RZ, 0x1f, R39 ;  /* 0x0000001fff287819 */ /* 0x002fe20000011427 */
[----:B------:R1:W0:Y:S01]  /*25b80*/  MUFU.TANH R78, R41 ;  /* 0x00000029004e7308 */ /* 0x0002220000002400 */
[-C--:B------:R-:W-:Y:S01]  /*25b90*/  FMUL.FTZ R0, R26, R18.reuse ;  /* 0x000000121a007220 */ /* 0x080fe20000410000 */
[-C--:B------:R-:W-:Y:S01]  /*25ba0*/  FMUL.FTZ R26, R31, R18.reuse ;  /* 0x000000121f1a7220 */ /* 0x080fe20000410000 */
[----:B------:R-:W-:Y:S01]  /*25bb0*/  LEA.HI R42, R40, R39, RZ, 0x2 ;  /* 0x00000027282a7211 */ /* 0x000fe200078f10ff */
[-C--:B------:R-:W-:Y:S01]  /*25bc0*/  FMUL.FTZ R31, R35, R18.reuse ;  /* 0x00000012231f7220 */ /* 0x080fe20000410000 */
[----:B------:R-:W-:Y:S01]  /*25bd0*/  FMUL.FTZ R35, R43, R18 ;  /* 0x000000122b237220 */ /* 0x000fe20000410000 */
[----:B-1----:R-:W-:-:S02]  /*25be0*/  LEA.HI R41, R29, R20, RZ, 0x2 ;  /* 0x000000141d297211 */ /* 0x002fc400078f10ff */
[----:B------:R1:W0:Y:S01]  /*25bf0*/  MUFU.TANH R79, R44 ;  /* 0x0000002c004f7308 */ /* 0x0002220000002400 */
[--C-:B------:R-:W-:Y:S02]  /*25c00*/  SHF.R.S32.HI R43, RZ, 0x2, R42.reuse ;  /* 0x00000002ff2b7819 */ /* 0x100fe4000001142a */
[----:B------:R-:W-:Y:S02]  /*25c10*/  LOP3.LUT R41, R41, 0xfffffffc, RZ, 0xc0, !PT ;  /* 0xfffffffc29297812 */ /* 0x000fe400078ec0ff */
[----:B-1----:R-:W-:-:S03]  /*25c20*/  SHF.R.S32.HI R44, RZ, 0x1f, R42 ;  /* 0x0000001fff2c7819 */ /* 0x002fc6000001142a */
[----:B------:R-:W-:Y:S01]  /*25c30*/  IMAD.IADD R20, R20, 0x1, -R41 ;  /* 0x0000000114147824 */ /* 0x000fe200078e0a29 */
[----:B------:R-:W-:Y:S02]  /*25c40*/  SHF.R.S32.HI R41, RZ, 0x7, R38 ;  /* 0x00000007ff297819 */ /* 0x000fe40000011426 */
[----:B------:R-:W-:Y:S02]  /*25c50*/  LEA.HI R44, R44, R43, RZ, 0x3 ;  /* 0x0000002b2c2c7211 */ /* 0x000fe400078f18ff */
[----:B------:R-:W-:Y:S02]  /*25c60*/  LEA.HI R40, R40, R39, RZ, 0x5 ;  /* 0x0000002728287211 */ /* 0x000fe400078f28ff */
[----:B------:R-:W-:Y:S02]  /*25c70*/  LOP3.LUT R44, R44, 0xfffffff8, RZ, 0xc0, !PT ;  /* 0xfffffff82c2c7812 */ /* 0x000fe400078ec0ff */
[----:B------:R-:W-:Y:S02]  /*25c80*/  LEA.HI R38, R38, R41, RZ, 0x1 ;  /* 0x0000002926267211 */ /* 0x000fe400078f08ff */
[----:B------:R-:W-:Y:S01]  /*25c90*/  SHF.R.S32.HI R40, RZ, 0x5, R40 ;  /* 0x00000005ff287819 */ /* 0x000fe20000011428 */
[----:B------:R-:W-:Y:S01]  /*25ca0*/  IMAD.IADD R44, R43, 0x1, -R44 ;  /* 0x000000012b2c7824 */ /* 0x000fe200078e0a2c */
[----:B------:R-:W-:-:S02]  /*25cb0*/  LOP3.LUT R38, R38, 0x3fffffe, RZ, 0xc0, !PT ;  /* 0x03fffffe26267812 */ /* 0x000fc400078ec0ff */
        /* <DEDUP_REMOVED lines=45> */
[----:B------:R-:W-:Y:S02]  /*25f90*/  IMAD R3, R19, R2, 0x1 ;  /* 0x0000000113037424 */ /* 0x000fe400078e0202 */
[----:B------:R-:W-:Y:S01]  /*25fa0*/  FMUL.FTZ R18, R71, R18 ;  /* 0x0000001247127220 */ /* 0x000fe20000410000 */
[----:B------:R-:W2:Y:S01]  /*25fb0*/  MUFU.TANH R7, R7 ;  /* 0x0000000700077308 */ /* 0x000ea20000002400 */
[----:B------:R-:W-:Y:S01]  /*25fc0*/  IMAD R3, R42, -0x2, R3 ;  /* 0xfffffffe2a037824 */ /* 0x000fe200078e0203 */
[----:B------:R-:W-:-:S06]  /*25fd0*/  LOP3.LUT R21, RZ, R14, RZ, 0x33, !PT ;  /* 0x0000000eff157212 */ /* 0x000fcc00078e33ff */
[----:B------:R-:W3:Y:S01]  /*25fe0*/  MUFU.TANH R25, R25 ;  /* 0x0000001900197308 */ /* 0x000ee20000002400 */
[----:B------:R-:W-:-:S07]  /*25ff0*/  IADD3 R2, -R12, R3, R13 ;  /* 0x000000030c027210 */ /* 0x000fce0007ffe10d */
        /* <DEDUP_REMOVED lines=39> */
[----:B------:R-:W-:Y:S02]  /*26270*/  IMAD.IADD R40, R2, 0x1, R21 ;  /* 0x0000000102287824 */ /* 0x000fe400078e0215 */
[----:B------:R-:W-:Y:S02]  /*26280*/  VIADD R42, R3, 0xffffffff ;  /* 0xffffffff032a7836 */ /* 0x000fe40000000000 */
[----:B------:R-:W-:Y:S02]  /*26290*/  IMAD R41, R19, -0x60, R8 ;  /* 0xffffffa013297824 */ /* 0x000fe400078e0208 */
[--C-:B-1----:R-:W-:Y:S02]  /*262a0*/  IMAD.IADD R2, R39, 0x1, R20.reuse ;  /* 0x0000000127027824 */ /* 0x102fe400078e0214 */
        /* <DEDUP_REMOVED lines=12> */
.L_x_11357:
[----:B------:R-:W-:-:S13]  /*26370*/  ISETP.NE.AND P0, PT, R9, 0x1, PT ;  /* 0x000000010900780c */ /* 0x000fda0003f05270 */
[----:B------:R-:W-:-:S05]  /*26380*/  @P0 IMAD.HI.U32 R14, R8, R10, RZ ;  /* 0x0000000a080e0227 */ /* 0x000fca00078e00ff */
[----:B------:R-:W-:-:S07]  /*26390*/  @P0 SHF.R.U32.HI R8, RZ, R11, R14 ;  /* 0x0000000bff080219 */ /* 0x000fce000001160e */
.L_x_11358:
[----:B------:R-:W-:Y:S05]  /*263a0*/  BSYNC B1 ;  /* 0x0000000000017941 */ /* 0x000fea0003800000 */
.L_x_11356:
[----:B------:R-:W-:-:S05]  /*263b0*/  IMAD R8, R8, R9, R42 ;  /* 0x0000000908087224 */ /* 0x000fca00078e022a */
[----:B------:R-:W-:Y:S02]  /*263c0*/  VIMNMX R3, R3, R8, !PT ;  /* 0x0000000803037248 */ /* 0x000fe40007fe0100 */
[----:B------:R-:W-:-:S07]  /*263d0*/  VIADDMNMX R2, R8, R9, R2, PT ;  /* 0x0000000908027246 */ /* 0x000fce0003800102 */
.L_x_11355:
[----:B------:R-:W-:Y:S05]  /*263e0*/  BSYNC B0 ;  /* 0x0000000000007941 */ /* 0x000fea0003800000 */
.L_x_11354:
        /* <DEDUP_REMOVED lines=14> */
[----:B------:R-:W-:Y:S01]  /*264d0*/  ISETP.LT.OR P2, PT, R2, 0x11, P2 ;  /* 0x000000110200780c */ /* 0x000fe20001741670 */
[--C-:B-1----:R-:W-:Y:S01]  /*264e0*/  IMAD.IADD R14, R39, 0x1, R38.reuse ;  /* 0x00000001270e7824 */ /* 0x102fe200078e0226 */
[----:B------:R-:W-:Y:S01]  /*264f0*/  ISETP.GT.AND P3, PT, R3, 0x9, !P5 ;  /* 0x000000090300780c */ /* 0x000fe20006f64270 */
[----:B------:R-:W-:Y:S01]  /*26500*/  IMAD.IADD R39, R40, 0x1, R38 ;  /* 0x0000000128277824 */ /* 0x000fe200078e0226 */
        /* <DEDUP_REMOVED lines=10> */
[C---:B------:R-:W-:Y:S02]  /*265b0*/  ISETP.LT.OR P2, PT, R2.reuse, 0x19, P2 ;  /* 0x000000190200780c */ /* 0x040fe40001741670 */
        /* <DEDUP_REMOVED lines=101> */
.L_x_11362:
[----:B------:R-:W-:-:S13]  /*26c10*/  ISETP.NE.AND P6, PT, R9, 0x1, PT ;  /* 0x000000010900780c */ /* 0x000fda0003fc5270 */
[----:B------:R-:W-:-:S05]  /*26c20*/  @P6 IMAD.HI.U32 R10, R12, R10, RZ ;  /* 0x0000000a0c0a6227 */ /* 0x000fca00078e00ff */
[----:B------:R-:W-:-:S07]  /*26c30*/  @P6 SHF.R.U32.HI R12, RZ, R11, R10 ;  /* 0x0000000bff0c6219 */ /* 0x000fce000001160a */
.L_x_11363:
[----:B------:R-:W-:Y:S05]  /*26c40*/  BSYNC B1 ;  /* 0x0000000000017941 */ /* 0x000fea0003800000 */
.L_x_11361:
[----:B------:R-:W-:-:S05]  /*26c50*/  IMAD R12, R12, R9, R42 ;  /* 0x000000090c0c7224 */ /* 0x000fca00078e022a */
[----:B------:R-:W-:Y:S02]  /*26c60*/  VIADDMNMX R14, R12, R9, R14, PT ;  /* 0x000000090c0e7246 */ /* 0x000fe4000380010e */
[----:B------:R-:W-:-:S07]  /*26c70*/  VIMNMX R39, R39, R12, !PT ;  /* 0x0000000c27277248 */ /* 0x000fce0007fe0100 */
.L_x_11360:
[----:B------:R-:W-:Y:S05]  /*26c80*/  BSYNC B0 ;  /* 0x0000000000007941 */ /* 0x000fea0003800000 */
.L_x_11359:
[----:B------:R-:W2:Y:S01]  /*26c90*/  LD.E.64 R2, desc[UR36][R16.64+0x210] ;  /* 0x0002102410027980 */ /* 0x000ea2000c101b00 */
        /* <DEDUP_REMOVED lines=65> */
[----:B--2---:R-:W-:Y:S02]  /*270b0*/  FMNMX.FTZ R11, R189, R2, !PT ;  /* 0x00000002bd0b7209 */ /* 0x004fe40007810000 */
[----:B------:R-:W-:Y:S02]  /*270c0*/  ISETP.LT.OR P0, PT, R14, 0x1, P0 ;  /* 0x000000010e00780c */ /* 0x000fe40000701670 */
[----:B------:R-:W-:Y:S02]  /*270d0*/  FMNMX.FTZ R11, R59, R11, !PT ;  /* 0x0000000b3b0b7209 */ /* 0x000fe40007810000 */
[----:B------:R-:W-:-:S02]  /*270e0*/  FSEL R0, R0, -INF , !P0 ;  /* 0xff80000000007808 */ /* 0x000fc40004000000 */
[----:B------:R-:W-:Y:S02]  /*270f0*/  FMNMX.FTZ R11, R63, R11, !PT ;  /* 0x0000000b3f0b7209 */ /* 0x000fe40007810000 */
[----:B------:R-:W-:Y:S02]  /*27100*/  ISETP.NE.AND P0, PT, R56, RZ, PT ;  /* 0x000000ff3800720c */ /* 0x000fe40003f05270 */
[----:B------:R-:W-:Y:S02]  /*27110*/  FMNMX.FTZ R11, R187, R11, !PT ;  /* 0x0000000bbb0b7209 */ /* 0x000fe40007810000 */
[----:B------:R-:W-:Y:S02]  /*27120*/  ISETP.GT.AND P1, PT, R39, 0x48, !P1 ;  /* 0x000000482700780c */ /* 0x000fe40004f24270 */
[----:B------:R-:W-:Y:S02]  /*27130*/  FMNMX.FTZ R11, R73, R11, !PT ;  /* 0x0000000b490b7209 */ /* 0x000fe40007810000 */
[----:B------:R-:W-:-:S02]  /*27140*/  ISETP.GT.AND P2, PT, R39, 0x49, !P2 ;  /* 0x000000492700780c */ /* 0x000fc40005744270 */
[----:B------:R-:W-:Y:S02]  /*27150*/  FMNMX.FTZ R11, R71, R11, !PT ;  /* 0x0000000b470b7209 */ /* 0x000fe40007810000 */
[----:B------:R-:W-:Y:S02]  /*27160*/  ISETP.GT.AND P3, PT, R39, 0x50, !P3 ;  /* 0x000000502700780c */ /* 0x000fe40005f64270 */
[----:B------:R-:W-:Y:S02]  /*27170*/  FMNMX.FTZ R11, R75, R11, !PT ;  /* 0x0000000b4b0b7209 */ /* 0x000fe40007810000 */
[----:B------:R-:W-:Y:S02]  /*27180*/  ISETP.GT.AND P4, PT, R39, 0x51, !P4 ;  /* 0x000000512700780c */ /* 0x000fe40006784270 */
[----:B------:R-:W-:Y:S02]  /*27190*/  FMNMX.FTZ R11, R81, R11, !PT ;  /* 0x0000000b510b7209 */ /* 0x000fe40007810000 */
[----:B------:R-:W-:-:S02]  /*271a0*/  ISETP.NE.AND P6, PT, R60, RZ, PT ;  /* 0x000000ff3c00720c */ /* 0x000fc40003fc5270 */
        /* <DEDUP_REMOVED lines=39> */
[----:B------:R-:W-:Y:S02]  /*27420*/  ISETP.LT.OR P2, PT, R14, 0x4a, P2 ;  /* 0x0000004a0e00780c */ /* 0x000fe40001741670 */
[----:B------:R-:W-:Y:S01]  /*27430*/  FSEL R27, R27, -INF , !P1 ;  /* 0xff8000001b1b7808 */ /* 0x000fe20004800000 */
[----:B------:R-:W0:Y:S01]  /*27440*/  SHFL.BFLY PT, R46, R33, 0x1, 0x1f ;  /* 0x0c201f00212e7f89 */ /* 0x000e2200000e0000 */
[----:B------:R-:W-:-:S02]  /*27450*/  FMNMX.FTZ R12, R23, R12, !PT ;  /* 0x0000000c170c7209 */ /* 0x000fc40007810000 */
[C---:B------:R-:W-:Y:S02]  /*27460*/  ISETP.LT.OR P3, PT, R14.reuse, 0x51, P3 ;  /* 0x000000510e00780c */ /* 0x040fe40001f61670 */
[----:B------:R-:W-:Y:S02]  /*27470*/  FSEL R29, R29, -INF , !P2 ;  /* 0xff8000001d1d7808 */ /* 0x000fe40005000000 */
[----:B------:R-:W-:Y:S02]  /*27480*/  FMNMX.FTZ R12, R27, R12, !PT ;  /* 0x0000000c1b0c7209 */ /* 0x000fe40007810000 */
[----:B------:R-:W-:Y:S02]  /*27490*/  ISETP.GT.AND P5, PT, R39, 0x58, !P5 ;  /* 0x000000582700780c */ /* 0x000fe40006fa4270 */
[----:B------:R-:W-:Y:S02]  /*274a0*/  ISETP.LT.OR P4, PT, R14, 0x52, P4 ;  /* 0x000000520e00780c */ /* 0x000fe40002781670 */
[----:B------:R-:W-:-:S02]  /*274b0*/  FSEL R43, R66, -INF , !P3 ;  /* 0xff800000422b7808 */ /* 0x000fc40005800000 */
[----:B------:R-:W-:Y:S02]  /*274c0*/  FMNMX.FTZ R12, R29, R12, !PT ;  /* 0x0000000c1d0c7209 */ /* 0x000fe40007810000 */
[----:B------:R-:W-:Y:S02]  /*274d0*/  ISETP.GT.AND P0, PT, R39, 0x59, !P6 ;  /* 0x000000592700780c */ /* 0x000fe40007704270 */
[C---:B------:R-:W-:Y:S02]  /*274e0*/  ISETP.LT.OR P5, PT, R14.reuse, 0x59, P5 ;  /* 0x000000590e00780c */ /* 0x040fe40002fa1670 */
[----:B------:R-:W-:Y:S02]  /*274f0*/  FSEL R39, R67, -INF , !P4 ;  /* 0xff80000043277808 */ /* 0x000fe40006000000 */
[----:B------:R-:W-:Y:S02]  /*27500*/  FMNMX.FTZ R12, R43, R12, !PT ;  /* 0x0000000c2b0c7209 */ /* 0x000fe40007810000 */
[----:B------:R-:W-:-:S02]  /*27510*/  ISETP.LT.OR P0, PT, R14, 0x5a, P0 ;  /* 0x0000005a0e00780c */ /* 0x000fc40000701670 */
[----:B------:R-:W-:Y:S02]  /*27520*/  FSEL R44, R70, -INF , !P5 ;  /* 0xff800000462c7808 */ /* 0x000fe40006800000 */
[----:B------:R-:W-:Y:S02]  /*27530*/  FMNMX.FTZ R11, R39, R12, !PT ;  /* 0x0000000c270b7209 */ /* 0x000fe40007810000 */
[----:B------:R-:W-:Y:S02]  /*27540*/  FSEL R45, R47, -INF , !P0 ;  /* 0xff8000002f2d7808 */ /* 0x000fe40004000000 */
[----:B------:R-:W-:Y:S02]  /*27550*/  FMNMX.FTZ R12, R44, R11, !PT ;  /* 0x0000000b2c0c7209 */ /* 0x000fe40007810000 */
[----:B------:R-:W-:Y:S02]  /*27560*/  LOP3.LUT R180, R226, 0x4, RZ, 0xfc, !PT ;  /* 0x00000004e2b47812 */ /* 0x000fe400078efcff */
[----:B------:R-:W-:-:S02]  /*27570*/  FMNMX.FTZ R11, R45, R12, !PT ;  /* 0x0000000c2d0b7209 */ /* 0x000fc40007810000 */
[----:B0-----:R-:W-:Y:S01]  /*27580*/  FMNMX.FTZ R33, R33, R46, !PT ;  /* 0x0000002e21217209 */ /* 0x001fe20007810000 */
[----:B------:R-:W-:Y:S04]  /*27590*/  ST.E desc[UR36][R16.64+0x210], R13 ;  /* 0x0002100d10007985 */ /* 0x000fe8000c101924 */
[----:B------:R-:W-:Y:S04]  /*275a0*/  ST.E desc[UR36][R180.64], R11 ;  /* 0x0000000bb4007985 */ /* 0x000fe8000c101924 */
[----:B------:R-:W-:Y:S04]  /*275b0*/  ST.E desc[UR36][R16.64+0x210], R33 ;  /* 0x0002102110007985 */ /* 0x000fe8000c101924 */
[----:B------:R-:W2:Y:S04]  /*275c0*/  LD.E R12, desc[UR36][R180.64] ;  /* 0x00000024b40c7980 */ /* 0x000ea8000c101900 */
[----:B--2---:R-:W0:Y:S02]  /*275d0*/  SHFL.BFLY PT, R47, R12, 0x2, 0x1f ;  /* 0x0c401f000c2f7f89 */ /* 0x004e2400000e0000 */
[----:B0-----:R-:W-:-:S05]  /*275e0*/  FMNMX.FTZ R47, R12, R47, !PT ;  /* 0x0000002f0c2f7209 */ /* 0x001fca0007810000 */
[----:B------:R-:W0:Y:S02]  /*275f0*/  SHFL.BFLY PT, R14, R47, 0x1, 0x1f ;  /* 0x0c201f002f0e7f89 */ /* 0x000e2400000e0000 */
[----:B0-----:R-:W-:-:S05]  /*27600*/  FMNMX.FTZ R49, R47, R14, !PT ;  /* 0x0000000e2f317209 */ /* 0x001fca0007810000 */
[----:B------:R0:W-:Y:S04]  /*27610*/  ST.E desc[UR36][R180.64], R49 ;  /* 0x00000031b4007985 */ /* 0x0001e8000c101924 */
[----:B------:R-:W2:Y:S04]  /*27620*/  LD.E R46, desc[UR36][R16.64+0x210] ;  /* 0x00021024102e7980 */ /* 0x000ea8000c101900 */
[----:B------:R-:W3:Y:S04]  /*27630*/  LD.E R51, desc[UR36][R16.64+0x230] ;  /* 0x0002302410337980 */ /* 0x000ee8000c101900 */
[----:B------:R-:W4:Y:S04]  /*27640*/  LD.E R48, desc[UR36][R16.64+0x220] ;  /* 0x0002202410307980 */ /* 0x000f28000c101900 */
[----:B------:R-:W4:Y:S01]  /*27650*/  LD.E R52, desc[UR36][R16.64+0x224] ;  /* 0x0002242410347980 */ /* 0x000f22000c101900 */
[----:B------:R-:W-:-:S04]  /*27660*/  FSETP.NEU.FTZ.AND P1, PT, R49, -INF , PT ;  /* 0xff8000003100780b */ /* 0x000fc80003f3d000 */
[----:B------:R-:W-:-:S05]  /*27670*/  FSEL R14, R49, RZ, P1 ;  /* 0x000000ff310e7208 */ /* 0x000fca0000800000 */
[----:B------:R-:W-:Y:S01]  /*27680*/  FADD.FTZ R14, R3, -R14 ;  /* 0x8000000e030e7221 */ /* 0x000fe20000010000 */
[C---:B--2---:R-:W-:Y:S01]  /*27690*/  FSETP.NEU.FTZ.AND P0, PT, R46.reuse, -INF , PT ;  /* 0xff8000002e00780b */ /* 0x044fe20003f1d000 */
[----:B---3--:R-:W-:-:S03]  /*276a0*/  FMUL.FTZ R11, R46, R51 ;  /* 0x000000332e0b7220 */ /* 0x008fc60000410000 */
[----:B------:R-:W-:Y:S01]  /*276b0*/  FSEL R3, R46, RZ, P0 ;  /* 0x000000ff2e037208 */ /* 0x000fe20000000000 */
[----:B0-----:R-:W-:Y:S01]  /*276c0*/  FMUL.FTZ R49, R49, R51 ;  /* 0x0000003331317220 */ /* 0x001fe20000410000 */
[----:B------:R-:W-:-:S03]  /*276d0*/  FSEL R50, R11, RZ, P0 ;  /* 0x000000ff0b327208 */ /* 0x000fc60000000000 */
[----:B------:R-:W-:Y:S02]  /*276e0*/  FADD.FTZ R3, R2, -R3 ;  /* 0x8000000302037221 */ /* 0x000fe40000010000 */
[-CC-:B------:R-:W-:Y:S01]  /*276f0*/  FFMA.FTZ R168, R28, R51.reuse, -R50.reuse ;  /* 0x000000331ca87223 */ /* 0x180fe20000010832 */
[----:B------:R-:W-:Y:S01]  /*27700*/  FSEL R28, R49, RZ, P1 ;  /* 0x000000ff311c7208 */ /* 0x000fe20000800000 */
[-C--:B------:R-:W-:Y:S01]  /*27710*/  FMUL.FTZ R3, R3, R51.reuse ;  /* 0x0000003303037220 */ /* 0x080fe20000410000 */
[-C--:B------:R-:W-:Y:S01]  /*27720*/  FFMA.FTZ R189, R189, R51.reuse, -R50 ;  /* 0x00000033bdbd7223 */ /* 0x080fe20000010832 */
[----:B------:R-:W-:Y:S02]  /*27730*/  FMUL.FTZ R14, R51, R14 ;  /* 0x0000000e330e7220 */ /* 0x000fe40000410000 */
[-CC-:B------:R-:W-:Y:S01]  /*27740*/  FFMA.FTZ R186, R0, R51.reuse, -R28.reuse ;  /* 0x0000003300ba7223 */ /* 0x180fe2000001081c */
[-C--:B------:R-:W-:Y:S02]  /*27750*/  FFMA.FTZ R157, R35, R51.reuse, -R28 ;  /* 0x00000033239d7223 */ /* 0x080fe4000001081c */
[----:B------:R-:W4:Y:S01]  /*27760*/  MUFU.EX2 R35, R3 ;  /* 0x0000000300237308 */ /* 0x000f220000000800 */
[-C--:B------:R-:W-:Y:S01]  /*27770*/  FFMA.FTZ R152, R59, R51.reuse, -R50 ;  /* 0x000000333b987223 */ /* 0x080fe20000010832 */
[-C--:B------:R-:W-:Y:S01]  /*27780*/  FFMA.FTZ R153, R10, R51.reuse, -R28 ;  /* 0x000000330a997223 */ /* 0x080fe2000001081c */
[-C--:B------:R-:W-:Y:S01]  /*27790*/  FFMA.FTZ R154, R63, R51.reuse, -R50 ;  /* 0x000000333f9a7223 */ /* 0x080fe20000010832 */
[----:B------:R-:W-:-:S04]  /*277a0*/  FFMA.FTZ R162, R24, R51, -R28 ;  /* 0x0000003318a27223 */ /* 0x000fc8000001081c */
[----:B------:R-:W-:Y:S01]  /*277b0*/  MUFU.EX2 R33, R14 ;  /* 0x0000000e00217308 */ /* 0x000fe20000000800 */
[-C--:B------:R-:W-:Y:S01]  /*277c0*/  FFMA.FTZ R187, R187, R51.reuse, -R50 ;  /* 0x00000033bbbb7223 */ /* 0x080fe20000010832 */
[----:B------:R-:W-:-:S06]  /*277d0*/  FFMA.FTZ R155, R26, R51, -R28 ;  /* 0x000000331a9b7223 */ /* 0x000fcc000001081c */
[----:B------:R-:W-:Y:S08]  /*277e0*/  MUFU.EX2 R189, R189 ;  /* 0x000000bd00bd7308 */ /* 0x000ff00000000800 */
[----:B------:R-:W0:Y:S01]  /*277f0*/  MUFU.EX2 R186, R186 ;  /* 0x000000ba00ba7308 */ /* 0x000e220000000800 */
[-CC-:B------:R-:W-:Y:S01]  /*27800*/  FFMA.FTZ R182, R18, R51.reuse, -R50.reuse ;  /* 0x0000003312b67223 */ /* 0x180fe20000010832 */
[----:B------:R-:W-:-:S06]  /*27810*/  FFMA.FTZ R12, R73, R51, -R50 ;  /* 0x00000033490c7223 */ /* 0x000fcc0000010832 */
[----:B------:R-:W-:Y:S01]  /*27820*/  MUFU.EX2 R152, R152 ;  /* 0x0000009800987308 */ /* 0x000fe20000000800 */
[----:B------:R-:W-:-:S07]  /*27830*/  FFMA.FTZ R18, R30, R51, -R28 ;  /* 0x000000331e127223 */ /* 0x000fce000001081c */
[----:B------:R-:W1:Y:S01]  /*27840*/  MUFU.EX2 R153, R153 ;  /* 0x0000009900997308 */ /* 0x000e620000000800 */
[----:B------:R-:W-:Y:S01]  /*27850*/  FFMA.FTZ R179, R15, R51, -R50 ;  /* 0x000000330fb37223 */ /* 0x000fe20000010832 */
[----:B----4-:R-:W-:-:S06]  /*27860*/  FMUL.FTZ R48, R35, R48 ;  /* 0x0000003023307220 */ /* 0x010fcc0000410000 */
[----:B------:R-:W-:Y:S01]  /*27870*/  MUFU.EX2 R154, R154 ;  /* 0x0000009a009a7308 */ /* 0x000fe20000000800 */
[-C--:B------:R-:W-:Y:S01]  /*27880*/  FFMA.FTZ R11, R71, R51.reuse, -R50 ;  /* 0x00000033470b7223 */ /* 0x080fe20000010832 */
[----:B------:R-:W-:-:S06]  /*27890*/  FFMA.FTZ R15, R31, R51, -R28 ;  /* 0x000000331f0f7223 */ /* 0x000fcc000001081c */
[----:B------:R-:W2:Y:S01]  /*278a0*/  MUFU.EX2 R162, R162 ;  /* 0x000000a200a27308 */ /* 0x000ea20000000800 */
[----:B------:R-:W-:Y:S01]  /*278b0*/  FFMA.FTZ R183, R7, R51, -R50 ;  /* 0x0000003307b77223 */ /* 0x000fe20000010832 */
[----:B0-----:R-:W-:Y:S01]  /*278c0*/  FFMA.FTZ R52, R33, R52, R186 ;  /* 0x0000003421347223 */ /* 0x001fe200000100ba */
[----:B------:R-:W-:-:S05]  /*278d0*/  FADD.FTZ R7, R48, R189 ;  /* 0x000000bd30077221 */ /* 0x000fca0000010000 */
[----:B------:R-:W-:Y:S01]  /*278e0*/  MUFU.EX2 R187, R187 ;  /* 0x000000bb00bb7308 */ /* 0x000fe20000000800 */
[-C--:B------:R-:W-:Y:S01]  /*278f0*/  FFMA.FTZ R14, R75, R51.reuse, -R50 ;  /* 0x000000334b0e7223 */ /* 0x080fe20000010832 */
[----:B------:R-:W-:-:S06]  /*27900*/  FFMA.FTZ R0, R32, R51, -R28 ;  /* 0x0000003320007223 */ /* 0x000fcc000001081c */
[----:B------:R-:W0:Y:S01]  /*27910*/  MUFU.EX2 R155, R155 ;  /* 0x0000009b009b7308 */ /* 0x000e220000000800 */
[----:B------:R-:W-:Y:S01]  /*27920*/  FFMA.FTZ R177, R20, R51, -R50 ;  /* 0x0000003314b17223 */ /* 0x000fe20000010832 */
[----:B-1----:R-:W-:Y:S01]  /*27930*/  FADD.FTZ R3, R153, R52 ;  /* 0x0000003499037221 */ /* 0x002fe20000010000 */
[----:B------:R-:W-:-:S05]  /*27940*/  FADD.FTZ R7, R152, R7 ;  /* 0x0000000798077221 */ /* 0x000fca0000010000 */
[----:B------:R-:W-:Y:S01]  /*27950*/  MUFU.EX2 R12, R12 ;  /* 0x0000000c000c7308 */ /* 0x000fe20000000800 */
[-C--:B------:R-:W-:Y:S01]  /*27960*/  FFMA.FTZ R13, R81, R51.reuse, -R50 ;  /* 0x00000033510d7223 */ /* 0x080fe20000010832 */
[----:B------:R-:W-:-:S06]  /*27970*/  FFMA.FTZ R20, R38, R51, -R28 ;  /* 0x0000003326147223 */ /* 0x000fcc000001081c */
[----:B------:R-:W1:Y:S01]  /*27980*/  MUFU.EX2 R18, R18 ;  /* 0x0000001200127308 */ /* 0x000e620000000800 */
[----:B------:R-:W-:Y:S01]  /*27990*/  FFMA.FTZ R184, R8, R51, -R50 ;  /* 0x0000003308b87223 */ /* 0x000fe20000010832 */
[----:B--2---:R-:W-:Y:S01]  /*279a0*/  FADD.FTZ R8, R162, R3 ;  /* 0x00000003a2087221 */ /* 0x004fe20000010000 */
[----:B------:R-:W-:-:S05]  /*279b0*/  FADD.FTZ R2, R154, R7 ;  /* 0x000000079a027221 */ /* 0x000fca0000010000 */
[----:B------:R-:W-:Y:S01]  /*279c0*/  MUFU.EX2 R11, R11 ;  /* 0x0000000b000b7308 */ /* 0x000fe20000000800 */
[-C--:B------:R-:W-:Y:S01]  /*279d0*/  FFMA.FTZ R161, R77, R51.reuse, -R50 ;  /* 0x000000334da17223 */ /* 0x080fe20000010832 */
[----:B------:R-:W-:-:S06]  /*279e0*/  FFMA.FTZ R163, R34, R51, -R28 ;  /* 0x0000003322a37223 */ /* 0x000fcc000001081c */
[----:B------:R-:W2:Y:S01]  /*279f0*/  MUFU.EX2 R15, R15 ;  /* 0x0000000f000f7308 */ /* 0x000ea20000000800 */
[----:B0-----:R-:W-:Y:S01]  /*27a00*/  FADD.FTZ R7, R155, R8 ;  /* 0x000000089b077221 */ /* 0x001fe20000010000 */
[----:B------:R-:W-:-:S06]  /*27a10*/  FADD.FTZ R3, R187, R2 ;  /* 0x00000002bb037221 */ /* 0x000fcc0000010000 */
[----:B------:R-:W-:Y:S01]  /*27a20*/  MUFU.EX2 R14, R14 ;  /* 0x0000000e000e7308 */ /* 0x000fe20000000800 */
[----:B------:R-:W-:-:S07]  /*27a30*/  FFMA.FTZ R160, R83, R51, -R50 ;  /* 0x0000003353a07223 */ /* 0x000fce0000010832 */
        /* <DEDUP_REMOVED lines=8> */
[----:B--2---:R-:W-:Y:S01]  /*27ac0*/  FADD.FTZ R7, R15, R6 ;  /* 0x000000060f077221 */ /* 0x004fe20000010000 */
[----:B------:R-:W-:-:S06]  /*27ad0*/  FADD.FTZ R3, R11, R2 ;  /* 0x000000020b037221 */ /* 0x000fcc0000010000 */
[----:B------:R-:W-:Y:S01]  /*27ae0*/  MUFU.EX2 R161, R161 ;  /* 0x000000a100a17308 */ /* 0x000fe20000000800 */
[-C--:B------:R-:W-:Y:S01]  /*27af0*/  FFMA.FTZ R158, R85, R51.reuse, -R50 ;  /* 0x00000033559e7223 */ /* 0x080fe20000010832 */
[----:B------:R-:W-:-:S06]  /*27b00*/  FFMA.FTZ R164, R37, R51, -R28 ;  /* 0x0000003325a47223 */ /* 0x000fcc000001081c */
[----:B------:R-:W2:Y:S01]  /*27b10*/  MUFU.EX2 R163, R163 ;  /* 0x000000a300a37308 */ /* 0x000ea20000000800 */
[----:B0-----:R-:W-:Y:S01]  /*27b20*/  FADD.FTZ R7, R0, R7 ;  /* 0x0000000700077221 */ /* 0x001fe20000010000 */
[----:B------:R-:W-:-:S06]  /*27b30*/  FADD.FTZ R2, R14, R3 ;  /* 0x000000030e027221 */ /* 0x000fcc0000010000 */
[----:B------:R-:W-:Y:S01]  /*27b40*/  MUFU.EX2 R160, R160 ;  /* 0x000000a000a07308 */ /* 0x000fe20000000800 */
[-C--:B------:R-:W-:Y:S01]  /*27b50*/  FFMA.FTZ R167, R167, R51.reuse, -R50 ;  /* 0x00000033a7a77223 */ /* 0x080fe20000010832 */
[----:B------:R-:W-:-:S06]  /*27b60*/  FFMA.FTZ R171, R40, R51, -R28 ;  /* 0x0000003328ab7223 */ /* 0x000fcc000001081c */
[----:B------:R-:W0:Y:S01]  /*27b70*/  MUFU.EX2 R157, R157 ;  /* 0x0000009d009d7308 */ /* 0x000e220000000800 */
[----:B-1----:R-:W-:Y:S01]  /*27b80*/  FADD.FTZ R6, R20, R7 ;  /* 0x0000000714067221 */ /* 0x002fe20000010000 */
[----:B------:R-:W-:-:S06]  /*27b90*/  FADD.FTZ R2, R13, R2 ;  /* 0x000000020d027221 */ /* 0x000fcc0000010000 */
        /* <DEDUP_REMOVED lines=15> */
[----:B-1----:R-:W-:Y:S01]  /*27c90*/  FADD.FTZ R7, R165, R6 ;  /* 0x00000006a5077221 */ /* 0x002fe20000010000 */
[----:B------:R-:W-:-:S06]  /*27ca0*/  FADD.FTZ R3, R159, R2 ;  /* 0x000000029f037221 */ /* 0x000fcc0000010000 */
[----:B------:R-:W-:Y:S01]  /*27cb0*/  MUFU.EX2 R166, R166 ;  /* 0x000000a600a67308 */ /* 0x000fe20000000800 */
[----:B------:R-:W-:-:S07]  /*27cc0*/  FFMA.FTZ R175, R25, R51, -R50 ;  /* 0x0000003319af7223 */ /* 0x000fce0000010832 */
        /* <DEDUP_REMOVED lines=21> */
[----:B------:R-:W-:-:S07]  /*27e20*/  FFMA.FTZ R22, R43, R51, -R28 ;  /* 0x000000332b167223 */ /* 0x000fce000001081c */
        /* <DEDUP_REMOVED lines=18> */
[----:B------:R-:W-:Y:S08]  /*27f50*/  MUFU.EX2 R179, R179 ;  /* 0x000000b300b37308 */ /* 0x000ff00000000800 */
[----:B------:R-:W0:Y:S01]  /*27f60*/  MUFU.EX2 R21, R21 ;  /* 0x0000001500157308 */ /* 0x000e220000000800 */
[----:B-1----:R-:W-:Y:S01]  /*27f70*/  FADD.FTZ R7, R9, R6 ;  /* 0x0000000609077221 */ /* 0x002fe20000010000 */
[----:B------:R-:W-:-:S06]  /*27f80*/  FADD.FTZ R3, R177, R2 ;  /* 0x00000002b1037221 */ /* 0x000fcc0000010000 */
[----:B------:R-:W-:Y:S08]  /*27f90*/  MUFU.EX2 R184, R184 ;  /* 0x000000b800b87308 */ /* 0x000ff00000000800 */
[----:B------:R-:W1:Y:S01]  /*27fa0*/  MUFU.EX2 R156, R156 ;  /* 0x0000009c009c7308 */ /* 0x000e620000000800 */
[----:B--2---:R-:W-:Y:S01]  /*27fb0*/  FADD.FTZ R6, R22, R7 ;  /* 0x0000000716067221 */ /* 0x004fe20000010000 */
[----:B------:R-:W-:-:S06]  /*27fc0*/  FADD.FTZ R2, R182, R3 ;  /* 0x00000003b6027221 */ /* 0x000fcc0000010000 */
[----:B------:R-:W2:Y:S08]  /*27fd0*/  MUFU.EX2 R183, R183 ;  /* 0x000000b700b77308 */ /* 0x000eb00000000800 */
[----:B------:R-:W3:Y:S01]  /*27fe0*/  MUFU.EX2 R23, R23 ;  /* 0x0000001700177308 */ /* 0x000ee20000000800 */
[----:B0-----:R-:W-:Y:S01]  /*27ff0*/  FADD.FTZ R7, R21, R6 ;  /* 0x0000000615077221 */ /* 0x001fe20000010000 */
[----:B------:R-:W-:-:S03]  /*28000*/  FADD.FTZ R3, R179, R2 ;  /* 0x00000002b3037221 */ /* 0x000fc60000010000 */
[----:B-1----:R-:W-:Y:S01]  /*28010*/  FADD.FTZ R6, R156, R7 ;  /* 0x000000079c067221 */ /* 0x002fe20000010000 */
[----:B------:R-:W-:-:S04]  /*28020*/  FADD.FTZ R2, R184, R3 ;  /* 0x00000003b8027221 */ /* 0x000fc80000010000 */
[----:B--2---:R-:W-:Y:S01]  /*28030*/  FADD.FTZ R36, R183, R2 ;  /* 0x00000002b7247221 */ /* 0x004fe20000010000 */
[----:B------:R-:W-:Y:S01]  /*28040*/  ST.E desc[UR36][R16.64+0x220], R48 ;  /* 0x0002203010007985 */ /* 0x000fe2000c101924 */
[----:B---3--:R-:W-:-:S05]  /*28050*/  FADD.FTZ R37, R23, R6 ;  /* 0x0000000617257221 */ /* 0x008fca0000010000 */
[----:B------:R0:W-:Y:S04]  /*28060*/  ST.E.64 desc[UR36][R16.64+0x220], R36 ;  /* 0x0002202410007985 */ /* 0x0001e8000c101b24 */
[----:B------:R-:W2:Y:S04]  /*28070*/  LDL.64 R2, [R1+0x1d8] ;  /* 0x0001d80001027983 */ /* 0x000ea80000100a00 */
        /* <DEDUP_REMOVED lines=128> */
[----:B--2---:R-:W-:Y:S01]  /*28880*/  FMUL.FTZ R121, R33, R31 ;  /* 0x0000001f21797220 */ /* 0x004fe20000410000 */
[C---:B---3--:R-:W-:Y:S01]  /*28890*/  FMUL.FTZ R31, R35.reuse, R6 ;  /* 0x00000006231f7220 */ /* 0x048fe20000410000 */
[C---:B----4-:R-:W-:Y:S01]  /*288a0*/  FMUL.FTZ R7, R35.reuse, R7 ;  /* 0x0000000723077220 */ /* 0x050fe20000410000 */
[C---:B------:R-:W-:Y:S01]  /*288b0*/  FMUL.FTZ R25, R35.reuse, R25 ;  /* 0x0000001923197220 */ /* 0x040fe20000410000 */
[C---:B------:R-:W-:Y:S01]  /*288c0*/  FMUL.FTZ R27, R35.reuse, R27 ;  /* 0x0000001b231b7220 */ /* 0x040fe20000410000 */
[C---:B------:R-:W-:Y:S01]  /*288d0*/  FMUL.FTZ R29, R35.reuse, R29 ;  /* 0x0000001d231d7220 */ /* 0x040fe20000410000 */
[----:B------:R0:W-:Y:S01]  /*288e0*/  ST.E desc[UR36][R2.64], R31 ;  /* 0x0000001f02007985 */ /* 0x0001e2000c101924 */
[C---:B------:R-:W-:Y:S01]  /*288f0*/  FMUL.FTZ R39, R35.reuse, R39 ;  /* 0x0000002723277220 */ /* 0x040fe20000410000 */
[C---:B------:R-:W-:Y:S01]  /*28900*/  FMUL.FTZ R41, R35.reuse, R41 ;  /* 0x0000002923297220 */ /* 0x040fe20000410000 */
[C---:B------:R-:W-:Y:S01]  /*28910*/  FMUL.FTZ R45, R35.reuse, R45 ;  /* 0x0000002d232d7220 */ /* 0x040fe20000410000 */
[----:B------:R1:W-:Y:S01]  /*28920*/  ST.E desc[UR36][R2.64+0x4], R7 ;  /* 0x0000040702007985 */ /* 0x0003e2000c101924 */
[C---:B------:R-:W-:Y:S01]  /*28930*/  FMUL.FTZ R43, R35.reuse, R43 ;  /* 0x0000002b232b7220 */ /* 0x040fe20000410000 */
[C---:B------:R-:W-:Y:S01]  /*28940*/  FMUL.FTZ R37, R35.reuse, R37 ;  /* 0x0000002523257220 */ /* 0x040fe20000410000 */
[C---:B0-----:R-:W-:Y:S01]  /*28950*/  FMUL.FTZ R31, R35.reuse, R28 ;  /* 0x0000001c231f7220 */ /* 0x041fe20000410000 */
[----:B------:R0:W-:Y:S01]  /*28960*/  ST.E desc[UR36][R2.64+0x14], R25 ;  /* 0x0000141902007985 */ /* 0x0001e2000c101924 */
[----:B-1----:R-:W-:-:S03]  /*28970*/  FMUL.FTZ R7, R35, R218 ;  /* 0x000000da23077220 */ /* 0x002fc60000410000 */
[----:B------:R1:W-:Y:S04]  /*28980*/  ST.E desc[UR36][R2.64+0x24], R27 ;  /* 0x0000241b02007985 */ /* 0x0003e8000c101924 */
[----:B------:R2:W-:Y:S04]  /*28990*/  ST.E desc[UR36][R2.64+0x30], R31 ;  /* 0x0000301f02007985 */ /* 0x0005e8000c101924 */
[----:B------:R3:W-:Y:S01]  /*289a0*/  ST.E desc[UR36][R2.64+0x34], R29 ;  /* 0x0000341d02007985 */ /* 0x0007e2000c101924 */
[----:B0-----:R-:W-:-:S03]  /*289b0*/  FMUL.FTZ R25, R35, R224 ;  /* 0x000000e023197220 */ /* 0x001fc60000410000 */
[----:B------:R0:W-:Y:S01]  /*289c0*/  ST.E desc[UR36][R2.64+0x150], R39 ;  /* 0x0001502702007985 */ /* 0x0001e2000c101924 */
[----:B-1----:R-:W-:-:S03]  /*289d0*/  FMUL.FTZ R27, R35, R222 ;  /* 0x000000de231b7220 */ /* 0x002fc60000410000 */
[----:B------:R1:W-:Y:S01]  /*289e0*/  ST.E desc[UR36][R2.64+0x164], R41 ;  /* 0x0001642902007985 */ /* 0x0003e2000c101924 */
[C---:B--2---:R-:W-:Y:S01]  /*289f0*/  FMUL.FTZ R31, R35.reuse, R216 ;  /* 0x000000d8231f7220 */ /* 0x044fe20000410000 */
[C---:B---3--:R-:W-:Y:S01]  /*28a00*/  FMUL.FTZ R29, R35.reuse, R220 ;  /* 0x000000dc231d7220 */ /* 0x048fe20000410000 */
[C---:B0-----:R-:W-:Y:S01]  /*28a10*/  FMUL.FTZ R39, R35.reuse, R208 ;  /* 0x000000d023277220 */ /* 0x041fe20000410000 */
[C---:B-1----:R-:W-:Y:S01]  /*28a20*/  FMUL.FTZ R41, R35.reuse, R214 ;  /* 0x000000d623297220 */ /* 0x042fe20000410000 */
[----:B------:R-:W-:Y:S01]  /*28a30*/  ST.E desc[UR36][R2.64+0x154], R45 ;  /* 0x0001542d02007985 */ /* 0x000fe2000c101924 */
[C---:B------:R-:W-:Y:S01]  /*28a40*/  FMUL.FTZ R119, R35.reuse, R30 ;  /* 0x0000001e23777220 */ /* 0x040fe20000410000 */
[C---:B------:R-:W-:Y:S01]  /*28a50*/  FMUL.FTZ R59, R35.reuse, R24 ;  /* 0x00000018233b7220 */ /* 0x040fe20000410000 */
[C---:B------:R-:W-:Y:S01]  /*28a60*/  FMUL.FTZ R61, R35.reuse, R26 ;  /* 0x0000001a233d7220 */ /* 0x040fe20000410000 */
[----:B------:R0:W-:Y:S01]  /*28a70*/  ST.E desc[UR36][R2.64+0x160], R43 ;  /* 0x0001602b02007985 */ /* 0x0001e2000c101924 */
[C---:B------:R-:W-:Y:S01]  /*28a80*/  FMUL.FTZ R63, R35.reuse, R63 ;  /* 0x0000003f233f7220 */ /* 0x040fe20000410000 */
[C---:B------:R-:W-:Y:S01]  /*28a90*/  FMUL.FTZ R65, R35.reuse, R65 ;  /* 0x0000004123417220 */ /* 0x040fe20000410000 */
[C---:B------:R-:W-:Y:S01]  /*28aa0*/  FMUL.FTZ R67, R35.reuse, R67 ;  /* 0x0000004323437220 */ /* 0x040fe20000410000 */
        /* <DEDUP_REMOVED lines=39> */
[----:B------:R0:W-:Y:S01]  /*28d20*/  ST.E desc[UR36][R2.64+0x1a0], R39 ;  /* 0x0001a02702007985 */ /* 0x0001e2000c101924 */
[C---:B-1----:R-:W-:Y:S01]  /*28d30*/  FMUL.FTZ R7, R35.reuse, R206 ;  /* 0x000000ce23077220 */ /* 0x042fe20000410000 */
[C---:B--2---:R-:W-:Y:S01]  /*28d40*/  FMUL.FTZ R25, R35.reuse, R198 ;  /* 0x000000c623197220 */ /* 0x044fe20000410000 */
[C---:B---3--:R-:W-:Y:S01]  /*28d50*/  FMUL.FTZ R27, R35.reuse, R204 ;  /* 0x000000cc231b7220 */ /* 0x048fe20000410000 */
[----:B------:R1:W-:Y:S01]  /*28d60*/  ST.E desc[UR36][R2.64+0x1a4], R41 ;  /* 0x0001a42902007985 */ /* 0x0003e2000c101924 */
[C---:B----4-:R-:W-:Y:S01]  /*28d70*/  FMUL.FTZ R29, R35.reuse, R202 ;  /* 0x000000ca231d7220 */ /* 0x050fe20000410000 */
[C---:B------:R-:W-:Y:S01]  /*28d80*/  FMUL.FTZ R37, R35.reuse, R200 ;  /* 0x000000c823257220 */ /* 0x040fe20000410000 */
[C---:B------:R-:W-:Y:S01]  /*28d90*/  FMUL.FTZ R31, R35.reuse, R196 ;  /* 0x000000c4231f7220 */ /* 0x040fe20000410000 */
[----:B------:R-:W-:Y:S01]  /*28da0*/  FMUL.FTZ R35, R35, R188 ;  /* 0x000000bc23237220 */ /* 0x000fe20000410000 */
[C---:B0-----:R-:W-:Y:S01]  /*28db0*/  FMUL.FTZ R39, R33.reuse, R194 ;  /* 0x000000c221277220 */ /* 0x041fe20000410000 */
[C---:B-1----:R-:W-:Y:S01]  /*28dc0*/  FMUL.FTZ R41, R33.reuse, R192 ;  /* 0x000000c021297220 */ /* 0x042fe20000410000 */
[----:B------:R0:W-:Y:S04]  /*28dd0*/  ST.E desc[UR36][R2.64+0x1b0], R43 ;  /* 0x0001b02b02007985 */ /* 0x0001e8000c101924 */
[----:B------:R1:W-:Y:S04]  /*28de0*/  ST.E desc[UR36][R2.64+0x1c0], R7 ;  /* 0x0001c00702007985 */ /* 0x0003e8000c101924 */
[----:B------:R2:W-:Y:S04]  /*28df0*/  ST.E desc[UR36][R2.64+0x1c4], R25 ;  /* 0x0001c41902007985 */ /* 0x0005e8000c101924 */
[----:B------:R3:W-:Y:S01]  /*28e00*/  ST.E desc[UR36][R2.64+0x1d0], R27 ;  /* 0x0001d01b02007985 */ /* 0x0007e2000c101924 */
[----:B0-----:R-:W-:-:S03]  /*28e10*/  FMUL.FTZ R43, R33, R190 ;  /* 0x000000be212b7220 */ /* 0x001fc60000410000 */
[----:B------:R0:W-:Y:S01]  /*28e20*/  ST.E desc[UR36][R2.64+0x1d4], R29 ;  /* 0x0001d41d02007985 */ /* 0x0001e2000c101924 */
[----:B-1----:R-:W-:-:S03]  /*28e30*/  FMUL.FTZ R7, R33, R150 ;  /* 0x0000009621077220 */ /* 0x002fc60000410000 */
        /* <DEDUP_REMOVED lines=113> */
[----:B------:R-:W-:Y:S01]  /*29550*/  FMUL.FTZ R33, R33, R34 ;  /* 0x0000002221217220 */ /* 0x000fe20000410000 */
        /* <DEDUP_REMOVED lines=49> */
[----:B------:R4:W-:Y:S01]  /*29870*/  ST.E desc[UR36][R2.64+0x1f8], R33 ;  /* 0x0001f82102007985 */ /* 0x0009e2000c101924 */
[----:B------:R2:W-:Y:S06]  /*29880*/  BAR.SYNC.DEFER_BLOCKING R229, 0x100 ;  /* 0x000400e50000751d */ /* 0x0005ec0000010000 */
[----:B0-----:R-:W4:Y:S04]  /*29890*/  LD.E R25, desc[UR36][R2.64] ;  /* 0x0000002402197980 */ /* 0x001f28000c101900 */
[----:B-1----:R-:W4:Y:S04]  /*298a0*/  LD.E R27, desc[UR36][R2.64+0x4] ;  /* 0x00000424021b7980 */ /* 0x002f28000c101900 */
[----:B--2---:R-:W2:Y:S04]  /*298b0*/  LD.E R29, desc[UR36][R2.64+0x8] ;  /* 0x00000824021d7980 */ /* 0x004ea8000c101900 */
[----:B---3--:R-:W3:Y:S04]  /*298c0*/  LD.E R37, desc[UR36][R2.64+0xc] ;  /* 0x00000c2402257980 */ /* 0x008ee8000c101900 */
[----:B------:R-:W3:Y:S04]  /*298d0*/  LD.E R43, desc[UR36][R2.64+0x10] ;  /* 0x00001024022b7980 */ /* 0x000ee8000c101900 */
[----:B----4-:R-:W4:Y:S04]  /*298e0*/  LD.E R31, desc[UR36][R2.64+0x14] ;  /* 0x00001424021f7980 */ /* 0x010f28000c101900 */
        /* <DEDUP_REMOVED lines=123> */
[----:B------:R-:W4:Y:S04]  /*2a0a0*/  LD.E.64 R6, desc[UR36][R16.64+0x88] ;  /* 0x0000882410067980 */ /* 0x000f28000c101b00 */
[----:B------:R0:W-:Y:S04]  /*2a0b0*/  ST.E desc[UR36][R2.64], R25 ;  /* 0x0000001902007985 */ /* 0x0001e8000c101924 */
[----:B------:R-:W-:Y:S04]  /*2a0c0*/  ST.E desc[UR36][R2.64+0x4], R27 ;  /* 0x0000041b02007985 */ /* 0x000fe8000c101924 */
[----:B--2---:R-:W-:Y:S04]  /*2a0d0*/  ST.E desc[UR36][R2.64+0x8], R29 ;  /* 0x0000081d02007985 */ /* 0x004fe8000c101924 */
[----:B---3--:R-:W-:Y:S04]  /*2a0e0*/  ST.E desc[UR36][R2.64+0xc], R37 ;  /* 0x00000c2502007985 */ /* 0x008fe8000c101924 */
[----:B------:R-:W-:Y:S04]  /*2a0f0*/  ST.E desc[UR36][R2.64+0x10], R43 ;  /* 0x0000102b02007985 */ /* 0x000fe8000c101924 */
        /* <DEDUP_REMOVED lines=123> */
[----:B------:R-:W4:Y:S04]  /*2a8b0*/  LD.E R188, desc[UR36][R16.64+0x68] ;  /* 0x0000682410bc7980 */ /* 0x000f28000c101900 */
[----:B0-----:R-:W4:Y:S04]  /*2a8c0*/  LD.E R25, desc[UR36][R2.64+0x4] ;  /* 0x0000042402197980 */ /* 0x001f28000c101900 */
[----:B-1----:R-:W4:Y:S04]  /*2a8d0*/  LD.E R26, desc[UR36][R2.64+0x8] ;  /* 0x00000824021a7980 */ /* 0x002f28000c101900 */
[----:B------:R-:W4:Y:S04]  /*2a8e0*/  LD.E R27, desc[UR36][R2.64+0xc] ;  /* 0x00000c24021b7980 */ /* 0x000f28000c101900 */
[----:B--2---:R-:W2:Y:S04]  /*2a8f0*/  LD.E R28, desc[UR36][R2.64+0x10] ;  /* 0x00001024021c7980 */ /* 0x004ea8000c101900 */
[----:B------:R-:W2:Y:S04]  /*2a900*/  LD.E R29, desc[UR36][R2.64+0x14] ;  /* 0x00001424021d7980 */ /* 0x000ea8000c101900 */
[----:B---3--:R-:W2:Y:S04]  /*2a910*/  LD.E R30, desc[UR36][R2.64+0x18] ;  /* 0x00001824021e7980 */ /* 0x008ea8000c101900 */
[----:B------:R-:W2:Y:S04]  /*2a920*/  LD.E R31, desc[UR36][R2.64+0x1c] ;  /* 0x00001c24021f7980 */ /* 0x000ea8000c101900 */
[----:B----4-:R-:W2:Y:S04]  /*2a930*/  LD.E R32, desc[UR36][R2.64+0x20] ;  /* 0x0000202402207980 */ /* 0x010ea8000c101900 */
        /* <DEDUP_REMOVED lines=121> */
[----:B------:R-:W-:-:S02]  /*2b0d0*/  ISETP.NE.U32.AND P0, PT, R188, RZ, PT ;  /* 0x000000ffbc00720c */ /* 0x000fc40003f05070 */
[----:B------:R-:W-:Y:S02]  /*2b0e0*/  R2UR UR7, R7 ;  /* 0x00000000070772ca */ /* 0x000fe400000e0000 */
[----:B------:R-:W-:Y:S02]  /*2b0f0*/  R2UR UR6, R6 ;  /* 0x00000000060672ca */ /* 0x000fe400000e0000 */
[----:B------:R-:W-:Y:S02]  /*2b100*/  F2FP.BF16.F32.PACK_AB R152, R152, R189 ;  /* 0x000000bd9898723e */ /* 0x000fe400000010ff */
[----:B------:R-:W-:Y:S02]  /*2b110*/  F2FP.BF16.F32.PACK_AB R154, R187, R154 ;  /* 0x0000009abb9a723e */ /* 0x000fe400000010ff */
[----:B------:R-:W-:Y:S02]  /*2b120*/  F2FP.BF16.F32.PACK_AB R153, R153, R186 ;  /* 0x000000ba9999723e */ /* 0x000fe400000010ff */
[----:B------:R-:W-:Y:S01]  /*2b130*/  F2FP.BF16.F32.PACK_AB R155, R155, R162 ;  /* 0x000000a29b9b723e */ /* 0x000fe200000010ff */
[----:B------:R-:W-:-:S03]  /*2b140*/  VOTEU.ANY UP0, P0 ;  /* 0x00000000003f7886 */ /* 0x000fc60000000100 */
[----:B--2---:R-:W-:-:S06]  /*2b150*/  WARPGROUP.ARRIVE ;  /* 0x00000000000079c5 */ /* 0x004fcc0000000000 */
[----:B------:R-:W-:Y:S03]  /*2b160*/  HGMMA.64x256x16.F32.BF16 R24, R152, gdesc[UR4].tnspB, R24, UP0, gsb0 ;  /* 0x43e0000498187df0 */ /* 0x000fe6000b801818 */
[----:B------:R-:W-:Y:S02]  /*2b170*/  WARPGROUP.DEPBAR.LE gsb0, 0x0 ;  /* 0x00008000000079c5 */ /* 0x000fe40000010000 */
[----:B------:R0:W-:Y:S04]  /*2b180*/  ST.E desc[UR36][R2.64], R24 ;  /* 0x0000001802007985 */ /* 0x0001e8000c101924 */
        /* <DEDUP_REMOVED lines=127> */
[----:B------:R-:W-:Y:S04]  /*2b980*/  ST.E desc[UR36][R16.64+0x68], R185 ;  /* 0x000068b910007985 */ /* 0x000fe8000c101924 */
[----:B0-----:R-:W1:Y:S01]  /*2b990*/  LD.E R24, desc[UR36][R2.64] ;  /* 0x0000002402187980 */ /* 0x001e62000c101900 */
[----:B------:R-:W-:-:S02]  /*2b9a0*/  VIADD R154, R6, 0x80 ;  /* 0x00000080069a7836 */ /* 0x000fc40000000000 */
[----:B------:R-:W-:-:S03]  /*2b9b0*/  IMAD.MOV.U32 R155, RZ, RZ, R7 ;  /* 0x000000ffff9b7224 */ /* 0x000fc600078e0007 */
[----:B------:R-:W-:Y:S02]  /*2b9c0*/  R2UR UR6, R154 ;  /* 0x000000009a0672ca */ /* 0x000fe400000e0000 */
[----:B------:R-:W-:Y:S02]  /*2b9d0*/  R2UR UR7, R155 ;  /* 0x000000009b0772ca */ /* 0x000fe400000e0000 */
[----:B------:R-:W-:Y:S02]  /*2b9e0*/  F2FP.BF16.F32.PACK_AB R152, R11, R12 ;  /* 0x0000000c0b98723e */ /* 0x000fe400000010ff */
[----:B------:R-:W-:Y:S02]  /*2b9f0*/  F2FP.BF16.F32.PACK_AB R154, R13, R14 ;  /* 0x0000000e0d9a723e */ /* 0x000fe400000010ff */
[----:B------:R-:W-:Y:S02]  /*2ba00*/  F2FP.BF16.F32.PACK_AB R153, R15, R18 ;  /* 0x000000120f99723e */ /* 0x000fe400000010ff */
[----:B------:R-:W-:-:S04]  /*2ba10*/  F2FP.BF16.F32.PACK_AB R155, R20, R0 ;  /* 0x00000000149b723e */ /* 0x000fc800000010ff */
[----:B-1----:R-:W-:-:S06]  /*2ba20*/  WARPGROUP.ARRIVE ;  /* 0x00000000000079c5 */ /* 0x002fcc0000000000 */
[----:B------:R-:W-:Y:S03]  /*2ba30*/  HGMMA.64x256x16.F32.BF16 R24, R152, gdesc[UR4].tnspB, R24, gsb0 ;  /* 0x43e0000498187df0 */ /* 0x000fe60008001818 */
        /* <DEDUP_REMOVED lines=132> */
[----:B------:R-:W-:Y:S01]  /*2c280*/  IMAD.MOV.U32 R13, RZ, RZ, R7 ;  /* 0x000000ffff0d7224 */ /* 0x000fe200078e0007 */
[----:B------:R-:W-:Y:S02]  /*2c290*/  F2FP.BF16.F32.PACK_AB R160, R160, R161 ;  /* 0x000000a1a0a0723e */ /* 0x000fe400000010ff */
[----:B------:R-:W-:Y:S02]  /*2c2a0*/  R2UR UR6, R12 ;  /* 0x000000000c0672ca */ /* 0x000fe400000e0000 */
[----:B------:R-:W-:Y:S02]  /*2c2b0*/  R2UR UR7, R13 ;  /* 0x000000000d0772ca */ /* 0x000fe400000e0000 */
        /* <DEDUP_REMOVED lines=418> */
[----:B------:R-:W-:Y:S01]  /*2dce0*/  VIADD R6, R6, 0x280 ;  /* 0x0000028006067836 */ /* 0x000fe20000000000 */
[----:B------:R-:W-:-:S04]  /*2dcf0*/  R2UR UR7, R7 ;  /* 0x00000000070772ca */ /* 0x000fc800000e0000 */
        /* <DEDUP_REMOVED lines=30> */
[----:B------:R-:W-:Y:S04]  /*2dee0*/  ST.E desc[UR36][R2.64+0x58], R46 ;  /* 0x0000582e02007985 */ /* 0x000fe8000c101924 */
        /* <DEDUP_REMOVED lines=105> */
[----:B------:R4:W-:Y:S04]  /*2e580*/  ST.E desc[UR36][R16.64+0x68], R185 ;  /* 0x000068b910007985 */ /* 0x0009e8000c101924 */
        /* <DEDUP_REMOVED lines=19> */
[----:B--2---:R-:W2:Y:S04]  /*2e6c0*/  LD.E R47, desc[UR36][R2.64+0x48] ;  /* 0x00004824022f7980 */ /* 0x004ea8000c101900 */
[----:B---3--:R-:W3:Y:S04]  /*2e6d0*/  LD.E R49, desc[UR36][R2.64+0x4c] ;  /* 0x00004c2402317980 */ /* 0x008ee8000c101900 */
        /* <DEDUP_REMOVED lines=127> */
[----:B---3--:R-:W-:Y:S04]  /*2eed0*/  ST.E desc[UR36][R2.64+0x4c], R49 ;  /* 0x00004c3102007985 */ /* 0x008fe8000c101924 */
        /* <DEDUP_REMOVED lines=107> */
[----:B0-----:R-:W1:Y:S04]  /*2f590*/  LDL.64 R6, [R1+0x198] ;  /* 0x0001980001067983 */ /* 0x001e680000100a00 */
[----:B------:R2:W5:Y:S04]  /*2f5a0*/  LD.E R0, desc[UR36][R4.64] ;  /* 0x0000002404007980 */ /* 0x000568000c101900 */
[----:B-1----:R-:W3:Y:S01]  /*2f5b0*/  LD.E R8, desc[UR36][R6.64] ;  /* 0x0000002406087980 */ /* 0x002ee2000c101900 */
[----:B------:R-:W-:Y:S01]  /*2f5c0*/  BSSY B0, `(.L_x_11364) ;  /* 0x0000005000007945 */ /* 0x000fe20003800000 */
[----:B---3--:R-:W-:-:S04]  /*2f5d0*/  LOP3.LUT R8, R8, 0x1, RZ, 0xfc, !PT ;  /* 0x0000000108087812 */ /* 0x008fc800078efcff */
[----:B------:R-:W-:-:S13]  /*2f5e0*/  ISETP.NE.AND P0, PT, R8, 0x3, PT ;  /* 0x000000030800780c */ /* 0x000fda0003f05270 */
[----:B--2---:R-:W-:Y:S05]  /*2f5f0*/  @!P0 BRA `(.L_x_11365) ;  /* 0x0000000000048947 */ /* 0x004fea0003800000 */
[----:B------:R-:W-:Y:S01]  /*2f600*/  BPT.TRAP 0x1 ;  /* 0x000000040000795c */ /* 0x000fe20000300000 */
.L_x_11365:
[----:B------:R-:W-:Y:S05]  /*2f610*/  BSYNC B0 ;  /* 0x0000000000007941 */ /* 0x000fea0003800000 */
.L_x_11364:
[----:B------:R-:W2:Y:S04]  /*2f620*/  LD.E.64 R2, desc[UR36][R6.64+0x20] ;  /* 0x0000202406027980 */ /* 0x000ea8000c101b00 */
[----:B------:R-:W3:Y:S01]  /*2f630*/  LD.E R8, desc[UR36][R6.64+0xc] ;  /* 0x00000c2406087980 */ /* 0x000ee2000c101900 */
[C---:B------:R-:W-:Y:S01]  /*2f640*/  ISETP.GT.AND P0, PT, R19.reuse, UR40, PT ;  /* 0x0000002813007c0c */ /* 0x040fe2000bf04270 */
[----:B------:R-:W-:Y:S01]  /*2f650*/  VIADD R19, R19, 0xffffffff ;  /* 0xffffffff13137836 */ /* 0x000fe20000000000 */
[----:B--2---:R-:W-:-:S05]  /*2f660*/  MOV R3, R2 ;  /* 0x0000000200037202 */ /* 0x004fca0000000f00 */
[----:B-----5:R-:W-:-:S05]  /*2f670*/  IMAD R3, R0, 0x8, R3 ;  /* 0x0000000800037824 */ /* 0x020fca00078e0203 */
[----:B---3--:R-:W-:-:S04]  /*2f680*/  PRMT R3, R8, 0x654, R3 ;  /* 0x0000065408037816 */ /* 0x008fc80000000003 */
[----:B------:R2:W-:Y:S01]  /*2f690*/  SYNCS.ARRIVE.TRANS64.RED.A1T0 RZ, [R3+URZ], RZ ;  /* 0x000000ff03ff79a7 */ /* 0x0005e2000810043f */
[----:B------:R-:W-:Y:S05]  /*2f6a0*/  @P0 BRA `(.L_x_11366) ;  /* 0xffffff4c00600947 */ /* 0x000fea000383ffff */
.L_x_11337:
[----:B------:R-:W-:Y:S05]  /*2f6b0*/  WARPSYNC.ALL ;  /* 0x0000000000007948 */ /* 0x000fea0003800000 */
[----:B------:R-:W3:Y:S04]  /*2f6c0*/  LDL R5, [R1+0x220] ;  /* 0x0002200001057983 */ /* 0x000ee80000100800 */
[----:B------:R-:W4:Y:S04]  /*2f6d0*/  LDL R6, [R1+0x224] ;  /* 0x0002240001067983 */ /* 0x000f280000100800 */
[----:B------:R-:W5:Y:S04]  /*2f6e0*/  LDL R68, [R1+0x1f8] ;  /* 0x0001f80001447983 */ /* 0x000f680000100800 */
        /* <DEDUP_REMOVED lines=62> */
[----:B---3--:R-:W0:Y:S02]  /*2fad0*/  SHFL.BFLY PT, R0, R5, 0x2, 0x1f ;  /* 0x0c401f0005007f89 */ /* 0x008e2400000e0000 */
[----:B0-----:R-:W-:-:S05]  /*2fae0*/  FADD.FTZ R0, R5, R0 ;  /* 0x0000000005007221 */ /* 0x001fca0000010000 */
[----:B-12---:R-:W0:Y:S02]  /*2faf0*/  SHFL.BFLY PT, R3, R0, 0x1, 0x1f ;  /* 0x0c201f0000037f89 */ /* 0x006e2400000e0000 */
[----:B0-----:R-:W-:Y:S01]  /*2fb00*/  FADD.FTZ R2, R0, R3 ;  /* 0x0000000300027221 */ /* 0x001fe20000010000 */
[----:B-----5:R-:W-:Y:S01]  /*2fb10*/  VIADD R68, R68, 0x1 ;  /* 0x0000000144447836 */ /* 0x020fe20000000000 */
[----:B------:R-:W2:Y:S04]  /*2fb20*/  LDL R0, [R1+0x204] ;  /* 0x0002040001007983 */ /* 0x000ea80000100800 */
[----:B------:R-:W-:Y:S04]  /*2fb30*/  STL [R1+0x220], R2 ;  /* 0x0002200201007387 */ /* 0x000fe80000100800 */
[----:B------:R-:W3:Y:S04]  /*2fb40*/  LDL R87, [R1+0x220] ;  /* 0x0002200001577983 */ /* 0x000ee80000100800 */
[----:B----4-:R-:W0:Y:S02]  /*2fb50*/  SHFL.BFLY PT, R3, R6, 0x2, 0x1f ;  /* 0x0c401f0006037f89 */ /* 0x010e2400000e0000 */
[----:B0-----:R-:W-:Y:S01]  /*2fb60*/  FADD.FTZ R3, R3, R6 ;  /* 0x0000000603037221 */ /* 0x001fe20000010000 */
[----:B------:R-:W-:Y:S01]  /*2fb70*/  ISETP.NE.AND P2, PT, R68, 0x2, PT ;  /* 0x000000024400780c */ /* 0x000fe20003f45270 */
[----:B------:R-:W4:Y:S04]  /*2fb80*/  LDL.64 R6, [R1+0x438] ;  /* 0x0004380001067983 */ /* 0x000f280000100a00 */
[----:B------:R-:W0:Y:S08]  /*2fb90*/  SHFL.BFLY PT, R4, R3, 0x1, 0x1f ;  /* 0x0c201f0003047f89 */ /* 0x000e3000000e0000 */
[----:B------:R-:W5:Y:S01]  /*2fba0*/  @!P2 LDL R66, [R1+0x1fc] ;  /* 0x0001fc000142a983 */ /* 0x000f620000100800 */
[----:B0-----:R-:W-:-:S03]  /*2fbb0*/  FADD.FTZ R78, R3, R4 ;  /* 0x00000004034e7221 */ /* 0x001fc60000010000 */
[----:B------:R-:W4:Y:S02]  /*2fbc0*/  LDL.64 R4, [R1+0x408] ;  /* 0x0004080001047983 */ /* 0x000f240000100a00 */
[----:B------:R-:W-:Y:S02]  /*2fbd0*/  FSETP.NE.FTZ.AND P1, PT, R78, RZ, PT ;  /* 0x000000ff4e00720b */ /* 0x000fe40003f35000 */
[----:B------:R-:W4:Y:S11]  /*2fbe0*/  LDL.64 R2, [R1+0x428] ;  /* 0x0004280001027983 */ /* 0x000f360000100a00 */
[----:B------:R-:W4:Y:S04]  /*2fbf0*/  @P1 LDL R83, [R1+0x230] ;  /* 0x0002300001531983 */ /* 0x000f280000100800 */
[----:B------:R-:W4:Y:S01]  /*2fc00*/  @P1 LDL R85, [R1+0x214] ;  /* 0x0002140001551983 */ /* 0x000f220000100800 */
[----:B------:R-:W-:-:S02]  /*2fc10*/  IMAD.MOV.U32 R80, RZ, RZ, -0x800000 ;  /* 0xff800000ff507424 */ /* 0x000fc400078e00ff */
[----:B------:R-:W-:Y:S01]  /*2fc20*/  IMAD.MOV.U32 R79, RZ, RZ, RZ ;  /* 0x000000ffff4f7224 */ /* 0x000fe200078e00ff */
[----:B------:R1:W-:Y:S08]  /*2fc30*/  BAR.ARV R228, 0x100 ;  /* 0x000400e40000751d */ /* 0x0003f00000002000 */
[----:B------:R-:W-:Y:S06]  /*2fc40*/  BAR.ARV 0x8, 0x180 ;  /* 0x0206000000007b1d */ /* 0x000fec0000002000 */
[----:B---3--:R-:W-:-:S13]  /*2fc50*/  FSETP.NE.FTZ.AND P0, PT, R87, RZ, PT ;  /* 0x000000ff5700720b */ /* 0x008fda0003f15000 */
[----:B------:R-:W3:Y:S04]  /*2fc60*/  @P0 LDL R69, [R1+0x230] ;  /* 0x0002300001450983 */ /* 0x000ee80000100800 */
[----:B------:R-:W4:Y:S01]  /*2fc70*/  @P0 LDL R82, [R1+0x210] ;  /* 0x0002100001520983 */ /* 0x000f220000100800 */
[----:B------:R-:W0:Y:S02]  /*2fc80*/  @P0 MUFU.LG2 R81, R87 ;  /* 0x0000005700510308 */ /* 0x000e240000000c00 */
[----:B0-----:R-:W-:-:S06]  /*2fc90*/  @P0 FMUL.FTZ R84, R81, 0.69314718246459960938 ;  /* 0x3f31721851540820 */ /* 0x001fcc0000410000 */
[----:B------:R-:W0:Y:S08]  /*2fca0*/  @P1 MUFU.LG2 R86, R78 ;  /* 0x0000004e00561308 */ /* 0x000e300000000c00 */
[----:B------:R-:W1:Y:S01]  /*2fcb0*/  @P0 MUFU.RCP R79, R87 ;  /* 0x00000057004f0308 */ /* 0x000e620000001000 */
[----:B-----5:R-:W-:Y:S01]  /*2fcc0*/  @!P2 LOP3.LUT R66, R66, 0x1, RZ, 0x3c, !PT ;  /* 0x000000014242a812 */ /* 0x020fe200078e3cff */
[----:B--2---:R-:W-:-:S02]  /*2fcd0*/  VIADD R0, R0, 0x1 ;  /* 0x0000000100007836 */ /* 0x004fc40000000000 */
[----:B0-----:R-:W-:Y:S01]  /*2fce0*/  @P1 FMUL.FTZ R81, R86, 0.69314718246459960938 ;  /* 0x3f31721856511820 */ /* 0x001fe20000410000 */
[----:B------:R-:W-:Y:S01]  /*2fcf0*/  STL [R1+0x224], R78 ;  /* 0x0002244e01007387 */ /* 0x000fe20000100800 */
        /* <DEDUP_REMOVED lines=98> */
[----:B------:R-:W-:Y:S04]  /*30320*/  STL [R1+0x204], R0 ;  /* 0x0002040001007387 */ /* 0x000fe80000100800 */
[----:B------:R-:W-:Y:S01]  /*30330*/  @!P2 STL [R1+0x1f8], RZ ;  /* 0x0001f8ff0100a387 */ /* 0x000fe20000100800 */
[----:B---3--:R-:W-:-:S04]  /*30340*/  @P0 FMUL.FTZ R69, R69, 0.69314718246459960938 ;  /* 0x3f31721845450820 */ /* 0x008fc80000410000 */
[----:B----4-:R-:W-:Y:S01]  /*30350*/  @P0 FFMA.FTZ R80, R69, R82, R84 ;  /* 0x0000005245500223 */ /* 0x010fe20000010054 */
[----:B------:R-:W-:-:S06]  /*30360*/  IMAD.MOV.U32 R69, RZ, RZ, RZ ;  /* 0x000000ffff457224 */ /* 0x000fcc00078e00ff */
[----:B------:R-:W0:Y:S01]  /*30370*/  @P1 MUFU.RCP R69, R78 ;  /* 0x0000004e00451308 */ /* 0x000e220000001000 */
[----:B------:R-:W-:Y:S01]  /*30380*/  @P1 FMUL.FTZ R84, R83, 0.69314718246459960938 ;  /* 0x3f31721853541820 */ /* 0x000fe20000410000 */
[----:B------:R-:W-:-:S03]  /*30390*/  IMAD.MOV.U32 R82, RZ, RZ, -0x800000 ;  /* 0xff800000ff527424 */ /* 0x000fc600078e00ff */
[----:B------:R-:W-:Y:S01]  /*303a0*/  @P1 FFMA.FTZ R82, R84, R85, R81 ;  /* 0x0000005554521223 */ /* 0x000fe20000010051 */
[----:B------:R-:W-:Y:S01]  /*303b0*/  STL [R1+0x220], R80 ;  /* 0x0002205001007387 */ /* 0x000fe20000100800 */
[-C--:B0-----:R-:W-:Y:S01]  /*303c0*/  FMUL.FTZ R13, R13, R69.reuse ;  /* 0x000000450d0d7220 */ /* 0x081fe20000410000 */
        /* <DEDUP_REMOVED lines=64> */
[----:B0-----:R-:W-:Y:S01]  /*307d0*/  VIADD R12, R67, 0x1 ;  /* 0x00000001430c7836 */ /* 0x001fe20000000000 */
        /* <DEDUP_REMOVED lines=32> */
[----:B------:R1:W-:Y:S01]  /*309e0*/  STL [R1+0x200], R12 ;  /* 0x0002000c01007387 */ /* 0x0003e20000100800 */
[----:B------:R-:W-:-:S13]  /*309f0*/  PLOP3.LUT P0, PT, PT, PT, PT, 0x8, 0x0 ;  /* 0x000000000000781c */ /* 0x000fda0003f0e170 */
.L_x_11271:
[----:B------:R-:W-:Y:S05]  /*30a00*/  @P0 BRA `(.L_x_11367) ;  /* 0x0000002400440947 */ /* 0x000fea0003800000 */
[----:B------:R-:W2:Y:S01]  /*30a10*/  S2R R0, SR_TID.X ;  /* 0x0000000000007919 */ /* 0x000ea20000002100 */
[----:B------:R-:W3:Y:S01]  /*30a20*/  S2UR UR5, SR_CgaCtaId ;  /* 0x00000000000579c3 */ /* 0x000ee20000008800 */
[----:B------:R-:W-:Y:S01]  /*30a30*/  UMOV UR4, 0x400 ;  /* 0x0000040000047882 */ /* 0x000fe20000000000 */
[----:B------:R-:W-:Y:S01]  /*30a40*/  ULDC UR6, c[0x0][0xb88] ;  /* 0x0002e20000067ab9 */ /* 0x000fe20000000800 */
[----:B01----:R-:W0:Y:S05]  /*30a50*/  S2R R6, SR_CTAID.X ;  /* 0x0000000000067919 */ /* 0x003e2a0000002500 */
[----:B------:R-:W1:Y:S08]  /*30a60*/  LDC R23, c[0x0][0xce8] ;  /* 0x00033a00ff177b82 */ /* 0x000e700000000800 */
[----:B------:R-:W-:Y:S01]  /*30a70*/  BAR.SYNC.DEFER_BLOCKING 0x1, 0x100 ;  /* 0x0044000000007b1d */ /* 0x000fe20000010000 */
[----:B------:R-:W-:-:S05]  /*30a80*/  USHF.R.S32.HI UR10, URZ, 0x1f, UR58 ;  /* 0x0000001f3f0a7899 */ /* 0x000fca000801143a */
[----:B------:R-:W-:Y:S01]  /*30a90*/  ULDC.64 UR8, c[0x0][0xcd0] ;  /* 0x0003340000087ab9 */ /* 0x000fe20000000a00 */
[----:B---3--:R-:W-:-:S04]  /*30aa0*/  ULEA UR4, UR5, UR4, 0x18 ;  /* 0x0000000405047291 */ /* 0x008fc8000f8ec03f */
[----:B------:R-:W-:Y:S01]  /*30ab0*/  UIADD3 UR4, UR4, 0x32420, URZ ;  /* 0x0003242004047890 */ /* 0x000fe2000fffe03f */
[----:B--2---:R-:W-:-:S03]  /*30ac0*/  VIADD R3, R0, 0xffffff80 ;  /* 0xffffff8000037836 */ /* 0x004fc60000000000 */
[----:B------:R-:W-:Y:S01]  /*30ad0*/  UPRMT UR4, URZ, 0x654, UR4 ;  /* 0x000006543f047896 */ /* 0x000fe20008000004 */
[----:B-1----:R-:W-:Y:S01]  /*30ae0*/  IMAD R18, R23, UR6, RZ ;  /* 0x0000000617127c24 */ /* 0x002fe2000f8e02ff */
        /* <DEDUP_REMOVED lines=21> */
[----:B0-----:R-:W-:-:S05]  /*30c40*/  IMAD R9, R6, 0x80, R5 ;  /* 0x0000008006097824 */ /* 0x001fca00078e0205 */
        /* <DEDUP_REMOVED lines=325> */
.L_x_11369:
[----:B------:R-:W-:Y:S05]  /*320a0*/  BSYNC B0 ;  /* 0x0000000000007941 */ /* 0x000fea0003800000 */
.L_x_11368:
        /* <DEDUP_REMOVED lines=223> */
.L_x_11371:
[----:B------:R-:W-:Y:S05]  /*32ea0*/  BSYNC B0 ;  /* 0x0000000000007941 */ /* 0x000fea0003800000 */
.L_x_11370:
[----:B------:R-:W-:Y:S05]  /*32eb0*/  @P1 BRA `(.L_x_11263) ;  /* 0x0000004c004c1947 */ /* 0x000fea0003800000 */
[----:B01----:R-:W2:Y:S01]  /*32ec0*/  LDL.64 R4, [R1+0x438] ;  /* 0x0004380001047983 */ /* 0x003ea20000100a00 */
[----:B------:R-:W-:-:S04]  /*32ed0*/  LEA.HI R19, R19, R19, RZ, 0x1 ;  /* 0x0000001313137211 */ /* 0x000fc800078f08ff */
[----:B------:R-:W-:-:S05]  /*32ee0*/  LOP3.LUT R3, R19, 0xfffffffe, RZ, 0xc0, !PT ;  /* 0xfffffffe13037812 */ /* 0x000fca00078ec0ff */
[----:B------:R-:W-:-:S05]  /*32ef0*/  IMAD.WIDE R2, R3, 0x4, R14 ;  /* 0x0000000403027825 */ /* 0x000fca00078e020e */
[----:B--2---:R0:W-:Y:S01]  /*32f00*/  ST.E.64 desc[UR36][R2.64], R4 ;  /* 0x0000000402007985 */ /* 0x0041e2000c101b24 */
[----:B------:R-:W-:Y:S05]  /*32f10*/  BRA `(.L_x_11263) ;  /* 0x0000004c00347947 */ /* 0x000fea0003800000 */
.L_x_11367:
[----:B------:R-:W2:Y:S02]  /*32f20*/  S2R R0, SR_TID.X ;  /* 0x0000000000007919 */ /* 0x000ea40000002100 */
[----:B--2---:R-:W-:-:S05]  /*32f30*/  VIADD R0, R0, 0xffffff80 ;  /* 0xffffff8000007836 */ /* 0x004fca0000000000 */
[----:B------:R-:W-:-:S13]  /*32f40*/  ISETP.GT.AND P0, PT, R0, 0x7f, PT ;  /* 0x0000007f0000780c */ /* 0x000fda0003f04270 */
[----:B------:R-:W-:Y:S05]  /*32f50*/  @P0 BRA `(.L_x_11263) ;  /* 0x0000004c00240947 */ /* 0x000fea0003800000 */
[----:B-1----:R-:W1:Y:S01]  /*32f60*/  S2R R3, SR_CTAID.X ;  /* 0x0000000000037919 */ /* 0x002e620000002500 */
[----:B0-----:R-:W0:Y:S01]  /*32f70*/  LDC R4, c[0x0][0xce8] ;  /* 0x00033a00ff047b82 */ /* 0x001e220000000800 */
[----:B------:R-:W-:Y:S02]  /*32f80*/  ULDC UR4, c[0x0][0xb88] ;  /* 0x0002e20000047ab9 */ /* 0x000fe40000000800 */
[----:B0-----:R-:W-:Y:S02]  /*32f90*/  IMAD R5, R4, UR4, RZ ;  /* 0x0000000404057c24 */ /* 0x001fe4000f8e02ff */
[----:B-1----:R-:W-:-:S05]  /*32fa0*/  IMAD R0, R3, 0x80, R0 ;  /* 0x0000008003007824 */ /* 0x002fca00078e0200 */
        /* <DEDUP_REMOVED lines=43> */
.L_x_11261:
        /* <DEDUP_REMOVED lines=18> */
.L_x_11372:
[----:B------:R-:W-:Y:S01]  /*33380*/  ULDC UR7, c[0x0][0xd50] ;  /* 0x0003540000077ab9 */ /* 0x000fe20000000800 */
[----:B------:R-:W-:Y:S01]  /*33390*/  UMOV UR39, UR6 ;  /* 0x0000000600277c82 */ /* 0x000fe20008000000 */
[----:B------:R-:W-:-:S11]  /*333a0*/  UISETP.NE.AND UP0, UPT, UR7, 0x1, UPT ;  /* 0x000000010700788c */ /* 0x000fd6000bf05270 */
[----:B------:R-:W-:Y:S01]  /*333b0*/  @UP0 ULDC UR4, c[0x0][0xd54] ;  /* 0x0003550000040ab9 */ /* 0x000fe20000000800 */
[----:B------:R-:W-:Y:S01]  /*333c0*/  @UP0 ULDC UR8, c[0x0][0xd58] ;  /* 0x0003560000080ab9 */ /* 0x000fe20000000800 */
[----:B------:R-:W-:-:S04]  /*333d0*/  UIMAD.WIDE.U32 UR4, UR6, UR4, URZ ;  /* 0x00000004060472a5 */ /* 0x000fc8000f8e003f */
[----:B------:R-:W-:-:S12]  /*333e0*/  @UP0 USHF.R.U32.HI UR39, URZ, UR8, UR5 ;  /* 0x000000083f270299 */ /* 0x000fd80008011605 */
.L_x_11373:
        /* <DEDUP_REMOVED lines=53> */
.L_x_11376:
[----:B------:R-:W-:-:S11]  /*33740*/  UISETP.NE.AND UP0, UPT, UR5, 0x1, UPT ;  /* 0x000000010500788c */ /* 0x000fd6000bf05270 */
[----:B------:R-:W-:Y:S02]  /*33750*/  @UP0 ULDC.64 UR12, c[0x0][0xae0] ;  /* 0x0002b800000c0ab9 */ /* 0x000fe40000000a00 */
[----:B------:R-:W-:-:S04]  /*33760*/  UIMAD.WIDE.U32 UR6, UR8, UR12, URZ ;  /* 0x0000000c080672a5 */ /* 0x000fc8000f8e003f */
[----:B------:R-:W-:-:S12]  /*33770*/  @UP0 USHF.R.U32.HI UR8, URZ, UR13, UR7 ;  /* 0x0000000d3f080299 */ /* 0x000fd80008011607 */
.L_x_11377:
[----:B------:R-:W-:-:S04]  /*33780*/  UIMAD UR8, UR8, UR5, UR5 ;  /* 0x00000005080872a4 */ /* 0x000fc8000f8e0205 */
[----:B------:R-:W-:-:S04]  /*33790*/  UISETP.LT.AND UP0, UPT, UR4, UR8, UPT ;  /* 0x000000080400728c */ /* 0x000fc8000bf01270 */
[----:B------:R-:W-:-:S12]  /*337a0*/  USEL UR4, UR4, UR8, UP0 ;  /* 0x0000000804047287 */ /* 0x000fd80008000000 */
.L_x_11375:
        /* <DEDUP_REMOVED lines=26> */
.L_x_11379:
[----:B------:R-:W-:-:S11]  /*33950*/  UISETP.NE.AND UP0, UPT, UR5, 0x1, UPT ;  /* 0x000000010500788c */ /* 0x000fd6000bf05270 */
[----:B------:R-:W-:Y:S02]  /*33960*/  @UP0 ULDC.64 UR10, c[0x0][0xae0] ;  /* 0x0002b800000a0ab9 */ /* 0x000fe40000000a00 */
[----:B------:R-:W-:-:S04]  /*33970*/  UIMAD.WIDE.U32 UR6, UR4, UR10, URZ ;  /* 0x0000000a040672a5 */ /* 0x000fc8000f8e003f */
[----:B------:R-:W-:-:S12]  /*33980*/  @UP0 USHF.R.U32.HI UR4, URZ, UR11, UR7 ;  /* 0x0000000b3f040299 */ /* 0x000fd80008011607 */
.L_x_11380:
[----:B------:R-:W-:-:S04]  /*33990*/  UIMAD UR4, UR4, UR5, URZ ;  /* 0x00000005040472a4 */ /* 0x000fc8000f8e023f */
[----:B------:R-:W-:-:S04]  /*339a0*/  UISETP.LT.AND UP0, UPT, UR8, UR4, UPT ;  /* 0x000000040800728c */ /* 0x000fc8000bf01270 */
[----:B------:R-:W-:-:S12]  /*339b0*/  USEL UR8, UR8, UR4, !UP0 ;  /* 0x0000000408087287 */ /* 0x000fd8000c000000 */
.L_x_11378:
        /* <DEDUP_REMOVED lines=44> */
.L_x_11381:
        /* <DEDUP_REMOVED lines=32> */
.L_x_11382:
        /* <DEDUP_REMOVED lines=20> */
.L_x_11384:
        /* <DEDUP_REMOVED lines=15> */
.L_x_11383:
[----:B------:R-:W0:Y:S01]  /*340b0*/  LDC.64 R2, c[0x0][0xaf0] ;  /* 0x0002bc00ff027b82 */ /* 0x000e220000000a00 */
[----:B------:R-:W-:-:S07]  /*340c0*/  IMAD.MOV.U32 R30, RZ, RZ, R19 ;  /* 0x000000ffff1e7224 */ /* 0x000fce00078e0013 */
[----:B------:R-:W1:Y:S01]  /*340d0*/  LDC R12, c[0x0][0x430] ;  /* 0x00010c00ff0c7b82 */ /* 0x000e620000000800 */
[C---:B------:R-:W-:Y:S01]  /*340e0*/  IMAD.SHL.U32 R0, R27.reuse, 0x10, RZ ;  /* 0x000000101b007824 */ /* 0x040fe200078e00ff */
[C---:B------:R-:W-:Y:S02]  /*340f0*/  LOP3.LUT R7, R27.reuse, 0x7f, RZ, 0xc0, !PT ;  /* 0x0000007f1b077812 */ /* 0x040fe400078ec0ff */
        /* <DEDUP_REMOVED lines=8> */
[----:B------:R-:W-:Y:S01]  /*34180*/  LOP3.LUT R4, R0, 0x70, RZ, 0xc0, !PT ;  /* 0x0000007000047812 */ /* 0x000fe200078ec0ff */
[----:B------:R-:W-:Y:S01]  /*34190*/  VIADD R0, R24, 0xffffffff ;  /* 0xffffffff18007836 */ /* 0x000fe20000000000 */
[----:B------:R-:W-:Y:S02]  /*341a0*/  SHF.R.U32.HI R5, RZ, 0x3, R7 ;  /* 0x00000003ff057819 */ /* 0x000fe40000011607 */
[----:B-1----:R-:W-:Y:S02]  /*341b0*/  ISETP.NE.AND P1, PT, R12, 0x1, PT ;  /* 0x000000010c00780c */ /* 0x002fe40003f25270 */
[----:B------:R-:W-:-:S05]  /*341c0*/  LOP3.LUT R32, R4, R5, RZ, 0xfc, !PT ;  /* 0x0000000504207212 */ /* 0x000fca00078efcff */
[----:B------:R-:W-:-:S04]  /*341d0*/  IMAD R4, R0, 0x60, R32 ;  /* 0x0000006000047824 */ /* 0x000fc800078e0220 */
[C---:B-----5:R-:W-:Y:S01]  /*341e0*/  IMAD.IADD R10, R4.reuse, 0x1, R25 ;  /* 0x00000001040a7824 */ /* 0x060fe200078e0219 */
[----:B------:R-:W-:Y:S01]  /*341f0*/  ISETP.GE.AND P0, PT, R4, UR41, PT ;  /* 0x0000002904007c0c */ /* 0x000fe2000bf06270 */
[----:B0-----:R-:W0:Y:S01]  /*34200*/  @P1 LDC R2, c[0x0][0x434] ;  /* 0x00010d00ff021b82 */ /* 0x001e220000000800 */
[----:B------:R-:W-:Y:S01]  /*34210*/  @P1 LOP3.LUT R16, R16, 0x4000, RZ, 0xfc, !PT ;  /* 0x0000400010101812 */ /* 0x000fe200078efcff */
[----:B------:R-:W-:Y:S01]  /*34220*/  IMAD.MOV.U32 R11, RZ, RZ, R10 ;  /* 0x000000ffff0b7224 */ /* 0x000fe200078e000a */
[----:B------:R-:W-:-:S05]  /*34230*/  ISETP.GT.U32.OR P0, PT, R32, 0x5f, P0 ;  /* 0x0000005f2000780c */ /* 0x000fca0000704470 */
[----:B------:R-:W1:Y:S08]  /*34240*/  @P1 LDC R3, c[0x0][0x438] ;  /* 0x00010e00ff031b82 */ /* 0x000e700000000800 */
[----:B------:R-:W3:Y:S08]  /*34250*/  @!P0 LDC.64 R8, c[0x0][0x428] ;  /* 0x00010a00ff088b82 */ /* 0x000ef00000000a00 */
[----:B------:R-:W4:Y:S01]  /*34260*/  @!P0 LDC.64 R4, c[0x0][0x418] ;  /* 0x00010600ff048b82 */ /* 0x000f220000000a00 */
[----:B0-----:R-:W-:-:S05]  /*34270*/  @P1 IMAD.HI.U32 R2, R10, R2, RZ ;  /* 0x000000020a021227 */ /* 0x001fca00078e00ff */
        /* <DEDUP_REMOVED lines=8> */
[----:B----4-:R-:W-:-:S04]  /*34300*/  @!P0 LEA R4, P1, R2, R4, 0x2 ;  /* 0x0000000402048211 */ /* 0x010fc800078210ff */
[----:B------:R-:W-:-:S05]  /*34310*/  @!P0 LEA.HI.X R5, R2, R5, R3, 0x2, P1 ;  /* 0x0000000502058211 */ /* 0x000fca00008f1403 */
[----:B------:R0:W5:Y:S01]  /*34320*/  @!P0 LDG.E R4, desc[UR36][R4.64] ;  /* 0x0000002404048981 */ /* 0x000162000c1e1900 */
[----:B------:R-:W-:Y:S01]  /*34330*/  LOP3.LUT R22, R6, 0x38, RZ, 0xc0, !PT ;  /* 0x0000003806167812 */ /* 0x000fe200078ec0ff */
[----:B------:R-:W-:Y:S01]  /*34340*/  UMOV UR5, 0xffffffff ;  /* 0xffffffff00057882 */ /* 0x000fe20000000000 */
[----:B------:R-:W-:Y:S01]  /*34350*/  LOP3.LUT R16, R16, 0xffffffef, RZ, 0xc0, !PT ;  /* 0xffffffef10107812 */ /* 0x000fe200078ec0ff */
[----:B------:R-:W-:Y:S01]  /*34360*/  IMAD.MOV R23, RZ, RZ, -R11 ;  /* 0x000000ffff177224 */ /* 0x000fe200078e0a0b */
[C---:B------:R-:W-:Y:S02]  /*34370*/  LOP3.LUT R35, R22.reuse, 0x40, RZ, 0xfc, !PT ;  /* 0x0000004016237812 */ /* 0x040fe400078efcff */
[----:B------:R-:W-:Y:S01]  /*34380*/  LOP3.LUT R31, R22, 0x80, RZ, 0xfc, !PT ;  /* 0x00000080161f7812 */ /* 0x000fe200078efcff */
[----:B------:R-:W-:Y:S01]  /*34390*/  IMAD R23, R12, R23, R10 ;  /* 0x000000170c177224 */ /* 0x000fe200078e020a */
[----:B------:R-:W-:Y:S02]  /*343a0*/  ISETP.GE.AND P4, PT, R35, UR4, PT ;  /* 0x0000000423007c0c */ /* 0x000fe4000bf86270 */
[----:B------:R-:W-:-:S02]  /*343b0*/  ISETP.GE.AND P3, PT, R31, UR4, PT ;  /* 0x000000041f007c0c */ /* 0x000fc4000bf66270 */
[C---:B------:R-:W-:Y:S02]  /*343c0*/  ISETP.GE.AND P2, PT, R22.reuse, UR4, PT ;  /* 0x0000000416007c0c */ /* 0x040fe4000bf46270 */
[----:B------:R-:W-:-:S04]  /*343d0*/  LOP3.LUT R28, R22, 0xc0, RZ, 0xfc, !PT ;  /* 0x000000c0161c7812 */ /* 0x000fc800078efcff */
[----:B------:R-:W-:-:S03]  /*343e0*/  ISETP.GE.AND P1, PT, R28, UR4, PT ;  /* 0x000000041c007c0c */ /* 0x000fc6000bf26270 */
[----:B------:R-:W-:-:S04]  /*343f0*/  @P4 LOP3.LUT R16, R16, 0x10, RZ, 0xfc, !PT ;  /* 0x0000001010104812 */ /* 0x000fc800078efcff */
[----:B------:R-:W-:-:S04]  /*34400*/  LOP3.LUT R16, R16, 0xfffffffe, RZ, 0xc0, !PT ;  /* 0xfffffffe10107812 */ /* 0x000fc800078ec0ff */
[----:B------:R-:W-:-:S04]  /*34410*/  LOP3.LUT R16, R16, 0xfffffff7, RZ, 0xc0, !PT ;  /* 0xfffffff710107812 */ /* 0x000fc800078ec0ff */
[----:B------:R-:W-:-:S04]  /*34420*/  @P3 LOP3.LUT R16, R16, 0x8, RZ, 0xfc, !PT ;  /* 0x0000000810103812 */ /* 0x000fc800078efcff */
[----:B------:R-:W-:-:S04]  /*34430*/  @P2 LOP3.LUT R16, R16, 0x1, RZ, 0xfc, !PT ;  /* 0x0000000110102812 */ /* 0x000fc800078efcff */
[----:B------:R-:W-:-:S04]  /*34440*/  LOP3.LUT R16, R16, 0xfffffffb, RZ, 0xc0, !PT ;  /* 0xfffffffb10107812 */ /* 0x000fc800078ec0ff */
[----:B------:R-:W-:Y:S01]  /*34450*/  @P1 LOP3.LUT R16, R16, 0x4, RZ, 0xfc, !PT ;  /* 0x0000000410101812 */ /* 0x000fe200078efcff */
[----:B0-----:R-:W-:Y:S06]  /*34460*/  BRA.DIV UR5, `(.L_x_11385) ;  /* 0x0000003a05887947 */ /* 0x001fec000b800000 */
.L_x_11431:
[--C-:B-----5:R-:W-:Y:S01]  /*34470*/  @!P0 SHF.R.S32.HI R3, RZ, 0x1f, R4.reuse ;  /* 0x0000001fff038819 */ /* 0x120fe20000011404 */
[----:B------:R-:W-:Y:S01]  /*34480*/  ULOP3.LUT UR4, UR60, 0x2, URZ, 0xfc, !UPT ;  /* 0x000000023c047892 */ /* 0x000fe2000f8efc3f */
[----:B------:R-:W-:Y:S02]  /*34490*/  CS2R R18, SRZ ;  /* 0x0000000000127805 */ /* 0x000fe4000001ff00 */
[----:B------:R-:W-:Y:S01]  /*344a0*/  LOP3.LUT R16, R16, 0xffff7fff, RZ, 0xc0, !PT ;  /* 0xffff7fff10107812 */ /* 0x000fe200078ec0ff */
[----:B------:R-:W-:Y:S01]  /*344b0*/  @!P0 IMAD.MOV.U32 R18, RZ, RZ, R4 ;  /* 0x000000ffff128224 */ /* 0x000fe200078e0004 */
[----:B------:R-:W-:Y:S01]  /*344c0*/  SEL R36, RZ, 0x1, P2 ;  /* 0x00000001ff247807 */ /* 0x000fe20001000000 */
[----:B------:R-:W-:Y:S01]  /*344d0*/  @!P0 IMAD.MOV.U32 R19, RZ, RZ, R3 ;  /* 0x000000ffff138224 */ /* 0x000fe200078e0003 */
[----:B------:R-:W-:Y:S01]  /*344e0*/  ISETP.GT.U32.AND P0, PT, R32, 0x5f, PT ;  /* 0x0000005f2000780c */ /* 0x000fe20003f04070 */
[----:B------:R-:W-:Y:S02]  /*344f0*/  IMAD.U32 R34, RZ, RZ, UR4 ;  /* 0x00000004ff227e24 */ /* 0x000fe4000f8e00ff */
[----:B------:R-:W-:-:S03]  /*34500*/  IMAD.U32 R29, RZ, RZ, UR39 ;  /* 0x00000027ff1d7e24 */ /* 0x000fc6000f8e00ff */
[----:B------:R-:W-:Y:S02]  /*34510*/  ISETP.NE.AND P1, PT, R34, 0x3, PT ;  /* 0x000000032200780c */ /* 0x000fe40003f25270 */
[----:B------:R-:W-:-:S05]  /*34520*/  SHF.R.S32.HI R29, RZ, 0x1f, R29 ;  /* 0x0000001fff1d7819 */ /* 0x000fca000001141d */
[----:B------:R-:W-:-:S04]  /*34530*/  @P0 LOP3.LUT R16, R16, 0x8000, RZ, 0xfc, !PT ;  /* 0x0000800010100812 */ /* 0x000fc800078efcff */
[----:B------:R-:W-:-:S04]  /*34540*/  LOP3.LUT R16, R16, 0xffffffdf, RZ, 0xc0, !PT ;  /* 0xffffffdf10107812 */ /* 0x000fc800078ec0ff */
[----:B------:R-:W-:Y:S01]  /*34550*/  @P1 LOP3.LUT R16, R16, 0x20, RZ, 0xfc, !PT ;  /* 0x0000002010101812 */ /* 0x000fe200078efcff */
[----:B------:R-:W-:Y:S06]  /*34560*/  @!P1 BRA `(.L_x_11386) ;  /* 0x0000000000049947 */ /* 0x000fec0003800000 */
[----:B------:R-:W-:Y:S01]  /*34570*/  BPT.TRAP 0x1 ;  /* 0x000000040000795c */ /* 0x000fe20000300000 */
.L_x_11386:
[----:B------:R-:W-:-:S05]  /*34580*/  IMAD.MOV.U32 R2, RZ, RZ, 0x1 ;  /* 0x00000001ff027424 */ /* 0x000fca00078e00ff */
[----:B------:R-:W-:-:S04]  /*34590*/  SHF.L.U32 R2, R2, 0x1f, RZ ;  /* 0x0000001f02027819 */ /* 0x000fc800000006ff */
[----:B------:R-:W0:Y:S02]  /*345a0*/  SYNCS.PHASECHK.TRANS64.TRYWAIT P0, [UR46+0x32440], R2 ;  /* 0x03244002ff0075a7 */ /* 0x000e24000800016e */
[----:B0-----:R-:W-:Y:S05]  /*345b0*/  @!P0 BRA `(.L_x_11387) ;  /* 0x0000003800548947 */ /* 0x001fea0003800000 */
.L_x_11432:
[----:B------:R-:W-:Y:S01]  /*345c0*/  SHF.R.S32.HI R26, RZ, 0x1f, R23 ;  /* 0x0000001fff1a7819 */ /* 0x000fe20000011417 */
[----:B------:R-:W-:Y:S01]  /*345d0*/  ULDC.64 UR4, c[0x0][0x300] ;  /* 0x0000c00000047ab9 */ /* 0x000fe20000000a00 */
[----:B------:R-:W-:Y:S01]  /*345e0*/  R2UR UR6, R29 ;  /* 0x000000001d0672ca */ /* 0x000fe200000e0000 */
[----:B------:R-:W-:Y:S01]  /*345f0*/  IMAD.MOV.U32 R17, RZ, RZ, -0x60 ;  /* 0xffffffa0ff117424 */ /* 0x000fe200078e00ff */
[----:B------:R-:W-:Y:S01]  /*34600*/  SHF.R.U32.HI R8, RZ, 0x3, R7 ;  /* 0x00000003ff087819 */ /* 0x000fe20000011607 */
[----:B0-----:R-:W-:Y:S01]  /*34610*/  IMAD R2, R26, UR4, RZ ;  /* 0x000000041a027c24 */ /* 0x001fe2000f8e02ff */
[----:B------:R-:W-:Y:S01]  /*34620*/  LOP3.LUT R16, R16, 0xfffffffd, RZ, 0xc0, !PT ;  /* 0xfffffffd10107812 */ /* 0x000fe200078ec0ff */
[----:B------:R-:W-:Y:S02]  /*34630*/  IMAD R17, R0, R17, UR41 ;  /* 0x0000002900117e24 */ /* 0x000fe4000f8e0211 */
        /* <DEDUP_REMOVED lines=8> */
[----:B------:R-:W-:Y:S02]  /*346c0*/  IMAD.IADD R17, R17, 0x1, -R8 ;  /* 0x0000000111117824 */ /* 0x000fe400078e0a08 */
        /* <DEDUP_REMOVED lines=56> */
.L_x_11446:
        /* <DEDUP_REMOVED lines=15> */
.L_x_11389:
        /* <DEDUP_REMOVED lines=23> */
.L_x_11390:
[----:B------:R-:W0:Y:S01]  /*34cb0*/  S2R R20, SR_CTAID.Z ;  /* 0x0000000000147919 */ /* 0x000e220000002700 */
[----:B------:R-:W-:Y:S01]  /*34cc0*/  UISETP.NE.AND UP0, UPT, UR47, URZ, UPT ;  /* 0x0000003f2f00728c */ /* 0x000fe2000bf05270 */
[----:B------:R-:W-:Y:S01]  /*34cd0*/  VIADD R37, R32, UR40 ;  /* 0x0000002820257c36 */ /* 0x000fe20008000000 */
[----:B------:R-:W-:Y:S01]  /*34ce0*/  R2UR UR6, R29 ;  /* 0x000000001d0672ca */ /* 0x000fe200000e0000 */
[----:B------:R-:W-:Y:S02]  /*34cf0*/  ULDC.64 UR8, c[0x0][0x2d8] ;  /* 0x0000b60000087ab9 */ /* 0x000fe40000000a00 */
        /* <DEDUP_REMOVED lines=16> */
[----:B------:R-:W-:Y:S02]  /*34e00*/  IMAD.U32 R3, RZ, RZ, UR6 ;  /* 0x00000006ff037e24 */ /* 0x000fe4000f8e00ff */
[----:B------:R-:W1:Y:S01]  /*34e10*/  LDC R5, c[0x0][0x448] ;  /* 0x00011200ff057b82 */ /* 0x000e620000000800 */
[----:B------:R-:W-:Y:S02]  /*34e20*/  IMAD.MOV.U32 R2, RZ, RZ, R4 ;  /* 0x000000ffff027224 */ /* 0x000fe400078e0004 */
[----:B------:R-:W-:-:S02]  /*34e30*/  IMAD R0, R21, UR4, RZ ;  /* 0x0000000415007c24 */ /* 0x000fc4000f8e02ff */
[--C-:B------:R-:W-:Y:S02]  /*34e40*/  IMAD.MOV R4, RZ, RZ, -R7.reuse ;  /* 0x000000ffff047224 */ /* 0x100fe400078e0a07 */
[C---:B0-----:R-:W-:Y:S01]  /*34e50*/  IMAD R9, R20.reuse, UR5, R0 ;  /* 0x0000000514097c24 */ /* 0x041fe2000f8e0200 */
[----:B------:R-:W-:Y:S01]  /*34e60*/  SHF.R.S32.HI R0, RZ, 0x1f, R7 ;  /* 0x0000001fff007819 */ /* 0x000fe20000011407 */
[----:B------:R-:W-:Y:S01]  /*34e70*/  IMAD.WIDE.U32 R2, R20, UR4, R2 ;  /* 0x0000000414027c25 */ /* 0x000fe2000f8e0002 */
[----:B------:R-:W-:Y:S01]  /*34e80*/  ULDC.64 UR4, c[0x0][0x2d0] ;  /* 0x0000b40000047ab9 */ /* 0x000fe20000000a00 */
[----:B------:R-:W0:Y:S02]  /*34e90*/  S2R R20, SR_TID.X ;  /* 0x0000000000147919 */ /* 0x000e240000002100 */
[----:B------:R-:W-:Y:S02]  /*34ea0*/  IMAD.IADD R3, R3, 0x1, R9 ;  /* 0x0000000103037824 */ /* 0x000fe400078e0209 */
        /* <DEDUP_REMOVED lines=16> */
[----:B0-----:R-:W-:Y:S02]  /*34fb0*/  LOP3.LUT R20, R20, 0x7f, RZ, 0xc0, !PT ;  /* 0x0000007f14147812 */ /* 0x001fe400078ec0ff */
[----:B------:R-:W-:Y:S02]  /*34fc0*/  ISETP.GE.AND P0, PT, R22, UR4, PT ;  /* 0x0000000416007c0c */ /* 0x000fe4000bf06270 */
[----:B------:R-:W-:Y:S01]  /*34fd0*/  SHF.R.U32.HI R20, RZ, 0x3, R20 ;  /* 0x00000003ff147819 */ /* 0x000fe20000011614 */
[----:B------:R-:W-:Y:S10]  /*34fe0*/  BRA.DIV UR5, `(.L_x_11391) ;  /* 0x00000036058c7947 */ /* 0x000ff4000b800000 */
[----:B------:R-:W0:Y:S01]  /*34ff0*/  SHFL.IDX PT, R14, R0, RZ, 0x181f ;  /* 0x00181fff000e7589 */ /* 0x000e2200000e0000 */
[----:B------:R-:W-:Y:S01]  /*35000*/  ULDC UR4, c[0x0][0x288] ;  /* 0x0000a20000047ab9 */ /* 0x000fe20000000800 */
[----:B------:R-:W-:Y:S01]  /*35010*/  VIADD R4, R20, UR40 ;  /* 0x0000002814047c36 */ /* 0x000fe20008000000 */
[----:B------:R-:W-:Y:S01]  /*35020*/  LOP3.LUT R16, R16, 0xffffefff, RZ, 0xc0, !PT ;  /* 0xffffefff10107812 */ /* 0x000fe200078ec0ff */
[----:B------:R-:W-:Y:S01]  /*35030*/  IMAD R5, R5, UR4, RZ ;  /* 0x0000000405057c24 */ /* 0x000fe2000f8e02ff */
[----:B------:R-:W1:Y:S01]  /*35040*/  SHFL.IDX PT, R3, R6, RZ, 0x181f ;  /* 0x00181fff06037589 */ /* 0x000e6200000e0000 */
[C---:B------:R-:W-:Y:S02]  /*35050*/  VIADD R8, R4.reuse, 0x10 ;  /* 0x0000001004087836 */ /* 0x040fe40000000000 */
[C---:B------:R-:W-:Y:S01]  /*35060*/  VIADD R20, R4.reuse, 0x30 ;  /* 0x0000003004147836 */ /* 0x040fe20000000000 */
[-C--:B------:R-:W-:Y:S01]  /*35070*/  ISETP.GE.AND P2, PT, R4, R5.reuse, PT ;  /* 0x000000050400720c */ /* 0x080fe20003f46270 */
[----:B------:R-:W-:Y:S01]  /*35080*/  SHFL.IDX PT, R7, R6, 0x1, 0x181f ;  /* 0x00381f0006077f89 */ /* 0x000fe200000e0000 */
[----:B------:R-:W-:Y:S01]  /*35090*/  ISETP.GE.AND P4, PT, R8, R5, PT ;  /* 0x000000050800720c */ /* 0x000fe20003f86270 */
[----:B------:R-:W-:-:S02]  /*350a0*/  VIADD R8, R4, 0x20 ;  /* 0x0000002004087836 */ /* 0x000fc40000000000 */
[----:B------:R-:W-:Y:S03]  /*350b0*/  SHFL.IDX PT, R10, R6, 0x2, 0x181f ;  /* 0x00581f00060a7f89 */ /* 0x000fe600000e0000 */
[----:B------:R-:W-:-:S05]  /*350c0*/  ISETP.GE.AND P3, PT, R8, R5, PT ;  /* 0x000000050800720c */ /* 0x000fca0003f66270 */
[C---:B------:R-:W-:Y:S02]  /*350d0*/  @!P2 LEA R8, R27.reuse, UR46, 0x1 ;  /* 0x0000002e1b08ac11 */ /* 0x040fe4000f8e08ff */
[----:B0-----:R-:W-:Y:S02]  /*350e0*/  @!P2 LEA R2, P1, R22, R14, 0x1 ;  /* 0x0000000e1602a211 */ /* 0x001fe400078208ff */
[----:B------:R-:W0:Y:S01]  /*350f0*/  SHFL.IDX PT, R14, R0, 0x1, 0x181f ;  /* 0x00381f00000e7f89 */ /* 0x000e2200000e0000 */
[----:B------:R-:W-:Y:S02]  /*35100*/  @P2 LOP3.LUT R16, R16, 0x1000, RZ, 0xfc, !PT ;  /* 0x0000100010102812 */ /* 0x000fe400078efcff */
[----:B-1----:R-:W-:Y:S01]  /*35110*/  @!P2 IMAD.X R3, RZ, RZ, R3, P1 ;  /* 0x000000ffff03a224 */ /* 0x002fe200008e0603 */
[----:B------:R-:W-:Y:S02]  /*35120*/  @!P4 LEA R13, R27, UR46, 0x1 ;  /* 0x0000002e1b0dcc11 */ /* 0x000fe4000f8e08ff */
[----:B------:R-:W-:-:S02]  /*35130*/  LOP3.LUT R16, R16, 0xfffff7ff, RZ, 0xc0, !PT ;  /* 0xfffff7ff10107812 */ /* 0x000fc400078ec0ff */
[----:B------:R1:W-:Y:S01]  /*35140*/  @!P2 LDGSTS.E.BYPASS.LTC128B.128 [R8+0x18400], desc[UR36][R2.64], !P0 ;  /* 0x184000000208afae */ /* 0x0003e2000c101d64 */
[----:B------:R-:W-:Y:S02]  /*35150*/  ISETP.GE.AND P2, PT, R20, R5, PT ;  /* 0x000000051400720c */ /* 0x000fe40003f46270 */
[----:B------:R-:W-:-:S04]  /*35160*/  @P4 LOP3.LUT R16, R16, 0x800, RZ, 0xfc, !PT ;  /* 0x0000080010104812 */ /* 0x000fc800078efcff */
[----:B------:R-:W-:-:S04]  /*35170*/  LOP3.LUT R16, R16, 0xfffffbff, RZ, 0xc0, !PT ;  /* 0xfffffbff10107812 */ /* 0x000fc800078ec0ff */
[----:B------:R-:W-:Y:S01]  /*35180*/  @P3 LOP3.LUT R16, R16, 0x400, RZ, 0xfc, !PT ;  /* 0x0000040010103812 */ /* 0x000fe200078efcff */
[----:B-1----:R-:W-:Y:S03]  /*35190*/  SHFL.IDX PT, R8, R6, 0x3, 0x181f ;  /* 0x00781f0006087f89 */ /* 0x002fe600000e0000 */
[----:B------:R-:W-:Y:S02]  /*351a0*/  LOP3.LUT R16, R16, 0xfffffdff, RZ, 0xc0, !PT ;  /* 0xfffffdff10107812 */ /* 0x000fe400078ec0ff */
[----:B0-----:R-:W-:Y:S02]  /*351b0*/  @!P4 LEA R12, P1, R22, R14, 0x1 ;  /* 0x0000000e160cc211 */ /* 0x001fe400078208ff */
[----:B------:R-:W0:Y:S01]  /*351c0*/  SHFL.IDX PT, R14, R0, 0x2, 0x181f ;  /* 0x00581f00000e7f89 */ /* 0x000e2200000e0000 */
[----:B------:R-:W-:Y:S02]  /*351d0*/  @P2 LOP3.LUT R16, R16, 0x200, RZ, 0xfc, !PT ;  /* 0x0000020010102812 */ /* 0x000fe400078efcff */
[----:B------:R-:W-:-:S02]  /*351e0*/  @!P4 IMAD.X R7, RZ, RZ, R7, P1 ;  /* 0x000000ffff07c224 */ /* 0x000fc400008e0607 */
[----:B------:R-:W-:Y:S01]  /*351f0*/  @!P4 IMAD.MOV.U32 R2, RZ, RZ, R12 ;  /* 0x000000ffff02c224 */ /* 0x000fe200078e000c */
[----:B------:R-:W-:Y:S01]  /*35200*/  LOP3.LUT R16, R16, 0xfffffeff, RZ, 0xc0, !PT ;  /* 0xfffffeff10107812 */ /* 0x000fe200078ec0ff */
[----:B------:R-:W-:Y:S02]  /*35210*/  @!P4 IMAD.MOV.U32 R3, RZ, RZ, R7 ;  /* 0x000000ffff03c224 */ /* 0x000fe400078e0007 */
[----:B------:R-:W-:-:S03]  /*35220*/  VIADD R12, R4, 0x40 ;  /* 0x00000040040c7836 */ /* 0x000fc60000000000 */
[----:B------:R1:W-:Y:S02]  /*35230*/  @!P4 LDGSTS.E.BYPASS.LTC128B.128 [R13+0x18c00], desc[UR36][R2.64], !P0 ;  /* 0x18c00000020dcfae */ /* 0x0003e4000c101d64 */
[----:B------:R-:W-:Y:S02]  /*35240*/  ISETP.GE.AND P4, PT, R12, R5, PT ;  /* 0x000000050c00720c */ /* 0x000fe40003f86270 */
[----:B0-----:R-:W-:Y:S01]  /*35250*/  @!P3 LEA R11, P1, R22, R14, 0x1 ;  /* 0x0000000e160bb211 */ /* 0x001fe200078208ff */
[----:B-1----:R-:W-:Y:S01]  /*35260*/  SHFL.IDX PT, R2, R6, 0x4, 0x181f ;  /* 0x00981f0006027f89 */ /* 0x002fe200000e0000 */
[----:B------:R-:W-:-:S09]  /*35270*/  @!P3 LEA R13, R27, UR46, 0x1 ;  /* 0x0000002e1b0dbc11 */ /* 0x000fd2000f8e08ff */
[----:B------:R-:W-:Y:S01]  /*35280*/  @P4 LOP3.LUT R16, R16, 0x100, RZ, 0xfc, !PT ;  /* 0x0000010010104812 */ /* 0x000fe200078efcff */
[----:B------:R-:W0:Y:S01]  /*35290*/  SHFL.IDX PT, R14, R0, 0x3, 0x181f ;  /* 0x00781f00000e7f89 */ /* 0x000e2200000e0000 */
[----:B------:R-:W-:Y:S02]  /*352a0*/  @!P3 IMAD.X R10, RZ, RZ, R10, P1 ;  /* 0x000000ffff0ab224 */ /* 0x000fe400008e060a */
[----:B------:R-:W-:Y:S02]  /*352b0*/  LOP3.LUT R16, R16, 0xffffff7f, RZ, 0xc0, !PT ;  /* 0xffffff7f10107812 */ /* 0x000fe400078ec0ff */
[----:B------:R-:W-:Y:S02]  /*352c0*/  @!P3 IMAD.MOV.U32 R3, RZ, RZ, R10 ;  /* 0x000000ffff03b224 */ /* 0x000fe400078e000a */
[----:B------:R-:W-:Y:S01]  /*352d0*/  VIADD R10, R4, 0x50 ;  /* 0x00000050040a7836 */ /* 0x000fe20000000000 */
[C---:B0-----:R-:W-:Y:S02]  /*352e0*/  @!P2 LEA R9, P1, R22.reuse, R14, 0x1 ;  /* 0x0000000e1609a211 */ /* 0x041fe400078208ff */
[----:B------:R-:W0:Y:S03]  /*352f0*/  SHFL.IDX PT, R14, R0, 0x4, 0x181f ;  /* 0x00981f00000e7f89 */ /* 0x000e2600000e0000 */
[----:B------:R-:W-:Y:S01]  /*35300*/  @!P2 IMAD.X R8, RZ, RZ, R8, P1 ;  /* 0x000000ffff08a224 */ /* 0x000fe200008e0608 */
[----:B0-----:R-:W-:-:S02]  /*35310*/  @!P4 LEA R7, P1, R22, R14, 0x1 ;  /* 0x0000000e1607c211 */ /* 0x001fc400078208ff */
[----:B------:R-:W0:Y:S03]  /*35320*/  SHFL.IDX PT, R14, R0, 0x5, 0x181f ;  /* 0x00b81f00000e7f89 */ /* 0x000e2600000e0000 */
[----:B------:R-:W-:Y:S02]  /*35330*/  @!P4 IMAD.X R12, RZ, RZ, R2, P1 ;  /* 0x000000ffff0cc224 */ /* 0x000fe400008e0602 */
[----:B------:R-:W-:-:S05]  /*35340*/  @!P3 IMAD.MOV.U32 R2, RZ, RZ, R11 ;  /* 0x000000ffff02b224 */ /* 0x000fca00078e000b */
[----:B------:R1:W-:Y:S01]  /*35350*/  @!P3 LDGSTS.E.BYPASS.LTC128B.128 [R13+0x19400], desc[UR36][R2.64], !P0 ;  /* 0x19400000020dbfae */ /* 0x0003e2000c101d64 */
[----:B------:R-:W-:-:S03]  /*35360*/  ISETP.GE.AND P3, PT, R10, R5, PT ;  /* 0x000000050a00720c */ /* 0x000fc60003f66270 */
[----:B-1----:R-:W1:Y:S01]  /*35370*/  SHFL.IDX PT, R2, R6, 0x5, 0x181f ;  /* 0x00b81f0006027f89 */ /* 0x002e6200000e0000 */
[----:B------:R-:W-:Y:S01]  /*35380*/  @!P2 LEA R13, R27, UR46, 0x1 ;  /* 0x0000002e1b0dac11 */ /* 0x000fe2000f8e08ff */
[----:B------:R-:W-:-:S08]  /*35390*/  @!P2 IMAD.MOV.U32 R3, RZ, RZ, R8 ;  /* 0x000000ffff03a224 */ /* 0x000fd000078e0008 */
[----:B0-----:R-:W-:Y:S01]  /*353a0*/  @!P3 LEA R10, P1, R22, R14, 0x1 ;  /* 0x0000000e160ab211 */ /* 0x001fe200078208ff */
[----:B------:R-:W-:Y:S01]  /*353b0*/  VIADD R8, R4, 0x60 ;  /* 0x0000006004087836 */ /* 0x000fe20000000000 */
[----:B------:R-:W0:Y:S01]  /*353c0*/  SHFL.IDX PT, R14, R0, 0x6, 0x181f ;  /* 0x00d81f00000e7f89 */ /* 0x000e2200000e0000 */
[----:B------:R-:W-:-:S04]  /*353d0*/  @P3 LOP3.LUT R16, R16, 0x80, RZ, 0xfc, !PT ;  /* 0x0000008010103812 */ /* 0x000fc800078efcff */
[----:B------:R-:W-:Y:S01]  /*353e0*/  LOP3.LUT R16, R16, 0xffffffbf, RZ, 0xc0, !PT ;  /* 0xffffffbf10107812 */ /* 0x000fe200078ec0ff */
[----:B-1----:R-:W-:Y:S02]  /*353f0*/  @!P3 IMAD.X R11, RZ, RZ, R2, P1 ;  /* 0x000000ffff0bb224 */ /* 0x002fe400008e0602 */
[----:B------:R-:W-:-:S05]  /*35400*/  @!P2 IMAD.MOV.U32 R2, RZ, RZ, R9 ;  /* 0x000000ffff02a224 */ /* 0x000fca00078e0009 */
[----:B------:R1:W-:Y:S01]  /*35410*/  @!P2 LDGSTS.E.BYPASS.LTC128B.128 [R13+0x19c00], desc[UR36][R2.64], !P0 ;  /* 0x19c00000020dafae */ /* 0x0003e2000c101d64 */
[----:B------:R-:W-:-:S03]  /*35420*/  ISETP.GE.AND P2, PT, R8, R5, PT ;  /* 0x000000050800720c */ /* 0x000fc60003f46270 */
[----:B-1----:R-:W1:Y:S01]  /*35430*/  SHFL.IDX PT, R2, R6, 0x6, 0x181f ;  /* 0x00d81f0006027f89 */ /* 0x002e6200000e0000 */
[----:B------:R-:W-:Y:S01]  /*35440*/  @!P4 LEA R13, R27, UR46, 0x1 ;  /* 0x0000002e1b0dcc11 */ /* 0x000fe2000f8e08ff */
[----:B------:R-:W-:-:S08]  /*35450*/  @!P4 IMAD.MOV.U32 R3, RZ, RZ, R12 ;  /* 0x000000ffff03c224 */ /* 0x000fd000078e000c */
[----:B0-----:R-:W-:Y:S01]  /*35460*/  @!P2 LEA R8, P1, R22, R14, 0x1 ;  /* 0x0000000e1608a211 */ /* 0x001fe200078208ff */
[----:B------:R-:W0:Y:S01]  /*35470*/  SHFL.IDX PT, R6, R6, 0x7, 0x181f ;  /* 0x00f81f0006067f89 */ /* 0x000e2200000e0000 */
[C---:B------:R-:W-:Y:S02]  /*35480*/  @!P2 LEA R21, R27.reuse, UR46, 0x1 ;  /* 0x0000002e1b15ac11 */ /* 0x040fe4000f8e08ff */
[----:B------:R-:W-:Y:S01]  /*35490*/  @P2 LOP3.LUT R16, R16, 0x40, RZ, 0xfc, !PT ;  /* 0x0000004010102812 */ /* 0x000fe200078efcff */
[----:B------:R2:W3:Y:S01]  /*354a0*/  SHFL.IDX PT, R14, R0, 0x7, 0x181f ;  /* 0x00f81f00000e7f89 */ /* 0x0004e200000e0000 */
[----:B-1----:R-:W-:Y:S02]  /*354b0*/  @!P2 IMAD.X R9, RZ, RZ, R2, P1 ;  /* 0x000000ffff09a224 */ /* 0x002fe400008e0602 */
[----:B------:R-:W-:Y:S01]  /*354c0*/  @!P4 IMAD.MOV.U32 R2, RZ, RZ, R7 ;  /* 0x000000ffff02c224 */ /* 0x000fe200078e0007 */
[----:B------:R-:W-:-:S04]  /*354d0*/  @!P3 LEA R7, R27, UR46, 0x1 ;  /* 0x0000002e1b07bc11 */ /* 0x000fc8000f8e08ff */
[----:B------:R1:W-:Y:S02]  /*354e0*/  @!P4 LDGSTS.E.BYPASS.LTC128B.128 [R13+0x1a400], desc[UR36][R2.64], !P0 ;  /* 0x1a400000020dcfae */ /* 0x0003e4000c101d64 */
[----:B-1----:R-:W-:Y:S02]  /*354f0*/  @!P3 IMAD.MOV.U32 R2, RZ, RZ, R10 ;  /* 0x000000ffff02b224 */ /* 0x002fe400078e000a */
[----:B------:R-:W-:-:S05]  /*35500*/  @!P3 IMAD.MOV.U32 R3, RZ, RZ, R11 ;  /* 0x000000ffff03b224 */ /* 0x000fca00078e000b */
[----:B------:R1:W-:Y:S02]  /*35510*/  @!P3 LDGSTS.E.BYPASS.LTC128B.128 [R7+0x1ac00], desc[UR36][R2.64], !P0 ;  /* 0x1ac000000207bfae */ /* 0x0003e4000c101d64 */
[----:B-1----:R-:W-:Y:S02]  /*35520*/  @!P2 IMAD.MOV.U32 R2, RZ, RZ, R8 ;  /* 0x000000ffff02a224 */ /* 0x002fe400078e0008 */
[----:B------:R-:W-:-:S05]  /*35530*/  @!P2 IMAD.MOV.U32 R3, RZ, RZ, R9 ;  /* 0x000000ffff03a224 */ /* 0x000fca00078e0009 */
[----:B0--3--:R2:W-:Y:S02]  /*35540*/  @!P2 LDGSTS.E.BYPASS.LTC128B.128 [R21+0x1b400], desc[UR36][R2.64], !P0 ;  /* 0x1b4000000215afae */ /* 0x0095e4000c101d64 */
.L_x_11463:
[----:B------:R-:W-:Y:S01]  /*35550*/  VIADD R4, R4, 0x70 ;  /* 0x0000007004047836 */ /* 0x000fe20000000000 */
[----:B------:R-:W-:-:S04]  /*35560*/  LOP3.LUT R16, R16, 0xffffdfff, RZ, 0xc0, !PT ;  /* 0xffffdfff10107812 */ /* 0x000fc800078ec0ff */
[----:B------:R-:W-:-:S13]  /*35570*/  ISETP.GE.AND P2, PT, R4, R5, PT ;  /* 0x000000050400720c */ /* 0x000fda0003f46270 */
[----:B--2---:R-:W-:Y:S02]  /*35580*/  @!P2 LEA R2, P1, R22, R14, 0x1 ;  /* 0x0000000e1602a211 */ /* 0x004fe400078208ff */
        /* <DEDUP_REMOVED lines=32> */
.L_x_11392:
[----:B------:R-:W-:Y:S01]  /*35790*/  UISETP.NE.AND UP0, UPT, UR47, URZ, UPT ;  /* 0x0000003f2f00728c */ /* 0x000fe2000bf05270 */
[----:B------:R-:W0:Y:S01]  /*357a0*/  S2R R20, SR_CTAID.Z ;  /* 0x0000000000147919 */ /* 0x000e220000002700 */
[----:B------:R-:W-:Y:S01]  /*357b0*/  R2UR UR6, R29 ;  /* 0x000000001d0672ca */ /* 0x000fe200000e0000 */
[----:B------:R-:W-:Y:S01]  /*357c0*/  ULDC.64 UR8, c[0x0][0x3d8] ;  /* 0x0000f60000087ab9 */ /* 0x000fe20000000a00 */
[----:B------:R-:W-:Y:S02]  /*357d0*/  IMAD.MOV.U32 R7, RZ, RZ, R37 ;  /* 0x000000ffff077224 */ /* 0x000fe400078e0025 */
[----:B------:R-:W-:-:S05]  /*357e0*/  PLOP3.LUT P0, PT, PT, PT, UP0, 0x80, 0x0 ;  /* 0x000000000000781c */ /* 0x000fca0003f0f008 */
[----:B------:R-:W-:-:S04]  /*357f0*/  @UP0 ULDC UR4, c[0x0][0x44c] ;  /* 0x0001130000040ab9 */ /* 0x000fc80000000800 */
[----:B------:R-:W-:-:S04]  /*35800*/  UIMAD UR6, UR6, UR8, URZ ;  /* 0x00000008060672a4 */ /* 0x000fc8000f8e023f */
[----:B------:R-:W-:Y:S01]  /*35810*/  @P0 IMAD.HI.U32 R0, R37, UR4, RZ ;  /* 0x0000000425000c27 */ /* 0x000fe2000f8e00ff */
[----:B------:R-:W-:Y:S01]  /*35820*/  PLOP3.LUT P0, PT, PT, PT, UP0, 0x80, 0x0 ;  /* 0x000000000000781c */ /* 0x000fe20003f0f008 */
[----:B------:R-:W-:Y:S01]  /*35830*/  @UP0 ULDC UR4, c[0x0][0x450] ;  /* 0x0001140000040ab9 */ /* 0x000fe20000000800 */
[----:B------:R-:W-:Y:S01]  /*35840*/  UIMAD UR6, UR39, UR9, UR6 ;  /* 0x00000009270672a4 */ /* 0x000fe2000f8e0206 */
[----:B0-----:R-:W-:-:S10]  /*35850*/  SHF.R.S32.HI R20, RZ, 0x1f, R20 ;  /* 0x0000001fff147819 */ /* 0x001fd40000011414 */
        /* <DEDUP_REMOVED lines=9> */
[----:B------:R-:W-:Y:S02]  /*358f0*/  IMAD.MOV.U32 R2, RZ, RZ, R4 ;  /* 0x000000ffff027224 */ /* 0x000fe400078e0004 */
[----:B------:R-:W-:Y:S01]  /*35900*/  IMAD.U32 R5, RZ, RZ, UR5 ;  /* 0x00000005ff057e24 */ /* 0x000fe2000f8e00ff */
[----:B------:R-:W-:Y:S01]  /*35910*/  ULDC.64 UR4, c[0x0][0x3d0] ;  /* 0x0000f40000047ab9 */ /* 0x000fe20000000a00 */
[----:B------:R-:W-:-:S02]  /*35920*/  IMAD.MOV R4, RZ, RZ, -R7 ;  /* 0x000000ffff047224 */ /* 0x000fc400078e0a07 */
[C---:B0-----:R-:W-:Y:S01]  /*35930*/  IMAD R5, R20.reuse, UR9, R0 ;  /* 0x0000000914057c24 */ /* 0x041fe2000f8e0200 */
[----:B------:R-:W-:Y:S01]  /*35940*/  SHF.R.S32.HI R0, RZ, 0x1f, R7 ;  /* 0x0000001fff007819 */ /* 0x000fe20000011407 */
[----:B------:R-:W-:-:S04]  /*35950*/  IMAD.WIDE.U32 R2, R20, UR8, R2 ;  /* 0x0000000814027c25 */ /* 0x000fc8000f8e0002 */
        /* <DEDUP_REMOVED lines=31> */
[----:B-1----:R-:W-:Y:S02]  /*35b50*/  @!P5 IMAD.X R3, RZ, RZ, R2, P0 ;  /* 0x000000ffff03d224 */ /* 0x002fe400000e0602 */
[----:B------:R-:W-:Y:S02]  /*35b60*/  @!P5 IMAD.MOV.U32 R2, RZ, RZ, R14 ;  /* 0x000000ffff02d224 */ /* 0x000fe400078e000e */
        /* <DEDUP_REMOVED lines=21> */
[----:B------:R-:W-:Y:S01]  /*35cc0*/  LOP3.LUT P6, RZ, R16, 0x200, RZ, 0xc0, !PT ;  /* 0x0000020010ff7812 */ /* 0x000fe200078cc0ff */
[----:B-1----:R-:W-:Y:S02]  /*35cd0*/  @!P5 IMAD.X R5, RZ, RZ, R5, P0 ;  /* 0x000000ffff05d224 */ /* 0x002fe400000e0605 */
[----:B0-----:R-:W-:Y:S02]  /*35ce0*/  @!P5 IMAD.MOV.U32 R2, RZ, RZ, R14 ;  /* 0x000000ffff02d224 */ /* 0x001fe400078e000e */
[----:B------:R-:W0:Y:S01]  /*35cf0*/  SHFL.IDX PT, R14, R0, 0x3, 0x181f ;  /* 0x00781f00000e7f89 */ /* 0x000e2200000e0000 */
[----:B------:R-:W-:-:S03]  /*35d00*/  @!P5 IMAD.MOV.U32 R3, RZ, RZ, R5 ;  /* 0x000000ffff03d224 */ /* 0x000fc600078e0005 */
[----:B------:R-:W1:Y:S04]  /*35d10*/  SHFL.IDX PT, R5, R4, 0x3, 0x181f ;  /* 0x00781f0004057f89 */ /* 0x000e6800000e0000 */
[----:B------:R-:W-:Y:S01]  /*35d20*/  @!P6 LEA R9, R27, UR46, 0x1 ;  /* 0x0000002e1b09ec11 */ /* 0x000fe2000f8e08ff */
[----:B------:R-:W-:Y:S04]  /*35d30*/  @!P5 LDGSTS.E.BYPASS.LTC128B.128 [R7+0x23400], desc[UR36][R2.64], !P4 ;  /* 0x234000000207dfae */ /* 0x000fe8000e101d64 */
[----:B------:R-:W-:Y:S04]  /*35d40*/  @!P5 LDGSTS.E.BYPASS.LTC128B.128 [R7+0x27400], desc[UR36][R2.64+0x80], !P3 ;  /* 0x274000800207dfae */ /* 0x000fe8000d901d64 */
[----:B------:R-:W-:Y:S04]  /*35d50*/  @!P5 LDGSTS.E.BYPASS.LTC128B.128 [R7+0x2b400], desc[UR36][R2.64+0x100], !P2 ;  /* 0x2b4001000207dfae */ /* 0x000fe8000d101d64 */
[----:B------:R2:W-:Y:S01]  /*35d60*/  @!P5 LDGSTS.E.BYPASS.LTC128B.128 [R7+0x2f400], desc[UR36][R2.64+0x180], !P1 ;  /* 0x2f4001800207dfae */ /* 0x0005e2000c901d64 */
[----:B------:R-:W-:-:S02]  /*35d70*/  LOP3.LUT P5, RZ, R16, 0x40, RZ, 0xc0, !PT ;  /* 0x0000004010ff7812 */ /* 0x000fc400078ac0ff */
[----:B0-----:R-:W-:-:S05]  /*35d80*/  @!P6 LEA R14, P0, R22, R14, 0x1 ;  /* 0x0000000e160ee211 */ /* 0x001fca00078008ff */
[----:B-1----:R-:W-:Y:S02]  /*35d90*/  @!P6 IMAD.X R5, RZ, RZ, R5, P0 ;  /* 0x000000ffff05e224 */ /* 0x002fe400000e0605 */
[----:B--2---:R-:W-:Y:S01]  /*35da0*/  @!P6 IMAD.MOV.U32 R2, RZ, RZ, R14 ;  /* 0x000000ffff02e224 */ /* 0x004fe200078e000e */
[----:B------:R-:W-:Y:S01]  /*35db0*/  P2R R7, PR, RZ, 0x20 ;  /* 0x00000020ff077803 */ /* 0x000fe20000000000 */
[----:B------:R-:W0:Y:S01]  /*35dc0*/  SHFL.IDX PT, R14, R0, 0x4, 0x181f ;  /* 0x00981f00000e7f89 */ /* 0x000e2200000e0000 */
[----:B------:R-:W-:Y:S01]  /*35dd0*/  @!P6 IMAD.MOV.U32 R3, RZ, RZ, R5 ;  /* 0x000000ffff03e224 */ /* 0x000fe200078e0005 */
[----:B------:R-:W-:Y:S02]  /*35de0*/  LOP3.LUT P5, RZ, R16, 0x100, RZ, 0xc0, !PT ;  /* 0x0000010010ff7812 */ /* 0x000fe400078ac0ff */
[----:B------:R-:W1:Y:S04]  /*35df0*/  SHFL.IDX PT, R5, R4, 0x4, 0x181f ;  /* 0x00981f0004057f89 */ /* 0x000e6800000e0000 */
[----:B------:R-:W-:Y:S04]  /*35e00*/  @!P6 LDGSTS.E.BYPASS.LTC128B.128 [R9+0x23c00], desc[UR36][R2.64], !P4 ;  /* 0x23c000000209efae */ /* 0x000fe8000e101d64 */
[----:B------:R-:W-:Y:S03]  /*35e10*/  @!P6 LDGSTS.E.BYPASS.LTC128B.128 [R9+0x27c00], desc[UR36][R2.64+0x80], !P3 ;  /* 0x27c000800209efae */ /* 0x000fe6000d901d64 */
[----:B------:R-:W-:Y:S01]  /*35e20*/  @!P5 LEA R21, R27, UR46, 0x1 ;  /* 0x0000002e1b15dc11 */ /* 0x000fe2000f8e08ff */
[----:B------:R-:W-:Y:S04]  /*35e30*/  @!P6 LDGSTS.E.BYPASS.LTC128B.128 [R9+0x2bc00], desc[UR36][R2.64+0x100], !P2 ;  /* 0x2bc001000209efae */ /* 0x000fe8000d101d64 */
[----:B------:R2:W-:Y:S01]  /*35e40*/  @!P6 LDGSTS.E.BYPASS.LTC128B.128 [R9+0x2fc00], desc[UR36][R2.64+0x180], !P1 ;  /* 0x2fc001800209efae */ /* 0x0005e2000c901d64 */
[----:B------:R-:W-:-:S02]  /*35e50*/  ISETP.NE.AND P6, PT, R6, RZ, PT ;  /* 0x000000ff0600720c */ /* 0x000fc40003fc5270 */
[----:B0-----:R-:W-:-:S05]  /*35e60*/  @!P5 LEA R14, P0, R22, R14, 0x1 ;  /* 0x0000000e160ed211 */ /* 0x001fca00078008ff */
[----:B-1----:R-:W-:Y:S02]  /*35e70*/  @!P5 IMAD.X R5, RZ, RZ, R5, P0 ;  /* 0x000000ffff05d224 */ /* 0x002fe400000e0605 */
[----:B--2---:R-:W-:Y:S02]  /*35e80*/  @!P5 IMAD.MOV.U32 R2, RZ, RZ, R14 ;  /* 0x000000ffff02d224 */ /* 0x004fe400078e000e */
[----:B------:R-:W0:Y:S01]  /*35e90*/  SHFL.IDX PT, R14, R0, 0x5, 0x181f ;  /* 0x00b81f00000e7f89 */ /* 0x000e2200000e0000 */
[----:B------:R-:W-:-:S03]  /*35ea0*/  @!P5 IMAD.MOV.U32 R3, RZ, RZ, R5 ;  /* 0x000000ffff03d224 */ /* 0x000fc600078e0005 */
[----:B------:R-:W1:Y:S04]  /*35eb0*/  SHFL.IDX PT, R5, R4, 0x5, 0x181f ;  /* 0x00b81f0004057f89 */ /* 0x000e6800000e0000 */
[----:B------:R-:W-:Y:S04]  /*35ec0*/  @!P5 LDGSTS.E.BYPASS.LTC128B.128 [R21+0x24400], desc[UR36][R2.64], !P4 ;  /* 0x244000000215dfae */ /* 0x000fe8000e101d64 */
[----:B------:R-:W-:Y:S04]  /*35ed0*/  @!P5 LDGSTS.E.BYPASS.LTC128B.128 [R21+0x28400], desc[UR36][R2.64+0x80], !P3 ;  /* 0x284000800215dfae */ /* 0x000fe8000d901d64 */
[----:B------:R-:W-:Y:S04]  /*35ee0*/  @!P5 LDGSTS.E.BYPASS.LTC128B.128 [R21+0x2c400], desc[UR36][R2.64+0x100], !P2 ;  /* 0x2c4001000215dfae */ /* 0x000fe8000d101d64 */
[----:B------:R2:W-:Y:S01]  /*35ef0*/  @!P5 LDGSTS.E.BYPASS.LTC128B.128 [R21+0x30400], desc[UR36][R2.64+0x180], !P1 ;  /* 0x304001800215dfae */ /* 0x0005e2000c901d64 */
[----:B------:R-:W-:-:S02]  /*35f00*/  ISETP.NE.AND P5, PT, R7, RZ, PT ;  /* 0x000000ff0700720c */ /* 0x000fc40003fa5270 */
[----:B------:R-:W-:Y:S02]  /*35f10*/  @!P6 LEA R7, R27, UR46, 0x1 ;  /* 0x0000002e1b07ec11 */ /* 0x000fe4000f8e08ff */
        /* <DEDUP_REMOVED lines=11> */
[----:B0-----:R-:W-:-:S05]  /*35fd0*/  @!P5 LEA R14, P0, R22, R14, 0x1 ;  /* 0x0000000e160ed211 */ /* 0x001fca00078008ff */
[----:B-1----:R-:W-:Y:S02]  /*35fe0*/  @!P5 IMAD.X R5, RZ, RZ, R5, P0 ;  /* 0x000000ffff05d224 */ /* 0x002fe400000e0605 */
[----:B--2---:R-:W-:Y:S02]  /*35ff0*/  @!P5 IMAD.MOV.U32 R2, RZ, RZ, R14 ;  /* 0x000000ffff02d224 */ /* 0x004fe400078e000e */
[----:B------:R-:W-:Y:S01]  /*36000*/  @!P5 IMAD.MOV.U32 R3, RZ, RZ, R5 ;  /* 0x000000ffff03d224 */ /* 0x000fe200078e0005 */
[----:B------:R0:W1:Y:S04]  /*36010*/  SHFL.IDX PT, R14, R0, 0x7, 0x181f ;  /* 0x00f81f00000e7f89 */ /* 0x00006800000e0000 */
[----:B------:R0:W-:Y:S04]  /*36020*/  @!P5 LDGSTS.E.BYPASS.LTC128B.128 [R9+0x25400], desc[UR36][R2.64], !P4 ;  /* 0x254000000209dfae */ /* 0x0001e8000e101d64 */
[----:B------:R0:W-:Y:S04]  /*36030*/  @!P5 LDGSTS.E.BYPASS.LTC128B.128 [R9+0x29400], desc[UR36][R2.64+0x80], !P3 ;  /* 0x294000800209dfae */ /* 0x0001e8000d901d64 */
[----:B------:R0:W-:Y:S04]  /*36040*/  @!P5 LDGSTS.E.BYPASS.LTC128B.128 [R9+0x2d400], desc[UR36][R2.64+0x100], !P2 ;  /* 0x2d4001000209dfae */ /* 0x0001e8000d101d64 */
[----:B------:R0:W-:Y:S04]  /*36050*/  @!P5 LDGSTS.E.BYPASS.LTC128B.128 [R9+0x31400], desc[UR36][R2.64+0x180], !P1 ;  /* 0x314001800209dfae */ /* 0x0001e8000c901d64 */
[----:B------:R0:W2:Y:S02]  /*36060*/  SHFL.IDX PT, R5, R4, 0x7, 0x181f ;  /* 0x00f81f0004057f89 */ /* 0x0000a400000e0000 */
.L_x_11481:
        /* <DEDUP_REMOVED lines=13> */
.L_x_11395:
[----:B------:R-:W-:Y:S05]  /*36140*/  BSYNC B0 ;  /* 0x0000000000007941 */ /* 0x000fea0003800000 */
.L_x_11394:
        /* <DEDUP_REMOVED lines=9> */
.L_x_11482:
[----:B------:R-:W-:-:S13]  /*361e0*/  ISETP.NE.AND P0, PT, R34, 0x3, PT ;  /* 0x000000032200780c */ /* 0x000fda0003f05270 */
[----:B------:R-:W-:Y:S05]  /*361f0*/  @!P0 BRA `(.L_x_11397) ;  /* 0x0000000000048947 */ /* 0x000fea0003800000 */
[----:B------:R-:W-:Y:S01]  /*36200*/  BPT.TRAP 0x1 ;  /* 0x000000040000795c */ /* 0x000fe20000300000 */
.L_x_11397:
[----:B------:R-:W4:Y:S02]  /*36210*/  SYNCS.PHASECHK.TRANS64.TRYWAIT P0, [UR46+0x32460], R0 ;  /* 0x03246000ff0075a7 */ /* 0x000f24000800016e */
[----:B----4-:R-:W-:Y:S05]  /*36220*/  @!P0 BRA `(.L_x_11398) ;  /* 0x00000038009c8947 */ /* 0x010fea0003800000 */
.L_x_11483:
[----:B------:R-:W-:Y:S01]  /*36230*/  ULDC.64 UR4, c[0x0][0x328] ;  /* 0x0000ca0000047ab9 */ /* 0x000fe20000000a00 */
[----:B------:R-:W-:Y:S01]  /*36240*/  ULDC.64 UR6, c[0x0][0x338] ;  /* 0x0000ce0000067ab9 */ /* 0x000fe20000000a00 */
[----:B------:R-:W-:Y:S01]  /*36250*/  IMAD R26, R26, UR4, RZ ;  /* 0x000000041a1a7c24 */ /* 0x000fe2000f8e02ff */
[C---:B------:R-:W-:Y:S01]  /*36260*/  LOP3.LUT P3, RZ, R16.reuse, 0x10, RZ, 0xc0, !PT ;  /* 0x0000001010ff7812 */ /* 0x040fe2000786c0ff */
[----:B0--3--:R-:W-:Y:S01]  /*36270*/  IMAD.WIDE.U32 R2, R23, UR4, RZ ;  /* 0x0000000417027c25 */ /* 0x009fe2000f8e00ff */
        /* <DEDUP_REMOVED lines=17> */
[----:B------:R-:W-:Y:S02]  /*36390*/  SEL R5, RZ, 0x8, P1 ;  /* 0x00000008ff057807 */ /* 0x000fe40000800000 */
[----:B------:R-:W-:Y:S01]  /*363a0*/  VIADD R3, R3, UR4 ;  /* 0x0000000403037c36 */ /* 0x000fe20008000000 */
[----:B------:R-:W-:Y:S01]  /*363b0*/  LEA R7, P0, R2, UR6, 0x1 ;  /* 0x0000000602077c11 */ /* 0x000fe2000f8008ff */
[----:B------:R-:W-:-:S03]  /*363c0*/  UMOV UR4, 0xffffffff ;  /* 0xffffffff00047882 */ /* 0x000fc60000000000 */
[----:B------:R-:W-:Y:S02]  /*363d0*/  LEA.HI.X R8, R2, UR7, R3, 0x1, P0 ;  /* 0x0000000702087c11 */ /* 0x000fe400080f0c03 */
[----:B------:R-:W-:-:S04]  /*363e0*/  SEL R3, RZ, 0x2, P3 ;  /* 0x00000002ff037807 */ /* 0x000fc80001800000 */
[----:B------:R-:W-:-:S05]  /*363f0*/  IADD3 R0, R0, R3, R36 ;  /* 0x0000000300007210 */ /* 0x000fca0007ffe024 */
        /* <DEDUP_REMOVED lines=9> */
[----:B------:R-:W-:Y:S01]  /*36490*/  VIADD R31, R6, 0x400 ;  /* 0x00000400061f7836 */ /* 0x000fe20000000000 */
[----:B0-----:R-:W-:-:S02]  /*364a0*/  IADD3 R2, P0, R14, R0, RZ ;  /* 0x000000000e027210 */ /* 0x001fc40007f1e0ff */
[----:B------:R-:W0:Y:S03]  /*364b0*/  SHFL.IDX PT, R14, R7, 0x1, 0x181f ;  /* 0x00381f00070e7f89 */ /* 0x000e2600000e0000 */
[----:B-1----:R-:W-:Y:S01]  /*364c0*/  IMAD.X R3, RZ, RZ, R3, P0 ;  /* 0x000000ffff037224 */ /* 0x002fe200000e0603 */
        /* <DEDUP_REMOVED lines=12> */
[----:B------:R0:W-:Y:S02]  /*36590*/  LDGSTS.E.BYPASS.LTC128B.128 [R6+0x9400], desc[UR36][R2.64+0x180], !P3 ;  /* 0x0940018002067fae */ /* 0x0001e4000d901d64 */
[----:B0-----:R-:W-:Y:S02]  /*365a0*/  IADD3 R2, P3, R14, R0, RZ ;  /* 0x000000000e027210 */ /* 0x001fe40007f7e0ff */
[----:B------:R-:W0:Y:S03]  /*365b0*/  SHFL.IDX PT, R14, R7, 0x3, 0x181f ;  /* 0x00781f00070e7f89 */ /* 0x000e2600000e0000 */
        /* <DEDUP_REMOVED lines=8> */
[----:B------:R-:W-:-:S13]  /*36640*/  ISETP.LT.OR P3, PT, R17, 0x11, !P0 ;  /* 0x000000111100780c */ /* 0x000fda0004761670 */
[----:B------:R0:W-:Y:S02]  /*36650*/  LDGSTS.E.BYPASS.LTC128B.128 [R6+0x9c00], desc[UR36][R4.64+0x180], !P3 ;  /* 0x09c0018004067fae */ /* 0x0001e4000d901d64 */
[----:B0-----:R-:W-:Y:S02]  /*36660*/  IADD3 R4, P3, R14, R0, RZ ;  /* 0x000000000e047210 */ /* 0x001fe40007f7e0ff */
[----:B------:R-:W0:Y:S03]  /*36670*/  SHFL.IDX PT, R14, R7, 0x4, 0x181f ;  /* 0x00981f00070e7f89 */ /* 0x000e2600000e0000 */
[----:B-1----:R-:W-:Y:S01]  /*36680*/  IMAD.X R5, RZ, RZ, R9, P3 ;  /* 0x000000ffff057224 */ /* 0x002fe200018e0609 */
[C---:B------:R-:W-:Y:S01]  /*36690*/  ISETP.LT.OR P3, PT, R17.reuse, 0x21, P4 ;  /* 0x000000211100780c */ /* 0x040fe20002761670 */
[----:B------:R-:W1:Y:S04]  /*366a0*/  SHFL.IDX PT, R9, R8, 0x4, 0x181f ;  /* 0x00981f0008097f89 */ /* 0x000e6800000e0000 */
[----:B------:R-:W2:Y:S08]  /*366b0*/  SHFL.IDX PT, R8, R8, 0x5, 0x181f ;  /* 0x00b81f0008087f89 */ /* 0x000eb000000e0000 */
        /* <DEDUP_REMOVED lines=8> */
[----:B------:R0:W3:Y:S03]  /*36740*/  SHFL.IDX PT, R14, R7, 0x5, 0x181f ;  /* 0x00b81f00070e7f89 */ /* 0x0000e600000e0000 */
[----:B-1----:R-:W-:Y:S01]  /*36750*/  IMAD.X R3, RZ, RZ, R9, P3 ;  /* 0x000000ffff037224 */ /* 0x002fe200018e0609 */
[----:B------:R-:W-:Y:S01]  /*36760*/  ISETP.LT.OR P3, PT, R17, 0x31, P4 ;  /* 0x000000311100780c */ /* 0x000fe20002761670 */
[----:B------:R-:W-:-:S12]  /*36770*/  IMAD.MOV.U32 R9, RZ, RZ, RZ ;  /* 0x000000ffff097224 */ /* 0x000fd800078e00ff */
        /* <DEDUP_REMOVED lines=14> */
[----:B--23--:R0:W-:Y:S02]  /*36860*/  LDGSTS.E.BYPASS.LTC128B.128 [R6+0xb400], desc[UR36][R2.64+0x180], !P3 ;  /* 0x0b40018002067fae */ /* 0x00c1e4000d901d64 */
.L_x_11497:
        /* <DEDUP_REMOVED lines=20> */
.L_x_11400:
        /* <DEDUP_REMOVED lines=13> */
[----:B------:R-:W-:-:S05]  /*36a80*/  IMAD.MOV.U32 R17, RZ, RZ, 0x1 ;  /* 0x00000001ff117424 */ /* 0x000fca00078e00ff */
[----:B------:R-:W-:-:S04]  /*36a90*/  LOP3.LUT R2, RZ, UR4, RZ, 0x33, !PT ;  /* 0x00000004ff027c12 */ /* 0x000fc8000f8e33ff */
[----:B------:R-:W-:Y:S01]  /*36aa0*/  VIADDMNMX R2, R2, -UR44, R3, !PT ;  /* 0x8000002c02027c46 */ /* 0x000fe2000f800103 */
[----:B0-----:R-:W-:Y:S01]  /*36ab0*/  IMAD.SHL.U32 R4, R4, 0x10, RZ ;  /* 0x0000001004047824 */ /* 0x001fe200078e00ff */
[----:B-1----:R-:W-:-:S04]  /*36ac0*/  LOP3.LUT R5, R5, 0x7f, RZ, 0xc0, !PT ;  /* 0x0000007f05057812 */ /* 0x002fc800078ec0ff */
[----:B------:R-:W-:Y:S02]  /*36ad0*/  LOP3.LUT R4, R4, 0x70, RZ, 0xc0, !PT ;  /* 0x0000007004047812 */ /* 0x000fe400078ec0ff */
[----:B------:R-:W-:-:S04]  /*36ae0*/  SHF.R.U32.HI R5, RZ, 0x3, R5 ;  /* 0x00000003ff057819 */ /* 0x000fc80000011605 */
[----:B------:R-:W-:Y:S02]  /*36af0*/  IADD3 R25, R4, R25, R5 ;  /* 0x0000001904197210 */ /* 0x000fe40007ffe005 */
[----:B------:R-:W-:-:S03]  /*36b00*/  LOP3.LUT R5, RZ, UR42, RZ, 0x33, !PT ;  /* 0x0000002aff057c12 */ /* 0x000fc6000f8e33ff */
[----:B------:R-:W-:Y:S01]  /*36b10*/  VIADD R25, R25, 0xfffffee0 ;  /* 0xfffffee019197836 */ /* 0x000fe20000000000 */
[----:B------:R-:W-:-:S04]  /*36b20*/  VIMNMX R2, R2, R5, !PT ;  /* 0x0000000502027248 */ /* 0x000fc80007fe0100 */
[C---:B------:R-:W-:Y:S01]  /*36b30*/  IADD3 R28, -R2.reuse, -0x2, RZ ;  /* 0xfffffffe021c7810 */ /* 0x040fe20007ffe1ff */
[----:B------:R-:W-:-:S07]  /*36b40*/  IMAD R18, R2, -0x60, R25 ;  /* 0xffffffa002127824 */ /* 0x000fce00078e0219 */
.L_x_11416:
        /* <DEDUP_REMOVED lines=22> */
.L_x_11403:
[----:B------:R-:W-:Y:S05]  /*36cb0*/  BSYNC B1 ;  /* 0x0000000000017941 */ /* 0x000fea0003800000 */
.L_x_11402:
[----:B------:R-:W-:-:S13]  /*36cc0*/  ISETP.NE.AND P0, PT, R34, 0x3, PT ;  /* 0x000000032200780c */ /* 0x000fda0003f05270 */
[----:B------:R-:W-:Y:S05]  /*36cd0*/  @!P0 BRA `(.L_x_11404) ;  /* 0x0000000000048947 */ /* 0x000fea0003800000 */
[----:B------:R-:W-:Y:S01]  /*36ce0*/  BPT.TRAP 0x1 ;  /* 0x000000040000795c */ /* 0x000fe20000300000 */
.L_x_11404:
[----:B------:R-:W-:Y:S01]  /*36cf0*/  LEA R19, R17, UR46, 0x3 ;  /* 0x0000002e11137c11 */ /* 0x000fe2000f8e18ff */
[----:B------:R-:W-:Y:S01]  /*36d00*/  BSSY B1, `(.L_x_11405) ;  /* 0x0000004000017945 */ /* 0x000fe20003800000 */
[----:B------:R-:W-:-:S04]  /*36d10*/  SHF.L.U32 R23, R26, 0x1f, RZ ;  /* 0x0000001f1a177819 */ /* 0x000fc800000006ff */
[----:B------:R-:W1:Y:S02]  /*36d20*/  SYNCS.PHASECHK.TRANS64.TRYWAIT P0, [R19+URZ+0x32440], R23 ;  /* 0x03244017130075a7 */ /* 0x000e64000800017f */
[----:B-1----:R-:W-:Y:S05]  /*36d30*/  @!P0 BRA `(.L_x_11406) ;  /* 0x00000038005c8947 */ /* 0x002fea0003800000 */
.L_x_11498:
[----:B------:R-:W-:Y:S05]  /*36d40*/  BSYNC B1 ;  /* 0x0000000000017941 */ /* 0x000fea0003800000 */
.L_x_11405:
        /* <DEDUP_REMOVED lines=57> */
.L_x_11512:
        /* <DEDUP_REMOVED lines=8> */
.L_x_11408:
        /* <DEDUP_REMOVED lines=10> */
.L_x_11409:
[----:B------:R2:W-:Y:S01]  /*37200*/  SYNCS.ARRIVE.TRANS64.A1T0 RZ, [R19+URZ+0x32430], RZ ;  /* 0x032430ff13ff79a7 */ /* 0x0005e2000810003f */
[----:B------:R-:W-:Y:S05]  /*37210*/  @!P2 BRA `(.L_x_11410) ;  /* 0x000000000004a947 */ /* 0x000fea0003800000 */
[----:B------:R-:W-:Y:S01]  /*37220*/  BPT.TRAP 0x1 ;  /* 0x000000040000795c */ /* 0x000fe20000300000 */
.L_x_11410:
[----:B------:R-:W3:Y:S01]  /*37230*/  SYNCS.PHASECHK.TRANS64.TRYWAIT P0, [R19+URZ+0x32460], R23 ;  /* 0x03246017130075a7 */ /* 0x000ee2000800017f */
[----:B------:R-:W-:Y:S04]  /*37240*/  BSSY B1, `(.L_x_11411) ;  /* 0x0000002000017945 */ /* 0x000fe80003800000 */
[----:B---3--:R-:W-:Y:S05]  /*37250*/  @!P0 BRA `(.L_x_11412) ;  /* 0x0000003800b48947 */ /* 0x008fea0003800000 */
.L_x_11513:
[----:B------:R-:W-:Y:S05]  /*37260*/  BSYNC B1 ;  /* 0x0000000000017941 */ /* 0x000fea0003800000 */
.L_x_11411:
        /* <DEDUP_REMOVED lines=46> */
[----:B------:R3:W-:Y:S01]  /*37550*/  LDGSTS.E.BYPASS.LTC128B.128 [R21+0x9800], desc[UR36][R8.64+0x180], !P1 ;  /* 0x0980018008157fae */ /* 0x0007e2000c901d64 */
[----:B0-----:R-:W-:-:S03]  /*37560*/  IADD3 R6, P0, R14, R0, RZ ;  /* 0x000000000e067210 */ /* 0x001fc60007f1e0ff */
[----:B------:R-:W-:Y:S04]  /*37570*/  SHFL.IDX PT, R22, R22, 0x5, 0x181f ;  /* 0x00b81f0016167f89 */ /* 0x000fe800000e0000 */
[----:B------:R-:W0:Y:S01]  /*37580*/  SHFL.IDX PT, R14, R20, 0x3, 0x181f ;  /* 0x00781f00140e7f89 */ /* 0x000e2200000e0000 */
[----:B-1----:R-:W-:Y:S02]  /*37590*/  IMAD.X R7, RZ, RZ, R4, P0 ;  /* 0x000000ffff077224 */ /* 0x002fe400000e0604 */
[----:B---3--:R-:W-:-:S03]  /*375a0*/  IMAD.MOV.U32 R9, RZ, RZ, RZ ;  /* 0x000000ffff097224 */ /* 0x008fc600078e00ff */
[----:B------:R1:W-:Y:S04]  /*375b0*/  LDGSTS.E.BYPASS.LTC128B.128 [R21+0x1000], desc[UR36][R6.64], !P4 ;  /* 0x0100000006157fae */ /* 0x0003e8000e101d64 */
[----:B------:R1:W-:Y:S04]  /*375c0*/  LDGSTS.E.BYPASS.LTC128B.128 [R21+0x4000], desc[UR36][R6.64+0x80], !P3 ;  /* 0x0400008006157fae */ /* 0x0003e8000d901d64 */
[----:B------:R1:W-:Y:S04]  /*375d0*/  LDGSTS.E.BYPASS.LTC128B.128 [R21+0x7000], desc[UR36][R6.64+0x100], !P2 ;  /* 0x0700010006157fae */ /* 0x0003e8000d101d64 */
[----:B------:R1:W-:Y:S01]  /*375e0*/  LDGSTS.E.BYPASS.LTC128B.128 [R21+0xa000], desc[UR36][R6.64+0x180], !P1 ;  /* 0x0a00018006157fae */ /* 0x0003e2000c901d64 */
[----:B0-----:R-:W-:-:S03]  /*375f0*/  IADD3 R4, P0, R14, R0, RZ ;  /* 0x000000000e047210 */ /* 0x001fc60007f1e0ff */
[----:B------:R-:W0:Y:S02]  /*37600*/  SHFL.IDX PT, R14, R20, 0x4, 0x181f ;  /* 0x00981f00140e7f89 */ /* 0x000e2400000e0000 */
[----:B------:R-:W-:-:S05]  /*37610*/  IMAD.X R5, RZ, RZ, R5, P0 ;  /* 0x000000ffff057224 */ /* 0x000fca00000e0605 */
        /* <DEDUP_REMOVED lines=11> */
.L_x_11527:
        /* <DEDUP_REMOVED lines=11> */
.L_x_11414:
        /* <DEDUP_REMOVED lines=10> */
.L_x_11415:
        /* <DEDUP_REMOVED lines=10> */
.L_x_11401:
[----:B------:R-:W-:Y:S05]  /*378c0*/  BSYNC B0 ;  /* 0x0000000000007941 */ /* 0x000fea0003800000 */
.L_x_11374:
[----:B------:R-:W0:Y:S01]  /*378d0*/  S2R R3, SR_CgaCtaId ;  /* 0x0000000000037919 */ /* 0x000e220000008800 */
[----:B------:R-:W-:Y:S01]  /*378e0*/  MOV R0, 0x400 ;  /* 0x0000040000007802 */ /* 0x000fe20000000f00 */
[----:B------:R-:W-:Y:S01]  /*378f0*/  BSSY B0, `(.L_x_11417) ;  /* 0x0000005000007945 */ /* 0x000fe20003800000 */
[----:B------:R-:W-:Y:S02]  /*37900*/  SHF.L.U32 R9, R9, 0x1f, RZ ;  /* 0x0000001f09097819 */ /* 0x000fe400000006ff */
[----:B0-----:R-:W-:-:S04]  /*37910*/  LEA R4, R3, R0, 0x18 ;  /* 0x0000000003047211 */ /* 0x001fc800078ec0ff */
[----:B------:R-:W0:Y:S02]  /*37920*/  SYNCS.PHASECHK.TRANS64.TRYWAIT P0, [R4+URZ+0x32420], R9 ;  /* 0x03242009040075a7 */ /* 0x000e24000800017f */
[----:B0-----:R-:W-:Y:S05]  /*37930*/  @!P0 BRA `(.L_x_11418) ;  /* 0x0000003800dc8947 */ /* 0x001fea0003800000 */
.L_x_11528:
[----:B------:R-:W-:Y:S05]  /*37940*/  BSYNC B0 ;  /* 0x0000000000007941 */ /* 0x000fea0003800000 */
.L_x_11417:
[----:B------:R-:W-:-:S03]  /*37950*/  UMOV UR4, 0xffffffff ;  /* 0xffffffff00047882 */ /* 0x000fc60000000000 */
[----:B------:R-:W-:Y:S05]  /*37960*/  BRA.DIV UR4, `(.L_x_11419) ;  /* 0x0000003a04e47947 */ /* 0x000fea000b800000 */
[----:B------:R-:W1:Y:S02]  /*37970*/  S2R R0, SR_TID.X ;  /* 0x0000000000007919 */ /* 0x000e640000002100 */
[----:B-1----:R-:W-:-:S04]  /*37980*/  SHF.R.U32.HI R0, RZ, 0x5, R0 ;  /* 0x00000005ff007819 */ /* 0x002fc80000011600 */
[----:B------:R-:W-:-:S05]  /*37990*/  LOP3.LUT R0, R0, 0x3, RZ, 0xc0, !PT ;  /* 0x0000000300007812 */ /* 0x000fca00078ec0ff */
[----:B------:R1:W3:Y:S02]  /*379a0*/  SHFL.IDX PT, R14, R0, RZ, 0x1f ;  /* 0x00001fff000e7589 */ /* 0x0002e400000e0000 */
.L_x_11531:
[----:B---3--:R-:W-:-:S13]  /*379b0*/  ISETP.NE.AND P0, PT, R14, RZ, PT ;  /* 0x000000ff0e00720c */ /* 0x008fda0003f05270 */
[----:B------:R-:W-:Y:S05]  /*379c0*/  @P0 BRA `(.L_x_11263) ;  /* 0x0000000000880947 */ /* 0x000fea0003800000 */
[----:B------:R-:W-:-:S03]  /*379d0*/  UMOV UR4, 0xffffffff ;  /* 0xffffffff00047882 */ /* 0x000fc60000000000 */
[----:B------:R-:W-:Y:S05]  /*379e0*/  BRA.DIV UR4, `(.L_x_11420) ;  /* 0x0000003a04f87947 */ /* 0x000fea000b800000 */
[----:B------:R-:W-:-:S13]  /*379f0*/  ELECT P6, URZ, PT ;  /* 0x00000000003f782f */ /* 0x000fda00038c0000 */
.L_x_11534:
[----:B------:R-:W-:Y:S05]  /*37a00*/  @!P6 BRA `(.L_x_11263) ;  /* 0x000000000078e947 */ /* 0x000fea0003800000 */
[----:B------:R-:W-:-:S06]  /*37a10*/  ULOP3.LUT UR4, UR60, 0x2, URZ, 0xfc, !UPT ;  /* 0x000000023c047892 */ /* 0x000fcc000f8efc3f */
[----:B-1----:R-:W-:-:S05]  /*37a20*/  IMAD.U32 R0, RZ, RZ, UR4 ;  /* 0x00000004ff007e24 */ /* 0x002fca000f8e00ff */
[----:B------:R-:W-:-:S13]  /*37a30*/  ISETP.NE.AND P0, PT, R0, 0x3, PT ;  /* 0x000000030000780c */ /* 0x000fda0003f05270 */
[----:B------:R-:W-:Y:S05]  /*37a40*/  @!P0 BRA `(.L_x_11421) ;  /* 0x0000000000048947 */ /* 0x000fea0003800000 */
[----:B------:R-:W-:Y:S01]  /*37a50*/  BPT.TRAP 0x1 ;  /* 0x000000040000795c */ /* 0x000fe20000300000 */
.L_x_11421:
[C---:B------:R-:W-:Y:S01]  /*37a60*/  IMAD R5, R17.reuse, 0x8, R4 ;  /* 0x0000000811057824 */ /* 0x040fe200078e0204 */
[----:B------:R-:W-:Y:S01]  /*37a70*/  SHF.L.U32 R0, R26, 0x1f, RZ ;  /* 0x0000001f1a007819 */ /* 0x000fe200000006ff */
[----:B------:R-:W-:-:S03]  /*37a80*/  VIADD R17, R17, 0x1 ;  /* 0x0000000111117836 */ /* 0x000fc60000000000 */
[----:B------:R-:W1:Y:S02]  /*37a90*/  SYNCS.PHASECHK.TRANS64.TRYWAIT P1, [R5+URZ+0x32440], R0 ;  /* 0x03244000050075a7 */ /* 0x000e64000802017f */
[----:B------:R-:W-:-:S04]  /*37aa0*/  ISETP.NE.AND P2, PT, R17, 0x2, PT ;  /* 0x000000021100780c */ /* 0x000fc80003f45270 */
[----:B------:R-:W-:Y:S01]  /*37ab0*/  SEL R3, RZ, 0x1, P2 ;  /* 0x00000001ff037807 */ /* 0x000fe20001000000 */
[----:B-1----:R-:W-:Y:S08]  /*37ac0*/  @!P1 BRA `(.L_x_11422) ;  /* 0x0000003800e09947 */ /* 0x002ff00003800000 */
.L_x_11535:
[----:B------:R-:W-:Y:S02]  /*37ad0*/  SEL R17, R17, RZ, P2 ;  /* 0x000000ff11117207 */ /* 0x000fe40001000000 */
[----:B------:R-:W-:Y:S01]  /*37ae0*/  LOP3.LUT R2, R26, R3, RZ, 0x3c, !PT ;  /* 0x000000031a027212 */ /* 0x000fe200078e3cff */
[----:B------:R-:W-:Y:S06]  /*37af0*/  @!P0 BRA `(.L_x_11423) ;  /* 0x0000000000048947 */ /* 0x000fec0003800000 */
[----:B------:R-:W-:Y:S01]  /*37b00*/  BPT.TRAP 0x1 ;  /* 0x000000040000795c */ /* 0x000fe20000300000 */
.L_x_11423:
[----:B------:R-:W-:Y:S01]  /*37b10*/  IMAD R17, R17, 0x8, R4 ;  /* 0x0000000811117824 */ /* 0x000fe200078e0204 */
[----:B------:R-:W-:-:S04]  /*37b20*/  SHF.L.U32 R2, R2, 0x1f, RZ ;  /* 0x0000001f02027819 */ /* 0x000fc800000006ff */
[----:B------:R-:W3:Y:S02]  /*37b30*/  SYNCS.PHASECHK.TRANS64.TRYWAIT P1, [R17+URZ+0x32440], R2 ;  /* 0x03244002110075a7 */ /* 0x000ee4000802017f */
[----:B---3--:R-:W-:Y:S05]  /*37b40*/  @!P1 BRA `(.L_x_11424) ;  /* 0x0000003800d49947 */ /* 0x008fea0003800000 */
.L_x_11536:
[----:B------:R-:W-:Y:S05]  /*37b50*/  @!P0 BRA `(.L_x_11425) ;  /* 0x0000000000048947 */ /* 0x000fea0003800000 */
[----:B------:R-:W-:Y:S01]  /*37b60*/  BPT.TRAP 0x1 ;  /* 0x000000040000795c */ /* 0x000fe20000300000 */
.L_x_11425:
[----:B------:R-:W4:Y:S02]  /*37b70*/  SYNCS.PHASECHK.TRANS64.TRYWAIT P1, [R5+URZ+0x32460], R0 ;  /* 0x03246000050075a7 */ /* 0x000f24000802017f */
[----:B----4-:R-:W-:Y:S05]  /*37b80*/  @!P1 BRA `(.L_x_11426) ;  /* 0x0000003800d89947 */ /* 0x010fea0003800000 */
.L_x_11537:
[----:B------:R-:W-:Y:S05]  /*37b90*/  @!P0 BRA `(.L_x_11427) ;  /* 0x0000000000048947 */ /* 0x000fea0003800000 */
[----:B------:R-:W-:Y:S01]  /*37ba0*/  BPT.TRAP 0x1 ;  /* 0x000000040000795c */ /* 0x000fe20000300000 */
.L_x_11427:
[----:B------:R0:W0:Y:S02]  /*37bb0*/  SYNCS.PHASECHK.TRANS64.TRYWAIT P0, [R17+URZ+0x32460], R2 ;  /* 0x03246002110075a7 */ /* 0x000024000800017f */
[----:B0-----:R-:W-:Y:S05]  /*37bc0*/  @!P0 NANOSLEEP.SYNCS 0x989680 ;  /* 0x009896800000895d */ /* 0x001fea0003900000 */
[----:B------:R-:W0:Y:S02]  /*37bd0*/  @!P0 SYNCS.PHASECHK.TRANS64 P0, [R17+URZ+0x32460], R2 ;  /* 0x03246002110085a7 */ /* 0x000e24000800007f */
[----:B0-----:R-:W-:Y:S05]  /*37be0*/  @!P0 BRA `(.L_x_11427) ;  /* 0xfffffffc00f08947 */ /* 0x001fea000383ffff */
.L_x_11263:
[----:B------:R-:W-:Y:S05]  /*37bf0*/  BSYNC B6 ;  /* 0x0000000000067941 */ /* 0x000fea0003800000 */
.L_x_11260:
[----:B------:R-:W-:Y:S05]  /*37c00*/  EXIT ;  /* 0x000000000000794d */ /* 0x000fea0003800000 */
.L_x_11274:
[----:B0-----:R0:W1:Y:S02]  /*37c10*/  SYNCS.PHASECHK.TRANS64.TRYWAIT P0, [R18+URZ+0x32400], R19 ;  /* 0x03240013120075a7 */ /* 0x001064000800017f */
[----:B-1----:R-:W-:Y:S05]  /*37c20*/  @!P0 NANOSLEEP.SYNCS 0x989680 ;  /* 0x009896800000895d */ /* 0x002fea0003900000 */
[----:B------:R-:W1:Y:S02]  /*37c30*/  @!P0 SYNCS.PHASECHK.TRANS64 P0, [R18+URZ+0x32400], R19 ;  /* 0x03240013120085a7 */ /* 0x000e64000800007f */
[----:B-1----:R-:W-:Y:S05]  /*37c40*/  @!P0 BRA `(.L_x_11274) ;  /* 0xfffffffc00f08947 */ /* 0x002fea000383ffff */
[----:B------:R-:W-:Y:S05]  /*37c50*/  BRA `(.L_x_11428) ;  /* 0xfffffca400747947 */ /* 0x000fea000383ffff */
.L_x_11281:
[----:B--2---:R2:W3:Y:S02]  /*37c60*/  SYNCS.PHASECHK.TRANS64.TRYWAIT P0, [R10+URZ], R11 ;  /* 0x0000000b0a0075a7 */ /* 0x0044e4000800017f */
[----:B---3--:R-:W-:Y:S05]  /*37c70*/  @!P0 NANOSLEEP.SYNCS 0x989680 ;  /* 0x009896800000895d */ /* 0x008fea0003900000 */
[----:B------:R-:W3:Y:S02]  /*37c80*/  @!P0 SYNCS.PHASECHK.TRANS64 P0, [R10+URZ], R11 ;  /* 0x0000000b0a0085a7 */ /* 0x000ee4000800007f */
[----:B---3--:R-:W-:Y:S05]  /*37c90*/  @!P0 BRA `(.L_x_11281) ;  /* 0xfffffffc00f08947 */ /* 0x008fea000383ffff */
[----:B------:R-:W-:Y:S05]  /*37ca0*/  BRA `(.L_x_11280) ;  /* 0xfffffca800707947 */ /* 0x000fea000383ffff */
.L_x_11283:
[----:B-1----:R1:W2:Y:S02]  /*37cb0*/  SYNCS.PHASECHK.TRANS64.TRYWAIT P0, [R18+URZ+0x32410], R7 ;  /* 0x03241007120075a7 */ /* 0x0022a4000800017f */
[----:B--2---:R-:W-:Y:S05]  /*37cc0*/  @!P0 NANOSLEEP.SYNCS 0x989680 ;  /* 0x009896800000895d */ /* 0x004fea0003900000 */
[----:B------:R-:W2:Y:S02]  /*37cd0*/  @!P0 SYNCS.PHASECHK.TRANS64 P0, [R18+URZ+0x32410], R7 ;  /* 0x03241007120085a7 */ /* 0x000ea4000800007f */
[----:B--2---:R-:W-:Y:S05]  /*37ce0*/  @!P0 BRA `(.L_x_11283) ;  /* 0xfffffffc00f08947 */ /* 0x004fea000383ffff */
[----:B------:R-:W-:Y:S05]  /*37cf0*/  BRA `(.L_x_11429) ;  /* 0xfffffcac00487947 */ /* 0x000fea000383ffff */
.L_x_11290:
[----:B--2---:R2:W3:Y:S02]  /*37d00*/  SYNCS.PHASECHK.TRANS64.TRYWAIT P0, [R10+URZ], R11 ;  /* 0x0000000b0a0075a7 */ /* 0x0044e4000800017f */
[----:B---3--:R-:W-:Y:S05]  /*37d10*/  @!P0 NANOSLEEP.SYNCS 0x989680 ;  /* 0x009896800000895d */ /* 0x008fea0003900000 */
[----:B------:R-:W3:Y:S02]  /*37d20*/  @!P0 SYNCS.PHASECHK.TRANS64 P0, [R10+URZ], R11 ;  /* 0x0000000b0a0085a7 */ /* 0x000ee4000800007f */
[----:B---3--:R-:W-:Y:S05]  /*37d30*/  @!P0 BRA `(.L_x_11290) ;  /* 0xfffffffc00f08947 */ /* 0x008fea000383ffff */
[----:B------:R-:W-:Y:S05]  /*37d40*/  BRA `(.L_x_11289) ;  /* 0xfffffcac008c7947 */ /* 0x000fea000383ffff */
.L_x_11324:
[----:B---3--:R3:W4:Y:S02]  /*37d50*/  SYNCS.PHASECHK.TRANS64.TRYWAIT P0, [R8+URZ], R9 ;  /* 0x00000009080075a7 */ /* 0x008724000800017f */
[----:B----4-:R-:W-:Y:S05]  /*37d60*/  @!P0 NANOSLEEP.SYNCS 0x989680 ;  /* 0x009896800000895d */ /* 0x010fea0003900000 */
[----:B------:R-:W4:Y:S02]  /*37d70*/  @!P0 SYNCS.PHASECHK.TRANS64 P0, [R8+URZ], R9 ;  /* 0x00000009080085a7 */ /* 0x000f24000800007f */
[----:B----4-:R-:W-:Y:S05]  /*37d80*/  @!P0 BRA `(.L_x_11324) ;  /* 0xfffffffc00f08947 */ /* 0x010fea000383ffff */
[----:B------:R-:W-:Y:S05]  /*37d90*/  BRA `(.L_x_11323) ;  /* 0xfffffd1800d47947 */ /* 0x000fea000383ffff */
.L_x_11331:
[----:B-1----:R1:W2:Y:S02]  /*37da0*/  SYNCS.PHASECHK.TRANS64.TRYWAIT P0, [R14+URZ], R15 ;  /* 0x0000000f0e0075a7 */ /* 0x0022a4000800017f */
[----:B--2---:R-:W-:Y:S05]  /*37db0*/  @!P0 NANOSLEEP.SYNCS 0x989680 ;  /* 0x009896800000895d */ /* 0x004fea0003900000 */
[----:B------:R-:W2:Y:S02]  /*37dc0*/  @!P0 SYNCS.PHASECHK.TRANS64 P0, [R14+URZ], R15 ;  /* 0x0000000f0e0085a7 */ /* 0x000ea4000800007f */
[----:B--2---:R-:W-:Y:S05]  /*37dd0*/  @!P0 BRA `(.L_x_11331) ;  /* 0xfffffffc00f08947 */ /* 0x004fea000383ffff */
[----:B------:R-:W-:Y:S05]  /*37de0*/  BRA `(.L_x_11330) ;  /* 0xfffffd1c00f87947 */ /* 0x000fea000383ffff */
.L_x_11344:
[----:B-1----:R1:W2:Y:S02]  /*37df0*/  SYNCS.PHASECHK.TRANS64.TRYWAIT P0, [R0+URZ], R9 ;  /* 0x00000009000075a7 */ /* 0x0022a4000800017f */
[----:B--2---:R-:W-:Y:S05]  /*37e00*/  @!P0 NANOSLEEP.SYNCS 0x989680 ;  /* 0x009896800000895d */ /* 0x004fea0003900000 */
[----:B------:R-:W2:Y:S02]  /*37e10*/  @!P0 SYNCS.PHASECHK.TRANS64 P0, [R0+URZ], R9 ;  /* 0x00000009000085a7 */ /* 0x000ea4000800007f */
[----:B--2---:R-:W-:Y:S05]  /*37e20*/  @!P0 BRA `(.L_x_11344) ;  /* 0xfffffffc00f08947 */ /* 0x004fea000383ffff */
[----:B------:R-:W-:Y:S05]  /*37e30*/  BRA `(.L_x_11343) ;  /* 0xfffffec8002c7947 */ /* 0x000fea000383ffff */
.L_x_11351:
[----:B-1----:R1:W2:Y:S02]  /*37e40*/  SYNCS.PHASECHK.TRANS64.TRYWAIT P0, [R2+URZ], R3 ;  /* 0x00000003020075a7 */ /* 0x0022a4000800017f */
[----:B--2---:R-:W-:Y:S05]  /*37e50*/  @!P0 NANOSLEEP.SYNCS 0x989680 ;  /* 0x009896800000895d */ /* 0x004fea0003900000 */
[----:B------:R-:W2:Y:S02]  /*37e60*/  @!P0 SYNCS.PHASECHK.TRANS64 P0, [R2+URZ], R3 ;  /* 0x00000003020085a7 */ /* 0x000ea4000800007f */
[----:B--2---:R-:W-:Y:S05]  /*37e70*/  @!P0 BRA `(.L_x_11351) ;  /* 0xfffffffc00f08947 */ /* 0x004fea000383ffff */
[----:B------:R-:W-:Y:S05]  /*37e80*/  BRA `(.L_x_11350) ;  /* 0xfffffecc00647947 */ /* 0x000fea000383ffff */
.L_x_11385:
[----:B------:R-:W-:Y:S02]  /*37e90*/  IMAD.MOV.U32 R13, RZ, RZ, R18 ;  /* 0x000000ffff0d7224 */ /* 0x000fe400078e0012 */
[----:B------:R-:W-:Y:S02]  /*37ea0*/  IMAD.MOV.U32 R12, RZ, RZ, RZ ;  /* 0x000000ffff0c7224 */ /* 0x000fe400078e00ff */
[----:B------:R-:W-:Y:S02]  /*37eb0*/  IMAD.MOV.U32 R11, RZ, RZ, 0x1f ;  /* 0x0000001fff0b7424 */ /* 0x000fe400078e00ff */
[----:B------:R-:W-:-:S07]  /*37ec0*/  IMAD.MOV.U32 R15, RZ, RZ, -0x1 ;  /* 0xffffffffff0f7424 */ /* 0x000fce00078e00ff */
[----:B-----5:R-:W-:Y:S05]  /*37ed0*/  WARPSYNC.COLLECTIVE R15, `(.L_x_11430) ;  /* 0x000000000f087348 */ /* 0x020fea0003c00000 */
[----:B------:R0:W1:Y:S02]  /*37ee0*/  SHFL.IDX P6, R14, R13, R12, R11 ;  /* 0x0000000c0d0e7389 */ /* 0x00006400000c000b */
[----:B01---5:R-:W-:Y:S01]  /*37ef0*/  ENDCOLLECTIVE ;  /* 0x000000000000791b */ /* 0x023fe20003800000 */
.L_x_11430:
[----:B------:R-:W-:Y:S05]  /*37f00*/  BRA `(.L_x_11431) ;  /* 0xffffffc400587947 */ /* 0x000fea000383ffff */
.L_x_11387:
[----:B0-----:R-:W-:-:S04]  /*37f10*/  IMAD.U32 R3, RZ, RZ, UR46 ;  /* 0x0000002eff037e24 */ /* 0x001fc8000f8e00ff */
[----:B------:R0:W1:Y:S03]  /*37f20*/  SYNCS.PHASECHK.TRANS64.TRYWAIT P0, [R3+URZ+0x32440], R2 ;  /* 0x03244002030075a7 */ /* 0x000066000800017f */
[----:B-1----:R-:W-:Y:S05]  /*37f30*/  @!P0 NANOSLEEP.SYNCS 0x989680 ;  /* 0x009896800000895d */ /* 0x002fea0003900000 */
[----:B------:R-:W1:Y:S02]  /*37f40*/  @!P0 SYNCS.PHASECHK.TRANS64 P0, [R3+URZ+0x32440], R2 ;  /* 0x03244002030085a7 */ /* 0x000e64000800007f */
[----:B-1----:R-:W-:Y:S05]  /*37f50*/  @!P0 BRA `(.L_x_11387) ;  /* 0xfffffffc00ec8947 */ /* 0x002fea000383ffff */
[----:B------:R-:W-:Y:S05]  /*37f60*/  BRA `(.L_x_11432) ;  /* 0xffffffc400947947 */ /* 0x000fea000383ffff */
.L_x_11388:
        /* <DEDUP_REMOVED lines=8> */
.L_x_11434:
[----:B------:R-:W-:Y:S05]  /*37ff0*/  BSYNC B0 ;  /* 0x0000000000007941 */ /* 0x000fea0003800000 */
.L_x_11433:
        /* <DEDUP_REMOVED lines=9> */
.L_x_11435:
[----:B------:R-:W-:Y:S02]  /*38090*/  IMAD.MOV.U32 R13, RZ, RZ, R5 ;  /* 0x000000ffff0d7224 */ /* 0x000fe400078e0005 */
[----:B------:R-:W-:Y:S01]  /*380a0*/  IMAD.MOV.U32 R12, RZ, RZ, 0x1 ;  /* 0x00000001ff0c7424 */ /* 0x000fe200078e00ff */
[----:B------:R-:W-:-:S13]  /*380b0*/  @P0 LEA R2, P1, R22, R14, 0x1 ;  /* 0x0000000e16020211 */ /* 0x000fda00078208ff */
[----:B------:R-:W-:Y:S05]  /*380c0*/  WARPSYNC.COLLECTIVE R15, `(.L_x_11436) ;  /* 0x000000000f087348 */ /* 0x000fea0003c00000 */
[----:B------:R0:W1:Y:S02]  /*380d0*/  SHFL.IDX P6, R14, R13, R12, R11 ;  /* 0x0000000c0d0e7389 */ /* 0x00006400000c000b */
[----:B01----:R-:W-:Y:S01]  /*380e0*/  ENDCOLLECTIVE ;  /* 0x000000000000791b */ /* 0x003fe20003800000 */
.L_x_11436:
        /* <DEDUP_REMOVED lines=12> */
.L_x_11437:
[----:B------:R-:W-:Y:S02]  /*381b0*/  IMAD.MOV.U32 R13, RZ, RZ, R5 ;  /* 0x000000ffff0d7224 */ /* 0x000fe400078e0005 */
[----:B------:R-:W-:Y:S01]  /*381c0*/  IMAD.MOV.U32 R12, RZ, RZ, 0x2 ;  /* 0x00000002ff0c7424 */ /* 0x000fe200078e00ff */
[----:B------:R-:W-:-:S13]  /*381d0*/  @P0 LEA R2, P1, R22, R14, 0x1 ;  /* 0x0000000e16020211 */ /* 0x000fda00078208ff */
[----:B------:R-:W-:Y:S05]  /*381e0*/  WARPSYNC.COLLECTIVE R15, `(.L_x_11438) ;  /* 0x000000000f087348 */ /* 0x000fea0003c00000 */
[----:B------:R0:W1:Y:S02]  /*381f0*/  SHFL.IDX P6, R14, R13, R12, R11 ;  /* 0x0000000c0d0e7389 */ /* 0x00006400000c000b */
[----:B01----:R-:W-:Y:S01]  /*38200*/  ENDCOLLECTIVE ;  /* 0x000000000000791b */ /* 0x003fe20003800000 */
.L_x_11438:
        /* <DEDUP_REMOVED lines=12> */
.L_x_11439:
[----:B------:R-:W-:Y:S02]  /*382d0*/  IMAD.MOV.U32 R13, RZ, RZ, R5 ;  /* 0x000000ffff0d7224 */ /* 0x000fe400078e0005 */
[----:B------:R-:W-:Y:S01]  /*382e0*/  IMAD.MOV.U32 R12, RZ, RZ, 0x3 ;  /* 0x00000003ff0c7424 */ /* 0x000fe200078e00ff */
[----:B------:R-:W-:-:S13]  /*382f0*/  @P0 LEA R2, P1, R22, R14, 0x1 ;  /* 0x0000000e16020211 */ /* 0x000fda00078208ff */
[----:B------:R-:W-:Y:S05]  /*38300*/  WARPSYNC.COLLECTIVE R15, `(.L_x_11440) ;  /* 0x000000000f087348 */ /* 0x000fea0003c00000 */
[----:B------:R0:W1:Y:S02]  /*38310*/  SHFL.IDX P6, R14, R13, R12, R11 ;  /* 0x0000000c0d0e7389 */ /* 0x00006400000c000b */
[----:B01----:R-:W-:Y:S01]  /*38320*/  ENDCOLLECTIVE ;  /* 0x000000000000791b */ /* 0x003fe20003800000 */
.L_x_11440:
        /* <DEDUP_REMOVED lines=12> */
.L_x_11441:
[----:B------:R-:W-:Y:S02]  /*383f0*/  IMAD.MOV.U32 R13, RZ, RZ, R5 ;  /* 0x000000ffff0d7224 */ /* 0x000fe400078e0005 */
[----:B------:R-:W-:Y:S01]  /*38400*/  IMAD.MOV.U32 R12, RZ, RZ, 0x4 ;  /* 0x00000004ff0c7424 */ /* 0x000fe200078e00ff */
[----:B------:R-:W-:-:S13]  /*38410*/  @P0 LEA R2, P1, R22, R14, 0x1 ;  /* 0x0000000e16020211 */ /* 0x000fda00078208ff */
[----:B------:R-:W-:Y:S05]  /*38420*/  WARPSYNC.COLLECTIVE R15, `(.L_x_11442) ;  /* 0x000000000f087348 */ /* 0x000fea0003c00000 */
[----:B------:R0:W1:Y:S02]  /*38430*/  SHFL.IDX P6, R14, R13, R12, R11 ;  /* 0x0000000c0d0e7389 */ /* 0x00006400000c000b */
[----:B01----:R-:W-:Y:S01]  /*38440*/  ENDCOLLECTIVE ;  /* 0x000000000000791b */ /* 0x003fe20003800000 */
.L_x_11442:
        /* <DEDUP_REMOVED lines=12> */
.L_x_11443:
[----:B------:R-:W-:Y:S02]  /*38510*/  IMAD.MOV.U32 R13, RZ, RZ, R5 ;  /* 0x000000ffff0d7224 */ /* 0x000fe400078e0005 */
[----:B------:R-:W-:Y:S01]  /*38520*/  IMAD.MOV.U32 R12, RZ, RZ, 0x5 ;  /* 0x00000005ff0c7424 */ /* 0x000fe200078e00ff */
[----:B------:R-:W-:-:S13]  /*38530*/  @P0 LEA R2, P1, R22, R14, 0x1 ;  /* 0x0000000e16020211 */ /* 0x000fda00078208ff */
[----:B------:R-:W-:Y:S05]  /*38540*/  WARPSYNC.COLLECTIVE R15, `(.L_x_11444) ;  /* 0x000000000f087348 */ /* 0x000fea0003c00000 */
[----:B------:R0:W1:Y:S02]  /*38550*/  SHFL.IDX P6, R14, R13, R12, R11 ;  /* 0x0000000c0d0e7389 */ /* 0x00006400000c000b */
[----:B01----:R-:W-:Y:S01]  /*38560*/  ENDCOLLECTIVE ;  /* 0x000000000000791b */ /* 0x003fe20003800000 */
.L_x_11444:
        /* <DEDUP_REMOVED lines=10> */
.L_x_11445:
[----:B------:R-:W-:Y:S05]  /*38610*/  BRA `(.L_x_11446) ;  /* 0xffffffc4000c7947 */ /* 0x000fea000383ffff */
.L_x_11391:
[----:B------:R-:W-:Y:S01]  /*38620*/  IMAD.MOV.U32 R13, RZ, RZ, R6 ;  /* 0x000000ffff0d7224 */ /* 0x000fe200078e0006 */
[----:B------:R-:W-:Y:S01]  /*38630*/  LOP3.LUT R16, R16, 0xffffefff, RZ, 0xc0, !PT ;  /* 0xffffefff10107812 */ /* 0x000fe200078ec0ff */
[----:B------:R-:W-:Y:S02]  /*38640*/  IMAD.MOV.U32 R12, RZ, RZ, RZ ;  /* 0x000000ffff0c7224 */ /* 0x000fe400078e00ff */
[----:B------:R-:W-:Y:S02]  /*38650*/  IMAD.MOV.U32 R11, RZ, RZ, 0x181f ;  /* 0x0000181fff0b7424 */ /* 0x000fe400078e00ff */
[----:B------:R-:W-:Y:S02]  /*38660*/  IMAD.MOV.U32 R15, RZ, RZ, -0x1 ;  /* 0xffffffffff0f7424 */ /* 0x000fe400078e00ff */
[----:B------:R-:W-:-:S07]  /*38670*/  VIADD R4, R20, UR40 ;  /* 0x0000002814047c36 */ /* 0x000fce0008000000 */
[----:B------:R-:W-:Y:S05]  /*38680*/  WARPSYNC.COLLECTIVE R15, `(.L_x_11447) ;  /* 0x000000000f087348 */ /* 0x000fea0003c00000 */
[----:B------:R0:W1:Y:S02]  /*38690*/  SHFL.IDX P6, R14, R13, R12, R11 ;  /* 0x0000000c0d0e7389 */ /* 0x00006400000c000b */
[----:B01----:R-:W-:Y:S01]  /*386a0*/  ENDCOLLECTIVE ;  /* 0x000000000000791b */ /* 0x003fe20003800000 */
.L_x_11447:
[----:B------:R-:W-:Y:S02]  /*386b0*/  VIADD R10, R4, 0x10 ;  /* 0x00000010040a7836 */ /* 0x000fe40000000000 */
[----:B------:R-:W-:Y:S02]  /*386c0*/  IMAD.MOV.U32 R13, RZ, RZ, R0 ;  /* 0x000000ffff0d7224 */ /* 0x000fe400078e0000 */
[----:B------:R-:W-:-:S07]  /*386d0*/  IMAD.MOV.U32 R3, RZ, RZ, R14 ;  /* 0x000000ffff037224 */ /* 0x000fce00078e000e */
[----:B------:R-:W-:Y:S05]  /*386e0*/  WARPSYNC.COLLECTIVE R15, `(.L_x_11448) ;  /* 0x000000000f087348 */ /* 0x000fea0003c00000 */
[----:B------:R0:W1:Y:S02]  /*386f0*/  SHFL.IDX P6, R14, R13, R12, R11 ;  /* 0x0000000c0d0e7389 */ /* 0x00006400000c000b */
[----:B01----:R-:W-:Y:S01]  /*38700*/  ENDCOLLECTIVE ;  /* 0x000000000000791b */ /* 0x003fe20003800000 */
.L_x_11448:
        /* <DEDUP_REMOVED lines=11> */
.L_x_11449:
[----:B------:R-:W-:Y:S01]  /*387c0*/  LOP3.LUT R16, R16, 0xfffff7ff, RZ, 0xc0, !PT ;  /* 0xfffff7ff10107812 */ /* 0x000fe200078ec0ff */
[----:B------:R-:W-:-:S05]  /*387d0*/  @!P2 IMAD.X R3, RZ, RZ, R3, P1 ;  /* 0x000000ffff03a224 */ /* 0x000fca00008e0603 */
[----:B------:R-:W-:Y:S01]  /*387e0*/  @!PT LDS RZ, [RZ] ;  /* 0x00000000fffff984 */ /* 0x000fe20000000800 */
[----:B------:R-:W-:Y:S01]  /*387f0*/  @!PT LDS RZ, [RZ] ;  /* 0x00000000fffff984 */ /* 0x000fe20000000800 */
[----:B------:R-:W-:Y:S01]  /*38800*/  @!PT LDS RZ, [RZ] ;  /* 0x00000000fffff984 */ /* 0x000fe20000000800 */
[----:B------:R0:W-:Y:S01]  /*38810*/  @!P2 LDGSTS.E.BYPASS.LTC128B.128 [R8+0x18400], desc[UR36][R2.64], !P0 ;  /* 0x184000000208afae */ /* 0x0001e2000c101d64 */
[----:B------:R-:W-:Y:S01]  /*38820*/  ISETP.GE.AND P2, PT, R10, R5, PT ;  /* 0x000000050a00720c */ /* 0x000fe20003f46270 */
[----:B------:R-:W-:Y:S02]  /*38830*/  IMAD.MOV.U32 R13, RZ, RZ, R0 ;  /* 0x000000ffff0d7224 */ /* 0x000fe400078e0000 */
[----:B0-----:R-:W-:-:S10]  /*38840*/  VIADD R8, R4, 0x20 ;  /* 0x0000002004087836 */ /* 0x001fd40000000000 */
[----:B------:R-:W-:Y:S01]  /*38850*/  @P2 LOP3.LUT R16, R16, 0x800, RZ, 0xfc, !PT ;  /* 0x0000080010102812 */ /* 0x000fe200078efcff */
[----:B------:R-:W-:-:S07]  /*38860*/  IMAD.MOV.U32 R7, RZ, RZ, R14 ;  /* 0x000000ffff077224 */ /* 0x000fce00078e000e */
[----:B------:R-:W-:Y:S05]  /*38870*/  WARPSYNC.COLLECTIVE R15, `(.L_x_11450) ;  /* 0x000000000f087348 */ /* 0x000fea0003c00000 */
[----:B------:R0:W1:Y:S02]  /*38880*/  SHFL.IDX P6, R14, R13, R12, R11 ;  /* 0x0000000c0d0e7389 */ /* 0x00006400000c000b */
[----:B01----:R-:W-:Y:S01]  /*38890*/  ENDCOLLECTIVE ;  /* 0x000000000000791b */ /* 0x003fe20003800000 */
.L_x_11450:
[----:B------:R-:W-:Y:S02]  /*388a0*/  LOP3.LUT R16, R16, 0xfffffbff, RZ, 0xc0, !PT ;  /* 0xfffffbff10107812 */ /* 0x000fe400078ec0ff */
[----:B------:R-:W-:Y:S02]  /*388b0*/  @!P2 LEA R13, R27, UR46, 0x1 ;  /* 0x0000002e1b0dac11 */ /* 0x000fe4000f8e08ff */
        /* <DEDUP_REMOVED lines=8> */
[----:B------:R0:W-:Y:S01]  /*38940*/  @!P2 LDGSTS.E.BYPASS.LTC128B.128 [R13+0x18c00], desc[UR36][R2.64], !P0 ;  /* 0x18c00000020dafae */ /* 0x0001e2000c101d64 */
[----:B------:R-:W-:Y:S01]  /*38950*/  ISETP.GE.AND P2, PT, R8, R5, PT ;  /* 0x000000050800720c */ /* 0x000fe20003f46270 */
[----:B------:R-:W-:Y:S02]  /*38960*/  VIADD R8, R4, 0x30 ;  /* 0x0000003004087836 */ /* 0x000fe40000000000 */
[----:B0-----:R-:W-:-:S10]  /*38970*/  IMAD.MOV.U32 R13, RZ, RZ, R6 ;  /* 0x000000ffff0d7224 */ /* 0x001fd400078e0006 */
[----:B------:R-:W-:-:S07]  /*38980*/  @P2 LOP3.LUT R16, R16, 0x400, RZ, 0xfc, !PT ;  /* 0x0000040010102812 */ /* 0x000fce00078efcff */
[----:B------:R-:W-:Y:S05]  /*38990*/  WARPSYNC.COLLECTIVE R15, `(.L_x_11451) ;  /* 0x000000000f087348 */ /* 0x000fea0003c00000 */
[----:B------:R0:W1:Y:S02]  /*389a0*/  SHFL.IDX P6, R14, R13, R12, R11 ;  /* 0x0000000c0d0e7389 */ /* 0x00006400000c000b */
[----:B01----:R-:W-:Y:S01]  /*389b0*/  ENDCOLLECTIVE ;  /* 0x000000000000791b */ /* 0x003fe20003800000 */
.L_x_11451:
[----:B------:R-:W-:Y:S01]  /*389c0*/  LOP3.LUT R16, R16, 0xfffffdff, RZ, 0xc0, !PT ;  /* 0xfffffdff10107812 */ /* 0x000fe200078ec0ff */
[----:B------:R-:W-:Y:S02]  /*389d0*/  IMAD.MOV.U32 R13, RZ, RZ, R0 ;  /* 0x000000ffff0d7224 */ /* 0x000fe400078e0000 */
[----:B------:R-:W-:-:S07]  /*389e0*/  IMAD.MOV.U32 R10, RZ, RZ, R14 ;  /* 0x000000ffff0a7224 */ /* 0x000fce00078e000e */
[----:B------:R-:W-:Y:S05]  /*389f0*/  WARPSYNC.COLLECTIVE R15, `(.L_x_11452) ;  /* 0x000000000f087348 */ /* 0x000fea0003c00000 */
[----:B------:R0:W1:Y:S02]  /*38a00*/  SHFL.IDX P6, R14, R13, R12, R11 ;  /* 0x0000000c0d0e7389 */ /* 0x00006400000c000b */
[----:B01----:R-:W-:Y:S01]  /*38a10*/  ENDCOLLECTIVE ;  /* 0x000000000000791b */ /* 0x003fe20003800000 */
.L_x_11452:
[----:B------:R-:W-:Y:S01]  /*38a20*/  @!P2 LEA R13, R27, UR46, 0x1 ;  /* 0x0000002e1b0dac11 */ /* 0x000fe2000f8e08ff */
[----:B------:R-:W-:Y:S01]  /*38a30*/  IMAD.MOV.U32 R12, RZ, RZ, 0x3 ;  /* 0x00000003ff0c7424 */ /* 0x000fe200078e00ff */
        /* <DEDUP_REMOVED lines=10> */
[----:B0-----:R-:W-:-:S12]  /*38ae0*/  IMAD.MOV.U32 R13, RZ, RZ, R6 ;  /* 0x000000ffff0d7224 */ /* 0x001fd800078e0006 */
[----:B------:R-:W-:-:S07]  /*38af0*/  @P2 LOP3.LUT R16, R16, 0x200, RZ, 0xfc, !PT ;  /* 0x0000020010102812 */ /* 0x000fce00078efcff */
[----:B------:R-:W-:Y:S05]  /*38b00*/  WARPSYNC.COLLECTIVE R15, `(.L_x_11453) ;  /* 0x000000000f087348 */ /* 0x000fea0003c00000 */
[----:B------:R0:W1:Y:S02]  /*38b10*/  SHFL.IDX P6, R14, R13, R12, R11 ;  /* 0x0000000c0d0e7389 */ /* 0x00006400000c000b */
[----:B01----:R-:W-:Y:S01]  /*38b20*/  ENDCOLLECTIVE ;  /* 0x000000000000791b */ /* 0x003fe20003800000 */
.L_x_11453:
[----:B------:R-:W-:Y:S01]  /*38b30*/  LOP3.LUT R16, R16, 0xfffffeff, RZ, 0xc0, !PT ;  /* 0xfffffeff10107812 */ /* 0x000fe200078ec0ff */
[----:B------:R-:W-:Y:S02]  /*38b40*/  IMAD.MOV.U32 R13, RZ, RZ, R0 ;  /* 0x000000ffff0d7224 */ /* 0x000fe400078e0000 */
[----:B------:R-:W-:-:S07]  /*38b50*/  IMAD.MOV.U32 R8, RZ, RZ, R14 ;  /* 0x000000ffff087224 */ /* 0x000fce00078e000e */
[----:B------:R-:W-:Y:S05]  /*38b60*/  WARPSYNC.COLLECTIVE R15, `(.L_x_11454) ;  /* 0x000000000f087348 */ /* 0x000fea0003c00000 */
[----:B------:R0:W1:Y:S02]  /*38b70*/  SHFL.IDX P6, R14, R13, R12, R11 ;  /* 0x0000000c0d0e7389 */ /* 0x00006400000c000b */
[----:B01----:R-:W-:Y:S01]  /*38b80*/  ENDCOLLECTIVE ;  /* 0x000000000000791b */ /* 0x003fe20003800000 */
.L_x_11454:
[----:B------:R-:W-:Y:S01]  /*38b90*/  @!P2 LEA R13, R27, UR46, 0x1 ;  /* 0x0000002e1b0dac11 */ /* 0x000fe2000f8e08ff */
[----:B------:R-:W-:Y:S01]  /*38ba0*/  IMAD.MOV.U32 R12, RZ, RZ, 0x4 ;  /* 0x00000004ff0c7424 */ /* 0x000fe200078e00ff */
[----:B------:R-:W-:-:S05]  /*38bb0*/  @!P2 LEA R9, P1, R22, R14, 0x1 ;  /* 0x0000000e1609a211 */ /* 0x000fca00078208ff */
[----:B------:R-:W-:Y:S02]  /*38bc0*/  @!P2 IMAD.X R8, RZ, RZ, R8, P1 ;  /* 0x000000ffff08a224 */ /* 0x000fe400008e0608 */
[----:B------:R-:W-:Y:S02]  /*38bd0*/  @!P2 IMAD.MOV.U32 R2, RZ, RZ, R9 ;  /* 0x000000ffff02a224 */ /* 0x000fe400078e0009 */
[----:B------:R-:W-:Y:S02]  /*38be0*/  @!P2 IMAD.MOV.U32 R3, RZ, RZ, R8 ;  /* 0x000000ffff03a224 */ /* 0x000fe400078e0008 */
[----:B------:R-:W-:-:S03]  /*38bf0*/  VIADD R8, R4, 0x40 ;  /* 0x0000004004087836 */ /* 0x000fc60000000000 */
[----:B------:R-:W-:Y:S01]  /*38c00*/  @!PT LDS RZ, [RZ] ;  /* 0x00000000fffff984 */ /* 0x000fe20000000800 */
[----:B------:R-:W-:Y:S01]  /*38c10*/  @!PT LDS RZ, [RZ] ;  /* 0x00000000fffff984 */ /* 0x000fe20000000800 */
[----:B------:R-:W-:Y:S01]  /*38c20*/  @!PT LDS RZ, [RZ] ;  /* 0x00000000fffff984 */ /* 0x000fe20000000800 */
[----:B------:R0:W-:Y:S02]  /*38c30*/  @!P2 LDGSTS.E.BYPASS.LTC128B.128 [R13+0x19c00], desc[UR36][R2.64], !P0 ;  /* 0x19c00000020dafae */ /* 0x0001e4000c101d64 */
[----:B------:R-:W-:Y:S01]  /*38c40*/  ISETP.GE.AND P2, PT, R8, R5, PT ;  /* 0x000000050800720c */ /* 0x000fe20003f46270 */
[----:B------:R-:W-:Y:S02]  /*38c50*/  VIADD R8, R4, 0x50 ;  /* 0x0000005004087836 */ /* 0x000fe40000000000 */
[----:B0-----:R-:W-:-:S10]  /*38c60*/  IMAD.MOV.U32 R13, RZ, RZ, R6 ;  /* 0x000000ffff0d7224 */ /* 0x001fd400078e0006 */
[----:B------:R-:W-:-:S07]  /*38c70*/  @P2 LOP3.LUT R16, R16, 0x100, RZ, 0xfc, !PT ;  /* 0x0000010010102812 */ /* 0x000fce00078efcff */
[----:B------:R-:W-:Y:S05]  /*38c80*/  WARPSYNC.COLLECTIVE R15, `(.L_x_11455) ;  /* 0x000000000f087348 */ /* 0x000fea0003c00000 */
[----:B------:R0:W1:Y:S02]  /*38c90*/  SHFL.IDX P6, R14, R13, R12, R11 ;  /* 0x0000000c0d0e7389 */ /* 0x00006400000c000b */
[----:B01----:R-:W-:Y:S01]  /*38ca0*/  ENDCOLLECTIVE ;  /* 0x000000000000791b */ /* 0x003fe20003800000 */
.L_x_11455:
[----:B------:R-:W-:Y:S01]  /*38cb0*/  LOP3.LUT R16, R16, 0xffffff7f, RZ, 0xc0, !PT ;  /* 0xffffff7f10107812 */ /* 0x000fe200078ec0ff */
[----:B------:R-:W-:Y:S02]  /*38cc0*/  IMAD.MOV.U32 R13, RZ, RZ, R0 ;  /* 0x000000ffff0d7224 */ /* 0x000fe400078e0000 */
[----:B------:R-:W-:-:S07]  /*38cd0*/  IMAD.MOV.U32 R2, RZ, RZ, R14 ;  /* 0x000000ffff027224 */ /* 0x000fce00078e000e */
[----:B------:R-:W-:Y:S05]  /*38ce0*/  WARPSYNC.COLLECTIVE R15, `(.L_x_11456) ;  /* 0x000000000f087348 */ /* 0x000fea0003c00000 */
[----:B------:R0:W1:Y:S02]  /*38cf0*/  SHFL.IDX P6, R14, R13, R12, R11 ;  /* 0x0000000c0d0e7389 */ /* 0x00006400000c000b */
[----:B01----:R-:W-:Y:S01]  /*38d00*/  ENDCOLLECTIVE ;  /* 0x000000000000791b */ /* 0x003fe20003800000 */
.L_x_11456:
        /* <DEDUP_REMOVED lines=13> */
[----:B------:R-:W-:Y:S02]  /*38de0*/  @!P2 LEA R7, R27, UR46, 0x1 ;  /* 0x0000002e1b07ac11 */ /* 0x000fe4000f8e08ff */
[----:B------:R-:W-:-:S07]  /*38df0*/  @P2 LOP3.LUT R16, R16, 0x80, RZ, 0xfc, !PT ;  /* 0x0000008010102812 */ /* 0x000fce00078efcff */
[----:B------:R-:W-:Y:S05]  /*38e00*/  WARPSYNC.COLLECTIVE R15, `(.L_x_11457) ;  /* 0x000000000f087348 */ /* 0x000fea0003c00000 */
[----:B------:R0:W1:Y:S02]  /*38e10*/  SHFL.IDX P6, R14, R13, R12, R11 ;  /* 0x0000000c0d0e7389 */ /* 0x00006400000c000b */
[----:B01----:R-:W-:Y:S01]  /*38e20*/  ENDCOLLECTIVE ;  /* 0x000000000000791b */ /* 0x003fe20003800000 */
.L_x_11457:
[----:B------:R-:W-:Y:S01]  /*38e30*/  LOP3.LUT R16, R16, 0xffffffbf, RZ, 0xc0, !PT ;  /* 0xffffffbf10107812 */ /* 0x000fe200078ec0ff */
[----:B------:R-:W-:Y:S02]  /*38e40*/  IMAD.MOV.U32 R13, RZ, RZ, R0 ;  /* 0x000000ffff0d7224 */ /* 0x000fe400078e0000 */
[----:B------:R-:W-:-:S07]  /*38e50*/  IMAD.MOV.U32 R2, RZ, RZ, R14 ;  /* 0x000000ffff027224 */ /* 0x000fce00078e000e */
[----:B------:R-:W-:Y:S05]  /*38e60*/  WARPSYNC.COLLECTIVE R15, `(.L_x_11458) ;  /* 0x000000000f087348 */ /* 0x000fea0003c00000 */
[----:B------:R0:W1:Y:S02]  /*38e70*/  SHFL.IDX P6, R14, R13, R12, R11 ;  /* 0x0000000c0d0e7389 */ /* 0x00006400000c000b */
[----:B01----:R-:W-:Y:S01]  /*38e80*/  ENDCOLLECTIVE ;  /* 0x000000000000791b */ /* 0x003fe20003800000 */
.L_x_11458:
[----:B------:R-:W-:Y:S02]  /*38e90*/  IMAD.MOV.U32 R13, RZ, RZ, R6 ;  /* 0x000000ffff0d7224 */ /* 0x000fe400078e0006 */
        /* <DEDUP_REMOVED lines=10> */
[----:B------:R-:W-:-:S13]  /*38f40*/  ISETP.GE.AND P2, PT, R8, R5, PT ;  /* 0x000000050800720c */ /* 0x000fda0003f46270 */
[----:B0-----:R-:W-:Y:S05]  /*38f50*/  WARPSYNC.COLLECTIVE R15, `(.L_x_11459) ;  /* 0x000000000f087348 */ /* 0x001fea0003c00000 */
[----:B------:R1:W2:Y:S02]  /*38f60*/  SHFL.IDX P6, R14, R13, R12, R11 ;  /* 0x0000000c0d0e7389 */ /* 0x0002a400000c000b */
[----:B012---:R-:W-:Y:S01]  /*38f70*/  ENDCOLLECTIVE ;  /* 0x000000000000791b */ /* 0x007fe20003800000 */
.L_x_11459:
[----:B------:R-:W-:Y:S02]  /*38f80*/  @!P2 LEA R21, R27, UR46, 0x1 ;  /* 0x0000002e1b15ac11 */ /* 0x000fe4000f8e08ff */
[----:B------:R-:W-:Y:S01]  /*38f90*/  @P2 LOP3.LUT R16, R16, 0x40, RZ, 0xfc, !PT ;  /* 0x0000004010102812 */ /* 0x000fe200078efcff */
[----:B------:R-:W-:Y:S02]  /*38fa0*/  IMAD.MOV.U32 R13, RZ, RZ, R0 ;  /* 0x000000ffff0d7224 */ /* 0x000fe400078e0000 */
[----:B------:R-:W-:-:S07]  /*38fb0*/  IMAD.MOV.U32 R2, RZ, RZ, R14 ;  /* 0x000000ffff027224 */ /* 0x000fce00078e000e */
[----:B------:R-:W-:Y:S05]  /*38fc0*/  WARPSYNC.COLLECTIVE R15, `(.L_x_11460) ;  /* 0x000000000f087348 */ /* 0x000fea0003c00000 */
[----:B------:R0:W1:Y:S02]  /*38fd0*/  SHFL.IDX P6, R14, R13, R12, R11 ;  /* 0x0000000c0d0e7389 */ /* 0x00006400000c000b */
[----:B01----:R-:W-:Y:S01]  /*38fe0*/  ENDCOLLECTIVE ;  /* 0x000000000000791b */ /* 0x003fe20003800000 */
.L_x_11460:
[----:B------:R-:W-:Y:S02]  /*38ff0*/  IMAD.MOV.U32 R13, RZ, RZ, R6 ;  /* 0x000000ffff0d7224 */ /* 0x000fe400078e0006 */
[----:B------:R-:W-:Y:S01]  /*39000*/  IMAD.MOV.U32 R12, RZ, RZ, 0x7 ;  /* 0x00000007ff0c7424 */ /* 0x000fe200078e00ff */
[----:B------:R-:W-:-:S13]  /*39010*/  @!P2 LEA R8, P1, R22, R14, 0x1 ;  /* 0x0000000e1608a211 */ /* 0x000fda00078208ff */
[----:B------:R-:W-:Y:S05]  /*39020*/  WARPSYNC.COLLECTIVE R15, `(.L_x_11461) ;  /* 0x000000000f087348 */ /* 0x000fea0003c00000 */
[----:B------:R0:W1:Y:S02]  /*39030*/  SHFL.IDX P6, R14, R13, R12, R11 ;  /* 0x0000000c0d0e7389 */ /* 0x00006400000c000b */
[----:B01----:R-:W-:Y:S01]  /*39040*/  ENDCOLLECTIVE ;  /* 0x000000000000791b */ /* 0x003fe20003800000 */
.L_x_11461:
[----:B------:R-:W-:Y:S02]  /*39050*/  @!P2 IMAD.X R9, RZ, RZ, R2, P1 ;  /* 0x000000ffff09a224 */ /* 0x000fe400008e0602 */
[----:B------:R-:W-:Y:S02]  /*39060*/  @!P2 IMAD.MOV.U32 R2, RZ, RZ, R8 ;  /* 0x000000ffff02a224 */ /* 0x000fe400078e0008 */
[----:B------:R-:W-:-:S05]  /*39070*/  @!P2 IMAD.MOV.U32 R3, RZ, RZ, R9 ;  /* 0x000000ffff03a224 */ /* 0x000fca00078e0009 */
        /* <DEDUP_REMOVED lines=9> */
.L_x_11462:
[----:B------:R-:W-:Y:S05]  /*39110*/  BRA `(.L_x_11463) ;  /* 0xffffffc4000c7947 */ /* 0x000fea000383ffff */
.L_x_11393:
        /* <DEDUP_REMOVED lines=8> */
.L_x_11465:
[----:B------:R-:W-:Y:S05]  /*391a0*/  BSYNC B0 ;  /* 0x0000000000007941 */ /* 0x000fea0003800000 */
.L_x_11464:
        /* <DEDUP_REMOVED lines=9> */
.L_x_11466:
[----:B------:R-:W-:Y:S01]  /*39240*/  @!P5 LEA R7, R27, UR46, 0x1 ;  /* 0x0000002e1b07dc11 */ /* 0x000fe2000f8e08ff */
        /* <DEDUP_REMOVED lines=8> */
.L_x_11467:
        /* <DEDUP_REMOVED lines=13> */
.L_x_11468:
[----:B------:R-:W-:Y:S01]  /*393a0*/  @!P5 LEA R7, R27, UR46, 0x1 ;  /* 0x0000002e1b07dc11 */ /* 0x000fe2000f8e08ff */
[----:B------:R-:W-:Y:S02]  /*393b0*/  IMAD.MOV.U32 R13, RZ, RZ, R4 ;  /* 0x000000ffff0d7224 */ /* 0x000fe400078e0004 */
[----:B------:R-:W-:Y:S01]  /*393c0*/  IMAD.MOV.U32 R12, RZ, RZ, 0x2 ;  /* 0x00000002ff0c7424 */ /* 0x000fe200078e00ff */
[----:B------:R-:W-:-:S13]  /*393d0*/  LOP3.LUT P6, RZ, R16, 0x800, RZ, 0xc0, !PT ;  /* 0x0000080010ff7812 */ /* 0x000fda00078cc0ff */
[----:B------:R-:W-:Y:S02]  /*393e0*/  @!P6 LEA R14, P0, R22, R14, 0x1 ;  /* 0x0000000e160ee211 */ /* 0x000fe400078008ff */
[----:B------:R-:W-:-:S03]  /*393f0*/  @!P6 LEA R9, R27, UR46, 0x1 ;  /* 0x0000002e1b09ec11 */ /* 0x000fc6000f8e08ff */
        /* <DEDUP_REMOVED lines=13> */
.L_x_11469:
[----:B------:R-:W-:Y:S02]  /*394d0*/  IMAD.MOV.U32 R13, RZ, RZ, R0 ;  /* 0x000000ffff0d7224 */ /* 0x000fe400078e0000 */
[----:B------:R-:W-:-:S07]  /*394e0*/  IMAD.MOV.U32 R5, RZ, RZ, R14 ;  /* 0x000000ffff057224 */ /* 0x000fce00078e000e */
[----:B------:R-:W-:Y:S05]  /*394f0*/  WARPSYNC.COLLECTIVE R15, `(.L_x_11470) ;  /* 0x000000000f087348 */ /* 0x000fea0003c00000 */
[----:B------:R0:W1:Y:S02]  /*39500*/  SHFL.IDX P6, R14, R13, R12, R11 ;  /* 0x0000000c0d0e7389 */ /* 0x00006400000c000b */
[----:B01----:R-:W-:Y:S01]  /*39510*/  ENDCOLLECTIVE ;  /* 0x000000000000791b */ /* 0x003fe20003800000 */
.L_x_11470:
[----:B------:R-:W-:Y:S02]  /*39520*/  IMAD.MOV.U32 R13, RZ, RZ, R4 ;  /* 0x000000ffff0d7224 */ /* 0x000fe400078e0004 */
[----:B------:R-:W-:Y:S01]  /*39530*/  IMAD.MOV.U32 R12, RZ, RZ, 0x3 ;  /* 0x00000003ff0c7424 */ /* 0x000fe200078e00ff */
[----:B------:R-:W-:-:S05]  /*39540*/  @!P5 LEA R14, P0, R22, R14, 0x1 ;  /* 0x0000000e160ed211 */ /* 0x000fca00078008ff */
[----:B------:R-:W-:-:S08]  /*39550*/  @!P5 IMAD.MOV.U32 R2, RZ, RZ, R14 ;  /* 0x000000ffff02d224 */ /* 0x000fd000078e000e */
[----:B------:R-:W-:Y:S05]  /*39560*/  WARPSYNC.COLLECTIVE R15, `(.L_x_11471) ;  /* 0x000000000f087348 */ /* 0x000fea0003c00000 */
[----:B------:R0:W1:Y:S02]  /*39570*/  SHFL.IDX P6, R14, R13, R12, R11 ;  /* 0x0000000c0d0e7389 */ /* 0x00006400000c000b */
[----:B01----:R-:W-:Y:S01]  /*39580*/  ENDCOLLECTIVE ;  /* 0x000000000000791b */ /* 0x003fe20003800000 */
.L_x_11471:
        /* <DEDUP_REMOVED lines=15> */
.L_x_11472:
        /* <DEDUP_REMOVED lines=19> */
.L_x_11473:
[----:B------:R-:W-:Y:S02]  /*397b0*/  IMAD.MOV.U32 R13, RZ, RZ, R0 ;  /* 0x000000ffff0d7224 */ /* 0x000fe400078e0000 */
[----:B------:R-:W-:-:S07]  /*397c0*/  IMAD.MOV.U32 R5, RZ, RZ, R14 ;  /* 0x000000ffff057224 */ /* 0x000fce00078e000e */
[----:B------:R-:W-:Y:S05]  /*397d0*/  WARPSYNC.COLLECTIVE R15, `(.L_x_11474) ;  /* 0x000000000f087348 */ /* 0x000fea0003c00000 */
[----:B------:R0:W1:Y:S02]  /*397e0*/  SHFL.IDX P6, R14, R13, R12, R11 ;  /* 0x0000000c0d0e7389 */ /* 0x00006400000c000b */
[----:B01----:R-:W-:Y:S01]  /*397f0*/  ENDCOLLECTIVE ;  /* 0x000000000000791b */ /* 0x003fe20003800000 */
.L_x_11474:
[----:B------:R-:W-:Y:S02]  /*39800*/  IMAD.MOV.U32 R13, RZ, RZ, R4 ;  /* 0x000000ffff0d7224 */ /* 0x000fe400078e0004 */
[----:B------:R-:W-:Y:S01]  /*39810*/  IMAD.MOV.U32 R12, RZ, RZ, 0x5 ;  /* 0x00000005ff0c7424 */ /* 0x000fe200078e00ff */
[----:B------:R-:W-:-:S05]  /*39820*/  @!P5 LEA R14, P0, R22, R14, 0x1 ;  /* 0x0000000e160ed211 */ /* 0x000fca00078008ff */
[----:B------:R-:W-:-:S08]  /*39830*/  @!P5 IMAD.MOV.U32 R2, RZ, RZ, R14 ;  /* 0x000000ffff02d224 */ /* 0x000fd000078e000e */
[----:B------:R-:W-:Y:S05]  /*39840*/  WARPSYNC.COLLECTIVE R15, `(.L_x_11475) ;  /* 0x000000000f087348 */ /* 0x000fea0003c00000 */
[----:B------:R0:W1:Y:S02]  /*39850*/  SHFL.IDX P6, R14, R13, R12, R11 ;  /* 0x0000000c0d0e7389 */ /* 0x00006400000c000b */
[----:B01----:R-:W-:Y:S01]  /*39860*/  ENDCOLLECTIVE ;  /* 0x000000000000791b */ /* 0x003fe20003800000 */
.L_x_11475:
        /* <DEDUP_REMOVED lines=15> */
.L_x_11476:
        /* <DEDUP_REMOVED lines=19> */
.L_x_11477:
[----:B------:R-:W-:Y:S02]  /*39a90*/  IMAD.MOV.U32 R13, RZ, RZ, R0 ;  /* 0x000000ffff0d7224 */ /* 0x000fe400078e0000 */
[----:B------:R-:W-:-:S07]  /*39aa0*/  IMAD.MOV.U32 R5, RZ, RZ, R14 ;  /* 0x000000ffff057224 */ /* 0x000fce00078e000e */
[----:B------:R-:W-:Y:S05]  /*39ab0*/  WARPSYNC.COLLECTIVE R15, `(.L_x_11478) ;  /* 0x000000000f087348 */ /* 0x000fea0003c00000 */
[----:B------:R0:W1:Y:S02]  /*39ac0*/  SHFL.IDX P6, R14, R13, R12, R11 ;  /* 0x0000000c0d0e7389 */ /* 0x00006400000c000b */
[----:B01----:R-:W-:Y:S01]  /*39ad0*/  ENDCOLLECTIVE ;  /* 0x000000000000791b */ /* 0x003fe20003800000 */
.L_x_11478:
[----:B------:R-:W-:Y:S02]  /*39ae0*/  IMAD.MOV.U32 R13, RZ, RZ, R4 ;  /* 0x000000ffff0d7224 */ /* 0x000fe400078e0004 */
[----:B------:R-:W-:Y:S01]  /*39af0*/  IMAD.MOV.U32 R12, RZ, RZ, 0x7 ;  /* 0x00000007ff0c7424 */ /* 0x000fe200078e00ff */
[----:B------:R-:W-:-:S05]  /*39b00*/  @!P5 LEA R14, P0, R22, R14, 0x1 ;  /* 0x0000000e160ed211 */ /* 0x000fca00078008ff */
[----:B------:R-:W-:-:S08]  /*39b10*/  @!P5 IMAD.MOV.U32 R2, RZ, RZ, R14 ;  /* 0x000000ffff02d224 */ /* 0x000fd000078e000e */
[----:B------:R-:W-:Y:S05]  /*39b20*/  WARPSYNC.COLLECTIVE R15, `(.L_x_11479) ;  /* 0x000000000f087348 */ /* 0x000fea0003c00000 */
[----:B------:R0:W1:Y:S02]  /*39b30*/  SHFL.IDX P6, R14, R13, R12, R11 ;  /* 0x0000000c0d0e7389 */ /* 0x00006400000c000b */
[----:B01----:R-:W-:Y:S01]  /*39b40*/  ENDCOLLECTIVE ;  /* 0x000000000000791b */ /* 0x003fe20003800000 */
.L_x_11479:
        /* <DEDUP_REMOVED lines=10> */
[----:B------:R-:W-:-:S07]  /*39bf0*/  IMAD.MOV.U32 R5, RZ, RZ, R14 ;  /* 0x000000ffff057224 */ /* 0x000fce00078e000e */
[----:B0-----:R-:W-:Y:S05]  /*39c00*/  WARPSYNC.COLLECTIVE R15, `(.L_x_11480) ;  /* 0x000000000f087348 */ /* 0x001fea0003c00000 */
[----:B------:R1:W2:Y:S02]  /*39c10*/  SHFL.IDX P6, R14, R13, R12, R11 ;  /* 0x0000000c0d0e7389 */ /* 0x0002a400000c000b */
[----:B012---:R-:W-:Y:S01]  /*39c20*/  ENDCOLLECTIVE ;  /* 0x000000000000791b */ /* 0x007fe20003800000 */
.L_x_11480:
[----:B------:R-:W-:Y:S05]  /*39c30*/  BRA `(.L_x_11481) ;  /* 0xffffffc4000c7947 */ /* 0x000fea000383ffff */
.L_x_11396:
[----:B0--3--:R-:W-:-:S04]  /*39c40*/  IMAD.U32 R3, RZ, RZ, UR46 ;  /* 0x0000002eff037e24 */ /* 0x009fc8000f8e00ff */
[----:B------:R0:W3:Y:S03]  /*39c50*/  SYNCS.PHASECHK.TRANS64.TRYWAIT P0, [R3+URZ+0x32420], R0 ;  /* 0x03242000030075a7 */ /* 0x0000e6000800017f */
[----:B---3--:R-:W-:Y:S05]  /*39c60*/  @!P0 NANOSLEEP.SYNCS 0x989680 ;  /* 0x009896800000895d */ /* 0x008fea0003900000 */
[----:B------:R-:W3:Y:S02]  /*39c70*/  @!P0 SYNCS.PHASECHK.TRANS64 P0, [R3+URZ+0x32420], R0 ;  /* 0x03242000030085a7 */ /* 0x000ee4000800007f */
[----:B---3--:R-:W-:Y:S05]  /*39c80*/  @!P0 BRA `(.L_x_11396) ;  /* 0xfffffffc00ec8947 */ /* 0x008fea000383ffff */
[----:B------:R-:W-:Y:S05]  /*39c90*/  BRA `(.L_x_11482) ;  /* 0xffffffc400507947 */ /* 0x000fea000383ffff */
.L_x_11398:
[----:B0--3--:R-:W-:-:S04]  /*39ca0*/  IMAD.U32 R3, RZ, RZ, UR46 ;  /* 0x0000002eff037e24 */ /* 0x009fc8000f8e00ff */
[----:B------:R0:W3:Y:S03]  /*39cb0*/  SYNCS.PHASECHK.TRANS64.TRYWAIT P0, [R3+URZ+0x32460], R0 ;  /* 0x03246000030075a7 */ /* 0x0000e6000800017f */
[----:B---3--:R-:W-:Y:S05]  /*39cc0*/  @!P0 NANOSLEEP.SYNCS 0x989680 ;  /* 0x009896800000895d */ /* 0x008fea0003900000 */
[----:B------:R-:W3:Y:S02]  /*39cd0*/  @!P0 SYNCS.PHASECHK.TRANS64 P0, [R3+URZ+0x32460], R0 ;  /* 0x03246000030085a7 */ /* 0x000ee4000800007f */
[----:B---3--:R-:W-:Y:S05]  /*39ce0*/  @!P0 BRA `(.L_x_11398) ;  /* 0xfffffffc00ec8947 */ /* 0x008fea000383ffff */
[----:B------:R-:W-:Y:S05]  /*39cf0*/  BRA `(.L_x_11483) ;  /* 0xffffffc4004c7947 */ /* 0x000fea000383ffff */
.L_x_11399:
[----:B------:R-:W-:Y:S01]  /*39d00*/  BSSY B0, `(.L_x_11484) ;  /* 0x0000008000007945 */ /* 0x000fe20003800000 */
[----:B------:R-:W-:Y:S02]  /*39d10*/  IMAD.MOV.U32 R13, RZ, RZ, R8 ;  /* 0x000000ffff0d7224 */ /* 0x000fe400078e0008 */
[----:B------:R-:W-:Y:S02]  /*39d20*/  IMAD.MOV.U32 R12, RZ, RZ, RZ ;  /* 0x000000ffff0c7224 */ /* 0x000fe400078e00ff */
[----:B------:R-:W-:Y:S02]  /*39d30*/  IMAD.MOV.U32 R11, RZ, RZ, 0x181f ;  /* 0x0000181fff0b7424 */ /* 0x000fe400078e00ff */
[----:B------:R-:W-:-:S07]  /*39d40*/  IMAD.MOV.U32 R15, RZ, RZ, -0x1 ;  /* 0xffffffffff0f7424 */ /* 0x000fce00078e00ff */
[----:B-1----:R-:W-:Y:S05]  /*39d50*/  WARPSYNC.COLLECTIVE R15, `(.L_x_11485) ;  /* 0x000000000f087348 */ /* 0x002fea0003c00000 */
[----:B-1----:R0:W1:Y:S02]  /*39d60*/  SHFL.IDX P6, R14, R13, R12, R11 ;  /* 0x0000000c0d0e7389 */ /* 0x00206400000c000b */
[----:B01----:R-:W-:Y:S01]  /*39d70*/  ENDCOLLECTIVE ;  /* 0x000000000000791b */ /* 0x003fe20003800000 */
.L_x_11485:
[----:B------:R-:W-:Y:S05]  /*39d80*/  BSYNC B0 ;  /* 0x0000000000007941 */ /* 0x000fea0003800000 */
.L_x_11484:
[----:B------:R-:W-:Y:S01]  /*39d90*/  IMAD.MOV.U32 R13, RZ, RZ, R7 ;  /* 0x000000ffff0d7224 */ /* 0x000fe200078e0007 */
[----:B------:R-:W-:Y:S01]  /*39da0*/  LEA R6, R27, UR46, 0x1 ;  /* 0x0000002e1b067c11 */ /* 0x000fe2000f8e08ff */
[----:B------:R-:W-:Y:S01]  /*39db0*/  IMAD.MOV.U32 R12, RZ, RZ, RZ ;  /* 0x000000ffff0c7224 */ /* 0x000fe200078e00ff */
[C---:B------:R-:W-:Y:S01]  /*39dc0*/  LOP3.LUT P2, RZ, R9.reuse, 0x2, RZ, 0xc0, !PT ;  /* 0x0000000209ff7812 */ /* 0x040fe2000784c0ff */
[----:B------:R-:W-:Y:S01]  /*39dd0*/  IMAD.MOV.U32 R11, RZ, RZ, 0x181f ;  /* 0x0000181fff0b7424 */ /* 0x000fe200078e00ff */
[----:B------:R-:W-:Y:S01]  /*39de0*/  LOP3.LUT P1, RZ, R9, 0x4, RZ, 0xc0, !PT ;  /* 0x0000000409ff7812 */ /* 0x000fe2000782c0ff */
[----:B------:R-:W-:Y:S02]  /*39df0*/  IMAD.MOV.U32 R15, RZ, RZ, -0x1 ;  /* 0xffffffffff0f7424 */ /* 0x000fe400078e00ff */
[----:B------:R-:W-:Y:S01]  /*39e00*/  IMAD.MOV.U32 R3, RZ, RZ, R14 ;  /* 0x000000ffff037224 */ /* 0x000fe200078e000e */
[----:B------:R-:W-:Y:S01]  /*39e10*/  ISETP.LT.OR P3, PT, R17, 0x1, !P1 ;  /* 0x000000011100780c */ /* 0x000fe20004f61670 */
[----:B------:R-:W-:-:S12]  /*39e20*/  IMAD.SHL.U32 R0, R22, 0x2, RZ ;  /* 0x0000000216007824 */ /* 0x000fd800078e00ff */
[----:B------:R-:W-:Y:S05]  /*39e30*/  WARPSYNC.COLLECTIVE R15, `(.L_x_11486) ;  /* 0x000000000f087348 */ /* 0x000fea0003c00000 */
[----:B------:R0:W1:Y:S02]  /*39e40*/  SHFL.IDX P6, R14, R13, R12, R11 ;  /* 0x0000000c0d0e7389 */ /* 0x00006400000c000b */
[----:B01----:R-:W-:Y:S01]  /*39e50*/  ENDCOLLECTIVE ;  /* 0x000000000000791b */ /* 0x003fe20003800000 */
.L_x_11486:
[----:B------:R-:W-:Y:S02]  /*39e60*/  VIADD R31, R6, 0x400 ;  /* 0x00000400061f7836 */ /* 0x000fe40000000000 */
[----:B------:R-:W-:Y:S02]  /*39e70*/  IMAD.MOV.U32 R13, RZ, RZ, R8 ;  /* 0x000000ffff0d7224 */ /* 0x000fe400078e0008 */
[----:B------:R-:W-:Y:S01]  /*39e80*/  IMAD.MOV.U32 R12, RZ, RZ, 0x1 ;  /* 0x00000001ff0c7424 */ /* 0x000fe200078e00ff */
[----:B------:R-:W-:-:S13]  /*39e90*/  IADD3 R2, P0, R14, R0, RZ ;  /* 0x000000000e027210 */ /* 0x000fda0007f1e0ff */
[----:B------:R-:W-:Y:S05]  /*39ea0*/  WARPSYNC.COLLECTIVE R15, `(.L_x_11487) ;  /* 0x000000000f087348 */ /* 0x000fea0003c00000 */
[----:B------:R0:W1:Y:S02]  /*39eb0*/  SHFL.IDX P6, R14, R13, R12, R11 ;  /* 0x0000000c0d0e7389 */ /* 0x00006400000c000b */
[----:B01----:R-:W-:Y:S01]  /*39ec0*/  ENDCOLLECTIVE ;  /* 0x000000000000791b */ /* 0x003fe20003800000 */
.L_x_11487:
        /* <DEDUP_REMOVED lines=12> */
.L_x_11488:
        /* <DEDUP_REMOVED lines=14> */
.L_x_11489:
        /* <DEDUP_REMOVED lines=12> */
.L_x_11490:
        /* <DEDUP_REMOVED lines=14> */
.L_x_11491:
        /* <DEDUP_REMOVED lines=12> */
.L_x_11492:
        /* <DEDUP_REMOVED lines=14> */
.L_x_11493:
        /* <DEDUP_REMOVED lines=12> */
.L_x_11494:
        /* <DEDUP_REMOVED lines=14> */
.L_x_11495:
[----:B------:R-:W-:Y:S01]  /*3a550*/  IMAD.X R3, RZ, RZ, R9, P3 ;  /* 0x000000ffff037224 */ /* 0x000fe200018e0609 */
[----:B------:R-:W-:Y:S01]  /*3a560*/  ISETP.LT.OR P3, PT, R17, 0x41, P4 ;  /* 0x000000411100780c */ /* 0x000fe20002761670 */
[----:B------:R-:W-:Y:S02]  /*3a570*/  IMAD.MOV.U32 R9, RZ, RZ, RZ ;  /* 0x000000ffff097224 */ /* 0x000fe400078e00ff */
[----:B------:R-:W-:-:S10]  /*3a580*/  IMAD.MOV.U32 R13, RZ, RZ, R7 ;  /* 0x000000ffff0d7224 */ /* 0x000fd400078e0007 */
        /* <DEDUP_REMOVED lines=9> */
.L_x_11496:
        /* <DEDUP_REMOVED lines=9> */
.L_x_11406:
[----:B-1----:R1:W2:Y:S02]  /*3a6b0*/  SYNCS.PHASECHK.TRANS64.TRYWAIT P0, [R19+URZ+0x32440], R23 ;  /* 0x03244017130075a7 */ /* 0x0022a4000800017f */
[----:B--2---:R-:W-:Y:S05]  /*3a6c0*/  @!P0 NANOSLEEP.SYNCS 0x989680 ;  /* 0x009896800000895d */ /* 0x004fea0003900000 */
[----:B------:R-:W2:Y:S02]  /*3a6d0*/  @!P0 SYNCS.PHASECHK.TRANS64 P0, [R19+URZ+0x32440], R23 ;  /* 0x03244017130085a7 */ /* 0x000ea4000800007f */
[----:B--2---:R-:W-:Y:S05]  /*3a6e0*/  @!P0 BRA `(.L_x_11406) ;  /* 0xfffffffc00f08947 */ /* 0x004fea000383ffff */
[----:B------:R-:W-:Y:S05]  /*3a6f0*/  BRA `(.L_x_11498) ;  /* 0xffffffc400907947 */ /* 0x000fea000383ffff */
.L_x_11407:
        /* <DEDUP_REMOVED lines=8> */
.L_x_11500:
[----:B------:R-:W-:Y:S05]  /*3a780*/  BSYNC B1 ;  /* 0x0000000000017941 */ /* 0x000fea0003800000 */
.L_x_11499:
        /* <DEDUP_REMOVED lines=9> */
.L_x_11501:
[----:B------:R-:W-:Y:S02]  /*3a820*/  IMAD.MOV.U32 R13, RZ, RZ, R24 ;  /* 0x000000ffff0d7224 */ /* 0x000fe400078e0018 */
[----:B------:R-:W-:Y:S01]  /*3a830*/  IMAD.MOV.U32 R12, RZ, RZ, 0x1 ;  /* 0x00000001ff0c7424 */ /* 0x000fe200078e00ff */
[----:B------:R-:W-:-:S13]  /*3a840*/  IADD3 R2, P0, R14, R0, RZ ;  /* 0x000000000e027210 */ /* 0x000fda0007f1e0ff */
[----:B------:R-:W-:Y:S05]  /*3a850*/  WARPSYNC.COLLECTIVE R15, `(.L_x_11502) ;  /* 0x000000000f087348 */ /* 0x000fea0003c00000 */
[----:B------:R0:W1:Y:S02]  /*3a860*/  SHFL.IDX P6, R14, R13, R12, R11 ;  /* 0x0000000c0d0e7389 */ /* 0x00006400000c000b */
[----:B01----:R-:W-:Y:S01]  /*3a870*/  ENDCOLLECTIVE ;  /* 0x000000000000791b */ /* 0x003fe20003800000 */
.L_x_11502:
        /* <DEDUP_REMOVED lines=10> */
.L_x_11503:
[----:B------:R-:W-:Y:S02]  /*3a920*/  IMAD.MOV.U32 R13, RZ, RZ, R24 ;  /* 0x000000ffff0d7224 */ /* 0x000fe400078e0018 */
[----:B------:R-:W-:Y:S01]  /*3a930*/  IMAD.MOV.U32 R12, RZ, RZ, 0x2 ;  /* 0x00000002ff0c7424 */ /* 0x000fe200078e00ff */
[----:B------:R-:W-:-:S13]  /*3a940*/  IADD3 R2, P0, R14, R0, RZ ;  /* 0x000000000e027210 */ /* 0x000fda0007f1e0ff */
[----:B------:R-:W-:Y:S05]  /*3a950*/  WARPSYNC.COLLECTIVE R15, `(.L_x_11504) ;  /* 0x000000000f087348 */ /* 0x000fea0003c00000 */
[----:B------:R0:W1:Y:S02]  /*3a960*/  SHFL.IDX P6, R14, R13, R12, R11 ;  /* 0x0000000c0d0e7389 */ /* 0x00006400000c000b */
[----:B01----:R-:W-:Y:S01]  /*3a970*/  ENDCOLLECTIVE ;  /* 0x000000000000791b */ /* 0x003fe20003800000 */
.L_x_11504:
        /* <DEDUP_REMOVED lines=10> */
.L_x_11505:
[----:B------:R-:W-:Y:S02]  /*3aa20*/  IMAD.MOV.U32 R13, RZ, RZ, R24 ;  /* 0x000000ffff0d7224 */ /* 0x000fe400078e0018 */
[----:B------:R-:W-:Y:S01]  /*3aa30*/  IMAD.MOV.U32 R12, RZ, RZ, 0x3 ;  /* 0x00000003ff0c7424 */ /* 0x000fe200078e00ff */
[----:B------:R-:W-:-:S13]  /*3aa40*/  IADD3 R2, P0, R14, R0, RZ ;  /* 0x000000000e027210 */ /* 0x000fda0007f1e0ff */
[----:B------:R-:W-:Y:S05]  /*3aa50*/  WARPSYNC.COLLECTIVE R15, `(.L_x_11506) ;  /* 0x000000000f087348 */ /* 0x000fea0003c00000 */
[----:B------:R0:W1:Y:S02]  /*3aa60*/  SHFL.IDX P6, R14, R13, R12, R11 ;  /* 0x0000000c0d0e7389 */ /* 0x00006400000c000b */
[----:B01----:R-:W-:Y:S01]  /*3aa70*/  ENDCOLLECTIVE ;  /* 0x000000000000791b */ /* 0x003fe20003800000 */
.L_x_11506:
        /* <DEDUP_REMOVED lines=10> */
.L_x_11507:
[----:B------:R-:W-:Y:S02]  /*3ab20*/  IMAD.MOV.U32 R13, RZ, RZ, R24 ;  /* 0x000000ffff0d7224 */ /* 0x000fe400078e0018 */
[----:B------:R-:W-:Y:S01]  /*3ab30*/  IMAD.MOV.U32 R12, RZ, RZ, 0x4 ;  /* 0x00000004ff0c7424 */ /* 0x000fe200078e00ff */
[----:B------:R-:W-:-:S13]  /*3ab40*/  IADD3 R2, P0, R14, R0, RZ ;  /* 0x000000000e027210 */ /* 0x000fda0007f1e0ff */
[----:B------:R-:W-:Y:S05]  /*3ab50*/  WARPSYNC.COLLECTIVE R15, `(.L_x_11508) ;  /* 0x000000000f087348 */ /* 0x000fea0003c00000 */
[----:B------:R0:W1:Y:S02]  /*3ab60*/  SHFL.IDX P6, R14, R13, R12, R11 ;  /* 0x0000000c0d0e7389 */ /* 0x00006400000c000b */
[----:B01----:R-:W-:Y:S01]  /*3ab70*/  ENDCOLLECTIVE ;  /* 0x000000000000791b */ /* 0x003fe20003800000 */
.L_x_11508:
        /* <DEDUP_REMOVED lines=10> */
.L_x_11509:
[----:B------:R-:W-:Y:S02]  /*3ac20*/  IMAD.MOV.U32 R13, RZ, RZ, R24 ;  /* 0x000000ffff0d7224 */ /* 0x000fe400078e0018 */
[----:B------:R-:W-:Y:S01]  /*3ac30*/  IMAD.MOV.U32 R12, RZ, RZ, 0x5 ;  /* 0x00000005ff0c7424 */ /* 0x000fe200078e00ff */
[----:B------:R-:W-:-:S13]  /*3ac40*/  IADD3 R2, P0, R14, R0, RZ ;  /* 0x000000000e027210 */ /* 0x000fda0007f1e0ff */
[----:B------:R-:W-:Y:S05]  /*3ac50*/  WARPSYNC.COLLECTIVE R15, `(.L_x_11510) ;  /* 0x000000000f087348 */ /* 0x000fea0003c00000 */
[----:B------:R0:W1:Y:S02]  /*3ac60*/  SHFL.IDX P6, R14, R13, R12, R11 ;  /* 0x0000000c0d0e7389 */ /* 0x00006400000c000b */
[----:B01----:R-:W-:Y:S01]  /*3ac70*/  ENDCOLLECTIVE ;  /* 0x000000000000791b */ /* 0x003fe20003800000 */
.L_x_11510:
        /* <DEDUP_REMOVED lines=10> */
.L_x_11511:
[----:B------:R-:W-:Y:S05]  /*3ad20*/  BRA `(.L_x_11512) ;  /* 0xffffffc000ec7947 */ /* 0x000fea000383ffff */
.L_x_11412:
[----:B---3--:R3:W4:Y:S02]  /*3ad30*/  SYNCS.PHASECHK.TRANS64.TRYWAIT P0, [R19+URZ+0x32460], R23 ;  /* 0x03246017130075a7 */ /* 0x008724000800017f */
[----:B----4-:R-:W-:Y:S05]  /*3ad40*/  @!P0 NANOSLEEP.SYNCS 0x989680 ;  /* 0x009896800000895d */ /* 0x010fea0003900000 */
[----:B------:R-:W4:Y:S02]  /*3ad50*/  @!P0 SYNCS.PHASECHK.TRANS64 P0, [R19+URZ+0x32460], R23 ;  /* 0x03246017130085a7 */ /* 0x000f24000800007f */
[----:B----4-:R-:W-:Y:S05]  /*3ad60*/  @!P0 BRA `(.L_x_11412) ;  /* 0xfffffffc00f08947 */ /* 0x010fea000383ffff */
[----:B------:R-:W-:Y:S05]  /*3ad70*/  BRA `(.L_x_11513) ;  /* 0xffffffc400387947 */ /* 0x000fea000383ffff */
.L_x_11413:
        /* <DEDUP_REMOVED lines=8> */
.L_x_11515:
[----:B------:R-:W-:Y:S05]  /*3ae00*/  BSYNC B1 ;  /* 0x0000000000017941 */ /* 0x000fea0003800000 */
.L_x_11514:
        /* <DEDUP_REMOVED lines=9> */
.L_x_11516:
[----:B------:R-:W-:Y:S02]  /*3aea0*/  IMAD.MOV.U32 R9, RZ, RZ, RZ ;  /* 0x000000ffff097224 */ /* 0x000fe400078e00ff */
[----:B------:R-:W-:Y:S02]  /*3aeb0*/  IMAD.MOV.U32 R13, RZ, RZ, R22 ;  /* 0x000000ffff0d7224 */ /* 0x000fe400078e0016 */
[----:B------:R-:W-:Y:S01]  /*3aec0*/  IMAD.MOV.U32 R12, RZ, RZ, 0x1 ;  /* 0x00000001ff0c7424 */ /* 0x000fe200078e00ff */
[----:B------:R-:W-:-:S13]  /*3aed0*/  IADD3 R2, P0, R14, R0, RZ ;  /* 0x000000000e027210 */ /* 0x000fda0007f1e0ff */
[----:B------:R-:W-:Y:S05]  /*3aee0*/  WARPSYNC.COLLECTIVE R15, `(.L_x_11517) ;  /* 0x000000000f087348 */ /* 0x000fea0003c00000 */
[----:B------:R0:W1:Y:S02]  /*3aef0*/  SHFL.IDX P6, R14, R13, R12, R11 ;  /* 0x0000000c0d0e7389 */ /* 0x00006400000c000b */
[----:B01----:R-:W-:Y:S01]  /*3af00*/  ENDCOLLECTIVE ;  /* 0x000000000000791b */ /* 0x003fe20003800000 */
.L_x_11517:
        /* <DEDUP_REMOVED lines=13> */
.L_x_11518:
[----:B------:R-:W-:Y:S02]  /*3afe0*/  IMAD.MOV.U32 R13, RZ, RZ, R22 ;  /* 0x000000ffff0d7224 */ /* 0x000fe400078e0016 */
[----:B------:R-:W-:Y:S01]  /*3aff0*/  IMAD.MOV.U32 R12, RZ, RZ, 0x2 ;  /* 0x00000002ff0c7424 */ /* 0x000fe200078e00ff */
[----:B------:R-:W-:-:S13]  /*3b000*/  IADD3 R2, P0, R14, R0, RZ ;  /* 0x000000000e027210 */ /* 0x000fda0007f1e0ff */
[----:B------:R-:W-:Y:S05]  /*3b010*/  WARPSYNC.COLLECTIVE R15, `(.L_x_11519) ;  /* 0x000000000f087348 */ /* 0x000fea0003c00000 */
[----:B------:R0:W1:Y:S02]  /*3b020*/  SHFL.IDX P6, R14, R13, R12, R11 ;  /* 0x0000000c0d0e7389 */ /* 0x00006400000c000b */
[----:B01----:R-:W-:Y:S01]  /*3b030*/  ENDCOLLECTIVE ;  /* 0x000000000000791b */ /* 0x003fe20003800000 */
.L_x_11519:
        /* <DEDUP_REMOVED lines=13> */
.L_x_11520:
[----:B------:R-:W-:Y:S02]  /*3b110*/  IMAD.MOV.U32 R13, RZ, RZ, R22 ;  /* 0x000000ffff0d7224 */ /* 0x000fe400078e0016 */
[----:B------:R-:W-:Y:S01]  /*3b120*/  IMAD.MOV.U32 R12, RZ, RZ, 0x3 ;  /* 0x00000003ff0c7424 */ /* 0x000fe200078e00ff */
[----:B------:R-:W-:-:S13]  /*3b130*/  IADD3 R2, P0, R14, R0, RZ ;  /* 0x000000000e027210 */ /* 0x000fda0007f1e0ff */
[----:B------:R-:W-:Y:S05]  /*3b140*/  WARPSYNC.COLLECTIVE R15, `(.L_x_11521) ;  /* 0x000000000f087348 */ /* 0x000fea0003c00000 */
[----:B------:R0:W1:Y:S02]  /*3b150*/  SHFL.IDX P6, R14, R13, R12, R11 ;  /* 0x0000000c0d0e7389 */ /* 0x00006400000c000b */
[----:B01----:R-:W-:Y:S01]  /*3b160*/  ENDCOLLECTIVE ;  /* 0x000000000000791b */ /* 0x003fe20003800000 */
.L_x_11521:
        /* <DEDUP_REMOVED lines=13> */
.L_x_11522:
[----:B------:R-:W-:Y:S02]  /*3b240*/  IMAD.MOV.U32 R13, RZ, RZ, R22 ;  /* 0x000000ffff0d7224 */ /* 0x000fe400078e0016 */
[----:B------:R-:W-:Y:S01]  /*3b250*/  IMAD.MOV.U32 R12, RZ, RZ, 0x4 ;  /* 0x00000004ff0c7424 */ /* 0x000fe200078e00ff */
[----:B------:R-:W-:-:S13]  /*3b260*/  IADD3 R2, P0, R14, R0, RZ ;  /* 0x000000000e027210 */ /* 0x000fda0007f1e0ff */
[----:B------:R-:W-:Y:S05]  /*3b270*/  WARPSYNC.COLLECTIVE R15, `(.L_x_11523) ;  /* 0x000000000f087348 */ /* 0x000fea0003c00000 */
[----:B------:R0:W1:Y:S02]  /*3b280*/  SHFL.IDX P6, R14, R13, R12, R11 ;  /* 0x0000000c0d0e7389 */ /* 0x00006400000c000b */
[----:B01----:R-:W-:Y:S01]  /*3b290*/  ENDCOLLECTIVE ;  /* 0x000000000000791b */ /* 0x003fe20003800000 */
.L_x_11523:
        /* <DEDUP_REMOVED lines=13> */
.L_x_11524:
[----:B------:R-:W-:Y:S02]  /*3b370*/  IMAD.MOV.U32 R13, RZ, RZ, R22 ;  /* 0x000000ffff0d7224 */ /* 0x000fe400078e0016 */
[----:B------:R-:W-:Y:S01]  /*3b380*/  IMAD.MOV.U32 R12, RZ, RZ, 0x5 ;  /* 0x00000005ff0c7424 */ /* 0x000fe200078e00ff */
[----:B------:R-:W-:-:S13]  /*3b390*/  IADD3 R2, P0, R14, R0, RZ ;  /* 0x000000000e027210 */ /* 0x000fda0007f1e0ff */
[----:B------:R-:W-:Y:S05]  /*3b3a0*/  WARPSYNC.COLLECTIVE R15, `(.L_x_11525) ;  /* 0x000000000f087348 */ /* 0x000fea0003c00000 */
[----:B------:R0:W1:Y:S02]  /*3b3b0*/  SHFL.IDX P6, R14, R13, R12, R11 ;  /* 0x0000000c0d0e7389 */ /* 0x00006400000c000b */
[----:B01----:R-:W-:Y:S01]  /*3b3c0*/  ENDCOLLECTIVE ;  /* 0x000000000000791b */ /* 0x003fe20003800000 */
.L_x_11525:
        /* <DEDUP_REMOVED lines=13> */
.L_x_11526:
[----:B------:R-:W-:Y:S05]  /*3b4a0*/  BRA `(.L_x_11527) ;  /* 0xffffffc000887947 */ /* 0x000fea000383ffff */
.L_x_11418:
[----:B0-----:R0:W1:Y:S02]  /*3b4b0*/  SYNCS.PHASECHK.TRANS64.TRYWAIT P0, [R4+URZ+0x32420], R9 ;  /* 0x03242009040075a7 */ /* 0x001064000800017f */
[----:B-1----:R-:W-:Y:S05]  /*3b4c0*/  @!P0 NANOSLEEP.SYNCS 0x989680 ;  /* 0x009896800000895d */ /* 0x002fea0003900000 */
[----:B------:R-:W1:Y:S02]  /*3b4d0*/  @!P0 SYNCS.PHASECHK.TRANS64 P0, [R4+URZ+0x32420], R9 ;  /* 0x03242009040085a7 */ /* 0x000e64000800007f */
[----:B-1----:R-:W-:Y:S05]  /*3b4e0*/  @!P0 BRA `(.L_x_11418) ;  /* 0xfffffffc00f08947 */ /* 0x002fea000383ffff */
[----:B------:R-:W-:Y:S05]  /*3b4f0*/  BRA `(.L_x_11528) ;  /* 0xffffffc400107947 */ /* 0x000fea000383ffff */
.L_x_11419:
        /* <DEDUP_REMOVED lines=11> */
.L_x_11530:
[----:B------:R-:W-:Y:S05]  /*3b5b0*/  BSYNC B0 ;  /* 0x0000000000007941 */ /* 0x000fea0003800000 */
.L_x_11529:
[----:B------:R-:W-:Y:S05]  /*3b5c0*/  BRA `(.L_x_11531) ;  /* 0xffffffc000f87947 */ /* 0x000fea000383ffff */
.L_x_11420:
[----:B------:R-:W-:Y:S01]  /*3b5d0*/  BSSY B0, `(.L_x_11532) ;  /* 0x0000006000007945 */ /* 0x000fe20003800000 */
[----:B------:R-:W-:-:S07]  /*3b5e0*/  IMAD.MOV.U32 R15, RZ, RZ, -0x1 ;  /* 0xffffffffff0f7424 */ /* 0x000fce00078e00ff */
[----:B012--5:R-:W-:Y:S05]  /*3b5f0*/  WARPSYNC.COLLECTIVE R15, `(.L_x_11533) ;  /* 0x000000000f0c7348 */ /* 0x027fea0003c00000 */
[----:B------:R-:W-:Y:S02]  /*3b600*/  ELECT P6, UR62, PT ;  /* 0x00000000003e782f */ /* 0x000fe400038c0000 */
[----:B------:R-:W-:Y:S01]  /*3b610*/  MOV R14, UR62 ;  /* 0x0000003e000e7c02 */ /* 0x000fe20008000f00 */
[----:B012--5:R-:W-:Y:S10]  /*3b620*/  ENDCOLLECTIVE ;  /* 0x000000000000791b */ /* 0x027ff40003800000 */
.L_x_11533:
[----:B------:R-:W-:Y:S05]  /*3b630*/  BSYNC B0 ;  /* 0x0000000000007941 */ /* 0x000fea0003800000 */
.L_x_11532:
[----:B------:R-:W-:Y:S05]  /*3b640*/  BRA `(.L_x_11534) ;  /* 0xffffffc000ec7947 */ /* 0x000fea000383ffff */
.L_x_11422:
[----:B-1----:R1:W3:Y:S02]  /*3b650*/  SYNCS.PHASECHK.TRANS64.TRYWAIT P1, [R5+URZ+0x32440], R0 ;  /* 0x03244000050075a7 */ /* 0x0022e4000802017f */
[----:B---3--:R-:W-:Y:S05]  /*3b660*/  @!P1 NANOSLEEP.SYNCS 0x989680 ;  /* 0x009896800000995d */ /* 0x008fea0003900000 */
[----:B------:R-:W3:Y:S02]  /*3b670*/  @!P1 SYNCS.PHASECHK.TRANS64 P1, [R5+URZ+0x32440], R0 ;  /* 0x03244000050095a7 */ /* 0x000ee4000802007f */
[----:B---3--:R-:W-:Y:S05]  /*3b680*/  @!P1 BRA `(.L_x_11422) ;  /* 0xfffffffc00f09947 */ /* 0x008fea000383ffff */
[----:B------:R-:W-:Y:S05]  /*3b690*/  BRA `(.L_x_11535) ;  /* 0xffffffc4000c7947 */ /* 0x000fea000383ffff */
.L_x_11424:
[----:B---3--:R3:W4:Y:S02]  /*3b6a0*/  SYNCS.PHASECHK.TRANS64.TRYWAIT P1, [R17+URZ+0x32440], R2 ;  /* 0x03244002110075a7 */ /* 0x008724000802017f */
[----:B----4-:R-:W-:Y:S05]  /*3b6b0*/  @!P1 NANOSLEEP.SYNCS 0x989680 ;  /* 0x009896800000995d */ /* 0x010fea0003900000 */
[----:B------:R-:W4:Y:S02]  /*3b6c0*/  @!P1 SYNCS.PHASECHK.TRANS64 P1, [R17+URZ+0x32440], R2 ;  /* 0x03244002110095a7 */ /* 0x000f24000802007f */
[----:B----4-:R-:W-:Y:S05]  /*3b6d0*/  @!P1 BRA `(.L_x_11424) ;  /* 0xfffffffc00f09947 */ /* 0x010fea000383ffff */
[----:B------:R-:W-:Y:S05]  /*3b6e0*/  BRA `(.L_x_11536) ;  /* 0xffffffc400187947 */ /* 0x000fea000383ffff */
.L_x_11426:
[----:B----4-:R4:W0:Y:S02]  /*3b6f0*/  SYNCS.PHASECHK.TRANS64.TRYWAIT P1, [R5+URZ+0x32460], R0 ;  /* 0x03246000050075a7 */ /* 0x010824000802017f */
[----:B0-----:R-:W-:Y:S05]  /*3b700*/  @!P1 NANOSLEEP.SYNCS 0x989680 ;  /* 0x009896800000995d */ /* 0x001fea0003900000 */
[----:B------:R-:W0:Y:S02]  /*3b710*/  @!P1 SYNCS.PHASECHK.TRANS64 P1, [R5+URZ+0x32460], R0 ;  /* 0x03246000050095a7 */ /* 0x000e24000802007f */
[----:B0-----:R-:W-:Y:S05]  /*3b720*/  @!P1 BRA `(.L_x_11426) ;  /* 0xfffffffc00f09947 */ /* 0x001fea000383ffff */
[----:B------:R-:W-:Y:S05]  /*3b730*/  BRA `(.L_x_11537) ;  /* 0xffffffc400147947 */ /* 0x000fea000383ffff */
        .type           $_ZN7cutlass13device_kernelIN5flash11enable_sm90INS1_16FlashAttnFwdSm90INS1_25CollectiveMainloopFwdSm90ILi2EN4cute5tupleIJNS5_1CILi1EEES8_S8_EEENS6_IJNS7_ILi128EEENS7_ILi96EEENS7_ILi64EEEEEELi256ENS_10bfloat16_tEfNS_4arch4Sm90ELb0ELb1ELb1ELb0ELb1ELb0ELb1ELb1ELb0ELb1ELb1ELb0EEENS1_21CollectiveEpilogueFwdINS6_IJSA_NS7_ILi256EEESB_EEES9_SE_SG_Li256ELb0ELb1ELb1ELb0EEENS1_19SingleTileSchedulerILb0ELb1ELb1ELi128EEEEEEEEEvNT_6ParamsE$_ZZN5flash25CollectiveMainloopFwdSm90ILi2EN4cute5tupleIJNS1_1CILi1EEES4_S4_EEENS2_IJNS3_ILi128EEENS3_ILi96EEENS3_ILi64EEEEEELi256EN7cutlass10bfloat16_tEfNSA_4arch4Sm90ELb0ELb1ELb1ELb0ELb1ELb0ELb1ELb1ELb0ELb1ELb1ELb0EE3mmaINS_16FlashAttnFwdSm90ISE_NS_21CollectiveEpilogueFwdINS2_IJS6_NS3_ILi256EEES7_EEES5_SB_SD_Li256ELb0ELb1ELb1ELb0EEENS_19SingleTileSchedulerILb0ELb1ELb1ELi128EEEE13SharedStorageENS1_6TensorINS1_11ArrayEngineIfLm128EEENS1_6LayoutINS2_IJNS2_IJNS3_ILi2EEEST_NS3_ILi32EEEEEES4_S4_EEENS2_IJNS2_IJS4_ST_NS3_ILi4EEEEEENS3_ILi0EEESZ_EEEEEEENS_7SoftmaxILi2ELi0EEEEEbRKNSE_6ParamsENSA_13PipelineAsyncILi2EEES19_RNSA_13PipelineStateILj2EEERT0_RT1_iRiRKNS_16SeqlenInfoQKNewKILb0ELb0EEENS2_IJiiiiEEERT_ENKUliT_T0_T1_E_clIZSF_ISO_S12_S14_EbS17_S19_S19_S1C_S1E_S1G_iS1H_S1L_S1M_S1O_EUlRS1P_iE1_NS3_ILb0EEENS3_ILb1EEEEEDaiS1P_S1Q_S1R_,@function
        .size           $_ZN7cutlass13device_kernelIN5flash11enable_sm90INS1_16FlashAttnFwdSm90INS1_25CollectiveMainloopFwdSm90ILi2EN4cute5tupleIJNS5_1CILi1EEES8_S8_EEENS6_IJNS7_ILi128EEENS7_ILi96EEENS7_ILi64EEEEEELi256ENS_10bfloat16_tEfNS_4arch4Sm90ELb0ELb1ELb1ELb0ELb1ELb0ELb1ELb1ELb0ELb1ELb1ELb0EEENS1_21CollectiveEpilogueFwdINS6_IJSA_NS7_ILi256EEESB_EEES9_SE_SG_Li256ELb0ELb1ELb1ELb0EEENS1_19SingleTileSchedulerILb0ELb1ELb1ELi128EEEEEEEEEvNT_6ParamsE$_ZZN5flash25CollectiveMainloopFwdSm90ILi2EN4cute5tupleIJNS1_1CILi1EEES4_S4_EEENS2_IJNS3_ILi128EEENS3_ILi96EEENS3_ILi64EEEEEELi256EN7cutlass10bfloat16_tEfNSA_4arch4Sm90ELb0ELb1ELb1ELb0ELb1ELb0ELb1ELb1ELb0ELb1ELb1ELb0EE3mmaINS_16FlashAttnFwdSm90ISE_NS_21CollectiveEpilogueFwdINS2_IJS6_NS3_ILi256EEES7_EEES5_SB_SD_Li256ELb0ELb1ELb1ELb0EEENS_19SingleTileSchedulerILb0ELb1ELb1ELi128EEEE13SharedStorageENS1_6TensorINS1_11ArrayEngineIfLm128EEENS1_6LayoutINS2_IJNS2_IJNS3_ILi2EEEST_NS3_ILi32EEEEEES4_S4_EEENS2_IJNS2_IJS4_ST_NS3_ILi4EEEEEENS3_ILi0EEESZ_EEEEEEENS_7SoftmaxILi2ELi0EEEEEbRKNSE_6ParamsENSA_13PipelineAsyncILi2EEES19_RNSA_13PipelineStateILj2EEERT0_RT1_iRiRKNS_16SeqlenInfoQKNewKILb0ELb0EEENS2_IJiiiiEEERT_ENKUliT_T0_T1_E_clIZSF_ISO_S12_S14_EbS17_S19_S19_S1C_S1E_S1G_iS1H_S1L_S1M_S1O_EUlRS1P_iE1_NS3_ILb0EEENS3_ILb1EEEEEDaiS1P_S1Q_S1R_,(.L_x_15771 - $_ZN7cutlass13device_kernelIN5flash11enable_sm90INS1_16FlashAttnFwdSm90INS1_25CollectiveMainloopFwdSm90ILi2EN4cute5tupleIJNS5_1CILi1EEES8_S8_EEENS6_IJNS7_ILi128EEENS7_ILi96EEENS7_ILi64EEEEEELi256ENS_10bfloat16_tEfNS_4arch4Sm90ELb0ELb1ELb1ELb0ELb1ELb0ELb1ELb1ELb0ELb1ELb1ELb0EEENS1_21CollectiveEpilogueFwdINS6_IJSA_NS7_ILi256EEESB_EEES9_SE_SG_Li256ELb0ELb1ELb1ELb0EEENS1_19SingleTileSchedulerILb0ELb1ELb1ELi128EEEEEEEEEvNT_6ParamsE$_ZZN5flash25CollectiveMainloopFwdSm90ILi2EN4cute5tupleIJNS1_1CILi1EEES4_S4_EEENS2_IJNS3_ILi128EEENS3_ILi96EEENS3_ILi64EEEEEELi256EN7cutlass10bfloat16_tEfNSA_4arch4Sm90ELb0ELb1ELb1ELb0ELb1ELb0ELb1ELb1ELb0ELb1ELb1ELb0EE3mmaINS_16FlashAttnFwdSm90ISE_NS_21CollectiveEpilogueFwdINS2_IJS6_NS3_ILi256EEES7_EEES5_SB_SD_Li256ELb0ELb1ELb1ELb0EEENS_19SingleTileSchedulerILb0ELb1ELb1ELi128EEEE13SharedStorageENS1_6TensorINS1_11ArrayEngineIfLm128EEENS1_6LayoutINS2_IJNS2_IJNS3_ILi2EEEST_NS3_ILi32EEEEEES4_S4_EEENS2_IJNS2_IJS4_ST_NS3_ILi4EEEEEENS3_ILi0EEESZ_EEEEEEENS_7SoftmaxILi2ELi0EEEEEbRKNSE_6ParamsENSA_13PipelineAsyncILi2EEES19_RNSA_13PipelineStateILj2EEERT0_RT1_iRiRKNS_16SeqlenInfoQKNewKILb0ELb0EEENS2_IJiiiiEEERT_ENKUliT_T0_T1_E_clIZSF_ISO_S12_S14_EbS17_S19_S19_S1C_S1E_S1G_iS1H_S1L_S1M_S1O_EUlRS1P_iE1_NS3_ILb0EEENS3_ILb1EEEEEDaiS1P_S1Q_S1R_)
$_ZN7cutlass13device_kernelIN5flash11enable_sm90INS1_16FlashAttnFwdSm90INS1_25CollectiveMainloopFwdSm90ILi2EN4cute5tupleIJNS5_1CILi1EEES8_S8_EEENS6_IJNS7_ILi128EEENS7_ILi96EEENS7_ILi64EEEEEELi256ENS_10bfloat16_tEfNS_4arch4Sm90ELb0ELb1ELb1ELb0ELb1ELb0ELb1ELb1ELb0ELb1ELb1ELb0EEENS1_21CollectiveEpilogueFwdINS6_IJSA_NS7_ILi256EEESB_EEES9_SE_SG_Li256ELb0ELb1ELb1ELb0EEENS1_19SingleTileSchedulerILb0ELb1ELb1ELi128EEEEEEEEEvNT_6ParamsE$_ZZN5flash25CollectiveMainloopFwdSm90ILi2EN4cute5tupleIJNS1_1CILi1EEES4_S4_EEENS2_IJNS3_ILi128EEENS3_ILi96EEENS3_ILi64EEEEEELi256EN7cutlass10bfloat16_tEfNSA_4arch4Sm90ELb0ELb1ELb1ELb0ELb1ELb0ELb1ELb1ELb0ELb1ELb1ELb0EE3mmaINS_16FlashAttnFwdSm90ISE_NS_21CollectiveEpilogueFwdINS2_IJS6_NS3_ILi256EEES7_EEES5_SB_SD_Li256ELb0ELb1ELb1ELb0EEENS_19SingleTileSchedulerILb0ELb1ELb1ELi128EEEE13SharedStorageENS1_6TensorINS1_11ArrayEngineIfLm128EEENS1_6LayoutINS2_IJNS2_IJNS3_ILi2EEEST_NS3_ILi32EEEEEES4_S4_EEENS2_IJNS2_IJS4_ST_NS3_ILi4EEEEEENS3_ILi0EEESZ_EEEEEEENS_7SoftmaxILi2ELi0EEEEEbRKNSE_6ParamsENSA_13PipelineAsyncILi2EEES19_RNSA_13PipelineStateILj2EEERT0_RT1_iRiRKNS_16SeqlenInfoQKNewKILb0ELb0EEENS2_IJiiiiEEERT_ENKUliT_T0_T1_E_clIZSF_ISO_S12_S14_EbS17_S19_S19_S1C_S1E_S1G_iS1H_S1L_S1M_S1O_EUlRS1P_iE1_NS3_ILb0EEENS3_ILb1EEEEEDaiS1P_S1Q_S1R_:
        /* <DEDUP_REMOVED lines=48> */
.L_x_11539:
[----:B------:R-:W-:Y:S05]  /*3ba40*/  BSYNC B2 ;  /* 0x0000000000027941 */ /* 0x000fea0003800000 */
.L_x_11538:
        /* <DEDUP_REMOVED lines=17> */
.L_x_11541:
[----:B------:R-:W-:Y:S05]  /*3bb60*/  BSYNC B2 ;  /* 0x0000000000027941 */ /* 0x000fea0003800000 */
.L_x_11540:
        /* <DEDUP_REMOVED lines=10> */
.L_x_11543:
[----:B------:R-:W-:Y:S05]  /*3bc10*/  BSYNC B2 ;  /* 0x0000000000027941 */ /* 0x000fea0003800000 */
.L_x_11542:
        /* <DEDUP_REMOVED lines=92> */
.L_x_11546:
[----:B------:R-:W-:Y:S05]  /*3c1e0*/  BSYNC B2 ;  /* 0x0000000000027941 */ /* 0x000fea0003800000 */
.L_x_11545:
        /* <DEDUP_REMOVED lines=17> */
.L_x_11548:
[----:B------:R-:W-:Y:S05]  /*3c300*/  BSYNC B2 ;  /* 0x0000000000027941 */ /* 0x000fea0003800000 */
.L_x_11547:
        /* <DEDUP_REMOVED lines=10> */
.L_x_11550:
[----:B------:R-:W-:Y:S05]  /*3c3b0*/  BSYNC B2 ;  /* 0x0000000000027941 */ /* 0x000fea0003800000 */
.L_x_11549:
[----:B------:R-:W2:Y:S04]  /*3c3c0*/  LDL.64 R12, [R158] ;  /* 0x000000009e0c7983 */ /* 0x000ea80000100a00 */
[----:B0----5:R-:W3:Y:S04]  /*3c3d0*/  LDL.64 R10, [R158+0x58] ;  /* 0x000058009e0a7983 */ /* 0x021ee80000100a00 */
[----:B------:R-:W4:Y:S04]  /*3c3e0*/  LDL.64 R6, [R158+0x48] ;  /* 0x000048009e067983 */ /* 0x000f280000100a00 */
[----:B------:R-:W4:Y:S01]  /*3c3f0*/  LDL.64 R8, [R158+0x50] ;  /* 0x000050009e087983 */ /* 0x000f220000100a00 */
        /* <DEDUP_REMOVED lines=18> */
[----:B--2---:R-:W-:Y:S02]  /*3c520*/  IMAD R20, R21, 0xc00, R12 ;  /* 0x00000c0015147824 */ /* 0x004fe400078e020c */
[----:B------:R-:W-:-:S03]  /*3c530*/  IMAD.MOV.U32 R21, RZ, RZ, R13 ;  /* 0x000000ffff157224 */ /* 0x000fc600078e000d */
[----:B------:R-:W-:Y:S02]  /*3c540*/  R2UR UR6, R20 ;  /* 0x00000000140672ca */ /* 0x000fe400000e0000 */
[----:B------:R-:W-:Y:S02]  /*3c550*/  R2UR UR7, R21 ;  /* 0x00000000150772ca */ /* 0x000fe400000e0000 */
[----:B---3--:R-:W-:Y:S02]  /*3c560*/  ISETP.NE.U32.AND P0, PT, R0, RZ, PT ;  /* 0x000000ff0000720c */ /* 0x008fe40003f05070 */
[----:B----4-:R-:W-:Y:S02]  /*3c570*/  R2UR UR4, R14 ;  /* 0x000000000e0472ca */ /* 0x010fe400000e0000 */
[----:B------:R-:W-:-:S09]  /*3c580*/  R2UR UR5, R15 ;  /* 0x000000000f0572ca */ /* 0x000fd200000e0000 */
[----:B------:R-:W-:-:S05]  /*3c590*/  VOTEU.ANY UP0, P0 ;  /* 0x00000000003f7886 */ /* 0x000fca0000000100 */
[----:B------:R-:W-:Y:S03]  /*3c5a0*/  HGMMA.64x96x16.F32.BF16 R24, gdesc[UR4], R24, UP0, gsb0 ;  /* 0x01600000041879f0 */ /* 0x000fe6000b801818 */
        /* <DEDUP_REMOVED lines=242> */
.L_x_11553:
[----:B------:R-:W-:Y:S05]  /*3d4d0*/  BSYNC B2 ;  /* 0x0000000000027941 */ /* 0x000fea0003800000 */
.L_x_11552:
[C---:B------:R-:W-:Y:S01]  /*3d4e0*/  R2UR UR6, R4.reuse ;  /* 0x00000000040672ca */ /* 0x040fe200000e0000 */
[----:B------:R-:W2:Y:S01]  /*3d4f0*/  LDL R11, [R1+0x450] ;  /* 0x00045000010b7983 */ /* 0x000ea20000100800 */
[C---:B------:R-:W-:Y:S02]  /*3d500*/  R2UR UR7, R5.reuse ;  /* 0x00000000050772ca */ /* 0x040fe400000e0000 */
[----:B------:R-:W-:Y:S01]  /*3d510*/  R2UR UR4, R4 ;  /* 0x00000000040472ca */ /* 0x000fe200000e0000 */
[----:B------:R-:W3:Y:S01]  /*3d520*/  LDL R9, [R1+0x454] ;  /* 0x0004540001097983 */ /* 0x000ee20000100800 */
[----:B------:R-:W-:-:S09]  /*3d530*/  R2UR UR5, R5 ;  /* 0x00000000050572ca */ /* 0x000fd200000e0000 */
[----:B------:R-:W4:Y:S04]  /*3d540*/  LD.E.64 R6, desc[UR6][R12.64+0x20] ;  /* 0x000020060c067980 */ /* 0x000f28000c101b00 */
[----:B------:R-:W2:Y:S01]  /*3d550*/  LD.E R0, desc[UR4][R12.64+0xc] ;  /* 0x00000c040c007980 */ /* 0x000ea2000c101900 */
[----:B----4-:R-:W-:-:S05]  /*3d560*/  MOV R7, R6 ;  /* 0x0000000600077202 */ /* 0x010fca0000000f00 */
[----:B-----5:R-:W-:-:S05]  /*3d570*/  IMAD R7, R10, 0x8, R7 ;  /* 0x000000080a077824 */ /* 0x020fca00078e0207 */
[----:B--2---:R-:W-:-:S04]  /*3d580*/  PRMT R0, R0, 0x654, R7 ;  /* 0x0000065400007816 */ /* 0x004fc80000000007 */
[----:B------:R0:W-:Y:S01]  /*3d590*/  SYNCS.ARRIVE.TRANS64.RED.A1T0 RZ, [R0+URZ], RZ ;  /* 0x000000ff00ff79a7 */ /* 0x0001e2000810043f */
[----:B------:R-:W2:Y:S04]  /*3d5a0*/  LDL.64 R6, [R158+0x68] ;  /* 0x000068009e067983 */ /* 0x000ea80000100a00 */
[----:B------:R-:W4:Y:S04]  /*3d5b0*/  LD.E R72, desc[UR4][R2.64] ;  /* 0x0000000402487980 */ /* 0x000f28000c101900 */
[----:B0-----:R-:W3:Y:S04]  /*3d5c0*/  LD.E R0, desc[UR4][R2.64+0x24] ;  /* 0x0000240402007980 */ /* 0x001ee8000c101900 */
[----:B--2---:R-:W2:Y:S01]  /*3d5d0*/  LD.E.64 R6, desc[UR4][R6.64] ;  /* 0x0000000406067980 */ /* 0x004ea2000c101b00 */
[----:B---3--:R-:W-:-:S13]  /*3d5e0*/  ISETP.NE.AND P0, PT, R0, 0x1, PT ;  /* 0x000000010000780c */ /* 0x008fda0003f05270 */
[C---:B------:R-:W-:Y:S02]  /*3d5f0*/  @P0 R2UR UR6, R4.reuse ;  /* 0x00000000040602ca */ /* 0x040fe400000e0000 */
[C---:B------:R-:W-:Y:S02]  /*3d600*/  @P0 R2UR UR7, R5.reuse ;  /* 0x00000000050702ca */ /* 0x040fe400000e0000 */
[C---:B------:R-:W-:Y:S02]  /*3d610*/  R2UR UR14, R4.reuse ;  /* 0x00000000040e72ca */ /* 0x040fe400000e0000 */
[----:B------:R-:W-:Y:S02]  /*3d620*/  R2UR UR15, R5 ;  /* 0x00000000050f72ca */ /* 0x000fe400000e0000 */
[----:B------:R-:W-:-:S07]  /*3d630*/  R2UR UR10, R4 ;  /* 0x00000000040a72ca */ /* 0x000fce00000e0000 */
[----:B------:R-:W3:Y:S01]  /*3d640*/  @P0 LD.E R75, desc[UR6][R2.64+0x2c] ;  /* 0x00002c06024b0980 */ /* 0x000ee2000c101900 */
[C---:B------:R-:W-:Y:S02]  /*3d650*/  R2UR UR6, R4.reuse ;  /* 0x00000000040672ca */ /* 0x040fe400000e0000 */
[C---:B------:R-:W-:Y:S02]  /*3d660*/  R2UR UR7, R5.reuse ;  /* 0x00000000050772ca */ /* 0x040fe400000e0000 */
[C---:B------:R-:W-:Y:S02]  /*3d670*/  R2UR UR11, R5.reuse ;  /* 0x00000000050b72ca */ /* 0x040fe400000e0000 */
[C---:B------:R-:W-:Y:S02]  /*3d680*/  R2UR UR8, R4.reuse ;  /* 0x00000000040872ca */ /* 0x040fe400000e0000 */
[----:B------:R-:W-:Y:S02]  /*3d690*/  R2UR UR9, R5 ;  /* 0x00000000050972ca */ /* 0x000fe400000e0000 */
[----:B------:R-:W-:-:S02]  /*3d6a0*/  R2UR UR12, R4 ;  /* 0x00000000040c72ca */ /* 0x000fc400000e0000 */
[----:B------:R-:W-:-:S05]  /*3d6b0*/  R2UR UR13, R5 ;  /* 0x00000000050d72ca */ /* 0x000fca00000e0000 */
[----:B------:R-:W3:Y:S04]  /*3d6c0*/  LD.E R76, desc[UR10][R2.64+0xc] ;  /* 0x00000c0a024c7980 */ /* 0x000ee8000c101900 */
[----:B------:R-:W3:Y:S04]  /*3d6d0*/  LD.E R77, desc[UR8][R2.64+0x10] ;  /* 0x00001008024d7980 */ /* 0x000ee8000c101900 */
[----:B------:R-:W4:Y:S04]  /*3d6e0*/  LD.E R78, desc[UR12][R2.64+0x14] ;  /* 0x0000140c024e7980 */ /* 0x000f28000c101900 */
[----:B--2---:R0:W2:Y:S02]  /*3d6f0*/  LD.E R10, desc[UR4][R6.64] ;  /* 0x00000004060a7980 */ /* 0x0040a4000c101900 */
[----:B0-----:R-:W-:-:S02]  /*3d700*/  IMAD.MOV.U32 R6, RZ, RZ, R9 ;  /* 0x000000ffff067224 */ /* 0x001fc400078e0009 */
[----:B------:R-:W-:-:S05]  /*3d710*/  IMAD.MOV.U32 R7, RZ, RZ, R11 ;  /* 0x000000ffff077224 */ /* 0x000fca00078e000b */
[----:B------:R-:W3:Y:S01]  /*3d720*/  LD.E R73, desc[UR4][R6.64] ;  /* 0x0000000406497980 */ /* 0x000ee2000c101900 */
[C---:B------:R-:W-:Y:S02]  /*3d730*/  @P0 R2UR UR4, R4.reuse ;  /* 0x00000000040402ca */ /* 0x040fe400000e0000 */
[----:B------:R-:W-:Y:S01]  /*3d740*/  @P0 R2UR UR5, R5 ;  /* 0x00000000050502ca */ /* 0x000fe200000e0000 */
[----:B------:R-:W3:Y:S04]  /*3d750*/  LD.E R6, desc[UR14][R2.64+0x18] ;  /* 0x0000180e02067980 */ /* 0x000ee8000c101900 */
[----:B------:R-:W3:Y:S08]  /*3d760*/  LD.E R7, desc[UR6][R2.64+0x4] ;  /* 0x0000040602077980 */ /* 0x000ef0000c101900 */
[----:B------:R-:W3:Y:S01]  /*3d770*/  @P0 LD.E R74, desc[UR4][R2.64+0x28] ;  /* 0x00002804024a0980 */ /* 0x000ee2000c101900 */
[----:B------:R-:W-:-:S02]  /*3d780*/  R2UR UR4, R4 ;  /* 0x00000000040472ca */ /* 0x000fc400000e0000 */
[----:B------:R-:W-:-:S13]  /*3d790*/  R2UR UR5, R5 ;  /* 0x00000000050572ca */ /* 0x000fda00000e0000 */
[----:B------:R-:W3:Y:S01]  /*3d7a0*/  LD.E R12, desc[UR4][R2.64+0x8] ;  /* 0x00000804020c7980 */ /* 0x000ee2000c101900 */
[----:B------:R-:W-:Y:S01]  /*3d7b0*/  BSSY B2, `(.L_x_11554) ;  /* 0x00000af000027945 */ /* 0x000fe20003800000 */
[----:B----4-:R-:W-:Y:S02]  /*3d7c0*/  IMAD R78, R19, -0x60, R78 ;  /* 0xffffffa0134e7824 */ /* 0x010fe400078e024e */
[----:B--2---:R-:W-:-:S04]  /*3d7d0*/  FMUL.FTZ R33, R33, R10 ;  /* 0x0000000a21217220 */ /* 0x004fc80000410000 */
[----:B------:R0:W1:Y:S01]  /*3d7e0*/  MUFU.TANH R83, R33 ;  /* 0x0000002100537308 */ /* 0x0000620000002400 */
[-C--:B------:R-:W-:Y:S01]  /*3d7f0*/  FMUL.FTZ R20, R35, R10.reuse ;  /* 0x0000000a23147220 */ /* 0x080fe20000410000 */
[----:B------:R-:W-:Y:S01]  /*3d800*/  FMUL.FTZ R37, R37, R10 ;  /* 0x0000000a25257220 */ /* 0x000fe20000410000 */
[----:B0-----:R-:W-:-:S05]  /*3d810*/  SHF.R.S32.HI R33, RZ, 0x1f, R72 ;  /* 0x0000001fff217819 */ /* 0x001fca0000011448 */
[----:B------:R0:W2:Y:S01]  /*3d820*/  MUFU.TANH R85, R37 ;  /* 0x0000002500557308 */ /* 0x0000a20000002400 */
[----:B------:R-:W-:Y:S01]  /*3d830*/  LEA.HI R35, R33, R72, RZ, 0x7 ;  /* 0x0000004821237211 */ /* 0x000fe200078f38ff */
[----:B------:R-:W-:-:S03]  /*3d840*/  FMUL.FTZ R40, R40, R10 ;  /* 0x0000000a28287220 */ /* 0x000fc60000410000 */
[----:B0-----:R-:W-:-:S03]  /*3d850*/  LOP3.LUT R37, R35, 0xffffff80, RZ, 0xc0, !PT ;  /* 0xffffff8023257812 */ /* 0x001fc600078ec0ff */
[----:B------:R0:W4:Y:S02]  /*3d860*/  MUFU.TANH R86, R40 ;  /* 0x0000002800567308 */ /* 0x0001240000002400 */
[----:B------:R-:W-:Y:S02]  /*3d870*/  IMAD.IADD R37, R72, 0x1, -R37 ;  /* 0x0000000148257824 */ /* 0x000fe400078e0a25 */
[-C--:B------:R-:W-:Y:S01]  /*3d880*/  FMUL.FTZ R41, R41, R10.reuse ;  /* 0x0000000a29297220 */ /* 0x080fe20000410000 */
[-C--:B------:R-:W-:Y:S02]  /*3d890*/  FMUL.FTZ R36, R36, R10.reuse ;  /* 0x0000000a24247220 */ /* 0x080fe40000410000 */
[----:B0-----:R-:W-:Y:S01]  /*3d8a0*/  SHF.R.S32.HI R40, RZ, 0x1f, R37 ;  /* 0x0000001fff287819 */ /* 0x001fe20000011425 */
[----:B------:R0:W1:Y:S01]  /*3d8b0*/  MUFU.TANH R87, R41 ;  /* 0x0000002900577308 */ /* 0x0000620000002400 */
[-C--:B------:R-:W-:Y:S01]  /*3d8c0*/  FMUL.FTZ R18, R34, R10.reuse ;  /* 0x0000000a22127220 */ /* 0x080fe20000410000 */
[----:B------:R-:W-:Y:S01]  /*3d8d0*/  FMUL.FTZ R34, R39, R10 ;  /* 0x0000000a27227220 */ /* 0x000fe20000410000 */
[----:B------:R-:W-:Y:S01]  /*3d8e0*/  LEA.HI R39, R33, R72, RZ, 0x2 ;  /* 0x0000004821277211 */ /* 0x000fe200078f10ff */
[----:B------:R-:W-:Y:S01]  /*3d8f0*/  FMUL.FTZ R13, R30, R10 ;  /* 0x0000000a1e0d7220 */ /* 0x000fe20000410000 */
[----:B0-----:R-:W-:-:S03]  /*3d900*/  LEA.HI R41, R40, R37, RZ, 0x2 ;  /* 0x0000002528297211 */ /* 0x001fc600078f10ff */
[----:B------:R0:W1:Y:S01]  /*3d910*/  MUFU.TANH R84, R36 ;  /* 0x0000002400547308 */ /* 0x0000620000002400 */
[-C--:B------:R-:W-:Y:S01]  /*3d920*/  FMUL.FTZ R30, R43, R10.reuse ;  /* 0x0000000a2b1e7220 */ /* 0x080fe20000410000 */
[--C-:B------:R-:W-:Y:S02]  /*3d930*/  SHF.R.S32.HI R33, RZ, 0x2, R41.reuse ;  /* 0x00000002ff217819 */ /* 0x100fe40000011429 */
[----:B------:R-:W-:Y:S02]  /*3d940*/  LOP3.LUT R43, R39, 0xfffffffc, RZ, 0xc0, !PT ;  /* 0xfffffffc272b7812 */ /* 0x000fe400078ec0ff */
[----:B0-----:R-:W-:Y:S01]  /*3d950*/  SHF.R.S32.HI R36, RZ, 0x1f, R41 ;  /* 0x0000001fff247819 */ /* 0x001fe20000011429 */
[----:B------:R-:W-:-:S03]  /*3d960*/  FMUL.FTZ R14, R31, R10 ;  /* 0x0000000a1f0e7220 */ /* 0x000fc60000410000 */
[----:B------:R-:W-:Y:S02]  /*3d970*/  LEA.HI R39, R36, R33, RZ, 0x3 ;  /* 0x0000002124277211 */ /* 0x000fe400078f18ff */
[----:B------:R-:W-:Y:S01]  /*3d980*/  SHF.R.S32.HI R36, RZ, 0x7, R35 ;  /* 0x00000007ff247819 */ /* 0x000fe20000011423 */
[----:B------:R-:W-:Y:S01]  /*3d990*/  FMUL.FTZ R31, R42, R10 ;  /* 0x0000000a2a1f7220 */ /* 0x000fe20000410000 */
[----:B------:R-:W-:Y:S01]  /*3d9a0*/  LEA.HI R40, R40, R37, RZ, 0x5 ;  /* 0x0000002528287211 */ /* 0x000fe200078f28ff */
[----:B------:R-:W-:Y:S01]  /*3d9b0*/  IMAD.IADD R43, R72, 0x1, -R43 ;  /* 0x00000001482b7824 */ /* 0x000fe200078e0a2b */
[----:B------:R-:W-:Y:S02]  /*3d9c0*/  LOP3.LUT R42, R39, 0xfffffff8, RZ, 0xc0, !PT ;  /* 0xfffffff8272a7812 */ /* 0x000fe400078ec0ff */
[----:B------:R-:W-:Y:S02]  /*3d9d0*/  LEA.HI R35, R35, R36, RZ, 0x1 ;  /* 0x0000002423237211 */ /* 0x000fe400078f08ff */
[----:B------:R-:W-:Y:S01]  /*3d9e0*/  SHF.R.S32.HI R40, RZ, 0x5, R40 ;  /* 0x00000005ff287819 */ /* 0x000fe20000011428 */
[----:B------:R-:W-:Y:S01]  /*3d9f0*/  IMAD.IADD R42, R33, 0x1, -R42 ;  /* 0x00000001212a7824 */ /* 0x000fe200078e0a2a */
[----:B------:R-:W-:-:S02]  /*3da00*/  LOP3.LUT R35, R35, 0x3fffffe, RZ, 0xc0, !PT ;  /* 0x03fffffe23237812 */ /* 0x000fc400078ec0ff */
[----:B------:R-:W-:Y:S01]  /*3da10*/  LEA.HI R33, R43, R43, RZ, 0x1 ;  /* 0x0000002b2b217211 */ /* 0x000fe200078f08ff */
[----:B---3--:R-:W-:Y:S02]  /*3da20*/  IMAD R73, R73, 0x8, R40 ;  /* 0x0000000849497824 */ /* 0x008fe400078e0228 */
[----:B------:R-:W-:Y:S01]  /*3da30*/  IMAD.IADD R35, R36, 0x1, -R35 ;  /* 0x0000000124237824 */ /* 0x000fe200078e0a23 */
[----:B------:R-:W-:Y:S01]  /*3da40*/  LOP3.LUT R36, R33, 0x1ffffffe, RZ, 0xc0, !PT ;  /* 0x1ffffffe21247812 */ /* 0x000fe200078ec0ff */
[----:B------:R-:W-:-:S04]  /*3da50*/  IMAD.U32 R42, R73, 0x10, R42 ;  /* 0x00000010492a7824 */ /* 0x000fc800078e002a */
[----:B------:R-:W-:Y:S02]  /*3da60*/  IMAD.IADD R36, R43, 0x1, -R36 ;  /* 0x000000012b247824 */ /* 0x000fe400078e0a24 */
[----:B------:R-:W-:-:S04]  /*3da70*/  IMAD R35, R35, 0x40, R42 ;  /* 0x0000004023237824 */ /* 0x000fc800078e022a */
[----:B------:R-:W-:-:S04]  /*3da80*/  IMAD R33, R36, 0x8, R35 ;  /* 0x0000000824217824 */ /* 0x000fc800078e0223 */
[----:B------:R-:W-:-:S04]  /*3da90*/  @P0 IMAD.HI.U32 R74, R33, R74, RZ ;  /* 0x0000004a214a0227 */ /* 0x000fc800078e00ff */
[-C--:B------:R-:W-:Y:S01]  /*3daa0*/  FMUL.FTZ R28, R28, R10.reuse ;  /* 0x0000000a1c1c7220 */ /* 0x080fe20000410000 */
[----:B------:R-:W-:Y:S01]  /*3dab0*/  @P0 SHF.R.U32.HI R33, RZ, R75, R74 ;  /* 0x0000004bff210219 */ /* 0x000fe2000001164a */
[-C--:B------:R-:W-:Y:S01]  /*3dac0*/  FMUL.FTZ R25, R25, R10.reuse ;  /* 0x0000000a19197220 */ /* 0x080fe20000410000 */
[-C--:B------:R-:W-:Y:S01]  /*3dad0*/  FMUL.FTZ R29, R29, R10.reuse ;  /* 0x0000000a1d1d7220 */ /* 0x080fe20000410000 */
[-C--:B------:R-:W-:Y:S01]  /*3dae0*/  FMUL.FTZ R32, R32, R10.reuse ;  /* 0x0000000a20207220 */ /* 0x080fe20000410000 */
[-C--:B------:R-:W-:Y:S01]  /*3daf0*/  FMUL.FTZ R49, R49, R10.reuse ;  /* 0x0000000a31317220 */ /* 0x080fe20000410000 */
[----:B------:R-:W0:Y:S01]  /*3db00*/  SHFL.IDX PT, R40, R33, RZ, 0x1c1f ;  /* 0x001c1fff21287589 */ /* 0x000e2200000e0000 */
[----:B------:R-:W-:Y:S01]  /*3db10*/  LOP3.LUT R36, R41, 0x7ffffffc, RZ, 0xc0, !PT ;  /* 0x7ffffffc29247812 */ /* 0x000fe200078ec0ff */
[----:B------:R-:W-:Y:S01]  /*3db20*/  IMAD.MOV.U32 R42, RZ, RZ, -0x60 ;  /* 0xffffffa0ff2a7424 */ /* 0x000fe200078e00ff */
        /* <DEDUP_REMOVED lines=9> */
[-C--:B---3--:R-:W-:Y:S01]  /*3dbc0*/  FMUL.FTZ R28, R46, R10.reuse ;  /* 0x0000000a2e1c7220 */ /* 0x088fe20000410000 */
        /* <DEDUP_REMOVED lines=13> */
[----:B------:R-:W-:Y:S01]  /*3dca0*/  IMAD.IADD R36, R37, 0x1, -R36 ;  /* 0x0000000125247824 */ /* 0x000fe200078e0a24 */
[----:B------:R2:W0:Y:S01]  /*3dcb0*/  MUFU.TANH R82, R32 ;  /* 0x0000002000527308 */ /* 0x0004220000002400 */
[-C--:B---3--:R-:W-:Y:S01]  /*3dcc0*/  FMUL.FTZ R29, R47, R10.reuse ;  /* 0x0000000a2f1d7220 */ /* 0x088fe20000410000 */
[----:B------:R-:W-:Y:S01]  /*3dcd0*/  FMUL.FTZ R70, R70, R10 ;  /* 0x0000000a46467220 */ /* 0x000fe20000410000 */
[----:B------:R-:W-:-:S02]  /*3dce0*/  IMAD R35, R19, R42, 0x1 ;  /* 0x0000000113237424 */ /* 0x000fc400078e022a */
        /* <DEDUP_REMOVED lines=8> */
[----:B------:R-:W-:Y:S01]  /*3dd70*/  ISETP.GE.AND P1, PT, R6, 0x1, PT ;  /* 0x000000010600780c */ /* 0x000fe20003f26270 */
[-C--:B---3--:R-:W-:Y:S01]  /*3dd80*/  FMUL.FTZ R49, R66, R10.reuse ;  /* 0x0000000a42317220 */ /* 0x088fe20000410000 */
[----:B------:R-:W-:Y:S01]  /*3dd90*/  FMUL.FTZ R10, R71, R10 ;  /* 0x0000000a470a7220 */ /* 0x000fe20000410000 */
[----:B------:R-:W-:Y:S01]  /*3dda0*/  IMAD R35, R36, -0x2, R35 ;  /* 0xfffffffe24237824 */ /* 0x000fe200078e0223 */
[----:B------:R-:W2:Y:S01]  /*3ddb0*/  MUFU.TANH R11, R11 ;  /* 0x0000000b000b7308 */ /* 0x000ea20000002400 */
[----:B------:R-:W-:-:S03]  /*3ddc0*/  LOP3.LUT R37, RZ, R76, RZ, 0x33, !PT ;  /* 0x0000004cff257212 */ /* 0x000fc600078e33ff */
[----:B------:R-:W-:-:S04]  /*3ddd0*/  IADD3 R36, -R7, R35, R12 ;  /* 0x0000002307247210 */ /* 0x000fc80007ffe10c */
        /* <DEDUP_REMOVED lines=36> */
[----:B------:R-:W-:-:S02]  /*3e020*/  IMAD.IADD R77, R36, 0x1, R77 ;  /* 0x00000001244d7824 */ /* 0x000fc400078e024d */
[----:B------:R-:W-:Y:S02]  /*3e030*/  IMAD.IADD R66, R36, 0x1, R37 ;  /* 0x0000000124427824 */ /* 0x000fe400078e0225 */
[----:B------:R-:W-:Y:S02]  /*3e040*/  VIADD R71, R35, 0xffffffff ;  /* 0xffffffff23477836 */ /* 0x000fe40000000000 */
[--C-:B0-----:R-:W-:Y:S01]  /*3e050*/  IMAD.IADD R41, R77, 0x1, R40.reuse ;  /* 0x000000014d297824 */ /* 0x101fe200078e0228 */
[----:B------:R0:W1:Y:S02]  /*3e060*/  MUFU.TANH R47, R48 ;  /* 0x00000030002f7308 */ /* 0x0000640000002400 */
[----:B0-----:R-:W-:Y:S01]  /*3e070*/  IMAD.IADD R48, R66, 0x1, R40 ;  /* 0x0000000142307824 */ /* 0x001fe200078e0228 */
        /* <DEDUP_REMOVED lines=17> */
.L_x_11559:
[----:B------:R-:W-:Y:S05]  /*3e190*/  BSYNC B4 ;  /* 0x0000000000047941 */ /* 0x000fea0003800000 */
.L_x_11558:
[----:B------:R-:W-:Y:S01]  /*3e1a0*/  LOP3.LUT R35, RZ, R35, RZ, 0x33, !PT ;  /* 0x00000023ff237212 */ /* 0x000fe200078e33ff */
[----:B------:R-:W-:Y:S06]  /*3e1b0*/  BRA `(.L_x_11560) ;  /* 0x0000000000287947 */ /* 0x000fec0003800000 */
.L_x_11557:
        /* <DEDUP_REMOVED lines=10> */
.L_x_11560:
[----:B------:R-:W-:Y:S05]  /*3e260*/  BSYNC B3 ;  /* 0x0000000000037941 */ /* 0x000fea0003800000 */
.L_x_11556:
[----:B------:R-:W-:-:S05]  /*3e270*/  IMAD R35, R6, R35, R71 ;  /* 0x0000002306237224 */ /* 0x000fca00078e0247 */
[----:B------:R-:W-:Y:S02]  /*3e280*/  VIMNMX R48, R48, R35, !PT ;  /* 0x0000002330307248 */ /* 0x000fe40007fe0100 */
[----:B------:R-:W-:-:S07]  /*3e290*/  VIADDMNMX R41, R35, R6, R41, PT ;  /* 0x0000000623297246 */ /* 0x000fce0003800129 */
.L_x_11555:
[----:B------:R-:W-:Y:S05]  /*3e2a0*/  BSYNC B2 ;  /* 0x0000000000027941 */ /* 0x000fea0003800000 */
.L_x_11554:
        /* <DEDUP_REMOVED lines=23> */
[----:B-1----:R-:W-:Y:S02]  /*3e420*/  FSEL R59, R83, -INF , !P2 ;  /* 0xff800000533b7808 */ /* 0x002fe40005000000 */
        /* <DEDUP_REMOVED lines=49> */
[----:B------:R-:W-:Y:S01]  /*3e740*/  FSEL R44, R53, -INF , !P2 ;  /* 0xff800000352c7808 */ /* 0x000fe20005000000 */
[----:B0-----:R-:W-:Y:S01]  /*3e750*/  IMAD.IADD R53, R66, 0x1, R33 ;  /* 0x0000000142357824 */ /* 0x001fe200078e0221 */
[----:B------:R-:W-:-:S02]  /*3e760*/  ISETP.GT.AND P2, PT, R48, 0x40, !P3 ;  /* 0x000000403000780c */ /* 0x000fc40005f44270 */
[----:B------:R-:W-:Y:S02]  /*3e770*/  P2R R87, PR, RZ, 0x8 ;  /* 0x00000008ff577803 */ /* 0x000fe40000000000 */
        /* <DEDUP_REMOVED lines=25> */
[----:B------:R-:W-:Y:S01]  /*3e910*/  FSEL R35, R65, -INF , !P5 ;  /* 0xff80000041237808 */ /* 0x000fe20006800000 */
[----:B------:R-:W-:Y:S01]  /*3e920*/  IMAD.IADD R65, R77, 0x1, R33 ;  /* 0x000000014d417824 */ /* 0x000fe200078e0221 */
        /* <DEDUP_REMOVED lines=32> */
.L_x_11566:
[----:B------:R-:W-:Y:S05]  /*3eb30*/  BSYNC B4 ;  /* 0x0000000000047941 */ /* 0x000fea0003800000 */
.L_x_11565:
[----:B------:R-:W-:Y:S01]  /*3eb40*/  LOP3.LUT R7, RZ, R7, RZ, 0x33, !PT ;  /* 0x00000007ff077212 */ /* 0x000fe200078e33ff */
[----:B------:R-:W-:Y:S06]  /*3eb50*/  BRA `(.L_x_11567) ;  /* 0x0000000000287947 */ /* 0x000fec0003800000 */
.L_x_11564:
        /* <DEDUP_REMOVED lines=10> */
.L_x_11567:
[----:B------:R-:W-:Y:S05]  /*3ec00*/  BSYNC B3 ;  /* 0x0000000000037941 */ /* 0x000fea0003800000 */
.L_x_11563:
[----:B------:R-:W-:-:S05]  /*3ec10*/  IMAD R2, R6, R7, R71 ;  /* 0x0000000706027224 */ /* 0x000fca00078e0247 */
[----:B------:R-:W-:Y:S02]  /*3ec20*/  VIADDMNMX R65, R2, R6, R65, PT ;  /* 0x0000000602417246 */ /* 0x000fe40003800141 */
[----:B------:R-:W-:-:S07]  /*3ec30*/  VIMNMX R53, R53, R2, !PT ;  /* 0x0000000235357248 */ /* 0x000fce0007fe0100 */
.L_x_11562:
[----:B------:R-:W-:Y:S05]  /*3ec40*/  BSYNC B2 ;  /* 0x0000000000027941 */ /* 0x000fea0003800000 */
.L_x_11561:
        /* <DEDUP_REMOVED lines=67> */
[----:B------:R-:W-:Y:S01]  /*3f080*/  ISETP.GT.AND P0, PT, R53, RZ, !P6 ;  /* 0x000000ff3500720c */ /* 0x000fe20007704270 */
[----:B--2---:R-:W2:Y:S03]  /*3f090*/  LD.E.64 R2, desc[UR4][R6.64] ;  /* 0x0000000406027980 */ /* 0x004ea6000c101b00 */
[----:B------:R-:W-:Y:S02]  /*3f0a0*/  ISETP.LT.OR P0, PT, R65, 0x1, P0 ;  /* 0x000000014100780c */ /* 0x000fe40000701670 */
[----:B------:R-:W-:Y:S02]  /*3f0b0*/  ISETP.GT.AND P1, PT, R53, 0x48, !P1 ;  /* 0x000000483500780c */ /* 0x000fe40004f24270 */
[----:B------:R-:W-:-:S02]  /*3f0c0*/  FSEL R0, R0, -INF , !P0 ;  /* 0xff80000000007808 */ /* 0x000fc40004000000 */
[----:B------:R-:W-:Y:S02]  /*3f0d0*/  ISETP.NE.AND P0, PT, R92, RZ, PT ;  /* 0x000000ff5c00720c */ /* 0x000fe40003f05270 */
[C---:B------:R-:W-:Y:S02]  /*3f0e0*/  ISETP.GT.AND P2, PT, R53.reuse, 0x49, !P2 ;  /* 0x000000493500780c */ /* 0x040fe40005744270 */
[----:B------:R-:W-:Y:S02]  /*3f0f0*/  ISETP.GT.AND P0, PT, R53, 0x41, !P0 ;  /* 0x000000413500780c */ /* 0x000fe40004704270 */
[----:B------:R-:W-:Y:S02]  /*3f100*/  ISETP.NE.AND P6, PT, R68, RZ, PT ;  /* 0x000000ff4400720c */ /* 0x000fe40003fc5270 */
[C---:B------:R-:W-:Y:S02]  /*3f110*/  ISETP.LT.OR P0, PT, R65.reuse, 0x42, P0 ;  /* 0x000000424100780c */ /* 0x040fe40000701670 */
[----:B------:R-:W-:-:S02]  /*3f120*/  ISETP.LT.OR P1, PT, R65, 0x49, P1 ;  /* 0x000000494100780c */ /* 0x000fc40000f21670 */
[----:B------:R-:W-:Y:S02]  /*3f130*/  FSEL R64, R15, -INF , !P0 ;  /* 0xff8000000f407808 */ /* 0x000fe40004000000 */
[----:B------:R-:W-:Y:S02]  /*3f140*/  ISETP.GT.AND P3, PT, R53, 0x50, !P3 ;  /* 0x000000503500780c */ /* 0x000fe40005f64270 */
[----:B------:R-:W-:Y:S02]  /*3f150*/  ISETP.LT.OR P2, PT, R65, 0x4a, P2 ;  /* 0x0000004a4100780c */ /* 0x000fe40001741670 */
[----:B------:R-:W-:Y:S02]  /*3f160*/  FSEL R66, R24, -INF , !P1 ;  /* 0xff80000018427808 */ /* 0x000fe40004800000 */
[C---:B------:R-:W-:Y:S02]  /*3f170*/  ISETP.GT.AND P4, PT, R53.reuse, 0x51, !P4 ;  /* 0x000000513500780c */ /* 0x040fe40006784270 */
[----:B------:R-:W-:-:S02]  /*3f180*/  ISETP.GT.AND P5, PT, R53, 0x58, !P5 ;  /* 0x000000583500780c */ /* 0x000fc40006fa4270 */
[----:B------:R-:W-:Y:S02]  /*3f190*/  ISETP.GT.AND P6, PT, R53, 0x59, !P6 ;  /* 0x000000593500780c */ /* 0x000fe400077c4270 */
[C---:B------:R-:W-:Y:S02]  /*3f1a0*/  ISETP.LT.OR P3, PT, R65.reuse, 0x51, P3 ;  /* 0x000000514100780c */ /* 0x040fe40001f61670 */
[----:B------:R-:W-:Y:S02]  /*3f1b0*/  FSEL R53, R32, -INF , !P2 ;  /* 0xff80000020357808 */ /* 0x000fe40005000000 */
[----:B------:R-:W-:Y:S02]  /*3f1c0*/  ISETP.LT.OR P4, PT, R65, 0x52, P4 ;  /* 0x000000524100780c */ /* 0x000fe40002781670 */
[----:B------:R-:W-:Y:S02]  /*3f1d0*/  FSEL R49, R49, -INF , !P3 ;  /* 0xff80000031317808 */ /* 0x000fe40005800000 */
[----:B------:R-:W-:-:S02]  /*3f1e0*/  ISETP.LT.OR P5, PT, R65, 0x59, P5 ;  /* 0x000000594100780c */ /* 0x000fc40002fa1670 */
[----:B------:R-:W-:Y:S02]  /*3f1f0*/  FSEL R39, R39, -INF , !P4 ;  /* 0xff80000027277808 */ /* 0x000fe40006000000 */
[----:B------:R-:W-:Y:S02]  /*3f200*/  ISETP.LT.OR P6, PT, R65, 0x5a, P6 ;  /* 0x0000005a4100780c */ /* 0x000fe400037c1670 */
[----:B------:R-:W-:Y:S02]  /*3f210*/  FSEL R32, R70, -INF , !P5 ;  /* 0xff80000046207808 */ /* 0x000fe40006800000 */
[----:B------:R-:W-:Y:S02]  /*3f220*/  R2UR UR6, R4 ;  /* 0x00000000040672ca */ /* 0x000fe400000e0000 */
[----:B------:R-:W-:Y:S02]  /*3f230*/  R2UR UR7, R5 ;  /* 0x00000000050772ca */ /* 0x000fe400000e0000 */
[----:B------:R-:W-:-:S11]  /*3f240*/  FSEL R33, R67, -INF , !P6 ;  /* 0xff80000043217808 */ /* 0x000fd60007000000 */
[----:B------:R-:W3:Y:S01]  /*3f250*/  LD.E R65, desc[UR6][R6.64+0x14] ;  /* 0x0000140606417980 */ /* 0x000ee2000c101900 */
        /* <DEDUP_REMOVED lines=46> */
[----:B------:R-:W-:Y:S01]  /*3f540*/  FMNMX.FTZ R14, R32, R9, !PT ;  /* 0x00000009200e7209 */ /* 0x000fe20007810000 */
[----:B------:R-:W2:Y:S04]  /*3f550*/  LD.E R18, desc[UR4][R6.64+0x20] ;  /* 0x0000200406127980 */ /* 0x000ea8000c101900 */
[----:B------:R-:W0:Y:S01]  /*3f560*/  SHFL.BFLY PT, R9, R68, 0x2, 0x1f ;  /* 0x0c401f0044097f89 */ /* 0x000e2200000e0000 */
[----:B------:R-:W-:-:S05]  /*3f570*/  FMNMX.FTZ R69, R33, R14, !PT ;  /* 0x0000000e21457209 */ /* 0x000fca0007810000 */
[----:B------:R1:W-:Y:S04]  /*3f580*/  ST.E.64 desc[UR4][R6.64], R68 ;  /* 0x0000004406007985 */ /* 0x0003e8000c101b04 */
[----:B------:R-:W4:Y:S01]  /*3f590*/  LD.E R24, desc[UR6][R6.64+0x4] ;  /* 0x0000040606187980 */ /* 0x000f22000c101900 */
[----:B0-----:R-:W-:-:S03]  /*3f5a0*/  FMNMX.FTZ R9, R68, R9, !PT ;  /* 0x0000000944097209 */ /* 0x001fc60007810000 */
[----:B-1----:R-:W3:Y:S04]  /*3f5b0*/  LD.E R68, desc[UR4][R6.64+0x10] ;  /* 0x0000100406447980 */ /* 0x002ee8000c101900 */
[----:B------:R-:W0:Y:S02]  /*3f5c0*/  SHFL.BFLY PT, R14, R9, 0x1, 0x1f ;  /* 0x0c201f00090e7f89 */ /* 0x000e2400000e0000 */
[----:B0-----:R-:W-:-:S05]  /*3f5d0*/  FMNMX.FTZ R13, R9, R14, !PT ;  /* 0x0000000e090d7209 */ /* 0x001fca0007810000 */
[----:B------:R-:W-:Y:S04]  /*3f5e0*/  ST.E desc[UR4][R6.64], R13 ;  /* 0x0000000d06007985 */ /* 0x000fe8000c101904 */
[----:B------:R-:W2:Y:S01]  /*3f5f0*/  LD.E R15, desc[UR6][R6.64] ;  /* 0x00000006060f7980 */ /* 0x000ea2000c101900 */
[----:B------:R-:W-:Y:S02]  /*3f600*/  R2UR UR8, R4 ;  /* 0x00000000040872ca */ /* 0x000fe400000e0000 */
[----:B------:R-:W-:Y:S01]  /*3f610*/  R2UR UR9, R5 ;  /* 0x00000000050972ca */ /* 0x000fe200000e0000 */
[----:B----4-:R-:W0:Y:S02]  /*3f620*/  SHFL.BFLY PT, R9, R24, 0x2, 0x1f ;  /* 0x0c401f0018097f89 */ /* 0x010e2400000e0000 */
[----:B0-----:R-:W-:-:S05]  /*3f630*/  FMNMX.FTZ R14, R9, R24, !PT ;  /* 0x00000018090e7209 */ /* 0x001fca0007810000 */
[----:B------:R-:W0:Y:S01]  /*3f640*/  SHFL.BFLY PT, R9, R14, 0x1, 0x1f ;  /* 0x0c201f000e097f89 */ /* 0x000e2200000e0000 */
[C---:B--2---:R-:W-:Y:S02]  /*3f650*/  FSETP.NEU.FTZ.AND P0, PT, R15.reuse, -INF , PT ;  /* 0xff8000000f00780b */ /* 0x044fe40003f1d000 */
[----:B0-----:R-:W-:Y:S02]  /*3f660*/  FMNMX.FTZ R13, R14, R9, !PT ;  /* 0x000000090e0d7209 */ /* 0x001fe40007810000 */
[----:B------:R-:W-:Y:S02]  /*3f670*/  FSEL R9, R15, RZ, P0 ;  /* 0x000000ff0f097208 */ /* 0x000fe40000000000 */
[----:B------:R-:W-:-:S03]  /*3f680*/  FSETP.NEU.FTZ.AND P0, PT, R13, -INF , PT ;  /* 0xff8000000d00780b */ /* 0x000fc60003f1d000 */
[----:B------:R-:W-:Y:S01]  /*3f690*/  FADD.FTZ R9, R2, -R9 ;  /* 0x8000000902097221 */ /* 0x000fe20000010000 */
[----:B------:R-:W-:-:S05]  /*3f6a0*/  FSEL R2, R13, RZ, P0 ;  /* 0x000000ff0d027208 */ /* 0x000fca0000000000 */
[----:B------:R-:W-:Y:S01]  /*3f6b0*/  FADD.FTZ R3, R3, -R2 ;  /* 0x8000000203037221 */ /* 0x000fe20000010000 */
[----:B------:R-:W-:-:S03]  /*3f6c0*/  FMUL.FTZ R9, R9, R18 ;  /* 0x0000001209097220 */ /* 0x000fc60000410000 */
[----:B------:R-:W-:-:S03]  /*3f6d0*/  FMUL.FTZ R24, R18, R3 ;  /* 0x0000000312187220 */ /* 0x000fc60000410000 */
[----:B------:R-:W3:Y:S08]  /*3f6e0*/  MUFU.EX2 R9, R9 ;  /* 0x0000000900097308 */ /* 0x000ef00000000800 */
[----:B------:R-:W0:Y:S01]  /*3f6f0*/  MUFU.EX2 R24, R24 ;  /* 0x0000001800187308 */ /* 0x000e220000000800 */
[----:B------:R-:W-:Y:S01]  /*3f700*/  ST.E desc[UR4][R6.64+0x4], R13 ;  /* 0x0000040d06007985 */ /* 0x000fe2000c101904 */
[----:B---3--:R-:W-:Y:S01]  /*3f710*/  FMUL.FTZ R15, R9, R68 ;  /* 0x00000044090f7220 */ /* 0x008fe20000410000 */
[----:B0-----:R-:W-:-:S04]  /*3f720*/  FMUL.FTZ R65, R24, R65 ;  /* 0x0000004118417220 */ /* 0x001fc80000410000 */
[----:B------:R-:W-:Y:S04]  /*3f730*/  ST.E desc[UR6][R6.64+0x10], R15 ;  /* 0x0000100f06007985 */ /* 0x000fe8000c101906 */
[----:B------:R0:W-:Y:S04]  /*3f740*/  ST.E desc[UR8][R6.64+0x14], R65 ;  /* 0x0000144106007985 */ /* 0x0001e8000c101908 */
[----:B------:R-:W2:Y:S04]  /*3f750*/  LDL.64 R2, [R158+0x70] ;  /* 0x000070009e027983 */ /* 0x000ea80000100a00 */
[----:B--2---:R-:W2:Y:S04]  /*3f760*/  LD.E R67, desc[UR6][R2.64+0x20] ;  /* 0x0000200602437980 */ /* 0x004ea8000c101900 */
[----:B------:R-:W2:Y:S04]  /*3f770*/  LD.E R14, desc[UR4][R2.64] ;  /* 0x00000004020e7980 */ /* 0x000ea8000c101900 */
[----:B------:R-:W3:Y:S04]  /*3f780*/  LD.E R68, desc[UR4][R2.64+0x4] ;  /* 0x0000040402447980 */ /* 0x000ee8000c101900 */
[----:B------:R-:W4:Y:S04]  /*3f790*/  LD.E R70, desc[UR4][R2.64+0x10] ;  /* 0x0000100402467980 */ /* 0x000f28000c101900 */
[----:B0-----:R-:W4:Y:S01]  /*3f7a0*/  LD.E R65, desc[UR6][R2.64+0x14] ;  /* 0x0000140602417980 */ /* 0x001f22000c101900 */
[C---:B--2---:R-:W-:Y:S01]  /*3f7b0*/  FMUL.FTZ R6, R14.reuse, R67 ;  /* 0x000000430e067220 */ /* 0x044fe20000410000 */
[----:B------:R-:W-:Y:S01]  /*3f7c0*/  FSETP.NEU.FTZ.AND P0, PT, R14, -INF , PT ;  /* 0xff8000000e00780b */ /* 0x000fe20003f1d000 */
[----:B---3--:R-:W-:-:S03]  /*3f7d0*/  FMUL.FTZ R7, R67, R68 ;  /* 0x0000004443077220 */ /* 0x008fc60000410000 */
[----:B------:R-:W-:Y:S02]  /*3f7e0*/  FSEL R6, R6, RZ, P0 ;  /* 0x000000ff06067208 */ /* 0x000fe40000000000 */
        /* <DEDUP_REMOVED lines=28> */
[----:B------:R-:W4:Y:S01]  /*3f9b0*/  MUFU.EX2 R195, R195 ;  /* 0x000000c300c37308 */ /* 0x000f220000000800 */
[-CC-:B------:R-:W-:Y:S01]  /*3f9c0*/  FFMA.FTZ R155, R52, R67.reuse, -R6.reuse ;  /* 0x00000043349b7223 */ /* 0x180fe20000010806 */
[----:B------:R-:W-:-:S06]  /*3f9d0*/  FFMA.FTZ R194, R48, R67, -R6 ;  /* 0x0000004330c27223 */ /* 0x000fcc0000010806 */
[----:B------:R-:W0:Y:S01]  /*3f9e0*/  MUFU.EX2 R196, R196 ;  /* 0x000000c400c47308 */ /* 0x000e220000000800 */
[----:B------:R-:W-:-:S07]  /*3f9f0*/  FFMA.FTZ R12, R12, R67, -R6 ;  /* 0x000000430c0c7223 */ /* 0x000fce0000010806 */
[----:B------:R-:W1:Y:S08]  /*3fa00*/  MUFU.EX2 R152, R152 ;  /* 0x0000009800987308 */ /* 0x000e700000000800 */
[----:B------:R-:W2:Y:S01]  /*3fa10*/  MUFU.EX2 R193, R193 ;  /* 0x000000c100c17308 */ /* 0x000ea20000000800 */
[----:B------:R-:W-:-:S07]  /*3fa20*/  FFMA.FTZ R11, R41, R67, -R6 ;  /* 0x00000043290b7223 */ /* 0x000fce0000010806 */
[----:B------:R-:W3:Y:S08]  /*3fa30*/  MUFU.EX2 R154, R154 ;  /* 0x0000009a009a7308 */ /* 0x000ef00000000800 */
[----:B------:R-:W3:Y:S01]  /*3fa40*/  MUFU.EX2 R155, R155 ;  /* 0x0000009b009b7308 */ /* 0x000ee20000000800 */
[----:B------:R-:W-:Y:S01]  /*3fa50*/  FFMA.FTZ R175, R26, R67, -R6 ;  /* 0x000000431aaf7223 */ /* 0x000fe20000010806 */
[----:B----4-:R-:W-:-:S06]  /*3fa60*/  FADD.FTZ R7, R195, R70 ;  /* 0x00000046c3077221 */ /* 0x010fcc0000010000 */
[----:B------:R-:W4:Y:S01]  /*3fa70*/  MUFU.EX2 R153, R153 ;  /* 0x0000009900997308 */ /* 0x000f220000000800 */
[----:B0-----:R-:W-:Y:S01]  /*3fa80*/  FADD.FTZ R26, R196, R65 ;  /* 0x00000041c41a7221 */ /* 0x001fe20000010000 */
[----:B------:R-:W-:-:S06]  /*3fa90*/  FFMA.FTZ R0, R38, R67, -R6 ;  /* 0x0000004326007223 */ /* 0x000fcc0000010806 */
[----:B------:R-:W0:Y:S01]  /*3faa0*/  MUFU.EX2 R194, R194 ;  /* 0x000000c200c27308 */ /* 0x000e220000000800 */
[----:B-1----:R-:W-:Y:S01]  /*3fab0*/  FADD.FTZ R7, R152, R7 ;  /* 0x0000000798077221 */ /* 0x002fe20000010000 */
[----:B--2---:R-:W-:-:S06]  /*3fac0*/  FADD.FTZ R26, R193, R26 ;  /* 0x0000001ac11a7221 */ /* 0x004fcc0000010000 */
[----:B------:R-:W1:Y:S01]  /*3fad0*/  MUFU.EX2 R18, R18 ;  /* 0x0000001200127308 */ /* 0x000e620000000800 */
[----:B------:R-:W-:-:S07]  /*3fae0*/  FFMA.FTZ R10, R34, R67, -R6 ;  /* 0x00000043220a7223 */ /* 0x000fce0000010806 */
[----:B------:R-:W2:Y:S01]  /*3faf0*/  MUFU.EX2 R12, R12 ;  /* 0x0000000c000c7308 */ /* 0x000ea20000000800 */
[----:B------:R-:W-:Y:S01]  /*3fb00*/  FFMA.FTZ R170, R28, R67, -R6 ;  /* 0x000000431caa7223 */ /* 0x000fe20000010806 */
[----:B---3--:R-:W-:-:S06]  /*3fb10*/  FADD.FTZ R28, R154, R7 ;  /* 0x000000079a1c7221 */ /* 0x008fcc0000010000 */
[----:B------:R-:W3:Y:S01]  /*3fb20*/  MUFU.EX2 R15, R15 ;  /* 0x0000000f000f7308 */ /* 0x000ee20000000800 */
[----:B------:R-:W-:Y:S01]  /*3fb30*/  FADD.FTZ R7, R155, R26 ;  /* 0x0000001a9b077221 */ /* 0x000fe20000010000 */
[----:B------:R-:W-:-:S06]  /*3fb40*/  FFMA.FTZ R168, R31, R67, -R6 ;  /* 0x000000431fa87223 */ /* 0x000fcc0000010806 */
[----:B------:R-:W3:Y:S01]  /*3fb50*/  MUFU.EX2 R11, R11 ;  /* 0x0000000b000b7308 */ /* 0x000ee20000000800 */
[----:B------:R-:W-:Y:S01]  /*3fb60*/  FFMA.FTZ R177, R21, R67, -R6 ;  /* 0x0000004315b17223 */ /* 0x000fe20000010806 */
[----:B----4-:R-:W-:-:S06]  /*3fb70*/  FADD.FTZ R21, R153, R28 ;  /* 0x0000001c99157221 */ /* 0x010fcc0000010000 */
[----:B------:R-:W4:Y:S01]  /*3fb80*/  MUFU.EX2 R14, R14 ;  /* 0x0000000e000e7308 */ /* 0x000f220000000800 */
[----:B0-----:R-:W-:Y:S01]  /*3fb90*/  FADD.FTZ R7, R194, R7 ;  /* 0x00000007c2077221 */ /* 0x001fe20000010000 */
[----:B------:R-:W-:-:S06]  /*3fba0*/  FFMA.FTZ R167, R30, R67, -R6 ;  /* 0x000000431ea77223 */ /* 0x000fcc0000010806 */
[----:B------:R-:W0:Y:S01]  /*3fbb0*/  MUFU.EX2 R0, R0 ;  /* 0x0000000000007308 */ /* 0x000e220000000800 */
[----:B------:R-:W-:Y:S01]  /*3fbc0*/  FFMA.FTZ R185, R20, R67, -R6 ;  /* 0x0000004314b97223 */ /* 0x000fe20000010806 */
[----:B-1----:R-:W-:-:S06]  /*3fbd0*/  FADD.FTZ R20, R18, R21 ;  /* 0x0000001512147221 */ /* 0x002fcc0000010000 */
[----:B------:R-:W1:Y:S01]  /*3fbe0*/  MUFU.EX2 R13, R13 ;  /* 0x0000000d000d7308 */ /* 0x000e620000000800 */
[----:B--2---:R-:W-:-:S07]  /*3fbf0*/  FADD.FTZ R26, R12, R7 ;  /* 0x000000070c1a7221 */ /* 0x004fce0000010000 */
[----:B------:R-:W2:Y:S01]  /*3fc00*/  MUFU.EX2 R10, R10 ;  /* 0x0000000a000a7308 */ /* 0x000ea20000000800 */
[----:B---3--:R-:W-:Y:S01]  /*3fc10*/  FADD.FTZ R7, R15, R20 ;  /* 0x000000140f077221 */ /* 0x008fe20000010000 */
[----:B------:R-:W-:-:S06]  /*3fc20*/  FADD.FTZ R21, R11, R26 ;  /* 0x0000001a0b157221 */ /* 0x000fcc0000010000 */
[----:B------:R-:W3:Y:S01]  /*3fc30*/  MUFU.EX2 R164, R164 ;  /* 0x000000a400a47308 */ /* 0x000ee20000000800 */
[----:B------:R-:W-:-:S07]  /*3fc40*/  FFMA.FTZ R169, R29, R67, -R6 ;  /* 0x000000431da97223 */ /* 0x000fce0000010806 */
[----:B------:R-:W3:Y:S01]  /*3fc50*/  MUFU.EX2 R168, R168 ;  /* 0x000000a800a87308 */ /* 0x000ee20000000800 */
[----:B----4-:R-:W-:Y:S01]  /*3fc60*/  FADD.FTZ R20, R14, R7 ;  /* 0x000000070e147221 */ /* 0x010fe20000010000 */
[----:B0-----:R-:W-:-:S06]  /*3fc70*/  FADD.FTZ R21, R0, R21 ;  /* 0x0000001500157221 */ /* 0x001fcc0000010000 */
[----:B------:R-:W0:Y:S01]  /*3fc80*/  MUFU.EX2 R163, R163 ;  /* 0x000000a300a37308 */ /* 0x000e220000000800 */
[----:B------:R-:W-:-:S07]  /*3fc90*/  FFMA.FTZ R176, R27, R67, -R6 ;  /* 0x000000431bb07223 */ /* 0x000fce0000010806 */
[----:B------:R-:W4:Y:S01]  /*3fca0*/  MUFU.EX2 R167, R167 ;  /* 0x000000a700a77308 */ /* 0x000f220000000800 */
[----:B------:R-:W-:Y:S01]  /*3fcb0*/  FFMA.FTZ R178, R25, R67, -R6 ;  /* 0x0000004319b27223 */ /* 0x000fe20000010806 */
[----:B-1----:R-:W-:-:S06]  /*3fcc0*/  FADD.FTZ R7, R13, R20 ;  /* 0x000000140d077221 */ /* 0x002fcc0000010000 */
[----:B------:R-:W1:Y:S01]  /*3fcd0*/  MUFU.EX2 R166, R166 ;  /* 0x000000a600a67308 */ /* 0x000e620000000800 */
[----:B--2---:R-:W-:-:S07]  /*3fce0*/  FADD.FTZ R25, R10, R21 ;  /* 0x000000150a197221 */ /* 0x004fce0000010000 */
[----:B------:R-:W2:Y:S01]  /*3fcf0*/  MUFU.EX2 R170, R170 ;  /* 0x000000aa00aa7308 */ /* 0x000ea20000000800 */
[----:B---3--:R-:W-:Y:S01]  /*3fd00*/  FADD.FTZ R20, R164, R7 ;  /* 0x00000007a4147221 */ /* 0x008fe20000010000 */
[----:B------:R-:W-:-:S06]  /*3fd10*/  FADD.FTZ R26, R168, R25 ;  /* 0x00000019a81a7221 */ /* 0x000fcc0000010000 */
[----:B------:R-:W3:Y:S08]  /*3fd20*/  MUFU.EX2 R165, R165 ;  /* 0x000000a500a57308 */ /* 0x000ef00000000800 */
[----:B------:R-:W3:Y:S01]  /*3fd30*/  MUFU.EX2 R169, R169 ;  /* 0x000000a900a97308 */ /* 0x000ee20000000800 */
[----:B0-----:R-:W-:Y:S01]  /*3fd40*/  FADD.FTZ R7, R163, R20 ;  /* 0x00000014a3077221 */ /* 0x001fe20000010000 */
[----:B----4-:R-:W-:-:S06]  /*3fd50*/  FADD.FTZ R25, R167, R26 ;  /* 0x0000001aa7197221 */ /* 0x010fcc0000010000 */
[----:B------:R-:W0:Y:S08]  /*3fd60*/  MUFU.EX2 R172, R172 ;  /* 0x000000ac00ac7308 */ /* 0x000e300000000800 */
[----:B------:R-:W4:Y:S01]  /*3fd70*/  MUFU.EX2 R176, R176 ;  /* 0x000000b000b07308 */ /* 0x000f220000000800 */
[----:B-1----:R-:W-:Y:S01]  /*3fd80*/  FADD.FTZ R26, R166, R7 ;  /* 0x00000007a61a7221 */ /* 0x002fe20000010000 */
[----:B--2---:R-:W-:-:S06]  /*3fd90*/  FADD.FTZ R28, R170, R25 ;  /* 0x00000019aa1c7221 */ /* 0x004fcc0000010000 */
[----:B------:R-:W1:Y:S08]  /*3fda0*/  MUFU.EX2 R171, R171 ;  /* 0x000000ab00ab7308 */ /* 0x000e700000000800 */
[----:B------:R-:W2:Y:S01]  /*3fdb0*/  MUFU.EX2 R175, R175 ;  /* 0x000000af00af7308 */ /* 0x000ea20000000800 */
[----:B---3--:R-:W-:Y:S01]  /*3fdc0*/  FADD.FTZ R7, R165, R26 ;  /* 0x0000001aa5077221 */ /* 0x008fe20000010000 */
[----:B------:R-:W-:-:S06]  /*3fdd0*/  FADD.FTZ R25, R169, R28 ;  /* 0x0000001ca9197221 */ /* 0x000fcc0000010000 */
[----:B------:R-:W3:Y:S01]  /*3fde0*/  MUFU.EX2 R174, R174 ;  /* 0x000000ae00ae7308 */ /* 0x000ee20000000800 */
[----:B------:R-:W-:-:S07]  /*3fdf0*/  FFMA.FTZ R156, R64, R67, -R6 ;  /* 0x00000043409c7223 */ /* 0x000fce0000010806 */
[----:B------:R-:W3:Y:S01]  /*3fe00*/  MUFU.EX2 R178, R178 ;  /* 0x000000b200b27308 */ /* 0x000ee20000000800 */
[----:B0-----:R-:W-:Y:S01]  /*3fe10*/  FADD.FTZ R26, R172, R7 ;  /* 0x00000007ac1a7221 */ /* 0x001fe20000010000 */
[----:B----4-:R-:W-:-:S06]  /*3fe20*/  FADD.FTZ R28, R176, R25 ;  /* 0x00000019b01c7221 */ /* 0x010fcc0000010000 */
[----:B------:R-:W0:Y:S01]  /*3fe30*/  MUFU.EX2 R173, R173 ;  /* 0x000000ad00ad7308 */ /* 0x000e220000000800 */
[----:B------:R-:W-:-:S07]  /*3fe40*/  FFMA.FTZ R21, R66, R67, -R6 ;  /* 0x0000004342157223 */ /* 0x000fce0000010806 */
[----:B------:R-:W4:Y:S01]  /*3fe50*/  MUFU.EX2 R177, R177 ;  /* 0x000000b100b17308 */ /* 0x000f220000000800 */
[----:B-1----:R-:W-:Y:S01]  /*3fe60*/  FADD.FTZ R7, R171, R26 ;  /* 0x0000001aab077221 */ /* 0x002fe20000010000 */
[----:B--2---:R-:W-:-:S06]  /*3fe70*/  FADD.FTZ R25, R175, R28 ;  /* 0x0000001caf197221 */ /* 0x004fcc0000010000 */
[----:B------:R-:W1:Y:S01]  /*3fe80*/  MUFU.EX2 R182, R182 ;  /* 0x000000b600b67308 */ /* 0x000e620000000800 */
[----:B------:R-:W-:-:S07]  /*3fe90*/  FFMA.FTZ R20, R53, R67, -R6 ;  /* 0x0000004335147223 */ /* 0x000fce0000010806 */
        /* <DEDUP_REMOVED lines=31> */
[----:B------:R-:W3:Y:S08]  /*40090*/  MUFU.EX2 R186, R186 ;  /* 0x000000ba00ba7308 */ /* 0x000ef00000000800 */
[----:B------:R-:W3:Y:S01]  /*400a0*/  MUFU.EX2 R159, R159 ;  /* 0x0000009f009f7308 */ /* 0x000ee20000000800 */
[----:B0-----:R-:W-:Y:S01]  /*400b0*/  FADD.FTZ R26, R188, R25 ;  /* 0x00000019bc1a7221 */ /* 0x001fe20000010000 */
[----:B----4-:R-:W-:-:S03]  /*400c0*/  FADD.FTZ R7, R161, R6 ;  /* 0x00000006a1077221 */ /* 0x010fc60000010000 */
[----:B-1----:R-:W-:Y:S01]  /*400d0*/  FADD.FTZ R25, R187, R26 ;  /* 0x0000001abb197221 */ /* 0x002fe20000010000 */
[----:B--2---:R-:W-:-:S03]  /*400e0*/  FADD.FTZ R6, R160, R7 ;  /* 0x00000007a0067221 */ /* 0x004fc60000010000 */
[----:B---3--:R-:W-:Y:S01]  /*400f0*/  FADD.FTZ R25, R186, R25 ;  /* 0x00000019ba197221 */ /* 0x008fe20000010000 */
[----:B------:R-:W-:-:S04]  /*40100*/  FADD.FTZ R27, R159, R6 ;  /* 0x000000069f1b7221 */ /* 0x000fc80000010000 */
        /* <DEDUP_REMOVED lines=289> */
[----:B------:R-:W-:Y:S01]  /*41320*/  ST.E desc[UR6][R6.64+0x18], R31 ;  /* 0x0000181f06007985 */ /* 0x000fe2000c101906 */
[----:B------:R-:W-:-:S03]  /*41330*/  FMUL.FTZ R39, R24, R39 ;  /* 0x0000002718277220 */ /* 0x000fc60000410000 */
[----:B------:R1:W-:Y:S01]  /*41340*/  ST.E desc[UR14][R6.64+0x1c], R27 ;  /* 0x00001c1b06007985 */ /* 0x0003e2000c10190e */
[----:B------:R-:W-:-:S03]  /*41350*/  FMUL.FTZ R37, R24, R37 ;  /* 0x0000002518257220 */ /* 0x000fc60000410000 */
[----:B------:R2:W-:Y:S01]  /*41360*/  ST.E desc[UR16][R6.64+0x28], R29 ;  /* 0x0000281d06007985 */ /* 0x0005e2000c101910 */
        /* <DEDUP_REMOVED lines=21> */
[----:B------:R4:W-:Y:S01]  /*414c0*/  ST.E desc[UR10][R6.64+0x7c], R51 ;  /* 0x00007c3306007985 */ /* 0x0009e2000c10190a */
        /* <DEDUP_REMOVED lines=81> */
[----:B------:R-:W-:Y:S04]  /*419e0*/  ST.E desc[UR4][R6.64+0x1c8], R139 ;  /* 0x0001c88b06007985 */ /* 0x000fe8000c101904 */
[----:B------:R4:W-:Y:S04]  /*419f0*/  ST.E desc[UR8][R6.64+0x1cc], R135 ;  /* 0x0001cc8706007985 */ /* 0x0009e8000c101908 */
[----:B------:R4:W-:Y:S04]  /*41a00*/  ST.E desc[UR10][R6.64+0x1d8], R137 ;  /* 0x0001d88906007985 */ /* 0x0009e8000c10190a */
[----:B------:R-:W-:Y:S04]  /*41a10*/  ST.E desc[UR6][R6.64+0x1dc], R147 ;  /* 0x0001dc9306007985 */ /* 0x000fe8000c101906 */
[----:B------:R4:W-:Y:S04]  /*41a20*/  ST.E desc[UR12][R6.64+0x1e8], R141 ;  /* 0x0001e88d06007985 */ /* 0x0009e8000c10190c */
[----:B------:R-:W-:Y:S04]  /*41a30*/  ST.E desc[UR14][R6.64+0x1ec], R145 ;  /* 0x0001ec9106007985 */ /* 0x000fe8000c10190e */
[----:B------:R4:W-:Y:S04]  /*41a40*/  ST.E desc[UR16][R6.64+0x1f8], R143 ;  /* 0x0001f88f06007985 */ /* 0x0009e8000c101910 */
[----:B------:R4:W-:Y:S04]  /*41a50*/  ST.E desc[UR18][R6.64+0x1fc], R149 ;  /* 0x0001fc9506007985 */ /* 0x0009e8000c101912 */
[----:B0-----:R-:W2:Y:S01]  /*41a60*/  LDL.64 R2, [R158+0x80] ;  /* 0x000080009e027983 */ /* 0x001ea20000100a00 */
[----:B------:R-:W-:-:S02]  /*41a70*/  LEA.HI R8, R8, 0x8, RZ, 0x19 ;  /* 0x0000000808087811 */ /* 0x000fc400078fc8ff */
[----:B------:R-:W-:Y:S01]  /*41a80*/  R2UR UR28, R4 ;  /* 0x00000000041c72ca */ /* 0x000fe200000e0000 */
[----:B-1----:R-:W4:Y:S02]  /*41a90*/  LDL.64 R26, [R158] ;  /* 0x000000009e1a7983 */ /* 0x002f240000100a00 */
[----:B------:R0:W-:Y:S01]  /*41aa0*/  BAR.SYNC.DEFER_BLOCKING R8, 0x100 ;  /* 0x000400080000751d */ /* 0x0001e20000010000 */
[----:B------:R-:W-:-:S05]  /*41ab0*/  R2UR UR29, R5 ;  /* 0x00000000051d72ca */ /* 0x000fca00000e0000 */
[----:B------:R-:W4:Y:S04]  /*41ac0*/  LDL.64 R24, [R158+0x98] ;  /* 0x000098009e187983 */ /* 0x000f280000100a00 */
[----:B0-----:R-:W4:Y:S04]  /*41ad0*/  LDL.64 R8, [R158+0x88] ;  /* 0x000088009e087983 */ /* 0x001f280000100a00 */
[----:B--2---:R-:W2:Y:S04]  /*41ae0*/  LD.E R29, desc[UR4][R2.64] ;  /* 0x00000004021d7980 */ /* 0x004ea8000c101900 */
[----:B------:R-:W2:Y:S04]  /*41af0*/  LD.E R31, desc[UR4][R2.64+0x4] ;  /* 0x00000404021f7980 */ /* 0x000ea8000c101900 */
        /* <DEDUP_REMOVED lines=65> */
[----:B--2---:R0:W-:Y:S04]  /*41f10*/  ST.E desc[UR8][R2.64], R29 ;  /* 0x0000001d02007985 */ /* 0x0041e8000c101908 */
[----:B------:R1:W-:Y:S04]  /*41f20*/  ST.E desc[UR4][R2.64+0x4], R31 ;  /* 0x0000041f02007985 */ /* 0x0003e8000c101904 */
[----:B---3--:R2:W-:Y:S04]  /*41f30*/  ST.E desc[UR6][R2.64+0x8], R33 ;  /* 0x0000082102007985 */ /* 0x0085e8000c101906 */
[----:B------:R3:W-:Y:S04]  /*41f40*/  ST.E desc[UR8][R2.64+0xc], R35 ;  /* 0x00000c2302007985 */ /* 0x0007e8000c101908 */
[----:B------:R3:W-:Y:S04]  /*41f50*/  ST.E desc[UR10][R2.64+0x10], R37 ;  /* 0x0000102502007985 */ /* 0x0007e8000c10190a */
[----:B------:R3:W-:Y:S04]  /*41f60*/  ST.E desc[UR12][R2.64+0x14], R39 ;  /* 0x0000142702007985 */ /* 0x0007e8000c10190c */
[----:B------:R3:W-:Y:S04]  /*41f70*/  ST.E desc[UR14][R2.64+0x18], R41 ;  /* 0x0000182902007985 */ /* 0x0007e8000c10190e */
[----:B------:R3:W-:Y:S04]  /*41f80*/  ST.E desc[UR16][R2.64+0x1c], R43 ;  /* 0x00001c2b02007985 */ /* 0x0007e8000c101910 */
[----:B------:R3:W-:Y:S04]  /*41f90*/  ST.E desc[UR18][R2.64+0x20], R45 ;  /* 0x0000202d02007985 */ /* 0x0007e8000c101912 */
        /* <DEDUP_REMOVED lines=56> */
[----:B------:R-:W4:Y:S04]  /*42320*/  LD.E R25, desc[UR28][R2.64+0x104] ;  /* 0x0001041c02197980 */ /* 0x000f28000c101900 */
[----:B----4-:R4:W-:Y:S04]  /*42330*/  ST.E desc[UR4][R2.64+0x104], R25 ;  /* 0x0001041902007985 */ /* 0x0109e8000c101904 */
[----:B------:R-:W4:Y:S04]  /*42340*/  LD.E R27, desc[UR6][R2.64+0x108] ;  /* 0x00010806021b7980 */ /* 0x000f28000c101900 */
[----:B0-----:R-:W4:Y:S04]  /*42350*/  LD.E R29, desc[UR8][R2.64+0x10c] ;  /* 0x00010c08021d7980 */ /* 0x001f28000c101900 */
[----:B-1----:R-:W4:Y:S04]  /*42360*/  LD.E R31, desc[UR10][R2.64+0x110] ;  /* 0x0001100a021f7980 */ /* 0x002f28000c101900 */
[----:B--2---:R-:W2:Y:S04]  /*42370*/  LD.E R33, desc[UR12][R2.64+0x114] ;  /* 0x0001140c02217980 */ /* 0x004ea8000c101900 */
[----:B---3--:R-:W3:Y:S04]  /*42380*/  LD.E R35, desc[UR14][R2.64+0x118] ;  /* 0x0001180e02237980 */ /* 0x008ee8000c101900 */
        /* <DEDUP_REMOVED lines=59> */
[----:B------:R-:W-:Y:S04]  /*42740*/  ST.E desc[UR4][R2.64+0x108], R27 ;  /* 0x0001081b02007985 */ /* 0x000fe8000c101904 */
[----:B------:R-:W-:Y:S04]  /*42750*/  ST.E desc[UR6][R2.64+0x10c], R29 ;  /* 0x00010c1d02007985 */ /* 0x000fe8000c101906 */
[----:B------:R-:W-:Y:S04]  /*42760*/  ST.E desc[UR8][R2.64+0x110], R31 ;  /* 0x0001101f02007985 */ /* 0x000fe8000c101908 */
[----:B--2---:R-:W-:Y:S04]  /*42770*/  ST.E desc[UR10][R2.64+0x114], R33 ;  /* 0x0001142102007985 */ /* 0x004fe8000c10190a */
[----:B---3--:R-:W-:Y:S04]  /*42780*/  ST.E desc[UR12][R2.64+0x118], R35 ;  /* 0x0001182302007985 */ /* 0x008fe8000c10190c */
[----:B------:R-:W-:Y:S04]  /*42790*/  ST.E desc[UR14][R2.64+0x11c], R37 ;  /* 0x00011c2502007985 */ /* 0x000fe8000c10190e */
[----:B------:R-:W-:Y:S04]  /*427a0*/  ST.E desc[UR16][R2.64+0x120], R39 ;  /* 0x0001202702007985 */ /* 0x000fe8000c101910 */
[----:B------:R-:W-:Y:S04]  /*427b0*/  ST.E desc[UR18][R2.64+0x124], R41 ;  /* 0x0001242902007985 */ /* 0x000fe8000c101912 */
[----:B------:R-:W-:Y:S04]  /*427c0*/  ST.E desc[UR20][R2.64+0x128], R43 ;  /* 0x0001282b02007985 */ /* 0x000fe8000c101914 */
[----:B------:R-:W-:Y:S04]  /*427d0*/  ST.E desc[UR22][R2.64+0x12c], R45 ;  /* 0x00012c2d02007985 */ /* 0x000fe8000c101916 */
[----:B----4-:R0:W-:Y:S04]  /*427e0*/  ST.E desc[UR4][R2.64+0x130], R25 ;  /* 0x0001301902007985 */ /* 0x0101e8000c101904 */
        /* <DEDUP_REMOVED lines=65> */
[----:B0-----:R-:W4:Y:S01]  /*42c00*/  LD.E R25, desc[UR24][R2.64+0x4] ;  /* 0x0000041802197980 */ /* 0x001f22000c101900 */
        /* <DEDUP_REMOVED lines=142> */
[----:B------:R-:W-:Y:S01]  /*434f0*/  VOTEU.ANY UP0, P0 ;  /* 0x00000000003f7886 */ /* 0x000fe20000000100 */
        /* <DEDUP_REMOVED lines=24> */
[----:B--2---:R-:W-:-:S06]  /*43680*/  WARPGROUP.ARRIVE ;  /* 0x00000000000079c5 */ /* 0x004fcc0000000000 */
        /* <DEDUP_REMOVED lines=753> */
[----:B------:R-:W-:Y:S02]  /*465a0*/  F2FP.BF16.F32.PACK_AB R152, R15, R18 ;  /* 0x000000120f98723e */ /* 0x000fe400000010ff */
[----:B------:R-:W-:Y:S02]  /*465b0*/  F2FP.BF16.F32.PACK_AB R154, R13, R14 ;  /* 0x0000000e0d9a723e */ /* 0x000fe400000010ff */
[----:B------:R-:W-:Y:S02]  /*465c0*/  F2FP.BF16.F32.PACK_AB R153, R11, R12 ;  /* 0x0000000c0b99723e */ /* 0x000fe400000010ff */
[----:B------:R-:W-:-:S02]  /*465d0*/  F2FP.BF16.F32.PACK_AB R155, R10, R0 ;  /* 0x000000000a9b723e */ /* 0x000fc400000010ff */
        /* <DEDUP_REMOVED lines=2724> */
[----:B------:R4:W-:Y:S04]  /*51020*/  ST.E desc[UR18][R2.64+0x1b4], R133 ;  /* 0x0001b48502007985 */ /* 0x0009e8000c101912 */
        /* <DEDUP_REMOVED lines=23> */
[----:B------:R4:W-:Y:S04]  /*511a0*/  ST.E desc[UR16][R2.64+0x1e4], R145 ;  /* 0x0001e49102007985 */ /* 0x0009e8000c101910 */
        /* <DEDUP_REMOVED lines=372> */
[----:B------:R-:W-:-:S02]  /*528f0*/  R2UR UR7, R7 ;  /* 0x00000000070772ca */ /* 0x000fc400000e0000 */
[----:B------:R-:W-:Y:S02]  /*52900*/  F2FP.BF16.F32.PACK_AB R186, R186, R187 ;  /* 0x000000bbbaba723e */ /* 0x000fe400000010ff */
[----:B------:R-:W-:Y:S02]  /*52910*/  R2UR UR6, R6 ;  /* 0x00000000060672ca */ /* 0x000fe400000e0000 */
[----:B------:R-:W-:Y:S02]  /*52920*/  F2FP.BF16.F32.PACK_AB R184, R188, R189 ;  /* 0x000000bdbcb8723e */ /* 0x000fe400000010ff */
[----:B------:R-:W-:Y:S02]  /*52930*/  F2FP.BF16.F32.PACK_AB R185, R161, R162 ;  /* 0x000000a2a1b9723e */ /* 0x000fe400000010ff */
[----:B------:R-:W-:Y:S02]  /*52940*/  F2FP.BF16.F32.PACK_AB R187, R159, R160 ;  /* 0x000000a09fbb723e */ /* 0x000fe400000010ff */
        /* <DEDUP_REMOVED lines=27> */
[C---:B------:R-:W-:Y:S01]  /*52b00*/  R2UR UR7, R5.reuse ;  /* 0x00000000050772ca */ /* 0x040fe200000e0000 */
[----:B------:R-:W-:Y:S02]  /*52b10*/  WARPGROUP.DEPBAR.LE gsb0, 0x0 ;  /* 0x00008000000079c5 */ /* 0x000fe40000010000 */
[----:B------:R-:W-:Y:S01]  /*52b20*/  ST.E desc[UR4][R2.64], R24 ;  /* 0x0000001802007985 */ /* 0x000fe2000c101904 */
[----:B------:R-:W-:Y:S02]  /*52b30*/  R2UR UR4, R4 ;  /* 0x00000000040472ca */ /* 0x000fe400000e0000 */
[----:B------:R-:W-:-:S07]  /*52b40*/  R2UR UR5, R5 ;  /* 0x00000000050572ca */ /* 0x000fce00000e0000 */
[----:B------:R0:W-:Y:S01]  /*52b50*/  ST.E desc[UR6][R2.64+0x4], R25 ;  /* 0x0000041902007985 */ /* 0x0001e2000c101906 */
[C---:B------:R-:W-:Y:S02]  /*52b60*/  R2UR UR6, R4.reuse ;  /* 0x00000000040672ca */ /* 0x040fe400000e0000 */
[C---:B------:R-:W-:Y:S01]  /*52b70*/  R2UR UR7, R5.reuse ;  /* 0x00000000050772ca */ /* 0x040fe200000e0000 */
[----:B------:R-:W-:Y:S01]  /*52b80*/  ST.E desc[UR8][R2.64+0x8], R26 ;  /* 0x0000081a02007985 */ /* 0x000fe2000c101908 */
[C---:B------:R-:W-:Y:S02]  /*52b90*/  R2UR UR8, R4.reuse ;  /* 0x00000000040872ca */ /* 0x040fe400000e0000 */
[C---:B------:R-:W-:Y:S01]  /*52ba0*/  R2UR UR9, R5.reuse ;  /* 0x00000000050972ca */ /* 0x040fe200000e0000 */
[----:B------:R1:W-:Y:S01]  /*52bb0*/  ST.E desc[UR10][R2.64+0xc], R27 ;  /* 0x00000c1b02007985 */ /* 0x0003e2000c10190a */
[C---:B------:R-:W-:Y:S02]  /*52bc0*/  R2UR UR10, R4.reuse ;  /* 0x00000000040a72ca */ /* 0x040fe400000e0000 */
[----:B------:R-:W-:Y:S01]  /*52bd0*/  R2UR UR11, R5 ;  /* 0x00000000050b72ca */ /* 0x000fe200000e0000 */
[----:B------:R-:W-:Y:S01]  /*52be0*/  ST.E desc[UR12][R2.64+0x10], R28 ;  /* 0x0000101c02007985 */ /* 0x000fe2000c10190c */
        /* <DEDUP_REMOVED lines=370> */
[----:B------:R4:W-:Y:S01]  /*54310*/  ST.E desc[UR6][R8.64], R191 ;  /* 0x000000bf08007985 */ /* 0x0009e2000c101906 */
        /* <DEDUP_REMOVED lines=19> */
[----:B-1----:R-:W4:Y:S01]  /*54450*/  LD.E R27, desc[UR20][R2.64+0x18] ;  /* 0x00001814021b7980 */ /* 0x002f22000c101900 */
[----:B------:R-:W-:-:S02]  /*54460*/  R2UR UR18, R4 ;  /* 0x00000000041272ca */ /* 0x000fc400000e0000 */
[C---:B------:R-:W-:Y:S01]  /*54470*/  R2UR UR19, R5.reuse ;  /* 0x00000000051372ca */ /* 0x040fe200000e0000 */
[----:B--2---:R-:W2:Y:S01]  /*54480*/  LD.E R29, desc[UR22][R2.64+0x1c] ;  /* 0x00001c16021d7980 */ /* 0x004ea2000c101900 */
[C---:B------:R-:W-:Y:S02]  /*54490*/  R2UR UR20, R4.reuse ;  /* 0x00000000041472ca */ /* 0x040fe400000e0000 */
[C---:B------:R-:W-:Y:S01]  /*544a0*/  R2UR UR21, R5.reuse ;  /* 0x00000000051572ca */ /* 0x040fe200000e0000 */
[----:B---3--:R-:W3:Y:S01]  /*544b0*/  LD.E R31, desc[UR24][R2.64+0x20] ;  /* 0x00002018021f7980 */ /* 0x008ee2000c101900 */
[C---:B------:R-:W-:Y:S02]  /*544c0*/  R2UR UR22, R4.reuse ;  /* 0x00000000041672ca */ /* 0x040fe400000e0000 */
[----:B------:R-:W-:Y:S01]  /*544d0*/  R2UR UR23, R5 ;  /* 0x00000000051772ca */ /* 0x000fe200000e0000 */
[----:B----4-:R-:W4:Y:S01]  /*544e0*/  LD.E R33, desc[UR26][R2.64+0x24] ;  /* 0x0000241a02217980 */ /* 0x010f22000c101900 */
        /* <DEDUP_REMOVED lines=375> */
[----:B--2---:R-:W-:Y:S01]  /*55c60*/  ST.E desc[UR18][R2.64+0x1c], R29 ;  /* 0x00001c1d02007985 */ /* 0x004fe2000c101912 */
[----:B------:R-:W-:-:S02]  /*55c70*/  R2UR UR18, R4 ;  /* 0x00000000041272ca */ /* 0x000fc400000e0000 */
[C---:B------:R-:W-:Y:S01]  /*55c80*/  R2UR UR19, R5.reuse ;  /* 0x00000000051372ca */ /* 0x040fe200000e0000 */
[----:B---3--:R-:W-:Y:S01]  /*55c90*/  ST.E desc[UR20][R2.64+0x20], R31 ;  /* 0x0000201f02007985 */ /* 0x008fe2000c101914 */
[C---:B------:R-:W-:Y:S02]  /*55ca0*/  R2UR UR20, R4.reuse ;  /* 0x00000000041472ca */ /* 0x040fe400000e0000 */
[C---:B------:R-:W-:Y:S01]  /*55cb0*/  R2UR UR21, R5.reuse ;  /* 0x00000000051572ca */ /* 0x040fe200000e0000 */
[----:B----4-:R-:W-:Y:S01]  /*55cc0*/  ST.E desc[UR22][R2.64+0x24], R33 ;  /* 0x0000242102007985 */ /* 0x010fe2000c101916 */
        /* <DEDUP_REMOVED lines=347> */
.L_x_11569:
[----:B------:R-:W-:Y:S05]  /*57280*/  BSYNC B2 ;  /* 0x0000000000027941 */ /* 0x000fea0003800000 */
.L_x_11568:
[C---:B------:R-:W-:Y:S02]  /*57290*/  R2UR UR6, R4.reuse ;  /* 0x00000000040672ca */ /* 0x040fe400000e0000 */
[C---:B------:R-:W-:Y:S02]  /*572a0*/  R2UR UR7, R5.reuse ;  /* 0x00000000050772ca */ /* 0x040fe400000e0000 */
[----:B------:R-:W-:Y:S02]  /*572b0*/  R2UR UR4, R4 ;  /* 0x00000000040472ca */ /* 0x000fe400000e0000 */
[----:B------:R-:W-:-:S09]  /*572c0*/  R2UR UR5, R5 ;  /* 0x00000000050572ca */ /* 0x000fd200000e0000 */
[----:B------:R-:W2:Y:S04]  /*572d0*/  LD.E.64 R2, desc[UR6][R8.64+0x20] ;  /* 0x0000200608027980 */ /* 0x000ea8000c101b00 */
[----:B------:R-:W3:Y:S01]  /*572e0*/  LD.E R0, desc[UR4][R8.64+0xc] ;  /* 0x00000c0408007980 */ /* 0x000ee2000c101900 */
[----:B------:R-:W-:Y:S01]  /*572f0*/  IMAD.MOV.U32 R193, RZ, RZ, 0x0 ;  /* 0x00000000ffc17424 */ /* 0x000fe200078e00ff */
[----:B--2---:R-:W-:-:S05]  /*57300*/  MOV R3, R2 ;  /* 0x0000000200037202 */ /* 0x004fca0000000f00 */
[----:B-----5:R-:W-:-:S05]  /*57310*/  IMAD R3, R6, 0x8, R3 ;  /* 0x0000000806037824 */ /* 0x020fca00078e0203 */
[----:B---3--:R-:W-:-:S04]  /*57320*/  PRMT R0, R0, 0x654, R3 ;  /* 0x0000065400007816 */ /* 0x008fc80000000003 */
[----:B------:R0:W-:Y:S02]  /*57330*/  SYNCS.ARRIVE.TRANS64.RED.A1T0 RZ, [R0+URZ], RZ ;  /* 0x000000ff00ff79a7 */ /* 0x0001e4000810043f */
[----:B0-----:R-:W-:Y:S05]  /*57340*/  RET.REL.NODEC R192 `(_ZN7cutlass13device_kernelIN5flash11enable_sm90INS1_16FlashAttnFwdSm90INS1_25CollectiveMainloopFwdSm90ILi2EN4cute5tupleIJNS5_1CILi1EEES8_S8_EEENS6_IJNS7_ILi128EEENS7_ILi96EEENS7_ILi64EEEEEELi256ENS_10bfloat16_tEfNS_4arch4Sm90ELb0ELb1ELb1ELb0ELb1ELb0ELb1ELb1ELb0ELb1ELb1ELb0EEENS1_21CollectiveEpilogueFwdINS6_IJSA_NS7_ILi256EEESB_EEES9_SE_SG_Li256ELb0ELb1ELb1ELb0EEENS1_19SingleTileSchedulerILb0ELb1ELb1ELi128EEEEEEEEEvNT_6ParamsE) ;  /* 0xfffffa8cc02c7950 */ /* 0x001fea0003c3ffff */
.L_x_11544:
[----:B0-----:R0:W1:Y:S02]  /*57350*/  SYNCS.PHASECHK.TRANS64.TRYWAIT P0, [R10+URZ], R11 ;  /* 0x0000000b0a0075a7 */ /* 0x001064000800017f */
[----:B-1----:R-:W-:Y:S05]  /*57360*/  @!P0 NANOSLEEP.SYNCS 0x989680 ;  /* 0x009896800000895d */ /* 0x002fea0003900000 */
[----:B------:R-:W1:Y:S02]  /*57370*/  @!P0 SYNCS.PHASECHK.TRANS64 P0, [R10+URZ], R11 ;  /* 0x0000000b0a0085a7 */ /* 0x000e64000800007f */
[----:B-1----:R-:W-:Y:S05]  /*57380*/  @!P0 BRA `(.L_x_11544) ;  /* 0xfffffffc00f08947 */ /* 0x002fea000383ffff */
[----:B------:R-:W-:Y:S05]  /*57390*/  BRA `(.L_x_11543) ;  /* 0xfffffe48001c7947 */ /* 0x000fea000383ffff */
.L_x_11551:
[----:B0-----:R0:W1:Y:S02]  /*573a0*/  SYNCS.PHASECHK.TRANS64.TRYWAIT P0, [R10+URZ], R11 ;  /* 0x0000000b0a0075a7 */ /* 0x001064000800017f */
[----:B-1----:R-:W-:Y:S05]  /*573b0*/  @!P0 NANOSLEEP.SYNCS 0x989680 ;  /* 0x009896800000895d */ /* 0x002fea0003900000 */
[----:B------:R-:W1:Y:S02]  /*573c0*/  @!P0 SYNCS.PHASECHK.TRANS64 P0, [R10+URZ], R11 ;  /* 0x0000000b0a0085a7 */ /* 0x000e64000800007f */
[----:B-1----:R-:W-:Y:S05]  /*573d0*/  @!P0 BRA `(.L_x_11551) ;  /* 0xfffffffc00f08947 */ /* 0x002fea000383ffff */
[----:B------:R-:W-:Y:S05]  /*573e0*/  BRA `(.L_x_11550) ;  /* 0xfffffe4c00f07947 */ /* 0x000fea000383ffff */
.L_x_11570:
        /* <DEDUP_REMOVED lines=9> */
.L_x_15771:


//--------------------- .text._ZN7cutlass13device_kernelIN5flash11enable_sm90INS1_16FlashAttnFwdSm90INS1_25CollectiveMainloopFwdSm90ILi2EN4cute5tupleIJNS5_1CILi1EEES8_S8_EEENS6_IJNS7_ILi128EEENS7_ILi96EEENS7_ILi64EEEEEELi256ENS_10bfloat16_tEfNS_4arch4Sm90ELb0ELb1ELb1ELb1ELb1ELb0ELb0ELb1ELb0ELb1ELb1ELb0EEENS1_21CollectiveEpilogueFwdINS6_IJSA_NS7_ILi256EEESB_EEES9_SE_SG_Li256ELb1ELb1ELb1ELb0EEENS1_36VarlenDynamicPersistentTileSchedulerILi128ELi96ELi256ELi128ELb1ELb1ELb1ELb1ELb0ELb1EEEEEEEEEvNT_6ParamsE --------------------------
	.section	.text._ZN7cutlass13device_kernelIN5flash11enable_sm90INS1_16FlashAttnFwdSm90INS1_25CollectiveMainloopFwdSm90ILi2EN4cute5tupleIJNS5_1CILi1EEES8_S8_EEENS6_IJNS7_ILi128EEENS7_ILi96EEENS7_ILi64EEEEEELi256ENS_10bfloat16_tEfNS_4arch4Sm90ELb0ELb1ELb1ELb1ELb1ELb0ELb0ELb1ELb0ELb1ELb1ELb0EEENS1_21CollectiveEpilogueFwdINS6_IJSA_NS7_ILi256EEESB_EEES9_SE_SG_Li256ELb1ELb1ELb1ELb0EEENS1_36VarlenDynamicPersistentTileSchedulerILi128ELi96ELi256ELi128ELb1ELb1ELb1ELb1ELb0ELb1EEEEEEEEEvNT_6ParamsE,"ax",@progbits
	.align	128
.text._ZN7cutlass13device_kernelIN5flash11enable_sm90INS1_16FlashAttnFwdSm90INS1_25CollectiveMainloopFwdSm90ILi2EN4cute5tupleIJNS5_1CILi1EEES8_S8_EEENS6_IJNS7_ILi128EEENS7_ILi96EEENS7_ILi64EEEEEELi256ENS_10bfloat16_tEfNS_4arch4Sm90ELb0ELb1ELb1ELb1ELb1ELb0ELb0ELb1ELb0ELb1ELb1ELb0EEENS1_21CollectiveEpilogueFwdINS6_IJSA_NS7_ILi256EEESB_EEES9_SE_SG_Li256ELb1ELb1ELb1ELb0EEENS1_36VarlenDynamicPersistentTileSchedulerILi128ELi96ELi256ELi128ELb1ELb1ELb1ELb1ELb0ELb1EEEEEEEEEvNT_6ParamsE:
        .type           _ZN7cutlass13device_kernelIN5flash11enable_sm90INS1_16FlashAttnFwdSm90INS1_25CollectiveMainloopFwdSm90ILi2EN4cute5tupleIJNS5_1CILi1EEES8_S8_EEENS6_IJNS7_ILi128EEENS7_ILi96EEENS7_ILi64EEEEEELi256ENS_10bfloat16_tEfNS_4arch4Sm90ELb0ELb1ELb1ELb1ELb1ELb0ELb0ELb1ELb0ELb1ELb1ELb0EEENS1_21CollectiveEpilogueFwdINS6_IJSA_NS7_ILi256EEESB_EEES9_SE_SG_Li256ELb1ELb1ELb1ELb0EEENS1_36VarlenDynamicPersistentTileSchedulerILi128ELi96ELi256ELi128ELb1ELb1ELb1ELb1ELb0ELb1EEEEEEEEEvNT_6ParamsE,@function
        .size           _ZN7cutlass13device_kernelIN5flash11enable_sm90INS1_16FlashAttnFwdSm90INS1_25CollectiveMainloopFwdSm90ILi2EN4cute5tupleIJNS5_1CILi1EEES8_S8_EEENS6_IJNS7_ILi128EEENS7_ILi96EEENS7_ILi64EEEEEELi256ENS_10bfloat16_tEfNS_4arch4Sm90ELb0ELb1ELb1ELb1ELb1ELb0ELb0ELb1ELb0ELb1ELb1ELb0EEENS1_21CollectiveEpilogueFwdINS6_IJSA_NS7_ILi256EEESB_EEES9_SE_SG_Li256ELb1ELb1ELb1ELb0EEENS1_36VarlenDynamicPersistentTileSchedulerILi128ELi96ELi256ELi128ELb1ELb1ELb1ELb1ELb0ELb1EEEEEEEEEvNT_6ParamsE,(.L_x_15773 - _ZN7cutlass13device_kernelIN5flash11enable_sm90INS1_16FlashAttnFwdSm90INS1_25CollectiveMainloopFwdSm90ILi2EN4cute5tupleIJNS5_1CILi1EEES8_S8_EEENS6_IJNS7_ILi128EEENS7_ILi96EEENS7_ILi64EEEEEELi256ENS_10bfloat16_tEfNS_4arch4Sm90ELb0ELb1ELb1ELb1ELb1ELb0ELb0ELb1ELb0ELb1ELb1ELb0EEENS1_21CollectiveEpilogueFwdINS6_IJSA_NS7_ILi256EEESB_EEES9_SE_SG_Li256ELb1ELb1ELb1ELb0EEENS1_36VarlenDynamicPersistentTileSchedulerILi128ELi96ELi256ELi128ELb1ELb1ELb1ELb1ELb0ELb1EEEEEEEEEvNT_6ParamsE)
        .other          _ZN7cutlass13device_kernelIN5flash11enable_sm90INS1_16FlashAttnFwdSm90INS1_25CollectiveMainloopFwdSm90ILi2EN4cute5tupleIJNS5_1CILi1EEES8_S8_EEENS6_IJNS7_ILi128EEENS7_ILi96EEENS7_ILi64EEEEEELi256ENS_10bfloat16_tEfNS_4arch4Sm90ELb0ELb1ELb1ELb1ELb1ELb0ELb0ELb1ELb0ELb1ELb1ELb0EEENS1_21CollectiveEpilogueFwdINS6_IJSA_NS7_ILi256EEESB_EEES9_SE_SG_Li256ELb1ELb1ELb1ELb0EEENS1_36VarlenDynamicPersistentTileSchedulerILi128ELi96ELi256ELi128ELb1ELb1ELb1ELb1ELb0ELb1EEEEEEEEEvNT_6ParamsE,@"STO_CUDA_ENTRY STV_DEFAULT"
_ZN7cutlass13device_kernelIN5flash11enable_sm90INS1_16FlashAttnFwdSm90INS1_25CollectiveMainloopFwdSm90ILi2EN4cute5tupleIJNS5_1CILi1EEES8_S8_EEENS6_IJNS7_ILi128EEENS7_ILi96EEENS7_ILi64EEEEEELi256ENS_10bfloat16_tEfNS_4arch4Sm90ELb0ELb1ELb1ELb1ELb1ELb0ELb0ELb1ELb0ELb1ELb1ELb0EEENS1_21CollectiveEpilogueFwdINS6_IJSA_NS7_ILi256EEESB_EEES9_SE_SG_Li256ELb1ELb1ELb1ELb0EEENS1_36VarlenDynamicPersistentTileSchedulerILi128ELi96ELi256ELi128ELb1ELb1ELb1ELb1ELb0ELb1EEEEEEEEEvNT_6ParamsE:
        /* <DEDUP_REMOVED lines=45> */
.L_x_11571:
        /* <DEDUP_REMOVED lines=22> */
.L_x_11572:
        /* <DEDUP_REMOVED lines=18> */
.L_x_11573:
        /* <DEDUP_REMOVED lines=22> */
.L_x_11574:
        /* <DEDUP_REMOVED lines=23> */
.L_x_11575:
        /* <DEDUP_REMOVED lines=13> */
[----:B------:R-:W-:Y:S05]  /*08f0*/  @!P1 BRA `(.L_x_11576) ;  /* 0x000001b800e89947 */ /* 0x000fea0003800000 */
.L_x_11577:
[----:B------:R-:W-:-:S08]  /*0900*/  NOP ;  /* 0x0000000000007918 */ /* 0x000fd00000000000 */
[----:B------:R-:W1:Y:S02]  /*0910*/  USETMAXREG.TRY_ALLOC.CTAPOOL UP0, 0xe8 ;  /* 0x000000e8000079c8 */ /* 0x000e640008000600 */
[----:B-1----:R-:W-:-:S13]  /*0920*/  PLOP3.LUT P0, PT, PT, PT, UP0, 0x80, 0x0 ;  /* 0x000000000000781c */ /* 0x002fda0003f0f008 */
[----:B------:R-:W-:Y:S05]  /*0930*/  @!P0 BRA `(.L_x_11577) ;  /* 0xfffffffc00f08947 */ /* 0x000fea000383ffff */
[----:B------:R-:W1:Y:S01]  /*0940*/  S2R R0, SR_TID.X ;  /* 0x0000000000007919 */ /* 0x000e620000002100 */
[----:B------:R-:W-:Y:S06]  /*0950*/  BAR.ARV 0x8, 0x180 ;  /* 0x0206000000007b1d */ /* 0x000fec0000002000 */
[----:B0-----:R-:W-:Y:S01]  /*0960*/  IADD3 R2, P1, R16, 0x1c0, RZ ;  /* 0x000001c010027810 */ /* 0x001fe20007f3e0ff */
[----:B------:R-:W-:Y:S01]  /*0970*/  ULDC UR4, c[0x0][0xc3c] ;  /* 0x00030f0000047ab9 */ /* 0x000fe20000000800 */
[----:B------:R-:W0:Y:S03]  /*0980*/  S2R R7, SR_CgaCtaId ;  /* 0x0000000000077919 */ /* 0x000e260000008800 */
[----:B------:R-:W-:Y:S01]  /*0990*/  IMAD.X R3, RZ, RZ, R17, P1 ;  /* 0x000000ffff037224 */ /* 0x000fe200008e0611 */
[----:B------:R-:W-:Y:S04]  /*09a0*/  STL.64 [R1+0x1c0], RZ ;  /* 0x0001c0ff01007387 */ /* 0x000fe80000100a00 */
[----:B------:R-:W-:Y:S04]  /*09b0*/  STL.64 [R1+0x448], R2 ;  /* 0x0004480201007387 */ /* 0x000fe80000100a00 */
[----:B------:R-:W-:Y:S01]  /*09c0*/  STL [R1+0x1c8], RZ ;  /* 0x0001c8ff01007387 */ /* 0x000fe20000100800 */
[----:B-1----:R-:W-:-:S04]  /*09d0*/  SHF.R.U32.HI R0, RZ, 0x7, R0 ;  /* 0x00000007ff007819 */ /* 0x002fc80000011600 */
[----:B------:R-:W-:Y:S02]  /*09e0*/  ISETP.NE.AND P0, PT, R0, 0x1, PT ;  /* 0x000000010000780c */ /* 0x000fe40003f05270 */
[----:B------:R-:W-:-:S04]  /*09f0*/  MOV R0, 0x400 ;  /* 0x0000040000007802 */ /* 0x000fc80000000f00 */
[----:B0-----:R-:W-:-:S07]  /*0a00*/  LEA R0, R7, R0, 0x18 ;  /* 0x0000000007007211 */ /* 0x001fce00078ec0ff */
[----:B------:R-:W-:Y:S08]  /*0a10*/  @!P0 BAR.ARV 0x9, 0x100 ;  /* 0x0244000000008b1d */ /* 0x000ff00000002000 */
[----:B------:R-:W-:Y:S06]  /*0a20*/  BAR.SYNC.DEFER_BLOCKING 0x5, 0x180 ;  /* 0x0146000000007b1d */ /* 0x000fec0000010000 */
[----:B------:R-:W0:Y:S02]  /*0a30*/  LDS.128 R12, [R0+0x228d0] ;  /* 0x0228d000000c7984 */ /* 0x000e240000000c00 */
[----:B------:R-:W-:Y:S06]  /*0a40*/  BAR.ARV 0x4, 0x180 ;  /* 0x0106000000007b1d */ /* 0x000fec0000002000 */
[----:B0-----:R-:W-:-:S13]  /*0a50*/  ISETP.GE.AND P0, PT, R15, UR4, PT ;  /* 0x000000040f007c0c */ /* 0x001fda000bf06270 */
[----:B------:R-:W-:Y:S05]  /*0a60*/  @P0 EXIT ;  /* 0x000000000000094d */ /* 0x000fea0003800000 */
[----:B------:R-:W0:Y:S01]  /*0a70*/  S2R R2, SR_TID.X ;  /* 0x0000000000027919 */ /* 0x000e220000002100 */
[----:B------:R-:W-:Y:S01]  /*0a80*/  R2UR UR5, R13 ;  /* 0x000000000d0572ca */ /* 0x000fe200000e0000 */
[----:B------:R-:W-:Y:S01]  /*0a90*/  UMOV UR61, URZ ;  /* 0x0000003f003d7c82 */ /* 0x000fe20008000000 */
[----:B------:R-:W-:Y:S02]  /*0aa0*/  R2UR UR6, R14 ;  /* 0x000000000e0672ca */ /* 0x000fe400000e0000 */
[----:B------:R-:W-:Y:S01]  /*0ab0*/  R2UR UR7, R15 ;  /* 0x000000000f0772ca */ /* 0x000fe200000e0000 */
[----:B0-----:R-:W-:-:S05]  /*0ac0*/  VIADD R214, R2, 0xffffff80 ;  /* 0xffffff8002d67836 */ /* 0x001fca0000000000 */
[----:B------:R-:W-:-:S04]  /*0ad0*/  SHF.R.S32.HI R3, RZ, 0x1f, R214 ;  /* 0x0000001fff037819 */ /* 0x000fc800000114d6 */
[CC--:B------:R-:W-:Y:S02]  /*0ae0*/  LEA.HI R0, R3.reuse, R214.reuse, RZ, 0x7 ;  /* 0x000000d603007211 */ /* 0x0c0fe400078f38ff */
[----:B------:R-:W-:Y:S02]  /*0af0*/  LEA.HI R4, R3, R214, RZ, 0x5 ;  /* 0x000000d603047211 */ /* 0x000fe400078f28ff */
[----:B------:R-:W-:-:S03]  /*0b00*/  LOP3.LUT R5, R0, 0xffffff80, RZ, 0xc0, !PT ;  /* 0xffffff8000057812 */ /* 0x000fc600078ec0ff */
[----:B------:R-:W-:Y:S02]  /*0b10*/  IMAD.SHL.U32 R6, R4, 0x20, RZ ;  /* 0x0000002004067824 */ /* 0x000fe400078e00ff */
[----:B------:R-:W-:Y:S01]  /*0b20*/  IMAD.IADD R19, R214, 0x1, -R5 ;  /* 0x00000001d6137824 */ /* 0x000fe200078e0a05 */
[----:B------:R-:W-:Y:S02]  /*0b30*/  LEA.HI R5, R3, R214, RZ, 0x4 ;  /* 0x000000d603057211 */ /* 0x000fe400078f20ff */
[----:B------:R-:W-:Y:S02]  /*0b40*/  LOP3.LUT R12, R6, 0xfffffc00, RZ, 0xc0, !PT ;  /* 0xfffffc00060c7812 */ /* 0x000fe400078ec0ff */
[----:B------:R-:W-:Y:S01]  /*0b50*/  SHF.R.S32.HI R8, RZ, 0x4, R5 ;  /* 0x00000004ff087819 */ /* 0x000fe20000011405 */
[----:B------:R-:W-:Y:S01]  /*0b60*/  STL [R1+0x454], R19 ;  /* 0x0004541301007387 */ /* 0x000fe20000100800 */
[----:B------:R-:W-:Y:S02]  /*0b70*/  SHF.R.S32.HI R2, RZ, 0x1f, R19 ;  /* 0x0000001fff027819 */ /* 0x000fe40000011413 */
[----:B------:R-:W-:-:S02]  /*0b80*/  LEA.HI R10, R5, R8, RZ, 0x1 ;  /* 0x00000008050a7211 */ /* 0x000fc400078f08ff */
[----:B------:R-:W-:Y:S02]  /*0b90*/  LEA.HI R4, R2, R19, RZ, 0x2 ;  /* 0x0000001302047211 */ /* 0x000fe400078f10ff */
[----:B------:R-:W-:Y:S02]  /*0ba0*/  LOP3.LUT R11, R10, 0x1ffffffe, RZ, 0xc0, !PT ;  /* 0x1ffffffe0a0b7812 */ /* 0x000fe400078ec0ff */
[----:B------:R-:W-:Y:S02]  /*0bb0*/  LOP3.LUT R9, R5, 0x3fffff0, RZ, 0xc0, !PT ;  /* 0x03fffff005097812 */ /* 0x000fe400078ec0ff */
[--C-:B------:R-:W-:Y:S01]  /*0bc0*/  SHF.R.S32.HI R5, RZ, 0x2, R4.reuse ;  /* 0x00000002ff057819 */ /* 0x100fe20000011404 */
[----:B------:R-:W-:Y:S01]  /*0bd0*/  IMAD.IADD R11, R8, 0x1, -R11 ;  /* 0x00000001080b7824 */ /* 0x000fe200078e0a0b */
[----:B------:R-:W-:Y:S01]  /*0be0*/  SHF.R.S32.HI R6, RZ, 0x1f, R4 ;  /* 0x0000001fff067819 */ /* 0x000fe20000011404 */
[----:B------:R-:W-:Y:S01]  /*0bf0*/  IMAD.IADD R9, R214, 0x1, -R9 ;  /* 0x00000001d6097824 */ /* 0x000fe200078e0a09 */
[----:B------:R-:W-:-:S02]  /*0c00*/  SHF.R.S32.HI R8, RZ, 0x7, R0 ;  /* 0x00000007ff087819 */ /* 0x000fc40000011400 */
[----:B------:R-:W-:Y:S01]  /*0c10*/  LEA.HI R6, R6, R5, RZ, 0x3 ;  /* 0x0000000506067211 */ /* 0x000fe200078f18ff */
[----:B------:R-:W-:Y:S01]  /*0c20*/  IMAD R12, R9, 0x40, R12 ;  /* 0x00000040090c7824 */ /* 0x000fe200078e020c */
[----:B------:R-:W-:Y:S01]  /*0c30*/  LOP3.LUT R4, R4, 0x7ffffffc, RZ, 0xc0, !PT ;  /* 0x7ffffffc04047812 */ /* 0x000fe200078ec0ff */
[----:B------:R-:W-:Y:S01]  /*0c40*/  STL [R1+0x458], R8 ;  /* 0x0004580801007387 */ /* 0x000fe20000100800 */
[----:B------:R-:W-:Y:S01]  /*0c50*/  LOP3.LUT R6, R6, 0xfffffff8, RZ, 0xc0, !PT ;  /* 0xfffffff806067812 */ /* 0x000fe200078ec0ff */
[----:B------:R-:W-:Y:S01]  /*0c60*/  IMAD R10, R11, 0x8, R12 ;  /* 0x000000080b0a7824 */ /* 0x000fe200078e020c */
[----:B------:R-:W-:Y:S01]  /*0c70*/  LEA.HI R2, R2, R19, RZ, 0x5 ;  /* 0x0000001302027211 */ /* 0x000fe200078f28ff */
[----:B------:R-:W-:Y:S01]  /*0c80*/  IMAD.IADD R4, R19, 0x1, -R4 ;  /* 0x0000000113047824 */ /* 0x000fe200078e0a04 */
[----:B------:R-:W-:Y:S01]  /*0c90*/  LEA.HI R0, R0, R8, RZ, 0x1 ;  /* 0x0000000800007211 */ /* 0x000fe200078f08ff */
[----:B------:R-:W-:Y:S01]  /*0ca0*/  IMAD.IADD R5, R5, 0x1, -R6 ;  /* 0x0000000105057824 */ /* 0x000fe200078e0a06 */
[----:B------:R-:W-:Y:S01]  /*0cb0*/  SHF.R.S32.HI R2, RZ, 0x5, R2 ;  /* 0x00000005ff027819 */ /* 0x000fe20000011402 */
[----:B------:R-:W-:Y:S01]  /*0cc0*/  IMAD.SHL.U32 R177, R4, 0x2, RZ ;  /* 0x0000000204b17824 */ /* 0x000fe200078e00ff */
[----:B------:R-:W-:Y:S01]  /*0cd0*/  LOP3.LUT R0, R0, 0x3fffffe, RZ, 0xc0, !PT ;  /* 0x03fffffe00007812 */ /* 0x000fe200078ec0ff */
[----:B------:R-:W-:Y:S01]  /*0ce0*/  STL [R1+0x460], R10 ;  /* 0x0004600a01007387 */ /* 0x000fe20000100800 */
[CC--:B------:R-:W-:Y:S01]  /*0cf0*/  LEA.HI R9, R3.reuse, R214.reuse, RZ, 0x2 ;  /* 0x000000d603097211 */ /* 0x0c0fe200078f10ff */
[----:B------:R-:W-:Y:S01]  /*0d00*/  IMAD R5, R2, 0x10, R5 ;  /* 0x0000001002057824 */ /* 0x000fe200078e0205 */
[----:B------:R-:W-:Y:S01]  /*0d10*/  LEA.HI R3, R3, R214, RZ, 0x3 ;  /* 0x000000d603037211 */ /* 0x000fe200078f18ff */
[----:B------:R-:W-:Y:S01]  /*0d20*/  IMAD.IADD R0, R8, 0x1, -R0 ;  /* 0x0000000108007824 */ /* 0x000fe200078e0a00 */
[----:B------:R-:W-:Y:S01]  /*0d30*/  LOP3.LUT R9, R9, 0xfffffffc, RZ, 0xc0, !PT ;  /* 0xfffffffc09097812 */ /* 0x000fe200078ec0ff */
[----:B------:R-:W-:Y:S01]  /*0d40*/  VIADD R209, R177, 0x10 ;  /* 0x00000010b1d17836 */ /* 0x000fe20000000000 */
[----:B------:R-:W-:Y:S01]  /*0d50*/  LOP3.LUT R215, R3, 0xfffffff8, RZ, 0xc0, !PT ;  /* 0xfffffff803d77812 */ /* 0x000fe200078ec0ff */
[----:B------:R-:W-:Y:S01]  /*0d60*/  IMAD R176, R0, 0x40, R5 ;  /* 0x0000004000b07824 */ /* 0x000fe200078e0205 */
[----:B------:R-:W-:Y:S01]  /*0d70*/  SHF.R.S32.HI R213, RZ, 0x3, R3 ;  /* 0x00000003ffd57819 */ /* 0x000fe20000011403 */
[C---:B------:R-:W-:Y:S01]  /*0d80*/  VIADD R210, R177.reuse, 0x8 ;  /* 0x00000008b1d27836 */ /* 0x040fe20000000000 */
[----:B------:R-:W-:Y:S01]  /*0d90*/  SHF.R.S32.HI R0, RZ, 0x1f, R209 ;  /* 0x0000001fff007819 */ /* 0x000fe200000114d1 */
[----:B------:R-:W-:-:S02]  /*0da0*/  VIADD R206, R177, 0x28 ;  /* 0x00000028b1ce7836 */ /* 0x000fc40000000000 */
[C---:B------:R-:W-:Y:S01]  /*0db0*/  VIADD R208, R177.reuse, 0x18 ;  /* 0x00000018b1d07836 */ /* 0x040fe20000000000 */
[----:B------:R-:W-:Y:S01]  /*0dc0*/  SHF.R.S32.HI R2, RZ, 0x1f, R210 ;  /* 0x0000001fff027819 */ /* 0x000fe200000114d2 */
[----:B------:R0:W-:Y:S01]  /*0dd0*/  STL [R1+0x440], R0 ;  /* 0x0004400001007387 */ /* 0x0001e20000100800 */
[C---:B------:R-:W-:Y:S02]  /*0de0*/  VIADD R207, R177.reuse, 0x20 ;  /* 0x00000020b1cf7836 */ /* 0x040fe40000000000 */
[C---:B------:R-:W-:Y:S01]  /*0df0*/  VIADD R203, R177.reuse, 0x40 ;  /* 0x00000040b1cb7836 */ /* 0x040fe20000000000 */
[----:B------:R1:W-:Y:S01]  /*0e00*/  STL [R1+0x444], R2 ;  /* 0x0004440201007387 */ /* 0x0003e20000100800 */
[----:B------:R-:W-:Y:S01]  /*0e10*/  SHF.R.S32.HI R3, RZ, 0x1f, R208 ;  /* 0x0000001fff037819 */ /* 0x000fe200000114d0 */
[C---:B------:R-:W-:Y:S02]  /*0e20*/  VIADD R205, R177.reuse, 0x30 ;  /* 0x00000030b1cd7836 */ /* 0x040fe40000000000 */
[C---:B------:R-:W-:Y:S01]  /*0e30*/  VIADD R204, R177.reuse, 0x38 ;  /* 0x00000038b1cc7836 */ /* 0x040fe20000000000 */
[----:B0-----:R-:W-:Y:S01]  /*0e40*/  SHF.R.S32.HI R0, RZ, 0x1f, R206 ;  /* 0x0000001fff007819 */ /* 0x001fe200000114ce */
[C---:B------:R-:W-:Y:S01]  /*0e50*/  VIADD R200, R177.reuse, 0x58 ;  /* 0x00000058b1c87836 */ /* 0x040fe20000000000 */
[----:B------:R0:W-:Y:S01]  /*0e60*/  STL [R1+0x43c], R3 ;  /* 0x00043c0301007387 */ /* 0x0001e20000100800 */
[----:B------:R-:W-:Y:S01]  /*0e70*/  IMAD.IADD R9, R214, 0x1, -R9 ;  /* 0x00000001d6097824 */ /* 0x000fe200078e0a09 */
[----:B-1----:R-:W-:Y:S01]  /*0e80*/  SHF.R.S32.HI R2, RZ, 0x1f, R207 ;  /* 0x0000001fff027819 */ /* 0x002fe200000114cf */
[C---:B------:R-:W-:Y:S01]  /*0e90*/  VIADD R202, R177.reuse, 0x48 ;  /* 0x00000048b1ca7836 */ /* 0x040fe20000000000 */
[----:B------:R1:W-:Y:S01]  /*0ea0*/  STL [R1+0x434], R0 ;  /* 0x0004340001007387 */ /* 0x0003e20000100800 */
[----:B------:R-:W-:Y:S01]  /*0eb0*/  VIADD R201, R177, 0x50 ;  /* 0x00000050b1c97836 */ /* 0x000fe20000000000 */
[----:B------:R-:W-:Y:S01]  /*0ec0*/  LEA.HI R6, R9, R9, RZ, 0x1 ;  /* 0x0000000909067211 */ /* 0x000fe200078f08ff */
[C---:B------:R-:W-:Y:S01]  /*0ed0*/  VIADD R197, R177.reuse, 0x70 ;  /* 0x00000070b1c57836 */ /* 0x040fe20000000000 */
[----:B------:R2:W-:Y:S01]  /*0ee0*/  STL [R1+0x438], R2 ;  /* 0x0004380201007387 */ /* 0x0005e20000100800 */
[C---:B------:R-:W-:Y:S01]  /*0ef0*/  VIADD R199, R177.reuse, 0x60 ;  /* 0x00000060b1c77836 */ /* 0x040fe20000000000 */
[----:B0-----:R-:W-:Y:S01]  /*0f00*/  SHF.R.S32.HI R3, RZ, 0x1f, R205 ;  /* 0x0000001fff037819 */ /* 0x001fe200000114cd */
[C---:B------:R-:W-:Y:S01]  /*0f10*/  VIADD R198, R177.reuse, 0x68 ;  /* 0x00000068b1c67836 */ /* 0x040fe20000000000 */
[----:B------:R-:W-:Y:S01]  /*0f20*/  LOP3.LUT R6, R6, 0x1ffffffe, RZ, 0xc0, !PT ;  /* 0x1ffffffe06067812 */ /* 0x000fe200078ec0ff */
[C---:B------:R-:W-:Y:S01]  /*0f30*/  VIADD R194, R177.reuse, 0x88 ;  /* 0x00000088b1c27836 */ /* 0x040fe20000000000 */
[----:B-1----:R-:W-:Y:S01]  /*0f40*/  SHF.R.S32.HI R0, RZ, 0x1f, R203 ;  /* 0x0000001fff007819 */ /* 0x002fe200000114cb */
[----:B------:R0:W-:Y:S01]  /*0f50*/  STL [R1+0x430], R3 ;  /* 0x0004300301007387 */ /* 0x0001e20000100800 */
[----:B------:R-:W-:Y:S01]  /*0f60*/  VIADD R196, R177, 0x78 ;  /* 0x00000078b1c47836 */ /* 0x000fe20000000000 */
[----:B--2---:R-:W-:-:S02]  /*0f70*/  SHF.R.S32.HI R2, RZ, 0x1f, R204 ;  /* 0x0000001fff027819 */ /* 0x004fc400000114cc */
[----:B------:R1:W-:Y:S01]  /*0f80*/  STL [R1+0x428], R0 ;  /* 0x0004280001007387 */ /* 0x0003e20000100800 */
[----:B------:R-:W-:Y:S02]  /*0f90*/  VIADD R195, R177, 0x80 ;  /* 0x00000080b1c37836 */ /* 0x000fe40000000000 */
[----:B------:R-:W-:Y:S01]  /*0fa0*/  IMAD.IADD R9, R9, 0x1, -R6 ;  /* 0x0000000109097824 */ /* 0x000fe200078e0a06 */
[----:B------:R2:W-:Y:S01]  /*0fb0*/  STL [R1+0x42c], R2 ;  /* 0x00042c0201007387 */ /* 0x0005e20000100800 */
[----:B------:R-:W-:Y:S01]  /*0fc0*/  IMAD.IADD R215, R214, 0x1, -R215 ;  /* 0x00000001d6d77824 */ /* 0x000fe200078e0ad7 */
[----:B0-----:R-:W-:Y:S01]  /*0fd0*/  SHF.R.S32.HI R3, RZ, 0x1f, R202 ;  /* 0x0000001fff037819 */ /* 0x001fe200000114ca */
[----:B------:R-:W-:Y:S02]  /*0fe0*/  VIADD R193, R177, 0x90 ;  /* 0x00000090b1c17836 */ /* 0x000fe40000000000 */
[----:B------:R-:W-:Y:S01]  /*0ff0*/  IMAD.SHL.U32 R18, R215, 0x8, RZ ;  /* 0x00000008d7127824 */ /* 0x000fe200078e00ff */
[----:B-1----:R-:W-:Y:S01]  /*1000*/  SHF.R.S32.HI R0, RZ, 0x1f, R200 ;  /* 0x0000001fff007819 */ /* 0x002fe200000114c8 */
[----:B------:R0:W-:Y:S01]  /*1010*/  STL [R1+0x424], R3 ;  /* 0x0004240301007387 */ /* 0x0001e20000100800 */
[C---:B------:R-:W-:Y:S01]  /*1020*/  VIADD R192, R177.reuse, 0x98 ;  /* 0x00000098b1c07836 */ /* 0x040fe20000000000 */
[----:B------:R-:W-:Y:S01]  /*1030*/  SHF.R.S32.HI R229, RZ, 0x1f, R193 ;  /* 0x0000001fffe57819 */ /* 0x000fe200000114c1 */
[C---:B------:R-:W-:Y:S01]  /*1040*/  VIADD R22, R18.reuse, 0x40 ;  /* 0x0000004012167836 */ /* 0x040fe20000000000 */
[----:B------:R1:W-:Y:S01]  /*1050*/  STL [R1+0x41c], R0 ;  /* 0x00041c0001007387 */ /* 0x0003e20000100800 */
[----:B--2---:R-:W-:Y:S01]  /*1060*/  SHF.R.S32.HI R2, RZ, 0x1f, R201 ;  /* 0x0000001fff027819 */ /* 0x004fe200000114c9 */
[C---:B------:R-:W-:Y:S01]  /*1070*/  VIADD R19, R18.reuse, 0x80 ;  /* 0x0000008012137836 */ /* 0x040fe20000000000 */
[----:B------:R-:W-:Y:S01]  /*1080*/  SHF.R.S32.HI R181, RZ, 0x1f, R18 ;  /* 0x0000001fffb57819 */ /* 0x000fe20000011412 */
[----:B------:R-:W-:Y:S01]  /*1090*/  VIADD R23, R18, 0xc0 ;  /* 0x000000c012177836 */ /* 0x000fe20000000000 */
[----:B------:R-:W-:Y:S01]  /*10a0*/  SHF.R.S32.HI R180, RZ, 0x1f, R22 ;  /* 0x0000001fffb47819 */ /* 0x000fe20000011416 */
[----:B------:R2:W-:Y:S01]  /*10b0*/  STL [R1+0x420], R2 ;  /* 0x0004200201007387 */ /* 0x0005e20000100800 */
[----:B0-----:R-:W-:Y:S01]  /*10c0*/  SHF.R.S32.HI R3, RZ, 0x1f, R199 ;  /* 0x0000001fff037819 */ /* 0x001fe200000114c7 */
[C---:B------:R-:W-:Y:S01]  /*10d0*/  VIADD R191, R177.reuse, 0xa0 ;  /* 0x000000a0b1bf7836 */ /* 0x040fe20000000000 */
[----:B------:R-:W-:Y:S01]  /*10e0*/  SHF.R.S32.HI R179, RZ, 0x1f, R19 ;  /* 0x0000001fffb37819 */ /* 0x000fe20000011413 */
[C---:B------:R-:W-:Y:S01]  /*10f0*/  VIADD R190, R177.reuse, 0xa8 ;  /* 0x000000a8b1be7836 */ /* 0x040fe20000000000 */
        /* <DEDUP_REMOVED lines=9> */
[C---:B------:R-:W-:Y:S01]  /*1190*/  VIADD R186, R177.reuse, 0xc8 ;  /* 0x000000c8b1ba7836 */ /* 0x040fe20000000000 */
[----:B------:R-:W-:Y:S01]  /*11a0*/  SHF.R.S32.HI R227, RZ, 0x1f, R191 ;  /* 0x0000001fffe37819 */ /* 0x000fe200000114bf */
[----:B------:R2:W-:Y:S01]  /*11b0*/  STL [R1+0x414], R2 ;  /* 0x0004140201007387 */ /* 0x0005e20000100800 */
[----:B0-----:R-:W-:Y:S01]  /*11c0*/  SHF.R.S32.HI R3, RZ, 0x1f, R196 ;  /* 0x0000001fff037819 */ /* 0x001fe200000114c4 */
[C---:B------:R-:W-:Y:S01]  /*11d0*/  VIADD R185, R177.reuse, 0xd0 ;  /* 0x000000d0b1b97836 */ /* 0x040fe20000000000 */
[----:B------:R-:W-:Y:S01]  /*11e0*/  SHF.R.S32.HI R226, RZ, 0x1f, R190 ;  /* 0x0000001fffe27819 */ /* 0x000fe200000114be */
[C---:B------:R-:W-:Y:S01]  /*11f0*/  VIADD R184, R177.reuse, 0xd8 ;  /* 0x000000d8b1b87836 */ /* 0x040fe20000000000 */
[----:B-1----:R-:W-:Y:S01]  /*1200*/  SHF.R.S32.HI R0, RZ, 0x1f, R194 ;  /* 0x0000001fff007819 */ /* 0x002fe200000114c2 */
[----:B------:R-:W-:Y:S01]  /*1210*/  STL [R1+0x40c], R3 ;  /* 0x00040c0301007387 */ /* 0x000fe20000100800 */
        /* <DEDUP_REMOVED lines=10> */
[----:B------:R-:W-:-:S02]  /*12c0*/  SHF.R.S32.HI R222, RZ, 0x1f, R186 ;  /* 0x0000001fffde7819 */ /* 0x000fc400000114ba */
[----:B------:R-:W-:Y:S01]  /*12d0*/  SHF.R.S32.HI R221, RZ, 0x1f, R185 ;  /* 0x0000001fffdd7819 */ /* 0x000fe200000114b9 */
[----:B0-----:R-:W-:Y:S01]  /*12e0*/  IMAD R0, R9, 0x8, R176 ;  /* 0x0000000809007824 */ /* 0x001fe200078e02b0 */
[----:B------:R-:W-:Y:S02]  /*12f0*/  SHF.R.S32.HI R220, RZ, 0x1f, R184 ;  /* 0x0000001fffdc7819 */ /* 0x000fe400000114b8 */
[----:B------:R-:W-:Y:S02]  /*1300*/  SHF.R.S32.HI R219, RZ, 0x1f, R183 ;  /* 0x0000001fffdb7819 */ /* 0x000fe400000114b7 */
[----:B------:R1:W-:Y:S01]  /*1310*/  STL [R1+0x45c], R0 ;  /* 0x00045c0001007387 */ /* 0x0003e20000100800 */
[----:B------:R-:W-:Y:S02]  /*1320*/  SHF.R.S32.HI R218, RZ, 0x1f, R182 ;  /* 0x0000001fffda7819 */ /* 0x000fe400000114b6 */
[----:B------:R-:W-:Y:S02]  /*1330*/  SHF.R.S32.HI R217, RZ, 0x1f, R212 ;  /* 0x0000001fffd97819 */ /* 0x000fe400000114d4 */
[----:B------:R-:W-:-:S07]  /*1340*/  SHF.R.S32.HI R216, RZ, 0x1f, R211 ;  /* 0x0000001fffd87819 */ /* 0x000fce00000114d3 */
.L_x_11707:
[----:B------:R-:W-:Y:S01]  /*1350*/  ULDC.64 UR8, c[0x0][0xa28] ;  /* 0x00028a0000087ab9 */ /* 0x000fe20000000a00 */
[----:B------:R-:W-:Y:S01]  /*1360*/  ULDC.64 UR10, c[0x0][0xa20] ;  /* 0x00028800000a7ab9 */ /* 0x000fe20000000a00 */
        /* <DEDUP_REMOVED lines=10> */
[----:B012-4-:R-:W-:Y:S02]  /*1410*/  IMAD.U32 R2, RZ, RZ, UR8 ;  /* 0x00000008ff027e24 */ /* 0x017fe4000f8e00ff */
[----:B------:R-:W-:Y:S01]  /*1420*/  IMAD.U32 R3, RZ, RZ, UR9 ;  /* 0x00000009ff037e24 */ /* 0x000fe2000f8e00ff */
[----:B------:R-:W-:Y:S02]  /*1430*/  @UP1 ULDC.64 UR8, c[0x0][0xa18] ;  /* 0x0002860000081ab9 */ /* 0x000fe40000000a00 */
[----:B------:R-:W-:Y:S02]  /*1440*/  @UP1 UIMAD.WIDE UR8, UR7, 0x4, UR8 ;  /* 0x00000004070818a5 */ /* 0x000fe4000f8e0208 */
[----:B------:R-:W2:Y:S04]  /*1450*/  @P0 LDG.E R2, desc[UR36][R2.64] ;  /* 0x0000002402020981 */ /* 0x000ea8000c1e1900 */
[----:B------:R-:W-:-:S02]  /*1460*/  IMAD.U32 R4, RZ, RZ, UR8 ;  /* 0x00000008ff047e24 */ /* 0x000fc4000f8e00ff */
[----:B------:R-:W-:Y:S01]  /*1470*/  IMAD.U32 R5, RZ, RZ, UR9 ;  /* 0x00000009ff057e24 */ /* 0x000fe2000f8e00ff */
[----:B------:R-:W-:-:S04]  /*1480*/  ULDC.64 UR8, c[0x0][0x418] ;  /* 0x0001060000087ab9 */ /* 0x000fc80000000a00 */
[----:B---3--:R-:W3:Y:S01]  /*1490*/  @P2 LDG.E R4, desc[UR36][R4.64] ;  /* 0x0000002404042981 */ /* 0x008ee2000c1e1900 */
[----:B------:R-:W-:Y:S01]  /*14a0*/  UISETP.NE.U32.AND UP0, UPT, UR8, URZ, UPT ;  /* 0x0000003f0800728c */ /* 0x000fe2000bf05070 */
[----:B------:R-:W-:Y:S01]  /*14b0*/  ISETP.NE.U32.AND P1, PT, RZ, UR10, PT ;  /* 0x0000000aff007c0c */ /* 0x000fe2000bf25070 */
[----:B------:R-:W-:Y:S01]  /*14c0*/  UMOV UR4, URZ ;  /* 0x0000003f00047c82 */ /* 0x000fe20008000000 */
[----:B------:R-:W-:Y:S01]  /*14d0*/  ULDC UR8, c[0x0][0x424] ;  /* 0x0001090000087ab9 */ /* 0x000fe20000000800 */
[----:B------:R-:W-:Y:S01]  /*14e0*/  UISETP.NE.AND.EX UP0, UPT, UR9, URZ, UPT, UP0 ;  /* 0x0000003f0900728c */ /* 0x000fe2000bf05300 */
[----:B------:R-:W-:Y:S01]  /*14f0*/  ISETP.NE.AND.EX P1, PT, RZ, UR11, PT, P1 ;  /* 0x0000000bff007c0c */ /* 0x000fe2000bf25310 */
[----:B------:R-:W-:Y:S02]  /*1500*/  ULOP3.LUT UR58, UR6, 0xffff, URZ, 0xc0, !UPT ;  /* 0x0000ffff063a7892 */ /* 0x000fe4000f8ec03f */
[----:B------:R-:W-:-:S04]  /*1510*/  USEL UR8, UR8, 0x1, UP0 ;  /* 0x0000000108087887 */ /* 0x000fc80008000000 */
        /* <DEDUP_REMOVED lines=18> */
.L_x_11578:
        /* <DEDUP_REMOVED lines=9> */
.L_x_11579:
        /* <DEDUP_REMOVED lines=13> */
.L_x_11580:
[----:B------:R-:W2:Y:S01]  /*17a0*/  LDL R0, [R1+0x450] ;  /* 0x0004500001007983 */ /* 0x000ea20000100800 */
[----:B------:R-:W-:Y:S01]  /*17b0*/  MOV R2, 0x400 ;  /* 0x0000040000027802 */ /* 0x000fe20000000f00 */
[----:B------:R-:W0:Y:S01]  /*17c0*/  LDC R10, c[0x0][0x988] ;  /* 0x00026200ff0a7b82 */ /* 0x000e220000000800 */
[----:B------:R-:W-:Y:S01]  /*17d0*/  IMAD.MOV.U32 R5, RZ, RZ, 0x80 ;  /* 0x00000080ff057424 */ /* 0x000fe200078e00ff */
[----:B------:R-:W1:Y:S01]  /*17e0*/  S2R R25, SR_CgaCtaId ;  /* 0x0000000000197919 */ /* 0x000e620000008800 */
[----:B------:R-:W-:Y:S01]  /*17f0*/  IMAD.MOV.U32 R6, RZ, RZ, 0x100 ;  /* 0x00000100ff067424 */ /* 0x000fe200078e00ff */
[----:B------:R-:W-:Y:S01]  /*1800*/  UIADD3 UR47, -UR4, UR47, URZ ;  /* 0x0000002f042f7290 */ /* 0x000fe2000fffe13f */
[----:B------:R-:W-:Y:S01]  /*1810*/  IMAD.MOV.U32 R21, RZ, RZ, 0x80 ;  /* 0x00000080ff157424 */ /* 0x000fe200078e00ff */
[----:B------:R-:W-:Y:S01]  /*1820*/  USHF.L.U32 UR38, UR5, 0x7, URZ ;  /* 0x0000000705267899 */ /* 0x000fe2000800063f */
[----:B------:R-:W-:Y:S01]  /*1830*/  IMAD.MOV.U32 R24, RZ, RZ, 0x100 ;  /* 0x00000100ff187424 */ /* 0x000fe200078e00ff */
[----:B------:R-:W-:Y:S01]  /*1840*/  ULDC UR4, c[0x0][0x448] ;  /* 0x0001120000047ab9 */ /* 0x000fe20000000800 */
[----:B------:R-:W-:Y:S01]  /*1850*/  IMAD.U32 R14, RZ, RZ, UR5 ;  /* 0x00000005ff0e7e24 */ /* 0x000fe2000f8e00ff */
[----:B------:R-:W-:Y:S01]  /*1860*/  UISETP.NE.AND UP1, UPT, UR4, 0x1, UPT ;  /* 0x000000010400788c */ /* 0x000fe2000bf25270 */
[----:B------:R-:W-:Y:S01]  /*1870*/  STL.128 [R1+0x1d0], RZ ;  /* 0x0001d0ff01007387 */ /* 0x000fe20000100c00 */
[----:B------:R-:W-:Y:S01]  /*1880*/  UIADD3 UR9, UR38, 0x7f, URZ ;  /* 0x0000007f26097890 */ /* 0x000fe2000fffe03f */
[----:B------:R-:W-:-:S02]  /*1890*/  ULDC.64 UR4, c[0x0][0x9e0] ;  /* 0x0002780000047ab9 */ /* 0x000fc40000000a00 */
[----:B------:R-:W-:Y:S01]  /*18a0*/  STL [R1+0x50], R14 ;  /* 0x0000500e01007387 */ /* 0x000fe20000100800 */
[----:B------:R-:W-:Y:S02]  /*18b0*/  UISETP.GE.AND UP0, UPT, UR5, 0x1, UPT ;  /* 0x000000010500788c */ /* 0x000fe4000bf06270 */
[----:B------:R-:W-:Y:S01]  /*18c0*/  ULOP3.LUT UR8, UR6, 0xff000000, URZ, 0xc0, !UPT ;  /* 0xff00000006087892 */ /* 0x000fe2000f8ec03f */
[----:B------:R-:W-:Y:S01]  /*18d0*/  STL.128 [R1+0x1e0], RZ ;  /* 0x0001e0ff01007387 */ /* 0x000fe20000100c00 */
[----:B------:R-:W-:Y:S01]  /*18e0*/  ULOP3.LUT UR43, UR6, 0xff0000, URZ, 0xc0, !UPT ;  /* 0x00ff0000062b7892 */ /* 0x000fe2000f8ec03f */
[----:B------:R-:W-:Y:S02]  /*18f0*/  @UP1 ULDC UR10, c[0x0][0x450] ;  /* 0x00011400000a1ab9 */ /* 0x000fe40000000800 */
[----:B------:R-:W-:Y:S01]  /*1900*/  STL.128 [R1+0x200], RZ ;  /* 0x000200ff01007387 */ /* 0x000fe20000100c00 */
[----:B------:R-:W-:Y:S01]  /*1910*/  @UP1 ULDC UR6, c[0x0][0x44c] ;  /* 0x0001130000061ab9 */ /* 0x000fe20000000800 */
[----:B------:R-:W-:-:S02]  /*1920*/  UIADD3 UR39, UR47, 0x1, -UR46 ;  /* 0x000000012f277890 */ /* 0x000fc4000fffe82e */
[----:B0-----:R-:W-:Y:S01]  /*1930*/  STL [R1+0x1f0], R10 ;  /* 0x0001f00a01007387 */ /* 0x001fe20000100800 */
[----:B------:R-:W-:Y:S02]  /*1940*/  USHF.R.U32.HI UR8, URZ, 0x8, UR8 ;  /* 0x000000083f087899 */ /* 0x000fe40008011608 */
[----:B------:R-:W-:Y:S01]  /*1950*/  UP2UR UR40, UPR, URZ, 0x2 ;  /* 0x000000023f287883 */ /* 0x000fe20008000000 */
[----:B------:R-:W-:Y:S01]  /*1960*/  STL.128 [R1+0x210], RZ ;  /* 0x000210ff01007387 */ /* 0x000fe20000100c00 */
[----:B------:R-:W-:Y:S01]  /*1970*/  UP2UR UR42, UPR, URZ, 0x1 ;  /* 0x000000013f2a7883 */ /* 0x000fe20008000000 */
[----:B-1----:R-:W-:Y:S02]  /*1980*/  LEA R49, R25, R2, 0x18 ;  /* 0x0000000219317211 */ /* 0x002fe400078ec0ff */
[----:B------:R-:W-:Y:S01]  /*1990*/  STL.64 [R1+0x30], R24 ;  /* 0x0000301801007387 */ /* 0x000fe20000100a00 */
[----:B------:R-:W-:-:S03]  /*19a0*/  ULEA.HI UR43, UR43, UR8, URZ, 0x10 ;  /* 0x000000082b2b7291 */ /* 0x000fc6000f8f803f */
        /* <DEDUP_REMOVED lines=30> */
[----:B------:R-:W-:Y:S04]  /*1b90*/  STL [R1+0x10], RZ ;  /* 0x000010ff01007387 */ /* 0x000fe80000100800 */
[----:B------:R-:W-:Y:S01]  /*1ba0*/  STL [R1+0x38], RZ ;  /* 0x000038ff01007387 */ /* 0x000fe20000100800 */
[----:B--2---:R-:W-:-:S02]  /*1bb0*/  R2UR UR7, R0 ;  /* 0x00000000000772ca */ /* 0x004fc400000e0000 */
[----:B------:R-:W0:Y:S11]  /*1bc0*/  S2R R0, SR_SWINHI ;  /* 0x0000000000007919 */ /* 0x000e360000002f00 */
[----:B------:R-:W-:-:S02]  /*1bd0*/  IMAD.U32 R4, RZ, RZ, UR7 ;  /* 0x00000007ff047e24 */ /* 0x000fc4000f8e00ff */
[----:B------:R-:W-:Y:S01]  /*1be0*/  IMAD.U32 R20, RZ, RZ, UR7 ;  /* 0x00000007ff147e24 */ /* 0x000fe2000f8e00ff */
[----:B------:R-:W-:Y:S02]  /*1bf0*/  UIMAD.WIDE.U32 UR6, UR9, UR6, URZ ;  /* 0x00000006090672a5 */ /* 0x000fe4000f8e003f */
[----:B------:R1:W-:Y:S02]  /*1c00*/  STL.128 [R1], R4 ;  /* 0x0000000401007387 */ /* 0x0003e40000100c00 */
[----:B------:R-:W-:Y:S02]  /*1c10*/  @UP1 USHF.R.U32.HI UR9, URZ, UR10, UR7 ;  /* 0x0000000a3f091299 */ /* 0x000fe40008011607 */
[----:B------:R2:W-:Y:S02]  /*1c20*/  STL.64 [R1+0x28], R20 ;  /* 0x0000281401007387 */ /* 0x0005e40000100a00 */
[----:B------:R-:W-:-:S04]  /*1c30*/  UIADD3 UR9, UR39, UR9, URZ ;  /* 0x0000000927097290 */ /* 0x000fc8000fffe03f */
[----:B------:R-:W-:Y:S01]  /*1c40*/  UIADD3 UR4, UR9, UR4, URZ ;  /* 0x0000000409047290 */ /* 0x000fe2000fffe03f */
[----:B------:R-:W-:Y:S02]  /*1c50*/  MOV R2, R49 ;  /* 0x0000003100027202 */ /* 0x000fe40000000f00 */
[----:B0-----:R-:W-:Y:S02]  /*1c60*/  MOV R3, R0 ;  /* 0x0000000000037202 */ /* 0x001fe40000000f00 */
[C---:B------:R-:W-:Y:S02]  /*1c70*/  IADD3 R8, P2, R2.reuse, 0x22850, RZ ;  /* 0x0002285002087810 */ /* 0x040fe40007f5e0ff */
[C---:B------:R-:W-:Y:S02]  /*1c80*/  IADD3 R0, P3, R2.reuse, 0x22860, RZ ;  /* 0x0002286002007810 */ /* 0x040fe40007f7e0ff */
[C---:B------:R-:W-:Y:S01]  /*1c90*/  IADD3 R12, P0, R2.reuse, 0x22830, RZ ;  /* 0x00022830020c7810 */ /* 0x040fe20007f1e0ff */
[--C-:B------:R-:W-:Y:S01]  /*1ca0*/  IMAD.X R11, RZ, RZ, R3.reuse, P2 ;  /* 0x000000ffff0b7224 */ /* 0x100fe200010e0603 */
[----:B------:R-:W-:Y:S01]  /*1cb0*/  IADD3 R2, P1, R2, 0x22840, RZ ;  /* 0x0002284002027810 */ /* 0x000fe20007f3e0ff */
[--C-:B------:R-:W-:Y:S01]  /*1cc0*/  IMAD.X R9, RZ, RZ, R3.reuse, P3 ;  /* 0x000000ffff097224 */ /* 0x100fe200018e0603 */
[----:B------:R-:W-:Y:S01]  /*1cd0*/  PLOP3.LUT P3, PT, PT, PT, UP0, 0x40, 0x0 ;  /* 0x000000000000781c */ /* 0x000fe20003f6e808 */
[--C-:B------:R-:W-:Y:S01]  /*1ce0*/  IMAD.X R13, RZ, RZ, R3.reuse, P0 ;  /* 0x000000ffff0d7224 */ /* 0x100fe200000e0603 */
[C---:B------:R-:W-:Y:S01]  /*1cf0*/  IADD3 R37, P0, R16.reuse, 0x1d0, RZ ;  /* 0x000001d010257810 */ /* 0x040fe20007f1e0ff */
[----:B------:R-:W-:Y:S01]  /*1d00*/  IMAD.X R3, RZ, RZ, R3, P1 ;  /* 0x000000ffff037224 */ /* 0x000fe200008e0603 */
[C---:B------:R-:W-:Y:S01]  /*1d10*/  IADD3 R28, P1, R16.reuse, 0x200, RZ ;  /* 0x00000200101c7810 */ /* 0x040fe20007f3e0ff */
[----:B-1----:R-:W-:Y:S01]  /*1d20*/  IMAD.MOV.U32 R4, RZ, RZ, R8 ;  /* 0x000000ffff047224 */ /* 0x002fe200078e0008 */
[----:B------:R2:W-:Y:S01]  /*1d30*/  STL.64 [R1+0x18], R12 ;  /* 0x0000180c01007387 */ /* 0x0005e20000100a00 */
[----:B------:R-:W-:Y:S01]  /*1d40*/  IMAD.MOV.U32 R5, RZ, RZ, R11 ;  /* 0x000000ffff057224 */ /* 0x000fe200078e000b */
[----:B------:R-:W-:Y:S01]  /*1d50*/  IADD3 R36, P2, R16, 0x28, RZ ;  /* 0x0000002810247810 */ /* 0x000fe20007f5e0ff */
[----:B------:R-:W-:Y:S01]  /*1d60*/  IMAD.MOV.U32 R6, RZ, RZ, R0 ;  /* 0x000000ffff067224 */ /* 0x000fe200078e0000 */
[----:B------:R2:W-:Y:S01]  /*1d70*/  STL.64 [R1+0x20], R2 ;  /* 0x0000200201007387 */ /* 0x0005e20000100a00 */
[----:B------:R-:W-:-:S02]  /*1d80*/  IMAD.MOV.U32 R7, RZ, RZ, R9 ;  /* 0x000000ffff077224 */ /* 0x000fc400078e0009 */
[--C-:B------:R-:W-:Y:S02]  /*1d90*/  IMAD.X R44, RZ, RZ, R17.reuse, P0 ;  /* 0x000000ffff2c7224 */ /* 0x100fe400000e0611 */
[--C-:B------:R-:W-:Y:S01]  /*1da0*/  IMAD.X R39, RZ, RZ, R17.reuse, P1 ;  /* 0x000000ffff277224 */ /* 0x100fe200008e0611 */
[----:B------:R2:W-:Y:S01]  /*1db0*/  STL.128 [R1+0x40], R4 ;  /* 0x0000400401007387 */ /* 0x0005e20000100c00 */
[----:B------:R-:W-:Y:S01]  /*1dc0*/  IMAD.X R45, RZ, RZ, R17, P2 ;  /* 0x000000ffff2d7224 */ /* 0x000fe200010e0611 */
[----:B------:R-:W-:Y:S06]  /*1dd0*/  @P3 BRA `(.L_x_11581) ;  /* 0x0000000000443947 */ /* 0x000fec0003800000 */
        /* <DEDUP_REMOVED lines=10> */
.L_x_11582:
[----:B------:R-:W-:-:S11]  /*1e80*/  UISETP.NE.AND UP0, UPT, UR5, 0x1, UPT ;  /* 0x000000010500788c */ /* 0x000fd6000bf05270 */
[----:B------:R-:W-:Y:S02]  /*1e90*/  @UP0 ULDC.64 UR10, c[0x0][0x9e8] ;  /* 0x00027a00000a0ab9 */ /* 0x000fe40000000a00 */
[----:B------:R-:W-:-:S04]  /*1ea0*/  UIMAD.WIDE.U32 UR6, UR8, UR10, URZ ;  /* 0x0000000a080672a5 */ /* 0x000fc8000f8e003f */
[----:B------:R-:W-:-:S12]  /*1eb0*/  @UP0 USHF.R.U32.HI UR8, URZ, UR11, UR7 ;  /* 0x0000000b3f080299 */ /* 0x000fd80008011607 */
.L_x_11583:
[----:B------:R-:W-:-:S04]  /*1ec0*/  UIMAD UR8, UR8, UR5, UR5 ;  /* 0x00000005080872a4 */ /* 0x000fc8000f8e0205 */
[----:B------:R-:W-:-:S04]  /*1ed0*/  UISETP.LT.AND UP0, UPT, UR4, UR8, UPT ;  /* 0x000000080400728c */ /* 0x000fc8000bf01270 */
[----:B------:R-:W-:-:S12]  /*1ee0*/  USEL UR4, UR4, UR8, UP0 ;  /* 0x0000000804047287 */ /* 0x000fd80008000000 */
.L_x_11581:
        /* <DEDUP_REMOVED lines=12> */
[----:B------:R-:W-:Y:S01]  /*1fb0*/  UMOV UR12, UR38 ;  /* 0x00000026000c7c82 */ /* 0x000fe20008000000 */
        /* <DEDUP_REMOVED lines=20> */
.L_x_11585:
[----:B------:R-:W-:-:S11]  /*2100*/  UISETP.NE.AND UP0, UPT, UR5, 0x1, UPT ;  /* 0x000000010500788c */ /* 0x000fd6000bf05270 */
[----:B------:R-:W-:Y:S02]  /*2110*/  @UP0 ULDC.64 UR12, c[0x0][0x9e8] ;  /* 0x00027a00000c0ab9 */ /* 0x000fe40000000a00 */
[----:B------:R-:W-:-:S04]  /*2120*/  UIMAD.WIDE.U32 UR8, UR7, UR12, URZ ;  /* 0x0000000c070872a5 */ /* 0x000fc8000f8e003f */
[----:B------:R-:W-:-:S12]  /*2130*/  @UP0 USHF.R.U32.HI UR7, URZ, UR13, UR9 ;  /* 0x0000000d3f070299 */ /* 0x000fd80008011609 */
.L_x_11586:
[----:B------:R-:W-:-:S04]  /*2140*/  UIMAD UR5, UR7, UR5, URZ ;  /* 0x00000005070572a4 */ /* 0x000fc8000f8e023f */
[----:B------:R-:W-:-:S04]  /*2150*/  UISETP.LT.AND UP0, UPT, UR10, UR5, UPT ;  /* 0x000000050a00728c */ /* 0x000fc8000bf01270 */
[----:B------:R-:W-:-:S12]  /*2160*/  USEL UR10, UR10, UR5, !UP0 ;  /* 0x000000050a0a7287 */ /* 0x000fd8000c000000 */
.L_x_11584:
[----:B------:R-:W-:Y:S02]  /*2170*/  UIMAD.WIDE UR4, UR10, 0x2aaaaaab, URZ ;  /* 0x2aaaaaab0a0478a5 */ /* 0x000fe4000f8e023f */
[----:B------:R-:W-:Y:S02]  /*2180*/  ULOP3.LUT UR59, UR43, 0xff, URZ, 0xc0, !UPT ;  /* 0x000000ff2b3b7892 */ /* 0x000fe4000f8ec03f */
[----:B------:R-:W-:Y:S02]  /*2190*/  USHF.R.U32.HI UR4, URZ, 0x1f, UR5 ;  /* 0x0000001f3f047899 */ /* 0x000fe40008011605 */
[----:B------:R-:W-:Y:S02]  /*21a0*/  USHF.R.U32.HI UR43, URZ, 0x10, UR43 ;  /* 0x000000103f2b7899 */ /* 0x000fe4000801162b */
[----:B------:R-:W-:-:S04]  /*21b0*/  ULEA.HI.SX32 UR4, UR5, UR4, 0x1c ;  /* 0x0000000405047291 */ /* 0x000fc8000f8fe23f */
[----:B------:R-:W-:-:S04]  /*21c0*/  UISETP.LT.AND UP0, UPT, URZ, UR4, UPT ;  /* 0x000000043f00728c */ /* 0x000fc8000bf01270 */
[----:B------:R-:W-:-:S03]  /*21d0*/  USEL UR41, URZ, UR4, !UP0 ;  /* 0x000000043f297287 */ /* 0x000fc6000c000000 */
[----:B------:R-:W-:Y:S01]  /*21e0*/  UMOV UR4, URZ ;  /* 0x0000003f00047c82 */ /* 0x000fe20008000000 */
[----:B------:R-:W-:-:S06]  /*21f0*/  UISETP.GT.AND UP0, UPT, UR6, UR41, UPT ;  /* 0x000000290600728c */ /* 0x000fcc000bf04270 */
[----:B------:R-:W-:-:S13]  /*2200*/  PLOP3.LUT P0, PT, PT, PT, UP0, 0x80, 0x0 ;  /* 0x000000000000781c */ /* 0x000fda0003f0f008 */
[----:B------:R-:W-:Y:S05]  /*2210*/  @!P0 BRA `(.L_x_11587) ;  /* 0x0000000000948947 */ /* 0x000fea0003800000 */
[----:B------:R-:W-:Y:S01]  /*2220*/  UISETP.NE.AND UP0, UPT, UR43, URZ, UPT ;  /* 0x0000003f2b00728c */ /* 0x000fe2000bf05270 */
[----:B------:R-:W-:-:S03]  /*2230*/  ULDC UR4, c[0x0][0x9f0] ;  /* 0x00027c0000047ab9 */ /* 0x000fc60000000800 */
[----:B------:R-:W-:-:S04]  /*2240*/  USEL UR10, UR43, UR4, UP0 ;  /* 0x000000042b0a7287 */ /* 0x000fc80008000000 */
[----:B------:R-:W-:Y:S02]  /*2250*/  UIADD3 UR4, UR10, -0x1, UR6 ;  /* 0xffffffff0a047890 */ /* 0x000fe4000fffe006 */
[----:B--2---:R-:W-:Y:S02]  /*2260*/  IMAD.U32 R3, RZ, RZ, UR10 ;  /* 0x0000000aff037e24 */ /* 0x004fe4000f8e00ff */
[----:B------:R-:W-:-:S03]  /*2270*/  UIADD3 UR7, -UR41, UR4, URZ ;  /* 0x0000000429077290 */ /* 0x000fc6000fffe13f */
[-C--:B------:R-:W-:Y:S01]  /*2280*/  IABS R0, R3.reuse ;  /* 0x0000000300007213 */ /* 0x080fe20000000000 */
[----:B------:R-:W-:Y:S01]  /*2290*/  UMOV UR4, URZ ;  /* 0x0000003f00047c82 */ /* 0x000fe20008000000 */
[----:B------:R-:W-:Y:S01]  /*22a0*/  IABS R5, R3 ;  /* 0x0000000300057213 */ /* 0x000fe20000000000 */
[----:B------:R-:W-:Y:S01]  /*22b0*/  IMAD.U32 R4, RZ, RZ, UR7 ;  /* 0x00000007ff047e24 */ /* 0x000fe2000f8e00ff */
[----:B------:R-:W-:Y:S01]  /*22c0*/  R2UR UR11, R0 ;  /* 0x00000000000b72ca */ /* 0x000fe200000e0000 */
[----:B------:R-:W-:-:S03]  /*22d0*/  ULOP3.LUT UR7, UR7, UR10, URZ, 0x3c, !UPT ;  /* 0x0000000a07077292 */ /* 0x000fc6000f8e3c3f */
[----:B------:R-:W-:-:S05]  /*22e0*/  IABS R4, R4 ;  /* 0x0000000400047213 */ /* 0x000fca0000000000 */
[----:B------:R-:W-:-:S04]  /*22f0*/  IMAD.MOV.U32 R3, RZ, RZ, R4 ;  /* 0x000000ffff037224 */ /* 0x000fc800078e0004 */
[----:B------:R-:W0:Y:S01]  /*2300*/  I2F.RP R0, UR11 ;  /* 0x0000000b00007d06 */ /* 0x000e220008209400 */
[----:B------:R-:W-:-:S07]  /*2310*/  R2UR UR9, R3 ;  /* 0x00000000030972ca */ /* 0x000fce00000e0000 */
        /* <DEDUP_REMOVED lines=21> */
.L_x_11587:
[----:B------:R-:W-:Y:S01]  /*2470*/  UIMAD UR41, UR59, UR4, UR41 ;  /* 0x000000043b2972a4 */ /* 0x000fe2000f8e0229 */
[----:B------:R-:W-:Y:S01]  /*2480*/  IMAD.U32 R0, RZ, RZ, UR6 ;  /* 0x00000006ff007e24 */ /* 0x000fe2000f8e00ff */
[----:B------:R-:W-:Y:S01]  /*2490*/  PLOP3.LUT P0, PT, PT, PT, PT, 0x80, 0x0 ;  /* 0x000000000000781c */ /* 0x000fe20003f0f070 */
[----:B--2---:R-:W-:-:S05]  /*24a0*/  IMAD.U32 R3, RZ, RZ, UR4 ;  /* 0x00000004ff037e24 */ /* 0x004fca000f8e00ff */
[----:B------:R-:W-:-:S04]  /*24b0*/  VIADDMNMX R0, R3, UR41, R0, PT ;  /* 0x0000002903007c46 */ /* 0x000fc8000b800100 */
[----:B------:R-:W-:-:S13]  /*24c0*/  R2UR UR45, R0 ;  /* 0x00000000002d72ca */ /* 0x000fda00000e0000 */
[----:B------:R-:W-:-:S06]  /*24d0*/  UISETP.GT.AND UP0, UPT, UR45, UR41, UPT ;  /* 0x000000292d00728c */ /* 0x000fcc000bf04270 */
[----:B------:R-:W-:-:S13]  /*24e0*/  PLOP3.LUT P1, PT, PT, PT, UP0, 0x80, 0x0 ;  /* 0x000000000000781c */ /* 0x000fda0003f2f008 */
[----:B------:R-:W-:Y:S05]  /*24f0*/  @!P1 BRA `(.L_x_11588) ;  /* 0x00000154002c9947 */ /* 0x000fea0003800000 */
[----:B------:R-:W2:Y:S01]  /*2500*/  LDL R2, [R1+0x458] ;  /* 0x0004580001027983 */ /* 0x000ea20000100800 */
[----:B------:R-:W-:Y:S01]  /*2510*/  VIADD R8, R49, 0x18400 ;  /* 0x0001840031087836 */ /* 0x000fe20000000000 */
[----:B------:R-:W-:Y:S01]  /*2520*/  IADD3 R26, P6, R16, 0x58, RZ ;  /* 0x00000058101a7810 */ /* 0x000fe20007fde0ff */
[----:B------:R-:W-:Y:S01]  /*2530*/  IMAD.MOV.U32 R4, RZ, RZ, 0x1 ;  /* 0x00000001ff047424 */ /* 0x000fe200078e00ff */
[----:B------:R-:W-:Y:S01]  /*2540*/  STL.64 [R1+0x58], RZ ;  /* 0x000058ff01007387 */ /* 0x000fe20000100a00 */
[----:B------:R-:W-:Y:S01]  /*2550*/  IMAD.MOV.U32 R5, RZ, RZ, RZ ;  /* 0x000000ffff057224 */ /* 0x000fe200078e00ff */
[----:B------:R-:W-:Y:S01]  /*2560*/  LOP3.LUT P0, RZ, R8, 0x1bf, RZ, 0xc0, !PT ;  /* 0x000001bf08ff7812 */ /* 0x000fe2000780c0ff */
[----:B------:R-:W-:Y:S01]  /*2570*/  IMAD.MOV.U32 R6, RZ, RZ, 0x1 ;  /* 0x00000001ff067424 */ /* 0x000fe200078e00ff */
[----:B------:R-:W-:Y:S01]  /*2580*/  STL.128 [R1+0x90], RZ ;  /* 0x000090ff01007387 */ /* 0x000fe20000100c00 */
[----:B------:R-:W-:Y:S01]  /*2590*/  IMAD.MOV.U32 R7, RZ, RZ, RZ ;  /* 0x000000ffff077224 */ /* 0x000fe200078e00ff */
[C---:B------:R-:W-:Y:S01]  /*25a0*/  IADD3 R34, P5, R16.reuse, 0x60, RZ ;  /* 0x0000006010227810 */ /* 0x040fe20007fbe0ff */
[----:B------:R-:W-:Y:S01]  /*25b0*/  IMAD.X R27, RZ, RZ, R17, P6 ;  /* 0x000000ffff1b7224 */ /* 0x000fe200030e0611 */
[----:B------:R-:W-:Y:S01]  /*25c0*/  STL.128 [R1+0xa0], RZ ;  /* 0x0000a0ff01007387 */ /* 0x000fe20000100c00 */
[----:B------:R-:W-:-:S02]  /*25d0*/  IADD3 R33, P4, R16, 0x68, RZ ;  /* 0x0000006810217810 */ /* 0x000fc40007f9e0ff */
[C---:B------:R-:W-:Y:S01]  /*25e0*/  IADD3 R32, P3, R16.reuse, 0x70, RZ ;  /* 0x0000007010207810 */ /* 0x040fe20007f7e0ff */
[----:B------:R0:W-:Y:S01]  /*25f0*/  STL.128 [R1+0x60], R4 ;  /* 0x0000600401007387 */ /* 0x0001e20000100c00 */
[C---:B------:R-:W-:Y:S01]  /*2600*/  IADD3 R31, P2, R16.reuse, 0x78, RZ ;  /* 0x00000078101f7810 */ /* 0x040fe20007f5e0ff */
[--C-:B------:R-:W-:Y:S01]  /*2610*/  IMAD.X R35, RZ, RZ, R17.reuse, P5 ;  /* 0x000000ffff237224 */ /* 0x100fe200028e0611 */
[C---:B------:R-:W-:Y:S01]  /*2620*/  IADD3 R30, P1, R16.reuse, 0x80, RZ ;  /* 0x00000080101e7810 */ /* 0x040fe20007f3e0ff */
[----:B------:R-:W-:Y:S01]  /*2630*/  STL.128 [R1+0xb0], RZ ;  /* 0x0000b0ff01007387 */ /* 0x000fe20000100c00 */
[----:B------:R-:W-:Y:S01]  /*2640*/  IADD3 R29, P6, R16, 0x90, RZ ;  /* 0x00000090101d7810 */ /* 0x000fe20007fde0ff */
[--C-:B------:R-:W-:Y:S02]  /*2650*/  IMAD.X R42, RZ, RZ, R17.reuse, P4 ;  /* 0x000000ffff2a7224 */ /* 0x100fe400020e0611 */
[----:B------:R-:W-:Y:S01]  /*2660*/  STL.128 [R1+0xc0], RZ ;  /* 0x0000c0ff01007387 */ /* 0x000fe20000100c00 */
[----:B------:R-:W-:-:S02]  /*2670*/  IMAD.X R43, RZ, RZ, R17, P3 ;  /* 0x000000ffff2b7224 */ /* 0x000fc400018e0611 */
[--C-:B------:R-:W-:Y:S01]  /*2680*/  IMAD.X R40, RZ, RZ, R17.reuse, P2 ;  /* 0x000000ffff287224 */ /* 0x100fe200010e0611 */
[----:B------:R-:W-:Y:S01]  /*2690*/  STL.128 [R1+0xd0], RZ ;  /* 0x0000d0ff01007387 */ /* 0x000fe20000100c00 */
[--C-:B------:R-:W-:Y:S02]  /*26a0*/  IMAD.X R41, RZ, RZ, R17.reuse, P1 ;  /* 0x000000ffff297224 */ /* 0x100fe400008e0611 */
[----:B------:R-:W-:Y:S01]  /*26b0*/  IMAD.X R38, RZ, RZ, R17, P6 ;  /* 0x000000ffff267224 */ /* 0x000fe200030e0611 */
[----:B------:R-:W-:Y:S01]  /*26c0*/  STL.128 [R1+0xe0], RZ ;  /* 0x0000e0ff01007387 */ /* 0x000fe20000100c00 */
[----:B0-----:R-:W-:Y:S02]  /*26d0*/  IMAD.MOV.U32 R7, RZ, RZ, 0x40000040 ;  /* 0x40000040ff077424 */ /* 0x001fe400078e00ff */
[----:B------:R-:W-:Y:S01]  /*26e0*/  IMAD.MOV.U32 R5, RZ, RZ, 0x40000040 ;  /* 0x40000040ff057424 */ /* 0x000fe200078e00ff */
[----:B--2---:R-:W0:Y:S02]  /*26f0*/  SHFL.IDX PT, R0, R2, RZ, 0x1f ;  /* 0x00001fff02007589 */ /* 0x004e2400000e0000 */
        /* <DEDUP_REMOVED lines=13> */
[----:B------:R-:W-:Y:S02]  /*27d0*/  LOP3.LUT R0, R0, 0x10000, RZ, 0xfc, !PT ;  /* 0x0001000000007812 */ /* 0x000fe400078efcff */
[----:B------:R-:W-:Y:S01]  /*27e0*/  LOP3.LUT R9, R3, 0x10000, RZ, 0xfc, !PT ;  /* 0x0001000003097812 */ /* 0x000fe200078efcff */
[----:B------:R-:W-:Y:S02]  /*27f0*/  IMAD.MOV.U32 R3, RZ, RZ, 0x40000040 ;  /* 0x40000040ff037424 */ /* 0x000fe400078e00ff */
[----:B------:R-:W-:Y:S02]  /*2800*/  IMAD.MOV.U32 R6, RZ, RZ, R0 ;  /* 0x000000ffff067224 */ /* 0x000fe400078e0000 */
[----:B------:R-:W-:Y:S01]  /*2810*/  IMAD.MOV.U32 R4, RZ, RZ, R9 ;  /* 0x000000ffff047224 */ /* 0x000fe200078e0009 */
[----:B------:R0:W-:Y:S04]  /*2820*/  STL.64 [R1+0x80], R2 ;  /* 0x0000800201007387 */ /* 0x0001e80000100a00 */
[----:B------:R0:W-:Y:S01]  /*2830*/  STL.128 [R1+0x70], R4 ;  /* 0x0000700401007387 */ /* 0x0001e20000100c00 */
[----:B------:R-:W-:Y:S05]  /*2840*/  @!P0 BRA `(.L_x_11589) ;  /* 0x0000000000408947 */ /* 0x000fea0003800000 */
[----:B0-----:R-:W-:Y:S01]  /*2850*/  MOV R2, 0x0 ;  /* 0x0000000000027802 */ /* 0x001fe20000000f00 */
        /* <DEDUP_REMOVED lines=15> */
.L_x_11589:
[----:B------:R-:W1:Y:S01]  /*2950*/  S2R R48, SR_TID.X ;  /* 0x0000000000307919 */ /* 0x000e620000002100 */
[----:B------:R-:W2:Y:S01]  /*2960*/  LDC.64 R46, c[0x0][0x9d8] ;  /* 0x00027600ff2e7b82 */ /* 0x000ea20000000a00 */
[----:B------:R-:W-:Y:S01]  /*2970*/  ULEA.HI UR4, UR61, UR61, URZ, 0x1 ;  /* 0x0000003d3d047291 */ /* 0x000fe2000f8f083f */
[C---:B------:R-:W-:Y:S01]  /*2980*/  IADD3 R10, P0, R16.reuse, 0xf0, RZ ;  /* 0x000000f0100a7810 */ /* 0x040fe20007f1e0ff */
[----:B------:R3:W-:Y:S01]  /*2990*/  STL.64 [R1+0x100], R26 ;  /* 0x0001001a01007387 */ /* 0x0007e20000100a00 */
[----:B------:R-:W-:Y:S01]  /*29a0*/  IMAD.U32 R13, RZ, RZ, UR47 ;  /* 0x0000002fff0d7e24 */ /* 0x000fe2000f8e00ff */
[----:B------:R-:W-:Y:S01]  /*29b0*/  ULOP3.LUT UR4, UR4, 0xfffffffe, URZ, 0xc0, !UPT ;  /* 0xfffffffe04047892 */ /* 0x000fe2000f8ec03f */
[----:B------:R-:W-:Y:S01]  /*29c0*/  IMAD.U32 R12, RZ, RZ, UR46 ;  /* 0x0000002eff0c7e24 */ /* 0x000fe2000f8e00ff */
[----:B------:R4:W-:Y:S01]  /*29d0*/  STL.64 [R1+0xf0], R176 ;  /* 0x0000f0b001007387 */ /* 0x0009e20000100a00 */
[----:B0-----:R-:W0:Y:S01]  /*29e0*/  LDC.64 R2, c[0x0][0x9e0] ;  /* 0x00027800ff027b82 */ /* 0x001e220000000a00 */
[----:B------:R-:W-:Y:S01]  /*29f0*/  UIADD3 UR4, UR61, -UR4, URZ ;  /* 0x800000043d047290 */ /* 0x000fe2000fffe03f */
[--C-:B------:R-:W-:Y:S01]  /*2a00*/  IMAD.X R11, RZ, RZ, R17.reuse, P0 ;  /* 0x000000ffff0b7224 */ /* 0x100fe200000e0611 */
[----:B------:R-:W-:Y:S01]  /*2a10*/  IADD3 R20, P0, R16, 0x13c, RZ ;  /* 0x0000013c10147810 */ /* 0x000fe20007f1e0ff */
[----:B------:R-:W-:Y:S01]  /*2a20*/  IMAD.MOV.U32 R24, RZ, RZ, RZ ;  /* 0x000000ffff187224 */ /* 0x000fe200078e00ff */
[----:B------:R4:W-:Y:S02]  /*2a30*/  STL.U8 [R1+0x108], RZ ;  /* 0x000108ff01007387 */ /* 0x0009e40000100000 */
[----:B------:R-:W-:Y:S01]  /*2a40*/  IMAD.U32 R0, RZ, RZ, UR4 ;  /* 0x00000004ff007e24 */ /* 0x000fe2000f8e00ff */
[----:B------:R-:W3:Y:S01]  /*2a50*/  LDC.64 R8, c[0x0][0x9e8] ;  /* 0x00027a00ff087b82 */ /* 0x000ee20000000a00 */
[----:B------:R-:W-:Y:S01]  /*2a60*/  IMAD.X R21, RZ, RZ, R17, P0 ;  /* 0x000000ffff157224 */ /* 0x000fe200000e0611 */
[----:B------:R4:W-:Y:S02]  /*2a70*/  STL.64 [R1+0xf8], R10 ;  /* 0x0000f80a01007387 */ /* 0x0009e40000100a00 */
[----:B------:R-:W-:-:S02]  /*2a80*/  SHF.L.U32 R0, R0, 0x1f, RZ ;  /* 0x0000001f00007819 */ /* 0x000fc400000006ff */
[----:B------:R4:W-:Y:S02]  /*2a90*/  STL.64 [R1+0x140], R20 ;  /* 0x0001401401007387 */ /* 0x0009e40000100a00 */
[----:B------:R-:W5:Y:S01]  /*2aa0*/  LDC R6, c[0x0][0x450] ;  /* 0x00011400ff067b82 */ /* 0x000f620000000800 */
[----:B--2---:R-:W-:Y:S02]  /*2ab0*/  IMAD.MOV.U32 R14, RZ, RZ, R47 ;  /* 0x000000ffff0e7224 */ /* 0x004fe400078e002f */
[----:B------:R-:W-:Y:S02]  /*2ac0*/  IMAD.MOV.U32 R7, RZ, RZ, R46 ;  /* 0x000000ffff077224 */ /* 0x000fe400078e002e */
[----:B-1----:R-:W-:-:S03]  /*2ad0*/  VIADD R214, R48, 0xffffff80 ;  /* 0xffffff8030d67836 */ /* 0x002fc60000000000 */
[----:B------:R-:W5:Y:S01]  /*2ae0*/  LDC.64 R4, c[0x0][0x448] ;  /* 0x00011200ff047b82 */ /* 0x000f620000000a00 */
[----:B0-----:R-:W-:Y:S02]  /*2af0*/  IMAD.MOV.U32 R15, RZ, RZ, R2 ;  /* 0x000000ffff0f7224 */ /* 0x001fe400078e0002 */
[----:B------:R-:W-:Y:S01]  /*2b00*/  IMAD.MOV.U32 R25, RZ, RZ, R3 ;  /* 0x000000ffff197224 */ /* 0x000fe200078e0003 */
[----:B------:R4:W-:Y:S01]  /*2b10*/  STL [R1+0x10c], R214 ;  /* 0x00010cd601007387 */ /* 0x0009e20000100800 */
[----:B---3--:R-:W-:-:S03]  /*2b20*/  IMAD.MOV.U32 R26, RZ, RZ, R8 ;  /* 0x000000ffff1a7224 */ /* 0x008fc600078e0008 */
[----:B------:R4:W-:Y:S01]  /*2b30*/  STL.128 [R1+0x110], R12 ;  /* 0x0001100c01007387 */ /* 0x0009e20000100c00 */
[----:B------:R-:W-:-:S05]  /*2b40*/  IMAD.MOV.U32 R27, RZ, RZ, R9 ;  /* 0x000000ffff1b7224 */ /* 0x000fca00078e0009 */
[----:B------:R4:W-:Y:S04]  /*2b50*/  STL.128 [R1+0x120], R24 ;  /* 0x0001201801007387 */ /* 0x0009e80000100c00 */
[----:B-----5:R4:W-:Y:S01]  /*2b60*/  STL.128 [R1+0x130], R4 ;  /* 0x0001300401007387 */ /* 0x0209e20000100c00 */
[----:B------:R-:W0:Y:S02]  /*2b70*/  SYNCS.PHASECHK.TRANS64.TRYWAIT P0, [R49+URZ+0x22800], R0 ;  /* 0x02280000310075a7 */ /* 0x000e24000800017f */
[----:B0---4-:R-:W-:Y:S05]  /*2b80*/  @!P0 BRA `(.L_x_11590) ;  /* 0x000001fc00408947 */ /* 0x011fea0003800000 */
.L_x_11802:
[----:B------:R-:W2:Y:S04]  /*2b90*/  LDL.64 R26, [R1+0x448] ;  /* 0x00044800011a7983 */ /* 0x000ea80000100a00 */
[----:B------:R-:W3:Y:S04]  /*2ba0*/  LDL R24, [R1] ;  /* 0x0000000001187983 */ /* 0x000ee80000100800 */
[----:B------:R1:W5:Y:S01]  /*2bb0*/  LDL.64 R10, [R1+0x1c0] ;  /* 0x0001c000010a7983 */ /* 0x0003620000100a00 */
[C---:B------:R-:W-:Y:S01]  /*2bc0*/  IADD3 R14, P0, R16.reuse, 0x108, RZ ;  /* 0x00000108100e7810 */ /* 0x040fe20007f1e0ff */
[----:B------:R-:W-:Y:S01]  /*2bd0*/  IMAD.MOV.U32 R12, RZ, RZ, R34 ;  /* 0x000000ffff0c7224 */ /* 0x000fe200078e0022 */
[C---:B------:R-:W-:Y:S01]  /*2be0*/  IADD3 R4, P1, R16.reuse, 0x140, RZ ;  /* 0x0000014010047810 */ /* 0x040fe20007f3e0ff */
[----:B------:R-:W-:Y:S01]  /*2bf0*/  IMAD.MOV.U32 R13, RZ, RZ, R35 ;  /* 0x000000ffff0d7224 */ /* 0x000fe200078e0023 */
[----:B------:R-:W4:Y:S01]  /*2c00*/  S2R R25, SR_TID.X ;  /* 0x0000000000197919 */ /* 0x000f220000002100 */
[--C-:B------:R-:W-:Y:S01]  /*2c10*/  IMAD.X R15, RZ, RZ, R17.reuse, P0 ;  /* 0x000000ffff0f7224 */ /* 0x100fe200000e0611 */
[C---:B0-----:R-:W-:Y:S01]  /*2c20*/  IADD3 R0, P0, R16.reuse, 0x1cc, RZ ;  /* 0x000001cc10007810 */ /* 0x041fe20007f1e0ff */
[--C-:B------:R-:W-:Y:S01]  /*2c30*/  IMAD.X R21, RZ, RZ, R17.reuse, P1 ;  /* 0x000000ffff157224 */ /* 0x100fe200008e0611 */
[----:B------:R-:W-:Y:S05]  /*2c40*/  WARPSYNC.ALL ;  /* 0x0000000000007948 */ /* 0x000fea0003800000 */
[----:B------:R0:W-:Y:S01]  /*2c50*/  STL.128 [R1+0x150], R12 ;  /* 0x0001500c01007387 */ /* 0x0001e20000100c00 */
[----:B------:R-:W-:Y:S01]  /*2c60*/  IMAD.X R7, RZ, RZ, R17, P0 ;  /* 0x000000ffff077224 */ /* 0x000fe200000e0611 */
[----:B------:R-:W-:Y:S01]  /*2c70*/  IADD3 R20, P0, R16, 0xf8, RZ ;  /* 0x000000f810147810 */ /* 0x000fe20007f1e0ff */
[----:B------:R-:W-:Y:S01]  /*2c80*/  BSSY B0, `(.L_x_11591) ;  /* 0x0000028000007945 */ /* 0x000fe20003800000 */
[----:B0-----:R-:W-:-:S02]  /*2c90*/  IMAD.MOV.U32 R14, RZ, RZ, R32 ;  /* 0x000000ffff0e7224 */ /* 0x001fc400078e0020 */
[----:B------:R-:W-:Y:S02]  /*2ca0*/  IMAD.MOV.U32 R15, RZ, RZ, R43 ;  /* 0x000000ffff0f7224 */ /* 0x000fe400078e002b */
[----:B------:R-:W-:Y:S02]  /*2cb0*/  IMAD.MOV.U32 R12, RZ, RZ, R16 ;  /* 0x000000ffff0c7224 */ /* 0x000fe400078e0010 */
[----:B------:R-:W-:Y:S01]  /*2cc0*/  IMAD.MOV.U32 R13, RZ, RZ, R17 ;  /* 0x000000ffff0d7224 */ /* 0x000fe200078e0011 */
[----:B----4-:R-:W-:-:S04]  /*2cd0*/  SHF.R.U32.HI R25, RZ, 0x7, R25 ;  /* 0x00000007ff197819 */ /* 0x010fc80000011619 */
[----:B------:R0:W-:Y:S02]  /*2ce0*/  STL.128 [R1+0x160], R12 ;  /* 0x0001600c01007387 */ /* 0x0001e40000100c00 */
[----:B0-----:R-:W-:Y:S02]  /*2cf0*/  IMAD.MOV.U32 R12, RZ, RZ, R31 ;  /* 0x000000ffff0c7224 */ /* 0x001fe400078e001f */
[----:B------:R-:W-:Y:S02]  /*2d00*/  IMAD.MOV.U32 R13, RZ, RZ, R40 ;  /* 0x000000ffff0d7224 */ /* 0x000fe400078e0028 */
[----:B------:R-:W-:Y:S02]  /*2d10*/  IMAD.MOV.U32 R14, RZ, RZ, R0 ;  /* 0x000000ffff0e7224 */ /* 0x000fe400078e0000 */
[----:B------:R-:W-:Y:S02]  /*2d20*/  IMAD.MOV.U32 R15, RZ, RZ, R7 ;  /* 0x000000ffff0f7224 */ /* 0x000fe400078e0007 */
[----:B------:R-:W-:-:S03]  /*2d30*/  IMAD.X R7, RZ, RZ, R17, P0 ;  /* 0x000000ffff077224 */ /* 0x000fc600000e0611 */
[----:B------:R0:W-:Y:S02]  /*2d40*/  STL.128 [R1+0x170], R12 ;  /* 0x0001700c01007387 */ /* 0x0001e40000100c00 */
[----:B0-----:R-:W-:Y:S02]  /*2d50*/  IMAD.MOV.U32 R14, RZ, RZ, R37 ;  /* 0x000000ffff0e7224 */ /* 0x001fe400078e0025 */
[----:B------:R-:W-:Y:S02]  /*2d60*/  IMAD.MOV.U32 R15, RZ, RZ, R44 ;  /* 0x000000ffff0f7224 */ /* 0x000fe400078e002c */
[----:B------:R-:W-:Y:S02]  /*2d70*/  IMAD.MOV.U32 R12, RZ, RZ, R4 ;  /* 0x000000ffff0c7224 */ /* 0x000fe400078e0004 */
[----:B------:R-:W-:Y:S02]  /*2d80*/  IMAD.MOV.U32 R13, RZ, RZ, R21 ;  /* 0x000000ffff0d7224 */ /* 0x000fe400078e0015 */
[----:B------:R-:W-:-:S03]  /*2d90*/  VIADD R4, R25, 0x8 ;  /* 0x0000000819047836 */ /* 0x000fc60000000000 */
        /* <DEDUP_REMOVED lines=15> */
[----:B------:R1:W-:Y:S04]  /*2e90*/  STL.128 [R1+0x1b0], R12 ;  /* 0x0001b00c01007387 */ /* 0x0003e80000100c00 */
[----:B--2---:R1:W-:Y:S01]  /*2ea0*/  STL.64 [R1+0x148], R26 ;  /* 0x0001481a01007387 */ /* 0x0043e20000100a00 */
[----:B---3--:R-:W-:Y:S01]  /*2eb0*/  LOP3.LUT R0, R24, 0x1, RZ, 0xfc, !PT ;  /* 0x0000000118007812 */ /* 0x008fe200078efcff */
[----:B------:R1:W-:Y:S03]  /*2ec0*/  BAR.SYNC.DEFER_BLOCKING R4, 0x100 ;  /* 0x000400040000751d */ /* 0x0003e60000010000 */
[----:B------:R-:W-:-:S13]  /*2ed0*/  ISETP.NE.AND P1, PT, R0, 0x3, PT ;  /* 0x000000030000780c */ /* 0x000fda0003f25270 */
[----:B-1----:R-:W-:Y:S05]  /*2ee0*/  @!P1 BRA `(.L_x_11592) ;  /* 0x0000000000049947 */ /* 0x002fea0003800000 */
[----:B------:R-:W-:Y:S01]  /*2ef0*/  BPT.TRAP 0x1 ;  /* 0x000000040000795c */ /* 0x000fe20000300000 */
.L_x_11592:
[----:B------:R-:W-:Y:S05]  /*2f00*/  BSYNC B0 ;  /* 0x0000000000007941 */ /* 0x000fea0003800000 */
.L_x_11591:
        /* <DEDUP_REMOVED lines=8> */
.L_x_11594:
[----:B------:R-:W-:Y:S05]  /*2f90*/  BSYNC B0 ;  /* 0x0000000000007941 */ /* 0x000fea0003800000 */
.L_x_11593:
[----:B------:R-:W-:Y:S04]  /*2fa0*/  BSSY B0, `(.L_x_11595) ;  /* 0x0000004000007945 */ /* 0x000fe80003800000 */
[----:B-1----:R-:W-:Y:S05]  /*2fb0*/  @P0 BRA `(.L_x_11596) ;  /* 0x0000000000080947 */ /* 0x002fea0003800000 */
[----:B------:R-:W1:Y:S02]  /*2fc0*/  SYNCS.PHASECHK.TRANS64.TRYWAIT P0, [R10+URZ], R11 ;  /* 0x0000000b0a0075a7 */ /* 0x000e64000800017f */
[----:B-1----:R-:W-:Y:S05]  /*2fd0*/  @!P0 BRA `(.L_x_11597) ;  /* 0x000001f800408947 */ /* 0x002fea0003800000 */
.L_x_11596:
[----:B------:R-:W-:Y:S05]  /*2fe0*/  BSYNC B0 ;  /* 0x0000000000007941 */ /* 0x000fea0003800000 */
.L_x_11595:
        /* <DEDUP_REMOVED lines=8> */
[----:B------:R-:W-:Y:S02]  /*3070*/  R2UR UR7, R11 ;  /* 0x000000000b0772ca */ /* 0x000fe400000e0000 */
[C---:B------:R-:W-:Y:S01]  /*3080*/  R2UR UR6, R10.reuse ;  /* 0x000000000a0672ca */ /* 0x040fe200000e0000 */
[----:B------:R-:W2:Y:S01]  /*3090*/  LDL R74, [R1] ;  /* 0x00000000014a7983 */ /* 0x000ea20000100800 */
[----:B------:R-:W-:Y:S02]  /*30a0*/  VIADD R72, R10, 0x2 ;  /* 0x000000020a487836 */ /* 0x000fe40000000000 */
[----:B------:R-:W-:Y:S01]  /*30b0*/  IMAD.MOV.U32 R73, RZ, RZ, R11 ;  /* 0x000000ffff497224 */ /* 0x000fe200078e000b */
[----:B------:R0:W5:Y:S04]  /*30c0*/  LDL R7, [R1+0x1c0] ;  /* 0x0001c00001077983 */ /* 0x0001680000100800 */
[----:B------:R0:W5:Y:S01]  /*30d0*/  LDL R76, [R1+0xc] ;  /* 0x00000c00014c7983 */ /* 0x0001620000100800 */
[----:B---3--:R-:W-:-:S02]  /*30e0*/  R2UR UR4, R24 ;  /* 0x00000000180472ca */ /* 0x008fc400000e0000 */
[----:B------:R-:W-:Y:S02]  /*30f0*/  R2UR UR5, R25 ;  /* 0x00000000190572ca */ /* 0x000fe400000e0000 */
[----:B------:R-:W-:-:S11]  /*3100*/  WARPGROUP.ARRIVE ;  /* 0x00000000000079c5 */ /* 0x000fd60000000000 */
[----:B------:R-:W-:Y:S01]  /*3110*/  HGMMA.64x96x16.F32.BF16 R24, gdesc[UR4], RZ, !UPT, gsb0 ;  /* 0x01600000041879f0 */ /* 0x000fe2000c0018ff */
[----:B----4-:R-:W-:Y:S01]  /*3120*/  VIADD R12, R12, 0x2 ;  /* 0x000000020c0c7836 */ /* 0x010fe20000000000 */
        /* <DEDUP_REMOVED lines=23> */
[----:B------:R-:W1:Y:S01]  /*32a0*/  S2R R0, SR_TID.X ;  /* 0x0000000000007919 */ /* 0x000e620000002100 */
[----:B------:R0:W-:Y:S01]  /*32b0*/  STL [R1+0x60], RZ ;  /* 0x000060ff01007387 */ /* 0x0001e20000100800 */
[----:B------:R-:W-:Y:S01]  /*32c0*/  LOP3.LUT R74, R74, 0x1, RZ, 0xfc, !PT ;  /* 0x000000014a4a7812 */ /* 0x000fe200078efcff */
[----:B------:R-:W-:-:S02]  /*32d0*/  WARPGROUP.DEPBAR.LE gsb0, 0x0 ;  /* 0x00008000000079c5 */ /* 0x000fc40000010000 */
[----:B------:R-:W-:-:S07]  /*32e0*/  WARPGROUP.ARRIVE ;  /* 0x00000000000079c5 */ /* 0x000fce0000000000 */
[----:B------:R-:W-:Y:S01]  /*32f0*/  HGMMA.64x96x16.F32.BF16 R24, gdesc[UR4], R24, gsb0 ;  /* 0x01600000041879f0 */ /* 0x000fe20008001818 */
[----:B-1----:R-:W-:-:S04]  /*3300*/  SHF.R.U32.HI R0, RZ, 0x7, R0 ;  /* 0x00000007ff007819 */ /* 0x002fc80000011600 */
[----:B------:R-:W-:Y:S01]  /*3310*/  IADD3 R10, -R0, 0xb, RZ ;  /* 0x0000000b000a7810 */ /* 0x000fe20007ffe1ff */
[----:B------:R-:W-:-:S05]  /*3320*/  IMAD.MOV.U32 R0, RZ, RZ, 0x1 ;  /* 0x00000001ff007424 */ /* 0x000fca00078e00ff */
[----:B------:R0:W-:Y:S04]  /*3330*/  STL [R1+0x60], R0 ;  /* 0x0000600001007387 */ /* 0x0001e80000100800 */
[----:B------:R0:W-:Y:S04]  /*3340*/  STL [R1+0x60], R0 ;  /* 0x0000600001007387 */ /* 0x0001e80000100800 */
[----:B------:R0:W-:Y:S04]  /*3350*/  STL [R1+0x60], R0 ;  /* 0x0000600001007387 */ /* 0x0001e80000100800 */
[----:B------:R0:W-:Y:S01]  /*3360*/  STL [R1+0x60], R0 ;  /* 0x0000600001007387 */ /* 0x0001e20000100800 */
[----:B------:R-:W-:Y:S01]  /*3370*/  ISETP.NE.AND P0, PT, R74, 0x3, PT ;  /* 0x000000034a00780c */ /* 0x000fe20003f05270 */
[----:B------:R-:W-:Y:S01]  /*3380*/  BSSY B0, `(.L_x_11598) ;  /* 0x0000005000007945 */ /* 0x000fe20003800000 */
[----:B------:R-:W-:-:S02]  /*3390*/  WARPGROUP.DEPBAR.LE gsb0, 0x0 ;  /* 0x00008000000079c5 */ /* 0x000fc40000010000 */
[----:B------:R0:W-:Y:S09]  /*33a0*/  BAR.ARV R10, 0x100 ;  /* 0x0004000a0000751d */ /* 0x0001f20000002000 */
[----:B0-----:R-:W-:Y:S05]  /*33b0*/  @!P0 BRA `(.L_x_11599) ;  /* 0x0000000000048947 */ /* 0x001fea0003800000 */
[----:B------:R-:W-:Y:S01]  /*33c0*/  BPT.TRAP 0x1 ;  /* 0x000000040000795c */ /* 0x000fe20000300000 */
.L_x_11599:
[----:B------:R-:W-:Y:S05]  /*33d0*/  BSYNC B0 ;  /* 0x0000000000007941 */ /* 0x000fea0003800000 */
.L_x_11598:
        /* <DEDUP_REMOVED lines=13> */
[----:B---3--:R-:W-:Y:S01]  /*34b0*/  ISETP.NE.AND P0, PT, R10, 0x1, PT ;  /* 0x000000010a00780c */ /* 0x008fe20003f05270 */
[----:B------:R-:W-:-:S02]  /*34c0*/  UMOV UR4, 0xffffffa0 ;  /* 0xffffffa000047882 */ /* 0x000fc40000000000 */
[----:B------:R-:W-:Y:S01]  /*34d0*/  UIMAD UR4, UR45, UR4, 0x60 ;  /* 0x000000602d0474a4 */ /* 0x000fe2000f8e0204 */
[----:B----4-:R-:W-:-:S05]  /*34e0*/  ISETP.GE.AND P1, PT, R73, 0x1, PT ;  /* 0x000000014900780c */ /* 0x010fca0003f26270 */
[----:B------:R-:W-:Y:S01]  /*34f0*/  VIADD R72, R72, UR4 ;  /* 0x0000000448487c36 */ /* 0x000fe20008000000 */
[----:B------:R-:W-:Y:S01]  /*3500*/  BSSY B0, `(.L_x_11600) ;  /* 0x00000a1000007945 */ /* 0x000fe20003800000 */
[-C--:B--2---:R-:W-:Y:S01]  /*3510*/  FMUL.FTZ R83, R36, R76.reuse ;  /* 0x0000004c24537220 */ /* 0x084fe20000410000 */
[-C--:B------:R-:W-:Y:S01]  /*3520*/  FMUL.FTZ R36, R50, R76.reuse ;  /* 0x0000004c32247220 */ /* 0x080fe20000410000 */
[-C--:B------:R-:W-:Y:S01]  /*3530*/  FMUL.FTZ R50, R52, R76.reuse ;  /* 0x0000004c34327220 */ /* 0x080fe20000410000 */
[-C--:B------:R-:W-:Y:S01]  /*3540*/  FMUL.FTZ R52, R56, R76.reuse ;  /* 0x0000004c38347220 */ /* 0x080fe20000410000 */
[-C--:B------:R-:W-:Y:S01]  /*3550*/  FMUL.FTZ R84, R37, R76.reuse ;  /* 0x0000004c25547220 */ /* 0x080fe20000410000 */
[----:B------:R-:W-:Y:S01]  /*3560*/  SHF.R.S32.HI R56, RZ, 0x1f, R79 ;  /* 0x0000001fff387819 */ /* 0x000fe2000001144f */
[-C--:B------:R-:W-:Y:S01]  /*3570*/  FMUL.FTZ R37, R51, R76.reuse ;  /* 0x0000004c33257220 */ /* 0x080fe20000410000 */
[-C--:B------:R-:W-:Y:S01]  /*3580*/  FMUL.FTZ R51, R53, R76.reuse ;  /* 0x0000004c35337220 */ /* 0x080fe20000410000 */
[-C--:B------:R-:W-:Y:S01]  /*3590*/  FMUL.FTZ R20, R24, R76.reuse ;  /* 0x0000004c18147220 */ /* 0x080fe20000410000 */
        /* <DEDUP_REMOVED lines=9> */
[-C--:B------:R-:W-:Y:S01]  /*3630*/  FMUL.FTZ R43, R58, R76.reuse ;  /* 0x0000004c3a2b7220 */ /* 0x080fe20000410000 */
[----:B------:R-:W-:Y:S01]  /*3640*/  FMUL.FTZ R21, R27, R76 ;  /* 0x0000004c1b157220 */ /* 0x000fe20000410000 */
[----:B------:R-:W-:-:S02]  /*3650*/  IMAD.IADD R58, R79, 0x1, -R46 ;  /* 0x000000014f3a7824 */ /* 0x000fc400078e0a2e */
[-C--:B------:R-:W-:Y:S01]  /*3660*/  FMUL.FTZ R27, R31, R76.reuse ;  /* 0x0000004c1f1b7220 */ /* 0x080fe20000410000 */
[-C--:B------:R-:W-:Y:S01]  /*3670*/  FMUL.FTZ R31, R39, R76.reuse ;  /* 0x0000004c271f7220 */ /* 0x080fe20000410000 */
[-C--:B------:R-:W-:Y:S01]  /*3680*/  FMUL.FTZ R39, R55, R76.reuse ;  /* 0x0000004c37277220 */ /* 0x080fe20000410000 */
[-C--:B0-----:R-:W-:Y:S01]  /*3690*/  FMUL.FTZ R7, R26, R76.reuse ;  /* 0x0000004c1a077220 */ /* 0x081fe20000410000 */
[-C--:B------:R-:W-:Y:S01]  /*36a0*/  FMUL.FTZ R55, R61, R76.reuse ;  /* 0x0000004c3d377220 */ /* 0x080fe20000410000 */
[-C--:B------:R-:W-:Y:S01]  /*36b0*/  FMUL.FTZ R26, R30, R76.reuse ;  /* 0x0000004c1e1a7220 */ /* 0x080fe20000410000 */
[----:B------:R-:W-:Y:S01]  /*36c0*/  SHF.R.S32.HI R61, RZ, 0x1f, R58 ;  /* 0x0000001fff3d7819 */ /* 0x000fe2000001143a */
[-C--:B------:R-:W-:Y:S01]  /*36d0*/  FMUL.FTZ R30, R38, R76.reuse ;  /* 0x0000004c261e7220 */ /* 0x080fe20000410000 */
[-C--:B------:R-:W-:Y:S01]  /*36e0*/  FMUL.FTZ R38, R54, R76.reuse ;  /* 0x0000004c36267220 */ /* 0x080fe20000410000 */
[----:B------:R-:W-:Y:S01]  /*36f0*/  FMUL.FTZ R54, R60, R76 ;  /* 0x0000004c3c367220 */ /* 0x000fe20000410000 */
[----:B------:R-:W-:Y:S01]  /*3700*/  LEA.HI R60, R61, R58, RZ, 0x2 ;  /* 0x0000003a3d3c7211 */ /* 0x000fe200078f10ff */
[-C--:B------:R-:W-:Y:S01]  /*3710*/  FMUL.FTZ R81, R32, R76.reuse ;  /* 0x0000004c20517220 */ /* 0x080fe20000410000 */
[-C--:B------:R-:W-:Y:S01]  /*3720*/  FMUL.FTZ R32, R42, R76.reuse ;  /* 0x0000004c2a207220 */ /* 0x080fe20000410000 */
[-C--:B------:R-:W-:Y:S01]  /*3730*/  FMUL.FTZ R42, R59, R76.reuse ;  /* 0x0000004c3b2a7220 */ /* 0x080fe20000410000 */
[----:B------:R-:W-:Y:S01]  /*3740*/  FMUL.FTZ R46, R62, R76 ;  /* 0x0000004c3e2e7220 */ /* 0x000fe20000410000 */
[----:B------:R-:W-:-:S02]  /*3750*/  LEA.HI R56, R56, R79, RZ, 0x2 ;  /* 0x0000004f38387211 */ /* 0x000fc400078f10ff */
[--C-:B------:R-:W-:Y:S02]  /*3760*/  SHF.R.S32.HI R62, RZ, 0x2, R60.reuse ;  /* 0x00000002ff3e7819 */ /* 0x100fe4000001143c */
[----:B------:R-:W-:Y:S01]  /*3770*/  SHF.R.S32.HI R59, RZ, 0x1f, R60 ;  /* 0x0000001fff3b7819 */ /* 0x000fe2000001143c */
[-C--:B------:R-:W-:Y:S01]  /*3780*/  FMUL.FTZ R80, R29, R76.reuse ;  /* 0x0000004c1d507220 */ /* 0x080fe20000410000 */
[----:B------:R-:W-:Y:S01]  /*3790*/  LOP3.LUT R56, R56, 0xfffffffc, RZ, 0xc0, !PT ;  /* 0xfffffffc38387812 */ /* 0x000fe200078ec0ff */
[----:B------:R-:W-:Y:S01]  /*37a0*/  FMUL.FTZ R29, R35, R76 ;  /* 0x0000004c231d7220 */ /* 0x000fe20000410000 */
[----:B------:R-:W-:Y:S01]  /*37b0*/  LEA.HI R59, R59, R62, RZ, 0x3 ;  /* 0x0000003e3b3b7211 */ /* 0x000fe200078f18ff */
[-C--:B------:R-:W-:Y:S01]  /*37c0*/  FMUL.FTZ R35, R47, R76.reuse ;  /* 0x0000004c2f237220 */ /* 0x080fe20000410000 */
[----:B------:R-:W-:Y:S01]  /*37d0*/  FMUL.FTZ R47, R63, R76 ;  /* 0x0000004c3f2f7220 */ /* 0x000fe20000410000 */
[----:B------:R-:W-:Y:S01]  /*37e0*/  IMAD.IADD R79, R79, 0x1, -R56 ;  /* 0x000000014f4f7824 */ /* 0x000fe200078e0a38 */
[----:B------:R-:W-:-:S02]  /*37f0*/  LOP3.LUT R63, R59, 0xfffffff8, RZ, 0xc0, !PT ;  /* 0xfffffff83b3f7812 */ /* 0x000fc400078ec0ff */
[----:B------:R-:W-:Y:S02]  /*3800*/  SHF.R.S32.HI R56, RZ, 0x7, R57 ;  /* 0x00000007ff387819 */ /* 0x000fe40000011439 */
[----:B------:R-:W-:Y:S01]  /*3810*/  LEA.HI R61, R61, R58, RZ, 0x5 ;  /* 0x0000003a3d3d7211 */ /* 0x000fe200078f28ff */
[----:B------:R-:W-:Y:S01]  /*3820*/  IMAD.IADD R62, R62, 0x1, -R63 ;  /* 0x000000013e3e7824 */ /* 0x000fe200078e0a3f */
[----:B------:R-:W-:Y:S02]  /*3830*/  LEA.HI R57, R57, R56, RZ, 0x1 ;  /* 0x0000003839397211 */ /* 0x000fe400078f08ff */
[----:B------:R-:W-:Y:S01]  /*3840*/  SHF.R.S32.HI R63, RZ, 0x5, R61 ;  /* 0x00000005ff3f7819 */ /* 0x000fe2000001143d */
[----:B------:R-:W-:Y:S01]  /*3850*/  FMUL.FTZ R59, R64, R76 ;  /* 0x0000004c403b7220 */ /* 0x000fe20000410000 */
[----:B------:R-:W-:Y:S02]  /*3860*/  LOP3.LUT R57, R57, 0x3fffffe, RZ, 0xc0, !PT ;  /* 0x03fffffe39397812 */ /* 0x000fe400078ec0ff */
[----:B------:R-:W-:Y:S01]  /*3870*/  LEA.HI R64, R79, R79, RZ, 0x1 ;  /* 0x0000004f4f407211 */ /* 0x000fe200078f08ff */
[----:B------:R-:W-:-:S02]  /*3880*/  IMAD R63, R78, 0x8, R63 ;  /* 0x000000084e3f7824 */ /* 0x000fc400078e023f */
[----:B------:R-:W-:Y:S01]  /*3890*/  IMAD.IADD R57, R56, 0x1, -R57 ;  /* 0x0000000138397824 */ /* 0x000fe200078e0a39 */
[----:B------:R-:W-:Y:S01]  /*38a0*/  LOP3.LUT R64, R64, 0x1ffffffe, RZ, 0xc0, !PT ;  /* 0x1ffffffe40407812 */ /* 0x000fe200078ec0ff */
[----:B------:R-:W-:-:S04]  /*38b0*/  IMAD.U32 R62, R63, 0x10, R62 ;  /* 0x000000103f3e7824 */ /* 0x000fc800078e003e */
[----:B------:R-:W-:Y:S02]  /*38c0*/  IMAD.IADD R64, R79, 0x1, -R64 ;  /* 0x000000014f407824 */ /* 0x000fe400078e0a40 */
[----:B------:R-:W-:-:S04]  /*38d0*/  IMAD R57, R57, 0x40, R62 ;  /* 0x0000004039397824 */ /* 0x000fc800078e023e */
[----:B------:R-:W-:-:S04]  /*38e0*/  IMAD R10, R64, 0x8, R57 ;  /* 0x00000008400a7824 */ /* 0x000fc800078e0239 */
[----:B------:R-:W-:-:S04]  /*38f0*/  @P0 IMAD.HI.U32 R62, R10, R11, RZ ;  /* 0x0000000b0a3e0227 */ /* 0x000fc800078e00ff */
[----:B------:R-:W-:Y:S01]  /*3900*/  FMUL.FTZ R57, R67, R76 ;  /* 0x0000004c43397220 */ /* 0x000fe20000410000 */
[----:B------:R-:W-:Y:S01]  /*3910*/  @P0 SHF.R.U32.HI R10, RZ, R77, R62 ;  /* 0x0000004dff0a0219 */ /* 0x000fe2000001163e */
[----:B------:R-:W-:Y:S01]  /*3920*/  IMAD.U32 R62, RZ, RZ, UR45 ;  /* 0x0000002dff3e7e24 */ /* 0x000fe2000f8e00ff */
[----:B------:R-:W-:-:S03]  /*3930*/  LOP3.LUT R11, R60, 0x7ffffffc, RZ, 0xc0, !PT ;  /* 0x7ffffffc3c0b7812 */ /* 0x000fc600078ec0ff */
[----:B------:R-:W0:Y:S01]  /*3940*/  SHFL.IDX PT, R67, R10, RZ, 0x1c1f ;  /* 0x001c1fff0a437589 */ /* 0x000e2200000e0000 */
[----:B------:R-:W-:Y:S02]  /*3950*/  IMAD R62, R62, -0x60, R13 ;  /* 0xffffffa03e3e7824 */ /* 0x000fe400078e020d */
        /* <DEDUP_REMOVED lines=12> */
[-C--:B------:R-:W-:Y:S01]  /*3a20*/  FMUL.FTZ R58, R71, R76.reuse ;  /* 0x0000004c473a7220 */ /* 0x080fe20000410000 */
[----:B------:R-:W-:Y:S01]  /*3a30*/  FMUL.FTZ R69, R69, R76 ;  /* 0x0000004c45457220 */ /* 0x000fe20000410000 */
[----:B------:R-:W-:Y:S01]  /*3a40*/  IMAD R65, R60, -0x2, R63 ;  /* 0xfffffffe3c417824 */ /* 0x000fe200078e023f */
[----:B------:R-:W1:Y:S01]  /*3a50*/  MUFU.TANH R20, R20 ;  /* 0x0000001400147308 */ /* 0x000e620000002400 */
[----:B------:R-:W-:Y:S02]  /*3a60*/  VIADD R63, R62, 0x60 ;  /* 0x000000603e3f7836 */ /* 0x000fe40000000000 */
[----:B------:R-:W-:Y:S01]  /*3a70*/  IMAD.IADD R62, R65, 0x1, -R12 ;  /* 0x00000001413e7824 */ /* 0x000fe200078e0a0c */
[----:B------:R-:W-:-:S04]  /*3a80*/  LOP3.LUT R65, RZ, R14, RZ, 0x33, !PT ;  /* 0x0000000eff417212 */ /* 0x000fc800078e33ff */
[----:B------:R-:W2:Y:S01]  /*3a90*/  MUFU.TANH R24, R24 ;  /* 0x0000001800187308 */ /* 0x000ea20000002400 */
[----:B------:R-:W-:-:S07]  /*3aa0*/  IMAD.U32 R71, RZ, RZ, UR4 ;  /* 0x00000004ff477e24 */ /* 0x000fce000f8e00ff */
        /* <DEDUP_REMOVED lines=48> */
[----:B------:R-:W-:Y:S01]  /*3db0*/  IMAD.IADD R70, R62, 0x1, R65 ;  /* 0x000000013e467824 */ /* 0x000fe200078e0241 */
[----:B0-----:R-:W-:Y:S01]  /*3dc0*/  VIADDMNMX R14, R67, R95, R66, PT ;  /* 0x0000005f430e7246 */ /* 0x001fe20003800142 */
[----:B------:R-:W-:-:S02]  /*3dd0*/  IMAD R76, R60, -0x2, R71 ;  /* 0xfffffffe3c4c7824 */ /* 0x000fc400078e0247 */
        /* <DEDUP_REMOVED lines=12> */
.L_x_11603:
[----:B------:R-:W-:-:S13]  /*3ea0*/  ISETP.NE.AND P0, PT, R73, 0x1, PT ;  /* 0x000000014900780c */ /* 0x000fda0003f05270 */
[----:B------:R-:W-:-:S05]  /*3eb0*/  @P0 IMAD.HI.U32 R62, R15, R74, RZ ;  /* 0x0000004a0f3e0227 */ /* 0x000fca00078e00ff */
[----:B------:R-:W-:-:S07]  /*3ec0*/  @P0 SHF.R.U32.HI R15, RZ, R75, R62 ;  /* 0x0000004bff0f0219 */ /* 0x000fce000001163e */
.L_x_11604:
[----:B------:R-:W-:Y:S05]  /*3ed0*/  BSYNC B1 ;  /* 0x0000000000017941 */ /* 0x000fea0003800000 */
.L_x_11602:
[----:B------:R-:W-:-:S05]  /*3ee0*/  IMAD R15, R15, R73, R76 ;  /* 0x000000490f0f7224 */ /* 0x000fca00078e024c */
[----:B------:R-:W-:Y:S02]  /*3ef0*/  VIMNMX R60, R60, R15, !PT ;  /* 0x0000000f3c3c7248 */ /* 0x000fe40007fe0100 */
[----:B------:R-:W-:-:S07]  /*3f00*/  VIADDMNMX R14, R15, R73, R14, PT ;  /* 0x000000490f0e7246 */ /* 0x000fce000380010e */
.L_x_11601:
[----:B------:R-:W-:Y:S05]  /*3f10*/  BSYNC B0 ;  /* 0x0000000000007941 */ /* 0x000fea0003800000 */
.L_x_11600:
        /* <DEDUP_REMOVED lines=111> */
[----:B0-----:R-:W-:Y:S01]  /*4610*/  IMAD.IADD R20, R70, 0x1, R97 ;  /* 0x0000000146147824 */ /* 0x001fe200078e0261 */
        /* <DEDUP_REMOVED lines=18> */
.L_x_11608:
[----:B------:R-:W-:-:S13]  /*4740*/  ISETP.NE.AND P6, PT, R73, 0x1, PT ;  /* 0x000000014900780c */ /* 0x000fda0003fc5270 */
[----:B------:R-:W-:-:S05]  /*4750*/  @P6 IMAD.HI.U32 R74, R12, R74, RZ ;  /* 0x0000004a0c4a6227 */ /* 0x000fca00078e00ff */
[----:B------:R-:W-:-:S07]  /*4760*/  @P6 SHF.R.U32.HI R12, RZ, R75, R74 ;  /* 0x0000004bff0c6219 */ /* 0x000fce000001164a */
.L_x_11609:
[----:B------:R-:W-:Y:S05]  /*4770*/  BSYNC B1 ;  /* 0x0000000000017941 */ /* 0x000fea0003800000 */
.L_x_11607:
[----:B------:R-:W-:-:S05]  /*4780*/  IMAD R13, R12, R73, R76 ;  /* 0x000000490c0d7224 */ /* 0x000fca00078e024c */
[----:B------:R-:W-:Y:S02]  /*4790*/  VIADDMNMX R14, R13, R73, R14, PT ;  /* 0x000000490d0e7246 */ /* 0x000fe4000380010e */
[----:B------:R-:W-:-:S07]  /*47a0*/  VIMNMX R20, R20, R13, !PT ;  /* 0x0000000d14147248 */ /* 0x000fce0007fe0100 */
.L_x_11606:
[----:B------:R-:W-:Y:S05]  /*47b0*/  BSYNC B0 ;  /* 0x0000000000007941 */ /* 0x000fea0003800000 */
.L_x_11605:
        /* <DEDUP_REMOVED lines=25> */
[----:B------:R-:W-:Y:S02]  /*4950*/  ISETP.GT.AND P0, PT, R20, 0x18, !P6 ;  /* 0x000000181400780c */ /* 0x000fe40007704270 */
[----:B------:R-:W-:Y:S02]  /*4960*/  FMNMX.FTZ R10, R83, R10, !PT ;  /* 0x0000000a530a7209 */ /* 0x000fe40007810000 */
[----:B------:R-:W-:Y:S02]  /*4970*/  ISETP.LT.OR P0, PT, R14, 0x19, P0 ;  /* 0x000000190e00780c */ /* 0x000fe40000701670 */
[----:B------:R-:W-:Y:S02]  /*4980*/  FMNMX.FTZ R10, R81, R10, !PT ;  /* 0x0000000a510a7209 */ /* 0x000fe40007810000 */
[----:B------:R-:W-:Y:S02]  /*4990*/  FSEL R30, R30, -INF , !P0 ;  /* 0xff8000001e1e7808 */ /* 0x000fe40004000000 */
[----:B------:R-:W-:-:S02]  /*49a0*/  ISETP.NE.AND P0, PT, R82, RZ, PT ;  /* 0x000000ff5200720c */ /* 0x000fc40003f05270 */
[----:B------:R-:W-:Y:S02]  /*49b0*/  FMNMX.FTZ R10, R79, R10, !PT ;  /* 0x0000000a4f0a7209 */ /* 0x000fe40007810000 */
[----:B------:R-:W-:Y:S02]  /*49c0*/  ISETP.GT.AND P0, PT, R20, 0x19, !P0 ;  /* 0x000000191400780c */ /* 0x000fe40004704270 */
[----:B------:R-:W-:Y:S02]  /*49d0*/  ISETP.NE.AND P1, PT, R98, RZ, PT ;  /* 0x000000ff6200720c */ /* 0x000fe40003f25270 */
        /* <DEDUP_REMOVED lines=36> */
[----:B------:R-:W-:Y:S02]  /*4c20*/  ISETP.GT.AND P2, PT, R20, 0x49, !P2 ;  /* 0x000000491400780c */ /* 0x000fe40005744270 */
[----:B------:R-:W-:Y:S02]  /*4c30*/  FSEL R36, R36, -INF , !P0 ;  /* 0xff80000024247808 */ /* 0x000fe40004000000 */
[----:B------:R-:W-:-:S02]  /*4c40*/  ISETP.NE.AND P0, PT, R94, RZ, PT ;  /* 0x000000ff5e00720c */ /* 0x000fc40003f05270 */
[C---:B------:R-:W-:Y:S02]  /*4c50*/  ISETP.GT.AND P3, PT, R20.reuse, 0x50, !P3 ;  /* 0x000000501400780c */ /* 0x040fe40005f64270 */
[----:B------:R-:W-:Y:S02]  /*4c60*/  ISETP.GT.AND P0, PT, R20, 0x31, !P0 ;  /* 0x000000311400780c */ /* 0x000fe40004704270 */
[C---:B------:R-:W-:Y:S02]  /*4c70*/  ISETP.LT.OR P2, PT, R14.reuse, 0x4a, P2 ;  /* 0x0000004a0e00780c */ /* 0x040fe40001741670 */
[----:B------:R-:W-:Y:S02]  /*4c80*/  ISETP.LT.OR P0, PT, R14, 0x32, P0 ;  /* 0x000000320e00780c */ /* 0x000fe40000701670 */
[----:B------:R-:W-:Y:S02]  /*4c90*/  ISETP.GT.AND P4, PT, R20, 0x51, !P4 ;  /* 0x000000511400780c */ /* 0x000fe40006784270 */
[----:B------:R-:W-:-:S02]  /*4ca0*/  FSEL R37, R37, -INF , !P0 ;  /* 0xff80000025257808 */ /* 0x000fc40004000000 */
[----:B------:R-:W-:Y:S02]  /*4cb0*/  ISETP.NE.AND P0, PT, R96, RZ, PT ;  /* 0x000000ff6000720c */ /* 0x000fe40003f05270 */
[----:B------:R-:W-:Y:S02]  /*4cc0*/  ISETP.LT.OR P3, PT, R14, 0x51, P3 ;  /* 0x000000510e00780c */ /* 0x000fe40001f61670 */
[----:B------:R-:W-:Y:S02]  /*4cd0*/  ISETP.GT.AND P0, PT, R20, 0x38, !P0 ;  /* 0x000000381400780c */ /* 0x000fe40004704270 */
[----:B------:R-:W-:Y:S02]  /*4ce0*/  FSEL R47, R47, -INF , !P2 ;  /* 0xff8000002f2f7808 */ /* 0x000fe40005000000 */
        /* <DEDUP_REMOVED lines=8> */
[----:B------:R-:W-:Y:S02]  /*4d70*/  ISETP.LT.OR P5, PT, R14, 0x59, P5 ;  /* 0x000000590e00780c */ /* 0x000fe40002fa1670 */
[----:B------:R-:W-:Y:S02]  /*4d80*/  FSEL R39, R39, -INF , !P0 ;  /* 0xff80000027277808 */ /* 0x000fe40004000000 */
[----:B------:R-:W-:Y:S02]  /*4d90*/  ISETP.GT.AND P0, PT, R20, 0x40, !P1 ;  /* 0x000000401400780c */ /* 0x000fe40004f04270 */
[----:B------:R-:W-:Y:S02]  /*4da0*/  ISETP.NE.AND P1, PT, R99, RZ, PT ;  /* 0x000000ff6300720c */ /* 0x000fe40003f25270 */
[----:B------:R-:W-:Y:S02]  /*4db0*/  ISETP.LT.OR P0, PT, R14, 0x41, P0 ;  /* 0x000000410e00780c */ /* 0x000fe40000701670 */
[----:B------:R-:W-:-:S02]  /*4dc0*/  ISETP.GT.AND P1, PT, R20, 0x48, !P1 ;  /* 0x000000481400780c */ /* 0x000fc40004f24270 */
[----:B------:R-:W-:Y:S02]  /*4dd0*/  FSEL R43, R43, -INF , !P0 ;  /* 0xff8000002b2b7808 */ /* 0x000fe40004000000 */
[----:B------:R-:W-:Y:S02]  /*4de0*/  ISETP.GT.AND P0, PT, R20, RZ, !P6 ;  /* 0x000000ff1400720c */ /* 0x000fe40007704270 */
[C---:B------:R-:W-:Y:S02]  /*4df0*/  ISETP.LT.OR P1, PT, R14.reuse, 0x49, P1 ;  /* 0x000000490e00780c */ /* 0x040fe40000f21670 */
[----:B------:R-:W-:Y:S02]  /*4e00*/  ISETP.LT.OR P0, PT, R14, 0x1, P0 ;  /* 0x000000010e00780c */ /* 0x000fe40000701670 */
[----:B------:R-:W-:Y:S02]  /*4e10*/  FSEL R46, R46, -INF , !P1 ;  /* 0xff8000002e2e7808 */ /* 0x000fe40004800000 */
        /* <DEDUP_REMOVED lines=8> */
[----:B------:R-:W-:Y:S02]  /*4ea0*/  FMNMX.FTZ R10, R28, R7, !PT ;  /* 0x000000071c0a7209 */ /* 0x000fe40007810000 */
[----:B------:R-:W-:Y:S02]  /*4eb0*/  ISETP.NE.AND P6, PT, R54, RZ, PT ;  /* 0x000000ff3600720c */ /* 0x000fe40003fc5270 */
[----:B------:R-:W-:Y:S02]  /*4ec0*/  FMNMX.FTZ R7, R29, R10, !PT ;  /* 0x0000000a1d077209 */ /* 0x000fe40007810000 */
[----:B------:R-:W-:Y:S02]  /*4ed0*/  ISETP.GT.AND P0, PT, R20, 0x59, !P6 ;  /* 0x000000591400780c */ /* 0x000fe40007704270 */
[----:B------:R-:W-:-:S02]  /*4ee0*/  FMNMX.FTZ R10, R30, R7, !PT ;  /* 0x000000071e0a7209 */ /* 0x000fc40007810000 */
[----:B------:R-:W-:Y:S02]  /*4ef0*/  FSEL R57, R57, -INF , !P4 ;  /* 0xff80000039397808 */ /* 0x000fe40006000000 */
[----:B------:R-:W-:Y:S02]  /*4f00*/  FMNMX.FTZ R7, R31, R10, !PT ;  /* 0x0000000a1f077209 */ /* 0x000fe40007810000 */
[----:B------:R-:W-:Y:S02]  /*4f10*/  ISETP.LT.OR P0, PT, R14, 0x5a, P0 ;  /* 0x0000005a0e00780c */ /* 0x000fe40000701670 */
[----:B------:R-:W-:Y:S02]  /*4f20*/  FMNMX.FTZ R10, R32, R7, !PT ;  /* 0x00000007200a7209 */ /* 0x000fe40007810000 */
[----:B------:R-:W-:Y:S02]  /*4f30*/  FSEL R48, R11, -INF , !P5 ;  /* 0xff8000000b307808 */ /* 0x000fe40006800000 */
[----:B------:R-:W-:-:S02]  /*4f40*/  FMNMX.FTZ R7, R33, R10, !PT ;  /* 0x0000000a21077209 */ /* 0x000fc40007810000 */
[----:B------:R-:W-:Y:S02]  /*4f50*/  FMNMX.FTZ R10, R59, R12, !PT ;  /* 0x0000000c3b0a7209 */ /* 0x000fe40007810000 */
[----:B------:R-:W-:Y:S02]  /*4f60*/  FMNMX.FTZ R12, R34, R7, !PT ;  /* 0x00000007220c7209 */ /* 0x000fe40007810000 */
[----:B------:R-:W-:Y:S01]  /*4f70*/  FSEL R58, R58, -INF , !P0 ;  /* 0xff8000003a3a7808 */ /* 0x000fe20004000000 */
        /* <DEDUP_REMOVED lines=16> */
[----:B0-----:R-:W-:-:S03]  /*5080*/  FMNMX.FTZ R12, R13, R26, !PT ;  /* 0x0000001a0d0c7209 */ /* 0x001fc60007810000 */
[----:B------:R-:W-:Y:S04]  /*5090*/  STL.64 [R1+0x1d0], R10 ;  /* 0x0001d00a01007387 */ /* 0x000fe80000100a00 */
[----:B------:R-:W-:Y:S04]  /*50a0*/  STL [R1+0x1d0], R12 ;  /* 0x0001d00c01007387 */ /* 0x000fe80000100800 */
[----:B------:R-:W2:Y:S04]  /*50b0*/  LDL R13, [R1+0x1d0] ;  /* 0x0001d000010d7983 */ /* 0x000ea80000100800 */
[----:B------:R-:W3:Y:S04]  /*50c0*/  LDL R20, [R1+0x1d4] ;  /* 0x0001d40001147983 */ /* 0x000ee80000100800 */
[----:B------:R0:W5:Y:S01]  /*50d0*/  LDL.64 R26, [R1+0x1c0] ;  /* 0x0001c000011a7983 */ /* 0x0001620000100a00 */
[----:B--2---:R-:W-:Y:S01]  /*50e0*/  FMUL.FTZ R7, R75, R13 ;  /* 0x0000000d4b077220 */ /* 0x004fe20000410000 */
[----:B------:R-:W-:-:S04]  /*50f0*/  FSETP.NEU.FTZ.AND P0, PT, R13, -INF , PT ;  /* 0xff8000000d00780b */ /* 0x000fc80003f1d000 */
[----:B------:R-:W-:Y:S02]  /*5100*/  FSEL R14, R7, RZ, P0 ;  /* 0x000000ff070e7208 */ /* 0x000fe40000000000 */
[----:B------:R-:W2:Y:S04]  /*5110*/  LDL R7, [R1+0x28] ;  /* 0x0000280001077983 */ /* 0x000ea80000100800 */
[----:B---3--:R-:W1:Y:S02]  /*5120*/  SHFL.BFLY PT, R11, R20, 0x2, 0x1f ;  /* 0x0c401f00140b7f89 */ /* 0x008e6400000e0000 */
[----:B-1----:R-:W-:-:S05]  /*5130*/  FMNMX.FTZ R11, R11, R20, !PT ;  /* 0x000000140b0b7209 */ /* 0x002fca0007810000 */
[----:B------:R-:W1:Y:S01]  /*5140*/  SHFL.BFLY PT, R12, R11, 0x1, 0x1f ;  /* 0x0c201f000b0c7f89 */ /* 0x000e6200000e0000 */
        /* <DEDUP_REMOVED lines=10> */
[----:B-1----:R-:W-:-:S04]  /*51f0*/  FMNMX.FTZ R12, R11, R12, !PT ;  /* 0x0000000c0b0c7209 */ /* 0x002fc80007810000 */
[C---:B------:R-:W-:Y:S01]  /*5200*/  FSETP.NEU.FTZ.AND P0, PT, R12.reuse, -INF , PT ;  /* 0xff8000000c00780b */ /* 0x040fe20003f1d000 */
[-C--:B------:R-:W-:Y:S01]  /*5210*/  FMUL.FTZ R10, R12, R75.reuse ;  /* 0x0000004b0c0a7220 */ /* 0x080fe20000410000 */
[----:B------:R-:W-:-:S04]  /*5220*/  FFMA.FTZ R156, R87, R75, -R14 ;  /* 0x0000004b579c7223 */ /* 0x000fc8000001080e */
        /* <DEDUP_REMOVED lines=15> */
[-CC-:B------:R-:W-:Y:S01]  /*5320*/  FFMA.FTZ R14, R44, R75.reuse, -R10.reuse ;  /* 0x0000004b2c0e7223 */ /* 0x180fe2000001080a */
[-CC-:B------:R-:W-:Y:S01]  /*5330*/  FFMA.FTZ R155, R24, R75.reuse, -R10.reuse ;  /* 0x0000004b189b7223 */ /* 0x180fe2000001080a */
[----:B------:R-:W-:Y:S01]  /*5340*/  MUFU.EX2 R152, R152 ;  /* 0x0000009800987308 */ /* 0x000fe20000000800 */
[----:B------:R-:W-:-:S07]  /*5350*/  FFMA.FTZ R20, R40, R75, -R10 ;  /* 0x0000004b28147223 */ /* 0x000fce000001080a */
[----:B------:R-:W1:Y:S01]  /*5360*/  MUFU.EX2 R13, R13 ;  /* 0x0000000d000d7308 */ /* 0x000e620000000800 */
[----:B------:R-:W-:-:S07]  /*5370*/  FFMA.FTZ R157, R28, R75, -R10 ;  /* 0x0000004b1c9d7223 */ /* 0x000fce000001080a */
[----:B------:R-:W-:Y:S08]  /*5380*/  MUFU.EX2 R153, R153 ;  /* 0x0000009900997308 */ /* 0x000ff00000000800 */
[----:B------:R-:W3:Y:S01]  /*5390*/  MUFU.EX2 R14, R14 ;  /* 0x0000000e000e7308 */ /* 0x000ee20000000800 */
[----:B------:R-:W-:-:S07]  /*53a0*/  FFMA.FTZ R24, R29, R75, -R10 ;  /* 0x0000004b1d187223 */ /* 0x000fce000001080a */
[----:B------:R-:W4:Y:S08]  /*53b0*/  MUFU.EX2 R154, R154 ;  /* 0x0000009a009a7308 */ /* 0x000f300000000800 */
[----:B------:R-:W0:Y:S01]  /*53c0*/  MUFU.EX2 R155, R155 ;  /* 0x0000009b009b7308 */ /* 0x000e220000000800 */
[----:B------:R-:W-:-:S07]  /*53d0*/  FFMA.FTZ R159, R30, R75, -R10 ;  /* 0x0000004b1e9f7223 */ /* 0x000fce000001080a */
[----:B------:R-:W0:Y:S08]  /*53e0*/  MUFU.EX2 R15, R15 ;  /* 0x0000000f000f7308 */ /* 0x000e300000000800 */
[----:B------:R-:W0:Y:S01]  /*53f0*/  MUFU.EX2 R20, R20 ;  /* 0x0000001400147308 */ /* 0x000e220000000800 */
[----:B------:R-:W-:Y:S01]  /*5400*/  FFMA.FTZ R165, R36, R75, -R10 ;  /* 0x0000004b24a57223 */ /* 0x000fe2000001080a */
[----:B-1----:R-:W-:Y:S01]  /*5410*/  FADD.FTZ R11, R152, R13 ;  /* 0x0000000d980b7221 */ /* 0x002fe20000010000 */
[----:B---3--:R-:W-:-:S05]  /*5420*/  FADD.FTZ R36, R153, R14 ;  /* 0x0000000e99247221 */ /* 0x008fca0000010000 */
[----:B------:R-:W1:Y:S01]  /*5430*/  MUFU.EX2 R156, R156 ;  /* 0x0000009c009c7308 */ /* 0x000e620000000800 */
[----:B------:R-:W-:-:S07]  /*5440*/  FFMA.FTZ R28, R31, R75, -R10 ;  /* 0x0000004b1f1c7223 */ /* 0x000fce000001080a */
[----:B------:R-:W3:Y:S01]  /*5450*/  MUFU.EX2 R157, R157 ;  /* 0x0000009d009d7308 */ /* 0x000ee20000000800 */
[----:B------:R-:W-:Y:S01]  /*5460*/  FFMA.FTZ R167, R38, R75, -R10 ;  /* 0x0000004b26a77223 */ /* 0x000fe2000001080a */
[----:B----4-:R-:W-:Y:S01]  /*5470*/  FADD.FTZ R38, R154, R11 ;  /* 0x0000000b9a267221 */ /* 0x010fe20000010000 */
[----:B0-----:R-:W-:-:S05]  /*5480*/  FADD.FTZ R11, R155, R36 ;  /* 0x000000249b0b7221 */ /* 0x001fca0000010000 */
[----:B------:R-:W0:Y:S01]  /*5490*/  MUFU.EX2 R85, R85 ;  /* 0x0000005500557308 */ /* 0x000e220000000800 */
[----:B------:R-:W-:-:S07]  /*54a0*/  FFMA.FTZ R161, R32, R75, -R10 ;  /* 0x0000004b20a17223 */ /* 0x000fce000001080a */
[----:B------:R-:W4:Y:S01]  /*54b0*/  MUFU.EX2 R24, R24 ;  /* 0x0000001800187308 */ /* 0x000f220000000800 */
[----:B------:R-:W-:Y:S01]  /*54c0*/  FADD.FTZ R29, R15, R38 ;  /* 0x000000260f1d7221 */ /* 0x000fe20000010000 */
[----:B------:R-:W-:-:S06]  /*54d0*/  FADD.FTZ R38, R20, R11 ;  /* 0x0000000b14267221 */ /* 0x000fcc0000010000 */
[----:B------:R-:W4:Y:S01]  /*54e0*/  MUFU.EX2 R158, R158 ;  /* 0x0000009e009e7308 */ /* 0x000f220000000800 */
[----:B------:R-:W-:-:S07]  /*54f0*/  FFMA.FTZ R30, R33, R75, -R10 ;  /* 0x0000004b211e7223 */ /* 0x000fce000001080a */
[----:B------:R-:W4:Y:S01]  /*5500*/  MUFU.EX2 R159, R159 ;  /* 0x0000009f009f7308 */ /* 0x000f220000000800 */
[----:B-1----:R-:W-:Y:S01]  /*5510*/  FADD.FTZ R40, R156, R29 ;  /* 0x0000001d9c287221 */ /* 0x002fe20000010000 */
[----:B---3--:R-:W-:-:S06]  /*5520*/  FADD.FTZ R11, R157, R38 ;  /* 0x000000269d0b7221 */ /* 0x008fcc0000010000 */
[----:B------:R-:W1:Y:S01]  /*5530*/  MUFU.EX2 R21, R21 ;  /* 0x0000001500157308 */ /* 0x000e620000000800 */
[----:B------:R-:W-:-:S07]  /*5540*/  FFMA.FTZ R163, R34, R75, -R10 ;  /* 0x0000004b22a37223 */ /* 0x000fce000001080a */
[----:B------:R-:W3:Y:S01]  /*5550*/  MUFU.EX2 R28, R28 ;  /* 0x0000001c001c7308 */ /* 0x000ee20000000800 */
[----:B0-----:R-:W-:Y:S01]  /*5560*/  FADD.FTZ R29, R85, R40 ;  /* 0x00000028551d7221 */ /* 0x001fe20000010000 */
[----:B----4-:R-:W-:-:S06]  /*5570*/  FADD.FTZ R38, R24, R11 ;  /* 0x0000000b18267221 */ /* 0x010fcc0000010000 */
[----:B------:R-:W0:Y:S01]  /*5580*/  MUFU.EX2 R160, R160 ;  /* 0x000000a000a07308 */ /* 0x000e220000000800 */
[----:B------:R-:W-:-:S07]  /*5590*/  FFMA.FTZ R32, R35, R75, -R10 ;  /* 0x0000004b23207223 */ /* 0x000fce000001080a */
[----:B------:R-:W4:Y:S01]  /*55a0*/  MUFU.EX2 R161, R161 ;  /* 0x000000a100a17308 */ /* 0x000f220000000800 */
[----:B------:R-:W-:Y:S01]  /*55b0*/  FADD.FTZ R40, R158, R29 ;  /* 0x0000001d9e287221 */ /* 0x000fe20000010000 */
[----:B------:R-:W-:-:S06]  /*55c0*/  FADD.FTZ R11, R159, R38 ;  /* 0x000000269f0b7221 */ /* 0x000fcc0000010000 */
[----:B------:R-:W4:Y:S08]  /*55d0*/  MUFU.EX2 R25, R25 ;  /* 0x0000001900197308 */ /* 0x000f300000000800 */
        /* <DEDUP_REMOVED lines=8> */
[----:B------:R-:W0:Y:S08]  /*5660*/  MUFU.EX2 R71, R71 ;  /* 0x0000004700477308 */ /* 0x000e300000000800 */
[----:B------:R-:W4:Y:S01]  /*5670*/  MUFU.EX2 R32, R32 ;  /* 0x0000002000207308 */ /* 0x000f220000000800 */
[----:B------:R-:W-:Y:S01]  /*5680*/  FADD.FTZ R29, R25, R40 ;  /* 0x00000028191d7221 */ /* 0x000fe20000010000 */
[----:B------:R-:W-:-:S06]  /*5690*/  FADD.FTZ R38, R30, R11 ;  /* 0x0000000b1e267221 */ /* 0x000fcc0000010000 */
[----:B------:R-:W2:Y:S08]  /*56a0*/  MUFU.EX2 R164, R164 ;  /* 0x000000a400a47308 */ /* 0x000eb00000000800 */
[----:B------:R-:W2:Y:S01]  /*56b0*/  MUFU.EX2 R165, R165 ;  /* 0x000000a500a57308 */ /* 0x000ea20000000800 */
[----:B------:R-:W-:Y:S01]  /*56c0*/  FFMA.FTZ R39, R39, R75, -R10 ;  /* 0x0000004b27277223 */ /* 0x000fe2000001080a */
[----:B-1----:R-:W-:Y:S01]  /*56d0*/  FADD.FTZ R40, R162, R29 ;  /* 0x0000001da2287221 */ /* 0x002fe20000010000 */
[----:B---3--:R-:W-:-:S05]  /*56e0*/  FADD.FTZ R11, R163, R38 ;  /* 0x00000026a30b7221 */ /* 0x008fca0000010000 */
        /* <DEDUP_REMOVED lines=8> */
[----:B--2---:R-:W-:Y:S01]  /*5770*/  FADD.FTZ R40, R164, R29 ;  /* 0x0000001da4287221 */ /* 0x004fe20000010000 */
[----:B------:R-:W-:-:S06]  /*5780*/  FADD.FTZ R11, R165, R38 ;  /* 0x00000026a50b7221 */ /* 0x000fcc0000010000 */
[----:B------:R-:W2:Y:S01]  /*5790*/  MUFU.EX2 R49, R49 ;  /* 0x0000003100317308 */ /* 0x000ea20000000800 */
[----:B------:R-:W-:-:S07]  /*57a0*/  FFMA.FTZ R46, R46, R75, -R10 ;  /* 0x0000004b2e2e7223 */ /* 0x000fce000001080a */
[----:B------:R-:W2:Y:S01]  /*57b0*/  MUFU.EX2 R36, R39 ;  /* 0x0000002700247308 */ /* 0x000ea20000000800 */
        /* <DEDUP_REMOVED lines=24> */
[----:B------:R-:W-:Y:S01]  /*5940*/  FFMA.FTZ R58, R58, R75, -R10 ;  /* 0x0000004b3a3a7223 */ /* 0x000fe2000001080a */
[----:B--2---:R-:W-:Y:S01]  /*5950*/  FADD.FTZ R10, R170, R29 ;  /* 0x0000001daa0a7221 */ /* 0x004fe20000010000 */
[----:B------:R-:W-:-:S05]  /*5960*/  FADD.FTZ R38, R46, R11 ;  /* 0x0000000b2e267221 */ /* 0x000fca0000010000 */
[----:B------:R-:W2:Y:S08]  /*5970*/  MUFU.EX2 R55, R55 ;  /* 0x0000003700377308 */ /* 0x000eb00000000800 */
        /* <DEDUP_REMOVED lines=9> */
[----:B--2---:R-:W-:Y:S01]  /*5a10*/  FADD.FTZ R11, R55, R10 ;  /* 0x0000000a370b7221 */ /* 0x004fe20000010000 */
[----:B------:R-:W-:-:S03]  /*5a20*/  FADD.FTZ R29, R57, R38 ;  /* 0x00000026391d7221 */ /* 0x000fc60000010000 */
[----:B-1----:R-:W-:Y:S01]  /*5a30*/  FADD.FTZ R10, R174, R11 ;  /* 0x0000000bae0a7221 */ /* 0x002fe20000010000 */
[----:B---3--:R-:W-:-:S03]  /*5a40*/  FADD.FTZ R38, R48, R29 ;  /* 0x0000001d30267221 */ /* 0x008fc60000010000 */
[----:B0-----:R-:W-:Y:S01]  /*5a50*/  FADD.FTZ R10, R41, R10 ;  /* 0x0000000a290a7221 */ /* 0x001fe20000010000 */
[----:B------:R0:W-:Y:S01]  /*5a60*/  STL [R1+0x1d4], R12 ;  /* 0x0001d40c01007387 */ /* 0x0001e20000100800 */
[----:B------:R-:W-:Y:S01]  /*5a70*/  LOP3.LUT R7, R7, 0x1, RZ, 0xfc, !PT ;  /* 0x0000000107077812 */ /* 0x000fe200078efcff */
[----:B----4-:R-:W-:-:S05]  /*5a80*/  FADD.FTZ R11, R175, R38 ;  /* 0x00000026af0b7221 */ /* 0x010fca0000010000 */
[----:B------:R0:W-:Y:S01]  /*5a90*/  STL.64 [R1+0x1e0], R10 ;  /* 0x0001e00a01007387 */ /* 0x0001e20000100a00 */
[----:B------:R-:W-:Y:S01]  /*5aa0*/  ISETP.NE.AND P1, PT, R7, 0x3, PT ;  /* 0x000000030700780c */ /* 0x000fe20003f25270 */
[----:B------:R-:W-:Y:S01]  /*5ab0*/  BSSY B0, `(.L_x_11610) ;  /* 0x000001b000007945 */ /* 0x000fe20003800000 */
        /* <DEDUP_REMOVED lines=26> */
.L_x_11611:
[----:B------:R-:W-:Y:S05]  /*5c60*/  BSYNC B0 ;  /* 0x0000000000007941 */ /* 0x000fea0003800000 */
.L_x_11610:
        /* <DEDUP_REMOVED lines=8> */
.L_x_11613:
[----:B------:R-:W-:Y:S05]  /*5cf0*/  BSYNC B0 ;  /* 0x0000000000007941 */ /* 0x000fea0003800000 */
.L_x_11612:
[----:B------:R-:W-:Y:S04]  /*5d00*/  BSSY B0, `(.L_x_11614) ;  /* 0x0000004000007945 */ /* 0x000fe80003800000 */
[----:B-1----:R-:W-:Y:S05]  /*5d10*/  @P0 BRA `(.L_x_11615) ;  /* 0x0000000000080947 */ /* 0x002fea0003800000 */
[----:B------:R-:W1:Y:S02]  /*5d20*/  SYNCS.PHASECHK.TRANS64.TRYWAIT P0, [R26+URZ], R27 ;  /* 0x0000001b1a0075a7 */ /* 0x000e64000800017f */
[----:B-1----:R-:W-:Y:S05]  /*5d30*/  @!P0 BRA `(.L_x_11616) ;  /* 0x000001c800fc8947 */ /* 0x002fea0003800000 */
.L_x_11615:
[----:B------:R-:W-:Y:S05]  /*5d40*/  BSYNC B0 ;  /* 0x0000000000007941 */ /* 0x000fea0003800000 */
.L_x_11614:
[----:B------:R-:W2:Y:S04]  /*5d50*/  LDL R144, [R1+0x1c0] ;  /* 0x0001c00001907983 */ /* 0x000ea80000100800 */
[----:B------:R-:W2:Y:S04]  /*5d60*/  LDL.64 R10, [R1+0x80] ;  /* 0x00008000010a7983 */ /* 0x000ea80000100a00 */
[----:B------:R-:W3:Y:S04]  /*5d70*/  LDL R24, [R1+0x20c] ;  /* 0x00020c0001187983 */ /* 0x000ee80000100800 */
        /* <DEDUP_REMOVED lines=123> */
[----:B------:R-:W4:Y:S04]  /*6530*/  LDL R15, [R1+0x200] ;  /* 0x00020000010f7983 */ /* 0x000f280000100800 */
[----:B0-----:R-:W4:Y:S04]  /*6540*/  LDL R4, [R1+0x3ec] ;  /* 0x0003ec0001047983 */ /* 0x001f280000100800 */
[----:B------:R-:W4:Y:S04]  /*6550*/  LDL R7, [R1+0x3f0] ;  /* 0x0003f00001077983 */ /* 0x000f280000100800 */
[----:B------:R-:W4:Y:S04]  /*6560*/  LDL R12, [R1+0x3f4] ;  /* 0x0003f400010c7983 */ /* 0x000f280000100800 */
[----:B------:R-:W4:Y:S04]  /*6570*/  LDL R13, [R1+0x3f8] ;  /* 0x0003f800010d7983 */ /* 0x000f280000100800 */
[----:B------:R-:W4:Y:S01]  /*6580*/  LDL R14, [R1+0x3fc] ;  /* 0x0003fc00010e7983 */ /* 0x000f220000100800 */
        /* <DEDUP_REMOVED lines=134> */
[----:B------:R0:W-:Y:S04]  /*6df0*/  STL [R1+0x3f4], R12 ;  /* 0x0003f40c01007387 */ /* 0x0001e80000100800 */
[----:B------:R1:W-:Y:S04]  /*6e00*/  STL [R1+0x3f8], R13 ;  /* 0x0003f80d01007387 */ /* 0x0003e80000100800 */
[----:B------:R-:W-:Y:S01]  /*6e10*/  STL [R1+0x3fc], R14 ;  /* 0x0003fc0e01007387 */ /* 0x000fe20000100800 */
[----:B0-----:R-:W-:-:S03]  /*6e20*/  VIADD R12, R10, 0x100 ;  /* 0x000001000a0c7836 */ /* 0x001fc60000000000 */
[----:B------:R0:W5:Y:S01]  /*6e30*/  LDL R7, [R1+0x1c0] ;  /* 0x0001c00001077983 */ /* 0x0001620000100800 */
[----:B-1----:R-:W-:Y:S01]  /*6e40*/  IMAD.MOV.U32 R13, RZ, RZ, R11 ;  /* 0x000000ffff0d7224 */ /* 0x002fe200078e000b */
        /* <DEDUP_REMOVED lines=490> */
.L_x_11618:
[----:B------:R-:W-:Y:S05]  /*8cf0*/  BSYNC B0 ;  /* 0x0000000000007941 */ /* 0x000fea0003800000 */
.L_x_11617:
        /* <DEDUP_REMOVED lines=31> */
.L_x_11621:
[----:B------:R-:W-:-:S13]  /*8ef0*/  ISETP.NE.AND P0, PT, R3, 0x1, PT ;  /* 0x000000010300780c */ /* 0x000fda0003f05270 */
[----:B------:R-:W-:-:S05]  /*8f00*/  @P0 IMAD.HI.U32 R8, R4, R8, RZ ;  /* 0x0000000804080227 */ /* 0x000fca00078e00ff */
[----:B------:R-:W-:-:S07]  /*8f10*/  @P0 SHF.R.U32.HI R4, RZ, R9, R8 ;  /* 0x00000009ff040219 */ /* 0x000fce0000011608 */
.L_x_11622:
[----:B------:R-:W-:Y:S05]  /*8f20*/  BSYNC B0 ;  /* 0x0000000000007941 */ /* 0x000fea0003800000 */
.L_x_11620:
[----:B------:R-:W-:-:S05]  /*8f30*/  IMAD R3, R4, R3, R3 ;  /* 0x0000000304037224 */ /* 0x000fca00078e0203 */
[----:B------:R-:W-:-:S07]  /*8f40*/  VIMNMX R2, R2, R3, PT ;  /* 0x0000000302027248 */ /* 0x000fce0003fe0100 */
.L_x_11619:
        /* <DEDUP_REMOVED lines=8> */
.L_x_11626:
[C---:B------:R-:W-:Y:S01]  /*8fd0*/  IADD3 R74, P0, R16.reuse, 0x50, RZ ;  /* 0x00000050104a7810 */ /* 0x040fe20007f1e0ff */
[C---:B------:R-:W-:Y:S01]  /*8fe0*/  VIADD R0, R16.reuse, 0x148 ;  /* 0x0000014810007836 */ /* 0x040fe20000000000 */
[----:B------:R-:W-:Y:S02]  /*8ff0*/  IADD3 R24, P1, R16, 0x10c, RZ ;  /* 0x0000010c10187810 */ /* 0x000fe40007f3e0ff */
[----:B------:R-:W-:Y:S01]  /*9000*/  MOV R13, 0x9040 ;  /* 0x00009040000d7802 */ /* 0x000fe20000000f00 */
[--C-:B------:R-:W-:Y:S02]  /*9010*/  IMAD.X R75, RZ, RZ, R17.reuse, P0 ;  /* 0x000000ffff4b7224 */ /* 0x100fe400000e0611 */
[----:B------:R-:W-:-:S08]  /*9020*/  IMAD.X R27, RZ, RZ, R17, P1 ;  /* 0x000000ffff1b7224 */ /* 0x000fd000008e0611 */
[----:B------:R-:W-:Y:S05]  /*9030*/  CALL.REL.NOINC `($_ZN7cutlass13device_kernelIN5flash11enable_sm90INS1_16FlashAttnFwdSm90INS1_25CollectiveMainloopFwdSm90ILi2EN4cute5tupleIJNS5_1CILi1EEES8_S8_EEENS6_IJNS7_ILi128EEENS7_ILi96EEENS7_ILi64EEEEEELi256ENS_10bfloat16_tEfNS_4arch4Sm90ELb0ELb1ELb1ELb1ELb1ELb0ELb0ELb1ELb0ELb1ELb1ELb0EEENS1_21CollectiveEpilogueFwdINS6_IJSA_NS7_ILi256EEESB_EEES9_SE_SG_Li256ELb1ELb1ELb1ELb0EEENS1_36VarlenDynamicPersistentTileSchedulerILi128ELi96ELi256ELi128ELb1ELb1ELb1ELb1ELb0ELb1EEEEEEEEEvNT_6ParamsE$_ZZN5flash25CollectiveMainloopFwdSm90ILi2EN4cute5tupleIJNS1_1CILi1EEES4_S4_EEENS2_IJNS3_ILi128EEENS3_ILi96EEENS3_ILi64EEEEEELi256EN7cutlass10bfloat16_tEfNSA_4arch4Sm90ELb0ELb1ELb1ELb1ELb1ELb0ELb0ELb1ELb0ELb1ELb1ELb0EE3mmaINS_16FlashAttnFwdSm90ISE_NS_21CollectiveEpilogueFwdINS2_IJS6_NS3_ILi256EEES7_EEES5_SB_SD_Li256ELb1ELb1ELb1ELb0EEENS_36VarlenDynamicPersistentTileSchedulerILi128ELi96ELi256ELi128ELb1ELb1ELb1ELb1ELb0ELb1EEEE13SharedStorageENS1_6TensorINS1_11ArrayEngineIfLm128EEENS1_6LayoutINS2_IJNS2_IJNS3_ILi2EEEST_NS3_ILi32EEEEEES4_S4_EEENS2_IJNS2_IJS4_ST_NS3_ILi4EEEEEENS3_ILi0EEESZ_EEEEEEENS_7SoftmaxILi2ELi0EEEEEbRKNSE_6ParamsENSA_13PipelineAsyncILi2EEES19_RNSA_13PipelineStateILj2EEERT0_RT1_iRiRKNS_16SeqlenInfoQKNewKILb1ELb0EEENS2_IJiiiiEEERT_ENKUliT_T0_T1_E_clIZSF_ISO_S12_S14_EbS17_S19_S19_S1C_S1E_S1G_iS1H_S1L_S1M_S1O_EUlRS1P_iE1_NS3_ILb0EEENS3_ILb1EEEEEDaiS1P_S1Q_S1R_) ;  /* 0x000001d0009c7944 */ /* 0x000fea0003c00000 */
[C---:B------:R-:W-:Y:S01]  /*9040*/  ISETP.GT.AND P0, PT, R10.reuse, R11, PT ;  /* 0x0000000b0a00720c */ /* 0x040fe20003f04270 */
[----:B------:R-:W-:-:S12]  /*9050*/  VIADD R10, R10, 0xffffffff ;  /* 0xffffffff0a0a7836 */ /* 0x000fd80000000000 */
[----:B------:R-:W-:Y:S05]  /*9060*/  @P0 BRA `(.L_x_11626) ;  /* 0xfffffffc00d80947 */ /* 0x000fea000383ffff */
[----:B------:R-:W-:Y:S05]  /*9070*/  BSYNC B0 ;  /* 0x0000000000007941 */ /* 0x000fea0003800000 */
.L_x_11625:
[----:B------:R-:W2:Y:S02]  /*9080*/  LDL R0, [R1+0x50] ;  /* 0x0000500001007983 */ /* 0x000ea40000100800 */
[----:B--2---:R-:W-:-:S07]  /*9090*/  IMAD.SHL.U32 R0, R0, 0x80, RZ ;  /* 0x0000008000007824 */ /* 0x004fce00078e00ff */
.L_x_11624:
[----:B------:R-:W-:Y:S05]  /*90a0*/  BSYNC B1 ;  /* 0x0000000000017941 */ /* 0x000fea0003800000 */
.L_x_11623:
        /* <DEDUP_REMOVED lines=26> */
.L_x_11629:
[----:B------:R-:W-:Y:S02]  /*9250*/  ULDC UR4, c[0x0][0x9e4] ;  /* 0x0002790000047ab9 */ /* 0x000fe40000000800 */
[----:B------:R-:W-:-:S05]  /*9260*/  IMAD.U32 R5, RZ, RZ, UR4 ;  /* 0x00000004ff057e24 */ /* 0x000fca000f8e00ff */
[----:B------:R-:W-:-:S13]  /*9270*/  ISETP.NE.AND P0, PT, R5, 0x1, PT ;  /* 0x000000010500780c */ /* 0x000fda0003f05270 */
[----:B------:R-:W0:Y:S02]  /*9280*/  @P0 LDC.64 R6, c[0x0][0x9e8] ;  /* 0x00027a00ff060b82 */ /* 0x000e240000000a00 */
[----:B0-----:R-:W-:-:S05]  /*9290*/  @P0 IMAD.HI.U32 R4, R0, R6, RZ ;  /* 0x0000000600040227 */ /* 0x001fca00078e00ff */
[----:B------:R-:W-:-:S07]  /*92a0*/  @P0 SHF.R.U32.HI R0, RZ, R7, R4 ;  /* 0x00000007ff000219 */ /* 0x000fce0000011604 */
.L_x_11630:
[----:B------:R-:W-:Y:S05]  /*92b0*/  BSYNC B0 ;  /* 0x0000000000007941 */ /* 0x000fea0003800000 */
.L_x_11628:
[----:B------:R-:W-:-:S05]  /*92c0*/  IMAD R3, R0, R5, RZ ;  /* 0x0000000500037224 */ /* 0x000fca00078e02ff */
[----:B------:R-:W-:-:S07]  /*92d0*/  VIMNMX R2, R2, R3, !PT ;  /* 0x0000000302027248 */ /* 0x000fce0007fe0100 */
.L_x_11627:
[----:B------:R-:W-:-:S04]  /*92e0*/  VIADD R2, R2, 0x5f ;  /* 0x0000005f02027836 */ /* 0x000fc80000000000 */
[----:B------:R-:W-:-:S05]  /*92f0*/  IMAD.HI R2, R2, 0x2aaaaaab, RZ ;  /* 0x2aaaaaab02027827 */ /* 0x000fca00078e02ff */
[----:B------:R-:W-:-:S04]  /*9300*/  SHF.R.U32.HI R3, RZ, 0x1f, R2 ;  /* 0x0000001fff037819 */ /* 0x000fc80000011602 */
[----:B------:R-:W-:-:S04]  /*9310*/  LEA.HI.SX32 R0, R2, R3, 0x1c ;  /* 0x0000000302007211 */ /* 0x000fc800078fe2ff */
[----:B------:R-:W-:-:S04]  /*9320*/  VIMNMX R0, R0, UR41, !PT ;  /* 0x0000002900007c48 */ /* 0x000fc8000ffe0100 */
[----:B------:R-:W-:-:S13]  /*9330*/  ISETP.GE.AND P0, PT, R10, R0, PT ;  /* 0x000000000a00720c */ /* 0x000fda0003f06270 */
[----:B------:R-:W-:Y:S05]  /*9340*/  @!P0 BRA `(.L_x_11631) ;  /* 0x0000005c00f08947 */ /* 0x000fea0003800000 */
.L_x_11650:
        /* <DEDUP_REMOVED lines=20> */
.L_x_11633:
[----:B------:R-:W-:Y:S05]  /*9490*/  BSYNC B0 ;  /* 0x0000000000007941 */ /* 0x000fea0003800000 */
.L_x_11632:
        /* <DEDUP_REMOVED lines=9> */
.L_x_11635:
[----:B------:R-:W-:Y:S05]  /*9530*/  BSYNC B0 ;  /* 0x0000000000007941 */ /* 0x000fea0003800000 */
.L_x_11634:
[----:B------:R-:W-:Y:S04]  /*9540*/  BSSY B0, `(.L_x_11636) ;  /* 0x0000006000007945 */ /* 0x000fe80003800000 */
[----:B-1----:R-:W-:Y:S05]  /*9550*/  @P0 BRA `(.L_x_11637) ;  /* 0x0000000000100947 */ /* 0x002fea0003800000 */
[----:B-----5:R-:W-:Y:S01]  /*9560*/  IMAD R6, R6, 0x8, R3 ;  /* 0x0000000806067824 */ /* 0x020fe200078e0203 */
[----:B------:R-:W-:-:S04]  /*9570*/  SHF.L.U32 R7, R7, 0x1f, RZ ;  /* 0x0000001f07077819 */ /* 0x000fc800000006ff */
[----:B------:R-:W1:Y:S02]  /*9580*/  SYNCS.PHASECHK.TRANS64.TRYWAIT P0, [R6+URZ], R7 ;  /* 0x00000007060075a7 */ /* 0x000e64000800017f */
[----:B-1----:R-:W-:Y:S05]  /*9590*/  @!P0 BRA `(.L_x_11638) ;  /* 0x0000019000f88947 */ /* 0x002fea0003800000 */
.L_x_11637:
[----:B------:R-:W-:Y:S05]  /*95a0*/  BSYNC B0 ;  /* 0x0000000000007941 */ /* 0x000fea0003800000 */
.L_x_11636:
[----:B------:R-:W0:Y:S01]  /*95b0*/  S2R R2, SR_TID.X ;  /* 0x0000000000027919 */ /* 0x000e220000002100 */
[----:B------:R-:W2:Y:S01]  /*95c0*/  LDL R11, [R1+0x1c0] ;  /* 0x0001c000010b7983 */ /* 0x000ea20000100800 */
[----:B0-----:R-:W-:-:S03]  /*95d0*/  SHF.R.U32.HI R4, RZ, 0x7, R2 ;  /* 0x00000007ff047819 */ /* 0x001fc60000011602 */
[----:B------:R-:W2:Y:S01]  /*95e0*/  LDL.64 R2, [R1+0x78] ;  /* 0x0000780001027983 */ /* 0x000ea20000100a00 */
[----:B------:R-:W-:Y:S05]  /*95f0*/  WARPSYNC.ALL ;  /* 0x0000000000007948 */ /* 0x000fea0003800000 */
[----:B------:R-:W-:Y:S01]  /*9600*/  IADD3 R15, -R4, 0xb, RZ ;  /* 0x0000000b040f7810 */ /* 0x000fe20007ffe1ff */
[----:B------:R-:W3:Y:S04]  /*9610*/  LDL.64 R12, [R1+0x70] ;  /* 0x00007000010c7983 */ /* 0x000ee80000100a00 */
[----:B------:R-:W4:Y:S04]  /*9620*/  LDL.64 R4, [R1+0x70] ;  /* 0x0000700001047983 */ /* 0x000f280000100a00 */
[----:B-1---5:R-:W4:Y:S01]  /*9630*/  LDL.64 R6, [R1+0x70] ;  /* 0x0000700001067983 */ /* 0x022f220000100a00 */
        /* <DEDUP_REMOVED lines=47> */
[----:B------:R-:W-:Y:S01]  /*9930*/  ISETP.NE.AND P0, PT, R14, 0x3, PT ;  /* 0x000000030e00780c */ /* 0x000fe20003f05270 */
[----:B------:R-:W-:Y:S01]  /*9940*/  BSSY B0, `(.L_x_11639) ;  /* 0x0000005000007945 */ /* 0x000fe20003800000 */
[----:B------:R-:W-:Y:S02]  /*9950*/  WARPGROUP.DEPBAR.LE gsb0, 0x0 ;  /* 0x00008000000079c5 */ /* 0x000fe40000010000 */
[----:B------:R0:W-:Y:S09]  /*9960*/  BAR.ARV R15, 0x100 ;  /* 0x0004000f0000751d */ /* 0x0001f20000002000 */
[----:B0-----:R-:W-:Y:S05]  /*9970*/  @!P0 BRA `(.L_x_11640) ;  /* 0x0000000000048947 */ /* 0x001fea0003800000 */
[----:B------:R-:W-:Y:S01]  /*9980*/  BPT.TRAP 0x1 ;  /* 0x000000040000795c */ /* 0x000fe20000300000 */
.L_x_11640:
[----:B------:R-:W-:Y:S05]  /*9990*/  BSYNC B0 ;  /* 0x0000000000007941 */ /* 0x000fea0003800000 */
.L_x_11639:
[----:B------:R-:W2:Y:S02]  /*99a0*/  LDL.64 R4, [R1+0x20] ;  /* 0x0000200001047983 */ /* 0x000ea40000100a00 */
[----:B--2---:R-:W-:-:S05]  /*99b0*/  MOV R4, R4 ;  /* 0x0000000400047202 */ /* 0x004fca0000000f00 */
[----:B-----5:R-:W-:-:S05]  /*99c0*/  IMAD R11, R11, 0x8, R4 ;  /* 0x000000080b0b7824 */ /* 0x020fca00078e0204 */
[----:B------:R-:W-:-:S04]  /*99d0*/  PRMT R11, R20, 0x654, R11 ;  /* 0x00000654140b7816 */ /* 0x000fc8000000000b */
[----:B------:R0:W-:Y:S01]  /*99e0*/  SYNCS.ARRIVE.TRANS64.RED.A1T0 RZ, [R11+URZ], RZ ;  /* 0x000000ff0bff79a7 */ /* 0x0001e2000810043f */
[----:B------:R-:W2:Y:S04]  /*99f0*/  LDL.64 R4, [R1+0x140] ;  /* 0x0001400001047983 */ /* 0x000ea80000100a00 */
[----:B------:R-:W3:Y:S04]  /*9a00*/  LDL.64 R8, [R1+0x1d0] ;  /* 0x0001d00001087983 */ /* 0x000ee80000100a00 */
[----:B------:R-:W4:Y:S04]  /*9a10*/  LDL.64 R110, [R1+0x330] ;  /* 0x00033000016e7983 */ /* 0x000f280000100a00 */
[----:B------:R-:W4:Y:S04]  /*9a20*/  LDL R125, [R1+0x28] ;  /* 0x00002800017d7983 */ /* 0x000f280000100800 */
[----:B--2---:R-:W0:Y:S02]  /*9a30*/  LD.E R5, desc[UR36][R4.64] ;  /* 0x0000002404057980 */ /* 0x004e24000c101900 */
[-C--:B0-----:R-:W-:Y:S01]  /*9a40*/  FMUL.FTZ R11, R24, R5.reuse ;  /* 0x00000005180b7220 */ /* 0x081fe20000410000 */
[-C--:B------:R-:W-:Y:S01]  /*9a50*/  FMUL.FTZ R7, R25, R5.reuse ;  /* 0x0000000519077220 */ /* 0x080fe20000410000 */
[----:B------:R-:W-:-:S04]  /*9a60*/  FMUL.FTZ R13, R28, R5 ;  /* 0x000000051c0d7220 */ /* 0x000fc80000410000 */
[----:B------:R-:W3:Y:S01]  /*9a70*/  MUFU.TANH R11, R11 ;  /* 0x0000000b000b7308 */ /* 0x000ee20000002400 */
[-C--:B------:R-:W-:Y:S01]  /*9a80*/  FMUL.FTZ R15, R29, R5.reuse ;  /* 0x000000051d0f7220 */ /* 0x080fe20000410000 */
[----:B------:R-:W-:-:S06]  /*9a90*/  FMUL.FTZ R21, R32, R5 ;  /* 0x0000000520157220 */ /* 0x000fcc0000410000 */
[----:B------:R-:W0:Y:S01]  /*9aa0*/  MUFU.TANH R7, R7 ;  /* 0x0000000700077308 */ /* 0x000e220000002400 */
[----:B------:R-:W-:-:S07]  /*9ab0*/  FMUL.FTZ R25, R33, R5 ;  /* 0x0000000521197220 */ /* 0x000fce0000410000 */
[----:B------:R-:W1:Y:S01]  /*9ac0*/  MUFU.TANH R13, R13 ;  /* 0x0000000d000d7308 */ /* 0x000e620000002400 */
[----:B---3--:R-:W-:Y:S01]  /*9ad0*/  FMNMX.FTZ R4, R11, R8, !PT ;  /* 0x000000080b047209 */ /* 0x008fe20007810000 */
[----:B------:R-:W-:-:S06]  /*9ae0*/  FMUL.FTZ R29, R36, R5 ;  /* 0x00000005241d7220 */ /* 0x000fcc0000410000 */
[----:B------:R-:W2:Y:S01]  /*9af0*/  MUFU.TANH R15, R15 ;  /* 0x0000000f000f7308 */ /* 0x000ea20000002400 */
[----:B------:R-:W-:Y:S01]  /*9b00*/  FMUL.FTZ R82, R31, R5 ;  /* 0x000000051f527220 */ /* 0x000fe20000410000 */
[----:B0-----:R-:W-:-:S06]  /*9b10*/  FMNMX.FTZ R4, R7, R4, !PT ;  /* 0x0000000407047209 */ /* 0x001fcc0007810000 */
[----:B------:R-:W0:Y:S01]  /*9b20*/  MUFU.TANH R21, R21 ;  /* 0x0000001500157308 */ /* 0x000e220000002400 */
[----:B------:R-:W-:Y:S01]  /*9b30*/  FMUL.FTZ R31, R37, R5 ;  /* 0x00000005251f7220 */ /* 0x000fe20000410000 */
[----:B-1----:R-:W-:-:S06]  /*9b40*/  FMNMX.FTZ R4, R13, R4, !PT ;  /* 0x000000040d047209 */ /* 0x002fcc0007810000 */
[----:B------:R-:W1:Y:S01]  /*9b50*/  MUFU.TANH R25, R25 ;  /* 0x0000001900197308 */ /* 0x000e620000002400 */
[----:B------:R-:W-:Y:S01]  /*9b60*/  FMUL.FTZ R103, R40, R5 ;  /* 0x0000000528677220 */ /* 0x000fe20000410000 */
[----:B--2---:R-:W-:-:S06]  /*9b70*/  FMNMX.FTZ R4, R15, R4, !PT ;  /* 0x000000040f047209 */ /* 0x004fcc0007810000 */
        /* <DEDUP_REMOVED lines=37> */
[----:B------:R-:W3:Y:S03]  /*9dd0*/  LDL.64 R40, [R1+0x2a0] ;  /* 0x0002a00001287983 */ /* 0x000ee60000100a00 */
[----:B------:R-:W1:Y:S01]  /*9de0*/  MUFU.TANH R85, R85 ;  /* 0x0000005500557308 */ /* 0x000e620000002400 */
[----:B--2---:R-:W-:Y:S01]  /*9df0*/  FMNMX.FTZ R4, R37, R4, !PT ;  /* 0x0000000425047209 */ /* 0x004fe20007810000 */
[----:B------:R-:W-:-:S06]  /*9e00*/  FMUL.FTZ R45, R53, R5 ;  /* 0x00000005352d7220 */ /* 0x000fcc0000410000 */
[----:B------:R-:W2:Y:S01]  /*9e10*/  MUFU.TANH R99, R99 ;  /* 0x0000006300637308 */ /* 0x000ea20000002400 */
[----:B0-----:R-:W-:Y:S01]  /*9e20*/  FMNMX.FTZ R4, R75, R4, !PT ;  /* 0x000000044b047209 */ /* 0x001fe20007810000 */
[----:B------:R-:W-:-:S06]  /*9e30*/  FMUL.FTZ R49, R64, R5 ;  /* 0x0000000540317220 */ /* 0x000fcc0000410000 */
[----:B------:R-:W-:Y:S08]  /*9e40*/  MUFU.TANH R82, R82 ;  /* 0x0000005200527308 */ /* 0x000ff00000002400 */
[----:B------:R-:W0:Y:S01]  /*9e50*/  MUFU.TANH R73, R73 ;  /* 0x0000004900497308 */ /* 0x000e220000002400 */
[----:B-1----:R-:W-:Y:S01]  /*9e60*/  FMNMX.FTZ R4, R85, R4, !PT ;  /* 0x0000000455047209 */ /* 0x002fe20007810000 */
[----:B------:R-:W-:Y:S01]  /*9e70*/  FMUL.FTZ R48, R50, R5 ;  /* 0x0000000532307220 */ /* 0x000fe20000410000 */
[----:B------:R-:W4:Y:S05]  /*9e80*/  LDL.64 R56, [R1+0x2b0] ;  /* 0x0002b00001387983 */ /* 0x000f2a0000100a00 */
[----:B------:R-:W-:Y:S08]  /*9e90*/  MUFU.TANH R79, R79 ;  /* 0x0000004f004f7308 */ /* 0x000ff00000002400 */
[----:B------:R-:W1:Y:S01]  /*9ea0*/  MUFU.TANH R76, R76 ;  /* 0x0000004c004c7308 */ /* 0x000e620000002400 */
[----:B--2---:R-:W-:-:S07]  /*9eb0*/  FMNMX.FTZ R4, R99, R4, !PT ;  /* 0x0000000463047209 */ /* 0x004fce0007810000 */
[----:B------:R-:W2:Y:S08]  /*9ec0*/  MUFU.TANH R3, R3 ;  /* 0x0000000300037308 */ /* 0x000eb00000002400 */
[----:B------:R-:W-:Y:S08]  /*9ed0*/  MUFU.TANH R97, R97 ;  /* 0x0000006100617308 */ /* 0x000ff00000002400 */
[----:B------:R-:W-:Y:S08]  /*9ee0*/  MUFU.TANH R80, R80 ;  /* 0x0000005000507308 */ /* 0x000ff00000002400 */
[----:B------:R-:W-:Y:S08]  /*9ef0*/  MUFU.TANH R83, R83 ;  /* 0x0000005300537308 */ /* 0x000ff00000002400 */
[----:B------:R-:W-:Y:S08]  /*9f00*/  MUFU.TANH R81, R81 ;  /* 0x0000005100517308 */ /* 0x000ff00000002400 */
[----:B------:R-:W-:Y:S01]  /*9f10*/  MUFU.TANH R84, R84 ;  /* 0x0000005400547308 */ /* 0x000fe20000002400 */
[-C--:B------:R-:W-:Y:S01]  /*9f20*/  FMUL.FTZ R61, R68, R5.reuse ;  /* 0x00000005443d7220 */ /* 0x080fe20000410000 */
[-C--:B------:R-:W-:Y:S01]  /*9f30*/  FMUL.FTZ R60, R71, R5.reuse ;  /* 0x00000005473c7220 */ /* 0x080fe20000410000 */
[----:B------:R-:W3:Y:S05]  /*9f40*/  LDL.64 R34, [R1+0x1e0] ;  /* 0x0001e00001227983 */ /* 0x000eea0000100a00 */
[----:B------:R-:W-:Y:S08]  /*9f50*/  MUFU.TANH R77, R77 ;  /* 0x0000004d004d7308 */ /* 0x000ff00000002400 */
[----:B------:R-:W-:Y:S01]  /*9f60*/  MUFU.TANH R86, R86 ;  /* 0x0000005600567308 */ /* 0x000fe20000002400 */
[----:B------:R-:W-:Y:S01]  /*9f70*/  FMUL.FTZ R47, R69, R5 ;  /* 0x00000005452f7220 */ /* 0x000fe20000410000 */
[----:B------:R-:W4:Y:S04]  /*9f80*/  LDL R43, [R1+0x1f0] ;  /* 0x0001f000012b7983 */ /* 0x000f280000100800 */
[----:B------:R-:W3:Y:S02]  /*9f90*/  LDL.64 R38, [R1+0x290] ;  /* 0x0002900001267983 */ /* 0x000ee40000100a00 */
[----:B------:R-:W2:Y:S01]  /*9fa0*/  MUFU.TANH R45, R45 ;  /* 0x0000002d002d7308 */ /* 0x000ea20000002400 */
[----:B0-----:R-:W-:Y:S01]  /*9fb0*/  FMNMX.FTZ R6, R73, R4, !PT ;  /* 0x0000000449067209 */ /* 0x001fe20007810000 */
[----:B------:R-:W3:Y:S01]  /*9fc0*/  LDL.64 R54, [R1+0x2c0] ;  /* 0x0002c00001367983 */ /* 0x000ee20000100a00 */
[----:B-1----:R-:W-:-:S02]  /*9fd0*/  FMNMX.FTZ R4, R76, R9, !PT ;  /* 0x000000094c047209 */ /* 0x002fc40007810000 */
[----:B------:R-:W-:Y:S01]  /*9fe0*/  FMNMX.FTZ R6, R79, R6, !PT ;  /* 0x000000064f067209 */ /* 0x000fe20007810000 */
[-C--:B------:R-:W-:Y:S01]  /*9ff0*/  FMUL.FTZ R50, R51, R5.reuse ;  /* 0x0000000533327220 */ /* 0x080fe20000410000 */
[----:B------:R-:W-:Y:S01]  /*a000*/  FMUL.FTZ R51, R65, R5 ;  /* 0x0000000541337220 */ /* 0x000fe20000410000 */
[----:B--2---:R-:W-:Y:S01]  /*a010*/  FMNMX.FTZ R27, R3, R4, !PT ;  /* 0x00000004031b7209 */ /* 0x004fe20007810000 */
[----:B------:R-:W0:Y:S08]  /*a020*/  MUFU.TANH R49, R49 ;  /* 0x0000003100317308 */ /* 0x000e300000002400 */
[----:B------:R-:W1:Y:S01]  /*a030*/  MUFU.TANH R88, R88 ;  /* 0x0000005800587308 */ /* 0x000e620000002400 */
[----:B------:R-:W-:-:S07]  /*a040*/  FMNMX.FTZ R6, R45, R6, !PT ;  /* 0x000000062d067209 */ /* 0x000fce0007810000 */
[----:B------:R-:W-:Y:S01]  /*a050*/  MUFU.TANH R90, R90 ;  /* 0x0000005a005a7308 */ /* 0x000fe20000002400 */
        /* <DEDUP_REMOVED lines=11> */
[----:B------:R-:W-:Y:S08]  /*a110*/  MUFU.TANH R114, R114 ;  /* 0x0000007200727308 */ /* 0x000ff00000002400 */
[----:B------:R-:W-:Y:S01]  /*a120*/  MUFU.TANH R58, R58 ;  /* 0x0000003a003a7308 */ /* 0x000fe20000002400 */
[----:B------:R-:W-:Y:S01]  /*a130*/  FMUL.FTZ R62, R70, R5 ;  /* 0x00000005463e7220 */ /* 0x000fe20000410000 */
[----:B------:R-:W2:Y:S06]  /*a140*/  LDL.64 R52, [R1+0x2d0] ;  /* 0x0002d00001347983 */ /* 0x000eac0000100a00 */
[----:B------:R-:W1:Y:S01]  /*a150*/  MUFU.TANH R51, R51 ;  /* 0x0000003300337308 */ /* 0x000e620000002400 */
[----:B------:R-:W-:-:S07]  /*a160*/  FMNMX.FTZ R6, R77, R6, !PT ;  /* 0x000000064d067209 */ /* 0x000fce0007810000 */
[----:B------:R-:W-:Y:S01]  /*a170*/  MUFU.TANH R48, R48 ;  /* 0x0000003000307308 */ /* 0x000fe20000002400 */
[----:B------:R-:W-:Y:S01]  /*a180*/  FMNMX.FTZ R27, R86, R27, !PT ;  /* 0x0000001b561b7209 */ /* 0x000fe20007810000 */
[----:B------:R-:W-:-:S06]  /*a190*/  FMUL.FTZ R68, R59, R5 ;  /* 0x000000053b447220 */ /* 0x000fcc0000410000 */
[----:B------:R-:W1:Y:S01]  /*a1a0*/  MUFU.TANH R61, R61 ;  /* 0x0000003d003d7308 */ /* 0x000e620000002400 */
[----:B0-----:R-:W-:Y:S01]  /*a1b0*/  FMNMX.FTZ R6, R49, R6, !PT ;  /* 0x0000000631067209 */ /* 0x001fe20007810000 */
[----:B------:R-:W-:-:S06]  /*a1c0*/  FMUL.FTZ R64, R67, R5 ;  /* 0x0000000543407220 */ /* 0x000fcc0000410000 */
[----:B------:R-:W0:Y:S01]  /*a1d0*/  MUFU.TANH R47, R47 ;  /* 0x0000002f002f7308 */ /* 0x000e220000002400 */
[----:B-1----:R-:W-:Y:S01]  /*a1e0*/  FMNMX.FTZ R27, R88, R27, !PT ;  /* 0x0000001b581b7209 */ /* 0x002fe20007810000 */
[----:B------:R-:W2:Y:S01]  /*a1f0*/  LDL.64 R70, [R1+0x300] ;  /* 0x0003000001467983 */ /* 0x000ea20000100a00 */
[----:B------:R-:W-:Y:S02]  /*a200*/  FMNMX.FTZ R6, R51, R6, !PT ;  /* 0x0000000633067209 */ /* 0x000fe40007810000 */
[----:B------:R-:W-:Y:S02]  /*a210*/  FMNMX.FTZ R27, R90, R27, !PT ;  /* 0x0000001b5a1b7209 */ /* 0x000fe40007810000 */
[----:B------:R-:W-:Y:S02]  /*a220*/  FMNMX.FTZ R4, R61, R6, !PT ;  /* 0x000000063d047209 */ /* 0x000fe40007810000 */
[----:B------:R-:W-:Y:S01]  /*a230*/  FMNMX.FTZ R27, R42, R27, !PT ;  /* 0x0000001b2a1b7209 */ /* 0x000fe20007810000 */
[----:B------:R-:W1:Y:S03]  /*a240*/  MUFU.TANH R50, R50 ;  /* 0x0000003200327308 */ /* 0x000e660000002400 */
[----:B------:R-:W-:-:S02]  /*a250*/  FMNMX.FTZ R27, R92, R27, !PT ;  /* 0x0000001b5c1b7209 */ /* 0x000fc40007810000 */
[----:B0-----:R-:W-:Y:S02]  /*a260*/  FMNMX.FTZ R4, R47, R4, !PT ;  /* 0x000000042f047209 */ /* 0x001fe40007810000 */
[----:B------:R-:W-:-:S03]  /*a270*/  FMNMX.FTZ R27, R46, R27, !PT ;  /* 0x0000001b2e1b7209 */ /* 0x000fc60007810000 */
[----:B------:R-:W0:Y:S01]  /*a280*/  SHFL.BFLY PT, R33, R4, 0x2, 0x1f ;  /* 0x0c401f0004217f89 */ /* 0x000e2200000e0000 */
[----:B------:R-:W-:Y:S01]  /*a290*/  FMNMX.FTZ R27, R94, R27, !PT ;  /* 0x0000001b5e1b7209 */ /* 0x000fe20007810000 */
[----:B------:R-:W0:Y:S03]  /*a2a0*/  MUFU.TANH R68, R68 ;  /* 0x0000004400447308 */ /* 0x000e260000002400 */
[----:B------:R-:W-:-:S04]  /*a2b0*/  FMNMX.FTZ R27, R48, R27, !PT ;  /* 0x0000001b301b7209 */ /* 0x000fc80007810000 */
[----:B-1----:R-:W-:Y:S01]  /*a2c0*/  FMNMX.FTZ R27, R50, R27, !PT ;  /* 0x0000001b321b7209 */ /* 0x002fe20007810000 */
[----:B------:R-:W1:Y:S03]  /*a2d0*/  MUFU.TANH R128, R128 ;  /* 0x0000008000807308 */ /* 0x000e660000002400 */
[----:B------:R-:W-:-:S04]  /*a2e0*/  FMNMX.FTZ R27, R100, R27, !PT ;  /* 0x0000001b641b7209 */ /* 0x000fc80007810000 */
[----:B------:R-:W-:Y:S01]  /*a2f0*/  FMNMX.FTZ R27, R114, R27, !PT ;  /* 0x0000001b721b7209 */ /* 0x000fe20007810000 */
[----:B------:R-:W1:Y:S03]  /*a300*/  MUFU.TANH R126, R126 ;  /* 0x0000007e007e7308 */ /* 0x000e660000002400 */
[----:B------:R-:W-:Y:S02]  /*a310*/  FMNMX.FTZ R27, R58, R27, !PT ;  /* 0x0000001b3a1b7209 */ /* 0x000fe40007810000 */
[----:B0-----:R-:W-:-:S03]  /*a320*/  FMNMX.FTZ R33, R4, R33, !PT ;  /* 0x0000002104217209 */ /* 0x001fc60007810000 */
[----:B------:R-:W0:Y:S01]  /*a330*/  MUFU.TANH R66, R66 ;  /* 0x0000004200427308 */ /* 0x000e220000002400 */
[----:B------:R-:W-:Y:S01]  /*a340*/  FMNMX.FTZ R27, R68, R27, !PT ;  /* 0x0000001b441b7209 */ /* 0x000fe20007810000 */
[----:B------:R-:W0:Y:S06]  /*a350*/  SHFL.BFLY PT, R6, R33, 0x1, 0x1f ;  /* 0x0c201f0021067f89 */ /* 0x000e2c00000e0000 */
[----:B------:R-:W0:Y:S01]  /*a360*/  MUFU.TANH R64, R64 ;  /* 0x0000004000407308 */ /* 0x000e220000002400 */
[----:B-1----:R-:W-:-:S07]  /*a370*/  FMNMX.FTZ R27, R128, R27, !PT ;  /* 0x0000001b801b7209 */ /* 0x002fce0007810000 */
[----:B------:R-:W1:Y:S01]  /*a380*/  MUFU.TANH R62, R62 ;  /* 0x0000003e003e7308 */ /* 0x000e620000002400 */
[----:B------:R-:W-:-:S07]  /*a390*/  FMNMX.FTZ R27, R126, R27, !PT ;  /* 0x0000001b7e1b7209 */ /* 0x000fce0007810000 */
[----:B------:R-:W1:Y:S01]  /*a3a0*/  MUFU.TANH R60, R60 ;  /* 0x0000003c003c7308 */ /* 0x000e620000002400 */
[----:B0-----:R-:W-:-:S04]  /*a3b0*/  FMNMX.FTZ R27, R66, R27, !PT ;  /* 0x0000001b421b7209 */ /* 0x001fc80007810000 */
[----:B------:R-:W-:-:S04]  /*a3c0*/  FMNMX.FTZ R27, R64, R27, !PT ;  /* 0x0000001b401b7209 */ /* 0x000fc80007810000 */
[----:B-1----:R-:W-:Y:S02]  /*a3d0*/  FMNMX.FTZ R5, R62, R27, !PT ;  /* 0x0000001b3e057209 */ /* 0x002fe40007810000 */
[----:B------:R-:W-:Y:S01]  /*a3e0*/  FMNMX.FTZ R6, R33, R6, !PT ;  /* 0x0000000621067209 */ /* 0x000fe20007810000 */
[----:B------:R-:W2:Y:S04]  /*a3f0*/  LDL.64 R26, [R1+0x3f8] ;  /* 0x0003f800011a7983 */ /* 0x000ea80000100a00 */
[----:B------:R-:W2:Y:S01]  /*a400*/  LDL.64 R32, [R1+0x270] ;  /* 0x0002700001207983 */ /* 0x000ea20000100a00 */
[----:B------:R-:W-:-:S05]  /*a410*/  FMNMX.FTZ R5, R60, R5, !PT ;  /* 0x000000053c057209 */ /* 0x000fca0007810000 */
[----:B------:R0:W-:Y:S04]  /*a420*/  STL.64 [R1+0x1d0], R4 ;  /* 0x0001d00401007387 */ /* 0x0001e80000100a00 */
[----:B------:R1:W-:Y:S04]  /*a430*/  STL [R1+0x1d0], R6 ;  /* 0x0001d00601007387 */ /* 0x0003e80000100800 */
[----:B------:R-:W4:Y:S04]  /*a440*/  LDL R12, [R1+0x1d0] ;  /* 0x0001d000010c7983 */ /* 0x000f280000100800 */
[----:B------:R-:W3:Y:S04]  /*a450*/  LDL R96, [R1+0x1d4] ;  /* 0x0001d40001607983 */ /* 0x000ee80000100800 */
[----:B0-----:R-:W2:Y:S01]  /*a460*/  LDL.64 R4, [R1+0x200] ;  /* 0x0002000001047983 */ /* 0x001ea20000100a00 */
[----:B----4-:R-:W-:-:S04]  /*a470*/  FADD.FTZ R8, R8, -R12 ;  /* 0x8000000c08087221 */ /* 0x010fc80000010000 */
[----:B------:R-:W-:Y:S01]  /*a480*/  FMUL.FTZ R121, R8, R43 ;  /* 0x0000002b08797220 */ /* 0x000fe20000410000 */
[----:B------:R-:W-:-:S04]  /*a490*/  FMUL.FTZ R8, R43, R12 ;  /* 0x0000000c2b087220 */ /* 0x000fc80000410000 */
        /* <DEDUP_REMOVED lines=11> */
[----:B-1----:R-:W4:Y:S04]  /*a550*/  LDL.64 R6, [R1+0x3f0] ;  /* 0x0003f00001067983 */ /* 0x002f280000100a00 */
        /* <DEDUP_REMOVED lines=10> */
[----:B------:R-:W-:-:S03]  /*a600*/  FFMA.FTZ R166, R45, R43, -R8 ;  /* 0x0000002b2da67223 */ /* 0x000fc60000010808 */
[----:B------:R-:W2:Y:S01]  /*a610*/  LDL.64 R44, [R1+0x320] ;  /* 0x00032000012c7983 */ /* 0x000ea20000100a00 */
[----:B------:R-:W-:-:S03]  /*a620*/  FFMA.FTZ R152, R11, R43, -R8 ;  /* 0x0000002b0b987223 */ /* 0x000fc60000010808 */
[----:B---3--:R-:W0:Y:S02]  /*a630*/  SHFL.BFLY PT, R11, R96, 0x2, 0x1f ;  /* 0x0c401f00600b7f89 */ /* 0x008e2400000e0000 */
        /* <DEDUP_REMOVED lines=13> */
[----:B0-----:R-:W-:-:S05]  /*a710*/  FMNMX.FTZ R124, R11, R124, !PT ;  /* 0x0000007c0b7c7209 */ /* 0x001fca0007810000 */
[----:B------:R-:W-:Y:S01]  /*a720*/  FADD.FTZ R8, R9, -R124 ;  /* 0x8000007c09087221 */ /* 0x000fe20000010000 */
[----:B------:R-:W-:-:S04]  /*a730*/  FMUL.FTZ R9, R124, R43 ;  /* 0x0000002b7c097220 */ /* 0x000fc80000410000 */
[-CC-:B------:R-:W-:Y:S01]  /*a740*/  FFMA.FTZ R122, R76, R43.reuse, -R9.reuse ;  /* 0x0000002b4c7a7223 */ /* 0x180fe20000010809 */
[----:B------:R-:W-:Y:S01]  /*a750*/  FMUL.FTZ R8, R43, R8 ;  /* 0x000000082b087220 */ /* 0x000fe20000410000 */
[-CC-:B------:R-:W-:Y:S01]  /*a760*/  FFMA.FTZ R153, R3, R43.reuse, -R9.reuse ;  /* 0x0000002b03997223 */ /* 0x180fe20000010809 */
[----:B------:R-:W4:Y:S01]  /*a770*/  MUFU.EX2 R121, R121 ;  /* 0x0000007900797308 */ /* 0x000f220000000800 */
[-CC-:B------:R-:W-:Y:S01]  /*a780*/  FFMA.FTZ R155, R80, R43.reuse, -R9.reuse ;  /* 0x0000002b509b7223 */ /* 0x180fe20000010809 */
[----:B------:R-:W-:-:S06]  /*a790*/  FFMA.FTZ R107, R82, R43, -R9 ;  /* 0x0000002b526b7223 */ /* 0x000fcc0000010809 */
[----:B------:R-:W-:Y:S01]  /*a7a0*/  MUFU.EX2 R152, R152 ;  /* 0x0000009800987308 */ /* 0x000fe20000000800 */
[----:B------:R-:W-:-:S07]  /*a7b0*/  FFMA.FTZ R105, R84, R43, -R9 ;  /* 0x0000002b54697223 */ /* 0x000fce0000010809 */
[----:B------:R-:W-:Y:S08]  /*a7c0*/  MUFU.EX2 R120, R120 ;  /* 0x0000007800787308 */ /* 0x000ff00000000800 */
[----:B------:R-:W-:Y:S08]  /*a7d0*/  MUFU.EX2 R123, R8 ;  /* 0x00000008007b7308 */ /* 0x000ff00000000800 */
[----:B------:R-:W0:Y:S08]  /*a7e0*/  MUFU.EX2 R122, R122 ;  /* 0x0000007a007a7308 */ /* 0x000e300000000800 */
[----:B------:R-:W1:Y:S01]  /*a7f0*/  MUFU.EX2 R153, R153 ;  /* 0x0000009900997308 */ /* 0x000e620000000800 */
        /* <DEDUP_REMOVED lines=23> */
[----:B------:R-:W-:Y:S08]  /*a970*/  MUFU.EX2 R164, R164 ;  /* 0x000000a400a47308 */ /* 0x000ff00000000800 */
        /* <DEDUP_REMOVED lines=9> */
[----:B------:R-:W-:Y:S08]  /*aa10*/  MUFU.EX2 R170, R170 ;  /* 0x000000aa00aa7308 */ /* 0x000ff00000000800 */
[----:B------:R-:W-:Y:S08]  /*aa20*/  MUFU.EX2 R112, R112 ;  /* 0x0000007000707308 */ /* 0x000ff00000000800 */
[----:B------:R-:W-:Y:S08]  /*aa30*/  MUFU.EX2 R172, R172 ;  /* 0x000000ac00ac7308 */ /* 0x000ff00000000800 */
[----:B------:R-:W-:Y:S08]  /*aa40*/  MUFU.EX2 R174, R174 ;  /* 0x000000ae00ae7308 */ /* 0x000ff00000000800 */
[----:B------:R-:W-:Y:S01]  /*aa50*/  MUFU.EX2 R109, R109 ;  /* 0x0000006d006d7308 */ /* 0x000fe20000000800 */
[C---:B----4-:R-:W-:Y:S01]  /*aa60*/  FMUL.FTZ R7, R121.reuse, R7 ;  /* 0x0000000779077220 */ /* 0x050fe20000410000 */
[C---:B------:R-:W-:Y:S01]  /*aa70*/  FMUL.FTZ R6, R121.reuse, R6 ;  /* 0x0000000679067220 */ /* 0x040fe20000410000 */
[C---:B--2---:R-:W-:Y:S01]  /*aa80*/  FMUL.FTZ R5, R121.reuse, R5 ;  /* 0x0000000579057220 */ /* 0x044fe20000410000 */
[C---:B------:R-:W-:Y:S01]  /*aa90*/  FMUL.FTZ R4, R121.reuse, R4 ;  /* 0x0000000479047220 */ /* 0x040fe20000410000 */
[C---:B------:R-:W-:Y:S01]  /*aaa0*/  FMUL.FTZ R13, R121.reuse, R13 ;  /* 0x0000000d790d7220 */ /* 0x040fe20000410000 */
[C---:B------:R-:W-:Y:S01]  /*aab0*/  FMUL.FTZ R12, R121.reuse, R12 ;  /* 0x0000000c790c7220 */ /* 0x040fe20000410000 */
[----:B------:R-:W-:Y:S01]  /*aac0*/  FMUL.FTZ R15, R121, R15 ;  /* 0x0000000f790f7220 */ /* 0x000fe20000410000 */
[----:B------:R-:W2:Y:S01]  /*aad0*/  MUFU.EX2 R155, R155 ;  /* 0x0000009b009b7308 */ /* 0x000ea20000000800 */
[----:B0-----:R-:W-:Y:S01]  /*aae0*/  FFMA.FTZ R8, R35, R123, R122 ;  /* 0x0000007b23087223 */ /* 0x001fe2000001007a */
[C---:B------:R-:W-:Y:S01]  /*aaf0*/  FFMA.FTZ R3, R121.reuse, R34, R152 ;  /* 0x0000002279037223 */ /* 0x040fe20000010098 */
        /* <DEDUP_REMOVED lines=9> */
[C---:B------:R-:W-:Y:S01]  /*ab90*/  FMUL.FTZ R28, R121.reuse, R28 ;  /* 0x0000001c791c7220 */ /* 0x040fe20000410000 */
[C---:B------:R-:W-:Y:S01]  /*aba0*/  FMUL.FTZ R31, R121.reuse, R31 ;  /* 0x0000001f791f7220 */ /* 0x040fe20000410000 */
[C---:B------:R-:W-:Y:S01]  /*abb0*/  FMUL.FTZ R30, R121.reuse, R30 ;  /* 0x0000001e791e7220 */ /* 0x040fe20000410000 */
[----:B------:R-:W-:Y:S01]  /*abc0*/  FMUL.FTZ R33, R121, R33 ;  /* 0x0000002179217220 */ /* 0x000fe20000410000 */
[----:B------:R-:W1:Y:S01]  /*abd0*/  MUFU.EX2 R105, R105 ;  /* 0x0000006900697308 */ /* 0x000e620000000800 */
[----:B--2---:R-:W-:Y:S01]  /*abe0*/  FADD.FTZ R8, R155, R8 ;  /* 0x000000089b087221 */ /* 0x004fe20000010000 */
[----:B------:R-:W-:Y:S01]  /*abf0*/  FADD.FTZ R3, R108, R3 ;  /* 0x000000036c037221 */ /* 0x000fe20000010000 */
[C---:B------:R-:W-:Y:S01]  /*ac00*/  FMUL.FTZ R27, R123.reuse, R27 ;  /* 0x0000001b7b1b7220 */ /* 0x040fe20000410000 */
[----:B------:R-:W-:Y:S01]  /*ac10*/  FMUL.FTZ R26, R123, R26 ;  /* 0x0000001a7b1a7220 */ /* 0x000fe20000410000 */
[C---:B------:R-:W-:Y:S01]  /*ac20*/  FMUL.FTZ R32, R121.reuse, R32 ;  /* 0x0000002079207220 */ /* 0x040fe20000410000 */
[C---:B------:R-:W-:Y:S01]  /*ac30*/  FMUL.FTZ R37, R121.reuse, R37 ;  /* 0x0000002579257220 */ /* 0x040fe20000410000 */
[----:B------:R-:W-:Y:S01]  /*ac40*/  FMUL.FTZ R36, R121, R36 ;  /* 0x0000002479247220 */ /* 0x000fe20000410000 */
[----:B------:R-:W2:Y:S01]  /*ac50*/  MUFU.EX2 R157, R157 ;  /* 0x0000009d009d7308 */ /* 0x000ea20000000800 */
[----:B0-----:R-:W-:Y:S01]  /*ac60*/  FADD.FTZ R8, R107, R8 ;  /* 0x000000086b087221 */ /* 0x001fe20000010000 */
[----:B------:R-:W-:Y:S01]  /*ac70*/  FADD.FTZ R3, R154, R3 ;  /* 0x000000039a037221 */ /* 0x000fe20000010000 */
        /* <DEDUP_REMOVED lines=22> */
[----:B0-----:R-:W-:Y:S01]  /*ade0*/  FADD.FTZ R8, R159, R8 ;  /* 0x000000089f087221 */ /* 0x001fe20000010000 */
[----:B------:R-:W-:Y:S01]  /*adf0*/  FADD.FTZ R3, R158, R3 ;  /* 0x000000039e037221 */ /* 0x000fe20000010000 */
[C---:B------:R-:W-:Y:S01]  /*ae00*/  FMUL.FTZ R79, R121.reuse, R79 ;  /* 0x0000004f794f7220 */ /* 0x040fe20000410000 */
[----:B------:R-:W-:Y:S01]  /*ae10*/  FMUL.FTZ R78, R121, R78 ;  /* 0x0000004e794e7220 */ /* 0x000fe20000410000 */
[----:B------:R-:W3:Y:S03]  /*ae20*/  LDL.64 R100, [R1+0x340] ;  /* 0x0003400001647983 */ /* 0x000ee60000100a00 */
[----:B------:R-:W0:Y:S01]  /*ae30*/  MUFU.EX2 R118, R118 ;  /* 0x0000007600767308 */ /* 0x000e220000000800 */
[----:B-1----:R-:W-:Y:S01]  /*ae40*/  FADD.FTZ R34, R119, R8 ;  /* 0x0000000877227221 */ /* 0x002fe20000010000 */
[----:B------:R-:W-:Y:S01]  /*ae50*/  FADD.FTZ R8, R104, R3 ;  /* 0x0000000368087221 */ /* 0x000fe20000010000 */
[----:B------:R-:W4:Y:S04]  /*ae60*/  LDL.64 R50, [R1+0x3a0] ;  /* 0x0003a00001327983 */ /* 0x000f280000100a00 */
[----:B------:R-:W4:Y:S01]  /*ae70*/  LDL.64 R46, [R1+0x3b0] ;  /* 0x0003b000012e7983 */ /* 0x000f220000100a00 */
[----:B------:R-:W1:Y:S01]  /*ae80*/  MUFU.EX2 R163, R163 ;  /* 0x000000a300a37308 */ /* 0x000e620000000800 */
[----:B--2---:R-:W-:Y:S01]  /*ae90*/  FADD.FTZ R11, R161, R34 ;  /* 0x00000022a10b7221 */ /* 0x004fe20000010000 */
[----:B------:R-:W-:Y:S01]  /*aea0*/  FADD.FTZ R3, R103, R8 ;  /* 0x0000000867037221 */ /* 0x000fe20000010000 */
[----:B------:R-:W2:Y:S04]  /*aeb0*/  LDL.64 R48, [R1+0x3c0] ;  /* 0x0003c00001307983 */ /* 0x000ea80000100a00 */
[----:B------:R-:W2:Y:S01]  /*aec0*/  LDL.64 R80, [R1+0x378] ;  /* 0x0003780001507983 */ /* 0x000ea20000100a00 */
[----:B------:R-:W1:Y:S01]  /*aed0*/  MUFU.EX2 R117, R117 ;  /* 0x0000007500757308 */ /* 0x000e620000000800 */
[----:B0-----:R-:W-:Y:S01]  /*aee0*/  FADD.FTZ R8, R118, R11 ;  /* 0x0000000b76087221 */ /* 0x001fe20000010000 */
[----:B------:R-:W-:Y:S01]  /*aef0*/  FADD.FTZ R3, R160, R3 ;  /* 0x00000003a0037221 */ /* 0x000fe20000010000 */
[----:B------:R-:W2:Y:S04]  /*af00*/  LDL.64 R82, [R1+0x388] ;  /* 0x0003880001527983 */ /* 0x000ea80000100a00 */
[----:B------:R-:W2:Y:S01]  /*af10*/  LDL.64 R84, [R1+0x398] ;  /* 0x0003980001547983 */ /* 0x000ea20000100a00 */
[----:B------:R-:W0:Y:S01]  /*af20*/  MUFU.EX2 R165, R165 ;  /* 0x000000a500a57308 */ /* 0x000e220000000800 */
[----:B-1----:R-:W-:Y:S01]  /*af30*/  FADD.FTZ R8, R163, R8 ;  /* 0x00000008a3087221 */ /* 0x002fe20000010000 */
[----:B------:R-:W-:Y:S01]  /*af40*/  FADD.FTZ R3, R102, R3 ;  /* 0x0000000366037221 */ /* 0x000fe20000010000 */
[----:B------:R-:W2:Y:S04]  /*af50*/  LDL.64 R86, [R1+0x3a8] ;  /* 0x0003a80001567983 */ /* 0x000ea80000100a00 */
[----:B------:R-:W2:Y:S01]  /*af60*/  LDL.64 R88, [R1+0x3b8] ;  /* 0x0003b80001587983 */ /* 0x000ea20000100a00 */
[----:B------:R-:W1:Y:S01]  /*af70*/  MUFU.EX2 R116, R116 ;  /* 0x0000007400747308 */ /* 0x000e620000000800 */
[----:B------:R-:W-:Y:S01]  /*af80*/  FADD.FTZ R34, R117, R8 ;  /* 0x0000000875227221 */ /* 0x000fe20000010000 */
[----:B------:R-:W-:Y:S01]  /*af90*/  FFMA.FTZ R114, R68, R43, -R9 ;  /* 0x0000002b44727223 */ /* 0x000fe20000010809 */
[----:B------:R-:W2:Y:S04]  /*afa0*/  LDL.64 R90, [R1+0x3c8] ;  /* 0x0003c800015a7983 */ /* 0x000ea80000100a00 */
[----:B------:R-:W2:Y:S01]  /*afb0*/  LDL.64 R92, [R1+0x3d8] ;  /* 0x0003d800015c7983 */ /* 0x000ea20000100a00 */
[----:B------:R-:W1:Y:S01]  /*afc0*/  MUFU.EX2 R167, R167 ;  /* 0x000000a700a77308 */ /* 0x000e620000000800 */
[----:B------:R-:W-:Y:S01]  /*afd0*/  FADD.FTZ R8, R162, R3 ;  /* 0x00000003a2087221 */ /* 0x000fe20000010000 */
[----:B0-----:R-:W-:Y:S01]  /*afe0*/  FADD.FTZ R11, R165, R34 ;  /* 0x00000022a50b7221 */ /* 0x001fe20000010000 */
[----:B------:R-:W2:Y:S05]  /*aff0*/  LDL.64 R94, [R1+0x3e8] ;  /* 0x0003e800015e7983 */ /* 0x000eaa0000100a00 */
[----:B------:R-:W0:Y:S01]  /*b000*/  MUFU.EX2 R115, R115 ;  /* 0x0000007300737308 */ /* 0x000e220000000800 */
[----:B------:R-:W-:Y:S01]  /*b010*/  FADD.FTZ R3, R99, R8 ;  /* 0x0000000863037221 */ /* 0x000fe20000010000 */
[----:B-1----:R-:W-:Y:S01]  /*b020*/  FADD.FTZ R8, R116, R11 ;  /* 0x0000000b74087221 */ /* 0x002fe20000010000 */
[----:B------:R-:W-:Y:S01]  /*b030*/  FMUL.FTZ R58, R121, R52 ;  /* 0x00000034793a7220 */ /* 0x000fe20000410000 */
[----:B------:R-:W2:Y:S04]  /*b040*/  LDL.64 R66, [R1+0x360] ;  /* 0x0003600001427983 */ /* 0x000ea80000100a00 */
[----:B------:R-:W1:Y:S01]  /*b050*/  MUFU.EX2 R169, R169 ;  /* 0x000000a900a97308 */ /* 0x000e620000000800 */
[----:B------:R-:W-:Y:S01]  /*b060*/  FADD.FTZ R3, R164, R3 ;  /* 0x00000003a4037221 */ /* 0x000fe20000010000 */
[----:B------:R-:W-:Y:S01]  /*b070*/  FADD.FTZ R8, R167, R8 ;  /* 0x00000008a7087221 */ /* 0x000fe20000010000 */
[----:B------:R-:W2:Y:S05]  /*b080*/  LDL.64 R62, [R1+0x380] ;  /* 0x00038000013e7983 */ /* 0x000eaa0000100a00 */
[----:B------:R-:W-:Y:S01]  /*b090*/  MUFU.EX2 R171, R171 ;  /* 0x000000ab00ab7308 */ /* 0x000fe20000000800 */
[----:B------:R-:W-:-:S07]  /*b0a0*/  FADD.FTZ R3, R98, R3 ;  /* 0x0000000362037221 */ /* 0x000fce0000010000 */
[----:B------:R-:W-:Y:S08]  /*b0b0*/  MUFU.EX2 R113, R113 ;  /* 0x0000007100717308 */ /* 0x000ff00000000800 */
[----:B------:R-:W-:Y:S08]  /*b0c0*/  MUFU.EX2 R173, R173 ;  /* 0x000000ad00ad7308 */ /* 0x000ff00000000800 */
[----:B------:R-:W-:Y:S01]  /*b0d0*/  MUFU.EX2 R175, R175 ;  /* 0x000000af00af7308 */ /* 0x000fe20000000800 */
[----:B------:R-:W-:Y:S04]  /*b0e0*/  STL.64 [R1+0x3f0], R6 ;  /* 0x0003f00601007387 */ /* 0x000fe80000100a00 */
[----:B------:R-:W-:Y:S03]  /*b0f0*/  STL.64 [R1+0x3f8], R26 ;  /* 0x0003f81a01007387 */ /* 0x000fe60000100a00 */
[----:B------:R-:W1:Y:S01]  /*b100*/  MUFU.EX2 R114, R114 ;  /* 0x0000007200727308 */ /* 0x000e620000000800 */
[----:B0-----:R-:W-:Y:S01]  /*b110*/  FADD.FTZ R34, R115, R8 ;  /* 0x0000000873227221 */ /* 0x001fe20000010000 */
[----:B------:R-:W-:Y:S01]  /*b120*/  FFMA.FTZ R11, R64, R43, -R9 ;  /* 0x0000002b400b7223 */ /* 0x000fe20000010809 */
[----:B------:R-:W-:Y:S01]  /*b130*/  FADD.FTZ R8, R166, R3 ;  /* 0x00000003a6087221 */ /* 0x000fe20000010000 */
[----:B------:R0:W-:Y:S01]  /*b140*/  STL.64 [R1+0x200], R4 ;  /* 0x0002000401007387 */ /* 0x0001e20000100a00 */
[----:B-1----:R-:W-:-:S02]  /*b150*/  FADD.FTZ R35, R169, R34 ;  /* 0x00000022a9237221 */ /* 0x002fc40000010000 */
[----:B------:R-:W-:Y:S01]  /*b160*/  FADD.FTZ R3, R97, R8 ;  /* 0x0000000861037221 */ /* 0x000fe20000010000 */
[----:B------:R-:W1:Y:S01]  /*b170*/  MUFU.EX2 R11, R11 ;  /* 0x0000000b000b7308 */ /* 0x000e620000000800 */
[----:B------:R-:W-:Y:S04]  /*b180*/  STL.64 [R1+0x210], R12 ;  /* 0x0002100c01007387 */ /* 0x000fe80000100a00 */
[----:B------:R-:W-:Y:S01]  /*b190*/  STL.64 [R1+0x220], R14 ;  /* 0x0002200e01007387 */ /* 0x000fe20000100a00 */
[----:B------:R-:W-:Y:S01]  /*b1a0*/  FADD.FTZ R8, R114, R35 ;  /* 0x0000002372087221 */ /* 0x000fe20000010000 */
[----:B------:R-:W-:Y:S01]  /*b1b0*/  FADD.FTZ R35, R168, R3 ;  /* 0x00000003a8237221 */ /* 0x000fe20000010000 */
[----:B------:R-:W-:Y:S01]  /*b1c0*/  FFMA.FTZ R3, R60, R43, -R9 ;  /* 0x0000002b3c037223 */ /* 0x000fe20000010809 */
[----:B------:R-:W-:Y:S01]  /*b1d0*/  STL.64 [R1+0x230], R20 ;  /* 0x0002301401007387 */ /* 0x000fe20000100a00 */
[----:B------:R-:W-:Y:S01]  /*b1e0*/  FADD.FTZ R8, R171, R8 ;  /* 0x00000008ab087221 */ /* 0x000fe20000010000 */
[----:B------:R-:W-:-:S02]  /*b1f0*/  FADD.FTZ R35, R96, R35 ;  /* 0x0000002360237221 */ /* 0x000fc40000010000 */
[----:B------:R-:W-:Y:S01]  /*b200*/  STL.64 [R1+0x240], R24 ;  /* 0x0002401801007387 */ /* 0x000fe20000100a00 */
[----:B------:R-:W0:Y:S01]  /*b210*/  MUFU.EX2 R3, R3 ;  /* 0x0000000300037308 */ /* 0x000e220000000800 */
[----:B------:R-:W-:Y:S01]  /*b220*/  FADD.FTZ R8, R113, R8 ;  /* 0x0000000871087221 */ /* 0x000fe20000010000 */
[----:B------:R-:W-:Y:S01]  /*b230*/  FADD.FTZ R35, R170, R35 ;  /* 0x00000023aa237221 */ /* 0x000fe20000010000 */
[----:B------:R-:W-:Y:S02]  /*b240*/  STL.64 [R1+0x250], R28 ;  /* 0x0002501c01007387 */ /* 0x000fe40000100a00 */
[----:B------:R-:W-:Y:S01]  /*b250*/  FADD.FTZ R8, R173, R8 ;  /* 0x00000008ad087221 */ /* 0x000fe20000010000 */
[----:B------:R-:W-:Y:S01]  /*b260*/  FADD.FTZ R35, R112, R35 ;  /* 0x0000002370237221 */ /* 0x000fe20000010000 */
[----:B------:R-:W-:Y:S02]  /*b270*/  STL.64 [R1+0x260], R30 ;  /* 0x0002601e01007387 */ /* 0x000fe40000100a00 */
[----:B-1----:R-:W-:Y:S01]  /*b280*/  FADD.FTZ R8, R11, R8 ;  /* 0x000000080b087221 */ /* 0x002fe20000010000 */
[----:B------:R-:W-:Y:S01]  /*b290*/  FADD.FTZ R35, R172, R35 ;  /* 0x00000023ac237221 */ /* 0x000fe20000010000 */
[----:B------:R-:W-:Y:S02]  /*b2a0*/  STL.64 [R1+0x270], R32 ;  /* 0x0002702001007387 */ /* 0x000fe40000100a00 */
[----:B------:R-:W-:Y:S01]  /*b2b0*/  FADD.FTZ R34, R175, R8 ;  /* 0x00000008af227221 */ /* 0x000fe20000010000 */
[----:B------:R-:W-:Y:S01]  /*b2c0*/  FADD.FTZ R8, R174, R35 ;  /* 0x00000023ae087221 */ /* 0x000fe20000010000 */
[----:B------:R-:W-:Y:S02]  /*b2d0*/  STL.64 [R1+0x280], R36 ;  /* 0x0002802401007387 */ /* 0x000fe40000100a00 */
[----:B0-----:R-:W-:Y:S01]  /*b2e0*/  FADD.FTZ R9, R3, R34 ;  /* 0x0000002203097221 */ /* 0x001fe20000010000 */
[----:B------:R-:W-:Y:S01]  /*b2f0*/  FADD.FTZ R8, R109, R8 ;  /* 0x000000086d087221 */ /* 0x000fe20000010000 */
        /* <DEDUP_REMOVED lines=10> */
[----:B------:R-:W2:Y:S04]  /*b3a0*/  LDL.64 R68, [R1+0x350] ;  /* 0x0003500001447983 */ /* 0x000ea80000100a00 */
[----:B------:R-:W2:Y:S04]  /*b3b0*/  LDL.64 R64, [R1+0x370] ;  /* 0x0003700001407983 */ /* 0x000ea80000100a00 */
[----:B------:R-:W2:Y:S04]  /*b3c0*/  LDL.64 R60, [R1+0x390] ;  /* 0x00039000013c7983 */ /* 0x000ea80000100a00 */
[----:B------:R-:W2:Y:S04]  /*b3d0*/  LDL.64 R4, [R1+0x3d0] ;  /* 0x0003d00001047983 */ /* 0x000ea80000100a00 */
[----:B------:R-:W2:Y:S04]  /*b3e0*/  LDL.64 R6, [R1+0x3e0] ;  /* 0x0003e00001067983 */ /* 0x000ea80000100a00 */
[----:B0-----:R-:W2:Y:S04]  /*b3f0*/  LDL.64 R8, [R1+0x208] ;  /* 0x0002080001087983 */ /* 0x001ea80000100a00 */
        /* <DEDUP_REMOVED lines=22> */
[C---:B------:R-:W-:Y:S01]  /*b560*/  FMUL.FTZ R45, R121.reuse, R45 ;  /* 0x0000002d792d7220 */ /* 0x040fe20000410000 */
[----:B------:R-:W-:-:S05]  /*b570*/  FMUL.FTZ R44, R121, R44 ;  /* 0x0000002c792c7220 */ /* 0x000fca0000410000 */
[----:B------:R0:W-:Y:S02]  /*b580*/  STL.64 [R1+0x320], R44 ;  /* 0x0003202c01007387 */ /* 0x0001e40000100a00 */
[C---:B0-----:R-:W-:Y:S01]  /*b590*/  FMUL.FTZ R45, R121.reuse, R111 ;  /* 0x0000006f792d7220 */ /* 0x041fe20000410000 */
[----:B------:R-:W-:-:S05]  /*b5a0*/  FMUL.FTZ R44, R121, R110 ;  /* 0x0000006e792c7220 */ /* 0x000fca0000410000 */
[----:B------:R0:W-:Y:S04]  /*b5b0*/  STL.64 [R1+0x330], R44 ;  /* 0x0003302c01007387 */ /* 0x0001e80000100a00 */
[----:B0-----:R0:W5:Y:S01]  /*b5c0*/  LDL.64 R44, [R1+0x1c0] ;  /* 0x0001c000012c7983 */ /* 0x0011620000100a00 */
[C---:B---3--:R-:W-:Y:S01]  /*b5d0*/  FMUL.FTZ R101, R121.reuse, R101 ;  /* 0x0000006579657220 */ /* 0x048fe20000410000 */
[C---:B------:R-:W-:Y:S01]  /*b5e0*/  FMUL.FTZ R100, R121.reuse, R100 ;  /* 0x0000006479647220 */ /* 0x040fe20000410000 */
[C---:B----4-:R-:W-:Y:S01]  /*b5f0*/  FMUL.FTZ R51, R121.reuse, R51 ;  /* 0x0000003379337220 */ /* 0x050fe20000410000 */
        /* <DEDUP_REMOVED lines=23> */
[----:B------:R0:W-:Y:S01]  /*b770*/  STL.64 [R1+0x340], R100 ;  /* 0x0003406401007387 */ /* 0x0001e20000100a00 */
[C---:B------:R-:W-:Y:S01]  /*b780*/  FMUL.FTZ R63, R121.reuse, R63 ;  /* 0x0000003f793f7220 */ /* 0x040fe20000410000 */
[----:B------:R-:W-:-:S02]  /*b790*/  FMUL.FTZ R62, R121, R62 ;  /* 0x0000003e793e7220 */ /* 0x000fc40000410000 */
[----:B------:R0:W-:Y:S01]  /*b7a0*/  STL.64 [R1+0x360], R66 ;  /* 0x0003604201007387 */ /* 0x0001e20000100a00 */
[----:B------:R-:W-:-:S03]  /*b7b0*/  LOP3.LUT R125, R125, 0x1, RZ, 0xfc, !PT ;  /* 0x000000017d7d7812 */ /* 0x000fc600078efcff */
[----:B------:R0:W-:Y:S04]  /*b7c0*/  STL.64 [R1+0x380], R62 ;  /* 0x0003803e01007387 */ /* 0x0001e80000100a00 */
[----:B------:R0:W-:Y:S04]  /*b7d0*/  STL.64 [R1+0x3a0], R50 ;  /* 0x0003a03201007387 */ /* 0x0001e80000100a00 */
        /* <DEDUP_REMOVED lines=11> */
[----:B------:R-:W-:Y:S01]  /*b890*/  ISETP.NE.AND P1, PT, R125, 0x3, PT ;  /* 0x000000037d00780c */ /* 0x000fe20003f25270 */
[----:B------:R-:W-:Y:S01]  /*b8a0*/  BSSY B0, `(.L_x_11641) ;  /* 0x000006f000007945 */ /* 0x000fe20003800000 */
        /* <DEDUP_REMOVED lines=104> */
[----:B------:R-:W-:-:S02]  /*bf30*/  F2FP.BF16.F32.PACK_AB R172, R172, R112 ;  /* 0x00000070acac723e */ /* 0x000fc400000010ff */
[----:B------:R-:W-:Y:S02]  /*bf40*/  F2FP.BF16.F32.PACK_AB R173, R11, R173 ;  /* 0x000000ad0bad723e */ /* 0x000fe400000010ff */
[----:B------:R-:W-:Y:S02]  /*bf50*/  F2FP.BF16.F32.PACK_AB R174, R109, R174 ;  /* 0x000000ae6dae723e */ /* 0x000fe400000010ff */
[----:B------:R-:W-:Y:S01]  /*bf60*/  F2FP.BF16.F32.PACK_AB R175, R3, R175 ;  /* 0x000000af03af723e */ /* 0x000fe200000010ff */
[----:B------:R-:W-:Y:S06]  /*bf70*/  @!P1 BRA `(.L_x_11642) ;  /* 0x0000000000049947 */ /* 0x000fec0003800000 */
[----:B------:R-:W-:Y:S01]  /*bf80*/  BPT.TRAP 0x1 ;  /* 0x000000040000795c */ /* 0x000fe20000300000 */
.L_x_11642:
[----:B------:R-:W-:Y:S05]  /*bf90*/  BSYNC B0 ;  /* 0x0000000000007941 */ /* 0x000fea0003800000 */
.L_x_11641:
[----:B0-----:R-:W2:Y:S01]  /*bfa0*/  LDL.64 R4, [R1+0x40] ;  /* 0x0000400001047983 */ /* 0x001ea20000100a00 */
[----:B-----5:R-:W-:Y:S01]  /*bfb0*/  SHF.L.U32 R45, R45, 0x1f, RZ ;  /* 0x0000001f2d2d7819 */ /* 0x020fe200000006ff */
[----:B------:R-:W-:Y:S01]  /*bfc0*/  BSSY B0, `(.L_x_11643) ;  /* 0x0000006000007945 */ /* 0x000fe20003800000 */
[----:B--2---:R-:W-:-:S05]  /*bfd0*/  MOV R3, R4 ;  /* 0x0000000400037202 */ /* 0x004fca0000000f00 */
[----:B------:R-:W-:-:S04]  /*bfe0*/  IMAD R44, R44, 0x8, R3 ;  /* 0x000000082c2c7824 */ /* 0x000fc800078e0203 */
[----:B------:R0:W1:Y:S01]  /*bff0*/  SYNCS.PHASECHK.TRANS64.TRYWAIT P0, [R44+URZ], R45 ;  /* 0x0000002d2c0075a7 */ /* 0x000062000800017f */
[----:B------:R-:W-:Y:S05]  /*c000*/  @!P1 BRA `(.L_x_11644) ;  /* 0x0000000000049947 */ /* 0x000fea0003800000 */
[----:B------:R-:W-:Y:S01]  /*c010*/  BPT.TRAP 0x1 ;  /* 0x000000040000795c */ /* 0x000fe20000300000 */
.L_x_11644:
[----:B------:R-:W-:Y:S05]  /*c020*/  BSYNC B0 ;  /* 0x0000000000007941 */ /* 0x000fea0003800000 */
.L_x_11643:
[----:B------:R-:W-:Y:S04]  /*c030*/  BSSY B0, `(.L_x_11645) ;  /* 0x0000004000007945 */ /* 0x000fe80003800000 */
[----:B-1----:R-:W-:Y:S05]  /*c040*/  @P0 BRA `(.L_x_11646) ;  /* 0x0000000000080947 */ /* 0x002fea0003800000 */
[----:B------:R-:W1:Y:S02]  /*c050*/  SYNCS.PHASECHK.TRANS64.TRYWAIT P0, [R44+URZ], R45 ;  /* 0x0000002d2c0075a7 */ /* 0x000e64000800017f */
[----:B-1----:R-:W-:Y:S05]  /*c060*/  @!P0 BRA `(.L_x_11647) ;  /* 0x0000016800588947 */ /* 0x002fea0003800000 */
.L_x_11646:
[----:B------:R-:W-:Y:S05]  /*c070*/  BSYNC B0 ;  /* 0x0000000000007941 */ /* 0x000fea0003800000 */
.L_x_11645:
        /* <DEDUP_REMOVED lines=128> */
[----:B------:R-:W0:Y:S01]  /*c880*/  S2R R4, SR_TID.X ;  /* 0x0000000000047919 */ /* 0x000e220000002100 */
[----:B------:R-:W-:Y:S05]  /*c890*/  WARPSYNC.ALL ;  /* 0x0000000000007948 */ /* 0x000fea0003800000 */
[----:B0-----:R-:W-:-:S05]  /*c8a0*/  SHF.R.U32.HI R4, RZ, 0x7, R4 ;  /* 0x00000007ff047819 */ /* 0x001fca0000011604 */
[----:B------:R-:W-:-:S05]  /*c8b0*/  VIADD R4, R4, 0x8 ;  /* 0x0000000804047836 */ /* 0x000fca0000000000 */
[----:B------:R0:W-:Y:S06]  /*c8c0*/  BAR.SYNC.DEFER_BLOCKING R4, 0x100 ;  /* 0x000400040000751d */ /* 0x0001ec0000010000 */
[----:B0-----:R-:W4:Y:S04]  /*c8d0*/  LD.E.64 R4, desc[UR36][R16.64+0x80] ;  /* 0x0000802410047980 */ /* 0x001f28000c101b00 */
[----:B--2---:R0:W-:Y:S04]  /*c8e0*/  STL [R1+0x200], R3 ;  /* 0x0002000301007387 */ /* 0x0041e80000100800 */
[----:B---3--:R1:W-:Y:S04]  /*c8f0*/  STL [R1+0x204], R6 ;  /* 0x0002040601007387 */ /* 0x0083e80000100800 */
[----:B0-----:R-:W2:Y:S04]  /*c900*/  LDL R3, [R1+0x68] ;  /* 0x0000680001037983 */ /* 0x001ea80000100800 */
[----:B-1----:R-:W3:Y:S04]  /*c910*/  LDL R6, [R1+0x1c0] ;  /* 0x0001c00001067983 */ /* 0x002ee80000100800 */
        /* <DEDUP_REMOVED lines=126> */
[----:B0-----:R-:W3:Y:S04]  /*d100*/  LDL.128 R24, [R1+0x200] ;  /* 0x0002000001187983 */ /* 0x001ee80000100c00 */
[----:B-1----:R-:W3:Y:S04]  /*d110*/  LDL.128 R28, [R1+0x210] ;  /* 0x00021000011c7983 */ /* 0x002ee80000100c00 */
[----:B----4-:R-:W4:Y:S04]  /*d120*/  LDL.128 R32, [R1+0x220] ;  /* 0x0002200001207983 */ /* 0x010f280000100c00 */
        /* <DEDUP_REMOVED lines=9> */
[----:B--2---:R-:W4:Y:S04]  /*d1c0*/  LDL.128 R72, [R1+0x2c0] ;  /* 0x0002c00001487983 */ /* 0x004f280000100c00 */
[----:B------:R-:W4:Y:S04]  /*d1d0*/  LDL.128 R76, [R1+0x2d0] ;  /* 0x0002d000014c7983 */ /* 0x000f280000100c00 */
[----:B------:R-:W4:Y:S04]  /*d1e0*/  LDL.128 R80, [R1+0x2e0] ;  /* 0x0002e00001507983 */ /* 0x000f280000100c00 */
[----:B---3--:R-:W4:Y:S04]  /*d1f0*/  LDL.128 R84, [R1+0x2f0] ;  /* 0x0002f00001547983 */ /* 0x008f280000100c00 */
        /* <DEDUP_REMOVED lines=19> */
[C---:B------:R-:W-:Y:S01]  /*d330*/  VIADD R6, R4.reuse, 0x80 ;  /* 0x0000008004067836 */ /* 0x040fe20000000000 */
[----:B------:R-:W-:Y:S01]  /*d340*/  R2UR UR6, R4 ;  /* 0x00000000040672ca */ /* 0x000fe200000e0000 */
[----:B------:R-:W-:Y:S01]  /*d350*/  IMAD.MOV.U32 R7, RZ, RZ, R5 ;  /* 0x000000ffff077224 */ /* 0x000fe200078e0005 */
[----:B------:R0:W5:Y:S07]  /*d360*/  LDL R3, [R1+0x1c0] ;  /* 0x0001c00001037983 */ /* 0x00016e0000100800 */
[----:B------:R-:W-:Y:S01]  /*d370*/  VOTEU.ANY UP0, P0 ;  /* 0x00000000003f7886 */ /* 0x000fe20000000100 */
        /* <DEDUP_REMOVED lines=230> */
[----:B------:R-:W2:Y:S04]  /*e1e0*/  LDL R78, [R1+0x208] ;  /* 0x00020800014e7983 */ /* 0x000ea80000100800 */
[----:B---3--:R-:W3:Y:S04]  /*e1f0*/  LDL R80, [R1+0x20c] ;  /* 0x00020c0001507983 */ /* 0x008ee80000100800 */
[----:B------:R-:W3:Y:S04]  /*e200*/  LDL R6, [R1+0x210] ;  /* 0x0002100001067983 */ /* 0x000ee80000100800 */
        /* <DEDUP_REMOVED lines=262> */
.L_x_11649:
[----:B------:R-:W-:Y:S05]  /*f270*/  BSYNC B0 ;  /* 0x0000000000007941 */ /* 0x000fea0003800000 */
.L_x_11648:
        /* <DEDUP_REMOVED lines=9> */
.L_x_11631:
[----:B------:R-:W-:-:S13]  /*f310*/  ISETP.GE.AND P0, PT, R10, UR41, PT ;  /* 0x000000290a007c0c */ /* 0x000fda000bf06270 */
[----:B------:R-:W-:Y:S05]  /*f320*/  @!P0 BRA `(.L_x_11651) ;  /* 0x0000007000bc8947 */ /* 0x000fea0003800000 */
.L_x_11680:
[----:B0-----:R-:W2:Y:S04]  /*f330*/  LDL R2, [R1+0x1c0] ;  /* 0x0001c00001027983 */ /* 0x001ea80000100800 */
[----:B-1----:R-:W3:Y:S04]  /*f340*/  LDL R0, [R1+0x1c8] ;  /* 0x0001c80001007983 */ /* 0x002ee80000100800 */
        /* <DEDUP_REMOVED lines=18> */
.L_x_11653:
[----:B------:R-:W-:Y:S05]  /*f470*/  BSYNC B0 ;  /* 0x0000000000007941 */ /* 0x000fea0003800000 */
.L_x_11652:
        /* <DEDUP_REMOVED lines=9> */
.L_x_11655:
[----:B------:R-:W-:Y:S05]  /*f510*/  BSYNC B0 ;  /* 0x0000000000007941 */ /* 0x000fea0003800000 */
.L_x_11654:
[----:B------:R-:W-:Y:S04]  /*f520*/  BSSY B0, `(.L_x_11656) ;  /* 0x0000006000007945 */ /* 0x000fe80003800000 */
[----:B--2---:R-:W-:Y:S05]  /*f530*/  @P0 BRA `(.L_x_11657) ;  /* 0x0000000000100947 */ /* 0x004fea0003800000 */
[----:B-----5:R-:W-:Y:S01]  /*f540*/  IMAD R6, R6, 0x8, R3 ;  /* 0x0000000806067824 */ /* 0x020fe200078e0203 */
[----:B------:R-:W-:-:S04]  /*f550*/  SHF.L.U32 R7, R7, 0x1f, RZ ;  /* 0x0000001f07077819 */ /* 0x000fc800000006ff */
[----:B------:R-:W2:Y:S02]  /*f560*/  SYNCS.PHASECHK.TRANS64.TRYWAIT P0, [R6+URZ], R7 ;  /* 0x00000007060075a7 */ /* 0x000ea4000800017f */
[----:B--2---:R-:W-:Y:S05]  /*f570*/  @!P0 BRA `(.L_x_11658) ;  /* 0x0000013400288947 */ /* 0x004fea0003800000 */
.L_x_11657:
[----:B------:R-:W-:Y:S05]  /*f580*/  BSYNC B0 ;  /* 0x0000000000007941 */ /* 0x000fea0003800000 */
.L_x_11656:
[----:B------:R-:W3:Y:S04]  /*f590*/  LDL R11, [R1+0x1c0] ;  /* 0x0001c000010b7983 */ /* 0x000ee80000100800 */
[----:B-1----:R-:W3:Y:S01]  /*f5a0*/  LDL.64 R2, [R1+0x78] ;  /* 0x0000780001027983 */ /* 0x002ee20000100a00 */
[----:B------:R-:W-:Y:S05]  /*f5b0*/  WARPSYNC.ALL ;  /* 0x0000000000007948 */ /* 0x000fea0003800000 */
[----:B------:R-:W4:Y:S04]  /*f5c0*/  LDL.64 R12, [R1+0x70] ;  /* 0x00007000010c7983 */ /* 0x000f280000100a00 */
[----:B0-----:R-:W4:Y:S04]  /*f5d0*/  LDL.64 R4, [R1+0x70] ;  /* 0x0000700001047983 */ /* 0x001f280000100a00 */
[----:B--2--5:R-:W2:Y:S01]  /*f5e0*/  LDL.64 R6, [R1+0x70] ;  /* 0x0000700001067983 */ /* 0x024ea20000100a00 */
[----:B---3--:R-:W-:-:S03]  /*f5f0*/  IMAD R2, R11, 0x300, R2 ;  /* 0x000003000b027824 */ /* 0x008fc600078e0202 */
[----:B------:R-:W3:Y:S01]  /*f600*/  LDL.64 R8, [R1+0x70] ;  /* 0x0000700001087983 */ /* 0x000ee20000100a00 */
[----:B------:R-:W-:Y:S01]  /*f610*/  R2UR UR7, R3 ;  /* 0x00000000030772ca */ /* 0x000fe200000e0000 */
[----:B------:R-:W-:Y:S01]  /*f620*/  WARPGROUP.ARRIVE ;  /* 0x00000000000079c5 */ /* 0x000fe20000000000 */
[----:B------:R-:W-:Y:S01]  /*f630*/  R2UR UR6, R2 ;  /* 0x00000000020672ca */ /* 0x000fe200000e0000 */
[----:B------:R-:W3:Y:S04]  /*f640*/  LDL R14, [R1] ;  /* 0x00000000010e7983 */ /* 0x000ee80000100800 */
[----:B------:R0:W5:Y:S04]  /*f650*/  LDL R11, [R1+0x1c0] ;  /* 0x0001c000010b7983 */ /* 0x0001680000100800 */
[----:B------:R0:W5:Y:S01]  /*f660*/  LDL R20, [R1+0xc] ;  /* 0x00000c0001147983 */ /* 0x0001620000100800 */
[----:B----4-:R-:W-:-:S02]  /*f670*/  R2UR UR4, R12 ;  /* 0x000000000c0472ca */ /* 0x010fc400000e0000 */
[----:B------:R-:W-:-:S13]  /*f680*/  R2UR UR5, R13 ;  /* 0x000000000d0572ca */ /* 0x000fda00000e0000 */
[----:B------:R-:W-:Y:S01]  /*f690*/  HGMMA.64x96x16.F32.BF16 R24, gdesc[UR4], RZ, !UPT, gsb0 ;  /* 0x01600000041879f0 */ /* 0x000fe2000c0018ff */
        /* <DEDUP_REMOVED lines=18> */
[----:B---3--:R-:W-:Y:S01]  /*f7c0*/  VIADD R8, R8, 0x6 ;  /* 0x0000000608087836 */ /* 0x008fe20000000000 */
[----:B------:R-:W-:Y:S02]  /*f7d0*/  WARPGROUP.DEPBAR.LE gsb0, 0x0 ;  /* 0x00008000000079c5 */ /* 0x000fe40000010000 */
        /* <DEDUP_REMOVED lines=25> */
.L_x_11660:
[----:B------:R-:W-:Y:S05]  /*f970*/  BSYNC B0 ;  /* 0x0000000000007941 */ /* 0x000fea0003800000 */
.L_x_11659:
        /* <DEDUP_REMOVED lines=18> */
[-C--:B------:R-:W-:Y:S01]  /*faa0*/  FMUL.FTZ R77, R35, R20.reuse ;  /* 0x00000014234d7220 */ /* 0x080fe20000410000 */
[-C--:B------:R-:W-:Y:S02]  /*fab0*/  FMUL.FTZ R111, R31, R20.reuse ;  /* 0x000000141f6f7220 */ /* 0x080fe40000410000 */
[----:B------:R-:W-:Y:S01]  /*fac0*/  LEA.HI R35, R34, R73, RZ, 0x7 ;  /* 0x0000004922237211 */ /* 0x000fe200078f38ff */
[----:B------:R-:W-:-:S03]  /*fad0*/  FMUL.FTZ R31, R36, R20 ;  /* 0x00000014241f7220 */ /* 0x000fc60000410000 */
[----:B------:R-:W-:Y:S01]  /*fae0*/  LOP3.LUT R36, R35, 0xffffff80, RZ, 0xc0, !PT ;  /* 0xffffff8023247812 */ /* 0x000fe200078ec0ff */
[-C--:B------:R-:W-:Y:S01]  /*faf0*/  FMUL.FTZ R8, R26, R20.reuse ;  /* 0x000000141a087220 */ /* 0x080fe20000410000 */
[----:B------:R-:W-:-:S03]  /*fb00*/  FMUL.FTZ R26, R29, R20 ;  /* 0x000000141d1a7220 */ /* 0x000fc60000410000 */
[----:B------:R-:W-:Y:S02]  /*fb10*/  IMAD.IADD R36, R73, 0x1, -R36 ;  /* 0x0000000149247824 */ /* 0x000fe400078e0a24 */
[-C--:B------:R-:W-:Y:S01]  /*fb20*/  FMUL.FTZ R29, R32, R20.reuse ;  /* 0x00000014201d7220 */ /* 0x080fe20000410000 */
[-C--:B------:R-:W-:Y:S02]  /*fb30*/  FMUL.FTZ R32, R37, R20.reuse ;  /* 0x0000001425207220 */ /* 0x080fe40000410000 */
[----:B------:R-:W-:Y:S01]  /*fb40*/  SHF.R.S32.HI R37, RZ, 0x1f, R36 ;  /* 0x0000001fff257819 */ /* 0x000fe20000011424 */
        /* <DEDUP_REMOVED lines=27> */
[-C--:B------:R-:W-:Y:S01]  /*fd00*/  FMUL.FTZ R24, R25, R20.reuse ;  /* 0x0000001419187220 */ /* 0x080fe20000410000 */
[-C--:B------:R-:W-:Y:S01]  /*fd10*/  FMUL.FTZ R25, R28, R20.reuse ;  /* 0x000000141c197220 */ /* 0x080fe20000410000 */
[----:B------:R-:W-:Y:S01]  /*fd20*/  @P0 SHF.R.U32.HI R2, RZ, R21, R34 ;  /* 0x00000015ff020219 */ /* 0x000fe20000011622 */
[-C--:B------:R-:W-:Y:S01]  /*fd30*/  FMUL.FTZ R28, R47, R20.reuse ;  /* 0x000000142f1c7220 */ /* 0x080fe20000410000 */
[-C--:B------:R-:W-:Y:S01]  /*fd40*/  FMUL.FTZ R47, R50, R20.reuse ;  /* 0x00000014322f7220 */ /* 0x080fe20000410000 */
[----:B------:R-:W-:Y:S02]  /*fd50*/  LOP3.LUT R3, R38, 0x7ffffffc, RZ, 0xc0, !PT ;  /* 0x7ffffffc26037812 */ /* 0x000fe400078ec0ff */
[----:B------:R-:W1:Y:S01]  /*fd60*/  SHFL.IDX PT, R50, R2, RZ, 0x1c1f ;  /* 0x001c1fff02327589 */ /* 0x000e6200000e0000 */
[----:B------:R-:W-:Y:S02]  /*fd70*/  IMAD.MOV.U32 R21, RZ, RZ, -0x60 ;  /* 0xffffffa0ff157424 */ /* 0x000fe400078e00ff */
        /* <DEDUP_REMOVED lines=30> */
[-C--:B------:R-:W-:Y:S01]  /*ff60*/  FMUL.FTZ R35, R71, R20.reuse ;  /* 0x0000001447237220 */ /* 0x080fe20000410000 */
[-C--:B------:R-:W-:Y:S01]  /*ff70*/  FMUL.FTZ R65, R65, R20.reuse ;  /* 0x0000001441417220 */ /* 0x080fe20000410000 */
[-C--:B------:R-:W-:Y:S01]  /*ff80*/  FMUL.FTZ R68, R68, R20.reuse ;  /* 0x0000001444447220 */ /* 0x080fe20000410000 */
[----:B------:R-:W-:Y:S01]  /*ff90*/  FMUL.FTZ R69, R69, R20 ;  /* 0x0000001445457220 */ /* 0x000fe20000410000 */
[----:B------:R-:W-:Y:S01]  /*ffa0*/  IMAD R3, R3, -0x2, R34 ;  /* 0xfffffffe03037824 */ /* 0x000fe200078e0222 */
[----:B------:R-:W0:Y:S01]  /*ffb0*/  MUFU.TANH R9, R9 ;  /* 0x0000000900097308 */ /* 0x000e220000002400 */
        /* <DEDUP_REMOVED lines=47> */
[----:B------:R-:W0:Y:S08]  /*102b0*/  MUFU.TANH R37, R37 ;  /* 0x0000002500257308 */ /* 0x000e300000002400 */
[----:B------:R-:W0:Y:S01]  /*102c0*/  MUFU.TANH R35, R35 ;  /* 0x0000002300237308 */ /* 0x000e220000002400 */
        /* <DEDUP_REMOVED lines=17> */
.L_x_11664:
[----:B------:R-:W-:-:S13]  /*103e0*/  ISETP.NE.AND P0, PT, R13, 0x1, PT ;  /* 0x000000010d00780c */ /* 0x000fda0003f05270 */
[----:B------:R-:W-:-:S05]  /*103f0*/  @P0 IMAD.HI.U32 R12, R7, R14, RZ ;  /* 0x0000000e070c0227 */ /* 0x000fca00078e00ff */
[----:B------:R-:W-:-:S07]  /*10400*/  @P0 SHF.R.U32.HI R7, RZ, R15, R12 ;  /* 0x0000000fff070219 */ /* 0x000fce000001160c */
.L_x_11665:
[----:B------:R-:W-:Y:S05]  /*10410*/  BSYNC B1 ;  /* 0x0000000000017941 */ /* 0x000fea0003800000 */
.L_x_11663:
[----:B------:R-:W-:-:S05]  /*10420*/  IMAD R12, R7, R13, R44 ;  /* 0x0000000d070c7224 */ /* 0x000fca00078e022c */
[----:B------:R-:W-:Y:S02]  /*10430*/  VIMNMX R3, R3, R12, !PT ;  /* 0x0000000c03037248 */ /* 0x000fe40007fe0100 */
[----:B------:R-:W-:-:S07]  /*10440*/  VIADDMNMX R6, R12, R13, R6, PT ;  /* 0x0000000d0c067246 */ /* 0x000fce0003800106 */
.L_x_11662:
[----:B------:R-:W-:Y:S05]  /*10450*/  BSYNC B0 ;  /* 0x0000000000007941 */ /* 0x000fea0003800000 */
.L_x_11661:
        /* <DEDUP_REMOVED lines=115> */
[----:B------:R-:W-:-:S03]  /*10b90*/  IMAD.IADD R3, R21, 0x1, R2 ;  /* 0x0000000115037824 */ /* 0x000fc600078e0202 */
        /* <DEDUP_REMOVED lines=14> */
.L_x_11669:
[----:B------:R-:W-:-:S13]  /*10c80*/  ISETP.NE.AND P6, PT, R13, 0x1, PT ;  /* 0x000000010d00780c */ /* 0x000fda0003fc5270 */
[----:B------:R-:W-:-:S05]  /*10c90*/  @P6 IMAD.HI.U32 R14, R4, R14, RZ ;  /* 0x0000000e040e6227 */ /* 0x000fca00078e00ff */
[----:B------:R-:W-:-:S07]  /*10ca0*/  @P6 SHF.R.U32.HI R4, RZ, R15, R14 ;  /* 0x0000000fff046219 */ /* 0x000fce000001160e */
.L_x_11670:
[----:B------:R-:W-:Y:S05]  /*10cb0*/  BSYNC B1 ;  /* 0x0000000000017941 */ /* 0x000fea0003800000 */
.L_x_11668:
[----:B------:R-:W-:-:S05]  /*10cc0*/  IMAD R4, R4, R13, R44 ;  /* 0x0000000d04047224 */ /* 0x000fca00078e022c */
[----:B------:R-:W-:Y:S02]  /*10cd0*/  VIADDMNMX R30, R4, R13, R30, PT ;  /* 0x0000000d041e7246 */ /* 0x000fe4000380011e */
[----:B------:R-:W-:-:S07]  /*10ce0*/  VIMNMX R3, R3, R4, !PT ;  /* 0x0000000403037248 */ /* 0x000fce0007fe0100 */
.L_x_11667:
[----:B------:R-:W-:Y:S05]  /*10cf0*/  BSYNC B0 ;  /* 0x0000000000007941 */ /* 0x000fea0003800000 */
.L_x_11666:
        /* <DEDUP_REMOVED lines=23> */
[C---:B------:R-:W-:Y:S01]  /*10e70*/  ISETP.GT.AND P3, PT, R3.reuse, 0x50, !P3 ;  /* 0x000000500300780c */ /* 0x040fe20005f64270 */
        /* <DEDUP_REMOVED lines=9> */
[----:B------:R-:W4:Y:S03]  /*10f10*/  LDL R124, [R1+0x28] ;  /* 0x00002800017c7983 */ /* 0x000f260000100800 */
        /* <DEDUP_REMOVED lines=27> */
[----:B------:R-:W-:Y:S01]  /*110d0*/  ISETP.NE.AND P0, PT, R55, RZ, PT ;  /* 0x000000ff3700720c */ /* 0x000fe20003f05270 */
[----:B------:R-:W4:Y:S03]  /*110e0*/  LDL.64 R28, [R1+0x200] ;  /* 0x00020000011c7983 */ /* 0x000f260000100a00 */
[----:B------:R-:W-:Y:S01]  /*110f0*/  ISETP.GT.AND P0, PT, R3, 0x30, !P0 ;  /* 0x000000300300780c */ /* 0x000fe20004704270 */
[----:B------:R-:W4:Y:S03]  /*11100*/  LDL.64 R54, [R1+0x2b0] ;  /* 0x0002b00001367983 */ /* 0x000f260000100a00 */
        /* <DEDUP_REMOVED lines=12> */
[----:B------:R-:W-:Y:S02]  /*111d0*/  ISETP.NE.AND P0, PT, R58, RZ, PT ;  /* 0x000000ff3a00720c */ /* 0x000fe40003f05270 */
[----:B------:R-:W-:Y:S01]  /*111e0*/  FSEL R85, R85, -INF , !P2 ;  /* 0xff80000055557808 */ /* 0x000fe20005000000 */
[----:B------:R-:W4:Y:S01]  /*111f0*/  LDL.64 R58, [R1+0x2a0] ;  /* 0x0002a000013a7983 */ /* 0x000f220000100a00 */
[----:B------:R-:W-:-:S04]  /*11200*/  ISETP.GT.AND P0, PT, R3, 0x39, !P0 ;  /* 0x000000390300780c */ /* 0x000fc80004704270 */
[----:B------:R-:W-:-:S04]  /*11210*/  ISETP.LT.OR P0, PT, R30, 0x3a, P0 ;  /* 0x0000003a1e00780c */ /* 0x000fc80000701670 */
[----:B------:R-:W-:Y:S02]  /*11220*/  FSEL R41, R41, -INF , !P0 ;  /* 0xff80000029297808 */ /* 0x000fe40004000000 */
[----:B------:R-:W-:Y:S02]  /*11230*/  ISETP.GT.AND P0, PT, R3, 0x40, !P1 ;  /* 0x000000400300780c */ /* 0x000fe40004f04270 */
[----:B------:R-:W-:Y:S02]  /*11240*/  ISETP.NE.AND P1, PT, R61, RZ, PT ;  /* 0x000000ff3d00720c */ /* 0x000fe40003f25270 */
[----:B------:R-:W-:-:S04]  /*11250*/  ISETP.LT.OR P0, PT, R30, 0x41, P0 ;  /* 0x000000411e00780c */ /* 0x000fc80000701670 */
[----:B------:R-:W-:Y:S02]  /*11260*/  FSEL R39, R39, -INF , !P0 ;  /* 0xff80000027277808 */ /* 0x000fe40004000000 */
[C---:B------:R-:W-:Y:S02]  /*11270*/  ISETP.GT.AND P0, PT, R3.reuse, RZ, !P6 ;  /* 0x000000ff0300720c */ /* 0x040fe40007704270 */
[----:B------:R-:W-:Y:S02]  /*11280*/  ISETP.GT.AND P1, PT, R3, 0x48, !P1 ;  /* 0x000000480300780c */ /* 0x000fe40004f24270 */
[----:B------:R-:W-:Y:S02]  /*11290*/  ISETP.LT.OR P0, PT, R30, 0x1, P0 ;  /* 0x000000011e00780c */ /* 0x000fe40000701670 */
[----:B------:R-:W-:Y:S02]  /*112a0*/  ISETP.NE.AND P6, PT, R9, RZ, PT ;  /* 0x000000ff0900720c */ /* 0x000fe40003fc5270 */
[----:B------:R-:W-:-:S02]  /*112b0*/  FSEL R44, R8, -INF , !P0 ;  /* 0xff800000082c7808 */ /* 0x000fc40004000000 */
        /* <DEDUP_REMOVED lines=38> */
[----:B------:R-:W-:-:S02]  /*11520*/  ISETP.GT.AND P0, PT, R3, 0x41, !P0 ;  /* 0x000000410300780c */ /* 0x000fc40004704270 */
[----:B------:R-:W-:Y:S02]  /*11530*/  FMNMX.FTZ R2, R43, R2, !PT ;  /* 0x000000022b027209 */ /* 0x000fe40007810000 */
[----:B------:R-:W-:Y:S02]  /*11540*/  FMNMX.FTZ R7, R40, R7, !PT ;  /* 0x0000000728077209 */ /* 0x000fe40007810000 */
[----:B------:R-:W-:Y:S02]  /*11550*/  ISETP.LT.OR P0, PT, R30, 0x42, P0 ;  /* 0x000000421e00780c */ /* 0x000fe40000701670 */
[----:B------:R-:W-:Y:S02]  /*11560*/  FMNMX.FTZ R2, R41, R2, !PT ;  /* 0x0000000229027209 */ /* 0x000fe40007810000 */
[----:B------:R-:W-:Y:S02]  /*11570*/  FMNMX.FTZ R6, R38, R7, !PT ;  /* 0x0000000726067209 */ /* 0x000fe40007810000 */
[----:B------:R-:W-:-:S02]  /*11580*/  ISETP.LT.OR P1, PT, R30, 0x49, P1 ;  /* 0x000000491e00780c */ /* 0x000fc40000f21670 */
[----:B------:R-:W-:Y:S02]  /*11590*/  FSEL R93, R93, -INF , !P0 ;  /* 0xff8000005d5d7808 */ /* 0x000fe40004000000 */
[----:B------:R-:W-:Y:S01]  /*115a0*/  FMNMX.FTZ R2, R39, R2, !PT ;  /* 0x0000000227027209 */ /* 0x000fe20007810000 */
[----:B------:R-:W0:Y:S01]  /*115b0*/  SHFL.BFLY PT, R7, R6, 0x2, 0x1f ;  /* 0x0c401f0006077f89 */ /* 0x000e2200000e0000 */
[----:B------:R-:W-:Y:S02]  /*115c0*/  FSEL R89, R89, -INF , !P1 ;  /* 0xff80000059597808 */ /* 0x000fe40004800000 */
[----:B------:R-:W-:-:S04]  /*115d0*/  FMNMX.FTZ R2, R93, R2, !PT ;  /* 0x000000025d027209 */ /* 0x000fc80007810000 */
[----:B------:R-:W-:Y:S02]  /*115e0*/  FMNMX.FTZ R2, R89, R2, !PT ;  /* 0x0000000259027209 */ /* 0x000fe40007810000 */
[----:B------:R-:W-:Y:S02]  /*115f0*/  ISETP.GT.AND P5, PT, R3, 0x58, !P5 ;  /* 0x000000580300780c */ /* 0x000fe40006fa4270 */
[----:B------:R-:W-:Y:S02]  /*11600*/  ISETP.LT.OR P4, PT, R30, 0x52, P4 ;  /* 0x000000521e00780c */ /* 0x000fe40002781670 */
[----:B------:R-:W-:Y:S02]  /*11610*/  FSEL R81, R81, -INF , !P3 ;  /* 0xff80000051517808 */ /* 0x000fe40005800000 */
[----:B------:R-:W-:Y:S02]  /*11620*/  FMNMX.FTZ R2, R85, R2, !PT ;  /* 0x0000000255027209 */ /* 0x000fe40007810000 */
[----:B------:R-:W-:-:S02]  /*11630*/  ISETP.GT.AND P0, PT, R3, 0x59, !P6 ;  /* 0x000000590300780c */ /* 0x000fc40007704270 */
[C---:B------:R-:W-:Y:S02]  /*11640*/  ISETP.LT.OR P5, PT, R30.reuse, 0x59, P5 ;  /* 0x000000591e00780c */ /* 0x040fe40002fa1670 */
[----:B------:R-:W-:Y:S02]  /*11650*/  FSEL R49, R49, -INF , !P4 ;  /* 0xff80000031317808 */ /* 0x000fe40006000000 */
[----:B------:R-:W-:Y:S02]  /*11660*/  FMNMX.FTZ R2, R81, R2, !PT ;  /* 0x0000000251027209 */ /* 0x000fe40007810000 */
[----:B------:R-:W-:Y:S02]  /*11670*/  ISETP.LT.OR P0, PT, R30, 0x5a, P0 ;  /* 0x0000005a1e00780c */ /* 0x000fe40000701670 */
[----:B------:R-:W-:Y:S02]  /*11680*/  FSEL R37, R37, -INF , !P5 ;  /* 0xff80000025257808 */ /* 0x000fe40006800000 */
[----:B------:R-:W-:-:S02]  /*11690*/  FMNMX.FTZ R2, R49, R2, !PT ;  /* 0x0000000231027209 */ /* 0x000fc40007810000 */
[----:B------:R-:W-:Y:S02]  /*116a0*/  FSEL R35, R35, -INF , !P0 ;  /* 0xff80000023237808 */ /* 0x000fe40004000000 */
[----:B------:R-:W-:Y:S02]  /*116b0*/  FMNMX.FTZ R2, R37, R2, !PT ;  /* 0x0000000225027209 */ /* 0x000fe40007810000 */
[----:B0-----:R-:W-:Y:S02]  /*116c0*/  FMNMX.FTZ R8, R6, R7, !PT ;  /* 0x0000000706087209 */ /* 0x001fe40007810000 */
[----:B------:R-:W-:Y:S02]  /*116d0*/  FMNMX.FTZ R7, R35, R2, !PT ;  /* 0x0000000223077209 */ /* 0x000fe40007810000 */
[----:B------:R-:W4:Y:S04]  /*116e0*/  LDL.64 R2, [R1+0x1e0] ;  /* 0x0001e00001027983 */ /* 0x000f280000100a00 */
[----:B------:R-:W0:Y:S04]  /*116f0*/  SHFL.BFLY PT, R9, R8, 0x1, 0x1f ;  /* 0x0c201f0008097f89 */ /* 0x000e2800000e0000 */
[----:B------:R1:W-:Y:S04]  /*11700*/  STL.64 [R1+0x1d0], R6 ;  /* 0x0001d00601007387 */ /* 0x0003e80000100a00 */
[----:B------:R-:W3:Y:S04]  /*11710*/  LDL R34, [R1+0x1d4] ;  /* 0x0001d40001227983 */ /* 0x000ee80000100800 */
[----:B-1----:R-:W2:Y:S01]  /*11720*/  LDL.64 R6, [R1+0x3f0] ;  /* 0x0003f00001067983 */ /* 0x002ea20000100a00 */
[----:B0-----:R-:W-:-:S05]  /*11730*/  FMNMX.FTZ R8, R8, R9, !PT ;  /* 0x0000000908087209 */ /* 0x001fca0007810000 */
[----:B------:R0:W-:Y:S04]  /*11740*/  STL [R1+0x1d0], R8 ;  /* 0x0001d00801007387 */ /* 0x0001e80000100800 */
[----:B------:R-:W4:Y:S04]  /*11750*/  LDL R30, [R1+0x1d0] ;  /* 0x0001d000011e7983 */ /* 0x000f280000100800 */
[----:B0-----:R-:W2:Y:S04]  /*11760*/  LDL.64 R8, [R1+0x260] ;  /* 0x0002600001087983 */ /* 0x001ea80000100a00 */
[----:B---3--:R-:W0:Y:S02]  /*11770*/  SHFL.BFLY PT, R31, R34, 0x2, 0x1f ;  /* 0x0c401f00221f7f89 */ /* 0x008e2400000e0000 */
[----:B0-----:R-:W-:Y:S01]  /*11780*/  FMNMX.FTZ R31, R31, R34, !PT ;  /* 0x000000221f1f7209 */ /* 0x001fe20007810000 */
[----:B----4-:R-:W-:Y:S01]  /*11790*/  FMUL.FTZ R11, R36, R30 ;  /* 0x0000001e240b7220 */ /* 0x010fe20000410000 */
[----:B------:R-:W-:-:S03]  /*117a0*/  FSETP.NEU.FTZ.AND P0, PT, R30, -INF , PT ;  /* 0xff8000001e00780b */ /* 0x000fc60003f1d000 */
[----:B------:R-:W0:Y:S01]  /*117b0*/  SHFL.BFLY PT, R34, R31, 0x1, 0x1f ;  /* 0x0c201f001f227f89 */ /* 0x000e2200000e0000 */
[----:B------:R-:W-:-:S05]  /*117c0*/  FSEL R11, R11, RZ, P0 ;  /* 0x000000ff0b0b7208 */ /* 0x000fca0000000000 */
[-CC-:B------:R-:W-:Y:S01]  /*117d0*/  FFMA.FTZ R120, R24, R36.reuse, -R11.reuse ;  /* 0x0000002418787223 */ /* 0x180fe2000001080b */
[-CC-:B------:R-:W-:Y:S01]  /*117e0*/  FFMA.FTZ R107, R20, R36.reuse, -R11.reuse ;  /* 0x00000024146b7223 */ /* 0x180fe2000001080b */
[-CC-:B------:R-:W-:Y:S01]  /*117f0*/  FFMA.FTZ R154, R26, R36.reuse, -R11.reuse ;  /* 0x000000241a9a7223 */ /* 0x180fe2000001080b */
[----:B------:R-:W-:Y:S01]  /*11800*/  FFMA.FTZ R105, R12, R36, -R11 ;  /* 0x000000240c697223 */ /* 0x000fe2000001080b */
[----:B------:R-:W3:Y:S04]  /*11810*/  LDL.64 R26, [R1+0x210] ;  /* 0x00021000011a7983 */ /* 0x000ee80000100a00 */
[----:B------:R-:W4:Y:S04]  /*11820*/  LDL.64 R24, [R1+0x220] ;  /* 0x0002200001187983 */ /* 0x000f280000100a00 */
[----:B------:R-:W4:Y:S04]  /*11830*/  LDL.64 R20, [R1+0x230] ;  /* 0x0002300001147983 */ /* 0x000f280000100a00 */
[----:B------:R-:W4:Y:S01]  /*11840*/  LDL.64 R12, [R1+0x250] ;  /* 0x00025000010c7983 */ /* 0x000f220000100a00 */
[----:B0-----:R-:W-:-:S02]  /*11850*/  FMNMX.FTZ R121, R31, R34, !PT ;  /* 0x000000221f797209 */ /* 0x001fc40007810000 */
[----:B------:R-:W-:Y:S02]  /*11860*/  FSEL R113, R30, RZ, P0 ;  /* 0x000000ff1e717208 */ /* 0x000fe40000000000 */
[C---:B------:R-:W-:Y:S01]  /*11870*/  FSETP.NEU.FTZ.AND P0, PT, R121.reuse, -INF , PT ;  /* 0xff8000007900780b */ /* 0x040fe20003f1d000 */
[----:B------:R-:W-:-:S05]  /*11880*/  FMUL.FTZ R30, R121, R36 ;  /* 0x00000024791e7220 */ /* 0x000fca0000410000 */
[----:B------:R-:W-:-:S05]  /*11890*/  FSEL R30, R30, RZ, P0 ;  /* 0x000000ff1e1e7208 */ /* 0x000fca0000000000 */
[-CC-:B------:R-:W-:Y:S02]  /*118a0*/  FFMA.FTZ R117, R109, R36.reuse, -R30.reuse ;  /* 0x000000246d757223 */ /* 0x180fe4000001081e */
[----:B------:R-:W4:Y:S01]  /*118b0*/  LDL.64 R108, [R1+0x330] ;  /* 0x00033000016c7983 */ /* 0x000f220000100a00 */
[----:B------:R-:W-:Y:S01]  /*118c0*/  FADD.FTZ R113, R4, -R113 ;  /* 0x8000007104717221 */ /* 0x000fe20000010000 */
[----:B------:R-:W-:Y:S01]  /*118d0*/  FSEL R4, R121, RZ, P0 ;  /* 0x000000ff79047208 */ /* 0x000fe20000000000 */
[-C--:B------:R-:W-:Y:S01]  /*118e0*/  FFMA.FTZ R152, R152, R36.reuse, -R11 ;  /* 0x0000002498987223 */ /* 0x080fe2000001080b */
[----:B------:R-:W-:-:S03]  /*118f0*/  FFMA.FTZ R153, R44, R36, -R30 ;  /* 0x000000242c997223 */ /* 0x000fc6000001081e */
[----:B------:R-:W-:Y:S01]  /*11900*/  FADD.FTZ R5, R5, -R4 ;  /* 0x8000000405057221 */ /* 0x000fe20000010000 */
[----:B------:R-:W-:-:S03]  /*11910*/  FMUL.FTZ R113, R113, R36 ;  /* 0x0000002471717220 */ /* 0x000fc60000410000 */
[----:B------:R-:W-:Y:S01]  /*11920*/  FMUL.FTZ R5, R36, R5 ;  /* 0x0000000524057220 */ /* 0x000fe20000410000 */
[----:B------:R-:W-:Y:S01]  /*11930*/  MUFU.EX2 R152, R152 ;  /* 0x0000009800987308 */ /* 0x000fe20000000800 */
[----:B------:R-:W-:-:S07]  /*11940*/  FFMA.FTZ R155, R155, R36, -R30 ;  /* 0x000000249b9b7223 */ /* 0x000fce000001081e */
[----:B------:R-:W0:Y:S01]  /*11950*/  MUFU.EX2 R122, R113 ;  /* 0x00000071007a7308 */ /* 0x000e220000000800 */
[----:B------:R-:W-:-:S07]  /*11960*/  FFMA.FTZ R96, R111, R36, -R30 ;  /* 0x000000246f607223 */ /* 0x000fce000001081e */
[----:B------:R-:W-:Y:S08]  /*11970*/  MUFU.EX2 R153, R153 ;  /* 0x0000009900997308 */ /* 0x000ff00000000800 */
[----:B------:R-:W1:Y:S01]  /*11980*/  MUFU.EX2 R123, R5 ;  /* 0x00000005007b7308 */ /* 0x000e620000000800 */
[----:B------:R-:W-:-:S07]  /*11990*/  FFMA.FTZ R106, R106, R36, -R11 ;  /* 0x000000246a6a7223 */ /* 0x000fce000001080b */
[----:B------:R-:W2:Y:S01]  /*119a0*/  MUFU.EX2 R120, R120 ;  /* 0x0000007800787308 */ /* 0x000ea20000000800 */
[----:B------:R-:W-:-:S07]  /*119b0*/  FFMA.FTZ R157, R99, R36, -R30 ;  /* 0x00000024639d7223 */ /* 0x000fce000001081e */
[----:B------:R-:W2:Y:S01]  /*119c0*/  MUFU.EX2 R117, R117 ;  /* 0x0000007500757308 */ /* 0x000ea20000000800 */
[----:B------:R-:W-:-:S07]  /*119d0*/  FFMA.FTZ R156, R156, R36, -R11 ;  /* 0x000000249c9c7223 */ /* 0x000fce000001080b */
[----:B------:R-:W2:Y:S01]  /*119e0*/  MUFU.EX2 R107, R107 ;  /* 0x0000006b006b7308 */ /* 0x000ea20000000800 */
[----:B------:R-:W-:-:S07]  /*119f0*/  FFMA.FTZ R77, R77, R36, -R30 ;  /* 0x000000244d4d7223 */ /* 0x000fce000001081e */
[----:B------:R-:W2:Y:S01]  /*11a00*/  MUFU.EX2 R155, R155 ;  /* 0x0000009b009b7308 */ /* 0x000ea20000000800 */
[-CC-:B------:R-:W-:Y:S01]  /*11a10*/  FFMA.FTZ R158, R158, R36.reuse, -R11.reuse ;  /* 0x000000249e9e7223 */ /* 0x180fe2000001080b */
[-CC-:B------:R-:W-:Y:S01]  /*11a20*/  FFMA.FTZ R104, R104, R36.reuse, -R11.reuse ;  /* 0x0000002468687223 */ /* 0x180fe2000001080b */
[-CC-:B------:R-:W-:Y:S01]  /*11a30*/  FFMA.FTZ R160, R160, R36.reuse, -R11.reuse ;  /* 0x00000024a0a07223 */ /* 0x180fe2000001080b */
[----:B------:R-:W-:-:S04]  /*11a40*/  FFMA.FTZ R103, R50, R36, -R11 ;  /* 0x0000002432677223 */ /* 0x000fc8000001080b */
        /* <DEDUP_REMOVED lines=15> */
[----:B------:R-:W-:Y:S01]  /*11b40*/  FFMA.FTZ R118, R38, R36, -R11 ;  /* 0x0000002426767223 */ /* 0x000fe2000001080b */
[----:B0-----:R-:W-:Y:S01]  /*11b50*/  FFMA.FTZ R11, R122, R2, R152 ;  /* 0x000000027a0b7223 */ /* 0x001fe20000010098 */
[----:B-1----:R-:W-:Y:S01]  /*11b60*/  FFMA.FTZ R2, R3, R123, R153 ;  /* 0x0000007b03027223 */ /* 0x002fe20000010099 */
[-CC-:B------:R-:W-:Y:S01]  /*11b70*/  FFMA.FTZ R159, R95, R36.reuse, -R30.reuse ;  /* 0x000000245f9f7223 */ /* 0x180fe2000001081e */
[----:B------:R-:W-:-:S03]  /*11b80*/  FFMA.FTZ R116, R91, R36, -R30 ;  /* 0x000000245b747223 */ /* 0x000fc6000001081e */
[----:B------:R-:W-:Y:S01]  /*11b90*/  MUFU.EX2 R105, R105 ;  /* 0x0000006900697308 */ /* 0x000fe20000000800 */
[----:B--2---:R-:W-:Y:S01]  /*11ba0*/  FADD.FTZ R4, R120, R11 ;  /* 0x0000000b78047221 */ /* 0x004fe20000010000 */
[----:B------:R-:W-:Y:S01]  /*11bb0*/  FADD.FTZ R2, R117, R2 ;  /* 0x0000000275027221 */ /* 0x000fe20000010000 */
[-CC-:B------:R-:W-:Y:S01]  /*11bc0*/  FFMA.FTZ R161, R87, R36.reuse, -R30.reuse ;  /* 0x0000002457a17223 */ /* 0x180fe2000001081e */
[-CC-:B------:R-:W-:Y:S01]  /*11bd0*/  FFMA.FTZ R115, R83, R36.reuse, -R30.reuse ;  /* 0x0000002453737223 */ /* 0x180fe2000001081e */
[-CC-:B------:R-:W-:Y:S01]  /*11be0*/  FFMA.FTZ R163, R53, R36.reuse, -R30.reuse ;  /* 0x0000002435a37223 */ /* 0x180fe2000001081e */
[-CC-:B------:R-:W-:Y:S01]  /*11bf0*/  FFMA.FTZ R114, R51, R36.reuse, -R30.reuse ;  /* 0x0000002433727223 */ /* 0x180fe2000001081e */
[-C--:B------:R-:W-:Y:S01]  /*11c00*/  FFMA.FTZ R165, R47, R36.reuse, -R30 ;  /* 0x000000242fa57223 */ /* 0x080fe2000001081e */
[----:B------:R-:W0:Y:S01]  /*11c10*/  MUFU.EX2 R157, R157 ;  /* 0x0000009d009d7308 */ /* 0x000e220000000800 */
[----:B------:R-:W-:Y:S01]  /*11c20*/  FADD.FTZ R3, R107, R4 ;  /* 0x000000046b037221 */ /* 0x000fe20000010000 */
[----:B------:R-:W-:Y:S01]  /*11c30*/  FADD.FTZ R5, R155, R2 ;  /* 0x000000029b057221 */ /* 0x000fe20000010000 */
        /* <DEDUP_REMOVED lines=11> */
[C---:B------:R-:W-:Y:S01]  /*11cf0*/  FMUL.FTZ R80, R122.reuse, R66 ;  /* 0x000000427a507220 */ /* 0x040fe20000410000 */
[----:B------:R-:W-:Y:S01]  /*11d00*/  FMUL.FTZ R7, R122, R7 ;  /* 0x000000077a077220 */ /* 0x000fe20000410000 */
[----:B------:R-:W2:Y:S01]  /*11d10*/  MUFU.EX2 R77, R77 ;  /* 0x0000004d004d7308 */ /* 0x000ea20000000800 */
[----:B------:R-:W-:Y:S01]  /*11d20*/  FADD.FTZ R3, R154, R3 ;  /* 0x000000039a037221 */ /* 0x000fe20000010000 */
[----:B------:R-:W-:Y:S01]  /*11d30*/  FADD.FTZ R2, R96, R5 ;  /* 0x0000000560027221 */ /* 0x000fe20000010000 */
[C---:B------:R-:W-:Y:S01]  /*11d40*/  FMUL.FTZ R6, R122.reuse, R6 ;  /* 0x000000067a067220 */ /* 0x040fe20000410000 */
[C---:B------:R-:W-:Y:S01]  /*11d50*/  FMUL.FTZ R29, R122.reuse, R29 ;  /* 0x0000001d7a1d7220 */ /* 0x040fe20000410000 */
[C---:B------:R-:W-:Y:S01]  /*11d60*/  FMUL.FTZ R33, R123.reuse, R33 ;  /* 0x000000217b217220 */ /* 0x040fe20000410000 */
[----:B------:R-:W-:Y:S01]  /*11d70*/  FMUL.FTZ R32, R123, R32 ;  /* 0x000000207b207220 */ /* 0x000fe20000410000 */
[----:B------:R-:W-:Y:S01]  /*11d80*/  FMUL.FTZ R28, R122, R28 ;  /* 0x0000001c7a1c7220 */ /* 0x000fe20000410000 */
[----:B------:R-:W2:Y:S01]  /*11d90*/  MUFU.EX2 R159, R159 ;  /* 0x0000009f009f7308 */ /* 0x000ea20000000800 */
[----:B------:R-:W-:Y:S01]  /*11da0*/  FADD.FTZ R3, R106, R3 ;  /* 0x000000036a037221 */ /* 0x000fe20000010000 */
[----:B0-----:R-:W-:Y:S01]  /*11db0*/  FADD.FTZ R2, R157, R2 ;  /* 0x000000029d027221 */ /* 0x001fe20000010000 */
        /* <DEDUP_REMOVED lines=20> */
[C---:B------:R-:W-:Y:S01]  /*11f00*/  FMUL.FTZ R71, R122.reuse, R71 ;  /* 0x000000477a477220 */ /* 0x040fe20000410000 */
[----:B------:R-:W1:Y:S01]  /*11f10*/  MUFU.EX2 R104, R104 ;  /* 0x0000006800687308 */ /* 0x000e620000000800 */
[C---:B------:R-:W-:Y:S01]  /*11f20*/  FMUL.FTZ R70, R122.reuse, R70 ;  /* 0x000000467a467220 */ /* 0x040fe20000410000 */
[C---:B------:R-:W-:Y:S01]  /*11f30*/  FMUL.FTZ R69, R122.reuse, R69 ;  /* 0x000000457a457220 */ /* 0x040fe20000410000 */
[C---:B------:R-:W-:Y:S01]  /*11f40*/  FMUL.FTZ R68, R122.reuse, R68 ;  /* 0x000000447a447220 */ /* 0x040fe20000410000 */
[C---:B------:R-:W-:Y:S01]  /*11f50*/  FMUL.FTZ R79, R122.reuse, R79 ;  /* 0x0000004f7a4f7220 */ /* 0x040fe20000410000 */
[----:B------:R-:W-:Y:S01]  /*11f60*/  FMUL.FTZ R78, R122, R78 ;  /* 0x0000004e7a4e7220 */ /* 0x000fe20000410000 */
[----:B------:R-:W2:Y:S02]  /*11f70*/  LDL.64 R98, [R1+0x340] ;  /* 0x0003400001627983 */ /* 0x000ea40000100a00 */
[----:B------:R-:W1:Y:S01]  /*11f80*/  MUFU.EX2 R161, R161 ;  /* 0x000000a100a17308 */ /* 0x000e620000000800 */
[----:B------:R-:W-:Y:S01]  /*11f90*/  FADD.FTZ R3, R105, R4 ;  /* 0x0000000469037221 */ /* 0x000fe20000010000 */
[----:B------:R-:W-:-:S06]  /*11fa0*/  FADD.FTZ R5, R159, R2 ;  /* 0x000000029f057221 */ /* 0x000fcc0000010000 */
[----:B------:R-:W4:Y:S08]  /*11fb0*/  MUFU.EX2 R160, R160 ;  /* 0x000000a000a07308 */ /* 0x000f300000000800 */
        /* <DEDUP_REMOVED lines=10> */
[----:B------:R-:W-:Y:S01]  /*12060*/  FFMA.FTZ R11, R35, R36, -R30 ;  /* 0x00000024230b7223 */ /* 0x000fe2000001081e */
[----:B------:R-:W2:Y:S04]  /*12070*/  LDL.64 R82, [R1+0x388] ;  /* 0x0003880001527983 */ /* 0x000ea80000100a00 */
[----:B------:R-:W2:Y:S02]  /*12080*/  LDL.64 R86, [R1+0x3a8] ;  /* 0x0003a80001567983 */ /* 0x000ea40000100a00 */
[----:B------:R-:W4:Y:S01]  /*12090*/  MUFU.EX2 R115, R115 ;  /* 0x0000007300737308 */ /* 0x000f220000000800 */
[----:B0-----:R-:W-:Y:S01]  /*120a0*/  FADD.FTZ R3, R158, R3 ;  /* 0x000000039e037221 */ /* 0x001fe20000010000 */
[----:B------:R-:W-:Y:S01]  /*120b0*/  FADD.FTZ R2, R116, R5 ;  /* 0x0000000574027221 */ /* 0x000fe20000010000 */
[----:B------:R-:W2:Y:S04]  /*120c0*/  LDL.64 R52, [R1+0x350] ;  /* 0x0003500001347983 */ /* 0x000ea80000100a00 */
[----:B------:R-:W2:Y:S01]  /*120d0*/  LDL.64 R50, [R1+0x360] ;  /* 0x0003600001327983 */ /* 0x000ea20000100a00 */
[----:B------:R-:W0:Y:S01]  /*120e0*/  MUFU.EX2 R163, R163 ;  /* 0x000000a300a37308 */ /* 0x000e220000000800 */
[----:B-1----:R-:W-:Y:S01]  /*120f0*/  FADD.FTZ R3, R104, R3 ;  /* 0x0000000368037221 */ /* 0x002fe20000010000 */
[----:B------:R-:W-:Y:S01]  /*12100*/  FADD.FTZ R2, R161, R2 ;  /* 0x00000002a1027221 */ /* 0x000fe20000010000 */
[C---:B---3--:R-:W-:Y:S01]  /*12110*/  FMUL.FTZ R27, R122.reuse, R27 ;  /* 0x0000001b7a1b7220 */ /* 0x048fe20000410000 */
[C---:B------:R-:W-:Y:S01]  /*12120*/  FMUL.FTZ R26, R122.reuse, R26 ;  /* 0x0000001a7a1a7220 */ /* 0x040fe20000410000 */
[C---:B----4-:R-:W-:Y:S01]  /*12130*/  FMUL.FTZ R25, R122.reuse, R25 ;  /* 0x000000197a197220 */ /* 0x050fe20000410000 */
[----:B------:R-:W-:Y:S01]  /*12140*/  FMUL.FTZ R24, R122, R24 ;  /* 0x000000187a187220 */ /* 0x000fe20000410000 */
[----:B------:R-:W3:Y:S01]  /*12150*/  LDL.64 R46, [R1+0x380] ;  /* 0x00038000012e7983 */ /* 0x000ee20000100a00 */
[----:B------:R-:W1:Y:S01]  /*12160*/  MUFU.EX2 R114, R114 ;  /* 0x0000007200727308 */ /* 0x000e620000000800 */
[----:B------:R-:W-:Y:S01]  /*12170*/  FADD.FTZ R4, R160, R3 ;  /* 0x00000003a0047221 */ /* 0x000fe20000010000 */
[----:B------:R-:W-:Y:S01]  /*12180*/  FADD.FTZ R2, R115, R2 ;  /* 0x0000000273027221 */ /* 0x000fe20000010000 */
[C---:B------:R-:W-:Y:S01]  /*12190*/  FMUL.FTZ R21, R122.reuse, R21 ;  /* 0x000000157a157220 */ /* 0x040fe20000410000 */
[C---:B------:R-:W-:Y:S01]  /*121a0*/  FMUL.FTZ R20, R122.reuse, R20 ;  /* 0x000000147a147220 */ /* 0x040fe20000410000 */
[C---:B------:R-:W-:Y:S01]  /*121b0*/  FMUL.FTZ R13, R122.reuse, R13 ;  /* 0x0000000d7a0d7220 */ /* 0x040fe20000410000 */
[----:B------:R-:W-:Y:S01]  /*121c0*/  FMUL.FTZ R12, R122, R12 ;  /* 0x0000000c7a0c7220 */ /* 0x000fe20000410000 */
[----:B------:R-:W4:Y:S01]  /*121d0*/  LDL.64 R44, [R1+0x3d0] ;  /* 0x0003d000012c7983 */ /* 0x000f220000100a00 */
[----:B------:R-:W1:Y:S01]  /*121e0*/  MUFU.EX2 R165, R165 ;  /* 0x000000a500a57308 */ /* 0x000e620000000800 */
[----:B------:R-:W-:Y:S01]  /*121f0*/  FADD.FTZ R3, R103, R4 ;  /* 0x0000000467037221 */ /* 0x000fe20000010000 */
[----:B0-----:R-:W-:Y:S01]  /*12200*/  FADD.FTZ R5, R163, R2 ;  /* 0x00000002a3057221 */ /* 0x001fe20000010000 */
[----:B------:R-:W4:Y:S04]  /*12210*/  LDL.64 R42, [R1+0x3e0] ;  /* 0x0003e000012a7983 */ /* 0x000f280000100a00 */
[----:B------:R-:W4:Y:S01]  /*12220*/  LDL.64 R90, [R1+0x3c8] ;  /* 0x0003c800015a7983 */ /* 0x000f220000100a00 */
[----:B------:R-:W0:Y:S01]  /*12230*/  MUFU.EX2 R113, R113 ;  /* 0x0000007100717308 */ /* 0x000e220000000800 */
[----:B------:R-:W-:Y:S01]  /*12240*/  FADD.FTZ R3, R162, R3 ;  /* 0x00000003a2037221 */ /* 0x000fe20000010000 */
[----:B-1----:R-:W-:Y:S01]  /*12250*/  FADD.FTZ R2, R114, R5 ;  /* 0x0000000572027221 */ /* 0x002fe20000010000 */
[----:B------:R-:W4:Y:S04]  /*12260*/  LDL.64 R40, [R1+0x208] ;  /* 0x0002080001287983 */ /* 0x000f280000100a00 */
[----:B------:R-:W4:Y:S01]  /*12270*/  LDL.64 R94, [R1+0x3e8] ;  /* 0x0003e800015e7983 */ /* 0x000f220000100a00 */
[----:B------:R-:W1:Y:S01]  /*12280*/  MUFU.EX2 R167, R167 ;  /* 0x000000a700a77308 */ /* 0x000e620000000800 */
[----:B------:R-:W-:Y:S01]  /*12290*/  FADD.FTZ R3, R102, R3 ;  /* 0x0000000366037221 */ /* 0x000fe20000010000 */
[----:B------:R-:W-:Y:S01]  /*122a0*/  FADD.FTZ R2, R165, R2 ;  /* 0x00000002a5027221 */ /* 0x000fe20000010000 */
[----:B------:R-:W4:Y:S05]  /*122b0*/  LDL.64 R38, [R1+0x218] ;  /* 0x0002180001267983 */ /* 0x000f2a0000100a00 */
        /* <DEDUP_REMOVED lines=8> */
[----:B------:R-:W4:Y:S05]  /*12340*/  LDL.64 R88, [R1+0x3b8] ;  /* 0x0003b80001587983 */ /* 0x000f2a0000100a00 */
[----:B------:R-:W1:Y:S01]  /*12350*/  MUFU.EX2 R111, R111 ;  /* 0x0000006f006f7308 */ /* 0x000e620000000800 */
[----:B------:R-:W-:Y:S01]  /*12360*/  FADD.FTZ R5, R101, R4 ;  /* 0x0000000465057221 */ /* 0x000fe20000010000 */
[----:B------:R-:W-:-:S06]  /*12370*/  FADD.FTZ R2, R112, R3 ;  /* 0x0000000370027221 */ /* 0x000fcc0000010000 */
[----:B------:R-:W1:Y:S01]  /*12380*/  MUFU.EX2 R171, R171 ;  /* 0x000000ab00ab7308 */ /* 0x000e620000000800 */
[----:B------:R-:W-:Y:S01]  /*12390*/  FADD.FTZ R5, R168, R5 ;  /* 0x00000005a8057221 */ /* 0x000fe20000010000 */
[----:B0-----:R-:W-:-:S06]  /*123a0*/  FADD.FTZ R2, R169, R2 ;  /* 0x00000002a9027221 */ /* 0x001fcc0000010000 */
[----:B------:R-:W0:Y:S01]  /*123b0*/  MUFU.EX2 R110, R110 ;  /* 0x0000006e006e7308 */ /* 0x000e220000000800 */
[----:B------:R-:W-:Y:S01]  /*123c0*/  FADD.FTZ R5, R100, R5 ;  /* 0x0000000564057221 */ /* 0x000fe20000010000 */
[----:B-1----:R-:W-:-:S06]  /*123d0*/  FADD.FTZ R2, R111, R2 ;  /* 0x000000026f027221 */ /* 0x002fcc0000010000 */
[----:B------:R-:W1:Y:S08]  /*123e0*/  MUFU.EX2 R172, R172 ;  /* 0x000000ac00ac7308 */ /* 0x000e700000000800 */
[----:B------:R-:W1:Y:S01]  /*123f0*/  MUFU.EX2 R173, R173 ;  /* 0x000000ad00ad7308 */ /* 0x000e620000000800 */
[----:B------:R-:W-:Y:S01]  /*12400*/  FADD.FTZ R4, R170, R5 ;  /* 0x00000005aa047221 */ /* 0x000fe20000010000 */
[----:B------:R-:W-:-:S06]  /*12410*/  FADD.FTZ R3, R171, R2 ;  /* 0x00000002ab037221 */ /* 0x000fcc0000010000 */
[----:B------:R-:W1:Y:S08]  /*12420*/  MUFU.EX2 R119, R119 ;  /* 0x0000007700777308 */ /* 0x000e700000000800 */
[----:B------:R-:W-:Y:S08]  /*12430*/  MUFU.EX2 R174, R174 ;  /* 0x000000ae00ae7308 */ /* 0x000ff00000000800 */
[----:B------:R-:W-:Y:S01]  /*12440*/  MUFU.EX2 R118, R118 ;  /* 0x0000007600767308 */ /* 0x000fe20000000800 */
[----:B------:R-:W-:Y:S01]  /*12450*/  FMUL.FTZ R81, R122, R67 ;  /* 0x000000437a517220 */ /* 0x000fe20000410000 */
[----:B------:R-:W4:Y:S06]  /*12460*/  LDL.64 R48, [R1+0x370] ;  /* 0x0003700001307983 */ /* 0x000f2c0000100a00 */
[----:B------:R-:W1:Y:S01]  /*12470*/  MUFU.EX2 R76, R76 ;  /* 0x0000004c004c7308 */ /* 0x000e620000000800 */
[----:B------:R-:W-:Y:S01]  /*12480*/  FADD.FTZ R5, R97, R4 ;  /* 0x0000000461057221 */ /* 0x000fe20000010000 */
[----:B0-----:R-:W-:-:S06]  /*12490*/  FADD.FTZ R2, R110, R3 ;  /* 0x000000036e027221 */ /* 0x001fcc0000010000 */
[----:B------:R-:W0:Y:S01]  /*124a0*/  MUFU.EX2 R175, R175 ;  /* 0x000000af00af7308 */ /* 0x000e220000000800 */
[----:B-1----:R-:W-:Y:S01]  /*124b0*/  FADD.FTZ R4, R172, R5 ;  /* 0x00000005ac047221 */ /* 0x002fe20000010000 */
[----:B------:R-:W-:Y:S01]  /*124c0*/  FADD.FTZ R3, R173, R2 ;  /* 0x00000002ad037221 */ /* 0x000fe20000010000 */
[----:B------:R-:W-:Y:S04]  /*124d0*/  STL.64 [R1+0x3f0], R6 ;  /* 0x0003f00601007387 */ /* 0x000fe80000100a00 */
[----:B------:R-:W-:Y:S01]  /*124e0*/  STL.64 [R1+0x3f8], R32 ;  /* 0x0003f82001007387 */ /* 0x000fe20000100a00 */
[----:B------:R-:W1:Y:S01]  /*124f0*/  MUFU.EX2 R11, R11 ;  /* 0x0000000b000b7308 */ /* 0x000e620000000800 */
[----:B------:R-:W-:Y:S01]  /*12500*/  FADD.FTZ R31, R119, R4 ;  /* 0x00000004771f7221 */ /* 0x000fe20000010000 */
[----:B------:R-:W-:Y:S01]  /*12510*/  FADD.FTZ R30, R76, R3 ;  /* 0x000000034c1e7221 */ /* 0x000fe20000010000 */
[----:B------:R1:W-:Y:S02]  /*12520*/  STL.64 [R1+0x2f0], R80 ;  /* 0x0002f05001007387 */ /* 0x0003e40000100a00 */
[----:B------:R-:W-:-:S02]  /*12530*/  FADD.FTZ R31, R174, R31 ;  /* 0x0000001fae1f7221 */ /* 0x000fc40000010000 */
[----:B------:R-:W-:Y:S01]  /*12540*/  STL.64 [R1+0x200], R28 ;  /* 0x0002001c01007387 */ /* 0x000fe20000100a00 */
[----:B0-----:R-:W-:Y:S01]  /*12550*/  FADD.FTZ R34, R175, R30 ;  /* 0x0000001eaf227221 */ /* 0x001fe20000010000 */
[----:B------:R-:W-:Y:S02]  /*12560*/  FADD.FTZ R30, R118, R31 ;  /* 0x0000001f761e7221 */ /* 0x000fe40000010000 */
[----:B------:R0:W-:Y:S01]  /*12570*/  STL.64 [R1+0x210], R26 ;  /* 0x0002101a01007387 */ /* 0x0001e20000100a00 */
[C---:B-1----:R-:W-:Y:S01]  /*12580*/  FMUL.FTZ R81, R122.reuse, R75 ;  /* 0x0000004b7a517220 */ /* 0x042fe20000410000 */
[C---:B------:R-:W-:Y:S01]  /*12590*/  FMUL.FTZ R80, R122.reuse, R74 ;  /* 0x0000004a7a507220 */ /* 0x040fe20000410000 */
[----:B------:R-:W-:Y:S01]  /*125a0*/  FADD.FTZ R31, R11, R34 ;  /* 0x000000220b1f7221 */ /* 0x000fe20000010000 */
[----:B------:R-:W-:Y:S04]  /*125b0*/  STL.64 [R1+0x220], R24 ;  /* 0x0002201801007387 */ /* 0x000fe80000100a00 */
[----:B------:R1:W-:Y:S04]  /*125c0*/  STL.64 [R1+0x1e0], R30 ;  /* 0x0001e01e01007387 */ /* 0x0003e80000100a00 */
        /* <DEDUP_REMOVED lines=11> */
[----:B------:R1:W-:Y:S04]  /*12680*/  STL.64 [R1+0x2e0], R68 ;  /* 0x0002e04401007387 */ /* 0x0003e80000100a00 */
[----:B------:R-:W-:Y:S04]  /*12690*/  STL.64 [R1+0x300], R80 ;  /* 0x0003005001007387 */ /* 0x000fe80000100a00 */
[----:B------:R1:W-:Y:S04]  /*126a0*/  STL.64 [R1+0x310], R78 ;  /* 0x0003104e01007387 */ /* 0x0003e80000100a00 */
[----:B------:R-:W4:Y:S04]  /*126b0*/  LDL.64 R2, [R1+0x390] ;  /* 0x0003900001027983 */ /* 0x000f280000100a00 */
[----:B------:R-:W4:Y:S04]  /*126c0*/  LDL.64 R4, [R1+0x3a0] ;  /* 0x0003a00001047983 */ /* 0x000f280000100a00 */
[----:B------:R-:W4:Y:S04]  /*126d0*/  LDL.64 R6, [R1+0x3b0] ;  /* 0x0003b00001067983 */ /* 0x000f280000100a00 */
[----:B------:R-:W4:Y:S04]  /*126e0*/  LDL.64 R36, [R1+0x3c0] ;  /* 0x0003c00001247983 */ /* 0x000f280000100a00 */
[----:B0-----:R-:W4:Y:S04]  /*126f0*/  LDL.64 R26, [R1+0x228] ;  /* 0x00022800011a7983 */ /* 0x001f280000100a00 */
        /* <DEDUP_REMOVED lines=21> */
[C---:B------:R-:W-:Y:S01]  /*12850*/  FMUL.FTZ R65, R122.reuse, R65 ;  /* 0x000000417a417220 */ /* 0x040fe20000410000 */
[----:B------:R-:W-:-:S05]  /*12860*/  FMUL.FTZ R64, R122, R64 ;  /* 0x000000407a407220 */ /* 0x000fca0000410000 */
[----:B------:R0:W-:Y:S02]  /*12870*/  STL.64 [R1+0x320], R64 ;  /* 0x0003204001007387 */ /* 0x0001e40000100a00 */
[C---:B0-----:R-:W-:Y:S01]  /*12880*/  FMUL.FTZ R65, R122.reuse, R109 ;  /* 0x0000006d7a417220 */ /* 0x041fe20000410000 */
[----:B------:R-:W-:-:S05]  /*12890*/  FMUL.FTZ R64, R122, R108 ;  /* 0x0000006c7a407220 */ /* 0x000fca0000410000 */
[----:B------:R0:W-:Y:S04]  /*128a0*/  STL.64 [R1+0x330], R64 ;  /* 0x0003304001007387 */ /* 0x0001e80000100a00 */
[----:B0-----:R0:W5:Y:S01]  /*128b0*/  LDL.64 R64, [R1+0x1c0] ;  /* 0x0001c00001407983 */ /* 0x0011620000100a00 */
[C---:B--2---:R-:W-:Y:S01]  /*128c0*/  FMUL.FTZ R99, R122.reuse, R99 ;  /* 0x000000637a637220 */ /* 0x044fe20000410000 */
        /* <DEDUP_REMOVED lines=29> */
[----:B------:R0:W-:Y:S01]  /*12aa0*/  STL.64 [R1+0x340], R98 ;  /* 0x0003406201007387 */ /* 0x0001e20000100a00 */
[----:B------:R-:W-:-:S03]  /*12ab0*/  LOP3.LUT R124, R124, 0x1, RZ, 0xfc, !PT ;  /* 0x000000017c7c7812 */ /* 0x000fc600078efcff */
[----:B------:R0:W-:Y:S04]  /*12ac0*/  STL.64 [R1+0x350], R52 ;  /* 0x0003503401007387 */ /* 0x0001e80000100a00 */
[----:B------:R0:W-:Y:S04]  /*12ad0*/  STL.64 [R1+0x360], R50 ;  /* 0x0003603201007387 */ /* 0x0001e80000100a00 */
[----:B------:R0:W-:Y:S04]  /*12ae0*/  STL.64 [R1+0x380], R46 ;  /* 0x0003802e01007387 */ /* 0x0001e80000100a00 */
[----:B------:R0:W-:Y:S04]  /*12af0*/  STL [R1+0x1d4], R121 ;  /* 0x0001d47901007387 */ /* 0x0001e80000100800 */
[----:B------:R0:W-:Y:S01]  /*12b00*/  STL.64 [R1+0x3d0], R44 ;  /* 0x0003d02c01007387 */ /* 0x0001e20000100a00 */
[C---:B------:R-:W-:Y:S01]  /*12b10*/  FMUL.FTZ R49, R122.reuse, R49 ;  /* 0x000000317a317220 */ /* 0x040fe20000410000 */
[----:B------:R-:W-:-:S02]  /*12b20*/  FMUL.FTZ R48, R122, R48 ;  /* 0x000000307a307220 */ /* 0x000fc40000410000 */
        /* <DEDUP_REMOVED lines=112> */
[----:B------:R-:W-:Y:S02]  /*13230*/  F2FP.BF16.F32.PACK_AB R171, R110, R171 ;  /* 0x000000ab6eab723e */ /* 0x000fe400000010ff */
[----:B------:R-:W-:Y:S02]  /*13240*/  F2FP.BF16.F32.PACK_AB R173, R76, R173 ;  /* 0x000000ad4cad723e */ /* 0x000fe400000010ff */
[----:B------:R-:W-:Y:S01]  /*13250*/  F2FP.BF16.F32.PACK_AB R175, R11, R175 ;  /* 0x000000af0baf723e */ /* 0x000fe200000010ff */
[----:B0-----:R-:W-:Y:S06]  /*13260*/  @!P1 BRA `(.L_x_11672) ;  /* 0x0000000000049947 */ /* 0x001fec0003800000 */
[----:B------:R-:W-:Y:S01]  /*13270*/  BPT.TRAP 0x1 ;  /* 0x000000040000795c */ /* 0x000fe20000300000 */
.L_x_11672:
[----:B------:R-:W-:Y:S05]  /*13280*/  BSYNC B0 ;  /* 0x0000000000007941 */ /* 0x000fea0003800000 */
.L_x_11671:
        /* <DEDUP_REMOVED lines=8> */
.L_x_11674:
[----:B------:R-:W-:Y:S05]  /*13310*/  BSYNC B0 ;  /* 0x0000000000007941 */ /* 0x000fea0003800000 */
.L_x_11673:
[----:B------:R-:W-:Y:S04]  /*13320*/  BSSY B0, `(.L_x_11675) ;  /* 0x0000004000007945 */ /* 0x000fe80003800000 */
[----:B-1----:R-:W-:Y:S05]  /*13330*/  @P0 BRA `(.L_x_11676) ;  /* 0x0000000000080947 */ /* 0x002fea0003800000 */
[----:B------:R-:W1:Y:S02]  /*13340*/  SYNCS.PHASECHK.TRANS64.TRYWAIT P0, [R64+URZ], R65 ;  /* 0x00000041400075a7 */ /* 0x000e64000800017f */
[----:B-1----:R-:W-:Y:S05]  /*13350*/  @!P0 BRA `(.L_x_11677) ;  /* 0x000000f400c48947 */ /* 0x002fea0003800000 */
.L_x_11676:
[----:B------:R-:W-:Y:S05]  /*13360*/  BSYNC B0 ;  /* 0x0000000000007941 */ /* 0x000fea0003800000 */
.L_x_11675:
        /* <DEDUP_REMOVED lines=132> */
[----:B------:R0:W-:Y:S01]  /*13bb0*/  BAR.SYNC.DEFER_BLOCKING R2, 0x100 ;  /* 0x000400020000751d */ /* 0x0001e20000010000 */
[----:B------:R-:W-:Y:S02]  /*13bc0*/  IMAD.MOV.U32 R3, RZ, RZ, R17 ;  /* 0x000000ffff037224 */ /* 0x000fe400078e0011 */
[----:B0-----:R-:W-:-:S06]  /*13bd0*/  IMAD.MOV.U32 R2, RZ, RZ, R16 ;  /* 0x000000ffff027224 */ /* 0x001fcc00078e0010 */
[----:B------:R-:W4:Y:S04]  /*13be0*/  LD.E.64 R2, desc[UR36][R2.64+0x80] ;  /* 0x0000802402027980 */ /* 0x000f28000c101b00 */
        /* <DEDUP_REMOVED lines=164> */
[----:B------:R-:W-:Y:S02]  /*14630*/  R2UR UR7, R3 ;  /* 0x00000000030772ca */ /* 0x000fe400000e0000 */
[----:B------:R-:W-:-:S09]  /*14640*/  R2UR UR6, R2 ;  /* 0x00000000020672ca */ /* 0x000fd200000e0000 */
[----:B------:R-:W-:Y:S01]  /*14650*/  VOTEU.ANY UP0, P0 ;  /* 0x00000000003f7886 */ /* 0x000fe20000000100 */
[----:B------:R-:W-:Y:S02]  /*14660*/  VIADD R4, R2, 0x80 ;  /* 0x0000008002047836 */ /* 0x000fe40000000000 */
[----:B------:R-:W-:Y:S01]  /*14670*/  IMAD.MOV.U32 R5, RZ, RZ, R3 ;  /* 0x000000ffff057224 */ /* 0x000fe200078e0003 */
        /* <DEDUP_REMOVED lines=496> */
.L_x_11679:
[----:B------:R-:W-:Y:S05]  /*16580*/  BSYNC B0 ;  /* 0x0000000000007941 */ /* 0x000fea0003800000 */
.L_x_11678:
        /* <DEDUP_REMOVED lines=9> */
.L_x_11651:
[----:B------:R-:W1:Y:S01]  /*16620*/  LDL R5, [R1+0x1e0] ;  /* 0x0001e00001057983 */ /* 0x000e620000100800 */
[----:B------:R-:W-:Y:S05]  /*16630*/  WARPSYNC.ALL ;  /* 0x0000000000007948 */ /* 0x000fea0003800000 */
        /* <DEDUP_REMOVED lines=63> */
[----:B------:R-:W5:Y:S04]  /*16a30*/  LDL.64 R10, [R1+0x378] ;  /* 0x00037800010a7983 */ /* 0x000f680000100a00 */
[----:B-1----:R-:W1:Y:S02]  /*16a40*/  SHFL.BFLY PT, R0, R5, 0x2, 0x1f ;  /* 0x0c401f0005007f89 */ /* 0x002e6400000e0000 */
[----:B-1----:R-:W-:-:S05]  /*16a50*/  FADD.FTZ R0, R5, R0 ;  /* 0x0000000005007221 */ /* 0x002fca0000010000 */
[----:B------:R-:W0:Y:S02]  /*16a60*/  SHFL.BFLY PT, R3, R0, 0x1, 0x1f ;  /* 0x0c201f0000037f89 */ /* 0x000e2400000e0000 */
[----:B0-----:R-:W-:Y:S02]  /*16a70*/  FADD.FTZ R2, R0, R3 ;  /* 0x0000000300027221 */ /* 0x001fe40000010000 */
[----:B------:R-:W5:Y:S04]  /*16a80*/  LDL R0, [R1+0x1c0] ;  /* 0x0001c00001007983 */ /* 0x000f680000100800 */
[----:B------:R-:W-:Y:S04]  /*16a90*/  STL [R1+0x1e0], R2 ;  /* 0x0001e00201007387 */ /* 0x000fe80000100800 */
[----:B------:R-:W3:Y:S04]  /*16aa0*/  LDL R146, [R1+0x1e0] ;  /* 0x0001e00001927983 */ /* 0x000ee80000100800 */
[----:B--2---:R-:W0:Y:S02]  /*16ab0*/  SHFL.BFLY PT, R3, R4, 0x2, 0x1f ;  /* 0x0c401f0004037f89 */ /* 0x004e2400000e0000 */
[----:B0-----:R-:W-:-:S02]  /*16ac0*/  FADD.FTZ R3, R3, R4 ;  /* 0x0000000403037221 */ /* 0x001fc40000010000 */
[----:B------:R-:W2:Y:S04]  /*16ad0*/  LDL.64 R4, [R1+0x3e8] ;  /* 0x0003e80001047983 */ /* 0x000ea80000100a00 */
[----:B------:R-:W0:Y:S02]  /*16ae0*/  SHFL.BFLY PT, R140, R3, 0x1, 0x1f ;  /* 0x0c201f00038c7f89 */ /* 0x000e2400000e0000 */
[----:B0-----:R-:W-:Y:S02]  /*16af0*/  FADD.FTZ R140, R3, R140 ;  /* 0x0000008c038c7221 */ /* 0x001fe40000010000 */
[----:B------:R-:W2:Y:S03]  /*16b00*/  LDL.64 R2, [R1+0x3c8] ;  /* 0x0003c80001027983 */ /* 0x000ea60000100a00 */
[----:B------:R-:W-:-:S13]  /*16b10*/  FSETP.NE.FTZ.AND P1, PT, R140, RZ, PT ;  /* 0x000000ff8c00720b */ /* 0x000fda0003f35000 */
[----:B------:R-:W2:Y:S04]  /*16b20*/  @P1 LDL R144, [R1+0x1f0] ;  /* 0x0001f00001901983 */ /* 0x000ea80000100800 */
[----:B------:R-:W2:Y:S01]  /*16b30*/  @P1 LDL R139, [R1+0x1d4] ;  /* 0x0001d400018b1983 */ /* 0x000ea20000100800 */
[----:B---3--:R-:W-:-:S13]  /*16b40*/  FSETP.NE.FTZ.AND P0, PT, R146, RZ, PT ;  /* 0x000000ff9200720b */ /* 0x008fda0003f15000 */
[----:B------:R-:W3:Y:S04]  /*16b50*/  @P0 LDL R138, [R1+0x1f0] ;  /* 0x0001f000018a0983 */ /* 0x000ee80000100800 */
[----:B------:R-:W3:Y:S01]  /*16b60*/  @P0 LDL R141, [R1+0x1d0] ;  /* 0x0001d000018d0983 */ /* 0x000ee20000100800 */
[----:B------:R-:W-:-:S06]  /*16b70*/  IMAD.MOV.U32 R137, RZ, RZ, RZ ;  /* 0x000000ffff897224 */ /* 0x000fcc00078e00ff */
[----:B------:R-:W0:Y:S01]  /*16b80*/  @P0 MUFU.RCP R137, R146 ;  /* 0x0000009200890308 */ /* 0x000e220000001000 */
[----:B------:R-:W1:Y:S07]  /*16b90*/  S2R R147, SR_TID.X ;  /* 0x0000000000937919 */ /* 0x000e6e0000002100 */
[----:B------:R-:W4:Y:S01]  /*16ba0*/  @P0 MUFU.LG2 R142, R146 ;  /* 0x00000092008e0308 */ /* 0x000f220000000c00 */
[-C--:B0-----:R-:W-:Y:S01]  /*16bb0*/  FMUL.FTZ R131, R131, R137.reuse ;  /* 0x0000008983837220 */ /* 0x081fe20000410000 */
[----:B------:R-:W-:-:S06]  /*16bc0*/  FMUL.FTZ R130, R130, R137 ;  /* 0x0000008982827220 */ /* 0x000fcc0000410000 */
[----:B------:R-:W0:Y:S01]  /*16bd0*/  @P1 MUFU.LG2 R145, R140 ;  /* 0x0000008c00911308 */ /* 0x000e220000000c00 */
[----:B------:R5:W-:Y:S02]  /*16be0*/  STL.64 [R1+0x220], R130 ;  /* 0x0002208201007387 */ /* 0x000be40000100a00 */
[----:B-----5:R-:W-:-:S06]  /*16bf0*/  IMAD.MOV.U32 R130, RZ, RZ, RZ ;  /* 0x000000ffff827224 */ /* 0x020fcc00078e00ff */
[----:B------:R-:W5:Y:S01]  /*16c00*/  @P1 MUFU.RCP R130, R140 ;  /* 0x0000008c00821308 */ /* 0x000f620000001000 */
[----:B----4-:R-:W-:Y:S01]  /*16c10*/  @P0 FMUL.FTZ R143, R142, 0.69314718246459960938 ;  /* 0x3f3172188e8f0820 */ /* 0x010fe20000410000 */
[----:B0-----:R-:W-:Y:S01]  /*16c20*/  @P1 FMUL.FTZ R145, R145, 0.69314718246459960938 ;  /* 0x3f31721891911820 */ /* 0x001fe20000410000 */
[----:B------:R-:W-:Y:S02]  /*16c30*/  IMAD.MOV.U32 R142, RZ, RZ, -0x800000 ;  /* 0xff800000ff8e7424 */ /* 0x000fe400078e00ff */
[-C--:B------:R-:W-:Y:S01]  /*16c40*/  FMUL.FTZ R135, R135, R137.reuse ;  /* 0x0000008987877220 */ /* 0x080fe20000410000 */
[-C--:B------:R-:W-:Y:S01]  /*16c50*/  FMUL.FTZ R134, R134, R137.reuse ;  /* 0x0000008986867220 */ /* 0x080fe20000410000 */
[-C--:B------:R-:W-:Y:S01]  /*16c60*/  FMUL.FTZ R133, R133, R137.reuse ;  /* 0x0000008985857220 */ /* 0x080fe20000410000 */
[-C--:B------:R-:W-:Y:S01]  /*16c70*/  FMUL.FTZ R132, R132, R137.reuse ;  /* 0x0000008984847220 */ /* 0x080fe20000410000 */
        /* <DEDUP_REMOVED lines=149> */
[----:B---3--:R-:W-:-:S04]  /*175d0*/  @P0 FMUL.FTZ R138, R138, 0.69314718246459960938 ;  /* 0x3f3172188a8a0820 */ /* 0x008fc80000410000 */
[----:B------:R-:W-:Y:S01]  /*175e0*/  @P0 FFMA.FTZ R142, R138, R141, R143 ;  /* 0x0000008d8a8e0223 */ /* 0x000fe2000001008f */
[----:B------:R-:W-:Y:S02]  /*175f0*/  IMAD.MOV.U32 R138, RZ, RZ, -0x800000 ;  /* 0xff800000ff8a7424 */ /* 0x000fe400078e00ff */
[----:B------:R-:W-:Y:S01]  /*17600*/  @P1 FFMA.FTZ R138, R144, R139, R145 ;  /* 0x0000008b908a1223 */ /* 0x000fe20000010091 */
[----:B------:R-:W-:Y:S04]  /*17610*/  STL.64 [R1+0x3a0], R84 ;  /* 0x0003a05401007387 */ /* 0x000fe80000100a00 */
[----:B------:R-:W-:Y:S04]  /*17620*/  STL [R1+0x1e0], R142 ;  /* 0x0001e08e01007387 */ /* 0x000fe80000100800 */
        /* <DEDUP_REMOVED lines=39> */
[-C--:B------:R-:W-:Y:S01]  /*178a0*/  FMUL.FTZ R11, R11, R130.reuse ;  /* 0x000000820b0b7220 */ /* 0x080fe20000410000 */
[----:B------:R-:W-:Y:S01]  /*178b0*/  FMUL.FTZ R10, R10, R130 ;  /* 0x000000820a0a7220 */ /* 0x000fe20000410000 */
[----:B------:R-:W-:-:S02]  /*178c0*/  ISETP.NE.AND P1, PT, R0, 0x2, PT ;  /* 0x000000020000780c */ /* 0x000fc40003f25270 */
[----:B-1----:R-:W-:Y:S02]  /*178d0*/  SHF.R.U32.HI R147, RZ, 0x7, R147 ;  /* 0x00000007ff937819 */ /* 0x002fe40000011693 */
[----:B------:R0:W-:Y:S01]  /*178e0*/  STL.64 [R1+0x378], R10 ;  /* 0x0003780a01007387 */ /* 0x0001e20000100a00 */
[----:B------:R-:W-:Y:S01]  /*178f0*/  BSSY B0, `(.L_x_11681) ;  /* 0x000000a000007945 */ /* 0x000fe20003800000 */
[----:B------:R-:W-:Y:S02]  /*17900*/  PLOP3.LUT P0, PT, PT, PT, PT, 0x8, 0x0 ;  /* 0x000000000000781c */ /* 0x000fe40003f0e170 */
[----:B0-----:R-:W-:-:S05]  /*17910*/  IADD3 R10, -R147, 0xb, RZ ;  /* 0x0000000b930a7810 */ /* 0x001fca0007ffe1ff */
[----:B------:R0:W-:Y:S08]  /*17920*/  BAR.ARV R10, 0x100 ;  /* 0x0004000a0000751d */ /* 0x0001f00000002000 */
[----:B------:R-:W-:Y:S06]  /*17930*/  BAR.ARV 0x8, 0x180 ;  /* 0x0206000000007b1d */ /* 0x000fec0000002000 */
[----:B------:R-:W-:Y:S05]  /*17940*/  @P1 BRA `(.L_x_11682) ;  /* 0x0000000000101947 */ /* 0x000fea0003800000 */
[----:B------:R-:W2:Y:S04]  /*17950*/  LDL R0, [R1+0x1c4] ;  /* 0x0001c40001007983 */ /* 0x000ea80000100800 */
[----:B------:R1:W-:Y:S01]  /*17960*/  STL [R1+0x1c0], RZ ;  /* 0x0001c0ff01007387 */ /* 0x0003e20000100800 */
[----:B--2---:R-:W-:-:S05]  /*17970*/  LOP3.LUT R0, R0, 0x1, RZ, 0x3c, !PT ;  /* 0x0000000100007812 */ /* 0x004fca00078e3cff */
[----:B------:R1:W-:Y:S02]  /*17980*/  STL [R1+0x1c4], R0 ;  /* 0x0001c40001007387 */ /* 0x0003e40000100800 */
.L_x_11682:
[----:B------:R-:W-:Y:S05]  /*17990*/  BSYNC B0 ;  /* 0x0000000000007941 */ /* 0x000fea0003800000 */
.L_x_11681:
[----:B------:R-:W-:-:S12]  /*179a0*/  UIADD3 UR61, UR61, 0x1, URZ ;  /* 0x000000013d3d7890 */ /* 0x000fd8000fffe03f */
.L_x_11588:
[----:B------:R-:W2:Y:S01]  /*179b0*/  S2R R7, SR_CgaCtaId ;  /* 0x0000000000077919 */ /* 0x000ea20000008800 */
[----:B-1----:R-:W-:Y:S01]  /*179c0*/  MOV R0, 0x400 ;  /* 0x0000040000007802 */ /* 0x002fe20000000f00 */
[----:B------:R-:W-:Y:S01]  /*179d0*/  BSSY B0, `(.L_x_11683) ;  /* 0x00004a7000007945 */ /* 0x000fe20003800000 */
[----:B------:R-:W-:Y:S02]  /*179e0*/  BAR.SYNC.DEFER_BLOCKING 0x5, 0x180 ;  /* 0x0146000000007b1d */ /* 0x000fe40000010000 */
[----:B--2---:R-:W-:-:S05]  /*179f0*/  LEA R0, R7, R0, 0x18 ;  /* 0x0000000007007211 */ /* 0x004fca00078ec0ff */
[----:B0-----:R-:W0:Y:S02]  /*17a00*/  LDS.128 R8, [R0+0x228d0] ;  /* 0x0228d00000087984 */ /* 0x001e240000000c00 */
[----:B0-----:R-:W-:Y:S02]  /*17a10*/  R2UR UR5, R9 ;  /* 0x00000000090572ca */ /* 0x001fe400000e0000 */
[----:B------:R-:W-:Y:S02]  /*17a20*/  R2UR UR6, R10 ;  /* 0x000000000a0672ca */ /* 0x000fe400000e0000 */
[----:B------:R-:W-:Y:S01]  /*17a30*/  R2UR UR7, R11 ;  /* 0x000000000b0772ca */ /* 0x000fe200000e0000 */
[----:B------:R-:W-:Y:S06]  /*17a40*/  BAR.ARV 0x4, 0x180 ;  /* 0x0106000000007b1d */ /* 0x000fec0000002000 */
[----:B------:R-:W-:Y:S08]  /*17a50*/  @P0 BRA `(.L_x_11684) ;  /* 0x0000003800e00947 */ /* 0x000ff00003800000 */
[----:B------:R-:W2:Y:S01]  /*17a60*/  LDL R4, [R1+0x460] ;  /* 0x0004600001047983 */ /* 0x000ea20000100800 */
[----:B------:R-:W-:Y:S01]  /*17a70*/  ULDC.64 UR8, c[0x0][0xc00] ;  /* 0x0003000000087ab9 */ /* 0x000fe20000000a00 */
[----:B------:R-:W-:Y:S02]  /*17a80*/  ULDC.64 UR10, c[0x0][0xc00] ;  /* 0x00030000000a7ab9 */ /* 0x000fe40000000a00 */
[----:B------:R-:W3:Y:S04]  /*17a90*/  LDL.128 R140, [R1+0x200] ;  /* 0x00020000018c7983 */ /* 0x000ee80000100c00 */
        /* <DEDUP_REMOVED lines=31> */
[----:B------:R-:W0:Y:S01]  /*17c90*/  S2R R5, SR_SWINHI ;  /* 0x0000000000057919 */ /* 0x000e220000002f00 */
[----:B------:R-:W-:-:S02]  /*17ca0*/  MOV R2, R0 ;  /* 0x0000000000027202 */ /* 0x000fc40000000f00 */
[----:B0-----:R-:W-:Y:S01]  /*17cb0*/  MOV R3, R5 ;  /* 0x0000000500037202 */ /* 0x001fe20000000f00 */
[----:B------:R-:W-:Y:S01]  /*17cc0*/  UIMAD.WIDE UR8, UR60, 0x4, UR8 ;  /* 0x000000043c0878a5 */ /* 0x000fe2000f8e0208 */
[----:B------:R-:W-:Y:S01]  /*17cd0*/  ULDC UR4, c[0x0][0xa88] ;  /* 0x0002a20000047ab9 */ /* 0x000fe20000000800 */
[----:B--2---:R-:W-:Y:S01]  /*17ce0*/  IMAD.WIDE R4, R4, 0x2, R2 ;  /* 0x0000000204047825 */ /* 0x004fe200078e0202 */
[----:B---3--:R-:W-:Y:S02]  /*17cf0*/  F2FP.BF16.F32.PACK_AB R140, R141, R140 ;  /* 0x0000008c8d8c723e */ /* 0x008fe400000010ff */
[----:B------:R-:W-:Y:S02]  /*17d00*/  LOP3.LUT R21, R4, 0x380, RZ, 0xc0, !PT ;  /* 0x0000038004157812 */ /* 0x000fe400078ec0ff */
[----:B------:R-:W-:Y:S02]  /*17d10*/  F2FP.BF16.F32.PACK_AB R141, R143, R142 ;  /* 0x0000008e8f8d723e */ /* 0x000fe400000010ff */
[----:B----4-:R-:W-:-:S02]  /*17d20*/  F2FP.BF16.F32.PACK_AB R142, R9, R8 ;  /* 0x00000008098e723e */ /* 0x010fc400000010ff */
[----:B------:R-:W-:Y:S02]  /*17d30*/  IADD3 R9, P0, R4, 0x20, RZ ;  /* 0x0000002004097810 */ /* 0x000fe40007f1e0ff */
[----:B------:R-:W-:Y:S02]  /*17d40*/  SHF.R.U64 R21, R21, 0x3, RZ ;  /* 0x0000000315157819 */ /* 0x000fe400000012ff */
[----:B------:R-:W-:Y:S02]  /*17d50*/  LOP3.LUT R8, R9, 0x380, RZ, 0xc0, !PT ;  /* 0x0000038009087812 */ /* 0x000fe400078ec0ff */
[----:B------:R-:W-:Y:S01]  /*17d60*/  LOP3.LUT R20, R21, R4, RZ, 0x3c, !PT ;  /* 0x0000000415147212 */ /* 0x000fe200078e3cff */
[----:B------:R-:W-:Y:S01]  /*17d70*/  IMAD.MOV.U32 R21, RZ, RZ, R5 ;  /* 0x000000ffff157224 */ /* 0x000fe200078e0005 */
[----:B------:R-:W-:Y:S02]  /*17d80*/  SHF.R.U64 R8, R8, 0x3, RZ ;  /* 0x0000000308087819 */ /* 0x000fe400000012ff */
[----:B------:R-:W-:-:S02]  /*17d90*/  F2FP.BF16.F32.PACK_AB R143, R11, R10 ;  /* 0x0000000a0b8f723e */ /* 0x000fc400000010ff */
[----:B------:R-:W-:Y:S01]  /*17da0*/  MOV R20, R20 ;  /* 0x0000001400147202 */ /* 0x000fe20000000f00 */
[----:B------:R-:W-:Y:S01]  /*17db0*/  BAR.SYNC.DEFER_BLOCKING 0x1, 0x100 ;  /* 0x0044000000007b1d */ /* 0x000fe20000010000 */
[----:B------:R-:W-:Y:S01]  /*17dc0*/  LOP3.LUT R8, R8, R9, RZ, 0x3c, !PT ;  /* 0x0000000908087212 */ /* 0x000fe200078e3cff */
[----:B------:R-:W-:Y:S01]  /*17dd0*/  IMAD.X R9, RZ, RZ, R5, P0 ;  /* 0x000000ffff097224 */ /* 0x000fe200000e0605 */
[----:B------:R-:W-:Y:S02]  /*17de0*/  F2FP.BF16.F32.PACK_AB R12, R13, R12 ;  /* 0x0000000c0d0c723e */ /* 0x000fe400000010ff */
[----:B------:R-:W-:Y:S02]  /*17df0*/  IADD3 R151, P3, R4, 0x40, RZ ;  /* 0x0000004004977810 */ /* 0x000fe40007f7e0ff */
[----:B------:R-:W-:Y:S02]  /*17e00*/  F2FP.BF16.F32.PACK_AB R13, R15, R14 ;  /* 0x0000000e0f0d723e */ /* 0x000fe400000010ff */
[----:B------:R-:W-:-:S02]  /*17e10*/  MOV R8, R8 ;  /* 0x0000000800087202 */ /* 0x000fc40000000f00 */
[----:B------:R-:W-:Y:S02]  /*17e20*/  F2FP.BF16.F32.PACK_AB R14, R25, R24 ;  /* 0x00000018190e723e */ /* 0x000fe400000010ff */
[----:B------:R-:W-:Y:S02]  /*17e30*/  F2FP.BF16.F32.PACK_AB R15, R27, R26 ;  /* 0x0000001a1b0f723e */ /* 0x000fe400000010ff */
[C---:B------:R-:W-:Y:S02]  /*17e40*/  IADD3 R149, P5, R4.reuse, 0x4000, RZ ;  /* 0x0000400004957810 */ /* 0x040fe40007fbe0ff */
[C---:B------:R-:W-:Y:S02]  /*17e50*/  IADD3 R147, P6, R4.reuse, 0x4020, RZ ;  /* 0x0000402004937810 */ /* 0x040fe40007fde0ff */
[----:B------:R-:W-:Y:S01]  /*17e60*/  LOP3.LUT R150, R151, 0x380, RZ, 0xc0, !PT ;  /* 0x0000038097967812 */ /* 0x000fe200078ec0ff */
[----:B------:R0:W-:Y:S01]  /*17e70*/  STSM.16.M88.4 [R20], R140 ;  /* 0x0000008c14007844 */ /* 0x0001e20000000200 */
[----:B------:R-:W-:-:S02]  /*17e80*/  IADD3 R145, P0, R4, 0x4040, RZ ;  /* 0x0000404004917810 */ /* 0x000fc40007f1e0ff */
[----:B------:R-:W-:Y:S01]  /*17e90*/  LOP3.LUT R148, R149, 0x380, RZ, 0xc0, !PT ;  /* 0x0000038095947812 */ /* 0x000fe200078ec0ff */
[----:B------:R1:W-:Y:S01]  /*17ea0*/  STSM.16.M88.4 [R8], R12 ;  /* 0x0000000c08007844 */ /* 0x0003e20000000200 */
[----:B------:R-:W-:Y:S02]  /*17eb0*/  LOP3.LUT R146, R147, 0x380, RZ, 0xc0, !PT ;  /* 0x0000038093927812 */ /* 0x000fe400078ec0ff */
[----:B------:R-:W-:Y:S02]  /*17ec0*/  SHF.R.U64 R150, R150, 0x3, RZ ;  /* 0x0000000396967819 */ /* 0x000fe400000012ff */
[----:B------:R-:W-:Y:S02]  /*17ed0*/  LOP3.LUT R144, R145, 0x380, RZ, 0xc0, !PT ;  /* 0x0000038091907812 */ /* 0x000fe400078ec0ff */
[C---:B0-----:R-:W-:Y:S02]  /*17ee0*/  IADD3 R141, P4, R4.reuse, 0x60, RZ ;  /* 0x00000060048d7810 */ /* 0x041fe40007f9e0ff */
[----:B------:R-:W-:-:S02]  /*17ef0*/  IADD3 R143, P1, R4, 0x4060, RZ ;  /* 0x00004060048f7810 */ /* 0x000fc40007f3e0ff */
[----:B------:R-:W-:Y:S02]  /*17f00*/  LOP3.LUT R140, R141, 0x380, RZ, 0xc0, !PT ;  /* 0x000003808d8c7812 */ /* 0x000fe400078ec0ff */
[----:B-1----:R-:W-:Y:S02]  /*17f10*/  IADD3 R13, P2, R4, 0x8000, RZ ;  /* 0x00008000040d7810 */ /* 0x002fe40007f5e0ff */
[----:B------:R-:W-:Y:S02]  /*17f20*/  SHF.R.U64 R140, R140, 0x3, RZ ;  /* 0x000000038c8c7819 */ /* 0x000fe400000012ff */
[----:B------:R-:W-:Y:S02]  /*17f30*/  LOP3.LUT R142, R143, 0x380, RZ, 0xc0, !PT ;  /* 0x000003808f8e7812 */ /* 0x000fe400078ec0ff */
[----:B------:R-:W-:Y:S02]  /*17f40*/  SHF.R.U64 R148, R148, 0x3, RZ ;  /* 0x0000000394947819 */ /* 0x000fe400000012ff */
[----:B------:R-:W-:-:S02]  /*17f50*/  SHF.R.U64 R146, R146, 0x3, RZ ;  /* 0x0000000392927819 */ /* 0x000fc400000012ff */
[----:B------:R-:W-:Y:S01]  /*17f60*/  LOP3.LUT R150, R150, R151, RZ, 0x3c, !PT ;  /* 0x0000009796967212 */ /* 0x000fe200078e3cff */
[--C-:B------:R-:W-:Y:S01]  /*17f70*/  IMAD.X R151, RZ, RZ, R5.reuse, P3 ;  /* 0x000000ffff977224 */ /* 0x100fe200018e0605 */
[----:B------:R-:W-:Y:S02]  /*17f80*/  SHF.R.U64 R144, R144, 0x3, RZ ;  /* 0x0000000390907819 */ /* 0x000fe400000012ff */
[----:B------:R-:W-:Y:S02]  /*17f90*/  LOP3.LUT R12, R13, 0x380, RZ, 0xc0, !PT ;  /* 0x000003800d0c7812 */ /* 0x000fe400078ec0ff */
[----:B------:R-:W-:Y:S01]  /*17fa0*/  LOP3.LUT R140, R140, R141, RZ, 0x3c, !PT ;  /* 0x0000008d8c8c7212 */ /* 0x000fe200078e3cff */
[--C-:B------:R-:W-:Y:S01]  /*17fb0*/  IMAD.X R141, RZ, RZ, R5.reuse, P4 ;  /* 0x000000ffff8d7224 */ /* 0x100fe200020e0605 */
[----:B------:R-:W-:Y:S02]  /*17fc0*/  SHF.R.U64 R142, R142, 0x3, RZ ;  /* 0x000000038e8e7819 */ /* 0x000fe400000012ff */
[----:B------:R-:W-:Y:S01]  /*17fd0*/  LOP3.LUT R148, R148, R149, RZ, 0x3c, !PT ;  /* 0x0000009594947212 */ /* 0x000fe200078e3cff */
[----:B------:R-:W-:Y:S01]  /*17fe0*/  IMAD.X R149, RZ, RZ, R5, P5 ;  /* 0x000000ffff957224 */ /* 0x000fe200028e0605 */
[----:B------:R-:W-:-:S02]  /*17ff0*/  IADD3 R27, P3, R4, 0x8020, RZ ;  /* 0x00008020041b7810 */ /* 0x000fc40007f7e0ff */
[----:B------:R-:W-:Y:S01]  /*18000*/  LOP3.LUT R146, R146, R147, RZ, 0x3c, !PT ;  /* 0x0000009392927212 */ /* 0x000fe200078e3cff */
[--C-:B------:R-:W-:Y:S01]  /*18010*/  IMAD.X R147, RZ, RZ, R5.reuse, P6 ;  /* 0x000000ffff937224 */ /* 0x100fe200030e0605 */
[----:B------:R-:W-:Y:S02]  /*18020*/  IADD3 R25, P4, R4, 0x8040, RZ ;  /* 0x0000804004197810 */ /* 0x000fe40007f9e0ff */
[----:B------:R-:W-:Y:S01]  /*18030*/  LOP3.LUT R144, R144, R145, RZ, 0x3c, !PT ;  /* 0x0000009190907212 */ /* 0x000fe200078e3cff */
[--C-:B------:R-:W-:Y:S01]  /*18040*/  IMAD.X R145, RZ, RZ, R5.reuse, P0 ;  /* 0x000000ffff917224 */ /* 0x100fe200000e0605 */
[----:B------:R-:W-:Y:S02]  /*18050*/  SHF.R.U64 R12, R12, 0x3, RZ ;  /* 0x000000030c0c7819 */ /* 0x000fe400000012ff */
[----:B------:R-:W-:Y:S02]  /*18060*/  IADD3 R21, P5, R4, 0x8060, RZ ;  /* 0x0000806004157810 */ /* 0x000fe40007fbe0ff */
[----:B------:R-:W-:Y:S01]  /*18070*/  LOP3.LUT R142, R142, R143, RZ, 0x3c, !PT ;  /* 0x0000008f8e8e7212 */ /* 0x000fe200078e3cff */
[----:B------:R-:W-:Y:S01]  /*18080*/  IMAD.X R143, RZ, RZ, R5, P1 ;  /* 0x000000ffff8f7224 */ /* 0x000fe200008e0605 */
[----:B------:R-:W-:-:S02]  /*18090*/  IADD3 R14, P6, R4, 0xc000, RZ ;  /* 0x0000c000040e7810 */ /* 0x000fc40007fde0ff */
[----:B------:R-:W-:Y:S02]  /*180a0*/  LOP3.LUT R26, R27, 0x380, RZ, 0xc0, !PT ;  /* 0x000003801b1a7812 */ /* 0x000fe400078ec0ff */
[C---:B------:R-:W-:Y:S02]  /*180b0*/  IADD3 R10, P0, R4.reuse, 0xc020, RZ ;  /* 0x0000c020040a7810 */ /* 0x040fe40007f1e0ff */
[----:B------:R-:W-:Y:S02]  /*180c0*/  LOP3.LUT R24, R25, 0x380, RZ, 0xc0, !PT ;  /* 0x0000038019187812 */ /* 0x000fe400078ec0ff */
[----:B------:R-:W-:Y:S02]  /*180d0*/  IADD3 R8, P1, R4, 0xc040, RZ ;  /* 0x0000c04004087810 */ /* 0x000fe40007f3e0ff */
[----:B------:R-:W-:Y:S01]  /*180e0*/  LOP3.LUT R12, R12, R13, RZ, 0x3c, !PT ;  /* 0x0000000d0c0c7212 */ /* 0x000fe200078e3cff */
[----:B------:R-:W-:Y:S01]  /*180f0*/  IMAD.X R13, RZ, RZ, R5, P2 ;  /* 0x000000ffff0d7224 */ /* 0x000fe200010e0605 */
[----:B------:R-:W-:-:S02]  /*18100*/  LOP3.LUT R20, R21, 0x380, RZ, 0xc0, !PT ;  /* 0x0000038015147812 */ /* 0x000fc400078ec0ff */
[----:B------:R-:W-:Y:S02]  /*18110*/  LOP3.LUT R15, R14, 0x380, RZ, 0xc0, !PT ;  /* 0x000003800e0f7812 */ /* 0x000fe400078ec0ff */
[----:B------:R-:W-:Y:S02]  /*18120*/  SHF.R.U64 R26, R26, 0x3, RZ ;  /* 0x000000031a1a7819 */ /* 0x000fe400000012ff */
[----:B------:R-:W-:Y:S02]  /*18130*/  LOP3.LUT R11, R10, 0x380, RZ, 0xc0, !PT ;  /* 0x000003800a0b7812 */ /* 0x000fe400078ec0ff */
[----:B------:R-:W-:Y:S02]  /*18140*/  IADD3 R4, P2, R4, 0xc060, RZ ;  /* 0x0000c06004047810 */ /* 0x000fe40007f5e0ff */
[----:B------:R-:W-:Y:S02]  /*18150*/  SHF.R.U64 R24, R24, 0x3, RZ ;  /* 0x0000000318187819 */ /* 0x000fe400000012ff */
[----:B------:R-:W-:-:S02]  /*18160*/  LOP3.LUT R9, R8, 0x380, RZ, 0xc0, !PT ;  /* 0x0000038008097812 */ /* 0x000fc400078ec0ff */
[----:B------:R-:W-:Y:S02]  /*18170*/  F2FP.BF16.F32.PACK_AB R28, R29, R28 ;  /* 0x0000001c1d1c723e */ /* 0x000fe400000010ff */
[----:B------:R-:W-:Y:S02]  /*18180*/  SHF.R.U64 R20, R20, 0x3, RZ ;  /* 0x0000000314147819 */ /* 0x000fe400000012ff */
[----:B------:R-:W-:Y:S02]  /*18190*/  F2FP.BF16.F32.PACK_AB R29, R31, R30 ;  /* 0x0000001e1f1d723e */ /* 0x000fe400000010ff */
[----:B------:R-:W-:Y:S02]  /*181a0*/  F2FP.BF16.F32.PACK_AB R36, R37, R36 ;  /* 0x000000242524723e */ /* 0x000fe400000010ff */
[----:B------:R-:W-:Y:S02]  /*181b0*/  SHF.R.U64 R15, R15, 0x3, RZ ;  /* 0x000000030f0f7819 */ /* 0x000fe400000012ff */
[----:B------:R-:W-:-:S02]  /*181c0*/  MOV R150, R150 ;  /* 0x0000009600967202 */ /* 0x000fc40000000f00 */
[----:B------:R-:W-:Y:S02]  /*181d0*/  F2FP.BF16.F32.PACK_AB R30, R33, R32 ;  /* 0x00000020211e723e */ /* 0x000fe400000010ff */
[----:B------:R-:W-:Y:S02]  /*181e0*/  F2FP.BF16.F32.PACK_AB R31, R35, R34 ;  /* 0x00000022231f723e */ /* 0x000fe400000010ff */
[----:B------:R-:W-:Y:S02]  /*181f0*/  F2FP.BF16.F32.PACK_AB R37, R39, R38 ;  /* 0x000000262725723e */ /* 0x000fe400000010ff */
[----:B------:R-:W-:Y:S02]  /*18200*/  F2FP.BF16.F32.PACK_AB R44, R45, R44 ;  /* 0x0000002c2d2c723e */ /* 0x000fe400000010ff */
[----:B------:R-:W-:Y:S01]  /*18210*/  LOP3.LUT R26, R26, R27, RZ, 0x3c, !PT ;  /* 0x0000001b1a1a7212 */ /* 0x000fe200078e3cff */
[----:B------:R-:W-:Y:S01]  /*18220*/  IMAD.X R27, RZ, RZ, R5, P3 ;  /* 0x000000ffff1b7224 */ /* 0x000fe200018e0605 */
[----:B------:R-:W-:-:S02]  /*18230*/  SHF.R.U64 R11, R11, 0x3, RZ ;  /* 0x000000030b0b7819 */ /* 0x000fc400000012ff */
[----:B------:R-:W-:Y:S02]  /*18240*/  LOP3.LUT R6, R4, 0x380, RZ, 0xc0, !PT ;  /* 0x0000038004067812 */ /* 0x000fe400078ec0ff */
[----:B------:R-:W-:Y:S02]  /*18250*/  MOV R140, R140 ;  /* 0x0000008c008c7202 */ /* 0x000fe40000000f00 */
        /* <DEDUP_REMOVED lines=11> */
[----:B------:R-:W-:Y:S02]  /*18310*/  F2FP.BF16.F32.PACK_AB R60, R61, R60 ;  /* 0x0000003c3d3c723e */ /* 0x000fe400000010ff */
[----:B------:R-:W-:Y:S01]  /*18320*/  LOP3.LUT R20, R20, R21, RZ, 0x3c, !PT ;  /* 0x0000001514147212 */ /* 0x000fe200078e3cff */
[----:B------:R-:W-:Y:S01]  /*18330*/  IMAD.X R21, RZ, RZ, R5, P5 ;  /* 0x000000ffff157224 */ /* 0x000fe200028e0605 */
[----:B------:R-:W-:Y:S02]  /*18340*/  MOV R146, R146 ;  /* 0x0000009200927202 */ /* 0x000fe40000000f00 */
[----:B------:R-:W-:Y:S02]  /*18350*/  F2FP.BF16.F32.PACK_AB R54, R57, R56 ;  /* 0x000000383936723e */ /* 0x000fe400000010ff */
[----:B------:R-:W-:Y:S02]  /*18360*/  F2FP.BF16.F32.PACK_AB R55, R59, R58 ;  /* 0x0000003a3b37723e */ /* 0x000fe400000010ff */
[----:B------:R-:W-:-:S02]  /*18370*/  F2FP.BF16.F32.PACK_AB R61, R63, R62 ;  /* 0x0000003e3f3d723e */ /* 0x000fc400000010ff */
[----:B------:R-:W-:Y:S01]  /*18380*/  F2FP.BF16.F32.PACK_AB R68, R69, R68 ;  /* 0x000000444544723e */ /* 0x000fe200000010ff */
[----:B------:R-:W-:Y:S01]  /*18390*/  STSM.16.M88.4 [R150], R28 ;  /* 0x0000001c96007844 */ /* 0x000fe20000000200 */
        /* <DEDUP_REMOVED lines=10> */
[----:B------:R-:W-:Y:S02]  /*18440*/  SHF.R.U64 R6, R6, 0x3, RZ ;  /* 0x0000000306067819 */ /* 0x000fe400000012ff */
[----:B------:R-:W-:Y:S02]  /*18450*/  MOV R142, R142 ;  /* 0x0000008e008e7202 */ /* 0x000fe40000000f00 */
[----:B------:R-:W-:Y:S02]  /*18460*/  F2FP.BF16.F32.PACK_AB R70, R73, R72 ;  /* 0x000000484946723e */ /* 0x000fe400000010ff */
[----:B------:R-:W-:-:S02]  /*18470*/  F2FP.BF16.F32.PACK_AB R71, R75, R74 ;  /* 0x0000004a4b47723e */ /* 0x000fc400000010ff */
[----:B------:R-:W-:Y:S02]  /*18480*/  F2FP.BF16.F32.PACK_AB R77, R79, R78 ;  /* 0x0000004e4f4d723e */ /* 0x000fe400000010ff */
[----:B------:R-:W-:Y:S01]  /*18490*/  F2FP.BF16.F32.PACK_AB R84, R85, R84 ;  /* 0x000000545554723e */ /* 0x000fe200000010ff */
[----:B------:R-:W-:Y:S01]  /*184a0*/  STSM.16.M88.4 [R148], R44 ;  /* 0x0000002c94007844 */ /* 0x000fe20000000200 */
[----:B------:R-:W-:Y:S01]  /*184b0*/  LOP3.LUT R8, R9, R8, RZ, 0x3c, !PT ;  /* 0x0000000809087212 */ /* 0x000fe200078e3cff */
[----:B------:R-:W-:Y:S01]  /*184c0*/  IMAD.X R9, RZ, RZ, R5, P1 ;  /* 0x000000ffff097224 */ /* 0x000fe200008e0605 */
[----:B------:R-:W-:Y:S02]  /*184d0*/  MOV R12, R12 ;  /* 0x0000000c000c7202 */ /* 0x000fe40000000f00 */
[----:B------:R-:W-:Y:S02]  /*184e0*/  F2FP.BF16.F32.PACK_AB R78, R81, R80 ;  /* 0x00000050514e723e */ /* 0x000fe400000010ff */
[----:B------:R-:W-:-:S02]  /*184f0*/  F2FP.BF16.F32.PACK_AB R79, R83, R82 ;  /* 0x00000052534f723e */ /* 0x000fc400000010ff */
[----:B------:R-:W-:Y:S02]  /*18500*/  F2FP.BF16.F32.PACK_AB R85, R87, R86 ;  /* 0x000000565755723e */ /* 0x000fe400000010ff */
[----:B------:R-:W-:Y:S01]  /*18510*/  F2FP.BF16.F32.PACK_AB R92, R93, R92 ;  /* 0x0000005c5d5c723e */ /* 0x000fe200000010ff */
[----:B------:R-:W-:Y:S01]  /*18520*/  IMAD.X R5, RZ, RZ, R5, P2 ;  /* 0x000000ffff057224 */ /* 0x000fe200010e0605 */
[----:B------:R-:W-:Y:S01]  /*18530*/  MOV R26, R26 ;  /* 0x0000001a001a7202 */ /* 0x000fe20000000f00 */
[----:B------:R-:W-:Y:S01]  /*18540*/  STSM.16.M88.4 [R146], R52 ;  /* 0x0000003492007844 */ /* 0x000fe20000000200 */
[----:B------:R-:W-:Y:S02]  /*18550*/  F2FP.BF16.F32.PACK_AB R86, R89, R88 ;  /* 0x000000585956723e */ /* 0x000fe400000010ff */
[----:B------:R-:W-:Y:S02]  /*18560*/  F2FP.BF16.F32.PACK_AB R87, R91, R90 ;  /* 0x0000005a5b57723e */ /* 0x000fe400000010ff */
[----:B------:R-:W-:-:S02]  /*18570*/  F2FP.BF16.F32.PACK_AB R93, R95, R94 ;  /* 0x0000005e5f5d723e */ /* 0x000fc400000010ff */
[----:B------:R-:W-:Y:S01]  /*18580*/  F2FP.BF16.F32.PACK_AB R100, R101, R100 ;  /* 0x000000646564723e */ /* 0x000fe200000010ff */
[----:B------:R-:W-:Y:S01]  /*18590*/  STSM.16.M88.4 [R144], R60 ;  /* 0x0000003c90007844 */ /* 0x000fe20000000200 */
[----:B------:R-:W-:Y:S02]  /*185a0*/  MOV R24, R24 ;  /* 0x0000001800187202 */ /* 0x000fe40000000f00 */
[----:B------:R-:W-:Y:S02]  /*185b0*/  F2FP.BF16.F32.PACK_AB R94, R97, R96 ;  /* 0x00000060615e723e */ /* 0x000fe400000010ff */
[----:B------:R-:W-:Y:S02]  /*185c0*/  F2FP.BF16.F32.PACK_AB R95, R99, R98 ;  /* 0x00000062635f723e */ /* 0x000fe400000010ff */
[----:B------:R-:W-:Y:S02]  /*185d0*/  F2FP.BF16.F32.PACK_AB R101, R103, R102 ;  /* 0x000000666765723e */ /* 0x000fe400000010ff */
[----:B------:R-:W-:Y:S01]  /*185e0*/  F2FP.BF16.F32.PACK_AB R108, R109, R108 ;  /* 0x0000006c6d6c723e */ /* 0x000fe200000010ff */
[----:B------:R-:W-:Y:S01]  /*185f0*/  STSM.16.M88.4 [R142], R68 ;  /* 0x000000448e007844 */ /* 0x000fe20000000200 */
[----:B------:R-:W-:-:S02]  /*18600*/  LOP3.LUT R4, R6, R4, RZ, 0x3c, !PT ;  /* 0x0000000406047212 */ /* 0x000fc400078e3cff */
        /* <DEDUP_REMOVED lines=9> */
[----:B------:R-:W-:Y:S02]  /*186a0*/  F2FP.BF16.F32.PACK_AB R117, R119, R118 ;  /* 0x000000767775723e */ /* 0x000fe400000010ff */
[----:B------:R-:W-:Y:S01]  /*186b0*/  F2FP.BF16.F32.PACK_AB R124, R125, R124 ;  /* 0x0000007c7d7c723e */ /* 0x000fe200000010ff */
[----:B------:R-:W-:Y:S01]  /*186c0*/  STSM.16.M88.4 [R26], R84 ;  /* 0x000000541a007844 */ /* 0x000fe20000000200 */
[----:B------:R-:W-:Y:S01]  /*186d0*/  MOV R10, R10 ;  /* 0x0000000a000a7202 */ /* 0x000fe20000000f00 */
[----:B------:R-:W-:Y:S01]  /*186e0*/  IMAD.U32 R13, RZ, RZ, UR9 ;  /* 0x00000009ff0d7e24 */ /* 0x000fe2000f8e00ff */
[----:B------:R-:W-:-:S02]  /*186f0*/  F2FP.BF16.F32.PACK_AB R118, R121, R120 ;  /* 0x000000787976723e */ /* 0x000fc400000010ff */
[----:B------:R-:W-:Y:S01]  /*18700*/  F2FP.BF16.F32.PACK_AB R119, R123, R122 ;  /* 0x0000007a7b77723e */ /* 0x000fe200000010ff */
[----:B0-----:R-:W-:Y:S01]  /*18710*/  IMAD.U32 R12, RZ, RZ, UR8 ;  /* 0x00000008ff0c7e24 */ /* 0x001fe2000f8e00ff */
[----:B------:R-:W-:Y:S02]  /*18720*/  F2FP.BF16.F32.PACK_AB R125, R127, R126 ;  /* 0x0000007e7f7d723e */ /* 0x000fe400000010ff */
[----:B------:R-:W-:Y:S01]  /*18730*/  F2FP.BF16.F32.PACK_AB R132, R133, R132 ;  /* 0x000000848584723e */ /* 0x000fe200000010ff */
[----:B------:R-:W-:Y:S01]  /*18740*/  STSM.16.M88.4 [R24], R92 ;  /* 0x0000005c18007844 */ /* 0x000fe20000000200 */
[----:B------:R-:W-:Y:S01]  /*18750*/  MOV R8, R8 ;  /* 0x0000000800087202 */ /* 0x000fe20000000f00 */
[----:B------:R-:W-:Y:S01]  /*18760*/  ULDC.64 UR8, c[0x0][0xc08] ;  /* 0x0003020000087ab9 */ /* 0x000fe20000000a00 */
[----:B------:R-:W-:Y:S02]  /*18770*/  F2FP.BF16.F32.PACK_AB R126, R129, R128 ;  /* 0x00000080817e723e */ /* 0x000fe400000010ff */
[----:B------:R-:W-:-:S02]  /*18780*/  F2FP.BF16.F32.PACK_AB R127, R131, R130 ;  /* 0x00000082837f723e */ /* 0x000fc400000010ff */
[----:B------:R-:W-:Y:S01]  /*18790*/  F2FP.BF16.F32.PACK_AB R133, R135, R134 ;  /* 0x000000868785723e */ /* 0x000fe200000010ff */
[----:B------:R0:W-:Y:S01]  /*187a0*/  STSM.16.M88.4 [R20], R100 ;  /* 0x0000006414007844 */ /* 0x0001e20000000200 */
[----:B------:R-:W-:Y:S02]  /*187b0*/  MOV R4, R4 ;  /* 0x0000000400047202 */ /* 0x000fe40000000f00 */
[----:B------:R-:W-:Y:S02]  /*187c0*/  F2FP.BF16.F32.PACK_AB R134, R137, R136 ;  /* 0x000000888986723e */ /* 0x000fe400000010ff */
[----:B------:R-:W-:Y:S01]  /*187d0*/  F2FP.BF16.F32.PACK_AB R135, R139, R138 ;  /* 0x0000008a8b87723e */ /* 0x000fe200000010ff */
[----:B------:R-:W-:Y:S01]  /*187e0*/  STSM.16.M88.4 [R14], R108 ;  /* 0x0000006c0e007844 */ /* 0x000fe20000000200 */
[----:B------:R-:W-:-:S03]  /*187f0*/  UISETP.NE.U32.AND UP0, UPT, UR8, URZ, UPT ;  /* 0x0000003f0800728c */ /* 0x000fc6000bf05070 */
[----:B------:R-:W-:Y:S01]  /*18800*/  STSM.16.M88.4 [R10], R116 ;  /* 0x000000740a007844 */ /* 0x000fe20000000200 */
[----:B------:R-:W-:-:S03]  /*18810*/  UISETP.NE.AND.EX UP0, UPT, UR9, URZ, UPT, UP0 ;  /* 0x0000003f0900728c */ /* 0x000fc6000bf05300 */
[----:B------:R-:W-:Y:S01]  /*18820*/  STSM.16.M88.4 [R8], R124 ;  /* 0x0000007c08007844 */ /* 0x000fe20000000200 */
[----:B------:R-:W-:Y:S01]  /*18830*/  ISETP.NE.U32.AND P1, PT, RZ, UR10, PT ;  /* 0x0000000aff007c0c */ /* 0x000fe2000bf25070 */
[----:B------:R-:W-:Y:S01]  /*18840*/  IMAD.U32 R9, RZ, RZ, UR4 ;  /* 0x00000004ff097e24 */ /* 0x000fe2000f8e00ff */
[----:B------:R-:W-:Y:S01]  /*18850*/  PLOP3.LUT P0, PT, PT, PT, UP0, 0x80, 0x0 ;  /* 0x000000000000781c */ /* 0x000fe20003f0f008 */
[----:B------:R1:W-:Y:S01]  /*18860*/  STSM.16.M88.4 [R4], R132 ;  /* 0x0000008404007844 */ /* 0x0003e20000000200 */
[----:B------:R-:W-:Y:S01]  /*18870*/  BAR.SYNC.DEFER_BLOCKING 0x1, 0x100 ;  /* 0x0044000000007b1d */ /* 0x000fe20000010000 */
[----:B------:R-:W-:-:S05]  /*18880*/  ISETP.NE.AND.EX P1, PT, RZ, UR11, PT, P1 ;  /* 0x0000000bff007c0c */ /* 0x000fca000bf25310 */
[----:B------:R-:W-:Y:S02]  /*18890*/  @UP0 ULDC.64 UR8, c[0x0][0xc08] ;  /* 0x0003020000080ab9 */ /* 0x000fe40000000a00 */
[----:B0-----:R-:W0:Y:S01]  /*188a0*/  LDC R20, c[0x0][0xbe8] ;  /* 0x0002fa00ff147b82 */ /* 0x001e220000000800 */
[----:B------:R-:W-:Y:S01]  /*188b0*/  @UP0 UIMAD.WIDE UR8, UR60, 0x4, UR8 ;  /* 0x000000043c0808a5 */ /* 0x000fe2000f8e0208 */
[----:B------:R-:W-:-:S05]  /*188c0*/  ULDC UR4, c[0x0][0xad4] ;  /* 0x0002b50000047ab9 */ /* 0x000fca0000000800 */
[----:B-1----:R-:W-:Y:S02]  /*188d0*/  IMAD.U32 R4, RZ, RZ, UR8 ;  /* 0x00000008ff047e24 */ /* 0x002fe4000f8e00ff */
[----:B------:R-:W-:Y:S01]  /*188e0*/  IMAD.U32 R5, RZ, RZ, UR9 ;  /* 0x00000009ff057e24 */ /* 0x000fe2000f8e00ff */
[----:B------:R1:W5:Y:S04]  /*188f0*/  @P1 LDG.E R11, desc[UR36][R12.64] ;  /* 0x000000240c0b1981 */ /* 0x000368000c1e1900 */
[----:B------:R1:W5:Y:S01]  /*18900*/  @P0 LDG.E R9, desc[UR36][R4.64] ;  /* 0x0000002404090981 */ /* 0x000362000c1e1900 */
[----:B------:R-:W-:-:S04]  /*18910*/  UISETP.NE.AND UP0, UPT, UR43, URZ, UPT ;  /* 0x0000003f2b00728c */ /* 0x000fc8000bf05270 */
[----:B------:R-:W-:Y:S01]  /*18920*/  USEL UR4, UR43, UR4, UP0 ;  /* 0x000000042b047287 */ /* 0x000fe20008000000 */
[----:B------:R-:W-:Y:S11]  /*18930*/  @P0 BRA `(.L_x_11685) ;  /* 0x0000000000100947 */ /* 0x000ff60003800000 */
[----:B------:R-:W-:Y:S05]  /*18940*/  @!P1 BRA `(.L_x_11685) ;  /* 0x00000000000c9947 */ /* 0x000fea0003800000 */
[----:B-1----:R-:W2:Y:S04]  /*18950*/  LDG.E R4, desc[UR36][R12.64] ;  /* 0x000000240c047981 */ /* 0x002ea8000c1e1900 */
[----:B-----5:R-:W2:Y:S02]  /*18960*/  LDG.E R9, desc[UR36][R12.64+0x4] ;  /* 0x000004240c097981 */ /* 0x020ea4000c1e1900 */
[----:B--2---:R-:W-:-:S07]  /*18970*/  IMAD.IADD R9, R9, 0x1, -R4 ;  /* 0x0000000109097824 */ /* 0x004fce00078e0a04 */
.L_x_11685:
[----:B-1----:R-:W2:Y:S04]  /*18980*/  LDL R4, [R1+0x454] ;  /* 0x0004540001047983 */ /* 0x002ea80000100800 */
[----:B------:R-:W3:Y:S01]  /*18990*/  LDL R8, [R1+0x45c] ;  /* 0x00045c0001087983 */ /* 0x000ee20000100800 */
[----:B0----5:R-:W-:Y:S02]  /*189a0*/  IMAD R6, R9, R20, RZ ;  /* 0x0000001409067224 */ /* 0x021fe400078e02ff */
[----:B------:R-:W-:Y:S01]  /*189b0*/  VIADD R25, R176, UR38 ;  /* 0x00000026b0197c36 */ /* 0x000fe20008000000 */
[----:B------:R-:W-:Y:S01]  /*189c0*/  ISETP.NE.AND P2, PT, R20, 0x1, PT ;  /* 0x000000011400780c */ /* 0x000fe20003f45270 */
[----:B------:R-:W-:Y:S01]  /*189d0*/  UISETP.GT.AND UP1, UPT, UR4, 0x1, UPT ;  /* 0x000000010400788c */ /* 0x000fe2000bf24270 */
[----:B------:R-:W-:-:S03]  /*189e0*/  UMOV UR19, 0x9b8 ;  /* 0x000009b800137882 */ /* 0x000fc60000000000 */
[----:B------:R-:W-:-:S08]  /*189f0*/  USEL UR19, UR19, 0x978, UP1 ;  /* 0x0000097813137887 */ /* 0x000fd00008800000 */
[----:B------:R-:W0:Y:S01]  /*18a00*/  @P2 LDC R5, c[0x0][0xbf0] ;  /* 0x0002fc00ff052b82 */ /* 0x000e220000000800 */
[----:B------:R-:W-:Y:S01]  /*18a10*/  UISETP.NE.U32.AND UP0, UPT, UR10, URZ, UPT ;  /* 0x0000003f0a00728c */ /* 0x000fe2000bf05070 */
[----:B------:R-:W-:Y:S01]  /*18a20*/  UMOV UR4, URZ ;  /* 0x0000003f00047c82 */ /* 0x000fe20008000000 */
[----:B------:R-:W-:Y:S01]  /*18a30*/  USHF.R.S32.HI UR10, URZ, 0x1f, UR60 ;  /* 0x0000001f3f0a7899 */ /* 0x000fe2000801143c */
[----:B------:R-:W-:Y:S01]  /*18a40*/  @P1 R2UR UR4, R11 ;  /* 0x000000000b0412ca */ /* 0x000fe200000e0000 */
[----:B------:R-:W-:Y:S02]  /*18a50*/  UISETP.NE.AND.EX UP0, UPT, UR11, URZ, UPT, UP0 ;  /* 0x0000003f0b00728c */ /* 0x000fe4000bf05300 */
[----:B------:R-:W-:Y:S02]  /*18a60*/  USEL UR9, UR59, URZ, UP1 ;  /* 0x0000003f3b097287 */ /* 0x000fe40008800000 */
[----:B------:R-:W-:Y:S02]  /*18a70*/  USEL UR8, UR60, URZ, !UP0 ;  /* 0x0000003f3c087287 */ /* 0x000fe4000c000000 */
[----:B------:R-:W-:Y:S01]  /*18a80*/  USEL UR18, UR10, URZ, !UP0 ;  /* 0x0000003f0a127287 */ /* 0x000fe2000c000000 */
[----:B------:R-:W-:-:S02]  /*18a90*/  ULDC.64 UR12, c[0x0][UR19+0x220] ;  /* 0x00008800130c7abb */ /* 0x000fc40008000a00 */
[----:B------:R-:W-:Y:S01]  /*18aa0*/  ULDC.64 UR10, c[0x0][UR19+0x218] ;  /* 0x00008600130a7abb */ /* 0x000fe20008000a00 */
[----:B------:R-:W-:Y:S01]  /*18ab0*/  ULDC.64 UR14, c[0x0][UR19+0x228] ;  /* 0x00008a00130e7abb */ /* 0x000fe20008000a00 */
[----:B------:R-:W-:Y:S02]  /*18ac0*/  UIMAD UR13, UR13, UR8, URZ ;  /* 0x000000080d0d72a4 */ /* 0x000fe4000f8e023f */
[----:B------:R-:W-:Y:S02]  /*18ad0*/  UIMAD.WIDE.U32 UR16, UR10, UR58, URZ ;  /* 0x0000003a0a1072a5 */ /* 0x000fe4000f8e003f */
[----:B------:R-:W-:Y:S01]  /*18ae0*/  UIMAD UR20, UR11, UR58, URZ ;  /* 0x0000003a0b1472a4 */ /* 0x000fe2000f8e023f */
[----:B--2---:R-:W-:Y:S02]  /*18af0*/  LOP3.LUT P0, RZ, R4, 0x3, RZ, 0xc0, !PT ;  /* 0x0000000304ff7812 */ /* 0x004fe4000780c0ff */
[----:B------:R-:W1:Y:S02]  /*18b00*/  @P2 LDC R4, c[0x0][0xbec] ;  /* 0x0002fb00ff042b82 */ /* 0x000e640000000800 */
[----:B------:R-:W-:-:S13]  /*18b10*/  ISETP.GE.OR P3, PT, R25, R6, P0 ;  /* 0x000000061900720c */ /* 0x000fda0000766670 */
[----:B------:R-:W2:Y:S01]  /*18b20*/  @!P3 LDL R13, [R1+0x1e0] ;  /* 0x0001e000010db983 */ /* 0x000ea20000100800 */
[----:B---3--:R-:W-:Y:S01]  /*18b30*/  VIADD R21, R8, UR38 ;  /* 0x0000002608157c36 */ /* 0x008fe20008000000 */
[----:B------:R-:W-:Y:S02]  /*18b40*/  UIMAD.WIDE.U32 UR10, UR12, UR8, URZ ;  /* 0x000000080c0a72a5 */ /* 0x000fe4000f8e003f */
[----:B------:R-:W-:Y:S01]  /*18b50*/  UIMAD.WIDE.U32 UR22, UR14, UR9, URZ ;  /* 0x000000090e1672a5 */ /* 0x000fe2000f8e003f */
[----:B------:R-:W-:Y:S01]  /*18b60*/  IMAD.MOV.U32 R9, RZ, RZ, R21 ;  /* 0x000000ffff097224 */ /* 0x000fe200078e0015 */
[----:B------:R-:W-:Y:S02]  /*18b70*/  UIMAD UR9, UR15, UR9, URZ ;  /* 0x000000090f0972a4 */ /* 0x000fe4000f8e023f */
[----:B------:R-:W-:Y:S01]  /*18b80*/  UIMAD UR13, UR12, UR18, UR13 ;  /* 0x000000120c0d72a4 */ /* 0x000fe2000f8e020d */
[----:B-1----:R-:W-:Y:S01]  /*18b90*/  @P2 IMAD.HI.U32 R4, R21, R4, RZ ;  /* 0x0000000415042227 */ /* 0x002fe200078e00ff */
[----:B------:R-:W-:-:S02]  /*18ba0*/  UIADD3 UR16, UP0, UP2, UR10, UR16, UR4 ;  /* 0x000000100a107290 */ /* 0x000fc4000fa1e004 */
[----:B------:R-:W-:Y:S02]  /*18bb0*/  UIADD3 UR10, UR23, UR9, URZ ;  /* 0x00000009170a7290 */ /* 0x000fe4000fffe03f */
[----:B0-----:R-:W-:Y:S01]  /*18bc0*/  @P2 SHF.R.U32.HI R9, RZ, R5, R4 ;  /* 0x00000005ff092219 */ /* 0x001fe20000011604 */
[----:B------:R-:W-:Y:S01]  /*18bd0*/  UIADD3 UR20, UR17, UR20, URZ ;  /* 0x0000001411147290 */ /* 0x000fe2000fffe03f */
[----:B------:R-:W-:Y:S01]  /*18be0*/  IMAD.U32 R4, RZ, RZ, UR22 ;  /* 0x00000016ff047e24 */ /* 0x000fe2000f8e00ff */
[----:B------:R-:W-:Y:S01]  /*18bf0*/  UIADD3 UR9, UR11, UR13, URZ ;  /* 0x0000000d0b097290 */ /* 0x000fe2000fffe03f */
[----:B------:R-:W-:Y:S01]  /*18c00*/  IMAD.U32 R5, RZ, RZ, UR23 ;  /* 0x00000017ff057e24 */ /* 0x000fe2000f8e00ff */
[----:B------:R-:W-:Y:S01]  /*18c10*/  USHF.R.S32.HI UR14, URZ, 0x1f, UR4 ;  /* 0x0000001f3f0e7899 */ /* 0x000fe20008011404 */
[----:B------:R-:W-:Y:S01]  /*18c20*/  IMAD.MOV R11, RZ, RZ, -R9 ;  /* 0x000000ffff0b7224 */ /* 0x000fe200078e0a09 */
[----:B------:R-:W-:Y:S01]  /*18c30*/  IADD3 R4, P1, P4, R9, UR16, R4 ;  /* 0x0000001009047c10 */ /* 0x000fe2000fc3e004 */
[----:B------:R-:W-:Y:S01]  /*18c40*/  IMAD.U32 R10, RZ, RZ, UR10 ;  /* 0x0000000aff0a7e24 */ /* 0x000fe2000f8e00ff */
[----:B------:R-:W-:Y:S01]  /*18c50*/  UIADD3.X UR9, UR9, UR20, UR14, UP0, UP2 ;  /* 0x0000001409097290 */ /* 0x000fe200087e440e */
[----:B------:R-:W-:Y:S01]  /*18c60*/  IMAD R11, R20, R11, R21 ;  /* 0x0000000b140b7224 */ /* 0x000fe200078e0215 */
[----:B------:R-:W-:Y:S01]  /*18c70*/  SHF.R.S32.HI R5, RZ, 0x1f, R9 ;  /* 0x0000001fff057819 */ /* 0x000fe20000011409 */
[----:B------:R-:W-:Y:S01]  /*18c80*/  ULDC.64 UR10, c[0x0][UR19+0x210] ;  /* 0x00008400130a7abb */ /* 0x000fe20008000a00 */
[----:B------:R-:W-:Y:S01]  /*18c90*/  ULDC.64 UR12, c[0x0][0xba8] ;  /* 0x0002ea00000c7ab9 */ /* 0x000fe20000000a00 */
[----:B------:R-:W-:Y:S01]  /*18ca0*/  IMAD R9, R11, UR11, RZ ;  /* 0x0000000b0b097c24 */ /* 0x000fe2000f8e02ff */
[----:B------:R-:W-:Y:S01]  /*18cb0*/  SHF.R.S32.HI R8, RZ, 0x1f, R11 ;  /* 0x0000001fff087819 */ /* 0x000fe2000001140b */
[----:B------:R-:W-:Y:S01]  /*18cc0*/  @!UP1 ULDC UR12, c[0x0][0xb50] ;  /* 0x0002d400000c9ab9 */ /* 0x000fe20000000800 */
[----:B------:R-:W-:Y:S01]  /*18cd0*/  IADD3.X R5, R5, UR9, R10, P1, P4 ;  /* 0x0000000905057c10 */ /* 0x000fe20008fe840a */
[----:B------:R-:W-:-:S02]  /*18ce0*/  @!UP1 ULDC UR13, c[0x0][0xb54] ;  /* 0x0002d500000d9ab9 */ /* 0x000fc40000000800 */
[----:B------:R-:W-:Y:S02]  /*18cf0*/  IMAD R9, R8, UR10, R9 ;  /* 0x0000000a08097c24 */ /* 0x000fe4000f8e0209 */
[----:B------:R-:W-:-:S04]  /*18d00*/  IMAD.WIDE.U32 R4, R11, UR10, R4 ;  /* 0x0000000a0b047c25 */ /* 0x000fc8000f8e0004 */
[----:B------:R-:W-:Y:S01]  /*18d10*/  IMAD.IADD R5, R5, 0x1, R9 ;  /* 0x0000000105057824 */ /* 0x000fe200078e0209 */
[----:B------:R-:W-:Y:S01]  /*18d20*/  LEA R10, P1, R4, UR12, 0x2 ;  /* 0x0000000c040a7c11 */ /* 0x000fe2000f8210ff */
[----:B------:R-:W-:-:S03]  /*18d30*/  VIADD R11, R25, 0x8 ;  /* 0x00000008190b7836 */ /* 0x000fc60000000000 */
[----:B------:R-:W-:Y:S01]  /*18d40*/  LEA.HI.X R12, R4, UR13, R5, 0x2, P1 ;  /* 0x0000000d040c7c11 */ /* 0x000fe200088f1405 */
[----:B------:R-:W-:Y:S01]  /*18d50*/  SHFL.IDX PT, R8, R10, RZ, 0x1c1f ;  /* 0x001c1fff0a087589 */ /* 0x000fe200000e0000 */
[----:B------:R-:W-:-:S03]  /*18d60*/  ISETP.GE.OR P0, PT, R11, R6, P0 ;  /* 0x000000060b00720c */ /* 0x000fc60000706670 */
[----:B------:R-:W2:Y:S04]  /*18d70*/  SHFL.IDX PT, R9, R12, RZ, 0x1c1f ;  /* 0x001c1fff0c097589 */ /* 0x000ea800000e0000 */
[----:B--2---:R-:W-:Y:S06]  /*18d80*/  @!P3 ST.E desc[UR36][R8.64], R13 ;  /* 0x0000000d0800b985 */ /* 0x004fec000c101924 */
[----:B------:R-:W2:Y:S01]  /*18d90*/  @!P0 LDL R15, [R1+0x1e4] ;  /* 0x0001e400010f8983 */ /* 0x000ea20000100800 */
[----:B------:R-:W-:-:S02]  /*18da0*/  PLOP3.LUT P1, PT, PT, PT, UP1, 0x80, 0x0 ;  /* 0x000000000000781c */ /* 0x000fc40003f2f018 */
[-C--:B------:R-:W-:Y:S01]  /*18db0*/  ISETP.GE.AND P3, PT, R25, R6.reuse, PT ;  /* 0x000000061900720c */ /* 0x080fe20003f66270 */
[----:B------:R-:W-:Y:S04]  /*18dc0*/  SHFL.IDX PT, R4, R10, 0x1, 0x1c1f ;  /* 0x003c1f000a047f89 */ /* 0x000fe800000e0000 */
[----:B------:R-:W2:Y:S04]  /*18dd0*/  SHFL.IDX PT, R5, R12, 0x1, 0x1c1f ;  /* 0x003c1f000c057f89 */ /* 0x000ea800000e0000 */
[----:B--2---:R0:W-:Y:S01]  /*18de0*/  @!P0 ST.E desc[UR36][R4.64], R15 ;  /* 0x0000000f04008985 */ /* 0x0041e2000c101924 */
[----:B------:R-:W-:Y:S01]  /*18df0*/  ISETP.GE.AND P0, PT, R11, R6, PT ;  /* 0x000000060b00720c */ /* 0x000fe20003f06270 */
[----:B------:R-:W-:-:S12]  /*18e00*/  @P1 BRA `(.L_x_11686) ;  /* 0x0000000c00c81947 */ /* 0x000fd80003800000 */
[----:B0-----:R-:W-:Y:S01]  /*18e10*/  IMAD R5, R213, 0x40, R18 ;  /* 0x00000040d5057824 */ /* 0x001fe200078e0212 */
[----:B------:R-:W-:Y:S01]  /*18e20*/  ULDC.64 UR12, c[0x0][0xaa0] ;  /* 0x0002a800000c7ab9 */ /* 0x000fe20000000a00 */
[----:B------:R-:W0:Y:S02]  /*18e30*/  @P2 LDC R21, c[0x0][0xbf0] ;  /* 0x0002fc00ff152b82 */ /* 0x000e240000000800 */
        /* <DEDUP_REMOVED lines=12> */
[----:B------:R-:W-:Y:S01]  /*18f00*/  IMAD.X R25, RZ, RZ, R3, P3 ;  /* 0x000000ffff197224 */ /* 0x000fe200018e0603 */
[C---:B------:R-:W-:Y:S02]  /*18f10*/  IADD3 R33, P0, R2.reuse, 0x4000, RZ ;  /* 0x0000400002217810 */ /* 0x040fe40007f1e0ff */
[C---:B------:R-:W-:Y:S01]  /*18f20*/  IADD3 R37, P6, R2.reuse, 0x5000, RZ ;  /* 0x0000500002257810 */ /* 0x040fe20007fde0ff */
[----:B------:R-:W-:Y:S01]  /*18f30*/  UIMAD UR9, UR14, UR12, URZ ;  /* 0x0000000c0e0972a4 */ /* 0x000fe2000f8e023f */
[C---:B------:R-:W-:Y:S01]  /*18f40*/  IADD3 R41, P5, R2.reuse, 0x6000, RZ ;  /* 0x0000600002297810 */ /* 0x040fe20007fbe0ff */
[----:B------:R-:W-:Y:S01]  /*18f50*/  UIMAD.WIDE.U32 UR10, UR4, UR12, URZ ;  /* 0x0000000c040a72a5 */ /* 0x000fe2000f8e003f */
[C---:B------:R-:W-:Y:S01]  /*18f60*/  IADD3 R45, P4, R2.reuse, 0x7000, RZ ;  /* 0x00007000022d7810 */ /* 0x040fe20007f9e0ff */
[----:B------:R-:W5:Y:S01]  /*18f70*/  LD.E.128 R12, desc[UR36][R12.64] ;  /* 0x000000240c0c7980 */ /* 0x000f62000c101d00 */
[----:B------:R-:W-:-:S02]  /*18f80*/  IADD3 R49, P3, R2, 0x8000, RZ ;  /* 0x0000800002317810 */ /* 0x000fc40007f7e0ff */
[----:B------:R-:W-:Y:S01]  /*18f90*/  SHF.R.U64 R28, R28, 0x3, RZ ;  /* 0x000000031c1c7819 */ /* 0x000fe200000012ff */
[----:B------:R-:W5:Y:S01]  /*18fa0*/  LD.E.128 R24, desc[UR36][R24.64] ;  /* 0x0000002418187980 */ /* 0x000f62000c101d00 */
[----:B------:R-:W-:Y:S02]  /*18fb0*/  LOP3.LUT R32, R33, 0x380, RZ, 0xc0, !PT ;  /* 0x0000038021207812 */ /* 0x000fe400078ec0ff */
[----:B------:R-:W-:Y:S02]  /*18fc0*/  LOP3.LUT R36, R37, 0x380, RZ, 0xc0, !PT ;  /* 0x0000038025247812 */ /* 0x000fe400078ec0ff */
[----:B------:R-:W-:Y:S02]  /*18fd0*/  LOP3.LUT R40, R41, 0x380, RZ, 0xc0, !PT ;  /* 0x0000038029287812 */ /* 0x000fe400078ec0ff */
[----:B------:R-:W-:Y:S02]  /*18fe0*/  LOP3.LUT R44, R45, 0x380, RZ, 0xc0, !PT ;  /* 0x000003802d2c7812 */ /* 0x000fe400078ec0ff */
[----:B------:R-:W-:-:S02]  /*18ff0*/  LOP3.LUT R48, R49, 0x380, RZ, 0xc0, !PT ;  /* 0x0000038031307812 */ /* 0x000fc400078ec0ff */
[----:B------:R-:W-:Y:S01]  /*19000*/  LOP3.LUT R28, R28, R29, RZ, 0x3c, !PT ;  /* 0x0000001d1c1c7212 */ /* 0x000fe200078e3cff */
[----:B------:R-:W-:Y:S01]  /*19010*/  IMAD.X R29, RZ, RZ, R3, P1 ;  /* 0x000000ffff1d7224 */ /* 0x000fe200008e0603 */
[----:B------:R-:W-:Y:S02]  /*19020*/  IADD3 R53, P1, R2, 0x9000, RZ ;  /* 0x0000900002357810 */ /* 0x000fe40007f3e0ff */
[----:B------:R-:W-:Y:S02]  /*19030*/  SHF.R.U64 R32, R32, 0x3, RZ ;  /* 0x0000000320207819 */ /* 0x000fe400000012ff */
[----:B------:R-:W-:Y:S02]  /*19040*/  SHF.R.U64 R36, R36, 0x3, RZ ;  /* 0x0000000324247819 */ /* 0x000fe400000012ff */
[----:B------:R-:W-:Y:S01]  /*19050*/  LOP3.LUT R9, R2, 0x380, RZ, 0xc0, !PT ;  /* 0x0000038002097812 */ /* 0x000fe200078ec0ff */
[----:B------:R-:W-:Y:S01]  /*19060*/  UIMAD UR9, UR4, UR13, UR9 ;  /* 0x0000000d040972a4 */ /* 0x000fe2000f8e0209 */
[----:B------:R-:W-:Y:S01]  /*19070*/  SHF.R.U64 R40, R40, 0x3, RZ ;  /* 0x0000000328287819 */ /* 0x000fe200000012ff */
[----:B------:R-:W5:Y:S01]  /*19080*/  LD.E.128 R28, desc[UR36][R28.64] ;  /* 0x000000241c1c7980 */ /* 0x000f62000c101d00 */
[----:B------:R-:W-:Y:S01]  /*19090*/  SHF.R.U64 R44, R44, 0x3, RZ ;  /* 0x000000032c2c7819 */ /* 0x000fe200000012ff */
[----:B------:R-:W-:Y:S01]  /*190a0*/  ULDC.64 UR12, c[0x0][0xae8] ;  /* 0x0002ba00000c7ab9 */ /* 0x000fe20000000a00 */
[----:B------:R-:W-:-:S02]  /*190b0*/  SHF.R.U64 R48, R48, 0x3, RZ ;  /* 0x0000000330307819 */ /* 0x000fc400000012ff */
        /* <DEDUP_REMOVED lines=13> */
[----:B------:R-:W-:Y:S01]  /*19190*/  UIADD3 UR11, UR11, UR9, URZ ;  /* 0x000000090b0b7290 */ /* 0x000fe2000fffe03f */
[C---:B------:R-:W-:Y:S01]  /*191a0*/  IADD3 R61, P6, R2.reuse, 0xb000, RZ ;  /* 0x0000b000023d7810 */ /* 0x040fe20007fde0ff */
[----:B------:R-:W-:Y:S01]  /*191b0*/  USHF.R.S32.HI UR4, URZ, 0x1f, UR8 ;  /* 0x0000001f3f047899 */ /* 0x000fe20008011408 */
[C---:B------:R-:W-:Y:S01]  /*191c0*/  IADD3 R65, P5, R2.reuse, 0xc000, RZ ;  /* 0x0000c00002417810 */ /* 0x040fe20007fbe0ff */
[----:B------:R-:W5:Y:S01]  /*191d0*/  LD.E.128 R32, desc[UR36][R32.64] ;  /* 0x0000002420207980 */ /* 0x000f62000c101d00 */
[C---:B------:R-:W-:Y:S02]  /*191e0*/  IADD3 R69, P4, R2.reuse, 0xd000, RZ ;  /* 0x0000d00002457810 */ /* 0x040fe40007f9e0ff */
[----:B------:R-:W-:Y:S01]  /*191f0*/  IADD3 R73, P3, R2, 0xe000, RZ ;  /* 0x0000e00002497810 */ /* 0x000fe20007f7e0ff */
[----:B------:R-:W5:Y:S01]  /*19200*/  LD.E.128 R36, desc[UR36][R36.64] ;  /* 0x0000002424247980 */ /* 0x000f62000c101d00 */
[----:B------:R-:W-:-:S02]  /*19210*/  SHF.R.U64 R52, R52, 0x3, RZ ;  /* 0x0000000334347819 */ /* 0x000fc400000012ff */
        /* <DEDUP_REMOVED lines=8> */
[----:B------:R-:W-:Y:S01]  /*192a0*/  LOP3.LUT R52, R52, R53, RZ, 0x3c, !PT ;  /* 0x0000003534347212 */ /* 0x000fe200078e3cff */
[----:B------:R-:W-:Y:S01]  /*192b0*/  IMAD.X R53, RZ, RZ, R3, P1 ;  /* 0x000000ffff357224 */ /* 0x000fe200008e0603 */
[----:B------:R-:W-:-:S02]  /*192c0*/  IADD3 R5, P1, R2, 0xf000, RZ ;  /* 0x0000f00002057810 */ /* 0x000fc40007f3e0ff */
[----:B------:R-:W-:Y:S02]  /*192d0*/  SHF.R.U64 R56, R56, 0x3, RZ ;  /* 0x0000000338387819 */ /* 0x000fe400000012ff */
[----:B------:R-:W-:Y:S01]  /*192e0*/  SHF.R.U64 R60, R60, 0x3, RZ ;  /* 0x000000033c3c7819 */ /* 0x000fe200000012ff */
[----:B------:R-:W-:Y:S01]  /*192f0*/  IMAD.X R77, RZ, RZ, R3, P1 ;  /* 0x000000ffff4d7224 */ /* 0x000fe200008e0603 */
[----:B------:R-:W-:Y:S01]  /*19300*/  SHF.R.U64 R64, R64, 0x3, RZ ;  /* 0x0000000340407819 */ /* 0x000fe200000012ff */
[----:B------:R-:W-:Y:S01]  /*19310*/  UIMAD.WIDE.U32 UR10, UR58, UR12, UR10 ;  /* 0x0000000c3a0a72a5 */ /* 0x000fe2000f8e000a */
[----:B------:R-:W-:Y:S01]  /*19320*/  SHF.R.U64 R68, R68, 0x3, RZ ;  /* 0x0000000344447819 */ /* 0x000fe200000012ff */
[----:B------:R-:W5:Y:S01]  /*19330*/  LD.E.128 R52, desc[UR36][R52.64] ;  /* 0x0000002434347980 */ /* 0x000f62000c101d00 */
[----:B------:R-:W-:Y:S02]  /*19340*/  SHF.R.U64 R72, R72, 0x3, RZ ;  /* 0x0000000348487819 */ /* 0x000fe400000012ff */
[----:B------:R-:W-:-:S02]  /*19350*/  LOP3.LUT R2, R9, R2, RZ, 0x3c, !PT ;  /* 0x0000000209027212 */ /* 0x000fc400078e3cff */
        /* <DEDUP_REMOVED lines=11> */
[----:B------:R-:W-:Y:S01]  /*19410*/  LOP3.LUT R4, R5, 0x380, RZ, 0xc0, !PT ;  /* 0x0000038005047812 */ /* 0x000fe200078ec0ff */
[----:B------:R-:W-:-:S02]  /*19420*/  UIMAD UR11, UR58, UR13, UR11 ;  /* 0x0000000d3a0b72a4 */ /* 0x000fc4000f8e020b */
[----:B------:R-:W5:Y:S01]  /*19430*/  LD.E.128 R56, desc[UR36][R56.64] ;  /* 0x0000002438387980 */ /* 0x000f62000c101d00 */
[----:B------:R-:W-:Y:S01]  /*19440*/  SHF.R.U64 R4, R4, 0x3, RZ ;  /* 0x0000000304047819 */ /* 0x000fe200000012ff */
[----:B------:R-:W-:Y:S02]  /*19450*/  ULDC.64 UR12, c[0x0][0xaf0] ;  /* 0x0002bc00000c7ab9 */ /* 0x000fe40000000a00 */
[----:B------:R-:W5:Y:S01]  /*19460*/  LD.E.128 R60, desc[UR36][R60.64] ;  /* 0x000000243c3c7980 */ /* 0x000f62000c101d00 */
[----:B-1----:R-:W1:Y:S01]  /*19470*/  @P2 LDC R3, c[0x0][0xbec] ;  /* 0x0002fb00ff032b82 */ /* 0x002e620000000800 */
[----:B------:R-:W-:Y:S01]  /*19480*/  IMAD R2, R215, 0x20, R213 ;  /* 0x00000020d7027824 */ /* 0x000fe200078e02d5 */
[----:B------:R-:W-:Y:S01]  /*19490*/  LOP3.LUT R76, R4, R5, RZ, 0x3c, !PT ;  /* 0x00000005044c7212 */ /* 0x000fe200078e3cff */
[----:B------:R-:W5:Y:S02]  /*194a0*/  LD.E.128 R64, desc[UR36][R64.64] ;  /* 0x0000002440407980 */ /* 0x000f64000c101d00 */
[----:B------:R-:W-:Y:S01]  /*194b0*/  VIADD R80, R2, UR38 ;  /* 0x0000002602507c36 */ /* 0x000fe20008000000 */
[----:B------:R-:W-:Y:S01]  /*194c0*/  UIMAD UR4, UR4, UR12, URZ ;  /* 0x0000000c040472a4 */ /* 0x000fe2000f8e023f */
[----:B------:R-:W5:Y:S02]  /*194d0*/  LD.E.128 R68, desc[UR36][R68.64] ;  /* 0x0000002444447980 */ /* 0x000f64000c101d00 */
[----:B------:R-:W-:Y:S01]  /*194e0*/  IMAD.MOV.U32 R5, RZ, RZ, R80 ;  /* 0x000000ffff057224 */ /* 0x000fe200078e0050 */
[----:B------:R-:W-:Y:S01]  /*194f0*/  UIMAD UR4, UR8, UR13, UR4 ;  /* 0x0000000d080472a4 */ /* 0x000fe2000f8e0204 */
[----:B------:R-:W5:Y:S01]  /*19500*/  LD.E.128 R72, desc[UR36][R72.64] ;  /* 0x0000002448487980 */ /* 0x000f62000c101d00 */
[----:B------:R-:W-:-:S03]  /*19510*/  UIMAD.WIDE.U32 UR8, UR8, UR12, UR10 ;  /* 0x0000000c080872a5 */ /* 0x000fc6000f8e000a */
[----:B------:R-:W-:Y:S01]  /*19520*/  ULDC.64 UR10, c[0x0][0xae0] ;  /* 0x0002b800000a7ab9 */ /* 0x000fe20000000a00 */
[----:B------:R-:W5:Y:S01]  /*19530*/  LD.E.128 R76, desc[UR36][R76.64] ;  /* 0x000000244c4c7980 */ /* 0x000f62000c101d00 */
[----:B-1----:R-:W-:Y:S01]  /*19540*/  @P2 IMAD.HI.U32 R2, R80, R3, RZ ;  /* 0x0000000350022227 */ /* 0x002fe200078e00ff */
[----:B------:R-:W-:Y:S01]  /*19550*/  UIADD3 UR4, UR9, UR4, URZ ;  /* 0x0000000409047290 */ /* 0x000fe2000fffe03f */
[----:B------:R-:W-:Y:S01]  /*19560*/  @!PT LDS RZ, [RZ] ;  /* 0x00000000fffff984 */ /* 0x000fe20000000800 */
[----:B------:R-:W-:Y:S01]  /*19570*/  @!PT LDS RZ, [RZ] ;  /* 0x00000000fffff984 */ /* 0x000fe20000000800 */
[----:B------:R-:W-:Y:S01]  /*19580*/  @!PT LDS RZ, [RZ] ;  /* 0x00000000fffff984 */ /* 0x000fe20000000800 */
[----:B------:R-:W-:Y:S01]  /*19590*/  @!PT LDS RZ, [RZ] ;  /* 0x00000000fffff984 */ /* 0x000fe20000000800 */
[----:B------:R1:W-:Y:S06]  /*195a0*/  MEMBAR.ALL.CTA ;  /* 0x0000000000007992 */ /* 0x0003ec0000008000 */
[----:B-1----:R-:W1:Y:S01]  /*195b0*/  FENCE.VIEW.ASYNC.S ;  /* 0x00000000000073c6 */ /* 0x002e620000000000 */
[----:B0-----:R-:W-:-:S04]  /*195c0*/  @P2 SHF.R.U32.HI R5, RZ, R21, R2 ;  /* 0x00000015ff052219 */ /* 0x001fc80000011602 */
[--C-:B------:R-:W-:Y:S01]  /*195d0*/  SHF.R.S32.HI R4, RZ, 0x1f, R5.reuse ;  /* 0x0000001fff047819 */ /* 0x100fe20000011405 */
[----:B------:R-:W-:Y:S02]  /*195e0*/  IMAD.MOV R21, RZ, RZ, -R5 ;  /* 0x000000ffff157224 */ /* 0x000fe400078e0a05 */
[----:B------:R-:W-:Y:S02]  /*195f0*/  IMAD.U32 R3, RZ, RZ, UR9 ;  /* 0x00000009ff037e24 */ /* 0x000fe4000f8e00ff */
[----:B------:R-:W-:Y:S02]  /*19600*/  IMAD R4, R4, UR10, RZ ;  /* 0x0000000a04047c24 */ /* 0x000fe4000f8e02ff */
[----:B------:R-:W-:Y:S02]  /*19610*/  IMAD R21, R20, R21, R80 ;  /* 0x0000001514157224 */ /* 0x000fe400078e0250 */
[----:B------:R-:W-:Y:S01]  /*19620*/  IMAD.U32 R2, RZ, RZ, UR8 ;  /* 0x00000008ff027e24 */ /* 0x000fe2000f8e00ff */
[----:B------:R-:W-:Y:S01]  /*19630*/  ULDC.64 UR8, c[0x0][0xad8] ;  /* 0x0002b60000087ab9 */ /* 0x000fe20000000a00 */
[----:B------:R-:W-:-:S02]  /*19640*/  IMAD.U32 R3, RZ, RZ, UR4 ;  /* 0x00000004ff037e24 */ /* 0x000fc4000f8e00ff */
        /* <DEDUP_REMOVED lines=14> */
[----:B------:R-:W-:Y:S02]  /*19730*/  PRMT R0, RZ, 0x654, R0 ;  /* 0x00000654ff007816 */ /* 0x000fe40000000000 */
[----:B------:R-:W-:Y:S02]  /*19740*/  LEA.HI.X R83, R2, UR9, R3, 0x1, P3 ;  /* 0x0000000902537c11 */ /* 0x000fe400098f0c03 */
[-C--:B------:R-:W-:Y:S01]  /*19750*/  ISETP.GE.AND P1, PT, R5, R6.reuse, PT ;  /* 0x000000060500720c */ /* 0x080fe20003f26270 */
[----:B------:R-:W-:Y:S01]  /*19760*/  VIADD R5, R85, 0x40 ;  /* 0x0000004055057836 */ /* 0x000fe20000000000 */
[----:B-1----:R0:W-:Y:S01]  /*19770*/  SYNCS.ARRIVE.TRANS64.RED.A1T0 RZ, [R0+URZ], RZ ;  /* 0x000000ff00ff79a7 */ /* 0x0021e2000810043f */
[----:B------:R1:W2:Y:S01]  /*19780*/  SHFL.IDX PT, R80, R82, RZ, 0x181f ;  /* 0x00181fff52507589 */ /* 0x0002a200000e0000 */
[----:B------:R-:W-:Y:S02]  /*19790*/  BSSY B1, `(.L_x_11687) ;  /* 0x0000015000017945 */ /* 0x000fe40003800000 */
[----:B------:R-:W-:Y:S01]  /*197a0*/  ISETP.GE.AND P0, PT, R5, R6, PT ;  /* 0x000000060500720c */ /* 0x000fe20003f06270 */
[----:B0-----:R1:W0:Y:S01]  /*197b0*/  SHFL.IDX PT, R0, R83, RZ, 0x181f ;  /* 0x00181fff53007589 */ /* 0x00122200000e0000 */
[----:B------:R-:W-:Y:S11]  /*197c0*/  @P2 BRA `(.L_x_11688) ;  /* 0x0000000000442947 */ /* 0x000ff60003800000 */
[----:B------:R-:W-:Y:S02]  /*197d0*/  ULDC UR4, c[0x0][0xac8] ;  /* 0x0002b20000047ab9 */ /* 0x000fe40000000800 */
[----:B------:R-:W-:Y:S02]  /*197e0*/  ISETP.GE.AND P5, PT, R18, UR4, PT ;  /* 0x0000000412007c0c */ /* 0x000fe4000bfa6270 */
[----:B------:R-:W-:Y:S02]  /*197f0*/  ISETP.GE.AND P4, PT, R22, UR4, PT ;  /* 0x0000000416007c0c */ /* 0x000fe4000bf86270 */
[----:B------:R-:W-:Y:S02]  /*19800*/  ISETP.GE.AND P3, PT, R19, UR4, PT ;  /* 0x0000000413007c0c */ /* 0x000fe4000bf66270 */
[----:B------:R-:W-:-:S07]  /*19810*/  ISETP.GE.AND P2, PT, R23, UR4, PT ;  /* 0x0000000417007c0c */ /* 0x000fce000bf46270 */
[----:B--2---:R-:W-:-:S04]  /*19820*/  @!P5 LEA R2, P6, R18, R80, 0x1 ;  /* 0x000000501202d211 */ /* 0x004fc800078c08ff */
[----:B0-----:R-:W-:Y:S02]  /*19830*/  @!P5 LEA.HI.X R3, R18, R0, R181, 0x1, P6 ;  /* 0x000000001203d211 */ /* 0x001fe400030f0cb5 */
        /* <DEDUP_REMOVED lines=10> */
.L_x_11688:
[----:B------:R-:W-:Y:S05]  /*198e0*/  BSYNC B1 ;  /* 0x0000000000017941 */ /* 0x000fea0003800000 */
.L_x_11687:
[----:B0-----:R0:W4:Y:S01]  /*198f0*/  SHFL.IDX PT, R0, R83, 0x1, 0x181f ;  /* 0x00381f0053007f89 */ /* 0x00112200000e0000 */
[----:B------:R-:W-:Y:S03]  /*19900*/  BSSY B1, `(.L_x_11689) ;  /* 0x0000014000017945 */ /* 0x000fe60003800000 */
[----:B---3-5:R0:W3:Y:S01]  /*19910*/  SHFL.IDX PT, R10, R82, 0x1, 0x181f ;  /* 0x00381f00520a7f89 */ /* 0x0280e200000e0000 */
[----:B------:R-:W-:Y:S05]  /*19920*/  @P1 BRA `(.L_x_11690) ;  /* 0x0000000000441947 */ /* 0x000fea0003800000 */
[----:B------:R-:W-:Y:S02]  /*19930*/  ULDC UR4, c[0x0][0xac8] ;  /* 0x0002b20000047ab9 */ /* 0x000fe40000000800 */
[----:B------:R-:W-:Y:S02]  /*19940*/  ISETP.GE.AND P4, PT, R18, UR4, PT ;  /* 0x0000000412007c0c */ /* 0x000fe4000bf86270 */
[----:B------:R-:W-:Y:S02]  /*19950*/  ISETP.GE.AND P3, PT, R22, UR4, PT ;  /* 0x0000000416007c0c */ /* 0x000fe4000bf66270 */
[----:B------:R-:W-:Y:S02]  /*19960*/  ISETP.GE.AND P2, PT, R19, UR4, PT ;  /* 0x0000000413007c0c */ /* 0x000fe4000bf46270 */
[----:B------:R-:W-:-:S07]  /*19970*/  ISETP.GE.AND P1, PT, R23, UR4, PT ;  /* 0x0000000417007c0c */ /* 0x000fce000bf26270 */
[-C--:B---3--:R-:W-:Y:S02]  /*19980*/  @!P4 LEA R2, P6, R18, R10.reuse, 0x1 ;  /* 0x0000000a1202c211 */ /* 0x088fe400078c08ff */
[----:B------:R-:W-:Y:S02]  /*19990*/  @!P3 LEA R4, P5, R22, R10, 0x1 ;  /* 0x0000000a1604b211 */ /* 0x000fe400078a08ff */
[----:B----4-:R-:W-:Y:S02]  /*199a0*/  @!P4 LEA.HI.X R3, R18, R0, R181, 0x1, P6 ;  /* 0x000000001203c211 */ /* 0x010fe400030f0cb5 */
        /* <DEDUP_REMOVED lines=9> */
.L_x_11690:
[----:B------:R-:W-:Y:S05]  /*19a40*/  BSYNC B1 ;  /* 0x0000000000017941 */ /* 0x000fea0003800000 */
.L_x_11689:
[----:B----4-:R4:W0:Y:S01]  /*19a50*/  SHFL.IDX PT, R0, R83, 0x2, 0x181f ;  /* 0x00581f0053007f89 */ /* 0x01082200000e0000 */
[----:B------:R-:W-:Y:S03]  /*19a60*/  BSSY B1, `(.L_x_11691) ;  /* 0x0000014000017945 */ /* 0x000fe60003800000 */
[----:B---3--:R4:W3:Y:S01]  /*19a70*/  SHFL.IDX PT, R10, R82, 0x2, 0x181f ;  /* 0x00581f00520a7f89 */ /* 0x0088e200000e0000 */
[----:B------:R-:W-:Y:S05]  /*19a80*/  @P0 BRA `(.L_x_11692) ;  /* 0x0000000000440947 */ /* 0x000fea0003800000 */
[----:B------:R-:W-:Y:S02]  /*19a90*/  ULDC UR4, c[0x0][0xac8] ;  /* 0x0002b20000047ab9 */ /* 0x000fe40000000800 */
[----:B------:R-:W-:Y:S02]  /*19aa0*/  ISETP.GE.AND P3, PT, R18, UR4, PT ;  /* 0x0000000412007c0c */ /* 0x000fe4000bf66270 */
[----:B------:R-:W-:Y:S02]  /*19ab0*/  ISETP.GE.AND P2, PT, R22, UR4, PT ;  /* 0x0000000416007c0c */ /* 0x000fe4000bf46270 */
[----:B------:R-:W-:Y:S02]  /*19ac0*/  ISETP.GE.AND P1, PT, R19, UR4, PT ;  /* 0x0000000413007c0c */ /* 0x000fe4000bf26270 */
[----:B------:R-:W-:-:S07]  /*19ad0*/  ISETP.GE.AND P0, PT, R23, UR4, PT ;  /* 0x0000000417007c0c */ /* 0x000fce000bf06270 */
[-C--:B---3--:R-:W-:Y:S02]  /*19ae0*/  @!P3 LEA R2, P6, R18, R10.reuse, 0x1 ;  /* 0x0000000a1202b211 */ /* 0x088fe400078c08ff */
[-C--:B------:R-:W-:Y:S02]  /*19af0*/  @!P2 LEA R4, P5, R22, R10.reuse, 0x1 ;  /* 0x0000000a1604a211 */ /* 0x080fe400078a08ff */
[----:B------:R-:W-:Y:S02]  /*19b00*/  @!P1 LEA R8, P4, R19, R10, 0x1 ;  /* 0x0000000a13089211 */ /* 0x000fe400078808ff */
[----:B0-----:R-:W-:Y:S02]  /*19b10*/  @!P3 LEA.HI.X R3, R18, R0, R181, 0x1, P6 ;  /* 0x000000001203b211 */ /* 0x001fe400030f0cb5 */
        /* <DEDUP_REMOVED lines=8> */
.L_x_11692:
[----:B------:R-:W-:Y:S05]  /*19ba0*/  BSYNC B1 ;  /* 0x0000000000017941 */ /* 0x000fea0003800000 */
.L_x_11691:
[----:B0-----:R-:W-:Y:S01]  /*19bb0*/  VIADD R3, R85, 0x60 ;  /* 0x0000006055037836 */ /* 0x001fe20000000000 */
[----:B-1--4-:R-:W0:Y:S04]  /*19bc0*/  SHFL.IDX PT, R83, R83, 0x3, 0x181f ;  /* 0x00781f0053537f89 */ /* 0x012e2800000e0000 */
[----:B------:R-:W-:Y:S01]  /*19bd0*/  ISETP.GE.AND P0, PT, R3, R6, PT ;  /* 0x000000060300720c */ /* 0x000fe20003f06270 */
[----:B------:R-:W1:-:S12]  /*19be0*/  SHFL.IDX PT, R82, R82, 0x3, 0x181f ;  /* 0x00781f0052527f89 */ /* 0x000e5800000e0000 */
[----:B------:R-:W-:Y:S05]  /*19bf0*/  @P0 BRA `(.L_x_11693) ;  /* 0x0000002800100947 */ /* 0x000fea0003800000 */
[----:B------:R-:W-:Y:S02]  /*19c00*/  ULDC UR4, c[0x0][0xac8] ;  /* 0x0002b20000047ab9 */ /* 0x000fe40000000800 */
[----:B------:R-:W-:Y:S02]  /*19c10*/  ISETP.GE.AND P3, PT, R18, UR4, PT ;  /* 0x0000000412007c0c */ /* 0x000fe4000bf66270 */
[----:B------:R-:W-:Y:S02]  /*19c20*/  ISETP.GE.AND P4, PT, R22, UR4, PT ;  /* 0x0000000416007c0c */ /* 0x000fe4000bf86270 */
[----:B------:R-:W-:-:S09]  /*19c30*/  ISETP.GE.AND P5, PT, R19, UR4, PT ;  /* 0x0000000413007c0c */ /* 0x000fd2000bfa6270 */
[-C--:B-1----:R-:W-:Y:S02]  /*19c40*/  @!P3 LEA R2, P0, R18, R82.reuse, 0x1 ;  /* 0x000000521202b211 */ /* 0x082fe400078008ff */
[-C--:B------:R-:W-:Y:S02]  /*19c50*/  @!P4 LEA R4, P1, R22, R82.reuse, 0x1 ;  /* 0x000000521604c211 */ /* 0x080fe400078208ff */
[C---:B------:R-:W-:Y:S02]  /*19c60*/  @!P5 LEA R8, P2, R19.reuse, R82, 0x1 ;  /* 0x000000521308d211 */ /* 0x040fe400078408ff */
[-C--:B0-----:R-:W-:Y:S02]  /*19c70*/  @!P3 LEA.HI.X R3, R18, R83.reuse, R181, 0x1, P0 ;  /* 0x000000531203b211 */ /* 0x081fe400000f0cb5 */
[-C--:B------:R-:W-:Y:S02]  /*19c80*/  @!P4 LEA.HI.X R5, R22, R83.reuse, R180, 0x1, P1 ;  /* 0x000000531605c211 */ /* 0x080fe400008f0cb4 */
[----:B------:R-:W-:Y:S01]  /*19c90*/  @!P5 LEA.HI.X R9, R19, R83, R179, 0x1, P2 ;  /* 0x000000531309d211 */ /* 0x000fe200010f0cb3 */
        /* <DEDUP_REMOVED lines=9> */
.L_x_11686:
[----:B------:R1:W5:Y:S01]  /*19d30*/  LDL R40, [R1+0x444] ;  /* 0x0004440001287983 */ /* 0x0003620000100800 */
[----:B------:R-:W-:Y:S01]  /*19d40*/  ULDC.64 UR12, c[0x0][0xb08] ;  /* 0x0002c200000c7ab9 */ /* 0x000fe20000000a00 */
[----:B------:R-:W2:Y:S02]  /*19d50*/  @P2 LDC R2, c[0x0][0xbec] ;  /* 0x0002fb00ff022b82 */ /* 0x000ea40000000800 */
[----:B------:R1:W5:Y:S04]  /*19d60*/  LDL R39, [R1+0x440] ;  /* 0x0004400001277983 */ /* 0x0003680000100800 */
        /* <DEDUP_REMOVED lines=14> */
[----:B------:R1:W5:Y:S01]  /*19e50*/  LDL R24, [R1+0x404] ;  /* 0x0004040001187983 */ /* 0x0003620000100800 */
[----:B------:R-:W-:Y:S01]  /*19e60*/  UIMAD UR9, UR14, UR12, URZ ;  /* 0x0000000c0e0972a4 */ /* 0x000fe2000f8e023f */
[----:B------:R-:W3:Y:S01]  /*19e70*/  @P2 LDC R3, c[0x0][0xbf0] ;  /* 0x0002fc00ff032b82 */ /* 0x000ee20000000800 */
[----:B------:R-:W-:Y:S01]  /*19e80*/  UIMAD.WIDE.U32 UR10, UR4, UR12, URZ ;  /* 0x0000000c040a72a5 */ /* 0x000fe2000f8e003f */
[----:B--2---:R-:W-:Y:S01]  /*19e90*/  @P2 IMAD.HI.U32 R2, R21, R2, RZ ;  /* 0x0000000215022227 */ /* 0x004fe200078e00ff */
[----:B------:R-:W-:Y:S01]  /*19ea0*/  UIMAD UR9, UR4, UR13, UR9 ;  /* 0x0000000d040972a4 */ /* 0x000fe2000f8e0209 */
[----:B------:R-:W-:Y:S01]  /*19eb0*/  BSSY B1, `(.L_x_11694) ;  /* 0x00000ca000017945 */ /* 0x000fe20003800000 */
[----:B------:R-:W-:Y:S01]  /*19ec0*/  USHF.R.S32.HI UR4, URZ, 0x1f, UR8 ;  /* 0x0000001f3f047899 */ /* 0x000fe20008011408 */
[----:B0-----:R-:W-:Y:S01]  /*19ed0*/  IMAD.MOV.U32 R5, RZ, RZ, R21 ;  /* 0x000000ffff057224 */ /* 0x001fe200078e0015 */
[----:B------:R-:W-:Y:S01]  /*19ee0*/  UIADD3 UR11, UR11, UR9, URZ ;  /* 0x000000090b0b7290 */ /* 0x000fe2000fffe03f */
[----:B------:R-:W-:-:S03]  /*19ef0*/  ULDC.64 UR12, c[0x0][0xb38] ;  /* 0x0002ce00000c7ab9 */ /* 0x000fc60000000a00 */
[----:B------:R-:W-:-:S04]  /*19f00*/  UIMAD.WIDE.U32 UR10, UR58, UR12, UR10 ;  /* 0x0000000c3a0a72a5 */ /* 0x000fc8000f8e000a */
[----:B------:R-:W-:-:S03]  /*19f10*/  UIMAD UR11, UR58, UR13, UR11 ;  /* 0x0000000d3a0b72a4 */ /* 0x000fc6000f8e020b */
[----:B------:R-:W-:Y:S02]  /*19f20*/  ULDC.64 UR12, c[0x0][0xb40] ;  /* 0x0002d000000c7ab9 */ /* 0x000fe40000000a00 */
[----:B------:R-:W-:-:S04]  /*19f30*/  UIMAD UR4, UR4, UR12, URZ ;  /* 0x0000000c040472a4 */ /* 0x000fc8000f8e023f */
[----:B------:R-:W-:Y:S01]  /*19f40*/  UIMAD UR4, UR8, UR13, UR4 ;  /* 0x0000000d080472a4 */ /* 0x000fe2000f8e0204 */
[----:B---3--:R-:W-:Y:S01]  /*19f50*/  @P2 SHF.R.U32.HI R5, RZ, R3, R2 ;  /* 0x00000003ff052219 */ /* 0x008fe20000011602 */
[----:B------:R-:W-:-:S03]  /*19f60*/  UIMAD.WIDE.U32 UR8, UR8, UR12, UR10 ;  /* 0x0000000c080872a5 */ /* 0x000fc6000f8e000a */
[----:B------:R-:W-:Y:S01]  /*19f70*/  ULDC.64 UR10, c[0x0][0xb48] ;  /* 0x0002d200000a7ab9 */ /* 0x000fe20000000a00 */
[----:B------:R-:W-:Y:S01]  /*19f80*/  UIADD3 UR9, UR9, UR4, URZ ;  /* 0x0000000409097290 */ /* 0x000fe2000fffe03f */
[--C-:B------:R-:W-:Y:S01]  /*19f90*/  SHF.R.S32.HI R2, RZ, 0x1f, R5.reuse ;  /* 0x0000001fff027819 */ /* 0x100fe20000011405 */
[----:B------:R-:W-:Y:S02]  /*19fa0*/  IMAD.MOV R9, RZ, RZ, -R5 ;  /* 0x000000ffff097224 */ /* 0x000fe400078e0a05 */
[----:B------:R-:W-:Y:S02]  /*19fb0*/  UIMAD.WIDE.U32 UR8, UR59, UR10, UR8 ;  /* 0x0000000a3b0872a5 */ /* 0x000fe4000f8e0008 */
[----:B------:R-:W-:Y:S02]  /*19fc0*/  IMAD R9, R20, R9, R21 ;  /* 0x0000000914097224 */ /* 0x000fe400078e0215 */
[----:B------:R-:W-:Y:S02]  /*19fd0*/  UIMAD UR59, UR59, UR11, UR9 ;  /* 0x0000000b3b3b72a4 */ /* 0x000fe4000f8e0209 */
[----:B------:R-:W-:Y:S01]  /*19fe0*/  IMAD.U32 R3, RZ, RZ, UR9 ;  /* 0x00000009ff037e24 */ /* 0x000fe2000f8e00ff */
[----:B------:R-:W-:-:S02]  /*19ff0*/  ULDC.64 UR10, c[0x0][0xb30] ;  /* 0x0002cc00000a7ab9 */ /* 0x000fc40000000a00 */
[----:B------:R-:W-:Y:S02]  /*1a000*/  IMAD R4, R2, UR10, RZ ;  /* 0x0000000a02047c24 */ /* 0x000fe4000f8e02ff */
        /* <DEDUP_REMOVED lines=11> */
[----:B------:R-:W-:Y:S01]  /*1a0c0*/  VIADD R4, R0, 0x22820 ;  /* 0x0002282000047836 */ /* 0x000fe20000000000 */
[----:B------:R-:W-:Y:S01]  /*1a0d0*/  LEA R0, P1, R2, UR8, 0x2 ;  /* 0x0000000802007c11 */ /* 0x000fe2000f8210ff */
[----:B------:R-:W-:-:S03]  /*1a0e0*/  IMAD.IADD R3, R3, 0x1, R5 ;  /* 0x0000000103037824 */ /* 0x000fc600078e0205 */
[----:B------:R-:W-:Y:S01]  /*1a0f0*/  PRMT R4, RZ, 0x654, R4 ;  /* 0x00000654ff047816 */ /* 0x000fe20000000004 */
[----:B------:R1:W0:Y:S01]  /*1a100*/  SHFL.IDX PT, R10, R0, RZ, 0x1c1f ;  /* 0x001c1fff000a7589 */ /* 0x00022200000e0000 */
[----:B------:R-:W-:Y:S02]  /*1a110*/  LEA.HI.X R6, R2, UR9, R3, 0x2, P1 ;  /* 0x0000000902067c11 */ /* 0x000fe400088f1403 */
[----:B------:R1:W-:Y:S03]  /*1a120*/  SYNCS.ARRIVE.TRANS64.RED.A1T0 RZ, [R4+URZ], RZ ;  /* 0x000000ff04ff79a7 */ /* 0x0003e6000810043f */
[----:B------:R1:W2:Y:S01]  /*1a130*/  SHFL.IDX PT, R11, R6, RZ, 0x1c1f ;  /* 0x001c1fff060b7589 */ /* 0x0002a200000e0000 */
[----:B------:R-:W-:Y:S05]  /*1a140*/  @P3 BRA `(.L_x_11695) ;  /* 0x0000000800803947 */ /* 0x000fea0003800000 */
[----:B------:R-:W-:Y:S02]  /*1a150*/  ULDC UR4, c[0x0][0xac8] ;  /* 0x0002b20000047ab9 */ /* 0x000fe40000000800 */
[----:B------:R-:W-:-:S13]  /*1a160*/  ISETP.GE.AND P1, PT, R177, UR4, PT ;  /* 0x00000004b1007c0c */ /* 0x000fda000bf26270 */
[----:B------:R-:W3:Y:S01]  /*1a170*/  @!P1 LDL.64 R20, [R1+0x200] ;  /* 0x0002000001149983 */ /* 0x000ee20000100a00 */
[----:B------:R-:W-:Y:S01]  /*1a180*/  ISETP.GE.AND P2, PT, R210, UR4, PT ;  /* 0x00000004d2007c0c */ /* 0x000fe2000bf46270 */
[----:B0-2---:R-:W-:-:S05]  /*1a190*/  @!P1 IMAD.WIDE R2, R177, 0x4, R10 ;  /* 0x00000004b1029825 */ /* 0x005fca00078e020a */
[----:B---3--:R0:W-:Y:S07]  /*1a1a0*/  @!P1 ST.E.64 desc[UR36][R2.64], R20 ;  /* 0x0000001402009985 */ /* 0x0081ee000c101b24 */
[----:B-1----:R-:W2:Y:S01]  /*1a1b0*/  @!P2 LDL.64 R4, [R1+0x210] ;  /* 0x000210000104a983 */ /* 0x002ea20000100a00 */
[----:B------:R-:W-:Y:S02]  /*1a1c0*/  ISETP.GE.AND P1, PT, R209, UR4, PT ;  /* 0x00000004d1007c0c */ /* 0x000fe4000bf26270 */
[----:B------:R-:W-:-:S04]  /*1a1d0*/  @!P2 LEA R12, P3, R210, R10, 0x2 ;  /* 0x0000000ad20ca211 */ /* 0x000fc800078610ff */
[----:B-----5:R-:W-:-:S05]  /*1a1e0*/  @!P2 LEA.HI.X R13, R210, R11, R40, 0x2, P3 ;  /* 0x0000000bd20da211 */ /* 0x020fca00018f1428 */
[----:B--2---:R1:W-:Y:S04]  /*1a1f0*/  @!P2 ST.E.64 desc[UR36][R12.64], R4 ;  /* 0x000000040c00a985 */ /* 0x0043e8000c101b24 */
[----:B------:R-:W2:Y:S01]  /*1a200*/  @!P1 LDL.64 R8, [R1+0x220] ;  /* 0x0002200001089983 */ /* 0x000ea20000100a00 */
[----:B------:R-:W-:Y:S02]  /*1a210*/  ISETP.GE.AND P2, PT, R208, UR4, PT ;  /* 0x00000004d0007c0c */ /* 0x000fe4000bf46270 */
[----:B------:R-:W-:-:S04]  /*1a220*/  @!P1 LEA R14, P3, R209, R10, 0x2 ;  /* 0x0000000ad10e9211 */ /* 0x000fc800078610ff */
[----:B------:R-:W-:-:S05]  /*1a230*/  @!P1 LEA.HI.X R15, R209, R11, R39, 0x2, P3 ;  /* 0x0000000bd10f9211 */ /* 0x000fca00018f1427 */
[----:B--2---:R2:W-:Y:S04]  /*1a240*/  @!P1 ST.E.64 desc[UR36][R14.64], R8 ;  /* 0x000000080e009985 */ /* 0x0045e8000c101b24 */
[----:B0-----:R-:W3:Y:S01]  /*1a250*/  @!P2 LDL.64 R2, [R1+0x230] ;  /* 0x000230000102a983 */ /* 0x001ee20000100a00 */
[----:B------:R-:W-:Y:S02]  /*1a260*/  ISETP.GE.AND P1, PT, R207, UR4, PT ;  /* 0x00000004cf007c0c */ /* 0x000fe4000bf26270 */
[----:B------:R-:W-:-:S04]  /*1a270*/  @!P2 LEA R20, P3, R208, R10, 0x2 ;  /* 0x0000000ad014a211 */ /* 0x000fc800078610ff */
[----:B------:R-:W-:-:S05]  /*1a280*/  @!P2 LEA.HI.X R21, R208, R11, R38, 0x2, P3 ;  /* 0x0000000bd015a211 */ /* 0x000fca00018f1426 */
[----:B---3--:R0:W-:Y:S04]  /*1a290*/  @!P2 ST.E.64 desc[UR36][R20.64], R2 ;  /* 0x000000021400a985 */ /* 0x0081e8000c101b24 */
[----:B-1----:R-:W3:Y:S01]  /*1a2a0*/  @!P1 LDL.64 R4, [R1+0x240] ;  /* 0x0002400001049983 */ /* 0x002ee20000100a00 */
[----:B------:R-:W-:Y:S02]  /*1a2b0*/  ISETP.GE.AND P2, PT, R206, UR4, PT ;  /* 0x00000004ce007c0c */ /* 0x000fe4000bf46270 */
[----:B------:R-:W-:-:S04]  /*1a2c0*/  @!P1 LEA R12, P3, R207, R10, 0x2 ;  /* 0x0000000acf0c9211 */ /* 0x000fc800078610ff */
[----:B------:R-:W-:-:S05]  /*1a2d0*/  @!P1 LEA.HI.X R13, R207, R11, R37, 0x2, P3 ;  /* 0x0000000bcf0d9211 */ /* 0x000fca00018f1425 */
[----:B---3--:R1:W-:Y:S04]  /*1a2e0*/  @!P1 ST.E.64 desc[UR36][R12.64], R4 ;  /* 0x000000040c009985 */ /* 0x0083e8000c101b24 */
[----:B--2---:R-:W2:Y:S01]  /*1a2f0*/  @!P2 LDL.64 R8, [R1+0x250] ;  /* 0x000250000108a983 */ /* 0x004ea20000100a00 */
        /* <DEDUP_REMOVED lines=129> */
[----:B-1----:R-:W2:Y:S01]  /*1ab10*/  @!P2 LDL.64 R4, [R1+0x3f0] ;  /* 0x0003f0000104a983 */ /* 0x002ea20000100a00 */
[----:B------:R-:W-:-:S04]  /*1ab20*/  @!P2 LEA R10, P1, R211, R10, 0x2 ;  /* 0x0000000ad30aa211 */ /* 0x000fc800078210ff */
[----:B------:R-:W-:-:S05]  /*1ab30*/  @!P2 LEA.HI.X R11, R211, R11, R216, 0x2, P1 ;  /* 0x0000000bd30ba211 */ /* 0x000fca00008f14d8 */
[----:B--2---:R3:W-:Y:S04]  /*1ab40*/  @!P2 ST.E.64 desc[UR36][R10.64], R4 ;  /* 0x000000040a00a985 */ /* 0x0047e8000c101b24 */
.L_x_11695:
[----:B------:R-:W-:Y:S05]  /*1ab50*/  BSYNC B1 ;  /* 0x0000000000017941 */ /* 0x000fea0003800000 */
.L_x_11694:
[----:B--23--:R2:W3:Y:S04]  /*1ab60*/  SHFL.IDX PT, R11, R6, 0x1, 0x1c1f ;  /* 0x003c1f00060b7f89 */ /* 0x00c4e800000e0000 */
[----:B0-----:R2:W0:Y:S01]  /*1ab70*/  SHFL.IDX PT, R10, R0, 0x1, 0x1c1f ;  /* 0x003c1f00000a7f89 */ /* 0x00142200000e0000 */
[----:B------:R-:W-:Y:S05]  /*1ab80*/  @P0 BRA `(.L_x_11693) ;  /* 0x00000018002c0947 */ /* 0x000fea0003800000 */
[----:B-12---:R-:W1:Y:S02]  /*1ab90*/  LDC R0, c[0x0][0xac8] ;  /* 0x0002b200ff007b82 */ /* 0x006e640000000800 */
[----:B-1----:R-:W-:-:S13]  /*1aba0*/  ISETP.GE.AND P0, PT, R177, R0, PT ;  /* 0x00000000b100720c */ /* 0x002fda0003f06270 */
[----:B------:R-:W2:Y:S01]  /*1abb0*/  @!P0 LDL.64 R20, [R1+0x208] ;  /* 0x0002080001148983 */ /* 0x000ea20000100a00 */
[-C--:B------:R-:W-:Y:S01]  /*1abc0*/  ISETP.GE.AND P1, PT, R210, R0.reuse, PT ;  /* 0x00000000d200720c */ /* 0x080fe20003f26270 */
[----:B0--3--:R-:W-:Y:S01]  /*1abd0*/  @!P0 IMAD.WIDE R2, R177, 0x4, R10 ;  /* 0x00000004b1028825 */ /* 0x009fe200078e020a */
[----:B------:R-:W-:-:S04]  /*1abe0*/  ISETP.GE.AND P2, PT, R209, R0, PT ;  /* 0x00000000d100720c */ /* 0x000fc80003f46270 */
[----:B--2---:R0:W-:Y:S07]  /*1abf0*/  @!P0 ST.E.64 desc[UR36][R2.64], R20 ;  /* 0x0000001402008985 */ /* 0x0041ee000c101b24 */
[----:B------:R-:W2:Y:S01]  /*1ac00*/  @!P1 LDL.64 R4, [R1+0x218] ;  /* 0x0002180001049983 */ /* 0x000ea20000100a00 */
[----:B------:R-:W-:-:S04]  /*1ac10*/  @!P1 LEA R12, P0, R210, R10, 0x2 ;  /* 0x0000000ad20c9211 */ /* 0x000fc800078010ff */
[----:B-----5:R-:W-:Y:S02]  /*1ac20*/  @!P1 LEA.HI.X R13, R210, R11, R40, 0x2, P0 ;  /* 0x0000000bd20d9211 */ /* 0x020fe400000f1428 */
[----:B------:R-:W-:-:S03]  /*1ac30*/  @!P2 LEA R14, P0, R209, R10, 0x2 ;  /* 0x0000000ad10ea211 */ /* 0x000fc600078010ff */
[----:B--2---:R1:W-:Y:S04]  /*1ac40*/  @!P1 ST.E.64 desc[UR36][R12.64], R4 ;  /* 0x000000040c009985 */ /* 0x0043e8000c101b24 */
[----:B------:R-:W2:Y:S01]  /*1ac50*/  @!P2 LDL.64 R8, [R1+0x228] ;  /* 0x000228000108a983 */ /* 0x000ea20000100a00 */
[----:B------:R-:W-:Y:S02]  /*1ac60*/  ISETP.GE.AND P1, PT, R208, R0, PT ;  /* 0x00000000d000720c */ /* 0x000fe40003f26270 */
[----:B------:R-:W-:-:S05]  /*1ac70*/  @!P2 LEA.HI.X R15, R209, R11, R39, 0x2, P0 ;  /* 0x0000000bd10fa211 */ /* 0x000fca00000f1427 */
[----:B--2---:R2:W-:Y:S06]  /*1ac80*/  @!P2 ST.E.64 desc[UR36][R14.64], R8 ;  /* 0x000000080e00a985 */ /* 0x0045ec000c101b24 */
[----:B0-----:R-:W3:Y:S01]  /*1ac90*/  @!P1 LDL.64 R2, [R1+0x238] ;  /* 0x0002380001029983 */ /* 0x001ee20000100a00 */
[----:B------:R-:W-:Y:S02]  /*1aca0*/  ISETP.GE.AND P2, PT, R207, R0, PT ;  /* 0x00000000cf00720c */ /* 0x000fe40003f46270 */
[----:B------:R-:W-:-:S04]  /*1acb0*/  @!P1 LEA R20, P0, R208, R10, 0x2 ;  /* 0x0000000ad0149211 */ /* 0x000fc800078010ff */
[----:B------:R-:W-:-:S05]  /*1acc0*/  @!P1 LEA.HI.X R21, R208, R11, R38, 0x2, P0 ;  /* 0x0000000bd0159211 */ /* 0x000fca00000f1426 */
[----:B---3--:R0:W-:Y:S04]  /*1acd0*/  @!P1 ST.E.64 desc[UR36][R20.64], R2 ;  /* 0x0000000214009985 */ /* 0x0081e8000c101b24 */
[----:B-1----:R-:W3:Y:S01]  /*1ace0*/  @!P2 LDL.64 R4, [R1+0x248] ;  /* 0x000248000104a983 */ /* 0x002ee20000100a00 */
[----:B------:R-:W-:Y:S02]  /*1acf0*/  ISETP.GE.AND P1, PT, R206, R0, PT ;  /* 0x00000000ce00720c */ /* 0x000fe40003f26270 */
[----:B------:R-:W-:-:S04]  /*1ad00*/  @!P2 LEA R12, P0, R207, R10, 0x2 ;  /* 0x0000000acf0ca211 */ /* 0x000fc800078010ff */
[----:B------:R-:W-:-:S05]  /*1ad10*/  @!P2 LEA.HI.X R13, R207, R11, R37, 0x2, P0 ;  /* 0x0000000bcf0da211 */ /* 0x000fca00000f1425 */
[----:B---3--:R1:W-:Y:S04]  /*1ad20*/  @!P2 ST.E.64 desc[UR36][R12.64], R4 ;  /* 0x000000040c00a985 */ /* 0x0083e8000c101b24 */
[----:B--2---:R-:W2:Y:S01]  /*1ad30*/  @!P1 LDL.64 R8, [R1+0x258] ;  /* 0x0002580001089983 */ /* 0x004ea20000100a00 */
[----:B------:R-:W-:Y:S02]  /*1ad40*/  ISETP.GE.AND P2, PT, R205, R0, PT ;  /* 0x00000000cd00720c */ /* 0x000fe40003f46270 */
[----:B------:R-:W-:-:S04]  /*1ad50*/  @!P1 LEA R14, P0, R206, R10, 0x2 ;  /* 0x0000000ace0e9211 */ /* 0x000fc800078010ff */
[----:B------:R-:W-:-:S05]  /*1ad60*/  @!P1 LEA.HI.X R15, R206, R11, R36, 0x2, P0 ;  /* 0x0000000bce0f9211 */ /* 0x000fca00000f1424 */
[----:B--2---:R2:W-:Y:S04]  /*1ad70*/  @!P1 ST.E.64 desc[UR36][R14.64], R8 ;  /* 0x000000080e009985 */ /* 0x0045e8000c101b24 */
        /* <DEDUP_REMOVED lines=113> */
[----:B------:R-:W-:-:S07]  /*1b490*/  @!P2 LEA.HI.X R13, R183, R11, R219, 0x2, P0 ;  /* 0x0000000bb70da211 */ /* 0x000fce00000f14db */
[C---:B--2---:R-:W-:Y:S01]  /*1b4a0*/  @!P1 LEA R14, P0, R182.reuse, R10, 0x2 ;  /* 0x0000000ab60e9211 */ /* 0x044fe200078010ff */
[----:B---3--:R0:W-:Y:S04]  /*1b4b0*/  @!P2 ST.E.64 desc[UR36][R12.64], R4 ;  /* 0x000000040c00a985 */ /* 0x0081e8000c101b24 */
[----:B------:R-:W2:Y:S01]  /*1b4c0*/  @!P1 LDL.64 R8, [R1+0x3d8] ;  /* 0x0003d80001089983 */ /* 0x000ea20000100a00 */
[----:B------:R-:W-:Y:S01]  /*1b4d0*/  @!P1 LEA.HI.X R15, R182, R11, R218, 0x2, P0 ;  /* 0x0000000bb60f9211 */ /* 0x000fe200000f14da */
[----:B------:R-:W-:Y:S01]  /*1b4e0*/  BSSY B1, `(.L_x_11696) ;  /* 0x0000009000017945 */ /* 0x000fe20003800000 */
[----:B------:R-:W-:-:S03]  /*1b4f0*/  ISETP.GE.AND P0, PT, R212, R0, PT ;  /* 0x00000000d400720c */ /* 0x000fc60003f06270 */
[----:B--2---:R0:W-:Y:S01]  /*1b500*/  @!P1 ST.E.64 desc[UR36][R14.64], R8 ;  /* 0x000000080e009985 */ /* 0x0041e2000c101b24 */
[----:B------:R-:W-:-:S09]  /*1b510*/  ISETP.GE.AND P1, PT, R211, R0, PT ;  /* 0x00000000d300720c */ /* 0x000fd20003f26270 */
[----:B------:R-:W-:Y:S05]  /*1b520*/  @P0 BRA `(.L_x_11697) ;  /* 0x0000000000100947 */ /* 0x000fea0003800000 */
[----:B0-----:R-:W2:Y:S01]  /*1b530*/  LDL.64 R4, [R1+0x3e8] ;  /* 0x0003e80001047983 */ /* 0x001ea20000100a00 */
[----:B------:R-:W-:-:S04]  /*1b540*/  LEA R2, P0, R212, R10, 0x2 ;  /* 0x0000000ad4027211 */ /* 0x000fc800078010ff */
[----:B------:R-:W-:-:S05]  /*1b550*/  LEA.HI.X R3, R212, R11, R217, 0x2, P0 ;  /* 0x0000000bd4037211 */ /* 0x000fca00000f14d9 */
[----:B--2---:R1:W-:Y:S04]  /*1b560*/  ST.E.64 desc[UR36][R2.64], R4 ;  /* 0x0000000402007985 */ /* 0x0043e8000c101b24 */
.L_x_11697:
[----:B------:R-:W-:Y:S05]  /*1b570*/  BSYNC B1 ;  /* 0x0000000000017941 */ /* 0x000fea0003800000 */
.L_x_11696:
[----:B------:R-:W-:Y:S05]  /*1b580*/  @P1 BRA `(.L_x_11693) ;  /* 0x0000000c00ac1947 */ /* 0x000fea0003800000 */
[----:B01----:R-:W2:Y:S01]  /*1b590*/  LDL.64 R4, [R1+0x3f8] ;  /* 0x0003f80001047983 */ /* 0x003ea20000100a00 */
[----:B------:R-:W-:-:S04]  /*1b5a0*/  LEA R2, P0, R211, R10, 0x2 ;  /* 0x0000000ad3027211 */ /* 0x000fc800078010ff */
[----:B------:R-:W-:-:S05]  /*1b5b0*/  LEA.HI.X R3, R211, R11, R216, 0x2, P0 ;  /* 0x0000000bd3037211 */ /* 0x000fca00000f14d8 */
[----:B--2---:R4:W-:Y:S01]  /*1b5c0*/  ST.E.64 desc[UR36][R2.64], R4 ;  /* 0x0000000402007985 */ /* 0x0049e2000c101b24 */
[----:B------:R-:W-:Y:S05]  /*1b5d0*/  BRA `(.L_x_11693) ;  /* 0x0000000c00987947 */ /* 0x000fea0003800000 */
.L_x_11684:
        /* <DEDUP_REMOVED lines=21> */
[----:B------:R-:W-:Y:S01]  /*1b730*/  ISETP.GT.AND P0, PT, R214, 0x7f, PT ;  /* 0x0000007fd600780c */ /* 0x000fe20003f04270 */
[----:B------:R-:W-:-:S09]  /*1b740*/  UMOV UR4, URZ ;  /* 0x0000003f00047c82 */ /* 0x000fd20008000000 */
[----:B------:R-:W-:Y:S01]  /*1b750*/  @!UP1 ULDC UR43, c[0x0][0xad4] ;  /* 0x0002b500002b9ab9 */ /* 0x000fe20000000800 */
[----:B--2---:R-:W-:Y:S01]  /*1b760*/  @P1 R2UR UR4, R6 ;  /* 0x00000000060412ca */ /* 0x004fe200000e0000 */
[----:B0-----:R-:W-:-:S14]  /*1b770*/  @P2 BRA `(.L_x_11698) ;  /* 0x0000000000102947 */ /* 0x001fdc0003800000 */
[----:B------:R-:W-:Y:S05]  /*1b780*/  @!P1 BRA `(.L_x_11698) ;  /* 0x00000000000c9947 */ /* 0x000fea0003800000 */
[----:B------:R-:W2:Y:S04]  /*1b790*/  LDG.E R5, desc[UR36][R2.64] ;  /* 0x0000002402057981 */ /* 0x000ea8000c1e1900 */
[----:B-----5:R-:W2:Y:S02]  /*1b7a0*/  LDG.E R0, desc[UR36][R2.64+0x4] ;  /* 0x0000042402007981 */ /* 0x020ea4000c1e1900 */
[----:B--2---:R-:W-:-:S07]  /*1b7b0*/  IMAD.IADD R0, R0, 0x1, -R5 ;  /* 0x0000000100007824 */ /* 0x004fce00078e0a05 */
.L_x_11698:
[----:B------:R-:W-:Y:S01]  /*1b7c0*/  USHF.R.S32.HI UR9, URZ, 0x1f, UR60 ;  /* 0x0000001f3f097899 */ /* 0x000fe2000801143c */
[----:B------:R-:W-:Y:S01]  /*1b7d0*/  BSSY B1, `(.L_x_11699) ;  /* 0x000003a000017945 */ /* 0x000fe20003800000 */
[----:B------:R-:W-:Y:S02]  /*1b7e0*/  USHF.R.S32.HI UR21, URZ, 0x1f, UR4 ;  /* 0x0000001f3f157899 */ /* 0x000fe40008011404 */
        /* <DEDUP_REMOVED lines=12> */
[----:B------:R-:W-:Y:S01]  /*1b8b0*/  IMAD.MOV.U32 R5, RZ, RZ, R4 ;  /* 0x000000ffff057224 */ /* 0x000fe200078e0004 */
[----:B------:R-:W-:Y:S02]  /*1b8c0*/  UMOV UR19, 0x9b8 ;  /* 0x000009b800137882 */ /* 0x000fe40000000000 */
[----:B------:R-:W-:Y:S02]  /*1b8d0*/  USEL UR19, UR19, 0x978, UP0 ;  /* 0x0000097813137887 */ /* 0x000fe40008000000 */
[----:B------:R-:W-:-:S06]  /*1b8e0*/  USEL UR18, UR59, URZ, UP0 ;  /* 0x0000003f3b127287 */ /* 0x000fcc0008000000 */
[----:B------:R-:W0:Y:S04]  /*1b8f0*/  @P0 LDC R3, c[0x0][0xbec] ;  /* 0x0002fb00ff030b82 */ /* 0x000e280000000800 */
[----:B------:R-:W-:Y:S01]  /*1b900*/  ULDC.64 UR12, c[0x0][UR19+0x220] ;  /* 0x00008800130c7abb */ /* 0x000fe20008000a00 */
[----:B------:R-:W-:Y:S01]  /*1b910*/  ULDC.64 UR10, c[0x0][UR19+0x218] ;  /* 0x00008600130a7abb */ /* 0x000fe20008000a00 */
[----:B------:R-:W-:Y:S01]  /*1b920*/  ULDC.64 UR14, c[0x0][UR19+0x228] ;  /* 0x00008a00130e7abb */ /* 0x000fe20008000a00 */
[----:B------:R-:W-:Y:S01]  /*1b930*/  UIMAD UR13, UR13, UR8, URZ ;  /* 0x000000080d0d72a4 */ /* 0x000fe2000f8e023f */
[----:B------:R-:W1:Y:S01]  /*1b940*/  @P0 LDC R9, c[0x0][0xbf0] ;  /* 0x0002fc00ff090b82 */ /* 0x000e620000000800 */
[----:B------:R-:W-:Y:S02]  /*1b950*/  UIMAD.WIDE.U32 UR16, UR10, UR58, URZ ;  /* 0x0000003a0a1072a5 */ /* 0x000fe4000f8e003f */
        /* <DEDUP_REMOVED lines=10> */
[----:B------:R-:W-:Y:S02]  /*1ba00*/  IMAD.U32 R3, RZ, RZ, UR23 ;  /* 0x00000017ff037e24 */ /* 0x000fe4000f8e00ff */
[----:B------:R-:W-:Y:S01]  /*1ba10*/  IMAD.U32 R6, RZ, RZ, UR14 ;  /* 0x0000000eff067e24 */ /* 0x000fe2000f8e00ff */
[----:B------:R-:W-:Y:S01]  /*1ba20*/  UIADD3.X UR12, UR12, UR20, UR21, UP1, UP2 ;  /* 0x000000140c0c7290 */ /* 0x000fe20008fe4415 */
[----:B-1----:R-:W-:Y:S01]  /*1ba30*/  @P0 SHF.R.U32.HI R5, RZ, R9, R2 ;  /* 0x00000009ff050219 */ /* 0x002fe20000011602 */
[----:B------:R-:W-:Y:S01]  /*1ba40*/  IMAD.U32 R2, RZ, RZ, UR22 ;  /* 0x00000016ff027e24 */ /* 0x000fe2000f8e00ff */
[----:B------:R-:W-:-:S03]  /*1ba50*/  ULDC.64 UR10, c[0x0][UR19+0x210] ;  /* 0x00008400130a7abb */ /* 0x000fc60008000a00 */
[--C-:B------:R-:W-:Y:S01]  /*1ba60*/  IMAD.MOV R9, RZ, RZ, -R5.reuse ;  /* 0x000000ffff097224 */ /* 0x100fe200078e0a05 */
[----:B------:R-:W-:Y:S02]  /*1ba70*/  IADD3 R2, P0, P1, R5, UR16, R2 ;  /* 0x0000001005027c10 */ /* 0x000fe4000f91e002 */
[----:B------:R-:W-:Y:S01]  /*1ba80*/  SHF.R.S32.HI R5, RZ, 0x1f, R5 ;  /* 0x0000001fff057819 */ /* 0x000fe20000011405 */
[----:B------:R-:W-:-:S03]  /*1ba90*/  IMAD R9, R11, R9, R4 ;  /* 0x000000090b097224 */ /* 0x000fc600078e0204 */
        /* <DEDUP_REMOVED lines=13> */
.L_x_11700:
[----:B------:R-:W-:Y:S05]  /*1bb70*/  BSYNC B1 ;  /* 0x0000000000017941 */ /* 0x000fea0003800000 */
.L_x_11699:
[----:B------:R-:W-:-:S06]  /*1bb80*/  UISETP.GT.AND UP0, UPT, UR43, 0x1, UPT ;  /* 0x000000012b00788c */ /* 0x000fcc000bf04270 */
[----:B------:R-:W-:-:S13]  /*1bb90*/  PLOP3.LUT P0, PT, PT, PT, UP0, 0x80, 0x0 ;  /* 0x000000000000781c */ /* 0x000fda0003f0f008 */
[----:B------:R-:W-:Y:S05]  /*1bba0*/  @P0 BRA `(.L_x_11693) ;  /* 0x0000000800240947 */ /* 0x000fea0003800000 */
[----:B------:R-:W1:Y:S01]  /*1bbb0*/  LDC R13, c[0x0][0xbe8] ;  /* 0x0002fa00ff0d7b82 */ /* 0x000e620000000800 */
[----:B------:R-:W-:Y:S01]  /*1bbc0*/  ULDC.64 UR14, c[0x0][0xaa0] ;  /* 0x0002a800000e7ab9 */ /* 0x000fe20000000a00 */
[----:B------:R-:W-:Y:S01]  /*1bbd0*/  IMAD R2, R215, 0x20, R213 ;  /* 0x00000020d7027824 */ /* 0x000fe200078e02d5 */
[----:B------:R-:W-:Y:S01]  /*1bbe0*/  UIMAD UR12, UR21, UR14, URZ ;  /* 0x0000000e150c72a4 */ /* 0x000fe2000f8e023f */
[----:B------:R-:W-:Y:S01]  /*1bbf0*/  BSSY B1, `(.L_x_11701) ;  /* 0x0000042000017945 */ /* 0x000fe20003800000 */
[----:B------:R-:W-:Y:S01]  /*1bc00*/  UIMAD.WIDE.U32 UR10, UR4, UR14, URZ ;  /* 0x0000000e040a72a5 */ /* 0x000fe2000f8e003f */
[----:B------:R-:W-:Y:S01]  /*1bc10*/  VIADD R6, R2, UR38 ;  /* 0x0000002602067c36 */ /* 0x000fe20008000000 */
[----:B------:R-:W-:-:S03]  /*1bc20*/  UIMAD UR12, UR4, UR15, UR12 ;  /* 0x0000000f040c72a4 */ /* 0x000fc6000f8e020c */
[----:B0-----:R-:W-:Y:S01]  /*1bc30*/  IMAD.MOV.U32 R5, RZ, RZ, R6 ;  /* 0x000000ffff057224 */ /* 0x001fe200078e0006 */
[----:B------:R-:W-:-:S03]  /*1bc40*/  UIADD3 UR11, UR11, UR12, URZ ;  /* 0x0000000c0b0b7290 */ /* 0x000fc6000fffe03f */
[----:B------:R-:W-:Y:S02]  /*1bc50*/  ULDC.64 UR12, c[0x0][0xae8] ;  /* 0x0002ba00000c7ab9 */ /* 0x000fe40000000a00 */
[----:B------:R-:W-:-:S04]  /*1bc60*/  UIMAD.WIDE.U32 UR10, UR58, UR12, UR10 ;  /* 0x0000000c3a0a72a5 */ /* 0x000fc8000f8e000a */
[----:B------:R-:W-:-:S03]  /*1bc70*/  UIMAD UR11, UR58, UR13, UR11 ;  /* 0x0000000d3a0b72a4 */ /* 0x000fc6000f8e020b */
[----:B------:R-:W-:Y:S01]  /*1bc80*/  ULDC.64 UR12, c[0x0][0xaf0] ;  /* 0x0002bc00000c7ab9 */ /* 0x000fe20000000a00 */
[----:B-1----:R-:W-:Y:S01]  /*1bc90*/  ISETP.NE.AND P0, PT, R13, 0x1, PT ;  /* 0x000000010d00780c */ /* 0x002fe20003f05270 */
[----:B------:R-:W-:-:S04]  /*1bca0*/  UIMAD UR9, UR9, UR12, URZ ;  /* 0x0000000c090972a4 */ /* 0x000fc8000f8e023f */
[----:B------:R-:W-:Y:S02]  /*1bcb0*/  UIMAD UR4, UR8, UR13, UR9 ;  /* 0x0000000d080472a4 */ /* 0x000fe4000f8e0209 */
[----:B------:R-:W-:-:S03]  /*1bcc0*/  UIMAD.WIDE.U32 UR8, UR8, UR12, UR10 ;  /* 0x0000000c080872a5 */ /* 0x000fc6000f8e000a */
        /* <DEDUP_REMOVED lines=52> */
.L_x_11702:
[----:B------:R-:W-:Y:S05]  /*1c010*/  BSYNC B1 ;  /* 0x0000000000017941 */ /* 0x000fea0003800000 */
.L_x_11701:
        /* <DEDUP_REMOVED lines=21> */
.L_x_11704:
[----:B------:R-:W-:Y:S05]  /*1c170*/  BSYNC B1 ;  /* 0x0000000000017941 */ /* 0x000fea0003800000 */
.L_x_11703:
        /* <DEDUP_REMOVED lines=21> */
.L_x_11706:
[----:B------:R-:W-:Y:S05]  /*1c2d0*/  BSYNC B1 ;  /* 0x0000000000017941 */ /* 0x000fea0003800000 */
.L_x_11705:
        /* <DEDUP_REMOVED lines=10> */
[-C--:B--2---:R-:W-:Y:S02]  /*1c380*/  @!P3 LEA R8, P6, R18, R2.reuse, 0x1 ;  /* 0x000000021208b211 */ /* 0x084fe400078c08ff */
[-C--:B------:R-:W-:Y:S02]  /*1c390*/  @!P2 LEA R10, P5, R22, R2.reuse, 0x1 ;  /* 0x00000002160aa211 */ /* 0x080fe400078a08ff */
[-C--:B------:R-:W-:Y:S02]  /*1c3a0*/  @!P1 LEA R12, P4, R19, R2.reuse, 0x1 ;  /* 0x00000002130c9211 */ /* 0x080fe400078808ff */
[-C--:B0-----:R-:W-:Y:S02]  /*1c3b0*/  @!P3 LEA.HI.X R9, R18, R5.reuse, R181, 0x1, P6 ;  /* 0x000000051209b211 */ /* 0x081fe400030f0cb5 */
        /* <DEDUP_REMOVED lines=8> */
.L_x_11693:
[----:B------:R-:W-:Y:S05]  /*1c440*/  BSYNC B0 ;  /* 0x0000000000007941 */ /* 0x000fea0003800000 */
.L_x_11683:
[----:B------:R-:W-:Y:S02]  /*1c450*/  ULDC UR4, c[0x0][0xc3c] ;  /* 0x00030f0000047ab9 */ /* 0x000fe40000000800 */
[----:B------:R-:W-:-:S06]  /*1c460*/  UISETP.GE.AND UP0, UPT, UR7, UR4, UPT ;  /* 0x000000040700728c */ /* 0x000fcc000bf06270 */
[----:B------:R-:W-:-:S13]  /*1c470*/  PLOP3.LUT P0, PT, PT, PT, UP0, 0x80, 0x0 ;  /* 0x000000000000781c */ /* 0x000fda0003f0f008 */
[----:B------:R-:W-:Y:S05]  /*1c480*/  @!P0 BRA `(.L_x_11707) ;  /* 0xfffffe4c00b08947 */ /* 0x000fea000383ffff */
[----:B------:R-:W-:Y:S05]  /*1c490*/  EXIT ;  /* 0x000000000000794d */ /* 0x000fea0003800000 */
.L_x_11576:
        /* <DEDUP_REMOVED lines=16> */
.L_x_11708:
        /* <DEDUP_REMOVED lines=44> */
.L_x_11712:
        /* <DEDUP_REMOVED lines=35> */
.L_x_11710:
        /* <DEDUP_REMOVED lines=13> */
.L_x_11713:
        /* <DEDUP_REMOVED lines=62> */
.L_x_11714:
        /* <DEDUP_REMOVED lines=61> */
.L_x_11715:
[----:B------:R-:W-:-:S05]  /*1d310*/  LOP3.LUT R17, RZ, R2, RZ, 0x33, !PT ;  /* 0x00000002ff117212 */ /* 0x000fca00078e33ff */
[----:B------:R-:W-:Y:S01]  /*1d320*/  IMAD.IADD R17, R0, 0x1, R17 ;  /* 0x0000000100117824 */ /* 0x000fe200078e0211 */
[----:B------:R-:W-:Y:S06]  /*1d330*/  BRA `(.L_x_11716) ;  /* 0x0000000000147947 */ /* 0x000fec0003800000 */
.L_x_11711:
[----:B------:R-:W-:Y:S01]  /*1d340*/  ULDC UR4, c[0x0][0xc3c] ;  /* 0x00030f0000047ab9 */ /* 0x000fe20000000800 */
[----:B------:R-:W-:Y:S02]  /*1d350*/  IMAD.MOV.U32 R17, RZ, RZ, RZ ;  /* 0x000000ffff117224 */ /* 0x000fe400078e00ff */
[----:B------:R-:W-:Y:S02]  /*1d360*/  IMAD.U32 R16, RZ, RZ, UR6 ;  /* 0x00000006ff107e24 */ /* 0x000fe4000f8e00ff */
[----:B------:R-:W-:Y:S02]  /*1d370*/  IMAD.MOV.U32 R18, RZ, RZ, RZ ;  /* 0x000000ffff127224 */ /* 0x000fe400078e00ff */
[----:B------:R-:W-:-:S07]  /*1d380*/  IMAD.U32 R19, RZ, RZ, UR4 ;  /* 0x00000004ff137e24 */ /* 0x000fce000f8e00ff */
.L_x_11716:
[----:B------:R-:W-:-:S13]  /*1d390*/  ISETP.NE.AND P0, PT, R7, RZ, PT ;  /* 0x000000ff0700720c */ /* 0x000fda0003f05270 */
[----:B------:R-:W0:Y:S01]  /*1d3a0*/  @!P0 S2R R3, SR_CgaCtaId ;  /* 0x0000000000038919 */ /* 0x000e220000008800 */
[----:B------:R-:W-:-:S04]  /*1d3b0*/  @!P0 MOV R0, 0x400 ;  /* 0x0000040000008802 */ /* 0x000fc80000000f00 */
[----:B0-----:R-:W-:-:S05]  /*1d3c0*/  @!P0 LEA R0, R3, R0, 0x18 ;  /* 0x0000000003008211 */ /* 0x001fca00078ec0ff */
[----:B------:R1:W-:Y:S01]  /*1d3d0*/  @!P0 STS.128 [R0+0x228d0], R16 ;  /* 0x0228d01000008388 */ /* 0x0003e20000000c00 */
[----:B------:R-:W-:Y:S06]  /*1d3e0*/  BAR.ARV 0x5, 0x180 ;  /* 0x0146000000007b1d */ /* 0x000fec0000002000 */
.L_x_11709:
        /* <DEDUP_REMOVED lines=28> */
[C---:B------:R-:W-:Y:S01]  /*1d5b0*/  LOP3.LUT R2, R4.reuse, 0x80, RZ, 0xfc, !PT ;  /* 0x0000008004027812 */ /* 0x040fe200078efcff */
[----:B------:R-:W-:Y:S01]  /*1d5c0*/  IMAD.U32 R22, RZ, RZ, UR4 ;  /* 0x00000004ff167e24 */ /* 0x000fe2000f8e00ff */
[----:B------:R-:W-:-:S03]  /*1d5d0*/  LOP3.LUT R0, R4, 0xc0, RZ, 0xfc, !PT ;  /* 0x000000c004007812 */ /* 0x000fc600078efcff */
[----:B---3--:R-:W-:-:S07]  /*1d5e0*/  IMAD R36, R28, 0x2, R22 ;  /* 0x000000021c247824 */ /* 0x008fce00078e0216 */
.L_x_11788:
        /* <DEDUP_REMOVED lines=38> */
.L_x_11718:
        /* <DEDUP_REMOVED lines=8> */
.L_x_11719:
        /* <DEDUP_REMOVED lines=9> */
.L_x_11720:
        /* <DEDUP_REMOVED lines=28> */
.L_x_11723:
[----:B------:R-:W-:-:S13]  /*1db20*/  ISETP.NE.AND P0, PT, R3, 0x1, PT ;  /* 0x000000010300780c */ /* 0x000fda0003f05270 */
[----:B------:R-:W0:Y:S02]  /*1db30*/  @P0 LDC.64 R4, c[0x0][0x9e8] ;  /* 0x00027a00ff040b82 */ /* 0x000e240000000a00 */
[----:B0-----:R-:W-:-:S05]  /*1db40*/  @P0 IMAD.HI.U32 R4, R0, R4, RZ ;  /* 0x0000000400040227 */ /* 0x001fca00078e00ff */
[----:B------:R-:W-:-:S07]  /*1db50*/  @P0 SHF.R.U32.HI R0, RZ, R5, R4 ;  /* 0x00000005ff000219 */ /* 0x000fce0000011604 */
.L_x_11724:
[----:B------:R-:W-:Y:S05]  /*1db60*/  BSYNC B0 ;  /* 0x0000000000007941 */ /* 0x000fea0003800000 */
.L_x_11722:
[----:B------:R-:W-:-:S05]  /*1db70*/  IMAD R5, R0, R3, R3 ;  /* 0x0000000300057224 */ /* 0x000fca00078e0203 */
[----:B------:R-:W-:-:S07]  /*1db80*/  VIMNMX R2, R2, R5, PT ;  /* 0x0000000502027248 */ /* 0x000fce0003fe0100 */
.L_x_11721:
        /* <DEDUP_REMOVED lines=9> */
[----:B------:R-:W-:Y:S02]  /*1dc20*/  SHF.R.U32.HI R5, RZ, 0x1f, R2 ;  /* 0x0000001fff057819 */ /* 0x000fe40000011602 */
[----:B------:R-:W-:Y:S01]  /*1dc30*/  IADD3 R4, R4, R17, -R35 ;  /* 0x0000001104047210 */ /* 0x000fe20007ffe823 */
[----:B------:R-:W-:Y:S01]  /*1dc40*/  IMAD.HI R0, R0, 0x2aaaaaab, RZ ;  /* 0x2aaaaaab00007827 */ /* 0x000fe200078e02ff */
[----:B------:R-:W-:-:S03]  /*1dc50*/  LEA.HI.SX32 R7, R2, R5, 0x1c ;  /* 0x0000000502077211 */ /* 0x000fc600078fe2ff */
[----:B------:R-:W-:Y:S01]  /*1dc60*/  VIADD R2, R4, -UR4 ;  /* 0x8000000404027c36 */ /* 0x000fe20008000000 */
[----:B------:R-:W-:-:S04]  /*1dc70*/  SHF.R.U32.HI R5, RZ, 0x1f, R0 ;  /* 0x0000001fff057819 */ /* 0x000fc80000011600 */
[----:B------:R-:W-:-:S04]  /*1dc80*/  LEA.HI.SX32 R0, R0, R5, 0x1c ;  /* 0x0000000500007211 */ /* 0x000fc800078fe2ff */
[----:B------:R-:W-:Y:S01]  /*1dc90*/  VIMNMX R0, R0, R7, PT ;  /* 0x0000000700007248 */ /* 0x000fe20003fe0100 */
        /* <DEDUP_REMOVED lines=12> */
.L_x_11727:
[----:B------:R-:W-:-:S13]  /*1dd60*/  ISETP.NE.AND P0, PT, R3, 0x1, PT ;  /* 0x000000010300780c */ /* 0x000fda0003f05270 */
[----:B------:R-:W0:Y:S02]  /*1dd70*/  @P0 LDC.64 R4, c[0x0][0x9e8] ;  /* 0x00027a00ff040b82 */ /* 0x000e240000000a00 */
[----:B0-----:R-:W-:-:S05]  /*1dd80*/  @P0 IMAD.HI.U32 R4, R6, R4, RZ ;  /* 0x0000000406040227 */ /* 0x001fca00078e00ff */
[----:B------:R-:W-:-:S07]  /*1dd90*/  @P0 SHF.R.U32.HI R6, RZ, R5, R4 ;  /* 0x00000005ff060219 */ /* 0x000fce0000011604 */
.L_x_11728:
[----:B------:R-:W-:Y:S05]  /*1dda0*/  BSYNC B0 ;  /* 0x0000000000007941 */ /* 0x000fea0003800000 */
.L_x_11726:
[----:B------:R-:W-:-:S05]  /*1ddb0*/  IMAD R3, R6, R3, RZ ;  /* 0x0000000306037224 */ /* 0x000fca00078e02ff */
[----:B------:R-:W-:-:S07]  /*1ddc0*/  VIMNMX R2, R2, R3, !PT ;  /* 0x0000000302027248 */ /* 0x000fce0007fe0100 */
.L_x_11725:
[----:B------:R-:W-:Y:S01]  /*1ddd0*/  IMAD.HI R2, R2, 0x2aaaaaab, RZ ;  /* 0x2aaaaaab02027827 */ /* 0x000fe200078e02ff */
[----:B------:R-:W-:Y:S04]  /*1dde0*/  BSSY B0, `(.L_x_11729) ;  /* 0x0000029000007945 */ /* 0x000fe80003800000 */
[----:B------:R-:W-:-:S04]  /*1ddf0*/  SHF.R.U32.HI R3, RZ, 0x1f, R2 ;  /* 0x0000001fff037819 */ /* 0x000fc80000011602 */
[----:B------:R-:W-:Y:S02]  /*1de00*/  LEA.HI.SX32 R3, R2, R3, 0x1c ;  /* 0x0000000302037211 */ /* 0x000fe400078fe2ff */
[----:B------:R-:W-:Y:S02]  /*1de10*/  LOP3.LUT R2, R18, 0xff000000, RZ, 0xc0, !PT ;  /* 0xff00000012027812 */ /* 0x000fe400078ec0ff */
        /* <DEDUP_REMOVED lines=12> */
[----:B0-----:R-:W-:Y:S02]  /*1dee0*/  IABS R6, R5 ;  /* 0x0000000500067213 */ /* 0x001fe40000000000 */
[----:B------:R-:W-:Y:S02]  /*1def0*/  IADD3 R8, R5, -0x1, R0 ;  /* 0xffffffff05087810 */ /* 0x000fe40007ffe000 */
[----:B------:R-:W0:Y:S03]  /*1df00*/  I2F.RP R7, R6 ;  /* 0x0000000600077306 */ /* 0x000e260000209400 */
[----:B------:R-:W-:-:S05]  /*1df10*/  IMAD.IADD R8, R8, 0x1, -R29 ;  /* 0x0000000108087824 */ /* 0x000fca00078e0a1d */
        /* <DEDUP_REMOVED lines=21> */
.L_x_11730:
[----:B------:R-:W-:Y:S05]  /*1e070*/  BSYNC B0 ;  /* 0x0000000000007941 */ /* 0x000fea0003800000 */
.L_x_11729:
        /* <DEDUP_REMOVED lines=23> */
.L_x_11732:
        /* <DEDUP_REMOVED lines=20> */
.L_x_11735:
[----:B------:R-:W-:Y:S05]  /*1e330*/  BSYNC B6 ;  /* 0x0000000000067941 */ /* 0x000fea0003800000 */
.L_x_11734:
        /* <DEDUP_REMOVED lines=20> */
.L_x_11738:
        /* <DEDUP_REMOVED lines=15> */
.L_x_11737:
[----:B------:R-:W-:Y:S05]  /*1e570*/  BSYNC B6 ;  /* 0x0000000000067941 */ /* 0x000fea0003800000 */
.L_x_11736:
        /* <DEDUP_REMOVED lines=10> */
[----:B------:R-:W-:-:S04]  /*1e620*/  LOP3.LUT R21, R21, 0x38, RZ, 0xc0, !PT ;  /* 0x0000003815157812 */ /* 0x000fc800078ec0ff */
[----:B------:R-:W-:Y:S01]  /*1e630*/  LOP3.LUT R31, R21, 0x40, RZ, 0xfc, !PT ;  /* 0x00000040151f7812 */ /* 0x000fe200078efcff */
[----:B---3--:R-:W-:Y:S01]  /*1e640*/  @P0 IMAD.WIDE R2, R19, 0x4, R2 ;  /* 0x0000000413020825 */ /* 0x008fe200078e0202 */
[----:B------:R-:W-:-:S03]  /*1e650*/  LOP3.LUT R21, R21, 0x80, RZ, 0xfc, !PT ;  /* 0x0000008015157812 */ /* 0x000fc600078efcff */
[----:B-1----:R-:W-:Y:S01]  /*1e660*/  IMAD.SHL.U32 R25, R20, 0x8, RZ ;  /* 0x0000000814197824 */ /* 0x002fe200078e00ff */
[----:B------:R0:W5:Y:S01]  /*1e670*/  @P0 LDG.E R27, desc[UR36][R2.64] ;  /* 0x00000024021b0981 */ /* 0x000162000c1e1900 */
[----:B------:R-:W-:Y:S01]  /*1e680*/  ISETP.GE.AND P0, PT, R21, UR4, PT ;  /* 0x0000000415007c0c */ /* 0x000fe2000bf06270 */
[----:B------:R-:W-:Y:S01]  /*1e690*/  UMOV UR5, 0xffffffff ;  /* 0xffffffff00057882 */ /* 0x000fe20000000000 */
[----:B------:R-:W-:Y:S01]  /*1e6a0*/  ISETP.GE.AND P1, PT, R31, UR4, PT ;  /* 0x000000041f007c0c */ /* 0x000fe2000bf26270 */
[----:B------:R-:W1:Y:S01]  /*1e6b0*/  S2R R21, SR_TID.X ;  /* 0x0000000000157919 */ /* 0x000e620000002100 */
[----:B------:R-:W-:Y:S01]  /*1e6c0*/  LOP3.LUT R25, R25, 0x38, RZ, 0xc0, !PT ;  /* 0x0000003819197812 */ /* 0x000fe200078ec0ff */
[----:B------:R-:W-:Y:S01]  /*1e6d0*/  VIADD R0, R32, 0xffffffff ;  /* 0xffffffff20007836 */ /* 0x000fe20000000000 */
[----:B------:R-:W-:Y:S02]  /*1e6e0*/  LOP3.LUT R23, R23, 0xfffffffe, RZ, 0xc0, !PT ;  /* 0xfffffffe17177812 */ /* 0x000fe400078ec0ff */
[----:B------:R-:W-:-:S02]  /*1e6f0*/  ISETP.GE.AND P2, PT, R25, UR4, PT ;  /* 0x0000000419007c0c */ /* 0x000fc4000bf46270 */
[----:B------:R-:W-:Y:S02]  /*1e700*/  LOP3.LUT R23, R23, 0xffffffef, RZ, 0xc0, !PT ;  /* 0xffffffef17177812 */ /* 0x000fe400078ec0ff */
[----:B------:R-:W-:Y:S02]  /*1e710*/  LOP3.LUT R25, R25, 0xc0, RZ, 0xfc, !PT ;  /* 0x000000c019197812 */ /* 0x000fe400078efcff */
[----:B------:R-:W-:Y:S02]  /*1e720*/  LOP3.LUT R20, R20, 0x7f, RZ, 0xc0, !PT ;  /* 0x0000007f14147812 */ /* 0x000fe400078ec0ff */
[----:B------:R-:W-:Y:S02]  /*1e730*/  @P1 LOP3.LUT R23, R23, 0x10, RZ, 0xfc, !PT ;  /* 0x0000001017171812 */ /* 0x000fe400078efcff */
[----:B------:R-:W-:-:S03]  /*1e740*/  SHF.R.U32.HI R31, RZ, 0x3, R20 ;  /* 0x00000003ff1f7819 */ /* 0x000fc60000011614 */
[----:B------:R-:W-:-:S04]  /*1e750*/  @P2 LOP3.LUT R23, R23, 0x1, RZ, 0xfc, !PT ;  /* 0x0000000117172812 */ /* 0x000fc800078efcff */
[----:B------:R-:W-:-:S04]  /*1e760*/  LOP3.LUT R23, R23, 0xfffffff7, RZ, 0xc0, !PT ;  /* 0xfffffff717177812 */ /* 0x000fc800078ec0ff */
[----:B------:R-:W-:Y:S02]  /*1e770*/  @P0 LOP3.LUT R23, R23, 0x8, RZ, 0xfc, !PT ;  /* 0x0000000817170812 */ /* 0x000fe400078efcff */
[----:B------:R-:W-:Y:S02]  /*1e780*/  ISETP.GE.AND P0, PT, R25, UR4, PT ;  /* 0x0000000419007c0c */ /* 0x000fe4000bf06270 */
[----:B------:R-:W-:Y:S01]  /*1e790*/  LOP3.LUT R23, R23, 0xfffffffb, RZ, 0xc0, !PT ;  /* 0xfffffffb17177812 */ /* 0x000fe200078ec0ff */
[----:B-1----:R-:W-:-:S05]  /*1e7a0*/  IMAD.SHL.U32 R20, R21, 0x10, RZ ;  /* 0x0000001015147824 */ /* 0x002fca00078e00ff */
[----:B------:R-:W-:-:S05]  /*1e7b0*/  LOP3.LUT R20, R31, 0x70, R20, 0xf8, !PT ;  /* 0x000000701f147812 */ /* 0x000fca00078ef814 */
[----:B------:R-:W-:Y:S01]  /*1e7c0*/  @P0 LOP3.LUT R23, R23, 0x4, RZ, 0xfc, !PT ;  /* 0x0000000417170812 */ /* 0x000fe200078efcff */
[----:B------:R-:W-:Y:S01]  /*1e7d0*/  IMAD R34, R0, 0x60, R20 ;  /* 0x0000006000227824 */ /* 0x000fe200078e0214 */
[----:B0-2---:R-:W-:Y:S06]  /*1e7e0*/  BRA.DIV UR5, `(.L_x_11739) ;  /* 0x0000004205b47947 */ /* 0x005fec000b800000 */
.L_x_11805:
[----:B------:R-:W-:Y:S01]  /*1e7f0*/  ISETP.NE.AND P1, PT, R8, 0x1, PT ;  /* 0x000000010800780c */ /* 0x000fe20003f25270 */
[----:B------:R-:W-:Y:S01]  /*1e800*/  IMAD.MOV.U32 R32, RZ, RZ, RZ ;  /* 0x000000ffff207224 */ /* 0x000fe200078e00ff */
[C---:B------:R-:W-:Y:S01]  /*1e810*/  ISETP.GE.AND P0, PT, R34.reuse, R17, PT ;  /* 0x000000112200720c */ /* 0x040fe20003f06270 */
[----:B------:R-:W-:Y:S01]  /*1e820*/  IMAD.IADD R34, R34, 0x1, R30 ;  /* 0x0000000122227824 */ /* 0x000fe200078e021e */
[----:B-----5:R-:W-:Y:S02]  /*1e830*/  SHF.R.S32.HI R31, RZ, 0x1f, R27 ;  /* 0x0000001fff1f7819 */ /* 0x020fe4000001141b */
[----:B------:R-:W-:Y:S01]  /*1e840*/  ISETP.GT.U32.OR P0, PT, R20, 0x5f, P0 ;  /* 0x0000005f1400780c */ /* 0x000fe20000704470 */
[----:B------:R-:W-:Y:S01]  /*1e850*/  IMAD.MOV.U32 R6, RZ, RZ, R34 ;  /* 0x000000ffff067224 */ /* 0x000fe200078e0022 */
[----:B------:R-:W-:-:S05]  /*1e860*/  LOP3.LUT R23, R23, 0xffffff7f, RZ, 0xc0, !PT ;  /* 0xffffff7f17177812 */ /* 0x000fca00078ec0ff */
[----:B------:R-:W0:Y:S01]  /*1e870*/  @P1 LDC R3, c[0x0][0x434] ;  /* 0x00010d00ff031b82 */ /* 0x000e220000000800 */
[----:B------:R-:W-:-:S07]  /*1e880*/  @P1 LOP3.LUT R23, R23, 0x80, RZ, 0xfc, !PT ;  /* 0x0000008017171812 */ /* 0x000fce00078efcff */
[----:B------:R-:W1:Y:S08]  /*1e890*/  @P1 LDC R2, c[0x0][0x438] ;  /* 0x00010e00ff021b82 */ /* 0x000e700000000800 */
[----:B------:R-:W2:Y:S01]  /*1e8a0*/  @!P0 LDC.64 R4, c[0x0][0x428] ;  /* 0x00010a00ff048b82 */ /* 0x000ea20000000a00 */
[----:B0-----:R-:W-:-:S05]  /*1e8b0*/  @P1 IMAD.HI.U32 R3, R34, R3, RZ ;  /* 0x0000000322031227 */ /* 0x001fca00078e00ff */
[----:B-1----:R-:W-:-:S04]  /*1e8c0*/  @P1 SHF.R.U32.HI R6, RZ, R2, R3 ;  /* 0x00000002ff061219 */ /* 0x002fc80000011603 */
[--C-:B------:R-:W-:Y:S01]  /*1e8d0*/  @!P0 SHF.R.S32.HI R3, RZ, 0x1f, R6.reuse ;  /* 0x0000001fff038819 */ /* 0x100fe20000011406 */
[----:B------:R-:W-:Y:S02]  /*1e8e0*/  @!P0 IMAD.MOV.U32 R2, RZ, RZ, R6 ;  /* 0x000000ffff028224 */ /* 0x000fe400078e0006 */
[-C--:B--2---:R-:W-:Y:S02]  /*1e8f0*/  @!P0 IMAD R7, R31, R4.reuse, RZ ;  /* 0x000000041f078224 */ /* 0x084fe400078e02ff */
[----:B------:R-:W-:-:S04]  /*1e900*/  @!P0 IMAD.WIDE.U32 R2, R27, R4, R2 ;  /* 0x000000041b028225 */ /* 0x000fc800078e0002 */
[----:B------:R-:W-:Y:S02]  /*1e910*/  @!P0 IMAD R7, R27, R5, R7 ;  /* 0x000000051b078224 */ /* 0x000fe400078e0207 */
[----:B------:R-:W0:Y:S02]  /*1e920*/  @!P0 LDC.64 R4, c[0x0][0x418] ;  /* 0x00010600ff048b82 */ /* 0x000e240000000a00 */
[----:B------:R-:W-:Y:S02]  /*1e930*/  @!P0 IMAD.IADD R7, R3, 0x1, R7 ;  /* 0x0000000103078824 */ /* 0x000fe400078e0207 */
[----:B------:R-:W-:-:S04]  /*1e940*/  IMAD.MOV R3, RZ, RZ, -R6 ;  /* 0x000000ffff037224 */ /* 0x000fc800078e0a06 */
[----:B------:R-:W-:Y:S01]  /*1e950*/  IMAD R34, R8, R3, R34 ;  /* 0x0000000308227224 */ /* 0x000fe200078e0222 */
[----:B------:R-:W-:Y:S02]  /*1e960*/  SEL R3, RZ, 0x1, P2 ;  /* 0x00000001ff037807 */ /* 0x000fe40001000000 */
[----:B0-----:R-:W-:-:S04]  /*1e970*/  @!P0 LEA R4, P1, R2, R4, 0x2 ;  /* 0x0000000402048211 */ /* 0x001fc800078210ff */
[----:B------:R-:W-:Y:S01]  /*1e980*/  @!P0 LEA.HI.X R5, R2, R5, R7, 0x2, P1 ;  /* 0x0000000502058211 */ /* 0x000fe200008f1407 */
[----:B------:R-:W-:Y:S01]  /*1e990*/  IMAD.U32 R2, RZ, RZ, UR38 ;  /* 0x00000026ff027e24 */ /* 0x000fe2000f8e00ff */
[----:B------:R0:W-:Y:S04]  /*1e9a0*/  STL [R1+0x41c], R3 ;  /* 0x00041c0301007387 */ /* 0x0001e80000100800 */
[----:B------:R0:W5:Y:S01]  /*1e9b0*/  @!P0 LDG.E R32, desc[UR36][R4.64] ;  /* 0x0000002404208981 */ /* 0x000162000c1e1900 */
[----:B------:R-:W-:Y:S02]  /*1e9c0*/  ISETP.NE.AND P0, PT, R2, 0x3, PT ;  /* 0x000000030200780c */ /* 0x000fe40003f05270 */
[----:B------:R-:W-:Y:S02]  /*1e9d0*/  ISETP.GT.U32.AND P1, PT, R20, 0x5f, PT ;  /* 0x0000005f1400780c */ /* 0x000fe40003f24070 */
[----:B------:R-:W-:-:S02]  /*1e9e0*/  LOP3.LUT R23, R23, 0xffffffbf, RZ, 0xc0, !PT ;  /* 0xffffffbf17177812 */ /* 0x000fc400078ec0ff */
[----:B------:R-:W-:-:S07]  /*1e9f0*/  LOP3.LUT R18, R18, 0xffff, RZ, 0xc0, !PT ;  /* 0x0000ffff12127812 */ /* 0x000fce00078ec0ff */
[----:B------:R-:W-:-:S04]  /*1ea00*/  @P0 LOP3.LUT R23, R23, 0x40, RZ, 0xfc, !PT ;  /* 0x0000004017170812 */ /* 0x000fc800078efcff */
[----:B------:R-:W-:-:S04]  /*1ea10*/  LOP3.LUT R23, R23, 0xffffffdf, RZ, 0xc0, !PT ;  /* 0xffffffdf17177812 */ /* 0x000fc800078ec0ff */
[----:B------:R-:W-:Y:S01]  /*1ea20*/  @P1 LOP3.LUT R23, R23, 0x20, RZ, 0xfc, !PT ;  /* 0x0000002017171812 */ /* 0x000fe200078efcff */
[----:B0-----:R-:W-:Y:S06]  /*1ea30*/  @!P0 BRA `(.L_x_11740) ;  /* 0x0000000000048947 */ /* 0x001fec0003800000 */
[----:B------:R-:W-:Y:S01]  /*1ea40*/  BPT.TRAP 0x1 ;  /* 0x000000040000795c */ /* 0x000fe20000300000 */
.L_x_11740:
[----:B------:R-:W-:Y:S01]  /*1ea50*/  IMAD R25, R0, -0x60, R17 ;  /* 0xffffffa000197824 */ /* 0x000fe200078e0211 */
[----:B------:R-:W-:Y:S01]  /*1ea60*/  SHF.L.U32 R0, R26, 0x1f, RZ ;  /* 0x0000001f1a007819 */ /* 0x000fe200000006ff */
[----:B------:R-:W-:Y:S01]  /*1ea70*/  IMAD R17, R24, 0x8, R22 ;  /* 0x0000000818117824 */ /* 0x000fe200078e0216 */
[----:B------:R-:W-:Y:S03]  /*1ea80*/  BSSY B0, `(.L_x_11741) ;  /* 0x0000003000007945 */ /* 0x000fe60003800000 */
[----:B------:R-:W0:Y:S02]  /*1ea90*/  SYNCS.PHASECHK.TRANS64.TRYWAIT P0, [R17+URZ+0x22840], R0 ;  /* 0x02284000110075a7 */ /* 0x000e24000800017f */
[----:B0-----:R-:W-:Y:S05]  /*1eaa0*/  @!P0 BRA `(.L_x_11742) ;  /* 0x0000004000348947 */ /* 0x001fea0003800000 */
.L_x_11806:
[----:B------:R-:W-:Y:S05]  /*1eab0*/  BSYNC B0 ;  /* 0x0000000000007941 */ /* 0x000fea0003800000 */
.L_x_11741:
[----:B0-----:R-:W-:Y:S01]  /*1eac0*/  SHF.R.S32.HI R0, RZ, 0x1f, R34 ;  /* 0x0000001fff007819 */ /* 0x001fe20000011422 */
[----:B------:R-:W-:Y:S01]  /*1ead0*/  ULDC.64 UR4, c[0x0][0x300] ;  /* 0x0000c00000047ab9 */ /* 0x000fe20000000a00 */
[----:B-----5:R-:W-:Y:S01]  /*1eae0*/  SHF.R.S32.HI R4, RZ, 0x1f, R32 ;  /* 0x0000001fff047819 */ /* 0x020fe20000011420 */
[----:B------:R-:W-:Y:S01]  /*1eaf0*/  ULDC.64 UR6, c[0x0][0x2e8] ;  /* 0x0000ba0000067ab9 */ /* 0x000fe20000000a00 */
[----:B------:R-:W-:Y:S01]  /*1eb00*/  LOP3.LUT R23, R23, 0xfffffffd, RZ, 0xc0, !PT ;  /* 0xfffffffd17177812 */ /* 0x000fe200078ec0ff */
[----:B------:R-:W-:Y:S01]  /*1eb10*/  IMAD R3, R0, UR4, RZ ;  /* 0x0000000400037c24 */ /* 0x000fe2000f8e02ff */
[----:B------:R0:W-:Y:S04]  /*1eb20*/  STL [R1+0x408], R0 ;  /* 0x0004080001007387 */ /* 0x0001e80000100800 */
[----:B------:R1:W-:Y:S01]  /*1eb30*/  STL [R1+0x40c], R4 ;  /* 0x00040c0401007387 */ /* 0x0003e20000100800 */
[----:B0-----:R-:W-:-:S02]  /*1eb40*/  IMAD R0, R34, UR5, R3 ;  /* 0x0000000522007c24 */ /* 0x001fc4000f8e0203 */
[----:B------:R-:W-:Y:S01]  /*1eb50*/  IMAD.WIDE.U32 R2, R34, UR4, RZ ;  /* 0x0000000422027c25 */ /* 0x000fe2000f8e00ff */
[----:B------:R-:W-:-:S03]  /*1eb60*/  ULDC.64 UR4, c[0x0][0x310] ;  /* 0x0000c40000047ab9 */ /* 0x000fc60000000a00 */
[----:B------:R-:W-:Y:S02]  /*1eb70*/  IMAD.IADD R3, R3, 0x1, R0 ;  /* 0x0000000103037824 */ /* 0x000fe400078e0200 */
[----:B------:R-:W-:Y:S02]  /*1eb80*/  IMAD R0, R4, UR4, RZ ;  /* 0x0000000404007c24 */ /* 0x000fe4000f8e02ff */
[----:B-1----:R-:W0:Y:S01]  /*1eb90*/  S2R R4, SR_TID.X ;  /* 0x0000000000047919 */ /* 0x002e220000002100 */
[----:B------:R-:W-:-:S04]  /*1eba0*/  IMAD.WIDE.U32 R2, R32, UR4, R2 ;  /* 0x0000000420027c25 */ /* 0x000fc8000f8e0002 */
[----:B------:R-:W-:Y:S01]  /*1ebb0*/  IMAD R0, R32, UR5, R0 ;  /* 0x0000000520007c24 */ /* 0x000fe2000f8e0200 */
[----:B------:R-:W-:-:S03]  /*1ebc0*/  ULDC.64 UR4, c[0x0][0x308] ;  /* 0x0000c20000047ab9 */ /* 0x000fc60000000a00 */
[----:B------:R-:W-:Y:S02]  /*1ebd0*/  IMAD.IADD R3, R3, 0x1, R0 ;  /* 0x0000000103037824 */ /* 0x000fe400078e0200 */
[----:B------:R-:W-:Y:S01]  /*1ebe0*/  IMAD.WIDE.U32 R2, R18, UR4, R2 ;  /* 0x0000000412027c25 */ /* 0x000fe2000f8e0002 */
[----:B------:R-:W-:Y:S02]  /*1ebf0*/  ULDC UR4, c[0x0][0x2f4] ;  /* 0x0000bd0000047ab9 */ /* 0x000fe40000000800 */
[----:B------:R-:W-:Y:S02]  /*1ec00*/  LEA R0, P0, R2, UR6, 0x1 ;  /* 0x0000000602007c11 */ /* 0x000fe4000f8008ff */
[----:B0-----:R-:W-:Y:S01]  /*1ec10*/  LOP3.LUT R5, R4, 0x7f, RZ, 0xc0, !PT ;  /* 0x0000007f04057812 */ /* 0x001fe200078ec0ff */
[----:B------:R-:W-:Y:S01]  /*1ec20*/  IMAD R4, R18, UR5, R3 ;  /* 0x0000000512047c24 */ /* 0x000fe2000f8e0203 */
[----:B------:R-:W-:Y:S02]  /*1ec30*/  UMOV UR5, 0xffffffff ;  /* 0xffffffff00057882 */ /* 0x000fe40000000000 */
[----:B------:R-:W-:-:S02]  /*1ec40*/  SHF.R.U32.HI R6, RZ, 0x3, R5 ;  /* 0x00000003ff067819 */ /* 0x000fc40000011605 */
[----:B------:R-:W0:Y:S01]  /*1ec50*/  S2R R5, SR_TID.X ;  /* 0x0000000000057919 */ /* 0x000e220000002100 */
[----:B------:R-:W-:Y:S02]  /*1ec60*/  LEA.HI.X R4, R2, UR7, R4, 0x1, P0 ;  /* 0x0000000702047c11 */ /* 0x000fe400080f0c04 */
[----:B------:R-:W-:-:S05]  /*1ec70*/  IMAD.IADD R25, R25, 0x1, -R6 ;  /* 0x0000000119197824 */ /* 0x000fca00078e0a06 */
        /* <DEDUP_REMOVED lines=59> */
.L_x_11820:
        /* <DEDUP_REMOVED lines=10> */
.L_x_11744:
        /* <DEDUP_REMOVED lines=10> */
.L_x_11745:
        /* <DEDUP_REMOVED lines=23> */
.L_x_11747:
[----:B------:R-:W-:Y:S05]  /*1f2e0*/  BSYNC B6 ;  /* 0x0000000000067941 */ /* 0x000fea0003800000 */
.L_x_11746:
[----:B------:R-:W2:Y:S01]  /*1f2f0*/  LDC R20, c[0x0][0x448] ;  /* 0x00011200ff147b82 */ /* 0x000ea20000000800 */
[----:B------:R-:W-:Y:S01]  /*1f300*/  SHF.R.S32.HI R0, RZ, 0x1f, R37 ;  /* 0x0000001fff007819 */ /* 0x000fe20000011425 */
[----:B------:R-:W-:Y:S01]  /*1f310*/  ULDC.64 UR4, c[0x0][0x298] ;  /* 0x0000a60000047ab9 */ /* 0x000fe20000000a00 */
[----:B------:R-:W-:Y:S01]  /*1f320*/  LOP3.LUT P6, RZ, R23, 0x200, RZ, 0xc0, !PT ;  /* 0x0000020017ff7812 */ /* 0x000fe200078cc0ff */
[----:B0-----:R-:W-:Y:S01]  /*1f330*/  IMAD.WIDE.U32 R2, R37, UR4, RZ ;  /* 0x0000000425027c25 */ /* 0x001fe2000f8e00ff */
[----:B------:R-:W-:Y:S01]  /*1f340*/  SHF.R.S32.HI R4, RZ, 0x1f, R19 ;  /* 0x0000001fff047819 */ /* 0x000fe20000011413 */
[----:B------:R-:W0:Y:S02]  /*1f350*/  S2R R21, SR_TID.X ;  /* 0x0000000000157919 */ /* 0x000e240000002100 */
[----:B------:R-:W-:Y:S01]  /*1f360*/  IMAD R0, R0, UR4, RZ ;  /* 0x0000000400007c24 */ /* 0x000fe2000f8e02ff */
[----:B------:R-:W-:-:S03]  /*1f370*/  SEL R4, R4, RZ, !P6 ;  /* 0x000000ff04047207 */ /* 0x000fc60007000000 */
[----:B------:R-:W-:Y:S01]  /*1f380*/  IMAD R0, R37, UR5, R0 ;  /* 0x0000000525007c24 */ /* 0x000fe2000f8e0200 */
[----:B------:R-:W-:-:S03]  /*1f390*/  ULDC.64 UR4, c[0x0][0x2d8] ;  /* 0x0000b60000047ab9 */ /* 0x000fc60000000a00 */
[----:B------:R-:W-:Y:S01]  /*1f3a0*/  IMAD.IADD R3, R3, 0x1, R0 ;  /* 0x0000000103037824 */ /* 0x000fe200078e0200 */
[----:B------:R-:W-:Y:S01]  /*1f3b0*/  SEL R0, R19, RZ, !P6 ;  /* 0x000000ff13007207 */ /* 0x000fe20007000000 */
[----:B------:R-:W-:Y:S01]  /*1f3c0*/  IMAD.WIDE.U32 R2, R18, UR4, R2 ;  /* 0x0000000412027c25 */ /* 0x000fe2000f8e0002 */
[----:B--2---:R-:W-:-:S03]  /*1f3d0*/  ISETP.NE.AND P6, PT, R20, 0x1, PT ;  /* 0x000000011400780c */ /* 0x004fc60003fc5270 */
[----:B------:R-:W-:Y:S01]  /*1f3e0*/  IMAD R3, R18, UR5, R3 ;  /* 0x0000000512037c24 */ /* 0x000fe2000f8e0203 */
[----:B------:R-:W2:Y:S01]  /*1f3f0*/  S2R R20, SR_TID.X ;  /* 0x0000000000147919 */ /* 0x000ea20000002100 */
[----:B------:R-:W-:Y:S02]  /*1f400*/  ULDC.64 UR4, c[0x0][0x2e0] ;  /* 0x0000b80000047ab9 */ /* 0x000fe40000000a00 */
[----:B------:R-:W-:Y:S02]  /*1f410*/  IMAD R4, R4, UR4, RZ ;  /* 0x0000000404047c24 */ /* 0x000fe4000f8e02ff */
[----:B------:R-:W-:-:S04]  /*1f420*/  IMAD.WIDE.U32 R2, R0, UR4, R2 ;  /* 0x0000000400027c25 */ /* 0x000fc8000f8e0002 */
[----:B------:R-:W-:Y:S01]  /*1f430*/  IMAD R4, R0, UR5, R4 ;  /* 0x0000000500047c24 */ /* 0x000fe2000f8e0204 */
[----:B------:R-:W-:Y:S01]  /*1f440*/  ULDC.64 UR4, c[0x0][0x2d0] ;  /* 0x0000b40000047ab9 */ /* 0x000fe20000000a00 */
[----:B------:R-:W3:Y:S01]  /*1f450*/  @P6 LDC R6, c[0x0][0x44c] ;  /* 0x00011300ff066b82 */ /* 0x000ee20000000800 */
[----:B0-----:R-:W-:Y:S01]  /*1f460*/  LOP3.LUT R21, R21, 0x7f, RZ, 0xc0, !PT ;  /* 0x0000007f15157812 */ /* 0x001fe200078ec0ff */
[----:B------:R-:W-:-:S03]  /*1f470*/  IMAD.IADD R3, R3, 0x1, R4 ;  /* 0x0000000103037824 */ /* 0x000fc600078e0204 */
[----:B------:R-:W-:-:S03]  /*1f480*/  SHF.R.U32.HI R21, RZ, 0x3, R21 ;  /* 0x00000003ff157819 */ /* 0x000fc60000011615 */
[----:B------:R-:W0:Y:S01]  /*1f490*/  @P6 LDC R5, c[0x0][0x450] ;  /* 0x00011400ff056b82 */ /* 0x000e220000000800 */
[----:B--2---:R-:W-:-:S05]  /*1f4a0*/  IMAD.SHL.U32 R20, R20, 0x10, RZ ;  /* 0x0000001014147824 */ /* 0x004fca00078e00ff */
[----:B------:R-:W-:-:S05]  /*1f4b0*/  LOP3.LUT R20, R21, 0x70, R20, 0xf8, !PT ;  /* 0x0000007015147812 */ /* 0x000fca00078ef814 */
[----:B------:R-:W-:Y:S02]  /*1f4c0*/  IMAD.IADD R0, R20, 0x1, R33 ;  /* 0x0000000114007824 */ /* 0x000fe400078e0221 */
[----:B------:R-:W2:Y:S02]  /*1f4d0*/  S2R R20, SR_TID.X ;  /* 0x0000000000147919 */ /* 0x000ea40000002100 */
[----:B---3--:R-:W-:-:S04]  /*1f4e0*/  @P6 IMAD.HI.U32 R6, R0, R6, RZ ;  /* 0x0000000600066227 */ /* 0x008fc800078e00ff */
[----:B------:R-:W-:Y:S01]  /*1f4f0*/  IMAD.MOV.U32 R4, RZ, RZ, R0 ;  /* 0x000000ffff047224 */ /* 0x000fe200078e0000 */
[----:B0-----:R-:W-:Y:S02]  /*1f500*/  @P6 SHF.R.U32.HI R4, RZ, R5, R6 ;  /* 0x00000005ff046219 */ /* 0x001fe40000011606 */
[----:B------:R-:W0:Y:S03]  /*1f510*/  LDC R6, c[0x0][0x448] ;  /* 0x00011200ff067b82 */ /* 0x000e260000000800 */
[----:B------:R-:W-:Y:S02]  /*1f520*/  IMAD.MOV R5, RZ, RZ, -R4 ;  /* 0x000000ffff057224 */ /* 0x000fe400078e0a04 */
[----:B------:R-:W-:-:S04]  /*1f530*/  IMAD.WIDE.U32 R2, R4, UR4, R2 ;  /* 0x0000000404027c25 */ /* 0x000fc8000f8e0002 */
[C---:B--2---:R-:W-:Y:S01]  /*1f540*/  IMAD.SHL.U32 R7, R20.reuse, 0x8, RZ ;  /* 0x0000000814077824 */ /* 0x044fe200078e00ff */
[----:B------:R-:W-:Y:S01]  /*1f550*/  LOP3.LUT R20, R20, 0x7f, RZ, 0xc0, !PT ;  /* 0x0000007f14147812 */ /* 0x000fe200078ec0ff */
[----:B0-----:R-:W-:Y:S01]  /*1f560*/  IMAD R0, R6, R5, R0 ;  /* 0x0000000506007224 */ /* 0x001fe200078e0200 */
[----:B------:R-:W-:Y:S02]  /*1f570*/  SHF.R.S32.HI R5, RZ, 0x1f, R4 ;  /* 0x0000001fff057819 */ /* 0x000fe40000011404 */
[----:B------:R-:W-:Y:S02]  /*1f580*/  LOP3.LUT R7, R7, 0x38, RZ, 0xc0, !PT ;  /* 0x0000003807077812 */ /* 0x000fe400078ec0ff */
[----:B------:R-:W-:Y:S01]  /*1f590*/  SHF.R.U32.HI R8, RZ, 0x3, R20 ;  /* 0x00000003ff087819 */ /* 0x000fe20000011614 */
        /* <DEDUP_REMOVED lines=17> */
[----:B------:R-:W-:Y:S02]  /*1f6b0*/  IMAD R35, R35, R6, RZ ;  /* 0x0000000623237224 */ /* 0x000fe400078e02ff */
[----:B------:R-:W-:Y:S01]  /*1f6c0*/  IMAD.IADD R33, R8, 0x1, R33 ;  /* 0x0000000108217824 */ /* 0x000fe200078e0221 */
[----:B------:R-:W2:Y:S03]  /*1f6d0*/  SHFL.IDX PT, R2, R4, RZ, 0x181f ;  /* 0x00181fff04027589 */ /* 0x000ea600000e0000 */
[C---:B------:R-:W-:Y:S01]  /*1f6e0*/  VIADD R5, R33.reuse, 0x10 ;  /* 0x0000001021057836 */ /* 0x040fe20000000000 */
[----:B------:R-:W-:Y:S01]  /*1f6f0*/  ISETP.GE.AND P0, PT, R33, R35, PT ;  /* 0x000000232100720c */ /* 0x000fe20003f06270 */
[----:B------:R-:W-:-:S12]  /*1f700*/  SHFL.IDX PT, R14, R0, 0x7, 0x181f ;  /* 0x00f81f00000e7f89 */ /* 0x000fd800000e0000 */
[----:B0-----:R-:W-:-:S05]  /*1f710*/  @!P0 LEA R3, P2, R7, R3, 0x1 ;  /* 0x0000000307038211 */ /* 0x001fca00078408ff */
[----:B--2---:R-:W-:-:S05]  /*1f720*/  @!P0 IMAD.X R2, RZ, RZ, R2, P2 ;  /* 0x000000ffff028224 */ /* 0x004fca00010e0602 */
[----:B------:R-:W-:-:S04]  /*1f730*/  @!P0 LOP3.LUT R3, R3, R2, RZ, 0x3c, !PT ;  /* 0x0000000203038212 */ /* 0x000fc800078e3cff */
[----:B------:R-:W-:-:S04]  /*1f740*/  @!P0 LOP3.LUT R2, R3, R2, RZ, 0x3c, !PT ;  /* 0x0000000203028212 */ /* 0x000fc800078e3cff */
[----:B------:R-:W-:-:S05]  /*1f750*/  @!P0 LOP3.LUT R3, R3, R2, RZ, 0x3c, !PT ;  /* 0x0000000203038212 */ /* 0x000fca00078e3cff */
[----:B------:R0:W-:Y:S01]  /*1f760*/  @!P0 LDGSTS.E.BYPASS.LTC128B.128 [R36+0x18400], desc[UR36][R2.64], !P1 ;  /* 0x1840000002248fae */ /* 0x0001e2000c901d64 */
[----:B------:R-:W-:Y:S01]  /*1f770*/  ISETP.GE.AND P0, PT, R5, R35, PT ;  /* 0x000000230500720c */ /* 0x000fe20003f06270 */
[----:B------:R-:W-:Y:S02]  /*1f780*/  VIADD R5, R33, 0x20 ;  /* 0x0000002021057836 */ /* 0x000fe40000000000 */
[----:B0-----:R-:W0:Y:S04]  /*1f790*/  SHFL.IDX PT, R3, R0, 0x1, 0x181f ;  /* 0x00381f0000037f89 */ /* 0x001e2800000e0000 */
[----:B------:R-:W2:Y:S06]  /*1f7a0*/  SHFL.IDX PT, R2, R4, 0x1, 0x181f ;  /* 0x00381f0004027f89 */ /* 0x000eac00000e0000 */
        /* <DEDUP_REMOVED lines=46> */
[----:B------:R-:W-:-:S03]  /*1fa90*/  ISETP.GE.AND P0, PT, R5, R35, PT ;  /* 0x000000230500720c */ /* 0x000fc60003f06270 */
[----:B0-----:R-:W0:Y:S04]  /*1faa0*/  SHFL.IDX PT, R3, R0, 0x6, 0x181f ;  /* 0x00d81f0000037f89 */ /* 0x001e2800000e0000 */
[----:B------:R-:W2:Y:S04]  /*1fab0*/  SHFL.IDX PT, R2, R4, 0x6, 0x181f ;  /* 0x00d81f0004027f89 */ /* 0x000ea800000e0000 */
[----:B------:R-:W3:Y:S02]  /*1fac0*/  SHFL.IDX PT, R4, R4, 0x7, 0x181f ;  /* 0x00f81f0004047f89 */ /* 0x000ee400000e0000 */
[----:B0-----:R-:W-:-:S05]  /*1fad0*/  @!P0 LEA R3, P2, R7, R3, 0x1 ;  /* 0x0000000307038211 */ /* 0x001fca00078408ff */
[----:B--2---:R-:W-:-:S05]  /*1fae0*/  @!P0 IMAD.X R2, RZ, RZ, R2, P2 ;  /* 0x000000ffff028224 */ /* 0x004fca00010e0602 */
[----:B------:R-:W-:-:S04]  /*1faf0*/  @!P0 LOP3.LUT R3, R3, R2, RZ, 0x3c, !PT ;  /* 0x0000000203038212 */ /* 0x000fc800078e3cff */
[----:B------:R-:W-:-:S04]  /*1fb00*/  @!P0 LOP3.LUT R2, R3, R2, RZ, 0x3c, !PT ;  /* 0x0000000203028212 */ /* 0x000fc800078e3cff */
[----:B------:R-:W-:-:S05]  /*1fb10*/  @!P0 LOP3.LUT R3, R3, R2, RZ, 0x3c, !PT ;  /* 0x0000000203038212 */ /* 0x000fca00078e3cff */
[----:B---3--:R0:W-:Y:S02]  /*1fb20*/  @!P0 LDGSTS.E.BYPASS.LTC128B.128 [R36+0x1b400], desc[UR36][R2.64], !P1 ;  /* 0x1b40000002248fae */ /* 0x0081e4000c901d64 */
.L_x_11837:
        /* <DEDUP_REMOVED lines=10> */
.L_x_11749:
        /* <DEDUP_REMOVED lines=18> */
.L_x_11838:
[----:B------:R-:W-:Y:S05]  /*1fcf0*/  BSYNC B0 ;  /* 0x0000000000007941 */ /* 0x000fea0003800000 */
.L_x_11750:
[----:B------:R-:W-:-:S13]  /*1fd00*/  LOP3.LUT P0, RZ, R23, 0x40, RZ, 0xc0, !PT ;  /* 0x0000004017ff7812 */ /* 0x000fda000780c0ff */
[----:B------:R-:W-:Y:S05]  /*1fd10*/  @!P0 BRA `(.L_x_11752) ;  /* 0x0000000000048947 */ /* 0x000fea0003800000 */
[----:B------:R-:W-:Y:S01]  /*1fd20*/  BPT.TRAP 0x1 ;  /* 0x000000040000795c */ /* 0x000fe20000300000 */
.L_x_11752:
[----:B------:R-:W-:Y:S01]  /*1fd30*/  SHF.L.U32 R0, R26, 0x1f, RZ ;  /* 0x0000001f1a007819 */ /* 0x000fe200000006ff */
[----:B------:R-:W-:Y:S03]  /*1fd40*/  BSSY B0, `(.L_x_11753) ;  /* 0x0000003000007945 */ /* 0x000fe60003800000 */
[----:B------:R-:W2:Y:S02]  /*1fd50*/  SYNCS.PHASECHK.TRANS64.TRYWAIT P0, [R17+URZ+0x22860], R0 ;  /* 0x02286000110075a7 */ /* 0x000ea4000800017f */
[----:B--2---:R-:W-:Y:S05]  /*1fd60*/  @!P0 BRA `(.L_x_11754) ;  /* 0x00000040004c8947 */ /* 0x004fea0003800000 */
.L_x_11839:
[----:B------:R-:W-:Y:S05]  /*1fd70*/  BSYNC B0 ;  /* 0x0000000000007941 */ /* 0x000fea0003800000 */
.L_x_11753:
[----:B------:R-:W0:Y:S01]  /*1fd80*/  LDL.LU R2, [R1+0x408] ;  /* 0x0004080001027983 */ /* 0x000e220000300800 */
[----:B------:R-:W-:Y:S01]  /*1fd90*/  ULDC.64 UR4, c[0x0][0x328] ;  /* 0x0000ca0000047ab9 */ /* 0x000fe20000000a00 */
[----:B------:R-:W-:Y:S02]  /*1fda0*/  ULDC.64 UR6, c[0x0][0x318] ;  /* 0x0000c60000067ab9 */ /* 0x000fe40000000a00 */
[----:B------:R-:W3:Y:S04]  /*1fdb0*/  LDL.LU R6, [R1+0x40c] ;  /* 0x00040c0001067983 */ /* 0x000ee80000300800 */
[----:B------:R-:W4:Y:S01]  /*1fdc0*/  LDL.LU R4, [R1+0x41c] ;  /* 0x00041c0001047983 */ /* 0x000f220000300800 */
[C---:B------:R-:W-:Y:S02]  /*1fdd0*/  LOP3.LUT P3, RZ, R23.reuse, 0x10, RZ, 0xc0, !PT ;  /* 0x0000001017ff7812 */ /* 0x040fe4000786c0ff */
[----:B------:R-:W-:-:S02]  /*1fde0*/  LOP3.LUT P2, RZ, R23, 0x8, RZ, 0xc0, !PT ;  /* 0x0000000817ff7812 */ /* 0x000fc4000784c0ff */
[C---:B------:R-:W-:Y:S02]  /*1fdf0*/  LOP3.LUT P1, RZ, R23.reuse, 0x4, RZ, 0xc0, !PT ;  /* 0x0000000417ff7812 */ /* 0x040fe4000782c0ff */
[----:B--2---:R-:W-:Y:S02]  /*1fe00*/  SEL R0, RZ, 0x2, P3 ;  /* 0x00000002ff007807 */ /* 0x004fe40001800000 */
[----:B------:R-:W-:Y:S02]  /*1fe10*/  SEL R7, RZ, 0x8, P1 ;  /* 0x00000008ff077807 */ /* 0x000fe40000800000 */
[----:B------:R-:W-:Y:S01]  /*1fe20*/  LOP3.LUT P4, RZ, R23, 0x1, RZ, 0xc0, !PT ;  /* 0x0000000117ff7812 */ /* 0x000fe2000788c0ff */
[----:B0-----:R-:W-:-:S04]  /*1fe30*/  IMAD R3, R2, UR4, RZ ;  /* 0x0000000402037c24 */ /* 0x001fc8000f8e02ff */
[C---:B------:R-:W-:Y:S02]  /*1fe40*/  IMAD R5, R34.reuse, UR5, R3 ;  /* 0x0000000522057c24 */ /* 0x040fe4000f8e0203 */
        /* <DEDUP_REMOVED lines=14> */
[----:B----4-:R-:W-:Y:S01]  /*1ff30*/  IADD3 R0, R3, R0, R4 ;  /* 0x0000000003007210 */ /* 0x010fe20007ffe004 */
[----:B------:R-:W-:-:S04]  /*1ff40*/  IMAD R4, R24, 0x6000, R28 ;  /* 0x0000600018047824 */ /* 0x000fc800078e021c */
[----:B------:R-:W-:Y:S01]  /*1ff50*/  IMAD.IADD R7, R0, 0x1, R7 ;  /* 0x0000000100077824 */ /* 0x000fe200078e0207 */
[----:B------:R-:W-:Y:S06]  /*1ff60*/  BRA.DIV UR4, `(.L_x_11755) ;  /* 0x0000003e04e07947 */ /* 0x000fec000b800000 */
[----:B------:R-:W0:Y:S01]  /*1ff70*/  S2R R2, SR_TID.X ;  /* 0x0000000000027919 */ /* 0x000e220000002100 */
[----:B------:R-:W-:Y:S01]  /*1ff80*/  IMAD R4, R4, 0x2, R22 ;  /* 0x0000000204047824 */ /* 0x000fe200078e0216 */
[C---:B------:R-:W-:Y:S01]  /*1ff90*/  LOP3.LUT P2, RZ, R7.reuse, 0x2, RZ, 0xc0, !PT ;  /* 0x0000000207ff7812 */ /* 0x040fe2000784c0ff */
[----:B------:R-:W2:Y:S01]  /*1ffa0*/  SHFL.IDX PT, R14, R5, RZ, 0x181f ;  /* 0x00181fff050e7589 */ /* 0x000ea200000e0000 */
[----:B------:R-:W-:-:S03]  /*1ffb0*/  LOP3.LUT P1, RZ, R7, 0x4, RZ, 0xc0, !PT ;  /* 0x0000000407ff7812 */ /* 0x000fc6000782c0ff */
[----:B------:R-:W3:Y:S01]  /*1ffc0*/  SHFL.IDX PT, R3, R6, RZ, 0x181f ;  /* 0x00181fff06037589 */ /* 0x000ee200000e0000 */
[----:B0-----:R-:W-:-:S05]  /*1ffd0*/  IMAD.SHL.U32 R2, R2, 0x8, RZ ;  /* 0x0000000802027824 */ /* 0x001fca00078e00ff */
[----:B------:R-:W-:-:S05]  /*1ffe0*/  LOP3.LUT R2, R2, 0x38, RZ, 0xc0, !PT ;  /* 0x0000003802027812 */ /* 0x000fca00078ec0ff */
[----:B------:R-:W-:-:S05]  /*1fff0*/  IMAD.SHL.U32 R0, R2, 0x2, RZ ;  /* 0x0000000202007824 */ /* 0x000fca00078e00ff */
[----:B--2---:R-:W-:Y:S02]  /*20000*/  IADD3 R2, P0, R14, R0, RZ ;  /* 0x000000000e027210 */ /* 0x004fe40007f1e0ff */
[----:B------:R-:W0:Y:S03]  /*20010*/  SHFL.IDX PT, R14, R5, 0x1, 0x181f ;  /* 0x00381f00050e7f89 */ /* 0x000e2600000e0000 */
[----:B---3--:R-:W-:Y:S01]  /*20020*/  IMAD.X R3, RZ, RZ, R3, P0 ;  /* 0x000000ffff037224 */ /* 0x008fe200000e0603 */
        /* <DEDUP_REMOVED lines=9> */
[----:B--2---:R-:W2:Y:S01]  /*200c0*/  SHFL.IDX PT, R3, R6, 0x1, 0x181f ;  /* 0x00381f0006037f89 */ /* 0x004ea200000e0000 */
[----:B0-----:R-:W-:-:S03]  /*200d0*/  IADD3 R2, P3, R14, R0, RZ ;  /* 0x000000000e027210 */ /* 0x001fc60007f7e0ff */
[----:B------:R-:W0:Y:S02]  /*200e0*/  SHFL.IDX PT, R14, R5, 0x2, 0x181f ;  /* 0x00581f00050e7f89 */ /* 0x000e2400000e0000 */
[----:B--2---:R-:W-:Y:S01]  /*200f0*/  IMAD.X R3, RZ, RZ, R3, P3 ;  /* 0x000000ffff037224 */ /* 0x004fe200018e0603 */
        /* <DEDUP_REMOVED lines=10> */
[----:B--2---:R-:W0:Y:S02]  /*201a0*/  SHFL.IDX PT, R3, R6, 0x2, 0x181f ;  /* 0x00581f0006037f89 */ /* 0x004e2400000e0000 */
        /* <DEDUP_REMOVED lines=11> */
[----:B------:R-:W2:Y:S02]  /*20260*/  SHFL.IDX PT, R14, R5, 0x4, 0x181f ;  /* 0x00981f00050e7f89 */ /* 0x000ea400000e0000 */
        /* <DEDUP_REMOVED lines=10> */
[----:B--2---:R-:W-:-:S03]  /*20310*/  IADD3 R2, P3, R14, R0, RZ ;  /* 0x000000000e027210 */ /* 0x004fc60007f7e0ff */
[----:B------:R-:W2:Y:S04]  /*20320*/  SHFL.IDX PT, R6, R6, 0x5, 0x181f ;  /* 0x00b81f0006067f89 */ /* 0x000ea800000e0000 */
[----:B------:R3:W4:Y:S01]  /*20330*/  SHFL.IDX PT, R14, R5, 0x5, 0x181f ;  /* 0x00b81f00050e7f89 */ /* 0x00072200000e0000 */
        /* <DEDUP_REMOVED lines=8> */
[----:B--2-4-:R3:W-:Y:S02]  /*203c0*/  LDGSTS.E.BYPASS.LTC128B.128 [R4+0xb400], desc[UR36][R2.64+0x180], !P3 ;  /* 0x0b40018002047fae */ /* 0x0147e4000d901d64 */
.L_x_11853:
        /* <DEDUP_REMOVED lines=15> */
.L_x_11756:
        /* <DEDUP_REMOVED lines=10> */
.L_x_11757:
[----:B0-----:R-:W2:Y:S01]  /*20560*/  LDL.LU R2, [R1+0x404] ;  /* 0x0004040001027983 */ /* 0x001ea20000300800 */
[----:B------:R0:W-:Y:S01]  /*20570*/  SYNCS.ARRIVE.TRANS64.A1T0 RZ, [R17+URZ+0x22850], RZ ;  /* 0x022850ff11ff79a7 */ /* 0x0001e2000810003f */
[----:B------:R-:W-:Y:S01]  /*20580*/  BSSY B0, `(.L_x_11758) ;  /* 0x00000d8000007945 */ /* 0x000fe20003800000 */
[----:B--2---:R-:W-:-:S05]  /*20590*/  VIADD R21, R2, 0xfffffffe ;  /* 0xfffffffe02157836 */ /* 0x004fca0000000000 */
[----:B------:R-:W-:-:S13]  /*205a0*/  ISETP.GE.AND P0, PT, R21, R29, PT ;  /* 0x0000001d1500720c */ /* 0x000fda0003f06270 */
[----:B0-----:R-:W-:Y:S05]  /*205b0*/  @!P0 BRA `(.L_x_11759) ;  /* 0x0000000c00508947 */ /* 0x001fea0003800000 */
.L_x_11772:
[----:B0-----:R-:W0:Y:S01]  /*205c0*/  S2R R2, SR_TID.X ;  /* 0x0000000000027919 */ /* 0x001e220000002100 */
[----:B------:R-:W-:Y:S01]  /*205d0*/  IMAD R8, R21, 0x60, R30 ;  /* 0x0000006015087824 */ /* 0x000fe200078e021e */
[----:B------:R-:W-:Y:S01]  /*205e0*/  LOP3.LUT P1, RZ, R23, 0x40, RZ, 0xc0, !PT ;  /* 0x0000004017ff7812 */ /* 0x000fe2000782c0ff */
[----:B------:R-:W-:Y:S01]  /*205f0*/  VIADD R24, R24, 0x1 ;  /* 0x0000000118187836 */ /* 0x000fe20000000000 */
[C---:B0-----:R-:W-:Y:S01]  /*20600*/  LOP3.LUT R3, R2.reuse, 0x7f, RZ, 0xc0, !PT ;  /* 0x0000007f02037812 */ /* 0x041fe200078ec0ff */
[----:B------:R-:W-:-:S03]  /*20610*/  IMAD.SHL.U32 R2, R2, 0x10, RZ ;  /* 0x0000001002027824 */ /* 0x000fc600078e00ff */
[----:B------:R-:W-:Y:S02]  /*20620*/  SHF.R.U32.HI R4, RZ, 0x3, R3 ;  /* 0x00000003ff047819 */ /* 0x000fe40000011603 */
[----:B------:R-:W0:Y:S02]  /*20630*/  LDC R3, c[0x0][0x430] ;  /* 0x00010c00ff037b82 */ /* 0x000e240000000800 */
[----:B------:R-:W-:-:S04]  /*20640*/  LOP3.LUT R2, R4, 0x70, R2, 0xf8, !PT ;  /* 0x0000007004027812 */ /* 0x000fc800078ef802 */
[C---:B------:R-:W-:Y:S01]  /*20650*/  ISETP.GT.U32.AND P2, PT, R2.reuse, 0x5f, PT ;  /* 0x0000005f0200780c */ /* 0x040fe20003f44070 */
[----:B------:R-:W-:-:S04]  /*20660*/  IMAD.IADD R8, R2, 0x1, R8 ;  /* 0x0000000102087824 */ /* 0x000fc800078e0208 */
[----:B------:R-:W-:-:S08]  /*20670*/  IMAD.MOV.U32 R9, RZ, RZ, R8 ;  /* 0x000000ffff097224 */ /* 0x000fd000078e0008 */
[----:B--2---:R-:W2:Y:S01]  /*20680*/  @!P2 LDC.64 R4, c[0x0][0x428] ;  /* 0x00010a00ff04ab82 */ /* 0x004ea20000000a00 */
[----:B0-----:R-:W-:-:S13]  /*20690*/  ISETP.NE.AND P0, PT, R3, 0x1, PT ;  /* 0x000000010300780c */ /* 0x001fda0003f05270 */
[----:B------:R-:W0:Y:S08]  /*206a0*/  @P0 LDC R3, c[0x0][0x434] ;  /* 0x00010d00ff030b82 */ /* 0x000e300000000800 */
[----:B------:R-:W3:Y:S01]  /*206b0*/  @P0 LDC R7, c[0x0][0x438] ;  /* 0x00010e00ff070b82 */ /* 0x000ee20000000800 */
[----:B0-----:R-:W-:-:S05]  /*206c0*/  @P0 IMAD.HI.U32 R2, R8, R3, RZ ;  /* 0x0000000308020227 */ /* 0x001fca00078e00ff */
[----:B---3--:R-:W-:Y:S01]  /*206d0*/  @P0 SHF.R.U32.HI R9, RZ, R7, R2 ;  /* 0x00000007ff090219 */ /* 0x008fe20000011602 */
[----:B--2---:R-:W-:Y:S01]  /*206e0*/  @!P2 IMAD R2, R31, R4, RZ ;  /* 0x000000041f02a224 */ /* 0x004fe200078e02ff */
[----:B------:R-:W0:Y:S02]  /*206f0*/  @!P2 LDC.64 R6, c[0x0][0x418] ;  /* 0x00010600ff06ab82 */ /* 0x000e240000000a00 */
[--C-:B------:R-:W-:Y:S01]  /*20700*/  @!P2 SHF.R.S32.HI R3, RZ, 0x1f, R9.reuse ;  /* 0x0000001fff03a819 */ /* 0x100fe20000011409 */
[----:B------:R-:W-:Y:S02]  /*20710*/  @!P2 IMAD R5, R27, R5, R2 ;  /* 0x000000051b05a224 */ /* 0x000fe400078e0202 */
[----:B------:R-:W-:-:S04]  /*20720*/  @!P2 IMAD.MOV.U32 R2, RZ, RZ, R9 ;  /* 0x000000ffff02a224 */ /* 0x000fc800078e0009 */
[----:B------:R-:W-:-:S04]  /*20730*/  @!P2 IMAD.WIDE.U32 R2, R27, R4, R2 ;  /* 0x000000041b02a225 */ /* 0x000fc800078e0002 */
[----:B------:R-:W-:Y:S01]  /*20740*/  @!P2 IMAD.IADD R3, R5, 0x1, R3 ;  /* 0x000000010503a824 */ /* 0x000fe200078e0203 */
[----:B------:R-:W-:Y:S05]  /*20750*/  YIELD ;  /* 0x0000000000007946 */ /* 0x000fea0003800000 */
[----:B------:R-:W-:Y:S01]  /*20760*/  IMAD.MOV.U32 R4, RZ, RZ, RZ ;  /* 0x000000ffff047224 */ /* 0x000fe200078e00ff */
[----:B------:R-:W-:Y:S01]  /*20770*/  ULDC UR4, c[0x0][0x430] ;  /* 0x00010c0000047ab9 */ /* 0x000fe20000000800 */
[----:B0-----:R-:W-:Y:S01]  /*20780*/  @!P2 LEA R6, P0, R2, R6, 0x2 ;  /* 0x000000060206a211 */ /* 0x001fe200078010ff */
[----:B------:R-:W-:-:S03]  /*20790*/  IMAD.MOV R5, RZ, RZ, -R9 ;  /* 0x000000ffff057224 */ /* 0x000fc600078e0a09 */
[----:B------:R-:W-:Y:S02]  /*207a0*/  @!P2 LEA.HI.X R7, R2, R7, R3, 0x2, P0 ;  /* 0x000000070207a211 */ /* 0x000fe400000f1403 */
[C---:B------:R-:W-:Y:S01]  /*207b0*/  ISETP.NE.AND P0, PT, R24.reuse, 0x2, PT ;  /* 0x000000021800780c */ /* 0x040fe20003f05270 */
[----:B------:R-:W-:Y:S02]  /*207c0*/  IMAD.MOV.U32 R2, RZ, RZ, R21 ;  /* 0x000000ffff027224 */ /* 0x000fe400078e0015 */
[----:B------:R-:W-:Y:S01]  /*207d0*/  IMAD R5, R5, UR4, R8 ;  /* 0x0000000405057c24 */ /* 0x000fe2000f8e0208 */
[----:B------:R-:W-:Y:S01]  /*207e0*/  SEL R3, RZ, 0x1, P0 ;  /* 0x00000001ff037807 */ /* 0x000fe20000000000 */
[----:B------:R0:W5:Y:S01]  /*207f0*/  @!P2 LDG.E R4, desc[UR36][R6.64] ;  /* 0x000000240604a981 */ /* 0x000162000c1e1900 */
[----:B------:R-:W-:Y:S01]  /*20800*/  SEL R24, R24, RZ, P0 ;  /* 0x000000ff18187207 */ /* 0x000fe20000000000 */
[----:B------:R-:W-:Y:S01]  /*20810*/  VIADD R21, R21, 0xffffffff ;  /* 0xffffffff15157836 */ /* 0x000fe20000000000 */
[----:B------:R-:W-:-:S02]  /*20820*/  LOP3.LUT R26, R26, R3, RZ, 0x3c, !PT ;  /* 0x000000031a1a7212 */ /* 0x000fc400078e3cff */
[----:B------:R-:W-:Y:S01]  /*20830*/  ISETP.GT.AND P2, PT, R2, R29, PT ;  /* 0x0000001d0200720c */ /* 0x000fe20003f44270 */
[----:B-1----:R-:W-:-:S12]  /*20840*/  @!P1 BRA `(.L_x_11760) ;  /* 0x0000000000049947 */ /* 0x002fd80003800000 */
[----:B------:R-:W-:Y:S01]  /*20850*/  BPT.TRAP 0x1 ;  /* 0x000000040000795c */ /* 0x000fe20000300000 */
.L_x_11760:
[----:B------:R-:W-:Y:S01]  /*20860*/  IMAD R10, R24, 0x8, R22 ;  /* 0x00000008180a7824 */ /* 0x000fe200078e0216 */
[----:B------:R-:W-:Y:S01]  /*20870*/  SHF.L.U32 R20, R26, 0x1f, RZ ;  /* 0x0000001f1a147819 */ /* 0x000fe200000006ff */
[----:B------:R-:W-:Y:S01]  /*20880*/  BSSY B1, `(.L_x_11761) ;  /* 0x0000004000017945 */ /* 0x000fe20003800000 */
[----:B------:R-:W-:Y:S02]  /*20890*/  SHF.R.S32.HI R9, RZ, 0x1f, R5 ;  /* 0x0000001fff097819 */ /* 0x000fe40000011405 */
[----:B------:R-:W2:Y:S02]  /*208a0*/  SYNCS.PHASECHK.TRANS64.TRYWAIT P0, [R10+URZ+0x22840], R20 ;  /* 0x022840140a0075a7 */ /* 0x000ea4000800017f */
[----:B--2---:R-:W-:Y:S05]  /*208b0*/  @!P0 BRA `(.L_x_11762) ;  /* 0x0000003c00cc8947 */ /* 0x004fea0003800000 */
.L_x_11854:
[----:B------:R-:W-:Y:S05]  /*208c0*/  BSYNC B1 ;  /* 0x0000000000017941 */ /* 0x000fea0003800000 */
.L_x_11761:
[----:B------:R-:W-:Y:S01]  /*208d0*/  ULDC.64 UR4, c[0x0][0x300] ;  /* 0x0000c00000047ab9 */ /* 0x000fe20000000a00 */
[----:B-1---5:R-:W-:Y:S01]  /*208e0*/  SHF.R.S32.HI R17, RZ, 0x1f, R4 ;  /* 0x0000001fff117819 */ /* 0x022fe20000011404 */
        /* <DEDUP_REMOVED lines=22> */
[----:B------:R-:W-:Y:S01]  /*20a50*/  SHFL.IDX PT, R14, R6, 0x5, 0x181f ;  /* 0x00b81f00060e7f89 */ /* 0x000fe200000e0000 */
[----:B0-----:R-:W-:-:S05]  /*20a60*/  IADD3 R2, P0, R2, R0, RZ ;  /* 0x0000000002027210 */ /* 0x001fca0007f1e0ff */
[----:B-1----:R-:W-:-:S05]  /*20a70*/  IMAD.X R3, RZ, RZ, R3, P0 ;  /* 0x000000ffff037224 */ /* 0x002fca00000e0603 */
[----:B------:R0:W-:Y:S04]  /*20a80*/  LDGSTS.E.BYPASS.LTC128B.128 [R7+0x1c400], desc[UR36][R2.64], !P1 ;  /* 0x1c40000002077fae */ /* 0x0001e8000c901d64 */
[----:B0-----:R-:W0:Y:S04]  /*20a90*/  SHFL.IDX PT, R2, R6, 0x1, 0x181f ;  /* 0x00381f0006027f89 */ /* 0x001e2800000e0000 */
[----:B------:R-:W1:Y:S01]  /*20aa0*/  SHFL.IDX PT, R3, R8, 0x1, 0x181f ;  /* 0x00381f0008037f89 */ /* 0x000e6200000e0000 */
        /* <DEDUP_REMOVED lines=14> */
[----:B------:R-:W1:Y:S04]  /*20b90*/  SHFL.IDX PT, R3, R8, 0x4, 0x181f ;  /* 0x00981f0008037f89 */ /* 0x000e6800000e0000 */
[----:B------:R-:W3:Y:S01]  /*20ba0*/  SHFL.IDX PT, R8, R8, 0x5, 0x181f ;  /* 0x00b81f0008087f89 */ /* 0x000ee200000e0000 */
[----:B0-----:R-:W-:-:S05]  /*20bb0*/  IADD3 R2, P0, R2, R0, RZ ;  /* 0x0000000002027210 */ /* 0x001fca0007f1e0ff */
[----:B-1----:R-:W-:-:S05]  /*20bc0*/  IMAD.X R3, RZ, RZ, R3, P0 ;  /* 0x000000ffff037224 */ /* 0x002fca00000e0603 */
[----:B---3--:R0:W-:Y:S03]  /*20bd0*/  LDGSTS.E.BYPASS.LTC128B.128 [R7+0x1e400], desc[UR36][R2.64], !P1 ;  /* 0x1e40000002077fae */ /* 0x0081e6000c901d64 */
.L_x_11868:
        /* <DEDUP_REMOVED lines=8> */
.L_x_11764:
        /* <DEDUP_REMOVED lines=10> */
.L_x_11765:
[----:B------:R1:W-:Y:S01]  /*20d00*/  SYNCS.ARRIVE.TRANS64.A1T0 RZ, [R10+URZ+0x22830], RZ ;  /* 0x022830ff0aff79a7 */ /* 0x0003e2000810003f */
[----:B------:R-:W-:Y:S05]  /*20d10*/  @!P3 BRA `(.L_x_11766) ;  /* 0x000000000004b947 */ /* 0x000fea0003800000 */
[----:B------:R-:W-:Y:S01]  /*20d20*/  BPT.TRAP 0x1 ;  /* 0x000000040000795c */ /* 0x000fe20000300000 */
.L_x_11766:
[----:B------:R-:W3:Y:S01]  /*20d30*/  SYNCS.PHASECHK.TRANS64.TRYWAIT P0, [R10+URZ+0x22860], R20 ;  /* 0x022860140a0075a7 */ /* 0x000ee2000800017f */
[----:B------:R-:W-:Y:S04]  /*20d40*/  BSSY B1, `(.L_x_11767) ;  /* 0x0000002000017945 */ /* 0x000fe80003800000 */
[----:B---3--:R-:W-:Y:S05]  /*20d50*/  @!P0 BRA `(.L_x_11768) ;  /* 0x0000004000588947 */ /* 0x008fea0003800000 */
.L_x_11869:
[----:B------:R-:W-:Y:S05]  /*20d60*/  BSYNC B1 ;  /* 0x0000000000017941 */ /* 0x000fea0003800000 */
.L_x_11767:
[----:B------:R-:W-:Y:S01]  /*20d70*/  ULDC.64 UR4, c[0x0][0x328] ;  /* 0x0000ca0000047ab9 */ /* 0x000fe20000000a00 */
[----:B------:R-:W-:Y:S01]  /*20d80*/  ULDC.64 UR6, c[0x0][0x318] ;  /* 0x0000c60000067ab9 */ /* 0x000fe20000000a00 */
[----:B0-----:R-:W-:Y:S01]  /*20d90*/  IMAD R2, R9, UR4, RZ ;  /* 0x0000000409027c24 */ /* 0x001fe2000f8e02ff */
[C---:B------:R-:W-:Y:S01]  /*20da0*/  LOP3.LUT P5, RZ, R23.reuse, 0x1, RZ, 0xc0, !PT ;  /* 0x0000000117ff7812 */ /* 0x040fe200078ac0ff */
[----:B--23--:R-:W-:Y:S01]  /*20db0*/  IMAD R20, R24, 0x6000, R28 ;  /* 0x0000600018147824 */ /* 0x00cfe200078e021c */
        /* <DEDUP_REMOVED lines=61> */
.L_x_11883:
        /* <DEDUP_REMOVED lines=11> */
.L_x_11770:
        /* <DEDUP_REMOVED lines=10> */
.L_x_11771:
[----:B------:R2:W-:Y:S01]  /*212e0*/  SYNCS.ARRIVE.TRANS64.A1T0 RZ, [R10+URZ+0x22850], RZ ;  /* 0x022850ff0aff79a7 */ /* 0x0005e2000810003f */
[----:B------:R-:W-:Y:S05]  /*212f0*/  @P2 BRA `(.L_x_11772) ;  /* 0xfffffff000b02947 */ /* 0x000fea000383ffff */
.L_x_11759:
[----:B------:R-:W-:Y:S05]  /*21300*/  BSYNC B0 ;  /* 0x0000000000007941 */ /* 0x000fea0003800000 */
.L_x_11758:
        /* <DEDUP_REMOVED lines=20> */
.L_x_11774:
[----:B------:R-:W-:Y:S05]  /*21450*/  BSYNC B0 ;  /* 0x0000000000007941 */ /* 0x000fea0003800000 */
.L_x_11773:
[----:B------:R-:W-:Y:S02]  /*21460*/  SEL R24, R24, RZ, P0 ;  /* 0x000000ff18187207 */ /* 0x000fe40000000000 */
[----:B------:R-:W-:-:S07]  /*21470*/  LOP3.LUT R26, R26, R5, RZ, 0x3c, !PT ;  /* 0x000000051a1a7212 */ /* 0x000fce00078e3cff */
.L_x_11733:
[----:B------:R-:W-:Y:S05]  /*21480*/  BSYNC B7 ;  /* 0x0000000000077941 */ /* 0x000fea0003800000 */
.L_x_11731:
        /* <DEDUP_REMOVED lines=8> */
[----:B-1----:R1:W3:Y:S01]  /*21510*/  LDS.128 R16, [R22+0x228d0] ;  /* 0x0228d00016107984 */ /* 0x0022e20000000c00 */
[----:B------:R-:W-:Y:S06]  /*21520*/  BAR.ARV 0x4, 0x180 ;  /* 0x0106000000007b1d */ /* 0x000fec0000002000 */
[----:B------:R-:W-:Y:S05]  /*21530*/  BRA `(.L_x_11776) ;  /* 0x0000000c00d47947 */ /* 0x000fea0003800000 */
.L_x_11775:
        /* <DEDUP_REMOVED lines=14> */
[----:B-1----:R-:W-:Y:S01]  /*21620*/  IMAD.MOV.U32 R17, RZ, RZ, RZ ;  /* 0x000000ffff117224 */ /* 0x002fe200078e00ff */
        /* <DEDUP_REMOVED lines=28> */
.L_x_11893:
[----:B------:R-:W-:Y:S02]  /*217f0*/  ULDC UR4, c[0x0][0xc38] ;  /* 0x00030e0000047ab9 */ /* 0x000fe40000000800 */
[----:B------:R-:W-:-:S04]  /*21800*/  IMAD.U32 R5, RZ, RZ, UR4 ;  /* 0x00000004ff057e24 */ /* 0x000fc8000f8e00ff */
[----:B-1----:R-:W-:-:S04]  /*21810*/  IMAD R14, R14, R5, RZ ;  /* 0x000000050e0e7224 */ /* 0x002fc800078e02ff */
[----:B------:R-:W-:-:S05]  /*21820*/  IMAD.IADD R7, R7, 0x1, R14 ;  /* 0x0000000107077824 */ /* 0x000fca00078e020e */
[----:B------:R-:W-:-:S13]  /*21830*/  ISETP.GT.AND P6, PT, R7, R0, PT ;  /* 0x000000000700720c */ /* 0x000fda0003fc4270 */
[----:B------:R-:W-:Y:S05]  /*21840*/  @P6 BRA `(.L_x_11778) ;  /* 0x0000000000a46947 */ /* 0x000fea0003800000 */
.L_x_11781:
        /* <DEDUP_REMOVED lines=12> */
[----:B------:R1:W3:Y:S02]  /*21910*/  @!P6 LDG.E R17, desc[UR36][R2.64] ;  /* 0x000000240211e981 */ /* 0x0002e4000c1e1900 */
[----:B-1----:R-:W-:-:S04]  /*21920*/  @!P6 IMAD.WIDE R2, R9, 0x4, R4 ;  /* 0x000000040902e825 */ /* 0x002fc800078e0204 */
        /* <DEDUP_REMOVED lines=21> */
.L_x_11901:
[----:B------:R-:W-:Y:S02]  /*21a80*/  ULDC UR4, c[0x0][0xc38] ;  /* 0x00030e0000047ab9 */ /* 0x000fe40000000800 */
[----:B------:R-:W-:-:S04]  /*21a90*/  IMAD.U32 R5, RZ, RZ, UR4 ;  /* 0x00000004ff057e24 */ /* 0x000fc8000f8e00ff */
[----:B-1----:R-:W-:-:S04]  /*21aa0*/  IMAD R14, R14, R5, RZ ;  /* 0x000000050e0e7224 */ /* 0x002fc800078e02ff */
[----:B------:R-:W-:-:S05]  /*21ab0*/  IMAD.IADD R7, R14, 0x1, R7 ;  /* 0x000000010e077824 */ /* 0x000fca00078e0207 */
[----:B------:R-:W-:-:S13]  /*21ac0*/  ISETP.GT.AND P6, PT, R7, R0, PT ;  /* 0x000000000700720c */ /* 0x000fda0003fc4270 */
[----:B------:R-:W-:Y:S05]  /*21ad0*/  @!P6 BRA `(.L_x_11781) ;  /* 0xfffffffc005ce947 */ /* 0x000fea000383ffff */
.L_x_11778:
[----:B------:R-:W-:Y:S01]  /*21ae0*/  IMAD.IADD R7, R7, 0x1, -R14 ;  /* 0x0000000107077824 */ /* 0x000fe200078e0a0e */
[----:B------:R-:W-:-:S03]  /*21af0*/  UMOV UR4, 0xffffffff ;  /* 0xffffffff00047882 */ /* 0x000fc60000000000 */
[----:B------:R-:W-:-:S05]  /*21b00*/  IMAD R3, R2, R5, R7 ;  /* 0x0000000502037224 */ /* 0x000fca00078e0207 */
[----:B------:R-:W-:Y:S01]  /*21b10*/  ISETP.GT.AND P6, PT, R3, R0, PT ;  /* 0x000000000300720c */ /* 0x000fe20003fc4270 */
[----:B------:R-:W-:-:S12]  /*21b20*/  BRA.DIV UR4, `(.L_x_11782) ;  /* 0x0000004204b87947 */ /* 0x000fd8000b800000 */
[----:B------:R-:W-:-:S04]  /*21b30*/  VOTE.ANY R3, PT, !P6 ;  /* 0x0000000000037806 */ /* 0x000fc800070e0100 */
[----:B------:R-:W1:Y:S02]  /*21b40*/  POPC R12, R3 ;  /* 0x00000003000c7309 */ /* 0x000e640000000000 */
[----:B-1----:R1:W3:Y:S01]  /*21b50*/  SHFL.IDX PT, R17, R17, R12, 0x1f ;  /* 0x00001f0c11117589 */ /* 0x0022e200000e0000 */
[----:B------:R-:W-:-:S03]  /*21b60*/  IMAD.IADD R19, R12, 0x1, R19 ;  /* 0x000000010c137824 */ /* 0x000fc600078e0213 */
[----:B------:R1:W4:Y:S04]  /*21b70*/  SHFL.IDX PT, R4, R4, R12, 0x1f ;  /* 0x00001f0c04047589 */ /* 0x00032800000e0000 */
.L_x_11906:
[----:B------:R-:W-:-:S13]  /*21b80*/  ISETP.NE.AND P0, PT, R3, RZ, PT ;  /* 0x000000ff0300720c */ /* 0x000fda0003f05270 */
[----:B------:R-:W-:Y:S05]  /*21b90*/  @!P0 BRA `(.L_x_11783) ;  /* 0x0000000000108947 */ /* 0x000fea0003800000 */
[----:B------:R-:W-:Y:S01]  /*21ba0*/  UMOV UR4, 0xffffffff ;  /* 0xffffffff00047882 */ /* 0x000fe20000000000 */
[----:B-1----:R-:W-:Y:S02]  /*21bb0*/  VIADD R12, R12, 0xffffffff ;  /* 0xffffffff0c0c7836 */ /* 0x002fe40000000000 */
[----:B------:R-:W-:Y:S05]  /*21bc0*/  BRA.DIV UR4, `(.L_x_11784) ;  /* 0x0000004204ec7947 */ /* 0x000fea000b800000 */
[----:B------:R1:W0:Y:S02]  /*21bd0*/  SHFL.IDX PT, R6, R2, R12, 0x1f ;  /* 0x00001f0c02067589 */ /* 0x00022400000e0000 */
.L_x_11783:
        /* <DEDUP_REMOVED lines=10> */
[----:B-1----:R-:W-:Y:S01]  /*21c80*/  VIADD R2, R7, 0xffffffe ;  /* 0x0ffffffe07027836 */ /* 0x002fe20000000000 */
        /* <DEDUP_REMOVED lines=38> */
[----:B------:R-:W-:-:S04]  /*21ef0*/  IMAD.MOV R2, RZ, RZ, -R7 ;  /* 0x000000ffff027224 */ /* 0x000fc800078e0a07 */
[----:B------:R-:W-:Y:S02]  /*21f00*/  IMAD R2, R17, R2, R0 ;  /* 0x0000000211027224 */ /* 0x000fe400078e0200 */
        /* <DEDUP_REMOVED lines=8> */
.L_x_11785:
[----:B-1----:R-:W0:Y:S02]  /*21f90*/  LDC.64 R2, c[0x0][0xc90] ;  /* 0x00032400ff027b82 */ /* 0x002e240000000a00 */
        /* <DEDUP_REMOVED lines=59> */
.L_x_11786:
[----:B------:R-:W-:-:S05]  /*22350*/  LOP3.LUT R2, RZ, R2, RZ, 0x33, !PT ;  /* 0x00000002ff027212 */ /* 0x000fca00078e33ff */
[----:B------:R-:W-:Y:S01]  /*22360*/  IMAD.IADD R17, R17, 0x1, R2 ;  /* 0x0000000111117824 */ /* 0x000fe200078e0202 */
[----:B------:R-:W-:Y:S06]  /*22370*/  BRA `(.L_x_11787) ;  /* 0x00000000001c7947 */ /* 0x000fec0003800000 */
.L_x_11779:
[----:B------:R-:W-:Y:S01]  /*22380*/  UMOV UR4, URZ ;  /* 0x0000003f00047c82 */ /* 0x000fe20008000000 */
[----:B------:R-:W-:Y:S01]  /*22390*/  UMOV UR5, URZ ;  /* 0x0000003f00057c82 */ /* 0x000fe20008000000 */
[----:B------:R-:W-:Y:S01]  /*223a0*/  ULDC UR6, c[0x0][0xc3c] ;  /* 0x00030f0000067ab9 */ /* 0x000fe20000000800 */
[----:B------:R-:W-:Y:S02]  /*223b0*/  IMAD.MOV.U32 R16, RZ, RZ, R0 ;  /* 0x000000ffff107224 */ /* 0x000fe400078e0000 */
[----:B------:R-:W-:Y:S02]  /*223c0*/  IMAD.U32 R17, RZ, RZ, UR4 ;  /* 0x00000004ff117e24 */ /* 0x000fe4000f8e00ff */
[----:B------:R-:W-:Y:S02]  /*223d0*/  IMAD.U32 R18, RZ, RZ, UR5 ;  /* 0x00000005ff127e24 */ /* 0x000fe4000f8e00ff */
[----:B------:R-:W-:-:S07]  /*223e0*/  IMAD.U32 R19, RZ, RZ, UR6 ;  /* 0x00000006ff137e24 */ /* 0x000fce000f8e00ff */
.L_x_11787:
        /* <DEDUP_REMOVED lines=10> */
.L_x_11776:
[----:B------:R-:W-:Y:S02]  /*22490*/  ULDC UR4, c[0x0][0xc3c] ;  /* 0x00030f0000047ab9 */ /* 0x000fe40000000800 */
[----:B---3--:R-:W-:-:S13]  /*224a0*/  ISETP.GE.AND P0, PT, R19, UR4, PT ;  /* 0x0000000413007c0c */ /* 0x008fda000bf06270 */
[----:B------:R-:W-:Y:S05]  /*224b0*/  @!P0 BRA `(.L_x_11788) ;  /* 0xffffffb0004c8947 */ /* 0x000fea000383ffff */
[----:B------:R-:W-:Y:S05]  /*224c0*/  BSYNC B8 ;  /* 0x0000000000087941 */ /* 0x000fea0003800000 */
.L_x_11717:
        /* <DEDUP_REMOVED lines=12> */
.L_x_11909:
[----:B------:R-:W-:Y:S05]  /*22590*/  BSYNC B0 ;  /* 0x0000000000007941 */ /* 0x000fea0003800000 */
.L_x_11789:
[----:B------:R-:W-:-:S03]  /*225a0*/  UMOV UR4, 0xffffffff ;  /* 0xffffffff00047882 */ /* 0x000fc60000000000 */
[----:B------:R-:W-:Y:S05]  /*225b0*/  BRA.DIV UR4, `(.L_x_11791) ;  /* 0x0000003a04ac7947 */ /* 0x000fea000b800000 */
[----:B-1----:R-:W1:Y:S02]  /*225c0*/  S2R R0, SR_TID.X ;  /* 0x0000000000007919 */ /* 0x002e640000002100 */
[----:B-1----:R-:W-:-:S04]  /*225d0*/  SHF.R.U32.HI R0, RZ, 0x5, R0 ;  /* 0x00000005ff007819 */ /* 0x002fc80000011600 */
[----:B------:R-:W-:-:S05]  /*225e0*/  LOP3.LUT R0, R0, 0x3, RZ, 0xc0, !PT ;  /* 0x0000000300007812 */ /* 0x000fca00078ec0ff */
[----:B------:R1:W3:Y:S02]  /*225f0*/  SHFL.IDX PT, R14, R0, RZ, 0x1f ;  /* 0x00001fff000e7589 */ /* 0x0002e400000e0000 */
.L_x_11912:
[----:B---3--:R-:W-:Y:S01]  /*22600*/  ISETP.NE.AND P0, PT, R14, RZ, PT ;  /* 0x000000ff0e00720c */ /* 0x008fe20003f05270 */
[----:B------:R-:W-:-:S12]  /*22610*/  BSSY B0, `(.L_x_11792) ;  /* 0x0000026000007945 */ /* 0x000fd80003800000 */
[----:B------:R-:W-:Y:S05]  /*22620*/  @P0 BRA `(.L_x_11793) ;  /* 0x0000000000900947 */ /* 0x000fea0003800000 */
[----:B------:R-:W-:-:S03]  /*22630*/  UMOV UR4, 0xffffffff ;  /* 0xffffffff00047882 */ /* 0x000fc60000000000 */
[----:B------:R-:W-:Y:S05]  /*22640*/  BRA.DIV UR4, `(.L_x_11794) ;  /* 0x0000003a04bc7947 */ /* 0x000fea000b800000 */
[----:B------:R-:W-:-:S13]  /*22650*/  ELECT P6, URZ, PT ;  /* 0x00000000003f782f */ /* 0x000fda00038c0000 */
.L_x_11915:
        /* <DEDUP_REMOVED lines=8> */
.L_x_11795:
[----:B------:R-:W-:Y:S01]  /*226e0*/  IMAD R5, R24, 0x8, R7 ;  /* 0x0000000818057824 */ /* 0x000fe200078e0207 */
[----:B------:R-:W-:Y:S01]  /*226f0*/  SHF.L.U32 R0, R26, 0x1f, RZ ;  /* 0x0000001f1a007819 */ /* 0x000fe200000006ff */
[----:B------:R-:W-:-:S03]  /*22700*/  VIADD R24, R24, 0x1 ;  /* 0x0000000118187836 */ /* 0x000fc60000000000 */
[----:B------:R-:W1:Y:S02]  /*22710*/  SYNCS.PHASECHK.TRANS64.TRYWAIT P1, [R5+URZ+0x22840], R0 ;  /* 0x02284000050075a7 */ /* 0x000e64000802017f */
[----:B------:R-:W-:-:S04]  /*22720*/  ISETP.NE.AND P2, PT, R24, 0x2, PT ;  /* 0x000000021800780c */ /* 0x000fc80003f45270 */
[----:B------:R-:W-:Y:S01]  /*22730*/  SEL R3, RZ, 0x1, P2 ;  /* 0x00000001ff037807 */ /* 0x000fe20001000000 */
[----:B-1----:R-:W-:Y:S08]  /*22740*/  @!P1 BRA `(.L_x_11796) ;  /* 0x00000038009c9947 */ /* 0x002ff00003800000 */
.L_x_11916:
[----:B------:R-:W-:Y:S02]  /*22750*/  SEL R24, R24, RZ, P2 ;  /* 0x000000ff18187207 */ /* 0x000fe40001000000 */
[----:B------:R-:W-:Y:S01]  /*22760*/  LOP3.LUT R2, R26, R3, RZ, 0x3c, !PT ;  /* 0x000000031a027212 */ /* 0x000fe200078e3cff */
[----:B------:R-:W-:Y:S06]  /*22770*/  @!P0 BRA `(.L_x_11797) ;  /* 0x0000000000048947 */ /* 0x000fec0003800000 */
[----:B------:R-:W-:Y:S01]  /*22780*/  BPT.TRAP 0x1 ;  /* 0x000000040000795c */ /* 0x000fe20000300000 */
.L_x_11797:
[----:B------:R-:W-:Y:S01]  /*22790*/  IMAD R3, R24, 0x8, R7 ;  /* 0x0000000818037824 */ /* 0x000fe200078e0207 */
[----:B------:R-:W-:-:S04]  /*227a0*/  SHF.L.U32 R2, R2, 0x1f, RZ ;  /* 0x0000001f02027819 */ /* 0x000fc800000006ff */
[----:B------:R-:W3:Y:S02]  /*227b0*/  SYNCS.PHASECHK.TRANS64.TRYWAIT P1, [R3+URZ+0x22840], R2 ;  /* 0x02284002030075a7 */ /* 0x000ee4000802017f */
[----:B---3--:R-:W-:Y:S05]  /*227c0*/  @!P1 BRA `(.L_x_11798) ;  /* 0x0000003800909947 */ /* 0x008fea0003800000 */
.L_x_11917:
[----:B------:R-:W-:Y:S05]  /*227d0*/  @!P0 BRA `(.L_x_11799) ;  /* 0x0000000000048947 */ /* 0x000fea0003800000 */
[----:B------:R-:W-:Y:S01]  /*227e0*/  BPT.TRAP 0x1 ;  /* 0x000000040000795c */ /* 0x000fe20000300000 */
.L_x_11799:
[----:B------:R-:W4:Y:S02]  /*227f0*/  SYNCS.PHASECHK.TRANS64.TRYWAIT P1, [R5+URZ+0x22860], R0 ;  /* 0x02286000050075a7 */ /* 0x000f24000802017f */
[----:B----4-:R-:W-:Y:S05]  /*22800*/  @!P1 BRA `(.L_x_11800) ;  /* 0x0000003800949947 */ /* 0x010fea0003800000 */
.L_x_11918:
[----:B------:R-:W-:Y:S05]  /*22810*/  @!P0 BRA `(.L_x_11801) ;  /* 0x0000000000048947 */ /* 0x000fea0003800000 */
[----:B------:R-:W-:Y:S01]  /*22820*/  BPT.TRAP 0x1 ;  /* 0x000000040000795c */ /* 0x000fe20000300000 */
.L_x_11801:
[----:B------:R0:W0:Y:S02]  /*22830*/  SYNCS.PHASECHK.TRANS64.TRYWAIT P0, [R3+URZ+0x22860], R2 ;  /* 0x02286002030075a7 */ /* 0x000024000800017f */
[----:B0-----:R-:W-:Y:S05]  /*22840*/  @!P0 NANOSLEEP.SYNCS 0x989680 ;  /* 0x009896800000895d */ /* 0x001fea0003900000 */
[----:B------:R-:W0:Y:S02]  /*22850*/  @!P0 SYNCS.PHASECHK.TRANS64 P0, [R3+URZ+0x22860], R2 ;  /* 0x02286002030085a7 */ /* 0x000e24000800007f */
[----:B0-----:R-:W-:Y:S05]  /*22860*/  @!P0 BRA `(.L_x_11801) ;  /* 0xfffffffc00f08947 */ /* 0x001fea000383ffff */
.L_x_11793:
[----:B------:R-:W-:Y:S05]  /*22870*/  BSYNC B0 ;  /* 0x0000000000007941 */ /* 0x000fea0003800000 */
.L_x_11792:
[----:B------:R-:W-:Y:S05]  /*22880*/  EXIT ;  /* 0x000000000000794d */ /* 0x000fea0003800000 */
.L_x_11590:
[----:B0-----:R0:W1:Y:S02]  /*22890*/  SYNCS.PHASECHK.TRANS64.TRYWAIT P0, [R49+URZ+0x22800], R0 ;  /* 0x02280000310075a7 */ /* 0x001064000800017f */
[----:B-1----:R-:W-:Y:S05]  /*228a0*/  @!P0 NANOSLEEP.SYNCS 0x989680 ;  /* 0x009896800000895d */ /* 0x002fea0003900000 */
[----:B------:R-:W1:Y:S02]  /*228b0*/  @!P0 SYNCS.PHASECHK.TRANS64 P0, [R49+URZ+0x22800], R0 ;  /* 0x02280000310085a7 */ /* 0x000e64000800007f */
[----:B-1----:R-:W-:Y:S05]  /*228c0*/  @!P0 BRA `(.L_x_11590) ;  /* 0xfffffffc00f08947 */ /* 0x002fea000383ffff */
[----:B------:R-:W-:Y:S05]  /*228d0*/  BRA `(.L_x_11802) ;  /* 0xfffffe0000ac7947 */ /* 0x000fea000383ffff */
.L_x_11597:
[----:B-1----:R1:W2:Y:S02]  /*228e0*/  SYNCS.PHASECHK.TRANS64.TRYWAIT P0, [R10+URZ], R11 ;  /* 0x0000000b0a0075a7 */ /* 0x0022a4000800017f */
[----:B--2---:R-:W-:Y:S05]  /*228f0*/  @!P0 NANOSLEEP.SYNCS 0x989680 ;  /* 0x009896800000895d */ /* 0x004fea0003900000 */
[----:B------:R-:W2:Y:S02]  /*22900*/  @!P0 SYNCS.PHASECHK.TRANS64 P0, [R10+URZ], R11 ;  /* 0x0000000b0a0085a7 */ /* 0x000ea4000800007f */
[----:B--2---:R-:W-:Y:S05]  /*22910*/  @!P0 BRA `(.L_x_11597) ;  /* 0xfffffffc00f08947 */ /* 0x004fea000383ffff */
[----:B------:R-:W-:Y:S05]  /*22920*/  BRA `(.L_x_11596) ;  /* 0xfffffe0400ac7947 */ /* 0x000fea000383ffff */
.L_x_11616:
[----:B-1----:R1:W2:Y:S02]  /*22930*/  SYNCS.PHASECHK.TRANS64.TRYWAIT P0, [R26+URZ], R27 ;  /* 0x0000001b1a0075a7 */ /* 0x0022a4000800017f */
[----:B--2---:R-:W-:Y:S05]  /*22940*/  @!P0 NANOSLEEP.SYNCS 0x989680 ;  /* 0x009896800000895d */ /* 0x004fea0003900000 */
[----:B------:R-:W2:Y:S02]  /*22950*/  @!P0 SYNCS.PHASECHK.TRANS64 P0, [R26+URZ], R27 ;  /* 0x0000001b1a0085a7 */ /* 0x000ea4000800007f */
[----:B--2---:R-:W-:Y:S05]  /*22960*/  @!P0 BRA `(.L_x_11616) ;  /* 0xfffffffc00f08947 */ /* 0x004fea000383ffff */
[----:B------:R-:W-:Y:S05]  /*22970*/  BRA `(.L_x_11615) ;  /* 0xfffffe3000f07947 */ /* 0x000fea000383ffff */
.L_x_11638:
[----:B-1----:R1:W2:Y:S02]  /*22980*/  SYNCS.PHASECHK.TRANS64.TRYWAIT P0, [R6+URZ], R7 ;  /* 0x00000007060075a7 */ /* 0x0022a4000800017f */
[----:B--2---:R-:W-:Y:S05]  /*22990*/  @!P0 NANOSLEEP.SYNCS 0x989680 ;  /* 0x009896800000895d */ /* 0x004fea0003900000 */
[----:B------:R-:W2:Y:S02]  /*229a0*/  @!P0 SYNCS.PHASECHK.TRANS64 P0, [R6+URZ], R7 ;  /* 0x00000007060085a7 */ /* 0x000ea4000800007f */
[----:B--2---:R-:W-:Y:S05]  /*229b0*/  @!P0 BRA `(.L_x_11638) ;  /* 0xfffffffc00f08947 */ /* 0x004fea000383ffff */
[----:B------:R-:W-:Y:S05]  /*229c0*/  BRA `(.L_x_11637) ;  /* 0xfffffe6800f47947 */ /* 0x000fea000383ffff */
.L_x_11647:
[----:B-1----:R1:W2:Y:S02]  /*229d0*/  SYNCS.PHASECHK.TRANS64.TRYWAIT P0, [R44+URZ], R45 ;  /* 0x0000002d2c0075a7 */ /* 0x0022a4000800017f */
[----:B--2---:R-:W-:Y:S05]  /*229e0*/  @!P0 NANOSLEEP.SYNCS 0x989680 ;  /* 0x009896800000895d */ /* 0x004fea0003900000 */
[----:B------:R-:W2:Y:S02]  /*229f0*/  @!P0 SYNCS.PHASECHK.TRANS64 P0, [R44+URZ], R45 ;  /* 0x0000002d2c0085a7 */ /* 0x000ea4000800007f */
[----:B--2---:R-:W-:Y:S05]  /*22a00*/  @!P0 BRA `(.L_x_11647) ;  /* 0xfffffffc00f08947 */ /* 0x004fea000383ffff */
[----:B------:R-:W-:Y:S05]  /*22a10*/  BRA `(.L_x_11646) ;  /* 0xfffffe9400947947 */ /* 0x000fea000383ffff */
.L_x_11658:
[----:B--2---:R2:W3:Y:S02]  /*22a20*/  SYNCS.PHASECHK.TRANS64.TRYWAIT P0, [R6+URZ], R7 ;  /* 0x00000007060075a7 */ /* 0x0044e4000800017f */
[----:B---3--:R-:W-:Y:S05]  /*22a30*/  @!P0 NANOSLEEP.SYNCS 0x989680 ;  /* 0x009896800000895d */ /* 0x008fea0003900000 */
[----:B------:R-:W3:Y:S02]  /*22a40*/  @!P0 SYNCS.PHASECHK.TRANS64 P0, [R6+URZ], R7 ;  /* 0x00000007060085a7 */ /* 0x000ee4000800007f */
[----:B---3--:R-:W-:Y:S05]  /*22a50*/  @!P0 BRA `(.L_x_11658) ;  /* 0xfffffffc00f08947 */ /* 0x008fea000383ffff */
[----:B------:R-:W-:Y:S05]  /*22a60*/  BRA `(.L_x_11657) ;  /* 0xfffffec800c47947 */ /* 0x000fea000383ffff */
.L_x_11677:
[----:B-1----:R1:W2:Y:S02]  /*22a70*/  SYNCS.PHASECHK.TRANS64.TRYWAIT P0, [R64+URZ], R65 ;  /* 0x00000041400075a7 */ /* 0x0022a4000800017f */
[----:B--2---:R-:W-:Y:S05]  /*22a80*/  @!P0 NANOSLEEP.SYNCS 0x989680 ;  /* 0x009896800000895d */ /* 0x004fea0003900000 */
[----:B------:R-:W2:Y:S02]  /*22a90*/  @!P0 SYNCS.PHASECHK.TRANS64 P0, [R64+URZ], R65 ;  /* 0x00000041400085a7 */ /* 0x000ea4000800007f */
[----:B--2---:R-:W-:Y:S05]  /*22aa0*/  @!P0 BRA `(.L_x_11677) ;  /* 0xfffffffc00f08947 */ /* 0x004fea000383ffff */
[----:B------:R-:W-:Y:S05]  /*22ab0*/  BRA `(.L_x_11676) ;  /* 0xffffff0800287947 */ /* 0x000fea000383ffff */
.L_x_11739:
        /* <DEDUP_REMOVED lines=10> */
.L_x_11804:
[----:B------:R-:W-:Y:S05]  /*22b60*/  BSYNC B0 ;  /* 0x0000000000007941 */ /* 0x000fea0003800000 */
.L_x_11803:
[----:B------:R-:W-:Y:S05]  /*22b70*/  BRA `(.L_x_11805) ;  /* 0xffffffbc001c7947 */ /* 0x000fea000383ffff */
.L_x_11742:
[----:B0-----:R0:W1:Y:S02]  /*22b80*/  SYNCS.PHASECHK.TRANS64.TRYWAIT P0, [R17+URZ+0x22840], R0 ;  /* 0x02284000110075a7 */ /* 0x001064000800017f */
[----:B-1----:R-:W-:Y:S05]  /*22b90*/  @!P0 NANOSLEEP.SYNCS 0x989680 ;  /* 0x009896800000895d */ /* 0x002fea0003900000 */
[----:B------:R-:W1:Y:S02]  /*22ba0*/  @!P0 SYNCS.PHASECHK.TRANS64 P0, [R17+URZ+0x22840], R0 ;  /* 0x02284000110085a7 */ /* 0x000e64000800007f */
[----:B-1----:R-:W-:Y:S05]  /*22bb0*/  @!P0 BRA `(.L_x_11742) ;  /* 0xfffffffc00f08947 */ /* 0x002fea000383ffff */
[----:B------:R-:W-:Y:S05]  /*22bc0*/  BRA `(.L_x_11806) ;  /* 0xffffffbc00b87947 */ /* 0x000fea000383ffff */
.L_x_11743:
        /* <DEDUP_REMOVED lines=8> */
.L_x_11808:
[----:B------:R-:W-:Y:S05]  /*22c50*/  BSYNC B0 ;  /* 0x0000000000007941 */ /* 0x000fea0003800000 */
.L_x_11807:
        /* <DEDUP_REMOVED lines=9> */
.L_x_11809:
[----:B------:R-:W-:Y:S02]  /*22cf0*/  IMAD.MOV.U32 R13, RZ, RZ, R4 ;  /* 0x000000ffff0d7224 */ /* 0x000fe400078e0004 */
[----:B------:R-:W-:Y:S02]  /*22d00*/  IMAD.MOV.U32 R12, RZ, RZ, 0x1 ;  /* 0x00000001ff0c7424 */ /* 0x000fe400078e00ff */
[----:B------:R-:W-:-:S07]  /*22d10*/  IMAD.MOV.U32 R3, RZ, RZ, R14 ;  /* 0x000000ffff037224 */ /* 0x000fce00078e000e */
[----:B------:R-:W-:Y:S05]  /*22d20*/  WARPSYNC.COLLECTIVE R15, `(.L_x_11810) ;  /* 0x000000000f087348 */ /* 0x000fea0003c00000 */
[----:B------:R0:W1:Y:S02]  /*22d30*/  SHFL.IDX P6, R14, R13, R12, R11 ;  /* 0x0000000c0d0e7389 */ /* 0x00006400000c000b */
[----:B01----:R-:W-:Y:S01]  /*22d40*/  ENDCOLLECTIVE ;  /* 0x000000000000791b */ /* 0x003fe20003800000 */
.L_x_11810:
        /* <DEDUP_REMOVED lines=15> */
.L_x_11811:
[----:B------:R-:W-:Y:S02]  /*22e40*/  @P0 IMAD R6, R5, 0x2, R22 ;  /* 0x0000000205060824 */ /* 0x000fe400078e0216 */
[----:B------:R-:W-:Y:S02]  /*22e50*/  IMAD.MOV.U32 R13, RZ, RZ, R4 ;  /* 0x000000ffff0d7224 */ /* 0x000fe400078e0004 */
[----:B------:R-:W-:Y:S02]  /*22e60*/  IMAD.MOV.U32 R12, RZ, RZ, 0x2 ;  /* 0x00000002ff0c7424 */ /* 0x000fe400078e00ff */
[----:B------:R-:W-:-:S07]  /*22e70*/  IMAD.MOV.U32 R3, RZ, RZ, R14 ;  /* 0x000000ffff037224 */ /* 0x000fce00078e000e */
[----:B------:R-:W-:Y:S05]  /*22e80*/  WARPSYNC.COLLECTIVE R15, `(.L_x_11812) ;  /* 0x000000000f087348 */ /* 0x000fea0003c00000 */
[----:B------:R0:W1:Y:S02]  /*22e90*/  SHFL.IDX P6, R14, R13, R12, R11 ;  /* 0x0000000c0d0e7389 */ /* 0x00006400000c000b */
[----:B01----:R-:W-:Y:S01]  /*22ea0*/  ENDCOLLECTIVE ;  /* 0x000000000000791b */ /* 0x003fe20003800000 */
.L_x_11812:
        /* <DEDUP_REMOVED lines=15> */
.L_x_11813:
[----:B------:R-:W-:Y:S02]  /*22fa0*/  @P0 IMAD R6, R5, 0x2, R22 ;  /* 0x0000000205060824 */ /* 0x000fe400078e0216 */
[----:B------:R-:W-:Y:S02]  /*22fb0*/  IMAD.MOV.U32 R13, RZ, RZ, R4 ;  /* 0x000000ffff0d7224 */ /* 0x000fe400078e0004 */
[----:B------:R-:W-:Y:S02]  /*22fc0*/  IMAD.MOV.U32 R12, RZ, RZ, 0x3 ;  /* 0x00000003ff0c7424 */ /* 0x000fe400078e00ff */
[----:B------:R-:W-:-:S07]  /*22fd0*/  IMAD.MOV.U32 R3, RZ, RZ, R14 ;  /* 0x000000ffff037224 */ /* 0x000fce00078e000e */
[----:B------:R-:W-:Y:S05]  /*22fe0*/  WARPSYNC.COLLECTIVE R15, `(.L_x_11814) ;  /* 0x000000000f087348 */ /* 0x000fea0003c00000 */
[----:B------:R0:W1:Y:S02]  /*22ff0*/  SHFL.IDX P6, R14, R13, R12, R11 ;  /* 0x0000000c0d0e7389 */ /* 0x00006400000c000b */
[----:B01----:R-:W-:Y:S01]  /*23000*/  ENDCOLLECTIVE ;  /* 0x000000000000791b */ /* 0x003fe20003800000 */
.L_x_11814:
        /* <DEDUP_REMOVED lines=15> */
.L_x_11815:
[----:B------:R-:W-:Y:S02]  /*23100*/  @P0 IMAD R6, R5, 0x2, R22 ;  /* 0x0000000205060824 */ /* 0x000fe400078e0216 */
[----:B------:R-:W-:Y:S02]  /*23110*/  IMAD.MOV.U32 R13, RZ, RZ, R4 ;  /* 0x000000ffff0d7224 */ /* 0x000fe400078e0004 */
[----:B------:R-:W-:Y:S02]  /*23120*/  IMAD.MOV.U32 R12, RZ, RZ, 0x4 ;  /* 0x00000004ff0c7424 */ /* 0x000fe400078e00ff */
[----:B------:R-:W-:-:S07]  /*23130*/  IMAD.MOV.U32 R3, RZ, RZ, R14 ;  /* 0x000000ffff037224 */ /* 0x000fce00078e000e */
[----:B------:R-:W-:Y:S05]  /*23140*/  WARPSYNC.COLLECTIVE R15, `(.L_x_11816) ;  /* 0x000000000f087348 */ /* 0x000fea0003c00000 */
[----:B------:R0:W1:Y:S02]  /*23150*/  SHFL.IDX P6, R14, R13, R12, R11 ;  /* 0x0000000c0d0e7389 */ /* 0x00006400000c000b */
[----:B01----:R-:W-:Y:S01]  /*23160*/  ENDCOLLECTIVE ;  /* 0x000000000000791b */ /* 0x003fe20003800000 */
.L_x_11816:
        /* <DEDUP_REMOVED lines=15> */
.L_x_11817:
[----:B------:R-:W-:Y:S02]  /*23260*/  @P0 IMAD R6, R5, 0x2, R22 ;  /* 0x0000000205060824 */ /* 0x000fe400078e0216 */
[----:B------:R-:W-:Y:S02]  /*23270*/  IMAD.MOV.U32 R13, RZ, RZ, R4 ;  /* 0x000000ffff0d7224 */ /* 0x000fe400078e0004 */
[----:B------:R-:W-:Y:S02]  /*23280*/  IMAD.MOV.U32 R12, RZ, RZ, 0x5 ;  /* 0x00000005ff0c7424 */ /* 0x000fe400078e00ff */
[----:B------:R-:W-:-:S07]  /*23290*/  IMAD.MOV.U32 R3, RZ, RZ, R14 ;  /* 0x000000ffff037224 */ /* 0x000fce00078e000e */
[----:B------:R-:W-:Y:S05]  /*232a0*/  WARPSYNC.COLLECTIVE R15, `(.L_x_11818) ;  /* 0x000000000f087348 */ /* 0x000fea0003c00000 */
[----:B------:R0:W1:Y:S02]  /*232b0*/  SHFL.IDX P6, R14, R13, R12, R11 ;  /* 0x0000000c0d0e7389 */ /* 0x00006400000c000b */
[----:B01----:R-:W-:Y:S01]  /*232c0*/  ENDCOLLECTIVE ;  /* 0x000000000000791b */ /* 0x003fe20003800000 */
.L_x_11818:
        /* <DEDUP_REMOVED lines=10> */
.L_x_11819:
[----:B------:R-:W-:Y:S01]  /*23370*/  @!PT LDS RZ, [RZ] ;  /* 0x00000000fffff984 */ /* 0x000fe20000000800 */
[----:B------:R-:W-:Y:S01]  /*23380*/  @!PT LDS RZ, [RZ] ;  /* 0x00000000fffff984 */ /* 0x000fe20000000800 */
[----:B------:R-:W-:Y:S01]  /*23390*/  @!PT LDS RZ, [RZ] ;  /* 0x00000000fffff984 */ /* 0x000fe20000000800 */
[----:B------:R0:W-:Y:S01]  /*233a0*/  @P0 LDGSTS.E.BYPASS.LTC128B.128 [R6+0x1e400], desc[UR36][R2.64], !P2 ;  /* 0x1e40000002060fae */ /* 0x0001e2000d101d64 */
[----:B------:R-:W-:Y:S01]  /*233b0*/  IMAD.MOV.U32 R0, RZ, RZ, R14 ;  /* 0x000000ffff007224 */ /* 0x000fe200078e000e */
[----:B------:R-:W-:Y:S06]  /*233c0*/  BRA `(.L_x_11820) ;  /* 0xffffffbc00187947 */ /* 0x000fec000383ffff */
.L_x_11748:
[----:B------:R-:W-:Y:S02]  /*233d0*/  IMAD.MOV.U32 R13, RZ, RZ, R4 ;  /* 0x000000ffff0d7224 */ /* 0x000fe400078e0004 */
[----:B------:R-:W-:Y:S02]  /*233e0*/  IMAD.MOV.U32 R12, RZ, RZ, RZ ;  /* 0x000000ffff0c7224 */ /* 0x000fe400078e00ff */
[----:B------:R-:W-:Y:S02]  /*233f0*/  IMAD.MOV.U32 R11, RZ, RZ, 0x181f ;  /* 0x0000181fff0b7424 */ /* 0x000fe400078e00ff */
[----:B------:R-:W-:Y:S02]  /*23400*/  IMAD.MOV.U32 R15, RZ, RZ, -0x1 ;  /* 0xffffffffff0f7424 */ /* 0x000fe400078e00ff */
[----:B------:R-:W-:Y:S02]  /*23410*/  IMAD R35, R35, R6, RZ ;  /* 0x0000000623237224 */ /* 0x000fe400078e02ff */
[----:B------:R-:W-:-:S07]  /*23420*/  IMAD.IADD R33, R8, 0x1, R33 ;  /* 0x0000000108217824 */ /* 0x000fce00078e0221 */
[----:B-1----:R-:W-:Y:S05]  /*23430*/  WARPSYNC.COLLECTIVE R15, `(.L_x_11821) ;  /* 0x000000000f087348 */ /* 0x002fea0003c00000 */
[----:B------:R0:W2:Y:S02]  /*23440*/  SHFL.IDX P6, R14, R13, R12, R11 ;  /* 0x0000000c0d0e7389 */ /* 0x0000a400000c000b */
[----:B012---:R-:W-:Y:S01]  /*23450*/  ENDCOLLECTIVE ;  /* 0x000000000000791b */ /* 0x007fe20003800000 */
.L_x_11821:
[C---:B------:R-:W-:Y:S01]  /*23460*/  VIADD R6, R33.reuse, 0x10 ;  /* 0x0000001021067836 */ /* 0x040fe20000000000 */
[----:B------:R-:W-:Y:S01]  /*23470*/  ISETP.GE.AND P0, PT, R33, R35, PT ;  /* 0x000000232100720c */ /* 0x000fe20003f06270 */
[----:B------:R-:W-:Y:S02]  /*23480*/  IMAD.MOV.U32 R13, RZ, RZ, R0 ;  /* 0x000000ffff0d7224 */ /* 0x000fe400078e0000 */
[----:B------:R-:W-:-:S10]  /*23490*/  IMAD.MOV.U32 R2, RZ, RZ, R14 ;  /* 0x000000ffff027224 */ /* 0x000fd400078e000e */
[----:B------:R-:W-:Y:S05]  /*234a0*/  WARPSYNC.COLLECTIVE R15, `(.L_x_11822) ;  /* 0x000000000f087348 */ /* 0x000fea0003c00000 */
[----:B------:R0:W1:Y:S02]  /*234b0*/  SHFL.IDX P6, R14, R13, R12, R11 ;  /* 0x0000000c0d0e7389 */ /* 0x00006400000c000b */
[----:B01----:R-:W-:Y:S01]  /*234c0*/  ENDCOLLECTIVE ;  /* 0x000000000000791b */ /* 0x003fe20003800000 */
.L_x_11822:
[----:B------:R-:W-:Y:S02]  /*234d0*/  IMAD.MOV.U32 R13, RZ, RZ, R4 ;  /* 0x000000ffff0d7224 */ /* 0x000fe400078e0004 */
[----:B------:R-:W-:Y:S02]  /*234e0*/  IMAD.MOV.U32 R12, RZ, RZ, 0x1 ;  /* 0x00000001ff0c7424 */ /* 0x000fe400078e00ff */
[----:B------:R-:W-:-:S07]  /*234f0*/  IMAD.MOV.U32 R3, RZ, RZ, R14 ;  /* 0x000000ffff037224 */ /* 0x000fce00078e000e */
[----:B------:R-:W-:Y:S05]  /*23500*/  WARPSYNC.COLLECTIVE R15, `(.L_x_11823) ;  /* 0x000000000f087348 */ /* 0x000fea0003c00000 */
[----:B------:R0:W1:Y:S02]  /*23510*/  SHFL.IDX P6, R14, R13, R12, R11 ;  /* 0x0000000c0d0e7389 */ /* 0x00006400000c000b */
[----:B01----:R-:W-:Y:S01]  /*23520*/  ENDCOLLECTIVE ;  /* 0x000000000000791b */ /* 0x003fe20003800000 */
.L_x_11823:
        /* <DEDUP_REMOVED lines=15> */
.L_x_11824:
[----:B------:R-:W-:Y:S02]  /*23620*/  IMAD.MOV.U32 R13, RZ, RZ, R4 ;  /* 0x000000ffff0d7224 */ /* 0x000fe400078e0004 */
[----:B------:R-:W-:Y:S02]  /*23630*/  IMAD.MOV.U32 R12, RZ, RZ, 0x2 ;  /* 0x00000002ff0c7424 */ /* 0x000fe400078e00ff */
[----:B------:R-:W-:-:S07]  /*23640*/  IMAD.MOV.U32 R3, RZ, RZ, R14 ;  /* 0x000000ffff037224 */ /* 0x000fce00078e000e */
[----:B------:R-:W-:Y:S05]  /*23650*/  WARPSYNC.COLLECTIVE R15, `(.L_x_11825) ;  /* 0x000000000f087348 */ /* 0x000fea0003c00000 */
[----:B------:R0:W1:Y:S02]  /*23660*/  SHFL.IDX P6, R14, R13, R12, R11 ;  /* 0x0000000c0d0e7389 */ /* 0x00006400000c000b */
[----:B01----:R-:W-:Y:S01]  /*23670*/  ENDCOLLECTIVE ;  /* 0x000000000000791b */ /* 0x003fe20003800000 */
.L_x_11825:
        /* <DEDUP_REMOVED lines=16> */
.L_x_11826:
[----:B------:R-:W-:Y:S02]  /*23780*/  IMAD.MOV.U32 R13, RZ, RZ, R4 ;  /* 0x000000ffff0d7224 */ /* 0x000fe400078e0004 */
[----:B------:R-:W-:Y:S02]  /*23790*/  IMAD.MOV.U32 R12, RZ, RZ, 0x3 ;  /* 0x00000003ff0c7424 */ /* 0x000fe400078e00ff */
[----:B------:R-:W-:-:S07]  /*237a0*/  IMAD.MOV.U32 R3, RZ, RZ, R14 ;  /* 0x000000ffff037224 */ /* 0x000fce00078e000e */
[----:B------:R-:W-:Y:S05]  /*237b0*/  WARPSYNC.COLLECTIVE R15, `(.L_x_11827) ;  /* 0x000000000f087348 */ /* 0x000fea0003c00000 */
[----:B------:R0:W1:Y:S02]  /*237c0*/  SHFL.IDX P6, R14, R13, R12, R11 ;  /* 0x0000000c0d0e7389 */ /* 0x00006400000c000b */
[----:B01----:R-:W-:Y:S01]  /*237d0*/  ENDCOLLECTIVE ;  /* 0x000000000000791b */ /* 0x003fe20003800000 */
.L_x_11827:
        /* <DEDUP_REMOVED lines=16> */
.L_x_11828:
[----:B------:R-:W-:Y:S02]  /*238e0*/  IMAD.MOV.U32 R13, RZ, RZ, R4 ;  /* 0x000000ffff0d7224 */ /* 0x000fe400078e0004 */
[----:B------:R-:W-:Y:S02]  /*238f0*/  IMAD.MOV.U32 R12, RZ, RZ, 0x4 ;  /* 0x00000004ff0c7424 */ /* 0x000fe400078e00ff */
[----:B------:R-:W-:-:S07]  /*23900*/  IMAD.MOV.U32 R3, RZ, RZ, R14 ;  /* 0x000000ffff037224 */ /* 0x000fce00078e000e */
[----:B------:R-:W-:Y:S05]  /*23910*/  WARPSYNC.COLLECTIVE R15, `(.L_x_11829) ;  /* 0x000000000f087348 */ /* 0x000fea0003c00000 */
[----:B------:R0:W1:Y:S02]  /*23920*/  SHFL.IDX P6, R14, R13, R12, R11 ;  /* 0x0000000c0d0e7389 */ /* 0x00006400000c000b */
[----:B01----:R-:W-:Y:S01]  /*23930*/  ENDCOLLECTIVE ;  /* 0x000000000000791b */ /* 0x003fe20003800000 */
.L_x_11829:
        /* <DEDUP_REMOVED lines=16> */
.L_x_11830:
[----:B------:R-:W-:Y:S02]  /*23a40*/  IMAD.MOV.U32 R13, RZ, RZ, R4 ;  /* 0x000000ffff0d7224 */ /* 0x000fe400078e0004 */
[----:B------:R-:W-:Y:S02]  /*23a50*/  IMAD.MOV.U32 R12, RZ, RZ, 0x5 ;  /* 0x00000005ff0c7424 */ /* 0x000fe400078e00ff */
[----:B------:R-:W-:-:S07]  /*23a60*/  IMAD.MOV.U32 R3, RZ, RZ, R14 ;  /* 0x000000ffff037224 */ /* 0x000fce00078e000e */
[----:B------:R-:W-:Y:S05]  /*23a70*/  WARPSYNC.COLLECTIVE R15, `(.L_x_11831) ;  /* 0x000000000f087348 */ /* 0x000fea0003c00000 */
[----:B------:R0:W1:Y:S02]  /*23a80*/  SHFL.IDX P6, R14, R13, R12, R11 ;  /* 0x0000000c0d0e7389 */ /* 0x00006400000c000b */
[----:B01----:R-:W-:Y:S01]  /*23a90*/  ENDCOLLECTIVE ;  /* 0x000000000000791b */ /* 0x003fe20003800000 */
.L_x_11831:
        /* <DEDUP_REMOVED lines=16> */
.L_x_11832:
[----:B------:R-:W-:Y:S02]  /*23ba0*/  IMAD.MOV.U32 R13, RZ, RZ, R4 ;  /* 0x000000ffff0d7224 */ /* 0x000fe400078e0004 */
[----:B------:R-:W-:Y:S02]  /*23bb0*/  IMAD.MOV.U32 R12, RZ, RZ, 0x6 ;  /* 0x00000006ff0c7424 */ /* 0x000fe400078e00ff */
[----:B------:R-:W-:-:S07]  /*23bc0*/  IMAD.MOV.U32 R3, RZ, RZ, R14 ;  /* 0x000000ffff037224 */ /* 0x000fce00078e000e */
[----:B------:R-:W-:Y:S05]  /*23bd0*/  WARPSYNC.COLLECTIVE R15, `(.L_x_11833) ;  /* 0x000000000f087348 */ /* 0x000fea0003c00000 */
[----:B------:R0:W1:Y:S02]  /*23be0*/  SHFL.IDX P6, R14, R13, R12, R11 ;  /* 0x0000000c0d0e7389 */ /* 0x00006400000c000b */
[----:B01----:R-:W-:Y:S01]  /*23bf0*/  ENDCOLLECTIVE ;  /* 0x000000000000791b */ /* 0x003fe20003800000 */
.L_x_11833:
        /* <DEDUP_REMOVED lines=16> */
.L_x_11834:
[----:B------:R-:W-:Y:S02]  /*23d00*/  IMAD.MOV.U32 R13, RZ, RZ, R4 ;  /* 0x000000ffff0d7224 */ /* 0x000fe400078e0004 */
[----:B------:R-:W-:Y:S02]  /*23d10*/  IMAD.MOV.U32 R12, RZ, RZ, 0x7 ;  /* 0x00000007ff0c7424 */ /* 0x000fe400078e00ff */
[----:B------:R-:W-:-:S07]  /*23d20*/  IMAD.MOV.U32 R3, RZ, RZ, R14 ;  /* 0x000000ffff037224 */ /* 0x000fce00078e000e */
[----:B------:R-:W-:Y:S05]  /*23d30*/  WARPSYNC.COLLECTIVE R15, `(.L_x_11835) ;  /* 0x000000000f087348 */ /* 0x000fea0003c00000 */
[----:B------:R0:W1:Y:S02]  /*23d40*/  SHFL.IDX P6, R14, R13, R12, R11 ;  /* 0x0000000c0d0e7389 */ /* 0x00006400000c000b */
[----:B01----:R-:W-:Y:S01]  /*23d50*/  ENDCOLLECTIVE ;  /* 0x000000000000791b */ /* 0x003fe20003800000 */
.L_x_11835:
        /* <DEDUP_REMOVED lines=14> */
.L_x_11836:
[----:B------:R-:W-:Y:S05]  /*23e40*/  BRA `(.L_x_11837) ;  /* 0xffffffbc00387947 */ /* 0x000fea000383ffff */
.L_x_11751:
[----:B0-----:R0:W2:Y:S02]  /*23e50*/  SYNCS.PHASECHK.TRANS64.TRYWAIT P0, [R22+URZ+0x22820], R3 ;  /* 0x02282003160075a7 */ /* 0x0010a4000800017f */
[----:B--2---:R-:W-:Y:S05]  /*23e60*/  @!P0 NANOSLEEP.SYNCS 0x989680 ;  /* 0x009896800000895d */ /* 0x004fea0003900000 */
[----:B------:R-:W2:Y:S02]  /*23e70*/  @!P0 SYNCS.PHASECHK.TRANS64 P0, [R22+URZ+0x22820], R3 ;  /* 0x02282003160085a7 */ /* 0x000ea4000800007f */
[----:B--2---:R-:W-:Y:S05]  /*23e80*/  @!P0 BRA `(.L_x_11751) ;  /* 0xfffffffc00f08947 */ /* 0x004fea000383ffff */
[----:B------:R-:W-:Y:S05]  /*23e90*/  BRA `(.L_x_11838) ;  /* 0xffffffbc00947947 */ /* 0x000fea000383ffff */
.L_x_11754:
[----:B--2---:R2:W3:Y:S02]  /*23ea0*/  SYNCS.PHASECHK.TRANS64.TRYWAIT P0, [R17+URZ+0x22860], R0 ;  /* 0x02286000110075a7 */ /* 0x0044e4000800017f */
[----:B---3--:R-:W-:Y:S05]  /*23eb0*/  @!P0 NANOSLEEP.SYNCS 0x989680 ;  /* 0x009896800000895d */ /* 0x008fea0003900000 */
[----:B------:R-:W3:Y:S02]  /*23ec0*/  @!P0 SYNCS.PHASECHK.TRANS64 P0, [R17+URZ+0x22860], R0 ;  /* 0x02286000110085a7 */ /* 0x000ee4000800007f */
[----:B---3--:R-:W-:Y:S05]  /*23ed0*/  @!P0 BRA `(.L_x_11754) ;  /* 0xfffffffc00f08947 */ /* 0x008fea000383ffff */
[----:B------:R-:W-:Y:S05]  /*23ee0*/  BRA `(.L_x_11839) ;  /* 0xffffffbc00a07947 */ /* 0x000fea000383ffff */
.L_x_11755:
        /* <DEDUP_REMOVED lines=8> */
.L_x_11841:
[----:B------:R-:W-:Y:S05]  /*23f70*/  BSYNC B0 ;  /* 0x0000000000007941 */ /* 0x000fea0003800000 */
.L_x_11840:
        /* <DEDUP_REMOVED lines=13> */
.L_x_11842:
        /* <DEDUP_REMOVED lines=9> */
.L_x_11843:
        /* <DEDUP_REMOVED lines=17> */
.L_x_11844:
[----:B------:R-:W-:Y:S02]  /*241f0*/  IMAD.MOV.U32 R13, RZ, RZ, R6 ;  /* 0x000000ffff0d7224 */ /* 0x000fe400078e0006 */
[----:B------:R-:W-:Y:S01]  /*24200*/  IMAD.MOV.U32 R12, RZ, RZ, 0x2 ;  /* 0x00000002ff0c7424 */ /* 0x000fe200078e00ff */
[----:B------:R-:W-:-:S13]  /*24210*/  IADD3 R2, P3, R14, R0, RZ ;  /* 0x000000000e027210 */ /* 0x000fda0007f7e0ff */
[----:B------:R-:W-:Y:S05]  /*24220*/  WARPSYNC.COLLECTIVE R15, `(.L_x_11845) ;  /* 0x000000000f087348 */ /* 0x000fea0003c00000 */
[----:B------:R0:W1:Y:S02]  /*24230*/  SHFL.IDX P6, R14, R13, R12, R11 ;  /* 0x0000000c0d0e7389 */ /* 0x00006400000c000b */
[----:B01----:R-:W-:Y:S01]  /*24240*/  ENDCOLLECTIVE ;  /* 0x000000000000791b */ /* 0x003fe20003800000 */
.L_x_11845:
        /* <DEDUP_REMOVED lines=17> */
.L_x_11846:
[----:B------:R-:W-:Y:S02]  /*24360*/  IMAD.MOV.U32 R13, RZ, RZ, R6 ;  /* 0x000000ffff0d7224 */ /* 0x000fe400078e0006 */
[----:B------:R-:W-:Y:S01]  /*24370*/  IMAD.MOV.U32 R12, RZ, RZ, 0x3 ;  /* 0x00000003ff0c7424 */ /* 0x000fe200078e00ff */
[----:B------:R-:W-:-:S13]  /*24380*/  IADD3 R2, P3, R14, R0, RZ ;  /* 0x000000000e027210 */ /* 0x000fda0007f7e0ff */
[----:B------:R-:W-:Y:S05]  /*24390*/  WARPSYNC.COLLECTIVE R15, `(.L_x_11847) ;  /* 0x000000000f087348 */ /* 0x000fea0003c00000 */
[----:B------:R0:W1:Y:S02]  /*243a0*/  SHFL.IDX P6, R14, R13, R12, R11 ;  /* 0x0000000c0d0e7389 */ /* 0x00006400000c000b */
[----:B01----:R-:W-:Y:S01]  /*243b0*/  ENDCOLLECTIVE ;  /* 0x000000000000791b */ /* 0x003fe20003800000 */
.L_x_11847:
        /* <DEDUP_REMOVED lines=17> */
.L_x_11848:
[----:B------:R-:W-:Y:S02]  /*244d0*/  IMAD.MOV.U32 R13, RZ, RZ, R6 ;  /* 0x000000ffff0d7224 */ /* 0x000fe400078e0006 */
[----:B------:R-:W-:Y:S01]  /*244e0*/  IMAD.MOV.U32 R12, RZ, RZ, 0x4 ;  /* 0x00000004ff0c7424 */ /* 0x000fe200078e00ff */
[----:B------:R-:W-:-:S13]  /*244f0*/  IADD3 R2, P3, R14, R0, RZ ;  /* 0x000000000e027210 */ /* 0x000fda0007f7e0ff */
[----:B------:R-:W-:Y:S05]  /*24500*/  WARPSYNC.COLLECTIVE R15, `(.L_x_11849) ;  /* 0x000000000f087348 */ /* 0x000fea0003c00000 */
[----:B------:R0:W1:Y:S02]  /*24510*/  SHFL.IDX P6, R14, R13, R12, R11 ;  /* 0x0000000c0d0e7389 */ /* 0x00006400000c000b */
[----:B01----:R-:W-:Y:S01]  /*24520*/  ENDCOLLECTIVE ;  /* 0x000000000000791b */ /* 0x003fe20003800000 */
.L_x_11849:
        /* <DEDUP_REMOVED lines=17> */
.L_x_11850:
[----:B------:R-:W-:Y:S02]  /*24640*/  IMAD.MOV.U32 R13, RZ, RZ, R6 ;  /* 0x000000ffff0d7224 */ /* 0x000fe400078e0006 */
[----:B------:R-:W-:Y:S01]  /*24650*/  IMAD.MOV.U32 R12, RZ, RZ, 0x5 ;  /* 0x00000005ff0c7424 */ /* 0x000fe200078e00ff */
[----:B------:R-:W-:-:S13]  /*24660*/  IADD3 R2, P3, R14, R0, RZ ;  /* 0x000000000e027210 */ /* 0x000fda0007f7e0ff */
[----:B------:R-:W-:Y:S05]  /*24670*/  WARPSYNC.COLLECTIVE R15, `(.L_x_11851) ;  /* 0x000000000f087348 */ /* 0x000fea0003c00000 */
[----:B------:R0:W1:Y:S02]  /*24680*/  SHFL.IDX P6, R14, R13, R12, R11 ;  /* 0x0000000c0d0e7389 */ /* 0x00006400000c000b */
[----:B01----:R-:W-:Y:S01]  /*24690*/  ENDCOLLECTIVE ;  /* 0x000000000000791b */ /* 0x003fe20003800000 */
.L_x_11851:
        /* <DEDUP_REMOVED lines=12> */
.L_x_11852:
        /* <DEDUP_REMOVED lines=9> */
.L_x_11762:
[----:B--2---:R2:W3:Y:S02]  /*247f0*/  SYNCS.PHASECHK.TRANS64.TRYWAIT P0, [R10+URZ+0x22840], R20 ;  /* 0x022840140a0075a7 */ /* 0x0044e4000800017f */
[----:B---3--:R-:W-:Y:S05]  /*24800*/  @!P0 NANOSLEEP.SYNCS 0x989680 ;  /* 0x009896800000895d */ /* 0x008fea0003900000 */
[----:B------:R-:W3:Y:S02]  /*24810*/  @!P0 SYNCS.PHASECHK.TRANS64 P0, [R10+URZ+0x22840], R20 ;  /* 0x022840140a0085a7 */ /* 0x000ee4000800007f */
[----:B---3--:R-:W-:Y:S05]  /*24820*/  @!P0 BRA `(.L_x_11762) ;  /* 0xfffffffc00f08947 */ /* 0x008fea000383ffff */
[----:B------:R-:W-:Y:S05]  /*24830*/  BRA `(.L_x_11854) ;  /* 0xffffffc000207947 */ /* 0x000fea000383ffff */
.L_x_11763:
        /* <DEDUP_REMOVED lines=8> */
.L_x_11856:
[----:B------:R-:W-:Y:S05]  /*248c0*/  BSYNC B1 ;  /* 0x0000000000017941 */ /* 0x000fea0003800000 */
.L_x_11855:
        /* <DEDUP_REMOVED lines=9> */
.L_x_11857:
[----:B------:R-:W-:Y:S02]  /*24960*/  IMAD.MOV.U32 R13, RZ, RZ, R8 ;  /* 0x000000ffff0d7224 */ /* 0x000fe400078e0008 */
[----:B------:R-:W-:Y:S02]  /*24970*/  IMAD.MOV.U32 R12, RZ, RZ, 0x1 ;  /* 0x00000001ff0c7424 */ /* 0x000fe400078e00ff */
[----:B------:R-:W-:-:S07]  /*24980*/  IMAD.MOV.U32 R2, RZ, RZ, R14 ;  /* 0x000000ffff027224 */ /* 0x000fce00078e000e */
[----:B------:R-:W-:Y:S05]  /*24990*/  WARPSYNC.COLLECTIVE R15, `(.L_x_11858) ;  /* 0x000000000f087348 */ /* 0x000fea0003c00000 */
[----:B------:R0:W1:Y:S02]  /*249a0*/  SHFL.IDX P6, R14, R13, R12, R11 ;  /* 0x0000000c0d0e7389 */ /* 0x00006400000c000b */
[----:B01----:R-:W-:Y:S01]  /*249b0*/  ENDCOLLECTIVE ;  /* 0x000000000000791b */ /* 0x003fe20003800000 */
.L_x_11858:
        /* <DEDUP_REMOVED lines=11> */
.L_x_11859:
[----:B------:R-:W-:Y:S02]  /*24a70*/  IMAD.MOV.U32 R13, RZ, RZ, R8 ;  /* 0x000000ffff0d7224 */ /* 0x000fe400078e0008 */
[----:B------:R-:W-:Y:S02]  /*24a80*/  IMAD.MOV.U32 R12, RZ, RZ, 0x2 ;  /* 0x00000002ff0c7424 */ /* 0x000fe400078e00ff */
[----:B------:R-:W-:-:S07]  /*24a90*/  IMAD.MOV.U32 R2, RZ, RZ, R14 ;  /* 0x000000ffff027224 */ /* 0x000fce00078e000e */
[----:B------:R-:W-:Y:S05]  /*24aa0*/  WARPSYNC.COLLECTIVE R15, `(.L_x_11860) ;  /* 0x000000000f087348 */ /* 0x000fea0003c00000 */
[----:B------:R0:W1:Y:S02]  /*24ab0*/  SHFL.IDX P6, R14, R13, R12, R11 ;  /* 0x0000000c0d0e7389 */ /* 0x00006400000c000b */
[----:B01----:R-:W-:Y:S01]  /*24ac0*/  ENDCOLLECTIVE ;  /* 0x000000000000791b */ /* 0x003fe20003800000 */
.L_x_11860:
        /* <DEDUP_REMOVED lines=11> */
.L_x_11861:
[----:B------:R-:W-:Y:S02]  /*24b80*/  IMAD.MOV.U32 R13, RZ, RZ, R8 ;  /* 0x000000ffff0d7224 */ /* 0x000fe400078e0008 */
[----:B------:R-:W-:Y:S02]  /*24b90*/  IMAD.MOV.U32 R12, RZ, RZ, 0x3 ;  /* 0x00000003ff0c7424 */ /* 0x000fe400078e00ff */
[----:B------:R-:W-:-:S07]  /*24ba0*/  IMAD.MOV.U32 R2, RZ, RZ, R14 ;  /* 0x000000ffff027224 */ /* 0x000fce00078e000e */
[----:B------:R-:W-:Y:S05]  /*24bb0*/  WARPSYNC.COLLECTIVE R15, `(.L_x_11862) ;  /* 0x000000000f087348 */ /* 0x000fea0003c00000 */
[----:B------:R0:W1:Y:S02]  /*24bc0*/  SHFL.IDX P6, R14, R13, R12, R11 ;  /* 0x0000000c0d0e7389 */ /* 0x00006400000c000b */
[----:B01----:R-:W-:Y:S01]  /*24bd0*/  ENDCOLLECTIVE ;  /* 0x000000000000791b */ /* 0x003fe20003800000 */
.L_x_11862:
        /* <DEDUP_REMOVED lines=11> */
.L_x_11863:
[----:B------:R-:W-:Y:S02]  /*24c90*/  IMAD.MOV.U32 R13, RZ, RZ, R8 ;  /* 0x000000ffff0d7224 */ /* 0x000fe400078e0008 */
[----:B------:R-:W-:Y:S02]  /*24ca0*/  IMAD.MOV.U32 R12, RZ, RZ, 0x4 ;  /* 0x00000004ff0c7424 */ /* 0x000fe400078e00ff */
[----:B------:R-:W-:-:S07]  /*24cb0*/  IMAD.MOV.U32 R2, RZ, RZ, R14 ;  /* 0x000000ffff027224 */ /* 0x000fce00078e000e */
[----:B------:R-:W-:Y:S05]  /*24cc0*/  WARPSYNC.COLLECTIVE R15, `(.L_x_11864) ;  /* 0x000000000f087348 */ /* 0x000fea0003c00000 */
[----:B------:R0:W1:Y:S02]  /*24cd0*/  SHFL.IDX P6, R14, R13, R12, R11 ;  /* 0x0000000c0d0e7389 */ /* 0x00006400000c000b */
[----:B01----:R-:W-:Y:S01]  /*24ce0*/  ENDCOLLECTIVE ;  /* 0x000000000000791b */ /* 0x003fe20003800000 */
.L_x_11864:
        /* <DEDUP_REMOVED lines=11> */
.L_x_11865:
[----:B------:R-:W-:Y:S02]  /*24da0*/  IMAD.MOV.U32 R13, RZ, RZ, R8 ;  /* 0x000000ffff0d7224 */ /* 0x000fe400078e0008 */
[----:B------:R-:W-:Y:S02]  /*24db0*/  IMAD.MOV.U32 R12, RZ, RZ, 0x5 ;  /* 0x00000005ff0c7424 */ /* 0x000fe400078e00ff */
[----:B------:R-:W-:-:S07]  /*24dc0*/  IMAD.MOV.U32 R2, RZ, RZ, R14 ;  /* 0x000000ffff027224 */ /* 0x000fce00078e000e */
[----:B------:R-:W-:Y:S05]  /*24dd0*/  WARPSYNC.COLLECTIVE R15, `(.L_x_11866) ;  /* 0x000000000f087348 */ /* 0x000fea0003c00000 */
[----:B------:R0:W1:Y:S02]  /*24de0*/  SHFL.IDX P6, R14, R13, R12, R11 ;  /* 0x0000000c0d0e7389 */ /* 0x00006400000c000b */
[----:B01----:R-:W-:Y:S01]  /*24df0*/  ENDCOLLECTIVE ;  /* 0x000000000000791b */ /* 0x003fe20003800000 */
.L_x_11866:
        /* <DEDUP_REMOVED lines=11> */
.L_x_11867:
[----:B------:R-:W-:Y:S05]  /*24eb0*/  BRA `(.L_x_11868) ;  /* 0xffffffbc00487947 */ /* 0x000fea000383ffff */
.L_x_11768:
[----:B---3--:R3:W4:Y:S02]  /*24ec0*/  SYNCS.PHASECHK.TRANS64.TRYWAIT P0, [R10+URZ+0x22860], R20 ;  /* 0x022860140a0075a7 */ /* 0x008724000800017f */
[----:B----4-:R-:W-:Y:S05]  /*24ed0*/  @!P0 NANOSLEEP.SYNCS 0x989680 ;  /* 0x009896800000895d */ /* 0x010fea0003900000 */
[----:B------:R-:W4:Y:S02]  /*24ee0*/  @!P0 SYNCS.PHASECHK.TRANS64 P0, [R10+URZ+0x22860], R20 ;  /* 0x022860140a0085a7 */ /* 0x000f24000800007f */
[----:B----4-:R-:W-:Y:S05]  /*24ef0*/  @!P0 BRA `(.L_x_11768) ;  /* 0xfffffffc00f08947 */ /* 0x010fea000383ffff */
[----:B------:R-:W-:Y:S05]  /*24f00*/  BRA `(.L_x_11869) ;  /* 0xffffffbc00947947 */ /* 0x000fea000383ffff */
.L_x_11769:
        /* <DEDUP_REMOVED lines=8> */
.L_x_11871:
[----:B------:R-:W-:Y:S05]  /*24f90*/  BSYNC B1 ;  /* 0x0000000000017941 */ /* 0x000fea0003800000 */
.L_x_11870:
        /* <DEDUP_REMOVED lines=9> */
.L_x_11872:
[----:B------:R-:W-:Y:S02]  /*25030*/  IMAD.MOV.U32 R13, RZ, RZ, R25 ;  /* 0x000000ffff0d7224 */ /* 0x000fe400078e0019 */
[----:B------:R-:W-:Y:S01]  /*25040*/  IMAD.MOV.U32 R12, RZ, RZ, 0x1 ;  /* 0x00000001ff0c7424 */ /* 0x000fe200078e00ff */
[----:B------:R-:W-:-:S13]  /*25050*/  IADD3 R2, P0, R14, R0, RZ ;  /* 0x000000000e027210 */ /* 0x000fda0007f1e0ff */
[----:B------:R-:W-:Y:S05]  /*25060*/  WARPSYNC.COLLECTIVE R15, `(.L_x_11873) ;  /* 0x000000000f087348 */ /* 0x000fea0003c00000 */
[----:B------:R0:W1:Y:S02]  /*25070*/  SHFL.IDX P6, R14, R13, R12, R11 ;  /* 0x0000000c0d0e7389 */ /* 0x00006400000c000b */
[----:B01----:R-:W-:Y:S01]  /*25080*/  ENDCOLLECTIVE ;  /* 0x000000000000791b */ /* 0x003fe20003800000 */
.L_x_11873:
        /* <DEDUP_REMOVED lines=13> */
.L_x_11874:
[----:B------:R-:W-:Y:S02]  /*25160*/  IMAD.MOV.U32 R13, RZ, RZ, R25 ;  /* 0x000000ffff0d7224 */ /* 0x000fe400078e0019 */
[----:B------:R-:W-:Y:S01]  /*25170*/  IMAD.MOV.U32 R12, RZ, RZ, 0x2 ;  /* 0x00000002ff0c7424 */ /* 0x000fe200078e00ff */
[----:B------:R-:W-:-:S13]  /*25180*/  IADD3 R2, P0, R14, R0, RZ ;  /* 0x000000000e027210 */ /* 0x000fda0007f1e0ff */
[----:B------:R-:W-:Y:S05]  /*25190*/  WARPSYNC.COLLECTIVE R15, `(.L_x_11875) ;  /* 0x000000000f087348 */ /* 0x000fea0003c00000 */
[----:B------:R0:W1:Y:S02]  /*251a0*/  SHFL.IDX P6, R14, R13, R12, R11 ;  /* 0x0000000c0d0e7389 */ /* 0x00006400000c000b */
[----:B01----:R-:W-:Y:S01]  /*251b0*/  ENDCOLLECTIVE ;  /* 0x000000000000791b */ /* 0x003fe20003800000 */
.L_x_11875:
        /* <DEDUP_REMOVED lines=13> */
.L_x_11876:
[----:B------:R-:W-:Y:S02]  /*25290*/  IMAD.MOV.U32 R13, RZ, RZ, R25 ;  /* 0x000000ffff0d7224 */ /* 0x000fe400078e0019 */
[----:B------:R-:W-:Y:S02]  /*252a0*/  IMAD.MOV.U32 R12, RZ, RZ, 0x3 ;  /* 0x00000003ff0c7424 */ /* 0x000fe400078e00ff */
[----:B------:R-:W-:-:S07]  /*252b0*/  IMAD.MOV.U32 R8, RZ, RZ, R14 ;  /* 0x000000ffff087224 */ /* 0x000fce00078e000e */
[----:B------:R-:W-:Y:S05]  /*252c0*/  WARPSYNC.COLLECTIVE R15, `(.L_x_11877) ;  /* 0x000000000f087348 */ /* 0x000fea0003c00000 */
[----:B------:R0:W1:Y:S02]  /*252d0*/  SHFL.IDX P6, R14, R13, R12, R11 ;  /* 0x0000000c0d0e7389 */ /* 0x00006400000c000b */
[----:B01----:R-:W-:Y:S01]  /*252e0*/  ENDCOLLECTIVE ;  /* 0x000000000000791b */ /* 0x003fe20003800000 */
.L_x_11877:
        /* <DEDUP_REMOVED lines=14> */
.L_x_11878:
[----:B------:R-:W-:Y:S02]  /*253d0*/  IMAD.MOV.U32 R13, RZ, RZ, R25 ;  /* 0x000000ffff0d7224 */ /* 0x000fe400078e0019 */
[----:B------:R-:W-:Y:S01]  /*253e0*/  IMAD.MOV.U32 R12, RZ, RZ, 0x4 ;  /* 0x00000004ff0c7424 */ /* 0x000fe200078e00ff */
[----:B------:R-:W-:-:S13]  /*253f0*/  IADD3 R2, P0, R14, R0, RZ ;  /* 0x000000000e027210 */ /* 0x000fda0007f1e0ff */
[----:B------:R-:W-:Y:S05]  /*25400*/  WARPSYNC.COLLECTIVE R15, `(.L_x_11879) ;  /* 0x000000000f087348 */ /* 0x000fea0003c00000 */
[----:B------:R0:W1:Y:S02]  /*25410*/  SHFL.IDX P6, R14, R13, R12, R11 ;  /* 0x0000000c0d0e7389 */ /* 0x00006400000c000b */
[----:B01----:R-:W-:Y:S01]  /*25420*/  ENDCOLLECTIVE ;  /* 0x000000000000791b */ /* 0x003fe20003800000 */
.L_x_11879:
        /* <DEDUP_REMOVED lines=13> */
.L_x_11880:
[----:B------:R-:W-:Y:S02]  /*25500*/  IMAD.MOV.U32 R13, RZ, RZ, R25 ;  /* 0x000000ffff0d7224 */ /* 0x000fe400078e0019 */
[----:B------:R-:W-:Y:S01]  /*25510*/  IMAD.MOV.U32 R12, RZ, RZ, 0x5 ;  /* 0x00000005ff0c7424 */ /* 0x000fe200078e00ff */
[----:B------:R-:W-:-:S13]  /*25520*/  IADD3 R2, P0, R14, R0, RZ ;  /* 0x000000000e027210 */ /* 0x000fda0007f1e0ff */
[----:B------:R-:W-:Y:S05]  /*25530*/  WARPSYNC.COLLECTIVE R15, `(.L_x_11881) ;  /* 0x000000000f087348 */ /* 0x000fea0003c00000 */
[----:B------:R0:W1:Y:S02]  /*25540*/  SHFL.IDX P6, R14, R13, R12, R11 ;  /* 0x0000000c0d0e7389 */ /* 0x00006400000c000b */
[----:B01----:R-:W-:Y:S01]  /*25550*/  ENDCOLLECTIVE ;  /* 0x000000000000791b */ /* 0x003fe20003800000 */
.L_x_11881:
        /* <DEDUP_REMOVED lines=13> */
.L_x_11882:
[----:B------:R-:W-:Y:S05]  /*25630*/  BRA `(.L_x_11883) ;  /* 0xffffffb800d47947 */ /* 0x000fea000383ffff */
.L_x_11777:
        /* <DEDUP_REMOVED lines=8> */
.L_x_11885:
[----:B------:R-:W-:Y:S05]  /*256c0*/  BSYNC B0 ;  /* 0x0000000000007941 */ /* 0x000fea0003800000 */
.L_x_11884:
        /* <DEDUP_REMOVED lines=9> */
.L_x_11886:
        /* <DEDUP_REMOVED lines=24> */
.L_x_11887:
[----:B------:R-:W-:Y:S01]  /*258e0*/  IMAD.MOV.U32 R12, RZ, RZ, 0x2 ;  /* 0x00000002ff0c7424 */ /* 0x000fe200078e00ff */
[----:B------:R-:W-:-:S05]  /*258f0*/  SEL R14, R14, RZ, P1 ;  /* 0x000000ff0e0e7207 */ /* 0x000fca0000800000 */
[----:B------:R-:W-:-:S04]  /*25900*/  IMAD.IADD R5, R13, 0x1, R14 ;  /* 0x000000010d057824 */ /* 0x000fc800078e020e */
[----:B------:R-:W-:-:S07]  /*25910*/  IMAD.MOV.U32 R13, RZ, RZ, R5 ;  /* 0x000000ffff0d7224 */ /* 0x000fce00078e0005 */
[----:B------:R-:W-:Y:S05]  /*25920*/  WARPSYNC.COLLECTIVE R15, `(.L_x_11888) ;  /* 0x000000000f087348 */ /* 0x000fea0003c00000 */
[----:B------:R0:W1:Y:S02]  /*25930*/  SHFL.UP P6, R14, R13, R12, R11 ;  /* 0x0400000c0d0e7389 */ /* 0x00006400000c000b */
[----:B01----:R-:W-:Y:S01]  /*25940*/  ENDCOLLECTIVE ;  /* 0x000000000000791b */ /* 0x003fe20003800000 */
.L_x_11888:
[----:B------:R-:W-:Y:S01]  /*25950*/  IMAD.MOV.U32 R12, RZ, RZ, 0x4 ;  /* 0x00000004ff0c7424 */ /* 0x000fe200078e00ff */
[----:B------:R-:W-:-:S05]  /*25960*/  SEL R2, R14, RZ, P2 ;  /* 0x000000ff0e027207 */ /* 0x000fca0001000000 */
[----:B------:R-:W-:-:S04]  /*25970*/  IMAD.IADD R2, R5, 0x1, R2 ;  /* 0x0000000105027824 */ /* 0x000fc800078e0202 */
[----:B------:R-:W-:-:S07]  /*25980*/  IMAD.MOV.U32 R13, RZ, RZ, R2 ;  /* 0x000000ffff0d7224 */ /* 0x000fce00078e0002 */
[----:B------:R-:W-:Y:S05]  /*25990*/  WARPSYNC.COLLECTIVE R15, `(.L_x_11889) ;  /* 0x000000000f087348 */ /* 0x000fea0003c00000 */
[----:B------:R0:W1:Y:S02]  /*259a0*/  SHFL.UP P6, R14, R13, R12, R11 ;  /* 0x0400000c0d0e7389 */ /* 0x00006400000c000b */
[----:B01----:R-:W-:Y:S01]  /*259b0*/  ENDCOLLECTIVE ;  /* 0x000000000000791b */ /* 0x003fe20003800000 */
.L_x_11889:
[----:B------:R-:W-:Y:S01]  /*259c0*/  IMAD.MOV.U32 R12, RZ, RZ, 0x8 ;  /* 0x00000008ff0c7424 */ /* 0x000fe200078e00ff */
[----:B------:R-:W-:-:S05]  /*259d0*/  SEL R3, R14, RZ, P3 ;  /* 0x000000ff0e037207 */ /* 0x000fca0001800000 */
[----:B------:R-:W-:-:S04]  /*259e0*/  IMAD.IADD R3, R2, 0x1, R3 ;  /* 0x0000000102037824 */ /* 0x000fc800078e0203 */
[----:B------:R-:W-:-:S07]  /*259f0*/  IMAD.MOV.U32 R13, RZ, RZ, R3 ;  /* 0x000000ffff0d7224 */ /* 0x000fce00078e0003 */
[----:B------:R-:W-:Y:S05]  /*25a00*/  WARPSYNC.COLLECTIVE R15, `(.L_x_11890) ;  /* 0x000000000f087348 */ /* 0x000fea0003c00000 */
[----:B------:R0:W1:Y:S02]  /*25a10*/  SHFL.UP P6, R14, R13, R12, R11 ;  /* 0x0400000c0d0e7389 */ /* 0x00006400000c000b */
[----:B01----:R-:W-:Y:S01]  /*25a20*/  ENDCOLLECTIVE ;  /* 0x000000000000791b */ /* 0x003fe20003800000 */
.L_x_11890:
[----:B------:R-:W-:Y:S01]  /*25a30*/  IMAD.MOV.U32 R12, RZ, RZ, 0x10 ;  /* 0x00000010ff0c7424 */ /* 0x000fe200078e00ff */
[----:B------:R-:W-:-:S05]  /*25a40*/  SEL R14, R14, RZ, P4 ;  /* 0x000000ff0e0e7207 */ /* 0x000fca0002000000 */
[----:B------:R-:W-:-:S04]  /*25a50*/  IMAD.IADD R5, R3, 0x1, R14 ;  /* 0x0000000103057824 */ /* 0x000fc800078e020e */
[----:B------:R-:W-:-:S07]  /*25a60*/  IMAD.MOV.U32 R13, RZ, RZ, R5 ;  /* 0x000000ffff0d7224 */ /* 0x000fce00078e0005 */
[----:B------:R-:W-:Y:S05]  /*25a70*/  WARPSYNC.COLLECTIVE R15, `(.L_x_11891) ;  /* 0x000000000f087348 */ /* 0x000fea0003c00000 */
[----:B------:R0:W1:Y:S02]  /*25a80*/  SHFL.UP P6, R14, R13, R12, R11 ;  /* 0x0400000c0d0e7389 */ /* 0x00006400000c000b */
[----:B01----:R-:W-:Y:S01]  /*25a90*/  ENDCOLLECTIVE ;  /* 0x000000000000791b */ /* 0x003fe20003800000 */
.L_x_11891:
        /* <DEDUP_REMOVED lines=8> */
.L_x_11892:
[----:B------:R-:W-:Y:S05]  /*25b20*/  BRA `(.L_x_11893) ;  /* 0xffffffbc00307947 */ /* 0x000fea000383ffff */
.L_x_11780:
[----:B------:R-:W-:Y:S01]  /*25b30*/  BSSY B0, `(.L_x_11894) ;  /* 0x0000007000007945 */ /* 0x000fe20003800000 */
[----:B------:R-:W-:Y:S02]  /*25b40*/  IMAD.MOV.U32 R12, RZ, RZ, 0x1 ;  /* 0x00000001ff0c7424 */ /* 0x000fe400078e00ff */
[----:B------:R-:W-:Y:S02]  /*25b50*/  IMAD.MOV.U32 R11, RZ, RZ, RZ ;  /* 0x000000ffff0b7224 */ /* 0x000fe400078e00ff */
[----:B------:R-:W-:-:S07]  /*25b60*/  IMAD.MOV.U32 R15, RZ, RZ, -0x1 ;  /* 0xffffffffff0f7424 */ /* 0x000fce00078e00ff */
[----:B--2---:R-:W-:Y:S05]  /*25b70*/  WARPSYNC.COLLECTIVE R15, `(.L_x_11895) ;  /* 0x000000000f087348 */ /* 0x004fea0003c00000 */
[----:B------:R0:W1:Y:S02]  /*25b80*/  SHFL.UP P6, R14, R13, R12, R11 ;  /* 0x0400000c0d0e7389 */ /* 0x00006400000c000b */
[----:B012---:R-:W-:Y:S01]  /*25b90*/  ENDCOLLECTIVE ;  /* 0x000000000000791b */ /* 0x007fe20003800000 */
.L_x_11895:
[----:B------:R-:W-:Y:S05]  /*25ba0*/  BSYNC B0 ;  /* 0x0000000000007941 */ /* 0x000fea0003800000 */
.L_x_11894:
        /* <DEDUP_REMOVED lines=8> */
.L_x_11896:
[----:B------:R-:W-:Y:S01]  /*25c30*/  IMAD.MOV.U32 R12, RZ, RZ, 0x4 ;  /* 0x00000004ff0c7424 */ /* 0x000fe200078e00ff */
[----:B------:R-:W-:-:S05]  /*25c40*/  SEL R2, R14, RZ, P2 ;  /* 0x000000ff0e027207 */ /* 0x000fca0001000000 */
[----:B------:R-:W-:-:S04]  /*25c50*/  IMAD.IADD R2, R13, 0x1, R2 ;  /* 0x000000010d027824 */ /* 0x000fc800078e0202 */
[----:B------:R-:W-:-:S07]  /*25c60*/  IMAD.MOV.U32 R13, RZ, RZ, R2 ;  /* 0x000000ffff0d7224 */ /* 0x000fce00078e0002 */
[----:B------:R-:W-:Y:S05]  /*25c70*/  WARPSYNC.COLLECTIVE R15, `(.L_x_11897) ;  /* 0x000000000f087348 */ /* 0x000fea0003c00000 */
[----:B------:R0:W1:Y:S02]  /*25c80*/  SHFL.UP P6, R14, R13, R12, R11 ;  /* 0x0400000c0d0e7389 */ /* 0x00006400000c000b */
[----:B01----:R-:W-:Y:S01]  /*25c90*/  ENDCOLLECTIVE ;  /* 0x000000000000791b */ /* 0x003fe20003800000 */
.L_x_11897:
[----:B------:R-:W-:Y:S01]  /*25ca0*/  IMAD.MOV.U32 R12, RZ, RZ, 0x8 ;  /* 0x00000008ff0c7424 */ /* 0x000fe200078e00ff */
[----:B------:R-:W-:-:S05]  /*25cb0*/  SEL R3, R14, RZ, P3 ;  /* 0x000000ff0e037207 */ /* 0x000fca0001800000 */
[----:B------:R-:W-:-:S04]  /*25cc0*/  IMAD.IADD R3, R2, 0x1, R3 ;  /* 0x0000000102037824 */ /* 0x000fc800078e0203 */
[----:B------:R-:W-:-:S07]  /*25cd0*/  IMAD.MOV.U32 R13, RZ, RZ, R3 ;  /* 0x000000ffff0d7224 */ /* 0x000fce00078e0003 */
[----:B------:R-:W-:Y:S05]  /*25ce0*/  WARPSYNC.COLLECTIVE R15, `(.L_x_11898) ;  /* 0x000000000f087348 */ /* 0x000fea0003c00000 */
[----:B------:R0:W1:Y:S02]  /*25cf0*/  SHFL.UP P6, R14, R13, R12, R11 ;  /* 0x0400000c0d0e7389 */ /* 0x00006400000c000b */
[----:B01----:R-:W-:Y:S01]  /*25d00*/  ENDCOLLECTIVE ;  /* 0x000000000000791b */ /* 0x003fe20003800000 */
.L_x_11898:
[----:B------:R-:W-:Y:S01]  /*25d10*/  IMAD.MOV.U32 R12, RZ, RZ, 0x10 ;  /* 0x00000010ff0c7424 */ /* 0x000fe200078e00ff */
[----:B------:R-:W-:-:S05]  /*25d20*/  SEL R14, R14, RZ, P4 ;  /* 0x000000ff0e0e7207 */ /* 0x000fca0002000000 */
[----:B------:R-:W-:-:S04]  /*25d30*/  IMAD.IADD R5, R3, 0x1, R14 ;  /* 0x0000000103057824 */ /* 0x000fc800078e020e */
[----:B------:R-:W-:-:S07]  /*25d40*/  IMAD.MOV.U32 R13, RZ, RZ, R5 ;  /* 0x000000ffff0d7224 */ /* 0x000fce00078e0005 */
[----:B------:R-:W-:Y:S05]  /*25d50*/  WARPSYNC.COLLECTIVE R15, `(.L_x_11899) ;  /* 0x000000000f087348 */ /* 0x000fea0003c00000 */
[----:B------:R0:W1:Y:S02]  /*25d60*/  SHFL.UP P6, R14, R13, R12, R11 ;  /* 0x0400000c0d0e7389 */ /* 0x00006400000c000b */
[----:B01----:R-:W-:Y:S01]  /*25d70*/  ENDCOLLECTIVE ;  /* 0x000000000000791b */ /* 0x003fe20003800000 */
.L_x_11899:
        /* <DEDUP_REMOVED lines=8> */
.L_x_11900:
[----:B------:R-:W-:Y:S05]  /*25e00*/  BRA `(.L_x_11901) ;  /* 0xffffffbc001c7947 */ /* 0x000fea000383ffff */
.L_x_11782:
[----:B------:R-:W-:Y:S01]  /*25e10*/  BSSY B0, `(.L_x_11902) ;  /* 0x0000006000007945 */ /* 0x000fe20003800000 */
[----:B------:R-:W-:Y:S01]  /*25e20*/  PLOP3.LUT P6, PT, P6, PT, PT, 0x8, 0x0 ;  /* 0x000000000000781c */ /* 0x000fe200037ce170 */
[----:B------:R-:W-:-:S12]  /*25e30*/  IMAD.MOV.U32 R15, RZ, RZ, -0x1 ;  /* 0xffffffffff0f7424 */ /* 0x000fd800078e00ff */
[----:B0-2---:R-:W-:Y:S05]  /*25e40*/  WARPSYNC.COLLECTIVE R15, `(.L_x_11903) ;  /* 0x000000000f087348 */ /* 0x005fea0003c00000 */
[----:B------:R-:W-:Y:S01]  /*25e50*/  VOTE.ANY R14, PT, P6 ;  /* 0x00000000000e7806 */ /* 0x000fe200030e0100 */
[----:B0-2---:R-:W-:Y:S06]  /*25e60*/  ENDCOLLECTIVE ;  /* 0x000000000000791b */ /* 0x005fec0003800000 */
.L_x_11903:
[----:B------:R-:W-:Y:S05]  /*25e70*/  BSYNC B0 ;  /* 0x0000000000007941 */ /* 0x000fea0003800000 */
.L_x_11902:
        /* <DEDUP_REMOVED lines=8> */
.L_x_11904:
[----:B------:R-:W-:Y:S02]  /*25f00*/  IMAD.IADD R19, R12, 0x1, R19 ;  /* 0x000000010c137824 */ /* 0x000fe400078e0213 */
[----:B------:R-:W-:Y:S02]  /*25f10*/  IMAD.MOV.U32 R13, RZ, RZ, R4 ;  /* 0x000000ffff0d7224 */ /* 0x000fe400078e0004 */
[----:B------:R-:W-:-:S07]  /*25f20*/  IMAD.MOV.U32 R17, RZ, RZ, R14 ;  /* 0x000000ffff117224 */ /* 0x000fce00078e000e */
[----:B------:R-:W-:Y:S05]  /*25f30*/  WARPSYNC.COLLECTIVE R15, `(.L_x_11905) ;  /* 0x000000000f087348 */ /* 0x000fea0003c00000 */
[----:B------:R0:W1:Y:S02]  /*25f40*/  SHFL.IDX P6, R14, R13, R12, R11 ;  /* 0x0000000c0d0e7389 */ /* 0x00006400000c000b */
[----:B01----:R-:W-:Y:S01]  /*25f50*/  ENDCOLLECTIVE ;  /* 0x000000000000791b */ /* 0x003fe20003800000 */
.L_x_11905:
[----:B------:R-:W-:Y:S01]  /*25f60*/  IMAD.MOV.U32 R4, RZ, RZ, R14 ;  /* 0x000000ffff047224 */ /* 0x000fe200078e000e */
[----:B------:R-:W-:Y:S06]  /*25f70*/  BRA `(.L_x_11906) ;  /* 0xffffffbc00007947 */ /* 0x000fec000383ffff */
.L_x_11784:
[----:B------:R-:W-:Y:S01]  /*25f80*/  BSSY B0, `(.L_x_11907) ;  /* 0x0000007000007945 */ /* 0x000fe20003800000 */
[----:B------:R-:W-:Y:S02]  /*25f90*/  IMAD.MOV.U32 R13, RZ, RZ, R2 ;  /* 0x000000ffff0d7224 */ /* 0x000fe400078e0002 */
[----:B------:R-:W-:Y:S02]  /*25fa0*/  IMAD.MOV.U32 R11, RZ, RZ, 0x1f ;  /* 0x0000001fff0b7424 */ /* 0x000fe400078e00ff */
[----:B------:R-:W-:-:S07]  /*25fb0*/  IMAD.MOV.U32 R15, RZ, RZ, -0x1 ;  /* 0xffffffffff0f7424 */ /* 0x000fce00078e00ff */
[----:B0-234-:R-:W-:Y:S05]  /*25fc0*/  WARPSYNC.COLLECTIVE R15, `(.L_x_11908) ;  /* 0x000000000f087348 */ /* 0x01dfea0003c00000 */
[----:B------:R1:W0:Y:S02]  /*25fd0*/  SHFL.IDX P6, R14, R13, R12, R11 ;  /* 0x0000000c0d0e7389 */ /* 0x00022400000c000b */
[----:B01234-:R-:W-:Y:S01]  /*25fe0*/  ENDCOLLECTIVE ;  /* 0x000000000000791b */ /* 0x01ffe20003800000 */
.L_x_11908:
[----:B------:R-:W-:Y:S05]  /*25ff0*/  BSYNC B0 ;  /* 0x0000000000007941 */ /* 0x000fea0003800000 */
.L_x_11907:
[----:B------:R-:W-:Y:S01]  /*26000*/  IMAD.MOV.U32 R6, RZ, RZ, R14 ;  /* 0x000000ffff067224 */ /* 0x000fe200078e000e */
[----:B------:R-:W-:Y:S06]  /*26010*/  BRA `(.L_x_11783) ;  /* 0xffffffb800f07947 */ /* 0x000fec000383ffff */
.L_x_11790:
[----:B-1----:R1:W3:Y:S02]  /*26020*/  SYNCS.PHASECHK.TRANS64.TRYWAIT P0, [R7+URZ+0x22820], R0 ;  /* 0x02282000070075a7 */ /* 0x0022e4000800017f */
[----:B---3--:R-:W-:Y:S05]  /*26030*/  @!P0 NANOSLEEP.SYNCS 0x989680 ;  /* 0x009896800000895d */ /* 0x008fea0003900000 */
[----:B------:R-:W3:Y:S02]  /*26040*/  @!P0 SYNCS.PHASECHK.TRANS64 P0, [R7+URZ+0x22820], R0 ;  /* 0x02282000070085a7 */ /* 0x000ee4000800007f */
[----:B---3--:R-:W-:Y:S05]  /*26050*/  @!P0 BRA `(.L_x_11790) ;  /* 0xfffffffc00f08947 */ /* 0x008fea000383ffff */
[----:B------:R-:W-:Y:S05]  /*26060*/  BRA `(.L_x_11909) ;  /* 0xffffffc400487947 */ /* 0x000fea000383ffff */
.L_x_11791:
        /* <DEDUP_REMOVED lines=11> */
.L_x_11911:
[----:B------:R-:W-:Y:S05]  /*26120*/  BSYNC B0 ;  /* 0x0000000000007941 */ /* 0x000fea0003800000 */
.L_x_11910:
[----:B------:R-:W-:Y:S05]  /*26130*/  BRA `(.L_x_11912) ;  /* 0xffffffc400307947 */ /* 0x000fea000383ffff */
.L_x_11794:
[----:B------:R-:W-:Y:S01]  /*26140*/  BSSY B1, `(.L_x_11913) ;  /* 0x0000006000017945 */ /* 0x000fe20003800000 */
[----:B------:R-:W-:-:S07]  /*26150*/  IMAD.MOV.U32 R15, RZ, RZ, -0x1 ;  /* 0xffffffffff0f7424 */ /* 0x000fce00078e00ff */
[----:B012---:R-:W-:Y:S05]  /*26160*/  WARPSYNC.COLLECTIVE R15, `(.L_x_11914) ;  /* 0x000000000f0c7348 */ /* 0x007fea0003c00000 */
[----:B------:R-:W-:Y:S02]  /*26170*/  ELECT P6, UR62, PT ;  /* 0x00000000003e782f */ /* 0x000fe400038c0000 */
[----:B------:R-:W-:Y:S01]  /*26180*/  MOV R14, UR62 ;  /* 0x0000003e000e7c02 */ /* 0x000fe20008000f00 */
[----:B012---:R-:W-:Y:S10]  /*26190*/  ENDCOLLECTIVE ;  /* 0x000000000000791b */ /* 0x007ff40003800000 */
.L_x_11914:
[----:B------:R-:W-:Y:S05]  /*261a0*/  BSYNC B1 ;  /* 0x0000000000017941 */ /* 0x000fea0003800000 */
.L_x_11913:
[----:B------:R-:W-:Y:S05]  /*261b0*/  BRA `(.L_x_11915) ;  /* 0xffffffc400287947 */ /* 0x000fea000383ffff */
.L_x_11796:
[----:B-1----:R1:W3:Y:S02]  /*261c0*/  SYNCS.PHASECHK.TRANS64.TRYWAIT P1, [R5+URZ+0x22840], R0 ;  /* 0x02284000050075a7 */ /* 0x0022e4000802017f */
[----:B---3--:R-:W-:Y:S05]  /*261d0*/  @!P1 NANOSLEEP.SYNCS 0x989680 ;  /* 0x009896800000995d */ /* 0x008fea0003900000 */
[----:B------:R-:W3:Y:S02]  /*261e0*/  @!P1 SYNCS.PHASECHK.TRANS64 P1, [R5+URZ+0x22840], R0 ;  /* 0x02284000050095a7 */ /* 0x000ee4000802007f */
[----:B---3--:R-:W-:Y:S05]  /*261f0*/  @!P1 BRA `(.L_x_11796) ;  /* 0xfffffffc00f09947 */ /* 0x008fea000383ffff */
[----:B------:R-:W-:Y:S05]  /*26200*/  BRA `(.L_x_11916) ;  /* 0xffffffc400507947 */ /* 0x000fea000383ffff */
.L_x_11798:
[----:B---3--:R3:W4:Y:S02]  /*26210*/  SYNCS.PHASECHK.TRANS64.TRYWAIT P1, [R3+URZ+0x22840], R2 ;  /* 0x02284002030075a7 */ /* 0x008724000802017f */
[----:B----4-:R-:W-:Y:S05]  /*26220*/  @!P1 NANOSLEEP.SYNCS 0x989680 ;  /* 0x009896800000995d */ /* 0x010fea0003900000 */
[----:B------:R-:W4:Y:S02]  /*26230*/  @!P1 SYNCS.PHASECHK.TRANS64 P1, [R3+URZ+0x22840], R2 ;  /* 0x02284002030095a7 */ /* 0x000f24000802007f */
[----:B----4-:R-:W-:Y:S05]  /*26240*/  @!P1 BRA `(.L_x_11798) ;  /* 0xfffffffc00f09947 */ /* 0x010fea000383ffff */
[----:B------:R-:W-:Y:S05]  /*26250*/  BRA `(.L_x_11917) ;  /* 0xffffffc4005c7947 */ /* 0x000fea000383ffff */
.L_x_11800:
[----:B----4-:R4:W0:Y:S02]  /*26260*/  SYNCS.PHASECHK.TRANS64.TRYWAIT P1, [R5+URZ+0x22860], R0 ;  /* 0x02286000050075a7 */ /* 0x010824000802017f */
[----:B0-----:R-:W-:Y:S05]  /*26270*/  @!P1 NANOSLEEP.SYNCS 0x989680 ;  /* 0x009896800000995d */ /* 0x001fea0003900000 */
[----:B------:R-:W0:Y:S02]  /*26280*/  @!P1 SYNCS.PHASECHK.TRANS64 P1, [R5+URZ+0x22860], R0 ;  /* 0x02286000050095a7 */ /* 0x000e24000802007f */
[----:B0-----:R-:W-:Y:S05]  /*26290*/  @!P1 BRA `(.L_x_11800) ;  /* 0xfffffffc00f09947 */ /* 0x001fea000383ffff */
[----:B------:R-:W-:Y:S05]  /*262a0*/  BRA `(.L_x_11918) ;  /* 0xffffffc400587947 */ /* 0x000fea000383ffff */
        .type           $_ZN7cutlass13device_kernelIN5flash11enable_sm90INS1_16FlashAttnFwdSm90INS1_25CollectiveMainloopFwdSm90ILi2EN4cute5tupleIJNS5_1CILi1EEES8_S8_EEENS6_IJNS7_ILi128EEENS7_ILi96EEENS7_ILi64EEEEEELi256ENS_10bfloat16_tEfNS_4arch4Sm90ELb0ELb1ELb1ELb1ELb1ELb0ELb0ELb1ELb0ELb1ELb1ELb0EEENS1_21CollectiveEpilogueFwdINS6_IJSA_NS7_ILi256EEESB_EEES9_SE_SG_Li256ELb1ELb1ELb1ELb0EEENS1_36VarlenDynamicPersistentTileSchedulerILi128ELi96ELi256ELi128ELb1ELb1ELb1ELb1ELb0ELb1EEEEEEEEEvNT_6ParamsE$_ZZN5flash25CollectiveMainloopFwdSm90ILi2EN4cute5tupleIJNS1_1CILi1EEES4_S4_EEENS2_IJNS3_ILi128EEENS3_ILi96EEENS3_ILi64EEEEEELi256EN7cutlass10bfloat16_tEfNSA_4arch4Sm90ELb0ELb1ELb1ELb1ELb1ELb0ELb0ELb1ELb0ELb1ELb1ELb0EE3mmaINS_16FlashAttnFwdSm90ISE_NS_21CollectiveEpilogueFwdINS2_IJS6_NS3_ILi256EEES7_EEES5_SB_SD_Li256ELb1ELb1ELb1ELb0EEENS_36VarlenDynamicPersistentTileSchedulerILi128ELi96ELi256ELi128ELb1ELb1ELb1ELb1ELb0ELb1EEEE13SharedStorageENS1_6TensorINS1_11ArrayEngineIfLm128EEENS1_6LayoutINS2_IJNS2_IJNS3_ILi2EEEST_NS3_ILi32EEEEEES4_S4_EEENS2_IJNS2_IJS4_ST_NS3_ILi4EEEEEENS3_ILi0EEESZ_EEEEEEENS_7SoftmaxILi2ELi0EEEEEbRKNSE_6ParamsENSA_13PipelineAsyncILi2EEES19_RNSA_13PipelineStateILj2EEERT0_RT1_iRiRKNS_16SeqlenInfoQKNewKILb1ELb0EEENS2_IJiiiiEEERT_ENKUliT_T0_T1_E_clIZSF_ISO_S12_S14_EbS17_S19_S19_S1C_S1E_S1G_iS1H_S1L_S1M_S1O_EUlRS1P_iE1_NS3_ILb0EEENS3_ILb1EEEEEDaiS1P_S1Q_S1R_,@function
        .size           $_ZN7cutlass13device_kernelIN5flash11enable_sm90INS1_16FlashAttnFwdSm90INS1_25CollectiveMainloopFwdSm90ILi2EN4cute5tupleIJNS5_1CILi1EEES8_S8_EEENS6_IJNS7_ILi128EEENS7_ILi96EEENS7_ILi64EEEEEELi256ENS_10bfloat16_tEfNS_4arch4Sm90ELb0ELb1ELb1ELb1ELb1ELb0ELb0ELb1ELb0ELb1ELb1ELb0EEENS1_21CollectiveEpilogueFwdINS6_IJSA_NS7_ILi256EEESB_EEES9_SE_SG_Li256ELb1ELb1ELb1ELb0EEENS1_36VarlenDynamicPersistentTileSchedulerILi128ELi96ELi256ELi128ELb1ELb1ELb1ELb1ELb0ELb1EEEEEEEEEvNT_6ParamsE$_ZZN5flash25CollectiveMainloopFwdSm90ILi2EN4cute5tupleIJNS1_1CILi1EEES4_S4_EEENS2_IJNS3_ILi128EEENS3_ILi96EEENS3_ILi64EEEEEELi256EN7cutlass10bfloat16_tEfNSA_4arch4Sm90ELb0ELb1ELb1ELb1ELb1ELb0ELb0ELb1ELb0ELb1ELb1ELb0EE3mmaINS_16FlashAttnFwdSm90ISE_NS_21CollectiveEpilogueFwdINS2_IJS6_NS3_ILi256EEES7_EEES5_SB_SD_Li256ELb1ELb1ELb1ELb0EEENS_36VarlenDynamicPersistentTileSchedulerILi128ELi96ELi256ELi128ELb1ELb1ELb1ELb1ELb0ELb1EEEE13SharedStorageENS1_6TensorINS1_11ArrayEngineIfLm128EEENS1_6LayoutINS2_IJNS2_IJNS3_ILi2EEEST_NS3_ILi32EEEEEES4_S4_EEENS2_IJNS2_IJS4_ST_NS3_ILi4EEEEEENS3_ILi0EEESZ_EEEEEEENS_7SoftmaxILi2ELi0EEEEEbRKNSE_6ParamsENSA_13PipelineAsyncILi2EEES19_RNSA_13PipelineStateILj2EEERT0_RT1_iRiRKNS_16SeqlenInfoQKNewKILb1ELb0EEENS2_IJiiiiEEERT_ENKUliT_T0_T1_E_clIZSF_ISO_S12_S14_EbS17_S19_S19_S1C_S1E_S1G_iS1H_S1L_S1M_S1O_EUlRS1P_iE1_NS3_ILb0EEENS3_ILb1EEEEEDaiS1P_S1Q_S1R_,(.L_x_15773 - $_ZN7cutlass13device_kernelIN5flash11enable_sm90INS1_16FlashAttnFwdSm90INS1_25CollectiveMainloopFwdSm90ILi2EN4cute5tupleIJNS5_1CILi1EEES8_S8_EEENS6_IJNS7_ILi128EEENS7_ILi96EEENS7_ILi64EEEEEELi256ENS_10bfloat16_tEfNS_4arch4Sm90ELb0ELb1ELb1ELb1ELb1ELb0ELb0ELb1ELb0ELb1ELb1ELb0EEENS1_21CollectiveEpilogueFwdINS6_IJSA_NS7_ILi256EEESB_EEES9_SE_SG_Li256ELb1ELb1ELb1ELb0EEENS1_36VarlenDynamicPersistentTileSchedulerILi128ELi96ELi256ELi128ELb1ELb1ELb1ELb1ELb0ELb1EEEEEEEEEvNT_6ParamsE$_ZZN5flash25CollectiveMainloopFwdSm90ILi2EN4cute5tupleIJNS1_1CILi1EEES4_S4_EEENS2_IJNS3_ILi128EEENS3_ILi96EEENS3_ILi64EEEEEELi256EN7cutlass10bfloat16_tEfNSA_4arch4Sm90ELb0ELb1ELb1ELb1ELb1ELb0ELb0ELb1ELb0ELb1ELb1ELb0EE3mmaINS_16FlashAttnFwdSm90ISE_NS_21CollectiveEpilogueFwdINS2_IJS6_NS3_ILi256EEES7_EEES5_SB_SD_Li256ELb1ELb1ELb1ELb0EEENS_36VarlenDynamicPersistentTileSchedulerILi128ELi96ELi256ELi128ELb1ELb1ELb1ELb1ELb0ELb1EEEE13SharedStorageENS1_6TensorINS1_11ArrayEngineIfLm128EEENS1_6LayoutINS2_IJNS2_IJNS3_ILi2EEEST_NS3_ILi32EEEEEES4_S4_EEENS2_IJNS2_IJS4_ST_NS3_ILi4EEEEEENS3_ILi0EEESZ_EEEEEEENS_7SoftmaxILi2ELi0EEEEEbRKNSE_6ParamsENSA_13PipelineAsyncILi2EEES19_RNSA_13PipelineStateILj2EEERT0_RT1_iRiRKNS_16SeqlenInfoQKNewKILb1ELb0EEENS2_IJiiiiEEERT_ENKUliT_T0_T1_E_clIZSF_ISO_S12_S14_EbS17_S19_S19_S1C_S1E_S1G_iS1H_S1L_S1M_S1O_EUlRS1P_iE1_NS3_ILb0EEENS3_ILb1EEEEEDaiS1P_S1Q_S1R_)
$_ZN7cutlass13device_kernelIN5flash11enable_sm90INS1_16FlashAttnFwdSm90INS1_25CollectiveMainloopFwdSm90ILi2EN4cute5tupleIJNS5_1CILi1EEES8_S8_EEENS6_IJNS7_ILi128EEENS7_ILi96EEENS7_ILi64EEEEEELi256ENS_10bfloat16_tEfNS_4arch4Sm90ELb0ELb1ELb1ELb1ELb1ELb0ELb0ELb1ELb0ELb1ELb1ELb0EEENS1_21CollectiveEpilogueFwdINS6_IJSA_NS7_ILi256EEESB_EEES9_SE_SG_Li256ELb1ELb1ELb1ELb0EEENS1_36VarlenDynamicPersistentTileSchedulerILi128ELi96ELi256ELi128ELb1ELb1ELb1ELb1ELb0ELb1EEEEEEEEEvNT_6ParamsE$_ZZN5flash25CollectiveMainloopFwdSm90ILi2EN4cute5tupleIJNS1_1CILi1EEES4_S4_EEENS2_IJNS3_ILi128EEENS3_ILi96EEENS3_ILi64EEEEEELi256EN7cutlass10bfloat16_tEfNSA_4arch4Sm90ELb0ELb1ELb1ELb1ELb1ELb0ELb0ELb1ELb0ELb1ELb1ELb0EE3mmaINS_16FlashAttnFwdSm90ISE_NS_21CollectiveEpilogueFwdINS2_IJS6_NS3_ILi256EEES7_EEES5_SB_SD_Li256ELb1ELb1ELb1ELb0EEENS_36VarlenDynamicPersistentTileSchedulerILi128ELi96ELi256ELi128ELb1ELb1ELb1ELb1ELb0ELb1EEEE13SharedStorageENS1_6TensorINS1_11ArrayEngineIfLm128EEENS1_6LayoutINS2_IJNS2_IJNS3_ILi2EEEST_NS3_ILi32EEEEEES4_S4_EEENS2_IJNS2_IJS4_ST_NS3_ILi4EEEEEENS3_ILi0EEESZ_EEEEEEENS_7SoftmaxILi2ELi0EEEEEbRKNSE_6ParamsENSA_13PipelineAsyncILi2EEES19_RNSA_13PipelineStateILj2EEERT0_RT1_iRiRKNS_16SeqlenInfoQKNewKILb1ELb0EEENS2_IJiiiiEEERT_ENKUliT_T0_T1_E_clIZSF_ISO_S12_S14_EbS17_S19_S19_S1C_S1E_S1G_iS1H_S1L_S1M_S1O_EUlRS1P_iE1_NS3_ILb0EEENS3_ILb1EEEEEDaiS1P_S1Q_S1R_:
        /* <DEDUP_REMOVED lines=24> */
[----:B------:R0:W-:Y:S08]  /*26430*/  ST.E desc[UR4][R2.64], R7 ;  /* 0x0000000702007985 */ /* 0x0001f0000c101904 */
[----:B------:R1:W-:Y:S01]  /*26440*/  @!P0 ST.E desc[UR8][R2.64], RZ ;  /* 0x000000ff02008985 */ /* 0x0003e2000c101908 */
[----:B--2---:R-:W-:-:S05]  /*26450*/  VIADD R21, R6, 0x1 ;  /* 0x0000000106157836 */ /* 0x004fca0000000000 */
[----:B------:R1:W-:Y:S01]  /*26460*/  ST.E desc[UR6][R2.64+0x8], R21 ;  /* 0x0000081502007985 */ /* 0x0003e2000c101906 */
        /* <DEDUP_REMOVED lines=12> */
[----:B0-----:R-:W-:-:S07]  /*26530*/  IMAD.MOV.U32 R7, RZ, RZ, R27 ;  /* 0x000000ffff077224 */ /* 0x001fce00078e001b */
[----:B---3--:R1:W5:Y:S04]  /*26540*/  LD.E R12, desc[UR4][R8.64] ;  /* 0x00000004080c7980 */ /* 0x008368000c101900 */
[----:B------:R1:W5:Y:S01]  /*26550*/  LD.E R20, desc[UR6][R8.64+0x4] ;  /* 0x0000040608147980 */ /* 0x000362000c101900 */
[----:B--2---:R-:W-:-:S04]  /*26560*/  LOP3.LUT R6, R6, 0x1, RZ, 0xfc, !PT ;  /* 0x0000000106067812 */ /* 0x004fc800078efcff */
[----:B------:R-:W-:Y:S01]  /*26570*/  ISETP.NE.AND P0, PT, R6, 0x3, PT ;  /* 0x000000030600780c */ /* 0x000fe20003f05270 */
[----:B------:R-:W-:-:S12]  /*26580*/  IMAD.MOV.U32 R6, RZ, RZ, R24 ;  /* 0x000000ffff067224 */ /* 0x000fd800078e0018 */
[----:B-1----:R-:W-:Y:S05]  /*26590*/  @!P0 BRA `(.L_x_11920) ;  /* 0x0000000000048947 */ /* 0x002fea0003800000 */
[----:B------:R-:W-:Y:S01]  /*265a0*/  BPT.TRAP 0x1 ;  /* 0x000000040000795c */ /* 0x000fe20000300000 */
.L_x_11920:
[----:B------:R-:W-:Y:S05]  /*265b0*/  BSYNC B2 ;  /* 0x0000000000027941 */ /* 0x000fea0003800000 */
.L_x_11919:
        /* <DEDUP_REMOVED lines=17> */
.L_x_11922:
[----:B------:R-:W-:Y:S05]  /*266d0*/  BSYNC B2 ;  /* 0x0000000000027941 */ /* 0x000fea0003800000 */
.L_x_11921:
        /* <DEDUP_REMOVED lines=10> */
.L_x_11924:
[----:B------:R-:W-:Y:S05]  /*26780*/  BSYNC B2 ;  /* 0x0000000000027941 */ /* 0x000fea0003800000 */
.L_x_11923:
[----:B------:R-:W2:Y:S04]  /*26790*/  LDL.64 R20, [R0] ;  /* 0x0000000000147983 */ /* 0x000ea80000100a00 */
[----:B0----5:R-:W3:Y:S01]  /*267a0*/  LDL.64 R2, [R0+0x28] ;  /* 0x0000280000027983 */ /* 0x021ee20000100a00 */
        /* <DEDUP_REMOVED lines=26> */
[----:B------:R-:W-:Y:S03]  /*26950*/  HGMMA.64x96x16.F32.BF16 R24, gdesc[UR4], RZ, !UPT, gsb0 ;  /* 0x01600000041879f0 */ /* 0x000fe6000c0018ff */
        /* <DEDUP_REMOVED lines=51> */
[----:B0-----:R-:W3:Y:S01]  /*26c90*/  LDL.64 R8, [R0] ;  /* 0x0000000000087983 */ /* 0x001ee20000100a00 */
        /* <DEDUP_REMOVED lines=12> */
.L_x_11927:
[----:B------:R-:W-:Y:S05]  /*26d60*/  BSYNC B2 ;  /* 0x0000000000027941 */ /* 0x000fea0003800000 */
.L_x_11926:
        /* <DEDUP_REMOVED lines=22> */
[C---:B------:R-:W-:Y:S01]  /*26ed0*/  R2UR UR7, R5.reuse ;  /* 0x00000000050772ca */ /* 0x040fe200000e0000 */
[----:B------:R-:W4:Y:S01]  /*26ee0*/  LD.E R9, desc[UR14][R6.64+0x18] ;  /* 0x0000180e06097980 */ /* 0x000f22000c101900 */
[C---:B------:R-:W-:Y:S02]  /*26ef0*/  R2UR UR11, R5.reuse ;  /* 0x00000000050b72ca */ /* 0x040fe400000e0000 */
[C---:B------:R-:W-:Y:S02]  /*26f00*/  R2UR UR8, R4.reuse ;  /* 0x00000000040872ca */ /* 0x040fe400000e0000 */
[----:B------:R-:W-:Y:S02]  /*26f10*/  R2UR UR9, R5 ;  /* 0x00000000050972ca */ /* 0x000fe400000e0000 */
[----:B------:R-:W-:-:S02]  /*26f20*/  R2UR UR12, R4 ;  /* 0x00000000040c72ca */ /* 0x000fc400000e0000 */
[----:B------:R-:W-:-:S03]  /*26f30*/  R2UR UR13, R5 ;  /* 0x00000000050d72ca */ /* 0x000fc600000e0000 */
[----:B------:R-:W3:Y:S04]  /*26f40*/  LD.E R8, desc[UR6][R6.64+0x4] ;  /* 0x0000040606087980 */ /* 0x000ee8000c101900 */
[----:B------:R-:W3:Y:S04]  /*26f50*/  LD.E R73, desc[UR10][R6.64+0xc] ;  /* 0x00000c0a06497980 */ /* 0x000ee8000c101900 */
[----:B--2---:R1:W0:Y:S02]  /*26f60*/  LD.E R72, desc[UR4][R2.64] ;  /* 0x0000000402487980 */ /* 0x004224000c101900 */
[----:B-1----:R-:W-:-:S02]  /*26f70*/  IMAD.MOV.U32 R2, RZ, RZ, R74 ;  /* 0x000000ffff027224 */ /* 0x002fc400078e004a */
[----:B------:R-:W-:Y:S01]  /*26f80*/  IMAD.MOV.U32 R3, RZ, RZ, R75 ;  /* 0x000000ffff037224 */ /* 0x000fe200078e004b */
[----:B------:R-:W2:Y:S04]  /*26f90*/  LD.E R74, desc[UR8][R6.64+0x10] ;  /* 0x00001008064a7980 */ /* 0x000ea8000c101900 */
[----:B------:R1:W3:Y:S01]  /*26fa0*/  LD.E R80, desc[UR4][R2.64] ;  /* 0x0000000402507980 */ /* 0x0002e2000c101900 */
[----:B------:R-:W-:Y:S02]  /*26fb0*/  @P0 R2UR UR4, R4 ;  /* 0x00000000040402ca */ /* 0x000fe400000e0000 */
[----:B------:R-:W-:Y:S01]  /*26fc0*/  @P0 R2UR UR5, R5 ;  /* 0x00000000050502ca */ /* 0x000fe200000e0000 */
[----:B------:R-:W2:-:S12]  /*26fd0*/  LD.E R75, desc[UR12][R6.64+0x14] ;  /* 0x0000140c064b7980 */ /* 0x000e98000c101900 */
[----:B------:R-:W2:Y:S01]  /*26fe0*/  @P0 LD.E R76, desc[UR4][R6.64+0x28] ;  /* 0x00002804064c0980 */ /* 0x000ea2000c101900 */
[----:B------:R-:W-:Y:S02]  /*26ff0*/  R2UR UR4, R4 ;  /* 0x00000000040472ca */ /* 0x000fe400000e0000 */
[----:B------:R-:W-:-:S13]  /*27000*/  R2UR UR5, R5 ;  /* 0x00000000050572ca */ /* 0x000fda00000e0000 */
[----:B------:R-:W2:Y:S01]  /*27010*/  LD.E R3, desc[UR4][R6.64+0x8] ;  /* 0x0000080406037980 */ /* 0x000ea2000c101900 */
[----:B----4-:R-:W-:Y:S01]  /*27020*/  ISETP.GE.AND P1, PT, R9, 0x1, PT ;  /* 0x000000010900780c */ /* 0x010fe20003f26270 */
[----:B------:R-:W-:Y:S01]  /*27030*/  BSSY B2, `(.L_x_11928) ;  /* 0x00000ae000027945 */ /* 0x000fe20003800000 */
[-C--:B0-----:R-:W-:Y:S01]  /*27040*/  FMUL.FTZ R15, R24, R72.reuse ;  /* 0x00000048180f7220 */ /* 0x081fe20000410000 */
[-C--:B------:R-:W-:Y:S01]  /*27050*/  FMUL.FTZ R24, R31, R72.reuse ;  /* 0x000000481f187220 */ /* 0x080fe20000410000 */
[-C--:B------:R-:W-:Y:S01]  /*27060*/  FMUL.FTZ R31, R46, R72.reuse ;  /* 0x000000482e1f7220 */ /* 0x080fe20000410000 */
[----:B------:R-:W-:Y:S01]  /*27070*/  SHF.R.S32.HI R46, RZ, 0x1f, R79 ;  /* 0x0000001fff2e7819 */ /* 0x000fe2000001144f */
[-C--:B------:R-:W-:Y:S01]  /*27080*/  FMUL.FTZ R81, R28, R72.reuse ;  /* 0x000000481c517220 */ /* 0x080fe20000410000 */
[-C--:B------:R-:W-:Y:S01]  /*27090*/  FMUL.FTZ R28, R39, R72.reuse ;  /* 0x00000048271c7220 */ /* 0x080fe20000410000 */
[-C--:B------:R-:W-:Y:S01]  /*270a0*/  FMUL.FTZ R39, R55, R72.reuse ;  /* 0x0000004837277220 */ /* 0x080fe20000410000 */
[-C--:B-1----:R-:W-:Y:S01]  /*270b0*/  FMUL.FTZ R2, R26, R72.reuse ;  /* 0x000000481a027220 */ /* 0x082fe20000410000 */
[----:B------:R-:W-:Y:S01]  /*270c0*/  LEA.HI R55, R46, R79, RZ, 0x7 ;  /* 0x0000004f2e377211 */ /* 0x000fe200078f38ff */
[-C--:B------:R-:W-:Y:S01]  /*270d0*/  FMUL.FTZ R26, R35, R72.reuse ;  /* 0x00000048231a7220 */ /* 0x080fe20000410000 */
[-C--:B------:R-:W-:Y:S01]  /*270e0*/  FMUL.FTZ R35, R51, R72.reuse ;  /* 0x0000004833237220 */ /* 0x080fe20000410000 */
        /* <DEDUP_REMOVED lines=12> */
[----:B------:R-:W-:Y:S02]  /*271b0*/  LEA.HI R46, R46, R79, RZ, 0x2 ;  /* 0x0000004f2e2e7211 */ /* 0x000fe400078f10ff */
        /* <DEDUP_REMOVED lines=13> */
[----:B------:R-:W-:Y:S01]  /*27290*/  LEA.HI R60, R56, R57, RZ, 0x5 ;  /* 0x00000039383c7211 */ /* 0x000fe200078f28ff */
[-C--:B------:R-:W-:Y:S01]  /*272a0*/  FMUL.FTZ R20, R27, R72.reuse ;  /* 0x000000481b147220 */ /* 0x080fe20000410000 */
[----:B------:R-:W-:Y:S01]  /*272b0*/  SHF.R.S32.HI R56, RZ, 0x7, R55 ;  /* 0x00000007ff387819 */ /* 0x000fe20000011437 */
[-C--:B------:R-:W-:Y:S01]  /*272c0*/  FMUL.FTZ R27, R38, R72.reuse ;  /* 0x00000048261b7220 */ /* 0x080fe20000410000 */
[----:B------:R-:W-:Y:S01]  /*272d0*/  LEA.HI R86, R86, R59, RZ, 0x3 ;  /* 0x0000003b56567211 */ /* 0x000fe200078f18ff */
[-C--:B------:R-:W-:Y:S01]  /*272e0*/  FMUL.FTZ R38, R54, R72.reuse ;  /* 0x0000004836267220 */ /* 0x080fe20000410000 */
[----:B------:R-:W-:Y:S01]  /*272f0*/  FMUL.FTZ R54, R61, R72 ;  /* 0x000000483d367220 */ /* 0x000fe20000410000 */
[----:B------:R-:W-:Y:S02]  /*27300*/  SHF.R.S32.HI R61, RZ, 0x5, R60 ;  /* 0x00000005ff3d7819 */ /* 0x000fe4000001143c */
[----:B------:R-:W-:-:S02]  /*27310*/  LEA.HI R55, R55, R56, RZ, 0x1 ;  /* 0x0000003837377211 */ /* 0x000fc400078f08ff */
[----:B------:R-:W-:Y:S01]  /*27320*/  LOP3.LUT R86, R86, 0xfffffff8, RZ, 0xc0, !PT ;  /* 0xfffffff856567812 */ /* 0x000fe200078ec0ff */
[----:B---3--:R-:W-:Y:S01]  /*27330*/  IMAD R61, R80, 0x8, R61 ;  /* 0x00000008503d7824 */ /* 0x008fe200078e023d */
[----:B------:R-:W-:Y:S02]  /*27340*/  LOP3.LUT R55, R55, 0x3fffffe, RZ, 0xc0, !PT ;  /* 0x03fffffe37377812 */ /* 0x000fe400078ec0ff */
[----:B------:R-:W-:Y:S01]  /*27350*/  LEA.HI R60, R79, R79, RZ, 0x1 ;  /* 0x0000004f4f3c7211 */ /* 0x000fe200078f08ff */
[----:B------:R-:W-:Y:S02]  /*27360*/  IMAD.IADD R86, R59, 0x1, -R86 ;  /* 0x000000013b567824 */ /* 0x000fe400078e0a56 */
[----:B------:R-:W-:Y:S01]  /*27370*/  IMAD.IADD R56, R56, 0x1, -R55 ;  /* 0x0000000138387824 */ /* 0x000fe200078e0a37 */
[----:B------:R-:W-:Y:S01]  /*27380*/  LOP3.LUT R60, R60, 0x1ffffffe, RZ, 0xc0, !PT ;  /* 0x1ffffffe3c3c7812 */ /* 0x000fe200078ec0ff */
[----:B------:R-:W-:Y:S02]  /*27390*/  IMAD.U32 R59, R61, 0x10, R86 ;  /* 0x000000103d3b7824 */ /* 0x000fe400078e0056 */
[----:B------:R-:W-:-:S02]  /*273a0*/  FMUL.FTZ R46, R63, R72 ;  /* 0x000000483f2e7220 */ /* 0x000fc40000410000 */
[----:B------:R-:W-:Y:S02]  /*273b0*/  IMAD.IADD R60, R79, 0x1, -R60 ;  /* 0x000000014f3c7824 */ /* 0x000fe400078e0a3c */
[----:B------:R-:W-:Y:S02]  /*273c0*/  IMAD R59, R56, 0x40, R59 ;  /* 0x00000040383b7824 */ /* 0x000fe400078e023b */
[----:B------:R-:W-:Y:S02]  /*273d0*/  FMUL.FTZ R63, R65, R72 ;  /* 0x00000048413f7220 */ /* 0x000fe40000410000 */
[----:B------:R-:W-:-:S04]  /*273e0*/  IMAD R65, R60, 0x8, R59 ;  /* 0x000000083c417824 */ /* 0x000fc800078e023b */
[----:B--2---:R-:W-:Y:S01]  /*273f0*/  @P0 IMAD.HI.U32 R76, R65, R76, RZ ;  /* 0x0000004c414c0227 */ /* 0x004fe200078e00ff */
[----:B------:R-:W-:-:S04]  /*27400*/  LOP3.LUT R58, R58, 0x7ffffffc, RZ, 0xc0, !PT ;  /* 0x7ffffffc3a3a7812 */ /* 0x000fc800078ec0ff */
[----:B------:R-:W-:Y:S01]  /*27410*/  @P0 SHF.R.U32.HI R65, RZ, R77, R76 ;  /* 0x0000004dff410219 */ /* 0x000fe2000001164c */
[----:B------:R-:W-:Y:S02]  /*27420*/  IMAD.MOV.U32 R59, RZ, RZ, -0x60 ;  /* 0xffffffa0ff3b7424 */ /* 0x000fe400078e00ff */
[-C--:B------:R-:W-:Y:S01]  /*27430*/  FMUL.FTZ R21, R30, R72.reuse ;  /* 0x000000481e157220 */ /* 0x080fe20000410000 */
[----:B------:R-:W-:Y:S01]  /*27440*/  IMAD.IADD R58, R57, 0x1, -R58 ;  /* 0x00000001393a7824 */ /* 0x000fe200078e0a3a */
[----:B------:R-:W0:Y:S01]  /*27450*/  SHFL.IDX PT, R76, R65, RZ, 0x1c1f ;  /* 0x001c1fff414c7589 */ /* 0x000e2200000e0000 */
[----:B------:R-:W-:Y:S02]  /*27460*/  IMAD R59, R10, R59, 0x1 ;  /* 0x000000010a3b7424 */ /* 0x000fe400078e023b */
[-C--:B------:R-:W-:Y:S01]  /*27470*/  FMUL.FTZ R30, R43, R72.reuse ;  /* 0x000000482b1e7220 */ /* 0x080fe20000410000 */
[-C--:B------:R-:W-:Y:S01]  /*27480*/  FMUL.FTZ R43, R44, R72.reuse ;  /* 0x000000482c2b7220 */ /* 0x080fe20000410000 */
[----:B------:R-:W-:Y:S01]  /*27490*/  FMUL.FTZ R44, R62, R72 ;  /* 0x000000483e2c7220 */ /* 0x000fe20000410000 */
[----:B------:R-:W-:-:S02]  /*274a0*/  IMAD R59, R58, -0x2, R59 ;  /* 0xfffffffe3a3b7824 */ /* 0x000fc400078e023b */
        /* <DEDUP_REMOVED lines=13> */
[----:B------:R-:W-:-:S02]  /*27580*/  IADD3 R61, -R8, R59, R3 ;  /* 0x0000003b083d7210 */ /* 0x000fc40007ffe103 */
[----:B------:R-:W-:-:S05]  /*27590*/  LOP3.LUT R60, RZ, R73, RZ, 0x33, !PT ;  /* 0x00000049ff3c7212 */ /* 0x000fca00078e33ff */
        /* <DEDUP_REMOVED lines=46> */
[----:B------:R-:W1:Y:S01]  /*27880*/  MUFU.TANH R58, R58 ;  /* 0x0000003a003a7308 */ /* 0x000e620000002400 */
[----:B------:R-:W-:-:S02]  /*27890*/  IMAD.IADD R74, R61, 0x1, R74 ;  /* 0x000000013d4a7824 */ /* 0x000fc400078e024a */
[----:B------:R-:W-:Y:S02]  /*278a0*/  IMAD.IADD R73, R61, 0x1, R60 ;  /* 0x000000013d497824 */ /* 0x000fe400078e023c */
        /* <DEDUP_REMOVED lines=21> */
.L_x_11933:
[----:B------:R-:W-:Y:S05]  /*27a00*/  BSYNC B4 ;  /* 0x0000000000047941 */ /* 0x000fea0003800000 */
.L_x_11932:
[----:B------:R-:W-:Y:S01]  /*27a10*/  LOP3.LUT R60, RZ, R60, RZ, 0x33, !PT ;  /* 0x0000003cff3c7212 */ /* 0x000fe200078e33ff */
[----:B------:R-:W-:Y:S06]  /*27a20*/  BRA `(.L_x_11934) ;  /* 0x0000000000287947 */ /* 0x000fec0003800000 */
.L_x_11931:
        /* <DEDUP_REMOVED lines=10> */
.L_x_11934:
[----:B------:R-:W-:Y:S05]  /*27ad0*/  BSYNC B3 ;  /* 0x0000000000037941 */ /* 0x000fea0003800000 */
.L_x_11930:
[----:B------:R-:W-:-:S05]  /*27ae0*/  IMAD R59, R9, R60, R70 ;  /* 0x0000003c093b7224 */ /* 0x000fca00078e0246 */
[----:B------:R-:W-:Y:S02]  /*27af0*/  VIMNMX R66, R66, R59, !PT ;  /* 0x0000003b42427248 */ /* 0x000fe40007fe0100 */
[----:B------:R-:W-:-:S07]  /*27b00*/  VIADDMNMX R64, R59, R9, R64, PT ;  /* 0x000000093b407246 */ /* 0x000fce0003800140 */
.L_x_11929:
[----:B------:R-:W-:Y:S05]  /*27b10*/  BSYNC B2 ;  /* 0x0000000000027941 */ /* 0x000fea0003800000 */
.L_x_11928:
        /* <DEDUP_REMOVED lines=15> */
[--C-:B0-----:R-:W-:Y:S01]  /*27c10*/  IMAD.IADD R76, R74, 0x1, R65.reuse ;  /* 0x000000014a4c7824 */ /* 0x101fe200078e0241 */
        /* <DEDUP_REMOVED lines=120> */
.L_x_11940:
[----:B------:R-:W-:Y:S05]  /*283a0*/  BSYNC B4 ;  /* 0x0000000000047941 */ /* 0x000fea0003800000 */
.L_x_11939:
[----:B------:R-:W-:Y:S01]  /*283b0*/  LOP3.LUT R8, RZ, R8, RZ, 0x33, !PT ;  /* 0x00000008ff087212 */ /* 0x000fe200078e33ff */
[----:B------:R-:W-:Y:S06]  /*283c0*/  BRA `(.L_x_11941) ;  /* 0x0000000000287947 */ /* 0x000fec0003800000 */
.L_x_11938:
        /* <DEDUP_REMOVED lines=10> */
.L_x_11941:
[----:B------:R-:W-:Y:S05]  /*28470*/  BSYNC B3 ;  /* 0x0000000000037941 */ /* 0x000fea0003800000 */
.L_x_11937:
[----:B------:R-:W-:-:S05]  /*28480*/  IMAD R8, R9, R8, R70 ;  /* 0x0000000809087224 */ /* 0x000fca00078e0246 */
[----:B------:R-:W-:Y:S02]  /*28490*/  VIADDMNMX R76, R8, R9, R76, PT ;  /* 0x00000009084c7246 */ /* 0x000fe4000380014c */
[----:B------:R-:W-:-:S07]  /*284a0*/  VIMNMX R73, R73, R8, !PT ;  /* 0x0000000849497248 */ /* 0x000fce0007fe0100 */
.L_x_11936:
[----:B------:R-:W-:Y:S05]  /*284b0*/  BSYNC B2 ;  /* 0x0000000000027941 */ /* 0x000fea0003800000 */
.L_x_11935:
[----:B------:R-:W2:Y:S01]  /*284c0*/  LDL.64 R8, [R0+0x40] ;  /* 0x0000400000087983 */ /* 0x000ea20000100a00 */
[C---:B------:R-:W-:Y:S02]  /*284d0*/  ISETP.GT.AND P0, PT, R73.reuse, 0x1, !P0 ;  /* 0x000000014900780c */ /* 0x040fe40004704270 */
[----:B------:R-:W-:Y:S02]  /*284e0*/  ISETP.NE.AND P6, PT, R72, RZ, PT ;  /* 0x000000ff4800720c */ /* 0x000fe40003fc5270 */
[----:B------:R-:W-:Y:S02]  /*284f0*/  ISETP.LT.OR P0, PT, R76, 0x2, P0 ;  /* 0x000000024c00780c */ /* 0x000fe40000701670 */
[----:B------:R-:W-:Y:S02]  /*28500*/  ISETP.GT.AND P1, PT, R73, 0x8, !P1 ;  /* 0x000000084900780c */ /* 0x000fe40004f24270 */
[----:B------:R-:W-:Y:S02]  /*28510*/  FSEL R72, R20, -INF , !P0 ;  /* 0xff80000014487808 */ /* 0x000fe40004000000 */
[----:B------:R-:W-:-:S02]  /*28520*/  ISETP.NE.AND P0, PT, R68, RZ, PT ;  /* 0x000000ff4400720c */ /* 0x000fc40003f05270 */
[C---:B------:R-:W-:Y:S02]  /*28530*/  ISETP.LT.OR P1, PT, R76.reuse, 0x9, P1 ;  /* 0x000000094c00780c */ /* 0x040fe40000f21670 */
[----:B------:R-:W-:Y:S02]  /*28540*/  ISETP.GT.AND P0, PT, R73, 0x9, !P0 ;  /* 0x000000094900780c */ /* 0x000fe40004704270 */
[----:B------:R-:W-:Y:S02]  /*28550*/  FSEL R20, R21, -INF , !P1 ;  /* 0xff80000015147808 */ /* 0x000fe40004800000 */
        /* <DEDUP_REMOVED lines=52> */
[----:B------:R-:W-:Y:S02]  /*288a0*/  R2UR UR4, R4 ;  /* 0x00000000040472ca */ /* 0x000fe400000e0000 */
[----:B------:R-:W-:Y:S02]  /*288b0*/  ISETP.LT.OR P0, PT, R76, 0x41, P0 ;  /* 0x000000414c00780c */ /* 0x000fe40000701670 */
[----:B------:R-:W-:Y:S02]  /*288c0*/  R2UR UR5, R5 ;  /* 0x00000000050572ca */ /* 0x000fe400000e0000 */
[----:B------:R-:W-:-:S02]  /*288d0*/  FSEL R65, R42, -INF , !P0 ;  /* 0xff8000002a417808 */ /* 0x000fc40004000000 */
[----:B------:R-:W-:Y:S02]  /*288e0*/  ISETP.GT.AND P0, PT, R73, RZ, !P6 ;  /* 0x000000ff4900720c */ /* 0x000fe40007704270 */
[----:B------:R-:W-:Y:S02]  /*288f0*/  ISETP.NE.AND P1, PT, R94, RZ, PT ;  /* 0x000000ff5e00720c */ /* 0x000fe40003f25270 */
[----:B------:R-:W-:Y:S02]  /*28900*/  ISETP.LT.OR P0, PT, R76, 0x1, P0 ;  /* 0x000000014c00780c */ /* 0x000fe40000701670 */
[----:B------:R-:W-:Y:S02]  /*28910*/  ISETP.NE.AND P6, PT, R75, RZ, PT ;  /* 0x000000ff4b00720c */ /* 0x000fe40003fc5270 */
[----:B------:R-:W-:Y:S02]  /*28920*/  FSEL R34, R2, -INF , !P0 ;  /* 0xff80000002227808 */ /* 0x000fe40004000000 */
[----:B------:R-:W-:Y:S01]  /*28930*/  ISETP.NE.AND P0, PT, R93, RZ, PT ;  /* 0x000000ff5d00720c */ /* 0x000fe20003f05270 */
[----:B--2---:R-:W2:Y:S03]  /*28940*/  LD.E.64 R2, desc[UR4][R8.64] ;  /* 0x0000000408027980 */ /* 0x004ea6000c101b00 */
[----:B------:R-:W-:-:S02]  /*28950*/  ISETP.GT.AND P0, PT, R73, 0x41, !P0 ;  /* 0x000000414900780c */ /* 0x000fc40004704270 */
[C---:B------:R-:W-:Y:S01]  /*28960*/  ISETP.GT.AND P1, PT, R73.reuse, 0x48, !P1 ;  /* 0x000000484900780c */ /* 0x040fe20004f24270 */
[----:B------:R-:W3:Y:S01]  /*28970*/  LD.E R27, desc[UR4][R8.64+0x10] ;  /* 0x00001004081b7980 */ /* 0x000ee2000c101900 */
[----:B------:R-:W-:Y:S02]  /*28980*/  ISETP.LT.OR P0, PT, R76, 0x42, P0 ;  /* 0x000000424c00780c */ /* 0x000fe40000701670 */
[C---:B------:R-:W-:Y:S02]  /*28990*/  ISETP.GT.AND P2, PT, R73.reuse, 0x49, !P2 ;  /* 0x000000494900780c */ /* 0x040fe40005744270 */
[C---:B------:R-:W-:Y:S02]  /*289a0*/  ISETP.GT.AND P3, PT, R73.reuse, 0x50, !P3 ;  /* 0x000000504900780c */ /* 0x040fe40005f64270 */
[C---:B------:R-:W-:Y:S02]  /*289b0*/  ISETP.GT.AND P4, PT, R73.reuse, 0x51, !P4 ;  /* 0x000000514900780c */ /* 0x040fe40006784270 */
[----:B------:R-:W-:-:S02]  /*289c0*/  ISETP.GT.AND P5, PT, R73, 0x58, !P5 ;  /* 0x000000584900780c */ /* 0x000fc40006fa4270 */
[----:B------:R-:W-:Y:S02]  /*289d0*/  ISETP.GT.AND P6, PT, R73, 0x59, !P6 ;  /* 0x000000594900780c */ /* 0x000fe400077c4270 */
[----:B------:R-:W-:Y:S02]  /*289e0*/  ISETP.LT.OR P1, PT, R76, 0x49, P1 ;  /* 0x000000494c00780c */ /* 0x000fe40000f21670 */
[----:B------:R-:W-:Y:S02]  /*289f0*/  FSEL R73, R40, -INF , !P0 ;  /* 0xff80000028497808 */ /* 0x000fe40004000000 */
[----:B------:R-:W-:Y:S02]  /*28a00*/  ISETP.LT.OR P2, PT, R76, 0x4a, P2 ;  /* 0x0000004a4c00780c */ /* 0x000fe40001741670 */
[----:B------:R-:W-:Y:S02]  /*28a10*/  FSEL R74, R44, -INF , !P1 ;  /* 0xff8000002c4a7808 */ /* 0x000fe40004800000 */
[----:B------:R-:W-:-:S02]  /*28a20*/  ISETP.LT.OR P3, PT, R76, 0x51, P3 ;  /* 0x000000514c00780c */ /* 0x000fc40001f61670 */
[----:B------:R-:W-:Y:S02]  /*28a30*/  FSEL R46, R46, -INF , !P2 ;  /* 0xff8000002e2e7808 */ /* 0x000fe40005000000 */
[C---:B------:R-:W-:Y:S02]  /*28a40*/  ISETP.LT.OR P4, PT, R76.reuse, 0x52, P4 ;  /* 0x000000524c00780c */ /* 0x040fe40002781670 */
[----:B------:R-:W-:Y:S02]  /*28a50*/  FSEL R55, R55, -INF , !P3 ;  /* 0xff80000037377808 */ /* 0x000fe40005800000 */
[----:B------:R-:W-:Y:S02]  /*28a60*/  ISETP.LT.OR P5, PT, R76, 0x59, P5 ;  /* 0x000000594c00780c */ /* 0x000fe40002fa1670 */
[----:B------:R-:W-:Y:S02]  /*28a70*/  FSEL R56, R56, -INF , !P4 ;  /* 0xff80000038387808 */ /* 0x000fe40006000000 */
[----:B------:R-:W-:-:S02]  /*28a80*/  ISETP.LT.OR P6, PT, R76, 0x5a, P6 ;  /* 0x0000005a4c00780c */ /* 0x000fc400037c1670 */
[----:B------:R-:W-:Y:S02]  /*28a90*/  FSEL R57, R57, -INF , !P5 ;  /* 0xff80000039397808 */ /* 0x000fe40006800000 */
[----:B------:R-:W-:Y:S02]  /*28aa0*/  R2UR UR6, R4 ;  /* 0x00000000040672ca */ /* 0x000fe400000e0000 */
[----:B------:R-:W-:Y:S02]  /*28ab0*/  R2UR UR7, R5 ;  /* 0x00000000050772ca */ /* 0x000fe400000e0000 */
[----:B------:R-:W-:-:S11]  /*28ac0*/  FSEL R58, R58, -INF , !P6 ;  /* 0xff8000003a3a7808 */ /* 0x000fd60007000000 */
        /* <DEDUP_REMOVED lines=49> */
[----:B------:R-:W-:-:S05]  /*28de0*/  FMNMX.FTZ R7, R58, R7, !PT ;  /* 0x000000073a077209 */ /* 0x000fca0007810000 */
[----:B------:R-:W-:Y:S04]  /*28df0*/  ST.E.64 desc[UR4][R8.64], R6 ;  /* 0x0000000608007985 */ /* 0x000fe8000c101b04 */
[----:B------:R-:W2:Y:S01]  /*28e00*/  LD.E R29, desc[UR6][R8.64+0x4] ;  /* 0x00000406081d7980 */ /* 0x000ea2000c101900 */
[----:B0-----:R-:W-:-:S05]  /*28e10*/  FMNMX.FTZ R21, R6, R21, !PT ;  /* 0x0000001506157209 */ /* 0x001fca0007810000 */
[----:B------:R-:W0:Y:S02]  /*28e20*/  SHFL.BFLY PT, R38, R21, 0x1, 0x1f ;  /* 0x0c201f0015267f89 */ /* 0x000e2400000e0000 */
[----:B0-----:R-:W-:Y:S02]  /*28e30*/  FMNMX.FTZ R25, R21, R38, !PT ;  /* 0x0000002615197209 */ /* 0x001fe40007810000 */
[----:B------:R-:W3:Y:S04]  /*28e40*/  LD.E R38, desc[UR4][R8.64+0x20] ;  /* 0x0000200408267980 */ /* 0x000ee8000c101900 */
[----:B------:R-:W-:Y:S04]  /*28e50*/  ST.E desc[UR4][R8.64], R25 ;  /* 0x0000001908007985 */ /* 0x000fe8000c101904 */
[----:B------:R-:W4:Y:S01]  /*28e60*/  LD.E R31, desc[UR6][R8.64] ;  /* 0x00000006081f7980 */ /* 0x000f22000c101900 */
[----:B------:R-:W-:-:S02]  /*28e70*/  R2UR UR8, R4 ;  /* 0x00000000040872ca */ /* 0x000fc400000e0000 */
[----:B------:R-:W-:Y:S01]  /*28e80*/  R2UR UR9, R5 ;  /* 0x00000000050972ca */ /* 0x000fe200000e0000 */
[----:B--2---:R-:W0:Y:S02]  /*28e90*/  SHFL.BFLY PT, R6, R29, 0x2, 0x1f ;  /* 0x0c401f001d067f89 */ /* 0x004e2400000e0000 */
[----:B0-----:R-:W-:-:S05]  /*28ea0*/  FMNMX.FTZ R7, R6, R29, !PT ;  /* 0x0000001d06077209 */ /* 0x001fca0007810000 */
[----:B------:R-:W0:Y:S01]  /*28eb0*/  SHFL.BFLY PT, R6, R7, 0x1, 0x1f ;  /* 0x0c201f0007067f89 */ /* 0x000e2200000e0000 */
[----:B----4-:R-:W-:Y:S02]  /*28ec0*/  FSETP.NEU.FTZ.AND P0, PT, R31, -INF , PT ;  /* 0xff8000001f00780b */ /* 0x010fe40003f1d000 */
[----:B0-----:R-:W-:Y:S02]  /*28ed0*/  FMNMX.FTZ R21, R7, R6, !PT ;  /* 0x0000000607157209 */ /* 0x001fe40007810000 */
[----:B------:R-:W-:Y:S02]  /*28ee0*/  FSEL R25, R31, RZ, P0 ;  /* 0x000000ff1f197208 */ /* 0x000fe40000000000 */
[----:B------:R-:W-:-:S03]  /*28ef0*/  FSETP.NEU.FTZ.AND P0, PT, R21, -INF , PT ;  /* 0xff8000001500780b */ /* 0x000fc60003f1d000 */
[----:B------:R-:W-:Y:S01]  /*28f00*/  FADD.FTZ R25, R2, -R25 ;  /* 0x8000001902197221 */ /* 0x000fe20000010000 */
[----:B------:R-:W-:-:S03]  /*28f10*/  FSEL R2, R21, RZ, P0 ;  /* 0x000000ff15027208 */ /* 0x000fc60000000000 */
[----:B---3--:R-:W-:Y:S02]  /*28f20*/  FMUL.FTZ R6, R25, R38 ;  /* 0x0000002619067220 */ /* 0x008fe40000410000 */
[----:B------:R-:W-:-:S04]  /*28f30*/  FADD.FTZ R3, R3, -R2 ;  /* 0x8000000203037221 */ /* 0x000fc80000010000 */
[----:B------:R-:W-:Y:S01]  /*28f40*/  FMUL.FTZ R38, R38, R3 ;  /* 0x0000000326267220 */ /* 0x000fe20000410000 */
[----:B------:R-:W0:Y:S08]  /*28f50*/  MUFU.EX2 R6, R6 ;  /* 0x0000000600067308 */ /* 0x000e300000000800 */
[----:B------:R-:W1:Y:S01]  /*28f60*/  MUFU.EX2 R7, R38 ;  /* 0x0000002600077308 */ /* 0x000e620000000800 */
[----:B------:R-:W-:Y:S01]  /*28f70*/  ST.E desc[UR4][R8.64+0x4], R21 ;  /* 0x0000041508007985 */ /* 0x000fe2000c101904 */
[----:B0-----:R-:W-:Y:S01]  /*28f80*/  FMUL.FTZ R27, R6, R27 ;  /* 0x0000001b061b7220 */ /* 0x001fe20000410000 */
[----:B-1----:R-:W-:-:S04]  /*28f90*/  FMUL.FTZ R25, R7, R40 ;  /* 0x0000002807197220 */ /* 0x002fc80000410000 */
        /* <DEDUP_REMOVED lines=9> */
[----:B------:R-:W-:-:S04]  /*29030*/  FSETP.NEU.FTZ.AND P0, PT, R38, -INF , PT ;  /* 0xff8000002600780b */ /* 0x000fc80003f1d000 */
[----:B------:R-:W-:Y:S02]  /*29040*/  FSEL R8, R8, RZ, P0 ;  /* 0x000000ff08087208 */ /* 0x000fe40000000000 */
[----:B---3--:R-:W-:-:S03]  /*29050*/  FSETP.NEU.FTZ.AND P0, PT, R40, -INF , PT ;  /* 0xff8000002800780b */ /* 0x008fc60003f1d000 */
[-CC-:B------:R-:W-:Y:S01]  /*29060*/  FFMA.FTZ R172, R15, R75.reuse, -R8.reuse ;  /* 0x0000004b0fac7223 */ /* 0x180fe20000010808 */
[-CC-:B------:R-:W-:Y:S01]  /*29070*/  FFMA.FTZ R15, R36, R75.reuse, -R8.reuse ;  /* 0x0000004b240f7223 */ /* 0x180fe20000010808 */
        /* <DEDUP_REMOVED lines=36> */
[----:B----4-:R-:W-:Y:S01]  /*292c0*/  FADD.FTZ R20, R172, R77 ;  /* 0x0000004dac147221 */ /* 0x010fe20000010000 */
[----:B0-----:R-:W-:-:S06]  /*292d0*/  FADD.FTZ R24, R44, R9 ;  /* 0x000000092c187221 */ /* 0x001fcc0000010000 */
        /* <DEDUP_REMOVED lines=58> */
[----:B------:R-:W-:Y:S01]  /*29680*/  FFMA.FTZ R167, R46, R75, -R8 ;  /* 0x0000004b2ea77223 */ /* 0x000fe20000010808 */
[----:B0-----:R-:W-:-:S06]  /*29690*/  FADD.FTZ R20, R160, R9 ;  /* 0x00000009a0147221 */ /* 0x001fcc0000010000 */
[----:B------:R-:W0:Y:S01]  /*296a0*/  MUFU.EX2 R41, R41 ;  /* 0x0000002900297308 */ /* 0x000e220000000800 */
[----:B----4-:R-:W-:Y:S01]  /*296b0*/  FADD.FTZ R46, R32, R45 ;  /* 0x0000002d202e7221 */ /* 0x010fe20000010000 */
[----:B------:R-:W-:-:S06]  /*296c0*/  FFMA.FTZ R26, R74, R75, -R8 ;  /* 0x0000004b4a1a7223 */ /* 0x000fcc0000010808 */
        /* <DEDUP_REMOVED lines=45> */
[----:B------:R-:W0:Y:S01]  /*299a0*/  LDL.64 R8, [R0+0x50] ;  /* 0x0000500000087983 */ /* 0x000e220000100a00 */
        /* <DEDUP_REMOVED lines=8> */
[----:B0-----:R-:W2:Y:S04]  /*29a30*/  LD.E R47, desc[UR8][R8.64+0x10] ;  /* 0x00001008082f7980 */ /* 0x001ea8000c101900 */
        /* <DEDUP_REMOVED lines=83> */
[----:B--2---:R-:W-:-:S03]  /*29f70*/  FMUL.FTZ R47, R6, R47 ;  /* 0x0000002f062f7220 */ /* 0x004fc60000410000 */
[----:B------:R-:W2:Y:S01]  /*29f80*/  LD.E R104, desc[UR18][R8.64+0xec] ;  /* 0x0000ec1208687980 */ /* 0x000ea2000c101900 */
[----:B---3--:R-:W-:-:S03]  /*29f90*/  FMUL.FTZ R49, R6, R49 ;  /* 0x0000003106317220 */ /* 0x008fc60000410000 */
[----:B------:R0:W-:Y:S01]  /*29fa0*/  ST.E desc[UR8][R8.64+0x10], R47 ;  /* 0x0000102f08007985 */ /* 0x0001e2000c101908 */
[----:B----4-:R-:W-:-:S03]  /*29fb0*/  FMUL.FTZ R51, R6, R51 ;  /* 0x0000003306337220 */ /* 0x010fc60000410000 */
[----:B------:R1:W-:Y:S01]  /*29fc0*/  ST.E desc[UR4][R8.64], R49 ;  /* 0x0000003108007985 */ /* 0x0003e2000c101904 */
[----:B------:R-:W-:-:S03]  /*29fd0*/  FMUL.FTZ R53, R6, R53 ;  /* 0x0000003506357220 */ /* 0x000fc60000410000 */
[----:B------:R3:W-:Y:S01]  /*29fe0*/  ST.E desc[UR6][R8.64+0x4], R51 ;  /* 0x0000043308007985 */ /* 0x0007e2000c101906 */
[----:B------:R-:W-:-:S03]  /*29ff0*/  FMUL.FTZ R55, R6, R55 ;  /* 0x0000003706377220 */ /* 0x000fc60000410000 */
[----:B0-----:R-:W4:Y:S01]  /*2a000*/  LD.E R47, desc[UR14][R8.64+0x170] ;  /* 0x0001700e082f7980 */ /* 0x001f22000c101900 */
[----:B------:R-:W-:-:S03]  /*2a010*/  FMUL.FTZ R57, R6, R57 ;  /* 0x0000003906397220 */ /* 0x000fc60000410000 */
[----:B-1----:R-:W2:Y:S01]  /*2a020*/  LD.E R49, desc[UR16][R8.64+0x174] ;  /* 0x0001741008317980 */ /* 0x002ea2000c101900 */
[----:B------:R-:W-:-:S03]  /*2a030*/  FMUL.FTZ R59, R6, R59 ;  /* 0x0000003b063b7220 */ /* 0x000fc60000410000 */
[----:B------:R0:W-:Y:S01]  /*2a040*/  ST.E desc[UR10][R8.64+0x14], R53 ;  /* 0x0000143508007985 */ /* 0x0001e2000c10190a */
[----:B------:R-:W-:-:S03]  /*2a050*/  FMUL.FTZ R61, R6, R61 ;  /* 0x0000003d063d7220 */ /* 0x000fc60000410000 */
[----:B---3--:R-:W3:Y:S01]  /*2a060*/  LD.E R51, desc[UR18][R8.64+0x180] ;  /* 0x0001801208337980 */ /* 0x008ee2000c101900 */
[----:B------:R-:W-:-:S03]  /*2a070*/  FMUL.FTZ R63, R6, R63 ;  /* 0x0000003f063f7220 */ /* 0x000fc60000410000 */
[----:B------:R1:W-:Y:S01]  /*2a080*/  ST.E desc[UR12][R8.64+0x20], R55 ;  /* 0x0000203708007985 */ /* 0x0003e2000c10190c */
[----:B------:R-:W-:-:S03]  /*2a090*/  FMUL.FTZ R65, R6, R65 ;  /* 0x0000004106417220 */ /* 0x000fc60000410000 */
[----:B0-----:R-:W3:Y:S01]  /*2a0a0*/  LD.E R53, desc[UR20][R8.64+0x184] ;  /* 0x0001841408357980 */ /* 0x001ee2000c101900 */
[----:B------:R-:W-:-:S03]  /*2a0b0*/  FMUL.FTZ R67, R6, R67 ;  /* 0x0000004306437220 */ /* 0x000fc60000410000 */
[----:B------:R0:W-:Y:S01]  /*2a0c0*/  ST.E desc[UR14][R8.64+0x24], R57 ;  /* 0x0000243908007985 */ /* 0x0001e2000c10190e */
[----:B------:R-:W-:-:S03]  /*2a0d0*/  FMUL.FTZ R69, R6, R69 ;  /* 0x0000004506457220 */ /* 0x000fc60000410000 */
[----:B-1----:R-:W3:Y:S01]  /*2a0e0*/  LD.E R55, desc[UR12][R8.64+0x190] ;  /* 0x0001900c08377980 */ /* 0x002ee2000c101900 */
[----:B------:R-:W-:-:S03]  /*2a0f0*/  FMUL.FTZ R71, R6, R71 ;  /* 0x0000004706477220 */ /* 0x000fc60000410000 */
[----:B------:R1:W-:Y:S04]  /*2a100*/  ST.E desc[UR16][R8.64+0x30], R59 ;  /* 0x0000303b08007985 */ /* 0x0003e8000c101910 */
[----:B0-----:R-:W3:Y:S01]  /*2a110*/  LD.E R57, desc[UR14][R8.64+0x194] ;  /* 0x0001940e08397980 */ /* 0x001ee2000c101900 */
[----:B------:R-:W-:-:S03]  /*2a120*/  FMUL.FTZ R73, R6, R73 ;  /* 0x0000004906497220 */ /* 0x000fc60000410000 */
[----:B------:R0:W-:Y:S01]  /*2a130*/  ST.E desc[UR4][R8.64+0x34], R61 ;  /* 0x0000343d08007985 */ /* 0x0001e2000c101904 */
[----:B------:R-:W-:-:S03]  /*2a140*/  FMUL.FTZ R75, R6, R75 ;  /* 0x0000004b064b7220 */ /* 0x000fc60000410000 */
[----:B-1----:R-:W3:Y:S01]  /*2a150*/  LD.E R59, desc[UR16][R8.64+0x1a0] ;  /* 0x0001a010083b7980 */ /* 0x002ee2000c101900 */
[----:B------:R-:W-:-:S03]  /*2a160*/  FMUL.FTZ R113, R6, R113 ;  /* 0x0000007106717220 */ /* 0x000fc60000410000 */
[----:B------:R1:W-:Y:S01]  /*2a170*/  ST.E desc[UR6][R8.64+0x40], R63 ;  /* 0x0000403f08007985 */ /* 0x0003e2000c101906 */
[----:B------:R-:W-:-:S03]  /*2a180*/  FMUL.FTZ R117, R6, R117 ;  /* 0x0000007506757220 */ /* 0x000fc60000410000 */
[----:B0-----:R-:W3:Y:S01]  /*2a190*/  LD.E R61, desc[UR18][R8.64+0x1a4] ;  /* 0x0001a412083d7980 */ /* 0x001ee2000c101900 */
[----:B------:R-:W-:-:S03]  /*2a1a0*/  FMUL.FTZ R115, R6, R115 ;  /* 0x0000007306737220 */ /* 0x000fc60000410000 */
[----:B------:R0:W-:Y:S04]  /*2a1b0*/  ST.E desc[UR8][R8.64+0x44], R65 ;  /* 0x0000444108007985 */ /* 0x0001e8000c101908 */
[----:B-1----:R-:W3:Y:S04]  /*2a1c0*/  LD.E R63, desc[UR12][R8.64+0x1b0] ;  /* 0x0001b00c083f7980 */ /* 0x002ee8000c101900 */
[----:B------:R1:W-:Y:S04]  /*2a1d0*/  ST.E desc[UR10][R8.64+0x50], R67 ;  /* 0x0000504308007985 */ /* 0x0003e8000c10190a */
[----:B0-----:R-:W3:Y:S04]  /*2a1e0*/  LD.E R65, desc[UR20][R8.64+0x1b4] ;  /* 0x0001b41408417980 */ /* 0x001ee8000c101900 */
[----:B------:R0:W-:Y:S04]  /*2a1f0*/  ST.E desc[UR12][R8.64+0x54], R69 ;  /* 0x0000544508007985 */ /* 0x0001e8000c10190c */
[----:B-1----:R-:W3:Y:S04]  /*2a200*/  LD.E R67, desc[UR14][R8.64+0x1c0] ;  /* 0x0001c00e08437980 */ /* 0x002ee8000c101900 */
[----:B------:R1:W-:Y:S04]  /*2a210*/  ST.E desc[UR14][R8.64+0x60], R71 ;  /* 0x0000604708007985 */ /* 0x0003e8000c10190e */
[----:B0-----:R-:W3:Y:S04]  /*2a220*/  LD.E R69, desc[UR10][R8.64+0x1c4] ;  /* 0x0001c40a08457980 */ /* 0x001ee8000c101900 */
[----:B------:R0:W-:Y:S04]  /*2a230*/  ST.E desc[UR16][R8.64+0x64], R73 ;  /* 0x0000644908007985 */ /* 0x0001e8000c101910 */
[----:B-1----:R-:W3:Y:S04]  /*2a240*/  LD.E R71, desc[UR12][R8.64+0x1d0] ;  /* 0x0001d00c08477980 */ /* 0x002ee8000c101900 */
[----:B------:R1:W-:Y:S04]  /*2a250*/  ST.E desc[UR4][R8.64+0x70], R75 ;  /* 0x0000704b08007985 */ /* 0x0003e8000c101904 */
[----:B------:R1:W-:Y:S04]  /*2a260*/  ST.E desc[UR6][R8.64+0x74], R113 ;  /* 0x0000747108007985 */ /* 0x0003e8000c101906 */
[----:B0-----:R-:W3:Y:S04]  /*2a270*/  LD.E R73, desc[UR16][R8.64+0x1d4] ;  /* 0x0001d41008497980 */ /* 0x001ee8000c101900 */
[----:B------:R0:W-:Y:S04]  /*2a280*/  ST.E desc[UR10][R8.64+0x84], R117 ;  /* 0x0000847508007985 */ /* 0x0001e8000c10190a */
[----:B-1----:R-:W3:Y:S01]  /*2a290*/  LD.E R75, desc[UR18][R8.64+0x1e0] ;  /* 0x0001e012084b7980 */ /* 0x002ee2000c101900 */
[----:B------:R-:W-:-:S03]  /*2a2a0*/  FMUL.FTZ R113, R6, R77 ;  /* 0x0000004d06717220 */ /* 0x000fc60000410000 */
[----:B------:R1:W-:Y:S04]  /*2a2b0*/  ST.E desc[UR8][R8.64+0x80], R115 ;  /* 0x0000807308007985 */ /* 0x0003e8000c101908 */
[----:B------:R-:W3:Y:S01]  /*2a2c0*/  LD.E R77, desc[UR10][R8.64+0x1e4] ;  /* 0x0001e40a084d7980 */ /* 0x000ee2000c101900 */
[----:B0-----:R-:W-:-:S03]  /*2a2d0*/  FMUL.FTZ R117, R6, R81 ;  /* 0x0000005106757220 */ /* 0x001fc60000410000 */
[----:B------:R-:W3:Y:S01]  /*2a2e0*/  LD.E R81, desc[UR14][R8.64+0x1f0] ;  /* 0x0001f00e08517980 */ /* 0x000ee2000c101900 */
[----:B-1----:R-:W-:-:S03]  /*2a2f0*/  FMUL.FTZ R115, R6, R79 ;  /* 0x0000004f06737220 */ /* 0x002fc60000410000 */
[----:B------:R-:W3:Y:S04]  /*2a300*/  LD.E R102, desc[UR22][R8.64+0xf8] ;  /* 0x0000f81608667980 */ /* 0x000ee8000c101900 */
[----:B------:R-:W3:Y:S01]  /*2a310*/  LD.E R79, desc[UR20][R8.64+0x1f4] ;  /* 0x0001f414084f7980 */ /* 0x000ee2000c101900 */
[----:B------:R-:W-:-:S03]  /*2a320*/  R2UR UR27, R5 ;  /* 0x00000000051b72ca */ /* 0x000fc600000e0000 */
        /* <DEDUP_REMOVED lines=9> */
[----:B------:R-:W-:-:S03]  /*2a3c0*/  FMUL.FTZ R83, R6, R83 ;  /* 0x0000005306537220 */ /* 0x000fc60000410000 */
[----:B------:R-:W3:Y:S01]  /*2a3d0*/  LD.E R110, desc[UR22][R8.64+0x148] ;  /* 0x00014816086e7980 */ /* 0x000ee2000c101900 */
[----:B------:R-:W-:-:S03]  /*2a3e0*/  FMUL.FTZ R85, R6, R85 ;  /* 0x0000005506557220 */ /* 0x000fc60000410000 */
[----:B------:R-:W3:Y:S04]  /*2a3f0*/  LD.E R106, desc[UR14][R8.64+0x14c] ;  /* 0x00014c0e086a7980 */ /* 0x000ee8000c101900 */
[----:B------:R-:W3:Y:S04]  /*2a400*/  LD.E R138, desc[UR16][R8.64+0x158] ;  /* 0x00015810088a7980 */ /* 0x000ee8000c101900 */
[----:B------:R-:W3:Y:S01]  /*2a410*/  LD.E R136, desc[UR24][R8.64+0x15c] ;  /* 0x00015c1808887980 */ /* 0x000ee2000c101900 */
[----:B------:R-:W-:-:S03]  /*2a420*/  FMUL.FTZ R99, R6, R99 ;  /* 0x0000006306637220 */ /* 0x000fc60000410000 */
[----:B------:R-:W3:Y:S04]  /*2a430*/  LD.E R128, desc[UR26][R8.64+0x168] ;  /* 0x0001681a08807980 */ /* 0x000ee8000c101900 */
[----:B------:R-:W3:Y:S04]  /*2a440*/  LD.E R134, desc[UR12][R8.64+0x16c] ;  /* 0x00016c0c08867980 */ /* 0x000ee8000c101900 */
[----:B------:R-:W3:Y:S01]  /*2a450*/  LD.E R132, desc[UR18][R8.64+0x178] ;  /* 0x0001781208847980 */ /* 0x000ee2000c101900 */
[----:B------:R-:W-:-:S03]  /*2a460*/  FMUL.FTZ R87, R6, R87 ;  /* 0x0000005706577220 */ /* 0x000fc60000410000 */
[----:B------:R-:W3:Y:S04]  /*2a470*/  LD.E R130, desc[UR20][R8.64+0x17c] ;  /* 0x00017c1408827980 */ /* 0x000ee8000c101900 */
[----:B------:R0:W-:Y:S04]  /*2a480*/  ST.E desc[UR4][R8.64+0x144], R83 ;  /* 0x0001445308007985 */ /* 0x0001e8000c101904 */
[----:B------:R-:W3:Y:S01]  /*2a490*/  LD.E R140, desc[UR6][R8.64+0x188] ;  /* 0x00018806088c7980 */ /* 0x000ee2000c101900 */
[----:B------:R-:W-:-:S03]  /*2a4a0*/  FMUL.FTZ R119, R6, R119 ;  /* 0x0000007706777220 */ /* 0x000fc60000410000 */
[----:B------:R1:W-:Y:S01]  /*2a4b0*/  ST.E desc[UR6][R8.64+0x140], R85 ;  /* 0x0001405508007985 */ /* 0x0003e2000c101906 */
[----:B------:R-:W-:-:S03]  /*2a4c0*/  FMUL.FTZ R121, R6, R121 ;  /* 0x0000007906797220 */ /* 0x000fc60000410000 */
[----:B0-----:R-:W3:Y:S01]  /*2a4d0*/  LD.E R83, desc[UR8][R8.64+0x18c] ;  /* 0x00018c0808537980 */ /* 0x001ee2000c101900 */
[C---:B------:R-:W-:Y:S01]  /*2a4e0*/  FMUL.FTZ R123, R6.reuse, R123 ;  /* 0x0000007b067b7220 */ /* 0x040fe20000410000 */
[C---:B------:R-:W-:Y:S02]  /*2a4f0*/  FMUL.FTZ R125, R6.reuse, R125 ;  /* 0x0000007d067d7220 */ /* 0x040fe40000410000 */
[----:B------:R-:W3:Y:S01]  /*2a500*/  LD.E R146, desc[UR10][R8.64+0x198] ;  /* 0x0001980a08927980 */ /* 0x000ee2000c101900 */
[C---:B------:R-:W-:Y:S01]  /*2a510*/  FMUL.FTZ R127, R6.reuse, R127 ;  /* 0x0000007f067f7220 */ /* 0x040fe20000410000 */
[C---:B------:R-:W-:Y:S01]  /*2a520*/  FMUL.FTZ R129, R6.reuse, R129 ;  /* 0x0000008106817220 */ /* 0x040fe20000410000 */
[C---:B-1----:R-:W-:Y:S01]  /*2a530*/  FMUL.FTZ R85, R6.reuse, R3 ;  /* 0x0000000306557220 */ /* 0x042fe20000410000 */
[C---:B------:R-:W-:Y:S01]  /*2a540*/  FMUL.FTZ R131, R6.reuse, R131 ;  /* 0x0000008306837220 */ /* 0x040fe20000410000 */
[----:B------:R-:W3:Y:S01]  /*2a550*/  LD.E R3, desc[UR12][R8.64+0x19c] ;  /* 0x00019c0c08037980 */ /* 0x000ee2000c101900 */
[C---:B------:R-:W-:Y:S01]  /*2a560*/  FMUL.FTZ R133, R6.reuse, R133 ;  /* 0x0000008506857220 */ /* 0x040fe20000410000 */
[C---:B------:R-:W-:Y:S01]  /*2a570*/  FMUL.FTZ R109, R6.reuse, R109 ;  /* 0x0000006d066d7220 */ /* 0x040fe20000410000 */
[C---:B------:R-:W-:Y:S01]  /*2a580*/  FMUL.FTZ R111, R6.reuse, R111 ;  /* 0x0000006f066f7220 */ /* 0x040fe20000410000 */
[C---:B------:R-:W-:Y:S01]  /*2a590*/  FMUL.FTZ R105, R6.reuse, R105 ;  /* 0x0000006906697220 */ /* 0x040fe20000410000 */
        /* <DEDUP_REMOVED lines=9> */
[----:B------:R-:W3:Y:S04]  /*2a630*/  LD.E R150, desc[UR14][R8.64+0x1a8] ;  /* 0x0001a80e08967980 */ /* 0x000ee8000c101900 */
[----:B------:R-:W3:Y:S01]  /*2a640*/  LD.E R148, desc[UR16][R8.64+0x1ac] ;  /* 0x0001ac1008947980 */ /* 0x000ee2000c101900 */
[----:B0-----:R-:W-:-:S03]  /*2a650*/  FMUL.FTZ R99, R6, R45 ;  /* 0x0000002d06637220 */ /* 0x001fc60000410000 */
[----:B------:R-:W3:Y:S04]  /*2a660*/  LD.E R144, desc[UR4][R8.64+0x1b8] ;  /* 0x0001b80408907980 */ /* 0x000ee8000c101900 */
[----:B------:R0:W-:Y:S04]  /*2a670*/  ST.E desc[UR10][R8.64+0x154], R87 ;  /* 0x0001545708007985 */ /* 0x0001e8000c10190a */
[----:B------:R-:W3:Y:S04]  /*2a680*/  LD.E R142, desc[UR6][R8.64+0x1bc] ;  /* 0x0001bc06088e7980 */ /* 0x000ee8000c101900 */
[----:B------:R1:W-:Y:S04]  /*2a690*/  ST.E desc[UR4][R8.64+0x160], R85 ;  /* 0x0001605508007985 */ /* 0x0003e8000c101904 */
[----:B0-----:R-:W3:Y:S04]  /*2a6a0*/  LD.E R87, desc[UR8][R8.64+0x1c8] ;  /* 0x0001c80808577980 */ /* 0x001ee8000c101900 */
        /* <DEDUP_REMOVED lines=19> */
[----:B------:R-:W-:Y:S04]  /*2a7e0*/  ST.E desc[UR4][R8.64+0x130], R93 ;  /* 0x0001305d08007985 */ /* 0x000fe8000c101904 */
[----:B------:R-:W-:Y:S04]  /*2a7f0*/  ST.E desc[UR6][R8.64+0x134], R91 ;  /* 0x0001345b08007985 */ /* 0x000fe8000c101906 */
[----:B------:R4:W-:Y:S04]  /*2a800*/  ST.E desc[UR8][R8.64+0x150], R89 ;  /* 0x0001505908007985 */ /* 0x0009e8000c101908 */
[----:B------:R-:W3:Y:S04]  /*2a810*/  LD.E R45, desc[UR10][R8.64+0x1cc] ;  /* 0x0001cc0a082d7980 */ /* 0x000ee8000c101900 */
[----:B-1----:R-:W3:Y:S04]  /*2a820*/  LD.E R85, desc[UR12][R8.64+0x1d8] ;  /* 0x0001d80c08557980 */ /* 0x002ee8000c101900 */
[----:B------:R-:W-:Y:S04]  /*2a830*/  ST.E desc[UR4][R8.64+0x164], R99 ;  /* 0x0001646308007985 */ /* 0x000fe8000c101904 */
[----:B0-----:R-:W3:Y:S04]  /*2a840*/  LD.E R97, desc[UR6][R8.64+0x1dc] ;  /* 0x0001dc0608617980 */ /* 0x001ee8000c101900 */
[----:B----4-:R-:W4:Y:S04]  /*2a850*/  LD.E R89, desc[UR14][R8.64+0x1e8] ;  /* 0x0001e80e08597980 */ /* 0x010f28000c101900 */
[----:B------:R-:W4:Y:S04]  /*2a860*/  LD.E R95, desc[UR16][R8.64+0x1ec] ;  /* 0x0001ec10085f7980 */ /* 0x000f28000c101900 */
[----:B------:R-:W4:Y:S04]  /*2a870*/  LD.E R93, desc[UR18][R8.64+0x1f8] ;  /* 0x0001f812085d7980 */ /* 0x000f28000c101900 */
[----:B------:R-:W4:Y:S01]  /*2a880*/  LD.E R91, desc[UR20][R8.64+0x1fc] ;  /* 0x0001fc14085b7980 */ /* 0x000f22000c101900 */
[C---:B------:R-:W-:Y:S01]  /*2a890*/  FMUL.FTZ R47, R6.reuse, R47 ;  /* 0x0000002f062f7220 */ /* 0x040fe20000410000 */
[C---:B--2---:R-:W-:Y:S01]  /*2a8a0*/  FMUL.FTZ R49, R6.reuse, R49 ;  /* 0x0000003106317220 */ /* 0x044fe20000410000 */
[C---:B---3--:R-:W-:Y:S01]  /*2a8b0*/  FMUL.FTZ R51, R6.reuse, R51 ;  /* 0x0000003306337220 */ /* 0x048fe20000410000 */
        /* <DEDUP_REMOVED lines=8> */
[----:B------:R-:W-:-:S02]  /*2a940*/  FMUL.FTZ R65, R6, R65 ;  /* 0x0000004106417220 */ /* 0x000fc40000410000 */
        /* <DEDUP_REMOVED lines=15> */
[----:B0-----:R-:W-:-:S03]  /*2aa40*/  FMUL.FTZ R47, R7, R52 ;  /* 0x00000034072f7220 */ /* 0x001fc60000410000 */
[----:B------:R-:W-:Y:S01]  /*2aa50*/  ST.E desc[UR6][R8.64+0x1c0], R67 ;  /* 0x0001c04308007985 */ /* 0x000fe2000c101906 */
[----:B------:R-:W-:-:S03]  /*2aa60*/  FMUL.FTZ R79, R6, R79 ;  /* 0x0000004f064f7220 */ /* 0x000fc60000410000 */
[----:B------:R-:W-:Y:S01]  /*2aa70*/  ST.E desc[UR8][R8.64+0x1c4], R69 ;  /* 0x0001c44508007985 */ /* 0x000fe2000c101908 */
[----:B-1----:R-:W-:-:S03]  /*2aa80*/  FMUL.FTZ R49, R7, R50 ;  /* 0x0000003207317220 */ /* 0x002fc60000410000 */
[----:B------:R-:W-:Y:S01]  /*2aa90*/  ST.E desc[UR4][R8.64+0x1d0], R71 ;  /* 0x0001d04708007985 */ /* 0x000fe2000c101904 */
[----:B--2---:R-:W-:-:S03]  /*2aaa0*/  FMUL.FTZ R51, R7, R48 ;  /* 0x0000003007337220 */ /* 0x004fc60000410000 */
[----:B------:R-:W-:Y:S01]  /*2aab0*/  ST.E desc[UR10][R8.64+0x1d4], R73 ;  /* 0x0001d44908007985 */ /* 0x000fe2000c10190a */
[----:B---3--:R-:W-:-:S03]  /*2aac0*/  FMUL.FTZ R53, R7, R2 ;  /* 0x0000000207357220 */ /* 0x008fc60000410000 */
[----:B------:R-:W-:Y:S01]  /*2aad0*/  ST.E desc[UR12][R8.64+0x1e0], R75 ;  /* 0x0001e04b08007985 */ /* 0x000fe2000c10190c */
[----:B------:R-:W-:-:S03]  /*2aae0*/  FMUL.FTZ R55, R7, R46 ;  /* 0x0000002e07377220 */ /* 0x000fc60000410000 */
[----:B------:R-:W-:Y:S04]  /*2aaf0*/  ST.E desc[UR6][R8.64+0x1e4], R77 ;  /* 0x0001e44d08007985 */ /* 0x000fe8000c101906 */
[----:B------:R-:W-:Y:S04]  /*2ab00*/  ST.E desc[UR4][R8.64+0x1f0], R81 ;  /* 0x0001f05108007985 */ /* 0x000fe8000c101904 */
[----:B------:R-:W-:Y:S01]  /*2ab10*/  ST.E desc[UR8][R8.64+0x1f4], R79 ;  /* 0x0001f44f08007985 */ /* 0x000fe2000c101908 */
[----:B------:R-:W-:-:S03]  /*2ab20*/  FMUL.FTZ R57, R7, R58 ;  /* 0x0000003a07397220 */ /* 0x000fc60000410000 */
        /* <DEDUP_REMOVED lines=9> */
[C---:B------:R-:W-:Y:S01]  /*2abc0*/  FMUL.FTZ R59, R7.reuse, R78 ;  /* 0x0000004e073b7220 */ /* 0x040fe20000410000 */
[C---:B0-----:R-:W-:Y:S02]  /*2abd0*/  FMUL.FTZ R53, R7.reuse, R76 ;  /* 0x0000004c07357220 */ /* 0x041fe40000410000 */
[----:B------:R0:W-:Y:S01]  /*2abe0*/  ST.E desc[UR8][R8.64+0x38], R49 ;  /* 0x0000383108007985 */ /* 0x0001e2000c101908 */
[----:B-1----:R-:W-:-:S03]  /*2abf0*/  FMUL.FTZ R55, R7, R80 ;  /* 0x0000005007377220 */ /* 0x002fc60000410000 */
[----:B------:R-:W-:Y:S01]  /*2ac00*/  ST.E desc[UR10][R8.64+0x3c], R57 ;  /* 0x00003c3908007985 */ /* 0x000fe2000c10190a */
[----:B--2---:R-:W-:-:S03]  /*2ac10*/  FMUL.FTZ R47, R7, R74 ;  /* 0x0000004a072f7220 */ /* 0x004fc60000410000 */
[----:B------:R1:W-:Y:S01]  /*2ac20*/  ST.E desc[UR6][R8.64+0x48], R51 ;  /* 0x0000483308007985 */ /* 0x0003e2000c101906 */
[----:B0-----:R-:W-:-:S03]  /*2ac30*/  FMUL.FTZ R49, R7, R72 ;  /* 0x0000004807317220 */ /* 0x001fc60000410000 */
[----:B------:R0:W-:Y:S04]  /*2ac40*/  ST.E desc[UR12][R8.64+0x4c], R53 ;  /* 0x00004c3508007985 */ /* 0x0001e8000c10190c */
[----:B------:R2:W-:Y:S01]  /*2ac50*/  ST.E desc[UR14][R8.64+0x58], R55 ;  /* 0x0000583708007985 */ /* 0x0005e2000c10190e */
[----:B-1----:R-:W-:-:S03]  /*2ac60*/  FMUL.FTZ R51, R7, R70 ;  /* 0x0000004607337220 */ /* 0x002fc60000410000 */
[----:B------:R1:W-:Y:S01]  /*2ac70*/  ST.E desc[UR16][R8.64+0x5c], R59 ;  /* 0x00005c3b08007985 */ /* 0x0003e2000c101910 */
[C---:B------:R-:W-:Y:S01]  /*2ac80*/  FMUL.FTZ R57, R7.reuse, R66 ;  /* 0x0000004207397220 */ /* 0x040fe20000410000 */
[C---:B0-----:R-:W-:Y:S02]  /*2ac90*/  FMUL.FTZ R53, R7.reuse, R62 ;  /* 0x0000003e07357220 */ /* 0x041fe40000410000 */
[----:B------:R0:W-:Y:S01]  /*2aca0*/  ST.E desc[UR4][R8.64+0x68], R47 ;  /* 0x0000682f08007985 */ /* 0x0001e2000c101904 */
[----:B--2---:R-:W-:-:S03]  /*2acb0*/  FMUL.FTZ R55, R7, R68 ;  /* 0x0000004407377220 */ /* 0x004fc60000410000 */
[----:B------:R2:W-:Y:S01]  /*2acc0*/  ST.E desc[UR8][R8.64+0x6c], R49 ;  /* 0x00006c3108007985 */ /* 0x0005e2000c101908 */
[----:B-1----:R-:W-:-:S03]  /*2acd0*/  FMUL.FTZ R59, R7, R64 ;  /* 0x00000040073b7220 */ /* 0x002fc60000410000 */
[----:B------:R1:W-:Y:S01]  /*2ace0*/  ST.E desc[UR6][R8.64+0x78], R51 ;  /* 0x0000783308007985 */ /* 0x0003e2000c101906 */
[----:B0-----:R-:W-:-:S03]  /*2acf0*/  FMUL.FTZ R47, R7, R92 ;  /* 0x0000005c072f7220 */ /* 0x001fc60000410000 */
        /* <DEDUP_REMOVED lines=10> */
[----:B------:R1:W-:Y:S04]  /*2ada0*/  ST.E desc[UR6][R8.64+0xa8], R49 ;  /* 0x0000a83108007985 */ /* 0x0003e8000c101906 */
[----:B------:R3:W-:Y:S01]  /*2adb0*/  ST.E desc[UR8][R8.64+0xac], R51 ;  /* 0x0000ac3308007985 */ /* 0x0007e2000c101908 */
[C---:B0-----:R-:W-:Y:S01]  /*2adc0*/  FMUL.FTZ R59, R7.reuse, R96 ;  /* 0x00000060073b7220 */ /* 0x041fe20000410000 */
[C---:B--2---:R-:W-:Y:S02]  /*2add0*/  FMUL.FTZ R47, R7.reuse, R98 ;  /* 0x00000062072f7220 */ /* 0x044fe40000410000 */
[----:B------:R0:W-:Y:S01]  /*2ade0*/  ST.E desc[UR10][R8.64+0xb8], R53 ;  /* 0x0000b83508007985 */ /* 0x0001e2000c10190a */
[----:B-1----:R-:W-:-:S03]  /*2adf0*/  FMUL.FTZ R49, R7, R94 ;  /* 0x0000005e07317220 */ /* 0x002fc60000410000 */
        /* <DEDUP_REMOVED lines=43> */
[----:B------:R1:W-:Y:S01]  /*2b0b0*/  ST.E desc[UR10][R8.64+0x168], R53 ;  /* 0x0001683508007985 */ /* 0x0003e2000c10190a */
[----:B------:R-:W-:-:S03]  /*2b0c0*/  FMUL.FTZ R3, R7, R3 ;  /* 0x0000000307037220 */ /* 0x000fc60000410000 */
[----:B------:R3:W-:Y:S01]  /*2b0d0*/  ST.E desc[UR12][R8.64+0x16c], R55 ;  /* 0x00016c3708007985 */ /* 0x0007e2000c10190c */
[C---:B--2---:R-:W-:Y:S01]  /*2b0e0*/  FMUL.FTZ R51, R7.reuse, R150 ;  /* 0x0000009607337220 */ /* 0x044fe20000410000 */
[C---:B0-----:R-:W-:Y:S02]  /*2b0f0*/  FMUL.FTZ R47, R7.reuse, R146 ;  /* 0x00000092072f7220 */ /* 0x041fe40000410000 */
[----:B------:R-:W-:Y:S01]  /*2b100*/  ST.E desc[UR14][R8.64+0x178], R57 ;  /* 0x0001783908007985 */ /* 0x000fe2000c10190e */
[----:B-1----:R-:W-:-:S03]  /*2b110*/  FMUL.FTZ R53, R7, R148 ;  /* 0x0000009407357220 */ /* 0x002fc60000410000 */
[----:B------:R-:W-:Y:S01]  /*2b120*/  ST.E desc[UR16][R8.64+0x17c], R59 ;  /* 0x00017c3b08007985 */ /* 0x000fe2000c101910 */
[----:B------:R-:W-:-:S03]  /*2b130*/  FMUL.FTZ R87, R7, R87 ;  /* 0x0000005707577220 */ /* 0x000fc60000410000 */
[----:B------:R0:W-:Y:S01]  /*2b140*/  ST.E desc[UR6][R8.64+0x188], R49 ;  /* 0x0001883108007985 */ /* 0x0001e2000c101906 */
[----:B---3--:R-:W-:-:S03]  /*2b150*/  FMUL.FTZ R55, R7, R142 ;  /* 0x0000008e07377220 */ /* 0x008fc60000410000 */
[----:B------:R-:W-:Y:S01]  /*2b160*/  ST.E desc[UR4][R8.64+0x18c], R83 ;  /* 0x00018c5308007985 */ /* 0x000fe2000c101904 */
[----:B------:R-:W-:-:S03]  /*2b170*/  FMUL.FTZ R45, R7, R45 ;  /* 0x0000002d072d7220 */ /* 0x000fc60000410000 */
[----:B------:R-:W-:Y:S01]  /*2b180*/  ST.E desc[UR8][R8.64+0x198], R47 ;  /* 0x0001982f08007985 */ /* 0x000fe2000c101908 */
[----:B0-----:R-:W-:-:S03]  /*2b190*/  FMUL.FTZ R49, R7, R144 ;  /* 0x0000009007317220 */ /* 0x001fc60000410000 */
[----:B------:R0:W-:Y:S01]  /*2b1a0*/  ST.E desc[UR10][R8.64+0x19c], R3 ;  /* 0x00019c0308007985 */ /* 0x0001e2000c10190a */
[C---:B------:R-:W-:Y:S01]  /*2b1b0*/  FMUL.FTZ R85, R7.reuse, R85 ;  /* 0x0000005507557220 */ /* 0x040fe20000410000 */
[C---:B------:R-:W-:Y:S02]  /*2b1c0*/  FMUL.FTZ R97, R7.reuse, R97 ;  /* 0x0000006107617220 */ /* 0x040fe40000410000 */
[----:B------:R-:W-:Y:S01]  /*2b1d0*/  ST.E desc[UR12][R8.64+0x1a8], R51 ;  /* 0x0001a83308007985 */ /* 0x000fe2000c10190c */
[----:B----4-:R-:W-:-:S03]  /*2b1e0*/  FMUL.FTZ R89, R7, R89 ;  /* 0x0000005907597220 */ /* 0x010fc60000410000 */
[----:B------:R-:W-:Y:S01]  /*2b1f0*/  ST.E desc[UR14][R8.64+0x1ac], R53 ;  /* 0x0001ac3508007985 */ /* 0x000fe2000c10190e */
[----:B------:R-:W-:-:S03]  /*2b200*/  FMUL.FTZ R95, R7, R95 ;  /* 0x0000005f075f7220 */ /* 0x000fc60000410000 */
[----:B------:R-:W-:Y:S01]  /*2b210*/  ST.E desc[UR6][R8.64+0x1b8], R49 ;  /* 0x0001b83108007985 */ /* 0x000fe2000c101906 */
[----:B------:R-:W-:-:S03]  /*2b220*/  FMUL.FTZ R93, R7, R93 ;  /* 0x0000005d075d7220 */ /* 0x000fc60000410000 */
[----:B------:R-:W-:Y:S01]  /*2b230*/  ST.E desc[UR16][R8.64+0x1bc], R55 ;  /* 0x0001bc3708007985 */ /* 0x000fe2000c101910 */
[----:B------:R-:W-:-:S03]  /*2b240*/  FMUL.FTZ R91, R7, R91 ;  /* 0x0000005b075b7220 */ /* 0x000fc60000410000 */
        /* <DEDUP_REMOVED lines=8> */
[----:B------:R-:W3:Y:S04]  /*2b2d0*/  LDL.64 R6, [R0+0x58] ;  /* 0x0000580000067983 */ /* 0x000ee80000100a00 */
[----:B0-----:R-:W1:Y:S04]  /*2b2e0*/  LDL.64 R2, [R0] ;  /* 0x0000000000027983 */ /* 0x001e680000100a00 */
[----:B---3--:R-:W3:Y:S01]  /*2b2f0*/  LD.E R47, desc[UR4][R6.64] ;  /* 0x00000004062f7980 */ /* 0x008ee2000c101900 */
[----:B------:R-:W-:Y:S03]  /*2b300*/  BSSY B2, `(.L_x_11942) ;  /* 0x000001f000027945 */ /* 0x000fe60003800000 */
[----:B-1----:R2:W5:Y:S01]  /*2b310*/  LD.E R45, desc[UR4][R2.64] ;  /* 0x00000004022d7980 */ /* 0x002562000c101900 */
        /* <DEDUP_REMOVED lines=25> */
[----:B---3--:R-:W-:-:S04]  /*2b4b0*/  LOP3.LUT R47, R47, 0x1, RZ, 0xfc, !PT ;  /* 0x000000012f2f7812 */ /* 0x008fc800078efcff */
[----:B------:R-:W-:-:S13]  /*2b4c0*/  ISETP.NE.AND P0, PT, R47, 0x3, PT ;  /* 0x000000032f00780c */ /* 0x000fda0003f05270 */
[----:B--2---:R-:W-:Y:S05]  /*2b4d0*/  @!P0 BRA `(.L_x_11943) ;  /* 0x0000000000048947 */ /* 0x004fea0003800000 */
[----:B------:R-:W-:Y:S01]  /*2b4e0*/  BPT.TRAP 0x1 ;  /* 0x000000040000795c */ /* 0x000fe20000300000 */
.L_x_11943:
[----:B------:R-:W-:Y:S05]  /*2b4f0*/  BSYNC B2 ;  /* 0x0000000000027941 */ /* 0x000fea0003800000 */
.L_x_11942:
        /* <DEDUP_REMOVED lines=17> */
.L_x_11945:
[----:B------:R-:W-:Y:S05]  /*2b610*/  BSYNC B2 ;  /* 0x0000000000027941 */ /* 0x000fea0003800000 */
.L_x_11944:
        /* <DEDUP_REMOVED lines=10> */
.L_x_11947:
[----:B------:R-:W-:Y:S05]  /*2b6c0*/  BSYNC B2 ;  /* 0x0000000000027941 */ /* 0x000fea0003800000 */
.L_x_11946:
[----:B------:R-:W2:Y:S01]  /*2b6d0*/  LDL.64 R2, [R0+0x50] ;  /* 0x0000500000027983 */ /* 0x000ea20000100a00 */
        /* <DEDUP_REMOVED lines=9> */
[----:B-1----:R-:W4:Y:S01]  /*2b770*/  LDL.64 R6, [R0+0x70] ;  /* 0x0000700000067983 */ /* 0x002f220000100a00 */
[C---:B------:R-:W-:Y:S02]  /*2b780*/  R2UR UR9, R5.reuse ;  /* 0x00000000050972ca */ /* 0x040fe400000e0000 */
[----:B------:R-:W-:Y:S01]  /*2b790*/  R2UR UR10, R4 ;  /* 0x00000000040a72ca */ /* 0x000fe200000e0000 */
[----:B0----5:R-:W4:Y:S01]  /*2b7a0*/  LDL.64 R8, [R0+0x60] ;  /* 0x0000600000087983 */ /* 0x021f220000100a00 */
        /* <DEDUP_REMOVED lines=813> */
[----:B------:R-:W2:Y:S01]  /*2ea80*/  LD.E R14, desc[UR6][R8.64] ;  /* 0x00000006080e7980 */ /* 0x000ea2000c101900 */
[----:B------:R-:W-:-:S02]  /*2ea90*/  R2UR UR6, R4 ;  /* 0x00000000040672ca */ /* 0x000fc400000e0000 */
[C---:B------:R-:W-:Y:S01]  /*2eaa0*/  R2UR UR7, R5.reuse ;  /* 0x00000000050772ca */ /* 0x040fe200000e0000 */
[----:B------:R-:W3:Y:S01]  /*2eab0*/  LD.E R24, desc[UR30][R2.64] ;  /* 0x0000001e02187980 */ /* 0x000ee2000c101900 */
[C---:B------:R-:W-:Y:S02]  /*2eac0*/  R2UR UR30, R4.reuse ;  /* 0x00000000041e72ca */ /* 0x040fe400000e0000 */
[C---:B------:R-:W-:Y:S01]  /*2ead0*/  R2UR UR31, R5.reuse ;  /* 0x00000000051f72ca */ /* 0x040fe200000e0000 */
[----:B0-----:R-:W3:Y:S01]  /*2eae0*/  LD.E R25, desc[UR28][R2.64+0x4] ;  /* 0x0000041c02197980 */ /* 0x001ee2000c101900 */
        /* <DEDUP_REMOVED lines=378> */
[----:B------:R0:W-:Y:S01]  /*30290*/  ST.E desc[UR4][R2.64], R24 ;  /* 0x0000001802007985 */ /* 0x0001e2000c101904 */
[----:B------:R-:W-:-:S02]  /*302a0*/  R2UR UR4, R4 ;  /* 0x00000000040472ca */ /* 0x000fc400000e0000 */
[C---:B------:R-:W-:Y:S01]  /*302b0*/  R2UR UR5, R5.reuse ;  /* 0x00000000050572ca */ /* 0x040fe200000e0000 */
[----:B------:R1:W-:Y:S01]  /*302c0*/  ST.E desc[UR6][R2.64+0x4], R25 ;  /* 0x0000041902007985 */ /* 0x0003e2000c101906 */
[----:B------:R-:W-:Y:S02]  /*302d0*/  R2UR UR6, R4 ;  /* 0x00000000040672ca */ /* 0x000fe400000e0000 */
[----:B------:R-:W-:-:S09]  /*302e0*/  R2UR UR7, R5 ;  /* 0x00000000050772ca */ /* 0x000fd200000e0000 */
        /* <DEDUP_REMOVED lines=765> */
[C---:B------:R-:W-:Y:S01]  /*332c0*/  R2UR UR52, R4.reuse ;  /* 0x00000000043472ca */ /* 0x040fe200000e0000 */
        /* <DEDUP_REMOVED lines=350> */
[----:B------:R-:W-:Y:S02]  /*348b0*/  R2UR UR8, R4 ;  /* 0x00000000040872ca */ /* 0x000fe400000e0000 */
[C---:B------:R-:W-:Y:S01]  /*348c0*/  R2UR UR9, R5.reuse ;  /* 0x00000000050972ca */ /* 0x040fe200000e0000 */
        /* <DEDUP_REMOVED lines=1207> */
[----:B------:R-:W-:-:S13]  /*39440*/  R2UR UR5, R5 ;  /* 0x00000000050572ca */ /* 0x000fda00000e0000 */
        /* <DEDUP_REMOVED lines=2689> */
.L_x_11950:
[----:B------:R-:W-:Y:S05]  /*43c60*/  BSYNC B2 ;  /* 0x0000000000027941 */ /* 0x000fea0003800000 */
.L_x_11949:
        /* <DEDUP_REMOVED lines=9> */
[----:B---3--:R-:W-:Y:S01]  /*43d00*/  PRMT R0, R0, 0x654, R3 ;  /* 0x0000065400007816 */ /* 0x008fe20000000003 */
[----:B------:R-:W-:-:S03]  /*43d10*/  IMAD.MOV.U32 R3, RZ, RZ, 0x0 ;  /* 0x00000000ff037424 */ /* 0x000fc600078e00ff */
[----:B------:R0:W-:Y:S02]  /*43d20*/  SYNCS.ARRIVE.TRANS64.RED.A1T0 RZ, [R0+URZ], RZ ;  /* 0x000000ff00ff79a7 */ /* 0x0001e4000810043f */
[----:B0-----:R-:W-:Y:S05]  /*43d30*/  RET.REL.NODEC R2 `(_ZN7cutlass13device_kernelIN5flash11enable_sm90INS1_16FlashAttnFwdSm90INS1_25CollectiveMainloopFwdSm90ILi2EN4cute5tupleIJNS5_1CILi1EEES8_S8_EEENS6_IJNS7_ILi128EEENS7_ILi96EEENS7_ILi64EEEEEELi256ENS_10bfloat16_tEfNS_4arch4Sm90ELb0ELb1ELb1ELb1ELb1ELb0ELb0ELb1ELb0ELb1ELb1ELb0EEENS1_21CollectiveEpilogueFwdINS6_IJSA_NS7_ILi256EEESB_EEES9_SE_SG_Li256ELb1ELb1ELb1ELb0EEENS1_36VarlenDynamicPersistentTileSchedulerILi128ELi96ELi256ELi128ELb1ELb1ELb1ELb1ELb0ELb1EEEEEEEEEvNT_6ParamsE) ;  /* 0xfffffbc002b07950 */ /* 0x001fea0003c3ffff */
.L_x_11925:
[----:B0-----:R0:W1:Y:S02]  /*43d40*/  SYNCS.PHASECHK.TRANS64.TRYWAIT P0, [R2+URZ], R3 ;  /* 0x00000003020075a7 */ /* 0x001064000800017f */
[----:B-1----:R-:W-:Y:S05]  /*43d50*/  @!P0 NANOSLEEP.SYNCS 0x989680 ;  /* 0x009896800000895d */ /* 0x002fea0003900000 */
[----:B------:R-:W1:Y:S02]  /*43d60*/  @!P0 SYNCS.PHASECHK.TRANS64 P0, [R2+URZ], R3 ;  /* 0x00000003020085a7 */ /* 0x000e64000800007f */
[----:B-1----:R-:W-:Y:S05]  /*43d70*/  @!P0 BRA `(.L_x_11925) ;  /* 0xfffffffc00f08947 */ /* 0x002fea000383ffff */
[----:B------:R-:W-:Y:S05]  /*43d80*/  BRA `(.L_x_11924) ;  /* 0xfffffe28007c7947 */ /* 0x000fea000383ffff */
.L_x_11948:
[----:B0-----:R0:W1:Y:S02]  /*43d90*/  SYNCS.PHASECHK.TRANS64.TRYWAIT P0, [R8+URZ], R9 ;  /* 0x00000009080075a7 */ /* 0x001064000800017f */
[----:B-1----:R-:W-:Y:S05]  /*43da0*/  @!P0 NANOSLEEP.SYNCS 0x989680 ;  /* 0x009896800000895d */ /* 0x002fea0003900000 */
[----:B------:R-:W1:Y:S02]  /*43db0*/  @!P0 SYNCS.PHASECHK.TRANS64 P0, [R8+URZ], R9 ;  /* 0x00000009080085a7 */ /* 0x000e64000800007f */
[----:B-1----:R-:W-:Y:S05]  /*43dc0*/  @!P0 BRA `(.L_x_11948) ;  /* 0xfffffffc00f08947 */ /* 0x002fea000383ffff */
[----:B------:R-:W-:Y:S05]  /*43dd0*/  BRA `(.L_x_11947) ;  /* 0xfffffe7800387947 */ /* 0x000fea000383ffff */
.L_x_11951:
        /* <DEDUP_REMOVED lines=10> */
.L_x_15773:


//--------------------- .text._ZN7cutlass13device_kernelIN5flash11enable_sm90INS1_16FlashAttnFwdSm90INS1_25CollectiveMainloopFwdSm90ILi2EN4cute5tupleIJNS5_1CILi1EEES8_S8_EEENS6_IJNS7_ILi128EEENS7_ILi96EEENS7_ILi64EEEEEELi256ENS_10bfloat16_tEfNS_4arch4Sm90ELb0ELb1ELb1ELb1ELb1ELb1ELb0ELb1ELb0ELb1ELb1ELb0EEENS1_21CollectiveEpilogueFwdINS6_IJSA_NS7_ILi256EEESB_EEES9_SE_SG_Li256ELb1ELb1ELb1ELb0EEENS1_36VarlenDynamicPersistentTileSchedulerILi128ELi96ELi256ELi128ELb1ELb1ELb1ELb1ELb0ELb1EEEEEEEEEvNT_6ParamsE --------------------------
	.section	.text._ZN7cutlass13device_kernelIN5flash11enable_sm90INS1_16FlashAttnFwdSm90INS1_25CollectiveMainloopFwdSm90ILi2EN4cute5tupleIJNS5_1CILi1EEES8_S8_EEENS6_IJNS7_ILi128EEENS7_ILi96EEENS7_ILi64EEEEEELi256ENS_10bfloat16_tEfNS_4arch4Sm90ELb0ELb1ELb1ELb1ELb1ELb1ELb0ELb1ELb0ELb1ELb1ELb0EEENS1_21CollectiveEpilogueFwdINS6_IJSA_NS7_ILi256EEESB_EEES9_SE_SG_Li256ELb1ELb1ELb1ELb0EEENS1_36VarlenDynamicPersistentTileSchedulerILi128ELi96ELi256ELi128ELb1ELb1ELb1ELb1ELb0ELb1EEEEEEEEEvNT_6ParamsE,"ax",@progbits
	.align	128
.text._ZN7cutlass13device_kernelIN5flash11enable_sm90INS1_16FlashAttnFwdSm90INS1_25CollectiveMainloopFwdSm90ILi2EN4cute5tupleIJNS5_1CILi1EEES8_S8_EEENS6_IJNS7_ILi128EEENS7_ILi96EEENS7_ILi64EEEEEELi256ENS_10bfloat16_tEfNS_4arch4Sm90ELb0ELb1ELb1ELb1ELb1ELb1ELb0ELb1ELb0ELb1ELb1ELb0EEENS1_21CollectiveEpilogueFwdINS6_IJSA_NS7_ILi256EEESB_EEES9_SE_SG_Li256ELb1ELb1ELb1ELb0EEENS1_36VarlenDynamicPersistentTileSchedulerILi128ELi96ELi256ELi128ELb1ELb1ELb1ELb1ELb0ELb1EEEEEEEEEvNT_6ParamsE:
        .type           _ZN7cutlass13device_kernelIN5flash11enable_sm90INS1_16FlashAttnFwdSm90INS1_25CollectiveMainloopFwdSm90ILi2EN4cute5tupleIJNS5_1CILi1EEES8_S8_EEENS6_IJNS7_ILi128EEENS7_ILi96EEENS7_ILi64EEEEEELi256ENS_10bfloat16_tEfNS_4arch4Sm90ELb0ELb1ELb1ELb1ELb1ELb1ELb0ELb1ELb0ELb1ELb1ELb0EEENS1_21CollectiveEpilogueFwdINS6_IJSA_NS7_ILi256EEESB_EEES9_SE_SG_Li256ELb1ELb1ELb1ELb0EEENS1_36VarlenDynamicPersistentTileSchedulerILi128ELi96ELi256ELi128ELb1ELb1ELb1ELb1ELb0ELb1EEEEEEEEEvNT_6ParamsE,@function
        .size           _ZN7cutlass13device_kernelIN5flash11enable_sm90INS1_16FlashAttnFwdSm90INS1_25CollectiveMainloopFwdSm90ILi2EN4cute5tupleIJNS5_1CILi1EEES8_S8_EEENS6_IJNS7_ILi128EEENS7_ILi96EEENS7_ILi64EEEEEELi256ENS_10bfloat16_tEfNS_4arch4Sm90ELb0ELb1ELb1ELb1ELb1ELb1ELb0ELb1ELb0ELb1ELb1ELb0EEENS1_21CollectiveEpilogueFwdINS6_IJSA_NS7_ILi256EEESB_EEES9_SE_SG_Li256ELb1ELb1ELb1ELb0EEENS1_36VarlenDynamicPersistentTileSchedulerILi128ELi96ELi256ELi128ELb1ELb1ELb1ELb1ELb0ELb1EEEEEEEEEvNT_6ParamsE,(.L_x_15775 - _ZN7cutlass13device_kernelIN5flash11enable_sm90INS1_16FlashAttnFwdSm90INS1_25CollectiveMainloopFwdSm90ILi2EN4cute5tupleIJNS5_1CILi1EEES8_S8_EEENS6_IJNS7_ILi128EEENS7_ILi96EEENS7_ILi64EEEEEELi256ENS_10bfloat16_tEfNS_4arch4Sm90ELb0ELb1ELb1ELb1ELb1ELb1ELb0ELb1ELb0ELb1ELb1ELb0EEENS1_21CollectiveEpilogueFwdINS6_IJSA_NS7_ILi256EEESB_EEES9_SE_SG_Li256ELb1ELb1ELb1ELb0EEENS1_36VarlenDynamicPersistentTileSchedulerILi128ELi96ELi256ELi128ELb1ELb1ELb1ELb1ELb0ELb1EEEEEEEEEvNT_6ParamsE)
        .other          _ZN7cutlass13device_kernelIN5flash11enable_sm90INS1_16FlashAttnFwdSm90INS1_25CollectiveMainloopFwdSm90ILi2EN4cute5tupleIJNS5_1CILi1EEES8_S8_EEENS6_IJNS7_ILi128EEENS7_ILi96EEENS7_ILi64EEEEEELi256ENS_10bfloat16_tEfNS_4arch4Sm90ELb0ELb1ELb1ELb1ELb1ELb1ELb0ELb1ELb0ELb1ELb1ELb0EEENS1_21CollectiveEpilogueFwdINS6_IJSA_NS7_ILi256EEESB_EEES9_SE_SG_Li256ELb1ELb1ELb1ELb0EEENS1_36VarlenDynamicPersistentTileSchedulerILi128ELi96ELi256ELi128ELb1ELb1ELb1ELb1ELb0ELb1EEEEEEEEEvNT_6ParamsE,@"STO_CUDA_ENTRY STV_DEFAULT"
_ZN7cutlass13device_kernelIN5flash11enable_sm90INS1_16FlashAttnFwdSm90INS1_25CollectiveMainloopFwdSm90ILi2EN4cute5tupleIJNS5_1CILi1EEES8_S8_EEENS6_IJNS7_ILi128EEENS7_ILi96EEENS7_ILi64EEEEEELi256ENS_10bfloat16_tEfNS_4arch4Sm90ELb0ELb1ELb1ELb1ELb1ELb1ELb0ELb1ELb0ELb1ELb1ELb0EEENS1_21CollectiveEpilogueFwdINS6_IJSA_NS7_ILi256EEESB_EEES9_SE_SG_Li256ELb1ELb1ELb1ELb0EEENS1_36VarlenDynamicPersistentTileSchedulerILi128ELi96ELi256ELi128ELb1ELb1ELb1ELb1ELb0ELb1EEEEEEEEEvNT_6ParamsE:
        /* <DEDUP_REMOVED lines=23> */
.L_x_11953:
[----:B------:R-:W-:Y:S05]  /*0170*/  BSYNC B0 ;  /* 0x0000000000007941 */ /* 0x000fea0003800000 */
.L_x_11952:
        /* <DEDUP_REMOVED lines=41> */
.L_x_11954:
        /* <DEDUP_REMOVED lines=22> */
.L_x_11955:
        /* <DEDUP_REMOVED lines=18> */
.L_x_11956:
        /* <DEDUP_REMOVED lines=22> */
.L_x_11957:
        /* <DEDUP_REMOVED lines=22> */
.L_x_11958:
        /* <DEDUP_REMOVED lines=8> */
.L_x_11961:
[----:B------:R-:W-:-:S08]  /*09d0*/  NOP ;  /* 0x0000000000007918 */ /* 0x000fd00000000000 */
[----:B------:R-:W0:Y:S02]  /*09e0*/  USETMAXREG.TRY_ALLOC.CTAPOOL UP0, 0xe8 ;  /* 0x000000e8000079c8 */ /* 0x000e240008000600 */
[----:B0-----:R-:W-:-:S13]  /*09f0*/  PLOP3.LUT P0, PT, PT, PT, UP0, 0x80, 0x0 ;  /* 0x000000000000781c */ /* 0x001fda0003f0f008 */
[----:B------:R-:W-:Y:S05]  /*0a00*/  @!P0 BRA `(.L_x_11961) ;  /* 0xfffffffc00f08947 */ /* 0x000fea000383ffff */
[----:B------:R-:W0:Y:S01]  /*0a10*/  S2R R0, SR_TID.X ;  /* 0x0000000000007919 */ /* 0x000e220000002100 */
[----:B------:R-:W1:Y:S01]  /*0a20*/  S2UR UR4, SR_CgaCtaId ;  /* 0x00000000000479c3 */ /* 0x000e620000008800 */
[----:B------:R-:W-:-:S07]  /*0a30*/  MOV R2, 0x400 ;  /* 0x0000040000027802 */ /* 0x000fce0000000f00 */
[----:B------:R-:W-:Y:S06]  /*0a40*/  BAR.ARV 0x8, 0x180 ;  /* 0x0206000000007b1d */ /* 0x000fec0000002000 */
[----:B------:R-:W-:Y:S04]  /*0a50*/  STL.64 [R1+0x1c0], RZ ;  /* 0x0001c0ff01007387 */ /* 0x000fe80000100a00 */
[----:B------:R-:W-:Y:S01]  /*0a60*/  STL [R1+0x1c8], RZ ;  /* 0x0001c8ff01007387 */ /* 0x000fe20000100800 */
[----:B-1----:R-:W-:Y:S01]  /*0a70*/  IMAD.U32 R27, RZ, RZ, UR4 ;  /* 0x00000004ff1b7e24 */ /* 0x002fe2000f8e00ff */
[----:B------:R-:W-:-:S04]  /*0a80*/  ULDC UR4, c[0x0][0xc3c] ;  /* 0x00030f0000047ab9 */ /* 0x000fc80000000800 */
[----:B------:R-:W-:Y:S02]  /*0a90*/  LEA R2, R27, R2, 0x18 ;  /* 0x000000021b027211 */ /* 0x000fe400078ec0ff */
[----:B0-----:R-:W-:-:S04]  /*0aa0*/  SHF.R.U32.HI R0, RZ, 0x7, R0 ;  /* 0x00000007ff007819 */ /* 0x001fc80000011600 */
[----:B------:R-:W-:-:S13]  /*0ab0*/  ISETP.NE.AND P0, PT, R0, 0x1, PT ;  /* 0x000000010000780c */ /* 0x000fda0003f05270 */
[----:B------:R-:W-:Y:S08]  /*0ac0*/  @!P0 BAR.ARV 0x9, 0x100 ;  /* 0x0244000000008b1d */ /* 0x000ff00000002000 */
[----:B------:R-:W-:Y:S06]  /*0ad0*/  BAR.SYNC.DEFER_BLOCKING 0x5, 0x180 ;  /* 0x0146000000007b1d */ /* 0x000fec0000010000 */
[----:B------:R-:W0:Y:S02]  /*0ae0*/  LDS.128 R100, [R2+0x228d0] ;  /* 0x0228d00002647984 */ /* 0x000e240000000c00 */
[----:B------:R-:W-:Y:S06]  /*0af0*/  BAR.ARV 0x4, 0x180 ;  /* 0x0106000000007b1d */ /* 0x000fec0000002000 */
[----:B0-----:R-:W-:-:S13]  /*0b00*/  ISETP.GE.AND P0, PT, R103, UR4, PT ;  /* 0x0000000467007c0c */ /* 0x001fda000bf06270 */
[----:B------:R-:W-:Y:S05]  /*0b10*/  @P0 BRA `(.L_x_11962) ;  /* 0x000002d800f40947 */ /* 0x000fea0003800000 */
[----:B------:R-:W0:Y:S01]  /*0b20*/  S2R R0, SR_TID.X ;  /* 0x0000000000007919 */ /* 0x000e220000002100 */
[----:B------:R-:W-:Y:S01]  /*0b30*/  IMAD.MOV.U32 R152, RZ, RZ, RZ ;  /* 0x000000ffff987224 */ /* 0x000fe200078e00ff */
[----:B------:R-:W-:Y:S01]  /*0b40*/  UMOV UR37, URZ ;  /* 0x0000003f00257c82 */ /* 0x000fe20008000000 */
[----:B------:R-:W-:Y:S02]  /*0b50*/  IMAD.MOV.U32 R185, RZ, RZ, RZ ;  /* 0x000000ffffb97224 */ /* 0x000fe400078e00ff */
[----:B0-----:R-:W-:-:S05]  /*0b60*/  VIADD R205, R0, 0xffffff80 ;  /* 0xffffff8000cd7836 */ /* 0x001fca0000000000 */
[----:B------:R-:W-:-:S04]  /*0b70*/  SHF.R.S32.HI R0, RZ, 0x1f, R205 ;  /* 0x0000001fff007819 */ /* 0x000fc800000114cd */
[CC--:B------:R-:W-:Y:S02]  /*0b80*/  LEA.HI R3, R0.reuse, R205.reuse, RZ, 0x7 ;  /* 0x000000cd00037211 */ /* 0x0c0fe400078f38ff */
[----:B------:R-:W-:Y:S02]  /*0b90*/  LEA.HI R8, R0, R205, RZ, 0x4 ;  /* 0x000000cd00087211 */ /* 0x000fe400078f20ff */
[----:B------:R-:W-:Y:S02]  /*0ba0*/  LOP3.LUT R4, R3, 0xffffff80, RZ, 0xc0, !PT ;  /* 0xffffff8003047812 */ /* 0x000fe400078ec0ff */
[----:B------:R-:W-:Y:S02]  /*0bb0*/  SHF.R.S32.HI R12, RZ, 0x7, R3 ;  /* 0x00000007ff0c7819 */ /* 0x000fe40000011403 */
[----:B------:R-:W-:Y:S01]  /*0bc0*/  SHF.R.S32.HI R9, RZ, 0x4, R8 ;  /* 0x00000004ff097819 */ /* 0x000fe20000011408 */
[----:B------:R-:W-:Y:S01]  /*0bd0*/  IMAD.IADD R11, R205, 0x1, -R4 ;  /* 0x00000001cd0b7824 */ /* 0x000fe200078e0a04 */
[----:B------:R-:W-:-:S02]  /*0be0*/  LEA.HI R3, R3, R12, RZ, 0x1 ;  /* 0x0000000c03037211 */ /* 0x000fc400078f08ff */
[----:B------:R-:W-:Y:S02]  /*0bf0*/  LEA.HI R10, R8, R9, RZ, 0x1 ;  /* 0x00000009080a7211 */ /* 0x000fe400078f08ff */
[----:B------:R-:W-:Y:S01]  /*0c00*/  SHF.R.S32.HI R4, RZ, 0x1f, R11 ;  /* 0x0000001fff047819 */ /* 0x000fe2000001140b */
[----:B------:R-:W-:Y:S01]  /*0c10*/  STL [R1+0x428], R11 ;  /* 0x0004280b01007387 */ /* 0x000fe20000100800 */
        /* <DEDUP_REMOVED lines=9> */
[----:B------:R-:W-:Y:S02]  /*0cb0*/  LOP3.LUT R7, R7, 0xfffffff8, RZ, 0xc0, !PT ;  /* 0xfffffff807077812 */ /* 0x000fe400078ec0ff */
[----:B------:R-:W-:Y:S01]  /*0cc0*/  LOP3.LUT R8, R8, 0x3fffff0, RZ, 0xc0, !PT ;  /* 0x03fffff008087812 */ /* 0x000fe200078ec0ff */
[----:B------:R-:W-:Y:S01]  /*0cd0*/  IMAD.IADD R10, R9, 0x1, -R10 ;  /* 0x00000001090a7824 */ /* 0x000fe200078e0a0a */
[-C--:B------:R-:W-:Y:S01]  /*0ce0*/  LEA.HI R188, R0, R205.reuse, RZ, 0x5 ;  /* 0x000000cd00bc7211 */ /* 0x080fe200078f28ff */
[----:B------:R-:W-:Y:S01]  /*0cf0*/  IMAD.IADD R7, R6, 0x1, -R7 ;  /* 0x0000000106077824 */ /* 0x000fe200078e0a07 */
[----:B------:R-:W-:-:S02]  /*0d00*/  LEA.HI R6, R0, R205, RZ, 0x2 ;  /* 0x000000cd00067211 */ /* 0x000fc400078f10ff */
[----:B------:R-:W-:Y:S01]  /*0d10*/  LEA.HI R9, R0, R205, RZ, 0x3 ;  /* 0x000000cd00097211 */ /* 0x000fe200078f18ff */
[----:B------:R-:W-:Y:S01]  /*0d20*/  IMAD R4, R4, 0x10, R7 ;  /* 0x0000001004047824 */ /* 0x000fe200078e0207 */
[----:B------:R-:W-:Y:S01]  /*0d30*/  SHF.R.S32.HI R18, RZ, 0x2, R6 ;  /* 0x00000002ff127819 */ /* 0x000fe20000011406 */
[----:B------:R-:W-:Y:S01]  /*0d40*/  IMAD.IADD R7, R205, 0x1, -R8 ;  /* 0x00000001cd077824 */ /* 0x000fe200078e0a08 */
[----:B------:R-:W-:Y:S01]  /*0d50*/  LOP3.LUT R0, R6, 0xfffffffc, RZ, 0xc0, !PT ;  /* 0xfffffffc06007812 */ /* 0x000fe200078ec0ff */
[----:B------:R-:W-:Y:S01]  /*0d60*/  IMAD R196, R3, 0x40, R4 ;  /* 0x0000004003c47824 */ /* 0x000fe200078e0204 */
[----:B------:R-:W-:Y:S01]  /*0d70*/  SHF.R.S32.HI R3, RZ, 0x1f, R6 ;  /* 0x0000001fff037819 */ /* 0x000fe20000011406 */
[----:B------:R-:W-:Y:S01]  /*0d80*/  VIADD R13, R18, 0x40 ;  /* 0x00000040120d7836 */ /* 0x000fe20000000000 */
[----:B------:R-:W-:Y:S01]  /*0d90*/  LOP3.LUT R8, R9, 0xfffffff8, RZ, 0xc0, !PT ;  /* 0xfffffff809087812 */ /* 0x000fe200078ec0ff */
[----:B------:R-:W-:Y:S01]  /*0da0*/  IMAD.IADD R12, R205, 0x1, -R0 ;  /* 0x00000001cd0c7824 */ /* 0x000fe200078e0a00 */
[----:B------:R-:W-:Y:S01]  /*0db0*/  LEA.HI R3, R3, R18, RZ, 0x3 ;  /* 0x0000001203037211 */ /* 0x000fe200078f18ff */
[----:B------:R-:W-:Y:S01]  /*0dc0*/  IMAD.SHL.U32 R195, R13, 0x40, RZ ;  /* 0x000000400dc37824 */ /* 0x000fe200078e00ff */
[----:B------:R-:W-:Y:S01]  /*0dd0*/  SHF.R.S32.HI R4, RZ, 0x3, R9 ;  /* 0x00000003ff047819 */ /* 0x000fe20000011409 */
[----:B------:R-:W-:Y:S01]  /*0de0*/  IMAD.IADD R205, R205, 0x1, -R8 ;  /* 0x00000001cdcd7824 */ /* 0x000fe200078e0a08 */
[----:B------:R-:W-:Y:S01]  /*0df0*/  SHF.R.S32.HI R4, RZ, 0x1f, R13 ;  /* 0x0000001fff047819 */ /* 0x000fe2000001140d */
[----:B------:R-:W-:Y:S01]  /*0e00*/  IMAD.SHL.U32 R22, R12, 0x4, RZ ;  /* 0x000000040c167824 */ /* 0x000fe200078e00ff */
[----:B------:R-:W-:Y:S01]  /*0e10*/  LOP3.LUT R3, R3, 0xfffffff8, RZ, 0xc0, !PT ;  /* 0xfffffff803037812 */ /* 0x000fe200078ec0ff */
[----:B------:R-:W-:Y:S01]  /*0e20*/  IMAD.SHL.U32 R187, R205, 0x8, RZ ;  /* 0x00000008cdbb7824 */ /* 0x000fe200078e00ff */
[----:B------:R-:W-:Y:S01]  /*0e30*/  SHF.R.S32.HI R188, RZ, 0x5, R188 ;  /* 0x00000005ffbc7819 */ /* 0x000fe200000114bc */
[----:B------:R-:W-:Y:S01]  /*0e40*/  VIADD R186, R22, 0x10 ;  /* 0x0000001016ba7836 */ /* 0x000fe20000000000 */
[----:B------:R-:W-:Y:S01]  /*0e50*/  LEA.HI R0, R12, R12, RZ, 0x1 ;  /* 0x0000000c0c007211 */ /* 0x000fe200078f08ff */
[----:B------:R-:W-:Y:S01]  /*0e60*/  IMAD.IADD R3, R18, 0x1, -R3 ;  /* 0x0000000112037824 */ /* 0x000fe200078e0a03 */
[----:B------:R-:W-:Y:S01]  /*0e70*/  LEA.HI R4, R4, R13, RZ, 0x3 ;  /* 0x0000000d04047211 */ /* 0x000fe200078f18ff */
[----:B------:R-:W-:Y:S01]  /*0e80*/  IMAD R7, R188, 0x10, R7 ;  /* 0x00000010bc077824 */ /* 0x000fe200078e0207 */
[----:B------:R-:W-:Y:S01]  /*0e90*/  LOP3.LUT R0, R0, 0x1ffffffe, RZ, 0xc0, !PT ;  /* 0x1ffffffe00007812 */ /* 0x000fe200078ec0ff */
[----:B------:R-:W-:Y:S01]  /*0ea0*/  IMAD.SHL.U32 R16, R12, 0x8, RZ ;  /* 0x000000080c107824 */ /* 0x000fe200078e00ff */
[----:B------:R-:W-:Y:S01]  /*0eb0*/  LOP3.LUT R195, R195, 0x1c0, RZ, 0xc0, !PT ;  /* 0x000001c0c3c37812 */ /* 0x000fe200078ec0ff */
[----:B------:R-:W-:Y:S01]  /*0ec0*/  IMAD.SHL.U32 R4, R4, 0x40, RZ ;  /* 0x0000004004047824 */ /* 0x000fe200078e00ff */
[----:B------:R0:W-:Y:S01]  /*0ed0*/  STL [R1+0x41c], R3 ;  /* 0x00041c0301007387 */ /* 0x0001e20000100800 */
[----:B------:R-:W-:Y:S01]  /*0ee0*/  IMAD R10, R7, 0x8, R10 ;  /* 0x00000008070a7824 */ /* 0x000fe200078e020a */
[----:B------:R-:W-:Y:S01]  /*0ef0*/  SHF.R.S32.HI R7, RZ, 0x1f, R186 ;  /* 0x0000001fff077819 */ /* 0x000fe200000114ba */
[C---:B------:R-:W-:Y:S01]  /*0f00*/  VIADD R202, R187.reuse, 0xc0 ;  /* 0x000000c0bbca7836 */ /* 0x040fe20000000000 */
[----:B------:R-:W-:Y:S01]  /*0f10*/  SHF.R.U32.HI R6, RZ, 0x3, R195 ;  /* 0x00000003ff067819 */ /* 0x000fe200000116c3 */
[----:B------:R-:W-:Y:S01]  /*0f20*/  VIADD R200, R187, 0x80 ;  /* 0x00000080bbc87836 */ /* 0x000fe20000000000 */
[----:B------:R-:W-:Y:S01]  /*0f30*/  LOP3.LUT R199, R4, 0xfffffe00, RZ, 0xc0, !PT ;  /* 0xfffffe0004c77812 */ /* 0x000fe200078ec0ff */
[----:B------:R1:W-:Y:S01]  /*0f40*/  STL [R1+0x424], R7 ;  /* 0x0004240701007387 */ /* 0x0003e20000100800 */
[----:B------:R-:W-:Y:S01]  /*0f50*/  LOP3.LUT R5, R5, 0x7ffffffc, RZ, 0xc0, !PT ;  /* 0x7ffffffc05057812 */ /* 0x000fe200078ec0ff */
[----:B------:R-:W-:Y:S01]  /*0f60*/  VIADD R201, R187, 0x40 ;  /* 0x00000040bbc97836 */ /* 0x000fe20000000000 */
[----:B0-----:R-:W-:Y:S01]  /*0f70*/  SHF.R.S32.HI R3, RZ, 0x1f, R187 ;  /* 0x0000001fff037819 */ /* 0x001fe200000114bb */
[----:B------:R-:W-:Y:S01]  /*0f80*/  IMAD.IADD R3, R12, 0x1, -R0 ;  /* 0x000000010c037824 */ /* 0x000fe200078e0a00 */
[----:B------:R-:W-:Y:S01]  /*0f90*/  LOP3.LUT R0, R195, 0x38, R16, 0xf8, !PT ;  /* 0x00000038c3007812 */ /* 0x000fe200078ef810 */
[----:B------:R-:W-:Y:S01]  /*0fa0*/  IMAD.IADD R5, R11, 0x1, -R5 ;  /* 0x000000010b057824 */ /* 0x000fe200078e0a05 */
[----:B------:R-:W-:Y:S01]  /*0fb0*/  STL [R1+0x420], R12 ;  /* 0x0004200c01007387 */ /* 0x000fe20000100800 */
[----:B------:R-:W-:Y:S01]  /*0fc0*/  SHF.R.S32.HI R4, RZ, 0x1f, R200 ;  /* 0x0000001fff047819 */ /* 0x000fe200000114c8 */
[----:B------:R-:W-:Y:S01]  /*0fd0*/  IMAD.SHL.U32 R4, R10, 0x8, RZ ;  /* 0x000000080a047824 */ /* 0x000fe200078e00ff */
[----:B-1----:R-:W-:Y:S01]  /*0fe0*/  LOP3.LUT R7, R199, R0, R6, 0xf6, !PT ;  /* 0x00000000c7077212 */ /* 0x002fe200078ef606 */
[----:B------:R-:W-:Y:S01]  /*0ff0*/  IMAD.SHL.U32 R197, R5, 0x2, RZ ;  /* 0x0000000205c57824 */ /* 0x000fe200078e00ff */
[----:B------:R-:W-:Y:S01]  /*1000*/  SHF.R.S32.HI R5, RZ, 0x1f, R202 ;  /* 0x0000001fff057819 */ /* 0x000fe200000114ca */
[----:B------:R-:W-:Y:S01]  /*1010*/  VIADD R19, R16, 0x20 ;  /* 0x0000002010137836 */ /* 0x000fe20000000000 */
[----:B------:R-:W-:Y:S01]  /*1020*/  SHF.R.S32.HI R8, RZ, 0x1f, R201 ;  /* 0x0000001fff087819 */ /* 0x000fe200000114c9 */
[----:B------:R-:W-:Y:S01]  /*1030*/  IMAD R0, R7, 0x2, R2 ;  /* 0x0000000207007824 */ /* 0x000fe200078e0202 */
[----:B------:R-:W-:Y:S01]  /*1040*/  STL [R1+0x438], R4 ;  /* 0x0004380401007387 */ /* 0x000fe20000100800 */
        /* <DEDUP_REMOVED lines=10> */
[C---:B------:R-:W-:Y:S02]  /*10f0*/  VIADD R213, R197.reuse, 0xe8 ;  /* 0x000000e8c5d57836 */ /* 0x040fe40000000000 */
[C---:B0-----:R-:W-:Y:S02]  /*1100*/  VIADD R0, R197.reuse, 0x60 ;  /* 0x00000060c5007836 */ /* 0x041fe40000000000 */
        /* <DEDUP_REMOVED lines=43> */
[----:B------:R-:W-:Y:S01]  /*13c0*/  VIADD R211, R197, 0xf8 ;  /* 0x000000f8c5d37836 */ /* 0x000fe20000000000 */
        /* <DEDUP_REMOVED lines=8> */
[----:B0-----:R-:W-:-:S07]  /*1450*/  SHF.R.S32.HI R4, RZ, 0x1f, R211 ;  /* 0x0000001fff047819 */ /* 0x001fce00000114d3 */
.L_x_12210:
[----:B------:R-:W-:Y:S05]  /*1460*/  YIELD ;  /* 0x0000000000007946 */ /* 0x000fea0003800000 */
[----:B------:R-:W-:Y:S01]  /*1470*/  ULDC.64 UR4, c[0x0][0xa28] ;  /* 0x00028a0000047ab9 */ /* 0x000fe20000000a00 */
[----:B-12-4-:R-:W0:Y:S01]  /*1480*/  LDC.64 R4, c[0x0][0xa08] ;  /* 0x00028200ff047b82 */ /* 0x016e220000000a00 */
[----:B------:R-:W-:Y:S01]  /*1490*/  ISETP.NE.U32.AND P1, PT, RZ, UR4, PT ;  /* 0x00000004ff007c0c */ /* 0x000fe2000bf25070 */
[----:B---3--:R-:W-:Y:S02]  /*14a0*/  IMAD.MOV.U32 R10, RZ, RZ, RZ ;  /* 0x000000ffff0a7224 */ /* 0x008fe400078e00ff */
[----:B------:R-:W-:Y:S01]  /*14b0*/  IMAD.MOV.U32 R32, RZ, RZ, RZ ;  /* 0x000000ffff207224 */ /* 0x000fe200078e00ff */
[----:B------:R-:W-:Y:S01]  /*14c0*/  ISETP.NE.AND.EX P1, PT, RZ, UR5, PT, P1 ;  /* 0x00000005ff007c0c */ /* 0x000fe2000bf25310 */
[----:B------:R-:W-:-:S02]  /*14d0*/  ULDC.64 UR4, c[0x0][0xa18] ;  /* 0x0002860000047ab9 */ /* 0x000fc40000000a00 */
        /* <DEDUP_REMOVED lines=25> */
[----:B--2---:R-:W-:Y:S06]  /*1670*/  @P2 BRA `(.L_x_11963) ;  /* 0x0000000000242947 */ /* 0x004fec0003800000 */
        /* <DEDUP_REMOVED lines=9> */
.L_x_11963:
[----:B------:R-:W-:Y:S01]  /*1710*/  ULDC.64 UR4, c[0x0][0xa20] ;  /* 0x0002880000047ab9 */ /* 0x000fe20000000a00 */
[C---:B------:R-:W-:Y:S01]  /*1720*/  LOP3.LUT R3, R102.reuse, 0xff000000, RZ, 0xc0, !PT ;  /* 0xff00000066037812 */ /* 0x040fe200078ec0ff */
[----:B------:R-:W-:Y:S01]  /*1730*/  IMAD.MOV.U32 R208, RZ, RZ, R103 ;  /* 0x000000ffffd07224 */ /* 0x000fe200078e0067 */
[----:B------:R-:W-:Y:S02]  /*1740*/  ISETP.NE.U32.AND P1, PT, RZ, UR4, PT ;  /* 0x00000004ff007c0c */ /* 0x000fe4000bf25070 */
[C---:B------:R-:W-:Y:S02]  /*1750*/  LOP3.LUT R0, R102.reuse, 0xff0000, RZ, 0xc0, !PT ;  /* 0x00ff000066007812 */ /* 0x040fe400078ec0ff */
[----:B------:R-:W-:Y:S02]  /*1760*/  ISETP.NE.AND.EX P1, PT, RZ, UR5, PT, P1 ;  /* 0x00000005ff007c0c */ /* 0x000fe4000bf25310 */
[----:B------:R-:W-:Y:S02]  /*1770*/  SHF.R.U32.HI R3, RZ, 0x8, R3 ;  /* 0x00000008ff037819 */ /* 0x000fe40000011603 */
[----:B------:R-:W-:-:S02]  /*1780*/  LOP3.LUT R153, R102, 0xffff, RZ, 0xc0, !PT ;  /* 0x0000ffff66997812 */ /* 0x000fc400078ec0ff */
[----:B------:R-:W-:-:S07]  /*1790*/  LEA.HI R204, R0, R3, RZ, 0x10 ;  /* 0x0000000300cc7211 */ /* 0x000fce00078f80ff */
[----:B------:R-:W-:Y:S05]  /*17a0*/  @!P1 BRA `(.L_x_11964) ;  /* 0x0000000000109947 */ /* 0x000fea0003800000 */
[----:B------:R-:W0:Y:S02]  /*17b0*/  LDC.64 R4, c[0x0][0xa20] ;  /* 0x00028800ff047b82 */ /* 0x000e240000000a00 */
[----:B0-----:R-:W-:-:S05]  /*17c0*/  IMAD.WIDE R4, R103, 0x4, R4 ;  /* 0x0000000467047825 */ /* 0x001fca00078e0204 */
[----:B------:R0:W5:Y:S01]  /*17d0*/  LDG.E R33, desc[UR42][R4.64] ;  /* 0x0000002a04217981 */ /* 0x000162000c1e1900 */
[----:B------:R-:W-:Y:S05]  /*17e0*/  BRA `(.L_x_11965) ;  /* 0x0000000000107947 */ /* 0x000fea0003800000 */
.L_x_11964:
[----:B------:R-:W-:Y:S05]  /*17f0*/  @!P0 BRA `(.L_x_11965) ;  /* 0x00000000000c8947 */ /* 0x000fea0003800000 */
[----:B------:R-:W2:Y:S04]  /*1800*/  LDG.E R0, desc[UR42][R4.64] ;  /* 0x0000002a04007981 */ /* 0x000ea8000c1e1900 */
[----:B------:R-:W2:Y:S02]  /*1810*/  LDG.E R33, desc[UR42][R4.64+0x4] ;  /* 0x0000042a04217981 */ /* 0x000ea4000c1e1900 */
[----:B--2---:R-:W-:-:S07]  /*1820*/  IMAD.IADD R33, R33, 0x1, -R0 ;  /* 0x0000000121217824 */ /* 0x004fce00078e0a00 */
.L_x_11965:
[----:B------:R-:W-:Y:S01]  /*1830*/  ULDC.64 UR4, c[0x0][0xa10] ;  /* 0x0002840000047ab9 */ /* 0x000fe20000000a00 */
[----:B0-----:R-:W0:Y:S01]  /*1840*/  LDC R4, c[0x0][0x448] ;  /* 0x00011200ff047b82 */ /* 0x001e220000000800 */
[----:B------:R-:W-:-:S04]  /*1850*/  ISETP.NE.U32.AND P0, PT, RZ, UR4, PT ;  /* 0x00000004ff007c0c */ /* 0x000fc8000bf05070 */
[----:B------:R-:W-:Y:S01]  /*1860*/  ISETP.NE.AND.EX P0, PT, RZ, UR5, PT, P0 ;  /* 0x00000005ff007c0c */ /* 0x000fe2000bf05300 */
[----:B------:R-:W-:Y:S02]  /*1870*/  ULDC.64 UR4, c[0x0][0xa30] ;  /* 0x00028c0000047ab9 */ /* 0x000fe40000000a00 */
[----:B------:R-:W-:-:S04]  /*1880*/  ISETP.NE.U32.AND P1, PT, RZ, UR4, PT ;  /* 0x00000004ff007c0c */ /* 0x000fc8000bf25070 */
[----:B------:R-:W-:-:S06]  /*1890*/  ISETP.NE.AND.EX P1, PT, RZ, UR5, PT, P1 ;  /* 0x00000005ff007c0c */ /* 0x000fcc000bf25310 */
[----:B------:R-:W1:Y:S08]  /*18a0*/  @P0 LDC.64 R6, c[0x0][0xa10] ;  /* 0x00028400ff060b82 */ /* 0x000e700000000a00 */
[----:B------:R-:W2:Y:S01]  /*18b0*/  @P1 LDC.64 R8, c[0x0][0xa30] ;  /* 0x00028c00ff081b82 */ /* 0x000ea20000000a00 */
[----:B-1----:R-:W-:-:S05]  /*18c0*/  @P0 IMAD.WIDE R6, R103, 0x4, R6 ;  /* 0x0000000467060825 */ /* 0x002fca00078e0206 */
[----:B------:R-:W3:Y:S04]  /*18d0*/  @P0 LDG.E R0, desc[UR42][R6.64] ;  /* 0x0000002a06000981 */ /* 0x000ee8000c1e1900 */
[----:B------:R-:W3:Y:S01]  /*18e0*/  @P0 LDG.E R3, desc[UR42][R6.64+0x4] ;  /* 0x0000042a06030981 */ /* 0x000ee2000c1e1900 */
[----:B-----5:R-:W-:Y:S02]  /*18f0*/  IMAD.MOV.U32 R44, RZ, RZ, R33 ;  /* 0x000000ffff2c7224 */ /* 0x020fe400078e0021 */
[----:B--2---:R-:W-:-:S05]  /*1900*/  @P1 IMAD.WIDE R8, R103, 0x4, R8 ;  /* 0x0000000467081825 */ /* 0x004fca00078e0208 */
[----:B------:R1:W5:Y:S01]  /*1910*/  @P1 LDG.E R44, desc[UR42][R8.64] ;  /* 0x0000002a082c1981 */ /* 0x000362000c1e1900 */
[----:B0-----:R-:W-:Y:S01]  /*1920*/  ISETP.NE.AND P1, PT, R4, 0x1, PT ;  /* 0x000000010400780c */ /* 0x001fe20003f25270 */
[----:B------:R-:W-:Y:S01]  /*1930*/  IMAD.SHL.U32 R203, R101, 0x80, RZ ;  /* 0x0000008065cb7824 */ /* 0x000fe200078e00ff */
[----:B------:R-:W0:Y:S01]  /*1940*/  LDC.64 R4, c[0x0][0x9e0] ;  /* 0x00027800ff047b82 */ /* 0x000e220000000a00 */
[----:B------:R-:W-:-:S10]  /*1950*/  IMAD.IADD R13, R33, 0x1, -R10 ;  /* 0x00000001210d7824 */ /* 0x000fd400078e0a0a */
[----:B------:R-:W2:Y:S08]  /*1960*/  @P1 LDC R12, c[0x0][0x44c] ;  /* 0x00011300ff0c1b82 */ /* 0x000eb00000000800 */
[----:B------:R-:W4:Y:S01]  /*1970*/  @P1 LDC R11, c[0x0][0x450] ;  /* 0x00011400ff0b1b82 */ /* 0x000f220000000800 */
[----:B0-----:R-:W-:Y:S01]  /*1980*/  ISETP.GE.AND P2, PT, R5, 0x1, PT ;  /* 0x000000010500780c */ /* 0x001fe20003f46270 */
[----:B---3--:R-:W-:-:S02]  /*1990*/  @P0 IMAD.IADD R24, R3, 0x1, -R0 ;  /* 0x0000000103180824 */ /* 0x008fc400078e0a00 */
[----:B------:R-:W-:Y:S02]  /*19a0*/  VIADD R3, R203, 0x7f ;  /* 0x0000007fcb037836 */ /* 0x000fe40000000000 */
[----:B------:R-:W-:Y:S02]  /*19b0*/  IMAD.IADD R29, R13, 0x1, R24 ;  /* 0x000000010d1d7824 */ /* 0x000fe400078e0218 */
[----:B--2---:R-:W-:-:S03]  /*19c0*/  @P1 IMAD.HI.U32 R6, R3, R12, RZ ;  /* 0x0000000c03061227 */ /* 0x004fc600078e00ff */
[C---:B------:R-:W-:Y:S01]  /*19d0*/  IADD3 R210, R29.reuse, 0x1, -R28 ;  /* 0x000000011dd27810 */ /* 0x040fe20007ffe81c */
[----:B------:R-:W-:Y:S02]  /*19e0*/  VIADD R0, R29, 0x5f ;  /* 0x0000005f1d007836 */ /* 0x000fe40000000000 */
[----:B------:R-:W-:Y:S01]  /*19f0*/  IMAD.MOV.U32 R7, RZ, RZ, R3 ;  /* 0x000000ffff077224 */ /* 0x000fe200078e0003 */
[----:B----4-:R-:W-:Y:S01]  /*1a00*/  @P1 SHF.R.U32.HI R7, RZ, R11, R6 ;  /* 0x0000000bff071219 */ /* 0x010fe20000011606 */
[----:B------:R-:W-:-:S04]  /*1a10*/  IMAD.HI R0, R0, 0x2aaaaaab, RZ ;  /* 0x2aaaaaab00007827 */ /* 0x000fc800078e02ff */
[----:B-1----:R-:W-:Y:S01]  /*1a20*/  IMAD.IADD R9, R210, 0x1, R7 ;  /* 0x00000001d2097824 */ /* 0x002fe200078e0207 */
        /* <DEDUP_REMOVED lines=15> */
.L_x_11968:
[----:B------:R-:W-:-:S13]  /*1b20*/  ISETP.NE.AND P0, PT, R5, 0x1, PT ;  /* 0x000000010500780c */ /* 0x000fda0003f05270 */
[----:B------:R-:W0:Y:S02]  /*1b30*/  @P0 LDC.64 R6, c[0x0][0x9e8] ;  /* 0x00027a00ff060b82 */ /* 0x000e240000000a00 */
[----:B0-----:R-:W-:-:S05]  /*1b40*/  @P0 IMAD.HI.U32 R6, R0, R6, RZ ;  /* 0x0000000600060227 */ /* 0x001fca00078e00ff */
[----:B------:R-:W-:-:S07]  /*1b50*/  @P0 SHF.R.U32.HI R0, RZ, R7, R6 ;  /* 0x00000007ff000219 */ /* 0x000fce0000011606 */
.L_x_11969:
[----:B------:R-:W-:Y:S05]  /*1b60*/  BSYNC B0 ;  /* 0x0000000000007941 */ /* 0x000fea0003800000 */
.L_x_11967:
[----:B------:R-:W-:-:S05]  /*1b70*/  IMAD R3, R0, R5, R5 ;  /* 0x0000000500037224 */ /* 0x000fca00078e0205 */
[----:B------:R-:W-:-:S07]  /*1b80*/  VIMNMX R4, R4, R3, PT ;  /* 0x0000000304047248 */ /* 0x000fce0003fe0100 */
.L_x_11966:
[----:B------:R-:W0:Y:S01]  /*1b90*/  @P1 LDC R6, c[0x0][0x44c] ;  /* 0x00011300ff061b82 */ /* 0x000e220000000800 */
[----:B------:R-:W-:Y:S01]  /*1ba0*/  VIADD R4, R4, 0x5f ;  /* 0x0000005f04047836 */ /* 0x000fe20000000000 */
[----:B------:R-:W-:Y:S01]  /*1bb0*/  ULDC UR4, c[0x0][0x9dc] ;  /* 0x0002770000047ab9 */ /* 0x000fe20000000800 */
[----:B------:R-:W-:Y:S02]  /*1bc0*/  IMAD.MOV.U32 R0, RZ, RZ, R203 ;  /* 0x000000ffff007224 */ /* 0x000fe400078e00cb */
[----:B------:R-:W-:-:S03]  /*1bd0*/  IMAD.HI R4, R4, 0x2aaaaaab, RZ ;  /* 0x2aaaaaab04047827 */ /* 0x000fc600078e02ff */
[----:B------:R-:W1:Y:S01]  /*1be0*/  @P1 LDC R7, c[0x0][0x450] ;  /* 0x00011400ff071b82 */ /* 0x000e620000000800 */
[----:B------:R-:W-:Y:S01]  /*1bf0*/  IMAD.IADD R207, R29, 0x1, -R28 ;  /* 0x000000011dcf7824 */ /* 0x000fe200078e0a1c */
[----:B------:R-:W-:-:S04]  /*1c00*/  SHF.R.U32.HI R3, RZ, 0x1f, R4 ;  /* 0x0000001fff037819 */ /* 0x000fc80000011604 */
[----:B------:R-:W-:-:S04]  /*1c10*/  LEA.HI.SX32 R3, R4, R3, 0x1c ;  /* 0x0000000304037211 */ /* 0x000fc800078fe2ff */
        /* <DEDUP_REMOVED lines=16> */
.L_x_11972:
[----:B------:R-:W-:-:S13]  /*1d20*/  ISETP.NE.AND P0, PT, R5, 0x1, PT ;  /* 0x000000010500780c */ /* 0x000fda0003f05270 */
[----:B------:R-:W0:Y:S02]  /*1d30*/  @P0 LDC.64 R6, c[0x0][0x9e8] ;  /* 0x00027a00ff060b82 */ /* 0x000e240000000a00 */
[----:B0-----:R-:W-:-:S05]  /*1d40*/  @P0 IMAD.HI.U32 R6, R0, R6, RZ ;  /* 0x0000000600060227 */ /* 0x001fca00078e00ff */
[----:B------:R-:W-:-:S07]  /*1d50*/  @P0 SHF.R.U32.HI R0, RZ, R7, R6 ;  /* 0x00000007ff000219 */ /* 0x000fce0000011606 */
.L_x_11973:
[----:B------:R-:W-:Y:S05]  /*1d60*/  BSYNC B0 ;  /* 0x0000000000007941 */ /* 0x000fea0003800000 */
.L_x_11971:
[----:B------:R-:W-:-:S05]  /*1d70*/  IMAD R0, R0, R5, RZ ;  /* 0x0000000500007224 */ /* 0x000fca00078e02ff */
[----:B------:R-:W-:-:S07]  /*1d80*/  VIMNMX R3, R3, R0, !PT ;  /* 0x0000000003037248 */ /* 0x000fce0007fe0100 */
.L_x_11970:
[----:B------:R-:W-:Y:S01]  /*1d90*/  IMAD.HI R3, R3, 0x2aaaaaab, RZ ;  /* 0x2aaaaaab03037827 */ /* 0x000fe200078e02ff */
[----:B------:R-:W-:Y:S01]  /*1da0*/  BSSY B0, `(.L_x_11974) ;  /* 0x0000028000007945 */ /* 0x000fe20003800000 */
[----:B------:R-:W-:Y:S02]  /*1db0*/  LOP3.LUT R209, R204, 0xff, RZ, 0xc0, !PT ;  /* 0x000000ffccd17812 */ /* 0x000fe400078ec0ff */
[----:B------:R-:W-:Y:S02]  /*1dc0*/  SHF.R.U32.HI R204, RZ, 0x10, R204 ;  /* 0x00000010ffcc7819 */ /* 0x000fe400000116cc */
[----:B------:R-:W-:-:S04]  /*1dd0*/  SHF.R.U32.HI R0, RZ, 0x1f, R3 ;  /* 0x0000001fff007819 */ /* 0x000fc80000011603 */
[----:B------:R-:W-:-:S04]  /*1de0*/  LEA.HI.SX32 R0, R3, R0, 0x1c ;  /* 0x0000000003007211 */ /* 0x000fc800078fe2ff */
[----:B------:R-:W-:Y:S01]  /*1df0*/  VIMNMX R9, RZ, R0, !PT ;  /* 0x00000000ff097248 */ /* 0x000fe20007fe0100 */
[----:B------:R-:W-:-:S03]  /*1e00*/  IMAD.MOV.U32 R0, RZ, RZ, RZ ;  /* 0x000000ffff007224 */ /* 0x000fc600078e00ff */
        /* <DEDUP_REMOVED lines=33> */
.L_x_11975:
[----:B------:R-:W-:Y:S05]  /*2020*/  BSYNC B0 ;  /* 0x0000000000007941 */ /* 0x000fea0003800000 */
.L_x_11974:
        /* <DEDUP_REMOVED lines=37> */
.L_x_11978:
[----:B------:R-:W-:Y:S05]  /*2280*/  BSYNC B6 ;  /* 0x0000000000067941 */ /* 0x000fea0003800000 */
.L_x_11977:
        /* <DEDUP_REMOVED lines=20> */
.L_x_11980:
[----:B------:R-:W-:Y:S05]  /*23d0*/  BSYNC B6 ;  /* 0x0000000000067941 */ /* 0x000fea0003800000 */
.L_x_11979:
[----:B------:R-:W2:Y:S01]  /*23e0*/  LDL R21, [R1+0x41c] ;  /* 0x00041c0001157983 */ /* 0x000ea20000100800 */
[----:B------:R-:W0:Y:S01]  /*23f0*/  LDC R3, c[0x0][0x3f4] ;  /* 0x0000fd00ff037b82 */ /* 0x000e220000000800 */
[----:B------:R-:W-:Y:S01]  /*2400*/  ULDC.64 UR4, c[0x0][0x9f8] ;  /* 0x00027e0000047ab9 */ /* 0x000fe20000000a00 */
[----:B------:R-:W-:Y:S01]  /*2410*/  IMAD.IADD R0, R32, 0x1, R33 ;  /* 0x0000000120007824 */ /* 0x000fe200078e0221 */
[----:B------:R-:W-:-:S04]  /*2420*/  ISETP.NE.U32.AND P0, PT, RZ, UR4, PT ;  /* 0x00000004ff007c0c */ /* 0x000fc8000bf05070 */
[----:B------:R-:W-:Y:S02]  /*2430*/  ISETP.NE.AND.EX P0, PT, RZ, UR5, PT, P0 ;  /* 0x00000005ff007c0c */ /* 0x000fe4000bf05300 */
[----:B0-----:R-:W-:-:S04]  /*2440*/  ISETP.GE.AND P1, PT, R16, R3, PT ;  /* 0x000000031000720c */ /* 0x001fc80003f26270 */
[----:B------:R-:W-:-:S05]  /*2450*/  SEL R3, R3, RZ, P1 ;  /* 0x000000ff03037207 */ /* 0x000fca0000800000 */
[----:B------:R-:W-:Y:S02]  /*2460*/  IMAD.IADD R6, R16, 0x1, R3 ;  /* 0x0000000110067824 */ /* 0x000fe400078e0203 */
[----:B------:R-:W-:-:S03]  /*2470*/  IMAD.MOV.U32 R3, RZ, RZ, R103 ;  /* 0x000000ffff037224 */ /* 0x000fc600078e0067 */
[----:B------:R-:W-:Y:S01]  /*2480*/  SHF.R.S32.HI R7, RZ, 0x1f, R6 ;  /* 0x0000001fff077819 */ /* 0x000fe20000011406 */
[----:B--2---:R-:W-:Y:S01]  /*2490*/  IMAD.SHL.U32 R20, R21, 0x40, RZ ;  /* 0x0000004015147824 */ /* 0x004fe200078e00ff */
[----:B------:R-:W-:Y:S06]  /*24a0*/  @!P0 BRA `(.L_x_11981) ;  /* 0x00000000000c8947 */ /* 0x000fec0003800000 */
[----:B------:R-:W0:Y:S02]  /*24b0*/  LDC.64 R4, c[0x0][0x9f8] ;  /* 0x00027e00ff047b82 */ /* 0x000e240000000a00 */
[----:B0-----:R-:W-:-:S05]  /*24c0*/  IMAD.WIDE R4, R103, 0x4, R4 ;  /* 0x0000000467047825 */ /* 0x001fca00078e0204 */
[----:B------:R0:W5:Y:S02]  /*24d0*/  LDG.E R3, desc[UR42][R4.64] ;  /* 0x0000002a04037981 */ /* 0x000164000c1e1900 */
.L_x_11981:
[----:B------:R-:W2:Y:S01]  /*24e0*/  LDL R10, [R1+0x420] ;  /* 0x00042000010a7983 */ /* 0x000ea20000100800 */
[----:B0-----:R-:W0:Y:S01]  /*24f0*/  S2R R4, SR_TID.X ;  /* 0x0000000000047919 */ /* 0x001e220000002100 */
[----:B------:R-:W-:Y:S02]  /*2500*/  LOP3.LUT R20, R20, 0x1c0, RZ, 0xc0, !PT ;  /* 0x000001c014147812 */ /* 0x000fe400078ec0ff */
[----:B------:R-:W-:Y:S02]  /*2510*/  LOP3.LUT P3, RZ, R21, 0x4, RZ, 0xc0, !PT ;  /* 0x0000000415ff7812 */ /* 0x000fe4000786c0ff */
[----:B------:R-:W-:Y:S02]  /*2520*/  LEA.HI R6, R7, R6, RZ, 0x3 ;  /* 0x0000000607067211 */ /* 0x000fe400078f18ff */
[----:B0-----:R-:W-:-:S04]  /*2530*/  SHF.R.U32.HI R4, RZ, 0x7, R4 ;  /* 0x00000007ff047819 */ /* 0x001fc80000011604 */
[----:B------:R-:W-:Y:S02]  /*2540*/  ISETP.NE.AND P0, PT, R4, 0x1, PT ;  /* 0x000000010400780c */ /* 0x000fe40003f05270 */
[----:B------:R-:W-:Y:S02]  /*2550*/  LOP3.LUT R8, R20, 0x18, R16, 0xf8, !PT ;  /* 0x0000001814087812 */ /* 0x000fe400078ef810 */
[----:B------:R-:W-:-:S09]  /*2560*/  SHF.R.U32.HI R21, RZ, 0x3, R20 ;  /* 0x00000003ff157819 */ /* 0x000fd20000011614 */
[----:B------:R-:W-:Y:S05]  /*2570*/  @!P0 WARPSYNC.ALL ;  /* 0x0000000000008948 */ /* 0x000fea0003800000 */
[----:B------:R-:W-:Y:S01]  /*2580*/  ULDC UR4, c[0x0][0x2f4] ;  /* 0x0000bd0000047ab9 */ /* 0x000fe20000000800 */
[----:B------:R-:W-:Y:S01]  /*2590*/  IMAD.MOV.U32 R46, RZ, RZ, 0x20 ;  /* 0x00000020ff2e7424 */ /* 0x000fe200078e00ff */
[----:B------:R-:W-:Y:S01]  /*25a0*/  @!P0 BAR.SYNC.DEFER_BLOCKING 0x9, 0x100 ;  /* 0x0244000000008b1d */ /* 0x000fe20000010000 */
[----:B------:R-:W-:-:S04]  /*25b0*/  ISETP.GE.AND P2, PT, R19, UR4, PT ;  /* 0x0000000413007c0c */ /* 0x000fc8000bf46270 */
[----:B------:R-:W-:Y:S02]  /*25c0*/  SEL R4, RZ, 0xffffffff, P2 ;  /* 0xffffffffff047807 */ /* 0x000fe40001000000 */
[----:B------:R-:W-:Y:S02]  /*25d0*/  LOP3.LUT R47, R8, R21, RZ, 0x3c, !PT ;  /* 0x00000015082f7212 */ /* 0x000fe400078e3cff */
[----:B------:R-:W-:Y:S01]  /*25e0*/  SHF.R.U32.HI R9, RZ, 0x3, R195 ;  /* 0x00000003ff097819 */ /* 0x000fe200000116c3 */
[----:B------:R-:W-:Y:S01]  /*25f0*/  IMAD.SHL.U32 R5, R4, 0x2, RZ ;  /* 0x0000000204057824 */ /* 0x000fe200078e00ff */
[----:B------:R-:W-:Y:S02]  /*2600*/  LOP3.LUT R4, R195, 0x38, R6, 0xf8, !PT ;  /* 0x00000038c3047812 */ /* 0x000fe400078ef806 */
[----:B------:R-:W-:Y:S01]  /*2610*/  ISETP.GE.AND P0, PT, R16, UR4, PT ;  /* 0x0000000410007c0c */ /* 0x000fe2000bf06270 */
[----:B------:R-:W-:Y:S01]  /*2620*/  IMAD R47, R188, 0x200, R47 ;  /* 0x00000200bc2f7824 */ /* 0x000fe200078e022f */
[----:B------:R-:W-:-:S02]  /*2630*/  SEL R46, R46, 0xffffffe0, !P3 ;  /* 0xffffffe02e2e7807 */ /* 0x000fc40005800000 */
[----:B------:R-:W-:Y:S02]  /*2640*/  LOP3.LUT R4, R4, R9, RZ, 0x3c, !PT ;  /* 0x0000000904047212 */ /* 0x000fe400078e3cff */
[----:B------:R-:W-:Y:S01]  /*2650*/  SEL R48, RZ, 0x1, P0 ;  /* 0x00000001ff307807 */ /* 0x000fe20000000000 */
[----:B------:R-:W-:Y:S01]  /*2660*/  IMAD.IADD R50, R46, 0x1, R47 ;  /* 0x000000012e327824 */ /* 0x000fe200078e022f */
[----:B-----5:R-:W-:Y:S01]  /*2670*/  SHF.R.S32.HI R51, RZ, 0x1f, R3 ;  /* 0x0000001fff337819 */ /* 0x020fe20000011403 */
[----:B------:R-:W-:Y:S01]  /*2680*/  IMAD.IADD R53, R199, 0x1, R4 ;  /* 0x00000001c7357824 */ /* 0x000fe200078e0204 */
[----:B------:R-:W-:Y:S02]  /*2690*/  LOP3.LUT R48, R5, 0x2, R48, 0xe2, !PT ;  /* 0x0000000205307812 */ /* 0x000fe400078ee230 */
[----:B------:R-:W-:Y:S01]  /*26a0*/  SHF.R.S32.HI R52, RZ, 0x3, R6 ;  /* 0x00000003ff347819 */ /* 0x000fe20000011406 */
[----:B--2---:R-:W-:-:S07]  /*26b0*/  IMAD R49, R10, 0x40, R18 ;  /* 0x000000400a317824 */ /* 0x004fce00078e0212 */
.L_x_12039:
        /* <DEDUP_REMOVED lines=13> */
[----:B----4-:R-:W4:Y:S01]  /*2790*/  @P2 LDC R10, c[0x0][0x438] ;  /* 0x00010e00ff0a2b82 */ /* 0x010f220000000800 */
        /* <DEDUP_REMOVED lines=12> */
[----:B------:R-:W-:Y:S05]  /*2860*/  YIELD ;  /* 0x0000000000007946 */ /* 0x000fea0003800000 */
[----:B------:R-:W-:Y:S01]  /*2870*/  IMAD R61, R61, R6, R12 ;  /* 0x000000063d3d7224 */ /* 0x000fe200078e020c */
[----:B------:R-:W-:Y:S01]  /*2880*/  BSSY B0, `(.L_x_11982) ;  /* 0x0000381000007945 */ /* 0x000fe20003800000 */
[----:B------:R-:W-:Y:S01]  /*2890*/  IMAD R6, R152, 0x1800, R47 ;  /* 0x0000180098067824 */ /* 0x000fe200078e022f */
[----:B------:R-:W-:Y:S01]  /*28a0*/  ISETP.GT.AND P2, PT, R26, R25, PT ;  /* 0x000000191a00720c */ /* 0x000fe20003f44270 */
[----:B------:R-:W-:-:S02]  /*28b0*/  IMAD R68, R152, 0x1800, R50 ;  /* 0x0000180098447824 */ /* 0x000fc400078e0232 */
[--C-:B------:R-:W-:Y:S02]  /*28c0*/  IMAD R69, R6, 0x2, R31.reuse ;  /* 0x0000000206457824 */ /* 0x100fe400078e021f */
[----:B------:R-:W-:Y:S01]  /*28d0*/  IMAD R68, R68, 0x2, R31 ;  /* 0x0000000244447824 */ /* 0x000fe200078e021f */
[----:B0-----:R-:W-:Y:S07]  /*28e0*/  @!P0 BRA `(.L_x_11983) ;  /* 0x0000003000d88947 */ /* 0x001fee0003800000 */
[----:B------:R-:W-:Y:S01]  /*28f0*/  SHF.R.S32.HI R64, RZ, 0x1f, R61 ;  /* 0x0000001fff407819 */ /* 0x000fe2000001143d */
[----:B------:R-:W-:Y:S01]  /*2900*/  ULDC.64 UR4, c[0x0][0x300] ;  /* 0x0000c00000047ab9 */ /* 0x000fe20000000a00 */
[----:B------:R-:W0:Y:S01]  /*2910*/  LDC.64 R10, c[0x0][0x3f8] ;  /* 0x0000fe00ff0a7b82 */ /* 0x000e220000000a00 */
[C---:B------:R-:W-:Y:S01]  /*2920*/  IMAD.WIDE.U32 R4, R61.reuse, UR4, RZ ;  /* 0x000000043d047c25 */ /* 0x040fe2000f8e00ff */
[----:B-----5:R-:W-:Y:S01]  /*2930*/  SHF.R.S32.HI R65, RZ, 0x1f, R60 ;  /* 0x0000001fff417819 */ /* 0x020fe2000001143c */
[----:B------:R-:W-:Y:S02]  /*2940*/  ULDC.U8 UR6, c[0x0][0x410] ;  /* 0x0001040000067ab9 */ /* 0x000fe40000000000 */
[----:B------:R-:W-:Y:S01]  /*2950*/  IMAD R6, R64, UR4, RZ ;  /* 0x0000000440067c24 */ /* 0x000fe2000f8e02ff */
[----:B------:R-:W-:Y:S02]  /*2960*/  ISETP.NE.AND P0, PT, RZ, UR6, PT ;  /* 0x00000006ff007c0c */ /* 0x000fe4000bf05270 */
[----:B------:R-:W1:Y:S01]  /*2970*/  LDC.64 R12, c[0x0][0x408] ;  /* 0x00010200ff0c7b82 */ /* 0x000e620000000a00 */
[----:B------:R-:W-:Y:S01]  /*2980*/  IMAD R7, R61, UR5, R6 ;  /* 0x000000053d077c24 */ /* 0x000fe2000f8e0206 */
[----:B------:R-:W-:-:S03]  /*2990*/  ULDC.64 UR4, c[0x0][0x310] ;  /* 0x0000c40000047ab9 */ /* 0x000fc60000000a00 */
[----:B------:R-:W-:Y:S02]  /*29a0*/  IMAD.IADD R5, R5, 0x1, R7 ;  /* 0x0000000105057824 */ /* 0x000fe400078e0207 */
[----:B------:R-:W-:Y:S02]  /*29b0*/  IMAD R7, R65, UR4, RZ ;  /* 0x0000000441077c24 */ /* 0x000fe4000f8e02ff */
[----:B------:R-:W-:-:S04]  /*29c0*/  IMAD.WIDE.U32 R4, R60, UR4, R4 ;  /* 0x000000043c047c25 */ /* 0x000fc8000f8e0004 */
[----:B------:R-:W-:Y:S01]  /*29d0*/  IMAD R7, R60, UR5, R7 ;  /* 0x000000053c077c24 */ /* 0x000fe2000f8e0207 */
[----:B------:R-:W-:Y:S01]  /*29e0*/  ULDC.64 UR4, c[0x0][0x308] ;  /* 0x0000c20000047ab9 */ /* 0x000fe20000000a00 */
[----:B0-----:R-:W-:-:S04]  /*29f0*/  IMAD.WIDE.U32 R14, R26, R10, RZ ;  /* 0x0000000a1a0e7225 */ /* 0x001fc800078e00ff */
[----:B------:R-:W-:Y:S01]  /*2a00*/  IMAD.IADD R5, R5, 0x1, R7 ;  /* 0x0000000105057824 */ /* 0x000fe200078e0207 */
[----:B------:R-:W-:Y:S01]  /*2a10*/  SHF.R.S32.HI R7, RZ, 0x1f, R26 ;  /* 0x0000001fff077819 */ /* 0x000fe2000001141a */
[----:B------:R-:W-:-:S04]  /*2a20*/  IMAD.WIDE.U32 R4, R153, UR4, R4 ;  /* 0x0000000499047c25 */ /* 0x000fc8000f8e0004 */
[----:B------:R-:W-:Y:S01]  /*2a30*/  IMAD R59, R153, UR5, R5 ;  /* 0x00000005993b7c24 */ /* 0x000fe2000f8e0205 */
[----:B------:R-:W-:Y:S01]  /*2a40*/  ULDC.64 UR4, c[0x0][0x2e8] ;  /* 0x0000ba0000047ab9 */ /* 0x000fe20000000a00 */
[C---:B------:R-:W-:Y:S01]  /*2a50*/  IMAD R5, R7.reuse, R10, RZ ;  /* 0x0000000a07057224 */ /* 0x040fe200078e02ff */
[----:B------:R-:W-:Y:S01]  /*2a60*/  LEA R58, P3, R4, UR4, 0x1 ;  /* 0x00000004043a7c11 */ /* 0x000fe2000f8608ff */
[-C--:B-1----:R-:W-:Y:S02]  /*2a70*/  IMAD R7, R7, R12.reuse, RZ ;  /* 0x0000000c07077224 */ /* 0x082fe400078e02ff */
[----:B------:R-:W-:Y:S01]  /*2a80*/  IMAD.WIDE.U32 R54, R26, R12, RZ ;  /* 0x0000000c1a367225 */ /* 0x000fe200078e00ff */
[----:B------:R-:W-:-:S03]  /*2a90*/  LEA.HI.X R59, R4, UR5, R59, 0x1, P3 ;  /* 0x00000005043b7c11 */ /* 0x000fc600098f0c3b */
[C---:B------:R-:W-:Y:S02]  /*2aa0*/  IMAD R5, R26.reuse, R11, R5 ;  /* 0x0000000b1a057224 */ /* 0x040fe400078e0205 */
[----:B------:R-:W-:Y:S02]  /*2ab0*/  IMAD R7, R26, R13, R7 ;  /* 0x0000000d1a077224 */ /* 0x000fe400078e0207 */
[----:B------:R-:W-:Y:S02]  /*2ac0*/  IMAD.IADD R63, R15, 0x1, R5 ;  /* 0x000000010f3f7824 */ /* 0x000fe400078e0205 */
[----:B------:R-:W-:Y:S01]  /*2ad0*/  IMAD.IADD R67, R55, 0x1, R7 ;  /* 0x0000000137437824 */ /* 0x000fe200078e0207 */
[----:B------:R-:W-:Y:S06]  /*2ae0*/  @!P0 BRA `(.L_x_11984) ;  /* 0x00000018002c8947 */ /* 0x000fec0003800000 */
[----:B------:R-:W-:Y:S01]  /*2af0*/  IMAD R66, R26, -0x60, R24 ;  /* 0xffffffa01a427824 */ /* 0x000fe200078e0218 */
[----:B------:R-:W-:Y:S01]  /*2b00*/  BSSY B1, `(.L_x_11985) ;  /* 0x0000036000017945 */ /* 0x000fe20003800000 */
[----:B------:R-:W-:Y:S01]  /*2b10*/  VIADD R32, R18, 0x40 ;  /* 0x0000004012207836 */ /* 0x000fe20000000000 */
[----:B------:R-:W-:Y:S02]  /*2b20*/  CS2R R8, SRZ ;  /* 0x0000000000087805 */ /* 0x000fe4000001ff00 */
[----:B------:R-:W-:Y:S02]  /*2b30*/  CS2R R38, SRZ ;  /* 0x0000000000267805 */ /* 0x000fe4000001ff00 */
[----:B------:R-:W-:Y:S02]  /*2b40*/  VIMNMX R66, R66, 0x60, PT ;  /* 0x0000006042427848 */ /* 0x000fe40003fe0100 */
[----:B------:R-:W-:Y:S02]  /*2b50*/  CS2R R42, SRZ ;  /* 0x00000000002a7805 */ /* 0x000fe4000001ff00 */
[----:B------:R-:W-:-:S02]  /*2b60*/  CS2R R40, SRZ ;  /* 0x0000000000287805 */ /* 0x000fc4000001ff00 */
[----:B------:R-:W-:Y:S02]  /*2b70*/  CS2R R34, SRZ ;  /* 0x0000000000227805 */ /* 0x000fe4000001ff00 */
[-C--:B------:R-:W-:Y:S02]  /*2b80*/  ISETP.GE.AND P0, PT, R18, R66.reuse, PT ;  /* 0x000000421200720c */ /* 0x080fe40003f06270 */
[----:B------:R-:W-:Y:S02]  /*2b90*/  CS2R R56, SRZ ;  /* 0x0000000000387805 */ /* 0x000fe4000001ff00 */
[----:B------:R-:W-:Y:S02]  /*2ba0*/  ISETP.GE.AND P4, PT, R32, R66, PT ;  /* 0x000000422000720c */ /* 0x000fe40003f86270 */
[----:B------:R-:W-:-:S07]  /*2bb0*/  CS2R R32, SRZ ;  /* 0x0000000000207805 */ /* 0x000fce000001ff00 */
[----:B------:R-:W-:Y:S05]  /*2bc0*/  @P0 BRA `(.L_x_11986) ;  /* 0x0000000000a40947 */ /* 0x000fea0003800000 */
[----:B------:R-:W-:Y:S01]  /*2bd0*/  SHF.R.S32.HI R5, RZ, 0x1f, R18 ;  /* 0x0000001fff057819 */ /* 0x000fe20000011412 */
[----:B------:R-:W-:Y:S01]  /*2be0*/  ULDC.64 UR4, c[0x0][0x3e8] ;  /* 0x0000fa0000047ab9 */ /* 0x000fe20000000a00 */
[----:B------:R-:W-:Y:S01]  /*2bf0*/  SHF.R.S32.HI R23, RZ, 0x1f, R22 ;  /* 0x0000001fff177819 */ /* 0x000fe20000011416 */
[----:B------:R-:W-:Y:S01]  /*2c00*/  ULDC.64 UR6, c[0x0][0x400] ;  /* 0x0001000000067ab9 */ /* 0x000fe20000000a00 */
[----:B------:R-:W-:Y:S01]  /*2c10*/  CS2R R42, SRZ ;  /* 0x00000000002a7805 */ /* 0x000fe2000001ff00 */
[C---:B------:R-:W-:Y:S01]  /*2c20*/  IMAD R4, R5.reuse, R10, RZ ;  /* 0x0000000a05047224 */ /* 0x040fe200078e02ff */
[----:B------:R-:W-:Y:S01]  /*2c30*/  CS2R R56, SRZ ;  /* 0x0000000000387805 */ /* 0x000fe2000001ff00 */
[----:B------:R-:W-:Y:S02]  /*2c40*/  IMAD R5, R5, R12, RZ ;  /* 0x0000000c05057224 */ /* 0x000fe400078e02ff */
[C---:B------:R-:W-:Y:S02]  /*2c50*/  IMAD R7, R18.reuse, R11, R4 ;  /* 0x0000000b12077224 */ /* 0x040fe400078e0204 */
[C---:B------:R-:W-:Y:S01]  /*2c60*/  IMAD R41, R18.reuse, R13, R5 ;  /* 0x0000000d12297224 */ /* 0x040fe200078e0205 */
[----:B------:R-:W-:Y:S01]  /*2c70*/  SHF.R.S32.HI R5, RZ, 0x1f, R44 ;  /* 0x0000001fff057819 */ /* 0x000fe2000001142c */
[----:B------:R-:W-:-:S04]  /*2c80*/  IMAD.WIDE.U32 R36, R18, R10, R22 ;  /* 0x0000000a12247225 */ /* 0x000fc800078e0016 */
[----:B------:R-:W-:-:S04]  /*2c90*/  IMAD.WIDE.U32 R38, R18, R12, R22 ;  /* 0x0000000c12267225 */ /* 0x000fc800078e0016 */
[----:B------:R-:W-:Y:S02]  /*2ca0*/  IMAD.IADD R37, R37, 0x1, R7 ;  /* 0x0000000125257824 */ /* 0x000fe400078e0207 */
[----:B------:R-:W-:Y:S01]  /*2cb0*/  IMAD.IADD R39, R39, 0x1, R41 ;  /* 0x0000000127277824 */ /* 0x000fe200078e0229 */
[----:B------:R-:W-:Y:S01]  /*2cc0*/  CS2R R40, SRZ ;  /* 0x0000000000287805 */ /* 0x000fe2000001ff00 */
[C---:B------:R-:W-:Y:S02]  /*2cd0*/  IMAD R4, R5.reuse, R10, RZ ;  /* 0x0000000a05047224 */ /* 0x040fe400078e02ff */
[----:B------:R-:W-:Y:S02]  /*2ce0*/  IMAD R6, R5, R12, RZ ;  /* 0x0000000c05067224 */ /* 0x000fe400078e02ff */
[C---:B------:R-:W-:Y:S02]  /*2cf0*/  IMAD R5, R44.reuse, R11, R4 ;  /* 0x0000000b2c057224 */ /* 0x040fe400078e0204 */
[----:B------:R-:W-:-:S02]  /*2d00*/  IMAD R7, R44, R13, R6 ;  /* 0x0000000d2c077224 */ /* 0x000fc400078e0206 */
[----:B------:R-:W-:-:S04]  /*2d10*/  IMAD.WIDE.U32 R36, R44, R10, R36 ;  /* 0x0000000a2c247225 */ /* 0x000fc800078e0024 */
[----:B------:R-:W-:-:S04]  /*2d20*/  IMAD.WIDE.U32 R38, R44, R12, R38 ;  /* 0x0000000c2c267225 */ /* 0x000fc800078e0026 */
[----:B------:R-:W-:Y:S02]  /*2d30*/  IMAD.IADD R37, R37, 0x1, R5 ;  /* 0x0000000125257824 */ /* 0x000fe400078e0205 */
[----:B------:R-:W-:Y:S02]  /*2d40*/  IMAD.IADD R39, R39, 0x1, R7 ;  /* 0x0000000127277824 */ /* 0x000fe400078e0207 */
[----:B------:R-:W-:Y:S02]  /*2d50*/  IMAD R5, R63, 0x60, RZ ;  /* 0x000000603f057824 */ /* 0x000fe400078e02ff */
[----:B------:R-:W-:-:S04]  /*2d60*/  IMAD.WIDE.U32 R36, R14, 0x60, R36 ;  /* 0x000000600e247825 */ /* 0x000fc800078e0024 */
[----:B------:R-:W-:Y:S01]  /*2d70*/  IMAD R7, R67, 0x60, RZ ;  /* 0x0000006043077824 */ /* 0x000fe200078e02ff */
[----:B------:R-:W-:Y:S01]  /*2d80*/  LEA R4, P3, R36, UR4, 0x1 ;  /* 0x0000000424047c11 */ /* 0x000fe2000f8608ff */
[----:B------:R-:W-:-:S04]  /*2d90*/  IMAD.WIDE.U32 R38, R54, 0x60, R38 ;  /* 0x0000006036267825 */ /* 0x000fc800078e0026 */
[----:B------:R-:W-:Y:S01]  /*2da0*/  IMAD.IADD R5, R37, 0x1, R5 ;  /* 0x0000000125057824 */ /* 0x000fe200078e0205 */
        /* <DEDUP_REMOVED lines=11> */
.L_x_11986:
[----:B------:R-:W-:Y:S05]  /*2e60*/  BSYNC B1 ;  /* 0x0000000000017941 */ /* 0x000fea0003800000 */
.L_x_11985:
[----:B------:R-:W-:Y:S01]  /*2e70*/  BSSY B1, `(.L_x_11987) ;  /* 0x0000035000017945 */ /* 0x000fe20003800000 */
[----:B-----5:R-:W-:Y:S01]  /*2e80*/  IMAD.MOV.U32 R70, RZ, RZ, R38 ;  /* 0x000000ffff467224 */ /* 0x020fe200078e0026 */
[----:B------:R-:W-:Y:S01]  /*2e90*/  CS2R R36, SRZ ;  /* 0x0000000000247805 */ /* 0x000fe2000001ff00 */
[----:B------:R-:W-:Y:S01]  /*2ea0*/  IMAD.MOV.U32 R71, RZ, RZ, R39 ;  /* 0x000000ffff477224 */ /* 0x000fe200078e0027 */
[----:B------:R-:W-:Y:S06]  /*2eb0*/  @P4 BRA `(.L_x_11988) ;  /* 0x0000000000c04947 */ /* 0x000fec0003800000 */
[----:B0-----:R-:W-:Y:S01]  /*2ec0*/  SHF.R.S32.HI R7, RZ, 0x1f, R18 ;  /* 0x0000001fff077819 */ /* 0x001fe20000011412 */
[--C-:B------:R-:W-:Y:S01]  /*2ed0*/  IMAD.MOV.U32 R4, RZ, RZ, R22.reuse ;  /* 0x000000ffff047224 */ /* 0x100fe200078e0016 */
[----:B------:R-:W-:Y:S01]  /*2ee0*/  SHF.R.S32.HI R5, RZ, 0x1f, R22 ;  /* 0x0000001fff057819 */ /* 0x000fe20000011416 */
[C---:B------:R-:W-:Y:S01]  /*2ef0*/  IMAD.SHL.U32 R8, R10.reuse, 0x40, RZ ;  /* 0x000000400a087824 */ /* 0x040fe200078e00ff */
[----:B------:R-:W-:Y:S01]  /*2f00*/  SHF.L.U64.HI R9, R10, 0x6, R11 ;  /* 0x000000060a097819 */ /* 0x000fe2000001020b */
[C---:B------:R-:W-:Y:S01]  /*2f10*/  IMAD R6, R7.reuse, R10, RZ ;  /* 0x0000000a07067224 */ /* 0x040fe200078e02ff */
[----:B------:R-:W-:Y:S01]  /*2f20*/  SHF.R.S32.HI R33, RZ, 0x1f, R44 ;  /* 0x0000001fff217819 */ /* 0x000fe2000001142c */
[----:B------:R-:W-:Y:S01]  /*2f30*/  IMAD R15, R7, R12, RZ ;  /* 0x0000000c070f7224 */ /* 0x000fe200078e02ff */
[----:B------:R-:W-:Y:S01]  /*2f40*/  ULDC.64 UR4, c[0x0][0x3e8] ;  /* 0x0000fa0000047ab9 */ /* 0x000fe20000000a00 */
[C---:B------:R-:W-:Y:S01]  /*2f50*/  IMAD R35, R18.reuse, R11, R6 ;  /* 0x0000000b12237224 */ /* 0x040fe200078e0206 */
[----:B------:R-:W-:Y:S01]  /*2f60*/  ULDC.64 UR6, c[0x0][0x400] ;  /* 0x0001000000067ab9 */ /* 0x000fe20000000a00 */
[----:B------:R-:W-:-:S04]  /*2f70*/  IMAD.WIDE.U32 R6, R18, R10, R4 ;  /* 0x0000000a12067225 */ /* 0x000fc800078e0004 */
[----:B------:R-:W-:-:S04]  /*2f80*/  IMAD.WIDE.U32 R4, R18, R12, R4 ;  /* 0x0000000c12047225 */ /* 0x000fc800078e0004 */
[----:B------:R-:W-:Y:S02]  /*2f90*/  IMAD R37, R18, R13, R15 ;  /* 0x0000000d12257224 */ /* 0x000fe400078e020f */
[----:B------:R-:W-:Y:S01]  /*2fa0*/  IMAD.WIDE.U32 R14, R14, 0x60, R8 ;  /* 0x000000600e0e7825 */ /* 0x000fe200078e0008 */
[----:B------:R-:W-:-:S03]  /*2fb0*/  SHF.L.U64.HI R9, R12, 0x6, R13 ;  /* 0x000000060c097819 */ /* 0x000fc6000001020d */
[----:B------:R-:W-:Y:S02]  /*2fc0*/  IMAD R32, R33, R10, RZ ;  /* 0x0000000a21207224 */ /* 0x000fe400078e02ff */
[----:B------:R-:W-:Y:S01]  /*2fd0*/  IMAD.IADD R7, R7, 0x1, R35 ;  /* 0x0000000107077824 */ /* 0x000fe200078e0223 */
[----:B------:R-:W-:Y:S01]  /*2fe0*/  CS2R R34, SRZ ;  /* 0x0000000000227805 */ /* 0x000fe2000001ff00 */
[----:B------:R-:W-:Y:S01]  /*2ff0*/  IMAD.IADD R5, R5, 0x1, R37 ;  /* 0x0000000105057824 */ /* 0x000fe200078e0225 */
[----:B------:R-:W-:Y:S01]  /*3000*/  CS2R R36, SRZ ;  /* 0x0000000000247805 */ /* 0x000fe2000001ff00 */
[----:B------:R-:W-:Y:S02]  /*3010*/  IMAD.SHL.U32 R8, R12, 0x40, RZ ;  /* 0x000000400c087824 */ /* 0x000fe400078e00ff */
[----:B------:R-:W-:Y:S02]  /*3020*/  IMAD R33, R33, R12, RZ ;  /* 0x0000000c21217224 */ /* 0x000fe400078e02ff */
[----:B------:R-:W-:-:S02]  /*3030*/  IMAD R11, R44, R11, R32 ;  /* 0x0000000b2c0b7224 */ /* 0x000fc400078e0220 */
[----:B------:R-:W-:-:S04]  /*3040*/  IMAD.WIDE.U32 R6, R44, R10, R6 ;  /* 0x0000000a2c067225 */ /* 0x000fc800078e0006 */
[----:B------:R-:W-:Y:S01]  /*3050*/  IMAD.WIDE.U32 R4, R44, R12, R4 ;  /* 0x0000000c2c047225 */ /* 0x000fe200078e0004 */
[----:B------:R-:W-:-:S03]  /*3060*/  IADD3 R10, P3, R6, R14, RZ ;  /* 0x0000000e060a7210 */ /* 0x000fc60007f7e0ff */
[----:B------:R-:W-:-:S04]  /*3070*/  IMAD.WIDE.U32 R8, R54, 0x60, R8 ;  /* 0x0000006036087825 */ /* 0x000fc800078e0008 */
[----:B------:R-:W-:Y:S02]  /*3080*/  IMAD R33, R44, R13, R33 ;  /* 0x0000000d2c217224 */ /* 0x000fe400078e0221 */
[----:B------:R-:W-:Y:S01]  /*3090*/  IMAD.IADD R11, R7, 0x1, R11 ;  /* 0x00000001070b7824 */ /* 0x000fe200078e020b */
[----:B------:R-:W-:Y:S01]  /*30a0*/  IADD3 R7, P5, R4, R8, RZ ;  /* 0x0000000804077210 */ /* 0x000fe20007fbe0ff */
[----:B------:R-:W-:Y:S02]  /*30b0*/  IMAD R63, R63, 0x60, RZ ;  /* 0x000000603f3f7824 */ /* 0x000fe400078e02ff */
[----:B------:R-:W-:Y:S02]  /*30c0*/  IMAD.IADD R33, R5, 0x1, R33 ;  /* 0x0000000105217824 */ /* 0x000fe400078e0221 */
[----:B------:R-:W-:Y:S01]  /*30d0*/  IMAD R8, R67, 0x60, RZ ;  /* 0x0000006043087824 */ /* 0x000fe200078e02ff */
[----:B------:R-:W-:Y:S02]  /*30e0*/  IADD3.X R15, R11, R63, R15, P3, !PT ;  /* 0x0000003f0b0f7210 */ /* 0x000fe40001ffe40f */
[----:B------:R-:W-:-:S02]  /*30f0*/  LEA R4, P3, R10, UR4, 0x1 ;  /* 0x000000040a047c11 */ /* 0x000fc4000f8608ff */
[----:B------:R-:W-:Y:S02]  /*3100*/  IADD3.X R8, R33, R8, R9, P5, !PT ;  /* 0x0000000821087210 */ /* 0x000fe40002ffe409 */
[----:B------:R-:W-:Y:S02]  /*3110*/  CS2R R32, SRZ ;  /* 0x0000000000207805 */ /* 0x000fe4000001ff00 */
[C---:B------:R-:W-:Y:S02]  /*3120*/  LEA R6, P5, R7.reuse, UR6, 0x1 ;  /* 0x0000000607067c11 */ /* 0x040fe4000f8a08ff */
[----:B------:R-:W-:Y:S02]  /*3130*/  LEA.HI.X R5, R10, UR5, R15, 0x1, P3 ;  /* 0x000000050a057c11 */ /* 0x000fe400098f0c0f */
[----:B------:R-:W-:Y:S02]  /*3140*/  LEA.HI.X R7, R7, UR7, R8, 0x1, P5 ;  /* 0x0000000707077c11 */ /* 0x000fe4000a8f0c08 */
[----:B------:R-:W-:-:S02]  /*3150*/  CS2R R8, SRZ ;  /* 0x0000000000087805 */ /* 0x000fc4000001ff00 */
[-C--:B------:R-:W-:Y:S02]  /*3160*/  ISETP.GE.AND P3, PT, R22, R62.reuse, PT ;  /* 0x0000003e1600720c */ /* 0x080fe40003f66270 */
[----:B------:R-:W-:-:S11]  /*3170*/  ISETP.GE.AND P5, PT, R186, R62, PT ;  /* 0x0000003eba00720c */ /* 0x000fd60003fa6270 */
[----:B------:R1:W5:Y:S04]  /*3180*/  @!P3 LDG.E.64 R34, desc[UR42][R4.64] ;  /* 0x0000002a0422b981 */ /* 0x000368000c1e1b00 */
[----:B------:R1:W5:Y:S04]  /*3190*/  @!P5 LDG.E.64 R8, desc[UR42][R4.64+0x20] ;  /* 0x0000202a0408d981 */ /* 0x000368000c1e1b00 */
[----:B------:R1:W5:Y:S04]  /*31a0*/  @!P3 LDG.E.64 R36, desc[UR42][R6.64] ;  /* 0x0000002a0624b981 */ /* 0x000368000c1e1b00 */
[----:B------:R1:W5:Y:S02]  /*31b0*/  @!P5 LDG.E.64 R32, desc[UR42][R6.64+0x20] ;  /* 0x0000202a0620d981 */ /* 0x000364000c1e1b00 */
.L_x_11988:
[----:B------:R-:W-:Y:S05]  /*31c0*/  BSYNC B1 ;  /* 0x0000000000017941 */ /* 0x000fea0003800000 */
.L_x_11987:
[----:B------:R-:W-:Y:S01]  /*31d0*/  ULOP3.LUT UR4, UR36, 0x1, URZ, 0xfc, !UPT ;  /* 0x0000000124047892 */ /* 0x000fe2000f8efc3f */
[----:B01----:R-:W-:Y:S01]  /*31e0*/  IMAD.MOV.U32 R4, RZ, RZ, R42 ;  /* 0x000000ffff047224 */ /* 0x003fe200078e002a */
[----:B------:R-:W-:Y:S01]  /*31f0*/  PRMT R67, R67, 0x5410, R70 ;  /* 0x0000541043437816 */ /* 0x000fe20000000046 */
[----:B------:R-:W-:Y:S01]  /*3200*/  IMAD.MOV.U32 R5, RZ, RZ, R43 ;  /* 0x000000ffff057224 */ /* 0x000fe200078e002b */
[----:B------:R-:W-:Y:S01]  /*3210*/  UISETP.NE.AND UP0, UPT, UR4, 0x3, UPT ;  /* 0x000000030400788c */ /* 0x000fe2000bf05270 */
[----:B------:R-:W-:Y:S01]  /*3220*/  IMAD.MOV.U32 R6, RZ, RZ, R40 ;  /* 0x000000ffff067224 */ /* 0x000fe200078e0028 */
[----:B------:R-:W-:Y:S01]  /*3230*/  PRMT R81, R4, 0x7610, R81 ;  /* 0x0000761004517816 */ /* 0x000fe20000000051 */
[----:B------:R-:W-:Y:S01]  /*3240*/  IMAD.MOV.U32 R4, RZ, RZ, R41 ;  /* 0x000000ffff047224 */ /* 0x000fe200078e0029 */
[----:B------:R-:W-:Y:S01]  /*3250*/  PRMT R82, R5, 0x7610, R82 ;  /* 0x0000761005527816 */ /* 0x000fe20000000052 */
[----:B------:R-:W-:Y:S01]  /*3260*/  IMAD.MOV.U32 R5, RZ, RZ, R56 ;  /* 0x000000ffff057224 */ /* 0x000fe200078e0038 */
[----:B------:R-:W-:Y:S01]  /*3270*/  PRMT R70, R70, 0x5410, R6 ;  /* 0x0000541046467816 */ /* 0x000fe20000000006 */
[----:B------:R-:W-:Y:S01]  /*3280*/  IMAD.MOV.U32 R6, RZ, RZ, R57 ;  /* 0x000000ffff067224 */ /* 0x000fe200078e0039 */
[----:B------:R-:W-:Y:S01]  /*3290*/  PLOP3.LUT P3, PT, PT, PT, UP0, 0x80, 0x0 ;  /* 0x000000000000781c */ /* 0x000fe20003f6f008 */
[----:B-----5:R-:W-:Y:S01]  /*32a0*/  IMAD.MOV.U32 R7, RZ, RZ, R8 ;  /* 0x000000ffff077224 */ /* 0x020fe200078e0008 */
[----:B------:R-:W-:-:S02]  /*32b0*/  PRMT R84, R71, 0x7610, R84 ;  /* 0x0000761047547816 */ /* 0x000fc40000000054 */
        /* <DEDUP_REMOVED lines=20> */
.L_x_11989:
[----:B------:R-:W-:Y:S01]  /*3400*/  IMAD R54, R152, 0x8, R2 ;  /* 0x0000000898367824 */ /* 0x000fe200078e0202 */
[----:B------:R-:W-:Y:S01]  /*3410*/  SHF.L.U32 R55, R185, 0x1f, RZ ;  /* 0x0000001fb9377819 */ /* 0x000fe200000006ff */
[----:B------:R-:W-:Y:S03]  /*3420*/  BSSY B1, `(.L_x_11990) ;  /* 0x0000003000017945 */ /* 0x000fe60003800000 */
[----:B------:R-:W0:Y:S02]  /*3430*/  SYNCS.PHASECHK.TRANS64.TRYWAIT P5, [R54+URZ+0x22890], R55 ;  /* 0x02289037360075a7 */ /* 0x000e2400080a017f */
[----:B0-----:R-:W-:Y:S05]  /*3440*/  @!P5 BRA `(.L_x_11991) ;  /* 0x000002b000b0d947 */ /* 0x001fea0003800000 */
.L_x_12351:
[----:B------:R-:W-:Y:S05]  /*3450*/  BSYNC B1 ;  /* 0x0000000000017941 */ /* 0x000fea0003800000 */
.L_x_11990:
[----:B------:R-:W-:-:S03]  /*3460*/  UMOV UR4, 0xffffffff ;  /* 0xffffffff00047882 */ /* 0x000fc60000000000 */
[----:B------:R-:W-:Y:S05]  /*3470*/  BRA.DIV UR4, `(.L_x_11992) ;  /* 0x000002b204b87947 */ /* 0x000fea000b800000 */
[----:B------:R1:W2:Y:S04]  /*3480*/  SHFL.IDX PT, R63, R59, RZ, 0x1c1f ;  /* 0x001c1fff3b3f7589 */ /* 0x0002a800000e0000 */
[----:B------:R1:W3:Y:S02]  /*3490*/  SHFL.IDX PT, R14, R58, RZ, 0x1c1f ;  /* 0x001c1fff3a0e7589 */ /* 0x0002e400000e0000 */
.L_x_12355:
[----:B------:R-:W-:Y:S04]  /*34a0*/  BSSY B1, `(.L_x_11993) ;  /* 0x0000075000017945 */ /* 0x000fe80003800000 */
[----:B------:R-:W-:Y:S05]  /*34b0*/  @P0 BRA `(.L_x_11994) ;  /* 0x0000000400cc0947 */ /* 0x000fea0003800000 */
[----:B------:R-:W-:Y:S01]  /*34c0*/  LOP3.LUT R4, R48, 0x1, RZ, 0xc0, !PT ;  /* 0x0000000130047812 */ /* 0x000fe200078ec0ff */
[----:B------:R-:W-:Y:S03]  /*34d0*/  BSSY B2, `(.L_x_11995) ;  /* 0x0000039000027945 */ /* 0x000fe60003800000 */
[----:B------:R-:W-:-:S13]  /*34e0*/  ISETP.NE.U32.AND P0, PT, R4, 0x1, PT ;  /* 0x000000010400780c */ /* 0x000fda0003f05070 */
[----:B------:R-:W-:Y:S05]  /*34f0*/  @P0 BRA `(.L_x_11996) ;  /* 0x0000000000d80947 */ /* 0x000fea0003800000 */
[----:B------:R4:W0:Y:S01]  /*3500*/  LDS.128 R4, [R69] ;  /* 0x0000000045047984 */ /* 0x0008220000000c00 */
[----:B------:R-:W-:Y:S01]  /*3510*/  ISETP.GE.AND P5, PT, R22, R62, PT ;  /* 0x0000003e1600720c */ /* 0x000fe20003fa6270 */
[----:B------:R-:W-:Y:S01]  /*3520*/  BSSY B3, `(.L_x_11997) ;  /* 0x0000032000037945 */ /* 0x000fe20003800000 */
[----:B---3--:R-:W-:-:S04]  /*3530*/  LEA R10, P0, R16, R14, 0x1 ;  /* 0x0000000e100a7211 */ /* 0x008fc800078008ff */
[----:B--2---:R-:W-:-:S07]  /*3540*/  LEA.HI.X R11, R16, R63, R17, 0x1, P0 ;  /* 0x0000003f100b7211 */ /* 0x004fce00000f0c11 */
[----:B----4-:R-:W-:Y:S05]  /*3550*/  @P5 BRA `(.L_x_11998) ;  /* 0x0000000000b85947 */ /* 0x010fea0003800000 */
[----:B------:R-:W-:Y:S01]  /*3560*/  SHF.R.U64 R79, R42, 0x10, R43 ;  /* 0x000000102a4f7819 */ /* 0x000fe2000000122b */
[----:B0-----:R-:W-:Y:S01]  /*3570*/  IMAD.U32 R15, R7, 0x10000, RZ ;  /* 0x00010000070f7824 */ /* 0x001fe200078e00ff */
        /* <DEDUP_REMOVED lines=18> */
[----:B------:R-:W-:-:S02]  /*36a0*/  IMAD.U32 R6, R5, 0x10000, RZ ;  /* 0x0001000005067824 */ /* 0x000fc400078e00ff */
[-C--:B------:R-:W-:Y:S01]  /*36b0*/  FMUL.FTZ R82, R7, R56.reuse ;  /* 0x0000003807527220 */ /* 0x080fe20000410000 */
[----:B------:R-:W-:Y:S01]  /*36c0*/  LOP3.LUT R80, R80, 0xffff0000, RZ, 0xc0, !PT ;  /* 0xffff000050507812 */ /* 0x000fe200078ec0ff */
[C---:B------:R-:W-:Y:S01]  /*36d0*/  FMUL.FTZ R7, R13.reuse, R81 ;  /* 0x000000510d077220 */ /* 0x040fe20000410000 */
[-C--:B------:R-:W-:Y:S01]  /*36e0*/  FMUL.FTZ R13, R13, R77.reuse ;  /* 0x0000004d0d0d7220 */ /* 0x080fe20000410000 */
[----:B------:R-:W-:Y:S01]  /*36f0*/  LOP3.LUT R57, R57, 0xffff0000, RZ, 0xc0, !PT ;  /* 0xffff000039397812 */ /* 0x000fe200078ec0ff */
[----:B------:R-:W-:Y:S02]  /*3700*/  IMAD.U32 R5, R4, 0x10000, RZ ;  /* 0x0001000004057824 */ /* 0x000fe400078e00ff */
[----:B------:R-:W-:Y:S01]  /*3710*/  FFMA.FTZ R77, R12, R77, -R7 ;  /* 0x0000004d0c4d7223 */ /* 0x000fe20000010807 */
[----:B------:R-:W-:Y:S01]  /*3720*/  LOP3.LUT R4, R4, 0xffff0000, RZ, 0xc0, !PT ;  /* 0xffff000004047812 */ /* 0x000fe200078ec0ff */
[----:B------:R-:W-:Y:S01]  /*3730*/  FFMA.FTZ R83, R6, R56, -R83 ;  /* 0x0000003806537223 */ /* 0x000fe20000010853 */
[----:B------:R-:W-:Y:S01]  /*3740*/  FFMA.FTZ R12, R12, R81, R13 ;  /* 0x000000510c0c7223 */ /* 0x000fe2000001000d */
[C---:B------:R-:W-:Y:S01]  /*3750*/  FMUL.FTZ R56, R42.reuse, R80 ;  /* 0x000000502a387220 */ /* 0x040fe20000410000 */
        /* <DEDUP_REMOVED lines=14> */
.L_x_11998:
[----:B------:R-:W-:Y:S05]  /*3840*/  BSYNC B3 ;  /* 0x0000000000037941 */ /* 0x000fea0003800000 */
.L_x_11997:
[----:B0-----:R4:W-:Y:S02]  /*3850*/  ST.E.128 desc[UR42][R10.64], R4 ;  /* 0x000000040a007985 */ /* 0x0019e4000c101d2a */
.L_x_11996:
[----:B------:R-:W-:Y:S05]  /*3860*/  BSYNC B2 ;  /* 0x0000000000027941 */ /* 0x000fea0003800000 */
.L_x_11995:
[----:B------:R-:W-:-:S13]  /*3870*/  LOP3.LUT P0, RZ, R48, 0x2, RZ, 0xc0, !PT ;  /* 0x0000000230ff7812 */ /* 0x000fda000780c0ff */
[----:B------:R-:W-:Y:S05]  /*3880*/  @!P0 BRA `(.L_x_11994) ;  /* 0x0000000000d88947 */ /* 0x000fea0003800000 */
[----:B----4-:R4:W0:Y:S01]  /*3890*/  LDS.128 R4, [R68] ;  /* 0x0000000044047984 */ /* 0x0108220000000c00 */
        /* <DEDUP_REMOVED lines=51> */
.L_x_12000:
[----:B------:R-:W-:Y:S05]  /*3bd0*/  BSYNC B2 ;  /* 0x0000000000027941 */ /* 0x000fea0003800000 */
.L_x_11999:
[----:B0-----:R0:W-:Y:S02]  /*3be0*/  ST.E.128 desc[UR42][R10.64], R4 ;  /* 0x000000040a007985 */ /* 0x0011e4000c101d2a */
.L_x_11994:
[----:B------:R-:W-:Y:S05]  /*3bf0*/  BSYNC B1 ;  /* 0x0000000000017941 */ /* 0x000fea0003800000 */
.L_x_11993:
[----:B------:R-:W-:-:S03]  /*3c00*/  UMOV UR4, 0xffffffff ;  /* 0xffffffff00047882 */ /* 0x000fc60000000000 */
[----:B------:R-:W-:Y:S05]  /*3c10*/  BRA.DIV UR4, `(.L_x_12001) ;  /* 0x000002ae04187947 */ /* 0x000fea000b800000 */
[----:B-1----:R-:W1:Y:S04]  /*3c20*/  SHFL.IDX PT, R59, R59, 0x1, 0x1c1f ;  /* 0x003c1f003b3b7f89 */ /* 0x002e6800000e0000 */
[----:B---3--:R3:W0:Y:S02]  /*3c30*/  SHFL.IDX PT, R14, R58, 0x1, 0x1c1f ;  /* 0x003c1f003a0e7f89 */ /* 0x00862400000e0000 */
.L_x_12359:
[----:B------:R-:W-:Y:S05]  /*3c40*/  @P4 BRA `(.L_x_12002) ;  /* 0x0000002400104947 */ /* 0x000fea0003800000 */
[----:B0---4-:R-:W-:Y:S01]  /*3c50*/  LOP3.LUT R4, R48, 0x1, RZ, 0xc0, !PT ;  /* 0x0000000130047812 */ /* 0x011fe200078ec0ff */
[----:B------:R-:W-:Y:S03]  /*3c60*/  BSSY B1, `(.L_x_12003) ;  /* 0x000003a000017945 */ /* 0x000fe60003800000 */
[----:B------:R-:W-:-:S13]  /*3c70*/  ISETP.NE.U32.AND P0, PT, R4, 0x1, PT ;  /* 0x000000010400780c */ /* 0x000fda0003f05070 */
[----:B------:R-:W-:Y:S05]  /*3c80*/  @P0 BRA `(.L_x_12004) ;  /* 0x0000000000dc0947 */ /* 0x000fea0003800000 */
[----:B------:R0:W4:Y:S01]  /*3c90*/  LDS.128 R4, [R69+0x2000] ;  /* 0x0020000045047984 */ /* 0x0001220000000c00 */
        /* <DEDUP_REMOVED lines=31> */
[C---:B------:R-:W-:Y:S01]  /*3e90*/  IMAD.U32 R5, R4.reuse, 0x10000, RZ ;  /* 0x0001000004057824 */ /* 0x040fe200078e00ff */
[----:B------:R-:W-:Y:S01]  /*3ea0*/  LOP3.LUT R4, R4, 0xffff0000, RZ, 0xc0, !PT ;  /* 0xffff000004047812 */ /* 0x000fe200078ec0ff */
[C---:B------:R-:W-:Y:S01]  /*3eb0*/  FFMA.FTZ R7, R12.reuse, R36, -R7 ;  /* 0x000000240c077223 */ /* 0x040fe20000010807 */
[----:B------:R-:W-:Y:S01]  /*3ec0*/  FFMA.FTZ R12, R12, R38, R13 ;  /* 0x000000260c0c7223 */ /* 0x000fe2000001000d */
[C---:B------:R-:W-:Y:S01]  /*3ed0*/  FMUL.FTZ R36, R34.reuse, R76 ;  /* 0x0000004c22247220 */ /* 0x040fe20000410000 */
[-C--:B------:R-:W-:Y:S01]  /*3ee0*/  FMUL.FTZ R13, R34, R74.reuse ;  /* 0x0000004a220d7220 */ /* 0x080fe20000410000 */
[C---:B------:R-:W-:Y:S01]  /*3ef0*/  FFMA.FTZ R39, R6.reuse, R35, -R39 ;  /* 0x0000002306277223 */ /* 0x040fe20000010827 */
        /* <DEDUP_REMOVED lines=11> */
[----:B------:R-:W-:Y:S02]  /*3fb0*/  IMAD.MOV.U32 R7, RZ, RZ, R13 ;  /* 0x000000ffff077224 */ /* 0x000fe400078e000d */
[----:B------:R-:W-:Y:S02]  /*3fc0*/  IMAD.MOV.U32 R6, RZ, RZ, R12 ;  /* 0x000000ffff067224 */ /* 0x000fe400078e000c */
[----:B------:R-:W-:-:S07]  /*3fd0*/  IMAD.MOV.U32 R5, RZ, RZ, R39 ;  /* 0x000000ffff057224 */ /* 0x000fce00078e0027 */
.L_x_12006:
[----:B------:R-:W-:Y:S05]  /*3fe0*/  BSYNC B2 ;  /* 0x0000000000027941 */ /* 0x000fea0003800000 */
.L_x_12005:
[----:B----4-:R0:W-:Y:S02]  /*3ff0*/  ST.E.128 desc[UR42][R10.64], R4 ;  /* 0x000000040a007985 */ /* 0x0101e4000c101d2a */
.L_x_12004:
[----:B------:R-:W-:Y:S05]  /*4000*/  BSYNC B1 ;  /* 0x0000000000017941 */ /* 0x000fea0003800000 */
.L_x_12003:
[----:B------:R-:W-:-:S13]  /*4010*/  LOP3.LUT P0, RZ, R48, 0x2, RZ, 0xc0, !PT ;  /* 0x0000000230ff7812 */ /* 0x000fda000780c0ff */
[----:B------:R-:W-:Y:S05]  /*4020*/  @!P0 BRA `(.L_x_12002) ;  /* 0x0000002000188947 */ /* 0x000fea0003800000 */
[----:B0-----:R0:W4:Y:S01]  /*4030*/  LDS.128 R4, [R68+0x2000] ;  /* 0x0020000044047984 */ /* 0x0011220000000c00 */
[----:B------:R-:W-:Y:S01]  /*4040*/  ISETP.GE.AND P4, PT, R186, R62, PT ;  /* 0x0000003eba00720c */ /* 0x000fe20003f86270 */
[----:B------:R-:W-:Y:S01]  /*4050*/  BSSY B1, `(.L_x_12007) ;  /* 0x0000032000017945 */ /* 0x000fe20003800000 */
[----:B------:R-:W-:-:S04]  /*4060*/  LEA R10, P0, R19, R14, 0x1 ;  /* 0x0000000e130a7211 */ /* 0x000fc800078008ff */
[----:B-1----:R-:W-:-:S07]  /*4070*/  LEA.HI.X R11, R19, R59, R184, 0x1, P0 ;  /* 0x0000003b130b7211 */ /* 0x002fce00000f0cb8 */
[----:B0-----:R-:W-:Y:S05]  /*4080*/  @P4 BRA `(.L_x_12008) ;  /* 0x0000000000b84947 */ /* 0x001fea0003800000 */
[----:B------:R-:W-:Y:S01]  /*4090*/  SHF.R.U64 R14, R32, 0x10, R33 ;  /* 0x00000010200e7819 */ /* 0x000fe20000001221 */
[----:B----4-:R-:W-:Y:S01]  /*40a0*/  IMAD.U32 R12, R7, 0x10000, RZ ;  /* 0x00010000070c7824 */ /* 0x010fe200078e00ff */
[----:B------:R-:W-:Y:S01]  /*40b0*/  SHF.R.U64 R34, R8, 0x10, R9 ;  /* 0x0000001008227819 */ /* 0x000fe20000001209 */
[----:B------:R-:W-:Y:S01]  /*40c0*/  IMAD.U32 R8, R6, 0x10000, RZ ;  /* 0x0001000006087824 */ /* 0x000fe200078e00ff */
[----:B------:R-:W-:Y:S02]  /*40d0*/  SHF.R.U32.HI R33, RZ, 0x10, R33 ;  /* 0x00000010ff217819 */ /* 0x000fe40000011621 */
[----:B------:R-:W-:Y:S02]  /*40e0*/  SHF.R.U32.HI R15, RZ, 0x10, R9 ;  /* 0x00000010ff0f7819 */ /* 0x000fe40000011609 */
[----:B------:R-:W-:Y:S02]  /*40f0*/  PRMT R71, R71, 0x5410, R14 ;  /* 0x0000541047477816 */ /* 0x000fe4000000000e */
[----:B------:R-:W-:-:S02]  /*4100*/  PRMT R67, R67, 0x5410, R34 ;  /* 0x0000541043437816 */ /* 0x000fc40000000022 */
[----:B------:R-:W-:Y:S02]  /*4110*/  PRMT R72, R72, 0x5410, R33 ;  /* 0x0000541048487816 */ /* 0x000fe40000000021 */
[----:B------:R-:W-:Y:S02]  /*4120*/  LOP3.LUT R13, R7, 0xffff0000, RZ, 0xc0, !PT ;  /* 0xffff0000070d7812 */ /* 0x000fe400078ec0ff */
[----:B------:R-:W-:Y:S01]  /*4130*/  PRMT R70, R70, 0x5410, R15 ;  /* 0x0000541046467816 */ /* 0x000fe2000000000f */
[----:B------:R-:W-:Y:S01]  /*4140*/  IMAD.U32 R33, R72, 0x10000, RZ ;  /* 0x0001000048217824 */ /* 0x000fe200078e00ff */
[----:B------:R-:W-:Y:S02]  /*4150*/  LOP3.LUT R7, R5, 0xffff0000, RZ, 0xc0, !PT ;  /* 0xffff000005077812 */ /* 0x000fe400078ec0ff */
[----:B------:R-:W-:Y:S01]  /*4160*/  LOP3.LUT R32, R71, 0xffff0000, RZ, 0xc0, !PT ;  /* 0xffff000047207812 */ /* 0x000fe200078ec0ff */
[----:B------:R-:W-:Y:S01]  /*4170*/  IMAD.U32 R15, R70, 0x10000, RZ ;  /* 0x00010000460f7824 */ /* 0x000fe200078e00ff */
[----:B------:R-:W-:Y:S01]  /*4180*/  LOP3.LUT R14, R67, 0xffff0000, RZ, 0xc0, !PT ;  /* 0xffff0000430e7812 */ /* 0x000fe200078ec0ff */
[----:B------:R-:W-:Y:S01]  /*4190*/  IMAD.U32 R71, R71, 0x10000, RZ ;  /* 0x0001000047477824 */ /* 0x000fe200078e00ff */
[----:B------:R-:W-:Y:S01]  /*41a0*/  LOP3.LUT R9, R6, 0xffff0000, RZ, 0xc0, !PT ;  /* 0xffff000006097812 */ /* 0x000fe200078ec0ff */
[----:B------:R-:W-:-:S02]  /*41b0*/  IMAD.U32 R6, R5, 0x10000, RZ ;  /* 0x0001000005067824 */ /* 0x000fc400078e00ff */
[C---:B------:R-:W-:Y:S01]  /*41c0*/  FMUL.FTZ R35, R7.reuse, R32 ;  /* 0x0000002007237220 */ /* 0x040fe20000410000 */
[C---:B------:R-:W-:Y:S02]  /*41d0*/  IMAD.U32 R5, R4.reuse, 0x10000, RZ ;  /* 0x0001000004057824 */ /* 0x040fe400078e00ff */
[-C--:B------:R-:W-:Y:S01]  /*41e0*/  FMUL.FTZ R7, R7, R14.reuse ;  /* 0x0000000e07077220 */ /* 0x080fe20000410000 */
[----:B------:R-:W-:Y:S01]  /*41f0*/  LOP3.LUT R4, R4, 0xffff0000, RZ, 0xc0, !PT ;  /* 0xffff000004047812 */ /* 0x000fe200078ec0ff */
[C---:B------:R-:W-:Y:S01]  /*4200*/  FMUL.FTZ R37, R9.reuse, R33 ;  /* 0x0000002109257220 */ /* 0x040fe20000410000 */
[----:B------:R-:W-:Y:S01]  /*4210*/  LOP3.LUT R72, R72, 0xffff0000, RZ, 0xc0, !PT ;  /* 0xffff000048487812 */ /* 0x000fe200078ec0ff */
[-C--:B------:R-:W-:Y:S01]  /*4220*/  FMUL.FTZ R9, R9, R15.reuse ;  /* 0x0000000f09097220 */ /* 0x080fe20000410000 */
[----:B------:R-:W-:Y:S01]  /*4230*/  LOP3.LUT R70, R70, 0xffff0000, RZ, 0xc0, !PT ;  /* 0xffff000046467812 */ /* 0x000fe200078ec0ff */
[----:B------:R-:W-:Y:S02]  /*4240*/  IMAD.U32 R67, R67, 0x10000, RZ ;  /* 0x0001000043437824 */ /* 0x000fe400078e00ff */
[C---:B------:R-:W-:Y:S01]  /*4250*/  FFMA.FTZ R35, R6.reuse, R14, -R35 ;  /* 0x0000000e06237223 */ /* 0x040fe20000010823 */
[----:B------:R-:W-:Y:S01]  /*4260*/  FFMA.FTZ R32, R6, R32, R7 ;  /* 0x0000002006207223 */ /* 0x000fe20000010007 */
[----:B------:R-:W-:Y:S01]  /*4270*/  FFMA.FTZ R37, R8, R15, -R37 ;  /* 0x0000000f08257223 */ /* 0x000fe20000010825 */
[----:B------:R-:W-:Y:S01]  /*4280*/  FMUL.FTZ R6, R4, R71 ;  /* 0x0000004704067220 */ /* 0x000fe20000410000 */
[----:B------:R-:W-:Y:S01]  /*4290*/  FFMA.FTZ R8, R8, R33, R9 ;  /* 0x0000002108087223 */ /* 0x000fe20000010009 */
        /* <DEDUP_REMOVED lines=9> */
[----:B------:R-:W-:Y:S01]  /*4330*/  F2FP.BF16.F32.PACK_AB R4, R5, R6 ;  /* 0x000000060504723e */ /* 0x000fe200000010ff */
[----:B------:R-:W-:Y:S01]  /*4340*/  IMAD.MOV.U32 R5, RZ, RZ, R32 ;  /* 0x000000ffff057224 */ /* 0x000fe200078e0020 */
[----:B------:R-:W-:Y:S01]  /*4350*/  F2FP.BF16.F32.PACK_AB R7, R12, R7 ;  /* 0x000000070c07723e */ /* 0x000fe200000010ff */
[----:B------:R-:W-:-:S07]  /*4360*/  IMAD.MOV.U32 R6, RZ, RZ, R8 ;  /* 0x000000ffff067224 */ /* 0x000fce00078e0008 */
.L_x_12008:
[----:B------:R-:W-:Y:S05]  /*4370*/  BSYNC B1 ;  /* 0x0000000000017941 */ /* 0x000fea0003800000 */
.L_x_12007:
[----:B----4-:R0:W-:Y:S01]  /*4380*/  ST.E.128 desc[UR42][R10.64], R4 ;  /* 0x000000040a007985 */ /* 0x0101e2000c101d2a */
[----:B------:R-:W-:Y:S05]  /*4390*/  BRA `(.L_x_12002) ;  /* 0x0000001c003c7947 */ /* 0x000fea0003800000 */
.L_x_11984:
        /* <DEDUP_REMOVED lines=12> */
[----:B------:R-:W-:Y:S02]  /*4460*/  CS2R R4, SRZ ;  /* 0x0000000000047805 */ /* 0x000fe4000001ff00 */
[----:B------:R-:W-:-:S02]  /*4470*/  ISETP.GE.OR P0, PT, R16, R62, P0 ;  /* 0x0000003e1000720c */ /* 0x000fc40000706670 */
[----:B------:R-:W-:-:S11]  /*4480*/  ISETP.GE.OR P3, PT, R16, R62, P3 ;  /* 0x0000003e1000720c */ /* 0x000fd60001f66670 */
[----:B------:R-:W-:Y:S05]  /*4490*/  @P0 BRA `(.L_x_12010) ;  /* 0x0000000000800947 */ /* 0x000fea0003800000 */
[----:B------:R-:W-:Y:S01]  /*44a0*/  SHF.R.S32.HI R5, RZ, 0x1f, R18 ;  /* 0x0000001fff057819 */ /* 0x000fe20000011412 */
[CC--:B------:R-:W-:Y:S01]  /*44b0*/  IMAD.WIDE.U32 R6, R18.reuse, R12.reuse, R16 ;  /* 0x0000000c12067225 */ /* 0x0c0fe200078e0010 */
[----:B------:R-:W-:Y:S01]  /*44c0*/  ULDC.64 UR6, c[0x0][0x400] ;  /* 0x0001000000067ab9 */ /* 0x000fe20000000a00 */
[----:B------:R-:W-:Y:S02]  /*44d0*/  ULDC.64 UR4, c[0x0][0x3e8] ;  /* 0x0000fa0000047ab9 */ /* 0x000fe40000000a00 */
[C---:B------:R-:W-:Y:S02]  /*44e0*/  IMAD R9, R5.reuse, R12, RZ ;  /* 0x0000000c05097224 */ /* 0x040fe400078e02ff */
[-C--:B------:R-:W-:Y:S02]  /*44f0*/  IMAD R8, R5, R10.reuse, RZ ;  /* 0x0000000a05087224 */ /* 0x080fe400078e02ff */
[C---:B------:R-:W-:Y:S01]  /*4500*/  IMAD R39, R18.reuse, R13, R9 ;  /* 0x0000000d12277224 */ /* 0x040fe200078e0209 */
[----:B------:R-:W-:Y:S01]  /*4510*/  SHF.R.S32.HI R9, RZ, 0x1f, R44 ;  /* 0x0000001fff097819 */ /* 0x000fe2000001142c */
[----:B------:R-:W-:-:S04]  /*4520*/  IMAD.WIDE.U32 R4, R18, R10, R16 ;  /* 0x0000000a12047225 */ /* 0x000fc800078e0010 */
[-C--:B------:R-:W-:Y:S02]  /*4530*/  IMAD R37, R18, R11.reuse, R8 ;  /* 0x0000000b12257224 */ /* 0x080fe400078e0208 */
[----:B------:R-:W-:Y:S02]  /*4540*/  IMAD R8, R9, R10, RZ ;  /* 0x0000000a09087224 */ /* 0x000fe400078e02ff */
[----:B------:R-:W-:Y:S02]  /*4550*/  IMAD.IADD R5, R37, 0x1, R5 ;  /* 0x0000000125057824 */ /* 0x000fe400078e0205 */
[----:B------:R-:W-:Y:S02]  /*4560*/  IMAD.IADD R7, R39, 0x1, R7 ;  /* 0x0000000127077824 */ /* 0x000fe400078e0207 */
[----:B------:R-:W-:Y:S02]  /*4570*/  IMAD R36, R9, R12, RZ ;  /* 0x0000000c09247224 */ /* 0x000fe400078e02ff */
[----:B------:R-:W-:-:S02]  /*4580*/  IMAD R9, R44, R11, R8 ;  /* 0x0000000b2c097224 */ /* 0x000fc400078e0208 */
[----:B------:R-:W-:-:S04]  /*4590*/  IMAD.WIDE.U32 R4, R44, R10, R4 ;  /* 0x0000000a2c047225 */ /* 0x000fc800078e0004 */
[C---:B------:R-:W-:Y:S02]  /*45a0*/  IMAD R37, R44.reuse, R13, R36 ;  /* 0x0000000d2c257224 */ /* 0x040fe400078e0224 */
        /* <DEDUP_REMOVED lines=12> */
[----:B------:R-:W-:-:S03]  /*4670*/  LEA.HI.X R37, R6, UR7, R5, 0x1, P4 ;  /* 0x0000000706257c11 */ /* 0x000fc6000a0f0c05 */
[----:B------:R0:W5:Y:S04]  /*4680*/  LDG.E.128 R4, desc[UR42][R8.64] ;  /* 0x0000002a08047981 */ /* 0x000168000c1e1d00 */
[----:B------:R-:W5:Y:S02]  /*4690*/  LDG.E.128 R36, desc[UR42][R36.64] ;  /* 0x0000002a24247981 */ /* 0x000f64000c1e1d00 */
.L_x_12010:
[----:B------:R-:W-:Y:S05]  /*46a0*/  BSYNC B1 ;  /* 0x0000000000017941 */ /* 0x000fea0003800000 */
.L_x_12009:
[----:B------:R-:W-:Y:S01]  /*46b0*/  BSSY B1, `(.L_x_12011) ;  /* 0x000002d000017945 */ /* 0x000fe20003800000 */
[----:B-----5:R-:W-:Y:S01]  /*46c0*/  IMAD.MOV.U32 R56, RZ, RZ, R6 ;  /* 0x000000ffff387224 */ /* 0x020fe200078e0006 */
[----:B------:R-:W-:Y:S01]  /*46d0*/  CS2R R40, SRZ ;  /* 0x0000000000287805 */ /* 0x000fe2000001ff00 */
[----:B------:R-:W-:Y:S01]  /*46e0*/  IMAD.MOV.U32 R57, RZ, RZ, R7 ;  /* 0x000000ffff397224 */ /* 0x000fe200078e0007 */
[----:B------:R-:W-:Y:S06]  /*46f0*/  @P3 BRA `(.L_x_12012) ;  /* 0x0000000000a03947 */ /* 0x000fec0003800000 */
[----:B------:R-:W-:Y:S01]  /*4700*/  SHF.R.S32.HI R35, RZ, 0x1f, R18 ;  /* 0x0000001fff237819 */ /* 0x000fe20000011412 */
[----:B------:R-:W-:Y:S01]  /*4710*/  IMAD.MOV.U32 R40, RZ, RZ, R16 ;  /* 0x000000ffff287224 */ /* 0x000fe200078e0010 */
[----:B0-----:R-:W-:Y:S01]  /*4720*/  SHF.L.U64.HI R9, R10, 0x6, R11 ;  /* 0x000000060a097819 */ /* 0x001fe2000001020b */
[----:B------:R-:W-:Y:S01]  /*4730*/  IMAD.MOV.U32 R41, RZ, RZ, R17 ;  /* 0x000000ffff297224 */ /* 0x000fe200078e0011 */
[----:B------:R-:W-:Y:S01]  /*4740*/  SHF.R.S32.HI R15, RZ, 0x1f, R44 ;  /* 0x0000001fff0f7819 */ /* 0x000fe2000001142c */
[C---:B------:R-:W-:Y:S01]  /*4750*/  IMAD R42, R35.reuse, R10, RZ ;  /* 0x0000000a232a7224 */ /* 0x040fe200078e02ff */
[----:B------:R-:W-:Y:S01]  /*4760*/  SHF.L.U64.HI R33, R12, 0x6, R13 ;  /* 0x000000060c217819 */ /* 0x000fe2000001020d */
[----:B------:R-:W-:Y:S01]  /*4770*/  IMAD R55, R35, R12, RZ ;  /* 0x0000000c23377224 */ /* 0x000fe200078e02ff */
[----:B------:R-:W-:Y:S01]  /*4780*/  ULDC.64 UR4, c[0x0][0x3e8] ;  /* 0x0000fa0000047ab9 */ /* 0x000fe20000000a00 */
[----:B------:R-:W-:Y:S01]  /*4790*/  IMAD.SHL.U32 R8, R10, 0x40, RZ ;  /* 0x000000400a087824 */ /* 0x000fe200078e00ff */
[----:B------:R-:W-:Y:S01]  /*47a0*/  ULDC.64 UR6, c[0x0][0x400] ;  /* 0x0001000000067ab9 */ /* 0x000fe20000000a00 */
[----:B------:R-:W-:-:S04]  /*47b0*/  IMAD.WIDE.U32 R34, R18, R10, R40 ;  /* 0x0000000a12227225 */ /* 0x000fc800078e0028 */
[C---:B------:R-:W-:Y:S02]  /*47c0*/  IMAD R43, R18.reuse, R11, R42 ;  /* 0x0000000b122b7224 */ /* 0x040fe400078e022a */
[----:B------:R-:W-:-:S04]  /*47d0*/  IMAD.WIDE.U32 R40, R18, R12, R40 ;  /* 0x0000000c12287225 */ /* 0x000fc800078e0028 */
[----:B------:R-:W-:Y:S02]  /*47e0*/  IMAD R55, R18, R13, R55 ;  /* 0x0000000d12377224 */ /* 0x000fe400078e0237 */
[----:B------:R-:W-:-:S04]  /*47f0*/  IMAD.WIDE.U32 R8, R14, 0x60, R8 ;  /* 0x000000600e087825 */ /* 0x000fc800078e0008 */
[----:B------:R-:W-:Y:S02]  /*4800*/  IMAD R14, R15, R10, RZ ;  /* 0x0000000a0f0e7224 */ /* 0x000fe400078e02ff */
[----:B------:R-:W-:Y:S02]  /*4810*/  IMAD.IADD R35, R43, 0x1, R35 ;  /* 0x000000012b237824 */ /* 0x000fe400078e0223 */
[----:B------:R-:W-:Y:S02]  /*4820*/  IMAD.SHL.U32 R32, R12, 0x40, RZ ;  /* 0x000000400c207824 */ /* 0x000fe400078e00ff */
[----:B------:R-:W-:Y:S02]  /*4830*/  IMAD.IADD R41, R55, 0x1, R41 ;  /* 0x0000000137297824 */ /* 0x000fe400078e0229 */
[----:B------:R-:W-:Y:S02]  /*4840*/  IMAD R14, R44, R11, R14 ;  /* 0x0000000b2c0e7224 */ /* 0x000fe400078e020e */
[----:B------:R-:W-:-:S02]  /*4850*/  IMAD R63, R63, 0x60, RZ ;  /* 0x000000603f3f7824 */ /* 0x000fc400078e02ff */
[----:B------:R-:W-:-:S04]  /*4860*/  IMAD.WIDE.U32 R10, R44, R10, R34 ;  /* 0x0000000a2c0a7225 */ /* 0x000fc800078e0022 */
[----:B------:R-:W-:-:S04]  /*4870*/  IMAD.WIDE.U32 R32, R54, 0x60, R32 ;  /* 0x0000006036207825 */ /* 0x000fc800078e0020 */
[-C--:B------:R-:W-:Y:S02]  /*4880*/  IMAD R15, R15, R12.reuse, RZ ;  /* 0x0000000c0f0f7224 */ /* 0x080fe400078e02ff */
[----:B------:R-:W-:Y:S02]  /*4890*/  IMAD R67, R67, 0x60, RZ ;  /* 0x0000006043437824 */ /* 0x000fe400078e02ff */
[----:B------:R-:W-:-:S04]  /*48a0*/  IMAD.WIDE.U32 R40, R44, R12, R40 ;  /* 0x0000000c2c287225 */ /* 0x000fc800078e0028 */
[----:B------:R-:W-:Y:S01]  /*48b0*/  IMAD.IADD R63, R63, 0x1, R9 ;  /* 0x000000013f3f7824 */ /* 0x000fe200078e0209 */
[----:B------:R-:W-:Y:S01]  /*48c0*/  IADD3 R9, P0, R8, R10, RZ ;  /* 0x0000000a08097210 */ /* 0x000fe20007f1e0ff */
[----:B------:R-:W-:Y:S01]  /*48d0*/  IMAD R15, R44, R13, R15 ;  /* 0x0000000d2c0f7224 */ /* 0x000fe200078e020f */
[----:B------:R-:W-:Y:S01]  /*48e0*/  IADD3 R8, P3, R32, R40, RZ ;  /* 0x0000002820087210 */ /* 0x000fe20007f7e0ff */
[----:B------:R-:W-:Y:S01]  /*48f0*/  IMAD.IADD R67, R67, 0x1, R33 ;  /* 0x0000000143437824 */ /* 0x000fe200078e0221 */
[----:B------:R-:W-:Y:S02]  /*4900*/  IADD3.X R10, R63, R14, R11, P0, !PT ;  /* 0x0000000e3f0a7210 */ /* 0x000fe400007fe40b */
[----:B------:R-:W-:Y:S02]  /*4910*/  LEA R32, P0, R9, UR4, 0x1 ;  /* 0x0000000409207c11 */ /* 0x000fe4000f8008ff */
[----:B------:R-:W-:Y:S02]  /*4920*/  IADD3.X R41, R67, R15, R41, P3, !PT ;  /* 0x0000000f43297210 */ /* 0x000fe40001ffe429 */
[----:B------:R-:W-:-:S02]  /*4930*/  LEA R40, P3, R8, UR6, 0x1 ;  /* 0x0000000608287c11 */ /* 0x000fc4000f8608ff */
[----:B------:R-:W-:Y:S02]  /*4940*/  LEA.HI.X R33, R9, UR5, R10, 0x1, P0 ;  /* 0x0000000509217c11 */ /* 0x000fe400080f0c0a */
[----:B------:R-:W-:-:S04]  /*4950*/  LEA.HI.X R41, R8, UR7, R41, 0x1, P3 ;  /* 0x0000000708297c11 */ /* 0x000fc800098f0c29 */
[----:B------:R-:W5:Y:S04]  /*4960*/  LDG.E.128 R32, desc[UR42][R32.64] ;  /* 0x0000002a20207981 */ /* 0x000f68000c1e1d00 */
[----:B------:R-:W5:Y:S02]  /*4970*/  LDG.E.128 R40, desc[UR42][R40.64] ;  /* 0x0000002a28287981 */ /* 0x000f64000c1e1d00 */
.L_x_12012:
[----:B------:R-:W-:Y:S05]  /*4980*/  BSYNC B1 ;  /* 0x0000000000017941 */ /* 0x000fea0003800000 */
.L_x_12011:
[----:B------:R-:W-:Y:S01]  /*4990*/  ULOP3.LUT UR4, UR36, 0x1, URZ, 0xfc, !UPT ;  /* 0x0000000124047892 */ /* 0x000fe2000f8efc3f */
[----:B0-----:R-:W-:Y:S01]  /*49a0*/  IMAD.MOV.U32 R8, RZ, RZ, R4 ;  /* 0x000000ffff087224 */ /* 0x001fe200078e0004 */
        /* <DEDUP_REMOVED lines=27> */
[----:B------:R-:W-:Y:S02]  /*4b60*/  ISETP.GE.AND P4, PT, R16, R62, PT ;  /* 0x0000003e1000720c */ /* 0x000fe40003f86270 */
[----:B------:R-:W-:Y:S02]  /*4b70*/  PRMT R72, R8, 0x7610, R72 ;  /* 0x0000761008487816 */ /* 0x000fe40000000048 */
[----:B------:R-:W-:Y:S02]  /*4b80*/  PRMT R73, R9, 0x7610, R73 ;  /* 0x0000761009497816 */ /* 0x000fe40000000049 */
[----:B------:R-:W-:Y:S02]  /*4b90*/  PRMT R74, R10, 0x7610, R74 ;  /* 0x000076100a4a7816 */ /* 0x000fe4000000004a */
[----:B------:R-:W-:Y:S01]  /*4ba0*/  PRMT R75, R11, 0x7610, R75 ;  /* 0x000076100b4b7816 */ /* 0x000fe2000000004b */
[----:B------:R-:W-:Y:S06]  /*4bb0*/  @!P3 BRA `(.L_x_12013) ;  /* 0x000000000004b947 */ /* 0x000fec0003800000 */
[----:B------:R-:W-:Y:S01]  /*4bc0*/  BPT.TRAP 0x1 ;  /* 0x000000040000795c */ /* 0x000fe20000300000 */
.L_x_12013:
[----:B------:R-:W-:Y:S01]  /*4bd0*/  IMAD R54, R152, 0x8, R2 ;  /* 0x0000000898367824 */ /* 0x000fe200078e0202 */
[----:B------:R-:W-:Y:S01]  /*4be0*/  SHF.L.U32 R55, R185, 0x1f, RZ ;  /* 0x0000001fb9377819 */ /* 0x000fe200000006ff */
[----:B------:R-:W-:Y:S01]  /*4bf0*/  BSSY B1, `(.L_x_12014) ;  /* 0x0000005000017945 */ /* 0x000fe20003800000 */
[----:B------:R-:W-:Y:S02]  /*4c00*/  LOP3.LUT R8, R48, 0x1, RZ, 0xc0, !PT ;  /* 0x0000000130087812 */ /* 0x000fe400078ec0ff */
[----:B------:R-:W0:Y:S02]  /*4c10*/  SYNCS.PHASECHK.TRANS64.TRYWAIT P5, [R54+URZ+0x22890], R55 ;  /* 0x02289037360075a7 */ /* 0x000e2400080a017f */
[----:B------:R-:W-:Y:S01]  /*4c20*/  ISETP.NE.U32.AND P0, PT, R8, 0x1, PT ;  /* 0x000000010800780c */ /* 0x000fe20003f05070 */
[----:B0-----:R-:W-:-:S12]  /*4c30*/  @!P5 BRA `(.L_x_12015) ;  /* 0x0000029c0058d947 */ /* 0x001fd80003800000 */
.L_x_12360:
[----:B------:R-:W-:Y:S05]  /*4c40*/  BSYNC B1 ;  /* 0x0000000000017941 */ /* 0x000fea0003800000 */
.L_x_12014:
[----:B------:R-:W-:-:S03]  /*4c50*/  UMOV UR4, 0xffffffff ;  /* 0xffffffff00047882 */ /* 0x000fc60000000000 */
[----:B------:R-:W-:Y:S05]  /*4c60*/  BRA.DIV UR4, `(.L_x_12016) ;  /* 0x0000029e04607947 */ /* 0x000fea000b800000 */
[----:B------:R1:W2:Y:S04]  /*4c70*/  SHFL.IDX PT, R63, R59, RZ, 0x1c1f ;  /* 0x001c1fff3b3f7589 */ /* 0x0002a800000e0000 */
[----:B------:R1:W3:Y:S02]  /*4c80*/  SHFL.IDX PT, R14, R58, RZ, 0x1c1f ;  /* 0x001c1fff3a0e7589 */ /* 0x0002e400000e0000 */
.L_x_12364:
[----:B------:R-:W-:Y:S01]  /*4c90*/  ISETP.GE.OR P5, PT, R18, R66, P0 ;  /* 0x000000421200720c */ /* 0x000fe200007a6670 */
[----:B------:R-:W-:Y:S01]  /*4ca0*/  BSSY B1, `(.L_x_12017) ;  /* 0x000007c000017945 */ /* 0x000fe20003800000 */
[----:B------:R-:W-:Y:S02]  /*4cb0*/  IMAD.SHL.U32 R67, R62, 0x2, RZ ;  /* 0x000000023e437824 */ /* 0x000fe400078e00ff */
[----:B---3--:R-:W-:-:S09]  /*4cc0*/  IMAD.MOV.U32 R62, RZ, RZ, R14 ;  /* 0x000000ffff3e7224 */ /* 0x008fd200078e000e */
[----:B------:R-:W-:Y:S05]  /*4cd0*/  @P5 BRA `(.L_x_12018) ;  /* 0x0000000400e05947 */ /* 0x000fea0003800000 */
[----:B------:R-:W3:Y:S01]  /*4ce0*/  LDC R12, c[0x0][0x2f4] ;  /* 0x0000bd00ff0c7b82 */ /* 0x000ee20000000800 */
[----:B------:R-:W-:Y:S01]  /*4cf0*/  IMAD.SHL.U32 R57, R52, 0x8, RZ ;  /* 0x0000000834397824 */ /* 0x000fe200078e00ff */
[----:B------:R-:W-:Y:S01]  /*4d00*/  BSSY B2, `(.L_x_12019) ;  /* 0x0000073000027945 */ /* 0x000fe20003800000 */
[----:B---3--:R-:W-:-:S05]  /*4d10*/  IMAD.IADD R8, R12, 0x1, -R67 ;  /* 0x000000010c087824 */ /* 0x008fca00078e0a43 */
[----:B------:R-:W-:-:S04]  /*4d20*/  SEL R8, R67, R8, !P1 ;  /* 0x0000000843087207 */ /* 0x000fc80004800000 */
[----:B------:R-:W-:-:S04]  /*4d30*/  SHF.R.S32.HI R9, RZ, 0x1f, R8 ;  /* 0x0000001fff097819 */ /* 0x000fc80000011408 */
[----:B------:R-:W-:Y:S02]  /*4d40*/  LEA.HI R9, R9, R8, RZ, 0x4 ;  /* 0x0000000809097211 */ /* 0x000fe400078f20ff */
[----:B------:R-:W-:Y:S01]  /*4d50*/  LOP3.LUT R8, R20, 0x38, R57, 0xf8, !PT ;  /* 0x0000003814087812 */ /* 0x000fe200078ef839 */
[----:B--2---:R-:W-:Y:S01]  /*4d60*/  IMAD.WIDE R56, R57, 0x2, R62 ;  /* 0x0000000239387825 */ /* 0x004fe200078e023e */
[----:B------:R-:W-:-:S05]  /*4d70*/  LEA.HI.SX32 R9, R9, R52, 0x1c ;  /* 0x0000003409097211 */ /* 0x000fca00078fe2ff */
[----:B------:R-:W-:Y:S01]  /*4d80*/  IMAD.SHL.U32 R77, R9, 0x8, RZ ;  /* 0x00000008094d7824 */ /* 0x000fe200078e00ff */
[----:B------:R-:W-:-:S04]  /*4d90*/  LOP3.LUT R9, R8, R21, RZ, 0x3c, !PT ;  /* 0x0000001508097212 */ /* 0x000fc800078e3cff */
[----:B------:R-:W-:Y:S01]  /*4da0*/  LOP3.LUT R10, R20, 0x38, R77, 0xf8, !PT ;  /* 0x00000038140a7812 */ /* 0x000fe200078ef84d */
[----:B------:R-:W-:Y:S01]  /*4db0*/  IMAD R9, R188, 0x200, R9 ;  /* 0x00000200bc097824 */ /* 0x000fe200078e0209 */
[----:B------:R-:W-:Y:S02]  /*4dc0*/  ISETP.GE.AND P5, PT, R77, R12, PT ;  /* 0x0000000c4d00720c */ /* 0x000fe40003fa6270 */
[----:B------:R-:W-:Y:S01]  /*4dd0*/  LOP3.LUT R11, R10, R21, RZ, 0x3c, !PT ;  /* 0x000000150a0b7212 */ /* 0x000fe200078e3cff */
[----:B------:R-:W-:-:S04]  /*4de0*/  IMAD R9, R152, 0x1800, R9 ;  /* 0x0000180098097824 */ /* 0x000fc800078e0209 */
[----:B------:R-:W-:Y:S02]  /*4df0*/  IMAD R11, R188, 0x200, R11 ;  /* 0x00000200bc0b7824 */ /* 0x000fe400078e020b */
[----:B------:R-:W-:Y:S02]  /*4e00*/  IMAD R9, R9, 0x2, R2 ;  /* 0x0000000209097824 */ /* 0x000fe400078e0202 */
[----:B------:R-:W-:Y:S02]  /*4e10*/  IMAD R11, R152, 0x1800, R11 ;  /* 0x00001800980b7824 */ /* 0x000fe400078e020b */
[----:B------:R-:W-:-:S04]  /*4e20*/  @!P5 IMAD.WIDE R62, R77, 0x2, R62 ;  /* 0x000000024d3ed825 */ /* 0x000fc800078e023e */
[----:B------:R-:W-:Y:S02]  /*4e30*/  IMAD R12, R11, 0x2, R2 ;  /* 0x000000020b0c7824 */ /* 0x000fe400078e0202 */
[----:B------:R-:W2:Y:S04]  /*4e40*/  LDS.128 R8, [R9+0x1c400] ;  /* 0x01c4000009087984 */ /* 0x000ea80000000c00 */
[----:B------:R-:W3:Y:S01]  /*4e50*/  LDS.128 R12, [R12+0x1c400] ;  /* 0x01c400000c0c7984 */ /* 0x000ee20000000c00 */
[----:B------:R-:W-:Y:S05]  /*4e60*/  @P4 BRA `(.L_x_12020) ;  /* 0x0000000400704947 */ /* 0x000fea0003800000 */
[----:B------:R-:W-:Y:S01]  /*4e70*/  SHF.R.U32.HI R78, RZ, 0x10, R5 ;  /* 0x00000010ff4e7819 */ /* 0x000fe20000011605 */
[----:B---3--:R-:W-:Y:S01]  /*4e80*/  IMAD.U32 R76, R15, 0x10000, RZ ;  /* 0x000100000f4c7824 */ /* 0x008fe200078e00ff */
[----:B------:R-:W-:Y:S02]  /*4e90*/  SHF.R.U32.HI R82, RZ, 0x10, R37 ;  /* 0x00000010ff527819 */ /* 0x000fe40000011625 */
[----:B------:R-:W-:Y:S01]  /*4ea0*/  SHF.R.U64 R79, R6, 0x10, R7 ;  /* 0x00000010064f7819 */ /* 0x000fe20000001207 */
[----:B--2---:R-:W-:Y:S01]  /*4eb0*/  IMAD.U32 R6, R8, 0x10000, RZ ;  /* 0x0001000008067824 */ /* 0x004fe200078e00ff */
[----:B------:R-:W-:Y:S02]  /*4ec0*/  PRMT R78, R69, 0x5432, R78 ;  /* 0x00005432454e7816 */ /* 0x000fe4000000004e */
[----:B------:R-:W-:Y:S02]  /*4ed0*/  PRMT R82, R71, 0x5432, R82 ;  /* 0x0000543247527816 */ /* 0x000fe40000000052 */
[----:B------:R-:W-:Y:S01]  /*4ee0*/  SHF.R.U64 R81, R36, 0x10, R37 ;  /* 0x0000001024517819 */ /* 0x000fe20000001225 */
[----:B------:R-:W-:Y:S01]  /*4ef0*/  IMAD.U32 R36, R9, 0x10000, RZ ;  /* 0x0001000009247824 */ /* 0x000fe200078e00ff */
[--C-:B------:R-:W-:Y:S01]  /*4f00*/  SHF.R.U64 R84, R38, 0x10, R39.reuse ;  /* 0x0000001026547819 */ /* 0x100fe20000001227 */
[----:B------:R-:W-:Y:S01]  /*4f10*/  IMAD.U32 R38, R13, 0x10000, RZ ;  /* 0x000100000d267824 */ /* 0x000fe200078e00ff */
[----:B------:R-:W-:-:S02]  /*4f20*/  SHF.R.U32.HI R85, RZ, 0x10, R39 ;  /* 0x00000010ff557819 */ /* 0x000fc40000011627 */
[----:B------:R-:W-:Y:S02]  /*4f30*/  LOP3.LUT R37, R9, 0xffff0000, RZ, 0xc0, !PT ;  /* 0xffff000009257812 */ /* 0x000fe400078ec0ff */
[----:B------:R-:W-:Y:S01]  /*4f40*/  LOP3.LUT R39, R13, 0xffff0000, RZ, 0xc0, !PT ;  /* 0xffff00000d277812 */ /* 0x000fe200078ec0ff */
[C---:B------:R-:W-:Y:S01]  /*4f50*/  IMAD.U32 R13, R11.reuse, 0x10000, RZ ;  /* 0x000100000b0d7824 */ /* 0x040fe200078e00ff */
[----:B------:R-:W-:Y:S02]  /*4f60*/  LOP3.LUT R9, R11, 0xffff0000, RZ, 0xc0, !PT ;  /* 0xffff00000b097812 */ /* 0x000fe400078ec0ff */
[----:B------:R-:W-:Y:S01]  /*4f70*/  PRMT R11, R83, 0x5410, R79 ;  /* 0x00005410530b7816 */ /* 0x000fe2000000004f */
[----:B------:R-:W-:Y:S01]  /*4f80*/  IMAD.U32 R83, R82, 0x10000, RZ ;  /* 0x0001000052537824 */ /* 0x000fe200078e00ff */
[----:B------:R-:W-:Y:S01]  /*4f90*/  SHF.R.U32.HI R80, RZ, 0x10, R7 ;  /* 0x00000010ff507819 */ /* 0x000fe20000011607 */
[----:B------:R-:W-:Y:S01]  /*4fa0*/  IMAD.U32 R79, R78, 0x10000, RZ ;  /* 0x000100004e4f7824 */ /* 0x000fe200078e00ff */
[----:B------:R-:W-:Y:S01]  /*4fb0*/  SHF.R.U64 R77, R4, 0x10, R5 ;  /* 0x00000010044d7819 */ /* 0x000fe20000001205 */
[----:B------:R-:W-:Y:S01]  /*4fc0*/  IMAD.U32 R7, R12, 0x10000, RZ ;  /* 0x000100000c077824 */ /* 0x000fe200078e00ff */
[----:B------:R-:W-:Y:S01]  /*4fd0*/  PRMT R81, R87, 0x5410, R81 ;  /* 0x0000541057517816 */ /* 0x000fe20000000051 */
[----:B------:R-:W-:Y:S01]  /*4fe0*/  FMUL.FTZ R87, R38, R83 ;  /* 0x0000005326577220 */ /* 0x000fe20000410000 */
[----:B------:R-:W-:Y:S01]  /*4ff0*/  PRMT R85, R88, 0x5410, R85 ;  /* 0x0000541058557816 */ /* 0x000fe20000000055 */
[-C--:B------:R-:W-:Y:S01]  /*5000*/  FMUL.FTZ R89, R38, R79.reuse ;  /* 0x0000004f26597220 */ /* 0x080fe20000410000 */
[----:B------:R-:W-:Y:S01]  /*5010*/  LOP3.LUT R82, R82, 0xffff0000, RZ, 0xc0, !PT ;  /* 0xffff000052527812 */ /* 0x000fe200078ec0ff */
[----:B------:R-:W-:Y:S01]  /*5020*/  FFMA.FTZ R87, R36, R79, -R87 ;  /* 0x0000004f24577223 */ /* 0x000fe20000010857 */
[----:B------:R-:W-:Y:S01]  /*5030*/  PRMT R80, R68, 0x5432, R80 ;  /* 0x0000543244507816 */ /* 0x000fe20000000050 */
[----:B------:R-:W-:Y:S01]  /*5040*/  IMAD.U32 R38, R85, 0x10000, RZ ;  /* 0x0001000055267824 */ /* 0x000fe200078e00ff */
[----:B------:R-:W-:Y:S01]  /*5050*/  PRMT R77, R86, 0x5410, R77 ;  /* 0x00005410564d7816 */ /* 0x000fe2000000004d */
[----:B------:R-:W-:Y:S01]  /*5060*/  FMUL.FTZ R86, R39, R82 ;  /* 0x0000005227567220 */ /* 0x000fe20000410000 */
[----:B------:R-:W-:Y:S01]  /*5070*/  LOP3.LUT R78, R78, 0xffff0000, RZ, 0xc0, !PT ;  /* 0xffff00004e4e7812 */ /* 0x000fe200078ec0ff */
[----:B------:R-:W-:Y:S01]  /*5080*/  FFMA.FTZ R89, R36, R83, R89 ;  /* 0x0000005324597223 */ /* 0x000fe20000010059 */
[----:B------:R-:W-:-:S02]  /*5090*/  IMAD.U32 R36, R80, 0x10000, RZ ;  /* 0x0001000050247824 */ /* 0x000fc400078e00ff */
[C---:B------:R-:W-:Y:S01]  /*50a0*/  FMUL.FTZ R90, R76.reuse, R38 ;  /* 0x000000264c5a7220 */ /* 0x040fe20000410000 */
[----:B------:R-:W-:Y:S01]  /*50b0*/  LOP3.LUT R15, R15, 0xffff0000, RZ, 0xc0, !PT ;  /* 0xffff00000f0f7812 */ /* 0x000fe200078ec0ff */
[-C--:B------:R-:W-:Y:S01]  /*50c0*/  FMUL.FTZ R88, R39, R78.reuse ;  /* 0x0000004e27587220 */ /* 0x080fe20000410000 */
[----:B------:R-:W-:Y:S01]  /*50d0*/  FFMA.FTZ R86, R37, R78, -R86 ;  /* 0x0000004e25567223 */ /* 0x000fe20000010856 */
[----:B------:R-:W-:Y:S01]  /*50e0*/  LOP3.LUT R78, R85, 0xffff0000, RZ, 0xc0, !PT ;  /* 0xffff0000554e7812 */ /* 0x000fe200078ec0ff */
[-C--:B------:R-:W-:Y:S01]  /*50f0*/  FMUL.FTZ R39, R76, R36.reuse ;  /* 0x000000244c277220 */ /* 0x080fe20000410000 */
[----:B------:R-:W-:Y:S01]  /*5100*/  LOP3.LUT R80, R80, 0xffff0000, RZ, 0xc0, !PT ;  /* 0xffff000050507812 */ /* 0x000fe200078ec0ff */
[----:B------:R-:W-:Y:S01]  /*5110*/  FFMA.FTZ R90, R13, R36, -R90 ;  /* 0x000000240d5a7223 */ /* 0x000fe2000001085a */
[----:B------:R-:W-:Y:S02]  /*5120*/  IMAD.U32 R36, R81, 0x10000, RZ ;  /* 0x0001000051247824 */ /* 0x000fe400078e00ff */
[----:B------:R-:W-:Y:S01]  /*5130*/  FFMA.FTZ R39, R13, R38, R39 ;  /* 0x000000260d277223 */ /* 0x000fe20000010027 */
        /* <DEDUP_REMOVED lines=10> */
[----:B------:R-:W-:Y:S01]  /*51e0*/  PRMT R84, R70, 0x5432, R84 ;  /* 0x0000543246547816 */ /* 0x000fe20000000054 */
[----:B------:R-:W-:Y:S01]  /*51f0*/  FMUL.FTZ R7, R7, R13 ;  /* 0x0000000d07077220 */ /* 0x000fe20000410000 */
[----:B------:R-:W-:Y:S01]  /*5200*/  FMUL.FTZ R9, R12, R81 ;  /* 0x000000510c097220 */ /* 0x000fe20000410000 */
[----:B------:R-:W-:Y:S01]  /*5210*/  FFMA.FTZ R15, R6, R13, -R15 ;  /* 0x0000000d060f7223 */ /* 0x000fe2000001080f */
[----:B------:R-:W-:Y:S01]  /*5220*/  FMUL.FTZ R13, R12, R77 ;  /* 0x0000004d0c0d7220 */ /* 0x000fe20000410000 */
[----:B------:R-:W-:-:S02]  /*5230*/  IMAD.U32 R5, R14, 0x10000, RZ ;  /* 0x000100000e057824 */ /* 0x000fc400078e00ff */
        /* <DEDUP_REMOVED lines=8> */
[----:B------:R-:W-:Y:S01]  /*52c0*/  FFMA.FTZ R13, R8, R81, R13 ;  /* 0x00000051080d7223 */ /* 0x000fe2000001000d */
[C---:B------:R-:W-:Y:S02]  /*52d0*/  IMAD.U32 R4, R10.reuse, 0x10000, RZ ;  /* 0x000100000a047824 */ /* 0x040fe400078e00ff */
[C---:B------:R-:W-:Y:S01]  /*52e0*/  FMUL.FTZ R37, R5.reuse, R7 ;  /* 0x0000000705257220 */ /* 0x040fe20000410000 */
[-C--:B------:R-:W-:Y:S01]  /*52f0*/  FMUL.FTZ R8, R5, R6.reuse ;  /* 0x0000000605087220 */ /* 0x080fe20000410000 */
[----:B------:R-:W-:Y:S01]  /*5300*/  LOP3.LUT R10, R10, 0xffff0000, RZ, 0xc0, !PT ;  /* 0xffff00000a0a7812 */ /* 0x000fe200078ec0ff */
[C---:B------:R-:W-:Y:S01]  /*5310*/  FMUL.FTZ R5, R14.reuse, R9 ;  /* 0x000000090e057220 */ /* 0x040fe20000410000 */
[----:B------:R-:W-:Y:S01]  /*5320*/  FMUL.FTZ R14, R14, R11 ;  /* 0x0000000b0e0e7220 */ /* 0x000fe20000410000 */
[C---:B------:R-:W-:Y:S01]  /*5330*/  FFMA.FTZ R8, R4.reuse, R7, R8 ;  /* 0x0000000704087223 */ /* 0x040fe20000010008 */
[----:B------:R-:W-:Y:S01]  /*5340*/  FFMA.FTZ R37, R4, R6, -R37 ;  /* 0x0000000604257223 */ /* 0x000fe20000010825 */
[----:B------:R-:W-:Y:S01]  /*5350*/  F2FP.BF16.F32.PACK_AB R15, R12, R15 ;  /* 0x0000000f0c0f723e */ /* 0x000fe200000010ff */
        /* <DEDUP_REMOVED lines=13> */
.L_x_12020:
[----:B------:R-:W-:Y:S05]  /*5430*/  BSYNC B2 ;  /* 0x0000000000027941 */ /* 0x000fea0003800000 */
.L_x_12019:
[----:B--2---:R4:W-:Y:S04]  /*5440*/  ST.E.128 desc[UR42][R56.64], R8 ;  /* 0x0000000838007985 */ /* 0x0049e8000c101d2a */
[----:B---3--:R4:W-:Y:S02]  /*5450*/  @!P5 ST.E.128 desc[UR42][R62.64], R12 ;  /* 0x0000000c3e00d985 */ /* 0x0089e4000c101d2a */
.L_x_12018:
[----:B------:R-:W-:Y:S05]  /*5460*/  BSYNC B1 ;  /* 0x0000000000017941 */ /* 0x000fea0003800000 */
.L_x_12017:
[----:B------:R-:W-:-:S03]  /*5470*/  UMOV UR4, 0xffffffff ;  /* 0xffffffff00047882 */ /* 0x000fc60000000000 */
[----:B------:R-:W-:Y:S05]  /*5480*/  BRA.DIV UR4, `(.L_x_12021) ;  /* 0x0000029604a07947 */ /* 0x000fea000b800000 */
[----:B-1----:R-:W1:Y:S04]  /*5490*/  SHFL.IDX PT, R59, R59, 0x1, 0x1c1f ;  /* 0x003c1f003b3b7f89 */ /* 0x002e6800000e0000 */
[----:B----4-:R3:W4:Y:S02]  /*54a0*/  SHFL.IDX PT, R14, R58, 0x1, 0x1c1f ;  /* 0x003c1f003a0e7f89 */ /* 0x01072400000e0000 */
.L_x_12368:
[----:B------:R-:W-:Y:S02]  /*54b0*/  VIADD R4, R18, 0x40 ;  /* 0x0000004012047836 */ /* 0x000fe40000000000 */
[----:B----4-:R-:W-:Y:S02]  /*54c0*/  IMAD.MOV.U32 R12, RZ, RZ, R14 ;  /* 0x000000ffff0c7224 */ /* 0x010fe400078e000e */
[----:B-1----:R-:W-:Y:S01]  /*54d0*/  IMAD.MOV.U32 R13, RZ, RZ, R59 ;  /* 0x000000ffff0d7224 */ /* 0x002fe200078e003b */
[----:B------:R-:W-:-:S13]  /*54e0*/  ISETP.GE.OR P0, PT, R4, R66, P0 ;  /* 0x000000420400720c */ /* 0x000fda0000706670 */
[----:B------:R-:W-:Y:S05]  /*54f0*/  @P0 BRA `(.L_x_12002) ;  /* 0x0000000800e40947 */ /* 0x000fea0003800000 */
[----:B------:R-:W1:Y:S01]  /*5500*/  LDC R36, c[0x0][0x2f4] ;  /* 0x0000bd00ff247b82 */ /* 0x000e620000000800 */
[----:B------:R-:W-:Y:S01]  /*5510*/  SHF.R.U32.HI R5, RZ, 0x3, R195 ;  /* 0x00000003ff057819 */ /* 0x000fe200000116c3 */
[----:B------:R-:W-:Y:S01]  /*5520*/  IMAD.SHL.U32 R15, R52, 0x8, RZ ;  /* 0x00000008340f7824 */ /* 0x000fe200078e00ff */
[----:B------:R-:W-:Y:S03]  /*5530*/  BSSY B1, `(.L_x_12022) ;  /* 0x000006b000017945 */ /* 0x000fe60003800000 */
[----:B------:R-:W-:-:S04]  /*5540*/  IMAD.WIDE R14, R15, 0x2, R12 ;  /* 0x000000020f0e7825 */ /* 0x000fc800078e020c */
[----:B-1----:R-:W-:-:S05]  /*5550*/  @P1 IMAD.IADD R67, R36, 0x1, -R67 ;  /* 0x0000000124431824 */ /* 0x002fca00078e0a43 */
[----:B------:R-:W-:-:S04]  /*5560*/  SHF.R.S32.HI R4, RZ, 0x1f, R67 ;  /* 0x0000001fff047819 */ /* 0x000fc80000011443 */
[----:B------:R-:W-:-:S04]  /*5570*/  LEA.HI R67, R4, R67, RZ, 0x4 ;  /* 0x0000004304437211 */ /* 0x000fc800078f20ff */
[----:B------:R-:W-:-:S05]  /*5580*/  LEA.HI.SX32 R37, R67, R52, 0x1c ;  /* 0x0000003443257211 */ /* 0x000fca00078fe2ff */
[----:B------:R-:W-:-:S05]  /*5590*/  IMAD.SHL.U32 R37, R37, 0x8, RZ ;  /* 0x0000000825257824 */ /* 0x000fca00078e00ff */
[----:B------:R-:W-:-:S04]  /*55a0*/  LOP3.LUT R4, R195, 0x38, R37, 0xf8, !PT ;  /* 0x00000038c3047812 */ /* 0x000fc800078ef825 */
[----:B------:R-:W-:Y:S01]  /*55b0*/  LOP3.LUT R4, R4, R5, RZ, 0x3c, !PT ;  /* 0x0000000504047212 */ /* 0x000fe200078e3cff */
[----:B------:R-:W-:-:S04]  /*55c0*/  IMAD R5, R152, 0x1800, R53 ;  /* 0x0000180098057824 */ /* 0x000fc800078e0235 */
[----:B------:R-:W-:Y:S02]  /*55d0*/  IMAD.IADD R7, R199, 0x1, R4 ;  /* 0x00000001c7077824 */ /* 0x000fe400078e0204 */
[----:B------:R-:W-:Y:S02]  /*55e0*/  IMAD R5, R5, 0x2, R2 ;  /* 0x0000000205057824 */ /* 0x000fe400078e0202 */
[----:B------:R-:W-:-:S04]  /*55f0*/  IMAD R7, R152, 0x1800, R7 ;  /* 0x0000180098077824 */ /* 0x000fc800078e0207 */
[----:B------:R-:W-:Y:S02]  /*5600*/  IMAD R8, R7, 0x2, R2 ;  /* 0x0000000207087824 */ /* 0x000fe400078e0202 */
[----:B------:R-:W1:Y:S04]  /*5610*/  LDS.128 R4, [R5+0x1c400] ;  /* 0x01c4000005047984 */ /* 0x000e680000000c00 */
[----:B------:R-:W4:Y:S01]  /*5620*/  LDS.128 R8, [R8+0x1c400] ;  /* 0x01c4000008087984 */ /* 0x000f220000000c00 */
[----:B------:R-:W-:Y:S05]  /*5630*/  @P4 BRA `(.L_x_12023) ;  /* 0x0000000400684947 */ /* 0x000fea0003800000 */
[----:B------:R-:W-:Y:S01]  /*5640*/  SHF.R.U32.HI R56, RZ, 0x10, R41 ;  /* 0x00000010ff387819 */ /* 0x000fe20000011629 */
[----:B----4-:R-:W-:Y:S01]  /*5650*/  IMAD.U32 R38, R9, 0x10000, RZ ;  /* 0x0001000009267824 */ /* 0x010fe200078e00ff */
[----:B------:R-:W-:Y:S02]  /*5660*/  SHF.R.U32.HI R76, RZ, 0x10, R33 ;  /* 0x00000010ff4c7819 */ /* 0x000fe40000011621 */
[----:B------:R-:W-:Y:S02]  /*5670*/  PRMT R75, R75, 0x5410, R56 ;  /* 0x000054104b4b7816 */ /* 0x000fe40000000038 */
[----:B------:R-:W-:Y:S02]  /*5680*/  PRMT R71, R71, 0x5410, R76 ;  /* 0x0000541047477816 */ /* 0x000fe4000000004c */
[--C-:B------:R-:W-:Y:S02]  /*5690*/  SHF.R.U64 R57, R42, 0x10, R43.reuse ;  /* 0x000000102a397819 */ /* 0x100fe4000000122b */
[----:B---3--:R-:W-:Y:S01]  /*56a0*/  SHF.R.U32.HI R58, RZ, 0x10, R43 ;  /* 0x00000010ff3a7819 */ /* 0x008fe2000001162b */
[----:B------:R-:W-:Y:S01]  /*56b0*/  IMAD.U32 R43, R75, 0x10000, RZ ;  /* 0x000100004b2b7824 */ /* 0x000fe200078e00ff */
[----:B------:R-:W-:Y:S01]  /*56c0*/  SHF.R.U32.HI R62, RZ, 0x10, R35 ;  /* 0x00000010ff3e7819 */ /* 0x000fe20000011623 */
[----:B------:R-:W-:Y:S01]  /*56d0*/  IMAD.U32 R42, R71, 0x10000, RZ ;  /* 0x00010000472a7824 */ /* 0x000fe200078e00ff */
[----:B------:R-:W-:Y:S01]  /*56e0*/  SHF.R.U64 R67, R32, 0x10, R33 ;  /* 0x0000001020437819 */ /* 0x000fe20000001221 */
[-C--:B------:R-:W-:Y:S01]  /*56f0*/  FMUL.FTZ R56, R38, R43.reuse ;  /* 0x0000002b26387220 */ /* 0x080fe20000410000 */
[----:B------:R-:W-:Y:S01]  /*5700*/  SHF.R.U64 R59, R40, 0x10, R41 ;  /* 0x00000010283b7819 */ /* 0x000fe20000001229 */
[----:B-1----:R-:W-:Y:S01]  /*5710*/  IMAD.U32 R33, R5, 0x10000, RZ ;  /* 0x0001000005217824 */ /* 0x002fe200078e00ff */
[----:B------:R-:W-:Y:S01]  /*5720*/  LOP3.LUT R39, R9, 0xffff0000, RZ, 0xc0, !PT ;  /* 0xffff000009277812 */ /* 0x000fe200078ec0ff */
        /* <DEDUP_REMOVED lines=9> */
[----:B--2---:R-:W-:Y:S01]  /*57c0*/  SHF.R.U64 R63, R34, 0x10, R35 ;  /* 0x00000010223f7819 */ /* 0x004fe20000001223 */
[----:B------:R-:W-:Y:S01]  /*57d0*/  IMAD.U32 R9, R8, 0x10000, RZ ;  /* 0x0001000008097824 */ /* 0x000fe200078e00ff */
[----:B------:R-:W-:Y:S01]  /*57e0*/  PRMT R74, R74, 0x5410, R59 ;  /* 0x000054104a4a7816 */ /* 0x000fe2000000003b */
[----:B------:R-:W-:Y:S01]  /*57f0*/  FMUL.FTZ R59, R39, R75 ;  /* 0x0000004b273b7220 */ /* 0x000fe20000410000 */
[----:B------:R-:W-:Y:S01]  /*5800*/  PRMT R72, R72, 0x5410, R57 ;  /* 0x0000541048487816 */ /* 0x000fe20000000039 */
[----:B------:R-:W-:Y:S01]  /*5810*/  IMAD.U32 R57, R73, 0x10000, RZ ;  /* 0x0001000049397824 */ /* 0x000fe200078e00ff */
[----:B------:R-:W-:Y:S01]  /*5820*/  LOP3.LUT R34, R5, 0xffff0000, RZ, 0xc0, !PT ;  /* 0xffff000005227812 */ /* 0x000fe200078ec0ff */
[----:B------:R-:W-:Y:S01]  /*5830*/  FMUL.FTZ R39, R39, R71 ;  /* 0x0000004727277220 */ /* 0x000fe20000410000 */
[----:B------:R-:W-:Y:S01]  /*5840*/  PRMT R68, R68, 0x5410, R63 ;  /* 0x0000541044447816 */ /* 0x000fe2000000003f */
[----:B------:R-:W-:Y:S01]  /*5850*/  FMUL.FTZ R63, R40, R57 ;  /* 0x00000039283f7220 */ /* 0x000fe20000410000 */
[----:B------:R-:W-:Y:S01]  /*5860*/  LOP3.LUT R35, R8, 0xffff0000, RZ, 0xc0, !PT ;  /* 0xffff000008237812 */ /* 0x000fe200078ec0ff */
[----:B------:R-:W-:Y:S01]  /*5870*/  FMUL.FTZ R38, R40, R33 ;  /* 0x0000002128267220 */ /* 0x000fe20000410000 */
[----:B------:R-:W-:Y:S01]  /*5880*/  LOP3.LUT R41, R11, 0xffff0000, RZ, 0xc0, !PT ;  /* 0xffff00000b297812 */ /* 0x000fe200078ec0ff */
[----:B------:R-:W-:Y:S01]  /*5890*/  IMAD.U32 R8, R7, 0x10000, RZ ;  /* 0x0001000007087824 */ /* 0x000fe200078e00ff */
[----:B------:R-:W-:Y:S01]  /*58a0*/  LOP3.LUT R42, R73, 0xffff0000, RZ, 0xc0, !PT ;  /* 0xffff0000492a7812 */ /* 0x000fe200078ec0ff */
[C---:B------:R-:W-:Y:S01]  /*58b0*/  FFMA.FTZ R59, R34.reuse, R71, -R59 ;  /* 0x00000047223b7223 */ /* 0x040fe2000001083b */
[----:B------:R-:W-:Y:S01]  /*58c0*/  FFMA.FTZ R40, R34, R75, R39 ;  /* 0x0000004b22287223 */ /* 0x000fe20000010027 */
[----:B------:R-:W-:Y:S01]  /*58d0*/  PRMT R70, R70, 0x5410, R67 ;  /* 0x0000541046467816 */ /* 0x000fe20000000043 */
[C---:B------:R-:W-:Y:S01]  /*58e0*/  FFMA.FTZ R57, R8.reuse, R57, R38 ;  /* 0x0000003908397223 */ /* 0x040fe20000010026 */
[----:B------:R-:W-:Y:S01]  /*58f0*/  LOP3.LUT R34, R69, 0xffff0000, RZ, 0xc0, !PT ;  /* 0xffff000045227812 */ /* 0x000fe200078ec0ff */
[----:B------:R-:W-:Y:S01]  /*5900*/  FMUL.FTZ R58, R41, R42 ;  /* 0x0000002a293a7220 */ /* 0x000fe20000410000 */
[----:B------:R-:W-:Y:S01]  /*5910*/  LOP3.LUT R7, R7, 0xffff0000, RZ, 0xc0, !PT ;  /* 0xffff000007077812 */ /* 0x000fe200078ec0ff */
[----:B------:R-:W-:Y:S01]  /*5920*/  FFMA.FTZ R63, R8, R33, -R63 ;  /* 0x00000021083f7223 */ /* 0x000fe2000001083f */
[----:B------:R-:W-:-:S02]  /*5930*/  IMAD.U32 R38, R74, 0x10000, RZ ;  /* 0x000100004a267824 */ /* 0x000fc400078e00ff */
[-C--:B------:R-:W-:Y:S01]  /*5940*/  FMUL.FTZ R62, R41, R34.reuse ;  /* 0x00000022293e7220 */ /* 0x080fe20000410000 */
[----:B------:R-:W-:Y:S01]  /*5950*/  IMAD.U32 R8, R70, 0x10000, RZ ;  /* 0x0001000046087824 */ /* 0x000fe200078e00ff */
[----:B------:R-:W-:Y:S01]  /*5960*/  LOP3.LUT R74, R74, 0xffff0000, RZ, 0xc0, !PT ;  /* 0xffff00004a4a7812 */ /* 0x000fe200078ec0ff */
[----:B------:R-:W-:Y:S01]  /*5970*/  FFMA.FTZ R58, R7, R34, -R58 ;  /* 0x00000022073a7223 */ /* 0x000fe2000001083a */
[C---:B------:R-:W-:Y:S01]  /*5980*/  FMUL.FTZ R34, R9.reuse, R38 ;  /* 0x0000002609227220 */ /* 0x040fe20000410000 */
[C---:B------:R-:W-:Y:S01]  /*5990*/  IMAD.U32 R5, R4.reuse, 0x10000, RZ ;  /* 0x0001000004057824 */ /* 0x040fe200078e00ff */
[----:B------:R-:W-:Y:S01]  /*59a0*/  LOP3.LUT R32, R4, 0xffff0000, RZ, 0xc0, !PT ;  /* 0xffff000004207812 */ /* 0x000fe200078ec0ff */
[----:B------:R-:W-:Y:S01]  /*59b0*/  FMUL.FTZ R9, R9, R8 ;  /* 0x0000000809097220 */ /* 0x000fe20000410000 */
[----:B------:R-:W-:Y:S01]  /*59c0*/  LOP3.LUT R70, R70, 0xffff0000, RZ, 0xc0, !PT ;  /* 0xffff000046467812 */ /* 0x000fe200078ec0ff */
[----:B------:R-:W-:Y:S01]  /*59d0*/  FFMA.FTZ R62, R7, R42, R62 ;  /* 0x0000002a073e7223 */ /* 0x000fe2000001003e */
[----:B------:R-:W-:Y:S01]  /*59e0*/  FMUL.FTZ R7, R35, R74 ;  /* 0x0000004a23077220 */ /* 0x000fe20000410000 */
[----:B------:R-:W-:-:S02]  /*59f0*/  IMAD.U32 R11, R10, 0x10000, RZ ;  /* 0x000100000a0b7824 */ /* 0x000fc400078e00ff */
[C---:B------:R-:W-:Y:S01]  /*5a00*/  FFMA.FTZ R34, R5.reuse, R8, -R34 ;  /* 0x0000000805227223 */ /* 0x040fe20000010822 */
[----:B------:R-:W-:Y:S01]  /*5a10*/  FFMA.FTZ R38, R5, R38, R9 ;  /* 0x0000002605267223 */ /* 0x000fe20000010009 */
[----:B------:R-:W-:Y:S01]  /*5a20*/  LOP3.LUT R10, R10, 0xffff0000, RZ, 0xc0, !PT ;  /* 0xffff00000a0a7812 */ /* 0x000fe200078ec0ff */
[----:B------:R-:W-:Y:S01]  /*5a30*/  FFMA.FTZ R33, R32, R70, -R7 ;  /* 0x0000004620217223 */ /* 0x000fe20000010807 */
[C---:B------:R-:W-:Y:S01]  /*5a40*/  IMAD.U32 R8, R72.reuse, 0x10000, RZ ;  /* 0x0001000048087824 */ /* 0x040fe200078e00ff */
[----:B------:R-:W-:Y:S01]  /*5a50*/  LOP3.LUT R9, R72, 0xffff0000, RZ, 0xc0, !PT ;  /* 0xffff000048097812 */ /* 0x000fe200078ec0ff */
[C---:B------:R-:W-:Y:S01]  /*5a60*/  IMAD.U32 R5, R68.reuse, 0x10000, RZ ;  /* 0x0001000044057824 */ /* 0x040fe200078e00ff */
[----:B------:R-:W-:Y:S01]  /*5a70*/  LOP3.LUT R7, R68, 0xffff0000, RZ, 0xc0, !PT ;  /* 0xffff000044077812 */ /* 0x000fe200078ec0ff */
[C---:B------:R-:W-:Y:S02]  /*5a80*/  IMAD.U32 R4, R6.reuse, 0x10000, RZ ;  /* 0x0001000006047824 */ /* 0x040fe400078e00ff */
[C---:B------:R-:W-:Y:S01]  /*5a90*/  FMUL.FTZ R39, R11.reuse, R8 ;  /* 0x000000080b277220 */ /* 0x040fe20000410000 */
[----:B------:R-:W-:Y:S01]  /*5aa0*/  LOP3.LUT R6, R6, 0xffff0000, RZ, 0xc0, !PT ;  /* 0xffff000006067812 */ /* 0x000fe200078ec0ff */
[----:B------:R-:W-:Y:S01]  /*5ab0*/  FMUL.FTZ R11, R11, R5 ;  /* 0x000000050b0b7220 */ /* 0x000fe20000410000 */
[C---:B------:R-:W-:Y:S01]  /*5ac0*/  FMUL.FTZ R41, R10.reuse, R9 ;  /* 0x000000090a297220 */ /* 0x040fe20000410000 */
[----:B------:R-:W-:Y:S01]  /*5ad0*/  FMUL.FTZ R10, R10, R7 ;  /* 0x000000070a0a7220 */ /* 0x000fe20000410000 */
[----:B------:R-:W-:Y:S01]  /*5ae0*/  FMUL.FTZ R35, R35, R70 ;  /* 0x0000004623237220 */ /* 0x000fe20000410000 */
[C---:B------:R-:W-:Y:S01]  /*5af0*/  FFMA.FTZ R39, R4.reuse, R5, -R39 ;  /* 0x0000000504277223 */ /* 0x040fe20000010827 */
[----:B------:R-:W-:Y:S01]  /*5b00*/  FFMA.FTZ R11, R4, R8, R11 ;  /* 0x00000008040b7223 */ /* 0x000fe2000001000b */
[C---:B------:R-:W-:Y:S01]  /*5b10*/  FFMA.FTZ R4, R6.reuse, R7, -R41 ;  /* 0x0000000706047223 */ /* 0x040fe20000010829 */
[----:B------:R-:W-:Y:S01]  /*5b20*/  FFMA.FTZ R10, R6, R9, R10 ;  /* 0x00000009060a7223 */ /* 0x000fe2000001000a */
        /* <DEDUP_REMOVED lines=11> */
.L_x_12023:
[----:B------:R-:W-:Y:S05]  /*5be0*/  BSYNC B1 ;  /* 0x0000000000017941 */ /* 0x000fea0003800000 */
.L_x_12022:
[----:B-1----:R1:W-:Y:S01]  /*5bf0*/  ST.E.128 desc[UR42][R14.64], R4 ;  /* 0x000000040e007985 */ /* 0x0023e2000c101d2a */
[----:B------:R-:W-:-:S13]  /*5c00*/  ISETP.GE.AND P0, PT, R37, R36, PT ;  /* 0x000000242500720c */ /* 0x000fda0003f06270 */
[----:B------:R-:W-:Y:S05]  /*5c10*/  @P0 BRA `(.L_x_12002) ;  /* 0x00000004001c0947 */ /* 0x000fea0003800000 */
[----:B------:R-:W-:-:S05]  /*5c20*/  IMAD.WIDE R12, R37, 0x2, R12 ;  /* 0x00000002250c7825 */ /* 0x000fca00078e020c */
[----:B----4-:R4:W-:Y:S01]  /*5c30*/  ST.E.128 desc[UR42][R12.64], R8 ;  /* 0x000000080c007985 */ /* 0x0109e2000c101d2a */
[----:B------:R-:W-:Y:S05]  /*5c40*/  BRA `(.L_x_12002) ;  /* 0x0000000400107947 */ /* 0x000fea0003800000 */
.L_x_11983:
[----:B------:R-:W-:-:S04]  /*5c50*/  ULOP3.LUT UR4, UR36, 0x1, URZ, 0xfc, !UPT ;  /* 0x0000000124047892 */ /* 0x000fc8000f8efc3f */
[----:B------:R-:W-:-:S06]  /*5c60*/  UISETP.NE.AND UP0, UPT, UR4, 0x3, UPT ;  /* 0x000000030400788c */ /* 0x000fcc000bf05270 */
[----:B------:R-:W-:-:S13]  /*5c70*/  PLOP3.LUT P3, PT, PT, PT, UP0, 0x80, 0x0 ;  /* 0x000000000000781c */ /* 0x000fda0003f6f008 */
[----:B------:R-:W-:Y:S05]  /*5c80*/  @!P3 BRA `(.L_x_12024) ;  /* 0x000000000004b947 */ /* 0x000fea0003800000 */
[----:B------:R-:W-:Y:S01]  /*5c90*/  BPT.TRAP 0x1 ;  /* 0x000000040000795c */ /* 0x000fe20000300000 */
.L_x_12024:
[----:B------:R-:W-:Y:S01]  /*5ca0*/  IMAD R54, R152, 0x8, R2 ;  /* 0x0000000898367824 */ /* 0x000fe200078e0202 */
[----:B------:R-:W-:Y:S01]  /*5cb0*/  SHF.L.U32 R55, R185, 0x1f, RZ ;  /* 0x0000001fb9377819 */ /* 0x000fe200000006ff */
[----:B------:R-:W-:Y:S01]  /*5cc0*/  BSSY B1, `(.L_x_12025) ;  /* 0x0000004000017945 */ /* 0x000fe20003800000 */
[----:B------:R-:W-:Y:S02]  /*5cd0*/  SHF.R.S32.HI R64, RZ, 0x1f, R61 ;  /* 0x0000001fff407819 */ /* 0x000fe4000001143d */
[----:B------:R-:W0:Y:S02]  /*5ce0*/  SYNCS.PHASECHK.TRANS64.TRYWAIT P0, [R54+URZ+0x22890], R55 ;  /* 0x02289037360075a7 */ /* 0x000e24000800017f */
[----:B0-----:R-:W-:Y:S05]  /*5cf0*/  @!P0 BRA `(.L_x_12026) ;  /* 0x0000028c00cc8947 */ /* 0x001fea0003800000 */
.L_x_12369:
[----:B------:R-:W-:Y:S05]  /*5d00*/  BSYNC B1 ;  /* 0x0000000000017941 */ /* 0x000fea0003800000 */
.L_x_12025:
        /* <DEDUP_REMOVED lines=16> */
[C---:B------:R-:W-:Y:S01]  /*5e10*/  IMAD.WIDE.U32 R4, R153.reuse, UR4, R4 ;  /* 0x0000000499047c25 */ /* 0x040fe2000f8e0004 */
[----:B------:R-:W-:Y:S02]  /*5e20*/  UMOV UR4, 0xffffffff ;  /* 0xffffffff00047882 */ /* 0x000fe40000000000 */
[----:B------:R-:W-:Y:S01]  /*5e30*/  ISETP.GE.AND P0, PT, R34, 0x1, PT ;  /* 0x000000012200780c */ /* 0x000fe20003f06270 */
[----:B------:R-:W-:Y:S01]  /*5e40*/  IMAD R5, R153, UR5, R5 ;  /* 0x0000000599057c24 */ /* 0x000fe2000f8e0205 */
[----:B------:R-:W-:-:S04]  /*5e50*/  LEA R10, P4, R4, UR6, 0x1 ;  /* 0x00000006040a7c11 */ /* 0x000fc8000f8808ff */
[----:B------:R-:W-:Y:S01]  /*5e60*/  LEA.HI.X R32, R4, UR7, R5, 0x1, P4 ;  /* 0x0000000704207c11 */ /* 0x000fe2000a0f0c05 */
[----:B------:R-:W-:Y:S08]  /*5e70*/  BRA.DIV UR4, `(.L_x_12027) ;  /* 0x0000028e04807947 */ /* 0x000ff0000b800000 */
[----:B------:R1:W2:Y:S04]  /*5e80*/  SHFL.IDX PT, R33, R32, RZ, 0x1c1f ;  /* 0x001c1fff20217589 */ /* 0x0002a800000e0000 */
[----:B------:R1:W3:Y:S02]  /*5e90*/  SHFL.IDX PT, R14, R10, RZ, 0x1c1f ;  /* 0x001c1fff0a0e7589 */ /* 0x0002e400000e0000 */
.L_x_12373:
[----:B------:R-:W-:Y:S04]  /*5ea0*/  BSSY B1, `(.L_x_12028) ;  /* 0x000000d000017945 */ /* 0x000fe80003800000 */
[----:B------:R-:W-:Y:S05]  /*5eb0*/  @!P0 BRA `(.L_x_12029) ;  /* 0x00000000002c8947 */ /* 0x000fea0003800000 */
[----:B------:R-:W-:Y:S02]  /*5ec0*/  ULDC UR4, c[0x0][0x2f4] ;  /* 0x0000bd0000047ab9 */ /* 0x000fe40000000800 */
[----:B------:R-:W-:Y:S02]  /*5ed0*/  ISETP.GE.AND P4, PT, R16, UR4, PT ;  /* 0x0000000410007c0c */ /* 0x000fe4000bf86270 */
[----:B------:R-:W-:-:S11]  /*5ee0*/  ISETP.GE.AND P0, PT, R19, UR4, PT ;  /* 0x0000000413007c0c */ /* 0x000fd6000bf06270 */
[----:B------:R-:W4:Y:S01]  /*5ef0*/  @!P4 LDS.128 R4, [R69] ;  /* 0x000000004504c984 */ /* 0x000f220000000c00 */
[----:B---3--:R-:W-:-:S04]  /*5f00*/  @!P4 LEA R8, P5, R16, R14, 0x1 ;  /* 0x0000000e1008c211 */ /* 0x008fc800078a08ff */
[----:B--2---:R-:W-:-:S05]  /*5f10*/  @!P4 LEA.HI.X R9, R16, R33, R17, 0x1, P5 ;  /* 0x000000211009c211 */ /* 0x004fca00028f0c11 */
[----:B----4-:R2:W-:Y:S04]  /*5f20*/  @!P4 ST.E.128 desc[UR42][R8.64], R4 ;  /* 0x000000040800c985 */ /* 0x0105e8000c101d2a */
[----:B------:R-:W3:Y:S01]  /*5f30*/  @!P0 LDS.128 R4, [R68] ;  /* 0x0000000044048984 */ /* 0x000ee20000000c00 */
[----:B--2---:R-:W-:-:S04]  /*5f40*/  @!P0 LEA R8, P4, R19, R14, 0x1 ;  /* 0x0000000e13088211 */ /* 0x004fc800078808ff */
[----:B------:R-:W-:-:S05]  /*5f50*/  @!P0 LEA.HI.X R9, R19, R33, R184, 0x1, P4 ;  /* 0x0000002113098211 */ /* 0x000fca00020f0cb8 */
[----:B---3--:R4:W-:Y:S04]  /*5f60*/  @!P0 ST.E.128 desc[UR42][R8.64], R4 ;  /* 0x0000000408008985 */ /* 0x0089e8000c101d2a */
.L_x_12029:
[----:B------:R-:W-:Y:S05]  /*5f70*/  BSYNC B1 ;  /* 0x0000000000017941 */ /* 0x000fea0003800000 */
.L_x_12028:
[----:B------:R-:W-:-:S03]  /*5f80*/  UMOV UR4, 0xffffffff ;  /* 0xffffffff00047882 */ /* 0x000fc60000000000 */
[----:B------:R-:W-:Y:S05]  /*5f90*/  BRA.DIV UR4, `(.L_x_12030) ;  /* 0x0000028e04807947 */ /* 0x000fea000b800000 */
[----:B--2---:R2:W0:Y:S04]  /*5fa0*/  SHFL.IDX PT, R33, R32, 0x1, 0x1c1f ;  /* 0x003c1f0020217f89 */ /* 0x00442800000e0000 */
[----:B---3--:R2:W3:Y:S02]  /*5fb0*/  SHFL.IDX PT, R14, R10, 0x1, 0x1c1f ;  /* 0x003c1f000a0e7f89 */ /* 0x0084e400000e0000 */
.L_x_12377:
[----:B------:R-:W-:-:S13]  /*5fc0*/  ISETP.GE.AND P0, PT, R34, 0x41, PT ;  /* 0x000000412200780c */ /* 0x000fda0003f06270 */
[----:B------:R-:W-:Y:S05]  /*5fd0*/  @!P0 BRA `(.L_x_12002) ;  /* 0x00000000002c8947 */ /* 0x000fea0003800000 */
[----:B------:R-:W-:Y:S02]  /*5fe0*/  ULDC UR4, c[0x0][0x2f4] ;  /* 0x0000bd0000047ab9 */ /* 0x000fe40000000800 */
[----:B------:R-:W-:Y:S02]  /*5ff0*/  ISETP.GE.AND P5, PT, R16, UR4, PT ;  /* 0x0000000410007c0c */ /* 0x000fe4000bfa6270 */
[----:B------:R-:W-:-:S11]  /*6000*/  ISETP.GE.AND P0, PT, R19, UR4, PT ;  /* 0x0000000413007c0c */ /* 0x000fd6000bf06270 */
[----:B----4-:R-:W4:Y:S01]  /*6010*/  @!P5 LDS.128 R4, [R69+0x2000] ;  /* 0x002000004504d984 */ /* 0x010f220000000c00 */
[----:B---3--:R-:W-:-:S04]  /*6020*/  @!P5 LEA R8, P4, R16, R14, 0x1 ;  /* 0x0000000e1008d211 */ /* 0x008fc800078808ff */
[----:B0-----:R-:W-:-:S05]  /*6030*/  @!P5 LEA.HI.X R9, R16, R33, R17, 0x1, P4 ;  /* 0x000000211009d211 */ /* 0x001fca00020f0c11 */
[----:B----4-:R0:W-:Y:S04]  /*6040*/  @!P5 ST.E.128 desc[UR42][R8.64], R4 ;  /* 0x000000040800d985 */ /* 0x0101e8000c101d2a */
[----:B------:R-:W3:Y:S01]  /*6050*/  @!P0 LDS.128 R4, [R68+0x2000] ;  /* 0x0020000044048984 */ /* 0x000ee20000000c00 */
[----:B0-----:R-:W-:-:S04]  /*6060*/  @!P0 LEA R8, P4, R19, R14, 0x1 ;  /* 0x0000000e13088211 */ /* 0x001fc800078808ff */
[----:B------:R-:W-:-:S05]  /*6070*/  @!P0 LEA.HI.X R9, R19, R33, R184, 0x1, P4 ;  /* 0x0000002113098211 */ /* 0x000fca00020f0cb8 */
[----:B---3--:R0:W-:Y:S04]  /*6080*/  @!P0 ST.E.128 desc[UR42][R8.64], R4 ;  /* 0x0000000408008985 */ /* 0x0081e8000c101d2a */
.L_x_12002:
[----:B------:R-:W-:Y:S05]  /*6090*/  BSYNC B0 ;  /* 0x0000000000007941 */ /* 0x000fea0003800000 */
.L_x_11982:
[----:B01--4-:R-:W0:Y:S01]  /*60a0*/  S2R R4, SR_TID.X ;  /* 0x0000000000047919 */ /* 0x013e220000002100 */
        /* <DEDUP_REMOVED lines=8> */
[----:B0-----:R-:W-:-:S02]  /*6130*/  SHF.R.U32.HI R5, RZ, 0x7, R4 ;  /* 0x00000007ff057819 */ /* 0x001fc40000011604 */
[----:B------:R-:W-:-:S03]  /*6140*/  LOP3.LUT P0, RZ, R4, 0x7f, RZ, 0xc0, !PT ;  /* 0x0000007f04ff7812 */ /* 0x000fc6000780c0ff */
[----:B--2---:R-:W-:-:S10]  /*6150*/  VIADD R10, R5, 0x8 ;  /* 0x00000008050a7836 */ /* 0x004fd40000000000 */
[----:B------:R-:W-:-:S05]  /*6160*/  @!P0 VIADD R4, R54, 0x228a0 ;  /* 0x000228a036048836 */ /* 0x000fca0000000000 */
[----:B------:R-:W-:Y:S01]  /*6170*/  @!P0 PRMT R4, RZ, 0x654, R4 ;  /* 0x00000654ff048816 */ /* 0x000fe20000000004 */
[----:B-1----:R0:W-:Y:S06]  /*6180*/  BAR.SYNC.DEFER_BLOCKING R10, 0x80 ;  /* 0x0002000a0000751d */ /* 0x0021ec0000010000 */
[----:B------:R0:W-:Y:S01]  /*6190*/  @!P0 SYNCS.ARRIVE.TRANS64.RED.A1T0 RZ, [R4+URZ], RZ ;  /* 0x000000ff04ff89a7 */ /* 0x0001e2000810043f */
[----:B------:R-:W-:Y:S05]  /*61a0*/  @!P3 BRA `(.L_x_12032) ;  /* 0x000000000004b947 */ /* 0x000fea0003800000 */
[----:B------:R-:W-:Y:S01]  /*61b0*/  BPT.TRAP 0x1 ;  /* 0x000000040000795c */ /* 0x000fe20000300000 */
.L_x_12032:
[----:B------:R-:W-:Y:S05]  /*61c0*/  BSYNC B0 ;  /* 0x0000000000007941 */ /* 0x000fea0003800000 */
.L_x_12031:
[----:B------:R-:W1:Y:S01]  /*61d0*/  SYNCS.PHASECHK.TRANS64.TRYWAIT P3, [R54+URZ+0x228b0], R55 ;  /* 0x0228b037360075a7 */ /* 0x000e62000806017f */
[----:B------:R-:W-:Y:S01]  /*61e0*/  ULDC UR38, c[0x0][0x320] ;  /* 0x0000c80000267ab9 */ /* 0x000fe20000000800 */
[----:B------:R-:W-:Y:S04]  /*61f0*/  BSSY B0, `(.L_x_12033) ;  /* 0x0000002000007945 */ /* 0x000fe80003800000 */
[----:B-1----:R-:W-:Y:S05]  /*6200*/  @!P3 BRA `(.L_x_12034) ;  /* 0x0000028c002cb947 */ /* 0x002fea0003800000 */
.L_x_12378:
[----:B------:R-:W-:Y:S05]  /*6210*/  BSYNC B0 ;  /* 0x0000000000007941 */ /* 0x000fea0003800000 */
.L_x_12033:
[----:B------:R-:W-:Y:S01]  /*6220*/  ULDC.64 UR4, c[0x0][0x328] ;  /* 0x0000ca0000047ab9 */ /* 0x000fe20000000a00 */
[----:B------:R-:W-:Y:S01]  /*6230*/  IMAD.IADD R66, R66, 0x1, -R18 ;  /* 0x0000000142427824 */ /* 0x000fe200078e0a12 */
[----:B------:R-:W-:Y:S01]  /*6240*/  ULDC.64 UR6, c[0x0][0x318] ;  /* 0x0000c60000067ab9 */ /* 0x000fe20000000a00 */
[----:B------:R-:W-:Y:S01]  /*6250*/  IMAD R64, R64, UR4, RZ ;  /* 0x0000000440407c24 */ /* 0x000fe2000f8e02ff */
[----:B------:R-:W-:Y:S01]  /*6260*/  BSSY B0, `(.L_x_12035) ;  /* 0x0000057000007945 */ /* 0x000fe20003800000 */
[----:B0-----:R-:W-:Y:S01]  /*6270*/  IMAD.WIDE.U32 R4, R61, UR4, RZ ;  /* 0x000000043d047c25 */ /* 0x001fe2000f8e00ff */
[----:B------:R-:W-:-:S03]  /*6280*/  ISETP.GE.AND P3, PT, R66, 0x1, PT ;  /* 0x000000014200780c */ /* 0x000fc60003f66270 */
        /* <DEDUP_REMOVED lines=9> */
[----:B------:R-:W-:Y:S02]  /*6320*/  IMAD.IADD R6, R46, 0x1, R12 ;  /* 0x000000012e067824 */ /* 0x000fe400078e020c */
[----:B------:R-:W-:-:S04]  /*6330*/  IMAD.WIDE.U32 R4, R153, UR4, R4 ;  /* 0x0000000499047c25 */ /* 0x000fc8000f8e0004 */
[----:B------:R-:W-:Y:S01]  /*6340*/  IMAD R5, R153, UR5, R5 ;  /* 0x0000000599057c24 */ /* 0x000fe2000f8e0205 */
[----:B------:R-:W-:Y:S01]  /*6350*/  LEA R35, P4, R4, UR6, 0x1 ;  /* 0x0000000604237c11 */ /* 0x000fe2000f8808ff */
[--C-:B------:R-:W-:Y:S02]  /*6360*/  IMAD R12, R12, 0x2, R45.reuse ;  /* 0x000000020c0c7824 */ /* 0x100fe400078e022d */
[----:B------:R-:W-:Y:S01]  /*6370*/  IMAD R11, R6, 0x2, R45 ;  /* 0x00000002060b7824 */ /* 0x000fe200078e022d */
[----:B------:R-:W-:Y:S01]  /*6380*/  LEA.HI.X R36, R4, UR7, R5, 0x1, P4 ;  /* 0x0000000704247c11 */ /* 0x000fe2000a0f0c05 */
[----:B------:R0:W2:Y:S04]  /*6390*/  SHFL.IDX PT, R38, R35, RZ, 0x1c1f ;  /* 0x001c1fff23267589 */ /* 0x0000a800000e0000 */
[----:B------:R0:W4:Y:S01]  /*63a0*/  SHFL.IDX PT, R37, R36, RZ, 0x1c1f ;  /* 0x001c1fff24257589 */ /* 0x00012200000e0000 */
[----:B------:R-:W-:Y:S05]  /*63b0*/  @!P3 BRA `(.L_x_12036) ;  /* 0x000000040004b947 */ /* 0x000fea0003800000 */
[----:B------:R-:W-:Y:S02]  /*63c0*/  ISETP.GE.AND P3, PT, R16, UR38, PT ;  /* 0x0000002610007c0c */ /* 0x000fe4000bf66270 */
[----:B------:R-:W-:-:S11]  /*63d0*/  ISETP.GE.AND P5, PT, R19, UR38, PT ;  /* 0x0000002613007c0c */ /* 0x000fd6000bfa6270 */
[----:B------:R-:W5:Y:S01]  /*63e0*/  @!P3 LDS.128 R4, [R12] ;  /* 0x000000000c04b984 */ /* 0x000f620000000c00 */
[----:B--2---:R-:W-:-:S04]  /*63f0*/  @!P3 LEA R8, P4, R16, R38, 0x1 ;  /* 0x000000261008b211 */ /* 0x004fc800078808ff */
[----:B----4-:R-:W-:-:S05]  /*6400*/  @!P3 LEA.HI.X R9, R16, R37, R17, 0x1, P4 ;  /* 0x000000251009b211 */ /* 0x010fca00020f0c11 */
[----:B-----5:R2:W-:Y:S01]  /*6410*/  @!P3 ST.E.128 desc[UR42][R8.64], R4 ;  /* 0x000000040800b985 */ /* 0x0205e2000c101d2a */
[----:B------:R-:W-:-:S03]  /*6420*/  ISETP.GE.AND P3, PT, R162, UR38, PT ;  /* 0x00000026a2007c0c */ /* 0x000fc6000bf66270 */
[----:B------:R-:W4:Y:S01]  /*6430*/  @!P5 LDS.128 R4, [R11] ;  /* 0x000000000b04d984 */ /* 0x000f220000000c00 */
[----:B------:R-:W-:Y:S02]  /*6440*/  SEL R13, RZ, 0x3fffc, P3 ;  /* 0x0003fffcff0d7807 */ /* 0x000fe40001800000 */
[----:B------:R-:W-:Y:S02]  /*6450*/  SEL R32, RZ, 0x4, P3 ;  /* 0x00000004ff207807 */ /* 0x000fe40001800000 */
[----:B------:R-:W-:-:S04]  /*6460*/  ISETP.GE.AND P3, PT, R16, UR38, PT ;  /* 0x0000002610007c0c */ /* 0x000fc8000bf66270 */
[----:B------:R-:W-:Y:S02]  /*6470*/  SEL R33, RZ, 0x1, P3 ;  /* 0x00000001ff217807 */ /* 0x000fe40001800000 */
[----:B--2---:R-:W-:-:S04]  /*6480*/  @!P5 LEA R8, P4, R19, R38, 0x1 ;  /* 0x000000261308d211 */ /* 0x004fc800078808ff */
[----:B------:R-:W-:Y:S02]  /*6490*/  @!P5 LEA.HI.X R9, R19, R37, R184, 0x1, P4 ;  /* 0x000000251309d211 */ /* 0x000fe400020f0cb8 */
[----:B------:R-:W-:Y:S02]  /*64a0*/  LOP3.LUT P4, RZ, R13, 0x4, RZ, 0xc0, !PT ;  /* 0x000000040dff7812 */ /* 0x000fe4000788c0ff */
[----:B------:R-:W-:-:S04]  /*64b0*/  SEL R13, RZ, 0x2, P5 ;  /* 0x00000002ff0d7807 */ /* 0x000fc80002800000 */
[----:B------:R-:W-:Y:S01]  /*64c0*/  IADD3 R32, R32, R13, R33 ;  /* 0x0000000d20207210 */ /* 0x000fe20007ffe021 */
[----:B----4-:R2:W-:Y:S06]  /*64d0*/  @!P5 ST.E.128 desc[UR42][R8.64], R4 ;  /* 0x000000040800d985 */ /* 0x0105ec000c101d2a */
[----:B------:R-:W4:Y:S01]  /*64e0*/  @P4 LDS.128 R4, [R12+0x3000] ;  /* 0x003000000c044984 */ /* 0x000f220000000c00 */
[----:B--2---:R-:W-:-:S04]  /*64f0*/  @P4 LEA R8, P5, R162, R38, 0x1 ;  /* 0x00000026a2084211 */ /* 0x004fc800078a08ff */
[----:B------:R-:W-:Y:S02]  /*6500*/  @P4 LEA.HI.X R9, R162, R37, R194, 0x1, P5 ;  /* 0x00000025a2094211 */ /* 0x000fe400028f0cc2 */
[----:B------:R-:W-:-:S04]  /*6510*/  ISETP.GE.AND P5, PT, R161, UR38, PT ;  /* 0x00000026a1007c0c */ /* 0x000fc8000bfa6270 */
[----:B---3--:R-:W-:Y:S02]  /*6520*/  SEL R14, RZ, 0x7fff8, P5 ;  /* 0x0007fff8ff0e7807 */ /* 0x008fe40002800000 */
[----:B------:R-:W-:Y:S01]  /*6530*/  SEL R15, RZ, 0x8, P5 ;  /* 0x00000008ff0f7807 */ /* 0x000fe20002800000 */
[----:B----4-:R2:W-:Y:S01]  /*6540*/  @P4 ST.E.128 desc[UR42][R8.64], R4 ;  /* 0x0000000408004985 */ /* 0x0105e2000c101d2a */
[----:B------:R-:W-:-:S13]  /*6550*/  LOP3.LUT P4, RZ, R14, 0x8, RZ, 0xc0, !PT ;  /* 0x000000080eff7812 */ /* 0x000fda000788c0ff */
[----:B------:R-:W3:Y:S01]  /*6560*/  @P4 LDS.128 R4, [R11+0x3000] ;  /* 0x003000000b044984 */ /* 0x000ee20000000c00 */
[----:B--2---:R-:W-:-:S04]  /*6570*/  @P4 LEA R8, P3, R161, R38, 0x1 ;  /* 0x00000026a1084211 */ /* 0x004fc800078608ff */
[----:B------:R-:W-:Y:S02]  /*6580*/  @P4 LEA.HI.X R9, R161, R37, R193, 0x1, P3 ;  /* 0x00000025a1094211 */ /* 0x000fe400018f0cc1 */
[----:B------:R-:W-:-:S04]  /*6590*/  ISETP.GE.AND P3, PT, R160, UR38, PT ;  /* 0x00000026a0007c0c */ /* 0x000fc8000bf66270 */
[----:B------:R-:W-:Y:S02]  /*65a0*/  SEL R14, RZ, 0xffff0, P3 ;  /* 0x000ffff0ff0e7807 */ /* 0x000fe40001800000 */
[----:B------:R-:W-:-:S04]  /*65b0*/  SEL R34, RZ, 0x10, P3 ;  /* 0x00000010ff227807 */ /* 0x000fc80001800000 */
[----:B------:R-:W-:Y:S01]  /*65c0*/  IADD3 R15, R34, R32, R15 ;  /* 0x00000020220f7210 */ /* 0x000fe20007ffe00f */
[----:B---3--:R2:W-:Y:S01]  /*65d0*/  @P4 ST.E.128 desc[UR42][R8.64], R4 ;  /* 0x0000000408004985 */ /* 0x0085e2000c101d2a */
[----:B------:R-:W-:-:S13]  /*65e0*/  LOP3.LUT P4, RZ, R14, 0x10, RZ, 0xc0, !PT ;  /* 0x000000100eff7812 */ /* 0x000fda000788c0ff */
[----:B------:R-:W3:Y:S01]  /*65f0*/  @P4 LDS.128 R4, [R12+0x6000] ;  /* 0x006000000c044984 */ /* 0x000ee20000000c00 */
[----:B--2---:R-:W-:-:S04]  /*6600*/  @P4 LEA R8, P5, R160, R38, 0x1 ;  /* 0x00000026a0084211 */ /* 0x004fc800078a08ff */
[----:B------:R-:W-:Y:S02]  /*6610*/  @P4 LEA.HI.X R9, R160, R37, R192, 0x1, P5 ;  /* 0x00000025a0094211 */ /* 0x000fe400028f0cc0 */
[----:B------:R-:W-:-:S04]  /*6620*/  ISETP.GE.AND P5, PT, R155, UR38, PT ;  /* 0x000000269b007c0c */ /* 0x000fc8000bfa6270 */
[----:B------:R-:W-:Y:S02]  /*6630*/  SEL R14, RZ, 0x1fffe0, P5 ;  /* 0x001fffe0ff0e7807 */ /* 0x000fe40002800000 */
[----:B------:R-:W-:Y:S02]  /*6640*/  SEL R13, RZ, 0x20, P5 ;  /* 0x00000020ff0d7807 */ /* 0x000fe40002800000 */
[----:B------:R-:W-:-:S04]  /*6650*/  ISETP.GE.AND P5, PT, R163, UR38, PT ;  /* 0x00000026a3007c0c */ /* 0x000fc8000bfa6270 */
[----:B------:R-:W-:Y:S01]  /*6660*/  SEL R32, RZ, 0x7fff80, P5 ;  /* 0x007fff80ff207807 */ /* 0x000fe20002800000 */
[----:B---3--:R2:W-:Y:S01]  /*6670*/  @P4 ST.E.128 desc[UR42][R8.64], R4 ;  /* 0x0000000408004985 */ /* 0x0085e2000c101d2a */
[----:B------:R-:W-:-:S13]  /*6680*/  LOP3.LUT P4, RZ, R14, 0x20, RZ, 0xc0, !PT ;  /* 0x000000200eff7812 */ /* 0x000fda000788c0ff */
[----:B------:R-:W3:Y:S01]  /*6690*/  @P4 LDS.128 R4, [R11+0x6000] ;  /* 0x006000000b044984 */ /* 0x000ee20000000c00 */
[----:B--2---:R-:W-:-:S04]  /*66a0*/  @P4 LEA R8, P3, R155, R38, 0x1 ;  /* 0x000000269b084211 */ /* 0x004fc800078608ff */
[----:B------:R-:W-:Y:S02]  /*66b0*/  @P4 LEA.HI.X R9, R155, R37, R191, 0x1, P3 ;  /* 0x000000259b094211 */ /* 0x000fe400018f0cbf */
[----:B------:R-:W-:-:S04]  /*66c0*/  ISETP.GE.AND P3, PT, R154, UR38, PT ;  /* 0x000000269a007c0c */ /* 0x000fc8000bf66270 */
[----:B------:R-:W-:Y:S01]  /*66d0*/  SEL R14, RZ, 0x3fffc0, P3 ;  /* 0x003fffc0ff0e7807 */ /* 0x000fe20001800000 */
[----:B---3--:R2:W-:Y:S03]  /*66e0*/  @P4 ST.E.128 desc[UR42][R8.64], R4 ;  /* 0x0000000408004985 */ /* 0x0085e6000c101d2a */
[----:B------:R-:W-:Y:S02]  /*66f0*/  LOP3.LUT P4, RZ, R14, 0x40, RZ, 0xc0, !PT ;  /* 0x000000400eff7812 */ /* 0x000fe4000788c0ff */
[----:B------:R-:W-:-:S04]  /*6700*/  SEL R14, RZ, 0x40, P3 ;  /* 0x00000040ff0e7807 */ /* 0x000fc80001800000 */
[----:B------:R-:W-:-:S05]  /*6710*/  IADD3 R13, R14, R15, R13 ;  /* 0x0000000f0e0d7210 */ /* 0x000fca0007ffe00d */
[----:B------:R-:W-:Y:S02]  /*6720*/  IMAD.IADD R13, R13, 0x1, R32 ;  /* 0x000000010d0d7824 */ /* 0x000fe400078e0220 */
[----:B------:R-:W3:Y:S03]  /*6730*/  @P4 LDS.128 R4, [R12+0x9000] ;  /* 0x009000000c044984 */ /* 0x000ee60000000c00 */
[----:B--2---:R-:W-:-:S04]  /*6740*/  PRMT R8, R13, 0x8880, RZ ;  /* 0x000088800d087816 */ /* 0x004fc800000000ff */
[----:B------:R-:W-:Y:S02]  /*6750*/  ISETP.GT.AND P3, PT, R8, -0x1, PT ;  /* 0xffffffff0800780c */ /* 0x000fe40003f64270 */
[----:B------:R-:W-:-:S04]  /*6760*/  @P4 LEA R8, P5, R154, R38, 0x1 ;  /* 0x000000269a084211 */ /* 0x000fc800078a08ff */
[----:B------:R-:W-:-:S05]  /*6770*/  @P4 LEA.HI.X R9, R154, R37, R190, 0x1, P5 ;  /* 0x000000259a094211 */ /* 0x000fca00028f0cbe */
[----:B---3--:R2:W-:Y:S04]  /*6780*/  @P4 ST.E.128 desc[UR42][R8.64], R4 ;  /* 0x0000000408004985 */ /* 0x0085e8000c101d2a */
[----:B------:R-:W3:Y:S01]  /*6790*/  @!P3 LDS.128 R4, [R11+0x9000] ;  /* 0x009000000b04b984 */ /* 0x000ee20000000c00 */
[----:B--2---:R-:W-:-:S04]  /*67a0*/  @!P3 LEA R8, P4, R163, R38, 0x1 ;  /* 0x00000026a308b211 */ /* 0x004fc800078808ff */
[----:B------:R-:W-:-:S05]  /*67b0*/  @!P3 LEA.HI.X R9, R163, R37, R189, 0x1, P4 ;  /* 0x00000025a309b211 */ /* 0x000fca00020f0cbd */
[----:B---3--:R2:W-:Y:S04]  /*67c0*/  @!P3 ST.E.128 desc[UR42][R8.64], R4 ;  /* 0x000000040800b985 */ /* 0x0085e8000c101d2a */
.L_x_12036:
[----:B------:R-:W-:Y:S05]  /*67d0*/  BSYNC B0 ;  /* 0x0000000000007941 */ /* 0x000fea0003800000 */
.L_x_12035:
[----:B------:R-:W-:Y:S01]  /*67e0*/  ISETP.GE.AND P3, PT, R66, 0x41, PT ;  /* 0x000000414200780c */ /* 0x000fe20003f66270 */
[----:B------:R1:W1:Y:S01]  /*67f0*/  SHFL.IDX PT, R13, R36, 0x1, 0x1c1f ;  /* 0x003c1f00240d7f89 */ /* 0x00026200000e0000 */
[----:B------:R-:W-:Y:S03]  /*6800*/  BSSY B0, `(.L_x_12037) ;  /* 0x0000044000007945 */ /* 0x000fe60003800000 */
[----:B0-----:R-:W0:Y:S08]  /*6810*/  SHFL.IDX PT, R35, R35, 0x1, 0x1c1f ;  /* 0x003c1f0023237f89 */ /* 0x001e3000000e0000 */
[----:B------:R-:W-:Y:S05]  /*6820*/  @!P3 BRA `(.L_x_12038) ;  /* 0x000000040004b947 */ /* 0x000fea0003800000 */
[----:B------:R-:W-:Y:S02]  /*6830*/  ISETP.GE.AND P4, PT, R16, UR38, PT ;  /* 0x0000002610007c0c */ /* 0x000fe4000bf86270 */
[----:B------:R-:W-:-:S11]  /*6840*/  ISETP.GE.AND P5, PT, R19, UR38, PT ;  /* 0x0000002613007c0c */ /* 0x000fd6000bfa6270 */
[----:B--2---:R-:W2:Y:S01]  /*6850*/  @!P4 LDS.128 R4, [R12+0x2000] ;  /* 0x002000000c04c984 */ /* 0x004ea20000000c00 */
[----:B0-----:R-:W-:-:S04]  /*6860*/  @!P4 LEA R8, P3, R16, R35, 0x1 ;  /* 0x000000231008c211 */ /* 0x001fc800078608ff */
[----:B-1----:R-:W-:Y:S02]  /*6870*/  @!P4 LEA.HI.X R9, R16, R13, R17, 0x1, P3 ;  /* 0x0000000d1009c211 */ /* 0x002fe400018f0c11 */
[----:B------:R-:W-:-:S04]  /*6880*/  ISETP.GE.AND P3, PT, R162, UR38, PT ;  /* 0x00000026a2007c0c */ /* 0x000fc8000bf66270 */
[----:B---3--:R-:W-:Y:S02]  /*6890*/  SEL R14, RZ, 0x3fffc, P3 ;  /* 0x0003fffcff0e7807 */ /* 0x008fe40001800000 */
[----:B------:R-:W-:Y:S02]  /*68a0*/  SEL R33, RZ, 0x4, P3 ;  /* 0x00000004ff217807 */ /* 0x000fe40001800000 */
[----:B------:R-:W-:-:S04]  /*68b0*/  ISETP.GE.AND P3, PT, R16, UR38, PT ;  /* 0x0000002610007c0c */ /* 0x000fc8000bf66270 */
[----:B------:R-:W-:Y:S01]  /*68c0*/  SEL R34, RZ, 0x1, P3 ;  /* 0x00000001ff227807 */ /* 0x000fe20001800000 */
[----:B--2---:R0:W-:Y:S04]  /*68d0*/  @!P4 ST.E.128 desc[UR42][R8.64], R4 ;  /* 0x000000040800c985 */ /* 0x0041e8000c101d2a */
[----:B------:R-:W1:Y:S01]  /*68e0*/  @!P5 LDS.128 R4, [R11+0x2000] ;  /* 0x002000000b04d984 */ /* 0x000e620000000c00 */
[----:B0-----:R-:W-:-:S04]  /*68f0*/  @!P5 LEA R8, P4, R19, R35, 0x1 ;  /* 0x000000231308d211 */ /* 0x001fc800078808ff */
[----:B------:R-:W-:Y:S02]  /*6900*/  @!P5 LEA.HI.X R9, R19, R13, R184, 0x1, P4 ;  /* 0x0000000d1309d211 */ /* 0x000fe400020f0cb8 */
[----:B------:R-:W-:Y:S02]  /*6910*/  LOP3.LUT P4, RZ, R14, 0x4, RZ, 0xc0, !PT ;  /* 0x000000040eff7812 */ /* 0x000fe4000788c0ff */
[----:B------:R-:W-:-:S04]  /*6920*/  SEL R14, RZ, 0x2, P5 ;  /* 0x00000002ff0e7807 */ /* 0x000fc80002800000 */
[----:B------:R-:W-:Y:S01]  /*6930*/  IADD3 R33, R33, R14, R34 ;  /* 0x0000000e21217210 */ /* 0x000fe20007ffe022 */
[----:B-1----:R0:W-:Y:S06]  /*6940*/  @!P5 ST.E.128 desc[UR42][R8.64], R4 ;  /* 0x000000040800d985 */ /* 0x0021ec000c101d2a */
[----:B------:R-:W1:Y:S01]  /*6950*/  @P4 LDS.128 R4, [R12+0x5000] ;  /* 0x005000000c044984 */ /* 0x000e620000000c00 */
[----:B0-----:R-:W-:-:S04]  /*6960*/  @P4 LEA R8, P5, R162, R35, 0x1 ;  /* 0x00000023a2084211 */ /* 0x001fc800078a08ff */
[----:B------:R-:W-:Y:S02]  /*6970*/  @P4 LEA.HI.X R9, R162, R13, R194, 0x1, P5 ;  /* 0x0000000da2094211 */ /* 0x000fe400028f0cc2 */
[----:B------:R-:W-:-:S04]  /*6980*/  ISETP.GE.AND P5, PT, R161, UR38, PT ;  /* 0x00000026a1007c0c */ /* 0x000fc8000bfa6270 */
[----:B------:R-:W-:Y:S02]  /*6990*/  SEL R15, RZ, 0x7fff8, P5 ;  /* 0x0007fff8ff0f7807 */ /* 0x000fe40002800000 */
[----:B------:R-:W-:Y:S01]  /*69a0*/  SEL R32, RZ, 0x8, P5 ;  /* 0x00000008ff207807 */ /* 0x000fe20002800000 */
[----:B-1----:R0:W-:Y:S01]  /*69b0*/  @P4 ST.E.128 desc[UR42][R8.64], R4 ;  /* 0x0000000408004985 */ /* 0x0021e2000c101d2a */
[----:B------:R-:W-:-:S13]  /*69c0*/  LOP3.LUT P4, RZ, R15, 0x8, RZ, 0xc0, !PT ;  /* 0x000000080fff7812 */ /* 0x000fda000788c0ff */
[----:B------:R-:W1:Y:S01]  /*69d0*/  @P4 LDS.128 R4, [R11+0x5000] ;  /* 0x005000000b044984 */ /* 0x000e620000000c00 */
[----:B0-----:R-:W-:-:S04]  /*69e0*/  @P4 LEA R8, P3, R161, R35, 0x1 ;  /* 0x00000023a1084211 */ /* 0x001fc800078608ff */
[----:B------:R-:W-:Y:S02]  /*69f0*/  @P4 LEA.HI.X R9, R161, R13, R193, 0x1, P3 ;  /* 0x0000000da1094211 */ /* 0x000fe400018f0cc1 */
[----:B------:R-:W-:-:S04]  /*6a00*/  ISETP.GE.AND P3, PT, R160, UR38, PT ;  /* 0x00000026a0007c0c */ /* 0x000fc8000bf66270 */
[----:B------:R-:W-:Y:S02]  /*6a10*/  SEL R15, RZ, 0xffff0, P3 ;  /* 0x000ffff0ff0f7807 */ /* 0x000fe40001800000 */
[----:B----4-:R-:W-:-:S04]  /*6a20*/  SEL R37, RZ, 0x10, P3 ;  /* 0x00000010ff257807 */ /* 0x010fc80001800000 */
[----:B------:R-:W-:Y:S01]  /*6a30*/  IADD3 R32, R37, R33, R32 ;  /* 0x0000002125207210 */ /* 0x000fe20007ffe020 */
[----:B-1----:R0:W-:Y:S01]  /*6a40*/  @P4 ST.E.128 desc[UR42][R8.64], R4 ;  /* 0x0000000408004985 */ /* 0x0021e2000c101d2a */
[----:B------:R-:W-:-:S13]  /*6a50*/  LOP3.LUT P4, RZ, R15, 0x10, RZ, 0xc0, !PT ;  /* 0x000000100fff7812 */ /* 0x000fda000788c0ff */
[----:B------:R-:W1:Y:S01]  /*6a60*/  @P4 LDS.128 R4, [R12+0x8000] ;  /* 0x008000000c044984 */ /* 0x000e620000000c00 */
[----:B0-----:R-:W-:-:S04]  /*6a70*/  @P4 LEA R8, P5, R160, R35, 0x1 ;  /* 0x00000023a0084211 */ /* 0x001fc800078a08ff */
[----:B------:R-:W-:Y:S02]  /*6a80*/  @P4 LEA.HI.X R9, R160, R13, R192, 0x1, P5 ;  /* 0x0000000da0094211 */ /* 0x000fe400028f0cc0 */
[----:B------:R-:W-:-:S04]  /*6a90*/  ISETP.GE.AND P5, PT, R155, UR38, PT ;  /* 0x000000269b007c0c */ /* 0x000fc8000bfa6270 */
[----:B------:R-:W-:Y:S02]  /*6aa0*/  SEL R15, RZ, 0x1fffe0, P5 ;  /* 0x001fffe0ff0f7807 */ /* 0x000fe40002800000 */
[----:B------:R-:W-:Y:S02]  /*6ab0*/  SEL R14, RZ, 0x20, P5 ;  /* 0x00000020ff0e7807 */ /* 0x000fe40002800000 */
[----:B------:R-:W-:-:S04]  /*6ac0*/  ISETP.GE.AND P5, PT, R163, UR38, PT ;  /* 0x00000026a3007c0c */ /* 0x000fc8000bfa6270 */
[----:B------:R-:W-:Y:S01]  /*6ad0*/  SEL R33, RZ, 0x7fff80, P5 ;  /* 0x007fff80ff217807 */ /* 0x000fe20002800000 */
[----:B-1----:R0:W-:Y:S01]  /*6ae0*/  @P4 ST.E.128 desc[UR42][R8.64], R4 ;  /* 0x0000000408004985 */ /* 0x0021e2000c101d2a */
[----:B------:R-:W-:-:S13]  /*6af0*/  LOP3.LUT P4, RZ, R15, 0x20, RZ, 0xc0, !PT ;  /* 0x000000200fff7812 */ /* 0x000fda000788c0ff */
[----:B------:R-:W1:Y:S01]  /*6b00*/  @P4 LDS.128 R4, [R11+0x8000] ;  /* 0x008000000b044984 */ /* 0x000e620000000c00 */
[----:B0-----:R-:W-:-:S04]  /*6b10*/  @P4 LEA R8, P3, R155, R35, 0x1 ;  /* 0x000000239b084211 */ /* 0x001fc800078608ff */
[----:B------:R-:W-:Y:S02]  /*6b20*/  @P4 LEA.HI.X R9, R155, R13, R191, 0x1, P3 ;  /* 0x0000000d9b094211 */ /* 0x000fe400018f0cbf */
[----:B------:R-:W-:-:S04]  /*6b30*/  ISETP.GE.AND P3, PT, R154, UR38, PT ;  /* 0x000000269a007c0c */ /* 0x000fc8000bf66270 */
[----:B------:R-:W-:Y:S01]  /*6b40*/  SEL R15, RZ, 0x3fffc0, P3 ;  /* 0x003fffc0ff0f7807 */ /* 0x000fe20001800000 */
[----:B-1----:R0:W-:Y:S03]  /*6b50*/  @P4 ST.E.128 desc[UR42][R8.64], R4 ;  /* 0x0000000408004985 */ /* 0x0021e6000c101d2a */
[----:B------:R-:W-:Y:S02]  /*6b60*/  LOP3.LUT P4, RZ, R15, 0x40, RZ, 0xc0, !PT ;  /* 0x000000400fff7812 */ /* 0x000fe4000788c0ff */
[----:B------:R-:W-:-:S04]  /*6b70*/  SEL R15, RZ, 0x40, P3 ;  /* 0x00000040ff0f7807 */ /* 0x000fc80001800000 */
[----:B------:R-:W-:-:S05]  /*6b80*/  IADD3 R14, R15, R32, R14 ;  /* 0x000000200f0e7210 */ /* 0x000fca0007ffe00e */
[----:B------:R-:W-:Y:S02]  /*6b90*/  IMAD.IADD R14, R14, 0x1, R33 ;  /* 0x000000010e0e7824 */ /* 0x000fe400078e0221 */
[----:B------:R-:W1:Y:S03]  /*6ba0*/  @P4 LDS.128 R4, [R12+0xb000] ;  /* 0x00b000000c044984 */ /* 0x000e660000000c00 */
[----:B0-----:R-:W-:-:S04]  /*6bb0*/  PRMT R8, R14, 0x8880, RZ ;  /* 0x000088800e087816 */ /* 0x001fc800000000ff */
[----:B------:R-:W-:Y:S02]  /*6bc0*/  ISETP.GT.AND P3, PT, R8, -0x1, PT ;  /* 0xffffffff0800780c */ /* 0x000fe40003f64270 */
[----:B------:R-:W-:-:S04]  /*6bd0*/  @P4 LEA R8, P5, R154, R35, 0x1 ;  /* 0x000000239a084211 */ /* 0x000fc800078a08ff */
[----:B------:R-:W-:-:S05]  /*6be0*/  @P4 LEA.HI.X R9, R154, R13, R190, 0x1, P5 ;  /* 0x0000000d9a094211 */ /* 0x000fca00028f0cbe */
[----:B-1----:R0:W-:Y:S04]  /*6bf0*/  @P4 ST.E.128 desc[UR42][R8.64], R4 ;  /* 0x0000000408004985 */ /* 0x0021e8000c101d2a */
[----:B------:R-:W1:Y:S01]  /*6c00*/  @!P3 LDS.128 R4, [R11+0xb000] ;  /* 0x00b000000b04b984 */ /* 0x000e620000000c00 */
[----:B0-----:R-:W-:-:S04]  /*6c10*/  @!P3 LEA R8, P4, R163, R35, 0x1 ;  /* 0x00000023a308b211 */ /* 0x001fc800078808ff */
[----:B------:R-:W-:-:S05]  /*6c20*/  @!P3 LEA.HI.X R9, R163, R13, R189, 0x1, P4 ;  /* 0x0000000da309b211 */ /* 0x000fca00020f0cbd */
[----:B-1----:R0:W-:Y:S04]  /*6c30*/  @!P3 ST.E.128 desc[UR42][R8.64], R4 ;  /* 0x000000040800b985 */ /* 0x0021e8000c101d2a */
.L_x_12038:
[----:B------:R-:W-:Y:S05]  /*6c40*/  BSYNC B0 ;  /* 0x0000000000007941 */ /* 0x000fea0003800000 */
.L_x_12037:
[----:B------:R-:W-:Y:S01]  /*6c50*/  @!PT LDS RZ, [RZ] ;  /* 0x00000000fffff984 */ /* 0x000fe20000000800 */
[----:B------:R-:W-:Y:S01]  /*6c60*/  @!PT LDS RZ, [RZ] ;  /* 0x00000000fffff984 */ /* 0x000fe20000000800 */
[----:B------:R-:W-:Y:S01]  /*6c70*/  @!PT LDS RZ, [RZ] ;  /* 0x00000000fffff984 */ /* 0x000fe20000000800 */
[----:B------:R-:W-:Y:S01]  /*6c80*/  @!PT LDS RZ, [RZ] ;  /* 0x00000000fffff984 */ /* 0x000fe20000000800 */
[----:B------:R5:W-:Y:S06]  /*6c90*/  MEMBAR.ALL.CTA ;  /* 0x0000000000007992 */ /* 0x000bec0000008000 */
[----:B-----5:R-:W5:Y:S01]  /*6ca0*/  FENCE.VIEW.ASYNC.S ;  /* 0x00000000000073c6 */ /* 0x020f620000000000 */
[----:B-1----:R-:W-:Y:S02]  /*6cb0*/  @!P0 VIADD R54, R54, 0x228c0 ;  /* 0x000228c036368836 */ /* 0x002fe40000000000 */
[----:B------:R-:W-:-:S03]  /*6cc0*/  VIADD R152, R152, 0x1 ;  /* 0x0000000198987836 */ /* 0x000fc60000000000 */
[----:B------:R-:W-:Y:S01]  /*6cd0*/  @!P0 PRMT R54, RZ, 0x654, R54 ;  /* 0x00000654ff368816 */ /* 0x000fe20000000036 */
[----:B-----5:R1:W-:Y:S06]  /*6ce0*/  BAR.SYNC.DEFER_BLOCKING R10, 0x80 ;  /* 0x0002000a0000751d */ /* 0x0203ec0000010000 */
[----:B------:R1:W-:Y:S01]  /*6cf0*/  @!P0 SYNCS.ARRIVE.TRANS64.RED.A1T0 RZ, [R54+URZ], RZ ;  /* 0x000000ff36ff89a7 */ /* 0x0003e2000810043f */
[----:B------:R-:W-:-:S04]  /*6d00*/  ISETP.NE.AND P0, PT, R152, 0x2, PT ;  /* 0x000000029800780c */ /* 0x000fc80003f05270 */
[----:B0-2---:R-:W-:Y:S02]  /*6d10*/  SEL R4, RZ, 0x1, P0 ;  /* 0x00000001ff047807 */ /* 0x005fe40000000000 */
[----:B------:R-:W-:Y:S02]  /*6d20*/  SEL R152, R152, RZ, P0 ;  /* 0x000000ff98987207 */ /* 0x000fe40000000000 */
[----:B------:R-:W-:Y:S01]  /*6d30*/  LOP3.LUT R185, R185, R4, RZ, 0x3c, !PT ;  /* 0x00000004b9b97212 */ /* 0x000fe200078e3cff */
[----:B-1----:R-:W-:Y:S06]  /*6d40*/  @P2 BRA `(.L_x_12039) ;  /* 0xffffffb8005c2947 */ /* 0x002fec000383ffff */
[----:B------:R-:W0:Y:S01]  /*6d50*/  S2R R5, SR_TID.X ;  /* 0x0000000000057919 */ /* 0x000e220000002100 */
[----:B------:R-:W-:Y:S02]  /*6d60*/  PLOP3.LUT P0, PT, PT, PT, PT, 0x8, 0x0 ;  /* 0x000000000000781c */ /* 0x000fe40003f0e170 */
[----:B0-----:R-:W-:-:S04]  /*6d70*/  SHF.R.U32.HI R5, RZ, 0x7, R5 ;  /* 0x00000007ff057819 */ /* 0x001fc80000011605 */
[----:B------:R-:W-:-:S13]  /*6d80*/  ISETP.NE.AND P3, PT, R5, 0x1, PT ;  /* 0x000000010500780c */ /* 0x000fda0003f65270 */
[----:B------:R-:W-:Y:S05]  /*6d90*/  @!P3 WARPSYNC.ALL ;  /* 0x000000000000b948 */ /* 0x000fea0003800000 */
[----:B------:R-:W-:Y:S06]  /*6da0*/  @!P3 BAR.ARV 0x9, 0x100 ;  /* 0x024400000000bb1d */ /* 0x000fec0000002000 */
.L_x_11976:
[----:B------:R-:W0:Y:S01]  /*6db0*/  S2R R3, SR_SWINHI ;  /* 0x0000000000037919 */ /* 0x000e220000002f00 */
[----:B------:R-:W1:Y:S01]  /*6dc0*/  LDC R13, c[0x0][0x448] ;  /* 0x00011200ff0d7b82 */ /* 0x000e620000000800 */
[----:B---3--:R-:W-:Y:S02]  /*6dd0*/  IMAD.U32 R14, RZ, RZ, UR36 ;  /* 0x00000024ff0e7e24 */ /* 0x008fe4000f8e00ff */
[----:B------:R-:W-:Y:S01]  /*6de0*/  IMAD.MOV.U32 R15, RZ, RZ, 0x80 ;  /* 0x00000080ff0f7424 */ /* 0x000fe200078e00ff */
[----:B------:R-:W-:Y:S01]  /*6df0*/  STL [R1+0x50], R101 ;  /* 0x0000506501007387 */ /* 0x000fe20000100800 */
[----:B------:R-:W-:Y:S02]  /*6e00*/  IMAD.MOV.U32 R26, RZ, RZ, 0x100 ;  /* 0x00000100ff1a7424 */ /* 0x000fe400078e00ff */
[----:B------:R-:W-:Y:S01]  /*6e10*/  IMAD.U32 R24, RZ, RZ, UR36 ;  /* 0x00000024ff187e24 */ /* 0x000fe2000f8e00ff */
[----:B------:R-:W2:Y:S01]  /*6e20*/  LDC R12, c[0x0][0x988] ;  /* 0x00026200ff0c7b82 */ /* 0x000ea20000000800 */
[----:B------:R-:W-:Y:S01]  /*6e30*/  IMAD.MOV.U32 R25, RZ, RZ, 0x80 ;  /* 0x00000080ff197424 */ /* 0x000fe200078e00ff */
[----:B------:R-:W-:Y:S01]  /*6e40*/  STL.64 [R1+0x28], R14 ;  /* 0x0000280e01007387 */ /* 0x000fe20000100a00 */
[----:B------:R-:W-:-:S02]  /*6e50*/  IMAD.U32 R39, RZ, RZ, UR44 ;  /* 0x0000002cff277e24 */ /* 0x000fc4000f8e00ff */
[----:B------:R-:W-:Y:S01]  /*6e60*/  IMAD.U32 R35, RZ, RZ, UR44 ;  /* 0x0000002cff237e24 */ /* 0x000fe2000f8e00ff */
[----:B------:R-:W-:Y:S01]  /*6e70*/  STL.64 [R1+0x30], R26 ;  /* 0x0000301a01007387 */ /* 0x000fe20000100a00 */
[----:B------:R-:W-:Y:S02]  /*6e80*/  IMAD.U32 R34, RZ, RZ, UR44 ;  /* 0x0000002cff227e24 */ /* 0x000fe4000f8e00ff */
[----:B------:R-:W-:Y:S01]  /*6e90*/  IMAD.U32 R72, RZ, RZ, UR44 ;  /* 0x0000002cff487e24 */ /* 0x000fe2000f8e00ff */
[----:B------:R-:W-:Y:S04]  /*6ea0*/  STL.128 [R1], R24 ;  /* 0x0000001801007387 */ /* 0x000fe80000100c00 */
[----:B------:R-:W-:Y:S01]  /*6eb0*/  STL.128 [R1+0x1d0], RZ ;  /* 0x0001d0ff01007387 */ /* 0x000fe20000100c00 */
[----:B------:R-:W-:-:S03]  /*6ec0*/  IADD3 R72, P5, R72, 0x50, RZ ;  /* 0x0000005048487810 */ /* 0x000fc60007fbe0ff */
[----:B------:R-:W-:Y:S04]  /*6ed0*/  STL.128 [R1+0x1e0], RZ ;  /* 0x0001e0ff01007387 */ /* 0x000fe80000100c00 */
[----:B------:R-:W-:Y:S01]  /*6ee0*/  STL.128 [R1+0x200], RZ ;  /* 0x000200ff01007387 */ /* 0x000fe20000100c00 */
[----:B------:R-:W-:Y:S02]  /*6ef0*/  MOV R4, R2 ;  /* 0x0000000200047202 */ /* 0x000fe40000000f00 */
[----:B0-----:R-:W-:Y:S01]  /*6f00*/  MOV R5, R3 ;  /* 0x0000000300057202 */ /* 0x001fe20000000f00 */
[----:B--2---:R-:W-:Y:S01]  /*6f10*/  STL [R1+0x1f0], R12 ;  /* 0x0001f00c01007387 */ /* 0x004fe20000100800 */
[C---:B------:R-:W-:Y:S02]  /*6f20*/  IADD3 R8, P1, R4.reuse, 0x22830, RZ ;  /* 0x0002283004087810 */ /* 0x040fe40007f3e0ff */
[C---:B------:R-:W-:Y:S01]  /*6f30*/  IADD3 R0, P3, R4.reuse, 0x22850, RZ ;  /* 0x0002285004007810 */ /* 0x040fe20007f7e0ff */
[----:B------:R-:W-:Y:S01]  /*6f40*/  STL.128 [R1+0x210], RZ ;  /* 0x000210ff01007387 */ /* 0x000fe20000100c00 */
[C---:B------:R-:W-:Y:S01]  /*6f50*/  IADD3 R6, P4, R4.reuse, 0x22860, RZ ;  /* 0x0002286004067810 */ /* 0x040fe20007f9e0ff */
[--C-:B------:R-:W-:Y:S01]  /*6f60*/  IMAD.X R9, RZ, RZ, R5.reuse, P1 ;  /* 0x000000ffff097224 */ /* 0x100fe200008e0605 */
[----:B-1----:R-:W-:Y:S01]  /*6f70*/  ISETP.NE.AND P1, PT, R13, 0x1, PT ;  /* 0x000000010d00780c */ /* 0x002fe20003f25270 */
[--C-:B------:R-:W-:Y:S01]  /*6f80*/  IMAD.X R3, RZ, RZ, R5.reuse, P3 ;  /* 0x000000ffff037224 */ /* 0x100fe200018e0605 */
[----:B------:R-:W-:Y:S01]  /*6f90*/  IADD3 R10, P2, R4, 0x22840, RZ ;  /* 0x00022840040a7810 */ /* 0x000fe20007f5e0ff */
[--C-:B------:R-:W-:Y:S01]  /*6fa0*/  IMAD.X R7, RZ, RZ, R5.reuse, P4 ;  /* 0x000000ffff077224 */ /* 0x100fe200020e0605 */
[----:B------:R-:W-:Y:S01]  /*6fb0*/  STL.64 [R1+0x18], R8 ;  /* 0x0000180801007387 */ /* 0x000fe20000100a00 */
[----:B------:R-:W-:Y:S01]  /*6fc0*/  IMAD.MOV.U32 R4, RZ, RZ, R0 ;  /* 0x000000ffff047224 */ /* 0x000fe200078e0000 */
[----:B------:R-:W-:Y:S01]  /*6fd0*/  IADD3 R35, P3, R35, 0x200, RZ ;  /* 0x0000020023237810 */ /* 0x000fe20007f7e0ff */
[----:B------:R-:W-:Y:S01]  /*6fe0*/  IMAD.X R11, RZ, RZ, R5, P2 ;  /* 0x000000ffff0b7224 */ /* 0x000fe200010e0605 */
[----:B------:R-:W-:Y:S01]  /*6ff0*/  STL.128 [R1+0x220], RZ ;  /* 0x000220ff01007387 */ /* 0x000fe20000100c00 */
[----:B------:R-:W-:Y:S01]  /*7000*/  IMAD.MOV.U32 R5, RZ, RZ, R3 ;  /* 0x000000ffff057224 */ /* 0x000fe200078e0003 */
[----:B------:R-:W-:Y:S01]  /*7010*/  IADD3 R39, P2, R39, 0x1d0, RZ ;  /* 0x000001d027277810 */ /* 0x000fe20007f5e0ff */
[----:B------:R-:W-:Y:S01]  /*7020*/  VIADD R3, R203, 0x7f ;  /* 0x0000007fcb037836 */ /* 0x000fe20000000000 */
[----:B------:R-:W-:Y:S01]  /*7030*/  STL.64 [R1+0x20], R10 ;  /* 0x0000200a01007387 */ /* 0x000fe20000100a00 */
[----:B------:R-:W0:Y:S01]  /*7040*/  @P1 LDC R0, c[0x0][0x44c] ;  /* 0x00011300ff001b82 */ /* 0x000e220000000800 */
[----:B------:R-:W-:-:S02]  /*7050*/  IADD3 R34, P4, R34, 0x28, RZ ;  /* 0x0000002822227810 */ /* 0x000fc40007f9e0ff */
[----:B------:R1:W-:Y:S04]  /*7060*/  STL.128 [R1+0x40], R4 ;  /* 0x0000400401007387 */ /* 0x0003e80000100c00 */
[----:B------:R2:W-:Y:S04]  /*7070*/  STL.128 [R1+0x230], RZ ;  /* 0x000230ff01007387 */ /* 0x0005e80000100c00 */
[----:B------:R2:W-:Y:S04]  /*7080*/  STL.128 [R1+0x240], RZ ;  /* 0x000240ff01007387 */ /* 0x0005e80000100c00 */
[----:B------:R2:W-:Y:S01]  /*7090*/  STL.128 [R1+0x250], RZ ;  /* 0x000250ff01007387 */ /* 0x0005e20000100c00 */
[----:B-1----:R-:W1:Y:S03]  /*70a0*/  @P1 LDC R7, c[0x0][0x450] ;  /* 0x00011400ff071b82 */ /* 0x002e660000000800 */
[----:B------:R2:W-:Y:S04]  /*70b0*/  STL.128 [R1+0x260], RZ ;  /* 0x000260ff01007387 */ /* 0x0005e80000100c00 */
[----:B------:R2:W-:Y:S01]  /*70c0*/  STL.128 [R1+0x270], RZ ;  /* 0x000270ff01007387 */ /* 0x0005e20000100c00 */
[----:B0-----:R-:W-:Y:S01]  /*70d0*/  @P1 IMAD.HI.U32 R0, R3, R0, RZ ;  /* 0x0000000003001227 */ /* 0x001fe200078e00ff */
[----:B------:R-:W0:Y:S02]  /*70e0*/  LDC.64 R4, c[0x0][0x9e0] ;  /* 0x00027800ff047b82 */ /* 0x000e240000000a00 */
[----:B------:R2:W-:Y:S04]  /*70f0*/  STL.128 [R1+0x280], RZ ;  /* 0x000280ff01007387 */ /* 0x0005e80000100c00 */
[----:B------:R2:W-:Y:S04]  /*7100*/  STL.128 [R1+0x290], RZ ;  /* 0x000290ff01007387 */ /* 0x0005e80000100c00 */
[----:B------:R2:W-:Y:S04]  /*7110*/  STL.128 [R1+0x2a0], RZ ;  /* 0x0002a0ff01007387 */ /* 0x0005e80000100c00 */
[----:B------:R2:W-:Y:S01]  /*7120*/  STL.128 [R1+0x2b0], RZ ;  /* 0x0002b0ff01007387 */ /* 0x0005e20000100c00 */
[----:B-1----:R-:W-:-:S03]  /*7130*/  @P1 SHF.R.U32.HI R3, RZ, R7, R0 ;  /* 0x00000007ff031219 */ /* 0x002fc60000011600 */
[----:B------:R2:W-:Y:S04]  /*7140*/  STL.128 [R1+0x2c0], RZ ;  /* 0x0002c0ff01007387 */ /* 0x0005e80000100c00 */
[----:B------:R2:W-:Y:S01]  /*7150*/  STL.128 [R1+0x2d0], RZ ;  /* 0x0002d0ff01007387 */ /* 0x0005e20000100c00 */
[----:B0-----:R-:W-:-:S03]  /*7160*/  ISETP.GE.AND P6, PT, R5, 0x1, PT ;  /* 0x000000010500780c */ /* 0x001fc60003fc6270 */
        /* <DEDUP_REMOVED lines=21> */
[----:B------:R-:W0:Y:S01]  /*72c0*/  FENCE.VIEW.ASYNC.G ;  /* 0x00000000000073c6 */ /* 0x000e220000000100 */
[----:B------:R-:W-:Y:S05]  /*72d0*/  WARPSYNC.ALL ;  /* 0x0000000000007948 */ /* 0x000fea0003800000 */
[----:B0-----:R-:W-:Y:S06]  /*72e0*/  BAR.ARV 0xc, 0x180 ;  /* 0x0306000000007b1d */ /* 0x001fec0000002000 */
.L_x_12040:
[----:B------:R-:W-:Y:S02]  /*72f0*/  IMAD.IADD R3, R210, 0x1, R3 ;  /* 0x00000001d2037824 */ /* 0x000fe400078e0203 */
[----:B------:R-:W-:Y:S02]  /*7300*/  IMAD.X R46, RZ, RZ, UR45, P2 ;  /* 0x0000002dff2e7e24 */ /* 0x000fe400090e06ff */
[----:B------:R-:W-:Y:S02]  /*7310*/  IMAD.X R45, RZ, RZ, UR45, P3 ;  /* 0x0000002dff2d7e24 */ /* 0x000fe400098e06ff */
[----:B------:R-:W-:Y:S02]  /*7320*/  IMAD.X R43, RZ, RZ, UR45, P4 ;  /* 0x0000002dff2b7e24 */ /* 0x000fe4000a0e06ff */
[----:B------:R-:W-:Y:S02]  /*7330*/  IMAD.X R73, RZ, RZ, UR45, P5 ;  /* 0x0000002dff497e24 */ /* 0x000fe4000a8e06ff */
        /* <DEDUP_REMOVED lines=13> */
.L_x_12043:
[----:B------:R-:W-:-:S13]  /*7410*/  ISETP.NE.AND P0, PT, R5, 0x1, PT ;  /* 0x000000010500780c */ /* 0x000fda0003f05270 */
[----:B------:R-:W0:Y:S02]  /*7420*/  @P0 LDC.64 R6, c[0x0][0x9e8] ;  /* 0x00027a00ff060b82 */ /* 0x000e240000000a00 */
[----:B0-----:R-:W-:-:S05]  /*7430*/  @P0 IMAD.HI.U32 R6, R0, R6, RZ ;  /* 0x0000000600060227 */ /* 0x001fca00078e00ff */
[----:B------:R-:W-:-:S07]  /*7440*/  @P0 SHF.R.U32.HI R0, RZ, R7, R6 ;  /* 0x00000007ff000219 */ /* 0x000fce0000011606 */
.L_x_12044:
[----:B------:R-:W-:Y:S05]  /*7450*/  BSYNC B0 ;  /* 0x0000000000007941 */ /* 0x000fea0003800000 */
.L_x_12042:
[----:B------:R-:W-:-:S05]  /*7460*/  IMAD R3, R0, R5, R5 ;  /* 0x0000000500037224 */ /* 0x000fca00078e0205 */
[----:B------:R-:W-:-:S07]  /*7470*/  VIMNMX R4, R4, R3, PT ;  /* 0x0000000304047248 */ /* 0x000fce0003fe0100 */
.L_x_12041:
[----:B------:R-:W0:Y:S01]  /*7480*/  @P1 LDC R0, c[0x0][0x44c] ;  /* 0x00011300ff001b82 */ /* 0x000e220000000800 */
[----:B------:R-:W-:Y:S01]  /*7490*/  VIADD R4, R4, 0x5f ;  /* 0x0000005f04047836 */ /* 0x000fe20000000000 */
[----:B------:R-:W-:-:S03]  /*74a0*/  ULDC UR4, c[0x0][0x9dc] ;  /* 0x0002770000047ab9 */ /* 0x000fc60000000800 */
[----:B------:R-:W-:-:S03]  /*74b0*/  IMAD.HI R4, R4, 0x2aaaaaab, RZ ;  /* 0x2aaaaaab04047827 */ /* 0x000fc600078e02ff */
[----:B------:R-:W1:Y:S02]  /*74c0*/  @P1 LDC R7, c[0x0][0x450] ;  /* 0x00011400ff071b82 */ /* 0x000e640000000800 */
[----:B------:R-:W-:-:S04]  /*74d0*/  SHF.R.U32.HI R3, RZ, 0x1f, R4 ;  /* 0x0000001fff037819 */ /* 0x000fc80000011604 */
[----:B------:R-:W-:-:S04]  /*74e0*/  LEA.HI.SX32 R3, R4, R3, 0x1c ;  /* 0x0000000304037211 */ /* 0x000fc800078fe2ff */
[----:B------:R-:W-:Y:S01]  /*74f0*/  VIMNMX R11, R30, R3, PT ;  /* 0x000000031e0b7248 */ /* 0x000fe20003fe0100 */
[----:B0-----:R-:W-:-:S04]  /*7500*/  @P1 IMAD.HI.U32 R6, R203, R0, RZ ;  /* 0x00000000cb061227 */ /* 0x001fc800078e00ff */
[----:B------:R-:W-:Y:S01]  /*7510*/  IMAD.MOV.U32 R0, RZ, RZ, R203 ;  /* 0x000000ffff007224 */ /* 0x000fe200078e00cb */
        /* <DEDUP_REMOVED lines=14> */
.L_x_12047:
[----:B------:R-:W-:-:S13]  /*7600*/  ISETP.NE.AND P0, PT, R5, 0x1, PT ;  /* 0x000000010500780c */ /* 0x000fda0003f05270 */
[----:B------:R-:W0:Y:S02]  /*7610*/  @P0 LDC.64 R6, c[0x0][0x9e8] ;  /* 0x00027a00ff060b82 */ /* 0x000e240000000a00 */
[----:B0-----:R-:W-:-:S05]  /*7620*/  @P0 IMAD.HI.U32 R6, R0, R6, RZ ;  /* 0x0000000600060227 */ /* 0x001fca00078e00ff */
[----:B------:R-:W-:-:S07]  /*7630*/  @P0 SHF.R.U32.HI R0, RZ, R7, R6 ;  /* 0x00000007ff000219 */ /* 0x000fce0000011606 */
.L_x_12048:
[----:B------:R-:W-:Y:S05]  /*7640*/  BSYNC B0 ;  /* 0x0000000000007941 */ /* 0x000fea0003800000 */
.L_x_12046:
[----:B------:R-:W-:-:S05]  /*7650*/  IMAD R0, R0, R5, RZ ;  /* 0x0000000500007224 */ /* 0x000fca00078e02ff */
[----:B------:R-:W-:-:S07]  /*7660*/  VIMNMX R3, R3, R0, !PT ;  /* 0x0000000003037248 */ /* 0x000fce0007fe0100 */
.L_x_12045:
        /* <DEDUP_REMOVED lines=39> */
.L_x_12050:
[----:B------:R-:W-:Y:S05]  /*78e0*/  BSYNC B0 ;  /* 0x0000000000007941 */ /* 0x000fea0003800000 */
.L_x_12049:
[----:B------:R-:W-:Y:S01]  /*78f0*/  IMAD R198, R209, R206, R198 ;  /* 0x000000ced1c67224 */ /* 0x000fe200078e02c6 */
[----:B------:R-:W-:-:S04]  /*7900*/  PLOP3.LUT P0, PT, PT, PT, PT, 0x80, 0x0 ;  /* 0x000000000000781c */ /* 0x000fc80003f0f070 */
[----:B------:R-:W-:-:S04]  /*7910*/  VIADDMNMX R206, R198, R206, R11, PT ;  /* 0x000000cec6ce7246 */ /* 0x000fc8000380010b */
[----:B------:R-:W-:-:S13]  /*7920*/  ISETP.GT.AND P1, PT, R206, R198, PT ;  /* 0x000000c6ce00720c */ /* 0x000fda0003f24270 */
[----:B------:R-:W-:Y:S05]  /*7930*/  @!P1 BRA `(.L_x_12051) ;  /* 0x0000019c00449947 */ /* 0x000fea0003800000 */
[----:B------:R0:W-:Y:S01]  /*7940*/  STL.64 [R1+0x58], RZ ;  /* 0x000058ff01007387 */ /* 0x0001e20000100a00 */
[----:B------:R-:W-:Y:S01]  /*7950*/  IMAD.U32 R32, RZ, RZ, UR44 ;  /* 0x0000002cff207e24 */ /* 0x000fe2000f8e00ff */
[----:B------:R-:W-:Y:S01]  /*7960*/  UMOV UR4, 0xffffffff ;  /* 0xffffffff00047882 */ /* 0x000fe20000000000 */
[----:B------:R-:W-:Y:S02]  /*7970*/  IMAD.U32 R40, RZ, RZ, UR44 ;  /* 0x0000002cff287e24 */ /* 0x000fe4000f8e00ff */
[----:B------:R-:W-:Y:S01]  /*7980*/  IMAD.U32 R33, RZ, RZ, UR44 ;  /* 0x0000002cff217e24 */ /* 0x000fe2000f8e00ff */
[----:B------:R-:W-:Y:S01]  /*7990*/  IADD3 R32, P0, R32, 0x78, RZ ;  /* 0x0000007820207810 */ /* 0x000fe20007f1e0ff */
[----:B------:R-:W-:Y:S01]  /*79a0*/  IMAD.U32 R41, RZ, RZ, UR44 ;  /* 0x0000002cff297e24 */ /* 0x000fe2000f8e00ff */
[----:B------:R-:W-:Y:S01]  /*79b0*/  IADD3 R40, P1, R40, 0x70, RZ ;  /* 0x0000007028287810 */ /* 0x000fe20007f3e0ff */
[----:B------:R-:W-:Y:S01]  /*79c0*/  IMAD.U32 R24, RZ, RZ, UR44 ;  /* 0x0000002cff187e24 */ /* 0x000fe2000f8e00ff */
[----:B------:R-:W-:Y:S01]  /*79d0*/  IADD3 R33, P2, R33, 0x68, RZ ;  /* 0x0000006821217810 */ /* 0x000fe20007f5e0ff */
[----:B----4-:R-:W-:Y:S01]  /*79e0*/  IMAD.X R37, RZ, RZ, UR45, P0 ;  /* 0x0000002dff257e24 */ /* 0x010fe200080e06ff */
[----:B------:R-:W-:Y:S01]  /*79f0*/  IADD3 R41, P3, R41, 0x60, RZ ;  /* 0x0000006029297810 */ /* 0x000fe20007f7e0ff */
[----:B------:R-:W-:Y:S01]  /*7a00*/  IMAD.X R48, RZ, RZ, UR45, P1 ;  /* 0x0000002dff307e24 */ /* 0x000fe200088e06ff */
[----:B------:R-:W-:Y:S01]  /*7a10*/  IADD3 R24, P4, R24, 0x58, RZ ;  /* 0x0000005818187810 */ /* 0x000fe20007f9e0ff */
[----:B------:R-:W-:-:S02]  /*7a20*/  IMAD.X R42, RZ, RZ, UR45, P2 ;  /* 0x0000002dff2a7e24 */ /* 0x000fc400090e06ff */
[----:B------:R-:W-:Y:S02]  /*7a30*/  IMAD.X R50, RZ, RZ, UR45, P3 ;  /* 0x0000002dff327e24 */ /* 0x000fe400098e06ff */
[----:B------:R-:W-:Y:S01]  /*7a40*/  IMAD.X R25, RZ, RZ, UR45, P4 ;  /* 0x0000002dff197e24 */ /* 0x000fe2000a0e06ff */
[----:B0-----:R-:W-:Y:S07]  /*7a50*/  BRA.DIV UR4, `(.L_x_12052) ;  /* 0x00000276042c7947 */ /* 0x001fee000b800000 */
[----:B------:R-:W0:Y:S02]  /*7a60*/  S2R R0, SR_TID.X ;  /* 0x0000000000007919 */ /* 0x000e240000002100 */
[C---:B0-----:R-:W-:Y:S02]  /*7a70*/  VIADD R3, R0.reuse, 0xffffff80 ;  /* 0xffffff8000037836 */ /* 0x041fe40000000000 */
[----:B------:R-:W-:-:S05]  /*7a80*/  VIADD R0, R0, 0xffffff80 ;  /* 0xffffff8000007836 */ /* 0x000fca0000000000 */
[----:B------:R-:W-:-:S04]  /*7a90*/  SHF.R.S32.HI R0, RZ, 0x1f, R0 ;  /* 0x0000001fff007819 */ /* 0x000fc80000011400 */
[----:B------:R-:W-:-:S04]  /*7aa0*/  LEA.HI R0, R0, R3, RZ, 0x7 ;  /* 0x0000000300007211 */ /* 0x000fc800078f38ff */
[----:B------:R-:W-:-:S05]  /*7ab0*/  SHF.R.S32.HI R0, RZ, 0x7, R0 ;  /* 0x00000007ff007819 */ /* 0x000fca0000011400 */
[----:B------:R0:W1:Y:S02]  /*7ac0*/  SHFL.IDX PT, R14, R0, RZ, 0x1f ;  /* 0x00001fff000e7589 */ /* 0x00006400000e0000 */
.L_x_12381:
[----:B01----:R-:W-:Y:S01]  /*7ad0*/  LEA.HI R0, R14, R14, RZ, 0x1 ;  /* 0x0000000e0e007211 */ /* 0x003fe200078f08ff */
[C---:B------:R-:W-:Y:S01]  /*7ae0*/  VIADD R26, R2.reuse, 0x18400 ;  /* 0x00018400021a7836 */ /* 0x040fe20000000000 */
[----:B------:R-:W-:Y:S01]  /*7af0*/  STL.128 [R1+0x90], RZ ;  /* 0x000090ff01007387 */ /* 0x000fe20000100c00 */
[----:B------:R-:W-:Y:S01]  /*7b00*/  VIADD R7, R2, 0x400 ;  /* 0x0000040002077836 */ /* 0x000fe20000000000 */
[----:B------:R-:W-:Y:S01]  /*7b10*/  LOP3.LUT R3, R0, 0x1e, RZ, 0xc0, !PT ;  /* 0x0000001e00037812 */ /* 0x000fe200078ec0ff */
[----:B------:R-:W-:Y:S01]  /*7b20*/  VIADD R0, R2, 0x1c400 ;  /* 0x0001c40002007836 */ /* 0x000fe20000000000 */
[----:B------:R-:W-:Y:S01]  /*7b30*/  STL.128 [R1+0xa0], RZ ;  /* 0x0000a0ff01007387 */ /* 0x000fe20000100c00 */
[----:B------:R-:W-:Y:S01]  /*7b40*/  IMAD.MOV.U32 R4, RZ, RZ, 0x1 ;  /* 0x00000001ff047424 */ /* 0x000fe200078e00ff */
[----:B------:R-:W-:Y:S01]  /*7b50*/  SHF.R.U32.HI R7, RZ, 0x4, R7 ;  /* 0x00000004ff077819 */ /* 0x000fe20000011607 */
[----:B------:R-:W-:Y:S01]  /*7b60*/  IMAD.IADD R3, R14, 0x1, -R3 ;  /* 0x000000010e037824 */ /* 0x000fe200078e0a03 */
[----:B------:R-:W-:Y:S01]  /*7b70*/  SHF.R.U32.HI R0, RZ, 0x4, R0 ;  /* 0x00000004ff007819 */ /* 0x000fe20000011600 */
[----:B------:R-:W-:Y:S01]  /*7b80*/  IMAD.MOV.U32 R5, RZ, RZ, RZ ;  /* 0x000000ffff057224 */ /* 0x000fe200078e00ff */
[----:B------:R-:W-:Y:S01]  /*7b90*/  LOP3.LUT R8, R7, 0x3fff, RZ, 0xc0, !PT ;  /* 0x00003fff07087812 */ /* 0x000fe200078ec0ff */
[----:B------:R-:W-:Y:S01]  /*7ba0*/  IMAD R3, R3, 0x2000, R26 ;  /* 0x0000200003037824 */ /* 0x000fe200078e021a */
[----:B------:R-:W-:Y:S01]  /*7bb0*/  LOP3.LUT R0, R0, 0x3fff, RZ, 0xc0, !PT ;  /* 0x00003fff00007812 */ /* 0x000fe200078ec0ff */
[----:B------:R-:W-:Y:S01]  /*7bc0*/  IMAD.MOV.U32 R6, RZ, RZ, 0x1 ;  /* 0x00000001ff067424 */ /* 0x000fe200078e00ff */
[----:B------:R-:W-:Y:S01]  /*7bd0*/  LOP3.LUT R8, R8, 0x3000000, RZ, 0xfc, !PT ;  /* 0x0300000008087812 */ /* 0x000fe200078efcff */
[----:B------:R-:W-:Y:S01]  /*7be0*/  IMAD.MOV.U32 R7, RZ, RZ, RZ ;  /* 0x000000ffff077224 */ /* 0x000fe200078e00ff */
[----:B------:R-:W-:Y:S01]  /*7bf0*/  SHF.R.U32.HI R3, RZ, 0x4, R3 ;  /* 0x00000004ff037819 */ /* 0x000fe20000011603 */
[----:B------:R-:W-:Y:S01]  /*7c00*/  IMAD.MOV.U32 R9, RZ, RZ, 0x40000040 ;  /* 0x40000040ff097424 */ /* 0x000fe200078e00ff */
[----:B------:R-:W-:Y:S01]  /*7c10*/  LOP3.LUT R0, R0, 0x10000, RZ, 0xfc, !PT ;  /* 0x0001000000007812 */ /* 0x000fe200078efcff */
[----:B------:R-:W-:Y:S01]  /*7c20*/  STL.128 [R1+0xb0], RZ ;  /* 0x0000b0ff01007387 */ /* 0x000fe20000100c00 */
[----:B------:R-:W-:Y:S01]  /*7c30*/  LOP3.LUT R3, R3, 0x3fff, RZ, 0xc0, !PT ;  /* 0x00003fff03037812 */ /* 0x000fe200078ec0ff */
[----:B------:R-:W-:Y:S01]  /*7c40*/  IMAD.U32 R38, RZ, RZ, UR44 ;  /* 0x0000002cff267e24 */ /* 0x000fe2000f8e00ff */
[----:B------:R-:W-:Y:S01]  /*7c50*/  LOP3.LUT P0, RZ, R26, 0x1bf, RZ, 0xc0, !PT ;  /* 0x000001bf1aff7812 */ /* 0x000fe2000780c0ff */
[----:B------:R0:W-:Y:S01]  /*7c60*/  STL.128 [R1+0x60], R4 ;  /* 0x0000600401007387 */ /* 0x0001e20000100c00 */
[----:B------:R-:W-:Y:S01]  /*7c70*/  LOP3.LUT R3, R3, 0x10000, RZ, 0xfc, !PT ;  /* 0x0001000003037812 */ /* 0x000fe200078efcff */
[----:B------:R-:W-:Y:S01]  /*7c80*/  BSSY B6, `(.L_x_12053) ;  /* 0x000001d000067945 */ /* 0x000fe20003800000 */
[----:B------:R-:W-:Y:S01]  /*7c90*/  IADD3 R38, P1, R38, 0x90, RZ ;  /* 0x0000009026267810 */ /* 0x000fe20007f3e0ff */
[----:B------:R1:W-:Y:S04]  /*7ca0*/  STL.64 [R1+0x80], R8 ;  /* 0x0000800801007387 */ /* 0x0003e80000100a00 */
[----:B------:R1:W-:Y:S01]  /*7cb0*/  STL.128 [R1+0xc0], RZ ;  /* 0x0000c0ff01007387 */ /* 0x0003e20000100c00 */
[----:B------:R-:W-:-:S03]  /*7cc0*/  IMAD.X R36, RZ, RZ, UR45, P1 ;  /* 0x0000002dff247e24 */ /* 0x000fc600088e06ff */
[----:B------:R1:W-:Y:S01]  /*7cd0*/  STL.128 [R1+0xd0], RZ ;  /* 0x0000d0ff01007387 */ /* 0x0003e20000100c00 */
[----:B0-----:R-:W-:-:S03]  /*7ce0*/  IMAD.MOV.U32 R6, RZ, RZ, R0 ;  /* 0x000000ffff067224 */ /* 0x001fc600078e0000 */
[----:B------:R1:W-:Y:S01]  /*7cf0*/  STL.128 [R1+0xe0], RZ ;  /* 0x0000e0ff01007387 */ /* 0x0003e20000100c00 */
[----:B------:R-:W-:Y:S02]  /*7d00*/  IMAD.MOV.U32 R7, RZ, RZ, 0x40000040 ;  /* 0x40000040ff077424 */ /* 0x000fe400078e00ff */
[----:B------:R-:W-:Y:S02]  /*7d10*/  IMAD.MOV.U32 R4, RZ, RZ, R3 ;  /* 0x000000ffff047224 */ /* 0x000fe400078e0003 */
[----:B------:R-:W-:-:S05]  /*7d20*/  IMAD.MOV.U32 R5, RZ, RZ, 0x40000040 ;  /* 0x40000040ff057424 */ /* 0x000fca00078e00ff */
[----:B------:R1:W-:Y:S01]  /*7d30*/  STL.128 [R1+0x70], R4 ;  /* 0x0000700401007387 */ /* 0x0003e20000100c00 */
[----:B------:R-:W-:Y:S05]  /*7d40*/  @!P0 BRA `(.L_x_12054) ;  /* 0x0000000000408947 */ /* 0x000fea0003800000 */
[----:B------:R-:W-:Y:S01]  /*7d50*/  MOV R14, 0x0 ;  /* 0x00000000000e7802 */ /* 0x000fe20000000f00 */
[----:B------:R-:W-:Y:S01]  /*7d60*/  ULDC.64 UR4, c[0x4][0xf0] ;  /* 0x01003c0000047ab9 */ /* 0x000fe20000000a00 */
[----:B------:R-:W-:Y:S01]  /*7d70*/  ULDC.64 UR6, c[0x4][0xf8] ;  /* 0x01003e0000067ab9 */ /* 0x000fe20000000a00 */
[----:B-1----:R-:W-:Y:S02]  /*7d80*/  IMAD.U32 R4, RZ, RZ, UR4 ;  /* 0x00000004ff047e24 */ /* 0x002fe4000f8e00ff */
        /* <DEDUP_REMOVED lines=11> */
[----:B0-2--5:R-:W-:Y:S05]  /*7e40*/  CALL.ABS.NOINC R14 ;  /* 0x000000000e007343 */ /* 0x025fea0003c00000 */
.L_x_12054:
[----:B------:R-:W-:Y:S05]  /*7e50*/  BSYNC B6 ;  /* 0x0000000000067941 */ /* 0x000fea0003800000 */
.L_x_12053:
[----:B-1----:R-:W0:Y:S01]  /*7e60*/  LDC.64 R6, c[0x0][0x9e0] ;  /* 0x00027800ff067b82 */ /* 0x002e220000000a00 */
[----:B------:R-:W1:Y:S01]  /*7e70*/  S2R R27, SR_TID.X ;  /* 0x00000000001b7919 */ /* 0x000e620000002100 */
[----:B------:R-:W-:Y:S02]  /*7e80*/  UIADD3 UR5, UP0, UR44, 0xf0, URZ ;  /* 0x000000f02c057890 */ /* 0x000fe4000ff1e03f */
[----:B------:R-:W-:Y:S01]  /*7e90*/  IMAD.U32 R3, RZ, RZ, UR44 ;  /* 0x0000002cff037e24 */ /* 0x000fe2000f8e00ff */
[----:B------:R-:W-:Y:S01]  /*7ea0*/  STL.64 [R1+0x100], R24 ;  /* 0x0001001801007387 */ /* 0x000fe20000100a00 */
[----:B------:R-:W-:Y:S01]  /*7eb0*/  UIADD3.X UR6, URZ, UR45, URZ, UP0, !UPT ;  /* 0x0000002d3f067290 */ /* 0x000fe200087fe43f */
[----:B------:R-:W-:Y:S01]  /*7ec0*/  IMAD.U32 R49, RZ, RZ, UR44 ;  /* 0x0000002cff317e24 */ /* 0x000fe2000f8e00ff */
[----:B------:R-:W3:Y:S01]  /*7ed0*/  LDC.64 R14, c[0x0][0x9d8] ;  /* 0x00027600ff0e7b82 */ /* 0x000ee20000000a00 */
[----:B------:R-:W-:Y:S01]  /*7ee0*/  UIADD3 UR4, UP0, UR44, 0x13c, URZ ;  /* 0x0000013c2c047890 */ /* 0x000fe2000ff1e03f */
[----:B------:R-:W-:Y:S01]  /*7ef0*/  IMAD.U32 R4, RZ, RZ, UR5 ;  /* 0x00000005ff047e24 */ /* 0x000fe2000f8e00ff */
[----:B------:R-:W-:Y:S01]  /*7f00*/  STL.64 [R1+0xf0], R196 ;  /* 0x0000f0c401007387 */ /* 0x000fe20000100a00 */
[----:B------:R-:W-:Y:S01]  /*7f10*/  IMAD.U32 R5, RZ, RZ, UR6 ;  /* 0x00000006ff057e24 */ /* 0x000fe2000f8e00ff */
[----:B------:R-:W-:Y:S01]  /*7f20*/  UIADD3.X UR5, URZ, UR45, URZ, UP0, !UPT ;  /* 0x0000002d3f057290 */ /* 0x000fe200087fe43f */
[----:B------:R-:W-:Y:S01]  /*7f30*/  IADD3 R49, P3, R49, 0x108, RZ ;  /* 0x0000010831317810 */ /* 0x000fe20007f7e0ff */
[----:B------:R-:W-:Y:S01]  /*7f40*/  IMAD.U32 R12, RZ, RZ, UR4 ;  /* 0x00000004ff0c7e24 */ /* 0x000fe2000f8e00ff */
[----:B------:R-:W4:Y:S01]  /*7f50*/  LDC.64 R20, c[0x0][0x9e8] ;  /* 0x00027a00ff147b82 */ /* 0x000f220000000a00 */
[----:B------:R2:W-:Y:S01]  /*7f60*/  STL.64 [R1+0xf8], R4 ;  /* 0x0000f80401007387 */ /* 0x0005e20000100a00 */
[----:B------:R-:W-:Y:S01]  /*7f70*/  ULDC UR4, c[0x0][0x3f4] ;  /* 0x0000fd0000047ab9 */ /* 0x000fe20000000800 */
[----:B------:R-:W-:Y:S01]  /*7f80*/  IMAD.U32 R13, RZ, RZ, UR5 ;  /* 0x00000005ff0d7e24 */ /* 0x000fe2000f8e00ff */
[----:B------:R-:W-:Y:S01]  /*7f90*/  ISETP.LT.AND P0, PT, RZ, UR4, PT ;  /* 0x00000004ff007c0c */ /* 0x000fe2000bf01270 */
[----:B------:R-:W-:Y:S01]  /*7fa0*/  STL.U8 [R1+0x108], RZ ;  /* 0x000108ff01007387 */ /* 0x000fe20000100000 */
[----:B------:R-:W-:-:S02]  /*7fb0*/  IMAD.X R55, RZ, RZ, UR45, P3 ;  /* 0x0000002dff377e24 */ /* 0x000fc400098e06ff */
[----:B------:R-:W4:Y:S01]  /*7fc0*/  LDC R10, c[0x0][0x450] ;  /* 0x00011400ff0a7b82 */ /* 0x000f220000000800 */
[----:B0-----:R-:W-:Y:S01]  /*7fd0*/  IMAD.MOV.U32 R31, RZ, RZ, R6 ;  /* 0x000000ffff1f7224 */ /* 0x001fe200078e0006 */
[----:B------:R-:W-:Y:S01]  /*7fe0*/  STL.64 [R1+0x140], R12 ;  /* 0x0001400c01007387 */ /* 0x000fe20000100a00 */
[----:B--2---:R-:W-:Y:S02]  /*7ff0*/  IMAD.MOV.U32 R5, RZ, RZ, R7 ;  /* 0x000000ffff057224 */ /* 0x004fe400078e0007 */
[----:B------:R-:W-:-:S03]  /*8000*/  IMAD.MOV.U32 R4, RZ, RZ, RZ ;  /* 0x000000ffff047224 */ /* 0x000fc600078e00ff */
[----:B------:R-:W0:Y:S01]  /*8010*/  LDC.64 R8, c[0x0][0x448] ;  /* 0x00011200ff087b82 */ /* 0x000e220000000a00 */
[----:B---3--:R-:W-:Y:S02]  /*8020*/  IMAD.MOV.U32 R11, RZ, RZ, R14 ;  /* 0x000000ffff0b7224 */ /* 0x008fe400078e000e */
[----:B-1----:R-:W-:Y:S02]  /*8030*/  VIADD R0, R27, 0xffffff80 ;  /* 0xffffff801b007836 */ /* 0x002fe40000000000 */
[----:B------:R-:W-:Y:S02]  /*8040*/  IMAD.MOV.U32 R30, RZ, RZ, R15 ;  /* 0x000000ffff1e7224 */ /* 0x000fe400078e000f */
[----:B------:R-:W-:Y:S01]  /*8050*/  IMAD.U32 R14, RZ, RZ, UR44 ;  /* 0x0000002cff0e7e24 */ /* 0x000fe2000f8e00ff */
[----:B------:R1:W-:Y:S01]  /*8060*/  STL [R1+0x10c], R0 ;  /* 0x00010c0001007387 */ /* 0x0003e20000100800 */
[----:B----4-:R-:W-:Y:S02]  /*8070*/  IMAD.MOV.U32 R6, RZ, RZ, R20 ;  /* 0x000000ffff067224 */ /* 0x010fe400078e0014 */
[----:B------:R-:W-:Y:S01]  /*8080*/  IMAD.MOV.U32 R7, RZ, RZ, R21 ;  /* 0x000000ffff077224 */ /* 0x000fe200078e0015 */
[----:B------:R2:W-:Y:S04]  /*8090*/  STL.128 [R1+0x110], R28 ;  /* 0x0001101c01007387 */ /* 0x0005e80000100c00 */
[----:B------:R3:W-:Y:S01]  /*80a0*/  STL.128 [R1+0x120], R4 ;  /* 0x0001200401007387 */ /* 0x0007e20000100c00 */
[----:B-1----:R-:W-:-:S03]  /*80b0*/  IMAD.U32 R0, RZ, RZ, UR44 ;  /* 0x0000002cff007e24 */ /* 0x002fc6000f8e00ff */
[----:B0-----:R3:W-:Y:S02]  /*80c0*/  STL.128 [R1+0x130], R8 ;  /* 0x0001300801007387 */ /* 0x0017e40000100c00 */
[----:B--2---:R-:W-:Y:S02]  /*80d0*/  IADD3 R31, P1, R0, 0x140, RZ ;  /* 0x00000140001f7810 */ /* 0x004fe40007f3e0ff */
[----:B------:R-:W-:Y:S02]  /*80e0*/  IADD3 R29, P2, R3, 0x10c, RZ ;  /* 0x0000010c031d7810 */ /* 0x000fe40007f5e0ff */
[----:B------:R-:W-:Y:S01]  /*80f0*/  IADD3 R30, P4, R14, 0xf8, RZ ;  /* 0x000000f80e1e7810 */ /* 0x000fe20007f9e0ff */
[----:B------:R-:W-:Y:S02]  /*8100*/  IMAD.X R54, RZ, RZ, UR45, P1 ;  /* 0x0000002dff367e24 */ /* 0x000fe400088e06ff */
[----:B------:R-:W-:Y:S02]  /*8110*/  IMAD.X R47, RZ, RZ, UR45, P2 ;  /* 0x0000002dff2f7e24 */ /* 0x000fe400090e06ff */
[----:B------:R-:W-:Y:S01]  /*8120*/  IMAD.X R51, RZ, RZ, UR45, P4 ;  /* 0x0000002dff337e24 */ /* 0x000fe2000a0e06ff */
[----:B------:R-:W-:Y:S07]  /*8130*/  @P0 BRA `(.L_x_12055) ;  /* 0x0000000000400947 */ /* 0x000fee0003800000 */
[----:B------:R-:W-:-:S04]  /*8140*/  ULEA.HI UR4, UR37, UR37, URZ, 0x1 ;  /* 0x0000002525047291 */ /* 0x000fc8000f8f083f */
[----:B------:R-:W-:-:S04]  /*8150*/  ULOP3.LUT UR4, UR4, 0xfffffffe, URZ, 0xc0, !UPT ;  /* 0xfffffffe04047892 */ /* 0x000fc8000f8ec03f */
[----:B------:R-:W-:-:S06]  /*8160*/  UIADD3 UR4, UR37, -UR4, URZ ;  /* 0x8000000425047290 */ /* 0x000fcc000fffe03f */
[----:B------:R-:W-:-:S05]  /*8170*/  IMAD.U32 R3, RZ, RZ, UR4 ;  /* 0x00000004ff037e24 */ /* 0x000fca000f8e00ff */
[----:B------:R-:W-:-:S04]  /*8180*/  SHF.L.U32 R3, R3, 0x1f, RZ ;  /* 0x0000001f03037819 */ /* 0x000fc800000006ff */
[----:B------:R0:W1:Y:S03]  /*8190*/  SYNCS.PHASECHK.TRANS64.TRYWAIT P0, [R2+URZ+0x22800], R3 ;  /* 0x02280003020075a7 */ /* 0x000066000800017f */
[----:B-1----:R-:W-:Y:S05]  /*81a0*/  @!P0 NANOSLEEP.SYNCS 0x989680 ;  /* 0x009896800000895d */ /* 0x002fea0003900000 */
[----:B------:R-:W1:Y:S01]  /*81b0*/  @!P0 SYNCS.PHASECHK.TRANS64 P0, [R2+URZ+0x22800], R3 ;  /* 0x02280003020085a7 */ /* 0x000e62000800007f */
[----:B------:R-:W-:Y:S04]  /*81c0*/  BSSY B0, `(.L_x_12056) ;  /* 0x0000006000007945 */ /* 0x000fe80003800000 */
[----:B-1----:R-:W-:Y:S05]  /*81d0*/  @P0 BRA `(.L_x_12057) ;  /* 0x0000000000100947 */ /* 0x002fea0003800000 */
.L_x_12058:
[----:B-1----:R1:W2:Y:S02]  /*81e0*/  SYNCS.PHASECHK.TRANS64.TRYWAIT P0, [R2+URZ+0x22800], R3 ;  /* 0x02280003020075a7 */ /* 0x0022a4000800017f */
[----:B--2---:R-:W-:Y:S05]  /*81f0*/  @!P0 NANOSLEEP.SYNCS 0x989680 ;  /* 0x009896800000895d */ /* 0x004fea0003900000 */
[----:B------:R-:W2:Y:S02]  /*8200*/  @!P0 SYNCS.PHASECHK.TRANS64 P0, [R2+URZ+0x22800], R3 ;  /* 0x02280003020085a7 */ /* 0x000ea4000800007f */
[----:B--2---:R-:W-:Y:S05]  /*8210*/  @!P0 BRA `(.L_x_12058) ;  /* 0xfffffffc00f08947 */ /* 0x004fea000383ffff */
.L_x_12057:
[----:B------:R-:W-:Y:S05]  /*8220*/  BSYNC B0 ;  /* 0x0000000000007941 */ /* 0x000fea0003800000 */
.L_x_12056:
[----:B------:R-:W-:Y:S05]  /*8230*/  BRA `(.L_x_12059) ;  /* 0x0000002c00b07947 */ /* 0x000fea0003800000 */
.L_x_12055:
[----:B------:R-:W-:Y:S01]  /*8240*/  LOP3.LUT P0, RZ, R26, 0x3ff, RZ, 0xc0, !PT ;  /* 0x000003ff1aff7812 */ /* 0x000fe2000780c0ff */
[----:B------:R-:W-:Y:S01]  /*8250*/  ULDC.64 UR4, c[0x0][0x3f8] ;  /* 0x0000fe0000047ab9 */ /* 0x000fe20000000a00 */
[----:B-----5:R-:W-:Y:S01]  /*8260*/  SHF.R.S32.HI R0, RZ, 0x1f, R44 ;  /* 0x0000001fff007819 */ /* 0x020fe2000001142c */
[----:B------:R-:W-:Y:S01]  /*8270*/  ULDC.64 UR6, c[0x0][0x408] ;  /* 0x0001020000067ab9 */ /* 0x000fe20000000a00 */
[----:B------:R-:W-:Y:S01]  /*8280*/  IMAD.WIDE.U32 R24, R44, UR4, RZ ;  /* 0x000000042c187c25 */ /* 0x000fe2000f8e00ff */
[----:B------:R-:W-:Y:S03]  /*8290*/  BSSY B6, `(.L_x_12060) ;  /* 0x0000019000067945 */ /* 0x000fe60003800000 */
[C---:B------:R-:W-:Y:S02]  /*82a0*/  IMAD R3, R0.reuse, UR4, RZ ;  /* 0x0000000400037c24 */ /* 0x040fe4000f8e02ff */
[----:B---3--:R-:W-:-:S02]  /*82b0*/  IMAD R5, R0, UR6, RZ ;  /* 0x0000000600057c24 */ /* 0x008fc4000f8e02ff */
        /* <DEDUP_REMOVED lines=22> */
.L_x_12061:
[----:B------:R-:W-:Y:S05]  /*8420*/  BSYNC B6 ;  /* 0x0000000000067941 */ /* 0x000fea0003800000 */
.L_x_12060:
        /* <DEDUP_REMOVED lines=39> */
.L_x_12387:
        /* <DEDUP_REMOVED lines=31> */
.L_x_12066:
[----:B------:R-:W-:Y:S05]  /*8890*/  BSYNC B1 ;  /* 0x0000000000017941 */ /* 0x000fea0003800000 */
.L_x_12065:
[----:B-1---5:R-:W-:Y:S01]  /*88a0*/  IMAD.MOV.U32 R3, RZ, RZ, R24 ;  /* 0x000000ffff037224 */ /* 0x022fe200078e0018 */
[----:B------:R-:W-:Y:S01]  /*88b0*/  UMOV UR4, 0xffffffff ;  /* 0xffffffff00047882 */ /* 0x000fe20000000000 */
[----:B------:R-:W-:Y:S01]  /*88c0*/  IMAD.MOV.U32 R4, RZ, RZ, R25 ;  /* 0x000000ffff047224 */ /* 0x000fe200078e0019 */
[----:B----4-:R-:W-:Y:S01]  /*88d0*/  CS2R R8, SRZ ;  /* 0x0000000000087805 */ /* 0x010fe2000001ff00 */
[----:B------:R-:W-:Y:S01]  /*88e0*/  IMAD.MOV.U32 R5, RZ, RZ, R26 ;  /* 0x000000ffff057224 */ /* 0x000fe200078e001a */
[----:B------:R-:W-:Y:S01]  /*88f0*/  PRMT R65, R3, 0x7610, R65 ;  /* 0x0000761003417816 */ /* 0x000fe20000000041 */
[----:B--2---:R-:W-:Y:S01]  /*8900*/  IMAD.MOV.U32 R6, RZ, RZ, R27 ;  /* 0x000000ffff067224 */ /* 0x004fe200078e001b */
        /* <DEDUP_REMOVED lines=13> */
[----:B------:R1:W4:Y:S04]  /*89e0*/  SHFL.IDX PT, R6, R10, 0x1, 0x1c1f ;  /* 0x003c1f000a067f89 */ /* 0x00032800000e0000 */
[----:B---3--:R1:W3:Y:S04]  /*89f0*/  SHFL.IDX PT, R7, R57, 0x1, 0x1c1f ;  /* 0x003c1f0039077f89 */ /* 0x0082e800000e0000 */
[----:B------:R1:W0:Y:S02]  /*8a00*/  SHFL.IDX PT, R28, R56, 0x1, 0x1c1f ;  /* 0x003c1f00381c7f89 */ /* 0x00022400000e0000 */
.L_x_12393:
[----:B------:R-:W-:Y:S01]  /*8a10*/  VIADD R0, R0, 0x40 ;  /* 0x0000004000007836 */ /* 0x000fe20000000000 */
[----:B------:R-:W-:Y:S01]  /*8a20*/  BSSY B1, `(.L_x_12068) ;  /* 0x000001e000017945 */ /* 0x000fe20003800000 */
[----:B------:R-:W-:Y:S02]  /*8a30*/  CS2R R12, SRZ ;  /* 0x00000000000c7805 */ /* 0x000fe4000001ff00 */
[----:B01----:R-:W-:Y:S02]  /*8a40*/  CS2R R10, SRZ ;  /* 0x00000000000a7805 */ /* 0x003fe4000001ff00 */
[----:B------:R-:W-:Y:S02]  /*8a50*/  CS2R R14, SRZ ;  /* 0x00000000000e7805 */ /* 0x000fe4000001ff00 */
[----:B------:R-:W-:-:S13]  /*8a60*/  ISETP.GE.AND P0, PT, R0, R59, PT ;  /* 0x0000003b0000720c */ /* 0x000fda0003f06270 */
[----:B------:R-:W-:Y:S05]  /*8a70*/  @P0 BRA `(.L_x_12069) ;  /* 0x0000000000600947 */ /* 0x000fea0003800000 */
[----:B------:R-:W3:Y:S01]  /*8a80*/  LDL R44, [R1+0x424] ;  /* 0x00042400012c7983 */ /* 0x000ee20000100800 */
[----:B------:R-:W-:Y:S01]  /*8a90*/  ULDC UR4, c[0x0][0x3f4] ;  /* 0x0000fd0000047ab9 */ /* 0x000fe20000000800 */
[----:B----4-:R-:W-:Y:S01]  /*8aa0*/  IMAD.MOV.U32 R4, RZ, RZ, R6 ;  /* 0x000000ffff047224 */ /* 0x010fe200078e0006 */
[----:B------:R-:W-:Y:S01]  /*8ab0*/  ISETP.GE.AND P2, PT, R22, UR4, PT ;  /* 0x0000000416007c0c */ /* 0x000fe2000bf46270 */
[----:B--2---:R-:W-:Y:S01]  /*8ac0*/  IMAD.MOV.U32 R5, RZ, RZ, R3 ;  /* 0x000000ffff057224 */ /* 0x004fe200078e0003 */
[----:B------:R-:W-:Y:S02]  /*8ad0*/  ISETP.GE.AND P3, PT, R186, UR4, PT ;  /* 0x00000004ba007c0c */ /* 0x000fe4000bf66270 */
[----:B------:R-:W-:Y:S01]  /*8ae0*/  CS2R R12, SRZ ;  /* 0x00000000000c7805 */ /* 0x000fe2000001ff00 */
[----:B------:R-:W-:-:S08]  /*8af0*/  IMAD.MOV.U32 R8, RZ, RZ, R28 ;  /* 0x000000ffff087224 */ /* 0x000fd000078e001c */
[----:B------:R-:W-:-:S04]  /*8b00*/  @!P2 IMAD.WIDE R4, R22, 0x2, R4 ;  /* 0x000000021604a825 */ /* 0x000fc800078e0204 */
[----:B------:R-:W-:Y:S01]  /*8b10*/  @!P3 IMAD.SHL.U32 R9, R186, 0x2, RZ ;  /* 0x00000002ba09b824 */ /* 0x000fe200078e00ff */
[----:B------:R0:W5:Y:S01]  /*8b20*/  @!P2 LD.E.64 R12, desc[UR42][R4.64] ;  /* 0x0000002a040ca980 */ /* 0x000162000c101b00 */
[----:B------:R-:W-:Y:S02]  /*8b30*/  CS2R R14, SRZ ;  /* 0x00000000000e7805 */ /* 0x000fe4000001ff00 */
[----:B------:R-:W-:Y:S02]  /*8b40*/  CS2R R10, SRZ ;  /* 0x00000000000a7805 */ /* 0x000fe4000001ff00 */
[-C--:B0-----:R-:W-:Y:S02]  /*8b50*/  @!P3 IADD3 R4, P0, R6, R9.reuse, RZ ;  /* 0x000000090604b210 */ /* 0x081fe40007f1e0ff */
[----:B------:R-:W-:Y:S01]  /*8b60*/  @!P3 IADD3 R6, P1, R28, R9, RZ ;  /* 0x000000091c06b210 */ /* 0x000fe20007f3e0ff */
[----:B---3--:R-:W-:Y:S02]  /*8b70*/  IMAD.MOV.U32 R9, RZ, RZ, R7 ;  /* 0x000000ffff097224 */ /* 0x008fe400078e0007 */
[----:B------:R-:W-:Y:S01]  /*8b80*/  @!P2 IMAD.WIDE R56, R22, 0x2, R8 ;  /* 0x000000021638a825 */ /* 0x000fe200078e0208 */
[----:B------:R-:W-:-:S04]  /*8b90*/  CS2R R8, SRZ ;  /* 0x0000000000087805 */ /* 0x000fc8000001ff00 */
[----:B------:R0:W5:Y:S01]  /*8ba0*/  @!P2 LD.E.64 R14, desc[UR42][R56.64] ;  /* 0x0000002a380ea980 */ /* 0x000162000c101b00 */
[----:B------:R-:W-:-:S05]  /*8bb0*/  @!P3 SHF.L.U64.HI R0, R186, 0x1, R44 ;  /* 0x00000001ba00b819 */ /* 0x000fca000001022c */
[--C-:B------:R-:W-:Y:S02]  /*8bc0*/  @!P3 IMAD.X R5, R3, 0x1, R0.reuse, P0 ;  /* 0x000000010305b824 */ /* 0x100fe400000e0600 */
[----:B------:R-:W-:-:S03]  /*8bd0*/  @!P3 IMAD.X R7, R7, 0x1, R0, P1 ;  /* 0x000000010707b824 */ /* 0x000fc600008e0600 */
[----:B------:R0:W5:Y:S04]  /*8be0*/  @!P3 LD.E.64 R8, desc[UR42][R4.64] ;  /* 0x0000002a0408b980 */ /* 0x000168000c101b00 */
[----:B------:R0:W5:Y:S02]  /*8bf0*/  @!P3 LD.E.64 R10, desc[UR42][R6.64] ;  /* 0x0000002a060ab980 */ /* 0x000164000c101b00 */
.L_x_12069:
[----:B------:R-:W-:Y:S05]  /*8c00*/  BSYNC B1 ;  /* 0x0000000000017941 */ /* 0x000fea0003800000 */
.L_x_12068:
[----:B------:R-:W-:Y:S01]  /*8c10*/  ULEA.HI UR4, UR37, UR37, URZ, 0x1 ;  /* 0x0000002525047291 */ /* 0x000fe2000f8f083f */
[----:B------:R-:W-:Y:S03]  /*8c20*/  BSSY B1, `(.L_x_12070) ;  /* 0x0000007000017945 */ /* 0x000fe60003800000 */
[----:B------:R-:W-:-:S04]  /*8c30*/  ULOP3.LUT UR4, UR4, 0xfffffffe, URZ, 0xc0, !UPT ;  /* 0xfffffffe04047892 */ /* 0x000fc8000f8ec03f */
[----:B------:R-:W-:-:S06]  /*8c40*/  UIADD3 UR4, UR37, -UR4, URZ ;  /* 0x8000000425047290 */ /* 0x000fcc000fffe03f */
[----:B--2---:R-:W-:-:S05]  /*8c50*/  IMAD.U32 R3, RZ, RZ, UR4 ;  /* 0x00000004ff037e24 */ /* 0x004fca000f8e00ff */
[----:B------:R-:W-:-:S04]  /*8c60*/  SHF.L.U32 R3, R3, 0x1f, RZ ;  /* 0x0000001f03037819 */ /* 0x000fc800000006ff */
[----:B------:R-:W1:Y:S02]  /*8c70*/  SYNCS.PHASECHK.TRANS64.TRYWAIT P0, [R2+URZ+0x22800], R3 ;  /* 0x02280003020075a7 */ /* 0x000e64000800017f */
[----:B-1----:R-:W-:Y:S05]  /*8c80*/  @!P0 BRA `(.L_x_12071) ;  /* 0x0000026400c88947 */ /* 0x002fea0003800000 */
.L_x_12394:
[----:B------:R-:W-:Y:S05]  /*8c90*/  BSYNC B1 ;  /* 0x0000000000017941 */ /* 0x000fea0003800000 */
.L_x_12070:
[----:B0--3--:R-:W2:Y:S04]  /*8ca0*/  LDL R7, [R1+0x41c] ;  /* 0x00041c0001077983 */ /* 0x009ea80000100800 */
[----:B------:R-:W3:Y:S01]  /*8cb0*/  LDL R5, [R1+0x50] ;  /* 0x0000500001057983 */ /* 0x000ee20000100800 */
[----:B-----5:R-:W-:Y:S01]  /*8cc0*/  IMAD.MOV.U32 R4, RZ, RZ, R9 ;  /* 0x000000ffff047224 */ /* 0x020fe200078e0009 */
[----:B------:R-:W-:Y:S01]  /*8cd0*/  BSSY B1, `(.L_x_12072) ;  /* 0x0000081000017945 */ /* 0x000fe20003800000 */
[----:B----4-:R-:W-:-:S03]  /*8ce0*/  IMAD.MOV.U32 R6, RZ, RZ, R10 ;  /* 0x000000ffff067224 */ /* 0x010fc600078e000a */
[----:B------:R-:W-:Y:S01]  /*8cf0*/  PRMT R28, R4, 0x7610, R28 ;  /* 0x00007610041c7816 */ /* 0x000fe2000000001c */
[----:B------:R-:W-:Y:S01]  /*8d00*/  IMAD.MOV.U32 R4, RZ, RZ, R13 ;  /* 0x000000ffff047224 */ /* 0x000fe200078e000d */
[----:B------:R-:W-:Y:S01]  /*8d10*/  PRMT R44, R6, 0x7610, R44 ;  /* 0x00007610062c7816 */ /* 0x000fe2000000002c */
[----:B------:R-:W-:-:S05]  /*8d20*/  IMAD.MOV.U32 R6, RZ, RZ, R15 ;  /* 0x000000ffff067224 */ /* 0x000fca00078e000f */
[----:B------:R-:W-:Y:S01]  /*8d30*/  PRMT R58, R6, 0x7610, R58 ;  /* 0x00007610063a7816 */ /* 0x000fe2000000003a */
[C---:B--2---:R-:W-:Y:S01]  /*8d40*/  IMAD.SHL.U32 R0, R7.reuse, 0x40, RZ ;  /* 0x0000004007007824 */ /* 0x044fe200078e00ff */
[----:B------:R-:W-:Y:S01]  /*8d50*/  LOP3.LUT P1, RZ, R7, 0x4, RZ, 0xc0, !PT ;  /* 0x0000000407ff7812 */ /* 0x000fe2000782c0ff */
[----:B---3--:R-:W-:-:S03]  /*8d60*/  IMAD R5, R5, -0x80, R59 ;  /* 0xffffff8005057824 */ /* 0x008fc600078e023b */
[----:B-1----:R-:W-:Y:S02]  /*8d70*/  LOP3.LUT R3, R0, 0x1c0, RZ, 0xc0, !PT ;  /* 0x000001c000037812 */ /* 0x002fe400078ec0ff */
[----:B------:R-:W-:Y:S01]  /*8d80*/  PRMT R59, R4, 0x7610, R59 ;  /* 0x00007610043b7816 */ /* 0x000fe2000000003b */
[----:B------:R-:W-:Y:S01]  /*8d90*/  IMAD.MOV.U32 R4, RZ, RZ, R11 ;  /* 0x000000ffff047224 */ /* 0x000fe200078e000b */
[----:B------:R-:W-:Y:S02]  /*8da0*/  LOP3.LUT R0, R3, 0x18, R16, 0xf8, !PT ;  /* 0x0000001803007812 */ /* 0x000fe400078ef810 */
[----:B------:R-:W-:Y:S02]  /*8db0*/  SHF.R.U32.HI R3, RZ, 0x3, R3 ;  /* 0x00000003ff037819 */ /* 0x000fe40000011603 */
[----:B------:R-:W-:Y:S01]  /*8dc0*/  VIMNMX R57, R5, 0x80, PT ;  /* 0x0000008005397848 */ /* 0x000fe20003fe0100 */
[----:B------:R-:W-:Y:S01]  /*8dd0*/  IMAD.MOV.U32 R5, RZ, RZ, R14 ;  /* 0x000000ffff057224 */ /* 0x000fe200078e000e */
[----:B------:R-:W-:Y:S01]  /*8de0*/  LOP3.LUT R3, R0, R3, RZ, 0x3c, !PT ;  /* 0x0000000300037212 */ /* 0x000fe200078e3cff */
[----:B------:R-:W-:Y:S01]  /*8df0*/  IMAD.MOV.U32 R0, RZ, RZ, R8 ;  /* 0x000000ffff007224 */ /* 0x000fe200078e0008 */
[----:B------:R-:W-:-:S02]  /*8e00*/  ISETP.GE.AND P0, PT, R18, R57, PT ;  /* 0x000000391200720c */ /* 0x000fc40003f06270 */
[----:B------:R-:W-:Y:S01]  /*8e10*/  PRMT R56, R4, 0x7610, R56 ;  /* 0x0000761004387816 */ /* 0x000fe20000000038 */
[----:B------:R-:W-:Y:S01]  /*8e20*/  IMAD R3, R188, 0x200, R3 ;  /* 0x00000200bc037824 */ /* 0x000fe200078e0203 */
[----:B------:R-:W-:-:S03]  /*8e30*/  PRMT R60, R5, 0x7610, R60 ;  /* 0x00007610053c7816 */ /* 0x000fc6000000003c */
[----:B------:R-:W-:Y:S02]  /*8e40*/  IMAD R2, R3, 0x2, R2 ;  /* 0x0000000203027824 */ /* 0x000fe400078e0202 */
[----:B------:R-:W-:Y:S02]  /*8e50*/  IMAD.MOV.U32 R3, RZ, RZ, R12 ;  /* 0x000000ffff037224 */ /* 0x000fe400078e000c */
[----:B------:R-:W-:-:S03]  /*8e60*/  VIADD R7, R2, 0x18400 ;  /* 0x0001840002077836 */ /* 0x000fc60000000000 */
[----:B------:R-:W-:Y:S01]  /*8e70*/  PRMT R61, R3, 0x7610, R61 ;  /* 0x00007610033d7816 */ /* 0x000fe2000000003d */
[----:B------:R-:W-:Y:S02]  /*8e80*/  VIADD R3, R2, 0x18440 ;  /* 0x0001844002037836 */ /* 0x000fe40000000000 */
[----:B------:R-:W-:Y:S01]  /*8e90*/  @P1 VIADD R3, R7, 0xffffffc0 ;  /* 0xffffffc007031836 */ /* 0x000fe20000000000 */
[----:B------:R-:W-:Y:S06]  /*8ea0*/  @P0 BRA `(.L_x_12073) ;  /* 0x00000004008c0947 */ /* 0x000fec0003800000 */
        /* <DEDUP_REMOVED lines=51> */
.L_x_12075:
[----:B------:R-:W-:Y:S05]  /*91e0*/  BSYNC B2 ;  /* 0x0000000000027941 */ /* 0x000fea0003800000 */
.L_x_12074:
        /* <DEDUP_REMOVED lines=47> */
.L_x_12073:
[----:B------:R-:W-:Y:S05]  /*94e0*/  BSYNC B1 ;  /* 0x0000000000017941 */ /* 0x000fea0003800000 */
.L_x_12072:
        /* <DEDUP_REMOVED lines=54> */
.L_x_12078:
[----:B------:R-:W-:Y:S05]  /*9850*/  BSYNC B1 ;  /* 0x0000000000017941 */ /* 0x000fea0003800000 */
.L_x_12077:
[----:B------:R-:W-:Y:S05]  /*9860*/  @P1 BRA `(.L_x_12076) ;  /* 0x0000001800001947 */ /* 0x000fea0003800000 */
[----:B0-----:R-:W0:Y:S01]  /*9870*/  LDS.128 R4, [R3+0x2000] ;  /* 0x0020000003047984 */ /* 0x001e220000000c00 */
        /* <DEDUP_REMOVED lines=46> */
.L_x_12063:
        /* <DEDUP_REMOVED lines=40> */
[----:B--2---:R-:W-:-:S06]  /*9de0*/  @!P1 IMAD.X R9, R3, 0x1, R6, P2 ;  /* 0x0000000103099824 */ /* 0x004fcc00010e0606 */
[----:B------:R-:W2:Y:S01]  /*9df0*/  @!P1 LD.E.128 R8, desc[UR42][R8.64] ;  /* 0x0000002a08089980 */ /* 0x000ea2000c101d00 */
[----:B---3--:R-:W-:-:S05]  /*9e00*/  @!P1 IADD3 R4, P2, R14, R7, RZ ;  /* 0x000000070e049210 */ /* 0x008fca0007f5e0ff */
[----:B----4-:R-:W-:-:S06]  /*9e10*/  @!P1 IMAD.X R5, R5, 0x1, R6, P2 ;  /* 0x0000000105059824 */ /* 0x010fcc00010e0606 */
[----:B------:R-:W3:Y:S01]  /*9e20*/  @!P1 LD.E.128 R4, desc[UR42][R4.64] ;  /* 0x0000002a04049980 */ /* 0x000ee2000c101d00 */
[----:B------:R-:W-:Y:S02]  /*9e30*/  CS2R R20, SRZ ;  /* 0x0000000000147805 */ /* 0x000fe4000001ff00 */
[----:B------:R-:W-:Y:S02]  /*9e40*/  CS2R R52, SRZ ;  /* 0x0000000000347805 */ /* 0x000fe4000001ff00 */
[----:B------:R-:W-:Y:S01]  /*9e50*/  CS2R R58, SRZ ;  /* 0x00000000003a7805 */ /* 0x000fe2000001ff00 */
[----:B------:R-:W0:Y:S01]  /*9e60*/  SHFL.IDX PT, R25, R25, 0x1, 0x1c1f ;  /* 0x003c1f0019197f89 */ /* 0x000e2200000e0000 */
[----:B------:R-:W-:-:S03]  /*9e70*/  CS2R R56, SRZ ;  /* 0x0000000000387805 */ /* 0x000fc6000001ff00 */
[----:B------:R1:W4:Y:S04]  /*9e80*/  SHFL.IDX PT, R24, R44, 0x1, 0x1c1f ;  /* 0x003c1f002c187f89 */ /* 0x00032800000e0000 */
[----:B------:R5:W0:Y:S01]  /*9e90*/  SHFL.IDX PT, R14, R60, 0x1, 0x1c1f ;  /* 0x003c1f003c0e7f89 */ /* 0x000a2200000e0000 */
[----:B--2---:R-:W-:Y:S02]  /*9ea0*/  @!P1 IMAD.MOV.U32 R20, RZ, RZ, R10 ;  /* 0x000000ffff149224 */ /* 0x004fe400078e000a */
[----:B------:R-:W-:Y:S02]  /*9eb0*/  @!P1 IMAD.MOV.U32 R53, RZ, RZ, R9 ;  /* 0x000000ffff359224 */ /* 0x000fe400078e0009 */
[----:B------:R-:W-:Y:S02]  /*9ec0*/  IMAD.MOV.U32 R3, RZ, RZ, R20 ;  /* 0x000000ffff037224 */ /* 0x000fe400078e0014 */
[----:B------:R-:W-:-:S02]  /*9ed0*/  @!P1 IMAD.MOV.U32 R21, RZ, RZ, R11 ;  /* 0x000000ffff159224 */ /* 0x000fc400078e000b */
[----:B------:R-:W-:Y:S01]  /*9ee0*/  @!P1 IMAD.MOV.U32 R52, RZ, RZ, R8 ;  /* 0x000000ffff349224 */ /* 0x000fe200078e0008 */
[----:B------:R-:W-:Y:S01]  /*9ef0*/  PRMT R28, R28, 0x5410, R3 ;  /* 0x000054101c1c7816 */ /* 0x000fe20000000003 */
[----:B------:R-:W-:Y:S01]  /*9f00*/  IMAD.MOV.U32 R9, RZ, RZ, R53 ;  /* 0x000000ffff097224 */ /* 0x000fe200078e0035 */
[----:B------:R2:W0:Y:S01]  /*9f10*/  SHFL.IDX PT, R3, R27, 0x1, 0x1c1f ;  /* 0x003c1f001b037f89 */ /* 0x00042200000e0000 */
[----:B---3--:R-:W-:Y:S02]  /*9f20*/  @!P1 IMAD.MOV.U32 R58, RZ, RZ, R4 ;  /* 0x000000ffff3a9224 */ /* 0x008fe400078e0004 */
[----:B------:R-:W-:Y:S01]  /*9f30*/  @!P1 IMAD.MOV.U32 R59, RZ, RZ, R5 ;  /* 0x000000ffff3b9224 */ /* 0x000fe200078e0005 */
[----:B-1----:R-:W-:Y:S01]  /*9f40*/  PRMT R44, R9, 0x7610, R44 ;  /* 0x00007610092c7816 */ /* 0x002fe2000000002c */
[----:B------:R-:W-:Y:S02]  /*9f50*/  @!P1 IMAD.MOV.U32 R56, RZ, RZ, R6 ;  /* 0x000000ffff389224 */ /* 0x000fe400078e0006 */
[----:B------:R-:W-:-:S02]  /*9f60*/  @!P1 IMAD.MOV.U32 R57, RZ, RZ, R7 ;  /* 0x000000ffff399224 */ /* 0x000fc400078e0007 */
[----:B------:R-:W-:Y:S02]  /*9f70*/  IMAD.MOV.U32 R6, RZ, RZ, R58 ;  /* 0x000000ffff067224 */ /* 0x000fe400078e003a */
[----:B------:R-:W-:Y:S02]  /*9f80*/  IMAD.MOV.U32 R7, RZ, RZ, R59 ;  /* 0x000000ffff077224 */ /* 0x000fe400078e003b */
[----:B------:R-:W-:Y:S01]  /*9f90*/  IMAD.MOV.U32 R10, RZ, RZ, R21 ;  /* 0x000000ffff0a7224 */ /* 0x000fe200078e0015 */
[----:B-----5:R-:W-:Y:S01]  /*9fa0*/  PRMT R60, R60, 0x5410, R6 ;  /* 0x000054103c3c7816 */ /* 0x020fe20000000006 */
        /* <DEDUP_REMOVED lines=8> */
[----:B0-2-4-:R-:W-:-:S07]  /*a030*/  PRMT R75, R5, 0x7610, R75 ;  /* 0x00007610054b7816 */ /* 0x015fce000000004b */
.L_x_12404:
[----:B------:R-:W-:Y:S01]  /*a040*/  VIADD R0, R0, 0x40 ;  /* 0x0000004000007836 */ /* 0x000fe20000000000 */
[----:B------:R-:W-:Y:S01]  /*a050*/  BSSY B1, `(.L_x_12080) ;  /* 0x0000012000017945 */ /* 0x000fe20003800000 */
[----:B------:R-:W-:Y:S02]  /*a060*/  CS2R R4, SRZ ;  /* 0x0000000000047805 */ /* 0x000fe4000001ff00 */
[----:B------:R-:W-:Y:S02]  /*a070*/  CS2R R10, SRZ ;  /* 0x00000000000a7805 */ /* 0x000fe4000001ff00 */
[----:B------:R-:W-:Y:S02]  /*a080*/  CS2R R8, SRZ ;  /* 0x0000000000087805 */ /* 0x000fe4000001ff00 */
[----:B------:R-:W-:-:S13]  /*a090*/  ISETP.GE.AND P1, PT, R0, R61, PT ;  /* 0x0000003d0000720c */ /* 0x000fda0003f26270 */
[----:B------:R-:W-:Y:S05]  /*a0a0*/  @P1 BRA `(.L_x_12081) ;  /* 0x0000000000301947 */ /* 0x000fea0003800000 */
        /* <DEDUP_REMOVED lines=12> */
.L_x_12081:
[----:B------:R-:W-:Y:S05]  /*a170*/  BSYNC B1 ;  /* 0x0000000000017941 */ /* 0x000fea0003800000 */
.L_x_12080:
[----:B------:R-:W-:Y:S01]  /*a180*/  ULEA.HI UR4, UR37, UR37, URZ, 0x1 ;  /* 0x0000002525047291 */ /* 0x000fe2000f8f083f */
[----:B------:R-:W-:Y:S03]  /*a190*/  BSSY B1, `(.L_x_12082) ;  /* 0x0000007000017945 */ /* 0x000fe60003800000 */
[----:B------:R-:W-:-:S04]  /*a1a0*/  ULOP3.LUT UR4, UR4, 0xfffffffe, URZ, 0xc0, !UPT ;  /* 0xfffffffe04047892 */ /* 0x000fc8000f8ec03f */
[----:B------:R-:W-:-:S06]  /*a1b0*/  UIADD3 UR4, UR37, -UR4, URZ ;  /* 0x8000000425047290 */ /* 0x000fcc000fffe03f */
[----:B------:R-:W-:-:S05]  /*a1c0*/  IMAD.U32 R3, RZ, RZ, UR4 ;  /* 0x00000004ff037e24 */ /* 0x000fca000f8e00ff */
[----:B------:R-:W-:-:S04]  /*a1d0*/  SHF.L.U32 R3, R3, 0x1f, RZ ;  /* 0x0000001f03037819 */ /* 0x000fc800000006ff */
[----:B------:R-:W0:Y:S02]  /*a1e0*/  SYNCS.PHASECHK.TRANS64.TRYWAIT P1, [R2+URZ+0x22800], R3 ;  /* 0x02280003020075a7 */ /* 0x000e24000802017f */
[----:B0-----:R-:W-:Y:S05]  /*a1f0*/  @!P1 BRA `(.L_x_12083) ;  /* 0x0000025400e89947 */ /* 0x001fea0003800000 */
.L_x_12405:
[----:B------:R-:W-:Y:S05]  /*a200*/  BSYNC B1 ;  /* 0x0000000000017941 */ /* 0x000fea0003800000 */
.L_x_12082:
[----:B------:R-:W2:Y:S01]  /*a210*/  LDL R0, [R1+0x50] ;  /* 0x0000500001007983 */ /* 0x000ea20000100800 */
[----:B------:R-:W-:Y:S01]  /*a220*/  VIADD R14, R18, 0x40 ;  /* 0x00000040120e7836 */ /* 0x000fe20000000000 */
[----:B------:R-:W-:Y:S01]  /*a230*/  BSSY B1, `(.L_x_12084) ;  /* 0x000007d000017945 */ /* 0x000fe20003800000 */
[----:B-----5:R-:W-:Y:S02]  /*a240*/  IMAD.MOV.U32 R12, RZ, RZ, R6 ;  /* 0x000000ffff0c7224 */ /* 0x020fe400078e0006 */
[----:B------:R-:W-:-:S05]  /*a250*/  IMAD.MOV.U32 R13, RZ, RZ, R7 ;  /* 0x000000ffff0d7224 */ /* 0x000fca00078e0007 */
[----:B------:R-:W-:Y:S01]  /*a260*/  PRMT R60, R13, 0x7610, R60 ;  /* 0x000076100d3c7816 */ /* 0x000fe2000000003c */
[----:B------:R-:W-:-:S05]  /*a270*/  IMAD.MOV.U32 R13, RZ, RZ, R10 ;  /* 0x000000ffff0d7224 */ /* 0x000fca00078e000a */
[----:B------:R-:W-:Y:S01]  /*a280*/  PRMT R67, R13, 0x7610, R67 ;  /* 0x000076100d437816 */ /* 0x000fe20000000043 */
[----:B--2---:R-:W-:Y:S02]  /*a290*/  IMAD R0, R0, -0x80, R61 ;  /* 0xffffff8000007824 */ /* 0x004fe400078e023d */
[----:B------:R-:W-:-:S03]  /*a2a0*/  IMAD.MOV.U32 R61, RZ, RZ, R9 ;  /* 0x000000ffff3d7224 */ /* 0x000fc600078e0009 */
[----:B0-----:R-:W-:Y:S02]  /*a2b0*/  VIMNMX R3, R0, 0x80, PT ;  /* 0x0000008000037848 */ /* 0x001fe40003fe0100 */
[----:B------:R-:W-:Y:S01]  /*a2c0*/  PRMT R0, R12, 0x7610, R0 ;  /* 0x000076100c007816 */ /* 0x000fe20000000000 */
[----:B------:R-:W-:Y:S01]  /*a2d0*/  IMAD.MOV.U32 R12, RZ, RZ, R5 ;  /* 0x000000ffff0c7224 */ /* 0x000fe200078e0005 */
[-C--:B------:R-:W-:Y:S02]  /*a2e0*/  ISETP.GE.OR P1, PT, R18, R3.reuse, P0 ;  /* 0x000000031200720c */ /* 0x080fe40000726670 */
[----:B------:R-:W-:Y:S01]  /*a2f0*/  ISETP.GE.OR P0, PT, R14, R3, P0 ;  /* 0x000000030e00720c */ /* 0x000fe20000706670 */
[----:B------:R-:W-:Y:S01]  /*a300*/  IMAD.MOV.U32 R3, RZ, RZ, R4 ;  /* 0x000000ffff037224 */ /* 0x000fe200078e0004 */
[----:B------:R-:W-:Y:S01]  /*a310*/  PRMT R66, R12, 0x7610, R66 ;  /* 0x000076100c427816 */ /* 0x000fe20000000042 */
[----:B------:R-:W-:-:S03]  /*a320*/  IMAD.MOV.U32 R14, RZ, RZ, R11 ;  /* 0x000000ffff0e7224 */ /* 0x000fc600078e000b */
[----:B------:R-:W-:Y:S01]  /*a330*/  PRMT R65, R3, 0x7610, R65 ;  /* 0x0000761003417816 */ /* 0x000fe20000000041 */
[----:B------:R-:W-:Y:S01]  /*a340*/  IMAD.MOV.U32 R3, RZ, RZ, R8 ;  /* 0x000000ffff037224 */ /* 0x000fe200078e0008 */
[----:B------:R-:W-:-:S03]  /*a350*/  PRMT R68, R14, 0x7610, R68 ;  /* 0x000076100e447816 */ /* 0x000fc60000000044 */
[----:B------:R-:W-:Y:S05]  /*a360*/  @P1 BRA `(.L_x_12085) ;  /* 0x0000000400a41947 */ /* 0x000fea0003800000 */
[----:B------:R-:W2:Y:S01]  /*a370*/  LDL R15, [R1+0x41c] ;  /* 0x00041c00010f7983 */ /* 0x000ea20000100800 */
[----:B------:R-:W-:Y:S01]  /*a380*/  IMAD.IADD R14, R16, 0x1, R63 ;  /* 0x00000001100e7824 */ /* 0x000fe200078e023f */
[----:B------:R-:W-:Y:S02]  /*a390*/  SHF.R.U64 R74, R58, 0x10, R59 ;  /* 0x000000103a4a7819 */ /* 0x000fe4000000123b */
[----:B------:R-:W-:Y:S02]  /*a3a0*/  SHF.R.U64 R69, R52, 0x10, R53 ;  /* 0x0000001034457819 */ /* 0x000fe40000001235 */
[----:B------:R-:W-:Y:S02]  /*a3b0*/  SHF.R.U32.HI R79, RZ, 0x10, R57 ;  /* 0x00000010ff4f7819 */ /* 0x000fe40000011639 */
[----:B------:R-:W-:Y:S02]  /*a3c0*/  PRMT R74, R60, 0x5432, R74 ;  /* 0x000054323c4a7816 */ /* 0x000fe4000000004a */
[----:B------:R-:W-:-:S02]  /*a3d0*/  SHF.R.U64 R20, R20, 0x10, R21 ;  /* 0x0000001014147819 */ /* 0x000fc40000001215 */
[----:B------:R-:W-:Y:S02]  /*a3e0*/  SHF.R.U32.HI R21, RZ, 0x10, R21 ;  /* 0x00000010ff157819 */ /* 0x000fe40000011615 */
[----:B------:R-:W-:Y:S02]  /*a3f0*/  PRMT R69, R28, 0x5410, R69 ;  /* 0x000054101c457816 */ /* 0x000fe40000000045 */
[----:B------:R-:W-:Y:S02]  /*a400*/  SHF.R.U64 R78, R56, 0x10, R57 ;  /* 0x00000010384e7819 */ /* 0x000fe40000001239 */
[----:B------:R-:W-:Y:S01]  /*a410*/  PRMT R79, R75, 0x5410, R79 ;  /* 0x000054104b4f7816 */ /* 0x000fe2000000004f */
[----:B------:R-:W-:Y:S01]  /*a420*/  IMAD.U32 R75, R74, 0x10000, RZ ;  /* 0x000100004a4b7824 */ /* 0x000fe200078e00ff */
[----:B------:R-:W-:Y:S02]  /*a430*/  SHF.R.U32.HI R76, RZ, 0x10, R59 ;  /* 0x00000010ff4c7819 */ /* 0x000fe4000001163b */
[----:B------:R-:W-:Y:S01]  /*a440*/  PRMT R21, R71, 0x5410, R21 ;  /* 0x0000541047157816 */ /* 0x000fe20000000015 */
[----:B------:R-:W-:Y:S01]  /*a450*/  IMAD.U32 R71, R69, 0x10000, RZ ;  /* 0x0001000045477824 */ /* 0x000fe200078e00ff */
[----:B------:R-:W-:-:S02]  /*a460*/  SHF.R.U32.HI R53, RZ, 0x10, R53 ;  /* 0x00000010ff357819 */ /* 0x000fc40000011635 */
[----:B------:R-:W-:Y:S02]  /*a470*/  PRMT R20, R28, 0x5432, R20 ;  /* 0x000054321c147816 */ /* 0x000fe40000000014 */
[----:B------:R-:W-:Y:S02]  /*a480*/  LOP3.LUT R77, R74, 0xffff0000, RZ, 0xc0, !PT ;  /* 0xffff00004a4d7812 */ /* 0x000fe400078ec0ff */
[----:B------:R-:W-:Y:S02]  /*a490*/  PRMT R76, R65, 0x5432, R76 ;  /* 0x00005432414c7816 */ /* 0x000fe4000000004c */
[C---:B------:R-:W-:Y:S02]  /*a4a0*/  PRMT R70, R44.reuse, 0x5410, R53 ;  /* 0x000054102c467816 */ /* 0x040fe40000000035 */
[----:B------:R-:W-:Y:S02]  /*a4b0*/  LOP3.LUT R69, R69, 0xffff0000, RZ, 0xc0, !PT ;  /* 0xffff000045457812 */ /* 0x000fe400078ec0ff */
[----:B------:R-:W-:Y:S01]  /*a4c0*/  PRMT R78, R44, 0x5432, R78 ;  /* 0x000054322c4e7816 */ /* 0x000fe2000000004e */
[----:B--2---:R-:W-:-:S05]  /*a4d0*/  IMAD.SHL.U32 R12, R15, 0x40, RZ ;  /* 0x000000400f0c7824 */ /* 0x004fca00078e00ff */
[----:B------:R-:W-:-:S04]  /*a4e0*/  LOP3.LUT R15, R12, 0x1c0, RZ, 0xc0, !PT ;  /* 0x000001c00c0f7812 */ /* 0x000fc800078ec0ff */
[----:B------:R-:W-:Y:S02]  /*a4f0*/  SHF.R.U32.HI R25, RZ, 0x3, R15 ;  /* 0x00000003ff197819 */ /* 0x000fe4000001160f */
[C---:B------:R-:W-:Y:S02]  /*a500*/  LOP3.LUT R14, R15.reuse, 0x38, R14, 0xf8, !PT ;  /* 0x000000380f0e7812 */ /* 0x040fe400078ef80e */
[----:B------:R-:W-:Y:S02]  /*a510*/  LOP3.LUT R12, R15, 0x38, R16, 0xf8, !PT ;  /* 0x000000380f0c7812 */ /* 0x000fe400078ef810 */
[-C--:B------:R-:W-:Y:S02]  /*a520*/  LOP3.LUT R15, R14, R25.reuse, RZ, 0x3c, !PT ;  /* 0x000000190e0f7212 */ /* 0x080fe400078e3cff */
[----:B------:R-:W-:-:S03]  /*a530*/  LOP3.LUT R13, R12, R25, RZ, 0x3c, !PT ;  /* 0x000000190c0d7212 */ /* 0x000fc600078e3cff */
[C---:B------:R-:W-:Y:S02]  /*a540*/  IMAD R25, R188.reuse, 0x200, R15 ;  /* 0x00000200bc197824 */ /* 0x040fe400078e020f */
        /* <DEDUP_REMOVED lines=13> */
[----:B------:R-:W-:-:S02]  /*a620*/  IMAD.U32 R56, R76, 0x10000, RZ ;  /* 0x000100004c387824 */ /* 0x000fc400078e00ff */
[----:B------:R-:W-:Y:S01]  /*a630*/  FFMA.FTZ R81, R28, R71, -R81 ;  /* 0x000000471c517223 */ /* 0x000fe20000010851 */
[----:B------:R-:W-:Y:S01]  /*a640*/  FMUL.FTZ R71, R24, R77 ;  /* 0x0000004d18477220 */ /* 0x000fe20000410000 */
[----:B------:R-:W-:Y:S01]  /*a650*/  FFMA.FTZ R83, R28, R75, R83 ;  /* 0x0000004b1c537223 */ /* 0x000fe20000010053 */
[----:B------:R-:W-:Y:S02]  /*a660*/  IMAD.U32 R28, R70, 0x10000, RZ ;  /* 0x00010000461c7824 */ /* 0x000fe400078e00ff */
[-C--:B------:R-:W-:Y:S01]  /*a670*/  FMUL.FTZ R75, R24, R69.reuse ;  /* 0x00000045184b7220 */ /* 0x080fe20000410000 */
[----:B------:R-:W-:Y:S01]  /*a680*/  FFMA.FTZ R74, R12, R69, -R71 ;  /* 0x000000450c4a7223 */ /* 0x000fe20000010847 */
[----:B------:R-:W-:Y:S02]  /*a690*/  IMAD.U32 R44, R13, 0x10000, RZ ;  /* 0x000100000d2c7824 */ /* 0x000fe400078e00ff */
[C---:B------:R-:W-:Y:S01]  /*a6a0*/  FMUL.FTZ R69, R57.reuse, R56 ;  /* 0x0000003839457220 */ /* 0x040fe20000410000 */
[----:B------:R-:W-:Y:S01]  /*a6b0*/  LOP3.LUT R76, R76, 0xffff0000, RZ, 0xc0, !PT ;  /* 0xffff00004c4c7812 */ /* 0x000fe200078ec0ff */
[-C--:B------:R-:W-:Y:S01]  /*a6c0*/  FMUL.FTZ R57, R57, R28.reuse ;  /* 0x0000001c39397220 */ /* 0x080fe20000410000 */
[----:B------:R-:W-:Y:S01]  /*a6d0*/  LOP3.LUT R70, R70, 0xffff0000, RZ, 0xc0, !PT ;  /* 0xffff000046467812 */ /* 0x000fe200078ec0ff */
[----:B------:R-:W-:Y:S01]  /*a6e0*/  FFMA.FTZ R28, R44, R28, -R69 ;  /* 0x0000001c2c1c7223 */ /* 0x000fe20000010845 */
[----:B------:R-:W-:Y:S01]  /*a6f0*/  LOP3.LUT R13, R13, 0xffff0000, RZ, 0xc0, !PT ;  /* 0xffff00000d0d7812 */ /* 0x000fe200078ec0ff */
[----:B------:R-:W-:-:S02]  /*a700*/  IMAD.U32 R58, R26, 0x10000, RZ ;  /* 0x000100001a3a7824 */ /* 0x000fc400078e00ff */
[----:B------:R-:W-:Y:S01]  /*a710*/  FFMA.FTZ R80, R12, R77, R75 ;  /* 0x0000004d0c507223 */ /* 0x000fe2000001004b */
[----:B------:R-:W-:Y:S01]  /*a720*/  FFMA.FTZ R44, R44, R56, R57 ;  /* 0x000000382c2c7223 */ /* 0x000fe20000010039 */
[----:B------:R-:W-:Y:S02]  /*a730*/  IMAD.U32 R69, R78, 0x10000, RZ ;  /* 0x000100004e457824 */ /* 0x000fe400078e00ff */
[C---:B------:R-:W-:Y:S01]  /*a740*/  FMUL.FTZ R12, R25.reuse, R76 ;  /* 0x0000004c190c7220 */ /* 0x040fe20000410000 */
[----:B------:R-:W-:Y:S02]  /*a750*/  IMAD.U32 R57, R20, 0x10000, RZ ;  /* 0x0001000014397824 */ /* 0x000fe400078e00ff */
[----:B------:R-:W-:Y:S01]  /*a760*/  FMUL.FTZ R56, R25, R70 ;  /* 0x0000004619387220 */ /* 0x000fe20000410000 */
[----:B------:R-:W-:Y:S02]  /*a770*/  IMAD.U32 R59, R27, 0x10000, RZ ;  /* 0x000100001b3b7824 */ /* 0x000fe400078e00ff */
[----:B------:R-:W-:Y:S01]  /*a780*/  FMUL.FTZ R25, R58, R69 ;  /* 0x000000453a197220 */ /* 0x000fe20000410000 */
[----:B------:R-:W-:-:S02]  /*a790*/  IMAD.U32 R24, R79, 0x10000, RZ ;  /* 0x000100004f187824 */ /* 0x000fc400078e00ff */
[C---:B------:R-:W-:Y:S01]  /*a7a0*/  FFMA.FTZ R71, R13.reuse, R70, -R12 ;  /* 0x000000460d477223 */ /* 0x040fe2000001080c */
[----:B------:R-:W-:Y:S02]  /*a7b0*/  IMAD.U32 R52, R14, 0x10000, RZ ;  /* 0x000100000e347824 */ /* 0x000fe400078e00ff */
[-C--:B------:R-:W-:Y:S01]  /*a7c0*/  FMUL.FTZ R58, R58, R57.reuse ;  /* 0x000000393a3a7220 */ /* 0x080fe20000410000 */
[----:B------:R-:W-:Y:S01]  /*a7d0*/  FFMA.FTZ R75, R13, R76, R56 ;  /* 0x0000004c0d4b7223 */ /* 0x000fe20000010038 */
[----:B------:R-:W-:Y:S02]  /*a7e0*/  IMAD.U32 R53, R15, 0x10000, RZ ;  /* 0x000100000f357824 */ /* 0x000fe400078e00ff */
[----:B------:R-:W-:Y:S01]  /*a7f0*/  FMUL.FTZ R56, R59, R24 ;  /* 0x000000183b387220 */ /* 0x000fe20000410000 */
[----:B------:R-:W-:Y:S02]  /*a800*/  IMAD.U32 R12, R21, 0x10000, RZ ;  /* 0x00010000150c7824 */ /* 0x000fe400078e00ff */
        /* <DEDUP_REMOVED lines=10> */
[----:B------:R-:W-:-:S02]  /*a8b0*/  LOP3.LUT R20, R79, 0xffff0000, RZ, 0xc0, !PT ;  /* 0xffff00004f147812 */ /* 0x000fc400078ec0ff */
[----:B------:R-:W-:Y:S01]  /*a8c0*/  LOP3.LUT R12, R21, 0xffff0000, RZ, 0xc0, !PT ;  /* 0xffff0000150c7812 */ /* 0x000fe200078ec0ff */
[----:B------:R-:W-:Y:S01]  /*a8d0*/  FMUL.FTZ R21, R26, R25 ;  /* 0x000000191a157220 */ /* 0x000fe20000410000 */
        /* <DEDUP_REMOVED lines=18> */
.L_x_12085:
[----:B------:R-:W-:Y:S05]  /*aa00*/  BSYNC B1 ;  /* 0x0000000000017941 */ /* 0x000fea0003800000 */
.L_x_12084:
[----:B------:R-:W-:Y:S02]  /*aa10*/  PRMT R0, R0, 0x5410, R3 ;  /* 0x0000541000007816 */ /* 0x000fe40000000003 */
[----:B------:R-:W-:Y:S01]  /*aa20*/  PRMT R21, R21, 0x5410, R61 ;  /* 0x0000541015157816 */ /* 0x000fe2000000003d */
[----:B------:R-:W-:Y:S06]  /*aa30*/  @P0 BRA `(.L_x_12076) ;  /* 0x00000004008c0947 */ /* 0x000fec0003800000 */
[----:B------:R-:W2:Y:S01]  /*aa40*/  LDL R52, [R1+0x430] ;  /* 0x0004300001347983 */ /* 0x000ea20000100800 */
[----:B0-----:R-:W-:Y:S01]  /*aa50*/  IMAD.IADD R12, R16, 0x1, R63 ;  /* 0x00000001100c7824 */ /* 0x001fe200078e023f */
[----:B------:R-:W-:-:S04]  /*aa60*/  SHF.R.U32.HI R13, RZ, 0x3, R195 ;  /* 0x00000003ff0d7819 */ /* 0x000fc800000116c3 */
[----:B------:R-:W-:-:S04]  /*aa70*/  LOP3.LUT R3, R195, 0x38, R12, 0xf8, !PT ;  /* 0x00000038c3037812 */ /* 0x000fc800078ef80c */
[----:B------:R-:W-:-:S05]  /*aa80*/  LOP3.LUT R12, R3, R13, RZ, 0x3c, !PT ;  /* 0x0000000d030c7212 */ /* 0x000fca00078e3cff */
[----:B------:R-:W-:-:S04]  /*aa90*/  IMAD.IADD R3, R199, 0x1, R12 ;  /* 0x00000001c7037824 */ /* 0x000fc800078e020c */
[----:B------:R-:W-:-:S05]  /*aaa0*/  IMAD R2, R3, 0x2, R2 ;  /* 0x0000000203027824 */ /* 0x000fca00078e0202 */
[----:B------:R-:W0:Y:S01]  /*aab0*/  LDS.128 R24, [R2+0x18400] ;  /* 0x0184000002187984 */ /* 0x000e220000000c00 */
[----:B------:R-:W-:Y:S02]  /*aac0*/  SHF.R.U64 R28, R8, 0x10, R9 ;  /* 0x00000010081c7819 */ /* 0x000fe40000001209 */
[----:B------:R-:W-:Y:S02]  /*aad0*/  SHF.R.U64 R20, R4, 0x10, R5 ;  /* 0x0000001004147819 */ /* 0x000fe40000001205 */
[----:B------:R-:W-:Y:S02]  /*aae0*/  PRMT R28, R0, 0x5432, R28 ;  /* 0x00005432001c7816 */ /* 0x000fe4000000001c */
[----:B------:R-:W-:Y:S02]  /*aaf0*/  SHF.R.U32.HI R44, RZ, 0x10, R9 ;  /* 0x00000010ff2c7819 */ /* 0x000fe40000011609 */
[----:B------:R-:W-:Y:S02]  /*ab00*/  PRMT R65, R65, 0x5410, R20 ;  /* 0x0000541041417816 */ /* 0x000fe40000000014 */
[----:B------:R-:W-:-:S02]  /*ab10*/  SHF.R.U64 R4, R10, 0x10, R11 ;  /* 0x000000100a047819 */ /* 0x000fc4000000120b */
[----:B------:R-:W-:Y:S02]  /*ab20*/  SHF.R.U64 R3, R6, 0x10, R7 ;  /* 0x0000001006037819 */ /* 0x000fe40000001207 */
[----:B------:R-:W-:Y:S02]  /*ab30*/  SHF.R.U32.HI R5, RZ, 0x10, R5 ;  /* 0x00000010ff057819 */ /* 0x000fe40000011605 */
[----:B------:R-:W-:Y:S02]  /*ab40*/  SHF.R.U32.HI R11, RZ, 0x10, R11 ;  /* 0x00000010ff0b7819 */ /* 0x000fe4000001160b */
[----:B------:R-:W-:Y:S01]  /*ab50*/  PRMT R44, R21, 0x5432, R44 ;  /* 0x00005432152c7816 */ /* 0x000fe2000000002c */
[----:B------:R-:W-:Y:S01]  /*ab60*/  IMAD.U32 R21, R65, 0x10000, RZ ;  /* 0x0001000041157824 */ /* 0x000fe200078e00ff */
[----:B------:R-:W-:Y:S02]  /*ab70*/  SHF.R.U32.HI R7, RZ, 0x10, R7 ;  /* 0x00000010ff077819 */ /* 0x000fe40000011607 */
[----:B------:R-:W-:-:S02]  /*ab80*/  PRMT R20, R0, 0x5410, R3 ;  /* 0x0000541000147816 */ /* 0x000fc40000000003 */
[----:B------:R-:W-:Y:S02]  /*ab90*/  PRMT R66, R66, 0x5410, R5 ;  /* 0x0000541042427816 */ /* 0x000fe40000000005 */
[----:B------:R-:W-:Y:S02]  /*aba0*/  PRMT R67, R67, 0x5410, R4 ;  /* 0x0000541043437816 */ /* 0x000fe40000000004 */
[----:B------:R-:W-:Y:S02]  /*abb0*/  PRMT R68, R68, 0x5410, R11 ;  /* 0x0000541044447816 */ /* 0x000fe4000000000b */
[----:B------:R-:W-:Y:S01]  /*abc0*/  PRMT R60, R60, 0x5410, R7 ;  /* 0x000054103c3c7816 */ /* 0x000fe20000000007 */
[C---:B0-----:R-:W-:Y:S01]  /*abd0*/  IMAD.U32 R8, R24.reuse, 0x10000, RZ ;  /* 0x0001000018087824 */ /* 0x041fe200078e00ff */
[----:B------:R-:W-:Y:S01]  /*abe0*/  LOP3.LUT R9, R24, 0xffff0000, RZ, 0xc0, !PT ;  /* 0xffff000018097812 */ /* 0x000fe200078ec0ff */
[C---:B------:R-:W-:Y:S01]  /*abf0*/  IMAD.U32 R10, R25.reuse, 0x10000, RZ ;  /* 0x00010000190a7824 */ /* 0x040fe200078e00ff */
[----:B------:R-:W-:Y:S01]  /*ac00*/  LOP3.LUT R24, R25, 0xffff0000, RZ, 0xc0, !PT ;  /* 0xffff000019187812 */ /* 0x000fe200078ec0ff */
[----:B------:R-:W-:-:S02]  /*ac10*/  IMAD.U32 R25, R28, 0x10000, RZ ;  /* 0x000100001c197824 */ /* 0x000fc400078e00ff */
[C---:B------:R-:W-:Y:S02]  /*ac20*/  FMUL.FTZ R57, R8.reuse, R21 ;  /* 0x0000001508397220 */ /* 0x040fe40000410000 */
[----:B------:R-:W-:Y:S01]  /*ac30*/  FMUL.FTZ R53, R8, R25 ;  /* 0x0000001908357220 */ /* 0x000fe20000410000 */
[----:B------:R-:W-:Y:S02]  /*ac40*/  IMAD.U32 R11, R26, 0x10000, RZ ;  /* 0x000100001a0b7824 */ /* 0x000fe400078e00ff */
[----:B------:R-:W-:Y:S01]  /*ac50*/  IMAD.U32 R8, R68, 0x10000, RZ ;  /* 0x0001000044087824 */ /* 0x000fe200078e00ff */
[----:B------:R-:W-:Y:S01]  /*ac60*/  LOP3.LUT R28, R28, 0xffff0000, RZ, 0xc0, !PT ;  /* 0xffff00001c1c7812 */ /* 0x000fe200078ec0ff */
        /* <DEDUP_REMOVED lines=10> */
[----:B------:R-:W-:Y:S01]  /*ad10*/  LOP3.LUT R13, R26, 0xffff0000, RZ, 0xc0, !PT ;  /* 0xffff00001a0d7812 */ /* 0x000fe200078ec0ff */
[----:B------:R-:W-:Y:S01]  /*ad20*/  FFMA.FTZ R53, R0, R21, -R53 ;  /* 0x0000001500357223 */ /* 0x000fe20000010835 */
[----:B------:R-:W-:Y:S01]  /*ad30*/  LOP3.LUT R26, R27, 0xffff0000, RZ, 0xc0, !PT ;  /* 0xffff00001b1a7812 */ /* 0x000fe200078ec0ff */
[----:B------:R-:W-:-:S02]  /*ad40*/  IMAD.U32 R27, R44, 0x10000, RZ ;  /* 0x000100002c1b7824 */ /* 0x000fc400078e00ff */
[----:B------:R-:W-:Y:S01]  /*ad50*/  FFMA.FTZ R57, R0, R25, R57 ;  /* 0x0000001900397223 */ /* 0x000fe20000010039 */
[----:B------:R-:W-:Y:S02]  /*ad60*/  IMAD.U32 R21, R66, 0x10000, RZ ;  /* 0x0001000042157824 */ /* 0x000fe400078e00ff */
[----:B------:R-:W-:Y:S02]  /*ad70*/  IMAD.U32 R0, R60, 0x10000, RZ ;  /* 0x000100003c007824 */ /* 0x000fe400078e00ff */
[C---:B------:R-:W-:Y:S01]  /*ad80*/  FMUL.FTZ R59, R10.reuse, R27 ;  /* 0x0000001b0a3b7220 */ /* 0x040fe20000410000 */
[-C--:B------:R-:W-:Y:S01]  /*ad90*/  FMUL.FTZ R25, R10, R21.reuse ;  /* 0x000000150a197220 */ /* 0x080fe20000410000 */
[C---:B------:R-:W-:Y:S01]  /*ada0*/  FMUL.FTZ R10, R15.reuse, R8 ;  /* 0x000000080f0a7220 */ /* 0x040fe20000410000 */
[-C--:B------:R-:W-:Y:S01]  /*adb0*/  FMUL.FTZ R15, R15, R0.reuse ;  /* 0x000000000f0f7220 */ /* 0x080fe20000410000 */
[C---:B------:R-:W-:Y:S01]  /*adc0*/  FFMA.FTZ R59, R4.reuse, R21, -R59 ;  /* 0x00000015043b7223 */ /* 0x040fe2000001083b */
[----:B------:R-:W-:Y:S01]  /*add0*/  FFMA.FTZ R25, R4, R27, R25 ;  /* 0x0000001b04197223 */ /* 0x000fe20000010019 */
[----:B------:R-:W-:Y:S01]  /*ade0*/  FFMA.FTZ R21, R7, R0, -R10 ;  /* 0x0000000007157223 */ /* 0x000fe2000001080a */
[----:B------:R-:W-:Y:S01]  /*adf0*/  LOP3.LUT R0, R65, 0xffff0000, RZ, 0xc0, !PT ;  /* 0xffff000041007812 */ /* 0x000fe200078ec0ff */
[----:B------:R-:W-:Y:S01]  /*ae00*/  FFMA.FTZ R27, R7, R8, R15 ;  /* 0x00000008071b7223 */ /* 0x000fe2000001000f */
[----:B------:R-:W-:Y:S01]  /*ae10*/  FMUL.FTZ R4, R9, R28 ;  /* 0x0000001c09047220 */ /* 0x000fe20000410000 */
[----:B------:R-:W-:-:S02]  /*ae20*/  LOP3.LUT R7, R66, 0xffff0000, RZ, 0xc0, !PT ;  /* 0xffff000042077812 */ /* 0x000fc400078ec0ff */
[----:B------:R-:W-:Y:S01]  /*ae30*/  LOP3.LUT R15, R44, 0xffff0000, RZ, 0xc0, !PT ;  /* 0xffff00002c0f7812 */ /* 0x000fe200078ec0ff */
[-C--:B------:R-:W-:Y:S01]  /*ae40*/  FMUL.FTZ R10, R9, R0.reuse ;  /* 0x00000000090a7220 */ /* 0x080fe20000410000 */
[----:B------:R-:W-:Y:S01]  /*ae50*/  FFMA.FTZ R8, R3, R0, -R4 ;  /* 0x0000000003087223 */ /* 0x000fe20000010804 */
[----:B------:R-:W-:Y:S02]  /*ae60*/  IMAD.U32 R4, R67, 0x10000, RZ ;  /* 0x0001000043047824 */ /* 0x000fe400078e00ff */
[C---:B------:R-:W-:Y:S01]  /*ae70*/  FMUL.FTZ R44, R24.reuse, R7 ;  /* 0x00000007182c7220 */ /* 0x040fe20000410000 */
[----:B------:R-:W-:Y:S01]  /*ae80*/  FMUL.FTZ R9, R24, R15 ;  /* 0x0000000f18097220 */ /* 0x000fe20000410000 */
[----:B------:R-:W-:Y:S02]  /*ae90*/  IMAD.U32 R0, R20, 0x10000, RZ ;  /* 0x0001000014007824 */ /* 0x000fe400078e00ff */
[----:B------:R-:W-:Y:S01]  /*aea0*/  FFMA.FTZ R10, R3, R28, R10 ;  /* 0x0000001c030a7223 */ /* 0x000fe2000001000a */
[C---:B------:R-:W-:Y:S01]  /*aeb0*/  FMUL.FTZ R28, R11.reuse, R4 ;  /* 0x000000040b1c7220 */ /* 0x040fe20000410000 */
[C---:B------:R-:W-:Y:S01]  /*aec0*/  FFMA.FTZ R24, R12.reuse, R7, -R9 ;  /* 0x000000070c187223 */ /* 0x040fe20000010809 */
[----:B------:R-:W-:Y:S01]  /*aed0*/  FFMA.FTZ R44, R12, R15, R44 ;  /* 0x0000000f0c2c7223 */ /* 0x000fe2000001002c */
[----:B------:R-:W-:Y:S01]  /*aee0*/  LOP3.LUT R20, R20, 0xffff0000, RZ, 0xc0, !PT ;  /* 0xffff000014147812 */ /* 0x000fe200078ec0ff */
[----:B------:R-:W-:Y:S01]  /*aef0*/  FMUL.FTZ R12, R11, R0 ;  /* 0x000000000b0c7220 */ /* 0x000fe20000410000 */
[----:B------:R-:W-:-:S02]  /*af00*/  LOP3.LUT R67, R67, 0xffff0000, RZ, 0xc0, !PT ;  /* 0xffff000043437812 */ /* 0x000fc400078ec0ff */
[----:B------:R-:W-:Y:S02]  /*af10*/  LOP3.LUT R7, R68, 0xffff0000, RZ, 0xc0, !PT ;  /* 0xffff000044077812 */ /* 0x000fe400078ec0ff */
[----:B------:R-:W-:Y:S01]  /*af20*/  LOP3.LUT R3, R60, 0xffff0000, RZ, 0xc0, !PT ;  /* 0xffff00003c037812 */ /* 0x000fe200078ec0ff */
[C---:B------:R-:W-:Y:S01]  /*af30*/  FFMA.FTZ R28, R5.reuse, R0, -R28 ;  /* 0x00000000051c7223 */ /* 0x040fe2000001081c */
[----:B------:R-:W-:Y:S01]  /*af40*/  FFMA.FTZ R12, R5, R4, R12 ;  /* 0x00000004050c7223 */ /* 0x000fe2000001000c */
[CC--:B------:R-:W-:Y:S01]  /*af50*/  FMUL.FTZ R0, R13.reuse, R20.reuse ;  /* 0x000000140d007220 */ /* 0x0c0fe20000410000 */
[----:B------:R-:W-:Y:S01]  /*af60*/  FMUL.FTZ R5, R13, R67 ;  /* 0x000000430d057220 */ /* 0x000fe20000410000 */
[C---:B------:R-:W-:Y:S01]  /*af70*/  FMUL.FTZ R9, R26.reuse, R7 ;  /* 0x000000071a097220 */ /* 0x040fe20000410000 */
[----:B------:R-:W-:Y:S01]  /*af80*/  FMUL.FTZ R26, R26, R3 ;  /* 0x000000031a1a7220 */ /* 0x000fe20000410000 */
        /* <DEDUP_REMOVED lines=14> */
.L_x_12076:
[----:B------:R-:W-:Y:S05]  /*b070*/  BSYNC B0 ;  /* 0x0000000000007941 */ /* 0x000fea0003800000 */
.L_x_12062:
        /* <DEDUP_REMOVED lines=8> */
.L_x_12059:
[----:B------:R-:W4:Y:S01]  /*b100*/  S2R R0, SR_TID.X ;  /* 0x0000000000007919 */ /* 0x000f220000002100 */
[----:B0123--:R-:W-:Y:S02]  /*b110*/  IMAD.U32 R4, RZ, RZ, UR44 ;  /* 0x0000002cff047e24 */ /* 0x00ffe4000f8e00ff */
[----:B------:R-:W-:Y:S01]  /*b120*/  IMAD.U32 R5, RZ, RZ, UR45 ;  /* 0x0000002dff057e24 */ /* 0x000fe2000f8e00ff */
[----:B------:R-:W-:Y:S05]  /*b130*/  WARPSYNC.ALL ;  /* 0x0000000000007948 */ /* 0x000fea0003800000 */
[----:B------:R-:W-:Y:S01]  /*b140*/  IMAD.MOV.U32 R6, RZ, RZ, R40 ;  /* 0x000000ffff067224 */ /* 0x000fe200078e0028 */
[----:B------:R-:W-:Y:S01]  /*b150*/  UIADD3 UR4, UP0, UR44, 0x1cc, URZ ;  /* 0x000001cc2c047890 */ /* 0x000fe2000ff1e03f */
[----:B------:R-:W-:-:S02]  /*b160*/  IMAD.MOV.U32 R7, RZ, RZ, R48 ;  /* 0x000000ffff077224 */ /* 0x000fc400078e0030 */
[----:B------:R-:W-:Y:S01]  /*b170*/  IMAD.MOV.U32 R8, RZ, RZ, R41 ;  /* 0x000000ffff087224 */ /* 0x000fe200078e0029 */
[----:B------:R-:W-:Y:S01]  /*b180*/  UIADD3.X UR5, URZ, UR45, URZ, UP0, !UPT ;  /* 0x0000002d3f057290 */ /* 0x000fe200087fe43f */
[----:B------:R-:W-:Y:S01]  /*b190*/  IMAD.MOV.U32 R9, RZ, RZ, R50 ;  /* 0x000000ffff097224 */ /* 0x000fe200078e0032 */
[----:B------:R0:W-:Y:S01]  /*b1a0*/  STL.128 [R1+0x160], R4 ;  /* 0x0001600401007387 */ /* 0x0001e20000100c00 */
[----:B------:R-:W-:Y:S02]  /*b1b0*/  IMAD.MOV.U32 R10, RZ, RZ, R49 ;  /* 0x000000ffff0a7224 */ /* 0x000fe400078e0031 */
[----:B------:R-:W-:Y:S02]  /*b1c0*/  IMAD.MOV.U32 R11, RZ, RZ, R55 ;  /* 0x000000ffff0b7224 */ /* 0x000fe400078e0037 */
[----:B------:R-:W-:-:S03]  /*b1d0*/  IMAD.U32 R2, RZ, RZ, UR44 ;  /* 0x0000002cff027e24 */ /* 0x000fc6000f8e00ff */
[----:B------:R1:W-:Y:S02]  /*b1e0*/  STL.128 [R1+0x150], R8 ;  /* 0x0001500801007387 */ /* 0x0003e40000100c00 */
[----:B------:R-:W-:Y:S02]  /*b1f0*/  IADD3 R2, P1, R2, 0x1c0, RZ ;  /* 0x000001c002027810 */ /* 0x000fe40007f3e0ff */
[----:B----4-:R-:W-:Y:S01]  /*b200*/  SHF.R.U32.HI R3, RZ, 0x7, R0 ;  /* 0x00000007ff037819 */ /* 0x010fe20000011600 */
[----:B------:R-:W-:Y:S02]  /*b210*/  IMAD.U32 R0, RZ, RZ, UR44 ;  /* 0x0000002cff007e24 */ /* 0x000fe4000f8e00ff */
[----:B0-----:R-:W-:Y:S02]  /*b220*/  IMAD.MOV.U32 R4, RZ, RZ, R30 ;  /* 0x000000ffff047224 */ /* 0x001fe400078e001e */
[----:B------:R-:W-:Y:S01]  /*b230*/  IMAD.MOV.U32 R5, RZ, RZ, R51 ;  /* 0x000000ffff057224 */ /* 0x000fe200078e0033 */
[----:B------:R-:W-:Y:S01]  /*b240*/  IADD3 R0, P0, R0, 0x80, RZ ;  /* 0x0000008000007810 */ /* 0x000fe20007f1e0ff */
[----:B------:R-:W-:-:S02]  /*b250*/  IMAD.MOV.U32 R6, RZ, RZ, R35 ;  /* 0x000000ffff067224 */ /* 0x000fc400078e0023 */
[----:B------:R-:W-:Y:S02]  /*b260*/  IMAD.MOV.U32 R7, RZ, RZ, R45 ;  /* 0x000000ffff077224 */ /* 0x000fe400078e002d */
[----:B-1----:R-:W-:Y:S02]  /*b270*/  IMAD.MOV.U32 R8, RZ, RZ, R31 ;  /* 0x000000ffff087224 */ /* 0x002fe400078e001f */
[----:B------:R-:W-:Y:S01]  /*b280*/  IMAD.MOV.U32 R9, RZ, RZ, R54 ;  /* 0x000000ffff097224 */ /* 0x000fe200078e0036 */
[----:B------:R0:W-:Y:S01]  /*b290*/  STL.128 [R1+0x190], R4 ;  /* 0x0001900401007387 */ /* 0x0001e20000100c00 */
[----:B------:R-:W-:Y:S02]  /*b2a0*/  IMAD.MOV.U32 R10, RZ, RZ, R39 ;  /* 0x000000ffff0a7224 */ /* 0x000fe400078e0027 */
[----:B------:R-:W-:Y:S02]  /*b2b0*/  IMAD.MOV.U32 R11, RZ, RZ, R46 ;  /* 0x000000ffff0b7224 */ /* 0x000fe400078e002e */
[----:B------:R-:W-:-:S02]  /*b2c0*/  VIADD R12, R3, 0x8 ;  /* 0x00000008030c7836 */ /* 0x000fc40000000000 */
[----:B------:R-:W-:Y:S01]  /*b2d0*/  IMAD.X R3, RZ, RZ, UR45, P1 ;  /* 0x0000002dff037e24 */ /* 0x000fe200088e06ff */
[----:B------:R1:W-:Y:S04]  /*b2e0*/  STL.128 [R1+0x180], R8 ;  /* 0x0001800801007387 */ /* 0x0003e80000100c00 */
[----:B------:R-:W-:Y:S01]  /*b2f0*/  STL.64 [R1+0x148], R2 ;  /* 0x0001480201007387 */ /* 0x000fe20000100a00 */
[----:B0-----:R-:W-:Y:S02]  /*b300*/  IMAD.MOV.U32 R4, RZ, RZ, R34 ;  /* 0x000000ffff047224 */ /* 0x001fe400078e0022 */
[----:B------:R-:W-:Y:S02]  /*b310*/  IMAD.MOV.U32 R5, RZ, RZ, R43 ;  /* 0x000000ffff057224 */ /* 0x000fe400078e002b */
[----:B------:R-:W-:-:S02]  /*b320*/  IMAD.MOV.U32 R6, RZ, RZ, R33 ;  /* 0x000000ffff067224 */ /* 0x000fc400078e0021 */
[----:B------:R-:W-:Y:S02]  /*b330*/  IMAD.MOV.U32 R7, RZ, RZ, R42 ;  /* 0x000000ffff077224 */ /* 0x000fe400078e002a */
[----:B-1----:R-:W-:Y:S02]  /*b340*/  IMAD.X R9, RZ, RZ, UR45, P0 ;  /* 0x0000002dff097e24 */ /* 0x002fe400080e06ff */
[----:B------:R-:W-:Y:S01]  /*b350*/  IMAD.U32 R8, RZ, RZ, UR4 ;  /* 0x00000004ff087e24 */ /* 0x000fe2000f8e00ff */
[----:B------:R0:W-:Y:S01]  /*b360*/  STL.128 [R1+0x1a0], R4 ;  /* 0x0001a00401007387 */ /* 0x0001e20000100c00 */
[----:B------:R-:W-:Y:S02]  /*b370*/  IMAD.U32 R11, RZ, RZ, UR5 ;  /* 0x00000005ff0b7e24 */ /* 0x000fe4000f8e00ff */
[----:B0-----:R-:W-:Y:S02]  /*b380*/  IMAD.MOV.U32 R4, RZ, RZ, R38 ;  /* 0x000000ffff047224 */ /* 0x001fe400078e0026 */
[----:B------:R-:W-:-:S02]  /*b390*/  IMAD.MOV.U32 R5, RZ, RZ, R36 ;  /* 0x000000ffff057224 */ /* 0x000fc400078e0024 */
[----:B------:R-:W-:Y:S02]  /*b3a0*/  IMAD.MOV.U32 R6, RZ, RZ, R0 ;  /* 0x000000ffff067224 */ /* 0x000fe400078e0000 */
[----:B------:R-:W-:Y:S02]  /*b3b0*/  IMAD.MOV.U32 R7, RZ, RZ, R9 ;  /* 0x000000ffff077224 */ /* 0x000fe400078e0009 */
[----:B------:R-:W-:-:S03]  /*b3c0*/  VIADD R0, R206, 0xffffffff ;  /* 0xffffffffce007836 */ /* 0x000fc60000000000 */
[----:B------:R0:W-:Y:S02]  /*b3d0*/  STL.128 [R1+0x1b0], R4 ;  /* 0x0001b00401007387 */ /* 0x0001e40000100c00 */
[----:B0-----:R-:W-:Y:S02]  /*b3e0*/  IMAD.MOV.U32 R4, RZ, RZ, R32 ;  /* 0x000000ffff047224 */ /* 0x001fe400078e0020 */
[----:B------:R-:W-:Y:S02]  /*b3f0*/  IMAD.MOV.U32 R5, RZ, RZ, R37 ;  /* 0x000000ffff057224 */ /* 0x000fe400078e0025 */
[----:B------:R-:W-:Y:S02]  /*b400*/  IMAD.MOV.U32 R6, RZ, RZ, R8 ;  /* 0x000000ffff067224 */ /* 0x000fe400078e0008 */
[----:B------:R-:W-:Y:S02]  /*b410*/  IMAD.MOV.U32 R7, RZ, RZ, R11 ;  /* 0x000000ffff077224 */ /* 0x000fe400078e000b */
[----:B------:R-:W-:-:S03]  /*b420*/  IMAD.U32 R8, RZ, RZ, UR44 ;  /* 0x0000002cff087e24 */ /* 0x000fc6000f8e00ff */
[----:B------:R0:W-:Y:S01]  /*b430*/  STL.128 [R1+0x170], R4 ;  /* 0x0001700401007387 */ /* 0x0001e20000100c00 */
[----:B------:R-:W-:Y:S01]  /*b440*/  VIADD R8, R8, 0x148 ;  /* 0x0000014808087836 */ /* 0x000fe20000000000 */
[----:B------:R0:W-:Y:S06]  /*b450*/  BAR.SYNC.DEFER_BLOCKING R12, 0x100 ;  /* 0x0004000c0000751d */ /* 0x0001ec0000010000 */
[----:B0----5:R-:W-:Y:S05]  /*b460*/  CALL.REL.NOINC `($_ZN7cutlass13device_kernelIN5flash11enable_sm90INS1_16FlashAttnFwdSm90INS1_25CollectiveMainloopFwdSm90ILi2EN4cute5tupleIJNS5_1CILi1EEES8_S8_EEENS6_IJNS7_ILi128EEENS7_ILi96EEENS7_ILi64EEEEEELi256ENS_10bfloat16_tEfNS_4arch4Sm90ELb0ELb1ELb1ELb1ELb1ELb1ELb0ELb1ELb0ELb1ELb1ELb0EEENS1_21CollectiveEpilogueFwdINS6_IJSA_NS7_ILi256EEESB_EEES9_SE_SG_Li256ELb1ELb1ELb1ELb0EEENS1_36VarlenDynamicPersistentTileSchedulerILi128ELi96ELi256ELi128ELb1ELb1ELb1ELb1ELb0ELb1EEEEEEEEEvNT_6ParamsE$_ZZN5flash25CollectiveMainloopFwdSm90ILi2EN4cute5tupleIJNS1_1CILi1EEES4_S4_EEENS2_IJNS3_ILi128EEENS3_ILi96EEENS3_ILi64EEEEEELi256EN7cutlass10bfloat16_tEfNSA_4arch4Sm90ELb0ELb1ELb1ELb1ELb1ELb1ELb0ELb1ELb0ELb1ELb1ELb0EE3mmaINS_16FlashAttnFwdSm90ISE_NS_21CollectiveEpilogueFwdINS2_IJS6_NS3_ILi256EEES7_EEES5_SB_SD_Li256ELb1ELb1ELb1ELb0EEENS_36VarlenDynamicPersistentTileSchedulerILi128ELi96ELi256ELi128ELb1ELb1ELb1ELb1ELb0ELb1EEEE13SharedStorageENS1_6TensorINS1_11ArrayEngineIfLm128EEENS1_6LayoutINS2_IJNS2_IJNS3_ILi2EEEST_NS3_ILi32EEEEEES4_S4_EEENS2_IJNS2_IJS4_ST_NS3_ILi4EEEEEENS3_ILi0EEESZ_EEEEEEENS_7SoftmaxILi2ELi0EEEEEbRKNSE_6ParamsENSA_13PipelineAsyncILi2EEES19_RNSA_13PipelineStateILj2EEERT0_RT1_iRiRKNS_16SeqlenInfoQKNewKILb1ELb1EEENS2_IJiiiiEEERT_ENKUliT_T0_T1_E_clIZSF_ISO_S12_S14_EbS17_S19_S19_S1C_S1E_S1G_iS1H_S1L_S1M_S1O_EUlRS1P_iE0_NS3_ILb1EEES1W_EEDaiS1P_S1Q_S1R_) ;  /* 0x0000028c00307944 */ /* 0x021fea0003c00000 */
        /* <DEDUP_REMOVED lines=9> */
[----:B---3--:R-:W-:Y:S02]  /*b500*/  @P0 SHF.R.U32.HI R0, RZ, R6, R5 ;  /* 0x00000006ff000219 */ /* 0x008fe40000011605 */
[----:B-1----:R-:W-:-:S03]  /*b510*/  ISETP.GE.AND P0, PT, R3, 0x1, PT ;  /* 0x000000010300780c */ /* 0x002fc60003f06270 */
[----:B------:R-:W-:Y:S02]  /*b520*/  IMAD.IADD R207, R207, 0x1, R0 ;  /* 0x00000001cfcf7824 */ /* 0x000fe400078e0200 */
[----:B------:R-:W-:Y:S02]  /*b530*/  VIADD R0, R206, 0xfffffffe ;  /* 0xfffffffece007836 */ /* 0x000fe40000000000 */
        /* <DEDUP_REMOVED lines=13> */
.L_x_12088:
[----:B------:R-:W-:-:S13]  /*b610*/  ISETP.NE.AND P0, PT, R3, 0x1, PT ;  /* 0x000000010300780c */ /* 0x000fda0003f05270 */
[----:B------:R-:W0:Y:S02]  /*b620*/  @P0 LDC.64 R6, c[0x0][0x9e8] ;  /* 0x00027a00ff060b82 */ /* 0x000e240000000a00 */
[----:B0-----:R-:W-:-:S05]  /*b630*/  @P0 IMAD.HI.U32 R6, R5, R6, RZ ;  /* 0x0000000605060227 */ /* 0x001fca00078e00ff */
[----:B------:R-:W-:-:S07]  /*b640*/  @P0 SHF.R.U32.HI R5, RZ, R7, R6 ;  /* 0x00000007ff050219 */ /* 0x000fce0000011606 */
.L_x_12089:
[----:B------:R-:W-:Y:S05]  /*b650*/  BSYNC B0 ;  /* 0x0000000000007941 */ /* 0x000fea0003800000 */
.L_x_12087:
[----:B------:R-:W-:-:S05]  /*b660*/  IMAD R3, R5, R3, R3 ;  /* 0x0000000305037224 */ /* 0x000fca00078e0203 */
[----:B------:R-:W-:-:S07]  /*b670*/  VIMNMX R2, R2, R3, PT ;  /* 0x0000000302027248 */ /* 0x000fce0003fe0100 */
.L_x_12086:
[----:B------:R-:W-:-:S05]  /*b680*/  IMAD.HI R2, R2, 0x2aaaaaab, RZ ;  /* 0x2aaaaaab02027827 */ /* 0x000fca00078e02ff */
[----:B------:R-:W-:-:S04]  /*b690*/  SHF.R.U32.HI R3, RZ, 0x1f, R2 ;  /* 0x0000001fff037819 */ /* 0x000fc80000011602 */
[----:B------:R-:W-:-:S04]  /*b6a0*/  LEA.HI.SX32 R3, R2, R3, 0x1c ;  /* 0x0000000302037211 */ /* 0x000fc800078fe2ff */
[----:B------:R-:W-:-:S04]  /*b6b0*/  VIMNMX R3, R198, R3, !PT ;  /* 0x00000003c6037248 */ /* 0x000fc80007fe0100 */
[----:B------:R-:W-:-:S13]  /*b6c0*/  ISETP.GE.AND P0, PT, R0, R3, PT ;  /* 0x000000030000720c */ /* 0x000fda0003f06270 */
[----:B------:R-:W-:Y:S05]  /*b6d0*/  @!P0 BRA `(.L_x_12090) ;  /* 0x0000007400108947 */ /* 0x000fea0003800000 */
.L_x_12119:
[----:B------:R-:W2:Y:S04]  /*b6e0*/  LDL R4, [R1+0x1c0] ;  /* 0x0001c00001047983 */ /* 0x000ea80000100800 */
[----:B0-----:R-:W3:Y:S01]  /*b6f0*/  LDL R2, [R1+0x1c8] ;  /* 0x0001c80001027983 */ /* 0x001ee20000100800 */
[----:B--2---:R-:W-:-:S05]  /*b700*/  VIADD R4, R4, 0x1 ;  /* 0x0000000104047836 */ /* 0x004fca0000000000 */
[----:B------:R-:W-:-:S13]  /*b710*/  ISETP.NE.AND P0, PT, R4, 0x2, PT ;  /* 0x000000020400780c */ /* 0x000fda0003f05270 */
[----:B------:R0:W5:Y:S04]  /*b720*/  @P0 LDL R6, [R1+0x1c4] ;  /* 0x0001c40001060983 */ /* 0x0001680000100800 */
[----:B------:R-:W2:Y:S01]  /*b730*/  @!P0 LDL R5, [R1+0x1c4] ;  /* 0x0001c40001058983 */ /* 0x000ea20000100800 */
[----:B---3--:R-:W-:Y:S02]  /*b740*/  VIADD R2, R2, 0x1 ;  /* 0x0000000102027836 */ /* 0x008fe40000000000 */
[----:B------:R-:W-:Y:S02]  /*b750*/  IMAD.U32 R8, RZ, RZ, UR44 ;  /* 0x0000002cff087e24 */ /* 0x000fe4000f8e00ff */
[----:B------:R-:W-:Y:S01]  /*b760*/  IMAD.U32 R9, RZ, RZ, UR45 ;  /* 0x0000002dff097e24 */ /* 0x000fe2000f8e00ff */
        /* <DEDUP_REMOVED lines=13> */
.L_x_12092:
[----:B------:R-:W-:Y:S05]  /*b840*/  BSYNC B0 ;  /* 0x0000000000007941 */ /* 0x000fea0003800000 */
.L_x_12091:
[----:B------:R-:W-:Y:S02]  /*b850*/  IMAD.U32 R8, RZ, RZ, UR44 ;  /* 0x0000002cff087e24 */ /* 0x000fe4000f8e00ff */
[----:B------:R-:W-:-:S06]  /*b860*/  IMAD.U32 R9, RZ, RZ, UR45 ;  /* 0x0000002dff097e24 */ /* 0x000fcc000f8e00ff */
[----:B------:R-:W2:Y:S01]  /*b870*/  LD.E.64 R8, desc[UR42][R8.64+0x18] ;  /* 0x0000182a08087980 */ /* 0x000ea2000c101b00 */
[----:B-----5:R-:W-:Y:S01]  /*b880*/  SHF.L.U32 R11, R6, 0x1f, RZ ;  /* 0x0000001f060b7819 */ /* 0x020fe200000006ff */
[----:B------:R-:W-:Y:S02]  /*b890*/  IMAD.U32 R6, RZ, RZ, UR44 ;  /* 0x0000002cff067e24 */ /* 0x000fe4000f8e00ff */
[----:B------:R-:W-:Y:S01]  /*b8a0*/  IMAD.U32 R7, RZ, RZ, UR45 ;  /* 0x0000002dff077e24 */ /* 0x000fe2000f8e00ff */
        /* <DEDUP_REMOVED lines=10> */
.L_x_12094:
[----:B------:R-:W-:Y:S05]  /*b950*/  BSYNC B0 ;  /* 0x0000000000007941 */ /* 0x000fea0003800000 */
.L_x_12093:
[----:B------:R-:W-:Y:S04]  /*b960*/  BSSY B0, `(.L_x_12095) ;  /* 0x000000a000007945 */ /* 0x000fe80003800000 */
[----:B------:R-:W-:Y:S05]  /*b970*/  @P0 BRA `(.L_x_12096) ;  /* 0x0000000000200947 */ /* 0x000fea0003800000 */
[----:B------:R-:W-:Y:S02]  /*b980*/  IMAD.U32 R4, RZ, RZ, UR44 ;  /* 0x0000002cff047e24 */ /* 0x000fe4000f8e00ff */
[----:B------:R-:W-:-:S06]  /*b990*/  IMAD.U32 R5, RZ, RZ, UR45 ;  /* 0x0000002dff057e24 */ /* 0x000fcc000f8e00ff */
[----:B------:R-:W2:Y:S01]  /*b9a0*/  LD.E.64 R4, desc[UR42][R4.64+0x18] ;  /* 0x0000182a04047980 */ /* 0x000ea2000c101b00 */
[----:B-----5:R-:W-:Y:S02]  /*b9b0*/  SHF.L.U32 R9, R13, 0x1f, RZ ;  /* 0x0000001f0d097819 */ /* 0x020fe400000006ff */
[----:B--2---:R-:W-:-:S05]  /*b9c0*/  MOV R7, R4 ;  /* 0x0000000400077202 */ /* 0x004fca0000000f00 */
[----:B------:R-:W-:-:S04]  /*b9d0*/  IMAD R2, R12, 0x8, R7 ;  /* 0x000000080c027824 */ /* 0x000fc800078e0207 */
[----:B------:R-:W0:Y:S02]  /*b9e0*/  SYNCS.PHASECHK.TRANS64.TRYWAIT P0, [R2+URZ], R9 ;  /* 0x00000009020075a7 */ /* 0x000e24000800017f */
[----:B0-----:R-:W-:Y:S05]  /*b9f0*/  @!P0 BRA `(.L_x_12097) ;  /* 0x0000023c00fc8947 */ /* 0x001fea0003800000 */
.L_x_12096:
[----:B------:R-:W-:Y:S05]  /*ba00*/  BSYNC B0 ;  /* 0x0000000000007941 */ /* 0x000fea0003800000 */
.L_x_12095:
[----:B-----5:R-:W2:Y:S04]  /*ba10*/  LDL R13, [R1+0x1c0] ;  /* 0x0001c000010d7983 */ /* 0x020ea80000100800 */
[----:B------:R-:W2:Y:S01]  /*ba20*/  LDL.64 R4, [R1+0x78] ;  /* 0x0000780001047983 */ /* 0x000ea20000100a00 */
[----:B------:R-:W-:Y:S05]  /*ba30*/  WARPSYNC.ALL ;  /* 0x0000000000007948 */ /* 0x000fea0003800000 */
[----:B------:R-:W3:Y:S04]  /*ba40*/  LDL.64 R14, [R1+0x70] ;  /* 0x00007000010e7983 */ /* 0x000ee80000100a00 */
[----:B------:R-:W4:Y:S04]  /*ba50*/  LDL.64 R6, [R1+0x70] ;  /* 0x0000700001067983 */ /* 0x000f280000100a00 */
[----:B0-----:R-:W4:Y:S01]  /*ba60*/  LDL.64 R8, [R1+0x70] ;  /* 0x0000700001087983 */ /* 0x001f220000100a00 */
[----:B--2---:R-:W-:-:S03]  /*ba70*/  IMAD R4, R13, 0x300, R4 ;  /* 0x000003000d047824 */ /* 0x004fc600078e0204 */
[----:B------:R-:W2:Y:S01]  /*ba80*/  LDL.64 R10, [R1+0x70] ;  /* 0x00007000010a7983 */ /* 0x000ea20000100a00 */
[----:B------:R-:W-:Y:S01]  /*ba90*/  R2UR UR7, R5 ;  /* 0x00000000050772ca */ /* 0x000fe200000e0000 */
[----:B------:R-:W-:Y:S01]  /*baa0*/  WARPGROUP.ARRIVE ;  /* 0x00000000000079c5 */ /* 0x000fe20000000000 */
[C---:B------:R-:W-:Y:S01]  /*bab0*/  R2UR UR6, R4.reuse ;  /* 0x00000000040672ca */ /* 0x040fe200000e0000 */
[----:B------:R-:W-:-:S04]  /*bac0*/  VIADD R12, R4, 0x2 ;  /* 0x00000002040c7836 */ /* 0x000fc80000000000 */
[----:B------:R-:W0:Y:S01]  /*bad0*/  S2R R20, SR_TID.X ;  /* 0x0000000000147919 */ /* 0x000e220000002100 */
[----:B------:R-:W-:Y:S02]  /*bae0*/  IMAD.MOV.U32 R13, RZ, RZ, R5 ;  /* 0x000000ffff0d7224 */ /* 0x000fe400078e0005 */
[----:B------:R-:W-:Y:S01]  /*baf0*/  IMAD.MOV.U32 R2, RZ, RZ, 0x1 ;  /* 0x00000001ff027424 */ /* 0x000fe200078e00ff */
[----:B------:R1:W-:Y:S04]  /*bb00*/  STL [R1+0x60], RZ ;  /* 0x000060ff01007387 */ /* 0x0003e80000100800 */
[----:B------:R1:W-:Y:S04]  /*bb10*/  STL [R1+0x60], R2 ;  /* 0x0000600201007387 */ /* 0x0003e80000100800 */
[----:B------:R1:W-:Y:S04]  /*bb20*/  STL [R1+0x60], R2 ;  /* 0x0000600201007387 */ /* 0x0003e80000100800 */
[----:B------:R1:W-:Y:S04]  /*bb30*/  STL [R1+0x60], R2 ;  /* 0x0000600201007387 */ /* 0x0003e80000100800 */
[----:B------:R1:W-:Y:S01]  /*bb40*/  STL [R1+0x60], R2 ;  /* 0x0000600201007387 */ /* 0x0003e20000100800 */
[----:B0-----:R-:W-:-:S02]  /*bb50*/  SHF.R.U32.HI R20, RZ, 0x7, R20 ;  /* 0x00000007ff147819 */ /* 0x001fc40000011614 */
[----:B---3--:R-:W-:Y:S02]  /*bb60*/  R2UR UR4, R14 ;  /* 0x000000000e0472ca */ /* 0x008fe400000e0000 */
[----:B------:R-:W-:Y:S01]  /*bb70*/  R2UR UR5, R15 ;  /* 0x000000000f0572ca */ /* 0x000fe200000e0000 */
[----:B----4-:R-:W-:Y:S02]  /*bb80*/  VIADD R6, R6, 0x2 ;  /* 0x0000000206067836 */ /* 0x010fe40000000000 */
        /* <DEDUP_REMOVED lines=17> */
[----:B------:R1:W5:Y:S01]  /*bca0*/  LDL R8, [R1+0x1c0] ;  /* 0x0001c00001087983 */ /* 0x0003620000100800 */
[----:B------:R-:W-:Y:S01]  /*bcb0*/  IADD3 R6, -R20, 0xb, RZ ;  /* 0x0000000b14067810 */ /* 0x000fe20007ffe1ff */
[----:B------:R-:W-:-:S02]  /*bcc0*/  WARPGROUP.DEPBAR.LE gsb0, 0x0 ;  /* 0x00008000000079c5 */ /* 0x000fc40000010000 */
[----:B------:R-:W-:-:S08]  /*bcd0*/  WARPGROUP.ARRIVE ;  /* 0x00000000000079c5 */ /* 0x000fd00000000000 */
[----:B------:R-:W-:Y:S01]  /*bce0*/  HGMMA.64x96x16.F32.BF16 R24, gdesc[UR4], R24, gsb0 ;  /* 0x01600000041879f0 */ /* 0x000fe20008001818 */
[----:B------:R-:W-:Y:S01]  /*bcf0*/  R2UR UR6, R4 ;  /* 0x00000000040672ca */ /* 0x000fe200000e0000 */
[----:B------:R-:W-:Y:S01]  /*bd00*/  IMAD.U32 R4, RZ, RZ, UR44 ;  /* 0x0000002cff047e24 */ /* 0x000fe2000f8e00ff */
[----:B------:R-:W-:Y:S01]  /*bd10*/  R2UR UR7, R5 ;  /* 0x00000000050772ca */ /* 0x000fe200000e0000 */
[----:B------:R-:W-:Y:S01]  /*bd20*/  IMAD.U32 R5, RZ, RZ, UR45 ;  /* 0x0000002dff057e24 */ /* 0x000fe2000f8e00ff */
[----:B------:R-:W-:Y:S02]  /*bd30*/  R2UR UR4, R10 ;  /* 0x000000000a0472ca */ /* 0x000fe400000e0000 */
[----:B------:R-:W-:Y:S01]  /*bd40*/  R2UR UR5, R11 ;  /* 0x000000000b0572ca */ /* 0x000fe200000e0000 */
[----:B------:R-:W-:Y:S02]  /*bd50*/  WARPGROUP.DEPBAR.LE gsb0, 0x0 ;  /* 0x00008000000079c5 */ /* 0x000fe40000010000 */
[----:B------:R-:W-:-:S10]  /*bd60*/  WARPGROUP.ARRIVE ;  /* 0x00000000000079c5 */ /* 0x000fd40000000000 */
[----:B------:R-:W-:Y:S03]  /*bd70*/  HGMMA.64x96x16.F32.BF16 R24, gdesc[UR4], R24, gsb0 ;  /* 0x01600000041879f0 */ /* 0x000fe60008001818 */
[----:B------:R-:W-:Y:S02]  /*bd80*/  WARPGROUP.DEPBAR.LE gsb0, 0x0 ;  /* 0x00008000000079c5 */ /* 0x000fe40000010000 */
[----:B------:R1:W-:Y:S06]  /*bd90*/  BAR.ARV R6, 0x100 ;  /* 0x000400060000751d */ /* 0x0003ec0000002000 */
[----:B------:R-:W2:Y:S01]  /*bda0*/  LD.E R4, desc[UR42][R4.64] ;  /* 0x0000002a04047980 */ /* 0x000ea2000c101900 */
[----:B------:R-:W-:Y:S01]  /*bdb0*/  BSSY B0, `(.L_x_12098) ;  /* 0x0000005000007945 */ /* 0x000fe20003800000 */
[----:B--2---:R-:W-:-:S04]  /*bdc0*/  LOP3.LUT R7, R4, 0x1, RZ, 0xfc, !PT ;  /* 0x0000000104077812 */ /* 0x004fc800078efcff */
[----:B------:R-:W-:-:S13]  /*bdd0*/  ISETP.NE.AND P0, PT, R7, 0x3, PT ;  /* 0x000000030700780c */ /* 0x000fda0003f05270 */
[----:B-1----:R-:W-:Y:S05]  /*bde0*/  @!P0 BRA `(.L_x_12099) ;  /* 0x0000000000048947 */ /* 0x002fea0003800000 */
[----:B------:R-:W-:Y:S01]  /*bdf0*/  BPT.TRAP 0x1 ;  /* 0x000000040000795c */ /* 0x000fe20000300000 */
.L_x_12099:
[----:B------:R-:W-:Y:S05]  /*be00*/  BSYNC B0 ;  /* 0x0000000000007941 */ /* 0x000fea0003800000 */
.L_x_12098:
[----:B------:R-:W-:Y:S02]  /*be10*/  IMAD.U32 R4, RZ, RZ, UR44 ;  /* 0x0000002cff047e24 */ /* 0x000fe4000f8e00ff */
[----:B------:R-:W-:Y:S02]  /*be20*/  IMAD.U32 R5, RZ, RZ, UR45 ;  /* 0x0000002dff057e24 */ /* 0x000fe4000f8e00ff */
[----:B------:R-:W-:-:S04]  /*be30*/  IMAD.U32 R6, RZ, RZ, UR44 ;  /* 0x0000002cff067e24 */ /* 0x000fc8000f8e00ff */
[----:B------:R-:W2:Y:S01]  /*be40*/  LD.E.64 R4, desc[UR42][R4.64+0x20] ;  /* 0x0000202a04047980 */ /* 0x000ea2000c101b00 */
[----:B------:R-:W-:-:S05]  /*be50*/  IMAD.U32 R7, RZ, RZ, UR45 ;  /* 0x0000002dff077e24 */ /* 0x000fca000f8e00ff */
        /* <DEDUP_REMOVED lines=10> */
[----:B0-----:R-:W4:Y:S04]  /*bf00*/  LDL.128 R8, [R1+0x120] ;  /* 0x0001200001087983 */ /* 0x001f280000100c00 */
[----:B--2---:R-:W2:Y:S04]  /*bf10*/  LD.E R21, desc[UR42][R4.64] ;  /* 0x0000002a04157980 */ /* 0x004ea8000c101900 */
[----:B------:R-:W2:Y:S01]  /*bf20*/  LDL.128 R4, [R1+0x110] ;  /* 0x0001100001047983 */ /* 0x000ea20000100c00 */
[----:B---3--:R-:W-:-:S02]  /*bf30*/  ISETP.NE.AND P0, PT, R12, 0x1, PT ;  /* 0x000000010c00780c */ /* 0x008fc40003f05270 */
[----:B----4-:R-:W-:Y:S01]  /*bf40*/  ISETP.GE.AND P1, PT, R9, 0x1, PT ;  /* 0x000000010900780c */ /* 0x010fe20003f26270 */
[----:B------:R-:W-:Y:S01]  /*bf50*/  BSSY B0, `(.L_x_12100) ;  /* 0x000009e000007945 */ /* 0x000fe20003800000 */
[-C--:B--2---:R-:W-:Y:S01]  /*bf60*/  FMUL.FTZ R134, R31, R21.reuse ;  /* 0x000000151f867220 */ /* 0x084fe20000410000 */
[-C--:B------:R-:W-:Y:S01]  /*bf70*/  FMUL.FTZ R31, R37, R21.reuse ;  /* 0x00000015251f7220 */ /* 0x080fe20000410000 */
[----:B------:R-:W-:Y:S01]  /*bf80*/  SHF.R.S32.HI R37, RZ, 0x1f, R74 ;  /* 0x0000001fff257819 */ /* 0x000fe2000001144a */
[----:B------:R-:W-:-:S03]  /*bf90*/  FMUL.FTZ R130, R38, R21 ;  /* 0x0000001526827220 */ /* 0x000fc60000410000 */
[----:B------:R-:W-:Y:S01]  /*bfa0*/  LEA.HI R38, R37, R74, RZ, 0x7 ;  /* 0x0000004a25267211 */ /* 0x000fe200078f38ff */
[-C--:B------:R-:W-:Y:S01]  /*bfb0*/  FMUL.FTZ R128, R39, R21.reuse ;  /* 0x0000001527807220 */ /* 0x080fe20000410000 */
[-C--:B------:R-:W-:Y:S01]  /*bfc0*/  FMUL.FTZ R15, R24, R21.reuse ;  /* 0x00000015180f7220 */ /* 0x080fe20000410000 */
[-C--:B------:R-:W-:Y:S01]  /*bfd0*/  FMUL.FTZ R24, R25, R21.reuse ;  /* 0x0000001519187220 */ /* 0x080fe20000410000 */
[----:B------:R-:W-:Y:S01]  /*bfe0*/  LOP3.LUT R39, R38, 0xffffff80, RZ, 0xc0, !PT ;  /* 0xffffff8026277812 */ /* 0x000fe200078ec0ff */
[-C--:B------:R-:W-:Y:S01]  /*bff0*/  FMUL.FTZ R25, R28, R21.reuse ;  /* 0x000000151c197220 */ /* 0x080fe20000410000 */
[-C--:B------:R-:W-:Y:S01]  /*c000*/  FMUL.FTZ R28, R32, R21.reuse ;  /* 0x00000015201c7220 */ /* 0x080fe20000410000 */
[-C--:B------:R-:W-:Y:S02]  /*c010*/  FMUL.FTZ R32, R40, R21.reuse ;  /* 0x0000001528207220 */ /* 0x080fe40000410000 */
[----:B------:R-:W-:Y:S02]  /*c020*/  IMAD.IADD R40, R74, 0x1, -R39 ;  /* 0x000000014a287824 */ /* 0x000fe400078e0a27 */
[----:B------:R-:W-:-:S03]  /*c030*/  FMUL.FTZ R126, R42, R21 ;  /* 0x000000152a7e7220 */ /* 0x000fc60000410000 */
[----:B------:R-:W-:Y:S01]  /*c040*/  SHF.R.S32.HI R39, RZ, 0x1f, R40 ;  /* 0x0000001fff277819 */ /* 0x000fe20000011428 */
[-C--:B------:R-:W-:Y:S01]  /*c050*/  FMUL.FTZ R20, R27, R21.reuse ;  /* 0x000000151b147220 */ /* 0x080fe20000410000 */
[-C--:B------:R-:W-:Y:S02]  /*c060*/  FMUL.FTZ R27, R34, R21.reuse ;  /* 0x00000015221b7220 */ /* 0x080fe40000410000 */
[----:B------:R-:W-:Y:S01]  /*c070*/  LEA.HI R42, R39, R40, RZ, 0x2 ;  /* 0x00000028272a7211 */ /* 0x000fe200078f10ff */
[-C--:B------:R-:W-:Y:S01]  /*c080*/  FMUL.FTZ R124, R43, R21.reuse ;  /* 0x000000152b7c7220 */ /* 0x080fe20000410000 */
[----:B------:R-:W-:Y:S02]  /*c090*/  FMUL.FTZ R34, R44, R21 ;  /* 0x000000152c227220 */ /* 0x000fe40000410000 */
[--C-:B------:R-:W-:Y:S02]  /*c0a0*/  SHF.R.S32.HI R43, RZ, 0x2, R42.reuse ;  /* 0x00000002ff2b7819 */ /* 0x100fe4000001142a */
[----:B------:R-:W-:-:S02]  /*c0b0*/  SHF.R.S32.HI R44, RZ, 0x1f, R42 ;  /* 0x0000001fff2c7819 */ /* 0x000fc4000001142a */
[----:B------:R-:W-:Y:S02]  /*c0c0*/  LEA.HI R37, R37, R74, RZ, 0x2 ;  /* 0x0000004a25257211 */ /* 0x000fe400078f10ff */
[----:B------:R-:W-:Y:S01]  /*c0d0*/  LEA.HI R44, R44, R43, RZ, 0x3 ;  /* 0x0000002b2c2c7211 */ /* 0x000fe200078f18ff */
[-C--:B------:R-:W-:Y:S01]  /*c0e0*/  FMUL.FTZ R104, R29, R21.reuse ;  /* 0x000000151d687220 */ /* 0x080fe20000410000 */
[-C--:B------:R-:W-:Y:S01]  /*c0f0*/  FMUL.FTZ R29, R33, R21.reuse ;  /* 0x00000015211d7220 */ /* 0x080fe20000410000 */
[----:B------:R-:W-:Y:S01]  /*c100*/  LOP3.LUT R37, R37, 0xfffffffc, RZ, 0xc0, !PT ;  /* 0xfffffffc25257812 */ /* 0x000fe200078ec0ff */
[----:B------:R-:W-:Y:S01]  /*c110*/  FMUL.FTZ R33, R41, R21 ;  /* 0x0000001529217220 */ /* 0x000fe20000410000 */
[----:B------:R-:W-:Y:S02]  /*c120*/  LOP3.LUT R44, R44, 0xfffffff8, RZ, 0xc0, !PT ;  /* 0xfffffff82c2c7812 */ /* 0x000fe400078ec0ff */
[----:B------:R-:W-:Y:S02]  /*c130*/  SHF.R.S32.HI R41, RZ, 0x7, R38 ;  /* 0x00000007ff297819 */ /* 0x000fe40000011426 */
[----:B------:R-:W-:Y:S01]  /*c140*/  LEA.HI R39, R39, R40, RZ, 0x5 ;  /* 0x0000002827277211 */ /* 0x000fe200078f28ff */
[----:B------:R-:W-:Y:S01]  /*c150*/  IMAD.IADD R74, R74, 0x1, -R37 ;  /* 0x000000014a4a7824 */ /* 0x000fe200078e0a25 */
[----:B------:R-:W-:Y:S01]  /*c160*/  LEA.HI R38, R38, R41, RZ, 0x1 ;  /* 0x0000002926267211 */ /* 0x000fe200078f08ff */
[----:B------:R-:W-:Y:S01]  /*c170*/  IMAD.IADD R43, R43, 0x1, -R44 ;  /* 0x000000012b2b7824 */ /* 0x000fe200078e0a2c */
[----:B------:R-:W-:Y:S01]  /*c180*/  SHF.R.S32.HI R44, RZ, 0x5, R39 ;  /* 0x00000005ff2c7819 */ /* 0x000fe20000011427 */
[----:B------:R-:W-:Y:S01]  /*c190*/  FMUL.FTZ R170, R45, R21 ;  /* 0x000000152daa7220 */ /* 0x000fe20000410000 */
[----:B------:R-:W-:-:S02]  /*c1a0*/  LOP3.LUT R38, R38, 0x3fffffe, RZ, 0xc0, !PT ;  /* 0x03fffffe26267812 */ /* 0x000fc400078ec0ff */
[----:B------:R-:W-:Y:S01]  /*c1b0*/  LEA.HI R45, R74, R74, RZ, 0x1 ;  /* 0x0000004a4a2d7211 */ /* 0x000fe200078f08ff */
[----:B------:R-:W-:Y:S02]  /*c1c0*/  IMAD R44, R73, 0x8, R44 ;  /* 0x00000008492c7824 */ /* 0x000fe400078e022c */
[----:B------:R-:W-:Y:S01]  /*c1d0*/  IMAD.IADD R38, R41, 0x1, -R38 ;  /* 0x0000000129267824 */ /* 0x000fe200078e0a26 */
[----:B------:R-:W-:Y:S01]  /*c1e0*/  LOP3.LUT R45, R45, 0x1ffffffe, RZ, 0xc0, !PT ;  /* 0x1ffffffe2d2d7812 */ /* 0x000fe200078ec0ff */
[----:B------:R-:W-:Y:S02]  /*c1f0*/  IMAD.U32 R43, R44, 0x10, R43 ;  /* 0x000000102c2b7824 */ /* 0x000fe400078e002b */
[----:B------:R-:W-:Y:S02]  /*c200*/  FMUL.FTZ R116, R54, R21 ;  /* 0x0000001536747220 */ /* 0x000fe40000410000 */
[----:B------:R-:W-:Y:S02]  /*c210*/  IMAD.IADD R45, R74, 0x1, -R45 ;  /* 0x000000014a2d7824 */ /* 0x000fe400078e0a2d */
[----:B------:R-:W-:-:S04]  /*c220*/  IMAD R38, R38, 0x40, R43 ;  /* 0x0000004026267824 */ /* 0x000fc800078e022b */
[----:B------:R-:W-:-:S04]  /*c230*/  IMAD R54, R45, 0x8, R38 ;  /* 0x000000082d367824 */ /* 0x000fc800078e0226 */
[----:B------:R-:W-:-:S05]  /*c240*/  @P0 IMAD.HI.U32 R13, R54, R13, RZ ;  /* 0x0000000d360d0227 */ /* 0x000fca00078e00ff */
[----:B------:R-:W-:Y:S02]  /*c250*/  @P0 SHF.R.U32.HI R54, RZ, R72, R13 ;  /* 0x00000048ff360219 */ /* 0x000fe4000001160d */
[----:B------:R-:W-:Y:S01]  /*c260*/  LOP3.LUT R13, R42, 0x7ffffffc, RZ, 0xc0, !PT ;  /* 0x7ffffffc2a0d7812 */ /* 0x000fe200078ec0ff */
[----:B------:R-:W-:Y:S02]  /*c270*/  IMAD.MOV.U32 R41, RZ, RZ, -0x60 ;  /* 0xffffffa0ff297424 */ /* 0x000fe400078e00ff */
        /* <DEDUP_REMOVED lines=32> */
[----:B------:R-:W1:Y:S01]  /*c480*/  MUFU.TANH R15, R15 ;  /* 0x0000000f000f7308 */ /* 0x000e620000002400 */
[----:B------:R-:W-:Y:S01]  /*c490*/  IMAD R12, R13, -0x2, R12 ;  /* 0xfffffffe0d0c7824 */ /* 0x000fe200078e020c */
[----:B------:R-:W-:-:S06]  /*c4a0*/  LOP3.LUT R13, RZ, R6, RZ, 0x33, !PT ;  /* 0x00000006ff0d7212 */ /* 0x000fcc00078e33ff */
[----:B------:R-:W2:Y:S01]  /*c4b0*/  MUFU.TANH R24, R24 ;  /* 0x0000001800187308 */ /* 0x000ea20000002400 */
[----:B------:R-:W-:-:S07]  /*c4c0*/  IADD3 R38, -R4, R12, R5 ;  /* 0x0000000c04267210 */ /* 0x000fce0007ffe105 */
        /* <DEDUP_REMOVED lines=63> */
.L_x_12103:
[----:B------:R-:W-:-:S13]  /*c8c0*/  ISETP.NE.AND P0, PT, R9, 0x1, PT ;  /* 0x000000010900780c */ /* 0x000fda0003f05270 */
[----:B------:R-:W-:-:S05]  /*c8d0*/  @P0 IMAD.HI.U32 R12, R8, R10, RZ ;  /* 0x0000000a080c0227 */ /* 0x000fca00078e00ff */
[----:B------:R-:W-:-:S07]  /*c8e0*/  @P0 SHF.R.U32.HI R8, RZ, R11, R12 ;  /* 0x0000000bff080219 */ /* 0x000fce000001160c */
.L_x_12104:
[----:B------:R-:W-:Y:S05]  /*c8f0*/  BSYNC B1 ;  /* 0x0000000000017941 */ /* 0x000fea0003800000 */
.L_x_12102:
[----:B------:R-:W-:-:S05]  /*c900*/  IMAD R8, R8, R9, R45 ;  /* 0x0000000908087224 */ /* 0x000fca00078e022d */
[----:B------:R-:W-:Y:S02]  /*c910*/  VIMNMX R7, R7, R8, !PT ;  /* 0x0000000807077248 */ /* 0x000fe40007fe0100 */
[----:B------:R-:W-:-:S07]  /*c920*/  VIADDMNMX R6, R8, R9, R6, PT ;  /* 0x0000000908067246 */ /* 0x000fce0003800106 */
.L_x_12101:
[----:B------:R-:W-:Y:S05]  /*c930*/  BSYNC B0 ;  /* 0x0000000000007941 */ /* 0x000fea0003800000 */
.L_x_12100:
[C---:B------:R-:W-:Y:S01]  /*c940*/  ISETP.GE.AND P0, PT, R43.reuse, 0x2, PT ;  /* 0x000000022b00780c */ /* 0x040fe20003f06270 */
[----:B------:R-:W0:Y:S01]  /*c950*/  SHFL.IDX PT, R54, R54, 0x1, 0x1c1f ;  /* 0x003c1f0036367f89 */ /* 0x000e2200000e0000 */
[----:B------:R-:W-:Y:S01]  /*c960*/  ISETP.GE.AND P4, PT, R43, 0xa, PT ;  /* 0x0000000a2b00780c */ /* 0x000fe20003f86270 */
[----:B------:R-:W-:Y:S01]  /*c970*/  BSSY B0, `(.L_x_12105) ;  /* 0x0000086000007945 */ /* 0x000fe20003800000 */
[----:B------:R-:W-:Y:S02]  /*c980*/  ISETP.GT.AND P2, PT, R7, 0x1, !P0 ;  /* 0x000000010700780c */ /* 0x000fe40004744270 */
[----:B------:R-:W-:Y:S02]  /*c990*/  ISETP.GE.AND P1, PT, R43, 0x9, PT ;  /* 0x000000092b00780c */ /* 0x000fe40003f26270 */
[----:B------:R-:W-:Y:S02]  /*c9a0*/  ISETP.LT.OR P2, PT, R6, 0x2, P2 ;  /* 0x000000020600780c */ /* 0x000fe40001741670 */
[----:B------:R-:W-:-:S02]  /*c9b0*/  ISETP.GT.AND P3, PT, R7, 0x8, !P1 ;  /* 0x000000080700780c */ /* 0x000fc40004f64270 */
[----:B------:R-:W-:Y:S02]  /*c9c0*/  FSEL R98, R24, -INF , !P2 ;  /* 0xff80000018627808 */ /* 0x000fe40005000000 */
[----:B------:R-:W-:Y:S02]  /*c9d0*/  ISETP.GT.AND P2, PT, R7, 0x9, !P4 ;  /* 0x000000090700780c */ /* 0x000fe40006744270 */
[----:B------:R-:W-:Y:S02]  /*c9e0*/  P2R R24, PR, RZ, 0x10 ;  /* 0x00000010ff187803 */ /* 0x000fe40000000000 */
[----:B------:R-:W-:Y:S02]  /*c9f0*/  ISETP.LT.OR P2, PT, R6, 0xa, P2 ;  /* 0x0000000a0600780c */ /* 0x000fe40001741670 */
[----:B------:R-:W-:Y:S02]  /*ca00*/  ISETP.GE.AND P4, PT, R43, 0x11, PT ;  /* 0x000000112b00780c */ /* 0x000fe40003f86270 */
[----:B------:R-:W-:-:S02]  /*ca10*/  FSEL R104, R104, -INF , !P2 ;  /* 0xff80000068687808 */ /* 0x000fc40005000000 */
[C---:B------:R-:W-:Y:S02]  /*ca20*/  ISETP.LT.OR P3, PT, R6.reuse, 0x9, P3 ;  /* 0x000000090600780c */ /* 0x040fe40001f61670 */
        /* <DEDUP_REMOVED lines=115> */
.L_x_12108:
[----:B------:R-:W-:-:S13]  /*d160*/  ISETP.NE.AND P6, PT, R9, 0x1, PT ;  /* 0x000000010900780c */ /* 0x000fda0003fc5270 */
[----:B------:R-:W-:-:S05]  /*d170*/  @P6 IMAD.HI.U32 R10, R4, R10, RZ ;  /* 0x0000000a040a6227 */ /* 0x000fca00078e00ff */
[----:B------:R-:W-:-:S07]  /*d180*/  @P6 SHF.R.U32.HI R4, RZ, R11, R10 ;  /* 0x0000000bff046219 */ /* 0x000fce000001160a */
.L_x_12109:
[----:B------:R-:W-:Y:S05]  /*d190*/  BSYNC B1 ;  /* 0x0000000000017941 */ /* 0x000fea0003800000 */
.L_x_12107:
[----:B------:R-:W-:-:S05]  /*d1a0*/  IMAD R4, R4, R9, R45 ;  /* 0x0000000904047224 */ /* 0x000fca00078e022d */
[----:B------:R-:W-:Y:S02]  /*d1b0*/  VIADDMNMX R6, R4, R9, R6, PT ;  /* 0x0000000904067246 */ /* 0x000fe40003800106 */
[----:B------:R-:W-:-:S07]  /*d1c0*/  VIMNMX R7, R7, R4, !PT ;  /* 0x0000000407077248 */ /* 0x000fce0007fe0100 */
.L_x_12106:
[----:B------:R-:W-:Y:S05]  /*d1d0*/  BSYNC B0 ;  /* 0x0000000000007941 */ /* 0x000fea0003800000 */
.L_x_12105:
[----:B------:R-:W2:Y:S01]  /*d1e0*/  LDL.64 R78, [R1+0x1d0] ;  /* 0x0001d000014e7983 */ /* 0x000ea20000100a00 */
[C---:B------:R-:W-:Y:S02]  /*d1f0*/  ISETP.GT.AND P0, PT, R7.reuse, 0x1, !P0 ;  /* 0x000000010700780c */ /* 0x040fe40004704270 */
[----:B------:R-:W-:Y:S01]  /*d200*/  ISETP.NE.AND P6, PT, R28, RZ, PT ;  /* 0x000000ff1c00720c */ /* 0x000fe20003fc5270 */
[----:B------:R-:W3:Y:S01]  /*d210*/  LDL R80, [R1+0x1f0] ;  /* 0x0001f00001507983 */ /* 0x000ee20000100800 */
[----:B------:R-:W-:Y:S02]  /*d220*/  ISETP.LT.OR P0, PT, R6, 0x2, P0 ;  /* 0x000000020600780c */ /* 0x000fe40000701670 */
[----:B------:R-:W-:Y:S01]  /*d230*/  ISETP.GT.AND P1, PT, R7, 0x8, !P1 ;  /* 0x000000080700780c */ /* 0x000fe20004f24270 */
[----:B------:R-:W4:Y:S01]  /*d240*/  LDL.64 R74, [R1+0x1e0] ;  /* 0x0001e000014a7983 */ /* 0x000f220000100a00 */
[----:B------:R-:W-:Y:S02]  /*d250*/  FSEL R28, R20, -INF , !P0 ;  /* 0xff800000141c7808 */ /* 0x000fe40004000000 */
[----:B------:R-:W-:Y:S01]  /*d260*/  ISETP.NE.AND P0, PT, R24, RZ, PT ;  /* 0x000000ff1800720c */ /* 0x000fe20003f05270 */
[----:B------:R-:W4:Y:S01]  /*d270*/  LDL.64 R60, [R1+0x2d0] ;  /* 0x0002d000013c7983 */ /* 0x000f220000100a00 */
[----:B------:R-:W-:-:S02]  /*d280*/  ISETP.LT.OR P1, PT, R6, 0x9, P1 ;  /* 0x000000090600780c */ /* 0x000fc40000f21670 */
[----:B------:R-:W-:Y:S01]  /*d290*/  ISETP.GT.AND P0, PT, R7, 0x9, !P0 ;  /* 0x000000090700780c */ /* 0x000fe20004704270 */
[----:B------:R-:W4:Y:S01]  /*d2a0*/  LDL.64 R68, [R1+0x210] ;  /* 0x0002100001447983 */ /* 0x000f220000100a00 */
[----:B------:R-:W-:Y:S02]  /*d2b0*/  FSEL R24, R26, -INF , !P1 ;  /* 0xff8000001a187808 */ /* 0x000fe40004800000 */
        /* <DEDUP_REMOVED lines=13> */
[----:B------:R-:W4:Y:S01]  /*d390*/  LDL R107, [R1+0x28] ;  /* 0x00002800016b7983 */ /* 0x000f220000100800 */
        /* <DEDUP_REMOVED lines=63> */
[----:B------:R-:W-:Y:S02]  /*d790*/  FSEL R110, R110, -INF , !P2 ;  /* 0xff8000006e6e7808 */ /* 0x000fe40005000000 */
[----:B------:R-:W-:Y:S02]  /*d7a0*/  FMNMX.FTZ R4, R104, R4, !PT ;  /* 0x0000000468047209 */ /* 0x000fe40007810000 */
[----:B------:R-:W-:Y:S02]  /*d7b0*/  ISETP.NE.AND P6, PT, R15, RZ, PT ;  /* 0x000000ff0f00720c */ /* 0x000fe40003fc5270 */
[----:B------:R-:W-:Y:S01]  /*d7c0*/  FMNMX.FTZ R4, R8, R4, !PT ;  /* 0x0000000408047209 */ /* 0x000fe20007810000 */
        /* <DEDUP_REMOVED lines=33> */
[----:B------:R-:W-:-:S03]  /*d9e0*/  FMNMX.FTZ R5, R120, R5, !PT ;  /* 0x0000000578057209 */ /* 0x000fc60007810000 */
[----:B------:R-:W0:Y:S01]  /*d9f0*/  SHFL.BFLY PT, R9, R4, 0x2, 0x1f ;  /* 0x0c401f0004097f89 */ /* 0x000e2200000e0000 */
[----:B------:R-:W-:Y:S02]  /*da00*/  FMNMX.FTZ R5, R116, R5, !PT ;  /* 0x0000000574057209 */ /* 0x000fe40007810000 */
[----:B------:R-:W-:Y:S02]  /*da10*/  ISETP.GT.AND P0, PT, R7, 0x48, !P1 ;  /* 0x000000480700780c */ /* 0x000fe40004f04270 */
[----:B------:R-:W-:Y:S02]  /*da20*/  FMNMX.FTZ R5, R90, R5, !PT ;  /* 0x000000055a057209 */ /* 0x000fe40007810000 */
[----:B------:R-:W-:Y:S02]  /*da30*/  ISETP.LT.OR P0, PT, R6, 0x49, P0 ;  /* 0x000000490600780c */ /* 0x000fe40000701670 */
[----:B------:R-:W-:Y:S02]  /*da40*/  FMNMX.FTZ R5, R114, R5, !PT ;  /* 0x0000000572057209 */ /* 0x000fe40007810000 */
[----:B------:R-:W-:-:S02]  /*da50*/  FSEL R112, R112, -INF , !P0 ;  /* 0xff80000070707808 */ /* 0x000fc40004000000 */
[----:B------:R-:W-:-:S04]  /*da60*/  FMNMX.FTZ R5, R94, R5, !PT ;  /* 0x000000055e057209 */ /* 0x000fc80007810000 */
[----:B------:R-:W-:Y:S02]  /*da70*/  FMNMX.FTZ R5, R112, R5, !PT ;  /* 0x0000000570057209 */ /* 0x000fe40007810000 */
[C---:B------:R-:W-:Y:S02]  /*da80*/  ISETP.GT.AND P5, PT, R7.reuse, 0x58, !P5 ;  /* 0x000000580700780c */ /* 0x040fe40006fa4270 */
[----:B------:R-:W-:Y:S02]  /*da90*/  ISETP.LT.OR P4, PT, R6, 0x52, P4 ;  /* 0x000000520600780c */ /* 0x000fe40002781670 */
[----:B------:R-:W-:Y:S02]  /*daa0*/  FSEL R108, R108, -INF , !P3 ;  /* 0xff8000006c6c7808 */ /* 0x000fe40005800000 */
[----:B------:R-:W-:Y:S02]  /*dab0*/  FMNMX.FTZ R5, R110, R5, !PT ;  /* 0x000000056e057209 */ /* 0x000fe40007810000 */
[----:B------:R-:W-:-:S02]  /*dac0*/  ISETP.GT.AND P0, PT, R7, 0x59, !P6 ;  /* 0x000000590700780c */ /* 0x000fc40007704270 */
[----:B------:R-:W-:Y:S02]  /*dad0*/  ISETP.LT.OR P5, PT, R6, 0x59, P5 ;  /* 0x000000590600780c */ /* 0x000fe40002fa1670 */
[----:B------:R-:W-:Y:S02]  /*dae0*/  FSEL R92, R92, -INF , !P4 ;  /* 0xff8000005c5c7808 */ /* 0x000fe40006000000 */
[----:B------:R-:W-:Y:S02]  /*daf0*/  FMNMX.FTZ R5, R108, R5, !PT ;  /* 0x000000056c057209 */ /* 0x000fe40007810000 */
[----:B0-----:R-:W-:Y:S02]  /*db00*/  FMNMX.FTZ R9, R4, R9, !PT ;  /* 0x0000000904097209 */ /* 0x001fe40007810000 */
[----:B------:R-:W-:Y:S02]  /*db10*/  ISETP.LT.OR P0, PT, R6, 0x5a, P0 ;  /* 0x0000005a0600780c */ /* 0x000fe40000701670 */
[----:B------:R-:W-:-:S02]  /*db20*/  FSEL R82, R82, -INF , !P5 ;  /* 0xff80000052527808 */ /* 0x000fc40006800000 */
[----:B------:R-:W-:Y:S01]  /*db30*/  FMNMX.FTZ R5, R92, R5, !PT ;  /* 0x000000055c057209 */ /* 0x000fe20007810000 */
[----:B------:R-:W0:Y:S01]  /*db40*/  SHFL.BFLY PT, R10, R9, 0x1, 0x1f ;  /* 0x0c201f00090a7f89 */ /* 0x000e2200000e0000 */
[----:B------:R-:W-:Y:S02]  /*db50*/  FSEL R58, R58, -INF , !P0 ;  /* 0xff8000003a3a7808 */ /* 0x000fe40004000000 */
[----:B------:R-:W-:-:S04]  /*db60*/  FMNMX.FTZ R5, R82, R5, !PT ;  /* 0x0000000552057209 */ /* 0x000fc80007810000 */
[----:B------:R-:W-:-:S05]  /*db70*/  FMNMX.FTZ R5, R58, R5, !PT ;  /* 0x000000053a057209 */ /* 0x000fca0007810000 */
[----:B------:R1:W-:Y:S04]  /*db80*/  STL.64 [R1+0x1d0], R4 ;  /* 0x0001d00401007387 */ /* 0x0003e80000100a00 */
[----:B------:R-:W3:Y:S01]  /*db90*/  LDL R26, [R1+0x1d4] ;  /* 0x0001d400011a7983 */ /* 0x000ee20000100800 */
[----:B0-----:R-:W-:-:S03]  /*dba0*/  FMNMX.FTZ R6, R9, R10, !PT ;  /* 0x0000000a09067209 */ /* 0x001fc60007810000 */
[----:B-1----:R-:W2:Y:S04]  /*dbb0*/  LDL.64 R4, [R1+0x240] ;  /* 0x0002400001047983 */ /* 0x002ea80000100a00 */
[----:B------:R0:W-:Y:S04]  /*dbc0*/  STL [R1+0x1d0], R6 ;  /* 0x0001d00601007387 */ /* 0x0001e80000100800 */
[----:B------:R-:W4:Y:S04]  /*dbd0*/  LDL R20, [R1+0x1d0] ;  /* 0x0001d00001147983 */ /* 0x000f280000100800 */
[----:B------:R-:W2:Y:S04]  /*dbe0*/  LDL.64 R10, [R1+0x250] ;  /* 0x00025000010a7983 */ /* 0x000ea80000100a00 */
[----:B0-----:R-:W2:Y:S04]  /*dbf0*/  LDL.64 R6, [R1+0x3f8] ;  /* 0x0003f80001067983 */ /* 0x001ea80000100a00 */
[----:B---3--:R-:W0:Y:S01]  /*dc00*/  SHFL.BFLY PT, R25, R26, 0x2, 0x1f ;  /* 0x0c401f001a197f89 */ /* 0x008e2200000e0000 */
[----:B----4-:R-:W-:Y:S01]  /*dc10*/  FMUL.FTZ R21, R80, R20 ;  /* 0x0000001450157220 */ /* 0x010fe20000410000 */
[----:B------:R-:W-:-:S04]  /*dc20*/  FSETP.NEU.FTZ.AND P0, PT, R20, -INF , PT ;  /* 0xff8000001400780b */ /* 0x000fc80003f1d000 */
[----:B------:R-:W-:Y:S02]  /*dc30*/  FSEL R21, R21, RZ, P0 ;  /* 0x000000ff15157208 */ /* 0x000fe40000000000 */
[----:B0-----:R-:W-:Y:S02]  /*dc40*/  FMNMX.FTZ R25, R25, R26, !PT ;  /* 0x0000001a19197209 */ /* 0x001fe40007810000 */
[----:B------:R-:W-:Y:S01]  /*dc50*/  FSEL R29, R20, RZ, P0 ;  /* 0x000000ff141d7208 */ /* 0x000fe20000000000 */
[-CC-:B------:R-:W-:Y:S01]  /*dc60*/  FFMA.FTZ R85, R30, R80.reuse, -R21.reuse ;  /* 0x000000501e557223 */ /* 0x180fe20000010815 */
[-CC-:B------:R-:W-:Y:S01]  /*dc70*/  FFMA.FTZ R166, R40, R80.reuse, -R21.reuse ;  /* 0x0000005028a67223 */ /* 0x180fe20000010815 */
[----:B------:R-:W0:Y:S01]  /*dc80*/  SHFL.BFLY PT, R30, R25, 0x1, 0x1f ;  /* 0x0c201f00191e7f89 */ /* 0x000e2200000e0000 */
[-CC-:B------:R-:W-:Y:S01]  /*dc90*/  FFMA.FTZ R102, R42, R80.reuse, -R21.reuse ;  /* 0x000000502a667223 */ /* 0x180fe20000010815 */
[-C--:B------:R-:W-:Y:S01]  /*dca0*/  FFMA.FTZ R100, R52, R80.reuse, -R21 ;  /* 0x0000005034647223 */ /* 0x080fe20000010815 */
[----:B------:R-:W-:Y:S01]  /*dcb0*/  FADD.FTZ R29, R78, -R29 ;  /* 0x8000001d4e1d7221 */ /* 0x000fe20000010000 */
[----:B------:R-:W3:Y:S04]  /*dcc0*/  LDL.64 R40, [R1+0x2a0] ;  /* 0x0002a00001287983 */ /* 0x000ee80000100a00 */
[----:B------:R-:W4:Y:S04]  /*dcd0*/  LDL.64 R42, [R1+0x2b0] ;  /* 0x0002b000012a7983 */ /* 0x000f280000100a00 */
[----:B------:R-:W2:Y:S01]  /*dce0*/  LDL.64 R52, [R1+0x330] ;  /* 0x0003300001347983 */ /* 0x000ea20000100a00 */
        /* <DEDUP_REMOVED lines=9> */
[----:B------:R-:W2:Y:S01]  /*dd80*/  LDL.64 R26, [R1+0x290] ;  /* 0x00029000011a7983 */ /* 0x000ea20000100a00 */
[----:B0-----:R-:W-:Y:S01]  /*dd90*/  FMNMX.FTZ R99, R25, R30, !PT ;  /* 0x0000001e19637209 */ /* 0x001fe20007810000 */
[----:B------:R-:W-:-:S02]  /*dda0*/  FMUL.FTZ R106, R29, R80 ;  /* 0x000000501d6a7220 */ /* 0x000fc40000410000 */
[----:B------:R-:W2:Y:S01]  /*ddb0*/  LDL.64 R8, [R1+0x200] ;  /* 0x0002000001087983 */ /* 0x000ea20000100a00 */
[C---:B------:R-:W-:Y:S01]  /*ddc0*/  FSETP.NEU.FTZ.AND P0, PT, R99.reuse, -INF , PT ;  /* 0xff8000006300780b */ /* 0x040fe20003f1d000 */
[-C--:B------:R-:W-:Y:S02]  /*ddd0*/  FMUL.FTZ R89, R99, R80.reuse ;  /* 0x0000005063597220 */ /* 0x080fe40000410000 */
[----:B------:R-:W2:Y:S03]  /*dde0*/  LDL.64 R12, [R1+0x260] ;  /* 0x00026000010c7983 */ /* 0x000ea60000100a00 */
[----:B------:R-:W-:Y:S01]  /*ddf0*/  FSEL R89, R89, RZ, P0 ;  /* 0x000000ff59597208 */ /* 0x000fe20000000000 */
[----:B------:R-:W2:Y:S04]  /*de00*/  LDL.64 R34, [R1+0x2e0] ;  /* 0x0002e00001227983 */ /* 0x000ea80000100a00 */
[-CC-:B------:R-:W-:Y:S01]  /*de10*/  FFMA.FTZ R157, R32, R80.reuse, -R89.reuse ;  /* 0x00000050209d7223 */ /* 0x180fe20000010859 */
[-CC-:B------:R-:W-:Y:S01]  /*de20*/  FFMA.FTZ R66, R28, R80.reuse, -R89.reuse ;  /* 0x000000501c427223 */ /* 0x180fe20000010859 */
[-C--:B------:R-:W-:Y:S01]  /*de30*/  FFMA.FTZ R65, R24, R80.reuse, -R89 ;  /* 0x0000005018417223 */ /* 0x080fe20000010859 */
        /* <DEDUP_REMOVED lines=20> */
[----:B------:R-:W-:-:S02]  /*df80*/  FFMA.FTZ R178, R178, R80, -R21 ;  /* 0x00000050b2b27223 */ /* 0x000fc40000010815 */
[----:B------:R-:W2:Y:S01]  /*df90*/  LDL.64 R20, [R1+0x3a0] ;  /* 0x0003a00001147983 */ /* 0x000ea20000100a00 */
[----:B------:R-:W-:-:S03]  /*dfa0*/  FFMA.FTZ R95, R90, R80, -R89 ;  /* 0x000000505a5f7223 */ /* 0x000fc60000010859 */
[----:B------:R-:W2:Y:S01]  /*dfb0*/  LDL.64 R90, [R1+0x3c0] ;  /* 0x0003c000015a7983 */ /* 0x000ea20000100a00 */
[----:B------:R-:W-:-:S05]  /*dfc0*/  FSEL R78, R99, RZ, P0 ;  /* 0x000000ff634e7208 */ /* 0x000fca0000000000 */
[----:B------:R-:W-:-:S04]  /*dfd0*/  FADD.FTZ R79, R79, -R78 ;  /* 0x8000004e4f4f7221 */ /* 0x000fc80000010000 */
[----:B------:R-:W-:Y:S01]  /*dfe0*/  FMUL.FTZ R79, R80, R79 ;  /* 0x0000004f504f7220 */ /* 0x000fe20000410000 */
[----:B------:R-:W-:Y:S01]  /*dff0*/  MUFU.EX2 R156, R156 ;  /* 0x0000009c009c7308 */ /* 0x000fe20000000800 */
[----:B------:R-:W-:-:S07]  /*e000*/  FFMA.FTZ R159, R134, R80, -R89 ;  /* 0x00000050869f7223 */ /* 0x000fce0000010859 */
[----:B------:R-:W0:Y:S08]  /*e010*/  MUFU.EX2 R106, R106 ;  /* 0x0000006a006a7308 */ /* 0x000e300000000800 */
[----:B------:R-:W-:Y:S08]  /*e020*/  MUFU.EX2 R157, R157 ;  /* 0x0000009d009d7308 */ /* 0x000ff00000000800 */
[----:B------:R0:W1:Y:S01]  /*e030*/  MUFU.EX2 R105, R79 ;  /* 0x0000004f00697308 */ /* 0x0000620000000800 */
[----:B------:R-:W-:-:S07]  /*e040*/  FFMA.FTZ R64, R64, R80, -R89 ;  /* 0x0000005040407223 */ /* 0x000fce0000010859 */
[----:B------:R-:W1:Y:S08]  /*e050*/  MUFU.EX2 R98, R98 ;  /* 0x0000006200627308 */ /* 0x000e700000000800 */
[----:B------:R-:W1:Y:S01]  /*e060*/  MUFU.EX2 R66, R66 ;  /* 0x0000004200427308 */ /* 0x000e620000000800 */
[----:B------:R-:W-:-:S07]  /*e070*/  FFMA.FTZ R165, R132, R80, -R89 ;  /* 0x0000005084a57223 */ /* 0x000fce0000010859 */
[----:B------:R-:W1:Y:S08]  /*e080*/  MUFU.EX2 R158, R158 ;  /* 0x0000009e009e7308 */ /* 0x000e700000000800 */
[----:B------:R-:W1:Y:S01]  /*e090*/  MUFU.EX2 R65, R65 ;  /* 0x0000004100417308 */ /* 0x000e620000000800 */
[----:B0-----:R-:W-:Y:S01]  /*e0a0*/  FFMA.FTZ R79, R106, R74, R156 ;  /* 0x0000004a6a4f7223 */ /* 0x001fe2000001009c */
[----:B-1----:R-:W-:-:S06]  /*e0b0*/  FFMA.FTZ R75, R75, R105, R157 ;  /* 0x000000694b4b7223 */ /* 0x002fcc000001009d */
[----:B------:R-:W0:Y:S01]  /*e0c0*/  MUFU.EX2 R104, R104 ;  /* 0x0000006800687308 */ /* 0x000e220000000800 */
[----:B------:R-:W-:-:S07]  /*e0d0*/  FFMA.FTZ R167, R130, R80, -R89 ;  /* 0x0000005082a77223 */ /* 0x000fce0000010859 */
[----:B------:R-:W1:Y:S01]  /*e0e0*/  MUFU.EX2 R159, R159 ;  /* 0x0000009f009f7308 */ /* 0x000e620000000800 */
[----:B------:R-:W-:Y:S01]  /*e0f0*/  FADD.FTZ R79, R98, R79 ;  /* 0x0000004f624f7221 */ /* 0x000fe20000010000 */
[----:B------:R-:W-:-:S06]  /*e100*/  FADD.FTZ R74, R66, R75 ;  /* 0x0000004b424a7221 */ /* 0x000fcc0000010000 */
[----:B------:R-:W1:Y:S01]  /*e110*/  MUFU.EX2 R103, R103 ;  /* 0x0000006700677308 */ /* 0x000e620000000800 */
[----:B------:R-:W-:-:S07]  /*e120*/  FFMA.FTZ R59, R128, R80, -R89 ;  /* 0x00000050803b7223 */ /* 0x000fce0000010859 */
[----:B------:R-:W1:Y:S01]  /*e130*/  MUFU.EX2 R64, R64 ;  /* 0x0000004000407308 */ /* 0x000e620000000800 */
[----:B------:R-:W-:Y:S01]  /*e140*/  FADD.FTZ R79, R158, R79 ;  /* 0x0000004f9e4f7221 */ /* 0x000fe20000010000 */
[----:B------:R-:W-:-:S06]  /*e150*/  FADD.FTZ R74, R65, R74 ;  /* 0x0000004a414a7221 */ /* 0x000fcc0000010000 */
[----:B------:R-:W1:Y:S01]  /*e160*/  MUFU.EX2 R164, R164 ;  /* 0x000000a400a47308 */ /* 0x000e620000000800 */
[----:B------:R-:W-:-:S07]  /*e170*/  FFMA.FTZ R169, R126, R80, -R89 ;  /* 0x000000507ea97223 */ /* 0x000fce0000010859 */
[----:B------:R-:W1:Y:S01]  /*e180*/  MUFU.EX2 R165, R165 ;  /* 0x000000a500a57308 */ /* 0x000e620000000800 */
[-CC-:B------:R-:W-:Y:S01]  /*e190*/  FFMA.FTZ R97, R124, R80.reuse, -R89.reuse ;  /* 0x000000507c617223 */ /* 0x180fe20000010859 */
[-CC-:B------:R-:W-:Y:S01]  /*e1a0*/  FFMA.FTZ R171, R122, R80.reuse, -R89.reuse ;  /* 0x000000507aab7223 */ /* 0x180fe20000010859 */
[-CC-:B------:R-:W-:Y:S01]  /*e1b0*/  FFMA.FTZ R96, R96, R80.reuse, -R89.reuse ;  /* 0x0000005060607223 */ /* 0x180fe20000010859 */
[-CC-:B------:R-:W-:Y:S01]  /*e1c0*/  FFMA.FTZ R173, R118, R80.reuse, -R89.reuse ;  /* 0x0000005076ad7223 */ /* 0x180fe20000010859 */
[----:B------:R-:W-:-:S03]  /*e1d0*/  FFMA.FTZ R78, R120, R80, -R89 ;  /* 0x00000050784e7223 */ /* 0x000fc60000010859 */
        /* <DEDUP_REMOVED lines=10> */
[----:B------:R-:W-:Y:S01]  /*e280*/  FFMA.FTZ R89, R58, R80, -R89 ;  /* 0x000000503a597223 */ /* 0x000fe20000010859 */
[----:B0-----:R-:W-:Y:S01]  /*e290*/  FADD.FTZ R80, R104, R79 ;  /* 0x0000004f68507221 */ /* 0x001fe20000010000 */
[----:B-1----:R-:W-:Y:S02]  /*e2a0*/  FADD.FTZ R75, R159, R74 ;  /* 0x0000004a9f4b7221 */ /* 0x002fe40000010000 */
[----:B------:R-:W-:Y:S01]  /*e2b0*/  MUFU.EX2 R102, R102 ;  /* 0x0000006600667308 */ /* 0x000fe20000000800 */
[----:B------:R-:W-:Y:S01]  /*e2c0*/  FADD.FTZ R79, R103, R80 ;  /* 0x00000050674f7221 */ /* 0x000fe20000010000 */
[----:B------:R-:W-:-:S06]  /*e2d0*/  FADD.FTZ R74, R64, R75 ;  /* 0x0000004b404a7221 */ /* 0x000fcc0000010000 */
[----:B------:R-:W-:Y:S08]  /*e2e0*/  MUFU.EX2 R101, R101 ;  /* 0x0000006500657308 */ /* 0x000ff00000000800 */
[----:B------:R-:W0:Y:S01]  /*e2f0*/  MUFU.EX2 R59, R59 ;  /* 0x0000003b003b7308 */ /* 0x000e220000000800 */
[----:B------:R-:W-:Y:S01]  /*e300*/  FADD.FTZ R79, R164, R79 ;  /* 0x0000004fa44f7221 */ /* 0x000fe20000010000 */
[----:B------:R-:W-:-:S06]  /*e310*/  FADD.FTZ R74, R165, R74 ;  /* 0x0000004aa54a7221 */ /* 0x000fcc0000010000 */
[----:B------:R-:W-:Y:S08]  /*e320*/  MUFU.EX2 R168, R168 ;  /* 0x000000a800a87308 */ /* 0x000ff00000000800 */
[----:B------:R-:W1:Y:S01]  /*e330*/  MUFU.EX2 R169, R169 ;  /* 0x000000a900a97308 */ /* 0x000e620000000800 */
[----:B------:R-:W-:Y:S01]  /*e340*/  FADD.FTZ R79, R166, R79 ;  /* 0x0000004fa64f7221 */ /* 0x000fe20000010000 */
[----:B------:R-:W-:-:S06]  /*e350*/  FADD.FTZ R74, R167, R74 ;  /* 0x0000004aa74a7221 */ /* 0x000fcc0000010000 */
[----:B------:R-:W-:Y:S08]  /*e360*/  MUFU.EX2 R100, R100 ;  /* 0x0000006400647308 */ /* 0x000ff00000000800 */
[----:B------:R-:W2:Y:S01]  /*e370*/  MUFU.EX2 R97, R97 ;  /* 0x0000006100617308 */ /* 0x000ea20000000800 */
[----:B0-----:R-:W-:-:S07]  /*e380*/  FADD.FTZ R74, R59, R74 ;  /* 0x0000004a3b4a7221 */ /* 0x001fce0000010000 */
[----:B------:R-:W-:Y:S08]  /*e390*/  MUFU.EX2 R170, R170 ;  /* 0x000000aa00aa7308 */ /* 0x000ff00000000800 */
[----:B------:R-:W0:Y:S01]  /*e3a0*/  MUFU.EX2 R171, R171 ;  /* 0x000000ab00ab7308 */ /* 0x000e220000000800 */
[----:B-1----:R-:W-:-:S07]  /*e3b0*/  FADD.FTZ R74, R169, R74 ;  /* 0x0000004aa94a7221 */ /* 0x002fce0000010000 */
        /* <DEDUP_REMOVED lines=13> */
[C---:B------:R-:W-:Y:S01]  /*e490*/  FMUL.FTZ R61, R106.reuse, R61 ;  /* 0x0000003d6a3d7220 */ /* 0x040fe20000410000 */
[C---:B------:R-:W-:Y:S01]  /*e4a0*/  FMUL.FTZ R60, R106.reuse, R60 ;  /* 0x0000003c6a3c7220 */ /* 0x040fe20000410000 */
[C---:B------:R-:W-:Y:S01]  /*e4b0*/  FMUL.FTZ R69, R106.reuse, R69 ;  /* 0x000000456a457220 */ /* 0x040fe20000410000 */
[C---:B------:R-:W-:Y:S01]  /*e4c0*/  FMUL.FTZ R68, R106.reuse, R68 ;  /* 0x000000446a447220 */ /* 0x040fe20000410000 */
[C---:B------:R-:W-:Y:S01]  /*e4d0*/  FMUL.FTZ R63, R106.reuse, R63 ;  /* 0x0000003f6a3f7220 */ /* 0x040fe20000410000 */
[C---:B------:R-:W-:Y:S01]  /*e4e0*/  FMUL.FTZ R62, R106.reuse, R62 ;  /* 0x0000003e6a3e7220 */ /* 0x040fe20000410000 */
[C---:B---3--:R-:W-:Y:S01]  /*e4f0*/  FMUL.FTZ R41, R106.reuse, R41 ;  /* 0x000000296a297220 */ /* 0x048fe20000410000 */
[----:B------:R-:W1:Y:S01]  /*e500*/  MUFU.EX2 R96, R96 ;  /* 0x0000006000607308 */ /* 0x000e620000000800 */
[C---:B------:R-:W-:Y:S01]  /*e510*/  FMUL.FTZ R40, R106.reuse, R40 ;  /* 0x000000286a287220 */ /* 0x040fe20000410000 */
[C---:B----4-:R-:W-:Y:S01]  /*e520*/  FMUL.FTZ R43, R106.reuse, R43 ;  /* 0x0000002b6a2b7220 */ /* 0x050fe20000410000 */
[C---:B------:R-:W-:Y:S01]  /*e530*/  FMUL.FTZ R42, R106.reuse, R42 ;  /* 0x0000002a6a2a7220 */ /* 0x040fe20000410000 */
[C---:B------:R-:W-:Y:S01]  /*e540*/  FMUL.FTZ R57, R106.reuse, R57 ;  /* 0x000000396a397220 */ /* 0x040fe20000410000 */
[C---:B------:R-:W-:Y:S01]  /*e550*/  FMUL.FTZ R56, R106.reuse, R56 ;  /* 0x000000386a387220 */ /* 0x040fe20000410000 */
[C---:B--2---:R-:W-:Y:S01]  /*e560*/  FMUL.FTZ R7, R105.reuse, R7 ;  /* 0x0000000769077220 */ /* 0x044fe20000410000 */
[----:B------:R-:W-:Y:S01]  /*e570*/  FMUL.FTZ R6, R105, R6 ;  /* 0x0000000669067220 */ /* 0x000fe20000410000 */
[----:B------:R2:W-:Y:S01]  /*e580*/  MUFU.EX2 R58, R78 ;  /* 0x0000004e003a7308 */ /* 0x0005e20000000800 */
[----:B------:R-:W-:Y:S01]  /*e590*/  FADD.FTZ R74, R97, R74 ;  /* 0x0000004a614a7221 */ /* 0x000fe20000010000 */
[C---:B------:R-:W-:Y:S01]  /*e5a0*/  FMUL.FTZ R9, R106.reuse, R9 ;  /* 0x000000096a097220 */ /* 0x040fe20000410000 */
[C---:B------:R-:W-:Y:S01]  /*e5b0*/  FMUL.FTZ R8, R106.reuse, R8 ;  /* 0x000000086a087220 */ /* 0x040fe20000410000 */
[C---:B------:R-:W-:Y:S01]  /*e5c0*/  FMUL.FTZ R71, R106.reuse, R71 ;  /* 0x000000476a477220 */ /* 0x040fe20000410000 */
[C---:B------:R-:W-:Y:S01]  /*e5d0*/  FMUL.FTZ R70, R106.reuse, R70 ;  /* 0x000000466a467220 */ /* 0x040fe20000410000 */
[C---:B------:R-:W-:Y:S01]  /*e5e0*/  FMUL.FTZ R73, R106.reuse, R73 ;  /* 0x000000496a497220 */ /* 0x040fe20000410000 */
[----:B------:R-:W-:Y:S01]  /*e5f0*/  FMUL.FTZ R72, R106, R72 ;  /* 0x000000486a487220 */ /* 0x000fe20000410000 */
[----:B------:R-:W3:Y:S01]  /*e600*/  MUFU.EX2 R173, R173 ;  /* 0x000000ad00ad7308 */ /* 0x000ee20000000800 */
[----:B--2---:R-:W-:Y:S01]  /*e610*/  FADD.FTZ R78, R102, R79 ;  /* 0x0000004f664e7221 */ /* 0x004fe20000010000 */
[C---:B------:R-:W-:Y:S01]  /*e620*/  FMUL.FTZ R5, R106.reuse, R5 ;  /* 0x000000056a057220 */ /* 0x040fe20000410000 */
[C---:B------:R-:W-:Y:S01]  /*e630*/  FMUL.FTZ R4, R106.reuse, R4 ;  /* 0x000000046a047220 */ /* 0x040fe20000410000 */
[C---:B------:R-:W-:Y:S01]  /*e640*/  FMUL.FTZ R11, R106.reuse, R11 ;  /* 0x0000000b6a0b7220 */ /* 0x040fe20000410000 */
[----:B------:R-:W-:Y:S01]  /*e650*/  FADD.FTZ R75, R101, R78 ;  /* 0x0000004e654b7221 */ /* 0x000fe20000010000 */
[C---:B------:R-:W-:Y:S01]  /*e660*/  FMUL.FTZ R10, R106.reuse, R10 ;  /* 0x0000000a6a0a7220 */ /* 0x040fe20000410000 */
[----:B------:R-:W-:Y:S01]  /*e670*/  FMUL.FTZ R13, R106, R13 ;  /* 0x0000000d6a0d7220 */ /* 0x000fe20000410000 */
[----:B------:R-:W2:Y:S01]  /*e680*/  MUFU.EX2 R175, R175 ;  /* 0x000000af00af7308 */ /* 0x000ea20000000800 */
[----:B------:R-:W-:Y:S01]  /*e690*/  FADD.FTZ R75, R168, R75 ;  /* 0x0000004ba84b7221 */ /* 0x000fe20000010000 */
[----:B0-----:R-:W-:Y:S01]  /*e6a0*/  FADD.FTZ R79, R171, R74 ;  /* 0x0000004aab4f7221 */ /* 0x001fe20000010000 */
[C---:B------:R-:W-:Y:S01]  /*e6b0*/  FMUL.FTZ R12, R106.reuse, R12 ;  /* 0x0000000c6a0c7220 */ /* 0x040fe20000410000 */
[----:B------:R-:W-:Y:S01]  /*e6c0*/  FMUL.FTZ R15, R106, R15 ;  /* 0x0000000f6a0f7220 */ /* 0x000fe20000410000 */
[----:B------:R-:W-:Y:S01]  /*e6d0*/  FADD.FTZ R75, R100, R75 ;  /* 0x0000004b644b7221 */ /* 0x000fe20000010000 */
[----:B-1----:R-:W-:Y:S01]  /*e6e0*/  FADD.FTZ R74, R96, R79 ;  /* 0x0000004f604a7221 */ /* 0x002fe20000010000 */
[----:B------:R-:W-:Y:S01]  /*e6f0*/  FMUL.FTZ R14, R106, R14 ;  /* 0x0000000e6a0e7220 */ /* 0x000fe20000410000 */
[----:B------:R-:W0:Y:S01]  /*e700*/  MUFU.EX2 R177, R177 ;  /* 0x000000b100b17308 */ /* 0x000e220000000800 */
[----:B------:R-:W-:Y:S01]  /*e710*/  FADD.FTZ R75, R170, R75 ;  /* 0x0000004baa4b7221 */ /* 0x000fe20000010000 */
[----:B---3--:R-:W-:Y:S01]  /*e720*/  FADD.FTZ R79, R173, R74 ;  /* 0x0000004aad4f7221 */ /* 0x008fe20000010000 */
[C---:B------:R-:W-:Y:S01]  /*e730*/  FMUL.FTZ R27, R106.reuse, R27 ;  /* 0x0000001b6a1b7220 */ /* 0x040fe20000410000 */
[----:B------:R-:W-:Y:S01]  /*e740*/  FMUL.FTZ R26, R106, R26 ;  /* 0x0000001a6a1a7220 */ /* 0x000fe20000410000 */
[----:B------:R-:W-:Y:S01]  /*e750*/  FADD.FTZ R75, R172, R75 ;  /* 0x0000004bac4b7221 */ /* 0x000fe20000010000 */
[----:B------:R-:W-:Y:S01]  /*e760*/  FADD.FTZ R74, R58, R79 ;  /* 0x0000004f3a4a7221 */ /* 0x000fe20000010000 */
[----:B------:R-:W-:Y:S01]  /*e770*/  FMUL.FTZ R39, R106, R39 ;  /* 0x000000276a277220 */ /* 0x000fe20000410000 */
[----:B------:R-:W1:Y:S01]  /*e780*/  MUFU.EX2 R94, R94 ;  /* 0x0000005e005e7308 */ /* 0x000e620000000800 */
[----:B------:R-:W-:Y:S01]  /*e790*/  FADD.FTZ R75, R88, R75 ;  /* 0x0000004b584b7221 */ /* 0x000fe20000010000 */
[----:B--2---:R-:W-:Y:S01]  /*e7a0*/  FADD.FTZ R74, R175, R74 ;  /* 0x0000004aaf4a7221 */ /* 0x004fe20000010000 */
[C---:B------:R-:W-:Y:S01]  /*e7b0*/  FMUL.FTZ R38, R106.reuse, R38 ;  /* 0x000000266a267220 */ /* 0x040fe20000410000 */
[----:B------:R-:W-:Y:S01]  /*e7c0*/  FMUL.FTZ R55, R106, R55 ;  /* 0x000000376a377220 */ /* 0x000fe20000410000 */
[----:B------:R-:W-:-:S03]  /*e7d0*/  FADD.FTZ R78, R174, R75 ;  /* 0x0000004bae4e7221 */ /* 0x000fc60000010000 */
[----:B------:R-:W2:Y:S01]  /*e7e0*/  MUFU.EX2 R179, R179 ;  /* 0x000000b300b37308 */ /* 0x000ea20000000800 */
[----:B------:R-:W-:Y:S01]  /*e7f0*/  FADD.FTZ R75, R87, R78 ;  /* 0x0000004e574b7221 */ /* 0x000fe20000010000 */
[----:B------:R-:W-:Y:S01]  /*e800*/  FADD.FTZ R74, R95, R74 ;  /* 0x0000004a5f4a7221 */ /* 0x000fe20000010000 */
[C---:B------:R-:W-:Y:S01]  /*e810*/  FMUL.FTZ R54, R106.reuse, R54 ;  /* 0x000000366a367220 */ /* 0x040fe20000410000 */
[----:B------:R-:W-:-:S04]  /*e820*/  FMUL.FTZ R47, R106, R47 ;  /* 0x0000002f6a2f7220 */ /* 0x000fc80000410000 */
[----:B------:R-:W3:Y:S01]  /*e830*/  MUFU.EX2 R93, R93 ;  /* 0x0000005d005d7308 */ /* 0x000ee20000000800 */
[----:B------:R-:W-:Y:S01]  /*e840*/  FADD.FTZ R75, R176, R75 ;  /* 0x0000004bb04b7221 */ /* 0x000fe20000010000 */
[----:B0-----:R-:W-:Y:S01]  /*e850*/  FADD.FTZ R79, R177, R74 ;  /* 0x0000004ab14f7221 */ /* 0x001fe20000010000 */
[C---:B------:R-:W-:Y:S01]  /*e860*/  FMUL.FTZ R46, R106.reuse, R46 ;  /* 0x0000002e6a2e7220 */ /* 0x040fe20000410000 */
[----:B------:R-:W-:-:S04]  /*e870*/  FMUL.FTZ R49, R106, R49 ;  /* 0x000000316a317220 */ /* 0x000fc80000410000 */
[----:B------:R-:W0:Y:S01]  /*e880*/  MUFU.EX2 R181, R181 ;  /* 0x000000b500b57308 */ /* 0x000e220000000800 */
[----:B------:R-:W-:Y:S01]  /*e890*/  FADD.FTZ R75, R86, R75 ;  /* 0x0000004b564b7221 */ /* 0x000fe20000010000 */
[----:B-1----:R-:W-:Y:S01]  /*e8a0*/  FADD.FTZ R74, R94, R79 ;  /* 0x0000004f5e4a7221 */ /* 0x002fe20000010000 */
[C---:B------:R-:W-:Y:S01]  /*e8b0*/  FMUL.FTZ R48, R106.reuse, R48 ;  /* 0x000000306a307220 */ /* 0x040fe20000410000 */
[----:B------:R-:W-:-:S04]  /*e8c0*/  FMUL.FTZ R29, R106, R29 ;  /* 0x0000001d6a1d7220 */ /* 0x000fc80000410000 */
[----:B------:R-:W1:Y:S01]  /*e8d0*/  MUFU.EX2 R92, R92 ;  /* 0x0000005c005c7308 */ /* 0x000e620000000800 */
[----:B------:R-:W-:Y:S01]  /*e8e0*/  FADD.FTZ R78, R178, R75 ;  /* 0x0000004bb24e7221 */ /* 0x000fe20000010000 */
[----:B--2---:R-:W-:Y:S01]  /*e8f0*/  FADD.FTZ R74, R179, R74 ;  /* 0x0000004ab34a7221 */ /* 0x004fe20000010000 */
[C---:B------:R-:W-:Y:S01]  /*e900*/  FMUL.FTZ R28, R106.reuse, R28 ;  /* 0x0000001c6a1c7220 */ /* 0x040fe20000410000 */
[C---:B------:R-:W-:Y:S01]  /*e910*/  FMUL.FTZ R33, R106.reuse, R33 ;  /* 0x000000216a217220 */ /* 0x040fe20000410000 */
[----:B------:R-:W-:Y:S01]  /*e920*/  FMUL.FTZ R32, R106, R32 ;  /* 0x000000206a207220 */ /* 0x000fe20000410000 */
[----:B------:R-:W2:Y:S02]  /*e930*/  LDL.64 R82, [R1+0x3e8] ;  /* 0x0003e80001527983 */ /* 0x000ea40000100a00 */
[----:B------:R-:W4:Y:S01]  /*e940*/  MUFU.EX2 R183, R183 ;  /* 0x000000b700b77308 */ /* 0x000f220000000800 */
[----:B------:R-:W-:Y:S01]  /*e950*/  FADD.FTZ R75, R85, R78 ;  /* 0x0000004e554b7221 */ /* 0x000fe20000010000 */
[----:B---3--:R-:W-:-:S06]  /*e960*/  FADD.FTZ R74, R93, R74 ;  /* 0x0000004a5d4a7221 */ /* 0x008fcc0000010000 */
[----:B------:R-:W3:Y:S01]  /*e970*/  MUFU.EX2 R89, R89 ;  /* 0x0000005900597308 */ /* 0x000ee20000000800 */
[----:B------:R-:W-:Y:S01]  /*e980*/  FADD.FTZ R75, R180, R75 ;  /* 0x0000004bb44b7221 */ /* 0x000fe20000010000 */
[----:B0-----:R-:W-:-:S03]  /*e990*/  FADD.FTZ R79, R181, R74 ;  /* 0x0000004ab54f7221 */ /* 0x001fc60000010000 */
[----:B------:R-:W-:Y:S01]  /*e9a0*/  FADD.FTZ R75, R84, R75 ;  /* 0x0000004b544b7221 */ /* 0x000fe20000010000 */
[----:B-1----:R-:W-:-:S03]  /*e9b0*/  FADD.FTZ R74, R92, R79 ;  /* 0x0000004f5c4a7221 */ /* 0x002fc60000010000 */
[----:B------:R-:W-:Y:S01]  /*e9c0*/  FADD.FTZ R78, R182, R75 ;  /* 0x0000004bb64e7221 */ /* 0x000fe20000010000 */
[----:B----4-:R-:W-:Y:S01]  /*e9d0*/  FADD.FTZ R80, R183, R74 ;  /* 0x0000004ab7507221 */ /* 0x010fe20000010000 */
[----:B------:R0:W-:Y:S02]  /*e9e0*/  STL.64 [R1+0x2d0], R60 ;  /* 0x0002d03c01007387 */ /* 0x0001e40000100a00 */
[----:B------:R-:W-:Y:S02]  /*e9f0*/  FADD.FTZ R74, R67, R78 ;  /* 0x0000004e434a7221 */ /* 0x000fe40000010000 */
[----:B------:R1:W-:Y:S01]  /*ea00*/  STL.64 [R1+0x210], R68 ;  /* 0x0002104401007387 */ /* 0x0003e20000100a00 */
[----:B---3--:R-:W-:-:S03]  /*ea10*/  FADD.FTZ R75, R89, R80 ;  /* 0x00000050594b7221 */ /* 0x008fc60000010000 */
[----:B------:R3:W-:Y:S01]  /*ea20*/  STL.64 [R1+0x280], R62 ;  /* 0x0002803e01007387 */ /* 0x0007e20000100a00 */
[C---:B0-----:R-:W-:Y:S01]  /*ea30*/  FMUL.FTZ R61, R106.reuse, R53 ;  /* 0x000000356a3d7220 */ /* 0x041fe20000410000 */
[C---:B------:R-:W-:Y:S02]  /*ea40*/  FMUL.FTZ R60, R106.reuse, R52 ;  /* 0x000000346a3c7220 */ /* 0x040fe40000410000 */
[----:B------:R0:W-:Y:S01]  /*ea50*/  STL.64 [R1+0x1e0], R74 ;  /* 0x0001e04a01007387 */ /* 0x0001e20000100a00 */
[C---:B-1----:R-:W-:Y:S01]  /*ea60*/  FMUL.FTZ R69, R106.reuse, R25 ;  /* 0x000000196a457220 */ /* 0x042fe20000410000 */
[C---:B------:R-:W-:Y:S02]  /*ea70*/  FMUL.FTZ R68, R106.reuse, R24 ;  /* 0x000000186a447220 */ /* 0x040fe40000410000 */
[----:B------:R1:W-:Y:S01]  /*ea80*/  STL.64 [R1+0x2a0], R40 ;  /* 0x0002a02801007387 */ /* 0x0003e20000100a00 */
[C---:B---3--:R-:W-:Y:S01]  /*ea90*/  FMUL.FTZ R63, R106.reuse, R31 ;  /* 0x0000001f6a3f7220 */ /* 0x048fe20000410000 */
[----:B------:R-:W-:-:S02]  /*eaa0*/  FMUL.FTZ R62, R106, R30 ;  /* 0x0000001e6a3e7220 */ /* 0x000fc40000410000 */
[----:B------:R3:W-:Y:S04]  /*eab0*/  STL.64 [R1+0x2b0], R42 ;  /* 0x0002b02a01007387 */ /* 0x0007e80000100a00 */
[----:B------:R4:W-:Y:S01]  /*eac0*/  STL.64 [R1+0x2c0], R56 ;  /* 0x0002c03801007387 */ /* 0x0009e20000100a00 */
[C---:B0-----:R-:W-:Y:S01]  /*ead0*/  FMUL.FTZ R75, R106.reuse, R77 ;  /* 0x0000004d6a4b7220 */ /* 0x041fe20000410000 */
[C---:B------:R-:W-:Y:S02]  /*eae0*/  FMUL.FTZ R74, R106.reuse, R76 ;  /* 0x0000004c6a4a7220 */ /* 0x040fe40000410000 */
[----:B------:R0:W-:Y:S01]  /*eaf0*/  STL.64 [R1+0x330], R60 ;  /* 0x0003303c01007387 */ /* 0x0001e20000100a00 */
[C---:B-1----:R-:W-:Y:S01]  /*eb00*/  FMUL.FTZ R41, R106.reuse, R35 ;  /* 0x000000236a297220 */ /* 0x042fe20000410000 */
[C---:B------:R-:W-:Y:S01]  /*eb10*/  FMUL.FTZ R40, R106.reuse, R34 ;  /* 0x000000226a287220 */ /* 0x040fe20000410000 */
[C---:B---3--:R-:W-:Y:S01]  /*eb20*/  FMUL.FTZ R43, R106.reuse, R37 ;  /* 0x000000256a2b7220 */ /* 0x048fe20000410000 */
[C---:B------:R-:W-:Y:S01]  /*eb30*/  FMUL.FTZ R42, R106.reuse, R36 ;  /* 0x000000246a2a7220 */ /* 0x040fe20000410000 */
[----:B------:R-:W-:Y:S01]  /*eb40*/  STL.64 [R1+0x3f8], R6 ;  /* 0x0003f80601007387 */ /* 0x000fe20000100a00 */
[C---:B----4-:R-:W-:Y:S01]  /*eb50*/  FMUL.FTZ R57, R106.reuse, R51 ;  /* 0x000000336a397220 */ /* 0x050fe20000410000 */
[----:B------:R-:W-:-:S02]  /*eb60*/  FMUL.FTZ R56, R106, R50 ;  /* 0x000000326a387220 */ /* 0x000fc40000410000 */
[----:B------:R1:W-:Y:S01]  /*eb70*/  STL.64 [R1+0x200], R8 ;  /* 0x0002000801007387 */ /* 0x0003e20000100a00 */
[C---:B0-----:R-:W-:Y:S01]  /*eb80*/  FMUL.FTZ R61, R106.reuse, R45 ;  /* 0x0000002d6a3d7220 */ /* 0x041fe20000410000 */
[C---:B------:R-:W-:Y:S02]  /*eb90*/  FMUL.FTZ R60, R106.reuse, R44 ;  /* 0x0000002c6a3c7220 */ /* 0x040fe40000410000 */
        /* <DEDUP_REMOVED lines=20> */
[----:B-1----:R-:W2:Y:S04]  /*ece0*/  LDL.64 R8, [R1+0x3d0] ;  /* 0x0003d00001087983 */ /* 0x002ea80000100a00 */
[----:B------:R-:W2:Y:S04]  /*ecf0*/  LDL.64 R6, [R1+0x3e0] ;  /* 0x0003e00001067983 */ /* 0x000ea80000100a00 */
[----:B0-----:R-:W2:Y:S04]  /*ed00*/  LDL.64 R4, [R1+0x208] ;  /* 0x0002080001047983 */ /* 0x001ea80000100a00 */
[----:B---3--:R-:W3:Y:S04]  /*ed10*/  LDL.64 R10, [R1+0x218] ;  /* 0x00021800010a7983 */ /* 0x008ee80000100a00 */
[----:B----4-:R-:W4:Y:S04]  /*ed20*/  LDL.64 R12, [R1+0x228] ;  /* 0x00022800010c7983 */ /* 0x010f280000100a00 */
        /* <DEDUP_REMOVED lines=35> */
[----:B------:R-:W-:Y:S01]  /*ef60*/  FMUL.FTZ R82, R105, R82 ;  /* 0x0000005269527220 */ /* 0x000fe20000410000 */
[----:B------:R-:W-:Y:S01]  /*ef70*/  LOP3.LUT R107, R107, 0x1, RZ, 0xfc, !PT ;  /* 0x000000016b6b7812 */ /* 0x000fe200078efcff */
[----:B------:R0:W-:Y:S04]  /*ef80*/  STL [R1+0x1d4], R99 ;  /* 0x0001d46301007387 */ /* 0x0001e80000100800 */
        /* <DEDUP_REMOVED lines=30> */
[----:B------:R-:W-:Y:S01]  /*f170*/  FMUL.FTZ R6, R106, R6 ;  /* 0x000000066a067220 */ /* 0x000fe20000410000 */
        /* <DEDUP_REMOVED lines=92> */
[----:B------:R-:W-:Y:S05]  /*f740*/  @!P1 BRA `(.L_x_12111) ;  /* 0x0000000000049947 */ /* 0x000fea0003800000 */
[----:B------:R-:W-:Y:S01]  /*f750*/  BPT.TRAP 0x1 ;  /* 0x000000040000795c */ /* 0x000fe20000300000 */
.L_x_12111:
[----:B------:R-:W-:Y:S05]  /*f760*/  BSYNC B0 ;  /* 0x0000000000007941 */ /* 0x000fea0003800000 */
.L_x_12110:
        /* <DEDUP_REMOVED lines=8> */
.L_x_12113:
[----:B------:R-:W-:Y:S05]  /*f7f0*/  BSYNC B0 ;  /* 0x0000000000007941 */ /* 0x000fea0003800000 */
.L_x_12112:
[----:B------:R-:W-:Y:S04]  /*f800*/  BSSY B0, `(.L_x_12114) ;  /* 0x0000004000007945 */ /* 0x000fe80003800000 */
[----:B-1----:R-:W-:Y:S05]  /*f810*/  @P0 BRA `(.L_x_12115) ;  /* 0x0000000000080947 */ /* 0x002fea0003800000 */
[----:B------:R-:W1:Y:S02]  /*f820*/  SYNCS.PHASECHK.TRANS64.TRYWAIT P0, [R20+URZ], R21 ;  /* 0x00000015140075a7 */ /* 0x000e64000800017f */
[----:B-1----:R-:W-:Y:S05]  /*f830*/  @!P0 BRA `(.L_x_12116) ;  /* 0x0000020000808947 */ /* 0x002fea0003800000 */
.L_x_12115:
[----:B------:R-:W-:Y:S05]  /*f840*/  BSYNC B0 ;  /* 0x0000000000007941 */ /* 0x000fea0003800000 */
.L_x_12114:
        /* <DEDUP_REMOVED lines=133> */
[----:B------:R-:W-:Y:S02]  /*100a0*/  IMAD.U32 R5, RZ, RZ, UR45 ;  /* 0x0000002dff057e24 */ /* 0x000fe4000f8e00ff */
[----:B0-----:R-:W-:-:S06]  /*100b0*/  IMAD.U32 R4, RZ, RZ, UR44 ;  /* 0x0000002cff047e24 */ /* 0x001fcc000f8e00ff */
        /* <DEDUP_REMOVED lines=666> */
.L_x_12118:
[----:B------:R-:W-:Y:S05]  /*12a60*/  BSYNC B0 ;  /* 0x0000000000007941 */ /* 0x000fea0003800000 */
.L_x_12117:
        /* <DEDUP_REMOVED lines=11> */
.L_x_12090:
[----:B0-----:R-:W0:Y:S01]  /*12b20*/  LDC R2, c[0x0][0x448] ;  /* 0x00011200ff027b82 */ /* 0x001e220000000800 */
[----:B------:R-:W-:Y:S01]  /*12b30*/  VIADD R3, R4, 0x7f ;  /* 0x0000007f04037836 */ /* 0x000fe20000000000 */
[----:B------:R-:W-:-:S06]  /*12b40*/  ULDC UR4, c[0x0][0x9dc] ;  /* 0x0002770000047ab9 */ /* 0x000fcc0000000800 */
[----:B------:R-:W1:Y:S01]  /*12b50*/  LDC R6, c[0x0][0x9e4] ;  /* 0x00027900ff067b82 */ /* 0x000e620000000800 */
[----:B0-----:R-:W-:-:S13]  /*12b60*/  ISETP.NE.AND P0, PT, R2, 0x1, PT ;  /* 0x000000010200780c */ /* 0x001fda0003f05270 */
[----:B------:R-:W0:Y:S08]  /*12b70*/  @P0 LDC R2, c[0x0][0x44c] ;  /* 0x00011300ff020b82 */ /* 0x000e300000000800 */
[----:B------:R-:W2:Y:S01]  /*12b80*/  @P0 LDC R5, c[0x0][0x450] ;  /* 0x00011400ff050b82 */ /* 0x000ea20000000800 */
[----:B0-----:R-:W-:-:S05]  /*12b90*/  @P0 IMAD.HI.U32 R2, R3, R2, RZ ;  /* 0x0000000203020227 */ /* 0x001fca00078e00ff */
[----:B--2---:R-:W-:Y:S02]  /*12ba0*/  @P0 SHF.R.U32.HI R3, RZ, R5, R2 ;  /* 0x00000005ff030219 */ /* 0x004fe40000011602 */
[----:B-1----:R-:W-:-:S03]  /*12bb0*/  ISETP.GE.AND P0, PT, R6, 0x1, PT ;  /* 0x000000010600780c */ /* 0x002fc60003f06270 */
[----:B------:R-:W-:-:S04]  /*12bc0*/  IMAD.IADD R3, R210, 0x1, R3 ;  /* 0x00000001d2037824 */ /* 0x000fc800078e0203 */
[----:B------:R-:W-:-:S06]  /*12bd0*/  VIADD R2, R3, -UR4 ;  /* 0x8000000403027c36 */ /* 0x000fcc0008000000 */
[----:B------:R-:W-:Y:S05]  /*12be0*/  @!P0 BRA `(.L_x_12120) ;  /* 0x0000000000448947 */ /* 0x000fea0003800000 */
        /* <DEDUP_REMOVED lines=10> */
.L_x_12122:
[----:B------:R-:W-:-:S13]  /*12c90*/  ISETP.NE.AND P0, PT, R6, 0x1, PT ;  /* 0x000000010600780c */ /* 0x000fda0003f05270 */
[----:B------:R-:W0:Y:S02]  /*12ca0*/  @P0 LDC.64 R4, c[0x0][0x9e8] ;  /* 0x00027a00ff040b82 */ /* 0x000e240000000a00 */
[----:B0-----:R-:W-:-:S05]  /*12cb0*/  @P0 IMAD.HI.U32 R4, R3, R4, RZ ;  /* 0x0000000403040227 */ /* 0x001fca00078e00ff */
[----:B------:R-:W-:-:S07]  /*12cc0*/  @P0 SHF.R.U32.HI R3, RZ, R5, R4 ;  /* 0x00000005ff030219 */ /* 0x000fce0000011604 */
.L_x_12123:
[----:B------:R-:W-:Y:S05]  /*12cd0*/  BSYNC B0 ;  /* 0x0000000000007941 */ /* 0x000fea0003800000 */
.L_x_12121:
[----:B------:R-:W-:-:S05]  /*12ce0*/  IMAD R3, R3, R6, RZ ;  /* 0x0000000603037224 */ /* 0x000fca00078e02ff */
[----:B------:R-:W-:-:S07]  /*12cf0*/  VIMNMX R2, R2, R3, !PT ;  /* 0x0000000302027248 */ /* 0x000fce0007fe0100 */
.L_x_12120:
[----:B------:R-:W-:-:S04]  /*12d00*/  VIADD R2, R2, 0x5f ;  /* 0x0000005f02027836 */ /* 0x000fc80000000000 */
[----:B------:R-:W-:-:S05]  /*12d10*/  IMAD.HI R2, R2, 0x2aaaaaab, RZ ;  /* 0x2aaaaaab02027827 */ /* 0x000fca00078e02ff */
[----:B------:R-:W-:-:S04]  /*12d20*/  SHF.R.U32.HI R3, RZ, 0x1f, R2 ;  /* 0x0000001fff037819 */ /* 0x000fc80000011602 */
[----:B------:R-:W-:-:S04]  /*12d30*/  LEA.HI.SX32 R3, R2, R3, 0x1c ;  /* 0x0000000302037211 */ /* 0x000fc800078fe2ff */
[----:B------:R-:W-:-:S04]  /*12d40*/  VIMNMX R2, R198, R3, !PT ;  /* 0x00000003c6027248 */ /* 0x000fc80007fe0100 */
[----:B------:R-:W-:-:S13]  /*12d50*/  ISETP.GE.AND P0, PT, R0, R2, PT ;  /* 0x000000020000720c */ /* 0x000fda0003f06270 */
[----:B------:R-:W-:Y:S05]  /*12d60*/  @!P0 BRA `(.L_x_12124) ;  /* 0x0000006000448947 */ /* 0x000fea0003800000 */
.L_x_12143:
[----:B------:R-:W2:Y:S04]  /*12d70*/  LDL R6, [R1+0x1c0] ;  /* 0x0001c00001067983 */ /* 0x000ea80000100800 */
[----:B------:R-:W3:Y:S01]  /*12d80*/  LDL R4, [R1+0x1c8] ;  /* 0x0001c80001047983 */ /* 0x000ee20000100800 */
[----:B--2---:R-:W-:-:S05]  /*12d90*/  VIADD R6, R6, 0x1 ;  /* 0x0000000106067836 */ /* 0x004fca0000000000 */
[----:B------:R-:W-:-:S13]  /*12da0*/  ISETP.NE.AND P0, PT, R6, 0x2, PT ;  /* 0x000000020600780c */ /* 0x000fda0003f05270 */
[----:B0-----:R0:W5:Y:S04]  /*12db0*/  @P0 LDL R8, [R1+0x1c4] ;  /* 0x0001c40001080983 */ /* 0x0011680000100800 */
        /* <DEDUP_REMOVED lines=17> */
.L_x_12126:
[----:B------:R-:W-:Y:S05]  /*12ed0*/  BSYNC B0 ;  /* 0x0000000000007941 */ /* 0x000fea0003800000 */
.L_x_12125:
        /* <DEDUP_REMOVED lines=16> */
.L_x_12128:
[----:B------:R-:W-:Y:S05]  /*12fe0*/  BSYNC B0 ;  /* 0x0000000000007941 */ /* 0x000fea0003800000 */
.L_x_12127:
        /* <DEDUP_REMOVED lines=10> */
.L_x_12130:
[----:B------:R-:W-:Y:S05]  /*13090*/  BSYNC B0 ;  /* 0x0000000000007941 */ /* 0x000fea0003800000 */
.L_x_12129:
[----:B------:R-:W1:Y:S01]  /*130a0*/  S2R R4, SR_TID.X ;  /* 0x0000000000047919 */ /* 0x000e620000002100 */
[----:B0-----:R-:W2:Y:S01]  /*130b0*/  LDL R3, [R1+0x1c0] ;  /* 0x0001c00001037983 */ /* 0x001ea20000100800 */
[----:B-1----:R-:W-:-:S03]  /*130c0*/  SHF.R.U32.HI R7, RZ, 0x7, R4 ;  /* 0x00000007ff077819 */ /* 0x002fc60000011604 */
[----:B------:R-:W2:Y:S01]  /*130d0*/  LDL.64 R4, [R1+0x78] ;  /* 0x0000780001047983 */ /* 0x000ea20000100a00 */
[----:B------:R-:W-:Y:S05]  /*130e0*/  WARPSYNC.ALL ;  /* 0x0000000000007948 */ /* 0x000fea0003800000 */
[----:B------:R-:W-:Y:S01]  /*130f0*/  IADD3 R14, -R7, 0xb, RZ ;  /* 0x0000000b070e7810 */ /* 0x000fe20007ffe1ff */
[----:B------:R-:W3:Y:S04]  /*13100*/  LDL.64 R12, [R1+0x70] ;  /* 0x00007000010c7983 */ /* 0x000ee80000100a00 */
[----:B------:R-:W4:Y:S04]  /*13110*/  LDL.64 R6, [R1+0x70] ;  /* 0x0000700001067983 */ /* 0x000f280000100a00 */
[----:B------:R-:W4:Y:S01]  /*13120*/  LDL.64 R8, [R1+0x70] ;  /* 0x0000700001087983 */ /* 0x000f220000100a00 */
[----:B--2---:R-:W-:-:S03]  /*13130*/  IMAD R4, R3, 0x300, R4 ;  /* 0x0000030003047824 */ /* 0x004fc600078e0204 */
[----:B-----5:R-:W2:Y:S01]  /*13140*/  LDL.64 R10, [R1+0x70] ;  /* 0x00007000010a7983 */ /* 0x020ea20000100a00 */
[----:B------:R-:W-:Y:S01]  /*13150*/  R2UR UR7, R5 ;  /* 0x00000000050772ca */ /* 0x000fe200000e0000 */
[----:B------:R-:W-:Y:S01]  /*13160*/  WARPGROUP.ARRIVE ;  /* 0x00000000000079c5 */ /* 0x000fe20000000000 */
[----:B------:R-:W-:Y:S01]  /*13170*/  R2UR UR6, R4 ;  /* 0x00000000040672ca */ /* 0x000fe200000e0000 */
[----:B------:R-:W-:Y:S01]  /*13180*/  IMAD.MOV.U32 R3, RZ, RZ, 0x1 ;  /* 0x00000001ff037424 */ /* 0x000fe200078e00ff */
[----:B------:R0:W-:Y:S04]  /*13190*/  STL [R1+0x60], RZ ;  /* 0x000060ff01007387 */ /* 0x0001e80000100800 */
[----:B------:R0:W-:Y:S04]  /*131a0*/  STL [R1+0x60], R3 ;  /* 0x0000600301007387 */ /* 0x0001e80000100800 */
[----:B------:R0:W-:Y:S04]  /*131b0*/  STL [R1+0x60], R3 ;  /* 0x0000600301007387 */ /* 0x0001e80000100800 */
[----:B------:R0:W-:Y:S04]  /*131c0*/  STL [R1+0x60], R3 ;  /* 0x0000600301007387 */ /* 0x0001e80000100800 */
[----:B------:R0:W-:Y:S01]  /*131d0*/  STL [R1+0x60], R3 ;  /* 0x0000600301007387 */ /* 0x0001e20000100800 */
[----:B---3--:R-:W-:Y:S01]  /*131e0*/  R2UR UR4, R12 ;  /* 0x000000000c0472ca */ /* 0x008fe200000e0000 */
[----:B------:R-:W-:Y:S01]  /*131f0*/  VIADD R12, R4, 0x2 ;  /* 0x00000002040c7836 */ /* 0x000fe20000000000 */
[----:B------:R-:W-:Y:S01]  /*13200*/  R2UR UR5, R13 ;  /* 0x000000000d0572ca */ /* 0x000fe200000e0000 */
[----:B------:R-:W-:-:S02]  /*13210*/  IMAD.MOV.U32 R13, RZ, RZ, R5 ;  /* 0x000000ffff0d7224 */ /* 0x000fc400078e0005 */
[----:B----4-:R-:W-:Y:S02]  /*13220*/  VIADD R6, R6, 0x2 ;  /* 0x0000000206067836 */ /* 0x010fe40000000000 */
[----:B------:R-:W-:Y:S02]  /*13230*/  VIADD R8, R8, 0x4 ;  /* 0x0000000408087836 */ /* 0x000fe40000000000 */
[----:B--2---:R-:W-:-:S06]  /*13240*/  VIADD R10, R10, 0x6 ;  /* 0x000000060a0a7836 */ /* 0x004fcc0000000000 */
        /* <DEDUP_REMOVED lines=16> */
[----:B------:R-:W-:Y:S02]  /*13350*/  WARPGROUP.DEPBAR.LE gsb0, 0x0 ;  /* 0x00008000000079c5 */ /* 0x000fe40000010000 */
[----:B------:R-:W-:-:S09]  /*13360*/  WARPGROUP.ARRIVE ;  /* 0x00000000000079c5 */ /* 0x000fd20000000000 */
        /* <DEDUP_REMOVED lines=18> */
.L_x_12133:
[----:B------:R-:W-:Y:S05]  /*13490*/  BSYNC B0 ;  /* 0x0000000000007941 */ /* 0x000fea0003800000 */
.L_x_12132:
        /* <DEDUP_REMOVED lines=10> */
[----:B------:R-:W0:Y:S04]  /*13540*/  LDL.64 R4, [R1+0x140] ;  /* 0x0001400001047983 */ /* 0x000e280000100a00 */
[----:B------:R-:W2:Y:S04]  /*13550*/  LDL R116, [R1+0x1f0] ;  /* 0x0001f00001747983 */ /* 0x000ea80000100800 */
[----:B------:R-:W3:Y:S04]  /*13560*/  LDL.64 R80, [R1+0x1e0] ;  /* 0x0001e00001507983 */ /* 0x000ee80000100a00 */
[----:B------:R-:W4:Y:S04]  /*13570*/  LDL.64 R82, [R1+0x3f0] ;  /* 0x0003f00001527983 */ /* 0x000f280000100a00 */
[----:B0-----:R-:W2:Y:S04]  /*13580*/  LD.E R9, desc[UR42][R4.64] ;  /* 0x0000002a04097980 */ /* 0x001ea8000c101900 */
[----:B------:R-:W3:Y:S01]  /*13590*/  LDL.64 R4, [R1+0x1d0] ;  /* 0x0001d00001047983 */ /* 0x000ee20000100a00 */
[-C--:B--2---:R-:W-:Y:S01]  /*135a0*/  FMUL.FTZ R10, R24, R9.reuse ;  /* 0x00000009180a7220 */ /* 0x084fe20000410000 */
        /* <DEDUP_REMOVED lines=22> */
[----:B---3--:R-:W-:Y:S01]  /*13710*/  FMNMX.FTZ R11, R10, R4, !PT ;  /* 0x000000040a0b7209 */ /* 0x008fe20007810000 */
[-C--:B------:R-:W-:Y:S01]  /*13720*/  FMUL.FTZ R20, R30, R9.reuse ;  /* 0x000000091e147220 */ /* 0x080fe20000410000 */
[-C--:B------:R-:W-:Y:S01]  /*13730*/  FMUL.FTZ R96, R46, R9.reuse ;  /* 0x000000092e607220 */ /* 0x080fe20000410000 */
[-C--:B------:R-:W-:Y:S01]  /*13740*/  FMUL.FTZ R46, R56, R9.reuse ;  /* 0x00000009382e7220 */ /* 0x080fe20000410000 */
[-C--:B------:R-:W-:Y:S01]  /*13750*/  FMUL.FTZ R14, R31, R9.reuse ;  /* 0x000000091f0e7220 */ /* 0x080fe20000410000 */
[-C--:B------:R-:W-:Y:S01]  /*13760*/  FMUL.FTZ R176, R57, R9.reuse ;  /* 0x0000000939b07220 */ /* 0x080fe20000410000 */
[----:B------:R-:W-:Y:S01]  /*13770*/  FMUL.FTZ R7, R34, R9 ;  /* 0x0000000922077220 */ /* 0x000fe20000410000 */
        /* <DEDUP_REMOVED lines=29> */
[----:B------:R-:W-:Y:S01]  /*13950*/  FMUL.FTZ R115, R71, R9 ;  /* 0x0000000947737220 */ /* 0x000fe20000410000 */
[----:B------:R-:W3:Y:S02]  /*13960*/  LDL.64 R60, [R1+0x300] ;  /* 0x00030000013c7983 */ /* 0x000ee40000100a00 */
[----:B------:R-:W0:Y:S01]  /*13970*/  MUFU.TANH R78, R78 ;  /* 0x0000004e004e7308 */ /* 0x000e220000002400 */
[----:B-1----:R-:W-:Y:S01]  /*13980*/  FMNMX.FTZ R11, R76, R11, !PT ;  /* 0x0000000b4c0b7209 */ /* 0x002fe20007810000 */
[----:B------:R-:W4:Y:S04]  /*13990*/  LDL.64 R70, [R1+0x230] ;  /* 0x0002300001467983 */ /* 0x000f280000100a00 */
[----:B------:R-:W3:Y:S02]  /*139a0*/  LDL.64 R62, [R1+0x310] ;  /* 0x00031000013e7983 */ /* 0x000ee40000100a00 */
[----:B------:R-:W1:Y:S01]  /*139b0*/  MUFU.TANH R38, R38 ;  /* 0x0000002600267308 */ /* 0x000e620000002400 */
[----:B--2---:R-:W-:Y:S01]  /*139c0*/  FMNMX.FTZ R11, R36, R11, !PT ;  /* 0x0000000b240b7209 */ /* 0x004fe20007810000 */
[----:B------:R-:W2:Y:S04]  /*139d0*/  LDL.64 R56, [R1+0x320] ;  /* 0x0003200001387983 */ /* 0x000ea80000100a00 */
[----:B------:R-:W2:Y:S02]  /*139e0*/  LDL.64 R54, [R1+0x330] ;  /* 0x0003300001367983 */ /* 0x000ea40000100a00 */
[----:B------:R-:W1:Y:S01]  /*139f0*/  MUFU.TANH R40, R40 ;  /* 0x0000002800287308 */ /* 0x000e620000002400 */
[----:B0-----:R-:W-:Y:S01]  /*13a00*/  FMNMX.FTZ R11, R78, R11, !PT ;  /* 0x0000000b4e0b7209 */ /* 0x001fe20007810000 */
[----:B------:R-:W2:Y:S06]  /*13a10*/  LDL.64 R58, [R1+0x340] ;  /* 0x00034000013a7983 */ /* 0x000eac0000100a00 */
        /* <DEDUP_REMOVED lines=51> */
[----:B------:R-:W-:-:S05]  /*13d50*/  FMNMX.FTZ R8, R28, R13, !PT ;  /* 0x0000000d1c087209 */ /* 0x000fca0007810000 */
[----:B------:R-:W1:Y:S02]  /*13d60*/  SHFL.BFLY PT, R13, R8, 0x2, 0x1f ;  /* 0x0c401f00080d7f89 */ /* 0x000e6400000e0000 */
[----:B------:R-:W1:Y:S01]  /*13d70*/  MUFU.TANH R98, R98 ;  /* 0x0000006200627308 */ /* 0x000e620000002400 */
[----:B0-----:R-:W-:-:S07]  /*13d80*/  FMNMX.FTZ R26, R96, R11, !PT ;  /* 0x0000000b601a7209 */ /* 0x001fce0007810000 */
[----:B------:R-:W0:Y:S01]  /*13d90*/  MUFU.TANH R106, R106 ;  /* 0x0000006a006a7308 */ /* 0x000e220000002400 */
[----:B-1----:R-:W-:-:S07]  /*13da0*/  FMNMX.FTZ R11, R97, R26, !PT ;  /* 0x0000001a610b7209 */ /* 0x002fce0007810000 */
[----:B------:R-:W1:Y:S01]  /*13db0*/  MUFU.TANH R107, R107 ;  /* 0x0000006b006b7308 */ /* 0x000e620000002400 */
[----:B------:R-:W-:Y:S02]  /*13dc0*/  FMNMX.FTZ R11, R98, R11, !PT ;  /* 0x0000000b620b7209 */ /* 0x000fe40007810000 */
[----:B------:R-:W-:-:S05]  /*13dd0*/  FMNMX.FTZ R13, R8, R13, !PT ;  /* 0x0000000d080d7209 */ /* 0x000fca0007810000 */
[----:B------:R-:W1:Y:S01]  /*13de0*/  MUFU.TANH R108, R108 ;  /* 0x0000006c006c7308 */ /* 0x000e620000002400 */
[----:B0-----:R-:W-:Y:S01]  /*13df0*/  FMNMX.FTZ R26, R106, R11, !PT ;  /* 0x0000000b6a1a7209 */ /* 0x001fe20007810000 */
[----:B------:R-:W0:Y:S06]  /*13e00*/  SHFL.BFLY PT, R50, R13, 0x1, 0x1f ;  /* 0x0c201f000d327f89 */ /* 0x000e2c00000e0000 */
[----:B------:R-:W0:Y:S01]  /*13e10*/  MUFU.TANH R109, R109 ;  /* 0x0000006d006d7308 */ /* 0x000e220000002400 */
[----:B-1----:R-:W-:-:S07]  /*13e20*/  FMNMX.FTZ R11, R107, R26, !PT ;  /* 0x0000001a6b0b7209 */ /* 0x002fce0007810000 */
[----:B------:R-:W1:Y:S01]  /*13e30*/  MUFU.TANH R110, R110 ;  /* 0x0000006e006e7308 */ /* 0x000e620000002400 */
[----:B------:R-:W-:-:S07]  /*13e40*/  FMNMX.FTZ R26, R108, R11, !PT ;  /* 0x0000000b6c1a7209 */ /* 0x000fce0007810000 */
[----:B------:R-:W4:Y:S01]  /*13e50*/  MUFU.TANH R111, R111 ;  /* 0x0000006f006f7308 */ /* 0x000f220000002400 */
[----:B0-----:R-:W-:-:S07]  /*13e60*/  FMNMX.FTZ R11, R109, R26, !PT ;  /* 0x0000001a6d0b7209 */ /* 0x001fce0007810000 */
[----:B------:R-:W0:Y:S01]  /*13e70*/  MUFU.TANH R112, R112 ;  /* 0x0000007000707308 */ /* 0x000e220000002400 */
[----:B-1----:R-:W-:-:S07]  /*13e80*/  FMNMX.FTZ R26, R110, R11, !PT ;  /* 0x0000000b6e1a7209 */ /* 0x002fce0007810000 */
[----:B------:R-:W1:Y:S01]  /*13e90*/  MUFU.TANH R66, R66 ;  /* 0x0000004200427308 */ /* 0x000e620000002400 */
[----:B----4-:R-:W-:-:S07]  /*13ea0*/  FMNMX.FTZ R9, R111, R26, !PT ;  /* 0x0000001a6f097209 */ /* 0x010fce0007810000 */
[----:B------:R-:W4:Y:S01]  /*13eb0*/  MUFU.TANH R113, R113 ;  /* 0x0000007100717308 */ /* 0x000f220000002400 */
[----:B0-----:R-:W-:-:S07]  /*13ec0*/  FMNMX.FTZ R9, R112, R9, !PT ;  /* 0x0000000970097209 */ /* 0x001fce0007810000 */
[----:B------:R-:W0:Y:S01]  /*13ed0*/  MUFU.TANH R114, R114 ;  /* 0x0000007200727308 */ /* 0x000e220000002400 */
[----:B-1----:R-:W-:-:S07]  /*13ee0*/  FMNMX.FTZ R26, R66, R9, !PT ;  /* 0x00000009421a7209 */ /* 0x002fce0007810000 */
[----:B------:R-:W1:Y:S01]  /*13ef0*/  MUFU.TANH R115, R115 ;  /* 0x0000007300737308 */ /* 0x000e620000002400 */
[----:B----4-:R-:W-:-:S04]  /*13f00*/  FMNMX.FTZ R9, R113, R26, !PT ;  /* 0x0000001a71097209 */ /* 0x010fc80007810000 */
[----:B0-----:R-:W-:-:S04]  /*13f10*/  FMNMX.FTZ R26, R114, R9, !PT ;  /* 0x00000009721a7209 */ /* 0x001fc80007810000 */
[----:B-1----:R-:W-:Y:S02]  /*13f20*/  FMNMX.FTZ R9, R115, R26, !PT ;  /* 0x0000001a73097209 */ /* 0x002fe40007810000 */
[----:B------:R-:W-:Y:S02]  /*13f30*/  FMNMX.FTZ R26, R13, R50, !PT ;  /* 0x000000320d1a7209 */ /* 0x000fe40007810000 */
[----:B------:R-:W4:Y:S04]  /*13f40*/  LDL.64 R50, [R1+0x220] ;  /* 0x0002200001327983 */ /* 0x000f280000100a00 */
[----:B------:R0:W-:Y:S04]  /*13f50*/  STL.64 [R1+0x1d0], R8 ;  /* 0x0001d00801007387 */ /* 0x0001e80000100a00 */
[----:B------:R1:W-:Y:S04]  /*13f60*/  STL [R1+0x1d0], R26 ;  /* 0x0001d01a01007387 */ /* 0x0003e80000100800 */
[----:B------:R-:W3:Y:S04]  /*13f70*/  LDL R21, [R1+0x1d0] ;  /* 0x0001d00001157983 */ /* 0x000ee80000100800 */
[----:B------:R-:W2:Y:S04]  /*13f80*/  LDL R25, [R1+0x1d4] ;  /* 0x0001d40001197983 */ /* 0x000ea80000100800 */
[----:B0-----:R-:W4:Y:S04]  /*13f90*/  LDL.64 R8, [R1+0x3f8] ;  /* 0x0003f80001087983 */ /* 0x001f280000100a00 */
[----:B-1----:R-:W4:Y:S01]  /*13fa0*/  LDL.64 R26, [R1+0x280] ;  /* 0x00028000011a7983 */ /* 0x002f220000100a00 */
[----:B---3--:R-:W-:-:S03]  /*13fb0*/  FADD.FTZ R11, R4, -R21 ;  /* 0x80000015040b7221 */ /* 0x008fc60000010000 */
[----:B--2---:R-:W0:Y:S02]  /*13fc0*/  SHFL.BFLY PT, R4, R25, 0x2, 0x1f ;  /* 0x0c401f0019047f89 */ /* 0x004e2400000e0000 */
[----:B0-----:R-:W-:-:S05]  /*13fd0*/  FMNMX.FTZ R4, R4, R25, !PT ;  /* 0x0000001904047209 */ /* 0x001fca0007810000 */
[----:B------:R-:W0:Y:S01]  /*13fe0*/  SHFL.BFLY PT, R25, R4, 0x1, 0x1f ;  /* 0x0c201f0004197f89 */ /* 0x000e2200000e0000 */
[----:B------:R-:W-:Y:S01]  /*13ff0*/  FMUL.FTZ R11, R11, R116 ;  /* 0x000000740b0b7220 */ /* 0x000fe20000410000 */
[----:B------:R-:W-:-:S03]  /*14000*/  FMUL.FTZ R21, R116, R21 ;  /* 0x0000001574157220 */ /* 0x000fc60000410000 */
[----:B------:R1:W-:Y:S01]  /*14010*/  MUFU.EX2 R86, R11 ;  /* 0x0000000b00567308 */ /* 0x0003e20000000800 */
[-CC-:B------:R-:W-:Y:S01]  /*14020*/  FFMA.FTZ R156, R10, R116.reuse, -R21.reuse ;  /* 0x000000740a9c7223 */ /* 0x180fe20000010815 */
[-CC-:B------:R-:W-:Y:S01]  /*14030*/  FFMA.FTZ R91, R12, R116.reuse, -R21.reuse ;  /* 0x000000740c5b7223 */ /* 0x180fe20000010815 */
[-CC-:B------:R-:W-:Y:S01]  /*14040*/  FFMA.FTZ R158, R24, R116.reuse, -R21.reuse ;  /* 0x00000074189e7223 */ /* 0x180fe20000010815 */
[-CC-:B------:R-:W-:Y:S01]  /*14050*/  FFMA.FTZ R105, R72, R116.reuse, -R21.reuse ;  /* 0x0000007448697223 */ /* 0x180fe20000010815 */
[-CC-:B------:R-:W-:Y:S01]  /*14060*/  FFMA.FTZ R104, R74, R116.reuse, -R21.reuse ;  /* 0x000000744a687223 */ /* 0x180fe20000010815 */
[----:B0-----:R-:W-:Y:S01]  /*14070*/  FMNMX.FTZ R92, R4, R25, !PT ;  /* 0x00000019045c7209 */ /* 0x001fe20007810000 */
[-CC-:B------:R-:W-:Y:S01]  /*14080*/  FFMA.FTZ R164, R76, R116.reuse, -R21.reuse ;  /* 0x000000744ca47223 */ /* 0x180fe20000010815 */
[-CC-:B------:R-:W-:Y:S01]  /*14090*/  FFMA.FTZ R166, R36, R116.reuse, -R21.reuse ;  /* 0x0000007424a67223 */ /* 0x180fe20000010815 */
[-CC-:B------:R-:W-:Y:S01]  /*140a0*/  FFMA.FTZ R103, R78, R116.reuse, -R21.reuse ;  /* 0x000000744e677223 */ /* 0x180fe20000010815 */
[-CC-:B------:R-:W-:Y:S01]  /*140b0*/  FFMA.FTZ R102, R38, R116.reuse, -R21.reuse ;  /* 0x0000007426667223 */ /* 0x180fe20000010815 */
[----:B------:R-:W-:Y:S01]  /*140c0*/  FADD.FTZ R5, R5, -R92 ;  /* 0x8000005c05057221 */ /* 0x000fe20000010000 */
[-CC-:B------:R-:W-:Y:S01]  /*140d0*/  FFMA.FTZ R168, R40, R116.reuse, -R21.reuse ;  /* 0x0000007428a87223 */ /* 0x180fe20000010815 */
[-CC-:B------:R-:W-:Y:S01]  /*140e0*/  FFMA.FTZ R100, R44, R116.reuse, -R21.reuse ;  /* 0x000000742c647223 */ /* 0x180fe20000010815 */
[-CC-:B------:R-:W-:Y:S01]  /*140f0*/  FFMA.FTZ R170, R170, R116.reuse, -R21.reuse ;  /* 0x00000074aaaa7223 */ /* 0x180fe20000010815 */
[----:B------:R-:W-:Y:S01]  /*14100*/  FMUL.FTZ R93, R116, R5 ;  /* 0x00000005745d7220 */ /* 0x000fe20000410000 */
        /* <DEDUP_REMOVED lines=16> */
[----:B-1----:R-:W2:Y:S04]  /*14210*/  LDL.64 R10, [R1+0x200] ;  /* 0x00020000010a7983 */ /* 0x002ea80000100a00 */
        /* <DEDUP_REMOVED lines=18> */
[----:B------:R-:W3:Y:S01]  /*14340*/  LDL.64 R20, [R1+0x3b0] ;  /* 0x0003b00001147983 */ /* 0x000ee20000100a00 */
        /* <DEDUP_REMOVED lines=21> */
[----:B------:R-:W3:Y:S04]  /*144a0*/  LDL.64 R84, [R1+0x3c0] ;  /* 0x0003c00001547983 */ /* 0x000ee80000100a00 */
[----:B------:R-:W3:Y:S04]  /*144b0*/  LDL.64 R6, [R1+0x3d0] ;  /* 0x0003d00001067983 */ /* 0x000ee80000100a00 */
[----:B------:R-:W3:Y:S01]  /*144c0*/  LDL.64 R4, [R1+0x3e0] ;  /* 0x0003e00001047983 */ /* 0x000ee20000100a00 */
[----:B------:R-:W-:Y:S08]  /*144d0*/  MUFU.EX2 R93, R93 ;  /* 0x0000005d005d7308 */ /* 0x000ff00000000800 */
[----:B------:R-:W0:Y:S08]  /*144e0*/  MUFU.EX2 R90, R90 ;  /* 0x0000005a005a7308 */ /* 0x000e300000000800 */
[----:B------:R-:W1:Y:S08]  /*144f0*/  MUFU.EX2 R156, R156 ;  /* 0x0000009c009c7308 */ /* 0x000e700000000800 */
[----:B------:R-:W4:Y:S08]  /*14500*/  MUFU.EX2 R157, R157 ;  /* 0x0000009d009d7308 */ /* 0x000f300000000800 */
[----:B------:R-:W4:Y:S08]  /*14510*/  MUFU.EX2 R91, R91 ;  /* 0x0000005b005b7308 */ /* 0x000f300000000800 */
[----:B------:R-:W4:Y:S08]  /*14520*/  MUFU.EX2 R159, R159 ;  /* 0x0000009f009f7308 */ /* 0x000f300000000800 */
[----:B------:R-:W4:Y:S01]  /*14530*/  MUFU.EX2 R158, R158 ;  /* 0x0000009e009e7308 */ /* 0x000f220000000800 */
[----:B0-----:R-:W-:Y:S01]  /*14540*/  FFMA.FTZ R66, R81, R93, R90 ;  /* 0x0000005d51427223 */ /* 0x001fe2000001005a */
[----:B-1----:R-:W-:-:S06]  /*14550*/  FFMA.FTZ R80, R86, R80, R156 ;  /* 0x0000005056507223 */ /* 0x002fcc000001009c */
[----:B------:R-:W0:Y:S08]  /*14560*/  MUFU.EX2 R89, R89 ;  /* 0x0000005900597308 */ /* 0x000e300000000800 */
[----:B------:R-:W1:Y:S01]  /*14570*/  MUFU.EX2 R105, R105 ;  /* 0x0000006900697308 */ /* 0x000e620000000800 */
[----:B----4-:R-:W-:Y:S01]  /*14580*/  FADD.FTZ R66, R157, R66 ;  /* 0x000000429d427221 */ /* 0x010fe20000010000 */
[----:B------:R-:W-:-:S06]  /*14590*/  FADD.FTZ R81, R91, R80 ;  /* 0x000000505b517221 */ /* 0x000fcc0000010000 */
[----:B------:R-:W4:Y:S08]  /*145a0*/  MUFU.EX2 R88, R88 ;  /* 0x0000005800587308 */ /* 0x000f300000000800 */
[----:B------:R-:W4:Y:S01]  /*145b0*/  MUFU.EX2 R104, R104 ;  /* 0x0000006800687308 */ /* 0x000f220000000800 */
[----:B------:R-:W-:Y:S01]  /*145c0*/  FADD.FTZ R106, R159, R66 ;  /* 0x000000429f6a7221 */ /* 0x000fe20000010000 */
[----:B------:R-:W-:-:S06]  /*145d0*/  FADD.FTZ R80, R158, R81 ;  /* 0x000000519e507221 */ /* 0x000fcc0000010000 */
[----:B------:R-:W4:Y:S08]  /*145e0*/  MUFU.EX2 R165, R165 ;  /* 0x000000a500a57308 */ /* 0x000f300000000800 */
[----:B------:R-:W4:Y:S01]  /*145f0*/  MUFU.EX2 R164, R164 ;  /* 0x000000a400a47308 */ /* 0x000f220000000800 */
[----:B0-----:R-:W-:Y:S01]  /*14600*/  FADD.FTZ R87, R89, R106 ;  /* 0x0000006a59577221 */ /* 0x001fe20000010000 */
[----:B-1----:R-:W-:-:S06]  /*14610*/  FADD.FTZ R81, R105, R80 ;  /* 0x0000005069517221 */ /* 0x002fcc0000010000 */
[----:B------:R-:W0:Y:S08]  /*14620*/  MUFU.EX2 R167, R167 ;  /* 0x000000a700a77308 */ /* 0x000e300000000800 */
[----:B------:R-:W1:Y:S01]  /*14630*/  MUFU.EX2 R166, R166 ;  /* 0x000000a600a67308 */ /* 0x000e620000000800 */
[----:B----4-:R-:W-:Y:S01]  /*14640*/  FADD.FTZ R80, R88, R87 ;  /* 0x0000005758507221 */ /* 0x010fe20000010000 */
[----:B------:R-:W-:-:S06]  /*14650*/  FADD.FTZ R81, R104, R81 ;  /* 0x0000005168517221 */ /* 0x000fcc0000010000 */
[----:B------:R-:W-:Y:S08]  /*14660*/  MUFU.EX2 R103, R103 ;  /* 0x0000006700677308 */ /* 0x000ff00000000800 */
[----:B------:R-:W4:Y:S01]  /*14670*/  MUFU.EX2 R69, R69 ;  /* 0x0000004500457308 */ /* 0x000f220000000800 */
[----:B------:R-:W-:Y:S01]  /*14680*/  FADD.FTZ R80, R165, R80 ;  /* 0x00000050a5507221 */ /* 0x000fe20000010000 */
[----:B------:R-:W-:-:S06]  /*14690*/  FADD.FTZ R81, R164, R81 ;  /* 0x00000051a4517221 */ /* 0x000fcc0000010000 */
[----:B------:R-:W-:Y:S08]  /*146a0*/  MUFU.EX2 R102, R102 ;  /* 0x0000006600667308 */ /* 0x000ff00000000800 */
[----:B------:R-:W4:Y:S01]  /*146b0*/  MUFU.EX2 R169, R169 ;  /* 0x000000a900a97308 */ /* 0x000f220000000800 */
        /* <DEDUP_REMOVED lines=8> */
[----:B------:R-:W-:Y:S01]  /*14740*/  FADD.FTZ R106, R169, R106 ;  /* 0x0000006aa96a7221 */ /* 0x000fe20000010000 */
[----:B------:R-:W-:-:S06]  /*14750*/  FADD.FTZ R81, R102, R81 ;  /* 0x0000005166517221 */ /* 0x000fcc0000010000 */
[----:B------:R-:W-:Y:S08]  /*14760*/  MUFU.EX2 R170, R170 ;  /* 0x000000aa00aa7308 */ /* 0x000ff00000000800 */
[----:B------:R-:W4:Y:S01]  /*14770*/  MUFU.EX2 R99, R99 ;  /* 0x0000006300637308 */ /* 0x000f220000000800 */
        /* <DEDUP_REMOVED lines=8> */
[----:B----4-:R-:W-:Y:S01]  /*14800*/  FADD.FTZ R106, R99, R106 ;  /* 0x0000006a636a7221 */ /* 0x010fe20000010000 */
        /* <DEDUP_REMOVED lines=37> */
[----:B------:R-:W4:Y:S08]  /*14a60*/  MUFU.EX2 R182, R182 ;  /* 0x000000b600b67308 */ /* 0x000f300000000800 */
[----:B------:R-:W3:Y:S01]  /*14a70*/  MUFU.EX2 R94, R94 ;  /* 0x0000005e005e7308 */ /* 0x000ee20000000800 */
[----:B0-----:R-:W-:Y:S01]  /*14a80*/  FADD.FTZ R106, R95, R106 ;  /* 0x0000006a5f6a7221 */ /* 0x001fe20000010000 */
[----:B------:R-:W-:-:S03]  /*14a90*/  FADD.FTZ R81, R180, R81 ;  /* 0x00000051b4517221 */ /* 0x000fc60000010000 */
[----:B-1----:R-:W-:Y:S01]  /*14aa0*/  FADD.FTZ R107, R183, R106 ;  /* 0x0000006ab76b7221 */ /* 0x002fe20000010000 */
[----:B------:R-:W-:Y:S01]  /*14ab0*/  FADD.FTZ R87, R52, R81 ;  /* 0x0000005134577221 */ /* 0x000fe20000010000 */
[C---:B------:R-:W-:Y:S01]  /*14ac0*/  FMUL.FTZ R71, R86.reuse, R71 ;  /* 0x0000004756477220 */ /* 0x040fe20000410000 */
[----:B------:R-:W-:Y:S01]  /*14ad0*/  FMUL.FTZ R70, R86, R70 ;  /* 0x0000004656467220 */ /* 0x000fe20000410000 */
[C---:B------:R-:W-:Y:S01]  /*14ae0*/  FMUL.FTZ R9, R93.reuse, R9 ;  /* 0x000000095d097220 */ /* 0x040fe20000410000 */
[----:B----4-:R-:W-:Y:S01]  /*14af0*/  FADD.FTZ R80, R182, R87 ;  /* 0x00000057b6507221 */ /* 0x010fe20000010000 */
[----:B------:R-:W-:Y:S01]  /*14b00*/  FMUL.FTZ R8, R93, R8 ;  /* 0x000000085d087220 */ /* 0x000fe20000410000 */
[C---:B--2---:R-:W-:Y:S01]  /*14b10*/  FMUL.FTZ R11, R86.reuse, R11 ;  /* 0x0000000b560b7220 */ /* 0x044fe20000410000 */
[C---:B------:R-:W-:Y:S01]  /*14b20*/  FMUL.FTZ R10, R86.reuse, R10 ;  /* 0x0000000a560a7220 */ /* 0x040fe20000410000 */
[C---:B---3--:R-:W-:Y:S01]  /*14b30*/  FMUL.FTZ R13, R86.reuse, R13 ;  /* 0x0000000d560d7220 */ /* 0x048fe20000410000 */
[C---:B------:R-:W-:Y:S01]  /*14b40*/  FMUL.FTZ R12, R86.reuse, R12 ;  /* 0x0000000c560c7220 */ /* 0x040fe20000410000 */
[----:B------:R-:W-:Y:S01]  /*14b50*/  FMUL.FTZ R51, R86, R51 ;  /* 0x0000003356337220 */ /* 0x000fe20000410000 */
[----:B------:R-:W-:Y:S01]  /*14b60*/  FADD.FTZ R81, R94, R107 ;  /* 0x0000006b5e517221 */ /* 0x000fe20000010000 */
[----:B------:R-:W-:Y:S01]  /*14b70*/  STL.64 [R1+0x230], R70 ;  /* 0x0002304601007387 */ /* 0x000fe20000100a00 */
        /* <DEDUP_REMOVED lines=53> */
[----:B------:R0:W-:Y:S04]  /*14ed0*/  STL.64 [R1+0x3f8], R8 ;  /* 0x0003f80801007387 */ /* 0x0001e80000100a00 */
[----:B------:R1:W-:Y:S04]  /*14ee0*/  STL.64 [R1+0x200], R10 ;  /* 0x0002000a01007387 */ /* 0x0003e80000100a00 */
        /* <DEDUP_REMOVED lines=23> */
[----:B------:R-:W-:Y:S04]  /*15060*/  STL.64 [R1+0x390], R70 ;  /* 0x0003904601007387 */ /* 0x000fe80000100a00 */
[----:B------:R4:W-:Y:S04]  /*15070*/  STL.64 [R1+0x3a0], R14 ;  /* 0x0003a00e01007387 */ /* 0x0009e80000100a00 */
[----:B------:R4:W-:Y:S04]  /*15080*/  STL.64 [R1+0x3b0], R20 ;  /* 0x0003b01401007387 */ /* 0x0009e80000100a00 */
[----:B0-----:R-:W4:Y:S04]  /*15090*/  LDL.64 R8, [R1+0x208] ;  /* 0x0002080001087983 */ /* 0x001f280000100a00 */
[----:B-1----:R-:W4:Y:S04]  /*150a0*/  LDL.64 R10, [R1+0x218] ;  /* 0x00021800010a7983 */ /* 0x002f280000100a00 */
[----:B--2---:R-:W2:Y:S04]  /*150b0*/  LDL.64 R12, [R1+0x228] ;  /* 0x00022800010c7983 */ /* 0x004ea80000100a00 */
        /* <DEDUP_REMOVED lines=29> */
[C---:B------:R-:W-:Y:S01]  /*15290*/  FMUL.FTZ R85, R86.reuse, R85 ;  /* 0x0000005556557220 */ /* 0x040fe20000410000 */
[C---:B------:R-:W-:Y:S01]  /*152a0*/  FMUL.FTZ R84, R86.reuse, R84 ;  /* 0x0000005456547220 */ /* 0x040fe20000410000 */
[C---:B------:R-:W-:Y:S01]  /*152b0*/  FMUL.FTZ R7, R86.reuse, R7 ;  /* 0x0000000756077220 */ /* 0x040fe20000410000 */
[C---:B------:R-:W-:Y:S01]  /*152c0*/  FMUL.FTZ R6, R86.reuse, R6 ;  /* 0x0000000656067220 */ /* 0x040fe20000410000 */
[C---:B------:R-:W-:Y:S01]  /*152d0*/  FMUL.FTZ R87, R86.reuse, R5 ;  /* 0x0000000556577220 */ /* 0x040fe20000410000 */
[----:B------:R-:W-:-:S02]  /*152e0*/  FMUL.FTZ R86, R86, R4 ;  /* 0x0000000456567220 */ /* 0x000fc40000410000 */
[----:B------:R0:W5:Y:S04]  /*152f0*/  LDL.64 R4, [R1+0x1c0] ;  /* 0x0001c00001047983 */ /* 0x0001680000100a00 */
[----:B------:R0:W-:Y:S04]  /*15300*/  STL.64 [R1+0x3c0], R84 ;  /* 0x0003c05401007387 */ /* 0x0001e80000100a00 */
[----:B------:R0:W-:Y:S04]  /*15310*/  STL.64 [R1+0x3d0], R6 ;  /* 0x0003d00601007387 */ /* 0x0001e80000100a00 */
[----:B------:R0:W-:Y:S04]  /*15320*/  STL.64 [R1+0x3e0], R86 ;  /* 0x0003e05601007387 */ /* 0x0001e80000100a00 */
[----:B------:R0:W-:Y:S01]  /*15330*/  STL [R1+0x1d4], R92 ;  /* 0x0001d45c01007387 */ /* 0x0001e20000100800 */
        /* <DEDUP_REMOVED lines=29> */
[C---:B--2---:R-:W-:Y:S01]  /*15510*/  FMUL.FTZ R13, R93.reuse, R13 ;  /* 0x0000000d5d0d7220 */ /* 0x044fe20000410000 */
        /* <DEDUP_REMOVED lines=89> */
[----:B------:R-:W-:-:S13]  /*15ab0*/  ISETP.NE.AND P1, PT, R106, 0x3, PT ;  /* 0x000000036a00780c */ /* 0x000fda0003f25270 */
[----:B0-----:R-:W-:Y:S05]  /*15ac0*/  @!P1 BRA `(.L_x_12135) ;  /* 0x0000000000049947 */ /* 0x001fea0003800000 */
[----:B------:R-:W-:Y:S01]  /*15ad0*/  BPT.TRAP 0x1 ;  /* 0x000000040000795c */ /* 0x000fe20000300000 */
.L_x_12135:
[----:B------:R-:W-:Y:S05]  /*15ae0*/  BSYNC B0 ;  /* 0x0000000000007941 */ /* 0x000fea0003800000 */
.L_x_12134:
        /* <DEDUP_REMOVED lines=8> */
.L_x_12137:
[----:B------:R-:W-:Y:S05]  /*15b70*/  BSYNC B0 ;  /* 0x0000000000007941 */ /* 0x000fea0003800000 */
.L_x_12136:
[----:B------:R-:W-:Y:S04]  /*15b80*/  BSSY B0, `(.L_x_12138) ;  /* 0x0000004000007945 */ /* 0x000fe80003800000 */
[----:B-1----:R-:W-:Y:S05]  /*15b90*/  @P0 BRA `(.L_x_12139) ;  /* 0x0000000000080947 */ /* 0x002fea0003800000 */
[----:B------:R-:W1:Y:S02]  /*15ba0*/  SYNCS.PHASECHK.TRANS64.TRYWAIT P0, [R4+URZ], R5 ;  /* 0x00000005040075a7 */ /* 0x000e64000800017f */
[----:B-1----:R-:W-:Y:S05]  /*15bb0*/  @!P0 BRA `(.L_x_12140) ;  /* 0x0000019c00c88947 */ /* 0x002fea0003800000 */
.L_x_12139:
[----:B------:R-:W-:Y:S05]  /*15bc0*/  BSYNC B0 ;  /* 0x0000000000007941 */ /* 0x000fea0003800000 */
.L_x_12138:
[----:B------:R-:W2:Y:S01]  /*15bd0*/  S2R R137, SR_TID.X ;  /* 0x0000000000897919 */ /* 0x000ea20000002100 */
[----:B------:R-:W3:Y:S04]  /*15be0*/  LDL R6, [R1+0x200] ;  /* 0x0002000001067983 */ /* 0x000ee80000100800 */
[----:B------:R-:W4:Y:S04]  /*15bf0*/  LDL R7, [R1+0x204] ;  /* 0x0002040001077983 */ /* 0x000f280000100800 */
[----:B------:R-:W4:Y:S04]  /*15c00*/  LDL R8, [R1+0x208] ;  /* 0x0002080001087983 */ /* 0x000f280000100800 */
[----:B------:R-:W4:Y:S04]  /*15c10*/  LDL R9, [R1+0x20c] ;  /* 0x00020c0001097983 */ /* 0x000f280000100800 */
[----:B------:R-:W4:Y:S04]  /*15c20*/  LDL R10, [R1+0x210] ;  /* 0x00021000010a7983 */ /* 0x000f280000100800 */
[----:B------:R-:W4:Y:S04]  /*15c30*/  LDL R11, [R1+0x214] ;  /* 0x00021400010b7983 */ /* 0x000f280000100800 */
[----:B------:R-:W4:Y:S01]  /*15c40*/  LDL R12, [R1+0x218] ;  /* 0x00021800010c7983 */ /* 0x000f220000100800 */
[----:B--2---:R-:W-:-:S03]  /*15c50*/  SHF.R.U32.HI R140, RZ, 0x7, R137 ;  /* 0x00000007ff8c7819 */ /* 0x004fc60000011689 */
        /* <DEDUP_REMOVED lines=121> */
[----:B01----:R-:W-:Y:S01]  /*163f0*/  VIADD R4, R140, 0x8 ;  /* 0x000000088c047836 */ /* 0x003fe20000000000 */
[----:B------:R-:W-:Y:S05]  /*16400*/  WARPSYNC.ALL ;  /* 0x0000000000007948 */ /* 0x000fea0003800000 */
[----:B------:R0:W-:Y:S01]  /*16410*/  BAR.SYNC.DEFER_BLOCKING R4, 0x100 ;  /* 0x000400040000751d */ /* 0x0001e20000010000 */
[----:B------:R-:W-:-:S02]  /*16420*/  IMAD.U32 R5, RZ, RZ, UR45 ;  /* 0x0000002dff057e24 */ /* 0x000fc4000f8e00ff */
[----:B0-----:R-:W-:-:S06]  /*16430*/  IMAD.U32 R4, RZ, RZ, UR44 ;  /* 0x0000002cff047e24 */ /* 0x001fcc000f8e00ff */
[----:B------:R-:W2:Y:S04]  /*16440*/  LD.E.64 R4, desc[UR42][R4.64+0x80] ;  /* 0x0000802a04047980 */ /* 0x000ea8000c101b00 */
[----:B---3--:R0:W-:Y:S04]  /*16450*/  STL [R1+0x200], R6 ;  /* 0x0002000601007387 */ /* 0x0081e80000100800 */
[----:B----4-:R1:W-:Y:S04]  /*16460*/  STL [R1+0x204], R7 ;  /* 0x0002040701007387 */ /* 0x0103e80000100800 */
[----:B------:R-:W-:Y:S04]  /*16470*/  STL [R1+0x208], R8 ;  /* 0x0002080801007387 */ /* 0x000fe80000100800 */
[----:B0-----:R-:W3:Y:S04]  /*16480*/  LDL R6, [R1+0x68] ;  /* 0x0000680001067983 */ /* 0x001ee80000100800 */
[----:B-1----:R-:W4:Y:S04]  /*16490*/  LDL R7, [R1+0x1c0] ;  /* 0x0001c00001077983 */ /* 0x002f280000100800 */
        /* <DEDUP_REMOVED lines=660> */
.L_x_12142:
[----:B------:R-:W-:Y:S05]  /*18de0*/  BSYNC B0 ;  /* 0x0000000000007941 */ /* 0x000fea0003800000 */
.L_x_12141:
        /* <DEDUP_REMOVED lines=9> */
.L_x_12124:
[----:B------:R-:W-:-:S13]  /*18e80*/  ISETP.GE.AND P0, PT, R0, R198, PT ;  /* 0x000000c60000720c */ /* 0x000fda0003f06270 */
[----:B------:R-:W-:Y:S05]  /*18e90*/  @!P0 BRA `(.L_x_12144) ;  /* 0x0000007400088947 */ /* 0x000fea0003800000 */
.L_x_12173:
[----:B------:R-:W2:Y:S04]  /*18ea0*/  LDL R4, [R1+0x1c0] ;  /* 0x0001c00001047983 */ /* 0x000ea80000100800 */
[----:B-1----:R-:W3:Y:S01]  /*18eb0*/  LDL R2, [R1+0x1c8] ;  /* 0x0001c80001027983 */ /* 0x002ee20000100800 */
[----:B--2---:R-:W-:-:S05]  /*18ec0*/  VIADD R4, R4, 0x1 ;  /* 0x0000000104047836 */ /* 0x004fca0000000000 */
[----:B------:R-:W-:-:S13]  /*18ed0*/  ISETP.NE.AND P0, PT, R4, 0x2, PT ;  /* 0x000000020400780c */ /* 0x000fda0003f05270 */
[----:B------:R1:W5:Y:S04]  /*18ee0*/  @P0 LDL R6, [R1+0x1c4] ;  /* 0x0001c40001060983 */ /* 0x0003680000100800 */
[----:B0-----:R-:W2:Y:S01]  /*18ef0*/  @!P0 LDL R3, [R1+0x1c4] ;  /* 0x0001c40001038983 */ /* 0x001ea20000100800 */
        /* <DEDUP_REMOVED lines=11> */
[----:B0-----:R-:W-:Y:S01]  /*18fb0*/  @!P0 IMAD.MOV.U32 R4, RZ, RZ, RZ ;  /* 0x000000ffff048224 */ /* 0x001fe200078e00ff */
[----:B--2---:R-:W-:-:S04]  /*18fc0*/  LOP3.LUT R3, R3, 0x1, RZ, 0xfc, !PT ;  /* 0x0000000103037812 */ /* 0x004fc800078efcff */
[----:B------:R-:W-:-:S13]  /*18fd0*/  ISETP.NE.AND P1, PT, R3, 0x3, PT ;  /* 0x000000030300780c */ /* 0x000fda0003f25270 */
[----:B-1----:R-:W-:Y:S05]  /*18fe0*/  @!P1 BRA `(.L_x_12146) ;  /* 0x0000000000049947 */ /* 0x002fea0003800000 */
[----:B------:R-:W-:Y:S01]  /*18ff0*/  BPT.TRAP 0x1 ;  /* 0x000000040000795c */ /* 0x000fe20000300000 */
.L_x_12146:
[----:B------:R-:W-:Y:S05]  /*19000*/  BSYNC B0 ;  /* 0x0000000000007941 */ /* 0x000fea0003800000 */
.L_x_12145:
[----:B------:R-:W-:Y:S02]  /*19010*/  IMAD.U32 R8, RZ, RZ, UR44 ;  /* 0x0000002cff087e24 */ /* 0x000fe4000f8e00ff */
[----:B------:R-:W-:-:S05]  /*19020*/  IMAD.U32 R9, RZ, RZ, UR45 ;  /* 0x0000002dff097e24 */ /* 0x000fca000f8e00ff */
        /* <DEDUP_REMOVED lines=14> */
.L_x_12148:
[----:B------:R-:W-:Y:S05]  /*19110*/  BSYNC B0 ;  /* 0x0000000000007941 */ /* 0x000fea0003800000 */
.L_x_12147:
        /* <DEDUP_REMOVED lines=10> */
.L_x_12150:
[----:B------:R-:W-:Y:S05]  /*191c0*/  BSYNC B0 ;  /* 0x0000000000007941 */ /* 0x000fea0003800000 */
.L_x_12149:
[----:B-----5:R-:W2:Y:S04]  /*191d0*/  LDL R11, [R1+0x1c0] ;  /* 0x0001c000010b7983 */ /* 0x020ea80000100800 */
[----:B------:R-:W2:Y:S01]  /*191e0*/  LDL.64 R2, [R1+0x78] ;  /* 0x0000780001027983 */ /* 0x000ea20000100a00 */
        /* <DEDUP_REMOVED lines=9> */
[----:B------:R-:W-:-:S04]  /*19280*/  VIADD R10, R2, 0x2 ;  /* 0x00000002020a7836 */ /* 0x000fc80000000000 */
[----:B------:R-:W0:Y:S01]  /*19290*/  S2R R14, SR_TID.X ;  /* 0x00000000000e7919 */ /* 0x000e220000002100 */
[----:B------:R-:W-:Y:S01]  /*192a0*/  IMAD.MOV.U32 R11, RZ, RZ, R3 ;  /* 0x000000ffff0b7224 */ /* 0x000fe200078e0003 */
[----:B------:R1:W-:Y:S01]  /*192b0*/  STL [R1+0x60], RZ ;  /* 0x000060ff01007387 */ /* 0x0003e20000100800 */
[----:B0-----:R-:W-:Y:S02]  /*192c0*/  SHF.R.U32.HI R14, RZ, 0x7, R14 ;  /* 0x00000007ff0e7819 */ /* 0x001fe4000001160e */
[----:B---3--:R-:W-:Y:S02]  /*192d0*/  R2UR UR4, R12 ;  /* 0x000000000c0472ca */ /* 0x008fe400000e0000 */
[----:B------:R-:W-:Y:S01]  /*192e0*/  R2UR UR5, R13 ;  /* 0x000000000d0572ca */ /* 0x000fe200000e0000 */
[----:B----4-:R-:W-:Y:S02]  /*192f0*/  VIADD R4, R4, 0x2 ;  /* 0x0000000204047836 */ /* 0x010fe40000000000 */
[----:B------:R-:W-:-:S02]  /*19300*/  VIADD R6, R6, 0x4 ;  /* 0x0000000406067836 */ /* 0x000fc40000000000 */
        /* <DEDUP_REMOVED lines=12> */
[----:B------:R-:W-:Y:S01]  /*193d0*/  R2UR UR6, R4 ;  /* 0x00000000040672ca */ /* 0x000fe200000e0000 */
[----:B------:R-:W-:Y:S01]  /*193e0*/  IMAD.U32 R4, RZ, RZ, UR44 ;  /* 0x0000002cff047e24 */ /* 0x000fe2000f8e00ff */
[----:B------:R-:W-:Y:S01]  /*193f0*/  R2UR UR7, R5 ;  /* 0x00000000050772ca */ /* 0x000fe200000e0000 */
[----:B------:R-:W-:Y:S01]  /*19400*/  IMAD.U32 R5, RZ, RZ, UR45 ;  /* 0x0000002dff057e24 */ /* 0x000fe2000f8e00ff */
[----:B------:R-:W-:Y:S02]  /*19410*/  R2UR UR4, R6 ;  /* 0x00000000060472ca */ /* 0x000fe400000e0000 */
[----:B------:R-:W-:Y:S02]  /*19420*/  R2UR UR5, R7 ;  /* 0x00000000070572ca */ /* 0x000fe400000e0000 */
[----:B------:R-:W-:Y:S01]  /*19430*/  IADD3 R7, -R14, 0xb, RZ ;  /* 0x0000000b0e077810 */ /* 0x000fe20007ffe1ff */
[----:B------:R-:W-:-:S02]  /*19440*/  WARPGROUP.DEPBAR.LE gsb0, 0x0 ;  /* 0x00008000000079c5 */ /* 0x000fc40000010000 */
[----:B------:R-:W-:-:S08]  /*19450*/  WARPGROUP.ARRIVE ;  /* 0x00000000000079c5 */ /* 0x000fd00000000000 */
        /* <DEDUP_REMOVED lines=22> */
.L_x_12153:
[----:B------:R-:W-:Y:S05]  /*195c0*/  BSYNC B0 ;  /* 0x0000000000007941 */ /* 0x000fea0003800000 */
.L_x_12152:
        /* <DEDUP_REMOVED lines=16> */
[----:B--2---:R-:W0:Y:S04]  /*196d0*/  LD.E R20, desc[UR42][R4.64] ;  /* 0x0000002a04147980 */ /* 0x004e28000c101900 */
[----:B------:R-:W2:Y:S01]  /*196e0*/  LDL.128 R4, [R1+0x110] ;  /* 0x0001100001047983 */ /* 0x000ea20000100c00 */
[----:B---3--:R-:W-:-:S02]  /*196f0*/  ISETP.NE.AND P0, PT, R12, 0x1, PT ;  /* 0x000000010c00780c */ /* 0x008fc40003f05270 */
[----:B----4-:R-:W-:Y:S01]  /*19700*/  ISETP.GE.AND P1, PT, R9, 0x1, PT ;  /* 0x000000010900780c */ /* 0x010fe20003f26270 */
[----:B------:R-:W-:Y:S01]  /*19710*/  BSSY B0, `(.L_x_12154) ;  /* 0x000009e000007945 */ /* 0x000fe20003800000 */
[-C--:B0-----:R-:W-:Y:S01]  /*19720*/  FMUL.FTZ R3, R26, R20.reuse ;  /* 0x000000141a037220 */ /* 0x081fe20000410000 */
[----:B------:R-:W-:Y:S01]  /*19730*/  SHF.R.S32.HI R26, RZ, 0x1f, R73 ;  /* 0x0000001fff1a7819 */ /* 0x000fe20000011449 */
[-C--:B------:R-:W-:Y:S01]  /*19740*/  FMUL.FTZ R121, R34, R20.reuse ;  /* 0x0000001422797220 */ /* 0x080fe20000410000 */
[-C--:B------:R-:W-:Y:S02]  /*19750*/  FMUL.FTZ R125, R30, R20.reuse ;  /* 0x000000141e7d7220 */ /* 0x080fe40000410000 */
[----:B------:R-:W-:Y:S01]  /*19760*/  LEA.HI R34, R26, R73, RZ, 0x7 ;  /* 0x000000491a227211 */ /* 0x000fe200078f38ff */
[----:B------:R-:W-:-:S03]  /*19770*/  FMUL.FTZ R30, R36, R20 ;  /* 0x00000014241e7220 */ /* 0x000fc60000410000 */
[----:B------:R-:W-:Y:S01]  /*19780*/  LOP3.LUT R36, R34, 0xffffff80, RZ, 0xc0, !PT ;  /* 0xffffff8022247812 */ /* 0x000fe200078ec0ff */
[----:B------:R-:W-:-:S04]  /*19790*/  FMUL.FTZ R115, R39, R20 ;  /* 0x0000001427737220 */ /* 0x000fc80000410000 */
[----:B------:R-:W-:Y:S02]  /*197a0*/  IMAD.IADD R36, R73, 0x1, -R36 ;  /* 0x0000000149247824 */ /* 0x000fe400078e0a24 */
[-C--:B------:R-:W-:Y:S01]  /*197b0*/  FMUL.FTZ R123, R31, R20.reuse ;  /* 0x000000141f7b7220 */ /* 0x080fe20000410000 */
[-C--:B------:R-:W-:Y:S02]  /*197c0*/  FMUL.FTZ R31, R41, R20.reuse ;  /* 0x00000014291f7220 */ /* 0x080fe40000410000 */
        /* <DEDUP_REMOVED lines=12> */
[----:B------:R-:W-:Y:S01]  /*19890*/  FMUL.FTZ R113, R42, R20 ;  /* 0x000000142a717220 */ /* 0x000fe20000410000 */
[----:B------:R-:W-:Y:S02]  /*198a0*/  LOP3.LUT R42, R40, 0xfffffffc, RZ, 0xc0, !PT ;  /* 0xfffffffc282a7812 */ /* 0x000fe400078ec0ff */
[----:B------:R-:W-:Y:S01]  /*198b0*/  LEA.HI R40, R37, R38, RZ, 0x3 ;  /* 0x0000002625287211 */ /* 0x000fe200078f18ff */
[----:B------:R-:W-:Y:S01]  /*198c0*/  FMUL.FTZ R101, R43, R20 ;  /* 0x000000142b657220 */ /* 0x000fe20000410000 */
[----:B------:R-:W-:Y:S02]  /*198d0*/  SHF.R.S32.HI R37, RZ, 0x7, R34 ;  /* 0x00000007ff257819 */ /* 0x000fe40000011422 */
[----:B------:R-:W-:Y:S01]  /*198e0*/  LEA.HI R39, R39, R36, RZ, 0x5 ;  /* 0x0000002427277211 */ /* 0x000fe200078f28ff */
        /* <DEDUP_REMOVED lines=52> */
[----:B------:R-:W-:Y:S01]  /*19c30*/  FMUL.FTZ R69, R69, R20 ;  /* 0x0000001445457220 */ /* 0x000fe20000410000 */
[----:B------:R-:W-:Y:S01]  /*19c40*/  IMAD R12, R41, -0x2, R12 ;  /* 0xfffffffe290c7824 */ /* 0x000fe200078e020c */
[----:B------:R-:W1:Y:S01]  /*19c50*/  MUFU.TANH R14, R14 ;  /* 0x0000000e000e7308 */ /* 0x000e620000002400 */
[----:B--2---:R-:W-:-:S03]  /*19c60*/  LOP3.LUT R13, RZ, R6, RZ, 0x33, !PT ;  /* 0x00000006ff0d7212 */ /* 0x004fc600078e33ff */
        /* <DEDUP_REMOVED lines=65> */
.L_x_12157:
[----:B------:R-:W-:-:S13]  /*1a080*/  ISETP.NE.AND P0, PT, R9, 0x1, PT ;  /* 0x000000010900780c */ /* 0x000fda0003f05270 */
[----:B------:R-:W-:-:S05]  /*1a090*/  @P0 IMAD.HI.U32 R12, R8, R10, RZ ;  /* 0x0000000a080c0227 */ /* 0x000fca00078e00ff */
[----:B------:R-:W-:-:S07]  /*1a0a0*/  @P0 SHF.R.U32.HI R8, RZ, R11, R12 ;  /* 0x0000000bff080219 */ /* 0x000fce000001160c */
.L_x_12158:
[----:B------:R-:W-:Y:S05]  /*1a0b0*/  BSYNC B1 ;  /* 0x0000000000017941 */ /* 0x000fea0003800000 */
.L_x_12156:
[----:B------:R-:W-:-:S05]  /*1a0c0*/  IMAD R8, R8, R9, R41 ;  /* 0x0000000908087224 */ /* 0x000fca00078e0229 */
[----:B------:R-:W-:Y:S02]  /*1a0d0*/  VIMNMX R7, R7, R8, !PT ;  /* 0x0000000807077248 */ /* 0x000fe40007fe0100 */
[----:B------:R-:W-:-:S07]  /*1a0e0*/  VIADDMNMX R6, R8, R9, R6, PT ;  /* 0x0000000908067246 */ /* 0x000fce0003800106 */
.L_x_12155:
[----:B------:R-:W-:Y:S05]  /*1a0f0*/  BSYNC B0 ;  /* 0x0000000000007941 */ /* 0x000fea0003800000 */
.L_x_12154:
[C---:B------:R-:W-:Y:S01]  /*1a100*/  ISETP.GE.AND P0, PT, R39.reuse, 0x2, PT ;  /* 0x000000022700780c */ /* 0x040fe20003f06270 */
[----:B------:R-:W0:Y:S01]  /*1a110*/  SHFL.IDX PT, R38, R38, 0x1, 0x1c1f ;  /* 0x003c1f0026267f89 */ /* 0x000e2200000e0000 */
[----:B------:R-:W-:Y:S01]  /*1a120*/  ISETP.GE.AND P4, PT, R39, 0xa, PT ;  /* 0x0000000a2700780c */ /* 0x000fe20003f86270 */
[----:B------:R-:W-:Y:S01]  /*1a130*/  BSSY B0, `(.L_x_12159) ;  /* 0x0000086000007945 */ /* 0x000fe20003800000 */
        /* <DEDUP_REMOVED lines=126> */
.L_x_12162:
[----:B------:R-:W-:-:S13]  /*1a920*/  ISETP.NE.AND P6, PT, R9, 0x1, PT ;  /* 0x000000010900780c */ /* 0x000fda0003fc5270 */
[----:B------:R-:W-:-:S05]  /*1a930*/  @P6 IMAD.HI.U32 R10, R4, R10, RZ ;  /* 0x0000000a040a6227 */ /* 0x000fca00078e00ff */
[----:B------:R-:W-:-:S07]  /*1a940*/  @P6 SHF.R.U32.HI R4, RZ, R11, R10 ;  /* 0x0000000bff046219 */ /* 0x000fce000001160a */
.L_x_12163:
[----:B------:R-:W-:Y:S05]  /*1a950*/  BSYNC B1 ;  /* 0x0000000000017941 */ /* 0x000fea0003800000 */
.L_x_12161:
[----:B------:R-:W-:-:S05]  /*1a960*/  IMAD R4, R4, R9, R41 ;  /* 0x0000000904047224 */ /* 0x000fca00078e0229 */
[----:B------:R-:W-:Y:S02]  /*1a970*/  VIADDMNMX R6, R4, R9, R6, PT ;  /* 0x0000000904067246 */ /* 0x000fe40003800106 */
[----:B------:R-:W-:-:S07]  /*1a980*/  VIMNMX R7, R7, R4, !PT ;  /* 0x0000000407077248 */ /* 0x000fce0007fe0100 */
.L_x_12160:
[----:B------:R-:W-:Y:S05]  /*1a990*/  BSYNC B0 ;  /* 0x0000000000007941 */ /* 0x000fea0003800000 */
.L_x_12159:
        /* <DEDUP_REMOVED lines=29> */
[----:B------:R-:W-:Y:S01]  /*1ab70*/  ISETP.NE.AND P0, PT, R27, RZ, PT ;  /* 0x000000ff1b00720c */ /* 0x000fe20003f05270 */
[----:B------:R-:W4:Y:S03]  /*1ab80*/  LDL R108, [R1+0x28] ;  /* 0x00002800016c7983 */ /* 0x000f260000100800 */
        /* <DEDUP_REMOVED lines=61> */
[----:B--2---:R-:W-:-:S04]  /*1af60*/  FMNMX.FTZ R3, R14, R70, !PT ;  /* 0x000000460e037209 */ /* 0x004fc80007810000 */
        /* <DEDUP_REMOVED lines=43> */
[----:B0-----:R-:W-:-:S02]  /*1b220*/  FMNMX.FTZ R3, R4, R3, !PT ;  /* 0x0000000304037209 */ /* 0x001fc40007810000 */
[----:B------:R-:W-:Y:S02]  /*1b230*/  FSEL R179, R179, -INF , !P0 ;  /* 0xff800000b3b37808 */ /* 0x000fe40004000000 */
[----:B------:R-:W-:Y:S01]  /*1b240*/  FMNMX.FTZ R10, R97, R10, !PT ;  /* 0x0000000a610a7209 */ /* 0x000fe20007810000 */
[----:B------:R-:W0:Y:S03]  /*1b250*/  SHFL.BFLY PT, R38, R3, 0x1, 0x1f ;  /* 0x0c201f0003267f89 */ /* 0x000e2600000e0000 */
[----:B------:R-:W-:Y:S02]  /*1b260*/  FMNMX.FTZ R10, R179, R10, !PT ;  /* 0x0000000ab30a7209 */ /* 0x000fe40007810000 */
[----:B------:R-:W-:Y:S02]  /*1b270*/  ISETP.GT.AND P5, PT, R7, 0x58, !P5 ;  /* 0x000000580700780c */ /* 0x000fe40006fa4270 */
[----:B------:R-:W-:-:S02]  /*1b280*/  ISETP.LT.OR P4, PT, R6, 0x52, P4 ;  /* 0x000000520600780c */ /* 0x000fc40002781670 */
[----:B------:R-:W-:Y:S02]  /*1b290*/  FSEL R75, R75, -INF , !P3 ;  /* 0xff8000004b4b7808 */ /* 0x000fe40005800000 */
[----:B------:R-:W-:Y:S02]  /*1b2a0*/  FMNMX.FTZ R10, R73, R10, !PT ;  /* 0x0000000a490a7209 */ /* 0x000fe40007810000 */
[----:B------:R-:W-:Y:S02]  /*1b2b0*/  ISETP.GT.AND P0, PT, R7, 0x59, !P6 ;  /* 0x000000590700780c */ /* 0x000fe40007704270 */
[----:B------:R-:W-:Y:S02]  /*1b2c0*/  ISETP.LT.OR P5, PT, R6, 0x59, P5 ;  /* 0x000000590600780c */ /* 0x000fe40002fa1670 */
[----:B------:R-:W-:Y:S02]  /*1b2d0*/  FSEL R77, R77, -INF , !P4 ;  /* 0xff8000004d4d7808 */ /* 0x000fe40006000000 */
[----:B------:R-:W-:-:S02]  /*1b2e0*/  FMNMX.FTZ R10, R75, R10, !PT ;  /* 0x0000000a4b0a7209 */ /* 0x000fc40007810000 */
[----:B------:R-:W-:Y:S02]  /*1b2f0*/  ISETP.LT.OR P0, PT, R6, 0x5a, P0 ;  /* 0x0000005a0600780c */ /* 0x000fe40000701670 */
[----:B------:R-:W-:Y:S02]  /*1b300*/  FSEL R79, R79, -INF , !P5 ;  /* 0xff8000004f4f7808 */ /* 0x000fe40006800000 */
[----:B------:R-:W-:Y:S02]  /*1b310*/  FMNMX.FTZ R10, R77, R10, !PT ;  /* 0x0000000a4d0a7209 */ /* 0x000fe40007810000 */
[----:B------:R-:W-:Y:S02]  /*1b320*/  FSEL R95, R95, -INF , !P0 ;  /* 0xff8000005f5f7808 */ /* 0x000fe40004000000 */
[----:B------:R-:W-:Y:S02]  /*1b330*/  FMNMX.FTZ R10, R79, R10, !PT ;  /* 0x0000000a4f0a7209 */ /* 0x000fe40007810000 */
[----:B0-----:R-:W-:-:S02]  /*1b340*/  FMNMX.FTZ R6, R3, R38, !PT ;  /* 0x0000002603067209 */ /* 0x001fc40007810000 */
[----:B------:R-:W-:Y:S01]  /*1b350*/  FMNMX.FTZ R5, R95, R10, !PT ;  /* 0x0000000a5f057209 */ /* 0x000fe20007810000 */
[----:B------:R-:W2:Y:S04]  /*1b360*/  LDL.64 R38, [R1+0x2c0] ;  /* 0x0002c00001267983 */ /* 0x000ea80000100a00 */
[----:B------:R0:W-:Y:S04]  /*1b370*/  STL.64 [R1+0x1d0], R4 ;  /* 0x0001d00401007387 */ /* 0x0001e80000100a00 */
[----:B------:R1:W-:Y:S04]  /*1b380*/  STL [R1+0x1d0], R6 ;  /* 0x0001d00601007387 */ /* 0x0003e80000100800 */
[----:B------:R-:W3:Y:S04]  /*1b390*/  LDL R26, [R1+0x1d0] ;  /* 0x0001d000011a7983 */ /* 0x000ee80000100800 */
[----:B------:R-:W4:Y:S04]  /*1b3a0*/  LDL R27, [R1+0x1d4] ;  /* 0x0001d400011b7983 */ /* 0x000f280000100800 */
[----:B------:R-:W2:Y:S04]  /*1b3b0*/  LDL.64 R10, [R1+0x3f8] ;  /* 0x0003f800010a7983 */ /* 0x000ea80000100a00 */
[----:B0-----:R-:W2:Y:S04]  /*1b3c0*/  LDL.64 R4, [R1+0x220] ;  /* 0x0002200001047983 */ /* 0x001ea80000100a00 */
[----:B-1----:R-:W2:Y:S01]  /*1b3d0*/  LDL.64 R6, [R1+0x230] ;  /* 0x0002300001067983 */ /* 0x002ea20000100a00 */
[----:B---3--:R-:W-:Y:S01]  /*1b3e0*/  FMUL.FTZ R3, R72, R26 ;  /* 0x0000001a48037220 */ /* 0x008fe20000410000 */
[----:B------:R-:W-:-:S04]  /*1b3f0*/  FSETP.NEU.FTZ.AND P0, PT, R26, -INF , PT ;  /* 0xff8000001a00780b */ /* 0x000fc80003f1d000 */
[----:B------:R-:W-:-:S05]  /*1b400*/  FSEL R3, R3, RZ, P0 ;  /* 0x000000ff03037208 */ /* 0x000fca0000000000 */
[----:B------:R-:W-:Y:S02]  /*1b410*/  FFMA.FTZ R104, R28, R72, -R3 ;  /* 0x000000481c687223 */ /* 0x000fe40000010803 */
[----:B----4-:R-:W0:Y:S02]  /*1b420*/  SHFL.BFLY PT, R28, R27, 0x2, 0x1f ;  /* 0x0c401f001b1c7f89 */ /* 0x010e2400000e0000 */
[----:B0-----:R-:W-:-:S05]  /*1b430*/  FMNMX.FTZ R28, R28, R27, !PT ;  /* 0x0000001b1c1c7209 */ /* 0x001fca0007810000 */
[----:B------:R-:W0:Y:S01]  /*1b440*/  SHFL.BFLY PT, R27, R28, 0x1, 0x1f ;  /* 0x0c201f001c1b7f89 */ /* 0x000e2200000e0000 */
[----:B------:R-:W-:-:S05]  /*1b450*/  FSEL R49, R26, RZ, P0 ;  /* 0x000000ff1a317208 */ /* 0x000fca0000000000 */
[----:B------:R-:W-:Y:S01]  /*1b460*/  FADD.FTZ R49, R70, -R49 ;  /* 0x8000003146317221 */ /* 0x000fe20000010000 */
[-CC-:B------:R-:W-:Y:S01]  /*1b470*/  FFMA.FTZ R89, R36, R72.reuse, -R3.reuse ;  /* 0x0000004824597223 */ /* 0x180fe20000010803 */
[-CC-:B------:R-:W-:Y:S01]  /*1b480*/  FFMA.FTZ R87, R8, R72.reuse, -R3.reuse ;  /* 0x0000004808577223 */ /* 0x180fe20000010803 */
[----:B------:R-:W3:Y:S04]  /*1b490*/  LDL.64 R36, [R1+0x2b0] ;  /* 0x0002b00001247983 */ /* 0x000ee80000100a00 */
[----:B------:R-:W4:Y:S01]  /*1b4a0*/  LDL.64 R8, [R1+0x240] ;  /* 0x0002400001087983 */ /* 0x000f220000100a00 */
[----:B0-----:R-:W-:Y:S01]  /*1b4b0*/  FMNMX.FTZ R92, R28, R27, !PT ;  /* 0x0000001b1c5c7209 */ /* 0x001fe20007810000 */
[-CC-:B------:R-:W-:Y:S01]  /*1b4c0*/  FFMA.FTZ R156, R14, R72.reuse, -R3.reuse ;  /* 0x000000480e9c7223 */ /* 0x180fe20000010803 */
[-CC-:B------:R-:W-:Y:S01]  /*1b4d0*/  FFMA.FTZ R164, R34, R72.reuse, -R3.reuse ;  /* 0x0000004822a47223 */ /* 0x180fe20000010803 */
[-CC-:B------:R-:W-:Y:S01]  /*1b4e0*/  FFMA.FTZ R105, R32, R72.reuse, -R3.reuse ;  /* 0x0000004820697223 */ /* 0x180fe20000010803 */
[C---:B------:R-:W-:Y:S01]  /*1b4f0*/  FSETP.NEU.FTZ.AND P0, PT, R92.reuse, -INF , PT ;  /* 0xff8000005c00780b */ /* 0x040fe20003f1d000 */
[-C--:B------:R-:W-:Y:S01]  /*1b500*/  FMUL.FTZ R70, R92, R72.reuse ;  /* 0x000000485c467220 */ /* 0x080fe20000410000 */
[-CC-:B------:R-:W-:Y:S01]  /*1b510*/  FFMA.FTZ R166, R30, R72.reuse, -R3.reuse ;  /* 0x000000481ea67223 */ /* 0x180fe20000010803 */
[-CC-:B------:R-:W-:Y:S01]  /*1b520*/  FFMA.FTZ R168, R24, R72.reuse, -R3.reuse ;  /* 0x0000004818a87223 */ /* 0x180fe20000010803 */
[-CC-:B------:R-:W-:Y:S01]  /*1b530*/  FFMA.FTZ R103, R12, R72.reuse, -R3.reuse ;  /* 0x000000480c677223 */ /* 0x180fe20000010803 */
[-CC-:B------:R-:W-:Y:S01]  /*1b540*/  FFMA.FTZ R85, R20, R72.reuse, -R3.reuse ;  /* 0x0000004814557223 */ /* 0x180fe20000010803 */
[----:B------:R-:W-:Y:S01]  /*1b550*/  FSEL R70, R70, RZ, P0 ;  /* 0x000000ff46467208 */ /* 0x000fe20000000000 */
[-CC-:B------:R-:W-:Y:S01]  /*1b560*/  FFMA.FTZ R83, R42, R72.reuse, -R3.reuse ;  /* 0x000000482a537223 */ /* 0x180fe20000010803 */
[-CC-:B------:R-:W-:Y:S01]  /*1b570*/  FFMA.FTZ R180, R40, R72.reuse, -R3.reuse ;  /* 0x0000004828b47223 */ /* 0x180fe20000010803 */
[-CC-:B------:R-:W-:Y:S01]  /*1b580*/  FFMA.FTZ R82, R50, R72.reuse, -R3.reuse ;  /* 0x0000004832527223 */ /* 0x180fe20000010803 */
[-C--:B------:R-:W-:Y:S01]  /*1b590*/  FFMA.FTZ R182, R48, R72.reuse, -R3 ;  /* 0x0000004830b67223 */ /* 0x080fe20000010803 */
[-C--:B------:R-:W-:Y:S01]  /*1b5a0*/  FMUL.FTZ R107, R49, R72.reuse ;  /* 0x00000048316b7220 */ /* 0x080fe20000410000 */
[-CC-:B------:R-:W-:Y:S01]  /*1b5b0*/  FFMA.FTZ R81, R51, R72.reuse, -R70.reuse ;  /* 0x0000004833517223 */ /* 0x180fe20000010846 */
[-CC-:B------:R-:W-:Y:S01]  /*1b5c0*/  FFMA.FTZ R157, R29, R72.reuse, -R70.reuse ;  /* 0x000000481d9d7223 */ /* 0x180fe20000010846 */
        /* <DEDUP_REMOVED lines=13> */
[----:B------:R-:W-:-:S03]  /*1b6a0*/  FFMA.FTZ R100, R91, R72, -R70 ;  /* 0x000000485b647223 */ /* 0x000fc60000010846 */
[----:B------:R-:W4:Y:S01]  /*1b6b0*/  LDL.64 R90, [R1+0x3b0] ;  /* 0x0003b000015a7983 */ /* 0x000f220000100a00 */
[----:B------:R-:W-:Y:S01]  /*1b6c0*/  FSEL R74, R92, RZ, P0 ;  /* 0x000000ff5c4a7208 */ /* 0x000fe20000000000 */
[----:B------:R-:W-:-:S04]  /*1b6d0*/  FFMA.FTZ R171, R93, R72, -R70 ;  /* 0x000000485dab7223 */ /* 0x000fc80000010846 */
[----:B------:R-:W-:-:S04]  /*1b6e0*/  FADD.FTZ R93, R71, -R74 ;  /* 0x8000004a475d7221 */ /* 0x000fc80000010000 */
[----:B------:R-:W-:Y:S01]  /*1b6f0*/  FMUL.FTZ R93, R72, R93 ;  /* 0x0000005d485d7220 */ /* 0x000fe20000410000 */
[----:B------:R-:W-:Y:S01]  /*1b700*/  MUFU.EX2 R156, R156 ;  /* 0x0000009c009c7308 */ /* 0x000fe20000000800 */
[-C--:B------:R-:W-:Y:S01]  /*1b710*/  FFMA.FTZ R158, R158, R72.reuse, -R3 ;  /* 0x000000489e9e7223 */ /* 0x080fe20000010803 */
[----:B------:R-:W-:-:S06]  /*1b720*/  FFMA.FTZ R159, R125, R72, -R70 ;  /* 0x000000487d9f7223 */ /* 0x000fcc0000010846 */
[----:B------:R-:W0:Y:S01]  /*1b730*/  MUFU.EX2 R107, R107 ;  /* 0x0000006b006b7308 */ /* 0x000e220000000800 */
[-C--:B------:R-:W-:Y:S01]  /*1b740*/  FFMA.FTZ R106, R106, R72.reuse, -R3 ;  /* 0x000000486a6a7223 */ /* 0x080fe20000010803 */
[----:B------:R-:W-:-:S06]  /*1b750*/  FFMA.FTZ R80, R123, R72, -R70 ;  /* 0x000000487b507223 */ /* 0x000fcc0000010846 */
[----:B------:R-:W-:Y:S08]  /*1b760*/  MUFU.EX2 R81, R81 ;  /* 0x0000005100517308 */ /* 0x000ff00000000800 */
[----:B------:R-:W1:Y:S01]  /*1b770*/  MUFU.EX2 R93, R93 ;  /* 0x0000005d005d7308 */ /* 0x000e620000000800 */
[----:B------:R-:W-:-:S07]  /*1b780*/  FFMA.FTZ R165, R121, R72, -R70 ;  /* 0x0000004879a57223 */ /* 0x000fce0000010846 */
[----:B------:R-:W2:Y:S08]  /*1b790*/  MUFU.EX2 R89, R89 ;  /* 0x0000005900597308 */ /* 0x000eb00000000800 */
[----:B------:R-:W2:Y:S01]  /*1b7a0*/  MUFU.EX2 R157, R157 ;  /* 0x0000009d009d7308 */ /* 0x000ea20000000800 */
[-CC-:B------:R-:W-:Y:S01]  /*1b7b0*/  FFMA.FTZ R170, R170, R72.reuse, -R3.reuse ;  /* 0x00000048aaaa7223 */ /* 0x180fe20000010803 */
[----:B------:R-:W-:-:S06]  /*1b7c0*/  FFMA.FTZ R88, R88, R72, -R3 ;  /* 0x0000004858587223 */ /* 0x000fcc0000010803 */
[----:B------:R-:W2:Y:S01]  /*1b7d0*/  MUFU.EX2 R158, R158 ;  /* 0x0000009e009e7308 */ /* 0x000ea20000000800 */
[-CC-:B------:R-:W-:Y:S01]  /*1b7e0*/  FFMA.FTZ R172, R172, R72.reuse, -R3.reuse ;  /* 0x00000048acac7223 */ /* 0x180fe20000010803 */
[-CC-:B------:R-:W-:Y:S01]  /*1b7f0*/  FFMA.FTZ R174, R174, R72.reuse, -R3.reuse ;  /* 0x00000048aeae7223 */ /* 0x180fe20000010803 */
[----:B------:R-:W-:-:S05]  /*1b800*/  FFMA.FTZ R86, R86, R72, -R3 ;  /* 0x0000004856567223 */ /* 0x000fca0000010803 */
[----:B------:R-:W2:Y:S01]  /*1b810*/  MUFU.EX2 R159, R159 ;  /* 0x0000009f009f7308 */ /* 0x000ea20000000800 */
[-CC-:B------:R-:W-:Y:S01]  /*1b820*/  FFMA.FTZ R176, R176, R72.reuse, -R3.reuse ;  /* 0x00000048b0b07223 */ /* 0x180fe20000010803 */
[-CC-:B------:R-:W-:Y:S01]  /*1b830*/  FFMA.FTZ R84, R84, R72.reuse, -R3.reuse ;  /* 0x0000004854547223 */ /* 0x180fe20000010803 */
[-C--:B------:R-:W-:Y:S01]  /*1b840*/  FFMA.FTZ R178, R178, R72.reuse, -R3 ;  /* 0x00000048b2b27223 */ /* 0x080fe20000010803 */
[----:B------:R-:W-:-:S04]  /*1b850*/  FFMA.FTZ R3, R119, R72, -R70 ;  /* 0x0000004877037223 */ /* 0x000fc80000010846 */
        /* <DEDUP_REMOVED lines=18> */
[----:B------:R-:W-:Y:S01]  /*1b980*/  FFMA.FTZ R94, R95, R72, -R70 ;  /* 0x000000485f5e7223 */ /* 0x000fe20000010846 */
[----:B0-----:R-:W-:Y:S01]  /*1b990*/  FFMA.FTZ R66, R107, R66, R156 ;  /* 0x000000426b427223 */ /* 0x001fe2000001009c */
[----:B-1----:R-:W-:Y:S01]  /*1b9a0*/  FFMA.FTZ R70, R67, R93, R81 ;  /* 0x0000005d43467223 */ /* 0x002fe20000010051 */
[----:B------:R-:W0:Y:S08]  /*1b9b0*/  MUFU.EX2 R165, R165 ;  /* 0x000000a500a57308 */ /* 0x000e300000000800 */
[----:B------:R-:W1:Y:S01]  /*1b9c0*/  MUFU.EX2 R105, R105 ;  /* 0x0000006900697308 */ /* 0x000e620000000800 */
[----:B--2---:R-:W-:Y:S01]  /*1b9d0*/  FADD.FTZ R67, R89, R66 ;  /* 0x0000004259437221 */ /* 0x004fe20000010000 */
[----:B------:R-:W-:-:S06]  /*1b9e0*/  FADD.FTZ R70, R157, R70 ;  /* 0x000000469d467221 */ /* 0x000fcc0000010000 */
[----:B------:R-:W-:Y:S01]  /*1b9f0*/  MUFU.EX2 R166, R166 ;  /* 0x000000a600a67308 */ /* 0x000fe20000000800 */
[----:B------:R-:W-:Y:S01]  /*1ba00*/  FADD.FTZ R67, R158, R67 ;  /* 0x000000439e437221 */ /* 0x000fe20000010000 */
[----:B------:R-:W-:-:S06]  /*1ba10*/  FADD.FTZ R71, R159, R70 ;  /* 0x000000469f477221 */ /* 0x000fcc0000010000 */
[----:B------:R-:W-:Y:S08]  /*1ba20*/  MUFU.EX2 R104, R104 ;  /* 0x0000006800687308 */ /* 0x000ff00000000800 */
[----:B------:R-:W2:Y:S01]  /*1ba30*/  MUFU.EX2 R3, R3 ;  /* 0x0000000300037308 */ /* 0x000ea20000000800 */
[----:B------:R-:W-:Y:S01]  /*1ba40*/  FADD.FTZ R67, R106, R67 ;  /* 0x000000436a437221 */ /* 0x000fe20000010000 */
[----:B------:R-:W-:-:S06]  /*1ba50*/  FADD.FTZ R66, R80, R71 ;  /* 0x0000004750427221 */ /* 0x000fcc0000010000 */
[----:B------:R-:W-:Y:S08]  /*1ba60*/  MUFU.EX2 R168, R168 ;  /* 0x000000a800a87308 */ /* 0x000ff00000000800 */
[----:B------:R-:W2:Y:S01]  /*1ba70*/  MUFU.EX2 R167, R167 ;  /* 0x000000a700a77308 */ /* 0x000ea20000000800 */
[----:B------:R-:W-:Y:S01]  /*1ba80*/  FADD.FTZ R70, R164, R67 ;  /* 0x00000043a4467221 */ /* 0x000fe20000010000 */
[----:B0-----:R-:W-:-:S06]  /*1ba90*/  FADD.FTZ R66, R165, R66 ;  /* 0x00000042a5427221 */ /* 0x001fcc0000010000 */
[----:B------:R-:W-:Y:S08]  /*1baa0*/  MUFU.EX2 R103, R103 ;  /* 0x0000006700677308 */ /* 0x000ff00000000800 */
[----:B------:R-:W0:Y:S01]  /*1bab0*/  MUFU.EX2 R102, R102 ;  /* 0x0000006600667308 */ /* 0x000e220000000800 */
[----:B-1----:R-:W-:Y:S01]  /*1bac0*/  FADD.FTZ R67, R105, R70 ;  /* 0x0000004669437221 */ /* 0x002fe20000010000 */
[----:B--2---:R-:W-:-:S06]  /*1bad0*/  FADD.FTZ R66, R3, R66 ;  /* 0x0000004203427221 */ /* 0x004fcc0000010000 */
[----:B------:R-:W-:Y:S08]  /*1bae0*/  MUFU.EX2 R171, R171 ;  /* 0x000000ab00ab7308 */ /* 0x000ff00000000800 */
[----:B------:R-:W1:Y:S01]  /*1baf0*/  MUFU.EX2 R169, R169 ;  /* 0x000000a900a97308 */ /* 0x000e620000000800 */
        /* <DEDUP_REMOVED lines=8> */
[----:B------:R-:W-:Y:S01]  /*1bb80*/  FADD.FTZ R70, R168, R67 ;  /* 0x00000043a8467221 */ /* 0x000fe20000010000 */
[----:B-1----:R-:W-:-:S06]  /*1bb90*/  FADD.FTZ R66, R169, R66 ;  /* 0x00000042a9427221 */ /* 0x002fcc0000010000 */
[----:B------:R-:W-:Y:S08]  /*1bba0*/  MUFU.EX2 R85, R85 ;  /* 0x0000005500557308 */ /* 0x000ff00000000800 */
[----:B------:R-:W1:Y:S01]  /*1bbb0*/  MUFU.EX2 R88, R88 ;  /* 0x0000005800587308 */ /* 0x000e620000000800 */
[----:B------:R-:W-:Y:S01]  /*1bbc0*/  FADD.FTZ R67, R103, R70 ;  /* 0x0000004667437221 */ /* 0x000fe20000010000 */
[----:B--2---:R-:W-:-:S06]  /*1bbd0*/  FADD.FTZ R66, R101, R66 ;  /* 0x0000004265427221 */ /* 0x004fcc0000010000 */
[----:B------:R-:W-:Y:S08]  /*1bbe0*/  MUFU.EX2 R83, R83 ;  /* 0x0000005300537308 */ /* 0x000ff00000000800 */
[----:B------:R-:W2:Y:S08]  /*1bbf0*/  MUFU.EX2 R172, R172 ;  /* 0x000000ac00ac7308 */ /* 0x000eb00000000800 */
[----:B------:R-:W3:Y:S01]  /*1bc00*/  MUFU.EX2 R173, R173 ;  /* 0x000000ad00ad7308 */ /* 0x000ee20000000800 */
[----:B0-----:R-:W-:Y:S01]  /*1bc10*/  FADD.FTZ R67, R170, R67 ;  /* 0x00000043aa437221 */ /* 0x001fe20000010000 */
[----:B------:R-:W-:-:S06]  /*1bc20*/  FADD.FTZ R71, R171, R66 ;  /* 0x00000042ab477221 */ /* 0x000fcc0000010000 */
[----:B------:R-:W-:Y:S08]  /*1bc30*/  MUFU.EX2 R180, R180 ;  /* 0x000000b400b47308 */ /* 0x000ff00000000800 */
[----:B------:R-:W0:Y:S01]  /*1bc40*/  MUFU.EX2 R99, R99 ;  /* 0x0000006300637308 */ /* 0x000e220000000800 */
[----:B-1----:R-:W-:Y:S01]  /*1bc50*/  FADD.FTZ R67, R88, R67 ;  /* 0x0000004358437221 */ /* 0x002fe20000010000 */
[----:B------:R-:W-:-:S06]  /*1bc60*/  FADD.FTZ R66, R100, R71 ;  /* 0x0000004764427221 */ /* 0x000fcc0000010000 */
[----:B------:R-:W-:Y:S08]  /*1bc70*/  MUFU.EX2 R82, R82 ;  /* 0x0000005200527308 */ /* 0x000ff00000000800 */
[----:B------:R-:W1:Y:S08]  /*1bc80*/  MUFU.EX2 R174, R174 ;  /* 0x000000ae00ae7308 */ /* 0x000e700000000800 */
[----:B------:R-:W4:Y:S01]  /*1bc90*/  MUFU.EX2 R175, R175 ;  /* 0x000000af00af7308 */ /* 0x000f220000000800 */
[----:B--2---:R-:W-:Y:S01]  /*1bca0*/  FADD.FTZ R70, R172, R67 ;  /* 0x00000043ac467221 */ /* 0x004fe20000010000 */
[----:B---3--:R-:W-:-:S06]  /*1bcb0*/  FADD.FTZ R66, R173, R66 ;  /* 0x00000042ad427221 */ /* 0x008fcc0000010000 */
[----:B------:R-:W-:Y:S08]  /*1bcc0*/  MUFU.EX2 R182, R182 ;  /* 0x000000b600b67308 */ /* 0x000ff00000000800 */
[----:B------:R-:W2:Y:S08]  /*1bcd0*/  MUFU.EX2 R86, R86 ;  /* 0x0000005600567308 */ /* 0x000eb00000000800 */
[----:B------:R-:W3:Y:S01]  /*1bce0*/  MUFU.EX2 R98, R98 ;  /* 0x0000006200627308 */ /* 0x000ee20000000800 */
[----:B------:R-:W-:Y:S01]  /*1bcf0*/  FADD.FTZ R67, R87, R70 ;  /* 0x0000004657437221 */ /* 0x000fe20000010000 */
[----:B0-----:R-:W-:Y:S01]  /*1bd00*/  FADD.FTZ R66, R99, R66 ;  /* 0x0000004263427221 */ /* 0x001fe20000010000 */
[C---:B------:R-:W-:Y:S01]  /*1bd10*/  FMUL.FTZ R63, R107.reuse, R63 ;  /* 0x0000003f6b3f7220 */ /* 0x040fe20000410000 */
[----:B------:R-:W-:-:S04]  /*1bd20*/  FMUL.FTZ R62, R107, R62 ;  /* 0x0000003e6b3e7220 */ /* 0x000fc80000410000 */
[----:B------:R-:W0:Y:S08]  /*1bd30*/  MUFU.EX2 R176, R176 ;  /* 0x000000b000b07308 */ /* 0x000e300000000800 */
[----:B------:R-:W0:Y:S01]  /*1bd40*/  MUFU.EX2 R177, R177 ;  /* 0x000000b100b17308 */ /* 0x000e220000000800 */
[----:B-1----:R-:W-:Y:S01]  /*1bd50*/  FADD.FTZ R67, R174, R67 ;  /* 0x00000043ae437221 */ /* 0x002fe20000010000 */
[----:B----4-:R-:W-:Y:S01]  /*1bd60*/  FADD.FTZ R71, R175, R66 ;  /* 0x00000042af477221 */ /* 0x010fe20000010000 */
[C---:B------:R-:W-:Y:S01]  /*1bd70*/  FMUL.FTZ R65, R107.reuse, R65 ;  /* 0x000000416b417220 */ /* 0x040fe20000410000 */
[----:B------:R-:W-:-:S04]  /*1bd80*/  FMUL.FTZ R64, R107, R64 ;  /* 0x000000406b407220 */ /* 0x000fc80000410000 */
[----:B------:R-:W1:Y:S01]  /*1bd90*/  MUFU.EX2 R97, R97 ;  /* 0x0000006100617308 */ /* 0x000e620000000800 */
[----:B--2---:R-:W-:Y:S01]  /*1bda0*/  FADD.FTZ R67, R86, R67 ;  /* 0x0000004356437221 */ /* 0x004fe20000010000 */
[----:B---3--:R-:W-:Y:S01]  /*1bdb0*/  FADD.FTZ R66, R98, R71 ;  /* 0x0000004762427221 */ /* 0x008fe20000010000 */
[C---:B------:R-:W-:Y:S01]  /*1bdc0*/  FMUL.FTZ R61, R107.reuse, R61 ;  /* 0x0000003d6b3d7220 */ /* 0x040fe20000410000 */
[----:B------:R-:W-:-:S04]  /*1bdd0*/  FMUL.FTZ R60, R107, R60 ;  /* 0x0000003c6b3c7220 */ /* 0x000fc80000410000 */
[----:B------:R-:W2:Y:S08]  /*1bde0*/  MUFU.EX2 R84, R84 ;  /* 0x0000005400547308 */ /* 0x000eb00000000800 */
[----:B------:R-:W3:Y:S01]  /*1bdf0*/  MUFU.EX2 R179, R179 ;  /* 0x000000b300b37308 */ /* 0x000ee20000000800 */
[----:B0-----:R-:W-:Y:S01]  /*1be00*/  FADD.FTZ R70, R176, R67 ;  /* 0x00000043b0467221 */ /* 0x001fe20000010000 */
[----:B------:R-:W-:Y:S01]  /*1be10*/  FADD.FTZ R66, R177, R66 ;  /* 0x00000042b1427221 */ /* 0x000fe20000010000 */
[C---:B------:R-:W-:Y:S01]  /*1be20*/  FMUL.FTZ R37, R107.reuse, R37 ;  /* 0x000000256b257220 */ /* 0x040fe20000410000 */
[C---:B------:R-:W-:Y:S01]  /*1be30*/  FMUL.FTZ R36, R107.reuse, R36 ;  /* 0x000000246b247220 */ /* 0x040fe20000410000 */
[C---:B------:R-:W-:Y:S01]  /*1be40*/  FMUL.FTZ R39, R107.reuse, R39 ;  /* 0x000000276b277220 */ /* 0x040fe20000410000 */
[C---:B------:R-:W-:Y:S01]  /*1be50*/  FMUL.FTZ R38, R107.reuse, R38 ;  /* 0x000000266b267220 */ /* 0x040fe20000410000 */
[----:B------:R-:W-:Y:S01]  /*1be60*/  FMUL.FTZ R69, R107, R69 ;  /* 0x000000456b457220 */ /* 0x000fe20000410000 */
[----:B------:R-:W0:Y:S08]  /*1be70*/  MUFU.EX2 R178, R178 ;  /* 0x000000b200b27308 */ /* 0x000e300000000800 */
[----:B------:R-:W4:Y:S01]  /*1be80*/  MUFU.EX2 R96, R96 ;  /* 0x0000006000607308 */ /* 0x000f220000000800 */
[----:B------:R-:W-:Y:S01]  /*1be90*/  FADD.FTZ R67, R85, R70 ;  /* 0x0000004655437221 */ /* 0x000fe20000010000 */
[----:B-1----:R-:W-:Y:S01]  /*1bea0*/  FADD.FTZ R66, R97, R66 ;  /* 0x0000004261427221 */ /* 0x002fe20000010000 */
[----:B------:R-:W-:Y:S01]  /*1beb0*/  FMUL.FTZ R68, R107, R68 ;  /* 0x000000446b447220 */ /* 0x000fe20000410000 */
[C---:B------:R-:W-:Y:S01]  /*1bec0*/  FMUL.FTZ R11, R93.reuse, R11 ;  /* 0x0000000b5d0b7220 */ /* 0x040fe20000410000 */
[----:B------:R-:W-:Y:S01]  /*1bed0*/  FMUL.FTZ R10, R93, R10 ;  /* 0x0000000a5d0a7220 */ /* 0x000fe20000410000 */
[C---:B------:R-:W-:Y:S01]  /*1bee0*/  FMUL.FTZ R5, R107.reuse, R5 ;  /* 0x000000056b057220 */ /* 0x040fe20000410000 */
[----:B------:R-:W-:Y:S01]  /*1bef0*/  FMUL.FTZ R4, R107, R4 ;  /* 0x000000046b047220 */ /* 0x000fe20000410000 */
[----:B------:R-:W1:Y:S01]  /*1bf00*/  MUFU.EX2 R181, R181 ;  /* 0x000000b500b57308 */ /* 0x000e620000000800 */
[----:B--2---:R-:W-:Y:S01]  /*1bf10*/  FADD.FTZ R67, R84, R67 ;  /* 0x0000004354437221 */ /* 0x004fe20000010000 */
[----:B---3--:R-:W-:Y:S01]  /*1bf20*/  FADD.FTZ R71, R179, R66 ;  /* 0x00000042b3477221 */ /* 0x008fe20000010000 */
[C---:B------:R-:W-:Y:S01]  /*1bf30*/  FMUL.FTZ R7, R107.reuse, R7 ;  /* 0x000000076b077220 */ /* 0x040fe20000410000 */
[C---:B------:R-:W-:Y:S01]  /*1bf40*/  FMUL.FTZ R6, R107.reuse, R6 ;  /* 0x000000066b067220 */ /* 0x040fe20000410000 */
[C---:B------:R-:W-:Y:S01]  /*1bf50*/  FMUL.FTZ R13, R107.reuse, R13 ;  /* 0x0000000d6b0d7220 */ /* 0x040fe20000410000 */
[C---:B------:R-:W-:Y:S01]  /*1bf60*/  FMUL.FTZ R12, R107.reuse, R12 ;  /* 0x0000000c6b0c7220 */ /* 0x040fe20000410000 */
[C---:B------:R-:W-:Y:S01]  /*1bf70*/  FMUL.FTZ R15, R107.reuse, R15 ;  /* 0x0000000f6b0f7220 */ /* 0x040fe20000410000 */
[----:B------:R-:W2:Y:S01]  /*1bf80*/  MUFU.EX2 R95, R77 ;  /* 0x0000004d005f7308 */ /* 0x000ea20000000800 */
[----:B0-----:R-:W-:Y:S01]  /*1bf90*/  FADD.FTZ R66, R178, R67 ;  /* 0x00000043b2427221 */ /* 0x001fe20000010000 */
[----:B----4-:R-:W-:Y:S01]  /*1bfa0*/  FADD.FTZ R70, R96, R71 ;  /* 0x0000004760467221 */ /* 0x010fe20000010000 */
[C---:B------:R-:W-:Y:S01]  /*1bfb0*/  FMUL.FTZ R14, R107.reuse, R14 ;  /* 0x0000000e6b0e7220 */ /* 0x040fe20000410000 */
[C---:B------:R-:W-:Y:S01]  /*1bfc0*/  FMUL.FTZ R47, R107.reuse, R47 ;  /* 0x0000002f6b2f7220 */ /* 0x040fe20000410000 */
[C---:B------:R-:W-:Y:S01]  /*1bfd0*/  FMUL.FTZ R46, R107.reuse, R46 ;  /* 0x0000002e6b2e7220 */ /* 0x040fe20000410000 */
[C---:B------:R-:W-:Y:S01]  /*1bfe0*/  FMUL.FTZ R21, R107.reuse, R21 ;  /* 0x000000156b157220 */ /* 0x040fe20000410000 */
[----:B------:R-:W-:Y:S01]  /*1bff0*/  FMUL.FTZ R20, R107, R20 ;  /* 0x000000146b147220 */ /* 0x000fe20000410000 */
[----:B------:R-:W0:Y:S01]  /*1c000*/  MUFU.EX2 R183, R183 ;  /* 0x000000b700b77308 */ /* 0x000e220000000800 */
[----:B------:R-:W-:Y:S01]  /*1c010*/  FADD.FTZ R67, R83, R66 ;  /* 0x0000004253437221 */ /* 0x000fe20000010000 */
[----:B-1----:R-:W-:Y:S01]  /*1c020*/  FADD.FTZ R70, R181, R70 ;  /* 0x00000046b5467221 */ /* 0x002fe20000010000 */
[C---:B------:R-:W-:Y:S01]  /*1c030*/  FMUL.FTZ R25, R107.reuse, R25 ;  /* 0x000000196b197220 */ /* 0x040fe20000410000 */
[C---:B------:R-:W-:Y:S01]  /*1c040*/  FMUL.FTZ R24, R107.reuse, R24 ;  /* 0x000000186b187220 */ /* 0x040fe20000410000 */
[C---:B------:R-:W-:Y:S01]  /*1c050*/  FMUL.FTZ R35, R107.reuse, R35 ;  /* 0x000000236b237220 */ /* 0x040fe20000410000 */
[C---:B------:R-:W-:Y:S01]  /*1c060*/  FMUL.FTZ R34, R107.reuse, R34 ;  /* 0x000000226b227220 */ /* 0x040fe20000410000 */
[----:B------:R-:W-:Y:S01]  /*1c070*/  FMUL.FTZ R41, R107, R41 ;  /* 0x000000296b297220 */ /* 0x000fe20000410000 */
[----:B------:R-:W1:Y:S01]  /*1c080*/  MUFU.EX2 R94, R94 ;  /* 0x0000005e005e7308 */ /* 0x000e620000000800 */
[----:B------:R-:W-:Y:S01]  /*1c090*/  FADD.FTZ R67, R180, R67 ;  /* 0x00000043b4437221 */ /* 0x000fe20000010000 */
[----:B--2---:R-:W-:Y:S01]  /*1c0a0*/  FADD.FTZ R70, R95, R70 ;  /* 0x000000465f467221 */ /* 0x004fe20000010000 */
[----:B------:R2:W-:Y:S02]  /*1c0b0*/  STL.64 [R1+0x200], R62 ;  /* 0x0002003e01007387 */ /* 0x0005e40000100a00 */
[----:B------:R-:W-:Y:S01]  /*1c0c0*/  FADD.FTZ R67, R82, R67 ;  /* 0x0000004352437221 */ /* 0x000fe20000010000 */
[----:B------:R-:W-:Y:S01]  /*1c0d0*/  FMUL.FTZ R40, R107, R40 ;  /* 0x000000286b287220 */ /* 0x000fe20000410000 */
[----:B------:R-:W-:Y:S01]  /*1c0e0*/  STL.64 [R1+0x210], R64 ;  /* 0x0002104001007387 */ /* 0x000fe20000100a00 */
[----:B0-----:R-:W-:Y:S01]  /*1c0f0*/  FADD.FTZ R71, R183, R70 ;  /* 0x00000046b7477221 */ /* 0x001fe20000010000 */
[----:B------:R-:W-:-:S02]  /*1c100*/  FADD.FTZ R66, R182, R67 ;  /* 0x00000043b6427221 */ /* 0x000fc40000010000 */
[----:B------:R-:W-:Y:S01]  /*1c110*/  STL.64 [R1+0x280], R60 ;  /* 0x0002803c01007387 */ /* 0x000fe20000100a00 */
[C---:B--2---:R-:W-:Y:S01]  /*1c120*/  FMUL.FTZ R63, R107.reuse, R9 ;  /* 0x000000096b3f7220 */ /* 0x044fe20000410000 */
[C---:B------:R-:W-:Y:S02]  /*1c130*/  FMUL.FTZ R62, R107.reuse, R8 ;  /* 0x000000086b3e7220 */ /* 0x040fe40000410000 */
[----:B------:R0:W-:Y:S01]  /*1c140*/  STL.64 [R1+0x2b0], R36 ;  /* 0x0002b02401007387 */ /* 0x0001e20000100a00 */
[----:B-1----:R-:W-:Y:S01]  /*1c150*/  FADD.FTZ R67, R94, R71 ;  /* 0x000000475e437221 */ /* 0x002fe20000010000 */
[C---:B------:R-:W-:Y:S01]  /*1c160*/  FMUL.FTZ R43, R107.reuse, R43 ;  /* 0x0000002b6b2b7220 */ /* 0x040fe20000410000 */
[C---:B------:R-:W-:Y:S01]  /*1c170*/  FMUL.FTZ R42, R107.reuse, R42 ;  /* 0x0000002a6b2a7220 */ /* 0x040fe20000410000 */
        /* <DEDUP_REMOVED lines=22> */
[----:B------:R-:W-:Y:S04]  /*1c2e0*/  STL.64 [R1+0x1e0], R66 ;  /* 0x0001e04201007387 */ /* 0x000fe80000100a00 */
[----:B------:R-:W-:Y:S04]  /*1c2f0*/  STL.64 [R1+0x3f0], R68 ;  /* 0x0003f04401007387 */ /* 0x000fe80000100a00 */
[----:B------:R0:W-:Y:S04]  /*1c300*/  STL.64 [R1+0x3f8], R10 ;  /* 0x0003f80a01007387 */ /* 0x0001e80000100a00 */
[----:B------:R-:W-:Y:S04]  /*1c310*/  STL.64 [R1+0x220], R4 ;  /* 0x0002200401007387 */ /* 0x000fe80000100a00 */
[----:B------:R1:W-:Y:S04]  /*1c320*/  STL.64 [R1+0x230], R6 ;  /* 0x0002300601007387 */ /* 0x0003e80000100a00 */
[----:B------:R2:W-:Y:S04]  /*1c330*/  STL.64 [R1+0x250], R12 ;  /* 0x0002500c01007387 */ /* 0x0005e80000100a00 */
[----:B------:R3:W-:Y:S04]  /*1c340*/  STL.64 [R1+0x260], R14 ;  /* 0x0002600e01007387 */ /* 0x0007e80000100a00 */
[----:B------:R-:W-:Y:S04]  /*1c350*/  STL.64 [R1+0x270], R46 ;  /* 0x0002702e01007387 */ /* 0x000fe80000100a00 */
        /* <DEDUP_REMOVED lines=15> */
[----:B0-----:R-:W4:Y:S04]  /*1c450*/  LDL.64 R10, [R1+0x3c0] ;  /* 0x0003c000010a7983 */ /* 0x001f280000100a00 */
[----:B------:R-:W4:Y:S04]  /*1c460*/  LDL.64 R8, [R1+0x3d0] ;  /* 0x0003d00001087983 */ /* 0x000f280000100a00 */
[----:B-1----:R-:W4:Y:S04]  /*1c470*/  LDL.64 R6, [R1+0x3e0] ;  /* 0x0003e00001067983 */ /* 0x002f280000100a00 */
[----:B------:R-:W4:Y:S04]  /*1c480*/  LDL.64 R4, [R1+0x208] ;  /* 0x0002080001047983 */ /* 0x000f280000100a00 */
        /* <DEDUP_REMOVED lines=37> */
[----:B------:R-:W-:-:S03]  /*1c6e0*/  LOP3.LUT R108, R108, 0x1, RZ, 0xfc, !PT ;  /* 0x000000016c6c7812 */ /* 0x000fc600078efcff */
[----:B------:R0:W-:Y:S01]  /*1c6f0*/  STL [R1+0x1d4], R92 ;  /* 0x0001d45c01007387 */ /* 0x0001e20000100800 */
        /* <DEDUP_REMOVED lines=130> */
.L_x_12165:
[----:B------:R-:W-:Y:S05]  /*1cf20*/  BSYNC B0 ;  /* 0x0000000000007941 */ /* 0x000fea0003800000 */
.L_x_12164:
        /* <DEDUP_REMOVED lines=8> */
.L_x_12167:
[----:B------:R-:W-:Y:S05]  /*1cfb0*/  BSYNC B0 ;  /* 0x0000000000007941 */ /* 0x000fea0003800000 */
.L_x_12166:
[----:B------:R-:W-:Y:S04]  /*1cfc0*/  BSSY B0, `(.L_x_12168) ;  /* 0x0000004000007945 */ /* 0x000fe80003800000 */
[----:B-1----:R-:W-:Y:S05]  /*1cfd0*/  @P0 BRA `(.L_x_12169) ;  /* 0x0000000000080947 */ /* 0x002fea0003800000 */
[----:B------:R-:W1:Y:S02]  /*1cfe0*/  SYNCS.PHASECHK.TRANS64.TRYWAIT P0, [R26+URZ], R27 ;  /* 0x0000001b1a0075a7 */ /* 0x000e64000800017f */
[----:B-1----:R-:W-:Y:S05]  /*1cff0*/  @!P0 BRA `(.L_x_12170) ;  /* 0x0000012800e08947 */ /* 0x002fea0003800000 */
.L_x_12169:
[----:B------:R-:W-:Y:S05]  /*1d000*/  BSYNC B0 ;  /* 0x0000000000007941 */ /* 0x000fea0003800000 */
.L_x_12168:
        /* <DEDUP_REMOVED lines=801> */
.L_x_12172:
[----:B------:R-:W-:Y:S05]  /*20220*/  BSYNC B0 ;  /* 0x0000000000007941 */ /* 0x000fea0003800000 */
.L_x_12171:
        /* <DEDUP_REMOVED lines=9> */
.L_x_12144:
[----:B------:R-:W2:Y:S01]  /*202c0*/  LDL R5, [R1+0x1e0] ;  /* 0x0001e00001057983 */ /* 0x000ea20000100800 */
[----:B------:R-:W-:Y:S05]  /*202d0*/  WARPSYNC.ALL ;  /* 0x0000000000007948 */ /* 0x000fea0003800000 */
[----:B------:R-:W3:Y:S04]  /*202e0*/  LDL R4, [R1+0x1e4] ;  /* 0x0001e40001047983 */ /* 0x000ee80000100800 */
[----:B------:R-:W4:Y:S04]  /*202f0*/  LDL.64 R8, [R1+0x210] ;  /* 0x0002100001087983 */ /* 0x000f280000100a00 */
[----:B------:R-:W5:Y:S04]  /*20300*/  LDL.64 R6, [R1+0x220] ;  /* 0x0002200001067983 */ /* 0x000f680000100a00 */
[----:B------:R-:W5:Y:S04]  /*20310*/  LDL.64 R10, [R1+0x200] ;  /* 0x00020000010a7983 */ /* 0x000f680000100a00 */
[----:B------:R-:W5:Y:S01]  /*20320*/  LDL.64 R114, [R1+0x2a0] ;  /* 0x0002a00001727983 */ /* 0x000f620000100a00 */
[----:B------:R-:W-:-:S02]  /*20330*/  IMAD.MOV.U32 R129, RZ, RZ, -0x800000 ;  /* 0xff800000ff817424 */ /* 0x000fc400078e00ff */
[----:B------:R-:W-:Y:S01]  /*20340*/  IMAD.MOV.U32 R130, RZ, RZ, -0x800000 ;  /* 0xff800000ff827424 */ /* 0x000fe200078e00ff */
        /* <DEDUP_REMOVED lines=50> */
[----:B------:R-:W5:Y:S04]  /*20670*/  LDL R126, [R1+0x1c0] ;  /* 0x0001c000017e7983 */ /* 0x000f680000100800 */
[----:B--2---:R-:W2:Y:S02]  /*20680*/  SHFL.BFLY PT, R0, R5, 0x2, 0x1f ;  /* 0x0c401f0005007f89 */ /* 0x004ea400000e0000 */
[----:B--2---:R-:W-:-:S05]  /*20690*/  FADD.FTZ R0, R5, R0 ;  /* 0x0000000005007221 */ /* 0x004fca0000010000 */
[----:B0-----:R-:W1:Y:S02]  /*206a0*/  SHFL.BFLY PT, R3, R0, 0x1, 0x1f ;  /* 0x0c201f0000037f89 */ /* 0x001e6400000e0000 */
[----:B-1----:R-:W-:-:S05]  /*206b0*/  FADD.FTZ R2, R0, R3 ;  /* 0x0000000300027221 */ /* 0x002fca0000010000 */
[----:B------:R-:W-:Y:S04]  /*206c0*/  STL [R1+0x1e0], R2 ;  /* 0x0001e00201007387 */ /* 0x000fe80000100800 */
[----:B------:R-:W2:Y:S04]  /*206d0*/  LDL R25, [R1+0x1e0] ;  /* 0x0001e00001197983 */ /* 0x000ea80000100800 */
[----:B---3--:R-:W0:Y:S02]  /*206e0*/  SHFL.BFLY PT, R3, R4, 0x2, 0x1f ;  /* 0x0c401f0004037f89 */ /* 0x008e2400000e0000 */
[----:B0-----:R-:W-:-:S02]  /*206f0*/  FADD.FTZ R3, R3, R4 ;  /* 0x0000000403037221 */ /* 0x001fc40000010000 */
[----:B------:R-:W3:Y:S04]  /*20700*/  LDL.64 R4, [R1+0x230] ;  /* 0x0002300001047983 */ /* 0x000ee80000100a00 */
[----:B------:R-:W0:Y:S02]  /*20710*/  SHFL.BFLY PT, R128, R3, 0x1, 0x1f ;  /* 0x0c201f0003807f89 */ /* 0x000e2400000e0000 */
[----:B0-----:R-:W-:Y:S02]  /*20720*/  FADD.FTZ R128, R3, R128 ;  /* 0x0000008003807221 */ /* 0x001fe40000010000 */
[----:B------:R-:W3:Y:S03]  /*20730*/  LDL.64 R2, [R1+0x240] ;  /* 0x0002400001027983 */ /* 0x000ee60000100a00 */
[----:B------:R-:W-:-:S13]  /*20740*/  FSETP.NE.FTZ.AND P1, PT, R128, RZ, PT ;  /* 0x000000ff8000720b */ /* 0x000fda0003f35000 */
[----:B------:R-:W3:Y:S04]  /*20750*/  @P1 LDL R20, [R1+0x1f0] ;  /* 0x0001f00001141983 */ /* 0x000ee80000100800 */
[----:B------:R-:W3:Y:S01]  /*20760*/  @P1 LDL R21, [R1+0x1d4] ;  /* 0x0001d40001151983 */ /* 0x000ee20000100800 */
[----:B--2---:R-:W-:-:S13]  /*20770*/  FSETP.NE.FTZ.AND P0, PT, R25, RZ, PT ;  /* 0x000000ff1900720b */ /* 0x004fda0003f15000 */
[----:B------:R-:W2:Y:S04]  /*20780*/  @P0 LDL R12, [R1+0x1f0] ;  /* 0x0001f000010c0983 */ /* 0x000ea80000100800 */
[----:B------:R-:W2:Y:S01]  /*20790*/  @P0 LDL R13, [R1+0x1d0] ;  /* 0x0001d000010d0983 */ /* 0x000ea20000100800 */
[----:B------:R-:W-:Y:S01]  /*207a0*/  IMAD.MOV.U32 R0, RZ, RZ, RZ ;  /* 0x000000ffff007224 */ /* 0x000fe200078e00ff */
[----:B------:R-:W0:Y:S08]  /*207b0*/  @P0 MUFU.LG2 R14, R25 ;  /* 0x00000019000e0308 */ /* 0x000e300000000c00 */
[----:B------:R-:W-:Y:S08]  /*207c0*/  @P1 MUFU.LG2 R24, R128 ;  /* 0x0000008000181308 */ /* 0x000ff00000000c00 */
[----:B------:R-:W4:Y:S01]  /*207d0*/  @P0 MUFU.RCP R0, R25 ;  /* 0x0000001900000308 */ /* 0x000f220000001000 */
[----:B0-----:R-:W-:Y:S01]  /*207e0*/  @P0 FMUL.FTZ R15, R14, 0.69314718246459960938 ;  /* 0x3f3172180e0f0820 */ /* 0x001fe20000410000 */
[-C--:B----4-:R-:W-:Y:S01]  /*207f0*/  FMUL.FTZ R9, R9, R0.reuse ;  /* 0x0000000009097220 */ /* 0x090fe20000410000 */
[-C--:B------:R-:W-:Y:S01]  /*20800*/  FMUL.FTZ R8, R8, R0.reuse ;  /* 0x0000000008087220 */ /* 0x080fe20000410000 */
[-C--:B-----5:R-:W-:Y:S01]  /*20810*/  FMUL.FTZ R7, R7, R0.reuse ;  /* 0x0000000007077220 */ /* 0x0a0fe20000410000 */
[-C--:B------:R-:W-:Y:S01]  /*20820*/  FMUL.FTZ R6, R6, R0.reuse ;  /* 0x0000000006067220 */ /* 0x080fe20000410000 */
[-C--:B---3--:R-:W-:Y:S01]  /*20830*/  FMUL.FTZ R5, R5, R0.reuse ;  /* 0x0000000005057220 */ /* 0x088fe20000410000 */
[-C--:B------:R-:W-:Y:S01]  /*20840*/  FMUL.FTZ R4, R4, R0.reuse ;  /* 0x0000000004047220 */ /* 0x080fe20000410000 */
[-C--:B------:R-:W-:Y:S01]  /*20850*/  FMUL.FTZ R3, R3, R0.reuse ;  /* 0x0000000003037220 */ /* 0x080fe20000410000 */
[----:B------:R-:W-:Y:S01]  /*20860*/  FMUL.FTZ R2, R2, R0 ;  /* 0x0000000002027220 */ /* 0x000fe20000410000 */
[----:B------:R-:W-:Y:S04]  /*20870*/  STL.64 [R1+0x210], R8 ;  /* 0x0002100801007387 */ /* 0x000fe80000100a00 */
[----:B------:R0:W-:Y:S04]  /*20880*/  STL.64 [R1+0x220], R6 ;  /* 0x0002200601007387 */ /* 0x0001e80000100a00 */
[----:B------:R1:W-:Y:S01]  /*20890*/  STL.64 [R1+0x230], R4 ;  /* 0x0002300401007387 */ /* 0x0003e20000100a00 */
[----:B------:R-:W-:-:S03]  /*208a0*/  @P1 FMUL.FTZ R20, R20, 0.69314718246459960938 ;  /* 0x3f31721814141820 */ /* 0x000fc60000410000 */
[----:B------:R3:W-:Y:S04]  /*208b0*/  STL.64 [R1+0x240], R2 ;  /* 0x0002400201007387 */ /* 0x0007e80000100a00 */
[----:B0-----:R-:W4:Y:S04]  /*208c0*/  LDL.64 R6, [R1+0x3d8] ;  /* 0x0003d80001067983 */ /* 0x001f280000100a00 */
[----:B-1----:R-:W5:Y:S04]  /*208d0*/  LDL.64 R4, [R1+0x3e8] ;  /* 0x0003e80001047983 */ /* 0x002f680000100a00 */
[----:B---3--:R-:W3:Y:S04]  /*208e0*/  LDL.64 R2, [R1+0x3c8] ;  /* 0x0003c80001027983 */ /* 0x008ee80000100a00 */
[----:B------:R-:W5:Y:S01]  /*208f0*/  LDL.64 R8, [R1+0x3f8] ;  /* 0x0003f80001087983 */ /* 0x000f620000100a00 */
[-C--:B------:R-:W-:Y:S01]  /*20900*/  FMUL.FTZ R11, R11, R0.reuse ;  /* 0x000000000b0b7220 */ /* 0x080fe20000410000 */
[----:B------:R-:W-:-:S05]  /*20910*/  FMUL.FTZ R10, R10, R0 ;  /* 0x000000000a0a7220 */ /* 0x000fca0000410000 */
[----:B------:R0:W-:Y:S04]  /*20920*/  STL.64 [R1+0x200], R10 ;  /* 0x0002000a01007387 */ /* 0x0001e80000100a00 */
[----:B0-----:R-:W5:Y:S01]  /*20930*/  LDL.64 R10, [R1+0x378] ;  /* 0x00037800010a7983 */ /* 0x001f620000100a00 */
[----:B--2---:R-:W-:-:S04]  /*20940*/  @P0 FMUL.FTZ R12, R12, 0.69314718246459960938 ;  /* 0x3f3172180c0c0820 */ /* 0x004fc80000410000 */
[----:B------:R-:W-:Y:S01]  /*20950*/  @P0 FFMA.FTZ R129, R12, R13, R15 ;  /* 0x0000000d0c810223 */ /* 0x000fe2000001000f */
[----:B------:R-:W-:Y:S01]  /*20960*/  @P1 FMUL.FTZ R13, R24, 0.69314718246459960938 ;  /* 0x3f317218180d1820 */ /* 0x000fe20000410000 */
[----:B------:R-:W2:Y:S03]  /*20970*/  LDL.64 R14, [R1+0x3a8] ;  /* 0x0003a800010e7983 */ /* 0x000ea60000100a00 */
[----:B------:R-:W-:Y:S01]  /*20980*/  @P1 FFMA.FTZ R130, R20, R21, R13 ;  /* 0x0000001514821223 */ /* 0x000fe2000001000d */
[----:B------:R-:W2:Y:S04]  /*20990*/  LDL.64 R24, [R1+0x388] ;  /* 0x0003880001187983 */ /* 0x000ea80000100a00 */
[----:B------:R-:W2:Y:S04]  /*209a0*/  LDL.64 R20, [R1+0x398] ;  /* 0x0003980001147983 */ /* 0x000ea80000100a00 */
[----:B------:R-:W2:Y:S01]  /*209b0*/  LDL.64 R12, [R1+0x3b8] ;  /* 0x0003b800010c7983 */ /* 0x000ea20000100a00 */
[-C--:B------:R-:W-:Y:S01]  /*209c0*/  FMUL.FTZ R115, R115, R0.reuse ;  /* 0x0000000073737220 */ /* 0x080fe20000410000 */
[----:B------:R-:W-:-:S05]  /*209d0*/  FMUL.FTZ R114, R114, R0 ;  /* 0x0000000072727220 */ /* 0x000fca0000410000 */
[----:B------:R0:W-:Y:S01]  /*209e0*/  STL.64 [R1+0x2a0], R114 ;  /* 0x0002a07201007387 */ /* 0x0001e20000100a00 */
[----:B------:R-:W1:Y:S01]  /*209f0*/  S2R R131, SR_TID.X ;  /* 0x0000000000837919 */ /* 0x000e620000002100 */
[----:B0-----:R-:W-:-:S06]  /*20a00*/  IMAD.MOV.U32 R114, RZ, RZ, RZ ;  /* 0x000000ffff727224 */ /* 0x001fcc00078e00ff */
        /* <DEDUP_REMOVED lines=103> */
[-C--:B-----5:R-:W-:Y:S01]  /*21080*/  FMUL.FTZ R5, R5, R114.reuse ;  /* 0x0000007205057220 */ /* 0x0a0fe20000410000 */
        /* <DEDUP_REMOVED lines=90> */
.L_x_12175:
[----:B------:R-:W-:Y:S05]  /*21630*/  BSYNC B0 ;  /* 0x0000000000007941 */ /* 0x000fea0003800000 */
.L_x_12174:
[----:B------:R-:W-:-:S12]  /*21640*/  UIADD3 UR37, UR37, 0x1, URZ ;  /* 0x0000000125257890 */ /* 0x000fd8000fffe03f */
.L_x_12051:
[----:B------:R-:W-:Y:S05]  /*21650*/  WARPSYNC.ALL ;  /* 0x0000000000007948 */ /* 0x000fea0003800000 */
[----:B------:R-:W3:Y:S08]  /*21660*/  S2UR UR4, SR_CgaCtaId ;  /* 0x00000000000479c3 */ /* 0x000ef00000008800 */
[----:B------:R-:W-:Y:S01]  /*21670*/  BAR.SYNC.DEFER_BLOCKING 0x5, 0x180 ;  /* 0x0146000000007b1d */ /* 0x000fe20000010000 */
[----:B------:R-:W-:-:S05]  /*21680*/  MOV R2, 0x400 ;  /* 0x0000040000027802 */ /* 0x000fca0000000f00 */
[----:B------:R-:W-:Y:S01]  /*21690*/  BSSY B0, `(.L_x_12176) ;  /* 0x000050c000007945 */ /* 0x000fe20003800000 */
[----:B---3--:R-:W-:-:S05]  /*216a0*/  IMAD.U32 R27, RZ, RZ, UR4 ;  /* 0x00000004ff1b7e24 */ /* 0x008fca000f8e00ff */
[----:B------:R-:W-:-:S05]  /*216b0*/  LEA R2, R27, R2, 0x18 ;  /* 0x000000021b027211 */ /* 0x000fca00078ec0ff */
[----:B------:R3:W0:Y:S01]  /*216c0*/  LDS.128 R100, [R2+0x228d0] ;  /* 0x0228d00002647984 */ /* 0x0006220000000c00 */
[----:B------:R-:W-:Y:S06]  /*216d0*/  BAR.ARV 0x4, 0x180 ;  /* 0x0106000000007b1d */ /* 0x000fec0000002000 */
[----:B------:R-:W-:Y:S05]  /*216e0*/  @P0 BRA `(.L_x_12177) ;  /* 0x0000004000440947 */ /* 0x000fea0003800000 */
[----:B-1----:R-:W2:Y:S01]  /*216f0*/  LDL R0, [R1+0x438] ;  /* 0x0004380001007983 */ /* 0x002ea20000100800 */
[----:B------:R-:W-:-:S03]  /*21700*/  ULDC UR4, c[0x0][0xad4] ;  /* 0x0002b50000047ab9 */ /* 0x000fc60000000800 */
[----:B------:R-:W4:Y:S04]  /*21710*/  LDL.128 R52, [R1+0x200] ;  /* 0x0002000001347983 */ /* 0x000f280000100c00 */
[----:B------:R-:W3:Y:S04]  /*21720*/  LDL.128 R4, [R1+0x210] ;  /* 0x0002100001047983 */ /* 0x000ee80000100c00 */
[----:B------:R-:W3:Y:S04]  /*21730*/  LDL.128 R56, [R1+0x220] ;  /* 0x0002200001387983 */ /* 0x000ee80000100c00 */
[----:B------:R-:W3:Y:S04]  /*21740*/  LDL.128 R32, [R1+0x230] ;  /* 0x0002300001207983 */ /* 0x000ee80000100c00 */
[----:B------:R-:W3:Y:S04]  /*21750*/  LDL.128 R92, [R1+0x240] ;  /* 0x00024000015c7983 */ /* 0x000ee80000100c00 */
[----:B------:R-:W3:Y:S01]  /*21760*/  LDL.128 R72, [R1+0x250] ;  /* 0x0002500001487983 */ /* 0x000ee20000100c00 */
[----:B------:R-:W1:Y:S03]  /*21770*/  S2R R3, SR_SWINHI ;  /* 0x0000000000037919 */ /* 0x000e660000002f00 */
[----:B------:R-:W3:Y:S04]  /*21780*/  LDL.128 R120, [R1+0x260] ;  /* 0x0002600001787983 */ /* 0x000ee80000100c00 */
[----:B-----5:R-:W3:Y:S04]  /*21790*/  LDL.128 R44, [R1+0x2e0] ;  /* 0x0002e000012c7983 */ /* 0x020ee80000100c00 */
[----:B------:R-:W3:Y:S04]  /*217a0*/  LDL.128 R40, [R1+0x2d0] ;  /* 0x0002d00001287983 */ /* 0x000ee80000100c00 */
[----:B------:R-:W3:Y:S04]  /*217b0*/  LDL.128 R48, [R1+0x2f0] ;  /* 0x0002f00001307983 */ /* 0x000ee80000100c00 */
[----:B------:R-:W3:Y:S04]  /*217c0*/  LDL.128 R60, [R1+0x320] ;  /* 0x00032000013c7983 */ /* 0x000ee80000100c00 */
[----:B------:R-:W3:Y:S04]  /*217d0*/  LDL.128 R68, [R1+0x340] ;  /* 0x0003400001447983 */ /* 0x000ee80000100c00 */
[----:B------:R-:W3:Y:S01]  /*217e0*/  LDL.128 R64, [R1+0x330] ;  /* 0x0003300001407983 */ /* 0x000ee20000100c00 */
[----:B------:R-:W-:-:S02]  /*217f0*/  MOV R20, R2 ;  /* 0x0000000200147202 */ /* 0x000fc40000000f00 */
[----:B-1----:R-:W-:Y:S01]  /*21800*/  MOV R21, R3 ;  /* 0x0000000300157202 */ /* 0x002fe20000000f00 */
[----:B------:R-:W3:Y:S04]  /*21810*/  LDL.128 R84, [R1+0x380] ;  /* 0x0003800001547983 */ /* 0x000ee80000100c00 */
[----:B------:R-:W3:Y:S04]  /*21820*/  LDL.128 R88, [R1+0x390] ;  /* 0x0003900001587983 */ /* 0x000ee80000100c00 */
[----:B------:R-:W3:Y:S04]  /*21830*/  LDL.128 R112, [R1+0x3e0] ;  /* 0x0003e00001707983 */ /* 0x000ee80000100c00 */
[----:B------:R-:W3:Y:S01]  /*21840*/  LDL.128 R116, [R1+0x3f0] ;  /* 0x0003f00001747983 */ /* 0x000ee20000100c00 */
[----:B--2---:R-:W-:Y:S01]  /*21850*/  IMAD.WIDE R108, R0, 0x2, R20 ;  /* 0x00000002006c7825 */ /* 0x004fe200078e0214 */
[----:B----4-:R-:W-:-:S02]  /*21860*/  F2FP.BF16.F32.PACK_AB R52, R53, R52 ;  /* 0x000000343534723e */ /* 0x010fc400000010ff */
        /* <DEDUP_REMOVED lines=8> */
[C---:B------:R-:W-:Y:S02]  /*218f0*/  IADD3 R13, P3, R108.reuse, 0x8020, RZ ;  /* 0x000080206c0d7810 */ /* 0x040fe40007f7e0ff */
[----:B------:R-:W-:Y:S02]  /*21900*/  IADD3 R37, P4, R108, 0x4000, RZ ;  /* 0x000040006c257810 */ /* 0x000fe40007f9e0ff */
[----:B------:R-:W-:Y:S02]  /*21910*/  LOP3.LUT R12, R13, 0x380, RZ, 0xc0, !PT ;  /* 0x000003800d0c7812 */ /* 0x000fe400078ec0ff */
[----:B------:R-:W-:Y:S02]  /*21920*/  LOP3.LUT R8, R9, 0x380, RZ, 0xc0, !PT ;  /* 0x0000038009087812 */ /* 0x000fe400078ec0ff */
[----:B------:R-:W-:-:S02]  /*21930*/  SHF.R.U64 R12, R12, 0x3, RZ ;  /* 0x000000030c0c7819 */ /* 0x000fc400000012ff */
[----:B------:R-:W-:Y:S02]  /*21940*/  SHF.R.U64 R110, R110, 0x3, RZ ;  /* 0x000000036e6e7819 */ /* 0x000fe400000012ff */
[----:B------:R-:W-:Y:S02]  /*21950*/  LOP3.LUT R36, R37, 0x380, RZ, 0xc0, !PT ;  /* 0x0000038025247812 */ /* 0x000fe400078ec0ff */
[----:B------:R-:W-:Y:S01]  /*21960*/  LOP3.LUT R12, R12, R13, RZ, 0x3c, !PT ;  /* 0x0000000d0c0c7212 */ /* 0x000fe200078e3cff */
[--C-:B------:R-:W-:Y:S01]  /*21970*/  IMAD.X R13, RZ, RZ, R109.reuse, P3 ;  /* 0x000000ffff0d7224 */ /* 0x100fe200018e066d */
[----:B------:R-:W-:Y:S02]  /*21980*/  SHF.R.U64 R8, R8, 0x3, RZ ;  /* 0x0000000308087819 */ /* 0x000fe400000012ff */
[----:B------:R-:W-:Y:S02]  /*21990*/  ISETP.NE.AND P3, PT, R204, RZ, PT ;  /* 0x000000ffcc00720c */ /* 0x000fe40003f65270 */
[----:B------:R-:W-:Y:S01]  /*219a0*/  LOP3.LUT R110, R110, R111, RZ, 0x3c, !PT ;  /* 0x0000006f6e6e7212 */ /* 0x000fe200078e3cff */
[----:B------:R-:W-:Y:S01]  /*219b0*/  IMAD.X R111, RZ, RZ, R109, P2 ;  /* 0x000000ffff6f7224 */ /* 0x000fe200010e066d */
[----:B------:R-:W-:-:S02]  /*219c0*/  SHF.R.U64 R36, R36, 0x3, RZ ;  /* 0x0000000324247819 */ /* 0x000fc400000012ff */
[----:B------:R-:W-:Y:S01]  /*219d0*/  LOP3.LUT R8, R8, R9, RZ, 0x3c, !PT ;  /* 0x0000000908087212 */ /* 0x000fe200078e3cff */
[--C-:B------:R-:W-:Y:S01]  /*219e0*/  IMAD.X R9, RZ, RZ, R109.reuse, P1 ;  /* 0x000000ffff097224 */ /* 0x100fe200008e066d */
[C---:B------:R-:W-:Y:S02]  /*219f0*/  IADD3 R31, P5, R108.reuse, 0x4020, RZ ;  /* 0x000040206c1f7810 */ /* 0x040fe40007fbe0ff */
[----:B------:R-:W-:Y:S02]  /*21a00*/  IADD3 R15, P2, R108, 0x8000, RZ ;  /* 0x000080006c0f7810 */ /* 0x000fe40007f5e0ff */
[----:B------:R-:W-:Y:S01]  /*21a10*/  SEL R204, R204, UR4, P3 ;  /* 0x00000004cccc7c07 */ /* 0x000fe20009800000 */
[----:B------:R-:W-:Y:S05]  /*21a20*/  WARPSYNC.ALL ;  /* 0x0000000000007948 */ /* 0x000fea0003800000 */
[C---:B------:R-:W-:Y:S01]  /*21a30*/  IADD3 R125, P0, R108.reuse, 0x4040, RZ ;  /* 0x000040406c7d7810 */ /* 0x040fe20007f1e0ff */
[----:B------:R-:W-:Y:S01]  /*21a40*/  ULDC.64 UR6, c[0x0][0xc08] ;  /* 0x0003020000067ab9 */ /* 0x000fe20000000a00 */
[----:B------:R-:W-:Y:S01]  /*21a50*/  IADD3 R29, P1, R108, 0x4060, RZ ;  /* 0x000040606c1d7810 */ /* 0x000fe20007f3e0ff */
[----:B------:R-:W-:Y:S01]  /*21a60*/  ULDC.64 UR4, c[0x0][0xc00] ;  /* 0x0003000000047ab9 */ /* 0x000fe20000000a00 */
[----:B------:R-:W-:Y:S01]  /*21a70*/  LOP3.LUT R36, R36, R37, RZ, 0x3c, !PT ;  /* 0x0000002524247212 */ /* 0x000fe200078e3cff */
[----:B------:R-:W-:Y:S01]  /*21a80*/  IMAD.X R37, RZ, RZ, R109, P4 ;  /* 0x000000ffff257224 */ /* 0x000fe200020e066d */
[----:B------:R-:W-:-:S02]  /*21a90*/  LOP3.LUT R30, R31, 0x380, RZ, 0xc0, !PT ;  /* 0x000003801f1e7812 */ /* 0x000fc400078ec0ff */
[C---:B------:R-:W-:Y:S02]  /*21aa0*/  IADD3 R11, P4, R108.reuse, 0x8040, RZ ;  /* 0x000080406c0b7810 */ /* 0x040fe40007f9e0ff */
[----:B------:R-:W-:Y:S02]  /*21ab0*/  LOP3.LUT R14, R15, 0x380, RZ, 0xc0, !PT ;  /* 0x000003800f0e7812 */ /* 0x000fe400078ec0ff */
[----:B------:R-:W-:Y:S02]  /*21ac0*/  LOP3.LUT R124, R125, 0x380, RZ, 0xc0, !PT ;  /* 0x000003807d7c7812 */ /* 0x000fe400078ec0ff */
[----:B------:R-:W-:Y:S02]  /*21ad0*/  LOP3.LUT R28, R29, 0x380, RZ, 0xc0, !PT ;  /* 0x000003801d1c7812 */ /* 0x000fe400078ec0ff */
[----:B------:R-:W-:Y:S02]  /*21ae0*/  LOP3.LUT R39, R108, 0x380, RZ, 0xc0, !PT ;  /* 0x000003806c277812 */ /* 0x000fe400078ec0ff */
[----:B------:R-:W-:-:S02]  /*21af0*/  SHF.R.U64 R30, R30, 0x3, RZ ;  /* 0x000000031e1e7819 */ /* 0x000fc400000012ff */
[----:B0-----:R-:W-:Y:S02]  /*21b00*/  LOP3.LUT R10, R11, 0x380, RZ, 0xc0, !PT ;  /* 0x000003800b0a7812 */ /* 0x001fe400078ec0ff */
[----:B------:R-:W-:Y:S02]  /*21b10*/  SHF.R.U64 R14, R14, 0x3, RZ ;  /* 0x000000030e0e7819 */ /* 0x000fe400000012ff */
[----:B------:R-:W-:Y:S02]  /*21b20*/  SHF.R.U64 R124, R124, 0x3, RZ ;  /* 0x000000037c7c7819 */ /* 0x000fe400000012ff */
[----:B------:R-:W-:Y:S02]  /*21b30*/  SHF.R.U64 R28, R28, 0x3, RZ ;  /* 0x000000031c1c7819 */ /* 0x000fe400000012ff */
[----:B------:R-:W-:Y:S02]  /*21b40*/  SHF.R.U64 R39, R39, 0x3, RZ ;  /* 0x0000000327277819 */ /* 0x000fe400000012ff */
[----:B------:R-:W-:Y:S01]  /*21b50*/  LOP3.LUT R30, R30, R31, RZ, 0x3c, !PT ;  /* 0x0000001f1e1e7212 */ /* 0x000fe200078e3cff */
[----:B------:R-:W-:Y:S01]  /*21b60*/  IMAD.X R31, RZ, RZ, R109, P5 ;  /* 0x000000ffff1f7224 */ /* 0x000fe200028e066d */
[----:B------:R-:W-:-:S02]  /*21b70*/  SHF.R.U64 R10, R10, 0x3, RZ ;  /* 0x000000030a0a7819 */ /* 0x000fc400000012ff */
[----:B------:R-:W-:Y:S01]  /*21b80*/  LOP3.LUT R14, R14, R15, RZ, 0x3c, !PT ;  /* 0x0000000f0e0e7212 */ /* 0x000fe200078e3cff */
[--C-:B------:R-:W-:Y:S01]  /*21b90*/  IMAD.X R15, RZ, RZ, R109.reuse, P2 ;  /* 0x000000ffff0f7224 */ /* 0x100fe200010e066d */
[----:B------:R-:W-:Y:S01]  /*21ba0*/  LOP3.LUT R124, R124, R125, RZ, 0x3c, !PT ;  /* 0x0000007d7c7c7212 */ /* 0x000fe200078e3cff */
[--C-:B------:R-:W-:Y:S01]  /*21bb0*/  IMAD.X R125, RZ, RZ, R109.reuse, P0 ;  /* 0x000000ffff7d7224 */ /* 0x100fe200000e066d */
[----:B------:R-:W-:Y:S01]  /*21bc0*/  LOP3.LUT R28, R28, R29, RZ, 0x3c, !PT ;  /* 0x0000001d1c1c7212 */ /* 0x000fe200078e3cff */
[----:B------:R-:W-:Y:S01]  /*21bd0*/  IMAD.X R29, RZ, RZ, R109, P1 ;  /* 0x000000ffff1d7224 */ /* 0x000fe200008e066d */
[C---:B------:R-:W-:Y:S02]  /*21be0*/  IADD3 R107, P5, R108.reuse, 0x8060, RZ ;  /* 0x000080606c6b7810 */ /* 0x040fe40007fbe0ff */
[C---:B------:R-:W-:Y:S02]  /*21bf0*/  IADD3 R105, P2, R108.reuse, 0xc040, RZ ;  /* 0x0000c0406c697810 */ /* 0x040fe40007f5e0ff */
[----:B------:R-:W-:-:S02]  /*21c00*/  IADD3 R99, P0, R108, 0xc000, RZ ;  /* 0x0000c0006c637810 */ /* 0x000fc40007f1e0ff */
[----:B------:R-:W-:Y:S02]  /*21c10*/  IADD3 R97, P1, R108, 0xc020, RZ ;  /* 0x0000c0206c617810 */ /* 0x000fe40007f3e0ff */
[----:B------:R-:W-:Y:S01]  /*21c20*/  LOP3.LUT R38, R39, R108, RZ, 0x3c, !PT ;  /* 0x0000006c27267212 */ /* 0x000fe200078e3cff */
[--C-:B------:R-:W-:Y:S01]  /*21c30*/  IMAD.MOV.U32 R39, RZ, RZ, R109.reuse ;  /* 0x000000ffff277224 */ /* 0x100fe200078e006d */
[----:B------:R-:W-:Y:S01]  /*21c40*/  LOP3.LUT R10, R10, R11, RZ, 0x3c, !PT ;  /* 0x0000000b0a0a7212 */ /* 0x000fe200078e3cff */
[----:B------:R-:W-:Y:S01]  /*21c50*/  IMAD.X R11, RZ, RZ, R109, P4 ;  /* 0x000000ffff0b7224 */ /* 0x000fe200020e066d */
[----:B------:R-:W-:Y:S02]  /*21c60*/  LOP3.LUT R106, R107, 0x380, RZ, 0xc0, !PT ;  /* 0x000003806b6a7812 */ /* 0x000fe400078ec0ff */
[----:B------:R-:W-:Y:S02]  /*21c70*/  LOP3.LUT R104, R105, 0x380, RZ, 0xc0, !PT ;  /* 0x0000038069687812 */ /* 0x000fe400078ec0ff */
[----:B------:R-:W-:-:S02]  /*21c80*/  LOP3.LUT R98, R99, 0x380, RZ, 0xc0, !PT ;  /* 0x0000038063627812 */ /* 0x000fc400078ec0ff */
[----:B------:R-:W-:Y:S02]  /*21c90*/  LOP3.LUT R96, R97, 0x380, RZ, 0xc0, !PT ;  /* 0x0000038061607812 */ /* 0x000fe400078ec0ff */
[----:B------:R-:W-:Y:S02]  /*21ca0*/  F2FP.BF16.F32.PACK_AB R53, R55, R54 ;  /* 0x000000363735723e */ /* 0x000fe400000010ff */
[----:B------:R-:W-:Y:S02]  /*21cb0*/  MOV R76, R38 ;  /* 0x00000026004c7202 */ /* 0x000fe40000000f00 */
[----:B------:R-:W-:Y:S02]  /*21cc0*/  MOV R25, R24 ;  /* 0x0000001800197202 */ /* 0x000fe40000000f00 */
[----:B---3--:R-:W-:Y:S02]  /*21cd0*/  F2FP.BF16.F32.PACK_AB R54, R5, R4 ;  /* 0x000000040536723e */ /* 0x008fe400000010ff */
[----:B------:R-:W-:Y:S01]  /*21ce0*/  F2FP.BF16.F32.PACK_AB R55, R7, R6 ;  /* 0x000000060737723e */ /* 0x000fe200000010ff */
[----:B------:R-:W-:Y:S01]  /*21cf0*/  BAR.SYNC.DEFER_BLOCKING 0x1, 0x100 ;  /* 0x0044000000007b1d */ /* 0x000fe20000010000 */
[----:B------:R-:W-:-:S02]  /*21d00*/  F2FP.BF16.F32.PACK_AB R56, R57, R56 ;  /* 0x000000383938723e */ /* 0x000fc400000010ff */
[----:B------:R-:W-:Y:S02]  /*21d10*/  SHF.R.U64 R106, R106, 0x3, RZ ;  /* 0x000000036a6a7819 */ /* 0x000fe400000012ff */
[----:B------:R-:W-:Y:S02]  /*21d20*/  SHF.R.U64 R104, R104, 0x3, RZ ;  /* 0x0000000368687819 */ /* 0x000fe400000012ff */
[----:B------:R-:W-:Y:S01]  /*21d30*/  MOV R80, R8 ;  /* 0x0000000800507202 */ /* 0x000fe20000000f00 */
[----:B------:R-:W2:Y:S01]  /*21d40*/  LDL.128 R4, [R1+0x270] ;  /* 0x0002700001047983 */ /* 0x000ea20000100c00 */
[----:B------:R-:W-:Y:S02]  /*21d50*/  MOV R124, R124 ;  /* 0x0000007c007c7202 */ /* 0x000fe40000000f00 */
[----:B------:R-:W-:Y:S02]  /*21d60*/  MOV R24, R10 ;  /* 0x0000000a00187202 */ /* 0x000fe40000000f00 */
[----:B------:R-:W-:Y:S01]  /*21d70*/  F2FP.BF16.F32.PACK_AB R57, R59, R58 ;  /* 0x0000003a3b39723e */ /* 0x000fe200000010ff */
[----:B------:R-:W3:Y:S01]  /*21d80*/  LDL.128 R8, [R1+0x280] ;  /* 0x0002800001087983 */ /* 0x000ee20000100c00 */
[----:B------:R-:W-:-:S02]  /*21d90*/  SHF.R.U64 R98, R98, 0x3, RZ ;  /* 0x0000000362627819 */ /* 0x000fc400000012ff */
[----:B------:R-:W-:Y:S02]  /*21da0*/  SHF.R.U64 R96, R96, 0x3, RZ ;  /* 0x0000000360607819 */ /* 0x000fe400000012ff */
[----:B------:R-:W-:Y:S02]  /*21db0*/  MOV R100, R30 ;  /* 0x0000001e00647202 */ /* 0x000fe40000000f00 */
[----:B------:R-:W-:Y:S02]  /*21dc0*/  MOV R125, R28 ;  /* 0x0000001c007d7202 */ /* 0x000fe40000000f00 */
[----:B------:R-:W-:Y:S01]  /*21dd0*/  F2FP.BF16.F32.PACK_AB R58, R33, R32 ;  /* 0x00000020213a723e */ /* 0x000fe200000010ff */
[----:B------:R-:W4:Y:S01]  /*21de0*/  LDL.128 R28, [R1+0x2a0] ;  /* 0x0002a000011c7983 */ /* 0x000f220000100c00 */
[----:B------:R-:W-:Y:S02]  /*21df0*/  F2FP.BF16.F32.PACK_AB R59, R35, R34 ;  /* 0x00000022233b723e */ /* 0x000fe400000010ff */
[----:B------:R-:W-:Y:S01]  /*21e00*/  MOV R26, R36 ;  /* 0x00000024001a7202 */ /* 0x000fe20000000f00 */
[----:B------:R-:W4:Y:S01]  /*21e10*/  LDL.128 R32, [R1+0x2b0] ;  /* 0x0002b00001207983 */ /* 0x000f220000100c00 */
[----:B------:R-:W-:-:S02]  /*21e20*/  MOV R0, R14 ;  /* 0x0000000e00007202 */ /* 0x000fc40000000f00 */
[----:B------:R-:W-:Y:S01]  /*21e30*/  MOV R3, R12 ;  /* 0x0000000c00037202 */ /* 0x000fe20000000f00 */
[----:B------:R-:W4:Y:S01]  /*21e40*/  LDL.128 R36, [R1+0x2c0] ;  /* 0x0002c00001247983 */ /* 0x000f220000100c00 */
[----:B------:R-:W-:Y:S02]  /*21e50*/  F2FP.BF16.F32.PACK_AB R92, R93, R92 ;  /* 0x0000005c5d5c723e */ /* 0x000fe400000010ff */
[----:B------:R-:W-:Y:S01]  /*21e60*/  F2FP.BF16.F32.PACK_AB R93, R95, R94 ;  /* 0x0000005e5f5d723e */ /* 0x000fe200000010ff */
[----:B------:R-:W4:Y:S01]  /*21e70*/  LDL.128 R12, [R1+0x290] ;  /* 0x00029000010c7983 */ /* 0x000f220000100c00 */
[----:B------:R-:W-:Y:S01]  /*21e80*/  LOP3.LUT R106, R106, R107, RZ, 0x3c, !PT ;  /* 0x0000006b6a6a7212 */ /* 0x000fe200078e3cff */
[--C-:B------:R-:W-:Y:S01]  /*21e90*/  IMAD.X R107, RZ, RZ, R109.reuse, P5 ;  /* 0x000000ffff6b7224 */ /* 0x100fe200028e066d */
[----:B------:R-:W-:Y:S01]  /*21ea0*/  LOP3.LUT R104, R104, R105, RZ, 0x3c, !PT ;  /* 0x0000006968687212 */ /* 0x000fe200078e3cff */
[----:B------:R0:W-:Y:S01]  /*21eb0*/  STSM.16.M88.4 [R76], R52 ;  /* 0x000000344c007844 */ /* 0x0001e20000000200 */
[----:B------:R-:W-:Y:S01]  /*21ec0*/  MOV R110, R110 ;  /* 0x0000006e006e7202 */ /* 0x000fe20000000f00 */
[----:B------:R-:W-:Y:S01]  /*21ed0*/  IMAD.X R105, RZ, RZ, R109, P2 ;  /* 0x000000ffff697224 */ /* 0x000fe200010e066d */
[----:B------:R-:W-:-:S02]  /*21ee0*/  F2FP.BF16.F32.PACK_AB R94, R73, R72 ;  /* 0x00000048495e723e */ /* 0x000fc400000010ff */
[----:B------:R-:W-:Y:S01]  /*21ef0*/  F2FP.BF16.F32.PACK_AB R95, R75, R74 ;  /* 0x0000004a4b5f723e */ /* 0x000fe200000010ff */
[----:B------:R1:W-:Y:S01]  /*21f00*/  STSM.16.M88.4 [R80], R56 ;  /* 0x0000003850007844 */ /* 0x0003e20000000200 */
[----:B------:R-:W-:Y:S01]  /*21f10*/  LOP3.LUT R98, R98, R99, RZ, 0x3c, !PT ;  /* 0x0000006362627212 */ /* 0x000fe200078e3cff */
[--C-:B------:R-:W-:Y:S01]  /*21f20*/  IMAD.X R99, RZ, RZ, R109.reuse, P0 ;  /* 0x000000ffff637224 */ /* 0x100fe200000e066d */
[----:B------:R-:W-:Y:S01]  /*21f30*/  LOP3.LUT R96, R96, R97, RZ, 0x3c, !PT ;  /* 0x0000006160607212 */ /* 0x000fe200078e3cff */
[----:B------:R-:W-:Y:S01]  /*21f40*/  IMAD.X R97, RZ, RZ, R109, P1 ;  /* 0x000000ffff617224 */ /* 0x000fe200008e066d */
[----:B------:R-:W-:Y:S01]  /*21f50*/  IADD3 R126, P3, R108, 0xc060, RZ ;  /* 0x0000c0606c7e7810 */ /* 0x000fe20007f7e0ff */
[----:B------:R-:W4:Y:S04]  /*21f60*/  LDL.128 R72, [R1+0x350] ;  /* 0x0003500001487983 */ /* 0x000f280000100c00 */
[----:B0-----:R-:W4:Y:S01]  /*21f70*/  LDL.128 R52, [R1+0x300] ;  /* 0x0003000001347983 */ /* 0x001f220000100c00 */
[----:B------:R-:W-:-:S03]  /*21f80*/  MOV R130, R106 ;  /* 0x0000006a00827202 */ /* 0x000fc60000000f00 */
[----:B------:R-:W4:Y:S01]  /*21f90*/  LDL.128 R76, [R1+0x360] ;  /* 0x00036000014c7983 */ /* 0x000f220000100c00 */
[----:B------:R-:W-:-:S03]  /*21fa0*/  MOV R129, R104 ;  /* 0x0000006800817202 */ /* 0x000fc60000000f00 */
[----:B-1----:R-:W4:Y:S01]  /*21fb0*/  LDL.128 R56, [R1+0x310] ;  /* 0x0003100001387983 */ /* 0x002f220000100c00 */
[----:B------:R-:W-:-:S03]  /*21fc0*/  MOV R131, R98 ;  /* 0x0000006200837202 */ /* 0x000fc60000000f00 */
[----:B------:R0:W-:Y:S01]  /*21fd0*/  STSM.16.M88.4 [R110], R92 ;  /* 0x0000005c6e007844 */ /* 0x0001e20000000200 */
[----:B------:R-:W-:Y:S01]  /*21fe0*/  MOV R128, R96 ;  /* 0x0000006000807202 */ /* 0x000fe20000000f00 */
[----:B------:R-:W-:Y:S02]  /*21ff0*/  IMAD.X R127, RZ, RZ, R109, P3 ;  /* 0x000000ffff7f7224 */ /* 0x000fe400018e066d */
[----:B------:R-:W4:Y:S04]  /*22000*/  LDL.128 R80, [R1+0x370] ;  /* 0x0003700001507983 */ /* 0x000f280000100c00 */
[----:B------:R-:W4:Y:S04]  /*22010*/  LDL.128 R104, [R1+0x3c0] ;  /* 0x0003c00001687983 */ /* 0x000f280000100c00 */
[----:B------:R-:W4:Y:S04]  /*22020*/  LDL.128 R96, [R1+0x3b0] ;  /* 0x0003b00001607983 */ /* 0x000f280000100c00 */
[----:B0-----:R-:W4:Y:S04]  /*22030*/  LDL.128 R92, [R1+0x3a0] ;  /* 0x0003a000015c7983 */ /* 0x001f280000100c00 */
[----:B------:R-:W4:Y:S01]  /*22040*/  LDL.128 R108, [R1+0x3d0] ;  /* 0x0003d000016c7983 */ /* 0x000f220000100c00 */
[----:B------:R-:W-:-:S02]  /*22050*/  ISETP.NE.U32.AND P0, PT, RZ, UR6, PT ;  /* 0x00000006ff007c0c */ /* 0x000fc4000bf05070 */
[----:B------:R-:W-:Y:S02]  /*22060*/  F2FP.BF16.F32.PACK_AB R120, R121, R120 ;  /* 0x000000787978723e */ /* 0x000fe400000010ff */
[----:B------:R-:W-:Y:S02]  /*22070*/  F2FP.BF16.F32.PACK_AB R121, R123, R122 ;  /* 0x0000007a7b79723e */ /* 0x000fe400000010ff */
[----:B------:R-:W-:Y:S02]  /*22080*/  LOP3.LUT R133, R126, 0x380, RZ, 0xc0, !PT ;  /* 0x000003807e857812 */ /* 0x000fe400078ec0ff */
[----:B------:R-:W-:Y:S02]  /*22090*/  ISETP.NE.AND.EX P0, PT, RZ, UR7, PT, P0 ;  /* 0x00000007ff007c0c */ /* 0x000fe4000bf05300 */
[----:B------:R-:W-:Y:S02]  /*220a0*/  F2FP.BF16.F32.PACK_AB R44, R45, R44 ;  /* 0x0000002c2d2c723e */ /* 0x000fe400000010ff */
[----:B------:R-:W-:-:S02]  /*220b0*/  F2FP.BF16.F32.PACK_AB R45, R47, R46 ;  /* 0x0000002e2f2d723e */ /* 0x000fc400000010ff */
[----:B------:R-:W-:Y:S02]  /*220c0*/  SHF.R.U64 R133, R133, 0x3, RZ ;  /* 0x0000000385857819 */ /* 0x000fe400000012ff */
        /* <DEDUP_REMOVED lines=9> */
[----:B------:R-:W-:Y:S02]  /*22160*/  LOP3.LUT R126, R133, R126, RZ, 0x3c, !PT ;  /* 0x0000007e857e7212 */ /* 0x000fe400078e3cff */
[----:B------:R-:W-:-:S02]  /*22170*/  F2FP.BF16.F32.PACK_AB R85, R87, R86 ;  /* 0x000000565755723e */ /* 0x000fc400000010ff */
[----:B------:R-:W-:Y:S02]  /*22180*/  F2FP.BF16.F32.PACK_AB R86, R89, R88 ;  /* 0x000000585956723e */ /* 0x000fe400000010ff */
[----:B------:R-:W-:Y:S02]  /*22190*/  F2FP.BF16.F32.PACK_AB R87, R91, R90 ;  /* 0x0000005a5b57723e */ /* 0x000fe400000010ff */
[----:B------:R-:W-:Y:S02]  /*221a0*/  F2FP.BF16.F32.PACK_AB R112, R113, R112 ;  /* 0x000000707170723e */ /* 0x000fe400000010ff */
[----:B------:R-:W-:Y:S02]  /*221b0*/  F2FP.BF16.F32.PACK_AB R113, R115, R114 ;  /* 0x000000727371723e */ /* 0x000fe400000010ff */
[----:B------:R-:W-:Y:S02]  /*221c0*/  MOV R126, R126 ;  /* 0x0000007e007e7202 */ /* 0x000fe40000000f00 */
[----:B------:R-:W-:-:S02]  /*221d0*/  F2FP.BF16.F32.PACK_AB R114, R117, R116 ;  /* 0x000000747572723e */ /* 0x000fc400000010ff */
[----:B------:R-:W-:Y:S02]  /*221e0*/  F2FP.BF16.F32.PACK_AB R115, R119, R118 ;  /* 0x000000767773723e */ /* 0x000fe400000010ff */
[----:B------:R-:W-:-:S04]  /*221f0*/  ISETP.NE.U32.AND P1, PT, RZ, UR4, PT ;  /* 0x00000004ff007c0c */ /* 0x000fc8000bf25070 */
[----:B------:R-:W-:Y:S01]  /*22200*/  ISETP.NE.AND.EX P1, PT, RZ, UR5, PT, P1 ;  /* 0x00000005ff007c0c */ /* 0x000fe2000bf25310 */
[----:B------:R-:W-:Y:S01]  /*22210*/  ULDC UR6, c[0x0][0xa88] ;  /* 0x0002a20000067ab9 */ /* 0x000fe20000000800 */
[----:B--2---:R-:W-:Y:S02]  /*22220*/  F2FP.BF16.F32.PACK_AB R122, R5, R4 ;  /* 0x00000004057a723e */ /* 0x004fe400000010ff */
[----:B------:R-:W-:Y:S01]  /*22230*/  F2FP.BF16.F32.PACK_AB R123, R7, R6 ;  /* 0x00000006077b723e */ /* 0x000fe200000010ff */
[----:B------:R-:W0:Y:S01]  /*22240*/  LDC.64 R4, c[0x0][0xc00] ;  /* 0x00030000ff047b82 */ /* 0x000e220000000a00 */
[----:B---3--:R-:W-:Y:S02]  /*22250*/  F2FP.BF16.F32.PACK_AB R8, R9, R8 ;  /* 0x000000080908723e */ /* 0x008fe400000010ff */
[----:B------:R-:W-:Y:S01]  /*22260*/  F2FP.BF16.F32.PACK_AB R9, R11, R10 ;  /* 0x0000000a0b09723e */ /* 0x000fe200000010ff */
[----:B------:R-:W-:Y:S04]  /*22270*/  STSM.16.M88.4 [R25], R120 ;  /* 0x0000007819007844 */ /* 0x000fe80000000200 */
[----:B------:R-:W1:Y:S01]  /*22280*/  @P0 LDC.64 R6, c[0x0][0xc08] ;  /* 0x00030200ff060b82 */ /* 0x000e620000000a00 */
[----:B----4-:R-:W-:-:S02]  /*22290*/  F2FP.BF16.F32.PACK_AB R28, R29, R28 ;  /* 0x0000001c1d1c723e */ /* 0x010fc400000010ff */
        /* <DEDUP_REMOVED lines=11> */
[----:B------:R-:W-:Y:S01]  /*22350*/  STSM.16.M88.4 [R124], R36 ;  /* 0x000000247c007844 */ /* 0x000fe20000000200 */
        /* <DEDUP_REMOVED lines=13> */
[----:B------:R-:W-:Y:S01]  /*22430*/  F2FP.BF16.F32.PACK_AB R105, R107, R106 ;  /* 0x0000006a6b69723e */ /* 0x000fe200000010ff */
[----:B------:R3:W-:Y:S01]  /*22440*/  STSM.16.M88.4 [R3], R60 ;  /* 0x0000003c03007844 */ /* 0x0007e20000000200 */
[----:B------:R-:W-:-:S02]  /*22450*/  F2FP.BF16.F32.PACK_AB R92, R93, R92 ;  /* 0x0000005c5d5c723e */ /* 0x000fc400000010ff */
[----:B------:R-:W-:Y:S02]  /*22460*/  F2FP.BF16.F32.PACK_AB R93, R95, R94 ;  /* 0x0000005e5f5d723e */ /* 0x000fe400000010ff */
[----:B------:R-:W-:Y:S02]  /*22470*/  F2FP.BF16.F32.PACK_AB R94, R97, R96 ;  /* 0x00000060615e723e */ /* 0x000fe400000010ff */
[----:B------:R-:W-:Y:S01]  /*22480*/  F2FP.BF16.F32.PACK_AB R95, R99, R98 ;  /* 0x00000062635f723e */ /* 0x000fe200000010ff */
[----:B------:R4:W-:Y:S01]  /*22490*/  STSM.16.M88.4 [R24], R68 ;  /* 0x0000004418007844 */ /* 0x0009e20000000200 */
[----:B------:R-:W-:Y:S02]  /*224a0*/  F2FP.BF16.F32.PACK_AB R106, R109, R108 ;  /* 0x0000006c6d6a723e */ /* 0x000fe400000010ff */
[----:B------:R-:W-:Y:S01]  /*224b0*/  F2FP.BF16.F32.PACK_AB R107, R111, R110 ;  /* 0x0000006e6f6b723e */ /* 0x000fe200000010ff */
[----:B------:R4:W-:Y:S01]  /*224c0*/  STSM.16.M88.4 [R130], R76 ;  /* 0x0000004c82007844 */ /* 0x0009e20000000200 */
[----:B--2---:R-:W-:Y:S01]  /*224d0*/  IMAD.MOV.U32 R8, RZ, RZ, RZ ;  /* 0x000000ffff087224 */ /* 0x004fe200078e00ff */
[----:B---3--:R-:W2:Y:S02]  /*224e0*/  LDC R3, c[0x0][0xbe8] ;  /* 0x0002fa00ff037b82 */ /* 0x008ea40000000800 */
[----:B------:R4:W-:Y:S04]  /*224f0*/  STSM.16.M88.4 [R131], R84 ;  /* 0x0000005483007844 */ /* 0x0009e80000000200 */
[----:B------:R4:W-:Y:S04]  /*22500*/  STSM.16.M88.4 [R128], R92 ;  /* 0x0000005c80007844 */ /* 0x0009e80000000200 */
[----:B------:R4:W-:Y:S04]  /*22510*/  STSM.16.M88.4 [R129], R104 ;  /* 0x0000006881007844 */ /* 0x0009e80000000200 */
[----:B------:R4:W-:Y:S01]  /*22520*/  STSM.16.M88.4 [R126], R112 ;  /* 0x000000707e007844 */ /* 0x0009e20000000200 */
[----:B------:R-:W-:-:S02]  /*22530*/  IMAD.U32 R0, RZ, RZ, UR6 ;  /* 0x00000006ff007e24 */ /* 0x000fc4000f8e00ff */
[C---:B0-----:R-:W-:Y:S01]  /*22540*/  IMAD.WIDE R4, R208.reuse, 0x4, R4 ;  /* 0x00000004d0047825 */ /* 0x041fe200078e0204 */
[----:B------:R-:W-:Y:S03]  /*22550*/  BAR.SYNC.DEFER_BLOCKING 0x1, 0x100 ;  /* 0x0044000000007b1d */ /* 0x000fe60000010000 */
[----:B-1----:R-:W-:-:S03]  /*22560*/  @P0 IMAD.WIDE R6, R208, 0x4, R6 ;  /* 0x00000004d0060825 */ /* 0x002fc600078e0206 */
[----:B------:R4:W5:Y:S04]  /*22570*/  @P1 LDG.E R8, desc[UR42][R4.64] ;  /* 0x0000002a04081981 */ /* 0x000968000c1e1900 */
[----:B------:R4:W5:Y:S01]  /*22580*/  @P0 LDG.E R0, desc[UR42][R6.64] ;  /* 0x0000002a06000981 */ /* 0x000962000c1e1900 */
[----:B------:R-:W-:Y:S05]  /*22590*/  @P0 BRA `(.L_x_12178) ;  /* 0x0000000000100947 */ /* 0x000fea0003800000 */
[----:B------:R-:W-:Y:S05]  /*225a0*/  @!P1 BRA `(.L_x_12178) ;  /* 0x00000000000c9947 */ /* 0x000fea0003800000 */
[----:B----4-:R-:W3:Y:S04]  /*225b0*/  LDG.E R7, desc[UR42][R4.64] ;  /* 0x0000002a04077981 */ /* 0x010ee8000c1e1900 */
[----:B-----5:R-:W3:Y:S02]  /*225c0*/  LDG.E R0, desc[UR42][R4.64+0x4] ;  /* 0x0000042a04007981 */ /* 0x020ee4000c1e1900 */
[----:B---3--:R-:W-:-:S07]  /*225d0*/  IMAD.IADD R0, R0, 0x1, -R7 ;  /* 0x0000000100007824 */ /* 0x008fce00078e0a07 */
.L_x_12178:
[----:B----4-:R-:W3:Y:S04]  /*225e0*/  LDL R4, [R1+0x428] ;  /* 0x0004280001047983 */ /* 0x010ee80000100800 */
[----:B------:R-:W4:Y:S01]  /*225f0*/  LDL R28, [R1+0x434] ;  /* 0x00043400011c7983 */ /* 0x000f220000100800 */
[----:B--2--5:R-:W-:Y:S02]  /*22600*/  IMAD R0, R0, R3, RZ ;  /* 0x0000000300007224 */ /* 0x024fe400078e02ff */
[----:B------:R-:W-:Y:S01]  /*22610*/  IMAD.IADD R37, R196, 0x1, R203 ;  /* 0x00000001c4257824 */ /* 0x000fe200078e02cb */
[----:B------:R-:W-:Y:S01]  /*22620*/  ISETP.GT.AND P3, PT, R204, 0x1, PT ;  /* 0x00000001cc00780c */ /* 0x000fe20003f64270 */
[----:B------:R-:W-:Y:S01]  /*22630*/  IMAD.MOV.U32 R9, RZ, RZ, 0x9b8 ;  /* 0x000009b8ff097424 */ /* 0x000fe200078e00ff */
[----:B------:R-:W-:Y:S01]  /*22640*/  ISETP.NE.AND P2, PT, R3, 0x1, PT ;  /* 0x000000010300780c */ /* 0x000fe20003f45270 */
[----:B------:R-:W0:Y:S03]  /*22650*/  LDC.64 R24, c[0x0][0xba8] ;  /* 0x0002ea00ff187b82 */ /* 0x000e260000000a00 */
[----:B------:R-:W-:-:S05]  /*22660*/  SEL R9, R9, 0x978, P3 ;  /* 0x0000097809097807 */ /* 0x000fca0001800000 */
[----:B------:R-:W1:Y:S08]  /*22670*/  LDC.64 R6, c[0x0][R9+0x220] ;  /* 0x0000880009067b82 */ /* 0x000e700000000a00 */
[----:B------:R2:W2:Y:S08]  /*22680*/  LDC.64 R12, c[0x0][R9+0x218] ;  /* 0x00008600090c7b82 */ /* 0x0004b00000000a00 */
[----:B------:R2:W2:Y:S01]  /*22690*/  LDC.64 R10, c[0x0][R9+0x210] ;  /* 0x00008400090a7b82 */ /* 0x0004a20000000a00 */
[----:B------:R-:W-:-:S07]  /*226a0*/  ISETP.NE.U32.AND P1, PT, RZ, UR4, PT ;  /* 0x00000004ff007c0c */ /* 0x000fce000bf25070 */
[----:B------:R-:W2:Y:S01]  /*226b0*/  @P2 LDC R14, c[0x0][0xbec] ;  /* 0x0002fb00ff0e2b82 */ /* 0x000ea20000000800 */
[----:B------:R-:W-:-:S07]  /*226c0*/  ISETP.NE.AND.EX P1, PT, RZ, UR5, PT, P1 ;  /* 0x00000005ff007c0c */ /* 0x000fce000bf25310 */
[----:B------:R-:W2:Y:S01]  /*226d0*/  @P2 LDC R39, c[0x0][0xbf0] ;  /* 0x0002fc00ff272b82 */ /* 0x000ea20000000800 */
[----:B------:R-:W-:Y:S02]  /*226e0*/  SHF.R.S32.HI R26, RZ, 0x1f, R208 ;  /* 0x0000001fff1a7819 */ /* 0x000fe400000114d0 */
[----:B------:R-:W-:Y:S02]  /*226f0*/  SEL R15, R208, RZ, !P1 ;  /* 0x000000ffd00f7207 */ /* 0x000fe40004800000 */
[----:B---3--:R-:W-:-:S03]  /*22700*/  LOP3.LUT P0, RZ, R4, 0x3, RZ, 0xc0, !PT ;  /* 0x0000000304ff7812 */ /* 0x008fc6000780c0ff */
[----:B0-----:R-:W0:Y:S01]  /*22710*/  @!P3 LDC R24, c[0x0][0xb50] ;  /* 0x0002d400ff18bb82 */ /* 0x001e220000000800 */
[----:B------:R-:W-:Y:S01]  /*22720*/  ISETP.GE.OR P4, PT, R37, R0, P0 ;  /* 0x000000002500720c */ /* 0x000fe20000786670 */
[----:B----4-:R-:W-:-:S06]  /*22730*/  IMAD.IADD R41, R28, 0x1, R203 ;  /* 0x000000011c297824 */ /* 0x010fcc00078e02cb */
[----:B------:R-:W3:Y:S06]  /*22740*/  @!P3 LDC R25, c[0x0][0xb54] ;  /* 0x0002d500ff19bb82 */ /* 0x000eec0000000800 */
[----:B------:R-:W4:Y:S02]  /*22750*/  @!P4 LDL R31, [R1+0x1e0] ;  /* 0x0001e000011fc983 */ /* 0x000f240000100800 */
[----:B------:R2:W0:Y:S01]  /*22760*/  LDC.64 R4, c[0x0][R9+0x228] ;  /* 0x00008a0009047b82 */ /* 0x0004220000000a00 */
[----:B------:R-:W-:Y:S01]  /*22770*/  SEL R29, R26, RZ, !P1 ;  /* 0x000000ff1a1d7207 */ /* 0x000fe20004800000 */
[----:B-1----:R-:W-:-:S02]  /*22780*/  IMAD R7, R7, R15, RZ ;  /* 0x0000000f07077224 */ /* 0x002fc400078e02ff */
[----:B--2---:R-:W-:-:S04]  /*22790*/  @P2 IMAD.HI.U32 R14, R41, R14, RZ ;  /* 0x0000000e290e2227 */ /* 0x004fc800078e00ff */
[C---:B------:R-:W-:Y:S01]  /*227a0*/  IMAD R35, R6.reuse, R29, R7 ;  /* 0x0000001d06237224 */ /* 0x040fe200078e0207 */
[----:B------:R-:W-:Y:S01]  /*227b0*/  SEL R29, R209, RZ, P3 ;  /* 0x000000ffd11d7207 */ /* 0x000fe20001800000 */
[----:B------:R-:W-:Y:S01]  /*227c0*/  IMAD.WIDE.U32 R6, R6, R15, RZ ;  /* 0x0000000f06067225 */ /* 0x000fe200078e00ff */
[----:B------:R-:W-:-:S03]  /*227d0*/  SHF.R.S32.HI R9, RZ, 0x1f, R8 ;  /* 0x0000001fff097819 */ /* 0x000fc60000011408 */
[-C--:B------:R-:W-:Y:S02]  /*227e0*/  IMAD R33, R13, R153.reuse, RZ ;  /* 0x000000990d217224 */ /* 0x080fe400078e02ff */
[----:B------:R-:W-:-:S04]  /*227f0*/  IMAD.WIDE.U32 R12, R12, R153, RZ ;  /* 0x000000990c0c7225 */ /* 0x000fc800078e00ff */
[----:B------:R-:W-:Y:S01]  /*22800*/  IMAD.IADD R35, R7, 0x1, R35 ;  /* 0x0000000107237824 */ /* 0x000fe200078e0223 */
[----:B------:R-:W-:Y:S01]  /*22810*/  IADD3 R6, P1, P5, R6, R12, R8 ;  /* 0x0000000c06067210 */ /* 0x000fe20007d3e008 */
[----:B------:R-:W-:Y:S01]  /*22820*/  IMAD.MOV.U32 R7, RZ, RZ, R41 ;  /* 0x000000ffff077224 */ /* 0x000fe200078e0029 */
[----:B------:R-:W-:Y:S01]  /*22830*/  @P2 SHF.R.U32.HI R7, RZ, R39, R14 ;  /* 0x00000027ff072219 */ /* 0x000fe2000001160e */
[----:B------:R-:W-:-:S04]  /*22840*/  IMAD.IADD R26, R13, 0x1, R33 ;  /* 0x000000010d1a7824 */ /* 0x000fc800078e0221 */
[----:B------:R-:W-:Y:S01]  /*22850*/  IMAD.MOV R14, RZ, RZ, -R7 ;  /* 0x000000ffff0e7224 */ /* 0x000fe200078e0a07 */
[----:B------:R-:W-:Y:S01]  /*22860*/  IADD3.X R12, R35, R26, R9, P1, P5 ;  /* 0x0000001a230c7210 */ /* 0x000fe20000fea409 */
[-C--:B0-----:R-:W-:Y:S02]  /*22870*/  IMAD R13, R5, R29.reuse, RZ ;  /* 0x0000001d050d7224 */ /* 0x081fe400078e02ff */
[----:B------:R-:W-:-:S04]  /*22880*/  IMAD.WIDE.U32 R4, R4, R29, RZ ;  /* 0x0000001d04047225 */ /* 0x000fc800078e00ff */
[----:B------:R-:W-:Y:S01]  /*22890*/  IMAD.IADD R13, R5, 0x1, R13 ;  /* 0x00000001050d7824 */ /* 0x000fe200078e020d */
        /* <DEDUP_REMOVED lines=8> */
[C---:B------:R-:W-:Y:S01]  /*22920*/  LEA R24, P1, R4.reuse, R24, 0x2 ;  /* 0x0000001804187211 */ /* 0x040fe200078210ff */
[----:B------:R-:W-:Y:S02]  /*22930*/  VIADD R7, R37, 0x8 ;  /* 0x0000000825077836 */ /* 0x000fe40000000000 */
[----:B------:R-:W-:Y:S02]  /*22940*/  IMAD.IADD R5, R5, 0x1, R13 ;  /* 0x0000000105057824 */ /* 0x000fe400078e020d */
[----:B------:R-:W-:Y:S01]  /*22950*/  SHFL.IDX PT, R10, R24, RZ, 0x1c1f ;  /* 0x001c1fff180a7589 */ /* 0x000fe200000e0000 */
[----:B------:R-:W-:Y:S02]  /*22960*/  ISETP.GE.OR P0, PT, R7, R0, P0 ;  /* 0x000000000700720c */ /* 0x000fe40000706670 */
[----:B---3--:R-:W-:-:S05]  /*22970*/  LEA.HI.X R25, R4, R25, R5, 0x2, P1 ;  /* 0x0000001904197211 */ /* 0x008fca00008f1405 */
[----:B------:R-:W4:Y:S04]  /*22980*/  SHFL.IDX PT, R11, R25, RZ, 0x1c1f ;  /* 0x001c1fff190b7589 */ /* 0x000f2800000e0000 */
[----:B----4-:R-:W-:Y:S04]  /*22990*/  @!P4 ST.E desc[UR42][R10.64], R31 ;  /* 0x0000001f0a00c985 */ /* 0x010fe8000c10192a */
[----:B------:R-:W2:Y:S04]  /*229a0*/  @!P0 LDL R13, [R1+0x1e4] ;  /* 0x0001e400010d8983 */ /* 0x000ea80000100800 */
[----:B------:R-:W-:Y:S04]  /*229b0*/  SHFL.IDX PT, R4, R24, 0x1, 0x1c1f ;  /* 0x003c1f0018047f89 */ /* 0x000fe800000e0000 */
[----:B------:R-:W2:Y:S04]  /*229c0*/  SHFL.IDX PT, R5, R25, 0x1, 0x1c1f ;  /* 0x003c1f0019057f89 */ /* 0x000ea800000e0000 */
[----:B--2---:R0:W-:Y:S01]  /*229d0*/  @!P0 ST.E desc[UR42][R4.64], R13 ;  /* 0x0000000d04008985 */ /* 0x0041e2000c10192a */
[----:B------:R-:W-:Y:S05]  /*229e0*/  @P3 BRA `(.L_x_12179) ;  /* 0x0000001000383947 */ /* 0x000fea0003800000 */
[----:B------:R-:W1:Y:S01]  /*229f0*/  S2R R28, SR_TID.X ;  /* 0x00000000001c7919 */ /* 0x000e620000002100 */
[----:B0-----:R-:W0:Y:S01]  /*22a00*/  @P2 LDC R13, c[0x0][0xbec] ;  /* 0x0002fb00ff0d2b82 */ /* 0x001e220000000800 */
[----:B------:R-:W-:Y:S01]  /*22a10*/  ULDC.64 UR4, c[0x0][0xaa0] ;  /* 0x0002a80000047ab9 */ /* 0x000fe20000000a00 */
[C---:B-1----:R-:W-:Y:S02]  /*22a20*/  VIADD R88, R28.reuse, 0xffffff80 ;  /* 0xffffff801c587836 */ /* 0x042fe40000000000 */
[----:B------:R-:W-:-:S03]  /*22a30*/  VIADD R89, R28, 0xffffff80 ;  /* 0xffffff801c597836 */ /* 0x000fc60000000000 */
[----:B------:R-:W-:-:S04]  /*22a40*/  SHF.R.S32.HI R88, RZ, 0x1f, R88 ;  /* 0x0000001fff587819 */ /* 0x000fc80000011458 */
[----:B------:R-:W-:-:S04]  /*22a50*/  LEA.HI R88, R88, R89, RZ, 0x3 ;  /* 0x0000005958587211 */ /* 0x000fc800078f18ff */
[----:B------:R-:W-:-:S05]  /*22a60*/  SHF.R.S32.HI R88, RZ, 0x3, R88 ;  /* 0x00000003ff587819 */ /* 0x000fca0000011458 */
[----:B------:R-:W-:-:S04]  /*22a70*/  IMAD R5, R88, 0x40, R187 ;  /* 0x0000004058057824 */ /* 0x000fc800078e02bb */
[----:B------:R-:W-:-:S03]  /*22a80*/  IMAD.WIDE R20, R5, 0x2, R20 ;  /* 0x0000000205147825 */ /* 0x000fc600078e0214 */
[C---:B------:R-:W-:Y:S02]  /*22a90*/  IADD3 R29, P0, R20.reuse, 0x1000, RZ ;  /* 0x00001000141d7810 */ /* 0x040fe40007f1e0ff */
[C---:B------:R-:W-:Y:S02]  /*22aa0*/  IADD3 R33, P1, R20.reuse, 0x2000, RZ ;  /* 0x0000200014217810 */ /* 0x040fe40007f3e0ff */
[C---:B------:R-:W-:Y:S02]  /*22ab0*/  IADD3 R37, P3, R20.reuse, 0x3000, RZ ;  /* 0x0000300014257810 */ /* 0x040fe40007f7e0ff */
[----:B------:R-:W-:Y:S02]  /*22ac0*/  IADD3 R41, P4, R20, 0x4000, RZ ;  /* 0x0000400014297810 */ /* 0x000fe40007f9e0ff */
[----:B------:R-:W-:Y:S02]  /*22ad0*/  LOP3.LUT R28, R29, 0x380, RZ, 0xc0, !PT ;  /* 0x000003801d1c7812 */ /* 0x000fe400078ec0ff */
[----:B------:R-:W-:-:S02]  /*22ae0*/  LOP3.LUT R32, R33, 0x380, RZ, 0xc0, !PT ;  /* 0x0000038021207812 */ /* 0x000fc400078ec0ff */
[----:B------:R-:W-:Y:S02]  /*22af0*/  LOP3.LUT R36, R37, 0x380, RZ, 0xc0, !PT ;  /* 0x0000038025247812 */ /* 0x000fe400078ec0ff */
[----:B------:R-:W-:Y:S02]  /*22b00*/  LOP3.LUT R40, R41, 0x380, RZ, 0xc0, !PT ;  /* 0x0000038029287812 */ /* 0x000fe400078ec0ff */
[----:B------:R-:W-:Y:S02]  /*22b10*/  SHF.R.U64 R28, R28, 0x3, RZ ;  /* 0x000000031c1c7819 */ /* 0x000fe400000012ff */
[----:B------:R-:W-:Y:S02]  /*22b20*/  SHF.R.U64 R32, R32, 0x3, RZ ;  /* 0x0000000320207819 */ /* 0x000fe400000012ff */
[----:B------:R-:W-:Y:S02]  /*22b30*/  IADD3 R45, P5, R20, 0x5000, RZ ;  /* 0x00005000142d7810 */ /* 0x000fe40007fbe0ff */
[----:B------:R-:W-:-:S02]  /*22b40*/  SHF.R.U64 R36, R36, 0x3, RZ ;  /* 0x0000000324247819 */ /* 0x000fc400000012ff */
[----:B------:R-:W-:Y:S02]  /*22b50*/  SHF.R.U64 R40, R40, 0x3, RZ ;  /* 0x0000000328287819 */ /* 0x000fe400000012ff */
[----:B------:R-:W-:Y:S01]  /*22b60*/  LOP3.LUT R28, R28, R29, RZ, 0x3c, !PT ;  /* 0x0000001d1c1c7212 */ /* 0x000fe200078e3cff */
[--C-:B------:R-:W-:Y:S01]  /*22b70*/  IMAD.X R29, RZ, RZ, R21.reuse, P0 ;  /* 0x000000ffff1d7224 */ /* 0x100fe200000e0615 */
[----:B------:R-:W-:Y:S01]  /*22b80*/  LOP3.LUT R32, R32, R33, RZ, 0x3c, !PT ;  /* 0x0000002120207212 */ /* 0x000fe200078e3cff */
[--C-:B------:R-:W-:Y:S01]  /*22b90*/  IMAD.X R33, RZ, RZ, R21.reuse, P1 ;  /* 0x000000ffff217224 */ /* 0x100fe200008e0615 */
[----:B------:R-:W-:Y:S02]  /*22ba0*/  LOP3.LUT R44, R45, 0x380, RZ, 0xc0, !PT ;  /* 0x000003802d2c7812 */ /* 0x000fe400078ec0ff */
[----:B------:R-:W-:Y:S01]  /*22bb0*/  LOP3.LUT R36, R36, R37, RZ, 0x3c, !PT ;  /* 0x0000002524247212 */ /* 0x000fe200078e3cff */
[--C-:B------:R-:W-:Y:S01]  /*22bc0*/  IMAD.X R37, RZ, RZ, R21.reuse, P3 ;  /* 0x000000ffff257224 */ /* 0x100fe200018e0615 */
[----:B------:R-:W-:Y:S01]  /*22bd0*/  LOP3.LUT R40, R40, R41, RZ, 0x3c, !PT ;  /* 0x0000002928287212 */ /* 0x000fe200078e3cff */
[----:B------:R-:W-:Y:S01]  /*22be0*/  IMAD.X R41, RZ, RZ, R21, P4 ;  /* 0x000000ffff297224 */ /* 0x000fe200020e0615 */
[C---:B------:R-:W-:Y:S01]  /*22bf0*/  IADD3 R49, P0, R20.reuse, 0x6000, RZ ;  /* 0x0000600014317810 */ /* 0x040fe20007f1e0ff */
[----:B------:R-:W-:Y:S01]  /*22c00*/  IMAD R9, R9, UR4, RZ ;  /* 0x0000000409097c24 */ /* 0x000fe2000f8e02ff */
[C---:B------:R-:W-:Y:S01]  /*22c10*/  IADD3 R53, P1, R20.reuse, 0x7000, RZ ;  /* 0x0000700014357810 */ /* 0x040fe20007f3e0ff */
[----:B------:R-:W-:Y:S01]  /*22c20*/  IMAD R10, R205, 0x20, R88 ;  /* 0x00000020cd0a7824 */ /* 0x000fe200078e0258 */
[C---:B------:R-:W-:Y:S01]  /*22c30*/  IADD3 R57, P3, R20.reuse, 0x8000, RZ ;  /* 0x0000800014397810 */ /* 0x040fe20007f7e0ff */
[----:B------:R-:W5:Y:S01]  /*22c40*/  LD.E.128 R28, desc[UR42][R28.64] ;  /* 0x0000002a1c1c7980 */ /* 0x000f62000c101d00 */
[----:B------:R-:W-:-:S02]  /*22c50*/  IADD3 R61, P4, R20, 0x9000, RZ ;  /* 0x00009000143d7810 */ /* 0x000fc40007f9e0ff */
[----:B------:R-:W-:Y:S01]  /*22c60*/  SHF.R.U64 R44, R44, 0x3, RZ ;  /* 0x000000032c2c7819 */ /* 0x000fe200000012ff */
        /* <DEDUP_REMOVED lines=9> */
[----:B------:R-:W-:-:S02]  /*22d00*/  SHF.R.U64 R48, R48, 0x3, RZ ;  /* 0x0000000330307819 */ /* 0x000fc400000012ff */
[----:B------:R-:W-:Y:S02]  /*22d10*/  IADD3 R65, P5, R20, 0xa000, RZ ;  /* 0x0000a00014417810 */ /* 0x000fe40007fbe0ff */
[----:B------:R-:W-:Y:S02]  /*22d20*/  SHF.R.U64 R52, R52, 0x3, RZ ;  /* 0x0000000334347819 */ /* 0x000fe400000012ff */
[----:B------:R-:W-:Y:S01]  /*22d30*/  LOP3.LUT R5, R20, 0x380, RZ, 0xc0, !PT ;  /* 0x0000038014057812 */ /* 0x000fe200078ec0ff */
[----:B------:R-:W-:Y:S01]  /*22d40*/  IMAD R11, R8, UR5, R9 ;  /* 0x00000005080b7c24 */ /* 0x000fe2000f8e0209 */
[----:B------:R-:W-:Y:S01]  /*22d50*/  SHF.R.U64 R56, R56, 0x3, RZ ;  /* 0x0000000338387819 */ /* 0x000fe200000012ff */
[----:B------:R-:W5:Y:S01]  /*22d60*/  LD.E.128 R44, desc[UR42][R44.64] ;  /* 0x0000002a2c2c7980 */ /* 0x000f62000c101d00 */
[----:B------:R-:W-:Y:S02]  /*22d70*/  SHF.R.U64 R60, R60, 0x3, RZ ;  /* 0x000000033c3c7819 */ /* 0x000fe400000012ff */
[----:B------:R-:W-:Y:S01]  /*22d80*/  LOP3.LUT R48, R48, R49, RZ, 0x3c, !PT ;  /* 0x0000003130307212 */ /* 0x000fe200078e3cff */
[----:B------:R-:W-:Y:S01]  /*22d90*/  IMAD.X R49, RZ, RZ, R21, P0 ;  /* 0x000000ffff317224 */ /* 0x000fe200000e0615 */
[----:B------:R-:W-:-:S02]  /*22da0*/  LOP3.LUT R64, R65, 0x380, RZ, 0xc0, !PT ;  /* 0x0000038041407812 */ /* 0x000fc400078ec0ff */
[----:B------:R-:W-:Y:S01]  /*22db0*/  LOP3.LUT R52, R52, R53, RZ, 0x3c, !PT ;  /* 0x0000003534347212 */ /* 0x000fe200078e3cff */
[--C-:B------:R-:W-:Y:S01]  /*22dc0*/  IMAD.X R53, RZ, RZ, R21.reuse, P1 ;  /* 0x000000ffff357224 */ /* 0x100fe200008e0615 */
[----:B------:R-:W-:Y:S01]  /*22dd0*/  LOP3.LUT R56, R56, R57, RZ, 0x3c, !PT ;  /* 0x0000003938387212 */ /* 0x000fe200078e3cff */
[--C-:B------:R-:W-:Y:S01]  /*22de0*/  IMAD.X R57, RZ, RZ, R21.reuse, P3 ;  /* 0x000000ffff397224 */ /* 0x100fe200018e0615 */
[----:B------:R-:W-:Y:S01]  /*22df0*/  LOP3.LUT R60, R60, R61, RZ, 0x3c, !PT ;  /* 0x0000003d3c3c7212 */ /* 0x000fe200078e3cff */
[----:B------:R-:W-:Y:S01]  /*22e00*/  IMAD.X R61, RZ, RZ, R21, P4 ;  /* 0x000000ffff3d7224 */ /* 0x000fe200020e0615 */
[----:B------:R-:W-:Y:S02]  /*22e10*/  IADD3 R69, P0, R20, 0xb000, RZ ;  /* 0x0000b00014457810 */ /* 0x000fe40007f1e0ff */
[----:B------:R-:W-:Y:S01]  /*22e20*/  SHF.R.U64 R5, R5, 0x3, RZ ;  /* 0x0000000305057819 */ /* 0x000fe200000012ff */
[----:B------:R-:W-:Y:S01]  /*22e30*/  IMAD.WIDE.U32 R8, R8, UR4, RZ ;  /* 0x0000000408087c25 */ /* 0x000fe2000f8e00ff */
[C---:B------:R-:W-:Y:S01]  /*22e40*/  IADD3 R73, P1, R20.reuse, 0xc000, RZ ;  /* 0x0000c00014497810 */ /* 0x040fe20007f3e0ff */
[----:B------:R-:W5:Y:S01]  /*22e50*/  LD.E.128 R48, desc[UR42][R48.64] ;  /* 0x0000002a30307980 */ /* 0x000f62000c101d00 */
[C---:B------:R-:W-:Y:S01]  /*22e60*/  IADD3 R77, P3, R20.reuse, 0xd000, RZ ;  /* 0x0000d000144d7810 */ /* 0x040fe20007f7e0ff */
[----:B------:R-:W-:Y:S01]  /*22e70*/  ULDC.64 UR4, c[0x0][0xae8] ;  /* 0x0002ba0000047ab9 */ /* 0x000fe20000000a00 */
        /* <DEDUP_REMOVED lines=9> */
[----:B------:R-:W-:Y:S01]  /*22f10*/  LOP3.LUT R64, R64, R65, RZ, 0x3c, !PT ;  /* 0x0000004140407212 */ /* 0x000fe200078e3cff */
[----:B------:R-:W-:Y:S01]  /*22f20*/  IMAD.X R65, RZ, RZ, R21, P5 ;  /* 0x000000ffff417224 */ /* 0x000fe200028e0615 */
[----:B------:R-:W-:-:S02]  /*22f30*/  SHF.R.U64 R68, R68, 0x3, RZ ;  /* 0x0000000344447819 */ /* 0x000fc400000012ff */
[----:B------:R-:W-:Y:S02]  /*22f40*/  SHF.R.U64 R72, R72, 0x3, RZ ;  /* 0x0000000348487819 */ /* 0x000fe400000012ff */
[----:B------:R-:W-:Y:S01]  /*22f50*/  SHF.R.U64 R76, R76, 0x3, RZ ;  /* 0x000000034c4c7819 */ /* 0x000fe200000012ff */
[----:B------:R-:W5:Y:S01]  /*22f60*/  LD.E.128 R64, desc[UR42][R64.64] ;  /* 0x0000002a40407980 */ /* 0x000f62000c101d00 */
[----:B------:R-:W-:Y:S02]  /*22f70*/  SHF.R.U64 R80, R80, 0x3, RZ ;  /* 0x0000000350507819 */ /* 0x000fe400000012ff */
[----:B------:R-:W-:Y:S02]  /*22f80*/  IADD3 R7, P5, R20, 0xf000, RZ ;  /* 0x0000f00014077810 */ /* 0x000fe40007fbe0ff */
        /* <DEDUP_REMOVED lines=9> */
[--C-:B------:R-:W-:Y:S01]  /*23020*/  IMAD.X R85, RZ, RZ, R21.reuse, P5 ;  /* 0x000000ffff557224 */ /* 0x100fe200028e0615 */
[----:B------:R-:W-:Y:S01]  /*23030*/  LOP3.LUT R4, R5, R20, RZ, 0x3c, !PT ;  /* 0x0000001405047212 */ /* 0x000fe200078e3cff */
[----:B------:R-:W-:Y:S01]  /*23040*/  IMAD.MOV.U32 R5, RZ, RZ, R21 ;  /* 0x000000ffff057224 */ /* 0x000fe200078e0015 */
[----:B------:R-:W-:Y:S01]  /*23050*/  SHF.R.U64 R6, R6, 0x3, RZ ;  /* 0x0000000306067819 */ /* 0x000fe200000012ff */
[----:B------:R-:W1:Y:S01]  /*23060*/  @P2 LDC R21, c[0x0][0xbf0] ;  /* 0x0002fc00ff152b82 */ /* 0x000e620000000800 */
[----:B------:R-:W5:Y:S02]  /*23070*/  LD.E.128 R68, desc[UR42][R68.64] ;  /* 0x0000002a44447980 */ /* 0x000f64000c101d00 */
[----:B------:R-:W-:-:S02]  /*23080*/  LOP3.LUT R84, R6, R7, RZ, 0x3c, !PT ;  /* 0x0000000706547212 */ /* 0x000fc400078e3cff */
[----:B------:R-:W5:Y:S01]  /*23090*/  LD.E.128 R4, desc[UR42][R4.64] ;  /* 0x0000002a04047980 */ /* 0x000f62000c101d00 */
[----:B------:R-:W-:-:S03]  /*230a0*/  IMAD.IADD R9, R9, 0x1, R11 ;  /* 0x0000000109097824 */ /* 0x000fc600078e020b */
[----:B------:R-:W5:Y:S01]  /*230b0*/  LD.E.128 R72, desc[UR42][R72.64] ;  /* 0x0000002a48487980 */ /* 0x000f62000c101d00 */
[----:B------:R-:W-:-:S03]  /*230c0*/  IMAD.IADD R20, R203, 0x1, R10 ;  /* 0x00000001cb147824 */ /* 0x000fc600078e020a */
        /* <DEDUP_REMOVED lines=8> */
[----:B--2---:R-:W2:Y:S01]  /*23150*/  FENCE.VIEW.ASYNC.S ;  /* 0x00000000000073c6 */ /* 0x004ea20000000000 */
[----:B------:R-:W-:Y:S01]  /*23160*/  IMAD.WIDE.U32 R8, R153, UR4, R8 ;  /* 0x0000000499087c25 */ /* 0x000fe2000f8e0008 */
[----:B------:R-:W-:-:S03]  /*23170*/  SHF.R.S32.HI R12, RZ, 0x1f, R15 ;  /* 0x0000001fff0c7819 */ /* 0x000fc6000001140f */
[----:B0-----:R-:W-:-:S04]  /*23180*/  @P2 IMAD.HI.U32 R10, R20, R13, RZ ;  /* 0x0000000d140a2227 */ /* 0x001fc800078e00ff */
[----:B------:R-:W-:Y:S01]  /*23190*/  IMAD R9, R153, UR5, R9 ;  /* 0x0000000599097c24 */ /* 0x000fe2000f8e0209 */
[----:B------:R-:W-:Y:S01]  /*231a0*/  ULDC.64 UR4, c[0x0][0xaf0] ;  /* 0x0002bc0000047ab9 */ /* 0x000fe20000000a00 */
[----:B------:R-:W-:Y:S01]  /*231b0*/  IMAD.MOV.U32 R11, RZ, RZ, R20 ;  /* 0x000000ffff0b7224 */ /* 0x000fe200078e0014 */
[----:B-1----:R-:W-:Y:S01]  /*231c0*/  @P2 SHF.R.U32.HI R11, RZ, R21, R10 ;  /* 0x00000015ff0b2219 */ /* 0x002fe2000001160a */
[----:B------:R-:W-:Y:S02]  /*231d0*/  IMAD R12, R12, UR4, RZ ;  /* 0x000000040c0c7c24 */ /* 0x000fe4000f8e02ff */
[----:B------:R-:W-:Y:S02]  /*231e0*/  VIADD R10, R2, 0x22820 ;  /* 0x00022820020a7836 */ /* 0x000fe40000000000 */
[----:B------:R-:W-:Y:S01]  /*231f0*/  IMAD R13, R15, UR5, R12 ;  /* 0x000000050f0d7c24 */ /* 0x000fe2000f8e020c */
[--C-:B------:R-:W-:Y:S01]  /*23200*/  SHF.R.S32.HI R12, RZ, 0x1f, R11.reuse ;  /* 0x0000001fff0c7819 */ /* 0x100fe2000001140b */
[----:B------:R-:W-:-:S02]  /*23210*/  IMAD.MOV R14, RZ, RZ, -R11 ;  /* 0x000000ffff0e7224 */ /* 0x000fc400078e0a0b */
[----:B------:R-:W-:Y:S01]  /*23220*/  IMAD.WIDE.U32 R8, R15, UR4, R8 ;  /* 0x000000040f087c25 */ /* 0x000fe2000f8e0008 */
[----:B------:R-:W-:Y:S01]  /*23230*/  ULDC.64 UR4, c[0x0][0xae0] ;  /* 0x0002b80000047ab9 */ /* 0x000fe20000000a00 */
[----:B------:R-:W-:Y:S02]  /*23240*/  PRMT R10, RZ, 0x654, R10 ;  /* 0x00000654ff0a7816 */ /* 0x000fe4000000000a */
[----:B------:R-:W-:Y:S02]  /*23250*/  IMAD R3, R3, R14, R20 ;  /* 0x0000000e03037224 */ /* 0x000fe400078e0214 */
[----:B------:R-:W-:Y:S01]  /*23260*/  IMAD.IADD R9, R9, 0x1, R13 ;  /* 0x0000000109097824 */ /* 0x000fe200078e020d */
[----:B--2---:R0:W-:Y:S01]  /*23270*/  SYNCS.ARRIVE.TRANS64.RED.A1T0 RZ, [R10+URZ], RZ ;  /* 0x000000ff0aff79a7 */ /* 0x0041e2000810043f */
[----:B------:R-:W-:Y:S02]  /*23280*/  IMAD R12, R12, UR4, RZ ;  /* 0x000000040c0c7c24 */ /* 0x000fe4000f8e02ff */
[----:B------:R-:W-:-:S04]  /*23290*/  IMAD.WIDE.U32 R8, R11, UR4, R8 ;  /* 0x000000040b087c25 */ /* 0x000fc8000f8e0008 */
[----:B------:R-:W-:Y:S01]  /*232a0*/  IMAD R13, R11, UR5, R12 ;  /* 0x000000050b0d7c24 */ /* 0x000fe2000f8e020c */
[----:B0-----:R-:W-:Y:S01]  /*232b0*/  SHF.R.S32.HI R10, RZ, 0x1f, R3 ;  /* 0x0000001fff0a7819 */ /* 0x001fe20000011403 */
        /* <DEDUP_REMOVED lines=13> */
.L_x_12408:
[----:B------:R-:W-:Y:S01]  /*23390*/  IMAD.IADD R203, R88, 0x1, R203 ;  /* 0x0000000158cb7824 */ /* 0x000fe200078e02cb */
[----:B------:R-:W-:Y:S04]  /*233a0*/  BSSY B1, `(.L_x_12181) ;  /* 0x0000018000017945 */ /* 0x000fe80003800000 */
[----:B------:R-:W-:-:S13]  /*233b0*/  ISETP.GE.AND P0, PT, R203, R0, PT ;  /* 0x00000000cb00720c */ /* 0x000fda0003f06270 */
[----:B------:R-:W-:Y:S05]  /*233c0*/  @P0 BRA `(.L_x_12182) ;  /* 0x0000000000540947 */ /* 0x000fea0003800000 */
[----:B------:R-:W-:Y:S01]  /*233d0*/  ULDC UR4, c[0x0][0xac8] ;  /* 0x0002b20000047ab9 */ /* 0x000fe20000000800 */
[----:B------:R-:W-:Y:S02]  /*233e0*/  SHF.R.S32.HI R12, RZ, 0x1f, R187 ;  /* 0x0000001fff0c7819 */ /* 0x000fe400000114bb */
[----:B------:R-:W-:Y:S02]  /*233f0*/  ISETP.GE.AND P3, PT, R187, UR4, PT ;  /* 0x00000004bb007c0c */ /* 0x000fe4000bf66270 */
[----:B------:R-:W-:Y:S02]  /*23400*/  ISETP.GE.AND P2, PT, R201, UR4, PT ;  /* 0x00000004c9007c0c */ /* 0x000fe4000bf46270 */
[----:B------:R-:W-:Y:S02]  /*23410*/  ISETP.GE.AND P1, PT, R200, UR4, PT ;  /* 0x00000004c8007c0c */ /* 0x000fe4000bf26270 */
[----:B------:R-:W-:Y:S02]  /*23420*/  ISETP.GE.AND P0, PT, R202, UR4, PT ;  /* 0x00000004ca007c0c */ /* 0x000fe4000bf06270 */
[----:B------:R-:W-:-:S02]  /*23430*/  SHF.R.S32.HI R15, RZ, 0x1f, R201 ;  /* 0x0000001fff0f7819 */ /* 0x000fc400000114c9 */
[----:B------:R-:W-:Y:S02]  /*23440*/  SHF.R.S32.HI R25, RZ, 0x1f, R200 ;  /* 0x0000001fff197819 */ /* 0x000fe400000114c8 */
[----:B------:R-:W-:Y:S02]  /*23450*/  SHF.R.S32.HI R24, RZ, 0x1f, R202 ;  /* 0x0000001fff187819 */ /* 0x000fe400000114ca */
[-C--:B--2---:R-:W-:Y:S02]  /*23460*/  @!P3 LEA R8, P5, R187, R14.reuse, 0x1 ;  /* 0x0000000ebb08b211 */ /* 0x084fe400078a08ff */
[-C--:B------:R-:W-:Y:S02]  /*23470*/  @!P2 LEA R10, P4, R201, R14.reuse, 0x1 ;  /* 0x0000000ec90aa211 */ /* 0x080fe400078808ff */
[----:B-1----:R-:W-:Y:S02]  /*23480*/  @!P3 LEA.HI.X R9, R187, R3, R12, 0x1, P5 ;  /* 0x00000003bb09b211 */ /* 0x002fe400028f0c0c */
[----:B------:R-:W-:-:S02]  /*23490*/  @!P1 LEA R12, P5, R200, R14, 0x1 ;  /* 0x0000000ec80c9211 */ /* 0x000fc400078a08ff */
[-C--:B------:R-:W-:Y:S01]  /*234a0*/  @!P2 LEA.HI.X R11, R201, R3.reuse, R15, 0x1, P4 ;  /* 0x00000003c90ba211 */ /* 0x080fe200020f0c0f */
[----:B-----5:R3:W-:Y:S01]  /*234b0*/  @!P3 ST.E.128 desc[UR42][R8.64], R4 ;  /* 0x000000040800b985 */ /* 0x0207e2000c101d2a */
[----:B------:R-:W-:Y:S02]  /*234c0*/  @!P0 LEA R14, P4, R202, R14, 0x1 ;  /* 0x0000000eca0e8211 */ /* 0x000fe400078808ff */
[-C--:B------:R-:W-:Y:S01]  /*234d0*/  @!P1 LEA.HI.X R13, R200, R3.reuse, R25, 0x1, P5 ;  /* 0x00000003c80d9211 */ /* 0x080fe200028f0c19 */
[----:B------:R3:W-:Y:S01]  /*234e0*/  @!P2 ST.E.128 desc[UR42][R10.64], R40 ;  /* 0x000000280a00a985 */ /* 0x0007e2000c101d2a */
[----:B------:R-:W-:-:S03]  /*234f0*/  @!P0 LEA.HI.X R15, R202, R3, R24, 0x1, P4 ;  /* 0x00000003ca0f8211 */ /* 0x000fc600020f0c18 */
[----:B------:R3:W-:Y:S04]  /*23500*/  @!P1 ST.E.128 desc[UR42][R12.64], R56 ;  /* 0x000000380c009985 */ /* 0x0007e8000c101d2a */
[----:B------:R3:W-:Y:S02]  /*23510*/  @!P0 ST.E.128 desc[UR42][R14.64], R72 ;  /* 0x000000480e008985 */ /* 0x0007e4000c101d2a */
.L_x_12182:
[----:B------:R-:W-:Y:S05]  /*23520*/  BSYNC B1 ;  /* 0x0000000000017941 */ /* 0x000fea0003800000 */
.L_x_12181:
[----:B------:R-:W-:-:S03]  /*23530*/  UMOV UR4, 0xffffffff ;  /* 0xffffffff00047882 */ /* 0x000fc60000000000 */
[----:B------:R-:W-:Y:S05]  /*23540*/  BRA.DIV UR4, `(.L_x_12183) ;  /* 0x000000c604d47947 */ /* 0x000fea000b800000 */
[----:B-1----:R1:W4:Y:S04]  /*23550*/  SHFL.IDX PT, R3, R21, 0x1, 0x181f ;  /* 0x00381f0015037f89 */ /* 0x00232800000e0000 */
[----:B--23--:R1:W2:Y:S02]  /*23560*/  SHFL.IDX PT, R14, R20, 0x1, 0x181f ;  /* 0x00381f00140e7f89 */ /* 0x00c2a400000e0000 */
.L_x_12412:
[----:B-----5:R-:W-:Y:S01]  /*23570*/  VIADD R5, R203, 0x20 ;  /* 0x00000020cb057836 */ /* 0x020fe20000000000 */
        /* <DEDUP_REMOVED lines=14> */
[----:B----4-:R-:W-:Y:S02]  /*23660*/  @!P3 LEA.HI.X R5, R187, R3, R8, 0x1, P5 ;  /* 0x00000003bb05b211 */ /* 0x010fe400028f0c08 */
[----:B------:R-:W-:-:S02]  /*23670*/  @!P1 LEA R8, P5, R200, R14, 0x1 ;  /* 0x0000000ec8089211 */ /* 0x000fc400078a08ff */
[-C--:B------:R-:W-:Y:S01]  /*23680*/  @!P2 LEA.HI.X R7, R201, R3.reuse, R10, 0x1, P4 ;  /* 0x00000003c907a211 */ /* 0x080fe200020f0c0a */
[----:B------:R3:W-:Y:S01]  /*23690*/  @!P3 ST.E.128 desc[UR42][R4.64], R28 ;  /* 0x0000001c0400b985 */ /* 0x0007e2000c101d2a */
[----:B------:R-:W-:Y:S02]  /*236a0*/  @!P0 LEA R10, P4, R202, R14, 0x1 ;  /* 0x0000000eca0a8211 */ /* 0x000fe400078808ff */
[-C--:B------:R-:W-:Y:S01]  /*236b0*/  @!P1 LEA.HI.X R9, R200, R3.reuse, R13, 0x1, P5 ;  /* 0x00000003c8099211 */ /* 0x080fe200028f0c0d */
[----:B------:R3:W-:Y:S01]  /*236c0*/  @!P2 ST.E.128 desc[UR42][R6.64], R44 ;  /* 0x0000002c0600a985 */ /* 0x0007e2000c101d2a */
[----:B------:R-:W-:-:S03]  /*236d0*/  @!P0 LEA.HI.X R11, R202, R3, R12, 0x1, P4 ;  /* 0x00000003ca0b8211 */ /* 0x000fc600020f0c0c */
[----:B------:R3:W-:Y:S04]  /*236e0*/  @!P1 ST.E.128 desc[UR42][R8.64], R60 ;  /* 0x0000003c08009985 */ /* 0x0007e8000c101d2a */
[----:B------:R3:W-:Y:S02]  /*236f0*/  @!P0 ST.E.128 desc[UR42][R10.64], R76 ;  /* 0x0000004c0a008985 */ /* 0x0007e4000c101d2a */
.L_x_12185:
[----:B------:R-:W-:Y:S05]  /*23700*/  BSYNC B1 ;  /* 0x0000000000017941 */ /* 0x000fea0003800000 */
.L_x_12184:
[----:B------:R-:W-:-:S03]  /*23710*/  UMOV UR4, 0xffffffff ;  /* 0xffffffff00047882 */ /* 0x000fc60000000000 */
[----:B------:R-:W-:Y:S05]  /*23720*/  BRA.DIV UR4, `(.L_x_12186) ;  /* 0x000000c604a47947 */ /* 0x000fea000b800000 */
[----:B----4-:R4:W0:Y:S04]  /*23730*/  SHFL.IDX PT, R3, R21, 0x2, 0x181f ;  /* 0x00581f0015037f89 */ /* 0x01082800000e0000 */
[----:B--2---:R4:W2:Y:S02]  /*23740*/  SHFL.IDX PT, R14, R20, 0x2, 0x181f ;  /* 0x00581f00140e7f89 */ /* 0x0048a400000e0000 */
.L_x_12416:
[----:B---3--:R-:W-:Y:S01]  /*23750*/  VIADD R5, R203, 0x40 ;  /* 0x00000040cb057836 */ /* 0x008fe20000000000 */
        /* <DEDUP_REMOVED lines=14> */
[----:B0-----:R-:W-:Y:S02]  /*23840*/  @!P3 LEA.HI.X R5, R187, R3, R8, 0x1, P5 ;  /* 0x00000003bb05b211 */ /* 0x001fe400028f0c08 */
        /* <DEDUP_REMOVED lines=9> */
.L_x_12188:
[----:B------:R-:W-:Y:S05]  /*238e0*/  BSYNC B1 ;  /* 0x0000000000017941 */ /* 0x000fea0003800000 */
.L_x_12187:
[----:B------:R-:W-:-:S03]  /*238f0*/  UMOV UR4, 0xffffffff ;  /* 0xffffffff00047882 */ /* 0x000fc60000000000 */
[----:B------:R-:W-:Y:S05]  /*23900*/  BRA.DIV UR4, `(.L_x_12189) ;  /* 0x000000c604747947 */ /* 0x000fea000b800000 */
[----:B0-----:R0:W0:Y:S04]  /*23910*/  SHFL.IDX PT, R3, R21, 0x3, 0x181f ;  /* 0x00781f0015037f89 */ /* 0x00102800000e0000 */
[----:B--2---:R2:W0:Y:S02]  /*23920*/  SHFL.IDX PT, R14, R20, 0x3, 0x181f ;  /* 0x00781f00140e7f89 */ /* 0x00442400000e0000 */
.L_x_12420:
[----:B---3--:R-:W-:-:S05]  /*23930*/  VIADD R5, R203, 0x60 ;  /* 0x00000060cb057836 */ /* 0x008fca0000000000 */
[----:B------:R-:W-:-:S13]  /*23940*/  ISETP.GE.AND P0, PT, R5, R0, PT ;  /* 0x000000000500720c */ /* 0x000fda0003f06270 */
[----:B------:R-:W-:Y:S05]  /*23950*/  @P0 BRA `(.L_x_12190) ;  /* 0x0000002c007c0947 */ /* 0x000fea0003800000 */
[----:B------:R-:W-:Y:S01]  /*23960*/  ULDC UR4, c[0x0][0xac8] ;  /* 0x0002b20000047ab9 */ /* 0x000fe20000000800 */
[----:B------:R-:W-:Y:S02]  /*23970*/  SHF.R.S32.HI R12, RZ, 0x1f, R187 ;  /* 0x0000001fff0c7819 */ /* 0x000fe400000114bb */
[----:B------:R-:W-:Y:S02]  /*23980*/  ISETP.GE.AND P3, PT, R187, UR4, PT ;  /* 0x00000004bb007c0c */ /* 0x000fe4000bf66270 */
[----:B------:R-:W-:Y:S02]  /*23990*/  ISETP.GE.AND P4, PT, R201, UR4, PT ;  /* 0x00000004c9007c0c */ /* 0x000fe4000bf86270 */
[----:B------:R-:W-:Y:S02]  /*239a0*/  ISETP.GE.AND P5, PT, R200, UR4, PT ;  /* 0x00000004c8007c0c */ /* 0x000fe4000bfa6270 */
[----:B------:R-:W-:Y:S02]  /*239b0*/  SHF.R.S32.HI R11, RZ, 0x1f, R201 ;  /* 0x0000001fff0b7819 */ /* 0x000fe400000114c9 */
[----:B------:R-:W-:-:S05]  /*239c0*/  SHF.R.S32.HI R10, RZ, 0x1f, R200 ;  /* 0x0000001fff0a7819 */ /* 0x000fca00000114c8 */
[-C--:B0-----:R-:W-:Y:S02]  /*239d0*/  @!P3 LEA R4, P0, R187, R14.reuse, 0x1 ;  /* 0x0000000ebb04b211 */ /* 0x081fe400078008ff */
[-C--:B------:R-:W-:Y:S02]  /*239e0*/  @!P4 LEA R6, P1, R201, R14.reuse, 0x1 ;  /* 0x0000000ec906c211 */ /* 0x080fe400078208ff */
[C---:B------:R-:W-:Y:S02]  /*239f0*/  @!P5 LEA R8, P2, R200.reuse, R14, 0x1 ;  /* 0x0000000ec808d211 */ /* 0x040fe400078408ff */
        /* <DEDUP_REMOVED lines=8> */
[----:B------:R-:W-:Y:S02]  /*23a80*/  SHF.R.S32.HI R10, RZ, 0x1f, R202 ;  /* 0x0000001fff0a7819 */ /* 0x000fe400000114ca */
[----:B------:R-:W-:-:S04]  /*23a90*/  LEA R14, P0, R202, R14, 0x1 ;  /* 0x0000000eca0e7211 */ /* 0x000fc800078008ff */
[----:B------:R-:W-:-:S05]  /*23aa0*/  LEA.HI.X R15, R202, R3, R10, 0x1, P0 ;  /* 0x00000003ca0f7211 */ /* 0x000fca00000f0c0a */
[----:B------:R3:W-:Y:S01]  /*23ab0*/  ST.E.128 desc[UR42][R14.64], R84 ;  /* 0x000000540e007985 */ /* 0x0007e2000c101d2a */
[----:B------:R-:W-:Y:S05]  /*23ac0*/  BRA `(.L_x_12190) ;  /* 0x0000002c00207947 */ /* 0x000fea0003800000 */
.L_x_12179:
[----:B------:R-:W1:Y:S01]  /*23ad0*/  @P2 LDC R10, c[0x0][0xbec] ;  /* 0x0002fb00ff0a2b82 */ /* 0x000e620000000800 */
[----:B------:R-:W-:Y:S01]  /*23ae0*/  ULDC.64 UR4, c[0x0][0xb08] ;  /* 0x0002c20000047ab9 */ /* 0x000fe20000000a00 */
[----:B------:R-:W-:Y:S01]  /*23af0*/  SHF.R.S32.HI R6, RZ, 0x1f, R15 ;  /* 0x0000001fff067819 */ /* 0x000fe2000001140f */
[----:B------:R-:W-:Y:S01]  /*23b00*/  IMAD R9, R9, UR4, RZ ;  /* 0x0000000409097c24 */ /* 0x000fe2000f8e02ff */
[----:B------:R-:W-:Y:S01]  /*23b10*/  ULDC.64 UR6, c[0x0][0xb30] ;  /* 0x0002cc0000067ab9 */ /* 0x000fe20000000a00 */
[----:B0-----:R-:W-:-:S03]  /*23b20*/  IMAD.WIDE.U32 R4, R8, UR4, RZ ;  /* 0x0000000408047c25 */ /* 0x001fc6000f8e00ff */
[----:B------:R-:W0:Y:S01]  /*23b30*/  @P2 LDC R13, c[0x0][0xbf0] ;  /* 0x0002fc00ff0d2b82 */ /* 0x000e220000000800 */
[----:B------:R-:W-:Y:S01]  /*23b40*/  IMAD R9, R8, UR5, R9 ;  /* 0x0000000508097c24 */ /* 0x000fe2000f8e0209 */
[----:B------:R-:W-:Y:S01]  /*23b50*/  ULDC.64 UR4, c[0x0][0xb38] ;  /* 0x0002ce0000047ab9 */ /* 0x000fe20000000a00 */
[----:B------:R-:W-:Y:S02]  /*23b60*/  VIADD R20, R197, 0x8 ;  /* 0x00000008c5147836 */ /* 0x000fe40000000000 */
[----:B------:R-:W-:Y:S02]  /*23b70*/  IMAD.IADD R5, R5, 0x1, R9 ;  /* 0x0000000105057824 */ /* 0x000fe400078e0209 */
[----:B------:R-:W-:Y:S01]  /*23b80*/  IMAD.MOV.U32 R9, RZ, RZ, R41 ;  /* 0x000000ffff097224 */ /* 0x000fe200078e0029 */
[----:B------:R-:W-:Y:S01]  /*23b90*/  SHF.R.S32.HI R30, RZ, 0x1f, R20 ;  /* 0x0000001fff1e7819 */ /* 0x000fe20000011414 */
[----:B------:R-:W-:-:S04]  /*23ba0*/  IMAD.WIDE.U32 R4, R153, UR4, R4 ;  /* 0x0000000499047c25 */ /* 0x000fc8000f8e0004 */
[----:B------:R-:W-:Y:S01]  /*23bb0*/  IMAD R5, R153, UR5, R5 ;  /* 0x0000000599057c24 */ /* 0x000fe2000f8e0205 */
[----:B------:R-:W-:Y:S01]  /*23bc0*/  ULDC.64 UR4, c[0x0][0xb40] ;  /* 0x0002d00000047ab9 */ /* 0x000fe20000000a00 */
[----:B------:R-:W-:Y:S02]  /*23bd0*/  VIADD R21, R197, 0x10 ;  /* 0x00000010c5157836 */ /* 0x000fe40000000000 */
[----:B------:R-:W-:Y:S02]  /*23be0*/  IMAD R6, R6, UR4, RZ ;  /* 0x0000000406067c24 */ /* 0x000fe4000f8e02ff */
[----:B-1----:R-:W-:Y:S01]  /*23bf0*/  @P2 IMAD.HI.U32 R10, R41, R10, RZ ;  /* 0x0000000a290a2227 */ /* 0x002fe200078e00ff */
[----:B------:R-:W-:-:S03]  /*23c00*/  SHF.R.S32.HI R31, RZ, 0x1f, R21 ;  /* 0x0000001fff1f7819 */ /* 0x000fc60000011415 */
[C---:B------:R-:W-:Y:S01]  /*23c10*/  IMAD R11, R15.reuse, UR5, R6 ;  /* 0x000000050f0b7c24 */ /* 0x040fe2000f8e0206 */
[----:B0-----:R-:W-:Y:S01]  /*23c20*/  @P2 SHF.R.U32.HI R9, RZ, R13, R10 ;  /* 0x0000000dff092219 */ /* 0x001fe2000001160a */
[----:B------:R-:W-:Y:S01]  /*23c30*/  IMAD.WIDE.U32 R4, R15, UR4, R4 ;  /* 0x000000040f047c25 */ /* 0x000fe2000f8e0004 */
[----:B------:R-:W-:Y:S02]  /*23c40*/  ULDC.64 UR4, c[0x0][0xb48] ;  /* 0x0002d20000047ab9 */ /* 0x000fe40000000a00 */
[----:B------:R-:W-:Y:S01]  /*23c50*/  SHF.R.S32.HI R6, RZ, 0x1f, R9 ;  /* 0x0000001fff067819 */ /* 0x000fe20000011409 */
[----:B------:R-:W-:Y:S02]  /*23c60*/  IMAD.IADD R5, R5, 0x1, R11 ;  /* 0x0000000105057824 */ /* 0x000fe400078e020b */
[----:B------:R-:W-:Y:S02]  /*23c70*/  IMAD.MOV R8, RZ, RZ, -R9 ;  /* 0x000000ffff087224 */ /* 0x000fe400078e0a09 */
        /* <DEDUP_REMOVED lines=10> */
[----:B------:R-:W-:Y:S02]  /*23d20*/  VIADD R8, R2, 0x22820 ;  /* 0x0002282002087836 */ /* 0x000fe40000000000 */
[C---:B------:R-:W-:Y:S02]  /*23d30*/  IMAD R9, R3.reuse, UR5, R6 ;  /* 0x0000000503097c24 */ /* 0x040fe4000f8e0206 */
[----:B------:R-:W-:Y:S01]  /*23d40*/  IMAD.WIDE.U32 R4, R3, UR4, R4 ;  /* 0x0000000403047c25 */ /* 0x000fe2000f8e0004 */
[----:B------:R-:W-:Y:S01]  /*23d50*/  ULDC.64 UR4, c[0x0][0xb00] ;  /* 0x0002c00000047ab9 */ /* 0x000fe20000000a00 */
[----:B------:R-:W-:-:S02]  /*23d60*/  PRMT R8, RZ, 0x654, R8 ;  /* 0x00000654ff087816 */ /* 0x000fc40000000008 */
[----:B------:R-:W-:Y:S01]  /*23d70*/  IMAD.IADD R5, R5, 0x1, R9 ;  /* 0x0000000105057824 */ /* 0x000fe200078e0209 */
[C---:B------:R-:W-:Y:S01]  /*23d80*/  LEA R3, P0, R4.reuse, UR4, 0x2 ;  /* 0x0000000404037c11 */ /* 0x040fe2000f8010ff */
[C---:B------:R-:W-:Y:S01]  /*23d90*/  VIADD R24, R197.reuse, 0x18 ;  /* 0x00000018c5187836 */ /* 0x040fe20000000000 */
[----:B------:R-:W-:Y:S01]  /*23da0*/  UMOV UR4, 0xffffffff ;  /* 0xffffffff00047882 */ /* 0x000fe20000000000 */
[C---:B------:R-:W-:Y:S01]  /*23db0*/  VIADD R25, R197.reuse, 0x20 ;  /* 0x00000020c5197836 */ /* 0x040fe20000000000 */
[----:B------:R0:W-:Y:S01]  /*23dc0*/  SYNCS.ARRIVE.TRANS64.RED.A1T0 RZ, [R8+URZ], RZ ;  /* 0x000000ff08ff79a7 */ /* 0x0001e2000810043f */
[C---:B------:R-:W-:Y:S01]  /*23dd0*/  VIADD R26, R197.reuse, 0x28 ;  /* 0x00000028c51a7836 */ /* 0x040fe20000000000 */
[----:B------:R-:W-:Y:S01]  /*23de0*/  LEA.HI.X R4, R4, UR5, R5, 0x2, P0 ;  /* 0x0000000504047c11 */ /* 0x000fe200080f1405 */
[C---:B------:R-:W-:Y:S01]  /*23df0*/  VIADD R28, R197.reuse, 0x30 ;  /* 0x00000030c51c7836 */ /* 0x040fe20000000000 */
[----:B------:R-:W-:Y:S01]  /*23e00*/  SHF.R.S32.HI R32, RZ, 0x1f, R24 ;  /* 0x0000001fff207819 */ /* 0x000fe20000011418 */
[----:B------:R-:W-:Y:S01]  /*23e10*/  VIADD R29, R197, 0x38 ;  /* 0x00000038c51d7836 */ /* 0x000fe20000000000 */
[----:B------:R-:W-:-:S02]  /*23e20*/  SHF.R.S32.HI R33, RZ, 0x1f, R25 ;  /* 0x0000001fff217819 */ /* 0x000fc40000011419 */
[----:B------:R-:W-:Y:S02]  /*23e30*/  SHF.R.S32.HI R34, RZ, 0x1f, R26 ;  /* 0x0000001fff227819 */ /* 0x000fe4000001141a */
[----:B------:R-:W-:Y:S02]  /*23e40*/  SHF.R.S32.HI R35, RZ, 0x1f, R28 ;  /* 0x0000001fff237819 */ /* 0x000fe4000001141c */
[----:B------:R-:W-:Y:S01]  /*23e50*/  SHF.R.S32.HI R36, RZ, 0x1f, R29 ;  /* 0x0000001fff247819 */ /* 0x000fe2000001141d */
[----:B0-----:R-:W-:Y:S06]  /*23e60*/  BRA.DIV UR4, `(.L_x_12191) ;  /* 0x000000c204647947 */ /* 0x001fec000b800000 */
[----:B------:R0:W1:Y:S04]  /*23e70*/  SHFL.IDX PT, R5, R4, RZ, 0x1c1f ;  /* 0x001c1fff04057589 */ /* 0x00006800000e0000 */
[----:B------:R0:W2:Y:S02]  /*23e80*/  SHFL.IDX PT, R6, R3, RZ, 0x1c1f ;  /* 0x001c1fff03067589 */ /* 0x0000a400000e0000 */
.L_x_12423:
[----:B------:R-:W-:Y:S01]  /*23e90*/  ISETP.GE.AND P0, PT, R37, R0, PT ;  /* 0x000000002500720c */ /* 0x000fe20003f06270 */
[----:B------:R-:W-:-:S12]  /*23ea0*/  BSSY B1, `(.L_x_12192) ;  /* 0x00000c6000017945 */ /* 0x000fd80003800000 */
[----:B------:R-:W-:Y:S05]  /*23eb0*/  @P0 BRA `(.L_x_12193) ;  /* 0x0000000c00100947 */ /* 0x000fea0003800000 */
[----:B------:R-:W-:Y:S02]  /*23ec0*/  ULDC UR4, c[0x0][0xac8] ;  /* 0x0002b20000047ab9 */ /* 0x000fe40000000800 */
[----:B------:R-:W-:-:S13]  /*23ed0*/  ISETP.GE.AND P0, PT, R197, UR4, PT ;  /* 0x00000004c5007c0c */ /* 0x000fda000bf06270 */
[----:B------:R-:W3:Y:S01]  /*23ee0*/  @!P0 LDL.64 R10, [R1+0x200] ;  /* 0x00020000010a8983 */ /* 0x000ee20000100a00 */
[----:B------:R-:W-:Y:S01]  /*23ef0*/  ISETP.GE.AND P1, PT, R20, UR4, PT ;  /* 0x0000000414007c0c */ /* 0x000fe2000bf26270 */
[----:B--2---:R-:W-:Y:S02]  /*23f00*/  @!P0 IMAD.MOV.U32 R8, RZ, RZ, R6 ;  /* 0x000000ffff088224 */ /* 0x004fe400078e0006 */
[----:B-1----:R-:W-:Y:S02]  /*23f10*/  @!P0 IMAD.MOV.U32 R9, RZ, RZ, R5 ;  /* 0x000000ffff098224 */ /* 0x002fe400078e0005 */
[----:B------:R-:W-:-:S05]  /*23f20*/  @!P0 IMAD.WIDE R8, R197, 0x4, R8 ;  /* 0x00000004c5088825 */ /* 0x000fca00078e0208 */
[----:B---3--:R1:W-:Y:S04]  /*23f30*/  @!P0 ST.E.64 desc[UR42][R8.64], R10 ;  /* 0x0000000a08008985 */ /* 0x0083e8000c101b2a */
[----:B-1----:R-:W2:Y:S01]  /*23f40*/  @!P1 LDL.64 R8, [R1+0x210] ;  /* 0x0002100001089983 */ /* 0x002ea20000100a00 */
[----:B------:R-:W-:Y:S02]  /*23f50*/  ISETP.GE.AND P0, PT, R21, UR4, PT ;  /* 0x0000000415007c0c */ /* 0x000fe4000bf06270 */
[----:B------:R-:W-:-:S04]  /*23f60*/  @!P1 LEA R10, P2, R20, R6, 0x2 ;  /* 0x00000006140a9211 */ /* 0x000fc800078410ff */
[----:B------:R-:W-:-:S05]  /*23f70*/  @!P1 LEA.HI.X R11, R20, R5, R30, 0x2, P2 ;  /* 0x00000005140b9211 */ /* 0x000fca00010f141e */
[----:B--2---:R1:W-:Y:S04]  /*23f80*/  @!P1 ST.E.64 desc[UR42][R10.64], R8 ;  /* 0x000000080a009985 */ /* 0x0043e8000c101b2a */
        /* <DEDUP_REMOVED lines=21> */
[----:B------:R-:W-:Y:S01]  /*240e0*/  ISETP.GE.AND P1, PT, R29, UR4, PT ;  /* 0x000000041d007c0c */ /* 0x000fe2000bf26270 */
[----:B------:R-:W-:Y:S01]  /*240f0*/  VIADD R13, R197, 0x40 ;  /* 0x00000040c50d7836 */ /* 0x000fe20000000000 */
[----:B------:R-:W-:-:S04]  /*24100*/  @!P0 LEA R10, P2, R28, R6, 0x2 ;  /* 0x000000061c0a8211 */ /* 0x000fc800078410ff */
[----:B------:R-:W-:-:S05]  /*24110*/  @!P0 LEA.HI.X R11, R28, R5, R35, 0x2, P2 ;  /* 0x000000051c0b8211 */ /* 0x000fca00010f1423 */
[----:B--2---:R1:W-:Y:S04]  /*24120*/  @!P0 ST.E.64 desc[UR42][R10.64], R8 ;  /* 0x000000080a008985 */ /* 0x0043e8000c101b2a */
[----:B-1----:R-:W2:Y:S01]  /*24130*/  @!P1 LDL.64 R8, [R1+0x270] ;  /* 0x0002700001089983 */ /* 0x002ea20000100a00 */
[----:B------:R-:W-:Y:S01]  /*24140*/  ISETP.GE.AND P0, PT, R13, UR4, PT ;  /* 0x000000040d007c0c */ /* 0x000fe2000bf06270 */
[----:B------:R-:W-:Y:S01]  /*24150*/  VIADD R12, R197, 0x48 ;  /* 0x00000048c50c7836 */ /* 0x000fe20000000000 */
[----:B------:R-:W-:-:S04]  /*24160*/  @!P1 LEA R10, P2, R29, R6, 0x2 ;  /* 0x000000061d0a9211 */ /* 0x000fc800078410ff */
[----:B------:R-:W-:Y:S01]  /*24170*/  @!P1 LEA.HI.X R11, R29, R5, R36, 0x2, P2 ;  /* 0x000000051d0b9211 */ /* 0x000fe200010f1424 */
[----:B------:R-:W-:-:S04]  /*24180*/  VIADD R15, R197, 0x40 ;  /* 0x00000040c50f7836 */ /* 0x000fc80000000000 */
[----:B--2---:R1:W-:Y:S04]  /*24190*/  @!P1 ST.E.64 desc[UR42][R10.64], R8 ;  /* 0x000000080a009985 */ /* 0x0043e8000c101b2a */
[----:B-1----:R-:W2:Y:S01]  /*241a0*/  @!P0 LDL.64 R8, [R1+0x280] ;  /* 0x0002800001088983 */ /* 0x002ea20000100a00 */
[----:B------:R-:W-:Y:S01]  /*241b0*/  ISETP.GE.AND P1, PT, R12, UR4, PT ;  /* 0x000000040c007c0c */ /* 0x000fe2000bf26270 */
[----:B------:R-:W-:Y:S01]  /*241c0*/  VIADD R14, R197, 0x50 ;  /* 0x00000050c50e7836 */ /* 0x000fe20000000000 */
[----:B------:R-:W-:Y:S02]  /*241d0*/  SHF.R.S32.HI R15, RZ, 0x1f, R15 ;  /* 0x0000001fff0f7819 */ /* 0x000fe4000001140f */
        /* <DEDUP_REMOVED lines=18> */
[----:B------:R-:W-:-:S05]  /*24300*/  VIADD R14, R197, 0x58 ;  /* 0x00000058c50e7836 */ /* 0x000fca0000000000 */
[----:B------:R-:W-:Y:S01]  /*24310*/  SHF.R.S32.HI R14, RZ, 0x1f, R14 ;  /* 0x0000001fff0e7819 */ /* 0x000fe2000001140e */
[----:B--2---:R1:W-:Y:S04]  /*24320*/  @!P0 ST.E.64 desc[UR42][R10.64], R8 ;  /* 0x000000080a008985 */ /* 0x0043e8000c101b2a */
[----:B-1----:R-:W2:Y:S01]  /*24330*/  @!P1 LDL.64 R8, [R1+0x2b0] ;  /* 0x0002b00001089983 */ /* 0x002ea20000100a00 */
[----:B------:R-:W-:Y:S02]  /*24340*/  ISETP.GE.AND P0, PT, R12, UR4, PT ;  /* 0x000000040c007c0c */ /* 0x000fe4000bf06270 */
        /* <DEDUP_REMOVED lines=8> */
[----:B------:R-:W-:Y:S02]  /*243d0*/  @!P0 LEA.HI.X R11, R12, R5, R13, 0x2, P2 ;  /* 0x000000050c0b8211 */ /* 0x000fe400010f140d */
[----:B------:R-:W-:-:S03]  /*243e0*/  SHF.R.S32.HI R12, RZ, 0x1f, R229 ;  /* 0x0000001fff0c7819 */ /* 0x000fc600000114e5 */
        /* <DEDUP_REMOVED lines=110> */
[----:B------:R-:W-:-:S04]  /*24ad0*/  @!P1 LEA R10, P0, R211, R6, 0x2 ;  /* 0x00000006d30a9211 */ /* 0x000fc800078010ff */
[----:B------:R-:W-:-:S05]  /*24ae0*/  @!P1 LEA.HI.X R11, R211, R5, R12, 0x2, P0 ;  /* 0x00000005d30b9211 */ /* 0x000fca00000f140c */
[----:B--2---:R3:W-:Y:S04]  /*24af0*/  @!P1 ST.E.64 desc[UR42][R10.64], R8 ;  /* 0x000000080a009985 */ /* 0x0047e8000c101b2a */
.L_x_12193:
[----:B------:R-:W-:Y:S05]  /*24b00*/  BSYNC B1 ;  /* 0x0000000000017941 */ /* 0x000fea0003800000 */
.L_x_12192:
[----:B------:R-:W-:-:S03]  /*24b10*/  UMOV UR4, 0xffffffff ;  /* 0xffffffff00047882 */ /* 0x000fc60000000000 */
[----:B------:R-:W-:Y:S05]  /*24b20*/  BRA.DIV UR4, `(.L_x_12194) ;  /* 0x000000b6046c7947 */ /* 0x000fea000b800000 */
[----:B------:R4:W0:Y:S04]  /*24b30*/  SHFL.IDX PT, R37, R4, 0x1, 0x1c1f ;  /* 0x003c1f0004257f89 */ /* 0x00082800000e0000 */
[----:B------:R4:W0:Y:S02]  /*24b40*/  SHFL.IDX PT, R14, R3, 0x1, 0x1c1f ;  /* 0x003c1f00030e7f89 */ /* 0x00082400000e0000 */
.L_x_12427:
[----:B------:R-:W-:-:S13]  /*24b50*/  ISETP.GE.AND P0, PT, R7, R0, PT ;  /* 0x000000000700720c */ /* 0x000fda0003f06270 */
[----:B------:R-:W-:Y:S05]  /*24b60*/  @P0 BRA `(.L_x_12190) ;  /* 0x0000001800f80947 */ /* 0x000fea0003800000 */
[----:B------:R-:W5:Y:S02]  /*24b70*/  LDC R0, c[0x0][0xac8] ;  /* 0x0002b200ff007b82 */ /* 0x000f640000000800 */
[----:B-----5:R-:W-:-:S13]  /*24b80*/  ISETP.GE.AND P0, PT, R197, R0, PT ;  /* 0x00000000c500720c */ /* 0x020fda0003f06270 */
[----:B---3--:R-:W3:Y:S01]  /*24b90*/  @!P0 LDL.64 R10, [R1+0x208] ;  /* 0x00020800010a8983 */ /* 0x008ee20000100a00 */
[-C--:B------:R-:W-:Y:S01]  /*24ba0*/  ISETP.GE.AND P1, PT, R20, R0.reuse, PT ;  /* 0x000000001400720c */ /* 0x080fe20003f26270 */
[----:B0---4-:R-:W-:Y:S02]  /*24bb0*/  @!P0 IMAD.MOV.U32 R4, RZ, RZ, R14 ;  /* 0x000000ffff048224 */ /* 0x011fe400078e000e */
[----:B-1----:R-:W-:Y:S02]  /*24bc0*/  @!P0 IMAD.MOV.U32 R5, RZ, RZ, R37 ;  /* 0x000000ffff058224 */ /* 0x002fe400078e0025 */
[----:B------:R-:W-:Y:S01]  /*24bd0*/  @!P0 IMAD.WIDE R4, R197, 0x4, R4 ;  /* 0x00000004c5048825 */ /* 0x000fe200078e0204 */
[----:B------:R-:W-:-:S04]  /*24be0*/  ISETP.GE.AND P2, PT, R21, R0, PT ;  /* 0x000000001500720c */ /* 0x000fc80003f46270 */
[----:B---3--:R0:W-:Y:S04]  /*24bf0*/  @!P0 ST.E.64 desc[UR42][R4.64], R10 ;  /* 0x0000000a04008985 */ /* 0x0081e8000c101b2a */
[----:B--2---:R-:W2:Y:S01]  /*24c00*/  @!P1 LDL.64 R6, [R1+0x218] ;  /* 0x0002180001069983 */ /* 0x004ea20000100a00 */
[----:B------:R-:W-:-:S04]  /*24c10*/  @!P1 LEA R8, P0, R20, R14, 0x2 ;  /* 0x0000000e14089211 */ /* 0x000fc800078010ff */
[----:B------:R-:W-:Y:S02]  /*24c20*/  @!P1 LEA.HI.X R9, R20, R37, R30, 0x2, P0 ;  /* 0x0000002514099211 */ /* 0x000fe400000f141e */
        /* <DEDUP_REMOVED lines=16> */
[----:B------:R-:W3:Y:S01]  /*24d30*/  @!P1 LDL.64 R8, [R1+0x258] ;  /* 0x0002580001089983 */ /* 0x000ee20000100a00 */
[----:B------:R-:W-:Y:S02]  /*24d40*/  ISETP.GE.AND P2, PT, R28, R0, PT ;  /* 0x000000001c00720c */ /* 0x000fe40003f46270 */
[----:B--2---:R-:W-:-:S04]  /*24d50*/  @!P1 LEA R12, P0, R26, R14, 0x2 ;  /* 0x0000000e1a0c9211 */ /* 0x004fc800078010ff */
[----:B------:R-:W-:-:S05]  /*24d60*/  @!P1 LEA.HI.X R13, R26, R37, R34, 0x2, P0 ;  /* 0x000000251a0d9211 */ /* 0x000fca00000f1422 */
[----:B---3--:R2:W-:Y:S04]  /*24d70*/  @!P1 ST.E.64 desc[UR42][R12.64], R8 ;  /* 0x000000080c009985 */ /* 0x0085e8000c101b2a */
[----:B0-----:R-:W3:Y:S01]  /*24d80*/  @!P2 LDL.64 R4, [R1+0x268] ;  /* 0x000268000104a983 */ /* 0x001ee20000100a00 */
[----:B------:R-:W-:Y:S01]  /*24d90*/  ISETP.GE.AND P1, PT, R29, R0, PT ;  /* 0x000000001d00720c */ /* 0x000fe20003f26270 */
[----:B------:R-:W-:Y:S01]  /*24da0*/  VIADD R15, R197, 0x40 ;  /* 0x00000040c50f7836 */ /* 0x000fe20000000000 */
[----:B------:R-:W-:-:S04]  /*24db0*/  @!P2 LEA R10, P0, R28, R14, 0x2 ;  /* 0x0000000e1c0aa211 */ /* 0x000fc800078010ff */
[----:B------:R-:W-:-:S05]  /*24dc0*/  @!P2 LEA.HI.X R11, R28, R37, R35, 0x2, P0 ;  /* 0x000000251c0ba211 */ /* 0x000fca00000f1423 */
[----:B---3--:R0:W-:Y:S04]  /*24dd0*/  @!P2 ST.E.64 desc[UR42][R10.64], R4 ;  /* 0x000000040a00a985 */ /* 0x0081e8000c101b2a */
[----:B-1----:R-:W3:Y:S01]  /*24de0*/  @!P1 LDL.64 R6, [R1+0x278] ;  /* 0x0002780001069983 */ /* 0x002ee20000100a00 */
[----:B------:R-:W-:Y:S01]  /*24df0*/  ISETP.GE.AND P2, PT, R15, R0, PT ;  /* 0x000000000f00720c */ /* 0x000fe20003f46270 */
[----:B------:R-:W-:Y:S01]  /*24e00*/  VIADD R3, R197, 0x48 ;  /* 0x00000048c5037836 */ /* 0x000fe20000000000 */
[----:B------:R-:W-:-:S04]  /*24e10*/  @!P1 LEA R20, P0, R29, R14, 0x2 ;  /* 0x0000000e1d149211 */ /* 0x000fc800078010ff */
[----:B------:R-:W-:Y:S01]  /*24e20*/  @!P1 LEA.HI.X R21, R29, R37, R36, 0x2, P0 ;  /* 0x000000251d159211 */ /* 0x000fe200000f1424 */
[----:B------:R-:W-:-:S04]  /*24e30*/  VIADD R39, R197, 0x40 ;  /* 0x00000040c5277836 */ /* 0x000fc80000000000 */
[----:B---3--:R1:W-:Y:S04]  /*24e40*/  @!P1 ST.E.64 desc[UR42][R20.64], R6 ;  /* 0x0000000614009985 */ /* 0x0083e8000c101b2a */
[----:B--2---:R-:W2:Y:S01]  /*24e50*/  @!P2 LDL.64 R8, [R1+0x288] ;  /* 0x000288000108a983 */ /* 0x004ea20000100a00 */
[----:B------:R-:W-:Y:S01]  /*24e60*/  ISETP.GE.AND P1, PT, R3, R0, PT ;  /* 0x000000000300720c */ /* 0x000fe20003f26270 */
[----:B------:R-:W-:Y:S01]  /*24e70*/  VIADD R38, R197, 0x50 ;  /* 0x00000050c5267836 */ /* 0x000fe20000000000 */
[----:B------:R-:W-:Y:S02]  /*24e80*/  SHF.R.S32.HI R39, RZ, 0x1f, R39 ;  /* 0x0000001fff277819 */ /* 0x000fe40000011427 */
[----:B------:R-:W-:-:S04]  /*24e90*/  @!P2 LEA R12, P0, R15, R14, 0x2 ;  /* 0x0000000e0f0ca211 */ /* 0x000fc800078010ff */
[----:B------:R-:W-:Y:S01]  /*24ea0*/  @!P2 LEA.HI.X R13, R15, R37, R39, 0x2, P0 ;  /* 0x000000250f0da211 */ /* 0x000fe200000f1427 */
[----:B------:R-:W-:-:S04]  /*24eb0*/  VIADD R39, R197, 0x48 ;  /* 0x00000048c5277836 */ /* 0x000fc80000000000 */
[----:B--2---:R2:W-:Y:S04]  /*24ec0*/  @!P2 ST.E.64 desc[UR42][R12.64], R8 ;  /* 0x000000080c00a985 */ /* 0x0045e8000c101b2a */
[----:B0-----:R-:W3:Y:S01]  /*24ed0*/  @!P1 LDL.64 R4, [R1+0x298] ;  /* 0x0002980001049983 */ /* 0x001ee20000100a00 */
[----:B------:R-:W-:Y:S01]  /*24ee0*/  ISETP.GE.AND P2, PT, R38, R0, PT ;  /* 0x000000002600720c */ /* 0x000fe20003f46270 */
[----:B------:R-:W-:Y:S01]  /*24ef0*/  VIADD R15, R197, 0x58 ;  /* 0x00000058c50f7836 */ /* 0x000fe20000000000 */
[----:B------:R-:W-:Y:S02]  /*24f00*/  SHF.R.S32.HI R39, RZ, 0x1f, R39 ;  /* 0x0000001fff277819 */ /* 0x000fe40000011427 */
[----:B------:R-:W-:-:S04]  /*24f10*/  @!P1 LEA R10, P0, R3, R14, 0x2 ;  /* 0x0000000e030a9211 */ /* 0x000fc800078010ff */
[----:B------:R-:W-:Y:S01]  /*24f20*/  @!P1 LEA.HI.X R11, R3, R37, R39, 0x2, P0 ;  /* 0x00000025030b9211 */ /* 0x000fe200000f1427 */
[----:B------:R-:W-:-:S04]  /*24f30*/  VIADD R39, R197, 0x50 ;  /* 0x00000050c5277836 */ /* 0x000fc80000000000 */
[----:B---3--:R0:W-:Y:S04]  /*24f40*/  @!P1 ST.E.64 desc[UR42][R10.64], R4 ;  /* 0x000000040a009985 */ /* 0x0081e8000c101b2a */
[----:B-1----:R-:W3:Y:S01]  /*24f50*/  @!P2 LDL.64 R6, [R1+0x2a8] ;  /* 0x0002a8000106a983 */ /* 0x002ee20000100a00 */
[----:B------:R-:W-:Y:S01]  /*24f60*/  ISETP.GE.AND P1, PT, R15, R0, PT ;  /* 0x000000000f00720c */ /* 0x000fe20003f26270 */
[----:B------:R-:W-:Y:S01]  /*24f70*/  VIADD R3, R197, 0x60 ;  /* 0x00000060c5037836 */ /* 0x000fe20000000000 */
[----:B------:R-:W-:Y:S02]  /*24f80*/  SHF.R.S32.HI R39, RZ, 0x1f, R39 ;  /* 0x0000001fff277819 */ /* 0x000fe40000011427 */
[----:B------:R-:W-:-:S04]  /*24f90*/  @!P2 LEA R20, P0, R38, R14, 0x2 ;  /* 0x0000000e2614a211 */ /* 0x000fc800078010ff */
[----:B------:R-:W-:Y:S01]  /*24fa0*/  @!P2 LEA.HI.X R21, R38, R37, R39, 0x2, P0 ;  /* 0x000000252615a211 */ /* 0x000fe200000f1427 */
[----:B------:R-:W-:-:S04]  /*24fb0*/  VIADD R38, R197, 0x58 ;  /* 0x00000058c5267836 */ /* 0x000fc80000000000 */
[----:B--2---:R-:W-:Y:S02]  /*24fc0*/  @!P1 LEA R12, P0, R15, R14, 0x2 ;  /* 0x0000000e0f0c9211 */ /* 0x004fe400078010ff */
[----:B------:R-:W-:Y:S01]  /*24fd0*/  SHF.R.S32.HI R38, RZ, 0x1f, R38 ;  /* 0x0000001fff267819 */ /* 0x000fe20000011426 */
[----:B---3--:R1:W-:Y:S04]  /*24fe0*/  @!P2 ST.E.64 desc[UR42][R20.64], R6 ;  /* 0x000000061400a985 */ /* 0x0083e8000c101b2a */
[----:B------:R-:W2:Y:S01]  /*24ff0*/  @!P1 LDL.64 R8, [R1+0x2b8] ;  /* 0x0002b80001089983 */ /* 0x000ea20000100a00 */
[----:B------:R-:W-:Y:S02]  /*25000*/  ISETP.GE.AND P2, PT, R3, R0, PT ;  /* 0x000000000300720c */ /* 0x000fe40003f46270 */
[----:B------:R-:W-:Y:S01]  /*25010*/  @!P1 LEA.HI.X R13, R15, R37, R38, 0x2, P0 ;  /* 0x000000250f0d9211 */ /* 0x000fe200000f1426 */
[----:B------:R-:W-:-:S05]  /*25020*/  VIADD R15, R197, 0x60 ;  /* 0x00000060c50f7836 */ /* 0x000fca0000000000 */
[----:B------:R-:W-:Y:S01]  /*25030*/  SHF.R.S32.HI R15, RZ, 0x1f, R15 ;  /* 0x0000001fff0f7819 */ /* 0x000fe2000001140f */
[----:B--2---:R2:W-:Y:S04]  /*25040*/  @!P1 ST.E.64 desc[UR42][R12.64], R8 ;  /* 0x000000080c009985 */ /* 0x0045e8000c101b2a */
[----:B0-----:R-:W3:Y:S01]  /*25050*/  @!P2 LDL.64 R4, [R1+0x2c8] ;  /* 0x0002c8000104a983 */ /* 0x001ee20000100a00 */
[----:B------:R-:W-:Y:S02]  /*25060*/  ISETP.GE.AND P1, PT, R229, R0, PT ;  /* 0x00000000e500720c */ /* 0x000fe40003f26270 */
[----:B------:R-:W-:-:S04]  /*25070*/  @!P2 LEA R10, P0, R3, R14, 0x2 ;  /* 0x0000000e030aa211 */ /* 0x000fc800078010ff */
[----:B------:R-:W-:Y:S02]  /*25080*/  @!P2 LEA.HI.X R11, R3, R37, R15, 0x2, P0 ;  /* 0x00000025030ba211 */ /* 0x000fe400000f140f */
[----:B------:R-:W-:-:S03]  /*25090*/  SHF.R.S32.HI R3, RZ, 0x1f, R229 ;  /* 0x0000001fff037819 */ /* 0x000fc600000114e5 */
[----:B---3--:R0:W-:Y:S04]  /*250a0*/  @!P2 ST.E.64 desc[UR42][R10.64], R4 ;  /* 0x000000040a00a985 */ /* 0x0081e8000c101b2a */
[----:B-1----:R-:W3:Y:S01]  /*250b0*/  @!P1 LDL.64 R6, [R1+0x2d8] ;  /* 0x0002d80001069983 */ /* 0x002ee20000100a00 */
[----:B------:R-:W-:Y:S02]  /*250c0*/  ISETP.GE.AND P2, PT, R228, R0, PT ;  /* 0x00000000e400720c */ /* 0x000fe40003f46270 */
[----:B------:R-:W-:-:S04]  /*250d0*/  @!P1 LEA R20, P0, R229, R14, 0x2 ;  /* 0x0000000ee5149211 */ /* 0x000fc800078010ff */
[----:B------:R-:W-:Y:S02]  /*250e0*/  @!P1 LEA.HI.X R21, R229, R37, R3, 0x2, P0 ;  /* 0x00000025e5159211 */ /* 0x000fe400000f1403 */
[----:B------:R-:W-:-:S03]  /*250f0*/  SHF.R.S32.HI R3, RZ, 0x1f, R228 ;  /* 0x0000001fff037819 */ /* 0x000fc600000114e4 */
[----:B---3--:R1:W-:Y:S04]  /*25100*/  @!P1 ST.E.64 desc[UR42][R20.64], R6 ;  /* 0x0000000614009985 */ /* 0x0083e8000c101b2a */
[----:B--2---:R-:W2:Y:S01]  /*25110*/  @!P2 LDL.64 R8, [R1+0x2e8] ;  /* 0x0002e8000108a983 */ /* 0x004ea20000100a00 */
[----:B------:R-:W-:Y:S02]  /*25120*/  ISETP.GE.AND P1, PT, R227, R0, PT ;  /* 0x00000000e300720c */ /* 0x000fe40003f26270 */
[----:B------:R-:W-:-:S04]  /*25130*/  @!P2 LEA R12, P0, R228, R14, 0x2 ;  /* 0x0000000ee40ca211 */ /* 0x000fc800078010ff */
[----:B------:R-:W-:Y:S02]  /*25140*/  @!P2 LEA.HI.X R13, R228, R37, R3, 0x2, P0 ;  /* 0x00000025e40da211 */ /* 0x000fe400000f1403 */
[----:B------:R-:W-:-:S03]  /*25150*/  SHF.R.S32.HI R3, RZ, 0x1f, R227 ;  /* 0x0000001fff037819 */ /* 0x000fc600000114e3 */
        /* <DEDUP_REMOVED lines=83> */
[----:B------:R-:W-:-:S05]  /*25690*/  SHF.R.S32.HI R3, RZ, 0x1f, R213 ;  /* 0x0000001fff037819 */ /* 0x000fca00000114d5 */
        /* <DEDUP_REMOVED lines=10> */
[----:B------:R-:W-:Y:S02]  /*25740*/  SHF.R.S32.HI R3, RZ, 0x1f, R212 ;  /* 0x0000001fff037819 */ /* 0x000fe400000114d4 */
[----:B------:R-:W-:-:S04]  /*25750*/  LEA R4, P0, R212, R14, 0x2 ;  /* 0x0000000ed4047211 */ /* 0x000fc800078010ff */
[----:B------:R-:W-:-:S05]  /*25760*/  LEA.HI.X R5, R212, R37, R3, 0x2, P0 ;  /* 0x00000025d4057211 */ /* 0x000fca00000f1403 */
[----:B--2---:R1:W-:Y:S04]  /*25770*/  ST.E.64 desc[UR42][R4.64], R6 ;  /* 0x0000000604007985 */ /* 0x0043e8000c101b2a */
.L_x_12196:
[----:B------:R-:W-:Y:S05]  /*25780*/  BSYNC B1 ;  /* 0x0000000000017941 */ /* 0x000fea0003800000 */
.L_x_12195:
[----:B------:R-:W-:Y:S05]  /*25790*/  @P1 BRA `(.L_x_12190) ;  /* 0x0000000c00ec1947 */ /* 0x000fea0003800000 */
[----:B01----:R-:W2:Y:S01]  /*257a0*/  LDL.64 R4, [R1+0x3f8] ;  /* 0x0003f80001047983 */ /* 0x003ea20000100a00 */
[----:B------:R-:W-:Y:S02]  /*257b0*/  SHF.R.S32.HI R0, RZ, 0x1f, R211 ;  /* 0x0000001fff007819 */ /* 0x000fe400000114d3 */
[----:B------:R-:W-:-:S04]  /*257c0*/  LEA R14, P0, R211, R14, 0x2 ;  /* 0x0000000ed30e7211 */ /* 0x000fc800078010ff */
[----:B------:R-:W-:-:S05]  /*257d0*/  LEA.HI.X R15, R211, R37, R0, 0x2, P0 ;  /* 0x00000025d30f7211 */ /* 0x000fca00000f1400 */
[----:B--2---:R0:W-:Y:S01]  /*257e0*/  ST.E.64 desc[UR42][R14.64], R4 ;  /* 0x000000040e007985 */ /* 0x0041e2000c101b2a */
[----:B------:R-:W-:Y:S05]  /*257f0*/  BRA `(.L_x_12190) ;  /* 0x0000000c00d47947 */ /* 0x000fea0003800000 */
.L_x_12177:
[----:B------:R-:W-:Y:S01]  /*25800*/  ULDC.64 UR4, c[0x0][0xc08] ;  /* 0x0003020000047ab9 */ /* 0x000fe20000000a00 */
[----:B------:R-:W1:Y:S01]  /*25810*/  LDC.64 R4, c[0x0][0xc00] ;  /* 0x00030000ff047b82 */ /* 0x000e620000000a00 */
        /* <DEDUP_REMOVED lines=9> */
[----:B-1----:R-:W-:-:S05]  /*258b0*/  IMAD.WIDE R4, R208, 0x4, R4 ;  /* 0x00000004d0047825 */ /* 0x002fca00078e0204 */
[----:B------:R1:W5:Y:S01]  /*258c0*/  @P0 LDG.E R3, desc[UR42][R4.64] ;  /* 0x0000002a04030981 */ /* 0x000362000c1e1900 */
[----:B------:R-:W4:Y:S01]  /*258d0*/  S2R R30, SR_TID.X ;  /* 0x00000000001e7919 */ /* 0x000f220000002100 */
[----:B--2---:R-:W-:-:S05]  /*258e0*/  @P1 IMAD.WIDE R6, R208, 0x4, R6 ;  /* 0x00000004d0061825 */ /* 0x004fca00078e0206 */
[----:B------:R1:W5:Y:S01]  /*258f0*/  @P1 LDG.E R20, desc[UR42][R6.64] ;  /* 0x0000002a06141981 */ /* 0x000362000c1e1900 */
[----:B------:R-:W-:Y:S02]  /*25900*/  ISETP.NE.AND P2, PT, R204, RZ, PT ;  /* 0x000000ffcc00720c */ /* 0x000fe40003f45270 */
[----:B------:R-:W-:-:S11]  /*25910*/  SHF.R.S32.HI R28, RZ, 0x1f, R208 ;  /* 0x0000001fff1c7819 */ /* 0x000fd600000114d0 */
[----:B------:R-:W2:Y:S01]  /*25920*/  @!P2 LDC R204, c[0x0][0xad4] ;  /* 0x0002b500ffccab82 */ /* 0x000ea20000000800 */
[----:B----4-:R-:W-:-:S05]  /*25930*/  VIADD R0, R30, 0xffffff80 ;  /* 0xffffff801e007836 */ /* 0x010fca0000000000 */
[----:B------:R-:W-:Y:S02]  /*25940*/  ISETP.GT.AND P3, PT, R0, 0x7f, PT ;  /* 0x0000007f0000780c */ /* 0x000fe40003f64270 */
[----:B--2---:R-:W-:Y:S01]  /*25950*/  ISETP.GT.AND P2, PT, R204, 0x1, PT ;  /* 0x00000001cc00780c */ /* 0x004fe20003f44270 */
[----:B-1----:R-:W-:-:S12]  /*25960*/  @P1 BRA `(.L_x_12197) ;  /* 0x0000000000101947 */ /* 0x002fd80003800000 */
[----:B------:R-:W-:Y:S05]  /*25970*/  @!P0 BRA `(.L_x_12197) ;  /* 0x00000000000c8947 */ /* 0x000fea0003800000 */
[----:B------:R-:W2:Y:S04]  /*25980*/  LDG.E R7, desc[UR42][R4.64] ;  /* 0x0000002a04077981 */ /* 0x000ea8000c1e1900 */
[----:B-----5:R-:W2:Y:S02]  /*25990*/  LDG.E R20, desc[UR42][R4.64+0x4] ;  /* 0x0000042a04147981 */ /* 0x020ea4000c1e1900 */
[----:B--2---:R-:W-:-:S07]  /*259a0*/  IMAD.IADD R20, R20, 0x1, -R7 ;  /* 0x0000000114147824 */ /* 0x004fce00078e0a07 */
.L_x_12197:
[----:B------:R-:W-:Y:S01]  /*259b0*/  BSSY B1, `(.L_x_12198) ;  /* 0x0000035000017945 */ /* 0x000fe20003800000 */
[----:B------:R-:W-:Y:S02]  /*259c0*/  SEL R29, R208, RZ, !P0 ;  /* 0x000000ffd01d7207 */ /* 0x000fe40004000000 */
[----:B------:R-:W-:Y:S02]  /*259d0*/  SEL R28, R28, RZ, !P0 ;  /* 0x000000ff1c1c7207 */ /* 0x000fe40004000000 */
[----:B-----5:R-:W-:Y:S01]  /*259e0*/  SHF.R.S32.HI R26, RZ, 0x1f, R3 ;  /* 0x0000001fff1a7819 */ /* 0x020fe20000011403 */
[----:B------:R-:W-:Y:S06]  /*259f0*/  @P3 BRA `(.L_x_12199) ;  /* 0x0000000000c03947 */ /* 0x000fec0003800000 */
[----:B------:R-:W1:Y:S01]  /*25a00*/  LDC R33, c[0x0][0xbe8] ;  /* 0x0002fa00ff217b82 */ /* 0x000e620000000800 */
[----:B------:R-:W-:Y:S01]  /*25a10*/  IADD3 R31, R203, -0x80, R30 ;  /* 0xffffff80cb1f7810 */ /* 0x000fe20007ffe01e */
[----:B-1----:R-:W-:-:S05]  /*25a20*/  IMAD R0, R20, R33, RZ ;  /* 0x0000002114007224 */ /* 0x002fca00078e02ff */
[----:B------:R-:W-:-:S13]  /*25a30*/  ISETP.GE.AND P0, PT, R31, R0, PT ;  /* 0x000000001f00720c */ /* 0x000fda0003f06270 */
[----:B------:R-:W-:Y:S05]  /*25a40*/  @P0 BRA `(.L_x_12199) ;  /* 0x0000000000ac0947 */ /* 0x000fea0003800000 */
[----:B------:R-:W-:Y:S01]  /*25a50*/  IMAD.MOV.U32 R24, RZ, RZ, 0x9b8 ;  /* 0x000009b8ff187424 */ /* 0x000fe200078e00ff */
[----:B------:R-:W-:Y:S01]  /*25a60*/  ISETP.GT.AND P0, PT, R204, 0x1, PT ;  /* 0x00000001cc00780c */ /* 0x000fe20003f04270 */
[----:B------:R-:W1:Y:S01]  /*25a70*/  LDC.64 R4, c[0x0][0xba8] ;  /* 0x0002ea00ff047b82 */ /* 0x000e620000000a00 */
[----:B------:R-:W-:Y:S01]  /*25a80*/  ISETP.NE.AND P1, PT, R33, 0x1, PT ;  /* 0x000000012100780c */ /* 0x000fe20003f25270 */
[----:B------:R-:W-:Y:S01]  /*25a90*/  IMAD.MOV.U32 R21, RZ, RZ, R31 ;  /* 0x000000ffff157224 */ /* 0x000fe200078e001f */
[----:B------:R-:W-:Y:S02]  /*25aa0*/  SEL R24, R24, 0x978, P0 ;  /* 0x0000097818187807 */ /* 0x000fe40000000000 */
[----:B------:R-:W-:-:S03]  /*25ab0*/  SEL R209, R209, RZ, P0 ;  /* 0x000000ffd1d17207 */ /* 0x000fc60000000000 */
[----:B0-----:R-:W0:Y:S08]  /*25ac0*/  LDC.64 R10, c[0x0][R24+0x220] ;  /* 0x00008800180a7b82 */ /* 0x001e300000000a00 */
[----:B------:R-:W2:Y:S08]  /*25ad0*/  LDC.64 R14, c[0x0][R24+0x218] ;  /* 0x00008600180e7b82 */ /* 0x000eb00000000a00 */
[----:B------:R-:W4:Y:S08]  /*25ae0*/  LDC.64 R8, c[0x0][R24+0x228] ;  /* 0x00008a0018087b82 */ /* 0x000f300000000a00 */
[----:B------:R-:W5:Y:S08]  /*25af0*/  LDC.64 R6, c[0x0][R24+0x210] ;  /* 0x0000840018067b82 */ /* 0x000f700000000a00 */
[----:B------:R-:W3:Y:S08]  /*25b00*/  @P1 LDC R0, c[0x0][0xbec] ;  /* 0x0002fb00ff001b82 */ /* 0x000ef00000000800 */
[----:B------:R-:W4:Y:S01]  /*25b10*/  @P1 LDC R35, c[0x0][0xbf0] ;  /* 0x0002fc00ff231b82 */ /* 0x000f220000000800 */
[----:B0-----:R-:W-:-:S07]  /*25b20*/  IMAD R11, R11, R29, RZ ;  /* 0x0000001d0b0b7224 */ /* 0x001fce00078e02ff */
[----:B-1----:R-:W0:Y:S01]  /*25b30*/  @!P0 LDC R4, c[0x0][0xb50] ;  /* 0x0002d400ff048b82 */ /* 0x002e220000000800 */
[----:B------:R-:W-:-:S04]  /*25b40*/  IMAD.WIDE.U32 R12, R10, R29, RZ ;  /* 0x0000001d0a0c7225 */ /* 0x000fc800078e00ff */
[----:B------:R-:W-:Y:S02]  /*25b50*/  IMAD R11, R10, R28, R11 ;  /* 0x0000001c0a0b7224 */ /* 0x000fe400078e020b */
[----:B---3--:R-:W-:Y:S01]  /*25b60*/  @P1 IMAD.HI.U32 R0, R31, R0, RZ ;  /* 0x000000001f001227 */ /* 0x008fe200078e00ff */
[----:B------:R-:W1:Y:S03]  /*25b70*/  @!P0 LDC R5, c[0x0][0xb54] ;  /* 0x0002d500ff058b82 */ /* 0x000e660000000800 */
[-C--:B--2---:R-:W-:Y:S02]  /*25b80*/  IMAD R25, R15, R153.reuse, RZ ;  /* 0x000000990f197224 */ /* 0x084fe400078e02ff */
[----:B------:R-:W-:Y:S01]  /*25b90*/  IMAD.WIDE.U32 R14, R14, R153, RZ ;  /* 0x000000990e0e7225 */ /* 0x000fe200078e00ff */
[----:B----4-:R-:W-:-:S03]  /*25ba0*/  @P1 SHF.R.U32.HI R21, RZ, R35, R0 ;  /* 0x00000023ff151219 */ /* 0x010fc60000011600 */
        /* <DEDUP_REMOVED lines=12> */
[-C--:B-----5:R-:W-:Y:S01]  /*25c70*/  IMAD R0, R7, R11.reuse, RZ ;  /* 0x0000000b07007224 */ /* 0x0a0fe200078e02ff */
[----:B------:R-:W-:Y:S01]  /*25c80*/  SHF.R.S32.HI R13, RZ, 0x1f, R11 ;  /* 0x0000001fff0d7819 */ /* 0x000fe2000001140b */
[----:B------:R-:W-:Y:S02]  /*25c90*/  IMAD.MOV.U32 R7, RZ, RZ, -0x800000 ;  /* 0xff800000ff077424 */ /* 0x000fe400078e00ff */
[----:B------:R-:W-:-:S04]  /*25ca0*/  IMAD.WIDE.U32 R8, R6, R11, R8 ;  /* 0x0000000b06087225 */ /* 0x000fc800078e0008 */
[----:B------:R-:W-:Y:S01]  /*25cb0*/  IMAD R13, R6, R13, R0 ;  /* 0x0000000d060d7224 */ /* 0x000fe200078e0200 */
[----:B0-----:R-:W-:-:S03]  /*25cc0*/  LEA R4, P0, R8, R4, 0x2 ;  /* 0x0000000408047211 */ /* 0x001fc600078010ff */
[----:B------:R-:W-:-:S05]  /*25cd0*/  IMAD.IADD R0, R9, 0x1, R13 ;  /* 0x0000000109007824 */ /* 0x000fca00078e020d */
[----:B-1----:R-:W-:-:S05]  /*25ce0*/  LEA.HI.X R5, R8, R5, R0, 0x2, P0 ;  /* 0x0000000508057211 */ /* 0x002fca00000f1400 */
[----:B------:R1:W-:Y:S02]  /*25cf0*/  STG.E desc[UR42][R4.64], R7 ;  /* 0x0000000704007986 */ /* 0x0003e4000c10192a */
.L_x_12199:
[----:B------:R-:W-:Y:S05]  /*25d00*/  BSYNC B1 ;  /* 0x0000000000017941 */ /* 0x000fea0003800000 */
.L_x_12198:
[----:B------:R-:W-:Y:S05]  /*25d10*/  @P2 BRA `(.L_x_12190) ;  /* 0x00000008008c2947 */ /* 0x000fea0003800000 */
[----:B------:R-:W2:Y:S01]  /*25d20*/  LDC R21, c[0x0][0xbe8] ;  /* 0x0002fa00ff157b82 */ /* 0x000ea20000000800 */
[C---:B------:R-:W-:Y:S01]  /*25d30*/  VIADD R8, R30.reuse, 0xffffff80 ;  /* 0xffffff801e087836 */ /* 0x040fe20000000000 */
[----:B------:R-:W-:Y:S01]  /*25d40*/  ULDC.64 UR4, c[0x0][0xaa0] ;  /* 0x0002a80000047ab9 */ /* 0x000fe20000000a00 */
[----:B0-----:R-:W-:Y:S01]  /*25d50*/  VIADD R10, R30, 0xffffff80 ;  /* 0xffffff801e0a7836 */ /* 0x001fe20000000000 */
[----:B------:R-:W-:Y:S01]  /*25d60*/  ULDC.64 UR6, c[0x0][0xaf0] ;  /* 0x0002bc0000067ab9 */ /* 0x000fe20000000a00 */
[----:B------:R-:W-:Y:S01]  /*25d70*/  IMAD R0, R26, UR4, RZ ;  /* 0x000000041a007c24 */ /* 0x000fe2000f8e02ff */
[----:B------:R-:W-:Y:S01]  /*25d80*/  SHF.R.S32.HI R8, RZ, 0x1f, R8 ;  /* 0x0000001fff087819 */ /* 0x000fe20000011408 */
[----:B-1----:R-:W-:-:S03]  /*25d90*/  IMAD.WIDE.U32 R4, R3, UR4, RZ ;  /* 0x0000000403047c25 */ /* 0x002fc6000f8e00ff */
[----:B------:R-:W-:Y:S01]  /*25da0*/  LEA.HI R8, R8, R10, RZ, 0x3 ;  /* 0x0000000a08087211 */ /* 0x000fe200078f18ff */
[----:B------:R-:W-:Y:S01]  /*25db0*/  IMAD R7, R3, UR5, R0 ;  /* 0x0000000503077c24 */ /* 0x000fe2000f8e0200 */
[----:B------:R-:W-:Y:S02]  /*25dc0*/  ULDC.64 UR4, c[0x0][0xae8] ;  /* 0x0002ba0000047ab9 */ /* 0x000fe40000000a00 */
[----:B------:R-:W-:Y:S01]  /*25dd0*/  SHF.R.S32.HI R8, RZ, 0x3, R8 ;  /* 0x00000003ff087819 */ /* 0x000fe20000011408 */
[----:B------:R-:W-:-:S04]  /*25de0*/  IMAD.IADD R5, R5, 0x1, R7 ;  /* 0x0000000105057824 */ /* 0x000fc800078e0207 */
[----:B------:R-:W-:Y:S02]  /*25df0*/  IMAD R0, R205, 0x20, R8 ;  /* 0x00000020cd007824 */ /* 0x000fe400078e0208 */
[----:B------:R-:W-:Y:S01]  /*25e00*/  IMAD.WIDE.U32 R4, R153, UR4, R4 ;  /* 0x0000000499047c25 */ /* 0x000fe2000f8e0004 */
[----:B--2---:R-:W-:-:S03]  /*25e10*/  ISETP.NE.AND P0, PT, R21, 0x1, PT ;  /* 0x000000011500780c */ /* 0x004fc60003f05270 */
[----:B------:R-:W-:Y:S02]  /*25e20*/  IMAD.IADD R9, R203, 0x1, R0 ;  /* 0x00000001cb097824 */ /* 0x000fe400078e0200 */
[----:B------:R-:W-:Y:S01]  /*25e30*/  IMAD R5, R153, UR5, R5 ;  /* 0x0000000599057c24 */ /* 0x000fe2000f8e0205 */
[----:B------:R-:W-:Y:S01]  /*25e40*/  ULDC.64 UR4, c[0x0][0xae0] ;  /* 0x0002b80000047ab9 */ /* 0x000fe20000000a00 */
[----:B------:R-:W-:Y:S02]  /*25e50*/  IMAD.MOV.U32 R3, RZ, RZ, R9 ;  /* 0x000000ffff037224 */ /* 0x000fe400078e0009 */
[----:B------:R-:W-:-:S04]  /*25e60*/  IMAD.WIDE.U32 R4, R29, UR6, R4 ;  /* 0x000000061d047c25 */ /* 0x000fc8000f8e0004 */
        /* <DEDUP_REMOVED lines=27> */
.L_x_12430:
[----:B------:R-:W-:Y:S01]  /*26020*/  IMAD R20, R20, R21, RZ ;  /* 0x0000001514147224 */ /* 0x000fe200078e02ff */
[----:B------:R-:W-:Y:S01]  /*26030*/  BSSY B1, `(.L_x_12201) ;  /* 0x0000019000017945 */ /* 0x000fe20003800000 */
[----:B------:R-:W-:-:S05]  /*26040*/  IMAD.IADD R203, R8, 0x1, R203 ;  /* 0x0000000108cb7824 */ /* 0x000fca00078e02cb */
        /* <DEDUP_REMOVED lines=9> */
[----:B------:R-:W-:-:S03]  /*260e0*/  SHF.R.S32.HI R12, RZ, 0x1f, R200 ;  /* 0x0000001fff0c7819 */ /* 0x000fc600000114c8 */
[-C--:B--2---:R-:W-:Y:S02]  /*260f0*/  @!P3 LEA R6, P5, R187, R14.reuse, 0x1 ;  /* 0x0000000ebb06b211 */ /* 0x084fe400078a08ff */
[----:B------:R-:W-:Y:S02]  /*26100*/  @!P2 LEA R8, P4, R201, R14, 0x1 ;  /* 0x0000000ec908a211 */ /* 0x000fe400078808ff */
[----:B-1----:R-:W-:Y:S02]  /*26110*/  @!P3 LEA.HI.X R7, R187, R0, R5, 0x1, P5 ;  /* 0x00000000bb07b211 */ /* 0x002fe400028f0c05 */
[----:B------:R-:W-:Y:S02]  /*26120*/  @!P1 LEA R10, P5, R200, R14, 0x1 ;  /* 0x0000000ec80a9211 */ /* 0x000fe400078a08ff */
[----:B------:R-:W-:Y:S01]  /*26130*/  @!P2 LEA.HI.X R9, R201, R0, R13, 0x1, P4 ;  /* 0x00000000c909a211 */ /* 0x000fe200020f0c0d */
[----:B------:R4:W-:Y:S01]  /*26140*/  @!P3 ST.E.128 desc[UR42][R6.64], RZ ;  /* 0x000000ff0600b985 */ /* 0x0009e2000c101d2a */
[----:B------:R-:W-:-:S02]  /*26150*/  SHF.R.S32.HI R5, RZ, 0x1f, R202 ;  /* 0x0000001fff057819 */ /* 0x000fc400000114ca */
[----:B------:R-:W-:Y:S01]  /*26160*/  @!P0 LEA R14, P4, R202, R14, 0x1 ;  /* 0x0000000eca0e8211 */ /* 0x000fe200078808ff */
[----:B------:R4:W-:Y:S01]  /*26170*/  @!P2 ST.E.128 desc[UR42][R8.64], RZ ;  /* 0x000000ff0800a985 */ /* 0x0009e2000c101d2a */
[-C--:B------:R-:W-:Y:S02]  /*26180*/  @!P1 LEA.HI.X R11, R200, R0.reuse, R12, 0x1, P5 ;  /* 0x00000000c80b9211 */ /* 0x080fe400028f0c0c */
[----:B------:R-:W-:-:S03]  /*26190*/  @!P0 LEA.HI.X R15, R202, R0, R5, 0x1, P4 ;  /* 0x00000000ca0f8211 */ /* 0x000fc600020f0c05 */
[----:B------:R4:W-:Y:S04]  /*261a0*/  @!P1 ST.E.128 desc[UR42][R10.64], RZ ;  /* 0x000000ff0a009985 */ /* 0x0009e8000c101d2a */
[----:B------:R4:W-:Y:S02]  /*261b0*/  @!P0 ST.E.128 desc[UR42][R14.64], RZ ;  /* 0x000000ff0e008985 */ /* 0x0009e4000c101d2a */
.L_x_12202:
[----:B------:R-:W-:Y:S05]  /*261c0*/  BSYNC B1 ;  /* 0x0000000000017941 */ /* 0x000fea0003800000 */
.L_x_12201:
[----:B------:R-:W-:-:S03]  /*261d0*/  UMOV UR4, 0xffffffff ;  /* 0xffffffff00047882 */ /* 0x000fc60000000000 */
[----:B------:R-:W-:Y:S05]  /*261e0*/  BRA.DIV UR4, `(.L_x_12203) ;  /* 0x000000a204387947 */ /* 0x000fea000b800000 */
[----:B-1----:R1:W0:Y:S04]  /*261f0*/  SHFL.IDX PT, R0, R4, 0x1, 0x181f ;  /* 0x00381f0004007f89 */ /* 0x00222800000e0000 */
[----:B--2-4-:R1:W2:Y:S02]  /*26200*/  SHFL.IDX PT, R14, R3, 0x1, 0x181f ;  /* 0x00381f00030e7f89 */ /* 0x0142a400000e0000 */
.L_x_12434:
[----:B------:R-:W-:Y:S01]  /*26210*/  VIADD R5, R203, 0x20 ;  /* 0x00000020cb057836 */ /* 0x000fe20000000000 */
        /* <DEDUP_REMOVED lines=13> */
[----:B------:R-:W-:Y:S02]  /*262f0*/  @!P2 LEA R8, P4, R201, R14, 0x1 ;  /* 0x0000000ec908a211 */ /* 0x000fe400078808ff */
[----:B0-----:R-:W-:Y:S02]  /*26300*/  @!P3 LEA.HI.X R7, R187, R0, R10, 0x1, P5 ;  /* 0x00000000bb07b211 */ /* 0x001fe400028f0c0a */
[----:B------:R-:W-:-:S02]  /*26310*/  @!P1 LEA R10, P5, R200, R14, 0x1 ;  /* 0x0000000ec80a9211 */ /* 0x000fc400078a08ff */
[----:B------:R-:W-:Y:S01]  /*26320*/  @!P2 LEA.HI.X R9, R201, R0, R15, 0x1, P4 ;  /* 0x00000000c909a211 */ /* 0x000fe200020f0c0f */
[----:B------:R4:W-:Y:S01]  /*26330*/  @!P3 ST.E.128 desc[UR42][R6.64], RZ ;  /* 0x000000ff0600b985 */ /* 0x0009e2000c101d2a */
[----:B------:R-:W-:Y:S02]  /*26340*/  @!P0 LEA R14, P4, R202, R14, 0x1 ;  /* 0x0000000eca0e8211 */ /* 0x000fe400078808ff */
[-C--:B------:R-:W-:Y:S01]  /*26350*/  @!P1 LEA.HI.X R11, R200, R0.reuse, R13, 0x1, P5 ;  /* 0x00000000c80b9211 */ /* 0x080fe200028f0c0d */
[----:B------:R4:W-:Y:S01]  /*26360*/  @!P2 ST.E.128 desc[UR42][R8.64], RZ ;  /* 0x000000ff0800a985 */ /* 0x0009e2000c101d2a */
[----:B------:R-:W-:-:S03]  /*26370*/  @!P0 LEA.HI.X R15, R202, R0, R12, 0x1, P4 ;  /* 0x00000000ca0f8211 */ /* 0x000fc600020f0c0c */
[----:B------:R4:W-:Y:S04]  /*26380*/  @!P1 ST.E.128 desc[UR42][R10.64], RZ ;  /* 0x000000ff0a009985 */ /* 0x0009e8000c101d2a */
[----:B------:R4:W-:Y:S02]  /*26390*/  @!P0 ST.E.128 desc[UR42][R14.64], RZ ;  /* 0x000000ff0e008985 */ /* 0x0009e4000c101d2a */
.L_x_12205:
[----:B------:R-:W-:Y:S05]  /*263a0*/  BSYNC B1 ;  /* 0x0000000000017941 */ /* 0x000fea0003800000 */
.L_x_12204:
[----:B------:R-:W-:-:S03]  /*263b0*/  UMOV UR4, 0xffffffff ;  /* 0xffffffff00047882 */ /* 0x000fc60000000000 */
[----:B------:R-:W-:Y:S05]  /*263c0*/  BRA.DIV UR4, `(.L_x_12206) ;  /* 0x000000a204087947 */ /* 0x000fea000b800000 */
[----:B0-----:R0:W0:Y:S04]  /*263d0*/  SHFL.IDX PT, R0, R4, 0x2, 0x181f ;  /* 0x00581f0004007f89 */ /* 0x00102800000e0000 */
[----:B--2-4-:R2:W4:Y:S02]  /*263e0*/  SHFL.IDX PT, R14, R3, 0x2, 0x181f ;  /* 0x00581f00030e7f89 */ /* 0x01452400000e0000 */
.L_x_12438:
        /* <DEDUP_REMOVED lines=13> */
[-C--:B----4-:R-:W-:Y:S02]  /*264c0*/  @!P3 LEA R6, P5, R187, R14.reuse, 0x1 ;  /* 0x0000000ebb06b211 */ /* 0x090fe400078a08ff */
        /* <DEDUP_REMOVED lines=11> */
.L_x_12208:
[----:B------:R-:W-:Y:S05]  /*26580*/  BSYNC B1 ;  /* 0x0000000000017941 */ /* 0x000fea0003800000 */
.L_x_12207:
[----:B------:R-:W-:-:S03]  /*26590*/  UMOV UR4, 0xffffffff ;  /* 0xffffffff00047882 */ /* 0x000fc60000000000 */
[----:B------:R-:W-:Y:S05]  /*265a0*/  BRA.DIV UR4, `(.L_x_12209) ;  /* 0x0000009e04d87947 */ /* 0x000fea000b800000 */
[----:B0-----:R0:W0:Y:S04]  /*265b0*/  SHFL.IDX PT, R0, R4, 0x3, 0x181f ;  /* 0x00781f0004007f89 */ /* 0x00102800000e0000 */
[----:B----4-:R4:W0:Y:S02]  /*265c0*/  SHFL.IDX PT, R14, R3, 0x3, 0x181f ;  /* 0x00781f00030e7f89 */ /* 0x01082400000e0000 */
.L_x_12442:
[----:B-12-4-:R-:W-:-:S05]  /*265d0*/  VIADD R3, R203, 0x60 ;  /* 0x00000060cb037836 */ /* 0x016fca0000000000 */
        /* <DEDUP_REMOVED lines=11> */
[-C--:B0-----:R-:W-:Y:S02]  /*26690*/  @!P3 LEA R4, P5, R187, R14.reuse, 0x1 ;  /* 0x0000000ebb04b211 */ /* 0x081fe400078a08ff */
[----:B------:R-:W-:Y:S02]  /*266a0*/  @!P2 LEA R6, P4, R201, R14, 0x1 ;  /* 0x0000000ec906a211 */ /* 0x000fe400078808ff */
[----:B------:R-:W-:Y:S02]  /*266b0*/  @!P3 LEA.HI.X R5, R187, R0, R8, 0x1, P5 ;  /* 0x00000000bb05b211 */ /* 0x000fe400028f0c08 */
        /* <DEDUP_REMOVED lines=9> */
.L_x_12190:
[----:B------:R-:W-:Y:S05]  /*26750*/  BSYNC B0 ;  /* 0x0000000000007941 */ /* 0x000fea0003800000 */
.L_x_12176:
[----:B------:R-:W-:Y:S02]  /*26760*/  ULDC UR4, c[0x0][0xc3c] ;  /* 0x00030f0000047ab9 */ /* 0x000fe40000000800 */
[----:B0-----:R-:W-:-:S13]  /*26770*/  ISETP.GE.AND P0, PT, R103, UR4, PT ;  /* 0x0000000467007c0c */ /* 0x001fda000bf06270 */
[----:B------:R-:W-:Y:S05]  /*26780*/  @!P0 BRA `(.L_x_12210) ;  /* 0xfffffdac00348947 */ /* 0x000fea000383ffff */
[----:B------:R-:W-:Y:S05]  /*26790*/  BRA `(.L_x_11962) ;  /* 0x0000007c00d47947 */ /* 0x000fea0003800000 */
.L_x_11960:
        /* <DEDUP_REMOVED lines=16> */
.L_x_12211:
        /* <DEDUP_REMOVED lines=44> */
.L_x_12215:
        /* <DEDUP_REMOVED lines=37> */
.L_x_12213:
        /* <DEDUP_REMOVED lines=13> */
.L_x_12216:
        /* <DEDUP_REMOVED lines=62> */
.L_x_12217:
        /* <DEDUP_REMOVED lines=61> */
.L_x_12218:
[----:B------:R-:W-:-:S05]  /*27630*/  LOP3.LUT R17, RZ, R2, RZ, 0x33, !PT ;  /* 0x00000002ff117212 */ /* 0x000fca00078e33ff */
[----:B------:R-:W-:Y:S01]  /*27640*/  IMAD.IADD R17, R0, 0x1, R17 ;  /* 0x0000000100117824 */ /* 0x000fe200078e0211 */
[----:B------:R-:W-:Y:S06]  /*27650*/  BRA `(.L_x_12219) ;  /* 0x00000000000c7947 */ /* 0x000fec0003800000 */
.L_x_12214:
[----:B------:R-:W-:Y:S02]  /*27660*/  IMAD.MOV.U32 R17, RZ, RZ, RZ ;  /* 0x000000ffff117224 */ /* 0x000fe400078e00ff */
[----:B------:R-:W-:Y:S02]  /*27670*/  IMAD.U32 R16, RZ, RZ, UR6 ;  /* 0x00000006ff107e24 */ /* 0x000fe4000f8e00ff */
[----:B------:R-:W-:-:S07]  /*27680*/  IMAD.MOV.U32 R18, RZ, RZ, RZ ;  /* 0x000000ffff127224 */ /* 0x000fce00078e00ff */
.L_x_12219:
[----:B------:R-:W-:-:S13]  /*27690*/  ISETP.NE.AND P0, PT, R7, RZ, PT ;  /* 0x000000ff0700720c */ /* 0x000fda0003f05270 */
[----:B------:R-:W0:Y:S01]  /*276a0*/  @!P0 S2R R3, SR_CgaCtaId ;  /* 0x0000000000038919 */ /* 0x000e220000008800 */
[----:B------:R-:W-:-:S04]  /*276b0*/  @!P0 MOV R0, 0x400 ;  /* 0x0000040000008802 */ /* 0x000fc80000000f00 */
[----:B0-----:R-:W-:-:S05]  /*276c0*/  @!P0 LEA R0, R3, R0, 0x18 ;  /* 0x0000000003008211 */ /* 0x001fca00078ec0ff */
[----:B------:R0:W-:Y:S01]  /*276d0*/  @!P0 STS.128 [R0+0x228d0], R16 ;  /* 0x0228d01000008388 */ /* 0x0001e20000000c00 */
[----:B------:R-:W-:Y:S06]  /*276e0*/  BAR.ARV 0x5, 0x180 ;  /* 0x0146000000007b1d */ /* 0x000fec0000002000 */
.L_x_12212:
[----:B------:R2:W-:Y:S01]  /*276f0*/  STL [R1+0x420], RZ ;  /* 0x000420ff01007387 */ /* 0x0005e20000100800 */
[----:B------:R-:W-:Y:S01]  /*27700*/  ULDC UR4, c[0x0][0xc3c] ;  /* 0x00030f0000047ab9 */ /* 0x000fe20000000800 */
[----:B------:R-:W-:Y:S01]  /*27710*/  IMAD.MOV.U32 R26, RZ, RZ, 0x1 ;  /* 0x00000001ff1a7424 */ /* 0x000fe200078e00ff */
[----:B-1----:R-:W-:Y:S01]  /*27720*/  ISETP.GE.AND P0, PT, R19, UR4, PT ;  /* 0x0000000413007c0c */ /* 0x002fe2000bf06270 */
[----:B------:R-:W-:-:S12]  /*27730*/  IMAD.MOV.U32 R25, RZ, RZ, RZ ;  /* 0x000000ffff197224 */ /* 0x000fd800078e00ff */
[----:B--2---:R-:W-:Y:S05]  /*27740*/  @P0 BRA `(.L_x_12220) ;  /* 0x0000006c000c0947 */ /* 0x004fea0003800000 */
[----:B------:R-:W1:Y:S01]  /*27750*/  S2R R4, SR_TID.X ;  /* 0x0000000000047919 */ /* 0x000e620000002100 */
[----:B------:R-:W2:Y:S01]  /*27760*/  S2UR UR5, SR_CgaCtaId ;  /* 0x00000000000579c3 */ /* 0x000ea20000008800 */
[----:B------:R-:W-:Y:S01]  /*27770*/  UMOV UR4, 0x400 ;  /* 0x0000040000047882 */ /* 0x000fe20000000000 */
[----:B------:R-:W-:Y:S01]  /*27780*/  BSSY B8, `(.L_x_12220) ;  /* 0x00006bf000087945 */ /* 0x000fe20003800000 */
[----:B------:R3:W-:Y:S01]  /*27790*/  STL [R1+0x420], RZ ;  /* 0x000420ff01007387 */ /* 0x0007e20000100800 */
[----:B------:R-:W-:Y:S01]  /*277a0*/  IMAD.MOV.U32 R27, RZ, RZ, 0x1 ;  /* 0x00000001ff1b7424 */ /* 0x000fe200078e00ff */
[----:B------:R-:W-:Y:S01]  /*277b0*/  CS2R R24, SRZ ;  /* 0x0000000000187805 */ /* 0x000fe2000001ff00 */
[----:B------:R-:W-:Y:S01]  /*277c0*/  IMAD.MOV.U32 R26, RZ, RZ, 0x1 ;  /* 0x00000001ff1a7424 */ /* 0x000fe200078e00ff */
[----:B------:R-:W-:Y:S01]  /*277d0*/  ULDC.64 UR40, c[0x0][0x198] ;  /* 0x0000660000287ab9 */ /* 0x000fe20000000a00 */
[----:B------:R-:W-:Y:S01]  /*277e0*/  ULOP3.LUT UR38, UR36, 0x2, URZ, 0xfc, !UPT ;  /* 0x0000000224267892 */ /* 0x000fe2000f8efc3f */
[----:B------:R-:W-:Y:S01]  /*277f0*/  ULDC UR37, c[0x0][0xc] ;  /* 0x0000030000257ab9 */ /* 0x000fe20000000800 */
[----:B--2---:R-:W-:-:S06]  /*27800*/  ULEA UR4, UR5, UR4, 0x18 ;  /* 0x0000000405047291 */ /* 0x004fcc000f8ec03f */
[----:B------:R-:W-:Y:S01]  /*27810*/  IMAD.U32 R22, RZ, RZ, UR4 ;  /* 0x00000004ff167e24 */ /* 0x000fe2000f8e00ff */
[C---:B-1----:R-:W-:Y:S01]  /*27820*/  LOP3.LUT R3, R4.reuse, 0x7f, RZ, 0xc0, !PT ;  /* 0x0000007f04037812 */ /* 0x042fe200078ec0ff */
[----:B0-----:R-:W-:-:S04]  /*27830*/  IMAD.SHL.U32 R0, R4, 0x8, RZ ;  /* 0x0000000804007824 */ /* 0x001fc800078e00ff */
[----:B------:R-:W-:Y:S01]  /*27840*/  IMAD.SHL.U32 R29, R3, 0x8, RZ ;  /* 0x00000008031d7824 */ /* 0x000fe200078e00ff */
[----:B------:R-:W-:Y:S02]  /*27850*/  LOP3.LUT R2, R0, 0x1f8, RZ, 0xc0, !PT ;  /* 0x000001f800027812 */ /* 0x000fe400078ec0ff */
[----:B------:R-:W-:Y:S02]  /*27860*/  SHF.R.U32.HI R3, RZ, 0x3, R3 ;  /* 0x00000003ff037819 */ /* 0x000fe40000011603 */
[----:B------:R-:W-:Y:S02]  /*27870*/  LOP3.LUT R2, R2, 0x38, R4, 0x78, !PT ;  /* 0x0000003802027812 */ /* 0x000fe400078e7804 */
[----:B------:R-:W-:Y:S02]  /*27880*/  LOP3.LUT R0, R0, 0x38, RZ, 0xc0, !PT ;  /* 0x0000003800007812 */ /* 0x000fe400078ec0ff */
[----:B------:R-:W-:Y:S01]  /*27890*/  LOP3.LUT R29, R2, 0x200, R29, 0xf8, !PT ;  /* 0x00000200021d7812 */ /* 0x000fe200078ef81d */
[----:B------:R-:W-:Y:S01]  /*278a0*/  IMAD.SHL.U32 R2, R4, 0x10, RZ ;  /* 0x0000001004027824 */ /* 0x000fe200078e00ff */
[----:B------:R-:W-:-:S04]  /*278b0*/  LOP3.LUT R4, R0, 0x40, RZ, 0xfc, !PT ;  /* 0x0000004000047812 */ /* 0x000fc800078efcff */
[----:B------:R-:W-:Y:S02]  /*278c0*/  LOP3.LUT R2, R3, 0x70, R2, 0xf8, !PT ;  /* 0x0000007003027812 */ /* 0x000fe400078ef802 */
[C---:B------:R-:W-:Y:S02]  /*278d0*/  LOP3.LUT R3, R0.reuse, 0x80, RZ, 0xfc, !PT ;  /* 0x0000008000037812 */ /* 0x040fe400078efcff */
[----:B------:R-:W-:Y:S01]  /*278e0*/  LOP3.LUT R2, R0, 0xc0, RZ, 0xfc, !PT ;  /* 0x000000c000027812 */ /* 0x000fe200078efcff */
[----:B------:R-:W-:-:S05]  /*278f0*/  IMAD R0, R29, 0x2, R22 ;  /* 0x000000021d007824 */ /* 0x000fca00078e0216 */
[----:B------:R3:W-:Y:S02]  /*27900*/  STL [R1+0x404], R0 ;  /* 0x0004040001007387 */ /* 0x0007e40000100800 */
.L_x_12339:
        /* <DEDUP_REMOVED lines=22> */
[----:B--2---:R-:W1:Y:S08]  /*27a70*/  @P2 LDC.64 R6, c[0x0][0xa18] ;  /* 0x00028600ff062b82 */ /* 0x004e700000000a00 */
[----:B------:R-:W2:Y:S01]  /*27a80*/  @P0 LDG.E R8, desc[UR42][R4.64] ;  /* 0x0000002a04080981 */ /* 0x000ea2000c1e1900 */
[----:B------:R-:W-:Y:S01]  /*27a90*/  ULDC UR4, c[0x0][0x288] ;  /* 0x0000a20000047ab9 */ /* 0x000fe20000000800 */
[----:B0-----:R-:W-:-:S05]  /*27aa0*/  IMAD.WIDE R2, R19, 0x4, R2 ;  /* 0x0000000413027825 */ /* 0x001fca00078e0202 */
[----:B------:R-:W5:Y:S01]  /*27ab0*/  @P1 LDG.E R0, desc[UR42][R2.64] ;  /* 0x0000002a02001981 */ /* 0x000f62000c1e1900 */
[----:B-1----:R-:W-:-:S03]  /*27ac0*/  @P2 IMAD.WIDE R6, R19, 0x4, R6 ;  /* 0x0000000413062825 */ /* 0x002fc600078e0206 */
[----:B--2---:R0:W-:Y:S02]  /*27ad0*/  STL [R1+0x408], R8 ;  /* 0x0004080801007387 */ /* 0x0041e40000100800 */
[----:B0-----:R-:W-:Y:S01]  /*27ae0*/  IMAD.U32 R8, RZ, RZ, UR4 ;  /* 0x00000004ff087e24 */ /* 0x001fe2000f8e00ff */
[----:B------:R-:W-:-:S05]  /*27af0*/  ULDC.64 UR4, c[0x0][0x418] ;  /* 0x0001060000047ab9 */ /* 0x000fca0000000a00 */
        /* <DEDUP_REMOVED lines=12> */
[----:B------:R-:W-:Y:S06]  /*27bc0*/  @P2 BRA `(.L_x_12221) ;  /* 0x0000000000142947 */ /* 0x000fec0003800000 */
[----:B------:R-:W-:Y:S05]  /*27bd0*/  @!P0 BRA `(.L_x_12221) ;  /* 0x0000000000108947 */ /* 0x000fea0003800000 */
[----:B------:R-:W2:Y:S04]  /*27be0*/  LDG.E R9, desc[UR42][R4.64] ;  /* 0x0000002a04097981 */ /* 0x000ea8000c1e1900 */
[----:B------:R-:W2:Y:S02]  /*27bf0*/  LDG.E R6, desc[UR42][R4.64+0x4] ;  /* 0x0000042a04067981 */ /* 0x000ea4000c1e1900 */
[----:B--2---:R-:W-:-:S05]  /*27c00*/  IMAD.IADD R12, R6, 0x1, -R9 ;  /* 0x00000001060c7824 */ /* 0x004fca00078e0a09 */
[----:B------:R1:W-:Y:S02]  /*27c10*/  STL [R1+0x400], R12 ;  /* 0x0004000c01007387 */ /* 0x0003e40000100800 */
.L_x_12221:
        /* <DEDUP_REMOVED lines=13> */
.L_x_12222:
        /* <DEDUP_REMOVED lines=9> */
.L_x_12223:
[----:B--2---:R-:W2:Y:S01]  /*27d80*/  @P1 LDG.E R5, desc[UR42][R2.64] ;  /* 0x0000002a02051981 */ /* 0x004ea2000c1e1900 */
[----:B0-----:R-:W0:Y:S03]  /*27d90*/  LDC R8, c[0x0][0x448] ;  /* 0x00011200ff087b82 */ /* 0x001e260000000800 */
[----:B------:R3:W2:Y:S01]  /*27da0*/  @P1 LDG.E R4, desc[UR42][R2.64+0x4] ;  /* 0x0000042a02041981 */ /* 0x0006a2000c1e1900 */
[----:B------:R-:W-:Y:S02]  /*27db0*/  IMAD.SHL.U32 R35, R17, 0x80, RZ ;  /* 0x0000008011237824 */ /* 0x000fe400078e00ff */
[----:B-----5:R-:W-:Y:S02]  /*27dc0*/  IMAD.IADD R10, R10, 0x1, -R31 ;  /* 0x000000010a0a7824 */ /* 0x020fe400078e0a1f */
[----:B---3--:R-:W3:Y:S01]  /*27dd0*/  LDC.64 R2, c[0x0][0x9e0] ;  /* 0x00027800ff027b82 */ /* 0x008ee20000000a00 */
[----:B0-----:R-:W-:Y:S01]  /*27de0*/  ISETP.NE.AND P2, PT, R8, 0x1, PT ;  /* 0x000000010800780c */ /* 0x001fe20003f45270 */
[----:B------:R-:W-:-:S12]  /*27df0*/  VIADD R8, R35, 0x7f ;  /* 0x0000007f23087836 */ /* 0x000fd80000000000 */
[----:B------:R-:W0:Y:S01]  /*27e00*/  @P2 LDC R9, c[0x0][0x44c] ;  /* 0x00011300ff092b82 */ /* 0x000e220000000800 */
[----:B---3--:R-:W-:-:S07]  /*27e10*/  ISETP.GE.AND P3, PT, R3, 0x1, PT ;  /* 0x000000010300780c */ /* 0x008fce0003f66270 */
[----:B------:R-:W3:Y:S01]  /*27e20*/  @P2 LDC R11, c[0x0][0x450] ;  /* 0x00011400ff0b2b82 */ /* 0x000ee20000000800 */
[----:B--2---:R-:W-:Y:S02]  /*27e30*/  @P1 IMAD.IADD R7, R4, 0x1, -R5 ;  /* 0x0000000104071824 */ /* 0x004fe400078e0a05 */
[----:B0-----:R-:W-:-:S04]  /*27e40*/  @P2 IMAD.HI.U32 R4, R8, R9, RZ ;  /* 0x0000000908042227 */ /* 0x001fc800078e00ff */
[----:B------:R-:W-:Y:S01]  /*27e50*/  IMAD.IADD R17, R10, 0x1, R7 ;  /* 0x000000010a117824 */ /* 0x000fe200078e0207 */
[----:B---3--:R-:W-:-:S03]  /*27e60*/  @P2 SHF.R.U32.HI R8, RZ, R11, R4 ;  /* 0x0000000bff082219 */ /* 0x008fc60000011604 */
[C---:B------:R-:W-:Y:S01]  /*27e70*/  VIADD R4, R17.reuse, 0x5f ;  /* 0x0000005f11047836 */ /* 0x040fe20000000000 */
[----:B------:R-:W-:-:S03]  /*27e80*/  IADD3 R9, R17, 0x1, -R12 ;  /* 0x0000000111097810 */ /* 0x000fc60007ffe80c */
        /* <DEDUP_REMOVED lines=17> */
.L_x_12226:
[----:B------:R-:W-:-:S13]  /*27fa0*/  ISETP.NE.AND P0, PT, R3, 0x1, PT ;  /* 0x000000010300780c */ /* 0x000fda0003f05270 */
[----:B------:R-:W0:Y:S02]  /*27fb0*/  @P0 LDC.64 R4, c[0x0][0x9e8] ;  /* 0x00027a00ff040b82 */ /* 0x000e240000000a00 */
[----:B0-----:R-:W-:-:S05]  /*27fc0*/  @P0 IMAD.HI.U32 R4, R11, R4, RZ ;  /* 0x000000040b040227 */ /* 0x001fca00078e00ff */
[----:B------:R-:W-:-:S07]  /*27fd0*/  @P0 SHF.R.U32.HI R11, RZ, R5, R4 ;  /* 0x00000005ff0b0219 */ /* 0x000fce0000011604 */
.L_x_12227:
[----:B------:R-:W-:Y:S05]  /*27fe0*/  BSYNC B0 ;  /* 0x0000000000007941 */ /* 0x000fea0003800000 */
.L_x_12225:
[----:B------:R-:W-:-:S05]  /*27ff0*/  IMAD R11, R11, R3, R3 ;  /* 0x000000030b0b7224 */ /* 0x000fca00078e0203 */
[----:B------:R-:W-:-:S07]  /*28000*/  VIMNMX R2, R2, R11, PT ;  /* 0x0000000b02027248 */ /* 0x000fce0003fe0100 */
.L_x_12224:
[----:B------:R-:W0:Y:S01]  /*28010*/  @P2 LDC R8, c[0x0][0x44c] ;  /* 0x00011300ff082b82 */ /* 0x000e220000000800 */
[----:B------:R-:W-:Y:S01]  /*28020*/  VIADD R2, R2, 0x5f ;  /* 0x0000005f02027836 */ /* 0x000fe20000000000 */
[----:B------:R-:W-:Y:S01]  /*28030*/  ULDC UR4, c[0x0][0x9dc] ;  /* 0x0002770000047ab9 */ /* 0x000fe20000000800 */
[----:B------:R-:W-:Y:S02]  /*28040*/  IMAD.MOV.U32 R5, RZ, RZ, R35 ;  /* 0x000000ffff057224 */ /* 0x000fe400078e0023 */
[----:B------:R-:W-:-:S03]  /*28050*/  IMAD.HI R2, R2, 0x2aaaaaab, RZ ;  /* 0x2aaaaaab02027827 */ /* 0x000fc600078e02ff */
[----:B------:R-:W2:Y:S01]  /*28060*/  @P2 LDC R4, c[0x0][0x450] ;  /* 0x00011400ff042b82 */ /* 0x000ea20000000800 */
[----:B0-----:R-:W-:-:S04]  /*28070*/  @P2 IMAD.HI.U32 R11, R35, R8, RZ ;  /* 0x00000008230b2227 */ /* 0x001fc800078e00ff */
[----:B------:R-:W-:Y:S01]  /*28080*/  IMAD.IADD R8, R17, 0x1, -R12 ;  /* 0x0000000111087824 */ /* 0x000fe200078e0a0c */
[----:B--2---:R-:W-:Y:S02]  /*28090*/  @P2 SHF.R.U32.HI R5, RZ, R4, R11 ;  /* 0x00000004ff052219 */ /* 0x004fe4000001160b */
[----:B------:R-:W-:-:S03]  /*280a0*/  SHF.R.U32.HI R11, RZ, 0x1f, R2 ;  /* 0x0000001fff0b7819 */ /* 0x000fc60000011602 */
[----:B-1----:R-:W-:Y:S01]  /*280b0*/  IMAD.IADD R12, R8, 0x1, R5 ;  /* 0x00000001080c7824 */ /* 0x002fe200078e0205 */
        /* <DEDUP_REMOVED lines=14> */
.L_x_12230:
[----:B------:R-:W-:-:S13]  /*281a0*/  ISETP.NE.AND P0, PT, R3, 0x1, PT ;  /* 0x000000010300780c */ /* 0x000fda0003f05270 */
[----:B------:R-:W0:Y:S02]  /*281b0*/  @P0 LDC.64 R4, c[0x0][0x9e8] ;  /* 0x00027a00ff040b82 */ /* 0x000e240000000a00 */
[----:B0-----:R-:W-:-:S05]  /*281c0*/  @P0 IMAD.HI.U32 R4, R12, R4, RZ ;  /* 0x000000040c040227 */ /* 0x001fca00078e00ff */
[----:B------:R-:W-:-:S07]  /*281d0*/  @P0 SHF.R.U32.HI R12, RZ, R5, R4 ;  /* 0x00000005ff0c0219 */ /* 0x000fce0000011604 */
.L_x_12231:
[----:B------:R-:W-:Y:S05]  /*281e0*/  BSYNC B0 ;  /* 0x0000000000007941 */ /* 0x000fea0003800000 */
.L_x_12229:
[----:B------:R-:W-:-:S05]  /*281f0*/  IMAD R3, R12, R3, RZ ;  /* 0x000000030c037224 */ /* 0x000fca00078e02ff */
[----:B------:R-:W-:-:S07]  /*28200*/  VIMNMX R2, R2, R3, !PT ;  /* 0x0000000302027248 */ /* 0x000fce0007fe0100 */
.L_x_12228:
        /* <DEDUP_REMOVED lines=39> */
.L_x_12233:
[----:B------:R-:W-:Y:S05]  /*28480*/  BSYNC B0 ;  /* 0x0000000000007941 */ /* 0x000fea0003800000 */
.L_x_12232:
[-C--:B------:R-:W-:Y:S01]  /*28490*/  IMAD R3, R30, R14.reuse, R4 ;  /* 0x0000000e1e037224 */ /* 0x080fe200078e0204 */
        /* <DEDUP_REMOVED lines=24> */
.L_x_12445:
[----:B-1----:R-:W-:Y:S02]  /*28620*/  ISETP.NE.AND P0, PT, R14, RZ, PT ;  /* 0x000000ff0e00720c */ /* 0x002fe40003f05270 */
[----:B------:R-:W-:-:S11]  /*28630*/  PLOP3.LUT P6, PT, PT, PT, PT, 0x8, 0x0 ;  /* 0x000000000000781c */ /* 0x000fd60003fce170 */
[----:B------:R-:W-:Y:S05]  /*28640*/  @P0 BRA `(.L_x_12237) ;  /* 0x00000000000c0947 */ /* 0x000fea0003800000 */
[----:B------:R-:W-:-:S03]  /*28650*/  UMOV UR4, 0xffffffff ;  /* 0xffffffff00047882 */ /* 0x000fc60000000000 */
[----:B------:R-:W-:Y:S05]  /*28660*/  BRA.DIV UR4, `(.L_x_12238) ;  /* 0x0000008204247947 */ /* 0x000fea000b800000 */
[----:B------:R-:W-:-:S13]  /*28670*/  ELECT P6, URZ, PT ;  /* 0x00000000003f782f */ /* 0x000fda00038c0000 */
.L_x_12237:
        /* <DEDUP_REMOVED lines=9> */
.L_x_12448:
[----:B------:R-:W-:Y:S05]  /*28710*/  BSYNC B1 ;  /* 0x0000000000017941 */ /* 0x000fea0003800000 */
.L_x_12239:
        /* <DEDUP_REMOVED lines=10> */
.L_x_12449:
[----:B------:R-:W-:Y:S05]  /*287c0*/  BSYNC B2 ;  /* 0x0000000000027941 */ /* 0x000fea0003800000 */
.L_x_12243:
[----:B------:R-:W-:Y:S04]  /*287d0*/  BSSY B2, `(.L_x_12245) ;  /* 0x0000009000027945 */ /* 0x000fe80003800000 */
[----:B------:R-:W-:Y:S05]  /*287e0*/  @P1 BRA `(.L_x_12246) ;  /* 0x00000000001c1947 */ /* 0x000fea0003800000 */
[----:B0-----:R-:W0:Y:S02]  /*287f0*/  S2R R3, SR_TID.X ;  /* 0x0000000000037919 */ /* 0x001e240000002100 */
[----:B0-----:R-:W-:Y:S01]  /*28800*/  LOP3.LUT R7, R3, 0x1f, RZ, 0xc0, !PT ;  /* 0x0000001f03077812 */ /* 0x001fe200078ec0ff */
[----:B------:R-:W-:-:S03]  /*28810*/  IMAD.MOV.U32 R3, RZ, RZ, 0x3000 ;  /* 0x00003000ff037424 */ /* 0x000fc600078e00ff */
[----:B------:R-:W-:Y:S01]  /*28820*/  ISETP.NE.AND P0, PT, R7, RZ, PT ;  /* 0x000000ff0700720c */ /* 0x000fe20003f05270 */
[----:B------:R2:W-:-:S12]  /*28830*/  SYNCS.ARRIVE.TRANS64 RZ, [R12+URZ+0x22890], R3 ;  /* 0x022890030cff79a7 */ /* 0x0005d8000800003f */
[----:B--2---:R-:W-:Y:S05]  /*28840*/  @!P0 BRA `(.L_x_12246) ;  /* 0x0000000000048947 */ /* 0x004fea0003800000 */
[----:B------:R-:W-:Y:S01]  /*28850*/  BPT.TRAP 0x1 ;  /* 0x000000040000795c */ /* 0x000fe20000300000 */
.L_x_12246:
[----:B------:R-:W-:Y:S05]  /*28860*/  BSYNC B2 ;  /* 0x0000000000027941 */ /* 0x000fea0003800000 */
.L_x_12245:
[----:B------:R-:W-:Y:S01]  /*28870*/  IMAD.MOV.U32 R7, RZ, RZ, RZ ;  /* 0x000000ffff077224 */ /* 0x000fe200078e00ff */
[----:B------:R-:W-:Y:S01]  /*28880*/  UIADD3 UR4, UP0, UR40, 0x570, URZ ;  /* 0x0000057028047890 */ /* 0x000fe2000ff1e03f */
[----:B0-----:R-:W-:Y:S01]  /*28890*/  IMAD R3, R2, 0x60, R0 ;  /* 0x0000006002037824 */ /* 0x001fe200078e0200 */
        /* <DEDUP_REMOVED lines=9> */
.L_x_12247:
        /* <DEDUP_REMOVED lines=13> */
.L_x_12450:
[----:B------:R-:W-:Y:S05]  /*28a00*/  BSYNC B2 ;  /* 0x0000000000027941 */ /* 0x000fea0003800000 */
.L_x_12248:
        /* <DEDUP_REMOVED lines=11> */
.L_x_12251:
[----:B------:R-:W-:Y:S05]  /*28ac0*/  BSYNC B2 ;  /* 0x0000000000027941 */ /* 0x000fea0003800000 */
.L_x_12250:
        /* <DEDUP_REMOVED lines=9> */
.L_x_12252:
        /* <DEDUP_REMOVED lines=15> */
.L_x_12253:
        /* <DEDUP_REMOVED lines=15> */
.L_x_12254:
        /* <DEDUP_REMOVED lines=15> */
.L_x_12255:
        /* <DEDUP_REMOVED lines=10> */
.L_x_12242:
[----:B------:R-:W-:Y:S05]  /*28ed0*/  BSYNC B1 ;  /* 0x0000000000017941 */ /* 0x000fea0003800000 */
.L_x_12241:
        /* <DEDUP_REMOVED lines=9> */
.L_x_12271:
        /* <DEDUP_REMOVED lines=11> */
.L_x_12451:
[----:B------:R-:W-:Y:S05]  /*29020*/  BSYNC B2 ;  /* 0x0000000000027941 */ /* 0x000fea0003800000 */
.L_x_12258:
        /* <DEDUP_REMOVED lines=9> */
.L_x_12261:
[----:B------:R-:W-:Y:S05]  /*290c0*/  BSYNC B2 ;  /* 0x0000000000027941 */ /* 0x000fea0003800000 */
.L_x_12260:
        /* <DEDUP_REMOVED lines=11> */
.L_x_12262:
        /* <DEDUP_REMOVED lines=13> */
.L_x_12452:
[----:B------:R-:W-:Y:S05]  /*29250*/  BSYNC B2 ;  /* 0x0000000000027941 */ /* 0x000fea0003800000 */
.L_x_12263:
        /* <DEDUP_REMOVED lines=11> */
.L_x_12266:
[----:B------:R-:W-:Y:S05]  /*29310*/  BSYNC B2 ;  /* 0x0000000000027941 */ /* 0x000fea0003800000 */
.L_x_12265:
        /* <DEDUP_REMOVED lines=9> */
.L_x_12267:
        /* <DEDUP_REMOVED lines=15> */
.L_x_12268:
        /* <DEDUP_REMOVED lines=15> */
.L_x_12269:
        /* <DEDUP_REMOVED lines=15> */
.L_x_12270:
        /* <DEDUP_REMOVED lines=10> */
.L_x_12257:
[----:B------:R-:W-:Y:S05]  /*29720*/  BSYNC B1 ;  /* 0x0000000000017941 */ /* 0x000fea0003800000 */
.L_x_12256:
        /* <DEDUP_REMOVED lines=8> */
.L_x_12235:
[----:B------:R-:W-:Y:S05]  /*297b0*/  BSYNC B0 ;  /* 0x0000000000007941 */ /* 0x000fea0003800000 */
.L_x_12234:
[----:B------:R-:W1:Y:S01]  /*297c0*/  LDC R0, c[0x0][0x448] ;  /* 0x00011200ff007b82 */ /* 0x000e620000000800 */
[----:B------:R-:W-:Y:S07]  /*297d0*/  @!P0 WARPSYNC.ALL ;  /* 0x0000000000008948 */ /* 0x000fee0003800000 */
[----:B------:R-:W-:Y:S01]  /*297e0*/  @!P0 BAR.SYNC.DEFER_BLOCKING 0xc, 0x180 ;  /* 0x0306000000008b1d */ /* 0x000fe20000010000 */
[----:B-1----:R-:W-:Y:S01]  /*297f0*/  ISETP.NE.AND P1, PT, R0, 0x1, PT ;  /* 0x000000010000780c */ /* 0x002fe20003f25270 */
[----:B------:R-:W-:-:S12]  /*29800*/  VIADD R0, R35, 0x7f ;  /* 0x0000007f23007836 */ /* 0x000fd80000000000 */
[----:B0-----:R-:W0:Y:S08]  /*29810*/  @P1 LDC R3, c[0x0][0x44c] ;  /* 0x00011300ff031b82 */ /* 0x001e300000000800 */
[----:B------:R-:W1:Y:S01]  /*29820*/  @P1 LDC R2, c[0x0][0x450] ;  /* 0x00011400ff021b82 */ /* 0x000e620000000800 */
[----:B0-----:R-:W-:-:S05]  /*29830*/  @P1 IMAD.HI.U32 R3, R0, R3, RZ ;  /* 0x0000000300031227 */ /* 0x001fca00078e00ff */
[----:B-1----:R-:W-:Y:S02]  /*29840*/  @P1 SHF.R.U32.HI R0, RZ, R2, R3 ;  /* 0x00000002ff001219 */ /* 0x002fe40000011603 */
[----:B------:R-:W0:Y:S03]  /*29850*/  LDC.64 R2, c[0x0][0x9e0] ;  /* 0x00027800ff027b82 */ /* 0x000e260000000a00 */
[----:B------:R-:W-:Y:S01]  /*29860*/  IMAD.IADD R7, R9, 0x1, R0 ;  /* 0x0000000109077824 */ /* 0x000fe200078e0200 */
[----:B0-----:R-:W-:-:S03]  /*29870*/  ISETP.GE.AND P2, PT, R3, 0x1, PT ;  /* 0x000000010300780c */ /* 0x001fc60003f46270 */
[----:B------:R-:W-:-:S10]  /*29880*/  IMAD.IADD R2, R7, 0x1, R2 ;  /* 0x0000000107027824 */ /* 0x000fd400078e0202 */
        /* <DEDUP_REMOVED lines=12> */
.L_x_12274:
[----:B------:R-:W-:-:S13]  /*29950*/  ISETP.NE.AND P0, PT, R3, 0x1, PT ;  /* 0x000000010300780c */ /* 0x000fda0003f05270 */
[----:B------:R-:W0:Y:S02]  /*29960*/  @P0 LDC.64 R4, c[0x0][0x9e8] ;  /* 0x00027a00ff040b82 */ /* 0x000e240000000a00 */
[----:B0-----:R-:W-:-:S05]  /*29970*/  @P0 IMAD.HI.U32 R4, R0, R4, RZ ;  /* 0x0000000400040227 */ /* 0x001fca00078e00ff */
[----:B------:R-:W-:-:S07]  /*29980*/  @P0 SHF.R.U32.HI R0, RZ, R5, R4 ;  /* 0x00000005ff000219 */ /* 0x000fce0000011604 */
.L_x_12275:
[----:B------:R-:W-:Y:S05]  /*29990*/  BSYNC B0 ;  /* 0x0000000000007941 */ /* 0x000fea0003800000 */
.L_x_12273:
[----:B------:R-:W-:-:S05]  /*299a0*/  IMAD R5, R0, R3, R3 ;  /* 0x0000000300057224 */ /* 0x000fca00078e0203 */
[----:B------:R-:W-:-:S07]  /*299b0*/  VIMNMX R2, R2, R5, PT ;  /* 0x0000000502027248 */ /* 0x000fce0003fe0100 */
.L_x_12272:
[----:B------:R-:W0:Y:S01]  /*299c0*/  @P1 LDC R4, c[0x0][0x44c] ;  /* 0x00011300ff041b82 */ /* 0x000e220000000800 */
[----:B------:R-:W-:Y:S01]  /*299d0*/  VIADD R2, R2, 0x5f ;  /* 0x0000005f02027836 */ /* 0x000fe20000000000 */
[----:B------:R-:W-:Y:S01]  /*299e0*/  ULDC UR4, c[0x0][0x9dc] ;  /* 0x0002770000047ab9 */ /* 0x000fe20000000800 */
[----:B------:R-:W-:Y:S02]  /*299f0*/  IMAD.MOV.U32 R7, RZ, RZ, R35 ;  /* 0x000000ffff077224 */ /* 0x000fe400078e0023 */
[----:B------:R-:W-:-:S03]  /*29a00*/  IMAD.HI R2, R2, 0x2aaaaaab, RZ ;  /* 0x2aaaaaab02027827 */ /* 0x000fc600078e02ff */
[----:B------:R-:W1:Y:S02]  /*29a10*/  @P1 LDC R0, c[0x0][0x450] ;  /* 0x00011400ff001b82 */ /* 0x000e640000000800 */
[----:B------:R-:W-:-:S04]  /*29a20*/  SHF.R.U32.HI R5, RZ, 0x1f, R2 ;  /* 0x0000001fff057819 */ /* 0x000fc80000011602 */
[----:B------:R-:W-:Y:S01]  /*29a30*/  LEA.HI.SX32 R5, R2, R5, 0x1c ;  /* 0x0000000502057211 */ /* 0x000fe200078fe2ff */
[----:B0-----:R-:W-:-:S05]  /*29a40*/  @P1 IMAD.HI.U32 R9, R35, R4, RZ ;  /* 0x0000000423091227 */ /* 0x001fca00078e00ff */
[----:B-1----:R-:W-:-:S05]  /*29a50*/  @P1 SHF.R.U32.HI R7, RZ, R0, R9 ;  /* 0x00000000ff071219 */ /* 0x002fca0000011609 */
[----:B------:R-:W-:Y:S01]  /*29a60*/  IMAD.IADD R8, R8, 0x1, R7 ;  /* 0x0000000108087824 */ /* 0x000fe200078e0207 */
[----:B------:R-:W-:-:S03]  /*29a70*/  VIMNMX R7, R20, R5, PT ;  /* 0x0000000514077248 */ /* 0x000fc60003fe0100 */
        /* <DEDUP_REMOVED lines=12> */
.L_x_12278:
[----:B------:R-:W-:-:S13]  /*29b40*/  ISETP.NE.AND P0, PT, R3, 0x1, PT ;  /* 0x000000010300780c */ /* 0x000fda0003f05270 */
[----:B------:R-:W0:Y:S02]  /*29b50*/  @P0 LDC.64 R4, c[0x0][0x9e8] ;  /* 0x00027a00ff040b82 */ /* 0x000e240000000a00 */
[----:B0-----:R-:W-:-:S05]  /*29b60*/  @P0 IMAD.HI.U32 R4, R8, R4, RZ ;  /* 0x0000000408040227 */ /* 0x001fca00078e00ff */
[----:B------:R-:W-:-:S07]  /*29b70*/  @P0 SHF.R.U32.HI R8, RZ, R5, R4 ;  /* 0x00000005ff080219 */ /* 0x000fce0000011604 */
.L_x_12279:
[----:B------:R-:W-:Y:S05]  /*29b80*/  BSYNC B0 ;  /* 0x0000000000007941 */ /* 0x000fea0003800000 */
.L_x_12277:
[----:B------:R-:W-:-:S05]  /*29b90*/  IMAD R3, R8, R3, RZ ;  /* 0x0000000308037224 */ /* 0x000fca00078e02ff */
[----:B------:R-:W-:-:S07]  /*29ba0*/  VIMNMX R0, R0, R3, !PT ;  /* 0x0000000300007248 */ /* 0x000fce0007fe0100 */
.L_x_12276:
[----:B------:R-:W-:Y:S01]  /*29bb0*/  ISETP.NE.AND P1, PT, R6, RZ, PT ;  /* 0x000000ff0600720c */ /* 0x000fe20003f25270 */
[----:B------:R-:W-:Y:S01]  /*29bc0*/  IMAD.HI R0, R0, 0x2aaaaaab, RZ ;  /* 0x2aaaaaab00007827 */ /* 0x000fe200078e02ff */
[----:B------:R-:W-:Y:S04]  /*29bd0*/  BSSY B0, `(.L_x_12280) ;  /* 0x0000023000007945 */ /* 0x000fe80003800000 */
[----:B------:R-:W-:-:S04]  /*29be0*/  SHF.R.U32.HI R3, RZ, 0x1f, R0 ;  /* 0x0000001fff037819 */ /* 0x000fc80000011600 */
[----:B------:R-:W-:Y:S01]  /*29bf0*/  LEA.HI.SX32 R0, R0, R3, 0x1c ;  /* 0x0000000300007211 */ /* 0x000fe200078fe2ff */
[----:B------:R-:W-:Y:S02]  /*29c00*/  IMAD.MOV.U32 R3, RZ, RZ, RZ ;  /* 0x000000ffff037224 */ /* 0x000fe400078e00ff */
[----:B------:R-:W0:Y:S01]  /*29c10*/  @!P1 LDC R6, c[0x0][0x9f0] ;  /* 0x00027c00ff069b82 */ /* 0x000e220000000800 */
[----:B------:R-:W-:-:S04]  /*29c20*/  VIMNMX R0, RZ, R0, !PT ;  /* 0x00000000ff007248 */ /* 0x000fc80007fe0100 */
[----:B------:R-:W-:-:S13]  /*29c30*/  ISETP.GT.AND P0, PT, R7, R0, PT ;  /* 0x000000000700720c */ /* 0x000fda0003f04270 */
[----:B------:R-:W-:Y:S05]  /*29c40*/  @!P0 BRA `(.L_x_12281) ;  /* 0x00000000006c8947 */ /* 0x000fea0003800000 */
[----:B0-----:R-:W-:Y:S01]  /*29c50*/  IABS R4, R6 ;  /* 0x0000000600047213 */ /* 0x001fe20000000000 */
[----:B------:R-:W-:-:S03]  /*29c60*/  IMAD.MOV.U32 R2, RZ, RZ, RZ ;  /* 0x000000ffff027224 */ /* 0x000fc600078e00ff */
[----:B------:R-:W0:Y:S08]  /*29c70*/  I2F.RP R5, R4 ;  /* 0x0000000400057306 */ /* 0x000e300000209400 */
[----:B0-----:R-:W0:Y:S02]  /*29c80*/  MUFU.RCP R5, R5 ;  /* 0x0000000500057308 */ /* 0x001e240000001000 */
[----:B0-----:R-:W-:-:S06]  /*29c90*/  VIADD R8, R5, 0xffffffe ;  /* 0x0ffffffe05087836 */ /* 0x001fcc0000000000 */
[----:B------:R-:W0:Y:S02]  /*29ca0*/  F2I.FTZ.U32.TRUNC.NTZ R3, R8 ;  /* 0x0000000800037305 */ /* 0x000e24000021f000 */
[----:B0-----:R-:W-:-:S04]  /*29cb0*/  IMAD.MOV R9, RZ, RZ, -R3 ;  /* 0x000000ffff097224 */ /* 0x001fc800078e0a03 */
[----:B------:R-:W-:-:S04]  /*29cc0*/  IMAD R9, R9, R4, RZ ;  /* 0x0000000409097224 */ /* 0x000fc800078e02ff */
[----:B------:R-:W-:Y:S01]  /*29cd0*/  IMAD.HI.U32 R2, R3, R9, R2 ;  /* 0x0000000903027227 */ /* 0x000fe200078e0002 */
[----:B------:R-:W-:Y:S02]  /*29ce0*/  IADD3 R3, R6, -0x1, R7 ;  /* 0xffffffff06037810 */ /* 0x000fe40007ffe007 */
[----:B------:R-:W-:-:S03]  /*29cf0*/  IABS R9, R6 ;  /* 0x0000000600097213 */ /* 0x000fc60000000000 */
[----:B------:R-:W-:Y:S02]  /*29d00*/  IMAD.IADD R3, R3, 0x1, -R0 ;  /* 0x0000000103037824 */ /* 0x000fe400078e0a00 */
[----:B------:R-:W-:-:S03]  /*29d10*/  IMAD.MOV R8, RZ, RZ, -R9 ;  /* 0x000000ffff087224 */ /* 0x000fc600078e0a09 */
        /* <DEDUP_REMOVED lines=14> */
.L_x_12281:
[----:B------:R-:W-:Y:S05]  /*29e00*/  BSYNC B0 ;  /* 0x0000000000007941 */ /* 0x000fea0003800000 */
.L_x_12280:
[-C--:B------:R-:W-:Y:S01]  /*29e10*/  IMAD R30, R30, R3.reuse, R0 ;  /* 0x000000031e1e7224 */ /* 0x080fe200078e0200 */
        /* <DEDUP_REMOVED lines=22> */
.L_x_12283:
        /* <DEDUP_REMOVED lines=11> */
[----:B0-----:R-:W-:Y:S02]  /*2a030*/  IMAD.U32 R6, RZ, RZ, UR8 ;  /* 0x00000008ff067e24 */ /* 0x001fe4000f8e00ff */
[----:B------:R-:W-:-:S02]  /*2a040*/  IMAD.U32 R7, RZ, RZ, UR9 ;  /* 0x00000009ff077e24 */ /* 0x000fc4000f8e00ff */
[----:B------:R-:W-:Y:S02]  /*2a050*/  IMAD.U32 R10, RZ, RZ, UR4 ;  /* 0x00000004ff0a7e24 */ /* 0x000fe4000f8e00ff */
[----:B------:R-:W-:Y:S02]  /*2a060*/  IMAD.U32 R11, RZ, RZ, UR5 ;  /* 0x00000005ff0b7e24 */ /* 0x000fe4000f8e00ff */
[----:B------:R-:W-:Y:S02]  /*2a070*/  IMAD.MOV.U32 R8, RZ, RZ, 0x70 ;  /* 0x00000070ff087424 */ /* 0x000fe400078e00ff */
[----:B------:R-:W-:Y:S02]  /*2a080*/  IMAD.MOV.U32 R12, RZ, RZ, 0x1 ;  /* 0x00000001ff0c7424 */ /* 0x000fe400078e00ff */
[----:B------:R-:W-:-:S07]  /*2a090*/  IMAD.MOV.U32 R13, RZ, RZ, RZ ;  /* 0x000000ffff0d7224 */ /* 0x000fce00078e00ff */
[----:B------:R-:W-:-:S07]  /*2a0a0*/  LEPC R20, `(.L_x_12286) ;  /* 0x000000001014794e */ /* 0x000fce0000000000 */
[----:B-1----:R-:W-:Y:S05]  /*2a0b0*/  CALL.ABS.NOINC R2 ;  /* 0x0000000002007343 */ /* 0x002fea0003c00000 */
.L_x_12286:
[----:B------:R-:W-:Y:S05]  /*2a0c0*/  BSYNC B6 ;  /* 0x0000000000067941 */ /* 0x000fea0003800000 */
.L_x_12285:
        /* <DEDUP_REMOVED lines=11> */
[----:B0-----:R-:W-:Y:S02]  /*2a180*/  IMAD.U32 R6, RZ, RZ, UR8 ;  /* 0x00000008ff067e24 */ /* 0x001fe4000f8e00ff */
[----:B------:R-:W-:-:S02]  /*2a190*/  IMAD.U32 R7, RZ, RZ, UR9 ;  /* 0x00000009ff077e24 */ /* 0x000fc4000f8e00ff */
[----:B------:R-:W-:Y:S02]  /*2a1a0*/  IMAD.U32 R10, RZ, RZ, UR4 ;  /* 0x00000004ff0a7e24 */ /* 0x000fe4000f8e00ff */
[----:B------:R-:W-:Y:S02]  /*2a1b0*/  IMAD.U32 R11, RZ, RZ, UR5 ;  /* 0x00000005ff0b7e24 */ /* 0x000fe4000f8e00ff */
[----:B------:R-:W-:Y:S02]  /*2a1c0*/  IMAD.MOV.U32 R8, RZ, RZ, 0x70 ;  /* 0x00000070ff087424 */ /* 0x000fe400078e00ff */
[----:B------:R-:W-:Y:S02]  /*2a1d0*/  IMAD.MOV.U32 R12, RZ, RZ, 0x1 ;  /* 0x00000001ff0c7424 */ /* 0x000fe400078e00ff */
[----:B-1----:R-:W-:-:S07]  /*2a1e0*/  IMAD.MOV.U32 R13, RZ, RZ, RZ ;  /* 0x000000ffff0d7224 */ /* 0x002fce00078e00ff */
[----:B------:R-:W-:-:S07]  /*2a1f0*/  LEPC R20, `(.L_x_12289) ;  /* 0x000000001014794e */ /* 0x000fce0000000000 */
[----:B--2---:R-:W-:Y:S05]  /*2a200*/  CALL.ABS.NOINC R2 ;  /* 0x0000000002007343 */ /* 0x004fea0003c00000 */
.L_x_12289:
        /* <DEDUP_REMOVED lines=15> */
.L_x_12288:
[----:B------:R-:W-:Y:S05]  /*2a300*/  BSYNC B6 ;  /* 0x0000000000067941 */ /* 0x000fea0003800000 */
.L_x_12287:
[----:B------:R-:W1:Y:S01]  /*2a310*/  S2R R2, SR_TID.X ;  /* 0x0000000000027919 */ /* 0x000e620000002100 */
[----:B------:R-:W-:Y:S01]  /*2a320*/  ULDC.64 UR4, c[0x0][0x9f8] ;  /* 0x00027e0000047ab9 */ /* 0x000fe20000000a00 */
[----:B------:R-:W-:Y:S01]  /*2a330*/  IMAD.MOV.U32 R28, RZ, RZ, R19 ;  /* 0x000000ffff1c7224 */ /* 0x000fe200078e0013 */
[----:B------:R-:W-:Y:S01]  /*2a340*/  ISETP.NE.U32.AND P0, PT, RZ, UR4, PT ;  /* 0x00000004ff007c0c */ /* 0x000fe2000bf05070 */
[----:B------:R-:W2:Y:S01]  /*2a350*/  S2R R21, SR_TID.X ;  /* 0x0000000000157919 */ /* 0x000ea20000002100 */
[----:B------:R-:W3:Y:S01]  /*2a360*/  LDC R8, c[0x0][0x430] ;  /* 0x00010c00ff087b82 */ /* 0x000ee20000000800 */
[----:B------:R-:W-:Y:S01]  /*2a370*/  VIADD R0, R32, 0xffffffff ;  /* 0xffffffff20007836 */ /* 0x000fe20000000000 */
[----:B------:R-:W-:Y:S01]  /*2a380*/  ISETP.NE.AND.EX P0, PT, RZ, UR5, PT, P0 ;  /* 0x00000005ff007c0c */ /* 0x000fe2000bf05300 */
[----:B------:R-:W4:Y:S01]  /*2a390*/  S2R R11, SR_TID.X ;  /* 0x00000000000b7919 */ /* 0x000f220000002100 */
[----:B------:R-:W-:Y:S01]  /*2a3a0*/  IMAD.U32 R9, RZ, RZ, UR38 ;  /* 0x00000026ff097e24 */ /* 0x000fe2000f8e00ff */
[----:B------:R-:W-:Y:S01]  /*2a3b0*/  ULDC UR4, c[0x0][0x2f4] ;  /* 0x0000bd0000047ab9 */ /* 0x000fe20000000800 */
[----:B------:R-:W-:Y:S01]  /*2a3c0*/  LOP3.LUT R23, R23, 0xffffffbf, RZ, 0xc0, !PT ;  /* 0xffffffbf17177812 */ /* 0x000fe200078ec0ff */
[----:B------:R-:W-:Y:S01]  /*2a3d0*/  ULDC UR5, c[0x0][0x320] ;  /* 0x0000c80000057ab9 */ /* 0x000fe20000000800 */
[----:B-1----:R-:W-:-:S07]  /*2a3e0*/  LOP3.LUT R20, R2, 0x7f, RZ, 0xc0, !PT ;  /* 0x0000007f02147812 */ /* 0x002fce00078ec0ff */
[----:B------:R-:W1:Y:S01]  /*2a3f0*/  @P0 LDC.64 R2, c[0x0][0x9f8] ;  /* 0x00027e00ff020b82 */ /* 0x000e620000000a00 */
[----:B------:R-:W-:Y:S01]  /*2a400*/  SHF.R.U32.HI R33, RZ, 0x3, R20 ;  /* 0x00000003ff217819 */ /* 0x000fe20000011614 */
[----:B-1----:R-:W-:-:S05]  /*2a410*/  @P0 IMAD.WIDE R2, R19, 0x4, R2 ;  /* 0x0000000413020825 */ /* 0x002fca00078e0202 */
[----:B------:R1:W4:Y:S01]  /*2a420*/  @P0 LDG.E R28, desc[UR42][R2.64] ;  /* 0x0000002a021c0981 */ /* 0x000322000c1e1900 */
[----:B--2---:R-:W-:Y:S01]  /*2a430*/  IMAD.SHL.U32 R20, R21, 0x10, RZ ;  /* 0x0000001015147824 */ /* 0x004fe200078e00ff */
[----:B---3--:R-:W-:Y:S01]  /*2a440*/  ISETP.NE.AND P1, PT, R8, 0x1, PT ;  /* 0x000000010800780c */ /* 0x008fe20003f25270 */
[----:B------:R-:W-:-:S03]  /*2a450*/  IMAD.MOV.U32 R36, RZ, RZ, RZ ;  /* 0x000000ffff247224 */ /* 0x000fc600078e00ff */
[----:B------:R-:W-:-:S05]  /*2a460*/  LOP3.LUT R20, R33, 0x70, R20, 0xf8, !PT ;  /* 0x0000007021147812 */ /* 0x000fca00078ef814 */
[----:B0-----:R-:W-:-:S04]  /*2a470*/  IMAD R6, R0, 0x60, R20 ;  /* 0x0000006000067824 */ /* 0x001fc800078e0214 */
[----:B------:R-:W0:Y:S01]  /*2a480*/  @P1 LDC R10, c[0x0][0x434] ;  /* 0x00010d00ff0a1b82 */ /* 0x000e220000000800 */
[C---:B------:R-:W-:Y:S01]  /*2a490*/  ISETP.GE.AND P0, PT, R6.reuse, R17, PT ;  /* 0x000000110600720c */ /* 0x040fe20003f06270 */
[----:B------:R-:W-:-:S03]  /*2a4a0*/  IMAD.IADD R37, R6, 0x1, R31 ;  /* 0x0000000106257824 */ /* 0x000fc600078e021f */
[----:B------:R-:W-:Y:S01]  /*2a4b0*/  ISETP.GT.U32.OR P0, PT, R20, 0x5f, P0 ;  /* 0x0000005f1400780c */ /* 0x000fe20000704470 */
[----:B------:R-:W-:Y:S02]  /*2a4c0*/  IMAD.MOV.U32 R6, RZ, RZ, R37 ;  /* 0x000000ffff067224 */ /* 0x000fe400078e0025 */
[----:B------:R-:W2:Y:S10]  /*2a4d0*/  @P1 LDC R4, c[0x0][0x438] ;  /* 0x00010e00ff041b82 */ /* 0x000eb40000000800 */
[----:B-1----:R-:W1:Y:S01]  /*2a4e0*/  @!P0 LDC.64 R2, c[0x0][0x428] ;  /* 0x00010a00ff028b82 */ /* 0x002e620000000a00 */
[----:B0-----:R-:W-:-:S05]  /*2a4f0*/  @P1 IMAD.HI.U32 R5, R37, R10, RZ ;  /* 0x0000000a25051227 */ /* 0x001fca00078e00ff */
[----:B--2---:R-:W-:-:S04]  /*2a500*/  @P1 SHF.R.U32.HI R6, RZ, R4, R5 ;  /* 0x00000004ff061219 */ /* 0x004fc80000011605 */
[--C-:B------:R-:W-:Y:S01]  /*2a510*/  @!P0 SHF.R.S32.HI R5, RZ, 0x1f, R6.reuse ;  /* 0x0000001fff058819 */ /* 0x100fe20000011406 */
[----:B------:R-:W-:Y:S01]  /*2a520*/  @!P0 IMAD.MOV.U32 R4, RZ, RZ, R6 ;  /* 0x000000ffff048224 */ /* 0x000fe200078e0006 */
[----:B------:R-:W-:Y:S01]  /*2a530*/  ISETP.NE.AND P2, PT, R9, 0x3, PT ;  /* 0x000000030900780c */ /* 0x000fe20003f45270 */
[C---:B----4-:R-:W-:Y:S02]  /*2a540*/  IMAD.SHL.U32 R9, R11.reuse, 0x8, RZ ;  /* 0x000000080b097824 */ /* 0x050fe400078e00ff */
[----:B------:R-:W-:-:S03]  /*2a550*/  IMAD.SHL.U32 R33, R11, 0x8, RZ ;  /* 0x000000080b217824 */ /* 0x000fc600078e00ff */
[----:B------:R-:W-:Y:S02]  /*2a560*/  LOP3.LUT R9, R9, 0x38, RZ, 0xc0, !PT ;  /* 0x0000003809097812 */ /* 0x000fe400078ec0ff */
[----:B------:R-:W-:-:S04]  /*2a570*/  LOP3.LUT R33, R33, 0x38, RZ, 0xc0, !PT ;  /* 0x0000003821217812 */ /* 0x000fc800078ec0ff */
[----:B------:R-:W-:Y:S02]  /*2a580*/  LOP3.LUT R11, R33, 0x40, RZ, 0xfc, !PT ;  /* 0x00000040210b7812 */ /* 0x000fe400078efcff */
[----:B------:R-:W-:Y:S02]  /*2a590*/  @P2 LOP3.LUT R23, R23, 0x40, RZ, 0xfc, !PT ;  /* 0x0000004017172812 */ /* 0x000fe400078efcff */
[----:B------:R-:W-:Y:S02]  /*2a5a0*/  ISETP.GE.AND P4, PT, R11, UR5, PT ;  /* 0x000000050b007c0c */ /* 0x000fe4000bf86270 */
[----:B------:R-:W-:Y:S02]  /*2a5b0*/  LOP3.LUT R23, R23, 0xfffffffe, RZ, 0xc0, !PT ;  /* 0xfffffffe17177812 */ /* 0x000fe400078ec0ff */
[----:B------:R-:W-:-:S04]  /*2a5c0*/  LOP3.LUT R11, R9, 0x80, RZ, 0xfc, !PT ;  /* 0x00000080090b7812 */ /* 0x000fc800078efcff */
[----:B------:R-:W-:Y:S01]  /*2a5d0*/  ISETP.GE.AND P3, PT, R11, UR5, PT ;  /* 0x000000050b007c0c */ /* 0x000fe2000bf66270 */
[----:B------:R-:W-:Y:S01]  /*2a5e0*/  UMOV UR6, 0xffffffff ;  /* 0xffffffff00067882 */ /* 0x000fe20000000000 */
[----:B------:R-:W-:Y:S01]  /*2a5f0*/  SHF.R.S32.HI R32, RZ, 0x1f, R28 ;  /* 0x0000001fff207819 */ /* 0x000fe2000001141c */
[----:B-1----:R-:W-:-:S04]  /*2a600*/  @!P0 IMAD.WIDE.U32 R4, R28, R2, R4 ;  /* 0x000000021c048225 */ /* 0x002fc800078e0004 */
[----:B------:R-:W-:-:S04]  /*2a610*/  @!P0 IMAD R7, R32, R2, RZ ;  /* 0x0000000220078224 */ /* 0x000fc800078e02ff */
[----:B------:R-:W-:Y:S02]  /*2a620*/  @!P0 IMAD R7, R28, R3, R7 ;  /* 0x000000031c078224 */ /* 0x000fe400078e0207 */
[----:B------:R-:W0:Y:S02]  /*2a630*/  @!P0 LDC.64 R2, c[0x0][0x418] ;  /* 0x00010600ff028b82 */ /* 0x000e240000000a00 */
[----:B------:R-:W-:Y:S01]  /*2a640*/  @!P0 IMAD.IADD R7, R5, 0x1, R7 ;  /* 0x0000000105078824 */ /* 0x000fe200078e0207 */
[----:B0-----:R-:W-:-:S04]  /*2a650*/  @!P0 LEA R2, P1, R4, R2, 0x2 ;  /* 0x0000000204028211 */ /* 0x001fc800078210ff */
[----:B------:R-:W-:Y:S02]  /*2a660*/  @!P0 LEA.HI.X R3, R4, R3, R7, 0x2, P1 ;  /* 0x0000000304038211 */ /* 0x000fe400008f1407 */
[----:B------:R-:W-:-:S03]  /*2a670*/  ISETP.GE.AND P1, PT, R9, UR4, PT ;  /* 0x0000000409007c0c */ /* 0x000fc6000bf26270 */
[----:B------:R0:W5:Y:S01]  /*2a680*/  @!P0 LDG.E R36, desc[UR42][R2.64] ;  /* 0x0000002a02248981 */ /* 0x000162000c1e1900 */
[C---:B------:R-:W-:Y:S01]  /*2a690*/  ISETP.GE.AND P0, PT, R9.reuse, UR5, PT ;  /* 0x0000000509007c0c */ /* 0x040fe2000bf06270 */
[----:B------:R-:W-:Y:S01]  /*2a6a0*/  IMAD.MOV R4, RZ, RZ, -R6 ;  /* 0x000000ffff047224 */ /* 0x000fe200078e0a06 */
[----:B------:R-:W-:-:S03]  /*2a6b0*/  LOP3.LUT R9, R9, 0xc0, RZ, 0xfc, !PT ;  /* 0x000000c009097812 */ /* 0x000fc600078efcff */
[----:B------:R-:W-:-:S04]  /*2a6c0*/  IMAD R37, R8, R4, R37 ;  /* 0x0000000408257224 */ /* 0x000fc800078e0225 */
[----:B------:R-:W-:Y:S02]  /*2a6d0*/  @P1 LOP3.LUT R23, R23, 0x1, RZ, 0xfc, !PT ;  /* 0x0000000117171812 */ /* 0x000fe400078efcff */
[----:B------:R-:W-:Y:S02]  /*2a6e0*/  ISETP.GE.AND P1, PT, R9, UR5, PT ;  /* 0x0000000509007c0c */ /* 0x000fe4000bf26270 */
[----:B------:R-:W-:-:S04]  /*2a6f0*/  LOP3.LUT R23, R23, 0xfffffff7, RZ, 0xc0, !PT ;  /* 0xfffffff717177812 */ /* 0x000fc800078ec0ff */
        /* <DEDUP_REMOVED lines=8> */
.L_x_12455:
[----:B------:R-:W-:Y:S02]  /*2a780*/  SEL R6, RZ, 0x1, P0 ;  /* 0x00000001ff067807 */ /* 0x000fe40000000000 */
[----:B------:R-:W-:Y:S02]  /*2a790*/  ISETP.GT.U32.AND P0, PT, R20, 0x5f, PT ;  /* 0x0000005f1400780c */ /* 0x000fe40003f04070 */
[----:B------:R-:W-:-:S11]  /*2a7a0*/  LOP3.LUT R23, R23, 0xffffffdf, RZ, 0xc0, !PT ;  /* 0xffffffdf17177812 */ /* 0x000fd600078ec0ff */
[----:B------:R-:W-:Y:S01]  /*2a7b0*/  @P0 LOP3.LUT R23, R23, 0x20, RZ, 0xfc, !PT ;  /* 0x0000002017170812 */ /* 0x000fe200078efcff */
[----:B------:R-:W-:Y:S06]  /*2a7c0*/  @!P2 BRA `(.L_x_12291) ;  /* 0x000000000004a947 */ /* 0x000fec0003800000 */
[----:B------:R-:W-:Y:S01]  /*2a7d0*/  BPT.TRAP 0x1 ;  /* 0x000000040000795c */ /* 0x000fe20000300000 */
.L_x_12291:
[----:B------:R-:W-:Y:S01]  /*2a7e0*/  IMAD R17, R0, -0x60, R17 ;  /* 0xffffffa000117824 */ /* 0x000fe200078e0211 */
[----:B------:R-:W-:Y:S01]  /*2a7f0*/  SHF.L.U32 R0, R26, 0x1f, RZ ;  /* 0x0000001f1a007819 */ /* 0x000fe200000006ff */
[----:B------:R-:W-:Y:S01]  /*2a800*/  IMAD R33, R25, 0x8, R22 ;  /* 0x0000000819217824 */ /* 0x000fe200078e0216 */
[----:B------:R-:W-:Y:S03]  /*2a810*/  BSSY B0, `(.L_x_12292) ;  /* 0x0000003000007945 */ /* 0x000fe60003800000 */
[----:B------:R-:W0:Y:S02]  /*2a820*/  SYNCS.PHASECHK.TRANS64.TRYWAIT P0, [R33+URZ+0x22840], R0 ;  /* 0x02284000210075a7 */ /* 0x000e24000800017f */
[----:B0-----:R-:W-:Y:S05]  /*2a830*/  @!P0 BRA `(.L_x_12293) ;  /* 0x0000006000648947 */ /* 0x001fea0003800000 */
.L_x_12456:
[----:B------:R-:W-:Y:S05]  /*2a840*/  BSYNC B0 ;  /* 0x0000000000007941 */ /* 0x000fea0003800000 */
.L_x_12292:
[----:B0-----:R-:W-:Y:S01]  /*2a850*/  SHF.R.S32.HI R0, RZ, 0x1f, R37 ;  /* 0x0000001fff007819 */ /* 0x001fe20000011425 */
[----:B------:R-:W-:Y:S01]  /*2a860*/  ULDC.64 UR4, c[0x0][0x300] ;  /* 0x0000c00000047ab9 */ /* 0x000fe20000000a00 */
[----:B-----5:R-:W-:Y:S01]  /*2a870*/  SHF.R.S32.HI R4, RZ, 0x1f, R36 ;  /* 0x0000001fff047819 */ /* 0x020fe20000011424 */
[----:B------:R-:W-:Y:S01]  /*2a880*/  IMAD.WIDE.U32 R2, R37, UR4, RZ ;  /* 0x0000000425027c25 */ /* 0x000fe2000f8e00ff */
[----:B------:R-:W0:Y:S01]  /*2a890*/  S2R R7, SR_TID.X ;  /* 0x0000000000077919 */ /* 0x000e220000002100 */
[----:B------:R-:W-:Y:S01]  /*2a8a0*/  ULDC.64 UR6, c[0x0][0x2e8] ;  /* 0x0000ba0000067ab9 */ /* 0x000fe20000000a00 */
[----:B------:R-:W-:Y:S01]  /*2a8b0*/  LOP3.LUT P2, RZ, R23, 0x1, RZ, 0xc0, !PT ;  /* 0x0000000117ff7812 */ /* 0x000fe2000784c0ff */
[----:B------:R1:W-:Y:S04]  /*2a8c0*/  STL [R1+0x424], R0 ;  /* 0x0004240001007387 */ /* 0x0003e80000100800 */
        /* <DEDUP_REMOVED lines=14> */
[----:B------:R-:W-:Y:S02]  /*2a9b0*/  UMOV UR4, 0xffffffff ;  /* 0xffffffff00047882 */ /* 0x000fe40000000000 */
[----:B------:R-:W-:Y:S02]  /*2a9c0*/  LEA R0, P0, R2, UR6, 0x1 ;  /* 0x0000000602007c11 */ /* 0x000fe4000f8008ff */
[----:B-1----:R-:W-:Y:S01]  /*2a9d0*/  LOP3.LUT R5, R4, 0x7f, RZ, 0xc0, !PT ;  /* 0x0000007f04057812 */ /* 0x002fe200078ec0ff */
[----:B------:R-:W-:-:S03]  /*2a9e0*/  IMAD R4, R18, UR5, R3 ;  /* 0x0000000512047c24 */ /* 0x000fc6000f8e0203 */
[----:B------:R-:W-:Y:S02]  /*2a9f0*/  SHF.R.U32.HI R5, RZ, 0x3, R5 ;  /* 0x00000003ff057819 */ /* 0x000fe40000011605 */
[----:B------:R-:W-:-:S03]  /*2aa00*/  LEA.HI.X R4, R2, UR7, R4, 0x1, P0 ;  /* 0x0000000702047c11 */ /* 0x000fc600080f0c04 */
[----:B------:R-:W-:Y:S02]  /*2aa10*/  IMAD.IADD R17, R17, 0x1, -R5 ;  /* 0x0000000111117824 */ /* 0x000fe400078e0a05 */
        /* <DEDUP_REMOVED lines=55> */
.L_x_12470:
        /* <DEDUP_REMOVED lines=10> */
.L_x_12295:
        /* <DEDUP_REMOVED lines=11> */
.L_x_12296:
[----:B0-----:R0:W5:Y:S01]  /*2aee0*/  LDL.LU R3, [R1+0x408] ;  /* 0x0004080001037983 */ /* 0x0011620000300800 */
        /* <DEDUP_REMOVED lines=9> */
[----:B------:R-:W-:Y:S01]  /*2af80*/  SEL R34, RZ, 0x8, P0 ;  /* 0x00000008ff227807 */ /* 0x000fe20000000000 */
[----:B------:R-:W-:Y:S01]  /*2af90*/  BSSY B6, `(.L_x_12297) ;  /* 0x0000025000067945 */ /* 0x000fe20003800000 */
[----:B------:R-:W-:-:S02]  /*2afa0*/  IADD3 R0, R2, R0, R6 ;  /* 0x0000000002007210 */ /* 0x000fc40007ffe006 */
[----:B------:R-:W-:-:S03]  /*2afb0*/  ISETP.NE.U32.AND P0, PT, RZ, UR4, PT ;  /* 0x00000004ff007c0c */ /* 0x000fc6000bf05070 */
[----:B------:R-:W-:Y:S01]  /*2afc0*/  IMAD.IADD R34, R0, 0x1, R34 ;  /* 0x0000000100227824 */ /* 0x000fe200078e0222 */
[----:B------:R-:W-:Y:S01]  /*2afd0*/  ISETP.NE.AND.EX P0, PT, RZ, UR5, PT, P0 ;  /* 0x00000005ff007c0c */ /* 0x000fe2000bf05300 */
[----:B------:R-:W-:Y:S01]  /*2afe0*/  VIADD R0, R22, 0x18400 ;  /* 0x0001840016007836 */ /* 0x000fe20000000000 */
[----:B------:R-:W-:Y:S02]  /*2aff0*/  ULDC.64 UR4, c[0x0][0x298] ;  /* 0x0000a60000047ab9 */ /* 0x000fe40000000a00 */
[----:B------:R-:W-:Y:S02]  /*2b000*/  SEL R2, R19, RZ, !P0 ;  /* 0x000000ff13027207 */ /* 0x000fe40004000000 */
[----:B------:R-:W-:Y:S02]  /*2b010*/  LOP3.LUT P1, RZ, R0, 0x3ff, RZ, 0xc0, !PT ;  /* 0x000003ff00ff7812 */ /* 0x000fe4000782c0ff */
[----:B------:R-:W-:Y:S01]  /*2b020*/  SHF.R.S32.HI R0, RZ, 0x1f, R19 ;  /* 0x0000001fff007819 */ /* 0x000fe20000011413 */
[----:B------:R-:W-:Y:S03]  /*2b030*/  STL [R1+0x418], R2 ;  /* 0x0004180201007387 */ /* 0x000fe60000100800 */
[----:B------:R-:W-:-:S05]  /*2b040*/  SEL R0, R0, RZ, !P0 ;  /* 0x000000ff00007207 */ /* 0x000fca0004000000 */
[----:B------:R1:W-:Y:S02]  /*2b050*/  STL [R1+0x42c], R0 ;  /* 0x00042c0001007387 */ /* 0x0003e40000100800 */
[----:B-1---5:R-:W-:-:S05]  /*2b060*/  SHF.R.S32.HI R0, RZ, 0x1f, R3 ;  /* 0x0000001fff007819 */ /* 0x022fca0000011403 */
[----:B------:R-:W-:-:S04]  /*2b070*/  IMAD R0, R0, UR4, RZ ;  /* 0x0000000400007c24 */ /* 0x000fc8000f8e02ff */
[C---:B------:R-:W-:Y:S02]  /*2b080*/  IMAD R0, R3.reuse, UR5, R0 ;  /* 0x0000000503007c24 */ /* 0x040fe4000f8e0200 */
[----:B------:R-:W-:-:S04]  /*2b090*/  IMAD.WIDE.U32 R2, R3, UR4, RZ ;  /* 0x0000000403027c25 */ /* 0x000fc8000f8e00ff */
[----:B------:R-:W-:Y:S01]  /*2b0a0*/  IMAD.IADD R0, R3, 0x1, R0 ;  /* 0x0000000103007824 */ /* 0x000fe200078e0200 */
[----:B------:R1:W-:Y:S04]  /*2b0b0*/  STL.64 [R1+0x410], R2 ;  /* 0x0004100201007387 */ /* 0x0003e80000100a00 */
[----:B------:R1:W-:Y:S01]  /*2b0c0*/  STL [R1+0x408], R0 ;  /* 0x0004080001007387 */ /* 0x0003e20000100800 */
[----:B------:R-:W-:Y:S05]  /*2b0d0*/  @!P1 BRA `(.L_x_12298) ;  /* 0x0000000000409947 */ /* 0x000fea0003800000 */
        /* <DEDUP_REMOVED lines=16> */
.L_x_12298:
[----:B------:R-:W-:Y:S05]  /*2b1e0*/  BSYNC B6 ;  /* 0x0000000000067941 */ /* 0x000fea0003800000 */
.L_x_12297:
[----:B------:R-:W2:Y:S01]  /*2b1f0*/  LDL.LU R21, [R1+0x408] ;  /* 0x0004080001157983 */ /* 0x000ea20000300800 */
[----:B------:R-:W-:Y:S01]  /*2b200*/  ULDC.64 UR4, c[0x0][0x2d8] ;  /* 0x0000b60000047ab9 */ /* 0x000fe20000000a00 */
[----:B------:R-:W3:Y:S02]  /*2b210*/  LDC R7, c[0x0][0x448] ;  /* 0x00011200ff077b82 */ /* 0x000ee40000000800 */
[----:B-1----:R-:W2:Y:S04]  /*2b220*/  LDL.LU.64 R2, [R1+0x410] ;  /* 0x0004100001027983 */ /* 0x002ea80000300a00 */
[----:B------:R-:W4:Y:S04]  /*2b230*/  LDL.LU R0, [R1+0x42c] ;  /* 0x00042c0001007983 */ /* 0x000f280000300800 */
[----:B------:R-:W4:Y:S04]  /*2b240*/  LDL.LU R20, [R1+0x418] ;  /* 0x0004180001147983 */ /* 0x000f280000300800 */
[----:B------:R1:W5:Y:S01]  /*2b250*/  LDL R8, [R1+0x404] ;  /* 0x0004040001087983 */ /* 0x0003620000100800 */
[----:B---3--:R-:W-:-:S13]  /*2b260*/  ISETP.NE.AND P0, PT, R7, 0x1, PT ;  /* 0x000000010700780c */ /* 0x008fda0003f05270 */
[----:B------:R-:W3:Y:S01]  /*2b270*/  @P0 LDC R6, c[0x0][0x44c] ;  /* 0x00011300ff060b82 */ /* 0x000ee20000000800 */
[----:B--2---:R-:W-:Y:S02]  /*2b280*/  IMAD.MOV.U32 R3, RZ, RZ, R21 ;  /* 0x000000ffff037224 */ /* 0x004fe400078e0015 */
[----:B------:R-:W2:Y:S01]  /*2b290*/  S2R R21, SR_TID.X ;  /* 0x0000000000157919 */ /* 0x000ea20000002100 */
[----:B------:R-:W-:-:S04]  /*2b2a0*/  IMAD.WIDE.U32 R2, R18, UR4, R2 ;  /* 0x0000000412027c25 */ /* 0x000fc8000f8e0002 */
[----:B------:R-:W-:Y:S01]  /*2b2b0*/  IMAD R3, R18, UR5, R3 ;  /* 0x0000000512037c24 */ /* 0x000fe2000f8e0203 */
[----:B------:R-:W-:Y:S02]  /*2b2c0*/  ULDC.64 UR4, c[0x0][0x2e0] ;  /* 0x0000b80000047ab9 */ /* 0x000fe40000000a00 */
[----:B----4-:R-:W-:Y:S02]  /*2b2d0*/  IMAD R0, R0, UR4, RZ ;  /* 0x0000000400007c24 */ /* 0x010fe4000f8e02ff */
[----:B------:R-:W-:-:S04]  /*2b2e0*/  IMAD.WIDE.U32 R2, R20, UR4, R2 ;  /* 0x0000000414027c25 */ /* 0x000fc8000f8e0002 */
[----:B------:R-:W-:Y:S01]  /*2b2f0*/  IMAD R0, R20, UR5, R0 ;  /* 0x0000000514007c24 */ /* 0x000fe2000f8e0200 */
[----:B------:R-:W4:Y:S01]  /*2b300*/  S2R R10, SR_TID.X ;  /* 0x00000000000a7919 */ /* 0x000f220000002100 */
[----:B------:R-:W-:Y:S02]  /*2b310*/  ULDC.64 UR4, c[0x0][0x2d0] ;  /* 0x0000b40000047ab9 */ /* 0x000fe40000000a00 */
[----:B------:R-:W-:Y:S01]  /*2b320*/  IMAD.IADD R3, R3, 0x1, R0 ;  /* 0x0000000103037824 */ /* 0x000fe200078e0200 */
[----:B------:R-:W0:Y:S01]  /*2b330*/  S2R R20, SR_TID.X ;  /* 0x0000000000147919 */ /* 0x000e220000002100 */
[----:B------:R-:W1:Y:S01]  /*2b340*/  @P0 LDC R0, c[0x0][0x450] ;  /* 0x00011400ff000b82 */ /* 0x000e620000000800 */
[----:B--2---:R-:W-:-:S04]  /*2b350*/  LOP3.LUT R21, R21, 0x7f, RZ, 0xc0, !PT ;  /* 0x0000007f15157812 */ /* 0x004fc800078ec0ff */
[----:B------:R-:W-:Y:S01]  /*2b360*/  SHF.R.U32.HI R21, RZ, 0x3, R21 ;  /* 0x00000003ff157819 */ /* 0x000fe20000011615 */
[----:B0-----:R-:W-:-:S05]  /*2b370*/  IMAD.SHL.U32 R20, R20, 0x10, RZ ;  /* 0x0000001014147824 */ /* 0x001fca00078e00ff */
[----:B------:R-:W-:-:S05]  /*2b380*/  LOP3.LUT R20, R21, 0x70, R20, 0xf8, !PT ;  /* 0x0000007015147812 */ /* 0x000fca00078ef814 */
[----:B------:R-:W-:Y:S02]  /*2b390*/  IMAD.IADD R5, R20, 0x1, R35 ;  /* 0x0000000114057824 */ /* 0x000fe400078e0223 */
[----:B------:R0:W5:Y:S02]  /*2b3a0*/  LDL R20, [R1+0x400] ;  /* 0x0004000001147983 */ /* 0x0001640000100800 */
[----:B---3--:R-:W-:-:S04]  /*2b3b0*/  @P0 IMAD.HI.U32 R6, R5, R6, RZ ;  /* 0x0000000605060227 */ /* 0x008fc800078e00ff */
[----:B------:R-:W-:Y:S01]  /*2b3c0*/  IMAD.MOV.U32 R4, RZ, RZ, R5 ;  /* 0x000000ffff047224 */ /* 0x000fe200078e0005 */
[----:B-1----:R-:W-:-:S05]  /*2b3d0*/  @P0 SHF.R.U32.HI R4, RZ, R0, R6 ;  /* 0x00000000ff040219 */ /* 0x002fca0000011606 */
        /* <DEDUP_REMOVED lines=13> */
[----:B----4-:R-:W-:Y:S01]  /*2b4b0*/  IMAD.SHL.U32 R9, R10, 0x8, RZ ;  /* 0x000000080a097824 */ /* 0x010fe200078e00ff */
[C---:B------:R-:W-:Y:S01]  /*2b4c0*/  LEA R0, P0, R2.reuse, UR4, 0x1 ;  /* 0x0000000402007c11 */ /* 0x040fe2000f8008ff */
[----:B------:R-:W-:Y:S01]  /*2b4d0*/  IMAD.IADD R4, R3, 0x1, R4 ;  /* 0x0000000103047824 */ /* 0x000fe200078e0204 */
[----:B------:R-:W-:Y:S02]  /*2b4e0*/  ULDC UR4, c[0x0][0x2b8] ;  /* 0x0000ae0000047ab9 */ /* 0x000fe40000000800 */
[----:B------:R-:W-:Y:S02]  /*2b4f0*/  LOP3.LUT R9, R9, 0x38, RZ, 0xc0, !PT ;  /* 0x0000003809097812 */ /* 0x000fe400078ec0ff */
[----:B------:R-:W-:Y:S01]  /*2b500*/  LEA.HI.X R4, R2, UR5, R4, 0x1, P0 ;  /* 0x0000000502047c11 */ /* 0x000fe200080f0c04 */
[----:B------:R-:W-:Y:S01]  /*2b510*/  UMOV UR5, 0xffffffff ;  /* 0xffffffff00057882 */ /* 0x000fe20000000000 */
[----:B------:R-:W-:-:S02]  /*2b520*/  LOP3.LUT R21, R10, 0x7f, RZ, 0xc0, !PT ;  /* 0x0000007f0a157812 */ /* 0x000fc400078ec0ff */
[----:B------:R-:W-:Y:S02]  /*2b530*/  ISETP.GE.AND P1, PT, R9, UR4, PT ;  /* 0x0000000409007c0c */ /* 0x000fe4000bf26270 */
[----:B------:R-:W-:Y:S01]  /*2b540*/  SHF.R.U32.HI R10, RZ, 0x3, R21 ;  /* 0x00000003ff0a7819 */ /* 0x000fe20000011615 */
[----:B0-----:R-:W-:Y:S10]  /*2b550*/  BRA.DIV UR5, `(.L_x_12299) ;  /* 0x0000005e05307947 */ /* 0x001ff4000b800000 */
        /* <DEDUP_REMOVED lines=74> */
.L_x_12487:
        /* <DEDUP_REMOVED lines=10> */
.L_x_12300:
        /* <DEDUP_REMOVED lines=18> */
.L_x_12488:
[----:B------:R-:W-:Y:S05]  /*2bbc0*/  BSYNC B0 ;  /* 0x0000000000007941 */ /* 0x000fea0003800000 */
.L_x_12301:
[----:B------:R-:W-:-:S05]  /*2bbd0*/  IMAD.U32 R0, RZ, RZ, UR38 ;  /* 0x00000026ff007e24 */ /* 0x000fca000f8e00ff */
[----:B------:R-:W-:-:S13]  /*2bbe0*/  ISETP.NE.AND P0, PT, R0, 0x3, PT ;  /* 0x000000030000780c */ /* 0x000fda0003f05270 */
[----:B------:R-:W-:Y:S05]  /*2bbf0*/  @!P0 BRA `(.L_x_12303) ;  /* 0x0000000000048947 */ /* 0x000fea0003800000 */
[----:B------:R-:W-:Y:S01]  /*2bc00*/  BPT.TRAP 0x1 ;  /* 0x000000040000795c */ /* 0x000fe20000300000 */
.L_x_12303:
[----:B------:R-:W-:Y:S01]  /*2bc10*/  SHF.L.U32 R0, R26, 0x1f, RZ ;  /* 0x0000001f1a007819 */ /* 0x000fe200000006ff */
[----:B------:R-:W-:Y:S03]  /*2bc20*/  BSSY B0, `(.L_x_12304) ;  /* 0x0000003000007945 */ /* 0x000fe60003800000 */
[----:B------:R-:W1:Y:S02]  /*2bc30*/  SYNCS.PHASECHK.TRANS64.TRYWAIT P0, [R33+URZ+0x22860], R0 ;  /* 0x02286000210075a7 */ /* 0x000e64000800017f */
[----:B-1----:R-:W-:Y:S05]  /*2bc40*/  @!P0 BRA `(.L_x_12305) ;  /* 0x00000060002c8947 */ /* 0x002fea0003800000 */
.L_x_12489:
[----:B------:R-:W-:Y:S05]  /*2bc50*/  BSYNC B0 ;  /* 0x0000000000007941 */ /* 0x000fea0003800000 */
.L_x_12304:
        /* <DEDUP_REMOVED lines=93> */
.L_x_12503:
[C---:B------:R-:W-:Y:S02]  /*2c230*/  ISETP.LT.OR P3, PT, R17.reuse, 0x51, P3 ;  /* 0x000000511100780c */ /* 0x040fe40001f61670 */
[C---:B------:R-:W-:Y:S02]  /*2c240*/  ISETP.LT.OR P2, PT, R17.reuse, 0x51, !P2 ;  /* 0x000000511100780c */ /* 0x040fe40005741670 */
[C---:B------:R-:W-:Y:S02]  /*2c250*/  ISETP.LT.OR P1, PT, R17.reuse, 0x51, !P1 ;  /* 0x000000511100780c */ /* 0x040fe40004f21670 */
        /* <DEDUP_REMOVED lines=12> */
.L_x_12307:
        /* <DEDUP_REMOVED lines=11> */
.L_x_12308:
[----:B------:R-:W2:Y:S01]  /*2c3d0*/  LDL.LU R2, [R1+0x41c] ;  /* 0x00041c0001027983 */ /* 0x000ea20000300800 */
[----:B------:R0:W-:Y:S01]  /*2c3e0*/  SYNCS.ARRIVE.TRANS64.A1T0 RZ, [R33+URZ+0x22850], RZ ;  /* 0x022850ff21ff79a7 */ /* 0x0001e2000810003f */
[----:B------:R-:W-:Y:S01]  /*2c3f0*/  BSSY B0, `(.L_x_12309) ;  /* 0x00000dc000007945 */ /* 0x000fe20003800000 */
[----:B--2---:R-:W-:-:S05]  /*2c400*/  VIADD R10, R2, 0xfffffffe ;  /* 0xfffffffe020a7836 */ /* 0x004fca0000000000 */
[----:B------:R-:W-:-:S13]  /*2c410*/  ISETP.GE.AND P0, PT, R10, R30, PT ;  /* 0x0000001e0a00720c */ /* 0x000fda0003f06270 */
[----:B0-----:R-:W-:Y:S05]  /*2c420*/  @!P0 BRA `(.L_x_12310) ;  /* 0x0000000c00608947 */ /* 0x001fea0003800000 */
.L_x_12323:
[----:B0-----:R-:W0:Y:S01]  /*2c430*/  S2R R2, SR_TID.X ;  /* 0x0000000000027919 */ /* 0x001e220000002100 */
[----:B------:R-:W1:Y:S01]  /*2c440*/  LDC R8, c[0x0][0x430] ;  /* 0x00010c00ff087b82 */ /* 0x000e620000000800 */
[----:B------:R-:W-:Y:S01]  /*2c450*/  IMAD R9, R10, 0x60, R31 ;  /* 0x000000600a097824 */ /* 0x000fe200078e021f */
[----:B--2---:R-:W2:Y:S01]  /*2c460*/  S2R R3, SR_TID.X ;  /* 0x0000000000037919 */ /* 0x004ea20000002100 */
        /* <DEDUP_REMOVED lines=12> */
[----:B---3--:R-:W3:Y:S01]  /*2c530*/  @!P1 LDC.64 R6, c[0x0][0x418] ;  /* 0x00010600ff069b82 */ /* 0x008ee20000000a00 */
[----:B-1----:R-:W-:-:S05]  /*2c540*/  @P0 IMAD.HI.U32 R2, R9, R2, RZ ;  /* 0x0000000209020227 */ /* 0x002fca00078e00ff */
[----:B0-----:R-:W-:-:S04]  /*2c550*/  @P0 SHF.R.U32.HI R11, RZ, R3, R2 ;  /* 0x00000003ff0b0219 */ /* 0x001fc80000011602 */
[----:B------:R-:W-:Y:S01]  /*2c560*/  @!P1 SHF.R.S32.HI R3, RZ, 0x1f, R11 ;  /* 0x0000001fff039819 */ /* 0x000fe2000001140b */
[----:B--2---:R-:W-:-:S04]  /*2c570*/  @!P1 IMAD R2, R32, R4, RZ ;  /* 0x0000000420029224 */ /* 0x004fc800078e02ff */
[----:B------:R-:W-:Y:S02]  /*2c580*/  @!P1 IMAD R5, R28, R5, R2 ;  /* 0x000000051c059224 */ /* 0x000fe400078e0202 */
[----:B------:R-:W-:-:S04]  /*2c590*/  @!P1 IMAD.MOV.U32 R2, RZ, RZ, R11 ;  /* 0x000000ffff029224 */ /* 0x000fc800078e000b */
[----:B------:R-:W-:-:S04]  /*2c5a0*/  @!P1 IMAD.WIDE.U32 R2, R28, R4, R2 ;  /* 0x000000041c029225 */ /* 0x000fc800078e0002 */
[----:B------:R-:W-:Y:S01]  /*2c5b0*/  @!P1 IMAD.IADD R5, R5, 0x1, R3 ;  /* 0x0000000105059824 */ /* 0x000fe200078e0203 */
[C---:B---3--:R-:W-:Y:S01]  /*2c5c0*/  @!P1 LEA R6, P0, R2.reuse, R6, 0x2 ;  /* 0x0000000602069211 */ /* 0x048fe200078010ff */
[----:B------:R-:W-:Y:S02]  /*2c5d0*/  IMAD.MOV.U32 R4, RZ, RZ, RZ ;  /* 0x000000ffff047224 */ /* 0x000fe400078e00ff */
[----:B------:R-:W-:Y:S01]  /*2c5e0*/  IMAD.U32 R12, RZ, RZ, UR38 ;  /* 0x00000026ff0c7e24 */ /* 0x000fe2000f8e00ff */
[----:B------:R-:W-:Y:S02]  /*2c5f0*/  @!P1 LEA.HI.X R7, R2, R7, R5, 0x2, P0 ;  /* 0x0000000702079211 */ /* 0x000fe400000f1405 */
[----:B------:R-:W-:-:S03]  /*2c600*/  ISETP.NE.AND P0, PT, R25, 0x2, PT ;  /* 0x000000021900780c */ /* 0x000fc60003f05270 */
[----:B------:R0:W5:Y:S01]  /*2c610*/  @!P1 LDG.E R4, desc[UR42][R6.64] ;  /* 0x0000002a06049981 */ /* 0x000162000c1e1900 */
[----:B------:R-:W-:Y:S02]  /*2c620*/  ISETP.NE.AND P1, PT, R12, 0x3, PT ;  /* 0x000000030c00780c */ /* 0x000fe40003f25270 */
[----:B------:R-:W-:Y:S01]  /*2c630*/  SEL R3, RZ, 0x1, P0 ;  /* 0x00000001ff037807 */ /* 0x000fe20000000000 */
[----:B------:R-:W-:Y:S01]  /*2c640*/  IMAD.MOV R5, RZ, RZ, -R11 ;  /* 0x000000ffff057224 */ /* 0x000fe200078e0a0b */
[----:B------:R-:W-:Y:S05]  /*2c650*/  YIELD ;  /* 0x0000000000007946 */ /* 0x000fea0003800000 */
[----:B------:R-:W-:Y:S01]  /*2c660*/  LOP3.LUT R26, R26, R3, RZ, 0x3c, !PT ;  /* 0x000000031a1a7212 */ /* 0x000fe200078e3cff */
[----:B------:R-:W-:Y:S01]  /*2c670*/  IMAD.MOV.U32 R3, RZ, RZ, R10 ;  /* 0x000000ffff037224 */ /* 0x000fe200078e000a */
[----:B------:R-:W-:Y:S01]  /*2c680*/  SEL R25, R25, RZ, P0 ;  /* 0x000000ff19197207 */ /* 0x000fe20000000000 */
[----:B------:R-:W-:-:S02]  /*2c690*/  IMAD R5, R8, R5, R9 ;  /* 0x0000000508057224 */ /* 0x000fc400078e0209 */
[----:B------:R-:W-:Y:S01]  /*2c6a0*/  VIADD R10, R10, 0xffffffff ;  /* 0xffffffff0a0a7836 */ /* 0x000fe20000000000 */
[----:B------:R-:W-:Y:S01]  /*2c6b0*/  ISETP.GT.AND P2, PT, R3, R30, PT ;  /* 0x0000001e0300720c */ /* 0x000fe20003f44270 */
[----:B0-----:R-:W-:-:S12]  /*2c6c0*/  @!P1 BRA `(.L_x_12311) ;  /* 0x0000000000049947 */ /* 0x001fd80003800000 */
[----:B------:R-:W-:Y:S01]  /*2c6d0*/  BPT.TRAP 0x1 ;  /* 0x000000040000795c */ /* 0x000fe20000300000 */
.L_x_12311:
[----:B------:R-:W-:Y:S01]  /*2c6e0*/  IMAD R6, R25, 0x8, R22 ;  /* 0x0000000819067824 */ /* 0x000fe200078e0216 */
[----:B------:R-:W-:Y:S01]  /*2c6f0*/  SHF.L.U32 R21, R26, 0x1f, RZ ;  /* 0x0000001f1a157819 */ /* 0x000fe200000006ff */
[----:B------:R-:W-:Y:S01]  /*2c700*/  BSSY B1, `(.L_x_12312) ;  /* 0x0000004000017945 */ /* 0x000fe20003800000 */
[----:B------:R-:W-:Y:S02]  /*2c710*/  SHF.R.S32.HI R17, RZ, 0x1f, R5 ;  /* 0x0000001fff117819 */ /* 0x000fe40000011405 */
[----:B------:R-:W0:Y:S02]  /*2c720*/  SYNCS.PHASECHK.TRANS64.TRYWAIT P0, [R6+URZ+0x22840], R21 ;  /* 0x02284015060075a7 */ /* 0x000e24000800017f */
[----:B0-----:R-:W-:Y:S05]  /*2c730*/  @!P0 BRA `(.L_x_12313) ;  /* 0x0000005c00cc8947 */ /* 0x001fea0003800000 */
.L_x_12504:
[----:B------:R-:W-:Y:S05]  /*2c740*/  BSYNC B1 ;  /* 0x0000000000017941 */ /* 0x000fea0003800000 */
.L_x_12312:
        /* <DEDUP_REMOVED lines=50> */
.L_x_12518:
        /* <DEDUP_REMOVED lines=8> */
.L_x_12315:
        /* <DEDUP_REMOVED lines=11> */
.L_x_12316:
[----:B------:R2:W-:Y:S01]  /*2cba0*/  SYNCS.ARRIVE.TRANS64.A1T0 RZ, [R6+URZ+0x22830], RZ ;  /* 0x022830ff06ff79a7 */ /* 0x0005e2000810003f */
[----:B------:R-:W-:Y:S05]  /*2cbb0*/  @!P3 BRA `(.L_x_12317) ;  /* 0x000000000004b947 */ /* 0x000fea0003800000 */
[----:B------:R-:W-:Y:S01]  /*2cbc0*/  BPT.TRAP 0x1 ;  /* 0x000000040000795c */ /* 0x000fe20000300000 */
.L_x_12317:
[----:B------:R-:W3:Y:S01]  /*2cbd0*/  SYNCS.PHASECHK.TRANS64.TRYWAIT P0, [R6+URZ+0x22860], R21 ;  /* 0x02286015060075a7 */ /* 0x000ee2000800017f */
[----:B------:R-:W-:Y:S04]  /*2cbe0*/  BSSY B1, `(.L_x_12318) ;  /* 0x0000002000017945 */ /* 0x000fe80003800000 */
[----:B---3--:R-:W-:Y:S05]  /*2cbf0*/  @!P0 BRA `(.L_x_12319) ;  /* 0x0000006000548947 */ /* 0x008fea0003800000 */
.L_x_12519:
[----:B------:R-:W-:Y:S05]  /*2cc00*/  BSYNC B1 ;  /* 0x0000000000017941 */ /* 0x000fea0003800000 */
.L_x_12318:
[----:B------:R-:W-:Y:S01]  /*2cc10*/  ULDC.64 UR4, c[0x0][0x328] ;  /* 0x0000ca0000047ab9 */ /* 0x000fe20000000a00 */
[----:B------:R-:W-:Y:S01]  /*2cc20*/  ULDC.64 UR6, c[0x0][0x318] ;  /* 0x0000c60000067ab9 */ /* 0x000fe20000000a00 */
[----:B------:R-:W-:Y:S01]  /*2cc30*/  IMAD R2, R17, UR4, RZ ;  /* 0x0000000411027c24 */ /* 0x000fe2000f8e02ff */
[C---:B------:R-:W-:Y:S02]  /*2cc40*/  LOP3.LUT P5, RZ, R23.reuse, 0x10, RZ, 0xc0, !PT ;  /* 0x0000001017ff7812 */ /* 0x040fe400078ac0ff */
        /* <DEDUP_REMOVED lines=16> */
[----:B-1----:R-:W-:-:S04]  /*2cd50*/  LEA R8, P0, R2, UR6, 0x1 ;  /* 0x0000000602087c11 */ /* 0x002fc8000f8008ff */
[----:B------:R-:W-:Y:S01]  /*2cd60*/  LEA.HI.X R9, R2, UR7, R9, 0x1, P0 ;  /* 0x0000000702097c11 */ /* 0x000fe200080f0c09 */
[----:B------:R-:W-:Y:S08]  /*2cd70*/  BRA.DIV UR4, `(.L_x_12320) ;  /* 0x0000006204087947 */ /* 0x000ff0000b800000 */
[----:B------:R-:W1:Y:S01]  /*2cd80*/  SHFL.IDX PT, R14, R8, RZ, 0x181f ;  /* 0x00181fff080e7589 */ /* 0x000e6200000e0000 */
[----:B------:R-:W-:-:S03]  /*2cd90*/  IMAD R7, R7, 0x2, R22 ;  /* 0x0000000207077824 */ /* 0x000fc600078e0216 */
[----:B------:R-:W4:Y:S04]  /*2cda0*/  SHFL.IDX PT, R3, R9, RZ, 0x181f ;  /* 0x00181fff09037589 */ /* 0x000f2800000e0000 */
[----:B------:R-:W-:Y:S04]  /*2cdb0*/  SHFL.IDX PT, R5, R9, 0x1, 0x181f ;  /* 0x00381f0009057f89 */ /* 0x000fe800000e0000 */
[----:B------:R-:W-:Y:S01]  /*2cdc0*/  SHFL.IDX PT, R17, R9, 0x2, 0x181f ;  /* 0x00581f0009117f89 */ /* 0x000fe200000e0000 */
[----:B-1----:R-:W-:-:S03]  /*2cdd0*/  IADD3 R2, P0, R14, R0, RZ ;  /* 0x000000000e027210 */ /* 0x002fc60007f1e0ff */
[----:B------:R-:W1:Y:S02]  /*2cde0*/  SHFL.IDX PT, R14, R8, 0x1, 0x181f ;  /* 0x00381f00080e7f89 */ /* 0x000e6400000e0000 */
[----:B----4-:R-:W-:-:S05]  /*2cdf0*/  IMAD.X R3, RZ, RZ, R3, P0 ;  /* 0x000000ffff037224 */ /* 0x010fca00000e0603 */
[----:B------:R-:W-:Y:S04]  /*2ce00*/  LDGSTS.E.BYPASS.LTC128B.128 [R7+0x400], desc[UR42][R2.64], !P5 ;  /* 0x0040000002077fae */ /* 0x000fe8000e901d6a */
[----:B------:R-:W-:Y:S04]  /*2ce10*/  LDGSTS.E.BYPASS.LTC128B.128 [R7+0x3400], desc[UR42][R2.64+0x80], !P4 ;  /* 0x0340008002077fae */ /* 0x000fe8000e101d6a */
[----:B------:R-:W-:Y:S04]  /*2ce20*/  LDGSTS.E.BYPASS.LTC128B.128 [R7+0x6400], desc[UR42][R2.64+0x100], !P3 ;  /* 0x0640010002077fae */ /* 0x000fe8000d901d6a */
[----:B------:R4:W-:Y:S01]  /*2ce30*/  LDGSTS.E.BYPASS.LTC128B.128 [R7+0x9400], desc[UR42][R2.64+0x180], !P1 ;  /* 0x0940018002077fae */ /* 0x0009e2000c901d6a */
[----:B-1----:R-:W-:-:S03]  /*2ce40*/  IADD3 R4, P0, R14, R0, RZ ;  /* 0x000000000e047210 */ /* 0x002fc60007f1e0ff */
[----:B------:R-:W4:Y:S02]  /*2ce50*/  SHFL.IDX PT, R14, R8, 0x2, 0x181f ;  /* 0x00581f00080e7f89 */ /* 0x000f2400000e0000 */
[----:B------:R-:W-:-:S05]  /*2ce60*/  IMAD.X R5, RZ, RZ, R5, P0 ;  /* 0x000000ffff057224 */ /* 0x000fca00000e0605 */
[----:B------:R-:W-:Y:S04]  /*2ce70*/  LDGSTS.E.BYPASS.LTC128B.128 [R7+0xc00], desc[UR42][R4.64], !P5 ;  /* 0x00c0000004077fae */ /* 0x000fe8000e901d6a */
[----:B------:R-:W-:Y:S04]  /*2ce80*/  LDGSTS.E.BYPASS.LTC128B.128 [R7+0x3c00], desc[UR42][R4.64+0x80], !P4 ;  /* 0x03c0008004077fae */ /* 0x000fe8000e101d6a */
[----:B------:R-:W-:Y:S04]  /*2ce90*/  LDGSTS.E.BYPASS.LTC128B.128 [R7+0x6c00], desc[UR42][R4.64+0x100], !P3 ;  /* 0x06c0010004077fae */ /* 0x000fe8000d901d6a */
[----:B------:R1:W-:Y:S01]  /*2cea0*/  LDGSTS.E.BYPASS.LTC128B.128 [R7+0x9c00], desc[UR42][R4.64+0x180], !P1 ;  /* 0x09c0018004077fae */ /* 0x0003e2000c901d6a */
[----:B----4-:R-:W-:-:S03]  /*2ceb0*/  IADD3 R2, P0, R14, R0, RZ ;  /* 0x000000000e027210 */ /* 0x010fc60007f1e0ff */
[----:B------:R-:W4:Y:S02]  /*2cec0*/  SHFL.IDX PT, R14, R8, 0x3, 0x181f ;  /* 0x00781f00080e7f89 */ /* 0x000f2400000e0000 */
[----:B------:R-:W-:Y:S02]  /*2ced0*/  IMAD.X R3, RZ, RZ, R17, P0 ;  /* 0x000000ffff037224 */ /* 0x000fe400000e0611 */
[----:B------:R-:W-:Y:S04]  /*2cee0*/  SHFL.IDX PT, R17, R9, 0x4, 0x181f ;  /* 0x00981f0009117f89 */ /* 0x000fe800000e0000 */
[----:B-1----:R-:W1:Y:S04]  /*2cef0*/  SHFL.IDX PT, R5, R9, 0x3, 0x181f ;  /* 0x00781f0009057f89 */ /* 0x002e6800000e0000 */
[----:B------:R-:W-:Y:S04]  /*2cf00*/  LDGSTS.E.BYPASS.LTC128B.128 [R7+0x1400], desc[UR42][R2.64], !P5 ;  /* 0x0140000002077fae */ /* 0x000fe8000e901d6a */
[----:B------:R-:W-:Y:S04]  /*2cf10*/  LDGSTS.E.BYPASS.LTC128B.128 [R7+0x4400], desc[UR42][R2.64+0x80], !P4 ;  /* 0x0440008002077fae */ /* 0x000fe8000e101d6a */
[----:B------:R-:W-:Y:S01]  /*2cf20*/  LDGSTS.E.BYPASS.LTC128B.128 [R7+0x7400], desc[UR42][R2.64+0x100], !P3 ;  /* 0x0740010002077fae */ /* 0x000fe2000d901d6a */
[----:B----4-:R-:W-:-:S03]  /*2cf30*/  IADD3 R4, P0, R14, R0, RZ ;  /* 0x000000000e047210 */ /* 0x010fc60007f1e0ff */
[----:B------:R4:W-:Y:S04]  /*2cf40*/  LDGSTS.E.BYPASS.LTC128B.128 [R7+0xa400], desc[UR42][R2.64+0x180], !P1 ;  /* 0x0a40018002077fae */ /* 0x0009e8000c901d6a */
[----:B------:R-:W4:Y:S01]  /*2cf50*/  SHFL.IDX PT, R14, R8, 0x4, 0x181f ;  /* 0x00981f00080e7f89 */ /* 0x000f2200000e0000 */
[----:B-1----:R-:W-:-:S03]  /*2cf60*/  IMAD.X R5, RZ, RZ, R5, P0 ;  /* 0x000000ffff057224 */ /* 0x002fc600000e0605 */
[----:B------:R-:W1:Y:S04]  /*2cf70*/  SHFL.IDX PT, R9, R9, 0x5, 0x181f ;  /* 0x00b81f0009097f89 */ /* 0x000e6800000e0000 */
[----:B------:R0:W-:Y:S04]  /*2cf80*/  LDGSTS.E.BYPASS.LTC128B.128 [R7+0x1c00], desc[UR42][R4.64], !P5 ;  /* 0x01c0000004077fae */ /* 0x0001e8000e901d6a */
[----:B------:R0:W-:Y:S04]  /*2cf90*/  LDGSTS.E.BYPASS.LTC128B.128 [R7+0x4c00], desc[UR42][R4.64+0x80], !P4 ;  /* 0x04c0008004077fae */ /* 0x0001e8000e101d6a */
[----:B------:R0:W-:Y:S04]  /*2cfa0*/  LDGSTS.E.BYPASS.LTC128B.128 [R7+0x7c00], desc[UR42][R4.64+0x100], !P3 ;  /* 0x07c0010004077fae */ /* 0x0001e8000d901d6a */
[----:B------:R0:W-:Y:S01]  /*2cfb0*/  LDGSTS.E.BYPASS.LTC128B.128 [R7+0xac00], desc[UR42][R4.64+0x180], !P1 ;  /* 0x0ac0018004077fae */ /* 0x0001e2000c901d6a */
[----:B----4-:R-:W-:-:S03]  /*2cfc0*/  IADD3 R2, P0, R14, R0, RZ ;  /* 0x000000000e027210 */ /* 0x010fc60007f1e0ff */
[----:B------:R0:W4:Y:S02]  /*2cfd0*/  SHFL.IDX PT, R14, R8, 0x5, 0x181f ;  /* 0x00b81f00080e7f89 */ /* 0x00012400000e0000 */
[----:B------:R-:W-:-:S05]  /*2cfe0*/  IMAD.X R3, RZ, RZ, R17, P0 ;  /* 0x000000ffff037224 */ /* 0x000fca00000e0611 */
[----:B------:R0:W-:Y:S04]  /*2cff0*/  LDGSTS.E.BYPASS.LTC128B.128 [R7+0x2400], desc[UR42][R2.64], !P5 ;  /* 0x0240000002077fae */ /* 0x0001e8000e901d6a */
[----:B------:R0:W-:Y:S04]  /*2d000*/  LDGSTS.E.BYPASS.LTC128B.128 [R7+0x5400], desc[UR42][R2.64+0x80], !P4 ;  /* 0x0540008002077fae */ /* 0x0001e8000e101d6a */
[----:B------:R0:W-:Y:S04]  /*2d010*/  LDGSTS.E.BYPASS.LTC128B.128 [R7+0x8400], desc[UR42][R2.64+0x100], !P3 ;  /* 0x0840010002077fae */ /* 0x0001e8000d901d6a */
[----:B-1----:R0:W-:Y:S02]  /*2d020*/  LDGSTS.E.BYPASS.LTC128B.128 [R7+0xb400], desc[UR42][R2.64+0x180], !P1 ;  /* 0x0b40018002077fae */ /* 0x0021e4000c901d6a */
.L_x_12533:
[----:B0---4-:R-:W-:-:S05]  /*2d030*/  IADD3 R2, P0, R14, R0, RZ ;  /* 0x000000000e027210 */ /* 0x011fca0007f1e0ff */
        /* <DEDUP_REMOVED lines=10> */
.L_x_12321:
        /* <DEDUP_REMOVED lines=11> */
.L_x_12322:
[----:B------:R0:W-:Y:S01]  /*2d190*/  SYNCS.ARRIVE.TRANS64.A1T0 RZ, [R6+URZ+0x22850], RZ ;  /* 0x022850ff06ff79a7 */ /* 0x0001e2000810003f */
[----:B------:R-:W-:Y:S05]  /*2d1a0*/  @P2 BRA `(.L_x_12323) ;  /* 0xfffffff000a02947 */ /* 0x000fea000383ffff */
.L_x_12310:
[----:B------:R-:W-:Y:S05]  /*2d1b0*/  BSYNC B0 ;  /* 0x0000000000007941 */ /* 0x000fea0003800000 */
.L_x_12309:
[----:B------:R-:W1:Y:S01]  /*2d1c0*/  S2R R2, SR_TID.X ;  /* 0x0000000000027919 */ /* 0x000e620000002100 */
[----:B------:R-:W-:Y:S01]  /*2d1d0*/  VIADD R25, R25, 0x1 ;  /* 0x0000000119197836 */ /* 0x000fe20000000000 */
[----:B------:R-:W-:Y:S04]  /*2d1e0*/  BSSY B0, `(.L_x_12324) ;  /* 0x0000012000007945 */ /* 0x000fe80003800000 */
[----:B------:R-:W-:-:S04]  /*2d1f0*/  ISETP.NE.AND P0, PT, R25, 0x2, PT ;  /* 0x000000021900780c */ /* 0x000fc80003f05270 */
[----:B------:R-:W-:Y:S02]  /*2d200*/  SEL R5, RZ, 0x1, P0 ;  /* 0x00000001ff057807 */ /* 0x000fe40000000000 */
        /* <DEDUP_REMOVED lines=10> */
[----:B------:R-:W1:Y:S02]  /*2d2b0*/  S2R R4, SR_LTMASK ;  /* 0x0000000000047919 */ /* 0x000e640000003900 */
[----:B-1----:R-:W-:-:S04]  /*2d2c0*/  LOP3.LUT R4, R4, UR4, RZ, 0xc0, !PT ;  /* 0x0000000404047c12 */ /* 0x002fc8000f8ec0ff */
[----:B------:R-:W1:Y:S01]  /*2d2d0*/  POPC R9, R4 ;  /* 0x0000000400097309 */ /* 0x000e620000000000 */
[----:B----4-:R-:W1:Y:S02]  /*2d2e0*/  SHFL.IDX PT, R0, R3, R0, 0x1f ;  /* 0x00001f0003007589 */ /* 0x010e6400000e0000 */
[----:B-1----:R-:W-:-:S07]  /*2d2f0*/  IADD3 R16, R0, UR37, R9 ;  /* 0x0000002500107c10 */ /* 0x002fce000fffe009 */
.L_x_12325:
[----:B------:R-:W-:Y:S05]  /*2d300*/  BSYNC B0 ;  /* 0x0000000000007941 */ /* 0x000fea0003800000 */
.L_x_12324:
[----:B------:R-:W-:Y:S02]  /*2d310*/  LOP3.LUT R26, R26, R5, RZ, 0x3c, !PT ;  /* 0x000000051a1a7212 */ /* 0x000fe400078e3cff */
[----:B------:R-:W-:-:S07]  /*2d320*/  SEL R25, R25, RZ, P0 ;  /* 0x000000ff19197207 */ /* 0x000fce0000000000 */
.L_x_12284:
[----:B------:R-:W-:Y:S05]  /*2d330*/  BSYNC B7 ;  /* 0x0000000000077941 */ /* 0x000fea0003800000 */
.L_x_12282:
[----:B------:R-:W-:-:S13]  /*2d340*/  LOP3.LUT P0, RZ, R23, 0x80, RZ, 0xc0, !PT ;  /* 0x0000008017ff7812 */ /* 0x000fda000780c0ff */
[----:B------:R-:W-:Y:S05]  /*2d350*/  @!P0 BRA `(.L_x_12326) ;  /* 0x0000000000248947 */ /* 0x000fea0003800000 */
[----:B------:R-:W-:Y:S05]  /*2d360*/  WARPSYNC.ALL ;  /* 0x0000000000007948 */ /* 0x000fea0003800000 */
[----:B------:R-:W1:Y:S08]  /*2d370*/  S2UR UR5, SR_CgaCtaId ;  /* 0x00000000000579c3 */ /* 0x000e700000008800 */
[----:B------:R-:W-:Y:S06]  /*2d380*/  BAR.SYNC.DEFER_BLOCKING 0x5, 0x180 ;  /* 0x0146000000007b1d */ /* 0x000fec0000010000 */
[----:B------:R-:W-:-:S02]  /*2d390*/  UMOV UR4, 0x400 ;  /* 0x0000040000047882 */ /* 0x000fc40000000000 */
[----:B-1----:R-:W-:-:S06]  /*2d3a0*/  ULEA UR4, UR5, UR4, 0x18 ;  /* 0x0000000405047291 */ /* 0x002fcc000f8ec03f */
[----:B------:R-:W-:-:S05]  /*2d3b0*/  IMAD.U32 R22, RZ, RZ, UR4 ;  /* 0x00000004ff167e24 */ /* 0x000fca000f8e00ff */
[----:B------:R1:W4:Y:S01]  /*2d3c0*/  LDS.128 R16, [R22+0x228d0] ;  /* 0x0228d00016107984 */ /* 0x0003220000000c00 */
[----:B------:R-:W-:Y:S06]  /*2d3d0*/  BAR.ARV 0x4, 0x180 ;  /* 0x0106000000007b1d */ /* 0x000fec0000002000 */
[----:B------:R-:W-:Y:S05]  /*2d3e0*/  BRA `(.L_x_12327) ;  /* 0x0000000c00d47947 */ /* 0x000fea0003800000 */
.L_x_12326:
        /* <DEDUP_REMOVED lines=8> */
[----:B------:R-:W1:Y:S08]  /*2d470*/  @!P1 LDC.64 R2, c[0x0][0xc80] ;  /* 0x00032000ff029b82 */ /* 0x000e700000000a00 */
[----:B------:R-:W4:Y:S01]  /*2d480*/  @!P1 LDC.64 R4, c[0x0][0xc78] ;  /* 0x00031e00ff049b82 */ /* 0x000f220000000a00 */
[----:B-1----:R-:W-:-:S05]  /*2d490*/  @!P1 IMAD.WIDE R2, R7, 0x4, R2 ;  /* 0x0000000407029825 */ /* 0x002fca00078e0202 */
[----:B0-23--:R4:W2:Y:S02]  /*2d4a0*/  @!P1 LDG.E R6, desc[UR42][R2.64] ;  /* 0x0000002a02069981 */ /* 0x00d8a4000c1e1900 */
[----:B----4-:R-:W-:-:S05]  /*2d4b0*/  @!P1 IMAD.WIDE R2, R7, 0x4, R4 ;  /* 0x0000000407029825 */ /* 0x010fca00078e0204 */
        /* <DEDUP_REMOVED lines=30> */
.L_x_12543:
[----:B------:R-:W-:Y:S02]  /*2d6a0*/  ULDC UR4, c[0x0][0xc38] ;  /* 0x00030e0000047ab9 */ /* 0x000fe40000000800 */
[----:B------:R-:W-:-:S04]  /*2d6b0*/  IMAD.U32 R5, RZ, RZ, UR4 ;  /* 0x00000004ff057e24 */ /* 0x000fc8000f8e00ff */
[----:B-1----:R-:W-:-:S04]  /*2d6c0*/  IMAD R14, R14, R5, RZ ;  /* 0x000000050e0e7224 */ /* 0x002fc800078e02ff */
[----:B------:R-:W-:-:S05]  /*2d6d0*/  IMAD.IADD R7, R7, 0x1, R14 ;  /* 0x0000000107077824 */ /* 0x000fca00078e020e */
[----:B------:R-:W-:-:S13]  /*2d6e0*/  ISETP.GT.AND P6, PT, R7, R0, PT ;  /* 0x000000000700720c */ /* 0x000fda0003fc4270 */
[----:B------:R-:W-:Y:S05]  /*2d6f0*/  @P6 BRA `(.L_x_12329) ;  /* 0x0000000000a46947 */ /* 0x000fea0003800000 */
.L_x_12332:
        /* <DEDUP_REMOVED lines=35> */
.L_x_12551:
[----:B------:R-:W-:Y:S02]  /*2d930*/  ULDC UR4, c[0x0][0xc38] ;  /* 0x00030e0000047ab9 */ /* 0x000fe40000000800 */
[----:B------:R-:W-:-:S04]  /*2d940*/  IMAD.U32 R5, RZ, RZ, UR4 ;  /* 0x00000004ff057e24 */ /* 0x000fc8000f8e00ff */
[----:B-1----:R-:W-:-:S04]  /*2d950*/  IMAD R14, R14, R5, RZ ;  /* 0x000000050e0e7224 */ /* 0x002fc800078e02ff */
[----:B------:R-:W-:-:S05]  /*2d960*/  IMAD.IADD R7, R14, 0x1, R7 ;  /* 0x000000010e077824 */ /* 0x000fca00078e0207 */
[----:B------:R-:W-:-:S13]  /*2d970*/  ISETP.GT.AND P6, PT, R7, R0, PT ;  /* 0x000000000700720c */ /* 0x000fda0003fc4270 */
[----:B------:R-:W-:Y:S05]  /*2d980*/  @!P6 BRA `(.L_x_12332) ;  /* 0xfffffffc005ce947 */ /* 0x000fea000383ffff */
.L_x_12329:
        /* <DEDUP_REMOVED lines=10> */
.L_x_12556:
[----:B------:R-:W-:-:S13]  /*2da30*/  ISETP.NE.AND P0, PT, R3, RZ, PT ;  /* 0x000000ff0300720c */ /* 0x000fda0003f05270 */
[----:B------:R-:W-:Y:S05]  /*2da40*/  @!P0 BRA `(.L_x_12334) ;  /* 0x0000000000108947 */ /* 0x000fea0003800000 */
[----:B------:R-:W-:Y:S01]  /*2da50*/  UMOV UR4, 0xffffffff ;  /* 0xffffffff00047882 */ /* 0x000fe20000000000 */
[----:B-1----:R-:W-:Y:S02]  /*2da60*/  VIADD R12, R12, 0xffffffff ;  /* 0xffffffff0c0c7836 */ /* 0x002fe40000000000 */
[----:B------:R-:W-:Y:S05]  /*2da70*/  BRA.DIV UR4, `(.L_x_12335) ;  /* 0x0000006204e07947 */ /* 0x000fea000b800000 */
[----:B------:R4:W1:Y:S02]  /*2da80*/  SHFL.IDX PT, R6, R2, R12, 0x1f ;  /* 0x00001f0c02067589 */ /* 0x00086400000e0000 */
.L_x_12334:
        /* <DEDUP_REMOVED lines=59> */
.L_x_12336:
        /* <DEDUP_REMOVED lines=60> */
.L_x_12337:
[----:B------:R-:W-:-:S05]  /*2e200*/  LOP3.LUT R2, RZ, R2, RZ, 0x33, !PT ;  /* 0x00000002ff027212 */ /* 0x000fca00078e33ff */
[----:B------:R-:W-:Y:S01]  /*2e210*/  IMAD.IADD R17, R17, 0x1, R2 ;  /* 0x0000000111117824 */ /* 0x000fe200078e0202 */
[----:B------:R-:W-:Y:S06]  /*2e220*/  BRA `(.L_x_12338) ;  /* 0x00000000001c7947 */ /* 0x000fec0003800000 */
.L_x_12330:
[----:B------:R-:W-:Y:S01]  /*2e230*/  UMOV UR4, URZ ;  /* 0x0000003f00047c82 */ /* 0x000fe20008000000 */
[----:B------:R-:W-:Y:S01]  /*2e240*/  UMOV UR5, URZ ;  /* 0x0000003f00057c82 */ /* 0x000fe20008000000 */
[----:B------:R-:W-:Y:S01]  /*2e250*/  ULDC UR6, c[0x0][0xc3c] ;  /* 0x00030f0000067ab9 */ /* 0x000fe20000000800 */
[----:B------:R-:W-:Y:S02]  /*2e260*/  IMAD.MOV.U32 R16, RZ, RZ, R0 ;  /* 0x000000ffff107224 */ /* 0x000fe400078e0000 */
[----:B------:R-:W-:Y:S02]  /*2e270*/  IMAD.U32 R17, RZ, RZ, UR4 ;  /* 0x00000004ff117e24 */ /* 0x000fe4000f8e00ff */
[----:B------:R-:W-:Y:S02]  /*2e280*/  IMAD.U32 R18, RZ, RZ, UR5 ;  /* 0x00000005ff127e24 */ /* 0x000fe4000f8e00ff */
[----:B------:R-:W-:-:S07]  /*2e290*/  IMAD.U32 R19, RZ, RZ, UR6 ;  /* 0x00000006ff137e24 */ /* 0x000fce000f8e00ff */
.L_x_12338:
        /* <DEDUP_REMOVED lines=10> */
.L_x_12327:
[----:B------:R-:W-:Y:S02]  /*2e340*/  ULDC UR4, c[0x0][0xc3c] ;  /* 0x00030f0000047ab9 */ /* 0x000fe40000000800 */
[----:B----4-:R-:W-:-:S13]  /*2e350*/  ISETP.GE.AND P0, PT, R19, UR4, PT ;  /* 0x0000000413007c0c */ /* 0x010fda000bf06270 */
[----:B------:R-:W-:Y:S05]  /*2e360*/  @!P0 BRA `(.L_x_12339) ;  /* 0xffffff9400688947 */ /* 0x000fea000383ffff */
[----:B------:R-:W-:Y:S05]  /*2e370*/  BSYNC B8 ;  /* 0x0000000000087941 */ /* 0x000fea0003800000 */
.L_x_12220:
[----:B0-----:R-:W4:Y:S01]  /*2e380*/  LDL.LU R0, [R1+0x420] ;  /* 0x0004200001007983 */ /* 0x001f220000300800 */
[----:B------:R-:W-:Y:S01]  /*2e390*/  BSSY B0, `(.L_x_12340) ;  /* 0x000000b000007945 */ /* 0x000fe20003800000 */
[----:B------:R-:W0:Y:S01]  /*2e3a0*/  S2R R5, SR_CgaCtaId ;  /* 0x0000000000057919 */ /* 0x000e220000008800 */
[----:B----4-:R-:W-:-:S05]  /*2e3b0*/  VIADD R0, R0, 0x1 ;  /* 0x0000000100007836 */ /* 0x010fca0000000000 */
        /* <DEDUP_REMOVED lines=8> */
.L_x_12559:
[----:B------:R-:W-:Y:S05]  /*2e440*/  BSYNC B0 ;  /* 0x0000000000007941 */ /* 0x000fea0003800000 */
.L_x_12340:
[----:B------:R-:W-:-:S03]  /*2e450*/  UMOV UR4, 0xffffffff ;  /* 0xffffffff00047882 */ /* 0x000fc60000000000 */
[----:B------:R-:W-:Y:S05]  /*2e460*/  BRA.DIV UR4, `(.L_x_12342) ;  /* 0x0000005a04a07947 */ /* 0x000fea000b800000 */
[----:B0-----:R-:W0:Y:S02]  /*2e470*/  S2R R0, SR_TID.X ;  /* 0x0000000000007919 */ /* 0x001e240000002100 */
[----:B0-----:R-:W-:-:S04]  /*2e480*/  SHF.R.U32.HI R0, RZ, 0x5, R0 ;  /* 0x00000005ff007819 */ /* 0x001fc80000011600 */
[----:B------:R-:W-:-:S05]  /*2e490*/  LOP3.LUT R0, R0, 0x3, RZ, 0xc0, !PT ;  /* 0x0000000300007812 */ /* 0x000fca00078ec0ff */
[----:B------:R0:W4:Y:S02]  /*2e4a0*/  SHFL.IDX PT, R14, R0, RZ, 0x1f ;  /* 0x00001fff000e7589 */ /* 0x00012400000e0000 */
.L_x_12562:
[----:B----4-:R-:W-:-:S13]  /*2e4b0*/  ISETP.NE.AND P0, PT, R14, RZ, PT ;  /* 0x000000ff0e00720c */ /* 0x010fda0003f05270 */
[----:B------:R-:W-:Y:S05]  /*2e4c0*/  @P0 BRA `(.L_x_11962) ;  /* 0x0000000000880947 */ /* 0x000fea0003800000 */
[----:B------:R-:W-:-:S03]  /*2e4d0*/  UMOV UR4, 0xffffffff ;  /* 0xffffffff00047882 */ /* 0x000fc60000000000 */
[----:B------:R-:W-:Y:S05]  /*2e4e0*/  BRA.DIV UR4, `(.L_x_12343) ;  /* 0x0000005a04b47947 */ /* 0x000fea000b800000 */
[----:B------:R-:W-:-:S13]  /*2e4f0*/  ELECT P6, URZ, PT ;  /* 0x00000000003f782f */ /* 0x000fda00038c0000 */
.L_x_12565:
[----:B------:R-:W-:Y:S05]  /*2e500*/  @!P6 BRA `(.L_x_11962) ;  /* 0x000000000078e947 */ /* 0x000fea0003800000 */
[----:B------:R-:W-:-:S06]  /*2e510*/  ULOP3.LUT UR4, UR36, 0x2, URZ, 0xfc, !UPT ;  /* 0x0000000224047892 */ /* 0x000fcc000f8efc3f */
[----:B0-----:R-:W-:-:S05]  /*2e520*/  IMAD.U32 R0, RZ, RZ, UR4 ;  /* 0x00000004ff007e24 */ /* 0x001fca000f8e00ff */
[----:B------:R-:W-:-:S13]  /*2e530*/  ISETP.NE.AND P0, PT, R0, 0x3, PT ;  /* 0x000000030000780c */ /* 0x000fda0003f05270 */
[----:B------:R-:W-:Y:S05]  /*2e540*/  @!P0 BRA `(.L_x_12344) ;  /* 0x0000000000048947 */ /* 0x000fea0003800000 */
[----:B------:R-:W-:Y:S01]  /*2e550*/  BPT.TRAP 0x1 ;  /* 0x000000040000795c */ /* 0x000fe20000300000 */
.L_x_12344:
[C---:B------:R-:W-:Y:S01]  /*2e560*/  IMAD R5, R25.reuse, 0x8, R4 ;  /* 0x0000000819057824 */ /* 0x040fe200078e0204 */
[----:B------:R-:W-:Y:S01]  /*2e570*/  SHF.L.U32 R0, R26, 0x1f, RZ ;  /* 0x0000001f1a007819 */ /* 0x000fe200000006ff */
[----:B------:R-:W-:-:S03]  /*2e580*/  VIADD R25, R25, 0x1 ;  /* 0x0000000119197836 */ /* 0x000fc60000000000 */
[----:B------:R-:W0:Y:S02]  /*2e590*/  SYNCS.PHASECHK.TRANS64.TRYWAIT P1, [R5+URZ+0x22840], R0 ;  /* 0x02284000050075a7 */ /* 0x000e24000802017f */
[----:B------:R-:W-:-:S04]  /*2e5a0*/  ISETP.NE.AND P2, PT, R25, 0x2, PT ;  /* 0x000000021900780c */ /* 0x000fc80003f45270 */
[----:B------:R-:W-:Y:S01]  /*2e5b0*/  SEL R3, RZ, 0x1, P2 ;  /* 0x00000001ff037807 */ /* 0x000fe20001000000 */
[----:B0-----:R-:W-:Y:S08]  /*2e5c0*/  @!P1 BRA `(.L_x_12345) ;  /* 0x00000058009c9947 */ /* 0x001ff00003800000 */
.L_x_12566:
[----:B------:R-:W-:Y:S02]  /*2e5d0*/  SEL R25, R25, RZ, P2 ;  /* 0x000000ff19197207 */ /* 0x000fe40001000000 */
[----:B------:R-:W-:Y:S01]  /*2e5e0*/  LOP3.LUT R2, R26, R3, RZ, 0x3c, !PT ;  /* 0x000000031a027212 */ /* 0x000fe200078e3cff */
[----:B------:R-:W-:Y:S06]  /*2e5f0*/  @!P0 BRA `(.L_x_12346) ;  /* 0x0000000000048947 */ /* 0x000fec0003800000 */
[----:B------:R-:W-:Y:S01]  /*2e600*/  BPT.TRAP 0x1 ;  /* 0x000000040000795c */ /* 0x000fe20000300000 */
.L_x_12346:
[----:B------:R-:W-:Y:S01]  /*2e610*/  IMAD R25, R25, 0x8, R4 ;  /* 0x0000000819197824 */ /* 0x000fe200078e0204 */
[----:B------:R-:W-:-:S04]  /*2e620*/  SHF.L.U32 R2, R2, 0x1f, RZ ;  /* 0x0000001f02027819 */ /* 0x000fc800000006ff */
[----:B------:R-:W4:Y:S02]  /*2e630*/  SYNCS.PHASECHK.TRANS64.TRYWAIT P1, [R25+URZ+0x22840], R2 ;  /* 0x02284002190075a7 */ /* 0x000f24000802017f */
[----:B----4-:R-:W-:Y:S05]  /*2e640*/  @!P1 BRA `(.L_x_12347) ;  /* 0x0000005800909947 */ /* 0x010fea0003800000 */
.L_x_12567:
[----:B------:R-:W-:Y:S05]  /*2e650*/  @!P0 BRA `(.L_x_12348) ;  /* 0x0000000000048947 */ /* 0x000fea0003800000 */
[----:B------:R-:W-:Y:S01]  /*2e660*/  BPT.TRAP 0x1 ;  /* 0x000000040000795c */ /* 0x000fe20000300000 */
.L_x_12348:
[----:B------:R-:W5:Y:S02]  /*2e670*/  SYNCS.PHASECHK.TRANS64.TRYWAIT P1, [R5+URZ+0x22860], R0 ;  /* 0x02286000050075a7 */ /* 0x000f64000802017f */
[----:B-----5:R-:W-:Y:S05]  /*2e680*/  @!P1 BRA `(.L_x_12349) ;  /* 0x0000005800949947 */ /* 0x020fea0003800000 */
.L_x_12568:
[----:B------:R-:W-:Y:S05]  /*2e690*/  @!P0 BRA `(.L_x_12350) ;  /* 0x0000000000048947 */ /* 0x000fea0003800000 */
[----:B------:R-:W-:Y:S01]  /*2e6a0*/  BPT.TRAP 0x1 ;  /* 0x000000040000795c */ /* 0x000fe20000300000 */
.L_x_12350:
[----:B------:R0:W0:Y:S02]  /*2e6b0*/  SYNCS.PHASECHK.TRANS64.TRYWAIT P0, [R25+URZ+0x22860], R2 ;  /* 0x02286002190075a7 */ /* 0x000024000800017f */
[----:B0-----:R-:W-:Y:S05]  /*2e6c0*/  @!P0 NANOSLEEP.SYNCS 0x989680 ;  /* 0x009896800000895d */ /* 0x001fea0003900000 */
[----:B------:R-:W0:Y:S02]  /*2e6d0*/  @!P0 SYNCS.PHASECHK.TRANS64 P0, [R25+URZ+0x22860], R2 ;  /* 0x02286002190085a7 */ /* 0x000e24000800007f */
[----:B0-----:R-:W-:Y:S05]  /*2e6e0*/  @!P0 BRA `(.L_x_12350) ;  /* 0xfffffffc00f08947 */ /* 0x001fea000383ffff */
.L_x_11962:
[----:B------:R-:W-:Y:S05]  /*2e6f0*/  BSYNC B9 ;  /* 0x0000000000097941 */ /* 0x000fea0003800000 */
.L_x_11959:
[----:B------:R-:W-:Y:S05]  /*2e700*/  EXIT ;  /* 0x000000000000794d */ /* 0x000fea0003800000 */
.L_x_11991:
[----:B0-----:R0:W1:Y:S02]  /*2e710*/  SYNCS.PHASECHK.TRANS64.TRYWAIT P5, [R54+URZ+0x22890], R55 ;  /* 0x02289037360075a7 */ /* 0x00106400080a017f */
[----:B-1----:R-:W-:Y:S05]  /*2e720*/  @!P5 NANOSLEEP.SYNCS 0x989680 ;  /* 0x009896800000d95d */ /* 0x002fea0003900000 */
[----:B------:R-:W1:Y:S02]  /*2e730*/  @!P5 SYNCS.PHASECHK.TRANS64 P5, [R54+URZ+0x22890], R55 ;  /* 0x022890373600d5a7 */ /* 0x000e6400080a007f */
[----:B-1----:R-:W-:Y:S05]  /*2e740*/  @!P5 BRA `(.L_x_11991) ;  /* 0xfffffffc00f0d947 */ /* 0x002fea000383ffff */
[----:B------:R-:W-:Y:S05]  /*2e750*/  BRA `(.L_x_12351) ;  /* 0xfffffd4c003c7947 */ /* 0x000fea000383ffff */
.L_x_11992:
        /* <DEDUP_REMOVED lines=8> */
.L_x_12353:
[----:B------:R-:W-:Y:S05]  /*2e7e0*/  BSYNC B1 ;  /* 0x0000000000017941 */ /* 0x000fea0003800000 */
.L_x_12352:
        /* <DEDUP_REMOVED lines=8> */
.L_x_12354:
[----:B------:R-:W-:Y:S05]  /*2e870*/  BRA `(.L_x_12355) ;  /* 0xfffffd4c00087947 */ /* 0x000fea000383ffff */
.L_x_12001:
[----:B------:R-:W-:Y:S01]  /*2e880*/  BSSY B1, `(.L_x_12356) ;  /* 0x0000008000017945 */ /* 0x000fe20003800000 */
[----:B------:R-:W-:Y:S02]  /*2e890*/  IMAD.MOV.U32 R13, RZ, RZ, R59 ;  /* 0x000000ffff0d7224 */ /* 0x000fe400078e003b */
[----:B------:R-:W-:Y:S02]  /*2e8a0*/  IMAD.MOV.U32 R12, RZ, RZ, 0x1 ;  /* 0x00000001ff0c7424 */ /* 0x000fe400078e00ff */
[----:B0---4-:R-:W-:Y:S02]  /*2e8b0*/  IMAD.MOV.U32 R11, RZ, RZ, 0x1c1f ;  /* 0x00001c1fff0b7424 */ /* 0x011fe400078e00ff */
[----:B------:R-:W-:-:S07]  /*2e8c0*/  IMAD.MOV.U32 R15, RZ, RZ, -0x1 ;  /* 0xffffffffff0f7424 */ /* 0x000fce00078e00ff */
[----:B-123--:R-:W-:Y:S05]  /*2e8d0*/  WARPSYNC.COLLECTIVE R15, `(.L_x_12357) ;  /* 0x000000000f087348 */ /* 0x00efea0003c00000 */
[----:B---3--:R0:W3:Y:S02]  /*2e8e0*/  SHFL.IDX P6, R14, R13, R12, R11 ;  /* 0x0000000c0d0e7389 */ /* 0x0080e400000c000b */
[----:B0123--:R-:W-:Y:S01]  /*2e8f0*/  ENDCOLLECTIVE ;  /* 0x000000000000791b */ /* 0x00ffe20003800000 */
.L_x_12357:
[----:B------:R-:W-:Y:S05]  /*2e900*/  BSYNC B1 ;  /* 0x0000000000017941 */ /* 0x000fea0003800000 */
.L_x_12356:
        /* <DEDUP_REMOVED lines=8> */
.L_x_12358:
[----:B------:R-:W-:Y:S05]  /*2e990*/  BRA `(.L_x_12359) ;  /* 0xfffffd5000a87947 */ /* 0x000fea000383ffff */
.L_x_12015:
[----:B0-----:R0:W1:Y:S02]  /*2e9a0*/  SYNCS.PHASECHK.TRANS64.TRYWAIT P5, [R54+URZ+0x22890], R55 ;  /* 0x02289037360075a7 */ /* 0x00106400080a017f */
[----:B-1----:R-:W-:Y:S05]  /*2e9b0*/  @!P5 NANOSLEEP.SYNCS 0x989680 ;  /* 0x009896800000d95d */ /* 0x002fea0003900000 */
[----:B------:R-:W1:Y:S02]  /*2e9c0*/  @!P5 SYNCS.PHASECHK.TRANS64 P5, [R54+URZ+0x22890], R55 ;  /* 0x022890373600d5a7 */ /* 0x000e6400080a007f */
[----:B-1----:R-:W-:Y:S05]  /*2e9d0*/  @!P5 BRA `(.L_x_12015) ;  /* 0xfffffffc00f0d947 */ /* 0x002fea000383ffff */
[----:B------:R-:W-:Y:S05]  /*2e9e0*/  BRA `(.L_x_12360) ;  /* 0xfffffd6000947947 */ /* 0x000fea000383ffff */
.L_x_12016:
        /* <DEDUP_REMOVED lines=8> */
.L_x_12362:
[----:B------:R-:W-:Y:S05]  /*2ea70*/  BSYNC B1 ;  /* 0x0000000000017941 */ /* 0x000fea0003800000 */
.L_x_12361:
        /* <DEDUP_REMOVED lines=8> */
.L_x_12363:
[----:B------:R-:W-:Y:S05]  /*2eb00*/  BRA `(.L_x_12364) ;  /* 0xfffffd6000607947 */ /* 0x000fea000383ffff */
.L_x_12021:
[----:B------:R-:W-:Y:S01]  /*2eb10*/  BSSY B1, `(.L_x_12365) ;  /* 0x0000008000017945 */ /* 0x000fe20003800000 */
[----:B----4-:R-:W-:Y:S02]  /*2eb20*/  IMAD.MOV.U32 R13, RZ, RZ, R59 ;  /* 0x000000ffff0d7224 */ /* 0x010fe400078e003b */
[----:B------:R-:W-:Y:S02]  /*2eb30*/  IMAD.MOV.U32 R12, RZ, RZ, 0x1 ;  /* 0x00000001ff0c7424 */ /* 0x000fe400078e00ff */
[----:B------:R-:W-:Y:S02]  /*2eb40*/  IMAD.MOV.U32 R11, RZ, RZ, 0x1c1f ;  /* 0x00001c1fff0b7424 */ /* 0x000fe400078e00ff */
[----:B------:R-:W-:-:S07]  /*2eb50*/  IMAD.MOV.U32 R15, RZ, RZ, -0x1 ;  /* 0xffffffffff0f7424 */ /* 0x000fce00078e00ff */
[----:B012---:R-:W-:Y:S05]  /*2eb60*/  WARPSYNC.COLLECTIVE R15, `(.L_x_12366) ;  /* 0x000000000f087348 */ /* 0x007fea0003c00000 */
[----:B------:R3:W4:Y:S02]  /*2eb70*/  SHFL.IDX P6, R14, R13, R12, R11 ;  /* 0x0000000c0d0e7389 */ /* 0x00072400000c000b */
[----:B01234-:R-:W-:Y:S01]  /*2eb80*/  ENDCOLLECTIVE ;  /* 0x000000000000791b */ /* 0x01ffe20003800000 */
.L_x_12366:
[----:B------:R-:W-:Y:S05]  /*2eb90*/  BSYNC B1 ;  /* 0x0000000000017941 */ /* 0x000fea0003800000 */
.L_x_12365:
        /* <DEDUP_REMOVED lines=8> */
.L_x_12367:
[----:B------:R-:W-:Y:S05]  /*2ec20*/  BRA `(.L_x_12368) ;  /* 0xfffffd6800207947 */ /* 0x000fea000383ffff */
.L_x_12026:
[----:B0-----:R0:W1:Y:S02]  /*2ec30*/  SYNCS.PHASECHK.TRANS64.TRYWAIT P0, [R54+URZ+0x22890], R55 ;  /* 0x02289037360075a7 */ /* 0x001064000800017f */
[----:B-1----:R-:W-:Y:S05]  /*2ec40*/  @!P0 NANOSLEEP.SYNCS 0x989680 ;  /* 0x009896800000895d */ /* 0x002fea0003900000 */
[----:B------:R-:W1:Y:S02]  /*2ec50*/  @!P0 SYNCS.PHASECHK.TRANS64 P0, [R54+URZ+0x22890], R55 ;  /* 0x02289037360085a7 */ /* 0x000e64000800007f */
[----:B-1----:R-:W-:Y:S05]  /*2ec60*/  @!P0 BRA `(.L_x_12026) ;  /* 0xfffffffc00f08947 */ /* 0x002fea000383ffff */
[----:B------:R-:W-:Y:S05]  /*2ec70*/  BRA `(.L_x_12369) ;  /* 0xfffffd7000207947 */ /* 0x000fea000383ffff */
.L_x_12027:
        /* <DEDUP_REMOVED lines=8> */
.L_x_12371:
[----:B------:R-:W-:Y:S05]  /*2ed00*/  BSYNC B1 ;  /* 0x0000000000017941 */ /* 0x000fea0003800000 */
.L_x_12370:
        /* <DEDUP_REMOVED lines=8> */
.L_x_12372:
[----:B------:R-:W-:Y:S05]  /*2ed90*/  BRA `(.L_x_12373) ;  /* 0xfffffd7000407947 */ /* 0x000fea000383ffff */
.L_x_12030:
[----:B------:R-:W-:Y:S01]  /*2eda0*/  BSSY B1, `(.L_x_12374) ;  /* 0x0000008000017945 */ /* 0x000fe20003800000 */
[----:B------:R-:W-:Y:S02]  /*2edb0*/  IMAD.MOV.U32 R13, RZ, RZ, R32 ;  /* 0x000000ffff0d7224 */ /* 0x000fe400078e0020 */
[----:B------:R-:W-:Y:S02]  /*2edc0*/  IMAD.MOV.U32 R12, RZ, RZ, 0x1 ;  /* 0x00000001ff0c7424 */ /* 0x000fe400078e00ff */
[----:B------:R-:W-:Y:S02]  /*2edd0*/  IMAD.MOV.U32 R11, RZ, RZ, 0x1c1f ;  /* 0x00001c1fff0b7424 */ /* 0x000fe400078e00ff */
[----:B------:R-:W-:-:S07]  /*2ede0*/  IMAD.MOV.U32 R15, RZ, RZ, -0x1 ;  /* 0xffffffffff0f7424 */ /* 0x000fce00078e00ff */
[----:B01234-:R-:W-:Y:S05]  /*2edf0*/  WARPSYNC.COLLECTIVE R15, `(.L_x_12375) ;  /* 0x000000000f087348 */ /* 0x01ffea0003c00000 */
[----:B---3--:R3:W0:Y:S02]  /*2ee00*/  SHFL.IDX P6, R14, R13, R12, R11 ;  /* 0x0000000c0d0e7389 */ /* 0x00862400000c000b */
[----:B01234-:R-:W-:Y:S01]  /*2ee10*/  ENDCOLLECTIVE ;  /* 0x000000000000791b */ /* 0x01ffe20003800000 */
.L_x_12375:
[----:B------:R-:W-:Y:S05]  /*2ee20*/  BSYNC B1 ;  /* 0x0000000000017941 */ /* 0x000fea0003800000 */
.L_x_12374:
        /* <DEDUP_REMOVED lines=8> */
.L_x_12376:
[----:B------:R-:W-:Y:S05]  /*2eeb0*/  BRA `(.L_x_12377) ;  /* 0xfffffd7000407947 */ /* 0x000fea000383ffff */
.L_x_12034:
[----:B-1----:R1:W2:Y:S02]  /*2eec0*/  SYNCS.PHASECHK.TRANS64.TRYWAIT P3, [R54+URZ+0x228b0], R55 ;  /* 0x0228b037360075a7 */ /* 0x0022a4000806017f */
[----:B--2---:R-:W-:Y:S05]  /*2eed0*/  @!P3 NANOSLEEP.SYNCS 0x989680 ;  /* 0x009896800000b95d */ /* 0x004fea0003900000 */
[----:B------:R-:W2:Y:S02]  /*2eee0*/  @!P3 SYNCS.PHASECHK.TRANS64 P3, [R54+URZ+0x228b0], R55 ;  /* 0x0228b0373600b5a7 */ /* 0x000ea4000806007f */
[----:B--2---:R-:W-:Y:S05]  /*2eef0*/  @!P3 BRA `(.L_x_12034) ;  /* 0xfffffffc00f0b947 */ /* 0x004fea000383ffff */
[----:B------:R-:W-:Y:S05]  /*2ef00*/  BRA `(.L_x_12378) ;  /* 0xfffffd7000c07947 */ /* 0x000fea000383ffff */
.L_x_12052:
[----:B------:R-:W0:Y:S01]  /*2ef10*/  S2R R0, SR_TID.X ;  /* 0x0000000000007919 */ /* 0x000e220000002100 */
[----:B------:R-:W-:Y:S01]  /*2ef20*/  BSSY B0, `(.L_x_12379) ;  /* 0x000000d000007945 */ /* 0x000fe20003800000 */
[----:B------:R-:W-:Y:S02]  /*2ef30*/  IMAD.MOV.U32 R12, RZ, RZ, RZ ;  /* 0x000000ffff0c7224 */ /* 0x000fe400078e00ff */
[----:B------:R-:W-:Y:S02]  /*2ef40*/  IMAD.MOV.U32 R11, RZ, RZ, 0x1f ;  /* 0x0000001fff0b7424 */ /* 0x000fe400078e00ff */
[----:B------:R-:W-:Y:S02]  /*2ef50*/  IMAD.MOV.U32 R15, RZ, RZ, -0x1 ;  /* 0xffffffffff0f7424 */ /* 0x000fe400078e00ff */
[C---:B0-----:R-:W-:Y:S02]  /*2ef60*/  VIADD R3, R0.reuse, 0xffffff80 ;  /* 0xffffff8000037836 */ /* 0x041fe40000000000 */
[----:B------:R-:W-:-:S05]  /*2ef70*/  VIADD R0, R0, 0xffffff80 ;  /* 0xffffff8000007836 */ /* 0x000fca0000000000 */
[----:B------:R-:W-:-:S04]  /*2ef80*/  SHF.R.S32.HI R0, RZ, 0x1f, R0 ;  /* 0x0000001fff007819 */ /* 0x000fc80000011400 */
[----:B------:R-:W-:-:S04]  /*2ef90*/  LEA.HI R0, R0, R3, RZ, 0x7 ;  /* 0x0000000300007211 */ /* 0x000fc800078f38ff */
[----:B------:R-:W-:-:S05]  /*2efa0*/  SHF.R.S32.HI R0, RZ, 0x7, R0 ;  /* 0x00000007ff007819 */ /* 0x000fca0000011400 */
[----:B------:R-:W-:-:S07]  /*2efb0*/  IMAD.MOV.U32 R13, RZ, RZ, R0 ;  /* 0x000000ffff0d7224 */ /* 0x000fce00078e0000 */
[----:B--2--5:R-:W-:Y:S05]  /*2efc0*/  WARPSYNC.COLLECTIVE R15, `(.L_x_12380) ;  /* 0x000000000f087348 */ /* 0x024fea0003c00000 */
[----:B------:R0:W1:Y:S02]  /*2efd0*/  SHFL.IDX P6, R14, R13, R12, R11 ;  /* 0x0000000c0d0e7389 */ /* 0x00006400000c000b */
[----:B012--5:R-:W-:Y:S01]  /*2efe0*/  ENDCOLLECTIVE ;  /* 0x000000000000791b */ /* 0x027fe20003800000 */
.L_x_12380:
[----:B------:R-:W-:Y:S05]  /*2eff0*/  BSYNC B0 ;  /* 0x0000000000007941 */ /* 0x000fea0003800000 */
.L_x_12379:
[----:B------:R-:W-:Y:S05]  /*2f000*/  BRA `(.L_x_12381) ;  /* 0xfffffd8800b07947 */ /* 0x000fea000383ffff */
.L_x_12064:
        /* <DEDUP_REMOVED lines=8> */
.L_x_12383:
[----:B------:R-:W-:Y:S05]  /*2f090*/  BSYNC B1 ;  /* 0x0000000000017941 */ /* 0x000fea0003800000 */
.L_x_12382:
        /* <DEDUP_REMOVED lines=8> */
.L_x_12384:
[----:B------:R-:W-:Y:S02]  /*2f120*/  IMAD.MOV.U32 R13, RZ, RZ, R57 ;  /* 0x000000ffff0d7224 */ /* 0x000fe400078e0039 */
[----:B------:R-:W-:-:S07]  /*2f130*/  IMAD.MOV.U32 R6, RZ, RZ, R14 ;  /* 0x000000ffff067224 */ /* 0x000fce00078e000e */
[----:B------:R-:W-:Y:S05]  /*2f140*/  WARPSYNC.COLLECTIVE R15, `(.L_x_12385) ;  /* 0x000000000f087348 */ /* 0x000fea0003c00000 */
[----:B------:R0:W1:Y:S02]  /*2f150*/  SHFL.IDX P6, R14, R13, R12, R11 ;  /* 0x0000000c0d0e7389 */ /* 0x00006400000c000b */
[----:B01----:R-:W-:Y:S01]  /*2f160*/  ENDCOLLECTIVE ;  /* 0x000000000000791b */ /* 0x003fe20003800000 */
.L_x_12385:
[----:B------:R-:W-:Y:S02]  /*2f170*/  IMAD.MOV.U32 R13, RZ, RZ, R56 ;  /* 0x000000ffff0d7224 */ /* 0x000fe400078e0038 */
[----:B------:R-:W-:-:S07]  /*2f180*/  IMAD.MOV.U32 R7, RZ, RZ, R14 ;  /* 0x000000ffff077224 */ /* 0x000fce00078e000e */
[----:B------:R-:W-:Y:S05]  /*2f190*/  WARPSYNC.COLLECTIVE R15, `(.L_x_12386) ;  /* 0x000000000f087348 */ /* 0x000fea0003c00000 */
[----:B------:R0:W1:Y:S02]  /*2f1a0*/  SHFL.IDX P6, R14, R13, R12, R11 ;  /* 0x0000000c0d0e7389 */ /* 0x00006400000c000b */
[----:B01----:R-:W-:Y:S01]  /*2f1b0*/  ENDCOLLECTIVE ;  /* 0x000000000000791b */ /* 0x003fe20003800000 */
.L_x_12386:
[----:B------:R-:W-:Y:S01]  /*2f1c0*/  IMAD.MOV.U32 R8, RZ, RZ, R14 ;  /* 0x000000ffff087224 */ /* 0x000fe200078e000e */
[----:B------:R-:W-:Y:S06]  /*2f1d0*/  BRA `(.L_x_12387) ;  /* 0xfffffd9400307947 */ /* 0x000fec000383ffff */
.L_x_12067:
[----:B------:R-:W-:Y:S01]  /*2f1e0*/  BSSY B1, `(.L_x_12388) ;  /* 0x0000008000017945 */ /* 0x000fe20003800000 */
[----:B------:R-:W-:Y:S02]  /*2f1f0*/  IMAD.MOV.U32 R13, RZ, RZ, R44 ;  /* 0x000000ffff0d7224 */ /* 0x000fe400078e002c */
[----:B------:R-:W-:Y:S02]  /*2f200*/  IMAD.MOV.U32 R12, RZ, RZ, 0x1 ;  /* 0x00000001ff0c7424 */ /* 0x000fe400078e00ff */
[----:B------:R-:W-:Y:S02]  /*2f210*/  IMAD.MOV.U32 R11, RZ, RZ, 0x1c1f ;  /* 0x00001c1fff0b7424 */ /* 0x000fe400078e00ff */
[----:B------:R-:W-:-:S07]  /*2f220*/  IMAD.MOV.U32 R15, RZ, RZ, -0x1 ;  /* 0xffffffffff0f7424 */ /* 0x000fce00078e00ff */
[----:B0--3--:R-:W-:Y:S05]  /*2f230*/  WARPSYNC.COLLECTIVE R15, `(.L_x_12389) ;  /* 0x000000000f087348 */ /* 0x009fea0003c00000 */
[----:B------:R1:W2:Y:S02]  /*2f240*/  SHFL.IDX P6, R14, R13, R12, R11 ;  /* 0x0000000c0d0e7389 */ /* 0x0002a400000c000b */
[----:B0123--:R-:W-:Y:S01]  /*2f250*/  ENDCOLLECTIVE ;  /* 0x000000000000791b */ /* 0x00ffe20003800000 */
.L_x_12389:
[----:B------:R-:W-:Y:S05]  /*2f260*/  BSYNC B1 ;  /* 0x0000000000017941 */ /* 0x000fea0003800000 */
.L_x_12388:
        /* <DEDUP_REMOVED lines=8> */
.L_x_12390:
[----:B------:R-:W-:Y:S02]  /*2f2f0*/  IMAD.MOV.U32 R13, RZ, RZ, R57 ;  /* 0x000000ffff0d7224 */ /* 0x000fe400078e0039 */
[----:B------:R-:W-:-:S07]  /*2f300*/  IMAD.MOV.U32 R6, RZ, RZ, R14 ;  /* 0x000000ffff067224 */ /* 0x000fce00078e000e */
[----:B------:R-:W-:Y:S05]  /*2f310*/  WARPSYNC.COLLECTIVE R15, `(.L_x_12391) ;  /* 0x000000000f087348 */ /* 0x000fea0003c00000 */
[----:B------:R0:W1:Y:S02]  /*2f320*/  SHFL.IDX P6, R14, R13, R12, R11 ;  /* 0x0000000c0d0e7389 */ /* 0x00006400000c000b */
[----:B01----:R-:W-:Y:S01]  /*2f330*/  ENDCOLLECTIVE ;  /* 0x000000000000791b */ /* 0x003fe20003800000 */
.L_x_12391:
[----:B------:R-:W-:Y:S02]  /*2f340*/  IMAD.MOV.U32 R13, RZ, RZ, R56 ;  /* 0x000000ffff0d7224 */ /* 0x000fe400078e0038 */
[----:B------:R-:W-:-:S07]  /*2f350*/  IMAD.MOV.U32 R7, RZ, RZ, R14 ;  /* 0x000000ffff077224 */ /* 0x000fce00078e000e */
[----:B------:R-:W-:Y:S05]  /*2f360*/  WARPSYNC.COLLECTIVE R15, `(.L_x_12392) ;  /* 0x000000000f087348 */ /* 0x000fea0003c00000 */
[----:B------:R0:W1:Y:S02]  /*2f370*/  SHFL.IDX P6, R14, R13, R12, R11 ;  /* 0x0000000c0d0e7389 */ /* 0x00006400000c000b */
[----:B01----:R-:W-:Y:S01]  /*2f380*/  ENDCOLLECTIVE ;  /* 0x000000000000791b */ /* 0x003fe20003800000 */
.L_x_12392:
[----:B------:R-:W-:Y:S01]  /*2f390*/  IMAD.MOV.U32 R28, RZ, RZ, R14 ;  /* 0x000000ffff1c7224 */ /* 0x000fe200078e000e */
[----:B------:R-:W-:Y:S06]  /*2f3a0*/  BRA `(.L_x_12393) ;  /* 0xfffffd9400987947 */ /* 0x000fec000383ffff */
.L_x_12071:
[----:B-1----:R1:W2:Y:S02]  /*2f3b0*/  SYNCS.PHASECHK.TRANS64.TRYWAIT P0, [R2+URZ+0x22800], R3 ;  /* 0x02280003020075a7 */ /* 0x0022a4000800017f */
[----:B--2---:R-:W-:Y:S05]  /*2f3c0*/  @!P0 NANOSLEEP.SYNCS 0x989680 ;  /* 0x009896800000895d */ /* 0x004fea0003900000 */
[----:B------:R-:W2:Y:S02]  /*2f3d0*/  @!P0 SYNCS.PHASECHK.TRANS64 P0, [R2+URZ+0x22800], R3 ;  /* 0x02280003020085a7 */ /* 0x000ea4000800007f */
[----:B--2---:R-:W-:Y:S05]  /*2f3e0*/  @!P0 BRA `(.L_x_12071) ;  /* 0xfffffffc00f08947 */ /* 0x004fea000383ffff */
[----:B------:R-:W-:Y:S05]  /*2f3f0*/  BRA `(.L_x_12394) ;  /* 0xfffffd9800247947 */ /* 0x000fea000383ffff */
.L_x_12079:
        /* <DEDUP_REMOVED lines=9> */
.L_x_12396:
[----:B------:R-:W-:Y:S05]  /*2f490*/  BSYNC B1 ;  /* 0x0000000000017941 */ /* 0x000fea0003800000 */
.L_x_12395:
        /* <DEDUP_REMOVED lines=10> */
.L_x_12397:
        /* <DEDUP_REMOVED lines=8> */
.L_x_12398:
[----:B------:R-:W-:-:S05]  /*2f5c0*/  @!P1 IADD3 R8, P2, R4, R7, RZ ;  /* 0x0000000704089210 */ /* 0x000fca0007f5e0ff */
[----:B------:R-:W-:Y:S02]  /*2f5d0*/  @!P1 IMAD.X R9, R3, 0x1, R6, P2 ;  /* 0x0000000103099824 */ /* 0x000fe400010e0606 */
[----:B------:R-:W-:Y:S02]  /*2f5e0*/  IMAD.MOV.U32 R13, RZ, RZ, R60 ;  /* 0x000000ffff0d7224 */ /* 0x000fe400078e003c */
[----:B------:R-:W-:-:S07]  /*2f5f0*/  IMAD.MOV.U32 R5, RZ, RZ, R14 ;  /* 0x000000ffff057224 */ /* 0x000fce00078e000e */
[----:B------:R-:W-:Y:S05]  /*2f600*/  WARPSYNC.COLLECTIVE R15, `(.L_x_12399) ;  /* 0x000000000f087348 */ /* 0x000fea0003c00000 */
[----:B------:R0:W1:Y:S02]  /*2f610*/  SHFL.IDX P6, R14, R13, R12, R11 ;  /* 0x0000000c0d0e7389 */ /* 0x00006400000c000b */
[----:B01----:R-:W-:Y:S01]  /*2f620*/  ENDCOLLECTIVE ;  /* 0x000000000000791b */ /* 0x003fe20003800000 */
.L_x_12399:
[----:B------:R-:W2:Y:S01]  /*2f630*/  @!P1 LD.E.128 R8, desc[UR42][R8.64] ;  /* 0x0000002a08089980 */ /* 0x000ea2000c101d00 */
[----:B------:R-:W-:-:S05]  /*2f640*/  @!P1 IADD3 R4, P2, R14, R7, RZ ;  /* 0x000000070e049210 */ /* 0x000fca0007f5e0ff */
[----:B------:R-:W-:-:S06]  /*2f650*/  @!P1 IMAD.X R5, R5, 0x1, R6, P2 ;  /* 0x0000000105059824 */ /* 0x000fcc00010e0606 */
[----:B------:R-:W5:Y:S01]  /*2f660*/  @!P1 LD.E.128 R4, desc[UR42][R4.64] ;  /* 0x0000002a04049980 */ /* 0x000f62000c101d00 */
[----:B------:R-:W-:Y:S01]  /*2f670*/  CS2R R20, SRZ ;  /* 0x0000000000147805 */ /* 0x000fe2000001ff00 */
[----:B------:R-:W-:Y:S01]  /*2f680*/  IMAD.MOV.U32 R13, RZ, RZ, R27 ;  /* 0x000000ffff0d7224 */ /* 0x000fe200078e001b */
[----:B------:R-:W-:Y:S01]  /*2f690*/  CS2R R52, SRZ ;  /* 0x0000000000347805 */ /* 0x000fe2000001ff00 */
[----:B------:R-:W-:Y:S01]  /*2f6a0*/  IMAD.MOV.U32 R12, RZ, RZ, 0x1 ;  /* 0x00000001ff0c7424 */ /* 0x000fe200078e00ff */
[----:B------:R-:W-:Y:S02]  /*2f6b0*/  CS2R R58, SRZ ;  /* 0x00000000003a7805 */ /* 0x000fe4000001ff00 */
[----:B------:R-:W-:Y:S01]  /*2f6c0*/  CS2R R56, SRZ ;  /* 0x0000000000387805 */ /* 0x000fe2000001ff00 */
[----:B--2---:R-:W-:Y:S02]  /*2f6d0*/  @!P1 IMAD.MOV.U32 R21, RZ, RZ, R11 ;  /* 0x000000ffff159224 */ /* 0x004fe400078e000b */
[----:B------:R-:W-:-:S02]  /*2f6e0*/  IMAD.MOV.U32 R11, RZ, RZ, 0x1c1f ;  /* 0x00001c1fff0b7424 */ /* 0x000fc400078e00ff */
[----:B------:R-:W-:Y:S02]  /*2f6f0*/  @!P1 IMAD.MOV.U32 R20, RZ, RZ, R10 ;  /* 0x000000ffff149224 */ /* 0x000fe400078e000a */
[----:B------:R-:W-:-:S07]  /*2f700*/  @!P1 IMAD.MOV.U32 R53, RZ, RZ, R9 ;  /* 0x000000ffff359224 */ /* 0x000fce00078e0009 */
[----:B-----5:R-:W-:Y:S05]  /*2f710*/  WARPSYNC.COLLECTIVE R15, `(.L_x_12400) ;  /* 0x000000000f087348 */ /* 0x020fea0003c00000 */
[----:B------:R0:W1:Y:S02]  /*2f720*/  SHFL.IDX P6, R14, R13, R12, R11 ;  /* 0x0000000c0d0e7389 */ /* 0x00006400000c000b */
[----:B01---5:R-:W-:Y:S01]  /*2f730*/  ENDCOLLECTIVE ;  /* 0x000000000000791b */ /* 0x023fe20003800000 */
.L_x_12400:
[----:B------:R-:W-:Y:S02]  /*2f740*/  IMAD.MOV.U32 R3, RZ, RZ, R20 ;  /* 0x000000ffff037224 */ /* 0x000fe400078e0014 */
[----:B------:R-:W-:Y:S02]  /*2f750*/  @!P1 IMAD.MOV.U32 R52, RZ, RZ, R8 ;  /* 0x000000ffff349224 */ /* 0x000fe400078e0008 */
[----:B------:R-:W-:Y:S01]  /*2f760*/  IMAD.MOV.U32 R9, RZ, RZ, R53 ;  /* 0x000000ffff097224 */ /* 0x000fe200078e0035 */
[----:B------:R-:W-:Y:S01]  /*2f770*/  PRMT R28, R28, 0x5410, R3 ;  /* 0x000054101c1c7816 */ /* 0x000fe20000000003 */
[----:B------:R-:W-:Y:S02]  /*2f780*/  IMAD.MOV.U32 R10, RZ, RZ, R21 ;  /* 0x000000ffff0a7224 */ /* 0x000fe400078e0015 */
[----:B------:R-:W-:-:S03]  /*2f790*/  IMAD.MOV.U32 R8, RZ, RZ, R52 ;  /* 0x000000ffff087224 */ /* 0x000fc600078e0034 */
[----:B------:R-:W-:Y:S01]  /*2f7a0*/  PRMT R71, R10, 0x7610, R71 ;  /* 0x000076100a477816 */ /* 0x000fe20000000047 */
[--C-:B------:R-:W-:Y:S01]  /*2f7b0*/  IMAD.MOV.U32 R13, RZ, RZ, R44.reuse ;  /* 0x000000ffff0d7224 */ /* 0x100fe200078e002c */
[----:B------:R-:W-:Y:S01]  /*2f7c0*/  PRMT R44, R9, 0x7610, R44 ;  /* 0x00007610092c7816 */ /* 0x000fe2000000002c */
[----:B------:R-:W-:Y:S01]  /*2f7d0*/  @!P1 IMAD.MOV.U32 R58, RZ, RZ, R4 ;  /* 0x000000ffff3a9224 */ /* 0x000fe200078e0004 */
[----:B------:R-:W-:Y:S01]  /*2f7e0*/  PRMT R28, R8, 0x7610, R28 ;  /* 0x00007610081c7816 */ /* 0x000fe2000000001c */
[----:B------:R-:W-:Y:S02]  /*2f7f0*/  @!P1 IMAD.MOV.U32 R59, RZ, RZ, R5 ;  /* 0x000000ffff3b9224 */ /* 0x000fe400078e0005 */
[----:B------:R-:W-:Y:S02]  /*2f800*/  @!P1 IMAD.MOV.U32 R56, RZ, RZ, R6 ;  /* 0x000000ffff389224 */ /* 0x000fe400078e0006 */
[----:B------:R-:W-:Y:S02]  /*2f810*/  @!P1 IMAD.MOV.U32 R57, RZ, RZ, R7 ;  /* 0x000000ffff399224 */ /* 0x000fe400078e0007 */
[----:B------:R-:W-:-:S07]  /*2f820*/  IMAD.MOV.U32 R3, RZ, RZ, R14 ;  /* 0x000000ffff037224 */ /* 0x000fce00078e000e */
[----:B------:R-:W-:Y:S05]  /*2f830*/  WARPSYNC.COLLECTIVE R15, `(.L_x_12401) ;  /* 0x000000000f087348 */ /* 0x000fea0003c00000 */
[----:B------:R0:W1:Y:S02]  /*2f840*/  SHFL.IDX P6, R14, R13, R12, R11 ;  /* 0x0000000c0d0e7389 */ /* 0x00006400000c000b */
[----:B01----:R-:W-:Y:S01]  /*2f850*/  ENDCOLLECTIVE ;  /* 0x000000000000791b */ /* 0x003fe20003800000 */
.L_x_12401:
[----:B------:R-:W-:Y:S02]  /*2f860*/  IMAD.MOV.U32 R6, RZ, RZ, R58 ;  /* 0x000000ffff067224 */ /* 0x000fe400078e003a */
[----:B------:R-:W-:Y:S02]  /*2f870*/  IMAD.MOV.U32 R7, RZ, RZ, R59 ;  /* 0x000000ffff077224 */ /* 0x000fe400078e003b */
[----:B------:R-:W-:Y:S02]  /*2f880*/  IMAD.MOV.U32 R4, RZ, RZ, R56 ;  /* 0x000000ffff047224 */ /* 0x000fe400078e0038 */
[----:B------:R-:W-:Y:S01]  /*2f890*/  IMAD.MOV.U32 R5, RZ, RZ, R57 ;  /* 0x000000ffff057224 */ /* 0x000fe200078e0039 */
[----:B------:R-:W-:Y:S02]  /*2f8a0*/  PRMT R65, R65, 0x5410, R7 ;  /* 0x0000541041417816 */ /* 0x000fe40000000007 */
[----:B------:R-:W-:Y:S02]  /*2f8b0*/  PRMT R44, R44, 0x5410, R4 ;  /* 0x000054102c2c7816 */ /* 0x000fe40000000004 */
[----:B------:R-:W-:Y:S01]  /*2f8c0*/  PRMT R75, R5, 0x7610, R75 ;  /* 0x00007610054b7816 */ /* 0x000fe2000000004b */
[----:B------:R-:W-:-:S02]  /*2f8d0*/  IMAD.MOV.U32 R13, RZ, RZ, R25 ;  /* 0x000000ffff0d7224 */ /* 0x000fc400078e0019 */
[----:B------:R-:W-:-:S07]  /*2f8e0*/  IMAD.MOV.U32 R24, RZ, RZ, R14 ;  /* 0x000000ffff187224 */ /* 0x000fce00078e000e */
[----:B------:R-:W-:Y:S05]  /*2f8f0*/  WARPSYNC.COLLECTIVE R15, `(.L_x_12402) ;  /* 0x000000000f087348 */ /* 0x000fea0003c00000 */
[----:B------:R0:W1:Y:S02]  /*2f900*/  SHFL.IDX P6, R14, R13, R12, R11 ;  /* 0x0000000c0d0e7389 */ /* 0x00006400000c000b */
[----:B01----:R-:W-:Y:S01]  /*2f910*/  ENDCOLLECTIVE ;  /* 0x000000000000791b */ /* 0x003fe20003800000 */
.L_x_12402:
[----:B------:R-:W-:Y:S01]  /*2f920*/  IMAD.MOV.U32 R13, RZ, RZ, R60 ;  /* 0x000000ffff0d7224 */ /* 0x000fe200078e003c */
[----:B------:R-:W-:Y:S02]  /*2f930*/  PRMT R60, R60, 0x5410, R6 ;  /* 0x000054103c3c7816 */ /* 0x000fe40000000006 */
[----:B------:R-:W-:Y:S01]  /*2f940*/  CS2R R6, SRZ ;  /* 0x0000000000067805 */ /* 0x000fe2000001ff00 */
[----:B------:R-:W-:-:S07]  /*2f950*/  IMAD.MOV.U32 R25, RZ, RZ, R14 ;  /* 0x000000ffff197224 */ /* 0x000fce00078e000e */
[----:B------:R-:W-:Y:S05]  /*2f960*/  WARPSYNC.COLLECTIVE R15, `(.L_x_12403) ;  /* 0x000000000f087348 */ /* 0x000fea0003c00000 */
[----:B------:R0:W1:Y:S02]  /*2f970*/  SHFL.IDX P6, R14, R13, R12, R11 ;  /* 0x0000000c0d0e7389 */ /* 0x00006400000c000b */
[----:B01----:R-:W-:Y:S01]  /*2f980*/  ENDCOLLECTIVE ;  /* 0x000000000000791b */ /* 0x003fe20003800000 */
.L_x_12403:
[----:B------:R-:W-:Y:S05]  /*2f990*/  BRA `(.L_x_12404) ;  /* 0xfffffda400a87947 */ /* 0x000fea000383ffff */
.L_x_12083:
[----:B0-----:R0:W1:Y:S02]  /*2f9a0*/  SYNCS.PHASECHK.TRANS64.TRYWAIT P1, [R2+URZ+0x22800], R3 ;  /* 0x02280003020075a7 */ /* 0x001064000802017f */
[----:B-1----:R-:W-:Y:S05]  /*2f9b0*/  @!P1 NANOSLEEP.SYNCS 0x989680 ;  /* 0x009896800000995d */ /* 0x002fea0003900000 */
[----:B------:R-:W1:Y:S02]  /*2f9c0*/  @!P1 SYNCS.PHASECHK.TRANS64 P1, [R2+URZ+0x22800], R3 ;  /* 0x02280003020095a7 */ /* 0x000e64000802007f */
[----:B-1----:R-:W-:Y:S05]  /*2f9d0*/  @!P1 BRA `(.L_x_12083) ;  /* 0xfffffffc00f09947 */ /* 0x002fea000383ffff */
[----:B------:R-:W-:Y:S05]  /*2f9e0*/  BRA `(.L_x_12405) ;  /* 0xfffffda800047947 */ /* 0x000fea000383ffff */
.L_x_12097:
[----:B0-----:R0:W1:Y:S02]  /*2f9f0*/  SYNCS.PHASECHK.TRANS64.TRYWAIT P0, [R2+URZ], R9 ;  /* 0x00000009020075a7 */ /* 0x001064000800017f */
[----:B-1----:R-:W-:Y:S05]  /*2fa00*/  @!P0 NANOSLEEP.SYNCS 0x989680 ;  /* 0x009896800000895d */ /* 0x002fea0003900000 */
[----:B------:R-:W1:Y:S02]  /*2fa10*/  @!P0 SYNCS.PHASECHK.TRANS64 P0, [R2+URZ], R9 ;  /* 0x00000009020085a7 */ /* 0x000e64000800007f */
[----:B-1----:R-:W-:Y:S05]  /*2fa20*/  @!P0 BRA `(.L_x_12097) ;  /* 0xfffffffc00f08947 */ /* 0x002fea000383ffff */
[----:B------:R-:W-:Y:S05]  /*2fa30*/  BRA `(.L_x_12096) ;  /* 0xfffffdbc00f07947 */ /* 0x000fea000383ffff */
.L_x_12116:
[----:B-1----:R1:W2:Y:S02]  /*2fa40*/  SYNCS.PHASECHK.TRANS64.TRYWAIT P0, [R20+URZ], R21 ;  /* 0x00000015140075a7 */ /* 0x0022a4000800017f */
[----:B--2---:R-:W-:Y:S05]  /*2fa50*/  @!P0 NANOSLEEP.SYNCS 0x989680 ;  /* 0x009896800000895d */ /* 0x004fea0003900000 */
[----:B------:R-:W2:Y:S02]  /*2fa60*/  @!P0 SYNCS.PHASECHK.TRANS64 P0, [R20+URZ], R21 ;  /* 0x00000015140085a7 */ /* 0x000ea4000800007f */
[----:B--2---:R-:W-:Y:S05]  /*2fa70*/  @!P0 BRA `(.L_x_12116) ;  /* 0xfffffffc00f08947 */ /* 0x004fea000383ffff */
[----:B------:R-:W-:Y:S05]  /*2fa80*/  BRA `(.L_x_12115) ;  /* 0xfffffdfc006c7947 */ /* 0x000fea000383ffff */
.L_x_12131:
[----:B0-----:R0:W1:Y:S02]  /*2fa90*/  SYNCS.PHASECHK.TRANS64.TRYWAIT P0, [R3+URZ], R6 ;  /* 0x00000006030075a7 */ /* 0x001064000800017f */
[----:B-1----:R-:W-:Y:S05]  /*2faa0*/  @!P0 NANOSLEEP.SYNCS 0x989680 ;  /* 0x009896800000895d */ /* 0x002fea0003900000 */
[----:B------:R-:W1:Y:S02]  /*2fab0*/  @!P0 SYNCS.PHASECHK.TRANS64 P0, [R3+URZ], R6 ;  /* 0x00000006030085a7 */ /* 0x000e64000800007f */
[----:B-1----:R-:W-:Y:S05]  /*2fac0*/  @!P0 BRA `(.L_x_12131) ;  /* 0xfffffffc00f08947 */ /* 0x002fea000383ffff */
[----:B------:R-:W-:Y:S05]  /*2fad0*/  BRA `(.L_x_12130) ;  /* 0xfffffe34006c7947 */ /* 0x000fea000383ffff */
.L_x_12140:
[----:B-1----:R1:W2:Y:S02]  /*2fae0*/  SYNCS.PHASECHK.TRANS64.TRYWAIT P0, [R4+URZ], R5 ;  /* 0x00000005040075a7 */ /* 0x0022a4000800017f */
[----:B--2---:R-:W-:Y:S05]  /*2faf0*/  @!P0 NANOSLEEP.SYNCS 0x989680 ;  /* 0x009896800000895d */ /* 0x004fea0003900000 */
[----:B------:R-:W2:Y:S02]  /*2fb00*/  @!P0 SYNCS.PHASECHK.TRANS64 P0, [R4+URZ], R5 ;  /* 0x00000005040085a7 */ /* 0x000ea4000800007f */
[----:B--2---:R-:W-:Y:S05]  /*2fb10*/  @!P0 BRA `(.L_x_12140) ;  /* 0xfffffffc00f08947 */ /* 0x004fea000383ffff */
[----:B------:R-:W-:Y:S05]  /*2fb20*/  BRA `(.L_x_12139) ;  /* 0xfffffe6000247947 */ /* 0x000fea000383ffff */
.L_x_12151:
[----:B0-----:R0:W1:Y:S02]  /*2fb30*/  SYNCS.PHASECHK.TRANS64.TRYWAIT P0, [R4+URZ], R7 ;  /* 0x00000007040075a7 */ /* 0x001064000800017f */
[----:B-1----:R-:W-:Y:S05]  /*2fb40*/  @!P0 NANOSLEEP.SYNCS 0x989680 ;  /* 0x009896800000895d */ /* 0x002fea0003900000 */
[----:B------:R-:W1:Y:S02]  /*2fb50*/  @!P0 SYNCS.PHASECHK.TRANS64 P0, [R4+URZ], R7 ;  /* 0x00000007040085a7 */ /* 0x000e64000800007f */
[----:B-1----:R-:W-:Y:S05]  /*2fb60*/  @!P0 BRA `(.L_x_12151) ;  /* 0xfffffffc00f08947 */ /* 0x002fea000383ffff */
[----:B------:R-:W-:Y:S05]  /*2fb70*/  BRA `(.L_x_12150) ;  /* 0xfffffe9400907947 */ /* 0x000fea000383ffff */
.L_x_12170:
[----:B-1----:R1:W2:Y:S02]  /*2fb80*/  SYNCS.PHASECHK.TRANS64.TRYWAIT P0, [R26+URZ], R27 ;  /* 0x0000001b1a0075a7 */ /* 0x0022a4000800017f */
[----:B--2---:R-:W-:Y:S05]  /*2fb90*/  @!P0 NANOSLEEP.SYNCS 0x989680 ;  /* 0x009896800000895d */ /* 0x004fea0003900000 */
[----:B------:R-:W2:Y:S02]  /*2fba0*/  @!P0 SYNCS.PHASECHK.TRANS64 P0, [R26+URZ], R27 ;  /* 0x0000001b1a0085a7 */ /* 0x000ea4000800007f */
[----:B--2---:R-:W-:Y:S05]  /*2fbb0*/  @!P0 BRA `(.L_x_12170) ;  /* 0xfffffffc00f08947 */ /* 0x004fea000383ffff */
[----:B------:R-:W-:Y:S05]  /*2fbc0*/  BRA `(.L_x_12169) ;  /* 0xfffffed4000c7947 */ /* 0x000fea000383ffff */
.L_x_12180:
[----:B------:R-:W-:Y:S02]  /*2fbd0*/  IMAD.MOV.U32 R13, RZ, RZ, R21 ;  /* 0x000000ffff0d7224 */ /* 0x000fe400078e0015 */
[----:B------:R-:W-:Y:S02]  /*2fbe0*/  IMAD.MOV.U32 R12, RZ, RZ, RZ ;  /* 0x000000ffff0c7224 */ /* 0x000fe400078e00ff */
[----:B------:R-:W-:Y:S02]  /*2fbf0*/  IMAD.MOV.U32 R11, RZ, RZ, 0x181f ;  /* 0x0000181fff0b7424 */ /* 0x000fe400078e00ff */
[----:B------:R-:W-:-:S07]  /*2fc00*/  IMAD.MOV.U32 R15, RZ, RZ, -0x1 ;  /* 0xffffffffff0f7424 */ /* 0x000fce00078e00ff */
[----:B-----5:R-:W-:Y:S05]  /*2fc10*/  WARPSYNC.COLLECTIVE R15, `(.L_x_12406) ;  /* 0x000000000f087348 */ /* 0x020fea0003c00000 */
[----:B------:R0:W1:Y:S02]  /*2fc20*/  SHFL.IDX P6, R14, R13, R12, R11 ;  /* 0x0000000c0d0e7389 */ /* 0x00006400000c000b */
[----:B01---5:R-:W-:Y:S01]  /*2fc30*/  ENDCOLLECTIVE ;  /* 0x000000000000791b */ /* 0x023fe20003800000 */
.L_x_12406:
[----:B------:R-:W-:Y:S02]  /*2fc40*/  IMAD.MOV.U32 R13, RZ, RZ, R20 ;  /* 0x000000ffff0d7224 */ /* 0x000fe400078e0014 */
[----:B------:R-:W-:-:S07]  /*2fc50*/  IMAD.MOV.U32 R3, RZ, RZ, R14 ;  /* 0x000000ffff037224 */ /* 0x000fce00078e000e */
[----:B------:R-:W-:Y:S05]  /*2fc60*/  WARPSYNC.COLLECTIVE R15, `(.L_x_12407) ;  /* 0x000000000f087348 */ /* 0x000fea0003c00000 */
[----:B------:R0:W1:Y:S02]  /*2fc70*/  SHFL.IDX P6, R14, R13, R12, R11 ;  /* 0x0000000c0d0e7389 */ /* 0x00006400000c000b */
[----:B01----:R-:W-:Y:S01]  /*2fc80*/  ENDCOLLECTIVE ;  /* 0x000000000000791b */ /* 0x003fe20003800000 */
.L_x_12407:
[----:B------:R-:W-:Y:S05]  /*2fc90*/  BRA `(.L_x_12408) ;  /* 0xffffff3400bc7947 */ /* 0x000fea000383ffff */
.L_x_12183:
        /* <DEDUP_REMOVED lines=8> */
.L_x_12410:
[----:B------:R-:W-:Y:S05]  /*2fd20*/  BSYNC B1 ;  /* 0x0000000000017941 */ /* 0x000fea0003800000 */
.L_x_12409:
        /* <DEDUP_REMOVED lines=8> */
.L_x_12411:
[----:B------:R-:W-:Y:S05]  /*2fdb0*/  BRA `(.L_x_12412) ;  /* 0xffffff3400ec7947 */ /* 0x000fea000383ffff */
.L_x_12186:
        /* <DEDUP_REMOVED lines=8> */
.L_x_12414:
[----:B------:R-:W-:Y:S05]  /*2fe40*/  BSYNC B1 ;  /* 0x0000000000017941 */ /* 0x000fea0003800000 */
.L_x_12413:
        /* <DEDUP_REMOVED lines=8> */
.L_x_12415:
[----:B------:R-:W-:Y:S05]  /*2fed0*/  BRA `(.L_x_12416) ;  /* 0xffffff38001c7947 */ /* 0x000fea000383ffff */
.L_x_12189:
        /* <DEDUP_REMOVED lines=8> */
.L_x_12418:
[----:B------:R-:W-:Y:S05]  /*2ff60*/  BSYNC B1 ;  /* 0x0000000000017941 */ /* 0x000fea0003800000 */
.L_x_12417:
        /* <DEDUP_REMOVED lines=8> */
.L_x_12419:
[----:B------:R-:W-:Y:S05]  /*2fff0*/  BRA `(.L_x_12420) ;  /* 0xffffff38004c7947 */ /* 0x000fea000383ffff */
.L_x_12191:
[----:B------:R-:W-:Y:S02]  /*30000*/  IMAD.MOV.U32 R13, RZ, RZ, R4 ;  /* 0x000000ffff0d7224 */ /* 0x000fe400078e0004 */
[----:B------:R-:W-:Y:S02]  /*30010*/  IMAD.MOV.U32 R12, RZ, RZ, RZ ;  /* 0x000000ffff0c7224 */ /* 0x000fe400078e00ff */
[----:B------:R-:W-:Y:S02]  /*30020*/  IMAD.MOV.U32 R11, RZ, RZ, 0x1c1f ;  /* 0x00001c1fff0b7424 */ /* 0x000fe400078e00ff */
[----:B------:R-:W-:-:S07]  /*30030*/  IMAD.MOV.U32 R15, RZ, RZ, -0x1 ;  /* 0xffffffffff0f7424 */ /* 0x000fce00078e00ff */
[----:B------:R-:W-:Y:S05]  /*30040*/  WARPSYNC.COLLECTIVE R15, `(.L_x_12421) ;  /* 0x000000000f087348 */ /* 0x000fea0003c00000 */
[----:B------:R0:W1:Y:S02]  /*30050*/  SHFL.IDX P6, R14, R13, R12, R11 ;  /* 0x0000000c0d0e7389 */ /* 0x00006400000c000b */
[----:B01----:R-:W-:Y:S01]  /*30060*/  ENDCOLLECTIVE ;  /* 0x000000000000791b */ /* 0x003fe20003800000 */
.L_x_12421:
[----:B------:R-:W-:Y:S02]  /*30070*/  IMAD.MOV.U32 R13, RZ, RZ, R3 ;  /* 0x000000ffff0d7224 */ /* 0x000fe400078e0003 */
[----:B------:R-:W-:-:S07]  /*30080*/  IMAD.MOV.U32 R5, RZ, RZ, R14 ;  /* 0x000000ffff057224 */ /* 0x000fce00078e000e */
[----:B------:R-:W-:Y:S05]  /*30090*/  WARPSYNC.COLLECTIVE R15, `(.L_x_12422) ;  /* 0x000000000f087348 */ /* 0x000fea0003c00000 */
[----:B------:R0:W1:Y:S02]  /*300a0*/  SHFL.IDX P6, R14, R13, R12, R11 ;  /* 0x0000000c0d0e7389 */ /* 0x00006400000c000b */
[----:B01----:R-:W-:Y:S01]  /*300b0*/  ENDCOLLECTIVE ;  /* 0x000000000000791b */ /* 0x003fe20003800000 */
.L_x_12422:
[----:B------:R-:W-:Y:S01]  /*300c0*/  IMAD.MOV.U32 R6, RZ, RZ, R14 ;  /* 0x000000ffff067224 */ /* 0x000fe200078e000e */
[----:B------:R-:W-:Y:S06]  /*300d0*/  BRA `(.L_x_12423) ;  /* 0xffffff3c006c7947 */ /* 0x000fec000383ffff */
.L_x_12194:
[----:B------:R-:W-:Y:S01]  /*300e0*/  BSSY B1, `(.L_x_12424) ;  /* 0x0000008000017945 */ /* 0x000fe20003800000 */
[----:B------:R-:W-:Y:S02]  /*300f0*/  IMAD.MOV.U32 R13, RZ, RZ, R4 ;  /* 0x000000ffff0d7224 */ /* 0x000fe400078e0004 */
[----:B------:R-:W-:Y:S02]  /*30100*/  IMAD.MOV.U32 R12, RZ, RZ, 0x1 ;  /* 0x00000001ff0c7424 */ /* 0x000fe400078e00ff */
[----:B---3--:R-:W-:Y:S02]  /*30110*/  IMAD.MOV.U32 R11, RZ, RZ, 0x1c1f ;  /* 0x00001c1fff0b7424 */ /* 0x008fe400078e00ff */
[----:B------:R-:W-:-:S07]  /*30120*/  IMAD.MOV.U32 R15, RZ, RZ, -0x1 ;  /* 0xffffffffff0f7424 */ /* 0x000fce00078e00ff */
[----:B012---:R-:W-:Y:S05]  /*30130*/  WARPSYNC.COLLECTIVE R15, `(.L_x_12425) ;  /* 0x000000000f087348 */ /* 0x007fea0003c00000 */
[----:B------:R3:W4:Y:S02]  /*30140*/  SHFL.IDX P6, R14, R13, R12, R11 ;  /* 0x0000000c0d0e7389 */ /* 0x00072400000c000b */
[----:B01234-:R-:W-:Y:S01]  /*30150*/  ENDCOLLECTIVE ;  /* 0x000000000000791b */ /* 0x01ffe20003800000 */
.L_x_12425:
[----:B------:R-:W-:Y:S05]  /*30160*/  BSYNC B1 ;  /* 0x0000000000017941 */ /* 0x000fea0003800000 */
.L_x_12424:
        /* <DEDUP_REMOVED lines=8> */
.L_x_12426:
[----:B------:R-:W-:Y:S05]  /*301f0*/  BRA `(.L_x_12427) ;  /* 0xffffff4800547947 */ /* 0x000fea000383ffff */
.L_x_12200:
[----:B------:R-:W-:Y:S02]  /*30200*/  IMAD.MOV.U32 R13, RZ, RZ, R4 ;  /* 0x000000ffff0d7224 */ /* 0x000fe400078e0004 */
[----:B------:R-:W-:Y:S02]  /*30210*/  IMAD.MOV.U32 R12, RZ, RZ, RZ ;  /* 0x000000ffff0c7224 */ /* 0x000fe400078e00ff */
[----:B------:R-:W-:Y:S02]  /*30220*/  IMAD.MOV.U32 R11, RZ, RZ, 0x181f ;  /* 0x0000181fff0b7424 */ /* 0x000fe400078e00ff */
[----:B------:R-:W-:-:S07]  /*30230*/  IMAD.MOV.U32 R15, RZ, RZ, -0x1 ;  /* 0xffffffffff0f7424 */ /* 0x000fce00078e00ff */
[----:B---3--:R-:W-:Y:S05]  /*30240*/  WARPSYNC.COLLECTIVE R15, `(.L_x_12428) ;  /* 0x000000000f087348 */ /* 0x008fea0003c00000 */
[----:B------:R0:W1:Y:S02]  /*30250*/  SHFL.IDX P6, R14, R13, R12, R11 ;  /* 0x0000000c0d0e7389 */ /* 0x00006400000c000b */
[----:B01-3--:R-:W-:Y:S01]  /*30260*/  ENDCOLLECTIVE ;  /* 0x000000000000791b */ /* 0x00bfe20003800000 */
.L_x_12428:
[----:B------:R-:W-:Y:S02]  /*30270*/  IMAD.MOV.U32 R13, RZ, RZ, R3 ;  /* 0x000000ffff0d7224 */ /* 0x000fe400078e0003 */
[----:B------:R-:W-:-:S07]  /*30280*/  IMAD.MOV.U32 R0, RZ, RZ, R14 ;  /* 0x000000ffff007224 */ /* 0x000fce00078e000e */
[----:B------:R-:W-:Y:S05]  /*30290*/  WARPSYNC.COLLECTIVE R15, `(.L_x_12429) ;  /* 0x000000000f087348 */ /* 0x000fea0003c00000 */
[----:B------:R0:W1:Y:S02]  /*302a0*/  SHFL.IDX P6, R14, R13, R12, R11 ;  /* 0x0000000c0d0e7389 */ /* 0x00006400000c000b */
[----:B01----:R-:W-:Y:S01]  /*302b0*/  ENDCOLLECTIVE ;  /* 0x000000000000791b */ /* 0x003fe20003800000 */
.L_x_12429:
[----:B------:R-:W-:Y:S05]  /*302c0*/  BRA `(.L_x_12430) ;  /* 0xffffff5c00547947 */ /* 0x000fea000383ffff */
.L_x_12203:
[----:B------:R-:W-:Y:S01]  /*302d0*/  BSSY B1, `(.L_x_12431) ;  /* 0x0000008000017945 */ /* 0x000fe20003800000 */
[----:B------:R-:W-:Y:S02]  /*302e0*/  IMAD.MOV.U32 R13, RZ, RZ, R4 ;  /* 0x000000ffff0d7224 */ /* 0x000fe400078e0004 */
[----:B------:R-:W-:Y:S02]  /*302f0*/  IMAD.MOV.U32 R12, RZ, RZ, 0x1 ;  /* 0x00000001ff0c7424 */ /* 0x000fe400078e00ff */
[----:B----4-:R-:W-:Y:S02]  /*30300*/  IMAD.MOV.U32 R11, RZ, RZ, 0x181f ;  /* 0x0000181fff0b7424 */ /* 0x010fe400078e00ff */
[----:B------:R-:W-:-:S07]  /*30310*/  IMAD.MOV.U32 R15, RZ, RZ, -0x1 ;  /* 0xffffffffff0f7424 */ /* 0x000fce00078e00ff */
[----:B0123--:R-:W-:Y:S05]  /*30320*/  WARPSYNC.COLLECTIVE R15, `(.L_x_12432) ;  /* 0x000000000f087348 */ /* 0x00ffea0003c00000 */
[----:B--2---:R2:W4:Y:S02]  /*30330*/  SHFL.IDX P6, R14, R13, R12, R11 ;  /* 0x0000000c0d0e7389 */ /* 0x00452400000c000b */
[----:B01234-:R-:W-:Y:S01]  /*30340*/  ENDCOLLECTIVE ;  /* 0x000000000000791b */ /* 0x01ffe20003800000 */
.L_x_12432:
[----:B------:R-:W-:Y:S05]  /*30350*/  BSYNC B1 ;  /* 0x0000000000017941 */ /* 0x000fea0003800000 */
.L_x_12431:
        /* <DEDUP_REMOVED lines=8> */
.L_x_12433:
[----:B------:R-:W-:Y:S05]  /*303e0*/  BRA `(.L_x_12434) ;  /* 0xffffff5c00887947 */ /* 0x000fea000383ffff */
.L_x_12206:
        /* <DEDUP_REMOVED lines=8> */
.L_x_12436:
[----:B------:R-:W-:Y:S05]  /*30470*/  BSYNC B1 ;  /* 0x0000000000017941 */ /* 0x000fea0003800000 */
.L_x_12435:
        /* <DEDUP_REMOVED lines=8> */
.L_x_12437:
[----:B------:R-:W-:Y:S05]  /*30500*/  BRA `(.L_x_12438) ;  /* 0xffffff5c00b87947 */ /* 0x000fea000383ffff */
.L_x_12209:
[----:B------:R-:W-:Y:S01]  /*30510*/  BSSY B1, `(.L_x_12439) ;  /* 0x0000008000017945 */ /* 0x000fe20003800000 */
[----:B------:R-:W-:Y:S02]  /*30520*/  IMAD.MOV.U32 R13, RZ, RZ, R4 ;  /* 0x000000ffff0d7224 */ /* 0x000fe400078e0004 */
[----:B------:R-:W-:Y:S02]  /*30530*/  IMAD.MOV.U32 R12, RZ, RZ, 0x3 ;  /* 0x00000003ff0c7424 */ /* 0x000fe400078e00ff */
[----:B0-----:R-:W-:Y:S02]  /*30540*/  IMAD.MOV.U32 R11, RZ, RZ, 0x181f ;  /* 0x0000181fff0b7424 */ /* 0x001fe400078e00ff */
[----:B------:R-:W-:-:S07]  /*30550*/  IMAD.MOV.U32 R15, RZ, RZ, -0x1 ;  /* 0xffffffffff0f7424 */ /* 0x000fce00078e00ff */
[----:B-1234-:R-:W-:Y:S05]  /*30560*/  WARPSYNC.COLLECTIVE R15, `(.L_x_12440) ;  /* 0x000000000f087348 */ /* 0x01efea0003c00000 */
[----:B----4-:R0:W4:Y:S02]  /*30570*/  SHFL.IDX P6, R14, R13, R12, R11 ;  /* 0x0000000c0d0e7389 */ /* 0x01012400000c000b */
[----:B01234-:R-:W-:Y:S01]  /*30580*/  ENDCOLLECTIVE ;  /* 0x000000000000791b */ /* 0x01ffe20003800000 */
.L_x_12440:
[----:B------:R-:W-:Y:S05]  /*30590*/  BSYNC B1 ;  /* 0x0000000000017941 */ /* 0x000fea0003800000 */
.L_x_12439:
        /* <DEDUP_REMOVED lines=8> */
.L_x_12441:
[----:B------:R-:W-:Y:S05]  /*30620*/  BRA `(.L_x_12442) ;  /* 0xffffff5c00e87947 */ /* 0x000fea000383ffff */
.L_x_12236:
        /* <DEDUP_REMOVED lines=11> */
.L_x_12444:
[----:B------:R-:W-:Y:S05]  /*306e0*/  BSYNC B1 ;  /* 0x0000000000017941 */ /* 0x000fea0003800000 */
.L_x_12443:
[----:B------:R-:W-:Y:S05]  /*306f0*/  BRA `(.L_x_12445) ;  /* 0xffffff7c00c87947 */ /* 0x000fea000383ffff */
.L_x_12238:
[----:B------:R-:W-:Y:S01]  /*30700*/  BSSY B1, `(.L_x_12446) ;  /* 0x0000006000017945 */ /* 0x000fe20003800000 */
[----:B------:R-:W-:-:S07]  /*30710*/  IMAD.MOV.U32 R15, RZ, RZ, -0x1 ;  /* 0xffffffffff0f7424 */ /* 0x000fce00078e00ff */
[----:B0-----:R-:W-:Y:S05]  /*30720*/  WARPSYNC.COLLECTIVE R15, `(.L_x_12447) ;  /* 0x000000000f0c7348 */ /* 0x001fea0003c00000 */
[----:B------:R-:W-:Y:S02]  /*30730*/  ELECT P6, UR62, PT ;  /* 0x00000000003e782f */ /* 0x000fe400038c0000 */
[----:B------:R-:W-:Y:S01]  /*30740*/  MOV R14, UR62 ;  /* 0x0000003e000e7c02 */ /* 0x000fe20008000f00 */
[----:B0-----:R-:W-:Y:S10]  /*30750*/  ENDCOLLECTIVE ;  /* 0x000000000000791b */ /* 0x001ff40003800000 */
.L_x_12447:
[----:B------:R-:W-:Y:S05]  /*30760*/  BSYNC B1 ;  /* 0x0000000000017941 */ /* 0x000fea0003800000 */
.L_x_12446:
[----:B------:R-:W-:Y:S05]  /*30770*/  BRA `(.L_x_12237) ;  /* 0xffffff7c00c07947 */ /* 0x000fea000383ffff */
.L_x_12240:
[----:B0-----:R0:W1:Y:S02]  /*30780*/  SYNCS.PHASECHK.TRANS64.TRYWAIT P0, [R22+URZ+0x22820], R3 ;  /* 0x02282003160075a7 */ /* 0x001064000800017f */
[----:B-1----:R-:W-:Y:S05]  /*30790*/  @!P0 NANOSLEEP.SYNCS 0x989680 ;  /* 0x009896800000895d */ /* 0x002fea0003900000 */
[----:B------:R-:W1:Y:S02]  /*307a0*/  @!P0 SYNCS.PHASECHK.TRANS64 P0, [R22+URZ+0x22820], R3 ;  /* 0x02282003160085a7 */ /* 0x000e64000800007f */
[----:B-1----:R-:W-:Y:S05]  /*307b0*/  @!P0 BRA `(.L_x_12240) ;  /* 0xfffffffc00f08947 */ /* 0x002fea000383ffff */
[----:B------:R-:W-:Y:S05]  /*307c0*/  BRA `(.L_x_12448) ;  /* 0xffffff7c00d07947 */ /* 0x000fea000383ffff */
.L_x_12244:
[----:B-1----:R1:W2:Y:S02]  /*307d0*/  SYNCS.PHASECHK.TRANS64.TRYWAIT P0, [R12+URZ+0x228a0], R10 ;  /* 0x0228a00a0c0075a7 */ /* 0x0022a4000800017f */
[----:B--2---:R-:W-:Y:S05]  /*307e0*/  @!P0 NANOSLEEP.SYNCS 0x989680 ;  /* 0x009896800000895d */ /* 0x004fea0003900000 */
[----:B------:R-:W2:Y:S02]  /*307f0*/  @!P0 SYNCS.PHASECHK.TRANS64 P0, [R12+URZ+0x228a0], R10 ;  /* 0x0228a00a0c0085a7 */ /* 0x000ea4000800007f */
[----:B--2---:R-:W-:Y:S05]  /*30800*/  @!P0 BRA `(.L_x_12244) ;  /* 0xfffffffc00f08947 */ /* 0x004fea000383ffff */
[----:B------:R-:W-:Y:S05]  /*30810*/  BRA `(.L_x_12449) ;  /* 0xffffff7c00e87947 */ /* 0x000fea000383ffff */
.L_x_12249:
[----:B0-----:R0:W2:Y:S02]  /*30820*/  SYNCS.PHASECHK.TRANS64.TRYWAIT P0, [R12+URZ+0x228c0], R10 ;  /* 0x0228c00a0c0075a7 */ /* 0x0010a4000800017f */
[----:B--2---:R-:W-:Y:S05]  /*30830*/  @!P0 NANOSLEEP.SYNCS 0x989680 ;  /* 0x009896800000895d */ /* 0x004fea0003900000 */
[----:B------:R-:W2:Y:S02]  /*30840*/  @!P0 SYNCS.PHASECHK.TRANS64 P0, [R12+URZ+0x228c0], R10 ;  /* 0x0228c00a0c0085a7 */ /* 0x000ea4000800007f */
[----:B--2---:R-:W-:Y:S05]  /*30850*/  @!P0 BRA `(.L_x_12249) ;  /* 0xfffffffc00f08947 */ /* 0x004fea000383ffff */
[----:B------:R-:W-:Y:S05]  /*30860*/  BRA `(.L_x_12450) ;  /* 0xffffff8000647947 */ /* 0x000fea000383ffff */
.L_x_12259:
[----:B0-----:R0:W1:Y:S02]  /*30870*/  SYNCS.PHASECHK.TRANS64.TRYWAIT P1, [R10+URZ+0x228a0], R2 ;  /* 0x0228a0020a0075a7 */ /* 0x001064000802017f */
[----:B-1----:R-:W-:Y:S05]  /*30880*/  @!P1 NANOSLEEP.SYNCS 0x989680 ;  /* 0x009896800000995d */ /* 0x002fea0003900000 */
[----:B------:R-:W1:Y:S02]  /*30890*/  @!P1 SYNCS.PHASECHK.TRANS64 P1, [R10+URZ+0x228a0], R2 ;  /* 0x0228a0020a0095a7 */ /* 0x000e64000802007f */
[----:B-1----:R-:W-:Y:S05]  /*308a0*/  @!P1 BRA `(.L_x_12259) ;  /* 0xfffffffc00f09947 */ /* 0x002fea000383ffff */
[----:B------:R-:W-:Y:S05]  /*308b0*/  BRA `(.L_x_12451) ;  /* 0xffffff8400d87947 */ /* 0x000fea000383ffff */
.L_x_12264:
[----:B-1----:R1:W2:Y:S02]  /*308c0*/  SYNCS.PHASECHK.TRANS64.TRYWAIT P1, [R10+URZ+0x228c0], R2 ;  /* 0x0228c0020a0075a7 */ /* 0x0022a4000802017f */
[----:B--2---:R-:W-:Y:S05]  /*308d0*/  @!P1 NANOSLEEP.SYNCS 0x989680 ;  /* 0x009896800000995d */ /* 0x004fea0003900000 */
[----:B------:R-:W2:Y:S02]  /*308e0*/  @!P1 SYNCS.PHASECHK.TRANS64 P1, [R10+URZ+0x228c0], R2 ;  /* 0x0228c0020a0095a7 */ /* 0x000ea4000802007f */
[----:B--2---:R-:W-:Y:S05]  /*308f0*/  @!P1 BRA `(.L_x_12264) ;  /* 0xfffffffc00f09947 */ /* 0x004fea000383ffff */
[----:B------:R-:W-:Y:S05]  /*30900*/  BRA `(.L_x_12452) ;  /* 0xffffff8800507947 */ /* 0x000fea000383ffff */
.L_x_12290:
        /* <DEDUP_REMOVED lines=10> */
.L_x_12454:
[----:B------:R-:W-:Y:S05]  /*309b0*/  BSYNC B0 ;  /* 0x0000000000007941 */ /* 0x000fea0003800000 */
.L_x_12453:
[----:B------:R-:W-:Y:S05]  /*309c0*/  BRA `(.L_x_12455) ;  /* 0xffffff9c006c7947 */ /* 0x000fea000383ffff */
.L_x_12293:
[----:B0-----:R0:W1:Y:S02]  /*309d0*/  SYNCS.PHASECHK.TRANS64.TRYWAIT P0, [R33+URZ+0x22840], R0 ;  /* 0x02284000210075a7 */ /* 0x001064000800017f */
[----:B-1----:R-:W-:Y:S05]  /*309e0*/  @!P0 NANOSLEEP.SYNCS 0x989680 ;  /* 0x009896800000895d */ /* 0x002fea0003900000 */
[----:B------:R-:W1:Y:S02]  /*309f0*/  @!P0 SYNCS.PHASECHK.TRANS64 P0, [R33+URZ+0x22840], R0 ;  /* 0x02284000210085a7 */ /* 0x000e64000800007f */
[----:B-1----:R-:W-:Y:S05]  /*30a00*/  @!P0 BRA `(.L_x_12293) ;  /* 0xfffffffc00f08947 */ /* 0x002fea000383ffff */
[----:B------:R-:W-:Y:S05]  /*30a10*/  BRA `(.L_x_12456) ;  /* 0xffffff9c00887947 */ /* 0x000fea000383ffff */
.L_x_12294:
        /* <DEDUP_REMOVED lines=8> */
.L_x_12458:
[----:B------:R-:W-:Y:S05]  /*30aa0*/  BSYNC B0 ;  /* 0x0000000000007941 */ /* 0x000fea0003800000 */
.L_x_12457:
        /* <DEDUP_REMOVED lines=9> */
.L_x_12459:
[----:B------:R-:W-:Y:S02]  /*30b40*/  IMAD.MOV.U32 R13, RZ, RZ, R4 ;  /* 0x000000ffff0d7224 */ /* 0x000fe400078e0004 */
[----:B------:R-:W-:Y:S02]  /*30b50*/  IMAD.MOV.U32 R12, RZ, RZ, 0x1 ;  /* 0x00000001ff0c7424 */ /* 0x000fe400078e00ff */
[----:B------:R-:W-:-:S07]  /*30b60*/  IMAD.MOV.U32 R3, RZ, RZ, R14 ;  /* 0x000000ffff037224 */ /* 0x000fce00078e000e */
[----:B------:R-:W-:Y:S05]  /*30b70*/  WARPSYNC.COLLECTIVE R15, `(.L_x_12460) ;  /* 0x000000000f087348 */ /* 0x000fea0003c00000 */
[----:B------:R0:W1:Y:S02]  /*30b80*/  SHFL.IDX P6, R14, R13, R12, R11 ;  /* 0x0000000c0d0e7389 */ /* 0x00006400000c000b */
[----:B01----:R-:W-:Y:S01]  /*30b90*/  ENDCOLLECTIVE ;  /* 0x000000000000791b */ /* 0x003fe20003800000 */
.L_x_12460:
        /* <DEDUP_REMOVED lines=15> */
.L_x_12461:
[----:B------:R-:W-:Y:S02]  /*30c90*/  @P0 IMAD R7, R5, 0x2, R22 ;  /* 0x0000000205070824 */ /* 0x000fe400078e0216 */
[----:B------:R-:W-:Y:S02]  /*30ca0*/  IMAD.MOV.U32 R13, RZ, RZ, R4 ;  /* 0x000000ffff0d7224 */ /* 0x000fe400078e0004 */
[----:B------:R-:W-:Y:S02]  /*30cb0*/  IMAD.MOV.U32 R12, RZ, RZ, 0x2 ;  /* 0x00000002ff0c7424 */ /* 0x000fe400078e00ff */
[----:B------:R-:W-:-:S07]  /*30cc0*/  IMAD.MOV.U32 R3, RZ, RZ, R14 ;  /* 0x000000ffff037224 */ /* 0x000fce00078e000e */
[----:B------:R-:W-:Y:S05]  /*30cd0*/  WARPSYNC.COLLECTIVE R15, `(.L_x_12462) ;  /* 0x000000000f087348 */ /* 0x000fea0003c00000 */
[----:B------:R0:W1:Y:S02]  /*30ce0*/  SHFL.IDX P6, R14, R13, R12, R11 ;  /* 0x0000000c0d0e7389 */ /* 0x00006400000c000b */
[----:B01----:R-:W-:Y:S01]  /*30cf0*/  ENDCOLLECTIVE ;  /* 0x000000000000791b */ /* 0x003fe20003800000 */
.L_x_12462:
        /* <DEDUP_REMOVED lines=15> */
.L_x_12463:
[----:B------:R-:W-:Y:S02]  /*30df0*/  @P0 IMAD R7, R5, 0x2, R22 ;  /* 0x0000000205070824 */ /* 0x000fe400078e0216 */
[----:B------:R-:W-:Y:S02]  /*30e00*/  IMAD.MOV.U32 R13, RZ, RZ, R4 ;  /* 0x000000ffff0d7224 */ /* 0x000fe400078e0004 */
[----:B------:R-:W-:Y:S02]  /*30e10*/  IMAD.MOV.U32 R12, RZ, RZ, 0x3 ;  /* 0x00000003ff0c7424 */ /* 0x000fe400078e00ff */
[----:B------:R-:W-:-:S07]  /*30e20*/  IMAD.MOV.U32 R3, RZ, RZ, R14 ;  /* 0x000000ffff037224 */ /* 0x000fce00078e000e */
[----:B------:R-:W-:Y:S05]  /*30e30*/  WARPSYNC.COLLECTIVE R15, `(.L_x_12464) ;  /* 0x000000000f087348 */ /* 0x000fea0003c00000 */
[----:B------:R0:W1:Y:S02]  /*30e40*/  SHFL.IDX P6, R14, R13, R12, R11 ;  /* 0x0000000c0d0e7389 */ /* 0x00006400000c000b */
[----:B01----:R-:W-:Y:S01]  /*30e50*/  ENDCOLLECTIVE ;  /* 0x000000000000791b */ /* 0x003fe20003800000 */
.L_x_12464:
        /* <DEDUP_REMOVED lines=15> */
.L_x_12465:
[----:B------:R-:W-:Y:S02]  /*30f50*/  @P0 IMAD R7, R5, 0x2, R22 ;  /* 0x0000000205070824 */ /* 0x000fe400078e0216 */
[----:B------:R-:W-:Y:S02]  /*30f60*/  IMAD.MOV.U32 R13, RZ, RZ, R4 ;  /* 0x000000ffff0d7224 */ /* 0x000fe400078e0004 */
[----:B------:R-:W-:Y:S02]  /*30f70*/  IMAD.MOV.U32 R12, RZ, RZ, 0x4 ;  /* 0x00000004ff0c7424 */ /* 0x000fe400078e00ff */
[----:B------:R-:W-:-:S07]  /*30f80*/  IMAD.MOV.U32 R3, RZ, RZ, R14 ;  /* 0x000000ffff037224 */ /* 0x000fce00078e000e */
[----:B------:R-:W-:Y:S05]  /*30f90*/  WARPSYNC.COLLECTIVE R15, `(.L_x_12466) ;  /* 0x000000000f087348 */ /* 0x000fea0003c00000 */
[----:B------:R0:W1:Y:S02]  /*30fa0*/  SHFL.IDX P6, R14, R13, R12, R11 ;  /* 0x0000000c0d0e7389 */ /* 0x00006400000c000b */
[----:B01----:R-:W-:Y:S01]  /*30fb0*/  ENDCOLLECTIVE ;  /* 0x000000000000791b */ /* 0x003fe20003800000 */
.L_x_12466:
        /* <DEDUP_REMOVED lines=15> */
.L_x_12467:
[----:B------:R-:W-:Y:S02]  /*310b0*/  @P0 IMAD R7, R5, 0x2, R22 ;  /* 0x0000000205070824 */ /* 0x000fe400078e0216 */
[----:B------:R-:W-:Y:S02]  /*310c0*/  IMAD.MOV.U32 R13, RZ, RZ, R4 ;  /* 0x000000ffff0d7224 */ /* 0x000fe400078e0004 */
[----:B------:R-:W-:Y:S02]  /*310d0*/  IMAD.MOV.U32 R12, RZ, RZ, 0x5 ;  /* 0x00000005ff0c7424 */ /* 0x000fe400078e00ff */
[----:B------:R-:W-:-:S07]  /*310e0*/  IMAD.MOV.U32 R3, RZ, RZ, R14 ;  /* 0x000000ffff037224 */ /* 0x000fce00078e000e */
[----:B------:R-:W-:Y:S05]  /*310f0*/  WARPSYNC.COLLECTIVE R15, `(.L_x_12468) ;  /* 0x000000000f087348 */ /* 0x000fea0003c00000 */
[----:B------:R0:W1:Y:S02]  /*31100*/  SHFL.IDX P6, R14, R13, R12, R11 ;  /* 0x0000000c0d0e7389 */ /* 0x00006400000c000b */
[----:B01----:R-:W-:Y:S01]  /*31110*/  ENDCOLLECTIVE ;  /* 0x000000000000791b */ /* 0x003fe20003800000 */
.L_x_12468:
        /* <DEDUP_REMOVED lines=10> */
.L_x_12469:
[----:B------:R-:W-:Y:S01]  /*311c0*/  @!PT LDS RZ, [RZ] ;  /* 0x00000000fffff984 */ /* 0x000fe20000000800 */
[----:B------:R-:W-:Y:S01]  /*311d0*/  @!PT LDS RZ, [RZ] ;  /* 0x00000000fffff984 */ /* 0x000fe20000000800 */
[----:B------:R-:W-:Y:S01]  /*311e0*/  @!PT LDS RZ, [RZ] ;  /* 0x00000000fffff984 */ /* 0x000fe20000000800 */
[----:B------:R1:W-:Y:S01]  /*311f0*/  @P0 LDGSTS.E.BYPASS.LTC128B.128 [R7+0x1e400], desc[UR42][R2.64], !P2 ;  /* 0x1e40000002070fae */ /* 0x0003e2000d101d6a */
[----:B------:R-:W-:Y:S01]  /*31200*/  IMAD.MOV.U32 R0, RZ, RZ, R14 ;  /* 0x000000ffff007224 */ /* 0x000fe200078e000e */
[----:B------:R-:W-:Y:S06]  /*31210*/  BRA `(.L_x_12470) ;  /* 0xffffff9800dc7947 */ /* 0x000fec000383ffff */
.L_x_12299:
        /* <DEDUP_REMOVED lines=9> */
.L_x_12471:
[C---:B------:R-:W-:Y:S01]  /*312b0*/  VIADD R6, R35.reuse, 0x10 ;  /* 0x0000001023067836 */ /* 0x040fe20000000000 */
[----:B------:R-:W-:Y:S01]  /*312c0*/  ISETP.GE.AND P0, PT, R35, R5, PT ;  /* 0x000000052300720c */ /* 0x000fe20003f06270 */
[----:B------:R-:W-:Y:S02]  /*312d0*/  IMAD.MOV.U32 R13, RZ, RZ, R0 ;  /* 0x000000ffff0d7224 */ /* 0x000fe400078e0000 */
[----:B------:R-:W-:-:S10]  /*312e0*/  IMAD.MOV.U32 R2, RZ, RZ, R14 ;  /* 0x000000ffff027224 */ /* 0x000fd400078e000e */
[----:B------:R-:W-:Y:S05]  /*312f0*/  WARPSYNC.COLLECTIVE R15, `(.L_x_12472) ;  /* 0x000000000f087348 */ /* 0x000fea0003c00000 */
[----:B------:R0:W1:Y:S02]  /*31300*/  SHFL.IDX P6, R14, R13, R12, R11 ;  /* 0x0000000c0d0e7389 */ /* 0x00006400000c000b */
[----:B01----:R-:W-:Y:S01]  /*31310*/  ENDCOLLECTIVE ;  /* 0x000000000000791b */ /* 0x003fe20003800000 */
.L_x_12472:
[----:B------:R-:W-:Y:S02]  /*31320*/  IMAD.MOV.U32 R13, RZ, RZ, R4 ;  /* 0x000000ffff0d7224 */ /* 0x000fe400078e0004 */
[----:B------:R-:W-:Y:S02]  /*31330*/  IMAD.MOV.U32 R12, RZ, RZ, 0x1 ;  /* 0x00000001ff0c7424 */ /* 0x000fe400078e00ff */
[----:B------:R-:W-:-:S07]  /*31340*/  IMAD.MOV.U32 R3, RZ, RZ, R14 ;  /* 0x000000ffff037224 */ /* 0x000fce00078e000e */
[----:B------:R-:W-:Y:S05]  /*31350*/  WARPSYNC.COLLECTIVE R15, `(.L_x_12473) ;  /* 0x000000000f087348 */ /* 0x000fea0003c00000 */
[----:B------:R0:W1:Y:S02]  /*31360*/  SHFL.IDX P6, R14, R13, R12, R11 ;  /* 0x0000000c0d0e7389 */ /* 0x00006400000c000b */
[----:B01----:R-:W-:Y:S01]  /*31370*/  ENDCOLLECTIVE ;  /* 0x000000000000791b */ /* 0x003fe20003800000 */
.L_x_12473:
        /* <DEDUP_REMOVED lines=15> */
.L_x_12474:
[----:B------:R-:W-:Y:S02]  /*31470*/  IMAD.MOV.U32 R13, RZ, RZ, R4 ;  /* 0x000000ffff0d7224 */ /* 0x000fe400078e0004 */
[----:B------:R-:W-:Y:S02]  /*31480*/  IMAD.MOV.U32 R12, RZ, RZ, 0x2 ;  /* 0x00000002ff0c7424 */ /* 0x000fe400078e00ff */
[----:B------:R-:W-:-:S07]  /*31490*/  IMAD.MOV.U32 R3, RZ, RZ, R14 ;  /* 0x000000ffff037224 */ /* 0x000fce00078e000e */
[----:B------:R-:W-:Y:S05]  /*314a0*/  WARPSYNC.COLLECTIVE R15, `(.L_x_12475) ;  /* 0x000000000f087348 */ /* 0x000fea0003c00000 */
[----:B------:R0:W1:Y:S02]  /*314b0*/  SHFL.IDX P6, R14, R13, R12, R11 ;  /* 0x0000000c0d0e7389 */ /* 0x00006400000c000b */
[----:B01----:R-:W-:Y:S01]  /*314c0*/  ENDCOLLECTIVE ;  /* 0x000000000000791b */ /* 0x003fe20003800000 */
.L_x_12475:
        /* <DEDUP_REMOVED lines=16> */
.L_x_12476:
[----:B------:R-:W-:Y:S02]  /*315d0*/  IMAD.MOV.U32 R13, RZ, RZ, R4 ;  /* 0x000000ffff0d7224 */ /* 0x000fe400078e0004 */
[----:B------:R-:W-:Y:S02]  /*315e0*/  IMAD.MOV.U32 R12, RZ, RZ, 0x3 ;  /* 0x00000003ff0c7424 */ /* 0x000fe400078e00ff */
[----:B------:R-:W-:-:S07]  /*315f0*/  IMAD.MOV.U32 R3, RZ, RZ, R14 ;  /* 0x000000ffff037224 */ /* 0x000fce00078e000e */
[----:B------:R-:W-:Y:S05]  /*31600*/  WARPSYNC.COLLECTIVE R15, `(.L_x_12477) ;  /* 0x000000000f087348 */ /* 0x000fea0003c00000 */
[----:B------:R0:W1:Y:S02]  /*31610*/  SHFL.IDX P6, R14, R13, R12, R11 ;  /* 0x0000000c0d0e7389 */ /* 0x00006400000c000b */
[----:B01----:R-:W-:Y:S01]  /*31620*/  ENDCOLLECTIVE ;  /* 0x000000000000791b */ /* 0x003fe20003800000 */
.L_x_12477:
        /* <DEDUP_REMOVED lines=16> */
.L_x_12478:
[----:B------:R-:W-:Y:S02]  /*31730*/  IMAD.MOV.U32 R13, RZ, RZ, R4 ;  /* 0x000000ffff0d7224 */ /* 0x000fe400078e0004 */
[----:B------:R-:W-:Y:S02]  /*31740*/  IMAD.MOV.U32 R12, RZ, RZ, 0x4 ;  /* 0x00000004ff0c7424 */ /* 0x000fe400078e00ff */
[----:B------:R-:W-:-:S07]  /*31750*/  IMAD.MOV.U32 R3, RZ, RZ, R14 ;  /* 0x000000ffff037224 */ /* 0x000fce00078e000e */
[----:B------:R-:W-:Y:S05]  /*31760*/  WARPSYNC.COLLECTIVE R15, `(.L_x_12479) ;  /* 0x000000000f087348 */ /* 0x000fea0003c00000 */
[----:B------:R0:W1:Y:S02]  /*31770*/  SHFL.IDX P6, R14, R13, R12, R11 ;  /* 0x0000000c0d0e7389 */ /* 0x00006400000c000b */
[----:B01----:R-:W-:Y:S01]  /*31780*/  ENDCOLLECTIVE ;  /* 0x000000000000791b */ /* 0x003fe20003800000 */
.L_x_12479:
        /* <DEDUP_REMOVED lines=16> */
.L_x_12480:
[----:B------:R-:W-:Y:S02]  /*31890*/  IMAD.MOV.U32 R13, RZ, RZ, R4 ;  /* 0x000000ffff0d7224 */ /* 0x000fe400078e0004 */
[----:B------:R-:W-:Y:S02]  /*318a0*/  IMAD.MOV.U32 R12, RZ, RZ, 0x5 ;  /* 0x00000005ff0c7424 */ /* 0x000fe400078e00ff */
[----:B------:R-:W-:-:S07]  /*318b0*/  IMAD.MOV.U32 R3, RZ, RZ, R14 ;  /* 0x000000ffff037224 */ /* 0x000fce00078e000e */
[----:B------:R-:W-:Y:S05]  /*318c0*/  WARPSYNC.COLLECTIVE R15, `(.L_x_12481) ;  /* 0x000000000f087348 */ /* 0x000fea0003c00000 */
[----:B------:R0:W1:Y:S02]  /*318d0*/  SHFL.IDX P6, R14, R13, R12, R11 ;  /* 0x0000000c0d0e7389 */ /* 0x00006400000c000b */
[----:B01----:R-:W-:Y:S01]  /*318e0*/  ENDCOLLECTIVE ;  /* 0x000000000000791b */ /* 0x003fe20003800000 */
.L_x_12481:
        /* <DEDUP_REMOVED lines=16> */
.L_x_12482:
[----:B------:R-:W-:Y:S02]  /*319f0*/  IMAD.MOV.U32 R13, RZ, RZ, R4 ;  /* 0x000000ffff0d7224 */ /* 0x000fe400078e0004 */
[----:B------:R-:W-:Y:S02]  /*31a00*/  IMAD.MOV.U32 R12, RZ, RZ, 0x6 ;  /* 0x00000006ff0c7424 */ /* 0x000fe400078e00ff */
[----:B------:R-:W-:-:S07]  /*31a10*/  IMAD.MOV.U32 R3, RZ, RZ, R14 ;  /* 0x000000ffff037224 */ /* 0x000fce00078e000e */
[----:B------:R-:W-:Y:S05]  /*31a20*/  WARPSYNC.COLLECTIVE R15, `(.L_x_12483) ;  /* 0x000000000f087348 */ /* 0x000fea0003c00000 */
[----:B------:R0:W1:Y:S02]  /*31a30*/  SHFL.IDX P6, R14, R13, R12, R11 ;  /* 0x0000000c0d0e7389 */ /* 0x00006400000c000b */
[----:B01----:R-:W-:Y:S01]  /*31a40*/  ENDCOLLECTIVE ;  /* 0x000000000000791b */ /* 0x003fe20003800000 */
.L_x_12483:
        /* <DEDUP_REMOVED lines=16> */
.L_x_12484:
[----:B------:R-:W-:Y:S02]  /*31b50*/  IMAD.MOV.U32 R13, RZ, RZ, R4 ;  /* 0x000000ffff0d7224 */ /* 0x000fe400078e0004 */
[----:B------:R-:W-:Y:S02]  /*31b60*/  IMAD.MOV.U32 R12, RZ, RZ, 0x7 ;  /* 0x00000007ff0c7424 */ /* 0x000fe400078e00ff */
[----:B------:R-:W-:-:S07]  /*31b70*/  IMAD.MOV.U32 R3, RZ, RZ, R14 ;  /* 0x000000ffff037224 */ /* 0x000fce00078e000e */
[----:B------:R-:W-:Y:S05]  /*31b80*/  WARPSYNC.COLLECTIVE R15, `(.L_x_12485) ;  /* 0x000000000f087348 */ /* 0x000fea0003c00000 */
[----:B------:R0:W1:Y:S02]  /*31b90*/  SHFL.IDX P6, R14, R13, R12, R11 ;  /* 0x0000000c0d0e7389 */ /* 0x00006400000c000b */
[----:B01----:R-:W-:Y:S01]  /*31ba0*/  ENDCOLLECTIVE ;  /* 0x000000000000791b */ /* 0x003fe20003800000 */
.L_x_12485:
        /* <DEDUP_REMOVED lines=10> */
.L_x_12486:
[----:B------:R-:W-:Y:S01]  /*31c50*/  @!PT LDS RZ, [RZ] ;  /* 0x00000000fffff984 */ /* 0x000fe20000000800 */
[----:B------:R-:W-:Y:S01]  /*31c60*/  @!PT LDS RZ, [RZ] ;  /* 0x00000000fffff984 */ /* 0x000fe20000000800 */
[----:B------:R-:W-:Y:S01]  /*31c70*/  @!PT LDS RZ, [RZ] ;  /* 0x00000000fffff984 */ /* 0x000fe20000000800 */
[----:B------:R0:W-:Y:S01]  /*31c80*/  @!P0 LDGSTS.E.BYPASS.LTC128B.128 [R8+0x1b400], desc[UR42][R2.64], !P1 ;  /* 0x1b40000002088fae */ /* 0x0001e2000c901d6a */
[----:B------:R-:W-:Y:S01]  /*31c90*/  IMAD.MOV.U32 R0, RZ, RZ, R14 ;  /* 0x000000ffff007224 */ /* 0x000fe200078e000e */
[----:B------:R-:W-:Y:S06]  /*31ca0*/  BRA `(.L_x_12487) ;  /* 0xffffff9c00547947 */ /* 0x000fec000383ffff */
.L_x_12302:
[----:B0-----:R0:W1:Y:S02]  /*31cb0*/  SYNCS.PHASECHK.TRANS64.TRYWAIT P0, [R22+URZ+0x22820], R3 ;  /* 0x02282003160075a7 */ /* 0x001064000800017f */
[----:B-1----:R-:W-:Y:S05]  /*31cc0*/  @!P0 NANOSLEEP.SYNCS 0x989680 ;  /* 0x009896800000895d */ /* 0x002fea0003900000 */
[----:B------:R-:W1:Y:S02]  /*31cd0*/  @!P0 SYNCS.PHASECHK.TRANS64 P0, [R22+URZ+0x22820], R3 ;  /* 0x02282003160085a7 */ /* 0x000e64000800007f */
[----:B-1----:R-:W-:Y:S05]  /*31ce0*/  @!P0 BRA `(.L_x_12302) ;  /* 0xfffffffc00f08947 */ /* 0x002fea000383ffff */
[----:B------:R-:W-:Y:S05]  /*31cf0*/  BRA `(.L_x_12488) ;  /* 0xffffff9c00b07947 */ /* 0x000fea000383ffff */
.L_x_12305:
[----:B-1----:R1:W2:Y:S02]  /*31d00*/  SYNCS.PHASECHK.TRANS64.TRYWAIT P0, [R33+URZ+0x22860], R0 ;  /* 0x02286000210075a7 */ /* 0x0022a4000800017f */
[----:B--2---:R-:W-:Y:S05]  /*31d10*/  @!P0 NANOSLEEP.SYNCS 0x989680 ;  /* 0x009896800000895d */ /* 0x004fea0003900000 */
[----:B------:R-:W2:Y:S02]  /*31d20*/  @!P0 SYNCS.PHASECHK.TRANS64 P0, [R33+URZ+0x22860], R0 ;  /* 0x02286000210085a7 */ /* 0x000ea4000800007f */
[----:B--2---:R-:W-:Y:S05]  /*31d30*/  @!P0 BRA `(.L_x_12305) ;  /* 0xfffffffc00f08947 */ /* 0x004fea000383ffff */
[----:B------:R-:W-:Y:S05]  /*31d40*/  BRA `(.L_x_12489) ;  /* 0xffffff9c00c07947 */ /* 0x000fea000383ffff */
.L_x_12306:
        /* <DEDUP_REMOVED lines=8> */
.L_x_12491:
[----:B------:R-:W-:Y:S05]  /*31dd0*/  BSYNC B0 ;  /* 0x0000000000007941 */ /* 0x000fea0003800000 */
.L_x_12490:
        /* <DEDUP_REMOVED lines=13> */
.L_x_12492:
        /* <DEDUP_REMOVED lines=11> */
.L_x_12493:
        /* <DEDUP_REMOVED lines=17> */
.L_x_12494:
[----:B------:R-:W-:Y:S02]  /*32070*/  IMAD.MOV.U32 R13, RZ, RZ, R6 ;  /* 0x000000ffff0d7224 */ /* 0x000fe400078e0006 */
[----:B------:R-:W-:Y:S01]  /*32080*/  IMAD.MOV.U32 R12, RZ, RZ, 0x2 ;  /* 0x00000002ff0c7424 */ /* 0x000fe200078e00ff */
[----:B------:R-:W-:-:S13]  /*32090*/  IADD3 R2, P4, R14, R0, RZ ;  /* 0x000000000e027210 */ /* 0x000fda0007f9e0ff */
[----:B------:R-:W-:Y:S05]  /*320a0*/  WARPSYNC.COLLECTIVE R15, `(.L_x_12495) ;  /* 0x000000000f087348 */ /* 0x000fea0003c00000 */
[----:B------:R0:W1:Y:S02]  /*320b0*/  SHFL.IDX P6, R14, R13, R12, R11 ;  /* 0x0000000c0d0e7389 */ /* 0x00006400000c000b */
[----:B01----:R-:W-:Y:S01]  /*320c0*/  ENDCOLLECTIVE ;  /* 0x000000000000791b */ /* 0x003fe20003800000 */
.L_x_12495:
        /* <DEDUP_REMOVED lines=17> */
.L_x_12496:
[----:B------:R-:W-:Y:S02]  /*321e0*/  IMAD.MOV.U32 R13, RZ, RZ, R6 ;  /* 0x000000ffff0d7224 */ /* 0x000fe400078e0006 */
[----:B------:R-:W-:Y:S01]  /*321f0*/  IMAD.MOV.U32 R12, RZ, RZ, 0x3 ;  /* 0x00000003ff0c7424 */ /* 0x000fe200078e00ff */
[----:B------:R-:W-:-:S13]  /*32200*/  IADD3 R2, P4, R14, R0, RZ ;  /* 0x000000000e027210 */ /* 0x000fda0007f9e0ff */
[----:B------:R-:W-:Y:S05]  /*32210*/  WARPSYNC.COLLECTIVE R15, `(.L_x_12497) ;  /* 0x000000000f087348 */ /* 0x000fea0003c00000 */
[----:B------:R0:W1:Y:S02]  /*32220*/  SHFL.IDX P6, R14, R13, R12, R11 ;  /* 0x0000000c0d0e7389 */ /* 0x00006400000c000b */
[----:B01----:R-:W-:Y:S01]  /*32230*/  ENDCOLLECTIVE ;  /* 0x000000000000791b */ /* 0x003fe20003800000 */
.L_x_12497:
        /* <DEDUP_REMOVED lines=17> */
.L_x_12498:
[----:B------:R-:W-:Y:S02]  /*32350*/  IMAD.MOV.U32 R13, RZ, RZ, R6 ;  /* 0x000000ffff0d7224 */ /* 0x000fe400078e0006 */
[----:B------:R-:W-:Y:S01]  /*32360*/  IMAD.MOV.U32 R12, RZ, RZ, 0x4 ;  /* 0x00000004ff0c7424 */ /* 0x000fe200078e00ff */
[----:B------:R-:W-:-:S13]  /*32370*/  IADD3 R2, P4, R14, R0, RZ ;  /* 0x000000000e027210 */ /* 0x000fda0007f9e0ff */
[----:B------:R-:W-:Y:S05]  /*32380*/  WARPSYNC.COLLECTIVE R15, `(.L_x_12499) ;  /* 0x000000000f087348 */ /* 0x000fea0003c00000 */
[----:B------:R0:W1:Y:S02]  /*32390*/  SHFL.IDX P6, R14, R13, R12, R11 ;  /* 0x0000000c0d0e7389 */ /* 0x00006400000c000b */
[----:B01----:R-:W-:Y:S01]  /*323a0*/  ENDCOLLECTIVE ;  /* 0x000000000000791b */ /* 0x003fe20003800000 */
.L_x_12499:
        /* <DEDUP_REMOVED lines=17> */
.L_x_12500:
[----:B------:R-:W-:Y:S02]  /*324c0*/  IMAD.MOV.U32 R13, RZ, RZ, R6 ;  /* 0x000000ffff0d7224 */ /* 0x000fe400078e0006 */
[----:B------:R-:W-:Y:S01]  /*324d0*/  IMAD.MOV.U32 R12, RZ, RZ, 0x5 ;  /* 0x00000005ff0c7424 */ /* 0x000fe200078e00ff */
[----:B------:R-:W-:-:S13]  /*324e0*/  IADD3 R2, P4, R14, R0, RZ ;  /* 0x000000000e027210 */ /* 0x000fda0007f9e0ff */
[----:B------:R-:W-:Y:S05]  /*324f0*/  WARPSYNC.COLLECTIVE R15, `(.L_x_12501) ;  /* 0x000000000f087348 */ /* 0x000fea0003c00000 */
[----:B------:R0:W1:Y:S02]  /*32500*/  SHFL.IDX P6, R14, R13, R12, R11 ;  /* 0x0000000c0d0e7389 */ /* 0x00006400000c000b */
[----:B01----:R-:W-:Y:S01]  /*32510*/  ENDCOLLECTIVE ;  /* 0x000000000000791b */ /* 0x003fe20003800000 */
.L_x_12501:
        /* <DEDUP_REMOVED lines=12> */
.L_x_12502:
        /* <DEDUP_REMOVED lines=9> */
.L_x_12313:
[----:B0-----:R0:W1:Y:S02]  /*32670*/  SYNCS.PHASECHK.TRANS64.TRYWAIT P0, [R6+URZ+0x22840], R21 ;  /* 0x02284015060075a7 */ /* 0x001064000800017f */
[----:B-1----:R-:W-:Y:S05]  /*32680*/  @!P0 NANOSLEEP.SYNCS 0x989680 ;  /* 0x009896800000895d */ /* 0x002fea0003900000 */
[----:B------:R-:W1:Y:S02]  /*32690*/  @!P0 SYNCS.PHASECHK.TRANS64 P0, [R6+URZ+0x22840], R21 ;  /* 0x02284015060085a7 */ /* 0x000e64000800007f */
[----:B-1----:R-:W-:Y:S05]  /*326a0*/  @!P0 BRA `(.L_x_12313) ;  /* 0xfffffffc00f08947 */ /* 0x002fea000383ffff */
[----:B------:R-:W-:Y:S05]  /*326b0*/  BRA `(.L_x_12504) ;  /* 0xffffffa000207947 */ /* 0x000fea000383ffff */
.L_x_12314:
        /* <DEDUP_REMOVED lines=8> */
.L_x_12506:
[----:B------:R-:W-:Y:S05]  /*32740*/  BSYNC B1 ;  /* 0x0000000000017941 */ /* 0x000fea0003800000 */
.L_x_12505:
        /* <DEDUP_REMOVED lines=9> */
.L_x_12507:
[----:B------:R-:W-:Y:S02]  /*327e0*/  IMAD.MOV.U32 R13, RZ, RZ, R9 ;  /* 0x000000ffff0d7224 */ /* 0x000fe400078e0009 */
[----:B------:R-:W-:Y:S02]  /*327f0*/  IMAD.MOV.U32 R12, RZ, RZ, 0x1 ;  /* 0x00000001ff0c7424 */ /* 0x000fe400078e00ff */
[----:B------:R-:W-:-:S07]  /*32800*/  IMAD.MOV.U32 R2, RZ, RZ, R14 ;  /* 0x000000ffff027224 */ /* 0x000fce00078e000e */
[----:B------:R-:W-:Y:S05]  /*32810*/  WARPSYNC.COLLECTIVE R15, `(.L_x_12508) ;  /* 0x000000000f087348 */ /* 0x000fea0003c00000 */
[----:B------:R0:W1:Y:S02]  /*32820*/  SHFL.IDX P6, R14, R13, R12, R11 ;  /* 0x0000000c0d0e7389 */ /* 0x00006400000c000b */
[----:B01----:R-:W-:Y:S01]  /*32830*/  ENDCOLLECTIVE ;  /* 0x000000000000791b */ /* 0x003fe20003800000 */
.L_x_12508:
        /* <DEDUP_REMOVED lines=11> */
.L_x_12509:
[----:B------:R-:W-:Y:S02]  /*328f0*/  IMAD.MOV.U32 R13, RZ, RZ, R9 ;  /* 0x000000ffff0d7224 */ /* 0x000fe400078e0009 */
[----:B------:R-:W-:Y:S02]  /*32900*/  IMAD.MOV.U32 R12, RZ, RZ, 0x2 ;  /* 0x00000002ff0c7424 */ /* 0x000fe400078e00ff */
[----:B------:R-:W-:-:S07]  /*32910*/  IMAD.MOV.U32 R2, RZ, RZ, R14 ;  /* 0x000000ffff027224 */ /* 0x000fce00078e000e */
[----:B------:R-:W-:Y:S05]  /*32920*/  WARPSYNC.COLLECTIVE R15, `(.L_x_12510) ;  /* 0x000000000f087348 */ /* 0x000fea0003c00000 */
[----:B------:R0:W1:Y:S02]  /*32930*/  SHFL.IDX P6, R14, R13, R12, R11 ;  /* 0x0000000c0d0e7389 */ /* 0x00006400000c000b */
[----:B01----:R-:W-:Y:S01]  /*32940*/  ENDCOLLECTIVE ;  /* 0x000000000000791b */ /* 0x003fe20003800000 */
.L_x_12510:
        /* <DEDUP_REMOVED lines=11> */
.L_x_12511:
[----:B------:R-:W-:Y:S02]  /*32a00*/  IMAD.MOV.U32 R13, RZ, RZ, R9 ;  /* 0x000000ffff0d7224 */ /* 0x000fe400078e0009 */
[----:B------:R-:W-:Y:S02]  /*32a10*/  IMAD.MOV.U32 R12, RZ, RZ, 0x3 ;  /* 0x00000003ff0c7424 */ /* 0x000fe400078e00ff */
[----:B------:R-:W-:-:S07]  /*32a20*/  IMAD.MOV.U32 R2, RZ, RZ, R14 ;  /* 0x000000ffff027224 */ /* 0x000fce00078e000e */
[----:B------:R-:W-:Y:S05]  /*32a30*/  WARPSYNC.COLLECTIVE R15, `(.L_x_12512) ;  /* 0x000000000f087348 */ /* 0x000fea0003c00000 */
[----:B------:R0:W1:Y:S02]  /*32a40*/  SHFL.IDX P6, R14, R13, R12, R11 ;  /* 0x0000000c0d0e7389 */ /* 0x00006400000c000b */
[----:B01----:R-:W-:Y:S01]  /*32a50*/  ENDCOLLECTIVE ;  /* 0x000000000000791b */ /* 0x003fe20003800000 */
.L_x_12512:
        /* <DEDUP_REMOVED lines=11> */
.L_x_12513:
[----:B------:R-:W-:Y:S02]  /*32b10*/  IMAD.MOV.U32 R13, RZ, RZ, R9 ;  /* 0x000000ffff0d7224 */ /* 0x000fe400078e0009 */
[----:B------:R-:W-:Y:S02]  /*32b20*/  IMAD.MOV.U32 R12, RZ, RZ, 0x4 ;  /* 0x00000004ff0c7424 */ /* 0x000fe400078e00ff */
[----:B------:R-:W-:-:S07]  /*32b30*/  IMAD.MOV.U32 R2, RZ, RZ, R14 ;  /* 0x000000ffff027224 */ /* 0x000fce00078e000e */
[----:B------:R-:W-:Y:S05]  /*32b40*/  WARPSYNC.COLLECTIVE R15, `(.L_x_12514) ;  /* 0x000000000f087348 */ /* 0x000fea0003c00000 */
[----:B------:R0:W1:Y:S02]  /*32b50*/  SHFL.IDX P6, R14, R13, R12, R11 ;  /* 0x0000000c0d0e7389 */ /* 0x00006400000c000b */
[----:B01----:R-:W-:Y:S01]  /*32b60*/  ENDCOLLECTIVE ;  /* 0x000000000000791b */ /* 0x003fe20003800000 */
.L_x_12514:
        /* <DEDUP_REMOVED lines=11> */
.L_x_12515:
[----:B------:R-:W-:Y:S02]  /*32c20*/  IMAD.MOV.U32 R13, RZ, RZ, R9 ;  /* 0x000000ffff0d7224 */ /* 0x000fe400078e0009 */
[----:B------:R-:W-:Y:S02]  /*32c30*/  IMAD.MOV.U32 R12, RZ, RZ, 0x5 ;  /* 0x00000005ff0c7424 */ /* 0x000fe400078e00ff */
[----:B------:R-:W-:-:S07]  /*32c40*/  IMAD.MOV.U32 R2, RZ, RZ, R14 ;  /* 0x000000ffff027224 */ /* 0x000fce00078e000e */
[----:B------:R-:W-:Y:S05]  /*32c50*/  WARPSYNC.COLLECTIVE R15, `(.L_x_12516) ;  /* 0x000000000f087348 */ /* 0x000fea0003c00000 */
[----:B------:R0:W1:Y:S02]  /*32c60*/  SHFL.IDX P6, R14, R13, R12, R11 ;  /* 0x0000000c0d0e7389 */ /* 0x00006400000c000b */
[----:B01----:R-:W-:Y:S01]  /*32c70*/  ENDCOLLECTIVE ;  /* 0x000000000000791b */ /* 0x003fe20003800000 */
.L_x_12516:
        /* <DEDUP_REMOVED lines=11> */
.L_x_12517:
[----:B------:R-:W-:Y:S01]  /*32d30*/  IMAD.MOV.U32 R2, RZ, RZ, R14 ;  /* 0x000000ffff027224 */ /* 0x000fe200078e000e */
[----:B------:R-:W-:Y:S06]  /*32d40*/  BRA `(.L_x_12518) ;  /* 0xffffff9c00487947 */ /* 0x000fec000383ffff */
.L_x_12319:
[----:B---3--:R3:W4:Y:S02]  /*32d50*/  SYNCS.PHASECHK.TRANS64.TRYWAIT P0, [R6+URZ+0x22860], R21 ;  /* 0x02286015060075a7 */ /* 0x008724000800017f */
[----:B----4-:R-:W-:Y:S05]  /*32d60*/  @!P0 NANOSLEEP.SYNCS 0x989680 ;  /* 0x009896800000895d */ /* 0x010fea0003900000 */
[----:B------:R-:W4:Y:S02]  /*32d70*/  @!P0 SYNCS.PHASECHK.TRANS64 P0, [R6+URZ+0x22860], R21 ;  /* 0x02286015060085a7 */ /* 0x000f24000800007f */
[----:B----4-:R-:W-:Y:S05]  /*32d80*/  @!P0 BRA `(.L_x_12319) ;  /* 0xfffffffc00f08947 */ /* 0x010fea000383ffff */
[----:B------:R-:W-:Y:S05]  /*32d90*/  BRA `(.L_x_12519) ;  /* 0xffffff9c00987947 */ /* 0x000fea000383ffff */
.L_x_12320:
        /* <DEDUP_REMOVED lines=8> */
.L_x_12521:
[----:B------:R-:W-:Y:S05]  /*32e20*/  BSYNC B1 ;  /* 0x0000000000017941 */ /* 0x000fea0003800000 */
.L_x_12520:
        /* <DEDUP_REMOVED lines=9> */
.L_x_12522:
[----:B------:R-:W-:Y:S02]  /*32ec0*/  IMAD.MOV.U32 R13, RZ, RZ, R9 ;  /* 0x000000ffff0d7224 */ /* 0x000fe400078e0009 */
[----:B------:R-:W-:Y:S01]  /*32ed0*/  IMAD.MOV.U32 R12, RZ, RZ, 0x1 ;  /* 0x00000001ff0c7424 */ /* 0x000fe200078e00ff */
[----:B------:R-:W-:-:S13]  /*32ee0*/  IADD3 R2, P0, R14, R0, RZ ;  /* 0x000000000e027210 */ /* 0x000fda0007f1e0ff */
[----:B------:R-:W-:Y:S05]  /*32ef0*/  WARPSYNC.COLLECTIVE R15, `(.L_x_12523) ;  /* 0x000000000f087348 */ /* 0x000fea0003c00000 */
[----:B------:R0:W1:Y:S02]  /*32f00*/  SHFL.IDX P6, R14, R13, R12, R11 ;  /* 0x0000000c0d0e7389 */ /* 0x00006400000c000b */
[----:B01----:R-:W-:Y:S01]  /*32f10*/  ENDCOLLECTIVE ;  /* 0x000000000000791b */ /* 0x003fe20003800000 */
.L_x_12523:
        /* <DEDUP_REMOVED lines=13> */
.L_x_12524:
[----:B------:R-:W-:Y:S02]  /*32ff0*/  IMAD.MOV.U32 R13, RZ, RZ, R9 ;  /* 0x000000ffff0d7224 */ /* 0x000fe400078e0009 */
[----:B------:R-:W-:Y:S01]  /*33000*/  IMAD.MOV.U32 R12, RZ, RZ, 0x2 ;  /* 0x00000002ff0c7424 */ /* 0x000fe200078e00ff */
[----:B------:R-:W-:-:S13]  /*33010*/  IADD3 R2, P0, R14, R0, RZ ;  /* 0x000000000e027210 */ /* 0x000fda0007f1e0ff */
[----:B------:R-:W-:Y:S05]  /*33020*/  WARPSYNC.COLLECTIVE R15, `(.L_x_12525) ;  /* 0x000000000f087348 */ /* 0x000fea0003c00000 */
[----:B------:R0:W1:Y:S02]  /*33030*/  SHFL.IDX P6, R14, R13, R12, R11 ;  /* 0x0000000c0d0e7389 */ /* 0x00006400000c000b */
[----:B01----:R-:W-:Y:S01]  /*33040*/  ENDCOLLECTIVE ;  /* 0x000000000000791b */ /* 0x003fe20003800000 */
.L_x_12525:
        /* <DEDUP_REMOVED lines=13> */
.L_x_12526:
[----:B------:R-:W-:Y:S02]  /*33120*/  IMAD.MOV.U32 R13, RZ, RZ, R9 ;  /* 0x000000ffff0d7224 */ /* 0x000fe400078e0009 */
[----:B------:R-:W-:Y:S01]  /*33130*/  IMAD.MOV.U32 R12, RZ, RZ, 0x3 ;  /* 0x00000003ff0c7424 */ /* 0x000fe200078e00ff */
[----:B------:R-:W-:-:S13]  /*33140*/  IADD3 R2, P0, R14, R0, RZ ;  /* 0x000000000e027210 */ /* 0x000fda0007f1e0ff */
[----:B------:R-:W-:Y:S05]  /*33150*/  WARPSYNC.COLLECTIVE R15, `(.L_x_12527) ;  /* 0x000000000f087348 */ /* 0x000fea0003c00000 */
[----:B------:R0:W1:Y:S02]  /*33160*/  SHFL.IDX P6, R14, R13, R12, R11 ;  /* 0x0000000c0d0e7389 */ /* 0x00006400000c000b */
[----:B01----:R-:W-:Y:S01]  /*33170*/  ENDCOLLECTIVE ;  /* 0x000000000000791b */ /* 0x003fe20003800000 */
.L_x_12527:
        /* <DEDUP_REMOVED lines=13> */
.L_x_12528:
[----:B------:R-:W-:Y:S02]  /*33250*/  IMAD.MOV.U32 R13, RZ, RZ, R9 ;  /* 0x000000ffff0d7224 */ /* 0x000fe400078e0009 */
[----:B------:R-:W-:Y:S01]  /*33260*/  IMAD.MOV.U32 R12, RZ, RZ, 0x4 ;  /* 0x00000004ff0c7424 */ /* 0x000fe200078e00ff */
[----:B------:R-:W-:-:S13]  /*33270*/  IADD3 R2, P0, R14, R0, RZ ;  /* 0x000000000e027210 */ /* 0x000fda0007f1e0ff */
[----:B------:R-:W-:Y:S05]  /*33280*/  WARPSYNC.COLLECTIVE R15, `(.L_x_12529) ;  /* 0x000000000f087348 */ /* 0x000fea0003c00000 */
[----:B------:R0:W1:Y:S02]  /*33290*/  SHFL.IDX P6, R14, R13, R12, R11 ;  /* 0x0000000c0d0e7389 */ /* 0x00006400000c000b */
[----:B01----:R-:W-:Y:S01]  /*332a0*/  ENDCOLLECTIVE ;  /* 0x000000000000791b */ /* 0x003fe20003800000 */
.L_x_12529:
        /* <DEDUP_REMOVED lines=13> */
.L_x_12530:
[----:B------:R-:W-:Y:S02]  /*33380*/  IMAD.MOV.U32 R13, RZ, RZ, R9 ;  /* 0x000000ffff0d7224 */ /* 0x000fe400078e0009 */
[----:B------:R-:W-:Y:S01]  /*33390*/  IMAD.MOV.U32 R12, RZ, RZ, 0x5 ;  /* 0x00000005ff0c7424 */ /* 0x000fe200078e00ff */
[----:B------:R-:W-:-:S13]  /*333a0*/  IADD3 R2, P0, R14, R0, RZ ;  /* 0x000000000e027210 */ /* 0x000fda0007f1e0ff */
[----:B------:R-:W-:Y:S05]  /*333b0*/  WARPSYNC.COLLECTIVE R15, `(.L_x_12531) ;  /* 0x000000000f087348 */ /* 0x000fea0003c00000 */
[----:B------:R0:W1:Y:S02]  /*333c0*/  SHFL.IDX P6, R14, R13, R12, R11 ;  /* 0x0000000c0d0e7389 */ /* 0x00006400000c000b */
[----:B01----:R-:W-:Y:S01]  /*333d0*/  ENDCOLLECTIVE ;  /* 0x000000000000791b */ /* 0x003fe20003800000 */
.L_x_12531:
        /* <DEDUP_REMOVED lines=13> */
.L_x_12532:
[----:B------:R-:W-:Y:S05]  /*334b0*/  BRA `(.L_x_12533) ;  /* 0xffffff9800dc7947 */ /* 0x000fea000383ffff */
.L_x_12328:
        /* <DEDUP_REMOVED lines=8> */
.L_x_12535:
[----:B------:R-:W-:Y:S05]  /*33540*/  BSYNC B0 ;  /* 0x0000000000007941 */ /* 0x000fea0003800000 */
.L_x_12534:
        /* <DEDUP_REMOVED lines=9> */
.L_x_12536:
        /* <DEDUP_REMOVED lines=24> */
.L_x_12537:
[----:B------:R-:W-:Y:S01]  /*33760*/  IMAD.MOV.U32 R12, RZ, RZ, 0x2 ;  /* 0x00000002ff0c7424 */ /* 0x000fe200078e00ff */
[----:B------:R-:W-:-:S05]  /*33770*/  SEL R14, R14, RZ, P1 ;  /* 0x000000ff0e0e7207 */ /* 0x000fca0000800000 */
[----:B------:R-:W-:-:S04]  /*33780*/  IMAD.IADD R5, R13, 0x1, R14 ;  /* 0x000000010d057824 */ /* 0x000fc800078e020e */
[----:B------:R-:W-:-:S07]  /*33790*/  IMAD.MOV.U32 R13, RZ, RZ, R5 ;  /* 0x000000ffff0d7224 */ /* 0x000fce00078e0005 */
[----:B------:R-:W-:Y:S05]  /*337a0*/  WARPSYNC.COLLECTIVE R15, `(.L_x_12538) ;  /* 0x000000000f087348 */ /* 0x000fea0003c00000 */
[----:B------:R0:W1:Y:S02]  /*337b0*/  SHFL.UP P6, R14, R13, R12, R11 ;  /* 0x0400000c0d0e7389 */ /* 0x00006400000c000b */
[----:B01----:R-:W-:Y:S01]  /*337c0*/  ENDCOLLECTIVE ;  /* 0x000000000000791b */ /* 0x003fe20003800000 */
.L_x_12538:
[----:B------:R-:W-:Y:S01]  /*337d0*/  IMAD.MOV.U32 R12, RZ, RZ, 0x4 ;  /* 0x00000004ff0c7424 */ /* 0x000fe200078e00ff */
[----:B------:R-:W-:-:S05]  /*337e0*/  SEL R2, R14, RZ, P2 ;  /* 0x000000ff0e027207 */ /* 0x000fca0001000000 */
[----:B------:R-:W-:-:S04]  /*337f0*/  IMAD.IADD R2, R5, 0x1, R2 ;  /* 0x0000000105027824 */ /* 0x000fc800078e0202 */
[----:B------:R-:W-:-:S07]  /*33800*/  IMAD.MOV.U32 R13, RZ, RZ, R2 ;  /* 0x000000ffff0d7224 */ /* 0x000fce00078e0002 */
[----:B------:R-:W-:Y:S05]  /*33810*/  WARPSYNC.COLLECTIVE R15, `(.L_x_12539) ;  /* 0x000000000f087348 */ /* 0x000fea0003c00000 */
[----:B------:R0:W1:Y:S02]  /*33820*/  SHFL.UP P6, R14, R13, R12, R11 ;  /* 0x0400000c0d0e7389 */ /* 0x00006400000c000b */
[----:B01----:R-:W-:Y:S01]  /*33830*/  ENDCOLLECTIVE ;  /* 0x000000000000791b */ /* 0x003fe20003800000 */
.L_x_12539:
[----:B------:R-:W-:Y:S01]  /*33840*/  IMAD.MOV.U32 R12, RZ, RZ, 0x8 ;  /* 0x00000008ff0c7424 */ /* 0x000fe200078e00ff */
[----:B------:R-:W-:-:S05]  /*33850*/  SEL R3, R14, RZ, P3 ;  /* 0x000000ff0e037207 */ /* 0x000fca0001800000 */
[----:B------:R-:W-:-:S04]  /*33860*/  IMAD.IADD R3, R2, 0x1, R3 ;  /* 0x0000000102037824 */ /* 0x000fc800078e0203 */
[----:B------:R-:W-:-:S07]  /*33870*/  IMAD.MOV.U32 R13, RZ, RZ, R3 ;  /* 0x000000ffff0d7224 */ /* 0x000fce00078e0003 */
[----:B------:R-:W-:Y:S05]  /*33880*/  WARPSYNC.COLLECTIVE R15, `(.L_x_12540) ;  /* 0x000000000f087348 */ /* 0x000fea0003c00000 */
[----:B------:R0:W1:Y:S02]  /*33890*/  SHFL.UP P6, R14, R13, R12, R11 ;  /* 0x0400000c0d0e7389 */ /* 0x00006400000c000b */
[----:B01----:R-:W-:Y:S01]  /*338a0*/  ENDCOLLECTIVE ;  /* 0x000000000000791b */ /* 0x003fe20003800000 */
.L_x_12540:
[----:B------:R-:W-:Y:S01]  /*338b0*/  IMAD.MOV.U32 R12, RZ, RZ, 0x10 ;  /* 0x00000010ff0c7424 */ /* 0x000fe200078e00ff */
[----:B------:R-:W-:-:S05]  /*338c0*/  SEL R14, R14, RZ, P4 ;  /* 0x000000ff0e0e7207 */ /* 0x000fca0002000000 */
[----:B------:R-:W-:-:S04]  /*338d0*/  IMAD.IADD R5, R3, 0x1, R14 ;  /* 0x0000000103057824 */ /* 0x000fc800078e020e */
[----:B------:R-:W-:-:S07]  /*338e0*/  IMAD.MOV.U32 R13, RZ, RZ, R5 ;  /* 0x000000ffff0d7224 */ /* 0x000fce00078e0005 */
[----:B------:R-:W-:Y:S05]  /*338f0*/  WARPSYNC.COLLECTIVE R15, `(.L_x_12541) ;  /* 0x000000000f087348 */ /* 0x000fea0003c00000 */
[----:B------:R0:W1:Y:S02]  /*33900*/  SHFL.UP P6, R14, R13, R12, R11 ;  /* 0x0400000c0d0e7389 */ /* 0x00006400000c000b */
[----:B01----:R-:W-:Y:S01]  /*33910*/  ENDCOLLECTIVE ;  /* 0x000000000000791b */ /* 0x003fe20003800000 */
.L_x_12541:
        /* <DEDUP_REMOVED lines=8> */
.L_x_12542:
[----:B------:R-:W-:Y:S05]  /*339a0*/  BRA `(.L_x_12543) ;  /* 0xffffff9c003c7947 */ /* 0x000fea000383ffff */
.L_x_12331:
[----:B------:R-:W-:Y:S01]  /*339b0*/  BSSY B0, `(.L_x_12544) ;  /* 0x0000007000007945 */ /* 0x000fe20003800000 */
[----:B------:R-:W-:Y:S02]  /*339c0*/  IMAD.MOV.U32 R12, RZ, RZ, 0x1 ;  /* 0x00000001ff0c7424 */ /* 0x000fe400078e00ff */
[----:B------:R-:W-:Y:S02]  /*339d0*/  IMAD.MOV.U32 R11, RZ, RZ, RZ ;  /* 0x000000ffff0b7224 */ /* 0x000fe400078e00ff */
[----:B------:R-:W-:-:S07]  /*339e0*/  IMAD.MOV.U32 R15, RZ, RZ, -0x1 ;  /* 0xffffffffff0f7424 */ /* 0x000fce00078e00ff */
[----:B------:R-:W-:Y:S05]  /*339f0*/  WARPSYNC.COLLECTIVE R15, `(.L_x_12545) ;  /* 0x000000000f087348 */ /* 0x000fea0003c00000 */
[----:B------:R0:W1:Y:S02]  /*33a00*/  SHFL.UP P6, R14, R13, R12, R11 ;  /* 0x0400000c0d0e7389 */ /* 0x00006400000c000b */
[----:B01----:R-:W-:Y:S01]  /*33a10*/  ENDCOLLECTIVE ;  /* 0x000000000000791b */ /* 0x003fe20003800000 */
.L_x_12545:
[----:B------:R-:W-:Y:S05]  /*33a20*/  BSYNC B0 ;  /* 0x0000000000007941 */ /* 0x000fea0003800000 */
.L_x_12544:
        /* <DEDUP_REMOVED lines=8> */
.L_x_12546:
[----:B------:R-:W-:Y:S01]  /*33ab0*/  IMAD.MOV.U32 R12, RZ, RZ, 0x4 ;  /* 0x00000004ff0c7424 */ /* 0x000fe200078e00ff */
[----:B------:R-:W-:-:S05]  /*33ac0*/  SEL R2, R14, RZ, P2 ;  /* 0x000000ff0e027207 */ /* 0x000fca0001000000 */
[----:B------:R-:W-:-:S04]  /*33ad0*/  IMAD.IADD R2, R13, 0x1, R2 ;  /* 0x000000010d027824 */ /* 0x000fc800078e0202 */
[----:B------:R-:W-:-:S07]  /*33ae0*/  IMAD.MOV.U32 R13, RZ, RZ, R2 ;  /* 0x000000ffff0d7224 */ /* 0x000fce00078e0002 */
[----:B------:R-:W-:Y:S05]  /*33af0*/  WARPSYNC.COLLECTIVE R15, `(.L_x_12547) ;  /* 0x000000000f087348 */ /* 0x000fea0003c00000 */
[----:B------:R0:W1:Y:S02]  /*33b00*/  SHFL.UP P6, R14, R13, R12, R11 ;  /* 0x0400000c0d0e7389 */ /* 0x00006400000c000b */
[----:B01----:R-:W-:Y:S01]  /*33b10*/  ENDCOLLECTIVE ;  /* 0x000000000000791b */ /* 0x003fe20003800000 */
.L_x_12547:
[----:B------:R-:W-:Y:S01]  /*33b20*/  IMAD.MOV.U32 R12, RZ, RZ, 0x8 ;  /* 0x00000008ff0c7424 */ /* 0x000fe200078e00ff */
[----:B------:R-:W-:-:S05]  /*33b30*/  SEL R3, R14, RZ, P3 ;  /* 0x000000ff0e037207 */ /* 0x000fca0001800000 */
[----:B------:R-:W-:-:S04]  /*33b40*/  IMAD.IADD R3, R2, 0x1, R3 ;  /* 0x0000000102037824 */ /* 0x000fc800078e0203 */
[----:B------:R-:W-:-:S07]  /*33b50*/  IMAD.MOV.U32 R13, RZ, RZ, R3 ;  /* 0x000000ffff0d7224 */ /* 0x000fce00078e0003 */
[----:B------:R-:W-:Y:S05]  /*33b60*/  WARPSYNC.COLLECTIVE R15, `(.L_x_12548) ;  /* 0x000000000f087348 */ /* 0x000fea0003c00000 */
[----:B------:R0:W1:Y:S02]  /*33b70*/  SHFL.UP P6, R14, R13, R12, R11 ;  /* 0x0400000c0d0e7389 */ /* 0x00006400000c000b */
[----:B01----:R-:W-:Y:S01]  /*33b80*/  ENDCOLLECTIVE ;  /* 0x000000000000791b */ /* 0x003fe20003800000 */
.L_x_12548:
[----:B------:R-:W-:Y:S01]  /*33b90*/  IMAD.MOV.U32 R12, RZ, RZ, 0x10 ;  /* 0x00000010ff0c7424 */ /* 0x000fe200078e00ff */
[----:B------:R-:W-:-:S05]  /*33ba0*/  SEL R14, R14, RZ, P4 ;  /* 0x000000ff0e0e7207 */ /* 0x000fca0002000000 */
[----:B------:R-:W-:-:S04]  /*33bb0*/  IMAD.IADD R5, R3, 0x1, R14 ;  /* 0x0000000103057824 */ /* 0x000fc800078e020e */
[----:B------:R-:W-:-:S07]  /*33bc0*/  IMAD.MOV.U32 R13, RZ, RZ, R5 ;  /* 0x000000ffff0d7224 */ /* 0x000fce00078e0005 */
[----:B------:R-:W-:Y:S05]  /*33bd0*/  WARPSYNC.COLLECTIVE R15, `(.L_x_12549) ;  /* 0x000000000f087348 */ /* 0x000fea0003c00000 */
[----:B------:R0:W1:Y:S02]  /*33be0*/  SHFL.UP P6, R14, R13, R12, R11 ;  /* 0x0400000c0d0e7389 */ /* 0x00006400000c000b */
[----:B01----:R-:W-:Y:S01]  /*33bf0*/  ENDCOLLECTIVE ;  /* 0x000000000000791b */ /* 0x003fe20003800000 */
.L_x_12549:
        /* <DEDUP_REMOVED lines=8> */
.L_x_12550:
[----:B------:R-:W-:Y:S05]  /*33c80*/  BRA `(.L_x_12551) ;  /* 0xffffff9c00287947 */ /* 0x000fea000383ffff */
.L_x_12333:
[----:B------:R-:W-:Y:S01]  /*33c90*/  BSSY B0, `(.L_x_12552) ;  /* 0x0000006000007945 */ /* 0x000fe20003800000 */
[----:B------:R-:W-:Y:S01]  /*33ca0*/  PLOP3.LUT P6, PT, P6, PT, PT, 0x8, 0x0 ;  /* 0x000000000000781c */ /* 0x000fe200037ce170 */
[----:B------:R-:W-:-:S12]  /*33cb0*/  IMAD.MOV.U32 R15, RZ, RZ, -0x1 ;  /* 0xffffffffff0f7424 */ /* 0x000fd800078e00ff */
[----:B0-----:R-:W-:Y:S05]  /*33cc0*/  WARPSYNC.COLLECTIVE R15, `(.L_x_12553) ;  /* 0x000000000f087348 */ /* 0x001fea0003c00000 */
[----:B------:R-:W-:Y:S01]  /*33cd0*/  VOTE.ANY R14, PT, P6 ;  /* 0x00000000000e7806 */ /* 0x000fe200030e0100 */
[----:B0-----:R-:W-:Y:S06]  /*33ce0*/  ENDCOLLECTIVE ;  /* 0x000000000000791b */ /* 0x001fec0003800000 */
.L_x_12553:
[----:B------:R-:W-:Y:S05]  /*33cf0*/  BSYNC B0 ;  /* 0x0000000000007941 */ /* 0x000fea0003800000 */
.L_x_12552:
        /* <DEDUP_REMOVED lines=8> */
.L_x_12554:
[----:B------:R-:W-:Y:S02]  /*33d80*/  IMAD.IADD R19, R12, 0x1, R19 ;  /* 0x000000010c137824 */ /* 0x000fe400078e0213 */
[----:B------:R-:W-:Y:S02]  /*33d90*/  IMAD.MOV.U32 R13, RZ, RZ, R4 ;  /* 0x000000ffff0d7224 */ /* 0x000fe400078e0004 */
[----:B------:R-:W-:-:S07]  /*33da0*/  IMAD.MOV.U32 R17, RZ, RZ, R14 ;  /* 0x000000ffff117224 */ /* 0x000fce00078e000e */
[----:B------:R-:W-:Y:S05]  /*33db0*/  WARPSYNC.COLLECTIVE R15, `(.L_x_12555) ;  /* 0x000000000f087348 */ /* 0x000fea0003c00000 */
[----:B------:R0:W1:Y:S02]  /*33dc0*/  SHFL.IDX P6, R14, R13, R12, R11 ;  /* 0x0000000c0d0e7389 */ /* 0x00006400000c000b */
[----:B01----:R-:W-:Y:S01]  /*33dd0*/  ENDCOLLECTIVE ;  /* 0x000000000000791b */ /* 0x003fe20003800000 */
.L_x_12555:
[----:B------:R-:W-:Y:S01]  /*33de0*/  IMAD.MOV.U32 R4, RZ, RZ, R14 ;  /* 0x000000ffff047224 */ /* 0x000fe200078e000e */
[----:B------:R-:W-:Y:S06]  /*33df0*/  BRA `(.L_x_12556) ;  /* 0xffffff9c000c7947 */ /* 0x000fec000383ffff */
.L_x_12335:
[----:B------:R-:W-:Y:S01]  /*33e00*/  BSSY B0, `(.L_x_12557) ;  /* 0x0000007000007945 */ /* 0x000fe20003800000 */
[----:B------:R-:W-:Y:S02]  /*33e10*/  IMAD.MOV.U32 R13, RZ, RZ, R2 ;  /* 0x000000ffff0d7224 */ /* 0x000fe400078e0002 */
[----:B------:R-:W-:Y:S02]  /*33e20*/  IMAD.MOV.U32 R11, RZ, RZ, 0x1f ;  /* 0x0000001fff0b7424 */ /* 0x000fe400078e00ff */
[----:B------:R-:W-:-:S07]  /*33e30*/  IMAD.MOV.U32 R15, RZ, RZ, -0x1 ;  /* 0xffffffffff0f7424 */ /* 0x000fce00078e00ff */
[----:B0-23--:R-:W-:Y:S05]  /*33e40*/  WARPSYNC.COLLECTIVE R15, `(.L_x_12558) ;  /* 0x000000000f087348 */ /* 0x00dfea0003c00000 */
[----:B------:R1:W4:Y:S02]  /*33e50*/  SHFL.IDX P6, R14, R13, R12, R11 ;  /* 0x0000000c0d0e7389 */ /* 0x00032400000c000b */
[----:B01234-:R-:W-:Y:S01]  /*33e60*/  ENDCOLLECTIVE ;  /* 0x000000000000791b */ /* 0x01ffe20003800000 */
.L_x_12558:
[----:B------:R-:W-:Y:S05]  /*33e70*/  BSYNC B0 ;  /* 0x0000000000007941 */ /* 0x000fea0003800000 */
.L_x_12557:
[----:B------:R-:W-:Y:S01]  /*33e80*/  IMAD.MOV.U32 R6, RZ, RZ, R14 ;  /* 0x000000ffff067224 */ /* 0x000fe200078e000e */
[----:B------:R-:W-:Y:S06]  /*33e90*/  BRA `(.L_x_12334) ;  /* 0xffffff9800fc7947 */ /* 0x000fec000383ffff */
.L_x_12341:
[----:B0-----:R0:W4:Y:S02]  /*33ea0*/  SYNCS.PHASECHK.TRANS64.TRYWAIT P0, [R4+URZ+0x22820], R0 ;  /* 0x02282000040075a7 */ /* 0x001124000800017f */
[----:B----4-:R-:W-:Y:S05]  /*33eb0*/  @!P0 NANOSLEEP.SYNCS 0x989680 ;  /* 0x009896800000895d */ /* 0x010fea0003900000 */
[----:B------:R-:W4:Y:S02]  /*33ec0*/  @!P0 SYNCS.PHASECHK.TRANS64 P0, [R4+URZ+0x22820], R0 ;  /* 0x02282000040085a7 */ /* 0x000f24000800007f */
[----:B----4-:R-:W-:Y:S05]  /*33ed0*/  @!P0 BRA `(.L_x_12341) ;  /* 0xfffffffc00f08947 */ /* 0x010fea000383ffff */
[----:B------:R-:W-:Y:S05]  /*33ee0*/  BRA `(.L_x_12559) ;  /* 0xffffffa400547947 */ /* 0x000fea000383ffff */
.L_x_12342:
        /* <DEDUP_REMOVED lines=11> */
.L_x_12561:
[----:B------:R-:W-:Y:S05]  /*33fa0*/  BSYNC B0 ;  /* 0x0000000000007941 */ /* 0x000fea0003800000 */
.L_x_12560:
[----:B------:R-:W-:Y:S05]  /*33fb0*/  BRA `(.L_x_12562) ;  /* 0xffffffa4003c7947 */ /* 0x000fea000383ffff */
.L_x_12343:
[----:B------:R-:W-:Y:S01]  /*33fc0*/  BSSY B0, `(.L_x_12563) ;  /* 0x0000006000007945 */ /* 0x000fe20003800000 */
[----:B------:R-:W-:-:S07]  /*33fd0*/  IMAD.MOV.U32 R15, RZ, RZ, -0x1 ;  /* 0xffffffffff0f7424 */ /* 0x000fce00078e00ff */
[----:B0123--:R-:W-:Y:S05]  /*33fe0*/  WARPSYNC.COLLECTIVE R15, `(.L_x_12564) ;  /* 0x000000000f0c7348 */ /* 0x00ffea0003c00000 */
[----:B------:R-:W-:Y:S02]  /*33ff0*/  ELECT P6, UR62, PT ;  /* 0x00000000003e782f */ /* 0x000fe400038c0000 */
[----:B------:R-:W-:Y:S01]  /*34000*/  MOV R14, UR62 ;  /* 0x0000003e000e7c02 */ /* 0x000fe20008000f00 */
[----:B0123--:R-:W-:Y:S10]  /*34010*/  ENDCOLLECTIVE ;  /* 0x000000000000791b */ /* 0x00fff40003800000 */
.L_x_12564:
[----:B------:R-:W-:Y:S05]  /*34020*/  BSYNC B0 ;  /* 0x0000000000007941 */ /* 0x000fea0003800000 */
.L_x_12563:
[----:B------:R-:W-:Y:S05]  /*34030*/  BRA `(.L_x_12565) ;  /* 0xffffffa400307947 */ /* 0x000fea000383ffff */
.L_x_12345:
[----:B0-----:R0:W4:Y:S02]  /*34040*/  SYNCS.PHASECHK.TRANS64.TRYWAIT P1, [R5+URZ+0x22840], R0 ;  /* 0x02284000050075a7 */ /* 0x001124000802017f */
[----:B----4-:R-:W-:Y:S05]  /*34050*/  @!P1 NANOSLEEP.SYNCS 0x989680 ;  /* 0x009896800000995d */ /* 0x010fea0003900000 */
[----:B------:R-:W4:Y:S02]  /*34060*/  @!P1 SYNCS.PHASECHK.TRANS64 P1, [R5+URZ+0x22840], R0 ;  /* 0x02284000050095a7 */ /* 0x000f24000802007f */
[----:B----4-:R-:W-:Y:S05]  /*34070*/  @!P1 BRA `(.L_x_12345) ;  /* 0xfffffffc00f09947 */ /* 0x010fea000383ffff */
[----:B------:R-:W-:Y:S05]  /*34080*/  BRA `(.L_x_12566) ;  /* 0xffffffa400507947 */ /* 0x000fea000383ffff */
.L_x_12347:
[----:B----4-:R4:W0:Y:S02]  /*34090*/  SYNCS.PHASECHK.TRANS64.TRYWAIT P1, [R25+URZ+0x22840], R2 ;  /* 0x02284002190075a7 */ /* 0x010824000802017f */
[----:B0-----:R-:W-:Y:S05]  /*340a0*/  @!P1 NANOSLEEP.SYNCS 0x989680 ;  /* 0x009896800000995d */ /* 0x001fea0003900000 */
[----:B------:R-:W0:Y:S02]  /*340b0*/  @!P1 SYNCS.PHASECHK.TRANS64 P1, [R25+URZ+0x22840], R2 ;  /* 0x02284002190095a7 */ /* 0x000e24000802007f */
[----:B0-----:R-:W-:Y:S05]  /*340c0*/  @!P1 BRA `(.L_x_12347) ;  /* 0xfffffffc00f09947 */ /* 0x001fea000383ffff */
[----:B------:R-:W-:Y:S05]  /*340d0*/  BRA `(.L_x_12567) ;  /* 0xffffffa4005c7947 */ /* 0x000fea000383ffff */
.L_x_12349:
[----:B------:R0:W0:Y:S02]  /*340e0*/  SYNCS.PHASECHK.TRANS64.TRYWAIT P1, [R5+URZ+0x22860], R0 ;  /* 0x02286000050075a7 */ /* 0x000024000802017f */
[----:B0-----:R-:W-:Y:S05]  /*340f0*/  @!P1 NANOSLEEP.SYNCS 0x989680 ;  /* 0x009896800000995d */ /* 0x001fea0003900000 */
[----:B------:R-:W0:Y:S02]  /*34100*/  @!P1 SYNCS.PHASECHK.TRANS64 P1, [R5+URZ+0x22860], R0 ;  /* 0x02286000050095a7 */ /* 0x000e24000802007f */
[----:B0-----:R-:W-:Y:S05]  /*34110*/  @!P1 BRA `(.L_x_12349) ;  /* 0xfffffffc00f09947 */ /* 0x001fea000383ffff */
[----:B------:R-:W-:Y:S05]  /*34120*/  BRA `(.L_x_12568) ;  /* 0xffffffa400587947 */ /* 0x000fea000383ffff */
        .type           $_ZN7cutlass13device_kernelIN5flash11enable_sm90INS1_16FlashAttnFwdSm90INS1_25CollectiveMainloopFwdSm90ILi2EN4cute5tupleIJNS5_1CILi1EEES8_S8_EEENS6_IJNS7_ILi128EEENS7_ILi96EEENS7_ILi64EEEEEELi256ENS_10bfloat16_tEfNS_4arch4Sm90ELb0ELb1ELb1ELb1ELb1ELb1ELb0ELb1ELb0ELb1ELb1ELb0EEENS1_21CollectiveEpilogueFwdINS6_IJSA_NS7_ILi256EEESB_EEES9_SE_SG_Li256ELb1ELb1ELb1ELb0EEENS1_36VarlenDynamicPersistentTileSchedulerILi128ELi96ELi256ELi128ELb1ELb1ELb1ELb1ELb0ELb1EEEEEEEEEvNT_6ParamsE$_ZZN5flash25CollectiveMainloopFwdSm90ILi2EN4cute5tupleIJNS1_1CILi1EEES4_S4_EEENS2_IJNS3_ILi128EEENS3_ILi96EEENS3_ILi64EEEEEELi256EN7cutlass10bfloat16_tEfNSA_4arch4Sm90ELb0ELb1ELb1ELb1ELb1ELb1ELb0ELb1ELb0ELb1ELb1ELb0EE3mmaINS_16FlashAttnFwdSm90ISE_NS_21CollectiveEpilogueFwdINS2_IJS6_NS3_ILi256EEES7_EEES5_SB_SD_Li256ELb1ELb1ELb1ELb0EEENS_36VarlenDynamicPersistentTileSchedulerILi128ELi96ELi256ELi128ELb1ELb1ELb1ELb1ELb0ELb1EEEE13SharedStorageENS1_6TensorINS1_11ArrayEngineIfLm128EEENS1_6LayoutINS2_IJNS2_IJNS3_ILi2EEEST_NS3_ILi32EEEEEES4_S4_EEENS2_IJNS2_IJS4_ST_NS3_ILi4EEEEEENS3_ILi0EEESZ_EEEEEEENS_7SoftmaxILi2ELi0EEEEEbRKNSE_6ParamsENSA_13PipelineAsyncILi2EEES19_RNSA_13PipelineStateILj2EEERT0_RT1_iRiRKNS_16SeqlenInfoQKNewKILb1ELb1EEENS2_IJiiiiEEERT_ENKUliT_T0_T1_E_clIZSF_ISO_S12_S14_EbS17_S19_S19_S1C_S1E_S1G_iS1H_S1L_S1M_S1O_EUlRS1P_iE0_NS3_ILb1EEES1W_EEDaiS1P_S1Q_S1R_,@function
        .size           $_ZN7cutlass13device_kernelIN5flash11enable_sm90INS1_16FlashAttnFwdSm90INS1_25CollectiveMainloopFwdSm90ILi2EN4cute5tupleIJNS5_1CILi1EEES8_S8_EEENS6_IJNS7_ILi128EEENS7_ILi96EEENS7_ILi64EEEEEELi256ENS_10bfloat16_tEfNS_4arch4Sm90ELb0ELb1ELb1ELb1ELb1ELb1ELb0ELb1ELb0ELb1ELb1ELb0EEENS1_21CollectiveEpilogueFwdINS6_IJSA_NS7_ILi256EEESB_EEES9_SE_SG_Li256ELb1ELb1ELb1ELb0EEENS1_36VarlenDynamicPersistentTileSchedulerILi128ELi96ELi256ELi128ELb1ELb1ELb1ELb1ELb0ELb1EEEEEEEEEvNT_6ParamsE$_ZZN5flash25CollectiveMainloopFwdSm90ILi2EN4cute5tupleIJNS1_1CILi1EEES4_S4_EEENS2_IJNS3_ILi128EEENS3_ILi96EEENS3_ILi64EEEEEELi256EN7cutlass10bfloat16_tEfNSA_4arch4Sm90ELb0ELb1ELb1ELb1ELb1ELb1ELb0ELb1ELb0ELb1ELb1ELb0EE3mmaINS_16FlashAttnFwdSm90ISE_NS_21CollectiveEpilogueFwdINS2_IJS6_NS3_ILi256EEES7_EEES5_SB_SD_Li256ELb1ELb1ELb1ELb0EEENS_36VarlenDynamicPersistentTileSchedulerILi128ELi96ELi256ELi128ELb1ELb1ELb1ELb1ELb0ELb1EEEE13SharedStorageENS1_6TensorINS1_11ArrayEngineIfLm128EEENS1_6LayoutINS2_IJNS2_IJNS3_ILi2EEEST_NS3_ILi32EEEEEES4_S4_EEENS2_IJNS2_IJS4_ST_NS3_ILi4EEEEEENS3_ILi0EEESZ_EEEEEEENS_7SoftmaxILi2ELi0EEEEEbRKNSE_6ParamsENSA_13PipelineAsyncILi2EEES19_RNSA_13PipelineStateILj2EEERT0_RT1_iRiRKNS_16SeqlenInfoQKNewKILb1ELb1EEENS2_IJiiiiEEERT_ENKUliT_T0_T1_E_clIZSF_ISO_S12_S14_EbS17_S19_S19_S1C_S1E_S1G_iS1H_S1L_S1M_S1O_EUlRS1P_iE0_NS3_ILb1EEES1W_EEDaiS1P_S1Q_S1R_,(.L_x_15775 - $_ZN7cutlass13device_kernelIN5flash11enable_sm90INS1_16FlashAttnFwdSm90INS1_25CollectiveMainloopFwdSm90ILi2EN4cute5tupleIJNS5_1CILi1EEES8_S8_EEENS6_IJNS7_ILi128EEENS7_ILi96EEENS7_ILi64EEEEEELi256ENS_10bfloat16_tEfNS_4arch4Sm90ELb0ELb1ELb1ELb1ELb1ELb1ELb0ELb1ELb0ELb1ELb1ELb0EEENS1_21CollectiveEpilogueFwdINS6_IJSA_NS7_ILi256EEESB_EEES9_SE_SG_Li256ELb1ELb1ELb1ELb0EEENS1_36VarlenDynamicPersistentTileSchedulerILi128ELi96ELi256ELi128ELb1ELb1ELb1ELb1ELb0ELb1EEEEEEEEEvNT_6ParamsE$_ZZN5flash25CollectiveMainloopFwdSm90ILi2EN4cute5tupleIJNS1_1CILi1EEES4_S4_EEENS2_IJNS3_ILi128EEENS3_ILi96EEENS3_ILi64EEEEEELi256EN7cutlass10bfloat16_tEfNSA_4arch4Sm90ELb0ELb1ELb1ELb1ELb1ELb1ELb0ELb1ELb0ELb1ELb1ELb0EE3mmaINS_16FlashAttnFwdSm90ISE_NS_21CollectiveEpilogueFwdINS2_IJS6_NS3_ILi256EEES7_EEES5_SB_SD_Li256ELb1ELb1ELb1ELb0EEENS_36VarlenDynamicPersistentTileSchedulerILi128ELi96ELi256ELi128ELb1ELb1ELb1ELb1ELb0ELb1EEEE13SharedStorageENS1_6TensorINS1_11ArrayEngineIfLm128EEENS1_6LayoutINS2_IJNS2_IJNS3_ILi2EEEST_NS3_ILi32EEEEEES4_S4_EEENS2_IJNS2_IJS4_ST_NS3_ILi4EEEEEENS3_ILi0EEESZ_EEEEEEENS_7SoftmaxILi2ELi0EEEEEbRKNSE_6ParamsENSA_13PipelineAsyncILi2EEES19_RNSA_13PipelineStateILj2EEERT0_RT1_iRiRKNS_16SeqlenInfoQKNewKILb1ELb1EEENS2_IJiiiiEEERT_ENKUliT_T0_T1_E_clIZSF_ISO_S12_S14_EbS17_S19_S19_S1C_S1E_S1G_iS1H_S1L_S1M_S1O_EUlRS1P_iE0_NS3_ILb1EEES1W_EEDaiS1P_S1Q_S1R_)
$_ZN7cutlass13device_kernelIN5flash11enable_sm90INS1_16FlashAttnFwdSm90INS1_25CollectiveMainloopFwdSm90ILi2EN4cute5tupleIJNS5_1CILi1EEES8_S8_EEENS6_IJNS7_ILi128EEENS7_ILi96EEENS7_ILi64EEEEEELi256ENS_10bfloat16_tEfNS_4arch4Sm90ELb0ELb1ELb1ELb1ELb1ELb1ELb0ELb1ELb0ELb1ELb1ELb0EEENS1_21CollectiveEpilogueFwdINS6_IJSA_NS7_ILi256EEESB_EEES9_SE_SG_Li256ELb1ELb1ELb1ELb0EEENS1_36VarlenDynamicPersistentTileSchedulerILi128ELi96ELi256ELi128ELb1ELb1ELb1ELb1ELb0ELb1EEEEEEEEEvNT_6ParamsE$_ZZN5flash25CollectiveMainloopFwdSm90ILi2EN4cute5tupleIJNS1_1CILi1EEES4_S4_EEENS2_IJNS3_ILi128EEENS3_ILi96EEENS3_ILi64EEEEEELi256EN7cutlass10bfloat16_tEfNSA_4arch4Sm90ELb0ELb1ELb1ELb1ELb1ELb1ELb0ELb1ELb0ELb1ELb1ELb0EE3mmaINS_16FlashAttnFwdSm90ISE_NS_21CollectiveEpilogueFwdINS2_IJS6_NS3_ILi256EEES7_EEES5_SB_SD_Li256ELb1ELb1ELb1ELb0EEENS_36VarlenDynamicPersistentTileSchedulerILi128ELi96ELi256ELi128ELb1ELb1ELb1ELb1ELb0ELb1EEEE13SharedStorageENS1_6TensorINS1_11ArrayEngineIfLm128EEENS1_6LayoutINS2_IJNS2_IJNS3_ILi2EEEST_NS3_ILi32EEEEEES4_S4_EEENS2_IJNS2_IJS4_ST_NS3_ILi4EEEEEENS3_ILi0EEESZ_EEEEEEENS_7SoftmaxILi2ELi0EEEEEbRKNSE_6ParamsENSA_13PipelineAsyncILi2EEES19_RNSA_13PipelineStateILj2EEERT0_RT1_iRiRKNS_16SeqlenInfoQKNewKILb1ELb1EEENS2_IJiiiiEEERT_ENKUliT_T0_T1_E_clIZSF_ISO_S12_S14_EbS17_S19_S19_S1C_S1E_S1G_iS1H_S1L_S1M_S1O_EUlRS1P_iE0_NS3_ILb1EEES1W_EEDaiS1P_S1Q_S1R_:
[----:B------:R-:W-:Y:S01]  /*34130*/  R2UR UR5, R8 ;  /* 0x00000000080572ca */ /* 0x000fe200000e0000 */
[----:B------:R-:W-:-:S12]  /*34140*/  ULDC UR4, c[0x0][0x20] ;  /* 0x0000080000047ab9 */ /* 0x000fd80000000800 */
[----:B------:R-:W-:-:S09]  /*34150*/  UIADD3 UR4, -UR4, UR5, URZ ;  /* 0x0000000504047290 */ /* 0x000fd2000fffe13f */
[----:B------:R-:W2:Y:S04]  /*34160*/  LDL.64 R6, [UR4+0x18] ;  /* 0x00001804ff067983 */ /* 0x000ea80008100a00 */
[----:B------:R-:W3:Y:S01]  /*34170*/  LDL.64 R2, [UR4] ;  /* 0x00000004ff027983 */ /* 0x000ee20008100a00 */
[----:B------:R-:W-:-:S03]  /*34180*/  ULDC.64 UR6, c[0x0][0x208] ;  /* 0x0000820000067ab9 */ /* 0x000fc60000000a00 */
[----:B--2---:R-:W2:Y:S04]  /*34190*/  LD.E R4, desc[UR6][R6.64] ;  /* 0x0000000606047980 */ /* 0x004ea8000c101900 */
[----:B---3--:R0:W5:Y:S04]  /*341a0*/  LD.E R10, desc[UR6][R2.64] ;  /* 0x00000006020a7980 */ /* 0x008168000c101900 */
[----:B------:R0:W5:Y:S01]  /*341b0*/  LD.E R11, desc[UR6][R2.64+0x4] ;  /* 0x00000406020b7980 */ /* 0x000162000c101900 */
[----:B------:R-:W-:Y:S01]  /*341c0*/  BSSY B0, `(.L_x_12569) ;  /* 0x0000007000007945 */ /* 0x000fe20003800000 */
[----:B------:R-:W-:Y:S01]  /*341d0*/  IMAD.MOV.U32 R5, RZ, RZ, R47 ;  /* 0x000000ffff057224 */ /* 0x000fe200078e002f */
[----:B--2---:R-:W-:-:S04]  /*341e0*/  LOP3.LUT R4, R4, 0x1, RZ, 0xfc, !PT ;  /* 0x0000000104047812 */ /* 0x004fc800078efcff */
[----:B------:R-:W-:Y:S01]  /*341f0*/  ISETP.NE.AND P0, PT, R4, 0x3, PT ;  /* 0x000000030400780c */ /* 0x000fe20003f05270 */
[----:B------:R-:W-:-:S12]  /*34200*/  IMAD.MOV.U32 R4, RZ, RZ, R29 ;  /* 0x000000ffff047224 */ /* 0x000fd800078e001d */
[----:B0-----:R-:W-:Y:S05]  /*34210*/  @!P0 BRA `(.L_x_12570) ;  /* 0x0000000000048947 */ /* 0x001fea0003800000 */
[----:B------:R-:W-:Y:S01]  /*34220*/  BPT.TRAP 0x1 ;  /* 0x000000040000795c */ /* 0x000fe20000300000 */
.L_x_12570:
[----:B------:R-:W-:Y:S05]  /*34230*/  BSYNC B0 ;  /* 0x0000000000007941 */ /* 0x000fea0003800000 */
.L_x_12569:
[----:B------:R-:W2:Y:S01]  /*34240*/  LD.E.64 R8, desc[UR6][R6.64+0x18] ;  /* 0x0000180606087980 */ /* 0x000ea2000c101b00 */
[----:B-----5:R-:W-:Y:S02]  /*34250*/  SHF.L.U32 R13, R11, 0x1f, RZ ;  /* 0x0000001f0b0d7819 */ /* 0x020fe400000006ff */
[----:B--2---:R-:W-:-:S05]  /*34260*/  MOV R9, R8 ;  /* 0x0000000800097202 */ /* 0x004fca0000000f00 */
[----:B------:R-:W-:-:S04]  /*34270*/  IMAD R10, R10, 0x8, R9 ;  /* 0x000000080a0a7824 */ /* 0x000fc800078e0209 */
[----:B------:R0:W1:Y:S01]  /*34280*/  SYNCS.PHASECHK.TRANS64.TRYWAIT P0, [R10+URZ], R13 ;  /* 0x0000000d0a0075a7 */ /* 0x000062000800017f */
[----:B------:R-:W2:Y:S04]  /*34290*/  LD.E R11, desc[UR6][R6.64] ;  /* 0x00000006060b7980 */ /* 0x000ea8000c101900 */
[----:B------:R0:W5:Y:S04]  /*342a0*/  LD.E R8, desc[UR6][R2.64] ;  /* 0x0000000602087980 */ /* 0x000168000c101900 */
[----:B------:R0:W5:Y:S01]  /*342b0*/  LD.E R9, desc[UR6][R2.64+0x4] ;  /* 0x0000040602097980 */ /* 0x000162000c101900 */
[----:B------:R-:W-:Y:S01]  /*342c0*/  BSSY B0, `(.L_x_12571) ;  /* 0x0000005000007945 */ /* 0x000fe20003800000 */
[----:B--2---:R-:W-:-:S04]  /*342d0*/  LOP3.LUT R11, R11, 0x1, RZ, 0xfc, !PT ;  /* 0x000000010b0b7812 */ /* 0x004fc800078efcff */
[----:B------:R-:W-:-:S13]  /*342e0*/  ISETP.NE.AND P1, PT, R11, 0x3, PT ;  /* 0x000000030b00780c */ /* 0x000fda0003f25270 */
[----:B01----:R-:W-:Y:S05]  /*342f0*/  @!P1 BRA `(.L_x_12572) ;  /* 0x0000000000049947 */ /* 0x003fea0003800000 */
[----:B------:R-:W-:Y:S01]  /*34300*/  BPT.TRAP 0x1 ;  /* 0x000000040000795c */ /* 0x000fe20000300000 */
.L_x_12572:
[----:B------:R-:W-:Y:S05]  /*34310*/  BSYNC B0 ;  /* 0x0000000000007941 */ /* 0x000fea0003800000 */
.L_x_12571:
        /* <DEDUP_REMOVED lines=8> */
.L_x_12574:
[----:B------:R-:W-:Y:S05]  /*343a0*/  BSYNC B0 ;  /* 0x0000000000007941 */ /* 0x000fea0003800000 */
.L_x_12573:
[----:B------:R-:W2:Y:S04]  /*343b0*/  LDL.64 R10, [UR4] ;  /* 0x00000004ff0a7983 */ /* 0x000ea80008100a00 */
[----:B------:R-:W3:Y:S04]  /*343c0*/  LDL.64 R2, [UR4+0x28] ;  /* 0x00002804ff027983 */ /* 0x000ee80008100a00 */
[----:B0----5:R-:W4:Y:S04]  /*343d0*/  LDL.64 R8, [UR4+0x20] ;  /* 0x00002004ff087983 */ /* 0x021f280008100a00 */
[----:B------:R-:W4:Y:S04]  /*343e0*/  LDL.64 R6, [UR4+0x8] ;  /* 0x00000804ff067983 */ /* 0x000f280008100a00 */
[----:B--2---:R-:W2:Y:S04]  /*343f0*/  LD.E R13, desc[UR6][R10.64] ;  /* 0x000000060a0d7980 */ /* 0x004ea8000c101900 */
[----:B---3--:R-:W2:Y:S01]  /*34400*/  LD.E.64 R2, desc[UR6][R2.64] ;  /* 0x0000000602027980 */ /* 0x008ea2000c101b00 */
[----:B------:R-:W-:Y:S05]  /*34410*/  WARPSYNC.ALL ;  /* 0x0000000000007948 */ /* 0x000fea0003800000 */
[----:B----4-:R-:W-:Y:S04]  /*34420*/  ST.E desc[UR6][R6.64], RZ ;  /* 0x000000ff06007985 */ /* 0x010fe8000c101906 */
[----:B------:R-:W3:Y:S01]  /*34430*/  LD.E.64 R10, desc[UR6][R8.64] ;  /* 0x00000006080a7980 */ /* 0x000ee2000c101b00 */
[----:B--2---:R-:W-:Y:S01]  /*34440*/  IMAD R2, R13, 0x300, R2 ;  /* 0x000003000d027824 */ /* 0x004fe200078e0202 */
[----:B------:R-:W-:Y:S01]  /*34450*/  R2UR UR11, R3 ;  /* 0x00000000030b72ca */ /* 0x000fe200000e0000 */
[----:B------:R-:W-:Y:S01]  /*34460*/  WARPGROUP.ARRIVE ;  /* 0x00000000000079c5 */ /* 0x000fe20000000000 */
[----:B------:R-:W-:-:S02]  /*34470*/  IMAD.MOV.U32 R14, RZ, RZ, 0x1 ;  /* 0x00000001ff0e7424 */ /* 0x000fc400078e00ff */
        /* <DEDUP_REMOVED lines=9> */
[----:B------:R-:W-:-:S03]  /*34510*/  IMAD.MOV.U32 R13, RZ, RZ, R3 ;  /* 0x000000ffff0d7224 */ /* 0x000fc600078e0003 */
        /* <DEDUP_REMOVED lines=23> */
[----:B------:R-:W-:-:S03]  /*34690*/  WARPGROUP.ARRIVE ;  /* 0x00000000000079c5 */ /* 0x000fc60000000000 */
[----:B------:R-:W-:Y:S01]  /*346a0*/  R2UR UR10, R2 ;  /* 0x00000000020a72ca */ /* 0x000fe200000e0000 */
[----:B--2---:R-:W-:Y:S01]  /*346b0*/  VIADD R8, R8, 0x6 ;  /* 0x0000000608087836 */ /* 0x004fe20000000000 */
[----:B------:R-:W-:-:S04]  /*346c0*/  R2UR UR9, R9 ;  /* 0x00000000090972ca */ /* 0x000fc800000e0000 */
[----:B------:R-:W-:-:S13]  /*346d0*/  R2UR UR8, R8 ;  /* 0x00000000080872ca */ /* 0x000fda00000e0000 */
[----:B------:R-:W-:Y:S03]  /*346e0*/  HGMMA.64x96x16.F32.BF16 R24, gdesc[UR8], R24, gsb0 ;  /* 0x01600000081879f0 */ /* 0x000fe60008001818 */
[----:B------:R-:W-:Y:S02]  /*346f0*/  WARPGROUP.DEPBAR.LE gsb0, 0x0 ;  /* 0x00008000000079c5 */ /* 0x000fe40000010000 */
[----:B------:R0:W-:Y:S04]  /*34700*/  ST.E desc[UR6][R6.64], R14 ;  /* 0x0000000e06007985 */ /* 0x0001e8000c101906 */
[----:B------:R-:W2:Y:S04]  /*34710*/  LDL.64 R2, [UR4+0x18] ;  /* 0x00001804ff027983 */ /* 0x000ea80008100a00 */
[----:B0-----:R-:W3:Y:S01]  /*34720*/  LDL.64 R6, [UR4] ;  /* 0x00000004ff067983 */ /* 0x001ee20008100a00 */
[----:B------:R-:W0:Y:S02]  /*34730*/  S2R R8, SR_TID.X ;  /* 0x0000000000087919 */ /* 0x000e240000002100 */
[----:B0-----:R-:W-:-:S04]  /*34740*/  SHF.R.U32.HI R9, RZ, 0x7, R8 ;  /* 0x00000007ff097819 */ /* 0x001fc80000011608 */
[----:B------:R-:W-:-:S05]  /*34750*/  IADD3 R9, -R9, 0xb, RZ ;  /* 0x0000000b09097810 */ /* 0x000fca0007ffe1ff */
[----:B------:R0:W-:Y:S06]  /*34760*/  BAR.ARV R9, 0x100 ;  /* 0x000400090000751d */ /* 0x0001ec0000002000 */
[----:B--2---:R-:W2:Y:S04]  /*34770*/  LD.E R11, desc[UR6][R2.64] ;  /* 0x00000006020b7980 */ /* 0x004ea8000c101900 */
[----:B---3--:R0:W5:Y:S01]  /*34780*/  LD.E R10, desc[UR6][R6.64] ;  /* 0x00000006060a7980 */ /* 0x008162000c101900 */
[----:B------:R-:W-:Y:S01]  /*34790*/  BSSY B0, `(.L_x_12576) ;  /* 0x0000005000007945 */ /* 0x000fe20003800000 */
[----:B--2---:R-:W-:-:S04]  /*347a0*/  LOP3.LUT R11, R11, 0x1, RZ, 0xfc, !PT ;  /* 0x000000010b0b7812 */ /* 0x004fc800078efcff */
[----:B------:R-:W-:-:S13]  /*347b0*/  ISETP.NE.AND P0, PT, R11, 0x3, PT ;  /* 0x000000030b00780c */ /* 0x000fda0003f05270 */
[----:B0-----:R-:W-:Y:S05]  /*347c0*/  @!P0 BRA `(.L_x_12577) ;  /* 0x0000000000048947 */ /* 0x001fea0003800000 */
[----:B------:R-:W-:Y:S01]  /*347d0*/  BPT.TRAP 0x1 ;  /* 0x000000040000795c */ /* 0x000fe20000300000 */
.L_x_12577:
[----:B------:R-:W-:Y:S05]  /*347e0*/  BSYNC B0 ;  /* 0x0000000000007941 */ /* 0x000fea0003800000 */
.L_x_12576:
[----:B------:R-:W2:Y:S04]  /*347f0*/  LD.E.64 R6, desc[UR6][R2.64+0x20] ;  /* 0x0000200602067980 */ /* 0x000ea8000c101b00 */
[----:B------:R-:W3:Y:S01]  /*34800*/  LD.E R9, desc[UR6][R2.64+0xc] ;  /* 0x00000c0602097980 */ /* 0x000ee2000c101900 */
[----:B--2---:R-:W-:-:S05]  /*34810*/  MOV R7, R6 ;  /* 0x0000000600077202 */ /* 0x004fca0000000f00 */
[----:B-----5:R-:W-:-:S05]  /*34820*/  IMAD R10, R10, 0x8, R7 ;  /* 0x000000080a0a7824 */ /* 0x020fca00078e0207 */
[----:B---3--:R-:W-:-:S04]  /*34830*/  PRMT R9, R9, 0x654, R10 ;  /* 0x0000065409097816 */ /* 0x008fc8000000000a */
[----:B------:R0:W-:Y:S01]  /*34840*/  SYNCS.ARRIVE.TRANS64.RED.A1T0 RZ, [R9+URZ], RZ ;  /* 0x000000ff09ff79a7 */ /* 0x0001e2000810043f */
[----:B------:R-:W2:Y:S04]  /*34850*/  LDL.64 R2, [UR4+0x38] ;  /* 0x00003804ff027983 */ /* 0x000ea80008100a00 */
[----:B------:R-:W3:Y:S04]  /*34860*/  LD.E R6, desc[UR6][R4.64+0x24] ;  /* 0x0000240604067980 */ /* 0x000ee8000c101900 */
[----:B------:R-:W4:Y:S04]  /*34870*/  LD.E R80, desc[UR6][R4.64] ;  /* 0x0000000604507980 */ /* 0x000f28000c101900 */
[----:B------:R1:W4:Y:S04]  /*34880*/  LD.E R82, desc[UR6][R72.64] ;  /* 0x0000000648527980 */ /* 0x000328000c101900 */
[----:B------:R-:W4:Y:S04]  /*34890*/  LD.E R10, desc[UR6][R4.64+0x8] ;  /* 0x00000806040a7980 */ /* 0x000f28000c101900 */
[----:B------:R-:W4:Y:S04]  /*348a0*/  LD.E R77, desc[UR6][R4.64+0xc] ;  /* 0x00000c06044d7980 */ /* 0x000f28000c101900 */
[----:B------:R-:W4:Y:S04]  /*348b0*/  LD.E R7, desc[UR6][R4.64+0x4] ;  /* 0x0000040604077980 */ /* 0x000f28000c101900 */
[----:B------:R-:W4:Y:S04]  /*348c0*/  LD.E R76, desc[UR6][R4.64+0x10] ;  /* 0x00001006044c7980 */ /* 0x000f28000c101900 */
[----:B------:R-:W4:Y:S04]  /*348d0*/  LD.E R75, desc[UR6][R4.64+0x14] ;  /* 0x00001406044b7980 */ /* 0x000f28000c101900 */
[----:B--2---:R-:W2:Y:S01]  /*348e0*/  LD.E.64 R2, desc[UR6][R2.64] ;  /* 0x0000000602027980 */ /* 0x004ea2000c101b00 */
[----:B---3--:R-:W-:-:S03]  /*348f0*/  ISETP.NE.AND P0, PT, R6, 0x1, PT ;  /* 0x000000010600780c */ /* 0x008fc60003f05270 */
[----:B------:R-:W3:Y:S10]  /*34900*/  LD.E R6, desc[UR6][R4.64+0x18] ;  /* 0x0000180604067980 */ /* 0x000ef4000c101900 */
[----:B------:R-:W4:Y:S04]  /*34910*/  @P0 LD.E R78, desc[UR6][R4.64+0x28] ;  /* 0x00002806044e0980 */ /* 0x000f28000c101900 */
[----:B------:R-:W4:Y:S04]  /*34920*/  @P0 LD.E R79, desc[UR6][R4.64+0x2c] ;  /* 0x00002c06044f0980 */ /* 0x000f28000c101900 */
[----:B--2---:R-:W2:Y:S01]  /*34930*/  LD.E R74, desc[UR6][R2.64] ;  /* 0x00000006024a7980 */ /* 0x004ea2000c101900 */
[----:B---3--:R-:W-:Y:S01]  /*34940*/  ISETP.GE.AND P1, PT, R6, 0x1, PT ;  /* 0x000000010600780c */ /* 0x008fe20003f26270 */
[----:B------:R-:W-:Y:S01]  /*34950*/  BSSY B0, `(.L_x_12578) ;  /* 0x00000a8000007945 */ /* 0x000fe20003800000 */
[----:B----4-:R-:W-:-:S02]  /*34960*/  IMAD R75, R0, -0x60, R75 ;  /* 0xffffffa0004b7824 */ /* 0x010fc400078e024b */
[-C--:B--2---:R-:W-:Y:S01]  /*34970*/  FMUL.FTZ R12, R31, R74.reuse ;  /* 0x0000004a1f0c7220 */ /* 0x084fe20000410000 */
[-C--:B------:R-:W-:Y:S01]  /*34980*/  FMUL.FTZ R31, R32, R74.reuse ;  /* 0x0000004a201f7220 */ /* 0x080fe20000410000 */
[-C--:B------:R-:W-:Y:S01]  /*34990*/  FMUL.FTZ R32, R33, R74.reuse ;  /* 0x0000004a21207220 */ /* 0x080fe20000410000 */
[-C--:B------:R-:W-:Y:S01]  /*349a0*/  FMUL.FTZ R33, R36, R74.reuse ;  /* 0x0000004a24217220 */ /* 0x080fe20000410000 */
        /* <DEDUP_REMOVED lines=8> */
[----:B------:R-:W-:-:S02]  /*34a30*/  FMUL.FTZ R48, R53, R74 ;  /* 0x0000004a35307220 */ /* 0x000fc40000410000 */
[----:B------:R-:W-:Y:S01]  /*34a40*/  LOP3.LUT R53, R46, 0xffffff80, RZ, 0xc0, !PT ;  /* 0xffffff802e357812 */ /* 0x000fe200078ec0ff */
[-C--:B------:R-:W-:Y:S01]  /*34a50*/  FMUL.FTZ R11, R30, R74.reuse ;  /* 0x0000004a1e0b7220 */ /* 0x080fe20000410000 */
[-C--:B------:R-:W-:Y:S01]  /*34a60*/  FMUL.FTZ R30, R54, R74.reuse ;  /* 0x0000004a361e7220 */ /* 0x080fe20000410000 */
[-C--:B------:R-:W-:Y:S02]  /*34a70*/  FMUL.FTZ R2, R24, R74.reuse ;  /* 0x0000004a18027220 */ /* 0x080fe40000410000 */
[----:B------:R-:W-:Y:S02]  /*34a80*/  IMAD.IADD R54, R80, 0x1, -R53 ;  /* 0x0000000150367824 */ /* 0x000fe400078e0a35 */
[----:B------:R-:W-:Y:S01]  /*34a90*/  FMUL.FTZ R24, R42, R74 ;  /* 0x0000004a2a187220 */ /* 0x000fe20000410000 */
[----:B------:R-:W-:Y:S01]  /*34aa0*/  LEA.HI R42, R45, R80, RZ, 0x2 ;  /* 0x000000502d2a7211 */ /* 0x000fe200078f10ff */
[-C--:B------:R-:W-:Y:S01]  /*34ab0*/  FMUL.FTZ R81, R29, R74.reuse ;  /* 0x0000004a1d517220 */ /* 0x080fe20000410000 */
[----:B------:R-:W-:Y:S01]  /*34ac0*/  SHF.R.S32.HI R45, RZ, 0x1f, R54 ;  /* 0x0000001fff2d7819 */ /* 0x000fe20000011436 */
[-C--:B------:R-:W-:Y:S01]  /*34ad0*/  FMUL.FTZ R14, R35, R74.reuse ;  /* 0x0000004a230e7220 */ /* 0x080fe20000410000 */
[-C--:B------:R-:W-:Y:S01]  /*34ae0*/  FMUL.FTZ R29, R55, R74.reuse ;  /* 0x0000004a371d7220 */ /* 0x080fe20000410000 */
[-C--:B------:R-:W-:Y:S01]  /*34af0*/  FMUL.FTZ R35, R40, R74.reuse ;  /* 0x0000004a28237220 */ /* 0x080fe20000410000 */
[----:B------:R-:W-:Y:S01]  /*34b00*/  LOP3.LUT R53, R42, 0xfffffffc, RZ, 0xc0, !PT ;  /* 0xfffffffc2a357812 */ /* 0x000fe200078ec0ff */
[----:B-1----:R-:W-:Y:S01]  /*34b10*/  FMUL.FTZ R73, R28, R74 ;  /* 0x0000004a1c497220 */ /* 0x002fe20000410000 */
[----:B------:R-:W-:Y:S01]  /*34b20*/  LEA.HI R55, R45, R54, RZ, 0x2 ;  /* 0x000000362d377211 */ /* 0x000fe200078f10ff */
[-C--:B------:R-:W-:Y:S01]  /*34b30*/  FMUL.FTZ R40, R44, R74.reuse ;  /* 0x0000004a2c287220 */ /* 0x080fe20000410000 */
[-C--:B------:R-:W-:Y:S01]  /*34b40*/  FMUL.FTZ R44, R49, R74.reuse ;  /* 0x0000004a312c7220 */ /* 0x080fe20000410000 */
[-C--:B------:R-:W-:Y:S01]  /*34b50*/  FMUL.FTZ R28, R50, R74.reuse ;  /* 0x0000004a321c7220 */ /* 0x080fe20000410000 */
[-C--:B------:R-:W-:Y:S01]  /*34b60*/  FMUL.FTZ R49, R56, R74.reuse ;  /* 0x0000004a38317220 */ /* 0x080fe20000410000 */
[----:B------:R-:W-:Y:S01]  /*34b70*/  FMUL.FTZ R50, R57, R74 ;  /* 0x0000004a39327220 */ /* 0x000fe20000410000 */
[----:B------:R-:W-:Y:S01]  /*34b80*/  SHF.R.S32.HI R57, RZ, 0x2, R55 ;  /* 0x00000002ff397819 */ /* 0x000fe20000011437 */
[----:B------:R-:W-:Y:S01]  /*34b90*/  IMAD.IADD R80, R80, 0x1, -R53 ;  /* 0x0000000150507824 */ /* 0x000fe200078e0a35 */
[----:B------:R-:W-:-:S02]  /*34ba0*/  SHF.R.S32.HI R56, RZ, 0x1f, R55 ;  /* 0x0000001fff387819 */ /* 0x000fc40000011437 */
[----:B------:R-:W-:Y:S01]  /*34bb0*/  LEA.HI R53, R45, R54, RZ, 0x5 ;  /* 0x000000362d357211 */ /* 0x000fe200078f28ff */
[-C--:B------:R-:W-:Y:S01]  /*34bc0*/  FMUL.FTZ R20, R38, R74.reuse ;  /* 0x0000004a26147220 */ /* 0x080fe20000410000 */
[----:B------:R-:W-:Y:S01]  /*34bd0*/  SHF.R.S32.HI R45, RZ, 0x7, R46 ;  /* 0x00000007ff2d7819 */ /* 0x000fe2000001142e */
[-C--:B------:R-:W-:Y:S01]  /*34be0*/  FMUL.FTZ R13, R34, R74.reuse ;  /* 0x0000004a220d7220 */ /* 0x080fe20000410000 */
[----:B------:R-:W-:Y:S01]  /*34bf0*/  LEA.HI R56, R56, R57, RZ, 0x3 ;  /* 0x0000003938387211 */ /* 0x000fe200078f18ff */
[-C--:B------:R-:W-:Y:S01]  /*34c00*/  FMUL.FTZ R38, R59, R74.reuse ;  /* 0x0000004a3b267220 */ /* 0x080fe20000410000 */
[-C--:B------:R-:W-:Y:S01]  /*34c10*/  FMUL.FTZ R34, R37, R74.reuse ;  /* 0x0000004a25227220 */ /* 0x080fe20000410000 */
        /* <DEDUP_REMOVED lines=8> */
[----:B------:R-:W-:Y:S01]  /*34ca0*/  IMAD R61, R82, 0x8, R59 ;  /* 0x00000008523d7824 */ /* 0x000fe200078e023b */
[----:B------:R-:W-:-:S02]  /*34cb0*/  LOP3.LUT R46, R46, 0x3fffffe, RZ, 0xc0, !PT ;  /* 0x03fffffe2e2e7812 */ /* 0x000fc400078ec0ff */
[----:B------:R-:W-:Y:S01]  /*34cc0*/  LEA.HI R59, R80, R80, RZ, 0x1 ;  /* 0x00000050503b7211 */ /* 0x000fe200078f08ff */
[----:B------:R-:W-:Y:S02]  /*34cd0*/  IMAD.IADD R58, R57, 0x1, -R58 ;  /* 0x00000001393a7824 */ /* 0x000fe400078e0a3a */
        /* <DEDUP_REMOVED lines=8> */
[----:B------:R-:W-:Y:S02]  /*34d60*/  @P0 SHF.R.U32.HI R61, RZ, R79, R78 ;  /* 0x0000004fff3d0219 */ /* 0x000fe4000001164e */
[----:B------:R-:W-:Y:S01]  /*34d70*/  LOP3.LUT R55, R55, 0x7ffffffc, RZ, 0xc0, !PT ;  /* 0x7ffffffc37377812 */ /* 0x000fe200078ec0ff */
[-C--:B------:R-:W-:Y:S02]  /*34d80*/  FMUL.FTZ R53, R64, R74.reuse ;  /* 0x0000004a40357220 */ /* 0x080fe40000410000 */
[----:B------:R-:W1:Y:S01]  /*34d90*/  SHFL.IDX PT, R69, R61, RZ, 0x1c1f ;  /* 0x001c1fff3d457589 */ /* 0x000e6200000e0000 */
[----:B------:R-:W-:Y:S02]  /*34da0*/  IMAD R64, R0, -0x60, R10 ;  /* 0xffffffa000407824 */ /* 0x000fe400078e020a */
[-C--:B0-----:R-:W-:Y:S01]  /*34db0*/  FMUL.FTZ R9, R27, R74.reuse ;  /* 0x0000004a1b097220 */ /* 0x081fe20000410000 */
[-C--:B------:R-:W-:Y:S01]  /*34dc0*/  FMUL.FTZ R42, R63, R74.reuse ;  /* 0x0000004a3f2a7220 */ /* 0x080fe20000410000 */
[-C--:B------:R-:W-:Y:S01]  /*34dd0*/  FMUL.FTZ R15, R39, R74.reuse ;  /* 0x0000004a270f7220 */ /* 0x080fe20000410000 */
[----:B------:R-:W-:Y:S01]  /*34de0*/  FMUL.FTZ R27, R51, R74 ;  /* 0x0000004a331b7220 */ /* 0x000fe20000410000 */
[----:B------:R-:W-:-:S02]  /*34df0*/  IMAD.IADD R63, R54, 0x1, -R55 ;  /* 0x00000001363f7824 */ /* 0x000fc400078e0a37 */
        /* <DEDUP_REMOVED lines=8> */
[----:B------:R-:W-:Y:S01]  /*34e80*/  VIADD R60, R64, 0x1 ;  /* 0x00000001403c7836 */ /* 0x000fe20000000000 */
[----:B------:R-:W0:Y:S03]  /*34e90*/  MUFU.TANH R2, R2 ;  /* 0x0000000200027308 */ /* 0x000e260000002400 */
[----:B------:R-:W-:Y:S01]  /*34ea0*/  IMAD R60, R63, -0x2, R60 ;  /* 0xfffffffe3f3c7824 */ /* 0x000fe200078e023c */
[----:B------:R-:W-:-:S04]  /*34eb0*/  LOP3.LUT R62, RZ, R77, RZ, 0x33, !PT ;  /* 0x0000004dff3e7212 */ /* 0x000fc800078e33ff */
[----:B------:R-:W2:Y:S01]  /*34ec0*/  MUFU.TANH R72, R72 ;  /* 0x0000004800487308 */ /* 0x000ea20000002400 */
[----:B------:R-:W-:-:S07]  /*34ed0*/  IMAD.IADD R59, R60, 0x1, -R7 ;  /* 0x000000013c3b7824 */ /* 0x000fce00078e0a07 */
[----:B------:R-:W3:Y:S01]  /*34ee0*/  MUFU.TANH R3, R3 ;  /* 0x0000000300037308 */ /* 0x000ee20000002400 */
[----:B------:R-:W-:-:S07]  /*34ef0*/  IMAD.SHL.U32 R65, R63, 0x2, RZ ;  /* 0x000000023f417824 */ /* 0x000fce00078e00ff */
        /* <DEDUP_REMOVED lines=47> */
[----:B------:R-:W-:Y:S01]  /*351f0*/  IMAD.IADD R62, R59, 0x1, R62 ;  /* 0x000000013b3e7824 */ /* 0x000fe200078e023e */
[----:B-1----:R-:W-:Y:S01]  /*35200*/  VIADDMNMX R67, R69, R76, R63, PT ;  /* 0x0000004c45437246 */ /* 0x002fe2000380013f */
[----:B------:R-:W-:-:S02]  /*35210*/  IMAD R65, R0, -0x60, -R65 ;  /* 0xffffffa000417824 */ /* 0x000fc400078e0a41 */
        /* <DEDUP_REMOVED lines=10> */
[----:B------:R-:W2:Y:S04]  /*352c0*/  LD.E R59, desc[UR6][R4.64+0x1c] ;  /* 0x00001c06043b7980 */ /* 0x000ea8000c101900 */
[----:B------:R-:W3:Y:S01]  /*352d0*/  LD.E R69, desc[UR6][R4.64+0x20] ;  /* 0x0000200604457980 */ /* 0x000ee2000c101900 */
[----:B--2---:R-:W-:-:S05]  /*352e0*/  IMAD.HI.U32 R0, R0, R59, RZ ;  /* 0x0000003b00007227 */ /* 0x004fca00078e00ff */
[----:B---3--:R-:W-:-:S07]  /*352f0*/  SHF.R.U32.HI R0, RZ, R69, R0 ;  /* 0x00000045ff007219 */ /* 0x008fce0000011600 */
.L_x_12583:
[----:B------:R-:W-:Y:S05]  /*35300*/  BSYNC B2 ;  /* 0x0000000000027941 */ /* 0x000fea0003800000 */
.L_x_12582:
[----:B------:R-:W-:Y:S01]  /*35310*/  LOP3.LUT R0, RZ, R0, RZ, 0x33, !PT ;  /* 0x00000000ff007212 */ /* 0x000fe200078e33ff */
[----:B------:R-:W-:Y:S06]  /*35320*/  BRA `(.L_x_12584) ;  /* 0x0000000000187947 */ /* 0x000fec0003800000 */
.L_x_12581:
[----:B------:R-:W-:-:S13]  /*35330*/  ISETP.NE.AND P0, PT, R6, 0x1, PT ;  /* 0x000000010600780c */ /* 0x000fda0003f05270 */
[----:B------:R-:W-:Y:S05]  /*35340*/  @!P0 BRA `(.L_x_12584) ;  /* 0x0000000000108947 */ /* 0x000fea0003800000 */
[----:B------:R-:W2:Y:S04]  /*35350*/  LD.E R59, desc[UR6][R4.64+0x1c] ;  /* 0x00001c06043b7980 */ /* 0x000ea8000c101900 */
[----:B------:R-:W3:Y:S01]  /*35360*/  LD.E R69, desc[UR6][R4.64+0x20] ;  /* 0x0000200604457980 */ /* 0x000ee2000c101900 */
[----:B--2---:R-:W-:-:S05]  /*35370*/  IMAD.HI.U32 R0, R0, R59, RZ ;  /* 0x0000003b00007227 */ /* 0x004fca00078e00ff */
[----:B---3--:R-:W-:-:S07]  /*35380*/  SHF.R.U32.HI R0, RZ, R69, R0 ;  /* 0x00000045ff007219 */ /* 0x008fce0000011600 */
.L_x_12584:
[----:B------:R-:W-:Y:S05]  /*35390*/  BSYNC B1 ;  /* 0x0000000000017941 */ /* 0x000fea0003800000 */
.L_x_12580:
[----:B------:R-:W-:-:S05]  /*353a0*/  IMAD R59, R6, R0, R65 ;  /* 0x00000000063b7224 */ /* 0x000fca00078e0241 */
[----:B------:R-:W-:Y:S02]  /*353b0*/  VIMNMX R60, R60, R59, !PT ;  /* 0x0000003b3c3c7248 */ /* 0x000fe40007fe0100 */
[----:B------:R-:W-:-:S07]  /*353c0*/  VIADDMNMX R67, R59, R6, R67, PT ;  /* 0x000000063b437246 */ /* 0x000fce0003800143 */
.L_x_12579:
[----:B------:R-:W-:Y:S05]  /*353d0*/  BSYNC B0 ;  /* 0x0000000000007941 */ /* 0x000fea0003800000 */
.L_x_12578:
[C---:B------:R-:W-:Y:S01]  /*353e0*/  ISETP.GE.AND P0, PT, R75.reuse, 0x2, PT ;  /* 0x000000024b00780c */ /* 0x040fe20003f06270 */
[----:B------:R-:W1:Y:S01]  /*353f0*/  SHFL.IDX PT, R61, R61, 0x1, 0x1c1f ;  /* 0x003c1f003d3d7f89 */ /* 0x000e6200000e0000 */
[C---:B------:R-:W-:Y:S01]  /*35400*/  ISETP.GE.AND P4, PT, R75.reuse, 0xa, PT ;  /* 0x0000000a4b00780c */ /* 0x040fe20003f86270 */
        /* <DEDUP_REMOVED lines=88> */
[----:B-1----:R-:W-:-:S02]  /*35990*/  VIADDMNMX R63, R61, R76, R63, PT ;  /* 0x0000004c3d3f7246 */ /* 0x002fc4000380013f */
        /* <DEDUP_REMOVED lines=40> */
.L_x_12590:
[----:B------:R-:W-:Y:S05]  /*35c20*/  BSYNC B2 ;  /* 0x0000000000027941 */ /* 0x000fea0003800000 */
.L_x_12589:
[----:B------:R-:W-:Y:S01]  /*35c30*/  LOP3.LUT R7, RZ, R7, RZ, 0x33, !PT ;  /* 0x00000007ff077212 */ /* 0x000fe200078e33ff */
[----:B------:R-:W-:Y:S06]  /*35c40*/  BRA `(.L_x_12591) ;  /* 0x0000000000187947 */ /* 0x000fec0003800000 */
.L_x_12588:
[----:B------:R-:W-:-:S13]  /*35c50*/  ISETP.NE.AND P6, PT, R6, 0x1, PT ;  /* 0x000000010600780c */ /* 0x000fda0003fc5270 */
[----:B------:R-:W-:Y:S05]  /*35c60*/  @!P6 BRA `(.L_x_12591) ;  /* 0x000000000010e947 */ /* 0x000fea0003800000 */
[----:B------:R-:W2:Y:S04]  /*35c70*/  LD.E R2, desc[UR6][R4.64+0x1c] ;  /* 0x00001c0604027980 */ /* 0x000ea8000c101900 */
[----:B------:R-:W3:Y:S01]  /*35c80*/  LD.E R10, desc[UR6][R4.64+0x20] ;  /* 0x00002006040a7980 */ /* 0x000ee2000c101900 */
[----:B--2---:R-:W-:-:S05]  /*35c90*/  IMAD.HI.U32 R7, R7, R2, RZ ;  /* 0x0000000207077227 */ /* 0x004fca00078e00ff */
[----:B---3--:R-:W-:-:S07]  /*35ca0*/  SHF.R.U32.HI R7, RZ, R10, R7 ;  /* 0x0000000aff077219 */ /* 0x008fce0000011607 */
.L_x_12591:
[----:B------:R-:W-:Y:S05]  /*35cb0*/  BSYNC B1 ;  /* 0x0000000000017941 */ /* 0x000fea0003800000 */
.L_x_12587:
[----:B------:R-:W-:-:S05]  /*35cc0*/  IMAD R7, R6, R7, R65 ;  /* 0x0000000706077224 */ /* 0x000fca00078e0241 */
[----:B------:R-:W-:Y:S02]  /*35cd0*/  VIADDMNMX R63, R7, R6, R63, PT ;  /* 0x00000006073f7246 */ /* 0x000fe4000380013f */
[----:B------:R-:W-:-:S07]  /*35ce0*/  VIMNMX R58, R58, R7, !PT ;  /* 0x000000073a3a7248 */ /* 0x000fce0007fe0100 */
.L_x_12586:
[----:B------:R-:W-:Y:S05]  /*35cf0*/  BSYNC B0 ;  /* 0x0000000000007941 */ /* 0x000fea0003800000 */
.L_x_12585:
        /* <DEDUP_REMOVED lines=68> */
[C---:B------:R-:W-:Y:S02]  /*36140*/  ISETP.GT.AND P0, PT, R58.reuse, RZ, !P6 ;  /* 0x000000ff3a00720c */ /* 0x040fe40007704270 */
[C---:B------:R-:W-:Y:S02]  /*36150*/  ISETP.GT.AND P2, PT, R58.reuse, 0x49, !P2 ;  /* 0x000000493a00780c */ /* 0x040fe40005744270 */
[----:B------:R-:W-:Y:S02]  /*36160*/  ISETP.LT.OR P0, PT, R63, 0x1, P0 ;  /* 0x000000013f00780c */ /* 0x000fe40000701670 */
[----:B------:R-:W-:Y:S02]  /*36170*/  ISETP.GT.AND P3, PT, R58, 0x50, !P3 ;  /* 0x000000503a00780c */ /* 0x000fe40005f64270 */
[----:B------:R-:W-:-:S02]  /*36180*/  FSEL R4, R3, -INF , !P0 ;  /* 0xff80000003047808 */ /* 0x000fc40004000000 */
[----:B------:R-:W2:Y:S01]  /*36190*/  LDL.64 R2, [UR4+0x40] ;  /* 0x00004004ff027983 */ /* 0x000ea20008100a00 */
[----:B------:R-:W-:Y:S02]  /*361a0*/  ISETP.GT.AND P4, PT, R58, 0x51, !P4 ;  /* 0x000000513a00780c */ /* 0x000fe40006784270 */
[----:B------:R-:W-:Y:S02]  /*361b0*/  FMNMX.FTZ R6, R4, R9, !PT ;  /* 0x0000000904067209 */ /* 0x000fe40007810000 */
[----:B------:R-:W-:Y:S02]  /*361c0*/  ISETP.NE.AND P6, PT, R75, RZ, PT ;  /* 0x000000ff4b00720c */ /* 0x000fe40003fc5270 */
        /* <DEDUP_REMOVED lines=20> */
[----:B------:R-:W-:Y:S02]  /*36310*/  ISETP.LT.OR P3, PT, R63, 0x51, P3 ;  /* 0x000000513f00780c */ /* 0x000fe40001f61670 */
[----:B------:R-:W-:Y:S02]  /*36320*/  FSEL R42, R42, -INF , !P2 ;  /* 0xff8000002a2a7808 */ /* 0x000fe40005000000 */
[----:B------:R-:W-:Y:S02]  /*36330*/  FMNMX.FTZ R5, R39, R6, !PT ;  /* 0x0000000627057209 */ /* 0x000fe40007810000 */
[----:B------:R-:W-:-:S02]  /*36340*/  ISETP.GT.AND P5, PT, R58, 0x58, !P5 ;  /* 0x000000583a00780c */ /* 0x000fc40006fa4270 */
[----:B------:R-:W-:Y:S02]  /*36350*/  ISETP.LT.OR P4, PT, R63, 0x52, P4 ;  /* 0x000000523f00780c */ /* 0x000fe40002781670 */
[----:B------:R-:W-:Y:S02]  /*36360*/  FSEL R45, R45, -INF , !P3 ;  /* 0xff8000002d2d7808 */ /* 0x000fe40005800000 */
[----:B------:R-:W-:Y:S02]  /*36370*/  FMNMX.FTZ R6, R42, R5, !PT ;  /* 0x000000052a067209 */ /* 0x000fe40007810000 */
[----:B------:R-:W-:Y:S02]  /*36380*/  ISETP.GT.AND P0, PT, R58, 0x59, !P6 ;  /* 0x000000593a00780c */ /* 0x000fe40007704270 */
[----:B------:R-:W-:Y:S02]  /*36390*/  ISETP.LT.OR P5, PT, R63, 0x59, P5 ;  /* 0x000000593f00780c */ /* 0x000fe40002fa1670 */
[----:B------:R-:W-:-:S02]  /*363a0*/  FSEL R46, R46, -INF , !P4 ;  /* 0xff8000002e2e7808 */ /* 0x000fc40006000000 */
[----:B------:R-:W-:Y:S02]  /*363b0*/  FMNMX.FTZ R5, R45, R6, !PT ;  /* 0x000000062d057209 */ /* 0x000fe40007810000 */
[----:B------:R-:W-:Y:S02]  /*363c0*/  ISETP.LT.OR P0, PT, R63, 0x5a, P0 ;  /* 0x0000005a3f00780c */ /* 0x000fe40000701670 */
[----:B------:R-:W-:Y:S02]  /*363d0*/  FSEL R54, R54, -INF , !P5 ;  /* 0xff80000036367808 */ /* 0x000fe40006800000 */
[----:B------:R-:W-:Y:S02]  /*363e0*/  FMNMX.FTZ R5, R46, R5, !PT ;  /* 0x000000052e057209 */ /* 0x000fe40007810000 */
[----:B------:R-:W-:Y:S02]  /*363f0*/  FSEL R55, R55, -INF , !P0 ;  /* 0xff80000037377808 */ /* 0x000fe40004000000 */
        /* <DEDUP_REMOVED lines=38> */
[----:B------:R-:W2:Y:S04]  /*36660*/  LDL.64 R6, [UR4+0x40] ;  /* 0x00004004ff067983 */ /* 0x000ea80008100a00 */
[----:B--2---:R-:W2:Y:S04]  /*36670*/  LD.E R10, desc[UR6][R6.64+0x20] ;  /* 0x00002006060a7980 */ /* 0x004ea8000c101900 */
[----:B------:R-:W2:Y:S04]  /*36680*/  LD.E R65, desc[UR6][R6.64] ;  /* 0x0000000606417980 */ /* 0x000ea8000c101900 */
[----:B------:R-:W0:Y:S01]  /*36690*/  LD.E R67, desc[UR6][R6.64+0x4] ;  /* 0x0000040606437980 */ /* 0x000e22000c101900 */
[C---:B--2---:R-:W-:Y:S01]  /*366a0*/  FMUL.FTZ R58, R65.reuse, R10 ;  /* 0x0000000a413a7220 */ /* 0x044fe20000410000 */
[----:B------:R-:W-:Y:S01]  /*366b0*/  FSETP.NEU.FTZ.AND P0, PT, R65, -INF , PT ;  /* 0xff8000004100780b */ /* 0x000fe20003f1d000 */
[----:B0-----:R-:W-:-:S03]  /*366c0*/  FMUL.FTZ R3, R10, R67 ;  /* 0x000000430a037220 */ /* 0x001fc60000410000 */
[----:B------:R-:W-:Y:S02]  /*366d0*/  FSEL R65, R58, RZ, P0 ;  /* 0x000000ff3a417208 */ /* 0x000fe40000000000 */
[----:B------:R-:W-:-:S04]  /*366e0*/  FSETP.NEU.FTZ.AND P0, PT, R67, -INF , PT ;  /* 0xff8000004300780b */ /* 0x000fc80003f1d000 */
[----:B------:R-:W-:Y:S01]  /*366f0*/  FSEL R3, R3, RZ, P0 ;  /* 0x000000ff03037208 */ /* 0x000fe20000000000 */
[-CC-:B------:R-:W-:Y:S01]  /*36700*/  FFMA.FTZ R164, R59, R10.reuse, -R65.reuse ;  /* 0x0000000a3ba47223 */ /* 0x180fe20000010841 */
[-CC-:B------:R-:W-:Y:S01]  /*36710*/  FFMA.FTZ R59, R72, R10.reuse, -R65.reuse ;  /* 0x0000000a483b7223 */ /* 0x180fe20000010841 */
[-C--:B------:R-:W-:Y:S02]  /*36720*/  FFMA.FTZ R182, R0, R10.reuse, -R65 ;  /* 0x0000000a00b67223 */ /* 0x080fe40000010841 */
[-CC-:B------:R-:W-:Y:S01]  /*36730*/  FFMA.FTZ R165, R4, R10.reuse, -R3.reuse ;  /* 0x0000000a04a57223 */ /* 0x180fe20000010803 */
[-C--:B------:R-:W-:Y:S01]  /*36740*/  FFMA.FTZ R0, R9, R10.reuse, -R3 ;  /* 0x0000000a09007223 */ /* 0x080fe20000010803 */
[-C--:B------:R-:W-:Y:S01]  /*36750*/  FFMA.FTZ R166, R73, R10.reuse, -R65 ;  /* 0x0000000a49a67223 */ /* 0x080fe20000010841 */
[-C--:B------:R-:W-:Y:S01]  /*36760*/  FFMA.FTZ R167, R11, R10.reuse, -R3 ;  /* 0x0000000a0ba77223 */ /* 0x080fe20000010803 */
        /* <DEDUP_REMOVED lines=9> */
[----:B------:R-:W2:Y:S01]  /*36800*/  MUFU.EX2 R166, R166 ;  /* 0x000000a600a67308 */ /* 0x000ea20000000800 */
[----:B------:R-:W-:-:S07]  /*36810*/  FFMA.FTZ R14, R14, R10, -R3 ;  /* 0x0000000a0e0e7223 */ /* 0x000fce0000010803 */
[----:B------:R-:W3:Y:S01]  /*36820*/  MUFU.EX2 R167, R167 ;  /* 0x000000a700a77308 */ /* 0x000ee20000000800 */
[-C--:B------:R-:W-:Y:S01]  /*36830*/  FFMA.FTZ R158, R33, R10.reuse, -R65 ;  /* 0x0000000a219e7223 */ /* 0x080fe20000010841 */
[----:B------:R-:W-:-:S06]  /*36840*/  FFMA.FTZ R159, R20, R10, -R3 ;  /* 0x0000000a149f7223 */ /* 0x000fcc0000010803 */
[----:B------:R-:W4:Y:S08]  /*36850*/  MUFU.EX2 R61, R61 ;  /* 0x0000003d003d7308 */ /* 0x000f300000000800 */
[----:B------:R-:W4:Y:S01]  /*36860*/  MUFU.EX2 R12, R12 ;  /* 0x0000000c000c7308 */ /* 0x000f220000000800 */
[----:B0-----:R-:W-:Y:S01]  /*36870*/  FADD.FTZ R5, R164, R59 ;  /* 0x0000003ba4057221 */ /* 0x001fe20000010000 */
[----:B-1----:R-:W-:-:S06]  /*36880*/  FADD.FTZ R2, R165, R0 ;  /* 0x00000000a5027221 */ /* 0x002fcc0000010000 */
[----:B------:R-:W0:Y:S01]  /*36890*/  MUFU.EX2 R156, R156 ;  /* 0x0000009c009c7308 */ /* 0x000e220000000800 */
[-C--:B------:R-:W-:Y:S01]  /*368a0*/  FFMA.FTZ R33, R34, R10.reuse, -R65 ;  /* 0x0000000a22217223 */ /* 0x080fe20000010841 */
[----:B------:R-:W-:-:S06]  /*368b0*/  FFMA.FTZ R20, R15, R10, -R3 ;  /* 0x0000000a0f147223 */ /* 0x000fcc0000010803 */
[----:B------:R-:W1:Y:S01]  /*368c0*/  MUFU.EX2 R157, R157 ;  /* 0x0000009d009d7308 */ /* 0x000e620000000800 */
[----:B--2---:R-:W-:Y:S01]  /*368d0*/  FADD.FTZ R4, R166, R5 ;  /* 0x00000005a6047221 */ /* 0x004fe20000010000 */
[----:B---3--:R-:W-:-:S06]  /*368e0*/  FADD.FTZ R5, R167, R2 ;  /* 0x00000002a7057221 */ /* 0x008fcc0000010000 */
[----:B------:R-:W2:Y:S01]  /*368f0*/  MUFU.EX2 R31, R31 ;  /* 0x0000001f001f7308 */ /* 0x000ea20000000800 */
[-C--:B------:R-:W-:Y:S01]  /*36900*/  FFMA.FTZ R168, R35, R10.reuse, -R65 ;  /* 0x0000000a23a87223 */ /* 0x080fe20000010841 */
[----:B------:R-:W-:-:S06]  /*36910*/  FFMA.FTZ R169, R24, R10, -R3 ;  /* 0x0000000a18a97223 */ /* 0x000fcc0000010803 */
[----:B------:R-:W3:Y:S01]  /*36920*/  MUFU.EX2 R14, R14 ;  /* 0x0000000e000e7308 */ /* 0x000ee20000000800 */
[----:B----4-:R-:W-:Y:S01]  /*36930*/  FADD.FTZ R9, R61, R4 ;  /* 0x000000043d097221 */ /* 0x010fe20000010000 */
[----:B------:R-:W-:-:S06]  /*36940*/  FADD.FTZ R2, R12, R5 ;  /* 0x000000050c027221 */ /* 0x000fcc0000010000 */
[----:B------:R-:W4:Y:S01]  /*36950*/  MUFU.EX2 R158, R158 ;  /* 0x0000009e009e7308 */ /* 0x000f220000000800 */
[-C--:B------:R-:W-:Y:S01]  /*36960*/  FFMA.FTZ R35, R36, R10.reuse, -R65 ;  /* 0x0000000a24237223 */ /* 0x080fe20000010841 */
[----:B------:R-:W-:-:S06]  /*36970*/  FFMA.FTZ R24, R21, R10, -R3 ;  /* 0x0000000a15187223 */ /* 0x000fcc0000010803 */
        /* <DEDUP_REMOVED lines=83> */
[----:B------:R-:W-:Y:S01]  /*36eb0*/  FFMA.FTZ R3, R55, R10, -R3 ;  /* 0x0000000a37037223 */ /* 0x000fe20000010803 */
[----:B----4-:R-:W-:Y:S01]  /*36ec0*/  FADD.FTZ R4, R178, R9 ;  /* 0x00000009b2047221 */ /* 0x010fe20000010000 */
[----:B------:R-:W-:-:S05]  /*36ed0*/  FADD.FTZ R5, R179, R2 ;  /* 0x00000002b3057221 */ /* 0x000fca0000010000 */
[----:B------:R-:W4:Y:S08]  /*36ee0*/  MUFU.EX2 R53, R53 ;  /* 0x0000003500357308 */ /* 0x000f300000000800 */
[----:B------:R-:W4:Y:S01]  /*36ef0*/  MUFU.EX2 R46, R46 ;  /* 0x0000002e002e7308 */ /* 0x000f220000000800 */
[----:B0-----:R-:W-:Y:S01]  /*36f00*/  FADD.FTZ R9, R51, R4 ;  /* 0x0000000433097221 */ /* 0x001fe20000010000 */
[----:B-1----:R-:W-:-:S06]  /*36f10*/  FADD.FTZ R2, R42, R5 ;  /* 0x000000052a027221 */ /* 0x002fcc0000010000 */
[----:B------:R-:W0:Y:S08]  /*36f20*/  MUFU.EX2 R182, R182 ;  /* 0x000000b600b67308 */ /* 0x000e300000000800 */
[----:B------:R-:W1:Y:S01]  /*36f30*/  MUFU.EX2 R54, R54 ;  /* 0x0000003600367308 */ /* 0x000e620000000800 */
[----:B--2---:R-:W-:Y:S01]  /*36f40*/  FADD.FTZ R4, R180, R9 ;  /* 0x00000009b4047221 */ /* 0x004fe20000010000 */
[----:B---3--:R-:W-:-:S06]  /*36f50*/  FADD.FTZ R5, R45, R2 ;  /* 0x000000022d057221 */ /* 0x008fcc0000010000 */
[----:B------:R-:W2:Y:S08]  /*36f60*/  MUFU.EX2 R57, R57 ;  /* 0x0000003900397308 */ /* 0x000eb00000000800 */
[----:B------:R-:W3:Y:S01]  /*36f70*/  MUFU.EX2 R183, R3 ;  /* 0x0000000300b77308 */ /* 0x000ee20000000800 */
[----:B----4-:R-:W-:Y:S01]  /*36f80*/  FADD.FTZ R9, R53, R4 ;  /* 0x0000000435097221 */ /* 0x010fe20000010000 */
[----:B------:R-:W-:-:S03]  /*36f90*/  FADD.FTZ R5, R46, R5 ;  /* 0x000000052e057221 */ /* 0x000fc60000010000 */
[----:B0-----:R-:W-:Y:S01]  /*36fa0*/  FADD.FTZ R2, R182, R9 ;  /* 0x00000009b6027221 */ /* 0x001fe20000010000 */
[----:B-1----:R-:W-:-:S03]  /*36fb0*/  FADD.FTZ R4, R54, R5 ;  /* 0x0000000536047221 */ /* 0x002fc60000010000 */
[----:B--2---:R-:W-:Y:S01]  /*36fc0*/  FADD.FTZ R9, R57, R2 ;  /* 0x0000000239097221 */ /* 0x004fe20000010000 */
[----:B---3--:R-:W-:-:S04]  /*36fd0*/  FADD.FTZ R11, R183, R4 ;  /* 0x00000004b70b7221 */ /* 0x008fc80000010000 */
[----:B------:R0:W-:Y:S04]  /*36fe0*/  ST.E desc[UR6][R6.64+0x10], R9 ;  /* 0x0000100906007985 */ /* 0x0001e8000c101906 */
[----:B------:R0:W-:Y:S04]  /*36ff0*/  ST.E desc[UR6][R6.64+0x14], R11 ;  /* 0x0000140b06007985 */ /* 0x0001e8000c101906 */
[----:B------:R-:W2:Y:S04]  /*37000*/  LDL.64 R2, [UR4+0x58] ;  /* 0x00005804ff027983 */ /* 0x000ea80008100a00 */
[----:B------:R-:W3:Y:S04]  /*37010*/  LDL.64 R4, [UR4] ;  /* 0x00000004ff047983 */ /* 0x000ee80008100a00 */
[----:B--2---:R-:W2:Y:S04]  /*37020*/  LD.E R15, desc[UR6][R2.64] ;  /* 0x00000006020f7980 */ /* 0x004ea8000c101900 */
[----:B---3--:R0:W5:Y:S04]  /*37030*/  LD.E R10, desc[UR6][R4.64] ;  /* 0x00000006040a7980 */ /* 0x008168000c101900 */
[----:B------:R0:W5:Y:S01]  /*37040*/  LD.E R13, desc[UR6][R4.64+0x4] ;  /* 0x00000406040d7980 */ /* 0x000162000c101900 */
        /* <DEDUP_REMOVED lines=27> */
[----:B0-----:R-:W-:Y:S05]  /*37200*/  @!P0 BRA `(.L_x_12593) ;  /* 0x0000000000048947 */ /* 0x001fea0003800000 */
[----:B------:R-:W-:Y:S01]  /*37210*/  BPT.TRAP 0x1 ;  /* 0x000000040000795c */ /* 0x000fe20000300000 */
.L_x_12593:
[----:B------:R-:W-:Y:S05]  /*37220*/  BSYNC B0 ;  /* 0x0000000000007941 */ /* 0x000fea0003800000 */
.L_x_12592:
        /* <DEDUP_REMOVED lines=13> */
.L_x_12595:
[----:B------:R-:W-:Y:S05]  /*37300*/  BSYNC B0 ;  /* 0x0000000000007941 */ /* 0x000fea0003800000 */
.L_x_12594:
        /* <DEDUP_REMOVED lines=8> */
.L_x_12597:
[----:B------:R-:W-:Y:S05]  /*37390*/  BSYNC B0 ;  /* 0x0000000000007941 */ /* 0x000fea0003800000 */
.L_x_12596:
[----:B------:R-:W2:Y:S04]  /*373a0*/  LDL.64 R4, [UR4] ;  /* 0x00000004ff047983 */ /* 0x000ea80008100a00 */
[----:B0----5:R-:W3:Y:S04]  /*373b0*/  LDL.64 R6, [UR4+0x70] ;  /* 0x00007004ff067983 */ /* 0x021ee80008100a00 */
[----:B------:R-:W4:Y:S01]  /*373c0*/  LDL.64 R2, [UR4+0x50] ;  /* 0x00005004ff027983 */ /* 0x000f220008100a00 */
[----:B------:R-:W-:Y:S01]  /*373d0*/  LEA.HI R8, R8, 0x8, RZ, 0x19 ;  /* 0x0000000808087811 */ /* 0x000fe200078fc8ff */
[----:B------:R-:W-:Y:S05]  /*373e0*/  WARPSYNC.ALL ;  /* 0x0000000000007948 */ /* 0x000fea0003800000 */
[----:B------:R0:W-:Y:S06]  /*373f0*/  BAR.SYNC.DEFER_BLOCKING R8, 0x100 ;  /* 0x000400080000751d */ /* 0x0001ec0000010000 */
[----:B--2---:R-:W2:Y:S04]  /*37400*/  LD.E R9, desc[UR6][R4.64] ;  /* 0x0000000604097980 */ /* 0x004ea8000c101900 */
[----:B----4-:R-:W4:Y:S04]  /*37410*/  LD.E R15, desc[UR6][R2.64] ;  /* 0x00000006020f7980 */ /* 0x010f28000c101900 */
[----:B---3--:R-:W2:Y:S04]  /*37420*/  LD.E.64 R4, desc[UR6][R6.64] ;  /* 0x0000000606047980 */ /* 0x008ea8000c101b00 */
[----:B------:R-:W3:Y:S04]  /*37430*/  LD.E R21, desc[UR6][R2.64+0x4] ;  /* 0x0000040602157980 */ /* 0x000ee8000c101900 */
[----:B------:R-:W3:Y:S04]  /*37440*/  LD.E R25, desc[UR6][R2.64+0x8] ;  /* 0x0000080602197980 */ /* 0x000ee8000c101900 */
[----:B------:R-:W3:Y:S04]  /*37450*/  LD.E R27, desc[UR6][R2.64+0xc] ;  /* 0x00000c06021b7980 */ /* 0x000ee8000c101900 */
[----:B------:R-:W3:Y:S04]  /*37460*/  LDL.64 R6, [UR4+0x60] ;  /* 0x00006004ff067983 */ /* 0x000ee80008100a00 */
[----:B------:R-:W3:Y:S04]  /*37470*/  LD.E R0, desc[UR6][R2.64+0x10] ;  /* 0x0000100602007980 */ /* 0x000ee8000c101900 */
[----:B0-----:R-:W3:Y:S04]  /*37480*/  LD.E R8, desc[UR6][R2.64+0x14] ;  /* 0x0000140602087980 */ /* 0x001ee8000c101900 */
        /* <DEDUP_REMOVED lines=67> */
[----:B----4-:R0:W-:Y:S01]  /*378c0*/  ST.E desc[UR6][R2.64], R15 ;  /* 0x0000000f02007985 */ /* 0x0101e2000c101906 */
[----:B--2---:R-:W-:-:S03]  /*378d0*/  IMAD R4, R9, 0xc00, R4 ;  /* 0x00000c0009047824 */ /* 0x004fc600078e0204 */
[----:B------:R-:W2:Y:S04]  /*378e0*/  LD.E R87, desc[UR6][R2.64+0x138] ;  /* 0x0001380602577980 */ /* 0x000ea8000c101900 */
[----:B---3--:R1:W-:Y:S04]  /*378f0*/  ST.E desc[UR6][R2.64+0x4], R21 ;  /* 0x0000041502007985 */ /* 0x0083e8000c101906 */
[----:B------:R3:W-:Y:S04]  /*37900*/  ST.E desc[UR6][R2.64+0x8], R25 ;  /* 0x0000081902007985 */ /* 0x0007e8000c101906 */
[----:B------:R4:W-:Y:S04]  /*37910*/  ST.E desc[UR6][R2.64+0xc], R27 ;  /* 0x00000c1b02007985 */ /* 0x0009e8000c101906 */
[----:B------:R-:W2:Y:S04]  /*37920*/  LD.E R9, desc[UR6][R2.64+0x18] ;  /* 0x0000180602097980 */ /* 0x000ea8000c101900 */
[----:B0-----:R-:W2:Y:S04]  /*37930*/  LD.E R15, desc[UR6][R2.64+0x30] ;  /* 0x00003006020f7980 */ /* 0x001ea8000c101900 */
[----:B-1----:R-:W2:Y:S04]  /*37940*/  LD.E R21, desc[UR6][R2.64+0x38] ;  /* 0x0000380602157980 */ /* 0x002ea8000c101900 */
        /* <DEDUP_REMOVED lines=76> */
[----:B------:R-:W-:Y:S04]  /*37e10*/  ST.E desc[UR6][R2.64+0x38], R21 ;  /* 0x0000381502007985 */ /* 0x000fe8000c101906 */
        /* <DEDUP_REMOVED lines=100> */
[----:B------:R-:W-:Y:S01]  /*38460*/  ST.E desc[UR6][R6.64], RZ ;  /* 0x000000ff06007985 */ /* 0x000fe2000c101906 */
[----:B0-----:R-:W-:-:S06]  /*38470*/  WARPGROUP.ARRIVE ;  /* 0x00000000000079c5 */ /* 0x001fcc0000000000 */
[----:B------:R-:W-:Y:S01]  /*38480*/  HGMMA.64x256x16.F32.BF16 R24, R164, gdesc[UR8].tnspB, RZ, !UPT, gsb0 ;  /* 0x43e00008a4187df0 */ /* 0x000fe2000c0018ff */
[----:B------:R-:W-:Y:S02]  /*38490*/  IMAD.MOV.U32 R0, RZ, RZ, 0x1 ;  /* 0x00000001ff007424 */ /* 0x000fe400078e00ff */
[----:B------:R-:W-:Y:S02]  /*384a0*/  WARPGROUP.DEPBAR.LE gsb0, 0x0 ;  /* 0x00008000000079c5 */ /* 0x000fe40000010000 */
        /* <DEDUP_REMOVED lines=128> */
[----:B------:R-:W-:Y:S04]  /*38cb0*/  ST.E desc[UR6][R6.64], R0 ;  /* 0x0000000006007985 */ /* 0x000fe8000c101906 */
[----:B0-----:R-:W4:Y:S04]  /*38cc0*/  LD.E R24, desc[UR6][R2.64] ;  /* 0x0000000602187980 */ /* 0x001f28000c101900 */
[----:B-1----:R-:W4:Y:S04]  /*38cd0*/  LD.E R25, desc[UR6][R2.64+0x4] ;  /* 0x0000040602197980 */ /* 0x002f28000c101900 */
[----:B--2---:R-:W2:Y:S04]  /*38ce0*/  LD.E R26, desc[UR6][R2.64+0x8] ;  /* 0x00000806021a7980 */ /* 0x004ea8000c101900 */
[----:B---3--:R-:W2:Y:S04]  /*38cf0*/  LD.E R27, desc[UR6][R2.64+0xc] ;  /* 0x00000c06021b7980 */ /* 0x008ea8000c101900 */
        /* <DEDUP_REMOVED lines=127> */
[----:B------:R-:W-:Y:S01]  /*394f0*/  R2UR UR11, R9 ;  /* 0x00000000090b72ca */ /* 0x000fe200000e0000 */
[----:B--2---:R-:W-:-:S12]  /*39500*/  WARPGROUP.ARRIVE ;  /* 0x00000000000079c5 */ /* 0x004fd80000000000 */
[----:B------:R-:W-:Y:S03]  /*39510*/  HGMMA.64x256x16.F32.BF16 R24, R156, gdesc[UR8].tnspB, R24, gsb0 ;  /* 0x43e000089c187df0 */ /* 0x000fe60008001818 */
        /* <DEDUP_REMOVED lines=1052> */
[----:B------:R-:W-:Y:S01]  /*3d6e0*/  R2UR UR10, R4 ;  /* 0x00000000040a72ca */ /* 0x000fe200000e0000 */
[----:B--2---:R-:W-:-:S12]  /*3d6f0*/  WARPGROUP.ARRIVE ;  /* 0x00000000000079c5 */ /* 0x004fd80000000000 */
        /* <DEDUP_REMOVED lines=131> */
[----:B------:R-:W2:Y:S04]  /*3df30*/  LD.E R4, desc[UR6][R2.64] ;  /* 0x0000000602047980 */ /* 0x000ea8000c101900 */
[----:B------:R-:W3:Y:S04]  /*3df40*/  LD.E R5, desc[UR6][R2.64+0x4] ;  /* 0x0000040602057980 */ /* 0x000ee8000c101900 */
[----:B0-----:R-:W4:Y:S04]  /*3df50*/  LD.E R0, desc[UR6][R2.64+0x1fc] ;  /* 0x0001fc0602007980 */ /* 0x001f28000c101900 */
        /* <DEDUP_REMOVED lines=126> */
[----:B--2---:R-:W-:Y:S04]  /*3e740*/  ST.E desc[UR6][R2.64], R4 ;  /* 0x0000000402007985 */ /* 0x004fe8000c101906 */
[----:B---3--:R-:W-:Y:S04]  /*3e750*/  ST.E desc[UR6][R2.64+0x4], R5 ;  /* 0x0000040502007985 */ /* 0x008fe8000c101906 */
        /* <DEDUP_REMOVED lines=125> */
[----:B0-----:R-:W2:Y:S04]  /*3ef30*/  LDL.64 R6, [UR4+0x58] ;  /* 0x00005804ff067983 */ /* 0x001ea80008100a00 */
[----:B------:R-:W3:Y:S04]  /*3ef40*/  LDL.64 R4, [UR4] ;  /* 0x00000004ff047983 */ /* 0x000ee80008100a00 */
[----:B--2---:R-:W2:Y:S04]  /*3ef50*/  LD.E R0, desc[UR6][R6.64] ;  /* 0x0000000606007980 */ /* 0x004ea8000c101900 */
[----:B---3--:R1:W5:Y:S01]  /*3ef60*/  LD.E R4, desc[UR6][R4.64] ;  /* 0x0000000604047980 */ /* 0x008362000c101900 */
[----:B------:R-:W-:Y:S01]  /*3ef70*/  BSSY B0, `(.L_x_12599) ;  /* 0x0000005000007945 */ /* 0x000fe20003800000 */
[----:B--2---:R-:W-:-:S04]  /*3ef80*/  LOP3.LUT R0, R0, 0x1, RZ, 0xfc, !PT ;  /* 0x0000000100007812 */ /* 0x004fc800078efcff */
[----:B------:R-:W-:-:S13]  /*3ef90*/  ISETP.NE.AND P0, PT, R0, 0x3, PT ;  /* 0x000000030000780c */ /* 0x000fda0003f05270 */
[----:B-1----:R-:W-:Y:S05]  /*3efa0*/  @!P0 BRA `(.L_x_12600) ;  /* 0x0000000000048947 */ /* 0x002fea0003800000 */
[----:B------:R-:W-:Y:S01]  /*3efb0*/  BPT.TRAP 0x1 ;  /* 0x000000040000795c */ /* 0x000fe20000300000 */
.L_x_12600:
[----:B------:R-:W-:Y:S05]  /*3efc0*/  BSYNC B0 ;  /* 0x0000000000007941 */ /* 0x000fea0003800000 */
.L_x_12599:
        /* <DEDUP_REMOVED lines=9> */
[----:B0-----:R-:W-:Y:S05]  /*3f060*/  RET.REL.NODEC R2 `(_ZN7cutlass13device_kernelIN5flash11enable_sm90INS1_16FlashAttnFwdSm90INS1_25CollectiveMainloopFwdSm90ILi2EN4cute5tupleIJNS5_1CILi1EEES8_S8_EEENS6_IJNS7_ILi128EEENS7_ILi96EEENS7_ILi64EEEEEELi256ENS_10bfloat16_tEfNS_4arch4Sm90ELb0ELb1ELb1ELb1ELb1ELb1ELb0ELb1ELb0ELb1ELb1ELb0EEENS1_21CollectiveEpilogueFwdINS6_IJSA_NS7_ILi256EEESB_EEES9_SE_SG_Li256ELb1ELb1ELb1ELb0EEENS1_36VarlenDynamicPersistentTileSchedulerILi128ELi96ELi256ELi128ELb1ELb1ELb1ELb1ELb0ELb1EEEEEEEEEvNT_6ParamsE) ;  /* 0xfffffc0c02e47950 */ /* 0x001fea0003c3ffff */
.L_x_12575:
[----:B0-----:R0:W1:Y:S02]  /*3f070*/  SYNCS.PHASECHK.TRANS64.TRYWAIT P0, [R8+URZ], R9 ;  /* 0x00000009080075a7 */ /* 0x001064000800017f */
[----:B-1----:R-:W-:Y:S05]  /*3f080*/  @!P0 NANOSLEEP.SYNCS 0x989680 ;  /* 0x009896800000895d */ /* 0x002fea0003900000 */
[----:B------:R-:W1:Y:S02]  /*3f090*/  @!P0 SYNCS.PHASECHK.TRANS64 P0, [R8+URZ], R9 ;  /* 0x00000009080085a7 */ /* 0x000e64000800007f */
[----:B-1----:R-:W-:Y:S05]  /*3f0a0*/  @!P0 BRA `(.L_x_12575) ;  /* 0xfffffffc00f08947 */ /* 0x002fea000383ffff */
[----:B------:R-:W-:Y:S05]  /*3f0b0*/  BRA `(.L_x_12574) ;  /* 0xffffff5000b87947 */ /* 0x000fea000383ffff */
.L_x_12598:
[----:B0-----:R0:W1:Y:S02]  /*3f0c0*/  SYNCS.PHASECHK.TRANS64.TRYWAIT P0, [R0+URZ], R7 ;  /* 0x00000007000075a7 */ /* 0x001064000800017f */
[----:B-1----:R-:W-:Y:S05]  /*3f0d0*/  @!P0 NANOSLEEP.SYNCS 0x989680 ;  /* 0x009896800000895d */ /* 0x002fea0003900000 */
[----:B------:R-:W1:Y:S02]  /*3f0e0*/  @!P0 SYNCS.PHASECHK.TRANS64 P0, [R0+URZ], R7 ;  /* 0x00000007000085a7 */ /* 0x000e64000800007f */
[----:B-1----:R-:W-:Y:S05]  /*3f0f0*/  @!P0 BRA `(.L_x_12598) ;  /* 0xfffffffc00f08947 */ /* 0x002fea000383ffff */
[----:B------:R-:W-:Y:S05]  /*3f100*/  BRA `(.L_x_12597) ;  /* 0xffffff8000a07947 */ /* 0x000fea000383ffff */
.L_x_12601:
        /* <DEDUP_REMOVED lines=15> */
.L_x_15775:


//--------------------- .text._ZN7cutlass13device_kernelIN5flash11enable_sm90INS1_16FlashAttnFwdSm90INS1_25CollectiveMainloopFwdSm90ILi2EN4cute5tupleIJNS5_1CILi1EEES8_S8_EEENS6_IJNS7_ILi128EEENS7_ILi96EEENS7_ILi64EEEEEELi256ENS_10bfloat16_tEfNS_4arch4Sm90ELb0ELb1ELb1ELb1ELb1ELb0ELb1ELb1ELb0ELb1ELb1ELb0EEENS1_21CollectiveEpilogueFwdINS6_IJSA_NS7_ILi256EEESB_EEES9_SE_SG_Li256ELb1ELb1ELb1ELb0EEENS1_36VarlenDynamicPersistentTileSchedulerILi128ELi96ELi256ELi128ELb1ELb1ELb1ELb1ELb0ELb1EEEEEEEEEvNT_6ParamsE --------------------------
	.section	.text._ZN7cutlass13device_kernelIN5flash11enable_sm90INS1_16FlashAttnFwdSm90INS1_25CollectiveMainloopFwdSm90ILi2EN4cute5tupleIJNS5_1CILi1EEES8_S8_EEENS6_IJNS7_ILi128EEENS7_ILi96EEENS7_ILi64EEEEEELi256ENS_10bfloat16_tEfNS_4arch4Sm90ELb0ELb1ELb1ELb1ELb1ELb0ELb1ELb1ELb0ELb1ELb1ELb0EEENS1_21CollectiveEpilogueFwdINS6_IJSA_NS7_ILi256EEESB_EEES9_SE_SG_Li256ELb1ELb1ELb1ELb0EEENS1_36VarlenDynamicPersistentTileSchedulerILi128ELi96ELi256ELi128ELb1ELb1ELb1ELb1ELb0ELb1EEEEEEEEEvNT_6ParamsE,"ax",@progbits
	.align	128
.text._ZN7cutlass13device_kernelIN5flash11enable_sm90INS1_16FlashAttnFwdSm90INS1_25CollectiveMainloopFwdSm90ILi2EN4cute5tupleIJNS5_1CILi1EEES8_S8_EEENS6_IJNS7_ILi128EEENS7_ILi96EEENS7_ILi64EEEEEELi256ENS_10bfloat16_tEfNS_4arch4Sm90ELb0ELb1ELb1ELb1ELb1ELb0ELb1ELb1ELb0ELb1ELb1ELb0EEENS1_21CollectiveEpilogueFwdINS6_IJSA_NS7_ILi256EEESB_EEES9_SE_SG_Li256ELb1ELb1ELb1ELb0EEENS1_36VarlenDynamicPersistentTileSchedulerILi128ELi96ELi256ELi128ELb1ELb1ELb1ELb1ELb0ELb1EEEEEEEEEvNT_6ParamsE:
        .type           _ZN7cutlass13device_kernelIN5flash11enable_sm90INS1_16FlashAttnFwdSm90INS1_25CollectiveMainloopFwdSm90ILi2EN4cute5tupleIJNS5_1CILi1EEES8_S8_EEENS6_IJNS7_ILi128EEENS7_ILi96EEENS7_ILi64EEEEEELi256ENS_10bfloat16_tEfNS_4arch4Sm90ELb0ELb1ELb1ELb1ELb1ELb0ELb1ELb1ELb0ELb1ELb1ELb0EEENS1_21CollectiveEpilogueFwdINS6_IJSA_NS7_ILi256EEESB_EEES9_SE_SG_Li256ELb1ELb1ELb1ELb0EEENS1_36VarlenDynamicPersistentTileSchedulerILi128ELi96ELi256ELi128ELb1ELb1ELb1ELb1ELb0ELb1EEEEEEEEEvNT_6ParamsE,@function
        .size           _ZN7cutlass13device_kernelIN5flash11enable_sm90INS1_16FlashAttnFwdSm90INS1_25CollectiveMainloopFwdSm90ILi2EN4cute5tupleIJNS5_1CILi1EEES8_S8_EEENS6_IJNS7_ILi128EEENS7_ILi96EEENS7_ILi64EEEEEELi256ENS_10bfloat16_tEfNS_4arch4Sm90ELb0ELb1ELb1ELb1ELb1ELb0ELb1ELb1ELb0ELb1ELb1ELb0EEENS1_21CollectiveEpilogueFwdINS6_IJSA_NS7_ILi256EEESB_EEES9_SE_SG_Li256ELb1ELb1ELb1ELb0EEENS1_36VarlenDynamicPersistentTileSchedulerILi128ELi96ELi256ELi128ELb1ELb1ELb1ELb1ELb0ELb1EEEEEEEEEvNT_6ParamsE,(.L_x_15777 - _ZN7cutlass13device_kernelIN5flash11enable_sm90INS1_16FlashAttnFwdSm90INS1_25CollectiveMainloopFwdSm90ILi2EN4cute5tupleIJNS5_1CILi1EEES8_S8_EEENS6_IJNS7_ILi128EEENS7_ILi96EEENS7_ILi64EEEEEELi256ENS_10bfloat16_tEfNS_4arch4Sm90ELb0ELb1ELb1ELb1ELb1ELb0ELb1ELb1ELb0ELb1ELb1ELb0EEENS1_21CollectiveEpilogueFwdINS6_IJSA_NS7_ILi256EEESB_EEES9_SE_SG_Li256ELb1ELb1ELb1ELb0EEENS1_36VarlenDynamicPersistentTileSchedulerILi128ELi96ELi256ELi128ELb1ELb1ELb1ELb1ELb0ELb1EEEEEEEEEvNT_6ParamsE)
        .other          _ZN7cutlass13device_kernelIN5flash11enable_sm90INS1_16FlashAttnFwdSm90INS1_25CollectiveMainloopFwdSm90ILi2EN4cute5tupleIJNS5_1CILi1EEES8_S8_EEENS6_IJNS7_ILi128EEENS7_ILi96EEENS7_ILi64EEEEEELi256ENS_10bfloat16_tEfNS_4arch4Sm90ELb0ELb1ELb1ELb1ELb1ELb0ELb1ELb1ELb0ELb1ELb1ELb0EEENS1_21CollectiveEpilogueFwdINS6_IJSA_NS7_ILi256EEESB_EEES9_SE_SG_Li256ELb1ELb1ELb1ELb0EEENS1_36VarlenDynamicPersistentTileSchedulerILi128ELi96ELi256ELi128ELb1ELb1ELb1ELb1ELb0ELb1EEEEEEEEEvNT_6ParamsE,@"STO_CUDA_ENTRY STV_DEFAULT"
_ZN7cutlass13device_kernelIN5flash11enable_sm90INS1_16FlashAttnFwdSm90INS1_25CollectiveMainloopFwdSm90ILi2EN4cute5tupleIJNS5_1CILi1EEES8_S8_EEENS6_IJNS7_ILi128EEENS7_ILi96EEENS7_ILi64EEEEEELi256ENS_10bfloat16_tEfNS_4arch4Sm90ELb0ELb1ELb1ELb1ELb1ELb0ELb1ELb1ELb0ELb1ELb1ELb0EEENS1_21CollectiveEpilogueFwdINS6_IJSA_NS7_ILi256EEESB_EEES9_SE_SG_Li256ELb1ELb1ELb1ELb0EEENS1_36VarlenDynamicPersistentTileSchedulerILi128ELi96ELi256ELi128ELb1ELb1ELb1ELb1ELb0ELb1EEEEEEEEEvNT_6ParamsE:
        /* <DEDUP_REMOVED lines=47> */
.L_x_12602:
        /* <DEDUP_REMOVED lines=22> */
.L_x_12603:
        /* <DEDUP_REMOVED lines=18> */
.L_x_12604:
        /* <DEDUP_REMOVED lines=22> */
.L_x_12605:
        /* <DEDUP_REMOVED lines=23> */
.L_x_12606:
[----:B------:R-:W-:Y:S01]  /*0840*/  UISETP.NE.AND UP0, UPT, UR9, URZ, UPT ;  /* 0x0000003f0900728c */ /* 0x000fe2000bf05270 */
[----:B------:R-:W-:Y:S01]  /*0850*/  NOP ;  /* 0x0000000000007918 */ /* 0x000fe20000000000 */
[----:B0-----:R-:W-:Y:S01]  /*0860*/  UMOV UR4, 0x1 ;  /* 0x0000000100047882 */ /* 0x001fe20000000000 */
[----:B------:R-:W-:Y:S01]  /*0870*/  ULDC UR5, c[0x0][0x20] ;  /* 0x0000080000057ab9 */ /* 0x000fe20000000800 */
[----:B------:R-:W-:Y:S01]  /*0880*/  USEL UR4, UR4, 0x2, !UP0 ;  /* 0x0000000204047887 */ /* 0x000fe2000c000000 */
[----:B-1234-:R-:W-:Y:S01]  /*0890*/  BAR.SYNC.DEFER_BLOCKING 0x0 ;  /* 0x0000000000007b1d */ /* 0x01efe20000010000 */
[----:B------:R-:W-:Y:S02]  /*08a0*/  PLOP3.LUT P1, PT, PT, PT, UP0, 0x80, 0x0 ;  /* 0x000000000000781c */ /* 0x000fe40003f2f008 */
[----:B------:R-:W-:Y:S02]  /*08b0*/  IADD3 R16, P0, R1, UR5, RZ ;  /* 0x0000000501107c10 */ /* 0x000fe4000ff1e0ff */
[----:B------:R-:W-:Y:S01]  /*08c0*/  IMAD.U32 R2, RZ, RZ, UR4 ;  /* 0x00000004ff027e24 */ /* 0x000fe2000f8e00ff */
[----:B------:R-:W-:Y:S01]  /*08d0*/  ULDC UR6, c[0x0][0x24] ;  /* 0x0000090000067ab9 */ /* 0x000fe20000000800 */
[----:B------:R-:W-:Y:S01]  /*08e0*/  ULDC.64 UR36, c[0x0][0x208] ;  /* 0x0000820000247ab9 */ /* 0x000fe20000000a00 */
[----:B------:R-:W-:-:S02]  /*08f0*/  IMAD.X R17, RZ, RZ, UR6, P0 ;  /* 0x00000006ff117e24 */ /* 0x000fc400080e06ff */
[----:B------:R0:W-:Y:S04]  /*0900*/  STL [R1+0x4c8], R2 ;  /* 0x0004c80201007387 */ /* 0x0001e80000100800 */
[----:B------:R-:W-:Y:S05]  /*0910*/  @!P1 BRA `(.L_x_12607) ;  /* 0x0000024800849947 */ /* 0x000fea0003800000 */
.L_x_12608:
        /* <DEDUP_REMOVED lines=12> */
[----:B------:R-:W-:Y:S04]  /*09e0*/  STL [R1+0x200], RZ ;  /* 0x000200ff01007387 */ /* 0x000fe80000100800 */
[----:B------:R-:W-:Y:S01]  /*09f0*/  STL [R1+0x204], RZ ;  /* 0x000204ff01007387 */ /* 0x000fe20000100800 */
[----:B-1----:R-:W-:-:S04]  /*0a00*/  SHF.R.U32.HI R0, RZ, 0x7, R0 ;  /* 0x00000007ff007819 */ /* 0x002fc80000011600 */
[----:B------:R-:W-:Y:S02]  /*0a10*/  ISETP.NE.AND P0, PT, R0, 0x1, PT ;  /* 0x000000010000780c */ /* 0x000fe40003f05270 */
[----:B------:R-:W-:-:S04]  /*0a20*/  MOV R0, 0x400 ;  /* 0x0000040000007802 */ /* 0x000fc80000000f00 */
[----:B0-----:R-:W-:-:S07]  /*0a30*/  LEA R0, R7, R0, 0x18 ;  /* 0x0000000007007211 */ /* 0x001fce00078ec0ff */
[----:B------:R-:W-:Y:S08]  /*0a40*/  @!P0 BAR.ARV 0x9, 0x100 ;  /* 0x0244000000008b1d */ /* 0x000ff00000002000 */
[----:B------:R-:W-:Y:S06]  /*0a50*/  BAR.SYNC.DEFER_BLOCKING 0x5, 0x180 ;  /* 0x0146000000007b1d */ /* 0x000fec0000010000 */
[----:B------:R0:W1:Y:S02]  /*0a60*/  LDS.128 R12, [R0+0x324d0] ;  /* 0x0324d000000c7984 */ /* 0x0000640000000c00 */
[----:B------:R-:W-:Y:S06]  /*0a70*/  BAR.ARV 0x4, 0x180 ;  /* 0x0106000000007b1d */ /* 0x000fec0000002000 */
[----:B0-----:R-:W-:-:S05]  /*0a80*/  IADD3 R0, P2, R16, 0x204, RZ ;  /* 0x0000020410007810 */ /* 0x001fca0007f5e0ff */
[----:B------:R0:W-:Y:S02]  /*0a90*/  STL [R1+0x4c0], R0 ;  /* 0x0004c00001007387 */ /* 0x0001e40000100800 */
[----:B0-----:R-:W-:-:S05]  /*0aa0*/  IMAD.X R0, RZ, RZ, R17, P2 ;  /* 0x000000ffff007224 */ /* 0x001fca00010e0611 */
[----:B------:R0:W-:Y:S01]  /*0ab0*/  STL [R1+0x4bc], R0 ;  /* 0x0004bc0001007387 */ /* 0x0001e20000100800 */
[----:B-1----:R-:W-:-:S13]  /*0ac0*/  ISETP.GE.AND P0, PT, R15, UR4, PT ;  /* 0x000000040f007c0c */ /* 0x002fda000bf06270 */
[----:B0-----:R-:W-:Y:S05]  /*0ad0*/  @P0 EXIT ;  /* 0x000000000000094d */ /* 0x001fea0003800000 */
[----:B------:R-:W0:Y:S01]  /*0ae0*/  S2R R2, SR_TID.X ;  /* 0x0000000000027919 */ /* 0x000e220000002100 */
[----:B------:R-:W-:Y:S02]  /*0af0*/  R2UR UR5, R13 ;  /* 0x000000000d0572ca */ /* 0x000fe400000e0000 */
[----:B------:R-:W-:Y:S02]  /*0b00*/  R2UR UR6, R14 ;  /* 0x000000000e0672ca */ /* 0x000fe400000e0000 */
[----:B------:R-:W-:Y:S01]  /*0b10*/  R2UR UR7, R15 ;  /* 0x000000000f0772ca */ /* 0x000fe200000e0000 */
[----:B0-----:R-:W-:-:S05]  /*0b20*/  VIADD R217, R2, 0xffffff80 ;  /* 0xffffff8002d97836 */ /* 0x001fca0000000000 */
[----:B------:R-:W-:-:S04]  /*0b30*/  SHF.R.S32.HI R0, RZ, 0x1f, R217 ;  /* 0x0000001fff007819 */ /* 0x000fc800000114d9 */
[CC--:B------:R-:W-:Y:S02]  /*0b40*/  LEA.HI R2, R0.reuse, R217.reuse, RZ, 0x7 ;  /* 0x000000d900027211 */ /* 0x0c0fe400078f38ff */
[-C--:B------:R-:W-:Y:S02]  /*0b50*/  LEA.HI R5, R0, R217.reuse, RZ, 0x4 ;  /* 0x000000d900057211 */ /* 0x080fe400078f20ff */
[----:B------:R-:W-:Y:S02]  /*0b60*/  LOP3.LUT R4, R2, 0xffffff80, RZ, 0xc0, !PT ;  /* 0xffffff8002047812 */ /* 0x000fe400078ec0ff */
[----:B------:R-:W-:Y:S02]  /*0b70*/  SHF.R.S32.HI R10, RZ, 0x4, R5 ;  /* 0x00000004ff0a7819 */ /* 0x000fe40000011405 */
[----:B------:R-:W-:Y:S01]  /*0b80*/  LOP3.LUT R8, R5, 0x3fffff0, RZ, 0xc0, !PT ;  /* 0x03fffff005087812 */ /* 0x000fe200078ec0ff */
[----:B------:R-:W-:Y:S01]  /*0b90*/  IMAD.IADD R12, R217, 0x1, -R4 ;  /* 0x00000001d90c7824 */ /* 0x000fe200078e0a04 */
[----:B------:R-:W-:-:S02]  /*0ba0*/  LEA.HI R4, R0, R217, RZ, 0x5 ;  /* 0x000000d900047211 */ /* 0x000fc400078f28ff */
[----:B------:R-:W-:Y:S01]  /*0bb0*/  LEA.HI R9, R5, R10, RZ, 0x1 ;  /* 0x0000000a05097211 */ /* 0x000fe200078f08ff */
[----:B------:R-:W-:Y:S01]  /*0bc0*/  IMAD.IADD R8, R217, 0x1, -R8 ;  /* 0x00000001d9087824 */ /* 0x000fe200078e0a08 */
[----:B------:R-:W-:Y:S01]  /*0bd0*/  SHF.R.S32.HI R3, RZ, 0x1f, R12 ;  /* 0x0000001fff037819 */ /* 0x000fe2000001140c */
[----:B------:R-:W-:Y:S01]  /*0be0*/  IMAD.SHL.U32 R6, R4, 0x20, RZ ;  /* 0x0000002004067824 */ /* 0x000fe200078e00ff */
[----:B------:R-:W-:Y:S01]  /*0bf0*/  LOP3.LUT R9, R9, 0x1ffffffe, RZ, 0xc0, !PT ;  /* 0x1ffffffe09097812 */ /* 0x000fe200078ec0ff */
[----:B------:R-:W-:Y:S01]  /*0c00*/  STL [R1+0x4b8], R12 ;  /* 0x0004b80c01007387 */ /* 0x000fe20000100800 */
[----:B------:R-:W-:Y:S02]  /*0c10*/  LEA.HI R4, R3, R12, RZ, 0x2 ;  /* 0x0000000c03047211 */ /* 0x000fe400078f10ff */
[----:B------:R-:W-:Y:S01]  /*0c20*/  LOP3.LUT R11, R6, 0xfffffc00, RZ, 0xc0, !PT ;  /* 0xfffffc00060b7812 */ /* 0x000fe200078ec0ff */
[----:B------:R-:W-:Y:S01]  /*0c30*/  IMAD.IADD R9, R10, 0x1, -R9 ;  /* 0x000000010a097824 */ /* 0x000fe200078e0a09 */
[----:B------:R-:W-:-:S02]  /*0c40*/  SHF.R.S32.HI R5, RZ, 0x2, R4 ;  /* 0x00000002ff057819 */ /* 0x000fc40000011404 */
[----:B------:R-:W-:Y:S01]  /*0c50*/  SHF.R.S32.HI R6, RZ, 0x1f, R4 ;  /* 0x0000001fff067819 */ /* 0x000fe20000011404 */
[----:B------:R-:W-:Y:S01]  /*0c60*/  IMAD R8, R8, 0x40, R11 ;  /* 0x0000004008087824 */ /* 0x000fe200078e020b */
[----:B------:R-:W-:Y:S02]  /*0c70*/  LOP3.LUT R4, R4, 0x7ffffffc, RZ, 0xc0, !PT ;  /* 0x7ffffffc04047812 */ /* 0x000fe400078ec0ff */
[----:B------:R-:W-:Y:S01]  /*0c80*/  LEA.HI R11, R0, R217, RZ, 0x2 ;  /* 0x000000d9000b7211 */ /* 0x000fe200078f10ff */
[----:B------:R-:W-:Y:S01]  /*0c90*/  IMAD R8, R9, 0x8, R8 ;  /* 0x0000000809087824 */ /* 0x000fe200078e0208 */
[----:B------:R-:W-:Y:S01]  /*0ca0*/  LEA.HI R6, R6, R5, RZ, 0x3 ;  /* 0x0000000506067211 */ /* 0x000fe200078f18ff */
[----:B------:R-:W-:Y:S01]  /*0cb0*/  IMAD.IADD R4, R12, 0x1, -R4 ;  /* 0x000000010c047824 */ /* 0x000fe200078e0a04 */
[----:B------:R-:W-:Y:S02]  /*0cc0*/  LOP3.LUT R10, R11, 0xfffffffc, RZ, 0xc0, !PT ;  /* 0xfffffffc0b0a7812 */ /* 0x000fe400078ec0ff */
[----:B------:R-:W-:Y:S01]  /*0cd0*/  SHF.R.S32.HI R11, RZ, 0x7, R2 ;  /* 0x00000007ff0b7819 */ /* 0x000fe20000011402 */
[----:B------:R-:W-:Y:S01]  /*0ce0*/  IMAD.SHL.U32 R179, R4, 0x2, RZ ;  /* 0x0000000204b37824 */ /* 0x000fe200078e00ff */
[----:B------:R-:W-:Y:S01]  /*0cf0*/  LOP3.LUT R6, R6, 0xfffffff8, RZ, 0xc0, !PT ;  /* 0xfffffff806067812 */ /* 0x000fe200078ec0ff */
[----:B------:R0:W-:Y:S01]  /*0d00*/  STL [R1+0x4d0], R8 ;  /* 0x0004d00801007387 */ /* 0x0001e20000100800 */
[----:B------:R-:W-:Y:S01]  /*0d10*/  LEA.HI R3, R3, R12, RZ, 0x5 ;  /* 0x0000000c03037211 */ /* 0x000fe200078f28ff */
[----:B------:R-:W-:Y:S01]  /*0d20*/  VIADD R210, R179, 0x18 ;  /* 0x00000018b3d27836 */ /* 0x000fe20000000000 */
[----:B------:R-:W-:Y:S01]  /*0d30*/  LEA.HI R2, R2, R11, RZ, 0x1 ;  /* 0x0000000b02027211 */ /* 0x000fe200078f08ff */
[----:B------:R-:W-:Y:S01]  /*0d40*/  IMAD.IADD R6, R5, 0x1, -R6 ;  /* 0x0000000105067824 */ /* 0x000fe200078e0a06 */
[----:B------:R-:W-:Y:S01]  /*0d50*/  LEA.HI R0, R0, R217, RZ, 0x3 ;  /* 0x000000d900007211 */ /* 0x000fe200078f18ff */
[C---:B------:R-:W-:Y:S01]  /*0d60*/  VIADD R212, R179.reuse, 0x8 ;  /* 0x00000008b3d47836 */ /* 0x040fe20000000000 */
[----:B------:R-:W-:Y:S01]  /*0d70*/  SHF.R.S32.HI R3, RZ, 0x5, R3 ;  /* 0x00000005ff037819 */ /* 0x000fe20000011403 */
[C---:B------:R-:W-:Y:S01]  /*0d80*/  VIADD R211, R179.reuse, 0x10 ;  /* 0x00000010b3d37836 */ /* 0x040fe20000000000 */
[----:B------:R-:W-:Y:S01]  /*0d90*/  LOP3.LUT R2, R2, 0x3fffffe, RZ, 0xc0, !PT ;  /* 0x03fffffe02027812 */ /* 0x000fe200078ec0ff */
[----:B------:R-:W-:Y:S01]  /*0da0*/  VIADD R207, R179, 0x30 ;  /* 0x00000030b3cf7836 */ /* 0x000fe20000000000 */
[----:B0-----:R-:W-:Y:S01]  /*0db0*/  LOP3.LUT R8, R0, 0xfffffff8, RZ, 0xc0, !PT ;  /* 0xfffffff800087812 */ /* 0x001fe200078ec0ff */
[----:B------:R-:W-:Y:S01]  /*0dc0*/  IMAD R3, R3, 0x10, R6 ;  /* 0x0000001003037824 */ /* 0x000fe200078e0206 */
[----:B------:R-:W-:Y:S01]  /*0dd0*/  SHF.R.S32.HI R215, RZ, 0x3, R0 ;  /* 0x00000003ffd77819 */ /* 0x000fe20000011400 */
[----:B------:R-:W-:Y:S01]  /*0de0*/  IMAD.IADD R2, R11, 0x1, -R2 ;  /* 0x000000010b027824 */ /* 0x000fe200078e0a02 */
[----:B------:R-:W-:Y:S01]  /*0df0*/  SHF.R.S32.HI R0, RZ, 0x1f, R210 ;  /* 0x0000001fff007819 */ /* 0x000fe200000114d2 */
[C---:B------:R-:W-:Y:S01]  /*0e00*/  VIADD R209, R179.reuse, 0x20 ;  /* 0x00000020b3d17836 */ /* 0x040fe20000000000 */
[----:B------:R-:W-:Y:S01]  /*0e10*/  STL [R1+0x4c4], R11 ;  /* 0x0004c40b01007387 */ /* 0x000fe20000100800 */
[----:B------:R-:W-:Y:S01]  /*0e20*/  IMAD R178, R2, 0x40, R3 ;  /* 0x0000004002b27824 */ /* 0x000fe200078e0203 */
[----:B------:R-:W-:Y:S01]  /*0e30*/  SHF.R.S32.HI R3, RZ, 0x1f, R212 ;  /* 0x0000001fff037819 */ /* 0x000fe200000114d4 */
[C---:B------:R-:W-:Y:S01]  /*0e40*/  VIADD R208, R179.reuse, 0x28 ;  /* 0x00000028b3d07836 */ /* 0x040fe20000000000 */
[----:B------:R0:W-:Y:S01]  /*0e50*/  STL [R1+0x4a4], R0 ;  /* 0x0004a40001007387 */ /* 0x0001e20000100800 */
[----:B------:R-:W-:Y:S01]  /*0e60*/  SHF.R.S32.HI R2, RZ, 0x1f, R211 ;  /* 0x0000001fff027819 */ /* 0x000fe200000114d3 */
[----:B------:R-:W-:-:S02]  /*0e70*/  VIADD R204, R179, 0x48 ;  /* 0x00000048b3cc7836 */ /* 0x000fc40000000000 */
[----:B------:R1:W-:Y:S01]  /*0e80*/  STL [R1+0x4ac], R3 ;  /* 0x0004ac0301007387 */ /* 0x0003e20000100800 */
[C---:B------:R-:W-:Y:S02]  /*0e90*/  VIADD R206, R179.reuse, 0x38 ;  /* 0x00000038b3ce7836 */ /* 0x040fe40000000000 */
[C---:B------:R-:W-:Y:S01]  /*0ea0*/  VIADD R205, R179.reuse, 0x40 ;  /* 0x00000040b3cd7836 */ /* 0x040fe20000000000 */
[----:B------:R2:W-:Y:S01]  /*0eb0*/  STL [R1+0x4a8], R2 ;  /* 0x0004a80201007387 */ /* 0x0005e20000100800 */
[C---:B------:R-:W-:Y:S01]  /*0ec0*/  VIADD R201, R179.reuse, 0x60 ;  /* 0x00000060b3c97836 */ /* 0x040fe20000000000 */
[----:B0-----:R-:W-:Y:S01]  /*0ed0*/  SHF.R.S32.HI R0, RZ, 0x1f, R207 ;  /* 0x0000001fff007819 */ /* 0x001fe200000114cf */
[C---:B------:R-:W-:Y:S02]  /*0ee0*/  VIADD R203, R179.reuse, 0x50 ;  /* 0x00000050b3cb7836 */ /* 0x040fe40000000000 */
[C---:B------:R-:W-:Y:S01]  /*0ef0*/  VIADD R202, R179.reuse, 0x58 ;  /* 0x00000058b3ca7836 */ /* 0x040fe20000000000 */
[----:B-1----:R-:W-:Y:S01]  /*0f00*/  SHF.R.S32.HI R3, RZ, 0x1f, R209 ;  /* 0x0000001fff037819 */ /* 0x002fe200000114d1 */
[----:B------:R0:W-:Y:S01]  /*0f10*/  STL [R1+0x498], R0 ;  /* 0x0004980001007387 */ /* 0x0001e20000100800 */
[----:B------:R-:W-:Y:S01]  /*0f20*/  VIADD R198, R179, 0x78 ;  /* 0x00000078b3c67836 */ /* 0x000fe20000000000 */
[----:B--2---:R-:W-:-:S02]  /*0f30*/  SHF.R.S32.HI R2, RZ, 0x1f, R208 ;  /* 0x0000001fff027819 */ /* 0x004fc400000114d0 */
        /* <DEDUP_REMOVED lines=13> */
[----:B------:R-:W-:Y:S02]  /*1010*/  IMAD.IADD R10, R217, 0x1, -R10 ;  /* 0x00000001d90a7824 */ /* 0x000fe400078e0a0a */
[C---:B------:R-:W-:Y:S01]  /*1020*/  VIADD R194, R179.reuse, 0x98 ;  /* 0x00000098b3c27836 */ /* 0x040fe20000000000 */
[----:B------:R2:W-:Y:S01]  /*1030*/  STL [R1+0x490], R2 ;  /* 0x0004900201007387 */ /* 0x0005e20000100800 */
[C---:B------:R-:W-:Y:S01]  /*1040*/  VIADD R193, R179.reuse, 0xa0 ;  /* 0x000000a0b3c17836 */ /* 0x040fe20000000000 */
[----:B0-----:R-:W-:Y:S01]  /*1050*/  SHF.R.S32.HI R0, RZ, 0x1f, R201 ;  /* 0x0000001fff007819 */ /* 0x001fe200000114c9 */
[C---:B------:R-:W-:Y:S01]  /*1060*/  VIADD R189, R179.reuse, 0xc0 ;  /* 0x000000c0b3bd7836 */ /* 0x040fe20000000000 */
[----:B------:R-:W-:Y:S01]  /*1070*/  LEA.HI R5, R10, R10, RZ, 0x1 ;  /* 0x0000000a0a057211 */ /* 0x000fe200078f08ff */
[C---:B------:R-:W-:Y:S01]  /*1080*/  VIADD R191, R179.reuse, 0xb0 ;  /* 0x000000b0b3bf7836 */ /* 0x040fe20000000000 */
[----:B-1----:R-:W-:Y:S01]  /*1090*/  SHF.R.S32.HI R3, RZ, 0x1f, R203 ;  /* 0x0000001fff037819 */ /* 0x002fe200000114cb */
[----:B------:R0:W-:Y:S01]  /*10a0*/  STL [R1+0x480], R0 ;  /* 0x0004800001007387 */ /* 0x0001e20000100800 */
[----:B------:R-:W-:Y:S01]  /*10b0*/  VIADD R190, R179, 0xb8 ;  /* 0x000000b8b3be7836 */ /* 0x000fe20000000000 */
[----:B------:R-:W-:Y:S01]  /*10c0*/  LOP3.LUT R5, R5, 0x1ffffffe, RZ, 0xc0, !PT ;  /* 0x1ffffffe05057812 */ /* 0x000fe200078ec0ff */
[C---:B------:R-:W-:Y:S01]  /*10d0*/  VIADD R186, R179.reuse, 0xd8 ;  /* 0x000000d8b3ba7836 */ /* 0x040fe20000000000 */
[----:B--2---:R-:W-:Y:S01]  /*10e0*/  SHF.R.S32.HI R2, RZ, 0x1f, R202 ;  /* 0x0000001fff027819 */ /* 0x004fe200000114ca */
[----:B------:R1:W-:Y:S01]  /*10f0*/  STL [R1+0x488], R3 ;  /* 0x0004880301007387 */ /* 0x0003e20000100800 */
[----:B------:R-:W-:-:S02]  /*1100*/  VIADD R188, R179, 0xc8 ;  /* 0x000000c8b3bc7836 */ /* 0x000fc40000000000 */
[----:B------:R-:W-:Y:S01]  /*1110*/  VIADD R187, R179, 0xd0 ;  /* 0x000000d0b3bb7836 */ /* 0x000fe20000000000 */
[----:B------:R2:W-:Y:S01]  /*1120*/  STL [R1+0x484], R2 ;  /* 0x0004840201007387 */ /* 0x0005e20000100800 */
[----:B0-----:R-:W-:Y:S01]  /*1130*/  SHF.R.S32.HI R0, RZ, 0x1f, R198 ;  /* 0x0000001fff007819 */ /* 0x001fe200000114c6 */
[----:B------:R-:W-:Y:S02]  /*1140*/  IMAD.IADD R5, R10, 0x1, -R5 ;  /* 0x000000010a057824 */ /* 0x000fe400078e0a05 */
[----:B------:R-:W-:Y:S02]  /*1150*/  IMAD.IADD R225, R217, 0x1, -R8 ;  /* 0x00000001d9e17824 */ /* 0x000fe400078e0a08 */
[----:B------:R0:W-:Y:S01]  /*1160*/  STL [R1+0x474], R0 ;  /* 0x0004740001007387 */ /* 0x0001e20000100800 */
[----:B-1----:R-:W-:Y:S01]  /*1170*/  SHF.R.S32.HI R3, RZ, 0x1f, R200 ;  /* 0x0000001fff037819 */ /* 0x002fe200000114c8 */
[----:B------:R-:W-:Y:S01]  /*1180*/  IMAD.SHL.U32 R22, R225, 0x8, RZ ;  /* 0x00000008e1167824 */ /* 0x000fe200078e00ff */
[----:B--2---:R-:W-:Y:S01]  /*1190*/  SHF.R.S32.HI R2, RZ, 0x1f, R199 ;  /* 0x0000001fff027819 */ /* 0x004fe200000114c7 */
[----:B------:R-:W-:-:S02]  /*11a0*/  VIADD R185, R179, 0xe0 ;  /* 0x000000e0b3b97836 */ /* 0x000fc40000000000 */
[----:B------:R1:W-:Y:S01]  /*11b0*/  STL [R1+0x47c], R3 ;  /* 0x00047c0301007387 */ /* 0x0003e20000100800 */
[C---:B------:R-:W-:Y:S01]  /*11c0*/  VIADD R176, R22.reuse, 0x40 ;  /* 0x0000004016b07836 */ /* 0x040fe20000000000 */
[----:B------:R-:W-:Y:S01]  /*11d0*/  SHF.R.S32.HI R183, RZ, 0x1f, R22 ;  /* 0x0000001fffb77819 */ /* 0x000fe20000011416 */
[C---:B------:R-:W-:Y:S01]  /*11e0*/  VIADD R23, R22.reuse, 0x80 ;  /* 0x0000008016177836 */ /* 0x040fe20000000000 */
[----:B0-----:R-:W-:Y:S01]  /*11f0*/  SHF.R.S32.HI R0, RZ, 0x1f, R195 ;  /* 0x0000001fff007819 */ /* 0x001fe200000114c3 */
[----:B------:R0:W-:Y:S01]  /*1200*/  STL [R1+0x478], R2 ;  /* 0x0004780201007387 */ /* 0x0001e20000100800 */
[----:B------:R-:W-:Y:S01]  /*1210*/  VIADD R177, R22, 0xc0 ;  /* 0x000000c016b17836 */ /* 0x000fe20000000000 */
[----:B------:R-:W-:Y:S01]  /*1220*/  SHF.R.S32.HI R182, RZ, 0x1f, R176 ;  /* 0x0000001fffb67819 */ /* 0x000fe200000114b0 */
[C---:B------:R-:W-:Y:S01]  /*1230*/  VIADD R184, R179.reuse, 0xe8 ;  /* 0x000000e8b3b87836 */ /* 0x040fe20000000000 */
[----:B------:R2:W-:Y:S01]  /*1240*/  STL [R1+0x468], R0 ;  /* 0x0004680001007387 */ /* 0x0005e20000100800 */
[----:B-1----:R-:W-:Y:S01]  /*1250*/  SHF.R.S32.HI R3, RZ, 0x1f, R197 ;  /* 0x0000001fff037819 */ /* 0x002fe200000114c5 */
[C---:B------:R-:W-:Y:S01]  /*1260*/  VIADD R214, R179.reuse, 0xf0 ;  /* 0x000000f0b3d67836 */ /* 0x040fe20000000000 */
[----:B------:R-:W-:Y:S01]  /*1270*/  SHF.R.S32.HI R181, RZ, 0x1f, R23 ;  /* 0x0000001fffb57819 */ /* 0x000fe20000011417 */
[----:B------:R-:W-:Y:S01]  /*1280*/  VIADD R213, R179, 0xf8 ;  /* 0x000000f8b3d57836 */ /* 0x000fe20000000000 */
[----:B------:R-:W-:Y:S01]  /*1290*/  SHF.R.S32.HI R180, RZ, 0x1f, R177 ;  /* 0x0000001fffb47819 */ /* 0x000fe200000114b1 */
[----:B------:R1:W-:Y:S01]  /*12a0*/  STL [R1+0x470], R3 ;  /* 0x0004700301007387 */ /* 0x0003e20000100800 */
[----:B0-----:R-:W-:-:S02]  /*12b0*/  SHF.R.S32.HI R2, RZ, 0x1f, R196 ;  /* 0x0000001fff027819 */ /* 0x001fc400000114c4 */
[----:B------:R-:W-:Y:S02]  /*12c0*/  SHF.R.S32.HI R229, RZ, 0x1f, R185 ;  /* 0x0000001fffe57819 */ /* 0x000fe400000114b9 */
[----:B--2---:R-:W-:Y:S01]  /*12d0*/  SHF.R.S32.HI R0, RZ, 0x1f, R192 ;  /* 0x0000001fff007819 */ /* 0x004fe200000114c0 */
[----:B------:R0:W-:Y:S01]  /*12e0*/  STL [R1+0x46c], R2 ;  /* 0x00046c0201007387 */ /* 0x0001e20000100800 */
[----:B------:R-:W-:Y:S02]  /*12f0*/  SHF.R.S32.HI R228, RZ, 0x1f, R184 ;  /* 0x0000001fffe47819 */ /* 0x000fe400000114b8 */
[----:B------:R-:W-:Y:S01]  /*1300*/  SHF.R.S32.HI R227, RZ, 0x1f, R214 ;  /* 0x0000001fffe37819 */ /* 0x000fe200000114d6 */
[----:B------:R2:W-:Y:S01]  /*1310*/  STL [R1+0x45c], R0 ;  /* 0x00045c0001007387 */ /* 0x0005e20000100800 */
[----:B-1----:R-:W-:Y:S02]  /*1320*/  SHF.R.S32.HI R3, RZ, 0x1f, R194 ;  /* 0x0000001fff037819 */ /* 0x002fe400000114c2 */
[----:B------:R-:W-:-:S02]  /*1330*/  SHF.R.S32.HI R226, RZ, 0x1f, R213 ;  /* 0x0000001fffe27819 */ /* 0x000fc400000114d5 */
[----:B0-----:R-:W-:Y:S01]  /*1340*/  SHF.R.S32.HI R2, RZ, 0x1f, R193 ;  /* 0x0000001fff027819 */ /* 0x001fe200000114c1 */
[----:B------:R0:W-:Y:S01]  /*1350*/  STL [R1+0x464], R3 ;  /* 0x0004640301007387 */ /* 0x0001e20000100800 */
[----:B--2---:R-:W-:-:S03]  /*1360*/  SHF.R.S32.HI R0, RZ, 0x1f, R189 ;  /* 0x0000001fff007819 */ /* 0x004fc600000114bd */
[----:B------:R1:W-:Y:S04]  /*1370*/  STL [R1+0x460], R2 ;  /* 0x0004600201007387 */ /* 0x0003e80000100800 */
[----:B------:R2:W-:Y:S01]  /*1380*/  STL [R1+0x450], R0 ;  /* 0x0004500001007387 */ /* 0x0005e20000100800 */
[----:B0-----:R-:W-:Y:S02]  /*1390*/  SHF.R.S32.HI R3, RZ, 0x1f, R191 ;  /* 0x0000001fff037819 */ /* 0x001fe400000114bf */
[----:B-1----:R-:W-:-:S03]  /*13a0*/  SHF.R.S32.HI R2, RZ, 0x1f, R190 ;  /* 0x0000001fff027819 */ /* 0x002fc600000114be */
[----:B------:R0:W-:Y:S01]  /*13b0*/  STL [R1+0x458], R3 ;  /* 0x0004580301007387 */ /* 0x0001e20000100800 */
[----:B--2---:R-:W-:-:S03]  /*13c0*/  SHF.R.S32.HI R0, RZ, 0x1f, R186 ;  /* 0x0000001fff007819 */ /* 0x004fc600000114ba */
[----:B------:R1:W-:Y:S04]  /*13d0*/  STL [R1+0x454], R2 ;  /* 0x0004540201007387 */ /* 0x0003e80000100800 */
[----:B------:R2:W-:Y:S01]  /*13e0*/  STL [R1+0x444], R0 ;  /* 0x0004440001007387 */ /* 0x0005e20000100800 */
[----:B0-----:R-:W-:Y:S02]  /*13f0*/  SHF.R.S32.HI R3, RZ, 0x1f, R188 ;  /* 0x0000001fff037819 */ /* 0x001fe400000114bc */
[----:B-1----:R-:W-:-:S03]  /*1400*/  SHF.R.S32.HI R2, RZ, 0x1f, R187 ;  /* 0x0000001fff027819 */ /* 0x002fc600000114bb */
[----:B------:R0:W-:Y:S01]  /*1410*/  STL [R1+0x44c], R3 ;  /* 0x00044c0301007387 */ /* 0x0001e20000100800 */
[----:B--2---:R-:W-:-:S03]  /*1420*/  IMAD R0, R5, 0x8, R178 ;  /* 0x0000000805007824 */ /* 0x004fc600078e02b2 */
[----:B------:R0:W-:Y:S04]  /*1430*/  STL [R1+0x448], R2 ;  /* 0x0004480201007387 */ /* 0x0001e80000100800 */
[----:B------:R0:W-:Y:S02]  /*1440*/  STL [R1+0x4cc], R0 ;  /* 0x0004cc0001007387 */ /* 0x0001e40000100800 */
.L_x_12739:
        /* <DEDUP_REMOVED lines=12> */
[----:B01-3--:R-:W-:Y:S02]  /*1510*/  IMAD.U32 R2, RZ, RZ, UR8 ;  /* 0x00000008ff027e24 */ /* 0x00bfe4000f8e00ff */
[----:B------:R-:W-:Y:S01]  /*1520*/  IMAD.U32 R3, RZ, RZ, UR9 ;  /* 0x00000009ff037e24 */ /* 0x000fe2000f8e00ff */
[----:B------:R-:W-:Y:S02]  /*1530*/  @UP1 ULDC.64 UR8, c[0x0][0xb10] ;  /* 0x0002c40000081ab9 */ /* 0x000fe40000000a00 */
[----:B------:R-:W-:Y:S02]  /*1540*/  @UP1 UIMAD.WIDE UR8, UR7, 0x4, UR8 ;  /* 0x00000004070818a5 */ /* 0x000fe4000f8e0208 */
[----:B--2---:R-:W2:Y:S04]  /*1550*/  @P0 LDG.E R2, desc[UR36][R2.64] ;  /* 0x0000002402020981 */ /* 0x004ea8000c1e1900 */
[----:B------:R-:W-:-:S02]  /*1560*/  IMAD.U32 R4, RZ, RZ, UR8 ;  /* 0x00000008ff047e24 */ /* 0x000fc4000f8e00ff */
[----:B------:R-:W-:Y:S01]  /*1570*/  IMAD.U32 R5, RZ, RZ, UR9 ;  /* 0x00000009ff057e24 */ /* 0x000fe2000f8e00ff */
[----:B------:R-:W-:-:S04]  /*1580*/  ULDC.64 UR8, c[0x0][0x418] ;  /* 0x0001060000087ab9 */ /* 0x000fc80000000a00 */
[----:B------:R-:W3:Y:S01]  /*1590*/  @P2 LDG.E R4, desc[UR36][R4.64] ;  /* 0x0000002404042981 */ /* 0x000ee2000c1e1900 */
[----:B------:R-:W-:Y:S01]  /*15a0*/  UISETP.NE.U32.AND UP0, UPT, UR8, URZ, UPT ;  /* 0x0000003f0800728c */ /* 0x000fe2000bf05070 */
[----:B------:R-:W-:Y:S01]  /*15b0*/  ISETP.NE.U32.AND P1, PT, RZ, UR10, PT ;  /* 0x0000000aff007c0c */ /* 0x000fe2000bf25070 */
[----:B------:R-:W-:Y:S01]  /*15c0*/  UMOV UR4, URZ ;  /* 0x0000003f00047c82 */ /* 0x000fe20008000000 */
[----:B------:R-:W-:Y:S01]  /*15d0*/  ULDC UR8, c[0x0][0x424] ;  /* 0x0001090000087ab9 */ /* 0x000fe20000000800 */
[----:B------:R-:W-:Y:S01]  /*15e0*/  UISETP.NE.AND.EX UP0, UPT, UR9, URZ, UPT, UP0 ;  /* 0x0000003f0900728c */ /* 0x000fe2000bf05300 */
[----:B------:R-:W-:Y:S01]  /*15f0*/  ISETP.NE.AND.EX P1, PT, RZ, UR11, PT, P1 ;  /* 0x0000000bff007c0c */ /* 0x000fe2000bf25310 */
[----:B------:R-:W-:Y:S01]  /*1600*/  ULDC UR44, c[0x0][0x288] ;  /* 0x0000a200002c7ab9 */ /* 0x000fe20000000800 */
[----:B------:R-:W-:Y:S02]  /*1610*/  ULOP3.LUT UR60, UR6, 0xffff, URZ, 0xc0, !UPT ;  /* 0x0000ffff063c7892 */ /* 0x000fe4000f8ec03f */
[----:B------:R-:W-:-:S04]  /*1620*/  USEL UR8, UR8, 0x1, UP0 ;  /* 0x0000000108087887 */ /* 0x000fc80008000000 */
[----:B------:R-:W-:Y:S01]  /*1630*/  UIMAD UR45, UR8, UR45, URZ ;  /* 0x0000002d082d72a4 */ /* 0x000fe2000f8e023f */
[----:B--2---:R-:W-:Y:S02]  /*1640*/  @P0 R2UR UR4, R2 ;  /* 0x00000000020402ca */ /* 0x004fe400000e0000 */
        /* <DEDUP_REMOVED lines=15> */
.L_x_12609:
[----:B------:R-:W-:Y:S01]  /*1740*/  IMAD.U32 R216, RZ, RZ, UR7 ;  /* 0x00000007ffd87e24 */ /* 0x000fe2000f8e00ff */
[----:B------:R-:W-:Y:S06]  /*1750*/  @!P1 BRA `(.L_x_12610) ;  /* 0x00000000001c9947 */ /* 0x000fec0003800000 */
[----:B------:R-:W-:Y:S02]  /*1760*/  ULDC.64 UR8, c[0x0][0xb18] ;  /* 0x0002c60000087ab9 */ /* 0x000fe40000000a00 */
[----:B------:R-:W-:-:S06]  /*1770*/  UIMAD.WIDE UR8, UR7, 0x4, UR8 ;  /* 0x00000004070878a5 */ /* 0x000fcc000f8e0208 */
[----:B------:R-:W-:Y:S02]  /*1780*/  IMAD.U32 R2, RZ, RZ, UR8 ;  /* 0x00000008ff027e24 */ /* 0x000fe4000f8e00ff */
[----:B------:R-:W-:-:S05]  /*1790*/  IMAD.U32 R3, RZ, RZ, UR9 ;  /* 0x00000009ff037e24 */ /* 0x000fca000f8e00ff */
[----:B------:R-:W2:Y:S02]  /*17a0*/  LDG.E R2, desc[UR36][R2.64] ;  /* 0x0000002402027981 */ /* 0x000ea4000c1e1900 */
[----:B--2---:R-:W-:Y:S01]  /*17b0*/  R2UR UR45, R2 ;  /* 0x00000000022d72ca */ /* 0x004fe200000e0000 */
[----:B------:R-:W-:-:S14]  /*17c0*/  BRA `(.L_x_12611) ;  /* 0x0000000000347947 */ /* 0x000fdc0003800000 */
.L_x_12610:
        /* <DEDUP_REMOVED lines=13> */
.L_x_12611:
        /* <DEDUP_REMOVED lines=8> */
[----:B------:R-:W3:Y:S01]  /*1920*/  S2R R3, SR_SWINHI ;  /* 0x0000000000037919 */ /* 0x000ee20000002f00 */
[----:B------:R-:W-:Y:S01]  /*1930*/  ULDC UR4, c[0x0][0x448] ;  /* 0x0001120000047ab9 */ /* 0x000fe20000000800 */
[----:B------:R-:W-:Y:S01]  /*1940*/  IMAD.MOV.U32 R20, RZ, RZ, 0x100 ;  /* 0x00000100ff147424 */ /* 0x000fe200078e00ff */
[----:B------:R-:W-:Y:S01]  /*1950*/  UISETP.NE.AND UP1, UPT, UR4, 0x1, UPT ;  /* 0x000000010400788c */ /* 0x000fe2000bf25270 */
[----:B------:R-:W-:Y:S01]  /*1960*/  IMAD.U32 R14, RZ, RZ, UR5 ;  /* 0x00000005ff0e7e24 */ /* 0x000fe2000f8e00ff */
[----:B------:R-:W-:Y:S01]  /*1970*/  USHF.L.U32 UR58, UR5, 0x7, URZ ;  /* 0x00000007053a7899 */ /* 0x000fe2000800063f */
[----:B------:R-:W-:Y:S01]  /*1980*/  STL.128 [R1+0x210], RZ ;  /* 0x000210ff01007387 */ /* 0x000fe20000100c00 */
[----:B------:R-:W-:Y:S01]  /*1990*/  ULOP3.LUT UR8, UR6, 0xff000000, URZ, 0xc0, !UPT ;  /* 0xff00000006087892 */ /* 0x000fe2000f8ec03f */
[----:B------:R-:W-:-:S02]  /*19a0*/  ULDC.64 UR4, c[0x0][0xad8] ;  /* 0x0002b60000047ab9 */ /* 0x000fc40000000a00 */
[----:B------:R-:W-:Y:S01]  /*19b0*/  STL [R1+0x50], R14 ;  /* 0x0000500e01007387 */ /* 0x000fe20000100800 */
[----:B------:R-:W-:Y:S02]  /*19c0*/  UISETP.GE.AND UP0, UPT, UR5, 0x1, UPT ;  /* 0x000000010500788c */ /* 0x000fe4000bf06270 */
[----:B------:R-:W-:Y:S01]  /*19d0*/  UIADD3 UR9, UR58, 0x7f, URZ ;  /* 0x0000007f3a097890 */ /* 0x000fe2000fffe03f */
[----:B------:R-:W-:Y:S01]  /*19e0*/  STL.128 [R1+0x220], RZ ;  /* 0x000220ff01007387 */ /* 0x000fe20000100c00 */
[----:B------:R-:W-:Y:S01]  /*19f0*/  ULOP3.LUT UR59, UR6, 0xff0000, URZ, 0xc0, !UPT ;  /* 0x00ff0000063b7892 */ /* 0x000fe2000f8ec03f */
[----:B------:R-:W-:Y:S02]  /*1a00*/  @UP1 ULDC UR10, c[0x0][0x450] ;  /* 0x00011400000a1ab9 */ /* 0x000fe40000000800 */
[----:B0-----:R-:W-:Y:S01]  /*1a10*/  STL [R1+0x230], R8 ;  /* 0x0002300801007387 */ /* 0x001fe20000100800 */
[----:B------:R-:W-:Y:S01]  /*1a20*/  @UP1 ULDC UR6, c[0x0][0x44c] ;  /* 0x0001130000061ab9 */ /* 0x000fe20000000800 */
[----:B------:R-:W-:-:S02]  /*1a30*/  UIADD3 UR38, UR45, 0x1, -UR44 ;  /* 0x000000012d267890 */ /* 0x000fc4000fffe82c */
[----:B------:R-:W-:Y:S01]  /*1a40*/  STL.128 [R1+0x240], RZ ;  /* 0x000240ff01007387 */ /* 0x000fe20000100c00 */
[----:B------:R-:W-:Y:S02]  /*1a50*/  USHF.R.U32.HI UR8, URZ, 0x8, UR8 ;  /* 0x000000083f087899 */ /* 0x000fe40008011608 */
[----:B------:R-:W-:Y:S01]  /*1a60*/  UP2UR UR39, UPR, URZ, 0x2 ;  /* 0x000000023f277883 */ /* 0x000fe20008000000 */
[----:B------:R-:W-:Y:S01]  /*1a70*/  STL.128 [R1+0x250], RZ ;  /* 0x000250ff01007387 */ /* 0x000fe20000100c00 */
[----:B------:R-:W-:Y:S01]  /*1a80*/  UP2UR UR41, UPR, URZ, 0x1 ;  /* 0x000000013f297883 */ /* 0x000fe20008000000 */
[----:B-1----:R-:W-:Y:S01]  /*1a90*/  LEA R72, R21, R72, 0x18 ;  /* 0x0000004815487211 */ /* 0x002fe200078ec0ff */
[----:B------:R-:W-:Y:S01]  /*1aa0*/  ULEA.HI UR59, UR59, UR8, URZ, 0x10 ;  /* 0x000000083b3b7291 */ /* 0x000fe2000f8f803f */
[----:B------:R-:W-:Y:S02]  /*1ab0*/  STL.64 [R1+0x30], R20 ;  /* 0x0000301401007387 */ /* 0x000fe40000100a00 */
[----:B------:R-:W-:-:S02]  /*1ac0*/  MOV R26, R72 ;  /* 0x00000048001a7202 */ /* 0x000fc40000000f00 */
[----:B---3--:R-:W-:Y:S01]  /*1ad0*/  MOV R27, R3 ;  /* 0x00000003001b7202 */ /* 0x008fe20000000f00 */
[----:B------:R-:W-:Y:S01]  /*1ae0*/  STL.128 [R1+0x260], RZ ;  /* 0x000260ff01007387 */ /* 0x000fe20000100c00 */
[C---:B------:R-:W-:Y:S02]  /*1af0*/  IADD3 R2, P2, R26.reuse, 0x32450, RZ ;  /* 0x000324501a027810 */ /* 0x040fe40007f5e0ff */
[C---:B------:R-:W-:Y:S01]  /*1b00*/  IADD3 R10, P0, R26.reuse, 0x32430, RZ ;  /* 0x000324301a0a7810 */ /* 0x040fe20007f1e0ff */
[----:B------:R-:W-:Y:S01]  /*1b10*/  STL.128 [R1+0x270], RZ ;  /* 0x000270ff01007387 */ /* 0x000fe20000100c00 */
[----:B------:R-:W-:Y:S01]  /*1b20*/  IADD3 R12, P1, R26, 0x32440, RZ ;  /* 0x000324401a0c7810 */ /* 0x000fe20007f3e0ff */
[--C-:B------:R-:W-:Y:S01]  /*1b30*/  IMAD.X R9, RZ, RZ, R27.reuse, P2 ;  /* 0x000000ffff097224 */ /* 0x100fe200010e061b */
[C---:B------:R-:W-:Y:S01]  /*1b40*/  IADD3 R36, P2, R16.reuse, 0x28, RZ ;  /* 0x0000002810247810 */ /* 0x040fe20007f5e0ff */
[--C-:B------:R-:W-:Y:S01]  /*1b50*/  IMAD.X R11, RZ, RZ, R27.reuse, P0 ;  /* 0x000000ffff0b7224 */ /* 0x100fe200000e061b */
[----:B------:R-:W-:Y:S01]  /*1b60*/  STL.128 [R1+0x280], RZ ;  /* 0x000280ff01007387 */ /* 0x000fe20000100c00 */
[----:B------:R-:W-:Y:S01]  /*1b70*/  IMAD.X R13, RZ, RZ, R27, P1 ;  /* 0x000000ffff0d7224 */ /* 0x000fe200008e061b */
[C---:B------:R-:W-:Y:S01]  /*1b80*/  IADD3 R35, P0, R16.reuse, 0x210, RZ ;  /* 0x0000021010237810 */ /* 0x040fe20007f1e0ff */
[----:B------:R-:W-:Y:S01]  /*1b90*/  IMAD.X R47, RZ, RZ, R17, P2 ;  /* 0x000000ffff2f7224 */ /* 0x000fe200010e0611 */
[----:B------:R-:W-:Y:S01]  /*1ba0*/  STL.64 [R1+0x18], R10 ;  /* 0x0000180a01007387 */ /* 0x000fe20000100a00 */
[----:B------:R-:W-:-:S02]  /*1bb0*/  IADD3 R34, P1, R16, 0x240, RZ ;  /* 0x0000024010227810 */ /* 0x000fc40007f3e0ff */
[--C-:B------:R-:W-:Y:S01]  /*1bc0*/  IMAD.X R44, RZ, RZ, R17.reuse, P0 ;  /* 0x000000ffff2c7224 */ /* 0x100fe200000e0611 */
[----:B------:R-:W-:Y:S02]  /*1bd0*/  STL.64 [R1+0x20], R12 ;  /* 0x0000200c01007387 */ /* 0x000fe40000100a00 */
[----:B------:R-:W-:Y:S02]  /*1be0*/  IMAD.X R45, RZ, RZ, R17, P1 ;  /* 0x000000ffff2d7224 */ /* 0x000fe400008e0611 */
        /* <DEDUP_REMOVED lines=30> */
[----:B------:R-:W-:-:S05]  /*1dd0*/  IADD3 R0, P3, R26, 0x32460, RZ ;  /* 0x000324601a007810 */ /* 0x000fca0007f7e0ff */
[----:B------:R-:W-:Y:S01]  /*1de0*/  IMAD.X R3, RZ, RZ, R27, P3 ;  /* 0x000000ffff037224 */ /* 0x000fe200018e061b */
[----:B------:R-:W-:-:S05]  /*1df0*/  PLOP3.LUT P3, PT, PT, PT, UP0, 0x40, 0x0 ;  /* 0x000000000000781c */ /* 0x000fca0003f6e808 */
[----:B------:R-:W-:Y:S02]  /*1e00*/  IMAD.U32 R4, RZ, RZ, UR7 ;  /* 0x00000007ff047e24 */ /* 0x000fe4000f8e00ff */
[----:B------:R-:W-:Y:S01]  /*1e10*/  IMAD.U32 R18, RZ, RZ, UR7 ;  /* 0x00000007ff127e24 */ /* 0x000fe2000f8e00ff */
[----:B------:R-:W-:Y:S02]  /*1e20*/  UIMAD.WIDE.U32 UR6, UR9, UR6, URZ ;  /* 0x00000006090672a5 */ /* 0x000fe4000f8e003f */
[----:B------:R0:W-:Y:S02]  /*1e30*/  STL.128 [R1], R4 ;  /* 0x0000000401007387 */ /* 0x0001e40000100c00 */
[----:B------:R-:W-:Y:S02]  /*1e40*/  @UP1 USHF.R.U32.HI UR9, URZ, UR10, UR7 ;  /* 0x0000000a3f091299 */ /* 0x000fe40008011607 */
[----:B------:R1:W-:Y:S02]  /*1e50*/  STL.64 [R1+0x28], R18 ;  /* 0x0000281201007387 */ /* 0x0003e40000100a00 */
[----:B------:R-:W-:-:S04]  /*1e60*/  UIADD3 UR9, UR38, UR9, URZ ;  /* 0x0000000926097290 */ /* 0x000fc8000fffe03f */
[----:B------:R-:W-:Y:S01]  /*1e70*/  UIADD3 UR4, UR9, UR4, URZ ;  /* 0x0000000409047290 */ /* 0x000fe2000fffe03f */
[----:B0-----:R-:W-:Y:S02]  /*1e80*/  IMAD.MOV.U32 R4, RZ, RZ, R2 ;  /* 0x000000ffff047224 */ /* 0x001fe400078e0002 */
[----:B------:R-:W-:Y:S02]  /*1e90*/  IMAD.MOV.U32 R5, RZ, RZ, R9 ;  /* 0x000000ffff057224 */ /* 0x000fe400078e0009 */
[----:B------:R-:W-:Y:S02]  /*1ea0*/  IMAD.MOV.U32 R6, RZ, RZ, R0 ;  /* 0x000000ffff067224 */ /* 0x000fe400078e0000 */
[----:B------:R-:W-:-:S05]  /*1eb0*/  IMAD.MOV.U32 R7, RZ, RZ, R3 ;  /* 0x000000ffff077224 */ /* 0x000fca00078e0003 */
[----:B------:R1:W-:Y:S01]  /*1ec0*/  STL.128 [R1+0x40], R4 ;  /* 0x0000400401007387 */ /* 0x0003e20000100c00 */
        /* <DEDUP_REMOVED lines=11> */
.L_x_12613:
[----:B------:R-:W-:-:S11]  /*1f80*/  UISETP.NE.AND UP0, UPT, UR5, 0x1, UPT ;  /* 0x000000010500788c */ /* 0x000fd6000bf05270 */
[----:B------:R-:W-:Y:S02]  /*1f90*/  @UP0 ULDC.64 UR10, c[0x0][0xae0] ;  /* 0x0002b800000a0ab9 */ /* 0x000fe40000000a00 */
[----:B------:R-:W-:-:S04]  /*1fa0*/  UIMAD.WIDE.U32 UR6, UR8, UR10, URZ ;  /* 0x0000000a080672a5 */ /* 0x000fc8000f8e003f */
[----:B------:R-:W-:-:S12]  /*1fb0*/  @UP0 USHF.R.U32.HI UR8, URZ, UR11, UR7 ;  /* 0x0000000b3f080299 */ /* 0x000fd80008011607 */
.L_x_12614:
[----:B------:R-:W-:-:S04]  /*1fc0*/  UIMAD UR8, UR8, UR5, UR5 ;  /* 0x00000005080872a4 */ /* 0x000fc8000f8e0205 */
[----:B------:R-:W-:-:S04]  /*1fd0*/  UISETP.LT.AND UP0, UPT, UR4, UR8, UPT ;  /* 0x000000080400728c */ /* 0x000fc8000bf01270 */
[----:B------:R-:W-:-:S12]  /*1fe0*/  USEL UR4, UR4, UR8, UP0 ;  /* 0x0000000804047287 */ /* 0x000fd80008000000 */
.L_x_12612:
        /* <DEDUP_REMOVED lines=33> */
.L_x_12616:
[----:B------:R-:W-:-:S11]  /*2200*/  UISETP.NE.AND UP0, UPT, UR5, 0x1, UPT ;  /* 0x000000010500788c */ /* 0x000fd6000bf05270 */
[----:B------:R-:W-:Y:S02]  /*2210*/  @UP0 ULDC.64 UR12, c[0x0][0xae0] ;  /* 0x0002b800000c0ab9 */ /* 0x000fe40000000a00 */
[----:B------:R-:W-:-:S04]  /*2220*/  UIMAD.WIDE.U32 UR8, UR7, UR12, URZ ;  /* 0x0000000c070872a5 */ /* 0x000fc8000f8e003f */
[----:B------:R-:W-:-:S12]  /*2230*/  @UP0 USHF.R.U32.HI UR7, URZ, UR13, UR9 ;  /* 0x0000000d3f070299 */ /* 0x000fd80008011609 */
.L_x_12617:
[----:B------:R-:W-:-:S04]  /*2240*/  UIMAD UR5, UR7, UR5, URZ ;  /* 0x00000005070572a4 */ /* 0x000fc8000f8e023f */
[----:B------:R-:W-:-:S04]  /*2250*/  UISETP.LT.AND UP0, UPT, UR10, UR5, UPT ;  /* 0x000000050a00728c */ /* 0x000fc8000bf01270 */
[----:B------:R-:W-:-:S12]  /*2260*/  USEL UR10, UR10, UR5, !UP0 ;  /* 0x000000050a0a7287 */ /* 0x000fd8000c000000 */
.L_x_12615:
        /* <DEDUP_REMOVED lines=15> */
[----:B------:R-:W-:Y:S02]  /*2360*/  IMAD.U32 R3, RZ, RZ, UR10 ;  /* 0x0000000aff037e24 */ /* 0x000fe4000f8e00ff */
[----:B------:R-:W-:-:S03]  /*2370*/  UIADD3 UR7, -UR40, UR4, URZ ;  /* 0x0000000428077290 */ /* 0x000fc6000fffe13f */
[-C--:B------:R-:W-:Y:S01]  /*2380*/  IABS R0, R3.reuse ;  /* 0x0000000300007213 */ /* 0x080fe20000000000 */
[----:B------:R-:W-:Y:S01]  /*2390*/  UMOV UR4, URZ ;  /* 0x0000003f00047c82 */ /* 0x000fe20008000000 */
[----:B-1----:R-:W-:Y:S01]  /*23a0*/  IABS R5, R3 ;  /* 0x0000000300057213 */ /* 0x002fe20000000000 */
        /* <DEDUP_REMOVED lines=28> */
.L_x_12618:
        /* <DEDUP_REMOVED lines=9> */
[----:B------:R-:W2:Y:S01]  /*2600*/  LDL R2, [R1+0x4c4] ;  /* 0x0004c40001027983 */ /* 0x000ea20000100800 */
[----:B------:R-:W-:Y:S01]  /*2610*/  VIADD R8, R72, 0x400 ;  /* 0x0000040048087836 */ /* 0x000fe20000000000 */
[----:B-1----:R-:W-:Y:S01]  /*2620*/  IADD3 R18, P5, R16, 0x58, RZ ;  /* 0x0000005810127810 */ /* 0x002fe20007fbe0ff */
[----:B------:R-:W-:Y:S01]  /*2630*/  IMAD.MOV.U32 R4, RZ, RZ, 0x1 ;  /* 0x00000001ff047424 */ /* 0x000fe200078e00ff */
[----:B------:R-:W-:Y:S01]  /*2640*/  STL.64 [R1+0x58], RZ ;  /* 0x000058ff01007387 */ /* 0x000fe20000100a00 */
[----:B------:R-:W-:Y:S01]  /*2650*/  IMAD.MOV.U32 R5, RZ, RZ, RZ ;  /* 0x000000ffff057224 */ /* 0x000fe200078e00ff */
[----:B------:R-:W-:Y:S01]  /*2660*/  SHF.R.U32.HI R8, RZ, 0x4, R8 ;  /* 0x00000004ff087819 */ /* 0x000fe20000011608 */
[----:B------:R-:W-:Y:S01]  /*2670*/  IMAD.MOV.U32 R6, RZ, RZ, 0x1 ;  /* 0x00000001ff067424 */ /* 0x000fe200078e00ff */
[----:B------:R-:W-:Y:S01]  /*2680*/  STL.128 [R1+0x90], RZ ;  /* 0x000090ff01007387 */ /* 0x000fe20000100c00 */
[----:B------:R-:W-:Y:S01]  /*2690*/  IMAD.MOV.U32 R7, RZ, RZ, RZ ;  /* 0x000000ffff077224 */ /* 0x000fe200078e00ff */
[----:B------:R-:W-:Y:S01]  /*26a0*/  LOP3.LUT R8, R8, 0x3fff, RZ, 0xc0, !PT ;  /* 0x00003fff08087812 */ /* 0x000fe200078ec0ff */
[----:B------:R-:W-:Y:S01]  /*26b0*/  IMAD.MOV.U32 R10, RZ, RZ, 0x1 ;  /* 0x00000001ff0a7424 */ /* 0x000fe200078e00ff */
[----:B------:R-:W-:Y:S01]  /*26c0*/  STL.128 [R1+0xa0], RZ ;  /* 0x0000a0ff01007387 */ /* 0x000fe20000100c00 */
[----:B------:R-:W-:Y:S01]  /*26d0*/  IMAD.MOV.U32 R11, RZ, RZ, RZ ;  /* 0x000000ffff0b7224 */ /* 0x000fe200078e00ff */
[C---:B------:R-:W-:Y:S01]  /*26e0*/  IADD3 R42, P6, R16.reuse, 0x60, RZ ;  /* 0x00000060102a7810 */ /* 0x040fe20007fde0ff */
[----:B------:R-:W-:Y:S01]  /*26f0*/  IMAD.X R19, RZ, RZ, R17, P5 ;  /* 0x000000ffff137224 */ /* 0x000fe200028e0611 */
[----:B------:R0:W-:Y:S01]  /*2700*/  STL.128 [R1+0x60], R4 ;  /* 0x0000600401007387 */ /* 0x0001e20000100c00 */
[----:B------:R-:W-:-:S02]  /*2710*/  IADD3 R41, P1, R16, 0x68, RZ ;  /* 0x0000006810297810 */ /* 0x000fc40007f3e0ff */
[C---:B------:R-:W-:Y:S01]  /*2720*/  IADD3 R40, P2, R16.reuse, 0x70, RZ ;  /* 0x0000007010287810 */ /* 0x040fe20007f5e0ff */
[----:B------:R-:W-:Y:S01]  /*2730*/  STL.64 [R1+0x70], R10 ;  /* 0x0000700a01007387 */ /* 0x000fe20000100a00 */
[--C-:B------:R-:W-:Y:S01]  /*2740*/  IMAD.X R43, RZ, RZ, R17.reuse, P6 ;  /* 0x000000ffff2b7224 */ /* 0x100fe200030e0611 */
[C---:B------:R-:W-:Y:S01]  /*2750*/  IADD3 R39, P3, R16.reuse, 0x78, RZ ;  /* 0x0000007810277810 */ /* 0x040fe20007f7e0ff */
[--C-:B------:R-:W-:Y:S01]  /*2760*/  IMAD.X R56, RZ, RZ, R17.reuse, P1 ;  /* 0x000000ffff387224 */ /* 0x100fe200008e0611 */
[----:B------:R-:W-:Y:S01]  /*2770*/  STL.128 [R1+0xb0], RZ ;  /* 0x0000b0ff01007387 */ /* 0x000fe20000100c00 */
[--C-:B------:R-:W-:Y:S01]  /*2780*/  IMAD.X R55, RZ, RZ, R17.reuse, P2 ;  /* 0x000000ffff377224 */ /* 0x100fe200010e0611 */
[C---:B------:R-:W-:Y:S01]  /*2790*/  IADD3 R38, P4, R16.reuse, 0x80, RZ ;  /* 0x0000008010267810 */ /* 0x040fe20007f9e0ff */
[----:B------:R-:W-:Y:S01]  /*27a0*/  IMAD.X R54, RZ, RZ, R17, P3 ;  /* 0x000000ffff367224 */ /* 0x000fe200018e0611 */
[----:B------:R-:W-:Y:S01]  /*27b0*/  STL.128 [R1+0xc0], RZ ;  /* 0x0000c0ff01007387 */ /* 0x000fe20000100c00 */
[----:B------:R-:W-:-:S02]  /*27c0*/  IADD3 R32, P5, R16, 0x88, RZ ;  /* 0x0000008810207810 */ /* 0x000fc40007fbe0ff */
[----:B------:R-:W-:Y:S01]  /*27d0*/  IADD3 R37, P6, R16, 0x90, RZ ;  /* 0x0000009010257810 */ /* 0x000fe20007fde0ff */
[----:B0-----:R-:W-:Y:S01]  /*27e0*/  IMAD.MOV.U32 R5, RZ, RZ, 0x40000040 ;  /* 0x40000040ff057424 */ /* 0x001fe200078e00ff */
[C---:B------:R-:W-:Y:S01]  /*27f0*/  LOP3.LUT R6, R8.reuse, 0x3000000, RZ, 0xfc, !PT ;  /* 0x0300000008067812 */ /* 0x040fe200078efcff */
[----:B------:R-:W-:Y:S01]  /*2800*/  IMAD.MOV.U32 R7, RZ, RZ, 0x40000040 ;  /* 0x40000040ff077424 */ /* 0x000fe200078e00ff */
[----:B------:R-:W-:Y:S01]  /*2810*/  LOP3.LUT R8, R8, 0x10000, RZ, 0xfc, !PT ;  /* 0x0001000008087812 */ /* 0x000fe200078efcff */
[----:B------:R-:W-:Y:S01]  /*2820*/  STL.128 [R1+0xd0], RZ ;  /* 0x0000d0ff01007387 */ /* 0x000fe20000100c00 */
[C---:B------:R-:W-:Y:S01]  /*2830*/  IADD3 R50, P1, R16.reuse, 0xf0, RZ ;  /* 0x000000f010327810 */ /* 0x040fe20007f3e0ff */
[--C-:B------:R-:W-:Y:S01]  /*2840*/  IMAD.X R53, RZ, RZ, R17.reuse, P4 ;  /* 0x000000ffff357224 */ /* 0x100fe200020e0611 */
[----:B------:R-:W-:Y:S01]  /*2850*/  IADD3 R48, P2, R16, 0xf8, RZ ;  /* 0x000000f810307810 */ /* 0x000fe20007f5e0ff */
[----:B------:R-:W-:Y:S01]  /*2860*/  STL.128 [R1+0xe0], RZ ;  /* 0x0000e0ff01007387 */ /* 0x000fe20000100c00 */
[----:B------:R-:W-:-:S02]  /*2870*/  IMAD.X R33, RZ, RZ, R17, P5 ;  /* 0x000000ffff217224 */ /* 0x000fc400028e0611 */
[--C-:B------:R-:W-:Y:S02]  /*2880*/  IMAD.X R52, RZ, RZ, R17.reuse, P6 ;  /* 0x000000ffff347224 */ /* 0x100fe400030e0611 */
[--C-:B------:R-:W-:Y:S02]  /*2890*/  IMAD.X R51, RZ, RZ, R17.reuse, P1 ;  /* 0x000000ffff337224 */ /* 0x100fe400008e0611 */
[----:B------:R-:W-:Y:S01]  /*28a0*/  IMAD.X R49, RZ, RZ, R17, P2 ;  /* 0x000000ffff317224 */ /* 0x000fe200010e0611 */
[----:B--2---:R-:W0:Y:S02]  /*28b0*/  SHFL.IDX PT, R0, R2, RZ, 0x1f ;  /* 0x00001fff02007589 */ /* 0x004e2400000e0000 */
[----:B0-----:R-:W-:-:S04]  /*28c0*/  LEA.HI R2, R0, R0, RZ, 0x1 ;  /* 0x0000000000027211 */ /* 0x001fc800078f08ff */
[----:B------:R-:W-:Y:S01]  /*28d0*/  LOP3.LUT R3, R2, 0x7fffe, RZ, 0xc0, !PT ;  /* 0x0007fffe02037812 */ /* 0x000fe200078ec0ff */
[----:B------:R-:W-:-:S04]  /*28e0*/  VIADD R2, R72, 0x1c400 ;  /* 0x0001c40048027836 */ /* 0x000fc80000000000 */
[----:B------:R-:W-:Y:S01]  /*28f0*/  IMAD.IADD R0, R0, 0x1, -R3 ;  /* 0x0000000100007824 */ /* 0x000fe200078e0a03 */
[----:B------:R-:W-:Y:S01]  /*2900*/  SHF.R.U32.HI R2, RZ, 0x4, R2 ;  /* 0x00000004ff027819 */ /* 0x000fe20000011602 */
[----:B------:R-:W-:-:S03]  /*2910*/  VIADD R3, R72, 0x18400 ;  /* 0x0001840048037836 */ /* 0x000fc60000000000 */
[----:B------:R-:W-:Y:S01]  /*2920*/  LOP3.LUT R2, R2, 0x3fff, RZ, 0xc0, !PT ;  /* 0x00003fff02027812 */ /* 0x000fe200078ec0ff */
[----:B------:R-:W-:Y:S01]  /*2930*/  IMAD R0, R0, 0x2000, R3 ;  /* 0x0000200000007824 */ /* 0x000fe200078e0203 */
[----:B------:R-:W-:Y:S02]  /*2940*/  LOP3.LUT P0, RZ, R3, 0x1bf, RZ, 0xc0, !PT ;  /* 0x000001bf03ff7812 */ /* 0x000fe4000780c0ff */
[----:B------:R-:W-:Y:S01]  /*2950*/  LOP3.LUT R4, R2, 0x10000, RZ, 0xfc, !PT ;  /* 0x0001000002047812 */ /* 0x000fe200078efcff */
[----:B------:R-:W-:Y:S01]  /*2960*/  VIADD R3, R0, 0xa000 ;  /* 0x0000a00000037836 */ /* 0x000fe20000000000 */
[----:B------:R-:W-:-:S03]  /*2970*/  SHF.R.U32.HI R0, RZ, 0x4, R0 ;  /* 0x00000004ff007819 */ /* 0x000fc60000011600 */
[----:B------:R0:W-:Y:S01]  /*2980*/  STL.128 [R1+0x80], R4 ;  /* 0x0000800401007387 */ /* 0x0001e20000100c00 */
[----:B------:R-:W-:Y:S02]  /*2990*/  SHF.R.U32.HI R3, RZ, 0x4, R3 ;  /* 0x00000004ff037819 */ /* 0x000fe40000011603 */
[----:B------:R-:W-:Y:S02]  /*29a0*/  LOP3.LUT R0, R0, 0x3fff, RZ, 0xc0, !PT ;  /* 0x00003fff00007812 */ /* 0x000fe400078ec0ff */
[----:B------:R-:W-:Y:S02]  /*29b0*/  LOP3.LUT R3, R3, 0x3fff, RZ, 0xc0, !PT ;  /* 0x00003fff03037812 */ /* 0x000fe400078ec0ff */
[----:B------:R-:W-:Y:S02]  /*29c0*/  LOP3.LUT R2, R0, 0x10000, RZ, 0xfc, !PT ;  /* 0x0001000000027812 */ /* 0x000fe400078efcff */
[----:B------:R-:W-:Y:S01]  /*29d0*/  LOP3.LUT R0, R3, 0x10000, RZ, 0xfc, !PT ;  /* 0x0001000003007812 */ /* 0x000fe200078efcff */
[----:B------:R-:W-:-:S05]  /*29e0*/  IMAD.MOV.U32 R3, RZ, RZ, 0x40000040 ;  /* 0x40000040ff037424 */ /* 0x000fca00078e00ff */
[----:B------:R1:W-:Y:S01]  /*29f0*/  STL.64 [R1+0x78], R2 ;  /* 0x0000780201007387 */ /* 0x0003e20000100a00 */
[----:B0-----:R-:W-:Y:S02]  /*2a00*/  IMAD.MOV.U32 R6, RZ, RZ, R8 ;  /* 0x000000ffff067224 */ /* 0x001fe400078e0008 */
[----:B------:R-:W-:-:S05]  /*2a10*/  IMAD.MOV.U32 R4, RZ, RZ, R0 ;  /* 0x000000ffff047224 */ /* 0x000fca00078e0000 */
[----:B------:R1:W-:Y:S01]  /*2a20*/  STL.128 [R1+0xf0], R4 ;  /* 0x0000f00401007387 */ /* 0x0003e20000100c00 */
[----:B------:R-:W-:Y:S05]  /*2a30*/  @!P0 BRA `(.L_x_12620) ;  /* 0x0000000000408947 */ /* 0x000fea0003800000 */
[----:B-1----:R-:W-:Y:S01]  /*2a40*/  MOV R2, 0x0 ;  /* 0x0000000000027802 */ /* 0x002fe20000000f00 */
        /* <DEDUP_REMOVED lines=15> */
.L_x_12620:
[----:B------:R-:W2:Y:S01]  /*2b40*/  LDL R46, [R1+0x204] ;  /* 0x00020400012e7983 */ /* 0x000ea20000100800 */
[----:B------:R-:W0:Y:S01]  /*2b50*/  LDC.64 R10, c[0x0][0xad0] ;  /* 0x0002b400ff0a7b82 */ /* 0x000e220000000a00 */
[C---:B------:R-:W-:Y:S01]  /*2b60*/  IADD3 R24, P0, R16.reuse, 0x100, RZ ;  /* 0x0000010010187810 */ /* 0x040fe20007f1e0ff */
[----:B------:R-:W-:Y:S01]  /*2b70*/  IMAD.U32 R13, RZ, RZ, UR45 ;  /* 0x0000002dff0d7e24 */ /* 0x000fe2000f8e00ff */
[----:B------:R-:W3:Y:S01]  /*2b80*/  S2R R57, SR_TID.X ;  /* 0x0000000000397919 */ /* 0x000ee20000002100 */
[----:B------:R-:W-:Y:S01]  /*2b90*/  IMAD.U32 R12, RZ, RZ, UR44 ;  /* 0x0000002cff0c7e24 */ /* 0x000fe2000f8e00ff */
[----:B------:R-:W-:Y:S01]  /*2ba0*/  BSSY B0, `(.L_x_12621) ;  /* 0x000001f000007945 */ /* 0x000fe20003800000 */
[--C-:B------:R-:W-:Y:S01]  /*2bb0*/  IMAD.X R25, RZ, RZ, R17.reuse, P0 ;  /* 0x000000ffff197224 */ /* 0x100fe200000e0611 */
[----:B------:R-:W-:Y:S01]  /*2bc0*/  IADD3 R20, P0, R16, 0x14c, RZ ;  /* 0x0000014c10147810 */ /* 0x000fe20007f1e0ff */
[----:B-1----:R-:W1:Y:S01]  /*2bd0*/  LDC.64 R2, c[0x0][0xad8] ;  /* 0x0002b600ff027b82 */ /* 0x002e620000000a00 */
[----:B------:R-:W-:Y:S01]  /*2be0*/  IMAD.MOV.U32 R28, RZ, RZ, RZ ;  /* 0x000000ffff1c7224 */ /* 0x000fe200078e00ff */
[----:B------:R4:W-:Y:S02]  /*2bf0*/  STL.64 [R1+0x110], R18 ;  /* 0x0001101201007387 */ /* 0x0009e40000100a00 */
[----:B------:R-:W-:-:S02]  /*2c00*/  IMAD.X R21, RZ, RZ, R17, P0 ;  /* 0x000000ffff157224 */ /* 0x000fc400000e0611 */
[----:B------:R4:W-:Y:S02]  /*2c10*/  STL.64 [R1+0x108], R24 ;  /* 0x0001081801007387 */ /* 0x0009e40000100a00 */
[----:B------:R-:W5:Y:S02]  /*2c20*/  LDC.64 R8, c[0x0][0xae0] ;  /* 0x0002b800ff087b82 */ /* 0x000f640000000a00 */
[----:B------:R4:W-:Y:S04]  /*2c30*/  STL.64 [R1+0x150], R20 ;  /* 0x0001501401007387 */ /* 0x0009e80000100a00 */
[----:B------:R4:W-:Y:S02]  /*2c40*/  STL.64 [R1+0x100], R178 ;  /* 0x000100b201007387 */ /* 0x0009e40000100a00 */
[----:B------:R-:W4:Y:S01]  /*2c50*/  LDC R6, c[0x0][0x450] ;  /* 0x00011400ff067b82 */ /* 0x000f220000000800 */
[----:B0-----:R-:W-:Y:S01]  /*2c60*/  IMAD.MOV.U32 R14, RZ, RZ, R11 ;  /* 0x000000ffff0e7224 */ /* 0x001fe200078e000b */
[----:B------:R0:W-:Y:S01]  /*2c70*/  STL.U8 [R1+0x118], RZ ;  /* 0x000118ff01007387 */ /* 0x0001e20000100000 */
[----:B------:R-:W-:-:S05]  /*2c80*/  IMAD.MOV.U32 R7, RZ, RZ, R10 ;  /* 0x000000ffff077224 */ /* 0x000fca00078e000a */
[----:B------:R-:W4:Y:S01]  /*2c90*/  LDC.64 R4, c[0x0][0x448] ;  /* 0x00011200ff047b82 */ /* 0x000f220000000a00 */
[----:B-1----:R-:W-:Y:S02]  /*2ca0*/  IMAD.MOV.U32 R15, RZ, RZ, R2 ;  /* 0x000000ffff0f7224 */ /* 0x002fe400078e0002 */
[----:B------:R-:W-:Y:S02]  /*2cb0*/  IMAD.MOV.U32 R29, RZ, RZ, R3 ;  /* 0x000000ffff1d7224 */ /* 0x000fe400078e0003 */
[----:B---3--:R-:W-:Y:S01]  /*2cc0*/  VIADD R217, R57, 0xffffff80 ;  /* 0xffffff8039d97836 */ /* 0x008fe20000000000 */
[----:B------:R0:W-:Y:S01]  /*2cd0*/  STL.128 [R1+0x120], R12 ;  /* 0x0001200c01007387 */ /* 0x0001e20000100c00 */
[----:B-----5:R-:W-:Y:S02]  /*2ce0*/  IMAD.MOV.U32 R30, RZ, RZ, R8 ;  /* 0x000000ffff1e7224 */ /* 0x020fe400078e0008 */
[----:B------:R-:W-:Y:S01]  /*2cf0*/  IMAD.MOV.U32 R31, RZ, RZ, R9 ;  /* 0x000000ffff1f7224 */ /* 0x000fe200078e0009 */
[----:B------:R0:W-:Y:S04]  /*2d00*/  STL [R1+0x11c], R217 ;  /* 0x00011cd901007387 */ /* 0x0001e80000100800 */
[----:B------:R0:W-:Y:S04]  /*2d10*/  STL.128 [R1+0x130], R28 ;  /* 0x0001301c01007387 */ /* 0x0001e80000100c00 */
[----:B----4-:R0:W-:Y:S01]  /*2d20*/  STL.128 [R1+0x140], R4 ;  /* 0x0001400401007387 */ /* 0x0101e20000100c00 */
[----:B--2---:R-:W-:-:S04]  /*2d30*/  LEA.HI R0, R46, R46, RZ, 0x1 ;  /* 0x0000002e2e007211 */ /* 0x004fc800078f08ff */
[----:B------:R-:W-:-:S05]  /*2d40*/  LOP3.LUT R11, R0, 0xfffffffe, RZ, 0xc0, !PT ;  /* 0xfffffffe000b7812 */ /* 0x000fca00078ec0ff */
[----:B------:R-:W-:-:S05]  /*2d50*/  IMAD.IADD R0, R46, 0x1, -R11 ;  /* 0x000000012e007824 */ /* 0x000fca00078e0a0b */
[----:B------:R-:W-:-:S04]  /*2d60*/  SHF.L.U32 R11, R0, 0x1f, RZ ;  /* 0x0000001f000b7819 */ /* 0x000fc800000006ff */
[----:B------:R-:W1:Y:S02]  /*2d70*/  SYNCS.PHASECHK.TRANS64.TRYWAIT P0, [R72+URZ+0x32400], R11 ;  /* 0x0324000b480075a7 */ /* 0x000e64000800017f */
[----:B01----:R-:W-:Y:S05]  /*2d80*/  @!P0 BRA `(.L_x_12622) ;  /* 0x00000294009c8947 */ /* 0x003fea0003800000 */
.L_x_12840:
[----:B------:R-:W-:Y:S05]  /*2d90*/  BSYNC B0 ;  /* 0x0000000000007941 */ /* 0x000fea0003800000 */
.L_x_12621:
[----:B------:R-:W2:Y:S04]  /*2da0*/  LDL R4, [R1+0x4bc] ;  /* 0x0004bc0001047983 */ /* 0x000ea80000100800 */
[----:B------:R-:W3:Y:S04]  /*2db0*/  LDL R0, [R1+0x4c0] ;  /* 0x0004c00001007983 */ /* 0x000ee80000100800 */
[----:B------:R-:W4:Y:S04]  /*2dc0*/  LDL.64 R28, [R1+0x4b0] ;  /* 0x0004b000011c7983 */ /* 0x000f280000100a00 */
[----:B------:R-:W4:Y:S04]  /*2dd0*/  LDL R20, [R1] ;  /* 0x0000000001147983 */ /* 0x000f280000100800 */
[----:B0-----:R0:W5:Y:S01]  /*2de0*/  LDL.64 R10, [R1+0x1f8] ;  /* 0x0001f800010a7983 */ /* 0x0011620000100a00 */
[C---:B------:R-:W-:Y:S01]  /*2df0*/  IADD3 R14, P0, R16.reuse, 0x118, RZ ;  /* 0x00000118100e7810 */ /* 0x040fe20007f1e0ff */
[----:B------:R-:W-:Y:S01]  /*2e00*/  IMAD.MOV.U32 R12, RZ, RZ, R42 ;  /* 0x000000ffff0c7224 */ /* 0x000fe200078e002a */
[----:B------:R-:W-:Y:S05]  /*2e10*/  WARPSYNC.ALL ;  /* 0x0000000000007948 */ /* 0x000fea0003800000 */
[----:B------:R-:W-:Y:S01]  /*2e20*/  IMAD.X R15, RZ, RZ, R17, P0 ;  /* 0x000000ffff0f7224 */ /* 0x000fe200000e0611 */
[----:B------:R-:W-:Y:S01]  /*2e30*/  IADD3 R18, P0, R16, 0x150, RZ ;  /* 0x0000015010127810 */ /* 0x000fe20007f1e0ff */
[----:B------:R-:W-:Y:S01]  /*2e40*/  IMAD.MOV.U32 R13, RZ, RZ, R43 ;  /* 0x000000ffff0d7224 */ /* 0x000fe200078e002b */
[----:B------:R-:W1:Y:S01]  /*2e50*/  S2R R21, SR_TID.X ;  /* 0x0000000000157919 */ /* 0x000e620000002100 */
[----:B------:R-:W-:Y:S01]  /*2e60*/  IMAD.MOV.U32 R24, RZ, RZ, R38 ;  /* 0x000000ffff187224 */ /* 0x000fe200078e0026 */
[----:B------:R-:W-:Y:S01]  /*2e70*/  BSSY B0, `(.L_x_12623) ;  /* 0x0000033000007945 */ /* 0x000fe20003800000 */
[----:B------:R-:W-:Y:S01]  /*2e80*/  IMAD.X R19, RZ, RZ, R17, P0 ;  /* 0x000000ffff137224 */ /* 0x000fe200000e0611 */
[----:B------:R0:W-:Y:S01]  /*2e90*/  STL.128 [R1+0x160], R12 ;  /* 0x0001600c01007387 */ /* 0x0001e20000100c00 */
[----:B------:R-:W-:-:S03]  /*2ea0*/  IMAD.MOV.U32 R25, RZ, RZ, R53 ;  /* 0x000000ffff197224 */ /* 0x000fc600078e0035 */
[----:B------:R-:W-:Y:S04]  /*2eb0*/  STL.64 [R1+0x1f0], R32 ;  /* 0x0001f02001007387 */ /* 0x000fe80000100a00 */
[----:B------:R-:W-:Y:S01]  /*2ec0*/  STL.128 [R1+0x180], R24 ;  /* 0x0001801801007387 */ /* 0x000fe20000100c00 */
[----:B0-----:R-:W-:Y:S02]  /*2ed0*/  IMAD.MOV.U32 R14, RZ, RZ, R36 ;  /* 0x000000ffff0e7224 */ /* 0x001fe400078e0024 */
[----:B------:R-:W-:Y:S01]  /*2ee0*/  IMAD.MOV.U32 R15, RZ, RZ, R47 ;  /* 0x000000ffff0f7224 */ /* 0x000fe200078e002f */
[----:B-1----:R-:W-:Y:S01]  /*2ef0*/  SHF.R.U32.HI R21, RZ, 0x7, R21 ;  /* 0x00000007ff157819 */ /* 0x002fe20000011615 */
[----:B--2---:R-:W-:Y:S02]  /*2f00*/  IMAD.MOV.U32 R13, RZ, RZ, R4 ;  /* 0x000000ffff0d7224 */ /* 0x004fe400078e0004 */
[----:B---3--:R-:W-:Y:S01]  /*2f10*/  IMAD.MOV.U32 R12, RZ, RZ, R0 ;  /* 0x000000ffff0c7224 */ /* 0x008fe200078e0000 */
[C---:B------:R-:W-:Y:S01]  /*2f20*/  IADD3 R0, P1, R16.reuse, 0x208, RZ ;  /* 0x0000020810007810 */ /* 0x040fe20007f3e0ff */
[----:B----4-:R-:W-:Y:S04]  /*2f30*/  STL.64 [R1+0x158], R28 ;  /* 0x0001581c01007387 */ /* 0x010fe80000100a00 */
[----:B------:R-:W-:Y:S01]  /*2f40*/  IMAD.X R7, RZ, RZ, R17, P1 ;  /* 0x000000ffff077224 */ /* 0x000fe200008e0611 */
[----:B------:R-:W-:Y:S01]  /*2f50*/  IADD3 R4, P1, R16, 0x108, RZ ;  /* 0x0000010810047810 */ /* 0x000fe20007f3e0ff */
[----:B------:R0:W-:Y:S02]  /*2f60*/  STL.128 [R1+0x190], R12 ;  /* 0x0001900c01007387 */ /* 0x0001e40000100c00 */
[----:B0-----:R-:W-:-:S02]  /*2f70*/  IMAD.MOV.U32 R12, RZ, RZ, R40 ;  /* 0x000000ffff0c7224 */ /* 0x001fc400078e0028 */
[----:B------:R-:W-:Y:S02]  /*2f80*/  IMAD.MOV.U32 R13, RZ, RZ, R55 ;  /* 0x000000ffff0d7224 */ /* 0x000fe400078e0037 */
[----:B------:R-:W-:Y:S02]  /*2f90*/  IMAD.MOV.U32 R14, RZ, RZ, R50 ;  /* 0x000000ffff0e7224 */ /* 0x000fe400078e0032 */
[----:B------:R-:W-:-:S05]  /*2fa0*/  IMAD.MOV.U32 R15, RZ, RZ, R51 ;  /* 0x000000ffff0f7224 */ /* 0x000fca00078e0033 */
[----:B------:R0:W-:Y:S02]  /*2fb0*/  STL.128 [R1+0x1a0], R12 ;  /* 0x0001a00c01007387 */ /* 0x0001e40000100c00 */
[----:B0-----:R-:W-:Y:S02]  /*2fc0*/  IMAD.MOV.U32 R12, RZ, RZ, R48 ;  /* 0x000000ffff0c7224 */ /* 0x001fe400078e0030 */
[----:B------:R-:W-:Y:S02]  /*2fd0*/  IMAD.MOV.U32 R13, RZ, RZ, R49 ;  /* 0x000000ffff0d7224 */ /* 0x000fe400078e0031 */
[----:B------:R-:W-:Y:S01]  /*2fe0*/  IMAD.MOV.U32 R14, RZ, RZ, R0 ;  /* 0x000000ffff0e7224 */ /* 0x000fe200078e0000 */
[----:B------:R-:W-:Y:S01]  /*2ff0*/  LOP3.LUT R0, R20, 0x1, RZ, 0xfc, !PT ;  /* 0x0000000114007812 */ /* 0x000fe200078efcff */
[----:B------:R-:W-:Y:S02]  /*3000*/  IMAD.MOV.U32 R15, RZ, RZ, R7 ;  /* 0x000000ffff0f7224 */ /* 0x000fe400078e0007 */
[----:B------:R-:W-:Y:S01]  /*3010*/  IMAD.X R7, RZ, RZ, R17, P1 ;  /* 0x000000ffff077224 */ /* 0x000fe200008e0611 */
[----:B------:R-:W-:-:S02]  /*3020*/  ISETP.NE.AND P1, PT, R0, 0x3, PT ;  /* 0x000000030000780c */ /* 0x000fc40003f25270 */
[----:B------:R0:W-:Y:S02]  /*3030*/  STL.128 [R1+0x1b0], R12 ;  /* 0x0001b00c01007387 */ /* 0x0001e40000100c00 */
[----:B0-----:R-:W-:Y:S02]  /*3040*/  IMAD.MOV.U32 R14, RZ, RZ, R35 ;  /* 0x000000ffff0e7224 */ /* 0x001fe400078e0023 */
[----:B------:R-:W-:Y:S02]  /*3050*/  IMAD.MOV.U32 R15, RZ, RZ, R44 ;  /* 0x000000ffff0f7224 */ /* 0x000fe400078e002c */
[----:B------:R-:W-:Y:S02]  /*3060*/  IMAD.MOV.U32 R12, RZ, RZ, R18 ;  /* 0x000000ffff0c7224 */ /* 0x000fe400078e0012 */
[----:B------:R-:W-:Y:S02]  /*3070*/  IMAD.MOV.U32 R13, RZ, RZ, R19 ;  /* 0x000000ffff0d7224 */ /* 0x000fe400078e0013 */
[----:B------:R-:W-:-:S02]  /*3080*/  IMAD.MOV.U32 R18, RZ, RZ, R39 ;  /* 0x000000ffff127224 */ /* 0x000fc400078e0027 */
[----:B------:R-:W-:Y:S01]  /*3090*/  IMAD.MOV.U32 R19, RZ, RZ, R54 ;  /* 0x000000ffff137224 */ /* 0x000fe200078e0036 */
[----:B------:R0:W-:Y:S04]  /*30a0*/  STL.128 [R1+0x1c0], R12 ;  /* 0x0001c00c01007387 */ /* 0x0001e80000100c00 */
[----:B------:R-:W-:Y:S01]  /*30b0*/  STL.128 [R1+0x170], R16 ;  /* 0x0001701001007387 */ /* 0x000fe20000100c00 */
[----:B0-----:R-:W-:Y:S02]  /*30c0*/  IMAD.MOV.U32 R14, RZ, RZ, R34 ;  /* 0x000000ffff0e7224 */ /* 0x001fe400078e0022 */
[----:B------:R-:W-:Y:S02]  /*30d0*/  IMAD.MOV.U32 R15, RZ, RZ, R45 ;  /* 0x000000ffff0f7224 */ /* 0x000fe400078e002d */
[----:B------:R-:W-:-:S02]  /*30e0*/  IMAD.MOV.U32 R12, RZ, RZ, R4 ;  /* 0x000000ffff0c7224 */ /* 0x000fc400078e0004 */
[----:B------:R-:W-:Y:S02]  /*30f0*/  IMAD.MOV.U32 R13, RZ, RZ, R7 ;  /* 0x000000ffff0d7224 */ /* 0x000fe400078e0007 */
[----:B------:R-:W-:-:S03]  /*3100*/  VIADD R4, R21, 0x8 ;  /* 0x0000000815047836 */ /* 0x000fc60000000000 */
[----:B------:R0:W-:Y:S02]  /*3110*/  STL.128 [R1+0x1d0], R12 ;  /* 0x0001d00c01007387 */ /* 0x0001e40000100c00 */
[----:B0-----:R-:W-:Y:S02]  /*3120*/  IMAD.MOV.U32 R12, RZ, RZ, R41 ;  /* 0x000000ffff0c7224 */ /* 0x001fe400078e0029 */
[----:B------:R-:W-:Y:S02]  /*3130*/  IMAD.MOV.U32 R13, RZ, RZ, R56 ;  /* 0x000000ffff0d7224 */ /* 0x000fe400078e0038 */
[----:B------:R-:W-:Y:S02]  /*3140*/  IMAD.MOV.U32 R14, RZ, RZ, R37 ;  /* 0x000000ffff0e7224 */ /* 0x000fe400078e0025 */
[----:B------:R-:W-:-:S05]  /*3150*/  IMAD.MOV.U32 R15, RZ, RZ, R52 ;  /* 0x000000ffff0f7224 */ /* 0x000fca00078e0034 */
[----:B------:R0:W-:Y:S01]  /*3160*/  STL.128 [R1+0x1e0], R12 ;  /* 0x0001e00c01007387 */ /* 0x0001e20000100c00 */
[----:B------:R0:W-:Y:S06]  /*3170*/  BAR.SYNC.DEFER_BLOCKING R4, 0x100 ;  /* 0x000400040000751d */ /* 0x0001ec0000010000 */
[----:B------:R-:W-:Y:S05]  /*3180*/  @!P1 BRA `(.L_x_12624) ;  /* 0x0000000000049947 */ /* 0x000fea0003800000 */
[----:B------:R-:W-:Y:S01]  /*3190*/  BPT.TRAP 0x1 ;  /* 0x000000040000795c */ /* 0x000fe20000300000 */
.L_x_12624:
[----:B------:R-:W-:Y:S05]  /*31a0*/  BSYNC B0 ;  /* 0x0000000000007941 */ /* 0x000fea0003800000 */
.L_x_12623:
        /* <DEDUP_REMOVED lines=8> */
.L_x_12626:
[----:B------:R-:W-:Y:S05]  /*3230*/  BSYNC B0 ;  /* 0x0000000000007941 */ /* 0x000fea0003800000 */
.L_x_12625:
[----:B------:R-:W-:Y:S04]  /*3240*/  BSSY B0, `(.L_x_12627) ;  /* 0x0000004000007945 */ /* 0x000fe80003800000 */
[----:B-1----:R-:W-:Y:S05]  /*3250*/  @P0 BRA `(.L_x_12628) ;  /* 0x0000000000080947 */ /* 0x002fea0003800000 */
[----:B------:R-:W1:Y:S02]  /*3260*/  SYNCS.PHASECHK.TRANS64.TRYWAIT P0, [R10+URZ], R11 ;  /* 0x0000000b0a0075a7 */ /* 0x000e64000800017f */
[----:B-1----:R-:W-:Y:S05]  /*3270*/  @!P0 BRA `(.L_x_12629) ;  /* 0x0000029000748947 */ /* 0x002fea0003800000 */
.L_x_12628:
[----:B------:R-:W-:Y:S05]  /*3280*/  BSYNC B0 ;  /* 0x0000000000007941 */ /* 0x000fea0003800000 */
.L_x_12627:
[----:B------:R-:W2:Y:S04]  /*3290*/  LDL R21, [R1+0x1f8] ;  /* 0x0001f80001157983 */ /* 0x000ea80000100800 */
[----:B01----:R-:W2:Y:S01]  /*32a0*/  LDL.64 R10, [R1+0x80] ;  /* 0x00008000010a7983 */ /* 0x003ea20000100a00 */
[----:B------:R-:W-:Y:S05]  /*32b0*/  WARPSYNC.ALL ;  /* 0x0000000000007948 */ /* 0x000fea0003800000 */
[----:B------:R-:W3:Y:S04]  /*32c0*/  LDL.64 R24, [R1+0x78] ;  /* 0x0000780001187983 */ /* 0x000ee80000100a00 */
[----:B------:R-:W4:Y:S04]  /*32d0*/  LDL.64 R12, [R1+0x78] ;  /* 0x00007800010c7983 */ /* 0x000f280000100a00 */
[----:B------:R-:W5:Y:S01]  /*32e0*/  LDL.64 R14, [R1+0x78] ;  /* 0x00007800010e7983 */ /* 0x000f620000100a00 */
[----:B--2---:R-:W-:-:S03]  /*32f0*/  IMAD R10, R21, 0x300, R10 ;  /* 0x00000300150a7824 */ /* 0x004fc600078e020a */
[----:B------:R-:W2:Y:S01]  /*3300*/  LDL.64 R18, [R1+0x78] ;  /* 0x0000780001127983 */ /* 0x000ea20000100a00 */
[----:B------:R-:W-:Y:S02]  /*3310*/  R2UR UR7, R11 ;  /* 0x000000000b0772ca */ /* 0x000fe400000e0000 */
[C---:B------:R-:W-:Y:S01]  /*3320*/  R2UR UR6, R10.reuse ;  /* 0x000000000a0672ca */ /* 0x040fe200000e0000 */
[----:B------:R-:W2:Y:S01]  /*3330*/  LDL R7, [R1+0x204] ;  /* 0x0002040001077983 */ /* 0x000ea20000100800 */
[----:B------:R-:W-:Y:S01]  /*3340*/  VIADD R20, R10, 0x2 ;  /* 0x000000020a147836 */ /* 0x000fe20000000000 */
[----:B------:R-:W-:Y:S01]  /*3350*/  BSSY B0, `(.L_x_12630) ;  /* 0x000002e000007945 */ /* 0x000fe20003800000 */
[----:B------:R-:W-:Y:S01]  /*3360*/  IMAD.MOV.U32 R21, RZ, RZ, R11 ;  /* 0x000000ffff157224 */ /* 0x000fe200078e000b */
[----:B------:R0:W-:Y:S01]  /*3370*/  STL [R1+0x60], RZ ;  /* 0x000060ff01007387 */ /* 0x0001e20000100800 */
[----:B---3--:R-:W-:Y:S02]  /*3380*/  R2UR UR4, R24 ;  /* 0x00000000180472ca */ /* 0x008fe400000e0000 */
[----:B------:R-:W-:-:S02]  /*3390*/  R2UR UR5, R25 ;  /* 0x00000000190572ca */ /* 0x000fc400000e0000 */
[----:B------:R-:W-:Y:S01]  /*33a0*/  WARPGROUP.ARRIVE ;  /* 0x00000000000079c5 */ /* 0x000fe20000000000 */
[----:B----4-:R-:W-:Y:S02]  /*33b0*/  VIADD R12, R12, 0x2 ;  /* 0x000000020c0c7836 */ /* 0x010fe40000000000 */
[----:B-----5:R-:W-:Y:S02]  /*33c0*/  VIADD R14, R14, 0x4 ;  /* 0x000000040e0e7836 */ /* 0x020fe40000000000 */
[----:B--2---:R-:W-:-:S06]  /*33d0*/  VIADD R18, R18, 0x6 ;  /* 0x0000000612127836 */ /* 0x004fcc0000000000 */
[----:B------:R-:W-:Y:S01]  /*33e0*/  HGMMA.64x96x16.F32.BF16 R24, gdesc[UR4], RZ, !UPT, gsb0 ;  /* 0x01600000041879f0 */ /* 0x000fe2000c0018ff */
[----:B------:R-:W-:Y:S02]  /*33f0*/  R2UR UR6, R20 ;  /* 0x00000000140672ca */ /* 0x000fe400000e0000 */
[----:B------:R-:W-:Y:S02]  /*3400*/  R2UR UR7, R21 ;  /* 0x00000000150772ca */ /* 0x000fe400000e0000 */
[----:B------:R-:W-:Y:S01]  /*3410*/  R2UR UR4, R12 ;  /* 0x000000000c0472ca */ /* 0x000fe200000e0000 */
[C---:B------:R-:W-:Y:S01]  /*3420*/  VIADD R12, R10.reuse, 0x4 ;  /* 0x000000040a0c7836 */ /* 0x040fe20000000000 */
[----:B------:R-:W-:Y:S01]  /*3430*/  R2UR UR5, R13 ;  /* 0x000000000d0572ca */ /* 0x000fe200000e0000 */
[----:B------:R-:W-:Y:S01]  /*3440*/  IMAD.MOV.U32 R13, RZ, RZ, R11 ;  /* 0x000000ffff0d7224 */ /* 0x000fe200078e000b */
[----:B------:R-:W-:Y:S01]  /*3450*/  LEA.HI R0, R7, R7, RZ, 0x1 ;  /* 0x0000000707007211 */ /* 0x000fe200078f08ff */
        /* <DEDUP_REMOVED lines=25> */
[----:B------:R-:W-:Y:S03]  /*35f0*/  HGMMA.64x96x16.F32.BF16 R24, gdesc[UR4], R24, gsb0 ;  /* 0x01600000041879f0 */ /* 0x000fe60008001818 */
[----:B------:R-:W-:Y:S02]  /*3600*/  WARPGROUP.DEPBAR.LE gsb0, 0x0 ;  /* 0x00008000000079c5 */ /* 0x000fe40000010000 */
[----:B------:R-:W1:Y:S02]  /*3610*/  SYNCS.PHASECHK.TRANS64.TRYWAIT P0, [R72+URZ+0x32410], R7 ;  /* 0x03241007480075a7 */ /* 0x000e64000800017f */
[----:B01----:R-:W-:Y:S05]  /*3620*/  @!P0 BRA `(.L_x_12631) ;  /* 0x0000028c009c8947 */ /* 0x003fea0003800000 */
.L_x_12841:
[----:B------:R-:W-:Y:S05]  /*3630*/  BSYNC B0 ;  /* 0x0000000000007941 */ /* 0x000fea0003800000 */
.L_x_12630:
[----:B0-----:R-:W2:Y:S04]  /*3640*/  LDL R7, [R1+0x28] ;  /* 0x0000280001077983 */ /* 0x001ea80000100800 */
[----:B------:R0:W5:Y:S01]  /*3650*/  LDL.64 R10, [R1+0x1f8] ;  /* 0x0001f800010a7983 */ /* 0x0001620000100a00 */
[----:B------:R-:W-:Y:S01]  /*3660*/  BSSY B0, `(.L_x_12632) ;  /* 0x0000005000007945 */ /* 0x000fe20003800000 */
[----:B--2---:R-:W-:-:S04]  /*3670*/  LOP3.LUT R7, R7, 0x1, RZ, 0xfc, !PT ;  /* 0x0000000107077812 */ /* 0x004fc800078efcff */
[----:B------:R-:W-:-:S13]  /*3680*/  ISETP.NE.AND P1, PT, R7, 0x3, PT ;  /* 0x000000030700780c */ /* 0x000fda0003f25270 */
[----:B0-----:R-:W-:Y:S05]  /*3690*/  @!P1 BRA `(.L_x_12633) ;  /* 0x0000000000049947 */ /* 0x001fea0003800000 */
[----:B------:R-:W-:Y:S01]  /*36a0*/  BPT.TRAP 0x1 ;  /* 0x000000040000795c */ /* 0x000fe20000300000 */
.L_x_12633:
[----:B------:R-:W-:Y:S05]  /*36b0*/  BSYNC B0 ;  /* 0x0000000000007941 */ /* 0x000fea0003800000 */
.L_x_12632:
        /* <DEDUP_REMOVED lines=8> */
.L_x_12635:
[----:B------:R-:W-:Y:S05]  /*3740*/  BSYNC B0 ;  /* 0x0000000000007941 */ /* 0x000fea0003800000 */
.L_x_12634:
[----:B------:R-:W-:Y:S04]  /*3750*/  BSSY B0, `(.L_x_12636) ;  /* 0x0000004000007945 */ /* 0x000fe80003800000 */
[----:B-1----:R-:W-:Y:S05]  /*3760*/  @P0 BRA `(.L_x_12637) ;  /* 0x0000000000080947 */ /* 0x002fea0003800000 */
[----:B------:R-:W1:Y:S02]  /*3770*/  SYNCS.PHASECHK.TRANS64.TRYWAIT P0, [R10+URZ], R11 ;  /* 0x0000000b0a0075a7 */ /* 0x000e64000800017f */
[----:B-1----:R-:W-:Y:S05]  /*3780*/  @!P0 BRA `(.L_x_12638) ;  /* 0x0000028c00588947 */ /* 0x002fea0003800000 */
.L_x_12637:
[----:B------:R-:W-:Y:S05]  /*3790*/  BSYNC B0 ;  /* 0x0000000000007941 */ /* 0x000fea0003800000 */
.L_x_12636:
[----:B------:R-:W2:Y:S04]  /*37a0*/  LDL R73, [R1+0x1f8] ;  /* 0x0001f80001497983 */ /* 0x000ea80000100800 */
[----:B01----:R-:W2:Y:S04]  /*37b0*/  LDL.64 R10, [R1+0xf8] ;  /* 0x0000f800010a7983 */ /* 0x003ea80000100a00 */
[----:B------:R-:W3:Y:S04]  /*37c0*/  LDL R7, [R1+0x70] ;  /* 0x0000700001077983 */ /* 0x000ee80000100800 */
[----:B------:R-:W4:Y:S04]  /*37d0*/  LDL.64 R12, [R1+0xf0] ;  /* 0x0000f000010c7983 */ /* 0x000f280000100a00 */
[----:B------:R-:W4:Y:S04]  /*37e0*/  LDL.64 R20, [R1+0xf0] ;  /* 0x0000f00001147983 */ /* 0x000f280000100a00 */
[----:B------:R-:W4:Y:S04]  /*37f0*/  LDL.64 R18, [R1+0xf0] ;  /* 0x0000f00001127983 */ /* 0x000f280000100a00 */
[----:B------:R-:W4:Y:S01]  /*3800*/  LDL.64 R14, [R1+0xf0] ;  /* 0x0000f000010e7983 */ /* 0x000f220000100a00 */
[----:B------:R-:W-:Y:S05]  /*3810*/  WARPSYNC.ALL ;  /* 0x0000000000007948 */ /* 0x000fea0003800000 */
[----:B------:R-:W-:Y:S01]  /*3820*/  WARPGROUP.ARRIVE ;  /* 0x00000000000079c5 */ /* 0x000fe20000000000 */
[----:B------:R0:W5:Y:S01]  /*3830*/  LDL R74, [R1+0xc] ;  /* 0x00000c00014a7983 */ /* 0x0001620000100800 */
[----:B--2---:R-:W-:Y:S01]  /*3840*/  IMAD R10, R73, 0xc00, R10 ;  /* 0x00000c00490a7824 */ /* 0x004fe200078e020a */
[----:B------:R-:W-:-:S02]  /*3850*/  R2UR UR7, R11 ;  /* 0x000000000b0772ca */ /* 0x000fc400000e0000 */
[----:B---3--:R-:W-:Y:S02]  /*3860*/  ISETP.NE.U32.AND P0, PT, R7, RZ, PT ;  /* 0x000000ff0700720c */ /* 0x008fe40003f05070 */
[----:B------:R-:W-:Y:S02]  /*3870*/  R2UR UR6, R10 ;  /* 0x000000000a0672ca */ /* 0x000fe400000e0000 */
[----:B----4-:R-:W-:Y:S02]  /*3880*/  R2UR UR4, R12 ;  /* 0x000000000c0472ca */ /* 0x010fe400000e0000 */
[----:B------:R-:W-:Y:S01]  /*3890*/  R2UR UR5, R13 ;  /* 0x000000000d0572ca */ /* 0x000fe200000e0000 */
[----:B------:R-:W-:Y:S01]  /*38a0*/  VIADD R72, R10, 0x2 ;  /* 0x000000020a487836 */ /* 0x000fe20000000000 */
[----:B------:R-:W2:Y:S01]  /*38b0*/  LDL.64 R12, [R1+0xf0] ;  /* 0x0000f000010c7983 */ /* 0x000ea20000100a00 */
[----:B------:R-:W-:Y:S02]  /*38c0*/  VIADD R20, R20, 0x2 ;  /* 0x0000000214147836 */ /* 0x000fe40000000000 */
[----:B------:R-:W-:Y:S01]  /*38d0*/  IMAD.MOV.U32 R73, RZ, RZ, R11 ;  /* 0x000000ffff497224 */ /* 0x000fe200078e000b */
[----:B------:R0:W5:Y:S01]  /*38e0*/  LDL R7, [R1+0x1f8] ;  /* 0x0001f80001077983 */ /* 0x0001620000100800 */
[----:B------:R-:W-:-:S06]  /*38f0*/  VOTEU.ANY UP0, P0 ;  /* 0x00000000003f7886 */ /* 0x000fcc0000000100 */
[----:B------:R-:W-:Y:S01]  /*3900*/  HGMMA.64x96x16.F32.BF16 R24, gdesc[UR4], R24, UP0, gsb0 ;  /* 0x01600000041879f0 */ /* 0x000fe2000b801818 */
[----:B------:R-:W-:Y:S02]  /*3910*/  R2UR UR6, R72 ;  /* 0x00000000480672ca */ /* 0x000fe400000e0000 */
[----:B------:R-:W-:Y:S02]  /*3920*/  R2UR UR7, R73 ;  /* 0x00000000490772ca */ /* 0x000fe400000e0000 */
[----:B------:R-:W-:Y:S02]  /*3930*/  R2UR UR4, R20 ;  /* 0x00000000140472ca */ /* 0x000fe400000e0000 */
[----:B------:R-:W-:Y:S02]  /*3940*/  R2UR UR5, R21 ;  /* 0x00000000150572ca */ /* 0x000fe400000e0000 */
[----:B------:R-:W3:Y:S01]  /*3950*/  LDL.64 R20, [R1+0xf0] ;  /* 0x0000f00001147983 */ /* 0x000ee20000100a00 */
[----:B------:R-:W-:-:S02]  /*3960*/  VIADD R18, R18, 0x4 ;  /* 0x0000000412127836 */ /* 0x000fc40000000000 */
[----:B------:R-:W-:Y:S02]  /*3970*/  VIADD R72, R10, 0x4 ;  /* 0x000000040a487836 */ /* 0x000fe40000000000 */
[----:B------:R-:W-:Y:S01]  /*3980*/  IMAD.MOV.U32 R73, RZ, RZ, R11 ;  /* 0x000000ffff497224 */ /* 0x000fe200078e000b */
[----:B------:R-:W-:Y:S02]  /*3990*/  WARPGROUP.DEPBAR.LE gsb0, 0x0 ;  /* 0x00008000000079c5 */ /* 0x000fe40000010000 */
[----:B------:R-:W-:-:S06]  /*39a0*/  WARPGROUP.ARRIVE ;  /* 0x00000000000079c5 */ /* 0x000fcc0000000000 */
[----:B------:R-:W-:Y:S01]  /*39b0*/  HGMMA.64x96x16.F32.BF16 R24, gdesc[UR4], R24, gsb0 ;  /* 0x01600000041879f0 */ /* 0x000fe20008001818 */
[----:B------:R-:W-:Y:S02]  /*39c0*/  R2UR UR6, R72 ;  /* 0x00000000480672ca */ /* 0x000fe400000e0000 */
[----:B------:R-:W-:Y:S02]  /*39d0*/  R2UR UR7, R73 ;  /* 0x00000000490772ca */ /* 0x000fe400000e0000 */
[----:B------:R-:W-:Y:S02]  /*39e0*/  R2UR UR4, R18 ;  /* 0x00000000120472ca */ /* 0x000fe400000e0000 */
[----:B------:R-:W-:Y:S02]  /*39f0*/  R2UR UR5, R19 ;  /* 0x00000000130572ca */ /* 0x000fe400000e0000 */
[----:B------:R-:W4:Y:S01]  /*3a00*/  LDL.64 R18, [R1+0xf0] ;  /* 0x0000f00001127983 */ /* 0x000f220000100a00 */
        /* <DEDUP_REMOVED lines=12> */
[----:B------:R-:W-:Y:S01]  /*3ad0*/  IMAD.MOV.U32 R73, RZ, RZ, R11 ;  /* 0x000000ffff497224 */ /* 0x000fe200078e000b */
[----:B------:R-:W-:Y:S02]  /*3ae0*/  WARPGROUP.DEPBAR.LE gsb0, 0x0 ;  /* 0x00008000000079c5 */ /* 0x000fe40000010000 */
[----:B------:R-:W-:-:S06]  /*3af0*/  WARPGROUP.ARRIVE ;  /* 0x00000000000079c5 */ /* 0x000fcc0000000000 */
[----:B------:R-:W-:Y:S01]  /*3b00*/  HGMMA.64x96x16.F32.BF16 R24, gdesc[UR4], R24, gsb0 ;  /* 0x01600000041879f0 */ /* 0x000fe20008001818 */
[----:B--2---:R-:W-:Y:S01]  /*3b10*/  VIADD R12, R12, 0x400 ;  /* 0x000004000c0c7836 */ /* 0x004fe20000000000 */
[----:B------:R-:W-:Y:S02]  /*3b20*/  R2UR UR6, R72 ;  /* 0x00000000480672ca */ /* 0x000fe400000e0000 */
[----:B------:R-:W-:Y:S02]  /*3b30*/  R2UR UR7, R73 ;  /* 0x00000000490772ca */ /* 0x000fe400000e0000 */
[----:B------:R-:W-:Y:S02]  /*3b40*/  R2UR UR4, R12 ;  /* 0x000000000c0472ca */ /* 0x000fe400000e0000 */
[----:B------:R-:W-:Y:S02]  /*3b50*/  R2UR UR5, R13 ;  /* 0x000000000d0572ca */ /* 0x000fe400000e0000 */
[----:B------:R-:W2:Y:S01]  /*3b60*/  LDL.64 R12, [R1+0xf0] ;  /* 0x0000f000010c7983 */ /* 0x000ea20000100a00 */
[----:B---3--:R-:W-:-:S02]  /*3b70*/  VIADD R20, R20, 0x402 ;  /* 0x0000040214147836 */ /* 0x008fc40000000000 */
[----:B------:R-:W-:Y:S01]  /*3b80*/  VIADD R72, R10, 0x302 ;  /* 0x000003020a487836 */ /* 0x000fe20000000000 */
[----:B------:R-:W-:Y:S02]  /*3b90*/  WARPGROUP.DEPBAR.LE gsb0, 0x0 ;  /* 0x00008000000079c5 */ /* 0x000fe40000010000 */
[----:B------:R-:W-:-:S06]  /*3ba0*/  WARPGROUP.ARRIVE ;  /* 0x00000000000079c5 */ /* 0x000fcc0000000000 */
[----:B------:R-:W-:Y:S01]  /*3bb0*/  HGMMA.64x96x16.F32.BF16 R24, gdesc[UR4], R24, gsb0 ;  /* 0x01600000041879f0 */ /* 0x000fe20008001818 */
[----:B------:R-:W-:Y:S01]  /*3bc0*/  IMAD.MOV.U32 R73, RZ, RZ, R11 ;  /* 0x000000ffff497224 */ /* 0x000fe200078e000b */
[----:B------:R-:W-:Y:S02]  /*3bd0*/  R2UR UR6, R72 ;  /* 0x00000000480672ca */ /* 0x000fe400000e0000 */
[----:B------:R-:W-:Y:S02]  /*3be0*/  R2UR UR4, R20 ;  /* 0x00000000140472ca */ /* 0x000fe400000e0000 */
[----:B------:R-:W-:Y:S02]  /*3bf0*/  R2UR UR7, R73 ;  /* 0x00000000490772ca */ /* 0x000fe400000e0000 */
[----:B------:R-:W-:Y:S02]  /*3c00*/  R2UR UR5, R21 ;  /* 0x00000000150572ca */ /* 0x000fe400000e0000 */
[----:B------:R-:W3:Y:S01]  /*3c10*/  LDL.64 R20, [R1+0xf0] ;  /* 0x0000f00001147983 */ /* 0x000ee20000100a00 */
[----:B----4-:R-:W-:-:S02]  /*3c20*/  VIADD R18, R18, 0x404 ;  /* 0x0000040412127836 */ /* 0x010fc40000000000 */
        /* <DEDUP_REMOVED lines=9> */
[----:B------:R-:W4:Y:S01]  /*3cc0*/  LDL.64 R18, [R1+0xf0] ;  /* 0x0000f00001127983 */ /* 0x000f220000100a00 */
[----:B------:R-:W-:-:S02]  /*3cd0*/  VIADD R14, R14, 0x406 ;  /* 0x000004060e0e7836 */ /* 0x000fc40000000000 */
        /* <DEDUP_REMOVED lines=10> */
[----:B--2---:R-:W-:-:S02]  /*3d80*/  VIADD R12, R12, 0x800 ;  /* 0x000008000c0c7836 */ /* 0x004fc40000000000 */
        /* <DEDUP_REMOVED lines=50> */
[----:B------:R-:W-:Y:S01]  /*40b0*/  R2UR UR4, R12 ;  /* 0x000000000c0472ca */ /* 0x000fe200000e0000 */
[----:B------:R-:W2:Y:S01]  /*40c0*/  LDL R72, [R1] ;  /* 0x0000000001487983 */ /* 0x000ea20000100800 */
[----:B------:R-:W-:Y:S02]  /*40d0*/  R2UR UR7, R73 ;  /* 0x00000000490772ca */ /* 0x000fe400000e0000 */
[----:B------:R-:W-:Y:S01]  /*40e0*/  R2UR UR5, R13 ;  /* 0x000000000d0572ca */ /* 0x000fe200000e0000 */
[----:B---3--:R-:W-:Y:S02]  /*40f0*/  VIADD R20, R20, 0xc02 ;  /* 0x00000c0214147836 */ /* 0x008fe40000000000 */
        /* <DEDUP_REMOVED lines=9> */
[----:B----4-:R-:W-:Y:S02]  /*4190*/  VIADD R18, R18, 0xc04 ;  /* 0x00000c0412127836 */ /* 0x010fe40000000000 */
        /* <DEDUP_REMOVED lines=39> */
[----:B------:R-:W-:Y:S02]  /*4410*/  ISETP.NE.AND P0, PT, R72, 0x3, PT ;  /* 0x000000034800780c */ /* 0x000fe40003f05270 */
[----:B-1----:R-:W-:-:S04]  /*4420*/  SHF.R.U32.HI R75, RZ, 0x7, R75 ;  /* 0x00000007ff4b7819 */ /* 0x002fc8000001164b */
[----:B------:R-:W-:Y:S01]  /*4430*/  IADD3 R10, -R75, 0xb, RZ ;  /* 0x0000000b4b0a7810 */ /* 0x000fe20007ffe1ff */
[----:B------:R-:W-:Y:S01]  /*4440*/  BSSY B0, `(.L_x_12639) ;  /* 0x0000005000007945 */ /* 0x000fe20003800000 */
[----:B------:R-:W-:-:S03]  /*4450*/  WARPGROUP.DEPBAR.LE gsb0, 0x0 ;  /* 0x00008000000079c5 */ /* 0x000fc60000010000 */
[----:B------:R0:W-:Y:S06]  /*4460*/  BAR.ARV R10, 0x100 ;  /* 0x0004000a0000751d */ /* 0x0001ec0000002000 */
[----:B------:R-:W-:Y:S05]  /*4470*/  @!P0 BRA `(.L_x_12640) ;  /* 0x0000000000048947 */ /* 0x000fea0003800000 */
[----:B------:R-:W-:Y:S01]  /*4480*/  BPT.TRAP 0x1 ;  /* 0x000000040000795c */ /* 0x000fe20000300000 */
.L_x_12640:
[----:B------:R-:W-:Y:S05]  /*4490*/  BSYNC B0 ;  /* 0x0000000000007941 */ /* 0x000fea0003800000 */
.L_x_12639:
[----:B0-----:R-:W2:Y:S02]  /*44a0*/  LDL.64 R10, [R1+0x20] ;  /* 0x00002000010a7983 */ /* 0x001ea40000100a00 */
        /* <DEDUP_REMOVED lines=8> */
[----:B------:R-:W4:Y:S04]  /*4530*/  LDL.128 R12, [R1+0x120] ;  /* 0x00012000010c7983 */ /* 0x000f280000100c00 */
[----:B------:R-:W3:Y:S04]  /*4540*/  LDL.128 R72, [R1+0x130] ;  /* 0x0001300001487983 */ /* 0x000ee80000100c00 */
[----:B--2---:R-:W2:Y:S04]  /*4550*/  LD.E R20, desc[UR36][R10.64] ;  /* 0x000000240a147980 */ /* 0x004ea8000c101900 */
[----:B------:R-:W4:Y:S01]  /*4560*/  LDL.64 R10, [R1+0x140] ;  /* 0x00014000010a7983 */ /* 0x000f220000100a00 */
[----:B------:R-:W-:-:S02]  /*4570*/  UMOV UR4, 0xffffffa0 ;  /* 0xffffffa000047882 */ /* 0x000fc40000000000 */
[----:B------:R-:W-:Y:S01]  /*4580*/  UIMAD UR4, UR43, UR4, 0x60 ;  /* 0x000000602b0474a4 */ /* 0x000fe2000f8e0204 */
[----:B---3--:R-:W-:-:S05]  /*4590*/  ISETP.GE.AND P1, PT, R73, 0x1, PT ;  /* 0x000000014900780c */ /* 0x008fca0003f26270 */
[----:B------:R-:W-:Y:S01]  /*45a0*/  VIADD R72, R72, UR4 ;  /* 0x0000000448487c36 */ /* 0x000fe20008000000 */
[----:B------:R-:W-:Y:S01]  /*45b0*/  BSSY B0, `(.L_x_12641) ;  /* 0x00000a2000007945 */ /* 0x000fe20003800000 */
[-C--:B--2---:R-:W-:Y:S01]  /*45c0*/  FMUL.FTZ R80, R34, R20.reuse ;  /* 0x0000001422507220 */ /* 0x084fe20000410000 */
[----:B------:R-:W-:Y:S01]  /*45d0*/  SHF.R.S32.HI R34, RZ, 0x1f, R77 ;  /* 0x0000001fff227819 */ /* 0x000fe2000001144d */
[-C--:B0-----:R-:W-:Y:S01]  /*45e0*/  FMUL.FTZ R7, R26, R20.reuse ;  /* 0x000000141a077220 */ /* 0x081fe20000410000 */
[-C--:B------:R-:W-:Y:S02]  /*45f0*/  FMUL.FTZ R26, R33, R20.reuse ;  /* 0x00000014211a7220 */ /* 0x080fe40000410000 */
[----:B------:R-:W-:Y:S01]  /*4600*/  LEA.HI R33, R34, R77, RZ, 0x7 ;  /* 0x0000004d22217211 */ /* 0x000fe200078f38ff */
[----:B------:R-:W-:-:S03]  /*4610*/  FMUL.FTZ R149, R36, R20 ;  /* 0x0000001424957220 */ /* 0x000fc60000410000 */
[----:B------:R-:W-:Y:S01]  /*4620*/  LOP3.LUT R36, R33, 0xffffff80, RZ, 0xc0, !PT ;  /* 0xffffff8021247812 */ /* 0x000fe200078ec0ff */
[----:B------:R-:W-:-:S04]  /*4630*/  FMUL.FTZ R138, R35, R20 ;  /* 0x00000014238a7220 */ /* 0x000fc80000410000 */
[----:B------:R-:W-:Y:S02]  /*4640*/  IMAD.IADD R36, R77, 0x1, -R36 ;  /* 0x000000014d247824 */ /* 0x000fe400078e0a24 */
[----:B------:R-:W-:-:S03]  /*4650*/  FMUL.FTZ R82, R38, R20 ;  /* 0x0000001426527220 */ /* 0x000fc60000410000 */
[----:B------:R-:W-:Y:S01]  /*4660*/  SHF.R.S32.HI R35, RZ, 0x1f, R36 ;  /* 0x0000001fff237819 */ /* 0x000fe20000011424 */
[----:B------:R-:W-:-:S03]  /*4670*/  FMUL.FTZ R19, R27, R20 ;  /* 0x000000141b137220 */ /* 0x000fc60000410000 */
[----:B------:R-:W-:Y:S01]  /*4680*/  LEA.HI R38, R35, R36, RZ, 0x2 ;  /* 0x0000002423267211 */ /* 0x000fe200078f10ff */
[-C--:B------:R-:W-:Y:S01]  /*4690*/  FMUL.FTZ R27, R37, R20.reuse ;  /* 0x00000014251b7220 */ /* 0x080fe20000410000 */
[-C--:B------:R-:W-:Y:S01]  /*46a0*/  FMUL.FTZ R147, R40, R20.reuse ;  /* 0x0000001428937220 */ /* 0x080fe20000410000 */
[----:B------:R-:W-:Y:S02]  /*46b0*/  LEA.HI R34, R34, R77, RZ, 0x2 ;  /* 0x0000004d22227211 */ /* 0x000fe400078f10ff */
        /* <DEDUP_REMOVED lines=18> */
[----:B----4-:R-:W-:Y:S01]  /*47e0*/  IMAD R41, R76, 0x8, R41 ;  /* 0x000000084c297824 */ /* 0x010fe200078e0229 */
[----:B------:R-:W-:Y:S01]  /*47f0*/  ISETP.NE.AND P0, PT, R10, 0x1, PT ;  /* 0x000000010a00780c */ /* 0x000fe20003f05270 */
        /* <DEDUP_REMOVED lines=10> */
[----:B------:R-:W0:Y:S01]  /*48a0*/  SHFL.IDX PT, R41, R10, RZ, 0x1c1f ;  /* 0x001c1fff0a297589 */ /* 0x000e2200000e0000 */
[----:B------:R-:W-:Y:S02]  /*48b0*/  IMAD R21, R40, -0x60, R13 ;  /* 0xffffffa028157824 */ /* 0x000fe400078e020d */
[-C--:B------:R-:W-:Y:S01]  /*48c0*/  FMUL.FTZ R135, R29, R20.reuse ;  /* 0x000000141d877220 */ /* 0x080fe20000410000 */
        /* <DEDUP_REMOVED lines=34> */
[----:B------:R-:W-:Y:S01]  /*4af0*/  FMUL.FTZ R44, R71, R20 ;  /* 0x00000014472c7220 */ /* 0x000fe20000410000 */
[----:B------:R-:W1:Y:S01]  /*4b00*/  MUFU.TANH R18, R18 ;  /* 0x0000001200127308 */ /* 0x000e620000002400 */
[----:B------:R-:W-:Y:S02]  /*4b10*/  IMAD R33, R36, -0x2, R33 ;  /* 0xfffffffe24217824 */ /* 0x000fe400078e0221 */
[----:B------:R-:W-:Y:S02]  /*4b20*/  VIADD R21, R21, 0x60 ;  /* 0x0000006015157836 */ /* 0x000fe40000000000 */
[----:B------:R-:W-:-:S03]  /*4b30*/  IMAD.IADD R20, R33, 0x1, -R12 ;  /* 0x0000000121147824 */ /* 0x000fc600078e0a0c */
[----:B------:R-:W2:Y:S01]  /*4b40*/  MUFU.TANH R24, R24 ;  /* 0x0000001800187308 */ /* 0x000ea20000002400 */
[----:B------:R-:W-:-:S07]  /*4b50*/  LOP3.LUT R33, RZ, R14, RZ, 0x33, !PT ;  /* 0x0000000eff217212 */ /* 0x000fce00078e33ff */
        /* <DEDUP_REMOVED lines=48> */
[----:B------:R-:W-:-:S02]  /*4e60*/  IMAD.U32 R43, RZ, RZ, UR4 ;  /* 0x00000004ff2b7e24 */ /* 0x000fc4000f8e00ff */
[----:B------:R-:W-:Y:S01]  /*4e70*/  IMAD.IADD R40, R20, 0x1, R33 ;  /* 0x0000000114287824 */ /* 0x000fe200078e0221 */
[----:B0-----:R-:W-:Y:S01]  /*4e80*/  VIADDMNMX R14, R41, R45, R38, PT ;  /* 0x0000002d290e7246 */ /* 0x001fe20003800126 */
[----:B------:R-:W-:Y:S02]  /*4e90*/  IMAD R42, R36, -0x2, R43 ;  /* 0xfffffffe242a7824 */ /* 0x000fe400078e022b */
        /* <DEDUP_REMOVED lines=12> */
.L_x_12644:
[----:B------:R-:W-:-:S13]  /*4f60*/  ISETP.NE.AND P0, PT, R73, 0x1, PT ;  /* 0x000000014900780c */ /* 0x000fda0003f05270 */
[----:B------:R-:W-:-:S05]  /*4f70*/  @P0 IMAD.HI.U32 R36, R15, R74, RZ ;  /* 0x0000004a0f240227 */ /* 0x000fca00078e00ff */
[----:B------:R-:W-:-:S07]  /*4f80*/  @P0 SHF.R.U32.HI R15, RZ, R75, R36 ;  /* 0x0000004bff0f0219 */ /* 0x000fce0000011624 */
.L_x_12645:
[----:B------:R-:W-:Y:S05]  /*4f90*/  BSYNC B1 ;  /* 0x0000000000017941 */ /* 0x000fea0003800000 */
.L_x_12643:
[----:B------:R-:W-:-:S05]  /*4fa0*/  IMAD R15, R15, R73, R42 ;  /* 0x000000490f0f7224 */ /* 0x000fca00078e022a */
[----:B------:R-:W-:Y:S02]  /*4fb0*/  VIMNMX R20, R20, R15, !PT ;  /* 0x0000000f14147248 */ /* 0x000fe40007fe0100 */
[----:B------:R-:W-:-:S07]  /*4fc0*/  VIADDMNMX R14, R15, R73, R14, PT ;  /* 0x000000490f0e7246 */ /* 0x000fce000380010e */
.L_x_12642:
[----:B------:R-:W-:Y:S05]  /*4fd0*/  BSYNC B0 ;  /* 0x0000000000007941 */ /* 0x000fea0003800000 */
.L_x_12641:
        /* <DEDUP_REMOVED lines=130> */
.L_x_12649:
[----:B------:R-:W-:-:S13]  /*5800*/  ISETP.NE.AND P6, PT, R73, 0x1, PT ;  /* 0x000000014900780c */ /* 0x000fda0003fc5270 */
[----:B------:R-:W-:-:S05]  /*5810*/  @P6 IMAD.HI.U32 R74, R12, R74, RZ ;  /* 0x0000004a0c4a6227 */ /* 0x000fca00078e00ff */
[----:B------:R-:W-:-:S07]  /*5820*/  @P6 SHF.R.U32.HI R12, RZ, R75, R74 ;  /* 0x0000004bff0c6219 */ /* 0x000fce000001164a */
.L_x_12650:
[----:B------:R-:W-:Y:S05]  /*5830*/  BSYNC B1 ;  /* 0x0000000000017941 */ /* 0x000fea0003800000 */
.L_x_12648:
[----:B------:R-:W-:-:S05]  /*5840*/  IMAD R13, R12, R73, R42 ;  /* 0x000000490c0d7224 */ /* 0x000fca00078e022a */
[----:B------:R-:W-:Y:S02]  /*5850*/  VIADDMNMX R14, R13, R73, R14, PT ;  /* 0x000000490d0e7246 */ /* 0x000fe4000380010e */
[----:B------:R-:W-:-:S07]  /*5860*/  VIMNMX R18, R18, R13, !PT ;  /* 0x0000000d12127248 */ /* 0x000fce0007fe0100 */
.L_x_12647:
[----:B------:R-:W-:Y:S05]  /*5870*/  BSYNC B0 ;  /* 0x0000000000007941 */ /* 0x000fea0003800000 */
.L_x_12646:
        /* <DEDUP_REMOVED lines=22> */
[----:B------:R-:W4:Y:S01]  /*59e0*/  LDL R68, [R1+0x264] ;  /* 0x0002640001447983 */ /* 0x000f220000100800 */
[----:B------:R-:W-:Y:S02]  /*59f0*/  FMNMX.FTZ R10, R153, R10, !PT ;  /* 0x0000000a990a7209 */ /* 0x000fe40007810000 */
[----:B------:R-:W-:Y:S01]  /*5a00*/  ISETP.LT.OR P0, PT, R14, 0x11, P0 ;  /* 0x000000110e00780c */ /* 0x000fe20000701670 */
[----:B------:R-:W4:Y:S01]  /*5a10*/  LDL R70, [R1+0x268] ;  /* 0x0002680001467983 */ /* 0x000f220000100800 */
[----:B------:R-:W-:-:S02]  /*5a20*/  FMNMX.FTZ R10, R135, R10, !PT ;  /* 0x0000000a870a7209 */ /* 0x000fc40007810000 */
[----:B------:R-:W-:Y:S01]  /*5a30*/  FSEL R80, R80, -INF , !P0 ;  /* 0xff80000050507808 */ /* 0x000fe20004000000 */
[----:B------:R-:W4:Y:S01]  /*5a40*/  LDL R38, [R1+0x274] ;  /* 0x0002740001267983 */ /* 0x000f220000100800 */
[----:B------:R-:W-:Y:S02]  /*5a50*/  ISETP.GT.AND P0, PT, R18, 0x11, !P1 ;  /* 0x000000111200780c */ /* 0x000fe40004f04270 */
[----:B------:R-:W-:Y:S01]  /*5a60*/  ISETP.NE.AND P1, PT, R58, RZ, PT ;  /* 0x000000ff3a00720c */ /* 0x000fe20003f25270 */
[----:B------:R-:W4:Y:S01]  /*5a70*/  LDL R48, [R1+0x280] ;  /* 0x0002800001307983 */ /* 0x000f220000100800 */
[----:B------:R-:W-:Y:S02]  /*5a80*/  ISETP.LT.OR P0, PT, R14, 0x12, P0 ;  /* 0x000000120e00780c */ /* 0x000fe40000701670 */
[----:B------:R-:W-:Y:S01]  /*5a90*/  FMNMX.FTZ R10, R151, R10, !PT ;  /* 0x0000000a970a7209 */ /* 0x000fe20007810000 */
[----:B------:R-:W4:Y:S01]  /*5aa0*/  LDL R58, [R1+0x250] ;  /* 0x00025000013a7983 */ /* 0x000f220000100800 */
[----:B------:R-:W-:-:S02]  /*5ab0*/  FSEL R138, R138, -INF , !P0 ;  /* 0xff8000008a8a7808 */ /* 0x000fc40004000000 */
[----:B------:R-:W-:Y:S01]  /*5ac0*/  ISETP.GT.AND P0, PT, R18, 0x18, !P6 ;  /* 0x000000181200780c */ /* 0x000fe20007704270 */
[----:B------:R-:W4:Y:S01]  /*5ad0*/  LDL R46, [R1+0x28c] ;  /* 0x00028c00012e7983 */ /* 0x000f220000100800 */
[----:B------:R-:W-:Y:S02]  /*5ae0*/  ISETP.NE.AND P6, PT, R24, RZ, PT ;  /* 0x000000ff1800720c */ /* 0x000fe40003fc5270 */
[----:B------:R-:W-:Y:S01]  /*5af0*/  ISETP.LT.OR P0, PT, R14, 0x19, P0 ;  /* 0x000000190e00780c */ /* 0x000fe20000701670 */
[----:B------:R-:W4:Y:S01]  /*5b00*/  LDL.64 R24, [R1+0x88] ;  /* 0x0000880001187983 */ /* 0x000f220000100a00 */
[----:B------:R-:W-:Y:S02]  /*5b10*/  FMNMX.FTZ R10, R43, R10, !PT ;  /* 0x0000000a2b0a7209 */ /* 0x000fe40007810000 */
[----:B------:R-:W-:Y:S01]  /*5b20*/  FSEL R82, R82, -INF , !P0 ;  /* 0xff80000052527808 */ /* 0x000fe20004000000 */
[----:B------:R-:W4:Y:S01]  /*5b30*/  LDL R42, [R1+0x290] ;  /* 0x00029000012a7983 */ /* 0x000f220000100800 */
[----:B------:R-:W-:-:S02]  /*5b40*/  ISETP.NE.AND P0, PT, R50, RZ, PT ;  /* 0x000000ff3200720c */ /* 0x000fc40003f05270 */
[----:B------:R-:W-:Y:S01]  /*5b50*/  FMNMX.FTZ R10, R149, R10, !PT ;  /* 0x0000000a950a7209 */ /* 0x000fe20007810000 */
[----:B------:R-:W4:Y:S01]  /*5b60*/  LDL R50, [R1+0x27c] ;  /* 0x00027c0001327983 */ /* 0x000f220000100800 */
[----:B------:R-:W-:Y:S02]  /*5b70*/  ISETP.GT.AND P0, PT, R18, 0x19, !P0 ;  /* 0x000000191200780c */ /* 0x000fe40004704270 */
[----:B------:R-:W-:Y:S01]  /*5b80*/  FMNMX.FTZ R10, R47, R10, !PT ;  /* 0x0000000a2f0a7209 */ /* 0x000fe20007810000 */
[----:B------:R-:W4:Y:S01]  /*5b90*/  LDL R129, [R1+0x2a4] ;  /* 0x0002a40001817983 */ /* 0x000f220000100800 */
[----:B------:R-:W-:Y:S02]  /*5ba0*/  ISETP.LT.OR P0, PT, R14, 0x1a, P0 ;  /* 0x0000001a0e00780c */ /* 0x000fe40000701670 */
[----:B------:R-:W-:Y:S01]  /*5bb0*/  FMNMX.FTZ R10, R147, R10, !PT ;  /* 0x0000000a930a7209 */ /* 0x000fe20007810000 */
        /* <DEDUP_REMOVED lines=34> */
[----:B------:R-:W-:Y:S02]  /*5de0*/  ISETP.NE.AND P0, PT, R54, RZ, PT ;  /* 0x000000ff3600720c */ /* 0x000fe40003f05270 */
[C---:B------:R-:W-:Y:S01]  /*5df0*/  ISETP.GT.AND P2, PT, R18.reuse, 0x49, !P2 ;  /* 0x000000491200780c */ /* 0x040fe20005744270 */
[----:B------:R-:W4:Y:S01]  /*5e00*/  LDL R54, [R1+0x26c] ;  /* 0x00026c0001367983 */ /* 0x000f220000100800 */
[----:B------:R-:W-:-:S02]  /*5e10*/  ISETP.GT.AND P0, PT, R18, 0x29, !P0 ;  /* 0x000000291200780c */ /* 0x000fc40004704270 */
[----:B------:R-:W-:Y:S01]  /*5e20*/  FMNMX.FTZ R10, R39, R10, !PT ;  /* 0x0000000a270a7209 */ /* 0x000fe20007810000 */
[----:B------:R-:W4:Y:S01]  /*5e30*/  LDL R119, [R1+0x2d4] ;  /* 0x0002d40001777983 */ /* 0x000f220000100800 */
[----:B------:R-:W-:Y:S02]  /*5e40*/  ISETP.LT.OR P0, PT, R14, 0x2a, P0 ;  /* 0x0000002a0e00780c */ /* 0x000fe40000701670 */
[----:B------:R-:W-:Y:S01]  /*5e50*/  ISETP.GT.AND P3, PT, R18, 0x50, !P3 ;  /* 0x000000501200780c */ /* 0x000fe20005f64270 */
[----:B------:R-:W4:Y:S01]  /*5e60*/  LDL R118, [R1+0x2d8] ;  /* 0x0002d80001767983 */ /* 0x000f220000100800 */
[----:B------:R-:W-:Y:S02]  /*5e70*/  FSEL R86, R86, -INF , !P0 ;  /* 0xff80000056567808 */ /* 0x000fe40004000000 */
[----:B------:R-:W-:Y:S01]  /*5e80*/  ISETP.NE.AND P0, PT, R29, RZ, PT ;  /* 0x000000ff1d00720c */ /* 0x000fe20003f05270 */
[----:B------:R-:W4:Y:S01]  /*5e90*/  LDL R117, [R1+0x2dc] ;  /* 0x0002dc0001757983 */ /* 0x000f220000100800 */
[----:B------:R-:W-:-:S02]  /*5ea0*/  ISETP.LT.OR P2, PT, R14, 0x4a, P2 ;  /* 0x0000004a0e00780c */ /* 0x000fc40001741670 */
[----:B------:R-:W-:Y:S01]  /*5eb0*/  ISETP.GT.AND P0, PT, R18, 0x30, !P0 ;  /* 0x000000301200780c */ /* 0x000fe20004704270 */
[----:B------:R-:W4:Y:S01]  /*5ec0*/  LDL R29, [R1+0x230] ;  /* 0x00023000011d7983 */ /* 0x000f220000100800 */
[----:B------:R-:W-:Y:S02]  /*5ed0*/  FMNMX.FTZ R10, R21, R10, !PT ;  /* 0x0000000a150a7209 */ /* 0x000fe40007810000 */
[----:B------:R-:W-:Y:S01]  /*5ee0*/  ISETP.LT.OR P0, PT, R14, 0x31, P0 ;  /* 0x000000310e00780c */ /* 0x000fe20000701670 */
[----:B------:R-:W4:Y:S01]  /*5ef0*/  LDL R116, [R1+0x2e0] ;  /* 0x0002e00001747983 */ /* 0x000f220000100800 */
[----:B------:R-:W-:Y:S02]  /*5f00*/  ISETP.GT.AND P4, PT, R18, 0x51, !P4 ;  /* 0x000000511200780c */ /* 0x000fe40006784270 */
[----:B------:R-:W-:Y:S01]  /*5f10*/  FSEL R174, R174, -INF , !P0 ;  /* 0xff800000aeae7808 */ /* 0x000fe20004000000 */
[----:B------:R-:W4:Y:S01]  /*5f20*/  LDL R115, [R1+0x2e8] ;  /* 0x0002e80001737983 */ /* 0x000f220000100800 */
[----:B------:R-:W-:-:S02]  /*5f30*/  ISETP.NE.AND P0, PT, R30, RZ, PT ;  /* 0x000000ff1e00720c */ /* 0x000fc40003f05270 */
[----:B------:R-:W-:Y:S01]  /*5f40*/  ISETP.LT.OR P3, PT, R14, 0x51, P3 ;  /* 0x000000510e00780c */ /* 0x000fe20001f61670 */
[----:B------:R-:W4:Y:S01]  /*5f50*/  LDL R30, [R1+0x278] ;  /* 0x00027800011e7983 */ /* 0x000f220000100800 */
[----:B------:R-:W-:Y:S02]  /*5f60*/  ISETP.GT.AND P0, PT, R18, 0x31, !P0 ;  /* 0x000000311200780c */ /* 0x000fe40004704270 */
[----:B------:R-:W-:Y:S01]  /*5f70*/  FSEL R94, R94, -INF , !P2 ;  /* 0xff8000005e5e7808 */ /* 0x000fe20005000000 */
[----:B------:R-:W4:Y:S01]  /*5f80*/  LDL R114, [R1+0x2ec] ;  /* 0x0002ec0001727983 */ /* 0x000f220000100800 */
[----:B------:R-:W-:Y:S02]  /*5f90*/  ISETP.LT.OR P0, PT, R14, 0x32, P0 ;  /* 0x000000320e00780c */ /* 0x000fe40000701670 */
[----:B------:R-:W-:Y:S01]  /*5fa0*/  FMNMX.FTZ R10, R37, R10, !PT ;  /* 0x0000000a250a7209 */ /* 0x000fe20007810000 */
[----:B------:R-:W4:Y:S01]  /*5fb0*/  LDL R113, [R1+0x2f0] ;  /* 0x0002f00001717983 */ /* 0x000f220000100800 */
[----:B------:R-:W-:-:S02]  /*5fc0*/  FSEL R88, R88, -INF , !P0 ;  /* 0xff80000058587808 */ /* 0x000fc40004000000 */
[----:B------:R-:W-:Y:S01]  /*5fd0*/  ISETP.NE.AND P0, PT, R56, RZ, PT ;  /* 0x000000ff3800720c */ /* 0x000fe20003f05270 */
[----:B------:R-:W4:Y:S01]  /*5fe0*/  LDL R112, [R1+0x2f4] ;  /* 0x0002f40001707983 */ /* 0x000f220000100800 */
[C---:B------:R-:W-:Y:S02]  /*5ff0*/  ISETP.GT.AND P5, PT, R18.reuse, 0x58, !P5 ;  /* 0x000000581200780c */ /* 0x040fe40006fa4270 */
[----:B------:R-:W-:Y:S01]  /*6000*/  ISETP.GT.AND P0, PT, R18, 0x38, !P0 ;  /* 0x000000381200780c */ /* 0x000fe20004704270 */
[----:B------:R-:W4:Y:S01]  /*6010*/  LDL R56, [R1+0x24c] ;  /* 0x00024c0001387983 */ /* 0x000f220000100800 */
[C---:B------:R-:W-:Y:S02]  /*6020*/  ISETP.LT.OR P4, PT, R14.reuse, 0x52, P4 ;  /* 0x000000520e00780c */ /* 0x040fe40002781670 */
[----:B------:R-:W-:Y:S01]  /*6030*/  ISETP.LT.OR P0, PT, R14, 0x39, P0 ;  /* 0x000000390e00780c */ /* 0x000fe20000701670 */
[----:B------:R-:W4:Y:S01]  /*6040*/  LDL R111, [R1+0x2f8] ;  /* 0x0002f800016f7983 */ /* 0x000f220000100800 */
[----:B------:R-:W-:-:S02]  /*6050*/  FSEL R76, R76, -INF , !P3 ;  /* 0xff8000004c4c7808 */ /* 0x000fc40005800000 */
[----:B------:R-:W-:Y:S01]  /*6060*/  FSEL R218, R218, -INF , !P0 ;  /* 0xff800000dada7808 */ /* 0x000fe20004000000 */
[----:B------:R-:W4:Y:S01]  /*6070*/  LDL R110, [R1+0x2fc] ;  /* 0x0002fc00016e7983 */ /* 0x000f220000100800 */
[----:B------:R-:W-:Y:S02]  /*6080*/  ISETP.NE.AND P0, PT, R31, RZ, PT ;  /* 0x000000ff1f00720c */ /* 0x000fe40003f05270 */
[----:B------:R-:W-:Y:S01]  /*6090*/  FMNMX.FTZ R10, R35, R10, !PT ;  /* 0x0000000a230a7209 */ /* 0x000fe20007810000 */
[----:B------:R-:W4:Y:S01]  /*60a0*/  LDL R31, [R1+0x298] ;  /* 0x00029800011f7983 */ /* 0x000f220000100800 */
[----:B------:R-:W-:Y:S02]  /*60b0*/  ISETP.GT.AND P0, PT, R18, 0x39, !P0 ;  /* 0x000000391200780c */ /* 0x000fe40004704270 */
[C---:B------:R-:W-:Y:S01]  /*60c0*/  ISETP.LT.OR P5, PT, R14.reuse, 0x59, P5 ;  /* 0x000000590e00780c */ /* 0x040fe20002fa1670 */
[----:B------:R-:W4:Y:S01]  /*60d0*/  LDL R109, [R1+0x304] ;  /* 0x00030400016d7983 */ /* 0x000f220000100800 */
[----:B------:R-:W-:-:S02]  /*60e0*/  ISETP.LT.OR P0, PT, R14, 0x3a, P0 ;  /* 0x0000003a0e00780c */ /* 0x000fc40000701670 */
[----:B------:R-:W-:Y:S01]  /*60f0*/  FSEL R74, R34, -INF , !P4 ;  /* 0xff800000224a7808 */ /* 0x000fe20006000000 */
        /* <DEDUP_REMOVED lines=10> */
[----:B------:R-:W-:Y:S02]  /*61a0*/  ISETP.GT.AND P0, PT, R18, RZ, !P6 ;  /* 0x000000ff1200720c */ /* 0x000fe40007704270 */
[C---:B------:R-:W-:Y:S01]  /*61b0*/  ISETP.LT.OR P1, PT, R14.reuse, 0x49, P1 ;  /* 0x000000490e00780c */ /* 0x040fe20000f21670 */
[----:B------:R-:W4:Y:S01]  /*61c0*/  LDL R105, [R1+0x314] ;  /* 0x0003140001697983 */ /* 0x000f220000100800 */
[----:B------:R-:W-:Y:S02]  /*61d0*/  ISETP.LT.OR P0, PT, R14, 0x1, P0 ;  /* 0x000000010e00780c */ /* 0x000fe40000701670 */
[----:B------:R-:W-:Y:S01]  /*61e0*/  FSEL R168, R168, -INF , !P1 ;  /* 0xff800000a8a87808 */ /* 0x000fe20004800000 */
        /* <DEDUP_REMOVED lines=14> */
[----:B------:R-:W-:Y:S01]  /*62d0*/  ISETP.NE.AND P6, PT, R32, RZ, PT ;  /* 0x000000ff2000720c */ /* 0x000fe20003fc5270 */
[----:B------:R-:W4:Y:S01]  /*62e0*/  LDL R100, [R1+0x32c] ;  /* 0x00032c0001647983 */ /* 0x000f220000100800 */
[----:B------:R-:W-:Y:S02]  /*62f0*/  FMNMX.FTZ R7, R138, R7, !PT ;  /* 0x000000078a077209 */ /* 0x000fe40007810000 */
[----:B------:R-:W-:Y:S01]  /*6300*/  ISETP.GT.AND P6, PT, R18, 0x59, !P6 ;  /* 0x000000591200780c */ /* 0x000fe200077c4270 */
[----:B------:R-:W4:Y:S01]  /*6310*/  LDL R32, [R1+0x244] ;  /* 0x0002440001207983 */ /* 0x000f220000100800 */
[----:B------:R-:W-:-:S02]  /*6320*/  FMNMX.FTZ R7, R82, R7, !PT ;  /* 0x0000000752077209 */ /* 0x000fc40007810000 */
[----:B------:R-:W-:Y:S01]  /*6330*/  FMNMX.FTZ R10, R15, R10, !PT ;  /* 0x0000000a0f0a7209 */ /* 0x000fe20007810000 */
[----:B------:R-:W4:Y:S01]  /*6340*/  LDL R99, [R1+0x330] ;  /* 0x0003300001637983 */ /* 0x000f220000100800 */
[----:B------:R-:W-:Y:S02]  /*6350*/  FMNMX.FTZ R7, R132, R7, !PT ;  /* 0x0000000784077209 */ /* 0x000fe40007810000 */
[----:B------:R-:W-:Y:S01]  /*6360*/  ISETP.LT.OR P6, PT, R14, 0x5a, P6 ;  /* 0x0000005a0e00780c */ /* 0x000fe200037c1670 */
[----:B------:R-:W4:Y:S01]  /*6370*/  LDL R98, [R1+0x334] ;  /* 0x0003340001627983 */ /* 0x000f220000100800 */
[----:B------:R-:W-:Y:S02]  /*6380*/  FMNMX.FTZ R7, R136, R7, !PT ;  /* 0x0000000788077209 */ /* 0x000fe40007810000 */
[----:B------:R-:W-:Y:S01]  /*6390*/  FSEL R72, R11, -INF , !P5 ;  /* 0xff8000000b487808 */ /* 0x000fe20006800000 */
[----:B------:R-:W4:Y:S01]  /*63a0*/  LDL R97, [R1+0x33c] ;  /* 0x00033c0001617983 */ /* 0x000f220000100800 */
[----:B------:R-:W-:-:S02]  /*63b0*/  FMNMX.FTZ R7, R84, R7, !PT ;  /* 0x0000000754077209 */ /* 0x000fc40007810000 */
[----:B------:R-:W-:Y:S01]  /*63c0*/  FMNMX.FTZ R10, R33, R10, !PT ;  /* 0x0000000a210a7209 */ /* 0x000fe20007810000 */
[----:B------:R-:W4:Y:S01]  /*63d0*/  LDL R96, [R1+0x340] ;  /* 0x0003400001607983 */ /* 0x000f220000100800 */
[----:B------:R-:W-:Y:S02]  /*63e0*/  FMNMX.FTZ R7, R134, R7, !PT ;  /* 0x0000000786077209 */ /* 0x000fe40007810000 */
[----:B------:R-:W-:Y:S01]  /*63f0*/  FSEL R44, R44, -INF , !P6 ;  /* 0xff8000002c2c7808 */ /* 0x000fe20007000000 */
[----:B------:R-:W0:Y:S01]  /*6400*/  SHFL.BFLY PT, R13, R10, 0x2, 0x1f ;  /* 0x0c401f000a0d7f89 */ /* 0x000e2200000e0000 */
[----:B------:R-:W-:-:S03]  /*6410*/  FMNMX.FTZ R7, R86, R7, !PT ;  /* 0x0000000756077209 */ /* 0x000fc60007810000 */
[----:B------:R-:W4:Y:S01]  /*6420*/  LDL R95, [R1+0x344] ;  /* 0x00034400015f7983 */ /* 0x000f220000100800 */
        /* <DEDUP_REMOVED lines=23> */
[----:B------:R-:W4:Y:S04]  /*65a0*/  LDL R71, [R1+0x3b4] ;  /* 0x0003b40001477983 */ /* 0x000f280000100800 */
[----:B------:R-:W-:Y:S04]  /*65b0*/  STL.64 [R1+0x210], R10 ;  /* 0x0002100a01007387 */ /* 0x000fe80000100a00 */
[----:B------:R-:W4:Y:S01]  /*65c0*/  LDL R14, [R1+0x214] ;  /* 0x00021400010e7983 */ /* 0x000f220000100800 */
[----:B0-----:R-:W-:-:S03]  /*65d0*/  FMNMX.FTZ R7, R10, R13, !PT ;  /* 0x0000000d0a077209 */ /* 0x001fc60007810000 */
[----:B---3--:R-:W-:Y:S04]  /*65e0*/  STL [R1+0x248], R40 ;  /* 0x0002482801007387 */ /* 0x008fe80000100800 */
[----:B------:R-:W0:Y:S04]  /*65f0*/  SHFL.BFLY PT, R12, R7, 0x1, 0x1f ;  /* 0x0c201f00070c7f89 */ /* 0x000e2800000e0000 */
[----:B--2---:R1:W-:Y:S04]  /*6600*/  STL [R1+0x284], R36 ;  /* 0x0002842401007387 */ /* 0x0043e80000100800 */
[----:B----4-:R-:W-:Y:S04]  /*6610*/  STL [R1+0x258], R62 ;  /* 0x0002583e01007387 */ /* 0x010fe80000100800 */
[----:B------:R2:W-:Y:S04]  /*6620*/  STL [R1+0x240], R26 ;  /* 0x0002401a01007387 */ /* 0x0005e80000100800 */
[----:B-1----:R-:W3:Y:S04]  /*6630*/  LDL R36, [R1+0x38c] ;  /* 0x00038c0001247983 */ /* 0x002ee80000100800 */
[----:B------:R-:W-:Y:S01]  /*6640*/  STL [R1+0x25c], R64 ;  /* 0x00025c4001007387 */ /* 0x000fe20000100800 */
[----:B0-----:R-:W-:-:S03]  /*6650*/  FMNMX.FTZ R12, R7, R12, !PT ;  /* 0x0000000c070c7209 */ /* 0x001fc60007810000 */
[----:B--2---:R-:W2:Y:S04]  /*6660*/  LDL R26, [R1+0x2a0] ;  /* 0x0002a000011a7983 */ /* 0x004ea80000100800 */
[----:B------:R-:W-:Y:S04]  /*6670*/  STL [R1+0x210], R12 ;  /* 0x0002100c01007387 */ /* 0x000fe80000100800 */
[----:B------:R-:W4:Y:S04]  /*6680*/  LDL R18, [R1+0x210] ;  /* 0x0002100001127983 */ /* 0x000f280000100800 */
        /* <DEDUP_REMOVED lines=10> */
[----:B0-----:R-:W2:Y:S04]  /*6730*/  LDL R27, [R1+0x418] ;  /* 0x00041800011b7983 */ /* 0x001ea80000100800 */
[----:B------:R-:W-:Y:S04]  /*6740*/  STL [R1+0x270], R52 ;  /* 0x0002703401007387 */ /* 0x000fe80000100800 */
[----:B------:R-:W2:Y:S04]  /*6750*/  LDL R40, [R1+0x2b4] ;  /* 0x0002b40001287983 */ /* 0x000ea80000100800 */
[----:B------:R-:W2:Y:S04]  /*6760*/  LDL R38, [R1+0x31c] ;  /* 0x00031c0001267983 */ /* 0x000ea80000100800 */
[----:B------:R0:W-:Y:S04]  /*6770*/  STL [R1+0x288], R28 ;  /* 0x0002881c01007387 */ /* 0x0001e80000100800 */
[----:B------:R-:W2:Y:S04]  /*6780*/  LDL R70, [R1+0x3b8] ;  /* 0x0003b80001467983 */ /* 0x000ea80000100800 */
[----:B------:R-:W2:Y:S04]  /*6790*/  LDL R69, [R1+0x3bc] ;  /* 0x0003bc0001457983 */ /* 0x000ea80000100800 */
[----:B0-----:R-:W2:Y:S04]  /*67a0*/  LDL R28, [R1+0x3a8] ;  /* 0x0003a800011c7983 */ /* 0x001ea80000100800 */
[----:B------:R-:W-:Y:S04]  /*67b0*/  STL [R1+0x26c], R54 ;  /* 0x00026c3601007387 */ /* 0x000fe80000100800 */
[----:B------:R-:W2:Y:S04]  /*67c0*/  LDL R68, [R1+0x3c0] ;  /* 0x0003c00001447983 */ /* 0x000ea80000100800 */
[----:B------:R-:W2:Y:S04]  /*67d0*/  LDL R67, [R1+0x3c8] ;  /* 0x0003c80001437983 */ /* 0x000ea80000100800 */
[----:B------:R-:W2:Y:S04]  /*67e0*/  LDL R66, [R1+0x3cc] ;  /* 0x0003cc0001427983 */ /* 0x000ea80000100800 */
[----:B------:R-:W2:Y:S04]  /*67f0*/  LDL R65, [R1+0x3d0] ;  /* 0x0003d00001417983 */ /* 0x000ea80000100800 */
[----:B------:R-:W2:Y:S04]  /*6800*/  LDL R64, [R1+0x3d4] ;  /* 0x0003d40001407983 */ /* 0x000ea80000100800 */
[----:B------:R0:W-:Y:S04]  /*6810*/  STL [R1+0x278], R30 ;  /* 0x0002781e01007387 */ /* 0x0001e80000100800 */
[----:B------:R-:W2:Y:S04]  /*6820*/  LDL R63, [R1+0x3d8] ;  /* 0x0003d800013f7983 */ /* 0x000ea80000100800 */
[----:B------:R-:W2:Y:S04]  /*6830*/  LDL R62, [R1+0x3dc] ;  /* 0x0003dc00013e7983 */ /* 0x000ea80000100800 */
[----:B0-----:R-:W2:Y:S04]  /*6840*/  LDL R30, [R1+0x338] ;  /* 0x00033800011e7983 */ /* 0x001ea80000100800 */
[----:B------:R0:W-:Y:S04]  /*6850*/  STL [R1+0x24c], R56 ;  /* 0x00024c3801007387 */ /* 0x0001e80000100800 */
[----:B------:R-:W2:Y:S04]  /*6860*/  LDL R61, [R1+0x3e4] ;  /* 0x0003e400013d7983 */ /* 0x000ea80000100800 */
[----:B------:R-:W2:Y:S04]  /*6870*/  LDL R58, [R1+0x3f0] ;  /* 0x0003f000013a7983 */ /* 0x000ea80000100800 */
[----:B------:R1:W-:Y:S04]  /*6880*/  STL [R1+0x298], R31 ;  /* 0x0002981f01007387 */ /* 0x0003e80000100800 */
[----:B0-----:R-:W2:Y:S04]  /*6890*/  LDL R56, [R1+0x3f8] ;  /* 0x0003f80001387983 */ /* 0x001ea80000100800 */
[----:B------:R-:W2:Y:S04]  /*68a0*/  LDL R54, [R1+0x404] ;  /* 0x0004040001367983 */ /* 0x000ea80000100800 */
[----:B------:R0:W-:Y:S04]  /*68b0*/  STL [R1+0x294], R34 ;  /* 0x0002942201007387 */ /* 0x0001e80000100800 */
[----:B-1----:R-:W2:Y:S04]  /*68c0*/  LDL R31, [R1+0x3e0] ;  /* 0x0003e000011f7983 */ /* 0x002ea80000100800 */
[----:B------:R-:W2:Y:S04]  /*68d0*/  LDL R52, [R1+0x40c] ;  /* 0x00040c0001347983 */ /* 0x000ea80000100800 */
[----:B0-----:R-:W3:Y:S04]  /*68e0*/  LDL R34, [R1+0x3fc] ;  /* 0x0003fc0001227983 */ /* 0x001ee80000100800 */
[----:B------:R-:W2:Y:S04]  /*68f0*/  LDL R50, [R1+0x414] ;  /* 0x0004140001327983 */ /* 0x000ea80000100800 */
[----:B------:R-:W2:Y:S04]  /*6900*/  LDL R48, [R1+0x420] ;  /* 0x0004200001307983 */ /* 0x000ea80000100800 */
[----:B------:R0:W-:Y:S04]  /*6910*/  STL [R1+0x254], R60 ;  /* 0x0002543c01007387 */ /* 0x0001e80000100800 */
[----:B------:R-:W2:Y:S04]  /*6920*/  LDL R46, [R1+0x428] ;  /* 0x00042800012e7983 */ /* 0x000ea80000100800 */
[----:B------:R-:W2:Y:S04]  /*6930*/  LDL R42, [R1+0x438] ;  /* 0x00043800012a7983 */ /* 0x000ea80000100800 */
[----:B0-----:R-:W2:Y:S04]  /*6940*/  LDL R60, [R1+0x3e8] ;  /* 0x0003e800013c7983 */ /* 0x001ea80000100800 */
[----:B------:R-:W0:Y:S02]  /*6950*/  SHFL.BFLY PT, R7, R14, 0x2, 0x1f ;  /* 0x0c401f000e077f89 */ /* 0x000e2400000e0000 */
[----:B0-----:R-:W-:-:S05]  /*6960*/  FMNMX.FTZ R7, R7, R14, !PT ;  /* 0x0000000e07077209 */ /* 0x001fca0007810000 */
[----:B------:R-:W0:Y:S01]  /*6970*/  SHFL.BFLY PT, R10, R7, 0x1, 0x1f ;  /* 0x0c201f00070a7f89 */ /* 0x000e2200000e0000 */
[----:B------:R0:W-:Y:S01]  /*6980*/  BAR.SYNC.DEFER_BLOCKING R4, 0x100 ;  /* 0x000400040000751d */ /* 0x0001e20000010000 */
[----:B----4-:R-:W-:Y:S01]  /*6990*/  FMUL.FTZ R11, R29, R18 ;  /* 0x000000121d0b7220 */ /* 0x010fe20000410000 */
[----:B------:R-:W-:-:S04]  /*69a0*/  FSETP.NEU.FTZ.AND P0, PT, R18, -INF , PT ;  /* 0xff8000001200780b */ /* 0x000fc80003f1d000 */
[----:B------:R-:W-:Y:S02]  /*69b0*/  FSEL R12, R11, RZ, P0 ;  /* 0x000000ff0b0c7208 */ /* 0x000fe40000000000 */
[----:B0-----:R-:W-:-:S03]  /*69c0*/  FMNMX.FTZ R4, R7, R10, !PT ;  /* 0x0000000a07047209 */ /* 0x001fc60007810000 */
[-CC-:B------:R-:W-:Y:S01]  /*69d0*/  FFMA.FTZ R20, R39, R29.reuse, -R12.reuse ;  /* 0x0000001d27147223 */ /* 0x180fe2000001080c */
[C---:B------:R-:W-:Y:S01]  /*69e0*/  FSETP.NEU.FTZ.AND P0, PT, R4.reuse, -INF , PT ;  /* 0xff8000000400780b */ /* 0x040fe20003f1d000 */
[-C--:B------:R-:W-:Y:S01]  /*69f0*/  FMUL.FTZ R7, R4, R29.reuse ;  /* 0x0000001d04077220 */ /* 0x080fe20000410000 */
[-CC-:B------:R-:W-:Y:S02]  /*6a00*/  FFMA.FTZ R10, R35, R29.reuse, -R12.reuse ;  /* 0x0000001d230a7223 */ /* 0x180fe4000001080c */
[----:B------:R-:W4:Y:S02]  /*6a10*/  LDL R35, [R1+0x3c4] ;  /* 0x0003c40001237983 */ /* 0x000f240000100800 */
[----:B------:R-:W-:Y:S01]  /*6a20*/  FSEL R39, R7, RZ, P0 ;  /* 0x000000ff07277208 */ /* 0x000fe20000000000 */
[-C--:B------:R-:W-:Y:S02]  /*6a30*/  FFMA.FTZ R7, R37, R29.reuse, -R12 ;  /* 0x0000001d25077223 */ /* 0x080fe4000001080c */
[----:B------:R-:W4:Y:S02]  /*6a40*/  LDL R37, [R1+0x354] ;  /* 0x0003540001257983 */ /* 0x000f240000100800 */
[----:B------:R-:W-:Y:S01]  /*6a50*/  FFMA.FTZ R18, R44, R29, -R39 ;  /* 0x0000001d2c127223 */ /* 0x000fe20000010827 */
[----:B------:R-:W-:-:S02]  /*6a60*/  IMAD R44, R45, 0xc00, R24 ;  /* 0x00000c002d2c7824 */ /* 0x000fc400078e0218 */
        /* <DEDUP_REMOVED lines=20> */
[----:B------:R-:W4:Y:S01]  /*6bb0*/  LDL R24, [R1+0x300] ;  /* 0x0003000001187983 */ /* 0x000f220000100800 */
        /* <DEDUP_REMOVED lines=24> */
[----:B------:R-:W4:Y:S04]  /*6d40*/  LDL R45, [R1+0x42c] ;  /* 0x00042c00012d7983 */ /* 0x000f280000100800 */
[----:B------:R-:W4:Y:S04]  /*6d50*/  LDL R29, [R1+0x370] ;  /* 0x00037000011d7983 */ /* 0x000f280000100800 */
        /* <DEDUP_REMOVED lines=25> */
[----:B------:R-:W-:Y:S08]  /*6ef0*/  MUFU.EX2 R152, R152 ;  /* 0x0000009800987308 */ /* 0x000ff00000000800 */
[----:B------:R-:W0:Y:S08]  /*6f00*/  MUFU.EX2 R130, R130 ;  /* 0x0000008200827308 */ /* 0x000e300000000800 */
[----:B------:R-:W1:Y:S08]  /*6f10*/  MUFU.EX2 R153, R153 ;  /* 0x0000009900997308 */ /* 0x000e700000000800 */
[----:B------:R-:W2:Y:S01]  /*6f20*/  MUFU.EX2 R135, R135 ;  /* 0x0000008700877308 */ /* 0x000ea20000000800 */
[----:B---3--:R0:W-:Y:S07]  /*6f30*/  STL [R1+0x3fc], R34 ;  /* 0x0003fc2201007387 */ /* 0x0081ee0000100800 */
[----:B------:R-:W-:Y:S08]  /*6f40*/  MUFU.EX2 R143, R143 ;  /* 0x0000008f008f7308 */ /* 0x000ff00000000800 */
[----:B------:R-:W3:Y:S01]  /*6f50*/  MUFU.EX2 R142, R142 ;  /* 0x0000008e008e7308 */ /* 0x000ee20000000800 */
[----:B0-----:R-:W-:-:S07]  /*6f60*/  FADD.FTZ R34, R152, R130 ;  /* 0x0000008298227221 */ /* 0x001fce0000010000 */
[----:B------:R-:W-:Y:S08]  /*6f70*/  MUFU.EX2 R151, R151 ;  /* 0x0000009700977308 */ /* 0x000ff00000000800 */
[----:B------:R-:W0:Y:S01]  /*6f80*/  MUFU.EX2 R141, R141 ;  /* 0x0000008d008d7308 */ /* 0x000e220000000800 */
[----:B-1----:R-:W-:-:S07]  /*6f90*/  FADD.FTZ R34, R153, R34 ;  /* 0x0000002299227221 */ /* 0x002fce0000010000 */
[----:B------:R-:W-:Y:S01]  /*6fa0*/  MUFU.EX2 R150, R150 ;  /* 0x0000009600967308 */ /* 0x000fe20000000800 */
[----:B------:R2:W-:Y:S07]  /*6fb0*/  STL [R1+0x38c], R36 ;  /* 0x00038c2401007387 */ /* 0x0005ee0000100800 */
[----:B------:R-:W1:Y:S01]  /*6fc0*/  MUFU.EX2 R140, R140 ;  /* 0x0000008c008c7308 */ /* 0x000e620000000800 */
[----:B--2---:R-:W-:-:S07]  /*6fd0*/  FADD.FTZ R36, R135, R34 ;  /* 0x0000002287247221 */ /* 0x004fce0000010000 */
[----:B------:R-:W-:Y:S01]  /*6fe0*/  MUFU.EX2 R149, R149 ;  /* 0x0000009500957308 */ /* 0x000fe20000000800 */
[----:B---3--:R-:W-:-:S07]  /*6ff0*/  FADD.FTZ R34, R143, R142 ;  /* 0x0000008e8f227221 */ /* 0x008fce0000010000 */
[----:B------:R-:W2:Y:S01]  /*7000*/  MUFU.EX2 R139, R139 ;  /* 0x0000008b008b7308 */ /* 0x000ea20000000800 */
[----:B------:R3:W-:Y:S07]  /*7010*/  STL [R1+0x3e0], R31 ;  /* 0x0003e01f01007387 */ /* 0x0007ee0000100800 */
[----:B------:R-:W2:Y:S01]  /*7020*/  MUFU.EX2 R148, R148 ;  /* 0x0000009400947308 */ /* 0x000ea20000000800 */
[----:B------:R0:W-:Y:S07]  /*7030*/  STL [R1+0x418], R27 ;  /* 0x0004181b01007387 */ /* 0x0001ee0000100800 */
[----:B------:R-:W2:Y:S01]  /*7040*/  MUFU.EX2 R138, R138 ;  /* 0x0000008a008a7308 */ /* 0x000ea20000000800 */
[----:B---3--:R-:W-:-:S02]  /*7050*/  IMAD.MOV.U32 R31, RZ, RZ, R25 ;  /* 0x000000ffff1f7224 */ /* 0x008fc400078e0019 */
[----:B0-----:R-:W-:-:S05]  /*7060*/  IMAD.MOV.U32 R27, RZ, RZ, R25 ;  /* 0x000000ffff1b7224 */ /* 0x001fca00078e0019 */
[----:B------:R-:W0:Y:S01]  /*7070*/  MUFU.EX2 R147, R147 ;  /* 0x0000009300937308 */ /* 0x000e220000000800 */
[----:B------:R3:W-:Y:S07]  /*7080*/  STL [R1+0x3a8], R28 ;  /* 0x0003a81c01007387 */ /* 0x0007ee0000100800 */
[----:B------:R-:W-:Y:S01]  /*7090*/  MUFU.EX2 R137, R137 ;  /* 0x0000008900897308 */ /* 0x000fe20000000800 */
[----:B------:R1:W-:Y:S01]  /*70a0*/  STL [R1+0x2a0], R26 ;  /* 0x0002a01a01007387 */ /* 0x0003e20000100800 */
[----:B------:R-:W-:Y:S01]  /*70b0*/  R2UR UR15, R31 ;  /* 0x000000001f0f72ca */ /* 0x000fe200000e0000 */
[----:B---3--:R-:W-:-:S05]  /*70c0*/  VIADD R28, R44, 0x180 ;  /* 0x000001802c1c7836 */ /* 0x008fca0000000000 */
[----:B------:R-:W3:Y:S01]  /*70d0*/  MUFU.EX2 R146, R146 ;  /* 0x0000009200927308 */ /* 0x000ee20000000800 */
[----:B------:R-:W-:Y:S01]  /*70e0*/  R2UR UR11, R27 ;  /* 0x000000001b0b72ca */ /* 0x000fe200000e0000 */
[----:B-1----:R-:W-:-:S06]  /*70f0*/  VIADD R26, R44, 0x80 ;  /* 0x000000802c1a7836 */ /* 0x002fcc0000000000 */
[----:B------:R-:W1:Y:S01]  /*7100*/  MUFU.EX2 R132, R132 ;  /* 0x0000008400847308 */ /* 0x000e620000000800 */
[----:B----4-:R4:W-:Y:S04]  /*7110*/  STL [R1+0x3c4], R35 ;  /* 0x0003c42301007387 */ /* 0x0109e80000100800 */
[----:B------:R2:W-:Y:S01]  /*7120*/  STL [R1+0x354], R37 ;  /* 0x0003542501007387 */ /* 0x0005e20000100800 */
[----:B----4-:R-:W-:Y:S01]  /*7130*/  FADD.FTZ R35, R141, R34 ;  /* 0x000000228d237221 */ /* 0x010fe20000010000 */
[----:B--2---:R-:W-:-:S03]  /*7140*/  FADD.FTZ R37, R151, R36 ;  /* 0x0000002497257221 */ /* 0x004fc60000010000 */
[----:B------:R-:W-:Y:S01]  /*7150*/  FADD.FTZ R34, R140, R35 ;  /* 0x000000238c227221 */ /* 0x000fe20000010000 */
[----:B------:R-:W-:Y:S01]  /*7160*/  FADD.FTZ R36, R150, R37 ;  /* 0x0000002596247221 */ /* 0x000fe20000010000 */
[----:B------:R-:W2:Y:S02]  /*7170*/  MUFU.EX2 R145, R145 ;  /* 0x0000009100917308 */ /* 0x000ea40000000800 */
[----:B------:R-:W-:Y:S01]  /*7180*/  FADD.FTZ R27, R139, R34 ;  /* 0x000000228b1b7221 */ /* 0x000fe20000010000 */
[----:B------:R-:W-:Y:S01]  /*7190*/  FADD.FTZ R31, R149, R36 ;  /* 0x00000024951f7221 */ /* 0x000fe20000010000 */
[----:B------:R-:W-:-:S04]  /*71a0*/  R2UR UR18, R28 ;  /* 0x000000001c1272ca */ /* 0x000fc800000e0000 */
[----:B------:R-:W4:Y:S01]  /*71b0*/  MUFU.EX2 R136, R136 ;  /* 0x0000008800887308 */ /* 0x000f220000000800 */
[----:B------:R-:W-:Y:S01]  /*71c0*/  R2UR UR10, R26 ;  /* 0x000000001a0a72ca */ /* 0x000fe200000e0000 */
[----:B------:R-:W-:Y:S01]  /*71d0*/  FADD.FTZ R28, R148, R31 ;  /* 0x0000001f941c7221 */ /* 0x000fe20000010000 */
[----:B------:R3:W-:Y:S01]  /*71e0*/  STL [R1+0x300], R24 ;  /* 0x0003001801007387 */ /* 0x0007e20000100800 */
[----:B------:R-:W-:-:S04]  /*71f0*/  FADD.FTZ R26, R138, R27 ;  /* 0x0000001b8a1a7221 */ /* 0x000fc80000010000 */
[----:B------:R-:W4:Y:S01]  /*7200*/  MUFU.EX2 R133, R133 ;  /* 0x0000008500857308 */ /* 0x000f220000000800 */
[----:B------:R-:W-:Y:S01]  /*7210*/  R2UR UR23, R25 ;  /* 0x00000000191772ca */ /* 0x000fe200000e0000 */
[----:B0-----:R-:W-:Y:S01]  /*7220*/  FADD.FTZ R27, R147, R28 ;  /* 0x0000001c931b7221 */ /* 0x001fe20000010000 */
[----:B---3--:R-:W-:-:S05]  /*7230*/  VIADD R24, R44, 0x200 ;  /* 0x000002002c187836 */ /* 0x008fca0000000000 */
[----:B------:R-:W0:Y:S01]  /*7240*/  MUFU.EX2 R134, R134 ;  /* 0x0000008600867308 */ /* 0x000e220000000800 */
[----:B------:R-:W-:Y:S01]  /*7250*/  R2UR UR22, R24 ;  /* 0x00000000181672ca */ /* 0x000fe200000e0000 */
[----:B------:R-:W-:Y:S01]  /*7260*/  FADD.FTZ R24, R146, R27 ;  /* 0x0000001b92187221 */ /* 0x000fe20000010000 */
[----:B------:R3:W-:Y:S04]  /*7270*/  STL [R1+0x42c], R45 ;  /* 0x00042c2d01007387 */ /* 0x0007e80000100800 */
[----:B------:R1:W-:Y:S04]  /*7280*/  STL [R1+0x370], R29 ;  /* 0x0003701d01007387 */ /* 0x0003e80000100800 */
[----:B------:R2:W-:Y:S01]  /*7290*/  STL [R1+0x434], R33 ;  /* 0x0004342101007387 */ /* 0x0005e20000100800 */
[----:B---3--:R-:W-:-:S02]  /*72a0*/  IMAD.MOV.U32 R45, RZ, RZ, R25 ;  /* 0x000000ffff2d7224 */ /* 0x008fc400078e0019 */
[--C-:B-1----:R-:W-:Y:S02]  /*72b0*/  IMAD.MOV.U32 R29, RZ, RZ, R25.reuse ;  /* 0x000000ffff1d7224 */ /* 0x102fe400078e0019 */
[----:B--2---:R-:W-:Y:S02]  /*72c0*/  IMAD.MOV.U32 R33, RZ, RZ, R25 ;  /* 0x000000ffff217224 */ /* 0x004fe400078e0019 */
[----:B------:R-:W-:Y:S01]  /*72d0*/  FADD.FTZ R25, R137, R26 ;  /* 0x0000001a89197221 */ /* 0x000fe20000010000 */
[----:B------:R-:W1:Y:S03]  /*72e0*/  MUFU.EX2 R144, R144 ;  /* 0x0000009000907308 */ /* 0x000e660000000800 */
[----:B------:R-:W-:Y:S01]  /*72f0*/  FADD.FTZ R25, R132, R25 ;  /* 0x0000001984197221 */ /* 0x000fe20000010000 */
[----:B------:R-:W-:-:S04]  /*7300*/  FADD.FTZ R219, R145, R24 ;  /* 0x0000001891db7221 */ /* 0x000fc80000010000 */
[----:B------:R-:W2:Y:S01]  /*7310*/  MUFU.EX2 R131, R131 ;  /* 0x0000008300837308 */ /* 0x000ea20000000800 */
[----:B----4-:R-:W-:Y:S01]  /*7320*/  FADD.FTZ R24, R136, R25 ;  /* 0x0000001988187221 */ /* 0x010fe20000010000 */
[----:B------:R3:W-:Y:S01]  /*7330*/  STL [R1+0x2cc], R32 ;  /* 0x0002cc2001007387 */ /* 0x0007e20000100800 */
[----:B------:R-:W-:Y:S02]  /*7340*/  R2UR UR6, R44 ;  /* 0x000000002c0672ca */ /* 0x000fe400000e0000 */
[----:B------:R-:W-:Y:S01]  /*7350*/  FADD.FTZ R25, R133, R24 ;  /* 0x0000001885197221 */ /* 0x000fe20000010000 */
[----:B------:R4:W-:Y:S01]  /*7360*/  STL [R1+0x338], R30 ;  /* 0x0003381e01007387 */ /* 0x0009e20000100800 */
[----:B------:R-:W-:Y:S02]  /*7370*/  R2UR UR7, R45 ;  /* 0x000000002d0772ca */ /* 0x000fe400000e0000 */
[----:B------:R-:W-:Y:S01]  /*7380*/  F2FP.BF16.F32.PACK_AB R154, R135, R153 ;  /* 0x00000099879a723e */ /* 0x000fe200000010ff */
[----:B0-----:R-:W-:Y:S01]  /*7390*/  FADD.FTZ R220, R134, R25 ;  /* 0x0000001986dc7221 */ /* 0x001fe20000010000 */
[----:B---3--:R-:W-:Y:S01]  /*73a0*/  VIADD R32, R44, 0x280 ;  /* 0x000002802c207836 */ /* 0x008fe20000000000 */
[----:B------:R-:W-:Y:S01]  /*73b0*/  F2FP.BF16.F32.PACK_AB R152, R130, R152 ;  /* 0x000000988298723e */ /* 0x000fe200000010ff */
[----:B----4-:R-:W-:Y:S01]  /*73c0*/  VIADD R30, R44, 0x100 ;  /* 0x000001002c1e7836 */ /* 0x010fe20000000000 */
[----:B------:R-:W-:-:S02]  /*73d0*/  F2FP.BF16.F32.PACK_AB R153, R142, R143 ;  /* 0x0000008f8e99723e */ /* 0x000fc400000010ff */
[----:B------:R-:W-:Y:S01]  /*73e0*/  F2FP.BF16.F32.PACK_AB R155, R140, R141 ;  /* 0x0000008d8c9b723e */ /* 0x000fe200000010ff */
[----:B------:R-:W-:Y:S01]  /*73f0*/  STL [R1+0x2a4], R129 ;  /* 0x0002a48101007387 */ /* 0x000fe20000100800 */
[----:B------:R-:W-:Y:S01]  /*7400*/  R2UR UR14, R30 ;  /* 0x000000001e0e72ca */ /* 0x000fe200000e0000 */
[----:B-1----:R-:W-:Y:S01]  /*7410*/  FADD.FTZ R219, R144, R219 ;  /* 0x000000db90db7221 */ /* 0x002fe20000010000 */
[----:B------:R-:W-:Y:S01]  /*7420*/  R2UR UR19, R29 ;  /* 0x000000001d1372ca */ /* 0x000fe200000e0000 */
[----:B------:R-:W-:Y:S01]  /*7430*/  STL [R1+0x2a8], R128 ;  /* 0x0002a88001007387 */ /* 0x000fe20000100800 */
[----:B------:R-:W-:Y:S01]  /*7440*/  R2UR UR26, R32 ;  /* 0x00000000201a72ca */ /* 0x000fe200000e0000 */
[----:B--2---:R-:W-:Y:S01]  /*7450*/  FADD.FTZ R220, R131, R220 ;  /* 0x000000dc83dc7221 */ /* 0x004fe20000010000 */
[----:B------:R-:W-:Y:S01]  /*7460*/  R2UR UR27, R33 ;  /* 0x00000000211b72ca */ /* 0x000fe200000e0000 */
[----:B------:R-:W-:Y:S01]  /*7470*/  STL [R1+0x2ac], R127 ;  /* 0x0002ac7f01007387 */ /* 0x000fe20000100800 */
[----:B------:R-:W-:-:S02]  /*7480*/  F2FP.BF16.F32.PACK_AB R156, R150, R151 ;  /* 0x00000097969c723e */ /* 0x000fc400000010ff */
[----:B------:R-:W-:Y:S01]  /*7490*/  F2FP.BF16.F32.PACK_AB R158, R148, R149 ;  /* 0x00000095949e723e */ /* 0x000fe200000010ff */
[----:B------:R-:W-:Y:S01]  /*74a0*/  STL [R1+0x2b0], R126 ;  /* 0x0002b07e01007387 */ /* 0x000fe20000100800 */
[----:B------:R-:W-:Y:S02]  /*74b0*/  F2FP.BF16.F32.PACK_AB R160, R146, R147 ;  /* 0x0000009392a0723e */ /* 0x000fe400000010ff */
[----:B------:R-:W-:Y:S01]  /*74c0*/  F2FP.BF16.F32.PACK_AB R162, R144, R145 ;  /* 0x0000009190a2723e */ /* 0x000fe200000010ff */
[----:B------:R-:W-:Y:S01]  /*74d0*/  STL [R1+0x2b4], R40 ;  /* 0x0002b42801007387 */ /* 0x000fe20000100800 */
[----:B------:R-:W-:Y:S02]  /*74e0*/  F2FP.BF16.F32.PACK_AB R157, R138, R139 ;  /* 0x0000008b8a9d723e */ /* 0x000fe400000010ff */
[----:B------:R-:W-:Y:S01]  /*74f0*/  F2FP.BF16.F32.PACK_AB R159, R132, R137 ;  /* 0x00000089849f723e */ /* 0x000fe200000010ff */
[----:B------:R-:W-:Y:S01]  /*7500*/  STL [R1+0x2b8], R125 ;  /* 0x0002b87d01007387 */ /* 0x000fe20000100800 */
[----:B------:R-:W-:-:S02]  /*7510*/  F2FP.BF16.F32.PACK_AB R161, R133, R136 ;  /* 0x0000008885a1723e */ /* 0x000fc400000010ff */
[----:B------:R-:W-:Y:S01]  /*7520*/  F2FP.BF16.F32.PACK_AB R163, R131, R134 ;  /* 0x0000008683a3723e */ /* 0x000fe200000010ff */
        /* <DEDUP_REMOVED lines=85> */
[----:B------:R-:W-:Y:S03]  /*7a80*/  HGMMA.64x256x16.F32.BF16 R24, R152, gdesc[UR4].tnspB, RZ, !UPT, gsb0 ;  /* 0x43e0000498187df0 */ /* 0x000fe6000c0018ff */
        /* <DEDUP_REMOVED lines=43> */
[----:B0-----:R-:W-:-:S02]  /*7d40*/  F2FP.BF16.F32.PACK_AB R154, R173, R172 ;  /* 0x000000acad9a723e */ /* 0x001fc400000010ff */
[----:B-1----:R-:W-:Y:S01]  /*7d50*/  F2FP.BF16.F32.PACK_AB R155, R169, R218 ;  /* 0x000000daa99b723e */ /* 0x002fe200000010ff */
        /* <DEDUP_REMOVED lines=36> */
[----:B------:R-:W-:Y:S01]  /*7fa0*/  FADD.FTZ R157, R153, R220 ;  /* 0x000000dc999d7221 */ /* 0x000fe20000010000 */
[----:B------:R-:W-:Y:S02]  /*7fb0*/  F2FP.BF16.F32.PACK_AB R152, R171, R152 ;  /* 0x00000098ab98723e */ /* 0x000fe400000010ff */
[----:B------:R-:W-:Y:S01]  /*7fc0*/  F2FP.BF16.F32.PACK_AB R153, R175, R153 ;  /* 0x00000099af99723e */ /* 0x000fe200000010ff */
[----:B------:R-:W-:Y:S01]  /*7fd0*/  MUFU.EX2 R164, R164 ;  /* 0x000000a400a47308 */ /* 0x000fe20000000800 */
[----:B------:R-:W-:Y:S01]  /*7fe0*/  FADD.FTZ R156, R171, R156 ;  /* 0x0000009cab9c7221 */ /* 0x000fe20000010000 */
[----:B------:R-:W-:-:S06]  /*7ff0*/  FADD.FTZ R157, R175, R157 ;  /* 0x0000009daf9d7221 */ /* 0x000fcc0000010000 */
[----:B------:R-:W-:Y:S08]  /*8000*/  MUFU.EX2 R20, R20 ;  /* 0x0000001400147308 */ /* 0x000ff00000000800 */
[----:B------:R-:W-:Y:S08]  /*8010*/  MUFU.EX2 R167, R167 ;  /* 0x000000a700a77308 */ /* 0x000ff00000000800 */
[----:B------:R-:W0:Y:S08]  /*8020*/  MUFU.EX2 R21, R21 ;  /* 0x0000001500157308 */ /* 0x000e300000000800 */
[----:B------:R-:W-:Y:S08]  /*8030*/  MUFU.EX2 R168, R168 ;  /* 0x000000a800a87308 */ /* 0x000ff00000000800 */
[----:B------:R-:W1:Y:S01]  /*8040*/  MUFU.EX2 R19, R19 ;  /* 0x0000001300137308 */ /* 0x000e620000000800 */
        /* <DEDUP_REMOVED lines=48> */
[----:B------:R-:W2:Y:S08]  /*8350*/  MUFU.EX2 R152, R165 ;  /* 0x000000a500987308 */ /* 0x000eb00000000800 */
[----:B------:R-:W3:Y:S01]  /*8360*/  MUFU.EX2 R153, R166 ;  /* 0x000000a600997308 */ /* 0x000ee20000000800 */
[----:B0-----:R-:W-:Y:S02]  /*8370*/  F2FP.BF16.F32.PACK_AB R154, R21, R20 ;  /* 0x00000014159a723e */ /* 0x001fe400000010ff */
[----:B-1----:R-:W-:Y:S01]  /*8380*/  F2FP.BF16.F32.PACK_AB R155, R19, R168 ;  /* 0x000000a8139b723e */ /* 0x002fe200000010ff */
[----:B------:R-:W-:Y:S01]  /*8390*/  STL.128 [R1+0x240], R24 ;  /* 0x0002401801007387 */ /* 0x000fe20000100c00 */
[----:B--2---:R-:W-:Y:S01]  /*83a0*/  FADD.FTZ R156, R152, R156 ;  /* 0x0000009c989c7221 */ /* 0x004fe20000010000 */
[----:B------:R-:W-:-:S02]  /*83b0*/  F2FP.BF16.F32.PACK_AB R152, R164, R152 ;  /* 0x00000098a498723e */ /* 0x000fc400000010ff */
[----:B------:R-:W-:Y:S01]  /*83c0*/  STL.128 [R1+0x250], R28 ;  /* 0x0002501c01007387 */ /* 0x000fe20000100c00 */
[----:B---3--:R-:W-:Y:S01]  /*83d0*/  FADD.FTZ R157, R153, R157 ;  /* 0x0000009d999d7221 */ /* 0x008fe20000010000 */
[----:B------:R-:W-:Y:S02]  /*83e0*/  F2FP.BF16.F32.PACK_AB R153, R167, R153 ;  /* 0x00000099a799723e */ /* 0x000fe400000010ff */
        /* <DEDUP_REMOVED lines=39> */
[----:B------:R-:W-:-:S04]  /*8660*/  FADD.FTZ R19, R7, R156 ;  /* 0x0000009c07137221 */ /* 0x000fc80000010000 */
[C---:B------:R-:W-:Y:S01]  /*8670*/  FADD.FTZ R19, R10.reuse, R19 ;  /* 0x000000130a137221 */ /* 0x040fe20000010000 */
[----:B------:R-:W-:Y:S02]  /*8680*/  WARPGROUP.DEPBAR.LE gsb0, 0x0 ;  /* 0x00008000000079c5 */ /* 0x000fe40000010000 */
[----:B------:R-:W-:Y:S02]  /*8690*/  F2FP.BF16.F32.PACK_AB R152, R10, R7 ;  /* 0x000000070a98723e */ /* 0x000fe400000010ff */
[----:B------:R-:W-:Y:S02]  /*86a0*/  F2FP.BF16.F32.PACK_AB R153, R14, R13 ;  /* 0x0000000d0e99723e */ /* 0x000fe400000010ff */
        /* <DEDUP_REMOVED lines=34> */
[----:B------:R-:W-:-:S03]  /*88d0*/  FADD.FTZ R7, R14, R20 ;  /* 0x000000140e077221 */ /* 0x000fc60000010000 */
[----:B------:R1:W5:Y:S01]  /*88e0*/  LDL R10, [R1+0x1f8] ;  /* 0x0001f800010a7983 */ /* 0x0003620000100800 */
        /* <DEDUP_REMOVED lines=38> */
[----:B0-----:R-:W4:Y:S04]  /*8b50*/  LDL R24, [R1+0x24c] ;  /* 0x00024c0001187983 */ /* 0x001f280000100800 */
        /* <DEDUP_REMOVED lines=125> */
[----:B------:R-:W-:Y:S01]  /*9330*/  FADD.FTZ R19, R11, R19 ;  /* 0x000000130b137221 */ /* 0x000fe20000010000 */
[----:B------:R-:W-:-:S02]  /*9340*/  FADD.FTZ R7, R15, R7 ;  /* 0x000000070f077221 */ /* 0x000fc40000010000 */
[----:B------:R0:W-:Y:S01]  /*9350*/  STL [R1+0x68], RZ ;  /* 0x000068ff01007387 */ /* 0x0001e20000100800 */
[----:B------:R-:W-:Y:S01]  /*9360*/  FADD.FTZ R12, R12, R19 ;  /* 0x000000130c0c7221 */ /* 0x000fe20000010000 */
[----:B------:R-:W-:Y:S02]  /*9370*/  FADD.FTZ R13, R18, R7 ;  /* 0x00000007120d7221 */ /* 0x000fe40000010000 */
[----:B------:R0:W-:Y:S04]  /*9380*/  STL [R1+0x68], R0 ;  /* 0x0000680001007387 */ /* 0x0001e80000100800 */
[----:B------:R0:W-:Y:S04]  /*9390*/  STL [R1+0x68], R0 ;  /* 0x0000680001007387 */ /* 0x0001e80000100800 */
[----:B------:R0:W-:Y:S04]  /*93a0*/  STL [R1+0x68], R0 ;  /* 0x0000680001007387 */ /* 0x0001e80000100800 */
[----:B------:R0:W-:Y:S04]  /*93b0*/  STL [R1+0x68], R0 ;  /* 0x0000680001007387 */ /* 0x0001e80000100800 */
[----:B------:R0:W-:Y:S04]  /*93c0*/  STL [R1+0x68], R0 ;  /* 0x0000680001007387 */ /* 0x0001e80000100800 */
[----:B------:R0:W-:Y:S04]  /*93d0*/  STL [R1+0x68], R0 ;  /* 0x0000680001007387 */ /* 0x0001e80000100800 */
[----:B------:R0:W-:Y:S04]  /*93e0*/  STL [R1+0x214], R4 ;  /* 0x0002140401007387 */ /* 0x0001e80000100800 */
        /* <DEDUP_REMOVED lines=134> */
.L_x_12652:
[----:B------:R-:W-:Y:S05]  /*9c50*/  BSYNC B0 ;  /* 0x0000000000007941 */ /* 0x000fea0003800000 */
.L_x_12651:
        /* <DEDUP_REMOVED lines=31> */
.L_x_12655:
[----:B------:R-:W-:-:S13]  /*9e50*/  ISETP.NE.AND P0, PT, R3, 0x1, PT ;  /* 0x000000010300780c */ /* 0x000fda0003f05270 */
[----:B------:R-:W-:-:S05]  /*9e60*/  @P0 IMAD.HI.U32 R8, R4, R8, RZ ;  /* 0x0000000804080227 */ /* 0x000fca00078e00ff */
[----:B------:R-:W-:-:S07]  /*9e70*/  @P0 SHF.R.U32.HI R4, RZ, R9, R8 ;  /* 0x00000009ff040219 */ /* 0x000fce0000011608 */
.L_x_12656:
[----:B------:R-:W-:Y:S05]  /*9e80*/  BSYNC B0 ;  /* 0x0000000000007941 */ /* 0x000fea0003800000 */
.L_x_12654:
[----:B------:R-:W-:-:S05]  /*9e90*/  IMAD R3, R4, R3, R3 ;  /* 0x0000000304037224 */ /* 0x000fca00078e0203 */
[----:B------:R-:W-:-:S07]  /*9ea0*/  VIMNMX R2, R2, R3, PT ;  /* 0x0000000302027248 */ /* 0x000fce0003fe0100 */
.L_x_12653:
        /* <DEDUP_REMOVED lines=8> */
.L_x_12660:
[C---:B------:R-:W-:Y:S01]  /*9f30*/  IADD3 R2, P0, R16.reuse, 0x50, RZ ;  /* 0x0000005010027810 */ /* 0x040fe20007f1e0ff */
[C---:B------:R-:W-:Y:S01]  /*9f40*/  VIADD R0, R16.reuse, 0x158 ;  /* 0x0000015810007836 */ /* 0x040fe20000000000 */
[----:B------:R-:W-:Y:S02]  /*9f50*/  IADD3 R24, P1, R16, 0x11c, RZ ;  /* 0x0000011c10187810 */ /* 0x000fe40007f3e0ff */
[----:B------:R-:W-:Y:S01]  /*9f60*/  MOV R218, 0x9fa0 ;  /* 0x00009fa000da7802 */ /* 0x000fe20000000f00 */
[--C-:B------:R-:W-:Y:S02]  /*9f70*/  IMAD.X R3, RZ, RZ, R17.reuse, P0 ;  /* 0x000000ffff037224 */ /* 0x100fe400000e0611 */
[----:B------:R-:W-:-:S08]  /*9f80*/  IMAD.X R25, RZ, RZ, R17, P1 ;  /* 0x000000ffff197224 */ /* 0x000fd000008e0611 */
[----:B------:R-:W-:Y:S05]  /*9f90*/  CALL.REL.NOINC `($_ZN7cutlass13device_kernelIN5flash11enable_sm90INS1_16FlashAttnFwdSm90INS1_25CollectiveMainloopFwdSm90ILi2EN4cute5tupleIJNS5_1CILi1EEES8_S8_EEENS6_IJNS7_ILi128EEENS7_ILi96EEENS7_ILi64EEEEEELi256ENS_10bfloat16_tEfNS_4arch4Sm90ELb0ELb1ELb1ELb1ELb1ELb0ELb1ELb1ELb0ELb1ELb1ELb0EEENS1_21CollectiveEpilogueFwdINS6_IJSA_NS7_ILi256EEESB_EEES9_SE_SG_Li256ELb1ELb1ELb1ELb0EEENS1_36VarlenDynamicPersistentTileSchedulerILi128ELi96ELi256ELi128ELb1ELb1ELb1ELb1ELb0ELb1EEEEEEEEEvNT_6ParamsE$_ZZN5flash25CollectiveMainloopFwdSm90ILi2EN4cute5tupleIJNS1_1CILi1EEES4_S4_EEENS2_IJNS3_ILi128EEENS3_ILi96EEENS3_ILi64EEEEEELi256EN7cutlass10bfloat16_tEfNSA_4arch4Sm90ELb0ELb1ELb1ELb1ELb1ELb0ELb1ELb1ELb0ELb1ELb1ELb0EE3mmaINS_16FlashAttnFwdSm90ISE_NS_21CollectiveEpilogueFwdINS2_IJS6_NS3_ILi256EEES7_EEES5_SB_SD_Li256ELb1ELb1ELb1ELb0EEENS_36VarlenDynamicPersistentTileSchedulerILi128ELi96ELi256ELi128ELb1ELb1ELb1ELb1ELb0ELb1EEEE13SharedStorageENS1_6TensorINS1_11ArrayEngineIfLm128EEENS1_6LayoutINS2_IJNS2_IJNS3_ILi2EEEST_NS3_ILi32EEEEEES4_S4_EEENS2_IJNS2_IJS4_ST_NS3_ILi4EEEEEENS3_ILi0EEESZ_EEEEEEENS_7SoftmaxILi2ELi0EEEEEbRKNSE_6ParamsENSA_13PipelineAsyncILi2EEES19_RNSA_13PipelineStateILj2EEERT0_RT1_iRiRKNS_16SeqlenInfoQKNewKILb1ELb0EEENS2_IJiiiiEEERT_ENKUliT_T0_T1_E_clIZSF_ISO_S12_S14_EbS17_S19_S19_S1C_S1E_S1G_iS1H_S1L_S1M_S1O_EUlRS1P_iE1_NS3_ILb0EEENS3_ILb1EEEEEDaiS1P_S1Q_S1R_) ;  /* 0x0000026800847944 */ /* 0x000fea0003c00000 */
[C---:B------:R-:W-:Y:S01]  /*9fa0*/  ISETP.GT.AND P0, PT, R10.reuse, R11, PT ;  /* 0x0000000b0a00720c */ /* 0x040fe20003f04270 */
[----:B------:R-:W-:-:S12]  /*9fb0*/  VIADD R10, R10, 0xffffffff ;  /* 0xffffffff0a0a7836 */ /* 0x000fd80000000000 */
[----:B------:R-:W-:Y:S05]  /*9fc0*/  @P0 BRA `(.L_x_12660) ;  /* 0xfffffffc00d80947 */ /* 0x000fea000383ffff */
[----:B------:R-:W-:Y:S05]  /*9fd0*/  BSYNC B0 ;  /* 0x0000000000007941 */ /* 0x000fea0003800000 */
.L_x_12659:
[----:B------:R-:W2:Y:S02]  /*9fe0*/  LDL R0, [R1+0x50] ;  /* 0x0000500001007983 */ /* 0x000ea40000100800 */
[----:B--2---:R-:W-:-:S07]  /*9ff0*/  IMAD.SHL.U32 R0, R0, 0x80, RZ ;  /* 0x0000008000007824 */ /* 0x004fce00078e00ff */
.L_x_12658:
[----:B------:R-:W-:Y:S05]  /*a000*/  BSYNC B1 ;  /* 0x0000000000017941 */ /* 0x000fea0003800000 */
.L_x_12657:
        /* <DEDUP_REMOVED lines=26> */
.L_x_12663:
[----:B------:R-:W-:Y:S02]  /*a1b0*/  ULDC UR4, c[0x0][0xadc] ;  /* 0x0002b70000047ab9 */ /* 0x000fe40000000800 */
[----:B------:R-:W-:-:S05]  /*a1c0*/  IMAD.U32 R5, RZ, RZ, UR4 ;  /* 0x00000004ff057e24 */ /* 0x000fca000f8e00ff */
[----:B------:R-:W-:-:S13]  /*a1d0*/  ISETP.NE.AND P0, PT, R5, 0x1, PT ;  /* 0x000000010500780c */ /* 0x000fda0003f05270 */
[----:B------:R-:W0:Y:S02]  /*a1e0*/  @P0 LDC.64 R6, c[0x0][0xae0] ;  /* 0x0002b800ff060b82 */ /* 0x000e240000000a00 */
[----:B0-----:R-:W-:-:S05]  /*a1f0*/  @P0 IMAD.HI.U32 R4, R0, R6, RZ ;  /* 0x0000000600040227 */ /* 0x001fca00078e00ff */
[----:B------:R-:W-:-:S07]  /*a200*/  @P0 SHF.R.U32.HI R0, RZ, R7, R4 ;  /* 0x00000007ff000219 */ /* 0x000fce0000011604 */
.L_x_12664:
[----:B------:R-:W-:Y:S05]  /*a210*/  BSYNC B0 ;  /* 0x0000000000007941 */ /* 0x000fea0003800000 */
.L_x_12662:
[----:B------:R-:W-:-:S05]  /*a220*/  IMAD R3, R0, R5, RZ ;  /* 0x0000000500037224 */ /* 0x000fca00078e02ff */
[----:B------:R-:W-:-:S07]  /*a230*/  VIMNMX R2, R2, R3, !PT ;  /* 0x0000000302027248 */ /* 0x000fce0007fe0100 */
.L_x_12661:
[----:B------:R-:W-:-:S04]  /*a240*/  VIADD R2, R2, 0x5f ;  /* 0x0000005f02027836 */ /* 0x000fc80000000000 */
[----:B------:R-:W-:-:S05]  /*a250*/  IMAD.HI R2, R2, 0x2aaaaaab, RZ ;  /* 0x2aaaaaab02027827 */ /* 0x000fca00078e02ff */
[----:B------:R-:W-:-:S04]  /*a260*/  SHF.R.U32.HI R3, RZ, 0x1f, R2 ;  /* 0x0000001fff037819 */ /* 0x000fc80000011602 */
[----:B------:R-:W-:-:S04]  /*a270*/  LEA.HI.SX32 R2, R2, R3, 0x1c ;  /* 0x0000000302027211 */ /* 0x000fc800078fe2ff */
[----:B------:R-:W-:-:S04]  /*a280*/  VIMNMX R2, R2, UR40, !PT ;  /* 0x0000002802027c48 */ /* 0x000fc8000ffe0100 */
[----:B------:R-:W-:-:S13]  /*a290*/  ISETP.GE.AND P0, PT, R10, R2, PT ;  /* 0x000000020a00720c */ /* 0x000fda0003f06270 */
[----:B------:R-:W-:Y:S05]  /*a2a0*/  @!P0 BRA `(.L_x_12665) ;  /* 0x0000009c00ac8947 */ /* 0x000fea0003800000 */
.L_x_12684:
        /* <DEDUP_REMOVED lines=20> */
.L_x_12667:
[----:B------:R-:W-:Y:S05]  /*a3f0*/  BSYNC B0 ;  /* 0x0000000000007941 */ /* 0x000fea0003800000 */
.L_x_12666:
[----:B------:R-:W2:Y:S01]  /*a400*/  LDL.64 R8, [R1+0x18] ;  /* 0x0000180001087983 */ /* 0x000ea20000100a00 */
[----:B-----5:R-:W-:Y:S02]  /*a410*/  SHF.L.U32 R5, R6, 0x1f, RZ ;  /* 0x0000001f06057819 */ /* 0x020fe400000006ff */
[----:B--2---:R-:W-:-:S05]  /*a420*/  MOV R3, R8 ;  /* 0x0000000800037202 */ /* 0x004fca0000000f00 */
[----:B------:R-:W-:-:S04]  /*a430*/  IMAD R4, R4, 0x8, R3 ;  /* 0x0000000804047824 */ /* 0x000fc800078e0203 */
[----:B------:R1:W2:Y:S01]  /*a440*/  SYNCS.PHASECHK.TRANS64.TRYWAIT P0, [R4+URZ], R5 ;  /* 0x00000005040075a7 */ /* 0x0002a2000800017f */
[----:B0-----:R1:W5:Y:S01]  /*a450*/  LDL.64 R6, [R1+0x1f8] ;  /* 0x0001f80001067983 */ /* 0x0013620000100a00 */
[----:B------:R-:W-:Y:S04]  /*a460*/  BSSY B0, `(.L_x_12668) ;  /* 0x0000003000007945 */ /* 0x000fe80003800000 */
[----:B------:R-:W-:Y:S05]  /*a470*/  @!P1 BRA `(.L_x_12669) ;  /* 0x0000000000049947 */ /* 0x000fea0003800000 */
[----:B------:R-:W-:Y:S01]  /*a480*/  BPT.TRAP 0x1 ;  /* 0x000000040000795c */ /* 0x000fe20000300000 */
.L_x_12669:
[----:B------:R-:W-:Y:S05]  /*a490*/  BSYNC B0 ;  /* 0x0000000000007941 */ /* 0x000fea0003800000 */
.L_x_12668:
[----:B------:R-:W-:Y:S04]  /*a4a0*/  BSSY B0, `(.L_x_12670) ;  /* 0x0000006000007945 */ /* 0x000fe80003800000 */
[----:B--2---:R-:W-:Y:S05]  /*a4b0*/  @P0 BRA `(.L_x_12671) ;  /* 0x0000000000100947 */ /* 0x004fea0003800000 */
[----:B-----5:R-:W-:Y:S01]  /*a4c0*/  IMAD R6, R6, 0x8, R3 ;  /* 0x0000000806067824 */ /* 0x020fe200078e0203 */
[----:B------:R-:W-:-:S04]  /*a4d0*/  SHF.L.U32 R7, R7, 0x1f, RZ ;  /* 0x0000001f07077819 */ /* 0x000fc800000006ff */
[----:B------:R-:W0:Y:S02]  /*a4e0*/  SYNCS.PHASECHK.TRANS64.TRYWAIT P0, [R6+URZ], R7 ;  /* 0x00000007060075a7 */ /* 0x000e24000800017f */
[----:B0-----:R-:W-:Y:S05]  /*a4f0*/  @!P0 BRA `(.L_x_12672) ;  /* 0x0000022000108947 */ /* 0x001fea0003800000 */
.L_x_12671:
[----:B------:R-:W-:Y:S05]  /*a500*/  BSYNC B0 ;  /* 0x0000000000007941 */ /* 0x000fea0003800000 */
.L_x_12670:
[----:B------:R-:W2:Y:S04]  /*a510*/  LDL R3, [R1+0x1f8] ;  /* 0x0001f80001037983 */ /* 0x000ea80000100800 */
[----:B-1----:R-:W2:Y:S01]  /*a520*/  LDL.64 R4, [R1+0x80] ;  /* 0x0000800001047983 */ /* 0x002ea20000100a00 */
[----:B------:R-:W-:Y:S05]  /*a530*/  WARPSYNC.ALL ;  /* 0x0000000000007948 */ /* 0x000fea0003800000 */
[----:B0----5:R-:W3:Y:S04]  /*a540*/  LDL.64 R6, [R1+0x78] ;  /* 0x0000780001067983 */ /* 0x021ee80000100a00 */
[----:B------:R-:W4:Y:S04]  /*a550*/  LDL.64 R8, [R1+0x78] ;  /* 0x0000780001087983 */ /* 0x000f280000100a00 */
[----:B------:R-:W4:Y:S01]  /*a560*/  LDL.64 R12, [R1+0x78] ;  /* 0x00007800010c7983 */ /* 0x000f220000100a00 */
[----:B--2---:R-:W-:Y:S01]  /*a570*/  IMAD R4, R3, 0x300, R4 ;  /* 0x0000030003047824 */ /* 0x004fe200078e0204 */
[----:B------:R-:W-:-:S02]  /*a580*/  R2UR UR7, R5 ;  /* 0x00000000050772ca */ /* 0x000fc400000e0000 */
[----:B------:R-:W2:Y:S01]  /*a590*/  LDL.64 R14, [R1+0x78] ;  /* 0x00007800010e7983 */ /* 0x000ea20000100a00 */
        /* <DEDUP_REMOVED lines=10> */
[----:B---3--:R-:W-:Y:S02]  /*a640*/  R2UR UR4, R6 ;  /* 0x00000000060472ca */ /* 0x008fe400000e0000 */
        /* <DEDUP_REMOVED lines=9> */
[----:B------:R-:W3:Y:S01]  /*a6e0*/  LD.E R3, desc[UR36][R16.64+0x28] ;  /* 0x0000282410037980 */ /* 0x000ee2000c101900 */
        /* <DEDUP_REMOVED lines=13> */
[----:B--2---:R-:W-:Y:S01]  /*a7c0*/  VIADD R14, R14, 0x6 ;  /* 0x000000060e0e7836 */ /* 0x004fe20000000000 */
        /* <DEDUP_REMOVED lines=8> */
[----:B---3--:R-:W-:-:S04]  /*a850*/  LOP3.LUT R3, R3, 0x1, RZ, 0xfc, !PT ;  /* 0x0000000103037812 */ /* 0x008fc800078efcff */
[----:B------:R-:W-:Y:S01]  /*a860*/  ISETP.NE.AND P0, PT, R3, 0x3, PT ;  /* 0x000000030300780c */ /* 0x000fe20003f05270 */
[----:B------:R-:W-:-:S12]  /*a870*/  WARPGROUP.DEPBAR.LE gsb0, 0x0 ;  /* 0x00008000000079c5 */ /* 0x000fd80000010000 */
[----:B0-----:R-:W-:Y:S05]  /*a880*/  @!P0 BRA `(.L_x_12674) ;  /* 0x0000000000048947 */ /* 0x001fea0003800000 */
[----:B------:R-:W-:Y:S01]  /*a890*/  BPT.TRAP 0x1 ;  /* 0x000000040000795c */ /* 0x000fe20000300000 */
.L_x_12674:
[----:B------:R-:W-:Y:S05]  /*a8a0*/  BSYNC B0 ;  /* 0x0000000000007941 */ /* 0x000fea0003800000 */
.L_x_12673:
[----:B------:R-:W2:Y:S01]  /*a8b0*/  LD.E.64 R4, desc[UR36][R16.64+0x40] ;  /* 0x0000402410047980 */ /* 0x000ea2000c101b00 */
[----:B-----5:R-:W-:Y:S02]  /*a8c0*/  SHF.L.U32 R7, R7, 0x1f, RZ ;  /* 0x0000001f07077819 */ /* 0x020fe400000006ff */
[----:B--2---:R-:W-:-:S05]  /*a8d0*/  MOV R3, R4 ;  /* 0x0000000400037202 */ /* 0x004fca0000000f00 */
[----:B------:R-:W-:-:S04]  /*a8e0*/  IMAD R3, R6, 0x8, R3 ;  /* 0x0000000806037824 */ /* 0x000fc800078e0203 */
[----:B------:R0:W1:Y:S01]  /*a8f0*/  SYNCS.PHASECHK.TRANS64.TRYWAIT P0, [R3+URZ], R7 ;  /* 0x00000007030075a7 */ /* 0x000062000800017f */
[----:B------:R-:W2:Y:S01]  /*a900*/  LD.E R4, desc[UR36][R16.64+0x28] ;  /* 0x0000282410047980 */ /* 0x000ea2000c101900 */
[----:B------:R-:W-:Y:S01]  /*a910*/  BSSY B0, `(.L_x_12675) ;  /* 0x0000005000007945 */ /* 0x000fe20003800000 */
[----:B--2---:R-:W-:-:S04]  /*a920*/  LOP3.LUT R4, R4, 0x1, RZ, 0xfc, !PT ;  /* 0x0000000104047812 */ /* 0x004fc800078efcff */
[----:B------:R-:W-:-:S13]  /*a930*/  ISETP.NE.AND P1, PT, R4, 0x3, PT ;  /* 0x000000030400780c */ /* 0x000fda0003f25270 */
[----:B01----:R-:W-:Y:S05]  /*a940*/  @!P1 BRA `(.L_x_12676) ;  /* 0x0000000000049947 */ /* 0x003fea0003800000 */
[----:B------:R-:W-:Y:S01]  /*a950*/  BPT.TRAP 0x1 ;  /* 0x000000040000795c */ /* 0x000fe20000300000 */
.L_x_12676:
[----:B------:R-:W-:Y:S05]  /*a960*/  BSYNC B0 ;  /* 0x0000000000007941 */ /* 0x000fea0003800000 */
.L_x_12675:
[----:B------:R-:W-:Y:S04]  /*a970*/  BSSY B0, `(.L_x_12677) ;  /* 0x0000007000007945 */ /* 0x000fe80003800000 */
[----:B------:R-:W-:Y:S05]  /*a980*/  @P0 BRA `(.L_x_12678) ;  /* 0x0000000000140947 */ /* 0x000fea0003800000 */
[----:B------:R-:W2:Y:S02]  /*a990*/  LD.E.64 R4, desc[UR36][R16.64+0x40] ;  /* 0x0000402410047980 */ /* 0x000ea4000c101b00 */
[----:B--2---:R-:W-:-:S05]  /*a9a0*/  MOV R5, R4 ;  /* 0x0000000400057202 */ /* 0x004fca0000000f00 */
[----:B------:R-:W-:-:S04]  /*a9b0*/  IMAD R6, R6, 0x8, R5 ;  /* 0x0000000806067824 */ /* 0x000fc800078e0205 */
[----:B------:R-:W0:Y:S02]  /*a9c0*/  SYNCS.PHASECHK.TRANS64.TRYWAIT P0, [R6+URZ], R7 ;  /* 0x00000007060075a7 */ /* 0x000e24000800017f */
[----:B0-----:R-:W-:Y:S05]  /*a9d0*/  @!P0 BRA `(.L_x_12679) ;  /* 0x0000021800ec8947 */ /* 0x001fea0003800000 */
.L_x_12678:
[----:B------:R-:W-:Y:S05]  /*a9e0*/  BSYNC B0 ;  /* 0x0000000000007941 */ /* 0x000fea0003800000 */
.L_x_12677:
[----:B------:R-:W2:Y:S04]  /*a9f0*/  LDL R11, [R1+0x1f8] ;  /* 0x0001f800010b7983 */ /* 0x000ea80000100800 */
[----:B------:R-:W2:Y:S04]  /*aa00*/  LDL.64 R4, [R1+0xf8] ;  /* 0x0000f80001047983 */ /* 0x000ea80000100a00 */
[----:B------:R-:W3:Y:S04]  /*aa10*/  LDL R3, [R1+0x70] ;  /* 0x0000700001037983 */ /* 0x000ee80000100800 */
[----:B0-----:R-:W4:Y:S04]  /*aa20*/  LDL.64 R6, [R1+0xf0] ;  /* 0x0000f00001067983 */ /* 0x001f280000100a00 */
[----:B------:R-:W4:Y:S04]  /*aa30*/  LDL.64 R14, [R1+0xf0] ;  /* 0x0000f000010e7983 */ /* 0x000f280000100a00 */
[----:B------:R-:W4:Y:S04]  /*aa40*/  LDL.64 R12, [R1+0xf0] ;  /* 0x0000f000010c7983 */ /* 0x000f280000100a00 */
[----:B------:R-:W4:Y:S01]  /*aa50*/  LDL.64 R8, [R1+0xf0] ;  /* 0x0000f00001087983 */ /* 0x000f220000100a00 */
[----:B------:R-:W-:Y:S05]  /*aa60*/  WARPSYNC.ALL ;  /* 0x0000000000007948 */ /* 0x000fea0003800000 */
[----:B------:R-:W-:Y:S01]  /*aa70*/  WARPGROUP.ARRIVE ;  /* 0x00000000000079c5 */ /* 0x000fe20000000000 */
[----:B--2---:R-:W-:Y:S01]  /*aa80*/  IMAD R4, R11, 0xc00, R4 ;  /* 0x00000c000b047824 */ /* 0x004fe200078e0204 */
[----:B------:R-:W-:Y:S01]  /*aa90*/  R2UR UR7, R5 ;  /* 0x00000000050772ca */ /* 0x000fe200000e0000 */
[----:B------:R-:W-:Y:S01]  /*aaa0*/  IMAD.MOV.U32 R19, RZ, RZ, R5 ;  /* 0x000000ffff137224 */ /* 0x000fe200078e0005 */
[----:B------:R-:W2:Y:S01]  /*aab0*/  LDL R11, [R1] ;  /* 0x00000000010b7983 */ /* 0x000ea20000100800 */
[----:B---3--:R-:W-:-:S02]  /*aac0*/  ISETP.NE.U32.AND P0, PT, R3, RZ, PT ;  /* 0x000000ff0300720c */ /* 0x008fc40003f05070 */
[----:B------:R-:W-:Y:S02]  /*aad0*/  R2UR UR6, R4 ;  /* 0x00000000040672ca */ /* 0x000fe400000e0000 */
[----:B----4-:R-:W-:Y:S02]  /*aae0*/  R2UR UR4, R6 ;  /* 0x00000000060472ca */ /* 0x010fe400000e0000 */
[----:B------:R-:W-:Y:S01]  /*aaf0*/  R2UR UR5, R7 ;  /* 0x00000000070572ca */ /* 0x000fe200000e0000 */
[----:B------:R-:W-:Y:S01]  /*ab00*/  VIADD R18, R4, 0x2 ;  /* 0x0000000204127836 */ /* 0x000fe20000000000 */
[----:B------:R-:W3:Y:S01]  /*ab10*/  LDL.64 R6, [R1+0xf0] ;  /* 0x0000f00001067983 */ /* 0x000ee20000100a00 */
[----:B------:R-:W-:Y:S02]  /*ab20*/  VIADD R14, R14, 0x2 ;  /* 0x000000020e0e7836 */ /* 0x000fe40000000000 */
[----:B------:R-:W-:Y:S02]  /*ab30*/  VIADD R12, R12, 0x4 ;  /* 0x000000040c0c7836 */ /* 0x000fe40000000000 */
[----:B------:R-:W-:Y:S01]  /*ab40*/  VOTEU.ANY UP0, P0 ;  /* 0x00000000003f7886 */ /* 0x000fe20000000100 */
[----:B------:R0:W5:Y:S05]  /*ab50*/  LDL R3, [R1+0x1f8] ;  /* 0x0001f80001037983 */ /* 0x00016a0000100800 */
[----:B------:R-:W-:Y:S01]  /*ab60*/  HGMMA.64x96x16.F32.BF16 R24, gdesc[UR4], R24, UP0, gsb0 ;  /* 0x01600000041879f0 */ /* 0x000fe2000b801818 */
[----:B------:R-:W-:-:S02]  /*ab70*/  R2UR UR6, R18 ;  /* 0x00000000120672ca */ /* 0x000fc400000e0000 */
[----:B------:R-:W-:Y:S02]  /*ab80*/  R2UR UR7, R19 ;  /* 0x00000000130772ca */ /* 0x000fe400000e0000 */
[----:B------:R-:W-:Y:S02]  /*ab90*/  R2UR UR4, R14 ;  /* 0x000000000e0472ca */ /* 0x000fe400000e0000 */
[----:B------:R-:W-:Y:S02]  /*aba0*/  R2UR UR5, R15 ;  /* 0x000000000f0572ca */ /* 0x000fe400000e0000 */
[----:B------:R-:W4:Y:S01]  /*abb0*/  LDL.64 R14, [R1+0xf0] ;  /* 0x0000f000010e7983 */ /* 0x000f220000100a00 */
        /* <DEDUP_REMOVED lines=8> */
[----:B------:R-:W-:Y:S02]  /*ac40*/  R2UR UR5, R13 ;  /* 0x000000000d0572ca */ /* 0x000fe400000e0000 */
[----:B------:R-:W2:Y:S01]  /*ac50*/  LDL.64 R12, [R1+0xf0] ;  /* 0x0000f000010c7983 */ /* 0x000ea20000100a00 */
        /* <DEDUP_REMOVED lines=12> */
[----:B------:R-:W-:Y:S01]  /*ad20*/  IMAD.MOV.U32 R19, RZ, RZ, R5 ;  /* 0x000000ffff137224 */ /* 0x000fe200078e0005 */
[----:B------:R-:W-:Y:S02]  /*ad30*/  WARPGROUP.DEPBAR.LE gsb0, 0x0 ;  /* 0x00008000000079c5 */ /* 0x000fe40000010000 */
[----:B------:R-:W-:-:S06]  /*ad40*/  WARPGROUP.ARRIVE ;  /* 0x00000000000079c5 */ /* 0x000fcc0000000000 */
[----:B------:R-:W-:Y:S01]  /*ad50*/  HGMMA.64x96x16.F32.BF16 R24, gdesc[UR4], R24, gsb0 ;  /* 0x01600000041879f0 */ /* 0x000fe20008001818 */
[----:B---3--:R-:W-:Y:S01]  /*ad60*/  VIADD R6, R6, 0x400 ;  /* 0x0000040006067836 */ /* 0x008fe20000000000 */
        /* <DEDUP_REMOVED lines=91> */
[----:B------:R-:W-:Y:S01]  /*b320*/  R2UR UR5, R7 ;  /* 0x00000000070572ca */ /* 0x000fe200000e0000 */
[----:B----4-:R-:W-:Y:S01]  /*b330*/  VIADD R14, R14, 0xc02 ;  /* 0x00000c020e0e7836 */ /* 0x010fe20000000000 */
[----:B------:R0:W5:Y:S01]  /*b340*/  LDL R18, [R1+0xc] ;  /* 0x00000c0001127983 */ /* 0x0001620000100800 */
        /* <DEDUP_REMOVED lines=9> */
[----:B--2---:R-:W-:Y:S02]  /*b3e0*/  VIADD R12, R12, 0xc04 ;  /* 0x00000c040c0c7836 */ /* 0x004fe40000000000 */
        /* <DEDUP_REMOVED lines=47> */
.L_x_12681:
[----:B------:R-:W-:Y:S05]  /*b6e0*/  BSYNC B0 ;  /* 0x0000000000007941 */ /* 0x000fea0003800000 */
.L_x_12680:
[----:B0-----:R-:W2:Y:S02]  /*b6f0*/  LDL.64 R4, [R1+0x20] ;  /* 0x0000200001047983 */ /* 0x001ea40000100a00 */
[----:B--2---:R-:W-:-:S05]  /*b700*/  MOV R4, R4 ;  /* 0x0000000400047202 */ /* 0x004fca0000000f00 */
[----:B-----5:R-:W-:-:S05]  /*b710*/  IMAD R3, R3, 0x8, R4 ;  /* 0x0000000803037824 */ /* 0x020fca00078e0204 */
[----:B------:R-:W-:-:S04]  /*b720*/  PRMT R3, R18, 0x654, R3 ;  /* 0x0000065412037816 */ /* 0x000fc80000000003 */
[----:B------:R0:W-:Y:S01]  /*b730*/  SYNCS.ARRIVE.TRANS64.RED.A1T0 RZ, [R3+URZ], RZ ;  /* 0x000000ff03ff79a7 */ /* 0x0001e2000810043f */
[----:B------:R-:W2:Y:S04]  /*b740*/  LD.E.64 R4, desc[UR36][R16.64+0x150] ;  /* 0x0001502410047980 */ /* 0x000ea8000c101b00 */
[----:B--2---:R-:W2:Y:S04]  /*b750*/  LD.E R6, desc[UR36][R4.64] ;  /* 0x0000002404067980 */ /* 0x004ea8000c101900 */
[----:B------:R-:W3:Y:S01]  /*b760*/  LDL.64 R4, [R1+0x210] ;  /* 0x0002100001047983 */ /* 0x000ee20000100a00 */
[-C--:B--2---:R-:W-:Y:S01]  /*b770*/  FMUL.FTZ R11, R24, R6.reuse ;  /* 0x00000006180b7220 */ /* 0x084fe20000410000 */
[-C--:B------:R-:W-:Y:S01]  /*b780*/  FMUL.FTZ R14, R25, R6.reuse ;  /* 0x00000006190e7220 */ /* 0x080fe20000410000 */
[-C--:B------:R-:W-:Y:S01]  /*b790*/  FMUL.FTZ R18, R28, R6.reuse ;  /* 0x000000061c127220 */ /* 0x080fe20000410000 */
[-C--:B------:R-:W-:Y:S01]  /*b7a0*/  FMUL.FTZ R21, R29, R6.reuse ;  /* 0x000000061d157220 */ /* 0x080fe20000410000 */
[-C--:B0-----:R-:W-:Y:S01]  /*b7b0*/  FMUL.FTZ R3, R27, R6.reuse ;  /* 0x000000061b037220 */ /* 0x081fe20000410000 */
        /* <DEDUP_REMOVED lines=18> */
[----:B---3--:R-:W-:Y:S01]  /*b8e0*/  FMNMX.FTZ R7, R11, R4, !PT ;  /* 0x000000040b077209 */ /* 0x008fe20007810000 */
        /* <DEDUP_REMOVED lines=36> */
[----:B------:R-:W3:Y:S02]  /*bb30*/  LDL R25, [R1+0x230] ;  /* 0x0002300001197983 */ /* 0x000ee40000100800 */
        /* <DEDUP_REMOVED lines=56> */
[----:B------:R-:W1:Y:S02]  /*bec0*/  SHFL.BFLY PT, R9, R8, 0x2, 0x1f ;  /* 0x0c401f0008097f89 */ /* 0x000e6400000e0000 */
[----:B------:R-:W4:Y:S01]  /*bed0*/  MUFU.TANH R46, R46 ;  /* 0x0000002e002e7308 */ /* 0x000f220000002400 */
[----:B--2---:R-:W-:-:S07]  /*bee0*/  FMNMX.FTZ R7, R42, R7, !PT ;  /* 0x000000072a077209 */ /* 0x004fce0007810000 */
[----:B------:R-:W2:Y:S01]  /*bef0*/  MUFU.TANH R48, R48 ;  /* 0x0000003000307308 */ /* 0x000ea20000002400 */
[----:B0-----:R-:W-:-:S07]  /*bf00*/  FMNMX.FTZ R7, R44, R7, !PT ;  /* 0x000000072c077209 */ /* 0x001fce0007810000 */
[----:B------:R-:W0:Y:S01]  /*bf10*/  MUFU.TANH R50, R50 ;  /* 0x0000003200327308 */ /* 0x000e220000002400 */
[----:B----4-:R-:W-:Y:S02]  /*bf20*/  FMNMX.FTZ R7, R46, R7, !PT ;  /* 0x000000072e077209 */ /* 0x010fe40007810000 */
[----:B-1----:R-:W-:-:S05]  /*bf30*/  FMNMX.FTZ R13, R8, R9, !PT ;  /* 0x00000009080d7209 */ /* 0x002fca0007810000 */
[----:B------:R-:W1:Y:S01]  /*bf40*/  MUFU.TANH R52, R52 ;  /* 0x0000003400347308 */ /* 0x000e620000002400 */
[----:B--2---:R-:W-:Y:S01]  /*bf50*/  FMNMX.FTZ R7, R48, R7, !PT ;  /* 0x0000000730077209 */ /* 0x004fe20007810000 */
[----:B------:R-:W2:Y:S06]  /*bf60*/  SHFL.BFLY PT, R20, R13, 0x1, 0x1f ;  /* 0x0c201f000d147f89 */ /* 0x000eac00000e0000 */
[----:B------:R-:W4:Y:S01]  /*bf70*/  MUFU.TANH R54, R54 ;  /* 0x0000003600367308 */ /* 0x000f220000002400 */
[----:B0-----:R-:W-:-:S07]  /*bf80*/  FMNMX.FTZ R7, R50, R7, !PT ;  /* 0x0000000732077209 */ /* 0x001fce0007810000 */
[----:B------:R-:W0:Y:S01]  /*bf90*/  MUFU.TANH R56, R56 ;  /* 0x0000003800387308 */ /* 0x000e220000002400 */
[----:B-1----:R-:W-:-:S07]  /*bfa0*/  FMNMX.FTZ R7, R52, R7, !PT ;  /* 0x0000000734077209 */ /* 0x002fce0007810000 */
[----:B------:R-:W1:Y:S01]  /*bfb0*/  MUFU.TANH R58, R58 ;  /* 0x0000003a003a7308 */ /* 0x000e620000002400 */
[----:B----4-:R-:W-:Y:S02]  /*bfc0*/  FMNMX.FTZ R7, R54, R7, !PT ;  /* 0x0000000736077209 */ /* 0x010fe40007810000 */
[----:B--2---:R-:W-:-:S05]  /*bfd0*/  FMNMX.FTZ R20, R13, R20, !PT ;  /* 0x000000140d147209 */ /* 0x004fca0007810000 */
        /* <DEDUP_REMOVED lines=11> */
[----:B--2---:R-:W-:-:S04]  /*c090*/  FMNMX.FTZ R7, R66, R7, !PT ;  /* 0x0000000742077209 */ /* 0x004fc80007810000 */
[----:B0-----:R-:W-:-:S04]  /*c0a0*/  FMNMX.FTZ R7, R68, R7, !PT ;  /* 0x0000000744077209 */ /* 0x001fc80007810000 */
[----:B-1----:R-:W-:Y:S02]  /*c0b0*/  FMNMX.FTZ R9, R70, R7, !PT ;  /* 0x0000000746097209 */ /* 0x002fe40007810000 */
[----:B------:R-:W2:Y:S04]  /*c0c0*/  LDL.64 R6, [R1+0x220] ;  /* 0x0002200001067983 */ /* 0x000ea80000100a00 */
[----:B------:R-:W-:Y:S04]  /*c0d0*/  STL.64 [R1+0x210], R8 ;  /* 0x0002100801007387 */ /* 0x000fe80000100a00 */
[----:B------:R-:W-:Y:S04]  /*c0e0*/  STL [R1+0x210], R20 ;  /* 0x0002101401007387 */ /* 0x000fe80000100800 */
[----:B------:R-:W4:Y:S04]  /*c0f0*/  LDL R24, [R1+0x210] ;  /* 0x0002100001187983 */ /* 0x000f280000100800 */
[----:B------:R-:W2:Y:S01]  /*c100*/  LDL R19, [R1+0x214] ;  /* 0x0002140001137983 */ /* 0x000ea20000100800 */
[----:B----4-:R-:W-:-:S04]  /*c110*/  FADD.FTZ R4, R4, -R24 ;  /* 0x8000001804047221 */ /* 0x010fc80000010000 */
[----:B---3--:R-:W-:-:S04]  /*c120*/  FMUL.FTZ R4, R4, R25 ;  /* 0x0000001904047220 */ /* 0x008fc80000410000 */
[----:B------:R2:W-:Y:S02]  /*c130*/  MUFU.EX2 R13, R4 ;  /* 0x00000004000d7308 */ /* 0x0005e40000000800 */
[----:B--2---:R-:W0:Y:S02]  /*c140*/  SHFL.BFLY PT, R4, R19, 0x2, 0x1f ;  /* 0x0c401f0013047f89 */ /* 0x004e2400000e0000 */
[----:B0-----:R-:W-:-:S05]  /*c150*/  FMNMX.FTZ R4, R4, R19, !PT ;  /* 0x0000001304047209 */ /* 0x001fca0007810000 */
[----:B------:R-:W0:Y:S01]  /*c160*/  SHFL.BFLY PT, R9, R4, 0x1, 0x1f ;  /* 0x0c201f0004097f89 */ /* 0x000e2200000e0000 */
[----:B------:R-:W-:-:S04]  /*c170*/  FMUL.FTZ R24, R25, R24 ;  /* 0x0000001819187220 */ /* 0x000fc80000410000 */
        /* <DEDUP_REMOVED lines=30> */
[----:B------:R-:W-:Y:S01]  /*c360*/  MUFU.EX2 R152, R152 ;  /* 0x0000009800987308 */ /* 0x000fe20000000800 */
[-CC-:B------:R-:W-:Y:S01]  /*c370*/  FFMA.FTZ R35, R26, R25.reuse, -R5.reuse ;  /* 0x000000191a237223 */ /* 0x180fe20000010805 */
[----:B------:R-:W-:-:S06]  /*c380*/  FFMA.FTZ R155, R72, R25, -R5 ;  /* 0x00000019489b7223 */ /* 0x000fcc0000010805 */
[----:B------:R-:W-:Y:S08]  /*c390*/  MUFU.EX2 R24, R4 ;  /* 0x0000000400187308 */ /* 0x000ff00000000800 */
[----:B------:R-:W0:Y:S01]  /*c3a0*/  MUFU.EX2 R37, R37 ;  /* 0x0000002500257308 */ /* 0x000e220000000800 */
[----:B------:R-:W-:-:S07]  /*c3b0*/  FFMA.FTZ R33, R74, R25, -R5 ;  /* 0x000000194a217223 */ /* 0x000fce0000010805 */
[----:B------:R-:W-:Y:S08]  /*c3c0*/  MUFU.EX2 R15, R15 ;  /* 0x0000000f000f7308 */ /* 0x000ff00000000800 */
[----:B------:R-:W1:Y:S01]  /*c3d0*/  MUFU.EX2 R153, R153 ;  /* 0x0000009900997308 */ /* 0x000e620000000800 */
[----:B------:R-:W-:-:S07]  /*c3e0*/  FFMA.FTZ R157, R76, R25, -R5 ;  /* 0x000000194c9d7223 */ /* 0x000fce0000010805 */
[----:B------:R-:W-:Y:S08]  /*c3f0*/  MUFU.EX2 R154, R154 ;  /* 0x0000009a009a7308 */ /* 0x000ff00000000800 */
[----:B------:R-:W2:Y:S01]  /*c400*/  MUFU.EX2 R35, R35 ;  /* 0x0000002300237308 */ /* 0x000ea20000000800 */
[----:B0-----:R-:W-:Y:S01]  /*c410*/  FFMA.FTZ R4, R7, R24, R37 ;  /* 0x0000001807047223 */ /* 0x001fe20000010025 */
[----:B------:R-:W-:-:S06]  /*c420*/  FFMA.FTZ R6, R13, R6, R152 ;  /* 0x000000060d067223 */ /* 0x000fcc0000010098 */
        /* <DEDUP_REMOVED lines=105> */
[----:B------:R-:W-:Y:S01]  /*cac0*/  STL [R1+0x214], R8 ;  /* 0x0002140801007387 */ /* 0x000fe20000100800 */
[----:B---3--:R-:W-:-:S05]  /*cad0*/  FADD.FTZ R5, R11, R6 ;  /* 0x000000060b057221 */ /* 0x008fca0000010000 */
[----:B------:R0:W-:Y:S04]  /*cae0*/  STL.64 [R1+0x220], R4 ;  /* 0x0002200401007387 */ /* 0x0001e80000100a00 */
[----:B------:R-:W2:Y:S01]  /*caf0*/  LD.E R12, desc[UR36][R16.64+0x240] ;  /* 0x00024024100c7980 */ /* 0x000ea2000c101900 */
[----:B------:R-:W-:-:S05]  /*cb00*/  IADD3 R6, P0, R16, 0x240, RZ ;  /* 0x0000024010067810 */ /* 0x000fca0007f1e0ff */
[----:B0-----:R-:W-:Y:S01]  /*cb10*/  IMAD.X R5, RZ, RZ, R17, P0 ;  /* 0x000000ffff057224 */ /* 0x001fe200000e0611 */
[----:B------:R-:W-:Y:S01]  /*cb20*/  LOP3.LUT R4, R6, 0x4, RZ, 0xfc, !PT ;  /* 0x0000000406047812 */ /* 0x000fe200078efcff */
[----:B--2---:R-:W-:-:S05]  /*cb30*/  FMUL.FTZ R7, R13, R12 ;  /* 0x0000000c0d077220 */ /* 0x004fca0000410000 */
[----:B------:R-:W-:Y:S04]  /*cb40*/  ST.E desc[UR36][R16.64+0x240], R7 ;  /* 0x0002400710007985 */ /* 0x000fe8000c101924 */
[----:B------:R-:W2:Y:S02]  /*cb50*/  LD.E R12, desc[UR36][R4.64] ;  /* 0x00000024040c7980 */ /* 0x000ea4000c101900 */
[----:B--2---:R-:W-:-:S05]  /*cb60*/  FMUL.FTZ R9, R13, R12 ;  /* 0x0000000c0d097220 */ /* 0x004fca0000410000 */
[----:B------:R0:W-:Y:S04]  /*cb70*/  ST.E desc[UR36][R4.64], R9 ;  /* 0x0000000904007985 */ /* 0x0001e8000c101924 */
[----:B------:R-:W0:Y:S04]  /*cb80*/  LD.E R118, desc[UR36][R16.64+0x254] ;  /* 0x0002542410767980 */ /* 0x000e28000c101900 */
[----:B------:R-:W2:Y:S04]  /*cb90*/  LD.E R8, desc[UR36][R16.64+0x434] ;  /* 0x0004342410087980 */ /* 0x000ea8000c101900 */
[----:B------:R-:W3:Y:S04]  /*cba0*/  LD.E R132, desc[UR36][R16.64+0x290] ;  /* 0x0002902410847980 */ /* 0x000ee8000c101900 */
[----:B------:R-:W4:Y:S04]  /*cbb0*/  LD.E R116, desc[UR36][R16.64+0x250] ;  /* 0x0002502410747980 */ /* 0x000f28000c101900 */
        /* <DEDUP_REMOVED lines=58> */
[C---:B0-----:R-:W-:Y:S01]  /*cf60*/  FMUL.FTZ R9, R13.reuse, R118 ;  /* 0x000000760d097220 */ /* 0x041fe20000410000 */
[----:B--2---:R-:W-:-:S04]  /*cf70*/  FMUL.FTZ R45, R13, R8 ;  /* 0x000000080d2d7220 */ /* 0x004fc80000410000 */
[----:B------:R3:W-:Y:S04]  /*cf80*/  ST.E desc[UR36][R16.64+0x254], R9 ;  /* 0x0002540910007985 */ /* 0x0007e8000c101924 */
[----:B------:R0:W-:Y:S01]  /*cf90*/  ST.E desc[UR36][R16.64+0x434], R45 ;  /* 0x0004342d10007985 */ /* 0x0001e2000c101924 */
[C---:B----4-:R-:W-:Y:S01]  /*cfa0*/  FMUL.FTZ R7, R13.reuse, R116 ;  /* 0x000000740d077220 */ /* 0x050fe20000410000 */
[C---:B---3--:R-:W-:Y:S01]  /*cfb0*/  FMUL.FTZ R9, R13.reuse, R132 ;  /* 0x000000840d097220 */ /* 0x048fe20000410000 */
[C---:B------:R-:W-:Y:S01]  /*cfc0*/  FMUL.FTZ R25, R13.reuse, R120 ;  /* 0x000000780d197220 */ /* 0x040fe20000410000 */
[----:B------:R-:W-:-:S03]  /*cfd0*/  FMUL.FTZ R27, R13, R122 ;  /* 0x0000007a0d1b7220 */ /* 0x000fc60000410000 */
[----:B------:R1:W-:Y:S01]  /*cfe0*/  ST.E desc[UR36][R16.64+0x290], R9 ;  /* 0x0002900910007985 */ /* 0x0003e2000c101924 */
[C---:B------:R-:W-:Y:S01]  /*cff0*/  FMUL.FTZ R39, R13.reuse, R124 ;  /* 0x0000007c0d277220 */ /* 0x040fe20000410000 */
[C---:B------:R-:W-:Y:S01]  /*d000*/  FMUL.FTZ R41, R13.reuse, R126 ;  /* 0x0000007e0d297220 */ /* 0x040fe20000410000 */
[C---:B------:R-:W-:Y:S01]  /*d010*/  FMUL.FTZ R43, R13.reuse, R128 ;  /* 0x000000800d2b7220 */ /* 0x040fe20000410000 */
[C---:B0-----:R-:W-:Y:S01]  /*d020*/  FMUL.FTZ R45, R13.reuse, R134 ;  /* 0x000000860d2d7220 */ /* 0x041fe20000410000 */
[C---:B------:R-:W-:Y:S01]  /*d030*/  FMUL.FTZ R47, R13.reuse, R136 ;  /* 0x000000880d2f7220 */ /* 0x040fe20000410000 */
        /* <DEDUP_REMOVED lines=13> */
[C---:B0-----:R-:W-:Y:S01]  /*d110*/  FMUL.FTZ R41, R13.reuse, R146 ;  /* 0x000000920d297220 */ /* 0x041fe20000410000 */
[C---:B-1----:R-:W-:Y:S02]  /*d120*/  FMUL.FTZ R43, R13.reuse, R148 ;  /* 0x000000940d2b7220 */ /* 0x042fe40000410000 */
[----:B------:R0:W-:Y:S01]  /*d130*/  ST.E desc[UR36][R16.64+0x2e0], R9 ;  /* 0x0002e00910007985 */ /* 0x0001e2000c101924 */
[C---:B--2---:R-:W-:Y:S01]  /*d140*/  FMUL.FTZ R45, R13.reuse, R114 ;  /* 0x000000720d2d7220 */ /* 0x044fe20000410000 */
[C---:B---3--:R-:W-:Y:S02]  /*d150*/  FMUL.FTZ R47, R13.reuse, R112 ;  /* 0x000000700d2f7220 */ /* 0x048fe40000410000 */
[----:B------:R1:W-:Y:S01]  /*d160*/  ST.E desc[UR36][R16.64+0x284], R7 ;  /* 0x0002840710007985 */ /* 0x0003e2000c101924 */
[----:B0-----:R-:W-:-:S03]  /*d170*/  FMUL.FTZ R9, R13, R92 ;  /* 0x0000005c0d097220 */ /* 0x001fc60000410000 */
[----:B------:R0:W-:Y:S01]  /*d180*/  ST.E desc[UR36][R16.64+0x2b0], R25 ;  /* 0x0002b01910007985 */ /* 0x0001e2000c101924 */
[----:B------:R-:W-:-:S03]  /*d190*/  FMUL.FTZ R49, R13, R138 ;  /* 0x0000008a0d317220 */ /* 0x000fc60000410000 */
[----:B------:R2:W-:Y:S01]  /*d1a0*/  ST.E desc[UR36][R16.64+0x2b4], R27 ;  /* 0x0002b41b10007985 */ /* 0x0005e2000c101924 */
[----:B-1----:R-:W-:-:S03]  /*d1b0*/  FMUL.FTZ R7, R13, R150 ;  /* 0x000000960d077220 */ /* 0x002fc60000410000 */
[----:B------:R1:W-:Y:S04]  /*d1c0*/  ST.E desc[UR36][R16.64+0x2c0], R39 ;  /* 0x0002c02710007985 */ /* 0x0003e8000c101924 */
[----:B------:R3:W-:Y:S01]  /*d1d0*/  ST.E desc[UR36][R16.64+0x2c4], R41 ;  /* 0x0002c42910007985 */ /* 0x0007e2000c101924 */
[----:B0-----:R-:W-:-:S03]  /*d1e0*/  FMUL.FTZ R25, R13, R110 ;  /* 0x0000006e0d197220 */ /* 0x001fc60000410000 */
[----:B------:R0:W-:Y:S01]  /*d1f0*/  ST.E desc[UR36][R16.64+0x2d0], R43 ;  /* 0x0002d02b10007985 */ /* 0x0001e2000c101924 */
[----:B--2---:R-:W-:-:S03]  /*d200*/  FMUL.FTZ R27, R13, R102 ;  /* 0x000000660d1b7220 */ /* 0x004fc60000410000 */
[----:B------:R2:W-:Y:S01]  /*d210*/  ST.E desc[UR36][R16.64+0x2f0], R45 ;  /* 0x0002f02d10007985 */ /* 0x0005e2000c101924 */
[----:B-1----:R-:W-:-:S03]  /*d220*/  FMUL.FTZ R39, R13, R108 ;  /* 0x0000006c0d277220 */ /* 0x002fc60000410000 */
[----:B------:R1:W-:Y:S01]  /*d230*/  ST.E desc[UR36][R16.64+0x2f4], R47 ;  /* 0x0002f42f10007985 */ /* 0x0003e2000c101924 */
[C---:B---3--:R-:W-:Y:S01]  /*d240*/  FMUL.FTZ R41, R13.reuse, R106 ;  /* 0x0000006a0d297220 */ /* 0x048fe20000410000 */
[C---:B0-----:R-:W-:Y:S02]  /*d250*/  FMUL.FTZ R43, R13.reuse, R104 ;  /* 0x000000680d2b7220 */ /* 0x041fe40000410000 */
[----:B------:R0:W-:Y:S01]  /*d260*/  ST.E desc[UR36][R16.64+0x330], R9 ;  /* 0x0003300910007985 */ /* 0x0001e2000c101924 */
[C---:B--2---:R-:W-:Y:S01]  /*d270*/  FMUL.FTZ R45, R13.reuse, R98 ;  /* 0x000000620d2d7220 */ /* 0x044fe20000410000 */
[C---:B-1----:R-:W-:Y:S02]  /*d280*/  FMUL.FTZ R47, R13.reuse, R96 ;  /* 0x000000600d2f7220 */ /* 0x042fe40000410000 */
[----:B------:R1:W-:Y:S01]  /*d290*/  ST.E desc[UR36][R16.64+0x2a4], R49 ;  /* 0x0002a43110007985 */ /* 0x0003e2000c101924 */
[----:B0-----:R-:W-:-:S03]  /*d2a0*/  FMUL.FTZ R9, R13, R72 ;  /* 0x000000480d097220 */ /* 0x001fc60000410000 */
[----:B------:R0:W-:Y:S04]  /*d2b0*/  ST.E desc[UR36][R16.64+0x2d4], R7 ;  /* 0x0002d40710007985 */ /* 0x0001e8000c101924 */
        /* <DEDUP_REMOVED lines=10> */
[----:B---3--:R-:W-:-:S03]  /*d360*/  FMUL.FTZ R39, R13, R88 ;  /* 0x000000580d277220 */ /* 0x008fc60000410000 */
[----:B------:R3:W-:Y:S01]  /*d370*/  ST.E desc[UR36][R16.64+0x340], R47 ;  /* 0x0003402f10007985 */ /* 0x0007e2000c101924 */
[C---:B0-----:R-:W-:Y:S01]  /*d380*/  FMUL.FTZ R41, R13.reuse, R86 ;  /* 0x000000560d297220 */ /* 0x041fe20000410000 */
[C---:B--2---:R-:W-:Y:S02]  /*d390*/  FMUL.FTZ R43, R13.reuse, R84 ;  /* 0x000000540d2b7220 */ /* 0x044fe40000410000 */
[----:B------:R0:W-:Y:S01]  /*d3a0*/  ST.E desc[UR36][R16.64+0x380], R9 ;  /* 0x0003800910007985 */ /* 0x0001e2000c101924 */
[C---:B-1----:R-:W-:Y:S01]  /*d3b0*/  FMUL.FTZ R45, R13.reuse, R78 ;  /* 0x0000004e0d2d7220 */ /* 0x042fe20000410000 */
[C---:B---3--:R-:W-:Y:S02]  /*d3c0*/  FMUL.FTZ R47, R13.reuse, R76 ;  /* 0x0000004c0d2f7220 */ /* 0x048fe40000410000 */
        /* <DEDUP_REMOVED lines=22> */
[----:B------:R0:W-:Y:S01]  /*d530*/  ST.E desc[UR36][R16.64+0x394], R49 ;  /* 0x0003943110007985 */ /* 0x0001e2000c101924 */
[----:B------:R-:W-:-:S03]  /*d540*/  FMUL.FTZ R51, R13, R51 ;  /* 0x000000330d337220 */ /* 0x000fc60000410000 */
[----:B------:R2:W-:Y:S01]  /*d550*/  ST.E desc[UR36][R16.64+0x3a0], R25 ;  /* 0x0003a01910007985 */ /* 0x0005e2000c101924 */
[----:B------:R-:W-:Y:S01]  /*d560*/  LOP3.LUT R8, R6, 0x8, RZ, 0xfc, !PT ;  /* 0x0000000806087812 */ /* 0x000fe200078efcff */
[C---:B-1----:R-:W-:Y:S02]  /*d570*/  FMUL.FTZ R7, R13.reuse, R60 ;  /* 0x0000003c0d077220 */ /* 0x042fe40000410000 */
        /* <DEDUP_REMOVED lines=14> */
[C---:B---3--:R-:W-:Y:S01]  /*d660*/  FMUL.FTZ R47, R13.reuse, R26 ;  /* 0x0000001a0d2f7220 */ /* 0x048fe20000410000 */
[----:B------:R-:W-:Y:S01]  /*d670*/  FMUL.FTZ R13, R13, R38 ;  /* 0x000000260d0d7220 */ /* 0x000fe20000410000 */
[--C-:B0-----:R-:W-:Y:S01]  /*d680*/  IMAD.MOV.U32 R9, RZ, RZ, R5.reuse ;  /* 0x000000ffff097224 */ /* 0x101fe200078e0005 */
[----:B------:R-:W-:Y:S04]  /*d690*/  ST.E desc[UR36][R16.64+0x2e4], R51 ;  /* 0x0002e43310007985 */ /* 0x000fe8000c101924 */
[----:B------:R0:W-:Y:S04]  /*d6a0*/  ST.E desc[UR36][R16.64+0x3c4], R7 ;  /* 0x0003c40710007985 */ /* 0x0001e8000c101924 */
[----:B------:R-:W-:Y:S04]  /*d6b0*/  ST.E desc[UR36][R16.64+0x3e4], R49 ;  /* 0x0003e43110007985 */ /* 0x000fe8000c101924 */
[----:B------:R1:W-:Y:S04]  /*d6c0*/  ST.E desc[UR36][R16.64+0x3f0], R25 ;  /* 0x0003f01910007985 */ /* 0x0003e8000c101924 */
[----:B------:R2:W-:Y:S04]  /*d6d0*/  ST.E desc[UR36][R16.64+0x3f4], R27 ;  /* 0x0003f41b10007985 */ /* 0x0005e8000c101924 */
[----:B------:R-:W-:Y:S04]  /*d6e0*/  ST.E desc[UR36][R16.64+0x400], R39 ;  /* 0x0004002710007985 */ /* 0x000fe8000c101924 */
[----:B------:R3:W-:Y:S04]  /*d6f0*/  ST.E desc[UR36][R16.64+0x404], R41 ;  /* 0x0004042910007985 */ /* 0x0007e8000c101924 */
[----:B------:R-:W-:Y:S04]  /*d700*/  ST.E desc[UR36][R16.64+0x410], R43 ;  /* 0x0004102b10007985 */ /* 0x000fe8000c101924 */
[----:B------:R-:W-:Y:S04]  /*d710*/  ST.E desc[UR36][R16.64+0x420], R45 ;  /* 0x0004202d10007985 */ /* 0x000fe8000c101924 */
[----:B------:R4:W-:Y:S04]  /*d720*/  ST.E desc[UR36][R16.64+0x424], R47 ;  /* 0x0004242f10007985 */ /* 0x0009e8000c101924 */
[----:B------:R4:W-:Y:S04]  /*d730*/  ST.E desc[UR36][R16.64+0x430], R13 ;  /* 0x0004300d10007985 */ /* 0x0009e8000c101924 */
[----:B0-----:R-:W1:Y:S01]  /*d740*/  LD.E R7, desc[UR36][R8.64] ;  /* 0x0000002408077980 */ /* 0x001e62000c101900 */
[----:B------:R-:W-:Y:S01]  /*d750*/  LOP3.LUT R6, R6, 0xc, RZ, 0xfc, !PT ;  /* 0x0000000c06067812 */ /* 0x000fe200078efcff */
[----:B-1----:R-:W-:Y:S01]  /*d760*/  FMUL.FTZ R25, R24, R7 ;  /* 0x0000000718197220 */ /* 0x002fe20000410000 */
[----:B------:R-:W-:-:S04]  /*d770*/  IMAD.MOV.U32 R7, RZ, RZ, R5 ;  /* 0x000000ffff077224 */ /* 0x000fc800078e0005 */
[----:B------:R0:W-:Y:S04]  /*d780*/  ST.E desc[UR36][R8.64], R25 ;  /* 0x0000001908007985 */ /* 0x0001e8000c101924 */
[----:B--2---:R-:W2:Y:S01]  /*d790*/  LD.E R27, desc[UR36][R6.64] ;  /* 0x00000024061b7980 */ /* 0x004ea2000c101900 */
[----:B------:R-:W1:Y:S01]  /*d7a0*/  S2R R116, SR_TID.X ;  /* 0x0000000000747919 */ /* 0x000e620000002100 */
[----:B--2---:R-:W-:-:S05]  /*d7b0*/  FMUL.FTZ R27, R24, R27 ;  /* 0x0000001b181b7220 */ /* 0x004fca0000410000 */
[----:B------:R2:W-:Y:S04]  /*d7c0*/  ST.E desc[UR36][R6.64], R27 ;  /* 0x0000001b06007985 */ /* 0x0005e8000c101924 */
        /* <DEDUP_REMOVED lines=54> */
[----:B---3--:R-:W3:Y:S04]  /*db30*/  LD.E R41, desc[UR36][R16.64+0x3fc] ;  /* 0x0003fc2410297980 */ /* 0x008ee8000c101900 */
[----:B----4-:R-:W4:Y:S04]  /*db40*/  LD.E R47, desc[UR36][R16.64+0x408] ;  /* 0x00040824102f7980 */ /* 0x010f28000c101900 */
[----:B------:R-:W4:Y:S04]  /*db50*/  LD.E R45, desc[UR36][R16.64+0x40c] ;  /* 0x00040c24102d7980 */ /* 0x000f28000c101900 */
[----:B------:R-:W4:Y:S04]  /*db60*/  LD.E R43, desc[UR36][R16.64+0x418] ;  /* 0x00041824102b7980 */ /* 0x000f28000c101900 */
[----:B------:R-:W4:Y:S04]  /*db70*/  LD.E R39, desc[UR36][R16.64+0x41c] ;  /* 0x00041c2410277980 */ /* 0x000f28000c101900 */
[----:B------:R-:W4:Y:S04]  /*db80*/  LD.E R13, desc[UR36][R16.64+0x428] ;  /* 0x00042824100d7980 */ /* 0x000f28000c101900 */
[----:B0-----:R-:W4:Y:S04]  /*db90*/  LD.E R25, desc[UR36][R16.64+0x42c] ;  /* 0x00042c2410197980 */ /* 0x001f28000c101900 */
[----:B--2---:R-:W2:Y:S01]  /*dba0*/  LD.E R27, desc[UR36][R16.64+0x438] ;  /* 0x00043824101b7980 */ /* 0x004ea2000c101900 */
[----:B-1----:R-:W-:Y:S01]  /*dbb0*/  SHF.R.U32.HI R116, RZ, 0x7, R116 ;  /* 0x00000007ff747819 */ /* 0x002fe20000011674 */
[C---:B------:R-:W-:Y:S01]  /*dbc0*/  FMUL.FTZ R119, R24.reuse, R119 ;  /* 0x0000007718777220 */ /* 0x040fe20000410000 */
[C---:B------:R-:W-:Y:S01]  /*dbd0*/  FMUL.FTZ R51, R24.reuse, R51 ;  /* 0x0000003318337220 */ /* 0x040fe20000410000 */
[C---:B------:R-:W-:Y:S01]  /*dbe0*/  FMUL.FTZ R55, R24.reuse, R55 ;  /* 0x0000003718377220 */ /* 0x040fe20000410000 */
[C---:B------:R-:W-:Y:S01]  /*dbf0*/  FMUL.FTZ R53, R24.reuse, R53 ;  /* 0x0000003518357220 */ /* 0x040fe20000410000 */
[C---:B------:R-:W-:Y:S01]  /*dc00*/  FMUL.FTZ R26, R24.reuse, R26 ;  /* 0x0000001a181a7220 */ /* 0x040fe20000410000 */
        /* <DEDUP_REMOVED lines=9> */
[C---:B------:R-:W-:Y:S01]  /*dca0*/  FMUL.FTZ R129, R24.reuse, R129 ;  /* 0x0000008118817220 */ /* 0x040fe20000410000 */
[C---:B------:R-:W-:Y:S01]  /*dcb0*/  FMUL.FTZ R131, R24.reuse, R131 ;  /* 0x0000008318837220 */ /* 0x040fe20000410000 */
[----:B------:R-:W-:Y:S01]  /*dcc0*/  FMUL.FTZ R133, R24, R133 ;  /* 0x0000008518857220 */ /* 0x000fe20000410000 */
[----:B0-----:R-:W-:Y:S02]  /*dcd0*/  VIADD R26, R116, 0x8 ;  /* 0x00000008741a7836 */ /* 0x001fe40000000000 */
        /* <DEDUP_REMOVED lines=43> */
[C---:B----4-:R-:W-:Y:S01]  /*df90*/  FMUL.FTZ R47, R24.reuse, R47 ;  /* 0x0000002f182f7220 */ /* 0x050fe20000410000 */
[C---:B------:R-:W-:Y:S01]  /*dfa0*/  FMUL.FTZ R45, R24.reuse, R45 ;  /* 0x0000002d182d7220 */ /* 0x040fe20000410000 */
[C---:B------:R-:W-:Y:S01]  /*dfb0*/  FMUL.FTZ R43, R24.reuse, R43 ;  /* 0x0000002b182b7220 */ /* 0x040fe20000410000 */
[C---:B------:R-:W-:Y:S01]  /*dfc0*/  FMUL.FTZ R39, R24.reuse, R39 ;  /* 0x0000002718277220 */ /* 0x040fe20000410000 */
[C---:B------:R-:W-:Y:S01]  /*dfd0*/  FMUL.FTZ R51, R24.reuse, R13 ;  /* 0x0000000d18337220 */ /* 0x040fe20000410000 */
[C---:B------:R-:W-:Y:S01]  /*dfe0*/  FMUL.FTZ R53, R24.reuse, R25 ;  /* 0x0000001918357220 */ /* 0x040fe20000410000 */
[----:B--2---:R-:W-:Y:S01]  /*dff0*/  FMUL.FTZ R55, R24, R27 ;  /* 0x0000001b18377220 */ /* 0x004fe20000410000 */
        /* <DEDUP_REMOVED lines=53> */
[----:B------:R1:W-:Y:S04]  /*e350*/  ST.E desc[UR36][R16.64+0x41c], R39 ;  /* 0x00041c2710007985 */ /* 0x0003e8000c101924 */
[----:B------:R-:W-:Y:S04]  /*e360*/  ST.E desc[UR36][R16.64+0x428], R51 ;  /* 0x0004283310007985 */ /* 0x000fe8000c101924 */
[----:B------:R-:W-:Y:S04]  /*e370*/  ST.E desc[UR36][R16.64+0x42c], R53 ;  /* 0x00042c3510007985 */ /* 0x000fe8000c101924 */
[----:B------:R-:W-:Y:S01]  /*e380*/  ST.E desc[UR36][R16.64+0x438], R55 ;  /* 0x0004383710007985 */ /* 0x000fe2000c101924 */
[----:B------:R2:W-:Y:S06]  /*e390*/  BAR.SYNC.DEFER_BLOCKING R26, 0x100 ;  /* 0x0004001a0000751d */ /* 0x0005ec0000010000 */
[----:B------:R-:W3:Y:S04]  /*e3a0*/  LDL R24, [R1+0x1f8] ;  /* 0x0001f80001187983 */ /* 0x000ee80000100800 */
[----:B0-----:R-:W4:Y:S04]  /*e3b0*/  LD.E R45, desc[UR36][R16.64+0x240] ;  /* 0x00024024102d7980 */ /* 0x001f28000c101900 */
[----:B------:R-:W3:Y:S04]  /*e3c0*/  LD.E.64 R12, desc[UR36][R16.64+0x88] ;  /* 0x00008824100c7980 */ /* 0x000ee8000c101b00 */
[----:B----4-:R0:W-:Y:S04]  /*e3d0*/  ST.E desc[UR36][R16.64+0x240], R45 ;  /* 0x0002402d10007985 */ /* 0x0101e8000c101924 */
[----:B------:R-:W4:Y:S04]  /*e3e0*/  LD.E R25, desc[UR36][R4.64] ;  /* 0x0000002404197980 */ /* 0x000f28000c101900 */
[----:B----4-:R4:W-:Y:S04]  /*e3f0*/  ST.E desc[UR36][R4.64], R25 ;  /* 0x0000001904007985 */ /* 0x0109e8000c101924 */
[----:B------:R-:W2:Y:S04]  /*e400*/  LD.E R27, desc[UR36][R8.64] ;  /* 0x00000024081b7980 */ /* 0x000ea8000c101900 */
[----:B--2---:R2:W-:Y:S04]  /*e410*/  ST.E desc[UR36][R8.64], R27 ;  /* 0x0000001b08007985 */ /* 0x0045e8000c101924 */
[----:B-1----:R-:W3:Y:S04]  /*e420*/  LD.E R39, desc[UR36][R6.64] ;  /* 0x0000002406277980 */ /* 0x002ee8000c101900 */
[----:B---3--:R1:W-:Y:S04]  /*e430*/  ST.E desc[UR36][R6.64], R39 ;  /* 0x0000002706007985 */ /* 0x0083e8000c101924 */
[----:B------:R-:W3:Y:S04]  /*e440*/  LD.E R41, desc[UR36][R16.64+0x250] ;  /* 0x0002502410297980 */ /* 0x000ee8000c101900 */
[----:B------:R-:W3:Y:S04]  /*e450*/  LD.E R43, desc[UR36][R16.64+0x254] ;  /* 0x00025424102b7980 */ /* 0x000ee8000c101900 */
        /* <DEDUP_REMOVED lines=16> */
[----:B--2---:R-:W2:Y:S04]  /*e560*/  LD.E R27, desc[UR36][R16.64+0x298] ;  /* 0x00029824101b7980 */ /* 0x004ea8000c101900 */
        /* <DEDUP_REMOVED lines=121> */
[----:B------:R0:W-:Y:S04]  /*ed00*/  ST.E desc[UR36][R16.64+0x290], R25 ;  /* 0x0002901910007985 */ /* 0x0001e8000c101924 */
[----:B------:R-:W-:Y:S04]  /*ed10*/  ST.E desc[UR36][R16.64+0x294], R26 ;  /* 0x0002941a10007985 */ /* 0x000fe8000c101924 */
[----:B--2---:R1:W-:Y:S04]  /*ed20*/  ST.E desc[UR36][R16.64+0x298], R27 ;  /* 0x0002981b10007985 */ /* 0x0043e8000c101924 */
[----:B------:R2:W-:Y:S04]  /*ed30*/  ST.E desc[UR36][R16.64+0x29c], R38 ;  /* 0x00029c2610007985 */ /* 0x0005e8000c101924 */
[----:B------:R2:W-:Y:S04]  /*ed40*/  ST.E desc[UR36][R16.64+0x2a0], R39 ;  /* 0x0002a02710007985 */ /* 0x0005e8000c101924 */
        /* <DEDUP_REMOVED lines=103> */
[----:B0-----:R-:W4:Y:S01]  /*f3c0*/  LDL R25, [R1+0x68] ;  /* 0x0000680001197983 */ /* 0x001f220000100800 */
[----:B------:R-:W-:-:S02]  /*f3d0*/  IMAD R12, R24, 0xc00, R12 ;  /* 0x00000c00180c7824 */ /* 0x000fc400078e020c */
[----:B-1----:R-:W-:Y:S01]  /*f3e0*/  IMAD.MOV.U32 R27, RZ, RZ, R13 ;  /* 0x000000ffff1b7224 */ /* 0x002fe200078e000d */
[----:B------:R-:W-:Y:S01]  /*f3f0*/  F2FP.BF16.F32.PACK_AB R153, R153, R37 ;  /* 0x000000259999723e */ /* 0x000fe200000010ff */
[----:B------:R-:W-:Y:S01]  /*f400*/  VIADD R24, R12, 0x80 ;  /* 0x000000800c187836 */ /* 0x000fe20000000000 */
[----:B------:R-:W-:Y:S01]  /*f410*/  F2FP.BF16.F32.PACK_AB R154, R36, R154 ;  /* 0x0000009a249a723e */ /* 0x000fe200000010ff */
[----:B------:R-:W-:Y:S01]  /*f420*/  VIADD R26, R12, 0x100 ;  /* 0x000001000c1a7836 */ /* 0x000fe20000000000 */
[----:B------:R-:W-:Y:S01]  /*f430*/  R2UR UR15, R27 ;  /* 0x000000001b0f72ca */ /* 0x000fe200000e0000 */
[----:B------:R-:W4:Y:S01]  /*f440*/  LD.E R36, desc[UR36][R16.64+0x270] ;  /* 0x0002702410247980 */ /* 0x000f22000c101900 */
[----:B------:R-:W-:Y:S02]  /*f450*/  R2UR UR10, R24 ;  /* 0x00000000180a72ca */ /* 0x000fe400000e0000 */
[----:B------:R-:W-:Y:S01]  /*f460*/  R2UR UR14, R26 ;  /* 0x000000001a0e72ca */ /* 0x000fe200000e0000 */
[----:B------:R-:W4:Y:S01]  /*f470*/  LD.E R24, desc[UR36][R16.64+0x240] ;  /* 0x0002402410187980 */ /* 0x000f22000c101900 */
[----:B------:R-:W-:-:S02]  /*f480*/  F2FP.BF16.F32.PACK_AB R155, R155, R35 ;  /* 0x000000239b9b723e */ /* 0x000fc400000010ff */
[----:B------:R-:W-:Y:S01]  /*f490*/  F2FP.BF16.F32.PACK_AB R156, R156, R34 ;  /* 0x000000229c9c723e */ /* 0x000fe200000010ff */
[----:B------:R-:W4:Y:S01]  /*f4a0*/  LD.E R35, desc[UR36][R16.64+0x26c] ;  /* 0x00026c2410237980 */ /* 0x000f22000c101900 */
[----:B------:R-:W-:Y:S02]  /*f4b0*/  F2FP.BF16.F32.PACK_AB R157, R157, R33 ;  /* 0x000000219d9d723e */ /* 0x000fe400000010ff */
[----:B------:R-:W-:Y:S01]  /*f4c0*/  F2FP.BF16.F32.PACK_AB R158, R158, R32 ;  /* 0x000000209e9e723e */ /* 0x000fe200000010ff */
[----:B------:R-:W4:Y:S01]  /*f4d0*/  LD.E R33, desc[UR36][R16.64+0x264] ;  /* 0x0002642410217980 */ /* 0x000f22000c101900 */
[----:B------:R-:W-:Y:S02]  /*f4e0*/  F2FP.BF16.F32.PACK_AB R159, R159, R31 ;  /* 0x0000001f9f9f723e */ /* 0x000fe400000010ff */
[----:B------:R-:W-:Y:S01]  /*f4f0*/  F2FP.BF16.F32.PACK_AB R160, R160, R30 ;  /* 0x0000001ea0a0723e */ /* 0x000fe200000010ff */
[----:B------:R-:W4:Y:S01]  /*f500*/  LD.E R31, desc[UR36][R16.64+0x25c] ;  /* 0x00025c24101f7980 */ /* 0x000f22000c101900 */
[----:B------:R-:W-:-:S02]  /*f510*/  F2FP.BF16.F32.PACK_AB R161, R161, R29 ;  /* 0x0000001da1a1723e */ /* 0x000fc400000010ff */
[----:B------:R-:W-:Y:S01]  /*f520*/  F2FP.BF16.F32.PACK_AB R162, R162, R28 ;  /* 0x0000001ca2a2723e */ /* 0x000fe200000010ff */
[----:B------:R-:W4:Y:S04]  /*f530*/  LD.E R29, desc[UR36][R16.64+0x254] ;  /* 0x00025424101d7980 */ /* 0x000f28000c101900 */
[----:B------:R-:W4:Y:S04]  /*f540*/  LD.E R28, desc[UR36][R16.64+0x250] ;  /* 0x00025024101c7980 */ /* 0x000f28000c101900 */
[----:B------:R-:W4:Y:S04]  /*f550*/  LD.E R30, desc[UR36][R16.64+0x258] ;  /* 0x00025824101e7980 */ /* 0x000f28000c101900 */
[----:B------:R-:W4:Y:S04]  /*f560*/  LD.E R32, desc[UR36][R16.64+0x260] ;  /* 0x0002602410207980 */ /* 0x000f28000c101900 */
[----:B------:R-:W4:Y:S04]  /*f570*/  LD.E R34, desc[UR36][R16.64+0x268] ;  /* 0x0002682410227980 */ /* 0x000f28000c101900 */
        /* <DEDUP_REMOVED lines=8> */
[----:B---3--:R-:W2:Y:S04]  /*f600*/  LD.E R45, desc[UR36][R16.64+0x294] ;  /* 0x00029424102d7980 */ /* 0x008ea8000c101900 */
        /* <DEDUP_REMOVED lines=54> */
[----:B------:R-:W-:Y:S01]  /*f970*/  ISETP.NE.U32.AND P0, PT, R25, RZ, PT ;  /* 0x000000ff1900720c */ /* 0x000fe20003f05070 */
[----:B------:R-:W-:-:S02]  /*f980*/  IMAD.MOV.U32 R25, RZ, RZ, R13 ;  /* 0x000000ffff197224 */ /* 0x000fc400078e000d */
[----:B------:R-:W2:Y:S03]  /*f990*/  LD.E R100, desc[UR36][R16.64+0x370] ;  /* 0x0003702410647980 */ /* 0x000ea6000c101900 */
        /* <DEDUP_REMOVED lines=56> */
[----:B------:R-:W-:Y:S02]  /*fd20*/  R2UR UR7, R13 ;  /* 0x000000000d0772ca */ /* 0x000fe400000e0000 */
[----:B------:R-:W-:Y:S01]  /*fd30*/  F2FP.BF16.F32.PACK_AB R152, R15, R152 ;  /* 0x000000980f98723e */ /* 0x000fe200000010ff */
[----:B------:R-:W-:-:S03]  /*fd40*/  VOTEU.ANY UP0, P0 ;  /* 0x00000000003f7886 */ /* 0x000fc60000000100 */
[----:B--2---:R-:W-:-:S07]  /*fd50*/  WARPGROUP.ARRIVE ;  /* 0x00000000000079c5 */ /* 0x004fce0000000000 */
[----:B------:R-:W-:Y:S01]  /*fd60*/  HGMMA.64x256x16.F32.BF16 R24, R152, gdesc[UR4].tnspB, R24, UP0, gsb0 ;  /* 0x43e0000498187df0 */ /* 0x000fe2000b801818 */
[----:B------:R-:W-:Y:S02]  /*fd70*/  F2FP.BF16.F32.PACK_AB R163, R14, R163 ;  /* 0x000000a30ea3723e */ /* 0x000fe400000010ff */
        /* <DEDUP_REMOVED lines=131> */
[----:B------:R-:W-:Y:S01]  /*105b0*/  STL [R1+0x68], R0 ;  /* 0x0000680001007387 */ /* 0x000fe20000100800 */
[----:B------:R-:W-:Y:S02]  /*105c0*/  VIADD R14, R12, 0x180 ;  /* 0x000001800c0e7836 */ /* 0x000fe40000000000 */
[----:B------:R-:W-:-:S03]  /*105d0*/  IMAD.MOV.U32 R15, RZ, RZ, R13 ;  /* 0x000000ffff0f7224 */ /* 0x000fc600078e000d */
[----:B------:R-:W-:Y:S02]  /*105e0*/  R2UR UR6, R14 ;  /* 0x000000000e0672ca */ /* 0x000fe400000e0000 */
[----:B------:R-:W-:Y:S02]  /*105f0*/  R2UR UR7, R15 ;  /* 0x000000000f0772ca */ /* 0x000fe400000e0000 */
[----:B------:R-:W-:Y:S02]  /*10600*/  F2FP.BF16.F32.PACK_AB R152, R223, R222 ;  /* 0x000000dedf98723e */ /* 0x000fe400000010ff */
[----:B------:R-:W-:Y:S02]  /*10610*/  F2FP.BF16.F32.PACK_AB R153, R221, R220 ;  /* 0x000000dcdd99723e */ /* 0x000fe400000010ff */
[----:B------:R-:W-:Y:S02]  /*10620*/  F2FP.BF16.F32.PACK_AB R154, R219, R218 ;  /* 0x000000dadb9a723e */ /* 0x000fe400000010ff */
[----:B------:R-:W-:Y:S01]  /*10630*/  F2FP.BF16.F32.PACK_AB R155, R175, R174 ;  /* 0x000000aeaf9b723e */ /* 0x000fe200000010ff */
[----:B------:R-:W-:-:S02]  /*10640*/  WARPGROUP.DEPBAR.LE gsb0, 0x0 ;  /* 0x00008000000079c5 */ /* 0x000fc40000010000 */
        /* <DEDUP_REMOVED lines=132> */
[----:B------:R-:W-:Y:S01]  /*10e90*/  IMAD.MOV.U32 R15, RZ, RZ, R13 ;  /* 0x000000ffff0f7224 */ /* 0x000fe200078e000d */
        /* <DEDUP_REMOVED lines=131> */
[----:B------:R-:W-:Y:S01]  /*116d0*/  R2UR UR6, R14 ;  /* 0x000000000e0672ca */ /* 0x000fe200000e0000 */
[----:B------:R-:W-:Y:S01]  /*116e0*/  STL [R1+0x68], R0 ;  /* 0x0000680001007387 */ /* 0x000fe20000100800 */
[----:B------:R-:W-:Y:S01]  /*116f0*/  R2UR UR7, R15 ;  /* 0x000000000f0772ca */ /* 0x000fe200000e0000 */
[----:B------:R-:W-:Y:S01]  /*11700*/  VIADD R12, R12, 0x280 ;  /* 0x000002800c0c7836 */ /* 0x000fe20000000000 */
[----:B------:R-:W-:Y:S02]  /*11710*/  WARPGROUP.DEPBAR.LE gsb0, 0x0 ;  /* 0x00008000000079c5 */ /* 0x000fe40000010000 */
[----:B------:R-:W-:Y:S01]  /*11720*/  ST.E desc[UR36][R16.64+0x240], R24 ;  /* 0x0002401810007985 */ /* 0x000fe2000c101924 */
[----:B------:R-:W-:Y:S02]  /*11730*/  F2FP.BF16.F32.PACK_AB R152, R173, R172 ;  /* 0x000000acad98723e */ /* 0x000fe400000010ff */
[----:B------:R-:W-:Y:S01]  /*11740*/  F2FP.BF16.F32.PACK_AB R153, R171, R170 ;  /* 0x000000aaab99723e */ /* 0x000fe200000010ff */
[----:B------:R-:W-:Y:S01]  /*11750*/  ST.E desc[UR36][R4.64], R25 ;  /* 0x0000001904007985 */ /* 0x000fe2000c101924 */
[----:B------:R-:W-:-:S02]  /*11760*/  F2FP.BF16.F32.PACK_AB R154, R168, R169 ;  /* 0x000000a9a89a723e */ /* 0x000fc400000010ff */
[----:B------:R-:W-:Y:S01]  /*11770*/  F2FP.BF16.F32.PACK_AB R155, R167, R166 ;  /* 0x000000a6a79b723e */ /* 0x000fe200000010ff */
        /* <DEDUP_REMOVED lines=266> */
[----:B------:R-:W-:Y:S02]  /*12820*/  STL [R1+0x68], R0 ;  /* 0x0000680001007387 */ /* 0x000fe40000100800 */
        /* <DEDUP_REMOVED lines=129> */
[----:B------:R0:W-:Y:S04]  /*13040*/  STL [R1+0x68], R0 ;  /* 0x0000680001007387 */ /* 0x0001e80000100800 */
[----:B------:R-:W2:Y:S04]  /*13050*/  LD.E R3, desc[UR36][R16.64+0x240] ;  /* 0x0002402410037980 */ /* 0x000ea8000c101900 */
[----:B--2---:R1:W-:Y:S04]  /*13060*/  ST.E desc[UR36][R16.64+0x240], R3 ;  /* 0x0002400310007985 */ /* 0x0043e8000c101924 */
[----:B------:R-:W2:Y:S04]  /*13070*/  LD.E R11, desc[UR36][R4.64] ;  /* 0x00000024040b7980 */ /* 0x000ea8000c101900 */
[----:B--2---:R2:W-:Y:S04]  /*13080*/  ST.E desc[UR36][R4.64], R11 ;  /* 0x0000000b04007985 */ /* 0x0045e8000c101924 */
[----:B------:R-:W3:Y:S04]  /*13090*/  LD.E R13, desc[UR36][R8.64] ;  /* 0x00000024080d7980 */ /* 0x000ee8000c101900 */
[----:B---3--:R3:W-:Y:S04]  /*130a0*/  ST.E desc[UR36][R8.64], R13 ;  /* 0x0000000d08007985 */ /* 0x0087e8000c101924 */
[----:B------:R-:W4:Y:S04]  /*130b0*/  LD.E R15, desc[UR36][R6.64] ;  /* 0x00000024060f7980 */ /* 0x000f28000c101900 */
[----:B----4-:R4:W-:Y:S04]  /*130c0*/  ST.E desc[UR36][R6.64], R15 ;  /* 0x0000000f06007985 */ /* 0x0109e8000c101924 */
[----:B0-----:R-:W4:Y:S04]  /*130d0*/  LD.E R0, desc[UR36][R16.64+0x3b0] ;  /* 0x0003b02410007980 */ /* 0x001f28000c101900 */
        /* <DEDUP_REMOVED lines=124> */
[----:B0-----:R-:W4:Y:S04]  /*138a0*/  LD.E R0, desc[UR36][R16.64+0x28] ;  /* 0x0000282410007980 */ /* 0x001f28000c101900 */
[----:B------:R-:W-:Y:S04]  /*138b0*/  ST.E desc[UR36][R16.64+0x250], R19 ;  /* 0x0002501310007985 */ /* 0x000fe8000c101924 */
[----:B------:R-:W-:Y:S04]  /*138c0*/  ST.E desc[UR36][R16.64+0x254], R21 ;  /* 0x0002541510007985 */ /* 0x000fe8000c101924 */
[----:B------:R-:W-:Y:S04]  /*138d0*/  ST.E desc[UR36][R16.64+0x258], R25 ;  /* 0x0002581910007985 */ /* 0x000fe8000c101924 */
[----:B------:R-:W-:Y:S04]  /*138e0*/  ST.E desc[UR36][R16.64+0x25c], R27 ;  /* 0x00025c1b10007985 */ /* 0x000fe8000c101924 */
[----:B------:R0:W-:Y:S04]  /*138f0*/  ST.E desc[UR36][R16.64+0x260], R3 ;  /* 0x0002600310007985 */ /* 0x0001e8000c101924 */
[----:B------:R1:W-:Y:S04]  /*13900*/  ST.E desc[UR36][R16.64+0x264], R29 ;  /* 0x0002641d10007985 */ /* 0x0003e8000c101924 */
[----:B--2---:R1:W-:Y:S04]  /*13910*/  ST.E desc[UR36][R16.64+0x268], R5 ;  /* 0x0002680510007985 */ /* 0x0043e8000c101924 */
[----:B------:R1:W-:Y:S04]  /*13920*/  ST.E desc[UR36][R16.64+0x26c], R11 ;  /* 0x00026c0b10007985 */ /* 0x0003e8000c101924 */
[----:B---3--:R1:W-:Y:S04]  /*13930*/  ST.E desc[UR36][R16.64+0x270], R9 ;  /* 0x0002700910007985 */ /* 0x0083e8000c101924 */
        /* <DEDUP_REMOVED lines=114> */
[----:B0-----:R1:W5:Y:S01]  /*14060*/  LDL R3, [R1+0x1f8] ;  /* 0x0001f80001037983 */ /* 0x0013620000100800 */
[----:B------:R-:W-:-:S04]  /*14070*/  LOP3.LUT R0, R0, 0x1, RZ, 0xfc, !PT ;  /* 0x0000000100007812 */ /* 0x000fc800078efcff */
[----:B------:R-:W-:Y:S01]  /*14080*/  ISETP.NE.AND P0, PT, R0, 0x3, PT ;  /* 0x000000030000780c */ /* 0x000fe20003f05270 */
[----:B------:R-:W-:-:S12]  /*14090*/  BSSY B0, `(.L_x_12682) ;  /* 0x0000003000007945 */ /* 0x000fd80003800000 */
[----:B-1----:R-:W-:Y:S05]  /*140a0*/  @!P0 BRA `(.L_x_12683) ;  /* 0x0000000000048947 */ /* 0x002fea0003800000 */
[----:B------:R-:W-:Y:S01]  /*140b0*/  BPT.TRAP 0x1 ;  /* 0x000000040000795c */ /* 0x000fe20000300000 */
.L_x_12683:
[----:B------:R-:W-:Y:S05]  /*140c0*/  BSYNC B0 ;  /* 0x0000000000007941 */ /* 0x000fea0003800000 */
.L_x_12682:
[----:B------:R-:W2:Y:S04]  /*140d0*/  LD.E.64 R4, desc[UR36][R16.64+0x48] ;  /* 0x0000482410047980 */ /* 0x000ea8000c101b00 */
[----:B------:R-:W3:Y:S01]  /*140e0*/  LD.E R0, desc[UR36][R16.64+0x34] ;  /* 0x0000342410007980 */ /* 0x000ee2000c101900 */
[C---:B------:R-:W-:Y:S01]  /*140f0*/  ISETP.GT.AND P0, PT, R10.reuse, R2, PT ;  /* 0x000000020a00720c */ /* 0x040fe20003f04270 */
[----:B------:R-:W-:Y:S01]  /*14100*/  VIADD R10, R10, 0xffffffff ;  /* 0xffffffff0a0a7836 */ /* 0x000fe20000000000 */
[----:B--2---:R-:W-:-:S05]  /*14110*/  MOV R4, R4 ;  /* 0x0000000400047202 */ /* 0x004fca0000000f00 */
[----:B-----5:R-:W-:-:S05]  /*14120*/  IMAD R3, R3, 0x8, R4 ;  /* 0x0000000803037824 */ /* 0x020fca00078e0204 */
[----:B---3--:R-:W-:-:S04]  /*14130*/  PRMT R0, R0, 0x654, R3 ;  /* 0x0000065400007816 */ /* 0x008fc80000000003 */
[----:B------:R0:W-:Y:S01]  /*14140*/  SYNCS.ARRIVE.TRANS64.RED.A1T0 RZ, [R0+URZ], RZ ;  /* 0x000000ff00ff79a7 */ /* 0x0001e2000810043f */
[----:B------:R-:W-:Y:S05]  /*14150*/  @P0 BRA `(.L_x_12684) ;  /* 0xffffff6000540947 */ /* 0x000fea000383ffff */
.L_x_12665:
[----:B------:R-:W-:-:S13]  /*14160*/  ISETP.GE.AND P0, PT, R10, UR40, PT ;  /* 0x000000280a007c0c */ /* 0x000fda000bf06270 */
[----:B------:R-:W-:Y:S05]  /*14170*/  @!P0 BRA `(.L_x_12685) ;  /* 0x000000b000988947 */ /* 0x000fea0003800000 */
[----:B------:R1:W5:Y:S01]  /*14180*/  LDL.64 R2, [R1+0x158] ;  /* 0x0001580001027983 */ /* 0x0003620000100a00 */
[----:B------:R-:W-:-:S05]  /*14190*/  IADD3 R4, P0, R16, 0x28, RZ ;  /* 0x0000002810047810 */ /* 0x000fca0007f1e0ff */
[----:B------:R-:W-:-:S08]  /*141a0*/  IMAD.X R5, RZ, RZ, R17, P0 ;  /* 0x000000ffff057224 */ /* 0x000fd000000e0611 */
.L_x_12714:
[----:B--2--5:R-:W2:Y:S04]  /*141b0*/  LD.E R7, desc[UR36][R2.64] ;  /* 0x0000002402077980 */ /* 0x024ea8000c101900 */
[----:B0-----:R-:W3:Y:S01]  /*141c0*/  LD.E R0, desc[UR36][R2.64+0x8] ;  /* 0x0000082402007980 */ /* 0x001ee2000c101900 */
        /* <DEDUP_REMOVED lines=10> */
[----:B------:R-:W2:Y:S01]  /*14270*/  LDL R0, [R1] ;  /* 0x0000000001007983 */ /* 0x000ea20000100800 */
[----:B------:R-:W-:Y:S05]  /*14280*/  YIELD ;  /* 0x0000000000007946 */ /* 0x000fea0003800000 */
[----:B------:R-:W-:Y:S01]  /*14290*/  BSSY B0, `(.L_x_12686) ;  /* 0x0000006000007945 */ /* 0x000fe20003800000 */
[----:B---3--:R-:W-:Y:S01]  /*142a0*/  @!P0 IMAD.MOV.U32 R7, RZ, RZ, RZ ;  /* 0x000000ffff078224 */ /* 0x008fe200078e00ff */
[----:B--2---:R-:W-:-:S04]  /*142b0*/  LOP3.LUT R0, R0, 0x1, RZ, 0xfc, !PT ;  /* 0x0000000100007812 */ /* 0x004fc800078efcff */
[----:B------:R-:W-:-:S13]  /*142c0*/  ISETP.NE.AND P1, PT, R0, 0x3, PT ;  /* 0x000000030000780c */ /* 0x000fda0003f25270 */
[----:B0-----:R-:W-:Y:S05]  /*142d0*/  @!P1 BRA `(.L_x_12687) ;  /* 0x0000000000049947 */ /* 0x001fea0003800000 */
[----:B------:R-:W-:Y:S01]  /*142e0*/  BPT.TRAP 0x1 ;  /* 0x000000040000795c */ /* 0x000fe20000300000 */
.L_x_12687:
[----:B------:R-:W-:Y:S05]  /*142f0*/  BSYNC B0 ;  /* 0x0000000000007941 */ /* 0x000fea0003800000 */
.L_x_12686:
[----:B------:R-:W2:Y:S01]  /*14300*/  LDL.64 R8, [R1+0x18] ;  /* 0x0000180001087983 */ /* 0x000ea20000100a00 */
[----:B-----5:R-:W-:Y:S02]  /*14310*/  SHF.L.U32 R12, R11, 0x1f, RZ ;  /* 0x0000001f0b0c7819 */ /* 0x020fe400000006ff */
[----:B--2---:R-:W-:-:S05]  /*14320*/  MOV R8, R8 ;  /* 0x0000000800087202 */ /* 0x004fca0000000f00 */
[----:B------:R-:W-:-:S04]  /*14330*/  IMAD R7, R7, 0x8, R8 ;  /* 0x0000000807077824 */ /* 0x000fc800078e0208 */
[----:B------:R0:W2:Y:S01]  /*14340*/  SYNCS.PHASECHK.TRANS64.TRYWAIT P0, [R7+URZ], R12 ;  /* 0x0000000c070075a7 */ /* 0x0000a2000800017f */
[----:B------:R0:W5:Y:S04]  /*14350*/  LD.E R0, desc[UR36][R2.64] ;  /* 0x0000002402007980 */ /* 0x000168000c101900 */
[----:B------:R0:W5:Y:S01]  /*14360*/  LD.E R6, desc[UR36][R2.64+0x4] ;  /* 0x0000042402067980 */ /* 0x000162000c101900 */
[----:B------:R-:W-:Y:S04]  /*14370*/  BSSY B0, `(.L_x_12688) ;  /* 0x0000003000007945 */ /* 0x000fe80003800000 */
[----:B------:R-:W-:Y:S05]  /*14380*/  @!P1 BRA `(.L_x_12689) ;  /* 0x0000000000049947 */ /* 0x000fea0003800000 */
[----:B------:R-:W-:Y:S01]  /*14390*/  BPT.TRAP 0x1 ;  /* 0x000000040000795c */ /* 0x000fe20000300000 */
.L_x_12689:
[----:B------:R-:W-:Y:S05]  /*143a0*/  BSYNC B0 ;  /* 0x0000000000007941 */ /* 0x000fea0003800000 */
.L_x_12688:
[----:B------:R-:W-:Y:S04]  /*143b0*/  BSSY B0, `(.L_x_12690) ;  /* 0x0000006000007945 */ /* 0x000fe80003800000 */
[----:B--2---:R-:W-:Y:S05]  /*143c0*/  @P0 BRA `(.L_x_12691) ;  /* 0x0000000000100947 */ /* 0x004fea0003800000 */
[----:B-----5:R-:W-:Y:S01]  /*143d0*/  IMAD R0, R0, 0x8, R8 ;  /* 0x0000000800007824 */ /* 0x020fe200078e0208 */
[----:B0-----:R-:W-:-:S04]  /*143e0*/  SHF.L.U32 R7, R6, 0x1f, RZ ;  /* 0x0000001f06077819 */ /* 0x001fc800000006ff */
[----:B------:R-:W0:Y:S02]  /*143f0*/  SYNCS.PHASECHK.TRANS64.TRYWAIT P0, [R0+URZ], R7 ;  /* 0x00000007000075a7 */ /* 0x000e24000800017f */
[----:B0-----:R-:W-:Y:S05]  /*14400*/  @!P0 BRA `(.L_x_12692) ;  /* 0x0000018000748947 */ /* 0x001fea0003800000 */
.L_x_12691:
[----:B------:R-:W-:Y:S05]  /*14410*/  BSYNC B0 ;  /* 0x0000000000007941 */ /* 0x000fea0003800000 */
.L_x_12690:
[----:B------:R-:W2:Y:S04]  /*14420*/  LD.E R11, desc[UR36][R2.64] ;  /* 0x00000024020b7980 */ /* 0x000ea8000c101900 */
[----:B------:R-:W2:Y:S01]  /*14430*/  LDL.64 R14, [R1+0x80] ;  /* 0x00008000010e7983 */ /* 0x000ea20000100a00 */
[----:B------:R-:W-:Y:S05]  /*14440*/  WARPSYNC.ALL ;  /* 0x0000000000007948 */ /* 0x000fea0003800000 */
[----:B------:R-:W3:Y:S04]  /*14450*/  LDL.64 R18, [R1+0x78] ;  /* 0x0000780001127983 */ /* 0x000ee80000100a00 */
[----:B0----5:R-:W4:Y:S04]  /*14460*/  LDL.64 R6, [R1+0x78] ;  /* 0x0000780001067983 */ /* 0x021f280000100a00 */
[----:B------:R-:W4:Y:S01]  /*14470*/  LDL.64 R8, [R1+0x78] ;  /* 0x0000780001087983 */ /* 0x000f220000100a00 */
[----:B--2---:R-:W-:Y:S01]  /*14480*/  IMAD R14, R11, 0x300, R14 ;  /* 0x000003000b0e7824 */ /* 0x004fe200078e020e */
[----:B------:R-:W-:-:S02]  /*14490*/  R2UR UR7, R15 ;  /* 0x000000000f0772ca */ /* 0x000fc400000e0000 */
[----:B------:R-:W2:Y:S01]  /*144a0*/  LDL.64 R12, [R1+0x78] ;  /* 0x00007800010c7983 */ /* 0x000ea20000100a00 */
        /* <DEDUP_REMOVED lines=26> */
[--C-:B------:R-:W-:Y:S01]  /*14650*/  IMAD.MOV.U32 R7, RZ, RZ, R15.reuse ;  /* 0x000000ffff077224 */ /* 0x100fe200078e000f */
[----:B------:R-:W-:Y:S01]  /*14660*/  HGMMA.64x96x16.F32.BF16 R24, gdesc[UR4], R24, gsb0 ;  /* 0x01600000041879f0 */ /* 0x000fe20008001818 */
[----:B------:R-:W-:Y:S01]  /*14670*/  R2UR UR4, R8 ;  /* 0x00000000080472ca */ /* 0x000fe200000e0000 */
[----:B--2---:R-:W-:Y:S01]  /*14680*/  VIADD R12, R12, 0x6 ;  /* 0x000000060c0c7836 */ /* 0x004fe20000000000 */
[----:B------:R-:W-:Y:S01]  /*14690*/  R2UR UR6, R6 ;  /* 0x00000000060672ca */ /* 0x000fe200000e0000 */
[----:B------:R-:W-:Y:S01]  /*146a0*/  VIADD R6, R14, 0x6 ;  /* 0x000000060e067836 */ /* 0x000fe20000000000 */
[----:B------:R-:W-:Y:S01]  /*146b0*/  R2UR UR7, R7 ;  /* 0x00000000070772ca */ /* 0x000fe200000e0000 */
[----:B------:R-:W-:Y:S01]  /*146c0*/  IMAD.MOV.U32 R7, RZ, RZ, R15 ;  /* 0x000000ffff077224 */ /* 0x000fe200078e000f */
        /* <DEDUP_REMOVED lines=14> */
[----:B0-----:R-:W-:Y:S05]  /*147b0*/  @!P0 BRA `(.L_x_12694) ;  /* 0x0000000000048947 */ /* 0x001fea0003800000 */
[----:B------:R-:W-:Y:S01]  /*147c0*/  BPT.TRAP 0x1 ;  /* 0x000000040000795c */ /* 0x000fe20000300000 */
.L_x_12694:
[----:B------:R-:W-:Y:S05]  /*147d0*/  BSYNC B0 ;  /* 0x0000000000007941 */ /* 0x000fea0003800000 */
.L_x_12693:
        /* <DEDUP_REMOVED lines=11> */
[----:B0-2---:R-:W-:Y:S05]  /*14890*/  @!P1 BRA `(.L_x_12696) ;  /* 0x0000000000049947 */ /* 0x005fea0003800000 */
[----:B------:R-:W-:Y:S01]  /*148a0*/  BPT.TRAP 0x1 ;  /* 0x000000040000795c */ /* 0x000fe20000300000 */
.L_x_12696:
[----:B------:R-:W-:Y:S05]  /*148b0*/  BSYNC B0 ;  /* 0x0000000000007941 */ /* 0x000fea0003800000 */
.L_x_12695:
        /* <DEDUP_REMOVED lines=8> */
.L_x_12698:
[----:B------:R-:W-:Y:S05]  /*14940*/  BSYNC B0 ;  /* 0x0000000000007941 */ /* 0x000fea0003800000 */
.L_x_12697:
[----:B------:R-:W2:Y:S04]  /*14950*/  LD.E R19, desc[UR36][R2.64] ;  /* 0x0000002402137980 */ /* 0x000ea8000c101900 */
[----:B------:R-:W2:Y:S04]  /*14960*/  LDL.64 R4, [R1+0xf8] ;  /* 0x0000f80001047983 */ /* 0x000ea80000100a00 */
[----:B------:R-:W3:Y:S04]  /*14970*/  LDL R11, [R1+0x70] ;  /* 0x00007000010b7983 */ /* 0x000ee80000100800 */
[----:B0----5:R-:W4:Y:S04]  /*14980*/  LDL.64 R6, [R1+0xf0] ;  /* 0x0000f00001067983 */ /* 0x021f280000100a00 */
[----:B------:R-:W4:Y:S04]  /*14990*/  LDL.64 R14, [R1+0xf0] ;  /* 0x0000f000010e7983 */ /* 0x000f280000100a00 */
[----:B------:R-:W4:Y:S04]  /*149a0*/  LDL.64 R12, [R1+0xf0] ;  /* 0x0000f000010c7983 */ /* 0x000f280000100a00 */
[----:B------:R-:W4:Y:S01]  /*149b0*/  LDL.64 R8, [R1+0xf0] ;  /* 0x0000f00001087983 */ /* 0x000f220000100a00 */
[----:B------:R-:W-:Y:S05]  /*149c0*/  WARPSYNC.ALL ;  /* 0x0000000000007948 */ /* 0x000fea0003800000 */
[----:B------:R-:W-:Y:S01]  /*149d0*/  WARPGROUP.ARRIVE ;  /* 0x00000000000079c5 */ /* 0x000fe20000000000 */
[----:B--2---:R-:W-:Y:S01]  /*149e0*/  IMAD R4, R19, 0xc00, R4 ;  /* 0x00000c0013047824 */ /* 0x004fe200078e0204 */
[----:B------:R-:W-:-:S02]  /*149f0*/  R2UR UR7, R5 ;  /* 0x00000000050772ca */ /* 0x000fc400000e0000 */
[----:B---3--:R-:W-:Y:S02]  /*14a00*/  ISETP.NE.U32.AND P0, PT, R11, RZ, PT ;  /* 0x000000ff0b00720c */ /* 0x008fe40003f05070 */
[----:B------:R-:W-:Y:S02]  /*14a10*/  R2UR UR6, R4 ;  /* 0x00000000040672ca */ /* 0x000fe400000e0000 */
[----:B----4-:R-:W-:Y:S02]  /*14a20*/  R2UR UR4, R6 ;  /* 0x00000000060472ca */ /* 0x010fe400000e0000 */
[----:B------:R-:W-:Y:S02]  /*14a30*/  R2UR UR5, R7 ;  /* 0x00000000070572ca */ /* 0x000fe400000e0000 */
[----:B------:R-:W2:Y:S05]  /*14a40*/  LDL.64 R6, [R1+0xf0] ;  /* 0x0000f00001067983 */ /* 0x000eaa0000100a00 */
        /* <DEDUP_REMOVED lines=150> */
[----:B------:R-:W-:Y:S01]  /*153b0*/  VIADD R8, R8, 0xc06 ;  /* 0x00000c0608087836 */ /* 0x000fe20000000000 */
[----:B------:R-:W0:Y:S01]  /*153c0*/  S2R R20, SR_TID.X ;  /* 0x0000000000147919 */ /* 0x000e220000002100 */
[----:B------:R-:W-:Y:S01]  /*153d0*/  VIADD R4, R4, 0x906 ;  /* 0x0000090604047836 */ /* 0x000fe20000000000 */
[----:B------:R2:W-:Y:S01]  /*153e0*/  STL [R1+0x70], R0 ;  /* 0x0000700001007387 */ /* 0x0005e20000100800 */
[----:B------:R-:W-:-:S02]  /*153f0*/  WARPGROUP.DEPBAR.LE gsb0, 0x0 ;  /* 0x00008000000079c5 */ /* 0x000fc40000010000 */
[----:B------:R-:W-:Y:S01]  /*15400*/  WARPGROUP.ARRIVE ;  /* 0x00000000000079c5 */ /* 0x000fe20000000000 */
[----:B------:R2:W5:Y:S05]  /*15410*/  LDL R7, [R1+0xc] ;  /* 0x00000c0001077983 */ /* 0x00056a0000100800 */
[----:B------:R-:W-:Y:S01]  /*15420*/  HGMMA.64x96x16.F32.BF16 R24, gdesc[UR4], R24, gsb0 ;  /* 0x01600000041879f0 */ /* 0x000fe20008001818 */
[----:B------:R-:W-:Y:S02]  /*15430*/  R2UR UR4, R8 ;  /* 0x00000000080472ca */ /* 0x000fe400000e0000 */
[----:B------:R-:W-:Y:S02]  /*15440*/  R2UR UR5, R9 ;  /* 0x00000000090572ca */ /* 0x000fe400000e0000 */
[----:B------:R-:W-:-:S02]  /*15450*/  R2UR UR6, R4 ;  /* 0x00000000040672ca */ /* 0x000fc400000e0000 */
[----:B------:R-:W-:Y:S01]  /*15460*/  R2UR UR7, R5 ;  /* 0x00000000050772ca */ /* 0x000fe200000e0000 */
[----:B------:R-:W3:Y:S04]  /*15470*/  LDL R4, [R1] ;  /* 0x0000000001047983 */ /* 0x000ee80000100800 */
[----:B------:R2:W-:Y:S01]  /*15480*/  STL [R1+0x70], R0 ;  /* 0x0000700001007387 */ /* 0x0005e20000100800 */
[----:B------:R-:W-:Y:S02]  /*15490*/  WARPGROUP.DEPBAR.LE gsb0, 0x0 ;  /* 0x00008000000079c5 */ /* 0x000fe40000010000 */
[----:B------:R-:W-:-:S06]  /*154a0*/  WARPGROUP.ARRIVE ;  /* 0x00000000000079c5 */ /* 0x000fcc0000000000 */
[----:B------:R-:W-:Y:S01]  /*154b0*/  HGMMA.64x96x16.F32.BF16 R24, gdesc[UR4], R24, gsb0 ;  /* 0x01600000041879f0 */ /* 0x000fe20008001818 */
[----:B------:R2:W-:Y:S01]  /*154c0*/  STL [R1+0x70], R0 ;  /* 0x0000700001007387 */ /* 0x0005e20000100800 */
[----:B0-----:R-:W-:-:S03]  /*154d0*/  SHF.R.U32.HI R20, RZ, 0x7, R20 ;  /* 0x00000007ff147819 */ /* 0x001fc60000011614 */
[----:B------:R2:W-:Y:S04]  /*154e0*/  STL [R1+0x70], R0 ;  /* 0x0000700001007387 */ /* 0x0005e80000100800 */
[----:B------:R2:W-:Y:S04]  /*154f0*/  STL [R1+0x70], R0 ;  /* 0x0000700001007387 */ /* 0x0005e80000100800 */
[----:B------:R2:W-:Y:S04]  /*15500*/  STL [R1+0x70], R0 ;  /* 0x0000700001007387 */ /* 0x0005e80000100800 */
[----:B------:R2:W-:Y:S01]  /*15510*/  STL [R1+0x70], R0 ;  /* 0x0000700001007387 */ /* 0x0005e20000100800 */
[----:B------:R-:W-:-:S03]  /*15520*/  IADD3 R5, -R20, 0xb, RZ ;  /* 0x0000000b14057810 */ /* 0x000fc60007ffe1ff */
        /* <DEDUP_REMOVED lines=11> */
[----:B------:R2:W5:Y:S01]  /*155e0*/  LD.E R6, desc[UR36][R2.64] ;  /* 0x0000002402067980 */ /* 0x000562000c101900 */
[----:B------:R-:W-:Y:S01]  /*155f0*/  BSSY B0, `(.L_x_12700) ;  /* 0x0000005000007945 */ /* 0x000fe20003800000 */
[----:B---3--:R-:W-:-:S04]  /*15600*/  LOP3.LUT R4, R4, 0x1, RZ, 0xfc, !PT ;  /* 0x0000000104047812 */ /* 0x008fc800078efcff */
[----:B------:R-:W-:-:S13]  /*15610*/  ISETP.NE.AND P0, PT, R4, 0x3, PT ;  /* 0x000000030400780c */ /* 0x000fda0003f05270 */
[----:B--2---:R-:W-:Y:S05]  /*15620*/  @!P0 BRA `(.L_x_12701) ;  /* 0x0000000000048947 */ /* 0x004fea0003800000 */
[----:B------:R-:W-:Y:S01]  /*15630*/  BPT.TRAP 0x1 ;  /* 0x000000040000795c */ /* 0x000fe20000300000 */
.L_x_12701:
[----:B------:R-:W-:Y:S05]  /*15640*/  BSYNC B0 ;  /* 0x0000000000007941 */ /* 0x000fea0003800000 */
.L_x_12700:
[----:B------:R-:W2:Y:S02]  /*15650*/  LDL.64 R4, [R1+0x20] ;  /* 0x0000200001047983 */ /* 0x000ea40000100a00 */
[----:B--2---:R-:W-:-:S05]  /*15660*/  MOV R5, R4 ;  /* 0x0000000400057202 */ /* 0x004fca0000000f00 */
[----:B-----5:R-:W-:-:S05]  /*15670*/  IMAD R6, R6, 0x8, R5 ;  /* 0x0000000806067824 */ /* 0x020fca00078e0205 */
[----:B------:R-:W-:-:S04]  /*15680*/  PRMT R6, R7, 0x654, R6 ;  /* 0x0000065407067816 */ /* 0x000fc80000000006 */
[----:B------:R0:W-:Y:S01]  /*15690*/  SYNCS.ARRIVE.TRANS64.RED.A1T0 RZ, [R6+URZ], RZ ;  /* 0x000000ff06ff79a7 */ /* 0x0001e2000810043f */
[----:B------:R-:W2:Y:S04]  /*156a0*/  LD.E.64 R4, desc[UR36][R16.64+0x150] ;  /* 0x0001502410047980 */ /* 0x000ea8000c101b00 */
[----:B------:R-:W3:Y:S04]  /*156b0*/  LDL R73, [R1+0x11c] ;  /* 0x00011c0001497983 */ /* 0x000ee80000100800 */
[----:B------:R-:W4:Y:S04]  /*156c0*/  LDL R72, [R1+0x50] ;  /* 0x0000500001487983 */ /* 0x000f280000100800 */
[----:B------:R-:W3:Y:S04]  /*156d0*/  LDL.64 R8, [R1+0x140] ;  /* 0x0001400001087983 */ /* 0x000ee80000100a00 */
[----:B------:R-:W4:Y:S04]  /*156e0*/  LDL R21, [R1+0x148] ;  /* 0x0001480001157983 */ /* 0x000f280000100800 */
[----:B------:R-:W4:Y:S04]  /*156f0*/  LDL.128 R12, [R1+0x130] ;  /* 0x00013000010c7983 */ /* 0x000f280000100c00 */
[----:B--2---:R-:W2:Y:S04]  /*15700*/  LD.E R20, desc[UR36][R4.64] ;  /* 0x0000002404147980 */ /* 0x004ea8000c101900 */
[----:B0-----:R-:W2:Y:S01]  /*15710*/  LDL.128 R4, [R1+0x120] ;  /* 0x0001200001047983 */ /* 0x001ea20000100c00 */
[----:B---3--:R-:W-:-:S02]  /*15720*/  ISETP.NE.AND P0, PT, R8, 0x1, PT ;  /* 0x000000010800780c */ /* 0x008fc40003f05270 */
[----:B----4-:R-:W-:Y:S01]  /*15730*/  ISETP.GE.AND P1, PT, R13, 0x1, PT ;  /* 0x000000010d00780c */ /* 0x010fe20003f26270 */
[----:B------:R-:W-:Y:S01]  /*15740*/  BSSY B0, `(.L_x_12702) ;  /* 0x000009e000007945 */ /* 0x000fe20003800000 */
[-C--:B--2---:R-:W-:Y:S01]  /*15750*/  FMUL.FTZ R77, R36, R20.reuse ;  /* 0x00000014244d7220 */ /* 0x084fe20000410000 */
[-C--:B------:R-:W-:Y:S01]  /*15760*/  FMUL.FTZ R36, R50, R20.reuse ;  /* 0x0000001432247220 */ /* 0x080fe20000410000 */
        /* <DEDUP_REMOVED lines=25> */
[-C--:B------:R-:W-:Y:S01]  /*15900*/  FMUL.FTZ R54, R60, R20.reuse ;  /* 0x000000143c367220 */ /* 0x080fe20000410000 */
[----:B------:R-:W-:Y:S01]  /*15910*/  FMUL.FTZ R46, R48, R20 ;  /* 0x00000014302e7220 */ /* 0x000fe20000410000 */
[----:B------:R-:W-:Y:S01]  /*15920*/  LEA.HI R60, R53, R58, RZ, 0x2 ;  /* 0x0000003a353c7211 */ /* 0x000fe200078f10ff */
[-C--:B------:R-:W-:Y:S01]  /*15930*/  FMUL.FTZ R48, R52, R20.reuse ;  /* 0x0000001434307220 */ /* 0x080fe20000410000 */
[-C--:B------:R-:W-:Y:S01]  /*15940*/  FMUL.FTZ R78, R37, R20.reuse ;  /* 0x00000014254e7220 */ /* 0x080fe20000410000 */
[-C--:B------:R-:W-:Y:S01]  /*15950*/  FMUL.FTZ R52, R57, R20.reuse ;  /* 0x0000001439347220 */ /* 0x080fe20000410000 */
[-C--:B------:R-:W-:Y:S01]  /*15960*/  FMUL.FTZ R19, R27, R20.reuse ;  /* 0x000000141b137220 */ /* 0x080fe20000410000 */
[-C--:B------:R-:W-:Y:S01]  /*15970*/  FMUL.FTZ R37, R59, R20.reuse ;  /* 0x000000143b257220 */ /* 0x080fe20000410000 */
[----:B------:R-:W-:Y:S01]  /*15980*/  LEA.HI R57, R56, R73, RZ, 0x2 ;  /* 0x0000004938397211 */ /* 0x000fe200078f10ff */
[-C--:B------:R-:W-:Y:S01]  /*15990*/  FMUL.FTZ R27, R31, R20.reuse ;  /* 0x000000141f1b7220 */ /* 0x080fe20000410000 */
[--C-:B------:R-:W-:Y:S01]  /*159a0*/  SHF.R.S32.HI R59, RZ, 0x2, R60.reuse ;  /* 0x00000002ff3b7819 */ /* 0x100fe2000001143c */
[-C--:B------:R-:W-:Y:S01]  /*159b0*/  FMUL.FTZ R31, R39, R20.reuse ;  /* 0x00000014271f7220 */ /* 0x080fe20000410000 */
[----:B------:R-:W-:Y:S01]  /*159c0*/  SHF.R.S32.HI R56, RZ, 0x1f, R60 ;  /* 0x0000001fff387819 */ /* 0x000fe2000001143c */
[----:B------:R-:W-:Y:S01]  /*159d0*/  FMUL.FTZ R39, R62, R20 ;  /* 0x000000143e277220 */ /* 0x000fe20000410000 */
[----:B------:R-:W-:-:S02]  /*159e0*/  LOP3.LUT R62, R57, 0xfffffffc, RZ, 0xc0, !PT ;  /* 0xfffffffc393e7812 */ /* 0x000fc400078ec0ff */
[----:B------:R-:W-:Y:S02]  /*159f0*/  LEA.HI R57, R56, R59, RZ, 0x3 ;  /* 0x0000003b38397211 */ /* 0x000fe400078f18ff */
[----:B------:R-:W-:Y:S02]  /*15a00*/  SHF.R.S32.HI R56, RZ, 0x7, R51 ;  /* 0x00000007ff387819 */ /* 0x000fe40000011433 */
[----:B------:R-:W-:Y:S01]  /*15a10*/  LEA.HI R53, R53, R58, RZ, 0x5 ;  /* 0x0000003a35357211 */ /* 0x000fe200078f28ff */
[----:B------:R-:W-:Y:S02]  /*15a20*/  IMAD.IADD R73, R73, 0x1, -R62 ;  /* 0x0000000149497824 */ /* 0x000fe400078e0a3e */
[-C--:B------:R-:W-:Y:S01]  /*15a30*/  FMUL.FTZ R75, R32, R20.reuse ;  /* 0x00000014204b7220 */ /* 0x080fe20000410000 */
[----:B------:R-:W-:Y:S01]  /*15a40*/  LOP3.LUT R62, R57, 0xfffffff8, RZ, 0xc0, !PT ;  /* 0xfffffff8393e7812 */ /* 0x000fe200078ec0ff */
[----:B------:R-:W-:Y:S01]  /*15a50*/  FMUL.FTZ R32, R42, R20 ;  /* 0x000000142a207220 */ /* 0x000fe20000410000 */
[----:B------:R-:W-:-:S02]  /*15a60*/  LEA.HI R51, R51, R56, RZ, 0x1 ;  /* 0x0000003833337211 */ /* 0x000fc400078f08ff */
[----:B------:R-:W-:Y:S01]  /*15a70*/  SHF.R.S32.HI R53, RZ, 0x5, R53 ;  /* 0x00000005ff357819 */ /* 0x000fe20000011435 */
[-C--:B------:R-:W-:Y:S01]  /*15a80*/  FMUL.FTZ R42, R55, R20.reuse ;  /* 0x00000014372a7220 */ /* 0x080fe20000410000 */
[-C--:B------:R-:W-:Y:S01]  /*15a90*/  FMUL.FTZ R55, R61, R20.reuse ;  /* 0x000000143d377220 */ /* 0x080fe20000410000 */
[----:B------:R-:W-:Y:S01]  /*15aa0*/  LOP3.LUT R51, R51, 0x3fffffe, RZ, 0xc0, !PT ;  /* 0x03fffffe33337812 */ /* 0x000fe200078ec0ff */
[----:B------:R-:W-:Y:S01]  /*15ab0*/  IMAD.IADD R62, R59, 0x1, -R62 ;  /* 0x000000013b3e7824 */ /* 0x000fe200078e0a3e */
[----:B------:R-:W-:Y:S01]  /*15ac0*/  LEA.HI R61, R73, R73, RZ, 0x1 ;  /* 0x00000049493d7211 */ /* 0x000fe200078f08ff */
[----:B------:R-:W-:Y:S02]  /*15ad0*/  IMAD R53, R72, 0x8, R53 ;  /* 0x0000000848357824 */ /* 0x000fe400078e0235 */
[----:B------:R-:W-:Y:S01]  /*15ae0*/  FMUL.FTZ R57, R64, R20 ;  /* 0x0000001440397220 */ /* 0x000fe20000410000 */
[----:B------:R-:W-:Y:S01]  /*15af0*/  IMAD.IADD R56, R56, 0x1, -R51 ;  /* 0x0000000138387824 */ /* 0x000fe200078e0a33 */
[----:B------:R-:W-:Y:S01]  /*15b00*/  LOP3.LUT R64, R61, 0x1ffffffe, RZ, 0xc0, !PT ;  /* 0x1ffffffe3d407812 */ /* 0x000fe200078ec0ff */
[----:B------:R-:W-:-:S04]  /*15b10*/  IMAD.U32 R53, R53, 0x10, R62 ;  /* 0x0000001035357824 */ /* 0x000fc800078e003e */
[----:B------:R-:W-:Y:S02]  /*15b20*/  IMAD.IADD R64, R73, 0x1, -R64 ;  /* 0x0000000149407824 */ /* 0x000fe400078e0a40 */
[----:B------:R-:W-:-:S04]  /*15b30*/  IMAD R53, R56, 0x40, R53 ;  /* 0x0000004038357824 */ /* 0x000fc800078e0235 */
[----:B------:R-:W-:-:S04]  /*15b40*/  IMAD R8, R64, 0x8, R53 ;  /* 0x0000000840087824 */ /* 0x000fc800078e0235 */
[----:B------:R-:W-:Y:S01]  /*15b50*/  @P0 IMAD.HI.U32 R56, R8, R9, RZ ;  /* 0x0000000908380227 */ /* 0x000fe200078e00ff */
[----:B------:R-:W-:-:S04]  /*15b60*/  LOP3.LUT R9, R60, 0x7ffffffc, RZ, 0xc0, !PT ;  /* 0x7ffffffc3c097812 */ /* 0x000fc800078ec0ff */
[----:B------:R-:W-:Y:S01]  /*15b70*/  @P0 SHF.R.U32.HI R8, RZ, R21, R56 ;  /* 0x00000015ff080219 */ /* 0x000fe20000011638 */
[----:B------:R-:W-:Y:S02]  /*15b80*/  IMAD.MOV.U32 R21, RZ, RZ, -0x60 ;  /* 0xffffffa0ff157424 */ /* 0x000fe400078e00ff */
[----:B------:R-:W-:Y:S02]  /*15b90*/  IMAD.IADD R58, R58, 0x1, -R9 ;  /* 0x000000013a3a7824 */ /* 0x000fe400078e0a09 */
        /* <DEDUP_REMOVED lines=15> */
[----:B------:R-:W-:Y:S02]  /*15c90*/  IADD3 R20, -R4, R58, R5 ;  /* 0x0000003a04147210 */ /* 0x000fe40007ffe105 */
[----:B------:R-:W-:-:S05]  /*15ca0*/  LOP3.LUT R61, RZ, R6, RZ, 0x33, !PT ;  /* 0x00000006ff3d7212 */ /* 0x000fca00078e33ff */
        /* <DEDUP_REMOVED lines=64> */
.L_x_12705:
[----:B------:R-:W-:-:S13]  /*160b0*/  ISETP.NE.AND P0, PT, R13, 0x1, PT ;  /* 0x000000010d00780c */ /* 0x000fda0003f05270 */
[----:B------:R-:W-:-:S05]  /*160c0*/  @P0 IMAD.HI.U32 R20, R12, R14, RZ ;  /* 0x0000000e0c140227 */ /* 0x000fca00078e00ff */
[----:B------:R-:W-:-:S07]  /*160d0*/  @P0 SHF.R.U32.HI R12, RZ, R15, R20 ;  /* 0x0000000fff0c0219 */ /* 0x000fce0000011614 */
.L_x_12706:
[----:B------:R-:W-:Y:S05]  /*160e0*/  BSYNC B1 ;  /* 0x0000000000017941 */ /* 0x000fea0003800000 */
.L_x_12704:
[----:B------:R-:W-:-:S05]  /*160f0*/  IMAD R12, R12, R13, R73 ;  /* 0x0000000d0c0c7224 */ /* 0x000fca00078e0249 */
[----:B------:R-:W-:Y:S02]  /*16100*/  VIMNMX R7, R7, R12, !PT ;  /* 0x0000000c07077248 */ /* 0x000fe40007fe0100 */
[----:B------:R-:W-:-:S07]  /*16110*/  VIADDMNMX R6, R12, R13, R6, PT ;  /* 0x0000000d0c067246 */ /* 0x000fce0003800106 */
.L_x_12703:
[----:B------:R-:W-:Y:S05]  /*16120*/  BSYNC B0 ;  /* 0x0000000000007941 */ /* 0x000fea0003800000 */
.L_x_12702:
[C---:B------:R-:W-:Y:S01]  /*16130*/  ISETP.GE.AND P0, PT, R71.reuse, 0x9, PT ;  /* 0x000000094700780c */ /* 0x040fe20003f06270 */
[----:B------:R-:W0:Y:S01]  /*16140*/  SHFL.IDX PT, R8, R8, 0x1, 0x1c1f ;  /* 0x003c1f0008087f89 */ /* 0x000e2200000e0000 */
[----:B------:R-:W-:Y:S01]  /*16150*/  ISETP.GE.AND P1, PT, R71, 0x2, PT ;  /* 0x000000024700780c */ /* 0x000fe20003f26270 */
[----:B------:R-:W-:Y:S01]  /*16160*/  BSSY B0, `(.L_x_12707) ;  /* 0x0000086000007945 */ /* 0x000fe20003800000 */
[----:B------:R-:W-:Y:S02]  /*16170*/  P2R R81, PR, RZ, 0x1 ;  /* 0x00000001ff517803 */ /* 0x000fe40000000000 */
[----:B------:R-:W-:Y:S02]  /*16180*/  ISETP.GT.AND P0, PT, R7, 0x8, !P0 ;  /* 0x000000080700780c */ /* 0x000fe40004704270 */
[----:B------:R-:W-:Y:S02]  /*16190*/  P2R R61, PR, RZ, 0x2 ;  /* 0x00000002ff3d7803 */ /* 0x000fe40000000000 */
[----:B------:R-:W-:-:S02]  /*161a0*/  ISETP.LT.OR P0, PT, R6, 0x9, P0 ;  /* 0x000000090600780c */ /* 0x000fc40000701670 */
[----:B------:R-:W-:Y:S02]  /*161b0*/  ISETP.GT.AND P1, PT, R7, 0x1, !P1 ;  /* 0x000000010700780c */ /* 0x000fe40004f24270 */
[----:B------:R-:W-:Y:S02]  /*161c0*/  ISETP.GE.AND P2, PT, R71, 0x11, PT ;  /* 0x000000114700780c */ /* 0x000fe40003f46270 */
[----:B------:R-:W-:Y:S02]  /*161d0*/  FSEL R154, R25, -INF , !P0 ;  /* 0xff800000199a7808 */ /* 0x000fe40004000000 */
[----:B------:R-:W-:Y:S02]  /*161e0*/  ISETP.LT.OR P1, PT, R6, 0x2, P1 ;  /* 0x000000020600780c */ /* 0x000fe40000f21670 */
[----:B------:R-:W-:Y:S02]  /*161f0*/  ISETP.GT.AND P0, PT, R7, 0x10, !P2 ;  /* 0x000000100700780c */ /* 0x000fe40005704270 */
[----:B------:R-:W-:-:S02]  /*16200*/  ISETP.GE.AND P3, PT, R71, 0xa, PT ;  /* 0x0000000a4700780c */ /* 0x000fc40003f66270 */
[----:B------:R-:W-:Y:S01]  /*16210*/  FSEL R82, R24, -INF , !P1 ;  /* 0xff80000018527808 */ /* 0x000fe20004800000 */
[----:B0-----:R-:W-:Y:S01]  /*16220*/  IMAD.IADD R12, R65, 0x1, R8 ;  /* 0x00000001410c7824 */ /* 0x001fe200078e0208 */
[----:B------:R-:W-:Y:S02]  /*16230*/  P2R R85, PR, RZ, 0x4 ;  /* 0x00000004ff557803 */ /* 0x000fe40000000000 */
[----:B------:R-:W-:Y:S02]  /*16240*/  ISETP.LT.OR P0, PT, R6, 0x11, P0 ;  /* 0x000000110600780c */ /* 0x000fe40000701670 */
[----:B------:R-:W-:Y:S02]  /*16250*/  ISETP.GT.AND P1, PT, R7, 0x9, !P3 ;  /* 0x000000090700780c */ /* 0x000fe40005f24270 */
[----:B------:R-:W-:Y:S02]  /*16260*/  ISETP.GE.AND P2, PT, R71, 0x12, PT ;  /* 0x000000124700780c */ /* 0x000fe40003f46270 */
[----:B------:R-:W-:-:S02]  /*16270*/  FSEL R24, R75, -INF , !P0 ;  /* 0xff8000004b187808 */ /* 0x000fc40004000000 */
        /* <DEDUP_REMOVED lines=64> */
[----:B------:R-:W-:Y:S02]  /*16680*/  P2R R25, PR, RZ, 0x4 ;  /* 0x00000004ff197803 */ /* 0x000fe40000000000 */
[----:B------:R-:W-:-:S02]  /*16690*/  FSEL R52, R52, -INF , !P0 ;  /* 0xff80000034347808 */ /* 0x000fc40004000000 */
        /* <DEDUP_REMOVED lines=43> */
.L_x_12710:
[----:B------:R-:W-:-:S13]  /*16950*/  ISETP.NE.AND P6, PT, R13, 0x1, PT ;  /* 0x000000010d00780c */ /* 0x000fda0003fc5270 */
[----:B------:R-:W-:-:S05]  /*16960*/  @P6 IMAD.HI.U32 R14, R4, R14, RZ ;  /* 0x0000000e040e6227 */ /* 0x000fca00078e00ff */
[----:B------:R-:W-:-:S07]  /*16970*/  @P6 SHF.R.U32.HI R4, RZ, R15, R14 ;  /* 0x0000000fff046219 */ /* 0x000fce000001160e */
.L_x_12711:
[----:B------:R-:W-:Y:S05]  /*16980*/  BSYNC B1 ;  /* 0x0000000000017941 */ /* 0x000fea0003800000 */
.L_x_12709:
[----:B------:R-:W-:-:S05]  /*16990*/  IMAD R4, R4, R13, R73 ;  /* 0x0000000d04047224 */ /* 0x000fca00078e0249 */
[----:B------:R-:W-:Y:S02]  /*169a0*/  VIADDMNMX R12, R4, R13, R12, PT ;  /* 0x0000000d040c7246 */ /* 0x000fe4000380010c */
[----:B------:R-:W-:-:S07]  /*169b0*/  VIMNMX R11, R11, R4, !PT ;  /* 0x000000040b0b7248 */ /* 0x000fce0007fe0100 */
.L_x_12708:
[----:B------:R-:W-:Y:S05]  /*169c0*/  BSYNC B0 ;  /* 0x0000000000007941 */ /* 0x000fea0003800000 */
.L_x_12707:
[----:B------:R-:W2:Y:S01]  /*169d0*/  LDL.64 R6, [R1+0x210] ;  /* 0x0002100001067983 */ /* 0x000ea20000100a00 */
        /* <DEDUP_REMOVED lines=33> */
[C---:B------:R-:W-:Y:S01]  /*16bf0*/  ISETP.GT.AND P0, PT, R11.reuse, 0x48, !P0 ;  /* 0x000000480b00780c */ /* 0x040fe20004704270 */
[----:B------:R-:W3:Y:S01]  /*16c00*/  LDL R86, [R1+0x230] ;  /* 0x0002300001567983 */ /* 0x000ee20000100800 */
        /* <DEDUP_REMOVED lines=35> */
[----:B------:R-:W-:Y:S02]  /*16e40*/  ISETP.NE.AND P5, PT, R93, RZ, PT ;  /* 0x000000ff5d00720c */ /* 0x000fe40003fa5270 */
        /* <DEDUP_REMOVED lines=35> */
[----:B------:R-:W0:Y:S01]  /*17080*/  SHFL.BFLY PT, R13, R8, 0x2, 0x1f ;  /* 0x0c401f00080d7f89 */ /* 0x000e2200000e0000 */
[----:B------:R-:W-:-:S04]  /*17090*/  FMNMX.FTZ R4, R18, R5, !PT ;  /* 0x0000000512047209 */ /* 0x000fc80007810000 */
[----:B------:R-:W-:-:S04]  /*170a0*/  FMNMX.FTZ R5, R19, R4, !PT ;  /* 0x0000000413057209 */ /* 0x000fc80007810000 */
[----:B------:R-:W-:Y:S02]  /*170b0*/  FMNMX.FTZ R5, R38, R5, !PT ;  /* 0x0000000526057209 */ /* 0x000fe40007810000 */
[C---:B------:R-:W-:Y:S02]  /*170c0*/  ISETP.GT.AND P5, PT, R11.reuse, 0x41, !P5 ;  /* 0x000000410b00780c */ /* 0x040fe40006fa4270 */
[----:B------:R-:W-:Y:S02]  /*170d0*/  FMNMX.FTZ R5, R40, R5, !PT ;  /* 0x0000000528057209 */ /* 0x000fe40007810000 */
[----:B------:R-:W-:Y:S02]  /*170e0*/  ISETP.LT.OR P5, PT, R12, 0x42, P5 ;  /* 0x000000420c00780c */ /* 0x000fe40002fa1670 */
[----:B------:R-:W-:Y:S02]  /*170f0*/  FMNMX.FTZ R4, R42, R5, !PT ;  /* 0x000000052a047209 */ /* 0x000fe40007810000 */
[----:B------:R-:W-:-:S02]  /*17100*/  ISETP.GT.AND P1, PT, R11, 0x49, !P1 ;  /* 0x000000490b00780c */ /* 0x000fc40004f24270 */
[----:B------:R-:W-:Y:S02]  /*17110*/  ISETP.LT.OR P0, PT, R12, 0x49, P0 ;  /* 0x000000490c00780c */ /* 0x000fe40000701670 */
[----:B------:R-:W-:Y:S02]  /*17120*/  FSEL R59, R37, -INF , !P5 ;  /* 0xff800000253b7808 */ /* 0x000fe40006800000 */
[----:B------:R-:W-:Y:S02]  /*17130*/  FMNMX.FTZ R4, R43, R4, !PT ;  /* 0x000000042b047209 */ /* 0x000fe40007810000 */
[----:B------:R-:W-:Y:S02]  /*17140*/  ISETP.GT.AND P2, PT, R11, 0x50, !P2 ;  /* 0x000000500b00780c */ /* 0x000fe40005744270 */
[----:B0-----:R-:W-:Y:S02]  /*17150*/  FMNMX.FTZ R13, R8, R13, !PT ;  /* 0x0000000d080d7209 */ /* 0x001fe40007810000 */
[----:B------:R-:W-:-:S02]  /*17160*/  ISETP.LT.OR P1, PT, R12, 0x4a, P1 ;  /* 0x0000004a0c00780c */ /* 0x000fc40000f21670 */
[----:B------:R-:W-:Y:S02]  /*17170*/  FSEL R39, R39, -INF , !P0 ;  /* 0xff80000027277808 */ /* 0x000fe40004000000 */
[----:B------:R-:W-:Y:S01]  /*17180*/  FMNMX.FTZ R4, R59, R4, !PT ;  /* 0x000000043b047209 */ /* 0x000fe20007810000 */
[----:B------:R-:W0:Y:S01]  /*17190*/  SHFL.BFLY PT, R14, R13, 0x1, 0x1f ;  /* 0x0c201f000d0e7f89 */ /* 0x000e2200000e0000 */
        /* <DEDUP_REMOVED lines=8> */
[----:B------:R-:W-:Y:S02]  /*17220*/  ISETP.GT.AND P0, PT, R11, 0x59, !P6 ;  /* 0x000000590b00780c */ /* 0x000fe40007704270 */
[----:B------:R-:W-:-:S02]  /*17230*/  ISETP.LT.OR P4, PT, R12, 0x59, P4 ;  /* 0x000000590c00780c */ /* 0x000fc40002781670 */
[----:B------:R-:W-:Y:S02]  /*17240*/  FSEL R53, R53, -INF , !P3 ;  /* 0xff80000035357808 */ /* 0x000fe40005800000 */
[----:B------:R-:W-:Y:S02]  /*17250*/  FMNMX.FTZ R4, R51, R4, !PT ;  /* 0x0000000433047209 */ /* 0x000fe40007810000 */
[----:B------:R-:W-:Y:S02]  /*17260*/  ISETP.LT.OR P0, PT, R12, 0x5a, P0 ;  /* 0x0000005a0c00780c */ /* 0x000fe40000701670 */
[----:B------:R-:W-:Y:S02]  /*17270*/  FSEL R61, R9, -INF , !P4 ;  /* 0xff800000093d7808 */ /* 0x000fe40006000000 */
[----:B------:R-:W-:Y:S02]  /*17280*/  FMNMX.FTZ R4, R53, R4, !PT ;  /* 0x0000000435047209 */ /* 0x000fe40007810000 */
[----:B-1----:R-:W-:-:S02]  /*17290*/  FSEL R63, R21, -INF , !P0 ;  /* 0xff800000153f7808 */ /* 0x002fc40004000000 */
[----:B------:R-:W-:-:S04]  /*172a0*/  FMNMX.FTZ R4, R61, R4, !PT ;  /* 0x000000043d047209 */ /* 0x000fc80007810000 */
[----:B------:R-:W-:Y:S02]  /*172b0*/  FMNMX.FTZ R9, R63, R4, !PT ;  /* 0x000000043f097209 */ /* 0x000fe40007810000 */
[----:B0-----:R-:W-:Y:S01]  /*172c0*/  FMNMX.FTZ R12, R13, R14, !PT ;  /* 0x0000000e0d0c7209 */ /* 0x001fe20007810000 */
[----:B------:R-:W2:Y:S04]  /*172d0*/  LDL.64 R4, [R1+0x220] ;  /* 0x0002200001047983 */ /* 0x000ea80000100a00 */
[----:B------:R-:W-:Y:S04]  /*172e0*/  STL.64 [R1+0x210], R8 ;  /* 0x0002100801007387 */ /* 0x000fe80000100a00 */
[----:B------:R-:W4:Y:S04]  /*172f0*/  LDL R13, [R1+0x214] ;  /* 0x00021400010d7983 */ /* 0x000f280000100800 */
[----:B------:R-:W-:Y:S04]  /*17300*/  STL [R1+0x210], R12 ;  /* 0x0002100c01007387 */ /* 0x000fe80000100800 */
[----:B------:R-:W3:Y:S04]  /*17310*/  LDL R14, [R1+0x210] ;  /* 0x00021000010e7983 */ /* 0x000ee80000100800 */
[----:B----4-:R-:W0:Y:S02]  /*17320*/  SHFL.BFLY PT, R8, R13, 0x2, 0x1f ;  /* 0x0c401f000d087f89 */ /* 0x010e2400000e0000 */
[----:B0-----:R-:W-:-:S05]  /*17330*/  FMNMX.FTZ R8, R8, R13, !PT ;  /* 0x0000000d08087209 */ /* 0x001fca0007810000 */
[----:B------:R-:W0:Y:S01]  /*17340*/  SHFL.BFLY PT, R9, R8, 0x1, 0x1f ;  /* 0x0c201f0008097f89 */ /* 0x000e2200000e0000 */
[----:B---3--:R-:W-:Y:S01]  /*17350*/  FSETP.NEU.FTZ.AND P0, PT, R14, -INF , PT ;  /* 0xff8000000e00780b */ /* 0x008fe20003f1d000 */
[----:B------:R-:W-:-:S03]  /*17360*/  FMUL.FTZ R11, R86, R14 ;  /* 0x0000000e560b7220 */ /* 0x000fc60000410000 */
[----:B------:R-:W-:Y:S02]  /*17370*/  FSEL R13, R14, RZ, P0 ;  /* 0x000000ff0e0d7208 */ /* 0x000fe40000000000 */
[----:B------:R-:W-:-:S03]  /*17380*/  FSEL R11, R11, RZ, P0 ;  /* 0x000000ff0b0b7208 */ /* 0x000fc60000000000 */
[----:B------:R-:W-:Y:S01]  /*17390*/  FADD.FTZ R13, R6, -R13 ;  /* 0x8000000d060d7221 */ /* 0x000fe20000010000 */
[----:B0-----:R-:W-:-:S04]  /*173a0*/  FMNMX.FTZ R8, R8, R9, !PT ;  /* 0x0000000908087209 */ /* 0x001fc80007810000 */
[C---:B------:R-:W-:Y:S01]  /*173b0*/  FSETP.NEU.FTZ.AND P0, PT, R8.reuse, -INF , PT ;  /* 0xff8000000800780b */ /* 0x040fe20003f1d000 */
[----:B------:R-:W-:-:S03]  /*173c0*/  FMUL.FTZ R6, R8, R86 ;  /* 0x0000005608067220 */ /* 0x000fc60000410000 */
[----:B------:R-:W-:Y:S02]  /*173d0*/  FSEL R12, R8, RZ, P0 ;  /* 0x000000ff080c7208 */ /* 0x000fe40000000000 */
[----:B------:R-:W-:Y:S01]  /*173e0*/  FSEL R6, R6, RZ, P0 ;  /* 0x000000ff06067208 */ /* 0x000fe20000000000 */
[-CC-:B------:R-:W-:Y:S01]  /*173f0*/  FFMA.FTZ R152, R152, R86.reuse, -R11.reuse ;  /* 0x0000005698987223 */ /* 0x180fe2000001080b */
[-C--:B------:R-:W-:Y:S01]  /*17400*/  FMUL.FTZ R13, R13, R86.reuse ;  /* 0x000000560d0d7220 */ /* 0x080fe20000410000 */
[----:B------:R-:W-:Y:S02]  /*17410*/  FADD.FTZ R7, R7, -R12 ;  /* 0x8000000c07077221 */ /* 0x000fe40000010000 */
[-CC-:B------:R-:W-:Y:S01]  /*17420*/  FFMA.FTZ R32, R84, R86.reuse, -R6.reuse ;  /* 0x0000005654207223 */ /* 0x180fe20000010806 */
[-CC-:B------:R-:W-:Y:S01]  /*17430*/  FFMA.FTZ R15, R82, R86.reuse, -R11.reuse ;  /* 0x00000056520f7223 */ /* 0x180fe2000001080b */
[----:B------:R-:W-:Y:S01]  /*17440*/  FMUL.FTZ R7, R86, R7 ;  /* 0x0000000756077220 */ /* 0x000fe20000410000 */
[-CC-:B------:R-:W-:Y:S01]  /*17450*/  FFMA.FTZ R153, R57, R86.reuse, -R6.reuse ;  /* 0x0000005639997223 */ /* 0x180fe20000010806 */
[----:B------:R-:W-:Y:S01]  /*17460*/  MUFU.EX2 R152, R152 ;  /* 0x0000009800987308 */ /* 0x000fe20000000800 */
[-C--:B------:R-:W-:Y:S01]  /*17470*/  FFMA.FTZ R154, R154, R86.reuse, -R11 ;  /* 0x000000569a9a7223 */ /* 0x080fe2000001080b */
[----:B------:R-:W-:-:S06]  /*17480*/  FFMA.FTZ R31, R26, R86, -R6 ;  /* 0x000000561a1f7223 */ /* 0x000fcc0000010806 */
[----:B------:R-:W2:Y:S01]  /*17490*/  MUFU.EX2 R13, R13 ;  /* 0x0000000d000d7308 */ /* 0x000ea20000000800 */
[-C--:B------:R-:W-:Y:S01]  /*174a0*/  FFMA.FTZ R37, R74, R86.reuse, -R11 ;  /* 0x000000564a257223 */ /* 0x080fe2000001080b */
[----:B------:R-:W-:-:S06]  /*174b0*/  FFMA.FTZ R155, R55, R86, -R6 ;  /* 0x00000056379b7223 */ /* 0x000fcc0000010806 */
[----:B------:R-:W-:Y:S08]  /*174c0*/  MUFU.EX2 R32, R32 ;  /* 0x0000002000207308 */ /* 0x000ff00000000800 */
[----:B------:R-:W0:Y:S01]  /*174d0*/  MUFU.EX2 R12, R7 ;  /* 0x00000007000c7308 */ /* 0x000e220000000800 */
[----:B------:R-:W-:-:S07]  /*174e0*/  FFMA.FTZ R36, R24, R86, -R11 ;  /* 0x0000005618247223 */ /* 0x000fce000001080b */
[----:B------:R-:W1:Y:S01]  /*174f0*/  MUFU.EX2 R15, R15 ;  /* 0x0000000f000f7308 */ /* 0x000e620000000800 */
[----:B------:R-:W-:-:S07]  /*17500*/  FFMA.FTZ R30, R28, R86, -R6 ;  /* 0x000000561c1e7223 */ /* 0x000fce0000010806 */
[----:B------:R-:W3:Y:S01]  /*17510*/  MUFU.EX2 R153, R153 ;  /* 0x0000009900997308 */ /* 0x000ee20000000800 */
[----:B------:R-:W-:-:S07]  /*17520*/  FFMA.FTZ R156, R76, R86, -R11 ;  /* 0x000000564c9c7223 */ /* 0x000fce000001080b */
[----:B------:R-:W4:Y:S01]  /*17530*/  MUFU.EX2 R154, R154 ;  /* 0x0000009a009a7308 */ /* 0x000f220000000800 */
[----:B------:R-:W-:-:S07]  /*17540*/  FFMA.FTZ R157, R29, R86, -R6 ;  /* 0x000000561d9d7223 */ /* 0x000fce0000010806 */
[----:B------:R-:W4:Y:S01]  /*17550*/  MUFU.EX2 R31, R31 ;  /* 0x0000001f001f7308 */ /* 0x000f220000000800 */
[----:B------:R-:W-:Y:S01]  /*17560*/  FFMA.FTZ R14, R18, R86, -R6 ;  /* 0x00000056120e7223 */ /* 0x000fe20000010806 */
[----:B--2---:R-:W-:-:S06]  /*17570*/  FFMA.FTZ R4, R13, R4, R152 ;  /* 0x000000040d047223 */ /* 0x004fcc0000010098 */
[----:B------:R-:W2:Y:S01]  /*17580*/  MUFU.EX2 R37, R37 ;  /* 0x0000002500257308 */ /* 0x000ea20000000800 */
[----:B------:R-:W-:Y:S01]  /*17590*/  FFMA.FTZ R35, R56, R86, -R11 ;  /* 0x0000005638237223 */ /* 0x000fe2000001080b */
[----:B0-----:R-:W-:-:S06]  /*175a0*/  FFMA.FTZ R18, R5, R12, R32 ;  /* 0x0000000c05127223 */ /* 0x001fcc0000010020 */
[----:B------:R-:W0:Y:S01]  /*175b0*/  MUFU.EX2 R155, R155 ;  /* 0x0000009b009b7308 */ /* 0x000e220000000800 */
[----:B------:R-:W-:Y:S01]  /*175c0*/  FFMA.FTZ R29, R25, R86, -R6 ;  /* 0x00000056191d7223 */ /* 0x000fe20000010806 */
[----:B-1----:R-:W-:-:S06]  /*175d0*/  FADD.FTZ R5, R15, R4 ;  /* 0x000000040f057221 */ /* 0x002fcc0000010000 */
[----:B------:R-:W1:Y:S01]  /*175e0*/  MUFU.EX2 R36, R36 ;  /* 0x0000002400247308 */ /* 0x000e620000000800 */
[----:B------:R-:W-:Y:S01]  /*175f0*/  FFMA.FTZ R158, R78, R86, -R11 ;  /* 0x000000564e9e7223 */ /* 0x000fe2000001080b */
[----:B---3--:R-:W-:-:S06]  /*17600*/  FADD.FTZ R18, R153, R18 ;  /* 0x0000001299127221 */ /* 0x008fcc0000010000 */
[----:B------:R-:W3:Y:S01]  /*17610*/  MUFU.EX2 R30, R30 ;  /* 0x0000001e001e7308 */ /* 0x000ee20000000800 */
[----:B------:R-:W-:Y:S01]  /*17620*/  FFMA.FTZ R159, R49, R86, -R6 ;  /* 0x00000056319f7223 */ /* 0x000fe20000010806 */
[----:B----4-:R-:W-:-:S06]  /*17630*/  FADD.FTZ R4, R154, R5 ;  /* 0x000000059a047221 */ /* 0x010fcc0000010000 */
[----:B------:R-:W4:Y:S01]  /*17640*/  MUFU.EX2 R156, R156 ;  /* 0x0000009c009c7308 */ /* 0x000f220000000800 */
[----:B------:R-:W-:Y:S01]  /*17650*/  FFMA.FTZ R34, R58, R86, -R11 ;  /* 0x000000563a227223 */ /* 0x000fe2000001080b */
[----:B------:R-:W-:-:S06]  /*17660*/  FADD.FTZ R18, R31, R18 ;  /* 0x000000121f127221 */ /* 0x000fcc0000010000 */
[----:B------:R-:W4:Y:S01]  /*17670*/  MUFU.EX2 R157, R157 ;  /* 0x0000009d009d7308 */ /* 0x000f220000000800 */
[----:B------:R-:W-:Y:S01]  /*17680*/  FFMA.FTZ R28, R27, R86, -R6 ;  /* 0x000000561b1c7223 */ /* 0x000fe20000010806 */
[----:B--2---:R-:W-:-:S06]  /*17690*/  FADD.FTZ R5, R37, R4 ;  /* 0x0000000425057221 */ /* 0x004fcc0000010000 */
[----:B------:R-:W2:Y:S01]  /*176a0*/  MUFU.EX2 R35, R35 ;  /* 0x0000002300237308 */ /* 0x000ea20000000800 */
[----:B------:R-:W-:Y:S01]  /*176b0*/  FFMA.FTZ R160, R80, R86, -R11 ;  /* 0x0000005650a07223 */ /* 0x000fe2000001080b */
[----:B0-----:R-:W-:-:S06]  /*176c0*/  FADD.FTZ R7, R155, R18 ;  /* 0x000000129b077221 */ /* 0x001fcc0000010000 */
        /* <DEDUP_REMOVED lines=13> */
[----:B--2---:R-:W-:Y:S01]  /*177a0*/  FADD.FTZ R5, R35, R18 ;  /* 0x0000001223057221 */ /* 0x004fe20000010000 */
[----:B------:R-:W-:-:S06]  /*177b0*/  FFMA.FTZ R223, R46, R86, -R11 ;  /* 0x000000562edf7223 */ /* 0x000fcc000001080b */
[----:B------:R-:W2:Y:S01]  /*177c0*/  MUFU.EX2 R160, R160 ;  /* 0x000000a000a07308 */ /* 0x000ea20000000800 */
[----:B0-----:R-:W-:Y:S01]  /*177d0*/  FADD.FTZ R4, R29, R4 ;  /* 0x000000041d047221 */ /* 0x001fe20000010000 */
[----:B------:R-:W-:-:S06]  /*177e0*/  FFMA.FTZ R219, R19, R86, -R6 ;  /* 0x0000005613db7223 */ /* 0x000fcc0000010806 */
[----:B------:R-:W0:Y:S01]  /*177f0*/  MUFU.EX2 R161, R161 ;  /* 0x000000a100a17308 */ /* 0x000e220000000800 */
[----:B-1----:R-:W-:Y:S01]  /*17800*/  FADD.FTZ R5, R158, R5 ;  /* 0x000000059e057221 */ /* 0x002fe20000010000 */
[----:B------:R-:W-:-:S06]  /*17810*/  FFMA.FTZ R224, R62, R86, -R11 ;  /* 0x000000563ee07223 */ /* 0x000fcc000001080b */
[----:B------:R-:W1:Y:S01]  /*17820*/  MUFU.EX2 R33, R33 ;  /* 0x0000002100217308 */ /* 0x000e620000000800 */
[----:B---3--:R-:W-:Y:S01]  /*17830*/  FADD.FTZ R7, R159, R4 ;  /* 0x000000049f077221 */ /* 0x008fe20000010000 */
[----:B------:R-:W-:-:S06]  /*17840*/  FFMA.FTZ R220, R38, R86, -R6 ;  /* 0x0000005626dc7223 */ /* 0x000fcc0000010806 */
[----:B------:R-:W3:Y:S01]  /*17850*/  MUFU.EX2 R163, R163 ;  /* 0x000000a300a37308 */ /* 0x000ee20000000800 */
[----:B----4-:R-:W-:Y:S01]  /*17860*/  FADD.FTZ R5, R34, R5 ;  /* 0x0000000522057221 */ /* 0x010fe20000010000 */
[----:B------:R-:W-:-:S06]  /*17870*/  FFMA.FTZ R221, R48, R86, -R11 ;  /* 0x0000005630dd7223 */ /* 0x000fcc000001080b */
[----:B------:R-:W4:Y:S01]  /*17880*/  MUFU.EX2 R162, R162 ;  /* 0x000000a200a27308 */ /* 0x000f220000000800 */
[----:B------:R-:W-:Y:S01]  /*17890*/  FADD.FTZ R4, R28, R7 ;  /* 0x000000071c047221 */ /* 0x000fe20000010000 */
[----:B------:R-:W-:-:S06]  /*178a0*/  FFMA.FTZ R175, R40, R86, -R6 ;  /* 0x0000005628af7223 */ /* 0x000fcc0000010806 */
        /* <DEDUP_REMOVED lines=52> */
[----:B------:R-:W-:Y:S01]  /*17bf0*/  FADD.FTZ R4, R170, R5 ;  /* 0x00000005aa047221 */ /* 0x000fe20000010000 */
[----:B------:R-:W-:-:S06]  /*17c00*/  FFMA.FTZ R18, R63, R86, -R6 ;  /* 0x000000563f127223 */ /* 0x000fcc0000010806 */
[----:B------:R-:W4:Y:S01]  /*17c10*/  MUFU.EX2 R19, R19 ;  /* 0x0000001300137308 */ /* 0x000f220000000800 */
[----:B--2---:R-:W-:Y:S01]  /*17c20*/  FADD.FTZ R6, R172, R7 ;  /* 0x00000007ac067221 */ /* 0x004fe20000010000 */
[----:B0-----:R-:W-:-:S06]  /*17c30*/  FADD.FTZ R5, R167, R4 ;  /* 0x00000004a7057221 */ /* 0x001fcc0000010000 */
[----:B------:R-:W0:Y:S08]  /*17c40*/  MUFU.EX2 R166, R166 ;  /* 0x000000a600a67308 */ /* 0x000e300000000800 */
[----:B------:R-:W2:Y:S01]  /*17c50*/  MUFU.EX2 R20, R20 ;  /* 0x0000001400147308 */ /* 0x000ea20000000800 */
[----:B-1----:R-:W-:Y:S01]  /*17c60*/  FADD.FTZ R6, R171, R6 ;  /* 0x00000006ab067221 */ /* 0x002fe20000010000 */
[----:B---3--:R-:W-:-:S06]  /*17c70*/  FADD.FTZ R4, R168, R5 ;  /* 0x00000005a8047221 */ /* 0x008fcc0000010000 */
[----:B------:R-:W1:Y:S08]  /*17c80*/  MUFU.EX2 R164, R164 ;  /* 0x000000a400a47308 */ /* 0x000e700000000800 */
[----:B------:R-:W3:Y:S01]  /*17c90*/  MUFU.EX2 R11, R11 ;  /* 0x0000000b000b7308 */ /* 0x000ee20000000800 */
[----:B----4-:R-:W-:Y:S01]  /*17ca0*/  FADD.FTZ R5, R165, R6 ;  /* 0x00000006a5057221 */ /* 0x010fe20000010000 */
[----:B------:R-:W-:-:S06]  /*17cb0*/  FADD.FTZ R7, R19, R4 ;  /* 0x0000000413077221 */ /* 0x000fcc0000010000 */
[----:B------:R-:W4:Y:S08]  /*17cc0*/  MUFU.EX2 R21, R21 ;  /* 0x0000001500157308 */ /* 0x000f300000000800 */
[----:B------:R-:W4:Y:S01]  /*17cd0*/  MUFU.EX2 R18, R18 ;  /* 0x0000001200127308 */ /* 0x000f220000000800 */
[----:B0-----:R-:W-:Y:S01]  /*17ce0*/  FADD.FTZ R5, R166, R5 ;  /* 0x00000005a6057221 */ /* 0x001fe20000010000 */
[----:B--2---:R-:W-:-:S03]  /*17cf0*/  FADD.FTZ R4, R20, R7 ;  /* 0x0000000714047221 */ /* 0x004fc60000010000 */
[----:B-1----:R-:W-:Y:S01]  /*17d00*/  FADD.FTZ R6, R164, R5 ;  /* 0x00000005a4067221 */ /* 0x002fe20000010000 */
[----:B---3--:R-:W-:-:S03]  /*17d10*/  FADD.FTZ R5, R11, R4 ;  /* 0x000000040b057221 */ /* 0x008fc60000010000 */
[----:B----4-:R-:W-:Y:S01]  /*17d20*/  FADD.FTZ R4, R21, R6 ;  /* 0x0000000615047221 */ /* 0x010fe20000010000 */
[----:B------:R-:W-:Y:S01]  /*17d30*/  STL [R1+0x214], R8 ;  /* 0x0002140801007387 */ /* 0x000fe20000100800 */
[----:B------:R-:W-:-:S05]  /*17d40*/  FADD.FTZ R5, R18, R5 ;  /* 0x0000000512057221 */ /* 0x000fca0000010000 */
        /* <DEDUP_REMOVED lines=85> */
[----:B------:R0:W-:Y:S01]  /*182a0*/  ST.E desc[UR36][R16.64+0x250], R7 ;  /* 0x0002500710007985 */ /* 0x0001e2000c101924 */
[----:B-1----:R-:W-:-:S03]  /*182b0*/  FMUL.FTZ R9, R13, R114 ;  /* 0x000000720d097220 */ /* 0x002fc60000410000 */
[----:B------:R1:W-:Y:S04]  /*182c0*/  ST.E desc[UR36][R16.64+0x260], R25 ;  /* 0x0002601910007985 */ /* 0x0003e8000c101924 */
[----:B------:R2:W-:Y:S01]  /*182d0*/  ST.E desc[UR36][R16.64+0x264], R27 ;  /* 0x0002641b10007985 */ /* 0x0005e2000c101924 */
[----:B------:R-:W-:-:S03]  /*182e0*/  FMUL.FTZ R47, R13, R138 ;  /* 0x0000008a0d2f7220 */ /* 0x000fc60000410000 */
[----:B------:R3:W-:Y:S01]  /*182f0*/  ST.E desc[UR36][R16.64+0x270], R39 ;  /* 0x0002702710007985 */ /* 0x0007e2000c101924 */
[----:B0-----:R-:W-:-:S03]  /*18300*/  FMUL.FTZ R7, R13, R132 ;  /* 0x000000840d077220 */ /* 0x001fc60000410000 */
[----:B------:R0:W-:Y:S01]  /*18310*/  ST.E desc[UR36][R16.64+0x274], R41 ;  /* 0x0002742910007985 */ /* 0x0001e2000c101924 */
[----:B-1----:R-:W-:-:S03]  /*18320*/  FMUL.FTZ R25, R13, R142 ;  /* 0x0000008e0d197220 */ /* 0x002fc60000410000 */
[----:B------:R1:W-:Y:S01]  /*18330*/  ST.E desc[UR36][R16.64+0x280], R43 ;  /* 0x0002802b10007985 */ /* 0x0003e2000c101924 */
[----:B--2---:R-:W-:-:S03]  /*18340*/  FMUL.FTZ R27, R13, R144 ;  /* 0x000000900d1b7220 */ /* 0x004fc60000410000 */
[----:B------:R2:W-:Y:S01]  /*18350*/  ST.E desc[UR36][R16.64+0x294], R45 ;  /* 0x0002942d10007985 */ /* 0x0005e2000c101924 */
[C---:B---3--:R-:W-:Y:S01]  /*18360*/  FMUL.FTZ R39, R13.reuse, R146 ;  /* 0x000000920d277220 */ /* 0x048fe20000410000 */
[C---:B0-----:R-:W-:Y:S02]  /*18370*/  FMUL.FTZ R41, R13.reuse, R148 ;  /* 0x000000940d297220 */ /* 0x041fe40000410000 */
[----:B------:R0:W-:Y:S01]  /*18380*/  ST.E desc[UR36][R16.64+0x2f0], R9 ;  /* 0x0002f00910007985 */ /* 0x0001e2000c101924 */
[C---:B-1----:R-:W-:Y:S01]  /*18390*/  FMUL.FTZ R43, R13.reuse, R150 ;  /* 0x000000960d2b7220 */ /* 0x042fe20000410000 */
[C---:B--2---:R-:W-:Y:S02]  /*183a0*/  FMUL.FTZ R45, R13.reuse, R112 ;  /* 0x000000700d2d7220 */ /* 0x044fe40000410000 */
[----:B------:R1:W-:Y:S01]  /*183b0*/  ST.E desc[UR36][R16.64+0x284], R7 ;  /* 0x0002840710007985 */ /* 0x0003e2000c101924 */
[----:B0-----:R-:W-:-:S03]  /*183c0*/  FMUL.FTZ R9, R13, R92 ;  /* 0x0000005c0d097220 */ /* 0x001fc60000410000 */
[----:B------:R-:W-:Y:S01]  /*183d0*/  ST.E desc[UR36][R16.64+0x2a0], R47 ;  /* 0x0002a02f10007985 */ /* 0x000fe2000c101924 */
[----:B------:R-:W-:-:S03]  /*183e0*/  FMUL.FTZ R49, R13, R140 ;  /* 0x0000008c0d317220 */ /* 0x000fc60000410000 */
        /* <DEDUP_REMOVED lines=10> */
[C---:B---3--:R-:W-:Y:S02]  /*18490*/  FMUL.FTZ R41, R13.reuse, R106 ;  /* 0x0000006a0d297220 */ /* 0x048fe40000410000 */
[----:B------:R2:W-:Y:S01]  /*184a0*/  ST.E desc[UR36][R16.64+0x330], R9 ;  /* 0x0003300910007985 */ /* 0x0005e2000c101924 */
[C---:B0-----:R-:W-:Y:S01]  /*184b0*/  FMUL.FTZ R43, R13.reuse, R104 ;  /* 0x000000680d2b7220 */ /* 0x041fe20000410000 */
[C---:B------:R-:W-:Y:S01]  /*184c0*/  FMUL.FTZ R47, R13.reuse, R96 ;  /* 0x000000600d2f7220 */ /* 0x040fe20000410000 */
[C---:B-1----:R-:W-:Y:S01]  /*184d0*/  FMUL.FTZ R45, R13.reuse, R98 ;  /* 0x000000620d2d7220 */ /* 0x042fe20000410000 */
[----:B------:R0:W-:Y:S01]  /*184e0*/  ST.E desc[UR36][R16.64+0x2a4], R49 ;  /* 0x0002a43110007985 */ /* 0x0001e2000c101924 */
[----:B--2---:R-:W-:-:S03]  /*184f0*/  FMUL.FTZ R9, R13, R72 ;  /* 0x000000480d097220 */ /* 0x004fc60000410000 */
[----:B------:R1:W-:Y:S04]  /*18500*/  ST.E desc[UR36][R16.64+0x2e4], R7 ;  /* 0x0002e40710007985 */ /* 0x0003e8000c101924 */
[----:B------:R2:W-:Y:S01]  /*18510*/  ST.E desc[UR36][R16.64+0x300], R25 ;  /* 0x0003001910007985 */ /* 0x0005e2000c101924 */
[----:B0-----:R-:W-:-:S03]  /*18520*/  FMUL.FTZ R49, R13, R94 ;  /* 0x0000005e0d317220 */ /* 0x001fc60000410000 */
[----:B------:R0:W-:Y:S04]  /*18530*/  ST.E desc[UR36][R16.64+0x304], R27 ;  /* 0x0003041b10007985 */ /* 0x0001e8000c101924 */
[----:B------:R3:W-:Y:S01]  /*18540*/  ST.E desc[UR36][R16.64+0x310], R39 ;  /* 0x0003102710007985 */ /* 0x0007e2000c101924 */
[----:B-1----:R-:W-:-:S03]  /*18550*/  FMUL.FTZ R7, R13, R100 ;  /* 0x000000640d077220 */ /* 0x002fc60000410000 */
[----:B------:R1:W-:Y:S01]  /*18560*/  ST.E desc[UR36][R16.64+0x314], R41 ;  /* 0x0003142910007985 */ /* 0x0003e2000c101924 */
[----:B--2---:R-:W-:-:S03]  /*18570*/  FMUL.FTZ R25, R13, R90 ;  /* 0x0000005a0d197220 */ /* 0x004fc60000410000 */
[----:B------:R2:W-:Y:S01]  /*18580*/  ST.E desc[UR36][R16.64+0x320], R43 ;  /* 0x0003202b10007985 */ /* 0x0005e2000c101924 */
[----:B0-----:R-:W-:-:S03]  /*18590*/  FMUL.FTZ R27, R13, R82 ;  /* 0x000000520d1b7220 */ /* 0x001fc60000410000 */
[----:B------:R0:W-:Y:S01]  /*185a0*/  ST.E desc[UR36][R16.64+0x334], R45 ;  /* 0x0003342d10007985 */ /* 0x0001e2000c101924 */
[----:B---3--:R-:W-:-:S03]  /*185b0*/  FMUL.FTZ R39, R13, R88 ;  /* 0x000000580d277220 */ /* 0x008fc60000410000 */
[----:B------:R3:W-:Y:S01]  /*185c0*/  ST.E desc[UR36][R16.64+0x340], R47 ;  /* 0x0003402f10007985 */ /* 0x0007e2000c101924 */
[C---:B-1----:R-:W-:Y:S01]  /*185d0*/  FMUL.FTZ R41, R13.reuse, R86 ;  /* 0x000000560d297220 */ /* 0x042fe20000410000 */
[C---:B--2---:R-:W-:Y:S02]  /*185e0*/  FMUL.FTZ R43, R13.reuse, R84 ;  /* 0x000000540d2b7220 */ /* 0x044fe40000410000 */
[----:B------:R1:W-:Y:S01]  /*185f0*/  ST.E desc[UR36][R16.64+0x380], R9 ;  /* 0x0003800910007985 */ /* 0x0003e2000c101924 */
[C---:B0-----:R-:W-:Y:S01]  /*18600*/  FMUL.FTZ R45, R13.reuse, R78 ;  /* 0x0000004e0d2d7220 */ /* 0x041fe20000410000 */
[C---:B---3--:R-:W-:Y:S02]  /*18610*/  FMUL.FTZ R47, R13.reuse, R76 ;  /* 0x0000004c0d2f7220 */ /* 0x048fe40000410000 */
[----:B------:R0:W-:Y:S01]  /*18620*/  ST.E desc[UR36][R16.64+0x324], R7 ;  /* 0x0003240710007985 */ /* 0x0001e2000c101924 */
[----:B-1----:R-:W-:-:S03]  /*18630*/  FMUL.FTZ R9, R13, R52 ;  /* 0x000000340d097220 */ /* 0x002fc60000410000 */
        /* <DEDUP_REMOVED lines=20> */
[----:B------:R1:W-:Y:S01]  /*18780*/  ST.E desc[UR36][R16.64+0x394], R49 ;  /* 0x0003943110007985 */ /* 0x0003e2000c101924 */
[C---:B------:R-:W-:Y:S01]  /*18790*/  FMUL.FTZ R51, R13.reuse, R51 ;  /* 0x000000330d337220 */ /* 0x040fe20000410000 */
[C---:B------:R-:W-:Y:S02]  /*187a0*/  FMUL.FTZ R53, R13.reuse, R53 ;  /* 0x000000350d357220 */ /* 0x040fe40000410000 */
[----:B------:R2:W-:Y:S01]  /*187b0*/  ST.E desc[UR36][R16.64+0x3a0], R25 ;  /* 0x0003a01910007985 */ /* 0x0005e2000c101924 */
[----:B------:R-:W-:Y:S01]  /*187c0*/  LOP3.LUT R8, R6, 0x8, RZ, 0xfc, !PT ;  /* 0x0000000806087812 */ /* 0x000fe200078efcff */
[C---:B0-----:R-:W-:Y:S02]  /*187d0*/  FMUL.FTZ R7, R13.reuse, R60 ;  /* 0x0000003c0d077220 */ /* 0x041fe40000410000 */
        /* <DEDUP_REMOVED lines=14> */
[C---:B---3--:R-:W-:Y:S01]  /*188c0*/  FMUL.FTZ R47, R13.reuse, R26 ;  /* 0x0000001a0d2f7220 */ /* 0x048fe20000410000 */
[----:B------:R-:W-:Y:S01]  /*188d0*/  FMUL.FTZ R13, R13, R38 ;  /* 0x000000260d0d7220 */ /* 0x000fe20000410000 */
[--C-:B-1----:R-:W-:Y:S01]  /*188e0*/  IMAD.MOV.U32 R9, RZ, RZ, R5.reuse ;  /* 0x000000ffff097224 */ /* 0x102fe200078e0005 */
[----:B------:R-:W-:Y:S04]  /*188f0*/  ST.E desc[UR36][R16.64+0x2d4], R51 ;  /* 0x0002d43310007985 */ /* 0x000fe8000c101924 */
        /* <DEDUP_REMOVED lines=203> */
[----:B------:R1:W-:Y:S04]  /*195b0*/  ST.E desc[UR36][R16.64+0x418], R43 ;  /* 0x0004182b10007985 */ /* 0x0003e8000c101924 */
[----:B------:R2:W-:Y:S04]  /*195c0*/  ST.E desc[UR36][R16.64+0x41c], R39 ;  /* 0x00041c2710007985 */ /* 0x0005e8000c101924 */
[----:B------:R-:W-:Y:S04]  /*195d0*/  ST.E desc[UR36][R16.64+0x428], R51 ;  /* 0x0004283310007985 */ /* 0x000fe8000c101924 */
[----:B------:R3:W-:Y:S04]  /*195e0*/  ST.E desc[UR36][R16.64+0x42c], R25 ;  /* 0x00042c1910007985 */ /* 0x0007e8000c101924 */
[----:B------:R4:W-:Y:S01]  /*195f0*/  ST.E desc[UR36][R16.64+0x438], R27 ;  /* 0x0004381b10007985 */ /* 0x0009e2000c101924 */
[----:B------:R4:W-:Y:S06]  /*19600*/  BAR.SYNC.DEFER_BLOCKING R26, 0x100 ;  /* 0x0004001a0000751d */ /* 0x0009ec0000010000 */
[----:B0-----:R-:W2:Y:S04]  /*19610*/  LD.E R41, desc[UR36][R16.64+0x240] ;  /* 0x0002402410297980 */ /* 0x001ea8000c101900 */
[----:B------:R-:W4:Y:S04]  /*19620*/  LD.E R24, desc[UR36][R2.64] ;  /* 0x0000002402187980 */ /* 0x000f28000c101900 */
[----:B------:R-:W4:Y:S04]  /*19630*/  LD.E.64 R12, desc[UR36][R16.64+0x88] ;  /* 0x00008824100c7980 */ /* 0x000f28000c101b00 */
[----:B--2---:R0:W-:Y:S04]  /*19640*/  ST.E desc[UR36][R16.64+0x240], R41 ;  /* 0x0002402910007985 */ /* 0x0041e8000c101924 */
[----:B-1----:R-:W2:Y:S04]  /*19650*/  LD.E R43, desc[UR36][R4.64] ;  /* 0x00000024042b7980 */ /* 0x002ea8000c101900 */
[----:B--2---:R1:W-:Y:S04]  /*19660*/  ST.E desc[UR36][R4.64], R43 ;  /* 0x0000002b04007985 */ /* 0x0043e8000c101924 */
[----:B------:R-:W2:Y:S04]  /*19670*/  LD.E R39, desc[UR36][R8.64] ;  /* 0x0000002408277980 */ /* 0x000ea8000c101900 */
[----:B--2---:R2:W-:Y:S04]  /*19680*/  ST.E desc[UR36][R8.64], R39 ;  /* 0x0000002708007985 */ /* 0x0045e8000c101924 */
[----:B---3--:R-:W3:Y:S04]  /*19690*/  LD.E R25, desc[UR36][R6.64] ;  /* 0x0000002406197980 */ /* 0x008ee8000c101900 */
[----:B---3--:R3:W-:Y:S04]  /*196a0*/  ST.E desc[UR36][R6.64], R25 ;  /* 0x0000001906007985 */ /* 0x0087e8000c101924 */
[----:B----4-:R-:W4:Y:S04]  /*196b0*/  LD.E R27, desc[UR36][R16.64+0x250] ;  /* 0x00025024101b7980 */ /* 0x010f28000c101900 */
[----:B------:R-:W4:Y:S04]  /*196c0*/  LD.E R45, desc[UR36][R16.64+0x254] ;  /* 0x00025424102d7980 */ /* 0x000f28000c101900 */
[----:B------:R-:W4:Y:S04]  /*196d0*/  LD.E R47, desc[UR36][R16.64+0x258] ;  /* 0x00025824102f7980 */ /* 0x000f28000c101900 */
[----:B0-----:R-:W4:Y:S04]  /*196e0*/  LD.E R41, desc[UR36][R16.64+0x25c] ;  /* 0x00025c2410297980 */ /* 0x001f28000c101900 */
[----:B------:R-:W4:Y:S04]  /*196f0*/  LD.E R49, desc[UR36][R16.64+0x260] ;  /* 0x0002602410317980 */ /* 0x000f28000c101900 */
[----:B------:R-:W4:Y:S04]  /*19700*/  LD.E R51, desc[UR36][R16.64+0x264] ;  /* 0x0002642410337980 */ /* 0x000f28000c101900 */
        /* <DEDUP_REMOVED lines=69> */
[----:B----4-:R0:W-:Y:S04]  /*19b60*/  ST.E desc[UR36][R16.64+0x250], R27 ;  /* 0x0002501b10007985 */ /* 0x0101e8000c101924 */
[----:B------:R-:W-:Y:S04]  /*19b70*/  ST.E desc[UR36][R16.64+0x254], R45 ;  /* 0x0002542d10007985 */ /* 0x000fe8000c101924 */
[----:B------:R-:W-:Y:S04]  /*19b80*/  ST.E desc[UR36][R16.64+0x258], R47 ;  /* 0x0002582f10007985 */ /* 0x000fe8000c101924 */
[----:B------:R-:W-:Y:S04]  /*19b90*/  ST.E desc[UR36][R16.64+0x25c], R41 ;  /* 0x00025c2910007985 */ /* 0x000fe8000c101924 */
[----:B------:R-:W-:Y:S04]  /*19ba0*/  ST.E desc[UR36][R16.64+0x260], R49 ;  /* 0x0002603110007985 */ /* 0x000fe8000c101924 */
[----:B------:R-:W-:Y:S04]  /*19bb0*/  ST.E desc[UR36][R16.64+0x264], R51 ;  /* 0x0002643310007985 */ /* 0x000fe8000c101924 */
[----:B------:R-:W-:Y:S04]  /*19bc0*/  ST.E desc[UR36][R16.64+0x268], R43 ;  /* 0x0002682b10007985 */ /* 0x000fe8000c101924 */
[----:B------:R-:W-:Y:S04]  /*19bd0*/  ST.E desc[UR36][R16.64+0x26c], R53 ;  /* 0x00026c3510007985 */ /* 0x000fe8000c101924 */
        /* <DEDUP_REMOVED lines=8> */
[----:B0-----:R-:W3:Y:S04]  /*19c60*/  LD.E R27, desc[UR36][R16.64+0x298] ;  /* 0x00029824101b7980 */ /* 0x001ee8000c101900 */
[----:B-1----:R-:W3:Y:S04]  /*19c70*/  LD.E R39, desc[UR36][R16.64+0x2a0] ;  /* 0x0002a02410277980 */ /* 0x002ee8000c101900 */
[----:B------:R-:W3:Y:S04]  /*19c80*/  LD.E R41, desc[UR36][R16.64+0x2a8] ;  /* 0x0002a82410297980 */ /* 0x000ee8000c101900 */
[----:B------:R-:W3:Y:S04]  /*19c90*/  LD.E R43, desc[UR36][R16.64+0x2b0] ;  /* 0x0002b024102b7980 */ /* 0x000ee8000c101900 */
[----:B------:R-:W3:Y:S04]  /*19ca0*/  LD.E R45, desc[UR36][R16.64+0x2b8] ;  /* 0x0002b824102d7980 */ /* 0x000ee8000c101900 */
[----:B------:R-:W3:Y:S04]  /*19cb0*/  LD.E R47, desc[UR36][R16.64+0x2c0] ;  /* 0x0002c024102f7980 */ /* 0x000ee8000c101900 */
[----:B------:R-:W3:Y:S04]  /*19cc0*/  LD.E R49, desc[UR36][R16.64+0x2c8] ;  /* 0x0002c82410317980 */ /* 0x000ee8000c101900 */
[----:B------:R-:W3:Y:S04]  /*19cd0*/  LD.E R51, desc[UR36][R16.64+0x2d0] ;  /* 0x0002d02410337980 */ /* 0x000ee8000c101900 */
[----:B------:R-:W3:Y:S04]  /*19ce0*/  LD.E R53, desc[UR36][R16.64+0x2d8] ;  /* 0x0002d82410357980 */ /* 0x000ee8000c101900 */
[----:B--2---:R-:W2:Y:S04]  /*19cf0*/  LD.E R55, desc[UR36][R16.64+0x2e0] ;  /* 0x0002e02410377980 */ /* 0x004ea8000c101900 */
        /* <DEDUP_REMOVED lines=39> */
[----:B---3--:R0:W-:Y:S04]  /*19f70*/  ST.E desc[UR36][R16.64+0x290], R25 ;  /* 0x0002901910007985 */ /* 0x0081e8000c101924 */
        /* <DEDUP_REMOVED lines=34> */
[----:B--2---:R2:W-:Y:S04]  /*1a1a0*/  ST.E desc[UR36][R16.64+0x2e0], R55 ;  /* 0x0002e03710007985 */ /* 0x0045e8000c101924 */
        /* <DEDUP_REMOVED lines=101> */
[----:B------:R-:W4:Y:S04]  /*1a800*/  LD.E R38, desc[UR36][R16.64+0x278] ;  /* 0x0002782410267980 */ /* 0x000f28000c101900 */
        /* <DEDUP_REMOVED lines=16> */
[----:B--2---:R-:W3:Y:S04]  /*1a910*/  LD.E R55, desc[UR36][R16.64+0x2bc] ;  /* 0x0002bc2410377980 */ /* 0x004ee8000c101900 */
[----:B------:R-:W3:Y:S04]  /*1a920*/  LD.E R56, desc[UR36][R16.64+0x2c0] ;  /* 0x0002c02410387980 */ /* 0x000ee8000c101900 */
[----:B----4-:R-:W3:Y:S04]  /*1a930*/  LD.E R57, desc[UR36][R16.64+0x2c4] ;  /* 0x0002c42410397980 */ /* 0x010ee8000c101900 */
        /* <DEDUP_REMOVED lines=42> */
[----:B------:R-:W-:Y:S01]  /*1abe0*/  ISETP.NE.U32.AND P0, PT, R25, RZ, PT ;  /* 0x000000ff1900720c */ /* 0x000fe20003f05070 */
[----:B------:R-:W-:-:S02]  /*1abf0*/  IMAD.MOV.U32 R25, RZ, RZ, R13 ;  /* 0x000000ffff197224 */ /* 0x000fc400078e000d */
[----:B------:R-:W3:Y:S03]  /*1ac00*/  LD.E R100, desc[UR36][R16.64+0x370] ;  /* 0x0003702410647980 */ /* 0x000ee6000c101900 */
        /* <DEDUP_REMOVED lines=55> */
[----:B------:R-:W-:-:S02]  /*1af80*/  R2UR UR6, R12 ;  /* 0x000000000c0672ca */ /* 0x000fc400000e0000 */
[----:B------:R-:W-:Y:S02]  /*1af90*/  R2UR UR7, R13 ;  /* 0x000000000d0772ca */ /* 0x000fe400000e0000 */
[----:B------:R-:W-:Y:S01]  /*1afa0*/  F2FP.BF16.F32.PACK_AB R152, R15, R152 ;  /* 0x000000980f98723e */ /* 0x000fe200000010ff */
[----:B------:R-:W-:-:S03]  /*1afb0*/  VOTEU.ANY UP0, P0 ;  /* 0x00000000003f7886 */ /* 0x000fc60000000100 */
[----:B---3--:R-:W-:-:S07]  /*1afc0*/  WARPGROUP.ARRIVE ;  /* 0x00000000000079c5 */ /* 0x008fce0000000000 */
        /* <DEDUP_REMOVED lines=687> */
[----:B------:R0:W-:Y:S04]  /*1dac0*/  ST.E desc[UR36][R4.64], R25 ;  /* 0x0000001904007985 */ /* 0x0001e8000c101924 */
[----:B------:R-:W-:Y:S04]  /*1dad0*/  ST.E desc[UR36][R8.64], R26 ;  /* 0x0000001a08007985 */ /* 0x000fe8000c101924 */
[----:B------:R1:W-:Y:S04]  /*1dae0*/  ST.E desc[UR36][R6.64], R27 ;  /* 0x0000001b06007985 */ /* 0x0003e8000c101924 */
[----:B------:R-:W-:Y:S04]  /*1daf0*/  ST.E desc[UR36][R16.64+0x250], R28 ;  /* 0x0002501c10007985 */ /* 0x000fe8000c101924 */
        /* <DEDUP_REMOVED lines=123> */
[----:B------:R-:W-:Y:S04]  /*1e2b0*/  STL [R1+0x68], R0 ;  /* 0x0000680001007387 */ /* 0x000fe80000100800 */
[----:B------:R-:W3:Y:S04]  /*1e2c0*/  LD.E R11, desc[UR36][R16.64+0x240] ;  /* 0x00024024100b7980 */ /* 0x000ee8000c101900 */
[----:B---3--:R3:W-:Y:S04]  /*1e2d0*/  ST.E desc[UR36][R16.64+0x240], R11 ;  /* 0x0002400b10007985 */ /* 0x0087e8000c101924 */
[----:B------:R-:W4:Y:S04]  /*1e2e0*/  LD.E R13, desc[UR36][R4.64] ;  /* 0x00000024040d7980 */ /* 0x000f28000c101900 */
[----:B----4-:R4:W-:Y:S04]  /*1e2f0*/  ST.E desc[UR36][R4.64], R13 ;  /* 0x0000000d04007985 */ /* 0x0109e8000c101924 */
[----:B------:R-:W2:Y:S04]  /*1e300*/  LD.E R15, desc[UR36][R8.64] ;  /* 0x00000024080f7980 */ /* 0x000ea8000c101900 */
[----:B--2---:R2:W-:Y:S04]  /*1e310*/  ST.E desc[UR36][R8.64], R15 ;  /* 0x0000000f08007985 */ /* 0x0045e8000c101924 */
[----:B------:R-:W3:Y:S04]  /*1e320*/  LD.E R19, desc[UR36][R6.64] ;  /* 0x0000002406137980 */ /* 0x000ee8000c101900 */
[----:B---3--:R3:W-:Y:S04]  /*1e330*/  ST.E desc[UR36][R6.64], R19 ;  /* 0x0000001306007985 */ /* 0x0087e8000c101924 */
[----:B------:R-:W3:Y:S04]  /*1e340*/  LD.E R21, desc[UR36][R16.64+0x250] ;  /* 0x0002502410157980 */ /* 0x000ee8000c101900 */
[----:B0-----:R-:W3:Y:S04]  /*1e350*/  LD.E R25, desc[UR36][R16.64+0x254] ;  /* 0x0002542410197980 */ /* 0x001ee8000c101900 */
[----:B-1----:R-:W3:Y:S04]  /*1e360*/  LD.E R27, desc[UR36][R16.64+0x258] ;  /* 0x00025824101b7980 */ /* 0x002ee8000c101900 */
[----:B------:R-:W3:Y:S04]  /*1e370*/  LD.E R29, desc[UR36][R16.64+0x25c] ;  /* 0x00025c24101d7980 */ /* 0x000ee8000c101900 */
[----:B------:R-:W3:Y:S04]  /*1e380*/  LD.E R11, desc[UR36][R16.64+0x260] ;  /* 0x00026024100b7980 */ /* 0x000ee8000c101900 */
[----:B------:R-:W3:Y:S04]  /*1e390*/  LD.E R31, desc[UR36][R16.64+0x264] ;  /* 0x00026424101f7980 */ /* 0x000ee8000c101900 */
[----:B----4-:R-:W4:Y:S04]  /*1e3a0*/  LD.E R5, desc[UR36][R16.64+0x268] ;  /* 0x0002682410057980 */ /* 0x010f28000c101900 */
[----:B------:R-:W4:Y:S04]  /*1e3b0*/  LD.E R13, desc[UR36][R16.64+0x26c] ;  /* 0x00026c24100d7980 */ /* 0x000f28000c101900 */
        /* <DEDUP_REMOVED lines=116> */
[----:B------:R-:W-:Y:S04]  /*1eb00*/  ST.E desc[UR36][R16.64+0x250], R21 ;  /* 0x0002501510007985 */ /* 0x000fe8000c101924 */
[----:B------:R-:W-:Y:S04]  /*1eb10*/  ST.E desc[UR36][R16.64+0x254], R25 ;  /* 0x0002541910007985 */ /* 0x000fe8000c101924 */
[----:B------:R-:W-:Y:S04]  /*1eb20*/  ST.E desc[UR36][R16.64+0x258], R27 ;  /* 0x0002581b10007985 */ /* 0x000fe8000c101924 */
[----:B------:R-:W-:Y:S04]  /*1eb30*/  ST.E desc[UR36][R16.64+0x25c], R29 ;  /* 0x00025c1d10007985 */ /* 0x000fe8000c101924 */
[----:B------:R-:W-:Y:S04]  /*1eb40*/  ST.E desc[UR36][R16.64+0x260], R11 ;  /* 0x0002600b10007985 */ /* 0x000fe8000c101924 */
[----:B------:R-:W-:Y:S04]  /*1eb50*/  ST.E desc[UR36][R16.64+0x264], R31 ;  /* 0x0002641f10007985 */ /* 0x000fe8000c101924 */
[----:B----4-:R-:W-:Y:S04]  /*1eb60*/  ST.E desc[UR36][R16.64+0x268], R5 ;  /* 0x0002680510007985 */ /* 0x010fe8000c101924 */
        /* <DEDUP_REMOVED lines=125> */
.L_x_12713:
[----:B------:R-:W-:Y:S05]  /*1f340*/  BSYNC B0 ;  /* 0x0000000000007941 */ /* 0x000fea0003800000 */
.L_x_12712:
        /* <DEDUP_REMOVED lines=9> */
.L_x_12685:
[----:B0-----:R-:W0:Y:S01]  /*1f3e0*/  S2R R0, SR_TID.X ;  /* 0x0000000000007919 */ /* 0x001e220000002100 */
[----:B------:R-:W-:Y:S05]  /*1f3f0*/  WARPSYNC.ALL ;  /* 0x0000000000007948 */ /* 0x000fea0003800000 */
[----:B0-----:R-:W-:-:S04]  /*1f400*/  SHF.R.U32.HI R0, RZ, 0x7, R0 ;  /* 0x00000007ff007819 */ /* 0x001fc80000011600 */
[----:B------:R-:W-:Y:S01]  /*1f410*/  IADD3 R141, -R0, 0xb, RZ ;  /* 0x0000000b008d7810 */ /* 0x000fe20007ffe1ff */
[----:B------:R-:W3:Y:S04]  /*1f420*/  LDL R5, [R1+0x220] ;  /* 0x0002200001057983 */ /* 0x000ee80000100800 */
[----:B------:R-:W4:Y:S04]  /*1f430*/  LDL R8, [R1+0x224] ;  /* 0x0002240001087983 */ /* 0x000f280000100800 */
[----:B------:R-:W5:Y:S04]  /*1f440*/  LDL R135, [R1+0x1f8] ;  /* 0x0001f80001877983 */ /* 0x000f680000100800 */
[----:B------:R-:W2:Y:S01]  /*1f450*/  LDL.64 R122, [R1+0x290] ;  /* 0x00029000017a7983 */ /* 0x000ea20000100a00 */
[----:B------:R-:W-:-:S02]  /*1f460*/  IMAD.MOV.U32 R140, RZ, RZ, -0x800000 ;  /* 0xff800000ff8c7424 */ /* 0x000fc400078e00ff */
[----:B------:R-:W-:Y:S01]  /*1f470*/  IMAD.MOV.U32 R138, RZ, RZ, -0x800000 ;  /* 0xff800000ff8a7424 */ /* 0x000fe200078e00ff */
[----:B------:R-:W2:Y:S01]  /*1f480*/  LDL.64 R132, [R1+0x240] ;  /* 0x0002400001847983 */ /* 0x000ea20000100a00 */
[----:B------:R-:W-:-:S03]  /*1f490*/  IMAD.MOV.U32 R137, RZ, RZ, RZ ;  /* 0x000000ffff897224 */ /* 0x000fc600078e00ff */
        /* <DEDUP_REMOVED lines=58> */
[----:B------:R-:W2:Y:S04]  /*1f840*/  LDL R136, [R1+0x200] ;  /* 0x0002000001887983 */ /* 0x000ea80000100800 */
[----:B---3--:R-:W0:Y:S02]  /*1f850*/  SHFL.BFLY PT, R0, R5, 0x2, 0x1f ;  /* 0x0c401f0005007f89 */ /* 0x008e2400000e0000 */
[----:B0-----:R-:W-:-:S05]  /*1f860*/  FADD.FTZ R0, R5, R0 ;  /* 0x0000000005007221 */ /* 0x001fca0000010000 */
[----:B------:R-:W0:Y:S02]  /*1f870*/  SHFL.BFLY PT, R3, R0, 0x1, 0x1f ;  /* 0x0c201f0000037f89 */ /* 0x000e2400000e0000 */
[----:B0-----:R-:W-:-:S05]  /*1f880*/  FADD.FTZ R2, R0, R3 ;  /* 0x0000000300027221 */ /* 0x001fca0000010000 */
[----:B------:R-:W-:Y:S04]  /*1f890*/  STL [R1+0x220], R2 ;  /* 0x0002200201007387 */ /* 0x000fe80000100800 */
[----:B------:R-:W3:Y:S04]  /*1f8a0*/  LDL R134, [R1+0x220] ;  /* 0x0002200001867983 */ /* 0x000ee80000100800 */
[----:B----4-:R-:W0:Y:S02]  /*1f8b0*/  SHFL.BFLY PT, R3, R8, 0x2, 0x1f ;  /* 0x0c401f0008037f89 */ /* 0x010e2400000e0000 */
[----:B0-----:R-:W-:Y:S01]  /*1f8c0*/  FADD.FTZ R3, R3, R8 ;  /* 0x0000000803037221 */ /* 0x001fe20000010000 */
[----:B-----5:R-:W-:Y:S01]  /*1f8d0*/  VIADD R135, R135, 0x1 ;  /* 0x0000000187877836 */ /* 0x020fe20000000000 */
[----:B------:R-:W4:Y:S04]  /*1f8e0*/  LDL.64 R8, [R1+0x3f8] ;  /* 0x0003f80001087983 */ /* 0x000f280000100a00 */
[----:B------:R-:W0:Y:S02]  /*1f8f0*/  SHFL.BFLY PT, R4, R3, 0x1, 0x1f ;  /* 0x0c201f0003047f89 */ /* 0x000e2400000e0000 */
[----:B0-----:R-:W-:Y:S01]  /*1f900*/  FADD.FTZ R139, R3, R4 ;  /* 0x00000004038b7221 */ /* 0x001fe20000010000 */
[----:B------:R0:W-:Y:S08]  /*1f910*/  BAR.ARV R141, 0x100 ;  /* 0x0004008d0000751d */ /* 0x0001f00000002000 */
[----:B------:R-:W-:Y:S06]  /*1f920*/  BAR.ARV 0x8, 0x180 ;  /* 0x0206000000007b1d */ /* 0x000fec0000002000 */
[----:B------:R-:W-:-:S13]  /*1f930*/  FSETP.NE.FTZ.AND P1, PT, R139, RZ, PT ;  /* 0x000000ff8b00720b */ /* 0x000fda0003f35000 */
[----:B------:R-:W5:Y:S04]  /*1f940*/  @P1 LDL R6, [R1+0x230] ;  /* 0x0002300001061983 */ /* 0x000f680000100800 */
[----:B--2---:R-:W2:Y:S01]  /*1f950*/  @P1 LDL R7, [R1+0x214] ;  /* 0x0002140001071983 */ /* 0x004ea20000100800 */
[----:B---3--:R-:W-:-:S13]  /*1f960*/  FSETP.NE.FTZ.AND P0, PT, R134, RZ, PT ;  /* 0x000000ff8600720b */ /* 0x008fda0003f15000 */
[----:B------:R-:W3:Y:S04]  /*1f970*/  @P0 LDL R4, [R1+0x230] ;  /* 0x0002300001040983 */ /* 0x000ee80000100800 */
[----:B------:R-:W4:Y:S01]  /*1f980*/  @P0 LDL R5, [R1+0x210] ;  /* 0x0002100001050983 */ /* 0x000f220000100800 */
[----:B------:R-:W1:Y:S08]  /*1f990*/  @P0 MUFU.LG2 R0, R134 ;  /* 0x0000008600000308 */ /* 0x000e700000000c00 */
[----:B------:R-:W0:Y:S01]  /*1f9a0*/  @P1 MUFU.LG2 R2, R139 ;  /* 0x0000008b00021308 */ /* 0x000e220000000c00 */
[----:B-1----:R-:W-:-:S02]  /*1f9b0*/  @P0 FMUL.FTZ R3, R0, 0.69314718246459960938 ;  /* 0x3f31721800030820 */ /* 0x002fc40000410000 */
[----:B------:R-:W2:Y:S05]  /*1f9c0*/  LDL R0, [R1+0x204] ;  /* 0x0002040001007983 */ /* 0x000eaa0000100800 */
[----:B------:R1:W1:Y:S01]  /*1f9d0*/  @P0 MUFU.RCP R137, R134 ;  /* 0x0000008600890308 */ /* 0x0002620000001000 */
[----:B-----5:R-:W-:Y:S01]  /*1f9e0*/  @P1 FMUL.FTZ R6, R6, 0.69314718246459960938 ;  /* 0x3f31721806061820 */ /* 0x020fe20000410000 */
[----:B---3--:R-:W-:-:S04]  /*1f9f0*/  @P0 FMUL.FTZ R4, R4, 0.69314718246459960938 ;  /* 0x3f31721804040820 */ /* 0x008fc80000410000 */
[----:B----4-:R-:W-:Y:S01]  /*1fa00*/  @P0 FFMA.FTZ R140, R4, R5, R3 ;  /* 0x00000005048c0223 */ /* 0x010fe20000010003 */
[----:B0-----:R-:W-:Y:S01]  /*1fa10*/  @P1 FMUL.FTZ R3, R2, 0.69314718246459960938 ;  /* 0x3f31721802031820 */ /* 0x001fe20000410000 */
[----:B------:R-:W3:Y:S03]  /*1fa20*/  LDL.64 R4, [R1+0x408] ;  /* 0x0004080001047983 */ /* 0x000ee60000100a00 */
[----:B--2---:R-:W-:Y:S02]  /*1fa30*/  @P1 FFMA.FTZ R138, R6, R7, R3 ;  /* 0x00000007068a1223 */ /* 0x004fe40000010003 */
[----:B------:R-:W2:Y:S04]  /*1fa40*/  LDL.64 R2, [R1+0x428] ;  /* 0x0004280001027983 */ /* 0x000ea80000100a00 */
[----:B------:R-:W4:Y:S01]  /*1fa50*/  LDL.64 R6, [R1+0x438] ;  /* 0x0004380001067983 */ /* 0x000f220000100a00 */
[----:B------:R-:W-:-:S13]  /*1fa60*/  ISETP.NE.AND P0, PT, R135, 0x2, PT ;  /* 0x000000028700780c */ /* 0x000fda0003f05270 */
[----:B-1----:R-:W5:Y:S01]  /*1fa70*/  @!P0 LDL R134, [R1+0x1fc] ;  /* 0x0001fc0001868983 */ /* 0x002f620000100800 */
[-C--:B------:R-:W-:Y:S01]  /*1fa80*/  FMUL.FTZ R123, R123, R137.reuse ;  /* 0x000000897b7b7220 */ /* 0x080fe20000410000 */
[----:B------:R-:W-:-:S05]  /*1fa90*/  FMUL.FTZ R122, R122, R137 ;  /* 0x000000897a7a7220 */ /* 0x000fca0000410000 */
[----:B------:R0:W-:Y:S02]  /*1faa0*/  STL.64 [R1+0x290], R122 ;  /* 0x0002907a01007387 */ /* 0x0001e40000100a00 */
        /* <DEDUP_REMOVED lines=124> */
[----:B------:R0:W-:Y:S04]  /*20270*/  STL [R1+0x224], R139 ;  /* 0x0002248b01007387 */ /* 0x0001e80000100800 */
[----:B------:R0:W-:Y:S04]  /*20280*/  STL.64 [R1+0x240], R132 ;  /* 0x0002408401007387 */ /* 0x0001e80000100a00 */
[----:B------:R0:W-:Y:S04]  /*20290*/  STL.64 [R1+0x250], R130 ;  /* 0x0002508201007387 */ /* 0x0001e80000100a00 */
[----:B------:R0:W-:Y:S04]  /*202a0*/  STL.64 [R1+0x260], R128 ;  /* 0x0002608001007387 */ /* 0x0001e80000100a00 */
[----:B------:R0:W-:Y:S04]  /*202b0*/  STL.64 [R1+0x270], R126 ;  /* 0x0002707e01007387 */ /* 0x0001e80000100a00 */
[----:B------:R0:W-:Y:S04]  /*202c0*/  STL.64 [R1+0x280], R124 ;  /* 0x0002807c01007387 */ /* 0x0001e80000100a00 */
[----:B------:R0:W-:Y:S04]  /*202d0*/  STL [R1+0x220], R140 ;  /* 0x0002208c01007387 */ /* 0x0001e80000100800 */
        /* <DEDUP_REMOVED lines=26> */
[-C--:B--2---:R-:W-:Y:S01]  /*20480*/  FMUL.FTZ R3, R3, R122.reuse ;  /* 0x0000007a03037220 */ /* 0x084fe20000410000 */
[-C--:B------:R-:W-:Y:S01]  /*20490*/  FMUL.FTZ R2, R2, R122.reuse ;  /* 0x0000007a02027220 */ /* 0x080fe20000410000 */
[-C--:B----4-:R-:W-:Y:S01]  /*204a0*/  FMUL.FTZ R7, R7, R122.reuse ;  /* 0x0000007a07077220 */ /* 0x090fe20000410000 */
        /* <DEDUP_REMOVED lines=38> */
[----:B-----5:R-:W-:-:S03]  /*20710*/  @!P0 LOP3.LUT R134, R134, 0x1, RZ, 0x3c, !PT ;  /* 0x0000000186868812 */ /* 0x020fc600078e3cff */
[----:B------:R0:W-:Y:S04]  /*20720*/  STL [R1+0x1f8], R135 ;  /* 0x0001f88701007387 */ /* 0x0001e80000100800 */
[----:B------:R0:W-:Y:S04]  /*20730*/  @!P0 STL [R1+0x1fc], R134 ;  /* 0x0001fc8601008387 */ /* 0x0001e80000100800 */
[----:B------:R0:W-:Y:S01]  /*20740*/  @!P0 STL [R1+0x1f8], RZ ;  /* 0x0001f8ff01008387 */ /* 0x0001e20000100800 */
[----:B------:R-:W-:-:S13]  /*20750*/  PLOP3.LUT P0, PT, PT, PT, PT, 0x8, 0x0 ;  /* 0x000000000000781c */ /* 0x000fda0003f0e170 */
.L_x_12619:
[----:B01----:R-:W0:Y:S01]  /*20760*/  S2R R7, SR_CgaCtaId ;  /* 0x0000000000077919 */ /* 0x003e220000008800 */
        /* <DEDUP_REMOVED lines=10> */
[----:B------:R-:W2:Y:S01]  /*20810*/  LDL R4, [R1+0x4d0] ;  /* 0x0004d00001047983 */ /* 0x000ea20000100800 */
[----:B------:R-:W-:Y:S01]  /*20820*/  R2UR UR4, R216 ;  /* 0x00000000d80472ca */ /* 0x000fe200000e0000 */
[----:B------:R-:W-:Y:S01]  /*20830*/  ULDC.64 UR8, c[0x0][0xd00] ;  /* 0x0003400000087ab9 */ /* 0x000fe20000000a00 */
[----:B------:R-:W-:Y:S01]  /*20840*/  ULDC.64 UR10, c[0x0][0xd00] ;  /* 0x00034000000a7ab9 */ /* 0x000fe20000000a00 */
[----:B------:R-:W3:Y:S04]  /*20850*/  LDL.128 R8, [R1+0x240] ;  /* 0x0002400001087983 */ /* 0x000ee80000100c00 */
[----:B------:R-:W4:Y:S04]  /*20860*/  LDL.128 R12, [R1+0x260] ;  /* 0x00026000010c7983 */ /* 0x000f280000100c00 */
[----:B------:R-:W4:Y:S04]  /*20870*/  LDL.128 R28, [R1+0x250] ;  /* 0x00025000011c7983 */ /* 0x000f280000100c00 */
[----:B------:R-:W4:Y:S01]  /*20880*/  LDL.128 R24, [R1+0x270] ;  /* 0x0002700001187983 */ /* 0x000f220000100c00 */
[----:B------:R-:W0:Y:S03]  /*20890*/  S2R R5, SR_SWINHI ;  /* 0x0000000000057919 */ /* 0x000e260000002f00 */
[----:B------:R-:W4:Y:S04]  /*208a0*/  LDL.128 R124, [R1+0x280] ;  /* 0x00028000017c7983 */ /* 0x000f280000100c00 */
[----:B------:R-:W4:Y:S04]  /*208b0*/  LDL.128 R116, [R1+0x2a0] ;  /* 0x0002a00001747983 */ /* 0x000f280000100c00 */
[----:B------:R-:W4:Y:S04]  /*208c0*/  LDL.128 R120, [R1+0x290] ;  /* 0x0002900001787983 */ /* 0x000f280000100c00 */
[----:B------:R-:W4:Y:S04]  /*208d0*/  LDL.128 R108, [R1+0x2c0] ;  /* 0x0002c000016c7983 */ /* 0x000f280000100c00 */
[----:B------:R-:W4:Y:S04]  /*208e0*/  LDL.128 R112, [R1+0x2b0] ;  /* 0x0002b00001707983 */ /* 0x000f280000100c00 */
[----:B------:R-:W4:Y:S04]  /*208f0*/  LDL.128 R100, [R1+0x2e0] ;  /* 0x0002e00001647983 */ /* 0x000f280000100c00 */
[----:B------:R-:W4:Y:S01]  /*20900*/  LDL.128 R104, [R1+0x2d0] ;  /* 0x0002d00001687983 */ /* 0x000f220000100c00 */
[----:B------:R-:W-:-:S02]  /*20910*/  MOV R2, R0 ;  /* 0x0000000000027202 */ /* 0x000fc40000000f00 */
[----:B0-----:R-:W-:Y:S01]  /*20920*/  MOV R3, R5 ;  /* 0x0000000500037202 */ /* 0x001fe20000000f00 */
        /* <DEDUP_REMOVED lines=16> */
[----:B--2---:R-:W-:-:S03]  /*20a30*/  IMAD.WIDE R4, R4, 0x2, R2 ;  /* 0x0000000204047825 */ /* 0x004fc600078e0202 */
[C---:B------:R-:W-:Y:S02]  /*20a40*/  IADD3 R33, P1, R4.reuse, 0x20, RZ ;  /* 0x0000002004217810 */ /* 0x040fe40007f3e0ff */
[----:B------:R-:W-:Y:S02]  /*20a50*/  LOP3.LUT R35, R4, 0x380, RZ, 0xc0, !PT ;  /* 0x0000038004237812 */ /* 0x000fe400078ec0ff */
[----:B------:R-:W-:Y:S02]  /*20a60*/  LOP3.LUT R32, R33, 0x380, RZ, 0xc0, !PT ;  /* 0x0000038021207812 */ /* 0x000fe400078ec0ff */
[----:B------:R-:W-:Y:S02]  /*20a70*/  SHF.R.U64 R35, R35, 0x3, RZ ;  /* 0x0000000323237819 */ /* 0x000fe400000012ff */
[----:B------:R-:W-:Y:S02]  /*20a80*/  SHF.R.U64 R32, R32, 0x3, RZ ;  /* 0x0000000320207819 */ /* 0x000fe400000012ff */
[----:B------:R-:W-:Y:S01]  /*20a90*/  LOP3.LUT R34, R35, R4, RZ, 0x3c, !PT ;  /* 0x0000000423227212 */ /* 0x000fe200078e3cff */
[--C-:B------:R-:W-:Y:S01]  /*20aa0*/  IMAD.MOV.U32 R35, RZ, RZ, R5.reuse ;  /* 0x000000ffff237224 */ /* 0x100fe200078e0005 */
[----:B------:R-:W-:Y:S01]  /*20ab0*/  LOP3.LUT R32, R32, R33, RZ, 0x3c, !PT ;  /* 0x0000002120207212 */ /* 0x000fe200078e3cff */
[----:B------:R-:W-:Y:S01]  /*20ac0*/  IMAD.X R33, RZ, RZ, R5, P1 ;  /* 0x000000ffff217224 */ /* 0x000fe200008e0605 */
[----:B---3--:R-:W-:-:S02]  /*20ad0*/  F2FP.BF16.F32.PACK_AB R8, R9, R8 ;  /* 0x000000080908723e */ /* 0x008fc400000010ff */
[----:B------:R-:W-:Y:S02]  /*20ae0*/  F2FP.BF16.F32.PACK_AB R9, R11, R10 ;  /* 0x0000000a0b09723e */ /* 0x000fe400000010ff */
[----:B----4-:R-:W-:Y:S02]  /*20af0*/  F2FP.BF16.F32.PACK_AB R12, R13, R12 ;  /* 0x0000000c0d0c723e */ /* 0x010fe400000010ff */
[----:B------:R-:W-:Y:S02]  /*20b00*/  MOV R34, R34 ;  /* 0x0000002200227202 */ /* 0x000fe40000000f00 */
[----:B------:R-:W-:Y:S02]  /*20b10*/  F2FP.BF16.F32.PACK_AB R10, R29, R28 ;  /* 0x0000001c1d0a723e */ /* 0x000fe400000010ff */
[----:B------:R-:W-:Y:S01]  /*20b20*/  F2FP.BF16.F32.PACK_AB R11, R31, R30 ;  /* 0x0000001e1f0b723e */ /* 0x000fe200000010ff */
[----:B------:R-:W-:Y:S01]  /*20b30*/  BAR.SYNC.DEFER_BLOCKING 0x1, 0x100 ;  /* 0x0044000000007b1d */ /* 0x000fe20000010000 */
[----:B------:R-:W-:-:S02]  /*20b40*/  F2FP.BF16.F32.PACK_AB R13, R15, R14 ;  /* 0x0000000e0f0d723e */ /* 0x000fc400000010ff */
[----:B------:R-:W-:Y:S02]  /*20b50*/  MOV R6, R32 ;  /* 0x0000002000067202 */ /* 0x000fe40000000f00 */
[----:B------:R-:W-:Y:S02]  /*20b60*/  F2FP.BF16.F32.PACK_AB R14, R25, R24 ;  /* 0x00000018190e723e */ /* 0x000fe400000010ff */
[----:B------:R-:W-:Y:S01]  /*20b70*/  F2FP.BF16.F32.PACK_AB R15, R27, R26 ;  /* 0x0000001a1b0f723e */ /* 0x000fe200000010ff */
[----:B------:R-:W2:Y:S04]  /*20b80*/  LDL.128 R28, [R1+0x400] ;  /* 0x00040000011c7983 */ /* 0x000ea80000100c00 */
[----:B------:R-:W3:Y:S04]  /*20b90*/  LDL.128 R24, [R1+0x410] ;  /* 0x0004100001187983 */ /* 0x000ee80000100c00 */
[----:B------:R0:W-:Y:S04]  /*20ba0*/  STSM.16.M88.4 [R34], R8 ;  /* 0x0000000822007844 */ /* 0x0001e80000000200 */
[----:B------:R1:W-:Y:S04]  /*20bb0*/  STSM.16.M88.4 [R6], R12 ;  /* 0x0000000c06007844 */ /* 0x0003e80000000200 */
[----:B0-----:R-:W4:Y:S04]  /*20bc0*/  LDL.128 R32, [R1+0x3f0] ;  /* 0x0003f00001207983 */ /* 0x001f280000100c00 */
[----:B-1----:R-:W4:Y:S04]  /*20bd0*/  LDL.128 R12, [R1+0x420] ;  /* 0x00042000010c7983 */ /* 0x002f280000100c00 */
[----:B------:R-:W4:Y:S01]  /*20be0*/  LDL.128 R8, [R1+0x430] ;  /* 0x0004300001087983 */ /* 0x000f220000100c00 */
[----:B------:R-:W-:-:S02]  /*20bf0*/  IADD3 R139, P0, R4, 0x40, RZ ;  /* 0x00000040048b7810 */ /* 0x000fc40007f1e0ff */
[C---:B------:R-:W-:Y:S02]  /*20c00*/  IADD3 R141, P4, R4.reuse, 0x60, RZ ;  /* 0x00000060048d7810 */ /* 0x040fe40007f9e0ff */
[C---:B------:R-:W-:Y:S02]  /*20c10*/  IADD3 R19, P3, R4.reuse, 0x4000, RZ ;  /* 0x0000400004137810 */ /* 0x040fe40007f7e0ff */
[C---:B------:R-:W-:Y:S02]  /*20c20*/  IADD3 R21, P6, R4.reuse, 0x4020, RZ ;  /* 0x0000402004157810 */ /* 0x040fe40007fde0ff */
[----:B------:R-:W-:Y:S02]  /*20c30*/  LOP3.LUT R138, R139, 0x380, RZ, 0xc0, !PT ;  /* 0x000003808b8a7812 */ /* 0x000fe400078ec0ff */
[----:B------:R-:W-:Y:S02]  /*20c40*/  IADD3 R129, P5, R4, 0x4040, RZ ;  /* 0x0000404004817810 */ /* 0x000fe40007fbe0ff */
[----:B------:R-:W-:-:S02]  /*20c50*/  LOP3.LUT R140, R141, 0x380, RZ, 0xc0, !PT ;  /* 0x000003808d8c7812 */ /* 0x000fc400078ec0ff */
[----:B------:R-:W-:Y:S02]  /*20c60*/  IADD3 R131, P2, R4, 0x4060, RZ ;  /* 0x0000406004837810 */ /* 0x000fe40007f5e0ff */
[----:B------:R-:W-:Y:S02]  /*20c70*/  LOP3.LUT R18, R19, 0x380, RZ, 0xc0, !PT ;  /* 0x0000038013127812 */ /* 0x000fe400078ec0ff */
[----:B------:R-:W-:Y:S02]  /*20c80*/  LOP3.LUT R20, R21, 0x380, RZ, 0xc0, !PT ;  /* 0x0000038015147812 */ /* 0x000fe400078ec0ff */
[----:B------:R-:W-:Y:S02]  /*20c90*/  SHF.R.U64 R138, R138, 0x3, RZ ;  /* 0x000000038a8a7819 */ /* 0x000fe400000012ff */
[----:B------:R-:W-:Y:S02]  /*20ca0*/  LOP3.LUT R128, R129, 0x380, RZ, 0xc0, !PT ;  /* 0x0000038081807812 */ /* 0x000fe400078ec0ff */
[----:B------:R-:W-:-:S02]  /*20cb0*/  IADD3 R133, P1, R4, 0x8000, RZ ;  /* 0x0000800004857810 */ /* 0x000fc40007f3e0ff */
[----:B------:R-:W-:Y:S02]  /*20cc0*/  SHF.R.U64 R140, R140, 0x3, RZ ;  /* 0x000000038c8c7819 */ /* 0x000fe400000012ff */
[----:B------:R-:W-:Y:S02]  /*20cd0*/  LOP3.LUT R130, R131, 0x380, RZ, 0xc0, !PT ;  /* 0x0000038083827812 */ /* 0x000fe400078ec0ff */
[----:B------:R-:W-:Y:S02]  /*20ce0*/  SHF.R.U64 R18, R18, 0x3, RZ ;  /* 0x0000000312127819 */ /* 0x000fe400000012ff */
[----:B------:R-:W-:Y:S02]  /*20cf0*/  SHF.R.U64 R20, R20, 0x3, RZ ;  /* 0x0000000314147819 */ /* 0x000fe400000012ff */
[----:B------:R-:W-:Y:S01]  /*20d00*/  LOP3.LUT R138, R138, R139, RZ, 0x3c, !PT ;  /* 0x0000008b8a8a7212 */ /* 0x000fe200078e3cff */
[----:B------:R-:W-:Y:S01]  /*20d10*/  IMAD.X R139, RZ, RZ, R5, P0 ;  /* 0x000000ffff8b7224 */ /* 0x000fe200000e0605 */
[----:B------:R-:W-:-:S02]  /*20d20*/  SHF.R.U64 R128, R128, 0x3, RZ ;  /* 0x0000000380807819 */ /* 0x000fc400000012ff */
[----:B------:R-:W-:Y:S02]  /*20d30*/  LOP3.LUT R132, R133, 0x380, RZ, 0xc0, !PT ;  /* 0x0000038085847812 */ /* 0x000fe400078ec0ff */
[----:B------:R-:W-:Y:S01]  /*20d40*/  LOP3.LUT R140, R140, R141, RZ, 0x3c, !PT ;  /* 0x0000008d8c8c7212 */ /* 0x000fe200078e3cff */
[--C-:B------:R-:W-:Y:S01]  /*20d50*/  IMAD.X R141, RZ, RZ, R5.reuse, P4 ;  /* 0x000000ffff8d7224 */ /* 0x100fe200020e0605 */
[----:B------:R-:W-:Y:S02]  /*20d60*/  SHF.R.U64 R130, R130, 0x3, RZ ;  /* 0x0000000382827819 */ /* 0x000fe400000012ff */
        /* <DEDUP_REMOVED lines=8> */
[----:B------:R-:W-:Y:S02]  /*20df0*/  SHF.R.U64 R132, R132, 0x3, RZ ;  /* 0x0000000384847819 */ /* 0x000fe400000012ff */
[----:B------:R-:W-:Y:S02]  /*20e00*/  IADD3 R135, P3, R4, 0x8060, RZ ;  /* 0x0000806004877810 */ /* 0x000fe40007f7e0ff */
[----:B------:R-:W-:Y:S01]  /*20e10*/  LOP3.LUT R130, R130, R131, RZ, 0x3c, !PT ;  /* 0x0000008382827212 */ /* 0x000fe200078e3cff */
[----:B------:R-:W-:Y:S01]  /*20e20*/  IMAD.X R131, RZ, RZ, R5, P2 ;  /* 0x000000ffff837224 */ /* 0x000fe200010e0605 */
[----:B------:R-:W-:Y:S02]  /*20e30*/  IADD3 R137, P6, R4, 0xc000, RZ ;  /* 0x0000c00004897810 */ /* 0x000fe40007fde0ff */
[----:B------:R-:W-:-:S02]  /*20e40*/  LOP3.LUT R142, R143, 0x380, RZ, 0xc0, !PT ;  /* 0x000003808f8e7812 */ /* 0x000fc400078ec0ff */
[C---:B------:R-:W-:Y:S02]  /*20e50*/  IADD3 R147, P5, R4.reuse, 0xc020, RZ ;  /* 0x0000c02004937810 */ /* 0x040fe40007fbe0ff */
[----:B------:R-:W-:Y:S02]  /*20e60*/  LOP3.LUT R144, R145, 0x380, RZ, 0xc0, !PT ;  /* 0x0000038091907812 */ /* 0x000fe400078ec0ff */
[----:B------:R-:W-:Y:S02]  /*20e70*/  IADD3 R149, P2, R4, 0xc040, RZ ;  /* 0x0000c04004957810 */ /* 0x000fe40007f5e0ff */
[----:B------:R-:W-:Y:S01]  /*20e80*/  LOP3.LUT R132, R132, R133, RZ, 0x3c, !PT ;  /* 0x0000008584847212 */ /* 0x000fe200078e3cff */
[----:B------:R-:W-:Y:S01]  /*20e90*/  IMAD.X R133, RZ, RZ, R5, P1 ;  /* 0x000000ffff857224 */ /* 0x000fe200008e0605 */
[----:B------:R-:W-:Y:S02]  /*20ea0*/  LOP3.LUT R134, R135, 0x380, RZ, 0xc0, !PT ;  /* 0x0000038087867812 */ /* 0x000fe400078ec0ff */
[----:B------:R-:W-:-:S02]  /*20eb0*/  LOP3.LUT R136, R137, 0x380, RZ, 0xc0, !PT ;  /* 0x0000038089887812 */ /* 0x000fc400078ec0ff */
[----:B------:R-:W-:Y:S02]  /*20ec0*/  SHF.R.U64 R142, R142, 0x3, RZ ;  /* 0x000000038e8e7819 */ /* 0x000fe400000012ff */
[----:B------:R-:W-:Y:S02]  /*20ed0*/  LOP3.LUT R146, R147, 0x380, RZ, 0xc0, !PT ;  /* 0x0000038093927812 */ /* 0x000fe400078ec0ff */
[----:B------:R-:W-:Y:S02]  /*20ee0*/  IADD3 R4, P1, R4, 0xc060, RZ ;  /* 0x0000c06004047810 */ /* 0x000fe40007f3e0ff */
[----:B------:R-:W-:Y:S02]  /*20ef0*/  SHF.R.U64 R144, R144, 0x3, RZ ;  /* 0x0000000390907819 */ /* 0x000fe400000012ff */
[----:B------:R-:W-:Y:S02]  /*20f00*/  LOP3.LUT R148, R149, 0x380, RZ, 0xc0, !PT ;  /* 0x0000038095947812 */ /* 0x000fe400078ec0ff */
[----:B------:R-:W-:-:S02]  /*20f10*/  F2FP.BF16.F32.PACK_AB R124, R125, R124 ;  /* 0x0000007c7d7c723e */ /* 0x000fc400000010ff */
[----:B------:R-:W-:Y:S02]  /*20f20*/  SHF.R.U64 R134, R134, 0x3, RZ ;  /* 0x0000000386867819 */ /* 0x000fe400000012ff */
[----:B------:R-:W-:Y:S02]  /*20f30*/  F2FP.BF16.F32.PACK_AB R125, R127, R126 ;  /* 0x0000007e7f7d723e */ /* 0x000fe400000010ff */
[----:B------:R-:W-:Y:S02]  /*20f40*/  F2FP.BF16.F32.PACK_AB R116, R117, R116 ;  /* 0x000000747574723e */ /* 0x000fe400000010ff */
[----:B------:R-:W-:Y:S02]  /*20f50*/  SHF.R.U64 R136, R136, 0x3, RZ ;  /* 0x0000000388887819 */ /* 0x000fe400000012ff */
[----:B------:R-:W-:Y:S02]  /*20f60*/  MOV R138, R138 ;  /* 0x0000008a008a7202 */ /* 0x000fe40000000f00 */
[----:B------:R-:W-:-:S02]  /*20f70*/  F2FP.BF16.F32.PACK_AB R126, R121, R120 ;  /* 0x00000078797e723e */ /* 0x000fc400000010ff */
[----:B------:R-:W-:Y:S02]  /*20f80*/  F2FP.BF16.F32.PACK_AB R127, R123, R122 ;  /* 0x0000007a7b7f723e */ /* 0x000fe400000010ff */
[----:B------:R-:W-:Y:S02]  /*20f90*/  F2FP.BF16.F32.PACK_AB R117, R119, R118 ;  /* 0x000000767775723e */ /* 0x000fe400000010ff */
[----:B------:R-:W-:Y:S02]  /*20fa0*/  F2FP.BF16.F32.PACK_AB R108, R109, R108 ;  /* 0x0000006c6d6c723e */ /* 0x000fe400000010ff */
[----:B------:R-:W-:Y:S01]  /*20fb0*/  LOP3.LUT R142, R142, R143, RZ, 0x3c, !PT ;  /* 0x0000008f8e8e7212 */ /* 0x000fe200078e3cff */
[----:B------:R-:W-:Y:S01]  /*20fc0*/  IMAD.X R143, RZ, RZ, R5, P0 ;  /* 0x000000ffff8f7224 */ /* 0x000fe200000e0605 */
[----:B------:R-:W-:Y:S02]  /*20fd0*/  SHF.R.U64 R146, R146, 0x3, RZ ;  /* 0x0000000392927819 */ /* 0x000fe400000012ff */
[----:B------:R-:W-:-:S02]  /*20fe0*/  MOV R140, R140 ;  /* 0x0000008c008c7202 */ /* 0x000fc40000000f00 */
[----:B------:R-:W-:Y:S02]  /*20ff0*/  LOP3.LUT R6, R4, 0x380, RZ, 0xc0, !PT ;  /* 0x0000038004067812 */ /* 0x000fe400078ec0ff */
[----:B------:R-:W-:Y:S02]  /*21000*/  F2FP.BF16.F32.PACK_AB R118, R113, R112 ;  /* 0x000000707176723e */ /* 0x000fe400000010ff */
[----:B------:R-:W-:Y:S02]  /*21010*/  F2FP.BF16.F32.PACK_AB R119, R115, R114 ;  /* 0x000000727377723e */ /* 0x000fe400000010ff */
[----:B------:R-:W-:Y:S02]  /*21020*/  F2FP.BF16.F32.PACK_AB R109, R111, R110 ;  /* 0x0000006e6f6d723e */ /* 0x000fe400000010ff */
[----:B------:R-:W-:Y:S02]  /*21030*/  F2FP.BF16.F32.PACK_AB R100, R101, R100 ;  /* 0x000000646564723e */ /* 0x000fe400000010ff */
[----:B------:R-:W-:Y:S01]  /*21040*/  LOP3.LUT R144, R144, R145, RZ, 0x3c, !PT ;  /* 0x0000009190907212 */ /* 0x000fe200078e3cff */
[----:B------:R-:W-:Y:S01]  /*21050*/  IMAD.X R145, RZ, RZ, R5, P4 ;  /* 0x000000ffff917224 */ /* 0x000fe200020e0605 */
[----:B------:R-:W-:-:S02]  /*21060*/  SHF.R.U64 R148, R148, 0x3, RZ ;  /* 0x0000000394947819 */ /* 0x000fc400000012ff */
[----:B------:R-:W-:Y:S02]  /*21070*/  MOV R18, R18 ;  /* 0x0000001200127202 */ /* 0x000fe40000000f00 */
[----:B------:R-:W-:Y:S02]  /*21080*/  F2FP.BF16.F32.PACK_AB R110, R105, R104 ;  /* 0x00000068696e723e */ /* 0x000fe400000010ff */
[----:B------:R-:W-:Y:S02]  /*21090*/  F2FP.BF16.F32.PACK_AB R111, R107, R106 ;  /* 0x0000006a6b6f723e */ /* 0x000fe400000010ff */
[----:B------:R-:W-:Y:S02]  /*210a0*/  F2FP.BF16.F32.PACK_AB R101, R103, R102 ;  /* 0x000000666765723e */ /* 0x000fe400000010ff */
[----:B------:R-:W-:Y:S02]  /*210b0*/  F2FP.BF16.F32.PACK_AB R92, R93, R92 ;  /* 0x0000005c5d5c723e */ /* 0x000fe400000010ff */
[----:B------:R-:W-:Y:S01]  /*210c0*/  LOP3.LUT R134, R134, R135, RZ, 0x3c, !PT ;  /* 0x0000008786867212 */ /* 0x000fe200078e3cff */
[----:B------:R-:W-:Y:S01]  /*210d0*/  IMAD.X R135, RZ, RZ, R5, P3 ;  /* 0x000000ffff877224 */ /* 0x000fe200018e0605 */
[----:B------:R-:W-:-:S02]  /*210e0*/  MOV R20, R20 ;  /* 0x0000001400147202 */ /* 0x000fc40000000f00 */
[----:B------:R-:W-:Y:S02]  /*210f0*/  F2FP.BF16.F32.PACK_AB R102, R97, R96 ;  /* 0x000000606166723e */ /* 0x000fe400000010ff */
[----:B------:R-:W-:Y:S02]  /*21100*/  F2FP.BF16.F32.PACK_AB R103, R99, R98 ;  /* 0x000000626367723e */ /* 0x000fe400000010ff */
[----:B------:R-:W-:Y:S02]  /*21110*/  F2FP.BF16.F32.PACK_AB R93, R95, R94 ;  /* 0x0000005e5f5d723e */ /* 0x000fe400000010ff */
[----:B------:R-:W-:Y:S01]  /*21120*/  F2FP.BF16.F32.PACK_AB R84, R85, R84 ;  /* 0x000000545554723e */ /* 0x000fe200000010ff */
[----:B------:R-:W-:Y:S01]  /*21130*/  STSM.16.M88.4 [R138], R124 ;  /* 0x0000007c8a007844 */ /* 0x000fe20000000200 */
        /* <DEDUP_REMOVED lines=10> */
[----:B------:R-:W-:Y:S01]  /*211e0*/  SHF.R.U64 R6, R6, 0x3, RZ ;  /* 0x0000000306067819 */ /* 0x000fe200000012ff */
[----:B------:R-:W-:Y:S01]  /*211f0*/  UIMAD.WIDE UR8, UR4, 0x4, UR8 ;  /* 0x00000004040878a5 */ /* 0x000fe2000f8e0208 */
[----:B------:R-:W-:-:S02]  /*21200*/  MOV R130, R130 ;  /* 0x0000008200827202 */ /* 0x000fc40000000f00 */
[----:B------:R-:W-:Y:S02]  /*21210*/  F2FP.BF16.F32.PACK_AB R86, R81, R80 ;  /* 0x000000505156723e */ /* 0x000fe400000010ff */
[----:B------:R-:W-:Y:S02]  /*21220*/  F2FP.BF16.F32.PACK_AB R87, R83, R82 ;  /* 0x000000525357723e */ /* 0x000fe400000010ff */
[----:B------:R-:W-:Y:S02]  /*21230*/  F2FP.BF16.F32.PACK_AB R77, R79, R78 ;  /* 0x0000004e4f4d723e */ /* 0x000fe400000010ff */
[----:B------:R-:W-:Y:S01]  /*21240*/  F2FP.BF16.F32.PACK_AB R68, R69, R68 ;  /* 0x000000444544723e */ /* 0x000fe200000010ff */
[----:B------:R0:W-:Y:S01]  /*21250*/  STSM.16.M88.4 [R18], R108 ;  /* 0x0000006c12007844 */ /* 0x0001e20000000200 */
[----:B------:R-:W-:Y:S01]  /*21260*/  LOP3.LUT R148, R148, R149, RZ, 0x3c, !PT ;  /* 0x0000009594947212 */ /* 0x000fe200078e3cff */
[----:B------:R-:W-:Y:S01]  /*21270*/  IMAD.X R149, RZ, RZ, R5, P2 ;  /* 0x000000ffff957224 */ /* 0x000fe200010e0605 */
[----:B------:R-:W-:-:S02]  /*21280*/  MOV R132, R132 ;  /* 0x0000008400847202 */ /* 0x000fc40000000f00 */
[----:B------:R-:W-:Y:S02]  /*21290*/  F2FP.BF16.F32.PACK_AB R78, R73, R72 ;  /* 0x00000048494e723e */ /* 0x000fe400000010ff */
[----:B------:R-:W-:Y:S02]  /*212a0*/  F2FP.BF16.F32.PACK_AB R79, R75, R74 ;  /* 0x0000004a4b4f723e */ /* 0x000fe400000010ff */
[----:B------:R-:W-:Y:S02]  /*212b0*/  F2FP.BF16.F32.PACK_AB R69, R71, R70 ;  /* 0x000000464745723e */ /* 0x000fe400000010ff */
[----:B------:R-:W-:Y:S01]  /*212c0*/  F2FP.BF16.F32.PACK_AB R60, R61, R60 ;  /* 0x0000003c3d3c723e */ /* 0x000fe200000010ff */
[----:B------:R-:W-:Y:S01]  /*212d0*/  IMAD.X R5, RZ, RZ, R5, P1 ;  /* 0x000000ffff057224 */ /* 0x000fe200008e0605 */
[----:B------:R-:W-:Y:S01]  /*212e0*/  MOV R142, R142 ;  /* 0x0000008e008e7202 */ /* 0x000fe20000000f00 */
[----:B------:R-:W-:Y:S01]  /*212f0*/  STSM.16.M88.4 [R20], R100 ;  /* 0x0000006414007844 */ /* 0x000fe20000000200 */
[----:B------:R-:W-:Y:S01]  /*21300*/  F2FP.BF16.F32.PACK_AB R70, R65, R64 ;  /* 0x000000404146723e */ /* 0x000fe200000010ff */
[----:B0-----:R-:W0:Y:S01]  /*21310*/  LDC R18, c[0x0][0xce8] ;  /* 0x00033a00ff127b82 */ /* 0x001e220000000800 */
[----:B------:R-:W-:-:S02]  /*21320*/  F2FP.BF16.F32.PACK_AB R71, R67, R66 ;  /* 0x000000424347723e */ /* 0x000fc400000010ff */
[----:B------:R-:W-:Y:S02]  /*21330*/  F2FP.BF16.F32.PACK_AB R61, R63, R62 ;  /* 0x0000003e3f3d723e */ /* 0x000fe400000010ff */
[----:B------:R-:W-:Y:S01]  /*21340*/  F2FP.BF16.F32.PACK_AB R52, R53, R52 ;  /* 0x000000343534723e */ /* 0x000fe200000010ff */
[----:B------:R-:W-:Y:S01]  /*21350*/  STSM.16.M88.4 [R128], R92 ;  /* 0x0000005c80007844 */ /* 0x000fe20000000200 */
[----:B------:R-:W-:Y:S02]  /*21360*/  MOV R144, R144 ;  /* 0x0000009000907202 */ /* 0x000fe40000000f00 */
[----:B------:R-:W-:Y:S02]  /*21370*/  F2FP.BF16.F32.PACK_AB R62, R57, R56 ;  /* 0x00000038393e723e */ /* 0x000fe400000010ff */
[----:B------:R-:W-:Y:S02]  /*21380*/  F2FP.BF16.F32.PACK_AB R63, R59, R58 ;  /* 0x0000003a3b3f723e */ /* 0x000fe400000010ff */
[----:B------:R-:W-:-:S02]  /*21390*/  F2FP.BF16.F32.PACK_AB R53, R55, R54 ;  /* 0x000000363735723e */ /* 0x000fc400000010ff */
[----:B------:R-:W-:Y:S01]  /*213a0*/  F2FP.BF16.F32.PACK_AB R44, R45, R44 ;  /* 0x0000002c2d2c723e */ /* 0x000fe200000010ff */
[----:B------:R-:W-:Y:S01]  /*213b0*/  STSM.16.M88.4 [R130], R84 ;  /* 0x0000005482007844 */ /* 0x000fe20000000200 */
[----:B------:R-:W-:Y:S02]  /*213c0*/  LOP3.LUT R4, R6, R4, RZ, 0x3c, !PT ;  /* 0x0000000406047212 */ /* 0x000fe400078e3cff */
[----:B------:R-:W-:Y:S02]  /*213d0*/  MOV R134, R134 ;  /* 0x0000008600867202 */ /* 0x000fe40000000f00 */
        /* <DEDUP_REMOVED lines=8> */
[----:B------:R-:W-:Y:S01]  /*21460*/  F2FP.BF16.F32.PACK_AB R37, R39, R38 ;  /* 0x000000262725723e */ /* 0x000fe200000010ff */
[----:B------:R-:W-:Y:S01]  /*21470*/  STSM.16.M88.4 [R142], R68 ;  /* 0x000000448e007844 */ /* 0x000fe20000000200 */
[----:B------:R-:W-:-:S02]  /*21480*/  MOV R146, R146 ;  /* 0x0000009200927202 */ /* 0x000fc40000000f00 */
[----:B------:R-:W-:Y:S01]  /*21490*/  MOV R148, R148 ;  /* 0x0000009400947202 */ /* 0x000fe20000000f00 */
[----:B------:R-:W-:Y:S01]  /*214a0*/  STSM.16.M88.4 [R144], R60 ;  /* 0x0000003c90007844 */ /* 0x000fe20000000200 */
[----:B------:R-:W-:-:S03]  /*214b0*/  MOV R4, R4 ;  /* 0x0000000400047202 */ /* 0x000fc60000000f00 */
[----:B------:R-:W-:Y:S04]  /*214c0*/  STSM.16.M88.4 [R134], R52 ;  /* 0x0000003486007844 */ /* 0x000fe80000000200 */
[----:B------:R-:W-:Y:S01]  /*214d0*/  STSM.16.M88.4 [R136], R44 ;  /* 0x0000002c88007844 */ /* 0x000fe20000000200 */
[----:B------:R-:W-:Y:S02]  /*214e0*/  ISETP.NE.U32.AND P1, PT, RZ, UR10, PT ;  /* 0x0000000aff007c0c */ /* 0x000fe4000bf25070 */
[----:B--2---:R-:W-:Y:S02]  /*214f0*/  F2FP.BF16.F32.PACK_AB R28, R29, R28 ;  /* 0x0000001c1d1c723e */ /* 0x004fe400000010ff */
[----:B------:R-:W-:Y:S02]  /*21500*/  F2FP.BF16.F32.PACK_AB R29, R31, R30 ;  /* 0x0000001e1f1d723e */ /* 0x000fe400000010ff */
[----:B---3--:R-:W-:-:S02]  /*21510*/  F2FP.BF16.F32.PACK_AB R30, R25, R24 ;  /* 0x00000018191e723e */ /* 0x008fc400000010ff */
[----:B------:R-:W-:Y:S02]  /*21520*/  F2FP.BF16.F32.PACK_AB R31, R27, R26 ;  /* 0x0000001a1b1f723e */ /* 0x000fe400000010ff */
[----:B------:R-:W-:Y:S02]  /*21530*/  ISETP.NE.AND.EX P1, PT, RZ, UR11, PT, P1 ;  /* 0x0000000bff007c0c */ /* 0x000fe4000bf25310 */
[----:B----4-:R-:W-:Y:S02]  /*21540*/  F2FP.BF16.F32.PACK_AB R38, R33, R32 ;  /* 0x000000202126723e */ /* 0x010fe400000010ff */
[----:B------:R-:W-:Y:S02]  /*21550*/  F2FP.BF16.F32.PACK_AB R39, R35, R34 ;  /* 0x000000222327723e */ /* 0x000fe400000010ff */
[----:B------:R-:W-:Y:S02]  /*21560*/  F2FP.BF16.F32.PACK_AB R12, R13, R12 ;  /* 0x0000000c0d0c723e */ /* 0x000fe400000010ff */
[----:B------:R-:W-:-:S02]  /*21570*/  F2FP.BF16.F32.PACK_AB R13, R15, R14 ;  /* 0x0000000e0f0d723e */ /* 0x000fc400000010ff */
[----:B------:R-:W-:Y:S01]  /*21580*/  F2FP.BF16.F32.PACK_AB R14, R9, R8 ;  /* 0x00000008090e723e */ /* 0x000fe200000010ff */
[----:B------:R-:W-:Y:S01]  /*21590*/  IMAD.U32 R8, RZ, RZ, UR8 ;  /* 0x00000008ff087e24 */ /* 0x000fe2000f8e00ff */
[----:B------:R-:W-:Y:S01]  /*215a0*/  F2FP.BF16.F32.PACK_AB R15, R11, R10 ;  /* 0x0000000a0b0f723e */ /* 0x000fe200000010ff */
[----:B------:R-:W-:Y:S01]  /*215b0*/  IMAD.U32 R9, RZ, RZ, UR9 ;  /* 0x00000009ff097e24 */ /* 0x000fe2000f8e00ff */
[----:B------:R-:W-:Y:S01]  /*215c0*/  ULDC.64 UR8, c[0x0][0xd08] ;  /* 0x0003420000087ab9 */ /* 0x000fe20000000a00 */
[----:B------:R-:W-:Y:S01]  /*215d0*/  STSM.16.M88.4 [R146], R36 ;  /* 0x0000002492007844 */ /* 0x000fe20000000200 */
[----:B------:R-:W-:-:S03]  /*215e0*/  UISETP.NE.U32.AND UP0, UPT, UR8, URZ, UPT ;  /* 0x0000003f0800728c */ /* 0x000fc6000bf05070 */
[----:B------:R-:W-:Y:S01]  /*215f0*/  STSM.16.M88.4 [R148], R28 ;  /* 0x0000001c94007844 */ /* 0x000fe20000000200 */
[----:B------:R-:W-:-:S03]  /*21600*/  UISETP.NE.AND.EX UP0, UPT, UR9, URZ, UPT, UP0 ;  /* 0x0000003f0900728c */ /* 0x000fc6000bf05300 */
[----:B------:R1:W-:Y:S01]  /*21610*/  STSM.16.M88.4 [R4], R12 ;  /* 0x0000000c04007844 */ /* 0x0003e20000000200 */
[----:B------:R-:W-:Y:S02]  /*21620*/  BAR.SYNC.DEFER_BLOCKING 0x1, 0x100 ;  /* 0x0044000000007b1d */ /* 0x000fe40000010000 */
[----:B------:R-:W-:-:S05]  /*21630*/  PLOP3.LUT P0, PT, PT, PT, UP0, 0x80, 0x0 ;  /* 0x000000000000781c */ /* 0x000fca0003f0f008 */
[----:B------:R-:W-:Y:S02]  /*21640*/  @UP0 ULDC.64 UR8, c[0x0][0xd08] ;  /* 0x0003420000080ab9 */ /* 0x000fe40000000a00 */
[----:B------:R-:W-:-:S03]  /*21650*/  @UP0 UIMAD.WIDE UR8, UR4, 0x4, UR8 ;  /* 0x00000004040808a5 */ /* 0x000fc6000f8e0208 */
[----:B------:R-:W-:Y:S02]  /*21660*/  ULDC UR4, c[0x0][0xb88] ;  /* 0x0002e20000047ab9 */ /* 0x000fe40000000800 */
[----:B------:R-:W-:Y:S01]  /*21670*/  IMAD.U32 R11, RZ, RZ, UR4 ;  /* 0x00000004ff0b7e24 */ /* 0x000fe2000f8e00ff */
[----:B------:R2:W5:Y:S01]  /*21680*/  @P1 LDG.E R10, desc[UR36][R8.64] ;  /* 0x00000024080a1981 */ /* 0x000562000c1e1900 */
[----:B-1----:R-:W-:Y:S01]  /*21690*/  IMAD.U32 R4, RZ, RZ, UR8 ;  /* 0x00000008ff047e24 */ /* 0x002fe2000f8e00ff */
[----:B------:R-:W-:Y:S01]  /*216a0*/  UISETP.NE.AND UP0, UPT, UR59, URZ, UPT ;  /* 0x0000003f3b00728c */ /* 0x000fe2000bf05270 */
[----:B------:R-:W-:Y:S01]  /*216b0*/  IMAD.U32 R5, RZ, RZ, UR9 ;  /* 0x00000009ff057e24 */ /* 0x000fe2000f8e00ff */
[----:B------:R-:W-:-:S04]  /*216c0*/  ULDC UR4, c[0x0][0xbd4] ;  /* 0x0002f50000047ab9 */ /* 0x000fc80000000800 */
[----:B------:R2:W5:Y:S01]  /*216d0*/  @P0 LDG.E R11, desc[UR36][R4.64] ;  /* 0x00000024040b0981 */ /* 0x000562000c1e1900 */
[----:B------:R-:W-:Y:S01]  /*216e0*/  USEL UR4, UR59, UR4, UP0 ;  /* 0x000000043b047287 */ /* 0x000fe20008000000 */
[----:B0-----:R-:W-:Y:S11]  /*216f0*/  @P0 BRA `(.L_x_12717) ;  /* 0x0000000000100947 */ /* 0x001ff60003800000 */
[----:B------:R-:W-:Y:S05]  /*21700*/  @!P1 BRA `(.L_x_12717) ;  /* 0x00000000000c9947 */ /* 0x000fea0003800000 */
[----:B--2---:R-:W2:Y:S04]  /*21710*/  LDG.E R4, desc[UR36][R8.64] ;  /* 0x0000002408047981 */ /* 0x004ea8000c1e1900 */
[----:B-----5:R-:W2:Y:S02]  /*21720*/  LDG.E R11, desc[UR36][R8.64+0x4] ;  /* 0x00000424080b7981 */ /* 0x020ea4000c1e1900 */
[----:B--2---:R-:W-:-:S07]  /*21730*/  IMAD.IADD R11, R11, 0x1, -R4 ;  /* 0x000000010b0b7824 */ /* 0x004fce00078e0a04 */
.L_x_12717:
[----:B--2---:R-:W2:Y:S04]  /*21740*/  LDL R4, [R1+0x4b8] ;  /* 0x0004b80001047983 */ /* 0x004ea80000100800 */
[----:B------:R-:W3:Y:S01]  /*21750*/  LDL R8, [R1+0x4cc] ;  /* 0x0004cc0001087983 */ /* 0x000ee20000100800 */
[----:B-----5:R-:W-:Y:S01]  /*21760*/  IMAD R6, R11, R18, RZ ;  /* 0x000000120b067224 */ /* 0x020fe200078e02ff */
[----:B------:R-:W-:Y:S01]  /*21770*/  R2UR UR8, R216 ;  /* 0x00000000d80872ca */ /* 0x000fe200000e0000 */
        /* <DEDUP_REMOVED lines=243> */
.L_x_12720:
[----:B------:R-:W-:Y:S05]  /*226b0*/  BSYNC B1 ;  /* 0x0000000000017941 */ /* 0x000fea0003800000 */
.L_x_12719:
        /* <DEDUP_REMOVED lines=21> */
.L_x_12722:
[----:B------:R-:W-:Y:S05]  /*22810*/  BSYNC B1 ;  /* 0x0000000000017941 */ /* 0x000fea0003800000 */
.L_x_12721:
        /* <DEDUP_REMOVED lines=21> */
.L_x_12724:
[----:B------:R-:W-:Y:S05]  /*22970*/  BSYNC B1 ;  /* 0x0000000000017941 */ /* 0x000fea0003800000 */
.L_x_12723:
        /* <DEDUP_REMOVED lines=24> */
.L_x_12718:
        /* <DEDUP_REMOVED lines=236> */
.L_x_12727:
[----:B------:R-:W-:Y:S05]  /*239c0*/  BSYNC B1 ;  /* 0x0000000000017941 */ /* 0x000fea0003800000 */
.L_x_12726:
[----:B--23--:R4:W2:Y:S04]  /*239d0*/  SHFL.IDX PT, R11, R6, 0x1, 0x1c1f ;  /* 0x003c1f00060b7f89 */ /* 0x00c8a800000e0000 */
[----:B0-----:R4:W0:Y:S01]  /*239e0*/  SHFL.IDX PT, R10, R0, 0x1, 0x1c1f ;  /* 0x003c1f00000a7f89 */ /* 0x00182200000e0000 */
[----:B------:R-:W-:Y:S05]  /*239f0*/  @P0 BRA `(.L_x_12725) ;  /* 0x0000001800340947 */ /* 0x000fea0003800000 */
[----:B-1--4-:R-:W1:Y:S02]  /*23a00*/  LDC R0, c[0x0][0xbc8] ;  /* 0x0002f200ff007b82 */ /* 0x012e640000000800 */
[----:B-1----:R-:W-:-:S13]  /*23a10*/  ISETP.GE.AND P0, PT, R179, R0, PT ;  /* 0x00000000b300720c */ /* 0x002fda0003f06270 */
[----:B------:R-:W3:Y:S01]  /*23a20*/  @!P0 LDL.64 R18, [R1+0x248] ;  /* 0x0002480001128983 */ /* 0x000ee20000100a00 */
[-C--:B------:R-:W-:Y:S01]  /*23a30*/  ISETP.GE.AND P1, PT, R212, R0.reuse, PT ;  /* 0x00000000d400720c */ /* 0x080fe20003f26270 */
[----:B0-2---:R-:W-:Y:S01]  /*23a40*/  @!P0 IMAD.WIDE R2, R179, 0x4, R10 ;  /* 0x00000004b3028825 */ /* 0x005fe200078e020a */
[----:B------:R-:W-:-:S04]  /*23a50*/  ISETP.GE.AND P2, PT, R211, R0, PT ;  /* 0x00000000d300720c */ /* 0x000fc80003f46270 */
[----:B---3--:R0:W-:Y:S07]  /*23a60*/  @!P0 ST.E.64 desc[UR36][R2.64], R18 ;  /* 0x0000001202008985 */ /* 0x0081ee000c101b24 */
        /* <DEDUP_REMOVED lines=151> */
.L_x_12729:
[----:B------:R-:W-:Y:S05]  /*243e0*/  BSYNC B1 ;  /* 0x0000000000017941 */ /* 0x000fea0003800000 */
.L_x_12728:
[----:B------:R-:W-:Y:S05]  /*243f0*/  @P1 BRA `(.L_x_12725) ;  /* 0x0000000c00b41947 */ /* 0x000fea0003800000 */
[----:B01----:R-:W2:Y:S01]  /*24400*/  LDL.64 R4, [R1+0x438] ;  /* 0x0004380001047983 */ /* 0x003ea20000100a00 */
[----:B------:R-:W-:-:S04]  /*24410*/  LEA R2, P0, R213, R10, 0x2 ;  /* 0x0000000ad5027211 */ /* 0x000fc800078010ff */
[----:B------:R-:W-:-:S05]  /*24420*/  LEA.HI.X R3, R213, R11, R226, 0x2, P0 ;  /* 0x0000000bd5037211 */ /* 0x000fca00000f14e2 */
[----:B--2---:R0:W-:Y:S01]  /*24430*/  ST.E.64 desc[UR36][R2.64], R4 ;  /* 0x0000000402007985 */ /* 0x0041e2000c101b24 */
[----:B------:R-:W-:Y:S05]  /*24440*/  BRA `(.L_x_12725) ;  /* 0x0000000c00a07947 */ /* 0x000fea0003800000 */
.L_x_12716:
[----:B------:R-:W-:Y:S01]  /*24450*/  R2UR UR4, R216 ;  /* 0x00000000d80472ca */ /* 0x000fe200000e0000 */
[----:B------:R-:W-:Y:S02]  /*24460*/  ULDC.64 UR8, c[0x0][0xd00] ;  /* 0x0003400000087ab9 */ /* 0x000fe40000000a00 */
[----:B------:R-:W-:-:S04]  /*24470*/  UISETP.NE.U32.AND UP0, UPT, UR8, URZ, UPT ;  /* 0x0000003f0800728c */ /* 0x000fc8000bf05070 */
        /* <DEDUP_REMOVED lines=11> */
[----:B------:R-:W-:Y:S02]  /*24530*/  @UP1 ULDC.64 UR8, c[0x0][0xd08] ;  /* 0x0003420000081ab9 */ /* 0x000fe40000000a00 */
[----:B------:R-:W-:-:S03]  /*24540*/  @UP1 UIMAD.WIDE UR8, UR4, 0x4, UR8 ;  /* 0x00000004040818a5 */ /* 0x000fc6000f8e0208 */
[----:B------:R-:W-:Y:S02]  /*24550*/  ULDC UR4, c[0x0][0xb88] ;  /* 0x0002e20000047ab9 */ /* 0x000fe40000000800 */
[----:B------:R-:W-:Y:S02]  /*24560*/  IMAD.U32 R0, RZ, RZ, UR4 ;  /* 0x00000004ff007e24 */ /* 0x000fe4000f8e00ff */
        /* <DEDUP_REMOVED lines=13> */
.L_x_12730:
[----:B------:R-:W-:Y:S01]  /*24640*/  R2UR UR8, R216 ;  /* 0x00000000d80872ca */ /* 0x000fe200000e0000 */
[----:B------:R-:W-:Y:S01]  /*24650*/  USHF.R.S32.HI UR20, URZ, 0x1f, UR4 ;  /* 0x0000001f3f147899 */ /* 0x000fe20008011404 */
[----:B------:R-:W-:Y:S11]  /*24660*/  BSSY B1, `(.L_x_12731) ;  /* 0x000003a000017945 */ /* 0x000ff60003800000 */
[----:B------:R-:W-:-:S02]  /*24670*/  USHF.R.S32.HI UR21, URZ, 0x1f, UR8 ;  /* 0x0000001f3f157899 */ /* 0x000fc40008011408 */
        /* <DEDUP_REMOVED lines=38> */
[----:B------:R-:W-:Y:S01]  /*248e0*/  ULDC.64 UR10, c[0x0][UR18+0x210] ;  /* 0x00008400120a7abb */ /* 0x000fe20008000a00 */
[----:B------:R-:W-:Y:S01]  /*248f0*/  ULDC.64 UR12, c[0x0][0xca8] ;  /* 0x00032a00000c7ab9 */ /* 0x000fe20000000a00 */
[----:B------:R-:W-:Y:S01]  /*24900*/  @!UP0 ULDC UR12, c[0x0][0xc50] ;  /* 0x00031400000c8ab9 */ /* 0x000fe20000000800 */
[--C-:B------:R-:W-:Y:S01]  /*24910*/  IMAD.MOV R9, RZ, RZ, -R5.reuse ;  /* 0x000000ffff097224 */ /* 0x100fe200078e0a05 */
[----:B------:R-:W-:Y:S01]  /*24920*/  IADD3 R2, P0, P1, R5, UR16, R2 ;  /* 0x0000001005027c10 */ /* 0x000fe2000f91e002 */
[----:B------:R-:W-:Y:S01]  /*24930*/  @!UP0 ULDC UR13, c[0x0][0xc54] ;  /* 0x00031500000d8ab9 */ /* 0x000fe20000000800 */
[----:B------:R-:W-:Y:S01]  /*24940*/  SHF.R.S32.HI R5, RZ, 0x1f, R5 ;  /* 0x0000001fff057819 */ /* 0x000fe20000011405 */
[----:B------:R-:W-:-:S03]  /*24950*/  IMAD R9, R11, R9, R4 ;  /* 0x000000090b097224 */ /* 0x000fc600078e0204 */
[----:B------:R-:W-:Y:S01]  /*24960*/  IADD3.X R3, R5, UR9, R6, P0, P1 ;  /* 0x0000000905037c10 */ /* 0x000fe200087e2406 */
        /* <DEDUP_REMOVED lines=9> */
.L_x_12732:
[----:B------:R-:W-:Y:S05]  /*24a00*/  BSYNC B1 ;  /* 0x0000000000017941 */ /* 0x000fea0003800000 */
.L_x_12731:
        /* <DEDUP_REMOVED lines=11> */
[----:B------:R-:W-:Y:S01]  /*24ac0*/  ULDC.64 UR12, c[0x0][0xbe8] ;  /* 0x0002fa00000c7ab9 */ /* 0x000fe20000000a00 */
[----:B------:R-:W-:Y:S01]  /*24ad0*/  UIADD3 UR11, UR11, UR9, URZ ;  /* 0x000000090b0b7290 */ /* 0x000fe2000fffe03f */
[----:B0-----:R-:W-:-:S03]  /*24ae0*/  IMAD.MOV.U32 R5, RZ, RZ, R6 ;  /* 0x000000ffff057224 */ /* 0x001fc600078e0006 */
        /* <DEDUP_REMOVED lines=59> */
.L_x_12734:
[----:B------:R-:W-:Y:S05]  /*24ea0*/  BSYNC B1 ;  /* 0x0000000000017941 */ /* 0x000fea0003800000 */
.L_x_12733:
        /* <DEDUP_REMOVED lines=21> */
.L_x_12736:
[----:B------:R-:W-:Y:S05]  /*25000*/  BSYNC B1 ;  /* 0x0000000000017941 */ /* 0x000fea0003800000 */
.L_x_12735:
        /* <DEDUP_REMOVED lines=21> */
.L_x_12738:
[----:B------:R-:W-:Y:S05]  /*25160*/  BSYNC B1 ;  /* 0x0000000000017941 */ /* 0x000fea0003800000 */
.L_x_12737:
[----:B0-----:R-:W-:Y:S01]  /*25170*/  VIADD R0, R6, 0x60 ;  /* 0x0000006006007836 */ /* 0x001fe20000000000 */
[----:B--2-4-:R-:W2:Y:S04]  /*25180*/  SHFL.IDX PT, R5, R5, 0x3, 0x181f ;  /* 0x00781f0005057f89 */ /* 0x014ea800000e0000 */
[----:B------:R-:W-:Y:S01]  /*25190*/  ISETP.GE.AND P0, PT, R0, R13, PT ;  /* 0x0000000d0000720c */ /* 0x000fe20003f06270 */
[----:B-1-3--:R1:W3:-:S12]  /*251a0*/  SHFL.IDX PT, R2, R4, 0x3, 0x181f ;  /* 0x00781f0004027f89 */ /* 0x00a2d800000e0000 */
[----:B-1----:R-:W-:Y:S05]  /*251b0*/  @P0 BRA `(.L_x_12725) ;  /* 0x0000000000440947 */ /* 0x002fea0003800000 */
[----:B------:R-:W-:Y:S02]  /*251c0*/  ULDC UR4, c[0x0][0xbc8] ;  /* 0x0002f20000047ab9 */ /* 0x000fe40000000800 */
[----:B------:R-:W-:Y:S02]  /*251d0*/  ISETP.GE.AND P3, PT, R22, UR4, PT ;  /* 0x0000000416007c0c */ /* 0x000fe4000bf66270 */
[----:B------:R-:W-:Y:S02]  /*251e0*/  ISETP.GE.AND P2, PT, R176, UR4, PT ;  /* 0x00000004b0007c0c */ /* 0x000fe4000bf46270 */
[----:B------:R-:W-:Y:S02]  /*251f0*/  ISETP.GE.AND P1, PT, R23, UR4, PT ;  /* 0x0000000417007c0c */ /* 0x000fe4000bf26270 */
[----:B------:R-:W-:-:S07]  /*25200*/  ISETP.GE.AND P0, PT, R177, UR4, PT ;  /* 0x00000004b1007c0c */ /* 0x000fce000bf06270 */
[-C--:B---3--:R-:W-:Y:S02]  /*25210*/  @!P3 LEA R8, P6, R22, R2.reuse, 0x1 ;  /* 0x000000021608b211 */ /* 0x088fe400078c08ff */
[-C--:B------:R-:W-:Y:S02]  /*25220*/  @!P2 LEA R10, P5, R176, R2.reuse, 0x1 ;  /* 0x00000002b00aa211 */ /* 0x080fe400078a08ff */
[-C--:B------:R-:W-:Y:S02]  /*25230*/  @!P1 LEA R12, P4, R23, R2.reuse, 0x1 ;  /* 0x00000002170c9211 */ /* 0x080fe400078808ff */
[-C--:B--2---:R-:W-:Y:S02]  /*25240*/  @!P3 LEA.HI.X R9, R22, R5.reuse, R183, 0x1, P6 ;  /* 0x000000051609b211 */ /* 0x084fe400030f0cb7 */
        /* <DEDUP_REMOVED lines=8> */
.L_x_12725:
[----:B------:R-:W-:Y:S05]  /*252d0*/  BSYNC B0 ;  /* 0x0000000000007941 */ /* 0x000fea0003800000 */
.L_x_12715:
[----:B------:R-:W-:Y:S02]  /*252e0*/  ULDC UR4, c[0x0][0xd3c] ;  /* 0x00034f0000047ab9 */ /* 0x000fe40000000800 */
[----:B------:R-:W-:-:S06]  /*252f0*/  UISETP.GE.AND UP0, UPT, UR7, UR4, UPT ;  /* 0x000000040700728c */ /* 0x000fcc000bf06270 */
[----:B------:R-:W-:-:S13]  /*25300*/  PLOP3.LUT P0, PT, PT, PT, UP0, 0x80, 0x0 ;  /* 0x000000000000781c */ /* 0x000fda0003f0f008 */
[----:B------:R-:W-:Y:S05]  /*25310*/  @!P0 BRA `(.L_x_12739) ;  /* 0xfffffdc0004c8947 */ /* 0x000fea000383ffff */
[----:B------:R-:W-:Y:S05]  /*25320*/  EXIT ;  /* 0x000000000000794d */ /* 0x000fea0003800000 */
.L_x_12607:
        /* <DEDUP_REMOVED lines=16> */
.L_x_12740:
        /* <DEDUP_REMOVED lines=44> */
.L_x_12744:
        /* <DEDUP_REMOVED lines=35> */
.L_x_12742:
        /* <DEDUP_REMOVED lines=13> */
.L_x_12745:
        /* <DEDUP_REMOVED lines=62> */
.L_x_12746:
        /* <DEDUP_REMOVED lines=61> */
.L_x_12747:
[----:B------:R-:W-:-:S05]  /*261a0*/  LOP3.LUT R17, RZ, R2, RZ, 0x33, !PT ;  /* 0x00000002ff117212 */ /* 0x000fca00078e33ff */
[----:B------:R-:W-:Y:S01]  /*261b0*/  IMAD.IADD R17, R0, 0x1, R17 ;  /* 0x0000000100117824 */ /* 0x000fe200078e0211 */
[----:B------:R-:W-:Y:S06]  /*261c0*/  BRA `(.L_x_12748) ;  /* 0x0000000000147947 */ /* 0x000fec0003800000 */
.L_x_12743:
[----:B------:R-:W-:Y:S01]  /*261d0*/  ULDC UR4, c[0x0][0xd3c] ;  /* 0x00034f0000047ab9 */ /* 0x000fe20000000800 */
[----:B------:R-:W-:Y:S02]  /*261e0*/  IMAD.MOV.U32 R17, RZ, RZ, RZ ;  /* 0x000000ffff117224 */ /* 0x000fe400078e00ff */
[----:B------:R-:W-:Y:S02]  /*261f0*/  IMAD.U32 R16, RZ, RZ, UR6 ;  /* 0x00000006ff107e24 */ /* 0x000fe4000f8e00ff */
[----:B------:R-:W-:Y:S02]  /*26200*/  IMAD.MOV.U32 R18, RZ, RZ, RZ ;  /* 0x000000ffff127224 */ /* 0x000fe400078e00ff */
[----:B------:R-:W-:-:S07]  /*26210*/  IMAD.U32 R19, RZ, RZ, UR4 ;  /* 0x00000004ff137e24 */ /* 0x000fce000f8e00ff */
.L_x_12748:
[----:B------:R-:W-:-:S13]  /*26220*/  ISETP.NE.AND P0, PT, R7, RZ, PT ;  /* 0x000000ff0700720c */ /* 0x000fda0003f05270 */
[----:B------:R-:W0:Y:S01]  /*26230*/  @!P0 S2R R3, SR_CgaCtaId ;  /* 0x0000000000038919 */ /* 0x000e220000008800 */
[----:B------:R-:W-:-:S04]  /*26240*/  @!P0 MOV R0, 0x400 ;  /* 0x0000040000008802 */ /* 0x000fc80000000f00 */
[----:B0-----:R-:W-:-:S05]  /*26250*/  @!P0 LEA R0, R3, R0, 0x18 ;  /* 0x0000000003008211 */ /* 0x001fca00078ec0ff */
[----:B------:R0:W-:Y:S01]  /*26260*/  @!P0 STS.128 [R0+0x324d0], R16 ;  /* 0x0324d01000008388 */ /* 0x0001e20000000c00 */
[----:B------:R-:W-:Y:S06]  /*26270*/  BAR.ARV 0x5, 0x180 ;  /* 0x0146000000007b1d */ /* 0x000fec0000002000 */
.L_x_12741:
        /* <DEDUP_REMOVED lines=32> */
.L_x_12826:
        /* <DEDUP_REMOVED lines=31> */
[----:B0-23--:R-:W-:Y:S06]  /*26670*/  @P1 BRA `(.L_x_12750) ;  /* 0x0000000000181947 */ /* 0x00dfec0003800000 */
[----:B------:R-:W-:Y:S02]  /*26680*/  ULDC UR4, c[0x0][0x288] ;  /* 0x0000a20000047ab9 */ /* 0x000fe40000000800 */
[----:B-----5:R-:W-:Y:S01]  /*26690*/  IMAD.U32 R37, RZ, RZ, UR4 ;  /* 0x00000004ff257e24 */ /* 0x020fe2000f8e00ff */
[----:B------:R-:W-:Y:S06]  /*266a0*/  @!P2 BRA `(.L_x_12750) ;  /* 0x00000000000ca947 */ /* 0x000fec0003800000 */
[----:B------:R-:W2:Y:S04]  /*266b0*/  LDG.E R4, desc[UR36][R2.64] ;  /* 0x0000002402047981 */ /* 0x000ea8000c1e1900 */
[----:B------:R-:W2:Y:S02]  /*266c0*/  LDG.E R37, desc[UR36][R2.64+0x4] ;  /* 0x0000042402257981 */ /* 0x000ea4000c1e1900 */
[----:B--2---:R-:W-:-:S07]  /*266d0*/  IMAD.IADD R37, R37, 0x1, -R4 ;  /* 0x0000000125257824 */ /* 0x004fce00078e0a04 */
.L_x_12750:
        /* <DEDUP_REMOVED lines=8> */
.L_x_12751:
        /* <DEDUP_REMOVED lines=9> */
.L_x_12752:
[----:B0-----:R-:W0:Y:S01]  /*267f0*/  LDC R2, c[0x0][0x448] ;  /* 0x00011200ff027b82 */ /* 0x001e220000000800 */
[----:B------:R-:W-:Y:S01]  /*26800*/  IMAD.SHL.U32 R36, R17, 0x80, RZ ;  /* 0x0000008011247824 */ /* 0x000fe200078e00ff */
[----:B------:R-:W-:Y:S01]  /*26810*/  LOP3.LUT R23, R23, 0xfffeffff, RZ, 0xc0, !PT ;  /* 0xfffeffff17177812 */ /* 0x000fe200078ec0ff */
[----:B-----5:R-:W-:Y:S02]  /*26820*/  IMAD.IADD R17, R0, 0x1, -R31 ;  /* 0x0000000100117824 */ /* 0x020fe400078e0a1f */
[----:B------:R-:W-:Y:S01]  /*26830*/  VIADD R4, R36, 0x7f ;  /* 0x0000007f24047836 */ /* 0x000fe20000000000 */
[----:B0-----:R-:W-:Y:S02]  /*26840*/  ISETP.NE.AND P2, PT, R2, 0x1, PT ;  /* 0x000000010200780c */ /* 0x001fe40003f45270 */
[----:B------:R-:W0:Y:S11]  /*26850*/  LDC.64 R2, c[0x0][0xad8] ;  /* 0x0002b600ff027b82 */ /* 0x000e360000000a00 */
[----:B------:R-:W1:Y:S01]  /*26860*/  @P2 LDC R5, c[0x0][0x44c] ;  /* 0x00011300ff052b82 */ /* 0x000e620000000800 */
[----:B------:R-:W-:-:S07]  /*26870*/  @P2 LOP3.LUT R23, R23, 0x10000, RZ, 0xfc, !PT ;  /* 0x0001000017172812 */ /* 0x000fce00078efcff */
[----:B------:R-:W2:Y:S01]  /*26880*/  @P2 LDC R6, c[0x0][0x450] ;  /* 0x00011400ff062b82 */ /* 0x000ea20000000800 */
[----:B0-----:R-:W-:Y:S01]  /*26890*/  ISETP.GE.AND P1, PT, R3, 0x1, PT ;  /* 0x000000010300780c */ /* 0x001fe20003f26270 */
[----:B-1----:R-:W-:-:S05]  /*268a0*/  @P2 IMAD.HI.U32 R5, R4, R5, RZ ;  /* 0x0000000504052227 */ /* 0x002fca00078e00ff */
[----:B--2---:R-:W-:Y:S02]  /*268b0*/  @P2 SHF.R.U32.HI R4, RZ, R6, R5 ;  /* 0x00000006ff042219 */ /* 0x004fe40000011605 */
[----:B------:R-:W-:-:S05]  /*268c0*/  IADD3 R5, R17, 0x1, -R37 ;  /* 0x0000000111057810 */ /* 0x000fca0007ffe825 */
        /* <DEDUP_REMOVED lines=14> */
.L_x_12755:
[----:B------:R-:W-:-:S13]  /*269b0*/  ISETP.NE.AND P0, PT, R3, 0x1, PT ;  /* 0x000000010300780c */ /* 0x000fda0003f05270 */
[----:B------:R-:W0:Y:S02]  /*269c0*/  @P0 LDC.64 R4, c[0x0][0xae0] ;  /* 0x0002b800ff040b82 */ /* 0x000e240000000a00 */
[----:B0-----:R-:W-:-:S05]  /*269d0*/  @P0 IMAD.HI.U32 R4, R0, R4, RZ ;  /* 0x0000000400040227 */ /* 0x001fca00078e00ff */
[----:B------:R-:W-:-:S07]  /*269e0*/  @P0 SHF.R.U32.HI R0, RZ, R5, R4 ;  /* 0x00000005ff000219 */ /* 0x000fce0000011604 */
.L_x_12756:
[----:B------:R-:W-:Y:S05]  /*269f0*/  BSYNC B0 ;  /* 0x0000000000007941 */ /* 0x000fea0003800000 */
.L_x_12754:
[----:B------:R-:W-:-:S05]  /*26a00*/  IMAD R5, R0, R3, R3 ;  /* 0x0000000300057224 */ /* 0x000fca00078e0203 */
[----:B------:R-:W-:-:S07]  /*26a10*/  VIMNMX R2, R2, R5, PT ;  /* 0x0000000502027248 */ /* 0x000fce0003fe0100 */
.L_x_12753:
[----:B------:R-:W0:Y:S01]  /*26a20*/  @P2 LDC R5, c[0x0][0x44c] ;  /* 0x00011300ff052b82 */ /* 0x000e220000000800 */
[----:B------:R-:W-:Y:S01]  /*26a30*/  VIADD R2, R2, 0x5f ;  /* 0x0000005f02027836 */ /* 0x000fe20000000000 */
[----:B------:R-:W-:Y:S01]  /*26a40*/  ULDC UR4, c[0x0][0xad4] ;  /* 0x0002b50000047ab9 */ /* 0x000fe20000000800 */
[----:B------:R-:W-:-:S05]  /*26a50*/  IMAD.MOV.U32 R0, RZ, RZ, R36 ;  /* 0x000000ffff007224 */ /* 0x000fca00078e0024 */
[----:B------:R-:W1:Y:S01]  /*26a60*/  @P2 LDC R7, c[0x0][0x450] ;  /* 0x00011400ff072b82 */ /* 0x000e620000000800 */
[----:B0-----:R-:W-:-:S05]  /*26a70*/  @P2 IMAD.HI.U32 R4, R36, R5, RZ ;  /* 0x0000000524042227 */ /* 0x001fca00078e00ff */
[----:B-1----:R-:W-:Y:S01]  /*26a80*/  @P2 SHF.R.U32.HI R0, RZ, R7, R4 ;  /* 0x00000007ff002219 */ /* 0x002fe20000011604 */
[----:B------:R-:W-:-:S04]  /*26a90*/  IMAD.HI R4, R2, 0x2aaaaaab, RZ ;  /* 0x2aaaaaab02047827 */ /* 0x000fc800078e02ff */
[----:B------:R-:W-:Y:S01]  /*26aa0*/  VIADD R2, R17, 0x5f ;  /* 0x0000005f11027836 */ /* 0x000fe20000000000 */
[----:B------:R-:W-:-:S03]  /*26ab0*/  SHF.R.U32.HI R5, RZ, 0x1f, R4 ;  /* 0x0000001fff057819 */ /* 0x000fc60000011604 */
[----:B------:R-:W-:Y:S01]  /*26ac0*/  IMAD.HI R2, R2, 0x2aaaaaab, RZ ;  /* 0x2aaaaaab02027827 */ /* 0x000fe200078e02ff */
[----:B------:R-:W-:-:S04]  /*26ad0*/  LEA.HI.SX32 R4, R4, R5, 0x1c ;  /* 0x0000000504047211 */ /* 0x000fc800078fe2ff */
[----:B------:R-:W-:-:S04]  /*26ae0*/  SHF.R.U32.HI R5, RZ, 0x1f, R2 ;  /* 0x0000001fff057819 */ /* 0x000fc80000011602 */
[----:B------:R-:W-:Y:S02]  /*26af0*/  LEA.HI.SX32 R5, R2, R5, 0x1c ;  /* 0x0000000502057211 */ /* 0x000fe400078fe2ff */
[----:B------:R-:W-:Y:S02]  /*26b00*/  IADD3 R2, R0, R17, -R37 ;  /* 0x0000001100027210 */ /* 0x000fe40007ffe825 */
        /* <DEDUP_REMOVED lines=13> */
.L_x_12759:
[----:B------:R-:W-:-:S13]  /*26be0*/  ISETP.NE.AND P0, PT, R3, 0x1, PT ;  /* 0x000000010300780c */ /* 0x000fda0003f05270 */
[----:B------:R-:W0:Y:S02]  /*26bf0*/  @P0 LDC.64 R4, c[0x0][0xae0] ;  /* 0x0002b800ff040b82 */ /* 0x000e240000000a00 */
[----:B0-----:R-:W-:-:S05]  /*26c00*/  @P0 IMAD.HI.U32 R4, R2, R4, RZ ;  /* 0x0000000402040227 */ /* 0x001fca00078e00ff */
[----:B------:R-:W-:-:S07]  /*26c10*/  @P0 SHF.R.U32.HI R2, RZ, R5, R4 ;  /* 0x00000005ff020219 */ /* 0x000fce0000011604 */
.L_x_12760:
[----:B------:R-:W-:Y:S05]  /*26c20*/  BSYNC B0 ;  /* 0x0000000000007941 */ /* 0x000fea0003800000 */
.L_x_12758:
[----:B------:R-:W-:-:S05]  /*26c30*/  IMAD R3, R2, R3, RZ ;  /* 0x0000000302037224 */ /* 0x000fca00078e02ff */
[----:B------:R-:W-:-:S07]  /*26c40*/  VIMNMX R0, R0, R3, !PT ;  /* 0x0000000300007248 */ /* 0x000fce0007fe0100 */
.L_x_12757:
        /* <DEDUP_REMOVED lines=17> */
[----:B0-----:R-:W-:-:S04]  /*26d60*/  IABS R4, R0 ;  /* 0x0000000000047213 */ /* 0x001fc80000000000 */
[----:B------:R-:W0:Y:S08]  /*26d70*/  I2F.RP R6, R4 ;  /* 0x0000000400067306 */ /* 0x000e300000209400 */
        /* <DEDUP_REMOVED lines=8> */
[----:B------:R-:W-:-:S05]  /*26e00*/  IADD3 R3, R0, -0x1, R7 ;  /* 0xffffffff00037810 */ /* 0x000fca0007ffe007 */
[----:B------:R-:W-:-:S05]  /*26e10*/  IMAD.IADD R3, R3, 0x1, -R30 ;  /* 0x0000000103037824 */ /* 0x000fca00078e0a1e */
[----:B------:R-:W-:Y:S02]  /*26e20*/  LOP3.LUT R9, R3, R0, RZ, 0x3c, !PT ;  /* 0x0000000003097212 */ /* 0x000fe400078e3cff */
[----:B------:R-:W-:Y:S02]  /*26e30*/  IABS R3, R3 ;  /* 0x0000000300037213 */ /* 0x000fe40000000000 */
[----:B------:R-:W-:-:S03]  /*26e40*/  ISETP.GE.AND P2, PT, R9, RZ, PT ;  /* 0x000000ff0900720c */ /* 0x000fc60003f46270 */
        /* <DEDUP_REMOVED lines=11> */
.L_x_12762:
[----:B------:R-:W-:Y:S05]  /*26f00*/  BSYNC B0 ;  /* 0x0000000000007941 */ /* 0x000fea0003800000 */
.L_x_12761:
        /* <DEDUP_REMOVED lines=23> */
.L_x_12764:
        /* <DEDUP_REMOVED lines=20> */
.L_x_12767:
[----:B------:R-:W-:Y:S05]  /*271c0*/  BSYNC B6 ;  /* 0x0000000000067941 */ /* 0x000fea0003800000 */
.L_x_12766:
        /* <DEDUP_REMOVED lines=20> */
.L_x_12770:
        /* <DEDUP_REMOVED lines=15> */
.L_x_12769:
[----:B------:R-:W-:Y:S05]  /*27400*/  BSYNC B6 ;  /* 0x0000000000067941 */ /* 0x000fea0003800000 */
.L_x_12768:
        /* <DEDUP_REMOVED lines=39> */
.L_x_12844:
        /* <DEDUP_REMOVED lines=21> */
[----:B------:R-:W-:Y:S01]  /*277d0*/  IMAD.MOV R5, RZ, RZ, -R7 ;  /* 0x000000ffff057224 */ /* 0x000fe200078e0a07 */
[----:B0-----:R-:W-:-:S04]  /*277e0*/  @!P0 LEA R2, P1, R4, R2, 0x2 ;  /* 0x0000000204028211 */ /* 0x001fc800078210ff */
[----:B------:R-:W-:-:S05]  /*277f0*/  @!P0 LEA.HI.X R3, R4, R3, R8, 0x2, P1 ;  /* 0x0000000304038211 */ /* 0x000fca00008f1408 */
[----:B------:R0:W5:Y:S01]  /*27800*/  @!P0 LDG.E R35, desc[UR36][R2.64] ;  /* 0x0000002402238981 */ /* 0x000162000c1e1900 */
[----:B------:R-:W-:Y:S01]  /*27810*/  IMAD.U32 R4, RZ, RZ, UR38 ;  /* 0x00000026ff047e24 */ /* 0x000fe2000f8e00ff */
[----:B------:R-:W-:Y:S02]  /*27820*/  ISETP.GT.U32.AND P1, PT, R20, 0x5f, PT ;  /* 0x0000005f1400780c */ /* 0x000fe40003f24070 */
[----:B------:R-:W-:Y:S02]  /*27830*/  LOP3.LUT R23, R23, 0xfffffbff, RZ, 0xc0, !PT ;  /* 0xfffffbff17177812 */ /* 0x000fe400078ec0ff */
[----:B------:R-:W-:Y:S02]  /*27840*/  ISETP.NE.AND P0, PT, R4, 0x3, PT ;  /* 0x000000030400780c */ /* 0x000fe40003f05270 */
[----:B------:R-:W-:Y:S01]  /*27850*/  LOP3.LUT R18, R18, 0xffff, RZ, 0xc0, !PT ;  /* 0x0000ffff12127812 */ /* 0x000fe200078ec0ff */
[----:B0-----:R-:W-:-:S05]  /*27860*/  IMAD R2, R9, R5, R6 ;  /* 0x0000000509027224 */ /* 0x001fca00078e0206 */
[----:B------:R0:W-:Y:S05]  /*27870*/  STL [R1+0x440], R2 ;  /* 0x0004400201007387 */ /* 0x0001ea0000100800 */
[----:B------:R-:W-:-:S04]  /*27880*/  @P0 LOP3.LUT R23, R23, 0x400, RZ, 0xfc, !PT ;  /* 0x0000040017170812 */ /* 0x000fc800078efcff */
[----:B------:R-:W-:Y:S02]  /*27890*/  LOP3.LUT R23, R23, 0xffffffdf, RZ, 0xc0, !PT ;  /* 0xffffffdf17177812 */ /* 0x000fe400078ec0ff */
[----:B0-----:R-:W-:Y:S02]  /*278a0*/  SEL R2, RZ, 0x1, P2 ;  /* 0x00000001ff027807 */ /* 0x001fe40001000000 */
[----:B------:R-:W-:-:S03]  /*278b0*/  @P1 LOP3.LUT R23, R23, 0x20, RZ, 0xfc, !PT ;  /* 0x0000002017171812 */ /* 0x000fc600078efcff */
[----:B------:R0:W-:Y:S01]  /*278c0*/  STL [R1+0x478], R2 ;  /* 0x0004780201007387 */ /* 0x0001e20000100800 */
[----:B------:R-:W-:Y:S05]  /*278d0*/  @!P0 BRA `(.L_x_12772) ;  /* 0x0000000000048947 */ /* 0x000fea0003800000 */
[----:B------:R-:W-:Y:S01]  /*278e0*/  BPT.TRAP 0x1 ;  /* 0x000000040000795c */ /* 0x000fe20000300000 */
.L_x_12772:
[----:B------:R-:W-:Y:S01]  /*278f0*/  IMAD R25, R0, -0x60, R17 ;  /* 0xffffffa000197824 */ /* 0x000fe200078e0211 */
[----:B------:R-:W-:Y:S01]  /*27900*/  SHF.L.U32 R0, R27, 0x1f, RZ ;  /* 0x0000001f1b007819 */ /* 0x000fe200000006ff */
[----:B------:R-:W-:Y:S01]  /*27910*/  IMAD R17, R24, 0x8, R22 ;  /* 0x0000000818117824 */ /* 0x000fe200078e0216 */
[----:B------:R-:W-:Y:S03]  /*27920*/  BSSY B0, `(.L_x_12773) ;  /* 0x0000003000007945 */ /* 0x000fe60003800000 */
[----:B------:R-:W1:Y:S02]  /*27930*/  SYNCS.PHASECHK.TRANS64.TRYWAIT P0, [R17+URZ+0x32440], R0 ;  /* 0x03244000110075a7 */ /* 0x000e64000800017f */
[----:B-1----:R-:W-:Y:S05]  /*27940*/  @!P0 BRA `(.L_x_12774) ;  /* 0x0000004c007c8947 */ /* 0x002fea0003800000 */
.L_x_12845:
[----:B------:R-:W-:Y:S05]  /*27950*/  BSYNC B0 ;  /* 0x0000000000007941 */ /* 0x000fea0003800000 */
.L_x_12773:
[----:B0-----:R-:W1:Y:S01]  /*27960*/  LDL R2, [R1+0x440] ;  /* 0x0004400001027983 */ /* 0x001e620000100800 */
[----:B------:R-:W-:Y:S01]  /*27970*/  ULDC.64 UR4, c[0x0][0x300] ;  /* 0x0000c00000047ab9 */ /* 0x000fe20000000a00 */
[----:B-----5:R-:W-:Y:S01]  /*27980*/  SHF.R.S32.HI R4, RZ, 0x1f, R35 ;  /* 0x0000001fff047819 */ /* 0x020fe20000011423 */
[----:B------:R-:W-:Y:S01]  /*27990*/  ULDC.64 UR6, c[0x0][0x2e8] ;  /* 0x0000ba0000067ab9 */ /* 0x000fe20000000a00 */
[----:B------:R-:W-:-:S03]  /*279a0*/  LOP3.LUT R23, R23, 0xfffffffd, RZ, 0xc0, !PT ;  /* 0xfffffffd17177812 */ /* 0x000fc600078ec0ff */
[----:B------:R-:W-:Y:S01]  /*279b0*/  STL [R1+0x460], R4 ;  /* 0x0004600401007387 */ /* 0x000fe20000100800 */
[----:B-1----:R-:W-:-:S05]  /*279c0*/  SHF.R.S32.HI R0, RZ, 0x1f, R2 ;  /* 0x0000001fff007819 */ /* 0x002fca0000011402 */
        /* <DEDUP_REMOVED lines=81> */
.L_x_12859:
        /* <DEDUP_REMOVED lines=10> */
.L_x_12776:
        /* <DEDUP_REMOVED lines=10> */
.L_x_12777:
        /* <DEDUP_REMOVED lines=31> */
.L_x_12779:
[----:B------:R-:W-:Y:S05]  /*28210*/  BSYNC B6 ;  /* 0x0000000000067941 */ /* 0x000fea0003800000 */
.L_x_12778:
[----:B------:R-:W3:Y:S01]  /*28220*/  LDL R20, [R1+0x450] ;  /* 0x0004500001147983 */ /* 0x000ee20000100800 */
[----:B------:R-:W-:Y:S01]  /*28230*/  IMAD.MOV.U32 R21, RZ, RZ, R34 ;  /* 0x000000ffff157224 */ /* 0x000fe200078e0022 */
[----:B------:R-:W-:Y:S01]  /*28240*/  ULDC.64 UR4, c[0x0][0x298] ;  /* 0x0000a60000047ab9 */ /* 0x000fe20000000a00 */
[----:B0-----:R-:W0:Y:S01]  /*28250*/  LDC R5, c[0x0][0x448] ;  /* 0x00011200ff057b82 */ /* 0x001e220000000800 */
[----:B------:R-:W4:Y:S01]  /*28260*/  S2R R2, SR_TID.X ;  /* 0x0000000000027919 */ /* 0x000f220000002100 */
[----:B------:R-:W5:Y:S01]  /*28270*/  S2R R34, SR_TID.X ;  /* 0x0000000000227919 */ /* 0x000f620000002100 */
[----:B----4-:R-:W-:-:S04]  /*28280*/  LOP3.LUT R2, R2, 0x7f, RZ, 0xc0, !PT ;  /* 0x0000007f02027812 */ /* 0x010fc800078ec0ff */
[----:B--2---:R-:W-:Y:S02]  /*28290*/  SHF.R.U32.HI R0, RZ, 0x3, R2 ;  /* 0x00000003ff007819 */ /* 0x004fe40000011602 */
[----:B------:R-:W2:Y:S01]  /*282a0*/  LDC R2, c[0x0][0x448] ;  /* 0x00011200ff027b82 */ /* 0x000ea20000000800 */
[----:B---3--:R-:W-:Y:S02]  /*282b0*/  IMAD.MOV.U32 R4, RZ, RZ, R20 ;  /* 0x000000ffff047224 */ /* 0x008fe400078e0014 */
[----:B------:R-:W3:Y:S01]  /*282c0*/  LDL R20, [R1+0x448] ;  /* 0x0004480001147983 */ /* 0x000ee20000100800 */
[----:B--2---:R-:W-:Y:S01]  /*282d0*/  ISETP.NE.AND P6, PT, R2, 0x1, PT ;  /* 0x000000010200780c */ /* 0x004fe20003fc5270 */
[----:B-----5:R-:W-:Y:S02]  /*282e0*/  IMAD.SHL.U32 R34, R34, 0x10, RZ ;  /* 0x0000001022227824 */ /* 0x020fe400078e00ff */
[----:B------:R-:W-:Y:S01]  /*282f0*/  IMAD R4, R4, UR4, RZ ;  /* 0x0000000404047c24 */ /* 0x000fe2000f8e02ff */
[----:B------:R-:W2:Y:S02]  /*28300*/  S2R R6, SR_TID.X ;  /* 0x0000000000067919 */ /* 0x000ea40000002100 */
[----:B------:R-:W-:Y:S01]  /*28310*/  LOP3.LUT R34, R0, 0x70, R34, 0xf8, !PT ;  /* 0x0000007000227812 */ /* 0x000fe200078ef822 */
[----:B------:R-:W-:-:S04]  /*28320*/  IMAD R4, R33, UR5, R4 ;  /* 0x0000000521047c24 */ /* 0x000fc8000f8e0204 */
[----:B------:R-:W-:Y:S02]  /*28330*/  IMAD.IADD R34, R34, 0x1, R36 ;  /* 0x0000000122227824 */ /* 0x000fe400078e0224 */
[----:B------:R-:W4:Y:S02]  /*28340*/  @P6 LDC R3, c[0x0][0x44c] ;  /* 0x00011300ff036b82 */ /* 0x000f240000000800 */
[----:B------:R-:W-:-:S06]  /*28350*/  IMAD.MOV.U32 R0, RZ, RZ, R34 ;  /* 0x000000ffff007224 */ /* 0x000fcc00078e0022 */
[----:B------:R-:W5:Y:S01]  /*28360*/  @P6 LDC R2, c[0x0][0x450] ;  /* 0x00011400ff026b82 */ /* 0x000f620000000800 */
[----:B----4-:R-:W-:-:S05]  /*28370*/  @P6 IMAD.HI.U32 R3, R34, R3, RZ ;  /* 0x0000000322036227 */ /* 0x010fca00078e00ff */
[----:B-----5:R-:W-:Y:S01]  /*28380*/  @P6 SHF.R.U32.HI R0, RZ, R2, R3 ;  /* 0x00000002ff006219 */ /* 0x020fe20000011603 */
[----:B------:R-:W-:Y:S01]  /*28390*/  IMAD.WIDE.U32 R2, R33, UR4, RZ ;  /* 0x0000000421027c25 */ /* 0x000fe2000f8e00ff */
[----:B------:R-:W-:-:S03]  /*283a0*/  ULDC.64 UR4, c[0x0][0x2d8] ;  /* 0x0000b60000047ab9 */ /* 0x000fc60000000a00 */
[----:B------:R-:W-:Y:S02]  /*283b0*/  IMAD.IADD R3, R3, 0x1, R4 ;  /* 0x0000000103037824 */ /* 0x000fe400078e0204 */
[----:B------:R-:W-:-:S04]  /*283c0*/  IMAD.WIDE.U32 R2, R18, UR4, R2 ;  /* 0x0000000412027c25 */ /* 0x000fc8000f8e0002 */
[----:B------:R-:W-:Y:S01]  /*283d0*/  IMAD R3, R18, UR5, R3 ;  /* 0x0000000512037c24 */ /* 0x000fe2000f8e0203 */
[----:B------:R-:W-:Y:S02]  /*283e0*/  ULDC.64 UR4, c[0x0][0x2e0] ;  /* 0x0000b80000047ab9 */ /* 0x000fe40000000a00 */
[----:B------:R-:W-:Y:S01]  /*283f0*/  IMAD R4, R21, UR4, RZ ;  /* 0x0000000415047c24 */ /* 0x000fe2000f8e02ff */
[----:B--2---:R-:W-:-:S04]  /*28400*/  LOP3.LUT R21, R6, 0x7f, RZ, 0xc0, !PT ;  /* 0x0000007f06157812 */ /* 0x004fc800078ec0ff */
[----:B------:R-:W-:Y:S01]  /*28410*/  SHF.R.U32.HI R21, RZ, 0x3, R21 ;  /* 0x00000003ff157819 */ /* 0x000fe20000011615 */
[C---:B---3--:R-:W-:Y:S02]  /*28420*/  IMAD R4, R20.reuse, UR5, R4 ;  /* 0x0000000514047c24 */ /* 0x048fe4000f8e0204 */
[----:B------:R-:W-:Y:S01]  /*28430*/  IMAD.WIDE.U32 R2, R20, UR4, R2 ;  /* 0x0000000414027c25 */ /* 0x000fe2000f8e0002 */
[----:B------:R-:W-:-:S03]  /*28440*/  ULDC.64 UR4, c[0x0][0x2d0] ;  /* 0x0000b40000047ab9 */ /* 0x000fc60000000a00 */
[----:B------:R-:W-:Y:S01]  /*28450*/  IMAD.IADD R3, R3, 0x1, R4 ;  /* 0x0000000103037824 */ /* 0x000fe200078e0204 */
[----:B------:R-:W-:Y:S01]  /*28460*/  SHF.R.S32.HI R4, RZ, 0x1f, R0 ;  /* 0x0000001fff047819 */ /* 0x000fe20000011400 */
[----:B------:R-:W-:Y:S02]  /*28470*/  IMAD.SHL.U32 R20, R6, 0x8, RZ ;  /* 0x0000000806147824 */ /* 0x000fe400078e00ff */
[----:B------:R-:W-:-:S03]  /*28480*/  IMAD.WIDE.U32 R2, R0, UR4, R2 ;  /* 0x0000000400027c25 */ /* 0x000fc6000f8e0002 */
[----:B------:R-:W-:Y:S01]  /*28490*/  LOP3.LUT R20, R20, 0x38, RZ, 0xc0, !PT ;  /* 0x0000003814147812 */ /* 0x000fe200078ec0ff */
[----:B------:R-:W-:-:S04]  /*284a0*/  IMAD R4, R4, UR4, RZ ;  /* 0x0000000404047c24 */ /* 0x000fc8000f8e02ff */
[----:B------:R-:W-:Y:S01]  /*284b0*/  IMAD R4, R0, UR5, R4 ;  /* 0x0000000500047c24 */ /* 0x000fe2000f8e0204 */
[----:B------:R-:W-:Y:S01]  /*284c0*/  ULDC.64 UR4, c[0x0][0x2c8] ;  /* 0x0000b20000047ab9 */ /* 0x000fe20000000a00 */
[----:B------:R-:W-:Y:S02]  /*284d0*/  IMAD.MOV R0, RZ, RZ, -R0 ;  /* 0x000000ffff007224 */ /* 0x000fe400078e0a00 */
[----:B------:R-:W-:Y:S02]  /*284e0*/  IMAD.IADD R3, R3, 0x1, R4 ;  /* 0x0000000103037824 */ /* 0x000fe400078e0204 */
[----:B0-----:R-:W-:-:S04]  /*284f0*/  IMAD R0, R5, R0, R34 ;  /* 0x0000000005007224 */ /* 0x001fc800078e0222 */
[----:B------:R-:W-:Y:S01]  /*28500*/  IMAD.WIDE.U32 R2, R0, UR4, R2 ;  /* 0x0000000400027c25 */ /* 0x000fe2000f8e0002 */
[----:B------:R-:W-:-:S05]  /*28510*/  SHF.R.S32.HI R4, RZ, 0x1f, R0 ;  /* 0x0000001fff047819 */ /* 0x000fca0000011400 */
[----:B------:R-:W-:-:S04]  /*28520*/  IMAD R4, R4, UR4, RZ ;  /* 0x0000000404047c24 */ /* 0x000fc8000f8e02ff */
        /* <DEDUP_REMOVED lines=10> */
[----:B------:R-:W-:Y:S01]  /*285d0*/  IMAD R37, R37, R5, RZ ;  /* 0x0000000525257224 */ /* 0x000fe200078e02ff */
[----:B------:R-:W-:Y:S01]  /*285e0*/  LOP3.LUT R23, R23, 0xffffdfff, RZ, 0xc0, !PT ;  /* 0xffffdfff17177812 */ /* 0x000fe200078ec0ff */
[----:B------:R-:W-:Y:S01]  /*285f0*/  IMAD.IADD R36, R21, 0x1, R36 ;  /* 0x0000000115247824 */ /* 0x000fe200078e0224 */
[----:B------:R-:W2:Y:S04]  /*28600*/  SHFL.IDX PT, R2, R4, RZ, 0x181f ;  /* 0x00181fff04027589 */ /* 0x000ea800000e0000 */
[----:B------:R-:W-:Y:S01]  /*28610*/  ISETP.GE.AND P6, PT, R36, R37, PT ;  /* 0x000000252400720c */ /* 0x000fe20003fc6270 */
[----:B------:R-:W3:Y:S04]  /*28620*/  SHFL.IDX PT, R11, R0, 0x1, 0x181f ;  /* 0x00381f00000b7f89 */ /* 0x000ee800000e0000 */
[----:B------:R-:W4:Y:S04]  /*28630*/  SHFL.IDX PT, R6, R4, 0x1, 0x181f ;  /* 0x00381f0004067f89 */ /* 0x000f2800000e0000 */
[----:B------:R-:W5:Y:S04]  /*28640*/  SHFL.IDX PT, R8, R0, 0x2, 0x181f ;  /* 0x00581f0000087f89 */ /* 0x000f6800000e0000 */
[----:B------:R-:W1:Y:S01]  /*28650*/  SHFL.IDX PT, R5, R4, 0x2, 0x181f ;  /* 0x00581f0004057f89 */ /* 0x000e6200000e0000 */
[----:B------:R-:W-:-:S02]  /*28660*/  @P6 LOP3.LUT R23, R23, 0x2000, RZ, 0xfc, !PT ;  /* 0x0000200017176812 */ /* 0x000fc400078efcff */
[----:B0-----:R-:W-:Y:S01]  /*28670*/  @!P6 LEA R3, P1, R20, R3, 0x1 ;  /* 0x000000031403e211 */ /* 0x001fe200078208ff */
[----:B------:R-:W0:Y:S01]  /*28680*/  SHFL.IDX PT, R9, R0, 0x3, 0x181f ;  /* 0x00781f0000097f89 */ /* 0x000e2200000e0000 */
[----:B------:R-:W-:-:S03]  /*28690*/  LOP3.LUT R23, R23, 0xffffefff, RZ, 0xc0, !PT ;  /* 0xffffefff17177812 */ /* 0x000fc600078ec0ff */
[----:B--2---:R-:W-:Y:S02]  /*286a0*/  @!P6 IMAD.X R7, RZ, RZ, R2, P1 ;  /* 0x000000ffff07e224 */ /* 0x004fe400008e0602 */
[----:B------:R-:W-:-:S05]  /*286b0*/  VIADD R2, R36, 0x10 ;  /* 0x0000001024027836 */ /* 0x000fca0000000000 */
[----:B------:R-:W-:Y:S01]  /*286c0*/  ISETP.GE.AND P5, PT, R2, R37, PT ;  /* 0x000000250200720c */ /* 0x000fe20003fa6270 */
[----:B------:R-:W-:-:S05]  /*286d0*/  VIADD R2, R36, 0x20 ;  /* 0x0000002024027836 */ /* 0x000fca0000000000 */
[----:B------:R-:W-:Y:S01]  /*286e0*/  ISETP.GE.AND P3, PT, R2, R37, PT ;  /* 0x000000250200720c */ /* 0x000fe20003f66270 */
[----:B------:R-:W-:-:S05]  /*286f0*/  VIADD R2, R36, 0x30 ;  /* 0x0000003024027836 */ /* 0x000fca0000000000 */
[----:B------:R-:W-:Y:S01]  /*28700*/  ISETP.GE.AND P2, PT, R2, R37, PT ;  /* 0x000000250200720c */ /* 0x000fe20003f46270 */
[----:B------:R-:W-:Y:S01]  /*28710*/  VIADD R2, R36, 0x40 ;  /* 0x0000004024027836 */ /* 0x000fe20000000000 */
[----:B---3--:R-:W-:Y:S02]  /*28720*/  @!P5 LEA R11, P1, R20, R11, 0x1 ;  /* 0x0000000b140bd211 */ /* 0x008fe400078208ff */
[----:B------:R-:W-:Y:S02]  /*28730*/  @P5 LOP3.LUT R23, R23, 0x1000, RZ, 0xfc, !PT ;  /* 0x0000100017175812 */ /* 0x000fe400078efcff */
[----:B------:R-:W-:Y:S01]  /*28740*/  ISETP.GE.AND P4, PT, R2, R37, PT ;  /* 0x000000250200720c */ /* 0x000fe20003f86270 */
[----:B----4-:R-:W-:Y:S01]  /*28750*/  @!P5 IMAD.X R6, RZ, RZ, R6, P1 ;  /* 0x000000ffff06d224 */ /* 0x010fe200008e0606 */
[----:B------:R-:W2:Y:S01]  /*28760*/  SHFL.IDX PT, R2, R4, 0x3, 0x181f ;  /* 0x00781f0004027f89 */ /* 0x000ea200000e0000 */
[----:B-----5:R-:W-:Y:S02]  /*28770*/  @!P3 LEA R8, P1, R20, R8, 0x1 ;  /* 0x000000081408b211 */ /* 0x020fe400078208ff */
[----:B------:R-:W-:-:S03]  /*28780*/  LOP3.LUT R23, R23, 0xfffff7ff, RZ, 0xc0, !PT ;  /* 0xfffff7ff17177812 */ /* 0x000fc600078ec0ff */
[----:B-1----:R-:W-:Y:S01]  /*28790*/  @!P3 IMAD.X R5, RZ, RZ, R5, P1 ;  /* 0x000000ffff05b224 */ /* 0x002fe200008e0605 */
[----:B0-----:R-:W-:Y:S02]  /*287a0*/  @!P2 LEA R12, P1, R20, R9, 0x1 ;  /* 0x00000009140ca211 */ /* 0x001fe400078208ff */
[----:B------:R-:W0:Y:S01]  /*287b0*/  SHFL.IDX PT, R9, R0, 0x4, 0x181f ;  /* 0x00981f0000097f89 */ /* 0x000e2200000e0000 */
[----:B------:R-:W-:-:S04]  /*287c0*/  @P3 LOP3.LUT R23, R23, 0x800, RZ, 0xfc, !PT ;  /* 0x0000080017173812 */ /* 0x000fc800078efcff */
[----:B------:R-:W-:-:S04]  /*287d0*/  LOP3.LUT R23, R23, 0xfffffdff, RZ, 0xc0, !PT ;  /* 0xfffffdff17177812 */ /* 0x000fc800078ec0ff */
[----:B------:R-:W-:-:S04]  /*287e0*/  @P2 LOP3.LUT R23, R23, 0x200, RZ, 0xfc, !PT ;  /* 0x0000020017172812 */ /* 0x000fc800078efcff */
[----:B------:R-:W-:Y:S01]  /*287f0*/  LOP3.LUT R23, R23, 0xfffffeff, RZ, 0xc0, !PT ;  /* 0xfffffeff17177812 */ /* 0x000fe200078ec0ff */
[----:B--2---:R-:W-:Y:S02]  /*28800*/  @!P2 IMAD.X R10, RZ, RZ, R2, P1 ;  /* 0x000000ffff0aa224 */ /* 0x004fe400008e0602 */
[----:B------:R-:W1:Y:S01]  /*28810*/  SHFL.IDX PT, R2, R4, 0x4, 0x181f ;  /* 0x00981f0004027f89 */ /* 0x000e6200000e0000 */
[----:B------:R-:W-:-:S04]  /*28820*/  @P4 LOP3.LUT R23, R23, 0x100, RZ, 0xfc, !PT ;  /* 0x0000010017174812 */ /* 0x000fc800078efcff */
[----:B------:R-:W-:Y:S02]  /*28830*/  LOP3.LUT R23, R23, 0xffffff7f, RZ, 0xc0, !PT ;  /* 0xffffff7f17177812 */ /* 0x000fe400078ec0ff */
[----:B0-----:R-:W-:-:S05]  /*28840*/  @!P4 LEA R13, P1, R20, R9, 0x1 ;  /* 0x00000009140dc211 */ /* 0x001fca00078208ff */
[----:B-1----:R-:W-:Y:S02]  /*28850*/  @!P4 IMAD.X R9, RZ, RZ, R2, P1 ;  /* 0x000000ffff09c224 */ /* 0x002fe400008e0602 */
[----:B------:R-:W-:Y:S02]  /*28860*/  @!P6 IMAD.MOV.U32 R2, RZ, RZ, R3 ;  /* 0x000000ffff02e224 */ /* 0x000fe400078e0003 */
[----:B------:R-:W-:Y:S02]  /*28870*/  @!P6 IMAD.MOV.U32 R3, RZ, RZ, R7 ;  /* 0x000000ffff03e224 */ /* 0x000fe400078e0007 */
[----:B------:R-:W0:Y:S04]  /*28880*/  SHFL.IDX PT, R7, R0, 0x5, 0x181f ;  /* 0x00b81f0000077f89 */ /* 0x000e2800000e0000 */
[----:B------:R1:W-:Y:S02]  /*28890*/  @!P6 LDGSTS.E.BYPASS.LTC128B.128 [R26+0x18400], desc[UR36][R2.64], !P0 ;  /* 0x18400000021aefae */ /* 0x0003e4000c101d64 */
[----:B-1----:R-:W-:-:S02]  /*288a0*/  @!P5 IMAD.MOV.U32 R2, RZ, RZ, R11 ;  /* 0x000000ffff02d224 */ /* 0x002fc400078e000b */
[----:B------:R-:W-:Y:S02]  /*288b0*/  @!P5 IMAD.MOV.U32 R3, RZ, RZ, R6 ;  /* 0x000000ffff03d224 */ /* 0x000fe400078e0006 */
[----:B------:R-:W1:Y:S04]  /*288c0*/  SHFL.IDX PT, R6, R4, 0x5, 0x181f ;  /* 0x00b81f0004067f89 */ /* 0x000e6800000e0000 */
[----:B------:R2:W-:Y:S02]  /*288d0*/  @!P5 LDGSTS.E.BYPASS.LTC128B.128 [R26+0x18c00], desc[UR36][R2.64], !P0 ;  /* 0x18c00000021adfae */ /* 0x0005e4000c101d64 */
[----:B--2---:R-:W-:Y:S02]  /*288e0*/  @!P3 IMAD.MOV.U32 R2, RZ, RZ, R8 ;  /* 0x000000ffff02b224 */ /* 0x004fe400078e0008 */
[----:B------:R-:W-:-:S02]  /*288f0*/  @!P3 IMAD.MOV.U32 R3, RZ, RZ, R5 ;  /* 0x000000ffff03b224 */ /* 0x000fc400078e0005 */
[----:B------:R-:W2:Y:S04]  /*28900*/  SHFL.IDX PT, R5, R0, 0x6, 0x181f ;  /* 0x00d81f0000057f89 */ /* 0x000ea800000e0000 */
[----:B------:R3:W-:Y:S04]  /*28910*/  @!P3 LDGSTS.E.BYPASS.LTC128B.128 [R26+0x19400], desc[UR36][R2.64], !P0 ;  /* 0x19400000021abfae */ /* 0x0007e8000c101d64 */
[----:B------:R-:W-:Y:S01]  /*28920*/  SHFL.IDX PT, R0, R0, 0x7, 0x181f ;  /* 0x00f81f0000007f89 */ /* 0x000fe200000e0000 */
[----:B---3--:R-:W-:Y:S02]  /*28930*/  VIADD R2, R36, 0x50 ;  /* 0x0000005024027836 */ /* 0x008fe40000000000 */
[----:B------:R-:W-:-:S03]  /*28940*/  @!P2 IMAD.MOV.U32 R3, RZ, RZ, R10 ;  /* 0x000000ffff03a224 */ /* 0x000fc600078e000a */
[----:B------:R-:W-:Y:S01]  /*28950*/  ISETP.GE.AND P3, PT, R2, R37, PT ;  /* 0x000000250200720c */ /* 0x000fe20003f66270 */
[----:B------:R-:W-:-:S05]  /*28960*/  @!P2 IMAD.MOV.U32 R2, RZ, RZ, R12 ;  /* 0x000000ffff02a224 */ /* 0x000fca00078e000c */
[----:B------:R3:W-:Y:S07]  /*28970*/  @!P2 LDGSTS.E.BYPASS.LTC128B.128 [R26+0x19c00], desc[UR36][R2.64], !P0 ;  /* 0x19c00000021aafae */ /* 0x0007ee000c101d64 */
[----:B0-----:R-:W-:Y:S02]  /*28980*/  @!P3 LEA R7, P1, R20, R7, 0x1 ;  /* 0x000000071407b211 */ /* 0x001fe400078208ff */
[----:B------:R-:W-:Y:S01]  /*28990*/  @P3 LOP3.LUT R23, R23, 0x80, RZ, 0xfc, !PT ;  /* 0x0000008017173812 */ /* 0x000fe200078efcff */
[----:B---3--:R-:W0:Y:S01]  /*289a0*/  SHFL.IDX PT, R2, R4, 0x6, 0x181f ;  /* 0x00d81f0004027f89 */ /* 0x008e2200000e0000 */
[----:B------:R-:W-:-:S02]  /*289b0*/  VIADD R3, R36, 0x60 ;  /* 0x0000006024037836 */ /* 0x000fc40000000000 */
[----:B------:R-:W-:Y:S01]  /*289c0*/  LOP3.LUT R23, R23, 0xffffffbf, RZ, 0xc0, !PT ;  /* 0xffffffbf17177812 */ /* 0x000fe200078ec0ff */
[----:B-1----:R-:W-:Y:S01]  /*289d0*/  @!P3 IMAD.X R6, RZ, RZ, R6, P1 ;  /* 0x000000ffff06b224 */ /* 0x002fe200008e0606 */
[----:B------:R-:W1:Y:S01]  /*289e0*/  SHFL.IDX PT, R4, R4, 0x7, 0x181f ;  /* 0x00f81f0004047f89 */ /* 0x000e6200000e0000 */
[----:B------:R-:W-:Y:S01]  /*289f0*/  ISETP.GE.AND P2, PT, R3, R37, PT ;  /* 0x000000250300720c */ /* 0x000fe20003f46270 */
[----:B------:R-:W-:-:S12]  /*28a00*/  @!P4 IMAD.MOV.U32 R3, RZ, RZ, R9 ;  /* 0x000000ffff03c224 */ /* 0x000fd800078e0009 */
[----:B--2---:R-:W-:Y:S02]  /*28a10*/  @!P2 LEA R5, P1, R20, R5, 0x1 ;  /* 0x000000051405a211 */ /* 0x004fe400078208ff */
[----:B------:R-:W-:-:S03]  /*28a20*/  @P2 LOP3.LUT R23, R23, 0x40, RZ, 0xfc, !PT ;  /* 0x0000004017172812 */ /* 0x000fc600078efcff */
[----:B0-----:R-:W-:Y:S02]  /*28a30*/  @!P2 IMAD.X R8, RZ, RZ, R2, P1 ;  /* 0x000000ffff08a224 */ /* 0x001fe400008e0602 */
[----:B------:R-:W-:-:S05]  /*28a40*/  @!P4 IMAD.MOV.U32 R2, RZ, RZ, R13 ;  /* 0x000000ffff02c224 */ /* 0x000fca00078e000d */
[----:B------:R0:W-:Y:S02]  /*28a50*/  @!P4 LDGSTS.E.BYPASS.LTC128B.128 [R26+0x1a400], desc[UR36][R2.64], !P0 ;  /* 0x1a400000021acfae */ /* 0x0001e4000c101d64 */
[----:B0-----:R-:W-:Y:S02]  /*28a60*/  @!P3 IMAD.MOV.U32 R2, RZ, RZ, R7 ;  /* 0x000000ffff02b224 */ /* 0x001fe400078e0007 */
[----:B------:R-:W-:-:S05]  /*28a70*/  @!P3 IMAD.MOV.U32 R3, RZ, RZ, R6 ;  /* 0x000000ffff03b224 */ /* 0x000fca00078e0006 */
[----:B------:R0:W-:Y:S02]  /*28a80*/  @!P3 LDGSTS.E.BYPASS.LTC128B.128 [R26+0x1ac00], desc[UR36][R2.64], !P0 ;  /* 0x1ac00000021abfae */ /* 0x0001e4000c101d64 */
[----:B0-----:R-:W-:Y:S02]  /*28a90*/  @!P2 IMAD.MOV.U32 R2, RZ, RZ, R5 ;  /* 0x000000ffff02a224 */ /* 0x001fe400078e0005 */
[----:B------:R-:W-:-:S05]  /*28aa0*/  @!P2 IMAD.MOV.U32 R3, RZ, RZ, R8 ;  /* 0x000000ffff03a224 */ /* 0x000fca00078e0008 */
[----:B-1----:R0:W-:Y:S02]  /*28ab0*/  @!P2 LDGSTS.E.BYPASS.LTC128B.128 [R26+0x1b400], desc[UR36][R2.64], !P0 ;  /* 0x1b400000021aafae */ /* 0x0021e4000c101d64 */
.L_x_12876:
        /* <DEDUP_REMOVED lines=12> */
.L_x_12781:
        /* <DEDUP_REMOVED lines=28> */
.L_x_12783:
[----:B------:R-:W-:Y:S05]  /*28d40*/  BSYNC B6 ;  /* 0x0000000000067941 */ /* 0x000fea0003800000 */
.L_x_12782:
        /* <DEDUP_REMOVED lines=143> */
.L_x_12894:
        /* <DEDUP_REMOVED lines=12> */
.L_x_12786:
[----:B------:R-:W-:Y:S05]  /*29700*/  BSYNC B0 ;  /* 0x0000000000007941 */ /* 0x000fea0003800000 */
.L_x_12785:
[----:B------:R-:W-:Y:S01]  /*29710*/  NOP ;  /* 0x0000000000007918 */ /* 0x000fe20000000000 */
[----:B------:R-:W-:-:S13]  /*29720*/  PLOP3.LUT P0, PT, PT, PT, PT, 0x80, 0x0 ;  /* 0x000000000000781c */ /* 0x000fda0003f0f070 */
.L_x_12787:
        /* <DEDUP_REMOVED lines=18> */
.L_x_12895:
[----:B------:R-:W-:Y:S05]  /*29850*/  BSYNC B0 ;  /* 0x0000000000007941 */ /* 0x000fea0003800000 */
.L_x_12788:
[----:B------:R-:W-:-:S13]  /*29860*/  LOP3.LUT P0, RZ, R23, 0x400, RZ, 0xc0, !PT ;  /* 0x0000040017ff7812 */ /* 0x000fda000780c0ff */
[----:B------:R-:W-:Y:S05]  /*29870*/  @!P0 BRA `(.L_x_12790) ;  /* 0x0000000000048947 */ /* 0x000fea0003800000 */
[----:B------:R-:W-:Y:S01]  /*29880*/  BPT.TRAP 0x1 ;  /* 0x000000040000795c */ /* 0x000fe20000300000 */
.L_x_12790:
[----:B------:R-:W-:Y:S01]  /*29890*/  SHF.L.U32 R0, R27, 0x1f, RZ ;  /* 0x0000001f1b007819 */ /* 0x000fe200000006ff */
[----:B------:R-:W-:Y:S03]  /*298a0*/  BSSY B0, `(.L_x_12791) ;  /* 0x0000003000007945 */ /* 0x000fe60003800000 */
[----:B------:R-:W1:Y:S02]  /*298b0*/  SYNCS.PHASECHK.TRANS64.TRYWAIT P0, [R17+URZ+0x32460], R0 ;  /* 0x03246000110075a7 */ /* 0x000e64000800017f */
[----:B-1----:R-:W-:Y:S05]  /*298c0*/  @!P0 BRA `(.L_x_12792) ;  /* 0x0000004c00348947 */ /* 0x002fea0003800000 */
.L_x_12896:
[----:B------:R-:W-:Y:S05]  /*298d0*/  BSYNC B0 ;  /* 0x0000000000007941 */ /* 0x000fea0003800000 */
.L_x_12791:
[----:B0-----:R-:W1:Y:S01]  /*298e0*/  LDL.LU R3, [R1+0x45c] ;  /* 0x00045c0001037983 */ /* 0x001e620000300800 */
[----:B------:R-:W-:Y:S01]  /*298f0*/  ULDC.64 UR4, c[0x0][0x328] ;  /* 0x0000ca0000047ab9 */ /* 0x000fe20000000a00 */
[----:B------:R-:W-:Y:S02]  /*29900*/  ULDC.64 UR6, c[0x0][0x318] ;  /* 0x0000c60000067ab9 */ /* 0x000fe40000000a00 */
[----:B------:R-:W2:Y:S04]  /*29910*/  LDL.LU R2, [R1+0x440] ;  /* 0x0004400001027983 */ /* 0x000ea80000300800 */
[----:B------:R-:W3:Y:S04]  /*29920*/  LDL.LU R6, [R1+0x460] ;  /* 0x0004600001067983 */ /* 0x000ee80000300800 */
[----:B------:R-:W4:Y:S01]  /*29930*/  LDL.LU R4, [R1+0x478] ;  /* 0x0004780001047983 */ /* 0x000f220000300800 */
[----:B------:R-:W-:-:S02]  /*29940*/  LOP3.LUT P3, RZ, R23, 0x10, RZ, 0xc0, !PT ;  /* 0x0000001017ff7812 */ /* 0x000fc4000786c0ff */
[C---:B------:R-:W-:Y:S02]  /*29950*/  LOP3.LUT P2, RZ, R23.reuse, 0x8, RZ, 0xc0, !PT ;  /* 0x0000000817ff7812 */ /* 0x040fe4000784c0ff */
[C---:B------:R-:W-:Y:S02]  /*29960*/  LOP3.LUT P1, RZ, R23.reuse, 0x4, RZ, 0xc0, !PT ;  /* 0x0000000417ff7812 */ /* 0x040fe4000782c0ff */
[----:B------:R-:W-:Y:S02]  /*29970*/  LOP3.LUT P4, RZ, R23, 0x1, RZ, 0xc0, !PT ;  /* 0x0000000117ff7812 */ /* 0x000fe4000788c0ff */
[----:B------:R-:W-:Y:S01]  /*29980*/  SEL R7, RZ, 0x8, P1 ;  /* 0x00000008ff077807 */ /* 0x000fe20000800000 */
[----:B-1----:R-:W-:-:S04]  /*29990*/  IMAD R0, R3, UR4, RZ ;  /* 0x0000000403007c24 */ /* 0x002fc8000f8e02ff */
[C---:B--2---:R-:W-:Y:S02]  /*299a0*/  IMAD R5, R2.reuse, UR5, R0 ;  /* 0x0000000502057c24 */ /* 0x044fe4000f8e0200 */
[----:B------:R-:W-:Y:S01]  /*299b0*/  IMAD.WIDE.U32 R2, R2, UR4, RZ ;  /* 0x0000000402027c25 */ /* 0x000fe2000f8e00ff */
[----:B------:R-:W-:-:S03]  /*299c0*/  ULDC.64 UR4, c[0x0][0x338] ;  /* 0x0000ce0000047ab9 */ /* 0x000fc60000000a00 */
[----:B------:R-:W-:Y:S02]  /*299d0*/  IMAD.IADD R3, R3, 0x1, R5 ;  /* 0x0000000103037824 */ /* 0x000fe400078e0205 */
[----:B---3--:R-:W-:Y:S02]  /*299e0*/  IMAD R0, R6, UR4, RZ ;  /* 0x0000000406007c24 */ /* 0x008fe4000f8e02ff */
[----:B------:R-:W-:-:S04]  /*299f0*/  IMAD.WIDE.U32 R2, R35, UR4, R2 ;  /* 0x0000000423027c25 */ /* 0x000fc8000f8e0002 */
[----:B------:R-:W-:Y:S01]  /*29a00*/  IMAD R5, R35, UR5, R0 ;  /* 0x0000000523057c24 */ /* 0x000fe2000f8e0200 */
[----:B------:R-:W-:Y:S01]  /*29a10*/  ULDC.64 UR4, c[0x0][0x330] ;  /* 0x0000cc0000047ab9 */ /* 0x000fe20000000a00 */
[----:B------:R-:W-:Y:S02]  /*29a20*/  SEL R0, RZ, 0x2, P3 ;  /* 0x00000002ff007807 */ /* 0x000fe40001800000 */
        /* <DEDUP_REMOVED lines=81> */
.L_x_12910:
        /* <DEDUP_REMOVED lines=15> */
.L_x_12794:
        /* <DEDUP_REMOVED lines=10> */
.L_x_12795:
[----:B0-----:R-:W2:Y:S01]  /*2a0d0*/  LDL.LU R2, [R1+0x458] ;  /* 0x0004580001027983 */ /* 0x001ea20000300800 */
[----:B------:R0:W-:Y:S01]  /*2a0e0*/  SYNCS.ARRIVE.TRANS64.A1T0 RZ, [R17+URZ+0x32450], RZ ;  /* 0x032450ff11ff79a7 */ /* 0x0001e2000810003f */
[----:B------:R-:W-:Y:S01]  /*2a0f0*/  BSSY B0, `(.L_x_12796) ;  /* 0x00000d8000007945 */ /* 0x000fe20003800000 */
[----:B--2---:R-:W-:-:S05]  /*2a100*/  VIADD R21, R2, 0xfffffffe ;  /* 0xfffffffe02157836 */ /* 0x004fca0000000000 */
[----:B------:R-:W-:-:S13]  /*2a110*/  ISETP.GE.AND P0, PT, R21, R30, PT ;  /* 0x0000001e1500720c */ /* 0x000fda0003f06270 */
[----:B0-----:R-:W-:Y:S05]  /*2a120*/  @!P0 BRA `(.L_x_12797) ;  /* 0x0000000c00508947 */ /* 0x001fea0003800000 */
.L_x_12810:
        /* <DEDUP_REMOVED lines=12> */
[----:B-1----:R-:W1:Y:S01]  /*2a1f0*/  @!P2 LDC.64 R4, c[0x0][0x428] ;  /* 0x00010a00ff04ab82 */ /* 0x002e620000000a00 */
[----:B0-----:R-:W-:-:S13]  /*2a200*/  ISETP.NE.AND P0, PT, R3, 0x1, PT ;  /* 0x000000010300780c */ /* 0x001fda0003f05270 */
[----:B------:R-:W0:Y:S08]  /*2a210*/  @P0 LDC R3, c[0x0][0x434] ;  /* 0x00010d00ff030b82 */ /* 0x000e300000000800 */
[----:B--2---:R-:W2:Y:S01]  /*2a220*/  @P0 LDC R7, c[0x0][0x438] ;  /* 0x00010e00ff070b82 */ /* 0x004ea20000000800 */
[----:B0-----:R-:W-:-:S05]  /*2a230*/  @P0 IMAD.HI.U32 R2, R8, R3, RZ ;  /* 0x0000000308020227 */ /* 0x001fca00078e00ff */
[----:B--2---:R-:W-:Y:S01]  /*2a240*/  @P0 SHF.R.U32.HI R9, RZ, R7, R2 ;  /* 0x00000007ff090219 */ /* 0x004fe20000011602 */
[----:B-1----:R-:W-:Y:S01]  /*2a250*/  @!P2 IMAD R2, R32, R4, RZ ;  /* 0x000000042002a224 */ /* 0x002fe200078e02ff */
        /* <DEDUP_REMOVED lines=21> */
[----:B------:R-:W-:-:S12]  /*2a3b0*/  @!P1 BRA `(.L_x_12798) ;  /* 0x0000000000049947 */ /* 0x000fd80003800000 */
[----:B------:R-:W-:Y:S01]  /*2a3c0*/  BPT.TRAP 0x1 ;  /* 0x000000040000795c */ /* 0x000fe20000300000 */
.L_x_12798:
[----:B------:R-:W-:Y:S01]  /*2a3d0*/  IMAD R10, R24, 0x8, R22 ;  /* 0x00000008180a7824 */ /* 0x000fe200078e0216 */
[----:B------:R-:W-:Y:S01]  /*2a3e0*/  SHF.L.U32 R20, R27, 0x1f, RZ ;  /* 0x0000001f1b147819 */ /* 0x000fe200000006ff */
[----:B------:R-:W-:Y:S01]  /*2a3f0*/  BSSY B1, `(.L_x_12799) ;  /* 0x0000004000017945 */ /* 0x000fe20003800000 */
[----:B------:R-:W-:Y:S02]  /*2a400*/  SHF.R.S32.HI R9, RZ, 0x1f, R5 ;  /* 0x0000001fff097819 */ /* 0x000fe40000011405 */
[----:B------:R-:W1:Y:S02]  /*2a410*/  SYNCS.PHASECHK.TRANS64.TRYWAIT P0, [R10+URZ+0x32440], R20 ;  /* 0x032440140a0075a7 */ /* 0x000e64000800017f */
[----:B-1----:R-:W-:Y:S05]  /*2a420*/  @!P0 BRA `(.L_x_12800) ;  /* 0x0000004800b08947 */ /* 0x002fea0003800000 */
.L_x_12911:
[----:B------:R-:W-:Y:S05]  /*2a430*/  BSYNC B1 ;  /* 0x0000000000017941 */ /* 0x000fea0003800000 */
.L_x_12799:
        /* <DEDUP_REMOVED lines=49> */
.L_x_12925:
        /* <DEDUP_REMOVED lines=8> */
.L_x_12802:
        /* <DEDUP_REMOVED lines=10> */
.L_x_12803:
[----:B------:R2:W-:Y:S01]  /*2a870*/  SYNCS.ARRIVE.TRANS64.A1T0 RZ, [R10+URZ+0x32430], RZ ;  /* 0x032430ff0aff79a7 */ /* 0x0005e2000810003f */
[----:B------:R-:W-:Y:S05]  /*2a880*/  @!P3 BRA `(.L_x_12804) ;  /* 0x000000000004b947 */ /* 0x000fea0003800000 */
[----:B------:R-:W-:Y:S01]  /*2a890*/  BPT.TRAP 0x1 ;  /* 0x000000040000795c */ /* 0x000fe20000300000 */
.L_x_12804:
[----:B------:R-:W3:Y:S01]  /*2a8a0*/  SYNCS.PHASECHK.TRANS64.TRYWAIT P0, [R10+URZ+0x32460], R20 ;  /* 0x032460140a0075a7 */ /* 0x000ee2000800017f */
[----:B------:R-:W-:Y:S04]  /*2a8b0*/  BSSY B1, `(.L_x_12805) ;  /* 0x0000002000017945 */ /* 0x000fe80003800000 */
[----:B---3--:R-:W-:Y:S05]  /*2a8c0*/  @!P0 BRA `(.L_x_12806) ;  /* 0x0000004c003c8947 */ /* 0x008fea0003800000 */
.L_x_12926:
[----:B------:R-:W-:Y:S05]  /*2a8d0*/  BSYNC B1 ;  /* 0x0000000000017941 */ /* 0x000fea0003800000 */
.L_x_12805:
        /* <DEDUP_REMOVED lines=66> */
.L_x_12940:
        /* <DEDUP_REMOVED lines=11> */
.L_x_12808:
        /* <DEDUP_REMOVED lines=10> */
.L_x_12809:
[----:B------:R1:W-:Y:S01]  /*2ae50*/  SYNCS.ARRIVE.TRANS64.A1T0 RZ, [R10+URZ+0x32450], RZ ;  /* 0x032450ff0aff79a7 */ /* 0x0003e2000810003f */
[----:B------:R-:W-:Y:S05]  /*2ae60*/  @P2 BRA `(.L_x_12810) ;  /* 0xfffffff000b02947 */ /* 0x000fea000383ffff */
.L_x_12797:
[----:B------:R-:W-:Y:S05]  /*2ae70*/  BSYNC B0 ;  /* 0x0000000000007941 */ /* 0x000fea0003800000 */
.L_x_12796:
        /* <DEDUP_REMOVED lines=20> */
.L_x_12812:
[----:B------:R-:W-:Y:S05]  /*2afc0*/  BSYNC B0 ;  /* 0x0000000000007941 */ /* 0x000fea0003800000 */
.L_x_12811:
[----:B------:R-:W-:Y:S02]  /*2afd0*/  SEL R24, R24, RZ, P0 ;  /* 0x000000ff18187207 */ /* 0x000fe40000000000 */
[----:B------:R-:W-:-:S07]  /*2afe0*/  LOP3.LUT R27, R27, R0, RZ, 0x3c, !PT ;  /* 0x000000001b1b7212 */ /* 0x000fce00078e3cff */
.L_x_12765:
[----:B------:R-:W-:Y:S05]  /*2aff0*/  BSYNC B7 ;  /* 0x0000000000077941 */ /* 0x000fea0003800000 */
.L_x_12763:
        /* <DEDUP_REMOVED lines=8> */
[----:B------:R3:W4:Y:S01]  /*2b080*/  LDS.128 R16, [R22+0x324d0] ;  /* 0x0324d00016107984 */ /* 0x0007220000000c00 */
[----:B------:R-:W-:Y:S06]  /*2b090*/  BAR.ARV 0x4, 0x180 ;  /* 0x0106000000007b1d */ /* 0x000fec0000002000 */
[----:B------:R-:W-:Y:S05]  /*2b0a0*/  BRA `(.L_x_12814) ;  /* 0x0000000c00d47947 */ /* 0x000fea0003800000 */
.L_x_12813:
        /* <DEDUP_REMOVED lines=43> */
.L_x_12950:
[----:B------:R-:W-:Y:S02]  /*2b360*/  ULDC UR4, c[0x0][0xd38] ;  /* 0x00034e0000047ab9 */ /* 0x000fe40000000800 */
[----:B------:R-:W-:-:S04]  /*2b370*/  IMAD.U32 R5, RZ, RZ, UR4 ;  /* 0x00000004ff057e24 */ /* 0x000fc8000f8e00ff */
[----:B---3--:R-:W-:-:S04]  /*2b380*/  IMAD R14, R14, R5, RZ ;  /* 0x000000050e0e7224 */ /* 0x008fc800078e02ff */
[----:B------:R-:W-:-:S05]  /*2b390*/  IMAD.IADD R7, R7, 0x1, R14 ;  /* 0x0000000107077824 */ /* 0x000fca00078e020e */
[----:B------:R-:W-:-:S13]  /*2b3a0*/  ISETP.GT.AND P6, PT, R7, R0, PT ;  /* 0x000000000700720c */ /* 0x000fda0003fc4270 */
[----:B------:R-:W-:Y:S05]  /*2b3b0*/  @P6 BRA `(.L_x_12816) ;  /* 0x0000000000a46947 */ /* 0x000fea0003800000 */
.L_x_12819:
        /* <DEDUP_REMOVED lines=35> */
.L_x_12958:
[----:B------:R-:W-:Y:S02]  /*2b5f0*/  ULDC UR4, c[0x0][0xd38] ;  /* 0x00034e0000047ab9 */ /* 0x000fe40000000800 */
[----:B------:R-:W-:-:S04]  /*2b600*/  IMAD.U32 R5, RZ, RZ, UR4 ;  /* 0x00000004ff057e24 */ /* 0x000fc8000f8e00ff */
[----:B---3--:R-:W-:-:S04]  /*2b610*/  IMAD R14, R14, R5, RZ ;  /* 0x000000050e0e7224 */ /* 0x008fc800078e02ff */
[----:B------:R-:W-:-:S05]  /*2b620*/  IMAD.IADD R7, R14, 0x1, R7 ;  /* 0x000000010e077824 */ /* 0x000fca00078e0207 */
[----:B------:R-:W-:-:S13]  /*2b630*/  ISETP.GT.AND P6, PT, R7, R0, PT ;  /* 0x000000000700720c */ /* 0x000fda0003fc4270 */
[----:B------:R-:W-:Y:S05]  /*2b640*/  @!P6 BRA `(.L_x_12819) ;  /* 0xfffffffc005ce947 */ /* 0x000fea000383ffff */
.L_x_12816:
[----:B------:R-:W-:Y:S01]  /*2b650*/  IMAD.IADD R7, R7, 0x1, -R14 ;  /* 0x0000000107077824 */ /* 0x000fe200078e0a0e */
[----:B------:R-:W-:-:S03]  /*2b660*/  UMOV UR4, 0xffffffff ;  /* 0xffffffff00047882 */ /* 0x000fc60000000000 */
[----:B------:R-:W-:-:S05]  /*2b670*/  IMAD R3, R2, R5, R7 ;  /* 0x0000000502037224 */ /* 0x000fca00078e0207 */
[----:B------:R-:W-:Y:S01]  /*2b680*/  ISETP.GT.AND P6, PT, R3, R0, PT ;  /* 0x000000000300720c */ /* 0x000fe20003fc4270 */
[----:B------:R-:W-:-:S12]  /*2b690*/  BRA.DIV UR4, `(.L_x_12820) ;  /* 0x0000004e049c7947 */ /* 0x000fd8000b800000 */
[----:B------:R-:W-:-:S04]  /*2b6a0*/  VOTE.ANY R3, PT, !P6 ;  /* 0x0000000000037806 */ /* 0x000fc800070e0100 */
[----:B------:R-:W3:Y:S02]  /*2b6b0*/  POPC R12, R3 ;  /* 0x00000003000c7309 */ /* 0x000ee40000000000 */
[----:B---3--:R3:W4:Y:S01]  /*2b6c0*/  SHFL.IDX PT, R17, R17, R12, 0x1f ;  /* 0x00001f0c11117589 */ /* 0x00872200000e0000 */
[----:B------:R-:W-:-:S03]  /*2b6d0*/  IMAD.IADD R19, R12, 0x1, R19 ;  /* 0x000000010c137824 */ /* 0x000fc600078e0213 */
[----:B------:R3:W0:Y:S04]  /*2b6e0*/  SHFL.IDX PT, R4, R4, R12, 0x1f ;  /* 0x00001f0c04047589 */ /* 0x00062800000e0000 */
.L_x_12963:
[----:B------:R-:W-:-:S13]  /*2b6f0*/  ISETP.NE.AND P0, PT, R3, RZ, PT ;  /* 0x000000ff0300720c */ /* 0x000fda0003f05270 */
[----:B------:R-:W-:Y:S05]  /*2b700*/  @!P0 BRA `(.L_x_12821) ;  /* 0x0000000000108947 */ /* 0x000fea0003800000 */
[----:B------:R-:W-:Y:S01]  /*2b710*/  UMOV UR4, 0xffffffff ;  /* 0xffffffff00047882 */ /* 0x000fe20000000000 */
[----:B---3--:R-:W-:Y:S02]  /*2b720*/  VIADD R12, R12, 0xffffffff ;  /* 0xffffffff0c0c7836 */ /* 0x008fe40000000000 */
[----:B------:R-:W-:Y:S05]  /*2b730*/  BRA.DIV UR4, `(.L_x_12822) ;  /* 0x0000004e04d07947 */ /* 0x000fea000b800000 */
[----:B------:R3:W0:Y:S02]  /*2b740*/  SHFL.IDX PT, R6, R2, R12, 0x1f ;  /* 0x00001f0c02067589 */ /* 0x00062400000e0000 */
.L_x_12821:
[----:B0-----:R-:W-:Y:S01]  /*2b750*/  ISETP.NE.AND P0, PT, R4, 0x1, PT ;  /* 0x000000010400780c */ /* 0x001fe20003f05270 */
[----:B------:R-:W-:-:S04]  /*2b760*/  IMAD R16, R6, R5, R7 ;  /* 0x0000000506107224 */ /* 0x000fc800078e0207 */
[----:B------:R-:W-:-:S08]  /*2b770*/  IMAD.IADD R0, R0, 0x1, -R16 ;  /* 0x0000000100007824 */ /* 0x000fd000078e0a10 */
[----:B------:R-:W-:Y:S05]  /*2b780*/  @!P0 BRA `(.L_x_12823) ;  /* 0x0000000000dc8947 */ /* 0x000fea0003800000 */
[-C--:B----4-:R-:W-:Y:S02]  /*2b790*/  IABS R6, R17.reuse ;  /* 0x0000001100067213 */ /* 0x090fe40000000000 */
[----:B------:R-:W-:Y:S02]  /*2b7a0*/  IABS R5, R4 ;  /* 0x0000000400057213 */ /* 0x000fe40000000000 */
[----:B------:R-:W0:Y:S08]  /*2b7b0*/  I2F.RP R7, R6 ;  /* 0x0000000600077306 */ /* 0x000e300000209400 */
[----:B------:R-:W4:Y:S08]  /*2b7c0*/  I2F.RP R8, R5 ;  /* 0x0000000500087306 */ /* 0x000f300000209400 */
[----:B0-----:R-:W3:Y:S08]  /*2b7d0*/  MUFU.RCP R7, R7 ;  /* 0x0000000700077308 */ /* 0x001ef00000001000 */
[----:B----4-:R-:W-:Y:S01]  /*2b7e0*/  MUFU.RCP R8, R8 ;  /* 0x0000000800087308 */ /* 0x010fe20000001000 */
[----:B---3--:R-:W-:Y:S01]  /*2b7f0*/  VIADD R2, R7, 0xffffffe ;  /* 0x0ffffffe07027836 */ /* 0x008fe20000000000 */
[----:B------:R-:W-:-:S06]  /*2b800*/  IABS R7, R17 ;  /* 0x0000001100077213 */ /* 0x000fcc0000000000 */
[----:B------:R0:W3:Y:S02]  /*2b810*/  F2I.FTZ.U32.TRUNC.NTZ R3, R2 ;  /* 0x0000000200037305 */ /* 0x0000e4000021f000 */
[----:B0-----:R-:W-:Y:S02]  /*2b820*/  IMAD.MOV.U32 R2, RZ, RZ, RZ ;  /* 0x000000ffff027224 */ /* 0x001fe400078e00ff */
[----:B---3--:R-:W-:-:S04]  /*2b830*/  IMAD.MOV R9, RZ, RZ, -R3 ;  /* 0x000000ffff097224 */ /* 0x008fc800078e0a03 */
        /* <DEDUP_REMOVED lines=44> */
.L_x_12823:
[----:B---3--:R-:W0:Y:S02]  /*2bb00*/  LDC.64 R2, c[0x0][0xd90] ;  /* 0x00036400ff027b82 */ /* 0x008e240000000a00 */
[----:B0-----:R-:W-:-:S05]  /*2bb10*/  IMAD.WIDE R2, R19, 0x4, R2 ;  /* 0x0000000413027825 */ /* 0x001fca00078e0202 */
[----:B------:R0:W4:Y:S02]  /*2bb20*/  LDG.E R6, desc[UR36][R2.64] ;  /* 0x0000002402067981 */ /* 0x000124000c1e1900 */
[----:B0-----:R-:W-:Y:S02]  /*2bb30*/  IMAD.MOV.U32 R2, RZ, RZ, RZ ;  /* 0x000000ffff027224 */ /* 0x001fe400078e00ff */
[----:B----4-:R-:W-:-:S05]  /*2bb40*/  IMAD R7, R17, R6, RZ ;  /* 0x0000000611077224 */ /* 0x010fca00078e02ff */
        /* <DEDUP_REMOVED lines=55> */
.L_x_12824:
[----:B------:R-:W-:-:S05]  /*2bec0*/  LOP3.LUT R2, RZ, R2, RZ, 0x33, !PT ;  /* 0x00000002ff027212 */ /* 0x000fca00078e33ff */
[----:B------:R-:W-:Y:S01]  /*2bed0*/  IMAD.IADD R17, R17, 0x1, R2 ;  /* 0x0000000111117824 */ /* 0x000fe200078e0202 */
[----:B------:R-:W-:Y:S06]  /*2bee0*/  BRA `(.L_x_12825) ;  /* 0x00000000001c7947 */ /* 0x000fec0003800000 */
.L_x_12817:
[----:B------:R-:W-:Y:S01]  /*2bef0*/  UMOV UR4, URZ ;  /* 0x0000003f00047c82 */ /* 0x000fe20008000000 */
[----:B------:R-:W-:Y:S01]  /*2bf00*/  UMOV UR5, URZ ;  /* 0x0000003f00057c82 */ /* 0x000fe20008000000 */
[----:B------:R-:W-:Y:S01]  /*2bf10*/  ULDC UR6, c[0x0][0xd3c] ;  /* 0x00034f0000067ab9 */ /* 0x000fe20000000800 */
[----:B------:R-:W-:Y:S02]  /*2bf20*/  IMAD.MOV.U32 R16, RZ, RZ, R0 ;  /* 0x000000ffff107224 */ /* 0x000fe400078e0000 */
[----:B------:R-:W-:Y:S02]  /*2bf30*/  IMAD.U32 R17, RZ, RZ, UR4 ;  /* 0x00000004ff117e24 */ /* 0x000fe4000f8e00ff */
[----:B------:R-:W-:Y:S02]  /*2bf40*/  IMAD.U32 R18, RZ, RZ, UR5 ;  /* 0x00000005ff127e24 */ /* 0x000fe4000f8e00ff */
[----:B------:R-:W-:-:S07]  /*2bf50*/  IMAD.U32 R19, RZ, RZ, UR6 ;  /* 0x00000006ff137e24 */ /* 0x000fce000f8e00ff */
.L_x_12825:
        /* <DEDUP_REMOVED lines=10> */
.L_x_12814:
[----:B------:R-:W-:Y:S02]  /*2c000*/  ULDC UR4, c[0x0][0xd3c] ;  /* 0x00034f0000047ab9 */ /* 0x000fe40000000800 */
[----:B----4-:R-:W-:-:S13]  /*2c010*/  ISETP.GE.AND P0, PT, R19, UR4, PT ;  /* 0x0000000413007c0c */ /* 0x010fda000bf06270 */
[----:B------:R-:W-:Y:S05]  /*2c020*/  @!P0 BRA `(.L_x_12826) ;  /* 0xffffffa400148947 */ /* 0x000fea000383ffff */
[----:B------:R-:W-:Y:S05]  /*2c030*/  BSYNC B8 ;  /* 0x0000000000087941 */ /* 0x000fea0003800000 */
.L_x_12749:
        /* <DEDUP_REMOVED lines=12> */
.L_x_12966:
[----:B------:R-:W-:Y:S05]  /*2c100*/  BSYNC B0 ;  /* 0x0000000000007941 */ /* 0x000fea0003800000 */
.L_x_12827:
[----:B------:R-:W-:-:S03]  /*2c110*/  UMOV UR4, 0xffffffff ;  /* 0xffffffff00047882 */ /* 0x000fc60000000000 */
[----:B------:R-:W-:Y:S05]  /*2c120*/  BRA.DIV UR4, `(.L_x_12829) ;  /* 0x0000004604907947 */ /* 0x000fea000b800000 */
[----:B0-----:R-:W0:Y:S02]  /*2c130*/  S2R R0, SR_TID.X ;  /* 0x0000000000007919 */ /* 0x001e240000002100 */
[----:B0-----:R-:W-:-:S04]  /*2c140*/  SHF.R.U32.HI R0, RZ, 0x5, R0 ;  /* 0x00000005ff007819 */ /* 0x001fc80000011600 */
[----:B------:R-:W-:-:S05]  /*2c150*/  LOP3.LUT R0, R0, 0x3, RZ, 0xc0, !PT ;  /* 0x0000000300007812 */ /* 0x000fca00078ec0ff */
[----:B------:R0:W4:Y:S02]  /*2c160*/  SHFL.IDX PT, R14, R0, RZ, 0x1f ;  /* 0x00001fff000e7589 */ /* 0x00012400000e0000 */
.L_x_12969:
[----:B----4-:R-:W-:Y:S01]  /*2c170*/  ISETP.NE.AND P0, PT, R14, RZ, PT ;  /* 0x000000ff0e00720c */ /* 0x010fe20003f05270 */
[----:B------:R-:W-:-:S12]  /*2c180*/  BSSY B0, `(.L_x_12830) ;  /* 0x0000026000007945 */ /* 0x000fd80003800000 */
[----:B------:R-:W-:Y:S05]  /*2c190*/  @P0 BRA `(.L_x_12831) ;  /* 0x0000000000900947 */ /* 0x000fea0003800000 */
[----:B------:R-:W-:-:S03]  /*2c1a0*/  UMOV UR4, 0xffffffff ;  /* 0xffffffff00047882 */ /* 0x000fc60000000000 */
[----:B------:R-:W-:Y:S05]  /*2c1b0*/  BRA.DIV UR4, `(.L_x_12832) ;  /* 0x0000004604a07947 */ /* 0x000fea000b800000 */
[----:B------:R-:W-:-:S13]  /*2c1c0*/  ELECT P6, URZ, PT ;  /* 0x00000000003f782f */ /* 0x000fda00038c0000 */
.L_x_12972:
[----:B------:R-:W-:Y:S05]  /*2c1d0*/  @!P6 BRA `(.L_x_12831) ;  /* 0x000000000080e947 */ /* 0x000fea0003800000 */
[----:B0-----:R-:W4:Y:S02]  /*2c1e0*/  LDL R0, [R1+0x4c8] ;  /* 0x0004c80001007983 */ /* 0x001f240000100800 */
[----:B----4-:R-:W-:-:S13]  /*2c1f0*/  R2UR UR4, R0 ;  /* 0x00000000000472ca */ /* 0x010fda00000e0000 */
[----:B------:R-:W-:-:S06]  /*2c200*/  ULOP3.LUT UR4, UR4, 0x2, URZ, 0xfc, !UPT ;  /* 0x0000000204047892 */ /* 0x000fcc000f8efc3f */
[----:B------:R-:W-:-:S05]  /*2c210*/  IMAD.U32 R0, RZ, RZ, UR4 ;  /* 0x00000004ff007e24 */ /* 0x000fca000f8e00ff */
[----:B------:R-:W-:-:S13]  /*2c220*/  ISETP.NE.AND P0, PT, R0, 0x3, PT ;  /* 0x000000030000780c */ /* 0x000fda0003f05270 */
[----:B------:R-:W-:Y:S05]  /*2c230*/  @!P0 BRA `(.L_x_12833) ;  /* 0x0000000000048947 */ /* 0x000fea0003800000 */
[----:B------:R-:W-:Y:S01]  /*2c240*/  BPT.TRAP 0x1 ;  /* 0x000000040000795c */ /* 0x000fe20000300000 */
.L_x_12833:
[C---:B------:R-:W-:Y:S01]  /*2c250*/  IMAD R3, R24.reuse, 0x8, R5 ;  /* 0x0000000818037824 */ /* 0x040fe200078e0205 */
[----:B------:R-:W-:Y:S01]  /*2c260*/  SHF.L.U32 R2, R27, 0x1f, RZ ;  /* 0x0000001f1b027819 */ /* 0x000fe200000006ff */
[----:B------:R-:W-:-:S03]  /*2c270*/  VIADD R24, R24, 0x1 ;  /* 0x0000000118187836 */ /* 0x000fc60000000000 */
[----:B------:R-:W0:Y:S02]  /*2c280*/  SYNCS.PHASECHK.TRANS64.TRYWAIT P1, [R3+URZ+0x32440], R2 ;  /* 0x03244002030075a7 */ /* 0x000e24000802017f */
[----:B------:R-:W-:-:S04]  /*2c290*/  ISETP.NE.AND P2, PT, R24, 0x2, PT ;  /* 0x000000021800780c */ /* 0x000fc80003f45270 */
[----:B------:R-:W-:Y:S01]  /*2c2a0*/  SEL R0, RZ, 0x1, P2 ;  /* 0x00000001ff007807 */ /* 0x000fe20001000000 */
[----:B0-----:R-:W-:Y:S08]  /*2c2b0*/  @!P1 BRA `(.L_x_12834) ;  /* 0x0000004400809947 */ /* 0x001ff00003800000 */
.L_x_12973:
[----:B------:R-:W-:Y:S02]  /*2c2c0*/  SEL R24, R24, RZ, P2 ;  /* 0x000000ff18187207 */ /* 0x000fe40001000000 */
[----:B------:R-:W-:Y:S01]  /*2c2d0*/  LOP3.LUT R0, R27, R0, RZ, 0x3c, !PT ;  /* 0x000000001b007212 */ /* 0x000fe200078e3cff */
[----:B------:R-:W-:Y:S06]  /*2c2e0*/  @!P0 BRA `(.L_x_12835) ;  /* 0x0000000000048947 */ /* 0x000fec0003800000 */
[----:B------:R-:W-:Y:S01]  /*2c2f0*/  BPT.TRAP 0x1 ;  /* 0x000000040000795c */ /* 0x000fe20000300000 */
.L_x_12835:
[----:B------:R-:W-:Y:S01]  /*2c300*/  IMAD R5, R24, 0x8, R5 ;  /* 0x0000000818057824 */ /* 0x000fe200078e0205 */
[----:B------:R-:W-:-:S04]  /*2c310*/  SHF.L.U32 R0, R0, 0x1f, RZ ;  /* 0x0000001f00007819 */ /* 0x000fc800000006ff */
[----:B------:R-:W4:Y:S02]  /*2c320*/  SYNCS.PHASECHK.TRANS64.TRYWAIT P1, [R5+URZ+0x32440], R0 ;  /* 0x03244000050075a7 */ /* 0x000f24000802017f */
[----:B----4-:R-:W-:Y:S05]  /*2c330*/  @!P1 BRA `(.L_x_12836) ;  /* 0x0000004400749947 */ /* 0x010fea0003800000 */
.L_x_12974:
[----:B------:R-:W-:Y:S05]  /*2c340*/  @!P0 BRA `(.L_x_12837) ;  /* 0x0000000000048947 */ /* 0x000fea0003800000 */
[----:B------:R-:W-:Y:S01]  /*2c350*/  BPT.TRAP 0x1 ;  /* 0x000000040000795c */ /* 0x000fe20000300000 */
.L_x_12837:
[----:B------:R-:W5:Y:S02]  /*2c360*/  SYNCS.PHASECHK.TRANS64.TRYWAIT P1, [R3+URZ+0x32460], R2 ;  /* 0x03246002030075a7 */ /* 0x000f64000802017f */
[----:B-----5:R-:W-:Y:S05]  /*2c370*/  @!P1 BRA `(.L_x_12838) ;  /* 0x0000004400789947 */ /* 0x020fea0003800000 */
.L_x_12975:
[----:B------:R-:W-:Y:S05]  /*2c380*/  @!P0 BRA `(.L_x_12839) ;  /* 0x0000000000048947 */ /* 0x000fea0003800000 */
[----:B------:R-:W-:Y:S01]  /*2c390*/  BPT.TRAP 0x1 ;  /* 0x000000040000795c */ /* 0x000fe20000300000 */
.L_x_12839:
[----:B------:R0:W0:Y:S02]  /*2c3a0*/  SYNCS.PHASECHK.TRANS64.TRYWAIT P0, [R5+URZ+0x32460], R0 ;  /* 0x03246000050075a7 */ /* 0x000024000800017f */
[----:B0-----:R-:W-:Y:S05]  /*2c3b0*/  @!P0 NANOSLEEP.SYNCS 0x989680 ;  /* 0x009896800000895d */ /* 0x001fea0003900000 */
[----:B------:R-:W0:Y:S02]  /*2c3c0*/  @!P0 SYNCS.PHASECHK.TRANS64 P0, [R5+URZ+0x32460], R0 ;  /* 0x03246000050085a7 */ /* 0x000e24000800007f */
[----:B0-----:R-:W-:Y:S05]  /*2c3d0*/  @!P0 BRA `(.L_x_12839) ;  /* 0xfffffffc00f08947 */ /* 0x001fea000383ffff */
.L_x_12831:
[----:B------:R-:W-:Y:S05]  /*2c3e0*/  BSYNC B0 ;  /* 0x0000000000007941 */ /* 0x000fea0003800000 */
.L_x_12830:
[----:B------:R-:W-:Y:S05]  /*2c3f0*/  EXIT ;  /* 0x000000000000794d */ /* 0x000fea0003800000 */
.L_x_12622:
[----:B0-----:R0:W1:Y:S02]  /*2c400*/  SYNCS.PHASECHK.TRANS64.TRYWAIT P0, [R72+URZ+0x32400], R11 ;  /* 0x0324000b480075a7 */ /* 0x001064000800017f */
[----:B-1----:R-:W-:Y:S05]  /*2c410*/  @!P0 NANOSLEEP.SYNCS 0x989680 ;  /* 0x009896800000895d */ /* 0x002fea0003900000 */
[----:B------:R-:W1:Y:S02]  /*2c420*/  @!P0 SYNCS.PHASECHK.TRANS64 P0, [R72+URZ+0x32400], R11 ;  /* 0x0324000b480085a7 */ /* 0x000e64000800007f */
[----:B-1----:R-:W-:Y:S05]  /*2c430*/  @!P0 BRA `(.L_x_12622) ;  /* 0xfffffffc00f08947 */ /* 0x002fea000383ffff */
[----:B------:R-:W-:Y:S05]  /*2c440*/  BRA `(.L_x_12840) ;  /* 0xfffffd6800507947 */ /* 0x000fea000383ffff */
.L_x_12629:
[----:B-1----:R1:W2:Y:S02]  /*2c450*/  SYNCS.PHASECHK.TRANS64.TRYWAIT P0, [R10+URZ], R11 ;  /* 0x0000000b0a0075a7 */ /* 0x0022a4000800017f */
[----:B--2---:R-:W-:Y:S05]  /*2c460*/  @!P0 NANOSLEEP.SYNCS 0x989680 ;  /* 0x009896800000895d */ /* 0x004fea0003900000 */
[----:B------:R-:W2:Y:S02]  /*2c470*/  @!P0 SYNCS.PHASECHK.TRANS64 P0, [R10+URZ], R11 ;  /* 0x0000000b0a0085a7 */ /* 0x000ea4000800007f */
[----:B--2---:R-:W-:Y:S05]  /*2c480*/  @!P0 BRA `(.L_x_12629) ;  /* 0xfffffffc00f08947 */ /* 0x004fea000383ffff */
[----:B------:R-:W-:Y:S05]  /*2c490*/  BRA `(.L_x_12628) ;  /* 0xfffffd6c00787947 */ /* 0x000fea000383ffff */
.L_x_12631:
[----:B0-----:R0:W1:Y:S02]  /*2c4a0*/  SYNCS.PHASECHK.TRANS64.TRYWAIT P0, [R72+URZ+0x32410], R7 ;  /* 0x03241007480075a7 */ /* 0x001064000800017f */
[----:B-1----:R-:W-:Y:S05]  /*2c4b0*/  @!P0 NANOSLEEP.SYNCS 0x989680 ;  /* 0x009896800000895d */ /* 0x002fea0003900000 */
[----:B------:R-:W1:Y:S02]  /*2c4c0*/  @!P0 SYNCS.PHASECHK.TRANS64 P0, [R72+URZ+0x32410], R7 ;  /* 0x03241007480085a7 */ /* 0x000e64000800007f */
[----:B-1----:R-:W-:Y:S05]  /*2c4d0*/  @!P0 BRA `(.L_x_12631) ;  /* 0xfffffffc00f08947 */ /* 0x002fea000383ffff */
[----:B------:R-:W-:Y:S05]  /*2c4e0*/  BRA `(.L_x_12841) ;  /* 0xfffffd7000507947 */ /* 0x000fea000383ffff */
.L_x_12638:
[----:B-1----:R1:W2:Y:S02]  /*2c4f0*/  SYNCS.PHASECHK.TRANS64.TRYWAIT P0, [R10+URZ], R11 ;  /* 0x0000000b0a0075a7 */ /* 0x0022a4000800017f */
[----:B--2---:R-:W-:Y:S05]  /*2c500*/  @!P0 NANOSLEEP.SYNCS 0x989680 ;  /* 0x009896800000895d */ /* 0x004fea0003900000 */
[----:B------:R-:W2:Y:S02]  /*2c510*/  @!P0 SYNCS.PHASECHK.TRANS64 P0, [R10+URZ], R11 ;  /* 0x0000000b0a0085a7 */ /* 0x000ea4000800007f */
[----:B--2---:R-:W-:Y:S05]  /*2c520*/  @!P0 BRA `(.L_x_12638) ;  /* 0xfffffffc00f08947 */ /* 0x004fea000383ffff */
[----:B------:R-:W-:Y:S05]  /*2c530*/  BRA `(.L_x_12637) ;  /* 0xfffffd7000947947 */ /* 0x000fea000383ffff */
.L_x_12672:
[----:B0-----:R0:W2:Y:S02]  /*2c540*/  SYNCS.PHASECHK.TRANS64.TRYWAIT P0, [R6+URZ], R7 ;  /* 0x00000007060075a7 */ /* 0x0010a4000800017f */
[----:B--2---:R-:W-:Y:S05]  /*2c550*/  @!P0 NANOSLEEP.SYNCS 0x989680 ;  /* 0x009896800000895d */ /* 0x004fea0003900000 */
[----:B------:R-:W2:Y:S02]  /*2c560*/  @!P0 SYNCS.PHASECHK.TRANS64 P0, [R6+URZ], R7 ;  /* 0x00000007060085a7 */ /* 0x000ea4000800007f */
[----:B--2---:R-:W-:Y:S05]  /*2c570*/  @!P0 BRA `(.L_x_12672) ;  /* 0xfffffffc00f08947 */ /* 0x004fea000383ffff */
[----:B------:R-:W-:Y:S05]  /*2c580*/  BRA `(.L_x_12671) ;  /* 0xfffffddc00dc7947 */ /* 0x000fea000383ffff */
.L_x_12679:
[----:B0-----:R0:W1:Y:S02]  /*2c590*/  SYNCS.PHASECHK.TRANS64.TRYWAIT P0, [R6+URZ], R7 ;  /* 0x00000007060075a7 */ /* 0x001064000800017f */
[----:B-1----:R-:W-:Y:S05]  /*2c5a0*/  @!P0 NANOSLEEP.SYNCS 0x989680 ;  /* 0x009896800000895d */ /* 0x002fea0003900000 */
[----:B------:R-:W1:Y:S02]  /*2c5b0*/  @!P0 SYNCS.PHASECHK.TRANS64 P0, [R6+URZ], R7 ;  /* 0x00000007060085a7 */ /* 0x000e64000800007f */
[----:B-1----:R-:W-:Y:S05]  /*2c5c0*/  @!P0 BRA `(.L_x_12679) ;  /* 0xfffffffc00f08947 */ /* 0x002fea000383ffff */
[----:B------:R-:W-:Y:S05]  /*2c5d0*/  BRA `(.L_x_12678) ;  /* 0xfffffde400007947 */ /* 0x000fea000383ffff */
.L_x_12692:
[----:B0-----:R0:W2:Y:S02]  /*2c5e0*/  SYNCS.PHASECHK.TRANS64.TRYWAIT P0, [R0+URZ], R7 ;  /* 0x00000007000075a7 */ /* 0x0010a4000800017f */
[----:B--2---:R-:W-:Y:S05]  /*2c5f0*/  @!P0 NANOSLEEP.SYNCS 0x989680 ;  /* 0x009896800000895d */ /* 0x004fea0003900000 */
[----:B------:R-:W2:Y:S02]  /*2c600*/  @!P0 SYNCS.PHASECHK.TRANS64 P0, [R0+URZ], R7 ;  /* 0x00000007000085a7 */ /* 0x000ea4000800007f */
[----:B--2---:R-:W-:Y:S05]  /*2c610*/  @!P0 BRA `(.L_x_12692) ;  /* 0xfffffffc00f08947 */ /* 0x004fea000383ffff */
[----:B------:R-:W-:Y:S05]  /*2c620*/  BRA `(.L_x_12691) ;  /* 0xfffffe7c00787947 */ /* 0x000fea000383ffff */
.L_x_12699:
[----:B0-----:R0:W2:Y:S02]  /*2c630*/  SYNCS.PHASECHK.TRANS64.TRYWAIT P0, [R6+URZ], R7 ;  /* 0x00000007060075a7 */ /* 0x0010a4000800017f */
[----:B--2---:R-:W-:Y:S05]  /*2c640*/  @!P0 NANOSLEEP.SYNCS 0x989680 ;  /* 0x009896800000895d */ /* 0x004fea0003900000 */
[----:B------:R-:W2:Y:S02]  /*2c650*/  @!P0 SYNCS.PHASECHK.TRANS64 P0, [R6+URZ], R7 ;  /* 0x00000007060085a7 */ /* 0x000ea4000800007f */
[----:B--2---:R-:W-:Y:S05]  /*2c660*/  @!P0 BRA `(.L_x_12699) ;  /* 0xfffffffc00f08947 */ /* 0x004fea000383ffff */
[----:B------:R-:W-:Y:S05]  /*2c670*/  BRA `(.L_x_12698) ;  /* 0xfffffe8000b07947 */ /* 0x000fea000383ffff */
.L_x_12771:
        /* <DEDUP_REMOVED lines=10> */
.L_x_12843:
[----:B------:R-:W-:Y:S05]  /*2c720*/  BSYNC B0 ;  /* 0x0000000000007941 */ /* 0x000fea0003800000 */
.L_x_12842:
[----:B------:R-:W-:Y:S05]  /*2c730*/  BRA `(.L_x_12844) ;  /* 0xffffffac00d07947 */ /* 0x000fea000383ffff */
.L_x_12774:
[----:B-1----:R1:W2:Y:S02]  /*2c740*/  SYNCS.PHASECHK.TRANS64.TRYWAIT P0, [R17+URZ+0x32440], R0 ;  /* 0x03244000110075a7 */ /* 0x0022a4000800017f */
[----:B--2---:R-:W-:Y:S05]  /*2c750*/  @!P0 NANOSLEEP.SYNCS 0x989680 ;  /* 0x009896800000895d */ /* 0x004fea0003900000 */
[----:B------:R-:W2:Y:S02]  /*2c760*/  @!P0 SYNCS.PHASECHK.TRANS64 P0, [R17+URZ+0x32440], R0 ;  /* 0x03244000110085a7 */ /* 0x000ea4000800007f */
[----:B--2---:R-:W-:Y:S05]  /*2c770*/  @!P0 BRA `(.L_x_12774) ;  /* 0xfffffffc00f08947 */ /* 0x004fea000383ffff */
[----:B------:R-:W-:Y:S05]  /*2c780*/  BRA `(.L_x_12845) ;  /* 0xffffffb000707947 */ /* 0x000fea000383ffff */
.L_x_12775:
        /* <DEDUP_REMOVED lines=8> */
.L_x_12847:
[----:B------:R-:W-:Y:S05]  /*2c810*/  BSYNC B0 ;  /* 0x0000000000007941 */ /* 0x000fea0003800000 */
.L_x_12846:
        /* <DEDUP_REMOVED lines=9> */
.L_x_12848:
[----:B------:R-:W-:Y:S02]  /*2c8b0*/  IMAD.MOV.U32 R13, RZ, RZ, R4 ;  /* 0x000000ffff0d7224 */ /* 0x000fe400078e0004 */
[----:B------:R-:W-:Y:S02]  /*2c8c0*/  IMAD.MOV.U32 R12, RZ, RZ, 0x1 ;  /* 0x00000001ff0c7424 */ /* 0x000fe400078e00ff */
[----:B------:R-:W-:-:S07]  /*2c8d0*/  IMAD.MOV.U32 R3, RZ, RZ, R14 ;  /* 0x000000ffff037224 */ /* 0x000fce00078e000e */
[----:B------:R-:W-:Y:S05]  /*2c8e0*/  WARPSYNC.COLLECTIVE R15, `(.L_x_12849) ;  /* 0x000000000f087348 */ /* 0x000fea0003c00000 */
[----:B------:R0:W1:Y:S02]  /*2c8f0*/  SHFL.IDX P6, R14, R13, R12, R11 ;  /* 0x0000000c0d0e7389 */ /* 0x00006400000c000b */
[----:B01----:R-:W-:Y:S01]  /*2c900*/  ENDCOLLECTIVE ;  /* 0x000000000000791b */ /* 0x003fe20003800000 */
.L_x_12849:
        /* <DEDUP_REMOVED lines=15> */
.L_x_12850:
[----:B------:R-:W-:Y:S02]  /*2ca00*/  @P0 IMAD R6, R5, 0x2, R22 ;  /* 0x0000000205060824 */ /* 0x000fe400078e0216 */
[----:B------:R-:W-:Y:S02]  /*2ca10*/  IMAD.MOV.U32 R13, RZ, RZ, R4 ;  /* 0x000000ffff0d7224 */ /* 0x000fe400078e0004 */
[----:B------:R-:W-:Y:S02]  /*2ca20*/  IMAD.MOV.U32 R12, RZ, RZ, 0x2 ;  /* 0x00000002ff0c7424 */ /* 0x000fe400078e00ff */
[----:B------:R-:W-:-:S07]  /*2ca30*/  IMAD.MOV.U32 R3, RZ, RZ, R14 ;  /* 0x000000ffff037224 */ /* 0x000fce00078e000e */
[----:B------:R-:W-:Y:S05]  /*2ca40*/  WARPSYNC.COLLECTIVE R15, `(.L_x_12851) ;  /* 0x000000000f087348 */ /* 0x000fea0003c00000 */
[----:B------:R0:W1:Y:S02]  /*2ca50*/  SHFL.IDX P6, R14, R13, R12, R11 ;  /* 0x0000000c0d0e7389 */ /* 0x00006400000c000b */
[----:B01----:R-:W-:Y:S01]  /*2ca60*/  ENDCOLLECTIVE ;  /* 0x000000000000791b */ /* 0x003fe20003800000 */
.L_x_12851:
        /* <DEDUP_REMOVED lines=15> */
.L_x_12852:
[----:B------:R-:W-:Y:S02]  /*2cb60*/  @P0 IMAD R6, R5, 0x2, R22 ;  /* 0x0000000205060824 */ /* 0x000fe400078e0216 */
[----:B------:R-:W-:Y:S02]  /*2cb70*/  IMAD.MOV.U32 R13, RZ, RZ, R4 ;  /* 0x000000ffff0d7224 */ /* 0x000fe400078e0004 */
[----:B------:R-:W-:Y:S02]  /*2cb80*/  IMAD.MOV.U32 R12, RZ, RZ, 0x3 ;  /* 0x00000003ff0c7424 */ /* 0x000fe400078e00ff */
[----:B------:R-:W-:-:S07]  /*2cb90*/  IMAD.MOV.U32 R3, RZ, RZ, R14 ;  /* 0x000000ffff037224 */ /* 0x000fce00078e000e */
[----:B------:R-:W-:Y:S05]  /*2cba0*/  WARPSYNC.COLLECTIVE R15, `(.L_x_12853) ;  /* 0x000000000f087348 */ /* 0x000fea0003c00000 */
[----:B------:R0:W1:Y:S02]  /*2cbb0*/  SHFL.IDX P6, R14, R13, R12, R11 ;  /* 0x0000000c0d0e7389 */ /* 0x00006400000c000b */
[----:B01----:R-:W-:Y:S01]  /*2cbc0*/  ENDCOLLECTIVE ;  /* 0x000000000000791b */ /* 0x003fe20003800000 */
.L_x_12853:
        /* <DEDUP_REMOVED lines=15> */
.L_x_12854:
[----:B------:R-:W-:Y:S02]  /*2ccc0*/  @P0 IMAD R6, R5, 0x2, R22 ;  /* 0x0000000205060824 */ /* 0x000fe400078e0216 */
[----:B------:R-:W-:Y:S02]  /*2ccd0*/  IMAD.MOV.U32 R13, RZ, RZ, R4 ;  /* 0x000000ffff0d7224 */ /* 0x000fe400078e0004 */
[----:B------:R-:W-:Y:S02]  /*2cce0*/  IMAD.MOV.U32 R12, RZ, RZ, 0x4 ;  /* 0x00000004ff0c7424 */ /* 0x000fe400078e00ff */
[----:B------:R-:W-:-:S07]  /*2ccf0*/  IMAD.MOV.U32 R3, RZ, RZ, R14 ;  /* 0x000000ffff037224 */ /* 0x000fce00078e000e */
[----:B------:R-:W-:Y:S05]  /*2cd00*/  WARPSYNC.COLLECTIVE R15, `(.L_x_12855) ;  /* 0x000000000f087348 */ /* 0x000fea0003c00000 */
[----:B------:R0:W1:Y:S02]  /*2cd10*/  SHFL.IDX P6, R14, R13, R12, R11 ;  /* 0x0000000c0d0e7389 */ /* 0x00006400000c000b */
[----:B01----:R-:W-:Y:S01]  /*2cd20*/  ENDCOLLECTIVE ;  /* 0x000000000000791b */ /* 0x003fe20003800000 */
.L_x_12855:
        /* <DEDUP_REMOVED lines=15> */
.L_x_12856:
[----:B------:R-:W-:Y:S02]  /*2ce20*/  @P0 IMAD R6, R5, 0x2, R22 ;  /* 0x0000000205060824 */ /* 0x000fe400078e0216 */
[----:B------:R-:W-:Y:S02]  /*2ce30*/  IMAD.MOV.U32 R13, RZ, RZ, R4 ;  /* 0x000000ffff0d7224 */ /* 0x000fe400078e0004 */
[----:B------:R-:W-:Y:S02]  /*2ce40*/  IMAD.MOV.U32 R12, RZ, RZ, 0x5 ;  /* 0x00000005ff0c7424 */ /* 0x000fe400078e00ff */
[----:B------:R-:W-:-:S07]  /*2ce50*/  IMAD.MOV.U32 R3, RZ, RZ, R14 ;  /* 0x000000ffff037224 */ /* 0x000fce00078e000e */
[----:B------:R-:W-:Y:S05]  /*2ce60*/  WARPSYNC.COLLECTIVE R15, `(.L_x_12857) ;  /* 0x000000000f087348 */ /* 0x000fea0003c00000 */
[----:B------:R0:W1:Y:S02]  /*2ce70*/  SHFL.IDX P6, R14, R13, R12, R11 ;  /* 0x0000000c0d0e7389 */ /* 0x00006400000c000b */
[----:B01----:R-:W-:Y:S01]  /*2ce80*/  ENDCOLLECTIVE ;  /* 0x000000000000791b */ /* 0x003fe20003800000 */
.L_x_12857:
        /* <DEDUP_REMOVED lines=10> */
.L_x_12858:
[----:B------:R-:W-:Y:S01]  /*2cf30*/  @!PT LDS RZ, [RZ] ;  /* 0x00000000fffff984 */ /* 0x000fe20000000800 */
[----:B------:R-:W-:Y:S01]  /*2cf40*/  @!PT LDS RZ, [RZ] ;  /* 0x00000000fffff984 */ /* 0x000fe20000000800 */
[----:B------:R-:W-:Y:S01]  /*2cf50*/  @!PT LDS RZ, [RZ] ;  /* 0x00000000fffff984 */ /* 0x000fe20000000800 */
[----:B------:R1:W-:Y:S01]  /*2cf60*/  @P0 LDGSTS.E.BYPASS.LTC128B.128 [R6+0x1e400], desc[UR36][R2.64], !P2 ;  /* 0x1e40000002060fae */ /* 0x0003e2000d101d64 */
[----:B------:R-:W-:Y:S01]  /*2cf70*/  IMAD.MOV.U32 R0, RZ, RZ, R14 ;  /* 0x000000ffff007224 */ /* 0x000fe200078e000e */
[----:B------:R-:W-:Y:S06]  /*2cf80*/  BRA `(.L_x_12859) ;  /* 0xffffffac00d47947 */ /* 0x000fec000383ffff */
.L_x_12780:
[----:B------:R-:W-:Y:S01]  /*2cf90*/  IMAD.MOV.U32 R13, RZ, RZ, R4 ;  /* 0x000000ffff0d7224 */ /* 0x000fe200078e0004 */
[----:B------:R-:W-:Y:S01]  /*2cfa0*/  LOP3.LUT R23, R23, 0xffffdfff, RZ, 0xc0, !PT ;  /* 0xffffdfff17177812 */ /* 0x000fe200078ec0ff */
        /* <DEDUP_REMOVED lines=8> */
.L_x_12860:
        /* <DEDUP_REMOVED lines=8> */
.L_x_12861:
[----:B------:R-:W-:Y:S02]  /*2d0b0*/  IMAD.MOV.U32 R13, RZ, RZ, R4 ;  /* 0x000000ffff0d7224 */ /* 0x000fe400078e0004 */
[----:B------:R-:W-:Y:S02]  /*2d0c0*/  IMAD.MOV.U32 R12, RZ, RZ, 0x1 ;  /* 0x00000001ff0c7424 */ /* 0x000fe400078e00ff */
[----:B------:R-:W-:-:S07]  /*2d0d0*/  IMAD.MOV.U32 R3, RZ, RZ, R14 ;  /* 0x000000ffff037224 */ /* 0x000fce00078e000e */
[----:B------:R-:W-:Y:S05]  /*2d0e0*/  WARPSYNC.COLLECTIVE R15, `(.L_x_12862) ;  /* 0x000000000f087348 */ /* 0x000fea0003c00000 */
[----:B------:R0:W1:Y:S02]  /*2d0f0*/  SHFL.IDX P6, R14, R13, R12, R11 ;  /* 0x0000000c0d0e7389 */ /* 0x00006400000c000b */
[----:B01----:R-:W-:Y:S01]  /*2d100*/  ENDCOLLECTIVE ;  /* 0x000000000000791b */ /* 0x003fe20003800000 */
.L_x_12862:
        /* <DEDUP_REMOVED lines=13> */
.L_x_12863:
[----:B------:R-:W-:-:S05]  /*2d1e0*/  VIADD R2, R36, 0x10 ;  /* 0x0000001024027836 */ /* 0x000fca0000000000 */
[----:B------:R-:W-:Y:S01]  /*2d1f0*/  ISETP.GE.AND P2, PT, R2, R37, PT ;  /* 0x000000250200720c */ /* 0x000fe20003f46270 */
[----:B------:R-:W-:Y:S02]  /*2d200*/  IMAD.MOV.U32 R13, RZ, RZ, R4 ;  /* 0x000000ffff0d7224 */ /* 0x000fe400078e0004 */
[----:B------:R-:W-:-:S10]  /*2d210*/  IMAD.MOV.U32 R12, RZ, RZ, 0x2 ;  /* 0x00000002ff0c7424 */ /* 0x000fd400078e00ff */
[----:B------:R-:W-:Y:S01]  /*2d220*/  @P2 LOP3.LUT R23, R23, 0x1000, RZ, 0xfc, !PT ;  /* 0x0000100017172812 */ /* 0x000fe200078efcff */
[----:B------:R-:W-:-:S03]  /*2d230*/  IMAD.MOV.U32 R11, RZ, RZ, R14 ;  /* 0x000000ffff0b7224 */ /* 0x000fc600078e000e */
[----:B------:R-:W-:Y:S02]  /*2d240*/  LOP3.LUT R23, R23, 0xfffff7ff, RZ, 0xc0, !PT ;  /* 0xfffff7ff17177812 */ /* 0x000fe400078ec0ff */
[----:B------:R-:W-:-:S05]  /*2d250*/  @!P2 LEA R11, P1, R20, R11, 0x1 ;  /* 0x0000000b140ba211 */ /* 0x000fca00078208ff */
[----:B------:R-:W-:Y:S02]  /*2d260*/  @!P2 IMAD.MOV.U32 R2, RZ, RZ, R11 ;  /* 0x000000ffff02a224 */ /* 0x000fe400078e000b */
[----:B------:R-:W-:Y:S02]  /*2d270*/  IMAD.MOV.U32 R11, RZ, RZ, 0x181f ;  /* 0x0000181fff0b7424 */ /* 0x000fe400078e00ff */
[----:B------:R-:W-:-:S07]  /*2d280*/  @!P2 IMAD.X R6, RZ, RZ, R6, P1 ;  /* 0x000000ffff06a224 */ /* 0x000fce00008e0606 */
[----:B------:R-:W-:Y:S05]  /*2d290*/  WARPSYNC.COLLECTIVE R15, `(.L_x_12864) ;  /* 0x000000000f087348 */ /* 0x000fea0003c00000 */
[----:B------:R0:W1:Y:S02]  /*2d2a0*/  SHFL.IDX P6, R14, R13, R12, R11 ;  /* 0x0000000c0d0e7389 */ /* 0x00006400000c000b */
[----:B01----:R-:W-:Y:S01]  /*2d2b0*/  ENDCOLLECTIVE ;  /* 0x000000000000791b */ /* 0x003fe20003800000 */
.L_x_12864:
[----:B------:R-:W-:-:S05]  /*2d2c0*/  @!P2 IMAD.MOV.U32 R3, RZ, RZ, R6 ;  /* 0x000000ffff03a224 */ /* 0x000fca00078e0006 */
        /* <DEDUP_REMOVED lines=11> */
.L_x_12865:
        /* <DEDUP_REMOVED lines=8> */
.L_x_12866:
        /* <DEDUP_REMOVED lines=15> */
.L_x_12867:
[----:B------:R-:W-:Y:S01]  /*2d4f0*/  @P2 LOP3.LUT R23, R23, 0x200, RZ, 0xfc, !PT ;  /* 0x0000020017172812 */ /* 0x000fe200078efcff */
[----:B------:R-:W-:-:S03]  /*2d500*/  IMAD.MOV.U32 R13, RZ, RZ, R4 ;  /* 0x000000ffff0d7224 */ /* 0x000fc600078e0004 */
[----:B------:R-:W-:Y:S01]  /*2d510*/  LOP3.LUT R23, R23, 0xfffffeff, RZ, 0xc0, !PT ;  /* 0xfffffeff17177812 */ /* 0x000fe200078ec0ff */
        /* <DEDUP_REMOVED lines=9> */
.L_x_12868:
        /* <DEDUP_REMOVED lines=11> */
.L_x_12869:
[----:B------:R-:W-:-:S04]  /*2d660*/  @P2 LOP3.LUT R23, R23, 0x100, RZ, 0xfc, !PT ;  /* 0x0000010017172812 */ /* 0x000fc800078efcff */
[----:B------:R-:W-:Y:S01]  /*2d670*/  LOP3.LUT R23, R23, 0xffffff7f, RZ, 0xc0, !PT ;  /* 0xffffff7f17177812 */ /* 0x000fe200078ec0ff */
[----:B------:R-:W-:Y:S02]  /*2d680*/  IMAD.MOV.U32 R12, RZ, RZ, 0x5 ;  /* 0x00000005ff0c7424 */ /* 0x000fe400078e00ff */
[----:B------:R-:W-:-:S05]  /*2d690*/  IMAD.MOV.U32 R9, RZ, RZ, R14 ;  /* 0x000000ffff097224 */ /* 0x000fca00078e000e */
[----:B------:R-:W-:-:S05]  /*2d6a0*/  @!P2 LEA R13, P1, R20, R9, 0x1 ;  /* 0x00000009140da211 */ /* 0x000fca00078208ff */
[----:B------:R-:W-:Y:S02]  /*2d6b0*/  @!P2 IMAD.X R9, RZ, RZ, R2, P1 ;  /* 0x000000ffff09a224 */ /* 0x000fe400008e0602 */
[----:B------:R-:W-:Y:S02]  /*2d6c0*/  @!P2 IMAD.MOV.U32 R2, RZ, RZ, R13 ;  /* 0x000000ffff02a224 */ /* 0x000fe400078e000d */
[----:B------:R-:W-:Y:S02]  /*2d6d0*/  IMAD.MOV.U32 R13, RZ, RZ, R4 ;  /* 0x000000ffff0d7224 */ /* 0x000fe400078e0004 */
[----:B------:R-:W-:-:S07]  /*2d6e0*/  @!P2 IMAD.MOV.U32 R3, RZ, RZ, R9 ;  /* 0x000000ffff03a224 */ /* 0x000fce00078e0009 */
[----:B------:R-:W-:Y:S05]  /*2d6f0*/  WARPSYNC.COLLECTIVE R15, `(.L_x_12870) ;  /* 0x000000000f087348 */ /* 0x000fea0003c00000 */
[----:B------:R0:W1:Y:S02]  /*2d700*/  SHFL.IDX P6, R14, R13, R12, R11 ;  /* 0x0000000c0d0e7389 */ /* 0x00006400000c000b */
[----:B01----:R-:W-:Y:S01]  /*2d710*/  ENDCOLLECTIVE ;  /* 0x000000000000791b */ /* 0x003fe20003800000 */
.L_x_12870:
        /* <DEDUP_REMOVED lines=11> */
.L_x_12871:
        /* <DEDUP_REMOVED lines=8> */
.L_x_12872:
        /* <DEDUP_REMOVED lines=9> */
[----:B------:R0:W-:Y:S04]  /*2d8e0*/  @!P2 LDGSTS.E.BYPASS.LTC128B.128 [R26+0x1ac00], desc[UR36][R2.64], !P0 ;  /* 0x1ac00000021aafae */ /* 0x0001e8000c101d64 */
[----:B------:R-:W-:Y:S01]  /*2d8f0*/  ISETP.GE.AND P2, PT, R6, R37, PT ;  /* 0x000000250600720c */ /* 0x000fe20003f46270 */
[----:B0-----:R-:W-:-:S12]  /*2d900*/  IMAD.MOV.U32 R2, RZ, RZ, R14 ;  /* 0x000000ffff027224 */ /* 0x001fd800078e000e */
[----:B------:R-:W-:Y:S05]  /*2d910*/  WARPSYNC.COLLECTIVE R15, `(.L_x_12873) ;  /* 0x000000000f087348 */ /* 0x000fea0003c00000 */
[----:B------:R0:W1:Y:S02]  /*2d920*/  SHFL.IDX P6, R14, R13, R12, R11 ;  /* 0x0000000c0d0e7389 */ /* 0x00006400000c000b */
[----:B01----:R-:W-:Y:S01]  /*2d930*/  ENDCOLLECTIVE ;  /* 0x000000000000791b */ /* 0x003fe20003800000 */
.L_x_12873:
[----:B------:R-:W-:Y:S01]  /*2d940*/  @P2 LOP3.LUT R23, R23, 0x40, RZ, 0xfc, !PT ;  /* 0x0000004017172812 */ /* 0x000fe200078efcff */
[----:B------:R-:W-:Y:S02]  /*2d950*/  IMAD.MOV.U32 R13, RZ, RZ, R4 ;  /* 0x000000ffff0d7224 */ /* 0x000fe400078e0004 */
[----:B------:R-:W-:Y:S02]  /*2d960*/  IMAD.MOV.U32 R12, RZ, RZ, 0x7 ;  /* 0x00000007ff0c7424 */ /* 0x000fe400078e00ff */
[----:B------:R-:W-:-:S07]  /*2d970*/  IMAD.MOV.U32 R5, RZ, RZ, R14 ;  /* 0x000000ffff057224 */ /* 0x000fce00078e000e */
[----:B------:R-:W-:Y:S05]  /*2d980*/  WARPSYNC.COLLECTIVE R15, `(.L_x_12874) ;  /* 0x000000000f087348 */ /* 0x000fea0003c00000 */
[----:B------:R0:W1:Y:S02]  /*2d990*/  SHFL.IDX P6, R14, R13, R12, R11 ;  /* 0x0000000c0d0e7389 */ /* 0x00006400000c000b */
[----:B01----:R-:W-:Y:S01]  /*2d9a0*/  ENDCOLLECTIVE ;  /* 0x000000000000791b */ /* 0x003fe20003800000 */
.L_x_12874:
        /* <DEDUP_REMOVED lines=13> */
.L_x_12875:
[----:B------:R-:W-:Y:S01]  /*2da80*/  IMAD.MOV.U32 R0, RZ, RZ, R14 ;  /* 0x000000ffff007224 */ /* 0x000fe200078e000e */
[----:B------:R-:W-:Y:S06]  /*2da90*/  BRA `(.L_x_12876) ;  /* 0xffffffb000087947 */ /* 0x000fec000383ffff */
.L_x_12784:
        /* <DEDUP_REMOVED lines=8> */
.L_x_12878:
[----:B------:R-:W-:Y:S05]  /*2db20*/  BSYNC B0 ;  /* 0x0000000000007941 */ /* 0x000fea0003800000 */
.L_x_12877:
        /* <DEDUP_REMOVED lines=9> */
.L_x_12879:
[----:B------:R-:W-:Y:S02]  /*2dbc0*/  IMAD.MOV.U32 R13, RZ, RZ, R4 ;  /* 0x000000ffff0d7224 */ /* 0x000fe400078e0004 */
[----:B------:R-:W-:Y:S01]  /*2dbd0*/  IMAD.MOV.U32 R12, RZ, RZ, 0x1 ;  /* 0x00000001ff0c7424 */ /* 0x000fe200078e00ff */
[----:B------:R-:W-:-:S13]  /*2dbe0*/  @!P5 LEA R5, P0, R8, R14, 0x1 ;  /* 0x0000000e0805d211 */ /* 0x000fda00078008ff */
[----:B------:R-:W-:Y:S05]  /*2dbf0*/  WARPSYNC.COLLECTIVE R15, `(.L_x_12880) ;  /* 0x000000000f087348 */ /* 0x000fea0003c00000 */
[----:B------:R0:W1:Y:S02]  /*2dc00*/  SHFL.IDX P6, R14, R13, R12, R11 ;  /* 0x0000000c0d0e7389 */ /* 0x00006400000c000b */
[----:B01----:R-:W-:Y:S01]  /*2dc10*/  ENDCOLLECTIVE ;  /* 0x000000000000791b */ /* 0x003fe20003800000 */
.L_x_12880:
        /* <DEDUP_REMOVED lines=15> */
.L_x_12881:
        /* <DEDUP_REMOVED lines=17> */
.L_x_12882:
[----:B------:R-:W-:Y:S02]  /*2de20*/  IMAD.MOV.U32 R13, RZ, RZ, R0 ;  /* 0x000000ffff0d7224 */ /* 0x000fe400078e0000 */
[----:B------:R-:W-:-:S07]  /*2de30*/  IMAD.MOV.U32 R5, RZ, RZ, R14 ;  /* 0x000000ffff057224 */ /* 0x000fce00078e000e */
[----:B------:R-:W-:Y:S05]  /*2de40*/  WARPSYNC.COLLECTIVE R15, `(.L_x_12883) ;  /* 0x000000000f087348 */ /* 0x000fea0003c00000 */
[----:B------:R0:W1:Y:S02]  /*2de50*/  SHFL.IDX P6, R14, R13, R12, R11 ;  /* 0x0000000c0d0e7389 */ /* 0x00006400000c000b */
[----:B01----:R-:W-:Y:S01]  /*2de60*/  ENDCOLLECTIVE ;  /* 0x000000000000791b */ /* 0x003fe20003800000 */
.L_x_12883:
[----:B------:R-:W-:Y:S02]  /*2de70*/  IMAD.MOV.U32 R13, RZ, RZ, R4 ;  /* 0x000000ffff0d7224 */ /* 0x000fe400078e0004 */
[----:B------:R-:W-:Y:S01]  /*2de80*/  IMAD.MOV.U32 R12, RZ, RZ, 0x3 ;  /* 0x00000003ff0c7424 */ /* 0x000fe200078e00ff */
[----:B------:R-:W-:-:S13]  /*2de90*/  @!P5 LEA R6, P0, R8, R14, 0x1 ;  /* 0x0000000e0806d211 */ /* 0x000fda00078008ff */
[----:B------:R-:W-:Y:S05]  /*2dea0*/  WARPSYNC.COLLECTIVE R15, `(.L_x_12884) ;  /* 0x000000000f087348 */ /* 0x000fea0003c00000 */
[----:B------:R0:W1:Y:S02]  /*2deb0*/  SHFL.IDX P6, R14, R13, R12, R11 ;  /* 0x0000000c0d0e7389 */ /* 0x00006400000c000b */
[----:B01----:R-:W-:Y:S01]  /*2dec0*/  ENDCOLLECTIVE ;  /* 0x000000000000791b */ /* 0x003fe20003800000 */
.L_x_12884:
        /* <DEDUP_REMOVED lines=16> */
.L_x_12885:
        /* <DEDUP_REMOVED lines=17> */
.L_x_12886:
[----:B------:R-:W-:Y:S02]  /*2e0e0*/  IMAD.MOV.U32 R13, RZ, RZ, R0 ;  /* 0x000000ffff0d7224 */ /* 0x000fe400078e0000 */
[----:B------:R-:W-:-:S07]  /*2e0f0*/  IMAD.MOV.U32 R5, RZ, RZ, R14 ;  /* 0x000000ffff057224 */ /* 0x000fce00078e000e */
[----:B------:R-:W-:Y:S05]  /*2e100*/  WARPSYNC.COLLECTIVE R15, `(.L_x_12887) ;  /* 0x000000000f087348 */ /* 0x000fea0003c00000 */
[----:B------:R0:W1:Y:S02]  /*2e110*/  SHFL.IDX P6, R14, R13, R12, R11 ;  /* 0x0000000c0d0e7389 */ /* 0x00006400000c000b */
[----:B01----:R-:W-:Y:S01]  /*2e120*/  ENDCOLLECTIVE ;  /* 0x000000000000791b */ /* 0x003fe20003800000 */
.L_x_12887:
[----:B------:R-:W-:Y:S02]  /*2e130*/  IMAD.MOV.U32 R13, RZ, RZ, R4 ;  /* 0x000000ffff0d7224 */ /* 0x000fe400078e0004 */
[----:B------:R-:W-:Y:S01]  /*2e140*/  IMAD.MOV.U32 R12, RZ, RZ, 0x5 ;  /* 0x00000005ff0c7424 */ /* 0x000fe200078e00ff */
[----:B------:R-:W-:-:S13]  /*2e150*/  @!P5 LEA R6, P0, R8, R14, 0x1 ;  /* 0x0000000e0806d211 */ /* 0x000fda00078008ff */
[----:B------:R-:W-:Y:S05]  /*2e160*/  WARPSYNC.COLLECTIVE R15, `(.L_x_12888) ;  /* 0x000000000f087348 */ /* 0x000fea0003c00000 */
[----:B------:R0:W1:Y:S02]  /*2e170*/  SHFL.IDX P6, R14, R13, R12, R11 ;  /* 0x0000000c0d0e7389 */ /* 0x00006400000c000b */
[----:B01----:R-:W-:Y:S01]  /*2e180*/  ENDCOLLECTIVE ;  /* 0x000000000000791b */ /* 0x003fe20003800000 */
.L_x_12888:
        /* <DEDUP_REMOVED lines=16> */
.L_x_12889:
        /* <DEDUP_REMOVED lines=17> */
.L_x_12890:
[----:B------:R-:W-:Y:S02]  /*2e3a0*/  IMAD.MOV.U32 R13, RZ, RZ, R0 ;  /* 0x000000ffff0d7224 */ /* 0x000fe400078e0000 */
[----:B------:R-:W-:-:S07]  /*2e3b0*/  IMAD.MOV.U32 R5, RZ, RZ, R14 ;  /* 0x000000ffff057224 */ /* 0x000fce00078e000e */
[----:B------:R-:W-:Y:S05]  /*2e3c0*/  WARPSYNC.COLLECTIVE R15, `(.L_x_12891) ;  /* 0x000000000f087348 */ /* 0x000fea0003c00000 */
[----:B------:R0:W1:Y:S02]  /*2e3d0*/  SHFL.IDX P6, R14, R13, R12, R11 ;  /* 0x0000000c0d0e7389 */ /* 0x00006400000c000b */
[----:B01----:R-:W-:Y:S01]  /*2e3e0*/  ENDCOLLECTIVE ;  /* 0x000000000000791b */ /* 0x003fe20003800000 */
.L_x_12891:
[----:B------:R-:W-:Y:S02]  /*2e3f0*/  IMAD.MOV.U32 R13, RZ, RZ, R4 ;  /* 0x000000ffff0d7224 */ /* 0x000fe400078e0004 */
[----:B------:R-:W-:Y:S01]  /*2e400*/  IMAD.MOV.U32 R12, RZ, RZ, 0x7 ;  /* 0x00000007ff0c7424 */ /* 0x000fe200078e00ff */
[----:B------:R-:W-:-:S13]  /*2e410*/  @!P5 LEA R6, P0, R8, R14, 0x1 ;  /* 0x0000000e0806d211 */ /* 0x000fda00078008ff */
[----:B------:R-:W-:Y:S05]  /*2e420*/  WARPSYNC.COLLECTIVE R15, `(.L_x_12892) ;  /* 0x000000000f087348 */ /* 0x000fea0003c00000 */
[----:B------:R0:W1:Y:S02]  /*2e430*/  SHFL.IDX P6, R14, R13, R12, R11 ;  /* 0x0000000c0d0e7389 */ /* 0x00006400000c000b */
[----:B01----:R-:W-:Y:S01]  /*2e440*/  ENDCOLLECTIVE ;  /* 0x000000000000791b */ /* 0x003fe20003800000 */
.L_x_12892:
        /* <DEDUP_REMOVED lines=15> */
.L_x_12893:
[----:B------:R-:W-:Y:S05]  /*2e540*/  BRA `(.L_x_12894) ;  /* 0xffffffb0003c7947 */ /* 0x000fea000383ffff */
.L_x_12789:
[----:B0-----:R0:W1:Y:S02]  /*2e550*/  SYNCS.PHASECHK.TRANS64.TRYWAIT P0, [R22+URZ+0x32420], R3 ;  /* 0x03242003160075a7 */ /* 0x001064000800017f */
[----:B-1----:R-:W-:Y:S05]  /*2e560*/  @!P0 NANOSLEEP.SYNCS 0x989680 ;  /* 0x009896800000895d */ /* 0x002fea0003900000 */
[----:B------:R-:W1:Y:S02]  /*2e570*/  @!P0 SYNCS.PHASECHK.TRANS64 P0, [R22+URZ+0x32420], R3 ;  /* 0x03242003160085a7 */ /* 0x000e64000800007f */
[----:B-1----:R-:W-:Y:S05]  /*2e580*/  @!P0 BRA `(.L_x_12789) ;  /* 0xfffffffc00f08947 */ /* 0x002fea000383ffff */
[----:B------:R-:W-:Y:S05]  /*2e590*/  BRA `(.L_x_12895) ;  /* 0xffffffb000ac7947 */ /* 0x000fea000383ffff */
.L_x_12792:
[----:B-1----:R1:W2:Y:S02]  /*2e5a0*/  SYNCS.PHASECHK.TRANS64.TRYWAIT P0, [R17+URZ+0x32460], R0 ;  /* 0x03246000110075a7 */ /* 0x0022a4000800017f */
[----:B--2---:R-:W-:Y:S05]  /*2e5b0*/  @!P0 NANOSLEEP.SYNCS 0x989680 ;  /* 0x009896800000895d */ /* 0x004fea0003900000 */
[----:B------:R-:W2:Y:S02]  /*2e5c0*/  @!P0 SYNCS.PHASECHK.TRANS64 P0, [R17+URZ+0x32460], R0 ;  /* 0x03246000110085a7 */ /* 0x000ea4000800007f */
[----:B--2---:R-:W-:Y:S05]  /*2e5d0*/  @!P0 BRA `(.L_x_12792) ;  /* 0xfffffffc00f08947 */ /* 0x004fea000383ffff */
[----:B------:R-:W-:Y:S05]  /*2e5e0*/  BRA `(.L_x_12896) ;  /* 0xffffffb000b87947 */ /* 0x000fea000383ffff */
.L_x_12793:
        /* <DEDUP_REMOVED lines=8> */
.L_x_12898:
[----:B------:R-:W-:Y:S05]  /*2e670*/  BSYNC B0 ;  /* 0x0000000000007941 */ /* 0x000fea0003800000 */
.L_x_12897:
        /* <DEDUP_REMOVED lines=13> */
.L_x_12899:
        /* <DEDUP_REMOVED lines=9> */
.L_x_12900:
        /* <DEDUP_REMOVED lines=17> */
.L_x_12901:
[----:B------:R-:W-:Y:S02]  /*2e8f0*/  IMAD.MOV.U32 R13, RZ, RZ, R6 ;  /* 0x000000ffff0d7224 */ /* 0x000fe400078e0006 */
[----:B------:R-:W-:Y:S01]  /*2e900*/  IMAD.MOV.U32 R12, RZ, RZ, 0x2 ;  /* 0x00000002ff0c7424 */ /* 0x000fe200078e00ff */
[----:B------:R-:W-:-:S13]  /*2e910*/  IADD3 R2, P3, R14, R0, RZ ;  /* 0x000000000e027210 */ /* 0x000fda0007f7e0ff */
[----:B------:R-:W-:Y:S05]  /*2e920*/  WARPSYNC.COLLECTIVE R15, `(.L_x_12902) ;  /* 0x000000000f087348 */ /* 0x000fea0003c00000 */
[----:B------:R0:W1:Y:S02]  /*2e930*/  SHFL.IDX P6, R14, R13, R12, R11 ;  /* 0x0000000c0d0e7389 */ /* 0x00006400000c000b */
[----:B01----:R-:W-:Y:S01]  /*2e940*/  ENDCOLLECTIVE ;  /* 0x000000000000791b */ /* 0x003fe20003800000 */
.L_x_12902:
        /* <DEDUP_REMOVED lines=17> */
.L_x_12903:
[----:B------:R-:W-:Y:S02]  /*2ea60*/  IMAD.MOV.U32 R13, RZ, RZ, R6 ;  /* 0x000000ffff0d7224 */ /* 0x000fe400078e0006 */
[----:B------:R-:W-:Y:S01]  /*2ea70*/  IMAD.MOV.U32 R12, RZ, RZ, 0x3 ;  /* 0x00000003ff0c7424 */ /* 0x000fe200078e00ff */
[----:B------:R-:W-:-:S13]  /*2ea80*/  IADD3 R2, P3, R14, R0, RZ ;  /* 0x000000000e027210 */ /* 0x000fda0007f7e0ff */
[----:B------:R-:W-:Y:S05]  /*2ea90*/  WARPSYNC.COLLECTIVE R15, `(.L_x_12904) ;  /* 0x000000000f087348 */ /* 0x000fea0003c00000 */
[----:B------:R0:W1:Y:S02]  /*2eaa0*/  SHFL.IDX P6, R14, R13, R12, R11 ;  /* 0x0000000c0d0e7389 */ /* 0x00006400000c000b */
[----:B01----:R-:W-:Y:S01]  /*2eab0*/  ENDCOLLECTIVE ;  /* 0x000000000000791b */ /* 0x003fe20003800000 */
.L_x_12904:
        /* <DEDUP_REMOVED lines=17> */
.L_x_12905:
[----:B------:R-:W-:Y:S02]  /*2ebd0*/  IMAD.MOV.U32 R13, RZ, RZ, R6 ;  /* 0x000000ffff0d7224 */ /* 0x000fe400078e0006 */
[----:B------:R-:W-:Y:S01]  /*2ebe0*/  IMAD.MOV.U32 R12, RZ, RZ, 0x4 ;  /* 0x00000004ff0c7424 */ /* 0x000fe200078e00ff */
[----:B------:R-:W-:-:S13]  /*2ebf0*/  IADD3 R2, P3, R14, R0, RZ ;  /* 0x000000000e027210 */ /* 0x000fda0007f7e0ff */
[----:B------:R-:W-:Y:S05]  /*2ec00*/  WARPSYNC.COLLECTIVE R15, `(.L_x_12906) ;  /* 0x000000000f087348 */ /* 0x000fea0003c00000 */
[----:B------:R0:W1:Y:S02]  /*2ec10*/  SHFL.IDX P6, R14, R13, R12, R11 ;  /* 0x0000000c0d0e7389 */ /* 0x00006400000c000b */
[----:B01----:R-:W-:Y:S01]  /*2ec20*/  ENDCOLLECTIVE ;  /* 0x000000000000791b */ /* 0x003fe20003800000 */
.L_x_12906:
        /* <DEDUP_REMOVED lines=17> */
.L_x_12907:
[----:B------:R-:W-:Y:S02]  /*2ed40*/  IMAD.MOV.U32 R13, RZ, RZ, R6 ;  /* 0x000000ffff0d7224 */ /* 0x000fe400078e0006 */
[----:B------:R-:W-:Y:S01]  /*2ed50*/  IMAD.MOV.U32 R12, RZ, RZ, 0x5 ;  /* 0x00000005ff0c7424 */ /* 0x000fe200078e00ff */
[----:B------:R-:W-:-:S13]  /*2ed60*/  IADD3 R2, P3, R14, R0, RZ ;  /* 0x000000000e027210 */ /* 0x000fda0007f7e0ff */
[----:B------:R-:W-:Y:S05]  /*2ed70*/  WARPSYNC.COLLECTIVE R15, `(.L_x_12908) ;  /* 0x000000000f087348 */ /* 0x000fea0003c00000 */
[----:B------:R0:W1:Y:S02]  /*2ed80*/  SHFL.IDX P6, R14, R13, R12, R11 ;  /* 0x0000000c0d0e7389 */ /* 0x00006400000c000b */
[----:B01----:R-:W-:Y:S01]  /*2ed90*/  ENDCOLLECTIVE ;  /* 0x000000000000791b */ /* 0x003fe20003800000 */
.L_x_12908:
        /* <DEDUP_REMOVED lines=12> */
.L_x_12909:
        /* <DEDUP_REMOVED lines=9> */
.L_x_12800:
[----:B-1----:R1:W2:Y:S02]  /*2eef0*/  SYNCS.PHASECHK.TRANS64.TRYWAIT P0, [R10+URZ+0x32440], R20 ;  /* 0x032440140a0075a7 */ /* 0x0022a4000800017f */
[----:B--2---:R-:W-:Y:S05]  /*2ef00*/  @!P0 NANOSLEEP.SYNCS 0x989680 ;  /* 0x009896800000895d */ /* 0x004fea0003900000 */
[----:B------:R-:W2:Y:S02]  /*2ef10*/  @!P0 SYNCS.PHASECHK.TRANS64 P0, [R10+URZ+0x32440], R20 ;  /* 0x032440140a0085a7 */ /* 0x000ea4000800007f */
[----:B--2---:R-:W-:Y:S05]  /*2ef20*/  @!P0 BRA `(.L_x_12800) ;  /* 0xfffffffc00f08947 */ /* 0x004fea000383ffff */
[----:B------:R-:W-:Y:S05]  /*2ef30*/  BRA `(.L_x_12911) ;  /* 0xffffffb4003c7947 */ /* 0x000fea000383ffff */
.L_x_12801:
        /* <DEDUP_REMOVED lines=8> */
.L_x_12913:
[----:B------:R-:W-:Y:S05]  /*2efc0*/  BSYNC B1 ;  /* 0x0000000000017941 */ /* 0x000fea0003800000 */
.L_x_12912:
        /* <DEDUP_REMOVED lines=9> */
.L_x_12914:
[----:B------:R-:W-:Y:S02]  /*2f060*/  IMAD.MOV.U32 R13, RZ, RZ, R8 ;  /* 0x000000ffff0d7224 */ /* 0x000fe400078e0008 */
[----:B------:R-:W-:Y:S02]  /*2f070*/  IMAD.MOV.U32 R12, RZ, RZ, 0x1 ;  /* 0x00000001ff0c7424 */ /* 0x000fe400078e00ff */
[----:B------:R-:W-:-:S07]  /*2f080*/  IMAD.MOV.U32 R2, RZ, RZ, R14 ;  /* 0x000000ffff027224 */ /* 0x000fce00078e000e */
[----:B------:R-:W-:Y:S05]  /*2f090*/  WARPSYNC.COLLECTIVE R15, `(.L_x_12915) ;  /* 0x000000000f087348 */ /* 0x000fea0003c00000 */
[----:B------:R0:W1:Y:S02]  /*2f0a0*/  SHFL.IDX P6, R14, R13, R12, R11 ;  /* 0x0000000c0d0e7389 */ /* 0x00006400000c000b */
[----:B01----:R-:W-:Y:S01]  /*2f0b0*/  ENDCOLLECTIVE ;  /* 0x000000000000791b */ /* 0x003fe20003800000 */
.L_x_12915:
        /* <DEDUP_REMOVED lines=11> */
.L_x_12916:
[----:B------:R-:W-:Y:S02]  /*2f170*/  IMAD.MOV.U32 R13, RZ, RZ, R8 ;  /* 0x000000ffff0d7224 */ /* 0x000fe400078e0008 */
[----:B------:R-:W-:Y:S02]  /*2f180*/  IMAD.MOV.U32 R12, RZ, RZ, 0x2 ;  /* 0x00000002ff0c7424 */ /* 0x000fe400078e00ff */
[----:B------:R-:W-:-:S07]  /*2f190*/  IMAD.MOV.U32 R2, RZ, RZ, R14 ;  /* 0x000000ffff027224 */ /* 0x000fce00078e000e */
[----:B------:R-:W-:Y:S05]  /*2f1a0*/  WARPSYNC.COLLECTIVE R15, `(.L_x_12917) ;  /* 0x000000000f087348 */ /* 0x000fea0003c00000 */
[----:B------:R0:W1:Y:S02]  /*2f1b0*/  SHFL.IDX P6, R14, R13, R12, R11 ;  /* 0x0000000c0d0e7389 */ /* 0x00006400000c000b */
[----:B01----:R-:W-:Y:S01]  /*2f1c0*/  ENDCOLLECTIVE ;  /* 0x000000000000791b */ /* 0x003fe20003800000 */
.L_x_12917:
        /* <DEDUP_REMOVED lines=11> */
.L_x_12918:
[----:B------:R-:W-:Y:S02]  /*2f280*/  IMAD.MOV.U32 R13, RZ, RZ, R8 ;  /* 0x000000ffff0d7224 */ /* 0x000fe400078e0008 */
[----:B------:R-:W-:Y:S02]  /*2f290*/  IMAD.MOV.U32 R12, RZ, RZ, 0x3 ;  /* 0x00000003ff0c7424 */ /* 0x000fe400078e00ff */
[----:B------:R-:W-:-:S07]  /*2f2a0*/  IMAD.MOV.U32 R2, RZ, RZ, R14 ;  /* 0x000000ffff027224 */ /* 0x000fce00078e000e */
[----:B------:R-:W-:Y:S05]  /*2f2b0*/  WARPSYNC.COLLECTIVE R15, `(.L_x_12919) ;  /* 0x000000000f087348 */ /* 0x000fea0003c00000 */
[----:B------:R0:W1:Y:S02]  /*2f2c0*/  SHFL.IDX P6, R14, R13, R12, R11 ;  /* 0x0000000c0d0e7389 */ /* 0x00006400000c000b */
[----:B01----:R-:W-:Y:S01]  /*2f2d0*/  ENDCOLLECTIVE ;  /* 0x000000000000791b */ /* 0x003fe20003800000 */
.L_x_12919:
        /* <DEDUP_REMOVED lines=11> */
.L_x_12920:
[----:B------:R-:W-:Y:S02]  /*2f390*/  IMAD.MOV.U32 R13, RZ, RZ, R8 ;  /* 0x000000ffff0d7224 */ /* 0x000fe400078e0008 */
[----:B------:R-:W-:Y:S02]  /*2f3a0*/  IMAD.MOV.U32 R12, RZ, RZ, 0x4 ;  /* 0x00000004ff0c7424 */ /* 0x000fe400078e00ff */
[----:B------:R-:W-:-:S07]  /*2f3b0*/  IMAD.MOV.U32 R2, RZ, RZ, R14 ;  /* 0x000000ffff027224 */ /* 0x000fce00078e000e */
[----:B------:R-:W-:Y:S05]  /*2f3c0*/  WARPSYNC.COLLECTIVE R15, `(.L_x_12921) ;  /* 0x000000000f087348 */ /* 0x000fea0003c00000 */
[----:B------:R0:W1:Y:S02]  /*2f3d0*/  SHFL.IDX P6, R14, R13, R12, R11 ;  /* 0x0000000c0d0e7389 */ /* 0x00006400000c000b */
[----:B01----:R-:W-:Y:S01]  /*2f3e0*/  ENDCOLLECTIVE ;  /* 0x000000000000791b */ /* 0x003fe20003800000 */
.L_x_12921:
        /* <DEDUP_REMOVED lines=11> */
.L_x_12922:
[----:B------:R-:W-:Y:S02]  /*2f4a0*/  IMAD.MOV.U32 R13, RZ, RZ, R8 ;  /* 0x000000ffff0d7224 */ /* 0x000fe400078e0008 */
[----:B------:R-:W-:Y:S02]  /*2f4b0*/  IMAD.MOV.U32 R12, RZ, RZ, 0x5 ;  /* 0x00000005ff0c7424 */ /* 0x000fe400078e00ff */
[----:B------:R-:W-:-:S07]  /*2f4c0*/  IMAD.MOV.U32 R2, RZ, RZ, R14 ;  /* 0x000000ffff027224 */ /* 0x000fce00078e000e */
[----:B------:R-:W-:Y:S05]  /*2f4d0*/  WARPSYNC.COLLECTIVE R15, `(.L_x_12923) ;  /* 0x000000000f087348 */ /* 0x000fea0003c00000 */
[----:B------:R0:W1:Y:S02]  /*2f4e0*/  SHFL.IDX P6, R14, R13, R12, R11 ;  /* 0x0000000c0d0e7389 */ /* 0x00006400000c000b */
[----:B01----:R-:W-:Y:S01]  /*2f4f0*/  ENDCOLLECTIVE ;  /* 0x000000000000791b */ /* 0x003fe20003800000 */
.L_x_12923:
        /* <DEDUP_REMOVED lines=11> */
.L_x_12924:
[----:B------:R-:W-:Y:S05]  /*2f5b0*/  BRA `(.L_x_12925) ;  /* 0xffffffb000647947 */ /* 0x000fea000383ffff */
.L_x_12806:
[----:B---3--:R3:W4:Y:S02]  /*2f5c0*/  SYNCS.PHASECHK.TRANS64.TRYWAIT P0, [R10+URZ+0x32460], R20 ;  /* 0x032460140a0075a7 */ /* 0x008724000800017f */
[----:B----4-:R-:W-:Y:S05]  /*2f5d0*/  @!P0 NANOSLEEP.SYNCS 0x989680 ;  /* 0x009896800000895d */ /* 0x010fea0003900000 */
[----:B------:R-:W4:Y:S02]  /*2f5e0*/  @!P0 SYNCS.PHASECHK.TRANS64 P0, [R10+URZ+0x32460], R20 ;  /* 0x032460140a0085a7 */ /* 0x000f24000800007f */
[----:B----4-:R-:W-:Y:S05]  /*2f5f0*/  @!P0 BRA `(.L_x_12806) ;  /* 0xfffffffc00f08947 */ /* 0x010fea000383ffff */
[----:B------:R-:W-:Y:S05]  /*2f600*/  BRA `(.L_x_12926) ;  /* 0xffffffb000b07947 */ /* 0x000fea000383ffff */
.L_x_12807:
        /* <DEDUP_REMOVED lines=8> */
.L_x_12928:
[----:B------:R-:W-:Y:S05]  /*2f690*/  BSYNC B1 ;  /* 0x0000000000017941 */ /* 0x000fea0003800000 */
.L_x_12927:
        /* <DEDUP_REMOVED lines=9> */
.L_x_12929:
[----:B------:R-:W-:Y:S02]  /*2f730*/  IMAD.MOV.U32 R13, RZ, RZ, R25 ;  /* 0x000000ffff0d7224 */ /* 0x000fe400078e0019 */
[----:B------:R-:W-:Y:S01]  /*2f740*/  IMAD.MOV.U32 R12, RZ, RZ, 0x1 ;  /* 0x00000001ff0c7424 */ /* 0x000fe200078e00ff */
[----:B------:R-:W-:-:S13]  /*2f750*/  IADD3 R2, P0, R14, R0, RZ ;  /* 0x000000000e027210 */ /* 0x000fda0007f1e0ff */
[----:B------:R-:W-:Y:S05]  /*2f760*/  WARPSYNC.COLLECTIVE R15, `(.L_x_12930) ;  /* 0x000000000f087348 */ /* 0x000fea0003c00000 */
[----:B------:R0:W1:Y:S02]  /*2f770*/  SHFL.IDX P6, R14, R13, R12, R11 ;  /* 0x0000000c0d0e7389 */ /* 0x00006400000c000b */
[----:B01----:R-:W-:Y:S01]  /*2f780*/  ENDCOLLECTIVE ;  /* 0x000000000000791b */ /* 0x003fe20003800000 */
.L_x_12930:
        /* <DEDUP_REMOVED lines=13> */
.L_x_12931:
[----:B------:R-:W-:Y:S02]  /*2f860*/  IMAD.MOV.U32 R13, RZ, RZ, R25 ;  /* 0x000000ffff0d7224 */ /* 0x000fe400078e0019 */
[----:B------:R-:W-:Y:S01]  /*2f870*/  IMAD.MOV.U32 R12, RZ, RZ, 0x2 ;  /* 0x00000002ff0c7424 */ /* 0x000fe200078e00ff */
[----:B------:R-:W-:-:S13]  /*2f880*/  IADD3 R2, P0, R14, R0, RZ ;  /* 0x000000000e027210 */ /* 0x000fda0007f1e0ff */
[----:B------:R-:W-:Y:S05]  /*2f890*/  WARPSYNC.COLLECTIVE R15, `(.L_x_12932) ;  /* 0x000000000f087348 */ /* 0x000fea0003c00000 */
[----:B------:R0:W1:Y:S02]  /*2f8a0*/  SHFL.IDX P6, R14, R13, R12, R11 ;  /* 0x0000000c0d0e7389 */ /* 0x00006400000c000b */
[----:B01----:R-:W-:Y:S01]  /*2f8b0*/  ENDCOLLECTIVE ;  /* 0x000000000000791b */ /* 0x003fe20003800000 */
.L_x_12932:
        /* <DEDUP_REMOVED lines=13> */
.L_x_12933:
[----:B------:R-:W-:Y:S02]  /*2f990*/  IMAD.MOV.U32 R13, RZ, RZ, R25 ;  /* 0x000000ffff0d7224 */ /* 0x000fe400078e0019 */
[----:B------:R-:W-:Y:S02]  /*2f9a0*/  IMAD.MOV.U32 R12, RZ, RZ, 0x3 ;  /* 0x00000003ff0c7424 */ /* 0x000fe400078e00ff */
[----:B------:R-:W-:-:S07]  /*2f9b0*/  IMAD.MOV.U32 R8, RZ, RZ, R14 ;  /* 0x000000ffff087224 */ /* 0x000fce00078e000e */
[----:B------:R-:W-:Y:S05]  /*2f9c0*/  WARPSYNC.COLLECTIVE R15, `(.L_x_12934) ;  /* 0x000000000f087348 */ /* 0x000fea0003c00000 */
[----:B------:R0:W1:Y:S02]  /*2f9d0*/  SHFL.IDX P6, R14, R13, R12, R11 ;  /* 0x0000000c0d0e7389 */ /* 0x00006400000c000b */
[----:B01----:R-:W-:Y:S01]  /*2f9e0*/  ENDCOLLECTIVE ;  /* 0x000000000000791b */ /* 0x003fe20003800000 */
.L_x_12934:
        /* <DEDUP_REMOVED lines=14> */
.L_x_12935:
[----:B------:R-:W-:Y:S02]  /*2fad0*/  IMAD.MOV.U32 R13, RZ, RZ, R25 ;  /* 0x000000ffff0d7224 */ /* 0x000fe400078e0019 */
[----:B------:R-:W-:Y:S01]  /*2fae0*/  IMAD.MOV.U32 R12, RZ, RZ, 0x4 ;  /* 0x00000004ff0c7424 */ /* 0x000fe200078e00ff */
[----:B------:R-:W-:-:S13]  /*2faf0*/  IADD3 R2, P0, R14, R0, RZ ;  /* 0x000000000e027210 */ /* 0x000fda0007f1e0ff */
[----:B------:R-:W-:Y:S05]  /*2fb00*/  WARPSYNC.COLLECTIVE R15, `(.L_x_12936) ;  /* 0x000000000f087348 */ /* 0x000fea0003c00000 */
[----:B------:R0:W1:Y:S02]  /*2fb10*/  SHFL.IDX P6, R14, R13, R12, R11 ;  /* 0x0000000c0d0e7389 */ /* 0x00006400000c000b */
[----:B01----:R-:W-:Y:S01]  /*2fb20*/  ENDCOLLECTIVE ;  /* 0x000000000000791b */ /* 0x003fe20003800000 */
.L_x_12936:
        /* <DEDUP_REMOVED lines=13> */
.L_x_12937:
[----:B------:R-:W-:Y:S02]  /*2fc00*/  IMAD.MOV.U32 R13, RZ, RZ, R25 ;  /* 0x000000ffff0d7224 */ /* 0x000fe400078e0019 */
[----:B------:R-:W-:Y:S01]  /*2fc10*/  IMAD.MOV.U32 R12, RZ, RZ, 0x5 ;  /* 0x00000005ff0c7424 */ /* 0x000fe200078e00ff */
[----:B------:R-:W-:-:S13]  /*2fc20*/  IADD3 R2, P0, R14, R0, RZ ;  /* 0x000000000e027210 */ /* 0x000fda0007f1e0ff */
[----:B------:R-:W-:Y:S05]  /*2fc30*/  WARPSYNC.COLLECTIVE R15, `(.L_x_12938) ;  /* 0x000000000f087348 */ /* 0x000fea0003c00000 */
[----:B------:R0:W1:Y:S02]  /*2fc40*/  SHFL.IDX P6, R14, R13, R12, R11 ;  /* 0x0000000c0d0e7389 */ /* 0x00006400000c000b */
[----:B01----:R-:W-:Y:S01]  /*2fc50*/  ENDCOLLECTIVE ;  /* 0x000000000000791b */ /* 0x003fe20003800000 */
.L_x_12938:
        /* <DEDUP_REMOVED lines=13> */
.L_x_12939:
[----:B------:R-:W-:Y:S05]  /*2fd30*/  BRA `(.L_x_12940) ;  /* 0xffffffac00f07947 */ /* 0x000fea000383ffff */
.L_x_12815:
        /* <DEDUP_REMOVED lines=8> */
.L_x_12942:
[----:B------:R-:W-:Y:S05]  /*2fdc0*/  BSYNC B0 ;  /* 0x0000000000007941 */ /* 0x000fea0003800000 */
.L_x_12941:
        /* <DEDUP_REMOVED lines=9> */
.L_x_12943:
        /* <DEDUP_REMOVED lines=24> */
.L_x_12944:
[----:B------:R-:W-:Y:S01]  /*2ffe0*/  IMAD.MOV.U32 R12, RZ, RZ, 0x2 ;  /* 0x00000002ff0c7424 */ /* 0x000fe200078e00ff */
[----:B------:R-:W-:-:S05]  /*2fff0*/  SEL R14, R14, RZ, P1 ;  /* 0x000000ff0e0e7207 */ /* 0x000fca0000800000 */
[----:B------:R-:W-:-:S04]  /*30000*/  IMAD.IADD R5, R13, 0x1, R14 ;  /* 0x000000010d057824 */ /* 0x000fc800078e020e */
[----:B------:R-:W-:-:S07]  /*30010*/  IMAD.MOV.U32 R13, RZ, RZ, R5 ;  /* 0x000000ffff0d7224 */ /* 0x000fce00078e0005 */
[----:B------:R-:W-:Y:S05]  /*30020*/  WARPSYNC.COLLECTIVE R15, `(.L_x_12945) ;  /* 0x000000000f087348 */ /* 0x000fea0003c00000 */
[----:B------:R0:W1:Y:S02]  /*30030*/  SHFL.UP P6, R14, R13, R12, R11 ;  /* 0x0400000c0d0e7389 */ /* 0x00006400000c000b */
[----:B01----:R-:W-:Y:S01]  /*30040*/  ENDCOLLECTIVE ;  /* 0x000000000000791b */ /* 0x003fe20003800000 */
.L_x_12945:
[----:B------:R-:W-:Y:S01]  /*30050*/  IMAD.MOV.U32 R12, RZ, RZ, 0x4 ;  /* 0x00000004ff0c7424 */ /* 0x000fe200078e00ff */
[----:B------:R-:W-:-:S05]  /*30060*/  SEL R2, R14, RZ, P2 ;  /* 0x000000ff0e027207 */ /* 0x000fca0001000000 */
[----:B------:R-:W-:-:S04]  /*30070*/  IMAD.IADD R2, R5, 0x1, R2 ;  /* 0x0000000105027824 */ /* 0x000fc800078e0202 */
[----:B------:R-:W-:-:S07]  /*30080*/  IMAD.MOV.U32 R13, RZ, RZ, R2 ;  /* 0x000000ffff0d7224 */ /* 0x000fce00078e0002 */
[----:B------:R-:W-:Y:S05]  /*30090*/  WARPSYNC.COLLECTIVE R15, `(.L_x_12946) ;  /* 0x000000000f087348 */ /* 0x000fea0003c00000 */
[----:B------:R0:W1:Y:S02]  /*300a0*/  SHFL.UP P6, R14, R13, R12, R11 ;  /* 0x0400000c0d0e7389 */ /* 0x00006400000c000b */
[----:B01----:R-:W-:Y:S01]  /*300b0*/  ENDCOLLECTIVE ;  /* 0x000000000000791b */ /* 0x003fe20003800000 */
.L_x_12946:
[----:B------:R-:W-:Y:S01]  /*300c0*/  IMAD.MOV.U32 R12, RZ, RZ, 0x8 ;  /* 0x00000008ff0c7424 */ /* 0x000fe200078e00ff */
[----:B------:R-:W-:-:S05]  /*300d0*/  SEL R3, R14, RZ, P3 ;  /* 0x000000ff0e037207 */ /* 0x000fca0001800000 */
[----:B------:R-:W-:-:S04]  /*300e0*/  IMAD.IADD R3, R2, 0x1, R3 ;  /* 0x0000000102037824 */ /* 0x000fc800078e0203 */
[----:B------:R-:W-:-:S07]  /*300f0*/  IMAD.MOV.U32 R13, RZ, RZ, R3 ;  /* 0x000000ffff0d7224 */ /* 0x000fce00078e0003 */
[----:B------:R-:W-:Y:S05]  /*30100*/  WARPSYNC.COLLECTIVE R15, `(.L_x_12947) ;  /* 0x000000000f087348 */ /* 0x000fea0003c00000 */
[----:B------:R0:W1:Y:S02]  /*30110*/  SHFL.UP P6, R14, R13, R12, R11 ;  /* 0x0400000c0d0e7389 */ /* 0x00006400000c000b */
[----:B01----:R-:W-:Y:S01]  /*30120*/  ENDCOLLECTIVE ;  /* 0x000000000000791b */ /* 0x003fe20003800000 */
.L_x_12947:
[----:B------:R-:W-:Y:S01]  /*30130*/  IMAD.MOV.U32 R12, RZ, RZ, 0x10 ;  /* 0x00000010ff0c7424 */ /* 0x000fe200078e00ff */
[----:B------:R-:W-:-:S05]  /*30140*/  SEL R14, R14, RZ, P4 ;  /* 0x000000ff0e0e7207 */ /* 0x000fca0002000000 */
[----:B------:R-:W-:-:S04]  /*30150*/  IMAD.IADD R5, R3, 0x1, R14 ;  /* 0x0000000103057824 */ /* 0x000fc800078e020e */
[----:B------:R-:W-:-:S07]  /*30160*/  IMAD.MOV.U32 R13, RZ, RZ, R5 ;  /* 0x000000ffff0d7224 */ /* 0x000fce00078e0005 */
[----:B------:R-:W-:Y:S05]  /*30170*/  WARPSYNC.COLLECTIVE R15, `(.L_x_12948) ;  /* 0x000000000f087348 */ /* 0x000fea0003c00000 */
[----:B------:R0:W1:Y:S02]  /*30180*/  SHFL.UP P6, R14, R13, R12, R11 ;  /* 0x0400000c0d0e7389 */ /* 0x00006400000c000b */
[----:B01----:R-:W-:Y:S01]  /*30190*/  ENDCOLLECTIVE ;  /* 0x000000000000791b */ /* 0x003fe20003800000 */
.L_x_12948:
        /* <DEDUP_REMOVED lines=8> */
.L_x_12949:
[----:B------:R-:W-:Y:S05]  /*30220*/  BRA `(.L_x_12950) ;  /* 0xffffffb0004c7947 */ /* 0x000fea000383ffff */
.L_x_12818:
[----:B------:R-:W-:Y:S01]  /*30230*/  BSSY B0, `(.L_x_12951) ;  /* 0x0000007000007945 */ /* 0x000fe20003800000 */
[----:B------:R-:W-:Y:S02]  /*30240*/  IMAD.MOV.U32 R12, RZ, RZ, 0x1 ;  /* 0x00000001ff0c7424 */ /* 0x000fe400078e00ff */
[----:B------:R-:W-:Y:S02]  /*30250*/  IMAD.MOV.U32 R11, RZ, RZ, RZ ;  /* 0x000000ffff0b7224 */ /* 0x000fe400078e00ff */
[----:B------:R-:W-:-:S07]  /*30260*/  IMAD.MOV.U32 R15, RZ, RZ, -0x1 ;  /* 0xffffffffff0f7424 */ /* 0x000fce00078e00ff */
[----:B-12---:R-:W-:Y:S05]  /*30270*/  WARPSYNC.COLLECTIVE R15, `(.L_x_12952) ;  /* 0x000000000f087348 */ /* 0x006fea0003c00000 */
[----:B------:R0:W3:Y:S02]  /*30280*/  SHFL.UP P6, R14, R13, R12, R11 ;  /* 0x0400000c0d0e7389 */ /* 0x0000e400000c000b */
[----:B0123--:R-:W-:Y:S01]  /*30290*/  ENDCOLLECTIVE ;  /* 0x000000000000791b */ /* 0x00ffe20003800000 */
.L_x_12952:
[----:B------:R-:W-:Y:S05]  /*302a0*/  BSYNC B0 ;  /* 0x0000000000007941 */ /* 0x000fea0003800000 */
.L_x_12951:
        /* <DEDUP_REMOVED lines=8> */
.L_x_12953:
[----:B------:R-:W-:Y:S01]  /*30330*/  IMAD.MOV.U32 R12, RZ, RZ, 0x4 ;  /* 0x00000004ff0c7424 */ /* 0x000fe200078e00ff */
[----:B------:R-:W-:-:S05]  /*30340*/  SEL R2, R14, RZ, P2 ;  /* 0x000000ff0e027207 */ /* 0x000fca0001000000 */
[----:B------:R-:W-:-:S04]  /*30350*/  IMAD.IADD R2, R13, 0x1, R2 ;  /* 0x000000010d027824 */ /* 0x000fc800078e0202 */
[----:B------:R-:W-:-:S07]  /*30360*/  IMAD.MOV.U32 R13, RZ, RZ, R2 ;  /* 0x000000ffff0d7224 */ /* 0x000fce00078e0002 */
[----:B------:R-:W-:Y:S05]  /*30370*/  WARPSYNC.COLLECTIVE R15, `(.L_x_12954) ;  /* 0x000000000f087348 */ /* 0x000fea0003c00000 */
[----:B------:R0:W1:Y:S02]  /*30380*/  SHFL.UP P6, R14, R13, R12, R11 ;  /* 0x0400000c0d0e7389 */ /* 0x00006400000c000b */
[----:B01----:R-:W-:Y:S01]  /*30390*/  ENDCOLLECTIVE ;  /* 0x000000000000791b */ /* 0x003fe20003800000 */
.L_x_12954:
[----:B------:R-:W-:Y:S01]  /*303a0*/  IMAD.MOV.U32 R12, RZ, RZ, 0x8 ;  /* 0x00000008ff0c7424 */ /* 0x000fe200078e00ff */
[----:B------:R-:W-:-:S05]  /*303b0*/  SEL R3, R14, RZ, P3 ;  /* 0x000000ff0e037207 */ /* 0x000fca0001800000 */
[----:B------:R-:W-:-:S04]  /*303c0*/  IMAD.IADD R3, R2, 0x1, R3 ;  /* 0x0000000102037824 */ /* 0x000fc800078e0203 */
[----:B------:R-:W-:-:S07]  /*303d0*/  IMAD.MOV.U32 R13, RZ, RZ, R3 ;  /* 0x000000ffff0d7224 */ /* 0x000fce00078e0003 */
[----:B------:R-:W-:Y:S05]  /*303e0*/  WARPSYNC.COLLECTIVE R15, `(.L_x_12955) ;  /* 0x000000000f087348 */ /* 0x000fea0003c00000 */
[----:B------:R0:W1:Y:S02]  /*303f0*/  SHFL.UP P6, R14, R13, R12, R11 ;  /* 0x0400000c0d0e7389 */ /* 0x00006400000c000b */
[----:B01----:R-:W-:Y:S01]  /*30400*/  ENDCOLLECTIVE ;  /* 0x000000000000791b */ /* 0x003fe20003800000 */
.L_x_12955:
[----:B------:R-:W-:Y:S01]  /*30410*/  IMAD.MOV.U32 R12, RZ, RZ, 0x10 ;  /* 0x00000010ff0c7424 */ /* 0x000fe200078e00ff */
[----:B------:R-:W-:-:S05]  /*30420*/  SEL R14, R14, RZ, P4 ;  /* 0x000000ff0e0e7207 */ /* 0x000fca0002000000 */
[----:B------:R-:W-:-:S04]  /*30430*/  IMAD.IADD R5, R3, 0x1, R14 ;  /* 0x0000000103057824 */ /* 0x000fc800078e020e */
[----:B------:R-:W-:-:S07]  /*30440*/  IMAD.MOV.U32 R13, RZ, RZ, R5 ;  /* 0x000000ffff0d7224 */ /* 0x000fce00078e0005 */
[----:B------:R-:W-:Y:S05]  /*30450*/  WARPSYNC.COLLECTIVE R15, `(.L_x_12956) ;  /* 0x000000000f087348 */ /* 0x000fea0003c00000 */
[----:B------:R0:W1:Y:S02]  /*30460*/  SHFL.UP P6, R14, R13, R12, R11 ;  /* 0x0400000c0d0e7389 */ /* 0x00006400000c000b */
[----:B01----:R-:W-:Y:S01]  /*30470*/  ENDCOLLECTIVE ;  /* 0x000000000000791b */ /* 0x003fe20003800000 */
.L_x_12956:
        /* <DEDUP_REMOVED lines=8> */
.L_x_12957:
[----:B------:R-:W-:Y:S05]  /*30500*/  BRA `(.L_x_12958) ;  /* 0xffffffb000387947 */ /* 0x000fea000383ffff */
.L_x_12820:
[----:B------:R-:W-:Y:S01]  /*30510*/  BSSY B0, `(.L_x_12959) ;  /* 0x0000006000007945 */ /* 0x000fe20003800000 */
[----:B------:R-:W-:Y:S01]  /*30520*/  PLOP3.LUT P6, PT, P6, PT, PT, 0x8, 0x0 ;  /* 0x000000000000781c */ /* 0x000fe200037ce170 */
[----:B------:R-:W-:-:S12]  /*30530*/  IMAD.MOV.U32 R15, RZ, RZ, -0x1 ;  /* 0xffffffffff0f7424 */ /* 0x000fd800078e00ff */
[----:B012---:R-:W-:Y:S05]  /*30540*/  WARPSYNC.COLLECTIVE R15, `(.L_x_12960) ;  /* 0x000000000f087348 */ /* 0x007fea0003c00000 */
[----:B------:R-:W-:Y:S01]  /*30550*/  VOTE.ANY R14, PT, P6 ;  /* 0x00000000000e7806 */ /* 0x000fe200030e0100 */
[----:B012---:R-:W-:Y:S06]  /*30560*/  ENDCOLLECTIVE ;  /* 0x000000000000791b */ /* 0x007fec0003800000 */
.L_x_12960:
[----:B------:R-:W-:Y:S05]  /*30570*/  BSYNC B0 ;  /* 0x0000000000007941 */ /* 0x000fea0003800000 */
.L_x_12959:
        /* <DEDUP_REMOVED lines=8> */
.L_x_12961:
[----:B------:R-:W-:Y:S02]  /*30600*/  IMAD.IADD R19, R12, 0x1, R19 ;  /* 0x000000010c137824 */ /* 0x000fe400078e0213 */
[----:B------:R-:W-:Y:S02]  /*30610*/  IMAD.MOV.U32 R13, RZ, RZ, R4 ;  /* 0x000000ffff0d7224 */ /* 0x000fe400078e0004 */
[----:B------:R-:W-:-:S07]  /*30620*/  IMAD.MOV.U32 R17, RZ, RZ, R14 ;  /* 0x000000ffff117224 */ /* 0x000fce00078e000e */
[----:B------:R-:W-:Y:S05]  /*30630*/  WARPSYNC.COLLECTIVE R15, `(.L_x_12962) ;  /* 0x000000000f087348 */ /* 0x000fea0003c00000 */
[----:B------:R0:W1:Y:S02]  /*30640*/  SHFL.IDX P6, R14, R13, R12, R11 ;  /* 0x0000000c0d0e7389 */ /* 0x00006400000c000b */
[----:B01----:R-:W-:Y:S01]  /*30650*/  ENDCOLLECTIVE ;  /* 0x000000000000791b */ /* 0x003fe20003800000 */
.L_x_12962:
[----:B------:R-:W-:Y:S01]  /*30660*/  IMAD.MOV.U32 R4, RZ, RZ, R14 ;  /* 0x000000ffff047224 */ /* 0x000fe200078e000e */
[----:B------:R-:W-:Y:S06]  /*30670*/  BRA `(.L_x_12963) ;  /* 0xffffffb0001c7947 */ /* 0x000fec000383ffff */
.L_x_12822:
[----:B------:R-:W-:Y:S01]  /*30680*/  BSSY B0, `(.L_x_12964) ;  /* 0x0000007000007945 */ /* 0x000fe20003800000 */
[----:B------:R-:W-:Y:S02]  /*30690*/  IMAD.MOV.U32 R13, RZ, RZ, R2 ;  /* 0x000000ffff0d7224 */ /* 0x000fe400078e0002 */
[----:B------:R-:W-:Y:S02]  /*306a0*/  IMAD.MOV.U32 R11, RZ, RZ, 0x1f ;  /* 0x0000001fff0b7424 */ /* 0x000fe400078e00ff */
[----:B------:R-:W-:-:S07]  /*306b0*/  IMAD.MOV.U32 R15, RZ, RZ, -0x1 ;  /* 0xffffffffff0f7424 */ /* 0x000fce00078e00ff */
[----:B012-4-:R-:W-:Y:S05]  /*306c0*/  WARPSYNC.COLLECTIVE R15, `(.L_x_12965) ;  /* 0x000000000f087348 */ /* 0x017fea0003c00000 */
[----:B------:R3:W0:Y:S02]  /*306d0*/  SHFL.IDX P6, R14, R13, R12, R11 ;  /* 0x0000000c0d0e7389 */ /* 0x00062400000c000b */
[----:B01234-:R-:W-:Y:S01]  /*306e0*/  ENDCOLLECTIVE ;  /* 0x000000000000791b */ /* 0x01ffe20003800000 */
.L_x_12965:
[----:B------:R-:W-:Y:S05]  /*306f0*/  BSYNC B0 ;  /* 0x0000000000007941 */ /* 0x000fea0003800000 */
.L_x_12964:
[----:B------:R-:W-:Y:S01]  /*30700*/  IMAD.MOV.U32 R6, RZ, RZ, R14 ;  /* 0x000000ffff067224 */ /* 0x000fe200078e000e */
[----:B------:R-:W-:Y:S06]  /*30710*/  BRA `(.L_x_12821) ;  /* 0xffffffb0000c7947 */ /* 0x000fec000383ffff */
.L_x_12828:
[----:B0-----:R0:W4:Y:S02]  /*30720*/  SYNCS.PHASECHK.TRANS64.TRYWAIT P0, [R5+URZ+0x32420], R0 ;  /* 0x03242000050075a7 */ /* 0x001124000800017f */
[----:B----4-:R-:W-:Y:S05]  /*30730*/  @!P0 NANOSLEEP.SYNCS 0x989680 ;  /* 0x009896800000895d */ /* 0x010fea0003900000 */
[----:B------:R-:W4:Y:S02]  /*30740*/  @!P0 SYNCS.PHASECHK.TRANS64 P0, [R5+URZ+0x32420], R0 ;  /* 0x03242000050085a7 */ /* 0x000f24000800007f */
[----:B----4-:R-:W-:Y:S05]  /*30750*/  @!P0 BRA `(.L_x_12828) ;  /* 0xfffffffc00f08947 */ /* 0x010fea000383ffff */
[----:B------:R-:W-:Y:S05]  /*30760*/  BRA `(.L_x_12966) ;  /* 0xffffffb800647947 */ /* 0x000fea000383ffff */
.L_x_12829:
        /* <DEDUP_REMOVED lines=11> */
.L_x_12968:
[----:B------:R-:W-:Y:S05]  /*30820*/  BSYNC B0 ;  /* 0x0000000000007941 */ /* 0x000fea0003800000 */
.L_x_12967:
[----:B------:R-:W-:Y:S05]  /*30830*/  BRA `(.L_x_12969) ;  /* 0xffffffb8004c7947 */ /* 0x000fea000383ffff */
.L_x_12832:
[----:B------:R-:W-:Y:S01]  /*30840*/  BSSY B1, `(.L_x_12970) ;  /* 0x0000006000017945 */ /* 0x000fe20003800000 */
[----:B------:R-:W-:-:S07]  /*30850*/  IMAD.MOV.U32 R15, RZ, RZ, -0x1 ;  /* 0xffffffffff0f7424 */ /* 0x000fce00078e00ff */
[----:B0123--:R-:W-:Y:S05]  /*30860*/  WARPSYNC.COLLECTIVE R15, `(.L_x_12971) ;  /* 0x000000000f0c7348 */ /* 0x00ffea0003c00000 */
[----:B------:R-:W-:Y:S02]  /*30870*/  ELECT P6, UR62, PT ;  /* 0x00000000003e782f */ /* 0x000fe400038c0000 */
[----:B------:R-:W-:Y:S01]  /*30880*/  MOV R14, UR62 ;  /* 0x0000003e000e7c02 */ /* 0x000fe20008000f00 */
[----:B0123--:R-:W-:Y:S10]  /*30890*/  ENDCOLLECTIVE ;  /* 0x000000000000791b */ /* 0x00fff40003800000 */
.L_x_12971:
[----:B------:R-:W-:Y:S05]  /*308a0*/  BSYNC B1 ;  /* 0x0000000000017941 */ /* 0x000fea0003800000 */
.L_x_12970:
[----:B------:R-:W-:Y:S05]  /*308b0*/  BRA `(.L_x_12972) ;  /* 0xffffffb800447947 */ /* 0x000fea000383ffff */
.L_x_12834:
[----:B0-----:R0:W4:Y:S02]  /*308c0*/  SYNCS.PHASECHK.TRANS64.TRYWAIT P1, [R3+URZ+0x32440], R2 ;  /* 0x03244002030075a7 */ /* 0x001124000802017f */
[----:B----4-:R-:W-:Y:S05]  /*308d0*/  @!P1 NANOSLEEP.SYNCS 0x989680 ;  /* 0x009896800000995d */ /* 0x010fea0003900000 */
[----:B------:R-:W4:Y:S02]  /*308e0*/  @!P1 SYNCS.PHASECHK.TRANS64 P1, [R3+URZ+0x32440], R2 ;  /* 0x03244002030095a7 */ /* 0x000f24000802007f */
[----:B----4-:R-:W-:Y:S05]  /*308f0*/  @!P1 BRA `(.L_x_12834) ;  /* 0xfffffffc00f09947 */ /* 0x010fea000383ffff */
[----:B------:R-:W-:Y:S05]  /*30900*/  BRA `(.L_x_12973) ;  /* 0xffffffb8006c7947 */ /* 0x000fea000383ffff */
.L_x_12836:
[----:B----4-:R4:W0:Y:S02]  /*30910*/  SYNCS.PHASECHK.TRANS64.TRYWAIT P1, [R5+URZ+0x32440], R0 ;  /* 0x03244000050075a7 */ /* 0x010824000802017f */
[----:B0-----:R-:W-:Y:S05]  /*30920*/  @!P1 NANOSLEEP.SYNCS 0x989680 ;  /* 0x009896800000995d */ /* 0x001fea0003900000 */
[----:B------:R-:W0:Y:S02]  /*30930*/  @!P1 SYNCS.PHASECHK.TRANS64 P1, [R5+URZ+0x32440], R0 ;  /* 0x03244000050095a7 */ /* 0x000e24000802007f */
[----:B0-----:R-:W-:Y:S05]  /*30940*/  @!P1 BRA `(.L_x_12836) ;  /* 0xfffffffc00f09947 */ /* 0x001fea000383ffff */
[----:B------:R-:W-:Y:S05]  /*30950*/  BRA `(.L_x_12974) ;  /* 0xffffffb800787947 */ /* 0x000fea000383ffff */
.L_x_12838:
[----:B------:R0:W0:Y:S02]  /*30960*/  SYNCS.PHASECHK.TRANS64.TRYWAIT P1, [R3+URZ+0x32460], R2 ;  /* 0x03246002030075a7 */ /* 0x000024000802017f */
[----:B0-----:R-:W-:Y:S05]  /*30970*/  @!P1 NANOSLEEP.SYNCS 0x989680 ;  /* 0x009896800000995d */ /* 0x001fea0003900000 */
[----:B------:R-:W0:Y:S02]  /*30980*/  @!P1 SYNCS.PHASECHK.TRANS64 P1, [R3+URZ+0x32460], R2 ;  /* 0x03246002030095a7 */ /* 0x000e24000802007f */
[----:B0-----:R-:W-:Y:S05]  /*30990*/  @!P1 BRA `(.L_x_12838) ;  /* 0xfffffffc00f09947 */ /* 0x001fea000383ffff */
[----:B------:R-:W-:Y:S05]  /*309a0*/  BRA `(.L_x_12975) ;  /* 0xffffffb800747947 */ /* 0x000fea000383ffff */
        .type           $_ZN7cutlass13device_kernelIN5flash11enable_sm90INS1_16FlashAttnFwdSm90INS1_25CollectiveMainloopFwdSm90ILi2EN4cute5tupleIJNS5_1CILi1EEES8_S8_EEENS6_IJNS7_ILi128EEENS7_ILi96EEENS7_ILi64EEEEEELi256ENS_10bfloat16_tEfNS_4arch4Sm90ELb0ELb1ELb1ELb1ELb1ELb0ELb1ELb1ELb0ELb1ELb1ELb0EEENS1_21CollectiveEpilogueFwdINS6_IJSA_NS7_ILi256EEESB_EEES9_SE_SG_Li256ELb1ELb1ELb1ELb0EEENS1_36VarlenDynamicPersistentTileSchedulerILi128ELi96ELi256ELi128ELb1ELb1ELb1ELb1ELb0ELb1EEEEEEEEEvNT_6ParamsE$_ZZN5flash25CollectiveMainloopFwdSm90ILi2EN4cute5tupleIJNS1_1CILi1EEES4_S4_EEENS2_IJNS3_ILi128EEENS3_ILi96EEENS3_ILi64EEEEEELi256EN7cutlass10bfloat16_tEfNSA_4arch4Sm90ELb0ELb1ELb1ELb1ELb1ELb0ELb1ELb1ELb0ELb1ELb1ELb0EE3mmaINS_16FlashAttnFwdSm90ISE_NS_21CollectiveEpilogueFwdINS2_IJS6_NS3_ILi256EEES7_EEES5_SB_SD_Li256ELb1ELb1ELb1ELb0EEENS_36VarlenDynamicPersistentTileSchedulerILi128ELi96ELi256ELi128ELb1ELb1ELb1ELb1ELb0ELb1EEEE13SharedStorageENS1_6TensorINS1_11ArrayEngineIfLm128EEENS1_6LayoutINS2_IJNS2_IJNS3_ILi2EEEST_NS3_ILi32EEEEEES4_S4_EEENS2_IJNS2_IJS4_ST_NS3_ILi4EEEEEENS3_ILi0EEESZ_EEEEEEENS_7SoftmaxILi2ELi0EEEEEbRKNSE_6ParamsENSA_13PipelineAsyncILi2EEES19_RNSA_13PipelineStateILj2EEERT0_RT1_iRiRKNS_16SeqlenInfoQKNewKILb1ELb0EEENS2_IJiiiiEEERT_ENKUliT_T0_T1_E_clIZSF_ISO_S12_S14_EbS17_S19_S19_S1C_S1E_S1G_iS1H_S1L_S1M_S1O_EUlRS1P_iE1_NS3_ILb0EEENS3_ILb1EEEEEDaiS1P_S1Q_S1R_,@function
        .size           $_ZN7cutlass13device_kernelIN5flash11enable_sm90INS1_16FlashAttnFwdSm90INS1_25CollectiveMainloopFwdSm90ILi2EN4cute5tupleIJNS5_1CILi1EEES8_S8_EEENS6_IJNS7_ILi128EEENS7_ILi96EEENS7_ILi64EEEEEELi256ENS_10bfloat16_tEfNS_4arch4Sm90ELb0ELb1ELb1ELb1ELb1ELb0ELb1ELb1ELb0ELb1ELb1ELb0EEENS1_21CollectiveEpilogueFwdINS6_IJSA_NS7_ILi256EEESB_EEES9_SE_SG_Li256ELb1ELb1ELb1ELb0EEENS1_36VarlenDynamicPersistentTileSchedulerILi128ELi96ELi256ELi128ELb1ELb1ELb1ELb1ELb0ELb1EEEEEEEEEvNT_6ParamsE$_ZZN5flash25CollectiveMainloopFwdSm90ILi2EN4cute5tupleIJNS1_1CILi1EEES4_S4_EEENS2_IJNS3_ILi128EEENS3_ILi96EEENS3_ILi64EEEEEELi256EN7cutlass10bfloat16_tEfNSA_4arch4Sm90ELb0ELb1ELb1ELb1ELb1ELb0ELb1ELb1ELb0ELb1ELb1ELb0EE3mmaINS_16FlashAttnFwdSm90ISE_NS_21CollectiveEpilogueFwdINS2_IJS6_NS3_ILi256EEES7_EEES5_SB_SD_Li256ELb1ELb1ELb1ELb0EEENS_36VarlenDynamicPersistentTileSchedulerILi128ELi96ELi256ELi128ELb1ELb1ELb1ELb1ELb0ELb1EEEE13SharedStorageENS1_6TensorINS1_11ArrayEngineIfLm128EEENS1_6LayoutINS2_IJNS2_IJNS3_ILi2EEEST_NS3_ILi32EEEEEES4_S4_EEENS2_IJNS2_IJS4_ST_NS3_ILi4EEEEEENS3_ILi0EEESZ_EEEEEEENS_7SoftmaxILi2ELi0EEEEEbRKNSE_6ParamsENSA_13PipelineAsyncILi2EEES19_RNSA_13PipelineStateILj2EEERT0_RT1_iRiRKNS_16SeqlenInfoQKNewKILb1ELb0EEENS2_IJiiiiEEERT_ENKUliT_T0_T1_E_clIZSF_ISO_S12_S14_EbS17_S19_S19_S1C_S1E_S1G_iS1H_S1L_S1M_S1O_EUlRS1P_iE1_NS3_ILb0EEENS3_ILb1EEEEEDaiS1P_S1Q_S1R_,(.L_x_15777 - $_ZN7cutlass13device_kernelIN5flash11enable_sm90INS1_16FlashAttnFwdSm90INS1_25CollectiveMainloopFwdSm90ILi2EN4cute5tupleIJNS5_1CILi1EEES8_S8_EEENS6_IJNS7_ILi128EEENS7_ILi96EEENS7_ILi64EEEEEELi256ENS_10bfloat16_tEfNS_4arch4Sm90ELb0ELb1ELb1ELb1ELb1ELb0ELb1ELb1ELb0ELb1ELb1ELb0EEENS1_21CollectiveEpilogueFwdINS6_IJSA_NS7_ILi256EEESB_EEES9_SE_SG_Li256ELb1ELb1ELb1ELb0EEENS1_36VarlenDynamicPersistentTileSchedulerILi128ELi96ELi256ELi128ELb1ELb1ELb1ELb1ELb0ELb1EEEEEEEEEvNT_6ParamsE$_ZZN5flash25CollectiveMainloopFwdSm90ILi2EN4cute5tupleIJNS1_1CILi1EEES4_S4_EEENS2_IJNS3_ILi128EEENS3_ILi96EEENS3_ILi64EEEEEELi256EN7cutlass10bfloat16_tEfNSA_4arch4Sm90ELb0ELb1ELb1ELb1ELb1ELb0ELb1ELb1ELb0ELb1ELb1ELb0EE3mmaINS_16FlashAttnFwdSm90ISE_NS_21CollectiveEpilogueFwdINS2_IJS6_NS3_ILi256EEES7_EEES5_SB_SD_Li256ELb1ELb1ELb1ELb0EEENS_36VarlenDynamicPersistentTileSchedulerILi128ELi96ELi256ELi128ELb1ELb1ELb1ELb1ELb0ELb1EEEE13SharedStorageENS1_6TensorINS1_11ArrayEngineIfLm128EEENS1_6LayoutINS2_IJNS2_IJNS3_ILi2EEEST_NS3_ILi32EEEEEES4_S4_EEENS2_IJNS2_IJS4_ST_NS3_ILi4EEEEEENS3_ILi0EEESZ_EEEEEEENS_7SoftmaxILi2ELi0EEEEEbRKNSE_6ParamsENSA_13PipelineAsyncILi2EEES19_RNSA_13PipelineStateILj2EEERT0_RT1_iRiRKNS_16SeqlenInfoQKNewKILb1ELb0EEENS2_IJiiiiEEERT_ENKUliT_T0_T1_E_clIZSF_ISO_S12_S14_EbS17_S19_S19_S1C_S1E_S1G_iS1H_S1L_S1M_S1O_EUlRS1P_iE1_NS3_ILb0EEENS3_ILb1EEEEEDaiS1P_S1Q_S1R_)
$_ZN7cutlass13device_kernelIN5flash11enable_sm90INS1_16FlashAttnFwdSm90INS1_25CollectiveMainloopFwdSm90ILi2EN4cute5tupleIJNS5_1CILi1EEES8_S8_EEENS6_IJNS7_ILi128EEENS7_ILi96EEENS7_ILi64EEEEEELi256ENS_10bfloat16_tEfNS_4arch4Sm90ELb0ELb1ELb1ELb1ELb1ELb0ELb1ELb1ELb0ELb1ELb1ELb0EEENS1_21CollectiveEpilogueFwdINS6_IJSA_NS7_ILi256EEESB_EEES9_SE_SG_Li256ELb1ELb1ELb1ELb0EEENS1_36VarlenDynamicPersistentTileSchedulerILi128ELi96ELi256ELi128ELb1ELb1ELb1ELb1ELb0ELb1EEEEEEEEEvNT_6ParamsE$_ZZN5flash25CollectiveMainloopFwdSm90ILi2EN4cute5tupleIJNS1_1CILi1EEES4_S4_EEENS2_IJNS3_ILi128EEENS3_ILi96EEENS3_ILi64EEEEEELi256EN7cutlass10bfloat16_tEfNSA_4arch4Sm90ELb0ELb1ELb1ELb1ELb1ELb0ELb1ELb1ELb0ELb1ELb1ELb0EE3mmaINS_16FlashAttnFwdSm90ISE_NS_21CollectiveEpilogueFwdINS2_IJS6_NS3_ILi256EEES7_EEES5_SB_SD_Li256ELb1ELb1ELb1ELb0EEENS_36VarlenDynamicPersistentTileSchedulerILi128ELi96ELi256ELi128ELb1ELb1ELb1ELb1ELb0ELb1EEEE13SharedStorageENS1_6TensorINS1_11ArrayEngineIfLm128EEENS1_6LayoutINS2_IJNS2_IJNS3_ILi2EEEST_NS3_ILi32EEEEEES4_S4_EEENS2_IJNS2_IJS4_ST_NS3_ILi4EEEEEENS3_ILi0EEESZ_EEEEEEENS_7SoftmaxILi2ELi0EEEEEbRKNSE_6ParamsENSA_13PipelineAsyncILi2EEES19_RNSA_13PipelineStateILj2EEERT0_RT1_iRiRKNS_16SeqlenInfoQKNewKILb1ELb0EEENS2_IJiiiiEEERT_ENKUliT_T0_T1_E_clIZSF_ISO_S12_S14_EbS17_S19_S19_S1C_S1E_S1G_iS1H_S1L_S1M_S1O_EUlRS1P_iE1_NS3_ILb0EEENS3_ILb1EEEEEDaiS1P_S1Q_S1R_:
        /* <DEDUP_REMOVED lines=48> */
.L_x_12977:
[----:B------:R-:W-:Y:S05]  /*30cb0*/  BSYNC B2 ;  /* 0x0000000000027941 */ /* 0x000fea0003800000 */
.L_x_12976:
        /* <DEDUP_REMOVED lines=17> */
.L_x_12979:
[----:B------:R-:W-:Y:S05]  /*30dd0*/  BSYNC B2 ;  /* 0x0000000000027941 */ /* 0x000fea0003800000 */
.L_x_12978:
        /* <DEDUP_REMOVED lines=10> */
.L_x_12981:
[----:B------:R-:W-:Y:S05]  /*30e80*/  BSYNC B2 ;  /* 0x0000000000027941 */ /* 0x000fea0003800000 */
.L_x_12980:
        /* <DEDUP_REMOVED lines=20> */
[----:B------:R-:W-:Y:S02]  /*30fd0*/  R2UR UR8, R4 ;  /* 0x00000000040872ca */ /* 0x000fe400000e0000 */
[----:B------:R-:W-:-:S02]  /*30fe0*/  R2UR UR6, R6 ;  /* 0x00000000060672ca */ /* 0x000fc400000e0000 */
[C---:B------:R-:W-:Y:S02]  /*30ff0*/  R2UR UR9, R5.reuse ;  /* 0x00000000050972ca */ /* 0x040fe400000e0000 */
[----:B------:R-:W-:Y:S02]  /*31000*/  R2UR UR10, R4 ;  /* 0x00000000040a72ca */ /* 0x000fe400000e0000 */
[----:B------:R-:W-:Y:S02]  /*31010*/  R2UR UR11, R5 ;  /* 0x00000000050b72ca */ /* 0x000fe400000e0000 */
[----:B---3--:R-:W-:Y:S01]  /*31020*/  R2UR UR4, R12 ;  /* 0x000000000c0472ca */ /* 0x008fe200000e0000 */
[----:B------:R-:W-:Y:S01]  /*31030*/  IMAD.MOV.U32 R12, RZ, RZ, 0x1 ;  /* 0x00000001ff0c7424 */ /* 0x000fe200078e00ff */
        /* <DEDUP_REMOVED lines=65> */
.L_x_12984:
[----:B------:R-:W-:Y:S05]  /*31450*/  BSYNC B2 ;  /* 0x0000000000027941 */ /* 0x000fea0003800000 */
.L_x_12983:
        /* <DEDUP_REMOVED lines=17> */
.L_x_12986:
[----:B------:R-:W-:Y:S05]  /*31570*/  BSYNC B2 ;  /* 0x0000000000027941 */ /* 0x000fea0003800000 */
.L_x_12985:
        /* <DEDUP_REMOVED lines=10> */
.L_x_12988:
[----:B------:R-:W-:Y:S05]  /*31620*/  BSYNC B2 ;  /* 0x0000000000027941 */ /* 0x000fea0003800000 */
.L_x_12987:
        /* <DEDUP_REMOVED lines=29> */
[----:B------:R-:W-:Y:S03]  /*31800*/  HGMMA.64x96x16.F32.BF16 R24, gdesc[UR4], R24, UP0, gsb0 ;  /* 0x01600000041879f0 */ /* 0x000fe6000b801818 */
        /* <DEDUP_REMOVED lines=238> */
[----:B------:R0:W-:Y:S01]  /*326f0*/  ST.E desc[UR8][R14.64], R12 ;  /* 0x0000000c0e007985 */ /* 0x0001e2000c101908 */
[----:B------:R-:W1:Y:S01]  /*32700*/  S2R R6, SR_TID.X ;  /* 0x0000000000067919 */ /* 0x000e620000002100 */
[----:B------:R-:W-:Y:S02]  /*32710*/  R2UR UR4, R4 ;  /* 0x00000000040472ca */ /* 0x000fe400000e0000 */
[----:B------:R-:W-:Y:S01]  /*32720*/  R2UR UR5, R5 ;  /* 0x00000000050572ca */ /* 0x000fe200000e0000 */
[----:B------:R-:W2:Y:S04]  /*32730*/  LDL.64 R18, [R0] ;  /* 0x0000000000127983 */ /* 0x000ea80000100a00 */
[----:B0-----:R-:W3:Y:S01]  /*32740*/  LDL.64 R14, [R0+0x18] ;  /* 0x00001800000e7983 */ /* 0x001ee20000100a00 */
[----:B-1----:R-:W-:-:S04]  /*32750*/  SHF.R.U32.HI R7, RZ, 0x7, R6 ;  /* 0x00000007ff077819 */ /* 0x002fc80000011606 */
[----:B------:R-:W-:-:S05]  /*32760*/  IADD3 R7, -R7, 0xb, RZ ;  /* 0x0000000b07077810 */ /* 0x000fca0007ffe1ff */
[----:B------:R0:W-:Y:S06]  /*32770*/  BAR.ARV R7, 0x100 ;  /* 0x000400070000751d */ /* 0x0001ec0000002000 */
[----:B---3--:R-:W3:Y:S01]  /*32780*/  LD.E R20, desc[UR4][R14.64] ;  /* 0x000000040e147980 */ /* 0x008ee2000c101900 */
[----:B------:R-:W-:Y:S02]  /*32790*/  R2UR UR4, R4 ;  /* 0x00000000040472ca */ /* 0x000fe400000e0000 */
[----:B------:R-:W-:Y:S01]  /*327a0*/  R2UR UR5, R5 ;  /* 0x00000000050572ca */ /* 0x000fe200000e0000 */
[----:B------:R-:W-:-:S12]  /*327b0*/  BSSY B2, `(.L_x_12990) ;  /* 0x0000006000027945 */ /* 0x000fd80003800000 */
[----:B--2---:R0:W5:Y:S01]  /*327c0*/  LD.E R13, desc[UR4][R18.64] ;  /* 0x00000004120d7980 */ /* 0x004162000c101900 */
[----:B---3--:R-:W-:-:S04]  /*327d0*/  LOP3.LUT R20, R20, 0x1, RZ, 0xfc, !PT ;  /* 0x0000000114147812 */ /* 0x008fc800078efcff */
[----:B------:R-:W-:-:S13]  /*327e0*/  ISETP.NE.AND P0, PT, R20, 0x3, PT ;  /* 0x000000031400780c */ /* 0x000fda0003f05270 */
[----:B0-----:R-:W-:Y:S05]  /*327f0*/  @!P0 BRA `(.L_x_12991) ;  /* 0x0000000000048947 */ /* 0x001fea0003800000 */
[----:B------:R-:W-:Y:S01]  /*32800*/  BPT.TRAP 0x1 ;  /* 0x000000040000795c */ /* 0x000fe20000300000 */
.L_x_12991:
[----:B------:R-:W-:Y:S05]  /*32810*/  BSYNC B2 ;  /* 0x0000000000027941 */ /* 0x000fea0003800000 */
.L_x_12990:
        /* <DEDUP_REMOVED lines=30> */
[----:B------:R-:W4:Y:S04]  /*32a00*/  LD.E R7, desc[UR6][R8.64+0x4] ;  /* 0x0000040608077980 */ /* 0x000f28000c101900 */
[----:B------:R-:W4:Y:S04]  /*32a10*/  LD.E R73, desc[UR10][R8.64+0xc] ;  /* 0x00000c0a08497980 */ /* 0x000f28000c101900 */
[----:B------:R-:W4:Y:S04]  /*32a20*/  LD.E R74, desc[UR8][R8.64+0x10] ;  /* 0x00001008084a7980 */ /* 0x000f28000c101900 */
[----:B------:R-:W4:Y:S04]  /*32a30*/  LD.E R75, desc[UR12][R8.64+0x14] ;  /* 0x0000140c084b7980 */ /* 0x000f28000c101900 */
[----:B--2---:R-:W2:Y:S01]  /*32a40*/  LD.E R72, desc[UR4][R14.64] ;  /* 0x000000040e487980 */ /* 0x004ea2000c101900 */
[----:B------:R-:W-:-:S02]  /*32a50*/  @P0 R2UR UR4, R4 ;  /* 0x00000000040402ca */ /* 0x000fc400000e0000 */
[----:B------:R-:W-:-:S13]  /*32a60*/  @P0 R2UR UR5, R5 ;  /* 0x00000000050502ca */ /* 0x000fda00000e0000 */
[----:B------:R-:W2:Y:S01]  /*32a70*/  @P0 LD.E R76, desc[UR4][R8.64+0x28] ;  /* 0x00002804084c0980 */ /* 0x000ea2000c101900 */
[----:B------:R-:W-:Y:S02]  /*32a80*/  R2UR UR4, R4 ;  /* 0x00000000040472ca */ /* 0x000fe400000e0000 */
[----:B------:R-:W-:-:S13]  /*32a90*/  R2UR UR5, R5 ;  /* 0x00000000050572ca */ /* 0x000fda00000e0000 */
[----:B------:R-:W2:Y:S01]  /*32aa0*/  LD.E R14, desc[UR4][R8.64+0x8] ;  /* 0x00000804080e7980 */ /* 0x000ea2000c101900 */
[----:B---3--:R-:W-:Y:S01]  /*32ab0*/  ISETP.GE.AND P1, PT, R3, 0x1, PT ;  /* 0x000000010300780c */ /* 0x008fe20003f26270 */
[----:B------:R-:W-:Y:S01]  /*32ac0*/  BSSY B2, `(.L_x_12992) ;  /* 0x00000ae000027945 */ /* 0x000fe20003800000 */
[----:B----4-:R-:W-:Y:S02]  /*32ad0*/  IMAD R75, R10, -0x60, R75 ;  /* 0xffffffa00a4b7824 */ /* 0x010fe400078e024b */
[-C--:B--2---:R-:W-:Y:S01]  /*32ae0*/  FMUL.FTZ R13, R24, R72.reuse ;  /* 0x00000048180d7220 */ /* 0x084fe20000410000 */
        /* <DEDUP_REMOVED lines=15> */
[----:B------:R-:W-:Y:S01]  /*32be0*/  LEA.HI R54, R54, R79, RZ, 0x2 ;  /* 0x0000004f36367211 */ /* 0x000fe200078f10ff */
[-C--:B0-----:R-:W-:Y:S01]  /*32bf0*/  FMUL.FTZ R2, R26, R72.reuse ;  /* 0x000000481a027220 */ /* 0x081fe20000410000 */
[----:B------:R-:W-:Y:S01]  /*32c00*/  SHF.R.S32.HI R57, RZ, 0x1f, R56 ;  /* 0x0000001fff397819 */ /* 0x000fe20000011438 */
[-C--:B------:R-:W-:Y:S01]  /*32c10*/  FMUL.FTZ R26, R42, R72.reuse ;  /* 0x000000482a1a7220 */ /* 0x080fe20000410000 */
[-C--:B------:R-:W-:Y:S01]  /*32c20*/  FMUL.FTZ R18, R30, R72.reuse ;  /* 0x000000481e127220 */ /* 0x080fe20000410000 */
[-C--:B------:R-:W-:Y:S01]  /*32c30*/  FMUL.FTZ R42, R58, R72.reuse ;  /* 0x000000483a2a7220 */ /* 0x080fe20000410000 */
[-C--:B------:R-:W-:Y:S01]  /*32c40*/  FMUL.FTZ R30, R46, R72.reuse ;  /* 0x000000482e1e7220 */ /* 0x080fe20000410000 */
[----:B------:R-:W-:Y:S01]  /*32c50*/  LOP3.LUT R54, R54, 0xfffffffc, RZ, 0xc0, !PT ;  /* 0xfffffffc36367812 */ /* 0x000fe200078ec0ff */
[----:B------:R-:W-:Y:S01]  /*32c60*/  FMUL.FTZ R81, R40, R72 ;  /* 0x0000004828517220 */ /* 0x000fe20000410000 */
[----:B------:R-:W-:Y:S01]  /*32c70*/  LEA.HI R58, R57, R56, RZ, 0x2 ;  /* 0x00000038393a7211 */ /* 0x000fe200078f10ff */
[-C--:B------:R-:W-:Y:S01]  /*32c80*/  FMUL.FTZ R46, R48, R72.reuse ;  /* 0x00000048302e7220 */ /* 0x080fe20000410000 */
[-C--:B------:R-:W-:Y:S01]  /*32c90*/  FMUL.FTZ R48, R52, R72.reuse ;  /* 0x0000004834307220 */ /* 0x080fe20000410000 */
[-C--:B------:R-:W-:Y:S01]  /*32ca0*/  FMUL.FTZ R40, R59, R72.reuse ;  /* 0x000000483b287220 */ /* 0x080fe20000410000 */
[----:B------:R-:W-:Y:S01]  /*32cb0*/  FMUL.FTZ R52, R60, R72 ;  /* 0x000000483c347220 */ /* 0x000fe20000410000 */
[----:B------:R-:W-:Y:S01]  /*32cc0*/  LEA.HI R59, R57, R56, RZ, 0x5 ;  /* 0x00000038393b7211 */ /* 0x000fe200078f28ff */
[----:B------:R-:W-:Y:S01]  /*32cd0*/  IMAD.IADD R79, R79, 0x1, -R54 ;  /* 0x000000014f4f7824 */ /* 0x000fe200078e0a36 */
[----:B------:R-:W-:-:S02]  /*32ce0*/  SHF.R.S32.HI R57, RZ, 0x2, R58 ;  /* 0x00000002ff397819 */ /* 0x000fc4000001143a */
[----:B------:R-:W-:Y:S02]  /*32cf0*/  SHF.R.S32.HI R60, RZ, 0x1f, R58 ;  /* 0x0000001fff3c7819 */ /* 0x000fe4000001143a */
[----:B------:R-:W-:Y:S02]  /*32d00*/  SHF.R.S32.HI R54, RZ, 0x7, R55 ;  /* 0x00000007ff367819 */ /* 0x000fe40000011437 */
[----:B------:R-:W-:Y:S01]  /*32d10*/  LEA.HI R60, R60, R57, RZ, 0x3 ;  /* 0x000000393c3c7211 */ /* 0x000fe200078f18ff */
[-C--:B------:R-:W-:Y:S01]  /*32d20*/  FMUL.FTZ R19, R31, R72.reuse ;  /* 0x000000481f137220 */ /* 0x080fe20000410000 */
[----:B------:R-:W-:Y:S01]  /*32d30*/  SHF.R.S32.HI R59, RZ, 0x5, R59 ;  /* 0x00000005ff3b7819 */ /* 0x000fe2000001143b */
[----:B------:R-:W-:Y:S01]  /*32d40*/  FMUL.FTZ R31, R47, R72 ;  /* 0x000000482f1f7220 */ /* 0x000fe20000410000 */
[----:B------:R-:W-:Y:S01]  /*32d50*/  LEA.HI R55, R55, R54, RZ, 0x1 ;  /* 0x0000003637377211 */ /* 0x000fe200078f08ff */
[-C--:B------:R-:W-:Y:S01]  /*32d60*/  FMUL.FTZ R47, R49, R72.reuse ;  /* 0x00000048312f7220 */ /* 0x080fe20000410000 */
[----:B------:R-:W-:Y:S01]  /*32d70*/  LOP3.LUT R60, R60, 0xfffffff8, RZ, 0xc0, !PT ;  /* 0xfffffff83c3c7812 */ /* 0x000fe200078ec0ff */
[-C--:B------:R-:W-:Y:S01]  /*32d80*/  FMUL.FTZ R49, R53, R72.reuse ;  /* 0x0000004835317220 */ /* 0x080fe20000410000 */
[----:B------:R-:W-:Y:S01]  /*32d90*/  FMUL.FTZ R53, R61, R72 ;  /* 0x000000483d357220 */ /* 0x000fe20000410000 */
[----:B------:R-:W-:Y:S01]  /*32da0*/  LOP3.LUT R55, R55, 0x3fffffe, RZ, 0xc0, !PT ;  /* 0x03fffffe37377812 */ /* 0x000fe200078ec0ff */
[----:B------:R-:W-:Y:S01]  /*32db0*/  IMAD R61, R80, 0x8, R59 ;  /* 0x00000008503d7824 */ /* 0x000fe200078e023b */
[----:B------:R-:W-:Y:S01]  /*32dc0*/  LEA.HI R59, R79, R79, RZ, 0x1 ;  /* 0x0000004f4f3b7211 */ /* 0x000fe200078f08ff */
[----:B------:R-:W-:-:S02]  /*32dd0*/  IMAD.IADD R60, R57, 0x1, -R60 ;  /* 0x00000001393c7824 */ /* 0x000fc400078e0a3c */
[----:B------:R-:W-:Y:S01]  /*32de0*/  IMAD.IADD R55, R54, 0x1, -R55 ;  /* 0x0000000136377824 */ /* 0x000fe200078e0a37 */
[----:B------:R-:W-:Y:S01]  /*32df0*/  LOP3.LUT R54, R59, 0x1ffffffe, RZ, 0xc0, !PT ;  /* 0x1ffffffe3b367812 */ /* 0x000fe200078ec0ff */
[----:B------:R-:W-:Y:S02]  /*32e00*/  IMAD.U32 R60, R61, 0x10, R60 ;  /* 0x000000103d3c7824 */ /* 0x000fe400078e003c */
[-C--:B------:R-:W-:Y:S01]  /*32e10*/  FMUL.FTZ R82, R45, R72.reuse ;  /* 0x000000482d527220 */ /* 0x080fe20000410000 */
[-C--:B------:R-:W-:Y:S01]  /*32e20*/  FMUL.FTZ R45, R63, R72.reuse ;  /* 0x000000483f2d7220 */ /* 0x080fe20000410000 */
[----:B------:R-:W-:Y:S01]  /*32e30*/  FMUL.FTZ R63, R65, R72 ;  /* 0x00000048413f7220 */ /* 0x000fe20000410000 */
        /* <DEDUP_REMOVED lines=101> */
.L_x_12997:
[----:B------:R-:W-:Y:S05]  /*33490*/  BSYNC B4 ;  /* 0x0000000000047941 */ /* 0x000fea0003800000 */
.L_x_12996:
[----:B------:R-:W-:Y:S01]  /*334a0*/  LOP3.LUT R58, RZ, R58, RZ, 0x33, !PT ;  /* 0x0000003aff3a7212 */ /* 0x000fe200078e33ff */
[----:B------:R-:W-:Y:S06]  /*334b0*/  BRA `(.L_x_12998) ;  /* 0x0000000000287947 */ /* 0x000fec0003800000 */
.L_x_12995:
        /* <DEDUP_REMOVED lines=10> */
.L_x_12998:
[----:B------:R-:W-:Y:S05]  /*33560*/  BSYNC B3 ;  /* 0x0000000000037941 */ /* 0x000fea0003800000 */
.L_x_12994:
[----:B------:R-:W-:-:S05]  /*33570*/  IMAD R59, R3, R58, R67 ;  /* 0x0000003a033b7224 */ /* 0x000fca00078e0243 */
[----:B------:R-:W-:Y:S02]  /*33580*/  VIMNMX R66, R66, R59, !PT ;  /* 0x0000003b42427248 */ /* 0x000fe40007fe0100 */
[----:B------:R-:W-:-:S07]  /*33590*/  VIADDMNMX R64, R59, R3, R64, PT ;  /* 0x000000033b407246 */ /* 0x000fce0003800140 */
.L_x_12993:
[----:B------:R-:W-:Y:S05]  /*335a0*/  BSYNC B2 ;  /* 0x0000000000027941 */ /* 0x000fea0003800000 */
.L_x_12992:
        /* <DEDUP_REMOVED lines=136> */
.L_x_13004:
[----:B------:R-:W-:Y:S05]  /*33e30*/  BSYNC B4 ;  /* 0x0000000000047941 */ /* 0x000fea0003800000 */
.L_x_13003:
[----:B------:R-:W-:Y:S01]  /*33e40*/  LOP3.LUT R14, RZ, R14, RZ, 0x33, !PT ;  /* 0x0000000eff0e7212 */ /* 0x000fe200078e33ff */
[----:B------:R-:W-:Y:S06]  /*33e50*/  BRA `(.L_x_13005) ;  /* 0x0000000000287947 */ /* 0x000fec0003800000 */
.L_x_13002:
        /* <DEDUP_REMOVED lines=10> */
.L_x_13005:
[----:B------:R-:W-:Y:S05]  /*33f00*/  BSYNC B3 ;  /* 0x0000000000037941 */ /* 0x000fea0003800000 */
.L_x_13001:
[----:B------:R-:W-:-:S05]  /*33f10*/  IMAD R7, R3, R14, R67 ;  /* 0x0000000e03077224 */ /* 0x000fca00078e0243 */
[----:B------:R-:W-:Y:S02]  /*33f20*/  VIADDMNMX R74, R7, R3, R74, PT ;  /* 0x00000003074a7246 */ /* 0x000fe4000380014a */
[----:B------:R-:W-:-:S07]  /*33f30*/  VIMNMX R72, R72, R7, !PT ;  /* 0x0000000748487248 */ /* 0x000fce0007fe0100 */
.L_x_13000:
[----:B------:R-:W-:Y:S05]  /*33f40*/  BSYNC B2 ;  /* 0x0000000000027941 */ /* 0x000fea0003800000 */
.L_x_12999:
[----:B------:R-:W-:Y:S02]  /*33f50*/  ISETP.GT.AND P0, PT, R72, 0x1, !P0 ;  /* 0x000000014800780c */ /* 0x000fe40004704270 */
[----:B------:R-:W-:Y:S02]  /*33f60*/  ISETP.NE.AND P6, PT, R71, RZ, PT ;  /* 0x000000ff4700720c */ /* 0x000fe40003fc5270 */
[----:B------:R-:W-:Y:S02]  /*33f70*/  ISETP.LT.OR P0, PT, R74, 0x2, P0 ;  /* 0x000000024a00780c */ /* 0x000fe40000701670 */
[----:B------:R-:W-:Y:S02]  /*33f80*/  ISETP.GT.AND P1, PT, R72, 0x8, !P1 ;  /* 0x000000084800780c */ /* 0x000fe40004f24270 */
[----:B------:R-:W-:Y:S02]  /*33f90*/  FSEL R71, R15, -INF , !P0 ;  /* 0xff8000000f477808 */ /* 0x000fe40004000000 */
[----:B------:R-:W2:Y:S01]  /*33fa0*/  LDL.64 R14, [R0+0x70] ;  /* 0x00007000000e7983 */ /* 0x000ea20000100a00 */
[----:B------:R-:W-:-:S02]  /*33fb0*/  ISETP.NE.AND P0, PT, R70, RZ, PT ;  /* 0x000000ff4600720c */ /* 0x000fc40003f05270 */
[----:B------:R-:W-:Y:S02]  /*33fc0*/  ISETP.LT.OR P1, PT, R74, 0x9, P1 ;  /* 0x000000094a00780c */ /* 0x000fe40000f21670 */
        /* <DEDUP_REMOVED lines=66> */
[----:B------:R-:W-:Y:S01]  /*343f0*/  ISETP.GT.AND P1, PT, R72, 0x48, !P1 ;  /* 0x000000484800780c */ /* 0x000fe20004f24270 */
        /* <DEDUP_REMOVED lines=9> */
[C---:B------:R-:W-:Y:S02]  /*34490*/  ISETP.LT.OR P2, PT, R74.reuse, 0x4a, P2 ;  /* 0x0000004a4a00780c */ /* 0x040fe40001741670 */
[----:B------:R-:W-:Y:S02]  /*344a0*/  FSEL R43, R43, -INF , !P1 ;  /* 0xff8000002b2b7808 */ /* 0x000fe40004800000 */
[----:B------:R-:W-:-:S02]  /*344b0*/  ISETP.LT.OR P3, PT, R74, 0x51, P3 ;  /* 0x000000514a00780c */ /* 0x000fc40001f61670 */
[----:B------:R-:W-:Y:S02]  /*344c0*/  FSEL R45, R45, -INF , !P2 ;  /* 0xff8000002d2d7808 */ /* 0x000fe40005000000 */
[----:B------:R-:W-:Y:S02]  /*344d0*/  ISETP.LT.OR P4, PT, R74, 0x52, P4 ;  /* 0x000000524a00780c */ /* 0x000fe40002781670 */
[----:B------:R-:W-:Y:S02]  /*344e0*/  FSEL R54, R54, -INF , !P3 ;  /* 0xff80000036367808 */ /* 0x000fe40005800000 */
        /* <DEDUP_REMOVED lines=97> */
[----:B------:R-:W-:Y:S01]  /*34b00*/  FMUL.FTZ R44, R9, R74 ;  /* 0x0000004a092c7220 */ /* 0x000fe20000410000 */
[----:B------:R-:W-:-:S04]  /*34b10*/  FFMA.FTZ R30, R29, R9, -R14 ;  /* 0x000000091d1e7223 */ /* 0x000fc8000001080e */
[----:B------:R-:W-:Y:S01]  /*34b20*/  FSEL R44, R44, RZ, P0 ;  /* 0x000000ff2c2c7208 */ /* 0x000fe20000000000 */
[-CC-:B------:R-:W-:Y:S01]  /*34b30*/  FFMA.FTZ R29, R28, R9.reuse, -R14.reuse ;  /* 0x000000091c1d7223 */ /* 0x180fe2000001080e */
[----:B------:R-:W-:-:S03]  /*34b40*/  FFMA.FTZ R172, R37, R9, -R14 ;  /* 0x0000000925ac7223 */ /* 0x000fc6000001080e */
[-C--:B------:R-:W-:Y:S01]  /*34b50*/  FFMA.FTZ R28, R26, R9.reuse, -R44 ;  /* 0x000000091a1c7223 */ /* 0x080fe2000001082c */
[-C--:B------:R-:W-:Y:S01]  /*34b60*/  FFMA.FTZ R40, R78, R9.reuse, -R14 ;  /* 0x000000094e287223 */ /* 0x080fe2000001080e */
[-C--:B------:R-:W-:Y:S01]  /*34b70*/  FFMA.FTZ R173, R71, R9.reuse, -R44 ;  /* 0x0000000947ad7223 */ /* 0x080fe2000001082c */
[----:B------:R-:W4:Y:S01]  /*34b80*/  MUFU.EX2 R172, R172 ;  /* 0x000000ac00ac7308 */ /* 0x000f220000000800 */
[-C--:B------:R-:W-:Y:S01]  /*34b90*/  FFMA.FTZ R39, R58, R9.reuse, -R14 ;  /* 0x000000093a277223 */ /* 0x080fe2000001080e */
[----:B------:R-:W-:-:S06]  /*34ba0*/  FFMA.FTZ R27, R18, R9, -R44 ;  /* 0x00000009121b7223 */ /* 0x000fcc000001082c */
[----:B------:R-:W0:Y:S01]  /*34bb0*/  MUFU.EX2 R28, R28 ;  /* 0x0000001c001c7308 */ /* 0x000e220000000800 */
[-C--:B------:R-:W-:Y:S01]  /*34bc0*/  FFMA.FTZ R174, R59, R9.reuse, -R14 ;  /* 0x000000093bae7223 */ /* 0x080fe2000001080e */
[----:B------:R-:W-:-:S06]  /*34bd0*/  FFMA.FTZ R175, R70, R9, -R44 ;  /* 0x0000000946af7223 */ /* 0x000fcc000001082c */
[----:B------:R-:W1:Y:S01]  /*34be0*/  MUFU.EX2 R40, R40 ;  /* 0x0000002800287308 */ /* 0x000e620000000800 */
[-C--:B------:R-:W-:Y:S01]  /*34bf0*/  FFMA.FTZ R38, R32, R9.reuse, -R14 ;  /* 0x0000000920267223 */ /* 0x080fe2000001080e */
[----:B------:R-:W-:-:S06]  /*34c00*/  FFMA.FTZ R26, R64, R9, -R44 ;  /* 0x00000009401a7223 */ /* 0x000fcc000001082c */
[----:B------:R-:W2:Y:S01]  /*34c10*/  MUFU.EX2 R173, R173 ;  /* 0x000000ad00ad7308 */ /* 0x000ea20000000800 */
[-C--:B------:R-:W-:Y:S01]  /*34c20*/  FFMA.FTZ R152, R61, R9.reuse, -R14 ;  /* 0x000000093d987223 */ /* 0x080fe2000001080e */
[----:B------:R-:W-:-:S06]  /*34c30*/  FFMA.FTZ R153, R69, R9, -R44 ;  /* 0x0000000945997223 */ /* 0x000fcc000001082c */
[----:B------:R-:W3:Y:S01]  /*34c40*/  MUFU.EX2 R39, R39 ;  /* 0x0000002700277308 */ /* 0x000ee20000000800 */
[----:B------:R-:W-:-:S07]  /*34c50*/  FFMA.FTZ R37, R36, R9, -R14 ;  /* 0x0000000924257223 */ /* 0x000fce000001080e */
[----:B------:R-:W3:Y:S01]  /*34c60*/  MUFU.EX2 R27, R27 ;  /* 0x0000001b001b7308 */ /* 0x000ee20000000800 */
[-CC-:B------:R-:W-:Y:S01]  /*34c70*/  FFMA.FTZ R156, R33, R9.reuse, -R14.reuse ;  /* 0x00000009219c7223 */ /* 0x180fe2000001080e */
[-CC-:B------:R-:W-:Y:S01]  /*34c80*/  FFMA.FTZ R154, R60, R9.reuse, -R14.reuse ;  /* 0x000000093c9a7223 */ /* 0x180fe2000001080e */
[-CC-:B------:R-:W-:Y:S01]  /*34c90*/  FFMA.FTZ R36, R81, R9.reuse, -R14.reuse ;  /* 0x0000000951247223 */ /* 0x180fe2000001080e */
[----:B------:R-:W-:-:S04]  /*34ca0*/  FFMA.FTZ R158, R82, R9, -R14 ;  /* 0x00000009529e7223 */ /* 0x000fc8000001080e */
        /* <DEDUP_REMOVED lines=9> */
[-CC-:B------:R-:W-:Y:S01]  /*34d40*/  FFMA.FTZ R166, R53, R9.reuse, -R14.reuse ;  /* 0x0000000935a67223 */ /* 0x180fe2000001080e */
[-CC-:B------:R-:W-:Y:S01]  /*34d50*/  FFMA.FTZ R168, R41, R9.reuse, -R14.reuse ;  /* 0x0000000929a87223 */ /* 0x180fe2000001080e */
[-C--:B------:R-:W-:Y:S01]  /*34d60*/  FFMA.FTZ R170, R13, R9.reuse, -R14 ;  /* 0x000000090daa7223 */ /* 0x080fe2000001080e */
[----:B----4-:R-:W-:Y:S01]  /*34d70*/  FADD.FTZ R73, R172, R73 ;  /* 0x00000049ac497221 */ /* 0x010fe20000010000 */
[----:B------:R-:W4:Y:S01]  /*34d80*/  MUFU.EX2 R38, R38 ;  /* 0x0000002600267308 */ /* 0x000f220000000800 */
[----:B0-----:R-:W-:Y:S01]  /*34d90*/  FADD.FTZ R14, R28, R15 ;  /* 0x0000000f1c0e7221 */ /* 0x001fe20000010000 */
[----:B------:R-:W-:Y:S01]  /*34da0*/  FFMA.FTZ R25, R24, R9, -R44 ;  /* 0x0000000918197223 */ /* 0x000fe2000001082c */
[----:B-1----:R-:W-:-:S05]  /*34db0*/  FADD.FTZ R18, R40, R73 ;  /* 0x0000004928127221 */ /* 0x002fca0000010000 */
[----:B------:R-:W0:Y:S01]  /*34dc0*/  MUFU.EX2 R26, R26 ;  /* 0x0000001a001a7308 */ /* 0x000e220000000800 */
[----:B--2---:R-:W-:Y:S01]  /*34dd0*/  FADD.FTZ R14, R173, R14 ;  /* 0x0000000ead0e7221 */ /* 0x004fe20000010000 */
[----:B------:R-:W-:Y:S01]  /*34de0*/  FFMA.FTZ R155, R68, R9, -R44 ;  /* 0x00000009449b7223 */ /* 0x000fe2000001082c */
[----:B---3--:R-:W-:-:S05]  /*34df0*/  FADD.FTZ R13, R39, R18 ;  /* 0x00000012270d7221 */ /* 0x008fca0000010000 */
[----:B------:R-:W1:Y:S01]  /*34e00*/  MUFU.EX2 R152, R152 ;  /* 0x0000009800987308 */ /* 0x000e620000000800 */
[----:B------:R-:W-:Y:S01]  /*34e10*/  FADD.FTZ R14, R27, R14 ;  /* 0x0000000e1b0e7221 */ /* 0x000fe20000010000 */
[----:B------:R-:W-:-:S06]  /*34e20*/  FFMA.FTZ R24, R20, R9, -R44 ;  /* 0x0000000914187223 */ /* 0x000fcc000001082c */
[----:B------:R-:W2:Y:S01]  /*34e30*/  MUFU.EX2 R153, R153 ;  /* 0x0000009900997308 */ /* 0x000ea20000000800 */
[----:B------:R-:W-:Y:S01]  /*34e40*/  FADD.FTZ R13, R174, R13 ;  /* 0x0000000dae0d7221 */ /* 0x000fe20000010000 */
        /* <DEDUP_REMOVED lines=10> */
[----:B-1----:R-:W-:Y:S01]  /*34ef0*/  FADD.FTZ R42, R152, R13 ;  /* 0x0000000d982a7221 */ /* 0x002fe20000010000 */
[----:B--2---:R-:W-:-:S05]  /*34f00*/  FADD.FTZ R14, R153, R14 ;  /* 0x0000000e990e7221 */ /* 0x004fca0000010000 */
        /* <DEDUP_REMOVED lines=75> */
[----:B------:R-:W-:-:S03]  /*353c0*/  FADD.FTZ R42, R169, R42 ;  /* 0x0000002aa92a7221 */ /* 0x000fc60000010000 */
[----:B0-----:R-:W-:Y:S01]  /*353d0*/  FADD.FTZ R9, R29, R44 ;  /* 0x0000002c1d097221 */ /* 0x001fe20000010000 */
[----:B----4-:R-:W-:-:S03]  /*353e0*/  FADD.FTZ R42, R13, R42 ;  /* 0x0000002a0d2a7221 */ /* 0x010fc60000010000 */
[----:B-1----:R-:W-:Y:S01]  /*353f0*/  FADD.FTZ R9, R170, R9 ;  /* 0x00000009aa097221 */ /* 0x002fe20000010000 */
[----:B--2---:R-:W-:-:S04]  /*35400*/  FADD.FTZ R41, R171, R42 ;  /* 0x0000002aab297221 */ /* 0x004fc80000010000 */
[----:B------:R-:W-:Y:S04]  /*35410*/  ST.E desc[UR4][R2.64+0x10], R9 ;  /* 0x0000100902007985 */ /* 0x000fe8000c101904 */
[----:B------:R0:W-:Y:S04]  /*35420*/  ST.E desc[UR6][R2.64+0x14], R41 ;  /* 0x0000142902007985 */ /* 0x0001e8000c101906 */
[----:B0-----:R-:W2:Y:S01]  /*35430*/  LDL.64 R2, [R0+0x80] ;  /* 0x0000800000027983 */ /* 0x001ea20000100a00 */
        /* <DEDUP_REMOVED lines=100> */
[----:B------:R-:W3:Y:S04]  /*35a80*/  LD.E R90, desc[UR14][R2.64+0x6c] ;  /* 0x00006c0e025a7980 */ /* 0x000ee8000c101900 */
[----:B0-----:R-:W4:Y:S01]  /*35a90*/  LD.E R91, desc[UR12][R2.64+0x68] ;  /* 0x0000680c025b7980 */ /* 0x001f22000c101900 */
[C---:B------:R-:W-:Y:S01]  /*35aa0*/  FMUL.FTZ R83, R8.reuse, R83 ;  /* 0x0000005308537220 */ /* 0x040fe20000410000 */
[C---:B------:R-:W-:Y:S02]  /*35ab0*/  FMUL.FTZ R79, R8.reuse, R79 ;  /* 0x0000004f084f7220 */ /* 0x040fe40000410000 */
[----:B------:R0:W-:Y:S04]  /*35ac0*/  ST.E desc[UR4][R2.64+0x44], R85 ;  /* 0x0000445502007985 */ /* 0x0001e8000c101904 */
[----:B-1----:R-:W3:Y:S01]  /*35ad0*/  LD.E R89, desc[UR24][R2.64+0x78] ;  /* 0x0000781802597980 */ /* 0x002ee2000c101900 */
[----:B------:R-:W-:-:S03]  /*35ae0*/  FMUL.FTZ R81, R8, R81 ;  /* 0x0000005108517220 */ /* 0x000fc60000410000 */
[----:B------:R1:W-:Y:S04]  /*35af0*/  ST.E desc[UR6][R2.64+0x50], R87 ;  /* 0x0000505702007985 */ /* 0x0003e8000c101906 */
[----:B0-----:R-:W3:Y:S04]  /*35b00*/  LD.E R85, desc[UR26][R2.64+0x7c] ;  /* 0x00007c1a02557980 */ /* 0x001ee8000c101900 */
[----:B------:R-:W3:Y:S01]  /*35b10*/  LD.E R88, desc[UR16][R2.64+0x88] ;  /* 0x0000881002587980 */ /* 0x000ee2000c101900 */
[----:B------:R-:W-:-:S03]  /*35b20*/  FMUL.FTZ R77, R8, R77 ;  /* 0x0000004d084d7220 */ /* 0x000fc60000410000 */
[----:B-1----:R-:W3:Y:S04]  /*35b30*/  LD.E R87, desc[UR18][R2.64+0x8c] ;  /* 0x00008c1202577980 */ /* 0x002ee8000c101900 */
[----:B------:R-:W3:Y:S04]  /*35b40*/  LD.E R86, desc[UR20][R2.64+0x98] ;  /* 0x0000981402567980 */ /* 0x000ee8000c101900 */
[----:B------:R0:W-:Y:S04]  /*35b50*/  ST.E desc[UR8][R2.64+0x40], R83 ;  /* 0x0000405302007985 */ /* 0x0001e8000c101908 */
[----:B------:R-:W3:Y:S01]  /*35b60*/  LD.E R84, desc[UR6][R2.64+0x9c] ;  /* 0x00009c0602547980 */ /* 0x000ee2000c101900 */
[----:B------:R-:W-:-:S03]  /*35b70*/  FMUL.FTZ R73, R8, R73 ;  /* 0x0000004908497220 */ /* 0x000fc60000410000 */
[----:B------:R1:W-:Y:S04]  /*35b80*/  ST.E desc[UR4][R2.64+0x30], R79 ;  /* 0x0000304f02007985 */ /* 0x0003e8000c101904 */
[----:B0-----:R-:W3:Y:S01]  /*35b90*/  LD.E R83, desc[UR10][R2.64+0xa8] ;  /* 0x0000a80a02537980 */ /* 0x001ee2000c101900 */
[----:B------:R-:W-:-:S03]  /*35ba0*/  FMUL.FTZ R75, R8, R75 ;  /* 0x0000004b084b7220 */ /* 0x000fc60000410000 */
[----:B------:R0:W-:Y:S04]  /*35bb0*/  ST.E desc[UR6][R2.64+0x34], R81 ;  /* 0x0000345102007985 */ /* 0x0001e8000c101906 */
[----:B-1----:R-:W3:Y:S04]  /*35bc0*/  LD.E R79, desc[UR12][R2.64+0xac] ;  /* 0x0000ac0c024f7980 */ /* 0x002ee8000c101900 */
[----:B------:R-:W3:Y:S04]  /*35bd0*/  LD.E R82, desc[UR14][R2.64+0xb8] ;  /* 0x0000b80e02527980 */ /* 0x000ee8000c101900 */
[----:B0-----:R-:W3:Y:S04]  /*35be0*/  LD.E R81, desc[UR16][R2.64+0xbc] ;  /* 0x0000bc1002517980 */ /* 0x001ee8000c101900 */
[----:B------:R-:W3:Y:S01]  /*35bf0*/  LD.E R80, desc[UR18][R2.64+0xc8] ;  /* 0x0000c81202507980 */ /* 0x000ee2000c101900 */
[----:B------:R-:W-:-:S03]  /*35c00*/  FMUL.FTZ R71, R8, R71 ;  /* 0x0000004708477220 */ /* 0x000fc60000410000 */
[----:B------:R0:W-:Y:S04]  /*35c10*/  ST.E desc[UR10][R2.64+0x24], R77 ;  /* 0x0000244d02007985 */ /* 0x0001e8000c10190a */
[----:B------:R-:W3:Y:S01]  /*35c20*/  LD.E R78, desc[UR20][R2.64+0xcc] ;  /* 0x0000cc14024e7980 */ /* 0x000ee2000c101900 */
[----:B------:R-:W-:-:S03]  /*35c30*/  FMUL.FTZ R69, R8, R69 ;  /* 0x0000004508457220 */ /* 0x000fc60000410000 */
[----:B------:R1:W-:Y:S04]  /*35c40*/  ST.E desc[UR6][R2.64+0x14], R73 ;  /* 0x0000144902007985 */ /* 0x0003e8000c101906 */
[----:B0-----:R-:W3:Y:S04]  /*35c50*/  LD.E R77, desc[UR22][R2.64+0xd8] ;  /* 0x0000d816024d7980 */ /* 0x001ee8000c101900 */
[----:B------:R-:W3:Y:S01]  /*35c60*/  LD.E R76, desc[UR24][R2.64+0xdc] ;  /* 0x0000dc18024c7980 */ /* 0x000ee2000c101900 */
[----:B------:R-:W-:-:S03]  /*35c70*/  FMUL.FTZ R67, R8, R67 ;  /* 0x0000004308437220 */ /* 0x000fc60000410000 */
[----:B------:R0:W-:Y:S04]  /*35c80*/  ST.E desc[UR8][R2.64+0x20], R75 ;  /* 0x0000204b02007985 */ /* 0x0001e8000c101908 */
[----:B-1----:R-:W3:Y:S04]  /*35c90*/  LD.E R73, desc[UR10][R2.64+0xe8] ;  /* 0x0000e80a02497980 */ /* 0x002ee8000c101900 */
[----:B------:R-:W3:Y:S04]  /*35ca0*/  LD.E R74, desc[UR14][R2.64+0xf8] ;  /* 0x0000f80e024a7980 */ /* 0x000ee8000c101900 */
[----:B0-----:R-:W3:Y:S01]  /*35cb0*/  LD.E R75, desc[UR12][R2.64+0xec] ;  /* 0x0000ec0c024b7980 */ /* 0x001ee2000c101900 */
[----:B------:R-:W-:-:S03]  /*35cc0*/  FMUL.FTZ R63, R8, R63 ;  /* 0x0000003f083f7220 */ /* 0x000fc60000410000 */
[----:B------:R-:W3:Y:S01]  /*35cd0*/  LD.E R72, desc[UR16][R2.64+0xfc] ;  /* 0x0000fc1002487980 */ /* 0x000ee2000c101900 */
[----:B------:R-:W-:-:S03]  /*35ce0*/  FMUL.FTZ R65, R8, R65 ;  /* 0x0000004108417220 */ /* 0x000fc60000410000 */
[----:B------:R0:W-:Y:S04]  /*35cf0*/  ST.E desc[UR4][R2.64+0x10], R71 ;  /* 0x0000104702007985 */ /* 0x0001e8000c101904 */
[----:B------:R-:W3:Y:S04]  /*35d00*/  LD.E R70, desc[UR18][R2.64+0x108] ;  /* 0x0001081202467980 */ /* 0x000ee8000c101900 */
[----:B------:R1:W-:Y:S04]  /*35d10*/  ST.E desc[UR6][R2.64+0x4], R69 ;  /* 0x0000044502007985 */ /* 0x0003e8000c101906 */
[----:B0-----:R-:W3:Y:S01]  /*35d20*/  LD.E R71, desc[UR20][R2.64+0x10c] ;  /* 0x00010c1402477980 */ /* 0x001ee2000c101900 */
[----:B------:R-:W-:-:S03]  /*35d30*/  FMUL.FTZ R61, R8, R61 ;  /* 0x0000003d083d7220 */ /* 0x000fc60000410000 */
[----:B------:R0:W-:Y:S04]  /*35d40*/  ST.E desc[UR4][R2.64], R67 ;  /* 0x0000004302007985 */ /* 0x0001e8000c101904 */
[----:B-1----:R-:W3:Y:S04]  /*35d50*/  LD.E R69, desc[UR12][R2.64+0x118] ;  /* 0x0001180c02457980 */ /* 0x002ee8000c101900 */
[----:B------:R-:W3:Y:S04]  /*35d60*/  LD.E R68, desc[UR22][R2.64+0x128] ;  /* 0x0001281602447980 */ /* 0x000ee8000c101900 */
[----:B0-----:R-:W3:Y:S01]  /*35d70*/  LD.E R67, desc[UR14][R2.64+0x11c] ;  /* 0x00011c0e02437980 */ /* 0x001ee2000c101900 */
[----:B------:R-:W-:-:S03]  /*35d80*/  FMUL.FTZ R59, R8, R59 ;  /* 0x0000003b083b7220 */ /* 0x000fc60000410000 */
[----:B------:R0:W-:Y:S04]  /*35d90*/  ST.E desc[UR8][R2.64+0x74], R63 ;  /* 0x0000743f02007985 */ /* 0x0001e8000c101908 */
[----:B------:R-:W3:Y:S04]  /*35da0*/  LD.E R66, desc[UR16][R2.64+0x12c] ;  /* 0x00012c1002427980 */ /* 0x000ee8000c101900 */
[----:B------:R1:W-:Y:S04]  /*35db0*/  ST.E desc[UR10][R2.64+0x80], R65 ;  /* 0x0000804102007985 */ /* 0x0003e8000c10190a */
[----:B0-----:R-:W3:Y:S01]  /*35dc0*/  LD.E R63, desc[UR18][R2.64+0x138] ;  /* 0x00013812023f7980 */ /* 0x001ee2000c101900 */
[----:B------:R-:W-:-:S03]  /*35dd0*/  FMUL.FTZ R57, R8, R57 ;  /* 0x0000003908397220 */ /* 0x000fc60000410000 */
[----:B------:R-:W3:Y:S04]  /*35de0*/  LD.E R64, desc[UR24][R2.64+0x148] ;  /* 0x0001481802407980 */ /* 0x000ee8000c101900 */
[----:B-1----:R-:W3:Y:S04]  /*35df0*/  LD.E R65, desc[UR20][R2.64+0x13c] ;  /* 0x00013c1402417980 */ /* 0x002ee8000c101900 */
[----:B------:R0:W-:Y:S04]  /*35e00*/  ST.E desc[UR6][R2.64+0x70], R61 ;  /* 0x0000703d02007985 */ /* 0x0001e8000c101906 */
[----:B------:R-:W3:Y:S01]  /*35e10*/  LD.E R62, desc[UR6][R2.64+0x14c] ;  /* 0x00014c06023e7980 */ /* 0x000ee2000c101900 */
[----:B------:R-:W-:-:S03]  /*35e20*/  FMUL.FTZ R55, R8, R55 ;  /* 0x0000003708377220 */ /* 0x000fc60000410000 */
[----:B------:R-:W3:Y:S04]  /*35e30*/  LD.E R60, desc[UR12][R2.64+0x15c] ;  /* 0x00015c0c023c7980 */ /* 0x000ee8000c101900 */
[----:B0-----:R-:W3:Y:S04]  /*35e40*/  LD.E R61, desc[UR8][R2.64+0x158] ;  /* 0x00015808023d7980 */ /* 0x001ee8000c101900 */
[----:B------:R0:W-:Y:S04]  /*35e50*/  ST.E desc[UR4][R2.64+0x64], R59 ;  /* 0x0000643b02007985 */ /* 0x0001e8000c101904 */
[----:B------:R-:W3:Y:S01]  /*35e60*/  LD.E R56, desc[UR14][R2.64+0x168] ;  /* 0x0001680e02387980 */ /* 0x000ee2000c101900 */
[----:B------:R-:W-:-:S03]  /*35e70*/  FMUL.FTZ R53, R8, R53 ;  /* 0x0000003508357220 */ /* 0x000fc60000410000 */
[----:B------:R1:W-:Y:S04]  /*35e80*/  ST.E desc[UR4][R2.64+0x84], R57 ;  /* 0x0000843902007985 */ /* 0x0003e8000c101904 */
[----:B0-----:R-:W3:Y:S04]  /*35e90*/  LD.E R59, desc[UR16][R2.64+0x16c] ;  /* 0x00016c10023b7980 */ /* 0x001ee8000c101900 */
[----:B------:R-:W3:Y:S01]  /*35ea0*/  LD.E R58, desc[UR18][R2.64+0x178] ;  /* 0x00017812023a7980 */ /* 0x000ee2000c101900 */
[----:B------:R-:W-:-:S03]  /*35eb0*/  FMUL.FTZ R51, R8, R51 ;  /* 0x0000003308337220 */ /* 0x000fc60000410000 */
[----:B-1----:R-:W3:Y:S04]  /*35ec0*/  LD.E R57, desc[UR20][R2.64+0x17c] ;  /* 0x00017c1402397980 */ /* 0x002ee8000c101900 */
[----:B------:R0:W-:Y:S01]  /*35ed0*/  ST.E desc[UR8][R2.64+0xa0], R55 ;  /* 0x0000a03702007985 */ /* 0x0001e2000c101908 */
[----:B------:R-:W-:-:S03]  /*35ee0*/  FMUL.FTZ R47, R8, R47 ;  /* 0x0000002f082f7220 */ /* 0x000fc60000410000 */
[----:B------:R-:W3:Y:S01]  /*35ef0*/  LD.E R54, desc[UR24][R2.64+0x18c] ;  /* 0x00018c1802367980 */ /* 0x000ee2000c101900 */
[----:B------:R-:W-:-:S03]  /*35f00*/  FMUL.FTZ R45, R8, R45 ;  /* 0x0000002d082d7220 */ /* 0x000fc60000410000 */
[----:B------:R1:W-:Y:S04]  /*35f10*/  ST.E desc[UR6][R2.64+0x94], R53 ;  /* 0x0000943502007985 */ /* 0x0003e8000c101906 */
[----:B0-----:R-:W3:Y:S01]  /*35f20*/  LD.E R55, desc[UR22][R2.64+0x188] ;  /* 0x0001881602377980 */ /* 0x001ee2000c101900 */
[----:B------:R-:W-:-:S03]  /*35f30*/  FMUL.FTZ R46, R8, R49 ;  /* 0x00000031082e7220 */ /* 0x000fc60000410000 */
[----:B------:R-:W3:Y:S01]  /*35f40*/  LD.E R50, desc[UR26][R2.64+0x198] ;  /* 0x0001981a02327980 */ /* 0x000ee2000c101900 */
[----:B------:R-:W-:-:S03]  /*35f50*/  FMUL.FTZ R44, R8, R44 ;  /* 0x0000002c082c7220 */ /* 0x000fc60000410000 */
[----:B-1----:R-:W3:Y:S01]  /*35f60*/  LD.E R53, desc[UR12][R2.64+0x19c] ;  /* 0x00019c0c02357980 */ /* 0x002ee2000c101900 */
[----:B------:R-:W-:-:S03]  /*35f70*/  FMUL.FTZ R9, R8, R9 ;  /* 0x0000000908097220 */ /* 0x000fc60000410000 */
[----:B------:R0:W-:Y:S04]  /*35f80*/  ST.E desc[UR4][R2.64+0x90], R51 ;  /* 0x0000903302007985 */ /* 0x0001e8000c101904 */
[----:B------:R-:W3:Y:S01]  /*35f90*/  LD.E R52, desc[UR14][R2.64+0x1a8] ;  /* 0x0001a80e02347980 */ /* 0x000ee2000c101900 */
[----:B------:R-:W-:-:S03]  /*35fa0*/  FMUL.FTZ R43, R8, R43 ;  /* 0x0000002b082b7220 */ /* 0x000fc60000410000 */
[----:B------:R-:W3:Y:S04]  /*35fb0*/  LD.E R49, desc[UR4][R2.64+0x1b8] ;  /* 0x0001b80402317980 */ /* 0x000ee8000c101900 */
[----:B0-----:R-:W3:Y:S01]  /*35fc0*/  LD.E R51, desc[UR16][R2.64+0x1ac] ;  /* 0x0001ac1002337980 */ /* 0x001ee2000c101900 */
[C---:B------:R-:W-:Y:S01]  /*35fd0*/  FMUL.FTZ R42, R8.reuse, R42 ;  /* 0x0000002a082a7220 */ /* 0x040fe20000410000 */
[C---:B------:R-:W-:Y:S02]  /*35fe0*/  FMUL.FTZ R41, R8.reuse, R41 ;  /* 0x0000002908297220 */ /* 0x040fe40000410000 */
[----:B------:R0:W-:Y:S04]  /*35ff0*/  ST.E desc[UR8][R2.64+0xb4], R47 ;  /* 0x0000b42f02007985 */ /* 0x0001e8000c101908 */
[----:B------:R-:W3:Y:S04]  /*36000*/  LD.E R48, desc[UR6][R2.64+0x1bc] ;  /* 0x0001bc0602307980 */ /* 0x000ee8000c101900 */
        /* <DEDUP_REMOVED lines=14> */
[----:B-1----:R-:W3:Y:S01]  /*360f0*/  LD.E R41, desc[UR22][R2.64+0x1fc] ;  /* 0x0001fc1602297980 */ /* 0x002ee2000c101900 */
[C---:B------:R-:W-:Y:S01]  /*36100*/  FMUL.FTZ R136, R8.reuse, R136 ;  /* 0x0000008808887220 */ /* 0x040fe20000410000 */
[C---:B------:R-:W-:Y:S01]  /*36110*/  FMUL.FTZ R138, R8.reuse, R138 ;  /* 0x0000008a088a7220 */ /* 0x040fe20000410000 */
[C---:B------:R-:W-:Y:S01]  /*36120*/  FMUL.FTZ R137, R8.reuse, R137 ;  /* 0x0000008908897220 */ /* 0x040fe20000410000 */
[C---:B------:R-:W-:Y:S01]  /*36130*/  FMUL.FTZ R135, R8.reuse, R135 ;  /* 0x0000008708877220 */ /* 0x040fe20000410000 */
[C---:B------:R-:W-:Y:S01]  /*36140*/  FMUL.FTZ R134, R8.reuse, R134 ;  /* 0x0000008608867220 */ /* 0x040fe20000410000 */
[----:B------:R-:W-:Y:S01]  /*36150*/  ST.E desc[UR4][R2.64+0xe4], R136 ;  /* 0x0000e48802007985 */ /* 0x000fe2000c101904 */
[C---:B------:R-:W-:Y:S01]  /*36160*/  FMUL.FTZ R133, R8.reuse, R133 ;  /* 0x0000008508857220 */ /* 0x040fe20000410000 */
[C---:B------:R-:W-:Y:S01]  /*36170*/  FMUL.FTZ R132, R8.reuse, R132 ;  /* 0x0000008408847220 */ /* 0x040fe20000410000 */
[C---:B------:R-:W-:Y:S01]  /*36180*/  FMUL.FTZ R131, R8.reuse, R131 ;  /* 0x0000008308837220 */ /* 0x040fe20000410000 */
        /* <DEDUP_REMOVED lines=33> */
[----:B------:R-:W-:Y:S04]  /*363a0*/  ST.E desc[UR16][R2.64+0x170], R122 ;  /* 0x0001707a02007985 */ /* 0x000fe8000c101910 */
[----:B------:R-:W-:Y:S04]  /*363b0*/  ST.E desc[UR6][R2.64+0x174], R120 ;  /* 0x0001747802007985 */ /* 0x000fe8000c101906 */
[----:B------:R0:W-:Y:S01]  /*363c0*/  ST.E desc[UR8][R2.64+0x180], R119 ;  /* 0x0001807702007985 */ /* 0x0001e2000c101908 */
[----:B------:R-:W-:-:S03]  /*363d0*/  FMUL.FTZ R113, R8, R113 ;  /* 0x0000007108717220 */ /* 0x000fc60000410000 */
[----:B------:R-:W-:Y:S04]  /*363e0*/  ST.E desc[UR4][R2.64+0x184], R118 ;  /* 0x0001847602007985 */ /* 0x000fe8000c101904 */
[----:B------:R-:W-:Y:S04]  /*363f0*/  ST.E desc[UR10][R2.64+0x190], R114 ;  /* 0x0001907202007985 */ /* 0x000fe8000c10190a */
[----:B------:R1:W-:Y:S01]  /*36400*/  ST.E desc[UR12][R2.64+0x194], R117 ;  /* 0x0001947502007985 */ /* 0x0003e2000c10190c */
[----:B------:R-:W-:-:S03]  /*36410*/  FMUL.FTZ R111, R8, R111 ;  /* 0x0000006f086f7220 */ /* 0x000fc60000410000 */
[----:B------:R-:W-:Y:S01]  /*36420*/  ST.E desc[UR14][R2.64+0x1a0], R116 ;  /* 0x0001a07402007985 */ /* 0x000fe2000c10190e */
[----:B0-----:R-:W-:-:S03]  /*36430*/  FMUL.FTZ R119, R8, R110 ;  /* 0x0000006e08777220 */ /* 0x001fc60000410000 */
[----:B------:R0:W-:Y:S01]  /*36440*/  ST.E desc[UR16][R2.64+0x1a4], R115 ;  /* 0x0001a47302007985 */ /* 0x0001e2000c101910 */
[----:B-1----:R-:W-:-:S03]  /*36450*/  FMUL.FTZ R117, R8, R112 ;  /* 0x0000007008757220 */ /* 0x002fc60000410000 */
[----:B------:R1:W-:Y:S01]  /*36460*/  ST.E desc[UR6][R2.64+0x1b0], R113 ;  /* 0x0001b07102007985 */ /* 0x0003e2000c101906 */
[C---:B------:R-:W-:Y:S01]  /*36470*/  FMUL.FTZ R109, R8.reuse, R109 ;  /* 0x0000006d086d7220 */ /* 0x040fe20000410000 */
[C---:B------:R-:W-:Y:S01]  /*36480*/  FMUL.FTZ R107, R8.reuse, R107 ;  /* 0x0000006b086b7220 */ /* 0x040fe20000410000 */
[C---:B0-----:R-:W-:Y:S01]  /*36490*/  FMUL.FTZ R115, R8.reuse, R108 ;  /* 0x0000006c08737220 */ /* 0x041fe20000410000 */
[----:B------:R-:W-:Y:S01]  /*364a0*/  ST.E desc[UR4][R2.64+0x1b4], R117 ;  /* 0x0001b47502007985 */ /* 0x000fe2000c101904 */
[----:B------:R-:W-:-:S03]  /*364b0*/  FMUL.FTZ R105, R8, R105 ;  /* 0x0000006908697220 */ /* 0x000fc60000410000 */
[----:B------:R-:W-:Y:S01]  /*364c0*/  ST.E desc[UR8][R2.64+0x1c0], R115 ;  /* 0x0001c07302007985 */ /* 0x000fe2000c101908 */
[----:B-1----:R-:W-:-:S03]  /*364d0*/  FMUL.FTZ R113, R8, R106 ;  /* 0x0000006a08717220 */ /* 0x002fc60000410000 */
[----:B------:R0:W-:Y:S01]  /*364e0*/  ST.E desc[UR10][R2.64+0x1c4], R111 ;  /* 0x0001c46f02007985 */ /* 0x0001e2000c10190a */
[----:B------:R-:W-:-:S03]  /*364f0*/  FMUL.FTZ R103, R7, R103 ;  /* 0x0000006707677220 */ /* 0x000fc60000410000 */
[----:B------:R-:W-:Y:S04]  /*36500*/  ST.E desc[UR12][R2.64+0x1d0], R119 ;  /* 0x0001d07702007985 */ /* 0x000fe8000c10190c */
[----:B------:R1:W-:Y:S01]  /*36510*/  ST.E desc[UR14][R2.64+0x1d4], R109 ;  /* 0x0001d46d02007985 */ /* 0x0003e2000c10190e */
[----:B0-----:R-:W-:-:S03]  /*36520*/  FMUL.FTZ R111, R8, R102 ;  /* 0x00000066086f7220 */ /* 0x001fc60000410000 */
[----:B------:R0:W-:Y:S01]  /*36530*/  ST.E desc[UR6][R2.64+0x1e0], R107 ;  /* 0x0001e06b02007985 */ /* 0x0001e2000c101906 */
[----:B------:R-:W-:-:S03]  /*36540*/  FMUL.FTZ R101, R7, R101 ;  /* 0x0000006507657220 */ /* 0x000fc60000410000 */
[----:B------:R-:W-:Y:S01]  /*36550*/  ST.E desc[UR16][R2.64+0x1e4], R113 ;  /* 0x0001e47102007985 */ /* 0x000fe2000c101910 */
[----:B-1----:R-:W-:-:S03]  /*36560*/  FMUL.FTZ R109, R7, R104 ;  /* 0x00000068076d7220 */ /* 0x002fc60000410000 */
[----:B------:R1:W-:Y:S01]  /*36570*/  ST.E desc[UR4][R2.64+0x1f0], R105 ;  /* 0x0001f06902007985 */ /* 0x0003e2000c101904 */
[----:B------:R-:W-:-:S03]  /*36580*/  FMUL.FTZ R99, R7, R99 ;  /* 0x0000006307637220 */ /* 0x000fc60000410000 */
[----:B------:R-:W-:Y:S01]  /*36590*/  ST.E desc[UR8][R2.64+0x1f4], R111 ;  /* 0x0001f46f02007985 */ /* 0x000fe2000c101908 */
[----:B0-----:R-:W-:-:S03]  /*365a0*/  FMUL.FTZ R107, R7, R100 ;  /* 0x00000064076b7220 */ /* 0x001fc60000410000 */
[----:B------:R-:W-:Y:S01]  /*365b0*/  ST.E desc[UR10][R2.64+0x8], R109 ;  /* 0x0000086d02007985 */ /* 0x000fe2000c10190a */
[----:B------:R-:W-:-:S03]  /*365c0*/  FMUL.FTZ R97, R7, R97 ;  /* 0x0000006107617220 */ /* 0x000fc60000410000 */
[----:B------:R0:W-:Y:S01]  /*365d0*/  ST.E desc[UR12][R2.64+0xc], R103 ;  /* 0x00000c6702007985 */ /* 0x0001e2000c10190c */
[C---:B-1----:R-:W-:Y:S01]  /*365e0*/  FMUL.FTZ R105, R7.reuse, R96 ;  /* 0x0000006007697220 */ /* 0x042fe20000410000 */
[C---:B------:R-:W-:Y:S02]  /*365f0*/  FMUL.FTZ R95, R7.reuse, R95 ;  /* 0x0000005f075f7220 */ /* 0x040fe40000410000 */
[----:B------:R1:W-:Y:S01]  /*36600*/  ST.E desc[UR6][R2.64+0x18], R101 ;  /* 0x0000186502007985 */ /* 0x0003e2000c101906 */
[----:B--2---:R-:W-:-:S03]  /*36610*/  FMUL.FTZ R93, R7, R93 ;  /* 0x0000005d075d7220 */ /* 0x004fc60000410000 */
[----:B------:R2:W-:Y:S01]  /*36620*/  ST.E desc[UR14][R2.64+0x1c], R99 ;  /* 0x00001c6302007985 */ /* 0x0005e2000c10190e */
[----:B0-----:R-:W-:-:S03]  /*36630*/  FMUL.FTZ R103, R7, R98 ;  /* 0x0000006207677220 */ /* 0x001fc60000410000 */
[----:B------:R-:W-:Y:S01]  /*36640*/  ST.E desc[UR16][R2.64+0x28], R107 ;  /* 0x0000286b02007985 */ /* 0x000fe2000c101910 */
[----:B-1----:R-:W-:-:S03]  /*36650*/  FMUL.FTZ R101, R7, R94 ;  /* 0x0000005e07657220 */ /* 0x002fc60000410000 */
[----:B------:R-:W-:Y:S01]  /*36660*/  ST.E desc[UR4][R2.64+0x2c], R103 ;  /* 0x00002c6702007985 */ /* 0x000fe2000c101904 */
[----:B--2---:R-:W-:-:S03]  /*36670*/  FMUL.FTZ R99, R7, R92 ;  /* 0x0000005c07637220 */ /* 0x004fc60000410000 */
[----:B------:R-:W-:Y:S01]  /*36680*/  ST.E desc[UR8][R2.64+0x38], R105 ;  /* 0x0000386902007985 */ /* 0x000fe2000c101908 */
[----:B----4-:R-:W-:-:S03]  /*36690*/  FMUL.FTZ R91, R7, R91 ;  /* 0x0000005b075b7220 */ /* 0x010fc60000410000 */
[----:B------:R0:W-:Y:S01]  /*366a0*/  ST.E desc[UR10][R2.64+0x3c], R97 ;  /* 0x00003c6102007985 */ /* 0x0001e2000c10190a */
[----:B---3--:R-:W-:-:S03]  /*366b0*/  FMUL.FTZ R89, R7, R89 ;  /* 0x0000005907597220 */ /* 0x008fc60000410000 */
[----:B------:R1:W-:Y:S01]  /*366c0*/  ST.E desc[UR6][R2.64+0x48], R95 ;  /* 0x0000485f02007985 */ /* 0x0003e2000c101906 */
[----:B------:R-:W-:-:S03]  /*366d0*/  FMUL.FTZ R85, R7, R85 ;  /* 0x0000005507557220 */ /* 0x000fc60000410000 */
[----:B------:R-:W-:Y:S01]  /*366e0*/  ST.E desc[UR12][R2.64+0x4c], R99 ;  /* 0x00004c6302007985 */ /* 0x000fe2000c10190c */
[----:B0-----:R-:W-:-:S03]  /*366f0*/  FMUL.FTZ R97, R7, R90 ;  /* 0x0000005a07617220 */ /* 0x001fc60000410000 */
[----:B------:R-:W-:Y:S01]  /*36700*/  ST.E desc[UR14][R2.64+0x58], R101 ;  /* 0x0000586502007985 */ /* 0x000fe2000c10190e */
[----:B------:R-:W-:-:S03]  /*36710*/  FMUL.FTZ R87, R7, R87 ;  /* 0x0000005707577220 */ /* 0x000fc60000410000 */
[----:B------:R0:W-:Y:S01]  /*36720*/  ST.E desc[UR16][R2.64+0x5c], R93 ;  /* 0x00005c5d02007985 */ /* 0x0001e2000c101910 */
[----:B-1----:R-:W-:-:S03]  /*36730*/  FMUL.FTZ R95, R7, R86 ;  /* 0x00000056075f7220 */ /* 0x002fc60000410000 */
[----:B------:R1:W-:Y:S01]  /*36740*/  ST.E desc[UR4][R2.64+0x68], R91 ;  /* 0x0000685b02007985 */ /* 0x0003e2000c101904 */
[----:B------:R-:W-:-:S03]  /*36750*/  FMUL.FTZ R83, R7, R83 ;  /* 0x0000005307537220 */ /* 0x000fc60000410000 */
[----:B------:R-:W-:Y:S01]  /*36760*/  ST.E desc[UR8][R2.64+0x6c], R97 ;  /* 0x00006c6102007985 */ /* 0x000fe2000c101908 */
[----:B0-----:R-:W-:-:S03]  /*36770*/  FMUL.FTZ R93, R7, R88 ;  /* 0x00000058075d7220 */ /* 0x001fc60000410000 */
[----:B------:R0:W-:Y:S01]  /*36780*/  ST.E desc[UR6][R2.64+0x78], R89 ;  /* 0x0000785902007985 */ /* 0x0001e2000c101906 */
[C---:B------:R-:W-:Y:S01]  /*36790*/  FMUL.FTZ R79, R7.reuse, R79 ;  /* 0x0000004f074f7220 */ /* 0x040fe20000410000 */
[C---:B-1----:R-:W-:Y:S02]  /*367a0*/  FMUL.FTZ R91, R7.reuse, R84 ;  /* 0x00000054075b7220 */ /* 0x042fe40000410000 */
[----:B------:R1:W-:Y:S01]  /*367b0*/  ST.E desc[UR10][R2.64+0x7c], R85 ;  /* 0x00007c5502007985 */ /* 0x0003e2000c10190a */
[----:B------:R-:W-:-:S03]  /*367c0*/  FMUL.FTZ R81, R7, R81 ;  /* 0x0000005107517220 */ /* 0x000fc60000410000 */
[----:B------:R-:W-:Y:S04]  /*367d0*/  ST.E desc[UR12][R2.64+0x88], R93 ;  /* 0x0000885d02007985 */ /* 0x000fe8000c10190c */
[----:B------:R2:W-:Y:S01]  /*367e0*/  ST.E desc[UR14][R2.64+0x8c], R87 ;  /* 0x00008c5702007985 */ /* 0x0005e2000c10190e */
[C---:B0-----:R-:W-:Y:S01]  /*367f0*/  FMUL.FTZ R89, R7.reuse, R78 ;  /* 0x0000004e07597220 */ /* 0x041fe20000410000 */
[C---:B-1----:R-:W-:Y:S02]  /*36800*/  FMUL.FTZ R85, R7.reuse, R82 ;  /* 0x0000005207557220 */ /* 0x042fe40000410000 */
[----:B------:R-:W-:Y:S01]  /*36810*/  ST.E desc[UR16][R2.64+0x98], R95 ;  /* 0x0000985f02007985 */ /* 0x000fe2000c101910 */
[----:B------:R-:W-:-:S03]  /*36820*/  FMUL.FTZ R77, R7, R77 ;  /* 0x0000004d074d7220 */ /* 0x000fc60000410000 */
[----:B------:R-:W-:Y:S01]  /*36830*/  ST.E desc[UR4][R2.64+0x9c], R91 ;  /* 0x00009c5b02007985 */ /* 0x000fe2000c101904 */
[----:B--2---:R-:W-:-:S03]  /*36840*/  FMUL.FTZ R87, R7, R80 ;  /* 0x0000005007577220 */ /* 0x004fc60000410000 */
[----:B------:R-:W-:Y:S01]  /*36850*/  ST.E desc[UR6][R2.64+0xa8], R83 ;  /* 0x0000a85302007985 */ /* 0x000fe2000c101906 */
[----:B------:R-:W-:-:S03]  /*36860*/  FMUL.FTZ R73, R7, R73 ;  /* 0x0000004907497220 */ /* 0x000fc60000410000 */
[----:B------:R0:W-:Y:S01]  /*36870*/  ST.E desc[UR8][R2.64+0xac], R79 ;  /* 0x0000ac4f02007985 */ /* 0x0001e2000c101908 */
[----:B------:R-:W-:-:S03]  /*36880*/  FMUL.FTZ R75, R7, R75 ;  /* 0x0000004b074b7220 */ /* 0x000fc60000410000 */
[----:B------:R-:W-:Y:S04]  /*36890*/  ST.E desc[UR10][R2.64+0xb8], R85 ;  /* 0x0000b85502007985 */ /* 0x000fe8000c10190a */
[----:B------:R1:W-:Y:S01]  /*368a0*/  ST.E desc[UR12][R2.64+0xbc], R81 ;  /* 0x0000bc5102007985 */ /* 0x0003e2000c10190c */
[----:B0-----:R-:W-:-:S03]  /*368b0*/  FMUL.FTZ R79, R7, R76 ;  /* 0x0000004c074f7220 */ /* 0x001fc60000410000 */
[----:B------:R-:W-:Y:S01]  /*368c0*/  ST.E desc[UR14][R2.64+0xc8], R87 ;  /* 0x0000c85702007985 */ /* 0x000fe2000c10190e */
[----:B------:R-:W-:-:S03]  /*368d0*/  FMUL.FTZ R83, R7, R70 ;  /* 0x0000004607537220 */ /* 0x000fc60000410000 */
[----:B------:R-:W-:Y:S01]  /*368e0*/  ST.E desc[UR4][R2.64+0xcc], R89 ;  /* 0x0000cc5902007985 */ /* 0x000fe2000c101904 */
[----:B-1----:R-:W-:-:S03]  /*368f0*/  FMUL.FTZ R81, R7, R74 ;  /* 0x0000004a07517220 */ /* 0x002fc60000410000 */
[----:B------:R0:W-:Y:S01]  /*36900*/  ST.E desc[UR16][R2.64+0xd8], R77 ;  /* 0x0000d84d02007985 */ /* 0x0001e2000c101910 */
[----:B------:R-:W-:-:S03]  /*36910*/  FMUL.FTZ R71, R7, R71 ;  /* 0x0000004707477220 */ /* 0x000fc60000410000 */
[----:B------:R-:W-:Y:S01]  /*36920*/  ST.E desc[UR6][R2.64+0xdc], R79 ;  /* 0x0000dc4f02007985 */ /* 0x000fe2000c101906 */
[----:B------:R-:W-:-:S03]  /*36930*/  FMUL.FTZ R69, R7, R69 ;  /* 0x0000004507457220 */ /* 0x000fc60000410000 */
[----:B------:R1:W-:Y:S01]  /*36940*/  ST.E desc[UR8][R2.64+0xe8], R73 ;  /* 0x0000e84902007985 */ /* 0x0003e2000c101908 */
[----:B0-----:R-:W-:-:S03]  /*36950*/  FMUL.FTZ R77, R7, R72 ;  /* 0x00000048074d7220 */ /* 0x001fc60000410000 */
[----:B------:R0:W-:Y:S01]  /*36960*/  ST.E desc[UR10][R2.64+0xec], R75 ;  /* 0x0000ec4b02007985 */ /* 0x0001e2000c10190a */
[----:B------:R-:W-:-:S03]  /*36970*/  FMUL.FTZ R67, R7, R67 ;  /* 0x0000004307437220 */ /* 0x000fc60000410000 */
[----:B------:R-:W-:Y:S04]  /*36980*/  ST.E desc[UR12][R2.64+0xf8], R81 ;  /* 0x0000f85102007985 */ /* 0x000fe8000c10190c */
[----:B------:R-:W-:Y:S01]  /*36990*/  ST.E desc[UR4][R2.64+0xfc], R77 ;  /* 0x0000fc4d02007985 */ /* 0x000fe2000c101904 */
[----:B-1----:R-:W-:-:S03]  /*369a0*/  FMUL.FTZ R73, R7, R68 ;  /* 0x0000004407497220 */ /* 0x002fc60000410000 */
[----:B------:R-:W-:Y:S01]  /*369b0*/  ST.E desc[UR14][R2.64+0x108], R83 ;  /* 0x0001085302007985 */ /* 0x000fe2000c10190e */
[----:B------:R-:W-:-:S03]  /*369c0*/  FMUL.FTZ R63, R7, R63 ;  /* 0x0000003f073f7220 */ /* 0x000fc60000410000 */
[----:B------:R1:W-:Y:S01]  /*369d0*/  ST.E desc[UR16][R2.64+0x10c], R71 ;  /* 0x00010c4702007985 */ /* 0x0003e2000c101910 */
[C---:B------:R-:W-:Y:S01]  /*369e0*/  FMUL.FTZ R65, R7.reuse, R65 ;  /* 0x0000004107417220 */ /* 0x040fe20000410000 */
[C---:B0-----:R-:W-:Y:S02]  /*369f0*/  FMUL.FTZ R75, R7.reuse, R64 ;  /* 0x00000040074b7220 */ /* 0x041fe40000410000 */
[----:B------:R-:W-:Y:S01]  /*36a00*/  ST.E desc[UR6][R2.64+0x118], R69 ;  /* 0x0001184502007985 */ /* 0x000fe2000c101906 */
[----:B------:R-:W-:-:S03]  /*36a10*/  FMUL.FTZ R61, R7, R61 ;  /* 0x0000003d073d7220 */ /* 0x000fc60000410000 */
[----:B------:R0:W-:Y:S01]  /*36a20*/  ST.E desc[UR8][R2.64+0x11c], R67 ;  /* 0x00011c4302007985 */ /* 0x0001e2000c101908 */
[----:B-1----:R-:W-:-:S03]  /*36a30*/  FMUL.FTZ R71, R7, R66 ;  /* 0x0000004207477220 */ /* 0x002fc60000410000 */
[----:B------:R-:W-:Y:S04]  /*36a40*/  ST.E desc[UR10][R2.64+0x128], R73 ;  /* 0x0001284902007985 */ /* 0x000fe8000c10190a */
[----:B------:R-:W-:Y:S01]  /*36a50*/  ST.E desc[UR4][R2.64+0x12c], R71 ;  /* 0x00012c4702007985 */ /* 0x000fe2000c101904 */
[----:B0-----:R-:W-:-:S03]  /*36a60*/  FMUL.FTZ R67, R7, R62 ;  /* 0x0000003e07437220 */ /* 0x001fc60000410000 */
[----:B------:R0:W-:Y:S01]  /*36a70*/  ST.E desc[UR12][R2.64+0x138], R63 ;  /* 0x0001383f02007985 */ /* 0x0001e2000c10190c */
[----:B------:R-:W-:-:S03]  /*36a80*/  FMUL.FTZ R59, R7, R59 ;  /* 0x0000003b073b7220 */ /* 0x000fc60000410000 */
[----:B------:R1:W-:Y:S01]  /*36a90*/  ST.E desc[UR14][R2.64+0x13c], R65 ;  /* 0x00013c4102007985 */ /* 0x0003e2000c10190e */
[C---:B------:R-:W-:Y:S01]  /*36aa0*/  FMUL.FTZ R69, R7.reuse, R58 ;  /* 0x0000003a07457220 */ /* 0x040fe20000410000 */
[C---:B------:R-:W-:Y:S02]  /*36ab0*/  FMUL.FTZ R57, R7.reuse, R57 ;  /* 0x0000003907397220 */ /* 0x040fe40000410000 */
[----:B------:R-:W-:Y:S01]  /*36ac0*/  ST.E desc[UR16][R2.64+0x148], R75 ;  /* 0x0001484b02007985 */ /* 0x000fe2000c101910 */
[----:B0-----:R-:W-:-:S03]  /*36ad0*/  FMUL.FTZ R63, R7, R60 ;  /* 0x0000003c073f7220 */ /* 0x001fc60000410000 */
[----:B------:R-:W-:Y:S01]  /*36ae0*/  ST.E desc[UR6][R2.64+0x14c], R67 ;  /* 0x00014c4302007985 */ /* 0x000fe2000c101906 */
[----:B-1----:R-:W-:-:S03]  /*36af0*/  FMUL.FTZ R65, R7, R56 ;  /* 0x0000003807417220 */ /* 0x002fc60000410000 */
        /* <DEDUP_REMOVED lines=17> */
[C---:B-1----:R-:W-:Y:S01]  /*36c10*/  FMUL.FTZ R55, R7.reuse, R48 ;  /* 0x0000003007377220 */ /* 0x042fe20000410000 */
[C---:B------:R-:W-:Y:S02]  /*36c20*/  FMUL.FTZ R45, R7.reuse, R45 ;  /* 0x0000002d072d7220 */ /* 0x040fe40000410000 */
[----:B------:R0:W-:Y:S04]  /*36c30*/  ST.E desc[UR10][R2.64+0x19c], R53 ;  /* 0x00019c3502007985 */ /* 0x0001e8000c10190a */
[----:B------:R-:W-:Y:S04]  /*36c40*/  ST.E desc[UR12][R2.64+0x1a8], R61 ;  /* 0x0001a83d02007985 */ /* 0x000fe8000c10190c */
[----:B------:R1:W-:Y:S01]  /*36c50*/  ST.E desc[UR14][R2.64+0x1ac], R51 ;  /* 0x0001ac3302007985 */ /* 0x0003e2000c10190e */
[----:B------:R-:W-:-:S03]  /*36c60*/  FMUL.FTZ R43, R7, R43 ;  /* 0x0000002b072b7220 */ /* 0x000fc60000410000 */
[----:B------:R2:W-:Y:S01]  /*36c70*/  ST.E desc[UR6][R2.64+0x1b8], R49 ;  /* 0x0001b83102007985 */ /* 0x0005e2000c101906 */
[----:B0-----:R-:W-:-:S03]  /*36c80*/  FMUL.FTZ R53, R7, R9 ;  /* 0x0000000907357220 */ /* 0x001fc60000410000 */
[----:B------:R0:W-:Y:S01]  /*36c90*/  ST.E desc[UR16][R2.64+0x1bc], R55 ;  /* 0x0001bc3702007985 */ /* 0x0001e2000c101910 */
[----:B-1----:R-:W-:-:S03]  /*36ca0*/  FMUL.FTZ R51, R7, R46 ;  /* 0x0000002e07337220 */ /* 0x002fc60000410000 */
[----:B------:R-:W-:Y:S01]  /*36cb0*/  ST.E desc[UR4][R2.64+0x1c8], R47 ;  /* 0x0001c82f02007985 */ /* 0x000fe2000c101904 */
[----:B--2---:R-:W-:-:S03]  /*36cc0*/  FMUL.FTZ R49, R7, R44 ;  /* 0x0000002c07317220 */ /* 0x004fc60000410000 */
[----:B------:R-:W-:Y:S01]  /*36cd0*/  ST.E desc[UR8][R2.64+0x1cc], R45 ;  /* 0x0001cc2d02007985 */ /* 0x000fe2000c101908 */
[C---:B------:R-:W-:Y:S01]  /*36ce0*/  FMUL.FTZ R41, R7.reuse, R41 ;  /* 0x0000002907297220 */ /* 0x040fe20000410000 */
[----:B0-----:R-:W-:Y:S02]  /*36cf0*/  FMUL.FTZ R55, R7, R42 ;  /* 0x0000002a07377220 */ /* 0x001fe40000410000 */
[----:B------:R-:W-:Y:S04]  /*36d00*/  ST.E desc[UR10][R2.64+0x1d8], R51 ;  /* 0x0001d83302007985 */ /* 0x000fe8000c10190a */
[----:B------:R-:W-:Y:S04]  /*36d10*/  ST.E desc[UR6][R2.64+0x1dc], R49 ;  /* 0x0001dc3102007985 */ /* 0x000fe8000c101906 */
[----:B------:R-:W-:Y:S04]  /*36d20*/  ST.E desc[UR12][R2.64+0x1e8], R53 ;  /* 0x0001e83502007985 */ /* 0x000fe8000c10190c */
[----:B------:R-:W-:Y:S04]  /*36d30*/  ST.E desc[UR14][R2.64+0x1ec], R43 ;  /* 0x0001ec2b02007985 */ /* 0x000fe8000c10190e */
[----:B------:R-:W-:Y:S04]  /*36d40*/  ST.E desc[UR16][R2.64+0x1f8], R55 ;  /* 0x0001f83702007985 */ /* 0x000fe8000c101910 */
[----:B------:R0:W-:Y:S01]  /*36d50*/  ST.E desc[UR18][R2.64+0x1fc], R41 ;  /* 0x0001fc2902007985 */ /* 0x0001e2000c101912 */
[----:B------:R-:W-:-:S03]  /*36d60*/  LEA.HI R42, R6, 0x8, RZ, 0x19 ;  /* 0x00000008062a7811 */ /* 0x000fc600078fc8ff */
[----:B------:R-:W2:Y:S02]  /*36d70*/  LDL.64 R8, [R0] ;  /* 0x0000000000087983 */ /* 0x000ea40000100a00 */
[----:B------:R1:W-:Y:S06]  /*36d80*/  BAR.SYNC.DEFER_BLOCKING R42, 0x100 ;  /* 0x0004002a0000751d */ /* 0x0003ec0000010000 */
[----:B0-----:R-:W3:Y:S01]  /*36d90*/  LDL.64 R2, [R0+0x80] ;  /* 0x0000800000027983 */ /* 0x001ee20000100a00 */
[C---:B------:R-:W-:Y:S02]  /*36da0*/  R2UR UR28, R4.reuse ;  /* 0x00000000041c72ca */ /* 0x040fe400000e0000 */
[----:B------:R-:W-:Y:S01]  /*36db0*/  R2UR UR29, R5 ;  /* 0x00000000051d72ca */ /* 0x000fe200000e0000 */
[----:B------:R-:W4:Y:S04]  /*36dc0*/  LDL.64 R6, [R0+0x98] ;  /* 0x0000980000067983 */ /* 0x000f280000100a00 */
[----:B--2---:R-:W2:Y:S04]  /*36dd0*/  LD.E R41, desc[UR6][R8.64] ;  /* 0x0000000608297980 */ /* 0x004ea8000c101900 */
[----:B------:R-:W2:Y:S04]  /*36de0*/  LDL.64 R8, [R0+0x88] ;  /* 0x0000880000087983 */ /* 0x000ea80000100a00 */
[----:B---3--:R-:W3:Y:S04]  /*36df0*/  LD.E R45, desc[UR4][R2.64] ;  /* 0x00000004022d7980 */ /* 0x008ee8000c101900 */
        /* <DEDUP_REMOVED lines=64> */
[----:B----4-:R-:W4:Y:S04]  /*37200*/  LD.E.64 R6, desc[UR4][R6.64] ;  /* 0x0000000406067980 */ /* 0x010f28000c101b00 */
[----:B---3--:R-:W-:Y:S04]  /*37210*/  ST.E desc[UR8][R2.64], R45 ;  /* 0x0000002d02007985 */ /* 0x008fe8000c101908 */
        /* <DEDUP_REMOVED lines=64> */
[----:B0-----:R-:W3:Y:S04]  /*37620*/  LD.E R43, desc[UR28][R2.64+0x104] ;  /* 0x0001041c022b7980 */ /* 0x001ee8000c101900 */
[----:B---3--:R0:W-:Y:S04]  /*37630*/  ST.E desc[UR4][R2.64+0x104], R43 ;  /* 0x0001042b02007985 */ /* 0x0081e8000c101904 */
[----:B------:R-:W3:Y:S04]  /*37640*/  LD.E R45, desc[UR6][R2.64+0x108] ;  /* 0x00010806022d7980 */ /* 0x000ee8000c101900 */
[----:B-1----:R-:W4:Y:S04]  /*37650*/  LD.E R47, desc[UR8][R2.64+0x10c] ;  /* 0x00010c08022f7980 */ /* 0x002f28000c101900 */
        /* <DEDUP_REMOVED lines=60> */
[----:B---3--:R-:W-:Y:S04]  /*37a20*/  ST.E desc[UR4][R2.64+0x108], R45 ;  /* 0x0001082d02007985 */ /* 0x008fe8000c101904 */
[----:B----4-:R-:W-:Y:S04]  /*37a30*/  ST.E desc[UR6][R2.64+0x10c], R47 ;  /* 0x00010c2f02007985 */ /* 0x010fe8000c101906 */
[----:B--2---:R-:W-:Y:S04]  /*37a40*/  ST.E desc[UR8][R2.64+0x110], R49 ;  /* 0x0001103102007985 */ /* 0x004fe8000c101908 */
        /* <DEDUP_REMOVED lines=59> */
[----:B0-----:R-:W4:Y:S01]  /*37e00*/  LD.E R43, desc[UR28][R8.64] ;  /* 0x0000001c082b7980 */ /* 0x001f22000c101900 */
        /* <DEDUP_REMOVED lines=22> */
[----:B------:R-:W-:Y:S01]  /*37f70*/  IMAD R6, R41, 0xc00, R6 ;  /* 0x00000c0029067824 */ /* 0x000fe200078e0206 */
[----:B------:R-:W-:Y:S01]  /*37f80*/  F2FP.BF16.F32.PACK_AB R172, R40, R172 ;  /* 0x000000ac28ac723e */ /* 0x000fe200000010ff */
[----:B------:R-:W4:Y:S01]  /*37f90*/  LD.E R41, desc[UR30][R2.64+0x44] ;  /* 0x0000441e02297980 */ /* 0x000f22000c101900 */
[----:B------:R-:W-:Y:S02]  /*37fa0*/  F2FP.BF16.F32.PACK_AB R174, R174, R39 ;  /* 0x00000027aeae723e */ /* 0x000fe400000010ff */
[----:B------:R-:W-:Y:S01]  /*37fb0*/  F2FP.BF16.F32.PACK_AB R152, R152, R38 ;  /* 0x000000269898723e */ /* 0x000fe200000010ff */
        /* <DEDUP_REMOVED lines=77> */
[----:B------:R-:W-:-:S03]  /*38490*/  ISETP.NE.U32.AND P0, PT, R43, RZ, PT ;  /* 0x000000ff2b00720c */ /* 0x000fc60003f05070 */
        /* <DEDUP_REMOVED lines=65> */
[----:B------:R-:W-:Y:S01]  /*388b0*/  R2UR UR7, R7 ;  /* 0x00000000070772ca */ /* 0x000fe200000e0000 */
[----:B------:R-:W-:Y:S01]  /*388c0*/  VOTEU.ANY UP0, P0 ;  /* 0x00000000003f7886 */ /* 0x000fe20000000100 */
        /* <DEDUP_REMOVED lines=52> */
[----:B------:R-:W-:Y:S02]  /*38c10*/  R2UR UR4, R4 ;  /* 0x00000000040472ca */ /* 0x000fe400000e0000 */
        /* <DEDUP_REMOVED lines=721> */
[----:B------:R-:W-:Y:S01]  /*3b930*/  F2FP.BF16.F32.PACK_AB R167, R167, R15 ;  /* 0x0000000fa7a7723e */ /* 0x000fe200000010ff */
[----:B------:R-:W-:Y:S01]  /*3b940*/  IMAD.MOV.U32 R15, RZ, RZ, R7 ;  /* 0x000000ffff0f7224 */ /* 0x000fe200078e0007 */
[----:B------:R-:W-:Y:S01]  /*3b950*/  F2FP.BF16.F32.PACK_AB R169, R169, R14 ;  /* 0x0000000ea9a9723e */ /* 0x000fe200000010ff */
[----:B------:R-:W-:-:S03]  /*3b960*/  VIADD R14, R6, 0x80 ;  /* 0x00000080060e7836 */ /* 0x000fc60000000000 */
        /* <DEDUP_REMOVED lines=3117> */
[----:B------:R-:W-:Y:S02]  /*47c40*/  F2FP.BF16.F32.PACK_AB R171, R171, R13 ;  /* 0x0000000dabab723e */ /* 0x000fe400000010ff */
        /* <DEDUP_REMOVED lines=1158> */
[----:B0-----:R-:W1:Y:S01]  /*4c4b0*/  LDL.64 R8, [R0+0x40] ;  /* 0x0000400000087983 */ /* 0x001e620000100a00 */
[----:B------:R-:W-:-:S02]  /*4c4c0*/  R2UR UR4, R4 ;  /* 0x00000000040472ca */ /* 0x000fc400000e0000 */
[----:B------:R-:W-:Y:S01]  /*4c4d0*/  R2UR UR5, R5 ;  /* 0x00000000050572ca */ /* 0x000fe200000e0000 */
[----:B------:R-:W3:-:S12]  /*4c4e0*/  LDL.64 R6, [R0] ;  /* 0x0000000000067983 */ /* 0x000ed80000100a00 */
[----:B-1----:R-:W4:Y:S01]  /*4c4f0*/  LD.E R12, desc[UR4][R8.64] ;  /* 0x00000004080c7980 */ /* 0x002f22000c101900 */
[----:B------:R-:W-:Y:S02]  /*4c500*/  R2UR UR4, R4 ;  /* 0x00000000040472ca */ /* 0x000fe400000e0000 */
[----:B------:R-:W-:Y:S01]  /*4c510*/  R2UR UR5, R5 ;  /* 0x00000000050572ca */ /* 0x000fe200000e0000 */
[----:B------:R-:W-:-:S12]  /*4c520*/  BSSY B2, `(.L_x_13006) ;  /* 0x0000006000027945 */ /* 0x000fd80003800000 */
[----:B---3--:R2:W5:Y:S01]  /*4c530*/  LD.E R6, desc[UR4][R6.64] ;  /* 0x0000000406067980 */ /* 0x008562000c101900 */
[----:B----4-:R-:W-:-:S04]  /*4c540*/  LOP3.LUT R12, R12, 0x1, RZ, 0xfc, !PT ;  /* 0x000000010c0c7812 */ /* 0x010fc800078efcff */
[----:B------:R-:W-:-:S13]  /*4c550*/  ISETP.NE.AND P0, PT, R12, 0x3, PT ;  /* 0x000000030c00780c */ /* 0x000fda0003f05270 */
[----:B--2---:R-:W-:Y:S05]  /*4c560*/  @!P0 BRA `(.L_x_13007) ;  /* 0x0000000000048947 */ /* 0x004fea0003800000 */
[----:B------:R-:W-:Y:S01]  /*4c570*/  BPT.TRAP 0x1 ;  /* 0x000000040000795c */ /* 0x000fe20000300000 */
.L_x_13007:
[----:B------:R-:W-:Y:S05]  /*4c580*/  BSYNC B2 ;  /* 0x0000000000027941 */ /* 0x000fea0003800000 */
.L_x_13006:
        /* <DEDUP_REMOVED lines=11> */
[----:B0-----:R-:W-:Y:S05]  /*4c640*/  RET.REL.NODEC R218 `(_ZN7cutlass13device_kernelIN5flash11enable_sm90INS1_16FlashAttnFwdSm90INS1_25CollectiveMainloopFwdSm90ILi2EN4cute5tupleIJNS5_1CILi1EEES8_S8_EEENS6_IJNS7_ILi128EEENS7_ILi96EEENS7_ILi64EEEEEELi256ENS_10bfloat16_tEfNS_4arch4Sm90ELb0ELb1ELb1ELb1ELb1ELb0ELb1ELb1ELb0ELb1ELb1ELb0EEENS1_21CollectiveEpilogueFwdINS6_IJSA_NS7_ILi256EEESB_EEES9_SE_SG_Li256ELb1ELb1ELb1ELb0EEENS1_36VarlenDynamicPersistentTileSchedulerILi128ELi96ELi256ELi128ELb1ELb1ELb1ELb1ELb0ELb1EEEEEEEEEvNT_6ParamsE) ;  /* 0xfffffb38da6c7950 */ /* 0x001fea0003c3ffff */
.L_x_12982:
[----:B0-----:R0:W1:Y:S02]  /*4c650*/  SYNCS.PHASECHK.TRANS64.TRYWAIT P0, [R6+URZ], R7 ;  /* 0x00000007060075a7 */ /* 0x001064000800017f */
[----:B-1----:R-:W-:Y:S05]  /*4c660*/  @!P0 NANOSLEEP.SYNCS 0x989680 ;  /* 0x009896800000895d */ /* 0x002fea0003900000 */
[----:B------:R-:W1:Y:S02]  /*4c670*/  @!P0 SYNCS.PHASECHK.TRANS64 P0, [R6+URZ], R7 ;  /* 0x00000007060085a7 */ /* 0x000e64000800007f */
[----:B-1----:R-:W-:Y:S05]  /*4c680*/  @!P0 BRA `(.L_x_12982) ;  /* 0xfffffffc00f08947 */ /* 0x002fea000383ffff */
[----:B------:R-:W-:Y:S05]  /*4c690*/  BRA `(.L_x_12981) ;  /* 0xfffffe4400f87947 */ /* 0x000fea000383ffff */
.L_x_12989:
[----:B0-----:R0:W1:Y:S02]  /*4c6a0*/  SYNCS.PHASECHK.TRANS64.TRYWAIT P0, [R18+URZ], R19 ;  /* 0x00000013120075a7 */ /* 0x001064000800017f */
[----:B-1----:R-:W-:Y:S05]  /*4c6b0*/  @!P0 NANOSLEEP.SYNCS 0x989680 ;  /* 0x009896800000895d */ /* 0x002fea0003900000 */
[----:B------:R-:W1:Y:S02]  /*4c6c0*/  @!P0 SYNCS.PHASECHK.TRANS64 P0, [R18+URZ], R19 ;  /* 0x00000013120085a7 */ /* 0x000e64000800007f */
[----:B-1----:R-:W-:Y:S05]  /*4c6d0*/  @!P0 BRA `(.L_x_12989) ;  /* 0xfffffffc00f08947 */ /* 0x002fea000383ffff */
[----:B------:R-:W-:Y:S05]  /*4c6e0*/  BRA `(.L_x_12988) ;  /* 0xfffffe4c00cc7947 */ /* 0x000fea000383ffff */
.L_x_13008:
        /* <DEDUP_REMOVED lines=9> */
.L_x_15777:


//--------------------- .text._ZN7cutlass13device_kernelIN5flash11enable_sm90INS1_16FlashAttnFwdSm90INS1_25CollectiveMainloopFwdSm90ILi2EN4cute5tupleIJNS5_1CILi1EEES8_S8_EEENS6_IJNS7_ILi128EEENS7_ILi96EEENS7_ILi64EEEEEELi256ENS_10bfloat16_tEfNS_4arch4Sm90ELb0ELb1ELb1ELb1ELb1ELb1ELb1ELb1ELb0ELb1ELb1ELb0EEENS1_21CollectiveEpilogueFwdINS6_IJSA_NS7_ILi256EEESB_EEES9_SE_SG_Li256ELb1ELb1ELb1ELb0EEENS1_36VarlenDynamicPersistentTileSchedulerILi128ELi96ELi256ELi128ELb1ELb1ELb1ELb1ELb0ELb1EEEEEEEEEvNT_6ParamsE --------------------------
	.section	.text._ZN7cutlass13device_kernelIN5flash11enable_sm90INS1_16FlashAttnFwdSm90INS1_25CollectiveMainloopFwdSm90ILi2EN4cute5tupleIJNS5_1CILi1EEES8_S8_EEENS6_IJNS7_ILi128EEENS7_ILi96EEENS7_ILi64EEEEEELi256ENS_10bfloat16_tEfNS_4arch4Sm90ELb0ELb1ELb1ELb1ELb1ELb1ELb1ELb1ELb0ELb1ELb1ELb0EEENS1_21CollectiveEpilogueFwdINS6_IJSA_NS7_ILi256EEESB_EEES9_SE_SG_Li256ELb1ELb1ELb1ELb0EEENS1_36VarlenDynamicPersistentTileSchedulerILi128ELi96ELi256ELi128ELb1ELb1ELb1ELb1ELb0ELb1EEEEEEEEEvNT_6ParamsE,"ax",@progbits
	.align	128
.text._ZN7cutlass13device_kernelIN5flash11enable_sm90INS1_16FlashAttnFwdSm90INS1_25CollectiveMainloopFwdSm90ILi2EN4cute5tupleIJNS5_1CILi1EEES8_S8_EEENS6_IJNS7_ILi128EEENS7_ILi96EEENS7_ILi64EEEEEELi256ENS_10bfloat16_tEfNS_4arch4Sm90ELb0ELb1ELb1ELb1ELb1ELb1ELb1ELb1ELb0ELb1ELb1ELb0EEENS1_21CollectiveEpilogueFwdINS6_IJSA_NS7_ILi256EEESB_EEES9_SE_SG_Li256ELb1ELb1ELb1ELb0EEENS1_36VarlenDynamicPersistentTileSchedulerILi128ELi96ELi256ELi128ELb1ELb1ELb1ELb1ELb0ELb1EEEEEEEEEvNT_6ParamsE:
        .type           _ZN7cutlass13device_kernelIN5flash11enable_sm90INS1_16FlashAttnFwdSm90INS1_25CollectiveMainloopFwdSm90ILi2EN4cute5tupleIJNS5_1CILi1EEES8_S8_EEENS6_IJNS7_ILi128EEENS7_ILi96EEENS7_ILi64EEEEEELi256ENS_10bfloat16_tEfNS_4arch4Sm90ELb0ELb1ELb1ELb1ELb1ELb1ELb1ELb1ELb0ELb1ELb1ELb0EEENS1_21CollectiveEpilogueFwdINS6_IJSA_NS7_ILi256EEESB_EEES9_SE_SG_Li256ELb1ELb1ELb1ELb0EEENS1_36VarlenDynamicPersistentTileSchedulerILi128ELi96ELi256ELi128ELb1ELb1ELb1ELb1ELb0ELb1EEEEEEEEEvNT_6ParamsE,@function
        .size           _ZN7cutlass13device_kernelIN5flash11enable_sm90INS1_16FlashAttnFwdSm90INS1_25CollectiveMainloopFwdSm90ILi2EN4cute5tupleIJNS5_1CILi1EEES8_S8_EEENS6_IJNS7_ILi128EEENS7_ILi96EEENS7_ILi64EEEEEELi256ENS_10bfloat16_tEfNS_4arch4Sm90ELb0ELb1ELb1ELb1ELb1ELb1ELb1ELb1ELb0ELb1ELb1ELb0EEENS1_21CollectiveEpilogueFwdINS6_IJSA_NS7_ILi256EEESB_EEES9_SE_SG_Li256ELb1ELb1ELb1ELb0EEENS1_36VarlenDynamicPersistentTileSchedulerILi128ELi96ELi256ELi128ELb1ELb1ELb1ELb1ELb0ELb1EEEEEEEEEvNT_6ParamsE,(.L_x_15779 - _ZN7cutlass13device_kernelIN5flash11enable_sm90INS1_16FlashAttnFwdSm90INS1_25CollectiveMainloopFwdSm90ILi2EN4cute5tupleIJNS5_1CILi1EEES8_S8_EEENS6_IJNS7_ILi128EEENS7_ILi96EEENS7_ILi64EEEEEELi256ENS_10bfloat16_tEfNS_4arch4Sm90ELb0ELb1ELb1ELb1ELb1ELb1ELb1ELb1ELb0ELb1ELb1ELb0EEENS1_21CollectiveEpilogueFwdINS6_IJSA_NS7_ILi256EEESB_EEES9_SE_SG_Li256ELb1ELb1ELb1ELb0EEENS1_36VarlenDynamicPersistentTileSchedulerILi128ELi96ELi256ELi128ELb1ELb1ELb1ELb1ELb0ELb1EEEEEEEEEvNT_6ParamsE)
        .other          _ZN7cutlass13device_kernelIN5flash11enable_sm90INS1_16FlashAttnFwdSm90INS1_25CollectiveMainloopFwdSm90ILi2EN4cute5tupleIJNS5_1CILi1EEES8_S8_EEENS6_IJNS7_ILi128EEENS7_ILi96EEENS7_ILi64EEEEEELi256ENS_10bfloat16_tEfNS_4arch4Sm90ELb0ELb1ELb1ELb1ELb1ELb1ELb1ELb1ELb0ELb1ELb1ELb0EEENS1_21CollectiveEpilogueFwdINS6_IJSA_NS7_ILi256EEESB_EEES9_SE_SG_Li256ELb1ELb1ELb1ELb0EEENS1_36VarlenDynamicPersistentTileSchedulerILi128ELi96ELi256ELi128ELb1ELb1ELb1ELb1ELb0ELb1EEEEEEEEEvNT_6ParamsE,@"STO_CUDA_ENTRY STV_DEFAULT"
_ZN7cutlass13device_kernelIN5flash11enable_sm90INS1_16FlashAttnFwdSm90INS1_25CollectiveMainloopFwdSm90ILi2EN4cute5tupleIJNS5_1CILi1EEES8_S8_EEENS6_IJNS7_ILi128EEENS7_ILi96EEENS7_ILi64EEEEEELi256ENS_10bfloat16_tEfNS_4arch4Sm90ELb0ELb1ELb1ELb1ELb1ELb1ELb1ELb1ELb0ELb1ELb1ELb0EEENS1_21CollectiveEpilogueFwdINS6_IJSA_NS7_ILi256EEESB_EEES9_SE_SG_Li256ELb1ELb1ELb1ELb0EEENS1_36VarlenDynamicPersistentTileSchedulerILi128ELi96ELi256ELi128ELb1ELb1ELb1ELb1ELb0ELb1EEEEEEEEEvNT_6ParamsE:
        /* <DEDUP_REMOVED lines=23> */
.L_x_13010:
[----:B------:R-:W-:Y:S05]  /*0170*/  BSYNC B0 ;  /* 0x0000000000007941 */ /* 0x000fea0003800000 */
.L_x_13009:
        /* <DEDUP_REMOVED lines=43> */
.L_x_13011:
        /* <DEDUP_REMOVED lines=22> */
.L_x_13012:
        /* <DEDUP_REMOVED lines=18> */
.L_x_13013:
        /* <DEDUP_REMOVED lines=22> */
.L_x_13014:
        /* <DEDUP_REMOVED lines=22> */
.L_x_13015:
[----:B------:R-:W-:Y:S01]  /*0970*/  PLOP3.LUT P0, PT, PT, PT, UP0, 0x80, 0x0 ;  /* 0x000000000000781c */ /* 0x000fe20003f0f008 */
[----:B------:R-:W-:Y:S01]  /*0980*/  UMOV UR38, 0x1 ;  /* 0x0000000100267882 */ /* 0x000fe20000000000 */
[----:B------:R-:W-:Y:S01]  /*0990*/  NOP ;  /* 0x0000000000007918 */ /* 0x000fe20000000000 */
[----:B------:R-:W-:Y:S01]  /*09a0*/  USEL UR38, UR38, 0x2, !UP0 ;  /* 0x0000000226267887 */ /* 0x000fe2000c000000 */
[----:B------:R-:W-:Y:S01]  /*09b0*/  BSSY B9, `(.L_x_13016) ;  /* 0x0003a6e000097945 */ /* 0x000fe20003800000 */
[----:B------:R-:W-:Y:S01]  /*09c0*/  ULDC.64 UR44, c[0x0][0x208] ;  /* 0x00008200002c7ab9 */ /* 0x000fe20000000a00 */
[----:B------:R-:W-:Y:S02]  /*09d0*/  IMAD.U32 R16, RZ, RZ, UR37 ;  /* 0x00000025ff107e24 */ /* 0x000fe4000f8e00ff */
[----:B------:R-:W-:Y:S01]  /*09e0*/  IMAD.U32 R17, RZ, RZ, UR36 ;  /* 0x00000024ff117e24 */ /* 0x000fe2000f8e00ff */
[----:B0123--:R-:W-:Y:S06]  /*09f0*/  BAR.SYNC.DEFER_BLOCKING 0x0 ;  /* 0x0000000000007b1d */ /* 0x00ffec0000010000 */
[----:B------:R-:W-:Y:S05]  /*0a00*/  @!P0 BRA `(.L_x_13017) ;  /* 0x0000031800e08947 */ /* 0x000fea0003800000 */
.L_x_13018:
[----:B------:R-:W-:-:S08]  /*0a10*/  NOP ;  /* 0x0000000000007918 */ /* 0x000fd00000000000 */
[----:B------:R-:W0:Y:S02]  /*0a20*/  USETMAXREG.TRY_ALLOC.CTAPOOL UP0, 0xe8 ;  /* 0x000000e8000079c8 */ /* 0x000e240008000600 */
[----:B0-----:R-:W-:-:S13]  /*0a30*/  PLOP3.LUT P0, PT, PT, PT, UP0, 0x80, 0x0 ;  /* 0x000000000000781c */ /* 0x001fda0003f0f008 */
[----:B------:R-:W-:Y:S05]  /*0a40*/  @!P0 BRA `(.L_x_13018) ;  /* 0xfffffffc00f08947 */ /* 0x000fea000383ffff */
[----:B------:R-:W0:Y:S01]  /*0a50*/  S2R R0, SR_TID.X ;  /* 0x0000000000007919 */ /* 0x000e220000002100 */
[----:B------:R-:W1:Y:S01]  /*0a60*/  S2UR UR4, SR_CgaCtaId ;  /* 0x00000000000479c3 */ /* 0x000e620000008800 */
[----:B------:R-:W-:Y:S01]  /*0a70*/  MOV R2, 0x400 ;  /* 0x0000040000027802 */ /* 0x000fe20000000f00 */
[----:B------:R-:W-:-:S06]  /*0a80*/  UIADD3 URZ, UP0, UR37, 0x1f8, URZ ;  /* 0x000001f8253f7890 */ /* 0x000fcc000ff1e03f */
[----:B------:R-:W-:Y:S06]  /*0a90*/  BAR.ARV 0x8, 0x180 ;  /* 0x0206000000007b1d */ /* 0x000fec0000002000 */
[----:B------:R-:W-:Y:S01]  /*0aa0*/  UIADD3 URZ, UP1, UR37, 0x204, URZ ;  /* 0x00000204253f7890 */ /* 0x000fe2000ff3e03f */
[----:B------:R-:W-:Y:S01]  /*0ab0*/  STL.64 [R1+0x1f8], RZ ;  /* 0x0001f8ff01007387 */ /* 0x000fe20000100a00 */
[----:B------:R-:W-:Y:S02]  /*0ac0*/  UIADD3.X UR39, URZ, UR36, URZ, UP0, !UPT ;  /* 0x000000243f277290 */ /* 0x000fe400087fe43f */
[----:B------:R-:W-:Y:S01]  /*0ad0*/  UIADD3.X UR40, URZ, UR36, URZ, UP1, !UPT ;  /* 0x000000243f287290 */ /* 0x000fe20008ffe43f */
[----:B------:R-:W-:Y:S04]  /*0ae0*/  STL [R1+0x200], RZ ;  /* 0x000200ff01007387 */ /* 0x000fe80000100800 */
        /* <DEDUP_REMOVED lines=13> */
[----:B------:R-:W-:Y:S02]  /*0bc0*/  IMAD.MOV.U32 R153, RZ, RZ, RZ ;  /* 0x000000ffff997224 */ /* 0x000fe400078e00ff */
[----:B------:R-:W-:Y:S02]  /*0bd0*/  IMAD.MOV.U32 R159, RZ, RZ, RZ ;  /* 0x000000ffff9f7224 */ /* 0x000fe400078e00ff */
[----:B0-----:R-:W-:-:S05]  /*0be0*/  VIADD R11, R0, 0xffffff80 ;  /* 0xffffff80000b7836 */ /* 0x001fca0000000000 */
[----:B------:R-:W-:Y:S01]  /*0bf0*/  SHF.R.S32.HI R0, RZ, 0x1f, R11 ;  /* 0x0000001fff007819 */ /* 0x000fe2000001140b */
[----:B------:R-:W-:Y:S03]  /*0c00*/  STL [R1+0x4a0], R11 ;  /* 0x0004a00b01007387 */ /* 0x000fe60000100800 */
[CC--:B------:R-:W-:Y:S02]  /*0c10*/  LEA.HI R3, R0.reuse, R11.reuse, RZ, 0x7 ;  /* 0x0000000b00037211 */ /* 0x0c0fe400078f38ff */
[----:B------:R-:W-:Y:S02]  /*0c20*/  LEA.HI R8, R0, R11, RZ, 0x4 ;  /* 0x0000000b00087211 */ /* 0x000fe400078f20ff */
[----:B------:R-:W-:Y:S02]  /*0c30*/  LOP3.LUT R4, R3, 0xffffff80, RZ, 0xc0, !PT ;  /* 0xffffff8003047812 */ /* 0x000fe400078ec0ff */
[----:B------:R-:W-:-:S02]  /*0c40*/  SHF.R.S32.HI R12, RZ, 0x7, R3 ;  /* 0x00000007ff0c7819 */ /* 0x000fc40000011403 */
[----:B------:R-:W-:Y:S01]  /*0c50*/  SHF.R.S32.HI R9, RZ, 0x4, R8 ;  /* 0x00000004ff097819 */ /* 0x000fe20000011408 */
[----:B------:R-:W-:Y:S01]  /*0c60*/  IMAD.IADD R10, R11, 0x1, -R4 ;  /* 0x000000010b0a7824 */ /* 0x000fe200078e0a04 */
[----:B------:R-:W-:Y:S01]  /*0c70*/  LEA.HI R3, R3, R12, RZ, 0x1 ;  /* 0x0000000c03037211 */ /* 0x000fe200078f08ff */
[----:B------:R-:W-:Y:S01]  /*0c80*/  STL [R1+0x51c], R12 ;  /* 0x00051c0c01007387 */ /* 0x000fe20000100800 */
[----:B------:R-:W-:Y:S02]  /*0c90*/  LEA.HI R203, R0, R11, RZ, 0x5 ;  /* 0x0000000b00cb7211 */ /* 0x000fe400078f28ff */
[----:B------:R-:W-:Y:S01]  /*0ca0*/  SHF.R.S32.HI R4, RZ, 0x1f, R10 ;  /* 0x0000001fff047819 */ /* 0x000fe2000001140a */
[----:B------:R-:W-:Y:S01]  /*0cb0*/  STL [R1+0x518], R10 ;  /* 0x0005180a01007387 */ /* 0x000fe20000100800 */
[----:B------:R-:W-:Y:S02]  /*0cc0*/  LOP3.LUT R3, R3, 0x3fffffe, RZ, 0xc0, !PT ;  /* 0x03fffffe03037812 */ /* 0x000fe400078ec0ff */
[----:B------:R-:W-:-:S02]  /*0cd0*/  LEA.HI R5, R4, R10, RZ, 0x2 ;  /* 0x0000000a04057211 */ /* 0x000fc400078f10ff */
[----:B------:R-:W-:Y:S01]  /*0ce0*/  LEA.HI R4, R4, R10, RZ, 0x5 ;  /* 0x0000000a04047211 */ /* 0x000fe200078f28ff */
[----:B------:R-:W-:Y:S01]  /*0cf0*/  IMAD.IADD R3, R12, 0x1, -R3 ;  /* 0x000000010c037824 */ /* 0x000fe200078e0a03 */
[--C-:B------:R-:W-:Y:S02]  /*0d00*/  SHF.R.S32.HI R6, RZ, 0x2, R5.reuse ;  /* 0x00000002ff067819 */ /* 0x100fe40000011405 */
[----:B------:R-:W-:Y:S02]  /*0d10*/  SHF.R.S32.HI R7, RZ, 0x1f, R5 ;  /* 0x0000001fff077819 */ /* 0x000fe40000011405 */
[----:B------:R-:W-:Y:S02]  /*0d20*/  SHF.R.S32.HI R4, RZ, 0x5, R4 ;  /* 0x00000005ff047819 */ /* 0x000fe40000011404 */
[----:B------:R-:W-:Y:S02]  /*0d30*/  LEA.HI R7, R7, R6, RZ, 0x3 ;  /* 0x0000000607077211 */ /* 0x000fe400078f18ff */
[----:B------:R-:W-:-:S02]  /*0d40*/  SHF.R.S32.HI R203, RZ, 0x5, R203 ;  /* 0x00000005ffcb7819 */ /* 0x000fc400000114cb */
[----:B------:R-:W-:Y:S02]  /*0d50*/  LOP3.LUT R7, R7, 0xfffffff8, RZ, 0xc0, !PT ;  /* 0xfffffff807077812 */ /* 0x000fe400078ec0ff */
[----:B------:R-:W-:-:S03]  /*0d60*/  LOP3.LUT R5, R5, 0x7ffffffc, RZ, 0xc0, !PT ;  /* 0x7ffffffc05057812 */ /* 0x000fc600078ec0ff */
[----:B------:R-:W-:Y:S01]  /*0d70*/  IMAD.IADD R7, R6, 0x1, -R7 ;  /* 0x0000000106077824 */ /* 0x000fe200078e0a07 */
[----:B------:R-:W-:Y:S01]  /*0d80*/  LOP3.LUT R6, R8, 0x3fffff0, RZ, 0xc0, !PT ;  /* 0x03fffff008067812 */ /* 0x000fe200078ec0ff */
[----:B------:R-:W-:Y:S01]  /*0d90*/  IMAD.IADD R5, R10, 0x1, -R5 ;  /* 0x000000010a057824 */ /* 0x000fe200078e0a05 */
[----:B------:R-:W-:Y:S01]  /*0da0*/  LEA.HI R8, R8, R9, RZ, 0x1 ;  /* 0x0000000908087211 */ /* 0x000fe200078f08ff */
[----:B------:R-:W-:Y:S02]  /*0db0*/  IMAD R4, R4, 0x10, R7 ;  /* 0x0000001004047824 */ /* 0x000fe400078e0207 */
[----:B------:R-:W-:Y:S01]  /*0dc0*/  IMAD.IADD R6, R11, 0x1, -R6 ;  /* 0x000000010b067824 */ /* 0x000fe200078e0a06 */
[----:B------:R-:W-:Y:S01]  /*0dd0*/  LOP3.LUT R8, R8, 0x1ffffffe, RZ, 0xc0, !PT ;  /* 0x1ffffffe08087812 */ /* 0x000fe200078ec0ff */
[----:B------:R-:W-:Y:S01]  /*0de0*/  IMAD R204, R3, 0x40, R4 ;  /* 0x0000004003cc7824 */ /* 0x000fe200078e0204 */
[CC--:B------:R-:W-:Y:S01]  /*0df0*/  LEA.HI R3, R0.reuse, R11.reuse, RZ, 0x2 ;  /* 0x0000000b00037211 */ /* 0x0c0fe200078f10ff */
[----:B------:R-:W-:Y:S01]  /*0e00*/  IMAD.SHL.U32 R205, R5, 0x2, RZ ;  /* 0x0000000205cd7824 */ /* 0x000fe200078e00ff */
[----:B------:R-:W-:Y:S01]  /*0e10*/  LEA.HI R0, R0, R11, RZ, 0x3 ;  /* 0x0000000b00007211 */ /* 0x000fe200078f18ff */
[----:B------:R-:W-:Y:S01]  /*0e20*/  IMAD.IADD R8, R9, 0x1, -R8 ;  /* 0x0000000109087824 */ /* 0x000fe200078e0a08 */
[--C-:B------:R-:W-:Y:S01]  /*0e30*/  SHF.R.S32.HI R158, RZ, 0x2, R3.reuse ;  /* 0x00000002ff9e7819 */ /* 0x100fe20000011403 */
[----:B------:R-:W-:Y:S01]  /*0e40*/  IMAD R9, R203, 0x10, R6 ;  /* 0x00000010cb097824 */ /* 0x000fe200078e0206 */
[----:B------:R-:W-:Y:S01]  /*0e50*/  SHF.R.S32.HI R7, RZ, 0x1f, R3 ;  /* 0x0000001fff077819 */ /* 0x000fe20000011403 */
[----:B------:R-:W-:Y:S01]  /*0e60*/  VIADD R28, R205, 0x40 ;  /* 0x00000040cd1c7836 */ /* 0x000fe20000000000 */
[----:B------:R-:W-:Y:S01]  /*0e70*/  LOP3.LUT R3, R3, 0xfffffffc, RZ, 0xc0, !PT ;  /* 0xfffffffc03037812 */ /* 0x000fe200078ec0ff */
[----:B------:R-:W-:Y:S01]  /*0e80*/  VIADD R175, R158, 0x40 ;  /* 0x000000409eaf7836 */ /* 0x000fe20000000000 */
[----:B------:R-:W-:Y:S01]  /*0e90*/  SHF.R.S32.HI R4, RZ, 0x3, R0 ;  /* 0x00000003ff047819 */ /* 0x000fe20000011400 */
[----:B------:R-:W-:Y:S01]  /*0ea0*/  VIADD R25, R205, 0x50 ;  /* 0x00000050cd197836 */ /* 0x000fe20000000000 */
[----:B------:R-:W-:Y:S01]  /*0eb0*/  LOP3.LUT R0, R0, 0xfffffff8, RZ, 0xc0, !PT ;  /* 0xfffffff800007812 */ /* 0x000fe200078ec0ff */
[----:B------:R-:W-:Y:S01]  /*0ec0*/  IMAD.IADD R3, R11, 0x1, -R3 ;  /* 0x000000010b037824 */ /* 0x000fe200078e0a03 */
[----:B------:R-:W-:Y:S01]  /*0ed0*/  LEA.HI R7, R7, R158, RZ, 0x3 ;  /* 0x0000009e07077211 */ /* 0x000fe200078f18ff */
[----:B------:R0:W-:Y:S01]  /*0ee0*/  STL [R1+0x49c], R4 ;  /* 0x00049c0401007387 */ /* 0x0001e20000100800 */
[----:B------:R-:W-:-:S02]  /*0ef0*/  IMAD.SHL.U32 R206, R175, 0x40, RZ ;  /* 0x00000040afce7824 */ /* 0x000fc400078e00ff */
[----:B------:R-:W-:Y:S01]  /*0f00*/  IMAD.IADD R6, R11, 0x1, -R0 ;  /* 0x000000010b067824 */ /* 0x000fe200078e0a00 */
[C---:B------:R-:W-:Y:S01]  /*0f10*/  LEA.HI R0, R3.reuse, R3, RZ, 0x1 ;  /* 0x0000000303007211 */ /* 0x040fe200078f08ff */
[C---:B------:R-:W-:Y:S01]  /*0f20*/  IMAD.SHL.U32 R22, R3.reuse, 0x8, RZ ;  /* 0x0000000803167824 */ /* 0x040fe200078e00ff */
[----:B------:R-:W-:Y:S01]  /*0f30*/  LOP3.LUT R206, R206, 0x1c0, RZ, 0xc0, !PT ;  /* 0x000001c0cece7812 */ /* 0x000fe200078ec0ff */
[----:B------:R1:W-:Y:S01]  /*0f40*/  STL [R1+0x4a4], R3 ;  /* 0x0004a40301007387 */ /* 0x0003e20000100800 */
[----:B------:R-:W-:Y:S01]  /*0f50*/  LOP3.LUT R0, R0, 0x1ffffffe, RZ, 0xc0, !PT ;  /* 0x1ffffffe00007812 */ /* 0x000fe200078ec0ff */
[----:B------:R-:W-:Y:S01]  /*0f60*/  IMAD.SHL.U32 R154, R3, 0x4, RZ ;  /* 0x00000004039a7824 */ /* 0x000fe200078e00ff */
[----:B0-----:R-:W-:Y:S01]  /*0f70*/  SHF.R.S32.HI R4, RZ, 0x1f, R175 ;  /* 0x0000001fff047819 */ /* 0x001fe200000114af */
[----:B------:R0:W-:Y:S01]  /*0f80*/  STL [R1+0x4ac], R6 ;  /* 0x0004ac0601007387 */ /* 0x0001e20000100800 */
[----:B------:R-:W-:Y:S01]  /*0f90*/  LOP3.LUT R7, R7, 0xfffffff8, RZ, 0xc0, !PT ;  /* 0xfffffff807077812 */ /* 0x000fe200078ec0ff */
[----:B------:R-:W-:Y:S01]  /*0fa0*/  IMAD.SHL.U32 R198, R6, 0x8, RZ ;  /* 0x0000000806c67824 */ /* 0x000fe200078e00ff */
[----:B------:R-:W-:Y:S01]  /*0fb0*/  LEA.HI R4, R4, R175, RZ, 0x3 ;  /* 0x000000af04047211 */ /* 0x000fe200078f18ff */
[----:B------:R-:W-:Y:S01]  /*0fc0*/  VIADD R20, R205, 0x68 ;  /* 0x00000068cd147836 */ /* 0x000fe20000000000 */
[----:B------:R-:W-:Y:S01]  /*0fd0*/  SHF.R.U32.HI R207, RZ, 0x3, R206 ;  /* 0x00000003ffcf7819 */ /* 0x000fe200000116ce */
[----:B-1----:R-:W-:Y:S01]  /*0fe0*/  IMAD.IADD R3, R3, 0x1, -R0 ;  /* 0x0000000103037824 */ /* 0x002fe200078e0a00 */
[--C-:B------:R-:W-:Y:S01]  /*0ff0*/  LOP3.LUT R0, R206, 0x38, R22.reuse, 0xf8, !PT ;  /* 0x00000038ce007812 */ /* 0x100fe200078ef816 */
[----:B------:R-:W-:Y:S01]  /*1000*/  IMAD.SHL.U32 R4, R4, 0x40, RZ ;  /* 0x0000004004047824 */ /* 0x000fe200078e00ff */
[----:B------:R-:W-:Y:S01]  /*1010*/  STL [R1+0x488], R28 ;  /* 0x0004881c01007387 */ /* 0x000fe20000100800 */
[----:B0-----:R-:W-:Y:S01]  /*1020*/  IMAD.IADD R6, R158, 0x1, -R7 ;  /* 0x000000019e067824 */ /* 0x001fe200078e0a07 */
[----:B------:R-:W-:Y:S01]  /*1030*/  SHF.R.S32.HI R23, RZ, 0x1f, R22 ;  /* 0x0000001fff177819 */ /* 0x000fe20000011416 */
[C---:B------:R-:W-:Y:S01]  /*1040*/  VIADD R15, R205.reuse, 0x80 ;  /* 0x00000080cd0f7836 */ /* 0x040fe20000000000 */
[----:B------:R-:W-:Y:S01]  /*1050*/  LOP3.LUT R208, R4, 0xfffffe00, RZ, 0xc0, !PT ;  /* 0xfffffe0004d07812 */ /* 0x000fe200078ec0ff */
[----:B------:R-:W-:Y:S01]  /*1060*/  VIADD R12, R205, 0x98 ;  /* 0x00000098cd0c7836 */ /* 0x000fe20000000000 */
[----:B------:R0:W-:Y:S01]  /*1070*/  STL [R1+0x498], R6 ;  /* 0x0004980601007387 */ /* 0x0001e20000100800 */
[----:B------:R-:W-:Y:S01]  /*1080*/  VIADD R164, R154, 0x10 ;  /* 0x000000109aa47836 */ /* 0x000fe20000000000 */
[----:B------:R-:W-:Y:S01]  /*1090*/  LOP3.LUT R7, R208, R0, R207, 0xf6, !PT ;  /* 0x00000000d0077212 */ /* 0x000fe200078ef6cf */
[----:B------:R-:W-:Y:S01]  /*10a0*/  IMAD R8, R9, 0x8, R8 ;  /* 0x0000000809087824 */ /* 0x000fe200078e0208 */
[----:B------:R-:W-:Y:S01]  /*10b0*/  STL [R1+0x480], R25 ;  /* 0x0004801901007387 */ /* 0x000fe20000100800 */
[----:B------:R-:W-:Y:S01]  /*10c0*/  VIADD R9, R205, 0xb0 ;  /* 0x000000b0cd097836 */ /* 0x000fe20000000000 */
[----:B------:R-:W-:Y:S01]  /*10d0*/  SHF.R.S32.HI R216, RZ, 0x1f, R198 ;  /* 0x0000001fffd87819 */ /* 0x000fe200000114c6 */
[----:B------:R-:W-:Y:S01]  /*10e0*/  IMAD R0, R7, 0x2, R2 ;  /* 0x0000000207007824 */ /* 0x000fe200078e0202 */
[----:B------:R-:W-:Y:S01]  /*10f0*/  SHF.R.S32.HI R7, RZ, 0x1f, R28 ;  /* 0x0000001fff077819 */ /* 0x000fe2000001141c */
[----:B------:R-:W-:Y:S01]  /*1100*/  IMAD.SHL.U32 R4, R8, 0x8, RZ ;  /* 0x0000000808047824 */ /* 0x000fe200078e00ff */
[----:B0-----:R-:W-:Y:S01]  /*1110*/  SHF.R.S32.HI R6, RZ, 0x1f, R164 ;  /* 0x0000001fff067819 */ /* 0x001fe200000114a4 */
[C---:B------:R-:W-:Y:S01]  /*1120*/  VIADD R5, R205.reuse, 0xc8 ;  /* 0x000000c8cd057836 */ /* 0x040fe20000000000 */
[----:B------:R-:W-:Y:S01]  /*1130*/  STL [R1+0x450], R9 ;  /* 0x0004500901007387 */ /* 0x000fe20000100800 */
[----:B------:R-:W-:-:S02]  /*1140*/  VIADD R8, R205, 0xb8 ;  /* 0x000000b8cd087836 */ /* 0x000fc40000000000 */
[C---:B------:R-:W-:Y:S01]  /*1150*/  VIADD R228, R205.reuse, 0xd8 ;  /* 0x000000d8cde47836 */ /* 0x040fe20000000000 */
[----:B------:R0:W-:Y:S01]  /*1160*/  STL [R1+0x50c], R7 ;  /* 0x00050c0701007387 */ /* 0x0001e20000100800 */
[C---:B------:R-:W-:Y:S02]  /*1170*/  VIADD R229, R205.reuse, 0xd0 ;  /* 0x000000d0cde57836 */ /* 0x040fe40000000000 */
[C---:B------:R-:W-:Y:S01]  /*1180*/  VIADD R29, R205.reuse, 0x38 ;  /* 0x00000038cd1d7836 */ /* 0x040fe20000000000 */
[----:B------:R1:W-:Y:S01]  /*1190*/  STL [R1+0x4a8], R6 ;  /* 0x0004a80601007387 */ /* 0x0003e20000100800 */
[C---:B------:R-:W-:Y:S02]  /*11a0*/  VIADD R26, R205.reuse, 0x48 ;  /* 0x00000048cd1a7836 */ /* 0x040fe40000000000 */
[C---:B------:R-:W-:Y:S01]  /*11b0*/  VIADD R24, R205.reuse, 0x58 ;  /* 0x00000058cd187836 */ /* 0x040fe20000000000 */
[----:B------:R-:W-:Y:S01]  /*11c0*/  STL [R1+0x444], R5 ;  /* 0x0004440501007387 */ /* 0x000fe20000100800 */
[C---:B------:R-:W-:Y:S01]  /*11d0*/  VIADD R21, R205.reuse, 0x60 ;  /* 0x00000060cd157836 */ /* 0x040fe20000000000 */
[----:B0-----:R-:W-:Y:S01]  /*11e0*/  SHF.R.S32.HI R7, RZ, 0x1f, R25 ;  /* 0x0000001fff077819 */ /* 0x001fe20000011419 */
[C---:B------:R-:W-:Y:S01]  /*11f0*/  VIADD R19, R205.reuse, 0x70 ;  /* 0x00000070cd137836 */ /* 0x040fe20000000000 */
[----:B------:R0:W-:Y:S01]  /*1200*/  STL [R1+0x524], R4 ;  /* 0x0005240401007387 */ /* 0x0001e20000100800 */
[----:B------:R-:W-:-:S02]  /*1210*/  VIADD R18, R205, 0x78 ;  /* 0x00000078cd127836 */ /* 0x000fc40000000000 */
[C---:B-1----:R-:W-:Y:S01]  /*1220*/  VIADD R6, R205.reuse, 0xc0 ;  /* 0x000000c0cd067836 */ /* 0x042fe20000000000 */
[----:B------:R1:W-:Y:S01]  /*1230*/  STL [R1+0x504], R7 ;  /* 0x0005040701007387 */ /* 0x0003e20000100800 */
[C---:B------:R-:W-:Y:S02]  /*1240*/  VIADD R14, R205.reuse, 0x88 ;  /* 0x00000088cd0e7836 */ /* 0x040fe40000000000 */
[C---:B------:R-:W-:Y:S01]  /*1250*/  VIADD R13, R205.reuse, 0x90 ;  /* 0x00000090cd0d7836 */ /* 0x040fe20000000000 */
[----:B------:R-:W-:Y:S01]  /*1260*/  STL [R1+0x44c], R8 ;  /* 0x00044c0801007387 */ /* 0x000fe20000100800 */
[C---:B------:R-:W-:Y:S02]  /*1270*/  VIADD R11, R205.reuse, 0xa0 ;  /* 0x000000a0cd0b7836 */ /* 0x040fe40000000000 */
[C---:B0-----:R-:W-:Y:S01]  /*1280*/  VIADD R4, R205.reuse, 0xf0 ;  /* 0x000000f0cd047836 */ /* 0x041fe20000000000 */
[----:B------:R0:W-:Y:S01]  /*1290*/  STL [R1+0x514], R0 ;  /* 0x0005140001007387 */ /* 0x0001e20000100800 */
[C---:B------:R-:W-:Y:S01]  /*12a0*/  VIADD R10, R205.reuse, 0xa8 ;  /* 0x000000a8cd0a7836 */ /* 0x040fe20000000000 */
[----:B-1----:R-:W-:Y:S01]  /*12b0*/  SHF.R.S32.HI R7, RZ, 0x1f, R20 ;  /* 0x0000001fff077819 */ /* 0x002fe20000011414 */
[C---:B------:R-:W-:Y:S01]  /*12c0*/  VIADD R227, R205.reuse, 0xe0 ;  /* 0x000000e0cde37836 */ /* 0x040fe20000000000 */
[----:B------:R-:W-:Y:S01]  /*12d0*/  STL [R1+0x448], R6 ;  /* 0x0004480601007387 */ /* 0x000fe20000100800 */
[----:B------:R-:W-:-:S02]  /*12e0*/  VIADD R220, R205, 0xe8 ;  /* 0x000000e8cddc7836 */ /* 0x000fc40000000000 */
[C---:B------:R-:W-:Y:S01]  /*12f0*/  VIADD R152, R22.reuse, 0x20 ;  /* 0x0000002016987836 */ /* 0x040fe20000000000 */
[----:B------:R1:W-:Y:S01]  /*1300*/  STL [R1+0x4f8], R7 ;  /* 0x0004f80701007387 */ /* 0x0003e20000100800 */
[C---:B------:R-:W-:Y:S02]  /*1310*/  VIADD R172, R22.reuse, 0x40 ;  /* 0x0000004016ac7836 */ /* 0x040fe40000000000 */
[C---:B0-----:R-:W-:Y:S01]  /*1320*/  VIADD R0, R205.reuse, 0xf8 ;  /* 0x000000f8cd007836 */ /* 0x041fe20000000000 */
        /* <DEDUP_REMOVED lines=14> */
[----:B0-----:R-:W-:Y:S01]  /*1410*/  SHF.R.S32.HI R29, RZ, 0x1f, R29 ;  /* 0x0000001fff1d7819 */ /* 0x001fe2000001141d */
[----:B------:R-:W-:Y:S01]  /*1420*/  VIADD R201, R198, 0xc0 ;  /* 0x000000c0c6c97836 */ /* 0x000fe20000000000 */
[----:B------:R0:W-:Y:S01]  /*1430*/  STL [R1+0x47c], R24 ;  /* 0x00047c1801007387 */ /* 0x0001e20000100800 */
[----:B------:R-:W-:Y:S01]  /*1440*/  SHF.R.S32.HI R196, RZ, 0x1f, R167 ;  /* 0x0000001fffc47819 */ /* 0x000fe200000114a7 */
[----:B------:R-:W-:Y:S01]  /*1450*/  VIADD R218, R205, 0x30 ;  /* 0x00000030cdda7836 */ /* 0x000fe20000000000 */
[----:B-1----:R-:W-:Y:S01]  /*1460*/  SHF.R.S32.HI R26, RZ, 0x1f, R26 ;  /* 0x0000001fff1a7819 */ /* 0x002fe2000001141a */
[----:B------:R1:W-:Y:S01]  /*1470*/  STL [R1+0x478], R21 ;  /* 0x0004781501007387 */ /* 0x0003e20000100800 */
[----:B------:R-:W-:-:S02]  /*1480*/  SHF.R.S32.HI R195, RZ, 0x1f, R166 ;  /* 0x0000001fffc37819 */ /* 0x000fc400000114a6 */
[----:B--2---:R-:W-:Y:S01]  /*1490*/  SHF.R.S32.HI R7, RZ, 0x1f, R12 ;  /* 0x0000001fff077819 */ /* 0x004fe2000001140c */
[----:B------:R2:W-:Y:S01]  /*14a0*/  STL [R1+0x470], R19 ;  /* 0x0004701301007387 */ /* 0x0005e20000100800 */
[----:B------:R-:W-:Y:S02]  /*14b0*/  SHF.R.S32.HI R194, RZ, 0x1f, R165 ;  /* 0x0000001fffc27819 */ /* 0x000fe400000114a5 */
[----:B0-----:R-:W-:Y:S01]  /*14c0*/  SHF.R.S32.HI R24, RZ, 0x1f, R24 ;  /* 0x0000001fff187819 */ /* 0x001fe20000011418 */
[----:B------:R0:W-:Y:S01]  /*14d0*/  STL [R1+0x4e0], R7 ;  /* 0x0004e00701007387 */ /* 0x0001e20000100800 */
[----:B------:R-:W-:Y:S02]  /*14e0*/  SHF.R.S32.HI R193, RZ, 0x1f, R174 ;  /* 0x0000001fffc17819 */ /* 0x000fe400000114ae */
        /* <DEDUP_REMOVED lines=9> */
[----:B------:R-:W-:Y:S01]  /*1580*/  SHF.R.S32.HI R8, RZ, 0x1f, R6 ;  /* 0x0000001fff087819 */ /* 0x000fe20000011406 */
[----:B------:R3:W-:Y:S01]  /*1590*/  STL [R1+0x4d4], R7 ;  /* 0x0004d40701007387 */ /* 0x0007e20000100800 */
[----:B------:R-:W-:-:S02]  /*15a0*/  SHF.R.S32.HI R6, RZ, 0x1f, R229 ;  /* 0x0000001fff067819 */ /* 0x000fc400000114e5 */
[----:B-1----:R-:W-:Y:S01]  /*15b0*/  SHF.R.S32.HI R18, RZ, 0x1f, R18 ;  /* 0x0000001fff127819 */ /* 0x002fe20000011412 */
[----:B------:R1:W-:Y:S01]  /*15c0*/  STL [R1+0x458], R11 ;  /* 0x0004580b01007387 */ /* 0x0003e20000100800 */
[----:B--2---:R-:W-:Y:S02]  /*15d0*/  SHF.R.S32.HI R14, RZ, 0x1f, R14 ;  /* 0x0000001fff0e7819 */ /* 0x004fe4000001140e */
[----:B0-----:R-:W-:Y:S01]  /*15e0*/  SHF.R.S32.HI R13, RZ, 0x1f, R13 ;  /* 0x0000001fff0d7819 */ /* 0x001fe2000001140d */
[----:B------:R0:W-:Y:S01]  /*15f0*/  STL [R1+0x454], R10 ;  /* 0x0004540a01007387 */ /* 0x0001e20000100800 */
[----:B------:R-:W-:Y:S02]  /*1600*/  SHF.R.S32.HI R213, RZ, 0x1f, R199 ;  /* 0x0000001fffd57819 */ /* 0x000fe400000114c7 */
[----:B---3--:R-:W-:Y:S01]  /*1610*/  SHF.R.S32.HI R7, RZ, 0x1f, R5 ;  /* 0x0000001fff077819 */ /* 0x008fe20000011405 */
[----:B------:R-:W-:Y:S01]  /*1620*/  STL [R1+0x490], R0 ;  /* 0x0004900001007387 */ /* 0x000fe20000100800 */
[----:B------:R-:W-:-:S02]  /*1630*/  SHF.R.S32.HI R5, RZ, 0x1f, R228 ;  /* 0x0000001fff057819 */ /* 0x000fc400000114e4 */
[----:B-1----:R-:W-:Y:S01]  /*1640*/  SHF.R.S32.HI R11, RZ, 0x1f, R11 ;  /* 0x0000001fff0b7819 */ /* 0x002fe2000001140b */
[----:B------:R1:W-:Y:S01]  /*1650*/  STL [R1+0x4c8], R7 ;  /* 0x0004c80701007387 */ /* 0x0003e20000100800 */
[----:B------:R-:W-:Y:S02]  /*1660*/  SHF.R.S32.HI R212, RZ, 0x1f, R201 ;  /* 0x0000001fffd47819 */ /* 0x000fe400000114c9 */
[----:B0-----:R-:W-:Y:S01]  /*1670*/  SHF.R.S32.HI R10, RZ, 0x1f, R10 ;  /* 0x0000001fff0a7819 */ /* 0x001fe2000001140a */
[----:B------:R0:W-:Y:S04]  /*1680*/  STL [R1+0x4c0], R5 ;  /* 0x0004c00501007387 */ /* 0x0001e80000100800 */
[----:B------:R2:W-:Y:S01]  /*1690*/  STL [R1+0x4c4], R6 ;  /* 0x0004c40601007387 */ /* 0x0005e20000100800 */
[----:B-1----:R-:W-:-:S03]  /*16a0*/  SHF.R.S32.HI R7, RZ, 0x1f, R227 ;  /* 0x0000001fff077819 */ /* 0x002fc600000114e3 */
[----:B------:R1:W-:Y:S01]  /*16b0*/  STL [R1+0x474], R20 ;  /* 0x0004741401007387 */ /* 0x0003e20000100800 */
[----:B0-----:R-:W-:Y:S02]  /*16c0*/  SHF.R.S32.HI R5, RZ, 0x1f, R4 ;  /* 0x0000001fff057819 */ /* 0x001fe40000011404 */
[----:B------:R-:W-:Y:S01]  /*16d0*/  SHF.R.S32.HI R4, RZ, 0x1f, R0 ;  /* 0x0000001fff047819 */ /* 0x000fe20000011400 */
[----:B------:R-:W-:Y:S01]  /*16e0*/  IMAD R0, R3, 0x8, R204 ;  /* 0x0000000803007824 */ /* 0x000fe200078e02cc */
[----:B--2---:R-:W-:Y:S01]  /*16f0*/  SHF.R.S32.HI R6, RZ, 0x1f, R220 ;  /* 0x0000001fff067819 */ /* 0x004fe200000114dc */
        /* <DEDUP_REMOVED lines=18> */
[----:B------:R1:W-:Y:S02]  /*1820*/  STL [R1+0x4b0], R4 ;  /* 0x0004b00401007387 */ /* 0x0003e40000100800 */
.L_x_13262:
[----:B------:R-:W-:Y:S05]  /*1830*/  YIELD ;  /* 0x0000000000007946 */ /* 0x000fea0003800000 */
[----:B------:R-:W-:Y:S01]  /*1840*/  ULDC.64 UR4, c[0x0][0xb20] ;  /* 0x0002c80000047ab9 */ /* 0x000fe20000000a00 */
[----:B012---:R-:W0:Y:S01]  /*1850*/  LDC.64 R4, c[0x0][0xb00] ;  /* 0x0002c000ff047b82 */ /* 0x007e220000000a00 */
[----:B------:R-:W-:Y:S01]  /*1860*/  ISETP.NE.U32.AND P1, PT, RZ, UR4, PT ;  /* 0x00000004ff007c0c */ /* 0x000fe2000bf25070 */
[----:B----4-:R-:W-:Y:S02]  /*1870*/  IMAD.MOV.U32 R10, RZ, RZ, RZ ;  /* 0x000000ffff0a7224 */ /* 0x010fe400078e00ff */
[----:B------:R-:W-:Y:S01]  /*1880*/  IMAD.MOV.U32 R30, RZ, RZ, RZ ;  /* 0x000000ffff1e7224 */ /* 0x000fe200078e00ff */
[----:B------:R-:W-:Y:S01]  /*1890*/  ISETP.NE.AND.EX P1, PT, RZ, UR5, PT, P1 ;  /* 0x00000005ff007c0c */ /* 0x000fe2000bf25310 */
[----:B------:R-:W-:-:S02]  /*18a0*/  ULDC.64 UR4, c[0x0][0xb10] ;  /* 0x0002c40000047ab9 */ /* 0x000fc40000000a00 */
[----:B------:R-:W-:-:S04]  /*18b0*/  ISETP.NE.U32.AND P2, PT, RZ, UR4, PT ;  /* 0x00000004ff007c0c */ /* 0x000fc8000bf45070 */
[----:B------:R-:W-:Y:S01]  /*18c0*/  ISETP.NE.AND.EX P2, PT, RZ, UR5, PT, P2 ;  /* 0x00000005ff007c0c */ /* 0x000fe2000bf45320 */
[----:B------:R-:W-:Y:S02]  /*18d0*/  ULDC.64 UR4, c[0x0][0xb00] ;  /* 0x0002c00000047ab9 */ /* 0x000fe40000000a00 */
[----:B------:R-:W-:-:S03]  /*18e0*/  ISETP.NE.U32.AND P0, PT, RZ, UR4, PT ;  /* 0x00000004ff007c0c */ /* 0x000fc6000bf05070 */
[----:B---3--:R-:W1:Y:S01]  /*18f0*/  @P1 LDC.64 R6, c[0x0][0xb20] ;  /* 0x0002c800ff061b82 */ /* 0x008e620000000a00 */
        /* <DEDUP_REMOVED lines=30> */
.L_x_13020:
        /* <DEDUP_REMOVED lines=14> */
.L_x_13021:
[----:B------:R-:W-:Y:S05]  /*1bc0*/  @!P0 BRA `(.L_x_13022) ;  /* 0x00000000000c8947 */ /* 0x000fea0003800000 */
[----:B------:R-:W2:Y:S04]  /*1bd0*/  LDG.E R0, desc[UR44][R4.64] ;  /* 0x0000002c04007981 */ /* 0x000ea8000c1e1900 */
[----:B------:R-:W2:Y:S02]  /*1be0*/  LDG.E R31, desc[UR44][R4.64+0x4] ;  /* 0x0000042c041f7981 */ /* 0x000ea4000c1e1900 */
[----:B--2---:R-:W-:-:S07]  /*1bf0*/  IMAD.IADD R31, R31, 0x1, -R0 ;  /* 0x000000011f1f7824 */ /* 0x004fce00078e0a00 */
.L_x_13022:
[----:B------:R-:W-:Y:S02]  /*1c00*/  ULDC.64 UR4, c[0x0][0xb08] ;  /* 0x0002c20000047ab9 */ /* 0x000fe40000000a00 */
[----:B------:R-:W-:-:S04]  /*1c10*/  ISETP.NE.U32.AND P0, PT, RZ, UR4, PT ;  /* 0x00000004ff007c0c */ /* 0x000fc8000bf05070 */
[----:B------:R-:W-:Y:S01]  /*1c20*/  ISETP.NE.AND.EX P0, PT, RZ, UR5, PT, P0 ;  /* 0x00000005ff007c0c */ /* 0x000fe2000bf05300 */
[----:B------:R-:W-:Y:S02]  /*1c30*/  ULDC.64 UR4, c[0x0][0xb28] ;  /* 0x0002ca0000047ab9 */ /* 0x000fe40000000a00 */
[----:B------:R-:W-:-:S04]  /*1c40*/  ISETP.NE.U32.AND P1, PT, RZ, UR4, PT ;  /* 0x00000004ff007c0c */ /* 0x000fc8000bf25070 */
[----:B------:R-:W-:-:S06]  /*1c50*/  ISETP.NE.AND.EX P1, PT, RZ, UR5, PT, P1 ;  /* 0x00000005ff007c0c */ /* 0x000fcc000bf25310 */
[----:B------:R-:W1:Y:S08]  /*1c60*/  @P0 LDC.64 R8, c[0x0][0xb08] ;  /* 0x0002c200ff080b82 */ /* 0x000e700000000a00 */
[----:B0-----:R-:W0:Y:S01]  /*1c70*/  @P1 LDC.64 R4, c[0x0][0xb28] ;  /* 0x0002ca00ff041b82 */ /* 0x001e220000000a00 */
[----:B-1----:R-:W-:-:S05]  /*1c80*/  @P0 IMAD.WIDE R8, R99, 0x4, R8 ;  /* 0x0000000463080825 */ /* 0x002fca00078e0208 */
[----:B------:R-:W2:Y:S04]  /*1c90*/  @P0 LDG.E R0, desc[UR44][R8.64] ;  /* 0x0000002c08000981 */ /* 0x000ea8000c1e1900 */
[----:B------:R-:W2:Y:S01]  /*1ca0*/  @P0 LDG.E R3, desc[UR44][R8.64+0x4] ;  /* 0x0000042c08030981 */ /* 0x000ea2000c1e1900 */
[----:B0-----:R-:W-:Y:S02]  /*1cb0*/  @P1 IMAD.WIDE R6, R99, 0x4, R4 ;  /* 0x0000000463061825 */ /* 0x001fe400078e0204 */
[----:B------:R-:W0:Y:S02]  /*1cc0*/  LDC R4, c[0x0][0x448] ;  /* 0x00011200ff047b82 */ /* 0x000e240000000800 */
[----:B-----5:R-:W-:-:S06]  /*1cd0*/  IMAD.MOV.U32 R44, RZ, RZ, R31 ;  /* 0x000000ffff2c7224 */ /* 0x020fcc00078e001f */
[----:B------:R1:W5:Y:S01]  /*1ce0*/  @P1 LDG.E R44, desc[UR44][R6.64] ;  /* 0x0000002c062c1981 */ /* 0x000362000c1e1900 */
[----:B------:R-:W-:Y:S02]  /*1cf0*/  IMAD.SHL.U32 R209, R97, 0x80, RZ ;  /* 0x0000008061d17824 */ /* 0x000fe400078e00ff */
[----:B------:R-:W-:Y:S01]  /*1d00*/  IMAD.IADD R13, R31, 0x1, -R10 ;  /* 0x000000011f0d7824 */ /* 0x000fe200078e0a0a */
[----:B0-----:R-:W-:Y:S02]  /*1d10*/  ISETP.NE.AND P1, PT, R4, 0x1, PT ;  /* 0x000000010400780c */ /* 0x001fe40003f25270 */
[----:B------:R-:W0:Y:S11]  /*1d20*/  LDC.64 R4, c[0x0][0xad8] ;  /* 0x0002b600ff047b82 */ /* 0x000e360000000a00 */
        /* <DEDUP_REMOVED lines=8> */
[----:B------:R-:W-:Y:S01]  /*1db0*/  VIADD R0, R29, 0x5f ;  /* 0x0000005f1d007836 */ /* 0x000fe20000000000 */
[----:B---3--:R-:W-:-:S03]  /*1dc0*/  @P1 SHF.R.U32.HI R3, RZ, R11, R6 ;  /* 0x0000000bff031219 */ /* 0x008fc60000011606 */
        /* <DEDUP_REMOVED lines=17> */
.L_x_13025:
[----:B------:R-:W-:-:S13]  /*1ee0*/  ISETP.NE.AND P0, PT, R5, 0x1, PT ;  /* 0x000000010500780c */ /* 0x000fda0003f05270 */
[----:B------:R-:W0:Y:S02]  /*1ef0*/  @P0 LDC.64 R6, c[0x0][0xae0] ;  /* 0x0002b800ff060b82 */ /* 0x000e240000000a00 */
[----:B0-----:R-:W-:-:S05]  /*1f00*/  @P0 IMAD.HI.U32 R6, R0, R6, RZ ;  /* 0x0000000600060227 */ /* 0x001fca00078e00ff */
[----:B------:R-:W-:-:S07]  /*1f10*/  @P0 SHF.R.U32.HI R0, RZ, R7, R6 ;  /* 0x00000007ff000219 */ /* 0x000fce0000011606 */
.L_x_13026:
[----:B------:R-:W-:Y:S05]  /*1f20*/  BSYNC B0 ;  /* 0x0000000000007941 */ /* 0x000fea0003800000 */
.L_x_13024:
[----:B------:R-:W-:-:S05]  /*1f30*/  IMAD R3, R0, R5, R5 ;  /* 0x0000000500037224 */ /* 0x000fca00078e0205 */
[----:B------:R-:W-:-:S07]  /*1f40*/  VIMNMX R4, R4, R3, PT ;  /* 0x0000000304047248 */ /* 0x000fce0003fe0100 */
.L_x_13023:
        /* <DEDUP_REMOVED lines=25> */
.L_x_13029:
[----:B------:R-:W-:-:S13]  /*20e0*/  ISETP.NE.AND P0, PT, R5, 0x1, PT ;  /* 0x000000010500780c */ /* 0x000fda0003f05270 */
[----:B------:R-:W0:Y:S02]  /*20f0*/  @P0 LDC.64 R6, c[0x0][0xae0] ;  /* 0x0002b800ff060b82 */ /* 0x000e240000000a00 */
[----:B0-----:R-:W-:-:S05]  /*2100*/  @P0 IMAD.HI.U32 R6, R0, R6, RZ ;  /* 0x0000000600060227 */ /* 0x001fca00078e00ff */
[----:B------:R-:W-:-:S07]  /*2110*/  @P0 SHF.R.U32.HI R0, RZ, R7, R6 ;  /* 0x00000007ff000219 */ /* 0x000fce0000011606 */
.L_x_13030:
[----:B------:R-:W-:Y:S05]  /*2120*/  BSYNC B0 ;  /* 0x0000000000007941 */ /* 0x000fea0003800000 */
.L_x_13028:
[----:B------:R-:W-:-:S05]  /*2130*/  IMAD R0, R0, R5, RZ ;  /* 0x0000000500007224 */ /* 0x000fca00078e02ff */
[----:B------:R-:W-:-:S07]  /*2140*/  VIMNMX R3, R3, R0, !PT ;  /* 0x0000000003037248 */ /* 0x000fce0007fe0100 */
.L_x_13027:
        /* <DEDUP_REMOVED lines=41> */
.L_x_13032:
[----:B------:R-:W-:Y:S05]  /*23e0*/  BSYNC B0 ;  /* 0x0000000000007941 */ /* 0x000fea0003800000 */
.L_x_13031:
        /* <DEDUP_REMOVED lines=37> */
.L_x_13035:
[----:B------:R-:W-:Y:S05]  /*2640*/  BSYNC B6 ;  /* 0x0000000000067941 */ /* 0x000fea0003800000 */
.L_x_13034:
        /* <DEDUP_REMOVED lines=20> */
.L_x_13037:
[----:B------:R-:W-:Y:S05]  /*2790*/  BSYNC B6 ;  /* 0x0000000000067941 */ /* 0x000fea0003800000 */
.L_x_13036:
[----:B------:R-:W-:Y:S01]  /*27a0*/  ULDC.64 UR4, c[0x0][0xaf0] ;  /* 0x0002bc0000047ab9 */ /* 0x000fe20000000a00 */
[----:B------:R-:W2:Y:S01]  /*27b0*/  LDL R34, [R1+0x498] ;  /* 0x0004980001227983 */ /* 0x000ea20000100800 */
[----:B------:R-:W-:Y:S01]  /*27c0*/  ISETP.NE.U32.AND P0, PT, RZ, UR4, PT ;  /* 0x00000004ff007c0c */ /* 0x000fe2000bf05070 */
[----:B------:R-:W-:Y:S02]  /*27d0*/  IMAD.MOV.U32 R0, RZ, RZ, R99 ;  /* 0x000000ffff007224 */ /* 0x000fe400078e0063 */
[----:B------:R-:W3:Y:S01]  /*27e0*/  LDL R32, [R1+0x4a4] ;  /* 0x0004a40001207983 */ /* 0x000ee20000100800 */
[----:B------:R-:W-:Y:S01]  /*27f0*/  ISETP.NE.AND.EX P0, PT, RZ, UR5, PT, P0 ;  /* 0x00000005ff007c0c */ /* 0x000fe2000bf05300 */
[----:B------:R-:W-:Y:S01]  /*2800*/  ULDC UR8, c[0x0][0x320] ;  /* 0x0000c80000087ab9 */ /* 0x000fe20000000800 */
[----:B------:R-:W-:Y:S01]  /*2810*/  SHF.R.S32.HI R3, RZ, 0x1f, R158 ;  /* 0x0000001fff037819 */ /* 0x000fe2000001149e */
[----:B------:R-:W0:Y:S01]  /*2820*/  S2R R33, SR_TID.X ;  /* 0x0000000000217919 */ /* 0x000e220000002100 */
[----:B------:R-:W1:Y:S01]  /*2830*/  LDC R11, c[0x0][0x3f4] ;  /* 0x0000fd00ff0b7b82 */ /* 0x000e620000000800 */
[----:B------:R-:W-:Y:S01]  /*2840*/  ULDC.64 UR4, c[0x0][0x3f8] ;  /* 0x0000fe0000047ab9 */ /* 0x000fe20000000a00 */
[----:B------:R-:W-:Y:S01]  /*2850*/  SHF.R.S32.HI R155, RZ, 0x1f, R154 ;  /* 0x0000001fff9b7819 */ /* 0x000fe2000001149a */
[----:B------:R-:W-:-:S06]  /*2860*/  ULDC.64 UR6, c[0x0][0x408] ;  /* 0x0001020000067ab9 */ /* 0x000fcc0000000a00 */
[----:B------:R-:W4:Y:S02]  /*2870*/  @P0 LDC.64 R4, c[0x0][0xaf0] ;  /* 0x0002bc00ff040b82 */ /* 0x000f240000000a00 */
[----:B----4-:R-:W-:-:S05]  /*2880*/  @P0 IMAD.WIDE R4, R99, 0x4, R4 ;  /* 0x0000000463040825 */ /* 0x010fca00078e0204 */
[----:B------:R4:W3:Y:S01]  /*2890*/  @P0 LDG.E R0, desc[UR44][R4.64] ;  /* 0x0000002c04000981 */ /* 0x0008e2000c1e1900 */
[----:B------:R-:W-:Y:S01]  /*28a0*/  ISETP.GE.AND P1, PT, R152, UR8, PT ;  /* 0x0000000898007c0c */ /* 0x000fe2000bf26270 */
[C---:B------:R-:W-:Y:S01]  /*28b0*/  IMAD R7, R3.reuse, UR4, RZ ;  /* 0x0000000403077c24 */ /* 0x040fe2000f8e02ff */
[----:B0-----:R-:W-:Y:S01]  /*28c0*/  SHF.R.U32.HI R33, RZ, 0x7, R33 ;  /* 0x00000007ff217819 */ /* 0x001fe20000011621 */
[----:B------:R-:W-:Y:S01]  /*28d0*/  IMAD R9, R3, UR6, RZ ;  /* 0x0000000603097c24 */ /* 0x000fe2000f8e02ff */
[----:B------:R-:W-:Y:S01]  /*28e0*/  SEL R3, RZ, 0xffffffff, P1 ;  /* 0xffffffffff037807 */ /* 0x000fe20000800000 */
[----:B------:R-:W-:Y:S01]  /*28f0*/  IMAD.WIDE.U32 R18, R158, UR4, R154 ;  /* 0x000000049e127c25 */ /* 0x000fe2000f8e009a */
[----:B------:R-:W-:Y:S02]  /*2900*/  ISETP.GE.AND P0, PT, R22, UR8, PT ;  /* 0x0000000816007c0c */ /* 0x000fe4000bf06270 */
[----:B------:R-:W-:Y:S01]  /*2910*/  ISETP.NE.AND P6, PT, R33, 0x1, PT ;  /* 0x000000012100780c */ /* 0x000fe20003fc5270 */
[C---:B------:R-:W-:Y:S01]  /*2920*/  IMAD R7, R158.reuse, UR5, R7 ;  /* 0x000000059e077c24 */ /* 0x040fe2000f8e0207 */
[----:B----4-:R-:W-:Y:S01]  /*2930*/  SEL R4, RZ, 0x1, P0 ;  /* 0x00000001ff047807 */ /* 0x010fe20000000000 */
[----:B------:R-:W-:Y:S01]  /*2940*/  IMAD.WIDE.U32 R20, R158, UR4, R22 ;  /* 0x000000049e147c25 */ /* 0x000fe2000f8e0016 */
[----:B------:R-:W-:-:S02]  /*2950*/  ISETP.GE.AND P0, PT, R172, UR8, PT ;  /* 0x00000008ac007c0c */ /* 0x000fc4000bf06270 */
[----:B------:R-:W-:Y:S01]  /*2960*/  ISETP.GE.AND P1, PT, R167, UR8, PT ;  /* 0x00000008a7007c0c */ /* 0x000fe2000bf26270 */
[----:B------:R-:W-:Y:S01]  /*2970*/  IMAD.SHL.U32 R5, R3, 0x2, RZ ;  /* 0x0000000203057824 */ /* 0x000fe200078e00ff */
[----:B------:R-:W-:Y:S01]  /*2980*/  ISETP.GE.AND P2, PT, R173, UR8, PT ;  /* 0x00000008ad007c0c */ /* 0x000fe2000bf46270 */
[----:B------:R-:W-:Y:S01]  /*2990*/  IMAD.IADD R3, R30, 0x1, R31 ;  /* 0x000000011e037824 */ /* 0x000fe200078e021f */
[----:B------:R-:W-:Y:S01]  /*29a0*/  SEL R6, RZ, 0x8, P1 ;  /* 0x00000008ff067807 */ /* 0x000fe20000800000 */
[----:B------:R-:W-:Y:S01]  /*29b0*/  IMAD.IADD R19, R19, 0x1, R7 ;  /* 0x0000000113137824 */ /* 0x000fe200078e0207 */
[----:B------:R-:W-:Y:S01]  /*29c0*/  LOP3.LUT R4, R5, 0x2, R4, 0xe2, !PT ;  /* 0x0000000205047812 */ /* 0x000fe200078ee204 */
[----:B------:R-:W-:Y:S01]  /*29d0*/  IMAD.IADD R21, R7, 0x1, R21 ;  /* 0x0000000107157824 */ /* 0x000fe200078e0215 */
[----:B-----5:R-:W-:Y:S01]  /*29e0*/  SHF.R.S32.HI R7, RZ, 0x1f, R44 ;  /* 0x0000001fff077819 */ /* 0x020fe2000001142c */
[----:B------:R-:W-:Y:S01]  /*29f0*/  IMAD.WIDE.U32 R24, R158, UR6, R154 ;  /* 0x000000069e187c25 */ /* 0x000fe2000f8e009a */
[----:B------:R-:W-:-:S02]  /*2a00*/  SEL R5, RZ, 0x4, P0 ;  /* 0x00000004ff057807 */ /* 0x000fc40000000000 */
[----:B------:R-:W-:Y:S01]  /*2a10*/  ISETP.GE.AND P0, PT, R166, UR8, PT ;  /* 0x00000008a6007c0c */ /* 0x000fe2000bf06270 */
[C---:B------:R-:W-:Y:S01]  /*2a20*/  IMAD R9, R158.reuse, UR7, R9 ;  /* 0x000000079e097c24 */ /* 0x040fe2000f8e0209 */
[----:B------:R-:W-:Y:S01]  /*2a30*/  ISETP.GE.AND P1, PT, R165, UR8, PT ;  /* 0x00000008a5007c0c */ /* 0x000fe2000bf26270 */
[----:B------:R-:W-:Y:S01]  /*2a40*/  IMAD.WIDE.U32 R30, R158, UR6, R22 ;  /* 0x000000069e1e7c25 */ /* 0x000fe2000f8e0016 */
[----:B------:R-:W-:Y:S02]  /*2a50*/  LOP3.LUT R4, R6, R4, R5, 0xfe, !PT ;  /* 0x0000000406047212 */ /* 0x000fe400078efe05 */
[----:B------:R-:W-:Y:S01]  /*2a60*/  SEL R5, RZ, 0x10, P0 ;  /* 0x00000010ff057807 */ /* 0x000fe20000000000 */
[----:B------:R-:W-:Y:S01]  /*2a70*/  IMAD.IADD R25, R25, 0x1, R9 ;  /* 0x0000000119197824 */ /* 0x000fe200078e0209 */
[----:B------:R-:W-:Y:S01]  /*2a80*/  ISETP.GE.AND P0, PT, R174, UR8, PT ;  /* 0x00000008ae007c0c */ /* 0x000fe2000bf06270 */
[----:B------:R-:W-:Y:S01]  /*2a90*/  IMAD.IADD R31, R9, 0x1, R31 ;  /* 0x00000001091f7824 */ /* 0x000fe200078e021f */
[----:B------:R-:W-:Y:S01]  /*2aa0*/  SEL R6, RZ, 0x20, P1 ;  /* 0x00000020ff067807 */ /* 0x000fe20000800000 */
[C---:B------:R-:W-:Y:S01]  /*2ab0*/  IMAD R9, R7.reuse, UR4, RZ ;  /* 0x0000000407097c24 */ /* 0x040fe2000f8e02ff */
[----:B-1----:R-:W-:Y:S01]  /*2ac0*/  ISETP.GE.AND P1, PT, R22, R11, PT ;  /* 0x0000000b1600720c */ /* 0x002fe20003f26270 */
[----:B------:R-:W-:Y:S01]  /*2ad0*/  IMAD R7, R7, UR6, RZ ;  /* 0x0000000607077c24 */ /* 0x000fe2000f8e02ff */
[----:B------:R-:W-:Y:S01]  /*2ae0*/  LOP3.LUT R4, R6, R4, R5, 0xfe, !PT ;  /* 0x0000000406047212 */ /* 0x000fe200078efe05 */
[C---:B------:R-:W-:Y:S01]  /*2af0*/  IMAD R9, R44.reuse, UR5, R9 ;  /* 0x000000052c097c24 */ /* 0x040fe2000f8e0209 */
[----:B------:R-:W-:Y:S01]  /*2b00*/  SEL R51, RZ, 0x40, P0 ;  /* 0x00000040ff337807 */ /* 0x000fe20000000000 */
[----:B------:R-:W-:Y:S01]  /*2b10*/  IMAD.WIDE.U32 R18, R44, UR4, R18 ;  /* 0x000000042c127c25 */ /* 0x000fe2000f8e0012 */
[----:B------:R-:W-:-:S03]  /*2b20*/  SEL R5, RZ, 0x7fff80, P2 ;  /* 0x007fff80ff057807 */ /* 0x000fc60001000000 */
[----:B------:R-:W-:Y:S01]  /*2b30*/  IMAD.WIDE.U32 R20, R44, UR4, R20 ;  /* 0x000000042c147c25 */ /* 0x000fe2000f8e0014 */
[----:B------:R-:W-:-:S03]  /*2b40*/  LOP3.LUT R51, R5, R4, R51, 0xfe, !PT ;  /* 0x0000000405337212 */ /* 0x000fc600078efe33 */
[C---:B------:R-:W-:Y:S01]  /*2b50*/  IMAD R63, R44.reuse, UR7, R7 ;  /* 0x000000072c3f7c24 */ /* 0x040fe2000f8e0207 */
[----:B------:R-:W-:Y:S01]  /*2b60*/  SEL R7, R11, RZ, P1 ;  /* 0x000000ff0b077207 */ /* 0x000fe20000800000 */
[----:B------:R-:W-:Y:S01]  /*2b70*/  IMAD.WIDE.U32 R24, R44, UR6, R24 ;  /* 0x000000062c187c25 */ /* 0x000fe2000f8e0018 */
[----:B------:R-:W-:-:S03]  /*2b80*/  PRMT R68, R51, 0x8880, RZ ;  /* 0x0000888033447816 */ /* 0x000fc600000000ff */
[----:B------:R-:W-:Y:S01]  /*2b90*/  IMAD.WIDE.U32 R30, R44, UR6, R30 ;  /* 0x000000062c1e7c25 */ /* 0x000fe2000f8e001e */
[----:B------:R-:W-:Y:S05]  /*2ba0*/  @!P6 WARPSYNC.ALL ;  /* 0x000000000000e948 */ /* 0x000fea0003800000 */
[----:B------:R-:W-:Y:S01]  /*2bb0*/  ULDC UR4, c[0x0][0x2f4] ;  /* 0x0000bd0000047ab9 */ /* 0x000fe20000000800 */
[----:B------:R-:W-:Y:S01]  /*2bc0*/  IMAD.IADD R7, R22, 0x1, R7 ;  /* 0x0000000116077824 */ /* 0x000fe200078e0207 */
[----:B------:R-:W-:Y:S01]  /*2bd0*/  ISETP.GE.AND P3, PT, R152, UR4, PT ;  /* 0x0000000498007c0c */ /* 0x000fe2000bf66270 */
[----:B------:R-:W-:Y:S01]  /*2be0*/  IMAD.MOV.U32 R55, RZ, RZ, 0x20 ;  /* 0x00000020ff377424 */ /* 0x000fe200078e00ff */
[----:B------:R-:W-:Y:S01]  /*2bf0*/  ISETP.GE.AND P0, PT, R22, UR4, PT ;  /* 0x0000000416007c0c */ /* 0x000fe2000bf06270 */
[----:B------:R-:W-:Y:S01]  /*2c00*/  IMAD.U32 R58, RZ, RZ, UR38 ;  /* 0x00000026ff3a7e24 */ /* 0x000fe2000f8e00ff */
[----:B------:R-:W-:Y:S01]  /*2c10*/  SEL R6, RZ, 0xffffffff, P3 ;  /* 0xffffffffff067807 */ /* 0x000fe20001800000 */
[----:B------:R-:W-:Y:S01]  /*2c20*/  IMAD.IADD R62, R25, 0x1, R63 ;  /* 0x00000001193e7824 */ /* 0x000fe200078e023f */
[----:B------:R-:W-:Y:S01]  /*2c30*/  SHF.R.S32.HI R4, RZ, 0x1f, R7 ;  /* 0x0000001fff047819 */ /* 0x000fe20000011407 */
[----:B------:R-:W-:Y:S01]  /*2c40*/  VIADD R54, R33, 0x8 ;  /* 0x0000000821367836 */ /* 0x000fe20000000000 */
[----:B------:R-:W-:Y:S01]  /*2c50*/  SEL R52, RZ, 0x1, P0 ;  /* 0x00000001ff347807 */ /* 0x000fe20000000000 */
[----:B------:R-:W-:Y:S01]  /*2c60*/  IMAD.SHL.U32 R11, R6, 0x2, RZ ;  /* 0x00000002060b7824 */ /* 0x000fe200078e00ff */
[----:B------:R-:W-:Y:S01]  /*2c70*/  LEA.HI R7, R4, R7, RZ, 0x3 ;  /* 0x0000000704077211 */ /* 0x000fe200078f18ff */
[----:B------:R-:W-:Y:S01]  /*2c80*/  IMAD.IADD R60, R19, 0x1, R9 ;  /* 0x00000001133c7824 */ /* 0x000fe200078e0209 */
[----:B------:R-:W-:Y:S01]  /*2c90*/  LOP3.LUT R58, R58, 0x1, RZ, 0xfc, !PT ;  /* 0x000000013a3a7812 */ /* 0x000fe200078efcff */
[----:B------:R-:W-:Y:S01]  /*2ca0*/  IMAD.IADD R61, R9, 0x1, R21 ;  /* 0x00000001093d7824 */ /* 0x000fe200078e0215 */
[----:B------:R-:W-:Y:S01]  /*2cb0*/  LOP3.LUT R52, R11, 0x2, R52, 0xe2, !PT ;  /* 0x000000020b347812 */ /* 0x000fe200078ee234 */
[----:B------:R-:W-:Y:S01]  /*2cc0*/  IMAD.IADD R63, R63, 0x1, R31 ;  /* 0x000000013f3f7824 */ /* 0x000fe200078e021f */
[----:B------:R-:W-:-:S02]  /*2cd0*/  SHF.R.S32.HI R65, RZ, 0x3, R7 ;  /* 0x00000003ff417819 */ /* 0x000fc40000011407 */
[----:B------:R-:W-:Y:S01]  /*2ce0*/  PRMT R68, R68, 0x7710, RZ ;  /* 0x0000771044447816 */ /* 0x000fe200000000ff */
[C---:B--2---:R-:W-:Y:S01]  /*2cf0*/  IMAD.SHL.U32 R50, R34.reuse, 0x40, RZ ;  /* 0x0000004022327824 */ /* 0x044fe200078e00ff */
[----:B------:R-:W-:Y:S01]  /*2d00*/  @!P6 BAR.SYNC.DEFER_BLOCKING 0x9, 0x100 ;  /* 0x024400000000eb1d */ /* 0x000fe20000010000 */
[----:B------:R-:W-:Y:S01]  /*2d10*/  LOP3.LUT P0, RZ, R34, 0x4, RZ, 0xc0, !PT ;  /* 0x0000000422ff7812 */ /* 0x000fe2000780c0ff */
[----:B---3--:R-:W-:Y:S02]  /*2d20*/  IMAD R57, R32, 0x40, R158 ;  /* 0x0000004020397824 */ /* 0x008fe400078e029e */
[----:B------:R-:W-:Y:S02]  /*2d30*/  LOP3.LUT R50, R50, 0x1c0, RZ, 0xc0, !PT ;  /* 0x000001c032327812 */ /* 0x000fe400078ec0ff */
[----:B------:R-:W-:Y:S02]  /*2d40*/  SEL R55, R55, 0xffffffe0, !P0 ;  /* 0xffffffe037377807 */ /* 0x000fe40004000000 */
[----:B------:R-:W-:-:S02]  /*2d50*/  SHF.R.U32.HI R53, RZ, 0x3, R50 ;  /* 0x00000003ff357819 */ /* 0x000fc40000011632 */
[C---:B------:R-:W-:Y:S02]  /*2d60*/  LOP3.LUT R6, R50.reuse, 0x18, R22, 0xf8, !PT ;  /* 0x0000001832067812 */ /* 0x040fe400078ef816 */
[----:B------:R-:W-:Y:S02]  /*2d70*/  LOP3.LUT R4, R50, 0x38, R7, 0xf8, !PT ;  /* 0x0000003832047812 */ /* 0x000fe400078ef807 */
[-C--:B------:R-:W-:Y:S02]  /*2d80*/  LOP3.LUT R6, R6, R53.reuse, RZ, 0x3c, !PT ;  /* 0x0000003506067212 */ /* 0x080fe400078e3cff */
[----:B------:R-:W-:-:S03]  /*2d90*/  LOP3.LUT R4, R4, R53, RZ, 0x3c, !PT ;  /* 0x0000003504047212 */ /* 0x000fc600078e3cff */
[C---:B------:R-:W-:Y:S01]  /*2da0*/  IMAD R56, R203.reuse, 0x200, R6 ;  /* 0x00000200cb387824 */ /* 0x040fe200078e0206 */
[----:B------:R-:W-:Y:S01]  /*2db0*/  LOP3.LUT R6, R206, 0x38, R7, 0xf8, !PT ;  /* 0x00000038ce067812 */ /* 0x000fe200078ef807 */
[----:B------:R-:W-:Y:S02]  /*2dc0*/  IMAD R66, R203, 0x200, R4 ;  /* 0x00000200cb427824 */ /* 0x000fe400078e0204 */
[----:B------:R-:W-:Y:S01]  /*2dd0*/  IMAD.IADD R59, R55, 0x1, R56 ;  /* 0x00000001373b7824 */ /* 0x000fe200078e0238 */
[----:B------:R-:W-:-:S05]  /*2de0*/  LOP3.LUT R67, R6, R207, RZ, 0x3c, !PT ;  /* 0x000000cf06437212 */ /* 0x000fca00078e3cff */
[----:B------:R-:W-:Y:S01]  /*2df0*/  IMAD.IADD R67, R208, 0x1, R67 ;  /* 0x00000001d0437824 */ /* 0x000fe200078e0243 */
[----:B------:R-:W-:-:S07]  /*2e00*/  SHF.R.S32.HI R64, RZ, 0x1f, R0 ;  /* 0x0000001fff407819 */ /* 0x000fce0000011400 */
.L_x_13093:
[----:B------:R-:W0:Y:S01]  /*2e10*/  LDC R75, c[0x0][0x430] ;  /* 0x00010c00ff4b7b82 */ /* 0x000e220000000800 */
        /* <DEDUP_REMOVED lines=28> */
[C---:B------:R-:W-:Y:S01]  /*2fe0*/  IMAD R84, R153.reuse, 0x1800, R56 ;  /* 0x0000180099547824 */ /* 0x040fe200078e0238 */
        /* <DEDUP_REMOVED lines=44> */
[----:B------:R-:W-:Y:S02]  /*32b0*/  CS2R R72, SRZ ;  /* 0x0000000000487805 */ /* 0x000fe4000001ff00 */
[----:B------:R-:W-:-:S13]  /*32c0*/  ISETP.GE.AND P0, PT, R158, R78, PT ;  /* 0x0000004e9e00720c */ /* 0x000fda0003f06270 */
[----:B------:R-:W-:Y:S05]  /*32d0*/  @P0 BRA `(.L_x_13042) ;  /* 0x0000000000680947 */ /* 0x000fea0003800000 */
[----:B------:R-:W-:Y:S01]  /*32e0*/  IMAD.MOV.U32 R4, RZ, RZ, R18 ;  /* 0x000000ffff047224 */ /* 0x000fe200078e0012 */
[----:B------:R-:W-:Y:S01]  /*32f0*/  ULDC.64 UR4, c[0x0][0x3e8] ;  /* 0x0000fa0000047ab9 */ /* 0x000fe20000000a00 */
[----:B------:R-:W-:Y:S01]  /*3300*/  IMAD.MOV.U32 R5, RZ, RZ, R60 ;  /* 0x000000ffff057224 */ /* 0x000fe200078e003c */
[----:B------:R-:W-:Y:S01]  /*3310*/  ISETP.GE.AND P4, PT, R164, R81, PT ;  /* 0x00000051a400720c */ /* 0x000fe20003f86270 */
[----:B------:R-:W-:Y:S01]  /*3320*/  IMAD R33, R69, 0x60, RZ ;  /* 0x0000006045217824 */ /* 0x000fe200078e02ff */
[----:B------:R-:W-:Y:S01]  /*3330*/  CS2R R42, SRZ ;  /* 0x00000000002a7805 */ /* 0x000fe2000001ff00 */
[----:B------:R-:W-:Y:S01]  /*3340*/  IMAD.WIDE.U32 R6, R14, 0x60, R4 ;  /* 0x000000600e067825 */ /* 0x000fe200078e0004 */
[----:B------:R-:W-:Y:S02]  /*3350*/  CS2R R38, SRZ ;  /* 0x0000000000267805 */ /* 0x000fe4000001ff00 */
[----:B------:R-:W-:Y:S02]  /*3360*/  CS2R R72, SRZ ;  /* 0x0000000000487805 */ /* 0x000fe4000001ff00 */
[----:B------:R-:W-:Y:S01]  /*3370*/  CS2R R40, SRZ ;  /* 0x0000000000287805 */ /* 0x000fe2000001ff00 */
[----:B------:R-:W-:Y:S01]  /*3380*/  IMAD.IADD R5, R7, 0x1, R33 ;  /* 0x0000000107057824 */ /* 0x000fe200078e0221 */
[----:B------:R-:W-:Y:S01]  /*3390*/  LEA R4, P3, R6, UR4, 0x1 ;  /* 0x0000000406047c11 */ /* 0x000fe2000f8608ff */
[----:B------:R-:W-:-:S02]  /*33a0*/  IMAD.MOV.U32 R32, RZ, RZ, R24 ;  /* 0x000000ffff207224 */ /* 0x000fc400078e0018 */
[----:B------:R-:W-:Y:S01]  /*33b0*/  IMAD.MOV.U32 R33, RZ, RZ, R62 ;  /* 0x000000ffff217224 */ /* 0x000fe200078e003e */
[----:B------:R-:W-:Y:S01]  /*33c0*/  LEA.HI.X R5, R6, UR5, R5, 0x1, P3 ;  /* 0x0000000506057c11 */ /* 0x000fe200098f0c05 */
[----:B------:R-:W-:Y:S01]  /*33d0*/  IMAD R7, R82, 0x60, RZ ;  /* 0x0000006052077824 */ /* 0x000fe200078e02ff */
[----:B------:R-:W-:Y:S01]  /*33e0*/  ISETP.GE.AND P3, PT, R154, R81, PT ;  /* 0x000000519a00720c */ /* 0x000fe20003f66270 */
[----:B------:R-:W-:Y:S01]  /*33f0*/  IMAD.WIDE.U32 R32, R70, 0x60, R32 ;  /* 0x0000006046207825 */ /* 0x000fe200078e0020 */
[----:B------:R-:W-:Y:S01]  /*3400*/  ULDC.64 UR4, c[0x0][0x400] ;  /* 0x0001000000047ab9 */ /* 0x000fe20000000a00 */
[----:B------:R0:W5:Y:S02]  /*3410*/  @!P4 LDG.E.64 R38, desc[UR44][R4.64+0x20] ;  /* 0x0000202c0426c981 */ /* 0x000164000c1e1b00 */
[----:B------:R-:W-:Y:S01]  /*3420*/  IMAD.IADD R7, R33, 0x1, R7 ;  /* 0x0000000121077824 */ /* 0x000fe200078e0207 */
[----:B------:R-:W-:-:S04]  /*3430*/  LEA R6, P5, R32, UR4, 0x1 ;  /* 0x0000000420067c11 */ /* 0x000fc8000f8a08ff */
[----:B------:R-:W-:-:S03]  /*3440*/  LEA.HI.X R7, R32, UR5, R7, 0x1, P5 ;  /* 0x0000000520077c11 */ /* 0x000fc6000a8f0c07 */
[----:B------:R0:W5:Y:S04]  /*3450*/  @!P3 LDG.E.64 R42, desc[UR44][R4.64] ;  /* 0x0000002c042ab981 */ /* 0x000168000c1e1b00 */
[----:B------:R0:W5:Y:S04]  /*3460*/  @!P3 LDG.E.64 R72, desc[UR44][R6.64] ;  /* 0x0000002c0648b981 */ /* 0x000168000c1e1b00 */
[----:B------:R0:W5:Y:S02]  /*3470*/  @!P4 LDG.E.64 R40, desc[UR44][R6.64+0x20] ;  /* 0x0000202c0628c981 */ /* 0x000164000c1e1b00 */
.L_x_13042:
[----:B------:R-:W-:Y:S05]  /*3480*/  BSYNC B1 ;  /* 0x0000000000017941 */ /* 0x000fea0003800000 */
.L_x_13041:
[----:B------:R-:W-:Y:S01]  /*3490*/  ISETP.GE.AND P4, PT, R175, R78, PT ;  /* 0x0000004eaf00720c */ /* 0x000fe20003f86270 */
[----:B------:R-:W-:Y:S01]  /*34a0*/  BSSY B1, `(.L_x_13043) ;  /* 0x0000023000017945 */ /* 0x000fe20003800000 */
[----:B------:R-:W-:Y:S02]  /*34b0*/  CS2R R34, SRZ ;  /* 0x0000000000227805 */ /* 0x000fe4000001ff00 */
[----:B------:R-:W-:Y:S01]  /*34c0*/  CS2R R32, SRZ ;  /* 0x0000000000207805 */ /* 0x000fe2000001ff00 */
[----:B-----5:R-:W-:Y:S01]  /*34d0*/  IMAD.MOV.U32 R85, RZ, RZ, R38 ;  /* 0x000000ffff557224 */ /* 0x020fe200078e0026 */
[----:B------:R-:W-:Y:S01]  /*34e0*/  CS2R R36, SRZ ;  /* 0x0000000000247805 */ /* 0x000fe2000001ff00 */
[----:B------:R-:W-:-:S06]  /*34f0*/  IMAD.MOV.U32 R86, RZ, RZ, R39 ;  /* 0x000000ffff567224 */ /* 0x000fcc00078e0027 */
[----:B------:R-:W-:Y:S05]  /*3500*/  @P4 BRA `(.L_x_13044) ;  /* 0x0000000000704947 */ /* 0x000fea0003800000 */
[C---:B0-----:R-:W-:Y:S01]  /*3510*/  SHF.L.U64.HI R5, R10.reuse, 0x6, R11 ;  /* 0x000000060a057819 */ /* 0x041fe2000001020b */
[----:B------:R-:W-:Y:S01]  /*3520*/  IMAD.SHL.U32 R4, R10, 0x40, RZ ;  /* 0x000000400a047824 */ /* 0x000fe200078e00ff */
[C---:B------:R-:W-:Y:S01]  /*3530*/  SHF.L.U64.HI R7, R12.reuse, 0x6, R13 ;  /* 0x000000060c077819 */ /* 0x040fe2000001020d */
[----:B------:R-:W-:Y:S01]  /*3540*/  IMAD.SHL.U32 R6, R12, 0x40, RZ ;  /* 0x000000400c067824 */ /* 0x000fe200078e00ff */
[----:B------:R-:W-:Y:S01]  /*3550*/  ULDC.64 UR4, c[0x0][0x3e8] ;  /* 0x0000fa0000047ab9 */ /* 0x000fe20000000a00 */
[----:B------:R-:W-:Y:S01]  /*3560*/  IMAD.WIDE.U32 R4, R14, 0x60, R4 ;  /* 0x000000600e047825 */ /* 0x000fe200078e0004 */
[----:B------:R-:W-:Y:S01]  /*3570*/  ULDC.64 UR6, c[0x0][0x400] ;  /* 0x0001000000067ab9 */ /* 0x000fe20000000a00 */
[----:B------:R-:W-:Y:S02]  /*3580*/  CS2R R34, SRZ ;  /* 0x0000000000227805 */ /* 0x000fe4000001ff00 */
[----:B------:R-:W-:Y:S01]  /*3590*/  CS2R R36, SRZ ;  /* 0x0000000000247805 */ /* 0x000fe2000001ff00 */
[----:B------:R-:W-:Y:S01]  /*35a0*/  IMAD.WIDE.U32 R6, R70, 0x60, R6 ;  /* 0x0000006046067825 */ /* 0x000fe200078e0006 */
[----:B------:R-:W-:-:S02]  /*35b0*/  IADD3 R9, P3, R18, R4, RZ ;  /* 0x0000000412097210 */ /* 0x000fc40007f7e0ff */
[----:B------:R-:W-:Y:S01]  /*35c0*/  CS2R R32, SRZ ;  /* 0x0000000000207805 */ /* 0x000fe2000001ff00 */
[----:B------:R-:W-:Y:S01]  /*35d0*/  IMAD R69, R69, 0x60, RZ ;  /* 0x0000006045457824 */ /* 0x000fe200078e02ff */
[----:B------:R-:W-:Y:S01]  /*35e0*/  IADD3 R8, P5, R24, R6, RZ ;  /* 0x0000000618087210 */ /* 0x000fe20007fbe0ff */
[----:B------:R-:W-:-:S03]  /*35f0*/  IMAD R11, R82, 0x60, RZ ;  /* 0x00000060520b7824 */ /* 0x000fc600078e02ff */
[----:B------:R-:W-:Y:S02]  /*3600*/  IADD3.X R10, R60, R69, R5, P3, !PT ;  /* 0x000000453c0a7210 */ /* 0x000fe40001ffe405 */
[----:B------:R-:W-:Y:S02]  /*3610*/  IADD3.X R7, R62, R11, R7, P5, !PT ;  /* 0x0000000b3e077210 */ /* 0x000fe40002ffe407 */
[C---:B------:R-:W-:Y:S02]  /*3620*/  LEA R4, P3, R9.reuse, UR4, 0x1 ;  /* 0x0000000409047c11 */ /* 0x040fe4000f8608ff */
[C---:B------:R-:W-:Y:S02]  /*3630*/  LEA R6, P5, R8.reuse, UR6, 0x1 ;  /* 0x0000000608067c11 */ /* 0x040fe4000f8a08ff */
[----:B------:R-:W-:Y:S02]  /*3640*/  LEA.HI.X R5, R9, UR5, R10, 0x1, P3 ;  /* 0x0000000509057c11 */ /* 0x000fe400098f0c0a */
[----:B------:R-:W-:-:S02]  /*3650*/  LEA.HI.X R7, R8, UR7, R7, 0x1, P5 ;  /* 0x0000000708077c11 */ /* 0x000fc4000a8f0c07 */
[----:B------:R-:W-:Y:S02]  /*3660*/  CS2R R8, SRZ ;  /* 0x0000000000087805 */ /* 0x000fe4000001ff00 */
[-C--:B------:R-:W-:Y:S02]  /*3670*/  ISETP.GE.AND P3, PT, R154, R81.reuse, PT ;  /* 0x000000519a00720c */ /* 0x080fe40003f66270 */
[----:B------:R-:W-:-:S11]  /*3680*/  ISETP.GE.AND P5, PT, R164, R81, PT ;  /* 0x00000051a400720c */ /* 0x000fd60003fa6270 */
[----:B------:R1:W5:Y:S04]  /*3690*/  @!P3 LDG.E.64 R34, desc[UR44][R4.64] ;  /* 0x0000002c0422b981 */ /* 0x000368000c1e1b00 */
[----:B------:R1:W5:Y:S04]  /*36a0*/  @!P5 LDG.E.64 R8, desc[UR44][R4.64+0x20] ;  /* 0x0000202c0408d981 */ /* 0x000368000c1e1b00 */
[----:B------:R1:W5:Y:S04]  /*36b0*/  @!P3 LDG.E.64 R36, desc[UR44][R6.64] ;  /* 0x0000002c0624b981 */ /* 0x000368000c1e1b00 */
[----:B------:R1:W5:Y:S02]  /*36c0*/  @!P5 LDG.E.64 R32, desc[UR44][R6.64+0x20] ;  /* 0x0000202c0620d981 */ /* 0x000364000c1e1b00 */
.L_x_13044:
[----:B------:R-:W-:Y:S05]  /*36d0*/  BSYNC B1 ;  /* 0x0000000000017941 */ /* 0x000fea0003800000 */
.L_x_13043:
[----:B01----:R-:W-:Y:S01]  /*36e0*/  IMAD.MOV.U32 R4, RZ, RZ, R42 ;  /* 0x000000ffff047224 */ /* 0x003fe200078e002a */
[----:B------:R-:W-:Y:S01]  /*36f0*/  PRMT R70, R70, 0x5410, R85 ;  /* 0x0000541046467816 */ /* 0x000fe20000000055 */
[----:B------:R-:W-:Y:S01]  /*3700*/  IMAD.MOV.U32 R5, RZ, RZ, R43 ;  /* 0x000000ffff057224 */ /* 0x000fe200078e002b */
[----:B------:R-:W-:Y:S01]  /*3710*/  ISETP.NE.AND P3, PT, R58, 0x3, PT ;  /* 0x000000033a00780c */ /* 0x000fe20003f65270 */
[----:B------:R-:W-:Y:S01]  /*3720*/  IMAD.MOV.U32 R6, RZ, RZ, R72 ;  /* 0x000000ffff067224 */ /* 0x000fe200078e0048 */
[----:B------:R-:W-:Y:S01]  /*3730*/  PRMT R85, R85, 0x5410, R4 ;  /* 0x0000541055557816 */ /* 0x000fe20000000004 */
[----:B------:R-:W-:Y:S01]  /*3740*/  IMAD.MOV.U32 R4, RZ, RZ, R40 ;  /* 0x000000ffff047224 */ /* 0x000fe200078e0028 */
[----:B------:R-:W-:Y:S01]  /*3750*/  PRMT R94, R5, 0x7610, R94 ;  /* 0x00007610055e7816 */ /* 0x000fe2000000005e */
[----:B------:R-:W-:Y:S01]  /*3760*/  IMAD.MOV.U32 R5, RZ, RZ, R41 ;  /* 0x000000ffff057224 */ /* 0x000fe200078e0029 */
[C---:B------:R-:W-:Y:S01]  /*3770*/  PRMT R99, R86.reuse, 0x7610, R99 ;  /* 0x0000761056637816 */ /* 0x040fe20000000063 */
        /* <DEDUP_REMOVED lines=23> */
.L_x_13045:
[----:B------:R-:W-:Y:S01]  /*38f0*/  IMAD R69, R153, 0x8, R2 ;  /* 0x0000000899457824 */ /* 0x000fe200078e0202 */
[----:B------:R-:W-:Y:S01]  /*3900*/  SHF.L.U32 R82, R159, 0x1f, RZ ;  /* 0x0000001f9f527819 */ /* 0x000fe200000006ff */
[----:B------:R-:W-:Y:S03]  /*3910*/  BSSY B1, `(.L_x_13046) ;  /* 0x0000003000017945 */ /* 0x000fe60003800000 */
[----:B------:R-:W0:Y:S02]  /*3920*/  SYNCS.PHASECHK.TRANS64.TRYWAIT P5, [R69+URZ+0x32490], R82 ;  /* 0x03249052450075a7 */ /* 0x000e2400080a017f */
[----:B0-----:R-:W-:Y:S05]  /*3930*/  @!P5 BRA `(.L_x_13047) ;  /* 0x0000037400dcd947 */ /* 0x001fea0003800000 */
.L_x_13409:
[----:B------:R-:W-:Y:S05]  /*3940*/  BSYNC B1 ;  /* 0x0000000000017941 */ /* 0x000fea0003800000 */
.L_x_13046:
[----:B------:R-:W-:-:S03]  /*3950*/  UMOV UR4, 0xffffffff ;  /* 0xffffffff00047882 */ /* 0x000fc60000000000 */
[----:B------:R-:W-:Y:S05]  /*3960*/  BRA.DIV UR4, `(.L_x_13048) ;  /* 0x0000037604e47947 */ /* 0x000fea000b800000 */
[----:B------:R1:W2:Y:S04]  /*3970*/  SHFL.IDX PT, R71, R80, RZ, 0x1c1f ;  /* 0x001c1fff50477589 */ /* 0x0002a800000e0000 */
[----:B------:R1:W3:Y:S02]  /*3980*/  SHFL.IDX PT, R14, R79, RZ, 0x1c1f ;  /* 0x001c1fff4f0e7589 */ /* 0x0002e400000e0000 */
.L_x_13413:
        /* <DEDUP_REMOVED lines=19> */
[----:B------:R-:W-:Y:S02]  /*3ac0*/  PRMT R43, R85, 0x5432, R92 ;  /* 0x00005432552b7816 */ /* 0x000fe4000000005c */
[----:B------:R-:W-:Y:S01]  /*3ad0*/  PRMT R73, R94, 0x5410, R15 ;  /* 0x000054105e497816 */ /* 0x000fe2000000000f */
[----:B------:R-:W-:Y:S01]  /*3ae0*/  IMAD.U32 R96, R95, 0x10000, RZ ;  /* 0x000100005f607824 */ /* 0x000fe200078e00ff */
        /* <DEDUP_REMOVED lines=8> */
[----:B------:R-:W-:Y:S01]  /*3b70*/  LOP3.LUT R12, R7, 0xffff0000, RZ, 0xc0, !PT ;  /* 0xffff0000070c7812 */ /* 0x000fe200078ec0ff */
[----:B------:R-:W-:-:S02]  /*3b80*/  IMAD.U32 R7, R5, 0x10000, RZ ;  /* 0x0001000005077824 */ /* 0x000fc400078e00ff */
[C---:B------:R-:W-:Y:S01]  /*3b90*/  FMUL.FTZ R98, R15.reuse, R94 ;  /* 0x0000005e0f627220 */ /* 0x040fe20000410000 */
[C---:B------:R-:W-:Y:S02]  /*3ba0*/  IMAD.U32 R5, R4.reuse, 0x10000, RZ ;  /* 0x0001000004057824 */ /* 0x040fe400078e00ff */
[----:B------:R-:W-:Y:S01]  /*3bb0*/  FMUL.FTZ R15, R15, R72 ;  /* 0x000000480f0f7220 */ /* 0x000fe20000410000 */
[----:B------:R-:W-:Y:S01]  /*3bc0*/  LOP3.LUT R95, R95, 0xffff0000, RZ, 0xc0, !PT ;  /* 0xffff00005f5f7812 */ /* 0x000fe200078ec0ff */
[----:B------:R-:W-:Y:S01]  /*3bd0*/  IMAD.U32 R93, R93, 0x10000, RZ ;  /* 0x000100005d5d7824 */ /* 0x000fe200078e00ff */
[----:B------:R-:W-:Y:S01]  /*3be0*/  LOP3.LUT R73, R73, 0xffff0000, RZ, 0xc0, !PT ;  /* 0xffff000049497812 */ /* 0x000fe200078ec0ff */
[----:B------:R-:W-:Y:S01]  /*3bf0*/  FFMA.FTZ R100, R13, R92, -R100 ;  /* 0x0000005c0d647223 */ /* 0x000fe20000010864 */
[----:B------:R-:W-:Y:S01]  /*3c00*/  LOP3.LUT R4, R4, 0xffff0000, RZ, 0xc0, !PT ;  /* 0xffff000004047812 */ /* 0x000fe200078ec0ff */
[----:B------:R-:W-:Y:S02]  /*3c10*/  IMAD.U32 R43, R43, 0x10000, RZ ;  /* 0x000100002b2b7824 */ /* 0x000fe400078e00ff */
[C---:B------:R-:W-:Y:S01]  /*3c20*/  FFMA.FTZ R98, R7.reuse, R72, -R98 ;  /* 0x0000004807627223 */ /* 0x040fe20000010862 */
[----:B------:R-:W-:Y:S01]  /*3c30*/  FFMA.FTZ R15, R7, R94, R15 ;  /* 0x0000005e070f7223 */ /* 0x000fe2000001000f */
        /* <DEDUP_REMOVED lines=14> */
.L_x_13054:
[----:B------:R-:W-:Y:S05]  /*3d20*/  BSYNC B3 ;  /* 0x0000000000037941 */ /* 0x000fea0003800000 */
.L_x_13053:
[----:B0-----:R4:W-:Y:S02]  /*3d30*/  ST.E.128 desc[UR44][R10.64], R4 ;  /* 0x000000040a007985 */ /* 0x0019e4000c101d2c */
.L_x_13052:
[----:B------:R-:W-:Y:S05]  /*3d40*/  BSYNC B2 ;  /* 0x0000000000027941 */ /* 0x000fea0003800000 */
.L_x_13051:
        /* <DEDUP_REMOVED lines=30> */
[----:B------:R-:W-:Y:S01]  /*3f30*/  LOP3.LUT R40, R40, 0xffff0000, RZ, 0xc0, !PT ;  /* 0xffff000028287812 */ /* 0x000fe200078ec0ff */
[C---:B------:R-:W-:Y:S01]  /*3f40*/  FMUL.FTZ R7, R13.reuse, R72 ;  /* 0x000000480d077220 */ /* 0x040fe20000410000 */
[----:B------:R-:W-:Y:S01]  /*3f50*/  FMUL.FTZ R13, R13, R41 ;  /* 0x000000290d0d7220 */ /* 0x000fe20000410000 */
[----:B------:R-:W-:-:S02]  /*3f60*/  IMAD.U32 R6, R5, 0x10000, RZ ;  /* 0x0001000005067824 */ /* 0x000fc400078e00ff */
[----:B------:R-:W-:Y:S02]  /*3f70*/  IMAD.U32 R5, R4, 0x10000, RZ ;  /* 0x0001000004057824 */ /* 0x000fe400078e00ff */
[----:B------:R-:W-:Y:S01]  /*3f80*/  FFMA.FTZ R41, R12, R41, -R7 ;  /* 0x000000290c297223 */ /* 0x000fe20000010807 */
[----:B------:R-:W-:Y:S01]  /*3f90*/  LOP3.LUT R4, R4, 0xffff0000, RZ, 0xc0, !PT ;  /* 0xffff000004047812 */ /* 0x000fe200078ec0ff */
[----:B------:R-:W-:Y:S01]  /*3fa0*/  FFMA.FTZ R12, R12, R72, R13 ;  /* 0x000000480c0c7223 */ /* 0x000fe2000001000d */
[C---:B------:R-:W-:Y:S01]  /*3fb0*/  FMUL.FTZ R13, R15.reuse, R71 ;  /* 0x000000470f0d7220 */ /* 0x040fe20000410000 */
[----:B------:R-:W-:Y:S01]  /*3fc0*/  FMUL.FTZ R72, R15, R40 ;  /* 0x000000280f487220 */ /* 0x000fe20000410000 */
[C---:B------:R-:W-:Y:S01]  /*3fd0*/  FFMA.FTZ R73, R6.reuse, R39, -R73 ;  /* 0x0000002706497223 */ /* 0x040fe20000010849 */
        /* <DEDUP_REMOVED lines=13> */
.L_x_13056:
[----:B------:R-:W-:Y:S05]  /*40b0*/  BSYNC B2 ;  /* 0x0000000000027941 */ /* 0x000fea0003800000 */
.L_x_13055:
[----:B0-----:R0:W-:Y:S02]  /*40c0*/  ST.E.128 desc[UR44][R10.64], R4 ;  /* 0x000000040a007985 */ /* 0x0011e4000c101d2c */
.L_x_13050:
[----:B------:R-:W-:Y:S05]  /*40d0*/  BSYNC B1 ;  /* 0x0000000000017941 */ /* 0x000fea0003800000 */
.L_x_13049:
[----:B------:R-:W-:-:S03]  /*40e0*/  UMOV UR4, 0xffffffff ;  /* 0xffffffff00047882 */ /* 0x000fc60000000000 */
[----:B------:R-:W-:Y:S05]  /*40f0*/  BRA.DIV UR4, `(.L_x_13057) ;  /* 0x0000037204487947 */ /* 0x000fea000b800000 */
[----:B------:R0:W0:Y:S04]  /*4100*/  SHFL.IDX PT, R39, R80, 0x1, 0x1c1f ;  /* 0x003c1f0050277f89 */ /* 0x00002800000e0000 */
[----:B---3--:R3:W0:Y:S02]  /*4110*/  SHFL.IDX PT, R14, R79, 0x1, 0x1c1f ;  /* 0x003c1f004f0e7f89 */ /* 0x00862400000e0000 */
.L_x_13417:
        /* <DEDUP_REMOVED lines=9> */
[----:B------:R-:W-:-:S07]  /*41b0*/  LEA.HI.X R11, R22, R39, R23, 0x1, P0 ;  /* 0x00000027160b7211 */ /* 0x000fce00000f0c17 */
        /* <DEDUP_REMOVED lines=28> */
[C---:B------:R-:W-:Y:S01]  /*4380*/  FFMA.FTZ R36, R12.reuse, R36, -R7 ;  /* 0x000000240c247223 */ /* 0x040fe20000010807 */
[----:B------:R-:W-:Y:S01]  /*4390*/  FFMA.FTZ R13, R12, R38, R13 ;  /* 0x000000260c0d7223 */ /* 0x000fe2000001000d */
[----:B------:R-:W-:Y:S01]  /*43a0*/  LOP3.LUT R4, R4, 0xffff0000, RZ, 0xc0, !PT ;  /* 0xffff000004047812 */ /* 0x000fe200078ec0ff */
[C---:B------:R-:W-:Y:S01]  /*43b0*/  FMUL.FTZ R12, R34.reuse, R91 ;  /* 0x0000005b220c7220 */ /* 0x040fe20000410000 */
[----:B------:R-:W-:Y:S01]  /*43c0*/  FMUL.FTZ R34, R34, R89 ;  /* 0x0000005922227220 */ /* 0x000fe20000410000 */
        /* <DEDUP_REMOVED lines=14> */
.L_x_13062:
[----:B------:R-:W-:Y:S05]  /*44b0*/  BSYNC B2 ;  /* 0x0000000000027941 */ /* 0x000fea0003800000 */
.L_x_13061:
[----:B----4-:R0:W-:Y:S02]  /*44c0*/  ST.E.128 desc[UR44][R10.64], R4 ;  /* 0x000000040a007985 */ /* 0x0101e4000c101d2c */
.L_x_13060:
[----:B------:R-:W-:Y:S05]  /*44d0*/  BSYNC B1 ;  /* 0x0000000000017941 */ /* 0x000fea0003800000 */
.L_x_13059:
[----:B------:R-:W-:-:S13]  /*44e0*/  LOP3.LUT P0, RZ, R52, 0x2, RZ, 0xc0, !PT ;  /* 0x0000000234ff7812 */ /* 0x000fda000780c0ff */
[----:B------:R-:W-:Y:S05]  /*44f0*/  @!P0 BRA `(.L_x_13058) ;  /* 0x0000001c006c8947 */ /* 0x000fea0003800000 */
[----:B0-----:R0:W4:Y:S01]  /*4500*/  LDS.128 R4, [R83+0x2000] ;  /* 0x0020000053047984 */ /* 0x0011220000000c00 */
[----:B------:R-:W-:Y:S01]  /*4510*/  ISETP.GE.AND P4, PT, R164, R81, PT ;  /* 0x00000051a400720c */ /* 0x000fe20003f86270 */
[----:B------:R-:W-:Y:S01]  /*4520*/  BSSY B1, `(.L_x_13063) ;  /* 0x0000032000017945 */ /* 0x000fe20003800000 */
[----:B------:R-:W-:-:S04]  /*4530*/  LEA R10, P0, R152, R14, 0x1 ;  /* 0x0000000e980a7211 */ /* 0x000fc800078008ff */
[----:B------:R-:W-:-:S07]  /*4540*/  LEA.HI.X R11, R152, R39, R157, 0x1, P0 ;  /* 0x00000027980b7211 */ /* 0x000fce00000f0c9d */
[----:B0-----:R-:W-:Y:S05]  /*4550*/  @P4 BRA `(.L_x_13064) ;  /* 0x0000000000b84947 */ /* 0x001fea0003800000 */
[--C-:B------:R-:W-:Y:S01]  /*4560*/  SHF.R.U64 R15, R32, 0x10, R33.reuse ;  /* 0x00000010200f7819 */ /* 0x100fe20000001221 */
[----:B----4-:R-:W-:Y:S01]  /*4570*/  IMAD.U32 R12, R7, 0x10000, RZ ;  /* 0x00010000070c7824 */ /* 0x010fe200078e00ff */
[----:B------:R-:W-:Y:S02]  /*4580*/  SHF.R.U32.HI R32, RZ, 0x10, R33 ;  /* 0x00000010ff207819 */ /* 0x000fe40000011621 */
[--C-:B------:R-:W-:Y:S02]  /*4590*/  SHF.R.U32.HI R14, RZ, 0x10, R9.reuse ;  /* 0x00000010ff0e7819 */ /* 0x100fe40000011609 */
[----:B------:R-:W-:Y:S02]  /*45a0*/  PRMT R87, R87, 0x5410, R32 ;  /* 0x0000541057577816 */ /* 0x000fe40000000020 */
[----:B------:R-:W-:Y:S01]  /*45b0*/  SHF.R.U64 R35, R8, 0x10, R9 ;  /* 0x0000001008237819 */ /* 0x000fe20000001209 */
[----:B------:R-:W-:Y:S01]  /*45c0*/  IMAD.U32 R8, R6, 0x10000, RZ ;  /* 0x0001000006087824 */ /* 0x000fe200078e00ff */
[----:B------:R-:W-:Y:S01]  /*45d0*/  PRMT R85, R85, 0x5410, R14 ;  /* 0x0000541055557816 */ /* 0x000fe2000000000e */
[----:B------:R-:W-:Y:S01]  /*45e0*/  IMAD.U32 R33, R87, 0x10000, RZ ;  /* 0x0001000057217824 */ /* 0x000fe200078e00ff */
[----:B------:R-:W-:-:S02]  /*45f0*/  PRMT R86, R86, 0x5410, R15 ;  /* 0x0000541056567816 */ /* 0x000fc4000000000f */
[----:B------:R-:W-:Y:S01]  /*4600*/  LOP3.LUT R9, R6, 0xffff0000, RZ, 0xc0, !PT ;  /* 0xffff000006097812 */ /* 0x000fe200078ec0ff */
[----:B------:R-:W-:Y:S01]  /*4610*/  IMAD.U32 R15, R85, 0x10000, RZ ;  /* 0x00010000550f7824 */ /* 0x000fe200078e00ff */
[----:B------:R-:W-:Y:S01]  /*4620*/  LOP3.LUT R13, R7, 0xffff0000, RZ, 0xc0, !PT ;  /* 0xffff0000070d7812 */ /* 0x000fe200078ec0ff */
[----:B------:R-:W-:Y:S01]  /*4630*/  IMAD.U32 R6, R5, 0x10000, RZ ;  /* 0x0001000005067824 */ /* 0x000fe200078e00ff */
[----:B------:R-:W-:Y:S01]  /*4640*/  PRMT R70, R70, 0x5410, R35 ;  /* 0x0000541046467816 */ /* 0x000fe20000000023 */
[----:B------:R-:W-:Y:S01]  /*4650*/  FMUL.FTZ R37, R9, R33 ;  /* 0x0000002109257220 */ /* 0x000fe20000410000 */
[----:B------:R-:W-:Y:S01]  /*4660*/  LOP3.LUT R7, R5, 0xffff0000, RZ, 0xc0, !PT ;  /* 0xffff000005077812 */ /* 0x000fe200078ec0ff */
[-C--:B------:R-:W-:Y:S01]  /*4670*/  FMUL.FTZ R9, R9, R15.reuse ;  /* 0x0000000f09097220 */ /* 0x080fe20000410000 */
[----:B------:R-:W-:Y:S01]  /*4680*/  LOP3.LUT R32, R86, 0xffff0000, RZ, 0xc0, !PT ;  /* 0xffff000056207812 */ /* 0x000fe200078ec0ff */
[----:B------:R-:W-:Y:S01]  /*4690*/  IMAD.U32 R5, R4, 0x10000, RZ ;  /* 0x0001000004057824 */ /* 0x000fe200078e00ff */
[----:B------:R-:W-:Y:S01]  /*46a0*/  LOP3.LUT R14, R70, 0xffff0000, RZ, 0xc0, !PT ;  /* 0xffff0000460e7812 */ /* 0x000fe200078ec0ff */
[----:B------:R-:W-:Y:S01]  /*46b0*/  FFMA.FTZ R37, R8, R15, -R37 ;  /* 0x0000000f08257223 */ /* 0x000fe20000010825 */
[----:B------:R-:W-:Y:S01]  /*46c0*/  LOP3.LUT R87, R87, 0xffff0000, RZ, 0xc0, !PT ;  /* 0xffff000057577812 */ /* 0x000fe200078ec0ff */
[----:B------:R-:W-:Y:S01]  /*46d0*/  FMUL.FTZ R35, R7, R32 ;  /* 0x0000002007237220 */ /* 0x000fe20000410000 */
[----:B------:R-:W-:Y:S01]  /*46e0*/  LOP3.LUT R85, R85, 0xffff0000, RZ, 0xc0, !PT ;  /* 0xffff000055557812 */ /* 0x000fe200078ec0ff */
[-C--:B------:R-:W-:Y:S01]  /*46f0*/  FMUL.FTZ R7, R7, R14.reuse ;  /* 0x0000000e07077220 */ /* 0x080fe20000410000 */
[----:B------:R-:W-:Y:S01]  /*4700*/  LOP3.LUT R4, R4, 0xffff0000, RZ, 0xc0, !PT ;  /* 0xffff000004047812 */ /* 0x000fe200078ec0ff */
[----:B------:R-:W-:Y:S01]  /*4710*/  FFMA.FTZ R35, R6, R14, -R35 ;  /* 0x0000000e06237223 */ /* 0x000fe20000010823 */
[----:B------:R-:W-:Y:S01]  /*4720*/  FFMA.FTZ R8, R8, R33, R9 ;  /* 0x0000002108087223 */ /* 0x000fe20000010009 */
[----:B------:R-:W-:-:S02]  /*4730*/  IMAD.U32 R86, R86, 0x10000, RZ ;  /* 0x0001000056567824 */ /* 0x000fc400078e00ff */
[C---:B------:R-:W-:Y:S01]  /*4740*/  FMUL.FTZ R9, R13.reuse, R87 ;  /* 0x000000570d097220 */ /* 0x040fe20000410000 */
        /* <DEDUP_REMOVED lines=15> */
.L_x_13064:
[----:B------:R-:W-:Y:S05]  /*4840*/  BSYNC B1 ;  /* 0x0000000000017941 */ /* 0x000fea0003800000 */
.L_x_13063:
[----:B----4-:R0:W-:Y:S01]  /*4850*/  ST.E.128 desc[UR44][R10.64], R4 ;  /* 0x000000040a007985 */ /* 0x0101e2000c101d2c */
[----:B------:R-:W-:Y:S05]  /*4860*/  BRA `(.L_x_13058) ;  /* 0x0000001800907947 */ /* 0x000fea0003800000 */
.L_x_13040:
[----:B------:R-:W-:-:S05]  /*4870*/  IMAD R78, R48, -0x60, R26 ;  /* 0xffffffa0304e7824 */ /* 0x000fca00078e021a */
[----:B------:R-:W-:-:S04]  /*4880*/  VIMNMX R78, R78, 0x60, PT ;  /* 0x000000604e4e7848 */ /* 0x000fc80003fe0100 */
[----:B------:R-:W-:-:S04]  /*4890*/  ISETP.GE.AND P0, PT, R158, R78, PT ;  /* 0x0000004e9e00720c */ /* 0x000fc80003f06270 */
[----:B------:R-:W-:-:S13]  /*48a0*/  ISETP.GE.OR P0, PT, R22, R81, P0 ;  /* 0x000000511600720c */ /* 0x000fda0000706670 */
[----:B------:R-:W0:Y:S01]  /*48b0*/  @!P0 LDC.64 R36, c[0x0][0x3e8] ;  /* 0x0000fa00ff248b82 */ /* 0x000e220000000a00 */
[----:B------:R-:W-:Y:S02]  /*48c0*/  @!P0 IMAD.MOV.U32 R4, RZ, RZ, R20 ;  /* 0x000000ffff048224 */ /* 0x000fe400078e0014 */
[----:B------:R-:W-:Y:S02]  /*48d0*/  @!P0 IMAD.MOV.U32 R5, RZ, RZ, R61 ;  /* 0x000000ffff058224 */ /* 0x000fe400078e003d */
[----:B------:R-:W-:Y:S02]  /*48e0*/  @!P0 IMAD R33, R69, 0x60, RZ ;  /* 0x0000006045218824 */ /* 0x000fe400078e02ff */
[----:B------:R-:W-:Y:S01]  /*48f0*/  @!P0 IMAD.WIDE.U32 R6, R14, 0x60, R4 ;  /* 0x000000600e068825 */ /* 0x000fe200078e0004 */
[----:B------:R-:W1:Y:S03]  /*4900*/  @!P0 LDC.64 R8, c[0x0][0x400] ;  /* 0x00010000ff088b82 */ /* 0x000e660000000a00 */
[----:B------:R-:W-:-:S02]  /*4910*/  @!P0 IMAD.MOV.U32 R4, RZ, RZ, R30 ;  /* 0x000000ffff048224 */ /* 0x000fc400078e001e */
[----:B------:R-:W-:Y:S02]  /*4920*/  @!P0 IMAD.MOV.U32 R5, RZ, RZ, R63 ;  /* 0x000000ffff058224 */ /* 0x000fe400078e003f */
[----:B------:R-:W-:Y:S02]  /*4930*/  @!P0 IMAD R35, R82, 0x60, RZ ;  /* 0x0000006052238824 */ /* 0x000fe400078e02ff */
[----:B------:R-:W-:-:S04]  /*4940*/  @!P0 IMAD.WIDE.U32 R4, R70, 0x60, R4 ;  /* 0x0000006046048825 */ /* 0x000fc800078e0004 */
[----:B------:R-:W-:Y:S01]  /*4950*/  @!P0 IMAD.IADD R7, R33, 0x1, R7 ;  /* 0x0000000121078824 */ /* 0x000fe200078e0207 */
[----:B------:R-:W-:Y:S01]  /*4960*/  CS2R R32, SRZ ;  /* 0x0000000000207805 */ /* 0x000fe2000001ff00 */
[----:B------:R-:W-:Y:S01]  /*4970*/  @!P0 IMAD.IADD R5, R35, 0x1, R5 ;  /* 0x0000000123058824 */ /* 0x000fe200078e0205 */
[C---:B0-----:R-:W-:Y:S02]  /*4980*/  @!P0 LEA R36, P3, R6.reuse, R36, 0x1 ;  /* 0x0000002406248211 */ /* 0x041fe400078608ff */
[----:B------:R-:W-:Y:S02]  /*4990*/  CS2R R34, SRZ ;  /* 0x0000000000227805 */ /* 0x000fe4000001ff00 */
[----:B------:R-:W-:Y:S02]  /*49a0*/  @!P0 LEA.HI.X R37, R6, R37, R7, 0x1, P3 ;  /* 0x0000002506258211 */ /* 0x000fe400018f0c07 */
[----:B------:R-:W-:Y:S02]  /*49b0*/  CS2R R6, SRZ ;  /* 0x0000000000067805 */ /* 0x000fe4000001ff00 */
[----:B-1----:R-:W-:-:S04]  /*49c0*/  @!P0 LEA R8, P4, R4, R8, 0x1 ;  /* 0x0000000804088211 */ /* 0x002fc800078808ff */
[----:B------:R-:W-:Y:S02]  /*49d0*/  @!P0 LEA.HI.X R9, R4, R9, R5, 0x1, P4 ;  /* 0x0000000904098211 */ /* 0x000fe400020f0c05 */
[----:B------:R-:W-:-:S03]  /*49e0*/  CS2R R4, SRZ ;  /* 0x0000000000047805 */ /* 0x000fc6000001ff00 */
[----:B------:R-:W5:Y:S04]  /*49f0*/  @!P0 LDG.E.128 R32, desc[UR44][R8.64] ;  /* 0x0000002c08208981 */ /* 0x000f68000c1e1d00 */
[----:B------:R0:W5:Y:S01]  /*4a00*/  @!P0 LDG.E.128 R4, desc[UR44][R36.64] ;  /* 0x0000002c24048981 */ /* 0x000162000c1e1d00 */
[----:B------:R-:W-:-:S04]  /*4a10*/  ISETP.GE.AND P0, PT, R175, R78, PT ;  /* 0x0000004eaf00720c */ /* 0x000fc80003f06270 */
[----:B------:R-:W-:Y:S01]  /*4a20*/  ISETP.GE.OR P0, PT, R22, R81, P0 ;  /* 0x000000511600720c */ /* 0x000fe20000706670 */
[----:B------:R-:W-:Y:S01]  /*4a30*/  BSSY B1, `(.L_x_13065) ;  /* 0x000001a000017945 */ /* 0x000fe20003800000 */
[----:B------:R-:W-:Y:S02]  /*4a40*/  CS2R R38, SRZ ;  /* 0x0000000000267805 */ /* 0x000fe4000001ff00 */
[----:B------:R-:W-:Y:S02]  /*4a50*/  CS2R R42, SRZ ;  /* 0x00000000002a7805 */ /* 0x000fe4000001ff00 */
[----:B------:R-:W-:Y:S02]  /*4a60*/  CS2R R40, SRZ ;  /* 0x0000000000287805 */ /* 0x000fe4000001ff00 */
[----:B0-----:R-:W-:-:S05]  /*4a70*/  CS2R R36, SRZ ;  /* 0x0000000000247805 */ /* 0x001fca000001ff00 */
[----:B------:R-:W-:Y:S05]  /*4a80*/  @P0 BRA `(.L_x_13066) ;  /* 0x0000000000500947 */ /* 0x000fea0003800000 */
[C---:B------:R-:W-:Y:S01]  /*4a90*/  SHF.L.U64.HI R9, R10.reuse, 0x6, R11 ;  /* 0x000000060a097819 */ /* 0x040fe2000001020b */
[----:B------:R-:W-:Y:S01]  /*4aa0*/  IMAD.SHL.U32 R8, R10, 0x40, RZ ;  /* 0x000000400a087824 */ /* 0x000fe200078e00ff */
[C---:B------:R-:W-:Y:S01]  /*4ab0*/  SHF.L.U64.HI R11, R12.reuse, 0x6, R13 ;  /* 0x000000060c0b7819 */ /* 0x040fe2000001020d */
[----:B------:R-:W-:Y:S01]  /*4ac0*/  IMAD.SHL.U32 R10, R12, 0x40, RZ ;  /* 0x000000400c0a7824 */ /* 0x000fe200078e00ff */
[----:B------:R-:W-:Y:S01]  /*4ad0*/  ULDC.64 UR4, c[0x0][0x3e8] ;  /* 0x0000fa0000047ab9 */ /* 0x000fe20000000a00 */
[----:B------:R-:W-:Y:S01]  /*4ae0*/  IMAD.WIDE.U32 R8, R14, 0x60, R8 ;  /* 0x000000600e087825 */ /* 0x000fe200078e0008 */
[----:B------:R-:W-:-:S03]  /*4af0*/  ULDC.64 UR6, c[0x0][0x400] ;  /* 0x0001000000067ab9 */ /* 0x000fc60000000a00 */
[----:B------:R-:W-:Y:S01]  /*4b00*/  IMAD.WIDE.U32 R10, R70, 0x60, R10 ;  /* 0x00000060460a7825 */ /* 0x000fe200078e000a */
[----:B------:R-:W-:-:S03]  /*4b10*/  IADD3 R12, P0, R20, R8, RZ ;  /* 0x00000008140c7210 */ /* 0x000fc60007f1e0ff */
[----:B------:R-:W-:Y:S01]  /*4b20*/  IMAD R69, R69, 0x60, RZ ;  /* 0x0000006045457824 */ /* 0x000fe200078e02ff */
[----:B------:R-:W-:Y:S01]  /*4b30*/  IADD3 R8, P3, R30, R10, RZ ;  /* 0x0000000a1e087210 */ /* 0x000fe20007f7e0ff */
[----:B------:R-:W-:-:S03]  /*4b40*/  IMAD R82, R82, 0x60, RZ ;  /* 0x0000006052527824 */ /* 0x000fc600078e02ff */
[----:B------:R-:W-:Y:S02]  /*4b50*/  IADD3.X R9, R61, R69, R9, P0, !PT ;  /* 0x000000453d097210 */ /* 0x000fe400007fe409 */
[----:B------:R-:W-:Y:S02]  /*4b60*/  IADD3.X R11, R63, R82, R11, P3, !PT ;  /* 0x000000523f0b7210 */ /* 0x000fe40001ffe40b */
[----:B------:R-:W-:Y:S02]  /*4b70*/  LEA R36, P0, R12, UR4, 0x1 ;  /* 0x000000040c247c11 */ /* 0x000fe4000f8008ff */
[----:B------:R-:W-:Y:S02]  /*4b80*/  LEA R40, P3, R8, UR6, 0x1 ;  /* 0x0000000608287c11 */ /* 0x000fe4000f8608ff */
[----:B------:R-:W-:Y:S02]  /*4b90*/  LEA.HI.X R37, R12, UR5, R9, 0x1, P0 ;  /* 0x000000050c257c11 */ /* 0x000fe400080f0c09 */
[----:B------:R-:W-:-:S04]  /*4ba0*/  LEA.HI.X R41, R8, UR7, R11, 0x1, P3 ;  /* 0x0000000708297c11 */ /* 0x000fc800098f0c0b */
[----:B------:R-:W5:Y:S04]  /*4bb0*/  LDG.E.128 R36, desc[UR44][R36.64] ;  /* 0x0000002c24247981 */ /* 0x000f68000c1e1d00 */
[----:B------:R-:W5:Y:S02]  /*4bc0*/  LDG.E.128 R40, desc[UR44][R40.64] ;  /* 0x0000002c28287981 */ /* 0x000f64000c1e1d00 */
.L_x_13066:
[----:B------:R-:W-:Y:S05]  /*4bd0*/  BSYNC B1 ;  /* 0x0000000000017941 */ /* 0x000fea0003800000 */
.L_x_13065:
[----:B-----5:R-:W-:Y:S01]  /*4be0*/  IMAD.MOV.U32 R8, RZ, RZ, R38 ;  /* 0x000000ffff087224 */ /* 0x020fe200078e0026 */
[----:B------:R-:W-:Y:S01]  /*4bf0*/  ISETP.NE.AND P3, PT, R58, 0x3, PT ;  /* 0x000000033a00780c */ /* 0x000fe20003f65270 */
[----:B------:R-:W-:Y:S01]  /*4c00*/  IMAD.MOV.U32 R9, RZ, RZ, R39 ;  /* 0x000000ffff097224 */ /* 0x000fe200078e0027 */
[----:B------:R-:W-:Y:S01]  /*4c10*/  ISETP.GE.AND P4, PT, R22, R81, PT ;  /* 0x000000511600720c */ /* 0x000fe20003f86270 */
        /* <DEDUP_REMOVED lines=32> */
.L_x_13067:
[----:B------:R-:W-:Y:S01]  /*4e20*/  IMAD R69, R153, 0x8, R2 ;  /* 0x0000000899457824 */ /* 0x000fe200078e0202 */
[----:B------:R-:W-:Y:S01]  /*4e30*/  SHF.L.U32 R82, R159, 0x1f, RZ ;  /* 0x0000001f9f527819 */ /* 0x000fe200000006ff */
[----:B------:R-:W-:Y:S01]  /*4e40*/  BSSY B1, `(.L_x_13068) ;  /* 0x0000005000017945 */ /* 0x000fe20003800000 */
[----:B------:R-:W-:Y:S02]  /*4e50*/  LOP3.LUT R8, R52, 0x1, RZ, 0xc0, !PT ;  /* 0x0000000134087812 */ /* 0x000fe400078ec0ff */
[----:B------:R-:W0:Y:S02]  /*4e60*/  SYNCS.PHASECHK.TRANS64.TRYWAIT P5, [R69+URZ+0x32490], R82 ;  /* 0x03249052450075a7 */ /* 0x000e2400080a017f */
[----:B------:R-:W-:Y:S01]  /*4e70*/  ISETP.NE.U32.AND P0, PT, R8, 0x1, PT ;  /* 0x000000010800780c */ /* 0x000fe20003f05070 */
[----:B0-----:R-:W-:-:S12]  /*4e80*/  @!P5 BRA `(.L_x_13069) ;  /* 0x00000364002cd947 */ /* 0x001fd80003800000 */
.L_x_13418:
[----:B------:R-:W-:Y:S05]  /*4e90*/  BSYNC B1 ;  /* 0x0000000000017941 */ /* 0x000fea0003800000 */
.L_x_13068:
[----:B------:R-:W-:-:S03]  /*4ea0*/  UMOV UR4, 0xffffffff ;  /* 0xffffffff00047882 */ /* 0x000fc60000000000 */
[----:B------:R-:W-:Y:S05]  /*4eb0*/  BRA.DIV UR4, `(.L_x_13070) ;  /* 0x0000036604347947 */ /* 0x000fea000b800000 */
[----:B------:R1:W2:Y:S04]  /*4ec0*/  SHFL.IDX PT, R73, R80, RZ, 0x1c1f ;  /* 0x001c1fff50497589 */ /* 0x0002a800000e0000 */
[----:B------:R1:W3:Y:S02]  /*4ed0*/  SHFL.IDX PT, R72, R79, RZ, 0x1c1f ;  /* 0x001c1fff4f487589 */ /* 0x0002e400000e0000 */
.L_x_13422:
[----:B------:R-:W-:Y:S01]  /*4ee0*/  ISETP.GE.OR P5, PT, R158, R78, P0 ;  /* 0x0000004e9e00720c */ /* 0x000fe200007a6670 */
[----:B------:R-:W-:Y:S01]  /*4ef0*/  BSSY B1, `(.L_x_13071) ;  /* 0x0000079000017945 */ /* 0x000fe20003800000 */
[----:B------:R-:W-:-:S11]  /*4f00*/  IMAD.SHL.U32 R81, R81, 0x2, RZ ;  /* 0x0000000251517824 */ /* 0x000fd600078e00ff */
[----:B------:R-:W-:Y:S05]  /*4f10*/  @P5 BRA `(.L_x_13072) ;  /* 0x0000000400d85947 */ /* 0x000fea0003800000 */
[----:B------:R-:W4:Y:S01]  /*4f20*/  LDC R10, c[0x0][0x2f4] ;  /* 0x0000bd00ff0a7b82 */ /* 0x000f220000000800 */
[----:B------:R-:W-:Y:S01]  /*4f30*/  IMAD.SHL.U32 R71, R65, 0x8, RZ ;  /* 0x0000000841477824 */ /* 0x000fe200078e00ff */
[----:B------:R-:W-:Y:S03]  /*4f40*/  BSSY B2, `(.L_x_13073) ;  /* 0x0000071000027945 */ /* 0x000fe60003800000 */
[----:B--23--:R-:W-:-:S04]  /*4f50*/  IMAD.WIDE R70, R71, 0x2, R72 ;  /* 0x0000000247467825 */ /* 0x00cfc800078e0248 */
[----:B----4-:R-:W-:-:S05]  /*4f60*/  IMAD.IADD R8, R10, 0x1, -R81 ;  /* 0x000000010a087824 */ /* 0x010fca00078e0a51 */
[----:B------:R-:W-:-:S04]  /*4f70*/  SEL R8, R81, R8, !P1 ;  /* 0x0000000851087207 */ /* 0x000fc80004800000 */
[----:B------:R-:W-:-:S04]  /*4f80*/  SHF.R.S32.HI R9, RZ, 0x1f, R8 ;  /* 0x0000001fff097819 */ /* 0x000fc80000011408 */
[----:B------:R-:W-:Y:S01]  /*4f90*/  LEA.HI R8, R9, R8, RZ, 0x4 ;  /* 0x0000000809087211 */ /* 0x000fe200078f20ff */
[----:B------:R-:W-:-:S03]  /*4fa0*/  IMAD R9, R153, 0x1800, R66 ;  /* 0x0000180099097824 */ /* 0x000fc600078e0242 */
[----:B------:R-:W-:Y:S01]  /*4fb0*/  LEA.HI.SX32 R8, R8, R65, 0x1c ;  /* 0x0000004108087211 */ /* 0x000fe200078fe2ff */
[----:B------:R-:W-:-:S04]  /*4fc0*/  IMAD R9, R9, 0x2, R2 ;  /* 0x0000000209097824 */ /* 0x000fc800078e0202 */
[----:B------:R-:W-:-:S05]  /*4fd0*/  IMAD.SHL.U32 R91, R8, 0x8, RZ ;  /* 0x00000008085b7824 */ /* 0x000fca00078e00ff */
[----:B------:R-:W-:Y:S02]  /*4fe0*/  LOP3.LUT R8, R50, 0x38, R91, 0xf8, !PT ;  /* 0x0000003832087812 */ /* 0x000fe400078ef85b */
[----:B------:R-:W-:Y:S02]  /*4ff0*/  ISETP.GE.AND P5, PT, R91, R10, PT ;  /* 0x0000000a5b00720c */ /* 0x000fe40003fa6270 */
[----:B------:R-:W-:-:S05]  /*5000*/  LOP3.LUT R8, R8, R53, RZ, 0x3c, !PT ;  /* 0x0000003508087212 */ /* 0x000fca00078e3cff */
[----:B------:R-:W-:-:S04]  /*5010*/  IMAD R8, R203, 0x200, R8 ;  /* 0x00000200cb087824 */ /* 0x000fc800078e0208 */
        /* <DEDUP_REMOVED lines=8> */
[--C-:B------:R-:W-:Y:S01]  /*50a0*/  SHF.R.U32.HI R100, RZ, 0x10, R5.reuse ;  /* 0x00000010ff647819 */ /* 0x100fe20000011605 */
[----:B------:R-:W-:Y:S01]  /*50b0*/  IMAD.U32 R93, R15, 0x10000, RZ ;  /* 0x000100000f5d7824 */ /* 0x000fe200078e00ff */
[----:B------:R-:W-:Y:S01]  /*50c0*/  SHF.R.U64 R103, R4, 0x10, R5 ;  /* 0x0000001004677819 */ /* 0x000fe20000001205 */
[----:B--2---:R-:W-:Y:S01]  /*50d0*/  IMAD.U32 R91, R11, 0x10000, RZ ;  /* 0x000100000b5b7824 */ /* 0x004fe200078e00ff */
[----:B------:R-:W-:Y:S01]  /*50e0*/  PRMT R101, R107, 0x5410, R101 ;  /* 0x000054106b657816 */ /* 0x000fe20000000065 */
[----:B------:R-:W-:Y:S01]  /*50f0*/  IMAD.U32 R5, R12, 0x10000, RZ ;  /* 0x000100000c057824 */ /* 0x000fe200078e00ff */
[--C-:B------:R-:W-:Y:S01]  /*5100*/  SHF.R.U64 R95, R34, 0x10, R35.reuse ;  /* 0x00000010225f7819 */ /* 0x100fe20000001223 */
[----:B------:R-:W-:Y:S01]  /*5110*/  IMAD.U32 R34, R9, 0x10000, RZ ;  /* 0x0001000009227824 */ /* 0x000fe200078e00ff */
[----:B------:R-:W-:Y:S01]  /*5120*/  PRMT R100, R84, 0x5432, R100 ;  /* 0x0000543254647816 */ /* 0x000fe20000000064 */
[----:B------:R-:W-:Y:S01]  /*5130*/  IMAD.U32 R4, R8, 0x10000, RZ ;  /* 0x0001000008047824 */ /* 0x000fe200078e00ff */
[----:B------:R-:W-:-:S02]  /*5140*/  SHF.R.U32.HI R96, RZ, 0x10, R35 ;  /* 0x00000010ff607819 */ /* 0x000fc40000011623 */
[----:B------:R-:W-:Y:S02]  /*5150*/  SHF.R.U32.HI R99, RZ, 0x10, R7 ;  /* 0x00000010ff637819 */ /* 0x000fe40000011607 */
[----:B------:R-:W-:Y:S01]  /*5160*/  PRMT R35, R105, 0x5410, R103 ;  /* 0x0000541069237816 */ /* 0x000fe20000000067 */
[----:B------:R-:W-:Y:S01]  /*5170*/  IMAD.U32 R103, R101, 0x10000, RZ ;  /* 0x0001000065677824 */ /* 0x000fe200078e00ff */
[----:B------:R-:W-:Y:S02]  /*5180*/  SHF.R.U64 R94, R32, 0x10, R33 ;  /* 0x00000010205e7819 */ /* 0x000fe40000001221 */
[----:B------:R-:W-:Y:S01]  /*5190*/  LOP3.LUT R92, R13, 0xffff0000, RZ, 0xc0, !PT ;  /* 0xffff00000d5c7812 */ /* 0x000fe200078ec0ff */
[----:B------:R-:W-:Y:S01]  /*51a0*/  FMUL.FTZ R105, R98, R103 ;  /* 0x0000006762697220 */ /* 0x000fe20000410000 */
[----:B------:R-:W-:Y:S01]  /*51b0*/  SHF.R.U64 R102, R6, 0x10, R7 ;  /* 0x0000001006667819 */ /* 0x000fe20000001207 */
[----:B------:R-:W-:Y:S01]  /*51c0*/  IMAD.U32 R7, R14, 0x10000, RZ ;  /* 0x000100000e077824 */ /* 0x000fe200078e00ff */
[----:B------:R-:W-:Y:S01]  /*51d0*/  LOP3.LUT R32, R15, 0xffff0000, RZ, 0xc0, !PT ;  /* 0xffff00000f207812 */ /* 0x000fe200078ec0ff */
[----:B------:R-:W-:Y:S01]  /*51e0*/  IMAD.U32 R15, R100, 0x10000, RZ ;  /* 0x00010000640f7824 */ /* 0x000fe200078e00ff */
[----:B------:R-:W-:Y:S01]  /*51f0*/  PRMT R13, R106, 0x5410, R95 ;  /* 0x000054106a0d7816 */ /* 0x000fe2000000005f */
[----:B------:R-:W-:Y:S01]  /*5200*/  IMAD.U32 R6, R10, 0x10000, RZ ;  /* 0x000100000a067824 */ /* 0x000fe200078e00ff */
[----:B------:R-:W-:Y:S01]  /*5210*/  LOP3.LUT R101, R101, 0xffff0000, RZ, 0xc0, !PT ;  /* 0xffff000065657812 */ /* 0x000fe200078ec0ff */
[-C--:B------:R-:W-:Y:S01]  /*5220*/  FMUL.FTZ R107, R98, R15.reuse ;  /* 0x0000000f626b7220 */ /* 0x080fe20000410000 */
[----:B------:R-:W-:Y:S01]  /*5230*/  PRMT R95, R85, 0x5432, R96 ;  /* 0x00005432555f7816 */ /* 0x000fe20000000060 */
[C---:B------:R-:W-:Y:S01]  /*5240*/  FFMA.FTZ R15, R34.reuse, R15, -R105 ;  /* 0x0000000f220f7223 */ /* 0x040fe20000010869 */
[----:B------:R-:W-:Y:S01]  /*5250*/  LOP3.LUT R33, R9, 0xffff0000, RZ, 0xc0, !PT ;  /* 0xffff000009217812 */ /* 0x000fe200078ec0ff */
[----:B------:R-:W-:Y:S01]  /*5260*/  FFMA.FTZ R34, R34, R103, R107 ;  /* 0x0000006722227223 */ /* 0x000fe2000001006b */
[----:B------:R-:W-:Y:S01]  /*5270*/  PRMT R99, R104, 0x5410, R99 ;  /* 0x0000541068637816 */ /* 0x000fe20000000063 */
[----:B------:R-:W-:Y:S01]  /*5280*/  IMAD.U32 R98, R95, 0x10000, RZ ;  /* 0x000100005f627824 */ /* 0x000fe200078e00ff */
[----:B------:R-:W-:-:S02]  /*5290*/  LOP3.LUT R9, R11, 0xffff0000, RZ, 0xc0, !PT ;  /* 0xffff00000b097812 */ /* 0x000fc400078ec0ff */
[----:B------:R-:W-:Y:S01]  /*52a0*/  LOP3.LUT R100, R100, 0xffff0000, RZ, 0xc0, !PT ;  /* 0xffff000064647812 */ /* 0x000fe200078ec0ff */
[----:B------:R-:W-:Y:S01]  /*52b0*/  IMAD.U32 R96, R99, 0x10000, RZ ;  /* 0x0001000063607824 */ /* 0x000fe200078e00ff */
[----:B------:R-:W-:Y:S01]  /*52c0*/  PRMT R11, R83, 0x5432, R102 ;  /* 0x00005432530b7816 */ /* 0x000fe20000000066 */
[-C--:B------:R-:W-:Y:S01]  /*52d0*/  FMUL.FTZ R102, R92, R101.reuse ;  /* 0x000000655c667220 */ /* 0x080fe20000410000 */
[----:B------:R-:W-:Y:S01]  /*52e0*/  PRMT R94, R86, 0x5432, R94 ;  /* 0x00005432565e7816 */ /* 0x000fe2000000005e */
[-C--:B------:R-:W-:Y:S01]  /*52f0*/  FMUL.FTZ R104, R92, R100.reuse ;  /* 0x000000645c687220 */ /* 0x080fe20000410000 */
[----:B------:R-:W-:Y:S01]  /*5300*/  LOP3.LUT R99, R99, 0xffff0000, RZ, 0xc0, !PT ;  /* 0xffff000063637812 */ /* 0x000fe200078ec0ff */
[----:B------:R-:W-:Y:S01]  /*5310*/  FFMA.FTZ R92, R33, R100, -R102 ;  /* 0x00000064215c7223 */ /* 0x000fe20000010866 */
[----:B------:R-:W-:Y:S01]  /*5320*/  FMUL.FTZ R102, R93, R98 ;  /* 0x000000625d667220 */ /* 0x000fe20000410000 */
[----:B------:R-:W-:Y:S01]  /*5330*/  LOP3.LUT R100, R95, 0xffff0000, RZ, 0xc0, !PT ;  /* 0xffff00005f647812 */ /* 0x000fe200078ec0ff */
[-C--:B------:R-:W-:Y:S01]  /*5340*/  FMUL.FTZ R95, R93, R96.reuse ;  /* 0x000000605d5f7220 */ /* 0x080fe20000410000 */
[----:B------:R-:W-:Y:S01]  /*5350*/  FFMA.FTZ R33, R33, R101, R104 ;  /* 0x0000006521217223 */ /* 0x000fe20000010068 */
[----:B------:R-:W-:Y:S01]  /*5360*/  FFMA.FTZ R93, R91, R96, -R102 ;  /* 0x000000605b5d7223 */ /* 0x000fe20000010866 */
[----:B------:R-:W-:-:S02]  /*5370*/  IMAD.U32 R96, R94, 0x10000, RZ ;  /* 0x000100005e607824 */ /* 0x000fc400078e00ff */
[----:B------:R-:W-:Y:S01]  /*5380*/  FFMA.FTZ R91, R91, R98, R95 ;  /* 0x000000625b5b7223 */ /* 0x000fe2000001005f */
[C---:B------:R-:W-:Y:S01]  /*5390*/  FMUL.FTZ R98, R32.reuse, R100 ;  /* 0x0000006420627220 */ /* 0x040fe20000410000 */
[----:B------:R-:W-:Y:S02]  /*53a0*/  IMAD.U32 R95, R35, 0x10000, RZ ;  /* 0x00010000235f7824 */ /* 0x000fe400078e00ff */
[-C--:B------:R-:W-:Y:S01]  /*53b0*/  FMUL.FTZ R32, R32, R99.reuse ;  /* 0x0000006320207220 */ /* 0x080fe20000410000 */
[----:B------:R-:W-:Y:S01]  /*53c0*/  FMUL.FTZ R101, R5, R96 ;  /* 0x0000006005657220 */ /* 0x000fe20000410000 */
[----:B------:R-:W-:Y:S01]  /*53d0*/  FFMA.FTZ R98, R9, R99, -R98 ;  /* 0x0000006309627223 */ /* 0x000fe20000010862 */
[----:B------:R-:W-:Y:S01]  /*53e0*/  LOP3.LUT R12, R12, 0xffff0000, RZ, 0xc0, !PT ;  /* 0xffff00000c0c7812 */ /* 0x000fe200078ec0ff */
[-C--:B------:R-:W-:Y:S01]  /*53f0*/  FMUL.FTZ R5, R5, R95.reuse ;  /* 0x0000005f05057220 */ /* 0x080fe20000410000 */
[----:B------:R-:W-:Y:S01]  /*5400*/  LOP3.LUT R99, R94, 0xffff0000, RZ, 0xc0, !PT ;  /* 0xffff00005e637812 */ /* 0x000fe200078ec0ff */
[----:B------:R-:W-:Y:S01]  /*5410*/  FFMA.FTZ R32, R9, R100, R32 ;  /* 0x0000006409207223 */ /* 0x000fe20000010020 */
[----:B------:R-:W-:Y:S01]  /*5420*/  LOP3.LUT R35, R35, 0xffff0000, RZ, 0xc0, !PT ;  /* 0xffff000023237812 */ /* 0x000fe200078ec0ff */
[----:B------:R-:W-:Y:S01]  /*5430*/  FFMA.FTZ R101, R4, R95, -R101 ;  /* 0x0000005f04657223 */ /* 0x000fe20000010865 */
[----:B------:R-:W-:Y:S01]  /*5440*/  LOP3.LUT R8, R8, 0xffff0000, RZ, 0xc0, !PT ;  /* 0xffff000008087812 */ /* 0x000fe200078ec0ff */
[----:B------:R-:W-:Y:S01]  /*5450*/  FFMA.FTZ R96, R4, R96, R5 ;  /* 0x0000006004607223 */ /* 0x000fe20000010005 */
[C---:B------:R-:W-:Y:S01]  /*5460*/  FMUL.FTZ R9, R12.reuse, R99 ;  /* 0x000000630c097220 */ /* 0x040fe20000410000 */
        /* <DEDUP_REMOVED lines=10> */
[----:B------:R-:W-:Y:S01]  /*5510*/  LOP3.LUT R10, R10, 0xffff0000, RZ, 0xc0, !PT ;  /* 0xffff00000a0a7812 */ /* 0x000fe200078ec0ff */
        /* <DEDUP_REMOVED lines=19> */
.L_x_13074:
[----:B------:R-:W-:Y:S05]  /*5650*/  BSYNC B2 ;  /* 0x0000000000027941 */ /* 0x000fea0003800000 */
.L_x_13073:
[----:B--2---:R4:W-:Y:S04]  /*5660*/  ST.E.128 desc[UR44][R70.64], R8 ;  /* 0x0000000846007985 */ /* 0x0049e8000c101d2c */
[----:B---3--:R4:W-:Y:S02]  /*5670*/  @!P5 ST.E.128 desc[UR44][R72.64], R12 ;  /* 0x0000000c4800d985 */ /* 0x0089e4000c101d2c */
.L_x_13072:
[----:B------:R-:W-:Y:S05]  /*5680*/  BSYNC B1 ;  /* 0x0000000000017941 */ /* 0x000fea0003800000 */
.L_x_13071:
[----:B------:R-:W-:-:S03]  /*5690*/  UMOV UR4, 0xffffffff ;  /* 0xffffffff00047882 */ /* 0x000fc60000000000 */
[----:B------:R-:W-:Y:S05]  /*56a0*/  BRA.DIV UR4, `(.L_x_13075) ;  /* 0x0000035e04847947 */ /* 0x000fea000b800000 */
[----:B-1----:R-:W1:Y:S04]  /*56b0*/  SHFL.IDX PT, R80, R80, 0x1, 0x1c1f ;  /* 0x003c1f0050507f89 */ /* 0x002e6800000e0000 */
[----:B----4-:R4:W0:Y:S02]  /*56c0*/  SHFL.IDX PT, R14, R79, 0x1, 0x1c1f ;  /* 0x003c1f004f0e7f89 */ /* 0x01082400000e0000 */
.L_x_13426:
[----:B------:R-:W-:Y:S01]  /*56d0*/  ISETP.GE.OR P0, PT, R175, R78, P0 ;  /* 0x0000004eaf00720c */ /* 0x000fe20000706670 */
[----:B0-----:R-:W-:Y:S02]  /*56e0*/  IMAD.MOV.U32 R12, RZ, RZ, R14 ;  /* 0x000000ffff0c7224 */ /* 0x001fe400078e000e */
[----:B-1----:R-:W-:-:S10]  /*56f0*/  IMAD.MOV.U32 R13, RZ, RZ, R80 ;  /* 0x000000ffff0d7224 */ /* 0x002fd400078e0050 */
[----:B------:R-:W-:Y:S05]  /*5700*/  @P0 BRA `(.L_x_13058) ;  /* 0x0000000800e80947 */ /* 0x000fea0003800000 */
[----:B------:R-:W0:Y:S01]  /*5710*/  LDC R32, c[0x0][0x2f4] ;  /* 0x0000bd00ff207b82 */ /* 0x000e220000000800 */
[----:B------:R-:W-:Y:S01]  /*5720*/  IMAD.SHL.U32 R15, R65, 0x8, RZ ;  /* 0x00000008410f7824 */ /* 0x000fe200078e00ff */
[----:B------:R-:W-:Y:S03]  /*5730*/  BSSY B1, `(.L_x_13076) ;  /* 0x000006f000017945 */ /* 0x000fe60003800000 */
[----:B------:R-:W-:-:S04]  /*5740*/  IMAD.WIDE R14, R15, 0x2, R12 ;  /* 0x000000020f0e7825 */ /* 0x000fc800078e020c */
[----:B0-----:R-:W-:-:S05]  /*5750*/  @P1 IMAD.IADD R81, R32, 0x1, -R81 ;  /* 0x0000000120511824 */ /* 0x001fca00078e0a51 */
[----:B------:R-:W-:-:S04]  /*5760*/  SHF.R.S32.HI R4, RZ, 0x1f, R81 ;  /* 0x0000001fff047819 */ /* 0x000fc80000011451 */
[----:B------:R-:W-:-:S04]  /*5770*/  LEA.HI R4, R4, R81, RZ, 0x4 ;  /* 0x0000005104047211 */ /* 0x000fc800078f20ff */
[----:B------:R-:W-:-:S05]  /*5780*/  LEA.HI.SX32 R4, R4, R65, 0x1c ;  /* 0x0000004104047211 */ /* 0x000fca00078fe2ff */
[----:B------:R-:W-:-:S05]  /*5790*/  IMAD.SHL.U32 R33, R4, 0x8, RZ ;  /* 0x0000000804217824 */ /* 0x000fca00078e00ff */
[----:B------:R-:W-:-:S04]  /*57a0*/  LOP3.LUT R4, R206, 0x38, R33, 0xf8, !PT ;  /* 0x00000038ce047812 */ /* 0x000fc800078ef821 */
        /* <DEDUP_REMOVED lines=13> */
[----:B------:R-:W-:Y:S02]  /*5880*/  PRMT R90, R90, 0x5410, R81 ;  /* 0x000054105a5a7816 */ /* 0x000fe40000000051 */
[----:B------:R-:W-:Y:S02]  /*5890*/  PRMT R87, R87, 0x5410, R70 ;  /* 0x0000541057577816 */ /* 0x000fe40000000046 */
[----:B--2---:R-:W-:Y:S01]  /*58a0*/  SHF.R.U64 R73, R40, 0x10, R41 ;  /* 0x0000001028497819 */ /* 0x004fe20000001229 */
[----:B------:R-:W-:Y:S01]  /*58b0*/  IMAD.U32 R40, R9, 0x10000, RZ ;  /* 0x0001000009287824 */ /* 0x000fe200078e00ff */
[--C-:B------:R-:W-:Y:S01]  /*58c0*/  SHF.R.U64 R71, R42, 0x10, R43.reuse ;  /* 0x000000102a477819 */ /* 0x100fe2000000122b */
[----:B------:R-:W-:Y:S01]  /*58d0*/  IMAD.U32 R42, R11, 0x10000, RZ ;  /* 0x000100000b2a7824 */ /* 0x000fe200078e00ff */
[----:B---3--:R-:W-:-:S02]  /*58e0*/  SHF.R.U32.HI R72, RZ, 0x10, R43 ;  /* 0x00000010ff487819 */ /* 0x008fc4000001162b */
[----:B------:R-:W-:Y:S01]  /*58f0*/  LOP3.LUT R41, R9, 0xffff0000, RZ, 0xc0, !PT ;  /* 0xffff000009297812 */ /* 0x000fe200078ec0ff */
[----:B------:R-:W-:Y:S01]  /*5900*/  IMAD.U32 R9, R90, 0x10000, RZ ;  /* 0x000100005a097824 */ /* 0x000fe200078e00ff */
[----:B------:R-:W-:Y:S01]  /*5910*/  LOP3.LUT R43, R11, 0xffff0000, RZ, 0xc0, !PT ;  /* 0xffff00000b2b7812 */ /* 0x000fe200078ec0ff */
[----:B------:R-:W-:Y:S01]  /*5920*/  IMAD.U32 R11, R87, 0x10000, RZ ;  /* 0x00010000570b7824 */ /* 0x000fe200078e00ff */
[----:B------:R-:W-:Y:S02]  /*5930*/  SHF.R.U32.HI R80, RZ, 0x10, R39 ;  /* 0x00000010ff507819 */ /* 0x000fe40000011627 */
[----:B------:R-:W-:Y:S01]  /*5940*/  SHF.R.U64 R92, R36, 0x10, R37 ;  /* 0x00000010245c7819 */ /* 0x000fe20000001225 */
[----:B------:R-:W-:Y:S01]  /*5950*/  IMAD.U32 R37, R5, 0x10000, RZ ;  /* 0x0001000005257824 */ /* 0x000fe200078e00ff */
[----:B------:R-:W-:Y:S01]  /*5960*/  PRMT R85, R85, 0x5410, R72 ;  /* 0x0000541055557816 */ /* 0x000fe20000000048 */
[C---:B------:R-:W-:Y:S01]  /*5970*/  FMUL.FTZ R70, R40.reuse, R11 ;  /* 0x0000000b28467220 */ /* 0x040fe20000410000 */
[----:B------:R-:W-:Y:S01]  /*5980*/  LOP3.LUT R87, R87, 0xffff0000, RZ, 0xc0, !PT ;  /* 0xffff000057577812 */ /* 0x000fe200078ec0ff */
[-C--:B------:R-:W-:Y:S01]  /*5990*/  FMUL.FTZ R72, R40, R9.reuse ;  /* 0x0000000928487220 */ /* 0x080fe20000410000 */
[----:B------:R-:W-:Y:S01]  /*59a0*/  PRMT R83, R83, 0x5410, R80 ;  /* 0x0000541053537816 */ /* 0x000fe20000000050 */
[C---:B------:R-:W-:Y:S01]  /*59b0*/  FFMA.FTZ R9, R37.reuse, R9, -R70 ;  /* 0x0000000925097223 */ /* 0x040fe20000010846 */
[----:B----4-:R-:W-:Y:S01]  /*59c0*/  SHF.R.U64 R79, R38, 0x10, R39 ;  /* 0x00000010264f7819 */ /* 0x010fe20000001227 */
        /* <DEDUP_REMOVED lines=8> */
[----:B------:R-:W-:-:S02]  /*5a50*/  IMAD.U32 R39, R7, 0x10000, RZ ;  /* 0x0001000007277824 */ /* 0x000fc400078e00ff */
[----:B------:R-:W-:Y:S01]  /*5a60*/  FMUL.FTZ R70, R42, R40 ;  /* 0x000000282a467220 */ /* 0x000fe20000410000 */
[----:B------:R-:W-:Y:S01]  /*5a70*/  FFMA.FTZ R90, R38, R90, -R71 ;  /* 0x0000005a265a7223 */ /* 0x000fe20000010847 */
[----:B------:R-:W-:Y:S01]  /*5a80*/  LOP3.LUT R85, R85, 0xffff0000, RZ, 0xc0, !PT ;  /* 0xffff000055557812 */ /* 0x000fe200078ec0ff */
[-C--:B------:R-:W-:Y:S01]  /*5a90*/  FMUL.FTZ R71, R42, R37.reuse ;  /* 0x000000252a477220 */ /* 0x080fe20000410000 */
[----:B------:R-:W-:Y:S01]  /*5aa0*/  PRMT R86, R86, 0x5410, R73 ;  /* 0x0000541056567816 */ /* 0x000fe20000000049 */
[----:B------:R-:W-:Y:S01]  /*5ab0*/  FFMA.FTZ R70, R39, R37, -R70 ;  /* 0x0000002527467223 */ /* 0x000fe20000010846 */
[----:B------:R-:W-:Y:S01]  /*5ac0*/  LOP3.LUT R83, R83, 0xffff0000, RZ, 0xc0, !PT ;  /* 0xffff000053537812 */ /* 0x000fe200078ec0ff */
[----:B------:R-:W-:Y:S01]  /*5ad0*/  FFMA.FTZ R71, R39, R40, R71 ;  /* 0x0000002827477223 */ /* 0x000fe20000010047 */
[----:B------:R-:W-:Y:S01]  /*5ae0*/  LOP3.LUT R36, R7, 0xffff0000, RZ, 0xc0, !PT ;  /* 0xffff000007247812 */ /* 0x000fe200078ec0ff */
[----:B------:R-:W-:Y:S01]  /*5af0*/  FFMA.FTZ R42, R38, R87, R41 ;  /* 0x00000057262a7223 */ /* 0x000fe20000010029 */
[----:B------:R-:W-:Y:S01]  /*5b00*/  PRMT R89, R89, 0x5410, R92 ;  /* 0x0000541059597816 */ /* 0x000fe2000000005c */
[----:B------:R-:W-:Y:S01]  /*5b10*/  FMUL.FTZ R39, R43, R85 ;  /* 0x000000552b277220 */ /* 0x000fe20000410000 */
[----:B------:R-:W-:-:S02]  /*5b20*/  IMAD.U32 R38, R86, 0x10000, RZ ;  /* 0x0001000056267824 */ /* 0x000fc400078e00ff */
[-C--:B------:R-:W-:Y:S01]  /*5b30*/  FMUL.FTZ R43, R43, R83.reuse ;  /* 0x000000532b2b7220 */ /* 0x080fe20000410000 */
[----:B------:R-:W-:Y:S01]  /*5b40*/  LOP3.LUT R8, R8, 0xffff0000, RZ, 0xc0, !PT ;  /* 0xffff000008087812 */ /* 0x000fe200078ec0ff */
[----:B------:R-:W-:Y:S02]  /*5b50*/  IMAD.U32 R37, R89, 0x10000, RZ ;  /* 0x0001000059257824 */ /* 0x000fe400078e00ff */
[----:B------:R-:W-:Y:S01]  /*5b60*/  FFMA.FTZ R83, R36, R83, -R39 ;  /* 0x0000005324537223 */ /* 0x000fe20000010827 */
[----:B------:R-:W-:Y:S01]  /*5b70*/  LOP3.LUT R39, R86, 0xffff0000, RZ, 0xc0, !PT ;  /* 0xffff000056277812 */ /* 0x000fe200078ec0ff */
[----:B------:R-:W-:Y:S01]  /*5b80*/  FMUL.FTZ R41, R35, R38 ;  /* 0x0000002623297220 */ /* 0x000fe20000410000 */
[----:B------:R-:W-:Y:S01]  /*5b90*/  LOP3.LUT R89, R89, 0xffff0000, RZ, 0xc0, !PT ;  /* 0xffff000059597812 */ /* 0x000fe200078ec0ff */
[----:B------:R-:W-:Y:S01]  /*5ba0*/  FMUL.FTZ R35, R35, R37 ;  /* 0x0000002523237220 */ /* 0x000fe20000410000 */
[----:B------:R-:W-:Y:S01]  /*5bb0*/  PRMT R88, R88, 0x5410, R79 ;  /* 0x0000541058587816 */ /* 0x000fe2000000004f */
[----:B------:R-:W-:Y:S01]  /*5bc0*/  FFMA.FTZ R40, R36, R85, R43 ;  /* 0x0000005524287223 */ /* 0x000fe2000001002b */
[----:B------:R-:W-:Y:S01]  /*5bd0*/  FFMA.FTZ R41, R34, R37, -R41 ;  /* 0x0000002522297223 */ /* 0x000fe20000010829 */
[----:B------:R-:W-:Y:S01]  /*5be0*/  LOP3.LUT R4, R4, 0xffff0000, RZ, 0xc0, !PT ;  /* 0xffff000004047812 */ /* 0x000fe200078ec0ff */
[C---:B------:R-:W-:Y:S01]  /*5bf0*/  IMAD.U32 R5, R6.reuse, 0x10000, RZ ;  /* 0x0001000006057824 */ /* 0x040fe200078e00ff */
[----:B------:R-:W-:Y:S01]  /*5c00*/  LOP3.LUT R7, R6, 0xffff0000, RZ, 0xc0, !PT ;  /* 0xffff000006077812 */ /* 0x000fe200078ec0ff */
[C---:B------:R-:W-:Y:S01]  /*5c10*/  FMUL.FTZ R43, R8.reuse, R39 ;  /* 0x00000027082b7220 */ /* 0x040fe20000410000 */
[----:B------:R-:W-:Y:S01]  /*5c20*/  FMUL.FTZ R37, R8, R89 ;  /* 0x0000005908257220 */ /* 0x000fe20000410000 */
[C---:B------:R-:W-:Y:S01]  /*5c30*/  IMAD.U32 R6, R10.reuse, 0x10000, RZ ;  /* 0x000100000a067824 */ /* 0x040fe200078e00ff */
[----:B------:R-:W-:Y:S01]  /*5c40*/  LOP3.LUT R10, R10, 0xffff0000, RZ, 0xc0, !PT ;  /* 0xffff00000a0a7812 */ /* 0x000fe200078ec0ff */
[----:B------:R-:W-:-:S02]  /*5c50*/  IMAD.U32 R8, R88, 0x10000, RZ ;  /* 0x0001000058087824 */ /* 0x000fc400078e00ff */
[----:B------:R-:W-:Y:S01]  /*5c60*/  FFMA.FTZ R35, R34, R38, R35 ;  /* 0x0000002622237223 */ /* 0x000fe20000010023 */
[----:B------:R-:W-:Y:S01]  /*5c70*/  LOP3.LUT R88, R88, 0xffff0000, RZ, 0xc0, !PT ;  /* 0xffff000058587812 */ /* 0x000fe200078ec0ff */
[C---:B------:R-:W-:Y:S01]  /*5c80*/  IMAD.U32 R34, R84.reuse, 0x10000, RZ ;  /* 0x0001000054227824 */ /* 0x040fe200078e00ff */
[----:B------:R-:W-:Y:S01]  /*5c90*/  LOP3.LUT R84, R84, 0xffff0000, RZ, 0xc0, !PT ;  /* 0xffff000054547812 */ /* 0x000fe200078ec0ff */
[C---:B------:R-:W-:Y:S01]  /*5ca0*/  FFMA.FTZ R36, R4.reuse, R89, -R43 ;  /* 0x0000005904247223 */ /* 0x040fe2000001082b */
[----:B------:R-:W-:Y:S01]  /*5cb0*/  FFMA.FTZ R4, R4, R39, R37 ;  /* 0x0000002704047223 */ /* 0x000fe20000010025 */
[----:B------:R-:W-:Y:S01]  /*5cc0*/  FMUL.FTZ R37, R6, R8 ;  /* 0x0000000806257220 */ /* 0x000fe20000410000 */
[----:B------:R-:W-:Y:S01]  /*5cd0*/  FMUL.FTZ R39, R10, R88 ;  /* 0x000000580a277220 */ /* 0x000fe20000410000 */
[----:B------:R-:W-:Y:S01]  /*5ce0*/  FMUL.FTZ R38, R6, R34 ;  /* 0x0000002206267220 */ /* 0x000fe20000410000 */
[----:B------:R-:W-:Y:S01]  /*5cf0*/  FMUL.FTZ R6, R10, R84 ;  /* 0x000000540a067220 */ /* 0x000fe20000410000 */
[----:B------:R-:W-:Y:S01]  /*5d00*/  FFMA.FTZ R37, R5, R34, R37 ;  /* 0x0000002205257223 */ /* 0x000fe20000010025 */
[----:B------:R-:W-:Y:S01]  /*5d10*/  FFMA.FTZ R84, R7, R84, R39 ;  /* 0x0000005407547223 */ /* 0x000fe20000010027 */
[----:B------:R-:W-:Y:S01]  /*5d20*/  FFMA.FTZ R38, R5, R8, -R38 ;  /* 0x0000000805267223 */ /* 0x000fe20000010826 */
[----:B------:R-:W-:Y:S01]  /*5d30*/  FFMA.FTZ R5, R7, R88, -R6 ;  /* 0x0000005807057223 */ /* 0x000fe20000010806 */
        /* <DEDUP_REMOVED lines=12> */
[----:B------:R-:W-:Y:S02]  /*5e00*/  IMAD.MOV.U32 R10, RZ, RZ, R37 ;  /* 0x000000ffff0a7224 */ /* 0x000fe400078e0025 */
[----:B------:R-:W-:-:S07]  /*5e10*/  IMAD.MOV.U32 R11, RZ, RZ, R40 ;  /* 0x000000ffff0b7224 */ /* 0x000fce00078e0028 */
.L_x_13077:
[----:B------:R-:W-:Y:S05]  /*5e20*/  BSYNC B1 ;  /* 0x0000000000017941 */ /* 0x000fea0003800000 */
.L_x_13076:
[----:B0-----:R0:W-:Y:S01]  /*5e30*/  ST.E.128 desc[UR44][R14.64], R4 ;  /* 0x000000040e007985 */ /* 0x0011e2000c101d2c */
[----:B------:R-:W-:-:S13]  /*5e40*/  ISETP.GE.AND P0, PT, R33, R32, PT ;  /* 0x000000202100720c */ /* 0x000fda0003f06270 */
[----:B------:R-:W-:Y:S05]  /*5e50*/  @P0 BRA `(.L_x_13058) ;  /* 0x0000000400140947 */ /* 0x000fea0003800000 */
[----:B------:R-:W-:-:S05]  /*5e60*/  IMAD.WIDE R12, R33, 0x2, R12 ;  /* 0x00000002210c7825 */ /* 0x000fca00078e020c */
[----:B-1----:R1:W-:Y:S01]  /*5e70*/  ST.E.128 desc[UR44][R12.64], R8 ;  /* 0x000000080c007985 */ /* 0x0023e2000c101d2c */
[----:B------:R-:W-:Y:S05]  /*5e80*/  BRA `(.L_x_13058) ;  /* 0x0000000400087947 */ /* 0x000fea0003800000 */
.L_x_13039:
[----:B------:R-:W-:-:S13]  /*5e90*/  ISETP.NE.AND P3, PT, R58, 0x3, PT ;  /* 0x000000033a00780c */ /* 0x000fda0003f65270 */
[----:B------:R-:W-:Y:S05]  /*5ea0*/  @!P3 BRA `(.L_x_13078) ;  /* 0x000000000004b947 */ /* 0x000fea0003800000 */
[----:B------:R-:W-:Y:S01]  /*5eb0*/  BPT.TRAP 0x1 ;  /* 0x000000040000795c */ /* 0x000fe20000300000 */
.L_x_13078:
[----:B------:R-:W-:Y:S01]  /*5ec0*/  IMAD R69, R153, 0x8, R2 ;  /* 0x0000000899457824 */ /* 0x000fe200078e0202 */
[----:B------:R-:W-:Y:S01]  /*5ed0*/  SHF.L.U32 R82, R159, 0x1f, RZ ;  /* 0x0000001f9f527819 */ /* 0x000fe200000006ff */
[----:B------:R-:W-:Y:S01]  /*5ee0*/  BSSY B1, `(.L_x_13079) ;  /* 0x0000004000017945 */ /* 0x000fe20003800000 */
[----:B------:R-:W-:Y:S02]  /*5ef0*/  SHF.R.S32.HI R76, RZ, 0x1f, R75 ;  /* 0x0000001fff4c7819 */ /* 0x000fe4000001144b */
[----:B------:R-:W0:Y:S02]  /*5f00*/  SYNCS.PHASECHK.TRANS64.TRYWAIT P0, [R69+URZ+0x32490], R82 ;  /* 0x03249052450075a7 */ /* 0x000e24000800017f */
[----:B0-----:R-:W-:Y:S05]  /*5f10*/  @!P0 BRA `(.L_x_13080) ;  /* 0x0000035400b08947 */ /* 0x001fea0003800000 */
.L_x_13427:
[----:B------:R-:W-:Y:S05]  /*5f20*/  BSYNC B1 ;  /* 0x0000000000017941 */ /* 0x000fea0003800000 */
.L_x_13079:
        /* <DEDUP_REMOVED lines=25> */
.L_x_13431:
        /* <DEDUP_REMOVED lines=13> */
.L_x_13083:
[----:B------:R-:W-:Y:S05]  /*6190*/  BSYNC B1 ;  /* 0x0000000000017941 */ /* 0x000fea0003800000 */
.L_x_13082:
[----:B------:R-:W-:-:S03]  /*61a0*/  UMOV UR4, 0xffffffff ;  /* 0xffffffff00047882 */ /* 0x000fc60000000000 */
[----:B------:R-:W-:Y:S05]  /*61b0*/  BRA.DIV UR4, `(.L_x_13084) ;  /* 0x0000035604647947 */ /* 0x000fea000b800000 */
[----:B--2---:R2:W0:Y:S04]  /*61c0*/  SHFL.IDX PT, R33, R32, 0x1, 0x1c1f ;  /* 0x003c1f0020217f89 */ /* 0x00442800000e0000 */
[----:B---3--:R2:W3:Y:S02]  /*61d0*/  SHFL.IDX PT, R14, R10, 0x1, 0x1c1f ;  /* 0x003c1f000a0e7f89 */ /* 0x0084e400000e0000 */
.L_x_13435:
        /* <DEDUP_REMOVED lines=13> */
.L_x_13058:
[----:B------:R-:W-:Y:S05]  /*62b0*/  BSYNC B0 ;  /* 0x0000000000007941 */ /* 0x000fea0003800000 */
.L_x_13038:
[----:B0---4-:R-:W0:Y:S01]  /*62c0*/  S2R R4, SR_TID.X ;  /* 0x0000000000047919 */ /* 0x011e220000002100 */
        /* <DEDUP_REMOVED lines=8> */
[----:B----4-:R4:W-:Y:S01]  /*6350*/  BAR.SYNC.DEFER_BLOCKING R54, 0x80 ;  /* 0x000200360000751d */ /* 0x0109e20000010000 */
[----:B0-----:R-:W-:-:S13]  /*6360*/  LOP3.LUT P0, RZ, R4, 0x7f, RZ, 0xc0, !PT ;  /* 0x0000007f04ff7812 */ /* 0x001fda000780c0ff */
[----:B------:R-:W-:-:S05]  /*6370*/  @!P0 VIADD R4, R69, 0x324a0 ;  /* 0x000324a045048836 */ /* 0x000fca0000000000 */
[----:B------:R-:W-:-:S04]  /*6380*/  @!P0 PRMT R4, RZ, 0x654, R4 ;  /* 0x00000654ff048816 */ /* 0x000fc80000000004 */
[----:B------:R4:W-:Y:S01]  /*6390*/  @!P0 SYNCS.ARRIVE.TRANS64.RED.A1T0 RZ, [R4+URZ], RZ ;  /* 0x000000ff04ff89a7 */ /* 0x0009e2000810043f */
[----:B------:R-:W-:Y:S05]  /*63a0*/  @!P3 BRA `(.L_x_13086) ;  /* 0x000000000004b947 */ /* 0x000fea0003800000 */
[----:B------:R-:W-:Y:S01]  /*63b0*/  BPT.TRAP 0x1 ;  /* 0x000000040000795c */ /* 0x000fe20000300000 */
.L_x_13086:
[----:B------:R-:W-:Y:S05]  /*63c0*/  BSYNC B0 ;  /* 0x0000000000007941 */ /* 0x000fea0003800000 */
.L_x_13085:
[----:B------:R-:W0:Y:S01]  /*63d0*/  SYNCS.PHASECHK.TRANS64.TRYWAIT P3, [R69+URZ+0x324b0], R82 ;  /* 0x0324b052450075a7 */ /* 0x000e22000806017f */
[----:B------:R-:W-:Y:S04]  /*63e0*/  BSSY B0, `(.L_x_13087) ;  /* 0x0000002000007945 */ /* 0x000fe80003800000 */
[----:B0-----:R-:W-:Y:S05]  /*63f0*/  @!P3 BRA `(.L_x_13088) ;  /* 0x00000354001cb947 */ /* 0x001fea0003800000 */
.L_x_13436:
[----:B------:R-:W-:Y:S05]  /*6400*/  BSYNC B0 ;  /* 0x0000000000007941 */ /* 0x000fea0003800000 */
.L_x_13087:
[----:B------:R-:W-:Y:S01]  /*6410*/  ULDC.64 UR4, c[0x0][0x328] ;  /* 0x0000ca0000047ab9 */ /* 0x000fe20000000a00 */
[----:B------:R-:W-:Y:S01]  /*6420*/  IMAD.IADD R78, R78, 0x1, -R158 ;  /* 0x000000014e4e7824 */ /* 0x000fe200078e0a9e */
[----:B------:R-:W-:Y:S01]  /*6430*/  ULDC.64 UR6, c[0x0][0x318] ;  /* 0x0000c60000067ab9 */ /* 0x000fe20000000a00 */
[----:B------:R-:W-:Y:S01]  /*6440*/  IMAD R76, R76, UR4, RZ ;  /* 0x000000044c4c7c24 */ /* 0x000fe2000f8e02ff */
[----:B------:R-:W-:Y:S01]  /*6450*/  BSSY B0, `(.L_x_13089) ;  /* 0x0000040000007945 */ /* 0x000fe20003800000 */
[----:B----4-:R-:W-:Y:S01]  /*6460*/  IMAD.WIDE.U32 R4, R75, UR4, RZ ;  /* 0x000000044b047c25 */ /* 0x010fe2000f8e00ff */
[----:B------:R-:W-:-:S03]  /*6470*/  ISETP.GE.AND P3, PT, R78, 0x1, PT ;  /* 0x000000014e00780c */ /* 0x000fc60003f66270 */
[----:B------:R-:W-:Y:S01]  /*6480*/  IMAD R75, R75, UR5, R76 ;  /* 0x000000054b4b7c24 */ /* 0x000fe2000f8e024c */
[----:B------:R-:W-:Y:S01]  /*6490*/  ULDC.64 UR4, c[0x0][0x338] ;  /* 0x0000ce0000047ab9 */ /* 0x000fe20000000a00 */
[----:B-1----:R-:W-:Y:S02]  /*64a0*/  IMAD R11, R153, 0x6000, R56 ;  /* 0x00006000990b7824 */ /* 0x002fe400078e0238 */
        /* <DEDUP_REMOVED lines=8> */
[C---:B------:R-:W-:Y:S01]  /*6530*/  LEA R13, P4, R4.reuse, UR6, 0x1 ;  /* 0x00000006040d7c11 */ /* 0x040fe2000f8808ff */
[----:B------:R-:W-:Y:S02]  /*6540*/  IMAD.IADD R5, R55, 0x1, R11 ;  /* 0x0000000137057824 */ /* 0x000fe400078e020b */
[--C-:B------:R-:W-:Y:S01]  /*6550*/  IMAD R11, R11, 0x2, R46.reuse ;  /* 0x000000020b0b7824 */ /* 0x100fe200078e022e */
[----:B---3--:R-:W-:Y:S01]  /*6560*/  LEA.HI.X R14, R4, UR7, R7, 0x1, P4 ;  /* 0x00000007040e7c11 */ /* 0x008fe2000a0f0c07 */
[----:B------:R0:W1:Y:S01]  /*6570*/  SHFL.IDX PT, R33, R13, RZ, 0x1c1f ;  /* 0x001c1fff0d217589 */ /* 0x00006200000e0000 */
[----:B--2---:R-:W-:-:S03]  /*6580*/  IMAD R10, R5, 0x2, R46 ;  /* 0x00000002050a7824 */ /* 0x004fc600078e022e */
[----:B------:R0:W2:Y:S01]  /*6590*/  SHFL.IDX PT, R15, R14, RZ, 0x1c1f ;  /* 0x001c1fff0e0f7589 */ /* 0x0000a200000e0000 */
[----:B------:R-:W-:Y:S05]  /*65a0*/  @!P3 BRA `(.L_x_13090) ;  /* 0x0000000000a8b947 */ /* 0x000fea0003800000 */
[C---:B------:R-:W-:Y:S02]  /*65b0*/  LOP3.LUT R4, R68.reuse, 0x1, RZ, 0xc0, !PT ;  /* 0x0000000144047812 */ /* 0x040fe400078ec0ff */
[----:B------:R-:W-:Y:S02]  /*65c0*/  LOP3.LUT P3, RZ, R68, 0x2, RZ, 0xc0, !PT ;  /* 0x0000000244ff7812 */ /* 0x000fe4000786c0ff */
[----:B------:R-:W-:Y:S02]  /*65d0*/  ISETP.NE.U32.AND P4, PT, R4, 0x1, PT ;  /* 0x000000010400780c */ /* 0x000fe40003f85070 */
[----:B------:R-:W-:-:S11]  /*65e0*/  PRMT R12, R51, 0x8880, RZ ;  /* 0x00008880330c7816 */ /* 0x000fd600000000ff */
[----:B------:R-:W3:Y:S01]  /*65f0*/  @!P4 LDS.128 R4, [R11] ;  /* 0x000000000b04c984 */ /* 0x000ee20000000c00 */
[----:B-1----:R-:W-:-:S04]  /*6600*/  @!P4 LEA R8, P5, R22, R33, 0x1 ;  /* 0x000000211608c211 */ /* 0x002fc800078a08ff */
[----:B--2---:R-:W-:-:S05]  /*6610*/  @!P4 LEA.HI.X R9, R22, R15, R23, 0x1, P5 ;  /* 0x0000000f1609c211 */ /* 0x004fca00028f0c17 */
[----:B---3--:R1:W-:Y:S01]  /*6620*/  @!P4 ST.E.128 desc[UR44][R8.64], R4 ;  /* 0x000000040800c985 */ /* 0x0083e2000c101d2c */
[----:B------:R-:W-:-:S03]  /*6630*/  LOP3.LUT P4, RZ, R68, 0x4, RZ, 0xc0, !PT ;  /* 0x0000000444ff7812 */ /* 0x000fc6000788c0ff */
[----:B------:R-:W2:Y:S01]  /*6640*/  @P3 LDS.128 R4, [R10] ;  /* 0x000000000a043984 */ /* 0x000ea20000000c00 */
[----:B-1----:R-:W-:-:S04]  /*6650*/  @P3 LEA R8, P5, R152, R33, 0x1 ;  /* 0x0000002198083211 */ /* 0x002fc800078a08ff */
[----:B------:R-:W-:-:S05]  /*6660*/  @P3 LEA.HI.X R9, R152, R15, R157, 0x1, P5 ;  /* 0x0000000f98093211 */ /* 0x000fca00028f0c9d */
[----:B--2---:R1:W-:Y:S01]  /*6670*/  @P3 ST.E.128 desc[UR44][R8.64], R4 ;  /* 0x0000000408003985 */ /* 0x0043e2000c101d2c */
[----:B------:R-:W-:-:S03]  /*6680*/  LOP3.LUT P3, RZ, R68, 0x8, RZ, 0xc0, !PT ;  /* 0x0000000844ff7812 */ /* 0x000fc6000786c0ff */
[----:B------:R-:W2:Y:S01]  /*6690*/  @P4 LDS.128 R4, [R11+0x3000] ;  /* 0x003000000b044984 */ /* 0x000ea20000000c00 */
        /* <DEDUP_REMOVED lines=18> */
[----:B------:R-:W-:-:S03]  /*67c0*/  ISETP.GT.AND P3, PT, R12, -0x1, PT ;  /* 0xffffffff0c00780c */ /* 0x000fc60003f64270 */
[----:B------:R-:W2:Y:S01]  /*67d0*/  @P4 LDS.128 R4, [R11+0x9000] ;  /* 0x009000000b044984 */ /* 0x000ea20000000c00 */
[----:B-1----:R-:W-:-:S04]  /*67e0*/  @P4 LEA R8, P5, R174, R33, 0x1 ;  /* 0x00000021ae084211 */ /* 0x002fc800078a08ff */
[----:B------:R-:W-:-:S05]  /*67f0*/  @P4 LEA.HI.X R9, R174, R15, R193, 0x1, P5 ;  /* 0x0000000fae094211 */ /* 0x000fca00028f0cc1 */
[----:B--2---:R1:W-:Y:S04]  /*6800*/  @P4 ST.E.128 desc[UR44][R8.64], R4 ;  /* 0x0000000408004985 */ /* 0x0043e8000c101d2c */
[----:B------:R-:W2:Y:S01]  /*6810*/  @!P3 LDS.128 R4, [R10+0x9000] ;  /* 0x009000000a04b984 */ /* 0x000ea20000000c00 */
[----:B-1----:R-:W-:-:S04]  /*6820*/  @!P3 LEA R8, P4, R173, R33, 0x1 ;  /* 0x00000021ad08b211 */ /* 0x002fc800078808ff */
[----:B------:R-:W-:-:S05]  /*6830*/  @!P3 LEA.HI.X R9, R173, R15, R192, 0x1, P4 ;  /* 0x0000000fad09b211 */ /* 0x000fca00020f0cc0 */
[----:B--2---:R3:W-:Y:S04]  /*6840*/  @!P3 ST.E.128 desc[UR44][R8.64], R4 ;  /* 0x000000040800b985 */ /* 0x0047e8000c101d2c */
.L_x_13090:
[----:B------:R-:W-:Y:S05]  /*6850*/  BSYNC B0 ;  /* 0x0000000000007941 */ /* 0x000fea0003800000 */
.L_x_13089:
[----:B------:R-:W-:Y:S01]  /*6860*/  ISETP.GE.AND P3, PT, R78, 0x41, PT ;  /* 0x000000414e00780c */ /* 0x000fe20003f66270 */
[----:B--2---:R2:W4:Y:S01]  /*6870*/  SHFL.IDX PT, R15, R14, 0x1, 0x1c1f ;  /* 0x003c1f000e0f7f89 */ /* 0x00452200000e0000 */
[----:B------:R-:W-:Y:S03]  /*6880*/  BSSY B0, `(.L_x_13091) ;  /* 0x000002d000007945 */ /* 0x000fe60003800000 */
[----:B0-----:R-:W0:Y:S08]  /*6890*/  SHFL.IDX PT, R13, R13, 0x1, 0x1c1f ;  /* 0x003c1f000d0d7f89 */ /* 0x001e3000000e0000 */
[----:B--2---:R-:W-:Y:S05]  /*68a0*/  @!P3 BRA `(.L_x_13092) ;  /* 0x0000000000a8b947 */ /* 0x004fea0003800000 */
[C---:B---3--:R-:W-:Y:S02]  /*68b0*/  LOP3.LUT R4, R68.reuse, 0x1, RZ, 0xc0, !PT ;  /* 0x0000000144047812 */ /* 0x048fe400078ec0ff */
[----:B------:R-:W-:Y:S02]  /*68c0*/  LOP3.LUT P4, RZ, R68, 0x2, RZ, 0xc0, !PT ;  /* 0x0000000244ff7812 */ /* 0x000fe4000788c0ff */
[----:B------:R-:W-:Y:S02]  /*68d0*/  ISETP.NE.U32.AND P5, PT, R4, 0x1, PT ;  /* 0x000000010400780c */ /* 0x000fe40003fa5070 */
[----:B------:R-:W-:-:S11]  /*68e0*/  PRMT R12, R51, 0x8880, RZ ;  /* 0x00008880330c7816 */ /* 0x000fd600000000ff */
[----:B------:R-:W2:Y:S01]  /*68f0*/  @!P5 LDS.128 R4, [R11+0x2000] ;  /* 0x002000000b04d984 */ /* 0x000ea20000000c00 */
[----:B0-----:R-:W-:-:S04]  /*6900*/  @!P5 LEA R8, P3, R22, R13, 0x1 ;  /* 0x0000000d1608d211 */ /* 0x001fc800078608ff */
[----:B----4-:R-:W-:Y:S02]  /*6910*/  @!P5 LEA.HI.X R9, R22, R15, R23, 0x1, P3 ;  /* 0x0000000f1609d211 */ /* 0x010fe400018f0c17 */
[----:B------:R-:W-:-:S03]  /*6920*/  LOP3.LUT P3, RZ, R68, 0x4, RZ, 0xc0, !PT ;  /* 0x0000000444ff7812 */ /* 0x000fc6000786c0ff */
[----:B--2---:R0:W-:Y:S04]  /*6930*/  @!P5 ST.E.128 desc[UR44][R8.64], R4 ;  /* 0x000000040800d985 */ /* 0x0041e8000c101d2c */
[----:B------:R-:W2:Y:S01]  /*6940*/  @P4 LDS.128 R4, [R10+0x2000] ;  /* 0x002000000a044984 */ /* 0x000ea20000000c00 */
[----:B0-----:R-:W-:-:S04]  /*6950*/  @P4 LEA R8, P5, R152, R13, 0x1 ;  /* 0x0000000d98084211 */ /* 0x001fc800078a08ff */
[----:B------:R-:W-:-:S05]  /*6960*/  @P4 LEA.HI.X R9, R152, R15, R157, 0x1, P5 ;  /* 0x0000000f98094211 */ /* 0x000fca00028f0c9d */
[----:B--2---:R0:W-:Y:S01]  /*6970*/  @P4 ST.E.128 desc[UR44][R8.64], R4 ;  /* 0x0000000408004985 */ /* 0x0041e2000c101d2c */
[----:B------:R-:W-:-:S03]  /*6980*/  LOP3.LUT P4, RZ, R68, 0x8, RZ, 0xc0, !PT ;  /* 0x0000000844ff7812 */ /* 0x000fc6000788c0ff */
        /* <DEDUP_REMOVED lines=19> */
[----:B------:R-:W-:-:S03]  /*6ac0*/  ISETP.GT.AND P4, PT, R12, -0x1, PT ;  /* 0xffffffff0c00780c */ /* 0x000fc60003f84270 */
[----:B------:R-:W2:Y:S01]  /*6ad0*/  @P3 LDS.128 R4, [R11+0xb000] ;  /* 0x00b000000b043984 */ /* 0x000ea20000000c00 */
[----:B0-----:R-:W-:-:S04]  /*6ae0*/  @P3 LEA R8, P5, R174, R13, 0x1 ;  /* 0x0000000dae083211 */ /* 0x001fc800078a08ff */
[----:B------:R-:W-:-:S05]  /*6af0*/  @P3 LEA.HI.X R9, R174, R15, R193, 0x1, P5 ;  /* 0x0000000fae093211 */ /* 0x000fca00028f0cc1 */
[----:B--2---:R0:W-:Y:S04]  /*6b00*/  @P3 ST.E.128 desc[UR44][R8.64], R4 ;  /* 0x0000000408003985 */ /* 0x0041e8000c101d2c */
[----:B------:R-:W2:Y:S01]  /*6b10*/  @!P4 LDS.128 R4, [R10+0xb000] ;  /* 0x00b000000a04c984 */ /* 0x000ea20000000c00 */
[----:B0-----:R-:W-:-:S04]  /*6b20*/  @!P4 LEA R8, P3, R173, R13, 0x1 ;  /* 0x0000000dad08c211 */ /* 0x001fc800078608ff */
[----:B------:R-:W-:-:S05]  /*6b30*/  @!P4 LEA.HI.X R9, R173, R15, R192, 0x1, P3 ;  /* 0x0000000fad09c211 */ /* 0x000fca00018f0cc0 */
[----:B--2---:R2:W-:Y:S04]  /*6b40*/  @!P4 ST.E.128 desc[UR44][R8.64], R4 ;  /* 0x000000040800c985 */ /* 0x0045e8000c101d2c */
.L_x_13092:
[----:B------:R-:W-:Y:S05]  /*6b50*/  BSYNC B0 ;  /* 0x0000000000007941 */ /* 0x000fea0003800000 */
.L_x_13091:
[----:B------:R-:W-:Y:S01]  /*6b60*/  @!PT LDS RZ, [RZ] ;  /* 0x00000000fffff984 */ /* 0x000fe20000000800 */
[----:B------:R-:W-:Y:S01]  /*6b70*/  @!PT LDS RZ, [RZ] ;  /* 0x00000000fffff984 */ /* 0x000fe20000000800 */
[----:B------:R-:W-:Y:S01]  /*6b80*/  @!PT LDS RZ, [RZ] ;  /* 0x00000000fffff984 */ /* 0x000fe20000000800 */
[----:B------:R-:W-:Y:S01]  /*6b90*/  @!PT LDS RZ, [RZ] ;  /* 0x00000000fffff984 */ /* 0x000fe20000000800 */
[----:B------:R5:W-:Y:S06]  /*6ba0*/  MEMBAR.ALL.CTA ;  /* 0x0000000000007992 */ /* 0x000bec0000008000 */
[----:B-----5:R-:W5:Y:S01]  /*6bb0*/  FENCE.VIEW.ASYNC.S ;  /* 0x00000000000073c6 */ /* 0x020f620000000000 */
[----:B------:R-:W-:Y:S02]  /*6bc0*/  @!P0 VIADD R69, R69, 0x324c0 ;  /* 0x000324c045458836 */ /* 0x000fe40000000000 */
[----:B------:R-:W-:-:S03]  /*6bd0*/  VIADD R153, R153, 0x1 ;  /* 0x0000000199997836 */ /* 0x000fc60000000000 */
[----:B------:R-:W-:Y:S01]  /*6be0*/  @!P0 PRMT R69, RZ, 0x654, R69 ;  /* 0x00000654ff458816 */ /* 0x000fe20000000045 */
[----:B-----5:R0:W-:Y:S06]  /*6bf0*/  BAR.SYNC.DEFER_BLOCKING R54, 0x80 ;  /* 0x000200360000751d */ /* 0x0201ec0000010000 */
[----:B------:R0:W-:Y:S01]  /*6c00*/  @!P0 SYNCS.ARRIVE.TRANS64.RED.A1T0 RZ, [R69+URZ], RZ ;  /* 0x000000ff45ff89a7 */ /* 0x0001e2000810043f */
[----:B------:R-:W-:-:S04]  /*6c10*/  ISETP.NE.AND P0, PT, R153, 0x2, PT ;  /* 0x000000029900780c */ /* 0x000fc80003f05270 */
[----:B--23--:R-:W-:Y:S02]  /*6c20*/  SEL R4, RZ, 0x1, P0 ;  /* 0x00000001ff047807 */ /* 0x00cfe40000000000 */
[----:B------:R-:W-:Y:S02]  /*6c30*/  SEL R153, R153, RZ, P0 ;  /* 0x000000ff99997207 */ /* 0x000fe40000000000 */
[----:B------:R-:W-:Y:S01]  /*6c40*/  LOP3.LUT R159, R159, R4, RZ, 0x3c, !PT ;  /* 0x000000049f9f7212 */ /* 0x000fe200078e3cff */
[----:B0-----:R-:W-:Y:S06]  /*6c50*/  @P2 BRA `(.L_x_13093) ;  /* 0xffffffc0006c2947 */ /* 0x001fec000383ffff */
[----:B------:R-:W0:Y:S01]  /*6c60*/  S2R R5, SR_TID.X ;  /* 0x0000000000057919 */ /* 0x000e220000002100 */
[----:B------:R-:W-:Y:S02]  /*6c70*/  PLOP3.LUT P0, PT, PT, PT, PT, 0x8, 0x0 ;  /* 0x000000000000781c */ /* 0x000fe40003f0e170 */
[----:B0-----:R-:W-:-:S04]  /*6c80*/  SHF.R.U32.HI R5, RZ, 0x7, R5 ;  /* 0x00000007ff057819 */ /* 0x001fc80000011605 */
[----:B------:R-:W-:-:S13]  /*6c90*/  ISETP.NE.AND P3, PT, R5, 0x1, PT ;  /* 0x000000010500780c */ /* 0x000fda0003f65270 */
[----:B------:R-:W-:Y:S05]  /*6ca0*/  @!P3 WARPSYNC.ALL ;  /* 0x000000000000b948 */ /* 0x000fea0003800000 */
[----:B------:R-:W-:Y:S06]  /*6cb0*/  @!P3 BAR.ARV 0x9, 0x100 ;  /* 0x024400000000bb1d */ /* 0x000fec0000002000 */
.L_x_13033:
[----:B------:R-:W0:Y:S01]  /*6cc0*/  S2R R3, SR_SWINHI ;  /* 0x0000000000037919 */ /* 0x000e220000002f00 */
[----:B------:R-:W2:Y:S01]  /*6cd0*/  LDC R13, c[0x0][0x448] ;  /* 0x00011200ff0d7b82 */ /* 0x000ea20000000800 */
[----:B------:R-:W-:Y:S02]  /*6ce0*/  IMAD.U32 R6, RZ, RZ, UR38 ;  /* 0x00000026ff067e24 */ /* 0x000fe4000f8e00ff */
[----:B------:R-:W-:Y:S01]  /*6cf0*/  IMAD.MOV.U32 R7, RZ, RZ, 0x80 ;  /* 0x00000080ff077424 */ /* 0x000fe200078e00ff */
[----:B------:R-:W-:Y:S01]  /*6d00*/  STL [R1+0x50], R97 ;  /* 0x0000506101007387 */ /* 0x000fe20000100800 */
[----:B------:R-:W-:Y:S02]  /*6d10*/  IMAD.MOV.U32 R26, RZ, RZ, 0x100 ;  /* 0x00000100ff1a7424 */ /* 0x000fe400078e00ff */
[----:B------:R-:W-:Y:S01]  /*6d20*/  IMAD.U32 R24, RZ, RZ, UR38 ;  /* 0x00000026ff187e24 */ /* 0x000fe2000f8e00ff */
[----:B------:R-:W3:Y:S01]  /*6d30*/  LDC R14, c[0x0][0xa80] ;  /* 0x0002a000ff0e7b82 */ /* 0x000ee20000000800 */
[----:B------:R1:W-:Y:S01]  /*6d40*/  STL.64 [R1+0x28], R6 ;  /* 0x0000280601007387 */ /* 0x0003e20000100a00 */
[----:B------:R-:W-:-:S02]  /*6d50*/  IMAD.MOV.U32 R25, RZ, RZ, 0x80 ;  /* 0x00000080ff197424 */ /* 0x000fc400078e00ff */
[----:B------:R-:W-:Y:S01]  /*6d60*/  IMAD.U32 R72, RZ, RZ, UR37 ;  /* 0x00000025ff487e24 */ /* 0x000fe2000f8e00ff */
[----:B------:R-:W-:Y:S04]  /*6d70*/  STL.64 [R1+0x30], R26 ;  /* 0x0000301a01007387 */ /* 0x000fe80000100a00 */
[----:B------:R-:W-:Y:S04]  /*6d80*/  STL.128 [R1], R24 ;  /* 0x0000001801007387 */ /* 0x000fe80000100c00 */
[----:B------:R-:W-:Y:S04]  /*6d90*/  STL.128 [R1+0x210], RZ ;  /* 0x000210ff01007387 */ /* 0x000fe80000100c00 */
[----:B------:R-:W-:Y:S04]  /*6da0*/  STL.128 [R1+0x220], RZ ;  /* 0x000220ff01007387 */ /* 0x000fe80000100c00 */
[----:B------:R-:W-:Y:S01]  /*6db0*/  STL.128 [R1+0x240], RZ ;  /* 0x000240ff01007387 */ /* 0x000fe20000100c00 */
[----:B------:R-:W-:-:S02]  /*6dc0*/  MOV R4, R2 ;  /* 0x0000000200047202 */ /* 0x000fc40000000f00 */
[----:B0-----:R-:W-:Y:S01]  /*6dd0*/  MOV R5, R3 ;  /* 0x0000000300057202 */ /* 0x001fe20000000f00 */
[----:B---3--:R-:W-:Y:S01]  /*6de0*/  STL [R1+0x230], R14 ;  /* 0x0002300e01007387 */ /* 0x008fe20000100800 */
[C---:B------:R-:W-:Y:S02]  /*6df0*/  IADD3 R8, P1, R4.reuse, 0x32430, RZ ;  /* 0x0003243004087810 */ /* 0x040fe40007f3e0ff */
[C---:B------:R-:W-:Y:S01]  /*6e00*/  IADD3 R3, P3, R4.reuse, 0x32450, RZ ;  /* 0x0003245004037810 */ /* 0x040fe20007f7e0ff */
[----:B------:R-:W-:Y:S01]  /*6e10*/  STL.128 [R1+0x250], RZ ;  /* 0x000250ff01007387 */ /* 0x000fe20000100c00 */
[C---:B------:R-:W-:Y:S01]  /*6e20*/  IADD3 R0, P4, R4.reuse, 0x32460, RZ ;  /* 0x0003246004007810 */ /* 0x040fe20007f9e0ff */
[--C-:B------:R-:W-:Y:S01]  /*6e30*/  IMAD.X R9, RZ, RZ, R5.reuse, P1 ;  /* 0x000000ffff097224 */ /* 0x100fe200008e0605 */
[----:B--2---:R-:W-:Y:S01]  /*6e40*/  ISETP.NE.AND P1, PT, R13, 0x1, PT ;  /* 0x000000010d00780c */ /* 0x004fe20003f25270 */
[--C-:B------:R-:W-:Y:S01]  /*6e50*/  IMAD.X R12, RZ, RZ, R5.reuse, P3 ;  /* 0x000000ffff0c7224 */ /* 0x100fe200018e0605 */
[----:B------:R-:W-:Y:S01]  /*6e60*/  IADD3 R10, P2, R4, 0x32440, RZ ;  /* 0x00032440040a7810 */ /* 0x000fe20007f5e0ff */
[----:B-1----:R-:W-:Y:S01]  /*6e70*/  IMAD.X R7, RZ, RZ, R5, P4 ;  /* 0x000000ffff077224 */ /* 0x002fe200020e0605 */
[----:B------:R-:W-:Y:S01]  /*6e80*/  STL.64 [R1+0x18], R8 ;  /* 0x0000180801007387 */ /* 0x000fe20000100a00 */
[----:B------:R-:W-:Y:S01]  /*6e90*/  IMAD.MOV.U32 R4, RZ, RZ, R3 ;  /* 0x000000ffff047224 */ /* 0x000fe200078e0003 */
[----:B------:R-:W-:Y:S01]  /*6ea0*/  IADD3 R72, P3, R72, 0x50, RZ ;  /* 0x0000005048487810 */ /* 0x000fe20007f7e0ff */
[----:B------:R-:W-:Y:S01]  /*6eb0*/  IMAD.X R11, RZ, RZ, R5, P2 ;  /* 0x000000ffff0b7224 */ /* 0x000fe200010e0605 */
[----:B------:R-:W-:Y:S01]  /*6ec0*/  STL.128 [R1+0x260], RZ ;  /* 0x000260ff01007387 */ /* 0x000fe20000100c00 */
[----:B------:R-:W-:-:S02]  /*6ed0*/  IMAD.MOV.U32 R5, RZ, RZ, R12 ;  /* 0x000000ffff057224 */ /* 0x000fc400078e000c */
[----:B------:R-:W-:Y:S01]  /*6ee0*/  IMAD.MOV.U32 R6, RZ, RZ, R0 ;  /* 0x000000ffff067224 */ /* 0x000fe200078e0000 */
[----:B------:R-:W-:Y:S01]  /*6ef0*/  STL.64 [R1+0x20], R10 ;  /* 0x0000200a01007387 */ /* 0x000fe20000100a00 */
[----:B------:R-:W0:Y:S01]  /*6f00*/  @P1 LDC R3, c[0x0][0x44c] ;  /* 0x00011300ff031b82 */ /* 0x000e220000000800 */
[----:B------:R-:W-:Y:S02]  /*6f10*/  VIADD R0, R209, 0x7f ;  /* 0x0000007fd1007836 */ /* 0x000fe40000000000 */
        /* <DEDUP_REMOVED lines=16> */
[----:B------:R-:W-:Y:S01]  /*7020*/  IMAD.IADD R3, R225, 0x1, R0 ;  /* 0x00000001e1037824 */ /* 0x000fe200078e0200 */
[----:B0-----:R-:W-:Y:S02]  /*7030*/  ISETP.GE.AND P2, PT, R5, 0x1, PT ;  /* 0x000000010500780c */ /* 0x001fe40003f46270 */
        /* <DEDUP_REMOVED lines=24> */
.L_x_13094:
        /* <DEDUP_REMOVED lines=14> */
.L_x_13097:
[----:B------:R-:W-:-:S13]  /*72a0*/  ISETP.NE.AND P0, PT, R5, 0x1, PT ;  /* 0x000000010500780c */ /* 0x000fda0003f05270 */
[----:B------:R-:W0:Y:S02]  /*72b0*/  @P0 LDC.64 R6, c[0x0][0xae0] ;  /* 0x0002b800ff060b82 */ /* 0x000e240000000a00 */
[----:B0-----:R-:W-:-:S05]  /*72c0*/  @P0 IMAD.HI.U32 R6, R0, R6, RZ ;  /* 0x0000000600060227 */ /* 0x001fca00078e00ff */
[----:B------:R-:W-:-:S07]  /*72d0*/  @P0 SHF.R.U32.HI R0, RZ, R7, R6 ;  /* 0x00000007ff000219 */ /* 0x000fce0000011606 */
.L_x_13098:
[----:B------:R-:W-:Y:S05]  /*72e0*/  BSYNC B0 ;  /* 0x0000000000007941 */ /* 0x000fea0003800000 */
.L_x_13096:
[----:B------:R-:W-:-:S05]  /*72f0*/  IMAD R3, R0, R5, R5 ;  /* 0x0000000500037224 */ /* 0x000fca00078e0205 */
[----:B------:R-:W-:-:S07]  /*7300*/  VIMNMX R4, R4, R3, PT ;  /* 0x0000000304047248 */ /* 0x000fce0003fe0100 */
.L_x_13095:
        /* <DEDUP_REMOVED lines=24> */
.L_x_13101:
[----:B------:R-:W-:-:S13]  /*7490*/  ISETP.NE.AND P0, PT, R5, 0x1, PT ;  /* 0x000000010500780c */ /* 0x000fda0003f05270 */
[----:B------:R-:W0:Y:S02]  /*74a0*/  @P0 LDC.64 R6, c[0x0][0xae0] ;  /* 0x0002b800ff060b82 */ /* 0x000e240000000a00 */
[----:B0-----:R-:W-:-:S05]  /*74b0*/  @P0 IMAD.HI.U32 R6, R0, R6, RZ ;  /* 0x0000000600060227 */ /* 0x001fca00078e00ff */
[----:B------:R-:W-:-:S07]  /*74c0*/  @P0 SHF.R.U32.HI R0, RZ, R7, R6 ;  /* 0x00000007ff000219 */ /* 0x000fce0000011606 */
.L_x_13102:
[----:B------:R-:W-:Y:S05]  /*74d0*/  BSYNC B0 ;  /* 0x0000000000007941 */ /* 0x000fea0003800000 */
.L_x_13100:
[----:B------:R-:W-:-:S05]  /*74e0*/  IMAD R0, R0, R5, RZ ;  /* 0x0000000500007224 */ /* 0x000fca00078e02ff */
[----:B------:R-:W-:-:S07]  /*74f0*/  VIMNMX R3, R3, R0, !PT ;  /* 0x0000000003037248 */ /* 0x000fce0007fe0100 */
.L_x_13099:
        /* <DEDUP_REMOVED lines=39> */
.L_x_13104:
[----:B------:R-:W-:Y:S05]  /*7770*/  BSYNC B0 ;  /* 0x0000000000007941 */ /* 0x000fea0003800000 */
.L_x_13103:
        /* <DEDUP_REMOVED lines=12> */
[----:B------:R-:W-:Y:S02]  /*7840*/  IADD3 R19, P1, R19, 0x78, RZ ;  /* 0x0000007813137810 */ /* 0x000fe40007f3e0ff */
[----:B------:R-:W-:Y:S01]  /*7850*/  IADD3 R24, P2, R24, 0x58, RZ ;  /* 0x0000005818187810 */ /* 0x000fe20007f5e0ff */
[----:B------:R-:W-:Y:S01]  /*7860*/  IMAD.X R33, RZ, RZ, UR36, P0 ;  /* 0x00000024ff217e24 */ /* 0x000fe200080e06ff */
[----:B------:R-:W-:Y:S01]  /*7870*/  IADD3 R37, P3, R37, 0x60, RZ ;  /* 0x0000006025257810 */ /* 0x000fe20007f7e0ff */
[----:B------:R-:W-:-:S02]  /*7880*/  IMAD.X R18, RZ, RZ, UR36, P1 ;  /* 0x00000024ff127e24 */ /* 0x000fc400088e06ff */
[----:B------:R-:W-:Y:S02]  /*7890*/  IMAD.X R25, RZ, RZ, UR36, P2 ;  /* 0x00000024ff197e24 */ /* 0x000fe400090e06ff */
[----:B------:R-:W-:Y:S01]  /*78a0*/  IMAD.X R46, RZ, RZ, UR36, P3 ;  /* 0x00000024ff2e7e24 */ /* 0x000fe200098e06ff */
[----:B0-----:R-:W-:Y:S07]  /*78b0*/  BRA.DIV UR4, `(.L_x_13106) ;  /* 0x0000034204007947 */ /* 0x001fee000b800000 */
[----:B------:R-:W3:Y:S04]  /*78c0*/  LDL R0, [R1+0x51c] ;  /* 0x00051c0001007983 */ /* 0x000ee80000100800 */
[----:B---3--:R0:W1:Y:S02]  /*78d0*/  SHFL.IDX PT, R14, R0, RZ, 0x1f ;  /* 0x00001fff000e7589 */ /* 0x00806400000e0000 */
.L_x_13439:
[----:B01----:R-:W-:Y:S01]  /*78e0*/  LEA.HI R0, R14, R14, RZ, 0x1 ;  /* 0x0000000e0e007211 */ /* 0x003fe200078f08ff */
[C---:B------:R-:W-:Y:S01]  /*78f0*/  VIADD R26, R2.reuse, 0x18400 ;  /* 0x00018400021a7836 */ /* 0x040fe20000000000 */
[----:B------:R-:W-:Y:S01]  /*7900*/  STL.128 [R1+0x90], RZ ;  /* 0x000090ff01007387 */ /* 0x000fe20000100c00 */
[----:B------:R-:W-:Y:S01]  /*7910*/  VIADD R10, R2, 0x400 ;  /* 0x00000400020a7836 */ /* 0x000fe20000000000 */
[----:B------:R-:W-:Y:S01]  /*7920*/  LOP3.LUT R3, R0, 0x7fffe, RZ, 0xc0, !PT ;  /* 0x0007fffe00037812 */ /* 0x000fe200078ec0ff */
[----:B------:R-:W-:Y:S01]  /*7930*/  IMAD.MOV.U32 R4, RZ, RZ, 0x1 ;  /* 0x00000001ff047424 */ /* 0x000fe200078e00ff */
[----:B------:R-:W-:Y:S01]  /*7940*/  STL.128 [R1+0xa0], RZ ;  /* 0x0000a0ff01007387 */ /* 0x000fe20000100c00 */
[----:B------:R-:W-:Y:S01]  /*7950*/  IMAD.MOV.U32 R5, RZ, RZ, RZ ;  /* 0x000000ffff057224 */ /* 0x000fe200078e00ff */
[----:B------:R-:W-:Y:S01]  /*7960*/  SHF.R.U32.HI R10, RZ, 0x4, R10 ;  /* 0x00000004ff0a7819 */ /* 0x000fe2000001160a */
[----:B------:R-:W-:Y:S01]  /*7970*/  IMAD.IADD R11, R14, 0x1, -R3 ;  /* 0x000000010e0b7824 */ /* 0x000fe200078e0a03 */
[----:B------:R-:W-:Y:S01]  /*7980*/  STL.128 [R1+0xb0], RZ ;  /* 0x0000b0ff01007387 */ /* 0x000fe20000100c00 */
[----:B------:R-:W-:Y:S01]  /*7990*/  VIADD R3, R2, 0x1c400 ;  /* 0x0001c40002037836 */ /* 0x000fe20000000000 */
[----:B------:R-:W-:Y:S01]  /*79a0*/  LOP3.LUT R10, R10, 0x3fff, RZ, 0xc0, !PT ;  /* 0x00003fff0a0a7812 */ /* 0x000fe200078ec0ff */
[----:B------:R-:W-:Y:S01]  /*79b0*/  IMAD R0, R11, 0x2000, R26 ;  /* 0x000020000b007824 */ /* 0x000fe200078e021a */
[----:B------:R-:W-:Y:S01]  /*79c0*/  STL.128 [R1+0xc0], RZ ;  /* 0x0000c0ff01007387 */ /* 0x000fe20000100c00 */
[----:B------:R-:W-:Y:S01]  /*79d0*/  IMAD.MOV.U32 R6, RZ, RZ, 0x1 ;  /* 0x00000001ff067424 */ /* 0x000fe200078e00ff */
[----:B------:R-:W-:Y:S01]  /*79e0*/  SHF.R.U32.HI R3, RZ, 0x4, R3 ;  /* 0x00000004ff037819 */ /* 0x000fe20000011603 */
[----:B------:R-:W-:Y:S01]  /*79f0*/  VIADD R11, R0, 0xa000 ;  /* 0x0000a000000b7836 */ /* 0x000fe20000000000 */
[----:B------:R-:W-:Y:S01]  /*7a00*/  SHF.R.U32.HI R0, RZ, 0x4, R0 ;  /* 0x00000004ff007819 */ /* 0x000fe20000011600 */
[----:B------:R-:W-:Y:S01]  /*7a10*/  IMAD.MOV.U32 R7, RZ, RZ, RZ ;  /* 0x000000ffff077224 */ /* 0x000fe200078e00ff */
[----:B------:R-:W-:Y:S01]  /*7a20*/  LOP3.LUT R3, R3, 0x3fff, RZ, 0xc0, !PT ;  /* 0x00003fff03037812 */ /* 0x000fe200078ec0ff */
[----:B------:R-:W-:Y:S01]  /*7a30*/  IMAD.MOV.U32 R8, RZ, RZ, 0x1 ;  /* 0x00000001ff087424 */ /* 0x000fe200078e00ff */
[----:B------:R-:W-:Y:S01]  /*7a40*/  SHF.R.U32.HI R11, RZ, 0x4, R11 ;  /* 0x00000004ff0b7819 */ /* 0x000fe2000001160b */
[----:B------:R-:W-:Y:S01]  /*7a50*/  IMAD.MOV.U32 R9, RZ, RZ, RZ ;  /* 0x000000ffff097224 */ /* 0x000fe200078e00ff */
[----:B------:R-:W-:Y:S01]  /*7a60*/  LOP3.LUT R3, R3, 0x10000, RZ, 0xfc, !PT ;  /* 0x0001000003037812 */ /* 0x000fe200078efcff */
[----:B------:R0:W-:Y:S01]  /*7a70*/  STL.128 [R1+0x60], R4 ;  /* 0x0000600401007387 */ /* 0x0001e20000100c00 */
[----:B------:R-:W-:Y:S01]  /*7a80*/  LOP3.LUT R11, R11, 0x3fff, RZ, 0xc0, !PT ;  /* 0x00003fff0b0b7812 */ /* 0x000fe200078ec0ff */
[----:B------:R-:W-:Y:S01]  /*7a90*/  IMAD.U32 R34, RZ, RZ, UR37 ;  /* 0x00000025ff227e24 */ /* 0x000fe2000f8e00ff */
[----:B------:R-:W-:Y:S01]  /*7aa0*/  LOP3.LUT R0, R0, 0x3fff, RZ, 0xc0, !PT ;  /* 0x00003fff00007812 */ /* 0x000fe200078ec0ff */
[----:B------:R1:W-:Y:S01]  /*7ab0*/  STL.64 [R1+0x70], R8 ;  /* 0x0000700801007387 */ /* 0x0003e20000100a00 */
[----:B------:R-:W-:Y:S01]  /*7ac0*/  LOP3.LUT R11, R11, 0x10000, RZ, 0xfc, !PT ;  /* 0x000100000b0b7812 */ /* 0x000fe200078efcff */
[----:B------:R-:W-:Y:S01]  /*7ad0*/  IMAD.U32 R38, RZ, RZ, UR37 ;  /* 0x00000025ff267e24 */ /* 0x000fe2000f8e00ff */
[----:B------:R-:W-:Y:S01]  /*7ae0*/  LOP3.LUT P0, RZ, R26, 0x1bf, RZ, 0xc0, !PT ;  /* 0x000001bf1aff7812 */ /* 0x000fe2000780c0ff */
[----:B------:R-:W-:Y:S01]  /*7af0*/  STL.128 [R1+0xd0], RZ ;  /* 0x0000d0ff01007387 */ /* 0x000fe20000100c00 */
[----:B------:R-:W-:Y:S01]  /*7b00*/  IADD3 R34, P5, R34, 0x68, RZ ;  /* 0x0000006822227810 */ /* 0x000fe20007fbe0ff */
[----:B------:R-:W-:Y:S01]  /*7b10*/  IMAD.U32 R39, RZ, RZ, UR37 ;  /* 0x00000025ff277e24 */ /* 0x000fe2000f8e00ff */
[----:B------:R-:W-:Y:S01]  /*7b20*/  IADD3 R38, P4, R38, 0x70, RZ ;  /* 0x0000007026267810 */ /* 0x000fe20007f9e0ff */
[----:B------:R-:W-:Y:S01]  /*7b30*/  STL.128 [R1+0xe0], RZ ;  /* 0x0000e0ff01007387 */ /* 0x000fe20000100c00 */
[----:B------:R-:W-:Y:S01]  /*7b40*/  IMAD.U32 R41, RZ, RZ, UR37 ;  /* 0x00000025ff297e24 */ /* 0x000fe2000f8e00ff */
[----:B------:R-:W-:Y:S01]  /*7b50*/  BSSY B6, `(.L_x_13107) ;  /* 0x000002a000067945 */ /* 0x000fe20003800000 */
[----:B------:R-:W-:Y:S01]  /*7b60*/  IMAD.U32 R45, RZ, RZ, UR37 ;  /* 0x00000025ff2d7e24 */ /* 0x000fe2000f8e00ff */
[C---:B0-----:R-:W-:Y:S01]  /*7b70*/  LOP3.LUT R6, R10.reuse, 0x3000000, RZ, 0xfc, !PT ;  /* 0x030000000a067812 */ /* 0x041fe200078efcff */
[----:B------:R-:W-:Y:S01]  /*7b80*/  IMAD.MOV.U32 R4, RZ, RZ, R3 ;  /* 0x000000ffff047224 */ /* 0x000fe200078e0003 */
[----:B------:R-:W-:Y:S01]  /*7b90*/  LOP3.LUT R10, R10, 0x10000, RZ, 0xfc, !PT ;  /* 0x000100000a0a7812 */ /* 0x000fe200078efcff */
[----:B------:R-:W-:Y:S01]  /*7ba0*/  IMAD.MOV.U32 R5, RZ, RZ, 0x40000040 ;  /* 0x40000040ff057424 */ /* 0x000fe200078e00ff */
[----:B-1----:R-:W-:Y:S01]  /*7bb0*/  LOP3.LUT R8, R0, 0x10000, RZ, 0xfc, !PT ;  /* 0x0001000000087812 */ /* 0x002fe200078efcff */
[----:B------:R-:W-:Y:S01]  /*7bc0*/  IMAD.MOV.U32 R7, RZ, RZ, 0x40000040 ;  /* 0x40000040ff077424 */ /* 0x000fe200078e00ff */
[----:B------:R-:W-:Y:S01]  /*7bd0*/  IADD3 R39, P3, R39, 0x80, RZ ;  /* 0x0000008027277810 */ /* 0x000fe20007f7e0ff */
[----:B------:R-:W-:Y:S01]  /*7be0*/  IMAD.MOV.U32 R9, RZ, RZ, 0x40000040 ;  /* 0x40000040ff097424 */ /* 0x000fe200078e00ff */
[----:B------:R-:W-:Y:S01]  /*7bf0*/  IADD3 R41, P2, R41, 0x90, RZ ;  /* 0x0000009029297810 */ /* 0x000fe20007f5e0ff */
[----:B------:R-:W-:Y:S01]  /*7c00*/  IMAD.U32 R35, RZ, RZ, UR37 ;  /* 0x00000025ff237e24 */ /* 0x000fe2000f8e00ff */
[----:B------:R0:W-:Y:S01]  /*7c10*/  STL.128 [R1+0x80], R4 ;  /* 0x0000800401007387 */ /* 0x0001e20000100c00 */
[----:B------:R-:W-:Y:S01]  /*7c20*/  IMAD.X R42, RZ, RZ, UR36, P5 ;  /* 0x00000024ff2a7e24 */ /* 0x000fe2000a8e06ff */
[----:B------:R-:W-:Y:S01]  /*7c30*/  IADD3 R45, P1, R45, 0xf0, RZ ;  /* 0x000000f02d2d7810 */ /* 0x000fe20007f3e0ff */
[----:B------:R-:W-:Y:S01]  /*7c40*/  IMAD.X R48, RZ, RZ, UR36, P4 ;  /* 0x00000024ff307e24 */ /* 0x000fe2000a0e06ff */
[----:B------:R1:W-:Y:S01]  /*7c50*/  STL.64 [R1+0x78], R8 ;  /* 0x0000780801007387 */ /* 0x0003e20000100a00 */
[----:B------:R-:W-:Y:S01]  /*7c60*/  IADD3 R35, P5, R35, 0xf8, RZ ;  /* 0x000000f823237810 */ /* 0x000fe20007fbe0ff */
[----:B------:R-:W-:-:S02]  /*7c70*/  IMAD.X R49, RZ, RZ, UR36, P3 ;  /* 0x00000024ff317e24 */ /* 0x000fc400098e06ff */
[----:B------:R-:W-:Y:S02]  /*7c80*/  IMAD.X R40, RZ, RZ, UR36, P2 ;  /* 0x00000024ff287e24 */ /* 0x000fe400090e06ff */
[----:B------:R-:W-:Y:S02]  /*7c90*/  IMAD.X R47, RZ, RZ, UR36, P1 ;  /* 0x00000024ff2f7e24 */ /* 0x000fe400088e06ff */
[----:B------:R-:W-:Y:S02]  /*7ca0*/  IMAD.X R36, RZ, RZ, UR36, P5 ;  /* 0x00000024ff247e24 */ /* 0x000fe4000a8e06ff */
[----:B0-----:R-:W-:Y:S02]  /*7cb0*/  IMAD.MOV.U32 R6, RZ, RZ, R10 ;  /* 0x000000ffff067224 */ /* 0x001fe400078e000a */
[----:B------:R-:W-:-:S05]  /*7cc0*/  IMAD.MOV.U32 R4, RZ, RZ, R11 ;  /* 0x000000ffff047224 */ /* 0x000fca00078e000b */
[----:B------:R1:W-:Y:S01]  /*7cd0*/  STL.128 [R1+0xf0], R4 ;  /* 0x0000f00401007387 */ /* 0x0003e20000100c00 */
[----:B------:R-:W-:Y:S05]  /*7ce0*/  @!P0 BRA `(.L_x_13108) ;  /* 0x0000000000408947 */ /* 0x000fea0003800000 */
[----:B------:R-:W-:Y:S01]  /*7cf0*/  MOV R14, 0x0 ;  /* 0x00000000000e7802 */ /* 0x000fe20000000f00 */
[----:B------:R-:W-:Y:S01]  /*7d00*/  ULDC.64 UR4, c[0x4][0xf0] ;  /* 0x01003c0000047ab9 */ /* 0x000fe20000000a00 */
[----:B------:R-:W-:Y:S01]  /*7d10*/  ULDC.64 UR6, c[0x4][0xf8] ;  /* 0x01003e0000067ab9 */ /* 0x000fe20000000a00 */
[----:B-1----:R-:W-:Y:S02]  /*7d20*/  IMAD.U32 R4, RZ, RZ, UR4 ;  /* 0x00000004ff047e24 */ /* 0x002fe4000f8e00ff */
[----:B------:R-:W-:Y:S01]  /*7d30*/  IMAD.U32 R5, RZ, RZ, UR5 ;  /* 0x00000005ff057e24 */ /* 0x000fe2000f8e00ff */
[----:B----4-:R-:W0:Y:S01]  /*7d40*/  LDC.64 R14, c[0x4][R14] ;  /* 0x010000000e0e7b82 */ /* 0x010e220000000a00 */
        /* <DEDUP_REMOVED lines=10> */
.L_x_13108:
[----:B------:R-:W-:Y:S05]  /*7df0*/  BSYNC B6 ;  /* 0x0000000000067941 */ /* 0x000fea0003800000 */
.L_x_13107:
[----:B------:R-:W0:Y:S01]  /*7e00*/  LDC.64 R10, c[0x0][0xad0] ;  /* 0x0002b400ff0a7b82 */ /* 0x000e220000000a00 */
[----:B------:R-:W3:Y:S01]  /*7e10*/  S2R R27, SR_TID.X ;  /* 0x00000000001b7919 */ /* 0x000ee20000002100 */
[----:B------:R-:W-:Y:S02]  /*7e20*/  UIADD3 UR5, UP0, UR37, 0x100, URZ ;  /* 0x0000010025057890 */ /* 0x000fe4000ff1e03f */
[----:B------:R-:W-:Y:S01]  /*7e30*/  IMAD.U32 R54, RZ, RZ, UR37 ;  /* 0x00000025ff367e24 */ /* 0x000fe2000f8e00ff */
[----:B------:R-:W-:Y:S01]  /*7e40*/  STL.64 [R1+0x110], R24 ;  /* 0x0001101801007387 */ /* 0x000fe20000100a00 */
[----:B------:R-:W-:Y:S01]  /*7e50*/  UIADD3.X UR6, URZ, UR36, URZ, UP0, !UPT ;  /* 0x000000243f067290 */ /* 0x000fe200087fe43f */
[----:B------:R-:W-:Y:S01]  /*7e60*/  IMAD.U32 R3, RZ, RZ, UR37 ;  /* 0x00000025ff037e24 */ /* 0x000fe2000f8e00ff */
[----:B----4-:R-:W4:Y:S01]  /*7e70*/  LDC.64 R14, c[0x0][0xad8] ;  /* 0x0002b600ff0e7b82 */ /* 0x010f220000000a00 */
[----:B------:R-:W-:Y:S01]  /*7e80*/  UIADD3 UR4, UP0, UR37, 0x14c, URZ ;  /* 0x0000014c25047890 */ /* 0x000fe2000ff1e03f */
[----:B-1----:R-:W-:Y:S01]  /*7e90*/  IMAD.U32 R8, RZ, RZ, UR5 ;  /* 0x00000005ff087e24 */ /* 0x002fe2000f8e00ff */
[----:B------:R-:W-:Y:S01]  /*7ea0*/  STL.64 [R1+0x100], R204 ;  /* 0x000100cc01007387 */ /* 0x000fe20000100a00 */
[----:B------:R-:W-:Y:S01]  /*7eb0*/  IMAD.U32 R9, RZ, RZ, UR6 ;  /* 0x00000006ff097e24 */ /* 0x000fe2000f8e00ff */
[----:B------:R-:W-:Y:S01]  /*7ec0*/  UIADD3.X UR5, URZ, UR36, URZ, UP0, !UPT ;  /* 0x000000243f057290 */ /* 0x000fe200087fe43f */
[----:B------:R-:W-:Y:S01]  /*7ed0*/  IMAD.U32 R43, RZ, RZ, UR37 ;  /* 0x00000025ff2b7e24 */ /* 0x000fe2000f8e00ff */
[----:B------:R-:W-:Y:S01]  /*7ee0*/  STL.U8 [R1+0x118], RZ ;  /* 0x000118ff01007387 */ /* 0x000fe20000100000 */
[----:B------:R-:W1:Y:S01]  /*7ef0*/  LDC.64 R20, c[0x0][0xae0] ;  /* 0x0002b800ff147b82 */ /* 0x000e620000000a00 */
[----:B------:R-:W-:Y:S01]  /*7f00*/  IMAD.U32 R12, RZ, RZ, UR4 ;  /* 0x00000004ff0c7e24 */ /* 0x000fe2000f8e00ff */
[----:B------:R-:W-:Y:S01]  /*7f10*/  ULDC UR4, c[0x0][0x3f4] ;  /* 0x0000fd0000047ab9 */ /* 0x000fe20000000800 */
[----:B------:R2:W-:Y:S01]  /*7f20*/  STL.64 [R1+0x108], R8 ;  /* 0x0001080801007387 */ /* 0x0005e20000100a00 */
[----:B------:R-:W-:Y:S01]  /*7f30*/  IMAD.U32 R13, RZ, RZ, UR5 ;  /* 0x00000005ff0d7e24 */ /* 0x000fe2000f8e00ff */
[----:B------:R-:W-:-:S02]  /*7f40*/  ISETP.LT.AND P0, PT, RZ, UR4, PT ;  /* 0x00000004ff007c0c */ /* 0x000fc4000bf01270 */
[----:B------:R-:W-:Y:S01]  /*7f50*/  IADD3 R54, P2, R54, 0x118, RZ ;  /* 0x0000011836367810 */ /* 0x000fe20007f5e0ff */
[----:B------:R-:W1:Y:S01]  /*7f60*/  LDC R6, c[0x0][0x450] ;  /* 0x00011400ff067b82 */ /* 0x000e620000000800 */
[----:B0-----:R-:W-:Y:S01]  /*7f70*/  IMAD.MOV.U32 R30, RZ, RZ, R11 ;  /* 0x000000ffff1e7224 */ /* 0x001fe200078e000b */
[----:B------:R-:W-:Y:S01]  /*7f80*/  STL.64 [R1+0x150], R12 ;  /* 0x0001500c01007387 */ /* 0x000fe20000100a00 */
[----:B------:R-:W-:Y:S01]  /*7f90*/  IMAD.MOV.U32 R7, RZ, RZ, R10 ;  /* 0x000000ffff077224 */ /* 0x000fe200078e000a */
[----:B------:R-:W-:Y:S01]  /*7fa0*/  IADD3 R43, P4, R43, 0x150, RZ ;  /* 0x000001502b2b7810 */ /* 0x000fe20007f9e0ff */
[----:B------:R-:W-:Y:S02]  /*7fb0*/  IMAD.X R55, RZ, RZ, UR36, P2 ;  /* 0x00000024ff377e24 */ /* 0x000fe400090e06ff */
[----:B--2---:R-:W-:Y:S01]  /*7fc0*/  IMAD.MOV.U32 R8, RZ, RZ, RZ ;  /* 0x000000ffff087224 */ /* 0x004fe200078e00ff */
[----:B------:R-:W0:Y:S01]  /*7fd0*/  LDC.64 R4, c[0x0][0x448] ;  /* 0x00011200ff047b82 */ /* 0x000e220000000a00 */
[----:B----4-:R-:W-:-:S02]  /*7fe0*/  IMAD.MOV.U32 R9, RZ, RZ, R15 ;  /* 0x000000ffff097224 */ /* 0x010fc400078e000f */
[----:B---3--:R-:W-:Y:S02]  /*7ff0*/  VIADD R0, R27, 0xffffff80 ;  /* 0xffffff801b007836 */ /* 0x008fe40000000000 */
[----:B------:R-:W-:Y:S02]  /*8000*/  IMAD.MOV.U32 R31, RZ, RZ, R14 ;  /* 0x000000ffff1f7224 */ /* 0x000fe400078e000e */
[----:B------:R-:W-:Y:S01]  /*8010*/  IMAD.X R51, RZ, RZ, UR36, P4 ;  /* 0x00000024ff337e24 */ /* 0x000fe2000a0e06ff */
[----:B------:R-:W-:Y:S01]  /*8020*/  STL [R1+0x4a0], R0 ;  /* 0x0004a00001007387 */ /* 0x000fe20000100800 */
[----:B-1----:R-:W-:Y:S02]  /*8030*/  IMAD.MOV.U32 R10, RZ, RZ, R20 ;  /* 0x000000ffff0a7224 */ /* 0x002fe400078e0014 */
[----:B------:R-:W-:Y:S01]  /*8040*/  IMAD.MOV.U32 R11, RZ, RZ, R21 ;  /* 0x000000ffff0b7224 */ /* 0x000fe200078e0015 */
[----:B------:R1:W-:Y:S04]  /*8050*/  STL [R1+0x11c], R0 ;  /* 0x00011c0001007387 */ /* 0x0003e80000100800 */
[----:B------:R-:W-:Y:S04]  /*8060*/  STL.128 [R1+0x130], R8 ;  /* 0x0001300801007387 */ /* 0x000fe80000100c00 */
[----:B------:R2:W-:Y:S01]  /*8070*/  STL.128 [R1+0x120], R28 ;  /* 0x0001201c01007387 */ /* 0x0005e20000100c00 */
[----:B-1----:R-:W-:-:S03]  /*8080*/  IMAD.U32 R0, RZ, RZ, UR37 ;  /* 0x00000025ff007e24 */ /* 0x002fc6000f8e00ff */
[----:B0-----:R0:W-:Y:S02]  /*8090*/  STL.128 [R1+0x140], R4 ;  /* 0x0001400401007387 */ /* 0x0011e40000100c00 */
[----:B--2---:R-:W-:Y:S02]  /*80a0*/  IADD3 R29, P1, R0, 0x11c, RZ ;  /* 0x0000011c001d7810 */ /* 0x004fe40007f3e0ff */
[----:B------:R-:W-:-:S03]  /*80b0*/  IADD3 R30, P3, R3, 0x108, RZ ;  /* 0x00000108031e7810 */ /* 0x000fc60007f7e0ff */
[----:B------:R-:W-:Y:S02]  /*80c0*/  IMAD.X R31, RZ, RZ, UR36, P1 ;  /* 0x00000024ff1f7e24 */ /* 0x000fe400088e06ff */
[----:B------:R-:W-:Y:S01]  /*80d0*/  IMAD.X R50, RZ, RZ, UR36, P3 ;  /* 0x00000024ff327e24 */ /* 0x000fe200098e06ff */
[----:B------:R-:W-:Y:S07]  /*80e0*/  @P0 BRA `(.L_x_13109) ;  /* 0x0000000000400947 */ /* 0x000fee0003800000 */
        /* <DEDUP_REMOVED lines=10> */
.L_x_13112:
[----:B--2---:R2:W3:Y:S02]  /*8190*/  SYNCS.PHASECHK.TRANS64.TRYWAIT P0, [R2+URZ+0x32400], R3 ;  /* 0x03240003020075a7 */ /* 0x0044e4000800017f */
[----:B---3--:R-:W-:Y:S05]  /*81a0*/  @!P0 NANOSLEEP.SYNCS 0x989680 ;  /* 0x009896800000895d */ /* 0x008fea0003900000 */
[----:B------:R-:W3:Y:S02]  /*81b0*/  @!P0 SYNCS.PHASECHK.TRANS64 P0, [R2+URZ+0x32400], R3 ;  /* 0x03240003020085a7 */ /* 0x000ee4000800007f */
[----:B---3--:R-:W-:Y:S05]  /*81c0*/  @!P0 BRA `(.L_x_13112) ;  /* 0xfffffffc00f08947 */ /* 0x008fea000383ffff */
.L_x_13111:
[----:B------:R-:W-:Y:S05]  /*81d0*/  BSYNC B0 ;  /* 0x0000000000007941 */ /* 0x000fea0003800000 */
.L_x_13110:
[----:B------:R-:W-:Y:S05]  /*81e0*/  BRA `(.L_x_13113) ;  /* 0x0000002c00a07947 */ /* 0x000fea0003800000 */
.L_x_13109:
[----:B------:R-:W-:Y:S01]  /*81f0*/  LOP3.LUT P0, RZ, R26, 0x3ff, RZ, 0xc0, !PT ;  /* 0x000003ff1aff7812 */ /* 0x000fe2000780c0ff */
[----:B------:R-:W-:Y:S01]  /*8200*/  ULDC.64 UR4, c[0x0][0x3f8] ;  /* 0x0000fe0000047ab9 */ /* 0x000fe20000000a00 */
[----:B-----5:R-:W-:Y:S01]  /*8210*/  SHF.R.S32.HI R0, RZ, 0x1f, R44 ;  /* 0x0000001fff007819 */ /* 0x020fe2000001142c */
[----:B------:R-:W-:Y:S01]  /*8220*/  ULDC.64 UR6, c[0x0][0x408] ;  /* 0x0001020000067ab9 */ /* 0x000fe20000000a00 */
[----:B------:R-:W-:Y:S01]  /*8230*/  IMAD.WIDE.U32 R24, R44, UR4, RZ ;  /* 0x000000042c187c25 */ /* 0x000fe2000f8e00ff */
[----:B------:R-:W-:Y:S03]  /*8240*/  BSSY B6, `(.L_x_13114) ;  /* 0x0000019000067945 */ /* 0x000fe60003800000 */
[C---:B------:R-:W-:Y:S02]  /*8250*/  IMAD R3, R0.reuse, UR4, RZ ;  /* 0x0000000400037c24 */ /* 0x040fe4000f8e02ff */
[----:B0-----:R-:W-:-:S02]  /*8260*/  IMAD R5, R0, UR6, RZ ;  /* 0x0000000600057c24 */ /* 0x001fc4000f8e02ff */
        /* <DEDUP_REMOVED lines=22> */
.L_x_13115:
[----:B------:R-:W-:Y:S05]  /*83d0*/  BSYNC B6 ;  /* 0x0000000000067941 */ /* 0x000fea0003800000 */
.L_x_13114:
        /* <DEDUP_REMOVED lines=39> */
.L_x_13445:
        /* <DEDUP_REMOVED lines=31> */
.L_x_13120:
[----:B------:R-:W-:Y:S05]  /*8840*/  BSYNC B1 ;  /* 0x0000000000017941 */ /* 0x000fea0003800000 */
.L_x_13119:
[----:B-1---5:R-:W-:Y:S01]  /*8850*/  IMAD.MOV.U32 R3, RZ, RZ, R24 ;  /* 0x000000ffff037224 */ /* 0x022fe200078e0018 */
[----:B------:R-:W-:Y:S01]  /*8860*/  UMOV UR4, 0xffffffff ;  /* 0xffffffff00047882 */ /* 0x000fe20000000000 */
[----:B------:R-:W-:Y:S01]  /*8870*/  IMAD.MOV.U32 R4, RZ, RZ, R25 ;  /* 0x000000ffff047224 */ /* 0x000fe200078e0019 */
[----:B------:R-:W-:Y:S01]  /*8880*/  CS2R R20, SRZ ;  /* 0x0000000000147805 */ /* 0x000fe2000001ff00 */
[----:B------:R-:W-:Y:S02]  /*8890*/  IMAD.MOV.U32 R5, RZ, RZ, R52 ;  /* 0x000000ffff057224 */ /* 0x000fe400078e0034 */
        /* <DEDUP_REMOVED lines=14> */
[----:B------:R1:W0:Y:S04]  /*8980*/  SHFL.IDX PT, R6, R10, 0x1, 0x1c1f ;  /* 0x003c1f000a067f89 */ /* 0x00022800000e0000 */
[----:B---3--:R1:W3:Y:S04]  /*8990*/  SHFL.IDX PT, R7, R59, 0x1, 0x1c1f ;  /* 0x003c1f003b077f89 */ /* 0x0082e800000e0000 */
[----:B------:R1:W0:Y:S02]  /*89a0*/  SHFL.IDX PT, R14, R58, 0x1, 0x1c1f ;  /* 0x003c1f003a0e7f89 */ /* 0x00022400000e0000 */
.L_x_13451:
[----:B------:R-:W5:Y:S01]  /*89b0*/  LDL R5, [R1+0x204] ;  /* 0x0002040001057983 */ /* 0x000f620000100800 */
[----:B------:R-:W-:Y:S01]  /*89c0*/  VIADD R0, R0, 0x40 ;  /* 0x0000004000007836 */ /* 0x000fe20000000000 */
[----:B------:R-:W-:Y:S01]  /*89d0*/  BSSY B1, `(.L_x_13122) ;  /* 0x0000022000017945 */ /* 0x000fe20003800000 */
[----:B01----:R-:W-:Y:S02]  /*89e0*/  CS2R R10, SRZ ;  /* 0x00000000000a7805 */ /* 0x003fe4000001ff00 */
        /* <DEDUP_REMOVED lines=10> */
[----:B------:R-:W-:Y:S01]  /*8a90*/  IMAD.MOV.U32 R4, RZ, RZ, R6 ;  /* 0x000000ffff047224 */ /* 0x000fe200078e0006 */
        /* <DEDUP_REMOVED lines=12> */
[----:B---3--:R-:W-:Y:S01]  /*8b60*/  IMAD.MOV.U32 R9, RZ, RZ, R7 ;  /* 0x000000ffff097224 */ /* 0x008fe200078e0007 */
        /* <DEDUP_REMOVED lines=8> */
.L_x_13123:
[----:B------:R-:W-:Y:S05]  /*8bf0*/  BSYNC B1 ;  /* 0x0000000000017941 */ /* 0x000fea0003800000 */
.L_x_13122:
[----:B------:R-:W1:Y:S01]  /*8c00*/  SYNCS.PHASECHK.TRANS64.TRYWAIT P0, [R2+URZ+0x32400], R59 ;  /* 0x0324003b020075a7 */ /* 0x000e62000800017f */
[----:B------:R-:W-:Y:S04]  /*8c10*/  BSSY B1, `(.L_x_13124) ;  /* 0x0000002000017945 */ /* 0x000fe80003800000 */
[----:B-1----:R-:W-:Y:S05]  /*8c20*/  @!P0 BRA `(.L_x_13125) ;  /* 0x0000033000308947 */ /* 0x002fea0003800000 */
.L_x_13452:
[----:B------:R-:W-:Y:S05]  /*8c30*/  BSYNC B1 ;  /* 0x0000000000017941 */ /* 0x000fea0003800000 */
.L_x_13124:
[----:B0--3--:R-:W3:Y:S04]  /*8c40*/  LDL R7, [R1+0x498] ;  /* 0x0004980001077983 */ /* 0x009ee80000100800 */
[----:B------:R-:W4:Y:S01]  /*8c50*/  LDL R28, [R1+0x50] ;  /* 0x00005000011c7983 */ /* 0x000f220000100800 */
[----:B-----5:R-:W-:Y:S01]  /*8c60*/  IMAD.MOV.U32 R4, RZ, RZ, R20 ;  /* 0x000000ffff047224 */ /* 0x020fe200078e0014 */
[----:B------:R-:W-:Y:S01]  /*8c70*/  BSSY B1, `(.L_x_13126) ;  /* 0x0000082000017945 */ /* 0x000fe20003800000 */
[----:B------:R-:W-:Y:S02]  /*8c80*/  IMAD.MOV.U32 R5, RZ, RZ, R21 ;  /* 0x000000ffff057224 */ /* 0x000fe400078e0015 */
[----:B------:R-:W-:-:S03]  /*8c90*/  IMAD.MOV.U32 R6, RZ, RZ, R10 ;  /* 0x000000ffff067224 */ /* 0x000fc600078e000a */
[----:B------:R-:W-:Y:S01]  /*8ca0*/  PRMT R14, R5, 0x7610, R14 ;  /* 0x00007610050e7816 */ /* 0x000fe2000000000e */
[----:B------:R-:W-:Y:S01]  /*8cb0*/  IMAD.MOV.U32 R5, RZ, RZ, R8 ;  /* 0x000000ffff057224 */ /* 0x000fe200078e0008 */
[----:B-1----:R-:W-:Y:S01]  /*8cc0*/  PRMT R59, R6, 0x7610, R59 ;  /* 0x00007610063b7816 */ /* 0x002fe2000000003b */
[----:B------:R-:W-:-:S03]  /*8cd0*/  IMAD.MOV.U32 R6, RZ, RZ, R13 ;  /* 0x000000ffff067224 */ /* 0x000fc600078e000d */
[----:B------:R-:W-:Y:S01]  /*8ce0*/  PRMT R44, R5, 0x7610, R44 ;  /* 0x00007610052c7816 */ /* 0x000fe2000000002c */
[----:B------:R-:W-:-:S05]  /*8cf0*/  IMAD.MOV.U32 R5, RZ, RZ, R12 ;  /* 0x000000ffff057224 */ /* 0x000fca00078e000c */
[----:B------:R-:W-:Y:S01]  /*8d00*/  PRMT R76, R5, 0x7610, R76 ;  /* 0x00007610054c7816 */ /* 0x000fe2000000004c */
[C---:B---3--:R-:W-:Y:S01]  /*8d10*/  IMAD.SHL.U32 R0, R7.reuse, 0x40, RZ ;  /* 0x0000004007007824 */ /* 0x048fe200078e00ff */
[----:B------:R-:W-:Y:S01]  /*8d20*/  LOP3.LUT P1, RZ, R7, 0x4, RZ, 0xc0, !PT ;  /* 0x0000000407ff7812 */ /* 0x000fe2000782c0ff */
[----:B----4-:R-:W-:-:S03]  /*8d30*/  IMAD R28, R28, -0x80, R61 ;  /* 0xffffff801c1c7824 */ /* 0x010fc600078e023d */
[----:B--2---:R-:W-:-:S04]  /*8d40*/  LOP3.LUT R3, R0, 0x1c0, RZ, 0xc0, !PT ;  /* 0x000001c000037812 */ /* 0x004fc800078ec0ff */
[----:B------:R-:W-:Y:S02]  /*8d50*/  LOP3.LUT R0, R3, 0x18, R22, 0xf8, !PT ;  /* 0x0000001803007812 */ /* 0x000fe400078ef816 */
[----:B------:R-:W-:Y:S02]  /*8d60*/  SHF.R.U32.HI R3, RZ, 0x3, R3 ;  /* 0x00000003ff037819 */ /* 0x000fe40000011603 */
[----:B------:R-:W-:Y:S02]  /*8d70*/  VIMNMX R28, R28, 0x80, PT ;  /* 0x000000801c1c7848 */ /* 0x000fe40003fe0100 */
[----:B------:R-:W-:Y:S02]  /*8d80*/  LOP3.LUT R0, R0, R3, RZ, 0x3c, !PT ;  /* 0x0000000300007212 */ /* 0x000fe400078e3cff */
[----:B------:R-:W-:Y:S02]  /*8d90*/  ISETP.GE.AND P0, PT, R158, R28, PT ;  /* 0x0000001c9e00720c */ /* 0x000fe40003f06270 */
[----:B------:R-:W-:Y:S01]  /*8da0*/  PRMT R3, R4, 0x7610, R3 ;  /* 0x0000761004037816 */ /* 0x000fe20000000003 */
[----:B------:R-:W-:-:S02]  /*8db0*/  IMAD R15, R203, 0x200, R0 ;  /* 0x00000200cb0f7824 */ /* 0x000fc400078e0200 */
[----:B------:R-:W-:Y:S01]  /*8dc0*/  IMAD.MOV.U32 R4, RZ, RZ, R11 ;  /* 0x000000ffff047224 */ /* 0x000fe200078e000b */
[----:B------:R-:W-:Y:S01]  /*8dd0*/  PRMT R3, R3, 0x5410, R6 ;  /* 0x0000541003037816 */ /* 0x000fe20000000006 */
[----:B------:R-:W-:-:S03]  /*8de0*/  IMAD R15, R15, 0x2, R2 ;  /* 0x000000020f0f7824 */ /* 0x000fc600078e0202 */
[----:B------:R-:W-:Y:S01]  /*8df0*/  PRMT R61, R4, 0x7610, R61 ;  /* 0x00007610043d7816 */ /* 0x000fe2000000003d */
[----:B------:R-:W-:Y:S02]  /*8e00*/  IMAD.MOV.U32 R4, RZ, RZ, R9 ;  /* 0x000000ffff047224 */ /* 0x000fe400078e0009 */
[C---:B------:R-:W-:Y:S02]  /*8e10*/  VIADD R7, R15.reuse, 0x18400 ;  /* 0x000184000f077836 */ /* 0x040fe40000000000 */
[----:B------:R-:W-:Y:S01]  /*8e20*/  VIADD R0, R15, 0x18440 ;  /* 0x000184400f007836 */ /* 0x000fe20000000000 */
[----:B------:R-:W-:Y:S01]  /*8e30*/  PRMT R58, R4, 0x7610, R58 ;  /* 0x00007610043a7816 */ /* 0x000fe2000000003a */
        /* <DEDUP_REMOVED lines=10> */
[----:B------:R-:W-:Y:S02]  /*8ee0*/  PRMT R69, R70, 0x5410, R69 ;  /* 0x0000541046457816 */ /* 0x000fe40000000045 */
[----:B------:R-:W-:Y:S02]  /*8ef0*/  SHF.R.U64 R65, R52, 0x10, R53 ;  /* 0x0000001034417819 */ /* 0x000fe40000001235 */
[----:B------:R-:W-:Y:S01]  /*8f00*/  PRMT R66, R60, 0x5432, R66 ;  /* 0x000054323c427816 */ /* 0x000fe20000000042 */
[----:B------:R-:W-:Y:S01]  /*8f10*/  IMAD.U32 R70, R69, 0x10000, RZ ;  /* 0x0001000045467824 */ /* 0x000fe200078e00ff */
[----:B------:R-:W-:-:S02]  /*8f20*/  SHF.R.U64 R68, R56, 0x10, R57 ;  /* 0x0000001038447819 */ /* 0x000fc40000001239 */
[----:B------:R-:W-:Y:S01]  /*8f30*/  PRMT R65, R67, 0x5410, R65 ;  /* 0x0000541043417816 */ /* 0x000fe20000000041 */
[C---:B------:R-:W-:Y:S01]  /*8f40*/  IMAD.U32 R67, R66.reuse, 0x10000, RZ ;  /* 0x0001000042437824 */ /* 0x040fe200078e00ff */
[----:B------:R-:W-:Y:S02]  /*8f50*/  LOP3.LUT R69, R69, 0xffff0000, RZ, 0xc0, !PT ;  /* 0xffff000045457812 */ /* 0x000fe400078ec0ff */
        /* <DEDUP_REMOVED lines=35> */
.L_x_13129:
[----:B------:R-:W-:Y:S05]  /*9190*/  BSYNC B2 ;  /* 0x0000000000027941 */ /* 0x000fea0003800000 */
.L_x_13128:
        /* <DEDUP_REMOVED lines=30> */
[----:B------:R-:W-:-:S02]  /*9380*/  LOP3.LUT R5, R5, 0xffff0000, RZ, 0xc0, !PT ;  /* 0xffff000005057812 */ /* 0x000fc400078ec0ff */
[----:B------:R-:W-:Y:S01]  /*9390*/  LOP3.LUT R24, R63, 0xffff0000, RZ, 0xc0, !PT ;  /* 0xffff00003f187812 */ /* 0x000fe200078ec0ff */
[----:B------:R-:W-:Y:S01]  /*93a0*/  FFMA.FTZ R63, R26, R64, R53 ;  /* 0x000000401a3f7223 */ /* 0x000fe20000010035 */
[----:B------:R-:W-:Y:S01]  /*93b0*/  LOP3.LUT R60, R60, 0xffff0000, RZ, 0xc0, !PT ;  /* 0xffff00003c3c7812 */ /* 0x000fe200078ec0ff */
[C---:B------:R-:W-:Y:S01]  /*93c0*/  FMUL.FTZ R53, R4.reuse, R27 ;  /* 0x0000001b04357220 */ /* 0x040fe20000410000 */
[-C--:B------:R-:W-:Y:S01]  /*93d0*/  FMUL.FTZ R26, R4, R25.reuse ;  /* 0x00000019041a7220 */ /* 0x080fe20000410000 */
[C---:B------:R-:W-:Y:S02]  /*93e0*/  FMUL.FTZ R52, R5.reuse, R24 ;  /* 0x0000001805347220 */ /* 0x040fe40000410000 */
        /* <DEDUP_REMOVED lines=10> */
.L_x_13127:
[----:B------:R-:W-:Y:S05]  /*9490*/  BSYNC B1 ;  /* 0x0000000000017941 */ /* 0x000fea0003800000 */
.L_x_13126:
[----:B------:R-:W-:-:S13]  /*94a0*/  ISETP.GE.AND P0, PT, R175, R28, PT ;  /* 0x0000001caf00720c */ /* 0x000fda0003f06270 */
[----:B------:R-:W-:Y:S05]  /*94b0*/  @P0 BRA `(.L_x_13130) ;  /* 0x0000001800c80947 */ /* 0x000fea0003800000 */
[----:B01----:R-:W0:Y:S01]  /*94c0*/  LDC R5, c[0x0][0x3f4] ;  /* 0x0000fd00ff057b82 */ /* 0x003e220000000800 */
[----:B------:R-:W-:Y:S01]  /*94d0*/  BSSY B1, `(.L_x_13131) ;  /* 0x0000032000017945 */ /* 0x000fe20003800000 */
[-C--:B0-----:R-:W-:Y:S02]  /*94e0*/  ISETP.GE.AND P0, PT, R154, R5.reuse, PT ;  /* 0x000000059a00720c */ /* 0x081fe40003f06270 */
[----:B------:R-:W-:-:S11]  /*94f0*/  ISETP.GE.AND P1, PT, R164, R5, PT ;  /* 0x00000005a400720c */ /* 0x000fd60003f26270 */
[----:B------:R-:W-:Y:S05]  /*9500*/  @P0 BRA `(.L_x_13132) ;  /* 0x0000000000b80947 */ /* 0x000fea0003800000 */
[----:B------:R-:W0:Y:S01]  /*9510*/  LDS.128 R4, [R15+0x1a400] ;  /* 0x01a400000f047984 */ /* 0x000e220000000c00 */
[--C-:B------:R-:W-:Y:S02]  /*9520*/  SHF.R.U64 R24, R10, 0x10, R11.reuse ;  /* 0x000000100a187819 */ /* 0x100fe4000000120b */
[----:B------:R-:W-:Y:S02]  /*9530*/  SHF.R.U32.HI R10, RZ, 0x10, R11 ;  /* 0x00000010ff0a7819 */ /* 0x000fe4000001160b */
[--C-:B------:R-:W-:Y:S02]  /*9540*/  SHF.R.U32.HI R26, RZ, 0x10, R13.reuse ;  /* 0x00000010ff1a7819 */ /* 0x100fe4000001160d */
[----:B------:R-:W-:Y:S02]  /*9550*/  PRMT R61, R61, 0x5410, R10 ;  /* 0x000054103d3d7816 */ /* 0x000fe4000000000a */
[----:B------:R-:W-:Y:S02]  /*9560*/  PRMT R26, R3, 0x5432, R26 ;  /* 0x00005432031a7816 */ /* 0x000fe4000000001a */
[----:B------:R-:W-:Y:S01]  /*9570*/  PRMT R59, R59, 0x5410, R24 ;  /* 0x000054103b3b7816 */ /* 0x000fe20000000018 */
[----:B------:R-:W-:Y:S01]  /*9580*/  IMAD.U32 R24, R61, 0x10000, RZ ;  /* 0x000100003d187824 */ /* 0x000fe200078e00ff */
[----:B------:R-:W-:Y:S01]  /*9590*/  SHF.R.U64 R25, R12, 0x10, R13 ;  /* 0x000000100c197819 */ /* 0x000fe2000000120d */
[C---:B------:R-:W-:Y:S01]  /*95a0*/  IMAD.U32 R27, R26.reuse, 0x10000, RZ ;  /* 0x000100001a1b7824 */ /* 0x040fe200078e00ff */
[----:B------:R-:W-:-:S02]  /*95b0*/  LOP3.LUT R26, R26, 0xffff0000, RZ, 0xc0, !PT ;  /* 0xffff00001a1a7812 */ /* 0x000fc400078ec0ff */
[----:B------:R-:W-:Y:S02]  /*95c0*/  LOP3.LUT R61, R61, 0xffff0000, RZ, 0xc0, !PT ;  /* 0xffff00003d3d7812 */ /* 0x000fe400078ec0ff */
[----:B------:R-:W-:Y:S02]  /*95d0*/  PRMT R25, R76, 0x5410, R25 ;  /* 0x000054104c197816 */ /* 0x000fe40000000019 */
[C---:B0-----:R-:W-:Y:S01]  /*95e0*/  LOP3.LUT R11, R6.reuse, 0xffff0000, RZ, 0xc0, !PT ;  /* 0xffff0000060b7812 */ /* 0x041fe200078ec0ff */
[----:B------:R-:W-:Y:S01]  /*95f0*/  IMAD.U32 R10, R6, 0x10000, RZ ;  /* 0x00010000060a7824 */ /* 0x000fe200078e00ff */
[C---:B------:R-:W-:Y:S01]  /*9600*/  LOP3.LUT R13, R7.reuse, 0xffff0000, RZ, 0xc0, !PT ;  /* 0xffff0000070d7812 */ /* 0x040fe200078ec0ff */
[----:B------:R-:W-:Y:S02]  /*9610*/  IMAD.U32 R12, R7, 0x10000, RZ ;  /* 0x00010000070c7824 */ /* 0x000fe400078e00ff */
[C---:B------:R-:W-:Y:S01]  /*9620*/  FMUL.FTZ R28, R11.reuse, R24 ;  /* 0x000000180b1c7220 */ /* 0x040fe20000410000 */
[----:B------:R-:W-:Y:S01]  /*9630*/  FMUL.FTZ R53, R11, R27 ;  /* 0x0000001b0b357220 */ /* 0x000fe20000410000 */
[----:B------:R-:W-:Y:S01]  /*9640*/  FMUL.FTZ R11, R13, R26 ;  /* 0x0000001a0d0b7220 */ /* 0x000fe20000410000 */
[----:B------:R-:W-:-:S02]  /*9650*/  IMAD.U32 R6, R4, 0x10000, RZ ;  /* 0x0001000004067824 */ /* 0x000fc400078e00ff */
        /* <DEDUP_REMOVED lines=25> */
.L_x_13132:
[----:B------:R-:W-:Y:S05]  /*97f0*/  BSYNC B1 ;  /* 0x0000000000017941 */ /* 0x000fea0003800000 */
.L_x_13131:
        /* <DEDUP_REMOVED lines=15> */
[C---:B------:R-:W-:Y:S01]  /*98f0*/  IMAD.U32 R10, R7.reuse, 0x10000, RZ ;  /* 0x00010000070a7824 */ /* 0x040fe200078e00ff */
[----:B------:R-:W-:Y:S01]  /*9900*/  LOP3.LUT R7, R7, 0xffff0000, RZ, 0xc0, !PT ;  /* 0xffff000007077812 */ /* 0x000fe200078ec0ff */
[----:B------:R-:W-:-:S02]  /*9910*/  IMAD.U32 R8, R6, 0x10000, RZ ;  /* 0x0001000006087824 */ /* 0x000fc400078e00ff */
[C---:B------:R-:W-:Y:S01]  /*9920*/  FMUL.FTZ R20, R9.reuse, R12 ;  /* 0x0000000c09147220 */ /* 0x040fe20000410000 */
[-C--:B------:R-:W-:Y:S01]  /*9930*/  FMUL.FTZ R15, R9, R13.reuse ;  /* 0x0000000d090f7220 */ /* 0x080fe20000410000 */
[C---:B------:R-:W-:Y:S01]  /*9940*/  FMUL.FTZ R9, R7.reuse, R58 ;  /* 0x0000003a07097220 */ /* 0x040fe20000410000 */
[----:B------:R-:W-:Y:S02]  /*9950*/  IMAD.U32 R3, R4, 0x10000, RZ ;  /* 0x0001000004037824 */ /* 0x000fe400078e00ff */
[C---:B------:R-:W-:Y:S01]  /*9960*/  FFMA.FTZ R21, R8.reuse, R13, R20 ;  /* 0x0000000d08157223 */ /* 0x040fe20000010014 */
[----:B------:R-:W-:Y:S01]  /*9970*/  FFMA.FTZ R12, R8, R12, -R15 ;  /* 0x0000000c080c7223 */ /* 0x000fe2000001080f */
        /* <DEDUP_REMOVED lines=24> */
.L_x_13117:
        /* <DEDUP_REMOVED lines=40> */
[----:B--2---:R-:W-:Y:S01]  /*9d80*/  @!P1 IMAD.X R9, R4, 0x1, R21, P2 ;  /* 0x0000000104099824 */ /* 0x004fe200010e0615 */
[----:B---3--:R-:W-:-:S05]  /*9d90*/  @!P1 IADD3 R4, P2, R14, R7, RZ ;  /* 0x000000070e049210 */ /* 0x008fca0007f5e0ff */
[----:B----4-:R-:W-:Y:S01]  /*9da0*/  @!P1 IMAD.X R5, R6, 0x1, R21, P2 ;  /* 0x0000000106059824 */ /* 0x010fe200010e0615 */
[----:B------:R-:W2:Y:S05]  /*9db0*/  @!P1 LD.E.128 R8, desc[UR44][R8.64] ;  /* 0x0000002c08089980 */ /* 0x000eaa000c101d00 */
        /* <DEDUP_REMOVED lines=11> */
[----:B------:R-:W-:Y:S02]  /*9e70*/  @!P1 IMAD.MOV.U32 R21, RZ, RZ, R11 ;  /* 0x000000ffff159224 */ /* 0x000fe400078e000b */
[----:B---3--:R-:W-:Y:S02]  /*9e80*/  @!P1 IMAD.MOV.U32 R58, RZ, RZ, R4 ;  /* 0x000000ffff3a9224 */ /* 0x008fe400078e0004 */
[----:B------:R-:W-:Y:S02]  /*9e90*/  @!P1 IMAD.MOV.U32 R59, RZ, RZ, R5 ;  /* 0x000000ffff3b9224 */ /* 0x000fe400078e0005 */
[----:B------:R-:W-:Y:S02]  /*9ea0*/  IMAD.MOV.U32 R10, RZ, RZ, R20 ;  /* 0x000000ffff0a7224 */ /* 0x000fe400078e0014 */
[----:B------:R-:W-:Y:S02]  /*9eb0*/  @!P1 IMAD.MOV.U32 R52, RZ, RZ, R8 ;  /* 0x000000ffff349224 */ /* 0x000fe400078e0008 */
[----:B------:R-:W-:Y:S01]  /*9ec0*/  IMAD.MOV.U32 R9, RZ, RZ, R53 ;  /* 0x000000ffff097224 */ /* 0x000fe200078e0035 */
[----:B------:R-:W-:Y:S01]  /*9ed0*/  PRMT R28, R28, 0x5410, R10 ;  /* 0x000054101c1c7816 */ /* 0x000fe2000000000a */
[----:B------:R-:W-:-:S02]  /*9ee0*/  @!P1 IMAD.MOV.U32 R56, RZ, RZ, R6 ;  /* 0x000000ffff389224 */ /* 0x000fc400078e0006 */
[----:B------:R-:W-:Y:S01]  /*9ef0*/  @!P1 IMAD.MOV.U32 R57, RZ, RZ, R7 ;  /* 0x000000ffff399224 */ /* 0x000fe200078e0007 */
[----:B----4-:R-:W-:Y:S01]  /*9f00*/  PRMT R44, R9, 0x7610, R44 ;  /* 0x00007610092c7816 */ /* 0x010fe2000000002c */
        /* <DEDUP_REMOVED lines=12> */
[----:B01----:R-:W-:-:S07]  /*9fd0*/  PRMT R70, R5, 0x7610, R70 ;  /* 0x0000761005467816 */ /* 0x003fce0000000046 */
.L_x_13462:
        /* <DEDUP_REMOVED lines=24> */
.L_x_13135:
[----:B------:R-:W-:Y:S05]  /*a160*/  BSYNC B1 ;  /* 0x0000000000017941 */ /* 0x000fea0003800000 */
.L_x_13134:
[----:B------:R-:W0:Y:S01]  /*a170*/  SYNCS.PHASECHK.TRANS64.TRYWAIT P1, [R2+URZ+0x32400], R13 ;  /* 0x0324000d020075a7 */ /* 0x000e22000802017f */
[----:B------:R-:W-:Y:S04]  /*a180*/  BSSY B1, `(.L_x_13136) ;  /* 0x0000002000017945 */ /* 0x000fe80003800000 */
[----:B0-----:R-:W-:Y:S05]  /*a190*/  @!P1 BRA `(.L_x_13137) ;  /* 0x0000032000509947 */ /* 0x001fea0003800000 */
.L_x_13463:
[----:B------:R-:W-:Y:S05]  /*a1a0*/  BSYNC B1 ;  /* 0x0000000000017941 */ /* 0x000fea0003800000 */
.L_x_13136:
[----:B------:R-:W2:Y:S01]  /*a1b0*/  LDL R0, [R1+0x50] ;  /* 0x0000500001007983 */ /* 0x000ea20000100800 */
[----:B-----5:R-:W-:Y:S01]  /*a1c0*/  IMAD.MOV.U32 R12, RZ, RZ, R7 ;  /* 0x000000ffff0c7224 */ /* 0x020fe200078e0007 */
[----:B------:R-:W-:Y:S01]  /*a1d0*/  BSSY B1, `(.L_x_13138) ;  /* 0x000007b000017945 */ /* 0x000fe20003800000 */
[----:B0-----:R-:W-:Y:S02]  /*a1e0*/  IMAD.MOV.U32 R13, RZ, RZ, R10 ;  /* 0x000000ffff0d7224 */ /* 0x001fe400078e000a */
[----:B------:R-:W-:Y:S01]  /*a1f0*/  IMAD.MOV.U32 R14, RZ, RZ, R11 ;  /* 0x000000ffff0e7224 */ /* 0x000fe200078e000b */
[----:B------:R-:W-:Y:S01]  /*a200*/  PRMT R60, R12, 0x7610, R60 ;  /* 0x000076100c3c7816 */ /* 0x000fe2000000003c */
[----:B------:R-:W-:Y:S01]  /*a210*/  IMAD.MOV.U32 R12, RZ, RZ, R5 ;  /* 0x000000ffff0c7224 */ /* 0x000fe200078e0005 */
[----:B------:R-:W-:Y:S01]  /*a220*/  PRMT R66, R13, 0x7610, R66 ;  /* 0x000076100d427816 */ /* 0x000fe20000000042 */
[----:B------:R-:W-:Y:S01]  /*a230*/  IMAD.MOV.U32 R62, RZ, RZ, R9 ;  /* 0x000000ffff3e7224 */ /* 0x000fe200078e0009 */
[----:B------:R-:W-:-:S02]  /*a240*/  PRMT R65, R14, 0x7610, R65 ;  /* 0x000076100e417816 */ /* 0x000fc40000000041 */
[----:B------:R-:W-:Y:S01]  /*a250*/  PRMT R68, R12, 0x7610, R68 ;  /* 0x000076100c447816 */ /* 0x000fe20000000044 */
[----:B--2---:R-:W-:Y:S02]  /*a260*/  IMAD R3, R0, -0x80, R3 ;  /* 0xffffff8000037824 */ /* 0x004fe400078e0203 */
[----:B------:R-:W-:-:S03]  /*a270*/  IMAD.MOV.U32 R0, RZ, RZ, R6 ;  /* 0x000000ffff007224 */ /* 0x000fc600078e0006 */
[----:B------:R-:W-:-:S04]  /*a280*/  VIMNMX R3, R3, 0x80, PT ;  /* 0x0000008003037848 */ /* 0x000fc80003fe0100 */
[-C--:B------:R-:W-:Y:S02]  /*a290*/  ISETP.GE.OR P1, PT, R158, R3.reuse, P0 ;  /* 0x000000039e00720c */ /* 0x080fe40000726670 */
[----:B------:R-:W-:Y:S01]  /*a2a0*/  ISETP.GE.OR P0, PT, R175, R3, P0 ;  /* 0x00000003af00720c */ /* 0x000fe20000706670 */
[----:B------:R-:W-:-:S05]  /*a2b0*/  IMAD.MOV.U32 R3, RZ, RZ, R4 ;  /* 0x000000ffff037224 */ /* 0x000fca00078e0004 */
[----:B------:R-:W-:Y:S01]  /*a2c0*/  PRMT R67, R3, 0x7610, R67 ;  /* 0x0000761003437816 */ /* 0x000fe20000000043 */
[----:B------:R-:W-:-:S04]  /*a2d0*/  IMAD.MOV.U32 R3, RZ, RZ, R8 ;  /* 0x000000ffff037224 */ /* 0x000fc800078e0008 */
[----:B------:R-:W-:Y:S05]  /*a2e0*/  @P1 BRA `(.L_x_13139) ;  /* 0x0000000400a41947 */ /* 0x000fea0003800000 */
[----:B------:R-:W2:Y:S01]  /*a2f0*/  LDL R15, [R1+0x498] ;  /* 0x00049800010f7983 */ /* 0x000ea20000100800 */
[----:B------:R-:W-:Y:S01]  /*a300*/  IMAD.IADD R13, R22, 0x1, R61 ;  /* 0x00000001160d7824 */ /* 0x000fe200078e023d */
[----:B------:R-:W-:Y:S02]  /*a310*/  SHF.R.U64 R69, R52, 0x10, R53 ;  /* 0x0000001034457819 */ /* 0x000fe40000001235 */
[----:B------:R-:W-:Y:S02]  /*a320*/  SHF.R.U64 R74, R58, 0x10, R59 ;  /* 0x000000103a4a7819 */ /* 0x000fe4000000123b */
[----:B------:R-:W-:Y:S02]  /*a330*/  SHF.R.U32.HI R71, RZ, 0x10, R53 ;  /* 0x00000010ff477819 */ /* 0x000fe40000011635 */
[----:B------:R-:W-:Y:S02]  /*a340*/  SHF.R.U64 R52, R20, 0x10, R21 ;  /* 0x0000001014347819 */ /* 0x000fe40000001215 */
[----:B------:R-:W-:-:S02]  /*a350*/  SHF.R.U64 R78, R56, 0x10, R57 ;  /* 0x00000010384e7819 */ /* 0x000fc40000001239 */
[----:B------:R-:W-:Y:S02]  /*a360*/  SHF.R.U32.HI R20, RZ, 0x10, R21 ;  /* 0x00000010ff147819 */ /* 0x000fe40000011615 */
[----:B------:R-:W-:Y:S02]  /*a370*/  PRMT R74, R60, 0x5432, R74 ;  /* 0x000054323c4a7816 */ /* 0x000fe4000000004a */
[----:B------:R-:W-:Y:S02]  /*a380*/  SHF.R.U32.HI R79, RZ, 0x10, R57 ;  /* 0x00000010ff4f7819 */ /* 0x000fe40000011639 */
[----:B------:R-:W-:Y:S01]  /*a390*/  PRMT R69, R28, 0x5410, R69 ;  /* 0x000054101c457816 */ /* 0x000fe20000000045 */
[----:B------:R-:W-:Y:S01]  /*a3a0*/  IMAD.U32 R75, R74, 0x10000, RZ ;  /* 0x000100004a4b7824 */ /* 0x000fe200078e00ff */
[----:B------:R-:W-:Y:S02]  /*a3b0*/  PRMT R71, R44, 0x5410, R71 ;  /* 0x000054102c477816 */ /* 0x000fe40000000047 */
[----:B------:R-:W-:-:S02]  /*a3c0*/  PRMT R21, R28, 0x5432, R52 ;  /* 0x000054321c157816 */ /* 0x000fc40000000034 */
[----:B------:R-:W-:Y:S02]  /*a3d0*/  PRMT R78, R44, 0x5432, R78 ;  /* 0x000054322c4e7816 */ /* 0x000fe4000000004e */
[----:B------:R-:W-:Y:S02]  /*a3e0*/  SHF.R.U32.HI R76, RZ, 0x10, R59 ;  /* 0x00000010ff4c7819 */ /* 0x000fe4000001163b */
[----:B------:R-:W-:Y:S01]  /*a3f0*/  PRMT R79, R70, 0x5410, R79 ;  /* 0x00005410464f7816 */ /* 0x000fe2000000004f */
[C---:B------:R-:W-:Y:S01]  /*a400*/  IMAD.U32 R70, R69.reuse, 0x10000, RZ ;  /* 0x0001000045467824 */ /* 0x040fe200078e00ff */
[----:B------:R-:W-:Y:S02]  /*a410*/  LOP3.LUT R77, R74, 0xffff0000, RZ, 0xc0, !PT ;  /* 0xffff00004a4d7812 */ /* 0x000fe400078ec0ff */
[----:B------:R-:W-:Y:S02]  /*a420*/  PRMT R76, R66, 0x5432, R76 ;  /* 0x00005432424c7816 */ /* 0x000fe4000000004c */
[----:B------:R-:W-:-:S02]  /*a430*/  LOP3.LUT R69, R69, 0xffff0000, RZ, 0xc0, !PT ;  /* 0xffff000045457812 */ /* 0x000fc400078ec0ff */
[----:B------:R-:W-:Y:S01]  /*a440*/  PRMT R20, R65, 0x5432, R20 ;  /* 0x0000543241147816 */ /* 0x000fe20000000014 */
[----:B--2---:R-:W-:-:S05]  /*a450*/  IMAD.SHL.U32 R12, R15, 0x40, RZ ;  /* 0x000000400f0c7824 */ /* 0x004fca00078e00ff */
[----:B------:R-:W-:-:S04]  /*a460*/  LOP3.LUT R14, R12, 0x1c0, RZ, 0xc0, !PT ;  /* 0x000001c00c0e7812 */ /* 0x000fc800078ec0ff */
[C---:B------:R-:W-:Y:S02]  /*a470*/  LOP3.LUT R12, R14.reuse, 0x38, R22, 0xf8, !PT ;  /* 0x000000380e0c7812 */ /* 0x040fe400078ef816 */
[----:B------:R-:W-:Y:S02]  /*a480*/  SHF.R.U32.HI R15, RZ, 0x3, R14 ;  /* 0x00000003ff0f7819 */ /* 0x000fe4000001160e */
[----:B------:R-:W-:Y:S02]  /*a490*/  LOP3.LUT R13, R14, 0x38, R13, 0xf8, !PT ;  /* 0x000000380e0d7812 */ /* 0x000fe400078ef80d */
[----:B------:R-:W-:-:S05]  /*a4a0*/  LOP3.LUT R12, R12, R15, RZ, 0x3c, !PT ;  /* 0x0000000f0c0c7212 */ /* 0x000fca00078e3cff */
[----:B------:R-:W-:Y:S01]  /*a4b0*/  IMAD R63, R203, 0x200, R12 ;  /* 0x00000200cb3f7824 */ /* 0x000fe200078e020c */
[----:B------:R-:W-:-:S03]  /*a4c0*/  LOP3.LUT R12, R13, R15, RZ, 0x3c, !PT ;  /* 0x0000000f0d0c7212 */ /* 0x000fc600078e3cff */
[----:B------:R-:W-:Y:S02]  /*a4d0*/  IMAD R63, R63, 0x2, R2 ;  /* 0x000000023f3f7824 */ /* 0x000fe400078e0202 */
[----:B------:R-:W-:-:S03]  /*a4e0*/  IMAD R25, R203, 0x200, R12 ;  /* 0x00000200cb197824 */ /* 0x000fc600078e020c */
[----:B------:R-:W0:Y:S01]  /*a4f0*/  LDS.128 R12, [R63+0x18400] ;  /* 0x018400003f0c7984 */ /* 0x000e220000000c00 */
        /* <DEDUP_REMOVED lines=13> */
[-C--:B------:R-:W-:Y:S01]  /*a5d0*/  FMUL.FTZ R15, R15, R70.reuse ;  /* 0x000000460f0f7220 */ /* 0x080fe20000410000 */
[C---:B------:R-:W-:Y:S01]  /*a5e0*/  FMUL.FTZ R83, R24.reuse, R77 ;  /* 0x0000004d18537220 */ /* 0x040fe20000410000 */
[----:B------:R-:W-:Y:S01]  /*a5f0*/  FMUL.FTZ R85, R24, R69 ;  /* 0x0000004518557220 */ /* 0x000fe20000410000 */
[----:B------:R-:W-:Y:S01]  /*a600*/  FFMA.FTZ R81, R28, R70, -R81 ;  /* 0x000000461c517223 */ /* 0x000fe20000010851 */
[----:B------:R-:W-:-:S02]  /*a610*/  IMAD.U32 R70, R76, 0x10000, RZ ;  /* 0x000100004c467824 */ /* 0x000fc400078e00ff */
[----:B------:R-:W-:Y:S01]  /*a620*/  FFMA.FTZ R75, R28, R75, R15 ;  /* 0x0000004b1c4b7223 */ /* 0x000fe2000001000f */
[----:B------:R-:W-:Y:S02]  /*a630*/  IMAD.U32 R15, R71, 0x10000, RZ ;  /* 0x00010000470f7824 */ /* 0x000fe400078e00ff */
[----:B------:R-:W-:Y:S01]  /*a640*/  FFMA.FTZ R74, R44, R69, -R83 ;  /* 0x000000452c4a7223 */ /* 0x000fe20000010853 */
[-C--:B------:R-:W-:Y:S01]  /*a650*/  FMUL.FTZ R69, R57, R70.reuse ;  /* 0x0000004639457220 */ /* 0x080fe20000410000 */
[----:B------:R-:W-:Y:S01]  /*a660*/  IMAD.U32 R52, R13, 0x10000, RZ ;  /* 0x000100000d347824 */ /* 0x000fe200078e00ff */
[----:B------:R-:W-:Y:S01]  /*a670*/  LOP3.LUT R76, R76, 0xffff0000, RZ, 0xc0, !PT ;  /* 0xffff00004c4c7812 */ /* 0x000fe200078ec0ff */
[-C--:B------:R-:W-:Y:S01]  /*a680*/  FMUL.FTZ R57, R57, R15.reuse ;  /* 0x0000000f39397220 */ /* 0x080fe20000410000 */
[----:B------:R-:W-:Y:S01]  /*a690*/  LOP3.LUT R24, R71, 0xffff0000, RZ, 0xc0, !PT ;  /* 0xffff000047187812 */ /* 0x000fe200078ec0ff */
[C---:B------:R-:W-:Y:S01]  /*a6a0*/  FFMA.FTZ R69, R52.reuse, R15, -R69 ;  /* 0x0000000f34457223 */ /* 0x040fe20000010845 */
[----:B------:R-:W-:Y:S01]  /*a6b0*/  LOP3.LUT R13, R13, 0xffff0000, RZ, 0xc0, !PT ;  /* 0xffff00000d0d7812 */ /* 0x000fe200078ec0ff */
[----:B------:R-:W-:Y:S01]  /*a6c0*/  FFMA.FTZ R57, R52, R70, R57 ;  /* 0x0000004634397223 */ /* 0x000fe20000010039 */
[----:B------:R-:W-:-:S02]  /*a6d0*/  IMAD.U32 R58, R26, 0x10000, RZ ;  /* 0x000100001a3a7824 */ /* 0x000fc400078e00ff */
        /* <DEDUP_REMOVED lines=11> */
[-C--:B------:R-:W-:Y:S01]  /*a790*/  FMUL.FTZ R80, R58, R28.reuse ;  /* 0x0000001c3a507220 */ /* 0x080fe20000410000 */
[----:B------:R-:W-:Y:S01]  /*a7a0*/  FFMA.FTZ R71, R53, R28, R71 ;  /* 0x0000001c35477223 */ /* 0x000fe20000010047 */
[----:B------:R-:W-:Y:S01]  /*a7b0*/  LOP3.LUT R26, R26, 0xffff0000, RZ, 0xc0, !PT ;  /* 0xffff00001a1a7812 */ /* 0x000fe200078ec0ff */
[-C--:B------:R-:W-:Y:S01]  /*a7c0*/  FFMA.FTZ R28, R56, R24.reuse, -R13 ;  /* 0x00000018381c7223 */ /* 0x080fe2000001080d */
[----:B------:R-:W-:Y:S01]  /*a7d0*/  LOP3.LUT R13, R78, 0xffff0000, RZ, 0xc0, !PT ;  /* 0xffff00004e0d7812 */ /* 0x000fe200078ec0ff */
[----:B------:R-:W-:Y:S01]  /*a7e0*/  FMUL.FTZ R59, R59, R24 ;  /* 0x000000183b3b7220 */ /* 0x000fe20000410000 */
[----:B------:R-:W-:Y:S01]  /*a7f0*/  LOP3.LUT R27, R27, 0xffff0000, RZ, 0xc0, !PT ;  /* 0xffff00001b1b7812 */ /* 0x000fe200078ec0ff */
[----:B------:R-:W-:Y:S01]  /*a800*/  FFMA.FTZ R80, R53, R15, -R80 ;  /* 0x0000000f35507223 */ /* 0x000fe20000010850 */
[----:B------:R-:W-:Y:S01]  /*a810*/  LOP3.LUT R79, R79, 0xffff0000, RZ, 0xc0, !PT ;  /* 0xffff00004f4f7812 */ /* 0x000fe200078ec0ff */
[----:B------:R-:W-:Y:S01]  /*a820*/  FFMA.FTZ R59, R56, R25, R59 ;  /* 0x00000019383b7223 */ /* 0x000fe2000001003b */
[----:B------:R-:W-:Y:S01]  /*a830*/  LOP3.LUT R21, R21, 0xffff0000, RZ, 0xc0, !PT ;  /* 0xffff000015157812 */ /* 0x000fe200078ec0ff */
[----:B------:R-:W-:Y:S01]  /*a840*/  FMUL.FTZ R15, R26, R13 ;  /* 0x0000000d1a0f7220 */ /* 0x000fe20000410000 */
[----:B------:R-:W-:Y:S01]  /*a850*/  LOP3.LUT R20, R20, 0xffff0000, RZ, 0xc0, !PT ;  /* 0xffff000014147812 */ /* 0x000fe200078ec0ff */
[C---:B------:R-:W-:Y:S01]  /*a860*/  FMUL.FTZ R25, R27.reuse, R79 ;  /* 0x0000004f1b197220 */ /* 0x040fe20000410000 */
[----:B------:R-:W-:Y:S01]  /*a870*/  FFMA.FTZ R44, R44, R77, R85 ;  /* 0x0000004d2c2c7223 */ /* 0x000fe20000010055 */
        /* <DEDUP_REMOVED lines=16> */
.L_x_13139:
[----:B------:R-:W-:Y:S05]  /*a980*/  BSYNC B1 ;  /* 0x0000000000017941 */ /* 0x000fea0003800000 */
.L_x_13138:
[----:B------:R-:W-:Y:S02]  /*a990*/  PRMT R0, R0, 0x5410, R3 ;  /* 0x0000541000007816 */ /* 0x000fe40000000003 */
[----:B------:R-:W-:Y:S01]  /*a9a0*/  PRMT R20, R62, 0x7610, R20 ;  /* 0x000076103e147816 */ /* 0x000fe20000000014 */
[----:B------:R-:W-:Y:S06]  /*a9b0*/  @P0 BRA `(.L_x_13130) ;  /* 0x0000000400880947 */ /* 0x000fec0003800000 */
[----:B------:R-:W2:Y:S01]  /*a9c0*/  LDL R59, [R1+0x514] ;  /* 0x00051400013b7983 */ /* 0x000ea20000100800 */
[----:B------:R-:W-:Y:S01]  /*a9d0*/  IMAD.IADD R61, R22, 0x1, R61 ;  /* 0x00000001163d7824 */ /* 0x000fe200078e023d */
[--C-:B------:R-:W-:Y:S02]  /*a9e0*/  SHF.R.U64 R4, R4, 0x10, R5.reuse ;  /* 0x0000001004047819 */ /* 0x100fe40000001205 */
[----:B------:R-:W-:Y:S02]  /*a9f0*/  SHF.R.U32.HI R57, RZ, 0x10, R5 ;  /* 0x00000010ff397819 */ /* 0x000fe40000011605 */
[----:B0-----:R-:W-:Y:S02]  /*aa00*/  LOP3.LUT R12, R206, 0x38, R61, 0xf8, !PT ;  /* 0x00000038ce0c7812 */ /* 0x001fe400078ef83d */
[----:B------:R-:W-:Y:S02]  /*aa10*/  SHF.R.U64 R52, R8, 0x10, R9 ;  /* 0x0000001008347819 */ /* 0x000fe40000001209 */
[----:B------:R-:W-:-:S02]  /*aa20*/  LOP3.LUT R3, R12, R207, RZ, 0x3c, !PT ;  /* 0x000000cf0c037212 */ /* 0x000fc400078e3cff */
[--C-:B------:R-:W-:Y:S02]  /*aa30*/  SHF.R.U64 R5, R10, 0x10, R11.reuse ;  /* 0x000000100a057819 */ /* 0x100fe4000000120b */
[----:B------:R-:W-:Y:S01]  /*aa40*/  SHF.R.U32.HI R10, RZ, 0x10, R11 ;  /* 0x00000010ff0a7819 */ /* 0x000fe2000001160b */
[----:B------:R-:W-:Y:S01]  /*aa50*/  IMAD.IADD R3, R208, 0x1, R3 ;  /* 0x00000001d0037824 */ /* 0x000fe200078e0203 */
[----:B------:R-:W-:Y:S02]  /*aa60*/  PRMT R52, R0, 0x5432, R52 ;  /* 0x0000543200347816 */ /* 0x000fe40000000034 */
[----:B------:R-:W-:Y:S01]  /*aa70*/  SHF.R.U32.HI R53, RZ, 0x10, R9 ;  /* 0x00000010ff357819 */ /* 0x000fe20000011609 */
[----:B------:R-:W-:Y:S01]  /*aa80*/  IMAD R3, R3, 0x2, R2 ;  /* 0x0000000203037824 */ /* 0x000fe200078e0202 */
[----:B------:R-:W-:Y:S02]  /*aa90*/  PRMT R65, R65, 0x5410, R10 ;  /* 0x0000541041417816 */ /* 0x000fe4000000000a */
[----:B------:R-:W-:-:S02]  /*aaa0*/  SHF.R.U64 R21, R6, 0x10, R7 ;  /* 0x0000001006157819 */ /* 0x000fc40000001207 */
[----:B------:R-:W0:Y:S01]  /*aab0*/  LDS.128 R24, [R3+0x18400] ;  /* 0x0184000003187984 */ /* 0x000e220000000c00 */
[----:B------:R-:W-:Y:S02]  /*aac0*/  PRMT R67, R67, 0x5410, R4 ;  /* 0x0000541043437816 */ /* 0x000fe40000000004 */
[----:B------:R-:W-:Y:S02]  /*aad0*/  PRMT R44, R0, 0x5410, R21 ;  /* 0x00005410002c7816 */ /* 0x000fe40000000015 */
[----:B------:R-:W-:Y:S01]  /*aae0*/  SHF.R.U32.HI R7, RZ, 0x10, R7 ;  /* 0x00000010ff077819 */ /* 0x000fe20000011607 */
[----:B------:R-:W-:Y:S01]  /*aaf0*/  IMAD.U32 R21, R67, 0x10000, RZ ;  /* 0x0001000043157824 */ /* 0x000fe200078e00ff */
[----:B------:R-:W-:Y:S02]  /*ab00*/  PRMT R68, R68, 0x5410, R57 ;  /* 0x0000541044447816 */ /* 0x000fe40000000039 */
[----:B------:R-:W-:Y:S02]  /*ab10*/  PRMT R53, R20, 0x5410, R53 ;  /* 0x0000541014357816 */ /* 0x000fe40000000035 */
[----:B------:R-:W-:Y:S01]  /*ab20*/  PRMT R60, R60, 0x5410, R7 ;  /* 0x000054103c3c7816 */ /* 0x000fe20000000007 */
[----:B------:R-:W-:Y:S01]  /*ab30*/  IMAD.U32 R28, R68, 0x10000, RZ ;  /* 0x00010000441c7824 */ /* 0x000fe200078e00ff */
[----:B------:R-:W-:Y:S01]  /*ab40*/  PRMT R66, R66, 0x5410, R5 ;  /* 0x0000541042427816 */ /* 0x000fe20000000005 */
[----:B------:R-:W-:Y:S01]  /*ab50*/  IMAD.U32 R56, R53, 0x10000, RZ ;  /* 0x0001000035387824 */ /* 0x000fe200078e00ff */
[----:B------:R-:W-:-:S02]  /*ab60*/  LOP3.LUT R67, R67, 0xffff0000, RZ, 0xc0, !PT ;  /* 0xffff000043437812 */ /* 0x000fc400078ec0ff */
[----:B------:R-:W-:Y:S01]  /*ab70*/  LOP3.LUT R53, R53, 0xffff0000, RZ, 0xc0, !PT ;  /* 0xffff000035357812 */ /* 0x000fe200078ec0ff */
[C---:B0-----:R-:W-:Y:S01]  /*ab80*/  IMAD.U32 R9, R24.reuse, 0x10000, RZ ;  /* 0x0001000018097824 */ /* 0x041fe200078e00ff */
[----:B------:R-:W-:Y:S01]  /*ab90*/  LOP3.LUT R10, R24, 0xffff0000, RZ, 0xc0, !PT ;  /* 0xffff0000180a7812 */ /* 0x000fe200078ec0ff */
[C---:B------:R-:W-:Y:S01]  /*aba0*/  IMAD.U32 R11, R25.reuse, 0x10000, RZ ;  /* 0x00010000190b7824 */ /* 0x040fe200078e00ff */
[----:B------:R-:W-:Y:S01]  /*abb0*/  LOP3.LUT R24, R25, 0xffff0000, RZ, 0xc0, !PT ;  /* 0xffff000019187812 */ /* 0x000fe200078ec0ff */
[----:B------:R-:W-:Y:S02]  /*abc0*/  IMAD.U32 R25, R52, 0x10000, RZ ;  /* 0x0001000034197824 */ /* 0x000fe400078e00ff */
[----:B------:R-:W-:Y:S02]  /*abd0*/  IMAD.U32 R20, R27, 0x10000, RZ ;  /* 0x000100001b147824 */ /* 0x000fe400078e00ff */
[----:B------:R-:W-:Y:S01]  /*abe0*/  FMUL.FTZ R58, R11, R56 ;  /* 0x000000380b3a7220 */ /* 0x000fe20000410000 */
[C---:B------:R-:W-:Y:S01]  /*abf0*/  FMUL.FTZ R57, R9.reuse, R25 ;  /* 0x0000001909397220 */ /* 0x040fe20000410000 */
[-C--:B------:R-:W-:Y:S01]  /*ac00*/  FMUL.FTZ R9, R9, R21.reuse ;  /* 0x0000001509097220 */ /* 0x080fe20000410000 */
[----:B--2---:R-:W0:Y:S02]  /*ac10*/  LDS.128 R12, [R59+0x18400] ;  /* 0x018400003b0c7984 */ /* 0x004e240000000c00 */
[C---:B0-----:R-:W-:Y:S01]  /*ac20*/  IMAD.U32 R0, R12.reuse, 0x10000, RZ ;  /* 0x000100000c007824 */ /* 0x041fe200078e00ff */
[----:B------:R-:W-:Y:S01]  /*ac30*/  LOP3.LUT R4, R12, 0xffff0000, RZ, 0xc0, !PT ;  /* 0xffff00000c047812 */ /* 0x000fe200078ec0ff */
[C---:B------:R-:W-:Y:S01]  /*ac40*/  IMAD.U32 R6, R14.reuse, 0x10000, RZ ;  /* 0x000100000e067824 */ /* 0x040fe200078e00ff */
[----:B------:R-:W-:Y:S01]  /*ac50*/  LOP3.LUT R7, R14, 0xffff0000, RZ, 0xc0, !PT ;  /* 0xffff00000e077812 */ /* 0x000fe200078ec0ff */
[----:B------:R-:W-:Y:S01]  /*ac60*/  FFMA.FTZ R57, R0, R21, -R57 ;  /* 0x0000001500397223 */ /* 0x000fe20000010839 */
[----:B------:R-:W-:Y:S01]  /*ac70*/  IMAD.U32 R21, R65, 0x10000, RZ ;  /* 0x0001000041157824 */ /* 0x000fe200078e00ff */
[C---:B------:R-:W-:Y:S01]  /*ac80*/  LOP3.LUT R12, R13.reuse, 0xffff0000, RZ, 0xc0, !PT ;  /* 0xffff00000d0c7812 */ /* 0x040fe200078ec0ff */
[----:B------:R-:W-:Y:S01]  /*ac90*/  IMAD.U32 R5, R13, 0x10000, RZ ;  /* 0x000100000d057824 */ /* 0x000fe200078e00ff */
[C---:B------:R-:W-:Y:S01]  /*aca0*/  LOP3.LUT R14, R15.reuse, 0xffff0000, RZ, 0xc0, !PT ;  /* 0xffff00000f0e7812 */ /* 0x040fe200078ec0ff */
[----:B------:R-:W-:Y:S01]  /*acb0*/  IMAD.U32 R8, R15, 0x10000, RZ ;  /* 0x000100000f087824 */ /* 0x000fe200078e00ff */
[C---:B------:R-:W-:Y:S01]  /*acc0*/  LOP3.LUT R15, R26.reuse, 0xffff0000, RZ, 0xc0, !PT ;  /* 0xffff00001a0f7812 */ /* 0x040fe200078ec0ff */
[----:B------:R-:W-:-:S02]  /*acd0*/  IMAD.U32 R13, R26, 0x10000, RZ ;  /* 0x000100001a0d7824 */ /* 0x000fc400078e00ff */
[----:B------:R-:W-:Y:S01]  /*ace0*/  FFMA.FTZ R25, R0, R25, R9 ;  /* 0x0000001900197223 */ /* 0x000fe20000010009 */
[----:B------:R-:W-:Y:S01]  /*acf0*/  LOP3.LUT R26, R27, 0xffff0000, RZ, 0xc0, !PT ;  /* 0xffff00001b1a7812 */ /* 0x000fe200078ec0ff */
[----:B------:R-:W-:Y:S02]  /*ad00*/  IMAD.U32 R9, R60, 0x10000, RZ ;  /* 0x000100003c097824 */ /* 0x000fe400078e00ff */
[-C--:B------:R-:W-:Y:S01]  /*ad10*/  FMUL.FTZ R0, R11, R28.reuse ;  /* 0x0000001c0b007220 */ /* 0x080fe20000410000 */
[----:B------:R-:W-:Y:S01]  /*ad20*/  FMUL.FTZ R27, R20, R21 ;  /* 0x00000015141b7220 */ /* 0x000fe20000410000 */
[----:B------:R-:W-:Y:S01]  /*ad30*/  LOP3.LUT R11, R52, 0xffff0000, RZ, 0xc0, !PT ;  /* 0xffff0000340b7812 */ /* 0x000fe200078ec0ff */
[-C--:B------:R-:W-:Y:S01]  /*ad40*/  FMUL.FTZ R20, R20, R9.reuse ;  /* 0x0000000914147220 */ /* 0x080fe20000410000 */
[C---:B------:R-:W-:Y:S01]  /*ad50*/  FFMA.FTZ R58, R5.reuse, R28, -R58 ;  /* 0x0000001c053a7223 */ /* 0x040fe2000001083a */
[----:B------:R-:W-:Y:S01]  /*ad60*/  FFMA.FTZ R27, R8, R9, -R27 ;  /* 0x00000009081b7223 */ /* 0x000fe2000001081b */
[----:B------:R-:W-:Y:S01]  /*ad70*/  FFMA.FTZ R56, R5, R56, R0 ;  /* 0x0000003805387223 */ /* 0x000fe20000010000 */
[----:B------:R-:W-:Y:S01]  /*ad80*/  FMUL.FTZ R9, R10, R11 ;  /* 0x0000000b0a097220 */ /* 0x000fe20000410000 */
[----:B------:R-:W-:Y:S01]  /*ad90*/  FFMA.FTZ R28, R8, R21, R20 ;  /* 0x00000015081c7223 */ /* 0x000fe20000010014 */
[-C--:B------:R-:W-:Y:S01]  /*ada0*/  FMUL.FTZ R21, R10, R67.reuse ;  /* 0x000000430a157220 */ /* 0x080fe20000410000 */
[----:B------:R-:W-:Y:S01]  /*adb0*/  LOP3.LUT R5, R68, 0xffff0000, RZ, 0xc0, !PT ;  /* 0xffff000044057812 */ /* 0x000fe200078ec0ff */
[----:B------:R-:W-:Y:S01]  /*adc0*/  FFMA.FTZ R10, R4, R67, -R9 ;  /* 0x00000043040a7223 */ /* 0x000fe20000010809 */
[----:B------:R-:W-:-:S02]  /*add0*/  IMAD.U32 R8, R66, 0x10000, RZ ;  /* 0x0001000042087824 */ /* 0x000fc400078e00ff */
[----:B------:R-:W-:Y:S01]  /*ade0*/  FMUL.FTZ R9, R24, R53 ;  /* 0x0000003518097220 */ /* 0x000fe20000410000 */
[----:B------:R-:W-:Y:S01]  /*adf0*/  FFMA.FTZ R20, R4, R11, R21 ;  /* 0x0000000b04147223 */ /* 0x000fe20000010015 */
[----:B------:R-:W-:Y:S02]  /*ae00*/  IMAD.U32 R0, R44, 0x10000, RZ ;  /* 0x000100002c007824 */ /* 0x000fe400078e00ff */
[-C--:B------:R-:W-:Y:S01]  /*ae10*/  FMUL.FTZ R24, R24, R5.reuse ;  /* 0x0000000518187220 */ /* 0x080fe20000410000 */
[C---:B------:R-:W-:Y:S01]  /*ae20*/  FMUL.FTZ R11, R13.reuse, R8 ;  /* 0x000000080d0b7220 */ /* 0x040fe20000410000 */
[----:B------:R-:W-:Y:S01]  /*ae30*/  FFMA.FTZ R9, R12, R5, -R9 ;  /* 0x000000050c097223 */ /* 0x000fe20000010809 */
[----:B------:R-:W-:Y:S01]  /*ae40*/  LOP3.LUT R66, R66, 0xffff0000, RZ, 0xc0, !PT ;  /* 0xffff000042427812 */ /* 0x000fe200078ec0ff */
[-C--:B------:R-:W-:Y:S01]  /*ae50*/  FMUL.FTZ R13, R13, R0.reuse ;  /* 0x000000000d0d7220 */ /* 0x080fe20000410000 */
[----:B------:R-:W-:Y:S01]  /*ae60*/  LOP3.LUT R65, R65, 0xffff0000, RZ, 0xc0, !PT ;  /* 0xffff000041417812 */ /* 0x000fe200078ec0ff */
[----:B------:R-:W-:Y:S01]  /*ae70*/  FFMA.FTZ R11, R6, R0, -R11 ;  /* 0x00000000060b7223 */ /* 0x000fe2000001080b */
[----:B------:R-:W-:Y:S01]  /*ae80*/  LOP3.LUT R44, R44, 0xffff0000, RZ, 0xc0, !PT ;  /* 0xffff00002c2c7812 */ /* 0x000fe200078ec0ff */
[C---:B------:R-:W-:Y:S01]  /*ae90*/  FMUL.FTZ R0, R15.reuse, R66 ;  /* 0x000000420f007220 */ /* 0x040fe20000410000 */
[----:B------:R-:W-:Y:S01]  /*aea0*/  LOP3.LUT R5, R60, 0xffff0000, RZ, 0xc0, !PT ;  /* 0xffff00003c057812 */ /* 0x000fe200078ec0ff */
[----:B------:R-:W-:Y:S01]  /*aeb0*/  FMUL.FTZ R21, R26, R65 ;  /* 0x000000411a157220 */ /* 0x000fe20000410000 */
[----:B------:R-:W-:Y:S01]  /*aec0*/  FFMA.FTZ R53, R12, R53, R24 ;  /* 0x000000350c357223 */ /* 0x000fe20000010018 */
[-C--:B------:R-:W-:Y:S01]  /*aed0*/  FMUL.FTZ R15, R15, R44.reuse ;  /* 0x0000002c0f0f7220 */ /* 0x080fe20000410000 */
[C---:B------:R-:W-:Y:S01]  /*aee0*/  FFMA.FTZ R0, R7.reuse, R44, -R0 ;  /* 0x0000002c07007223 */ /* 0x040fe20000010800 */
[-C--:B------:R-:W-:Y:S01]  /*aef0*/  FMUL.FTZ R26, R26, R5.reuse ;  /* 0x000000051a1a7220 */ /* 0x080fe20000410000 */
        /* <DEDUP_REMOVED lines=14> */
.L_x_13130:
[----:B------:R-:W-:Y:S05]  /*afe0*/  BSYNC B0 ;  /* 0x0000000000007941 */ /* 0x000fea0003800000 */
.L_x_13116:
        /* <DEDUP_REMOVED lines=8> */
.L_x_13113:
[----:B-12---:R-:W1:Y:S01]  /*b070*/  S2R R0, SR_TID.X ;  /* 0x0000000000007919 */ /* 0x006e620000002100 */
[----:B------:R-:W-:Y:S01]  /*b080*/  IMAD.U32 R20, RZ, RZ, UR37 ;  /* 0x00000025ff147e24 */ /* 0x000fe2000f8e00ff */
[----:B------:R-:W-:Y:S05]  /*b090*/  WARPSYNC.ALL ;  /* 0x0000000000007948 */ /* 0x000fea0003800000 */
[----:B---3--:R-:W2:Y:S01]  /*b0a0*/  S2R R3, SR_SWINHI ;  /* 0x0000000000037919 */ /* 0x008ea20000002f00 */
[----:B0-----:R-:W-:Y:S01]  /*b0b0*/  IMAD.U32 R14, RZ, RZ, UR37 ;  /* 0x00000025ff0e7e24 */ /* 0x001fe2000f8e00ff */
[----:B------:R-:W-:Y:S01]  /*b0c0*/  IADD3 R20, P0, R20, 0x240, RZ ;  /* 0x0000024014147810 */ /* 0x000fe20007f1e0ff */
[----:B------:R-:W-:-:S03]  /*b0d0*/  IMAD.U32 R12, RZ, RZ, UR37 ;  /* 0x00000025ff0c7e24 */ /* 0x000fc6000f8e00ff */
[----:B------:R-:W-:Y:S01]  /*b0e0*/  IADD3 R14, P2, R14, 0x28, RZ ;  /* 0x000000280e0e7810 */ /* 0x000fe20007f5e0ff */
[----:B------:R-:W-:Y:S02]  /*b0f0*/  VIADD R12, R12, 0x1f8 ;  /* 0x000001f80c0c7836 */ /* 0x000fe40000000000 */
[----:B------:R-:W-:Y:S02]  /*b100*/  IMAD.X R21, RZ, RZ, UR36, P0 ;  /* 0x00000024ff157e24 */ /* 0x000fe400080e06ff */
[----:B------:R-:W-:Y:S01]  /*b110*/  IMAD.X R15, RZ, RZ, UR36, P2 ;  /* 0x00000024ff0f7e24 */ /* 0x000fe200090e06ff */
[----:B-1----:R-:W-:Y:S01]  /*b120*/  SHF.R.U32.HI R4, RZ, 0x7, R0 ;  /* 0x00000007ff047819 */ /* 0x002fe20000011600 */
[----:B------:R-:W-:-:S04]  /*b130*/  IMAD.U32 R0, RZ, RZ, UR37 ;  /* 0x00000025ff007e24 */ /* 0x000fc8000f8e00ff */
[----:B------:R-:W-:Y:S01]  /*b140*/  VIADD R4, R4, 0x8 ;  /* 0x0000000804047836 */ /* 0x000fe20000000000 */
[----:B------:R-:W-:Y:S02]  /*b150*/  IADD3 R0, P1, R0, 0x210, RZ ;  /* 0x0000021000007810 */ /* 0x000fe40007f3e0ff */
[----:B------:R-:W-:Y:S02]  /*b160*/  MOV R10, R2 ;  /* 0x00000002000a7202 */ /* 0x000fe40000000f00 */
[----:B--2---:R-:W-:Y:S01]  /*b170*/  MOV R11, R3 ;  /* 0x00000003000b7202 */ /* 0x004fe20000000f00 */
[----:B------:R-:W-:Y:S01]  /*b180*/  IMAD.X R3, RZ, RZ, UR36, P1 ;  /* 0x00000024ff037e24 */ /* 0x000fe200088e06ff */
[----:B------:R0:W-:Y:S01]  /*b190*/  BAR.SYNC.DEFER_BLOCKING R4, 0x100 ;  /* 0x000400040000751d */ /* 0x0001e20000010000 */
[----:B------:R-:W-:Y:S01]  /*b1a0*/  IMAD.MOV.U32 R5, RZ, RZ, R46 ;  /* 0x000000ffff057224 */ /* 0x000fe200078e002e */
[----:B------:R-:W-:Y:S01]  /*b1b0*/  UIADD3 UR6, UR37, 0x204, URZ ;  /* 0x0000020425067890 */ /* 0x000fe2000fffe03f */
[----:B------:R-:W-:Y:S01]  /*b1c0*/  IMAD.MOV.U32 R6, RZ, RZ, R54 ;  /* 0x000000ffff067224 */ /* 0x000fe200078e0036 */
[----:B------:R-:W-:Y:S01]  /*b1d0*/  UIADD3 UR4, UP0, UR37, 0x208, URZ ;  /* 0x0000020825047890 */ /* 0x000fe2000ff1e03f */
[----:B------:R-:W-:Y:S01]  /*b1e0*/  IMAD.MOV.U32 R7, RZ, RZ, R55 ;  /* 0x000000ffff077224 */ /* 0x000fe200078e0037 */
[-C--:B------:R-:W-:Y:S01]  /*b1f0*/  LOP3.LUT R19, R19, R18.reuse, RZ, 0x3c, !PT ;  /* 0x0000001213137212 */ /* 0x080fe200078e3cff */
[----:B------:R-:W-:Y:S01]  /*b200*/  IMAD.MOV.U32 R8, RZ, RZ, R39 ;  /* 0x000000ffff087224 */ /* 0x000fe200078e0027 */
[----:B------:R-:W-:Y:S01]  /*b210*/  UIADD3.X UR5, URZ, UR36, URZ, UP0, !UPT ;  /* 0x000000243f057290 */ /* 0x000fe200087fe43f */
[----:B0-----:R-:W-:Y:S01]  /*b220*/  IMAD.MOV.U32 R4, RZ, RZ, R37 ;  /* 0x000000ffff047224 */ /* 0x001fe200078e0025 */
[C---:B------:R-:W-:Y:S01]  /*b230*/  LOP3.LUT R18, R19.reuse, R18, RZ, 0x3c, !PT ;  /* 0x0000001213127212 */ /* 0x040fe200078e3cff */
[----:B------:R-:W-:Y:S01]  /*b240*/  IMAD.MOV.U32 R9, RZ, RZ, R49 ;  /* 0x000000ffff097224 */ /* 0x000fe200078e0031 */
[----:B------:R-:W-:Y:S01]  /*b250*/  STL.64 [R1+0x1f0], R32 ;  /* 0x0001f02001007387 */ /* 0x000fe20000100a00 */
[----:B------:R-:W-:Y:S01]  /*b260*/  IMAD.U32 R2, RZ, RZ, UR4 ;  /* 0x00000004ff027e24 */ /* 0x000fe2000f8e00ff */
[----:B------:R-:W-:Y:S01]  /*b270*/  LOP3.LUT R19, R19, R18, RZ, 0x3c, !PT ;  /* 0x0000001213137212 */ /* 0x000fe200078e3cff */
[----:B------:R-:W-:Y:S01]  /*b280*/  IMAD.U32 R13, RZ, RZ, UR39 ;  /* 0x00000027ff0d7e24 */ /* 0x000fe2000f8e00ff */
[----:B------:R0:W-:Y:S01]  /*b290*/  STL.128 [R1+0x160], R4 ;  /* 0x0001600401007387 */ /* 0x0001e20000100c00 */
[----:B------:R-:W-:-:S03]  /*b2a0*/  MOV R222, 0xb520 ;  /* 0x0000b52000de7802 */ /* 0x000fc60000000f00 */
[----:B------:R1:W-:Y:S04]  /*b2b0*/  STL.128 [R1+0x180], R8 ;  /* 0x0001800801007387 */ /* 0x0003e80000100c00 */
[----:B------:R-:W-:Y:S04]  /*b2c0*/  STL.128 [R1+0x170], R16 ;  /* 0x0001701001007387 */ /* 0x000fe80000100c00 */
[----:B------:R-:W-:Y:S01]  /*b2d0*/  STL.64 [R1+0x158], R12 ;  /* 0x0001580c01007387 */ /* 0x000fe20000100a00 */
[----:B0-----:R-:W-:Y:S02]  /*b2e0*/  IMAD.MOV.U32 R4, RZ, RZ, R38 ;  /* 0x000000ffff047224 */ /* 0x001fe400078e0026 */
[----:B------:R-:W-:-:S02]  /*b2f0*/  IMAD.MOV.U32 R5, RZ, RZ, R48 ;  /* 0x000000ffff057224 */ /* 0x000fc400078e0030 */
[----:B------:R-:W-:Y:S02]  /*b300*/  IMAD.MOV.U32 R6, RZ, RZ, R45 ;  /* 0x000000ffff067224 */ /* 0x000fe400078e002d */
[----:B------:R-:W-:Y:S02]  /*b310*/  IMAD.MOV.U32 R7, RZ, RZ, R47 ;  /* 0x000000ffff077224 */ /* 0x000fe400078e002f */
[----:B-1----:R-:W-:Y:S01]  /*b320*/  IMAD.U32 R9, RZ, RZ, UR5 ;  /* 0x00000005ff097e24 */ /* 0x002fe2000f8e00ff */
[----:B------:R-:W-:Y:S02]  /*b330*/  UIADD3 UR5, UR37, 0x158, URZ ;  /* 0x0000015825057890 */ /* 0x000fe4000fffe03f */
[----:B------:R0:W-:Y:S02]  /*b340*/  STL.128 [R1+0x1a0], R4 ;  /* 0x0001a00401007387 */ /* 0x0001e40000100c00 */
[----:B0-----:R-:W-:Y:S02]  /*b350*/  IMAD.MOV.U32 R4, RZ, RZ, R43 ;  /* 0x000000ffff047224 */ /* 0x001fe400078e002b */
[----:B------:R-:W-:-:S02]  /*b360*/  IMAD.MOV.U32 R5, RZ, RZ, R51 ;  /* 0x000000ffff057224 */ /* 0x000fc400078e0033 */
[----:B------:R-:W-:Y:S02]  /*b370*/  IMAD.MOV.U32 R6, RZ, RZ, R0 ;  /* 0x000000ffff067224 */ /* 0x000fe400078e0000 */
[----:B------:R-:W-:Y:S02]  /*b380*/  IMAD.MOV.U32 R7, RZ, RZ, R3 ;  /* 0x000000ffff077224 */ /* 0x000fe400078e0003 */
[----:B------:R-:W-:Y:S02]  /*b390*/  IMAD.U32 R3, RZ, RZ, UR40 ;  /* 0x00000028ff037e24 */ /* 0x000fe4000f8e00ff */
[----:B------:R-:W-:Y:S01]  /*b3a0*/  IMAD.U32 R0, RZ, RZ, UR6 ;  /* 0x00000006ff007e24 */ /* 0x000fe2000f8e00ff */
[----:B------:R0:W-:Y:S02]  /*b3b0*/  STL.128 [R1+0x1c0], R4 ;  /* 0x0001c00401007387 */ /* 0x0001e40000100c00 */
[----:B0-----:R-:W-:Y:S02]  /*b3c0*/  IMAD.MOV.U32 R4, RZ, RZ, R30 ;  /* 0x000000ffff047224 */ /* 0x001fe400078e001e */
[----:B------:R-:W-:-:S02]  /*b3d0*/  IMAD.MOV.U32 R5, RZ, RZ, R50 ;  /* 0x000000ffff057224 */ /* 0x000fc400078e0032 */
        /* <DEDUP_REMOVED lines=19> */
[----:B0----5:R-:W-:Y:S05]  /*b510*/  CALL.REL.NOINC `($_ZN7cutlass13device_kernelIN5flash11enable_sm90INS1_16FlashAttnFwdSm90INS1_25CollectiveMainloopFwdSm90ILi2EN4cute5tupleIJNS5_1CILi1EEES8_S8_EEENS6_IJNS7_ILi128EEENS7_ILi96EEENS7_ILi64EEEEEELi256ENS_10bfloat16_tEfNS_4arch4Sm90ELb0ELb1ELb1ELb1ELb1ELb1ELb1ELb1ELb0ELb1ELb1ELb0EEENS1_21CollectiveEpilogueFwdINS6_IJSA_NS7_ILi256EEESB_EEES9_SE_SG_Li256ELb1ELb1ELb1ELb0EEENS1_36VarlenDynamicPersistentTileSchedulerILi128ELi96ELi256ELi128ELb1ELb1ELb1ELb1ELb0ELb1EEEEEEEEEvNT_6ParamsE$_ZZN5flash25CollectiveMainloopFwdSm90ILi2EN4cute5tupleIJNS1_1CILi1EEES4_S4_EEENS2_IJNS3_ILi128EEENS3_ILi96EEENS3_ILi64EEEEEELi256EN7cutlass10bfloat16_tEfNSA_4arch4Sm90ELb0ELb1ELb1ELb1ELb1ELb1ELb1ELb1ELb0ELb1ELb1ELb0EE3mmaINS_16FlashAttnFwdSm90ISE_NS_21CollectiveEpilogueFwdINS2_IJS6_NS3_ILi256EEES7_EEES5_SB_SD_Li256ELb1ELb1ELb1ELb0EEENS_36VarlenDynamicPersistentTileSchedulerILi128ELi96ELi256ELi128ELb1ELb1ELb1ELb1ELb0ELb1EEEE13SharedStorageENS1_6TensorINS1_11ArrayEngineIfLm128EEENS1_6LayoutINS2_IJNS2_IJNS3_ILi2EEEST_NS3_ILi32EEEEEES4_S4_EEENS2_IJNS2_IJS4_ST_NS3_ILi4EEEEEENS3_ILi0EEESZ_EEEEEEENS_7SoftmaxILi2ELi0EEEEEbRKNSE_6ParamsENSA_13PipelineAsyncILi2EEES19_RNSA_13PipelineStateILj2EEERT0_RT1_iRiRKNS_16SeqlenInfoQKNewKILb1ELb1EEENS2_IJiiiiEEERT_ENKUliT_T0_T1_E_clIZSF_ISO_S12_S14_EbS17_S19_S19_S1C_S1E_S1G_iS1H_S1L_S1M_S1O_EUlRS1P_iE0_NS3_ILb1EEES1W_EEDaiS1P_S1Q_S1R_) ;  /* 0x0000036000b87944 */ /* 0x021fea0003c00000 */
        /* <DEDUP_REMOVED lines=26> */
.L_x_13142:
[----:B------:R-:W-:-:S13]  /*b6c0*/  ISETP.NE.AND P0, PT, R3, 0x1, PT ;  /* 0x000000010300780c */ /* 0x000fda0003f05270 */
[----:B------:R-:W0:Y:S02]  /*b6d0*/  @P0 LDC.64 R6, c[0x0][0xae0] ;  /* 0x0002b800ff060b82 */ /* 0x000e240000000a00 */
[----:B0-----:R-:W-:-:S05]  /*b6e0*/  @P0 IMAD.HI.U32 R6, R5, R6, RZ ;  /* 0x0000000605060227 */ /* 0x001fca00078e00ff */
[----:B------:R-:W-:-:S07]  /*b6f0*/  @P0 SHF.R.U32.HI R5, RZ, R7, R6 ;  /* 0x00000007ff050219 */ /* 0x000fce0000011606 */
.L_x_13143:
[----:B------:R-:W-:Y:S05]  /*b700*/  BSYNC B0 ;  /* 0x0000000000007941 */ /* 0x000fea0003800000 */
.L_x_13141:
[----:B------:R-:W-:-:S05]  /*b710*/  IMAD R3, R5, R3, R3 ;  /* 0x0000000305037224 */ /* 0x000fca00078e0203 */
[----:B------:R-:W-:-:S07]  /*b720*/  VIMNMX R2, R2, R3, PT ;  /* 0x0000000302027248 */ /* 0x000fce0003fe0100 */
.L_x_13140:
[----:B------:R-:W-:-:S05]  /*b730*/  IMAD.HI R2, R2, 0x2aaaaaab, RZ ;  /* 0x2aaaaaab02027827 */ /* 0x000fca00078e02ff */
[----:B------:R-:W-:-:S04]  /*b740*/  SHF.R.U32.HI R3, RZ, 0x1f, R2 ;  /* 0x0000001fff037819 */ /* 0x000fc80000011602 */
[----:B------:R-:W-:-:S04]  /*b750*/  LEA.HI.SX32 R3, R2, R3, 0x1c ;  /* 0x0000000302037211 */ /* 0x000fc800078fe2ff */
[----:B------:R-:W-:-:S04]  /*b760*/  VIMNMX R3, R202, R3, !PT ;  /* 0x00000003ca037248 */ /* 0x000fc80007fe0100 */
[----:B------:R-:W-:-:S13]  /*b770*/  ISETP.GE.AND P0, PT, R0, R3, PT ;  /* 0x000000030000720c */ /* 0x000fda0003f06270 */
[----:B------:R-:W-:Y:S05]  /*b780*/  @!P0 BRA `(.L_x_13144) ;  /* 0x000000b000948947 */ /* 0x000fea0003800000 */
.L_x_13173:
[----:B------:R-:W2:Y:S04]  /*b790*/  LDL R4, [R1+0x1f8] ;  /* 0x0001f80001047983 */ /* 0x000ea80000100800 */
[----:B0-----:R-:W3:Y:S01]  /*b7a0*/  LDL R2, [R1+0x200] ;  /* 0x0002000001027983 */ /* 0x001ee20000100800 */
        /* <DEDUP_REMOVED lines=18> */
.L_x_13146:
[----:B------:R-:W-:Y:S05]  /*b8d0*/  BSYNC B0 ;  /* 0x0000000000007941 */ /* 0x000fea0003800000 */
.L_x_13145:
        /* <DEDUP_REMOVED lines=12> */
.L_x_13148:
[----:B------:R-:W-:Y:S05]  /*b9a0*/  BSYNC B0 ;  /* 0x0000000000007941 */ /* 0x000fea0003800000 */
.L_x_13147:
        /* <DEDUP_REMOVED lines=8> */
.L_x_13150:
[----:B------:R-:W-:Y:S05]  /*ba30*/  BSYNC B0 ;  /* 0x0000000000007941 */ /* 0x000fea0003800000 */
.L_x_13149:
[----:B------:R-:W2:Y:S04]  /*ba40*/  LDL R15, [R1+0x1f8] ;  /* 0x0001f800010f7983 */ /* 0x000ea80000100800 */
[----:B------:R-:W2:Y:S01]  /*ba50*/  LDL.64 R4, [R1+0x80] ;  /* 0x0000800001047983 */ /* 0x000ea20000100a00 */
[----:B------:R-:W-:Y:S05]  /*ba60*/  WARPSYNC.ALL ;  /* 0x0000000000007948 */ /* 0x000fea0003800000 */
[----:B------:R1:W-:Y:S04]  /*ba70*/  STL [R1+0x60], RZ ;  /* 0x000060ff01007387 */ /* 0x0003e80000100800 */
[----:B0----5:R-:W3:Y:S01]  /*ba80*/  LD.E.64 R6, desc[UR44][R16.64+0x78] ;  /* 0x0000782c10067980 */ /* 0x021ee2000c101b00 */
[----:B------:R-:W-:-:S05]  /*ba90*/  IMAD.MOV.U32 R2, RZ, RZ, 0x1 ;  /* 0x00000001ff027424 */ /* 0x000fca00078e00ff */
[----:B------:R1:W-:Y:S04]  /*baa0*/  STL [R1+0x60], R2 ;  /* 0x0000600201007387 */ /* 0x0003e80000100800 */
[----:B------:R-:W4:Y:S04]  /*bab0*/  LD.E.64 R8, desc[UR44][R16.64+0x78] ;  /* 0x0000782c10087980 */ /* 0x000f28000c101b00 */
[----:B------:R1:W-:Y:S04]  /*bac0*/  STL [R1+0x60], R2 ;  /* 0x0000600201007387 */ /* 0x0003e80000100800 */
[----:B------:R-:W4:Y:S01]  /*bad0*/  LD.E.64 R10, desc[UR44][R16.64+0x78] ;  /* 0x0000782c100a7980 */ /* 0x000f22000c101b00 */
[----:B--2---:R-:W-:Y:S01]  /*bae0*/  IMAD R4, R15, 0x300, R4 ;  /* 0x000003000f047824 */ /* 0x004fe200078e0204 */
[----:B------:R-:W-:-:S02]  /*baf0*/  R2UR UR7, R5 ;  /* 0x00000000050772ca */ /* 0x000fc400000e0000 */
[----:B------:R1:W-:Y:S02]  /*bb00*/  STL [R1+0x60], R2 ;  /* 0x0000600201007387 */ /* 0x0003e40000100800 */
[----:B------:R-:W-:Y:S02]  /*bb10*/  R2UR UR6, R4 ;  /* 0x00000000040672ca */ /* 0x000fe400000e0000 */
[----:B------:R-:W2:Y:S01]  /*bb20*/  LD.E.64 R12, desc[UR44][R16.64+0x78] ;  /* 0x0000782c100c7980 */ /* 0x000ea2000c101b00 */
[----:B------:R-:W-:-:S03]  /*bb30*/  WARPGROUP.ARRIVE ;  /* 0x00000000000079c5 */ /* 0x000fc60000000000 */
[----:B------:R1:W-:Y:S01]  /*bb40*/  STL [R1+0x60], R2 ;  /* 0x0000600201007387 */ /* 0x0003e20000100800 */
[----:B------:R-:W-:Y:S02]  /*bb50*/  VIADD R14, R4, 0x2 ;  /* 0x00000002040e7836 */ /* 0x000fe40000000000 */
[----:B------:R-:W-:Y:S01]  /*bb60*/  IMAD.MOV.U32 R15, RZ, RZ, R5 ;  /* 0x000000ffff0f7224 */ /* 0x000fe200078e0005 */
[----:B---3--:R-:W-:Y:S02]  /*bb70*/  R2UR UR4, R6 ;  /* 0x00000000060472ca */ /* 0x008fe400000e0000 */
[----:B------:R-:W-:Y:S02]  /*bb80*/  R2UR UR5, R7 ;  /* 0x00000000070572ca */ /* 0x000fe400000e0000 */
[----:B------:R1:W5:Y:S11]  /*bb90*/  LDL.64 R6, [R1+0x1f8] ;  /* 0x0001f80001067983 */ /* 0x0003760000100a00 */
[----:B------:R-:W-:Y:S01]  /*bba0*/  HGMMA.64x96x16.F32.BF16 R24, gdesc[UR4], RZ, !UPT, gsb0 ;  /* 0x01600000041879f0 */ /* 0x000fe2000c0018ff */
[----:B----4-:R-:W-:Y:S01]  /*bbb0*/  VIADD R8, R8, 0x2 ;  /* 0x0000000208087836 */ /* 0x010fe20000000000 */
        /* <DEDUP_REMOVED lines=31> */
[----:B-1----:R-:W-:Y:S05]  /*bdb0*/  @!P0 BRA `(.L_x_13153) ;  /* 0x0000000000048947 */ /* 0x002fea0003800000 */
[----:B------:R-:W-:Y:S01]  /*bdc0*/  BPT.TRAP 0x1 ;  /* 0x000000040000795c */ /* 0x000fe20000300000 */
.L_x_13153:
[----:B------:R-:W-:Y:S05]  /*bdd0*/  BSYNC B0 ;  /* 0x0000000000007941 */ /* 0x000fea0003800000 */
.L_x_13152:
        /* <DEDUP_REMOVED lines=11> */
.L_x_13155:
[----:B------:R-:W-:Y:S05]  /*be90*/  BSYNC B0 ;  /* 0x0000000000007941 */ /* 0x000fea0003800000 */
.L_x_13154:
[----:B------:R-:W-:Y:S04]  /*bea0*/  BSSY B0, `(.L_x_13156) ;  /* 0x0000007000007945 */ /* 0x000fe80003800000 */
[----:B------:R-:W-:Y:S05]  /*beb0*/  @P0 BRA `(.L_x_13157) ;  /* 0x0000000000140947 */ /* 0x000fea0003800000 */
[----:B------:R-:W2:Y:S02]  /*bec0*/  LD.E.64 R4, desc[UR44][R16.64+0x40] ;  /* 0x0000402c10047980 */ /* 0x000ea4000c101b00 */
[----:B--2---:R-:W-:-:S05]  /*bed0*/  MOV R5, R4 ;  /* 0x0000000400057202 */ /* 0x004fca0000000f00 */
[----:B------:R-:W-:-:S04]  /*bee0*/  IMAD R6, R6, 0x8, R5 ;  /* 0x0000000806067824 */ /* 0x000fc800078e0205 */
[----:B------:R-:W0:Y:S02]  /*bef0*/  SYNCS.PHASECHK.TRANS64.TRYWAIT P0, [R6+URZ], R7 ;  /* 0x00000007060075a7 */ /* 0x000e24000800017f */
[----:B0-----:R-:W-:Y:S05]  /*bf00*/  @!P0 BRA `(.L_x_13158) ;  /* 0x00000304001c8947 */ /* 0x001fea0003800000 */
.L_x_13157:
[----:B------:R-:W-:Y:S05]  /*bf10*/  BSYNC B0 ;  /* 0x0000000000007941 */ /* 0x000fea0003800000 */
.L_x_13156:
        /* <DEDUP_REMOVED lines=163> */
[----:B------:R-:W-:Y:S01]  /*c950*/  R2UR UR4, R10 ;  /* 0x000000000a0472ca */ /* 0x000fe200000e0000 */
[----:B------:R-:W-:Y:S01]  /*c960*/  VIADD R8, R8, 0xc06 ;  /* 0x00000c0608087836 */ /* 0x000fe20000000000 */
[----:B------:R-:W-:Y:S01]  /*c970*/  R2UR UR7, R7 ;  /* 0x00000000070772ca */ /* 0x000fe200000e0000 */
[----:B------:R-:W-:Y:S01]  /*c980*/  VIADD R4, R4, 0x906 ;  /* 0x0000090604047836 */ /* 0x000fe20000000000 */
[----:B------:R-:W-:Y:S01]  /*c990*/  R2UR UR5, R11 ;  /* 0x000000000b0572ca */ /* 0x000fe200000e0000 */
[----:B------:R-:W0:Y:S01]  /*c9a0*/  S2R R18, SR_TID.X ;  /* 0x0000000000127919 */ /* 0x000e220000002100 */
[----:B------:R1:W-:Y:S01]  /*c9b0*/  STL [R1+0x70], R2 ;  /* 0x0000700201007387 */ /* 0x0003e20000100800 */
[----:B------:R-:W-:-:S02]  /*c9c0*/  WARPGROUP.DEPBAR.LE gsb0, 0x0 ;  /* 0x00008000000079c5 */ /* 0x000fc40000010000 */
[----:B------:R-:W-:Y:S01]  /*c9d0*/  WARPGROUP.ARRIVE ;  /* 0x00000000000079c5 */ /* 0x000fe20000000000 */
[----:B------:R1:W5:Y:S07]  /*c9e0*/  LDL R6, [R1+0x1f8] ;  /* 0x0001f80001067983 */ /* 0x00036e0000100800 */
[----:B------:R-:W-:Y:S01]  /*c9f0*/  HGMMA.64x96x16.F32.BF16 R24, gdesc[UR4], R24, gsb0 ;  /* 0x01600000041879f0 */ /* 0x000fe20008001818 */
[----:B------:R-:W-:Y:S02]  /*ca00*/  R2UR UR4, R8 ;  /* 0x00000000080472ca */ /* 0x000fe400000e0000 */
[----:B------:R-:W-:-:S02]  /*ca10*/  R2UR UR5, R9 ;  /* 0x00000000090572ca */ /* 0x000fc400000e0000 */
[----:B------:R-:W-:Y:S02]  /*ca20*/  R2UR UR6, R4 ;  /* 0x00000000040672ca */ /* 0x000fe400000e0000 */
[----:B------:R-:W-:Y:S01]  /*ca30*/  R2UR UR7, R5 ;  /* 0x00000000050772ca */ /* 0x000fe200000e0000 */
[----:B------:R1:W-:Y:S04]  /*ca40*/  STL [R1+0x70], R2 ;  /* 0x0000700201007387 */ /* 0x0003e80000100800 */
        /* <DEDUP_REMOVED lines=21> */
[----:B------:R-:W2:Y:S01]  /*cba0*/  LD.E R4, desc[UR44][R16.64] ;  /* 0x0000002c10047980 */ /* 0x000ea2000c101900 */
[----:B------:R-:W-:Y:S01]  /*cbb0*/  BSSY B0, `(.L_x_13159) ;  /* 0x0000005000007945 */ /* 0x000fe20003800000 */
[----:B--2---:R-:W-:-:S04]  /*cbc0*/  LOP3.LUT R4, R4, 0x1, RZ, 0xfc, !PT ;  /* 0x0000000104047812 */ /* 0x004fc800078efcff */
[----:B------:R-:W-:-:S13]  /*cbd0*/  ISETP.NE.AND P0, PT, R4, 0x3, PT ;  /* 0x000000030400780c */ /* 0x000fda0003f05270 */
[----:B-1----:R-:W-:Y:S05]  /*cbe0*/  @!P0 BRA `(.L_x_13160) ;  /* 0x0000000000048947 */ /* 0x002fea0003800000 */
[----:B------:R-:W-:Y:S01]  /*cbf0*/  BPT.TRAP 0x1 ;  /* 0x000000040000795c */ /* 0x000fe20000300000 */
.L_x_13160:
[----:B------:R-:W-:Y:S05]  /*cc00*/  BSYNC B0 ;  /* 0x0000000000007941 */ /* 0x000fea0003800000 */
.L_x_13159:
        /* <DEDUP_REMOVED lines=27> */
[----:B------:R-:W-:-:S03]  /*cdc0*/  FMUL.FTZ R79, R50, R19 ;  /* 0x00000013324f7220 */ /* 0x000fc60000410000 */
[----:B------:R-:W-:Y:S01]  /*cdd0*/  LOP3.LUT R50, R49, 0xffffff80, RZ, 0xc0, !PT ;  /* 0xffffff8031327812 */ /* 0x000fe200078ec0ff */
        /* <DEDUP_REMOVED lines=16> */
[-C--:B------:R-:W-:Y:S01]  /*cee0*/  FMUL.FTZ R44, R52, R19.reuse ;  /* 0x00000013342c7220 */ /* 0x080fe20000410000 */
[----:B------:R-:W-:Y:S01]  /*cef0*/  FMUL.FTZ R76, R56, R19 ;  /* 0x00000013384c7220 */ /* 0x000fe20000410000 */
[----:B------:R-:W-:-:S02]  /*cf00*/  LEA.HI R52, R36, R73, RZ, 0x2 ;  /* 0x0000004924347211 */ /* 0x000fc400078f10ff */
[--C-:B------:R-:W-:Y:S02]  /*cf10*/  SHF.R.S32.HI R56, RZ, 0x2, R54.reuse ;  /* 0x00000002ff387819 */ /* 0x100fe40000011436 */
[----:B------:R-:W-:Y:S02]  /*cf20*/  SHF.R.S32.HI R47, RZ, 0x1f, R54 ;  /* 0x0000001fff2f7819 */ /* 0x000fe40000011436 */
[----:B------:R-:W-:Y:S02]  /*cf30*/  LOP3.LUT R52, R52, 0xfffffffc, RZ, 0xc0, !PT ;  /* 0xfffffffc34347812 */ /* 0x000fe400078ec0ff */
        /* <DEDUP_REMOVED lines=10> */
[-C--:B------:R-:W-:Y:S01]  /*cfe0*/  FMUL.FTZ R78, R57, R19.reuse ;  /* 0x00000013394e7220 */ /* 0x080fe20000410000 */
        /* <DEDUP_REMOVED lines=14> */
[----:B------:R-:W-:Y:S01]  /*d0d0*/  FMUL.FTZ R14, R24, R19 ;  /* 0x00000013180e7220 */ /* 0x000fe20000410000 */
[----:B------:R-:W-:Y:S01]  /*d0e0*/  IMAD.IADD R50, R50, 0x1, -R13 ;  /* 0x0000000132327824 */ /* 0x000fe200078e0a0d */
[----:B------:R-:W0:Y:S01]  /*d0f0*/  SHFL.IDX PT, R54, R84, RZ, 0x1c1f ;  /* 0x001c1fff54367589 */ /* 0x000e2200000e0000 */
[----:B------:R-:W-:Y:S02]  /*d100*/  IMAD R21, R0, R21, 0x1 ;  /* 0x0000000100157424 */ /* 0x000fe400078e0215 */
[-C--:B------:R-:W-:Y:S01]  /*d110*/  FMUL.FTZ R24, R28, R19.reuse ;  /* 0x000000131c187220 */ /* 0x080fe20000410000 */
[-C--:B------:R-:W-:Y:S01]  /*d120*/  FMUL.FTZ R28, R33, R19.reuse ;  /* 0x00000013211c7220 */ /* 0x080fe20000410000 */
[-C--:B------:R-:W-:Y:S01]  /*d130*/  FMUL.FTZ R74, R42, R19.reuse ;  /* 0x000000132a4a7220 */ /* 0x080fe20000410000 */
        /* <DEDUP_REMOVED lines=84> */
.L_x_13164:
[----:B------:R-:W-:-:S13]  /*d680*/  ISETP.NE.AND P0, PT, R9, 0x1, PT ;  /* 0x000000010900780c */ /* 0x000fda0003f05270 */
[----:B------:R-:W-:-:S05]  /*d690*/  @P0 IMAD.HI.U32 R50, R8, R10, RZ ;  /* 0x0000000a08320227 */ /* 0x000fca00078e00ff */
[----:B------:R-:W-:-:S07]  /*d6a0*/  @P0 SHF.R.U32.HI R8, RZ, R11, R50 ;  /* 0x0000000bff080219 */ /* 0x000fce0000011632 */
.L_x_13165:
[----:B------:R-:W-:Y:S05]  /*d6b0*/  BSYNC B1 ;  /* 0x0000000000017941 */ /* 0x000fea0003800000 */
.L_x_13163:
[----:B------:R-:W-:-:S05]  /*d6c0*/  IMAD R8, R8, R9, R71 ;  /* 0x0000000908087224 */ /* 0x000fca00078e0247 */
[----:B------:R-:W-:Y:S02]  /*d6d0*/  VIMNMX R7, R7, R8, !PT ;  /* 0x0000000807077248 */ /* 0x000fe40007fe0100 */
[----:B------:R-:W-:-:S07]  /*d6e0*/  VIADDMNMX R6, R8, R9, R6, PT ;  /* 0x0000000908067246 */ /* 0x000fce0003800106 */
.L_x_13162:
[----:B------:R-:W-:Y:S05]  /*d6f0*/  BSYNC B0 ;  /* 0x0000000000007941 */ /* 0x000fea0003800000 */
.L_x_13161:
[C---:B------:R-:W-:Y:S01]  /*d700*/  ISETP.GE.AND P0, PT, R69.reuse, 0x2, PT ;  /* 0x000000024500780c */ /* 0x040fe20003f06270 */
[----:B------:R-:W0:Y:S01]  /*d710*/  SHFL.IDX PT, R84, R84, 0x1, 0x1c1f ;  /* 0x003c1f0054547f89 */ /* 0x000e2200000e0000 */
[----:B------:R-:W-:Y:S01]  /*d720*/  ISETP.GE.AND P2, PT, R69, 0xa, PT ;  /* 0x0000000a4500780c */ /* 0x000fe20003f46270 */
[----:B------:R-:W-:Y:S01]  /*d730*/  BSSY B0, `(.L_x_13166) ;  /* 0x0000086000007945 */ /* 0x000fe20003800000 */
[----:B------:R-:W-:Y:S02]  /*d740*/  P2R R8, PR, RZ, 0x1 ;  /* 0x00000001ff087803 */ /* 0x000fe40000000000 */
[----:B------:R-:W-:Y:S02]  /*d750*/  ISETP.GT.AND P0, PT, R7, 0x1, !P0 ;  /* 0x000000010700780c */ /* 0x000fe40004704270 */
[----:B------:R-:W-:Y:S02]  /*d760*/  ISETP.GE.AND P1, PT, R69, 0x9, PT ;  /* 0x000000094500780c */ /* 0x000fe40003f26270 */
[----:B------:R-:W-:-:S02]  /*d770*/  ISETP.LT.OR P0, PT, R6, 0x2, P0 ;  /* 0x000000020600780c */ /* 0x000fc40000701670 */
[----:B------:R-:W-:Y:S02]  /*d780*/  P2R R19, PR, RZ, 0x2 ;  /* 0x00000002ff137803 */ /* 0x000fe40000000000 */
[----:B------:R-:W-:Y:S02]  /*d790*/  FSEL R82, R20, -INF , !P0 ;  /* 0xff80000014527808 */ /* 0x000fe40004000000 */
[C---:B------:R-:W-:Y:S02]  /*d7a0*/  ISETP.GT.AND P0, PT, R7.reuse, 0x9, !P2 ;  /* 0x000000090700780c */ /* 0x040fe40005704270 */
[----:B------:R-:W-:Y:S02]  /*d7b0*/  P2R R73, PR, RZ, 0x4 ;  /* 0x00000004ff497803 */ /* 0x000fe40000000000 */
[----:B------:R-:W-:Y:S02]  /*d7c0*/  ISETP.LT.OR P0, PT, R6, 0xa, P0 ;  /* 0x0000000a0600780c */ /* 0x000fe40000701670 */
[----:B------:R-:W-:-:S02]  /*d7d0*/  ISETP.GT.AND P1, PT, R7, 0x8, !P1 ;  /* 0x000000080700780c */ /* 0x000fc40004f24270 */
[----:B------:R-:W-:Y:S02]  /*d7e0*/  ISETP.GE.AND P2, PT, R69, 0x11, PT ;  /* 0x000000114500780c */ /* 0x000fe40003f46270 */
[----:B------:R-:W-:Y:S02]  /*d7f0*/  FSEL R80, R80, -INF , !P0 ;  /* 0xff80000050507808 */ /* 0x000fe40004000000 */
[----:B------:R-:W-:Y:S02]  /*d800*/  ISETP.LT.OR P1, PT, R6, 0x9, P1 ;  /* 0x000000090600780c */ /* 0x000fe40000f21670 */
[----:B------:R-:W-:Y:S02]  /*d810*/  ISETP.GT.AND P0, PT, R7, 0x10, !P2 ;  /* 0x000000100700780c */ /* 0x000fe40005704270 */
[----:B------:R-:W-:Y:S02]  /*d820*/  FSEL R162, R24, -INF , !P1 ;  /* 0xff80000018a27808 */ /* 0x000fe40004800000 */
        /* <DEDUP_REMOVED lines=66> */
[----:B------:R-:W-:-:S02]  /*dc50*/  P2R R83, PR, RZ, 0x4 ;  /* 0x00000004ff537803 */ /* 0x000fc40000000000 */
        /* <DEDUP_REMOVED lines=17> */
[----:B0-----:R-:W-:Y:S01]  /*dd70*/  IMAD.IADD R59, R67, 0x1, R84 ;  /* 0x00000001433b7824 */ /* 0x001fe200078e0254 */
[----:B------:R-:W-:-:S04]  /*dd80*/  ISETP.GE.AND P4, PT, R69, 0x59, PT ;  /* 0x000000594500780c */ /* 0x000fc80003f86270 */
[----:B------:R-:W-:-:S04]  /*dd90*/  ISETP.GT.AND P5, PT, R7, 0x58, !P4 ;  /* 0x000000580700780c */ /* 0x000fc800067a4270 */
[----:B------:R-:W-:-:S04]  /*dda0*/  ISETP.LT.OR P5, PT, R6, 0x59, P5 ;  /* 0x000000590600780c */ /* 0x000fc80002fa1670 */
[----:B------:R-:W-:Y:S02]  /*ddb0*/  FSEL R24, R61, -INF , !P5 ;  /* 0xff8000003d187808 */ /* 0x000fe40006800000 */
[----:B------:R-:W-:-:S04]  /*ddc0*/  ISETP.GE.AND P5, PT, R69, 0x1, PT ;  /* 0x000000014500780c */ /* 0x000fc80003fa6270 */
        /* <DEDUP_REMOVED lines=21> */
.L_x_13169:
[----:B------:R-:W-:-:S13]  /*df20*/  ISETP.NE.AND P6, PT, R9, 0x1, PT ;  /* 0x000000010900780c */ /* 0x000fda0003fc5270 */
[----:B------:R-:W-:-:S05]  /*df30*/  @P6 IMAD.HI.U32 R10, R4, R10, RZ ;  /* 0x0000000a040a6227 */ /* 0x000fca00078e00ff */
[----:B------:R-:W-:-:S07]  /*df40*/  @P6 SHF.R.U32.HI R4, RZ, R11, R10 ;  /* 0x0000000bff046219 */ /* 0x000fce000001160a */
.L_x_13170:
[----:B------:R-:W-:Y:S05]  /*df50*/  BSYNC B1 ;  /* 0x0000000000017941 */ /* 0x000fea0003800000 */
.L_x_13168:
[----:B------:R-:W-:-:S05]  /*df60*/  IMAD R4, R4, R9, R71 ;  /* 0x0000000904047224 */ /* 0x000fca00078e0247 */
[----:B------:R-:W-:Y:S02]  /*df70*/  VIADDMNMX R14, R4, R9, R14, PT ;  /* 0x00000009040e7246 */ /* 0x000fe4000380010e */
[----:B------:R-:W-:-:S07]  /*df80*/  VIMNMX R59, R59, R4, !PT ;  /* 0x000000043b3b7248 */ /* 0x000fce0007fe0100 */
.L_x_13167:
[----:B------:R-:W-:Y:S05]  /*df90*/  BSYNC B0 ;  /* 0x0000000000007941 */ /* 0x000fea0003800000 */
.L_x_13166:
        /* <DEDUP_REMOVED lines=38> */
[----:B------:R-:W3:Y:S03]  /*e200*/  LDL R74, [R1+0x230] ;  /* 0x00023000014a7983 */ /* 0x000ee60000100800 */
        /* <DEDUP_REMOVED lines=34> */
[----:B--2---:R-:W-:Y:S02]  /*e430*/  FMNMX.FTZ R4, R160, R6, !PT ;  /* 0x00000006a0047209 */ /* 0x004fe40007810000 */
[----:B------:R-:W-:-:S02]  /*e440*/  FSEL R15, R55, -INF , !P5 ;  /* 0xff800000370f7808 */ /* 0x000fc40006800000 */
[----:B------:R-:W-:Y:S02]  /*e450*/  FMNMX.FTZ R4, R82, R4, !PT ;  /* 0x0000000452047209 */ /* 0x000fe40007810000 */
[C---:B------:R-:W-:Y:S02]  /*e460*/  ISETP.GT.AND P1, PT, R59.reuse, 0x49, !P1 ;  /* 0x000000493b00780c */ /* 0x040fe40004f24270 */
[----:B------:R-:W-:Y:S02]  /*e470*/  FMNMX.FTZ R4, R162, R4, !PT ;  /* 0x00000004a2047209 */ /* 0x000fe40007810000 */
[C---:B------:R-:W-:Y:S02]  /*e480*/  ISETP.GT.AND P2, PT, R59.reuse, 0x50, !P2 ;  /* 0x000000503b00780c */ /* 0x040fe40005744270 */
[----:B------:R-:W-:Y:S02]  /*e490*/  FMNMX.FTZ R4, R80, R4, !PT ;  /* 0x0000000450047209 */ /* 0x000fe40007810000 */
[----:B------:R-:W-:-:S02]  /*e4a0*/  ISETP.GT.AND P3, PT, R59, 0x51, !P3 ;  /* 0x000000513b00780c */ /* 0x000fc40005f64270 */
        /* <DEDUP_REMOVED lines=13> */
[----:B------:R-:W-:-:S04]  /*e580*/  FMNMX.FTZ R5, R70, R5, !PT ;  /* 0x0000000546057209 */ /* 0x000fc80007810000 */
[----:B------:R-:W-:Y:S02]  /*e590*/  FMNMX.FTZ R9, R72, R5, !PT ;  /* 0x0000000548097209 */ /* 0x000fe40007810000 */
        /* <DEDUP_REMOVED lines=22> */
[----:B------:R-:W-:-:S02]  /*e700*/  ISETP.LT.OR P0, PT, R14, 0x49, P0 ;  /* 0x000000490e00780c */ /* 0x000fc40000701670 */
[----:B------:R-:W-:Y:S01]  /*e710*/  FMNMX.FTZ R4, R18, R5, !PT ;  /* 0x0000000512047209 */ /* 0x000fe20007810000 */
[----:B------:R-:W0:Y:S01]  /*e720*/  SHFL.BFLY PT, R9, R8, 0x2, 0x1f ;  /* 0x0c401f0008097f89 */ /* 0x000e2200000e0000 */
[C---:B------:R-:W-:Y:S02]  /*e730*/  ISETP.LT.OR P1, PT, R14.reuse, 0x4a, P1 ;  /* 0x0000004a0e00780c */ /* 0x040fe40000f21670 */
[----:B------:R-:W-:Y:S02]  /*e740*/  FSEL R55, R35, -INF , !P0 ;  /* 0xff80000023377808 */ /* 0x000fe40004000000 */
[----:B------:R-:W-:Y:S02]  /*e750*/  FMNMX.FTZ R4, R15, R4, !PT ;  /* 0x000000040f047209 */ /* 0x000fe40007810000 */
[----:B------:R-:W-:Y:S02]  /*e760*/  ISETP.LT.OR P2, PT, R14, 0x51, P2 ;  /* 0x000000510e00780c */ /* 0x000fe40001741670 */
[----:B------:R-:W-:-:S02]  /*e770*/  FSEL R53, R36, -INF , !P1 ;  /* 0xff80000024357808 */ /* 0x000fc40004800000 */
        /* <DEDUP_REMOVED lines=15> */
[----:B------:R-:W-:-:S05]  /*e870*/  FMNMX.FTZ R9, R59, R4, !PT ;  /* 0x000000043b097209 */ /* 0x000fca0007810000 */
[----:B------:R-:W-:Y:S04]  /*e880*/  STL.64 [R1+0x210], R8 ;  /* 0x0002100801007387 */ /* 0x000fe80000100a00 */
[----:B------:R-:W2:Y:S04]  /*e890*/  LDL R12, [R1+0x214] ;  /* 0x00021400010c7983 */ /* 0x000ea80000100800 */
[----:B------:R-:W0:Y:S02]  /*e8a0*/  SHFL.BFLY PT, R5, R10, 0x1, 0x1f ;  /* 0x0c201f000a057f89 */ /* 0x000e2400000e0000 */
[----:B0-----:R-:W-:-:S02]  /*e8b0*/  FMNMX.FTZ R10, R10, R5, !PT ;  /* 0x000000050a0a7209 */ /* 0x001fc40007810000 */
[----:B------:R-:W4:Y:S04]  /*e8c0*/  LDL.64 R4, [R1+0x220] ;  /* 0x0002200001047983 */ /* 0x000f280000100a00 */
[----:B------:R-:W-:Y:S04]  /*e8d0*/  STL [R1+0x210], R10 ;  /* 0x0002100a01007387 */ /* 0x000fe80000100800 */
[----:B------:R-:W3:Y:S04]  /*e8e0*/  LDL R14, [R1+0x210] ;  /* 0x00021000010e7983 */ /* 0x000ee80000100800 */
[----:B--2---:R-:W0:Y:S02]  /*e8f0*/  SHFL.BFLY PT, R9, R12, 0x2, 0x1f ;  /* 0x0c401f000c097f89 */ /* 0x004e2400000e0000 */
        /* <DEDUP_REMOVED lines=37> */
[-C--:B------:R-:W-:Y:S01]  /*eb50*/  FMUL.FTZ R11, R61, R74.reuse ;  /* 0x0000004a3d0b7220 */ /* 0x080fe20000410000 */
[----:B------:R-:W-:-:S02]  /*eb60*/  FFMA.FTZ R32, R32, R74, -R6 ;  /* 0x0000004a20207223 */ /* 0x000fc40000010806 */
[----:B------:R-:W-:Y:S01]  /*eb70*/  FMUL.FTZ R7, R74, R7 ;  /* 0x000000074a077220 */ /* 0x000fe20000410000 */
[-CC-:B------:R-:W-:Y:S01]  /*eb80*/  FFMA.FTZ R161, R29, R74.reuse, -R6.reuse ;  /* 0x0000004a1da17223 */ /* 0x180fe20000010806 */
[----:B------:R-:W-:Y:S01]  /*eb90*/  MUFU.EX2 R160, R160 ;  /* 0x000000a000a07308 */ /* 0x000fe20000000800 */
[----:B------:R-:W-:-:S07]  /*eba0*/  FFMA.FTZ R31, R31, R74, -R6 ;  /* 0x0000004a1f1f7223 */ /* 0x000fce0000010806 */
[----:B------:R-:W4:Y:S01]  /*ebb0*/  MUFU.EX2 R11, R11 ;  /* 0x0000000b000b7308 */ /* 0x000f220000000800 */
[----:B------:R-:W-:-:S07]  /*ebc0*/  FFMA.FTZ R163, R40, R74, -R6 ;  /* 0x0000004a28a37223 */ /* 0x000fce0000010806 */
[----:B------:R-:W-:Y:S08]  /*ebd0*/  MUFU.EX2 R32, R32 ;  /* 0x0000002000207308 */ /* 0x000ff00000000800 */
[----:B------:R-:W0:Y:S01]  /*ebe0*/  MUFU.EX2 R10, R7 ;  /* 0x00000007000a7308 */ /* 0x000e220000000800 */
[----:B------:R-:W-:-:S07]  /*ebf0*/  FFMA.FTZ R30, R41, R74, -R6 ;  /* 0x0000004a291e7223 */ /* 0x000fce0000010806 */
[----:B------:R-:W1:Y:S08]  /*ec00*/  MUFU.EX2 R13, R13 ;  /* 0x0000000d000d7308 */ /* 0x000e700000000800 */
[----:B------:R-:W2:Y:S01]  /*ec10*/  MUFU.EX2 R161, R161 ;  /* 0x000000a100a17308 */ /* 0x000ea20000000800 */
[----:B------:R-:W-:-:S07]  /*ec20*/  FFMA.FTZ R169, R42, R74, -R6 ;  /* 0x0000004a2aa97223 */ /* 0x000fce0000010806 */
[----:B------:R-:W3:Y:S08]  /*ec30*/  MUFU.EX2 R162, R162 ;  /* 0x000000a200a27308 */ /* 0x000ef00000000800 */
[----:B------:R-:W3:Y:S01]  /*ec40*/  MUFU.EX2 R31, R31 ;  /* 0x0000001f001f7308 */ /* 0x000ee20000000800 */
[----:B----4-:R-:W-:Y:S01]  /*ec50*/  FFMA.FTZ R4, R11, R4, R160 ;  /* 0x000000040b047223 */ /* 0x010fe200000100a0 */
[----:B0-----:R-:W-:-:S06]  /*ec60*/  FFMA.FTZ R14, R5, R10, R32 ;  /* 0x0000000a050e7223 */ /* 0x001fcc0000010020 */
        /* <DEDUP_REMOVED lines=105> */
[----:B------:R-:W-:Y:S01]  /*f300*/  STL [R1+0x214], R8 ;  /* 0x0002140801007387 */ /* 0x000fe20000100800 */
[----:B------:R-:W-:-:S05]  /*f310*/  FADD.FTZ R5, R15, R6 ;  /* 0x000000060f057221 */ /* 0x000fca0000010000 */
[----:B------:R0:W-:Y:S04]  /*f320*/  STL.64 [R1+0x220], R4 ;  /* 0x0002200401007387 */ /* 0x0001e80000100a00 */
[----:B------:R-:W2:Y:S01]  /*f330*/  LD.E R6, desc[UR44][R16.64+0x240] ;  /* 0x0002402c10067980 */ /* 0x000ea2000c101900 */
[----:B------:R-:W-:-:S04]  /*f340*/  UIADD3 UR4, UP0, UR37, 0x240, URZ ;  /* 0x0000024025047890 */ /* 0x000fc8000ff1e03f */
[----:B------:R-:W-:Y:S02]  /*f350*/  ULOP3.LUT UR5, UR4, 0x4, URZ, 0xfc, !UPT ;  /* 0x0000000404057892 */ /* 0x000fe4000f8efc3f */
[----:B------:R-:W-:-:S04]  /*f360*/  UIADD3.X UR6, URZ, UR36, URZ, UP0, !UPT ;  /* 0x000000243f067290 */ /* 0x000fc800087fe43f */
[----:B0-----:R-:W-:Y:S02]  /*f370*/  IMAD.U32 R4, RZ, RZ, UR5 ;  /* 0x00000005ff047e24 */ /* 0x001fe4000f8e00ff */
[----:B------:R-:W-:Y:S02]  /*f380*/  IMAD.U32 R5, RZ, RZ, UR6 ;  /* 0x00000006ff057e24 */ /* 0x000fe4000f8e00ff */
        /* <DEDUP_REMOVED lines=67> */
[----:B------:R-:W-:Y:S01]  /*f7c0*/  ULOP3.LUT UR5, UR4, 0x8, URZ, 0xfc, !UPT ;  /* 0x0000000804057892 */ /* 0x000fe2000f8efc3f */
[C---:B0-----:R-:W-:Y:S01]  /*f7d0*/  FMUL.FTZ R9, R11.reuse, R150 ;  /* 0x000000960b097220 */ /* 0x041fe20000410000 */
[----:B--2---:R-:W-:-:S04]  /*f7e0*/  FMUL.FTZ R45, R11, R226 ;  /* 0x000000e20b2d7220 */ /* 0x004fc80000410000 */
[----:B------:R0:W-:Y:S01]  /*f7f0*/  ST.E desc[UR44][R16.64+0x254], R9 ;  /* 0x0002540910007985 */ /* 0x0001e2000c10192c */
[C---:B---3--:R-:W-:Y:S01]  /*f800*/  FMUL.FTZ R7, R11.reuse, R148 ;  /* 0x000000940b077220 */ /* 0x048fe20000410000 */
[C---:B----4-:R-:W-:Y:S01]  /*f810*/  FMUL.FTZ R25, R11.reuse, R146 ;  /* 0x000000920b197220 */ /* 0x050fe20000410000 */
[C---:B------:R-:W-:Y:S01]  /*f820*/  FMUL.FTZ R27, R11.reuse, R144 ;  /* 0x000000900b1b7220 */ /* 0x040fe20000410000 */
[C---:B------:R-:W-:Y:S01]  /*f830*/  FMUL.FTZ R39, R11.reuse, R142 ;  /* 0x0000008e0b277220 */ /* 0x040fe20000410000 */
[----:B------:R-:W-:Y:S01]  /*f840*/  ST.E desc[UR44][R16.64+0x434], R45 ;  /* 0x0004342d10007985 */ /* 0x000fe2000c10192c */
[----:B0-----:R-:W-:-:S03]  /*f850*/  FMUL.FTZ R9, R11, R134 ;  /* 0x000000860b097220 */ /* 0x001fc60000410000 */
[----:B------:R0:W-:Y:S01]  /*f860*/  ST.E desc[UR44][R16.64+0x250], R7 ;  /* 0x0002500710007985 */ /* 0x0001e2000c10192c */
[----:B------:R-:W-:-:S03]  /*f870*/  FMUL.FTZ R41, R11, R138 ;  /* 0x0000008a0b297220 */ /* 0x000fc60000410000 */
[----:B------:R1:W-:Y:S01]  /*f880*/  ST.E desc[UR44][R16.64+0x260], R25 ;  /* 0x0002601910007985 */ /* 0x0003e2000c10192c */
[----:B------:R-:W-:-:S03]  /*f890*/  FMUL.FTZ R43, R11, R140 ;  /* 0x0000008c0b2b7220 */ /* 0x000fc60000410000 */
[----:B------:R2:W-:Y:S04]  /*f8a0*/  ST.E desc[UR44][R16.64+0x264], R27 ;  /* 0x0002641b10007985 */ /* 0x0005e8000c10192c */
[----:B------:R3:W-:Y:S01]  /*f8b0*/  ST.E desc[UR44][R16.64+0x270], R39 ;  /* 0x0002702710007985 */ /* 0x0007e2000c10192c */
[C---:B0-----:R-:W-:Y:S01]  /*f8c0*/  FMUL.FTZ R7, R11.reuse, R136 ;  /* 0x000000880b077220 */ /* 0x041fe20000410000 */
[C---:B------:R-:W-:Y:S02]  /*f8d0*/  FMUL.FTZ R45, R11.reuse, R120 ;  /* 0x000000780b2d7220 */ /* 0x040fe40000410000 */
[----:B------:R0:W-:Y:S01]  /*f8e0*/  ST.E desc[UR44][R16.64+0x290], R9 ;  /* 0x0002900910007985 */ /* 0x0001e2000c10192c */
[C---:B------:R-:W-:Y:S01]  /*f8f0*/  FMUL.FTZ R47, R11.reuse, R130 ;  /* 0x000000820b2f7220 */ /* 0x040fe20000410000 */
[C---:B-1----:R-:W-:Y:S01]  /*f900*/  FMUL.FTZ R25, R11.reuse, R132 ;  /* 0x000000840b197220 */ /* 0x042fe20000410000 */
[C---:B--2---:R-:W-:Y:S01]  /*f910*/  FMUL.FTZ R27, R11.reuse, R128 ;  /* 0x000000800b1b7220 */ /* 0x044fe20000410000 */
[C---:B---3--:R-:W-:Y:S01]  /*f920*/  FMUL.FTZ R39, R11.reuse, R126 ;  /* 0x0000007e0b277220 */ /* 0x048fe20000410000 */
[----:B------:R1:W-:Y:S01]  /*f930*/  ST.E desc[UR44][R16.64+0x274], R41 ;  /* 0x0002742910007985 */ /* 0x0003e2000c10192c */
[----:B0-----:R-:W-:-:S03]  /*f940*/  FMUL.FTZ R9, R11, R118 ;  /* 0x000000760b097220 */ /* 0x001fc60000410000 */
[----:B------:R0:W-:Y:S04]  /*f950*/  ST.E desc[UR44][R16.64+0x280], R43 ;  /* 0x0002802b10007985 */ /* 0x0001e8000c10192c */
[----:B------:R2:W-:Y:S04]  /*f960*/  ST.E desc[UR44][R16.64+0x284], R7 ;  /* 0x0002840710007985 */ /* 0x0005e8000c10192c */
[----:B------:R3:W-:Y:S01]  /*f970*/  ST.E desc[UR44][R16.64+0x294], R45 ;  /* 0x0002942d10007985 */ /* 0x0007e2000c10192c */
[----:B-1----:R-:W-:-:S03]  /*f980*/  FMUL.FTZ R41, R11, R110 ;  /* 0x0000006e0b297220 */ /* 0x002fc60000410000 */
[----:B------:R1:W-:Y:S01]  /*f990*/  ST.E desc[UR44][R16.64+0x2a0], R47 ;  /* 0x0002a02f10007985 */ /* 0x0003e2000c10192c */
[----:B0-----:R-:W-:-:S03]  /*f9a0*/  FMUL.FTZ R43, R11, R122 ;  /* 0x0000007a0b2b7220 */ /* 0x001fc60000410000 */
[----:B------:R0:W-:Y:S01]  /*f9b0*/  ST.E desc[UR44][R16.64+0x2a4], R25 ;  /* 0x0002a41910007985 */ /* 0x0001e2000c10192c */
[----:B--2---:R-:W-:-:S03]  /*f9c0*/  FMUL.FTZ R7, R11, R124 ;  /* 0x0000007c0b077220 */ /* 0x004fc60000410000 */
[----:B------:R2:W-:Y:S01]  /*f9d0*/  ST.E desc[UR44][R16.64+0x2b0], R27 ;  /* 0x0002b01b10007985 */ /* 0x0005e2000c10192c */
[----:B---3--:R-:W-:-:S03]  /*f9e0*/  FMUL.FTZ R45, R11, R100 ;  /* 0x000000640b2d7220 */ /* 0x008fc60000410000 */
[----:B------:R3:W-:Y:S01]  /*f9f0*/  ST.E desc[UR44][R16.64+0x2b4], R39 ;  /* 0x0002b42710007985 */ /* 0x0007e2000c10192c */
[C---:B-1----:R-:W-:Y:S01]  /*fa00*/  FMUL.FTZ R47, R11.reuse, R112 ;  /* 0x000000700b2f7220 */ /* 0x042fe20000410000 */
[C---:B0-----:R-:W-:Y:S02]  /*fa10*/  FMUL.FTZ R25, R11.reuse, R116 ;  /* 0x000000740b197220 */ /* 0x041fe40000410000 */
[----:B------:R0:W-:Y:S01]  /*fa20*/  ST.E desc[UR44][R16.64+0x2d4], R9 ;  /* 0x0002d40910007985 */ /* 0x0001e2000c10192c */
[C---:B--2---:R-:W-:Y:S01]  /*fa30*/  FMUL.FTZ R27, R11.reuse, R114 ;  /* 0x000000720b1b7220 */ /* 0x044fe20000410000 */
        /* <DEDUP_REMOVED lines=60> */
[----:B------:R1:W-:Y:S01]  /*fe00*/  ST.E desc[UR44][R16.64+0x3b4], R43 ;  /* 0x0003b42b10007985 */ /* 0x0003e2000c10192c */
[----:B------:R-:W-:-:S03]  /*fe10*/  FMUL.FTZ R49, R11, R8 ;  /* 0x000000080b317220 */ /* 0x000fc60000410000 */
        /* <DEDUP_REMOVED lines=8> */
[----:B------:R-:W-:Y:S02]  /*fea0*/  IMAD.U32 R8, RZ, RZ, UR5 ;  /* 0x00000005ff087e24 */ /* 0x000fe4000f8e00ff */
[C---:B0-----:R-:W-:Y:S01]  /*feb0*/  FMUL.FTZ R39, R11.reuse, R44 ;  /* 0x0000002c0b277220 */ /* 0x041fe20000410000 */
[----:B------:R0:W-:Y:S01]  /*fec0*/  ST.E desc[UR44][R16.64+0x3e4], R9 ;  /* 0x0003e40910007985 */ /* 0x0001e2000c10192c */
[C---:B--2---:R-:W-:Y:S01]  /*fed0*/  FMUL.FTZ R45, R11.reuse, R26 ;  /* 0x0000001a0b2d7220 */ /* 0x044fe20000410000 */
[C---:B-1----:R-:W-:Y:S01]  /*fee0*/  FMUL.FTZ R47, R11.reuse, R6 ;  /* 0x000000060b2f7220 */ /* 0x042fe20000410000 */
[----:B------:R-:W-:Y:S01]  /*fef0*/  FMUL.FTZ R11, R11, R24 ;  /* 0x000000180b0b7220 */ /* 0x000fe20000410000 */
[----:B0-----:R-:W-:Y:S01]  /*ff00*/  IMAD.U32 R9, RZ, RZ, UR6 ;  /* 0x00000006ff097e24 */ /* 0x001fe2000f8e00ff */
[----:B------:R-:W-:Y:S04]  /*ff10*/  ST.E desc[UR44][R16.64+0x3d0], R7 ;  /* 0x0003d00710007985 */ /* 0x000fe8000c10192c */
[----:B------:R0:W-:Y:S04]  /*ff20*/  ST.E desc[UR44][R16.64+0x3f0], R25 ;  /* 0x0003f01910007985 */ /* 0x0001e8000c10192c */
[----:B------:R1:W-:Y:S04]  /*ff30*/  ST.E desc[UR44][R16.64+0x3f4], R27 ;  /* 0x0003f41b10007985 */ /* 0x0003e8000c10192c */
[----:B------:R-:W-:Y:S04]  /*ff40*/  ST.E desc[UR44][R16.64+0x400], R41 ;  /* 0x0004002910007985 */ /* 0x000fe8000c10192c */
[----:B------:R-:W-:Y:S04]  /*ff50*/  ST.E desc[UR44][R16.64+0x404], R43 ;  /* 0x0004042b10007985 */ /* 0x000fe8000c10192c */
[----:B------:R-:W-:Y:S04]  /*ff60*/  ST.E desc[UR44][R16.64+0x410], R39 ;  /* 0x0004102710007985 */ /* 0x000fe8000c10192c */
[----:B------:R-:W-:Y:S04]  /*ff70*/  ST.E desc[UR44][R16.64+0x414], R45 ;  /* 0x0004142d10007985 */ /* 0x000fe8000c10192c */
[----:B------:R2:W-:Y:S04]  /*ff80*/  ST.E desc[UR44][R16.64+0x420], R47 ;  /* 0x0004202f10007985 */ /* 0x0005e8000c10192c */
[----:B------:R3:W-:Y:S04]  /*ff90*/  ST.E desc[UR44][R16.64+0x424], R49 ;  /* 0x0004243110007985 */ /* 0x0007e8000c10192c */
[----:B------:R-:W-:Y:S04]  /*ffa0*/  ST.E desc[UR44][R16.64+0x430], R11 ;  /* 0x0004300b10007985 */ /* 0x000fe8000c10192c */
[----:B0-----:R-:W4:Y:S01]  /*ffb0*/  LD.E R25, desc[UR44][R8.64] ;  /* 0x0000002c08197980 */ /* 0x001f22000c101900 */
[----:B------:R-:W-:Y:S01]  /*ffc0*/  ULOP3.LUT UR4, UR4, 0xc, URZ, 0xfc, !UPT ;  /* 0x0000000c04047892 */ /* 0x000fe2000f8efc3f */
[----:B------:R-:W-:-:S05]  /*ffd0*/  IMAD.U32 R7, RZ, RZ, UR6 ;  /* 0x00000006ff077e24 */ /* 0x000fca000f8e00ff */
[----:B------:R-:W-:Y:S02]  /*ffe0*/  IMAD.U32 R6, RZ, RZ, UR4 ;  /* 0x00000004ff067e24 */ /* 0x000fe4000f8e00ff */
[----:B----4-:R-:W-:-:S05]  /*fff0*/  FMUL.FTZ R25, R10, R25 ;  /* 0x000000190a197220 */ /* 0x010fca0000410000 */
[----:B------:R-:W-:Y:S04]  /*10000*/  ST.E desc[UR44][R8.64], R25 ;  /* 0x0000001908007985 */ /* 0x000fe8000c10192c */
[----:B-1----:R-:W4:Y:S02]  /*10010*/  LD.E R27, desc[UR44][R6.64] ;  /* 0x0000002c061b7980 */ /* 0x002f24000c101900 */
[----:B----4-:R-:W-:-:S05]  /*10020*/  FMUL.FTZ R27, R10, R27 ;  /* 0x0000001b0a1b7220 */ /* 0x010fca0000410000 */
[----:B------:R0:W-:Y:S04]  /*10030*/  ST.E desc[UR44][R6.64], R27 ;  /* 0x0000001b06007985 */ /* 0x0001e8000c10192c */
        /* <DEDUP_REMOVED lines=22> */
[----:B--2---:R-:W2:Y:S04]  /*101a0*/  LD.E R47, desc[UR44][R16.64+0x3ac] ;  /* 0x0003ac2c102f7980 */ /* 0x004ea8000c101900 */
        /* <DEDUP_REMOVED lines=38> */
[----:B------:R-:W3:Y:S01]  /*10410*/  LD.E R25, desc[UR44][R16.64+0x438] ;  /* 0x0004382c10197980 */ /* 0x000ee2000c101900 */
[C---:B----4-:R-:W-:Y:S01]  /*10420*/  FMUL.FTZ R53, R10.reuse, R53 ;  /* 0x000000350a357220 */ /* 0x050fe20000410000 */
[----:B------:R-:W-:-:S04]  /*10430*/  FMUL.FTZ R93, R10, R93 ;  /* 0x0000005d0a5d7220 */ /* 0x000fc80000410000 */
        /* <DEDUP_REMOVED lines=22> */
[C---:B---3--:R-:W-:Y:S01]  /*105a0*/  FMUL.FTZ R49, R10.reuse, R49 ;  /* 0x000000310a317220 */ /* 0x048fe20000410000 */
[C---:B0-----:R-:W-:Y:S01]  /*105b0*/  FMUL.FTZ R53, R10.reuse, R46 ;  /* 0x0000002e0a357220 */ /* 0x041fe20000410000 */
[C---:B------:R-:W-:Y:S01]  /*105c0*/  FMUL.FTZ R45, R10.reuse, R45 ;  /* 0x0000002d0a2d7220 */ /* 0x040fe20000410000 */
[C---:B------:R-:W-:Y:S01]  /*105d0*/  FMUL.FTZ R43, R10.reuse, R43 ;  /* 0x0000002b0a2b7220 */ /* 0x040fe20000410000 */
        /* <DEDUP_REMOVED lines=9> */
[----:B0-----:R-:W-:-:S03]  /*10670*/  FMUL.FTZ R93, R10, R86 ;  /* 0x000000560a5d7220 */ /* 0x001fc60000410000 */
[----:B------:R0:W-:Y:S01]  /*10680*/  ST.E desc[UR44][R16.64+0x2ac], R83 ;  /* 0x0002ac5310007985 */ /* 0x0001e2000c10192c */
[----:B------:R-:W-:-:S03]  /*10690*/  FMUL.FTZ R99, R10, R82 ;  /* 0x000000520a637220 */ /* 0x000fc60000410000 */
[----:B------:R-:W-:Y:S01]  /*106a0*/  ST.E desc[UR44][R16.64+0x2b8], R81 ;  /* 0x0002b85110007985 */ /* 0x000fe2000c10192c */
[----:B------:R-:W-:-:S03]  /*106b0*/  FMUL.FTZ R101, R10, R84 ;  /* 0x000000540a657220 */ /* 0x000fc60000410000 */
[----:B------:R3:W-:Y:S01]  /*106c0*/  ST.E desc[UR44][R16.64+0x2bc], R77 ;  /* 0x0002bc4d10007985 */ /* 0x0007e2000c10192c */
[----:B-1----:R-:W-:-:S03]  /*106d0*/  FMUL.FTZ R87, R10, R80 ;  /* 0x000000500a577220 */ /* 0x002fc60000410000 */
[----:B------:R1:W-:Y:S01]  /*106e0*/  ST.E desc[UR44][R16.64+0x2cc], R79 ;  /* 0x0002cc4f10007985 */ /* 0x0003e2000c10192c */
[----:B--2---:R-:W-:-:S03]  /*106f0*/  FMUL.FTZ R89, R10, R78 ;  /* 0x0000004e0a597220 */ /* 0x004fc60000410000 */
[----:B------:R-:W-:Y:S01]  /*10700*/  ST.E desc[UR44][R16.64+0x2ec], R75 ;  /* 0x0002ec4b10007985 */ /* 0x000fe2000c10192c */
[----:B0-----:R-:W-:-:S03]  /*10710*/  FMUL.FTZ R83, R10, R76 ;  /* 0x0000004c0a537220 */ /* 0x001fc60000410000 */
[----:B------:R0:W-:Y:S01]  /*10720*/  ST.E desc[UR44][R16.64+0x2fc], R73 ;  /* 0x0002fc4910007985 */ /* 0x0001e2000c10192c */
[----:B------:R-:W-:-:S03]  /*10730*/  FMUL.FTZ R85, R10, R72 ;  /* 0x000000480a557220 */ /* 0x000fc60000410000 */
[----:B------:R-:W-:Y:S01]  /*10740*/  ST.E desc[UR44][R16.64+0x308], R71 ;  /* 0x0003084710007985 */ /* 0x000fe2000c10192c */
[----:B------:R-:W-:-:S03]  /*10750*/  FMUL.FTZ R91, R10, R74 ;  /* 0x0000004a0a5b7220 */ /* 0x000fc60000410000 */
[----:B------:R2:W-:Y:S01]  /*10760*/  ST.E desc[UR44][R16.64+0x30c], R67 ;  /* 0x00030c4310007985 */ /* 0x0005e2000c10192c */
[----:B---3--:R-:W-:-:S03]  /*10770*/  FMUL.FTZ R77, R10, R70 ;  /* 0x000000460a4d7220 */ /* 0x008fc60000410000 */
[----:B------:R3:W-:Y:S01]  /*10780*/  ST.E desc[UR44][R16.64+0x31c], R69 ;  /* 0x00031c4510007985 */ /* 0x0007e2000c10192c */
[----:B-1----:R-:W-:-:S03]  /*10790*/  FMUL.FTZ R79, R10, R68 ;  /* 0x000000440a4f7220 */ /* 0x002fc60000410000 */
[----:B------:R-:W-:Y:S01]  /*107a0*/  ST.E desc[UR44][R16.64+0x33c], R65 ;  /* 0x00033c4110007985 */ /* 0x000fe2000c10192c */
[----:B0-----:R-:W-:-:S03]  /*107b0*/  FMUL.FTZ R73, R10, R66 ;  /* 0x000000420a497220 */ /* 0x001fc60000410000 */
[----:B------:R0:W-:Y:S01]  /*107c0*/  ST.E desc[UR44][R16.64+0x34c], R63 ;  /* 0x00034c3f10007985 */ /* 0x0001e2000c10192c */
[----:B------:R-:W-:-:S03]  /*107d0*/  FMUL.FTZ R75, R10, R62 ;  /* 0x0000003e0a4b7220 */ /* 0x000fc60000410000 */
[----:B------:R-:W-:Y:S01]  /*107e0*/  ST.E desc[UR44][R16.64+0x358], R61 ;  /* 0x0003583d10007985 */ /* 0x000fe2000c10192c */
[----:B------:R-:W-:-:S03]  /*107f0*/  FMUL.FTZ R81, R10, R64 ;  /* 0x000000400a517220 */ /* 0x000fc60000410000 */
[----:B------:R1:W-:Y:S01]  /*10800*/  ST.E desc[UR44][R16.64+0x35c], R57 ;  /* 0x00035c3910007985 */ /* 0x0003e2000c10192c */
[----:B--2---:R-:W-:-:S03]  /*10810*/  FMUL.FTZ R67, R10, R60 ;  /* 0x0000003c0a437220 */ /* 0x004fc60000410000 */
[----:B------:R2:W-:Y:S01]  /*10820*/  ST.E desc[UR44][R16.64+0x36c], R59 ;  /* 0x00036c3b10007985 */ /* 0x0005e2000c10192c */
[----:B---3--:R-:W-:-:S03]  /*10830*/  FMUL.FTZ R69, R10, R58 ;  /* 0x0000003a0a457220 */ /* 0x008fc60000410000 */
[----:B------:R3:W-:Y:S01]  /*10840*/  ST.E desc[UR44][R16.64+0x38c], R55 ;  /* 0x00038c3710007985 */ /* 0x0007e2000c10192c */
[----:B0-----:R-:W-:-:S03]  /*10850*/  FMUL.FTZ R63, R10, R56 ;  /* 0x000000380a3f7220 */ /* 0x001fc60000410000 */
[----:B------:R-:W-:Y:S01]  /*10860*/  ST.E desc[UR44][R16.64+0x3a8], R51 ;  /* 0x0003a83310007985 */ /* 0x000fe2000c10192c */
[----:B------:R-:W-:-:S03]  /*10870*/  FMUL.FTZ R65, R10, R52 ;  /* 0x000000340a417220 */ /* 0x000fc60000410000 */
[----:B------:R0:W-:Y:S01]  /*10880*/  ST.E desc[UR44][R16.64+0x3ac], R47 ;  /* 0x0003ac2f10007985 */ /* 0x0001e2000c10192c */
[----:B------:R-:W-:-:S03]  /*10890*/  FMUL.FTZ R71, R10, R54 ;  /* 0x000000360a477220 */ /* 0x000fc60000410000 */
[----:B------:R4:W-:Y:S01]  /*108a0*/  ST.E desc[UR44][R16.64+0x3bc], R49 ;  /* 0x0003bc3110007985 */ /* 0x0009e2000c10192c */
[----:B-1----:R-:W-:-:S03]  /*108b0*/  FMUL.FTZ R57, R10, R50 ;  /* 0x000000320a397220 */ /* 0x002fc60000410000 */
[----:B------:R-:W-:Y:S01]  /*108c0*/  ST.E desc[UR44][R16.64+0x3cc], R53 ;  /* 0x0003cc3510007985 */ /* 0x000fe2000c10192c */
[----:B--2---:R-:W-:-:S03]  /*108d0*/  FMUL.FTZ R59, R10, R48 ;  /* 0x000000300a3b7220 */ /* 0x004fc60000410000 */
[----:B------:R-:W-:Y:S01]  /*108e0*/  ST.E desc[UR44][R16.64+0x3dc], R45 ;  /* 0x0003dc2d10007985 */ /* 0x000fe2000c10192c */
[----:B---3--:R-:W-:-:S03]  /*108f0*/  FMUL.FTZ R55, R10, R42 ;  /* 0x0000002a0a377220 */ /* 0x008fc60000410000 */
[----:B------:R1:W-:Y:S01]  /*10900*/  ST.E desc[UR44][R16.64+0x3ec], R43 ;  /* 0x0003ec2b10007985 */ /* 0x0003e2000c10192c */
[C---:B------:R-:W-:Y:S01]  /*10910*/  FMUL.FTZ R61, R10.reuse, R44 ;  /* 0x0000002c0a3d7220 */ /* 0x040fe20000410000 */
[C---:B------:R-:W-:Y:S01]  /*10920*/  FMUL.FTZ R41, R10.reuse, R41 ;  /* 0x000000290a297220 */ /* 0x040fe20000410000 */
[C---:B------:R-:W-:Y:S01]  /*10930*/  FMUL.FTZ R27, R10.reuse, R27 ;  /* 0x0000001b0a1b7220 */ /* 0x040fe20000410000 */
[C---:B0-----:R-:W-:Y:S01]  /*10940*/  FMUL.FTZ R47, R10.reuse, R40 ;  /* 0x000000280a2f7220 */ /* 0x041fe20000410000 */
[C---:B------:R-:W-:Y:S01]  /*10950*/  FMUL.FTZ R39, R10.reuse, R39 ;  /* 0x000000270a277220 */ /* 0x040fe20000410000 */
[C---:B----4-:R-:W-:Y:S01]  /*10960*/  FMUL.FTZ R49, R10.reuse, R38 ;  /* 0x000000260a317220 */ /* 0x050fe20000410000 */
[C---:B-1----:R-:W-:Y:S01]  /*10970*/  FMUL.FTZ R43, R10.reuse, R26 ;  /* 0x0000001a0a2b7220 */ /* 0x042fe20000410000 */
[----:B------:R-:W-:Y:S02]  /*10980*/  VIADD R26, R103, 0x8 ;  /* 0x00000008671a7836 */ /* 0x000fe40000000000 */
[C---:B------:R-:W-:Y:S01]  /*10990*/  FMUL.FTZ R45, R10.reuse, R11 ;  /* 0x0000000b0a2d7220 */ /* 0x040fe20000410000 */
[C---:B------:R-:W-:Y:S01]  /*109a0*/  FMUL.FTZ R51, R10.reuse, R24 ;  /* 0x000000180a337220 */ /* 0x040fe20000410000 */
        /* <DEDUP_REMOVED lines=33> */
[----:B------:R3:W-:Y:S04]  /*10bc0*/  ST.E desc[UR44][R16.64+0x428], R45 ;  /* 0x0004282d10007985 */ /* 0x0007e8000c10192c */
[----:B------:R-:W-:Y:S04]  /*10bd0*/  ST.E desc[UR44][R16.64+0x42c], R51 ;  /* 0x00042c3310007985 */ /* 0x000fe8000c10192c */
[----:B------:R-:W-:Y:S01]  /*10be0*/  ST.E desc[UR44][R16.64+0x438], R53 ;  /* 0x0004383510007985 */ /* 0x000fe2000c10192c */
[----:B------:R4:W-:Y:S06]  /*10bf0*/  BAR.SYNC.DEFER_BLOCKING R26, 0x100 ;  /* 0x0004001a0000751d */ /* 0x0009ec0000010000 */
[----:B------:R-:W4:Y:S04]  /*10c00*/  LDL R24, [R1+0x1f8] ;  /* 0x0001f80001187983 */ /* 0x000f280000100800 */
[----:B0-----:R-:W2:Y:S04]  /*10c10*/  LD.E R47, desc[UR44][R16.64+0x240] ;  /* 0x0002402c102f7980 */ /* 0x001ea8000c101900 */
[----:B------:R-:W4:Y:S04]  /*10c20*/  LD.E.64 R10, desc[UR44][R16.64+0x88] ;  /* 0x0000882c100a7980 */ /* 0x000f28000c101b00 */
[----:B--2---:R0:W-:Y:S04]  /*10c30*/  ST.E desc[UR44][R16.64+0x240], R47 ;  /* 0x0002402f10007985 */ /* 0x0041e8000c10192c */
[----:B------:R-:W2:Y:S04]  /*10c40*/  LD.E R25, desc[UR44][R4.64] ;  /* 0x0000002c04197980 */ /* 0x000ea8000c101900 */
[----:B--2---:R2:W-:Y:S04]  /*10c50*/  ST.E desc[UR44][R4.64], R25 ;  /* 0x0000001904007985 */ /* 0x0045e8000c10192c */
[----:B------:R-:W3:Y:S04]  /*10c60*/  LD.E R27, desc[UR44][R8.64] ;  /* 0x0000002c081b7980 */ /* 0x000ee8000c101900 */
[----:B---3--:R3:W-:Y:S04]  /*10c70*/  ST.E desc[UR44][R8.64], R27 ;  /* 0x0000001b08007985 */ /* 0x0087e8000c10192c */
[----:B-1----:R-:W4:Y:S04]  /*10c80*/  LD.E R39, desc[UR44][R6.64] ;  /* 0x0000002c06277980 */ /* 0x002f28000c101900 */
[----:B----4-:R1:W-:Y:S04]  /*10c90*/  ST.E desc[UR44][R6.64], R39 ;  /* 0x0000002706007985 */ /* 0x0103e8000c10192c */
        /* <DEDUP_REMOVED lines=18> */
[----:B---3--:R-:W3:Y:S04]  /*10dc0*/  LD.E R27, desc[UR44][R16.64+0x298] ;  /* 0x0002982c101b7980 */ /* 0x008ee8000c101900 */
[----:B------:R-:W3:Y:S04]  /*10dd0*/  LD.E R38, desc[UR44][R16.64+0x29c] ;  /* 0x00029c2c10267980 */ /* 0x000ee8000c101900 */
        /* <DEDUP_REMOVED lines=73> */
[----:B----4-:R-:W4:Y:S04]  /*11270*/  LD.E R45, desc[UR44][R16.64+0x2b8] ;  /* 0x0002b82c102d7980 */ /* 0x010f28000c101900 */
        /* <DEDUP_REMOVED lines=46> */
[----:B------:R0:W-:Y:S04]  /*11560*/  ST.E desc[UR44][R16.64+0x290], R25 ;  /* 0x0002901910007985 */ /* 0x0001e8000c10192c */
[----:B------:R-:W-:Y:S04]  /*11570*/  ST.E desc[UR44][R16.64+0x294], R26 ;  /* 0x0002941a10007985 */ /* 0x000fe8000c10192c */
[----:B---3--:R1:W-:Y:S04]  /*11580*/  ST.E desc[UR44][R16.64+0x298], R27 ;  /* 0x0002981b10007985 */ /* 0x0083e8000c10192c */
        /* <DEDUP_REMOVED lines=105> */
[----:B0-----:R-:W2:Y:S01]  /*11c20*/  LDL R25, [R1+0x68] ;  /* 0x0000680001197983 */ /* 0x001ea20000100800 */
[----:B------:R-:W-:-:S02]  /*11c30*/  IMAD R10, R24, 0xc00, R10 ;  /* 0x00000c00180a7824 */ /* 0x000fc400078e020a */
[----:B-1----:R-:W-:Y:S01]  /*11c40*/  IMAD.MOV.U32 R27, RZ, RZ, R11 ;  /* 0x000000ffff1b7224 */ /* 0x002fe200078e000b */
[----:B------:R-:W-:Y:S01]  /*11c50*/  F2FP.BF16.F32.PACK_AB R162, R37, R162 ;  /* 0x000000a225a2723e */ /* 0x000fe200000010ff */
[----:B------:R-:W-:Y:S01]  /*11c60*/  VIADD R24, R10, 0x80 ;  /* 0x000000800a187836 */ /* 0x000fe20000000000 */
[----:B------:R-:W-:Y:S01]  /*11c70*/  F2FP.BF16.F32.PACK_AB R168, R168, R36 ;  /* 0x00000024a8a8723e */ /* 0x000fe200000010ff */
[----:B------:R-:W-:Y:S01]  /*11c80*/  VIADD R26, R10, 0x100 ;  /* 0x000001000a1a7836 */ /* 0x000fe20000000000 */
[----:B------:R-:W-:Y:S01]  /*11c90*/  R2UR UR15, R27 ;  /* 0x000000001b0f72ca */ /* 0x000fe200000e0000 */
[----:B------:R-:W2:Y:S01]  /*11ca0*/  LD.E R36, desc[UR44][R16.64+0x270] ;  /* 0x0002702c10247980 */ /* 0x000ea2000c101900 */
[----:B------:R-:W-:Y:S02]  /*11cb0*/  R2UR UR10, R24 ;  /* 0x00000000180a72ca */ /* 0x000fe400000e0000 */
[----:B------:R-:W-:Y:S01]  /*11cc0*/  R2UR UR14, R26 ;  /* 0x000000001a0e72ca */ /* 0x000fe200000e0000 */
[----:B------:R-:W2:Y:S01]  /*11cd0*/  LD.E R24, desc[UR44][R16.64+0x240] ;  /* 0x0002402c10187980 */ /* 0x000ea2000c101900 */
[----:B------:R-:W-:-:S02]  /*11ce0*/  F2FP.BF16.F32.PACK_AB R170, R170, R35 ;  /* 0x00000023aaaa723e */ /* 0x000fc400000010ff */
[----:B------:R-:W-:Y:S01]  /*11cf0*/  F2FP.BF16.F32.PACK_AB R176, R176, R34 ;  /* 0x00000022b0b0723e */ /* 0x000fe200000010ff */
[----:B------:R-:W2:Y:S01]  /*11d00*/  LD.E R35, desc[UR44][R16.64+0x26c] ;  /* 0x00026c2c10237980 */ /* 0x000ea2000c101900 */
[----:B------:R-:W-:Y:S02]  /*11d10*/  F2FP.BF16.F32.PACK_AB R178, R178, R33 ;  /* 0x00000021b2b2723e */ /* 0x000fe400000010ff */
[----:B------:R-:W-:Y:S01]  /*11d20*/  F2FP.BF16.F32.PACK_AB R161, R161, R32 ;  /* 0x00000020a1a1723e */ /* 0x000fe200000010ff */
[----:B------:R-:W2:Y:S01]  /*11d30*/  LD.E R33, desc[UR44][R16.64+0x264] ;  /* 0x0002642c10217980 */ /* 0x000ea2000c101900 */
[----:B------:R-:W-:Y:S02]  /*11d40*/  F2FP.BF16.F32.PACK_AB R163, R163, R31 ;  /* 0x0000001fa3a3723e */ /* 0x000fe400000010ff */
[----:B------:R-:W-:Y:S01]  /*11d50*/  F2FP.BF16.F32.PACK_AB R169, R169, R30 ;  /* 0x0000001ea9a9723e */ /* 0x000fe200000010ff */
[----:B------:R-:W2:Y:S01]  /*11d60*/  LD.E R31, desc[UR44][R16.64+0x25c] ;  /* 0x00025c2c101f7980 */ /* 0x000ea2000c101900 */
[----:B------:R-:W-:-:S02]  /*11d70*/  F2FP.BF16.F32.PACK_AB R171, R171, R29 ;  /* 0x0000001dabab723e */ /* 0x000fc400000010ff */
[----:B------:R-:W-:Y:S01]  /*11d80*/  F2FP.BF16.F32.PACK_AB R177, R177, R28 ;  /* 0x0000001cb1b1723e */ /* 0x000fe200000010ff */
        /* <DEDUP_REMOVED lines=947> */
[----:B--2---:R-:W-:Y:S04]  /*158c0*/  ST.E desc[UR44][R16.64+0x240], R11 ;  /* 0x0002400b10007985 */ /* 0x004fe8000c10192c */
[----:B------:R-:W2:Y:S04]  /*158d0*/  LD.E R13, desc[UR44][R4.64] ;  /* 0x0000002c040d7980 */ /* 0x000ea8000c101900 */
[----:B--2---:R1:W-:Y:S04]  /*158e0*/  ST.E desc[UR44][R4.64], R13 ;  /* 0x0000000d04007985 */ /* 0x0043e8000c10192c */
[----:B------:R-:W2:Y:S04]  /*158f0*/  LD.E R15, desc[UR44][R8.64] ;  /* 0x0000002c080f7980 */ /* 0x000ea8000c101900 */
[----:B--2---:R-:W-:Y:S04]  /*15900*/  ST.E desc[UR44][R8.64], R15 ;  /* 0x0000000f08007985 */ /* 0x004fe8000c10192c */
[----:B------:R-:W2:Y:S04]  /*15910*/  LD.E R19, desc[UR44][R6.64] ;  /* 0x0000002c06137980 */ /* 0x000ea8000c101900 */
[----:B--2---:R2:W-:Y:S04]  /*15920*/  ST.E desc[UR44][R6.64], R19 ;  /* 0x0000001306007985 */ /* 0x0045e8000c10192c */
[----:B0-----:R-:W3:Y:S04]  /*15930*/  LD.E R2, desc[UR44][R16.64+0x250] ;  /* 0x0002502c10027980 */ /* 0x001ee8000c101900 */
        /* <DEDUP_REMOVED lines=124> */
[----:B0-----:R-:W3:Y:S04]  /*16100*/  LD.E R2, desc[UR44][R16.64+0x28] ;  /* 0x0000282c10027980 */ /* 0x001ee8000c101900 */
[----:B----4-:R-:W-:Y:S04]  /*16110*/  ST.E desc[UR44][R16.64+0x254], R4 ;  /* 0x0002540410007985 */ /* 0x010fe8000c10192c */
        /* <DEDUP_REMOVED lines=123> */
[----:B---3--:R-:W-:-:S04]  /*168d0*/  LOP3.LUT R2, R2, 0x1, RZ, 0xfc, !PT ;  /* 0x0000000102027812 */ /* 0x008fc800078efcff */
[----:B------:R-:W-:Y:S01]  /*168e0*/  ISETP.NE.AND P0, PT, R2, 0x3, PT ;  /* 0x000000030200780c */ /* 0x000fe20003f05270 */
[----:B------:R-:W-:-:S12]  /*168f0*/  BSSY B0, `(.L_x_13171) ;  /* 0x0000003000007945 */ /* 0x000fd80003800000 */
[----:B-1----:R-:W-:Y:S05]  /*16900*/  @!P0 BRA `(.L_x_13172) ;  /* 0x0000000000048947 */ /* 0x002fea0003800000 */
[----:B------:R-:W-:Y:S01]  /*16910*/  BPT.TRAP 0x1 ;  /* 0x000000040000795c */ /* 0x000fe20000300000 */
.L_x_13172:
[----:B------:R-:W-:Y:S05]  /*16920*/  BSYNC B0 ;  /* 0x0000000000007941 */ /* 0x000fea0003800000 */
.L_x_13171:
        /* <DEDUP_REMOVED lines=11> */
.L_x_13144:
        /* <DEDUP_REMOVED lines=23> */
.L_x_13176:
[----:B------:R-:W-:-:S13]  /*16b50*/  ISETP.NE.AND P0, PT, R7, 0x1, PT ;  /* 0x000000010700780c */ /* 0x000fda0003f05270 */
[----:B------:R-:W0:Y:S02]  /*16b60*/  @P0 LDC.64 R8, c[0x0][0xae0] ;  /* 0x0002b800ff080b82 */ /* 0x000e240000000a00 */
[----:B0-----:R-:W-:-:S05]  /*16b70*/  @P0 IMAD.HI.U32 R6, R4, R8, RZ ;  /* 0x0000000804060227 */ /* 0x001fca00078e00ff */
[----:B------:R-:W-:-:S07]  /*16b80*/  @P0 SHF.R.U32.HI R4, RZ, R9, R6 ;  /* 0x00000009ff040219 */ /* 0x000fce0000011606 */
.L_x_13177:
[----:B------:R-:W-:Y:S05]  /*16b90*/  BSYNC B0 ;  /* 0x0000000000007941 */ /* 0x000fea0003800000 */
.L_x_13175:
[----:B------:R-:W-:-:S05]  /*16ba0*/  IMAD R3, R4, R7, RZ ;  /* 0x0000000704037224 */ /* 0x000fca00078e02ff */
[----:B------:R-:W-:-:S07]  /*16bb0*/  VIMNMX R2, R2, R3, !PT ;  /* 0x0000000302027248 */ /* 0x000fce0007fe0100 */
.L_x_13174:
[----:B------:R-:W-:Y:S01]  /*16bc0*/  VIADD R2, R2, 0x5f ;  /* 0x0000005f02027836 */ /* 0x000fe20000000000 */
[----:B------:R-:W-:-:S03]  /*16bd0*/  UIADD3 UR4, UP0, UR37, 0x28, URZ ;  /* 0x0000002825047890 */ /* 0x000fc6000ff1e03f */
[----:B------:R-:W-:Y:S01]  /*16be0*/  IMAD.HI R2, R2, 0x2aaaaaab, RZ ;  /* 0x2aaaaaab02027827 */ /* 0x000fe200078e02ff */
[----:B------:R-:W-:-:S03]  /*16bf0*/  UIADD3.X UR5, URZ, UR36, URZ, UP0, !UPT ;  /* 0x000000243f057290 */ /* 0x000fc600087fe43f */
[----:B------:R-:W-:Y:S01]  /*16c00*/  IMAD.U32 R6, RZ, RZ, UR4 ;  /* 0x00000004ff067e24 */ /* 0x000fe2000f8e00ff */
[----:B------:R-:W-:Y:S02]  /*16c10*/  SHF.R.U32.HI R3, RZ, 0x1f, R2 ;  /* 0x0000001fff037819 */ /* 0x000fe40000011602 */
[----:B------:R-:W-:Y:S02]  /*16c20*/  IMAD.U32 R7, RZ, RZ, UR5 ;  /* 0x00000005ff077e24 */ /* 0x000fe4000f8e00ff */
[----:B------:R-:W-:-:S04]  /*16c30*/  LEA.HI.SX32 R3, R2, R3, 0x1c ;  /* 0x0000000302037211 */ /* 0x000fc800078fe2ff */
[----:B------:R-:W-:-:S04]  /*16c40*/  VIMNMX R4, R202, R3, !PT ;  /* 0x00000003ca047248 */ /* 0x000fc80007fe0100 */
[----:B------:R-:W-:-:S13]  /*16c50*/  ISETP.GE.AND P0, PT, R0, R4, PT ;  /* 0x000000040000720c */ /* 0x000fda0003f06270 */
[----:B------:R-:W-:Y:S05]  /*16c60*/  @!P0 BRA `(.L_x_13178) ;  /* 0x000000a0000c8947 */ /* 0x000fea0003800000 */
[----:B------:R0:W5:Y:S02]  /*16c70*/  LDL.64 R2, [R1+0x158] ;  /* 0x0001580001027983 */ /* 0x0001640000100a00 */
.L_x_13197:
[----:B-1---5:R-:W2:Y:S04]  /*16c80*/  LD.E R5, desc[UR44][R2.64] ;  /* 0x0000002c02057980 */ /* 0x022ea8000c101900 */
        /* <DEDUP_REMOVED lines=20> */
.L_x_13180:
[----:B------:R-:W-:Y:S05]  /*16dd0*/  BSYNC B0 ;  /* 0x0000000000007941 */ /* 0x000fea0003800000 */
.L_x_13179:
        /* <DEDUP_REMOVED lines=13> */
.L_x_13182:
[----:B------:R-:W-:Y:S05]  /*16eb0*/  BSYNC B0 ;  /* 0x0000000000007941 */ /* 0x000fea0003800000 */
.L_x_13181:
        /* <DEDUP_REMOVED lines=8> */
.L_x_13184:
[----:B------:R-:W-:Y:S05]  /*16f40*/  BSYNC B0 ;  /* 0x0000000000007941 */ /* 0x000fea0003800000 */
.L_x_13183:
[----:B------:R-:W2:Y:S04]  /*16f50*/  LD.E R25, desc[UR44][R2.64] ;  /* 0x0000002c02197980 */ /* 0x000ea8000c101900 */
[----:B------:R-:W2:Y:S01]  /*16f60*/  LDL.64 R14, [R1+0x80] ;  /* 0x00008000010e7983 */ /* 0x000ea20000100a00 */
[----:B------:R-:W-:Y:S05]  /*16f70*/  WARPSYNC.ALL ;  /* 0x0000000000007948 */ /* 0x000fea0003800000 */
[----:B------:R3:W-:Y:S04]  /*16f80*/  STL [R1+0x60], RZ ;  /* 0x000060ff01007387 */ /* 0x0007e80000100800 */
[----:B------:R-:W4:Y:S01]  /*16f90*/  LD.E.64 R20, desc[UR44][R16.64+0x78] ;  /* 0x0000782c10147980 */ /* 0x000f22000c101b00 */
[----:B------:R-:W-:-:S05]  /*16fa0*/  IMAD.MOV.U32 R5, RZ, RZ, 0x1 ;  /* 0x00000001ff057424 */ /* 0x000fca00078e00ff */
[----:B------:R3:W-:Y:S04]  /*16fb0*/  STL [R1+0x60], R5 ;  /* 0x0000600501007387 */ /* 0x0007e80000100800 */
[----:B------:R-:W3:Y:S04]  /*16fc0*/  LD.E.64 R8, desc[UR44][R16.64+0x78] ;  /* 0x0000782c10087980 */ /* 0x000ee8000c101b00 */
[----:B------:R0:W-:Y:S04]  /*16fd0*/  STL [R1+0x60], R5 ;  /* 0x0000600501007387 */ /* 0x0001e80000100800 */
[----:B-1---5:R-:W3:Y:S01]  /*16fe0*/  LD.E.64 R10, desc[UR44][R16.64+0x78] ;  /* 0x0000782c100a7980 */ /* 0x022ee2000c101b00 */
        /* <DEDUP_REMOVED lines=49> */
.L_x_13187:
[----:B------:R-:W-:Y:S05]  /*17300*/  BSYNC B0 ;  /* 0x0000000000007941 */ /* 0x000fea0003800000 */
.L_x_13186:
        /* <DEDUP_REMOVED lines=13> */
.L_x_13189:
[----:B------:R-:W-:Y:S05]  /*173e0*/  BSYNC B0 ;  /* 0x0000000000007941 */ /* 0x000fea0003800000 */
.L_x_13188:
        /* <DEDUP_REMOVED lines=8> */
.L_x_13191:
[----:B------:R-:W-:Y:S05]  /*17470*/  BSYNC B0 ;  /* 0x0000000000007941 */ /* 0x000fea0003800000 */
.L_x_13190:
        /* <DEDUP_REMOVED lines=175> */
[----:B------:R-:W0:Y:S01]  /*17f70*/  S2R R72, SR_TID.X ;  /* 0x0000000000487919 */ /* 0x000e220000002100 */
[----:B------:R1:W-:Y:S04]  /*17f80*/  STL [R1+0x70], R5 ;  /* 0x0000700501007387 */ /* 0x0003e80000100800 */
[----:B------:R1:W-:Y:S01]  /*17f90*/  STL [R1+0x70], R5 ;  /* 0x0000700501007387 */ /* 0x0003e20000100800 */
[----:B------:R-:W-:-:S02]  /*17fa0*/  WARPGROUP.DEPBAR.LE gsb0, 0x0 ;  /* 0x00008000000079c5 */ /* 0x000fc40000010000 */
        /* <DEDUP_REMOVED lines=27> */
.L_x_13194:
[----:B------:R-:W-:Y:S05]  /*18160*/  BSYNC B0 ;  /* 0x0000000000007941 */ /* 0x000fea0003800000 */
.L_x_13193:
[----:B------:R-:W2:Y:S04]  /*18170*/  LD.E.64 R6, desc[UR44][R18.64+0x20] ;  /* 0x0000202c12067980 */ /* 0x000ea8000c101b00 */
[----:B------:R-:W3:Y:S01]  /*18180*/  LD.E R9, desc[UR44][R18.64+0xc] ;  /* 0x00000c2c12097980 */ /* 0x000ee2000c101900 */
[----:B--2---:R-:W-:-:S05]  /*18190*/  MOV R7, R6 ;  /* 0x0000000600077202 */ /* 0x004fca0000000f00 */
[----:B-----5:R-:W-:-:S05]  /*181a0*/  IMAD R8, R8, 0x8, R7 ;  /* 0x0000000808087824 */ /* 0x020fca00078e0207 */
[----:B---3--:R-:W-:-:S04]  /*181b0*/  PRMT R8, R9, 0x654, R8 ;  /* 0x0000065409087816 */ /* 0x008fc80000000008 */
[----:B------:R0:W-:Y:S01]  /*181c0*/  SYNCS.ARRIVE.TRANS64.RED.A1T0 RZ, [R8+URZ], RZ ;  /* 0x000000ff08ff79a7 */ /* 0x0001e2000810043f */
[----:B------:R-:W2:Y:S04]  /*181d0*/  LDL.64 R6, [R1+0x150] ;  /* 0x0001500001067983 */ /* 0x000ea80000100a00 */
[----:B--2---:R-:W2:Y:S04]  /*181e0*/  LD.E R12, desc[UR44][R6.64] ;  /* 0x0000002c060c7980 */ /* 0x004ea8000c101900 */
[----:B------:R-:W3:Y:S01]  /*181f0*/  LD.E.64 R6, desc[UR44][R16.64+0x210] ;  /* 0x0002102c10067980 */ /* 0x000ee2000c101b00 */
[----:B------:R-:W-:-:S04]  /*18200*/  UIADD3 UR4, UP0, UR37, 0x210, URZ ;  /* 0x0000021025047890 */ /* 0x000fc8000ff1e03f */
[----:B------:R-:W-:Y:S02]  /*18210*/  ULOP3.LUT UR4, UR4, 0x4, URZ, 0xfc, !UPT ;  /* 0x0000000404047892 */ /* 0x000fe4000f8efc3f */
[----:B------:R-:W-:Y:S01]  /*18220*/  UIADD3.X UR5, URZ, UR36, URZ, UP0, !UPT ;  /* 0x000000243f057290 */ /* 0x000fe200087fe43f */
        /* <DEDUP_REMOVED lines=23> */
[----:B---3--:R-:W-:Y:S01]  /*183a0*/  FMNMX.FTZ R13, R11, R6, !PT ;  /* 0x000000060b0d7209 */ /* 0x008fe20007810000 */
[-C--:B------:R-:W-:Y:S01]  /*183b0*/  FMUL.FTZ R47, R49, R12.reuse ;  /* 0x0000000c312f7220 */ /* 0x080fe20000410000 */
[-C--:B0-----:R-:W-:Y:S01]  /*183c0*/  FMUL.FTZ R8, R26, R12.reuse ;  /* 0x0000000c1a087220 */ /* 0x081fe20000410000 */
        /* <DEDUP_REMOVED lines=68> */
[-C--:B------:R-:W-:Y:S01]  /*18810*/  FMUL.FTZ R52, R59, R12.reuse ;  /* 0x0000000c3b347220 */ /* 0x080fe20000410000 */
[----:B------:R-:W-:-:S05]  /*18820*/  FMUL.FTZ R59, R66, R12 ;  /* 0x0000000c423b7220 */ /* 0x000fca0000410000 */
        /* <DEDUP_REMOVED lines=12> */
[----:B------:R-:W-:-:S06]  /*188f0*/  FMUL.FTZ R54, R62, R12 ;  /* 0x0000000c3e367220 */ /* 0x000fcc0000410000 */
        /* <DEDUP_REMOVED lines=8> */
[----:B0-----:R-:W-:Y:S01]  /*18980*/  FMNMX.FTZ R62, R38, R13, !PT ;  /* 0x0000000d263e7209 */ /* 0x001fe20007810000 */
[----:B------:R-:W-:Y:S06]  /*18990*/  ST.E desc[UR44][R16.64+0x210], R25 ;  /* 0x0002101910007985 */ /* 0x000fec000c10192c */
[----:B------:R-:W0:Y:S01]  /*189a0*/  MUFU.TANH R42, R42 ;  /* 0x0000002a002a7308 */ /* 0x000e220000002400 */
[----:B-1----:R-:W-:-:S07]  /*189b0*/  FMNMX.FTZ R13, R39, R62, !PT ;  /* 0x0000003e270d7209 */ /* 0x002fce0007810000 */
[----:B------:R-:W1:Y:S01]  /*189c0*/  MUFU.TANH R41, R41 ;  /* 0x0000002900297308 */ /* 0x000e620000002400 */
[----:B---3--:R-:W-:Y:S02]  /*189d0*/  FMNMX.FTZ R13, R40, R13, !PT ;  /* 0x0000000d280d7209 */ /* 0x008fe40007810000 */
[----:B--2---:R-:W-:-:S05]  /*189e0*/  FMNMX.FTZ R68, R25, R68, !PT ;  /* 0x0000004419447209 */ /* 0x004fca0007810000 */
[----:B------:R-:W2:Y:S01]  /*189f0*/  MUFU.TANH R43, R43 ;  /* 0x0000002b002b7308 */ /* 0x000ea20000002400 */
[----:B0-----:R-:W-:Y:S01]  /*18a00*/  FMNMX.FTZ R62, R42, R13, !PT ;  /* 0x0000000d2a3e7209 */ /* 0x001fe20007810000 */
[----:B------:R-:W0:Y:S06]  /*18a10*/  SHFL.BFLY PT, R33, R68, 0x1, 0x1f ;  /* 0x0c201f0044217f89 */ /* 0x000e2c00000e0000 */
[----:B------:R-:W3:Y:S01]  /*18a20*/  MUFU.TANH R44, R44 ;  /* 0x0000002c002c7308 */ /* 0x000ee20000002400 */
[----:B-1----:R-:W-:-:S07]  /*18a30*/  FMNMX.FTZ R62, R41, R62, !PT ;  /* 0x0000003e293e7209 */ /* 0x002fce0007810000 */
[----:B------:R-:W1:Y:S01]  /*18a40*/  MUFU.TANH R45, R45 ;  /* 0x0000002d002d7308 */ /* 0x000e620000002400 */
[----:B--2---:R-:W-:Y:S01]  /*18a50*/  FMNMX.FTZ R13, R43, R62, !PT ;  /* 0x0000003e2b0d7209 */ /* 0x004fe20007810000 */
[----:B------:R-:W-:-:S06]  /*18a60*/  FMUL.FTZ R62, R70, R12 ;  /* 0x0000000c463e7220 */ /* 0x000fcc0000410000 */
[----:B------:R-:W2:Y:S01]  /*18a70*/  MUFU.TANH R52, R52 ;  /* 0x0000003400347308 */ /* 0x000ea20000002400 */
[----:B---3--:R-:W-:Y:S02]  /*18a80*/  FMNMX.FTZ R66, R44, R13, !PT ;  /* 0x0000000d2c427209 */ /* 0x008fe40007810000 */
[----:B0-----:R-:W-:-:S05]  /*18a90*/  FMNMX.FTZ R33, R68, R33, !PT ;  /* 0x0000002144217209 */ /* 0x001fca0007810000 */
        /* <DEDUP_REMOVED lines=12> */
[----:B------:R-:W-:-:S03]  /*18b60*/  IMAD.U32 R12, RZ, RZ, UR4 ;  /* 0x00000004ff0c7e24 */ /* 0x000fc6000f8e00ff */
[----:B-1----:R-:W-:Y:S01]  /*18b70*/  FMNMX.FTZ R66, R62, R13, !PT ;  /* 0x0000000d3e427209 */ /* 0x002fe20007810000 */
[----:B------:R-:W-:-:S03]  /*18b80*/  IMAD.U32 R13, RZ, RZ, UR5 ;  /* 0x00000005ff0d7e24 */ /* 0x000fc6000f8e00ff */
[----:B--2---:R-:W-:-:S05]  /*18b90*/  FMNMX.FTZ R31, R63, R66, !PT ;  /* 0x000000423f1f7209 */ /* 0x004fca0007810000 */
        /* <DEDUP_REMOVED lines=11> */
[----:B------:R-:W4:Y:S04]  /*18c50*/  LD.E R68, desc[UR44][R16.64+0x224] ;  /* 0x0002242c10447980 */ /* 0x000f28000c101900 */
[----:B------:R-:W4:Y:S01]  /*18c60*/  LD.E R66, desc[UR44][R16.64+0x240] ;  /* 0x0002402c10427980 */ /* 0x000f22000c101900 */
[----:B------:R-:W-:Y:S01]  /*18c70*/  FADD.FTZ R74, R7, -R70 ;  /* 0x80000046074a7221 */ /* 0x000fe20000010000 */
[----:B------:R-:W-:-:S04]  /*18c80*/  UIADD3 UR4, UP0, UR37, 0x240, URZ ;  /* 0x0000024025047890 */ /* 0x000fc8000ff1e03f */
[----:B------:R-:W-:Y:S02]  /*18c90*/  ULOP3.LUT UR6, UR4, 0x4, URZ, 0xfc, !UPT ;  /* 0x0000000404067892 */ /* 0x000fe4000f8efc3f */
[----:B------:R-:W-:Y:S01]  /*18ca0*/  UIADD3.X UR5, URZ, UR36, URZ, UP0, !UPT ;  /* 0x000000243f057290 */ /* 0x000fe200087fe43f */
[----:B--2---:R-:W-:-:S04]  /*18cb0*/  FADD.FTZ R6, R6, -R69 ;  /* 0x8000004506067221 */ /* 0x004fc80000010000 */
[-C--:B---3--:R-:W-:Y:S01]  /*18cc0*/  FMUL.FTZ R6, R6, R65.reuse ;  /* 0x0000004106067220 */ /* 0x088fe20000410000 */
[----:B0-----:R-:W-:-:S03]  /*18cd0*/  FMUL.FTZ R12, R69, R65 ;  /* 0x00000041450c7220 */ /* 0x001fc60000410000 */
[----:B------:R0:W-:Y:S01]  /*18ce0*/  MUFU.EX2 R7, R6 ;  /* 0x0000000600077308 */ /* 0x0001e20000000800 */
[-CC-:B------:R-:W-:Y:S01]  /*18cf0*/  FFMA.FTZ R160, R11, R65.reuse, -R12.reuse ;  /* 0x000000410ba07223 */ /* 0x180fe2000001080c */
[-CC-:B------:R-:W-:Y:S01]  /*18d00*/  FFMA.FTZ R176, R36, R65.reuse, -R12.reuse ;  /* 0x0000004124b07223 */ /* 0x180fe2000001080c */
[----:B------:R-:W-:Y:S01]  /*18d10*/  FMUL.FTZ R25, R65, R74 ;  /* 0x0000004a41197220 */ /* 0x000fe20000410000 */
[-C--:B0-----:R-:W-:Y:S01]  /*18d20*/  FMUL.FTZ R6, R70, R65.reuse ;  /* 0x0000004146067220 */ /* 0x081fe20000410000 */
[----:B------:R-:W-:-:S03]  /*18d30*/  FFMA.FTZ R37, R10, R65, -R12 ;  /* 0x000000410a257223 */ /* 0x000fc6000001080c */
[-CC-:B------:R-:W-:Y:S01]  /*18d40*/  FFMA.FTZ R36, R8, R65.reuse, -R6.reuse ;  /* 0x0000004108247223 */ /* 0x180fe20000010806 */
[-C--:B------:R-:W-:Y:S01]  /*18d50*/  FFMA.FTZ R161, R9, R65.reuse, -R6 ;  /* 0x0000004109a17223 */ /* 0x080fe20000010806 */
[----:B------:R-:W4:Y:S01]  /*18d60*/  MUFU.EX2 R160, R160 ;  /* 0x000000a000a07308 */ /* 0x000f220000000800 */
[-CC-:B------:R-:W-:Y:S01]  /*18d70*/  FFMA.FTZ R168, R29, R65.reuse, -R12.reuse ;  /* 0x000000411da87223 */ /* 0x180fe2000001080c */
[-CC-:B------:R-:W-:Y:S01]  /*18d80*/  FFMA.FTZ R35, R15, R65.reuse, -R12.reuse ;  /* 0x000000410f237223 */ /* 0x180fe2000001080c */
[-C--:B------:R-:W-:Y:S01]  /*18d90*/  FFMA.FTZ R29, R34, R65.reuse, -R12 ;  /* 0x00000041221d7223 */ /* 0x080fe2000001080c */
[----:B------:R-:W-:-:S04]  /*18da0*/  FFMA.FTZ R34, R14, R65, -R6 ;  /* 0x000000410e227223 */ /* 0x000fc80000010806 */
[----:B------:R-:W-:Y:S01]  /*18db0*/  MUFU.EX2 R25, R25 ;  /* 0x0000001900197308 */ /* 0x000fe20000000800 */
[-C--:B------:R-:W-:Y:S01]  /*18dc0*/  FFMA.FTZ R162, R20, R65.reuse, -R12 ;  /* 0x0000004114a27223 */ /* 0x080fe2000001080c */
[----:B------:R-:W-:-:S06]  /*18dd0*/  FFMA.FTZ R163, R18, R65, -R6 ;  /* 0x0000004112a37223 */ /* 0x000fcc0000010806 */
[----:B------:R-:W0:Y:S01]  /*18de0*/  MUFU.EX2 R36, R36 ;  /* 0x0000002400247308 */ /* 0x000e220000000800 */
[----:B------:R-:W-:-:S07]  /*18df0*/  FFMA.FTZ R170, R32, R65, -R12 ;  /* 0x0000004120aa7223 */ /* 0x000fce000001080c */
[----:B------:R-:W1:Y:S01]  /*18e00*/  MUFU.EX2 R37, R37 ;  /* 0x0000002500257308 */ /* 0x000e620000000800 */
[-C--:B------:R-:W-:Y:S01]  /*18e10*/  FFMA.FTZ R33, R21, R65.reuse, -R12 ;  /* 0x0000004115217223 */ /* 0x080fe2000001080c */
[----:B------:R-:W-:-:S06]  /*18e20*/  FFMA.FTZ R32, R19, R65, -R6 ;  /* 0x0000004113207223 */ /* 0x000fcc0000010806 */
[----:B------:R-:W2:Y:S01]  /*18e30*/  MUFU.EX2 R161, R161 ;  /* 0x000000a100a17308 */ /* 0x000ea20000000800 */
[----:B------:R-:W-:-:S07]  /*18e40*/  FFMA.FTZ R169, R24, R65, -R6 ;  /* 0x0000004118a97223 */ /* 0x000fce0000010806 */
[----:B------:R-:W3:Y:S08]  /*18e50*/  MUFU.EX2 R35, R35 ;  /* 0x0000002300237308 */ /* 0x000ef00000000800 */
[----:B------:R-:W3:Y:S01]  /*18e60*/  MUFU.EX2 R34, R34 ;  /* 0x0000002200227308 */ /* 0x000ee20000000800 */
[----:B----4-:R-:W-:Y:S01]  /*18e70*/  FFMA.FTZ R8, R7, R67, R160 ;  /* 0x0000004307087223 */ /* 0x010fe200000100a0 */
[----:B------:R-:W-:Y:S01]  /*18e80*/  FFMA.FTZ R31, R30, R65, -R12 ;  /* 0x000000411e1f7223 */ /* 0x000fe2000001080c */
[----:B0-----:R-:W-:-:S05]  /*18e90*/  FFMA.FTZ R68, R25, R68, R36 ;  /* 0x0000004419447223 */ /* 0x001fca0000010024 */
        /* <DEDUP_REMOVED lines=21> */
[-C--:B------:R-:W-:Y:S01]  /*18ff0*/  FFMA.FTZ R15, R72, R65.reuse, -R12 ;  /* 0x00000041480f7223 */ /* 0x080fe2000001080c */
[----:B------:R-:W-:-:S06]  /*19000*/  FFMA.FTZ R179, R39, R65, -R6 ;  /* 0x0000004127b37223 */ /* 0x000fcc0000010806 */
[----:B------:R-:W2:Y:S01]  /*19010*/  MUFU.EX2 R171, R171 ;  /* 0x000000ab00ab7308 */ /* 0x000ea20000000800 */
[----:B---3--:R-:W-:Y:S01]  /*19020*/  FADD.FTZ R10, R168, R11 ;  /* 0x0000000ba80a7221 */ /* 0x008fe20000010000 */
[----:B------:R-:W-:-:S06]  /*19030*/  FADD.FTZ R9, R169, R8 ;  /* 0x00000008a9097221 */ /* 0x000fcc0000010000 */
[----:B------:R-:W3:Y:S01]  /*19040*/  MUFU.EX2 R29, R29 ;  /* 0x0000001d001d7308 */ /* 0x000ee20000000800 */
[-C--:B------:R-:W-:Y:S01]  /*19050*/  FFMA.FTZ R178, R73, R65.reuse, -R12 ;  /* 0x0000004149b27223 */ /* 0x080fe2000001080c */
[----:B------:R-:W-:-:S06]  /*19060*/  FFMA.FTZ R14, R40, R65, -R6 ;  /* 0x00000041280e7223 */ /* 0x000fcc0000010806 */
[----:B------:R-:W3:Y:S01]  /*19070*/  MUFU.EX2 R28, R28 ;  /* 0x0000001c001c7308 */ /* 0x000ee20000000800 */
[----:B0-----:R-:W-:Y:S01]  /*19080*/  FADD.FTZ R11, R31, R10 ;  /* 0x0000000a1f0b7221 */ /* 0x001fe20000010000 */
[----:B----4-:R-:W-:-:S06]  /*19090*/  FADD.FTZ R8, R30, R9 ;  /* 0x000000091e087221 */ /* 0x010fcc0000010000 */
[----:B------:R-:W0:Y:S01]  /*190a0*/  MUFU.EX2 R176, R176 ;  /* 0x000000b000b07308 */ /* 0x000e220000000800 */
[-C--:B------:R-:W-:Y:S01]  /*190b0*/  FFMA.FTZ R225, R46, R65.reuse, -R12 ;  /* 0x000000412ee17223 */ /* 0x080fe2000001080c */
[----:B------:R-:W-:-:S06]  /*190c0*/  FFMA.FTZ R223, R42, R65, -R6 ;  /* 0x000000412adf7223 */ /* 0x000fcc0000010806 */
        /* <DEDUP_REMOVED lines=82> */
[----:B--2---:R-:W-:Y:S01]  /*195f0*/  FADD.FTZ R8, R18, R11 ;  /* 0x0000000b12087221 */ /* 0x004fe20000010000 */
[----:B------:R-:W-:Y:S01]  /*19600*/  FMUL.FTZ R27, R7, R66 ;  /* 0x00000042071b7220 */ /* 0x000fe20000410000 */
[----:B------:R-:W-:Y:S02]  /*19610*/  IMAD.U32 R10, RZ, RZ, UR6 ;  /* 0x00000006ff0a7e24 */ /* 0x000fe4000f8e00ff */
[----:B---3--:R-:W-:Y:S01]  /*19620*/  FADD.FTZ R9, R21, R6 ;  /* 0x0000000615097221 */ /* 0x008fe20000010000 */
[----:B------:R-:W-:Y:S01]  /*19630*/  IMAD.U32 R11, RZ, RZ, UR5 ;  /* 0x00000005ff0b7e24 */ /* 0x000fe2000f8e00ff */
[----:B------:R-:W-:Y:S01]  /*19640*/  ST.E desc[UR44][R16.64+0x240], R27 ;  /* 0x0002401b10007985 */ /* 0x000fe2000c10192c */
[----:B------:R-:W-:-:S03]  /*19650*/  FADD.FTZ R13, R19, R8 ;  /* 0x00000008130d7221 */ /* 0x000fc60000010000 */
[----:B------:R-:W-:Y:S04]  /*19660*/  ST.E desc[UR44][R16.64+0x220], R9 ;  /* 0x0002200910007985 */ /* 0x000fe8000c10192c */
[----:B------:R0:W-:Y:S04]  /*19670*/  ST.E desc[UR44][R16.64+0x224], R13 ;  /* 0x0002240d10007985 */ /* 0x0001e8000c10192c */
[----:B------:R-:W2:Y:S02]  /*19680*/  LD.E R6, desc[UR44][R10.64] ;  /* 0x0000002c0a067980 */ /* 0x000ea4000c101900 */
[----:B--2---:R-:W-:-:S05]  /*19690*/  FMUL.FTZ R39, R7, R6 ;  /* 0x0000000607277220 */ /* 0x004fca0000410000 */
[----:B------:R1:W-:Y:S04]  /*196a0*/  ST.E desc[UR44][R10.64], R39 ;  /* 0x000000270a007985 */ /* 0x0003e8000c10192c */
[----:B------:R-:W0:Y:S04]  /*196b0*/  LD.E R148, desc[UR44][R16.64+0x250] ;  /* 0x0002502c10947980 */ /* 0x000e28000c101900 */
[----:B------:R-:W2:Y:S04]  /*196c0*/  LD.E R150, desc[UR44][R16.64+0x434] ;  /* 0x0004342c10967980 */ /* 0x000ea8000c101900 */
[----:B------:R-:W3:Y:S04]  /*196d0*/  LD.E R146, desc[UR44][R16.64+0x254] ;  /* 0x0002542c10927980 */ /* 0x000ee8000c101900 */
[----:B------:R-:W1:Y:S04]  /*196e0*/  LD.E R144, desc[UR44][R16.64+0x260] ;  /* 0x0002602c10907980 */ /* 0x000e68000c101900 */
        /* <DEDUP_REMOVED lines=62> */
[----:B---3--:R-:W-:-:S03]  /*19ad0*/  FMUL.FTZ R27, R7, R146 ;  /* 0x00000092071b7220 */ /* 0x008fc60000410000 */
[----:B------:R2:W-:Y:S01]  /*19ae0*/  ST.E desc[UR44][R16.64+0x434], R9 ;  /* 0x0004340910007985 */ /* 0x0005e2000c10192c */
[C---:B-1----:R-:W-:Y:S01]  /*19af0*/  FMUL.FTZ R39, R7.reuse, R144 ;  /* 0x0000009007277220 */ /* 0x042fe20000410000 */
[C---:B----4-:R-:W-:Y:S01]  /*19b00*/  FMUL.FTZ R41, R7.reuse, R142 ;  /* 0x0000008e07297220 */ /* 0x050fe20000410000 */
[C---:B------:R-:W-:Y:S01]  /*19b10*/  FMUL.FTZ R43, R7.reuse, R128 ;  /* 0x00000080072b7220 */ /* 0x040fe20000410000 */
[C---:B0-----:R-:W-:Y:S01]  /*19b20*/  FMUL.FTZ R13, R7.reuse, R134 ;  /* 0x00000086070d7220 */ /* 0x041fe20000410000 */
[C---:B--2---:R-:W-:Y:S01]  /*19b30*/  FMUL.FTZ R9, R7.reuse, R136 ;  /* 0x0000008807097220 */ /* 0x044fe20000410000 */
        /* <DEDUP_REMOVED lines=29> */
[C---:B-1----:R-:W-:Y:S01]  /*19d10*/  FMUL.FTZ R41, R7.reuse, R112 ;  /* 0x0000007007297220 */ /* 0x042fe20000410000 */
[C---:B--2---:R-:W-:Y:S01]  /*19d20*/  FMUL.FTZ R43, R7.reuse, R106 ;  /* 0x0000006a072b7220 */ /* 0x044fe20000410000 */
[C---:B---3--:R-:W-:Y:S01]  /*19d30*/  FMUL.FTZ R13, R7.reuse, R102 ;  /* 0x00000066070d7220 */ /* 0x048fe20000410000 */
[C---:B0-----:R-:W-:Y:S01]  /*19d40*/  FMUL.FTZ R9, R7.reuse, R104 ;  /* 0x0000006807097220 */ /* 0x041fe20000410000 */
        /* <DEDUP_REMOVED lines=54> */
[----:B------:R0:W-:Y:S01]  /*1a0b0*/  ST.E desc[UR44][R16.64+0x3a4], R27 ;  /* 0x0003a41b10007985 */ /* 0x0001e2000c10192c */
        /* <DEDUP_REMOVED lines=16> */
[----:B------:R-:W-:Y:S02]  /*1a1c0*/  IMAD.U32 R8, RZ, RZ, UR6 ;  /* 0x00000006ff087e24 */ /* 0x000fe4000f8e00ff */
[----:B---3--:R-:W-:Y:S01]  /*1a1d0*/  FMUL.FTZ R13, R7, R24 ;  /* 0x00000018070d7220 */ /* 0x008fe20000410000 */
[----:B0-----:R-:W-:Y:S01]  /*1a1e0*/  IMAD.U32 R9, RZ, RZ, UR5 ;  /* 0x00000005ff097e24 */ /* 0x001fe2000f8e00ff */
[----:B------:R0:W-:Y:S04]  /*1a1f0*/  ST.E desc[UR44][R16.64+0x3f0], R27 ;  /* 0x0003f01b10007985 */ /* 0x0001e8000c10192c */
        /* <DEDUP_REMOVED lines=8> */
[----:B------:R-:W0:Y:S01]  /*1a280*/  LD.E R12, desc[UR44][R8.64] ;  /* 0x0000002c080c7980 */ /* 0x000e22000c101900 */
[----:B------:R-:W-:Y:S01]  /*1a290*/  ULOP3.LUT UR4, UR4, 0xc, URZ, 0xfc, !UPT ;  /* 0x0000000c04047892 */ /* 0x000fe2000f8efc3f */
[----:B------:R-:W-:-:S05]  /*1a2a0*/  IMAD.U32 R7, RZ, RZ, UR5 ;  /* 0x00000005ff077e24 */ /* 0x000fca000f8e00ff */
[----:B------:R-:W-:Y:S02]  /*1a2b0*/  IMAD.U32 R6, RZ, RZ, UR4 ;  /* 0x00000004ff067e24 */ /* 0x000fe4000f8e00ff */
[----:B0-----:R-:W-:-:S05]  /*1a2c0*/  FMUL.FTZ R27, R25, R12 ;  /* 0x0000000c191b7220 */ /* 0x001fca0000410000 */
[----:B------:R0:W-:Y:S04]  /*1a2d0*/  ST.E desc[UR44][R8.64], R27 ;  /* 0x0000001b08007985 */ /* 0x0001e8000c10192c */
[----:B------:R-:W1:Y:S02]  /*1a2e0*/  LD.E R12, desc[UR44][R6.64] ;  /* 0x0000002c060c7980 */ /* 0x000e64000c101900 */
[----:B-1----:R-:W-:-:S05]  /*1a2f0*/  FMUL.FTZ R13, R25, R12 ;  /* 0x0000000c190d7220 */ /* 0x002fca0000410000 */
[----:B------:R1:W-:Y:S04]  /*1a300*/  ST.E desc[UR44][R6.64], R13 ;  /* 0x0000000d06007985 */ /* 0x0003e8000c10192c */
        /* <DEDUP_REMOVED lines=60> */
[----:B-1----:R-:W2:Y:S04]  /*1a6d0*/  LD.E R13, desc[UR44][R16.64+0x42c] ;  /* 0x00042c2c100d7980 */ /* 0x002ea8000c101900 */
[----:B------:R-:W2:Y:S01]  /*1a6e0*/  LD.E R24, desc[UR44][R16.64+0x438] ;  /* 0x0004382c10187980 */ /* 0x000ea2000c101900 */
[C---:B---3--:R-:W-:Y:S01]  /*1a6f0*/  FMUL.FTZ R93, R25.reuse, R93 ;  /* 0x0000005d195d7220 */ /* 0x048fe20000410000 */
        /* <DEDUP_REMOVED lines=76> */
[C---:B------:R-:W-:Y:S01]  /*1abc0*/  FMUL.FTZ R55, R25.reuse, R42 ;  /* 0x0000002a19377220 */ /* 0x040fe20000410000 */
[C---:B------:R-:W-:Y:S01]  /*1abd0*/  FMUL.FTZ R61, R25.reuse, R44 ;  /* 0x0000002c193d7220 */ /* 0x040fe20000410000 */
[C---:B------:R-:W-:Y:S01]  /*1abe0*/  FMUL.FTZ R41, R25.reuse, R41 ;  /* 0x0000002919297220 */ /* 0x040fe20000410000 */
[C---:B------:R-:W-:Y:S01]  /*1abf0*/  FMUL.FTZ R27, R25.reuse, R27 ;  /* 0x0000001b191b7220 */ /* 0x040fe20000410000 */
[C---:B---3--:R-:W-:Y:S01]  /*1ac00*/  FMUL.FTZ R47, R25.reuse, R40 ;  /* 0x00000028192f7220 */ /* 0x048fe20000410000 */
[C---:B------:R-:W-:Y:S01]  /*1ac10*/  FMUL.FTZ R39, R25.reuse, R39 ;  /* 0x0000002719277220 */ /* 0x040fe20000410000 */
[C---:B-1----:R-:W-:Y:S01]  /*1ac20*/  FMUL.FTZ R49, R25.reuse, R38 ;  /* 0x0000002619317220 */ /* 0x042fe20000410000 */
[----:B0-----:R-:W-:Y:S01]  /*1ac30*/  FMUL.FTZ R43, R25, R26 ;  /* 0x0000001a192b7220 */ /* 0x001fe20000410000 */
        /* <DEDUP_REMOVED lines=49> */
[----:B------:R-:W3:Y:S04]  /*1af50*/  LD.E R43, desc[UR44][R6.64] ;  /* 0x0000002c062b7980 */ /* 0x000ee8000c101900 */
[----:B---3--:R3:W-:Y:S04]  /*1af60*/  ST.E desc[UR44][R6.64], R43 ;  /* 0x0000002b06007985 */ /* 0x0087e8000c10192c */
[----:B------:R-:W4:Y:S04]  /*1af70*/  LD.E R25, desc[UR44][R16.64+0x250] ;  /* 0x0002502c10197980 */ /* 0x000f28000c101900 */
        /* <DEDUP_REMOVED lines=76> */
[----:B------:R-:W-:Y:S04]  /*1b440*/  ST.E desc[UR44][R16.64+0x258], R47 ;  /* 0x0002582f10007985 */ /* 0x000fe8000c10192c */
[----:B------:R1:W-:Y:S04]  /*1b450*/  ST.E desc[UR44][R16.64+0x25c], R27 ;  /* 0x00025c1b10007985 */ /* 0x0003e8000c10192c */
[----:B------:R-:W-:Y:S04]  /*1b460*/  ST.E desc[UR44][R16.64+0x260], R49 ;  /* 0x0002603110007985 */ /* 0x000fe8000c10192c */
[----:B------:R-:W-:Y:S04]  /*1b470*/  ST.E desc[UR44][R16.64+0x264], R51 ;  /* 0x0002643310007985 */ /* 0x000fe8000c10192c */
[----:B------:R1:W-:Y:S04]  /*1b480*/  ST.E desc[UR44][R16.64+0x268], R39 ;  /* 0x0002682710007985 */ /* 0x0003e8000c10192c */
[----:B------:R-:W-:Y:S04]  /*1b490*/  ST.E desc[UR44][R16.64+0x26c], R53 ;  /* 0x00026c3510007985 */ /* 0x000fe8000c10192c */
[----:B--2---:R2:W-:Y:S04]  /*1b4a0*/  ST.E desc[UR44][R16.64+0x270], R41 ;  /* 0x0002702910007985 */ /* 0x0045e8000c10192c */
[----:B------:R-:W-:Y:S04]  /*1b4b0*/  ST.E desc[UR44][R16.64+0x274], R55 ;  /* 0x0002743710007985 */ /* 0x000fe8000c10192c */
[----:B---3--:R3:W-:Y:S04]  /*1b4c0*/  ST.E desc[UR44][R16.64+0x278], R43 ;  /* 0x0002782b10007985 */ /* 0x0087e8000c10192c */
[----:B------:R3:W-:Y:S04]  /*1b4d0*/  ST.E desc[UR44][R16.64+0x27c], R57 ;  /* 0x00027c3910007985 */ /* 0x0007e8000c10192c */
[----:B------:R3:W-:Y:S04]  /*1b4e0*/  ST.E desc[UR44][R16.64+0x280], R59 ;  /* 0x0002803b10007985 */ /* 0x0007e8000c10192c */
[----:B------:R3:W-:Y:S04]  /*1b4f0*/  ST.E desc[UR44][R16.64+0x284], R61 ;  /* 0x0002843d10007985 */ /* 0x0007e8000c10192c */
[----:B------:R3:W-:Y:S04]  /*1b500*/  ST.E desc[UR44][R16.64+0x288], R63 ;  /* 0x0002883f10007985 */ /* 0x0007e8000c10192c */
[----:B------:R3:W-:Y:S04]  /*1b510*/  ST.E desc[UR44][R16.64+0x28c], R65 ;  /* 0x00028c4110007985 */ /* 0x0007e8000c10192c */
[----:B0-----:R-:W4:Y:S04]  /*1b520*/  LD.E R25, desc[UR44][R16.64+0x290] ;  /* 0x0002902c10197980 */ /* 0x001f28000c101900 */
[----:B-1----:R-:W4:Y:S04]  /*1b530*/  LD.E R27, desc[UR44][R16.64+0x298] ;  /* 0x0002982c101b7980 */ /* 0x002f28000c101900 */
        /* <DEDUP_REMOVED lines=76> */
[----:B--2---:R2:W-:Y:S04]  /*1ba00*/  ST.E desc[UR44][R16.64+0x2a8], R41 ;  /* 0x0002a82910007985 */ /* 0x0045e8000c10192c */
[----:B---3--:R3:W-:Y:S04]  /*1ba10*/  ST.E desc[UR44][R16.64+0x2b0], R43 ;  /* 0x0002b02b10007985 */ /* 0x0087e8000c10192c */
        /* <DEDUP_REMOVED lines=77> */
[----:B0-----:R-:W3:Y:S01]  /*1bef0*/  LDL R25, [R1+0x68] ;  /* 0x0000680001197983 */ /* 0x001ee20000100800 */
[----:B------:R-:W-:-:S02]  /*1bf00*/  IMAD R12, R24, 0xc00, R12 ;  /* 0x00000c00180c7824 */ /* 0x000fc400078e020c */
[----:B-1----:R-:W-:Y:S01]  /*1bf10*/  IMAD.MOV.U32 R27, RZ, RZ, R13 ;  /* 0x000000ffff1b7224 */ /* 0x002fe200078e000d */
[----:B------:R-:W-:Y:S01]  /*1bf20*/  F2FP.BF16.F32.PACK_AB R160, R37, R160 ;  /* 0x000000a025a0723e */ /* 0x000fe200000010ff */
[C---:B------:R-:W-:Y:S01]  /*1bf30*/  VIADD R24, R12.reuse, 0x80 ;  /* 0x000000800c187836 */ /* 0x040fe20000000000 */
[----:B------:R-:W-:Y:S01]  /*1bf40*/  F2FP.BF16.F32.PACK_AB R161, R161, R36 ;  /* 0x00000024a1a1723e */ /* 0x000fe200000010ff */
[----:B------:R-:W-:Y:S01]  /*1bf50*/  VIADD R26, R12, 0x100 ;  /* 0x000001000c1a7836 */ /* 0x000fe20000000000 */
[----:B------:R-:W-:Y:S01]  /*1bf60*/  R2UR UR15, R27 ;  /* 0x000000001b0f72ca */ /* 0x000fe200000e0000 */
[----:B------:R-:W3:Y:S01]  /*1bf70*/  LD.E R36, desc[UR44][R16.64+0x270] ;  /* 0x0002702c10247980 */ /* 0x000ee2000c101900 */
[----:B------:R-:W-:Y:S02]  /*1bf80*/  R2UR UR10, R24 ;  /* 0x00000000180a72ca */ /* 0x000fe400000e0000 */
[----:B------:R-:W-:Y:S01]  /*1bf90*/  R2UR UR14, R26 ;  /* 0x000000001a0e72ca */ /* 0x000fe200000e0000 */
[----:B------:R-:W3:Y:S01]  /*1bfa0*/  LD.E R24, desc[UR44][R16.64+0x240] ;  /* 0x0002402c10187980 */ /* 0x000ee2000c101900 */
[----:B------:R-:W-:-:S02]  /*1bfb0*/  F2FP.BF16.F32.PACK_AB R162, R162, R35 ;  /* 0x00000023a2a2723e */ /* 0x000fc400000010ff */
[----:B------:R-:W-:Y:S01]  /*1bfc0*/  F2FP.BF16.F32.PACK_AB R163, R163, R34 ;  /* 0x00000022a3a3723e */ /* 0x000fe200000010ff */
[----:B------:R-:W3:Y:S01]  /*1bfd0*/  LD.E R35, desc[UR44][R16.64+0x26c] ;  /* 0x00026c2c10237980 */ /* 0x000ee2000c101900 */
[----:B------:R-:W-:Y:S02]  /*1bfe0*/  F2FP.BF16.F32.PACK_AB R168, R168, R33 ;  /* 0x00000021a8a8723e */ /* 0x000fe400000010ff */
[----:B------:R-:W-:Y:S01]  /*1bff0*/  F2FP.BF16.F32.PACK_AB R169, R169, R32 ;  /* 0x00000020a9a9723e */ /* 0x000fe200000010ff */
[----:B------:R-:W3:Y:S01]  /*1c000*/  LD.E R33, desc[UR44][R16.64+0x264] ;  /* 0x0002642c10217980 */ /* 0x000ee2000c101900 */
[----:B------:R-:W-:Y:S02]  /*1c010*/  F2FP.BF16.F32.PACK_AB R170, R170, R31 ;  /* 0x0000001faaaa723e */ /* 0x000fe400000010ff */
[----:B------:R-:W-:Y:S01]  /*1c020*/  F2FP.BF16.F32.PACK_AB R171, R171, R30 ;  /* 0x0000001eabab723e */ /* 0x000fe200000010ff */
[----:B------:R-:W3:Y:S01]  /*1c030*/  LD.E R31, desc[UR44][R16.64+0x25c] ;  /* 0x00025c2c101f7980 */ /* 0x000ee2000c101900 */
[----:B------:R-:W-:-:S02]  /*1c040*/  F2FP.BF16.F32.PACK_AB R176, R176, R29 ;  /* 0x0000001db0b0723e */ /* 0x000fc400000010ff */
[----:B------:R-:W-:Y:S01]  /*1c050*/  F2FP.BF16.F32.PACK_AB R177, R177, R28 ;  /* 0x0000001cb1b1723e */ /* 0x000fe200000010ff */
        /* <DEDUP_REMOVED lines=9> */
[----:B--2---:R-:W4:Y:S04]  /*1c0f0*/  LD.E R41, desc[UR44][R16.64+0x284] ;  /* 0x0002842c10297980 */ /* 0x004f28000c101900 */
[----:B------:R-:W4:Y:S04]  /*1c100*/  LD.E R42, desc[UR44][R16.64+0x288] ;  /* 0x0002882c102a7980 */ /* 0x000f28000c101900 */
[----:B---3--:R-:W4:Y:S04]  /*1c110*/  LD.E R43, desc[UR44][R16.64+0x28c] ;  /* 0x00028c2c102b7980 */ /* 0x008f28000c101900 */
        /* <DEDUP_REMOVED lines=56> */
[----:B------:R-:W-:Y:S01]  /*1c4a0*/  ISETP.NE.U32.AND P0, PT, R25, RZ, PT ;  /* 0x000000ff1900720c */ /* 0x000fe20003f05070 */
[----:B------:R-:W-:-:S02]  /*1c4b0*/  IMAD.MOV.U32 R25, RZ, RZ, R13 ;  /* 0x000000ffff197224 */ /* 0x000fc400078e000d */
[----:B------:R-:W4:Y:S03]  /*1c4c0*/  LD.E R100, desc[UR44][R16.64+0x370] ;  /* 0x0003702c10647980 */ /* 0x000f26000c101900 */
        /* <DEDUP_REMOVED lines=57> */
[----:B------:R-:W-:Y:S01]  /*1c860*/  VOTEU.ANY UP0, P0 ;  /* 0x00000000003f7886 */ /* 0x000fe20000000100 */
[----:B----4-:R-:W-:-:S11]  /*1c870*/  WARPGROUP.ARRIVE ;  /* 0x00000000000079c5 */ /* 0x010fd60000000000 */
[----:B------:R-:W-:Y:S01]  /*1c880*/  HGMMA.64x256x16.F32.BF16 R24, R160, gdesc[UR4].tnspB, R24, UP0, gsb0 ;  /* 0x43e00004a0187df0 */ /* 0x000fe2000b801818 */
[----:B------:R-:W-:Y:S02]  /*1c890*/  F2FP.BF16.F32.PACK_AB R178, R178, R15 ;  /* 0x0000000fb2b2723e */ /* 0x000fe400000010ff */
[----:B------:R-:W-:Y:S01]  /*1c8a0*/  F2FP.BF16.F32.PACK_AB R179, R14, R179 ;  /* 0x000000b30eb3723e */ /* 0x000fe200000010ff */
        /* <DEDUP_REMOVED lines=816> */
[----:B--2---:R-:W-:Y:S04]  /*1fbb0*/  ST.E desc[UR44][R10.64], R15 ;  /* 0x0000000f0a007985 */ /* 0x004fe8000c10192c */
[----:B------:R-:W2:Y:S04]  /*1fbc0*/  LD.E R19, desc[UR44][R8.64] ;  /* 0x0000002c08137980 */ /* 0x000ea8000c101900 */
[----:B--2---:R1:W-:Y:S04]  /*1fbd0*/  ST.E desc[UR44][R8.64], R19 ;  /* 0x0000001308007985 */ /* 0x0043e8000c10192c */
[----:B------:R-:W2:Y:S04]  /*1fbe0*/  LD.E R21, desc[UR44][R6.64] ;  /* 0x0000002c06157980 */ /* 0x000ea8000c101900 */
[----:B--2---:R2:W-:Y:S04]  /*1fbf0*/  ST.E desc[UR44][R6.64], R21 ;  /* 0x0000001506007985 */ /* 0x0045e8000c10192c */
[----:B0-----:R-:W3:Y:S04]  /*1fc00*/  LD.E R5, desc[UR44][R16.64+0x250] ;  /* 0x0002502c10057980 */ /* 0x001ee8000c101900 */
[----:B-1----:R-:W4:Y:S04]  /*1fc10*/  LD.E R8, desc[UR44][R16.64+0x25c] ;  /* 0x00025c2c10087980 */ /* 0x002f28000c101900 */
[----:B--2---:R-:W2:Y:S04]  /*1fc20*/  LD.E R6, desc[UR44][R16.64+0x254] ;  /* 0x0002542c10067980 */ /* 0x004ea8000c101900 */
        /* <DEDUP_REMOVED lines=121> */
[----:B---3--:R-:W-:Y:S04]  /*203c0*/  ST.E desc[UR44][R16.64+0x250], R5 ;  /* 0x0002500510007985 */ /* 0x008fe8000c10192c */
[----:B--2---:R-:W-:Y:S04]  /*203d0*/  ST.E desc[UR44][R16.64+0x254], R6 ;  /* 0x0002540610007985 */ /* 0x004fe8000c10192c */
        /* <DEDUP_REMOVED lines=130> */
.L_x_13196:
[----:B------:R-:W-:Y:S05]  /*20c00*/  BSYNC B0 ;  /* 0x0000000000007941 */ /* 0x000fea0003800000 */
.L_x_13195:
        /* <DEDUP_REMOVED lines=9> */
.L_x_13178:
[----:B------:R-:W-:-:S13]  /*20ca0*/  ISETP.GE.AND P0, PT, R0, R202, PT ;  /* 0x000000ca0000720c */ /* 0x000fda0003f06270 */
[----:B------:R-:W-:Y:S05]  /*20cb0*/  @!P0 BRA `(.L_x_13198) ;  /* 0x000000b000d08947 */ /* 0x000fea0003800000 */
[----:B------:R0:W5:Y:S02]  /*20cc0*/  LDL.64 R2, [R1+0x158] ;  /* 0x0001580001027983 */ /* 0x0001640000100a00 */
.L_x_13227:
        /* <DEDUP_REMOVED lines=21> */
.L_x_13200:
[----:B------:R-:W-:Y:S05]  /*20e20*/  BSYNC B0 ;  /* 0x0000000000007941 */ /* 0x000fea0003800000 */
.L_x_13199:
        /* <DEDUP_REMOVED lines=13> */
.L_x_13202:
[----:B------:R-:W-:Y:S05]  /*20f00*/  BSYNC B0 ;  /* 0x0000000000007941 */ /* 0x000fea0003800000 */
.L_x_13201:
        /* <DEDUP_REMOVED lines=8> */
.L_x_13204:
[----:B------:R-:W-:Y:S05]  /*20f90*/  BSYNC B0 ;  /* 0x0000000000007941 */ /* 0x000fea0003800000 */
.L_x_13203:
[----:B------:R-:W2:Y:S04]  /*20fa0*/  LD.E R5, desc[UR44][R2.64] ;  /* 0x0000002c02057980 */ /* 0x000ea8000c101900 */
[----:B------:R-:W2:Y:S01]  /*20fb0*/  LDL.64 R14, [R1+0x80] ;  /* 0x00008000010e7983 */ /* 0x000ea20000100a00 */
[----:B------:R-:W-:Y:S05]  /*20fc0*/  WARPSYNC.ALL ;  /* 0x0000000000007948 */ /* 0x000fea0003800000 */
[----:B------:R3:W-:Y:S04]  /*20fd0*/  STL [R1+0x60], RZ ;  /* 0x000060ff01007387 */ /* 0x0007e80000100800 */
[----:B------:R-:W4:Y:S01]  /*20fe0*/  LD.E.64 R20, desc[UR44][R16.64+0x78] ;  /* 0x0000782c10147980 */ /* 0x000f22000c101b00 */
[----:B------:R-:W-:-:S05]  /*20ff0*/  IMAD.MOV.U32 R4, RZ, RZ, 0x1 ;  /* 0x00000001ff047424 */ /* 0x000fca00078e00ff */
[----:B------:R3:W-:Y:S04]  /*21000*/  STL [R1+0x60], R4 ;  /* 0x0000600401007387 */ /* 0x0007e80000100800 */
[----:B-1---5:R-:W3:Y:S04]  /*21010*/  LD.E.64 R8, desc[UR44][R16.64+0x78] ;  /* 0x0000782c10087980 */ /* 0x022ee8000c101b00 */
        /* <DEDUP_REMOVED lines=51> */
.L_x_13207:
[----:B------:R-:W-:Y:S05]  /*21350*/  BSYNC B0 ;  /* 0x0000000000007941 */ /* 0x000fea0003800000 */
.L_x_13206:
        /* <DEDUP_REMOVED lines=13> */
.L_x_13209:
[----:B------:R-:W-:Y:S05]  /*21430*/  BSYNC B0 ;  /* 0x0000000000007941 */ /* 0x000fea0003800000 */
.L_x_13208:
        /* <DEDUP_REMOVED lines=8> */
.L_x_13211:
[----:B------:R-:W-:Y:S05]  /*214c0*/  BSYNC B0 ;  /* 0x0000000000007941 */ /* 0x000fea0003800000 */
.L_x_13210:
        /* <DEDUP_REMOVED lines=177> */
[----:B------:R2:W-:Y:S01]  /*21fe0*/  STL [R1+0x70], R4 ;  /* 0x0000700401007387 */ /* 0x0005e20000100800 */
[----:B------:R-:W-:-:S02]  /*21ff0*/  WARPGROUP.DEPBAR.LE gsb0, 0x0 ;  /* 0x00008000000079c5 */ /* 0x000fc40000010000 */
[----:B------:R-:W-:-:S06]  /*22000*/  WARPGROUP.ARRIVE ;  /* 0x00000000000079c5 */ /* 0x000fcc0000000000 */
[----:B------:R-:W-:Y:S01]  /*22010*/  HGMMA.64x96x16.F32.BF16 R24, gdesc[UR4], R24, gsb0 ;  /* 0x01600000041879f0 */ /* 0x000fe20008001818 */
[----:B------:R2:W-:Y:S01]  /*22020*/  STL [R1+0x70], R4 ;  /* 0x0000700401007387 */ /* 0x0005e20000100800 */
[----:B-1----:R-:W-:-:S03]  /*22030*/  SHF.R.U32.HI R103, RZ, 0x7, R72 ;  /* 0x00000007ff677819 */ /* 0x002fc60000011648 */
        /* <DEDUP_REMOVED lines=16> */
[----:B------:R-:W3:Y:S04]  /*22140*/  LD.E R6, desc[UR44][R18.64] ;  /* 0x0000002c12067980 */ /* 0x000ee8000c101900 */
[----:B------:R2:W5:Y:S01]  /*22150*/  LD.E R5, desc[UR44][R2.64] ;  /* 0x0000002c02057980 */ /* 0x000562000c101900 */
[----:B------:R-:W-:Y:S01]  /*22160*/  BSSY B0, `(.L_x_13213) ;  /* 0x0000005000007945 */ /* 0x000fe20003800000 */
[----:B---3--:R-:W-:-:S04]  /*22170*/  LOP3.LUT R6, R6, 0x1, RZ, 0xfc, !PT ;  /* 0x0000000106067812 */ /* 0x008fc800078efcff */
[----:B------:R-:W-:-:S13]  /*22180*/  ISETP.NE.AND P0, PT, R6, 0x3, PT ;  /* 0x000000030600780c */ /* 0x000fda0003f05270 */
[----:B--2---:R-:W-:Y:S05]  /*22190*/  @!P0 BRA `(.L_x_13214) ;  /* 0x0000000000048947 */ /* 0x004fea0003800000 */
[----:B------:R-:W-:Y:S01]  /*221a0*/  BPT.TRAP 0x1 ;  /* 0x000000040000795c */ /* 0x000fe20000300000 */
.L_x_13214:
[----:B------:R-:W-:Y:S05]  /*221b0*/  BSYNC B0 ;  /* 0x0000000000007941 */ /* 0x000fea0003800000 */
.L_x_13213:
        /* <DEDUP_REMOVED lines=19> */
[-C--:B------:R-:W-:Y:S01]  /*222f0*/  FMUL.FTZ R77, R33, R20.reuse ;  /* 0x00000014214d7220 */ /* 0x080fe20000410000 */
[----:B------:R-:W-:-:S02]  /*22300*/  FMUL.FTZ R33, R47, R20 ;  /* 0x000000142f217220 */ /* 0x000fc40000410000 */
[----:B------:R-:W-:Y:S01]  /*22310*/  LEA.HI R47, R39, R74, RZ, 0x7 ;  /* 0x0000004a272f7211 */ /* 0x000fe200078f38ff */
[-C--:B------:R-:W-:Y:S01]  /*22320*/  FMUL.FTZ R79, R37, R20.reuse ;  /* 0x00000014254f7220 */ /* 0x080fe20000410000 */
[-C--:B------:R-:W-:Y:S01]  /*22330*/  FMUL.FTZ R37, R55, R20.reuse ;  /* 0x0000001437257220 */ /* 0x080fe20000410000 */
[-C--:B-1----:R-:W-:Y:S01]  /*22340*/  FMUL.FTZ R5, R24, R20.reuse ;  /* 0x0000001418057220 */ /* 0x082fe20000410000 */
[----:B------:R-:W-:Y:S01]  /*22350*/  LOP3.LUT R55, R47, 0xffffff80, RZ, 0xc0, !PT ;  /* 0xffffff802f377812 */ /* 0x000fe200078ec0ff */
        /* <DEDUP_REMOVED lines=29> */
[--C-:B------:R-:W-:Y:S01]  /*22530*/  SHF.R.S32.HI R58, RZ, 0x2, R59.reuse ;  /* 0x00000002ff3a7819 */ /* 0x100fe2000001143b */
[----:B------:R-:W-:Y:S01]  /*22540*/  FMUL.FTZ R54, R61, R20 ;  /* 0x000000143d367220 */ /* 0x000fe20000410000 */
[----:B------:R-:W-:-:S02]  /*22550*/  SHF.R.S32.HI R55, RZ, 0x1f, R59 ;  /* 0x0000001fff377819 */ /* 0x000fc4000001143b */
[----:B------:R-:W-:Y:S02]  /*22560*/  LOP3.LUT R61, R48, 0xfffffffc, RZ, 0xc0, !PT ;  /* 0xfffffffc303d7812 */ /* 0x000fe400078ec0ff */
[----:B------:R-:W-:Y:S02]  /*22570*/  LEA.HI R55, R55, R58, RZ, 0x3 ;  /* 0x0000003a37377211 */ /* 0x000fe400078f18ff */
[----:B------:R-:W-:Y:S01]  /*22580*/  SHF.R.S32.HI R48, RZ, 0x7, R47 ;  /* 0x00000007ff307819 */ /* 0x000fe2000001142f */
[----:B------:R-:W-:Y:S01]  /*22590*/  IMAD.IADD R74, R74, 0x1, -R61 ;  /* 0x000000014a4a7824 */ /* 0x000fe200078e0a3d */
[----:B------:R-:W-:Y:S02]  /*225a0*/  LOP3.LUT R61, R55, 0xfffffff8, RZ, 0xc0, !PT ;  /* 0xfffffff8373d7812 */ /* 0x000fe400078ec0ff */
[----:B------:R-:W-:Y:S02]  /*225b0*/  LEA.HI R57, R57, R56, RZ, 0x5 ;  /* 0x0000003839397211 */ /* 0x000fe400078f28ff */
[----:B------:R-:W-:Y:S01]  /*225c0*/  LEA.HI R47, R47, R48, RZ, 0x1 ;  /* 0x000000302f2f7211 */ /* 0x000fe200078f08ff */
[----:B------:R-:W-:-:S02]  /*225d0*/  IMAD.IADD R61, R58, 0x1, -R61 ;  /* 0x000000013a3d7824 */ /* 0x000fc400078e0a3d */
[-C--:B------:R-:W-:Y:S01]  /*225e0*/  FMUL.FTZ R78, R36, R20.reuse ;  /* 0x00000014244e7220 */ /* 0x080fe20000410000 */
[----:B------:R-:W-:Y:S01]  /*225f0*/  SHF.R.S32.HI R58, RZ, 0x5, R57 ;  /* 0x00000005ff3a7819 */ /* 0x000fe20000011439 */
[-C--:B------:R-:W-:Y:S01]  /*22600*/  FMUL.FTZ R36, R50, R20.reuse ;  /* 0x0000001432247220 */ /* 0x080fe20000410000 */
[-C--:B------:R-:W-:Y:S01]  /*22610*/  FMUL.FTZ R50, R53, R20.reuse ;  /* 0x0000001435327220 */ /* 0x080fe20000410000 */
[----:B------:R-:W-:Y:S01]  /*22620*/  LOP3.LUT R47, R47, 0x3fffffe, RZ, 0xc0, !PT ;  /* 0x03fffffe2f2f7812 */ /* 0x000fe200078ec0ff */
[----:B------:R-:W-:Y:S01]  /*22630*/  FMUL.FTZ R53, R60, R20 ;  /* 0x000000143c357220 */ /* 0x000fe20000410000 */
        /* <DEDUP_REMOVED lines=11> */
[----:B------:R-:W-:Y:S02]  /*226f0*/  @P0 SHF.R.U32.HI R6, RZ, R72, R61 ;  /* 0x00000048ff060219 */ /* 0x000fe4000001163d */
[----:B------:R-:W-:Y:S01]  /*22700*/  LOP3.LUT R59, R59, 0x7ffffffc, RZ, 0xc0, !PT ;  /* 0x7ffffffc3b3b7812 */ /* 0x000fe200078ec0ff */
[----:B------:R-:W-:Y:S02]  /*22710*/  IMAD.MOV.U32 R61, RZ, RZ, -0x60 ;  /* 0xffffffa0ff3d7424 */ /* 0x000fe400078e00ff */
[----:B------:R-:W1:Y:S01]  /*22720*/  SHFL.IDX PT, R64, R6, RZ, 0x1c1f ;  /* 0x001c1fff06407589 */ /* 0x000e6200000e0000 */
        /* <DEDUP_REMOVED lines=11> */
[----:B------:R-:W-:Y:S01]  /*227e0*/  FMUL.FTZ R20, R71, R20 ;  /* 0x0000001447147220 */ /* 0x000fe20000410000 */
[----:B------:R-:W2:Y:S01]  /*227f0*/  MUFU.TANH R5, R5 ;  /* 0x0000000500057308 */ /* 0x000ea20000002400 */
[----:B------:R-:W-:Y:S01]  /*22800*/  IMAD R59, R59, -0x2, R60 ;  /* 0xfffffffe3b3b7824 */ /* 0x000fe200078e023c */
[----:B------:R-:W-:-:S06]  /*22810*/  LOP3.LUT R61, RZ, R10, RZ, 0x33, !PT ;  /* 0x0000000aff3d7212 */ /* 0x000fcc00078e33ff */
[----:B------:R-:W3:Y:S01]  /*22820*/  MUFU.TANH R21, R21 ;  /* 0x0000001500157308 */ /* 0x000ee20000002400 */
[----:B------:R-:W-:-:S07]  /*22830*/  IADD3 R60, -R8, R59, R9 ;  /* 0x0000003b083c7210 */ /* 0x000fce0007ffe109 */
        /* <DEDUP_REMOVED lines=47> */
[----:B------:R-:W-:Y:S02]  /*22b30*/  IMAD.IADD R61, R60, 0x1, R61 ;  /* 0x000000013c3d7824 */ /* 0x000fe400078e023d */
[----:B------:R-:W-:Y:S02]  /*22b40*/  IMAD R63, R0, -0x60, R12 ;  /* 0xffffffa0003f7824 */ /* 0x000fe400078e020c */
[----:B------:R-:W-:Y:S02]  /*22b50*/  VIADD R66, R59, 0xffffffff ;  /* 0xffffffff3b427836 */ /* 0x000fe40000000000 */
        /* <DEDUP_REMOVED lines=13> */
.L_x_13218:
[----:B------:R-:W-:-:S13]  /*22c30*/  ISETP.NE.AND P0, PT, R13, 0x1, PT ;  /* 0x000000010d00780c */ /* 0x000fda0003f05270 */
[----:B------:R-:W-:-:S05]  /*22c40*/  @P0 IMAD.HI.U32 R60, R10, R14, RZ ;  /* 0x0000000e0a3c0227 */ /* 0x000fca00078e00ff */
[----:B------:R-:W-:-:S07]  /*22c50*/  @P0 SHF.R.U32.HI R10, RZ, R15, R60 ;  /* 0x0000000fff0a0219 */ /* 0x000fce000001163c */
.L_x_13219:
[----:B------:R-:W-:Y:S05]  /*22c60*/  BSYNC B1 ;  /* 0x0000000000017941 */ /* 0x000fea0003800000 */
.L_x_13217:
[----:B------:R-:W-:-:S05]  /*22c70*/  IMAD R10, R10, R13, R66 ;  /* 0x0000000d0a0a7224 */ /* 0x000fca00078e0242 */
[----:B------:R-:W-:Y:S02]  /*22c80*/  VIMNMX R59, R59, R10, !PT ;  /* 0x0000000a3b3b7248 */ /* 0x000fe40007fe0100 */
[----:B------:R-:W-:-:S07]  /*22c90*/  VIADDMNMX R12, R10, R13, R12, PT ;  /* 0x0000000d0a0c7246 */ /* 0x000fce000380010c */
.L_x_13216:
[----:B------:R-:W-:Y:S05]  /*22ca0*/  BSYNC B0 ;  /* 0x0000000000007941 */ /* 0x000fea0003800000 */
.L_x_13215:
[C---:B------:R-:W-:Y:S01]  /*22cb0*/  ISETP.GE.AND P0, PT, R63.reuse, 0x2, PT ;  /* 0x000000023f00780c */ /* 0x040fe20003f06270 */
[----:B------:R-:W1:Y:S01]  /*22cc0*/  SHFL.IDX PT, R6, R6, 0x1, 0x1c1f ;  /* 0x003c1f0006067f89 */ /* 0x000e6200000e0000 */
        /* <DEDUP_REMOVED lines=12> */
[----:B------:R-:W-:Y:S01]  /*22d90*/  ISETP.GE.AND P2, PT, R63, 0x11, PT ;  /* 0x000000113f00780c */ /* 0x000fe20003f46270 */
[----:B-1----:R-:W-:Y:S01]  /*22da0*/  IMAD.IADD R64, R61, 0x1, R6 ;  /* 0x000000013d407824 */ /* 0x002fe200078e0206 */
[----:B0-----:R-:W-:Y:S02]  /*22db0*/  FSEL R75, R75, -INF , !P0 ;  /* 0xff8000004b4b7808 */ /* 0x001fe40004000000 */
        /* <DEDUP_REMOVED lines=113> */
.L_x_13223:
[----:B------:R-:W-:-:S13]  /*234d0*/  ISETP.NE.AND P6, PT, R13, 0x1, PT ;  /* 0x000000010d00780c */ /* 0x000fda0003fc5270 */
[----:B------:R-:W-:-:S05]  /*234e0*/  @P6 IMAD.HI.U32 R14, R8, R14, RZ ;  /* 0x0000000e080e6227 */ /* 0x000fca00078e00ff */
[----:B------:R-:W-:-:S07]  /*234f0*/  @P6 SHF.R.U32.HI R8, RZ, R15, R14 ;  /* 0x0000000fff086219 */ /* 0x000fce000001160e */
.L_x_13224:
[----:B------:R-:W-:Y:S05]  /*23500*/  BSYNC B1 ;  /* 0x0000000000017941 */ /* 0x000fea0003800000 */
.L_x_13222:
[----:B------:R-:W-:-:S05]  /*23510*/  IMAD R7, R8, R13, R66 ;  /* 0x0000000d08077224 */ /* 0x000fca00078e0242 */
[----:B------:R-:W-:Y:S02]  /*23520*/  VIADDMNMX R12, R7, R13, R12, PT ;  /* 0x0000000d070c7246 */ /* 0x000fe4000380010c */
[----:B------:R-:W-:-:S07]  /*23530*/  VIMNMX R64, R64, R7, !PT ;  /* 0x0000000740407248 */ /* 0x000fce0007fe0100 */
.L_x_13221:
[----:B------:R-:W-:Y:S05]  /*23540*/  BSYNC B0 ;  /* 0x0000000000007941 */ /* 0x000fea0003800000 */
.L_x_13220:
[----:B------:R-:W2:Y:S01]  /*23550*/  LD.E.64 R6, desc[UR44][R16.64+0x210] ;  /* 0x0002102c10067980 */ /* 0x000ea2000c101b00 */
        /* <DEDUP_REMOVED lines=74> */
[----:B------:R-:W-:Y:S02]  /*23a00*/  ISETP.GT.AND P1, PT, R64, 0x49, !P1 ;  /* 0x000000494000780c */ /* 0x000fe40004f24270 */
        /* <DEDUP_REMOVED lines=40> */
[----:B------:R-:W-:-:S04]  /*23c90*/  FMNMX.FTZ R9, R38, R9, !PT ;  /* 0x0000000926097209 */ /* 0x000fc80007810000 */
[----:B------:R-:W-:Y:S02]  /*23ca0*/  FMNMX.FTZ R9, R18, R9, !PT ;  /* 0x0000000912097209 */ /* 0x000fe40007810000 */
[----:B------:R-:W-:Y:S02]  /*23cb0*/  ISETP.LT.OR P0, PT, R12, 0x49, P0 ;  /* 0x000000490c00780c */ /* 0x000fe40000701670 */
[----:B------:R-:W-:Y:S02]  /*23cc0*/  FMNMX.FTZ R8, R42, R9, !PT ;  /* 0x000000092a087209 */ /* 0x000fe40007810000 */
[----:B0-----:R-:W-:Y:S02]  /*23cd0*/  FMNMX.FTZ R32, R19, R32, !PT ;  /* 0x0000002013207209 */ /* 0x001fe40007810000 */
[----:B------:R-:W-:Y:S02]  /*23ce0*/  ISETP.LT.OR P1, PT, R12, 0x4a, P1 ;  /* 0x0000004a0c00780c */ /* 0x000fe40000f21670 */
[----:B------:R-:W-:Y:S01]  /*23cf0*/  FSEL R40, R40, -INF , !P0 ;  /* 0xff80000028287808 */ /* 0x000fe20004000000 */
[----:B------:R-:W0:Y:S01]  /*23d00*/  SHFL.BFLY PT, R29, R32, 0x1, 0x1f ;  /* 0x0c201f00201d7f89 */ /* 0x000e2200000e0000 */
[----:B------:R-:W-:-:S02]  /*23d10*/  FMNMX.FTZ R9, R41, R8, !PT ;  /* 0x0000000829097209 */ /* 0x000fc40007810000 */
[----:B------:R-:W-:Y:S02]  /*23d20*/  ISETP.LT.OR P2, PT, R12, 0x51, P2 ;  /* 0x000000510c00780c */ /* 0x000fe40001741670 */
[----:B------:R-:W-:Y:S02]  /*23d30*/  FSEL R39, R39, -INF , !P1 ;  /* 0xff80000027277808 */ /* 0x000fe40004800000 */
[----:B------:R-:W-:Y:S02]  /*23d40*/  FMNMX.FTZ R8, R40, R9, !PT ;  /* 0x0000000928087209 */ /* 0x000fe40007810000 */
[----:B------:R-:W-:Y:S02]  /*23d50*/  ISETP.GT.AND P4, PT, R64, 0x58, !P4 ;  /* 0x000000584000780c */ /* 0x000fe40006784270 */
[----:B------:R-:W-:Y:S02]  /*23d60*/  ISETP.LT.OR P3, PT, R12, 0x52, P3 ;  /* 0x000000520c00780c */ /* 0x000fe40001f61670 */
[----:B------:R-:W-:-:S02]  /*23d70*/  FSEL R47, R47, -INF , !P2 ;  /* 0xff8000002f2f7808 */ /* 0x000fc40005000000 */
[----:B------:R-:W-:Y:S02]  /*23d80*/  FMNMX.FTZ R8, R39, R8, !PT ;  /* 0x0000000827087209 */ /* 0x000fe40007810000 */
[----:B------:R-:W-:Y:S02]  /*23d90*/  ISETP.GT.AND P0, PT, R64, 0x59, !P6 ;  /* 0x000000594000780c */ /* 0x000fe40007704270 */
[----:B------:R-:W-:Y:S02]  /*23da0*/  ISETP.LT.OR P4, PT, R12, 0x59, P4 ;  /* 0x000000590c00780c */ /* 0x000fe40002781670 */
[----:B------:R-:W-:Y:S02]  /*23db0*/  FSEL R48, R48, -INF , !P3 ;  /* 0xff80000030307808 */ /* 0x000fe40005800000 */
[----:B------:R-:W-:Y:S01]  /*23dc0*/  FMNMX.FTZ R9, R47, R8, !PT ;  /* 0x000000082f097209 */ /* 0x000fe20007810000 */
[----:B------:R-:W-:Y:S01]  /*23dd0*/  UIADD3 UR4, UP0, UR37, 0x210, URZ ;  /* 0x0000021025047890 */ /* 0x000fe2000ff1e03f */
[----:B------:R-:W-:-:S02]  /*23de0*/  ISETP.LT.OR P0, PT, R12, 0x5a, P0 ;  /* 0x0000005a0c00780c */ /* 0x000fc40000701670 */
[----:B------:R-:W-:Y:S02]  /*23df0*/  FSEL R56, R56, -INF , !P4 ;  /* 0xff80000038387808 */ /* 0x000fe40006000000 */
[----:B------:R-:W-:Y:S01]  /*23e00*/  FMNMX.FTZ R9, R48, R9, !PT ;  /* 0x0000000930097209 */ /* 0x000fe20007810000 */
[----:B------:R-:W-:Y:S02]  /*23e10*/  ULOP3.LUT UR4, UR4, 0x4, URZ, 0xfc, !UPT ;  /* 0x0000000404047892 */ /* 0x000fe4000f8efc3f */
[----:B------:R-:W-:Y:S01]  /*23e20*/  UIADD3.X UR5, URZ, UR36, URZ, UP0, !UPT ;  /* 0x000000243f057290 */ /* 0x000fe200087fe43f */
[----:B------:R-:W-:Y:S02]  /*23e30*/  FSEL R64, R20, -INF , !P0 ;  /* 0xff80000014407808 */ /* 0x000fe40004000000 */
[----:B------:R-:W-:Y:S01]  /*23e40*/  FMNMX.FTZ R15, R56, R9, !PT ;  /* 0x00000009380f7209 */ /* 0x000fe20007810000 */
[----:B------:R-:W-:Y:S01]  /*23e50*/  IMAD.U32 R8, RZ, RZ, UR4 ;  /* 0x00000004ff087e24 */ /* 0x000fe2000f8e00ff */
[----:B0-----:R-:W-:Y:S01]  /*23e60*/  FMNMX.FTZ R29, R32, R29, !PT ;  /* 0x0000001d201d7209 */ /* 0x001fe20007810000 */
[----:B------:R-:W-:Y:S01]  /*23e70*/  IMAD.U32 R9, RZ, RZ, UR5 ;  /* 0x00000005ff097e24 */ /* 0x000fe2000f8e00ff */
[----:B------:R-:W-:Y:S01]  /*23e80*/  FMNMX.FTZ R15, R64, R15, !PT ;  /* 0x0000000f400f7209 */ /* 0x000fe20007810000 */
        /* <DEDUP_REMOVED lines=14> */
[----:B------:R-:W-:-:S04]  /*23f70*/  FSETP.NEU.FTZ.AND P1, PT, R20, -INF , PT ;  /* 0xff8000001400780b */ /* 0x000fc80003f3d000 */
[----:B------:R-:W-:-:S05]  /*23f80*/  FSEL R32, R20, RZ, P1 ;  /* 0x000000ff14207208 */ /* 0x000fca0000800000 */
[----:B------:R-:W-:Y:S01]  /*23f90*/  FADD.FTZ R32, R7, -R32 ;  /* 0x8000002007207221 */ /* 0x000fe20000010000 */
[----:B------:R-:W-:-:S04]  /*23fa0*/  UIADD3 UR4, UP0, UR37, 0x240, URZ ;  /* 0x0000024025047890 */ /* 0x000fc8000ff1e03f */
[----:B------:R-:W-:Y:S02]  /*23fb0*/  ULOP3.LUT UR6, UR4, 0x4, URZ, 0xfc, !UPT ;  /* 0x0000000404067892 */ /* 0x000fe4000f8efc3f */
[----:B------:R-:W-:Y:S01]  /*23fc0*/  UIADD3.X UR5, URZ, UR36, URZ, UP0, !UPT ;  /* 0x000000243f057290 */ /* 0x000fe200087fe43f */
[C---:B--2---:R-:W-:Y:S01]  /*23fd0*/  FSETP.NEU.FTZ.AND P0, PT, R70.reuse, -INF , PT ;  /* 0xff8000004600780b */ /* 0x044fe20003f1d000 */
[----:B---3--:R-:W-:-:S05]  /*23fe0*/  FMUL.FTZ R7, R70, R67 ;  /* 0x0000004346077220 */ /* 0x008fca0000410000 */
[----:B0-----:R-:W-:Y:S01]  /*23ff0*/  FSEL R8, R7, RZ, P0 ;  /* 0x000000ff07087208 */ /* 0x001fe20000000000 */
[----:B------:R-:W-:-:S04]  /*24000*/  FMUL.FTZ R7, R20, R67 ;  /* 0x0000004314077220 */ /* 0x000fc80000410000 */
[-CC-:B------:R-:W-:Y:S01]  /*24010*/  FFMA.FTZ R20, R5, R67.reuse, -R8.reuse ;  /* 0x0000004305147223 */ /* 0x180fe20000010808 */
        /* <DEDUP_REMOVED lines=24> */
[----:B------:R-:W-:Y:S01]  /*241a0*/  FSEL R8, R7, RZ, P1 ;  /* 0x000000ff07087208 */ /* 0x000fe20000800000 */
[----:B------:R-:W-:Y:S01]  /*241b0*/  FADD.FTZ R6, R6, -R5 ;  /* 0x8000000506067221 */ /* 0x000fe20000010000 */
[----:B------:R-:W-:-:S03]  /*241c0*/  FMUL.FTZ R12, R67, R32 ;  /* 0x00000020430c7220 */ /* 0x000fc60000410000 */
[-CC-:B------:R-:W-:Y:S01]  /*241d0*/  FFMA.FTZ R36, R14, R67.reuse, -R8.reuse ;  /* 0x000000430e247223 */ /* 0x180fe20000010808 */
[-C--:B------:R-:W-:Y:S01]  /*241e0*/  FMUL.FTZ R6, R6, R67.reuse ;  /* 0x0000004306067220 */ /* 0x080fe20000410000 */
        /* <DEDUP_REMOVED lines=119> */
[C---:B------:R-:W-:Y:S01]  /*24960*/  FMUL.FTZ R25, R7.reuse, R66 ;  /* 0x0000004207197220 */ /* 0x040fe20000410000 */
[----:B------:R-:W-:Y:S02]  /*24970*/  IMAD.U32 R10, RZ, RZ, UR6 ;  /* 0x00000006ff0a7e24 */ /* 0x000fe4000f8e00ff */
[----:B---3--:R-:W-:Y:S02]  /*24980*/  FADD.FTZ R9, R20, R9 ;  /* 0x0000000914097221 */ /* 0x008fe40000010000 */
[----:B------:R-:W-:Y:S01]  /*24990*/  ST.E desc[UR44][R16.64+0x240], R25 ;  /* 0x0002401910007985 */ /* 0x000fe2000c10192c */
[----:B------:R-:W-:Y:S01]  /*249a0*/  FADD.FTZ R13, R18, R11 ;  /* 0x0000000b120d7221 */ /* 0x000fe20000010000 */
[----:B------:R-:W-:Y:S02]  /*249b0*/  IMAD.U32 R11, RZ, RZ, UR5 ;  /* 0x00000005ff0b7e24 */ /* 0x000fe4000f8e00ff */
        /* <DEDUP_REMOVED lines=8> */
[----:B------:R-:W4:Y:S04]  /*24a40*/  LD.E R146, desc[UR44][R16.64+0x260] ;  /* 0x0002602c10927980 */ /* 0x000f28000c101900 */
        /* <DEDUP_REMOVED lines=64> */
[C---:B----4-:R-:W-:Y:S01]  /*24e50*/  FMUL.FTZ R25, R7.reuse, R146 ;  /* 0x0000009207197220 */ /* 0x050fe20000410000 */
[C---:B-1----:R-:W-:Y:S01]  /*24e60*/  FMUL.FTZ R27, R7.reuse, R144 ;  /* 0x00000090071b7220 */ /* 0x042fe20000410000 */
        /* <DEDUP_REMOVED lines=111> */
[----:B------:R1:W-:Y:S04]  /*25560*/  ST.E desc[UR44][R16.64+0x3f4], R27 ;  /* 0x0003f41b10007985 */ /* 0x0003e8000c10192c */
[----:B------:R-:W-:Y:S04]  /*25570*/  ST.E desc[UR44][R16.64+0x400], R41 ;  /* 0x0004002910007985 */ /* 0x000fe8000c10192c */
[----:B------:R-:W-:Y:S04]  /*25580*/  ST.E desc[UR44][R16.64+0x404], R43 ;  /* 0x0004042b10007985 */ /* 0x000fe8000c10192c */
[----:B------:R-:W-:Y:S04]  /*25590*/  ST.E desc[UR44][R16.64+0x410], R39 ;  /* 0x0004102710007985 */ /* 0x000fe8000c10192c */
[----:B------:R-:W-:Y:S04]  /*255a0*/  ST.E desc[UR44][R16.64+0x414], R13 ;  /* 0x0004140d10007985 */ /* 0x000fe8000c10192c */
[----:B------:R-:W-:Y:S04]  /*255b0*/  ST.E desc[UR44][R16.64+0x420], R45 ;  /* 0x0004202d10007985 */ /* 0x000fe8000c10192c */
[----:B------:R2:W-:Y:S04]  /*255c0*/  ST.E desc[UR44][R16.64+0x424], R47 ;  /* 0x0004242f10007985 */ /* 0x0005e8000c10192c */
[----:B------:R3:W-:Y:S04]  /*255d0*/  ST.E desc[UR44][R16.64+0x430], R49 ;  /* 0x0004303110007985 */ /* 0x0007e8000c10192c */
        /* <DEDUP_REMOVED lines=155> */
[C---:B0-----:R-:W-:Y:S01]  /*25f90*/  FMUL.FTZ R43, R12.reuse, R26 ;  /* 0x0000001a0c2b7220 */ /* 0x041fe20000410000 */
        /* <DEDUP_REMOVED lines=1273> */
[----:B--2---:R-:W-:Y:S04]  /*2af30*/  ST.E desc[UR44][R8.64], R19 ;  /* 0x0000001308007985 */ /* 0x004fe8000c10192c */
[----:B------:R-:W2:Y:S04]  /*2af40*/  LD.E R21, desc[UR44][R6.64] ;  /* 0x0000002c06157980 */ /* 0x000ea8000c101900 */
[----:B--2---:R1:W-:Y:S04]  /*2af50*/  ST.E desc[UR44][R6.64], R21 ;  /* 0x0000001506007985 */ /* 0x0043e8000c10192c */
[----:B0-----:R-:W2:Y:S04]  /*2af60*/  LD.E R4, desc[UR44][R16.64+0x250] ;  /* 0x0002502c10047980 */ /* 0x001ea8000c101900 */
[----:B------:R-:W3:Y:S04]  /*2af70*/  LD.E R5, desc[UR44][R16.64+0x254] ;  /* 0x0002542c10057980 */ /* 0x000ee8000c101900 */
        /* <DEDUP_REMOVED lines=122> */
[----:B--2---:R-:W-:Y:S04]  /*2b720*/  ST.E desc[UR44][R16.64+0x250], R4 ;  /* 0x0002500410007985 */ /* 0x004fe8000c10192c */
[----:B---3--:R-:W-:Y:S04]  /*2b730*/  ST.E desc[UR44][R16.64+0x254], R5 ;  /* 0x0002540510007985 */ /* 0x008fe8000c10192c */
[----:B----4-:R-:W-:Y:S04]  /*2b740*/  ST.E desc[UR44][R16.64+0x258], R6 ;  /* 0x0002580610007985 */ /* 0x010fe8000c10192c */
        /* <DEDUP_REMOVED lines=122> */
[----:B------:R1:W5:Y:S04]  /*2bef0*/  LD.E R4, desc[UR44][R2.64] ;  /* 0x0000002c02047980 */ /* 0x000368000c101900 */
[----:B--2---:R-:W2:Y:S01]  /*2bf00*/  LD.E R5, desc[UR44][R6.64] ;  /* 0x0000002c06057980 */ /* 0x004ea2000c101900 */
[----:B------:R-:W-:Y:S01]  /*2bf10*/  BSSY B0, `(.L_x_13225) ;  /* 0x0000005000007945 */ /* 0x000fe20003800000 */
[----:B--2---:R-:W-:-:S04]  /*2bf20*/  LOP3.LUT R5, R5, 0x1, RZ, 0xfc, !PT ;  /* 0x0000000105057812 */ /* 0x004fc800078efcff */
[----:B------:R-:W-:-:S13]  /*2bf30*/  ISETP.NE.AND P0, PT, R5, 0x3, PT ;  /* 0x000000030500780c */ /* 0x000fda0003f05270 */
[----:B-1----:R-:W-:Y:S05]  /*2bf40*/  @!P0 BRA `(.L_x_13226) ;  /* 0x0000000000048947 */ /* 0x002fea0003800000 */
[----:B------:R-:W-:Y:S01]  /*2bf50*/  BPT.TRAP 0x1 ;  /* 0x000000040000795c */ /* 0x000fe20000300000 */
.L_x_13226:
[----:B------:R-:W-:Y:S05]  /*2bf60*/  BSYNC B0 ;  /* 0x0000000000007941 */ /* 0x000fea0003800000 */
.L_x_13225:
        /* <DEDUP_REMOVED lines=9> */
.L_x_13198:
[----:B------:R-:W3:Y:S01]  /*2c000*/  LDL R7, [R1+0x220] ;  /* 0x0002200001077983 */ /* 0x000ee20000100800 */
[----:B------:R-:W-:Y:S05]  /*2c010*/  WARPSYNC.ALL ;  /* 0x0000000000007948 */ /* 0x000fea0003800000 */
[----:B-1----:R-:W4:Y:S04]  /*2c020*/  LDL R5, [R1+0x224] ;  /* 0x0002240001057983 */ /* 0x002f280000100800 */
[----:B------:R-:W5:Y:S04]  /*2c030*/  LDL.64 R18, [R1+0x240] ;  /* 0x0002400001127983 */ /* 0x000f680000100a00 */
[----:B------:R-:W5:Y:S04]  /*2c040*/  LDL.64 R20, [R1+0x250] ;  /* 0x0002500001147983 */ /* 0x000f680000100a00 */
[----:B------:R-:W5:Y:S04]  /*2c050*/  LDL.64 R14, [R1+0x260] ;  /* 0x00026000010e7983 */ /* 0x000f680000100a00 */
[----:B------:R-:W5:Y:S04]  /*2c060*/  LDL.64 R12, [R1+0x270] ;  /* 0x00027000010c7983 */ /* 0x000f680000100a00 */
[----:B------:R-:W5:Y:S04]  /*2c070*/  LDL.64 R10, [R1+0x280] ;  /* 0x00028000010a7983 */ /* 0x000f680000100a00 */
[----:B------:R-:W5:Y:S04]  /*2c080*/  LDL.64 R8, [R1+0x290] ;  /* 0x0002900001087983 */ /* 0x000f680000100a00 */
[----:B------:R-:W5:Y:S01]  /*2c090*/  LDL R121, [R1+0x1f8] ;  /* 0x0001f80001797983 */ /* 0x000f620000100800 */
[----:B------:R-:W-:-:S03]  /*2c0a0*/  IMAD.MOV.U32 R116, RZ, RZ, RZ ;  /* 0x000000ffff747224 */ /* 0x000fc600078e00ff */
[----:B------:R-:W5:Y:S01]  /*2c0b0*/  LDL.64 R104, [R1+0x320] ;  /* 0x0003200001687983 */ /* 0x000f620000100a00 */
[----:B------:R-:W-:Y:S02]  /*2c0c0*/  IMAD.MOV.U32 R117, RZ, RZ, -0x800000 ;  /* 0xff800000ff757424 */ /* 0x000fe400078e00ff */
        /* <DEDUP_REMOVED lines=44> */
[----:B---3--:R-:W0:Y:S02]  /*2c390*/  SHFL.BFLY PT, R0, R7, 0x2, 0x1f ;  /* 0x0c401f0007007f89 */ /* 0x008e2400000e0000 */
[----:B0-----:R-:W-:-:S02]  /*2c3a0*/  FADD.FTZ R2, R7, R0 ;  /* 0x0000000007027221 */ /* 0x001fc40000010000 */
[----:B------:R-:W3:Y:S04]  /*2c3b0*/  LDL.64 R6, [R1+0x2c0] ;  /* 0x0002c00001067983 */ /* 0x000ee80000100a00 */
[----:B------:R-:W2:Y:S02]  /*2c3c0*/  SHFL.BFLY PT, R3, R2, 0x1, 0x1f ;  /* 0x0c201f0002037f89 */ /* 0x000ea400000e0000 */
[----:B--2---:R-:W-:-:S05]  /*2c3d0*/  FADD.FTZ R4, R2, R3 ;  /* 0x0000000302047221 */ /* 0x004fca0000010000 */
[----:B------:R-:W-:Y:S04]  /*2c3e0*/  STL [R1+0x220], R4 ;  /* 0x0002200401007387 */ /* 0x000fe80000100800 */
[----:B------:R-:W2:Y:S04]  /*2c3f0*/  LDL R30, [R1+0x220] ;  /* 0x00022000011e7983 */ /* 0x000ea80000100800 */
[----:B----4-:R-:W0:Y:S02]  /*2c400*/  SHFL.BFLY PT, R0, R5, 0x2, 0x1f ;  /* 0x0c401f0005007f89 */ /* 0x010e2400000e0000 */
[----:B0-----:R-:W-:-:S02]  /*2c410*/  FADD.FTZ R3, R0, R5 ;  /* 0x0000000500037221 */ /* 0x001fc40000010000 */
[----:B------:R-:W4:Y:S04]  /*2c420*/  LDL.64 R4, [R1+0x2b0] ;  /* 0x0002b00001047983 */ /* 0x000f280000100a00 */
[----:B------:R-:W0:Y:S02]  /*2c430*/  SHFL.BFLY PT, R0, R3, 0x1, 0x1f ;  /* 0x0c201f0003007f89 */ /* 0x000e2400000e0000 */
[----:B0-----:R-:W-:Y:S02]  /*2c440*/  FADD.FTZ R0, R3, R0 ;  /* 0x0000000003007221 */ /* 0x001fe40000010000 */
[----:B------:R-:W3:Y:S03]  /*2c450*/  LDL.64 R2, [R1+0x2a0] ;  /* 0x0002a00001027983 */ /* 0x000ee60000100a00 */
[----:B------:R-:W-:-:S13]  /*2c460*/  FSETP.NE.FTZ.AND P1, PT, R0, RZ, PT ;  /* 0x000000ff0000720b */ /* 0x000fda0003f35000 */
[----:B------:R-:W4:Y:S04]  /*2c470*/  @P1 LDL R28, [R1+0x230] ;  /* 0x00023000011c1983 */ /* 0x000f280000100800 */
[----:B------:R-:W4:Y:S01]  /*2c480*/  @P1 LDL R29, [R1+0x214] ;  /* 0x00021400011d1983 */ /* 0x000f220000100800 */
[----:B--2---:R-:W-:-:S13]  /*2c490*/  FSETP.NE.FTZ.AND P0, PT, R30, RZ, PT ;  /* 0x000000ff1e00720b */ /* 0x004fda0003f15000 */
[----:B------:R-:W2:Y:S04]  /*2c4a0*/  @P0 LDL R24, [R1+0x230] ;  /* 0x0002300001180983 */ /* 0x000ea80000100800 */
[----:B------:R-:W2:Y:S01]  /*2c4b0*/  @P0 LDL R25, [R1+0x210] ;  /* 0x0002100001190983 */ /* 0x000ea20000100800 */
[----:B------:R-:W0:Y:S08]  /*2c4c0*/  @P1 MUFU.LG2 R27, R0 ;  /* 0x00000000001b1308 */ /* 0x000e300000000c00 */
[----:B------:R-:W1:Y:S08]  /*2c4d0*/  @P0 MUFU.LG2 R26, R30 ;  /* 0x0000001e001a0308 */ /* 0x000e700000000c00 */
[----:B------:R-:W1:Y:S01]  /*2c4e0*/  @P0 MUFU.RCP R116, R30 ;  /* 0x0000001e00740308 */ /* 0x000e620000001000 */
[----:B0-----:R-:W-:Y:S01]  /*2c4f0*/  @P1 FMUL.FTZ R31, R27, 0.69314718246459960938 ;  /* 0x3f3172181b1f1820 */ /* 0x001fe20000410000 */
[----:B-----5:R-:W-:-:S02]  /*2c500*/  VIADD R121, R121, 0x1 ;  /* 0x0000000179797836 */ /* 0x020fc40000000000 */
[----:B-1----:R-:W-:Y:S01]  /*2c510*/  @P0 FMUL.FTZ R27, R26, 0.69314718246459960938 ;  /* 0x3f3172181a1b0820 */ /* 0x002fe20000410000 */
        /* <DEDUP_REMOVED lines=17> */
[----:B------:R-:W-:Y:S01]  /*2c630*/  FMUL.FTZ R6, R6, R116 ;  /* 0x0000007406067220 */ /* 0x000fe20000410000 */
[----:B------:R-:W-:Y:S01]  /*2c640*/  STL.64 [R1+0x240], R18 ;  /* 0x0002401201007387 */ /* 0x000fe20000100a00 */
[----:B------:R-:W-:-:S03]  /*2c650*/  @P1 FMUL.FTZ R28, R28, 0.69314718246459960938 ;  /* 0x3f3172181c1c1820 */ /* 0x000fc60000410000 */
[----:B------:R-:W-:Y:S01]  /*2c660*/  STL.64 [R1+0x250], R20 ;  /* 0x0002501401007387 */ /* 0x000fe20000100a00 */
[----:B------:R-:W-:-:S03]  /*2c670*/  @P1 FFMA.FTZ R118, R28, R29, R31 ;  /* 0x0000001d1c761223 */ /* 0x000fc6000001001f */
[----:B------:R-:W-:Y:S04]  /*2c680*/  STL.64 [R1+0x260], R14 ;  /* 0x0002600e01007387 */ /* 0x000fe80000100a00 */
[----:B------:R0:W-:Y:S04]  /*2c690*/  STL.64 [R1+0x270], R12 ;  /* 0x0002700c01007387 */ /* 0x0001e80000100a00 */
[----:B------:R-:W-:Y:S04]  /*2c6a0*/  STL.64 [R1+0x280], R10 ;  /* 0x0002800a01007387 */ /* 0x000fe80000100a00 */
[----:B------:R1:W-:Y:S04]  /*2c6b0*/  STL.64 [R1+0x290], R8 ;  /* 0x0002900801007387 */ /* 0x0003e80000100a00 */
[----:B------:R-:W-:Y:S04]  /*2c6c0*/  STL.64 [R1+0x2a0], R2 ;  /* 0x0002a00201007387 */ /* 0x000fe80000100a00 */
[----:B------:R3:W-:Y:S04]  /*2c6d0*/  STL.64 [R1+0x2b0], R4 ;  /* 0x0002b00401007387 */ /* 0x0007e80000100a00 */
[----:B------:R4:W-:Y:S04]  /*2c6e0*/  STL.64 [R1+0x2c0], R6 ;  /* 0x0002c00601007387 */ /* 0x0009e80000100a00 */
[----:B------:R-:W5:Y:S04]  /*2c6f0*/  LDL.64 R30, [R1+0x388] ;  /* 0x00038800011e7983 */ /* 0x000f680000100a00 */
[----:B------:R-:W5:Y:S04]  /*2c700*/  LDL.64 R28, [R1+0x398] ;  /* 0x00039800011c7983 */ /* 0x000f680000100a00 */
[----:B0-----:R-:W5:Y:S04]  /*2c710*/  LDL.64 R12, [R1+0x3a8] ;  /* 0x0003a800010c7983 */ /* 0x001f680000100a00 */
[----:B------:R-:W5:Y:S04]  /*2c720*/  LDL.64 R20, [R1+0x3c8] ;  /* 0x0003c80001147983 */ /* 0x000f680000100a00 */
[----:B------:R-:W5:Y:S04]  /*2c730*/  LDL.64 R18, [R1+0x3d8] ;  /* 0x0003d80001127983 */ /* 0x000f680000100a00 */
[----:B------:R-:W5:Y:S04]  /*2c740*/  LDL.64 R14, [R1+0x3e8] ;  /* 0x0003e800010e7983 */ /* 0x000f680000100a00 */
[----:B-1----:R-:W5:Y:S04]  /*2c750*/  LDL.64 R8, [R1+0x3f8] ;  /* 0x0003f80001087983 */ /* 0x002f680000100a00 */
[----:B---3--:R-:W3:Y:S04]  /*2c760*/  LDL.64 R4, [R1+0x408] ;  /* 0x0004080001047983 */ /* 0x008ee80000100a00 */
[----:B------:R-:W3:Y:S04]  /*2c770*/  LDL.64 R10, [R1+0x418] ;  /* 0x00041800010a7983 */ /* 0x000ee80000100a00 */
[----:B------:R-:W3:Y:S04]  /*2c780*/  LDL.64 R2, [R1+0x428] ;  /* 0x0004280001027983 */ /* 0x000ee80000100a00 */
[----:B----4-:R-:W4:Y:S01]  /*2c790*/  LDL.64 R6, [R1+0x438] ;  /* 0x0004380001067983 */ /* 0x010f220000100a00 */
[----:B--2---:R-:W-:-:S04]  /*2c7a0*/  @P0 FMUL.FTZ R24, R24, 0.69314718246459960938 ;  /* 0x3f31721818180820 */ /* 0x004fc80000410000 */
[----:B------:R-:W-:Y:S02]  /*2c7b0*/  @P0 FFMA.FTZ R117, R24, R25, R27 ;  /* 0x0000001918750223 */ /* 0x000fe4000001001b */
[----:B------:R-:W2:Y:S04]  /*2c7c0*/  LDL.64 R26, [R1+0x358] ;  /* 0x00035800011a7983 */ /* 0x000ea80000100a00 */
[----:B------:R-:W2:Y:S01]  /*2c7d0*/  LDL.64 R24, [R1+0x3b8] ;  /* 0x0003b80001187983 */ /* 0x000ea20000100a00 */
[----:B------:R-:W-:-:S13]  /*2c7e0*/  ISETP.NE.AND P0, PT, R121, 0x2, PT ;  /* 0x000000027900780c */ /* 0x000fda0003f05270 */
[----:B------:R-:W2:Y:S01]  /*2c7f0*/  @!P0 LDL R120, [R1+0x1fc] ;  /* 0x0001fc0001788983 */ /* 0x000ea20000100800 */
[----:B------:R-:W0:Y:S01]  /*2c800*/  S2R R123, SR_TID.X ;  /* 0x00000000007b7919 */ /* 0x000e220000002100 */
[-C--:B------:R-:W-:Y:S01]  /*2c810*/  FMUL.FTZ R105, R105, R116.reuse ;  /* 0x0000007469697220 */ /* 0x080fe20000410000 */
[----:B------:R-:W-:-:S05]  /*2c820*/  FMUL.FTZ R104, R104, R116 ;  /* 0x0000007468687220 */ /* 0x000fca0000410000 */
[----:B------:R1:W-:Y:S02]  /*2c830*/  STL.64 [R1+0x320], R104 ;  /* 0x0003206801007387 */ /* 0x0003e40000100a00 */
[----:B-1----:R-:W-:-:S06]  /*2c840*/  IMAD.MOV.U32 R104, RZ, RZ, RZ ;  /* 0x000000ffff687224 */ /* 0x002fcc00078e00ff */
[----:B------:R-:W1:Y:S01]  /*2c850*/  @P1 MUFU.RCP R104, R0 ;  /* 0x0000000000681308 */ /* 0x000e620000001000 */
[----:B------:R4:W-:Y:S01]  /*2c860*/  STL [R1+0x224], R0 ;  /* 0x0002240001007387 */ /* 0x0009e20000100800 */
[-C--:B------:R-:W-:Y:S01]  /*2c870*/  FMUL.FTZ R115, R115, R116.reuse ;  /* 0x0000007473737220 */ /* 0x080fe20000410000 */
[----:B0-----:R-:W-:Y:S01]  /*2c880*/  SHF.R.U32.HI R123, RZ, 0x7, R123 ;  /* 0x00000007ff7b7819 */ /* 0x001fe2000001167b */
        /* <DEDUP_REMOVED lines=102> */
[-C--:B----4-:R-:W-:Y:S01]  /*2cef0*/  FMUL.FTZ R7, R7, R104.reuse ;  /* 0x0000006807077220 */ /* 0x090fe20000410000 */
        /* <DEDUP_REMOVED lines=37> */
[-C--:B--2---:R-:W-:Y:S01]  /*2d150*/  FMUL.FTZ R27, R27, R104.reuse ;  /* 0x000000681b1b7220 */ /* 0x084fe20000410000 */
        /* <DEDUP_REMOVED lines=27> */
[----:B------:R-:W-:-:S03]  /*2d310*/  @!P0 LOP3.LUT R120, R120, 0x1, RZ, 0x3c, !PT ;  /* 0x0000000178788812 */ /* 0x000fc600078e3cff */
[----:B------:R0:W-:Y:S04]  /*2d320*/  STL [R1+0x1f8], R121 ;  /* 0x0001f87901007387 */ /* 0x0001e80000100800 */
[----:B------:R0:W-:Y:S04]  /*2d330*/  @!P0 STL [R1+0x1fc], R120 ;  /* 0x0001fc7801008387 */ /* 0x0001e80000100800 */
[----:B------:R0:W-:Y:S01]  /*2d340*/  @!P0 STL [R1+0x1f8], RZ ;  /* 0x0001f8ff01008387 */ /* 0x0001e20000100800 */
[----:B------:R0:W-:Y:S08]  /*2d350*/  BAR.ARV R105, 0x100 ;  /* 0x000400690000751d */ /* 0x0001f00000002000 */
[----:B------:R-:W-:Y:S06]  /*2d360*/  BAR.ARV 0x8, 0x180 ;  /* 0x0206000000007b1d */ /* 0x000fec0000002000 */
[----:B------:R-:W-:-:S13]  /*2d370*/  PLOP3.LUT P0, PT, PT, PT, PT, 0x8, 0x0 ;  /* 0x000000000000781c */ /* 0x000fda0003f0e170 */
.L_x_13105:
[----:B------:R-:W-:Y:S05]  /*2d380*/  WARPSYNC.ALL ;  /* 0x0000000000007948 */ /* 0x000fea0003800000 */
[----:B------:R-:W1:Y:S08]  /*2d390*/  S2UR UR4, SR_CgaCtaId ;  /* 0x00000000000479c3 */ /* 0x000e700000008800 */
[----:B------:R-:W-:Y:S01]  /*2d3a0*/  BAR.SYNC.DEFER_BLOCKING 0x5, 0x180 ;  /* 0x0146000000007b1d */ /* 0x000fe20000010000 */
[----:B0-----:R-:W-:-:S05]  /*2d3b0*/  MOV R2, 0x400 ;  /* 0x0000040000027802 */ /* 0x001fca0000000f00 */
[----:B------:R-:W-:Y:S01]  /*2d3c0*/  BSSY B0, `(.L_x_13228) ;  /* 0x0000518000007945 */ /* 0x000fe20003800000 */
[----:B-1----:R-:W-:-:S05]  /*2d3d0*/  IMAD.U32 R27, RZ, RZ, UR4 ;  /* 0x00000004ff1b7e24 */ /* 0x002fca000f8e00ff */
[----:B------:R-:W-:-:S05]  /*2d3e0*/  LEA R2, R27, R2, 0x18 ;  /* 0x000000021b027211 */ /* 0x000fca00078ec0ff */
[----:B------:R0:W1:Y:S01]  /*2d3f0*/  LDS.128 R96, [R2+0x324d0] ;  /* 0x0324d00002607984 */ /* 0x0000620000000c00 */
[----:B------:R-:W-:Y:S06]  /*2d400*/  BAR.ARV 0x4, 0x180 ;  /* 0x0106000000007b1d */ /* 0x000fec0000002000 */
[----:B------:R-:W-:Y:S05]  /*2d410*/  @P0 BRA `(.L_x_13229) ;  /* 0x0000004000c00947 */ /* 0x000fea0003800000 */
[----:B------:R-:W3:Y:S01]  /*2d420*/  LDL R0, [R1+0x524] ;  /* 0x0005240001007983 */ /* 0x000ee20000100800 */
[----:B------:R-:W-:-:S03]  /*2d430*/  ULDC UR4, c[0x0][0xbd4] ;  /* 0x0002f50000047ab9 */ /* 0x000fc60000000800 */
[----:B------:R-:W2:Y:S04]  /*2d440*/  LDL.128 R56, [R1+0x240] ;  /* 0x0002400001387983 */ /* 0x000ea80000100c00 */
[----:B------:R-:W2:Y:S04]  /*2d450*/  LDL.128 R52, [R1+0x260] ;  /* 0x0002600001347983 */ /* 0x000ea80000100c00 */
[----:B------:R-:W2:Y:S04]  /*2d460*/  LDL.128 R8, [R1+0x250] ;  /* 0x0002500001087983 */ /* 0x000ea80000100c00 */
[----:B------:R-:W2:Y:S04]  /*2d470*/  LDL.128 R4, [R1+0x270] ;  /* 0x0002700001047983 */ /* 0x000ea80000100c00 */
[----:B-----5:R-:W2:Y:S04]  /*2d480*/  LDL.128 R44, [R1+0x280] ;  /* 0x00028000012c7983 */ /* 0x020ea80000100c00 */
[----:B------:R-:W2:Y:S04]  /*2d490*/  LDL.128 R48, [R1+0x290] ;  /* 0x0002900001307983 */ /* 0x000ea80000100c00 */
[----:B------:R-:W2:Y:S04]  /*2d4a0*/  LDL.128 R88, [R1+0x2a0] ;  /* 0x0002a00001587983 */ /* 0x000ea80000100c00 */
[----:B------:R-:W2:Y:S01]  /*2d4b0*/  LDL.128 R40, [R1+0x2b0] ;  /* 0x0002b00001287983 */ /* 0x000ea20000100c00 */
[----:B------:R-:W4:Y:S03]  /*2d4c0*/  S2R R3, SR_SWINHI ;  /* 0x0000000000037919 */ /* 0x000f260000002f00 */
[----:B------:R-:W2:Y:S04]  /*2d4d0*/  LDL.128 R112, [R1+0x2c0] ;  /* 0x0002c00001707983 */ /* 0x000ea80000100c00 */
[----:B------:R-:W2:Y:S04]  /*2d4e0*/  LDL.128 R116, [R1+0x2d0] ;  /* 0x0002d00001747983 */ /* 0x000ea80000100c00 */
[----:B------:R-:W2:Y:S04]  /*2d4f0*/  LDL.128 R84, [R1+0x340] ;  /* 0x0003400001547983 */ /* 0x000ea80000100c00 */
[----:B------:R-:W2:Y:S04]  /*2d500*/  LDL.128 R76, [R1+0x360] ;  /* 0x00036000014c7983 */ /* 0x000ea80000100c00 */
[----:B------:R-:W2:Y:S04]  /*2d510*/  LDL.128 R80, [R1+0x350] ;  /* 0x0003500001507983 */ /* 0x000ea80000100c00 */
[----:B------:R-:W2:Y:S04]  /*2d520*/  LDL.128 R68, [R1+0x380] ;  /* 0x0003800001447983 */ /* 0x000ea80000100c00 */
[----:B------:R-:W2:Y:S01]  /*2d530*/  LDL.128 R72, [R1+0x370] ;  /* 0x0003700001487983 */ /* 0x000ea20000100c00 */
[----:B------:R-:W-:-:S02]  /*2d540*/  MOV R18, R2 ;  /* 0x0000000200127202 */ /* 0x000fc40000000f00 */
[----:B----4-:R-:W-:Y:S01]  /*2d550*/  MOV R19, R3 ;  /* 0x0000000300137202 */ /* 0x010fe20000000f00 */
[----:B------:R-:W4:Y:S04]  /*2d560*/  LDL.128 R64, [R1+0x390] ;  /* 0x0003900001407983 */ /* 0x000f280000100c00 */
[----:B------:R-:W4:Y:S04]  /*2d570*/  LDL.128 R104, [R1+0x420] ;  /* 0x0004200001687983 */ /* 0x000f280000100c00 */
[----:B------:R-:W4:Y:S01]  /*2d580*/  LDL.128 R108, [R1+0x430] ;  /* 0x00043000016c7983 */ /* 0x000f220000100c00 */
[----:B---3--:R-:W-:-:S03]  /*2d590*/  IMAD.WIDE R100, R0, 0x2, R18 ;  /* 0x0000000200647825 */ /* 0x008fc600078e0212 */
[----:B------:R-:W-:-:S04]  /*2d5a0*/  IADD3 R123, P0, R100, 0x4040, RZ ;  /* 0x00004040647b7810 */ /* 0x000fc80007f1e0ff */
[----:B------:R-:W-:-:S04]  /*2d5b0*/  LOP3.LUT R122, R123, 0x380, RZ, 0xc0, !PT ;  /* 0x000003807b7a7812 */ /* 0x000fc800078ec0ff */
[----:B------:R-:W-:-:S04]  /*2d5c0*/  SHF.R.U64 R122, R122, 0x3, RZ ;  /* 0x000000037a7a7819 */ /* 0x000fc800000012ff */
[----:B------:R-:W-:Y:S01]  /*2d5d0*/  LOP3.LUT R122, R122, R123, RZ, 0x3c, !PT ;  /* 0x0000007b7a7a7212 */ /* 0x000fe200078e3cff */
[----:B------:R-:W-:Y:S01]  /*2d5e0*/  IMAD.X R123, RZ, RZ, R101, P0 ;  /* 0x000000ffff7b7224 */ /* 0x000fe200000e0665 */
[C---:B------:R-:W-:Y:S02]  /*2d5f0*/  IADD3 R15, P0, R100.reuse, 0xc000, RZ ;  /* 0x0000c000640f7810 */ /* 0x040fe40007f1e0ff */
[C---:B------:R-:W-:Y:S02]  /*2d600*/  IADD3 R13, P1, R100.reuse, 0x20, RZ ;  /* 0x00000020640d7810 */ /* 0x040fe40007f3e0ff */
[----:B------:R-:W-:Y:S02]  /*2d610*/  IADD3 R103, P2, R100, 0x40, RZ ;  /* 0x0000004064677810 */ /* 0x000fe40007f5e0ff */
[----:B------:R-:W-:Y:S02]  /*2d620*/  LOP3.LUT R14, R15, 0x380, RZ, 0xc0, !PT ;  /* 0x000003800f0e7812 */ /* 0x000fe400078ec0ff */
[----:B------:R-:W-:-:S02]  /*2d630*/  LOP3.LUT R12, R13, 0x380, RZ, 0xc0, !PT ;  /* 0x000003800d0c7812 */ /* 0x000fc400078ec0ff */
[----:B------:R-:W-:Y:S02]  /*2d640*/  LOP3.LUT R102, R103, 0x380, RZ, 0xc0, !PT ;  /* 0x0000038067667812 */ /* 0x000fe400078ec0ff */
[C---:B------:R-:W-:Y:S02]  /*2d650*/  IADD3 R39, P4, R100.reuse, 0x4000, RZ ;  /* 0x0000400064277810 */ /* 0x040fe40007f9e0ff */
[C---:B------:R-:W-:Y:S02]  /*2d660*/  IADD3 R25, P3, R100.reuse, 0x60, RZ ;  /* 0x0000006064197810 */ /* 0x040fe40007f7e0ff */
[----:B------:R-:W-:Y:S02]  /*2d670*/  IADD3 R37, P5, R100, 0x4020, RZ ;  /* 0x0000402064257810 */ /* 0x000fe40007fbe0ff */
[----:B------:R-:W-:Y:S02]  /*2d680*/  SHF.R.U64 R14, R14, 0x3, RZ ;  /* 0x000000030e0e7819 */ /* 0x000fe400000012ff */
[----:B------:R-:W-:-:S02]  /*2d690*/  SHF.R.U64 R12, R12, 0x3, RZ ;  /* 0x000000030c0c7819 */ /* 0x000fc400000012ff */
[----:B------:R-:W-:Y:S02]  /*2d6a0*/  SHF.R.U64 R102, R102, 0x3, RZ ;  /* 0x0000000366667819 */ /* 0x000fe400000012ff */
[----:B------:R-:W-:Y:S02]  /*2d6b0*/  LOP3.LUT R38, R39, 0x380, RZ, 0xc0, !PT ;  /* 0x0000038027267812 */ /* 0x000fe400078ec0ff */
[----:B------:R-:W-:Y:S02]  /*2d6c0*/  LOP3.LUT R24, R25, 0x380, RZ, 0xc0, !PT ;  /* 0x0000038019187812 */ /* 0x000fe400078ec0ff */
[----:B------:R-:W-:Y:S02]  /*2d6d0*/  LOP3.LUT R36, R37, 0x380, RZ, 0xc0, !PT ;  /* 0x0000038025247812 */ /* 0x000fe400078ec0ff */
[----:B------:R-:W-:Y:S01]  /*2d6e0*/  LOP3.LUT R14, R14, R15, RZ, 0x3c, !PT ;  /* 0x0000000f0e0e7212 */ /* 0x000fe200078e3cff */
[--C-:B------:R-:W-:Y:S01]  /*2d6f0*/  IMAD.X R15, RZ, RZ, R101.reuse, P0 ;  /* 0x000000ffff0f7224 */ /* 0x100fe200000e0665 */
[----:B------:R-:W-:Y:S01]  /*2d700*/  LOP3.LUT R12, R12, R13, RZ, 0x3c, !PT ;  /* 0x0000000d0c0c7212 */ /* 0x000fe200078e3cff */
[--C-:B------:R-:W-:Y:S01]  /*2d710*/  IMAD.X R13, RZ, RZ, R101.reuse, P1 ;  /* 0x000000ffff0d7224 */ /* 0x100fe200008e0665 */
[----:B------:R-:W-:Y:S01]  /*2d720*/  LOP3.LUT R102, R102, R103, RZ, 0x3c, !PT ;  /* 0x0000006766667212 */ /* 0x000fe200078e3cff */
[----:B------:R-:W-:Y:S01]  /*2d730*/  IMAD.X R103, RZ, RZ, R101, P2 ;  /* 0x000000ffff677224 */ /* 0x000fe200010e0665 */
[----:B------:R-:W-:-:S02]  /*2d740*/  ISETP.NE.AND P0, PT, R210, RZ, PT ;  /* 0x000000ffd200720c */ /* 0x000fc40003f05270 */
[----:B------:R-:W-:Y:S02]  /*2d750*/  SHF.R.U64 R38, R38, 0x3, RZ ;  /* 0x0000000326267819 */ /* 0x000fe400000012ff */
[----:B------:R-:W-:Y:S02]  /*2d760*/  SHF.R.U64 R24, R24, 0x3, RZ ;  /* 0x0000000318187819 */ /* 0x000fe400000012ff */
[----:B------:R-:W-:Y:S02]  /*2d770*/  SHF.R.U64 R36, R36, 0x3, RZ ;  /* 0x0000000324247819 */ /* 0x000fe400000012ff */
[C---:B------:R-:W-:Y:S02]  /*2d780*/  IADD3 R35, P1, R100.reuse, 0x4060, RZ ;  /* 0x0000406064237810 */ /* 0x040fe40007f3e0ff */
[----:B------:R-:W-:Y:S02]  /*2d790*/  IADD3 R33, P2, R100, 0x8000, RZ ;  /* 0x0000800064217810 */ /* 0x000fe40007f5e0ff */
[----:B------:R-:W-:Y:S01]  /*2d7a0*/  SEL R210, R210, UR4, P0 ;  /* 0x00000004d2d27c07 */ /* 0x000fe20008000000 */
[----:B------:R-:W-:Y:S05]  /*2d7b0*/  WARPSYNC.ALL ;  /* 0x0000000000007948 */ /* 0x000fea0003800000 */
[----:B------:R-:W-:Y:S01]  /*2d7c0*/  LOP3.LUT R38, R38, R39, RZ, 0x3c, !PT ;  /* 0x0000002726267212 */ /* 0x000fe200078e3cff */
[--C-:B------:R-:W-:Y:S01]  /*2d7d0*/  IMAD.X R39, RZ, RZ, R101.reuse, P4 ;  /* 0x000000ffff277224 */ /* 0x100fe200020e0665 */
[----:B------:R-:W-:Y:S01]  /*2d7e0*/  LOP3.LUT R24, R24, R25, RZ, 0x3c, !PT ;  /* 0x0000001918187212 */ /* 0x000fe200078e3cff */
[--C-:B------:R-:W-:Y:S01]  /*2d7f0*/  IMAD.X R25, RZ, RZ, R101.reuse, P3 ;  /* 0x000000ffff197224 */ /* 0x100fe200018e0665 */
[----:B------:R-:W-:Y:S01]  /*2d800*/  LOP3.LUT R36, R36, R37, RZ, 0x3c, !PT ;  /* 0x0000002524247212 */ /* 0x000fe200078e3cff */
[----:B------:R-:W-:Y:S01]  /*2d810*/  IMAD.X R37, RZ, RZ, R101, P5 ;  /* 0x000000ffff257224 */ /* 0x000fe200028e0665 */
[----:B------:R-:W-:Y:S01]  /*2d820*/  LOP3.LUT R34, R35, 0x380, RZ, 0xc0, !PT ;  /* 0x0000038023227812 */ /* 0x000fe200078ec0ff */
[----:B------:R-:W-:Y:S01]  /*2d830*/  ULDC.64 UR6, c[0x0][0xd08] ;  /* 0x0003420000067ab9 */ /* 0x000fe20000000a00 */
[----:B------:R-:W-:Y:S01]  /*2d840*/  LOP3.LUT R32, R33, 0x380, RZ, 0xc0, !PT ;  /* 0x0000038021207812 */ /* 0x000fe200078ec0ff */
[----:B------:R-:W-:Y:S01]  /*2d850*/  ULDC.64 UR4, c[0x0][0xd00] ;  /* 0x0003400000047ab9 */ /* 0x000fe20000000a00 */
[----:B------:R-:W-:-:S02]  /*2d860*/  IADD3 R21, P4, R100, 0x8040, RZ ;  /* 0x0000804064157810 */ /* 0x000fc40007f9e0ff */
[C---:B------:R-:W-:Y:S02]  /*2d870*/  IADD3 R31, P3, R100.reuse, 0x8020, RZ ;  /* 0x00008020641f7810 */ /* 0x040fe40007f7e0ff */
[----:B------:R-:W-:Y:S02]  /*2d880*/  IADD3 R29, P5, R100, 0x8060, RZ ;  /* 0x00008060641d7810 */ /* 0x000fe40007fbe0ff */
[----:B------:R-:W-:Y:S02]  /*2d890*/  SHF.R.U64 R34, R34, 0x3, RZ ;  /* 0x0000000322227819 */ /* 0x000fe400000012ff */
[----:B------:R-:W-:Y:S02]  /*2d8a0*/  SHF.R.U64 R32, R32, 0x3, RZ ;  /* 0x0000000320207819 */ /* 0x000fe400000012ff */
[----:B------:R-:W-:Y:S02]  /*2d8b0*/  LOP3.LUT R20, R21, 0x380, RZ, 0xc0, !PT ;  /* 0x0000038015147812 */ /* 0x000fe400078ec0ff */
[----:B------:R-:W-:-:S02]  /*2d8c0*/  LOP3.LUT R61, R100, 0x380, RZ, 0xc0, !PT ;  /* 0x00000380643d7812 */ /* 0x000fc400078ec0ff */
[----:B------:R-:W-:Y:S02]  /*2d8d0*/  LOP3.LUT R30, R31, 0x380, RZ, 0xc0, !PT ;  /* 0x000003801f1e7812 */ /* 0x000fe400078ec0ff */
[----:B------:R-:W-:Y:S02]  /*2d8e0*/  LOP3.LUT R28, R29, 0x380, RZ, 0xc0, !PT ;  /* 0x000003801d1c7812 */ /* 0x000fe400078ec0ff */
[----:B------:R-:W-:Y:S01]  /*2d8f0*/  LOP3.LUT R34, R34, R35, RZ, 0x3c, !PT ;  /* 0x0000002322227212 */ /* 0x000fe200078e3cff */
[--C-:B------:R-:W-:Y:S01]  /*2d900*/  IMAD.X R35, RZ, RZ, R101.reuse, P1 ;  /* 0x000000ffff237224 */ /* 0x100fe200008e0665 */
[----:B------:R-:W-:Y:S01]  /*2d910*/  LOP3.LUT R32, R32, R33, RZ, 0x3c, !PT ;  /* 0x0000002120207212 */ /* 0x000fe200078e3cff */
[----:B------:R-:W-:Y:S01]  /*2d920*/  IMAD.X R33, RZ, RZ, R101, P2 ;  /* 0x000000ffff217224 */ /* 0x000fe200010e0665 */
[----:B------:R-:W-:Y:S02]  /*2d930*/  SHF.R.U64 R20, R20, 0x3, RZ ;  /* 0x0000000314147819 */ /* 0x000fe400000012ff */
[----:B------:R-:W-:-:S02]  /*2d940*/  SHF.R.U64 R61, R61, 0x3, RZ ;  /* 0x000000033d3d7819 */ /* 0x000fc400000012ff */
[----:B------:R-:W-:Y:S02]  /*2d950*/  SHF.R.U64 R30, R30, 0x3, RZ ;  /* 0x000000031e1e7819 */ /* 0x000fe400000012ff */
[C---:B------:R-:W-:Y:S02]  /*2d960*/  IADD3 R95, P1, R100.reuse, 0xc020, RZ ;  /* 0x0000c020645f7810 */ /* 0x040fe40007f3e0ff */
[----:B------:R-:W-:Y:S02]  /*2d970*/  IADD3 R93, P2, R100, 0xc040, RZ ;  /* 0x0000c040645d7810 */ /* 0x000fe40007f5e0ff */
[----:B------:R-:W-:Y:S02]  /*2d980*/  SHF.R.U64 R28, R28, 0x3, RZ ;  /* 0x000000031c1c7819 */ /* 0x000fe400000012ff */
[----:B------:R-:W-:Y:S01]  /*2d990*/  LOP3.LUT R20, R20, R21, RZ, 0x3c, !PT ;  /* 0x0000001514147212 */ /* 0x000fe200078e3cff */
[--C-:B------:R-:W-:Y:S01]  /*2d9a0*/  IMAD.X R21, RZ, RZ, R101.reuse, P4 ;  /* 0x000000ffff157224 */ /* 0x100fe200020e0665 */
[----:B------:R-:W-:Y:S01]  /*2d9b0*/  LOP3.LUT R60, R61, R100, RZ, 0x3c, !PT ;  /* 0x000000643d3c7212 */ /* 0x000fe200078e3cff */
[--C-:B------:R-:W-:Y:S01]  /*2d9c0*/  IMAD.MOV.U32 R61, RZ, RZ, R101.reuse ;  /* 0x000000ffff3d7224 */ /* 0x100fe200078e0065 */
[----:B------:R-:W-:Y:S01]  /*2d9d0*/  LOP3.LUT R30, R30, R31, RZ, 0x3c, !PT ;  /* 0x0000001f1e1e7212 */ /* 0x000fe200078e3cff */
[----:B------:R-:W-:Y:S01]  /*2d9e0*/  IMAD.X R31, RZ, RZ, R101, P3 ;  /* 0x000000ffff1f7224 */ /* 0x000fe200018e0665 */
[----:B------:R-:W-:-:S02]  /*2d9f0*/  LOP3.LUT R94, R95, 0x380, RZ, 0xc0, !PT ;  /* 0x000003805f5e7812 */ /* 0x000fc400078ec0ff */
[----:B------:R-:W-:Y:S02]  /*2da00*/  LOP3.LUT R92, R93, 0x380, RZ, 0xc0, !PT ;  /* 0x000003805d5c7812 */ /* 0x000fe400078ec0ff */
[----:B------:R-:W-:Y:S01]  /*2da10*/  LOP3.LUT R28, R28, R29, RZ, 0x3c, !PT ;  /* 0x0000001d1c1c7212 */ /* 0x000fe200078e3cff */
[----:B------:R-:W-:Y:S01]  /*2da20*/  IMAD.X R29, RZ, RZ, R101, P5 ;  /* 0x000000ffff1d7224 */ /* 0x000fe200028e0665 */
[----:B--2---:R-:W-:Y:S02]  /*2da30*/  F2FP.BF16.F32.PACK_AB R56, R57, R56 ;  /* 0x000000383938723e */ /* 0x004fe400000010ff */
[----:B------:R-:W-:Y:S02]  /*2da40*/  SHF.R.U64 R94, R94, 0x3, RZ ;  /* 0x000000035e5e7819 */ /* 0x000fe400000012ff */
[----:B------:R-:W-:Y:S02]  /*2da50*/  SHF.R.U64 R92, R92, 0x3, RZ ;  /* 0x000000035c5c7819 */ /* 0x000fe400000012ff */
[----:B------:R-:W-:-:S02]  /*2da60*/  F2FP.BF16.F32.PACK_AB R57, R59, R58 ;  /* 0x0000003a3b39723e */ /* 0x000fc400000010ff */
[----:B------:R-:W-:Y:S02]  /*2da70*/  F2FP.BF16.F32.PACK_AB R52, R53, R52 ;  /* 0x000000343534723e */ /* 0x000fe400000010ff */
[----:B------:R-:W-:Y:S02]  /*2da80*/  MOV R61, R60 ;  /* 0x0000003c003d7202 */ /* 0x000fe40000000f00 */
[----:B------:R-:W-:Y:S02]  /*2da90*/  MOV R26, R38 ;  /* 0x00000026001a7202 */ /* 0x000fe40000000f00 */
[----:B-1----:R-:W-:Y:S02]  /*2daa0*/  MOV R96, R36 ;  /* 0x0000002400607202 */ /* 0x002fe40000000f00 */
[----:B------:R-:W-:Y:S01]  /*2dab0*/  MOV R20, R20 ;  /* 0x0000001400147202 */ /* 0x000fe20000000f00 */
[----:B------:R-:W2:Y:S01]  /*2dac0*/  LDL.128 R36, [R1+0x2e0] ;  /* 0x0002e00001247983 */ /* 0x000ea20000100c00 */
[----:B------:R-:W-:-:S02]  /*2dad0*/  F2FP.BF16.F32.PACK_AB R58, R9, R8 ;  /* 0x00000008093a723e */ /* 0x000fc400000010ff */
[----:B------:R-:W-:Y:S01]  /*2dae0*/  F2FP.BF16.F32.PACK_AB R59, R11, R10 ;  /* 0x0000000a0b3b723e */ /* 0x000fe200000010ff */
[----:B------:R-:W-:Y:S01]  /*2daf0*/  BAR.SYNC.DEFER_BLOCKING 0x1, 0x100 ;  /* 0x0044000000007b1d */ /* 0x000fe20000010000 */
[----:B------:R-:W-:Y:S02]  /*2db00*/  F2FP.BF16.F32.PACK_AB R53, R55, R54 ;  /* 0x000000363735723e */ /* 0x000fe400000010ff */
[----:B------:R-:W-:Y:S02]  /*2db10*/  MOV R60, R12 ;  /* 0x0000000c003c7202 */ /* 0x000fe40000000f00 */
[----:B------:R-:W-:Y:S02]  /*2db20*/  MOV R3, R30 ;  /* 0x0000001e00037202 */ /* 0x000fe40000000f00 */
[----:B------:R-:W-:Y:S01]  /*2db30*/  MOV R21, R28 ;  /* 0x0000001c00157202 */ /* 0x000fe20000000f00 */
[----:B------:R-:W3:Y:S01]  /*2db40*/  LDL.128 R8, [R1+0x320] ;  /* 0x0003200001087983 */ /* 0x000ee20000100c00 */
[----:B------:R-:W-:-:S02]  /*2db50*/  F2FP.BF16.F32.PACK_AB R54, R5, R4 ;  /* 0x000000040536723e */ /* 0x000fc400000010ff */
[----:B------:R-:W-:Y:S01]  /*2db60*/  F2FP.BF16.F32.PACK_AB R55, R7, R6 ;  /* 0x000000060737723e */ /* 0x000fe200000010ff */
[----:B------:R-:W3:Y:S01]  /*2db70*/  LDL.128 R28, [R1+0x300] ;  /* 0x00030000011c7983 */ /* 0x000ee20000100c00 */
[----:B------:R-:W-:Y:S02]  /*2db80*/  F2FP.BF16.F32.PACK_AB R44, R45, R44 ;  /* 0x0000002c2d2c723e */ /* 0x000fe400000010ff */
[----:B------:R-:W-:Y:S01]  /*2db90*/  MOV R122, R122 ;  /* 0x0000007a007a7202 */ /* 0x000fe20000000f00 */
[----:B------:R-:W3:Y:S01]  /*2dba0*/  LDL.128 R4, [R1+0x2f0] ;  /* 0x0002f00001047983 */ /* 0x000ee20000100c00 */
[----:B------:R-:W-:Y:S02]  /*2dbb0*/  F2FP.BF16.F32.PACK_AB R45, R47, R46 ;  /* 0x0000002e2f2d723e */ /* 0x000fe400000010ff */
        /* <DEDUP_REMOVED lines=8> */
[----:B------:R-:W-:Y:S01]  /*2dc40*/  F2FP.BF16.F32.PACK_AB R46, R49, R48 ;  /* 0x00000030312e723e */ /* 0x000fe200000010ff */
[----:B------:R-:W3:Y:S01]  /*2dc50*/  LDL.128 R32, [R1+0x310] ;  /* 0x0003100001207983 */ /* 0x000ee20000100c00 */
[----:B------:R-:W-:Y:S02]  /*2dc60*/  F2FP.BF16.F32.PACK_AB R47, R51, R50 ;  /* 0x00000032332f723e */ /* 0x000fe400000010ff */
[----:B------:R-:W-:Y:S01]  /*2dc70*/  MOV R24, R14 ;  /* 0x0000000e00187202 */ /* 0x000fe20000000f00 */
[----:B------:R1:W-:Y:S01]  /*2dc80*/  STSM.16.M88.4 [R61], R56 ;  /* 0x000000383d007844 */ /* 0x0003e20000000200 */
[----:B------:R-:W-:-:S03]  /*2dc90*/  IADD3 R120, P0, R100, 0xc060, RZ ;  /* 0x0000c06064787810 */ /* 0x000fc60007f1e0ff */
[----:B------:R-:W3:Y:S01]  /*2dca0*/  LDL.128 R12, [R1+0x330] ;  /* 0x00033000010c7983 */ /* 0x000ee20000100c00 */
[----:B------:R-:W-:-:S03]  /*2dcb0*/  F2FP.BF16.F32.PACK_AB R88, R89, R88 ;  /* 0x000000585958723e */ /* 0x000fc600000010ff */
[----:B------:R0:W-:Y:S01]  /*2dcc0*/  STSM.16.M88.4 [R60], R52 ;  /* 0x000000343c007844 */ /* 0x0001e20000000200 */
[----:B------:R-:W-:Y:S02]  /*2dcd0*/  MOV R124, R94 ;  /* 0x0000005e007c7202 */ /* 0x000fe40000000f00 */
[----:B------:R-:W-:Y:S01]  /*2dce0*/  MOV R125, R92 ;  /* 0x0000005c007d7202 */ /* 0x000fe20000000f00 */
[----:B------:R4:W-:Y:S01]  /*2dcf0*/  STSM.16.M88.4 [R102], R44 ;  /* 0x0000002c66007844 */ /* 0x0009e20000000200 */
[----:B------:R-:W-:Y:S01]  /*2dd00*/  F2FP.BF16.F32.PACK_AB R89, R91, R90 ;  /* 0x0000005a5b59723e */ /* 0x000fe200000010ff */
[----:B------:R-:W-:Y:S01]  /*2dd10*/  IMAD.X R121, RZ, RZ, R101, P0 ;  /* 0x000000ffff797224 */ /* 0x000fe200000e0665 */
[----:B------:R-:W-:Y:S01]  /*2dd20*/  F2FP.BF16.F32.PACK_AB R90, R41, R40 ;  /* 0x00000028295a723e */ /* 0x000fe200000010ff */
[----:B-1----:R-:W3:Y:S01]  /*2dd30*/  LDL.128 R56, [R1+0x3b0] ;  /* 0x0003b00001387983 */ /* 0x002ee20000100c00 */
[----:B------:R-:W-:-:S03]  /*2dd40*/  F2FP.BF16.F32.PACK_AB R91, R43, R42 ;  /* 0x0000002a2b5b723e */ /* 0x000fc600000010ff */
[----:B------:R-:W3:Y:S04]  /*2dd50*/  LDL.128 R48, [R1+0x3d0] ;  /* 0x0003d00001307983 */ /* 0x000ee80000100c00 */
[----:B0-----:R-:W3:Y:S04]  /*2dd60*/  LDL.128 R60, [R1+0x3a0] ;  /* 0x0003a000013c7983 */ /* 0x001ee80000100c00 */
[----:B------:R-:W3:Y:S04]  /*2dd70*/  LDL.128 R52, [R1+0x3c0] ;  /* 0x0003c00001347983 */ /* 0x000ee80000100c00 */
[----:B----4-:R-:W4:Y:S04]  /*2dd80*/  LDL.128 R44, [R1+0x3e0] ;  /* 0x0003e000012c7983 */ /* 0x010f280000100c00 */
[----:B------:R-:W4:Y:S04]  /*2dd90*/  LDL.128 R92, [R1+0x400] ;  /* 0x00040000015c7983 */ /* 0x000f280000100c00 */
[----:B------:R-:W4:Y:S04]  /*2dda0*/  LDL.128 R40, [R1+0x3f0] ;  /* 0x0003f00001287983 */ /* 0x000f280000100c00 */
[----:B------:R-:W4:Y:S01]  /*2ddb0*/  LDL.128 R100, [R1+0x410] ;  /* 0x0004100001647983 */ /* 0x000f220000100c00 */
[----:B------:R-:W-:-:S02]  /*2ddc0*/  F2FP.BF16.F32.PACK_AB R112, R113, R112 ;  /* 0x000000707170723e */ /* 0x000fc400000010ff */
[----:B------:R-:W-:Y:S02]  /*2ddd0*/  LOP3.LUT R113, R120, 0x380, RZ, 0xc0, !PT ;  /* 0x0000038078717812 */ /* 0x000fe400078ec0ff */
[----:B------:R-:W-:Y:S02]  /*2dde0*/  ISETP.NE.U32.AND P0, PT, RZ, UR6, PT ;  /* 0x00000006ff007c0c */ /* 0x000fe4000bf05070 */
[----:B------:R-:W-:Y:S02]  /*2ddf0*/  SHF.R.U64 R113, R113, 0x3, RZ ;  /* 0x0000000371717819 */ /* 0x000fe400000012ff */
[----:B------:R-:W-:Y:S02]  /*2de00*/  ISETP.NE.AND.EX P0, PT, RZ, UR7, PT, P0 ;  /* 0x00000007ff007c0c */ /* 0x000fe4000bf05300 */
[----:B------:R-:W-:Y:S02]  /*2de10*/  LOP3.LUT R120, R113, R120, RZ, 0x3c, !PT ;  /* 0x0000007871787212 */ /* 0x000fe400078e3cff */
[----:B------:R-:W-:-:S02]  /*2de20*/  F2FP.BF16.F32.PACK_AB R113, R115, R114 ;  /* 0x000000727371723e */ /* 0x000fc400000010ff */
[----:B------:R-:W-:Y:S02]  /*2de30*/  F2FP.BF16.F32.PACK_AB R114, R117, R116 ;  /* 0x000000747572723e */ /* 0x000fe400000010ff */
[----:B------:R-:W-:Y:S02]  /*2de40*/  F2FP.BF16.F32.PACK_AB R115, R119, R118 ;  /* 0x000000767773723e */ /* 0x000fe400000010ff */
[----:B------:R-:W-:Y:S01]  /*2de50*/  F2FP.BF16.F32.PACK_AB R84, R85, R84 ;  /* 0x000000545554723e */ /* 0x000fe200000010ff */
[----:B------:R-:W-:Y:S01]  /*2de60*/  STSM.16.M88.4 [R25], R88 ;  /* 0x0000005819007844 */ /* 0x000fe20000000200 */
[----:B------:R-:W-:Y:S02]  /*2de70*/  F2FP.BF16.F32.PACK_AB R85, R87, R86 ;  /* 0x000000565755723e */ /* 0x000fe400000010ff */
[----:B------:R-:W-:Y:S01]  /*2de80*/  F2FP.BF16.F32.PACK_AB R76, R77, R76 ;  /* 0x0000004c4d4c723e */ /* 0x000fe200000010ff */
        /* <DEDUP_REMOVED lines=19> */
[----:B------:R-:W-:Y:S02]  /*2dfc0*/  F2FP.BF16.F32.PACK_AB R37, R39, R38 ;  /* 0x000000262725723e */ /* 0x000fe400000010ff */
[----:B---3--:R-:W-:Y:S02]  /*2dfd0*/  F2FP.BF16.F32.PACK_AB R8, R9, R8 ;  /* 0x000000080908723e */ /* 0x008fe400000010ff */
[----:B------:R-:W-:Y:S02]  /*2dfe0*/  F2FP.BF16.F32.PACK_AB R9, R11, R10 ;  /* 0x0000000a0b09723e */ /* 0x000fe400000010ff */
[----:B------:R-:W-:-:S02]  /*2dff0*/  F2FP.BF16.F32.PACK_AB R28, R29, R28 ;  /* 0x0000001c1d1c723e */ /* 0x000fc400000010ff */
[----:B------:R-:W-:Y:S02]  /*2e000*/  F2FP.BF16.F32.PACK_AB R29, R31, R30 ;  /* 0x0000001e1f1d723e */ /* 0x000fe400000010ff */
[----:B------:R-:W-:Y:S02]  /*2e010*/  F2FP.BF16.F32.PACK_AB R38, R5, R4 ;  /* 0x000000040526723e */ /* 0x000fe400000010ff */
[----:B------:R-:W-:Y:S01]  /*2e020*/  F2FP.BF16.F32.PACK_AB R39, R7, R6 ;  /* 0x000000060727723e */ /* 0x000fe200000010ff */
[----:B------:R-:W0:Y:S04]  /*2e030*/  LDC.64 R4, c[0x0][0xd00] ;  /* 0x00034000ff047b82 */ /* 0x000e280000000a00 */
[----:B------:R-:W-:Y:S04]  /*2e040*/  STSM.16.M88.4 [R96], R36 ;  /* 0x0000002460007844 */ /* 0x000fe80000000200 */
[----:B------:R-:W1:Y:S01]  /*2e050*/  @P0 LDC.64 R6, c[0x0][0xd08] ;  /* 0x00034200ff060b82 */ /* 0x000e620000000a00 */
[----:B------:R-:W-:-:S02]  /*2e060*/  F2FP.BF16.F32.PACK_AB R30, R33, R32 ;  /* 0x00000020211e723e */ /* 0x000fc400000010ff */
[----:B------:R-:W-:Y:S02]  /*2e070*/  F2FP.BF16.F32.PACK_AB R31, R35, R34 ;  /* 0x00000022231f723e */ /* 0x000fe400000010ff */
[----:B------:R-:W-:Y:S02]  /*2e080*/  F2FP.BF16.F32.PACK_AB R10, R13, R12 ;  /* 0x0000000c0d0a723e */ /* 0x000fe400000010ff */
[----:B------:R-:W-:Y:S01]  /*2e090*/  F2FP.BF16.F32.PACK_AB R11, R15, R14 ;  /* 0x0000000e0f0b723e */ /* 0x000fe200000010ff */
[----:B------:R-:W-:Y:S04]  /*2e0a0*/  STSM.16.M88.4 [R122], R28 ;  /* 0x0000001c7a007844 */ /* 0x000fe80000000200 */
[----:B------:R2:W-:Y:S04]  /*2e0b0*/  STSM.16.M88.4 [R123], R8 ;  /* 0x000000087b007844 */ /* 0x0005e80000000200 */
[----:B------:R3:W-:Y:S04]  /*2e0c0*/  STSM.16.M88.4 [R0], R84 ;  /* 0x0000005400007844 */ /* 0x0007e80000000200 */
[----:B------:R0:W-:Y:S01]  /*2e0d0*/  STSM.16.M88.4 [R3], R76 ;  /* 0x0000004c03007844 */ /* 0x0001e20000000200 */
[----:B------:R-:W-:-:S02]  /*2e0e0*/  F2FP.BF16.F32.PACK_AB R60, R61, R60 ;  /* 0x0000003c3d3c723e */ /* 0x000fc400000010ff */
[----:B------:R-:W-:Y:S02]  /*2e0f0*/  F2FP.BF16.F32.PACK_AB R61, R63, R62 ;  /* 0x0000003e3f3d723e */ /* 0x000fe400000010ff */
[----:B------:R-:W-:Y:S02]  /*2e100*/  F2FP.BF16.F32.PACK_AB R52, R53, R52 ;  /* 0x000000343534723e */ /* 0x000fe400000010ff */
[----:B------:R-:W-:Y:S02]  /*2e110*/  F2FP.BF16.F32.PACK_AB R62, R57, R56 ;  /* 0x00000038393e723e */ /* 0x000fe400000010ff */
[----:B------:R-:W-:Y:S02]  /*2e120*/  F2FP.BF16.F32.PACK_AB R63, R59, R58 ;  /* 0x0000003a3b3f723e */ /* 0x000fe400000010ff */
[----:B------:R-:W-:Y:S02]  /*2e130*/  F2FP.BF16.F32.PACK_AB R53, R55, R54 ;  /* 0x000000363735723e */ /* 0x000fe400000010ff */
[----:B----4-:R-:W-:-:S02]  /*2e140*/  F2FP.BF16.F32.PACK_AB R44, R45, R44 ;  /* 0x0000002c2d2c723e */ /* 0x010fc400000010ff */
[----:B------:R-:W-:Y:S01]  /*2e150*/  F2FP.BF16.F32.PACK_AB R92, R93, R92 ;  /* 0x0000005c5d5c723e */ /* 0x000fe200000010ff */
[----:B--2---:R-:W-:Y:S01]  /*2e160*/  IMAD.MOV.U32 R8, RZ, RZ, RZ ;  /* 0x000000ffff087224 */ /* 0x004fe200078e00ff */
[----:B------:R-:W-:Y:S01]  /*2e170*/  F2FP.BF16.F32.PACK_AB R54, R49, R48 ;  /* 0x000000303136723e */ /* 0x000fe200000010ff */
[----:B---3--:R-:W-:Y:S01]  /*2e180*/  IMAD.U32 R0, RZ, RZ, UR6 ;  /* 0x00000006ff007e24 */ /* 0x008fe2000f8e00ff */
[----:B------:R-:W-:Y:S01]  /*2e190*/  F2FP.BF16.F32.PACK_AB R55, R51, R50 ;  /* 0x000000323337723e */ /* 0x000fe200000010ff */
[----:B0-----:R-:W-:Y:S01]  /*2e1a0*/  IMAD.WIDE R4, R211, 0x4, R4 ;  /* 0x00000004d3047825 */ /* 0x001fe200078e0204 */
[----:B------:R-:W-:Y:S01]  /*2e1b0*/  F2FP.BF16.F32.PACK_AB R45, R47, R46 ;  /* 0x0000002e2f2d723e */ /* 0x000fe200000010ff */
[----:B------:R-:W0:Y:S01]  /*2e1c0*/  LDC R3, c[0x0][0xce8] ;  /* 0x00033a00ff037b82 */ /* 0x000e220000000800 */
[----:B------:R-:W-:Y:S02]  /*2e1d0*/  F2FP.BF16.F32.PACK_AB R46, R41, R40 ;  /* 0x00000028292e723e */ /* 0x000fe400000010ff */
[----:B------:R-:W-:-:S02]  /*2e1e0*/  F2FP.BF16.F32.PACK_AB R47, R43, R42 ;  /* 0x0000002a2b2f723e */ /* 0x000fc400000010ff */
[----:B------:R-:W-:Y:S01]  /*2e1f0*/  F2FP.BF16.F32.PACK_AB R93, R95, R94 ;  /* 0x0000005e5f5d723e */ /* 0x000fe200000010ff */
[----:B------:R2:W-:Y:S01]  /*2e200*/  STSM.16.M88.4 [R20], R68 ;  /* 0x0000004414007844 */ /* 0x0005e20000000200 */
[----:B------:R-:W-:Y:S02]  /*2e210*/  F2FP.BF16.F32.PACK_AB R94, R101, R100 ;  /* 0x00000064655e723e */ /* 0x000fe400000010ff */
[----:B------:R-:W-:Y:S01]  /*2e220*/  F2FP.BF16.F32.PACK_AB R95, R103, R102 ;  /* 0x00000066675f723e */ /* 0x000fe200000010ff */
[----:B------:R2:W-:Y:S04]  /*2e230*/  STSM.16.M88.4 [R21], R60 ;  /* 0x0000003c15007844 */ /* 0x0005e80000000200 */
[----:B------:R2:W-:Y:S04]  /*2e240*/  STSM.16.M88.4 [R24], R52 ;  /* 0x0000003418007844 */ /* 0x0005e80000000200 */
[----:B------:R2:W-:Y:S04]  /*2e250*/  STSM.16.M88.4 [R124], R44 ;  /* 0x0000002c7c007844 */ /* 0x0005e80000000200 */
[----:B------:R2:W-:Y:S04]  /*2e260*/  STSM.16.M88.4 [R125], R92 ;  /* 0x0000005c7d007844 */ /* 0x0005e80000000200 */
[----:B------:R2:W-:Y:S01]  /*2e270*/  STSM.16.M88.4 [R120], R104 ;  /* 0x0000006878007844 */ /* 0x0005e20000000200 */
[----:B------:R-:W-:Y:S01]  /*2e280*/  BAR.SYNC.DEFER_BLOCKING 0x1, 0x100 ;  /* 0x0044000000007b1d */ /* 0x000fe20000010000 */
[----:B-1----:R-:W-:-:S05]  /*2e290*/  @P0 IMAD.WIDE R6, R211, 0x4, R6 ;  /* 0x00000004d3060825 */ /* 0x002fca00078e0206 */
[----:B------:R2:W5:Y:S04]  /*2e2a0*/  @P1 LDG.E R8, desc[UR44][R4.64] ;  /* 0x0000002c04081981 */ /* 0x000568000c1e1900 */
[----:B------:R2:W5:Y:S01]  /*2e2b0*/  @P0 LDG.E R0, desc[UR44][R6.64] ;  /* 0x0000002c06000981 */ /* 0x000562000c1e1900 */
[----:B------:R-:W-:Y:S05]  /*2e2c0*/  @P0 BRA `(.L_x_13230) ;  /* 0x0000000000100947 */ /* 0x000fea0003800000 */
[----:B------:R-:W-:Y:S05]  /*2e2d0*/  @!P1 BRA `(.L_x_13230) ;  /* 0x00000000000c9947 */ /* 0x000fea0003800000 */
[----:B--2---:R-:W2:Y:S04]  /*2e2e0*/  LDG.E R7, desc[UR44][R4.64] ;  /* 0x0000002c04077981 */ /* 0x004ea8000c1e1900 */
[----:B-----5:R-:W2:Y:S02]  /*2e2f0*/  LDG.E R0, desc[UR44][R4.64+0x4] ;  /* 0x0000042c04007981 */ /* 0x020ea4000c1e1900 */
[----:B--2---:R-:W-:-:S07]  /*2e300*/  IMAD.IADD R0, R0, 0x1, -R7 ;  /* 0x0000000100007824 */ /* 0x004fce00078e0a07 */
.L_x_13230:
[----:B--2---:R-:W2:Y:S04]  /*2e310*/  LDL R4, [R1+0x518] ;  /* 0x0005180001047983 */ /* 0x004ea80000100800 */
[----:B------:R-:W3:Y:S01]  /*2e320*/  LDL R28, [R1+0x520] ;  /* 0x00052000011c7983 */ /* 0x000ee20000100800 */
[----:B0----5:R-:W-:Y:S02]  /*2e330*/  IMAD R0, R0, R3, RZ ;  /* 0x0000000300007224 */ /* 0x021fe400078e02ff */
[----:B------:R-:W-:Y:S01]  /*2e340*/  IMAD.IADD R33, R204, 0x1, R209 ;  /* 0x00000001cc217824 */ /* 0x000fe200078e02d1 */
[----:B------:R-:W-:Y:S01]  /*2e350*/  ISETP.GT.AND P3, PT, R210, 0x1, PT ;  /* 0x00000001d200780c */ /* 0x000fe20003f64270 */
[----:B------:R-:W-:Y:S01]  /*2e360*/  IMAD.MOV.U32 R9, RZ, RZ, 0xab8 ;  /* 0x00000ab8ff097424 */ /* 0x000fe200078e00ff */
[----:B------:R-:W-:Y:S01]  /*2e370*/  ISETP.NE.AND P2, PT, R3, 0x1, PT ;  /* 0x000000010300780c */ /* 0x000fe20003f45270 */
[----:B------:R-:W0:Y:S03]  /*2e380*/  LDC.64 R20, c[0x0][0xca8] ;  /* 0x00032a00ff147b82 */ /* 0x000e260000000a00 */
[----:B------:R-:W-:-:S05]  /*2e390*/  SEL R9, R9, 0xa78, P3 ;  /* 0x00000a7809097807 */ /* 0x000fca0001800000 */
[----:B------:R-:W1:Y:S08]  /*2e3a0*/  LDC.64 R6, c[0x0][R9+0x220] ;  /* 0x0000880009067b82 */ /* 0x000e700000000a00 */
[----:B------:R-:W4:Y:S08]  /*2e3b0*/  LDC.64 R10, c[0x0][R9+0x218] ;  /* 0x00008600090a7b82 */ /* 0x000f300000000a00 */
[----:B------:R4:W4:Y:S01]  /*2e3c0*/  LDC.64 R14, c[0x0][R9+0x228] ;  /* 0x00008a00090e7b82 */ /* 0x0009220000000a00 */
[----:B------:R-:W-:-:S07]  /*2e3d0*/  ISETP.NE.U32.AND P1, PT, RZ, UR4, PT ;  /* 0x00000004ff007c0c */ /* 0x000fce000bf25070 */
[----:B------:R-:W4:Y:S01]  /*2e3e0*/  @P2 LDC R13, c[0x0][0xcec] ;  /* 0x00033b00ff0d2b82 */ /* 0x000f220000000800 */
[----:B------:R-:W-:-:S07]  /*2e3f0*/  ISETP.NE.AND.EX P1, PT, RZ, UR5, PT, P1 ;  /* 0x00000005ff007c0c */ /* 0x000fce000bf25310 */
[----:B------:R-:W4:Y:S01]  /*2e400*/  @P2 LDC R26, c[0x0][0xcf0] ;  /* 0x00033c00ff1a2b82 */ /* 0x000f220000000800 */
[----:B------:R-:W-:Y:S02]  /*2e410*/  SHF.R.S32.HI R24, RZ, 0x1f, R211 ;  /* 0x0000001fff187819 */ /* 0x000fe400000114d3 */
[----:B------:R-:W-:Y:S02]  /*2e420*/  SEL R12, R211, RZ, !P1 ;  /* 0x000000ffd30c7207 */ /* 0x000fe40004800000 */
[----:B--2---:R-:W-:-:S03]  /*2e430*/  LOP3.LUT P0, RZ, R4, 0x3, RZ, 0xc0, !PT ;  /* 0x0000000304ff7812 */ /* 0x004fc6000780c0ff */
[----:B0-----:R-:W0:Y:S01]  /*2e440*/  @!P3 LDC R20, c[0x0][0xc50] ;  /* 0x00031400ff14bb82 */ /* 0x001e220000000800 */
[----:B------:R-:W-:Y:S01]  /*2e450*/  ISETP.GE.OR P4, PT, R33, R0, P0 ;  /* 0x000000002100720c */ /* 0x000fe20000786670 */
[----:B---3--:R-:W-:-:S06]  /*2e460*/  IMAD.IADD R28, R28, 0x1, R209 ;  /* 0x000000011c1c7824 */ /* 0x008fcc00078e02d1 */
[----:B------:R-:W2:Y:S06]  /*2e470*/  @!P3 LDC R21, c[0x0][0xc54] ;  /* 0x00031500ff15bb82 */ /* 0x000eac0000000800 */
[----:B------:R-:W3:Y:S02]  /*2e480*/  @!P4 LDL R29, [R1+0x220] ;  /* 0x00022000011dc983 */ /* 0x000ee40000100800 */
[----:B------:R4:W0:Y:S01]  /*2e490*/  LDC.64 R4, c[0x0][R9+0x210] ;  /* 0x0000840009047b82 */ /* 0x0008220000000a00 */
[----:B------:R-:W-:Y:S01]  /*2e4a0*/  SEL R25, R24, RZ, !P1 ;  /* 0x000000ff18197207 */ /* 0x000fe20004800000 */
[----:B-1----:R-:W-:-:S02]  /*2e4b0*/  IMAD R7, R7, R12, RZ ;  /* 0x0000000c07077224 */ /* 0x002fc400078e02ff */
[-C--:B----4-:R-:W-:Y:S02]  /*2e4c0*/  IMAD R31, R11, R156.reuse, RZ ;  /* 0x0000009c0b1f7224 */ /* 0x090fe400078e02ff */
[----:B------:R-:W-:Y:S01]  /*2e4d0*/  IMAD R35, R6, R25, R7 ;  /* 0x0000001906237224 */ /* 0x000fe200078e0207 */
[----:B------:R-:W-:Y:S01]  /*2e4e0*/  SEL R25, R219, RZ, P3 ;  /* 0x000000ffdb197207 */ /* 0x000fe20001800000 */
[----:B------:R-:W-:Y:S01]  /*2e4f0*/  IMAD.WIDE.U32 R10, R10, R156, RZ ;  /* 0x0000009c0a0a7225 */ /* 0x000fe200078e00ff */
[----:B------:R-:W-:-:S03]  /*2e500*/  SHF.R.S32.HI R9, RZ, 0x1f, R8 ;  /* 0x0000001fff097819 */ /* 0x000fc60000011408 */
[----:B------:R-:W-:-:S04]  /*2e510*/  IMAD.WIDE.U32 R6, R6, R12, RZ ;  /* 0x0000000c06067225 */ /* 0x000fc800078e00ff */
[----:B------:R-:W-:Y:S01]  /*2e520*/  @P2 IMAD.HI.U32 R13, R28, R13, RZ ;  /* 0x0000000d1c0d2227 */ /* 0x000fe200078e00ff */
[----:B------:R-:W-:-:S03]  /*2e530*/  IADD3 R6, P1, P5, R6, R10, R8 ;  /* 0x0000000a06067210 */ /* 0x000fc60007d3e008 */
[----:B------:R-:W-:Y:S02]  /*2e540*/  IMAD.IADD R24, R11, 0x1, R31 ;  /* 0x000000010b187824 */ /* 0x000fe400078e021f */
[----:B------:R-:W-:Y:S02]  /*2e550*/  IMAD.IADD R11, R7, 0x1, R35 ;  /* 0x00000001070b7824 */ /* 0x000fe400078e0223 */
[----:B------:R-:W-:Y:S01]  /*2e560*/  IMAD.MOV.U32 R7, RZ, RZ, R28 ;  /* 0x000000ffff077224 */ /* 0x000fe200078e001c */
[----:B------:R-:W-:Y:S01]  /*2e570*/  @P2 SHF.R.U32.HI R7, RZ, R26, R13 ;  /* 0x0000001aff072219 */ /* 0x000fe2000001160d */
[-C--:B------:R-:W-:Y:S01]  /*2e580*/  IMAD R31, R15, R25.reuse, RZ ;  /* 0x000000190f1f7224 */ /* 0x080fe200078e02ff */
[----:B------:R-:W-:Y:S01]  /*2e590*/  IADD3.X R11, R11, R24, R9, P1, P5 ;  /* 0x000000180b0b7210 */ /* 0x000fe20000fea409 */
[----:B------:R-:W-:-:S04]  /*2e5a0*/  IMAD.WIDE.U32 R14, R14, R25, RZ ;  /* 0x000000190e0e7225 */ /* 0x000fc800078e00ff */
[----:B------:R-:W-:Y:S01]  /*2e5b0*/  IMAD.MOV R10, RZ, RZ, -R7 ;  /* 0x000000ffff0a7224 */ /* 0x000fe200078e0a07 */
[----:B------:R-:W-:Y:S01]  /*2e5c0*/  IADD3 R14, P1, P5, R7, R6, R14 ;  /* 0x00000006070e7210 */ /* 0x000fe20007d3e00e */
[----:B------:R-:W-:Y:S01]  /*2e5d0*/  IMAD.IADD R31, R15, 0x1, R31 ;  /* 0x000000010f1f7824 */ /* 0x000fe200078e021f */
[----:B------:R-:W-:Y:S01]  /*2e5e0*/  SHF.R.S32.HI R6, RZ, 0x1f, R7 ;  /* 0x0000001fff067819 */ /* 0x000fe20000011407 */
[----:B------:R-:W-:-:S03]  /*2e5f0*/  IMAD R7, R3, R10, R28 ;  /* 0x0000000a03077224 */ /* 0x000fc600078e021c */
[----:B------:R-:W-:Y:S02]  /*2e600*/  IADD3.X R15, R6, R11, R31, P1, P5 ;  /* 0x0000000b060f7210 */ /* 0x000fe40000fea41f */
[----:B------:R-:W-:Y:S01]  /*2e610*/  SHF.R.S32.HI R11, RZ, 0x1f, R7 ;  /* 0x0000001fff0b7819 */ /* 0x000fe20000011407 */
[-C--:B0-----:R-:W-:Y:S02]  /*2e620*/  IMAD R5, R5, R7.reuse, RZ ;  /* 0x0000000705057224 */ /* 0x081fe400078e02ff */
[----:B------:R-:W-:-:S04]  /*2e630*/  IMAD.WIDE.U32 R14, R4, R7, R14 ;  /* 0x00000007040e7225 */ /* 0x000fc800078e000e */
[----:B------:R-:W-:Y:S01]  /*2e640*/  IMAD R5, R4, R11, R5 ;  /* 0x0000000b04057224 */ /* 0x000fe200078e0205 */
[C---:B------:R-:W-:Y:S01]  /*2e650*/  LEA R20, P1, R14.reuse, R20, 0x2 ;  /* 0x000000140e147211 */ /* 0x040fe200078210ff */
[----:B------:R-:W-:Y:S02]  /*2e660*/  VIADD R7, R33, 0x8 ;  /* 0x0000000821077836 */ /* 0x000fe40000000000 */
[----:B------:R-:W-:Y:S02]  /*2e670*/  IMAD.IADD R4, R15, 0x1, R5 ;  /* 0x000000010f047824 */ /* 0x000fe400078e0205 */
[----:B------:R-:W-:Y:S01]  /*2e680*/  SHFL.IDX PT, R10, R20, RZ, 0x1c1f ;  /* 0x001c1fff140a7589 */ /* 0x000fe200000e0000 */
[----:B------:R-:W-:Y:S02]  /*2e690*/  ISETP.GE.OR P0, PT, R7, R0, P0 ;  /* 0x000000000700720c */ /* 0x000fe40000706670 */
[----:B--2---:R-:W-:-:S05]  /*2e6a0*/  LEA.HI.X R21, R14, R21, R4, 0x2, P1 ;  /* 0x000000150e157211 */ /* 0x004fca00008f1404 */
[----:B------:R-:W3:Y:S04]  /*2e6b0*/  SHFL.IDX PT, R11, R21, RZ, 0x1c1f ;  /* 0x001c1fff150b7589 */ /* 0x000ee800000e0000 */
[----:B---3--:R-:W-:Y:S04]  /*2e6c0*/  @!P4 ST.E desc[UR44][R10.64], R29 ;  /* 0x0000001d0a00c985 */ /* 0x008fe8000c10192c */
[----:B------:R-:W2:Y:S04]  /*2e6d0*/  @!P0 LDL R13, [R1+0x224] ;  /* 0x00022400010d8983 */ /* 0x000ea80000100800 */
[----:B------:R-:W-:Y:S04]  /*2e6e0*/  SHFL.IDX PT, R4, R20, 0x1, 0x1c1f ;  /* 0x003c1f0014047f89 */ /* 0x000fe800000e0000 */
[----:B------:R-:W2:Y:S04]  /*2e6f0*/  SHFL.IDX PT, R5, R21, 0x1, 0x1c1f ;  /* 0x003c1f0015057f89 */ /* 0x000ea800000e0000 */
[----:B--2---:R0:W-:Y:S01]  /*2e700*/  @!P0 ST.E desc[UR44][R4.64], R13 ;  /* 0x0000000d04008985 */ /* 0x0041e2000c10192c */
[----:B------:R-:W-:Y:S05]  /*2e710*/  @P3 BRA `(.L_x_13231) ;  /* 0x0000000c00e83947 */ /* 0x000fea0003800000 */
[----:B------:R-:W2:Y:S01]  /*2e720*/  LDL R88, [R1+0x49c] ;  /* 0x00049c0001587983 */ /* 0x000ea20000100800 */
[----:B------:R-:W1:Y:S01]  /*2e730*/  @P2 LDC R14, c[0x0][0xcec] ;  /* 0x00033b00ff0e2b82 */ /* 0x000e620000000800 */
[----:B------:R-:W-:Y:S02]  /*2e740*/  ULDC.64 UR4, c[0x0][0xba0] ;  /* 0x0002e80000047ab9 */ /* 0x000fe40000000a00 */
[----:B------:R-:W3:Y:S01]  /*2e750*/  LDL R89, [R1+0x4ac] ;  /* 0x0004ac0001597983 */ /* 0x000ee20000100800 */
[----:B------:R-:W-:-:S04]  /*2e760*/  IMAD R9, R9, UR4, RZ ;  /* 0x0000000409097c24 */ /* 0x000fc8000f8e02ff */
[C---:B------:R-:W-:Y:S02]  /*2e770*/  IMAD R11, R8.reuse, UR5, R9 ;  /* 0x00000005080b7c24 */ /* 0x040fe4000f8e0209 */
[----:B------:R-:W-:Y:S01]  /*2e780*/  IMAD.WIDE.U32 R8, R8, UR4, RZ ;  /* 0x0000000408087c25 */ /* 0x000fe2000f8e00ff */
[----:B------:R-:W-:-:S03]  /*2e790*/  ULDC.64 UR4, c[0x0][0xbe8] ;  /* 0x0002fa0000047ab9 */ /* 0x000fc60000000a00 */
[----:B------:R-:W-:Y:S01]  /*2e7a0*/  IMAD.IADD R9, R9, 0x1, R11 ;  /* 0x0000000109097824 */ /* 0x000fe200078e020b */
[----:B0-----:R-:W-:Y:S01]  /*2e7b0*/  SHF.R.S32.HI R13, RZ, 0x1f, R12 ;  /* 0x0000001fff0d7819 */ /* 0x001fe2000001140c */
[----:B------:R-:W-:-:S04]  /*2e7c0*/  IMAD.WIDE.U32 R8, R156, UR4, R8 ;  /* 0x000000049c087c25 */ /* 0x000fc8000f8e0008 */
[----:B------:R-:W-:Y:S01]  /*2e7d0*/  IMAD R9, R156, UR5, R9 ;  /* 0x000000059c097c24 */ /* 0x000fe2000f8e0209 */
[----:B------:R-:W-:Y:S02]  /*2e7e0*/  ULDC.64 UR4, c[0x0][0xbf0] ;  /* 0x0002fc0000047ab9 */ /* 0x000fe40000000a00 */
[----:B------:R-:W-:Y:S02]  /*2e7f0*/  IMAD R13, R13, UR4, RZ ;  /* 0x000000040d0d7c24 */ /* 0x000fe4000f8e02ff */
[----:B------:R-:W-:-:S04]  /*2e800*/  IMAD.WIDE.U32 R8, R12, UR4, R8 ;  /* 0x000000040c087c25 */ /* 0x000fc8000f8e0008 */
[----:B------:R-:W-:Y:S01]  /*2e810*/  IMAD R13, R12, UR5, R13 ;  /* 0x000000050c0d7c24 */ /* 0x000fe2000f8e020d */
[----:B------:R-:W-:-:S03]  /*2e820*/  ULDC.64 UR4, c[0x0][0xbe0] ;  /* 0x0002f80000047ab9 */ /* 0x000fc60000000a00 */
[----:B------:R-:W-:Y:S02]  /*2e830*/  IMAD.IADD R9, R9, 0x1, R13 ;  /* 0x0000000109097824 */ /* 0x000fe400078e020d */
[----:B--2---:R-:W-:-:S04]  /*2e840*/  IMAD R5, R88, 0x40, R198 ;  /* 0x0000004058057824 */ /* 0x004fc800078e02c6 */
        /* <DEDUP_REMOVED lines=24> */
[----:B---3--:R-:W-:Y:S01]  /*2e9d0*/  IMAD R10, R89, 0x20, R88 ;  /* 0x00000020590a7824 */ /* 0x008fe200078e0258 */
[C---:B------:R-:W-:Y:S01]  /*2e9e0*/  IADD3 R53, P1, R18.reuse, 0x7000, RZ ;  /* 0x0000700012357810 */ /* 0x040fe20007f3e0ff */
[----:B------:R-:W5:Y:S01]  /*2e9f0*/  LD.E.128 R28, desc[UR44][R28.64] ;  /* 0x0000002c1c1c7980 */ /* 0x000f62000c101d00 */
[----:B------:R-:W-:-:S02]  /*2ea00*/  IADD3 R57, P3, R18, 0x8000, RZ ;  /* 0x0000800012397810 */ /* 0x000fc40007f7e0ff */
[----:B------:R-:W-:Y:S01]  /*2ea10*/  IADD3 R61, P4, R18, 0x9000, RZ ;  /* 0x00009000123d7810 */ /* 0x000fe20007f9e0ff */
[----:B------:R-:W5:Y:S01]  /*2ea20*/  LD.E.128 R32, desc[UR44][R32.64] ;  /* 0x0000002c20207980 */ /* 0x000f62000c101d00 */
[----:B------:R-:W-:Y:S02]  /*2ea30*/  SHF.R.U64 R44, R44, 0x3, RZ ;  /* 0x000000032c2c7819 */ /* 0x000fe400000012ff */
[----:B------:R-:W-:Y:S01]  /*2ea40*/  LOP3.LUT R48, R49, 0x380, RZ, 0xc0, !PT ;  /* 0x0000038031307812 */ /* 0x000fe200078ec0ff */
        /* <DEDUP_REMOVED lines=8> */
[----:B------:R-:W-:Y:S02]  /*2ead0*/  IADD3 R65, P5, R18, 0xa000, RZ ;  /* 0x0000a00012417810 */ /* 0x000fe40007fbe0ff */
[----:B------:R-:W-:Y:S01]  /*2eae0*/  SHF.R.U64 R52, R52, 0x3, RZ ;  /* 0x0000000334347819 */ /* 0x000fe200000012ff */
[----:B------:R-:W5:Y:S01]  /*2eaf0*/  LD.E.128 R44, desc[UR44][R44.64] ;  /* 0x0000002c2c2c7980 */ /* 0x000f62000c101d00 */
[----:B------:R-:W-:Y:S02]  /*2eb00*/  SHF.R.U64 R56, R56, 0x3, RZ ;  /* 0x0000000338387819 */ /* 0x000fe400000012ff */
[----:B------:R-:W-:-:S02]  /*2eb10*/  SHF.R.U64 R60, R60, 0x3, RZ ;  /* 0x000000033c3c7819 */ /* 0x000fc400000012ff */
[----:B------:R-:W-:Y:S01]  /*2eb20*/  LOP3.LUT R48, R48, R49, RZ, 0x3c, !PT ;  /* 0x0000003130307212 */ /* 0x000fe200078e3cff */
[--C-:B------:R-:W-:Y:S01]  /*2eb30*/  IMAD.X R49, RZ, RZ, R19.reuse, P0 ;  /* 0x000000ffff317224 */ /* 0x100fe200000e0613 */
[----:B------:R-:W-:Y:S02]  /*2eb40*/  LOP3.LUT R64, R65, 0x380, RZ, 0xc0, !PT ;  /* 0x0000038041407812 */ /* 0x000fe400078ec0ff */
        /* <DEDUP_REMOVED lines=41> */
[----:B------:R-:W5:Y:S01]  /*2ede0*/  LD.E.128 R68, desc[UR44][R68.64] ;  /* 0x0000002c44447980 */ /* 0x000f62000c101d00 */
[----:B------:R-:W0:Y:S01]  /*2edf0*/  @P2 LDC R19, c[0x0][0xcf0] ;  /* 0x00033c00ff132b82 */ /* 0x000e220000000800 */
[----:B------:R-:W-:-:S02]  /*2ee00*/  SHF.R.U64 R6, R6, 0x3, RZ ;  /* 0x0000000306067819 */ /* 0x000fc400000012ff */
[----:B------:R-:W5:Y:S02]  /*2ee10*/  LD.E.128 R72, desc[UR44][R72.64] ;  /* 0x0000002c48487980 */ /* 0x000f64000c101d00 */
[----:B------:R-:W-:Y:S02]  /*2ee20*/  LOP3.LUT R84, R6, R7, RZ, 0x3c, !PT ;  /* 0x0000000706547212 */ /* 0x000fe400078e3cff */
        /* <DEDUP_REMOVED lines=11> */
[----:B-1----:R-:W-:-:S04]  /*2eee0*/  @P2 IMAD.HI.U32 R10, R15, R14, RZ ;  /* 0x0000000e0f0a2227 */ /* 0x002fc800078e00ff */
[----:B------:R-:W-:Y:S01]  /*2eef0*/  IMAD.MOV.U32 R11, RZ, RZ, R15 ;  /* 0x000000ffff0b7224 */ /* 0x000fe200078e000f */
[----:B0-----:R-:W-:Y:S01]  /*2ef00*/  @P2 SHF.R.U32.HI R11, RZ, R19, R10 ;  /* 0x00000013ff0b2219 */ /* 0x001fe2000001160a */
[----:B------:R-:W-:-:S03]  /*2ef10*/  VIADD R10, R2, 0x32420 ;  /* 0x00032420020a7836 */ /* 0x000fc60000000000 */
[--C-:B------:R-:W-:Y:S01]  /*2ef20*/  SHF.R.S32.HI R12, RZ, 0x1f, R11.reuse ;  /* 0x0000001fff0c7819 */ /* 0x100fe2000001140b */
[----:B------:R-:W-:Y:S01]  /*2ef30*/  IMAD.MOV R14, RZ, RZ, -R11 ;  /* 0x000000ffff0e7224 */ /* 0x000fe200078e0a0b */
[----:B------:R-:W-:-:S03]  /*2ef40*/  PRMT R10, RZ, 0x654, R10 ;  /* 0x00000654ff0a7816 */ /* 0x000fc6000000000a */
[----:B------:R-:W-:Y:S02]  /*2ef50*/  IMAD R3, R3, R14, R15 ;  /* 0x0000000e03037224 */ /* 0x000fe400078e020f */
[----:B------:R-:W-:Y:S02]  /*2ef60*/  IMAD R12, R12, UR4, RZ ;  /* 0x000000040c0c7c24 */ /* 0x000fe4000f8e02ff */
[C---:B------:R-:W-:Y:S01]  /*2ef70*/  IMAD.WIDE.U32 R8, R11.reuse, UR4, R8 ;  /* 0x000000040b087c25 */ /* 0x040fe2000f8e0008 */
[----:B--2---:R0:W-:Y:S03]  /*2ef80*/  SYNCS.ARRIVE.TRANS64.RED.A1T0 RZ, [R10+URZ], RZ ;  /* 0x000000ff0aff79a7 */ /* 0x0041e6000810043f */
[----:B------:R-:W-:Y:S01]  /*2ef90*/  IMAD R13, R11, UR5, R12 ;  /* 0x000000050b0d7c24 */ /* 0x000fe2000f8e020c */
[----:B------:R-:W-:Y:S01]  /*2efa0*/  ULDC.64 UR4, c[0x0][0xbd8] ;  /* 0x0002f60000047ab9 */ /* 0x000fe20000000a00 */
[----:B0-----:R-:W-:-:S02]  /*2efb0*/  SHF.R.S32.HI R10, RZ, 0x1f, R3 ;  /* 0x0000001fff0a7819 */ /* 0x001fc40000011403 */
[----:B------:R-:W-:-:S03]  /*2efc0*/  IMAD.IADD R9, R9, 0x1, R13 ;  /* 0x0000000109097824 */ /* 0x000fc600078e020d */
        /* <DEDUP_REMOVED lines=11> */
.L_x_13466:
[----:B------:R-:W-:Y:S01]  /*2f080*/  IMAD.IADD R209, R88, 0x1, R209 ;  /* 0x0000000158d17824 */ /* 0x000fe200078e02d1 */
[----:B------:R-:W-:Y:S04]  /*2f090*/  BSSY B1, `(.L_x_13233) ;  /* 0x0000014000017945 */ /* 0x000fe80003800000 */
[----:B------:R-:W-:-:S13]  /*2f0a0*/  ISETP.GE.AND P0, PT, R209, R0, PT ;  /* 0x00000000d100720c */ /* 0x000fda0003f06270 */
[----:B------:R-:W-:Y:S05]  /*2f0b0*/  @P0 BRA `(.L_x_13234) ;  /* 0x0000000000440947 */ /* 0x000fea0003800000 */
[----:B------:R-:W-:Y:S02]  /*2f0c0*/  ULDC UR4, c[0x0][0xbc8] ;  /* 0x0002f20000047ab9 */ /* 0x000fe40000000800 */
[----:B------:R-:W-:Y:S02]  /*2f0d0*/  ISETP.GE.AND P3, PT, R198, UR4, PT ;  /* 0x00000004c6007c0c */ /* 0x000fe4000bf66270 */
[----:B------:R-:W-:Y:S02]  /*2f0e0*/  ISETP.GE.AND P2, PT, R200, UR4, PT ;  /* 0x00000004c8007c0c */ /* 0x000fe4000bf46270 */
[----:B------:R-:W-:Y:S02]  /*2f0f0*/  ISETP.GE.AND P1, PT, R199, UR4, PT ;  /* 0x00000004c7007c0c */ /* 0x000fe4000bf26270 */
[----:B------:R-:W-:-:S07]  /*2f100*/  ISETP.GE.AND P0, PT, R201, UR4, PT ;  /* 0x00000004c9007c0c */ /* 0x000fce000bf06270 */
[-C--:B--2---:R-:W-:Y:S02]  /*2f110*/  @!P3 LEA R8, P5, R198, R14.reuse, 0x1 ;  /* 0x0000000ec608b211 */ /* 0x084fe400078a08ff */
[-C--:B------:R-:W-:Y:S02]  /*2f120*/  @!P2 LEA R10, P4, R200, R14.reuse, 0x1 ;  /* 0x0000000ec80aa211 */ /* 0x080fe400078808ff */
[-C--:B-1----:R-:W-:Y:S02]  /*2f130*/  @!P3 LEA.HI.X R9, R198, R3.reuse, R216, 0x1, P5 ;  /* 0x00000003c609b211 */ /* 0x082fe400028f0cd8 */
[-C--:B------:R-:W-:Y:S02]  /*2f140*/  @!P1 LEA R12, P5, R199, R14.reuse, 0x1 ;  /* 0x0000000ec70c9211 */ /* 0x080fe400078a08ff */
[----:B------:R-:W-:Y:S01]  /*2f150*/  @!P2 LEA.HI.X R11, R200, R3, R214, 0x1, P4 ;  /* 0x00000003c80ba211 */ /* 0x000fe200020f0cd6 */
[----:B-----5:R3:W-:Y:S01]  /*2f160*/  @!P3 ST.E.128 desc[UR44][R8.64], R4 ;  /* 0x000000040800b985 */ /* 0x0207e2000c101d2c */
[----:B------:R-:W-:-:S02]  /*2f170*/  @!P0 LEA R14, P4, R201, R14, 0x1 ;  /* 0x0000000ec90e8211 */ /* 0x000fc400078808ff */
[-C--:B------:R-:W-:Y:S01]  /*2f180*/  @!P1 LEA.HI.X R13, R199, R3.reuse, R213, 0x1, P5 ;  /* 0x00000003c70d9211 */ /* 0x080fe200028f0cd5 */
[----:B------:R3:W-:Y:S01]  /*2f190*/  @!P2 ST.E.128 desc[UR44][R10.64], R40 ;  /* 0x000000280a00a985 */ /* 0x0007e2000c101d2c */
[----:B------:R-:W-:-:S03]  /*2f1a0*/  @!P0 LEA.HI.X R15, R201, R3, R212, 0x1, P4 ;  /* 0x00000003c90f8211 */ /* 0x000fc600020f0cd4 */
[----:B------:R3:W-:Y:S04]  /*2f1b0*/  @!P1 ST.E.128 desc[UR44][R12.64], R56 ;  /* 0x000000380c009985 */ /* 0x0007e8000c101d2c */
[----:B------:R3:W-:Y:S02]  /*2f1c0*/  @!P0 ST.E.128 desc[UR44][R14.64], R72 ;  /* 0x000000480e008985 */ /* 0x0007e4000c101d2c */
.L_x_13234:
[----:B------:R-:W-:Y:S05]  /*2f1d0*/  BSYNC B1 ;  /* 0x0000000000017941 */ /* 0x000fea0003800000 */
.L_x_13233:
[----:B------:R-:W-:-:S03]  /*2f1e0*/  UMOV UR4, 0xffffffff ;  /* 0xffffffff00047882 */ /* 0x000fc60000000000 */
[----:B------:R-:W-:Y:S05]  /*2f1f0*/  BRA.DIV UR4, `(.L_x_13235) ;  /* 0x000000d204f87947 */ /* 0x000fea000b800000 */
[----:B-1----:R1:W4:Y:S04]  /*2f200*/  SHFL.IDX PT, R3, R19, 0x1, 0x181f ;  /* 0x00381f0013037f89 */ /* 0x00232800000e0000 */
[----:B--23--:R1:W2:Y:S02]  /*2f210*/  SHFL.IDX PT, R14, R18, 0x1, 0x181f ;  /* 0x00381f00120e7f89 */ /* 0x00c2a400000e0000 */
.L_x_13470:
[----:B-----5:R-:W-:Y:S01]  /*2f220*/  VIADD R5, R209, 0x20 ;  /* 0x00000020d1057836 */ /* 0x020fe20000000000 */
        /* <DEDUP_REMOVED lines=10> */
[-C--:B----4-:R-:W-:Y:S02]  /*2f2d0*/  @!P3 LEA.HI.X R5, R198, R3.reuse, R216, 0x1, P5 ;  /* 0x00000003c605b211 */ /* 0x090fe400028f0cd8 */
[-C--:B------:R-:W-:Y:S02]  /*2f2e0*/  @!P1 LEA R8, P5, R199, R14.reuse, 0x1 ;  /* 0x0000000ec7089211 */ /* 0x080fe400078a08ff */
        /* <DEDUP_REMOVED lines=8> */
.L_x_13237:
[----:B------:R-:W-:Y:S05]  /*2f370*/  BSYNC B1 ;  /* 0x0000000000017941 */ /* 0x000fea0003800000 */
.L_x_13236:
[----:B------:R-:W-:-:S03]  /*2f380*/  UMOV UR4, 0xffffffff ;  /* 0xffffffff00047882 */ /* 0x000fc60000000000 */
[----:B------:R-:W-:Y:S05]  /*2f390*/  BRA.DIV UR4, `(.L_x_13238) ;  /* 0x000000d204d87947 */ /* 0x000fea000b800000 */
[----:B----4-:R4:W0:Y:S04]  /*2f3a0*/  SHFL.IDX PT, R3, R19, 0x2, 0x181f ;  /* 0x00581f0013037f89 */ /* 0x01082800000e0000 */
[----:B--2---:R4:W2:Y:S02]  /*2f3b0*/  SHFL.IDX PT, R14, R18, 0x2, 0x181f ;  /* 0x00581f00120e7f89 */ /* 0x0048a400000e0000 */
.L_x_13474:
[----:B---3--:R-:W-:Y:S01]  /*2f3c0*/  VIADD R5, R209, 0x40 ;  /* 0x00000040d1057836 */ /* 0x008fe20000000000 */
        /* <DEDUP_REMOVED lines=10> */
[-C--:B0-----:R-:W-:Y:S02]  /*2f470*/  @!P3 LEA.HI.X R5, R198, R3.reuse, R216, 0x1, P5 ;  /* 0x00000003c605b211 */ /* 0x081fe400028f0cd8 */
        /* <DEDUP_REMOVED lines=9> */
.L_x_13240:
[----:B------:R-:W-:Y:S05]  /*2f510*/  BSYNC B1 ;  /* 0x0000000000017941 */ /* 0x000fea0003800000 */
.L_x_13239:
[----:B------:R-:W-:-:S03]  /*2f520*/  UMOV UR4, 0xffffffff ;  /* 0xffffffff00047882 */ /* 0x000fc60000000000 */
[----:B------:R-:W-:Y:S05]  /*2f530*/  BRA.DIV UR4, `(.L_x_13241) ;  /* 0x000000d204b87947 */ /* 0x000fea000b800000 */
[----:B0-----:R0:W0:Y:S04]  /*2f540*/  SHFL.IDX PT, R3, R19, 0x3, 0x181f ;  /* 0x00781f0013037f89 */ /* 0x00102800000e0000 */
[----:B--2---:R2:W0:Y:S02]  /*2f550*/  SHFL.IDX PT, R14, R18, 0x3, 0x181f ;  /* 0x00781f00120e7f89 */ /* 0x00442400000e0000 */
.L_x_13478:
[----:B---3--:R-:W-:-:S05]  /*2f560*/  VIADD R5, R209, 0x60 ;  /* 0x00000060d1057836 */ /* 0x008fca0000000000 */
[----:B------:R-:W-:-:S13]  /*2f570*/  ISETP.GE.AND P0, PT, R5, R0, PT ;  /* 0x000000000500720c */ /* 0x000fda0003f06270 */
[----:B------:R-:W-:Y:S05]  /*2f580*/  @P0 BRA `(.L_x_13242) ;  /* 0x0000002c00ec0947 */ /* 0x000fea0003800000 */
[----:B------:R-:W-:Y:S02]  /*2f590*/  ULDC UR4, c[0x0][0xbc8] ;  /* 0x0002f20000047ab9 */ /* 0x000fe40000000800 */
[----:B------:R-:W-:Y:S02]  /*2f5a0*/  ISETP.GE.AND P3, PT, R198, UR4, PT ;  /* 0x00000004c6007c0c */ /* 0x000fe4000bf66270 */
[----:B------:R-:W-:Y:S02]  /*2f5b0*/  ISETP.GE.AND P4, PT, R200, UR4, PT ;  /* 0x00000004c8007c0c */ /* 0x000fe4000bf86270 */
[----:B------:R-:W-:-:S09]  /*2f5c0*/  ISETP.GE.AND P5, PT, R199, UR4, PT ;  /* 0x00000004c7007c0c */ /* 0x000fd2000bfa6270 */
        /* <DEDUP_REMOVED lines=11> */
[----:B------:R-:W-:-:S04]  /*2f680*/  LEA R14, P0, R201, R14, 0x1 ;  /* 0x0000000ec90e7211 */ /* 0x000fc800078008ff */
[----:B------:R-:W-:-:S05]  /*2f690*/  LEA.HI.X R15, R201, R3, R212, 0x1, P0 ;  /* 0x00000003c90f7211 */ /* 0x000fca00000f0cd4 */
[----:B------:R3:W-:Y:S01]  /*2f6a0*/  ST.E.128 desc[UR44][R14.64], R84 ;  /* 0x000000540e007985 */ /* 0x0007e2000c101d2c */
[----:B------:R-:W-:Y:S05]  /*2f6b0*/  BRA `(.L_x_13242) ;  /* 0x0000002c00a07947 */ /* 0x000fea0003800000 */
.L_x_13231:
[----:B0-----:R-:W0:Y:S01]  /*2f6c0*/  @P2 LDC R13, c[0x0][0xcec] ;  /* 0x00033b00ff0d2b82 */ /* 0x001e220000000800 */
[----:B------:R-:W-:Y:S01]  /*2f6d0*/  ULDC.64 UR4, c[0x0][0xc08] ;  /* 0x0003020000047ab9 */ /* 0x000fe20000000a00 */
[----:B------:R-:W-:Y:S01]  /*2f6e0*/  ULDC.64 UR6, c[0x0][0xc30] ;  /* 0x00030c0000067ab9 */ /* 0x000fe20000000a00 */
[----:B------:R-:W-:Y:S01]  /*2f6f0*/  IMAD R9, R9, UR4, RZ ;  /* 0x0000000409097c24 */ /* 0x000fe2000f8e02ff */
[----:B------:R-:W-:Y:S01]  /*2f700*/  SHF.R.S32.HI R25, RZ, 0x1f, R218 ;  /* 0x0000001fff197819 */ /* 0x000fe200000114da */
[----:B------:R-:W-:-:S03]  /*2f710*/  IMAD.WIDE.U32 R4, R8, UR4, RZ ;  /* 0x0000000408047c25 */ /* 0x000fc6000f8e00ff */
[----:B------:R-:W1:Y:S01]  /*2f720*/  @P2 LDC R6, c[0x0][0xcf0] ;  /* 0x00033c00ff062b82 */ /* 0x000e620000000800 */
[----:B------:R-:W-:Y:S01]  /*2f730*/  IMAD R9, R8, UR5, R9 ;  /* 0x0000000508097c24 */ /* 0x000fe2000f8e0209 */
[----:B------:R-:W-:Y:S01]  /*2f740*/  ULDC.64 UR4, c[0x0][0xc38] ;  /* 0x00030e0000047ab9 */ /* 0x000fe20000000a00 */
[----:B------:R-:W-:Y:S02]  /*2f750*/  VIADD R18, R205, 0x8 ;  /* 0x00000008cd127836 */ /* 0x000fe40000000000 */
[----:B------:R-:W-:Y:S01]  /*2f760*/  IMAD.IADD R5, R5, 0x1, R9 ;  /* 0x0000000105057824 */ /* 0x000fe200078e0209 */
[----:B------:R-:W-:Y:S01]  /*2f770*/  SHF.R.S32.HI R9, RZ, 0x1f, R12 ;  /* 0x0000001fff097819 */ /* 0x000fe2000001140c */
[----:B------:R-:W-:Y:S01]  /*2f780*/  VIADD R19, R205, 0x10 ;  /* 0x00000010cd137836 */ /* 0x000fe20000000000 */
[----:B------:R-:W-:Y:S01]  /*2f790*/  SHF.R.S32.HI R26, RZ, 0x1f, R18 ;  /* 0x0000001fff1a7819 */ /* 0x000fe20000011412 */
[----:B------:R-:W-:-:S04]  /*2f7a0*/  IMAD.WIDE.U32 R4, R156, UR4, R4 ;  /* 0x000000049c047c25 */ /* 0x000fc8000f8e0004 */
[----:B------:R-:W-:Y:S01]  /*2f7b0*/  IMAD R5, R156, UR5, R5 ;  /* 0x000000059c057c24 */ /* 0x000fe2000f8e0205 */
[----:B------:R-:W-:Y:S01]  /*2f7c0*/  ULDC.64 UR4, c[0x0][0xc40] ;  /* 0x0003100000047ab9 */ /* 0x000fe20000000a00 */
[----:B------:R-:W-:Y:S02]  /*2f7d0*/  VIADD R20, R205, 0x18 ;  /* 0x00000018cd147836 */ /* 0x000fe40000000000 */
[----:B------:R-:W-:Y:S02]  /*2f7e0*/  IMAD R9, R9, UR4, RZ ;  /* 0x0000000409097c24 */ /* 0x000fe4000f8e02ff */
[----:B0-----:R-:W-:Y:S01]  /*2f7f0*/  @P2 IMAD.HI.U32 R13, R28, R13, RZ ;  /* 0x0000000d1c0d2227 */ /* 0x001fe200078e00ff */
[----:B------:R-:W-:-:S03]  /*2f800*/  SHF.R.S32.HI R29, RZ, 0x1f, R20 ;  /* 0x0000001fff1d7819 */ /* 0x000fc60000011414 */
[C---:B------:R-:W-:Y:S02]  /*2f810*/  IMAD R11, R12.reuse, UR5, R9 ;  /* 0x000000050c0b7c24 */ /* 0x040fe4000f8e0209 */
[----:B------:R-:W-:Y:S01]  /*2f820*/  IMAD.WIDE.U32 R4, R12, UR4, R4 ;  /* 0x000000040c047c25 */ /* 0x000fe2000f8e0004 */
[----:B------:R-:W-:-:S03]  /*2f830*/  ULDC.64 UR4, c[0x0][0xc48] ;  /* 0x0003120000047ab9 */ /* 0x000fc60000000a00 */
[----:B------:R-:W-:Y:S01]  /*2f840*/  IMAD.MOV.U32 R9, RZ, RZ, R28 ;  /* 0x000000ffff097224 */ /* 0x000fe200078e001c */
[----:B-1----:R-:W-:Y:S01]  /*2f850*/  @P2 SHF.R.U32.HI R9, RZ, R6, R13 ;  /* 0x00000006ff092219 */ /* 0x002fe2000001160d */
[----:B------:R-:W-:Y:S02]  /*2f860*/  IMAD.IADD R5, R5, 0x1, R11 ;  /* 0x0000000105057824 */ /* 0x000fe400078e020b */
[----:B------:R-:W-:Y:S01]  /*2f870*/  VIADD R21, R205, 0x20 ;  /* 0x00000020cd157836 */ /* 0x000fe20000000000 */
[--C-:B------:R-:W-:Y:S01]  /*2f880*/  SHF.R.S32.HI R6, RZ, 0x1f, R9.reuse ;  /* 0x0000001fff067819 */ /* 0x100fe20000011409 */
[----:B------:R-:W-:Y:S02]  /*2f890*/  IMAD.MOV R8, RZ, RZ, -R9 ;  /* 0x000000ffff087224 */ /* 0x000fe400078e0a09 */
[----:B------:R-:W-:Y:S01]  /*2f8a0*/  IMAD.WIDE.U32 R4, R219, UR4, R4 ;  /* 0x00000004db047c25 */ /* 0x000fe2000f8e0004 */
[----:B------:R-:W-:-:S03]  /*2f8b0*/  SHF.R.S32.HI R30, RZ, 0x1f, R21 ;  /* 0x0000001fff1e7819 */ /* 0x000fc60000011415 */
[----:B------:R-:W-:Y:S01]  /*2f8c0*/  IMAD R3, R3, R8, R28 ;  /* 0x0000000803037224 */ /* 0x000fe200078e021c */
[----:B------:R-:W-:Y:S01]  /*2f8d0*/  SHF.R.S32.HI R28, RZ, 0x1f, R19 ;  /* 0x0000001fff1c7819 */ /* 0x000fe20000011413 */
        /* <DEDUP_REMOVED lines=15> */
[----:B------:R-:W-:Y:S01]  /*2f9d0*/  VIADD R24, R205, 0x28 ;  /* 0x00000028cd187836 */ /* 0x000fe20000000000 */
[----:B------:R-:W-:Y:S01]  /*2f9e0*/  UMOV UR4, 0xffffffff ;  /* 0xffffffff00047882 */ /* 0x000fe20000000000 */
[----:B------:R0:W-:Y:S01]  /*2f9f0*/  SYNCS.ARRIVE.TRANS64.RED.A1T0 RZ, [R8+URZ], RZ ;  /* 0x000000ff08ff79a7 */ /* 0x0001e2000810043f */
[----:B------:R-:W-:Y:S02]  /*2fa00*/  LEA.HI.X R4, R4, UR5, R5, 0x2, P0 ;  /* 0x0000000504047c11 */ /* 0x000fe400080f1405 */
[----:B------:R-:W-:Y:S01]  /*2fa10*/  SHF.R.S32.HI R31, RZ, 0x1f, R24 ;  /* 0x0000001fff1f7819 */ /* 0x000fe20000011418 */
[----:B------:R-:W-:Y:S06]  /*2fa20*/  BRA.DIV UR4, `(.L_x_13243) ;  /* 0x000000ce04c47947 */ /* 0x000fec000b800000 */
[----:B------:R1:W2:Y:S04]  /*2fa30*/  SHFL.IDX PT, R5, R4, RZ, 0x1c1f ;  /* 0x001c1fff04057589 */ /* 0x0002a800000e0000 */
[----:B------:R1:W3:Y:S02]  /*2fa40*/  SHFL.IDX PT, R6, R3, RZ, 0x1c1f ;  /* 0x001c1fff03067589 */ /* 0x0002e400000e0000 */
.L_x_13481:
[----:B------:R-:W-:Y:S01]  /*2fa50*/  ISETP.GE.AND P0, PT, R33, R0, PT ;  /* 0x000000002100720c */ /* 0x000fe20003f06270 */
[----:B------:R-:W-:-:S12]  /*2fa60*/  BSSY B1, `(.L_x_13244) ;  /* 0x00000d2000017945 */ /* 0x000fd80003800000 */
[----:B------:R-:W-:Y:S05]  /*2fa70*/  @P0 BRA `(.L_x_13245) ;  /* 0x0000000c00400947 */ /* 0x000fea0003800000 */
[----:B------:R-:W-:Y:S01]  /*2fa80*/  ULDC UR4, c[0x0][0xbc8] ;  /* 0x0002f20000047ab9 */ /* 0x000fe20000000800 */
[----:B------:R-:W4:Y:S01]  /*2fa90*/  LDL R15, [R1+0x48c] ;  /* 0x00048c00010f7983 */ /* 0x000f220000100800 */
[----:B------:R-:W-:-:S03]  /*2faa0*/  ISETP.GE.AND P0, PT, R205, UR4, PT ;  /* 0x00000004cd007c0c */ /* 0x000fc6000bf06270 */
[----:B------:R-:W5:Y:S04]  /*2fab0*/  LDL R36, [R1+0x488] ;  /* 0x0004880001247983 */ /* 0x000f680000100800 */
[----:B------:R-:W5:Y:S04]  /*2fac0*/  LDL R39, [R1+0x510] ;  /* 0x0005100001277983 */ /* 0x000f680000100800 */
[----:B------:R-:W5:Y:S04]  /*2fad0*/  LDL R32, [R1+0x484] ;  /* 0x0004840001207983 */ /* 0x000f680000100800 */
[----:B------:R-:W4:Y:S01]  /*2fae0*/  @!P0 LDL.64 R10, [R1+0x240] ;  /* 0x00024000010a8983 */ /* 0x000f220000100a00 */
[----:B------:R-:W-:Y:S01]  /*2faf0*/  ISETP.GE.AND P1, PT, R18, UR4, PT ;  /* 0x0000000412007c0c */ /* 0x000fe2000bf26270 */
[----:B0--3--:R-:W-:-:S02]  /*2fb00*/  @!P0 IMAD.MOV.U32 R8, RZ, RZ, R6 ;  /* 0x000000ffff088224 */ /* 0x009fc400078e0006 */
[----:B--2---:R-:W-:Y:S01]  /*2fb10*/  @!P0 IMAD.MOV.U32 R9, RZ, RZ, R5 ;  /* 0x000000ffff098224 */ /* 0x004fe200078e0005 */
[----:B------:R-:W2:Y:S01]  /*2fb20*/  LDL R37, [R1+0x50c] ;  /* 0x00050c0001257983 */ /* 0x000ea20000100800 */
[----:B------:R-:W-:-:S03]  /*2fb30*/  @!P0 IMAD.WIDE R8, R205, 0x4, R8 ;  /* 0x00000004cd088825 */ /* 0x000fc600078e0208 */
[----:B------:R-:W3:Y:S04]  /*2fb40*/  LDL R12, [R1+0x480] ;  /* 0x00048000010c7983 */ /* 0x000ee80000100800 */
[----:B------:R-:W3:Y:S04]  /*2fb50*/  LDL R38, [R1+0x508] ;  /* 0x0005080001267983 */ /* 0x000ee80000100800 */
[----:B------:R-:W3:Y:S04]  /*2fb60*/  LDL R13, [R1+0x47c] ;  /* 0x00047c00010d7983 */ /* 0x000ee80000100800 */
[----:B------:R-:W3:Y:S04]  /*2fb70*/  LDL R34, [R1+0x504] ;  /* 0x0005040001227983 */ /* 0x000ee80000100800 */
[----:B------:R-:W3:Y:S04]  /*2fb80*/  LDL R14, [R1+0x478] ;  /* 0x00047800010e7983 */ /* 0x000ee80000100800 */
[----:B------:R-:W3:Y:S04]  /*2fb90*/  LDL R35, [R1+0x500] ;  /* 0x0005000001237983 */ /* 0x000ee80000100800 */
[----:B------:R-:W3:Y:S04]  /*2fba0*/  LDL R33, [R1+0x4fc] ;  /* 0x0004fc0001217983 */ /* 0x000ee80000100800 */
[----:B----4-:R0:W-:Y:S04]  /*2fbb0*/  @!P0 ST.E.64 desc[UR44][R8.64], R10 ;  /* 0x0000000a08008985 */ /* 0x0101e8000c101b2c */
[----:B0-----:R-:W4:Y:S01]  /*2fbc0*/  @!P1 LDL.64 R8, [R1+0x250] ;  /* 0x0002500001089983 */ /* 0x001f220000100a00 */
[----:B------:R-:W-:-:S02]  /*2fbd0*/  ISETP.GE.AND P0, PT, R19, UR4, PT ;  /* 0x0000000413007c0c */ /* 0x000fc4000bf06270 */
[----:B------:R-:W-:-:S04]  /*2fbe0*/  @!P1 LEA R10, P2, R18, R6, 0x2 ;  /* 0x00000006120a9211 */ /* 0x000fc800078410ff */
[----:B------:R-:W-:-:S05]  /*2fbf0*/  @!P1 LEA.HI.X R11, R18, R5, R26, 0x2, P2 ;  /* 0x00000005120b9211 */ /* 0x000fca00010f141a */
[----:B----4-:R0:W-:Y:S04]  /*2fc00*/  @!P1 ST.E.64 desc[UR44][R10.64], R8 ;  /* 0x000000080a009985 */ /* 0x0101e8000c101b2c */
[----:B0-----:R-:W4:Y:S01]  /*2fc10*/  @!P0 LDL.64 R8, [R1+0x260] ;  /* 0x0002600001088983 */ /* 0x001f220000100a00 */
[----:B------:R-:W-:Y:S02]  /*2fc20*/  ISETP.GE.AND P1, PT, R20, UR4, PT ;  /* 0x0000000414007c0c */ /* 0x000fe4000bf26270 */
        /* <DEDUP_REMOVED lines=24> */
[----:B-----5:R-:W-:Y:S02]  /*2fdb0*/  ISETP.GE.AND P0, PT, R36, UR4, PT ;  /* 0x0000000424007c0c */ /* 0x020fe4000bf06270 */
[----:B------:R-:W-:-:S04]  /*2fdc0*/  @!P1 LEA R10, P2, R15, R6, 0x2 ;  /* 0x000000060f0a9211 */ /* 0x000fc800078410ff */
[----:B------:R-:W-:Y:S02]  /*2fdd0*/  @!P1 LEA.HI.X R11, R15, R5, R39, 0x2, P2 ;  /* 0x000000050f0b9211 */ /* 0x000fe400010f1427 */
[----:B------:R-:W5:Y:S04]  /*2fde0*/  LDL R15, [R1+0x474] ;  /* 0x00047400010f7983 */ /* 0x000f680000100800 */
[----:B------:R-:W5:Y:S04]  /*2fdf0*/  LDL R39, [R1+0x4e0] ;  /* 0x0004e00001277983 */ /* 0x000f680000100800 */
[----:B----4-:R0:W-:Y:S04]  /*2fe00*/  @!P1 ST.E.64 desc[UR44][R10.64], R8 ;  /* 0x000000080a009985 */ /* 0x0101e8000c101b2c */
[----:B0-----:R-:W4:Y:S01]  /*2fe10*/  @!P0 LDL.64 R8, [R1+0x2c0] ;  /* 0x0002c00001088983 */ /* 0x001f220000100a00 */
[----:B------:R-:W-:-:S02]  /*2fe20*/  ISETP.GE.AND P1, PT, R32, UR4, PT ;  /* 0x0000000420007c0c */ /* 0x000fc4000bf26270 */
[----:B------:R-:W-:-:S04]  /*2fe30*/  @!P0 LEA R10, P2, R36, R6, 0x2 ;  /* 0x00000006240a8211 */ /* 0x000fc800078410ff */
[----:B--2---:R-:W-:Y:S02]  /*2fe40*/  @!P0 LEA.HI.X R11, R36, R5, R37, 0x2, P2 ;  /* 0x00000005240b8211 */ /* 0x004fe400010f1425 */
[----:B------:R-:W2:Y:S04]  /*2fe50*/  LDL R37, [R1+0x470] ;  /* 0x0004700001257983 */ /* 0x000ea80000100800 */
[----:B------:R-:W2:Y:S04]  /*2fe60*/  LDL R36, [R1+0x4f8] ;  /* 0x0004f80001247983 */ /* 0x000ea80000100800 */
[----:B----4-:R0:W-:Y:S04]  /*2fe70*/  @!P0 ST.E.64 desc[UR44][R10.64], R8 ;  /* 0x000000080a008985 */ /* 0x0101e8000c101b2c */
[----:B0-----:R-:W4:Y:S01]  /*2fe80*/  @!P1 LDL.64 R8, [R1+0x2d0] ;  /* 0x0002d00001089983 */ /* 0x001f220000100a00 */
[----:B---3--:R-:W-:-:S02]  /*2fe90*/  ISETP.GE.AND P0, PT, R12, UR4, PT ;  /* 0x000000040c007c0c */ /* 0x008fc4000bf06270 */
[----:B------:R-:W-:-:S04]  /*2fea0*/  @!P1 LEA R10, P2, R32, R6, 0x2 ;  /* 0x00000006200a9211 */ /* 0x000fc800078410ff */
[----:B------:R-:W-:Y:S02]  /*2feb0*/  @!P1 LEA.HI.X R11, R32, R5, R38, 0x2, P2 ;  /* 0x00000005200b9211 */ /* 0x000fe400010f1426 */
[----:B------:R-:W3:Y:S04]  /*2fec0*/  LDL R32, [R1+0x46c] ;  /* 0x00046c0001207983 */ /* 0x000ee80000100800 */
[----:B------:R-:W3:Y:S04]  /*2fed0*/  LDL R38, [R1+0x4f4] ;  /* 0x0004f40001267983 */ /* 0x000ee80000100800 */
[----:B----4-:R0:W-:Y:S04]  /*2fee0*/  @!P1 ST.E.64 desc[UR44][R10.64], R8 ;  /* 0x000000080a009985 */ /* 0x0101e8000c101b2c */
[----:B0-----:R-:W4:Y:S01]  /*2fef0*/  @!P0 LDL.64 R8, [R1+0x2e0] ;  /* 0x0002e00001088983 */ /* 0x001f220000100a00 */
[----:B------:R-:W-:-:S02]  /*2ff00*/  ISETP.GE.AND P1, PT, R13, UR4, PT ;  /* 0x000000040d007c0c */ /* 0x000fc4000bf26270 */
        /* <DEDUP_REMOVED lines=13> */
[----:B-----5:R-:W-:-:S02]  /*2ffe0*/  ISETP.GE.AND P1, PT, R15, UR4, PT ;  /* 0x000000040f007c0c */ /* 0x020fc4000bf26270 */
[----:B------:R-:W-:-:S04]  /*2fff0*/  @!P0 LEA R10, P2, R14, R6, 0x2 ;  /* 0x000000060e0a8211 */ /* 0x000fc800078410ff */
[----:B------:R-:W-:Y:S02]  /*30000*/  @!P0 LEA.HI.X R11, R14, R5, R33, 0x2, P2 ;  /* 0x000000050e0b8211 */ /* 0x000fe400010f1421 */
[----:B------:R-:W5:Y:S04]  /*30010*/  LDL R14, [R1+0x460] ;  /* 0x00046000010e7983 */ /* 0x000f680000100800 */
[----:B------:R-:W5:Y:S04]  /*30020*/  LDL R33, [R1+0x4e8] ;  /* 0x0004e80001217983 */ /* 0x000f680000100800 */
[----:B----4-:R0:W-:Y:S04]  /*30030*/  @!P0 ST.E.64 desc[UR44][R10.64], R8 ;  /* 0x000000080a008985 */ /* 0x0101e8000c101b2c */
[----:B0-----:R-:W4:Y:S01]  /*30040*/  @!P1 LDL.64 R8, [R1+0x310] ;  /* 0x0003100001089983 */ /* 0x001f220000100a00 */
[----:B--2---:R-:W-:-:S02]  /*30050*/  ISETP.GE.AND P0, PT, R37, UR4, PT ;  /* 0x0000000425007c0c */ /* 0x004fc4000bf06270 */
[----:B------:R-:W-:-:S04]  /*30060*/  @!P1 LEA R10, P2, R15, R6, 0x2 ;  /* 0x000000060f0a9211 */ /* 0x000fc800078410ff */
[----:B------:R-:W-:Y:S02]  /*30070*/  @!P1 LEA.HI.X R11, R15, R5, R36, 0x2, P2 ;  /* 0x000000050f0b9211 */ /* 0x000fe400010f1424 */
        /* <DEDUP_REMOVED lines=43> */
[----:B----4-:R0:W-:Y:S04]  /*30330*/  @!P1 ST.E.64 desc[UR44][R10.64], R8 ;  /* 0x000000080a009985 */ /* 0x0101e8000c101b2c */
[----:B0-----:R-:W4:Y:S01]  /*30340*/  @!P0 LDL.64 R8, [R1+0x380] ;  /* 0x0003800001088983 */ /* 0x001f220000100a00 */
[----:B------:R-:W-:-:S02]  /*30350*/  ISETP.GE.AND P1, PT, R34, UR4, PT ;  /* 0x0000000422007c0c */ /* 0x000fc4000bf26270 */
        /* <DEDUP_REMOVED lines=14> */
[----:B-----5:R-:W-:Y:S02]  /*30440*/  @!P0 LEA.HI.X R11, R32, R5, R33, 0x2, P2 ;  /* 0x00000005200b8211 */ /* 0x020fe400010f1421 */
        /* <DEDUP_REMOVED lines=11> */
[----:B------:R-:W-:-:S02]  /*30500*/  ISETP.GE.AND P1, PT, R36, UR4, PT ;  /* 0x0000000424007c0c */ /* 0x000fc4000bf26270 */
[----:B------:R-:W-:-:S04]  /*30510*/  @!P0 LEA R10, P2, R13, R6, 0x2 ;  /* 0x000000060d0a8211 */ /* 0x000fc800078410ff */
[----:B---3--:R-:W-:Y:S02]  /*30520*/  @!P0 LEA.HI.X R11, R13, R5, R15, 0x2, P2 ;  /* 0x000000050d0b8211 */ /* 0x008fe400010f140f */
        /* <DEDUP_REMOVED lines=21> */
[----:B-----5:R-:W-:-:S05]  /*30680*/  @!P0 LEA.HI.X R11, R227, R5, R33, 0x2, P2 ;  /* 0x00000005e30b8211 */ /* 0x020fca00010f1421 */
[----:B----4-:R0:W-:Y:S04]  /*30690*/  @!P0 ST.E.64 desc[UR44][R10.64], R8 ;  /* 0x000000080a008985 */ /* 0x0101e8000c101b2c */
[----:B0-----:R-:W4:Y:S01]  /*306a0*/  @!P1 LDL.64 R8, [R1+0x410] ;  /* 0x0004100001089983 */ /* 0x001f220000100a00 */
[----:B--2---:R-:W-:Y:S02]  /*306b0*/  ISETP.GE.AND P0, PT, R14, UR4, PT ;  /* 0x000000040e007c0c */ /* 0x004fe4000bf06270 */
[----:B------:R-:W-:-:S04]  /*306c0*/  @!P1 LEA R10, P2, R220, R6, 0x2 ;  /* 0x00000006dc0a9211 */ /* 0x000fc800078410ff */
[----:B------:R-:W-:-:S05]  /*306d0*/  @!P1 LEA.HI.X R11, R220, R5, R32, 0x2, P2 ;  /* 0x00000005dc0b9211 */ /* 0x000fca00010f1420 */
[----:B----4-:R0:W-:Y:S04]  /*306e0*/  @!P1 ST.E.64 desc[UR44][R10.64], R8 ;  /* 0x000000080a009985 */ /* 0x0101e8000c101b2c */
[----:B0-----:R-:W2:Y:S01]  /*306f0*/  @!P0 LDL.64 R8, [R1+0x420] ;  /* 0x0004200001088983 */ /* 0x001ea20000100a00 */
[----:B------:R-:W-:Y:S02]  /*30700*/  ISETP.GE.AND P1, PT, R12, UR4, PT ;  /* 0x000000040c007c0c */ /* 0x000fe4000bf26270 */
[----:B------:R-:W-:-:S04]  /*30710*/  @!P0 LEA R10, P2, R14, R6, 0x2 ;  /* 0x000000060e0a8211 */ /* 0x000fc800078410ff */
[----:B---3--:R-:W-:-:S05]  /*30720*/  @!P0 LEA.HI.X R11, R14, R5, R15, 0x2, P2 ;  /* 0x000000050e0b8211 */ /* 0x008fca00010f140f */
[----:B--2---:R0:W-:Y:S04]  /*30730*/  @!P0 ST.E.64 desc[UR44][R10.64], R8 ;  /* 0x000000080a008985 */ /* 0x0041e8000c101b2c */
[----:B0-----:R-:W2:Y:S01]  /*30740*/  @!P1 LDL.64 R8, [R1+0x430] ;  /* 0x0004300001089983 */ /* 0x001ea20000100a00 */
[----:B------:R-:W-:-:S04]  /*30750*/  @!P1 LEA R10, P0, R12, R6, 0x2 ;  /* 0x000000060c0a9211 */ /* 0x000fc800078010ff */
[----:B------:R-:W-:-:S05]  /*30760*/  @!P1 LEA.HI.X R11, R12, R5, R13, 0x2, P0 ;  /* 0x000000050c0b9211 */ /* 0x000fca00000f140d */
[----:B--2---:R4:W-:Y:S04]  /*30770*/  @!P1 ST.E.64 desc[UR44][R10.64], R8 ;  /* 0x000000080a009985 */ /* 0x0049e8000c101b2c */
.L_x_13245:
[----:B------:R-:W-:Y:S05]  /*30780*/  BSYNC B1 ;  /* 0x0000000000017941 */ /* 0x000fea0003800000 */
.L_x_13244:
[----:B------:R-:W-:-:S03]  /*30790*/  UMOV UR4, 0xffffffff ;  /* 0xffffffff00047882 */ /* 0x000fc60000000000 */
[----:B------:R-:W-:Y:S05]  /*307a0*/  BRA.DIV UR4, `(.L_x_13246) ;  /* 0x000000c2049c7947 */ /* 0x000fea000b800000 */
[----:B------:R0:W0:Y:S04]  /*307b0*/  SHFL.IDX PT, R33, R4, 0x1, 0x1c1f ;  /* 0x003c1f0004217f89 */ /* 0x00002800000e0000 */
[----:B------:R0:W0:Y:S02]  /*307c0*/  SHFL.IDX PT, R14, R3, 0x1, 0x1c1f ;  /* 0x003c1f00030e7f89 */ /* 0x00002400000e0000 */
.L_x_13485:
[----:B------:R-:W-:-:S13]  /*307d0*/  ISETP.GE.AND P0, PT, R7, R0, PT ;  /* 0x000000000700720c */ /* 0x000fda0003f06270 */
[----:B------:R-:W-:Y:S05]  /*307e0*/  @P0 BRA `(.L_x_13242) ;  /* 0x0000001c00540947 */ /* 0x000fea0003800000 */
[----:B01----:R-:W0:Y:S01]  /*307f0*/  LDC R3, c[0x0][0xbc8] ;  /* 0x0002f200ff037b82 */ /* 0x003e220000000800 */
[----:B------:R-:W5:Y:S04]  /*30800*/  LDL R68, [R1+0x48c] ;  /* 0x00048c0001447983 */ /* 0x000f680000100800 */
[----:B------:R-:W5:Y:S04]  /*30810*/  LDL R65, [R1+0x488] ;  /* 0x0004880001417983 */ /* 0x000f680000100800 */
[----:B------:R-:W5:Y:S04]  /*30820*/  LDL R69, [R1+0x510] ;  /* 0x0005100001457983 */ /* 0x000f680000100800 */
[----:B------:R-:W5:Y:S04]  /*30830*/  LDL R63, [R1+0x484] ;  /* 0x00048400013f7983 */ /* 0x000f680000100800 */
[----:B------:R-:W5:Y:S04]  /*30840*/  LDL R61, [R1+0x50c] ;  /* 0x00050c00013d7983 */ /* 0x000f680000100800 */
[----:B------:R-:W5:Y:S01]  /*30850*/  LDL R60, [R1+0x508] ;  /* 0x00050800013c7983 */ /* 0x000f620000100800 */
[----:B0-----:R-:W-:-:S03]  /*30860*/  ISETP.GE.AND P0, PT, R205, R3, PT ;  /* 0x00000003cd00720c */ /* 0x001fc60003f06270 */
[----:B------:R-:W5:Y:S04]  /*30870*/  LDL R67, [R1+0x480] ;  /* 0x0004800001437983 */ /* 0x000f680000100800 */
[----:B------:R-:W5:Y:S04]  /*30880*/  LDL R59, [R1+0x470] ;  /* 0x00047000013b7983 */ /* 0x000f680000100800 */
[----:B------:R-:W5:Y:S04]  /*30890*/  LDL R57, [R1+0x504] ;  /* 0x0005040001397983 */ /* 0x000f680000100800 */
[----:B---3--:R-:W3:Y:S01]  /*308a0*/  @!P0 LDL.64 R6, [R1+0x248] ;  /* 0x0002480001068983 */ /* 0x008ee20000100a00 */
[----:B------:R-:W-:Y:S01]  /*308b0*/  ISETP.GE.AND P1, PT, R18, R3, PT ;  /* 0x000000031200720c */ /* 0x000fe20003f26270 */
[----:B------:R-:W-:-:S02]  /*308c0*/  @!P0 IMAD.MOV.U32 R4, RZ, RZ, R14 ;  /* 0x000000ffff048224 */ /* 0x000fc400078e000e */
[----:B--2---:R-:W-:Y:S01]  /*308d0*/  @!P0 IMAD.MOV.U32 R5, RZ, RZ, R33 ;  /* 0x000000ffff058224 */ /* 0x004fe200078e0021 */
[----:B------:R-:W2:Y:S01]  /*308e0*/  LDL R66, [R1+0x47c] ;  /* 0x00047c0001427983 */ /* 0x000ea20000100800 */
[----:B------:R-:W-:Y:S01]  /*308f0*/  @!P0 IMAD.WIDE R4, R205, 0x4, R4 ;  /* 0x00000004cd048825 */ /* 0x000fe200078e0204 */
[----:B------:R-:W-:Y:S02]  /*30900*/  ISETP.GE.AND P2, PT, R19, R3, PT ;  /* 0x000000031300720c */ /* 0x000fe40003f46270 */
        /* <DEDUP_REMOVED lines=28> */
[----:B---3--:R0:W-:Y:S04]  /*30ad0*/  @!P0 ST.E.64 desc[UR44][R4.64], R6 ;  /* 0x0000000604008985 */ /* 0x0081e8000c101b2c */
[----:B0-----:R-:W3:Y:S01]  /*30ae0*/  @!P1 LDL.64 R4, [R1+0x258] ;  /* 0x0002580001049983 */ /* 0x001ee20000100a00 */
[----:B------:R-:W-:-:S04]  /*30af0*/  @!P1 LEA R6, P0, R18, R14, 0x2 ;  /* 0x0000000e12069211 */ /* 0x000fc800078010ff */
[----:B------:R-:W-:Y:S02]  /*30b00*/  @!P1 LEA.HI.X R7, R18, R33, R26, 0x2, P0 ;  /* 0x0000002112079211 */ /* 0x000fe400000f141a */
[----:B----4-:R-:W-:-:S03]  /*30b10*/  @!P2 LEA R10, P0, R19, R14, 0x2 ;  /* 0x0000000e130aa211 */ /* 0x010fc600078010ff */
[----:B---3--:R0:W-:Y:S04]  /*30b20*/  @!P1 ST.E.64 desc[UR44][R6.64], R4 ;  /* 0x0000000406009985 */ /* 0x0081e8000c101b2c */
[----:B------:R-:W3:Y:S01]  /*30b30*/  @!P2 LDL.64 R8, [R1+0x268] ;  /* 0x000268000108a983 */ /* 0x000ee20000100a00 */
[----:B------:R-:W-:Y:S02]  /*30b40*/  ISETP.GE.AND P1, PT, R20, R3, PT ;  /* 0x000000031400720c */ /* 0x000fe40003f26270 */
[----:B------:R-:W-:-:S05]  /*30b50*/  @!P2 LEA.HI.X R11, R19, R33, R28, 0x2, P0 ;  /* 0x00000021130ba211 */ /* 0x000fca00000f141c */
[----:B---3--:R1:W-:Y:S06]  /*30b60*/  @!P2 ST.E.64 desc[UR44][R10.64], R8 ;  /* 0x000000080a00a985 */ /* 0x0083ec000c101b2c */
        /* <DEDUP_REMOVED lines=10> */
[----:B------:R-:W4:Y:S01]  /*30c10*/  @!P1 LDL.64 R6, [R1+0x298] ;  /* 0x0002980001069983 */ /* 0x000f220000100a00 */
[----:B------:R-:W-:Y:S02]  /*30c20*/  ISETP.GE.AND P2, PT, R218, R3, PT ;  /* 0x00000003da00720c */ /* 0x000fe40003f46270 */
[----:B-1----:R-:W-:-:S04]  /*30c30*/  @!P1 LEA R10, P0, R24, R14, 0x2 ;  /* 0x0000000e180a9211 */ /* 0x002fc800078010ff */
[----:B------:R-:W-:-:S05]  /*30c40*/  @!P1 LEA.HI.X R11, R24, R33, R31, 0x2, P0 ;  /* 0x00000021180b9211 */ /* 0x000fca00000f141f */
[----:B----4-:R1:W-:Y:S04]  /*30c50*/  @!P1 ST.E.64 desc[UR44][R10.64], R6 ;  /* 0x000000060a009985 */ /* 0x0103e8000c101b2c */
[----:B------:R-:W4:Y:S01]  /*30c60*/  @!P2 LDL.64 R8, [R1+0x2a8] ;  /* 0x0002a8000108a983 */ /* 0x000f220000100a00 */
[----:B-----5:R-:W-:Y:S02]  /*30c70*/  ISETP.GE.AND P1, PT, R68, R3, PT ;  /* 0x000000034400720c */ /* 0x020fe40003f26270 */
[----:B---3--:R-:W-:-:S04]  /*30c80*/  @!P2 LEA R12, P0, R218, R14, 0x2 ;  /* 0x0000000eda0ca211 */ /* 0x008fc800078010ff */
[----:B------:R-:W-:-:S05]  /*30c90*/  @!P2 LEA.HI.X R13, R218, R33, R25, 0x2, P0 ;  /* 0x00000021da0da211 */ /* 0x000fca00000f1419 */
[----:B----4-:R3:W-:Y:S04]  /*30ca0*/  @!P2 ST.E.64 desc[UR44][R12.64], R8 ;  /* 0x000000080c00a985 */ /* 0x0107e8000c101b2c */
[----:B0-----:R-:W4:Y:S01]  /*30cb0*/  @!P1 LDL.64 R4, [R1+0x2b8] ;  /* 0x0002b80001049983 */ /* 0x001f220000100a00 */
[----:B------:R-:W-:Y:S02]  /*30cc0*/  ISETP.GE.AND P2, PT, R65, R3, PT ;  /* 0x000000034100720c */ /* 0x000fe40003f46270 */
[----:B------:R-:W-:-:S04]  /*30cd0*/  @!P1 LEA R18, P0, R68, R14, 0x2 ;  /* 0x0000000e44129211 */ /* 0x000fc800078010ff */
[----:B------:R-:W-:Y:S01]  /*30ce0*/  @!P1 LEA.HI.X R19, R68, R33, R69, 0x2, P0 ;  /* 0x0000002144139211 */ /* 0x000fe200000f1445 */
[----:B------:R-:W-:-:S04]  /*30cf0*/  IMAD.MOV.U32 R68, RZ, RZ, R61 ;  /* 0x000000ffff447224 */ /* 0x000fc800078e003d */
[----:B----4-:R0:W-:Y:S04]  /*30d00*/  @!P1 ST.E.64 desc[UR44][R18.64], R4 ;  /* 0x0000000412009985 */ /* 0x0101e8000c101b2c */
[----:B-1----:R-:W4:Y:S01]  /*30d10*/  @!P2 LDL.64 R6, [R1+0x2c8] ;  /* 0x0002c8000106a983 */ /* 0x002f220000100a00 */
[----:B------:R-:W-:Y:S02]  /*30d20*/  ISETP.GE.AND P1, PT, R63, R3, PT ;  /* 0x000000033f00720c */ /* 0x000fe40003f26270 */
[----:B------:R-:W-:-:S04]  /*30d30*/  @!P2 LEA R10, P0, R65, R14, 0x2 ;  /* 0x0000000e410aa211 */ /* 0x000fc800078010ff */
[----:B------:R-:W-:Y:S01]  /*30d40*/  @!P2 LEA.HI.X R11, R65, R33, R68, 0x2, P0 ;  /* 0x00000021410ba211 */ /* 0x000fe200000f1444 */
[----:B------:R-:W-:-:S04]  /*30d50*/  IMAD.MOV.U32 R61, RZ, RZ, R60 ;  /* 0x000000ffff3d7224 */ /* 0x000fc800078e003c */
[----:B----4-:R1:W-:Y:S04]  /*30d60*/  @!P2 ST.E.64 desc[UR44][R10.64], R6 ;  /* 0x000000060a00a985 */ /* 0x0103e8000c101b2c */
[----:B---3--:R-:W3:Y:S01]  /*30d70*/  @!P1 LDL.64 R8, [R1+0x2d8] ;  /* 0x0002d80001089983 */ /* 0x008ee20000100a00 */
[----:B------:R-:W-:Y:S01]  /*30d80*/  ISETP.GE.AND P2, PT, R67, R3, PT ;  /* 0x000000034300720c */ /* 0x000fe20003f46270 */
[----:B------:R-:W-:Y:S01]  /*30d90*/  IMAD.MOV.U32 R65, RZ, RZ, R61 ;  /* 0x000000ffff417224 */ /* 0x000fe200078e003d */
[----:B------:R-:W-:-:S04]  /*30da0*/  @!P1 LEA R12, P0, R63, R14, 0x2 ;  /* 0x0000000e3f0c9211 */ /* 0x000fc800078010ff */
[----:B------:R-:W-:Y:S01]  /*30db0*/  @!P1 LEA.HI.X R13, R63, R33, R65, 0x2, P0 ;  /* 0x000000213f0d9211 */ /* 0x000fe200000f1441 */
[----:B------:R-:W-:Y:S02]  /*30dc0*/  IMAD.MOV.U32 R60, RZ, RZ, R59 ;  /* 0x000000ffff3c7224 */ /* 0x000fe400078e003b */
[----:B------:R-:W-:Y:S02]  /*30dd0*/  IMAD.MOV.U32 R59, RZ, RZ, R57 ;  /* 0x000000ffff3b7224 */ /* 0x000fe400078e0039 */
[----:B---3--:R3:W-:Y:S04]  /*30de0*/  @!P1 ST.E.64 desc[UR44][R12.64], R8 ;  /* 0x000000080c009985 */ /* 0x0087e8000c101b2c */
[----:B0-----:R-:W4:Y:S01]  /*30df0*/  @!P2 LDL.64 R4, [R1+0x2e8] ;  /* 0x0002e8000104a983 */ /* 0x001f220000100a00 */
[----:B------:R-:W-:Y:S01]  /*30e00*/  IMAD.MOV.U32 R61, RZ, RZ, R59 ;  /* 0x000000ffff3d7224 */ /* 0x000fe200078e003b */
[----:B--2---:R-:W-:-:S02]  /*30e10*/  ISETP.GE.AND P1, PT, R66, R3, PT ;  /* 0x000000034200720c */ /* 0x004fc40003f26270 */
[----:B------:R-:W-:Y:S01]  /*30e20*/  @!P2 LEA R18, P0, R67, R14, 0x2 ;  /* 0x0000000e4312a211 */ /* 0x000fe200078010ff */
[----:B------:R-:W-:-:S05]  /*30e30*/  IMAD.MOV.U32 R68, RZ, RZ, R61 ;  /* 0x000000ffff447224 */ /* 0x000fca00078e003d */
[----:B------:R-:W-:Y:S01]  /*30e40*/  @!P2 LEA.HI.X R19, R67, R33, R68, 0x2, P0 ;  /* 0x000000214313a211 */ /* 0x000fe200000f1444 */
[----:B------:R-:W-:-:S04]  /*30e50*/  IMAD.MOV.U32 R57, RZ, RZ, R56 ;  /* 0x000000ffff397224 */ /* 0x000fc800078e0038 */
[----:B------:R-:W-:Y:S01]  /*30e60*/  IMAD.MOV.U32 R59, RZ, RZ, R57 ;  /* 0x000000ffff3b7224 */ /* 0x000fe200078e0039 */
[----:B----4-:R0:W-:Y:S04]  /*30e70*/  @!P2 ST.E.64 desc[UR44][R18.64], R4 ;  /* 0x000000041200a985 */ /* 0x0101e8000c101b2c */
[----:B-1----:R-:W2:Y:S01]  /*30e80*/  @!P1 LDL.64 R6, [R1+0x2f8] ;  /* 0x0002f80001069983 */ /* 0x002ea20000100a00 */
[----:B------:R-:W-:Y:S01]  /*30e90*/  IMAD.MOV.U32 R65, RZ, RZ, R59 ;  /* 0x000000ffff417224 */ /* 0x000fe200078e003b */
[----:B------:R-:W-:Y:S02]  /*30ea0*/  ISETP.GE.AND P2, PT, R64, R3, PT ;  /* 0x000000034000720c */ /* 0x000fe40003f46270 */
[----:B------:R-:W-:Y:S01]  /*30eb0*/  @!P1 LEA R10, P0, R66, R14, 0x2 ;  /* 0x0000000e420a9211 */ /* 0x000fe200078010ff */
[----:B------:R-:W-:-:S05]  /*30ec0*/  IMAD.MOV.U32 R67, RZ, RZ, R65 ;  /* 0x000000ffff437224 */ /* 0x000fca00078e0041 */
[----:B------:R-:W-:Y:S01]  /*30ed0*/  @!P1 LEA.HI.X R11, R66, R33, R67, 0x2, P0 ;  /* 0x00000021420b9211 */ /* 0x000fe200000f1443 */
[----:B------:R-:W-:Y:S02]  /*30ee0*/  IMAD.MOV.U32 R56, RZ, RZ, R55 ;  /* 0x000000ffff387224 */ /* 0x000fe400078e0037 */
[----:B------:R-:W-:-:S04]  /*30ef0*/  IMAD.MOV.U32 R55, RZ, RZ, R54 ;  /* 0x000000ffff377224 */ /* 0x000fc800078e0036 */
[----:B------:R-:W-:Y:S01]  /*30f00*/  IMAD.MOV.U32 R57, RZ, RZ, R55 ;  /* 0x000000ffff397224 */ /* 0x000fe200078e0037 */
[----:B--2---:R1:W-:Y:S04]  /*30f10*/  @!P1 ST.E.64 desc[UR44][R10.64], R6 ;  /* 0x000000060a009985 */ /* 0x0043e8000c101b2c */
[----:B---3--:R-:W2:Y:S01]  /*30f20*/  @!P2 LDL.64 R8, [R1+0x308] ;  /* 0x000308000108a983 */ /* 0x008ea20000100a00 */
[----:B------:R-:W-:Y:S01]  /*30f30*/  IMAD.MOV.U32 R63, RZ, RZ, R57 ;  /* 0x000000ffff3f7224 */ /* 0x000fe200078e0039 */
[----:B------:R-:W-:Y:S02]  /*30f40*/  ISETP.GE.AND P1, PT, R62, R3, PT ;  /* 0x000000033e00720c */ /* 0x000fe40003f26270 */
[C---:B------:R-:W-:Y:S01]  /*30f50*/  @!P2 LEA R12, P0, R64.reuse, R14, 0x2 ;  /* 0x0000000e400ca211 */ /* 0x040fe200078010ff */
[----:B------:R-:W-:Y:S01]  /*30f60*/  IMAD.MOV.U32 R65, RZ, RZ, R63 ;  /* 0x000000ffff417224 */ /* 0x000fe200078e003f */
[----:B------:R-:W3:Y:S04]  /*30f70*/  LDL R57, [R1+0x4f4] ;  /* 0x0004f40001397983 */ /* 0x000ee80000100800 */
[----:B------:R-:W-:Y:S01]  /*30f80*/  @!P2 LEA.HI.X R13, R64, R33, R65, 0x2, P0 ;  /* 0x00000021400da211 */ /* 0x000fe200000f1441 */
[----:B------:R-:W-:-:S02]  /*30f90*/  IMAD.MOV.U32 R54, RZ, RZ, R53 ;  /* 0x000000ffff367224 */ /* 0x000fc400078e0035 */
[----:B------:R-:W-:-:S04]  /*30fa0*/  IMAD.MOV.U32 R53, RZ, RZ, R52 ;  /* 0x000000ffff357224 */ /* 0x000fc800078e0034 */
[----:B------:R-:W-:Y:S01]  /*30fb0*/  IMAD.MOV.U32 R55, RZ, RZ, R53 ;  /* 0x000000ffff377224 */ /* 0x000fe200078e0035 */
[----:B--2---:R2:W-:Y:S04]  /*30fc0*/  @!P2 ST.E.64 desc[UR44][R12.64], R8 ;  /* 0x000000080c00a985 */ /* 0x0045e8000c101b2c */
[----:B0-----:R-:W4:Y:S01]  /*30fd0*/  @!P1 LDL.64 R4, [R1+0x318] ;  /* 0x0003180001049983 */ /* 0x001f220000100a00 */
[----:B------:R-:W-:Y:S01]  /*30fe0*/  IMAD.MOV.U32 R61, RZ, RZ, R55 ;  /* 0x000000ffff3d7224 */ /* 0x000fe200078e0037 */
[----:B------:R-:W-:Y:S02]  /*30ff0*/  ISETP.GE.AND P2, PT, R60, R3, PT ;  /* 0x000000033c00720c */ /* 0x000fe40003f46270 */
[C---:B------:R-:W-:Y:S01]  /*31000*/  @!P1 LEA R18, P0, R62.reuse, R14, 0x2 ;  /* 0x0000000e3e129211 */ /* 0x040fe200078010ff */
[----:B------:R-:W-:Y:S01]  /*31010*/  IMAD.MOV.U32 R63, RZ, RZ, R61 ;  /* 0x000000ffff3f7224 */ /* 0x000fe200078e003d */
[----:B------:R-:W5:Y:S04]  /*31020*/  LDL R55, [R1+0x4e8] ;  /* 0x0004e80001377983 */ /* 0x000f680000100800 */
[----:B------:R-:W-:-:S05]  /*31030*/  @!P1 LEA.HI.X R19, R62, R33, R63, 0x2, P0 ;  /* 0x000000213e139211 */ /* 0x000fca00000f143f */
[----:B----4-:R0:W-:Y:S04]  /*31040*/  @!P1 ST.E.64 desc[UR44][R18.64], R4 ;  /* 0x0000000412009985 */ /* 0x0101e8000c101b2c */
[----:B-1----:R-:W4:Y:S01]  /*31050*/  @!P2 LDL.64 R6, [R1+0x328] ;  /* 0x000328000106a983 */ /* 0x002f220000100a00 */
[----:B------:R-:W-:Y:S01]  /*31060*/  ISETP.GE.AND P1, PT, R58, R3, PT ;  /* 0x000000033a00720c */ /* 0x000fe20003f26270 */
[----:B---3--:R-:W-:Y:S01]  /*31070*/  IMAD.MOV.U32 R61, RZ, RZ, R57 ;  /* 0x000000ffff3d7224 */ /* 0x008fe200078e0039 */
[----:B------:R-:W-:-:S04]  /*31080*/  @!P2 LEA R10, P0, R60, R14, 0x2 ;  /* 0x0000000e3c0aa211 */ /* 0x000fc800078010ff */
[----:B------:R-:W-:Y:S01]  /*31090*/  @!P2 LEA.HI.X R11, R60, R33, R61, 0x2, P0 ;  /* 0x000000213c0ba211 */ /* 0x000fe200000f143d */
[----:B------:R-:W-:-:S04]  /*310a0*/  IMAD.MOV.U32 R53, RZ, RZ, R48 ;  /* 0x000000ffff357224 */ /* 0x000fc800078e0030 */
[----:B----4-:R1:W-:Y:S04]  /*310b0*/  @!P2 ST.E.64 desc[UR44][R10.64], R6 ;  /* 0x000000060a00a985 */ /* 0x0103e8000c101b2c */
[----:B--2---:R-:W2:Y:S01]  /*310c0*/  @!P1 LDL.64 R8, [R1+0x338] ;  /* 0x0003380001089983 */ /* 0x004ea20000100a00 */
[----:B------:R-:W-:Y:S01]  /*310d0*/  ISETP.GE.AND P2, PT, R56, R3, PT ;  /* 0x000000033800720c */ /* 0x000fe20003f46270 */
[----:B------:R-:W-:Y:S01]  /*310e0*/  IMAD.MOV.U32 R59, RZ, RZ, R53 ;  /* 0x000000ffff3b7224 */ /* 0x000fe200078e0035 */
[----:B------:R-:W-:-:S04]  /*310f0*/  @!P1 LEA R12, P0, R58, R14, 0x2 ;  /* 0x0000000e3a0c9211 */ /* 0x000fc800078010ff */
[----:B------:R-:W-:Y:S01]  /*31100*/  @!P1 LEA.HI.X R13, R58, R33, R59, 0x2, P0 ;  /* 0x000000213a0d9211 */ /* 0x000fe200000f143b */
[----:B------:R-:W-:-:S04]  /*31110*/  IMAD.MOV.U32 R57, RZ, RZ, R51 ;  /* 0x000000ffff397224 */ /* 0x000fc800078e0033 */
[----:B--2---:R2:W-:Y:S04]  /*31120*/  @!P1 ST.E.64 desc[UR44][R12.64], R8 ;  /* 0x000000080c009985 */ /* 0x0045e8000c101b2c */
[----:B0-----:R-:W3:Y:S01]  /*31130*/  @!P2 LDL.64 R4, [R1+0x348] ;  /* 0x000348000104a983 */ /* 0x001ee20000100a00 */
[----:B------:R-:W-:Y:S02]  /*31140*/  ISETP.GE.AND P1, PT, R54, R3, PT ;  /* 0x000000033600720c */ /* 0x000fe40003f26270 */
[----:B------:R-:W-:-:S04]  /*31150*/  @!P2 LEA R18, P0, R56, R14, 0x2 ;  /* 0x0000000e3812a211 */ /* 0x000fc800078010ff */
[----:B------:R-:W-:Y:S01]  /*31160*/  @!P2 LEA.HI.X R19, R56, R33, R57, 0x2, P0 ;  /* 0x000000213813a211 */ /* 0x000fe200000f1439 */
[----:B------:R-:W-:-:S04]  /*31170*/  IMAD.MOV.U32 R52, RZ, RZ, R43 ;  /* 0x000000ffff347224 */ /* 0x000fc800078e002b */
[----:B---3--:R0:W-:Y:S04]  /*31180*/  @!P2 ST.E.64 desc[UR44][R18.64], R4 ;  /* 0x000000041200a985 */ /* 0x0081e8000c101b2c */
[----:B-1----:R-:W3:Y:S01]  /*31190*/  @!P1 LDL.64 R6, [R1+0x358] ;  /* 0x0003580001069983 */ /* 0x002ee20000100a00 */
[----:B------:R-:W-:Y:S01]  /*311a0*/  ISETP.GE.AND P2, PT, R52, R3, PT ;  /* 0x000000033400720c */ /* 0x000fe20003f46270 */
[----:B------:R-:W-:Y:S01]  /*311b0*/  IMAD.MOV.U32 R48, RZ, RZ, R47 ;  /* 0x000000ffff307224 */ /* 0x000fe200078e002f */
[C---:B------:R-:W-:Y:S01]  /*311c0*/  @!P1 LEA R10, P0, R54.reuse, R14, 0x2 ;  /* 0x0000000e360a9211 */ /* 0x040fe200078010ff */
[----:B------:R-:W4:Y:S03]  /*311d0*/  LDL R47, [R1+0x4e4] ;  /* 0x0004e400012f7983 */ /* 0x000f260000100800 */
[----:B-----5:R-:W-:-:S05]  /*311e0*/  @!P1 LEA.HI.X R11, R54, R33, R55, 0x2, P0 ;  /* 0x00000021360b9211 */ /* 0x020fca00000f1437 */
[----:B---3--:R1:W-:Y:S04]  /*311f0*/  @!P1 ST.E.64 desc[UR44][R10.64], R6 ;  /* 0x000000060a009985 */ /* 0x0083e8000c101b2c */
[----:B--2---:R-:W2:Y:S01]  /*31200*/  @!P2 LDL.64 R8, [R1+0x368] ;  /* 0x000368000108a983 */ /* 0x004ea20000100a00 */
[----:B------:R-:W-:Y:S01]  /*31210*/  ISETP.GE.AND P1, PT, R50, R3, PT ;  /* 0x000000033200720c */ /* 0x000fe20003f26270 */
[----:B----4-:R-:W-:Y:S01]  /*31220*/  IMAD.MOV.U32 R53, RZ, RZ, R47 ;  /* 0x000000ffff357224 */ /* 0x010fe200078e002f */
[C---:B------:R-:W-:Y:S01]  /*31230*/  @!P2 LEA R12, P0, R52.reuse, R14, 0x2 ;  /* 0x0000000e340ca211 */ /* 0x040fe200078010ff */
[----:B------:R-:W-:Y:S01]  /*31240*/  IMAD.MOV.U32 R51, RZ, RZ, R44 ;  /* 0x000000ffff337224 */ /* 0x000fe200078e002c */
[----:B------:R-:W3:Y:S02]  /*31250*/  LDL R47, [R1+0x4d8] ;  /* 0x0004d800012f7983 */ /* 0x000ee40000100800 */
[----:B------:R-:W-:-:S02]  /*31260*/  @!P2 LEA.HI.X R13, R52, R33, R53, 0x2, P0 ;  /* 0x00000021340da211 */ /* 0x000fc400000f1435 */
[----:B------:R-:W4:Y:S04]  /*31270*/  LDL R44, [R1+0x450] ;  /* 0x00045000012c7983 */ /* 0x000f280000100800 */
[----:B--2---:R2:W-:Y:S04]  /*31280*/  @!P2 ST.E.64 desc[UR44][R12.64], R8 ;  /* 0x000000080c00a985 */ /* 0x0045e8000c101b2c */
[----:B0-----:R-:W5:Y:S01]  /*31290*/  @!P1 LDL.64 R4, [R1+0x378] ;  /* 0x0003780001049983 */ /* 0x001f620000100a00 */
[----:B------:R-:W-:Y:S02]  /*312a0*/  ISETP.GE.AND P2, PT, R48, R3, PT ;  /* 0x000000033000720c */ /* 0x000fe40003f46270 */
[----:B------:R-:W-:-:S04]  /*312b0*/  @!P1 LEA R18, P0, R50, R14, 0x2 ;  /* 0x0000000e32129211 */ /* 0x000fc800078010ff */
[----:B------:R-:W-:-:S05]  /*312c0*/  @!P1 LEA.HI.X R19, R50, R33, R51, 0x2, P0 ;  /* 0x0000002132139211 */ /* 0x000fca00000f1433 */
[----:B-----5:R0:W-:Y:S04]  /*312d0*/  @!P1 ST.E.64 desc[UR44][R18.64], R4 ;  /* 0x0000000412009985 */ /* 0x0201e8000c101b2c */
[----:B-1----:R-:W5:Y:S01]  /*312e0*/  @!P2 LDL.64 R6, [R1+0x388] ;  /* 0x000388000106a983 */ /* 0x002f620000100a00 */
[----:B------:R-:W-:Y:S02]  /*312f0*/  ISETP.GE.AND P1, PT, R46, R3, PT ;  /* 0x000000032e00720c */ /* 0x000fe40003f26270 */
[----:B------:R-:W-:-:S04]  /*31300*/  @!P2 LEA R10, P0, R48, R14, 0x2 ;  /* 0x0000000e300aa211 */ /* 0x000fc800078010ff */
[----:B------:R-:W-:-:S05]  /*31310*/  @!P2 LEA.HI.X R11, R48, R33, R49, 0x2, P0 ;  /* 0x00000021300ba211 */ /* 0x000fca00000f1431 */
[----:B-----5:R1:W-:Y:S04]  /*31320*/  @!P2 ST.E.64 desc[UR44][R10.64], R6 ;  /* 0x000000060a00a985 */ /* 0x0203e8000c101b2c */
[----:B--2---:R-:W2:Y:S01]  /*31330*/  @!P1 LDL.64 R8, [R1+0x398] ;  /* 0x0003980001089983 */ /* 0x004ea20000100a00 */
[----:B----4-:R-:W-:Y:S02]  /*31340*/  ISETP.GE.AND P2, PT, R44, R3, PT ;  /* 0x000000032c00720c */ /* 0x010fe40003f46270 */
[----:B------:R-:W-:-:S04]  /*31350*/  @!P1 LEA R12, P0, R46, R14, 0x2 ;  /* 0x0000000e2e0c9211 */ /* 0x000fc800078010ff */
[----:B---3--:R-:W-:-:S05]  /*31360*/  @!P1 LEA.HI.X R13, R46, R33, R47, 0x2, P0 ;  /* 0x000000212e0d9211 */ /* 0x008fca00000f142f */
[----:B--2---:R2:W-:Y:S04]  /*31370*/  @!P1 ST.E.64 desc[UR44][R12.64], R8 ;  /* 0x000000080c009985 */ /* 0x0045e8000c101b2c */
[----:B0-----:R-:W3:Y:S01]  /*31380*/  @!P2 LDL.64 R4, [R1+0x3a8] ;  /* 0x0003a8000104a983 */ /* 0x001ee20000100a00 */
[----:B------:R-:W-:Y:S02]  /*31390*/  ISETP.GE.AND P1, PT, R42, R3, PT ;  /* 0x000000032a00720c */ /* 0x000fe40003f26270 */
[----:B------:R-:W-:-:S04]  /*313a0*/  @!P2 LEA R18, P0, R44, R14, 0x2 ;  /* 0x0000000e2c12a211 */ /* 0x000fc800078010ff */
[----:B------:R-:W-:Y:S01]  /*313b0*/  @!P2 LEA.HI.X R19, R44, R33, R45, 0x2, P0 ;  /* 0x000000212c13a211 */ /* 0x000fe200000f142d */
[----:B------:R-:W-:Y:S02]  /*313c0*/  IMAD.MOV.U32 R43, RZ, RZ, R32 ;  /* 0x000000ffff2b7224 */ /* 0x000fe400078e0020 */
[----:B------:R-:W4:Y:S04]  /*313d0*/  LDL R32, [R1+0x490] ;  /* 0x0004900001207983 */ /* 0x000f280000100800 */
[----:B---3--:R0:W-:Y:S04]  /*313e0*/  @!P2 ST.E.64 desc[UR44][R18.64], R4 ;  /* 0x000000041200a985 */ /* 0x0081e8000c101b2c */
[----:B-1----:R-:W3:Y:S01]  /*313f0*/  @!P1 LDL.64 R6, [R1+0x3b8] ;  /* 0x0003b80001069983 */ /* 0x002ee20000100a00 */
[----:B------:R-:W-:-:S02]  /*31400*/  ISETP.GE.AND P2, PT, R40, R3, PT ;  /* 0x000000032800720c */ /* 0x000fc40003f46270 */
        /* <DEDUP_REMOVED lines=26> */
[----:B------:R-:W-:-:S07]  /*315b0*/  @!P2 LEA.HI.X R19, R227, R33, R35, 0x2, P0 ;  /* 0x00000021e313a211 */ /* 0x000fce00000f1423 */
[C---:B-1----:R-:W-:Y:S01]  /*315c0*/  @!P1 LEA R10, P0, R220.reuse, R14, 0x2 ;  /* 0x0000000edc0a9211 */ /* 0x042fe200078010ff */
[----:B---3--:R2:W-:Y:S04]  /*315d0*/  @!P2 ST.E.64 desc[UR44][R18.64], R4 ;  /* 0x000000041200a985 */ /* 0x0085e8000c101b2c */
[----:B------:R-:W3:Y:S01]  /*315e0*/  @!P1 LDL.64 R6, [R1+0x418] ;  /* 0x0004180001069983 */ /* 0x000ee20000100a00 */
[----:B------:R-:W-:Y:S02]  /*315f0*/  @!P1 LEA.HI.X R11, R220, R33, R34, 0x2, P0 ;  /* 0x00000021dc0b9211 */ /* 0x000fe400000f1422 */
[-C--:B------:R-:W-:Y:S01]  /*31600*/  ISETP.GE.AND P0, PT, R15, R3.reuse, PT ;  /* 0x000000030f00720c */ /* 0x080fe20003f06270 */
[----:B------:R-:W-:Y:S02]  /*31610*/  BSSY B1, `(.L_x_13247) ;  /* 0x0000009000017945 */ /* 0x000fe40003800000 */
[----:B---3--:R2:W-:Y:S01]  /*31620*/  @!P1 ST.E.64 desc[UR44][R10.64], R6 ;  /* 0x000000060a009985 */ /* 0x0085e2000c101b2c */
[----:B----4-:R-:W-:-:S09]  /*31630*/  ISETP.GE.AND P1, PT, R32, R3, PT ;  /* 0x000000032000720c */ /* 0x010fd20003f26270 */
[----:B------:R-:W-:Y:S05]  /*31640*/  @P0 BRA `(.L_x_13248) ;  /* 0x0000000000140947 */ /* 0x000fea0003800000 */
[----:B------:R-:W3:Y:S04]  /*31650*/  LDL R34, [R1+0x4b4] ;  /* 0x0004b40001227983 */ /* 0x000ee80000100800 */
[----:B--2---:R-:W2:Y:S01]  /*31660*/  LDL.64 R6, [R1+0x428] ;  /* 0x0004280001067983 */ /* 0x004ea20000100a00 */
[----:B------:R-:W-:-:S04]  /*31670*/  LEA R4, P0, R15, R14, 0x2 ;  /* 0x0000000e0f047211 */ /* 0x000fc800078010ff */
[----:B---3--:R-:W-:-:S05]  /*31680*/  LEA.HI.X R5, R15, R33, R34, 0x2, P0 ;  /* 0x000000210f057211 */ /* 0x008fca00000f1422 */
[----:B--2---:R0:W-:Y:S04]  /*31690*/  ST.E.64 desc[UR44][R4.64], R6 ;  /* 0x0000000604007985 */ /* 0x0041e8000c101b2c */
.L_x_13248:
[----:B------:R-:W-:Y:S05]  /*316a0*/  BSYNC B1 ;  /* 0x0000000000017941 */ /* 0x000fea0003800000 */
.L_x_13247:
[----:B------:R-:W-:Y:S05]  /*316b0*/  @P1 BRA `(.L_x_13242) ;  /* 0x0000000c00a01947 */ /* 0x000fea0003800000 */
[----:B------:R-:W3:Y:S04]  /*316c0*/  LDL R0, [R1+0x4b0] ;  /* 0x0004b00001007983 */ /* 0x000ee80000100800 */
[----:B0-2---:R-:W2:Y:S01]  /*316d0*/  LDL.64 R4, [R1+0x438] ;  /* 0x0004380001047983 */ /* 0x005ea20000100a00 */
[----:B------:R-:W-:-:S04]  /*316e0*/  LEA R14, P0, R32, R14, 0x2 ;  /* 0x0000000e200e7211 */ /* 0x000fc800078010ff */
[----:B---3--:R-:W-:-:S05]  /*316f0*/  LEA.HI.X R15, R32, R33, R0, 0x2, P0 ;  /* 0x00000021200f7211 */ /* 0x008fca00000f1400 */
[----:B--2---:R0:W-:Y:S01]  /*31700*/  ST.E.64 desc[UR44][R14.64], R4 ;  /* 0x000000040e007985 */ /* 0x0041e2000c101b2c */
[----:B------:R-:W-:Y:S05]  /*31710*/  BRA `(.L_x_13242) ;  /* 0x0000000c00887947 */ /* 0x000fea0003800000 */
.L_x_13229:
        /* <DEDUP_REMOVED lines=17> */
[----:B------:R-:W-:-:S11]  /*31830*/  SHF.R.S32.HI R26, RZ, 0x1f, R211 ;  /* 0x0000001fff1a7819 */ /* 0x000fd600000114d3 */
[----:B------:R-:W4:Y:S02]  /*31840*/  @!P2 LDC R210, c[0x0][0xbd4] ;  /* 0x0002f500ffd2ab82 */ /* 0x000f240000000800 */
[----:B----4-:R-:W-:Y:S02]  /*31850*/  ISETP.GT.AND P2, PT, R210, 0x1, PT ;  /* 0x00000001d200780c */ /* 0x010fe40003f44270 */
[----:B--2---:R-:W-:Y:S01]  /*31860*/  ISETP.GT.AND P3, PT, R0, 0x7f, PT ;  /* 0x0000007f0000780c */ /* 0x004fe20003f64270 */
[----:B---3--:R-:W-:-:S12]  /*31870*/  @P1 BRA `(.L_x_13249) ;  /* 0x0000000000101947 */ /* 0x008fd80003800000 */
[----:B------:R-:W-:Y:S05]  /*31880*/  @!P0 BRA `(.L_x_13249) ;  /* 0x00000000000c8947 */ /* 0x000fea0003800000 */
[----:B------:R-:W2:Y:S04]  /*31890*/  LDG.E R7, desc[UR44][R4.64] ;  /* 0x0000002c04077981 */ /* 0x000ea8000c1e1900 */
[----:B-----5:R-:W2:Y:S02]  /*318a0*/  LDG.E R18, desc[UR44][R4.64+0x4] ;  /* 0x0000042c04127981 */ /* 0x020ea4000c1e1900 */
[----:B--2---:R-:W-:-:S07]  /*318b0*/  IMAD.IADD R18, R18, 0x1, -R7 ;  /* 0x0000000112127824 */ /* 0x004fce00078e0a07 */
.L_x_13249:
[----:B------:R-:W-:Y:S01]  /*318c0*/  BSSY B1, `(.L_x_13250) ;  /* 0x0000036000017945 */ /* 0x000fe20003800000 */
[----:B------:R-:W-:Y:S02]  /*318d0*/  SEL R29, R211, RZ, !P0 ;  /* 0x000000ffd31d7207 */ /* 0x000fe40004000000 */
[----:B------:R-:W-:Y:S02]  /*318e0*/  SEL R26, R26, RZ, !P0 ;  /* 0x000000ff1a1a7207 */ /* 0x000fe40004000000 */
[----:B-----5:R-:W-:Y:S01]  /*318f0*/  SHF.R.S32.HI R24, RZ, 0x1f, R3 ;  /* 0x0000001fff187819 */ /* 0x020fe20000011403 */
[----:B------:R-:W-:Y:S06]  /*31900*/  @P3 BRA `(.L_x_13251) ;  /* 0x0000000000c43947 */ /* 0x000fec0003800000 */
[----:B------:R-:W2:Y:S01]  /*31910*/  S2R R4, SR_TID.X ;  /* 0x0000000000047919 */ /* 0x000ea20000002100 */
[----:B------:R-:W3:Y:S02]  /*31920*/  LDC R33, c[0x0][0xce8] ;  /* 0x00033a00ff217b82 */ /* 0x000ee40000000800 */
[----:B---3--:R-:W-:Y:S01]  /*31930*/  IMAD R0, R18, R33, RZ ;  /* 0x0000002112007224 */ /* 0x008fe200078e02ff */
[----:B--2---:R-:W-:-:S04]  /*31940*/  IADD3 R31, R209, -0x80, R4 ;  /* 0xffffff80d11f7810 */ /* 0x004fc80007ffe004 */
        /* <DEDUP_REMOVED lines=38> */
[----:B------:R-:W-:Y:S02]  /*31bb0*/  IMAD.MOV.U32 R7, RZ, RZ, -0x800000 ;  /* 0xff800000ff077424 */ /* 0x000fe400078e00ff */
[----:B------:R-:W-:-:S04]  /*31bc0*/  IMAD.WIDE.U32 R8, R6, R11, R8 ;  /* 0x0000000b06087225 */ /* 0x000fc800078e0008 */
[----:B------:R-:W-:Y:S01]  /*31bd0*/  IMAD R13, R6, R13, R0 ;  /* 0x0000000d060d7224 */ /* 0x000fe200078e0200 */
[----:B0-----:R-:W-:-:S03]  /*31be0*/  LEA R4, P0, R8, R4, 0x2 ;  /* 0x0000000408047211 */ /* 0x001fc600078010ff */
[----:B------:R-:W-:-:S05]  /*31bf0*/  IMAD.IADD R0, R9, 0x1, R13 ;  /* 0x0000000109007824 */ /* 0x000fca00078e020d */
[----:B--2---:R-:W-:-:S05]  /*31c00*/  LEA.HI.X R5, R8, R5, R0, 0x2, P0 ;  /* 0x0000000508057211 */ /* 0x004fca00000f1400 */
[----:B------:R2:W-:Y:S02]  /*31c10*/  STG.E desc[UR44][R4.64], R7 ;  /* 0x0000000704007986 */ /* 0x0005e4000c10192c */
.L_x_13251:
[----:B------:R-:W-:Y:S05]  /*31c20*/  BSYNC B1 ;  /* 0x0000000000017941 */ /* 0x000fea0003800000 */
.L_x_13250:
[----:B------:R-:W-:Y:S05]  /*31c30*/  @P2 BRA `(.L_x_13242) ;  /* 0x0000000800402947 */ /* 0x000fea0003800000 */
[----:B------:R-:W3:Y:S01]  /*31c40*/  LDL R9, [R1+0x4ac] ;  /* 0x0004ac0001097983 */ /* 0x000ee20000100800 */
[----:B------:R-:W4:Y:S01]  /*31c50*/  LDC R19, c[0x0][0xce8] ;  /* 0x00033a00ff137b82 */ /* 0x000f220000000800 */
[----:B------:R-:W-:Y:S01]  /*31c60*/  ULDC.64 UR4, c[0x0][0xba0] ;  /* 0x0002e80000047ab9 */ /* 0x000fe20000000a00 */
[----:B------:R-:W-:Y:S01]  /*31c70*/  ULDC.64 UR6, c[0x0][0xbf0] ;  /* 0x0002fc0000067ab9 */ /* 0x000fe20000000a00 */
[----:B------:R-:W3:Y:S01]  /*31c80*/  LDL R8, [R1+0x49c] ;  /* 0x00049c0001087983 */ /* 0x000ee20000100800 */
[----:B------:R-:W-:Y:S02]  /*31c90*/  IMAD R0, R24, UR4, RZ ;  /* 0x0000000418007c24 */ /* 0x000fe4000f8e02ff */
[----:B--2---:R-:W-:-:S04]  /*31ca0*/  IMAD.WIDE.U32 R4, R3, UR4, RZ ;  /* 0x0000000403047c25 */ /* 0x004fc8000f8e00ff */
[----:B------:R-:W-:Y:S01]  /*31cb0*/  IMAD R7, R3, UR5, R0 ;  /* 0x0000000503077c24 */ /* 0x000fe2000f8e0200 */
[----:B------:R-:W-:-:S03]  /*31cc0*/  ULDC.64 UR4, c[0x0][0xbe8] ;  /* 0x0002fa0000047ab9 */ /* 0x000fc60000000a00 */
[----:B------:R-:W-:Y:S02]  /*31cd0*/  IMAD.IADD R5, R5, 0x1, R7 ;  /* 0x0000000105057824 */ /* 0x000fe400078e0207 */
[----:B------:R-:W-:-:S04]  /*31ce0*/  IMAD.WIDE.U32 R4, R156, UR4, R4 ;  /* 0x000000049c047c25 */ /* 0x000fc8000f8e0004 */
[----:B------:R-:W-:Y:S01]  /*31cf0*/  IMAD R5, R156, UR5, R5 ;  /* 0x000000059c057c24 */ /* 0x000fe2000f8e0205 */
[----:B------:R-:W-:Y:S01]  /*31d00*/  ULDC.64 UR4, c[0x0][0xbe0] ;  /* 0x0002f80000047ab9 */ /* 0x000fe20000000a00 */
[----:B----4-:R-:W-:Y:S01]  /*31d10*/  ISETP.NE.AND P0, PT, R19, 0x1, PT ;  /* 0x000000011300780c */ /* 0x010fe20003f05270 */
[----:B------:R-:W-:-:S12]  /*31d20*/  IMAD.WIDE.U32 R4, R29, UR6, R4 ;  /* 0x000000061d047c25 */ /* 0x000fd8000f8e0004 */
[----:B------:R-:W2:Y:S08]  /*31d30*/  @P0 LDC R6, c[0x0][0xcec] ;  /* 0x00033b00ff060b82 */ /* 0x000eb00000000800 */
[----:B------:R-:W4:Y:S01]  /*31d40*/  @P0 LDC R11, c[0x0][0xcf0] ;  /* 0x00033c00ff0b0b82 */ /* 0x000f220000000800 */
[----:B---3--:R-:W-:-:S04]  /*31d50*/  IMAD R0, R9, 0x20, R8 ;  /* 0x0000002009007824 */ /* 0x008fc800078e0208 */
[----:B------:R-:W-:-:S04]  /*31d60*/  IMAD.IADD R9, R209, 0x1, R0 ;  /* 0x00000001d1097824 */ /* 0x000fc800078e0200 */
[----:B--2---:R-:W-:-:S04]  /*31d70*/  @P0 IMAD.HI.U32 R0, R9, R6, RZ ;  /* 0x0000000609000227 */ /* 0x004fc800078e00ff */
[----:B------:R-:W-:Y:S01]  /*31d80*/  IMAD.MOV.U32 R3, RZ, RZ, R9 ;  /* 0x000000ffff037224 */ /* 0x000fe200078e0009 */
[----:B----4-:R-:W-:Y:S01]  /*31d90*/  @P0 SHF.R.U32.HI R3, RZ, R11, R0 ;  /* 0x0000000bff030219 */ /* 0x010fe20000011600 */
[----:B------:R-:W-:-:S03]  /*31da0*/  IMAD R6, R26, UR6, RZ ;  /* 0x000000061a067c24 */ /* 0x000fc6000f8e02ff */
[--C-:B------:R-:W-:Y:S01]  /*31db0*/  SHF.R.S32.HI R0, RZ, 0x1f, R3.reuse ;  /* 0x0000001fff007819 */ /* 0x100fe20000011403 */
[----:B------:R-:W-:Y:S02]  /*31dc0*/  IMAD R7, R29, UR7, R6 ;  /* 0x000000071d077c24 */ /* 0x000fe4000f8e0206 */
        /* <DEDUP_REMOVED lines=18> */
[----:B------:R2:W3:Y:S04]  /*31ef0*/  SHFL.IDX PT, R3, R4, RZ, 0x181f ;  /* 0x00181fff04037589 */ /* 0x0004e800000e0000 */
[----:B------:R2:W4:Y:S02]  /*31f00*/  SHFL.IDX PT, R14, R0, RZ, 0x181f ;  /* 0x00181fff000e7589 */ /* 0x00052400000e0000 */
.L_x_13488:
[----:B------:R-:W-:Y:S01]  /*31f10*/  IMAD R18, R18, R19, RZ ;  /* 0x0000001312127224 */ /* 0x000fe200078e02ff */
[----:B------:R-:W-:Y:S01]  /*31f20*/  BSSY B1, `(.L_x_13253) ;  /* 0x0000015000017945 */ /* 0x000fe20003800000 */
[----:B------:R-:W-:-:S05]  /*31f30*/  IMAD.IADD R209, R8, 0x1, R209 ;  /* 0x0000000108d17824 */ /* 0x000fca00078e02d1 */
[----:B------:R-:W-:-:S13]  /*31f40*/  ISETP.GE.AND P0, PT, R209, R18, PT ;  /* 0x00000012d100720c */ /* 0x000fda0003f06270 */
[----:B------:R-:W-:Y:S05]  /*31f50*/  @P0 BRA `(.L_x_13254) ;  /* 0x0000000000440947 */ /* 0x000fea0003800000 */
[----:B------:R-:W-:Y:S02]  /*31f60*/  ULDC UR4, c[0x0][0xbc8] ;  /* 0x0002f20000047ab9 */ /* 0x000fe40000000800 */
[----:B------:R-:W-:Y:S02]  /*31f70*/  ISETP.GE.AND P3, PT, R198, UR4, PT ;  /* 0x00000004c6007c0c */ /* 0x000fe4000bf66270 */
[----:B------:R-:W-:Y:S02]  /*31f80*/  ISETP.GE.AND P2, PT, R200, UR4, PT ;  /* 0x00000004c8007c0c */ /* 0x000fe4000bf46270 */
[----:B------:R-:W-:Y:S02]  /*31f90*/  ISETP.GE.AND P1, PT, R199, UR4, PT ;  /* 0x00000004c7007c0c */ /* 0x000fe4000bf26270 */
[----:B------:R-:W-:-:S07]  /*31fa0*/  ISETP.GE.AND P0, PT, R201, UR4, PT ;  /* 0x00000004c9007c0c */ /* 0x000fce000bf06270 */
[-C--:B----4-:R-:W-:Y:S02]  /*31fb0*/  @!P3 LEA R6, P5, R198, R14.reuse, 0x1 ;  /* 0x0000000ec606b211 */ /* 0x090fe400078a08ff */
[-C--:B------:R-:W-:Y:S02]  /*31fc0*/  @!P2 LEA R8, P4, R200, R14.reuse, 0x1 ;  /* 0x0000000ec808a211 */ /* 0x080fe400078808ff */
[-C--:B---3--:R-:W-:Y:S02]  /*31fd0*/  @!P3 LEA.HI.X R7, R198, R3.reuse, R216, 0x1, P5 ;  /* 0x00000003c607b211 */ /* 0x088fe400028f0cd8 */
[-C--:B------:R-:W-:Y:S02]  /*31fe0*/  @!P1 LEA R10, P5, R199, R14.reuse, 0x1 ;  /* 0x0000000ec70a9211 */ /* 0x080fe400078a08ff */
        /* <DEDUP_REMOVED lines=8> */
.L_x_13254:
[----:B------:R-:W-:Y:S05]  /*32070*/  BSYNC B1 ;  /* 0x0000000000017941 */ /* 0x000fea0003800000 */
.L_x_13253:
[----:B------:R-:W-:-:S03]  /*32080*/  UMOV UR4, 0xffffffff ;  /* 0xffffffff00047882 */ /* 0x000fc60000000000 */
[----:B------:R-:W-:Y:S05]  /*32090*/  BRA.DIV UR4, `(.L_x_13255) ;  /* 0x000000aa04dc7947 */ /* 0x000fea000b800000 */
[----:B---3--:R3:W0:Y:S04]  /*320a0*/  SHFL.IDX PT, R3, R4, 0x1, 0x181f ;  /* 0x00381f0004037f89 */ /* 0x00862800000e0000 */
[----:B----4-:R3:W4:Y:S02]  /*320b0*/  SHFL.IDX PT, R14, R0, 0x1, 0x181f ;  /* 0x00381f00000e7f89 */ /* 0x01072400000e0000 */
.L_x_13492:
[----:B------:R-:W-:Y:S01]  /*320c0*/  VIADD R5, R209, 0x20 ;  /* 0x00000020d1057836 */ /* 0x000fe20000000000 */
        /* <DEDUP_REMOVED lines=10> */
[-C--:B0-----:R-:W-:Y:S02]  /*32170*/  @!P3 LEA.HI.X R7, R198, R3.reuse, R216, 0x1, P5 ;  /* 0x00000003c607b211 */ /* 0x081fe400028f0cd8 */
        /* <DEDUP_REMOVED lines=9> */
.L_x_13257:
[----:B------:R-:W-:Y:S05]  /*32210*/  BSYNC B1 ;  /* 0x0000000000017941 */ /* 0x000fea0003800000 */
.L_x_13256:
[----:B------:R-:W-:-:S03]  /*32220*/  UMOV UR4, 0xffffffff ;  /* 0xffffffff00047882 */ /* 0x000fc60000000000 */
[----:B------:R-:W-:Y:S05]  /*32230*/  BRA.DIV UR4, `(.L_x_13258) ;  /* 0x000000aa04bc7947 */ /* 0x000fea000b800000 */
[----:B0-----:R0:W0:Y:S04]  /*32240*/  SHFL.IDX PT, R3, R4, 0x2, 0x181f ;  /* 0x00581f0004037f89 */ /* 0x00102800000e0000 */
[----:B----4-:R4:W0:Y:S02]  /*32250*/  SHFL.IDX PT, R14, R0, 0x2, 0x181f ;  /* 0x00581f00000e7f89 */ /* 0x01082400000e0000 */
.L_x_13496:
        /* <DEDUP_REMOVED lines=11> */
[-C--:B------:R-:W-:Y:S02]  /*32310*/  @!P3 LEA.HI.X R7, R198, R3.reuse, R216, 0x1, P5 ;  /* 0x00000003c607b211 */ /* 0x080fe400028f0cd8 */
        /* <DEDUP_REMOVED lines=9> */
.L_x_13260:
[----:B------:R-:W-:Y:S05]  /*323b0*/  BSYNC B1 ;  /* 0x0000000000017941 */ /* 0x000fea0003800000 */
.L_x_13259:
[----:B------:R-:W-:-:S03]  /*323c0*/  UMOV UR4, 0xffffffff ;  /* 0xffffffff00047882 */ /* 0x000fc60000000000 */
[----:B------:R-:W-:Y:S05]  /*323d0*/  BRA.DIV UR4, `(.L_x_13261) ;  /* 0x000000aa049c7947 */ /* 0x000fea000b800000 */
[----:B0-----:R0:W0:Y:S04]  /*323e0*/  SHFL.IDX PT, R3, R4, 0x3, 0x181f ;  /* 0x00781f0004037f89 */ /* 0x00102800000e0000 */
[----:B------:R0:W0:Y:S02]  /*323f0*/  SHFL.IDX PT, R14, R0, 0x3, 0x181f ;  /* 0x00781f00000e7f89 */ /* 0x00002400000e0000 */
.L_x_13500:
[----:B0-234-:R-:W-:-:S05]  /*32400*/  VIADD R0, R209, 0x60 ;  /* 0x00000060d1007836 */ /* 0x01dfca0000000000 */
[----:B------:R-:W-:-:S13]  /*32410*/  ISETP.GE.AND P0, PT, R0, R18, PT ;  /* 0x000000120000720c */ /* 0x000fda0003f06270 */
[----:B------:R-:W-:Y:S05]  /*32420*/  @P0 BRA `(.L_x_13242) ;  /* 0x0000000000440947 */ /* 0x000fea0003800000 */
[----:B------:R-:W-:Y:S02]  /*32430*/  ULDC UR4, c[0x0][0xbc8] ;  /* 0x0002f20000047ab9 */ /* 0x000fe40000000800 */
[----:B------:R-:W-:Y:S02]  /*32440*/  ISETP.GE.AND P3, PT, R198, UR4, PT ;  /* 0x00000004c6007c0c */ /* 0x000fe4000bf66270 */
[----:B------:R-:W-:Y:S02]  /*32450*/  ISETP.GE.AND P2, PT, R200, UR4, PT ;  /* 0x00000004c8007c0c */ /* 0x000fe4000bf46270 */
[----:B------:R-:W-:Y:S02]  /*32460*/  ISETP.GE.AND P1, PT, R199, UR4, PT ;  /* 0x00000004c7007c0c */ /* 0x000fe4000bf26270 */
[----:B------:R-:W-:-:S07]  /*32470*/  ISETP.GE.AND P0, PT, R201, UR4, PT ;  /* 0x00000004c9007c0c */ /* 0x000fce000bf06270 */
[-C--:B------:R-:W-:Y:S02]  /*32480*/  @!P3 LEA R4, P5, R198, R14.reuse, 0x1 ;  /* 0x0000000ec604b211 */ /* 0x080fe400078a08ff */
        /* <DEDUP_REMOVED lines=11> */
.L_x_13242:
[----:B------:R-:W-:Y:S05]  /*32540*/  BSYNC B0 ;  /* 0x0000000000007941 */ /* 0x000fea0003800000 */
.L_x_13228:
[----:B------:R-:W-:Y:S02]  /*32550*/  ULDC UR4, c[0x0][0xd3c] ;  /* 0x00034f0000047ab9 */ /* 0x000fe40000000800 */
[----:B-1----:R-:W-:-:S13]  /*32560*/  ISETP.GE.AND P0, PT, R99, UR4, PT ;  /* 0x0000000463007c0c */ /* 0x002fda000bf06270 */
[----:B------:R-:W-:Y:S05]  /*32570*/  @!P0 BRA `(.L_x_13262) ;  /* 0xfffffcf000ac8947 */ /* 0x000fea000383ffff */
[----:B------:R-:W-:Y:S05]  /*32580*/  BRA `(.L_x_13019) ;  /* 0x0000008800c07947 */ /* 0x000fea0003800000 */
.L_x_13017:
        /* <DEDUP_REMOVED lines=16> */
.L_x_13263:
        /* <DEDUP_REMOVED lines=44> */
.L_x_13267:
        /* <DEDUP_REMOVED lines=37> */
.L_x_13265:
        /* <DEDUP_REMOVED lines=13> */
.L_x_13268:
        /* <DEDUP_REMOVED lines=62> */
.L_x_13269:
        /* <DEDUP_REMOVED lines=61> */
.L_x_13270:
[----:B------:R-:W-:-:S05]  /*33420*/  LOP3.LUT R17, RZ, R2, RZ, 0x33, !PT ;  /* 0x00000002ff117212 */ /* 0x000fca00078e33ff */
[----:B------:R-:W-:Y:S01]  /*33430*/  IMAD.IADD R17, R0, 0x1, R17 ;  /* 0x0000000100117824 */ /* 0x000fe200078e0211 */
[----:B------:R-:W-:Y:S06]  /*33440*/  BRA `(.L_x_13271) ;  /* 0x00000000000c7947 */ /* 0x000fec0003800000 */
.L_x_13266:
[----:B------:R-:W-:Y:S02]  /*33450*/  IMAD.MOV.U32 R17, RZ, RZ, RZ ;  /* 0x000000ffff117224 */ /* 0x000fe400078e00ff */
[----:B------:R-:W-:Y:S02]  /*33460*/  IMAD.U32 R16, RZ, RZ, UR6 ;  /* 0x00000006ff107e24 */ /* 0x000fe4000f8e00ff */
[----:B------:R-:W-:-:S07]  /*33470*/  IMAD.MOV.U32 R18, RZ, RZ, RZ ;  /* 0x000000ffff127224 */ /* 0x000fce00078e00ff */
.L_x_13271:
[----:B------:R-:W-:-:S13]  /*33480*/  ISETP.NE.AND P0, PT, R7, RZ, PT ;  /* 0x000000ff0700720c */ /* 0x000fda0003f05270 */
[----:B------:R-:W0:Y:S01]  /*33490*/  @!P0 S2R R3, SR_CgaCtaId ;  /* 0x0000000000038919 */ /* 0x000e220000008800 */
[----:B------:R-:W-:-:S04]  /*334a0*/  @!P0 MOV R0, 0x400 ;  /* 0x0000040000008802 */ /* 0x000fc80000000f00 */
[----:B0-----:R-:W-:-:S05]  /*334b0*/  @!P0 LEA R0, R3, R0, 0x18 ;  /* 0x0000000003008211 */ /* 0x001fca00078ec0ff */
[----:B------:R1:W-:Y:S01]  /*334c0*/  @!P0 STS.128 [R0+0x324d0], R16 ;  /* 0x0324d01000008388 */ /* 0x0003e20000000c00 */
[----:B------:R-:W-:Y:S06]  /*334d0*/  BAR.ARV 0x5, 0x180 ;  /* 0x0146000000007b1d */ /* 0x000fec0000002000 */
.L_x_13264:
        /* <DEDUP_REMOVED lines=27> */
[----:B------:R-:W-:-:S03]  /*33690*/  SHF.R.U32.HI R3, RZ, 0x3, R4 ;  /* 0x00000003ff037819 */ /* 0x000fc60000011604 */
[----:B------:R-:W-:Y:S01]  /*336a0*/  IMAD R26, R30, 0x2, R23 ;  /* 0x000000021e1a7824 */ /* 0x000fe200078e0217 */
[----:B------:R-:W-:Y:S02]  /*336b0*/  LOP3.LUT R2, R3, 0x70, R2, 0xf8, !PT ;  /* 0x0000007003027812 */ /* 0x000fe400078ef802 */
[C---:B------:R-:W-:Y:S02]  /*336c0*/  LOP3.LUT R3, R0.reuse, 0x40, RZ, 0xfc, !PT ;  /* 0x0000004000037812 */ /* 0x040fe400078efcff */
[C---:B------:R-:W-:Y:S02]  /*336d0*/  LOP3.LUT R2, R0.reuse, 0x80, RZ, 0xfc, !PT ;  /* 0x0000008000027812 */ /* 0x040fe400078efcff */
[----:B---3--:R-:W-:-:S07]  /*336e0*/  LOP3.LUT R0, R0, 0xc0, RZ, 0xfc, !PT ;  /* 0x000000c000007812 */ /* 0x008fce00078efcff */
.L_x_13397:
        /* <DEDUP_REMOVED lines=8> */
[----:B-1----:R-:W1:Y:S02]  /*33770*/  @P0 LDC.64 R2, c[0x0][0xb20] ;  /* 0x0002c800ff020b82 */ /* 0x002e640000000a00 */
[----:B-1----:R-:W-:-:S05]  /*33780*/  @P0 IMAD.WIDE R2, R19, 0x4, R2 ;  /* 0x0000000413020825 */ /* 0x002fca00078e0202 */
[----:B------:R1:W5:Y:S01]  /*33790*/  @P0 LDG.E R33, desc[UR44][R2.64] ;  /* 0x0000002c02210981 */ /* 0x000362000c1e1900 */
[----:B------:R-:W-:Y:S01]  /*337a0*/  ISETP.NE.U32.AND P0, PT, RZ, UR4, PT ;  /* 0x00000004ff007c0c */ /* 0x000fe2000bf05070 */
[----:B------:R-:W-:Y:S01]  /*337b0*/  IMAD.MOV.U32 R37, RZ, RZ, RZ ;  /* 0x000000ffff257224 */ /* 0x000fe200078e00ff */
[----:B------:R-:W-:Y:S01]  /*337c0*/  ISETP.NE.U32.AND P1, PT, RZ, UR6, PT ;  /* 0x00000006ff007c0c */ /* 0x000fe2000bf25070 */
[----:B------:R-:W-:Y:S01]  /*337d0*/  IMAD.MOV.U32 R0, RZ, RZ, RZ ;  /* 0x000000ffff007224 */ /* 0x000fe200078e00ff */
[----:B------:R-:W-:Y:S01]  /*337e0*/  ISETP.NE.AND.EX P2, PT, RZ, UR5, PT, P0 ;  /* 0x00000005ff007c0c */ /* 0x000fe2000bf45300 */
[----:B------:R-:W-:Y:S01]  /*337f0*/  ULDC.64 UR4, c[0x0][0xaf8] ;  /* 0x0002be0000047ab9 */ /* 0x000fe20000000a00 */
[----:B------:R-:W-:Y:S01]  /*33800*/  ISETP.NE.AND.EX P1, PT, RZ, UR7, PT, P1 ;  /* 0x00000007ff007c0c */ /* 0x000fe2000bf25310 */
[----:B0-----:R-:W-:Y:S01]  /*33810*/  IMAD.WIDE R4, R19, 0x4, R4 ;  /* 0x0000000413047825 */ /* 0x001fe200078e0204 */
[----:B------:R-:W-:Y:S01]  /*33820*/  ISETP.NE.U32.AND P0, PT, RZ, UR4, PT ;  /* 0x00000004ff007c0c */ /* 0x000fe2000bf05070 */
[----:B-1----:R-:W0:Y:S08]  /*33830*/  LDC.64 R2, c[0x0][0xb08] ;  /* 0x0002c200ff027b82 */ /* 0x002e300000000a00 */
[----:B--23--:R-:W1:Y:S01]  /*33840*/  @P2 LDC.64 R6, c[0x0][0xb10] ;  /* 0x0002c400ff062b82 */ /* 0x00ce620000000a00 */
        /* <DEDUP_REMOVED lines=17> */
[----:B--2---:R0:W-:Y:S01]  /*33960*/  STL [R1+0x440], R8 ;  /* 0x0004400801007387 */ /* 0x0041e20000100800 */
[----:B------:R-:W-:Y:S02]  /*33970*/  IMAD.MOV.U32 R12, RZ, RZ, R8 ;  /* 0x000000ffff0c7224 */ /* 0x000fe400078e0008 */
[----:B0-----:R-:W-:Y:S01]  /*33980*/  IMAD.U32 R8, RZ, RZ, UR4 ;  /* 0x00000004ff087e24 */ /* 0x001fe2000f8e00ff */
[----:B----4-:R-:W-:Y:S06]  /*33990*/  @P2 BRA `(.L_x_13273) ;  /* 0x0000000000142947 */ /* 0x010fec0003800000 */
[----:B------:R-:W-:Y:S05]  /*339a0*/  @!P0 BRA `(.L_x_13273) ;  /* 0x0000000000108947 */ /* 0x000fea0003800000 */
[----:B------:R-:W2:Y:S04]  /*339b0*/  LDG.E R9, desc[UR44][R4.64] ;  /* 0x0000002c04097981 */ /* 0x000ea8000c1e1900 */
[----:B------:R-:W2:Y:S02]  /*339c0*/  LDG.E R6, desc[UR44][R4.64+0x4] ;  /* 0x0000042c04067981 */ /* 0x000ea4000c1e1900 */
[----:B--2---:R-:W-:-:S05]  /*339d0*/  IMAD.IADD R12, R6, 0x1, -R9 ;  /* 0x00000001060c7824 */ /* 0x004fca00078e0a09 */
[----:B------:R0:W-:Y:S02]  /*339e0*/  STL [R1+0x440], R12 ;  /* 0x0004400c01007387 */ /* 0x0001e40000100800 */
.L_x_13273:
        /* <DEDUP_REMOVED lines=13> */
.L_x_13274:
        /* <DEDUP_REMOVED lines=9> */
.L_x_13275:
[----:B-1----:R-:W2:Y:S01]  /*33b50*/  @P1 LDG.E R5, desc[UR44][R2.64] ;  /* 0x0000002c02051981 */ /* 0x002ea2000c1e1900 */
[----:B------:R-:W1:Y:S03]  /*33b60*/  LDC R9, c[0x0][0x448] ;  /* 0x00011200ff097b82 */ /* 0x000e660000000800 */
[----:B------:R3:W2:Y:S01]  /*33b70*/  @P1 LDG.E R4, desc[UR44][R2.64+0x4] ;  /* 0x0000042c02041981 */ /* 0x0006a2000c1e1900 */
[----:B------:R-:W-:-:S04]  /*33b80*/  IMAD.SHL.U32 R35, R17, 0x80, RZ ;  /* 0x0000008011237824 */ /* 0x000fc800078e00ff */
[----:B---3--:R-:W3:Y:S01]  /*33b90*/  LDC.64 R2, c[0x0][0xad8] ;  /* 0x0002b600ff027b82 */ /* 0x008ee20000000a00 */
[----:B-1----:R-:W-:-:S13]  /*33ba0*/  ISETP.NE.AND P2, PT, R9, 0x1, PT ;  /* 0x000000010900780c */ /* 0x002fda0003f45270 */
[----:B------:R-:W1:Y:S01]  /*33bb0*/  @P2 LDC R10, c[0x0][0x44c] ;  /* 0x00011300ff0a2b82 */ /* 0x000e620000000800 */
[----:B---3--:R-:W-:-:S07]  /*33bc0*/  ISETP.GE.AND P3, PT, R3, 0x1, PT ;  /* 0x000000010300780c */ /* 0x008fce0003f66270 */
[----:B------:R-:W3:Y:S01]  /*33bd0*/  @P2 LDC R9, c[0x0][0x450] ;  /* 0x00011400ff092b82 */ /* 0x000ee20000000800 */
[----:B--2---:R-:W-:Y:S02]  /*33be0*/  @P1 IMAD.IADD R7, R4, 0x1, -R5 ;  /* 0x0000000104071824 */ /* 0x004fe400078e0a05 */
[----:B------:R-:W-:-:S04]  /*33bf0*/  VIADD R5, R35, 0x7f ;  /* 0x0000007f23057836 */ /* 0x000fc80000000000 */
[----:B-1----:R-:W-:-:S05]  /*33c00*/  @P2 IMAD.HI.U32 R4, R5, R10, RZ ;  /* 0x0000000a05042227 */ /* 0x002fca00078e00ff */
[----:B---3--:R-:W-:Y:S01]  /*33c10*/  @P2 SHF.R.U32.HI R5, RZ, R9, R4 ;  /* 0x00000009ff052219 */ /* 0x008fe20000011604 */
[----:B-----5:R-:W-:-:S04]  /*33c20*/  IMAD.IADD R9, R8, 0x1, -R33 ;  /* 0x0000000108097824 */ /* 0x020fc800078e0a21 */
[----:B------:R-:W-:-:S04]  /*33c30*/  IMAD.IADD R17, R9, 0x1, R7 ;  /* 0x0000000109117824 */ /* 0x000fc800078e0207 */
        /* <DEDUP_REMOVED lines=19> */
.L_x_13278:
[----:B------:R-:W-:-:S13]  /*33d70*/  ISETP.NE.AND P0, PT, R3, 0x1, PT ;  /* 0x000000010300780c */ /* 0x000fda0003f05270 */
[----:B------:R-:W1:Y:S02]  /*33d80*/  @P0 LDC.64 R4, c[0x0][0xae0] ;  /* 0x0002b800ff040b82 */ /* 0x000e640000000a00 */
[----:B-1----:R-:W-:-:S05]  /*33d90*/  @P0 IMAD.HI.U32 R4, R11, R4, RZ ;  /* 0x000000040b040227 */ /* 0x002fca00078e00ff */
[----:B------:R-:W-:-:S07]  /*33da0*/  @P0 SHF.R.U32.HI R11, RZ, R5, R4 ;  /* 0x00000005ff0b0219 */ /* 0x000fce0000011604 */
.L_x_13279:
[----:B------:R-:W-:Y:S05]  /*33db0*/  BSYNC B0 ;  /* 0x0000000000007941 */ /* 0x000fea0003800000 */
.L_x_13277:
[----:B------:R-:W-:-:S05]  /*33dc0*/  IMAD R11, R11, R3, R3 ;  /* 0x000000030b0b7224 */ /* 0x000fca00078e0203 */
[----:B------:R-:W-:-:S07]  /*33dd0*/  VIMNMX R2, R2, R11, PT ;  /* 0x0000000b02027248 */ /* 0x000fce0003fe0100 */
.L_x_13276:
        /* <DEDUP_REMOVED lines=9> */
[----:B------:R-:W-:-:S03]  /*33e70*/  SHF.R.U32.HI R11, RZ, 0x1f, R2 ;  /* 0x0000001fff0b7819 */ /* 0x000fc60000011602 */
[----:B0-----:R-:W-:Y:S01]  /*33e80*/  IMAD.IADD R12, R8, 0x1, R5 ;  /* 0x00000001080c7824 */ /* 0x001fe200078e0205 */
        /* <DEDUP_REMOVED lines=14> */
.L_x_13282:
[----:B------:R-:W-:-:S13]  /*33f70*/  ISETP.NE.AND P0, PT, R3, 0x1, PT ;  /* 0x000000010300780c */ /* 0x000fda0003f05270 */
[----:B------:R-:W0:Y:S02]  /*33f80*/  @P0 LDC.64 R4, c[0x0][0xae0] ;  /* 0x0002b800ff040b82 */ /* 0x000e240000000a00 */
[----:B0-----:R-:W-:-:S05]  /*33f90*/  @P0 IMAD.HI.U32 R4, R12, R4, RZ ;  /* 0x000000040c040227 */ /* 0x001fca00078e00ff */
[----:B------:R-:W-:-:S07]  /*33fa0*/  @P0 SHF.R.U32.HI R12, RZ, R5, R4 ;  /* 0x00000005ff0c0219 */ /* 0x000fce0000011604 */
.L_x_13283:
[----:B------:R-:W-:Y:S05]  /*33fb0*/  BSYNC B0 ;  /* 0x0000000000007941 */ /* 0x000fea0003800000 */
.L_x_13281:
[----:B------:R-:W-:-:S05]  /*33fc0*/  IMAD R3, R12, R3, RZ ;  /* 0x000000030c037224 */ /* 0x000fca00078e02ff */
[----:B------:R-:W-:-:S07]  /*33fd0*/  VIMNMX R2, R2, R3, !PT ;  /* 0x0000000302027248 */ /* 0x000fce0007fe0100 */
.L_x_13280:
        /* <DEDUP_REMOVED lines=39> */
.L_x_13285:
[----:B------:R-:W-:Y:S05]  /*34250*/  BSYNC B0 ;  /* 0x0000000000007941 */ /* 0x000fea0003800000 */
.L_x_13284:
[-C--:B------:R-:W-:Y:S01]  /*34260*/  IMAD R4, R32, R14.reuse, R4 ;  /* 0x0000000e20047224 */ /* 0x080fe200078e0204 */
[----:B------:R-:W-:Y:S04]  /*34270*/  BSSY B0, `(.L_x_13286) ;  /* 0x0000131000007945 */ /* 0x000fe80003800000 */
        /* <DEDUP_REMOVED lines=23> */
.L_x_13503:
[----:B-1----:R-:W-:Y:S02]  /*343f0*/  ISETP.NE.AND P0, PT, R14, RZ, PT ;  /* 0x000000ff0e00720c */ /* 0x002fe40003f05270 */
[----:B------:R-:W-:-:S11]  /*34400*/  PLOP3.LUT P6, PT, PT, PT, PT, 0x8, 0x0 ;  /* 0x000000000000781c */ /* 0x000fd60003fce170 */
[----:B------:R-:W-:Y:S05]  /*34410*/  @P0 BRA `(.L_x_13289) ;  /* 0x00000000000c0947 */ /* 0x000fea0003800000 */
[----:B------:R-:W-:-:S03]  /*34420*/  UMOV UR4, 0xffffffff ;  /* 0xffffffff00047882 */ /* 0x000fc60000000000 */
[----:B------:R-:W-:Y:S05]  /*34430*/  BRA.DIV UR4, `(.L_x_13290) ;  /* 0x0000008e04007947 */ /* 0x000fea000b800000 */
[----:B------:R-:W-:-:S13]  /*34440*/  ELECT P6, URZ, PT ;  /* 0x00000000003f782f */ /* 0x000fda00038c0000 */
.L_x_13289:
        /* <DEDUP_REMOVED lines=9> */
.L_x_13506:
[----:B------:R-:W-:Y:S05]  /*344e0*/  BSYNC B1 ;  /* 0x0000000000017941 */ /* 0x000fea0003800000 */
.L_x_13291:
[----:B------:R-:W-:Y:S04]  /*344f0*/  BSSY B1, `(.L_x_13293) ;  /* 0x000007b000017945 */ /* 0x000fe80003800000 */
[----:B------:R-:W-:Y:S05]  /*34500*/  @!P6 BRA `(.L_x_13294) ;  /* 0x0000000400e4e947 */ /* 0x000fea0003800000 */
[----:B------:R-:W1:Y:S01]  /*34510*/  S2R R3, SR_TID.X ;  /* 0x0000000000037919 */ /* 0x000e620000002100 */
[----:B------:R-:W-:Y:S01]  /*34520*/  SHF.L.U32 R7, R28, 0x1f, RZ ;  /* 0x0000001f1c077819 */ /* 0x000fe200000006ff */
[----:B------:R-:W-:Y:S01]  /*34530*/  BSSY B2, `(.L_x_13295) ;  /* 0x0000006000027945 */ /* 0x000fe20003800000 */
[----:B-1----:R-:W-:Y:S01]  /*34540*/  LOP3.LUT R9, R3, 0x7f, RZ, 0xc0, !PT ;  /* 0x0000007f03097812 */ /* 0x002fe200078ec0ff */
[----:B------:R-:W-:-:S03]  /*34550*/  IMAD R3, R24, 0x8, R23 ;  /* 0x0000000818037824 */ /* 0x000fc600078e0217 */
[----:B------:R-:W-:Y:S01]  /*34560*/  ISETP.NE.AND P1, PT, R9, RZ, PT ;  /* 0x000000ff0900720c */ /* 0x000fe20003f25270 */
[----:B------:R-:W1:Y:S02]  /*34570*/  SYNCS.PHASECHK.TRANS64.TRYWAIT P0, [R3+URZ+0x324a0], R7 ;  /* 0x0324a007030075a7 */ /* 0x000e64000800017f */
[----:B-1----:R-:W-:Y:S10]  /*34580*/  @!P0 BRA `(.L_x_13296) ;  /* 0x0000008800e08947 */ /* 0x002ff40003800000 */
.L_x_13507:
[----:B------:R-:W-:Y:S05]  /*34590*/  BSYNC B2 ;  /* 0x0000000000027941 */ /* 0x000fea0003800000 */
.L_x_13295:
[----:B------:R-:W-:Y:S04]  /*345a0*/  BSSY B2, `(.L_x_13297) ;  /* 0x0000009000027945 */ /* 0x000fe80003800000 */
[----:B------:R-:W-:Y:S05]  /*345b0*/  @P1 BRA `(.L_x_13298) ;  /* 0x00000000001c1947 */ /* 0x000fea0003800000 */
[----:B------:R-:W2:Y:S02]  /*345c0*/  S2R R9, SR_TID.X ;  /* 0x0000000000097919 */ /* 0x000ea40000002100 */
[----:B--2---:R-:W-:Y:S01]  /*345d0*/  LOP3.LUT R11, R9, 0x1f, RZ, 0xc0, !PT ;  /* 0x0000001f090b7812 */ /* 0x004fe200078ec0ff */
[----:B------:R-:W-:-:S03]  /*345e0*/  IMAD.MOV.U32 R9, RZ, RZ, 0x3000 ;  /* 0x00003000ff097424 */ /* 0x000fc600078e00ff */
[----:B------:R-:W-:Y:S01]  /*345f0*/  ISETP.NE.AND P0, PT, R11, RZ, PT ;  /* 0x000000ff0b00720c */ /* 0x000fe20003f05270 */
[----:B------:R2:W-:-:S12]  /*34600*/  SYNCS.ARRIVE.TRANS64 RZ, [R3+URZ+0x32490], R9 ;  /* 0x0324900903ff79a7 */ /* 0x0005d8000800003f */
[----:B--2---:R-:W-:Y:S05]  /*34610*/  @!P0 BRA `(.L_x_13298) ;  /* 0x0000000000048947 */ /* 0x004fea0003800000 */
[----:B------:R-:W-:Y:S01]  /*34620*/  BPT.TRAP 0x1 ;  /* 0x000000040000795c */ /* 0x000fe20000300000 */
.L_x_13298:
[----:B------:R-:W-:Y:S05]  /*34630*/  BSYNC B2 ;  /* 0x0000000000027941 */ /* 0x000fea0003800000 */
.L_x_13297:
        /* <DEDUP_REMOVED lines=10> */
[----:B0-----:R-:W-:Y:S01]  /*346e0*/  VIADD R12, R3, 0x32490 ;  /* 0x00032490030c7836 */ /* 0x001fe20000000000 */
[----:B------:R-:W-:-:S09]  /*346f0*/  UMOV UR7, 0x12f00000 ;  /* 0x12f0000000077882 */ /* 0x000fd20000000000 */
.L_x_13299:
        /* <DEDUP_REMOVED lines=13> */
.L_x_13508:
[----:B------:R-:W-:Y:S05]  /*347d0*/  BSYNC B2 ;  /* 0x0000000000027941 */ /* 0x000fea0003800000 */
.L_x_13300:
        /* <DEDUP_REMOVED lines=11> */
.L_x_13303:
[----:B------:R-:W-:Y:S05]  /*34890*/  BSYNC B2 ;  /* 0x0000000000027941 */ /* 0x000fea0003800000 */
.L_x_13302:
        /* <DEDUP_REMOVED lines=9> */
.L_x_13304:
        /* <DEDUP_REMOVED lines=15> */
.L_x_13305:
        /* <DEDUP_REMOVED lines=15> */
.L_x_13306:
        /* <DEDUP_REMOVED lines=15> */
.L_x_13307:
        /* <DEDUP_REMOVED lines=10> */
.L_x_13294:
[----:B------:R-:W-:Y:S05]  /*34ca0*/  BSYNC B1 ;  /* 0x0000000000017941 */ /* 0x000fea0003800000 */
.L_x_13293:
        /* <DEDUP_REMOVED lines=9> */
.L_x_13323:
[----:B------:R-:W-:Y:S05]  /*34d40*/  YIELD ;  /* 0x0000000000007946 */ /* 0x000fea0003800000 */
[----:B------:R-:W-:Y:S04]  /*34d50*/  BSSY B1, `(.L_x_13308) ;  /* 0x000007a000017945 */ /* 0x000fe80003800000 */
[----:B------:R-:W-:Y:S05]  /*34d60*/  @!P6 BRA `(.L_x_13309) ;  /* 0x0000000400e0e947 */ /* 0x000fea0003800000 */
[----:B------:R-:W1:Y:S01]  /*34d70*/  S2R R2, SR_TID.X ;  /* 0x0000000000027919 */ /* 0x000e620000002100 */
[----:B------:R-:W-:Y:S01]  /*34d80*/  IMAD R9, R24, 0x8, R23 ;  /* 0x0000000818097824 */ /* 0x000fe200078e0217 */
[----:B------:R-:W-:Y:S01]  /*34d90*/  BSSY B2, `(.L_x_13310) ;  /* 0x0000006000027945 */ /* 0x000fe20003800000 */
[----:B-1----:R-:W-:Y:S02]  /*34da0*/  LOP3.LUT R3, R2, 0x7f, RZ, 0xc0, !PT ;  /* 0x0000007f02037812 */ /* 0x002fe400078ec0ff */
[----:B------:R-:W-:Y:S02]  /*34db0*/  SHF.L.U32 R2, R28, 0x1f, RZ ;  /* 0x0000001f1c027819 */ /* 0x000fe400000006ff */
[----:B------:R-:W-:Y:S02]  /*34dc0*/  ISETP.NE.AND P2, PT, R3, RZ, PT ;  /* 0x000000ff0300720c */ /* 0x000fe40003f45270 */
[----:B------:R-:W1:Y:S02]  /*34dd0*/  SYNCS.PHASECHK.TRANS64.TRYWAIT P1, [R9+URZ+0x324a0], R2 ;  /* 0x0324a002090075a7 */ /* 0x000e64000802017f */
[----:B-1----:R-:W-:Y:S09]  /*34de0*/  @!P1 BRA `(.L_x_13311) ;  /* 0x0000008000f09947 */ /* 0x002ff20003800000 */
.L_x_13509:
[----:B------:R-:W-:Y:S05]  /*34df0*/  BSYNC B2 ;  /* 0x0000000000027941 */ /* 0x000fea0003800000 */
.L_x_13310:
        /* <DEDUP_REMOVED lines=9> */
.L_x_13313:
[----:B------:R-:W-:Y:S05]  /*34e90*/  BSYNC B2 ;  /* 0x0000000000027941 */ /* 0x000fea0003800000 */
.L_x_13312:
        /* <DEDUP_REMOVED lines=11> */
.L_x_13314:
        /* <DEDUP_REMOVED lines=13> */
.L_x_13510:
[----:B------:R-:W-:Y:S05]  /*35020*/  BSYNC B2 ;  /* 0x0000000000027941 */ /* 0x000fea0003800000 */
.L_x_13315:
        /* <DEDUP_REMOVED lines=11> */
.L_x_13318:
[----:B------:R-:W-:Y:S05]  /*350e0*/  BSYNC B2 ;  /* 0x0000000000027941 */ /* 0x000fea0003800000 */
.L_x_13317:
        /* <DEDUP_REMOVED lines=9> */
.L_x_13319:
        /* <DEDUP_REMOVED lines=15> */
.L_x_13320:
        /* <DEDUP_REMOVED lines=15> */
.L_x_13321:
        /* <DEDUP_REMOVED lines=15> */
.L_x_13322:
        /* <DEDUP_REMOVED lines=10> */
.L_x_13309:
[----:B------:R-:W-:Y:S05]  /*354f0*/  BSYNC B1 ;  /* 0x0000000000017941 */ /* 0x000fea0003800000 */
.L_x_13308:
        /* <DEDUP_REMOVED lines=8> */
.L_x_13287:
[----:B------:R-:W-:Y:S05]  /*35580*/  BSYNC B0 ;  /* 0x0000000000007941 */ /* 0x000fea0003800000 */
.L_x_13286:
[----:B------:R-:W1:Y:S01]  /*35590*/  LDC R0, c[0x0][0x448] ;  /* 0x00011200ff007b82 */ /* 0x000e620000000800 */
[----:B------:R-:W-:Y:S01]  /*355a0*/  VIADD R5, R35, 0x7f ;  /* 0x0000007f23057836 */ /* 0x000fe20000000000 */
[----:B------:R-:W-:Y:S06]  /*355b0*/  @!P0 WARPSYNC.ALL ;  /* 0x0000000000008948 */ /* 0x000fec0003800000 */
[----:B------:R-:W-:Y:S01]  /*355c0*/  @!P0 BAR.SYNC.DEFER_BLOCKING 0xc, 0x180 ;  /* 0x0306000000008b1d */ /* 0x000fe20000010000 */
[----:B-1----:R-:W-:-:S13]  /*355d0*/  ISETP.NE.AND P1, PT, R0, 0x1, PT ;  /* 0x000000010000780c */ /* 0x002fda0003f25270 */
[----:B------:R-:W1:Y:S08]  /*355e0*/  @P1 LDC R0, c[0x0][0x44c] ;  /* 0x00011300ff001b82 */ /* 0x000e700000000800 */
[----:B------:R-:W2:Y:S01]  /*355f0*/  @P1 LDC R3, c[0x0][0x450] ;  /* 0x00011400ff031b82 */ /* 0x000ea20000000800 */
[----:B-1----:R-:W-:-:S05]  /*35600*/  @P1 IMAD.HI.U32 R0, R5, R0, RZ ;  /* 0x0000000005001227 */ /* 0x002fca00078e00ff */
[----:B--2---:R-:W-:Y:S02]  /*35610*/  @P1 SHF.R.U32.HI R5, RZ, R3, R0 ;  /* 0x00000003ff051219 */ /* 0x004fe40000011600 */
[----:B------:R-:W1:Y:S03]  /*35620*/  LDC.64 R2, c[0x0][0xad8] ;  /* 0x0002b600ff027b82 */ /* 0x000e660000000a00 */
[----:B------:R-:W-:Y:S01]  /*35630*/  IMAD.IADD R7, R10, 0x1, R5 ;  /* 0x000000010a077824 */ /* 0x000fe200078e0205 */
[----:B-1----:R-:W-:-:S03]  /*35640*/  ISETP.GE.AND P2, PT, R3, 0x1, PT ;  /* 0x000000010300780c */ /* 0x002fc60003f46270 */
        /* <DEDUP_REMOVED lines=13> */
.L_x_13326:
[----:B------:R-:W-:-:S13]  /*35720*/  ISETP.NE.AND P0, PT, R3, 0x1, PT ;  /* 0x000000010300780c */ /* 0x000fda0003f05270 */
[----:B------:R-:W1:Y:S02]  /*35730*/  @P0 LDC.64 R4, c[0x0][0xae0] ;  /* 0x0002b800ff040b82 */ /* 0x000e640000000a00 */
[----:B-1----:R-:W-:-:S05]  /*35740*/  @P0 IMAD.HI.U32 R4, R0, R4, RZ ;  /* 0x0000000400040227 */ /* 0x002fca00078e00ff */
[----:B------:R-:W-:-:S07]  /*35750*/  @P0 SHF.R.U32.HI R0, RZ, R5, R4 ;  /* 0x00000005ff000219 */ /* 0x000fce0000011604 */
.L_x_13327:
[----:B------:R-:W-:Y:S05]  /*35760*/  BSYNC B0 ;  /* 0x0000000000007941 */ /* 0x000fea0003800000 */
.L_x_13325:
[----:B------:R-:W-:-:S05]  /*35770*/  IMAD R5, R0, R3, R3 ;  /* 0x0000000300057224 */ /* 0x000fca00078e0203 */
[----:B------:R-:W-:-:S07]  /*35780*/  VIMNMX R2, R2, R5, PT ;  /* 0x0000000502027248 */ /* 0x000fce0003fe0100 */
.L_x_13324:
[----:B------:R-:W1:Y:S01]  /*35790*/  @P1 LDC R4, c[0x0][0x44c] ;  /* 0x00011300ff041b82 */ /* 0x000e620000000800 */
[----:B------:R-:W-:Y:S01]  /*357a0*/  VIADD R2, R2, 0x5f ;  /* 0x0000005f02027836 */ /* 0x000fe20000000000 */
[----:B------:R-:W-:Y:S01]  /*357b0*/  ULDC UR4, c[0x0][0xad4] ;  /* 0x0002b50000047ab9 */ /* 0x000fe20000000800 */
[----:B------:R-:W-:Y:S02]  /*357c0*/  IMAD.MOV.U32 R7, RZ, RZ, R35 ;  /* 0x000000ffff077224 */ /* 0x000fe400078e0023 */
[----:B------:R-:W-:-:S03]  /*357d0*/  IMAD.HI R2, R2, 0x2aaaaaab, RZ ;  /* 0x2aaaaaab02027827 */ /* 0x000fc600078e02ff */
[----:B------:R-:W2:Y:S02]  /*357e0*/  @P1 LDC R0, c[0x0][0x450] ;  /* 0x00011400ff001b82 */ /* 0x000ea40000000800 */
[----:B------:R-:W-:-:S04]  /*357f0*/  SHF.R.U32.HI R5, RZ, 0x1f, R2 ;  /* 0x0000001fff057819 */ /* 0x000fc80000011602 */
[----:B------:R-:W-:Y:S01]  /*35800*/  LEA.HI.SX32 R5, R2, R5, 0x1c ;  /* 0x0000000502057211 */ /* 0x000fe200078fe2ff */
[----:B-1----:R-:W-:-:S05]  /*35810*/  @P1 IMAD.HI.U32 R9, R35, R4, RZ ;  /* 0x0000000423091227 */ /* 0x002fca00078e00ff */
[----:B--2---:R-:W-:-:S05]  /*35820*/  @P1 SHF.R.U32.HI R7, RZ, R0, R9 ;  /* 0x00000000ff071219 */ /* 0x004fca0000011609 */
        /* <DEDUP_REMOVED lines=14> */
.L_x_13330:
[----:B------:R-:W-:-:S13]  /*35910*/  ISETP.NE.AND P0, PT, R3, 0x1, PT ;  /* 0x000000010300780c */ /* 0x000fda0003f05270 */
[----:B------:R-:W1:Y:S02]  /*35920*/  @P0 LDC.64 R4, c[0x0][0xae0] ;  /* 0x0002b800ff040b82 */ /* 0x000e640000000a00 */
[----:B-1----:R-:W-:-:S05]  /*35930*/  @P0 IMAD.HI.U32 R4, R8, R4, RZ ;  /* 0x0000000408040227 */ /* 0x002fca00078e00ff */
[----:B------:R-:W-:-:S07]  /*35940*/  @P0 SHF.R.U32.HI R8, RZ, R5, R4 ;  /* 0x00000005ff080219 */ /* 0x000fce0000011604 */
.L_x_13331:
[----:B------:R-:W-:Y:S05]  /*35950*/  BSYNC B0 ;  /* 0x0000000000007941 */ /* 0x000fea0003800000 */
.L_x_13329:
[----:B------:R-:W-:-:S05]  /*35960*/  IMAD R3, R8, R3, RZ ;  /* 0x0000000308037224 */ /* 0x000fca00078e02ff */
[----:B------:R-:W-:-:S07]  /*35970*/  VIMNMX R0, R0, R3, !PT ;  /* 0x0000000300007248 */ /* 0x000fce0007fe0100 */
.L_x_13328:
[----:B------:R-:W-:Y:S01]  /*35980*/  ISETP.NE.AND P1, PT, R6, RZ, PT ;  /* 0x000000ff0600720c */ /* 0x000fe20003f25270 */
[----:B------:R-:W-:Y:S01]  /*35990*/  IMAD.HI R0, R0, 0x2aaaaaab, RZ ;  /* 0x2aaaaaab00007827 */ /* 0x000fe200078e02ff */
[----:B------:R-:W-:Y:S04]  /*359a0*/  BSSY B0, `(.L_x_13332) ;  /* 0x0000023000007945 */ /* 0x000fe80003800000 */
[----:B------:R-:W-:-:S04]  /*359b0*/  SHF.R.U32.HI R3, RZ, 0x1f, R0 ;  /* 0x0000001fff037819 */ /* 0x000fc80000011600 */
[----:B------:R-:W-:Y:S01]  /*359c0*/  LEA.HI.SX32 R0, R0, R3, 0x1c ;  /* 0x0000000300007211 */ /* 0x000fe200078fe2ff */
[----:B------:R-:W-:Y:S02]  /*359d0*/  IMAD.MOV.U32 R3, RZ, RZ, RZ ;  /* 0x000000ffff037224 */ /* 0x000fe400078e00ff */
[----:B------:R-:W1:Y:S01]  /*359e0*/  @!P1 LDC R6, c[0x0][0xae8] ;  /* 0x0002ba00ff069b82 */ /* 0x000e620000000800 */
[----:B------:R-:W-:-:S04]  /*359f0*/  VIMNMX R0, RZ, R0, !PT ;  /* 0x00000000ff007248 */ /* 0x000fc80007fe0100 */
[----:B------:R-:W-:-:S13]  /*35a00*/  ISETP.GT.AND P0, PT, R7, R0, PT ;  /* 0x000000000700720c */ /* 0x000fda0003f04270 */
[----:B------:R-:W-:Y:S05]  /*35a10*/  @!P0 BRA `(.L_x_13333) ;  /* 0x00000000006c8947 */ /* 0x000fea0003800000 */
[----:B-1----:R-:W-:Y:S01]  /*35a20*/  IABS R4, R6 ;  /* 0x0000000600047213 */ /* 0x002fe20000000000 */
[----:B------:R-:W-:-:S03]  /*35a30*/  IMAD.MOV.U32 R2, RZ, RZ, RZ ;  /* 0x000000ffff027224 */ /* 0x000fc600078e00ff */
[----:B------:R-:W1:Y:S08]  /*35a40*/  I2F.RP R5, R4 ;  /* 0x0000000400057306 */ /* 0x000e700000209400 */
[----:B-1----:R-:W1:Y:S02]  /*35a50*/  MUFU.RCP R5, R5 ;  /* 0x0000000500057308 */ /* 0x002e640000001000 */
[----:B-1----:R-:W-:-:S06]  /*35a60*/  VIADD R8, R5, 0xffffffe ;  /* 0x0ffffffe05087836 */ /* 0x002fcc0000000000 */
[----:B------:R-:W1:Y:S02]  /*35a70*/  F2I.FTZ.U32.TRUNC.NTZ R3, R8 ;  /* 0x0000000800037305 */ /* 0x000e64000021f000 */
[----:B-1----:R-:W-:-:S04]  /*35a80*/  IMAD.MOV R9, RZ, RZ, -R3 ;  /* 0x000000ffff097224 */ /* 0x002fc800078e0a03 */
        /* <DEDUP_REMOVED lines=20> */
.L_x_13333:
[----:B------:R-:W-:Y:S05]  /*35bd0*/  BSYNC B0 ;  /* 0x0000000000007941 */ /* 0x000fea0003800000 */
.L_x_13332:
        /* <DEDUP_REMOVED lines=23> */
.L_x_13335:
        /* <DEDUP_REMOVED lines=13> */
[----:B------:R-:W-:Y:S02]  /*35e20*/  IMAD.U32 R10, RZ, RZ, UR4 ;  /* 0x00000004ff0a7e24 */ /* 0x000fe4000f8e00ff */
[----:B------:R-:W-:Y:S02]  /*35e30*/  IMAD.U32 R11, RZ, RZ, UR5 ;  /* 0x00000005ff0b7e24 */ /* 0x000fe4000f8e00ff */
[----:B------:R-:W-:Y:S02]  /*35e40*/  IMAD.MOV.U32 R8, RZ, RZ, 0x70 ;  /* 0x00000070ff087424 */ /* 0x000fe400078e00ff */
[----:B0-----:R-:W-:Y:S02]  /*35e50*/  IMAD.MOV.U32 R12, RZ, RZ, 0x1 ;  /* 0x00000001ff0c7424 */ /* 0x001fe400078e00ff */
[----:B------:R-:W-:-:S07]  /*35e60*/  IMAD.MOV.U32 R13, RZ, RZ, RZ ;  /* 0x000000ffff0d7224 */ /* 0x000fce00078e00ff */
[----:B------:R-:W-:-:S07]  /*35e70*/  LEPC R20, `(.L_x_13338) ;  /* 0x000000001014794e */ /* 0x000fce0000000000 */
[----:B--2---:R-:W-:Y:S05]  /*35e80*/  CALL.ABS.NOINC R2 ;  /* 0x0000000002007343 */ /* 0x004fea0003c00000 */
.L_x_13338:
[----:B------:R-:W-:Y:S05]  /*35e90*/  BSYNC B6 ;  /* 0x0000000000067941 */ /* 0x000fea0003800000 */
.L_x_13337:
        /* <DEDUP_REMOVED lines=13> */
[----:B------:R-:W-:Y:S02]  /*35f70*/  IMAD.U32 R10, RZ, RZ, UR4 ;  /* 0x00000004ff0a7e24 */ /* 0x000fe4000f8e00ff */
[----:B------:R-:W-:Y:S02]  /*35f80*/  IMAD.U32 R11, RZ, RZ, UR5 ;  /* 0x00000005ff0b7e24 */ /* 0x000fe4000f8e00ff */
[----:B------:R-:W-:Y:S02]  /*35f90*/  IMAD.MOV.U32 R8, RZ, RZ, 0x70 ;  /* 0x00000070ff087424 */ /* 0x000fe400078e00ff */
[----:B0-----:R-:W-:Y:S02]  /*35fa0*/  IMAD.MOV.U32 R12, RZ, RZ, 0x1 ;  /* 0x00000001ff0c7424 */ /* 0x001fe400078e00ff */
[----:B--2---:R-:W-:-:S07]  /*35fb0*/  IMAD.MOV.U32 R13, RZ, RZ, RZ ;  /* 0x000000ffff0d7224 */ /* 0x004fce00078e00ff */
[----:B------:R-:W-:-:S07]  /*35fc0*/  LEPC R20, `(.L_x_13341) ;  /* 0x000000001014794e */ /* 0x000fce0000000000 */
[----:B---3--:R-:W-:Y:S05]  /*35fd0*/  CALL.ABS.NOINC R2 ;  /* 0x0000000002007343 */ /* 0x008fea0003c00000 */
.L_x_13341:
        /* <DEDUP_REMOVED lines=15> */
.L_x_13340:
[----:B------:R-:W-:Y:S05]  /*360d0*/  BSYNC B6 ;  /* 0x0000000000067941 */ /* 0x000fea0003800000 */
.L_x_13339:
[----:B------:R-:W2:Y:S01]  /*360e0*/  S2R R2, SR_TID.X ;  /* 0x0000000000027919 */ /* 0x000ea20000002100 */
[----:B------:R-:W-:Y:S01]  /*360f0*/  ULDC.64 UR4, c[0x0][0xaf0] ;  /* 0x0002bc0000047ab9 */ /* 0x000fe20000000a00 */
[----:B------:R-:W-:Y:S01]  /*36100*/  IMAD.MOV.U32 R29, RZ, RZ, R19 ;  /* 0x000000ffff1d7224 */ /* 0x000fe200078e0013 */
[----:B------:R-:W-:Y:S01]  /*36110*/  ISETP.NE.U32.AND P0, PT, RZ, UR4, PT ;  /* 0x00000004ff007c0c */ /* 0x000fe2000bf05070 */
[----:B------:R-:W3:Y:S01]  /*36120*/  S2R R21, SR_TID.X ;  /* 0x0000000000157919 */ /* 0x000ee20000002100 */
[----:B------:R-:W4:Y:S01]  /*36130*/  LDC R9, c[0x0][0x430] ;  /* 0x00010c00ff097b82 */ /* 0x000f220000000800 */
[----:B------:R-:W-:Y:S01]  /*36140*/  VIADD R0, R31, 0xffffffff ;  /* 0xffffffff1f007836 */ /* 0x000fe20000000000 */
[----:B------:R-:W-:Y:S01]  /*36150*/  ISETP.NE.AND.EX P0, PT, RZ, UR5, PT, P0 ;  /* 0x00000005ff007c0c */ /* 0x000fe2000bf05300 */
[----:B------:R-:W-:Y:S01]  /*36160*/  IMAD.MOV.U32 R10, RZ, RZ, RZ ;  /* 0x000000ffff0a7224 */ /* 0x000fe200078e00ff */
[----:B------:R-:W5:Y:S01]  /*36170*/  S2R R11, SR_TID.X ;  /* 0x00000000000b7919 */ /* 0x000f620000002100 */
[----:B------:R-:W-:Y:S01]  /*36180*/  ULDC UR4, c[0x0][0x2f4] ;  /* 0x0000bd0000047ab9 */ /* 0x000fe20000000800 */
[----:B------:R-:W-:Y:S01]  /*36190*/  LOP3.LUT R22, R22, 0xfffff7ff, RZ, 0xc0, !PT ;  /* 0xfffff7ff16167812 */ /* 0x000fe200078ec0ff */
[----:B------:R-:W-:Y:S01]  /*361a0*/  ULDC UR5, c[0x0][0x320] ;  /* 0x0000c80000057ab9 */ /* 0x000fe20000000800 */
[----:B--2---:R-:W-:-:S07]  /*361b0*/  LOP3.LUT R20, R2, 0x7f, RZ, 0xc0, !PT ;  /* 0x0000007f02147812 */ /* 0x004fce00078ec0ff */
[----:B------:R-:W2:Y:S01]  /*361c0*/  @P0 LDC.64 R2, c[0x0][0xaf0] ;  /* 0x0002bc00ff020b82 */ /* 0x000ea20000000a00 */
[----:B------:R-:W-:Y:S01]  /*361d0*/  SHF.R.U32.HI R34, RZ, 0x3, R20 ;  /* 0x00000003ff227819 */ /* 0x000fe20000011614 */
[----:B--2---:R-:W-:-:S05]  /*361e0*/  @P0 IMAD.WIDE R2, R19, 0x4, R2 ;  /* 0x0000000413020825 */ /* 0x004fca00078e0202 */
[----:B------:R2:W5:Y:S01]  /*361f0*/  @P0 LDG.E R29, desc[UR44][R2.64] ;  /* 0x0000002c021d0981 */ /* 0x000562000c1e1900 */
[----:B---3--:R-:W-:Y:S01]  /*36200*/  IMAD.SHL.U32 R20, R21, 0x10, RZ ;  /* 0x0000001015147824 */ /* 0x008fe200078e00ff */
[----:B----4-:R-:W-:-:S04]  /*36210*/  ISETP.NE.AND P1, PT, R9, 0x1, PT ;  /* 0x000000010900780c */ /* 0x010fc80003f25270 */
[----:B------:R-:W-:-:S05]  /*36220*/  LOP3.LUT R20, R34, 0x70, R20, 0xf8, !PT ;  /* 0x0000007022147812 */ /* 0x000fca00078ef814 */
[----:B-1----:R-:W-:-:S04]  /*36230*/  IMAD R6, R0, 0x60, R20 ;  /* 0x0000006000067824 */ /* 0x002fc800078e0214 */
[----:B------:R-:W1:Y:S01]  /*36240*/  @P1 LDC R5, c[0x0][0x434] ;  /* 0x00010d00ff051b82 */ /* 0x000e620000000800 */
[C---:B------:R-:W-:Y:S01]  /*36250*/  ISETP.GE.AND P0, PT, R6.reuse, R17, PT ;  /* 0x000000110600720c */ /* 0x040fe20003f06270 */
[----:B------:R-:W-:-:S03]  /*36260*/  IMAD.IADD R6, R6, 0x1, R33 ;  /* 0x0000000106067824 */ /* 0x000fc600078e0221 */
[----:B------:R-:W-:Y:S01]  /*36270*/  ISETP.GT.U32.OR P0, PT, R20, 0x5f, P0 ;  /* 0x0000005f1400780c */ /* 0x000fe20000704470 */
[----:B------:R-:W-:Y:S02]  /*36280*/  IMAD.MOV.U32 R7, RZ, RZ, R6 ;  /* 0x000000ffff077224 */ /* 0x000fe400078e0006 */
[----:B------:R-:W3:Y:S10]  /*36290*/  @P1 LDC R4, c[0x0][0x438] ;  /* 0x00010e00ff041b82 */ /* 0x000ef40000000800 */
[----:B--2---:R-:W2:Y:S01]  /*362a0*/  @!P0 LDC.64 R2, c[0x0][0x428] ;  /* 0x00010a00ff028b82 */ /* 0x004ea20000000a00 */
[----:B-1----:R-:W-:-:S05]  /*362b0*/  @P1 IMAD.HI.U32 R5, R6, R5, RZ ;  /* 0x0000000506051227 */ /* 0x002fca00078e00ff */
[----:B---3--:R-:W-:-:S04]  /*362c0*/  @P1 SHF.R.U32.HI R7, RZ, R4, R5 ;  /* 0x00000004ff071219 */ /* 0x008fc80000011605 */
[--C-:B------:R-:W-:Y:S01]  /*362d0*/  @!P0 SHF.R.S32.HI R5, RZ, 0x1f, R7.reuse ;  /* 0x0000001fff058819 */ /* 0x100fe20000011407 */
[----:B------:R-:W-:Y:S01]  /*362e0*/  @!P0 IMAD.MOV.U32 R4, RZ, RZ, R7 ;  /* 0x000000ffff048224 */ /* 0x000fe200078e0007 */
[----:B-----5:R-:W-:-:S03]  /*362f0*/  SHF.R.S32.HI R34, RZ, 0x1f, R29 ;  /* 0x0000001fff227819 */ /* 0x020fc6000001141d */
[----:B--2---:R-:W-:-:S04]  /*36300*/  @!P0 IMAD.WIDE.U32 R4, R29, R2, R4 ;  /* 0x000000021d048225 */ /* 0x004fc800078e0004 */
[----:B------:R-:W-:-:S04]  /*36310*/  @!P0 IMAD R8, R34, R2, RZ ;  /* 0x0000000222088224 */ /* 0x000fc800078e02ff */
[----:B------:R-:W-:Y:S02]  /*36320*/  @!P0 IMAD R8, R29, R3, R8 ;  /* 0x000000031d088224 */ /* 0x000fe400078e0208 */
[----:B------:R-:W1:Y:S02]  /*36330*/  @!P0 LDC.64 R2, c[0x0][0x418] ;  /* 0x00010600ff028b82 */ /* 0x000e640000000a00 */
[----:B------:R-:W-:Y:S01]  /*36340*/  @!P0 IMAD.IADD R8, R5, 0x1, R8 ;  /* 0x0000000105088824 */ /* 0x000fe200078e0208 */
[----:B-1----:R-:W-:-:S04]  /*36350*/  @!P0 LEA R2, P1, R4, R2, 0x2 ;  /* 0x0000000204028211 */ /* 0x002fc800078210ff */
[----:B------:R-:W-:-:S05]  /*36360*/  @!P0 LEA.HI.X R3, R4, R3, R8, 0x2, P1 ;  /* 0x0000000304038211 */ /* 0x000fca00008f1408 */
[----:B------:R1:W2:Y:S01]  /*36370*/  @!P0 LDG.E R10, desc[UR44][R2.64] ;  /* 0x0000002c020a8981 */ /* 0x0002a2000c1e1900 */
[----:B------:R-:W-:Y:S01]  /*36380*/  IMAD.SHL.U32 R31, R11, 0x8, RZ ;  /* 0x000000080b1f7824 */ /* 0x000fe200078e00ff */
[----:B------:R-:W-:Y:S01]  /*36390*/  UMOV UR6, 0xffffffff ;  /* 0xffffffff00067882 */ /* 0x000fe20000000000 */
[----:B------:R-:W-:-:S03]  /*363a0*/  IMAD.MOV R4, RZ, RZ, -R7 ;  /* 0x000000ffff047224 */ /* 0x000fc600078e0a07 */
[----:B------:R-:W-:Y:S01]  /*363b0*/  LOP3.LUT R31, R31, 0x38, RZ, 0xc0, !PT ;  /* 0x000000381f1f7812 */ /* 0x000fe200078ec0ff */
[----:B-1----:R-:W-:Y:S02]  /*363c0*/  IMAD.U32 R2, RZ, RZ, UR40 ;  /* 0x00000028ff027e24 */ /* 0x002fe4000f8e00ff */
[----:B------:R-:W-:-:S03]  /*363d0*/  IMAD R3, R9, R4, R6 ;  /* 0x0000000409037224 */ /* 0x000fc600078e0206 */
[----:B------:R-:W-:Y:S02]  /*363e0*/  ISETP.NE.AND P2, PT, R2, 0x3, PT ;  /* 0x000000030200780c */ /* 0x000fe40003f45270 */
[----:B------:R-:W-:Y:S11]  /*363f0*/  STL [R1+0x448], R3 ;  /* 0x0004480301007387 */ /* 0x000ff60000100800 */
[----:B------:R-:W-:-:S04]  /*36400*/  @P2 LOP3.LUT R22, R22, 0x800, RZ, 0xfc, !PT ;  /* 0x0000080016162812 */ /* 0x000fc800078efcff */
[----:B------:R-:W-:Y:S01]  /*36410*/  LOP3.LUT R22, R22, 0xfffffffd, RZ, 0xc0, !PT ;  /* 0xfffffffd16167812 */ /* 0x000fe200078ec0ff */
[----:B--2---:R1:W-:Y:S02]  /*36420*/  STL [R1+0x444], R10 ;  /* 0x0004440a01007387 */ /* 0x0043e40000100800 */
[----:B-1----:R-:W-:Y:S01]  /*36430*/  IMAD.SHL.U32 R10, R11, 0x8, RZ ;  /* 0x000000080b0a7824 */ /* 0x002fe200078e00ff */
[----:B------:R-:W-:-:S04]  /*36440*/  LOP3.LUT R11, R31, 0x40, RZ, 0xfc, !PT ;  /* 0x000000401f0b7812 */ /* 0x000fc800078efcff */
[----:B------:R-:W-:Y:S02]  /*36450*/  LOP3.LUT R10, R10, 0x38, RZ, 0xc0, !PT ;  /* 0x000000380a0a7812 */ /* 0x000fe400078ec0ff */
[----:B------:R-:W-:Y:S02]  /*36460*/  ISETP.GE.AND P4, PT, R11, UR5, PT ;  /* 0x000000050b007c0c */ /* 0x000fe4000bf86270 */
[C---:B------:R-:W-:Y:S02]  /*36470*/  ISETP.GE.AND P1, PT, R10.reuse, UR4, PT ;  /* 0x000000040a007c0c */ /* 0x040fe4000bf26270 */
[C---:B------:R-:W-:Y:S02]  /*36480*/  LOP3.LUT R11, R10.reuse, 0x80, RZ, 0xfc, !PT ;  /* 0x000000800a0b7812 */ /* 0x040fe400078efcff */
[----:B------:R-:W-:Y:S02]  /*36490*/  ISETP.GE.AND P0, PT, R10, UR5, PT ;  /* 0x000000050a007c0c */ /* 0x000fe4000bf06270 */
[----:B------:R-:W-:-:S02]  /*364a0*/  ISETP.GE.AND P3, PT, R11, UR5, PT ;  /* 0x000000050b007c0c */ /* 0x000fc4000bf66270 */
[----:B------:R-:W-:-:S05]  /*364b0*/  LOP3.LUT R10, R10, 0xc0, RZ, 0xfc, !PT ;  /* 0x000000c00a0a7812 */ /* 0x000fca00078efcff */
        /* <DEDUP_REMOVED lines=10> */
[----:B------:R-:W-:Y:S06]  /*36560*/  BRA.DIV UR6, `(.L_x_13342) ;  /* 0x0000006e06387947 */ /* 0x000fec000b800000 */
.L_x_13513:
[----:B------:R-:W-:Y:S02]  /*36570*/  SEL R2, RZ, 0x1, P0 ;  /* 0x00000001ff027807 */ /* 0x000fe40000000000 */
[----:B------:R-:W-:Y:S02]  /*36580*/  ISETP.GT.U32.AND P0, PT, R20, 0x5f, PT ;  /* 0x0000005f1400780c */ /* 0x000fe40003f04070 */
[----:B------:R-:W-:Y:S01]  /*36590*/  LOP3.LUT R22, R22, 0xffffffdf, RZ, 0xc0, !PT ;  /* 0xffffffdf16167812 */ /* 0x000fe200078ec0ff */
[----:B------:R1:W-:Y:S10]  /*365a0*/  STL [R1+0x49c], R2 ;  /* 0x00049c0201007387 */ /* 0x0003f40000100800 */
[----:B------:R-:W-:Y:S01]  /*365b0*/  @P0 LOP3.LUT R22, R22, 0x20, RZ, 0xfc, !PT ;  /* 0x0000002016160812 */ /* 0x000fe200078efcff */
[----:B-1----:R-:W-:Y:S06]  /*365c0*/  @!P2 BRA `(.L_x_13343) ;  /* 0x000000000004a947 */ /* 0x002fec0003800000 */
[----:B------:R-:W-:Y:S01]  /*365d0*/  BPT.TRAP 0x1 ;  /* 0x000000040000795c */ /* 0x000fe20000300000 */
.L_x_13343:
[----:B------:R-:W-:Y:S01]  /*365e0*/  IMAD R31, R0, -0x60, R17 ;  /* 0xffffffa0001f7824 */ /* 0x000fe200078e0211 */
[----:B------:R-:W-:Y:S01]  /*365f0*/  SHF.L.U32 R0, R27, 0x1f, RZ ;  /* 0x0000001f1b007819 */ /* 0x000fe200000006ff */
[----:B------:R-:W-:Y:S01]  /*36600*/  IMAD R17, R25, 0x8, R23 ;  /* 0x0000000819117824 */ /* 0x000fe200078e0217 */
[----:B------:R-:W-:Y:S03]  /*36610*/  BSSY B0, `(.L_x_13344) ;  /* 0x0000003000007945 */ /* 0x000fe60003800000 */
[----:B------:R-:W1:Y:S02]  /*36620*/  SYNCS.PHASECHK.TRANS64.TRYWAIT P0, [R17+URZ+0x32440], R0 ;  /* 0x03244000110075a7 */ /* 0x000e64000800017f */
[----:B-1----:R-:W-:Y:S05]  /*36630*/  @!P0 BRA `(.L_x_13345) ;  /* 0x0000006c00348947 */ /* 0x002fea0003800000 */
.L_x_13514:
[----:B------:R-:W-:Y:S05]  /*36640*/  BSYNC B0 ;  /* 0x0000000000007941 */ /* 0x000fea0003800000 */
.L_x_13344:
[----:B------:R-:W1:Y:S01]  /*36650*/  LDL R2, [R1+0x448] ;  /* 0x0004480001027983 */ /* 0x000e620000100800 */
[----:B------:R-:W-:Y:S01]  /*36660*/  ULDC.64 UR4, c[0x0][0x300] ;  /* 0x0000c00000047ab9 */ /* 0x000fe20000000a00 */
[----:B------:R-:W-:Y:S02]  /*36670*/  ULDC.64 UR6, c[0x0][0x2e8] ;  /* 0x0000ba0000067ab9 */ /* 0x000fe40000000a00 */
[----:B------:R-:W2:Y:S01]  /*36680*/  LDL R4, [R1+0x444] ;  /* 0x0004440001047983 */ /* 0x000ea20000100800 */
[----:B------:R-:W-:Y:S01]  /*36690*/  LOP3.LUT P2, RZ, R22, 0x2, RZ, 0xc0, !PT ;  /* 0x0000000216ff7812 */ /* 0x000fe2000784c0ff */
[----:B------:R-:W3:Y:S02]  /*366a0*/  S2R R6, SR_TID.X ;  /* 0x0000000000067919 */ /* 0x000ee40000002100 */
[----:B---3--:R-:W-:-:S05]  /*366b0*/  IMAD.SHL.U32 R7, R6, 0x8, RZ ;  /* 0x0000000806077824 */ /* 0x008fca00078e00ff */
[----:B------:R-:W-:Y:S02]  /*366c0*/  LOP3.LUT R7, R7, 0x38, RZ, 0xc0, !PT ;  /* 0x0000003807077812 */ /* 0x000fe400078ec0ff */
[----:B-1----:R-:W-:Y:S02]  /*366d0*/  SHF.R.S32.HI R0, RZ, 0x1f, R2 ;  /* 0x0000001fff007819 */ /* 0x002fe40000011402 */
[----:B--2---:R-:W-:-:S03]  /*366e0*/  SHF.R.S32.HI R5, RZ, 0x1f, R4 ;  /* 0x0000001fff057819 */ /* 0x004fc60000011404 */
[----:B------:R1:W-:Y:S04]  /*366f0*/  STL [R1+0x484], R0 ;  /* 0x0004840001007387 */ /* 0x0003e80000100800 */
[----:B------:R2:W-:Y:S01]  /*36700*/  STL [R1+0x488], R5 ;  /* 0x0004880501007387 */ /* 0x0005e20000100800 */
[----:B-1----:R-:W-:-:S04]  /*36710*/  IMAD R0, R0, UR4, RZ ;  /* 0x0000000400007c24 */ /* 0x002fc8000f8e02ff */
        /* <DEDUP_REMOVED lines=8> */
[----:B------:R-:W2:Y:S02]  /*367a0*/  S2R R4, SR_TID.X ;  /* 0x0000000000047919 */ /* 0x000ea40000002100 */
[----:B------:R-:W-:Y:S02]  /*367b0*/  IMAD.IADD R3, R3, 0x1, R0 ;  /* 0x0000000103037824 */ /* 0x000fe400078e0200 */
[----:B------:R-:W-:Y:S01]  /*367c0*/  IMAD.WIDE.U32 R2, R18, UR4, R2 ;  /* 0x0000000412027c25 */ /* 0x000fe2000f8e0002 */
[----:B------:R-:W-:Y:S02]  /*367d0*/  UMOV UR4, 0xffffffff ;  /* 0xffffffff00047882 */ /* 0x000fe40000000000 */
[----:B------:R-:W-:Y:S02]  /*367e0*/  LEA R0, P0, R2, UR6, 0x1 ;  /* 0x0000000602007c11 */ /* 0x000fe4000f8008ff */
[----:B--2---:R-:W-:Y:S01]  /*367f0*/  LOP3.LUT R5, R4, 0x7f, RZ, 0xc0, !PT ;  /* 0x0000007f04057812 */ /* 0x004fe200078ec0ff */
[----:B------:R-:W-:-:S03]  /*36800*/  IMAD R4, R18, UR5, R3 ;  /* 0x0000000512047c24 */ /* 0x000fc6000f8e0203 */
[----:B------:R-:W-:Y:S02]  /*36810*/  SHF.R.U32.HI R5, RZ, 0x3, R5 ;  /* 0x00000003ff057819 */ /* 0x000fe40000011605 */
[----:B------:R-:W-:-:S03]  /*36820*/  LEA.HI.X R4, R2, UR7, R4, 0x1, P0 ;  /* 0x0000000702047c11 */ /* 0x000fc600080f0c04 */
[----:B------:R-:W-:Y:S02]  /*36830*/  IMAD.IADD R31, R31, 0x1, -R5 ;  /* 0x000000011f1f7824 */ /* 0x000fe400078e0a05 */
[----:B------:R-:W-:-:S03]  /*36840*/  IMAD R5, R25, 0x1800, R30 ;  /* 0x0000180019057824 */ /* 0x000fc600078e021e */
[----:B------:R-:W-:Y:S01]  /*36850*/  ISETP.GE.AND P0, PT, R31, 0x1, PT ;  /* 0x000000011f00780c */ /* 0x000fe20003f06270 */
[----:B------:R-:W-:-:S12]  /*36860*/  BRA.DIV UR4, `(.L_x_13346) ;  /* 0x0000006a04bc7947 */ /* 0x000fd8000b800000 */
[----:B------:R-:W1:Y:S01]  /*36870*/  SHFL.IDX PT, R3, R0, RZ, 0x181f ;  /* 0x00181fff00037589 */ /* 0x000e6200000e0000 */
[----:B------:R-:W-:-:S03]  /*36880*/  @P0 IMAD R6, R5, 0x2, R23 ;  /* 0x0000000205060824 */ /* 0x000fc600078e0217 */
[----:B------:R-:W2:Y:S01]  /*36890*/  SHFL.IDX PT, R2, R4, RZ, 0x181f ;  /* 0x00181fff04027589 */ /* 0x000ea200000e0000 */
[----:B-1----:R-:W-:-:S05]  /*368a0*/  @P0 LEA R3, P1, R7, R3, 0x1 ;  /* 0x0000000307030211 */ /* 0x002fca00078208ff */
[----:B--2---:R-:W-:-:S05]  /*368b0*/  @P0 IMAD.X R2, RZ, RZ, R2, P1 ;  /* 0x000000ffff020224 */ /* 0x004fca00008e0602 */
[----:B------:R-:W-:-:S04]  /*368c0*/  @P0 LOP3.LUT R3, R3, R2, RZ, 0x3c, !PT ;  /* 0x0000000203030212 */ /* 0x000fc800078e3cff */
[----:B------:R-:W-:-:S04]  /*368d0*/  @P0 LOP3.LUT R2, R3, R2, RZ, 0x3c, !PT ;  /* 0x0000000203020212 */ /* 0x000fc800078e3cff */
[----:B------:R-:W-:-:S05]  /*368e0*/  @P0 LOP3.LUT R3, R3, R2, RZ, 0x3c, !PT ;  /* 0x0000000203030212 */ /* 0x000fca00078e3cff */
[----:B------:R-:W-:Y:S01]  /*368f0*/  @!PT LDS RZ, [RZ] ;  /* 0x00000000fffff984 */ /* 0x000fe20000000800 */
[----:B------:R1:W-:Y:S01]  /*36900*/  @P0 LDGSTS.E.BYPASS.LTC128B.128 [R6+0x1c400], desc[UR44][R2.64], !P2 ;  /* 0x1c40000002060fae */ /* 0x0003e2000d101d6c */
[----:B------:R-:W-:-:S03]  /*36910*/  ISETP.GE.AND P0, PT, R31, 0x11, PT ;  /* 0x000000111f00780c */ /* 0x000fc60003f06270 */
[----:B-1----:R-:W1:Y:S10]  /*36920*/  SHFL.IDX PT, R3, R0, 0x1, 0x181f ;  /* 0x00381f0000037f89 */ /* 0x002e7400000e0000 */
[----:B------:R-:W-:Y:S01]  /*36930*/  @P0 IMAD R6, R5, 0x2, R23 ;  /* 0x0000000205060824 */ /* 0x000fe200078e0217 */
[----:B------:R-:W2:Y:S01]  /*36940*/  SHFL.IDX PT, R2, R4, 0x1, 0x181f ;  /* 0x00381f0004027f89 */ /* 0x000ea200000e0000 */
[----:B-1----:R-:W-:-:S05]  /*36950*/  @P0 LEA R3, P1, R7, R3, 0x1 ;  /* 0x0000000307030211 */ /* 0x002fca00078208ff */
[----:B--2---:R-:W-:-:S05]  /*36960*/  @P0 IMAD.X R2, RZ, RZ, R2, P1 ;  /* 0x000000ffff020224 */ /* 0x004fca00008e0602 */
[----:B------:R-:W-:-:S04]  /*36970*/  @P0 LOP3.LUT R3, R3, R2, RZ, 0x3c, !PT ;  /* 0x0000000203030212 */ /* 0x000fc800078e3cff */
[----:B------:R-:W-:-:S04]  /*36980*/  @P0 LOP3.LUT R2, R3, R2, RZ, 0x3c, !PT ;  /* 0x0000000203020212 */ /* 0x000fc800078e3cff */
[----:B------:R-:W-:-:S05]  /*36990*/  @P0 LOP3.LUT R3, R3, R2, RZ, 0x3c, !PT ;  /* 0x0000000203030212 */ /* 0x000fca00078e3cff */
        /* <DEDUP_REMOVED lines=24> */
[----:B------:R-:W2:Y:S04]  /*36b20*/  SHFL.IDX PT, R2, R4, 0x4, 0x181f ;  /* 0x00981f0004027f89 */ /* 0x000ea800000e0000 */
[----:B------:R-:W3:Y:S04]  /*36b30*/  SHFL.IDX PT, R4, R4, 0x5, 0x181f ;  /* 0x00b81f0004047f89 */ /* 0x000ee800000e0000 */
[----:B------:R-:W4:Y:S01]  /*36b40*/  SHFL.IDX PT, R0, R0, 0x5, 0x181f ;  /* 0x00b81f0000007f89 */ /* 0x000f2200000e0000 */
[----:B-1----:R-:W-:-:S05]  /*36b50*/  @P0 LEA R3, P1, R7, R3, 0x1 ;  /* 0x0000000307030211 */ /* 0x002fca00078208ff */
[----:B--2---:R-:W-:-:S05]  /*36b60*/  @P0 IMAD.X R2, RZ, RZ, R2, P1 ;  /* 0x000000ffff020224 */ /* 0x004fca00008e0602 */
[----:B------:R-:W-:-:S04]  /*36b70*/  @P0 LOP3.LUT R3, R3, R2, RZ, 0x3c, !PT ;  /* 0x0000000203030212 */ /* 0x000fc800078e3cff */
[----:B------:R-:W-:-:S04]  /*36b80*/  @P0 LOP3.LUT R2, R3, R2, RZ, 0x3c, !PT ;  /* 0x0000000203020212 */ /* 0x000fc800078e3cff */
[----:B------:R-:W-:-:S05]  /*36b90*/  @P0 LOP3.LUT R3, R3, R2, RZ, 0x3c, !PT ;  /* 0x0000000203030212 */ /* 0x000fca00078e3cff */
[----:B---34-:R1:W-:Y:S02]  /*36ba0*/  @P0 LDGSTS.E.BYPASS.LTC128B.128 [R6+0x1e400], desc[UR44][R2.64], !P2 ;  /* 0x1e40000002060fae */ /* 0x0183e4000d101d6c */
.L_x_13528:
[----:B------:R-:W-:-:S13]  /*36bb0*/  ISETP.GE.AND P0, PT, R31, 0x51, PT ;  /* 0x000000511f00780c */ /* 0x000fda0003f06270 */
[----:B-12---:R-:W-:Y:S01]  /*36bc0*/  @P0 LEA R2, P1, R7, R0, 0x1 ;  /* 0x0000000007020211 */ /* 0x006fe200078208ff */
        /* <DEDUP_REMOVED lines=8> */
.L_x_13347:
        /* <DEDUP_REMOVED lines=11> */
.L_x_13348:
        /* <DEDUP_REMOVED lines=10> */
[----:B-1----:R-:W-:Y:S02]  /*36da0*/  SEL R2, R19, RZ, !P0 ;  /* 0x000000ff13027207 */ /* 0x002fe40004000000 */
[----:B------:R-:W-:-:S03]  /*36db0*/  SEL R0, R0, RZ, !P0 ;  /* 0x000000ff00007207 */ /* 0x000fc60004000000 */
[----:B------:R-:W-:Y:S04]  /*36dc0*/  STL [R1+0x44c], R2 ;  /* 0x00044c0201007387 */ /* 0x000fe80000100800 */
[----:B------:R1:W-:Y:S02]  /*36dd0*/  STL [R1+0x474], R0 ;  /* 0x0004740001007387 */ /* 0x0003e40000100800 */
[----:B-1----:R-:W-:-:S05]  /*36de0*/  SHF.R.S32.HI R0, RZ, 0x1f, R37 ;  /* 0x0000001fff007819 */ /* 0x002fca0000011425 */
[----:B------:R1:W-:Y:S01]  /*36df0*/  STL [R1+0x468], R0 ;  /* 0x0004680001007387 */ /* 0x0003e20000100800 */
[----:B------:R-:W-:Y:S05]  /*36e00*/  @!P1 BRA `(.L_x_13350) ;  /* 0x0000000000409947 */ /* 0x000fea0003800000 */
[----:B------:R-:W-:Y:S01]  /*36e10*/  MOV R2, 0x0 ;  /* 0x0000000000027802 */ /* 0x000fe20000000f00 */
[----:B------:R-:W-:Y:S01]  /*36e20*/  ULDC.64 UR4, c[0x4][0xf0] ;  /* 0x01003c0000047ab9 */ /* 0x000fe20000000a00 */
[----:B------:R-:W-:Y:S01]  /*36e30*/  ULDC.64 UR6, c[0x4][0xf8] ;  /* 0x01003e0000067ab9 */ /* 0x000fe20000000a00 */
[----:B------:R-:W-:Y:S01]  /*36e40*/  ULDC.64 UR8, c[0x4][0x20] ;  /* 0x0100080000087ab9 */ /* 0x000fe20000000a00 */
[----:B------:R-:W-:Y:S02]  /*36e50*/  IMAD.U32 R4, RZ, RZ, UR4 ;  /* 0x00000004ff047e24 */ /* 0x000fe4000f8e00ff */
[----:B------:R-:W3:Y:S01]  /*36e60*/  LDC.64 R2, c[0x4][R2] ;  /* 0x0100000002027b82 */ /* 0x000ee20000000a00 */
[----:B------:R-:W-:Y:S02]  /*36e70*/  IMAD.U32 R5, RZ, RZ, UR5 ;  /* 0x00000005ff057e24 */ /* 0x000fe4000f8e00ff */
[----:B------:R-:W-:Y:S02]  /*36e80*/  IMAD.U32 R6, RZ, RZ, UR6 ;  /* 0x00000006ff067e24 */ /* 0x000fe4000f8e00ff */
[----:B------:R-:W-:-:S02]  /*36e90*/  IMAD.U32 R7, RZ, RZ, UR7 ;  /* 0x00000007ff077e24 */ /* 0x000fc4000f8e00ff */
[----:B------:R-:W-:Y:S02]  /*36ea0*/  IMAD.U32 R10, RZ, RZ, UR8 ;  /* 0x00000008ff0a7e24 */ /* 0x000fe4000f8e00ff */
[----:B------:R-:W-:Y:S02]  /*36eb0*/  IMAD.U32 R11, RZ, RZ, UR9 ;  /* 0x00000009ff0b7e24 */ /* 0x000fe4000f8e00ff */
[----:B------:R-:W-:Y:S02]  /*36ec0*/  IMAD.MOV.U32 R8, RZ, RZ, 0x70 ;  /* 0x00000070ff087424 */ /* 0x000fe400078e00ff */
[----:B0-----:R-:W-:Y:S02]  /*36ed0*/  IMAD.MOV.U32 R12, RZ, RZ, 0x1 ;  /* 0x00000001ff0c7424 */ /* 0x001fe400078e00ff */
[----:B------:R-:W-:-:S07]  /*36ee0*/  IMAD.MOV.U32 R13, RZ, RZ, RZ ;  /* 0x000000ffff0d7224 */ /* 0x000fce00078e00ff */
[----:B------:R-:W-:-:S07]  /*36ef0*/  LEPC R20, `(.L_x_13350) ;  /* 0x000000001014794e */ /* 0x000fce0000000000 */
[----:B-123--:R-:W-:Y:S05]  /*36f00*/  CALL.ABS.NOINC R2 ;  /* 0x0000000002007343 */ /* 0x00efea0003c00000 */
.L_x_13350:
[----:B------:R-:W-:Y:S05]  /*36f10*/  BSYNC B6 ;  /* 0x0000000000067941 */ /* 0x000fea0003800000 */
.L_x_13349:
[----:B-1----:R-:W3:Y:S01]  /*36f20*/  LDL R0, [R1+0x468] ;  /* 0x0004680001007983 */ /* 0x002ee20000100800 */
[----:B------:R-:W1:Y:S01]  /*36f30*/  LDC R6, c[0x0][0x448] ;  /* 0x00011200ff067b82 */ /* 0x000e620000000800 */
[----:B------:R-:W-:Y:S02]  /*36f40*/  ULDC.64 UR4, c[0x0][0x298] ;  /* 0x0000a60000047ab9 */ /* 0x000fe40000000a00 */
[----:B------:R-:W4:Y:S04]  /*36f50*/  LDL R21, [R1+0x474] ;  /* 0x0004740001157983 */ /* 0x000f280000100800 */
[----:B------:R-:W2:Y:S04]  /*36f60*/  LDL R20, [R1+0x44c] ;  /* 0x00044c0001147983 */ /* 0x000ea80000100800 */
[----:B------:R0:W5:Y:S01]  /*36f70*/  LDL R9, [R1+0x440] ;  /* 0x0004400001097983 */ /* 0x0001620000100800 */
[----:B------:R-:W0:Y:S01]  /*36f80*/  S2R R2, SR_TID.X ;  /* 0x0000000000027919 */ /* 0x000e220000002100 */
[----:B------:R-:W0:Y:S01]  /*36f90*/  S2R R5, SR_TID.X ;  /* 0x0000000000057919 */ /* 0x000e220000002100 */
[----:B-1----:R-:W-:-:S13]  /*36fa0*/  ISETP.NE.AND P0, PT, R6, 0x1, PT ;  /* 0x000000010600780c */ /* 0x002fda0003f05270 */
[----:B------:R-:W1:Y:S01]  /*36fb0*/  @P0 LDC R3, c[0x0][0x44c] ;  /* 0x00011300ff030b82 */ /* 0x000e620000000800 */
[----:B0-----:R-:W-:-:S04]  /*36fc0*/  LOP3.LUT R2, R2, 0x7f, RZ, 0xc0, !PT ;  /* 0x0000007f02027812 */ /* 0x001fc800078ec0ff */
[----:B------:R-:W-:Y:S01]  /*36fd0*/  SHF.R.U32.HI R2, RZ, 0x3, R2 ;  /* 0x00000003ff027819 */ /* 0x000fe20000011602 */
[----:B------:R-:W-:-:S05]  /*36fe0*/  IMAD.SHL.U32 R7, R5, 0x8, RZ ;  /* 0x0000000805077824 */ /* 0x000fca00078e00ff */
[----:B------:R-:W-:Y:S01]  /*36ff0*/  LOP3.LUT R7, R7, 0x38, RZ, 0xc0, !PT ;  /* 0x0000003807077812 */ /* 0x000fe200078ec0ff */
[----:B---3--:R-:W-:Y:S02]  /*37000*/  IMAD.MOV.U32 R4, RZ, RZ, R0 ;  /* 0x000000ffff047224 */ /* 0x008fe400078e0000 */
[----:B------:R-:W0:Y:S02]  /*37010*/  S2R R0, SR_TID.X ;  /* 0x0000000000007919 */ /* 0x000e240000002100 */
[----:B------:R-:W-:-:S04]  /*37020*/  IMAD R4, R4, UR4, RZ ;  /* 0x0000000404047c24 */ /* 0x000fc8000f8e02ff */
[----:B------:R-:W-:Y:S02]  /*37030*/  IMAD R4, R37, UR5, R4 ;  /* 0x0000000525047c24 */ /* 0x000fe4000f8e0204 */
[----:B0-----:R-:W-:-:S05]  /*37040*/  IMAD.SHL.U32 R0, R0, 0x10, RZ ;  /* 0x0000001000007824 */ /* 0x001fca00078e00ff */
[----:B------:R-:W-:Y:S02]  /*37050*/  LOP3.LUT R0, R2, 0x70, R0, 0xf8, !PT ;  /* 0x0000007002007812 */ /* 0x000fe400078ef800 */
[----:B------:R-:W0:Y:S03]  /*37060*/  @P0 LDC R2, c[0x0][0x450] ;  /* 0x00011400ff020b82 */ /* 0x000e260000000800 */
[----:B------:R-:W-:-:S04]  /*37070*/  IMAD.IADD R36, R0, 0x1, R35 ;  /* 0x0000000100247824 */ /* 0x000fc800078e0223 */
[----:B-1----:R-:W-:-:S04]  /*37080*/  @P0 IMAD.HI.U32 R3, R36, R3, RZ ;  /* 0x0000000324030227 */ /* 0x002fc800078e00ff */
[----:B------:R-:W-:Y:S01]  /*37090*/  IMAD.MOV.U32 R0, RZ, RZ, R36 ;  /* 0x000000ffff007224 */ /* 0x000fe200078e0024 */
[----:B0-----:R-:W-:Y:S01]  /*370a0*/  @P0 SHF.R.U32.HI R0, RZ, R2, R3 ;  /* 0x00000002ff000219 */ /* 0x001fe20000011603 */
[----:B------:R-:W-:Y:S01]  /*370b0*/  IMAD.WIDE.U32 R2, R37, UR4, RZ ;  /* 0x0000000425027c25 */ /* 0x000fe2000f8e00ff */
[----:B------:R-:W-:-:S03]  /*370c0*/  ULDC.64 UR4, c[0x0][0x2d8] ;  /* 0x0000b60000047ab9 */ /* 0x000fc60000000a00 */
[----:B------:R-:W-:Y:S02]  /*370d0*/  IMAD.IADD R3, R3, 0x1, R4 ;  /* 0x0000000103037824 */ /* 0x000fe400078e0204 */
[----:B------:R-:W-:-:S04]  /*370e0*/  IMAD.WIDE.U32 R2, R18, UR4, R2 ;  /* 0x0000000412027c25 */ /* 0x000fc8000f8e0002 */
[----:B------:R-:W-:Y:S01]  /*370f0*/  IMAD R3, R18, UR5, R3 ;  /* 0x0000000512037c24 */ /* 0x000fe2000f8e0203 */
[----:B------:R-:W-:Y:S02]  /*37100*/  ULDC.64 UR4, c[0x0][0x2e0] ;  /* 0x0000b80000047ab9 */ /* 0x000fe40000000a00 */
[----:B----4-:R-:W-:Y:S02]  /*37110*/  IMAD R4, R21, UR4, RZ ;  /* 0x0000000415047c24 */ /* 0x010fe4000f8e02ff */
[----:B--2---:R-:W-:-:S04]  /*37120*/  IMAD.WIDE.U32 R2, R20, UR4, R2 ;  /* 0x0000000414027c25 */ /* 0x004fc8000f8e0002 */
[----:B------:R-:W-:Y:S01]  /*37130*/  IMAD R4, R20, UR5, R4 ;  /* 0x0000000514047c24 */ /* 0x000fe2000f8e0204 */
[----:B------:R-:W-:-:S03]  /*37140*/  ULDC.64 UR4, c[0x0][0x2d0] ;  /* 0x0000b40000047ab9 */ /* 0x000fc60000000a00 */
[----:B------:R-:W-:Y:S01]  /*37150*/  IMAD.IADD R3, R3, 0x1, R4 ;  /* 0x0000000103037824 */ /* 0x000fe200078e0204 */
[----:B------:R-:W-:Y:S01]  /*37160*/  SHF.R.S32.HI R4, RZ, 0x1f, R0 ;  /* 0x0000001fff047819 */ /* 0x000fe20000011400 */
[----:B------:R-:W-:-:S04]  /*37170*/  IMAD.WIDE.U32 R2, R0, UR4, R2 ;  /* 0x0000000400027c25 */ /* 0x000fc8000f8e0002 */
[----:B------:R-:W-:-:S04]  /*37180*/  IMAD R4, R4, UR4, RZ ;  /* 0x0000000404047c24 */ /* 0x000fc8000f8e02ff */
[----:B------:R-:W-:Y:S01]  /*37190*/  IMAD R4, R0, UR5, R4 ;  /* 0x0000000500047c24 */ /* 0x000fe2000f8e0204 */
[----:B------:R-:W-:Y:S01]  /*371a0*/  ULDC.64 UR4, c[0x0][0x2c8] ;  /* 0x0000b20000047ab9 */ /* 0x000fe20000000a00 */
[----:B------:R-:W-:Y:S02]  /*371b0*/  IMAD.MOV R0, RZ, RZ, -R0 ;  /* 0x000000ffff007224 */ /* 0x000fe400078e0a00 */
[----:B------:R-:W-:Y:S02]  /*371c0*/  IMAD.IADD R3, R3, 0x1, R4 ;  /* 0x0000000103037824 */ /* 0x000fe400078e0204 */
[----:B------:R-:W-:-:S04]  /*371d0*/  IMAD R0, R6, R0, R36 ;  /* 0x0000000006007224 */ /* 0x000fc800078e0224 */
[----:B------:R-:W-:Y:S01]  /*371e0*/  IMAD.WIDE.U32 R2, R0, UR4, R2 ;  /* 0x0000000400027c25 */ /* 0x000fe2000f8e0002 */
[----:B------:R-:W-:-:S05]  /*371f0*/  SHF.R.S32.HI R4, RZ, 0x1f, R0 ;  /* 0x0000001fff047819 */ /* 0x000fca0000011400 */
        /* <DEDUP_REMOVED lines=19> */
[----:B------:R2:W-:Y:S04]  /*37330*/  STL [R1+0x458], R6 ;  /* 0x0004580601007387 */ /* 0x0005e80000100800 */
[----:B------:R-:W-:Y:S05]  /*37340*/  STL [R1+0x464], R8 ;  /* 0x0004640801007387 */ /* 0x000fea0000100800 */
        /* <DEDUP_REMOVED lines=71> */
.L_x_13545:
[----:B0-2---:R-:W-:-:S05]  /*377c0*/  VIADD R4, R35, 0x70 ;  /* 0x0000007023047836 */ /* 0x005fca0000000000 */
        /* <DEDUP_REMOVED lines=10> */
.L_x_13352:
        /* <DEDUP_REMOVED lines=28> */
.L_x_13354:
[----:B------:R-:W-:Y:S05]  /*37a30*/  BSYNC B6 ;  /* 0x0000000000067941 */ /* 0x000fea0003800000 */
.L_x_13353:
        /* <DEDUP_REMOVED lines=23> */
[----:B------:R-:W-:Y:S02]  /*37bb0*/  IMAD.SHL.U32 R20, R8, 0x8, RZ ;  /* 0x0000000808147824 */ /* 0x000fe400078e00ff */
[----:B------:R-:W-:Y:S02]  /*37bc0*/  IMAD.IADD R3, R3, 0x1, R0 ;  /* 0x0000000103037824 */ /* 0x000fe400078e0200 */
[----:B------:R-:W1:Y:S01]  /*37bd0*/  @P0 LDC R0, c[0x0][0x44c] ;  /* 0x00011300ff000b82 */ /* 0x000e620000000800 */
[----:B------:R-:W-:-:S04]  /*37be0*/  LOP3.LUT R20, R20, 0x38, RZ, 0xc0, !PT ;  /* 0x0000003814147812 */ /* 0x000fc800078ec0ff */
[C---:B------:R-:W-:Y:S02]  /*37bf0*/  LOP3.LUT R10, R20.reuse, 0x40, RZ, 0xfc, !PT ;  /* 0x00000040140a7812 */ /* 0x040fe400078efcff */
[C---:B------:R-:W-:Y:S02]  /*37c00*/  LOP3.LUT R9, R20.reuse, 0x80, RZ, 0xfc, !PT ;  /* 0x0000008014097812 */ /* 0x040fe400078efcff */
[----:B------:R-:W-:Y:S01]  /*37c10*/  LOP3.LUT R8, R20, 0xc0, RZ, 0xfc, !PT ;  /* 0x000000c014087812 */ /* 0x000fe200078efcff */
[----:B-1----:R-:W-:-:S05]  /*37c20*/  @P0 IMAD.HI.U32 R0, R36, R0, RZ ;  /* 0x0000000024000227 */ /* 0x002fca00078e00ff */
[----:B0-----:R-:W-:-:S04]  /*37c30*/  @P0 SHF.R.U32.HI R4, RZ, R5, R0 ;  /* 0x00000005ff040219 */ /* 0x001fc80000011600 */
        /* <DEDUP_REMOVED lines=27> */
[----:B------:R-:W5:Y:S04]  /*37df0*/  LDL.LU R8, [R1+0x45c] ;  /* 0x00045c0001087983 */ /* 0x000f680000300800 */
[----:B------:R-:W-:Y:S01]  /*37e00*/  SHFL.IDX PT, R2, R0, RZ, 0x181f ;  /* 0x00181fff00027589 */ /* 0x000fe200000e0000 */
[----:B--2---:R-:W-:-:S02]  /*37e10*/  IMAD R5, R11, R6, RZ ;  /* 0x000000060b057224 */ /* 0x004fc400078e02ff */
[----:B---3--:R-:W-:Y:S02]  /*37e20*/  IMAD.MOV.U32 R11, RZ, RZ, R3 ;  /* 0x000000ffff0b7224 */ /* 0x008fe400078e0003 */
[----:B------:R-:W0:Y:S01]  /*37e30*/  SHFL.IDX PT, R3, R4, RZ, 0x181f ;  /* 0x00181fff04037589 */ /* 0x000e2200000e0000 */
[----:B------:R-:W-:-:S13]  /*37e40*/  ISETP.GE.AND P0, PT, R35, R5, PT ;  /* 0x000000052300720c */ /* 0x000fda0003f06270 */
[----:B0-----:R-:W-:-:S05]  /*37e50*/  @!P0 LEA R3, P6, R7, R3, 0x1 ;  /* 0x0000000307038211 */ /* 0x001fca00078c08ff */
[----:B------:R-:W-:-:S05]  /*37e60*/  @!P0 IMAD.X R2, RZ, RZ, R2, P6 ;  /* 0x000000ffff028224 */ /* 0x000fca00030e0602 */
[----:B------:R-:W-:-:S04]  /*37e70*/  @!P0 LOP3.LUT R3, R3, R2, RZ, 0x3c, !PT ;  /* 0x0000000203038212 */ /* 0x000fc800078e3cff */
[----:B------:R-:W-:-:S04]  /*37e80*/  @!P0 LOP3.LUT R2, R3, R2, RZ, 0x3c, !PT ;  /* 0x0000000203028212 */ /* 0x000fc800078e3cff */
[----:B------:R-:W-:-:S05]  /*37e90*/  @!P0 LOP3.LUT R3, R3, R2, RZ, 0x3c, !PT ;  /* 0x0000000203038212 */ /* 0x000fca00078e3cff */
[----:B------:R-:W-:Y:S01]  /*37ea0*/  @!PT LDS RZ, [RZ] ;  /* 0x00000000fffff984 */ /* 0x000fe20000000800 */
[----:B------:R-:W-:Y:S04]  /*37eb0*/  @!P0 LDGSTS.E.BYPASS.LTC128B.128 [R26+0x22400], desc[UR44][R2.64], !P4 ;  /* 0x22400000021a8fae */ /* 0x000fe8000e101d6c */
[----:B------:R-:W-:Y:S04]  /*37ec0*/  @!P0 LDGSTS.E.BYPASS.LTC128B.128 [R26+0x26400], desc[UR44][R2.64+0x80], !P3 ;  /* 0x26400080021a8fae */ /* 0x000fe8000d901d6c */
[----:B------:R-:W-:Y:S04]  /*37ed0*/  @!P0 LDGSTS.E.BYPASS.LTC128B.128 [R26+0x2a400], desc[UR44][R2.64+0x100], !P2 ;  /* 0x2a400100021a8fae */ /* 0x000fe8000d101d6c */
[----:B------:R0:W-:Y:S01]  /*37ee0*/  @!P0 LDGSTS.E.BYPASS.LTC128B.128 [R26+0x2e400], desc[UR44][R2.64+0x180], !P1 ;  /* 0x2e400180021a8fae */ /* 0x0001e2000c901d6c */
[----:B----4-:R-:W-:Y:S01]  /*37ef0*/  ISETP.GE.AND P0, PT, R10, R5, PT ;  /* 0x000000050a00720c */ /* 0x010fe20003f06270 */
[----:B-----5:R-:W-:-:S02]  /*37f00*/  IMAD.MOV.U32 R10, RZ, RZ, R9 ;  /* 0x000000ffff0a7224 */ /* 0x020fc400078e0009 */
[----:B------:R-:W2:Y:S04]  /*37f10*/  LDL.LU R9, [R1+0x46c] ;  /* 0x00046c0001097983 */ /* 0x000ea80000300800 */
[----:B0-----:R-:W0:Y:S04]  /*37f20*/  SHFL.IDX PT, R2, R4, 0x1, 0x181f ;  /* 0x00381f0004027f89 */ /* 0x001e2800000e0000 */
[----:B------:R-:W1:Y:S02]  /*37f30*/  SHFL.IDX PT, R6, R0, 0x1, 0x181f ;  /* 0x00381f0000067f89 */ /* 0x000e6400000e0000 */
[----:B0-----:R-:W-:-:S05]  /*37f40*/  @!P0 LEA R2, P6, R7, R2, 0x1 ;  /* 0x0000000207028211 */ /* 0x001fca00078c08ff */
[----:B-1----:R-:W-:-:S05]  /*37f50*/  @!P0 IMAD.X R3, RZ, RZ, R6, P6 ;  /* 0x000000ffff038224 */ /* 0x002fca00030e0606 */
[----:B------:R-:W-:Y:S04]  /*37f60*/  @!P0 LDGSTS.E.BYPASS.LTC128B.128 [R26+0x22c00], desc[UR44][R2.64], !P4 ;  /* 0x22c00000021a8fae */ /* 0x000fe8000e101d6c */
[----:B------:R-:W-:Y:S04]  /*37f70*/  @!P0 LDGSTS.E.BYPASS.LTC128B.128 [R26+0x26c00], desc[UR44][R2.64+0x80], !P3 ;  /* 0x26c00080021a8fae */ /* 0x000fe8000d901d6c */
[----:B------:R-:W-:Y:S04]  /*37f80*/  @!P0 LDGSTS.E.BYPASS.LTC128B.128 [R26+0x2ac00], desc[UR44][R2.64+0x100], !P2 ;  /* 0x2ac00100021a8fae */ /* 0x000fe8000d101d6c */
[----:B------:R0:W-:Y:S01]  /*37f90*/  @!P0 LDGSTS.E.BYPASS.LTC128B.128 [R26+0x2ec00], desc[UR44][R2.64+0x180], !P1 ;  /* 0x2ec00180021a8fae */ /* 0x0001e2000c901d6c */
[----:B------:R-:W-:-:S03]  /*37fa0*/  ISETP.GE.AND P0, PT, R8, R5, PT ;  /* 0x000000050800720c */ /* 0x000fc60003f06270 */
[----:B------:R-:W3:Y:S04]  /*37fb0*/  LDL.LU R8, [R1+0x470] ;  /* 0x0004700001087983 */ /* 0x000ee80000300800 */
[----:B0-----:R-:W0:Y:S04]  /*37fc0*/  SHFL.IDX PT, R2, R4, 0x2, 0x181f ;  /* 0x00581f0004027f89 */ /* 0x001e2800000e0000 */
[----:B------:R-:W1:Y:S02]  /*37fd0*/  SHFL.IDX PT, R6, R0, 0x2, 0x181f ;  /* 0x00581f0000067f89 */ /* 0x000e6400000e0000 */
[----:B0-----:R-:W-:-:S05]  /*37fe0*/  @!P0 LEA R2, P6, R7, R2, 0x1 ;  /* 0x0000000207028211 */ /* 0x001fca00078c08ff */
[----:B-1----:R-:W-:-:S05]  /*37ff0*/  @!P0 IMAD.X R3, RZ, RZ, R6, P6 ;  /* 0x000000ffff038224 */ /* 0x002fca00030e0606 */
        /* <DEDUP_REMOVED lines=42> */
.L_x_13563:
        /* <DEDUP_REMOVED lines=13> */
.L_x_13357:
[----:B------:R-:W-:Y:S05]  /*38370*/  BSYNC B0 ;  /* 0x0000000000007941 */ /* 0x000fea0003800000 */
.L_x_13356:
[----:B------:R-:W-:Y:S01]  /*38380*/  NOP ;  /* 0x0000000000007918 */ /* 0x000fe20000000000 */
[----:B------:R-:W-:-:S13]  /*38390*/  PLOP3.LUT P0, PT, PT, PT, PT, 0x80, 0x0 ;  /* 0x000000000000781c */ /* 0x000fda0003f0f070 */
.L_x_13358:
        /* <DEDUP_REMOVED lines=18> */
.L_x_13564:
[----:B------:R-:W-:Y:S05]  /*384c0*/  BSYNC B0 ;  /* 0x0000000000007941 */ /* 0x000fea0003800000 */
.L_x_13359:
[----:B------:R-:W-:-:S05]  /*384d0*/  IMAD.U32 R2, RZ, RZ, UR40 ;  /* 0x00000028ff027e24 */ /* 0x000fca000f8e00ff */
[----:B------:R-:W-:-:S13]  /*384e0*/  ISETP.NE.AND P0, PT, R2, 0x3, PT ;  /* 0x000000030200780c */ /* 0x000fda0003f05270 */
[----:B------:R-:W-:Y:S05]  /*384f0*/  @!P0 BRA `(.L_x_13361) ;  /* 0x0000000000048947 */ /* 0x000fea0003800000 */
[----:B------:R-:W-:Y:S01]  /*38500*/  BPT.TRAP 0x1 ;  /* 0x000000040000795c */ /* 0x000fe20000300000 */
.L_x_13361:
[----:B0-----:R-:W-:Y:S01]  /*38510*/  SHF.L.U32 R0, R27, 0x1f, RZ ;  /* 0x0000001f1b007819 */ /* 0x001fe200000006ff */
[----:B------:R-:W-:Y:S03]  /*38520*/  BSSY B0, `(.L_x_13362) ;  /* 0x0000003000007945 */ /* 0x000fe60003800000 */
[----:B------:R-:W0:Y:S02]  /*38530*/  SYNCS.PHASECHK.TRANS64.TRYWAIT P0, [R17+URZ+0x32460], R0 ;  /* 0x03246000110075a7 */ /* 0x000e24000800017f */
[----:B0-----:R-:W-:Y:S05]  /*38540*/  @!P0 BRA `(.L_x_13363) ;  /* 0x0000006c00a88947 */ /* 0x001fea0003800000 */
.L_x_13565:
[----:B------:R-:W-:Y:S05]  /*38550*/  BSYNC B0 ;  /* 0x0000000000007941 */ /* 0x000fea0003800000 */
.L_x_13362:
[----:B------:R-:W0:Y:S01]  /*38560*/  LDL.LU R3, [R1+0x484] ;  /* 0x0004840001037983 */ /* 0x000e220000300800 */
[----:B------:R-:W-:Y:S01]  /*38570*/  ULDC.64 UR4, c[0x0][0x328] ;  /* 0x0000ca0000047ab9 */ /* 0x000fe20000000a00 */
[----:B------:R-:W-:Y:S02]  /*38580*/  ULDC.64 UR6, c[0x0][0x318] ;  /* 0x0000c60000067ab9 */ /* 0x000fe40000000a00 */
[----:B------:R-:W3:Y:S04]  /*38590*/  LDL.LU R2, [R1+0x448] ;  /* 0x0004480001027983 */ /* 0x000ee80000300800 */
[----:B------:R-:W4:Y:S04]  /*385a0*/  LDL.LU R7, [R1+0x488] ;  /* 0x0004880001077983 */ /* 0x000f280000300800 */
[----:B--2---:R-:W2:Y:S04]  /*385b0*/  LDL.LU R6, [R1+0x444] ;  /* 0x0004440001067983 */ /* 0x004ea80000300800 */
[----:B------:R-:W5:Y:S01]  /*385c0*/  LDL.LU R4, [R1+0x49c] ;  /* 0x00049c0001047983 */ /* 0x000f620000300800 */
[----:B------:R-:W-:-:S02]  /*385d0*/  LOP3.LUT P3, RZ, R22, 0x10, RZ, 0xc0, !PT ;  /* 0x0000001016ff7812 */ /* 0x000fc4000786c0ff */
[C---:B------:R-:W-:Y:S02]  /*385e0*/  LOP3.LUT P2, RZ, R22.reuse, 0x8, RZ, 0xc0, !PT ;  /* 0x0000000816ff7812 */ /* 0x040fe4000784c0ff */
[C---:B------:R-:W-:Y:S02]  /*385f0*/  LOP3.LUT P1, RZ, R22.reuse, 0x4, RZ, 0xc0, !PT ;  /* 0x0000000416ff7812 */ /* 0x040fe4000782c0ff */
[----:B------:R-:W-:Y:S01]  /*38600*/  LOP3.LUT P4, RZ, R22, 0x1, RZ, 0xc0, !PT ;  /* 0x0000000116ff7812 */ /* 0x000fe2000788c0ff */
[----:B0-----:R-:W-:-:S04]  /*38610*/  IMAD R0, R3, UR4, RZ ;  /* 0x0000000403007c24 */ /* 0x001fc8000f8e02ff */
[C---:B---3--:R-:W-:Y:S02]  /*38620*/  IMAD R5, R2.reuse, UR5, R0 ;  /* 0x0000000502057c24 */ /* 0x048fe4000f8e0200 */
[----:B------:R-:W-:Y:S01]  /*38630*/  IMAD.WIDE.U32 R2, R2, UR4, RZ ;  /* 0x0000000402027c25 */ /* 0x000fe2000f8e00ff */
[----:B------:R-:W-:-:S03]  /*38640*/  ULDC.64 UR4, c[0x0][0x338] ;  /* 0x0000ce0000047ab9 */ /* 0x000fc60000000a00 */
[----:B------:R-:W-:Y:S02]  /*38650*/  IMAD.IADD R3, R3, 0x1, R5 ;  /* 0x0000000103037824 */ /* 0x000fe400078e0205 */
[----:B----4-:R-:W-:Y:S01]  /*38660*/  IMAD R0, R7, UR4, RZ ;  /* 0x0000000407007c24 */ /* 0x010fe2000f8e02ff */
[----:B------:R-:W-:Y:S01]  /*38670*/  SEL R7, RZ, 0x8, P1 ;  /* 0x00000008ff077807 */ /* 0x000fe20000800000 */
[----:B--2---:R-:W-:-:S04]  /*38680*/  IMAD.WIDE.U32 R2, R6, UR4, R2 ;  /* 0x0000000406027c25 */ /* 0x004fc8000f8e0002 */
        /* <DEDUP_REMOVED lines=84> */
.L_x_13579:
        /* <DEDUP_REMOVED lines=15> */
.L_x_13365:
        /* <DEDUP_REMOVED lines=11> */
.L_x_13366:
[----:B------:R-:W2:Y:S01]  /*38d70*/  LDL.LU R2, [R1+0x47c] ;  /* 0x00047c0001027983 */ /* 0x000ea20000300800 */
[----:B------:R0:W-:Y:S01]  /*38d80*/  SYNCS.ARRIVE.TRANS64.A1T0 RZ, [R17+URZ+0x32450], RZ ;  /* 0x032450ff11ff79a7 */ /* 0x0001e2000810003f */
[----:B------:R-:W-:Y:S01]  /*38d90*/  BSSY B0, `(.L_x_13367) ;  /* 0x00000dc000007945 */ /* 0x000fe20003800000 */
[----:B--2---:R-:W-:-:S05]  /*38da0*/  VIADD R10, R2, 0xfffffffe ;  /* 0xfffffffe020a7836 */ /* 0x004fca0000000000 */
[----:B------:R-:W-:-:S13]  /*38db0*/  ISETP.GE.AND P0, PT, R10, R32, PT ;  /* 0x000000200a00720c */ /* 0x000fda0003f06270 */
[----:B0-----:R-:W-:Y:S05]  /*38dc0*/  @!P0 BRA `(.L_x_13368) ;  /* 0x0000000c00608947 */ /* 0x001fea0003800000 */
.L_x_13381:
        /* <DEDUP_REMOVED lines=31> */
[----:B------:R-:W-:Y:S01]  /*38fc0*/  ISETP.NE.AND P1, PT, R12, 0x3, PT ;  /* 0x000000030c00780c */ /* 0x000fe20003f25270 */
[----:B------:R-:W-:Y:S01]  /*38fd0*/  IMAD.MOV.U32 R3, RZ, RZ, R10 ;  /* 0x000000ffff037224 */ /* 0x000fe200078e000a */
[----:B------:R-:W-:Y:S01]  /*38fe0*/  SEL R2, RZ, 0x1, P0 ;  /* 0x00000001ff027807 */ /* 0x000fe20000000000 */
[----:B------:R-:W-:Y:S01]  /*38ff0*/  IMAD.MOV R5, RZ, RZ, -R11 ;  /* 0x000000ffff057224 */ /* 0x000fe200078e0a0b */
[----:B------:R-:W-:Y:S05]  /*39000*/  YIELD ;  /* 0x0000000000007946 */ /* 0x000fea0003800000 */
[----:B------:R-:W-:Y:S01]  /*39010*/  SEL R25, R25, RZ, P0 ;  /* 0x000000ff19197207 */ /* 0x000fe20000000000 */
[----:B------:R-:W-:Y:S01]  /*39020*/  IMAD R5, R8, R5, R9 ;  /* 0x0000000508057224 */ /* 0x000fe200078e0209 */
[----:B------:R-:W-:Y:S01]  /*39030*/  LOP3.LUT R27, R27, R2, RZ, 0x3c, !PT ;  /* 0x000000021b1b7212 */ /* 0x000fe200078e3cff */
[----:B------:R-:W-:Y:S01]  /*39040*/  VIADD R10, R10, 0xffffffff ;  /* 0xffffffff0a0a7836 */ /* 0x000fe20000000000 */
[----:B------:R-:W-:Y:S01]  /*39050*/  ISETP.GT.AND P2, PT, R3, R32, PT ;  /* 0x000000200300720c */ /* 0x000fe20003f44270 */
[----:B0-----:R-:W-:-:S12]  /*39060*/  @!P1 BRA `(.L_x_13369) ;  /* 0x0000000000049947 */ /* 0x001fd80003800000 */
[----:B------:R-:W-:Y:S01]  /*39070*/  BPT.TRAP 0x1 ;  /* 0x000000040000795c */ /* 0x000fe20000300000 */
.L_x_13369:
[----:B------:R-:W-:Y:S01]  /*39080*/  IMAD R6, R25, 0x8, R23 ;  /* 0x0000000819067824 */ /* 0x000fe200078e0217 */
[----:B------:R-:W-:Y:S01]  /*39090*/  SHF.L.U32 R21, R27, 0x1f, RZ ;  /* 0x0000001f1b157819 */ /* 0x000fe200000006ff */
[----:B------:R-:W-:Y:S01]  /*390a0*/  BSSY B1, `(.L_x_13370) ;  /* 0x0000004000017945 */ /* 0x000fe20003800000 */
[----:B------:R-:W-:Y:S02]  /*390b0*/  SHF.R.S32.HI R17, RZ, 0x1f, R5 ;  /* 0x0000001fff117819 */ /* 0x000fe40000011405 */
[----:B------:R-:W0:Y:S02]  /*390c0*/  SYNCS.PHASECHK.TRANS64.TRYWAIT P0, [R6+URZ+0x32440], R21 ;  /* 0x03244015060075a7 */ /* 0x000e24000800017f */
[----:B0-----:R-:W-:Y:S05]  /*390d0*/  @!P0 BRA `(.L_x_13371) ;  /* 0x0000006c00188947 */ /* 0x001fea0003800000 */
.L_x_13580:
[----:B------:R-:W-:Y:S05]  /*390e0*/  BSYNC B1 ;  /* 0x0000000000017941 */ /* 0x000fea0003800000 */
.L_x_13370:
        /* <DEDUP_REMOVED lines=50> */
.L_x_13594:
        /* <DEDUP_REMOVED lines=8> */
.L_x_13373:
        /* <DEDUP_REMOVED lines=11> */
.L_x_13374:
[----:B------:R2:W-:Y:S01]  /*39540*/  SYNCS.ARRIVE.TRANS64.A1T0 RZ, [R6+URZ+0x32430], RZ ;  /* 0x032430ff06ff79a7 */ /* 0x0005e2000810003f */
[----:B------:R-:W-:Y:S05]  /*39550*/  @!P3 BRA `(.L_x_13375) ;  /* 0x000000000004b947 */ /* 0x000fea0003800000 */
[----:B------:R-:W-:Y:S01]  /*39560*/  BPT.TRAP 0x1 ;  /* 0x000000040000795c */ /* 0x000fe20000300000 */
.L_x_13375:
[----:B------:R-:W3:Y:S01]  /*39570*/  SYNCS.PHASECHK.TRANS64.TRYWAIT P0, [R6+URZ+0x32460], R21 ;  /* 0x03246015060075a7 */ /* 0x000ee2000800017f */
[----:B------:R-:W-:Y:S04]  /*39580*/  BSSY B1, `(.L_x_13376) ;  /* 0x0000002000017945 */ /* 0x000fe80003800000 */
[----:B---3--:R-:W-:Y:S05]  /*39590*/  @!P0 BRA `(.L_x_13377) ;  /* 0x0000006c00a08947 */ /* 0x008fea0003800000 */
.L_x_13595:
[----:B------:R-:W-:Y:S05]  /*395a0*/  BSYNC B1 ;  /* 0x0000000000017941 */ /* 0x000fea0003800000 */
.L_x_13376:
[----:B------:R-:W-:Y:S01]  /*395b0*/  ULDC.64 UR4, c[0x0][0x328] ;  /* 0x0000ca0000047ab9 */ /* 0x000fe20000000a00 */
[----:B------:R-:W-:Y:S01]  /*395c0*/  ULDC.64 UR6, c[0x0][0x318] ;  /* 0x0000c60000067ab9 */ /* 0x000fe20000000a00 */
[----:B------:R-:W-:Y:S01]  /*395d0*/  IMAD R2, R17, UR4, RZ ;  /* 0x0000000411027c24 */ /* 0x000fe2000f8e02ff */
[C---:B------:R-:W-:Y:S01]  /*395e0*/  LOP3.LUT P5, RZ, R22.reuse, 0x1, RZ, 0xc0, !PT ;  /* 0x0000000116ff7812 */ /* 0x040fe200078ac0ff */
[----:B-1----:R-:W-:Y:S01]  /*395f0*/  IMAD R8, R25, 0x6000, R30 ;  /* 0x0000600019087824 */ /* 0x002fe200078e021e */
[C---:B------:R-:W-:Y:S01]  /*39600*/  LOP3.LUT P4, RZ, R22.reuse, 0x10, RZ, 0xc0, !PT ;  /* 0x0000001016ff7812 */ /* 0x040fe2000788c0ff */
[C---:B------:R-:W-:Y:S01]  /*39610*/  IMAD R7, R5.reuse, UR5, R2 ;  /* 0x0000000505077c24 */ /* 0x040fe2000f8e0202 */
[C---:B------:R-:W-:Y:S01]  /*39620*/  LOP3.LUT P3, RZ, R22.reuse, 0x8, RZ, 0xc0, !PT ;  /* 0x0000000816ff7812 */ /* 0x040fe2000786c0ff */
        /* <DEDUP_REMOVED lines=58> */
.L_x_13609:
        /* <DEDUP_REMOVED lines=11> */
.L_x_13379:
        /* <DEDUP_REMOVED lines=11> */
.L_x_13380:
[----:B------:R0:W-:Y:S01]  /*39b30*/  SYNCS.ARRIVE.TRANS64.A1T0 RZ, [R6+URZ+0x32450], RZ ;  /* 0x032450ff06ff79a7 */ /* 0x0001e2000810003f */
[----:B------:R-:W-:Y:S05]  /*39b40*/  @P2 BRA `(.L_x_13381) ;  /* 0xfffffff000a02947 */ /* 0x000fea000383ffff */
.L_x_13368:
[----:B------:R-:W-:Y:S05]  /*39b50*/  BSYNC B0 ;  /* 0x0000000000007941 */ /* 0x000fea0003800000 */
.L_x_13367:
        /* <DEDUP_REMOVED lines=20> */
.L_x_13383:
[----:B------:R-:W-:Y:S05]  /*39ca0*/  BSYNC B0 ;  /* 0x0000000000007941 */ /* 0x000fea0003800000 */
.L_x_13382:
[----:B------:R-:W-:Y:S02]  /*39cb0*/  LOP3.LUT R27, R27, R0, RZ, 0x3c, !PT ;  /* 0x000000001b1b7212 */ /* 0x000fe400078e3cff */
[----:B------:R-:W-:-:S07]  /*39cc0*/  SEL R25, R25, RZ, P0 ;  /* 0x000000ff19197207 */ /* 0x000fce0000000000 */
.L_x_13336:
[----:B------:R-:W-:Y:S05]  /*39cd0*/  BSYNC B7 ;  /* 0x0000000000077941 */ /* 0x000fea0003800000 */
.L_x_13334:
        /* <DEDUP_REMOVED lines=8> */
[----:B------:R4:W0:Y:S01]  /*39d60*/  LDS.128 R16, [R23+0x324d0] ;  /* 0x0324d00017107984 */ /* 0x0008220000000c00 */
[----:B------:R-:W-:Y:S06]  /*39d70*/  BAR.ARV 0x4, 0x180 ;  /* 0x0106000000007b1d */ /* 0x000fec0000002000 */
[----:B------:R-:W-:Y:S05]  /*39d80*/  BRA `(.L_x_13385) ;  /* 0x0000000c00d47947 */ /* 0x000fea0003800000 */
.L_x_13384:
        /* <DEDUP_REMOVED lines=9> */
[----:B------:R-:W5:Y:S01]  /*39e20*/  @!P1 LDC.64 R4, c[0x0][0xd78] ;  /* 0x00035e00ff049b82 */ /* 0x000f620000000a00 */
[----:B----4-:R-:W-:-:S05]  /*39e30*/  @!P1 IMAD.WIDE R2, R7, 0x4, R2 ;  /* 0x0000000407029825 */ /* 0x010fca00078e0202 */
[----:B0123--:R5:W2:Y:S02]  /*39e40*/  @!P1 LDG.E R6, desc[UR44][R2.64] ;  /* 0x0000002c02069981 */ /* 0x00faa4000c1e1900 */
[----:B-----5:R-:W-:-:S05]  /*39e50*/  @!P1 IMAD.WIDE R2, R7, 0x4, R4 ;  /* 0x0000000407029825 */ /* 0x020fca00078e0204 */
        /* <DEDUP_REMOVED lines=30> */
.L_x_13619:
[----:B------:R-:W-:Y:S02]  /*3a040*/  ULDC UR4, c[0x0][0xd38] ;  /* 0x00034e0000047ab9 */ /* 0x000fe40000000800 */
[----:B------:R-:W-:-:S04]  /*3a050*/  IMAD.U32 R5, RZ, RZ, UR4 ;  /* 0x00000004ff057e24 */ /* 0x000fc8000f8e00ff */
[----:B-1----:R-:W-:-:S04]  /*3a060*/  IMAD R14, R14, R5, RZ ;  /* 0x000000050e0e7224 */ /* 0x002fc800078e02ff */
[----:B------:R-:W-:-:S05]  /*3a070*/  IMAD.IADD R7, R7, 0x1, R14 ;  /* 0x0000000107077824 */ /* 0x000fca00078e020e */
[----:B------:R-:W-:-:S13]  /*3a080*/  ISETP.GT.AND P6, PT, R7, R0, PT ;  /* 0x000000000700720c */ /* 0x000fda0003fc4270 */
[----:B------:R-:W-:Y:S05]  /*3a090*/  @P6 BRA `(.L_x_13387) ;  /* 0x0000000000a46947 */ /* 0x000fea0003800000 */
.L_x_13390:
        /* <DEDUP_REMOVED lines=35> */
.L_x_13627:
[----:B------:R-:W-:Y:S02]  /*3a2d0*/  ULDC UR4, c[0x0][0xd38] ;  /* 0x00034e0000047ab9 */ /* 0x000fe40000000800 */
[----:B------:R-:W-:-:S04]  /*3a2e0*/  IMAD.U32 R5, RZ, RZ, UR4 ;  /* 0x00000004ff057e24 */ /* 0x000fc8000f8e00ff */
[----:B-1----:R-:W-:-:S04]  /*3a2f0*/  IMAD R14, R14, R5, RZ ;  /* 0x000000050e0e7224 */ /* 0x002fc800078e02ff */
[----:B------:R-:W-:-:S05]  /*3a300*/  IMAD.IADD R7, R14, 0x1, R7 ;  /* 0x000000010e077824 */ /* 0x000fca00078e0207 */
[----:B------:R-:W-:-:S13]  /*3a310*/  ISETP.GT.AND P6, PT, R7, R0, PT ;  /* 0x000000000700720c */ /* 0x000fda0003fc4270 */
[----:B------:R-:W-:Y:S05]  /*3a320*/  @!P6 BRA `(.L_x_13390) ;  /* 0xfffffffc005ce947 */ /* 0x000fea000383ffff */
.L_x_13387:
        /* <DEDUP_REMOVED lines=10> */
.L_x_13632:
[----:B------:R-:W-:-:S13]  /*3a3d0*/  ISETP.NE.AND P0, PT, R3, RZ, PT ;  /* 0x000000ff0300720c */ /* 0x000fda0003f05270 */
[----:B------:R-:W-:Y:S05]  /*3a3e0*/  @!P0 BRA `(.L_x_13392) ;  /* 0x0000000000108947 */ /* 0x000fea0003800000 */
[----:B------:R-:W-:Y:S01]  /*3a3f0*/  UMOV UR4, 0xffffffff ;  /* 0xffffffff00047882 */ /* 0x000fe20000000000 */
[----:B-1----:R-:W-:Y:S02]  /*3a400*/  VIADD R12, R12, 0xffffffff ;  /* 0xffffffff0c0c7836 */ /* 0x002fe40000000000 */
[----:B------:R-:W-:Y:S05]  /*3a410*/  BRA.DIV UR4, `(.L_x_13393) ;  /* 0x00000072042c7947 */ /* 0x000fea000b800000 */
[----:B------:R4:W1:Y:S02]  /*3a420*/  SHFL.IDX PT, R6, R2, R12, 0x1f ;  /* 0x00001f0c02067589 */ /* 0x00086400000e0000 */
.L_x_13392:
        /* <DEDUP_REMOVED lines=59> */
.L_x_13394:
        /* <DEDUP_REMOVED lines=60> */
.L_x_13395:
[----:B------:R-:W-:-:S05]  /*3aba0*/  LOP3.LUT R2, RZ, R2, RZ, 0x33, !PT ;  /* 0x00000002ff027212 */ /* 0x000fca00078e33ff */
[----:B------:R-:W-:Y:S01]  /*3abb0*/  IMAD.IADD R17, R17, 0x1, R2 ;  /* 0x0000000111117824 */ /* 0x000fe200078e0202 */
[----:B------:R-:W-:Y:S06]  /*3abc0*/  BRA `(.L_x_13396) ;  /* 0x00000000001c7947 */ /* 0x000fec0003800000 */
.L_x_13388:
[----:B------:R-:W-:Y:S01]  /*3abd0*/  UMOV UR4, URZ ;  /* 0x0000003f00047c82 */ /* 0x000fe20008000000 */
[----:B------:R-:W-:Y:S01]  /*3abe0*/  UMOV UR5, URZ ;  /* 0x0000003f00057c82 */ /* 0x000fe20008000000 */
[----:B------:R-:W-:Y:S01]  /*3abf0*/  ULDC UR6, c[0x0][0xd3c] ;  /* 0x00034f0000067ab9 */ /* 0x000fe20000000800 */
[----:B------:R-:W-:Y:S02]  /*3ac00*/  IMAD.MOV.U32 R16, RZ, RZ, R0 ;  /* 0x000000ffff107224 */ /* 0x000fe400078e0000 */
[----:B------:R-:W-:Y:S02]  /*3ac10*/  IMAD.U32 R17, RZ, RZ, UR4 ;  /* 0x00000004ff117e24 */ /* 0x000fe4000f8e00ff */
[----:B------:R-:W-:Y:S02]  /*3ac20*/  IMAD.U32 R18, RZ, RZ, UR5 ;  /* 0x00000005ff127e24 */ /* 0x000fe4000f8e00ff */
[----:B------:R-:W-:-:S07]  /*3ac30*/  IMAD.U32 R19, RZ, RZ, UR6 ;  /* 0x00000006ff137e24 */ /* 0x000fce000f8e00ff */
.L_x_13396:
        /* <DEDUP_REMOVED lines=10> */
.L_x_13385:
[----:B------:R-:W-:Y:S02]  /*3ace0*/  ULDC UR4, c[0x0][0xd3c] ;  /* 0x00034f0000047ab9 */ /* 0x000fe40000000800 */
[----:B0-----:R-:W-:-:S13]  /*3acf0*/  ISETP.GE.AND P0, PT, R19, UR4, PT ;  /* 0x0000000413007c0c */ /* 0x001fda000bf06270 */
[----:B------:R-:W-:Y:S05]  /*3ad00*/  @!P0 BRA `(.L_x_13397) ;  /* 0xffffff8800788947 */ /* 0x000fea000383ffff */
[----:B------:R-:W-:Y:S05]  /*3ad10*/  BSYNC B8 ;  /* 0x0000000000087941 */ /* 0x000fea0003800000 */
.L_x_13272:
        /* <DEDUP_REMOVED lines=12> */
.L_x_13635:
[----:B------:R-:W-:Y:S05]  /*3ade0*/  BSYNC B0 ;  /* 0x0000000000007941 */ /* 0x000fea0003800000 */
.L_x_13398:
[----:B------:R-:W-:-:S03]  /*3adf0*/  UMOV UR4, 0xffffffff ;  /* 0xffffffff00047882 */ /* 0x000fc60000000000 */
[----:B------:R-:W-:Y:S05]  /*3ae00*/  BRA.DIV UR4, `(.L_x_13400) ;  /* 0x0000006604ec7947 */ /* 0x000fea000b800000 */
[----:B0-----:R-:W0:Y:S02]  /*3ae10*/  S2R R0, SR_TID.X ;  /* 0x0000000000007919 */ /* 0x001e240000002100 */
[----:B0-----:R-:W-:-:S04]  /*3ae20*/  SHF.R.U32.HI R0, RZ, 0x5, R0 ;  /* 0x00000005ff007819 */ /* 0x001fc80000011600 */
[----:B------:R-:W-:-:S05]  /*3ae30*/  LOP3.LUT R0, R0, 0x3, RZ, 0xc0, !PT ;  /* 0x0000000300007812 */ /* 0x000fca00078ec0ff */
[----:B------:R0:W1:Y:S02]  /*3ae40*/  SHFL.IDX PT, R14, R0, RZ, 0x1f ;  /* 0x00001fff000e7589 */ /* 0x00006400000e0000 */
.L_x_13638:
[----:B-1----:R-:W-:-:S13]  /*3ae50*/  ISETP.NE.AND P0, PT, R14, RZ, PT ;  /* 0x000000ff0e00720c */ /* 0x002fda0003f05270 */
[----:B------:R-:W-:Y:S05]  /*3ae60*/  @P0 BRA `(.L_x_13019) ;  /* 0x0000000000880947 */ /* 0x000fea0003800000 */
[----:B------:R-:W-:-:S03]  /*3ae70*/  UMOV UR4, 0xffffffff ;  /* 0xffffffff00047882 */ /* 0x000fc60000000000 */
[----:B------:R-:W-:Y:S05]  /*3ae80*/  BRA.DIV UR4, `(.L_x_13401) ;  /* 0x0000006a04007947 */ /* 0x000fea000b800000 */
[----:B------:R-:W-:-:S13]  /*3ae90*/  ELECT P6, URZ, PT ;  /* 0x00000000003f782f */ /* 0x000fda00038c0000 */
.L_x_13641:
[----:B------:R-:W-:Y:S05]  /*3aea0*/  @!P6 BRA `(.L_x_13019) ;  /* 0x000000000078e947 */ /* 0x000fea0003800000 */
[----:B------:R-:W-:-:S06]  /*3aeb0*/  ULOP3.LUT UR4, UR38, 0x2, URZ, 0xfc, !UPT ;  /* 0x0000000226047892 */ /* 0x000fcc000f8efc3f */
[----:B0-----:R-:W-:-:S05]  /*3aec0*/  IMAD.U32 R0, RZ, RZ, UR4 ;  /* 0x00000004ff007e24 */ /* 0x001fca000f8e00ff */
[----:B------:R-:W-:-:S13]  /*3aed0*/  ISETP.NE.AND P0, PT, R0, 0x3, PT ;  /* 0x000000030000780c */ /* 0x000fda0003f05270 */
[----:B------:R-:W-:Y:S05]  /*3aee0*/  @!P0 BRA `(.L_x_13402) ;  /* 0x0000000000048947 */ /* 0x000fea0003800000 */
[----:B------:R-:W-:Y:S01]  /*3aef0*/  BPT.TRAP 0x1 ;  /* 0x000000040000795c */ /* 0x000fe20000300000 */
.L_x_13402:
[----:B------:R-:W-:Y:S01]  /*3af00*/  IMAD R3, R25, 0x8, R5 ;  /* 0x0000000819037824 */ /* 0x000fe200078e0205 */
[----:B------:R-:W-:Y:S01]  /*3af10*/  SHF.L.U32 R2, R27, 0x1f, RZ ;  /* 0x0000001f1b027819 */ /* 0x000fe200000006ff */
[----:B------:R-:W-:-:S03]  /*3af20*/  VIADD R25, R25, 0x1 ;  /* 0x0000000119197836 */ /* 0x000fc60000000000 */
[----:B------:R-:W0:Y:S02]  /*3af30*/  SYNCS.PHASECHK.TRANS64.TRYWAIT P1, [R3+URZ+0x32440], R2 ;  /* 0x03244002030075a7 */ /* 0x000e24000802017f */
[----:B------:R-:W-:-:S04]  /*3af40*/  ISETP.NE.AND P2, PT, R25, 0x2, PT ;  /* 0x000000021900780c */ /* 0x000fc80003f45270 */
[----:B------:R-:W-:Y:S01]  /*3af50*/  SEL R0, RZ, 0x1, P2 ;  /* 0x00000001ff007807 */ /* 0x000fe20001000000 */
[----:B0-----:R-:W-:Y:S08]  /*3af60*/  @!P1 BRA `(.L_x_13403) ;  /* 0x0000006400e89947 */ /* 0x001ff00003800000 */
.L_x_13642:
[----:B------:R-:W-:Y:S02]  /*3af70*/  SEL R25, R25, RZ, P2 ;  /* 0x000000ff19197207 */ /* 0x000fe40001000000 */
[----:B------:R-:W-:Y:S01]  /*3af80*/  LOP3.LUT R0, R27, R0, RZ, 0x3c, !PT ;  /* 0x000000001b007212 */ /* 0x000fe200078e3cff */
[----:B------:R-:W-:Y:S06]  /*3af90*/  @!P0 BRA `(.L_x_13404) ;  /* 0x0000000000048947 */ /* 0x000fec0003800000 */
[----:B------:R-:W-:Y:S01]  /*3afa0*/  BPT.TRAP 0x1 ;  /* 0x000000040000795c */ /* 0x000fe20000300000 */
.L_x_13404:
[----:B------:R-:W-:Y:S01]  /*3afb0*/  IMAD R25, R25, 0x8, R5 ;  /* 0x0000000819197824 */ /* 0x000fe200078e0205 */
[----:B------:R-:W-:-:S04]  /*3afc0*/  SHF.L.U32 R0, R0, 0x1f, RZ ;  /* 0x0000001f00007819 */ /* 0x000fc800000006ff */
[----:B------:R-:W1:Y:S02]  /*3afd0*/  SYNCS.PHASECHK.TRANS64.TRYWAIT P1, [R25+URZ+0x32440], R0 ;  /* 0x03244000190075a7 */ /* 0x000e64000802017f */
[----:B-1----:R-:W-:Y:S05]  /*3afe0*/  @!P1 BRA `(.L_x_13405) ;  /* 0x0000006400dc9947 */ /* 0x002fea0003800000 */
.L_x_13643:
[----:B------:R-:W-:Y:S05]  /*3aff0*/  @!P0 BRA `(.L_x_13406) ;  /* 0x0000000000048947 */ /* 0x000fea0003800000 */
[----:B------:R-:W-:Y:S01]  /*3b000*/  BPT.TRAP 0x1 ;  /* 0x000000040000795c */ /* 0x000fe20000300000 */
.L_x_13406:
[----:B------:R-:W5:Y:S02]  /*3b010*/  SYNCS.PHASECHK.TRANS64.TRYWAIT P1, [R3+URZ+0x32460], R2 ;  /* 0x03246002030075a7 */ /* 0x000f64000802017f */
[----:B-----5:R-:W-:Y:S05]  /*3b020*/  @!P1 BRA `(.L_x_13407) ;  /* 0x0000006400e09947 */ /* 0x020fea0003800000 */
.L_x_13644:
[----:B------:R-:W-:Y:S05]  /*3b030*/  @!P0 BRA `(.L_x_13408) ;  /* 0x0000000000048947 */ /* 0x000fea0003800000 */
[----:B------:R-:W-:Y:S01]  /*3b040*/  BPT.TRAP 0x1 ;  /* 0x000000040000795c */ /* 0x000fe20000300000 */
.L_x_13408:
[----:B------:R0:W0:Y:S02]  /*3b050*/  SYNCS.PHASECHK.TRANS64.TRYWAIT P0, [R25+URZ+0x32460], R0 ;  /* 0x03246000190075a7 */ /* 0x000024000800017f */
[----:B0-----:R-:W-:Y:S05]  /*3b060*/  @!P0 NANOSLEEP.SYNCS 0x989680 ;  /* 0x009896800000895d */ /* 0x001fea0003900000 */
[----:B------:R-:W0:Y:S02]  /*3b070*/  @!P0 SYNCS.PHASECHK.TRANS64 P0, [R25+URZ+0x32460], R0 ;  /* 0x03246000190085a7 */ /* 0x000e24000800007f */
[----:B0-----:R-:W-:Y:S05]  /*3b080*/  @!P0 BRA `(.L_x_13408) ;  /* 0xfffffffc00f08947 */ /* 0x001fea000383ffff */
.L_x_13019:
[----:B------:R-:W-:Y:S05]  /*3b090*/  BSYNC B9 ;  /* 0x0000000000097941 */ /* 0x000fea0003800000 */
.L_x_13016:
[----:B------:R-:W-:Y:S05]  /*3b0a0*/  EXIT ;  /* 0x000000000000794d */ /* 0x000fea0003800000 */
.L_x_13047:
[----:B0-----:R0:W1:Y:S02]  /*3b0b0*/  SYNCS.PHASECHK.TRANS64.TRYWAIT P5, [R69+URZ+0x32490], R82 ;  /* 0x03249052450075a7 */ /* 0x00106400080a017f */
[----:B-1----:R-:W-:Y:S05]  /*3b0c0*/  @!P5 NANOSLEEP.SYNCS 0x989680 ;  /* 0x009896800000d95d */ /* 0x002fea0003900000 */
[----:B------:R-:W1:Y:S02]  /*3b0d0*/  @!P5 SYNCS.PHASECHK.TRANS64 P5, [R69+URZ+0x32490], R82 ;  /* 0x032490524500d5a7 */ /* 0x000e6400080a007f */
[----:B-1----:R-:W-:Y:S05]  /*3b0e0*/  @!P5 BRA `(.L_x_13047) ;  /* 0xfffffffc00f0d947 */ /* 0x002fea000383ffff */
[----:B------:R-:W-:Y:S05]  /*3b0f0*/  BRA `(.L_x_13409) ;  /* 0xfffffc8800107947 */ /* 0x000fea000383ffff */
.L_x_13048:
        /* <DEDUP_REMOVED lines=8> */
.L_x_13411:
[----:B------:R-:W-:Y:S05]  /*3b180*/  BSYNC B1 ;  /* 0x0000000000017941 */ /* 0x000fea0003800000 */
.L_x_13410:
        /* <DEDUP_REMOVED lines=8> */
.L_x_13412:
[----:B------:R-:W-:Y:S05]  /*3b210*/  BRA `(.L_x_13413) ;  /* 0xfffffc8400dc7947 */ /* 0x000fea000383ffff */
.L_x_13057:
        /* <DEDUP_REMOVED lines=8> */
.L_x_13415:
[----:B------:R-:W-:Y:S05]  /*3b2a0*/  BSYNC B1 ;  /* 0x0000000000017941 */ /* 0x000fea0003800000 */
.L_x_13414:
        /* <DEDUP_REMOVED lines=8> */
.L_x_13416:
[----:B------:R-:W-:Y:S05]  /*3b330*/  BRA `(.L_x_13417) ;  /* 0xfffffc8c00787947 */ /* 0x000fea000383ffff */
.L_x_13069:
[----:B0-----:R0:W1:Y:S02]  /*3b340*/  SYNCS.PHASECHK.TRANS64.TRYWAIT P5, [R69+URZ+0x32490], R82 ;  /* 0x03249052450075a7 */ /* 0x00106400080a017f */
[----:B-1----:R-:W-:Y:S05]  /*3b350*/  @!P5 NANOSLEEP.SYNCS 0x989680 ;  /* 0x009896800000d95d */ /* 0x002fea0003900000 */
[----:B------:R-:W1:Y:S02]  /*3b360*/  @!P5 SYNCS.PHASECHK.TRANS64 P5, [R69+URZ+0x32490], R82 ;  /* 0x032490524500d5a7 */ /* 0x000e6400080a007f */
[----:B-1----:R-:W-:Y:S05]  /*3b370*/  @!P5 BRA `(.L_x_13069) ;  /* 0xfffffffc00f0d947 */ /* 0x002fea000383ffff */
[----:B------:R-:W-:Y:S05]  /*3b380*/  BRA `(.L_x_13418) ;  /* 0xfffffc9800c07947 */ /* 0x000fea000383ffff */
.L_x_13070:
        /* <DEDUP_REMOVED lines=8> */
.L_x_13420:
[----:B------:R-:W-:Y:S05]  /*3b410*/  BSYNC B1 ;  /* 0x0000000000017941 */ /* 0x000fea0003800000 */
.L_x_13419:
        /* <DEDUP_REMOVED lines=8> */
.L_x_13421:
[----:B------:R-:W-:Y:S01]  /*3b4a0*/  IMAD.MOV.U32 R72, RZ, RZ, R14 ;  /* 0x000000ffff487224 */ /* 0x000fe200078e000e */
[----:B------:R-:W-:Y:S06]  /*3b4b0*/  BRA `(.L_x_13422) ;  /* 0xfffffc9800887947 */ /* 0x000fec000383ffff */
.L_x_13075:
        /* <DEDUP_REMOVED lines=8> */
.L_x_13424:
[----:B------:R-:W-:Y:S05]  /*3b540*/  BSYNC B1 ;  /* 0x0000000000017941 */ /* 0x000fea0003800000 */
.L_x_13423:
        /* <DEDUP_REMOVED lines=8> */
.L_x_13425:
[----:B------:R-:W-:Y:S05]  /*3b5d0*/  BRA `(.L_x_13426) ;  /* 0xfffffca0003c7947 */ /* 0x000fea000383ffff */
.L_x_13080:
[----:B0-----:R0:W1:Y:S02]  /*3b5e0*/  SYNCS.PHASECHK.TRANS64.TRYWAIT P0, [R69+URZ+0x32490], R82 ;  /* 0x03249052450075a7 */ /* 0x001064000800017f */
[----:B-1----:R-:W-:Y:S05]  /*3b5f0*/  @!P0 NANOSLEEP.SYNCS 0x989680 ;  /* 0x009896800000895d */ /* 0x002fea0003900000 */
[----:B------:R-:W1:Y:S02]  /*3b600*/  @!P0 SYNCS.PHASECHK.TRANS64 P0, [R69+URZ+0x32490], R82 ;  /* 0x03249052450085a7 */ /* 0x000e64000800007f */
[----:B-1----:R-:W-:Y:S05]  /*3b610*/  @!P0 BRA `(.L_x_13080) ;  /* 0xfffffffc00f08947 */ /* 0x002fea000383ffff */
[----:B------:R-:W-:Y:S05]  /*3b620*/  BRA `(.L_x_13427) ;  /* 0xfffffca8003c7947 */ /* 0x000fea000383ffff */
.L_x_13081:
        /* <DEDUP_REMOVED lines=8> */
.L_x_13429:
[----:B------:R-:W-:Y:S05]  /*3b6b0*/  BSYNC B1 ;  /* 0x0000000000017941 */ /* 0x000fea0003800000 */
.L_x_13428:
        /* <DEDUP_REMOVED lines=8> */
.L_x_13430:
[----:B------:R-:W-:Y:S05]  /*3b740*/  BRA `(.L_x_13431) ;  /* 0xfffffca8005c7947 */ /* 0x000fea000383ffff */
.L_x_13084:
        /* <DEDUP_REMOVED lines=8> */
.L_x_13433:
[----:B------:R-:W-:Y:S05]  /*3b7d0*/  BSYNC B1 ;  /* 0x0000000000017941 */ /* 0x000fea0003800000 */
.L_x_13432:
        /* <DEDUP_REMOVED lines=8> */
.L_x_13434:
[----:B------:R-:W-:Y:S05]  /*3b860*/  BRA `(.L_x_13435) ;  /* 0xfffffca8005c7947 */ /* 0x000fea000383ffff */
.L_x_13088:
[----:B------:R0:W0:Y:S02]  /*3b870*/  SYNCS.PHASECHK.TRANS64.TRYWAIT P3, [R69+URZ+0x324b0], R82 ;  /* 0x0324b052450075a7 */ /* 0x000024000806017f */
[----:B0-----:R-:W-:Y:S05]  /*3b880*/  @!P3 NANOSLEEP.SYNCS 0x989680 ;  /* 0x009896800000b95d */ /* 0x001fea0003900000 */
[----:B------:R-:W0:Y:S02]  /*3b890*/  @!P3 SYNCS.PHASECHK.TRANS64 P3, [R69+URZ+0x324b0], R82 ;  /* 0x0324b0524500b5a7 */ /* 0x000e24000806007f */
[----:B0-----:R-:W-:Y:S05]  /*3b8a0*/  @!P3 BRA `(.L_x_13088) ;  /* 0xfffffffc00f0b947 */ /* 0x001fea000383ffff */
[----:B------:R-:W-:Y:S05]  /*3b8b0*/  BRA `(.L_x_13436) ;  /* 0xfffffca800d07947 */ /* 0x000fea000383ffff */
.L_x_13106:
[----:B------:R0:W5:Y:S01]  /*3b8c0*/  LDL R13, [R1+0x51c] ;  /* 0x00051c00010d7983 */ /* 0x0001620000100800 */
[----:B------:R-:W-:Y:S01]  /*3b8d0*/  BSSY B0, `(.L_x_13437) ;  /* 0x0000007000007945 */ /* 0x000fe20003800000 */
[----:B------:R-:W-:Y:S02]  /*3b8e0*/  IMAD.MOV.U32 R12, RZ, RZ, RZ ;  /* 0x000000ffff0c7224 */ /* 0x000fe400078e00ff */
[----:B------:R-:W-:Y:S02]  /*3b8f0*/  IMAD.MOV.U32 R11, RZ, RZ, 0x1f ;  /* 0x0000001fff0b7424 */ /* 0x000fe400078e00ff */
[----:B----4-:R-:W-:-:S07]  /*3b900*/  IMAD.MOV.U32 R15, RZ, RZ, -0x1 ;  /* 0xffffffffff0f7424 */ /* 0x010fce00078e00ff */
[----:B0-2--5:R-:W-:Y:S05]  /*3b910*/  WARPSYNC.COLLECTIVE R15, `(.L_x_13438) ;  /* 0x000000000f087348 */ /* 0x025fea0003c00000 */
[----:B-----5:R1:W3:Y:S02]  /*3b920*/  SHFL.IDX P6, R14, R13, R12, R11 ;  /* 0x0000000c0d0e7389 */ /* 0x0202e400000c000b */
[----:B0123--:R-:W-:Y:S01]  /*3b930*/  ENDCOLLECTIVE ;  /* 0x000000000000791b */ /* 0x00ffe20003800000 */
.L_x_13438:
[----:B------:R-:W-:Y:S05]  /*3b940*/  BSYNC B0 ;  /* 0x0000000000007941 */ /* 0x000fea0003800000 */
.L_x_13437:
[----:B------:R-:W-:Y:S05]  /*3b950*/  BRA `(.L_x_13439) ;  /* 0xfffffcbc00e07947 */ /* 0x000fea000383ffff */
.L_x_13118:
        /* <DEDUP_REMOVED lines=8> */
.L_x_13441:
[----:B------:R-:W-:Y:S05]  /*3b9e0*/  BSYNC B1 ;  /* 0x0000000000017941 */ /* 0x000fea0003800000 */
.L_x_13440:
        /* <DEDUP_REMOVED lines=8> */
.L_x_13442:
[----:B------:R-:W-:Y:S02]  /*3ba70*/  IMAD.MOV.U32 R13, RZ, RZ, R59 ;  /* 0x000000ffff0d7224 */ /* 0x000fe400078e003b */
[----:B------:R-:W-:-:S07]  /*3ba80*/  IMAD.MOV.U32 R6, RZ, RZ, R14 ;  /* 0x000000ffff067224 */ /* 0x000fce00078e000e */
[----:B------:R-:W-:Y:S05]  /*3ba90*/  WARPSYNC.COLLECTIVE R15, `(.L_x_13443) ;  /* 0x000000000f087348 */ /* 0x000fea0003c00000 */
[----:B------:R0:W1:Y:S02]  /*3baa0*/  SHFL.IDX P6, R14, R13, R12, R11 ;  /* 0x0000000c0d0e7389 */ /* 0x00006400000c000b */
[----:B01----:R-:W-:Y:S01]  /*3bab0*/  ENDCOLLECTIVE ;  /* 0x000000000000791b */ /* 0x003fe20003800000 */
.L_x_13443:
[----:B------:R-:W-:Y:S02]  /*3bac0*/  IMAD.MOV.U32 R13, RZ, RZ, R58 ;  /* 0x000000ffff0d7224 */ /* 0x000fe400078e003a */
[----:B------:R-:W-:-:S07]  /*3bad0*/  IMAD.MOV.U32 R7, RZ, RZ, R14 ;  /* 0x000000ffff077224 */ /* 0x000fce00078e000e */
[----:B------:R-:W-:Y:S05]  /*3bae0*/  WARPSYNC.COLLECTIVE R15, `(.L_x_13444) ;  /* 0x000000000f087348 */ /* 0x000fea0003c00000 */
[----:B------:R0:W1:Y:S02]  /*3baf0*/  SHFL.IDX P6, R14, R13, R12, R11 ;  /* 0x0000000c0d0e7389 */ /* 0x00006400000c000b */
[----:B01----:R-:W-:Y:S01]  /*3bb00*/  ENDCOLLECTIVE ;  /* 0x000000000000791b */ /* 0x003fe20003800000 */
.L_x_13444:
[----:B------:R-:W-:Y:S01]  /*3bb10*/  IMAD.MOV.U32 R8, RZ, RZ, R14 ;  /* 0x000000ffff087224 */ /* 0x000fe200078e000e */
[----:B------:R-:W-:Y:S06]  /*3bb20*/  BRA `(.L_x_13445) ;  /* 0xfffffcc800c87947 */ /* 0x000fec000383ffff */
.L_x_13121:
[----:B------:R-:W-:Y:S01]  /*3bb30*/  BSSY B1, `(.L_x_13446) ;  /* 0x0000008000017945 */ /* 0x000fe20003800000 */
[----:B------:R-:W-:Y:S02]  /*3bb40*/  IMAD.MOV.U32 R13, RZ, RZ, R44 ;  /* 0x000000ffff0d7224 */ /* 0x000fe400078e002c */
[----:B------:R-:W-:Y:S02]  /*3bb50*/  IMAD.MOV.U32 R12, RZ, RZ, 0x1 ;  /* 0x00000001ff0c7424 */ /* 0x000fe400078e00ff */
[----:B------:R-:W-:Y:S02]  /*3bb60*/  IMAD.MOV.U32 R11, RZ, RZ, 0x1c1f ;  /* 0x00001c1fff0b7424 */ /* 0x000fe400078e00ff */
[----:B------:R-:W-:-:S07]  /*3bb70*/  IMAD.MOV.U32 R15, RZ, RZ, -0x1 ;  /* 0xffffffffff0f7424 */ /* 0x000fce00078e00ff */
[----:B0--34-:R-:W-:Y:S05]  /*3bb80*/  WARPSYNC.COLLECTIVE R15, `(.L_x_13447) ;  /* 0x000000000f087348 */ /* 0x019fea0003c00000 */
[----:B------:R1:W2:Y:S02]  /*3bb90*/  SHFL.IDX P6, R14, R13, R12, R11 ;  /* 0x0000000c0d0e7389 */ /* 0x0002a400000c000b */
[----:B01234-:R-:W-:Y:S01]  /*3bba0*/  ENDCOLLECTIVE ;  /* 0x000000000000791b */ /* 0x01ffe20003800000 */
.L_x_13447:
[----:B------:R-:W-:Y:S05]  /*3bbb0*/  BSYNC B1 ;  /* 0x0000000000017941 */ /* 0x000fea0003800000 */
.L_x_13446:
        /* <DEDUP_REMOVED lines=8> */
.L_x_13448:
[----:B------:R-:W-:Y:S02]  /*3bc40*/  IMAD.MOV.U32 R13, RZ, RZ, R59 ;  /* 0x000000ffff0d7224 */ /* 0x000fe400078e003b */
[----:B------:R-:W-:-:S07]  /*3bc50*/  IMAD.MOV.U32 R6, RZ, RZ, R14 ;  /* 0x000000ffff067224 */ /* 0x000fce00078e000e */
[----:B------:R-:W-:Y:S05]  /*3bc60*/  WARPSYNC.COLLECTIVE R15, `(.L_x_13449) ;  /* 0x000000000f087348 */ /* 0x000fea0003c00000 */
[----:B------:R0:W1:Y:S02]  /*3bc70*/  SHFL.IDX P6, R14, R13, R12, R11 ;  /* 0x0000000c0d0e7389 */ /* 0x00006400000c000b */
[----:B01----:R-:W-:Y:S01]  /*3bc80*/  ENDCOLLECTIVE ;  /* 0x000000000000791b */ /* 0x003fe20003800000 */
.L_x_13449:
[----:B------:R-:W-:Y:S02]  /*3bc90*/  IMAD.MOV.U32 R13, RZ, RZ, R58 ;  /* 0x000000ffff0d7224 */ /* 0x000fe400078e003a */
[----:B------:R-:W-:-:S07]  /*3bca0*/  IMAD.MOV.U32 R7, RZ, RZ, R14 ;  /* 0x000000ffff077224 */ /* 0x000fce00078e000e */
[----:B------:R-:W-:Y:S05]  /*3bcb0*/  WARPSYNC.COLLECTIVE R15, `(.L_x_13450) ;  /* 0x000000000f087348 */ /* 0x000fea0003c00000 */
[----:B------:R0:W1:Y:S02]  /*3bcc0*/  SHFL.IDX P6, R14, R13, R12, R11 ;  /* 0x0000000c0d0e7389 */ /* 0x00006400000c000b */
[----:B01----:R-:W-:Y:S01]  /*3bcd0*/  ENDCOLLECTIVE ;  /* 0x000000000000791b */ /* 0x003fe20003800000 */
.L_x_13450:
[----:B------:R-:W-:Y:S05]  /*3bce0*/  BRA `(.L_x_13451) ;  /* 0xfffffccc00307947 */ /* 0x000fea000383ffff */
.L_x_13125:
[----:B-1----:R1:W4:Y:S02]  /*3bcf0*/  SYNCS.PHASECHK.TRANS64.TRYWAIT P0, [R2+URZ+0x32400], R59 ;  /* 0x0324003b020075a7 */ /* 0x002324000800017f */
[----:B----4-:R-:W-:Y:S05]  /*3bd00*/  @!P0 NANOSLEEP.SYNCS 0x989680 ;  /* 0x009896800000895d */ /* 0x010fea0003900000 */
[----:B------:R-:W4:Y:S02]  /*3bd10*/  @!P0 SYNCS.PHASECHK.TRANS64 P0, [R2+URZ+0x32400], R59 ;  /* 0x0324003b020085a7 */ /* 0x000f24000800007f */
[----:B----4-:R-:W-:Y:S05]  /*3bd20*/  @!P0 BRA `(.L_x_13125) ;  /* 0xfffffffc00f08947 */ /* 0x010fea000383ffff */
[----:B------:R-:W-:Y:S05]  /*3bd30*/  BRA `(.L_x_13452) ;  /* 0xfffffccc00bc7947 */ /* 0x000fea000383ffff */
.L_x_13133:
        /* <DEDUP_REMOVED lines=9> */
.L_x_13454:
[----:B------:R-:W-:Y:S05]  /*3bdd0*/  BSYNC B1 ;  /* 0x0000000000017941 */ /* 0x000fea0003800000 */
.L_x_13453:
        /* <DEDUP_REMOVED lines=10> */
.L_x_13455:
        /* <DEDUP_REMOVED lines=8> */
.L_x_13456:
[----:B------:R-:W-:-:S05]  /*3bf00*/  @!P1 IADD3 R8, P2, R5, R7, RZ ;  /* 0x0000000705089210 */ /* 0x000fca0007f5e0ff */
[----:B------:R-:W-:Y:S02]  /*3bf10*/  @!P1 IMAD.X R9, R4, 0x1, R21, P2 ;  /* 0x0000000104099824 */ /* 0x000fe400010e0615 */
[----:B------:R-:W-:Y:S02]  /*3bf20*/  IMAD.MOV.U32 R13, RZ, RZ, R60 ;  /* 0x000000ffff0d7224 */ /* 0x000fe400078e003c */
[----:B------:R-:W-:-:S07]  /*3bf30*/  IMAD.MOV.U32 R6, RZ, RZ, R14 ;  /* 0x000000ffff067224 */ /* 0x000fce00078e000e */
[----:B------:R-:W-:Y:S05]  /*3bf40*/  WARPSYNC.COLLECTIVE R15, `(.L_x_13457) ;  /* 0x000000000f087348 */ /* 0x000fea0003c00000 */
[----:B------:R0:W1:Y:S02]  /*3bf50*/  SHFL.IDX P6, R14, R13, R12, R11 ;  /* 0x0000000c0d0e7389 */ /* 0x00006400000c000b */
[----:B01----:R-:W-:Y:S01]  /*3bf60*/  ENDCOLLECTIVE ;  /* 0x000000000000791b */ /* 0x003fe20003800000 */
.L_x_13457:
        /* <DEDUP_REMOVED lines=11> */
[----:B------:R-:W-:-:S02]  /*3c020*/  @!P1 IMAD.MOV.U32 R20, RZ, RZ, R10 ;  /* 0x000000ffff149224 */ /* 0x000fc400078e000a */
[----:B------:R-:W-:Y:S02]  /*3c030*/  IMAD.MOV.U32 R11, RZ, RZ, R21 ;  /* 0x000000ffff0b7224 */ /* 0x000fe400078e0015 */
[----:B------:R-:W-:Y:S02]  /*3c040*/  @!P1 IMAD.MOV.U32 R53, RZ, RZ, R9 ;  /* 0x000000ffff359224 */ /* 0x000fe400078e0009 */
[----:B------:R-:W-:Y:S01]  /*3c050*/  IMAD.MOV.U32 R10, RZ, RZ, R20 ;  /* 0x000000ffff0a7224 */ /* 0x000fe200078e0014 */
[----:B------:R-:W-:Y:S01]  /*3c060*/  PRMT R65, R65, 0x5410, R11 ;  /* 0x0000541041417816 */ /* 0x000fe2000000000b */
[----:B------:R-:W-:Y:S02]  /*3c070*/  IMAD.MOV.U32 R11, RZ, RZ, 0x1c1f ;  /* 0x00001c1fff0b7424 */ /* 0x000fe400078e00ff */
[----:B------:R-:W-:Y:S01]  /*3c080*/  @!P1 IMAD.MOV.U32 R52, RZ, RZ, R8 ;  /* 0x000000ffff349224 */ /* 0x000fe200078e0008 */
[----:B------:R-:W-:Y:S01]  /*3c090*/  PRMT R28, R28, 0x5410, R10 ;  /* 0x000054101c1c7816 */ /* 0x000fe2000000000a */
[----:B------:R-:W-:-:S07]  /*3c0a0*/  IMAD.MOV.U32 R9, RZ, RZ, R53 ;  /* 0x000000ffff097224 */ /* 0x000fce00078e0035 */
[----:B-----5:R-:W-:Y:S05]  /*3c0b0*/  WARPSYNC.COLLECTIVE R15, `(.L_x_13458) ;  /* 0x000000000f087348 */ /* 0x020fea0003c00000 */
[----:B------:R0:W1:Y:S02]  /*3c0c0*/  SHFL.IDX P6, R14, R13, R12, R11 ;  /* 0x0000000c0d0e7389 */ /* 0x00006400000c000b */
[----:B01---5:R-:W-:Y:S01]  /*3c0d0*/  ENDCOLLECTIVE ;  /* 0x000000000000791b */ /* 0x023fe20003800000 */
.L_x_13458:
[----:B------:R-:W-:Y:S02]  /*3c0e0*/  IMAD.MOV.U32 R8, RZ, RZ, R52 ;  /* 0x000000ffff087224 */ /* 0x000fe400078e0034 */
[----:B------:R-:W-:-:S03]  /*3c0f0*/  @!P1 IMAD.MOV.U32 R58, RZ, RZ, R4 ;  /* 0x000000ffff3a9224 */ /* 0x000fc600078e0004 */
[----:B------:R-:W-:Y:S01]  /*3c100*/  PRMT R28, R8, 0x7610, R28 ;  /* 0x00007610081c7816 */ /* 0x000fe2000000001c */
[----:B------:R-:W-:Y:S02]  /*3c110*/  @!P1 IMAD.MOV.U32 R59, RZ, RZ, R5 ;  /* 0x000000ffff3b9224 */ /* 0x000fe400078e0005 */
[----:B------:R-:W-:Y:S02]  /*3c120*/  @!P1 IMAD.MOV.U32 R56, RZ, RZ, R6 ;  /* 0x000000ffff389224 */ /* 0x000fe400078e0006 */
[----:B------:R-:W-:Y:S02]  /*3c130*/  @!P1 IMAD.MOV.U32 R57, RZ, RZ, R7 ;  /* 0x000000ffff399224 */ /* 0x000fe400078e0007 */
[--C-:B------:R-:W-:Y:S01]  /*3c140*/  IMAD.MOV.U32 R13, RZ, RZ, R44.reuse ;  /* 0x000000ffff0d7224 */ /* 0x100fe200078e002c */
[----:B------:R-:W-:Y:S01]  /*3c150*/  PRMT R44, R9, 0x7610, R44 ;  /* 0x00007610092c7816 */ /* 0x000fe2000000002c */
[----:B------:R-:W-:Y:S02]  /*3c160*/  IMAD.MOV.U32 R6, RZ, RZ, R58 ;  /* 0x000000ffff067224 */ /* 0x000fe400078e003a */
[----:B------:R-:W-:-:S02]  /*3c170*/  IMAD.MOV.U32 R7, RZ, RZ, R59 ;  /* 0x000000ffff077224 */ /* 0x000fc400078e003b */
        /* <DEDUP_REMOVED lines=8> */
.L_x_13459:
[----:B------:R-:W-:Y:S01]  /*3c200*/  PRMT R70, R5, 0x7610, R70 ;  /* 0x0000761005467816 */ /* 0x000fe20000000046 */
[----:B------:R-:W-:Y:S02]  /*3c210*/  IMAD.MOV.U32 R13, RZ, RZ, R26 ;  /* 0x000000ffff0d7224 */ /* 0x000fe400078e001a */
[----:B------:R-:W-:-:S07]  /*3c220*/  IMAD.MOV.U32 R25, RZ, RZ, R14 ;  /* 0x000000ffff197224 */ /* 0x000fce00078e000e */
[----:B------:R-:W-:Y:S05]  /*3c230*/  WARPSYNC.COLLECTIVE R15, `(.L_x_13460) ;  /* 0x000000000f087348 */ /* 0x000fea0003c00000 */
[----:B------:R0:W1:Y:S02]  /*3c240*/  SHFL.IDX P6, R14, R13, R12, R11 ;  /* 0x0000000c0d0e7389 */ /* 0x00006400000c000b */
[----:B01----:R-:W-:Y:S01]  /*3c250*/  ENDCOLLECTIVE ;  /* 0x000000000000791b */ /* 0x003fe20003800000 */
.L_x_13460:
[----:B------:R-:W-:Y:S01]  /*3c260*/  IMAD.MOV.U32 R13, RZ, RZ, R60 ;  /* 0x000000ffff0d7224 */ /* 0x000fe200078e003c */
[----:B------:R-:W-:Y:S02]  /*3c270*/  PRMT R60, R60, 0x5410, R6 ;  /* 0x000054103c3c7816 */ /* 0x000fe40000000006 */
[----:B------:R-:W-:Y:S01]  /*3c280*/  CS2R R6, SRZ ;  /* 0x0000000000067805 */ /* 0x000fe2000001ff00 */
[----:B------:R-:W-:-:S07]  /*3c290*/  IMAD.MOV.U32 R26, RZ, RZ, R14 ;  /* 0x000000ffff1a7224 */ /* 0x000fce00078e000e */
[----:B------:R-:W-:Y:S05]  /*3c2a0*/  WARPSYNC.COLLECTIVE R15, `(.L_x_13461) ;  /* 0x000000000f087348 */ /* 0x000fea0003c00000 */
[----:B------:R0:W1:Y:S02]  /*3c2b0*/  SHFL.IDX P6, R14, R13, R12, R11 ;  /* 0x0000000c0d0e7389 */ /* 0x00006400000c000b */
[----:B01----:R-:W-:Y:S01]  /*3c2c0*/  ENDCOLLECTIVE ;  /* 0x000000000000791b */ /* 0x003fe20003800000 */
.L_x_13461:
[----:B------:R-:W-:Y:S05]  /*3c2d0*/  BRA `(.L_x_13462) ;  /* 0xfffffcdc00407947 */ /* 0x000fea000383ffff */
.L_x_13137:
[----:B0-----:R0:W1:Y:S02]  /*3c2e0*/  SYNCS.PHASECHK.TRANS64.TRYWAIT P1, [R2+URZ+0x32400], R13 ;  /* 0x0324000d020075a7 */ /* 0x001064000802017f */
[----:B-1----:R-:W-:Y:S05]  /*3c2f0*/  @!P1 NANOSLEEP.SYNCS 0x989680 ;  /* 0x009896800000995d */ /* 0x002fea0003900000 */
[----:B------:R-:W1:Y:S02]  /*3c300*/  @!P1 SYNCS.PHASECHK.TRANS64 P1, [R2+URZ+0x32400], R13 ;  /* 0x0324000d020095a7 */ /* 0x000e64000802007f */
[----:B-1----:R-:W-:Y:S05]  /*3c310*/  @!P1 BRA `(.L_x_13137) ;  /* 0xfffffffc00f09947 */ /* 0x002fea000383ffff */
[----:B------:R-:W-:Y:S05]  /*3c320*/  BRA `(.L_x_13463) ;  /* 0xfffffcdc009c7947 */ /* 0x000fea000383ffff */
.L_x_13151:
[----:B0-----:R0:W1:Y:S02]  /*3c330*/  SYNCS.PHASECHK.TRANS64.TRYWAIT P0, [R2+URZ], R7 ;  /* 0x00000007020075a7 */ /* 0x001064000800017f */
[----:B-1----:R-:W-:Y:S05]  /*3c340*/  @!P0 NANOSLEEP.SYNCS 0x989680 ;  /* 0x009896800000895d */ /* 0x002fea0003900000 */
[----:B------:R-:W1:Y:S02]  /*3c350*/  @!P0 SYNCS.PHASECHK.TRANS64 P0, [R2+URZ], R7 ;  /* 0x00000007020085a7 */ /* 0x000e64000800007f */
[----:B-1----:R-:W-:Y:S05]  /*3c360*/  @!P0 BRA `(.L_x_13151) ;  /* 0xfffffffc00f08947 */ /* 0x002fea000383ffff */
[----:B------:R-:W-:Y:S05]  /*3c370*/  BRA `(.L_x_13150) ;  /* 0xfffffcf400ac7947 */ /* 0x000fea000383ffff */
.L_x_13158:
[----:B0-----:R0:W1:Y:S02]  /*3c380*/  SYNCS.PHASECHK.TRANS64.TRYWAIT P0, [R6+URZ], R7 ;  /* 0x00000007060075a7 */ /* 0x001064000800017f */
[----:B-1----:R-:W-:Y:S05]  /*3c390*/  @!P0 NANOSLEEP.SYNCS 0x989680 ;  /* 0x009896800000895d */ /* 0x002fea0003900000 */
[----:B------:R-:W1:Y:S02]  /*3c3a0*/  @!P0 SYNCS.PHASECHK.TRANS64 P0, [R6+URZ], R7 ;  /* 0x00000007060085a7 */ /* 0x000e64000800007f */
[----:B-1----:R-:W-:Y:S05]  /*3c3b0*/  @!P0 BRA `(.L_x_13158) ;  /* 0xfffffffc00f08947 */ /* 0x002fea000383ffff */
[----:B------:R-:W-:Y:S05]  /*3c3c0*/  BRA `(.L_x_13157) ;  /* 0xfffffcf800d07947 */ /* 0x000fea000383ffff */
.L_x_13185:
[----:B-1----:R1:W2:Y:S02]  /*3c3d0*/  SYNCS.PHASECHK.TRANS64.TRYWAIT P0, [R10+URZ], R11 ;  /* 0x0000000b0a0075a7 */ /* 0x0022a4000800017f */
[----:B--2---:R-:W-:Y:S05]  /*3c3e0*/  @!P0 NANOSLEEP.SYNCS 0x989680 ;  /* 0x009896800000895d */ /* 0x004fea0003900000 */
[----:B------:R-:W2:Y:S02]  /*3c3f0*/  @!P0 SYNCS.PHASECHK.TRANS64 P0, [R10+URZ], R11 ;  /* 0x0000000b0a0085a7 */ /* 0x000ea4000800007f */
[----:B--2---:R-:W-:Y:S05]  /*3c400*/  @!P0 BRA `(.L_x_13185) ;  /* 0xfffffffc00f08947 */ /* 0x004fea000383ffff */
[----:B------:R-:W-:Y:S05]  /*3c410*/  BRA `(.L_x_13184) ;  /* 0xfffffda800c87947 */ /* 0x000fea000383ffff */
.L_x_13192:
[----:B0-----:R0:W1:Y:S02]  /*3c420*/  SYNCS.PHASECHK.TRANS64.TRYWAIT P0, [R8+URZ], R9 ;  /* 0x00000009080075a7 */ /* 0x001064000800017f */
[----:B-1----:R-:W-:Y:S05]  /*3c430*/  @!P0 NANOSLEEP.SYNCS 0x989680 ;  /* 0x009896800000895d */ /* 0x002fea0003900000 */
[----:B------:R-:W1:Y:S02]  /*3c440*/  @!P0 SYNCS.PHASECHK.TRANS64 P0, [R8+URZ], R9 ;  /* 0x00000009080085a7 */ /* 0x000e64000800007f */
[----:B-1----:R-:W-:Y:S05]  /*3c450*/  @!P0 BRA `(.L_x_13192) ;  /* 0xfffffffc00f08947 */ /* 0x002fea000383ffff */
[----:B------:R-:W-:Y:S05]  /*3c460*/  BRA `(.L_x_13191) ;  /* 0xfffffdb000007947 */ /* 0x000fea000383ffff */
.L_x_13205:
[----:B-1----:R1:W2:Y:S02]  /*3c470*/  SYNCS.PHASECHK.TRANS64.TRYWAIT P0, [R8+URZ], R9 ;  /* 0x00000009080075a7 */ /* 0x0022a4000800017f */
[----:B--2---:R-:W-:Y:S05]  /*3c480*/  @!P0 NANOSLEEP.SYNCS 0x989680 ;  /* 0x009896800000895d */ /* 0x004fea0003900000 */
[----:B------:R-:W2:Y:S02]  /*3c490*/  @!P0 SYNCS.PHASECHK.TRANS64 P0, [R8+URZ], R9 ;  /* 0x00000009080085a7 */ /* 0x000ea4000800007f */
[----:B--2---:R-:W-:Y:S05]  /*3c4a0*/  @!P0 BRA `(.L_x_13205) ;  /* 0xfffffffc00f08947 */ /* 0x004fea000383ffff */
[----:B------:R-:W-:Y:S05]  /*3c4b0*/  BRA `(.L_x_13204) ;  /* 0xfffffe4800b47947 */ /* 0x000fea000383ffff */
.L_x_13212:
[----:B-1----:R1:W2:Y:S02]  /*3c4c0*/  SYNCS.PHASECHK.TRANS64.TRYWAIT P0, [R8+URZ], R9 ;  /* 0x00000009080075a7 */ /* 0x0022a4000800017f */
[----:B--2---:R-:W-:Y:S05]  /*3c4d0*/  @!P0 NANOSLEEP.SYNCS 0x989680 ;  /* 0x009896800000895d */ /* 0x004fea0003900000 */
[----:B------:R-:W2:Y:S02]  /*3c4e0*/  @!P0 SYNCS.PHASECHK.TRANS64 P0, [R8+URZ], R9 ;  /* 0x00000009080085a7 */ /* 0x000ea4000800007f */
[----:B--2---:R-:W-:Y:S05]  /*3c4f0*/  @!P0 BRA `(.L_x_13212) ;  /* 0xfffffffc00f08947 */ /* 0x004fea000383ffff */
[----:B------:R-:W-:Y:S05]  /*3c500*/  BRA `(.L_x_13211) ;  /* 0xfffffe4c00ec7947 */ /* 0x000fea000383ffff */
.L_x_13232:
[----:B------:R-:W-:Y:S02]  /*3c510*/  IMAD.MOV.U32 R13, RZ, RZ, R19 ;  /* 0x000000ffff0d7224 */ /* 0x000fe400078e0013 */
[----:B------:R-:W-:Y:S02]  /*3c520*/  IMAD.MOV.U32 R12, RZ, RZ, RZ ;  /* 0x000000ffff0c7224 */ /* 0x000fe400078e00ff */
[----:B------:R-:W-:Y:S02]  /*3c530*/  IMAD.MOV.U32 R11, RZ, RZ, 0x181f ;  /* 0x0000181fff0b7424 */ /* 0x000fe400078e00ff */
[----:B------:R-:W-:-:S07]  /*3c540*/  IMAD.MOV.U32 R15, RZ, RZ, -0x1 ;  /* 0xffffffffff0f7424 */ /* 0x000fce00078e00ff */
[----:B-----5:R-:W-:Y:S05]  /*3c550*/  WARPSYNC.COLLECTIVE R15, `(.L_x_13464) ;  /* 0x000000000f087348 */ /* 0x020fea0003c00000 */
[----:B------:R0:W1:Y:S02]  /*3c560*/  SHFL.IDX P6, R14, R13, R12, R11 ;  /* 0x0000000c0d0e7389 */ /* 0x00006400000c000b */
[----:B01---5:R-:W-:Y:S01]  /*3c570*/  ENDCOLLECTIVE ;  /* 0x000000000000791b */ /* 0x023fe20003800000 */
.L_x_13464:
[----:B------:R-:W-:Y:S02]  /*3c580*/  IMAD.MOV.U32 R13, RZ, RZ, R18 ;  /* 0x000000ffff0d7224 */ /* 0x000fe400078e0012 */
[----:B------:R-:W-:-:S07]  /*3c590*/  IMAD.MOV.U32 R3, RZ, RZ, R14 ;  /* 0x000000ffff037224 */ /* 0x000fce00078e000e */
[----:B------:R-:W-:Y:S05]  /*3c5a0*/  WARPSYNC.COLLECTIVE R15, `(.L_x_13465) ;  /* 0x000000000f087348 */ /* 0x000fea0003c00000 */
[----:B------:R0:W1:Y:S02]  /*3c5b0*/  SHFL.IDX P6, R14, R13, R12, R11 ;  /* 0x0000000c0d0e7389 */ /* 0x00006400000c000b */
[----:B01----:R-:W-:Y:S01]  /*3c5c0*/  ENDCOLLECTIVE ;  /* 0x000000000000791b */ /* 0x003fe20003800000 */
.L_x_13465:
[----:B------:R-:W-:Y:S05]  /*3c5d0*/  BRA `(.L_x_13466) ;  /* 0xffffff2800a87947 */ /* 0x000fea000383ffff */
.L_x_13235:
        /* <DEDUP_REMOVED lines=8> */
.L_x_13468:
[----:B------:R-:W-:Y:S05]  /*3c660*/  BSYNC B1 ;  /* 0x0000000000017941 */ /* 0x000fea0003800000 */
.L_x_13467:
        /* <DEDUP_REMOVED lines=8> */
.L_x_13469:
[----:B------:R-:W-:Y:S05]  /*3c6f0*/  BRA `(.L_x_13470) ;  /* 0xffffff2800c87947 */ /* 0x000fea000383ffff */
.L_x_13238:
        /* <DEDUP_REMOVED lines=8> */
.L_x_13472:
[----:B------:R-:W-:Y:S05]  /*3c780*/  BSYNC B1 ;  /* 0x0000000000017941 */ /* 0x000fea0003800000 */
.L_x_13471:
        /* <DEDUP_REMOVED lines=8> */
.L_x_13473:
[----:B------:R-:W-:Y:S05]  /*3c810*/  BRA `(.L_x_13474) ;  /* 0xffffff2800e87947 */ /* 0x000fea000383ffff */
.L_x_13241:
        /* <DEDUP_REMOVED lines=8> */
.L_x_13476:
[----:B------:R-:W-:Y:S05]  /*3c8a0*/  BSYNC B1 ;  /* 0x0000000000017941 */ /* 0x000fea0003800000 */
.L_x_13475:
        /* <DEDUP_REMOVED lines=8> */
.L_x_13477:
[----:B------:R-:W-:Y:S05]  /*3c930*/  BRA `(.L_x_13478) ;  /* 0xffffff2c00087947 */ /* 0x000fea000383ffff */
.L_x_13243:
[----:B------:R-:W-:Y:S02]  /*3c940*/  IMAD.MOV.U32 R13, RZ, RZ, R4 ;  /* 0x000000ffff0d7224 */ /* 0x000fe400078e0004 */
[----:B------:R-:W-:Y:S02]  /*3c950*/  IMAD.MOV.U32 R12, RZ, RZ, RZ ;  /* 0x000000ffff0c7224 */ /* 0x000fe400078e00ff */
[----:B------:R-:W-:Y:S02]  /*3c960*/  IMAD.MOV.U32 R11, RZ, RZ, 0x1c1f ;  /* 0x00001c1fff0b7424 */ /* 0x000fe400078e00ff */
[----:B------:R-:W-:-:S07]  /*3c970*/  IMAD.MOV.U32 R15, RZ, RZ, -0x1 ;  /* 0xffffffffff0f7424 */ /* 0x000fce00078e00ff */
[----:B0-----:R-:W-:Y:S05]  /*3c980*/  WARPSYNC.COLLECTIVE R15, `(.L_x_13479) ;  /* 0x000000000f087348 */ /* 0x001fea0003c00000 */
[----:B------:R1:W2:Y:S02]  /*3c990*/  SHFL.IDX P6, R14, R13, R12, R11 ;  /* 0x0000000c0d0e7389 */ /* 0x0002a400000c000b */
[----:B012---:R-:W-:Y:S01]  /*3c9a0*/  ENDCOLLECTIVE ;  /* 0x000000000000791b */ /* 0x007fe20003800000 */
.L_x_13479:
[----:B------:R-:W-:Y:S02]  /*3c9b0*/  IMAD.MOV.U32 R13, RZ, RZ, R3 ;  /* 0x000000ffff0d7224 */ /* 0x000fe400078e0003 */
[----:B------:R-:W-:-:S07]  /*3c9c0*/  IMAD.MOV.U32 R5, RZ, RZ, R14 ;  /* 0x000000ffff057224 */ /* 0x000fce00078e000e */
[----:B------:R-:W-:Y:S05]  /*3c9d0*/  WARPSYNC.COLLECTIVE R15, `(.L_x_13480) ;  /* 0x000000000f087348 */ /* 0x000fea0003c00000 */
[----:B------:R0:W1:Y:S02]  /*3c9e0*/  SHFL.IDX P6, R14, R13, R12, R11 ;  /* 0x0000000c0d0e7389 */ /* 0x00006400000c000b */
[----:B01----:R-:W-:Y:S01]  /*3c9f0*/  ENDCOLLECTIVE ;  /* 0x000000000000791b */ /* 0x003fe20003800000 */
.L_x_13480:
[----:B------:R-:W-:Y:S01]  /*3ca00*/  IMAD.MOV.U32 R6, RZ, RZ, R14 ;  /* 0x000000ffff067224 */ /* 0x000fe200078e000e */
[----:B------:R-:W-:Y:S06]  /*3ca10*/  BRA `(.L_x_13481) ;  /* 0xffffff30000c7947 */ /* 0x000fec000383ffff */
.L_x_13246:
[----:B------:R-:W-:Y:S01]  /*3ca20*/  BSSY B1, `(.L_x_13482) ;  /* 0x0000008000017945 */ /* 0x000fe20003800000 */
[----:B------:R-:W-:Y:S02]  /*3ca30*/  IMAD.MOV.U32 R13, RZ, RZ, R4 ;  /* 0x000000ffff0d7224 */ /* 0x000fe400078e0004 */
[----:B------:R-:W-:Y:S02]  /*3ca40*/  IMAD.MOV.U32 R12, RZ, RZ, 0x1 ;  /* 0x00000001ff0c7424 */ /* 0x000fe400078e00ff */
[----:B----4-:R-:W-:Y:S02]  /*3ca50*/  IMAD.MOV.U32 R11, RZ, RZ, 0x1c1f ;  /* 0x00001c1fff0b7424 */ /* 0x010fe400078e00ff */
[----:B------:R-:W-:-:S07]  /*3ca60*/  IMAD.MOV.U32 R15, RZ, RZ, -0x1 ;  /* 0xffffffffff0f7424 */ /* 0x000fce00078e00ff */
[----:B0123--:R-:W-:Y:S05]  /*3ca70*/  WARPSYNC.COLLECTIVE R15, `(.L_x_13483) ;  /* 0x000000000f087348 */ /* 0x00ffea0003c00000 */
[----:B------:R4:W0:Y:S02]  /*3ca80*/  SHFL.IDX P6, R14, R13, R12, R11 ;  /* 0x0000000c0d0e7389 */ /* 0x00082400000c000b */
[----:B01234-:R-:W-:Y:S01]  /*3ca90*/  ENDCOLLECTIVE ;  /* 0x000000000000791b */ /* 0x01ffe20003800000 */
.L_x_13483:
[----:B------:R-:W-:Y:S05]  /*3caa0*/  BSYNC B1 ;  /* 0x0000000000017941 */ /* 0x000fea0003800000 */
.L_x_13482:
        /* <DEDUP_REMOVED lines=8> */
.L_x_13484:
[----:B------:R-:W-:Y:S05]  /*3cb30*/  BRA `(.L_x_13485) ;  /* 0xffffff3c00247947 */ /* 0x000fea000383ffff */
.L_x_13252:
[----:B------:R-:W-:Y:S02]  /*3cb40*/  IMAD.MOV.U32 R13, RZ, RZ, R4 ;  /* 0x000000ffff0d7224 */ /* 0x000fe400078e0004 */
[----:B------:R-:W-:Y:S02]  /*3cb50*/  IMAD.MOV.U32 R12, RZ, RZ, RZ ;  /* 0x000000ffff0c7224 */ /* 0x000fe400078e00ff */
[----:B------:R-:W-:Y:S02]  /*3cb60*/  IMAD.MOV.U32 R11, RZ, RZ, 0x181f ;  /* 0x0000181fff0b7424 */ /* 0x000fe400078e00ff */
[----:B------:R-:W-:-:S07]  /*3cb70*/  IMAD.MOV.U32 R15, RZ, RZ, -0x1 ;  /* 0xffffffffff0f7424 */ /* 0x000fce00078e00ff */
[----:B01----:R-:W-:Y:S05]  /*3cb80*/  WARPSYNC.COLLECTIVE R15, `(.L_x_13486) ;  /* 0x000000000f087348 */ /* 0x003fea0003c00000 */
[----:B------:R2:W3:Y:S02]  /*3cb90*/  SHFL.IDX P6, R14, R13, R12, R11 ;  /* 0x0000000c0d0e7389 */ /* 0x0004e400000c000b */
[----:B0123--:R-:W-:Y:S01]  /*3cba0*/  ENDCOLLECTIVE ;  /* 0x000000000000791b */ /* 0x00ffe20003800000 */
.L_x_13486:
[----:B------:R-:W-:Y:S02]  /*3cbb0*/  IMAD.MOV.U32 R13, RZ, RZ, R0 ;  /* 0x000000ffff0d7224 */ /* 0x000fe400078e0000 */
[----:B------:R-:W-:-:S07]  /*3cbc0*/  IMAD.MOV.U32 R3, RZ, RZ, R14 ;  /* 0x000000ffff037224 */ /* 0x000fce00078e000e */
[----:B------:R-:W-:Y:S05]  /*3cbd0*/  WARPSYNC.COLLECTIVE R15, `(.L_x_13487) ;  /* 0x000000000f087348 */ /* 0x000fea0003c00000 */
[----:B------:R0:W1:Y:S02]  /*3cbe0*/  SHFL.IDX P6, R14, R13, R12, R11 ;  /* 0x0000000c0d0e7389 */ /* 0x00006400000c000b */
[----:B01----:R-:W-:Y:S01]  /*3cbf0*/  ENDCOLLECTIVE ;  /* 0x000000000000791b */ /* 0x003fe20003800000 */
.L_x_13487:
[----:B------:R-:W-:Y:S05]  /*3cc00*/  BRA `(.L_x_13488) ;  /* 0xffffff5000c07947 */ /* 0x000fea000383ffff */
.L_x_13255:
[----:B------:R-:W-:Y:S01]  /*3cc10*/  BSSY B1, `(.L_x_13489) ;  /* 0x0000008000017945 */ /* 0x000fe20003800000 */
[----:B------:R-:W-:Y:S02]  /*3cc20*/  IMAD.MOV.U32 R13, RZ, RZ, R4 ;  /* 0x000000ffff0d7224 */ /* 0x000fe400078e0004 */
[----:B------:R-:W-:Y:S02]  /*3cc30*/  IMAD.MOV.U32 R12, RZ, RZ, 0x1 ;  /* 0x00000001ff0c7424 */ /* 0x000fe400078e00ff */
[----:B---3--:R-:W-:Y:S02]  /*3cc40*/  IMAD.MOV.U32 R11, RZ, RZ, 0x181f ;  /* 0x0000181fff0b7424 */ /* 0x008fe400078e00ff */
[----:B------:R-:W-:-:S07]  /*3cc50*/  IMAD.MOV.U32 R15, RZ, RZ, -0x1 ;  /* 0xffffffffff0f7424 */ /* 0x000fce00078e00ff */
[----:B012-4-:R-:W-:Y:S05]  /*3cc60*/  WARPSYNC.COLLECTIVE R15, `(.L_x_13490) ;  /* 0x000000000f087348 */ /* 0x017fea0003c00000 */
[----:B----4-:R3:W4:Y:S02]  /*3cc70*/  SHFL.IDX P6, R14, R13, R12, R11 ;  /* 0x0000000c0d0e7389 */ /* 0x01072400000c000b */
[----:B01234-:R-:W-:Y:S01]  /*3cc80*/  ENDCOLLECTIVE ;  /* 0x000000000000791b */ /* 0x01ffe20003800000 */
.L_x_13490:
[----:B------:R-:W-:Y:S05]  /*3cc90*/  BSYNC B1 ;  /* 0x0000000000017941 */ /* 0x000fea0003800000 */
.L_x_13489:
        /* <DEDUP_REMOVED lines=8> */
.L_x_13491:
[----:B------:R-:W-:Y:S05]  /*3cd20*/  BRA `(.L_x_13492) ;  /* 0xffffff5000e47947 */ /* 0x000fea000383ffff */
.L_x_13258:
        /* <DEDUP_REMOVED lines=8> */
.L_x_13494:
[----:B------:R-:W-:Y:S05]  /*3cdb0*/  BSYNC B1 ;  /* 0x0000000000017941 */ /* 0x000fea0003800000 */
.L_x_13493:
        /* <DEDUP_REMOVED lines=8> */
.L_x_13495:
[----:B------:R-:W-:Y:S05]  /*3ce40*/  BRA `(.L_x_13496) ;  /* 0xffffff5400047947 */ /* 0x000fea000383ffff */
.L_x_13261:
        /* <DEDUP_REMOVED lines=8> */
.L_x_13498:
[----:B------:R-:W-:Y:S05]  /*3ced0*/  BSYNC B1 ;  /* 0x0000000000017941 */ /* 0x000fea0003800000 */
.L_x_13497:
        /* <DEDUP_REMOVED lines=8> */
.L_x_13499:
[----:B------:R-:W-:Y:S05]  /*3cf60*/  BRA `(.L_x_13500) ;  /* 0xffffff5400247947 */ /* 0x000fea000383ffff */
.L_x_13288:
        /* <DEDUP_REMOVED lines=11> */
.L_x_13502:
[----:B------:R-:W-:Y:S05]  /*3d020*/  BSYNC B1 ;  /* 0x0000000000017941 */ /* 0x000fea0003800000 */
.L_x_13501:
[----:B------:R-:W-:Y:S05]  /*3d030*/  BRA `(.L_x_13503) ;  /* 0xffffff7000ec7947 */ /* 0x000fea000383ffff */
.L_x_13290:
[----:B------:R-:W-:Y:S01]  /*3d040*/  BSSY B1, `(.L_x_13504) ;  /* 0x0000006000017945 */ /* 0x000fe20003800000 */
[----:B------:R-:W-:-:S07]  /*3d050*/  IMAD.MOV.U32 R15, RZ, RZ, -0x1 ;  /* 0xffffffffff0f7424 */ /* 0x000fce00078e00ff */
[----:B0-----:R-:W-:Y:S05]  /*3d060*/  WARPSYNC.COLLECTIVE R15, `(.L_x_13505) ;  /* 0x000000000f0c7348 */ /* 0x001fea0003c00000 */
[----:B------:R-:W-:Y:S02]  /*3d070*/  ELECT P6, UR62, PT ;  /* 0x00000000003e782f */ /* 0x000fe400038c0000 */
[----:B------:R-:W-:Y:S01]  /*3d080*/  MOV R14, UR62 ;  /* 0x0000003e000e7c02 */ /* 0x000fe20008000f00 */
[----:B0-----:R-:W-:Y:S10]  /*3d090*/  ENDCOLLECTIVE ;  /* 0x000000000000791b */ /* 0x001ff40003800000 */
.L_x_13505:
[----:B------:R-:W-:Y:S05]  /*3d0a0*/  BSYNC B1 ;  /* 0x0000000000017941 */ /* 0x000fea0003800000 */
.L_x_13504:
[----:B------:R-:W-:Y:S05]  /*3d0b0*/  BRA `(.L_x_13289) ;  /* 0xffffff7000e47947 */ /* 0x000fea000383ffff */
.L_x_13292:
[----:B0-----:R0:W1:Y:S02]  /*3d0c0*/  SYNCS.PHASECHK.TRANS64.TRYWAIT P0, [R23+URZ+0x32420], R12 ;  /* 0x0324200c170075a7 */ /* 0x001064000800017f */
[----:B-1----:R-:W-:Y:S05]  /*3d0d0*/  @!P0 NANOSLEEP.SYNCS 0x989680 ;  /* 0x009896800000895d */ /* 0x002fea0003900000 */
[----:B------:R-:W1:Y:S02]  /*3d0e0*/  @!P0 SYNCS.PHASECHK.TRANS64 P0, [R23+URZ+0x32420], R12 ;  /* 0x0324200c170085a7 */ /* 0x000e64000800007f */
[----:B-1----:R-:W-:Y:S05]  /*3d0f0*/  @!P0 BRA `(.L_x_13292) ;  /* 0xfffffffc00f08947 */ /* 0x002fea000383ffff */
[----:B------:R-:W-:Y:S05]  /*3d100*/  BRA `(.L_x_13506) ;  /* 0xffffff7000f47947 */ /* 0x000fea000383ffff */
.L_x_13296:
[----:B-1----:R1:W2:Y:S02]  /*3d110*/  SYNCS.PHASECHK.TRANS64.TRYWAIT P0, [R3+URZ+0x324a0], R7 ;  /* 0x0324a007030075a7 */ /* 0x0022a4000800017f */
[----:B--2---:R-:W-:Y:S05]  /*3d120*/  @!P0 NANOSLEEP.SYNCS 0x989680 ;  /* 0x009896800000895d */ /* 0x004fea0003900000 */
[----:B------:R-:W2:Y:S02]  /*3d130*/  @!P0 SYNCS.PHASECHK.TRANS64 P0, [R3+URZ+0x324a0], R7 ;  /* 0x0324a007030085a7 */ /* 0x000ea4000800007f */
[----:B--2---:R-:W-:Y:S05]  /*3d140*/  @!P0 BRA `(.L_x_13296) ;  /* 0xfffffffc00f08947 */ /* 0x004fea000383ffff */
[----:B------:R-:W-:Y:S05]  /*3d150*/  BRA `(.L_x_13507) ;  /* 0xffffff74000c7947 */ /* 0x000fea000383ffff */
.L_x_13301:
[----:B0-----:R0:W2:Y:S02]  /*3d160*/  SYNCS.PHASECHK.TRANS64.TRYWAIT P0, [R3+URZ+0x324c0], R7 ;  /* 0x0324c007030075a7 */ /* 0x0010a4000800017f */
[----:B--2---:R-:W-:Y:S05]  /*3d170*/  @!P0 NANOSLEEP.SYNCS 0x989680 ;  /* 0x009896800000895d */ /* 0x004fea0003900000 */
[----:B------:R-:W2:Y:S02]  /*3d180*/  @!P0 SYNCS.PHASECHK.TRANS64 P0, [R3+URZ+0x324c0], R7 ;  /* 0x0324c007030085a7 */ /* 0x000ea4000800007f */
[----:B--2---:R-:W-:Y:S05]  /*3d190*/  @!P0 BRA `(.L_x_13301) ;  /* 0xfffffffc00f08947 */ /* 0x004fea000383ffff */
[----:B------:R-:W-:Y:S05]  /*3d1a0*/  BRA `(.L_x_13508) ;  /* 0xffffff7400887947 */ /* 0x000fea000383ffff */
.L_x_13311:
[----:B-1----:R1:W2:Y:S02]  /*3d1b0*/  SYNCS.PHASECHK.TRANS64.TRYWAIT P1, [R9+URZ+0x324a0], R2 ;  /* 0x0324a002090075a7 */ /* 0x0022a4000802017f */
[----:B--2---:R-:W-:Y:S05]  /*3d1c0*/  @!P1 NANOSLEEP.SYNCS 0x989680 ;  /* 0x009896800000995d */ /* 0x004fea0003900000 */
[----:B------:R-:W2:Y:S02]  /*3d1d0*/  @!P1 SYNCS.PHASECHK.TRANS64 P1, [R9+URZ+0x324a0], R2 ;  /* 0x0324a002090095a7 */ /* 0x000ea4000802007f */
[----:B--2---:R-:W-:Y:S05]  /*3d1e0*/  @!P1 BRA `(.L_x_13311) ;  /* 0xfffffffc00f09947 */ /* 0x004fea000383ffff */
[----:B------:R-:W-:Y:S05]  /*3d1f0*/  BRA `(.L_x_13509) ;  /* 0xffffff7800fc7947 */ /* 0x000fea000383ffff */
.L_x_13316:
[----:B0-----:R0:W2:Y:S02]  /*3d200*/  SYNCS.PHASECHK.TRANS64.TRYWAIT P1, [R9+URZ+0x324c0], R2 ;  /* 0x0324c002090075a7 */ /* 0x0010a4000802017f */
[----:B--2---:R-:W-:Y:S05]  /*3d210*/  @!P1 NANOSLEEP.SYNCS 0x989680 ;  /* 0x009896800000995d */ /* 0x004fea0003900000 */
[----:B------:R-:W2:Y:S02]  /*3d220*/  @!P1 SYNCS.PHASECHK.TRANS64 P1, [R9+URZ+0x324c0], R2 ;  /* 0x0324c002090095a7 */ /* 0x000ea4000802007f */
[----:B--2---:R-:W-:Y:S05]  /*3d230*/  @!P1 BRA `(.L_x_13316) ;  /* 0xfffffffc00f09947 */ /* 0x004fea000383ffff */
[----:B------:R-:W-:Y:S05]  /*3d240*/  BRA `(.L_x_13510) ;  /* 0xffffff7c00747947 */ /* 0x000fea000383ffff */
.L_x_13342:
[----:B------:R-:W-:Y:S01]  /*3d250*/  SHF.R.U32.HI R10, RZ, 0x5, R21 ;  /* 0x00000005ff0a7819 */ /* 0x000fe20000011615 */
[----:B------:R-:W-:Y:S01]  /*3d260*/  BSSY B0, `(.L_x_13511) ;  /* 0x0000009000007945 */ /* 0x000fe20003800000 */
[----:B0-----:R-:W-:Y:S02]  /*3d270*/  IMAD.MOV.U32 R12, RZ, RZ, RZ ;  /* 0x000000ffff0c7224 */ /* 0x001fe400078e00ff */
[----:B------:R-:W-:Y:S01]  /*3d280*/  LOP3.LUT R10, R10, 0x3, RZ, 0xc0, !PT ;  /* 0x000000030a0a7812 */ /* 0x000fe200078ec0ff */
[----:B------:R-:W-:Y:S02]  /*3d290*/  IMAD.MOV.U32 R11, RZ, RZ, 0x1f ;  /* 0x0000001fff0b7424 */ /* 0x000fe400078e00ff */
[----:B------:R-:W-:Y:S02]  /*3d2a0*/  IMAD.MOV.U32 R15, RZ, RZ, -0x1 ;  /* 0xffffffffff0f7424 */ /* 0x000fe400078e00ff */
[----:B------:R-:W-:-:S07]  /*3d2b0*/  IMAD.MOV.U32 R13, RZ, RZ, R10 ;  /* 0x000000ffff0d7224 */ /* 0x000fce00078e000a */
[----:B------:R-:W-:Y:S05]  /*3d2c0*/  WARPSYNC.COLLECTIVE R15, `(.L_x_13512) ;  /* 0x000000000f087348 */ /* 0x000fea0003c00000 */
[----:B------:R0:W1:Y:S02]  /*3d2d0*/  SHFL.IDX P6, R14, R13, R12, R11 ;  /* 0x0000000c0d0e7389 */ /* 0x00006400000c000b */
[----:B01----:R-:W-:Y:S01]  /*3d2e0*/  ENDCOLLECTIVE ;  /* 0x000000000000791b */ /* 0x003fe20003800000 */
.L_x_13512:
[----:B------:R-:W-:Y:S05]  /*3d2f0*/  BSYNC B0 ;  /* 0x0000000000007941 */ /* 0x000fea0003800000 */
.L_x_13511:
[----:B------:R-:W-:Y:S05]  /*3d300*/  BRA `(.L_x_13513) ;  /* 0xffffff9000987947 */ /* 0x000fea000383ffff */
.L_x_13345:
[----:B-1----:R1:W2:Y:S02]  /*3d310*/  SYNCS.PHASECHK.TRANS64.TRYWAIT P0, [R17+URZ+0x32440], R0 ;  /* 0x03244000110075a7 */ /* 0x0022a4000800017f */
[----:B--2---:R-:W-:Y:S05]  /*3d320*/  @!P0 NANOSLEEP.SYNCS 0x989680 ;  /* 0x009896800000895d */ /* 0x004fea0003900000 */
[----:B------:R-:W2:Y:S02]  /*3d330*/  @!P0 SYNCS.PHASECHK.TRANS64 P0, [R17+URZ+0x32440], R0 ;  /* 0x03244000110085a7 */ /* 0x000ea4000800007f */
[----:B--2---:R-:W-:Y:S05]  /*3d340*/  @!P0 BRA `(.L_x_13345) ;  /* 0xfffffffc00f08947 */ /* 0x004fea000383ffff */
[----:B------:R-:W-:Y:S05]  /*3d350*/  BRA `(.L_x_13514) ;  /* 0xffffff9000b87947 */ /* 0x000fea000383ffff */
.L_x_13346:
[----:B------:R-:W-:Y:S01]  /*3d360*/  BSSY B0, `(.L_x_13515) ;  /* 0x0000008000007945 */ /* 0x000fe20003800000 */
[----:B------:R-:W-:Y:S02]  /*3d370*/  IMAD.MOV.U32 R13, RZ, RZ, R4 ;  /* 0x000000ffff0d7224 */ /* 0x000fe400078e0004 */
[----:B0-----:R-:W-:Y:S02]  /*3d380*/  IMAD.MOV.U32 R12, RZ, RZ, RZ ;  /* 0x000000ffff0c7224 */ /* 0x001fe400078e00ff */
[----:B------:R-:W-:Y:S02]  /*3d390*/  IMAD.MOV.U32 R11, RZ, RZ, 0x181f ;  /* 0x0000181fff0b7424 */ /* 0x000fe400078e00ff */
[----:B------:R-:W-:-:S07]  /*3d3a0*/  IMAD.MOV.U32 R15, RZ, RZ, -0x1 ;  /* 0xffffffffff0f7424 */ /* 0x000fce00078e00ff */
[----:B------:R-:W-:Y:S05]  /*3d3b0*/  WARPSYNC.COLLECTIVE R15, `(.L_x_13516) ;  /* 0x000000000f087348 */ /* 0x000fea0003c00000 */
[----:B------:R0:W1:Y:S02]  /*3d3c0*/  SHFL.IDX P6, R14, R13, R12, R11 ;  /* 0x0000000c0d0e7389 */ /* 0x00006400000c000b */
[----:B01----:R-:W-:Y:S01]  /*3d3d0*/  ENDCOLLECTIVE ;  /* 0x000000000000791b */ /* 0x003fe20003800000 */
.L_x_13516:
[----:B------:R-:W-:Y:S05]  /*3d3e0*/  BSYNC B0 ;  /* 0x0000000000007941 */ /* 0x000fea0003800000 */
.L_x_13515:
        /* <DEDUP_REMOVED lines=9> */
.L_x_13517:
[----:B------:R-:W-:Y:S02]  /*3d480*/  IMAD.MOV.U32 R13, RZ, RZ, R4 ;  /* 0x000000ffff0d7224 */ /* 0x000fe400078e0004 */
[----:B------:R-:W-:Y:S02]  /*3d490*/  IMAD.MOV.U32 R12, RZ, RZ, 0x1 ;  /* 0x00000001ff0c7424 */ /* 0x000fe400078e00ff */
[----:B------:R-:W-:-:S07]  /*3d4a0*/  IMAD.MOV.U32 R3, RZ, RZ, R14 ;  /* 0x000000ffff037224 */ /* 0x000fce00078e000e */
[----:B------:R-:W-:Y:S05]  /*3d4b0*/  WARPSYNC.COLLECTIVE R15, `(.L_x_13518) ;  /* 0x000000000f087348 */ /* 0x000fea0003c00000 */
[----:B------:R0:W1:Y:S02]  /*3d4c0*/  SHFL.IDX P6, R14, R13, R12, R11 ;  /* 0x0000000c0d0e7389 */ /* 0x00006400000c000b */
[----:B01----:R-:W-:Y:S01]  /*3d4d0*/  ENDCOLLECTIVE ;  /* 0x000000000000791b */ /* 0x003fe20003800000 */
.L_x_13518:
        /* <DEDUP_REMOVED lines=15> */
.L_x_13519:
[----:B------:R-:W-:Y:S02]  /*3d5d0*/  @P0 IMAD R6, R5, 0x2, R23 ;  /* 0x0000000205060824 */ /* 0x000fe400078e0217 */
[----:B------:R-:W-:Y:S02]  /*3d5e0*/  IMAD.MOV.U32 R13, RZ, RZ, R4 ;  /* 0x000000ffff0d7224 */ /* 0x000fe400078e0004 */
[----:B------:R-:W-:Y:S02]  /*3d5f0*/  IMAD.MOV.U32 R12, RZ, RZ, 0x2 ;  /* 0x00000002ff0c7424 */ /* 0x000fe400078e00ff */
[----:B------:R-:W-:-:S07]  /*3d600*/  IMAD.MOV.U32 R3, RZ, RZ, R14 ;  /* 0x000000ffff037224 */ /* 0x000fce00078e000e */
[----:B------:R-:W-:Y:S05]  /*3d610*/  WARPSYNC.COLLECTIVE R15, `(.L_x_13520) ;  /* 0x000000000f087348 */ /* 0x000fea0003c00000 */
[----:B------:R0:W1:Y:S02]  /*3d620*/  SHFL.IDX P6, R14, R13, R12, R11 ;  /* 0x0000000c0d0e7389 */ /* 0x00006400000c000b */
[----:B01----:R-:W-:Y:S01]  /*3d630*/  ENDCOLLECTIVE ;  /* 0x000000000000791b */ /* 0x003fe20003800000 */
.L_x_13520:
        /* <DEDUP_REMOVED lines=15> */
.L_x_13521:
[----:B------:R-:W-:Y:S02]  /*3d730*/  @P0 IMAD R6, R5, 0x2, R23 ;  /* 0x0000000205060824 */ /* 0x000fe400078e0217 */
[----:B------:R-:W-:Y:S02]  /*3d740*/  IMAD.MOV.U32 R13, RZ, RZ, R4 ;  /* 0x000000ffff0d7224 */ /* 0x000fe400078e0004 */
[----:B------:R-:W-:Y:S02]  /*3d750*/  IMAD.MOV.U32 R12, RZ, RZ, 0x3 ;  /* 0x00000003ff0c7424 */ /* 0x000fe400078e00ff */
[----:B------:R-:W-:-:S07]  /*3d760*/  IMAD.MOV.U32 R3, RZ, RZ, R14 ;  /* 0x000000ffff037224 */ /* 0x000fce00078e000e */
[----:B------:R-:W-:Y:S05]  /*3d770*/  WARPSYNC.COLLECTIVE R15, `(.L_x_13522) ;  /* 0x000000000f087348 */ /* 0x000fea0003c00000 */
[----:B------:R0:W1:Y:S02]  /*3d780*/  SHFL.IDX P6, R14, R13, R12, R11 ;  /* 0x0000000c0d0e7389 */ /* 0x00006400000c000b */
[----:B01----:R-:W-:Y:S01]  /*3d790*/  ENDCOLLECTIVE ;  /* 0x000000000000791b */ /* 0x003fe20003800000 */
.L_x_13522:
        /* <DEDUP_REMOVED lines=15> */
.L_x_13523:
[----:B------:R-:W-:Y:S02]  /*3d890*/  @P0 IMAD R6, R5, 0x2, R23 ;  /* 0x0000000205060824 */ /* 0x000fe400078e0217 */
[----:B------:R-:W-:Y:S02]  /*3d8a0*/  IMAD.MOV.U32 R13, RZ, RZ, R4 ;  /* 0x000000ffff0d7224 */ /* 0x000fe400078e0004 */
[----:B------:R-:W-:Y:S02]  /*3d8b0*/  IMAD.MOV.U32 R12, RZ, RZ, 0x4 ;  /* 0x00000004ff0c7424 */ /* 0x000fe400078e00ff */
[----:B------:R-:W-:-:S07]  /*3d8c0*/  IMAD.MOV.U32 R3, RZ, RZ, R14 ;  /* 0x000000ffff037224 */ /* 0x000fce00078e000e */
[----:B------:R-:W-:Y:S05]  /*3d8d0*/  WARPSYNC.COLLECTIVE R15, `(.L_x_13524) ;  /* 0x000000000f087348 */ /* 0x000fea0003c00000 */
[----:B------:R0:W1:Y:S02]  /*3d8e0*/  SHFL.IDX P6, R14, R13, R12, R11 ;  /* 0x0000000c0d0e7389 */ /* 0x00006400000c000b */
[----:B01----:R-:W-:Y:S01]  /*3d8f0*/  ENDCOLLECTIVE ;  /* 0x000000000000791b */ /* 0x003fe20003800000 */
.L_x_13524:
        /* <DEDUP_REMOVED lines=15> */
.L_x_13525:
[----:B------:R-:W-:Y:S02]  /*3d9f0*/  @P0 IMAD R6, R5, 0x2, R23 ;  /* 0x0000000205060824 */ /* 0x000fe400078e0217 */
[----:B------:R-:W-:Y:S02]  /*3da00*/  IMAD.MOV.U32 R13, RZ, RZ, R4 ;  /* 0x000000ffff0d7224 */ /* 0x000fe400078e0004 */
[----:B------:R-:W-:Y:S02]  /*3da10*/  IMAD.MOV.U32 R12, RZ, RZ, 0x5 ;  /* 0x00000005ff0c7424 */ /* 0x000fe400078e00ff */
[----:B------:R-:W-:-:S07]  /*3da20*/  IMAD.MOV.U32 R3, RZ, RZ, R14 ;  /* 0x000000ffff037224 */ /* 0x000fce00078e000e */
[----:B------:R-:W-:Y:S05]  /*3da30*/  WARPSYNC.COLLECTIVE R15, `(.L_x_13526) ;  /* 0x000000000f087348 */ /* 0x000fea0003c00000 */
[----:B------:R0:W1:Y:S02]  /*3da40*/  SHFL.IDX P6, R14, R13, R12, R11 ;  /* 0x0000000c0d0e7389 */ /* 0x00006400000c000b */
[----:B01----:R-:W-:Y:S01]  /*3da50*/  ENDCOLLECTIVE ;  /* 0x000000000000791b */ /* 0x003fe20003800000 */
.L_x_13526:
        /* <DEDUP_REMOVED lines=10> */
.L_x_13527:
[----:B------:R-:W-:Y:S01]  /*3db00*/  @!PT LDS RZ, [RZ] ;  /* 0x00000000fffff984 */ /* 0x000fe20000000800 */
[----:B------:R-:W-:Y:S01]  /*3db10*/  @!PT LDS RZ, [RZ] ;  /* 0x00000000fffff984 */ /* 0x000fe20000000800 */
[----:B------:R-:W-:Y:S01]  /*3db20*/  @!PT LDS RZ, [RZ] ;  /* 0x00000000fffff984 */ /* 0x000fe20000000800 */
[----:B------:R2:W-:Y:S01]  /*3db30*/  @P0 LDGSTS.E.BYPASS.LTC128B.128 [R6+0x1e400], desc[UR44][R2.64], !P2 ;  /* 0x1e40000002060fae */ /* 0x0005e2000d101d6c */
[----:B------:R-:W-:Y:S01]  /*3db40*/  IMAD.MOV.U32 R0, RZ, RZ, R14 ;  /* 0x000000ffff007224 */ /* 0x000fe200078e000e */
[----:B------:R-:W-:Y:S06]  /*3db50*/  BRA `(.L_x_13528) ;  /* 0xffffff9000147947 */ /* 0x000fec000383ffff */
.L_x_13351:
        /* <DEDUP_REMOVED lines=9> */
.L_x_13529:
[C---:B------:R-:W-:Y:S01]  /*3dbf0*/  VIADD R10, R35.reuse, 0x10 ;  /* 0x00000010230a7836 */ /* 0x040fe20000000000 */
[C---:B------:R-:W-:Y:S01]  /*3dc00*/  ISETP.GE.AND P0, PT, R35.reuse, R2, PT ;  /* 0x000000022300720c */ /* 0x040fe20003f06270 */
[C---:B------:R-:W-:Y:S02]  /*3dc10*/  VIADD R6, R35.reuse, 0x20 ;  /* 0x0000002023067836 */ /* 0x040fe40000000000 */
[----:B------:R-:W-:Y:S01]  /*3dc20*/  VIADD R8, R35, 0x40 ;  /* 0x0000004023087836 */ /* 0x000fe20000000000 */
[----:B------:R0:W-:Y:S04]  /*3dc30*/  STL [R1+0x458], R10 ;  /* 0x0004580a01007387 */ /* 0x0001e80000100800 */
[----:B------:R0:W-:Y:S01]  /*3dc40*/  STL [R1+0x45c], R6 ;  /* 0x00045c0601007387 */ /* 0x0001e20000100800 */
[----:B------:R-:W-:-:S03]  /*3dc50*/  IMAD.MOV.U32 R13, RZ, RZ, R0 ;  /* 0x000000ffff0d7224 */ /* 0x000fc600078e0000 */
[----:B------:R0:W-:Y:S01]  /*3dc60*/  STL [R1+0x464], R8 ;  /* 0x0004640801007387 */ /* 0x0001e20000100800 */
[----:B------:R-:W-:-:S07]  /*3dc70*/  IMAD.MOV.U32 R4, RZ, RZ, R14 ;  /* 0x000000ffff047224 */ /* 0x000fce00078e000e */
[----:B0-----:R-:W-:Y:S05]  /*3dc80*/  WARPSYNC.COLLECTIVE R15, `(.L_x_13530) ;  /* 0x000000000f087348 */ /* 0x001fea0003c00000 */
[----:B------:R1:W2:Y:S02]  /*3dc90*/  SHFL.IDX P6, R14, R13, R12, R11 ;  /* 0x0000000c0d0e7389 */ /* 0x0002a400000c000b */
[----:B012---:R-:W-:Y:S01]  /*3dca0*/  ENDCOLLECTIVE ;  /* 0x000000000000791b */ /* 0x007fe20003800000 */
.L_x_13530:
[----:B------:R-:W-:Y:S02]  /*3dcb0*/  IMAD.MOV.U32 R13, RZ, RZ, R3 ;  /* 0x000000ffff0d7224 */ /* 0x000fe400078e0003 */
[----:B------:R-:W-:Y:S02]  /*3dcc0*/  IMAD.MOV.U32 R12, RZ, RZ, 0x1 ;  /* 0x00000001ff0c7424 */ /* 0x000fe400078e00ff */
[----:B------:R-:W-:-:S07]  /*3dcd0*/  IMAD.MOV.U32 R5, RZ, RZ, R14 ;  /* 0x000000ffff057224 */ /* 0x000fce00078e000e */
[----:B------:R-:W-:Y:S05]  /*3dce0*/  WARPSYNC.COLLECTIVE R15, `(.L_x_13531) ;  /* 0x000000000f087348 */ /* 0x000fea0003c00000 */
[----:B------:R0:W1:Y:S02]  /*3dcf0*/  SHFL.IDX P6, R14, R13, R12, R11 ;  /* 0x0000000c0d0e7389 */ /* 0x00006400000c000b */
[----:B01----:R-:W-:Y:S01]  /*3dd00*/  ENDCOLLECTIVE ;  /* 0x000000000000791b */ /* 0x003fe20003800000 */
.L_x_13531:
        /* <DEDUP_REMOVED lines=15> */
.L_x_13532:
[----:B------:R-:W-:Y:S02]  /*3de00*/  IMAD.MOV.U32 R13, RZ, RZ, R3 ;  /* 0x000000ffff0d7224 */ /* 0x000fe400078e0003 */
[----:B------:R-:W-:Y:S02]  /*3de10*/  IMAD.MOV.U32 R12, RZ, RZ, 0x2 ;  /* 0x00000002ff0c7424 */ /* 0x000fe400078e00ff */
[----:B------:R-:W-:-:S07]  /*3de20*/  IMAD.MOV.U32 R5, RZ, RZ, R14 ;  /* 0x000000ffff057224 */ /* 0x000fce00078e000e */
[----:B------:R-:W-:Y:S05]  /*3de30*/  WARPSYNC.COLLECTIVE R15, `(.L_x_13533) ;  /* 0x000000000f087348 */ /* 0x000fea0003c00000 */
[----:B------:R0:W1:Y:S02]  /*3de40*/  SHFL.IDX P6, R14, R13, R12, R11 ;  /* 0x0000000c0d0e7389 */ /* 0x00006400000c000b */
[----:B01----:R-:W-:Y:S01]  /*3de50*/  ENDCOLLECTIVE ;  /* 0x000000000000791b */ /* 0x003fe20003800000 */
.L_x_13533:
        /* <DEDUP_REMOVED lines=11> */
[----:B------:R-:W-:-:S05]  /*3df10*/  VIADD R6, R35, 0x30 ;  /* 0x0000003023067836 */ /* 0x000fca0000000000 */
[----:B------:R1:W-:Y:S01]  /*3df20*/  STL [R1+0x460], R6 ;  /* 0x0004600601007387 */ /* 0x0003e20000100800 */
[----:B0-----:R-:W-:-:S07]  /*3df30*/  IMAD.MOV.U32 R4, RZ, RZ, R14 ;  /* 0x000000ffff047224 */ /* 0x001fce00078e000e */
[----:B-1----:R-:W-:Y:S05]  /*3df40*/  WARPSYNC.COLLECTIVE R15, `(.L_x_13534) ;  /* 0x000000000f087348 */ /* 0x002fea0003c00000 */
[----:B------:R0:W2:Y:S02]  /*3df50*/  SHFL.IDX P6, R14, R13, R12, R11 ;  /* 0x0000000c0d0e7389 */ /* 0x0000a400000c000b */
[----:B012---:R-:W-:Y:S01]  /*3df60*/  ENDCOLLECTIVE ;  /* 0x000000000000791b */ /* 0x007fe20003800000 */
.L_x_13534:
[----:B------:R-:W-:Y:S02]  /*3df70*/  IMAD.MOV.U32 R13, RZ, RZ, R3 ;  /* 0x000000ffff0d7224 */ /* 0x000fe400078e0003 */
[----:B------:R-:W-:Y:S02]  /*3df80*/  IMAD.MOV.U32 R12, RZ, RZ, 0x3 ;  /* 0x00000003ff0c7424 */ /* 0x000fe400078e00ff */
[----:B------:R-:W-:-:S07]  /*3df90*/  IMAD.MOV.U32 R5, RZ, RZ, R14 ;  /* 0x000000ffff057224 */ /* 0x000fce00078e000e */
[----:B------:R-:W-:Y:S05]  /*3dfa0*/  WARPSYNC.COLLECTIVE R15, `(.L_x_13535) ;  /* 0x000000000f087348 */ /* 0x000fea0003c00000 */
[----:B------:R0:W1:Y:S02]  /*3dfb0*/  SHFL.IDX P6, R14, R13, R12, R11 ;  /* 0x0000000c0d0e7389 */ /* 0x00006400000c000b */
[----:B01----:R-:W-:Y:S01]  /*3dfc0*/  ENDCOLLECTIVE ;  /* 0x000000000000791b */ /* 0x003fe20003800000 */
.L_x_13535:
        /* <DEDUP_REMOVED lines=15> */
.L_x_13536:
[----:B------:R-:W-:Y:S02]  /*3e0c0*/  IMAD.MOV.U32 R13, RZ, RZ, R3 ;  /* 0x000000ffff0d7224 */ /* 0x000fe400078e0003 */
[----:B------:R-:W-:Y:S02]  /*3e0d0*/  IMAD.MOV.U32 R12, RZ, RZ, 0x4 ;  /* 0x00000004ff0c7424 */ /* 0x000fe400078e00ff */
[----:B------:R-:W-:-:S07]  /*3e0e0*/  IMAD.MOV.U32 R5, RZ, RZ, R14 ;  /* 0x000000ffff057224 */ /* 0x000fce00078e000e */
[----:B------:R-:W-:Y:S05]  /*3e0f0*/  WARPSYNC.COLLECTIVE R15, `(.L_x_13537) ;  /* 0x000000000f087348 */ /* 0x000fea0003c00000 */
[----:B------:R0:W1:Y:S02]  /*3e100*/  SHFL.IDX P6, R14, R13, R12, R11 ;  /* 0x0000000c0d0e7389 */ /* 0x00006400000c000b */
[----:B01----:R-:W-:Y:S01]  /*3e110*/  ENDCOLLECTIVE ;  /* 0x000000000000791b */ /* 0x003fe20003800000 */
.L_x_13537:
        /* <DEDUP_REMOVED lines=10> */
.L_x_13538:
        /* <DEDUP_REMOVED lines=13> */
.L_x_13539:
        /* <DEDUP_REMOVED lines=10> */
.L_x_13540:
        /* <DEDUP_REMOVED lines=13> */
.L_x_13541:
        /* <DEDUP_REMOVED lines=10> */
.L_x_13542:
        /* <DEDUP_REMOVED lines=11> */
.L_x_13543:
        /* <DEDUP_REMOVED lines=10> */
.L_x_13544:
[----:B------:R-:W-:Y:S01]  /*3e5f0*/  @!PT LDS RZ, [RZ] ;  /* 0x00000000fffff984 */ /* 0x000fe20000000800 */
[----:B------:R-:W-:Y:S01]  /*3e600*/  @!PT LDS RZ, [RZ] ;  /* 0x00000000fffff984 */ /* 0x000fe20000000800 */
[----:B------:R-:W-:Y:S01]  /*3e610*/  @!PT LDS RZ, [RZ] ;  /* 0x00000000fffff984 */ /* 0x000fe20000000800 */
[----:B------:R0:W-:Y:S01]  /*3e620*/  @!P0 LDGSTS.E.BYPASS.LTC128B.128 [R26+0x1b400], desc[UR44][R4.64], !P1 ;  /* 0x1b400000041a8fae */ /* 0x0001e2000c901d6c */
[----:B------:R-:W-:Y:S01]  /*3e630*/  IMAD.MOV.U32 R0, RZ, RZ, R14 ;  /* 0x000000ffff007224 */ /* 0x000fe200078e000e */
[----:B------:R-:W-:Y:S06]  /*3e640*/  BRA `(.L_x_13545) ;  /* 0xffffff90005c7947 */ /* 0x000fec000383ffff */
.L_x_13355:
[----:B------:R-:W2:Y:S04]  /*3e650*/  LDL.LU R14, [R1+0x440] ;  /* 0x00044000010e7983 */ /* 0x000ea80000300800 */
[----:B------:R-:W3:Y:S04]  /*3e660*/  LDL.LU R13, [R1+0x458] ;  /* 0x00045800010d7983 */ /* 0x000ee80000300800 */
[----:B------:R-:W4:Y:S04]  /*3e670*/  LDL.LU R12, [R1+0x45c] ;  /* 0x00045c00010c7983 */ /* 0x000f280000300800 */
[----:B------:R-:W5:Y:S04]  /*3e680*/  LDL.LU R11, [R1+0x460] ;  /* 0x00046000010b7983 */ /* 0x000f680000300800 */
[----:B------:R-:W5:Y:S04]  /*3e690*/  LDL.LU R10, [R1+0x464] ;  /* 0x00046400010a7983 */ /* 0x000f680000300800 */
[----:B------:R-:W5:Y:S04]  /*3e6a0*/  LDL.LU R9, [R1+0x46c] ;  /* 0x00046c0001097983 */ /* 0x000f680000300800 */
[----:B------:R-:W5:Y:S01]  /*3e6b0*/  LDL.LU R8, [R1+0x470] ;  /* 0x0004700001087983 */ /* 0x000f620000300800 */
[----:B------:R-:W-:Y:S01]  /*3e6c0*/  LOP3.LUT R22, R22, 0xfffffbff, RZ, 0xc0, !PT ;  /* 0xfffffbff16167812 */ /* 0x000fe200078ec0ff */
[----:B------:R-:W-:Y:S01]  /*3e6d0*/  BSSY B0, `(.L_x_13546) ;  /* 0x0000019000007945 */ /* 0x000fe20003800000 */
[----:B------:R-:W-:-:S02]  /*3e6e0*/  IMAD.MOV.U32 R15, RZ, RZ, -0x1 ;  /* 0xffffffffff0f7424 */ /* 0x000fc400078e00ff */
[----:B--2---:R-:W-:-:S05]  /*3e6f0*/  IMAD R5, R14, R6, RZ ;  /* 0x000000060e057224 */ /* 0x004fca00078e02ff */
[-C--:B------:R-:W-:Y:S02]  /*3e700*/  ISETP.GE.AND P0, PT, R35, R5.reuse, PT ;  /* 0x000000052300720c */ /* 0x080fe40003f06270 */
[-C--:B---3--:R-:W-:Y:S01]  /*3e710*/  ISETP.GE.AND P6, PT, R13, R5.reuse, PT ;  /* 0x000000050d00720c */ /* 0x088fe20003fc6270 */
[----:B------:R-:W-:Y:S01]  /*3e720*/  IMAD.MOV.U32 R13, RZ, RZ, R0 ;  /* 0x000000ffff0d7224 */ /* 0x000fe200078e0000 */
[----:B----4-:R-:W-:Y:S01]  /*3e730*/  ISETP.GE.AND P5, PT, R12, R5, PT ;  /* 0x000000050c00720c */ /* 0x010fe20003fa6270 */
[----:B------:R-:W-:-:S08]  /*3e740*/  IMAD.MOV.U32 R12, RZ, RZ, RZ ;  /* 0x000000ffff0c7224 */ /* 0x000fd000078e00ff */
[----:B------:R-:W-:Y:S02]  /*3e750*/  @P0 LOP3.LUT R22, R22, 0x400, RZ, 0xfc, !PT ;  /* 0x0000040016160812 */ /* 0x000fe400078efcff */
[----:B-----5:R-:W-:Y:S01]  /*3e760*/  ISETP.GE.AND P0, PT, R11, R5, PT ;  /* 0x000000050b00720c */ /* 0x020fe20003f06270 */
        /* <DEDUP_REMOVED lines=8> */
[----:B------:R-:W-:Y:S02]  /*3e7f0*/  @P0 LOP3.LUT R22, R22, 0x80, RZ, 0xfc, !PT ;  /* 0x0000008016160812 */ /* 0x000fe400078efcff */
[----:B------:R-:W-:Y:S02]  /*3e800*/  ISETP.GE.AND P0, PT, R8, R5, PT ;  /* 0x000000050800720c */ /* 0x000fe40003f06270 */
[----:B------:R-:W-:-:S04]  /*3e810*/  LOP3.LUT R22, R22, 0xffffffbf, RZ, 0xc0, !PT ;  /* 0xffffffbf16167812 */ /* 0x000fc800078ec0ff */
[----:B------:R-:W-:-:S07]  /*3e820*/  @P6 LOP3.LUT R22, R22, 0x40, RZ, 0xfc, !PT ;  /* 0x0000004016166812 */ /* 0x000fce00078efcff */
[----:B------:R-:W-:Y:S05]  /*3e830*/  WARPSYNC.COLLECTIVE R15, `(.L_x_13547) ;  /* 0x000000000f087348 */ /* 0x000fea0003c00000 */
[----:B------:R0:W1:Y:S02]  /*3e840*/  SHFL.IDX P6, R14, R13, R12, R11 ;  /* 0x0000000c0d0e7389 */ /* 0x00006400000c000b */
[----:B01----:R-:W-:Y:S01]  /*3e850*/  ENDCOLLECTIVE ;  /* 0x000000000000791b */ /* 0x003fe20003800000 */
.L_x_13547:
[----:B------:R-:W-:Y:S05]  /*3e860*/  BSYNC B0 ;  /* 0x0000000000007941 */ /* 0x000fea0003800000 */
.L_x_13546:
        /* <DEDUP_REMOVED lines=11> */
.L_x_13548:
[----:B------:R-:W-:-:S04]  /*3e920*/  LOP3.LUT R22, R22, 0xffefffff, RZ, 0xc0, !PT ;  /* 0xffefffff16167812 */ /* 0x000fc800078ec0ff */
[----:B------:R-:W-:-:S04]  /*3e930*/  @P0 LOP3.LUT R22, R22, 0x100000, RZ, 0xfc, !PT ;  /* 0x0010000016160812 */ /* 0x000fc800078efcff */
[----:B------:R-:W-:Y:S01]  /*3e940*/  LOP3.LUT P0, RZ, R22, 0x400, RZ, 0xc0, !PT ;  /* 0x0000040016ff7812 */ /* 0x000fe2000780c0ff */
[----:B------:R-:W-:Y:S02]  /*3e950*/  IMAD.MOV.U32 R13, RZ, RZ, R0 ;  /* 0x000000ffff0d7224 */ /* 0x000fe400078e0000 */
[----:B------:R-:W-:Y:S02]  /*3e960*/  IMAD.MOV.U32 R12, RZ, RZ, 0x1 ;  /* 0x00000001ff0c7424 */ /* 0x000fe400078e00ff */
[----:B------:R-:W-:-:S08]  /*3e970*/  IMAD.MOV.U32 R3, RZ, RZ, R14 ;  /* 0x000000ffff037224 */ /* 0x000fd000078e000e */
[----:B------:R-:W-:-:S05]  /*3e980*/  @!P0 LEA R3, P6, R7, R3, 0x1 ;  /* 0x0000000307038211 */ /* 0x000fca00078c08ff */
[----:B------:R-:W-:-:S05]  /*3e990*/  @!P0 IMAD.X R2, RZ, RZ, R2, P6 ;  /* 0x000000ffff028224 */ /* 0x000fca00030e0602 */
[----:B------:R-:W-:-:S07]  /*3e9a0*/  @!P0 LOP3.LUT R3, R3, R2, RZ, 0x3c, !PT ;  /* 0x0000000203038212 */ /* 0x000fce00078e3cff */
[----:B------:R-:W-:Y:S05]  /*3e9b0*/  WARPSYNC.COLLECTIVE R15, `(.L_x_13549) ;  /* 0x000000000f087348 */ /* 0x000fea0003c00000 */
[----:B------:R0:W1:Y:S02]  /*3e9c0*/  SHFL.IDX P6, R14, R13, R12, R11 ;  /* 0x0000000c0d0e7389 */ /* 0x00006400000c000b */
[----:B01----:R-:W-:Y:S01]  /*3e9d0*/  ENDCOLLECTIVE ;  /* 0x000000000000791b */ /* 0x003fe20003800000 */
.L_x_13549:
        /* <DEDUP_REMOVED lines=15> */
.L_x_13550:
        /* <DEDUP_REMOVED lines=12> */
.L_x_13551:
        /* <DEDUP_REMOVED lines=12> */
.L_x_13552:
        /* <DEDUP_REMOVED lines=12> */
.L_x_13553:
        /* <DEDUP_REMOVED lines=12> */
.L_x_13554:
        /* <DEDUP_REMOVED lines=12> */
.L_x_13555:
        /* <DEDUP_REMOVED lines=12> */
.L_x_13556:
        /* <DEDUP_REMOVED lines=12> */
.L_x_13557:
        /* <DEDUP_REMOVED lines=12> */
.L_x_13558:
        /* <DEDUP_REMOVED lines=12> */
.L_x_13559:
        /* <DEDUP_REMOVED lines=11> */
.L_x_13560:
[----:B------:R-:W-:Y:S02]  /*3f240*/  IMAD.MOV.U32 R13, RZ, RZ, R0 ;  /* 0x000000ffff0d7224 */ /* 0x000fe400078e0000 */
[----:B------:R-:W-:Y:S02]  /*3f250*/  IMAD.MOV.U32 R12, RZ, RZ, 0x7 ;  /* 0x00000007ff0c7424 */ /* 0x000fe400078e00ff */
[----:B------:R-:W-:-:S07]  /*3f260*/  IMAD.MOV.U32 R2, RZ, RZ, R14 ;  /* 0x000000ffff027224 */ /* 0x000fce00078e000e */
[----:B------:R-:W-:Y:S05]  /*3f270*/  WARPSYNC.COLLECTIVE R15, `(.L_x_13561) ;  /* 0x000000000f087348 */ /* 0x000fea0003c00000 */
[----:B------:R0:W1:Y:S02]  /*3f280*/  SHFL.IDX P6, R14, R13, R12, R11 ;  /* 0x0000000c0d0e7389 */ /* 0x00006400000c000b */
[----:B01----:R-:W-:Y:S01]  /*3f290*/  ENDCOLLECTIVE ;  /* 0x000000000000791b */ /* 0x003fe20003800000 */
.L_x_13561:
        /* <DEDUP_REMOVED lines=14> */
.L_x_13562:
[----:B------:R-:W-:Y:S01]  /*3f380*/  IMAD.MOV.U32 R2, RZ, RZ, R14 ;  /* 0x000000ffff027224 */ /* 0x000fe200078e000e */
[----:B------:R-:W-:Y:S06]  /*3f390*/  BRA `(.L_x_13563) ;  /* 0xffffff8c00c07947 */ /* 0x000fec000383ffff */
.L_x_13360:
[----:B0-----:R0:W1:Y:S02]  /*3f3a0*/  SYNCS.PHASECHK.TRANS64.TRYWAIT P0, [R23+URZ+0x32420], R0 ;  /* 0x03242000170075a7 */ /* 0x001064000800017f */
[----:B-1----:R-:W-:Y:S05]  /*3f3b0*/  @!P0 NANOSLEEP.SYNCS 0x989680 ;  /* 0x009896800000895d */ /* 0x002fea0003900000 */
[----:B------:R-:W1:Y:S02]  /*3f3c0*/  @!P0 SYNCS.PHASECHK.TRANS64 P0, [R23+URZ+0x32420], R0 ;  /* 0x03242000170085a7 */ /* 0x000e64000800007f */
[----:B-1----:R-:W-:Y:S05]  /*3f3d0*/  @!P0 BRA `(.L_x_13360) ;  /* 0xfffffffc00f08947 */ /* 0x002fea000383ffff */
[----:B------:R-:W-:Y:S05]  /*3f3e0*/  BRA `(.L_x_13564) ;  /* 0xffffff9000347947 */ /* 0x000fea000383ffff */
.L_x_13363:
[----:B0-----:R0:W1:Y:S02]  /*3f3f0*/  SYNCS.PHASECHK.TRANS64.TRYWAIT P0, [R17+URZ+0x32460], R0 ;  /* 0x03246000110075a7 */ /* 0x001064000800017f */
[----:B-1----:R-:W-:Y:S05]  /*3f400*/  @!P0 NANOSLEEP.SYNCS 0x989680 ;  /* 0x009896800000895d */ /* 0x002fea0003900000 */
[----:B------:R-:W1:Y:S02]  /*3f410*/  @!P0 SYNCS.PHASECHK.TRANS64 P0, [R17+URZ+0x32460], R0 ;  /* 0x03246000110085a7 */ /* 0x000e64000800007f */
[----:B-1----:R-:W-:Y:S05]  /*3f420*/  @!P0 BRA `(.L_x_13363) ;  /* 0xfffffffc00f08947 */ /* 0x002fea000383ffff */
[----:B------:R-:W-:Y:S05]  /*3f430*/  BRA `(.L_x_13565) ;  /* 0xffffff9000447947 */ /* 0x000fea000383ffff */
.L_x_13364:
        /* <DEDUP_REMOVED lines=8> */
.L_x_13567:
[----:B------:R-:W-:Y:S05]  /*3f4c0*/  BSYNC B0 ;  /* 0x0000000000007941 */ /* 0x000fea0003800000 */
.L_x_13566:
        /* <DEDUP_REMOVED lines=13> */
.L_x_13568:
        /* <DEDUP_REMOVED lines=9> */
.L_x_13569:
        /* <DEDUP_REMOVED lines=17> */
.L_x_13570:
[----:B------:R-:W-:Y:S02]  /*3f740*/  IMAD.MOV.U32 R13, RZ, RZ, R6 ;  /* 0x000000ffff0d7224 */ /* 0x000fe400078e0006 */
[----:B------:R-:W-:Y:S01]  /*3f750*/  IMAD.MOV.U32 R12, RZ, RZ, 0x2 ;  /* 0x00000002ff0c7424 */ /* 0x000fe200078e00ff */
[----:B------:R-:W-:-:S13]  /*3f760*/  IADD3 R2, P3, R14, R0, RZ ;  /* 0x000000000e027210 */ /* 0x000fda0007f7e0ff */
[----:B------:R-:W-:Y:S05]  /*3f770*/  WARPSYNC.COLLECTIVE R15, `(.L_x_13571) ;  /* 0x000000000f087348 */ /* 0x000fea0003c00000 */
[----:B------:R0:W1:Y:S02]  /*3f780*/  SHFL.IDX P6, R14, R13, R12, R11 ;  /* 0x0000000c0d0e7389 */ /* 0x00006400000c000b */
[----:B01----:R-:W-:Y:S01]  /*3f790*/  ENDCOLLECTIVE ;  /* 0x000000000000791b */ /* 0x003fe20003800000 */
.L_x_13571:
        /* <DEDUP_REMOVED lines=17> */
.L_x_13572:
[----:B------:R-:W-:Y:S02]  /*3f8b0*/  IMAD.MOV.U32 R13, RZ, RZ, R6 ;  /* 0x000000ffff0d7224 */ /* 0x000fe400078e0006 */
[----:B------:R-:W-:Y:S01]  /*3f8c0*/  IMAD.MOV.U32 R12, RZ, RZ, 0x3 ;  /* 0x00000003ff0c7424 */ /* 0x000fe200078e00ff */
[----:B------:R-:W-:-:S13]  /*3f8d0*/  IADD3 R2, P3, R14, R0, RZ ;  /* 0x000000000e027210 */ /* 0x000fda0007f7e0ff */
[----:B------:R-:W-:Y:S05]  /*3f8e0*/  WARPSYNC.COLLECTIVE R15, `(.L_x_13573) ;  /* 0x000000000f087348 */ /* 0x000fea0003c00000 */
[----:B------:R0:W1:Y:S02]  /*3f8f0*/  SHFL.IDX P6, R14, R13, R12, R11 ;  /* 0x0000000c0d0e7389 */ /* 0x00006400000c000b */
[----:B01----:R-:W-:Y:S01]  /*3f900*/  ENDCOLLECTIVE ;  /* 0x000000000000791b */ /* 0x003fe20003800000 */
.L_x_13573:
        /* <DEDUP_REMOVED lines=17> */
.L_x_13574:
[----:B------:R-:W-:Y:S02]  /*3fa20*/  IMAD.MOV.U32 R13, RZ, RZ, R6 ;  /* 0x000000ffff0d7224 */ /* 0x000fe400078e0006 */
[----:B------:R-:W-:Y:S01]  /*3fa30*/  IMAD.MOV.U32 R12, RZ, RZ, 0x4 ;  /* 0x00000004ff0c7424 */ /* 0x000fe200078e00ff */
[----:B------:R-:W-:-:S13]  /*3fa40*/  IADD3 R2, P3, R14, R0, RZ ;  /* 0x000000000e027210 */ /* 0x000fda0007f7e0ff */
[----:B------:R-:W-:Y:S05]  /*3fa50*/  WARPSYNC.COLLECTIVE R15, `(.L_x_13575) ;  /* 0x000000000f087348 */ /* 0x000fea0003c00000 */
[----:B------:R0:W1:Y:S02]  /*3fa60*/  SHFL.IDX P6, R14, R13, R12, R11 ;  /* 0x0000000c0d0e7389 */ /* 0x00006400000c000b */
[----:B01----:R-:W-:Y:S01]  /*3fa70*/  ENDCOLLECTIVE ;  /* 0x000000000000791b */ /* 0x003fe20003800000 */
.L_x_13575:
        /* <DEDUP_REMOVED lines=17> */
.L_x_13576:
[----:B------:R-:W-:Y:S02]  /*3fb90*/  IMAD.MOV.U32 R13, RZ, RZ, R6 ;  /* 0x000000ffff0d7224 */ /* 0x000fe400078e0006 */
[----:B------:R-:W-:Y:S01]  /*3fba0*/  IMAD.MOV.U32 R12, RZ, RZ, 0x5 ;  /* 0x00000005ff0c7424 */ /* 0x000fe200078e00ff */
[----:B------:R-:W-:-:S13]  /*3fbb0*/  IADD3 R2, P3, R14, R0, RZ ;  /* 0x000000000e027210 */ /* 0x000fda0007f7e0ff */
[----:B------:R-:W-:Y:S05]  /*3fbc0*/  WARPSYNC.COLLECTIVE R15, `(.L_x_13577) ;  /* 0x000000000f087348 */ /* 0x000fea0003c00000 */
[----:B------:R0:W1:Y:S02]  /*3fbd0*/  SHFL.IDX P6, R14, R13, R12, R11 ;  /* 0x0000000c0d0e7389 */ /* 0x00006400000c000b */
[----:B01----:R-:W-:Y:S01]  /*3fbe0*/  ENDCOLLECTIVE ;  /* 0x000000000000791b */ /* 0x003fe20003800000 */
.L_x_13577:
        /* <DEDUP_REMOVED lines=12> */
.L_x_13578:
        /* <DEDUP_REMOVED lines=9> */
.L_x_13371:
[----:B0-----:R0:W1:Y:S02]  /*3fd40*/  SYNCS.PHASECHK.TRANS64.TRYWAIT P0, [R6+URZ+0x32440], R21 ;  /* 0x03244015060075a7 */ /* 0x001064000800017f */
[----:B-1----:R-:W-:Y:S05]  /*3fd50*/  @!P0 NANOSLEEP.SYNCS 0x989680 ;  /* 0x009896800000895d */ /* 0x002fea0003900000 */
[----:B------:R-:W1:Y:S02]  /*3fd60*/  @!P0 SYNCS.PHASECHK.TRANS64 P0, [R6+URZ+0x32440], R21 ;  /* 0x03244015060085a7 */ /* 0x000e64000800007f */
[----:B-1----:R-:W-:Y:S05]  /*3fd70*/  @!P0 BRA `(.L_x_13371) ;  /* 0xfffffffc00f08947 */ /* 0x002fea000383ffff */
[----:B------:R-:W-:Y:S05]  /*3fd80*/  BRA `(.L_x_13580) ;  /* 0xffffff9000d47947 */ /* 0x000fea000383ffff */
.L_x_13372:
        /* <DEDUP_REMOVED lines=8> */
.L_x_13582:
[----:B------:R-:W-:Y:S05]  /*3fe10*/  BSYNC B1 ;  /* 0x0000000000017941 */ /* 0x000fea0003800000 */
.L_x_13581:
        /* <DEDUP_REMOVED lines=9> */
.L_x_13583:
[----:B------:R-:W-:Y:S02]  /*3feb0*/  IMAD.MOV.U32 R13, RZ, RZ, R9 ;  /* 0x000000ffff0d7224 */ /* 0x000fe400078e0009 */
[----:B------:R-:W-:Y:S02]  /*3fec0*/  IMAD.MOV.U32 R12, RZ, RZ, 0x1 ;  /* 0x00000001ff0c7424 */ /* 0x000fe400078e00ff */
[----:B------:R-:W-:-:S07]  /*3fed0*/  IMAD.MOV.U32 R2, RZ, RZ, R14 ;  /* 0x000000ffff027224 */ /* 0x000fce00078e000e */
[----:B------:R-:W-:Y:S05]  /*3fee0*/  WARPSYNC.COLLECTIVE R15, `(.L_x_13584) ;  /* 0x000000000f087348 */ /* 0x000fea0003c00000 */
[----:B------:R0:W1:Y:S02]  /*3fef0*/  SHFL.IDX P6, R14, R13, R12, R11 ;  /* 0x0000000c0d0e7389 */ /* 0x00006400000c000b */
[----:B01----:R-:W-:Y:S01]  /*3ff00*/  ENDCOLLECTIVE ;  /* 0x000000000000791b */ /* 0x003fe20003800000 */
.L_x_13584:
        /* <DEDUP_REMOVED lines=11> */
.L_x_13585:
[----:B------:R-:W-:Y:S02]  /*3ffc0*/  IMAD.MOV.U32 R13, RZ, RZ, R9 ;  /* 0x000000ffff0d7224 */ /* 0x000fe400078e0009 */
[----:B------:R-:W-:Y:S02]  /*3ffd0*/  IMAD.MOV.U32 R12, RZ, RZ, 0x2 ;  /* 0x00000002ff0c7424 */ /* 0x000fe400078e00ff */
[----:B------:R-:W-:-:S07]  /*3ffe0*/  IMAD.MOV.U32 R2, RZ, RZ, R14 ;  /* 0x000000ffff027224 */ /* 0x000fce00078e000e */
[----:B------:R-:W-:Y:S05]  /*3fff0*/  WARPSYNC.COLLECTIVE R15, `(.L_x_13586) ;  /* 0x000000000f087348 */ /* 0x000fea0003c00000 */
[----:B------:R0:W1:Y:S02]  /*40000*/  SHFL.IDX P6, R14, R13, R12, R11 ;  /* 0x0000000c0d0e7389 */ /* 0x00006400000c000b */
[----:B01----:R-:W-:Y:S01]  /*40010*/  ENDCOLLECTIVE ;  /* 0x000000000000791b */ /* 0x003fe20003800000 */
.L_x_13586:
        /* <DEDUP_REMOVED lines=11> */
.L_x_13587:
[----:B------:R-:W-:Y:S02]  /*400d0*/  IMAD.MOV.U32 R13, RZ, RZ, R9 ;  /* 0x000000ffff0d7224 */ /* 0x000fe400078e0009 */
[----:B------:R-:W-:Y:S02]  /*400e0*/  IMAD.MOV.U32 R12, RZ, RZ, 0x3 ;  /* 0x00000003ff0c7424 */ /* 0x000fe400078e00ff */
[----:B------:R-:W-:-:S07]  /*400f0*/  IMAD.MOV.U32 R2, RZ, RZ, R14 ;  /* 0x000000ffff027224 */ /* 0x000fce00078e000e */
[----:B------:R-:W-:Y:S05]  /*40100*/  WARPSYNC.COLLECTIVE R15, `(.L_x_13588) ;  /* 0x000000000f087348 */ /* 0x000fea0003c00000 */
[----:B------:R0:W1:Y:S02]  /*40110*/  SHFL.IDX P6, R14, R13, R12, R11 ;  /* 0x0000000c0d0e7389 */ /* 0x00006400000c000b */
[----:B01----:R-:W-:Y:S01]  /*40120*/  ENDCOLLECTIVE ;  /* 0x000000000000791b */ /* 0x003fe20003800000 */
.L_x_13588:
        /* <DEDUP_REMOVED lines=11> */
.L_x_13589:
[----:B------:R-:W-:Y:S02]  /*401e0*/  IMAD.MOV.U32 R13, RZ, RZ, R9 ;  /* 0x000000ffff0d7224 */ /* 0x000fe400078e0009 */
[----:B------:R-:W-:Y:S02]  /*401f0*/  IMAD.MOV.U32 R12, RZ, RZ, 0x4 ;  /* 0x00000004ff0c7424 */ /* 0x000fe400078e00ff */
[----:B------:R-:W-:-:S07]  /*40200*/  IMAD.MOV.U32 R2, RZ, RZ, R14 ;  /* 0x000000ffff027224 */ /* 0x000fce00078e000e */
[----:B------:R-:W-:Y:S05]  /*40210*/  WARPSYNC.COLLECTIVE R15, `(.L_x_13590) ;  /* 0x000000000f087348 */ /* 0x000fea0003c00000 */
[----:B------:R0:W1:Y:S02]  /*40220*/  SHFL.IDX P6, R14, R13, R12, R11 ;  /* 0x0000000c0d0e7389 */ /* 0x00006400000c000b */
[----:B01----:R-:W-:Y:S01]  /*40230*/  ENDCOLLECTIVE ;  /* 0x000000000000791b */ /* 0x003fe20003800000 */
.L_x_13590:
        /* <DEDUP_REMOVED lines=11> */
.L_x_13591:
[----:B------:R-:W-:Y:S02]  /*402f0*/  IMAD.MOV.U32 R13, RZ, RZ, R9 ;  /* 0x000000ffff0d7224 */ /* 0x000fe400078e0009 */
[----:B------:R-:W-:Y:S02]  /*40300*/  IMAD.MOV.U32 R12, RZ, RZ, 0x5 ;  /* 0x00000005ff0c7424 */ /* 0x000fe400078e00ff */
[----:B------:R-:W-:-:S07]  /*40310*/  IMAD.MOV.U32 R2, RZ, RZ, R14 ;  /* 0x000000ffff027224 */ /* 0x000fce00078e000e */
[----:B------:R-:W-:Y:S05]  /*40320*/  WARPSYNC.COLLECTIVE R15, `(.L_x_13592) ;  /* 0x000000000f087348 */ /* 0x000fea0003c00000 */
[----:B------:R0:W1:Y:S02]  /*40330*/  SHFL.IDX P6, R14, R13, R12, R11 ;  /* 0x0000000c0d0e7389 */ /* 0x00006400000c000b */
[----:B01----:R-:W-:Y:S01]  /*40340*/  ENDCOLLECTIVE ;  /* 0x000000000000791b */ /* 0x003fe20003800000 */
.L_x_13592:
        /* <DEDUP_REMOVED lines=11> */
.L_x_13593:
[----:B------:R-:W-:Y:S01]  /*40400*/  IMAD.MOV.U32 R2, RZ, RZ, R14 ;  /* 0x000000ffff027224 */ /* 0x000fe200078e000e */
[----:B------:R-:W-:Y:S06]  /*40410*/  BRA `(.L_x_13594) ;  /* 0xffffff8c00fc7947 */ /* 0x000fec000383ffff */
.L_x_13377:
[----:B---3--:R3:W4:Y:S02]  /*40420*/  SYNCS.PHASECHK.TRANS64.TRYWAIT P0, [R6+URZ+0x32460], R21 ;  /* 0x03246015060075a7 */ /* 0x008724000800017f */
[----:B----4-:R-:W-:Y:S05]  /*40430*/  @!P0 NANOSLEEP.SYNCS 0x989680 ;  /* 0x009896800000895d */ /* 0x010fea0003900000 */
[----:B------:R-:W4:Y:S02]  /*40440*/  @!P0 SYNCS.PHASECHK.TRANS64 P0, [R6+URZ+0x32460], R21 ;  /* 0x03246015060085a7 */ /* 0x000f24000800007f */
[----:B----4-:R-:W-:Y:S05]  /*40450*/  @!P0 BRA `(.L_x_13377) ;  /* 0xfffffffc00f08947 */ /* 0x010fea000383ffff */
[----:B------:R-:W-:Y:S05]  /*40460*/  BRA `(.L_x_13595) ;  /* 0xffffff90004c7947 */ /* 0x000fea000383ffff */
.L_x_13378:
        /* <DEDUP_REMOVED lines=8> */
.L_x_13597:
[----:B------:R-:W-:Y:S05]  /*404f0*/  BSYNC B1 ;  /* 0x0000000000017941 */ /* 0x000fea0003800000 */
.L_x_13596:
        /* <DEDUP_REMOVED lines=9> */
.L_x_13598:
[----:B------:R-:W-:Y:S02]  /*40590*/  IMAD.MOV.U32 R13, RZ, RZ, R9 ;  /* 0x000000ffff0d7224 */ /* 0x000fe400078e0009 */
[----:B------:R-:W-:Y:S01]  /*405a0*/  IMAD.MOV.U32 R12, RZ, RZ, 0x1 ;  /* 0x00000001ff0c7424 */ /* 0x000fe200078e00ff */
[----:B------:R-:W-:-:S13]  /*405b0*/  IADD3 R2, P0, R14, R0, RZ ;  /* 0x000000000e027210 */ /* 0x000fda0007f1e0ff */
[----:B------:R-:W-:Y:S05]  /*405c0*/  WARPSYNC.COLLECTIVE R15, `(.L_x_13599) ;  /* 0x000000000f087348 */ /* 0x000fea0003c00000 */
[----:B------:R0:W1:Y:S02]  /*405d0*/  SHFL.IDX P6, R14, R13, R12, R11 ;  /* 0x0000000c0d0e7389 */ /* 0x00006400000c000b */
[----:B01----:R-:W-:Y:S01]  /*405e0*/  ENDCOLLECTIVE ;  /* 0x000000000000791b */ /* 0x003fe20003800000 */
.L_x_13599:
        /* <DEDUP_REMOVED lines=13> */
.L_x_13600:
[----:B------:R-:W-:Y:S02]  /*406c0*/  IMAD.MOV.U32 R13, RZ, RZ, R9 ;  /* 0x000000ffff0d7224 */ /* 0x000fe400078e0009 */
[----:B------:R-:W-:Y:S01]  /*406d0*/  IMAD.MOV.U32 R12, RZ, RZ, 0x2 ;  /* 0x00000002ff0c7424 */ /* 0x000fe200078e00ff */
[----:B------:R-:W-:-:S13]  /*406e0*/  IADD3 R2, P0, R14, R0, RZ ;  /* 0x000000000e027210 */ /* 0x000fda0007f1e0ff */
[----:B------:R-:W-:Y:S05]  /*406f0*/  WARPSYNC.COLLECTIVE R15, `(.L_x_13601) ;  /* 0x000000000f087348 */ /* 0x000fea0003c00000 */
[----:B------:R0:W1:Y:S02]  /*40700*/  SHFL.IDX P6, R14, R13, R12, R11 ;  /* 0x0000000c0d0e7389 */ /* 0x00006400000c000b */
[----:B01----:R-:W-:Y:S01]  /*40710*/  ENDCOLLECTIVE ;  /* 0x000000000000791b */ /* 0x003fe20003800000 */
.L_x_13601:
        /* <DEDUP_REMOVED lines=13> */
.L_x_13602:
[----:B------:R-:W-:Y:S02]  /*407f0*/  IMAD.MOV.U32 R13, RZ, RZ, R9 ;  /* 0x000000ffff0d7224 */ /* 0x000fe400078e0009 */
[----:B------:R-:W-:Y:S01]  /*40800*/  IMAD.MOV.U32 R12, RZ, RZ, 0x3 ;  /* 0x00000003ff0c7424 */ /* 0x000fe200078e00ff */
[----:B------:R-:W-:-:S13]  /*40810*/  IADD3 R2, P0, R14, R0, RZ ;  /* 0x000000000e027210 */ /* 0x000fda0007f1e0ff */
[----:B------:R-:W-:Y:S05]  /*40820*/  WARPSYNC.COLLECTIVE R15, `(.L_x_13603) ;  /* 0x000000000f087348 */ /* 0x000fea0003c00000 */
[----:B------:R0:W1:Y:S02]  /*40830*/  SHFL.IDX P6, R14, R13, R12, R11 ;  /* 0x0000000c0d0e7389 */ /* 0x00006400000c000b */
[----:B01----:R-:W-:Y:S01]  /*40840*/  ENDCOLLECTIVE ;  /* 0x000000000000791b */ /* 0x003fe20003800000 */
.L_x_13603:
        /* <DEDUP_REMOVED lines=13> */
.L_x_13604:
[----:B------:R-:W-:Y:S02]  /*40920*/  IMAD.MOV.U32 R13, RZ, RZ, R9 ;  /* 0x000000ffff0d7224 */ /* 0x000fe400078e0009 */
[----:B------:R-:W-:Y:S01]  /*40930*/  IMAD.MOV.U32 R12, RZ, RZ, 0x4 ;  /* 0x00000004ff0c7424 */ /* 0x000fe200078e00ff */
[----:B------:R-:W-:-:S13]  /*40940*/  IADD3 R2, P0, R14, R0, RZ ;  /* 0x000000000e027210 */ /* 0x000fda0007f1e0ff */
[----:B------:R-:W-:Y:S05]  /*40950*/  WARPSYNC.COLLECTIVE R15, `(.L_x_13605) ;  /* 0x000000000f087348 */ /* 0x000fea0003c00000 */
[----:B------:R0:W1:Y:S02]  /*40960*/  SHFL.IDX P6, R14, R13, R12, R11 ;  /* 0x0000000c0d0e7389 */ /* 0x00006400000c000b */
[----:B01----:R-:W-:Y:S01]  /*40970*/  ENDCOLLECTIVE ;  /* 0x000000000000791b */ /* 0x003fe20003800000 */
.L_x_13605:
        /* <DEDUP_REMOVED lines=13> */
.L_x_13606:
[----:B------:R-:W-:Y:S02]  /*40a50*/  IMAD.MOV.U32 R13, RZ, RZ, R9 ;  /* 0x000000ffff0d7224 */ /* 0x000fe400078e0009 */
[----:B------:R-:W-:Y:S01]  /*40a60*/  IMAD.MOV.U32 R12, RZ, RZ, 0x5 ;  /* 0x00000005ff0c7424 */ /* 0x000fe200078e00ff */
[----:B------:R-:W-:-:S13]  /*40a70*/  IADD3 R2, P0, R14, R0, RZ ;  /* 0x000000000e027210 */ /* 0x000fda0007f1e0ff */
[----:B------:R-:W-:Y:S05]  /*40a80*/  WARPSYNC.COLLECTIVE R15, `(.L_x_13607) ;  /* 0x000000000f087348 */ /* 0x000fea0003c00000 */
[----:B------:R0:W1:Y:S02]  /*40a90*/  SHFL.IDX P6, R14, R13, R12, R11 ;  /* 0x0000000c0d0e7389 */ /* 0x00006400000c000b */
[----:B01----:R-:W-:Y:S01]  /*40aa0*/  ENDCOLLECTIVE ;  /* 0x000000000000791b */ /* 0x003fe20003800000 */
.L_x_13607:
        /* <DEDUP_REMOVED lines=13> */
.L_x_13608:
[----:B------:R-:W-:Y:S05]  /*40b80*/  BRA `(.L_x_13609) ;  /* 0xffffff8c00907947 */ /* 0x000fea000383ffff */
.L_x_13386:
[----:B------:R-:W-:Y:S01]  /*40b90*/  BSSY B0, `(.L_x_13610) ;  /* 0x0000008000007945 */ /* 0x000fe20003800000 */
[----:B------:R-:W-:Y:S02]  /*40ba0*/  IMAD.MOV.U32 R13, RZ, RZ, R16 ;  /* 0x000000ffff0d7224 */ /* 0x000fe400078e0010 */
[----:B0-----:R-:W-:Y:S02]  /*40bb0*/  IMAD.MOV.U32 R12, RZ, RZ, RZ ;  /* 0x000000ffff0c7224 */ /* 0x001fe400078e00ff */
[----:B------:R-:W-:Y:S02]  /*40bc0*/  IMAD.MOV.U32 R11, RZ, RZ, 0x1f ;  /* 0x0000001fff0b7424 */ /* 0x000fe400078e00ff */
[----:B------:R-:W-:-:S07]  /*40bd0*/  IMAD.MOV.U32 R15, RZ, RZ, -0x1 ;  /* 0xffffffffff0f7424 */ /* 0x000fce00078e00ff */
[----:B-123--:R-:W-:Y:S05]  /*40be0*/  WARPSYNC.COLLECTIVE R15, `(.L_x_13611) ;  /* 0x000000000f087348 */ /* 0x00efea0003c00000 */
[----:B------:R0:W4:Y:S02]  /*40bf0*/  SHFL.IDX P6, R14, R13, R12, R11 ;  /* 0x0000000c0d0e7389 */ /* 0x00012400000c000b */
[----:B01234-:R-:W-:Y:S01]  /*40c00*/  ENDCOLLECTIVE ;  /* 0x000000000000791b */ /* 0x01ffe20003800000 */
.L_x_13611:
[----:B------:R-:W-:Y:S05]  /*40c10*/  BSYNC B0 ;  /* 0x0000000000007941 */ /* 0x000fea0003800000 */
.L_x_13610:
        /* <DEDUP_REMOVED lines=9> */
.L_x_13612:
        /* <DEDUP_REMOVED lines=24> */
.L_x_13613:
[----:B------:R-:W-:Y:S01]  /*40e30*/  IMAD.MOV.U32 R12, RZ, RZ, 0x2 ;  /* 0x00000002ff0c7424 */ /* 0x000fe200078e00ff */
[----:B------:R-:W-:-:S05]  /*40e40*/  SEL R14, R14, RZ, P1 ;  /* 0x000000ff0e0e7207 */ /* 0x000fca0000800000 */
[----:B------:R-:W-:-:S04]  /*40e50*/  IMAD.IADD R5, R13, 0x1, R14 ;  /* 0x000000010d057824 */ /* 0x000fc800078e020e */
[----:B------:R-:W-:-:S07]  /*40e60*/  IMAD.MOV.U32 R13, RZ, RZ, R5 ;  /* 0x000000ffff0d7224 */ /* 0x000fce00078e0005 */
[----:B------:R-:W-:Y:S05]  /*40e70*/  WARPSYNC.COLLECTIVE R15, `(.L_x_13614) ;  /* 0x000000000f087348 */ /* 0x000fea0003c00000 */
[----:B------:R0:W1:Y:S02]  /*40e80*/  SHFL.UP P6, R14, R13, R12, R11 ;  /* 0x0400000c0d0e7389 */ /* 0x00006400000c000b */
[----:B01----:R-:W-:Y:S01]  /*40e90*/  ENDCOLLECTIVE ;  /* 0x000000000000791b */ /* 0x003fe20003800000 */
.L_x_13614:
[----:B------:R-:W-:Y:S01]  /*40ea0*/  IMAD.MOV.U32 R12, RZ, RZ, 0x4 ;  /* 0x00000004ff0c7424 */ /* 0x000fe200078e00ff */
[----:B------:R-:W-:-:S05]  /*40eb0*/  SEL R2, R14, RZ, P2 ;  /* 0x000000ff0e027207 */ /* 0x000fca0001000000 */
[----:B------:R-:W-:-:S04]  /*40ec0*/  IMAD.IADD R2, R5, 0x1, R2 ;  /* 0x0000000105027824 */ /* 0x000fc800078e0202 */
[----:B------:R-:W-:-:S07]  /*40ed0*/  IMAD.MOV.U32 R13, RZ, RZ, R2 ;  /* 0x000000ffff0d7224 */ /* 0x000fce00078e0002 */
[----:B------:R-:W-:Y:S05]  /*40ee0*/  WARPSYNC.COLLECTIVE R15, `(.L_x_13615) ;  /* 0x000000000f087348 */ /* 0x000fea0003c00000 */
[----:B------:R0:W1:Y:S02]  /*40ef0*/  SHFL.UP P6, R14, R13, R12, R11 ;  /* 0x0400000c0d0e7389 */ /* 0x00006400000c000b */
[----:B01----:R-:W-:Y:S01]  /*40f00*/  ENDCOLLECTIVE ;  /* 0x000000000000791b */ /* 0x003fe20003800000 */
.L_x_13615:
[----:B------:R-:W-:Y:S01]  /*40f10*/  IMAD.MOV.U32 R12, RZ, RZ, 0x8 ;  /* 0x00000008ff0c7424 */ /* 0x000fe200078e00ff */
[----:B------:R-:W-:-:S05]  /*40f20*/  SEL R3, R14, RZ, P3 ;  /* 0x000000ff0e037207 */ /* 0x000fca0001800000 */
[----:B------:R-:W-:-:S04]  /*40f30*/  IMAD.IADD R3, R2, 0x1, R3 ;  /* 0x0000000102037824 */ /* 0x000fc800078e0203 */
[----:B------:R-:W-:-:S07]  /*40f40*/  IMAD.MOV.U32 R13, RZ, RZ, R3 ;  /* 0x000000ffff0d7224 */ /* 0x000fce00078e0003 */
[----:B------:R-:W-:Y:S05]  /*40f50*/  WARPSYNC.COLLECTIVE R15, `(.L_x_13616) ;  /* 0x000000000f087348 */ /* 0x000fea0003c00000 */
[----:B------:R0:W1:Y:S02]  /*40f60*/  SHFL.UP P6, R14, R13, R12, R11 ;  /* 0x0400000c0d0e7389 */ /* 0x00006400000c000b */
[----:B01----:R-:W-:Y:S01]  /*40f70*/  ENDCOLLECTIVE ;  /* 0x000000000000791b */ /* 0x003fe20003800000 */
.L_x_13616:
[----:B------:R-:W-:Y:S01]  /*40f80*/  IMAD.MOV.U32 R12, RZ, RZ, 0x10 ;  /* 0x00000010ff0c7424 */ /* 0x000fe200078e00ff */
[----:B------:R-:W-:-:S05]  /*40f90*/  SEL R14, R14, RZ, P4 ;  /* 0x000000ff0e0e7207 */ /* 0x000fca0002000000 */
[----:B------:R-:W-:-:S04]  /*40fa0*/  IMAD.IADD R5, R3, 0x1, R14 ;  /* 0x0000000103057824 */ /* 0x000fc800078e020e */
[----:B------:R-:W-:-:S07]  /*40fb0*/  IMAD.MOV.U32 R13, RZ, RZ, R5 ;  /* 0x000000ffff0d7224 */ /* 0x000fce00078e0005 */
[----:B------:R-:W-:Y:S05]  /*40fc0*/  WARPSYNC.COLLECTIVE R15, `(.L_x_13617) ;  /* 0x000000000f087348 */ /* 0x000fea0003c00000 */
[----:B------:R0:W1:Y:S02]  /*40fd0*/  SHFL.UP P6, R14, R13, R12, R11 ;  /* 0x0400000c0d0e7389 */ /* 0x00006400000c000b */
[----:B01----:R-:W-:Y:S01]  /*40fe0*/  ENDCOLLECTIVE ;  /* 0x000000000000791b */ /* 0x003fe20003800000 */
.L_x_13617:
        /* <DEDUP_REMOVED lines=8> */
.L_x_13618:
[----:B------:R-:W-:Y:S05]  /*41070*/  BRA `(.L_x_13619) ;  /* 0xffffff8c00f07947 */ /* 0x000fea000383ffff */
.L_x_13389:
[----:B------:R-:W-:Y:S01]  /*41080*/  BSSY B0, `(.L_x_13620) ;  /* 0x0000007000007945 */ /* 0x000fe20003800000 */
[----:B------:R-:W-:Y:S02]  /*41090*/  IMAD.MOV.U32 R12, RZ, RZ, 0x1 ;  /* 0x00000001ff0c7424 */ /* 0x000fe400078e00ff */
[----:B------:R-:W-:Y:S02]  /*410a0*/  IMAD.MOV.U32 R11, RZ, RZ, RZ ;  /* 0x000000ffff0b7224 */ /* 0x000fe400078e00ff */
[----:B------:R-:W-:-:S07]  /*410b0*/  IMAD.MOV.U32 R15, RZ, RZ, -0x1 ;  /* 0xffffffffff0f7424 */ /* 0x000fce00078e00ff */
[----:B------:R-:W-:Y:S05]  /*410c0*/  WARPSYNC.COLLECTIVE R15, `(.L_x_13621) ;  /* 0x000000000f087348 */ /* 0x000fea0003c00000 */
[----:B------:R0:W1:Y:S02]  /*410d0*/  SHFL.UP P6, R14, R13, R12, R11 ;  /* 0x0400000c0d0e7389 */ /* 0x00006400000c000b */
[----:B01----:R-:W-:Y:S01]  /*410e0*/  ENDCOLLECTIVE ;  /* 0x000000000000791b */ /* 0x003fe20003800000 */
.L_x_13621:
[----:B------:R-:W-:Y:S05]  /*410f0*/  BSYNC B0 ;  /* 0x0000000000007941 */ /* 0x000fea0003800000 */
.L_x_13620:
        /* <DEDUP_REMOVED lines=8> */
.L_x_13622:
[----:B------:R-:W-:Y:S01]  /*41180*/  IMAD.MOV.U32 R12, RZ, RZ, 0x4 ;  /* 0x00000004ff0c7424 */ /* 0x000fe200078e00ff */
[----:B------:R-:W-:-:S05]  /*41190*/  SEL R2, R14, RZ, P2 ;  /* 0x000000ff0e027207 */ /* 0x000fca0001000000 */
[----:B------:R-:W-:-:S04]  /*411a0*/  IMAD.IADD R2, R13, 0x1, R2 ;  /* 0x000000010d027824 */ /* 0x000fc800078e0202 */
[----:B------:R-:W-:-:S07]  /*411b0*/  IMAD.MOV.U32 R13, RZ, RZ, R2 ;  /* 0x000000ffff0d7224 */ /* 0x000fce00078e0002 */
[----:B------:R-:W-:Y:S05]  /*411c0*/  WARPSYNC.COLLECTIVE R15, `(.L_x_13623) ;  /* 0x000000000f087348 */ /* 0x000fea0003c00000 */
[----:B------:R0:W1:Y:S02]  /*411d0*/  SHFL.UP P6, R14, R13, R12, R11 ;  /* 0x0400000c0d0e7389 */ /* 0x00006400000c000b */
[----:B01----:R-:W-:Y:S01]  /*411e0*/  ENDCOLLECTIVE ;  /* 0x000000000000791b */ /* 0x003fe20003800000 */
.L_x_13623:
[----:B------:R-:W-:Y:S01]  /*411f0*/  IMAD.MOV.U32 R12, RZ, RZ, 0x8 ;  /* 0x00000008ff0c7424 */ /* 0x000fe200078e00ff */
[----:B------:R-:W-:-:S05]  /*41200*/  SEL R3, R14, RZ, P3 ;  /* 0x000000ff0e037207 */ /* 0x000fca0001800000 */
[----:B------:R-:W-:-:S04]  /*41210*/  IMAD.IADD R3, R2, 0x1, R3 ;  /* 0x0000000102037824 */ /* 0x000fc800078e0203 */
[----:B------:R-:W-:-:S07]  /*41220*/  IMAD.MOV.U32 R13, RZ, RZ, R3 ;  /* 0x000000ffff0d7224 */ /* 0x000fce00078e0003 */
[----:B------:R-:W-:Y:S05]  /*41230*/  WARPSYNC.COLLECTIVE R15, `(.L_x_13624) ;  /* 0x000000000f087348 */ /* 0x000fea0003c00000 */
[----:B------:R0:W1:Y:S02]  /*41240*/  SHFL.UP P6, R14, R13, R12, R11 ;  /* 0x0400000c0d0e7389 */ /* 0x00006400000c000b */
[----:B01----:R-:W-:Y:S01]  /*41250*/  ENDCOLLECTIVE ;  /* 0x000000000000791b */ /* 0x003fe20003800000 */
.L_x_13624:
[----:B------:R-:W-:Y:S01]  /*41260*/  IMAD.MOV.U32 R12, RZ, RZ, 0x10 ;  /* 0x00000010ff0c7424 */ /* 0x000fe200078e00ff */
[----:B------:R-:W-:-:S05]  /*41270*/  SEL R14, R14, RZ, P4 ;  /* 0x000000ff0e0e7207 */ /* 0x000fca0002000000 */
[----:B------:R-:W-:-:S04]  /*41280*/  IMAD.IADD R5, R3, 0x1, R14 ;  /* 0x0000000103057824 */ /* 0x000fc800078e020e */
[----:B------:R-:W-:-:S07]  /*41290*/  IMAD.MOV.U32 R13, RZ, RZ, R5 ;  /* 0x000000ffff0d7224 */ /* 0x000fce00078e0005 */
[----:B------:R-:W-:Y:S05]  /*412a0*/  WARPSYNC.COLLECTIVE R15, `(.L_x_13625) ;  /* 0x000000000f087348 */ /* 0x000fea0003c00000 */
[----:B------:R0:W1:Y:S02]  /*412b0*/  SHFL.UP P6, R14, R13, R12, R11 ;  /* 0x0400000c0d0e7389 */ /* 0x00006400000c000b */
[----:B01----:R-:W-:Y:S01]  /*412c0*/  ENDCOLLECTIVE ;  /* 0x000000000000791b */ /* 0x003fe20003800000 */
.L_x_13625:
        /* <DEDUP_REMOVED lines=8> */
.L_x_13626:
[----:B------:R-:W-:Y:S05]  /*41350*/  BRA `(.L_x_13627) ;  /* 0xffffff8c00dc7947 */ /* 0x000fea000383ffff */
.L_x_13391:
[----:B------:R-:W-:Y:S01]  /*41360*/  BSSY B0, `(.L_x_13628) ;  /* 0x0000006000007945 */ /* 0x000fe20003800000 */
[----:B------:R-:W-:Y:S01]  /*41370*/  PLOP3.LUT P6, PT, P6, PT, PT, 0x8, 0x0 ;  /* 0x000000000000781c */ /* 0x000fe200037ce170 */
[----:B------:R-:W-:-:S12]  /*41380*/  IMAD.MOV.U32 R15, RZ, RZ, -0x1 ;  /* 0xffffffffff0f7424 */ /* 0x000fd800078e00ff */
[----:B0-----:R-:W-:Y:S05]  /*41390*/  WARPSYNC.COLLECTIVE R15, `(.L_x_13629) ;  /* 0x000000000f087348 */ /* 0x001fea0003c00000 */
[----:B------:R-:W-:Y:S01]  /*413a0*/  VOTE.ANY R14, PT, P6 ;  /* 0x00000000000e7806 */ /* 0x000fe200030e0100 */
[----:B0-----:R-:W-:Y:S06]  /*413b0*/  ENDCOLLECTIVE ;  /* 0x000000000000791b */ /* 0x001fec0003800000 */
.L_x_13629:
[----:B------:R-:W-:Y:S05]  /*413c0*/  BSYNC B0 ;  /* 0x0000000000007941 */ /* 0x000fea0003800000 */
.L_x_13628:
        /* <DEDUP_REMOVED lines=8> */
.L_x_13630:
[----:B------:R-:W-:Y:S02]  /*41450*/  IMAD.IADD R19, R12, 0x1, R19 ;  /* 0x000000010c137824 */ /* 0x000fe400078e0213 */
[----:B------:R-:W-:Y:S02]  /*41460*/  IMAD.MOV.U32 R13, RZ, RZ, R4 ;  /* 0x000000ffff0d7224 */ /* 0x000fe400078e0004 */
[----:B------:R-:W-:-:S07]  /*41470*/  IMAD.MOV.U32 R17, RZ, RZ, R14 ;  /* 0x000000ffff117224 */ /* 0x000fce00078e000e */
[----:B------:R-:W-:Y:S05]  /*41480*/  WARPSYNC.COLLECTIVE R15, `(.L_x_13631) ;  /* 0x000000000f087348 */ /* 0x000fea0003c00000 */
[----:B------:R0:W1:Y:S02]  /*41490*/  SHFL.IDX P6, R14, R13, R12, R11 ;  /* 0x0000000c0d0e7389 */ /* 0x00006400000c000b */
[----:B01----:R-:W-:Y:S01]  /*414a0*/  ENDCOLLECTIVE ;  /* 0x000000000000791b */ /* 0x003fe20003800000 */
.L_x_13631:
[----:B------:R-:W-:Y:S01]  /*414b0*/  IMAD.MOV.U32 R4, RZ, RZ, R14 ;  /* 0x000000ffff047224 */ /* 0x000fe200078e000e */
[----:B------:R-:W-:Y:S06]  /*414c0*/  BRA `(.L_x_13632) ;  /* 0xffffff8c00c07947 */ /* 0x000fec000383ffff */
.L_x_13393:
[----:B------:R-:W-:Y:S01]  /*414d0*/  BSSY B0, `(.L_x_13633) ;  /* 0x0000007000007945 */ /* 0x000fe20003800000 */
[----:B------:R-:W-:Y:S02]  /*414e0*/  IMAD.MOV.U32 R13, RZ, RZ, R2 ;  /* 0x000000ffff0d7224 */ /* 0x000fe400078e0002 */
[----:B------:R-:W-:Y:S02]  /*414f0*/  IMAD.MOV.U32 R11, RZ, RZ, 0x1f ;  /* 0x0000001fff0b7424 */ /* 0x000fe400078e00ff */
[----:B------:R-:W-:-:S07]  /*41500*/  IMAD.MOV.U32 R15, RZ, RZ, -0x1 ;  /* 0xffffffffff0f7424 */ /* 0x000fce00078e00ff */
[----:B0-23--:R-:W-:Y:S05]  /*41510*/  WARPSYNC.COLLECTIVE R15, `(.L_x_13634) ;  /* 0x000000000f087348 */ /* 0x00dfea0003c00000 */
[----:B------:R1:W4:Y:S02]  /*41520*/  SHFL.IDX P6, R14, R13, R12, R11 ;  /* 0x0000000c0d0e7389 */ /* 0x00032400000c000b */
[----:B01234-:R-:W-:Y:S01]  /*41530*/  ENDCOLLECTIVE ;  /* 0x000000000000791b */ /* 0x01ffe20003800000 */
.L_x_13634:
[----:B------:R-:W-:Y:S05]  /*41540*/  BSYNC B0 ;  /* 0x0000000000007941 */ /* 0x000fea0003800000 */
.L_x_13633:
[----:B------:R-:W-:Y:S01]  /*41550*/  IMAD.MOV.U32 R6, RZ, RZ, R14 ;  /* 0x000000ffff067224 */ /* 0x000fe200078e000e */
[----:B------:R-:W-:Y:S06]  /*41560*/  BRA `(.L_x_13392) ;  /* 0xffffff8c00b07947 */ /* 0x000fec000383ffff */
.L_x_13399:
[----:B0-----:R0:W1:Y:S02]  /*41570*/  SYNCS.PHASECHK.TRANS64.TRYWAIT P0, [R5+URZ+0x32420], R0 ;  /* 0x03242000050075a7 */ /* 0x001064000800017f */
[----:B-1----:R-:W-:Y:S05]  /*41580*/  @!P0 NANOSLEEP.SYNCS 0x989680 ;  /* 0x009896800000895d */ /* 0x002fea0003900000 */
[----:B------:R-:W1:Y:S02]  /*41590*/  @!P0 SYNCS.PHASECHK.TRANS64 P0, [R5+URZ+0x32420], R0 ;  /* 0x03242000050085a7 */ /* 0x000e64000800007f */
[----:B-1----:R-:W-:Y:S05]  /*415a0*/  @!P0 BRA `(.L_x_13399) ;  /* 0xfffffffc00f08947 */ /* 0x002fea000383ffff */
[----:B------:R-:W-:Y:S05]  /*415b0*/  BRA `(.L_x_13635) ;  /* 0xffffff9800087947 */ /* 0x000fea000383ffff */
.L_x_13400:
        /* <DEDUP_REMOVED lines=11> */
.L_x_13637:
[----:B------:R-:W-:Y:S05]  /*41670*/  BSYNC B0 ;  /* 0x0000000000007941 */ /* 0x000fea0003800000 */
.L_x_13636:
[----:B------:R-:W-:Y:S05]  /*41680*/  BRA `(.L_x_13638) ;  /* 0xffffff9400f07947 */ /* 0x000fea000383ffff */
.L_x_13401:
[----:B------:R-:W-:Y:S01]  /*41690*/  BSSY B0, `(.L_x_13639) ;  /* 0x0000006000007945 */ /* 0x000fe20003800000 */
[----:B------:R-:W-:-:S07]  /*416a0*/  IMAD.MOV.U32 R15, RZ, RZ, -0x1 ;  /* 0xffffffffff0f7424 */ /* 0x000fce00078e00ff */
[----:B0-234-:R-:W-:Y:S05]  /*416b0*/  WARPSYNC.COLLECTIVE R15, `(.L_x_13640) ;  /* 0x000000000f0c7348 */ /* 0x01dfea0003c00000 */
[----:B------:R-:W-:Y:S02]  /*416c0*/  ELECT P6, UR62, PT ;  /* 0x00000000003e782f */ /* 0x000fe400038c0000 */
[----:B------:R-:W-:Y:S01]  /*416d0*/  MOV R14, UR62 ;  /* 0x0000003e000e7c02 */ /* 0x000fe20008000f00 */
[----:B0-234-:R-:W-:Y:S10]  /*416e0*/  ENDCOLLECTIVE ;  /* 0x000000000000791b */ /* 0x01dff40003800000 */
.L_x_13640:
[----:B------:R-:W-:Y:S05]  /*416f0*/  BSYNC B0 ;  /* 0x0000000000007941 */ /* 0x000fea0003800000 */
.L_x_13639:
[----:B------:R-:W-:Y:S05]  /*41700*/  BRA `(.L_x_13641) ;  /* 0xffffff9400e47947 */ /* 0x000fea000383ffff */
.L_x_13403:
[----:B0-----:R0:W1:Y:S02]  /*41710*/  SYNCS.PHASECHK.TRANS64.TRYWAIT P1, [R3+URZ+0x32440], R2 ;  /* 0x03244002030075a7 */ /* 0x001064000802017f */
[----:B-1----:R-:W-:Y:S05]  /*41720*/  @!P1 NANOSLEEP.SYNCS 0x989680 ;  /* 0x009896800000995d */ /* 0x002fea0003900000 */
[----:B------:R-:W1:Y:S02]  /*41730*/  @!P1 SYNCS.PHASECHK.TRANS64 P1, [R3+URZ+0x32440], R2 ;  /* 0x03244002030095a7 */ /* 0x000e64000802007f */
[----:B-1----:R-:W-:Y:S05]  /*41740*/  @!P1 BRA `(.L_x_13403) ;  /* 0xfffffffc00f09947 */ /* 0x002fea000383ffff */
[----:B------:R-:W-:Y:S05]  /*41750*/  BRA `(.L_x_13642) ;  /* 0xffffff9800047947 */ /* 0x000fea000383ffff */
.L_x_13405:
[----:B-1----:R1:W0:Y:S02]  /*41760*/  SYNCS.PHASECHK.TRANS64.TRYWAIT P1, [R25+URZ+0x32440], R0 ;  /* 0x03244000190075a7 */ /* 0x002224000802017f */
[----:B0-----:R-:W-:Y:S05]  /*41770*/  @!P1 NANOSLEEP.SYNCS 0x989680 ;  /* 0x009896800000995d */ /* 0x001fea0003900000 */
[----:B------:R-:W0:Y:S02]  /*41780*/  @!P1 SYNCS.PHASECHK.TRANS64 P1, [R25+URZ+0x32440], R0 ;  /* 0x03244000190095a7 */ /* 0x000e24000802007f */
[----:B0-----:R-:W-:Y:S05]  /*41790*/  @!P1 BRA `(.L_x_13405) ;  /* 0xfffffffc00f09947 */ /* 0x001fea000383ffff */
[----:B------:R-:W-:Y:S05]  /*417a0*/  BRA `(.L_x_13643) ;  /* 0xffffff9800107947 */ /* 0x000fea000383ffff */
.L_x_13407:
[----:B------:R0:W0:Y:S02]  /*417b0*/  SYNCS.PHASECHK.TRANS64.TRYWAIT P1, [R3+URZ+0x32460], R2 ;  /* 0x03246002030075a7 */ /* 0x000024000802017f */
[----:B0-----:R-:W-:Y:S05]  /*417c0*/  @!P1 NANOSLEEP.SYNCS 0x989680 ;  /* 0x009896800000995d */ /* 0x001fea0003900000 */
[----:B------:R-:W0:Y:S02]  /*417d0*/  @!P1 SYNCS.PHASECHK.TRANS64 P1, [R3+URZ+0x32460], R2 ;  /* 0x03246002030095a7 */ /* 0x000e24000802007f */
[----:B0-----:R-:W-:Y:S05]  /*417e0*/  @!P1 BRA `(.L_x_13407) ;  /* 0xfffffffc00f09947 */ /* 0x001fea000383ffff */
[----:B------:R-:W-:Y:S05]  /*417f0*/  BRA `(.L_x_13644) ;  /* 0xffffff98000c7947 */ /* 0x000fea000383ffff */
        .type           $_ZN7cutlass13device_kernelIN5flash11enable_sm90INS1_16FlashAttnFwdSm90INS1_25CollectiveMainloopFwdSm90ILi2EN4cute5tupleIJNS5_1CILi1EEES8_S8_EEENS6_IJNS7_ILi128EEENS7_ILi96EEENS7_ILi64EEEEEELi256ENS_10bfloat16_tEfNS_4arch4Sm90ELb0ELb1ELb1ELb1ELb1ELb1ELb1ELb1ELb0ELb1ELb1ELb0EEENS1_21CollectiveEpilogueFwdINS6_IJSA_NS7_ILi256EEESB_EEES9_SE_SG_Li256ELb1ELb1ELb1ELb0EEENS1_36VarlenDynamicPersistentTileSchedulerILi128ELi96ELi256ELi128ELb1ELb1ELb1ELb1ELb0ELb1EEEEEEEEEvNT_6ParamsE$_ZZN5flash25CollectiveMainloopFwdSm90ILi2EN4cute5tupleIJNS1_1CILi1EEES4_S4_EEENS2_IJNS3_ILi128EEENS3_ILi96EEENS3_ILi64EEEEEELi256EN7cutlass10bfloat16_tEfNSA_4arch4Sm90ELb0ELb1ELb1ELb1ELb1ELb1ELb1ELb1ELb0ELb1ELb1ELb0EE3mmaINS_16FlashAttnFwdSm90ISE_NS_21CollectiveEpilogueFwdINS2_IJS6_NS3_ILi256EEES7_EEES5_SB_SD_Li256ELb1ELb1ELb1ELb0EEENS_36VarlenDynamicPersistentTileSchedulerILi128ELi96ELi256ELi128ELb1ELb1ELb1ELb1ELb0ELb1EEEE13SharedStorageENS1_6TensorINS1_11ArrayEngineIfLm128EEENS1_6LayoutINS2_IJNS2_IJNS3_ILi2EEEST_NS3_ILi32EEEEEES4_S4_EEENS2_IJNS2_IJS4_ST_NS3_ILi4EEEEEENS3_ILi0EEESZ_EEEEEEENS_7SoftmaxILi2ELi0EEEEEbRKNSE_6ParamsENSA_13PipelineAsyncILi2EEES19_RNSA_13PipelineStateILj2EEERT0_RT1_iRiRKNS_16SeqlenInfoQKNewKILb1ELb1EEENS2_IJiiiiEEERT_ENKUliT_T0_T1_E_clIZSF_ISO_S12_S14_EbS17_S19_S19_S1C_S1E_S1G_iS1H_S1L_S1M_S1O_EUlRS1P_iE0_NS3_ILb1EEES1W_EEDaiS1P_S1Q_S1R_,@function
        .size           $_ZN7cutlass13device_kernelIN5flash11enable_sm90INS1_16FlashAttnFwdSm90INS1_25CollectiveMainloopFwdSm90ILi2EN4cute5tupleIJNS5_1CILi1EEES8_S8_EEENS6_IJNS7_ILi128EEENS7_ILi96EEENS7_ILi64EEEEEELi256ENS_10bfloat16_tEfNS_4arch4Sm90ELb0ELb1ELb1ELb1ELb1ELb1ELb1ELb1ELb0ELb1ELb1ELb0EEENS1_21CollectiveEpilogueFwdINS6_IJSA_NS7_ILi256EEESB_EEES9_SE_SG_Li256ELb1ELb1ELb1ELb0EEENS1_36VarlenDynamicPersistentTileSchedulerILi128ELi96ELi256ELi128ELb1ELb1ELb1ELb1ELb0ELb1EEEEEEEEEvNT_6ParamsE$_ZZN5flash25CollectiveMainloopFwdSm90ILi2EN4cute5tupleIJNS1_1CILi1EEES4_S4_EEENS2_IJNS3_ILi128EEENS3_ILi96EEENS3_ILi64EEEEEELi256EN7cutlass10bfloat16_tEfNSA_4arch4Sm90ELb0ELb1ELb1ELb1ELb1ELb1ELb1ELb1ELb0ELb1ELb1ELb0EE3mmaINS_16FlashAttnFwdSm90ISE_NS_21CollectiveEpilogueFwdINS2_IJS6_NS3_ILi256EEES7_EEES5_SB_SD_Li256ELb1ELb1ELb1ELb0EEENS_36VarlenDynamicPersistentTileSchedulerILi128ELi96ELi256ELi128ELb1ELb1ELb1ELb1ELb0ELb1EEEE13SharedStorageENS1_6TensorINS1_11ArrayEngineIfLm128EEENS1_6LayoutINS2_IJNS2_IJNS3_ILi2EEEST_NS3_ILi32EEEEEES4_S4_EEENS2_IJNS2_IJS4_ST_NS3_ILi4EEEEEENS3_ILi0EEESZ_EEEEEEENS_7SoftmaxILi2ELi0EEEEEbRKNSE_6ParamsENSA_13PipelineAsyncILi2EEES19_RNSA_13PipelineStateILj2EEERT0_RT1_iRiRKNS_16SeqlenInfoQKNewKILb1ELb1EEENS2_IJiiiiEEERT_ENKUliT_T0_T1_E_clIZSF_ISO_S12_S14_EbS17_S19_S19_S1C_S1E_S1G_iS1H_S1L_S1M_S1O_EUlRS1P_iE0_NS3_ILb1EEES1W_EEDaiS1P_S1Q_S1R_,(.L_x_15779 - $_ZN7cutlass13device_kernelIN5flash11enable_sm90INS1_16FlashAttnFwdSm90INS1_25CollectiveMainloopFwdSm90ILi2EN4cute5tupleIJNS5_1CILi1EEES8_S8_EEENS6_IJNS7_ILi128EEENS7_ILi96EEENS7_ILi64EEEEEELi256ENS_10bfloat16_tEfNS_4arch4Sm90ELb0ELb1ELb1ELb1ELb1ELb1ELb1ELb1ELb0ELb1ELb1ELb0EEENS1_21CollectiveEpilogueFwdINS6_IJSA_NS7_ILi256EEESB_EEES9_SE_SG_Li256ELb1ELb1ELb1ELb0EEENS1_36VarlenDynamicPersistentTileSchedulerILi128ELi96ELi256ELi128ELb1ELb1ELb1ELb1ELb0ELb1EEEEEEEEEvNT_6ParamsE$_ZZN5flash25CollectiveMainloopFwdSm90ILi2EN4cute5tupleIJNS1_1CILi1EEES4_S4_EEENS2_IJNS3_ILi128EEENS3_ILi96EEENS3_ILi64EEEEEELi256EN7cutlass10bfloat16_tEfNSA_4arch4Sm90ELb0ELb1ELb1ELb1ELb1ELb1ELb1ELb1ELb0ELb1ELb1ELb0EE3mmaINS_16FlashAttnFwdSm90ISE_NS_21CollectiveEpilogueFwdINS2_IJS6_NS3_ILi256EEES7_EEES5_SB_SD_Li256ELb1ELb1ELb1ELb0EEENS_36VarlenDynamicPersistentTileSchedulerILi128ELi96ELi256ELi128ELb1ELb1ELb1ELb1ELb0ELb1EEEE13SharedStorageENS1_6TensorINS1_11ArrayEngineIfLm128EEENS1_6LayoutINS2_IJNS2_IJNS3_ILi2EEEST_NS3_ILi32EEEEEES4_S4_EEENS2_IJNS2_IJS4_ST_NS3_ILi4EEEEEENS3_ILi0EEESZ_EEEEEEENS_7SoftmaxILi2ELi0EEEEEbRKNSE_6ParamsENSA_13PipelineAsyncILi2EEES19_RNSA_13PipelineStateILj2EEERT0_RT1_iRiRKNS_16SeqlenInfoQKNewKILb1ELb1EEENS2_IJiiiiEEERT_ENKUliT_T0_T1_E_clIZSF_ISO_S12_S14_EbS17_S19_S19_S1C_S1E_S1G_iS1H_S1L_S1M_S1O_EUlRS1P_iE0_NS3_ILb1EEES1W_EEDaiS1P_S1Q_S1R_)
$_ZN7cutlass13device_kernelIN5flash11enable_sm90INS1_16FlashAttnFwdSm90INS1_25CollectiveMainloopFwdSm90ILi2EN4cute5tupleIJNS5_1CILi1EEES8_S8_EEENS6_IJNS7_ILi128EEENS7_ILi96EEENS7_ILi64EEEEEELi256ENS_10bfloat16_tEfNS_4arch4Sm90ELb0ELb1ELb1ELb1ELb1ELb1ELb1ELb1ELb0ELb1ELb1ELb0EEENS1_21CollectiveEpilogueFwdINS6_IJSA_NS7_ILi256EEESB_EEES9_SE_SG_Li256ELb1ELb1ELb1ELb0EEENS1_36VarlenDynamicPersistentTileSchedulerILi128ELi96ELi256ELi128ELb1ELb1ELb1ELb1ELb0ELb1EEEEEEEEEvNT_6ParamsE$_ZZN5flash25CollectiveMainloopFwdSm90ILi2EN4cute5tupleIJNS1_1CILi1EEES4_S4_EEENS2_IJNS3_ILi128EEENS3_ILi96EEENS3_ILi64EEEEEELi256EN7cutlass10bfloat16_tEfNSA_4arch4Sm90ELb0ELb1ELb1ELb1ELb1ELb1ELb1ELb1ELb0ELb1ELb1ELb0EE3mmaINS_16FlashAttnFwdSm90ISE_NS_21CollectiveEpilogueFwdINS2_IJS6_NS3_ILi256EEES7_EEES5_SB_SD_Li256ELb1ELb1ELb1ELb0EEENS_36VarlenDynamicPersistentTileSchedulerILi128ELi96ELi256ELi128ELb1ELb1ELb1ELb1ELb0ELb1EEEE13SharedStorageENS1_6TensorINS1_11ArrayEngineIfLm128EEENS1_6LayoutINS2_IJNS2_IJNS3_ILi2EEEST_NS3_ILi32EEEEEES4_S4_EEENS2_IJNS2_IJS4_ST_NS3_ILi4EEEEEENS3_ILi0EEESZ_EEEEEEENS_7SoftmaxILi2ELi0EEEEEbRKNSE_6ParamsENSA_13PipelineAsyncILi2EEES19_RNSA_13PipelineStateILj2EEERT0_RT1_iRiRKNS_16SeqlenInfoQKNewKILb1ELb1EEENS2_IJiiiiEEERT_ENKUliT_T0_T1_E_clIZSF_ISO_S12_S14_EbS17_S19_S19_S1C_S1E_S1G_iS1H_S1L_S1M_S1O_EUlRS1P_iE0_NS3_ILb1EEES1W_EEDaiS1P_S1Q_S1R_:
[----:B------:R-:W-:Y:S02]  /*41800*/  ULDC UR4, c[0x0][0x20] ;  /* 0x0000080000047ab9 */ /* 0x000fe40000000800 */
        /* <DEDUP_REMOVED lines=14> */
.L_x_13646:
[----:B------:R-:W-:Y:S05]  /*418f0*/  BSYNC B0 ;  /* 0x0000000000007941 */ /* 0x000fea0003800000 */
.L_x_13645:
        /* <DEDUP_REMOVED lines=13> */
.L_x_13648:
[----:B------:R-:W-:Y:S05]  /*419d0*/  BSYNC B0 ;  /* 0x0000000000007941 */ /* 0x000fea0003800000 */
.L_x_13647:
        /* <DEDUP_REMOVED lines=8> */
.L_x_13650:
[----:B------:R-:W-:Y:S05]  /*41a60*/  BSYNC B0 ;  /* 0x0000000000007941 */ /* 0x000fea0003800000 */
.L_x_13649:
[----:B------:R-:W2:Y:S04]  /*41a70*/  LDL.64 R6, [UR4] ;  /* 0x00000004ff067983 */ /* 0x000ea80008100a00 */
[----:B------:R-:W3:Y:S04]  /*41a80*/  LDL.64 R2, [UR4+0x28] ;  /* 0x00002804ff027983 */ /* 0x000ee80008100a00 */
[----:B0----5:R-:W4:Y:S04]  /*41a90*/  LDL.64 R8, [UR4+0x20] ;  /* 0x00002004ff087983 */ /* 0x021f280008100a00 */
[----:B--2---:R-:W2:Y:S04]  /*41aa0*/  LD.E R13, desc[UR6][R6.64] ;  /* 0x00000006060d7980 */ /* 0x004ea8000c101900 */
[----:B---3--:R-:W2:Y:S04]  /*41ab0*/  LD.E.64 R2, desc[UR6][R2.64] ;  /* 0x0000000602027980 */ /* 0x008ea8000c101b00 */
[----:B------:R-:W3:Y:S01]  /*41ac0*/  LDL.64 R6, [UR4+0x8] ;  /* 0x00000804ff067983 */ /* 0x000ee20008100a00 */
[----:B------:R-:W-:Y:S05]  /*41ad0*/  WARPSYNC.ALL ;  /* 0x0000000000007948 */ /* 0x000fea0003800000 */
[----:B---3--:R0:W-:Y:S04]  /*41ae0*/  ST.E desc[UR6][R6.64], RZ ;  /* 0x000000ff06007985 */ /* 0x0081e8000c101906 */
[----:B----4-:R-:W3:Y:S01]  /*41af0*/  LD.E.64 R10, desc[UR6][R8.64] ;  /* 0x00000006080a7980 */ /* 0x010ee2000c101b00 */
        /* <DEDUP_REMOVED lines=46> */
[----:B--2---:R-:W2:Y:S04]  /*41de0*/  LD.E R10, desc[UR6][R2.64] ;  /* 0x00000006020a7980 */ /* 0x004ea8000c101900 */
[----:B------:R-:W3:Y:S01]  /*41df0*/  LDL.64 R2, [UR4+0x30] ;  /* 0x00003004ff027983 */ /* 0x000ee20008100a00 */
        /* <DEDUP_REMOVED lines=8> */
.L_x_13679:
[----:B------:R-:W-:Y:S05]  /*41e80*/  BSYNC B0 ;  /* 0x0000000000007941 */ /* 0x000fea0003800000 */
.L_x_13652:
[----:B------:R-:W0:Y:S04]  /*41e90*/  LDL.64 R2, [UR4+0x40] ;  /* 0x00004004ff027983 */ /* 0x000e280008100a00 */
[----:B------:R-:W2:Y:S04]  /*41ea0*/  LDL.64 R6, [UR4] ;  /* 0x00000004ff067983 */ /* 0x000ea80008100a00 */
[----:B0-----:R-:W3:Y:S04]  /*41eb0*/  LD.E R8, desc[UR6][R2.64] ;  /* 0x0000000602087980 */ /* 0x001ee8000c101900 */
[----:B--2---:R0:W5:Y:S04]  /*41ec0*/  LD.E R10, desc[UR6][R6.64] ;  /* 0x00000006060a7980 */ /* 0x004168000c101900 */
[----:B------:R0:W5:Y:S01]  /*41ed0*/  LD.E R11, desc[UR6][R6.64+0x4] ;  /* 0x00000406060b7980 */ /* 0x000162000c101900 */
[----:B------:R-:W-:Y:S01]  /*41ee0*/  BSSY B0, `(.L_x_13654) ;  /* 0x0000005000007945 */ /* 0x000fe20003800000 */
[----:B---3--:R-:W-:-:S04]  /*41ef0*/  LOP3.LUT R8, R8, 0x1, RZ, 0xfc, !PT ;  /* 0x0000000108087812 */ /* 0x008fc800078efcff */
[----:B------:R-:W-:-:S13]  /*41f00*/  ISETP.NE.AND P0, PT, R8, 0x3, PT ;  /* 0x000000030800780c */ /* 0x000fda0003f05270 */
[----:B0-----:R-:W-:Y:S05]  /*41f10*/  @!P0 BRA `(.L_x_13655) ;  /* 0x0000000000048947 */ /* 0x001fea0003800000 */
[----:B------:R-:W-:Y:S01]  /*41f20*/  BPT.TRAP 0x1 ;  /* 0x000000040000795c */ /* 0x000fe20000300000 */
.L_x_13655:
[----:B------:R-:W-:Y:S05]  /*41f30*/  BSYNC B0 ;  /* 0x0000000000007941 */ /* 0x000fea0003800000 */
.L_x_13654:
        /* <DEDUP_REMOVED lines=13> */
.L_x_13657:
[----:B------:R-:W-:Y:S05]  /*42010*/  BSYNC B0 ;  /* 0x0000000000007941 */ /* 0x000fea0003800000 */
.L_x_13656:
        /* <DEDUP_REMOVED lines=8> */
.L_x_13659:
[----:B------:R-:W-:Y:S05]  /*420a0*/  BSYNC B0 ;  /* 0x0000000000007941 */ /* 0x000fea0003800000 */
.L_x_13658:
[----:B------:R-:W2:Y:S04]  /*420b0*/  LDL.64 R2, [UR4] ;  /* 0x00000004ff027983 */ /* 0x000ea80008100a00 */
[----:B------:R-:W3:Y:S04]  /*420c0*/  LDL.64 R10, [UR4+0x58] ;  /* 0x00005804ff0a7983 */ /* 0x000ee80008100a00 */
[----:B------:R-:W4:Y:S04]  /*420d0*/  LDL.64 R6, [UR4+0x48] ;  /* 0x00004804ff067983 */ /* 0x000f280008100a00 */
[----:B0----5:R-:W3:Y:S04]  /*420e0*/  LDL.64 R8, [UR4+0x50] ;  /* 0x00005004ff087983 */ /* 0x021ee80008100a00 */
[----:B--2---:R-:W2:Y:S04]  /*420f0*/  LD.E R13, desc[UR6][R2.64] ;  /* 0x00000006020d7980 */ /* 0x004ea8000c101900 */
[----:B----4-:R-:W4:Y:S04]  /*42100*/  LD.E R12, desc[UR6][R6.64] ;  /* 0x00000006060c7980 */ /* 0x010f28000c101900 */
[----:B---3--:R-:W2:Y:S04]  /*42110*/  LD.E.64 R2, desc[UR6][R10.64] ;  /* 0x000000060a027980 */ /* 0x008ea8000c101b00 */
[----:B------:R-:W3:Y:S01]  /*42120*/  LD.E.64 R10, desc[UR6][R8.64] ;  /* 0x00000006080a7980 */ /* 0x000ee2000c101b00 */
[----:B------:R-:W-:Y:S05]  /*42130*/  WARPSYNC.ALL ;  /* 0x0000000000007948 */ /* 0x000fea0003800000 */
[----:B------:R-:W-:Y:S01]  /*42140*/  WARPGROUP.ARRIVE ;  /* 0x00000000000079c5 */ /* 0x000fe20000000000 */
[----:B----4-:R-:W-:Y:S01]  /*42150*/  ISETP.NE.U32.AND P0, PT, R12, RZ, PT ;  /* 0x000000ff0c00720c */ /* 0x010fe20003f05070 */
[----:B--2---:R-:W-:Y:S01]  /*42160*/  IMAD R2, R13, 0xc00, R2 ;  /* 0x00000c000d027824 */ /* 0x004fe200078e0202 */
[----:B------:R-:W-:-:S04]  /*42170*/  R2UR UR11, R3 ;  /* 0x00000000030b72ca */ /* 0x000fc800000e0000 */
[----:B------:R-:W-:Y:S02]  /*42180*/  R2UR UR10, R2 ;  /* 0x00000000020a72ca */ /* 0x000fe400000e0000 */
[----:B---3--:R-:W-:Y:S02]  /*42190*/  R2UR UR8, R10 ;  /* 0x000000000a0872ca */ /* 0x008fe400000e0000 */
[----:B------:R-:W-:-:S03]  /*421a0*/  R2UR UR9, R11 ;  /* 0x000000000b0972ca */ /* 0x000fc600000e0000 */
[----:B------:R-:W-:-:S10]  /*421b0*/  VOTEU.ANY UP0, P0 ;  /* 0x00000000003f7886 */ /* 0x000fd40000000100 */
[----:B------:R-:W-:Y:S03]  /*421c0*/  HGMMA.64x96x16.F32.BF16 R24, gdesc[UR8], R24, UP0, gsb0 ;  /* 0x01600000081879f0 */ /* 0x000fe6000b801818 */
[----:B------:R-:W-:Y:S02]  /*421d0*/  WARPGROUP.DEPBAR.LE gsb0, 0x0 ;  /* 0x00008000000079c5 */ /* 0x000fe40000010000 */
[----:B------:R-:W-:Y:S04]  /*421e0*/  ST.E desc[UR6][R6.64], R221 ;  /* 0x000000dd06007985 */ /* 0x000fe8000c101906 */
[----:B------:R-:W2:Y:S01]  /*421f0*/  LD.E.64 R10, desc[UR6][R8.64] ;  /* 0x00000006080a7980 */ /* 0x000ea2000c101b00 */
[----:B------:R-:W-:-:S02]  /*42200*/  VIADD R12, R2, 0x2 ;  /* 0x00000002020c7836 */ /* 0x000fc40000000000 */
[----:B------:R-:W-:-:S03]  /*42210*/  IMAD.MOV.U32 R13, RZ, RZ, R3 ;  /* 0x000000ffff0d7224 */ /* 0x000fc600078e0003 */
[----:B------:R-:W-:Y:S02]  /*42220*/  R2UR UR10, R12 ;  /* 0x000000000c0a72ca */ /* 0x000fe400000e0000 */
[----:B------:R-:W-:Y:S01]  /*42230*/  R2UR UR11, R13 ;  /* 0x000000000d0b72ca */ /* 0x000fe200000e0000 */
[----:B------:R-:W-:Y:S01]  /*42240*/  WARPGROUP.ARRIVE ;  /* 0x00000000000079c5 */ /* 0x000fe20000000000 */
[----:B--2---:R-:W-:Y:S01]  /*42250*/  VIADD R10, R10, 0x2 ;  /* 0x000000020a0a7836 */ /* 0x004fe20000000000 */
[----:B------:R-:W-:-:S04]  /*42260*/  R2UR UR9, R11 ;  /* 0x000000000b0972ca */ /* 0x000fc800000e0000 */
[----:B------:R-:W-:-:S13]  /*42270*/  R2UR UR8, R10 ;  /* 0x000000000a0872ca */ /* 0x000fda00000e0000 */
[----:B------:R-:W-:Y:S03]  /*42280*/  HGMMA.64x96x16.F32.BF16 R24, gdesc[UR8], R24, gsb0 ;  /* 0x01600000081879f0 */ /* 0x000fe60008001818 */
        /* <DEDUP_REMOVED lines=160> */
[----:B------:R-:W-:-:S04]  /*42c90*/  R2UR UR11, R3 ;  /* 0x00000000030b72ca */ /* 0x000fc800000e0000 */
[----:B------:R-:W-:Y:S01]  /*42ca0*/  R2UR UR10, R2 ;  /* 0x00000000020a72ca */ /* 0x000fe200000e0000 */
[----:B------:R-:W-:Y:S01]  /*42cb0*/  WARPGROUP.ARRIVE ;  /* 0x00000000000079c5 */ /* 0x000fe20000000000 */
        /* <DEDUP_REMOVED lines=19> */
.L_x_13662:
[----:B------:R-:W-:Y:S05]  /*42df0*/  BSYNC B0 ;  /* 0x0000000000007941 */ /* 0x000fea0003800000 */
.L_x_13661:
        /* <DEDUP_REMOVED lines=10> */
[----:B0-----:R-:W4:Y:S04]  /*42ea0*/  LD.E R8, desc[UR6][R4.64+0x8] ;  /* 0x0000080604087980 */ /* 0x001f28000c101900 */
        /* <DEDUP_REMOVED lines=23> */
[----:B------:R-:W-:Y:S01]  /*43020*/  LEA.HI R29, R29, R82, RZ, 0x2 ;  /* 0x000000521d1d7211 */ /* 0x000fe200078f10ff */
[-C--:B------:R-:W-:Y:S01]  /*43030*/  FMUL.FTZ R35, R37, R76.reuse ;  /* 0x0000004c25237220 */ /* 0x080fe20000410000 */
[-C--:B------:R-:W-:Y:S01]  /*43040*/  FMUL.FTZ R37, R41, R76.reuse ;  /* 0x0000004c29257220 */ /* 0x080fe20000410000 */
[----:B------:R-:W-:Y:S01]  /*43050*/  SHF.R.S32.HI R33, RZ, 0x1f, R44 ;  /* 0x0000001fff217819 */ /* 0x000fe2000001142c */
[-C--:B-1----:R-:W-:Y:S01]  /*43060*/  FMUL.FTZ R72, R25, R76.reuse ;  /* 0x0000004c19487220 */ /* 0x082fe20000410000 */
[-C--:B------:R-:W-:Y:S01]  /*43070*/  FMUL.FTZ R41, R49, R76.reuse ;  /* 0x0000004c31297220 */ /* 0x080fe20000410000 */
[----:B------:R-:W-:Y:S01]  /*43080*/  FMUL.FTZ R25, R50, R76 ;  /* 0x0000004c32197220 */ /* 0x000fe20000410000 */
[----:B------:R-:W-:-:S02]  /*43090*/  LOP3.LUT R49, R29, 0xfffffffc, RZ, 0xc0, !PT ;  /* 0xfffffffc1d317812 */ /* 0x000fc400078ec0ff */
[----:B------:R-:W-:Y:S01]  /*430a0*/  LEA.HI R50, R33, R44, RZ, 0x2 ;  /* 0x0000002c21327211 */ /* 0x000fe200078f10ff */
[-C--:B------:R-:W-:Y:S01]  /*430b0*/  FMUL.FTZ R2, R24, R76.reuse ;  /* 0x0000004c18027220 */ /* 0x080fe20000410000 */
[-C--:B------:R-:W-:Y:S01]  /*430c0*/  FMUL.FTZ R18, R42, R76.reuse ;  /* 0x0000004c2a127220 */ /* 0x080fe20000410000 */
[-C--:B------:R-:W-:Y:S01]  /*430d0*/  FMUL.FTZ R24, R51, R76.reuse ;  /* 0x0000004c33187220 */ /* 0x080fe20000410000 */
[----:B------:R-:W-:Y:S01]  /*430e0*/  FMUL.FTZ R42, R52, R76 ;  /* 0x0000004c342a7220 */ /* 0x000fe20000410000 */
[----:B------:R-:W-:Y:S01]  /*430f0*/  IMAD.IADD R82, R82, 0x1, -R49 ;  /* 0x0000000152527824 */ /* 0x000fe200078e0a31 */
[--C-:B------:R-:W-:Y:S02]  /*43100*/  SHF.R.S32.HI R52, RZ, 0x2, R50.reuse ;  /* 0x00000002ff347819 */ /* 0x100fe40000011432 */
[----:B------:R-:W-:Y:S02]  /*43110*/  SHF.R.S32.HI R51, RZ, 0x1f, R50 ;  /* 0x0000001fff337819 */ /* 0x000fe40000011432 */
[----:B------:R-:W-:-:S02]  /*43120*/  LEA.HI R49, R33, R44, RZ, 0x5 ;  /* 0x0000002c21317211 */ /* 0x000fc400078f28ff */
[----:B------:R-:W-:Y:S01]  /*43130*/  SHF.R.S32.HI R33, RZ, 0x7, R32 ;  /* 0x00000007ff217819 */ /* 0x000fe20000011420 */
[----:B------:R-:W-:Y:S01]  /*43140*/  FMUL.FTZ R9, R27, R76 ;  /* 0x0000004c1b097220 */ /* 0x000fe20000410000 */
[----:B------:R-:W-:Y:S01]  /*43150*/  LEA.HI R51, R51, R52, RZ, 0x3 ;  /* 0x0000003433337211 */ /* 0x000fe200078f18ff */
[-C--:B------:R-:W-:Y:S01]  /*43160*/  FMUL.FTZ R27, R54, R76.reuse ;  /* 0x0000004c361b7220 */ /* 0x080fe20000410000 */
[-C--:B------:R-:W-:Y:S01]  /*43170*/  FMUL.FTZ R19, R43, R76.reuse ;  /* 0x0000004c2b137220 */ /* 0x080fe20000410000 */
[----:B------:R-:W-:Y:S01]  /*43180*/  SHF.R.S32.HI R54, RZ, 0x5, R49 ;  /* 0x00000005ff367819 */ /* 0x000fe20000011431 */
[-C--:B------:R-:W-:Y:S01]  /*43190*/  FMUL.FTZ R43, R53, R76.reuse ;  /* 0x0000004c352b7220 */ /* 0x080fe20000410000 */
        /* <DEDUP_REMOVED lines=17> */
[----:B------:R-:W-:Y:S01]  /*432b0*/  FMUL.FTZ R73, R28, R76 ;  /* 0x0000004c1c497220 */ /* 0x000fe20000410000 */
[----:B------:R-:W-:Y:S01]  /*432c0*/  @P0 SHF.R.U32.HI R54, RZ, R80, R79 ;  /* 0x00000050ff360219 */ /* 0x000fe2000001164f */
[-C--:B------:R-:W-:Y:S01]  /*432d0*/  FMUL.FTZ R26, R55, R76.reuse ;  /* 0x0000004c371a7220 */ /* 0x080fe20000410000 */
[-C--:B------:R-:W-:Y:S01]  /*432e0*/  FMUL.FTZ R28, R62, R76.reuse ;  /* 0x0000004c3e1c7220 */ /* 0x080fe20000410000 */
[----:B------:R-:W-:Y:S01]  /*432f0*/  LOP3.LUT R55, R50, 0x7ffffffc, RZ, 0xc0, !PT ;  /* 0x7ffffffc32377812 */ /* 0x000fe200078ec0ff */
[-C--:B------:R-:W-:Y:S01]  /*43300*/  FMUL.FTZ R20, R47, R76.reuse ;  /* 0x0000004c2f147220 */ /* 0x080fe20000410000 */
[----:B------:R-:W0:Y:S01]  /*43310*/  SHFL.IDX PT, R62, R54, RZ, 0x1c1f ;  /* 0x001c1fff363e7589 */ /* 0x000e2200000e0000 */
        /* <DEDUP_REMOVED lines=24> */
[----:B------:R-:W1:Y:S03]  /*434a0*/  MUFU.TANH R2, R2 ;  /* 0x0000000200027308 */ /* 0x000e660000002400 */
        /* <DEDUP_REMOVED lines=54> */
[----:B------:R-:W-:Y:S01]  /*43810*/  IMAD R55, R0, -0x60, -R59 ;  /* 0xffffffa000377824 */ /* 0x000fe200078e0a3b */
[----:B0-----:R-:W-:Y:S01]  /*43820*/  VIADDMNMX R59, R62, R56, R67, PT ;  /* 0x000000383e3b7246 */ /* 0x001fe20003800143 */
        /* <DEDUP_REMOVED lines=14> */
.L_x_13668:
[----:B------:R-:W-:Y:S05]  /*43910*/  BSYNC B2 ;  /* 0x0000000000027941 */ /* 0x000fea0003800000 */
.L_x_13667:
[----:B------:R-:W-:Y:S01]  /*43920*/  LOP3.LUT R0, RZ, R0, RZ, 0x33, !PT ;  /* 0x00000000ff007212 */ /* 0x000fe200078e33ff */
[----:B------:R-:W-:Y:S06]  /*43930*/  BRA `(.L_x_13669) ;  /* 0x0000000000187947 */ /* 0x000fec0003800000 */
.L_x_13666:
[----:B------:R-:W-:-:S13]  /*43940*/  ISETP.NE.AND P0, PT, R6, 0x1, PT ;  /* 0x000000010600780c */ /* 0x000fda0003f05270 */
[----:B------:R-:W-:Y:S05]  /*43950*/  @!P0 BRA `(.L_x_13669) ;  /* 0x0000000000108947 */ /* 0x000fea0003800000 */
[----:B------:R-:W2:Y:S04]  /*43960*/  LD.E R61, desc[UR6][R4.64+0x1c] ;  /* 0x00001c06043d7980 */ /* 0x000ea8000c101900 */
[----:B------:R-:W3:Y:S01]  /*43970*/  LD.E R63, desc[UR6][R4.64+0x20] ;  /* 0x00002006043f7980 */ /* 0x000ee2000c101900 */
[----:B--2---:R-:W-:-:S05]  /*43980*/  IMAD.HI.U32 R0, R0, R61, RZ ;  /* 0x0000003d00007227 */ /* 0x004fca00078e00ff */
[----:B---3--:R-:W-:-:S07]  /*43990*/  SHF.R.U32.HI R0, RZ, R63, R0 ;  /* 0x0000003fff007219 */ /* 0x008fce0000011600 */
.L_x_13669:
[----:B------:R-:W-:Y:S05]  /*439a0*/  BSYNC B1 ;  /* 0x0000000000017941 */ /* 0x000fea0003800000 */
.L_x_13665:
[----:B------:R-:W-:-:S05]  /*439b0*/  IMAD R61, R6, R0, R55 ;  /* 0x00000000063d7224 */ /* 0x000fca00078e0237 */
[----:B------:R-:W-:Y:S02]  /*439c0*/  VIMNMX R58, R58, R61, !PT ;  /* 0x0000003d3a3a7248 */ /* 0x000fe40007fe0100 */
[----:B------:R-:W-:-:S07]  /*439d0*/  VIADDMNMX R59, R61, R6, R59, PT ;  /* 0x000000063d3b7246 */ /* 0x000fce000380013b */
.L_x_13664:
[----:B------:R-:W-:Y:S05]  /*439e0*/  BSYNC B0 ;  /* 0x0000000000007941 */ /* 0x000fea0003800000 */
.L_x_13663:
[C---:B------:R-:W-:Y:S01]  /*439f0*/  ISETP.GE.AND P0, PT, R75.reuse, 0x2, PT ;  /* 0x000000024b00780c */ /* 0x040fe20003f06270 */
[----:B------:R-:W0:Y:S01]  /*43a00*/  SHFL.IDX PT, R54, R54, 0x1, 0x1c1f ;  /* 0x003c1f0036367f89 */ /* 0x000e2200000e0000 */
        /* <DEDUP_REMOVED lines=89> */
[----:B0-----:R-:W-:-:S02]  /*43fa0*/  VIADDMNMX R67, R54, R56, R67, PT ;  /* 0x0000003836437246 */ /* 0x001fc40003800143 */
        /* <DEDUP_REMOVED lines=40> */
.L_x_13675:
[----:B------:R-:W-:Y:S05]  /*44230*/  BSYNC B2 ;  /* 0x0000000000027941 */ /* 0x000fea0003800000 */
.L_x_13674:
[----:B------:R-:W-:Y:S01]  /*44240*/  LOP3.LUT R7, RZ, R7, RZ, 0x33, !PT ;  /* 0x00000007ff077212 */ /* 0x000fe200078e33ff */
[----:B------:R-:W-:Y:S06]  /*44250*/  BRA `(.L_x_13676) ;  /* 0x0000000000187947 */ /* 0x000fec0003800000 */
.L_x_13673:
[----:B------:R-:W-:-:S13]  /*44260*/  ISETP.NE.AND P6, PT, R6, 0x1, PT ;  /* 0x000000010600780c */ /* 0x000fda0003fc5270 */
[----:B------:R-:W-:Y:S05]  /*44270*/  @!P6 BRA `(.L_x_13676) ;  /* 0x000000000010e947 */ /* 0x000fea0003800000 */
[----:B------:R-:W2:Y:S04]  /*44280*/  LD.E R8, desc[UR6][R4.64+0x1c] ;  /* 0x00001c0604087980 */ /* 0x000ea8000c101900 */
[----:B------:R-:W3:Y:S01]  /*44290*/  LD.E R34, desc[UR6][R4.64+0x20] ;  /* 0x0000200604227980 */ /* 0x000ee2000c101900 */
[----:B--2---:R-:W-:-:S05]  /*442a0*/  IMAD.HI.U32 R7, R7, R8, RZ ;  /* 0x0000000807077227 */ /* 0x004fca00078e00ff */
[----:B---3--:R-:W-:-:S07]  /*442b0*/  SHF.R.U32.HI R7, RZ, R34, R7 ;  /* 0x00000022ff077219 */ /* 0x008fce0000011607 */
.L_x_13676:
[----:B------:R-:W-:Y:S05]  /*442c0*/  BSYNC B1 ;  /* 0x0000000000017941 */ /* 0x000fea0003800000 */
.L_x_13672:
[----:B------:R-:W-:-:S05]  /*442d0*/  IMAD R7, R6, R7, R55 ;  /* 0x0000000706077224 */ /* 0x000fca00078e0237 */
[----:B------:R-:W-:Y:S02]  /*442e0*/  VIADDMNMX R67, R7, R6, R67, PT ;  /* 0x0000000607437246 */ /* 0x000fe40003800143 */
[----:B------:R-:W-:-:S07]  /*442f0*/  VIMNMX R2, R2, R7, !PT ;  /* 0x0000000702027248 */ /* 0x000fce0007fe0100 */
.L_x_13671:
[----:B------:R-:W-:Y:S05]  /*44300*/  BSYNC B0 ;  /* 0x0000000000007941 */ /* 0x000fea0003800000 */
.L_x_13670:
[----:B------:R-:W2:Y:S01]  /*44310*/  LDL.64 R4, [UR4+0x70] ;  /* 0x00007004ff047983 */ /* 0x000ea20008100a00 */
        /* <DEDUP_REMOVED lines=113> */
[----:B--2---:R0:W-:Y:S04]  /*44a30*/  ST.E desc[UR6][R4.64+0x4], R15 ;  /* 0x0000040f04007985 */ /* 0x0041e8000c101906 */
        /* <DEDUP_REMOVED lines=23> */
[----:B0-----:R-:W-:-:S05]  /*44bb0*/  FMNMX.FTZ R15, R53, R2, !PT ;  /* 0x00000002350f7209 */ /* 0x001fca0007810000 */
[----:B------:R-:W0:Y:S02]  /*44bc0*/  SHFL.BFLY PT, R2, R15, 0x2, 0x1f ;  /* 0x0c401f000f027f89 */ /* 0x000e2400000e0000 */
[----:B0-----:R-:W-:-:S05]  /*44bd0*/  FMNMX.FTZ R19, R15, R2, !PT ;  /* 0x000000020f137209 */ /* 0x001fca0007810000 */
[----:B------:R-:W0:Y:S04]  /*44be0*/  SHFL.BFLY PT, R2, R19, 0x1, 0x1f ;  /* 0x0c201f0013027f89 */ /* 0x000e2800000e0000 */
[----:B------:R-:W-:Y:S01]  /*44bf0*/  ST.E desc[UR6][R4.64], R15 ;  /* 0x0000000f04007985 */ /* 0x000fe2000c101906 */
[----:B0-----:R-:W-:-:S05]  /*44c00*/  FMNMX.FTZ R21, R19, R2, !PT ;  /* 0x0000000213157209 */ /* 0x001fca0007810000 */
[----:B------:R-:W-:Y:S04]  /*44c10*/  ST.E desc[UR6][R4.64], R21 ;  /* 0x0000001504007985 */ /* 0x000fe8000c101906 */
[----:B--2---:R-:W0:Y:S02]  /*44c20*/  SHFL.BFLY PT, R3, R20, 0x2, 0x1f ;  /* 0x0c401f0014037f89 */ /* 0x004e2400000e0000 */
[----:B0-----:R-:W-:-:S05]  /*44c30*/  FMNMX.FTZ R24, R20, R3, !PT ;  /* 0x0000000314187209 */ /* 0x001fca0007810000 */
[----:B------:R-:W0:Y:S02]  /*44c40*/  SHFL.BFLY PT, R3, R24, 0x1, 0x1f ;  /* 0x0c201f0018037f89 */ /* 0x000e2400000e0000 */
[----:B0-----:R-:W-:-:S05]  /*44c50*/  FMNMX.FTZ R25, R24, R3, !PT ;  /* 0x0000000318197209 */ /* 0x001fca0007810000 */
        /* <DEDUP_REMOVED lines=48> */
[----:B------:R-:W4:Y:S01]  /*44f60*/  MUFU.EX2 R178, R178 ;  /* 0x000000b200b27308 */ /* 0x000f220000000800 */
[----:B------:R-:W-:-:S07]  /*44f70*/  FFMA.FTZ R169, R13, R67, -R4 ;  /* 0x000000430da97223 */ /* 0x000fce0000010804 */
[----:B------:R-:W4:Y:S01]  /*44f80*/  MUFU.EX2 R179, R179 ;  /* 0x000000b300b37308 */ /* 0x000f220000000800 */
[-CC-:B------:R-:W-:Y:S01]  /*44f90*/  FFMA.FTZ R13, R12, R67.reuse, -R4.reuse ;  /* 0x000000430c0d7223 */ /* 0x180fe20000010804 */
[----:B------:R-:W-:Y:S01]  /*44fa0*/  FFMA.FTZ R12, R8, R67, -R4 ;  /* 0x00000043080c7223 */ /* 0x000fe20000010804 */
[----:B0-----:R-:W-:-:S05]  /*44fb0*/  FADD.FTZ R0, R34, R176 ;  /* 0x000000b022007221 */ /* 0x001fca0000010000 */
[----:B------:R-:W0:Y:S01]  /*44fc0*/  MUFU.EX2 R32, R32 ;  /* 0x0000002000207308 */ /* 0x000e220000000800 */
[----:B-1----:R-:W-:Y:S01]  /*44fd0*/  FADD.FTZ R8, R20, R177 ;  /* 0x000000b114087221 */ /* 0x002fe20000010000 */
[----:B------:R-:W-:-:S06]  /*44fe0*/  FFMA.FTZ R163, R58, R67, -R4 ;  /* 0x000000433aa37223 */ /* 0x000fcc0000010804 */
[----:B------:R-:W1:Y:S01]  /*44ff0*/  MUFU.EX2 R18, R18 ;  /* 0x0000001200127308 */ /* 0x000e620000000800 */
[----:B--2---:R-:W-:Y:S01]  /*45000*/  FADD.FTZ R5, R33, R0 ;  /* 0x0000000021057221 */ /* 0x004fe20000010000 */
[----:B---3--:R-:W-:-:S06]  /*45010*/  FADD.FTZ R8, R19, R8 ;  /* 0x0000000813087221 */ /* 0x008fcc0000010000 */
[----:B------:R-:W2:Y:S01]  /*45020*/  MUFU.EX2 R160, R160 ;  /* 0x000000a000a07308 */ /* 0x000ea20000000800 */
[----:B------:R-:W-:-:S07]  /*45030*/  FFMA.FTZ R14, R11, R67, -R4 ;  /* 0x000000430b0e7223 */ /* 0x000fce0000010804 */
[----:B------:R-:W3:Y:S01]  /*45040*/  MUFU.EX2 R161, R161 ;  /* 0x000000a100a17308 */ /* 0x000ee20000000800 */
[----:B------:R-:W-:Y:S01]  /*45050*/  FFMA.FTZ R11, R9, R67, -R4 ;  /* 0x00000043090b7223 */ /* 0x000fe20000010804 */
[----:B----4-:R-:W-:-:S06]  /*45060*/  FADD.FTZ R5, R178, R5 ;  /* 0x00000005b2057221 */ /* 0x010fcc0000010000 */
[----:B------:R-:W4:Y:S01]  /*45070*/  MUFU.EX2 R31, R31 ;  /* 0x0000001f001f7308 */ /* 0x000f220000000800 */
[----:B------:R-:W-:-:S07]  /*45080*/  FADD.FTZ R9, R179, R8 ;  /* 0x00000008b3097221 */ /* 0x000fce0000010000 */
        /* <DEDUP_REMOVED lines=16> */
[----:B0-----:R-:W-:-:S06]  /*45190*/  FADD.FTZ R5, R162, R5 ;  /* 0x00000005a2057221 */ /* 0x001fcc0000010000 */
[----:B------:R-:W0:Y:S01]  /*451a0*/  MUFU.EX2 R29, R29 ;  /* 0x0000001d001d7308 */ /* 0x000e220000000800 */
[----:B-1----:R-:W-:Y:S01]  /*451b0*/  FADD.FTZ R7, R163, R0 ;  /* 0x00000000a3077221 */ /* 0x002fe20000010000 */
[----:B------:R-:W-:-:S06]  /*451c0*/  FFMA.FTZ R181, R56, R67, -R4 ;  /* 0x0000004338b57223 */ /* 0x000fcc0000010804 */
        /* <DEDUP_REMOVED lines=16> */
[----:B------:R-:W2:Y:S08]  /*452d0*/  MUFU.EX2 R27, R27 ;  /* 0x0000001b001b7308 */ /* 0x000eb00000000800 */
        /* <DEDUP_REMOVED lines=49> */
[----:B------:R-:W-:Y:S04]  /*455f0*/  ST.E desc[UR6][R2.64+0x10], R35 ;  /* 0x0000102302007985 */ /* 0x000fe8000c101906 */
[----:B------:R0:W-:Y:S04]  /*45600*/  ST.E desc[UR6][R2.64+0x14], R37 ;  /* 0x0000142502007985 */ /* 0x0001e8000c101906 */
[----:B------:R-:W2:Y:S04]  /*45610*/  LDL.64 R4, [UR4] ;  /* 0x00000004ff047983 */ /* 0x000ea80008100a00 */
[----:B------:R-:W3:Y:S04]  /*45620*/  LDL.64 R6, [UR4+0x98] ;  /* 0x00009804ff067983 */ /* 0x000ee80008100a00 */
[----:B0-----:R-:W4:Y:S01]  /*45630*/  LDL.64 R2, [UR4+0x80] ;  /* 0x00008004ff027983 */ /* 0x001f220008100a00 */
[----:B------:R-:W-:-:S05]  /*45640*/  LEA.HI R74, R74, 0x8, RZ, 0x19 ;  /* 0x000000084a4a7811 */ /* 0x000fca00078fc8ff */
[----:B------:R0:W-:Y:S06]  /*45650*/  BAR.SYNC.DEFER_BLOCKING R74, 0x100 ;  /* 0x0004004a0000751d */ /* 0x0001ec0000010000 */
[----:B--2---:R-:W2:Y:S04]  /*45660*/  LD.E R39, desc[UR6][R4.64] ;  /* 0x0000000604277980 */ /* 0x004ea8000c101900 */
[----:B----4-:R-:W4:Y:S04]  /*45670*/  LD.E R41, desc[UR6][R2.64] ;  /* 0x0000000602297980 */ /* 0x010f28000c101900 */
[----:B---3--:R-:W2:Y:S04]  /*45680*/  LD.E.64 R4, desc[UR6][R6.64] ;  /* 0x0000000606047980 */ /* 0x008ea8000c101b00 */
        /* <DEDUP_REMOVED lines=27> */
[----:B------:R-:W3:Y:S04]  /*45840*/  LDL.64 R6, [UR4+0x88] ;  /* 0x00008804ff067983 */ /* 0x000ee80008100a00 */
        /* <DEDUP_REMOVED lines=45> */
[----:B----4-:R-:W-:Y:S01]  /*45b20*/  ST.E desc[UR6][R2.64], R41 ;  /* 0x0000002902007985 */ /* 0x010fe2000c101906 */
[----:B--2---:R-:W-:-:S03]  /*45b30*/  IMAD R4, R39, 0xc00, R4 ;  /* 0x00000c0027047824 */ /* 0x004fc600078e0204 */
[----:B------:R-:W2:Y:S04]  /*45b40*/  LD.E R109, desc[UR6][R2.64+0x198] ;  /* 0x00019806026d7980 */ /* 0x000ea8000c101900 */
[----:B---3--:R-:W-:Y:S04]  /*45b50*/  ST.E desc[UR6][R2.64+0x4], R43 ;  /* 0x0000042b02007985 */ /* 0x008fe8000c101906 */
        /* <DEDUP_REMOVED lines=81> */
[----:B------:R-:W-:Y:S02]  /*46070*/  R2UR UR11, R5 ;  /* 0x00000000050b72ca */ /* 0x000fe400000e0000 */
[----:B------:R-:W-:Y:S02]  /*46080*/  F2FP.BF16.F32.PACK_AB R176, R176, R34 ;  /* 0x00000022b0b0723e */ /* 0x000fe400000010ff */
[----:B------:R-:W-:Y:S02]  /*46090*/  F2FP.BF16.F32.PACK_AB R178, R178, R33 ;  /* 0x00000021b2b2723e */ /* 0x000fe400000010ff */
[----:B------:R-:W-:Y:S02]  /*460a0*/  F2FP.BF16.F32.PACK_AB R177, R177, R20 ;  /* 0x00000014b1b1723e */ /* 0x000fe400000010ff */
[----:B------:R-:W-:Y:S01]  /*460b0*/  F2FP.BF16.F32.PACK_AB R179, R179, R19 ;  /* 0x00000013b3b3723e */ /* 0x000fe200000010ff */
[----:B------:R-:W-:Y:S01]  /*460c0*/  ST.E desc[UR6][R2.64+0x74], R36 ;  /* 0x0000742402007985 */ /* 0x000fe2000c101906 */
[----:B------:R-:W-:-:S02]  /*460d0*/  F2FP.BF16.F32.PACK_AB R160, R160, R32 ;  /* 0x00000020a0a0723e */ /* 0x000fc400000010ff */
[----:B------:R-:W-:Y:S01]  /*460e0*/  F2FP.BF16.F32.PACK_AB R162, R162, R31 ;  /* 0x0000001fa2a2723e */ /* 0x000fe200000010ff */
[----:B------:R-:W-:Y:S01]  /*460f0*/  ST.E desc[UR6][R2.64+0x7c], R38 ;  /* 0x00007c2602007985 */ /* 0x000fe2000c101906 */
[----:B------:R-:W-:Y:S02]  /*46100*/  F2FP.BF16.F32.PACK_AB R168, R168, R30 ;  /* 0x0000001ea8a8723e */ /* 0x000fe400000010ff */
[----:B------:R-:W-:Y:S01]  /*46110*/  F2FP.BF16.F32.PACK_AB R170, R170, R29 ;  /* 0x0000001daaaa723e */ /* 0x000fe200000010ff */
[----:B------:R-:W-:Y:S01]  /*46120*/  ST.E desc[UR6][R2.64+0x84], R40 ;  /* 0x0000842802007985 */ /* 0x000fe2000c101906 */
[----:B------:R-:W-:Y:S02]  /*46130*/  F2FP.BF16.F32.PACK_AB R180, R180, R28 ;  /* 0x0000001cb4b4723e */ /* 0x000fe400000010ff */
[----:B------:R-:W-:Y:S01]  /*46140*/  F2FP.BF16.F32.PACK_AB R182, R182, R27 ;  /* 0x0000001bb6b6723e */ /* 0x000fe200000010ff */
[----:B------:R-:W-:Y:S01]  /*46150*/  ST.E desc[UR6][R2.64+0x8c], R42 ;  /* 0x00008c2a02007985 */ /* 0x000fe2000c101906 */
[----:B------:R-:W-:-:S02]  /*46160*/  F2FP.BF16.F32.PACK_AB R184, R184, R26 ;  /* 0x0000001ab8b8723e */ /* 0x000fc400000010ff */
[----:B------:R-:W-:Y:S01]  /*46170*/  F2FP.BF16.F32.PACK_AB R186, R186, R25 ;  /* 0x00000019baba723e */ /* 0x000fe200000010ff */
[----:B------:R-:W-:Y:S01]  /*46180*/  ST.E desc[UR6][R2.64+0x94], R44 ;  /* 0x0000942c02007985 */ /* 0x000fe2000c101906 */
[----:B------:R-:W-:-:S03]  /*46190*/  F2FP.BF16.F32.PACK_AB R188, R188, R24 ;  /* 0x00000018bcbc723e */ /* 0x000fc600000010ff */
        /* <DEDUP_REMOVED lines=97> */
[----:B------:R-:W-:Y:S03]  /*467b0*/  HGMMA.64x256x16.F32.BF16 R24, R176, gdesc[UR8].tnspB, RZ, !UPT, gsb0 ;  /* 0x43e00008b0187df0 */ /* 0x000fe6000c0018ff */
        /* <DEDUP_REMOVED lines=264> */
[----:B------:R-:W-:Y:S02]  /*47840*/  F2FP.BF16.F32.PACK_AB R161, R161, R18 ;  /* 0x00000012a1a1723e */ /* 0x000fe400000010ff */
[----:B------:R-:W-:-:S04]  /*47850*/  F2FP.BF16.F32.PACK_AB R163, R163, R15 ;  /* 0x0000000fa3a3723e */ /* 0x000fc800000010ff */
[----:B--2---:R-:W-:-:S06]  /*47860*/  WARPGROUP.ARRIVE ;  /* 0x00000000000079c5 */ /* 0x004fcc0000000000 */
        /* <DEDUP_REMOVED lines=795> */
[----:B------:R-:W-:-:S04]  /*4aa20*/  F2FP.BF16.F32.PACK_AB R185, R185, R10 ;  /* 0x0000000ab9b9723e */ /* 0x000fc800000010ff */
[----:B--2---:R-:W-:-:S07]  /*4aa30*/  WARPGROUP.ARRIVE ;  /* 0x00000000000079c5 */ /* 0x004fce0000000000 */
        /* <DEDUP_REMOVED lines=263> */
[----:B------:R-:W-:-:S04]  /*4bab0*/  F2FP.BF16.F32.PACK_AB R191, R191, R0 ;  /* 0x00000000bfbf723e */ /* 0x000fc800000010ff */
[----:B--2---:R-:W-:-:S06]  /*4bac0*/  WARPGROUP.ARRIVE ;  /* 0x00000000000079c5 */ /* 0x004fcc0000000000 */
        /* <DEDUP_REMOVED lines=261> */
[----:B----4-:R0:W-:Y:S04]  /*4cb20*/  ST.E desc[UR6][R2.64+0x4], R5 ;  /* 0x0000040502007985 */ /* 0x0101e8000c101906 */
        /* <DEDUP_REMOVED lines=125> */
[----:B0-----:R-:W3:Y:S04]  /*4d300*/  LDL.64 R4, [UR4+0x40] ;  /* 0x00004004ff047983 */ /* 0x001ee80008100a00 */
[----:B-1----:R-:W4:Y:S04]  /*4d310*/  LDL.64 R6, [UR4] ;  /* 0x00000004ff067983 */ /* 0x002f280008100a00 */
[----:B---3--:R-:W3:Y:S04]  /*4d320*/  LD.E R0, desc[UR6][R4.64] ;  /* 0x0000000604007980 */ /* 0x008ee8000c101900 */
[----:B----4-:R2:W5:Y:S01]  /*4d330*/  LD.E R6, desc[UR6][R6.64] ;  /* 0x0000000606067980 */ /* 0x010562000c101900 */
[----:B------:R-:W-:Y:S01]  /*4d340*/  BSSY B0, `(.L_x_13677) ;  /* 0x0000005000007945 */ /* 0x000fe20003800000 */
[----:B---3--:R-:W-:-:S04]  /*4d350*/  LOP3.LUT R0, R0, 0x1, RZ, 0xfc, !PT ;  /* 0x0000000100007812 */ /* 0x008fc800078efcff */
[----:B------:R-:W-:-:S13]  /*4d360*/  ISETP.NE.AND P0, PT, R0, 0x3, PT ;  /* 0x000000030000780c */ /* 0x000fda0003f05270 */
[----:B--2---:R-:W-:Y:S05]  /*4d370*/  @!P0 BRA `(.L_x_13678) ;  /* 0x0000000000048947 */ /* 0x004fea0003800000 */
[----:B------:R-:W-:Y:S01]  /*4d380*/  BPT.TRAP 0x1 ;  /* 0x000000040000795c */ /* 0x000fe20000300000 */
.L_x_13678:
[----:B------:R-:W-:Y:S05]  /*4d390*/  BSYNC B0 ;  /* 0x0000000000007941 */ /* 0x000fea0003800000 */
.L_x_13677:
[----:B------:R-:W2:Y:S04]  /*4d3a0*/  LD.E.64 R2, desc[UR6][R4.64+0x20] ;  /* 0x0000200604027980 */ /* 0x000ea8000c101b00 */
[----:B------:R-:W3:Y:S01]  /*4d3b0*/  LD.E R0, desc[UR6][R4.64+0xc] ;  /* 0x00000c0604007980 */ /* 0x000ee2000c101900 */
[----:B------:R-:W-:Y:S01]  /*4d3c0*/  IMAD.MOV.U32 R223, RZ, RZ, 0x0 ;  /* 0x00000000ffdf7424 */ /* 0x000fe200078e00ff */
[----:B--2---:R-:W-:-:S05]  /*4d3d0*/  MOV R3, R2 ;  /* 0x0000000200037202 */ /* 0x004fca0000000f00 */
[----:B-----5:R-:W-:-:S05]  /*4d3e0*/  IMAD R3, R6, 0x8, R3 ;  /* 0x0000000806037824 */ /* 0x020fca00078e0203 */
[----:B---3--:R-:W-:-:S04]  /*4d3f0*/  PRMT R0, R0, 0x654, R3 ;  /* 0x0000065400007816 */ /* 0x008fc80000000003 */
[----:B------:R0:W-:Y:S02]  /*4d400*/  SYNCS.ARRIVE.TRANS64.RED.A1T0 RZ, [R0+URZ], RZ ;  /* 0x000000ff00ff79a7 */ /* 0x0001e4000810043f */
[----:B0-----:R-:W-:Y:S05]  /*4d410*/  RET.REL.NODEC R222 `(_ZN7cutlass13device_kernelIN5flash11enable_sm90INS1_16FlashAttnFwdSm90INS1_25CollectiveMainloopFwdSm90ILi2EN4cute5tupleIJNS5_1CILi1EEES8_S8_EEENS6_IJNS7_ILi128EEENS7_ILi96EEENS7_ILi64EEEEEELi256ENS_10bfloat16_tEfNS_4arch4Sm90ELb0ELb1ELb1ELb1ELb1ELb1ELb1ELb1ELb0ELb1ELb1ELb0EEENS1_21CollectiveEpilogueFwdINS6_IJSA_NS7_ILi256EEESB_EEES9_SE_SG_Li256ELb1ELb1ELb1ELb0EEENS1_36VarlenDynamicPersistentTileSchedulerILi128ELi96ELi256ELi128ELb1ELb1ELb1ELb1ELb0ELb1EEEEEEEEEvNT_6ParamsE) ;  /* 0xfffffb28def87950 */ /* 0x001fea0003c3ffff */
.L_x_13651:
[----:B0-----:R0:W1:Y:S02]  /*4d420*/  SYNCS.PHASECHK.TRANS64.TRYWAIT P0, [R8+URZ], R9 ;  /* 0x00000009080075a7 */ /* 0x001064000800017f */
[----:B-1----:R-:W-:Y:S05]  /*4d430*/  @!P0 NANOSLEEP.SYNCS 0x989680 ;  /* 0x009896800000895d */ /* 0x002fea0003900000 */
[----:B------:R-:W1:Y:S02]  /*4d440*/  @!P0 SYNCS.PHASECHK.TRANS64 P0, [R8+URZ], R9 ;  /* 0x00000009080085a7 */ /* 0x000e64000800007f */
[----:B-1----:R-:W-:Y:S05]  /*4d450*/  @!P0 BRA `(.L_x_13651) ;  /* 0xfffffffc00f08947 */ /* 0x002fea000383ffff */
[----:B------:R-:W-:Y:S05]  /*4d460*/  BRA `(.L_x_13650) ;  /* 0xffffff44007c7947 */ /* 0x000fea000383ffff */
.L_x_13653:
[----:B0-----:R0:W1:Y:S02]  /*4d470*/  SYNCS.PHASECHK.TRANS64.TRYWAIT P0, [R8+URZ+0x32410], R9 ;  /* 0x03241009080075a7 */ /* 0x001064000800017f */
[----:B-1----:R-:W-:Y:S05]  /*4d480*/  @!P0 NANOSLEEP.SYNCS 0x989680 ;  /* 0x009896800000895d */ /* 0x002fea0003900000 */
[----:B------:R-:W1:Y:S02]  /*4d490*/  @!P0 SYNCS.PHASECHK.TRANS64 P0, [R8+URZ+0x32410], R9 ;  /* 0x03241009080085a7 */ /* 0x000e64000800007f */
[----:B-1----:R-:W-:Y:S05]  /*4d4a0*/  @!P0 BRA `(.L_x_13653) ;  /* 0xfffffffc00f08947 */ /* 0x002fea000383ffff */
[----:B------:R-:W-:Y:S05]  /*4d4b0*/  BRA `(.L_x_13679) ;  /* 0xffffff4800707947 */ /* 0x000fea000383ffff */
.L_x_13660:
[----:B0-----:R0:W1:Y:S02]  /*4d4c0*/  SYNCS.PHASECHK.TRANS64.TRYWAIT P0, [R8+URZ], R9 ;  /* 0x00000009080075a7 */ /* 0x001064000800017f */
[----:B-1----:R-:W-:Y:S05]  /*4d4d0*/  @!P0 NANOSLEEP.SYNCS 0x989680 ;  /* 0x009896800000895d */ /* 0x002fea0003900000 */
[----:B------:R-:W1:Y:S02]  /*4d4e0*/  @!P0 SYNCS.PHASECHK.TRANS64 P0, [R8+URZ], R9 ;  /* 0x00000009080085a7 */ /* 0x000e64000800007f */
[----:B-1----:R-:W-:Y:S05]  /*4d4f0*/  @!P0 BRA `(.L_x_13660) ;  /* 0xfffffffc00f08947 */ /* 0x002fea000383ffff */
[----:B------:R-:W-:Y:S05]  /*4d500*/  BRA `(.L_x_13659) ;  /* 0xffffff4800e47947 */ /* 0x000fea000383ffff */
.L_x_13680:
        /* <DEDUP_REMOVED lines=15> */
.L_x_15779:


//--------------------- .text._ZN7cutlass13device_kernelIN5flash11enable_sm90INS1_16FlashAttnFwdSm90INS1_25CollectiveMainloopFwdSm90ILi2EN4cute5tupleIJNS5_1CILi1EEES8_S8_EEENS6_IJNS7_ILi128EEENS7_ILi96EEENS7_ILi64EEEEEELi256ENS_10bfloat16_tEfNS_4arch4Sm90ELb1ELb0ELb1ELb0ELb1ELb0ELb0ELb1ELb0ELb1ELb1ELb0EEENS1_21CollectiveEpilogueFwdINS6_IJSA_NS7_ILi256EEESB_EEES9_SE_SG_Li256ELb0ELb1ELb1ELb0EEENS1_19SingleTileSchedulerILb0ELb1ELb1ELi128EEEEEEEEEvNT_6ParamsE --------------------------
	.section	.text._ZN7cutlass13device_kernelIN5flash11enable_sm90INS1_16FlashAttnFwdSm90INS1_25CollectiveMainloopFwdSm90ILi2EN4cute5tupleIJNS5_1CILi1EEES8_S8_EEENS6_IJNS7_ILi128EEENS7_ILi96EEENS7_ILi64EEEEEELi256ENS_10bfloat16_tEfNS_4arch4Sm90ELb1ELb0ELb1ELb0ELb1ELb0ELb0ELb1ELb0ELb1ELb1ELb0EEENS1_21CollectiveEpilogueFwdINS6_IJSA_NS7_ILi256EEESB_EEES9_SE_SG_Li256ELb0ELb1ELb1ELb0EEENS1_19SingleTileSchedulerILb0ELb1ELb1ELi128EEEEEEEEEvNT_6ParamsE,"ax",@progbits
	.align	128
.text._ZN7cutlass13device_kernelIN5flash11enable_sm90INS1_16FlashAttnFwdSm90INS1_25CollectiveMainloopFwdSm90ILi2EN4cute5tupleIJNS5_1CILi1EEES8_S8_EEENS6_IJNS7_ILi128EEENS7_ILi96EEENS7_ILi64EEEEEELi256ENS_10bfloat16_tEfNS_4arch4Sm90ELb1ELb0ELb1ELb0ELb1ELb0ELb0ELb1ELb0ELb1ELb1ELb0EEENS1_21CollectiveEpilogueFwdINS6_IJSA_NS7_ILi256EEESB_EEES9_SE_SG_Li256ELb0ELb1ELb1ELb0EEENS1_19SingleTileSchedulerILb0ELb1ELb1ELi128EEEEEEEEEvNT_6ParamsE:
        .type           _ZN7cutlass13device_kernelIN5flash11enable_sm90INS1_16FlashAttnFwdSm90INS1_25CollectiveMainloopFwdSm90ILi2EN4cute5tupleIJNS5_1CILi1EEES8_S8_EEENS6_IJNS7_ILi128EEENS7_ILi96EEENS7_ILi64EEEEEELi256ENS_10bfloat16_tEfNS_4arch4Sm90ELb1ELb0ELb1ELb0ELb1ELb0ELb0ELb1ELb0ELb1ELb1ELb0EEENS1_21CollectiveEpilogueFwdINS6_IJSA_NS7_ILi256EEESB_EEES9_SE_SG_Li256ELb0ELb1ELb1ELb0EEENS1_19SingleTileSchedulerILb0ELb1ELb1ELi128EEEEEEEEEvNT_6ParamsE,@function
        .size           _ZN7cutlass13device_kernelIN5flash11enable_sm90INS1_16FlashAttnFwdSm90INS1_25CollectiveMainloopFwdSm90ILi2EN4cute5tupleIJNS5_1CILi1EEES8_S8_EEENS6_IJNS7_ILi128EEENS7_ILi96EEENS7_ILi64EEEEEELi256ENS_10bfloat16_tEfNS_4arch4Sm90ELb1ELb0ELb1ELb0ELb1ELb0ELb0ELb1ELb0ELb1ELb1ELb0EEENS1_21CollectiveEpilogueFwdINS6_IJSA_NS7_ILi256EEESB_EEES9_SE_SG_Li256ELb0ELb1ELb1ELb0EEENS1_19SingleTileSchedulerILb0ELb1ELb1ELi128EEEEEEEEEvNT_6ParamsE,(.L_x_15781 - _ZN7cutlass13device_kernelIN5flash11enable_sm90INS1_16FlashAttnFwdSm90INS1_25CollectiveMainloopFwdSm90ILi2EN4cute5tupleIJNS5_1CILi1EEES8_S8_EEENS6_IJNS7_ILi128EEENS7_ILi96EEENS7_ILi64EEEEEELi256ENS_10bfloat16_tEfNS_4arch4Sm90ELb1ELb0ELb1ELb0ELb1ELb0ELb0ELb1ELb0ELb1ELb1ELb0EEENS1_21CollectiveEpilogueFwdINS6_IJSA_NS7_ILi256EEESB_EEES9_SE_SG_Li256ELb0ELb1ELb1ELb0EEENS1_19SingleTileSchedulerILb0ELb1ELb1ELi128EEEEEEEEEvNT_6ParamsE)
        .other          _ZN7cutlass13device_kernelIN5flash11enable_sm90INS1_16FlashAttnFwdSm90INS1_25CollectiveMainloopFwdSm90ILi2EN4cute5tupleIJNS5_1CILi1EEES8_S8_EEENS6_IJNS7_ILi128EEENS7_ILi96EEENS7_ILi64EEEEEELi256ENS_10bfloat16_tEfNS_4arch4Sm90ELb1ELb0ELb1ELb0ELb1ELb0ELb0ELb1ELb0ELb1ELb1ELb0EEENS1_21CollectiveEpilogueFwdINS6_IJSA_NS7_ILi256EEESB_EEES9_SE_SG_Li256ELb0ELb1ELb1ELb0EEENS1_19SingleTileSchedulerILb0ELb1ELb1ELi128EEEEEEEEEvNT_6ParamsE,@"STO_CUDA_ENTRY STV_DEFAULT"
_ZN7cutlass13device_kernelIN5flash11enable_sm90INS1_16FlashAttnFwdSm90INS1_25CollectiveMainloopFwdSm90ILi2EN4cute5tupleIJNS5_1CILi1EEES8_S8_EEENS6_IJNS7_ILi128EEENS7_ILi96EEENS7_ILi64EEEEEELi256ENS_10bfloat16_tEfNS_4arch4Sm90ELb1ELb0ELb1ELb0ELb1ELb0ELb0ELb1ELb0ELb1ELb1ELb0EEENS1_21CollectiveEpilogueFwdINS6_IJSA_NS7_ILi256EEESB_EEES9_SE_SG_Li256ELb0ELb1ELb1ELb0EEENS1_19SingleTileSchedulerILb0ELb1ELb1ELi128EEEEEEEEEvNT_6ParamsE:
        /* <DEDUP_REMOVED lines=44> */
.L_x_13681:
        /* <DEDUP_REMOVED lines=22> */
.L_x_13682:
        /* <DEDUP_REMOVED lines=18> */
.L_x_13683:
        /* <DEDUP_REMOVED lines=22> */
.L_x_13684:
        /* <DEDUP_REMOVED lines=23> */
.L_x_13685:
        /* <DEDUP_REMOVED lines=9> */
.L_x_13688:
        /* <DEDUP_REMOVED lines=20> */
[----:B------:R-:W0:Y:S01]  /*09e0*/  S2UR UR45, SR_CTAID.X ;  /* 0x00000000002d79c3 */ /* 0x000e220000002500 */
[----:B------:R-:W-:Y:S01]  /*09f0*/  ULDC UR4, c[0x0][0x448] ;  /* 0x0001120000047ab9 */ /* 0x000fe20000000800 */
[----:B------:R-:W-:Y:S01]  /*0a00*/  ULDC UR40, c[0x0][0x424] ;  /* 0x0001090000287ab9 */ /* 0x000fe20000000800 */
[----:B------:R-:W-:Y:S01]  /*0a10*/  UISETP.NE.AND UP1, UPT, UR4, 0x1, UPT ;  /* 0x000000010400788c */ /* 0x000fe2000bf25270 */
[----:B------:R-:W-:Y:S02]  /*0a20*/  ULDC UR44, c[0x0][0x2f0] ;  /* 0x0000bc00002c7ab9 */ /* 0x000fe40000000800 */
[----:B------:R-:W-:Y:S01]  /*0a30*/  ULDC.64 UR4, c[0x0][0x418] ;  /* 0x0001060000047ab9 */ /* 0x000fe20000000a00 */
[----:B------:R-:W-:Y:S01]  /*0a40*/  ULDC UR7, c[0x0][0x288] ;  /* 0x0000a20000077ab9 */ /* 0x000fe20000000800 */
[----:B------:R-:W-:Y:S02]  /*0a50*/  UISETP.NE.U32.AND UP0, UPT, UR4, URZ, UPT ;  /* 0x0000003f0400728c */ /* 0x000fe4000bf05070 */
[----:B------:R-:W-:-:S02]  /*0a60*/  UP2UR UR43, UPR, URZ, 0x2 ;  /* 0x000000023f2b7883 */ /* 0x000fc40008000000 */
[----:B------:R-:W-:Y:S02]  /*0a70*/  UISETP.NE.AND.EX UP0, UPT, UR5, URZ, UPT, UP0 ;  /* 0x0000003f0500728c */ /* 0x000fe4000bf05300 */
[----:B------:R-:W-:Y:S01]  /*0a80*/  @UP1 ULDC UR4, c[0x0][0x44c] ;  /* 0x0001130000041ab9 */ /* 0x000fe20000000800 */
[----:B------:R-:W-:Y:S01]  /*0a90*/  @UP1 ULDC UR8, c[0x0][0x450] ;  /* 0x0001140000081ab9 */ /* 0x000fe20000000800 */
[----:B------:R-:W-:Y:S02]  /*0aa0*/  USEL UR40, UR40, 0x1, UP0 ;  /* 0x0000000128287887 */ /* 0x000fe40008000000 */
[----:B------:R-:W-:Y:S02]  /*0ab0*/  USHF.R.U32.HI UR10, URZ, 0x10, UR41 ;  /* 0x000000103f0a7899 */ /* 0x000fe40008011629 */
[----:B------:R-:W-:Y:S02]  /*0ac0*/  UIMAD UR44, UR40, UR44, URZ ;  /* 0x0000002c282c72a4 */ /* 0x000fe4000f8e023f */
[----:B------:R-:W-:-:S02]  /*0ad0*/  ULOP3.LUT UR41, UR41, 0xffff, URZ, 0xc0, !UPT ;  /* 0x0000ffff29297892 */ /* 0x000fc4000f8ec03f */
[----:B0-----:R-:W-:-:S04]  /*0ae0*/  USHF.L.U32 UR45, UR45, 0x7, URZ ;  /* 0x000000072d2d7899 */ /* 0x001fc8000800063f */
[----:B------:R-:W-:-:S04]  /*0af0*/  UIADD3 UR6, UR45, 0x7f, URZ ;  /* 0x0000007f2d067890 */ /* 0x000fc8000fffe03f */
[----:B------:R-:W-:Y:S02]  /*0b00*/  UIMAD.WIDE.U32 UR4, UR6, UR4, URZ ;  /* 0x00000004060472a5 */ /* 0x000fe4000f8e003f */
[----:B------:R-:W-:Y:S02]  /*0b10*/  UIADD3 UR4, UR44, 0x5f, URZ ;  /* 0x0000005f2c047890 */ /* 0x000fe4000fffe03f */
[----:B------:R-:W-:Y:S02]  /*0b20*/  @UP1 USHF.R.U32.HI UR6, URZ, UR8, UR5 ;  /* 0x000000083f061299 */ /* 0x000fe40008011605 */
[----:B------:R-:W-:-:S04]  /*0b30*/  UIADD3 UR5, UR44, 0x60, -UR7 ;  /* 0x000000602c057890 */ /* 0x000fc8000fffe807 */
[----:B------:R-:W-:Y:S02]  /*0b40*/  UIADD3 UR6, UR5, UR6, URZ ;  /* 0x0000000605067290 */ /* 0x000fe4000fffe03f */
[----:B------:R-:W-:Y:S02]  /*0b50*/  UIMAD.WIDE UR4, UR4, 0x2aaaaaab, URZ ;  /* 0x2aaaaaab040478a5 */ /* 0x000fe4000f8e023f */
[----:B------:R-:W-:Y:S02]  /*0b60*/  UIMAD.WIDE UR6, UR6, 0x2aaaaaab, URZ ;  /* 0x2aaaaaab060678a5 */ /* 0x000fe4000f8e023f */
[----:B------:R-:W-:Y:S02]  /*0b70*/  USHF.R.U32.HI UR4, URZ, 0x1f, UR5 ;  /* 0x0000001f3f047899 */ /* 0x000fe40008011605 */
[----:B------:R-:W-:Y:S02]  /*0b80*/  USHF.R.U32.HI UR6, URZ, 0x1f, UR7 ;  /* 0x0000001f3f067899 */ /* 0x000fe40008011607 */
[----:B------:R-:W-:-:S02]  /*0b90*/  ULEA.HI.SX32 UR4, UR5, UR4, 0x1c ;  /* 0x0000000405047291 */ /* 0x000fc4000f8fe23f */
[----:B------:R-:W-:-:S04]  /*0ba0*/  ULEA.HI.SX32 UR6, UR7, UR6, 0x1c ;  /* 0x0000000607067291 */ /* 0x000fc8000f8fe23f */
[----:B------:R-:W-:-:S04]  /*0bb0*/  UISETP.LT.AND UP0, UPT, UR4, UR6, UPT ;  /* 0x000000060400728c */ /* 0x000fc8000bf01270 */
[----:B------:R-:W-:Y:S02]  /*0bc0*/  USEL UR9, UR4, UR6, UP0 ;  /* 0x0000000604097287 */ /* 0x000fe40008000000 */
[----:B------:R-:W-:Y:S02]  /*0bd0*/  UISETP.NE.AND UP0, UPT, UR10, URZ, UPT ;  /* 0x0000003f0a00728c */ /* 0x000fe4000bf05270 */
[----:B------:R-:W-:Y:S01]  /*0be0*/  UISETP.GE.AND UP1, UPT, UR9, 0x1, UPT ;  /* 0x000000010900788c */ /* 0x000fe2000bf26270 */
[----:B------:R-:W-:-:S05]  /*0bf0*/  UMOV UR4, URZ ;  /* 0x0000003f00047c82 */ /* 0x000fca0008000000 */
[----:B------:R-:W-:-:S03]  /*0c00*/  PLOP3.LUT P0, PT, PT, PT, UP1, 0x80, 0x0 ;  /* 0x000000000000781c */ /* 0x000fc60003f0f018 */
[----:B------:R-:W-:-:S10]  /*0c10*/  @!UP0 ULDC UR10, c[0x0][0x9f0] ;  /* 0x00027c00000a8ab9 */ /* 0x000fd40000000800 */
        /* <DEDUP_REMOVED lines=34> */
.L_x_13690:
[----:B------:R-:W-:Y:S02]  /*0e40*/  UIMAD UR41, UR41, UR4, URZ ;  /* 0x00000004292972a4 */ /* 0x000fe4000f8e023f */
[----:B------:R-:W-:Y:S01]  /*0e50*/  IMAD.U32 R3, RZ, RZ, UR4 ;  /* 0x00000004ff037e24 */ /* 0x000fe2000f8e00ff */
[----:B------:R-:W-:Y:S01]  /*0e60*/  MOV R0, UR9 ;  /* 0x0000000900007c02 */ /* 0x000fe20008000f00 */
[----:B------:R-:W-:Y:S01]  /*0e70*/  VIADD R16, R16, 0xffffff80 ;  /* 0xffffff8010107836 */ /* 0x000fe20000000000 */
[----:B------:R-:W-:Y:S01]  /*0e80*/  PLOP3.LUT P0, PT, PT, PT, PT, 0x80, 0x0 ;  /* 0x000000000000781c */ /* 0x000fe20003f0f070 */
[----:B------:R-:W-:Y:S01]  /*0e90*/  IMAD.MOV.U32 R4, RZ, RZ, RZ ;  /* 0x000000ffff047224 */ /* 0x000fe200078e00ff */
[----:B------:R-:W-:Y:S02]  /*0ea0*/  VIADDMNMX R0, R3, UR41, R0, PT ;  /* 0x0000002903007c46 */ /* 0x000fe4000b800100 */
[----:B------:R-:W-:Y:S02]  /*0eb0*/  CS2R R150, SRZ ;  /* 0x0000000000967805 */ /* 0x000fe4000001ff00 */
[----:B------:R-:W-:-:S02]  /*0ec0*/  MOV R3, RZ ;  /* 0x000000ff00037202 */ /* 0x000fc40000000f00 */
        /* <DEDUP_REMOVED lines=101> */
.L_x_13692:
[----:B------:R-:W-:Y:S01]  /*1520*/  SHF.L.U32 R10, RZ, 0x1f, RZ ;  /* 0x0000001fff0a7819 */ /* 0x000fe200000006ff */
[----:B------:R-:W-:-:S03]  /*1530*/  VIADD R3, R2, 0x8 ;  /* 0x0000000802037836 */ /* 0x000fc60000000000 */
[----:B------:R-:W0:Y:S02]  /*1540*/  SYNCS.PHASECHK.TRANS64.TRYWAIT P0, [UR42+0x22800], R10 ;  /* 0x0228000aff0075a7 */ /* 0x000e24000800016a */
[----:B0-----:R-:W-:Y:S05]  /*1550*/  @!P0 BRA `(.L_x_13693) ;  /* 0x000000d800808947 */ /* 0x001fea0003800000 */
.L_x_13777:
[----:B------:R-:W-:Y:S05]  /*1560*/  WARPSYNC.ALL ;  /* 0x0000000000007948 */ /* 0x000fea0003800000 */
[----:B------:R-:W-:Y:S01]  /*1570*/  ULOP3.LUT UR4, UR39, 0x1, URZ, 0xfc, !UPT ;  /* 0x0000000127047892 */ /* 0x000fe2000f8efc3f */
[----:B------:R1:W-:Y:S03]  /*1580*/  BAR.SYNC.DEFER_BLOCKING R3, 0x100 ;  /* 0x000400030000751d */ /* 0x0003e60000010000 */
[----:B------:R-:W-:-:S06]  /*1590*/  UISETP.NE.AND UP0, UPT, UR4, 0x3, UPT ;  /* 0x000000030400788c */ /* 0x000fcc000bf05270 */
[----:B------:R-:W-:-:S13]  /*15a0*/  PLOP3.LUT P0, PT, PT, PT, UP0, 0x80, 0x0 ;  /* 0x000000000000781c */ /* 0x000fda0003f0f008 */
[----:B-1----:R-:W-:Y:S05]  /*15b0*/  @!P0 BRA `(.L_x_13694) ;  /* 0x0000000000048947 */ /* 0x002fea0003800000 */
[----:B------:R-:W-:Y:S01]  /*15c0*/  BPT.TRAP 0x1 ;  /* 0x000000040000795c */ /* 0x000fe20000300000 */
.L_x_13694:
[----:B------:R1:W2:Y:S01]  /*15d0*/  SYNCS.PHASECHK.TRANS64.TRYWAIT P1, [UR42+0x22830], R10 ;  /* 0x0228300aff0075a7 */ /* 0x0002a2000802016a */
[----:B------:R-:W-:Y:S05]  /*15e0*/  @!P0 BRA `(.L_x_13695) ;  /* 0x0000000000048947 */ /* 0x000fea0003800000 */
[----:B------:R-:W-:Y:S01]  /*15f0*/  BPT.TRAP 0x1 ;  /* 0x000000040000795c */ /* 0x000fe20000300000 */
.L_x_13695:
[----:B--2---:R-:W-:Y:S05]  /*1600*/  @P1 BRA `(.L_x_13696) ;  /* 0x0000000000081947 */ /* 0x004fea0003800000 */
[----:B------:R-:W2:Y:S02]  /*1610*/  SYNCS.PHASECHK.TRANS64.TRYWAIT P1, [UR42+0x22830], R10 ;  /* 0x0228300aff0075a7 */ /* 0x000ea4000802016a */
[----:B--2---:R-:W-:Y:S05]  /*1620*/  @!P1 BRA `(.L_x_13697) ;  /* 0x000000d800649947 */ /* 0x004fea0003800000 */
.L_x_13696:
        /* <DEDUP_REMOVED lines=38> */
.L_x_13698:
[----:B------:R-:W-:Y:S01]  /*1890*/  LOP3.LUT R7, R18, 0xffffff80, RZ, 0xc0, !PT ;  /* 0xffffff8012077812 */ /* 0x000fe200078ec0ff */
[----:B------:R-:W-:Y:S01]  /*18a0*/  UISETP.NE.AND UP0, UPT, UR43, URZ, UPT ;  /* 0x0000003f2b00728c */ /* 0x000fe2000bf05270 */
[----:B------:R-:W-:Y:S01]  /*18b0*/  LEA.HI R17, R17, R16, RZ, 0x2 ;  /* 0x0000001011117211 */ /* 0x000fe200078f10ff */
[----:B------:R-:W-:Y:S01]  /*18c0*/  ULDC UR5, c[0x0][0x9d8] ;  /* 0x0002760000057ab9 */ /* 0x000fe20000000800 */
[----:B------:R-:W-:Y:S01]  /*18d0*/  IADD3 R7, R16, -R7, RZ ;  /* 0x8000000710077210 */ /* 0x000fe20007ffe0ff */
[----:B------:R-:W-:Y:S01]  /*18e0*/  FMUL.FTZ R24, R24, UR5 ;  /* 0x0000000518187c20 */ /* 0x000fe20008410000 */
[----:B------:R-:W-:Y:S01]  /*18f0*/  LOP3.LUT R17, R17, 0xfffffffc, RZ, 0xc0, !PT ;  /* 0xfffffffc11117812 */ /* 0x000fe200078ec0ff */
[----:B------:R-:W-:Y:S01]  /*1900*/  FMUL.FTZ R25, R25, UR5 ;  /* 0x0000000519197c20 */ /* 0x000fe20008410000 */
[----:B------:R-:W-:Y:S01]  /*1910*/  SHF.R.S32.HI R6, RZ, 0x1f, R7 ;  /* 0x0000001fff067819 */ /* 0x000fe20000011407 */
[----:B------:R-:W-:Y:S01]  /*1920*/  ULDC UR14, c[0x0][0x288] ;  /* 0x0000a200000e7ab9 */ /* 0x000fe20000000800 */
[----:B------:R-:W-:Y:S01]  /*1930*/  LEA.HI R12, R19, R19, RZ, 0x1 ;  /* 0x00000013130c7211 */ /* 0x000fe200078f08ff */
[----:B------:R-:W-:Y:S01]  /*1940*/  IMAD.IADD R17, R16, 0x1, -R17 ;  /* 0x0000000110117824 */ /* 0x000fe200078e0a11 */
[CC--:B------:R-:W-:Y:S01]  /*1950*/  LEA.HI R8, R6.reuse, R7.reuse, RZ, 0x2 ;  /* 0x0000000706087211 */ /* 0x0c0fe200078f10ff */
[----:B------:R-:W-:Y:S01]  /*1960*/  @UP0 ULDC UR4, c[0x0][0x44c] ;  /* 0x0001130000040ab9 */ /* 0x000fe20000000800 */
[----:B------:R-:W-:Y:S01]  /*1970*/  LEA.HI R9, R6, R7, RZ, 0x5 ;  /* 0x0000000706097211 */ /* 0x000fe200078f28ff */
[----:B------:R-:W2:Y:S01]  /*1980*/  MUFU.TANH R24, R24 ;  /* 0x0000001800187308 */ /* 0x000ea20000002400 */
[--C-:B------:R-:W-:Y:S01]  /*1990*/  SHF.R.S32.HI R6, RZ, 0x2, R8.reuse ;  /* 0x00000002ff067819 */ /* 0x100fe20000011408 */
[----:B------:R-:W-:Y:S01]  /*19a0*/  FMUL.FTZ R28, R28, UR5 ;  /* 0x000000051c1c7c20 */ /* 0x000fe20008410000 */
[----:B------:R-:W-:Y:S01]  /*19b0*/  SHF.R.S32.HI R11, RZ, 0x1f, R8 ;  /* 0x0000001fff0b7819 */ /* 0x000fe20000011408 */
[----:B------:R-:W-:Y:S01]  /*19c0*/  FMUL.FTZ R29, R29, UR5 ;  /* 0x000000051d1d7c20 */ /* 0x000fe20008410000 */
[----:B------:R-:W-:Y:S01]  /*19d0*/  SHF.R.S32.HI R9, RZ, 0x5, R9 ;  /* 0x00000005ff097819 */ /* 0x000fe20000011409 */
[----:B------:R-:W-:Y:S01]  /*19e0*/  FMUL.FTZ R32, R32, UR5 ;  /* 0x0000000520207c20 */ /* 0x000fe20008410000 */
[-C--:B------:R-:W-:Y:S01]  /*19f0*/  LEA.HI R11, R11, R6.reuse, RZ, 0x3 ;  /* 0x000000060b0b7211 */ /* 0x080fe200078f18ff */
[----:B------:R-:W4:Y:S01]  /*1a00*/  MUFU.TANH R14, R25 ;  /* 0x00000019000e7308 */ /* 0x000f220000002400 */
[----:B------:R-:W-:Y:S01]  /*1a10*/  LEA R13, R9, UR45, 0x4 ;  /* 0x0000002d090d7c11 */ /* 0x000fe2000f8e20ff */
[----:B------:R-:W-:Y:S01]  /*1a20*/  FMUL.FTZ R33, R33, UR5 ;  /* 0x0000000521217c20 */ /* 0x000fe20008410000 */
[----:B------:R-:W-:Y:S01]  /*1a30*/  LOP3.LUT R11, R11, 0xfffffff8, RZ, 0xc0, !PT ;  /* 0xfffffff80b0b7812 */ /* 0x000fe200078ec0ff */
[----:B------:R-:W-:Y:S01]  /*1a40*/  FMUL.FTZ R36, R36, UR5 ;  /* 0x0000000524247c20 */ /* 0x000fe20008410000 */
[----:B------:R-:W-:Y:S01]  /*1a50*/  LOP3.LUT R12, R12, 0x3fffffe, RZ, 0xc0, !PT ;  /* 0x03fffffe0c0c7812 */ /* 0x000fe200078ec0ff */
[----:B------:R-:W-:Y:S01]  /*1a60*/  FMUL.FTZ R37, R37, UR5 ;  /* 0x0000000525257c20 */ /* 0x000fe20008410000 */
[----:B------:R-:W-:Y:S01]  /*1a70*/  LEA.HI R9, R17, R17, RZ, 0x1 ;  /* 0x0000001111097211 */ /* 0x000fe200078f08ff */
[----:B------:R-:W5:Y:S01]  /*1a80*/  MUFU.TANH R15, R28 ;  /* 0x0000001c000f7308 */ /* 0x000f620000002400 */
[----:B------:R-:W-:Y:S01]  /*1a90*/  IADD3 R11, R13, R6, -R11 ;  /* 0x000000060d0b7210 */ /* 0x000fe20007ffe80b */
[----:B------:R-:W-:Y:S01]  /*1aa0*/  IMAD.IADD R12, R19, 0x1, -R12 ;  /* 0x00000001130c7824 */ /* 0x000fe200078e0a0c */
[----:B------:R-:W-:Y:S01]  /*1ab0*/  LOP3.LUT R6, R9, 0x1ffffffe, RZ, 0xc0, !PT ;  /* 0x1ffffffe09067812 */ /* 0x000fe200078ec0ff */
[----:B------:R-:W-:Y:S01]  /*1ac0*/  FMUL.FTZ R40, R40, UR5 ;  /* 0x0000000528287c20 */ /* 0x000fe20008410000 */
[----:B------:R-:W-:Y:S01]  /*1ad0*/  PLOP3.LUT P1, PT, PT, PT, UP0, 0x80, 0x0 ;  /* 0x000000000000781c */ /* 0x000fe20003f2f008 */
[----:B------:R-:W-:Y:S01]  /*1ae0*/  IMAD R11, R12, 0x40, R11 ;  /* 0x000000400c0b7824 */ /* 0x000fe200078e020b */
[----:B------:R-:W-:Y:S01]  /*1af0*/  IADD3 R6, R17, -R6, RZ ;  /* 0x8000000611067210 */ /* 0x000fe20007ffe0ff */
[----:B------:R-:W1:Y:S01]  /*1b00*/  MUFU.TANH R29, R29 ;  /* 0x0000001d001d7308 */ /* 0x000e620000002400 */
[----:B------:R-:W-:Y:S01]  /*1b10*/  PLOP3.LUT P2, PT, PT, PT, UP0, 0x80, 0x0 ;  /* 0x000000000000781c */ /* 0x000fe20003f4f008 */
[----:B------:R-:W-:Y:S01]  /*1b20*/  FMUL.FTZ R41, R41, UR5 ;  /* 0x0000000529297c20 */ /* 0x000fe20008410000 */
[----:B------:R-:W-:Y:S01]  /*1b30*/  LOP3.LUT R8, R8, 0x7ffffffc, RZ, 0xc0, !PT ;  /* 0x7ffffffc08087812 */ /* 0x000fe200078ec0ff */
[----:B------:R-:W-:-:S02]  /*1b40*/  IMAD R6, R6, 0x8, R11 ;  /* 0x0000000806067824 */ /* 0x000fc400078e020b */
[----:B------:R-:W-:Y:S01]  /*1b50*/  FMUL.FTZ R44, R44, UR5 ;  /* 0x000000052c2c7c20 */ /* 0x000fe20008410000 */
[----:B------:R-:W-:Y:S01]  /*1b60*/  FMUL.FTZ R45, R45, UR5 ;  /* 0x000000052d2d7c20 */ /* 0x000fe20008410000 */
[----:B------:R-:W-:Y:S01]  /*1b70*/  FMUL.FTZ R48, R48, UR5 ;  /* 0x0000000530307c20 */ /* 0x000fe20008410000 */
[----:B------:R-:W-:Y:S01]  /*1b80*/  IMAD.IADD R7, R7, 0x1, -R8 ;  /* 0x0000000107077824 */ /* 0x000fe200078e0a08 */
[----:B------:R-:W-:Y:S01]  /*1b90*/  MOV R9, R6 ;  /* 0x0000000600097202 */ /* 0x000fe20000000f00 */
[----:B------:R-:W-:Y:S01]  /*1ba0*/  @P1 IMAD.HI.U32 R11, R6, UR4, RZ ;  /* 0x00000004060b1c27 */ /* 0x000fe2000f8e00ff */
[----:B------:R-:W-:Y:S01]  /*1bb0*/  @UP0 ULDC UR4, c[0x0][0x450] ;  /* 0x0001140000040ab9 */ /* 0x000fe20000000800 */
[----:B------:R-:W3:Y:S02]  /*1bc0*/  MUFU.TANH R32, R32 ;  /* 0x0000002000207308 */ /* 0x000ee40000002400 */
[----:B------:R-:W-:Y:S01]  /*1bd0*/  FMUL.FTZ R49, R49, UR5 ;  /* 0x0000000531317c20 */ /* 0x000fe20008410000 */
[----:B------:R-:W-:Y:S01]  /*1be0*/  FMUL.FTZ R52, R52, UR5 ;  /* 0x0000000534347c20 */ /* 0x000fe20008410000 */
[----:B------:R-:W-:Y:S01]  /*1bf0*/  @P2 SHF.R.U32.HI R9, RZ, UR4, R11 ;  /* 0x00000004ff092c19 */ /* 0x000fe2000801160b */
[----:B------:R-:W-:Y:S01]  /*1c00*/  UIMAD UR4, UR46, -0x60, UR44 ;  /* 0xffffffa02e0478a4 */ /* 0x000fe2000f8e022c */
[----:B------:R-:W-:Y:S01]  /*1c10*/  MOV R11, UR14 ;  /* 0x0000000e000b7c02 */ /* 0x000fe20008000f00 */
[----:B------:R-:W-:Y:S01]  /*1c20*/  FMUL.FTZ R53, R53, UR5 ;  /* 0x0000000535357c20 */ /* 0x000fe20008410000 */
[----:B------:R-:W-:Y:S01]  /*1c30*/  FMUL.FTZ R4, R26, UR5 ;  /* 0x000000051a047c20 */ /* 0x000fe20008410000 */
[----:B------:R-:W2:Y:S01]  /*1c40*/  SHFL.IDX PT, R12, R9, RZ, 0x1c1f ;  /* 0x001c1fff090c7589 */ /* 0x000ea200000e0000 */
[----:B------:R-:W-:Y:S01]  /*1c50*/  UIADD3 UR4, UR4, 0x60, URZ ;  /* 0x0000006004047890 */ /* 0x000fe2000fffe03f */
[----:B------:R-:W3:Y:S01]  /*1c60*/  MUFU.TANH R33, R33 ;  /* 0x0000002100217308 */ /* 0x000ee20000002400 */
[----:B------:R-:W-:Y:S01]  /*1c70*/  FMUL.FTZ R56, R56, UR5 ;  /* 0x0000000538387c20 */ /* 0x000fe20008410000 */
[----:B0-----:R-:W-:Y:S01]  /*1c80*/  FMUL.FTZ R5, R27, UR5 ;  /* 0x000000051b057c20 */ /* 0x001fe20008410000 */
[----:B------:R-:W-:Y:S01]  /*1c90*/  FMUL.FTZ R57, R57, UR5 ;  /* 0x0000000539397c20 */ /* 0x000fe20008410000 */
[----:B------:R-:W-:Y:S01]  /*1ca0*/  FMUL.FTZ R60, R60, UR5 ;  /* 0x000000053c3c7c20 */ /* 0x000fe20008410000 */
[----:B------:R-:W-:-:S02]  /*1cb0*/  IMAD.U32 R8, RZ, RZ, UR4 ;  /* 0x00000004ff087e24 */ /* 0x000fc4000f8e00ff */
[----:B------:R-:W-:Y:S01]  /*1cc0*/  FMUL.FTZ R30, R30, UR5 ;  /* 0x000000051e1e7c20 */ /* 0x000fe20008410000 */
[----:B------:R-:W-:Y:S01]  /*1cd0*/  FMUL.FTZ R61, R61, UR5 ;  /* 0x000000053d3d7c20 */ /* 0x000fe20008410000 */
[----:B------:R-:W0:Y:S01]  /*1ce0*/  MUFU.TANH R36, R36 ;  /* 0x0000002400247308 */ /* 0x000e220000002400 */
[----:B------:R-:W-:Y:S02]  /*1cf0*/  IMAD R8, R7, -0x2, R8 ;  /* 0xfffffffe07087824 */ /* 0x000fe400078e0208 */
[----:B------:R-:W-:Y:S01]  /*1d00*/  FMUL.FTZ R31, R31, UR5 ;  /* 0x000000051f1f7c20 */ /* 0x000fe20008410000 */
[----:B------:R-:W-:Y:S01]  /*1d10*/  FMUL.FTZ R64, R64, UR5 ;  /* 0x0000000540407c20 */ /* 0x000fe20008410000 */
[----:B------:R-:W-:Y:S01]  /*1d20*/  FMUL.FTZ R65, R65, UR5 ;  /* 0x0000000541417c20 */ /* 0x000fe20008410000 */
[----:B------:R-:W-:Y:S01]  /*1d30*/  FMUL.FTZ R68, R68, UR5 ;  /* 0x0000000544447c20 */ /* 0x000fe20008410000 */
[----:B------:R-:W-:Y:S01]  /*1d40*/  IADD3 R11, R8, 0x1, -R11 ;  /* 0x00000001080b7810 */ /* 0x000fe20007ffe80b */
[----:B------:R-:W-:Y:S01]  /*1d50*/  FMUL.FTZ R34, R34, UR5 ;  /* 0x0000000522227c20 */ /* 0x000fe20008410000 */
[----:B------:R-:W0:Y:S01]  /*1d60*/  MUFU.TANH R37, R37 ;  /* 0x0000002500257308 */ /* 0x000e220000002400 */
[----:B------:R-:W-:Y:S01]  /*1d70*/  FMUL.FTZ R69, R69, UR5 ;  /* 0x0000000545457c20 */ /* 0x000fe20008410000 */
[----:B------:R-:W-:Y:S01]  /*1d80*/  FMUL.FTZ R35, R35, UR5 ;  /* 0x0000000523237c20 */ /* 0x000fe20008410000 */
[----:B------:R-:W0:Y:S01]  /*1d90*/  SHFL.IDX PT, R9, R9, 0x1, 0x1c1f ;  /* 0x003c1f0009097f89 */ /* 0x000e2200000e0000 */
[----:B------:R-:W-:Y:S01]  /*1da0*/  FMUL.FTZ R38, R38, UR5 ;  /* 0x0000000526267c20 */ /* 0x000fe20008410000 */
[----:B------:R-:W-:Y:S01]  /*1db0*/  ULDC UR7, c[0x0][0x988] ;  /* 0x0002620000077ab9 */ /* 0x000fe20000000800 */
[----:B--2---:R-:W-:Y:S01]  /*1dc0*/  VIADDMNMX R12, R12, R11, R8, PT ;  /* 0x0000000b0c0c7246 */ /* 0x004fe20003800108 */
[----:B------:R-:W-:Y:S01]  /*1dd0*/  FMUL.FTZ R39, R39, UR5 ;  /* 0x0000000527277c20 */ /* 0x000fe20008410000 */
[----:B------:R-:W2:Y:S01]  /*1de0*/  MUFU.TANH R40, R40 ;  /* 0x0000002800287308 */ /* 0x000ea20000002400 */
[----:B------:R-:W-:Y:S01]  /*1df0*/  FMUL.FTZ R42, R42, UR5 ;  /* 0x000000052a2a7c20 */ /* 0x000fe20008410000 */
[C---:B------:R-:W-:Y:S01]  /*1e00*/  ISETP.GT.AND P1, PT, R12.reuse, RZ, PT ;  /* 0x000000ff0c00720c */ /* 0x040fe20003f24270 */
[----:B------:R-:W-:Y:S01]  /*1e10*/  FMUL.FTZ R43, R43, UR5 ;  /* 0x000000052b2b7c20 */ /* 0x000fe20008410000 */
[----:B------:R-:W-:Y:S01]  /*1e20*/  ISETP.GT.AND P2, PT, R12, 0x1, PT ;  /* 0x000000010c00780c */ /* 0x000fe20003f44270 */
[----:B------:R-:W-:Y:S01]  /*1e30*/  FMUL.FTZ R46, R46, UR5 ;  /* 0x000000052e2e7c20 */ /* 0x000fe20008410000 */
[----:B------:R-:W-:Y:S01]  /*1e40*/  ISETP.GT.AND P3, PT, R12, 0x8, PT ;  /* 0x000000080c00780c */ /* 0x000fe20003f64270 */
[----:B------:R-:W-:Y:S01]  /*1e50*/  FMUL.FTZ R47, R47, UR5 ;  /* 0x000000052f2f7c20 */ /* 0x000fe20008410000 */
[----:B------:R-:W-:Y:S01]  /*1e60*/  FSEL R13, R24, -INF , P1 ;  /* 0xff800000180d7808 */ /* 0x000fe20000800000 */
[----:B------:R-:W2:Y:S01]  /*1e70*/  MUFU.TANH R41, R41 ;  /* 0x0000002900297308 */ /* 0x000ea20000002400 */
[----:B----4-:R-:W-:Y:S01]  /*1e80*/  FSEL R14, R14, -INF , P2 ;  /* 0xff8000000e0e7808 */ /* 0x010fe20001000000 */
[----:B------:R-:W-:Y:S01]  /*1e90*/  FMUL.FTZ R50, R50, UR5 ;  /* 0x0000000532327c20 */ /* 0x000fe20008410000 */
[----:B------:R-:W-:Y:S01]  /*1ea0*/  ISETP.GT.AND P1, PT, R12, 0x9, PT ;  /* 0x000000090c00780c */ /* 0x000fe20003f24270 */
[----:B------:R-:W-:Y:S01]  /*1eb0*/  FMUL.FTZ R51, R51, UR5 ;  /* 0x0000000533337c20 */ /* 0x000fe20008410000 */
[----:B-----5:R-:W-:Y:S01]  /*1ec0*/  FSEL R15, R15, -INF , P3 ;  /* 0xff8000000f0f7808 */ /* 0x020fe20001800000 */
[----:B------:R-:W-:Y:S01]  /*1ed0*/  FMUL.FTZ R54, R54, UR5 ;  /* 0x0000000536367c20 */ /* 0x000fe20008410000 */
[----:B------:R-:W-:Y:S01]  /*1ee0*/  FMNMX.FTZ R18, R13, R14, !PT ;  /* 0x0000000e0d127209 */ /* 0x000fe20007810000 */
[----:B------:R-:W4:Y:S01]  /*1ef0*/  MUFU.TANH R44, R44 ;  /* 0x0000002c002c7308 */ /* 0x000f220000002400 */
[----:B------:R-:W-:Y:S01]  /*1f00*/  ISETP.GT.AND P2, PT, R12, 0x10, PT ;  /* 0x000000100c00780c */ /* 0x000fe20003f44270 */
[----:B------:R-:W-:Y:S01]  /*1f10*/  FMUL.FTZ R55, R55, UR5 ;  /* 0x0000000537377c20 */ /* 0x000fe20008410000 */
[----:B-1----:R-:W-:Y:S01]  /*1f20*/  FSEL R16, R29, -INF , P1 ;  /* 0xff8000001d107808 */ /* 0x002fe20000800000 */
        /* <DEDUP_REMOVED lines=11> */
[----:B------:R-:W-:Y:S01]  /*1fe0*/  FSEL R18, R33, -INF , P1 ;  /* 0xff80000021127808 */ /* 0x000fe20000800000 */
[----:B------:R-:W3:Y:S01]  /*1ff0*/  MUFU.TANH R48, R48 ;  /* 0x0000003000307308 */ /* 0x000ee20000002400 */
        /* <DEDUP_REMOVED lines=8> */
[----:B------:R-:W-:Y:S01]  /*2080*/  ISETP.GT.AND P2, PT, R12, 0x20, PT ;  /* 0x000000200c00780c */ /* 0x000fe20003f44270 */
[----:B------:R-:W-:Y:S01]  /*2090*/  UIADD3 UR4, UR42, 0x22840, URZ ;  /* 0x000228402a047890 */ /* 0x000fe2000fffe03f */
[----:B------:R-:W-:-:S02]  /*20a0*/  FSEL R20, R37, -INF , P1 ;  /* 0xff80000025147808 */ /* 0x000fc40000800000 */
[----:B------:R-:W-:Y:S01]  /*20b0*/  FMNMX.FTZ R23, R19, R22, !PT ;  /* 0x0000001613177209 */ /* 0x000fe20007810000 */
[----:B------:R-:W-:Y:S01]  /*20c0*/  UPRMT UR4, UR25, 0x654, UR4 ;  /* 0x0000065419047896 */ /* 0x000fe20008000004 */
[----:B------:R-:W-:Y:S01]  /*20d0*/  ISETP.GT.AND P1, PT, R12, 0x21, PT ;  /* 0x000000210c00780c */ /* 0x000fe20003f24270 */
[----:B------:R-:W5:Y:S01]  /*20e0*/  MUFU.TANH R52, R52 ;  /* 0x0000003400347308 */ /* 0x000f620000002400 */
[----:B--2---:R-:W-:Y:S02]  /*20f0*/  FSEL R21, R40, -INF , P2 ;  /* 0xff80000028157808 */ /* 0x004fe40001000000 */
[----:B------:R-:W-:Y:S02]  /*2100*/  FMNMX.FTZ R24, R20, R23, !PT ;  /* 0x0000001714187209 */ /* 0x000fe40007810000 */
[C---:B------:R-:W-:Y:S02]  /*2110*/  ISETP.GT.AND P2, PT, R12.reuse, 0x28, PT ;  /* 0x000000280c00780c */ /* 0x040fe40003f44270 */
[----:B------:R-:W-:Y:S01]  /*2120*/  FSEL R22, R41, -INF , P1 ;  /* 0xff80000029167808 */ /* 0x000fe20000800000 */
[----:B------:R-:W2:Y:S01]  /*2130*/  MUFU.TANH R53, R53 ;  /* 0x0000003500357308 */ /* 0x000ea20000002400 */
[----:B------:R-:W-:Y:S01]  /*2140*/  FMNMX.FTZ R25, R21, R24, !PT ;  /* 0x0000001815197209 */ /* 0x000fe20007810000 */
[----:B------:R-:W-:Y:S01]  /*2150*/  SYNCS.ARRIVE.TRANS64.RED.A1T0 RZ, [UR4], RZ ;  /* 0x000000ffffff79a7 */ /* 0x000fe20008100404 */
[----:B------:R-:W-:-:S02]  /*2160*/  ISETP.GT.AND P1, PT, R12, 0x29, PT ;  /* 0x000000290c00780c */ /* 0x000fc40003f24270 */
[----:B----4-:R-:W-:Y:S02]  /*2170*/  FSEL R23, R44, -INF , P2 ;  /* 0xff8000002c177808 */ /* 0x010fe40001000000 */
[----:B------:R-:W-:Y:S01]  /*2180*/  FMNMX.FTZ R26, R22, R25, !PT ;  /* 0x00000019161a7209 */ /* 0x000fe20007810000 */
[----:B------:R-:W4:Y:S01]  /*2190*/  MUFU.TANH R56, R56 ;  /* 0x0000003800387308 */ /* 0x000f220000002400 */
[C---:B------:R-:W-:Y:S02]  /*21a0*/  ISETP.GT.AND P2, PT, R12.reuse, 0x30, PT ;  /* 0x000000300c00780c */ /* 0x040fe40003f44270 */
[----:B-1----:R-:W-:Y:S02]  /*21b0*/  FSEL R24, R45, -INF , P1 ;  /* 0xff8000002d187808 */ /* 0x002fe40000800000 */
[----:B------:R-:W-:Y:S02]  /*21c0*/  FMNMX.FTZ R27, R23, R26, !PT ;  /* 0x0000001a171b7209 */ /* 0x000fe40007810000 */
[----:B------:R-:W-:Y:S01]  /*21d0*/  ISETP.GT.AND P1, PT, R12, 0x31, PT ;  /* 0x000000310c00780c */ /* 0x000fe20003f24270 */
[----:B------:R-:W1:Y:S01]  /*21e0*/  MUFU.TANH R57, R57 ;  /* 0x0000003900397308 */ /* 0x000e620000002400 */
[----:B---3--:R-:W-:-:S02]  /*21f0*/  FSEL R25, R48, -INF , P2 ;  /* 0xff80000030197808 */ /* 0x008fc40001000000 */
[----:B------:R-:W-:Y:S02]  /*2200*/  FMNMX.FTZ R28, R24, R27, !PT ;  /* 0x0000001b181c7209 */ /* 0x000fe40007810000 */
[C---:B------:R-:W-:Y:S02]  /*2210*/  ISETP.GT.AND P2, PT, R12.reuse, 0x38, PT ;  /* 0x000000380c00780c */ /* 0x040fe40003f44270 */
[----:B0-----:R-:W-:Y:S01]  /*2220*/  FSEL R26, R49, -INF , P1 ;  /* 0xff800000311a7808 */ /* 0x001fe20000800000 */
[----:B------:R0:W-:Y:S01]  /*2230*/  MUFU.TANH R72, R30 ;  /* 0x0000001e00487308 */ /* 0x0001e20000002400 */
[----:B------:R-:W-:Y:S02]  /*2240*/  FMNMX.FTZ R29, R25, R28, !PT ;  /* 0x0000001c191d7209 */ /* 0x000fe40007810000 */
[----:B------:R-:W-:Y:S02]  /*2250*/  ISETP.GT.AND P1, PT, R12, 0x39, PT ;  /* 0x000000390c00780c */ /* 0x000fe40003f24270 */
[----:B-----5:R-:W-:-:S02]  /*2260*/  FSEL R27, R52, -INF , P2 ;  /* 0xff800000341b7808 */ /* 0x020fc40001000000 */
[----:B------:R-:W-:Y:S01]  /*2270*/  ISETP.GT.AND P2, PT, R12, 0x40, PT ;  /* 0x000000400c00780c */ /* 0x000fe20003f44270 */
[----:B------:R-:W3:Y:S01]  /*2280*/  MUFU.TANH R60, R60 ;  /* 0x0000003c003c7308 */ /* 0x000ee20000002400 */
[----:B0-----:R-:W-:Y:S02]  /*2290*/  FMNMX.FTZ R30, R26, R29, !PT ;  /* 0x0000001d1a1e7209 */ /* 0x001fe40007810000 */
[----:B--2---:R-:W-:Y:S02]  /*22a0*/  FSEL R28, R53, -INF , P1 ;  /* 0xff800000351c7808 */ /* 0x004fe40000800000 */
[----:B------:R-:W-:Y:S02]  /*22b0*/  ISETP.GT.AND P1, PT, R12, 0x41, PT ;  /* 0x000000410c00780c */ /* 0x000fe40003f24270 */
[----:B----4-:R-:W-:Y:S01]  /*22c0*/  FSEL R29, R56, -INF , P2 ;  /* 0xff800000381d7808 */ /* 0x010fe20001000000 */
[----:B------:R0:W-:Y:S01]  /*22d0*/  MUFU.TANH R73, R31 ;  /* 0x0000001f00497308 */ /* 0x0001e20000002400 */
[----:B------:R-:W-:-:S02]  /*22e0*/  ISETP.GT.AND P2, PT, R12, 0x48, PT ;  /* 0x000000480c00780c */ /* 0x000fc40003f44270 */
[----:B------:R-:W-:-:S04]  /*22f0*/  VIADDMNMX R9, R9, R11, R8, PT ;  /* 0x0000000b09097246 */ /* 0x000fc80003800108 */
[----:B------:R-:W-:Y:S01]  /*2300*/  ISETP.GT.AND P3, PT, R9, 0x8, PT ;  /* 0x000000080900780c */ /* 0x000fe20003f64270 */
[----:B------:R-:W2:Y:S01]  /*2310*/  MUFU.TANH R61, R61 ;  /* 0x0000003d003d7308 */ /* 0x000ea20000002400 */
[----:B0-----:R-:W-:Y:S02]  /*2320*/  FMNMX.FTZ R31, R27, R30, !PT ;  /* 0x0000001e1b1f7209 */ /* 0x001fe40007810000 */
[----:B-1----:R-:W-:Y:S02]  /*2330*/  FSEL R30, R57, -INF , P1 ;  /* 0xff800000391e7808 */ /* 0x002fe40000800000 */
[----:B------:R-:W-:Y:S02]  /*2340*/  FMNMX.FTZ R32, R28, R31, !PT ;  /* 0x0000001f1c207209 */ /* 0x000fe40007810000 */
[----:B------:R-:W-:Y:S01]  /*2350*/  ISETP.GT.AND P1, PT, R12, 0x49, PT ;  /* 0x000000490c00780c */ /* 0x000fe20003f24270 */
[----:B------:R-:W0:Y:S01]  /*2360*/  MUFU.TANH R64, R64 ;  /* 0x0000004000407308 */ /* 0x000e220000002400 */
[----:B------:R-:W-:-:S02]  /*2370*/  FMNMX.FTZ R33, R29, R32, !PT ;  /* 0x000000201d217209 */ /* 0x000fc40007810000 */
[----:B---3--:R-:W-:Y:S02]  /*2380*/  FSEL R31, R60, -INF , P2 ;  /* 0xff8000003c1f7808 */ /* 0x008fe40001000000 */
[C---:B------:R-:W-:Y:S02]  /*2390*/  ISETP.GT.AND P2, PT, R12.reuse, 0x50, PT ;  /* 0x000000500c00780c */ /* 0x040fe40003f44270 */
[----:B------:R-:W-:Y:S01]  /*23a0*/  ISETP.GT.AND P4, PT, R9, 0x9, PT ;  /* 0x000000090900780c */ /* 0x000fe20003f84270 */
[----:B------:R-:W1:Y:S01]  /*23b0*/  MUFU.TANH R65, R65 ;  /* 0x0000004100417308 */ /* 0x000e620000002400 */
[----:B--2---:R-:W-:Y:S02]  /*23c0*/  FSEL R32, R61, -INF , P1 ;  /* 0xff8000003d207808 */ /* 0x004fe40000800000 */
[----:B------:R-:W-:Y:S02]  /*23d0*/  ISETP.GT.AND P1, PT, R12, 0x51, PT ;  /* 0x000000510c00780c */ /* 0x000fe40003f24270 */
[----:B------:R-:W-:-:S03]  /*23e0*/  FSEL R11, R72, -INF , P3 ;  /* 0xff800000480b7808 */ /* 0x000fc60001800000 */
[----:B------:R2:W-:Y:S08]  /*23f0*/  MUFU.TANH R74, R34 ;  /* 0x00000022004a7308 */ /* 0x0005f00000002400 */
[----:B------:R-:W3:Y:S01]  /*2400*/  MUFU.TANH R68, R68 ;  /* 0x0000004400447308 */ /* 0x000ee20000002400 */
[----:B--2---:R-:W-:Y:S02]  /*2410*/  FMNMX.FTZ R34, R30, R33, !PT ;  /* 0x000000211e227209 */ /* 0x004fe40007810000 */
[----:B0-----:R-:W-:-:S02]  /*2420*/  FSEL R33, R64, -INF , P2 ;  /* 0xff80000040217808 */ /* 0x001fc40001000000 */
[----:B------:R-:W-:-:S03]  /*2430*/  ISETP.GT.AND P2, PT, R12, 0x58, PT ;  /* 0x000000580c00780c */ /* 0x000fc60003f44270 */
[----:B------:R0:W-:Y:S08]  /*2440*/  MUFU.TANH R75, R35 ;  /* 0x00000023004b7308 */ /* 0x0001f00000002400 */
[----:B------:R-:W2:Y:S01]  /*2450*/  MUFU.TANH R69, R69 ;  /* 0x0000004500457308 */ /* 0x000ea20000002400 */
[----:B0-----:R-:W-:Y:S02]  /*2460*/  FMNMX.FTZ R35, R31, R34, !PT ;  /* 0x000000221f237209 */ /* 0x001fe40007810000 */
[----:B-1----:R-:W-:-:S02]  /*2470*/  FSEL R34, R65, -INF , P1 ;  /* 0xff80000041227808 */ /* 0x002fc40000800000 */
[----:B------:R-:W-:Y:S02]  /*2480*/  FMNMX.FTZ R36, R32, R35, !PT ;  /* 0x0000002320247209 */ /* 0x000fe40007810000 */
[----:B------:R-:W-:Y:S01]  /*2490*/  ISETP.GT.AND P1, PT, R12, 0x59, PT ;  /* 0x000000590c00780c */ /* 0x000fe20003f24270 */
[----:B------:R-:W0:Y:S01]  /*24a0*/  MUFU.TANH R4, R4 ;  /* 0x0000000400047308 */ /* 0x000e220000002400 */
[----:B------:R-:W-:Y:S02]  /*24b0*/  FMNMX.FTZ R35, R33, R36, !PT ;  /* 0x0000002421237209 */ /* 0x000fe40007810000 */
[----:B---3--:R-:W-:Y:S02]  /*24c0*/  FSEL R12, R68, -INF , P2 ;  /* 0xff800000440c7808 */ /* 0x008fe40001000000 */
[----:B------:R-:W-:Y:S02]  /*24d0*/  FMNMX.FTZ R37, R34, R35, !PT ;  /* 0x0000002322257209 */ /* 0x000fe40007810000 */
[----:B------:R-:W-:Y:S01]  /*24e0*/  ISETP.GT.AND P2, PT, R9, 0x1, PT ;  /* 0x000000010900780c */ /* 0x000fe20003f44270 */
[----:B------:R-:W1:Y:S01]  /*24f0*/  MUFU.TANH R5, R5 ;  /* 0x0000000500057308 */ /* 0x000e620000002400 */
[----:B--2---:R-:W-:-:S02]  /*2500*/  FSEL R35, R69, -INF , P1 ;  /* 0xff80000045237808 */ /* 0x004fc40000800000 */
[----:B------:R-:W-:Y:S02]  /*2510*/  FMNMX.FTZ R36, R12, R37, !PT ;  /* 0x000000250c247209 */ /* 0x000fe40007810000 */
[----:B------:R-:W-:Y:S02]  /*2520*/  ISETP.GT.AND P1, PT, R9, RZ, PT ;  /* 0x000000ff0900720c */ /* 0x000fe40003f24270 */
[----:B------:R-:W-:Y:S01]  /*2530*/  FMNMX.FTZ R36, R35, R36, !PT ;  /* 0x0000002423247209 */ /* 0x000fe20007810000 */
[----:B------:R2:W3:Y:S01]  /*2540*/  MUFU.TANH R76, R38 ;  /* 0x00000026004c7308 */ /* 0x0004e20000002400 */
[----:B0-----:R-:W-:Y:S02]  /*2550*/  FSEL R4, R4, -INF , P1 ;  /* 0xff80000004047808 */ /* 0x001fe40000800000 */
[----:B------:R-:W-:Y:S01]  /*2560*/  ISETP.GT.AND P1, PT, R9, 0x10, PT ;  /* 0x000000100900780c */ /* 0x000fe20003f24270 */
[----:B------:R-:W0:Y:S04]  /*2570*/  SHFL.BFLY PT, R37, R36, 0x2, 0x1f ;  /* 0x0c401f0024257f89 */ /* 0x000e2800000e0000 */
[----:B------:R4:W5:Y:S01]  /*2580*/  MUFU.TANH R77, R39 ;  /* 0x00000027004d7308 */ /* 0x0009620000002400 */
[----:B-1----:R-:W-:-:S04]  /*2590*/  FSEL R5, R5, -INF , P2 ;  /* 0xff80000005057808 */ /* 0x002fc80001000000 */
[----:B--2---:R-:W-:-:S03]  /*25a0*/  FMNMX.FTZ R38, R4, R5, !PT ;  /* 0x0000000504267209 */ /* 0x004fc60007810000 */
[----:B------:R1:W2:Y:S01]  /*25b0*/  MUFU.TANH R78, R42 ;  /* 0x0000002a004e7308 */ /* 0x0002a20000002400 */
[----:B----4-:R-:W-:-:S07]  /*25c0*/  FMNMX.FTZ R39, R11, R38, !PT ;  /* 0x000000260b277209 */ /* 0x010fce0007810000 */
[----:B------:R4:W2:Y:S01]  /*25d0*/  MUFU.TANH R79, R43 ;  /* 0x0000002b004f7308 */ /* 0x0008a20000002400 */
[----:B0-----:R-:W-:-:S07]  /*25e0*/  FMNMX.FTZ R37, R36, R37, !PT ;  /* 0x0000002524257209 */ /* 0x001fce0007810000 */
[----:B------:R-:W0:Y:S01]  /*25f0*/  MUFU.TANH R46, R46 ;  /* 0x0000002e002e7308 */ /* 0x000e220000002400 */
[----:B------:R-:W3:Y:S07]  /*2600*/  SHFL.BFLY PT, R36, R37, 0x1, 0x1f ;  /* 0x0c201f0025247f89 */ /* 0x000eee00000e0000 */
[----:B------:R-:W0:Y:S08]  /*2610*/  MUFU.TANH R47, R47 ;  /* 0x0000002f002f7308 */ /* 0x000e300000002400 */
[----:B------:R-:W0:Y:S08]  /*2620*/  MUFU.TANH R50, R50 ;  /* 0x0000003200327308 */ /* 0x000e300000002400 */
[----:B------:R-:W0:Y:S01]  /*2630*/  MUFU.TANH R48, R51 ;  /* 0x0000003300307308 */ /* 0x000e220000002400 */
[----:B---3--:R-:W-:-:S02]  /*2640*/  FMNMX.FTZ R8, R37, R36, !PT ;  /* 0x0000002425087209 */ /* 0x008fc40007810000 */
[----:B------:R-:W-:Y:S02]  /*2650*/  FSEL R37, R74, -INF , P1 ;  /* 0xff8000004a257808 */ /* 0x000fe40000800000 */
[C---:B------:R-:W-:Y:S01]  /*2660*/  FSETP.NEU.FTZ.AND P2, PT, R8.reuse, -INF , PT ;  /* 0xff8000000800780b */ /* 0x040fe20003f5d000 */
[----:B------:R-:W-:Y:S01]  /*2670*/  FMUL.FTZ R36, R8, UR7 ;  /* 0x0000000708247c20 */ /* 0x000fe20008410000 */
[----:B------:R-:W-:Y:S01]  /*2680*/  ISETP.GT.AND P1, PT, R9, 0x18, PT ;  /* 0x000000180900780c */ /* 0x000fe20003f24270 */
[----:B------:R-:W3:Y:S03]  /*2690*/  MUFU.TANH R54, R54 ;  /* 0x0000003600367308 */ /* 0x000ee60000002400 */
[----:B------:R-:W-:Y:S02]  /*26a0*/  FSEL R49, R36, RZ, P2 ;  /* 0x000000ff24317208 */ /* 0x000fe40001000000 */
[----:B------:R-:W-:-:S02]  /*26b0*/  FSEL R36, R73, -INF , P4 ;  /* 0xff80000049247808 */ /* 0x000fc40002000000 */
[----:B------:R-:W-:Y:S01]  /*26c0*/  ISETP.GT.AND P2, PT, R9, 0x11, PT ;  /* 0x000000110900780c */ /* 0x000fe20003f44270 */
[--C-:B-1----:R-:W-:Y:S01]  /*26d0*/  FFMA.FTZ R42, R13, UR7, -R49.reuse ;  /* 0x000000070d2a7c23 */ /* 0x102fe20008010831 */
[----:B------:R-:W-:Y:S01]  /*26e0*/  FMNMX.FTZ R38, R36, R39, !PT ;  /* 0x0000002724267209 */ /* 0x000fe20007810000 */
[--C-:B----4-:R-:W-:Y:S01]  /*26f0*/  FFMA.FTZ R43, R14, UR7, -R49.reuse ;  /* 0x000000070e2b7c23 */ /* 0x110fe20008010831 */
[----:B------:R-:W-:Y:S01]  /*2700*/  FSEL R13, R75, -INF , P2 ;  /* 0xff8000004b0d7808 */ /* 0x000fe20001000000 */
[----:B------:R1:W-:Y:S01]  /*2710*/  MUFU.EX2 R168, R42 ;  /* 0x0000002a00a87308 */ /* 0x0003e20000000800 */
[----:B------:R-:W-:Y:S01]  /*2720*/  FMNMX.FTZ R40, R37, R38, !PT ;  /* 0x0000002625287209 */ /* 0x000fe20007810000 */
[--C-:B------:R-:W-:Y:S01]  /*2730*/  FFMA.FTZ R44, R15, UR7, -R49.reuse ;  /* 0x000000070f2c7c23 */ /* 0x100fe20008010831 */
[----:B------:R-:W-:Y:S01]  /*2740*/  ISETP.GT.AND P2, PT, R9, 0x19, PT ;  /* 0x000000190900780c */ /* 0x000fe20003f44270 */
[--C-:B------:R-:W-:Y:S01]  /*2750*/  FFMA.FTZ R45, R16, UR7, -R49.reuse ;  /* 0x00000007102d7c23 */ /* 0x100fe20008010831 */
[----:B------:R-:W-:Y:S01]  /*2760*/  FSEL R38, R76, -INF , P1 ;  /* 0xff8000004c267808 */ /* 0x000fe20000800000 */
[--C-:B------:R-:W-:Y:S01]  /*2770*/  FFMA.FTZ R52, R21, UR7, -R49.reuse ;  /* 0x0000000715347c23 */ /* 0x100fe20008010831 */
[----:B------:R-:W-:Y:S01]  /*2780*/  FMNMX.FTZ R39, R13, R40, !PT ;  /* 0x000000280d277209 */ /* 0x000fe20007810000 */
[----:B------:R-:W4:Y:S01]  /*2790*/  MUFU.TANH R55, R55 ;  /* 0x0000003700377308 */ /* 0x000f220000002400 */
[----:B------:R-:W-:Y:S01]  /*27a0*/  ISETP.GT.AND P1, PT, R9, 0x20, PT ;  /* 0x000000200900780c */ /* 0x000fe20003f24270 */
[--C-:B------:R-:W-:Y:S01]  /*27b0*/  FFMA.FTZ R23, R23, UR7, -R49.reuse ;  /* 0x0000000717177c23 */ /* 0x100fe20008010831 */
[----:B-----5:R-:W-:Y:S01]  /*27c0*/  FSEL R14, R77, -INF , P2 ;  /* 0xff8000004d0e7808 */ /* 0x020fe20001000000 */
[--C-:B------:R-:W-:Y:S01]  /*27d0*/  FFMA.FTZ R25, R25, UR7, -R49.reuse ;  /* 0x0000000719197c23 */ /* 0x100fe20008010831 */
[----:B------:R-:W-:Y:S01]  /*27e0*/  FMNMX.FTZ R41, R38, R39, !PT ;  /* 0x0000002726297209 */ /* 0x000fe20007810000 */
[--C-:B------:R-:W-:Y:S01]  /*27f0*/  FFMA.FTZ R26, R26, UR7, -R49.reuse ;  /* 0x000000071a1a7c23 */ /* 0x100fe20008010831 */
[----:B------:R-:W-:Y:S01]  /*2800*/  ISETP.GT.AND P2, PT, R9, 0x21, PT ;  /* 0x000000210900780c */ /* 0x000fe20003f44270 */
[----:B------:R5:W-:Y:S01]  /*2810*/  MUFU.EX2 R51, R43 ;  /* 0x0000002b00337308 */ /* 0x000be20000000800 */
[----:B--2---:R-:W-:Y:S01]  /*2820*/  FSEL R39, R78, -INF , P1 ;  /* 0xff8000004e277808 */ /* 0x004fe20000800000 */
[--C-:B------:R-:W-:Y:S01]  /*2830*/  FFMA.FTZ R27, R27, UR7, -R49.reuse ;  /* 0x000000071b1b7c23 */ /* 0x100fe20008010831 */
[----:B------:R-:W-:Y:S01]  /*2840*/  FMNMX.FTZ R40, R14, R41, !PT ;  /* 0x000000290e287209 */ /* 0x000fe20007810000 */
[--C-:B------:R-:W-:Y:S01]  /*2850*/  FFMA.FTZ R28, R28, UR7, -R49.reuse ;  /* 0x000000071c1c7c23 */ /* 0x100fe20008010831 */
[----:B------:R-:W-:Y:S01]  /*2860*/  ISETP.GT.AND P1, PT, R9, 0x28, PT ;  /* 0x000000280900780c */ /* 0x000fe20003f24270 */
[--C-:B------:R-:W-:Y:S01]  /*2870*/  FFMA.FTZ R29, R29, UR7, -R49.reuse ;  /* 0x000000071d1d7c23 */ /* 0x100fe20008010831 */
[----:B------:R-:W-:Y:S01]  /*2880*/  FSEL R15, R79, -INF , P2 ;  /* 0xff8000004f0f7808 */ /* 0x000fe20001000000 */
[----:B------:R-:W-:Y:S01]  /*2890*/  MUFU.TANH R58, R58 ;  /* 0x0000003a003a7308 */ /* 0x000fe20000002400 */
[----:B-1----:R-:W-:Y:S01]  /*28a0*/  FMNMX.FTZ R42, R39, R40, !PT ;  /* 0x00000028272a7209 */ /* 0x002fe20007810000 */
[--C-:B------:R-:W-:Y:S01]  /*28b0*/  FFMA.FTZ R30, R30, UR7, -R49.reuse ;  /* 0x000000071e1e7c23 */ /* 0x100fe20008010831 */
[----:B------:R-:W-:Y:S01]  /*28c0*/  ISETP.GT.AND P2, PT, R9, 0x29, PT ;  /* 0x000000290900780c */ /* 0x000fe20003f44270 */
[--C-:B------:R-:W-:Y:S01]  /*28d0*/  FFMA.FTZ R31, R31, UR7, -R49.reuse ;  /* 0x000000071f1f7c23 */ /* 0x100fe20008010831 */
[----:B0-----:R-:W-:Y:S01]  /*28e0*/  FSEL R40, R46, -INF , P1 ;  /* 0xff8000002e287808 */ /* 0x001fe20000800000 */
[--C-:B------:R-:W-:Y:S01]  /*28f0*/  FFMA.FTZ R46, R17, UR7, -R49.reuse ;  /* 0x00000007112e7c23 */ /* 0x100fe20008010831 */
[----:B------:R-:W-:Y:S01]  /*2900*/  FMNMX.FTZ R41, R15, R42, !PT ;  /* 0x0000002a0f297209 */ /* 0x000fe20007810000 */
[----:B------:R-:W0:Y:S01]  /*2910*/  MUFU.TANH R59, R59 ;  /* 0x0000003b003b7308 */ /* 0x000e220000002400 */
[----:B------:R-:W-:Y:S01]  /*2920*/  ISETP.GT.AND P1, PT, R9, 0x30, PT ;  /* 0x000000300900780c */ /* 0x000fe20003f24270 */
[--C-:B------:R-:W-:Y:S01]  /*2930*/  FFMA.FTZ R32, R32, UR7, -R49.reuse ;  /* 0x0000000720207c23 */ /* 0x100fe20008010831 */
[----:B------:R-:W-:Y:S01]  /*2940*/  FSEL R16, R47, -INF , P2 ;  /* 0xff8000002f107808 */ /* 0x000fe20001000000 */
[--C-:B------:R-:W-:Y:S01]  /*2950*/  FFMA.FTZ R47, R18, UR7, -R49.reuse ;  /* 0x00000007122f7c23 */ /* 0x100fe20008010831 */
[----:B-----5:R-:W-:Y:S01]  /*2960*/  FMNMX.FTZ R43, R40, R41, !PT ;  /* 0x00000029282b7209 */ /* 0x020fe20007810000 */
[--C-:B------:R-:W-:Y:S01]  /*2970*/  FFMA.FTZ R33, R33, UR7, -R49.reuse ;  /* 0x0000000721217c23 */ /* 0x100fe20008010831 */
[C---:B------:R-:W-:Y:S01]  /*2980*/  ISETP.GT.AND P2, PT, R9.reuse, 0x31, PT ;  /* 0x000000310900780c */ /* 0x040fe20003f44270 */
[----:B------:R1:W-:Y:S01]  /*2990*/  MUFU.EX2 R170, R44 ;  /* 0x0000002c00aa7308 */ /* 0x0003e20000000800 */
[----:B------:R-:W-:Y:S01]  /*29a0*/  FSEL R41, R50, -INF , P1 ;  /* 0xff80000032297808 */ /* 0x000fe20000800000 */
        /* <DEDUP_REMOVED lines=10> */
[----:B------:R-:W-:Y:S01]  /*2a50*/  FFMA.FTZ R35, R35, UR7, -R49 ;  /* 0x0000000723237c23 */ /* 0x000fe20008010831 */
[----:B---3--:R-:W-:-:S02]  /*2a60*/  FSEL R42, R54, -INF , P1 ;  /* 0xff800000362a7808 */ /* 0x008fc40000800000 */
[----:B------:R-:W-:Y:S01]  /*2a70*/  FMNMX.FTZ R43, R17, R44, !PT ;  /* 0x0000002c112b7209 */ /* 0x000fe20007810000 */
[----:B------:R-:W1:Y:S01]  /*2a80*/  MUFU.TANH R63, R63 ;  /* 0x0000003f003f7308 */ /* 0x000e620000002400 */
[----:B------:R-:W-:Y:S02]  /*2a90*/  ISETP.GT.AND P1, PT, R9, 0x40, PT ;  /* 0x000000400900780c */ /* 0x000fe40003f24270 */
[----:B----4-:R-:W-:Y:S02]  /*2aa0*/  FSEL R18, R55, -INF , P2 ;  /* 0xff80000037127808 */ /* 0x010fe40001000000 */
[----:B------:R-:W-:-:S03]  /*2ab0*/  ISETP.GT.AND P2, PT, R9, 0x41, PT ;  /* 0x000000410900780c */ /* 0x000fc60003f44270 */
[----:B------:R2:W-:Y:S01]  /*2ac0*/  MUFU.EX2 R53, R45 ;  /* 0x0000002d00357308 */ /* 0x0005e20000000800 */
[----:B0-----:R-:W-:Y:S02]  /*2ad0*/  FSEL R19, R59, -INF , P2 ;  /* 0xff8000003b137808 */ /* 0x001fe40001000000 */
[----:B------:R-:W-:-:S05]  /*2ae0*/  ISETP.GT.AND P2, PT, R9, 0x49, PT ;  /* 0x000000490900780c */ /* 0x000fca0003f44270 */
[----:B------:R-:W-:Y:S01]  /*2af0*/  MUFU.TANH R66, R66 ;  /* 0x0000004200427308 */ /* 0x000fe20000002400 */
[----:B--2---:R-:W-:Y:S02]  /*2b00*/  FMNMX.FTZ R45, R42, R43, !PT ;  /* 0x0000002b2a2d7209 */ /* 0x004fe40007810000 */
[----:B------:R-:W-:Y:S02]  /*2b10*/  FSEL R43, R58, -INF , P1 ;  /* 0xff8000003a2b7808 */ /* 0x000fe40000800000 */
[----:B------:R-:W-:Y:S02]  /*2b20*/  FMNMX.FTZ R44, R18, R45, !PT ;  /* 0x0000002d122c7209 */ /* 0x000fe40007810000 */
[----:B------:R-:W-:Y:S01]  /*2b30*/  ISETP.GT.AND P1, PT, R9, 0x48, PT ;  /* 0x000000480900780c */ /* 0x000fe20003f24270 */
[----:B------:R-:W0:Y:S01]  /*2b40*/  MUFU.TANH R67, R67 ;  /* 0x0000004300437308 */ /* 0x000e220000002400 */
[----:B-1----:R-:W-:Y:S02]  /*2b50*/  FSEL R20, R63, -INF , P2 ;  /* 0xff8000003f147808 */ /* 0x002fe40001000000 */
[----:B------:R-:W-:-:S05]  /*2b60*/  ISETP.GT.AND P2, PT, R9, 0x51, PT ;  /* 0x000000510900780c */ /* 0x000fca0003f44270 */
[----:B------:R1:W-:Y:S08]  /*2b70*/  MUFU.EX2 R164, R46 ;  /* 0x0000002e00a47308 */ /* 0x0003f00000000800 */
[----:B------:R-:W2:Y:S01]  /*2b80*/  MUFU.TANH R70, R70 ;  /* 0x0000004600467308 */ /* 0x000ea20000002400 */
[----:B-1----:R-:W-:Y:S02]  /*2b90*/  FMNMX.FTZ R46, R43, R44, !PT ;  /* 0x0000002c2b2e7209 */ /* 0x002fe40007810000 */
[----:B------:R-:W-:-:S02]  /*2ba0*/  FSEL R44, R62, -INF , P1 ;  /* 0xff8000003e2c7808 */ /* 0x000fc40000800000 */
[----:B------:R-:W-:Y:S02]  /*2bb0*/  FMNMX.FTZ R45, R19, R46, !PT ;  /* 0x0000002e132d7209 */ /* 0x000fe40007810000 */
[----:B------:R-:W-:Y:S01]  /*2bc0*/  ISETP.GT.AND P1, PT, R9, 0x50, PT ;  /* 0x000000500900780c */ /* 0x000fe20003f24270 */
[----:B------:R-:W1:Y:S01]  /*2bd0*/  MUFU.TANH R71, R71 ;  /* 0x0000004700477308 */ /* 0x000e620000002400 */
[----:B0-----:R-:W-:Y:S02]  /*2be0*/  FSEL R21, R67, -INF , P2 ;  /* 0xff80000043157808 */ /* 0x001fe40001000000 */
[----:B------:R-:W-:-:S05]  /*2bf0*/  ISETP.GT.AND P2, PT, R9, 0x59, PT ;  /* 0x000000590900780c */ /* 0x000fca0003f44270 */
[----:B------:R0:W-:Y:S08]  /*2c00*/  MUFU.EX2 R55, R47 ;  /* 0x0000002f00377308 */ /* 0x0001f00000000800 */
[----:B------:R3:W-:Y:S01]  /*2c10*/  MUFU.EX2 R166, R48 ;  /* 0x0000003000a67308 */ /* 0x0007e20000000800 */
[----:B0-----:R-:W-:Y:S02]  /*2c20*/  FMNMX.FTZ R47, R44, R45, !PT ;  /* 0x0000002d2c2f7209 */ /* 0x001fe40007810000 */
[----:B------:R-:W-:-:S02]  /*2c30*/  FSEL R45, R66, -INF , P1 ;  /* 0xff800000422d7808 */ /* 0x000fc40000800000 */
[----:B------:R-:W-:Y:S01]  /*2c40*/  FMNMX.FTZ R46, R20, R47, !PT ;  /* 0x0000002f142e7209 */ /* 0x000fe20007810000 */
[--C-:B------:R-:W-:Y:S01]  /*2c50*/  FFMA.FTZ R47, R22, UR7, -R49.reuse ;  /* 0x00000007162f7c23 */ /* 0x100fe20008010831 */
[----:B------:R-:W-:Y:S01]  /*2c60*/  ISETP.GT.AND P1, PT, R9, 0x58, PT ;  /* 0x000000580900780c */ /* 0x000fe20003f24270 */
[----:B------:R-:W-:Y:S01]  /*2c70*/  MUFU.EX2 R57, R50 ;  /* 0x0000003200397308 */ /* 0x000fe20000000800 */
[----:B---3--:R-:W-:Y:S02]  /*2c80*/  FMNMX.FTZ R48, R45, R46, !PT ;  /* 0x0000002e2d307209 */ /* 0x008fe40007810000 */
[----:B--2---:R-:W-:Y:S02]  /*2c90*/  FSEL R46, R70, -INF , P1 ;  /* 0xff800000462e7808 */ /* 0x004fe40000800000 */
[----:B------:R-:W-:Y:S01]  /*2ca0*/  FMNMX.FTZ R9, R21, R48, !PT ;  /* 0x0000003015097209 */ /* 0x000fe20007810000 */
[----:B------:R-:W-:Y:S01]  /*2cb0*/  FFMA.FTZ R48, R24, UR7, -R49 ;  /* 0x0000000718307c23 */ /* 0x000fe20008010831 */
[----:B-1----:R-:W-:Y:S01]  /*2cc0*/  FSEL R22, R71, -INF , P2 ;  /* 0xff80000047167808 */ /* 0x002fe20001000000 */
[----:B------:R-:W-:Y:S01]  /*2cd0*/  MUFU.EX2 R52, R52 ;  /* 0x0000003400347308 */ /* 0x000fe20000000800 */
[----:B------:R-:W-:-:S04]  /*2ce0*/  FMNMX.FTZ R9, R46, R9, !PT ;  /* 0x000000092e097209 */ /* 0x000fc80007810000 */
[----:B------:R-:W-:-:S03]  /*2cf0*/  FMNMX.FTZ R9, R22, R9, !PT ;  /* 0x0000000916097209 */ /* 0x000fc60007810000 */
[----:B------:R-:W0:Y:S02]  /*2d00*/  MUFU.EX2 R47, R47 ;  /* 0x0000002f002f7308 */ /* 0x000e240000000800 */
[----:B------:R-:W1:Y:S06]  /*2d10*/  SHFL.BFLY PT, R24, R9, 0x2, 0x1f ;  /* 0x0c401f0009187f89 */ /* 0x000e6c00000e0000 */
[----:B------:R-:W-:Y:S08]  /*2d20*/  MUFU.EX2 R23, R23 ;  /* 0x0000001700177308 */ /* 0x000ff00000000800 */
[----:B------:R-:W2:Y:S01]  /*2d30*/  MUFU.EX2 R48, R48 ;  /* 0x0000003000307308 */ /* 0x000ea20000000800 */
[----:B0-----:R-:W-:-:S07]  /*2d40*/  F2FP.BF16.F32.PACK_AB R160, R47, R52 ;  /* 0x000000342fa0723e */ /* 0x001fce00000010ff */
[----:B------:R-:W-:Y:S01]  /*2d50*/  MUFU.EX2 R25, R25 ;  /* 0x0000001900197308 */ /* 0x000fe20000000800 */
[----:B-1----:R-:W-:-:S05]  /*2d60*/  FMNMX.FTZ R24, R9, R24, !PT ;  /* 0x0000001809187209 */ /* 0x002fca0007810000 */
[----:B------:R-:W0:Y:S02]  /*2d70*/  SHFL.BFLY PT, R9, R24, 0x1, 0x1f ;  /* 0x0c201f0018097f89 */ /* 0x000e2400000e0000 */
[----:B------:R-:W1:Y:S01]  /*2d80*/  MUFU.EX2 R26, R26 ;  /* 0x0000001a001a7308 */ /* 0x000e620000000800 */
[----:B--2---:R-:W-:-:S07]  /*2d90*/  F2FP.BF16.F32.PACK_AB R162, R48, R23 ;  /* 0x0000001730a2723e */ /* 0x004fce00000010ff */
[----:B------:R-:W-:Y:S08]  /*2da0*/  MUFU.EX2 R27, R27 ;  /* 0x0000001b001b7308 */ /* 0x000ff00000000800 */
[----:B------:R-:W2:Y:S01]  /*2db0*/  MUFU.EX2 R28, R28 ;  /* 0x0000001c001c7308 */ /* 0x000ea20000000800 */
[----:B-1----:R-:W-:Y:S02]  /*2dc0*/  F2FP.BF16.F32.PACK_AB R156, R26, R25 ;  /* 0x000000191a9c723e */ /* 0x002fe400000010ff */
[----:B0-----:R-:W-:-:S05]  /*2dd0*/  FMNMX.FTZ R9, R24, R9, !PT ;  /* 0x0000000918097209 */ /* 0x001fca0007810000 */
[----:B------:R-:W-:Y:S01]  /*2de0*/  MUFU.EX2 R29, R29 ;  /* 0x0000001d001d7308 */ /* 0x000fe20000000800 */
[C---:B------:R-:W-:Y:S01]  /*2df0*/  FSETP.NEU.FTZ.AND P1, PT, R9.reuse, -INF , PT ;  /* 0xff8000000900780b */ /* 0x040fe20003f3d000 */
[----:B------:R-:W-:-:S06]  /*2e00*/  FMUL.FTZ R24, R9, UR7 ;  /* 0x0000000709187c20 */ /* 0x000fcc0008410000 */
[----:B------:R-:W0:Y:S01]  /*2e10*/  MUFU.EX2 R30, R30 ;  /* 0x0000001e001e7308 */ /* 0x000e220000000800 */
[----:B------:R-:W-:Y:S02]  /*2e20*/  FSEL R24, R24, RZ, P1 ;  /* 0x000000ff18187208 */ /* 0x000fe40000800000 */
[----:B--2---:R-:W-:-:S03]  /*2e30*/  F2FP.BF16.F32.PACK_AB R158, R28, R27 ;  /* 0x0000001b1c9e723e */ /* 0x004fc600000010ff */
        /* <DEDUP_REMOVED lines=26> */
[----:B------:R-:W-:Y:S01]  /*2fe0*/  FFMA.FTZ R22, R22, UR7, -R24 ;  /* 0x0000000716167c23 */ /* 0x000fe20008010818 */
[----:B0-----:R-:W-:-:S03]  /*2ff0*/  F2FP.BF16.F32.PACK_AB R152, R30, R29 ;  /* 0x0000001d1e98723e */ /* 0x001fc600000010ff */
[----:B------:R-:W0:Y:S01]  /*3000*/  MUFU.EX2 R36, R36 ;  /* 0x0000002400247308 */ /* 0x000e220000000800 */
[----:B-1----:R-:W-:Y:S01]  /*3010*/  FADD.FTZ R56, R4, R5 ;  /* 0x0000000504387221 */ /* 0x002fe20000010000 */
[----:B------:R-:W-:-:S06]  /*3020*/  F2FP.BF16.F32.PACK_AB R169, R5, R4 ;  /* 0x0000000405a9723e */ /* 0x000fcc00000010ff */
[----:B------:R-:W-:Y:S08]  /*3030*/  MUFU.EX2 R37, R37 ;  /* 0x0000002500257308 */ /* 0x000ff00000000800 */
[----:B------:R1:W2:Y:S01]  /*3040*/  MUFU.EX2 R50, R13 ;  /* 0x0000000d00327308 */ /* 0x0002a20000000800 */
[----:B0-----:R-:W-:-:S07]  /*3050*/  F2FP.BF16.F32.PACK_AB R171, R36, R11 ;  /* 0x0000000b24ab723e */ /* 0x001fce00000010ff */
[----:B------:R-:W-:Y:S01]  /*3060*/  MUFU.EX2 R38, R38 ;  /* 0x0000002600267308 */ /* 0x000fe20000000800 */
[----:B-1----:R-:W-:Y:S01]  /*3070*/  FADD.FTZ R13, R168, R51 ;  /* 0x00000033a80d7221 */ /* 0x002fe20000010000 */
[----:B------:R-:W-:-:S03]  /*3080*/  F2FP.BF16.F32.PACK_AB R168, R51, R168 ;  /* 0x000000a833a8723e */ /* 0x000fc600000010ff */
[----:B------:R-:W-:Y:S01]  /*3090*/  FADD.FTZ R58, R170, R13 ;  /* 0x0000000daa3a7221 */ /* 0x000fe20000010000 */
[----:B------:R-:W-:Y:S01]  /*30a0*/  FADD.FTZ R13, R11, R56 ;  /* 0x000000380b0d7221 */ /* 0x000fe20000010000 */
[----:B------:R-:W-:Y:S01]  /*30b0*/  F2FP.BF16.F32.PACK_AB R170, R53, R170 ;  /* 0x000000aa35aa723e */ /* 0x000fe200000010ff */
[----:B------:R0:W-:Y:S01]  /*30c0*/  MUFU.EX2 R54, R15 ;  /* 0x0000000f00367308 */ /* 0x0001e20000000800 */
[----:B--2---:R-:W-:-:S07]  /*30d0*/  F2FP.BF16.F32.PACK_AB R165, R50, R37 ;  /* 0x0000002532a5723e */ /* 0x004fce00000010ff */
[----:B------:R-:W-:Y:S01]  /*30e0*/  MUFU.EX2 R167, R14 ;  /* 0x0000000e00a77308 */ /* 0x000fe20000000800 */
[----:B0-----:R-:W-:-:S04]  /*30f0*/  FADD.FTZ R15, R53, R58 ;  /* 0x0000003a350f7221 */ /* 0x001fc80000010000 */
[----:B------:R-:W-:Y:S01]  /*3100*/  FADD.FTZ R56, R164, R15 ;  /* 0x0000000fa4387221 */ /* 0x000fe20000010000 */
[C---:B------:R-:W-:Y:S02]  /*3110*/  F2FP.BF16.F32.PACK_AB R164, R55.reuse, R164 ;  /* 0x000000a437a4723e */ /* 0x040fe400000010ff */
[----:B------:R0:W-:Y:S01]  /*3120*/  MUFU.EX2 R163, R16 ;  /* 0x0000001000a37308 */ /* 0x0001e20000000800 */
[----:B------:R-:W-:-:S07]  /*3130*/  FADD.FTZ R15, R55, R56 ;  /* 0x00000038370f7221 */ /* 0x000fce0000010000 */
[----:B------:R-:W1:Y:S01]  /*3140*/  MUFU.EX2 R39, R39 ;  /* 0x0000002700277308 */ /* 0x000e620000000800 */
[----:B0-----:R-:W-:-:S04]  /*3150*/  FADD.FTZ R16, R36, R13 ;  /* 0x0000000d24107221 */ /* 0x001fc80000010000 */
[----:B------:R-:W-:Y:S01]  /*3160*/  FADD.FTZ R13, R37, R16 ;  /* 0x00000010250d7221 */ /* 0x000fe20000010000 */
[----:B------:R-:W-:Y:S01]  /*3170*/  FADD.FTZ R16, R166, R15 ;  /* 0x0000000fa6107221 */ /* 0x000fe20000010000 */
[----:B------:R-:W-:Y:S01]  /*3180*/  F2FP.BF16.F32.PACK_AB R166, R57, R166 ;  /* 0x000000a639a6723e */ /* 0x000fe200000010ff */
[----:B------:R-:W0:Y:S01]  /*3190*/  MUFU.EX2 R40, R40 ;  /* 0x0000002800287308 */ /* 0x000e220000000800 */
[----:B------:R-:W-:-:S07]  /*31a0*/  FADD.FTZ R13, R50, R13 ;  /* 0x0000000d320d7221 */ /* 0x000fce0000010000 */
[----:B------:R2:W-:Y:S01]  /*31b0*/  MUFU.EX2 R159, R18 ;  /* 0x00000012009f7308 */ /* 0x0005e20000000800 */
[----:B-1----:R-:W-:-:S07]  /*31c0*/  F2FP.BF16.F32.PACK_AB R161, R54, R39 ;  /* 0x0000002736a1723e */ /* 0x002fce00000010ff */
[----:B------:R-:W1:Y:S01]  /*31d0*/  MUFU.EX2 R41, R41 ;  /* 0x0000002900297308 */ /* 0x000e620000000800 */
[----:B--2---:R-:W-:Y:S01]  /*31e0*/  FADD.FTZ R18, R38, R13 ;  /* 0x0000000d26127221 */ /* 0x004fe20000010000 */
[----:B------:R-:W-:-:S03]  /*31f0*/  FADD.FTZ R13, R57, R16 ;  /* 0x00000010390d7221 */ /* 0x000fc60000010000 */
[C---:B------:R-:W-:Y:S01]  /*3200*/  FADD.FTZ R18, R167.reuse, R18 ;  /* 0x00000012a7127221 */ /* 0x040fe20000010000 */
[----:B------:R-:W-:Y:S01]  /*3210*/  FADD.FTZ R24, R52, R13 ;  /* 0x0000000d34187221 */ /* 0x000fe20000010000 */
[----:B------:R-:W-:Y:S01]  /*3220*/  F2FP.BF16.F32.PACK_AB R167, R167, R38 ;  /* 0x00000026a7a7723e */ /* 0x000fe200000010ff */
[----:B------:R-:W2:Y:S01]  /*3230*/  MUFU.EX2 R14, R17 ;  /* 0x00000011000e7308 */ /* 0x000ea20000000800 */
[----:B------:R-:W-:Y:S01]  /*3240*/  FADD.FTZ R13, R39, R18 ;  /* 0x00000012270d7221 */ /* 0x000fe20000010000 */
[----:B------:R-:W-:-:S03]  /*3250*/  FADD.FTZ R24, R47, R24 ;  /* 0x000000182f187221 */ /* 0x000fc60000010000 */
[----:B------:R-:W-:Y:S01]  /*3260*/  FADD.FTZ R13, R54, R13 ;  /* 0x0000000d360d7221 */ /* 0x000fe20000010000 */
[----:B------:R-:W-:Y:S02]  /*3270*/  FADD.FTZ R5, R23, R24 ;  /* 0x0000001817057221 */ /* 0x000fe40000010000 */
[----:B------:R-:W3:Y:S01]  /*3280*/  MUFU.EX2 R42, R42 ;  /* 0x0000002a002a7308 */ /* 0x000ee20000000800 */
[----:B0-----:R-:W-:Y:S01]  /*3290*/  FADD.FTZ R4, R40, R13 ;  /* 0x0000000d28047221 */ /* 0x001fe20000010000 */
[----:B------:R-:W-:-:S03]  /*32a0*/  FADD.FTZ R18, R48, R5 ;  /* 0x0000000530127221 */ /* 0x000fc60000010000 */
[----:B------:R-:W-:Y:S01]  /*32b0*/  FADD.FTZ R4, R163, R4 ;  /* 0x00000004a3047221 */ /* 0x000fe20000010000 */
[----:B------:R-:W-:Y:S01]  /*32c0*/  FADD.FTZ R5, R25, R18 ;  /* 0x0000001219057221 */ /* 0x000fe20000010000 */
[----:B------:R-:W-:Y:S01]  /*32d0*/  F2FP.BF16.F32.PACK_AB R163, R163, R40 ;  /* 0x00000028a3a3723e */ /* 0x000fe200000010ff */
[----:B------:R-:W0:Y:S01]  /*32e0*/  MUFU.EX2 R43, R43 ;  /* 0x0000002b002b7308 */ /* 0x000e220000000800 */
[----:B-1----:R-:W-:Y:S01]  /*32f0*/  FADD.FTZ R11, R41, R4 ;  /* 0x00000004290b7221 */ /* 0x002fe20000010000 */
[----:B------:R-:W-:Y:S01]  /*3300*/  FADD.FTZ R4, R26, R5 ;  /* 0x000000051a047221 */ /* 0x000fe20000010000 */
[C---:B--2---:R-:W-:Y:S02]  /*3310*/  F2FP.BF16.F32.PACK_AB R157, R14.reuse, R41 ;  /* 0x000000290e9d723e */ /* 0x044fe400000010ff */
[----:B------:R-:W-:Y:S01]  /*3320*/  FADD.FTZ R11, R14, R11 ;  /* 0x0000000b0e0b7221 */ /* 0x000fe20000010000 */
[----:B------:R-:W-:Y:S02]  /*3330*/  FADD.FTZ R5, R27, R4 ;  /* 0x000000041b057221 */ /* 0x000fe40000010000 */
[----:B------:R-:W1:Y:S01]  /*3340*/  MUFU.EX2 R16, R19 ;  /* 0x0000001300107308 */ /* 0x000e620000000800 */
[----:B---3--:R-:W-:-:S04]  /*3350*/  FADD.FTZ R18, R42, R11 ;  /* 0x0000000b2a127221 */ /* 0x008fc80000010000 */
[C---:B------:R-:W-:Y:S01]  /*3360*/  FADD.FTZ R18, R159.reuse, R18 ;  /* 0x000000129f127221 */ /* 0x040fe20000010000 */
[----:B------:R-:W-:Y:S02]  /*3370*/  F2FP.BF16.F32.PACK_AB R159, R159, R42 ;  /* 0x0000002a9f9f723e */ /* 0x000fe400000010ff */
[----:B------:R-:W2:Y:S01]  /*3380*/  MUFU.EX2 R44, R44 ;  /* 0x0000002c002c7308 */ /* 0x000ea20000000800 */
[----:B0-----:R-:W-:-:S07]  /*3390*/  FADD.FTZ R11, R43, R18 ;  /* 0x000000122b0b7221 */ /* 0x001fce0000010000 */
[----:B------:R-:W-:Y:S01]  /*33a0*/  MUFU.EX2 R31, R31 ;  /* 0x0000001f001f7308 */ /* 0x000fe20000000800 */
[C---:B-1----:R-:W-:Y:S01]  /*33b0*/  FADD.FTZ R11, R16.reuse, R11 ;  /* 0x0000000b100b7221 */ /* 0x042fe20000010000 */
[----:B------:R-:W-:-:S06]  /*33c0*/  F2FP.BF16.F32.PACK_AB R153, R16, R43 ;  /* 0x0000002b1099723e */ /* 0x000fcc00000010ff */
[----:B------:R0:W1:Y:S01]  /*33d0*/  MUFU.EX2 R155, R20 ;  /* 0x00000014009b7308 */ /* 0x0000620000000800 */
[----:B--2---:R-:W-:-:S07]  /*33e0*/  FADD.FTZ R14, R44, R11 ;  /* 0x0000000b2c0e7221 */ /* 0x004fce0000010000 */
[----:B------:R-:W2:Y:S01]  /*33f0*/  MUFU.EX2 R32, R32 ;  /* 0x0000002000207308 */ /* 0x000ea20000000800 */
[----:B0-----:R-:W-:-:S04]  /*3400*/  FADD.FTZ R20, R28, R5 ;  /* 0x000000051c147221 */ /* 0x001fc80000010000 */
[----:B------:R-:W-:-:S03]  /*3410*/  FADD.FTZ R5, R29, R20 ;  /* 0x000000141d057221 */ /* 0x000fc60000010000 */
[----:B------:R-:W0:Y:S01]  /*3420*/  MUFU.EX2 R45, R45 ;  /* 0x0000002d002d7308 */ /* 0x000e220000000800 */
[----:B------:R-:W-:Y:S01]  /*3430*/  FADD.FTZ R18, R30, R5 ;  /* 0x000000051e127221 */ /* 0x000fe20000010000 */
[C---:B-1----:R-:W-:Y:S01]  /*3440*/  FADD.FTZ R14, R155.reuse, R14 ;  /* 0x0000000e9b0e7221 */ /* 0x042fe20000010000 */
[----:B------:R-:W-:Y:S02]  /*3450*/  F2FP.BF16.F32.PACK_AB R155, R155, R44 ;  /* 0x0000002c9b9b723e */ /* 0x000fe400000010ff */
[----:B------:R-:W-:-:S03]  /*3460*/  FADD.FTZ R5, R31, R18 ;  /* 0x000000121f057221 */ /* 0x000fc60000010000 */
        /* <DEDUP_REMOVED lines=23> */
.L_x_13699:
[----:B------:R0:W1:Y:S01]  /*35e0*/  SYNCS.PHASECHK.TRANS64.TRYWAIT P1, [UR42+0x22850], R10 ;  /* 0x0228500aff0075a7 */ /* 0x000062000802016a */
[----:B------:R-:W-:Y:S05]  /*35f0*/  @!P0 BRA `(.L_x_13700) ;  /* 0x0000000000048947 */ /* 0x000fea0003800000 */
[----:B------:R-:W-:Y:S01]  /*3600*/  BPT.TRAP 0x1 ;  /* 0x000000040000795c */ /* 0x000fe20000300000 */
.L_x_13700:
[----:B-1----:R-:W-:Y:S05]  /*3610*/  @P1 BRA `(.L_x_13701) ;  /* 0x0000000000081947 */ /* 0x002fea0003800000 */
[----:B------:R-:W1:Y:S02]  /*3620*/  SYNCS.PHASECHK.TRANS64.TRYWAIT P1, [UR42+0x22850], R10 ;  /* 0x0228500aff0075a7 */ /* 0x000e64000802016a */
[----:B-1----:R-:W-:Y:S05]  /*3630*/  @!P1 BRA `(.L_x_13702) ;  /* 0x000000b800789947 */ /* 0x002fea0003800000 */
.L_x_13701:
        /* <DEDUP_REMOVED lines=45> */
[----:B--2---:R-:W-:Y:S05]  /*3910*/  @!P0 BRA `(.L_x_13703) ;  /* 0x0000000000048947 */ /* 0x004fea0003800000 */
[----:B------:R-:W-:Y:S01]  /*3920*/  BPT.TRAP 0x1 ;  /* 0x000000040000795c */ /* 0x000fe20000300000 */
.L_x_13703:
[----:B------:R-:W2:Y:S01]  /*3930*/  S2UR UR4, SR_CTAID.X ;  /* 0x00000000000479c3 */ /* 0x000ea20000002500 */
[----:B------:R-:W-:Y:S02]  /*3940*/  UISETP.NE.AND UP0, UPT, UR43, URZ, UPT ;  /* 0x0000003f2b00728c */ /* 0x000fe4000bf05270 */
[----:B------:R-:W-:-:S09]  /*3950*/  UIADD3 UR27, UR46, -0x2, URZ ;  /* 0xfffffffe2e1b7890 */ /* 0x000fd2000fffe03f */
[----:B------:R-:W-:Y:S01]  /*3960*/  @UP0 ULDC UR11, c[0x0][0x450] ;  /* 0x00011400000b0ab9 */ /* 0x000fe20000000800 */
[----:B--2---:R-:W-:-:S03]  /*3970*/  USHF.L.U32 UR10, UR4, 0x7, URZ ;  /* 0x00000007040a7899 */ /* 0x004fc6000800063f */
[----:B------:R-:W-:Y:S02]  /*3980*/  @UP0 ULDC UR4, c[0x0][0x44c] ;  /* 0x0001130000040ab9 */ /* 0x000fe40000000800 */
[----:B------:R-:W-:-:S04]  /*3990*/  UIMAD.WIDE.U32 UR4, UR10, UR4, URZ ;  /* 0x000000040a0472a5 */ /* 0x000fc8000f8e003f */
[----:B------:R-:W-:-:S04]  /*39a0*/  @UP0 USHF.R.U32.HI UR10, URZ, UR11, UR5 ;  /* 0x0000000b3f0a0299 */ /* 0x000fc80008011605 */
[----:B------:R-:W-:Y:S02]  /*39b0*/  UIADD3 UR4, UR10, -UR14, UR44 ;  /* 0x8000000e0a047290 */ /* 0x000fe4000fffe02c */
[----:B------:R-:W-:Y:S02]  /*39c0*/  UIADD3 UR10, UR42, 0x22860, URZ ;  /* 0x000228602a0a7890 */ /* 0x000fe4000fffe03f */
[----:B------:R-:W-:Y:S02]  /*39d0*/  UIMAD.WIDE UR4, UR4, 0x2aaaaaab, URZ ;  /* 0x2aaaaaab040478a5 */ /* 0x000fe4000f8e023f */
[----:B------:R-:W-:Y:S02]  /*39e0*/  UPRMT UR10, UR25, 0x654, UR10 ;  /* 0x00000654190a7896 */ /* 0x000fe4000800000a */
[----:B------:R-:W-:-:S04]  /*39f0*/  USHF.R.U32.HI UR4, URZ, 0x1f, UR5 ;  /* 0x0000001f3f047899 */ /* 0x000fc80008011605 */
[----:B------:R-:W-:-:S03]  /*3a00*/  ULEA.HI.SX32 UR4, UR5, UR4, 0x1c ;  /* 0x0000000405047291 */ /* 0x000fc6000f8fe23f */
[----:B------:R-:W-:Y:S01]  /*3a10*/  SYNCS.ARRIVE.TRANS64.RED.A1T0 RZ, [UR10], RZ ;  /* 0x000000ffffff79a7 */ /* 0x000fe2000810040a */
[----:B------:R-:W-:Y:S01]  /*3a20*/  UISETP.LT.AND UP0, UPT, UR41, UR4, UPT ;  /* 0x000000042900728c */ /* 0x000fe2000bf01270 */
[----:B------:R-:W-:-:S03]  /*3a30*/  UMOV UR5, URZ ;  /* 0x0000003f00057c82 */ /* 0x000fc60008000000 */
[----:B------:R-:W-:-:S03]  /*3a40*/  USEL UR26, UR41, UR4, !UP0 ;  /* 0x00000004291a7287 */ /* 0x000fc6000c000000 */
[----:B------:R-:W-:Y:S01]  /*3a50*/  UMOV UR4, URZ ;  /* 0x0000003f00047c82 */ /* 0x000fe20008000000 */
[----:B------:R-:W-:-:S06]  /*3a60*/  UISETP.GE.AND UP0, UPT, UR27, UR26, UPT ;  /* 0x0000001a1b00728c */ /* 0x000fcc000bf06270 */
[----:B------:R-:W-:-:S13]  /*3a70*/  PLOP3.LUT P1, PT, PT, PT, UP0, 0x80, 0x0 ;  /* 0x000000000000781c */ /* 0x000fda0003f2f008 */
[----:B------:R-:W-:Y:S05]  /*3a80*/  @!P1 BRA `(.L_x_13704) ;  /* 0x0000002800ac9947 */ /* 0x000fea0003800000 */
[----:B------:R-:W-:Y:S01]  /*3a90*/  IMAD.MOV.U32 R12, RZ, RZ, R9 ;  /* 0x000000ffff0c7224 */ /* 0x000fe200078e0009 */
[----:B------:R-:W-:Y:S01]  /*3aa0*/  UMOV UR5, URZ ;  /* 0x0000003f00057c82 */ /* 0x000fe20008000000 */
[----:B-1----:R-:W-:Y:S01]  /*3ab0*/  IMAD.MOV.U32 R11, RZ, RZ, R8 ;  /* 0x000000ffff0b7224 */ /* 0x002fe200078e0008 */
[----:B------:R-:W-:Y:S01]  /*3ac0*/  UMOV UR4, URZ ;  /* 0x0000003f00047c82 */ /* 0x000fe20008000000 */
[----:B------:R-:W-:Y:S01]  /*3ad0*/  ULDC UR29, c[0x0][0x288] ;  /* 0x0000a200001d7ab9 */ /* 0x000fe20000000800 */
[----:B------:R-:W-:Y:S01]  /*3ae0*/  ULDC UR30, c[0x0][0x2f0] ;  /* 0x0000bc00001e7ab9 */ /* 0x000fe20000000800 */
[----:B------:R-:W-:Y:S01]  /*3af0*/  ULDC UR31, c[0x0][0x9d8] ;  /* 0x00027600001f7ab9 */ /* 0x000fe20000000800 */
[----:B------:R-:W-:-:S05]  /*3b00*/  ULDC UR7, c[0x0][0x988] ;  /* 0x0002620000077ab9 */ /* 0x000fca0000000800 */
.L_x_13715:
[----:B------:R-:W-:-:S04]  /*3b10*/  UIADD3 UR4, UR4, 0x1, URZ ;  /* 0x0000000104047890 */ /* 0x000fc8000fffe03f */
[----:B------:R-:W-:-:S04]  /*3b20*/  UISETP.NE.AND UP0, UPT, UR4, 0x2, UPT ;  /* 0x000000020400788c */ /* 0x000fc8000bf05270 */
[----:B------:R-:W-:Y:S02]  /*3b30*/  USEL UR10, URZ, 0x1, UP0 ;  /* 0x000000013f0a7887 */ /* 0x000fe40008000000 */
[----:B------:R-:W-:Y:S02]  /*3b40*/  USEL UR4, UR4, URZ, UP0 ;  /* 0x0000003f04047287 */ /* 0x000fe40008000000 */
[----:B------:R-:W-:Y:S01]  /*3b50*/  ULOP3.LUT UR5, UR5, UR10, URZ, 0x3c, !UPT ;  /* 0x0000000a05057292 */ /* 0x000fe2000f8e3c3f */
[----:B------:R-:W-:Y:S11]  /*3b60*/  @!P0 BRA `(.L_x_13705) ;  /* 0x0000000000048947 */ /* 0x000ff60003800000 */
[----:B------:R-:W-:Y:S01]  /*3b70*/  BPT.TRAP 0x1 ;  /* 0x000000040000795c */ /* 0x000fe20000300000 */
.L_x_13705:
[----:B------:R-:W-:Y:S01]  /*3b80*/  ULEA UR28, UR4, UR42, 0x3 ;  /* 0x0000002a041c7291 */ /* 0x000fe2000f8e183f */
[----:B0-----:R-:W-:-:S04]  /*3b90*/  MOV R10, UR5 ;  /* 0x00000005000a7c02 */ /* 0x001fc80008000f00 */
[----:B------:R-:W-:-:S04]  /*3ba0*/  SHF.L.U32 R10, R10, 0x1f, RZ ;  /* 0x0000001f0a0a7819 */ /* 0x000fc800000006ff */
[----:B------:R0:W1:Y:S01]  /*3bb0*/  SYNCS.PHASECHK.TRANS64.TRYWAIT P1, [UR28+0x22830], R10 ;  /* 0x0228300aff0075a7 */ /* 0x000062000802015c */
[----:B------:R-:W-:Y:S05]  /*3bc0*/  @!P0 BRA `(.L_x_13706) ;  /* 0x0000000000048947 */ /* 0x000fea0003800000 */
[----:B------:R-:W-:Y:S01]  /*3bd0*/  BPT.TRAP 0x1 ;  /* 0x000000040000795c */ /* 0x000fe20000300000 */
.L_x_13706:
[----:B-1----:R-:W-:Y:S05]  /*3be0*/  @P1 BRA `(.L_x_13707) ;  /* 0x0000000000081947 */ /* 0x002fea0003800000 */
[----:B------:R-:W1:Y:S02]  /*3bf0*/  SYNCS.PHASECHK.TRANS64.TRYWAIT P1, [UR28+0x22830], R10 ;  /* 0x0228300aff0075a7 */ /* 0x000e64000802015c */
[----:B-1----:R-:W-:Y:S05]  /*3c00*/  @!P1 BRA `(.L_x_13708) ;  /* 0x000000b4001c9947 */ /* 0x002fea0003800000 */
.L_x_13707:
[----:B------:R-:W-:Y:S01]  /*3c10*/  UIMAD UR10, UR4, 0x300, UR6 ;  /* 0x00000300040a78a4 */ /* 0x000fe2000f8e0206 */
[----:B------:R-:W-:Y:S01]  /*3c20*/  WARPGROUP.ARRIVE ;  /* 0x00000000000079c5 */ /* 0x000fe20000000000 */
[----:B------:R-:W-:Y:S01]  /*3c30*/  UMOV UR11, 0x40000040 ;  /* 0x40000040000b7882 */ /* 0x000fe20000000000 */
[----:B------:R-:W-:Y:S01]  /*3c40*/  UMOV UR15, 0x40000040 ;  /* 0x40000040000f7882 */ /* 0x000fe20000000000 */
[----:B------:R-:W-:Y:S01]  /*3c50*/  UIADD3 UR14, UR10, 0x2, URZ ;  /* 0x000000020a0e7890 */ /* 0x000fe2000fffe03f */
[----:B------:R-:W-:Y:S01]  /*3c60*/  IADD3 R0, -R2, 0xb, RZ ;  /* 0x0000000b02007810 */ /* 0x000fe20007ffe1ff */
        /* <DEDUP_REMOVED lines=18> */
.L_x_13709:
[----:B------:R-:W-:Y:S01]  /*3d90*/  UISETP.NE.AND UP0, UPT, UR43, URZ, UPT ;  /* 0x0000003f2b00728c */ /* 0x000fe2000bf05270 */
[----:B-1----:R-:W-:Y:S02]  /*3da0*/  IMAD.MOV.U32 R9, RZ, RZ, R6 ;  /* 0x000000ffff097224 */ /* 0x002fe400078e0006 */
[----:B------:R-:W-:Y:S01]  /*3db0*/  FMUL.FTZ R8, R154, UR31 ;  /* 0x0000001f9a087c20 */ /* 0x000fe20008410000 */
[----:B------:R-:W-:Y:S02]  /*3dc0*/  IMAD.MOV.U32 R22, RZ, RZ, -0x2 ;  /* 0xfffffffeff167424 */ /* 0x000fe400078e00ff */
[----:B------:R-:W-:Y:S01]  /*3dd0*/  FMUL.FTZ R14, R155, UR31 ;  /* 0x0000001f9b0e7c20 */ /* 0x000fe20008410000 */
[----:B------:R-:W-:Y:S01]  /*3de0*/  FMUL.FTZ R155, R167, UR31 ;  /* 0x0000001fa79b7c20 */ /* 0x000fe20008410000 */
[----:B------:R-:W-:Y:S01]  /*3df0*/  PLOP3.LUT P1, PT, PT, PT, UP0, 0x80, 0x0 ;  /* 0x000000000000781c */ /* 0x000fe20003f2f008 */
[----:B------:R-:W-:Y:S01]  /*3e00*/  FMUL.FTZ R16, R158, UR31 ;  /* 0x0000001f9e107c20 */ /* 0x000fe20008410000 */
[----:B------:R-:W-:Y:S01]  /*3e10*/  PLOP3.LUT P2, PT, PT, PT, UP0, 0x80, 0x0 ;  /* 0x000000000000781c */ /* 0x000fe20003f4f008 */
[----:B------:R-:W1:Y:S01]  /*3e20*/  MUFU.TANH R8, R8 ;  /* 0x0000000800087308 */ /* 0x000e620000002400 */
[----:B------:R-:W-:Y:S01]  /*3e30*/  MOV R20, UR30 ;  /* 0x0000001e00147c02 */ /* 0x000fe20008000f00 */
[----:B------:R-:W-:Y:S01]  /*3e40*/  @UP0 ULDC UR10, c[0x0][0x44c] ;  /* 0x00011300000a0ab9 */ /* 0x000fe20000000800 */
[----:B------:R-:W-:Y:S01]  /*3e50*/  FMUL.FTZ R15, R159, UR31 ;  /* 0x0000001f9f0f7c20 */ /* 0x000fe20008410000 */
[----:B------:R-:W-:Y:S01]  /*3e60*/  FMUL.FTZ R162, R162, UR31 ;  /* 0x0000001fa2a27c20 */ /* 0x000fe20008410000 */
[----:B------:R-:W-:Y:S01]  /*3e70*/  FMUL.FTZ R203, R157, UR31 ;  /* 0x0000001f9dcb7c20 */ /* 0x000fe20008410000 */
[----:B------:R-:W-:Y:S01]  /*3e80*/  FMUL.FTZ R158, R163, UR31 ;  /* 0x0000001fa39e7c20 */ /* 0x000fe20008410000 */
[----:B------:R-:W-:Y:S01]  /*3e90*/  FMUL.FTZ R157, R166, UR31 ;  /* 0x0000001fa69d7c20 */ /* 0x000fe20008410000 */
[----:B------:R-:W3:Y:S01]  /*3ea0*/  MUFU.TANH R14, R14 ;  /* 0x0000000e000e7308 */ /* 0x000ee20000002400 */
        /* <DEDUP_REMOVED lines=8> */
[----:B------:R-:W-:Y:S01]  /*3f30*/  MUFU.TANH R16, R16 ;  /* 0x0000001000107308 */ /* 0x000fe20000002400 */
[----:B------:R-:W-:Y:S01]  /*3f40*/  UIMAD UR10, UR27, -0x60, UR10 ;  /* 0xffffffa01b0a78a4 */ /* 0x000fe2000f8e020a */
[----:B------:R-:W-:Y:S01]  /*3f50*/  FMUL.FTZ R201, R153, UR31 ;  /* 0x0000001f99c97c20 */ /* 0x000fe20008410000 */
[----:B------:R-:W4:Y:S01]  /*3f60*/  SHFL.IDX PT, R18, R9, 0x1, 0x1c1f ;  /* 0x003c1f0009127f89 */ /* 0x000f2200000e0000 */
[----:B------:R-:W-:Y:S01]  /*3f70*/  FMUL.FTZ R163, R165, UR31 ;  /* 0x0000001fa5a37c20 */ /* 0x000fe20008410000 */
[----:B------:R-:W-:Y:S01]  /*3f80*/  FMUL.FTZ R171, R171, UR31 ;  /* 0x0000001fabab7c20 */ /* 0x000fe20008410000 */
[----:B------:R-:W-:Y:S01]  /*3f90*/  FMUL.FTZ R200, R152, UR31 ;  /* 0x0000001f98c87c20 */ /* 0x000fe20008410000 */
[----:B------:R-:W-:Y:S01]  /*3fa0*/  IMAD R167, R7, R22, UR10 ;  /* 0x0000000a07a77e24 */ /* 0x000fe2000f8e0216 */
[----:B------:R-:W5:Y:S01]  /*3fb0*/  MUFU.TANH R15, R15 ;  /* 0x0000000f000f7308 */ /* 0x000f620000002400 */
[----:B------:R-:W-:Y:S01]  /*3fc0*/  FMUL.FTZ R152, R175, UR31 ;  /* 0x0000001faf987c20 */ /* 0x000fe20008410000 */
[----:B------:R-:W-:Y:S01]  /*3fd0*/  FMUL.FTZ R178, R178, UR31 ;  /* 0x0000001fb2b27c20 */ /* 0x000fe20008410000 */
[----:B------:R-:W-:-:S02]  /*3fe0*/  IMAD R167, R20, UR40, R167 ;  /* 0x0000002814a77c24 */ /* 0x000fc4000f8e02a7 */
        /* <DEDUP_REMOVED lines=15> */
[----:B----4-:R-:W-:Y:S01]  /*40e0*/  IADD3 R13, R18, -UR29, R167 ;  /* 0x8000001d120d7c10 */ /* 0x010fe2000fffe0a7 */
[----:B------:R-:W-:Y:S01]  /*40f0*/  FMUL.FTZ R164, R169, UR31 ;  /* 0x0000001fa9a47c20 */ /* 0x000fe20008410000 */
[----:B------:R-:W-:Y:S01]  /*4100*/  FMUL.FTZ R169, R172, UR31 ;  /* 0x0000001faca97c20 */ /* 0x000fe20008410000 */
[----:B------:R-:W-:Y:S01]  /*4110*/  FMUL.FTZ R175, R177, UR31 ;  /* 0x0000001fb1af7c20 */ /* 0x000fe20008410000 */
[C---:B------:R-:W-:Y:S01]  /*4120*/  ISETP.GT.AND P1, PT, R13.reuse, RZ, PT ;  /* 0x000000ff0d00720c */ /* 0x040fe20003f24270 */
[----:B------:R3:W-:Y:S01]  /*4130*/  MUFU.TANH R156, R170 ;  /* 0x000000aa009c7308 */ /* 0x0007e20000002400 */
[----:B------:R-:W-:Y:S01]  /*4140*/  ISETP.GT.AND P2, PT, R13, 0x1, PT ;  /* 0x000000010d00780c */ /* 0x000fe20003f44270 */
[----:B------:R-:W-:Y:S01]  /*4150*/  FMUL.FTZ R177, R181, UR31 ;  /* 0x0000001fb5b17c20 */ /* 0x000fe20008410000 */
[----:B-1----:R-:W-:Y:S01]  /*4160*/  FSEL R168, R8, -INF , P1 ;  /* 0xff80000008a87808 */ /* 0x002fe20000800000 */
[----:B------:R-:W-:Y:S01]  /*4170*/  FMUL.FTZ R160, R160, UR31 ;  /* 0x0000001fa0a07c20 */ /* 0x000fe20008410000 */
[----:B------:R-:W-:Y:S01]  /*4180*/  ISETP.GT.AND P1, PT, R13, 0x8, PT ;  /* 0x000000080d00780c */ /* 0x000fe20003f24270 */
[----:B------:R-:W-:Y:S01]  /*4190*/  FMUL.FTZ R173, R173, UR31 ;  /* 0x0000001fadad7c20 */ /* 0x000fe20008410000 */
[----:B------:R-:W-:Y:S01]  /*41a0*/  FMNMX.FTZ R17, R168, R12, !PT ;  /* 0x0000000ca8117209 */ /* 0x000fe20007810000 */
[----:B------:R-:W1:Y:S01]  /*41b0*/  MUFU.TANH R157, R157 ;  /* 0x0000009d009d7308 */ /* 0x000e620000002400 */
[----:B---3--:R-:W-:Y:S01]  /*41c0*/  FSEL R170, R14, -INF , P2 ;  /* 0xff8000000eaa7808 */ /* 0x008fe20001000000 */
[----:B------:R-:W-:Y:S01]  /*41d0*/  UIADD3 UR10, UR28, 0x22840, URZ ;  /* 0x000228401c0a7890 */ /* 0x000fe2000fffe03f */
[----:B------:R-:W-:-:S02]  /*41e0*/  ISETP.GT.AND P2, PT, R13, 0x9, PT ;  /* 0x000000090d00780c */ /* 0x000fc40003f44270 */
[----:B------:R-:W-:Y:S01]  /*41f0*/  FMNMX.FTZ R17, R170, R17, !PT ;  /* 0x00000011aa117209 */ /* 0x000fe20007810000 */
[----:B------:R-:W-:Y:S01]  /*4200*/  UPRMT UR10, UR25, 0x654, UR10 ;  /* 0x00000654190a7896 */ /* 0x000fe2000800000a */
[----:B-----5:R-:W-:Y:S01]  /*4210*/  FSEL R165, R15, -INF , P2 ;  /* 0xff8000000fa57808 */ /* 0x020fe20001000000 */
[----:B------:R3:W-:Y:S01]  /*4220*/  MUFU.TANH R153, R174 ;  /* 0x000000ae00997308 */ /* 0x0007e20000002400 */
[----:B------:R-:W-:-:S04]  /*4230*/  ISETP.GT.AND P2, PT, R13, 0x11, PT ;  /* 0x000000110d00780c */ /* 0x000fc80003f44270 */
[----:B0-----:R-:W-:Y:S02]  /*4240*/  FSEL R158, R158, -INF , P2 ;  /* 0xff8000009e9e7808 */ /* 0x001fe40001000000 */
[C---:B------:R-:W-:Y:S01]  /*4250*/  ISETP.GT.AND P2, PT, R13.reuse, 0x19, PT ;  /* 0x000000190d00780c */ /* 0x040fe20003f44270 */
[----:B------:R-:W0:Y:S01]  /*4260*/  MUFU.TANH R155, R155 ;  /* 0x0000009b009b7308 */ /* 0x000e220000002400 */
[----:B---3--:R-:W-:Y:S01]  /*4270*/  FSEL R174, R16, -INF , P1 ;  /* 0xff80000010ae7808 */ /* 0x008fe20000800000 */
[----:B------:R-:W-:Y:S01]  /*4280*/  SYNCS.ARRIVE.TRANS64.RED.A1T0 RZ, [UR10], RZ ;  /* 0x000000ffffff79a7 */ /* 0x000fe2000810040a */
[----:B------:R-:W-:Y:S02]  /*4290*/  ISETP.GT.AND P1, PT, R13, 0x10, PT ;  /* 0x000000100d00780c */ /* 0x000fe40003f24270 */
[----:B------:R-:W-:Y:S02]  /*42a0*/  FMNMX.FTZ R8, R174, R17, !PT ;  /* 0x00000011ae087209 */ /* 0x000fe40007810000 */
[----:B------:R-:W-:Y:S01]  /*42b0*/  FSEL R162, R162, -INF , P1 ;  /* 0xff800000a2a27808 */ /* 0x000fe20000800000 */
[----:B------:R-:W3:Y:S01]  /*42c0*/  MUFU.TANH R154, R171 ;  /* 0x000000ab009a7308 */ /* 0x000ee20000002400 */
[----:B------:R-:W-:-:S02]  /*42d0*/  FMNMX.FTZ R15, R165, R8, !PT ;  /* 0x00000008a50f7209 */ /* 0x000fc40007810000 */
[----:B------:R-:W-:Y:S02]  /*42e0*/  ISETP.GT.AND P1, PT, R13, 0x18, PT ;  /* 0x000000180d00780c */ /* 0x000fe40003f24270 */
[----:B------:R-:W-:Y:S02]  /*42f0*/  FMNMX.FTZ R15, R162, R15, !PT ;  /* 0x0000000fa20f7209 */ /* 0x000fe40007810000 */
[----:B-1----:R-:W-:Y:S01]  /*4300*/  FSEL R157, R157, -INF , P1 ;  /* 0xff8000009d9d7808 */ /* 0x002fe20000800000 */
[----:B------:R-:W1:Y:S01]  /*4310*/  MUFU.TANH R152, R152 ;  /* 0x0000009800987308 */ /* 0x000e620000002400 */
[----:B------:R-:W-:Y:S02]  /*4320*/  FMNMX.FTZ R8, R158, R15, !PT ;  /* 0x0000000f9e087209 */ /* 0x000fe40007810000 */
[----:B------:R-:W-:Y:S02]  /*4330*/  ISETP.GT.AND P1, PT, R13, 0x20, PT ;  /* 0x000000200d00780c */ /* 0x000fe40003f24270 */
[----:B0-----:R-:W-:-:S02]  /*4340*/  FSEL R155, R155, -INF , P2 ;  /* 0xff8000009b9b7808 */ /* 0x001fc40001000000 */
[----:B------:R-:W-:Y:S01]  /*4350*/  FMNMX.FTZ R8, R157, R8, !PT ;  /* 0x000000089d087209 */ /* 0x000fe20007810000 */
[----:B------:R-:W0:Y:S01]  /*4360*/  MUFU.TANH R23, R178 ;  /* 0x000000b200177308 */ /* 0x000e220000002400 */
[----:B------:R-:W-:Y:S02]  /*4370*/  ISETP.GT.AND P2, PT, R13, 0x21, PT ;  /* 0x000000210d00780c */ /* 0x000fe40003f44270 */
[----:B------:R-:W-:Y:S02]  /*4380*/  FSEL R156, R156, -INF , P1 ;  /* 0xff8000009c9c7808 */ /* 0x000fe40000800000 */
[----:B------:R-:W-:Y:S02]  /*4390*/  FMNMX.FTZ R15, R155, R8, !PT ;  /* 0x000000089b0f7209 */ /* 0x000fe40007810000 */
[----:B------:R-:W-:Y:S01]  /*43a0*/  ISETP.GT.AND P1, PT, R13, 0x28, PT ;  /* 0x000000280d00780c */ /* 0x000fe20003f24270 */
[----:B------:R4:W5:Y:S01]  /*43b0*/  MUFU.TANH R22, R179 ;  /* 0x000000b300167308 */ /* 0x0009620000002400 */
[----:B---3--:R-:W-:-:S02]  /*43c0*/  FSEL R154, R154, -INF , P2 ;  /* 0xff8000009a9a7808 */ /* 0x008fc40001000000 */
[----:B------:R-:W-:Y:S02]  /*43d0*/  FMNMX.FTZ R15, R156, R15, !PT ;  /* 0x0000000f9c0f7209 */ /* 0x000fe40007810000 */
[----:B------:R-:W-:Y:S02]  /*43e0*/  ISETP.GT.AND P2, PT, R13, 0x29, PT ;  /* 0x000000290d00780c */ /* 0x000fe40003f44270 */
[----:B------:R-:W-:Y:S01]  /*43f0*/  FSEL R153, R153, -INF , P1 ;  /* 0xff80000099997808 */ /* 0x000fe20000800000 */
[----:B------:R3:W2:Y:S01]  /*4400*/  MUFU.TANH R21, R182 ;  /* 0x000000b600157308 */ /* 0x0006a20000002400 */
[----:B------:R-:W-:Y:S01]  /*4410*/  FMNMX.FTZ R8, R154, R15, !PT ;  /* 0x0000000f9a087209 */ /* 0x000fe20007810000 */
[----:B----4-:R-:W-:Y:S01]  /*4420*/  FMUL.FTZ R179, R184, UR31 ;  /* 0x0000001fb8b37c20 */ /* 0x010fe20008410000 */
[----:B------:R-:W-:Y:S01]  /*4430*/  ISETP.GT.AND P1, PT, R13, 0x30, PT ;  /* 0x000000300d00780c */ /* 0x000fe20003f24270 */
[----:B------:R-:W-:Y:S01]  /*4440*/  FMUL.FTZ R184, R189, UR31 ;  /* 0x0000001fbdb87c20 */ /* 0x000fe20008410000 */
[----:B-1----:R-:W-:Y:S01]  /*4450*/  FSEL R152, R152, -INF , P2 ;  /* 0xff80000098987808 */ /* 0x002fe20001000000 */
[----:B------:R-:W-:Y:S01]  /*4460*/  FMUL.FTZ R189, R193, UR31 ;  /* 0x0000001fc1bd7c20 */ /* 0x000fe20008410000 */
[----:B------:R-:W-:Y:S01]  /*4470*/  FMNMX.FTZ R15, R153, R8, !PT ;  /* 0x00000008990f7209 */ /* 0x000fe20007810000 */
[----:B------:R1:W4:Y:S01]  /*4480*/  MUFU.TANH R20, R183 ;  /* 0x000000b700147308 */ /* 0x0003220000002400 */
[----:B------:R-:W-:Y:S01]  /*4490*/  ISETP.GT.AND P2, PT, R13, 0x31, PT ;  /* 0x000000310d00780c */ /* 0x000fe20003f44270 */
[----:B---3--:R-:W-:Y:S01]  /*44a0*/  FMUL.FTZ R182, R192, UR31 ;  /* 0x0000001fc0b67c20 */ /* 0x008fe20008410000 */
[----:B0-----:R-:W-:-:S02]  /*44b0*/  FSEL R23, R23, -INF , P1 ;  /* 0xff80000017177808 */ /* 0x001fc40000800000 */
[----:B------:R-:W-:Y:S02]  /*44c0*/  FMNMX.FTZ R8, R152, R15, !PT ;  /* 0x0000000f98087209 */ /* 0x000fe40007810000 */
[----:B------:R-:W-:Y:S01]  /*44d0*/  ISETP.GT.AND P1, PT, R13, 0x38, PT ;  /* 0x000000380d00780c */ /* 0x000fe20003f24270 */
[----:B------:R0:W3:Y:S01]  /*44e0*/  MUFU.TANH R19, R186 ;  /* 0x000000ba00137308 */ /* 0x0000e20000002400 */
[----:B-----5:R-:W-:Y:S01]  /*44f0*/  FSEL R22, R22, -INF , P2 ;  /* 0xff80000016167808 */ /* 0x020fe20001000000 */
[----:B-1----:R-:W-:Y:S01]  /*4500*/  FMUL.FTZ R183, R196, UR31 ;  /* 0x0000001fc4b77c20 */ /* 0x002fe20008410000 */
[----:B------:R-:W-:Y:S02]  /*4510*/  FMNMX.FTZ R15, R23, R8, !PT ;  /* 0x00000008170f7209 */ /* 0x000fe40007810000 */
[----:B------:R-:W-:Y:S02]  /*4520*/  ISETP.GT.AND P2, PT, R13, 0x39, PT ;  /* 0x000000390d00780c */ /* 0x000fe40003f44270 */
[----:B--2---:R-:W-:Y:S01]  /*4530*/  FSEL R21, R21, -INF , P1 ;  /* 0xff80000015157808 */ /* 0x004fe20000800000 */
[----:B------:R-:W1:Y:S01]  /*4540*/  MUFU.TANH R17, R187 ;  /* 0x000000bb00117308 */ /* 0x000e620000002400 */
[----:B------:R-:W-:Y:S01]  /*4550*/  FMNMX.FTZ R8, R22, R15, !PT ;  /* 0x0000000f16087209 */ /* 0x000fe20007810000 */
[----:B0-----:R-:W0:Y:S01]  /*4560*/  SHFL.IDX PT, R186, R9, RZ, 0x1c1f ;  /* 0x001c1fff09ba7589 */ /* 0x001e2200000e0000 */
[----:B------:R-:W-:-:S02]  /*4570*/  ISETP.GT.AND P1, PT, R13, 0x40, PT ;  /* 0x000000400d00780c */ /* 0x000fc40003f24270 */
[----:B----4-:R-:W-:Y:S02]  /*4580*/  FSEL R20, R20, -INF , P2 ;  /* 0xff80000014147808 */ /* 0x010fe40001000000 */
[----:B------:R-:W-:Y:S01]  /*4590*/  FMNMX.FTZ R15, R21, R8, !PT ;  /* 0x00000008150f7209 */ /* 0x000fe20007810000 */
[----:B------:R-:W2:Y:S01]  /*45a0*/  MUFU.TANH R18, R190 ;  /* 0x000000be00127308 */ /* 0x000ea20000002400 */
[----:B------:R-:W-:Y:S02]  /*45b0*/  ISETP.GT.AND P2, PT, R13, 0x41, PT ;  /* 0x000000410d00780c */ /* 0x000fe40003f44270 */
[----:B---3--:R-:W-:Y:S02]  /*45c0*/  FSEL R19, R19, -INF , P1 ;  /* 0xff80000013137808 */ /* 0x008fe40000800000 */
[----:B------:R-:W-:Y:S02]  /*45d0*/  FMNMX.FTZ R8, R20, R15, !PT ;  /* 0x0000000f14087209 */ /* 0x000fe40007810000 */
[----:B------:R-:W-:Y:S01]  /*45e0*/  ISETP.GT.AND P1, PT, R13, 0x48, PT ;  /* 0x000000480d00780c */ /* 0x000fe20003f24270 */
[----:B------:R-:W3:Y:S01]  /*45f0*/  MUFU.TANH R191, R191 ;  /* 0x000000bf00bf7308 */ /* 0x000ee20000002400 */
[----:B-1----:R-:W-:-:S02]  /*4600*/  FSEL R17, R17, -INF , P2 ;  /* 0xff80000011117808 */ /* 0x002fc40001000000 */
[----:B------:R-:W-:Y:S02]  /*4610*/  FMNMX.FTZ R8, R19, R8, !PT ;  /* 0x0000000813087209 */ /* 0x000fe40007810000 */
[----:B------:R-:W-:Y:S02]  /*4620*/  ISETP.GT.AND P2, PT, R13, 0x49, PT ;  /* 0x000000490d00780c */ /* 0x000fe40003f44270 */
[----:B------:R-:W-:Y:S01]  /*4630*/  FMNMX.FTZ R15, R17, R8, !PT ;  /* 0x00000008110f7209 */ /* 0x000fe20007810000 */
[----:B------:R-:W1:Y:S01]  /*4640*/  MUFU.TANH R16, R194 ;  /* 0x000000c200107308 */ /* 0x000e620000002400 */
[----:B--2---:R-:W-:Y:S02]  /*4650*/  FSEL R18, R18, -INF , P1 ;  /* 0xff80000012127808 */ /* 0x004fe40000800000 */
[----:B------:R-:W-:Y:S02]  /*4660*/  ISETP.GT.AND P1, PT, R13, 0x50, PT ;  /* 0x000000500d00780c */ /* 0x000fe40003f24270 */
[----:B------:R-:W-:-:S02]  /*4670*/  FMNMX.FTZ R15, R18, R15, !PT ;  /* 0x0000000f120f7209 */ /* 0x000fc40007810000 */
[----:B0-----:R-:W-:Y:S01]  /*4680*/  IADD3 R181, R186, -UR29, R167 ;  /* 0x8000001dbab57c10 */ /* 0x001fe2000fffe0a7 */
[----:B------:R-:W0:Y:S01]  /*4690*/  MUFU.TANH R14, R195 ;  /* 0x000000c3000e7308 */ /* 0x000e220000002400 */
[----:B---3--:R-:W-:Y:S02]  /*46a0*/  FSEL R8, R191, -INF , P2 ;  /* 0xff800000bf087808 */ /* 0x008fe40001000000 */
[----:B------:R-:W-:Y:S02]  /*46b0*/  ISETP.GT.AND P2, PT, R13, 0x51, PT ;  /* 0x000000510d00780c */ /* 0x000fe40003f44270 */
[----:B------:R-:W-:Y:S02]  /*46c0*/  FMNMX.FTZ R15, R8, R15, !PT ;  /* 0x0000000f080f7209 */ /* 0x000fe40007810000 */
[----:B------:R-:W-:Y:S01]  /*46d0*/  ISETP.GT.AND P3, PT, R181, 0x18, PT ;  /* 0x00000018b500780c */ /* 0x000fe20003f64270 */
[----:B------:R-:W2:Y:S01]  /*46e0*/  MUFU.TANH R198, R198 ;  /* 0x000000c600c67308 */ /* 0x000ea20000002400 */
[----:B-1----:R-:W-:-:S02]  /*46f0*/  FSEL R16, R16, -INF , P1 ;  /* 0xff80000010107808 */ /* 0x002fc40000800000 */
[----:B------:R-:W-:Y:S02]  /*4700*/  ISETP.GT.AND P1, PT, R13, 0x58, PT ;  /* 0x000000580d00780c */ /* 0x000fe40003f24270 */
[----:B------:R-:W-:-:S03]  /*4710*/  FMNMX.FTZ R171, R16, R15, !PT ;  /* 0x0000000f10ab7209 */ /* 0x000fc60007810000 */
[----:B------:R-:W1:Y:S01]  /*4720*/  MUFU.TANH R199, R199 ;  /* 0x000000c700c77308 */ /* 0x000e620000002400 */
[----:B0-----:R-:W-:Y:S02]  /*4730*/  FSEL R14, R14, -INF , P2 ;  /* 0xff8000000e0e7808 */ /* 0x001fe40001000000 */
[----:B------:R-:W-:Y:S02]  /*4740*/  ISETP.GT.AND P2, PT, R13, 0x59, PT ;  /* 0x000000590d00780c */ /* 0x000fe40003f44270 */
[----:B------:R-:W-:-:S03]  /*4750*/  FMNMX.FTZ R172, R14, R171, !PT ;  /* 0x000000ab0eac7209 */ /* 0x000fc60007810000 */
[----:B------:R-:W0:Y:S01]  /*4760*/  MUFU.TANH R200, R200 ;  /* 0x000000c800c87308 */ /* 0x000e220000002400 */
[----:B--2---:R-:W-:Y:S02]  /*4770*/  FSEL R15, R198, -INF , P1 ;  /* 0xff800000c60f7808 */ /* 0x004fe40000800000 */
[----:B------:R-:W-:Y:S02]  /*4780*/  ISETP.GT.AND P1, PT, R181, RZ, PT ;  /* 0x000000ffb500720c */ /* 0x000fe40003f24270 */
[----:B------:R-:W-:Y:S01]  /*4790*/  FMNMX.FTZ R178, R15, R172, !PT ;  /* 0x000000ac0fb27209 */ /* 0x000fe20007810000 */
[----:B------:R-:W-:Y:S01]  /*47a0*/  FMUL.FTZ R172, R176, UR31 ;  /* 0x0000001fb0ac7c20 */ /* 0x000fe20008410000 */
[----:B------:R-:W-:Y:S01]  /*47b0*/  FMUL.FTZ R176, R180, UR31 ;  /* 0x0000001fb4b07c20 */ /* 0x000fe20008410000 */
[----:B------:R-:W2:Y:S01]  /*47c0*/  MUFU.TANH R201, R201 ;  /* 0x000000c900c97308 */ /* 0x000ea20000002400 */
[----:B-1----:R-:W-:Y:S01]  /*47d0*/  FSEL R13, R199, -INF , P2 ;  /* 0xff800000c70d7808 */ /* 0x002fe20001000000 */
[----:B------:R-:W-:Y:S01]  /*47e0*/  FMUL.FTZ R180, R185, UR31 ;  /* 0x0000001fb9b47c20 */ /* 0x000fe20008410000 */
[----:B------:R-:W-:Y:S01]  /*47f0*/  ISETP.GT.AND P2, PT, R181, 0x1, PT ;  /* 0x00000001b500780c */ /* 0x000fe20003f44270 */
[----:B------:R-:W-:Y:S01]  /*4800*/  FMUL.FTZ R185, R197, UR31 ;  /* 0x0000001fc5b97c20 */ /* 0x000fe20008410000 */
[----:B------:R-:W-:-:S03]  /*4810*/  FMNMX.FTZ R178, R13, R178, !PT ;  /* 0x000000b20db27209 */ /* 0x000fc60007810000 */
[----:B------:R-:W1:Y:S01]  /*4820*/  MUFU.TANH R202, R202 ;  /* 0x000000ca00ca7308 */ /* 0x000e620000002400 */
[----:B0-----:R-:W-:Y:S01]  /*4830*/  FSEL R200, R200, -INF , P1 ;  /* 0xff800000c8c87808 */ /* 0x001fe20000800000 */
[----:B------:R-:W0:Y:S01]  /*4840*/  SHFL.BFLY PT, R171, R178, 0x2, 0x1f ;  /* 0x0c401f00b2ab7f89 */ /* 0x000e2200000e0000 */
[----:B------:R-:W-:Y:S02]  /*4850*/  ISETP.GT.AND P1, PT, R181, 0x8, PT ;  /* 0x00000008b500780c */ /* 0x000fe40003f24270 */
[----:B------:R-:W-:-:S03]  /*4860*/  FMNMX.FTZ R186, R200, R11, !PT ;  /* 0x0000000bc8ba7209 */ /* 0x000fc60007810000 */
[----:B------:R-:W3:Y:S01]  /*4870*/  MUFU.TANH R203, R203 ;  /* 0x000000cb00cb7308 */ /* 0x000ee20000002400 */
[----:B--2---:R-:W-:Y:S02]  /*4880*/  FSEL R201, R201, -INF , P2 ;  /* 0xff800000c9c97808 */ /* 0x004fe40001000000 */
[----:B------:R-:W-:Y:S02]  /*4890*/  ISETP.GT.AND P2, PT, R181, 0x9, PT ;  /* 0x00000009b500780c */ /* 0x000fe40003f44270 */
[----:B------:R-:W-:-:S03]  /*48a0*/  FMNMX.FTZ R167, R201, R186, !PT ;  /* 0x000000bac9a77209 */ /* 0x000fc60007810000 */
[----:B------:R-:W2:Y:S01]  /*48b0*/  MUFU.TANH R160, R160 ;  /* 0x000000a000a07308 */ /* 0x000ea20000002400 */
[----:B-1----:R-:W-:Y:S02]  /*48c0*/  FSEL R202, R202, -INF , P1 ;  /* 0xff800000caca7808 */ /* 0x002fe40000800000 */
[----:B------:R-:W-:Y:S02]  /*48d0*/  ISETP.GT.AND P1, PT, R181, 0x10, PT ;  /* 0x00000010b500780c */ /* 0x000fe40003f24270 */
[----:B------:R-:W-:-:S03]  /*48e0*/  FMNMX.FTZ R186, R202, R167, !PT ;  /* 0x000000a7caba7209 */ /* 0x000fc60007810000 */
[----:B------:R-:W1:Y:S01]  /*48f0*/  MUFU.TANH R159, R159 ;  /* 0x0000009f009f7308 */ /* 0x000e620000002400 */
[----:B---3--:R-:W-:Y:S02]  /*4900*/  FSEL R203, R203, -INF , P2 ;  /* 0xff800000cbcb7808 */ /* 0x008fe40001000000 */
[----:B0-----:R-:W-:Y:S01]  /*4910*/  FMNMX.FTZ R171, R178, R171, !PT ;  /* 0x000000abb2ab7209 */ /* 0x001fe20007810000 */
[----:B------:R-:W-:Y:S01]  /*4920*/  FMUL.FTZ R178, R188, UR31 ;  /* 0x0000001fbcb27c20 */ /* 0x000fe20008410000 */
[----:B------:R-:W-:-:S03]  /*4930*/  ISETP.GT.AND P2, PT, R181, 0x11, PT ;  /* 0x00000011b500780c */ /* 0x000fc60003f44270 */
[----:B------:R-:W0:Y:S01]  /*4940*/  SHFL.BFLY PT, R190, R171, 0x1, 0x1f ;  /* 0x0c201f00abbe7f89 */ /* 0x000e2200000e0000 */
[----:B------:R-:W3:Y:S01]  /*4950*/  MUFU.TANH R161, R161 ;  /* 0x000000a100a17308 */ /* 0x000ee20000002400 */
[----:B--2---:R-:W-:-:S07]  /*4960*/  FSEL R160, R160, -INF , P1 ;  /* 0xff800000a0a07808 */ /* 0x004fce0000800000 */
[----:B------:R-:W2:Y:S01]  /*4970*/  MUFU.TANH R163, R163 ;  /* 0x000000a300a37308 */ /* 0x000ea20000002400 */
[----:B-1----:R-:W-:Y:S02]  /*4980*/  FSEL R167, R159, -INF , P2 ;  /* 0xff8000009fa77808 */ /* 0x002fe40001000000 */
[----:B------:R-:W-:-:S05]  /*4990*/  ISETP.GT.AND P2, PT, R181, 0x19, PT ;  /* 0x00000019b500780c */ /* 0x000fca0003f44270 */
[----:B------:R-:W1:Y:S01]  /*49a0*/  MUFU.TANH R166, R166 ;  /* 0x000000a600a67308 */ /* 0x000e620000002400 */
[----:B---3--:R-:W-:Y:S02]  /*49b0*/  FSEL R161, R161, -INF , P3 ;  /* 0xff800000a1a17808 */ /* 0x008fe40001800000 */
[----:B------:R-:W-:Y:S02]  /*49c0*/  ISETP.GT.AND P3, PT, R181, 0x20, PT ;  /* 0x00000020b500780c */ /* 0x000fe40003f64270 */
[----:B0-----:R-:W-:-:S03]  /*49d0*/  FMNMX.FTZ R9, R171, R190, !PT ;  /* 0x000000beab097209 */ /* 0x001fc60007810000 */
[----:B------:R-:W0:Y:S01]  /*49e0*/  MUFU.TANH R164, R164 ;  /* 0x000000a400a47308 */ /* 0x000e220000002400 */
[----:B------:R-:W-:Y:S02]  /*49f0*/  FMNMX.FTZ R171, R203, R186, !PT ;  /* 0x000000bacbab7209 */ /* 0x000fe40007810000 */
[----:B--2---:R-:W-:Y:S01]  /*4a00*/  FSEL R163, R163, -INF , P2 ;  /* 0xff800000a3a37808 */ /* 0x004fe20001000000 */
[C---:B------:R-:W-:Y:S01]  /*4a10*/  FMUL.FTZ R187, R9.reuse, UR7 ;  /* 0x0000000709bb7c20 */ /* 0x040fe20008410000 */
[----:B------:R-:W-:Y:S02]  /*4a20*/  FMNMX.FTZ R186, R160, R171, !PT ;  /* 0x000000aba0ba7209 */ /* 0x000fe40007810000 */
[----:B------:R-:W-:Y:S01]  /*4a30*/  FSETP.NEU.FTZ.AND P1, PT, R9, -INF , PT ;  /* 0xff8000000900780b */ /* 0x000fe20003f3d000 */
[----:B------:R-:W2:Y:S01]  /*4a40*/  MUFU.TANH R169, R169 ;  /* 0x000000a900a97308 */ /* 0x000ea20000002400 */
[----:B------:R-:W-:Y:S02]  /*4a50*/  FMNMX.FTZ R186, R167, R186, !PT ;  /* 0x000000baa7ba7209 */ /* 0x000fe40007810000 */
[----:B------:R-:W-:-:S02]  /*4a60*/  ISETP.GT.AND P2, PT, R181, 0x21, PT ;  /* 0x00000021b500780c */ /* 0x000fc40003f44270 */
[----:B------:R-:W-:Y:S02]  /*4a70*/  FMNMX.FTZ R186, R161, R186, !PT ;  /* 0x000000baa1ba7209 */ /* 0x000fe40007810000 */
[----:B-1----:R-:W-:Y:S01]  /*4a80*/  FSEL R166, R166, -INF , P3 ;  /* 0xff800000a6a67808 */ /* 0x002fe20001800000 */
[----:B------:R-:W1:Y:S01]  /*4a90*/  MUFU.TANH R173, R173 ;  /* 0x000000ad00ad7308 */ /* 0x000e620000002400 */
[----:B------:R-:W-:Y:S02]  /*4aa0*/  FMNMX.FTZ R171, R163, R186, !PT ;  /* 0x000000baa3ab7209 */ /* 0x000fe40007810000 */
[----:B------:R-:W-:Y:S02]  /*4ab0*/  FSEL R159, R187, RZ, P1 ;  /* 0x000000ffbb9f7208 */ /* 0x000fe40000800000 */
[C---:B------:R-:W-:Y:S02]  /*4ac0*/  ISETP.GT.AND P3, PT, R181.reuse, 0x28, PT ;  /* 0x00000028b500780c */ /* 0x040fe40003f64270 */
[----:B0-----:R-:W-:Y:S01]  /*4ad0*/  FSEL R164, R164, -INF , P2 ;  /* 0xff800000a4a47808 */ /* 0x001fe20001000000 */
[----:B------:R-:W0:Y:S01]  /*4ae0*/  MUFU.TANH R172, R172 ;  /* 0x000000ac00ac7308 */ /* 0x000e220000002400 */
        /* <DEDUP_REMOVED lines=10> */
[----:B-1----:R-:W-:Y:S01]  /*4b90*/  FSEL R173, R173, -INF , P2 ;  /* 0xff800000adad7808 */ /* 0x002fe20001000000 */
[--C-:B------:R-:W-:Y:S01]  /*4ba0*/  FFMA.FTZ R23, R23, UR7, -R159.reuse ;  /* 0x0000000717177c23 */ /* 0x100fe2000801089f */
[----:B------:R-:W-:Y:S01]  /*4bb0*/  FMNMX.FTZ R174, R170, R171, !PT ;  /* 0x000000abaaae7209 */ /* 0x000fe20007810000 */
[--C-:B------:R-:W-:Y:S01]  /*4bc0*/  FFMA.FTZ R22, R22, UR7, -R159.reuse ;  /* 0x0000000716167c23 */ /* 0x100fe2000801089f */
[----:B------:R-:W-:Y:S01]  /*4bd0*/  ISETP.GT.AND P2, PT, R181, 0x31, PT ;  /* 0x00000031b500780c */ /* 0x000fe20003f44270 */
[----:B------:R-:W1:Y:S01]  /*4be0*/  MUFU.TANH R176, R176 ;  /* 0x000000b000b07308 */ /* 0x000e620000002400 */
[----:B0-----:R-:W-:Y:S01]  /*4bf0*/  FSEL R172, R172, -INF , P3 ;  /* 0xff800000acac7808 */ /* 0x001fe20001800000 */
[--C-:B------:R-:W-:Y:S01]  /*4c00*/  FFMA.FTZ R21, R21, UR7, -R159.reuse ;  /* 0x0000000715157c23 */ /* 0x100fe2000801089f */
[----:B------:R-:W-:Y:S01]  /*4c10*/  FMNMX.FTZ R187, R173, R174, !PT ;  /* 0x000000aeadbb7209 */ /* 0x000fe20007810000 */
[--C-:B------:R-:W-:Y:S01]  /*4c20*/  FFMA.FTZ R20, R20, UR7, -R159.reuse ;  /* 0x0000000714147c23 */ /* 0x100fe2000801089f */
[----:B------:R-:W-:Y:S01]  /*4c30*/  ISETP.GT.AND P3, PT, R181, 0x38, PT ;  /* 0x00000038b500780c */ /* 0x000fe20003f64270 */
[--C-:B------:R-:W-:Y:S01]  /*4c40*/  FFMA.FTZ R19, R19, UR7, -R159.reuse ;  /* 0x0000000713137c23 */ /* 0x100fe2000801089f */
[----:B------:R-:W-:Y:S01]  /*4c50*/  FMNMX.FTZ R187, R172, R187, !PT ;  /* 0x000000bbacbb7209 */ /* 0x000fe20007810000 */
[----:B------:R-:W0:Y:S01]  /*4c60*/  MUFU.TANH R177, R177 ;  /* 0x000000b100b17308 */ /* 0x000e220000002400 */
[----:B--2---:R-:W-:Y:S01]  /*4c70*/  FSEL R174, R175, -INF , P2 ;  /* 0xff800000afae7808 */ /* 0x004fe20001000000 */
[--C-:B------:R-:W-:Y:S01]  /*4c80*/  FFMA.FTZ R175, R165, UR7, -R159.reuse ;  /* 0x00000007a5af7c23 */ /* 0x100fe2000801089f */
[----:B------:R-:W-:Y:S01]  /*4c90*/  ISETP.GT.AND P2, PT, R181, 0x39, PT ;  /* 0x00000039b500780c */ /* 0x000fe20003f44270 */
[--C-:B------:R-:W-:Y:S01]  /*4ca0*/  FFMA.FTZ R16, R16, UR7, -R159.reuse ;  /* 0x0000000710107c23 */ /* 0x100fe2000801089f */
[----:B------:R-:W-:-:S03]  /*4cb0*/  FFMA.FTZ R13, R13, UR7, -R159 ;  /* 0x000000070d0d7c23 */ /* 0x000fc6000801089f */
[----:B------:R-:W2:Y:S01]  /*4cc0*/  MUFU.TANH R179, R179 ;  /* 0x000000b300b37308 */ /* 0x000ea20000002400 */
[----:B-1----:R-:W-:Y:S02]  /*4cd0*/  FSEL R165, R176, -INF , P3 ;  /* 0xff800000b0a57808 */ /* 0x002fe40001800000 */
[----:B------:R-:W-:-:S05]  /*4ce0*/  ISETP.GT.AND P3, PT, R181, 0x40, PT ;  /* 0x00000040b500780c */ /* 0x000fca0003f64270 */
[----:B------:R-:W1:Y:S01]  /*4cf0*/  MUFU.TANH R180, R180 ;  /* 0x000000b400b47308 */ /* 0x000e620000002400 */
[----:B0-----:R-:W-:Y:S02]  /*4d00*/  FSEL R177, R177, -INF , P2 ;  /* 0xff800000b1b17808 */ /* 0x001fe40001000000 */
[----:B------:R-:W-:-:S05]  /*4d10*/  ISETP.GT.AND P2, PT, R181, 0x41, PT ;  /* 0x00000041b500780c */ /* 0x000fca0003f44270 */
[----:B------:R-:W-:Y:S01]  /*4d20*/  MUFU.TANH R178, R178 ;  /* 0x000000b200b27308 */ /* 0x000fe20000002400 */
[----:B--2---:R-:W-:Y:S02]  /*4d30*/  FSEL R179, R179, -INF , P3 ;  /* 0xff800000b3b37808 */ /* 0x004fe40001800000 */
[----:B------:R-:W-:-:S05]  /*4d40*/  ISETP.GT.AND P3, PT, R181, 0x48, PT ;  /* 0x00000048b500780c */ /* 0x000fca0003f64270 */
[----:B------:R0:W-:Y:S01]  /*4d50*/  MUFU.EX2 R169, R186 ;  /* 0x000000ba00a97308 */ /* 0x0001e20000000800 */
[----:B-1----:R-:W-:Y:S02]  /*4d60*/  FSEL R180, R180, -INF , P2 ;  /* 0xff800000b4b47808 */ /* 0x002fe40001000000 */
[----:B------:R-:W-:-:S05]  /*4d70*/  ISETP.GT.AND P2, PT, R181, 0x49, PT ;  /* 0x00000049b500780c */ /* 0x000fca0003f44270 */
[----:B------:R-:W1:Y:S01]  /*4d80*/  MUFU.TANH R184, R184 ;  /* 0x000000b800b87308 */ /* 0x000e620000002400 */
[----:B0-----:R-:W-:-:S04]  /*4d90*/  FMNMX.FTZ R186, R174, R187, !PT ;  /* 0x000000bbaeba7209 */ /* 0x001fc80007810000 */
[----:B------:R-:W-:-:S03]  /*4da0*/  FMNMX.FTZ R186, R165, R186, !PT ;  /* 0x000000baa5ba7209 */ /* 0x000fc60007810000 */
[----:B------:R-:W0:Y:S01]  /*4db0*/  MUFU.TANH R182, R182 ;  /* 0x000000b600b67308 */ /* 0x000e220000002400 */
[----:B------:R-:W-:-:S04]  /*4dc0*/  FMNMX.FTZ R186, R177, R186, !PT ;  /* 0x000000bab1ba7209 */ /* 0x000fc80007810000 */
[----:B------:R-:W-:Y:S01]  /*4dd0*/  FMNMX.FTZ R187, R179, R186, !PT ;  /* 0x000000bab3bb7209 */ /* 0x000fe20007810000 */
[----:B------:R-:W-:Y:S02]  /*4de0*/  FFMA.FTZ R186, R155, UR7, -R159 ;  /* 0x000000079bba7c23 */ /* 0x000fe4000801089f */
[----:B------:R-:W2:Y:S01]  /*4df0*/  MUFU.TANH R189, R189 ;  /* 0x000000bd00bd7308 */ /* 0x000ea20000002400 */
[----:B------:R-:W-:Y:S02]  /*4e00*/  FMNMX.FTZ R187, R180, R187, !PT ;  /* 0x000000bbb4bb7209 */ /* 0x000fe40007810000 */
[----:B-1----:R-:W-:Y:S02]  /*4e10*/  FSEL R184, R184, -INF , P2 ;  /* 0xff800000b8b87808 */ /* 0x002fe40001000000 */
[----:B------:R-:W-:-:S03]  /*4e20*/  ISETP.GT.AND P2, PT, R181, 0x51, PT ;  /* 0x00000051b500780c */ /* 0x000fc60003f44270 */
[----:B------:R1:W-:Y:S08]  /*4e30*/  MUFU.EX2 R176, R175 ;  /* 0x000000af00b07308 */ /* 0x0003f00000000800 */
[----:B------:R-:W3:Y:S01]  /*4e40*/  MUFU.TANH R183, R183 ;  /* 0x000000b700b77308 */ /* 0x000ee20000002400 */
[--C-:B-1----:R-:W-:Y:S01]  /*4e50*/  FFMA.FTZ R175, R158, UR7, -R159.reuse ;  /* 0x000000079eaf7c23 */ /* 0x102fe2000801089f */
[----:B------:R-:W-:Y:S01]  /*4e60*/  FSEL R158, R178, -INF , P3 ;  /* 0xff800000b29e7808 */ /* 0x000fe20001800000 */
[----:B------:R-:W-:Y:S01]  /*4e70*/  FFMA.FTZ R178, R157, UR7, -R159 ;  /* 0x000000079db27c23 */ /* 0x000fe2000801089f */
[----:B------:R-:W-:-:S02]  /*4e80*/  ISETP.GT.AND P3, PT, R181, 0x50, PT ;  /* 0x00000050b500780c */ /* 0x000fc40003f64270 */
[----:B------:R-:W-:Y:S02]  /*4e90*/  FMNMX.FTZ R187, R158, R187, !PT ;  /* 0x000000bb9ebb7209 */ /* 0x000fe40007810000 */
[----:B------:R-:W1:Y:S01]  /*4ea0*/  MUFU.TANH R185, R185 ;  /* 0x000000b900b97308 */ /* 0x000e620000002400 */
[----:B0-----:R-:W-:Y:S02]  /*4eb0*/  FSEL R157, R182, -INF , P3 ;  /* 0xff800000b69d7808 */ /* 0x001fe40001800000 */
[----:B------:R-:W-:Y:S02]  /*4ec0*/  FMNMX.FTZ R182, R184, R187, !PT ;  /* 0x000000bbb8b67209 */ /* 0x000fe40007810000 */
[----:B------:R-:W-:Y:S02]  /*4ed0*/  ISETP.GT.AND P3, PT, R181, 0x58, PT ;  /* 0x00000058b500780c */ /* 0x000fe40003f64270 */
[----:B--2---:R-:W-:Y:S01]  /*4ee0*/  FSEL R189, R189, -INF , P2 ;  /* 0xff800000bdbd7808 */ /* 0x004fe20001000000 */
[----:B------:R0:W-:Y:S01]  /*4ef0*/  MUFU.EX2 R171, R188 ;  /* 0x000000bc00ab7308 */ /* 0x0001e20000000800 */
[----:B------:R-:W-:-:S02]  /*4f00*/  FMNMX.FTZ R182, R157, R182, !PT ;  /* 0x000000b69db67209 */ /* 0x000fc40007810000 */
[----:B------:R-:W-:Y:S02]  /*4f10*/  ISETP.GT.AND P2, PT, R181, 0x59, PT ;  /* 0x00000059b500780c */ /* 0x000fe40003f44270 */
[----:B---3--:R-:W-:Y:S01]  /*4f20*/  FSEL R155, R183, -INF , P3 ;  /* 0xff800000b79b7808 */ /* 0x008fe20001800000 */
[--C-:B------:R-:W-:Y:S01]  /*4f30*/  FFMA.FTZ R183, R156, UR7, -R159.reuse ;  /* 0x000000079cb77c23 */ /* 0x100fe2000801089f */
[----:B------:R-:W-:Y:S01]  /*4f40*/  FMNMX.FTZ R182, R189, R182, !PT ;  /* 0x000000b6bdb67209 */ /* 0x000fe20007810000 */
[----:B------:R2:W-:Y:S01]  /*4f50*/  MUFU.EX2 R181, R186 ;  /* 0x000000ba00b57308 */ /* 0x0005e20000000800 */
[----:B-1----:R-:W-:Y:S01]  /*4f60*/  FSEL R190, R185, -INF , P2 ;  /* 0xff800000b9be7808 */ /* 0x002fe20001000000 */
[--C-:B0-----:R-:W-:Y:S01]  /*4f70*/  FFMA.FTZ R188, R154, UR7, -R159.reuse ;  /* 0x000000079abc7c23 */ /* 0x101fe2000801089f */
[----:B------:R-:W-:Y:S01]  /*4f80*/  FMNMX.FTZ R185, R155, R182, !PT ;  /* 0x000000b69bb97209 */ /* 0x000fe20007810000 */
[----:B------:R-:W-:Y:S01]  /*4f90*/  FFMA.FTZ R182, R153, UR7, -R159 ;  /* 0x0000000799b67c23 */ /* 0x000fe2000801089f */
[----:B------:R-:W-:-:S02]  /*4fa0*/  FSEL R153, R9, RZ, P1 ;  /* 0x000000ff09997208 */ /* 0x000fc40000800000 */
[----:B------:R-:W-:Y:S01]  /*4fb0*/  FMNMX.FTZ R156, R190, R185, !PT ;  /* 0x000000b9be9c7209 */ /* 0x000fe20007810000 */
[--C-:B------:R-:W-:Y:S01]  /*4fc0*/  FFMA.FTZ R185, R152, UR7, -R159.reuse ;  /* 0x0000000798b97c23 */ /* 0x100fe2000801089f */
[--C-:B--2---:R-:W-:Y:S01]  /*4fd0*/  FFMA.FTZ R186, R17, UR7, -R159.reuse ;  /* 0x0000000711ba7c23 */ /* 0x104fe2000801089f */
[--C-:B------:R-:W-:Y:S01]  /*4fe0*/  FFMA.FTZ R17, R18, UR7, -R159.reuse ;  /* 0x0000000712117c23 */ /* 0x100fe2000801089f */
[----:B------:R-:W-:Y:S01]  /*4ff0*/  FFMA.FTZ R18, R8, UR7, -R159 ;  /* 0x0000000708127c23 */ /* 0x000fe2000801089f */
[----:B------:R-:W0:Y:S01]  /*5000*/  SHFL.BFLY PT, R187, R156, 0x2, 0x1f ;  /* 0x0c401f009cbb7f89 */ /* 0x000e2200000e0000 */
[----:B------:R-:W-:Y:S01]  /*5010*/  FADD.FTZ R153, -R153, R12 ;  /* 0x0000000c99997221 */ /* 0x000fe20000010100 */
[----:B------:R-:W-:Y:S03]  /*5020*/  MUFU.EX2 R168, R168 ;  /* 0x000000a800a87308 */ /* 0x000fe60000000800 */
[----:B------:R-:W-:-:S05]  /*5030*/  FMUL.FTZ R153, R153, UR7 ;  /* 0x0000000799997c20 */ /* 0x000fca0008410000 */
        /* <DEDUP_REMOVED lines=8> */
[----:B0-----:R-:W-:Y:S01]  /*50c0*/  FMNMX.FTZ R8, R187, R152, !PT ;  /* 0x00000098bb087209 */ /* 0x001fe20007810000 */
[--C-:B------:R-:W-:Y:S01]  /*50d0*/  FFMA.FTZ R187, R14, UR7, -R159.reuse ;  /* 0x000000070ebb7c23 */ /* 0x100fe2000801089f */
[----:B------:R-:W-:-:S02]  /*50e0*/  FFMA.FTZ R14, R15, UR7, -R159 ;  /* 0x000000070f0e7c23 */ /* 0x000fc4000801089f */
[C---:B------:R-:W-:Y:S01]  /*50f0*/  FSETP.NEU.FTZ.AND P2, PT, R8.reuse, -INF , PT ;  /* 0xff8000000800780b */ /* 0x040fe20003f5d000 */
[C---:B------:R-:W-:Y:S02]  /*5100*/  FMUL.FTZ R152, R8.reuse, UR7 ;  /* 0x0000000708987c20 */ /* 0x040fe40008410000 */
[----:B------:R-:W-:Y:S01]  /*5110*/  MUFU.EX2 R185, R185 ;  /* 0x000000b900b97308 */ /* 0x000fe20000000800 */
[----:B------:R-:W-:Y:S02]  /*5120*/  FSEL R12, R8, RZ, P2 ;  /* 0x000000ff080c7208 */ /* 0x000fe40001000000 */
[----:B------:R-:W-:-:S03]  /*5130*/  FSEL R152, R152, RZ, P2 ;  /* 0x000000ff98987208 */ /* 0x000fc60001000000 */
[----:B------:R-:W-:Y:S02]  /*5140*/  FADD.FTZ R12, -R12, R11 ;  /* 0x0000000b0c0c7221 */ /* 0x000fe40000010100 */
        /* <DEDUP_REMOVED lines=22> */
[----:B------:R-:W-:-:S02]  /*52b0*/  FFMA.FTZ R190, R190, UR7, -R152 ;  /* 0x00000007bebe7c23 */ /* 0x000fc40008010898 */
[----:B------:R-:W1:Y:S08]  /*52c0*/  MUFU.EX2 R11, R153 ;  /* 0x00000099000b7308 */ /* 0x000e700000000800 */
        /* <DEDUP_REMOVED lines=9> */
[----:B-1----:R-:W-:Y:S01]  /*5360*/  FFMA.FTZ R4, R11, R5, R168 ;  /* 0x000000050b047223 */ /* 0x002fe200000100a8 */
[-C--:B------:R-:W-:Y:S01]  /*5370*/  FMUL.FTZ R36, R36, R12.reuse ;  /* 0x0000000c24247220 */ /* 0x080fe20000410000 */
[-C--:B------:R-:W-:Y:S01]  /*5380*/  FMUL.FTZ R37, R37, R12.reuse ;  /* 0x0000000c25257220 */ /* 0x080fe20000410000 */
[-C--:B------:R-:W-:Y:S01]  /*5390*/  FMUL.FTZ R40, R40, R12.reuse ;  /* 0x0000000c28287220 */ /* 0x080fe20000410000 */
[----:B------:R-:W-:Y:S01]  /*53a0*/  FADD.FTZ R174, R169, R4 ;  /* 0x00000004a9ae7221 */ /* 0x000fe20000010000 */
[--C-:B------:R-:W-:Y:S01]  /*53b0*/  FFMA.FTZ R4, R179, UR7, -R152.reuse ;  /* 0x00000007b3047c23 */ /* 0x100fe20008010898 */
[----:B------:R-:W-:Y:S01]  /*53c0*/  FFMA.FTZ R179, R184, UR7, -R152 ;  /* 0x00000007b8b37c23 */ /* 0x000fe20008010898 */
[----:B------:R-:W1:Y:S01]  /*53d0*/  MUFU.EX2 R191, R191 ;  /* 0x000000bf00bf7308 */ /* 0x000e620000000800 */
[----:B--2---:R-:W-:Y:S01]  /*53e0*/  FADD.FTZ R165, R154, R165 ;  /* 0x000000a59aa57221 */ /* 0x004fe20000010000 */
[----:B------:R-:W-:Y:S01]  /*53f0*/  FADD.FTZ R153, R171, R174 ;  /* 0x000000aeab997221 */ /* 0x000fe20000010000 */
[--C-:B------:R-:W-:Y:S01]  /*5400*/  FFMA.FTZ R174, R158, UR7, -R152.reuse ;  /* 0x000000079eae7c23 */ /* 0x100fe20008010898 */
[----:B------:R-:W-:Y:S01]  /*5410*/  FFMA.FTZ R184, R155, UR7, -R152 ;  /* 0x000000079bb87c23 */ /* 0x000fe20008010898 */
[-C--:B------:R-:W-:Y:S01]  /*5420*/  FMUL.FTZ R41, R41, R12.reuse ;  /* 0x0000000c29297220 */ /* 0x080fe20000410000 */
[----:B------:R-:W-:Y:S01]  /*5430*/  FADD.FTZ R153, R176, R153 ;  /* 0x00000099b0997221 */ /* 0x000fe20000010000 */
[-C--:B------:R-:W-:Y:S01]  /*5440*/  FMUL.FTZ R44, R44, R12.reuse ;  /* 0x0000000c2c2c7220 */ /* 0x080fe20000410000 */
[----:B------:R-:W2:Y:S01]  /*5450*/  MUFU.EX2 R160, R160 ;  /* 0x000000a000a07308 */ /* 0x000ea20000000800 */
[----:B0-----:R-:W-:Y:S01]  /*5460*/  FADD.FTZ R194, R156, R165 ;  /* 0x000000a59cc27221 */ /* 0x001fe20000010000 */
[----:B------:R-:W-:Y:S01]  /*5470*/  FADD.FTZ R196, R162, R153 ;  /* 0x00000099a2c47221 */ /* 0x000fe20000010000 */
[-C--:B------:R-:W-:Y:S01]  /*5480*/  FMUL.FTZ R45, R45, R12.reuse ;  /* 0x0000000c2d2d7220 */ /* 0x080fe20000410000 */
[-C--:B------:R-:W-:Y:S01]  /*5490*/  FMUL.FTZ R48, R48, R12.reuse ;  /* 0x0000000c30307220 */ /* 0x080fe20000410000 */
[-C--:B------:R-:W-:Y:S01]  /*54a0*/  FMUL.FTZ R49, R49, R12.reuse ;  /* 0x0000000c31317220 */ /* 0x080fe20000410000 */
[----:B------:R-:W-:Y:S01]  /*54b0*/  FADD.FTZ R153, R175, R196 ;  /* 0x000000c4af997221 */ /* 0x000fe20000010000 */
[----:B------:R-:W-:Y:S01]  /*54c0*/  FMUL.FTZ R52, R52, R12 ;  /* 0x0000000c34347220 */ /* 0x000fe20000410000 */
[----:B------:R-:W0:Y:S01]  /*54d0*/  MUFU.EX2 R167, R167 ;  /* 0x000000a700a77308 */ /* 0x000e220000000800 */
[----:B-1----:R-:W-:Y:S01]  /*54e0*/  FADD.FTZ R165, R191, R194 ;  /* 0x000000c2bfa57221 */ /* 0x002fe20000010000 */
[----:B------:R-:W-:Y:S01]  /*54f0*/  FADD.FTZ R158, R178, R153 ;  /* 0x00000099b29e7221 */ /* 0x000fe20000010000 */
[----:B------:R-:W-:Y:S01]  /*5500*/  F2FP.BF16.F32.PACK_AB R153, R169, R168 ;  /* 0x000000a8a999723e */ /* 0x000fe200000010ff */
[-C--:B------:R-:W-:Y:S01]  /*5510*/  FMUL.FTZ R53, R53, R12.reuse ;  /* 0x0000000c35357220 */ /* 0x080fe20000410000 */
[----:B------:R-:W-:Y:S01]  /*5520*/  F2FP.BF16.F32.PACK_AB R169, R188, R183 ;  /* 0x000000b7bca9723e */ /* 0x000fe200000010ff */
[----:B------:R-:W-:Y:S01]  /*5530*/  FADD.FTZ R158, R181, R158 ;  /* 0x0000009eb59e7221 */ /* 0x000fe20000010000 */
[-C--:B------:R-:W-:Y:S01]  /*5540*/  FMUL.FTZ R56, R56, R12.reuse ;  /* 0x0000000c38387220 */ /* 0x080fe20000410000 */
[----:B------:R-:W1:Y:S01]  /*5550*/  MUFU.EX2 R161, R161 ;  /* 0x000000a100a17308 */ /* 0x000e620000000800 */
[----:B--2---:R-:W-:Y:S01]  /*5560*/  FADD.FTZ R194, R160, R165 ;  /* 0x000000a5a0c27221 */ /* 0x004fe20000010000 */
[----:B------:R-:W-:Y:S01]  /*5570*/  FFMA.FTZ R165, R157, UR7, -R152 ;  /* 0x000000079da57c23 */ /* 0x000fe20008010898 */
[----:B------:R-:W-:Y:S01]  /*5580*/  FADD.FTZ R157, R183, R158 ;  /* 0x0000009eb79d7221 */ /* 0x000fe20000010000 */
[----:B------:R-:W-:Y:S01]  /*5590*/  F2FP.BF16.F32.PACK_AB R152, R154, R15 ;  /* 0x0000000f9a98723e */ /* 0x000fe200000010ff */
[----:B------:R-:W-:Y:S01]  /*55a0*/  FMUL.FTZ R57, R57, R12 ;  /* 0x0000000c39397220 */ /* 0x000fe20000410000 */
[----:B------:R-:W-:Y:S01]  /*55b0*/  F2FP.BF16.F32.PACK_AB R154, R191, R156 ;  /* 0x0000009cbf9a723e */ /* 0x000fe200000010ff */
[----:B------:R-:W-:Y:S01]  /*55c0*/  FADD.FTZ R157, R188, R157 ;  /* 0x0000009dbc9d7221 */ /* 0x000fe20000010000 */
[----:B------:R-:W2:Y:S01]  /*55d0*/  MUFU.EX2 R192, R192 ;  /* 0x000000c000c07308 */ /* 0x000ea20000000800 */
[C---:B0-----:R-:W-:Y:S01]  /*55e0*/  FADD.FTZ R194, R167.reuse, R194 ;  /* 0x000000c2a7c27221 */ /* 0x041fe20000010000 */
[----:B------:R-:W-:Y:S01]  /*55f0*/  F2FP.BF16.F32.PACK_AB R156, R167, R160 ;  /* 0x000000a0a79c723e */ /* 0x000fe200000010ff */
[----:B------:R-:W-:Y:S01]  /*5600*/  FADD.FTZ R168, R182, R157 ;  /* 0x0000009db6a87221 */ /* 0x000fe20000010000 */
[-C--:B------:R-:W-:Y:S01]  /*5610*/  FMUL.FTZ R60, R60, R12.reuse ;  /* 0x0000000c3c3c7220 */ /* 0x080fe20000410000 */
[-C--:B------:R-:W-:Y:S01]  /*5620*/  FMUL.FTZ R61, R61, R12.reuse ;  /* 0x0000000c3d3d7220 */ /* 0x080fe20000410000 */
[-C--:B------:R-:W-:Y:S01]  /*5630*/  FMUL.FTZ R64, R64, R12.reuse ;  /* 0x0000000c40407220 */ /* 0x080fe20000410000 */
[----:B------:R-:W-:Y:S01]  /*5640*/  FADD.FTZ R168, R185, R168 ;  /* 0x000000a8b9a87221 */ /* 0x000fe20000010000 */
        /* <DEDUP_REMOVED lines=27> */
[----:B------:R-:W-:Y:S01]  /*5800*/  FMUL.FTZ R101, R101, R12 ;  /* 0x0000000c65657220 */ /* 0x000fe20000410000 */
[----:B------:R-:W-:Y:S01]  /*5810*/  F2FP.BF16.F32.PACK_AB R171, R185, R182 ;  /* 0x000000b6b9ab723e */ /* 0x000fe200000010ff */
[-C--:B------:R-:W-:Y:S01]  /*5820*/  FMUL.FTZ R104, R104, R12.reuse ;  /* 0x0000000c68687220 */ /* 0x080fe20000410000 */
[-C--:B------:R-:W-:Y:S01]  /*5830*/  FMUL.FTZ R105, R105, R12.reuse ;  /* 0x0000000c69697220 */ /* 0x080fe20000410000 */
[-C--:B------:R-:W-:Y:S01]  /*5840*/  FMUL.FTZ R108, R108, R12.reuse ;  /* 0x0000000c6c6c7220 */ /* 0x080fe20000410000 */
[----:B------:R-:W1:Y:S01]  /*5850*/  MUFU.EX2 R166, R166 ;  /* 0x000000a600a67308 */ /* 0x000e620000000800 */
[----:B--2---:R-:W-:Y:S01]  /*5860*/  FADD.FTZ R158, R170, R159 ;  /* 0x0000009faa9e7221 */ /* 0x004fe20000010000 */
[----:B------:R-:W-:Y:S01]  /*5870*/  FADD.FTZ R159, R23, R168 ;  /* 0x000000a8179f7221 */ /* 0x000fe20000010000 */
[----:B------:R-:W-:Y:S01]  /*5880*/  F2FP.BF16.F32.PACK_AB R168, R164, R163 ;  /* 0x000000a3a4a8723e */ /* 0x000fe200000010ff */
[-C--:B------:R-:W-:Y:S01]  /*5890*/  FMUL.FTZ R109, R109, R12.reuse ;  /* 0x0000000c6d6d7220 */ /* 0x080fe20000410000 */
[-C--:B------:R-:W-:Y:S01]  /*58a0*/  FMUL.FTZ R112, R112, R12.reuse ;  /* 0x0000000c70707220 */ /* 0x080fe20000410000 */
[-C--:B------:R-:W-:Y:S01]  /*58b0*/  FMUL.FTZ R113, R113, R12.reuse ;  /* 0x0000000c71717220 */ /* 0x080fe20000410000 */
[-C--:B------:R-:W-:Y:S01]  /*58c0*/  FMUL.FTZ R116, R116, R12.reuse ;  /* 0x0000000c74747220 */ /* 0x080fe20000410000 */
[----:B------:R-:W2:Y:S01]  /*58d0*/  MUFU.EX2 R193, R193 ;  /* 0x000000c100c17308 */ /* 0x000ea20000000800 */
[----:B0-----:R-:W-:Y:S01]  /*58e0*/  FADD.FTZ R157, R173, R158 ;  /* 0x0000009ead9d7221 */ /* 0x001fe20000010000 */
[----:B------:R-:W-:Y:S01]  /*58f0*/  F2FP.BF16.F32.PACK_AB R158, R192, R161 ;  /* 0x000000a1c09e723e */ /* 0x000fe200000010ff */
[----:B------:R-:W-:Y:S01]  /*5900*/  FMUL.FTZ R117, R117, R12 ;  /* 0x0000000c75757220 */ /* 0x000fe20000410000 */
[----:B------:R-:W-:Y:S01]  /*5910*/  F2FP.BF16.F32.PACK_AB R170, R173, R170 ;  /* 0x000000aaadaa723e */ /* 0x000fe200000010ff */
[-C--:B------:R-:W-:Y:S01]  /*5920*/  FMUL.FTZ R120, R120, R12.reuse ;  /* 0x0000000c78787220 */ /* 0x080fe20000410000 */
[-C--:B------:R-:W-:Y:S01]  /*5930*/  FMUL.FTZ R121, R121, R12.reuse ;  /* 0x0000000c79797220 */ /* 0x080fe20000410000 */
[----:B------:R-:W-:Y:S01]  /*5940*/  FMUL.FTZ R124, R124, R12 ;  /* 0x0000000c7c7c7220 */ /* 0x000fe20000410000 */
[----:B------:R-:W0:Y:S01]  /*5950*/  MUFU.EX2 R22, R22 ;  /* 0x0000001600167308 */ /* 0x000e220000000800 */
[----:B-1----:R-:W-:Y:S01]  /*5960*/  FADD.FTZ R160, R166, R157 ;  /* 0x0000009da6a07221 */ /* 0x002fe20000010000 */
[----:B------:R-:W-:Y:S01]  /*5970*/  F2FP.BF16.F32.PACK_AB R157, R175, R162 ;  /* 0x000000a2af9d723e */ /* 0x000fe200000010ff */
[-C--:B------:R-:W-:Y:S01]  /*5980*/  FMUL.FTZ R125, R125, R12.reuse ;  /* 0x0000000c7d7d7220 */ /* 0x080fe20000410000 */
[-C--:B------:R-:W-:Y:S01]  /*5990*/  FMUL.FTZ R128, R128, R12.reuse ;  /* 0x0000000c80807220 */ /* 0x080fe20000410000 */
        /* <DEDUP_REMOVED lines=10> */
[----:B------:R-:W-:Y:S01]  /*5a40*/  FMUL.FTZ R144, R144, R12 ;  /* 0x0000000c90907220 */ /* 0x000fe20000410000 */
[----:B------:R-:W2:Y:S01]  /*5a50*/  MUFU.EX2 R21, R21 ;  /* 0x0000001500157308 */ /* 0x000ea20000000800 */
[----:B0-----:R-:W-:Y:S01]  /*5a60*/  FADD.FTZ R160, R22, R159 ;  /* 0x0000009f16a07221 */ /* 0x001fe20000010000 */
[----:B------:R-:W-:Y:S01]  /*5a70*/  F2FP.BF16.F32.PACK_AB R159, R181, R178 ;  /* 0x000000b2b59f723e */ /* 0x000fe200000010ff */
[-C--:B------:R-:W-:Y:S01]  /*5a80*/  FMUL.FTZ R145, R145, R12.reuse ;  /* 0x0000000c91917220 */ /* 0x080fe20000410000 */
[-C--:B------:R-:W-:Y:S01]  /*5a90*/  FMUL.FTZ R148, R148, R12.reuse ;  /* 0x0000000c94947220 */ /* 0x080fe20000410000 */
        /* <DEDUP_REMOVED lines=20> */
[C---:B0-----:R-:W-:Y:S01]  /*5be0*/  FADD.FTZ R163, R5.reuse, R162 ;  /* 0x000000a205a37221 */ /* 0x041fe20000010000 */
[----:B------:R-:W-:Y:S01]  /*5bf0*/  F2FP.BF16.F32.PACK_AB R166, R5, R172 ;  /* 0x000000ac05a6723e */ /* 0x000fe200000010ff */
[-C--:B------:R-:W-:Y:S01]  /*5c00*/  FMUL.FTZ R54, R54, R11.reuse ;  /* 0x0000000b36367220 */ /* 0x080fe20000410000 */
[-C--:B------:R-:W-:Y:S01]  /*5c10*/  FMUL.FTZ R55, R55, R11.reuse ;  /* 0x0000000b37377220 */ /* 0x080fe20000410000 */
[-C--:B------:R-:W-:Y:S01]  /*5c20*/  FMUL.FTZ R58, R58, R11.reuse ;  /* 0x0000000b3a3a7220 */ /* 0x080fe20000410000 */
[-C--:B------:R-:W-:Y:S01]  /*5c30*/  FMUL.FTZ R59, R59, R11.reuse ;  /* 0x0000000b3b3b7220 */ /* 0x080fe20000410000 */
[----:B------:R-:W-:Y:S01]  /*5c40*/  FMUL.FTZ R62, R62, R11 ;  /* 0x0000000b3e3e7220 */ /* 0x000fe20000410000 */
[----:B------:R-:W0:Y:S01]  /*5c50*/  MUFU.EX2 R19, R19 ;  /* 0x0000001300137308 */ /* 0x000e220000000800 */
        /* <DEDUP_REMOVED lines=23> */
[----:B------:R-:W-:Y:S01]  /*5dd0*/  MUFU.EX2 R174, R174 ;  /* 0x000000ae00ae7308 */ /* 0x000fe20000000800 */
[----:B-1----:R-:W-:Y:S01]  /*5de0*/  FADD.FTZ R163, R177, R162 ;  /* 0x000000a2b1a37221 */ /* 0x002fe20000010000 */
        /* <DEDUP_REMOVED lines=30> */
[----:B------:R0:W3:Y:S01]  /*5fd0*/  MUFU.EX2 R15, R165 ;  /* 0x000000a5000f7308 */ /* 0x0000e20000000800 */
[----:B-1----:R-:W-:Y:S01]  /*5fe0*/  F2FP.BF16.F32.PACK_AB R162, R179, R174 ;  /* 0x000000aeb3a2723e */ /* 0x002fe200000010ff */
[-C--:B------:R-:W-:Y:S01]  /*5ff0*/  FMUL.FTZ R143, R143, R11.reuse ;  /* 0x0000000b8f8f7220 */ /* 0x080fe20000410000 */
[-C--:B------:R-:W-:Y:S01]  /*6000*/  FMUL.FTZ R146, R146, R11.reuse ;  /* 0x0000000b92927220 */ /* 0x080fe20000410000 */
[-C--:B------:R-:W-:Y:S01]  /*6010*/  FMUL.FTZ R147, R147, R11.reuse ;  /* 0x0000000b93937220 */ /* 0x080fe20000410000 */
[-C--:B------:R-:W-:Y:S01]  /*6020*/  FMUL.FTZ R150, R150, R11.reuse ;  /* 0x0000000b96967220 */ /* 0x080fe20000410000 */
[----:B------:R-:W-:-:S02]  /*6030*/  FMUL.FTZ R151, R151, R11 ;  /* 0x0000000b97977220 */ /* 0x000fc40000410000 */
[----:B------:R-:W1:Y:S01]  /*6040*/  MUFU.EX2 R16, R16 ;  /* 0x0000001000107308 */ /* 0x000e620000000800 */
[----:B0-----:R-:W-:Y:S01]  /*6050*/  F2FP.BF16.F32.PACK_AB R165, R22, R23 ;  /* 0x0000001716a5723e */ /* 0x001fe200000010ff */
[----:B------:R-:W-:Y:S01]  /*6060*/  FADD.FTZ R22, R174, R163 ;  /* 0x000000a3ae167221 */ /* 0x000fe20000010000 */
[C---:B--2---:R-:W-:Y:S01]  /*6070*/  FADD.FTZ R5, R18.reuse, R5 ;  /* 0x0000000512057221 */ /* 0x044fe20000010000 */
[----:B------:R-:W-:Y:S02]  /*6080*/  F2FP.BF16.F32.PACK_AB R163, R18, R17 ;  /* 0x0000001112a3723e */ /* 0x000fe400000010ff */
[----:B------:R-:W-:Y:S02]  /*6090*/  FADD.FTZ R22, R179, R22 ;  /* 0x00000016b3167221 */ /* 0x000fe40000010000 */
[----:B------:R-:W0:Y:S02]  /*60a0*/  MUFU.EX2 R176, R189 ;  /* 0x000000bd00b07308 */ /* 0x000e240000000800 */
[----:B---3--:R-:W-:-:S06]  /*60b0*/  FADD.FTZ R21, R15, R22 ;  /* 0x000000160f157221 */ /* 0x008fcc0000010000 */
[----:B------:R-:W2:Y:S01]  /*60c0*/  MUFU.EX2 R187, R187 ;  /* 0x000000bb00bb7308 */ /* 0x000ea20000000800 */
[----:B-1----:R-:W-:-:S07]  /*60d0*/  FADD.FTZ R4, R16, R5 ;  /* 0x0000000510047221 */ /* 0x002fce0000010000 */
[----:B------:R-:W1:Y:S01]  /*60e0*/  MUFU.EX2 R184, R184 ;  /* 0x000000b800b87308 */ /* 0x000e620000000800 */
[C---:B0-----:R-:W-:Y:S01]  /*60f0*/  FADD.FTZ R21, R176.reuse, R21 ;  /* 0x00000015b0157221 */ /* 0x041fe20000010000 */
[----:B------:R-:W-:-:S06]  /*6100*/  F2FP.BF16.F32.PACK_AB R172, R176, R15 ;  /* 0x0000000fb0ac723e */ /* 0x000fcc00000010ff */
[----:B------:R-:W0:Y:S01]  /*6110*/  MUFU.EX2 R14, R14 ;  /* 0x0000000e000e7308 */ /* 0x000e220000000800 */
[C---:B--2---:R-:W-:Y:S01]  /*6120*/  FADD.FTZ R5, R187.reuse, R4 ;  /* 0x00000004bb057221 */ /* 0x044fe20000010000 */
[----:B------:R-:W-:-:S06]  /*6130*/  F2FP.BF16.F32.PACK_AB R173, R187, R16 ;  /* 0x00000010bbad723e */ /* 0x000fcc00000010ff */
[----:B------:R-:W2:Y:S01]  /*6140*/  MUFU.EX2 R175, R190 ;  /* 0x000000be00af7308 */ /* 0x000ea20000000800 */
[----:B-1----:R-:W-:-:S07]  /*6150*/  FADD.FTZ R4, R184, R21 ;  /* 0x00000015b8047221 */ /* 0x002fce0000010000 */
[----:B------:R-:W1:Y:S01]  /*6160*/  MUFU.EX2 R13, R13 ;  /* 0x0000000d000d7308 */ /* 0x000e620000000800 */
[----:B0-----:R-:W-:Y:S01]  /*6170*/  FADD.FTZ R16, R14, R5 ;  /* 0x000000050e107221 */ /* 0x001fe20000010000 */
[C---:B--2---:R-:W-:Y:S01]  /*6180*/  FADD.FTZ R4, R175.reuse, R4 ;  /* 0x00000004af047221 */ /* 0x044fe20000010000 */
[----:B------:R-:W-:Y:S02]  /*6190*/  F2FP.BF16.F32.PACK_AB R174, R175, R184 ;  /* 0x000000b8afae723e */ /* 0x000fe400000010ff */
[C---:B-1----:R-:W-:Y:S01]  /*61a0*/  FADD.FTZ R5, R13.reuse, R16 ;  /* 0x000000100d057221 */ /* 0x042fe20000010000 */
[----:B------:R-:W-:Y:S01]  /*61b0*/  F2FP.BF16.F32.PACK_AB R175, R13, R14 ;  /* 0x0000000e0daf723e */ /* 0x000fe200000010ff */
[----:B------:R-:W-:Y:S06]  /*61c0*/  @!P0 BRA `(.L_x_13710) ;  /* 0x0000000000048947 */ /* 0x000fec0003800000 */
[----:B------:R-:W-:Y:S01]  /*61d0*/  BPT.TRAP 0x1 ;  /* 0x000000040000795c */ /* 0x000fe20000300000 */
.L_x_13710:
[----:B------:R0:W1:Y:S01]  /*61e0*/  SYNCS.PHASECHK.TRANS64.TRYWAIT P1, [UR28+0x22850], R10 ;  /* 0x0228500aff0075a7 */ /* 0x000062000802015c */
[----:B------:R-:W-:Y:S05]  /*61f0*/  @!P0 BRA `(.L_x_13711) ;  /* 0x0000000000048947 */ /* 0x000fea0003800000 */
[----:B------:R-:W-:Y:S01]  /*6200*/  BPT.TRAP 0x1 ;  /* 0x000000040000795c */ /* 0x000fe20000300000 */
.L_x_13711:
[----:B-1----:R-:W-:Y:S05]  /*6210*/  @P1 BRA `(.L_x_13712) ;  /* 0x0000000000081947 */ /* 0x002fea0003800000 */
[----:B------:R-:W1:Y:S02]  /*6220*/  SYNCS.PHASECHK.TRANS64.TRYWAIT P1, [UR28+0x22850], R10 ;  /* 0x0228500aff0075a7 */ /* 0x000e64000802015c */
[----:B-1----:R-:W-:Y:S05]  /*6230*/  @!P1 BRA `(.L_x_13713) ;  /* 0x0000008c00a89947 */ /* 0x002fea0003800000 */
.L_x_13712:
        /* <DEDUP_REMOVED lines=39> */
.L_x_13714:
[----:B------:R-:W-:Y:S01]  /*64b0*/  UISETP.GT.AND UP0, UPT, UR27, UR26, UPT ;  /* 0x0000001a1b00728c */ /* 0x000fe2000bf04270 */
[----:B------:R-:W-:Y:S01]  /*64c0*/  IMAD.MOV.U32 R12, RZ, RZ, R9 ;  /* 0x000000ffff0c7224 */ /* 0x000fe200078e0009 */
[----:B------:R-:W-:Y:S01]  /*64d0*/  UIADD3 UR28, UR28, 0x22860, URZ ;  /* 0x000228601c1c7890 */ /* 0x000fe2000fffe03f */
[----:B-1----:R-:W-:Y:S01]  /*64e0*/  IMAD.MOV.U32 R11, RZ, RZ, R8 ;  /* 0x000000ffff0b7224 */ /* 0x002fe200078e0008 */
[----:B------:R-:W-:Y:S02]  /*64f0*/  UIADD3 UR27, UR27, -0x1, URZ ;  /* 0xffffffff1b1b7890 */ /* 0x000fe4000fffe03f */
[----:B------:R-:W-:Y:S01]  /*6500*/  PLOP3.LUT P1, PT, PT, PT, UP0, 0x80, 0x0 ;  /* 0x000000000000781c */ /* 0x000fe20003f2f008 */
[----:B------:R-:W-:-:S09]  /*6510*/  UPRMT UR28, UR25, 0x654, UR28 ;  /* 0x00000654191c7896 */ /* 0x000fd2000800001c */
[----:B------:R-:W-:Y:S03]  /*6520*/  SYNCS.ARRIVE.TRANS64.RED.A1T0 RZ, [UR28], RZ ;  /* 0x000000ffffff79a7 */ /* 0x000fe6000810041c */
[----:B------:R-:W-:Y:S05]  /*6530*/  @P1 BRA `(.L_x_13715) ;  /* 0xffffffd400741947 */ /* 0x000fea000383ffff */
.L_x_13704:
[----:B------:R-:W-:-:S06]  /*6540*/  UISETP.GE.AND UP0, UPT, UR27, UR41, UPT ;  /* 0x000000291b00728c */ /* 0x000fcc000bf06270 */
[----:B------:R-:W-:-:S13]  /*6550*/  PLOP3.LUT P1, PT, PT, PT, UP0, 0x80, 0x0 ;  /* 0x000000000000781c */ /* 0x000fda0003f2f008 */
[----:B------:R-:W-:Y:S05]  /*6560*/  @!P1 BRA `(.L_x_13716) ;  /* 0x0000002000b89947 */ /* 0x000fea0003800000 */
[----:B01----:R-:W-:Y:S01]  /*6570*/  MOV R10, R9 ;  /* 0x00000009000a7202 */ /* 0x003fe20000000f00 */
[----:B------:R-:W-:Y:S01]  /*6580*/  IMAD.MOV.U32 R21, RZ, RZ, R8 ;  /* 0x000000ffff157224 */ /* 0x000fe200078e0008 */
[----:B------:R-:W-:Y:S01]  /*6590*/  ULDC UR28, c[0x0][0x9d8] ;  /* 0x00027600001c7ab9 */ /* 0x000fe20000000800 */
[----:B------:R-:W-:-:S05]  /*65a0*/  ULDC UR7, c[0x0][0x988] ;  /* 0x0002620000077ab9 */ /* 0x000fca0000000800 */
.L_x_13727:
[----:B------:R-:W-:-:S04]  /*65b0*/  UIADD3 UR4, UR4, 0x1, URZ ;  /* 0x0000000104047890 */ /* 0x000fc8000fffe03f */
[----:B------:R-:W-:-:S04]  /*65c0*/  UISETP.NE.AND UP0, UPT, UR4, 0x2, UPT ;  /* 0x000000020400788c */ /* 0x000fc8000bf05270 */
[----:B------:R-:W-:Y:S02]  /*65d0*/  USEL UR10, URZ, 0x1, UP0 ;  /* 0x000000013f0a7887 */ /* 0x000fe40008000000 */
[----:B------:R-:W-:Y:S02]  /*65e0*/  USEL UR4, UR4, URZ, UP0 ;  /* 0x0000003f04047287 */ /* 0x000fe40008000000 */
[----:B------:R-:W-:Y:S01]  /*65f0*/  ULOP3.LUT UR5, UR5, UR10, URZ, 0x3c, !UPT ;  /* 0x0000000a05057292 */ /* 0x000fe2000f8e3c3f */
[----:B01----:R-:W-:Y:S11]  /*6600*/  @!P0 BRA `(.L_x_13717) ;  /* 0x0000000000048947 */ /* 0x003ff60003800000 */
[----:B------:R-:W-:Y:S01]  /*6610*/  BPT.TRAP 0x1 ;  /* 0x000000040000795c */ /* 0x000fe20000300000 */
.L_x_13717:
[----:B------:R-:W-:Y:S01]  /*6620*/  ULEA UR26, UR4, UR42, 0x3 ;  /* 0x0000002a041a7291 */ /* 0x000fe2000f8e183f */
[----:B------:R-:W-:-:S05]  /*6630*/  IMAD.U32 R6, RZ, RZ, UR5 ;  /* 0x00000005ff067e24 */ /* 0x000fca000f8e00ff */
[----:B------:R-:W-:-:S04]  /*6640*/  SHF.L.U32 R6, R6, 0x1f, RZ ;  /* 0x0000001f06067819 */ /* 0x000fc800000006ff */
[----:B------:R0:W1:Y:S01]  /*6650*/  SYNCS.PHASECHK.TRANS64.TRYWAIT P1, [UR26+0x22830], R6 ;  /* 0x02283006ff0075a7 */ /* 0x000062000802015a */
[----:B------:R-:W-:Y:S05]  /*6660*/  @!P0 BRA `(.L_x_13718) ;  /* 0x0000000000048947 */ /* 0x000fea0003800000 */
[----:B------:R-:W-:Y:S01]  /*6670*/  BPT.TRAP 0x1 ;  /* 0x000000040000795c */ /* 0x000fe20000300000 */
.L_x_13718:
[----:B-1----:R-:W-:Y:S05]  /*6680*/  @P1 BRA `(.L_x_13719) ;  /* 0x0000000000081947 */ /* 0x002fea0003800000 */
[----:B------:R-:W1:Y:S02]  /*6690*/  SYNCS.PHASECHK.TRANS64.TRYWAIT P1, [UR26+0x22830], R6 ;  /* 0x02283006ff0075a7 */ /* 0x000e64000802015a */
[----:B-1----:R-:W-:Y:S05]  /*66a0*/  @!P1 BRA `(.L_x_13720) ;  /* 0x0000008800a49947 */ /* 0x002fea0003800000 */
.L_x_13719:
[----:B------:R-:W-:Y:S01]  /*66b0*/  UIMAD UR10, UR4, 0x300, UR6 ;  /* 0x00000300040a78a4 */ /* 0x000fe2000f8e0206 */
[----:B------:R-:W-:Y:S01]  /*66c0*/  WARPGROUP.ARRIVE ;  /* 0x00000000000079c5 */ /* 0x000fe20000000000 */
[----:B------:R-:W-:Y:S01]  /*66d0*/  UMOV UR11, 0x40000040 ;  /* 0x40000040000b7882 */ /* 0x000fe20000000000 */
[----:B------:R-:W-:Y:S01]  /*66e0*/  UMOV UR15, 0x40000040 ;  /* 0x40000040000f7882 */ /* 0x000fe20000000000 */
[----:B------:R-:W-:Y:S02]  /*66f0*/  UIADD3 UR14, UR10, 0x2, URZ ;  /* 0x000000020a0e7890 */ /* 0x000fe4000fffe03f */
        /* <DEDUP_REMOVED lines=18> */
.L_x_13721:
[----:B------:R-:W-:Y:S01]  /*6820*/  FMUL.FTZ R22, R152, UR28 ;  /* 0x0000001c98167c20 */ /* 0x000fe20008410000 */
[----:B------:R-:W-:Y:S01]  /*6830*/  FMUL.FTZ R9, R153, UR28 ;  /* 0x0000001c99097c20 */ /* 0x000fe20008410000 */
[----:B------:R-:W-:Y:S01]  /*6840*/  FMUL.FTZ R152, R156, UR28 ;  /* 0x0000001c9c987c20 */ /* 0x000fe20008410000 */
[----:B------:R-:W-:Y:S01]  /*6850*/  FMUL.FTZ R23, R157, UR28 ;  /* 0x0000001c9d177c20 */ /* 0x000fe20008410000 */
[----:B-1----:R-:W-:Y:S01]  /*6860*/  FMUL.FTZ R7, R154, UR28 ;  /* 0x0000001c9a077c20 */ /* 0x002fe20008410000 */
        /* <DEDUP_REMOVED lines=51> */
[----:B------:R-:W-:-:S04]  /*6ba0*/  UIADD3 UR10, UR26, 0x22840, URZ ;  /* 0x000228401a0a7890 */ /* 0x000fc8000fffe03f */
[----:B------:R-:W-:Y:S02]  /*6bb0*/  UPRMT UR10, UR25, 0x654, UR10 ;  /* 0x00000654190a7896 */ /* 0x000fe4000800000a */
[----:B------:R-:W3:Y:S01]  /*6bc0*/  MUFU.TANH R201, R201 ;  /* 0x000000c900c97308 */ /* 0x000ee20000002400 */
[----:B----4-:R-:W-:-:S06]  /*6bd0*/  FMNMX.FTZ R155, R153, R8, !PT ;  /* 0x00000008999b7209 */ /* 0x010fcc0007810000 */
[----:B------:R-:W-:Y:S01]  /*6be0*/  SYNCS.ARRIVE.TRANS64.RED.A1T0 RZ, [UR10], RZ ;  /* 0x000000ffffff79a7 */ /* 0x000fe2000810040a */
[----:B------:R-:W4:Y:S01]  /*6bf0*/  MUFU.TANH R202, R202 ;  /* 0x000000ca00ca7308 */ /* 0x000f220000002400 */
[----:B-1----:R-:W-:-:S07]  /*6c00*/  FMNMX.FTZ R8, R200, R155, !PT ;  /* 0x0000009bc8087209 */ /* 0x002fce0007810000 */
[----:B------:R-:W1:Y:S01]  /*6c10*/  MUFU.TANH R169, R169 ;  /* 0x000000a900a97308 */ /* 0x000e620000002400 */
[----:B---3--:R-:W-:-:S07]  /*6c20*/  FMNMX.FTZ R155, R201, R8, !PT ;  /* 0x00000008c99b7209 */ /* 0x008fce0007810000 */
[----:B------:R-:W3:Y:S01]  /*6c30*/  MUFU.TANH R171, R171 ;  /* 0x000000ab00ab7308 */ /* 0x000ee20000002400 */
[----:B----4-:R-:W-:-:S07]  /*6c40*/  FMNMX.FTZ R8, R202, R155, !PT ;  /* 0x0000009bca087209 */ /* 0x010fce0007810000 */
        /* <DEDUP_REMOVED lines=17> */
[----:B----4-:R-:W-:Y:S01]  /*6d60*/  FMNMX.FTZ R8, R206, R155, !PT ;  /* 0x0000009bce087209 */ /* 0x010fe20007810000 */
[----:B------:R-:W-:-:S06]  /*6d70*/  FMUL.FTZ R155, R175, UR28 ;  /* 0x0000001caf9b7c20 */ /* 0x000fcc0008410000 */
        /* <DEDUP_REMOVED lines=9> */
[----:B---3--:R-:W-:Y:S01]  /*6e10*/  FMNMX.FTZ R159, R192, R157, !PT ;  /* 0x0000009dc09f7209 */ /* 0x008fe20007810000 */
[----:B------:R-:W-:-:S06]  /*6e20*/  FMUL.FTZ R157, R179, UR28 ;  /* 0x0000001cb39d7c20 */ /* 0x000fcc0008410000 */
[----:B------:R-:W3:Y:S01]  /*6e30*/  MUFU.TANH R11, R11 ;  /* 0x0000000b000b7308 */ /* 0x000ee20000002400 */
[----:B----4-:R-:W-:Y:S01]  /*6e40*/  FMNMX.FTZ R8, R188, R159, !PT ;  /* 0x0000009fbc087209 */ /* 0x010fe20007810000 */
[----:B------:R-:W-:-:S04]  /*6e50*/  FMUL.FTZ R159, R183, UR28 ;  /* 0x0000001cb79f7c20 */ /* 0x000fc80008410000 */
[----:B------:R-:W4:Y:S02]  /*6e60*/  SHFL.BFLY PT, R163, R8, 0x2, 0x1f ;  /* 0x0c401f0008a37f89 */ /* 0x000f2400000e0000 */
[----:B------:R-:W5:Y:S08]  /*6e70*/  MUFU.TANH R12, R12 ;  /* 0x0000000c000c7308 */ /* 0x000f700000002400 */
[----:B------:R-:W0:Y:S08]  /*6e80*/  MUFU.TANH R13, R13 ;  /* 0x0000000d000d7308 */ /* 0x000e300000002400 */
[----:B------:R-:W2:Y:S01]  /*6e90*/  MUFU.TANH R14, R14 ;  /* 0x0000000e000e7308 */ /* 0x000ea20000002400 */
[----:B----4-:R-:W-:Y:S01]  /*6ea0*/  FMNMX.FTZ R168, R8, R163, !PT ;  /* 0x000000a308a87209 */ /* 0x010fe20007810000 */
[----:B------:R-:W-:-:S06]  /*6eb0*/  FMUL.FTZ R163, R191, UR28 ;  /* 0x0000001cbfa37c20 */ /* 0x000fcc0008410000 */
[----:B------:R-:W4:Y:S01]  /*6ec0*/  MUFU.TANH R15, R15 ;  /* 0x0000000f000f7308 */ /* 0x000f220000002400 */
[----:B------:R-:W1:Y:S07]  /*6ed0*/  SHFL.BFLY PT, R173, R168, 0x1, 0x1f ;  /* 0x0c201f00a8ad7f89 */ /* 0x000e6e00000e0000 */
[----:B------:R-:W4:Y:S08]  /*6ee0*/  MUFU.TANH R16, R16 ;  /* 0x0000001000107308 */ /* 0x000f300000002400 */
[----:B------:R-:W4:Y:S08]  /*6ef0*/  MUFU.TANH R17, R17 ;  /* 0x0000001100117308 */ /* 0x000f300000002400 */
[----:B------:R-:W4:Y:S01]  /*6f00*/  MUFU.TANH R18, R18 ;  /* 0x0000001200127308 */ /* 0x000f220000002400 */
[----:B-1----:R-:W-:-:S02]  /*6f10*/  FMNMX.FTZ R8, R168, R173, !PT ;  /* 0x000000ada8087209 */ /* 0x002fc40007810000 */
[----:B------:R-:W-:-:S03]  /*6f20*/  FMNMX.FTZ R168, R7, R10, !PT ;  /* 0x0000000a07a87209 */ /* 0x000fc60007810000 */
[C---:B------:R-:W-:Y:S01]  /*6f30*/  FMUL.FTZ R186, R8.reuse, UR7 ;  /* 0x0000000708ba7c20 */ /* 0x040fe20008410000 */
[----:B---3--:R-:W-:Y:S01]  /*6f40*/  FMNMX.FTZ R173, R11, R168, !PT ;  /* 0x000000a80bad7209 */ /* 0x008fe20007810000 */
[----:B------:R-:W1:Y:S01]  /*6f50*/  MUFU.TANH R19, R19 ;  /* 0x0000001300137308 */ /* 0x000e620000002400 */
[----:B------:R-:W-:Y:S01]  /*6f60*/  FADD.FTZ R21, -R8, R21 ;  /* 0x0000001508157221 */ /* 0x000fe20000010100 */
        /* <DEDUP_REMOVED lines=9> */
[----:B--2---:R-:W-:Y:S01]  /*7000*/  FMNMX.FTZ R22, R14, R9, !PT ;  /* 0x000000090e167209 */ /* 0x004fe20007810000 */
[--C-:B------:R-:W-:Y:S01]  /*7010*/  FFMA.FTZ R180, R172, UR7, -R186.reuse ;  /* 0x00000007acb47c23 */ /* 0x100fe200080108ba */
[--C-:B------:R-:W-:Y:S01]  /*7020*/  FFMA.FTZ R170, R152, UR7, -R186.reuse ;  /* 0x0000000798aa7c23 */ /* 0x100fe200080108ba */
[--C-:B------:R-:W-:Y:S01]  /*7030*/  FFMA.FTZ R177, R153, UR7, -R186.reuse ;  /* 0x0000000799b17c23 */ /* 0x100fe200080108ba */
[----:B----4-:R-:W-:Y:S01]  /*7040*/  FMNMX.FTZ R9, R15, R22, !PT ;  /* 0x000000160f097209 */ /* 0x010fe20007810000 */
[----:B------:R-:W2:Y:S01]  /*7050*/  MUFU.TANH R155, R155 ;  /* 0x0000009b009b7308 */ /* 0x000ea20000002400 */
[--C-:B------:R-:W-:Y:S01]  /*7060*/  FFMA.FTZ R179, R181, UR7, -R186.reuse ;  /* 0x00000007b5b37c23 */ /* 0x100fe200080108ba */
[--C-:B------:R-:W-:Y:S01]  /*7070*/  FFMA.FTZ R172, R189, UR7, -R186.reuse ;  /* 0x00000007bdac7c23 */ /* 0x100fe200080108ba */
[----:B------:R-:W-:Y:S01]  /*7080*/  FMNMX.FTZ R22, R16, R9, !PT ;  /* 0x0000000910167209 */ /* 0x000fe20007810000 */
        /* <DEDUP_REMOVED lines=11> */
[----:B-1----:R-:W-:Y:S01]  /*7140*/  FMNMX.FTZ R9, R19, R22, !PT ;  /* 0x0000001613097209 */ /* 0x002fe20007810000 */
[----:B------:R-:W1:Y:S01]  /*7150*/  MUFU.TANH R157, R157 ;  /* 0x0000009d009d7308 */ /* 0x000e620000002400 */
[----:B------:R-:W-:Y:S01]  /*7160*/  FFMA.FTZ R189, R188, UR7, -R186 ;  /* 0x00000007bcbd7c23 */ /* 0x000fe200080108ba */
[----:B------:R-:W-:Y:S01]  /*7170*/  FMUL.FTZ R21, R21, UR7 ;  /* 0x0000000715157c20 */ /* 0x000fe20008410000 */
[----:B0-----:R-:W-:-:S04]  /*7180*/  FMNMX.FTZ R22, R20, R9, !PT ;  /* 0x0000000914167209 */ /* 0x001fc80007810000 */
[----:B--2---:R-:W-:Y:S01]  /*7190*/  FMNMX.FTZ R9, R155, R22, !PT ;  /* 0x000000169b097209 */ /* 0x004fe20007810000 */
[----:B------:R-:W0:Y:S03]  /*71a0*/  MUFU.TANH R158, R158 ;  /* 0x0000009e009e7308 */ /* 0x000e260000002400 */
[----:B---3--:R-:W-:-:S05]  /*71b0*/  FMNMX.FTZ R22, R156, R9, !PT ;  /* 0x000000099c167209 */ /* 0x008fca0007810000 */
        /* <DEDUP_REMOVED lines=18> */
[----:B------:R2:W-:Y:S01]  /*72e0*/  MUFU.EX2 R168, R175 ;  /* 0x000000af00a87308 */ /* 0x0005e20000000800 */
[----:B-1----:R-:W-:-:S07]  /*72f0*/  FMNMX.FTZ R22, R166, R9, !PT ;  /* 0x00000009a6167209 */ /* 0x002fce0007810000 */
[----:B------:R-:W1:Y:S01]  /*7300*/  MUFU.EX2 R21, R21 ;  /* 0x0000001500157308 */ /* 0x000e620000000800 */
[----:B0-----:R-:W-:Y:S01]  /*7310*/  FMNMX.FTZ R9, R167, R22, !PT ;  /* 0x00000016a7097209 */ /* 0x001fe20007810000 */
[--C-:B--2---:R-:W-:Y:S01]  /*7320*/  FFMA.FTZ R175, R200, UR7, -R186.reuse ;  /* 0x00000007c8af7c23 */ /* 0x104fe200080108ba */
[----:B------:R-:W-:-:S03]  /*7330*/  FFMA.FTZ R22, R204, UR7, -R186 ;  /* 0x00000007cc167c23 */ /* 0x000fc600080108ba */
[----:B------:R-:W0:Y:S02]  /*7340*/  SHFL.BFLY PT, R154, R9, 0x2, 0x1f ;  /* 0x0c401f00099a7f89 */ /* 0x000e2400000e0000 */
[----:B------:R-:W2:Y:S08]  /*7350*/  MUFU.EX2 R187, R187 ;  /* 0x000000bb00bb7308 */ /* 0x000eb00000000800 */
[----:B------:R-:W3:Y:S01]  /*7360*/  MUFU.EX2 R170, R170 ;  /* 0x000000aa00aa7308 */ /* 0x000ee20000000800 */
[-C--:B-1----:R-:W-:Y:S01]  /*7370*/  FMUL.FTZ R24, R24, R21.reuse ;  /* 0x0000001518187220 */ /* 0x082fe20000410000 */
        /* <DEDUP_REMOVED lines=12> */
[----:B0-----:R-:W-:Y:S01]  /*7440*/  FMNMX.FTZ R169, R9, R154, !PT ;  /* 0x0000009a09a97209 */ /* 0x001fe20007810000 */
[--C-:B------:R-:W-:Y:S01]  /*7450*/  FFMA.FTZ R154, R185, UR7, -R186.reuse ;  /* 0x00000007b99a7c23 */ /* 0x100fe200080108ba */
[----:B------:R-:W-:Y:S01]  /*7460*/  FFMA.FTZ R185, R193, UR7, -R186 ;  /* 0x00000007c1b97c23 */ /* 0x000fe200080108ba */
[----:B------:R-:W0:Y:S01]  /*7470*/  MUFU.EX2 R176, R176 ;  /* 0x000000b000b07308 */ /* 0x000e220000000800 */
[-C--:B------:R-:W-:Y:S01]  /*7480*/  FMUL.FTZ R48, R48, R21.reuse ;  /* 0x0000001530307220 */ /* 0x080fe20000410000 */
[----:B------:R-:W4:Y:S01]  /*7490*/  SHFL.BFLY PT, R174, R169, 0x1, 0x1f ;  /* 0x0c201f00a9ae7f89 */ /* 0x000f2200000e0000 */
        /* <DEDUP_REMOVED lines=23> */
[----:B----4-:R-:W-:Y:S01]  /*7610*/  FMNMX.FTZ R9, R169, R174, !PT ;  /* 0x000000aea9097209 */ /* 0x010fe20007810000 */
        /* <DEDUP_REMOVED lines=19> */
[----:B------:R-:W-:Y:S01]  /*7750*/  FFMA.FTZ R156, R21, R4, R168 ;  /* 0x00000004159c7223 */ /* 0x000fe200000100a8 */
[--C-:B------:R-:W-:Y:S01]  /*7760*/  FFMA.FTZ R13, R18, UR7, -R186.reuse ;  /* 0x00000007120d7c23 */ /* 0x100fe200080108ba */
[----:B------:R-:W-:Y:S01]  /*7770*/  FFMA.FTZ R18, R19, UR7, -R186 ;  /* 0x0000000713127c23 */ /* 0x000fe200080108ba */
[----:B------:R-:W4:Y:S01]  /*7780*/  MUFU.EX2 R169, R169 ;  /* 0x000000a900a97308 */ /* 0x000f220000000800 */
[----:B--2---:R-:W-:Y:S01]  /*7790*/  FADD.FTZ R19, R187, R156 ;  /* 0x0000009cbb137221 */ /* 0x004fe20000010000 */
[--C-:B------:R-:W-:Y:S01]  /*77a0*/  FFMA.FTZ R4, R158, UR7, -R186.reuse ;  /* 0x000000079e047c23 */ /* 0x100fe200080108ba */
[--C-:B------:R-:W-:Y:S01]  /*77b0*/  FFMA.FTZ R15, R20, UR7, -R186.reuse ;  /* 0x00000007140f7c23 */ /* 0x100fe200080108ba */
[--C-:B------:R-:W-:Y:S01]  /*77c0*/  FFMA.FTZ R20, R155, UR7, -R186.reuse ;  /* 0x000000079b147c23 */ /* 0x100fe200080108ba */
[----:B---3--:R-:W-:Y:S01]  /*77d0*/  FADD.FTZ R158, R170, R19 ;  /* 0x00000013aa9e7221 */ /* 0x008fe20000010000 */
[--C-:B------:R-:W-:Y:S01]  /*77e0*/  FFMA.FTZ R190, R157, UR7, -R186.reuse ;  /* 0x000000079dbe7c23 */ /* 0x100fe200080108ba */
[----:B------:R-:W-:Y:S01]  /*77f0*/  FFMA.FTZ R159, R159, UR7, -R186 ;  /* 0x000000079f9f7c23 */ /* 0x000fe200080108ba */
[----:B------:R-:W2:Y:S01]  /*7800*/  MUFU.EX2 R188, R188 ;  /* 0x000000bc00bc7308 */ /* 0x000ea20000000800 */
[----:B-1----:R-:W-:Y:S01]  /*7810*/  FADD.FTZ R19, R191, R158 ;  /* 0x0000009ebf137221 */ /* 0x002fe20000010000 */
[--C-:B------:R-:W-:Y:S01]  /*7820*/  FFMA.FTZ R155, R162, UR7, -R186.reuse ;  /* 0x00000007a29b7c23 */ /* 0x100fe200080108ba */
[--C-:B------:R-:W-:Y:S01]  /*7830*/  FFMA.FTZ R163, R163, UR7, -R186.reuse ;  /* 0x00000007a3a37c23 */ /* 0x100fe200080108ba */
[----:B------:R-:W-:Y:S01]  /*7840*/  FFMA.FTZ R193, R166, UR7, -R186 ;  /* 0x00000007a6c17c23 */ /* 0x000fe200080108ba */
[----:B0-----:R-:W-:Y:S01]  /*7850*/  FADD.FTZ R158, R176, R19 ;  /* 0x00000013b09e7221 */ /* 0x001fe20000010000 */
[----:B-----5:R-:W-:Y:S01]  /*7860*/  F2FP.BF16.F32.PACK_AB R166, R184, R175 ;  /* 0x000000afb8a6723e */ /* 0x020fe200000010ff */
[----:B------:R-:W-:Y:S01]  /*7870*/  FMUL.FTZ R100, R100, R21 ;  /* 0x0000001564647220 */ /* 0x000fe20000410000 */
[----:B------:R-:W0:Y:S01]  /*7880*/  MUFU.EX2 R171, R171 ;  /* 0x000000ab00ab7308 */ /* 0x000e220000000800 */
[----:B----4-:R-:W-:Y:S01]  /*7890*/  FFMA.FTZ R5, R10, R5, R169 ;  /* 0x000000050a057223 */ /* 0x010fe200000100a9 */
[----:B------:R-:W-:Y:S01]  /*78a0*/  FADD.FTZ R158, R177, R158 ;  /* 0x0000009eb19e7221 */ /* 0x000fe20000010000 */
[----:B------:R-:W-:Y:S01]  /*78b0*/  F2FP.BF16.F32.PACK_AB R168, R187, R168 ;  /* 0x000000a8bba8723e */ /* 0x000fe200000010ff */
[----:B------:R-:W-:Y:S01]  /*78c0*/  FMUL.FTZ R101, R101, R21 ;  /* 0x0000001565657220 */ /* 0x000fe20000410000 */
[----:B------:R-:W-:Y:S01]  /*78d0*/  F2FP.BF16.F32.PACK_AB R170, R191, R170 ;  /* 0x000000aabfaa723e */ /* 0x000fe200000010ff */
[----:B------:R-:W-:Y:S01]  /*78e0*/  FADD.FTZ R157, R175, R158 ;  /* 0x0000009eaf9d7221 */ /* 0x000fe20000010000 */
[----:B------:R-:W-:Y:S01]  /*78f0*/  FFMA.FTZ R158, R165, UR7, -R186 ;  /* 0x00000007a59e7c23 */ /* 0x000fe200080108ba */
        /* <DEDUP_REMOVED lines=17> */
[----:B-1----:R-:W-:Y:S01]  /*7a10*/  FADD.FTZ R156, R12, R5 ;  /* 0x000000050c9c7221 */ /* 0x002fe20000010000 */
[----:B------:R-:W-:Y:S01]  /*7a20*/  FFMA.FTZ R5, R160, UR7, -R186 ;  /* 0x00000007a0057c23 */ /* 0x000fe200080108ba */
[----:B------:R-:W-:Y:S01]  /*7a30*/  F2FP.BF16.F32.PACK_AB R171, R12, R171 ;  /* 0x000000ab0cab723e */ /* 0x000fe200000010ff */
        /* <DEDUP_REMOVED lines=15> */
[--C-:B------:R-:W-:Y:S01]  /*7b30*/  FFMA.FTZ R19, R164, UR7, -R186.reuse ;  /* 0x00000007a4137c23 */ /* 0x100fe200080108ba */
[----:B------:R-:W-:Y:S01]  /*7b40*/  F2FP.BF16.F32.PACK_AB R164, R177, R176 ;  /* 0x000000b0b1a4723e */ /* 0x000fe200000010ff */
[-C--:B------:R-:W-:Y:S01]  /*7b50*/  FMUL.FTZ R145, R145, R21.reuse ;  /* 0x0000001591917220 */ /* 0x080fe20000410000 */
[-C--:B------:R-:W-:Y:S01]  /*7b60*/  FMUL.FTZ R148, R148, R21.reuse ;  /* 0x0000001594947220 */ /* 0x080fe20000410000 */
[----:B------:R-:W-:Y:S01]  /*7b70*/  FMUL.FTZ R149, R149, R21 ;  /* 0x0000001595957220 */ /* 0x000fe20000410000 */
        /* <DEDUP_REMOVED lines=41> */
[----:B-1----:R-:W-:Y:S01]  /*7e10*/  FFMA.FTZ R192, R161, UR7, -R186 ;  /* 0x00000007a1c07c23 */ /* 0x002fe200080108ba */
[----:B------:R-:W-:Y:S01]  /*7e20*/  FADD.FTZ R161, R11, R156 ;  /* 0x0000009c0ba17221 */ /* 0x000fe20000010000 */
[----:B------:R-:W-:Y:S01]  /*7e30*/  FADD.FTZ R156, R184, R157 ;  /* 0x0000009db89c7221 */ /* 0x000fe20000010000 */
[----:B------:R-:W-:Y:S01]  /*7e40*/  FFMA.FTZ R186, R167, UR7, -R186 ;  /* 0x00000007a7ba7c23 */ /* 0x000fe200080108ba */
[C---:B--2---:R-:W-:Y:S01]  /*7e50*/  F2FP.BF16.F32.PACK_AB R167, R16.reuse, R11 ;  /* 0x0000000b10a7723e */ /* 0x044fe200000010ff */
[----:B------:R-:W-:Y:S01]  /*7e60*/  FADD.FTZ R160, R16, R161 ;  /* 0x000000a110a07221 */ /* 0x000fe20000010000 */
[----:B------:R-:W-:Y:S01]  /*7e70*/  FADD.FTZ R157, R173, R156 ;  /* 0x0000009cad9d7221 */ /* 0x000fe20000010000 */
[----:B------:R-:W1:Y:S01]  /*7e80*/  MUFU.EX2 R180, R180 ;  /* 0x000000b400b47308 */ /* 0x000e620000000800 */
[-C--:B------:R-:W-:Y:S01]  /*7e90*/  FMUL.FTZ R95, R95, R10.reuse ;  /* 0x0000000a5f5f7220 */ /* 0x080fe20000410000 */
[----:B0-----:R-:W-:Y:S01]  /*7ea0*/  FADD.FTZ R161, R13, R160 ;  /* 0x000000a00da17221 */ /* 0x001fe20000010000 */
[----:B---3--:R-:W-:Y:S01]  /*7eb0*/  FADD.FTZ R156, R178, R157 ;  /* 0x0000009db29c7221 */ /* 0x008fe20000010000 */
[-C--:B------:R-:W-:Y:S01]  /*7ec0*/  FMUL.FTZ R98, R98, R10.reuse ;  /* 0x0000000a62627220 */ /* 0x080fe20000410000 */
[-C--:B------:R-:W-:Y:S01]  /*7ed0*/  FMUL.FTZ R99, R99, R10.reuse ;  /* 0x0000000a63637220 */ /* 0x080fe20000410000 */
[----:B----4-:R-:W-:Y:S01]  /*7ee0*/  FADD.FTZ R160, R18, R161 ;  /* 0x000000a112a07221 */ /* 0x010fe20000010000 */
[----:B-----5:R-:W-:Y:S01]  /*7ef0*/  FADD.FTZ R157, R153, R156 ;  /* 0x0000009c999d7221 */ /* 0x020fe20000010000 */
[----:B------:R-:W0:Y:S01]  /*7f00*/  MUFU.EX2 R20, R20 ;  /* 0x0000001400147308 */ /* 0x000e220000000800 */
[-C--:B------:R-:W-:Y:S01]  /*7f10*/  FMUL.FTZ R102, R102, R10.reuse ;  /* 0x0000000a66667220 */ /* 0x080fe20000410000 */
[----:B------:R-:W-:Y:S01]  /*7f20*/  FADD.FTZ R161, R15, R160 ;  /* 0x000000a00fa17221 */ /* 0x000fe20000010000 */
[-C--:B------:R-:W-:Y:S01]  /*7f30*/  FMUL.FTZ R103, R103, R10.reuse ;  /* 0x0000000a67677220 */ /* 0x080fe20000410000 */
[-C--:B------:R-:W-:Y:S01]  /*7f40*/  FMUL.FTZ R106, R106, R10.reuse ;  /* 0x0000000a6a6a7220 */ /* 0x080fe20000410000 */
[-C--:B------:R-:W-:Y:S01]  /*7f50*/  FMUL.FTZ R107, R107, R10.reuse ;  /* 0x0000000a6b6b7220 */ /* 0x080fe20000410000 */
[-C--:B------:R-:W-:Y:S01]  /*7f60*/  FMUL.FTZ R110, R110, R10.reuse ;  /* 0x0000000a6e6e7220 */ /* 0x080fe20000410000 */
[-C--:B------:R-:W-:Y:S01]  /*7f70*/  FMUL.FTZ R111, R111, R10.reuse ;  /* 0x0000000a6f6f7220 */ /* 0x080fe20000410000 */
[----:B------:R-:W2:Y:S01]  /*7f80*/  MUFU.EX2 R23, R23 ;  /* 0x0000001700177308 */ /* 0x000ea20000000800 */
        /* <DEDUP_REMOVED lines=25> */
[----:B------:R-:W-:Y:S01]  /*8120*/  F2FP.BF16.F32.PACK_AB R160, R178, R173 ;  /* 0x000000adb2a0723e */ /* 0x000fe200000010ff */
[-C--:B------:R-:W-:Y:S01]  /*8130*/  FMUL.FTZ R146, R146, R10.reuse ;  /* 0x0000000a92927220 */ /* 0x080fe20000410000 */
[-C--:B------:R-:W-:Y:S01]  /*8140*/  FMUL.FTZ R147, R147, R10.reuse ;  /* 0x0000000a93937220 */ /* 0x080fe20000410000 */
[-C--:B------:R-:W-:Y:S01]  /*8150*/  FMUL.FTZ R150, R150, R10.reuse ;  /* 0x0000000a96967220 */ /* 0x080fe20000410000 */
[----:B------:R-:W-:-:S02]  /*8160*/  FMUL.FTZ R151, R151, R10 ;  /* 0x0000000a97977220 */ /* 0x000fc40000410000 */
[----:B------:R-:W1:Y:S01]  /*8170*/  MUFU.EX2 R22, R22 ;  /* 0x0000001600167308 */ /* 0x000e620000000800 */
[C---:B0-----:R-:W-:Y:S01]  /*8180*/  FADD.FTZ R157, R182.reuse, R157 ;  /* 0x0000009db69d7221 */ /* 0x041fe20000010000 */
[----:B------:R-:W-:-:S06]  /*8190*/  F2FP.BF16.F32.PACK_AB R156, R182, R23 ;  /* 0x00000017b69c723e */ /* 0x000fcc00000010ff */
[----:B------:R-:W0:Y:S01]  /*81a0*/  MUFU.EX2 R4, R4 ;  /* 0x0000000400047308 */ /* 0x000e220000000800 */
[----:B--2---:R-:W-:-:S07]  /*81b0*/  FADD.FTZ R7, R190, R7 ;  /* 0x00000007be077221 */ /* 0x004fce0000010000 */
[----:B------:R-:W2:Y:S01]  /*81c0*/  MUFU.EX2 R179, R179 ;  /* 0x000000b300b37308 */ /* 0x000ea20000000800 */
[----:B-1----:R-:W-:Y:S01]  /*81d0*/  FADD.FTZ R14, R22, R157 ;  /* 0x0000009d160e7221 */ /* 0x002fe20000010000 */
        /* <DEDUP_REMOVED lines=20> */
[----:B------:R2:W3:Y:S01]  /*8320*/  MUFU.EX2 R12, R163 ;  /* 0x000000a3000c7308 */ /* 0x0004e20000000800 */
[----:B-1----:R-:W-:-:S07]  /*8330*/  FADD.FTZ R7, R155, R16 ;  /* 0x000000109b077221 */ /* 0x002fce0000010000 */
[----:B------:R-:W1:Y:S01]  /*8340*/  MUFU.EX2 R172, R172 ;  /* 0x000000ac00ac7308 */ /* 0x000e620000000800 */
[C---:B0-----:R-:W-:Y:S01]  /*8350*/  FADD.FTZ R11, R183.reuse, R18 ;  /* 0x00000012b70b7221 */ /* 0x041fe20000010000 */
[----:B--2---:R-:W-:Y:S02]  /*8360*/  F2FP.BF16.F32.PACK_AB R163, R20, R15 ;  /* 0x0000000f14a3723e */ /* 0x004fe400000010ff */
[----:B------:R-:W-:-:S04]  /*8370*/  F2FP.BF16.F32.PACK_AB R154, R183, R154 ;  /* 0x0000009ab79a723e */ /* 0x000fc800000010ff */
[----:B------:R-:W0:Y:S01]  /*8380*/  MUFU.EX2 R19, R19 ;  /* 0x0000001300137308 */ /* 0x000e220000000800 */
[C---:B---3--:R-:W-:Y:S01]  /*8390*/  FADD.FTZ R4, R12.reuse, R7 ;  /* 0x000000070c047221 */ /* 0x048fe20000010000 */
[----:B------:R-:W-:-:S06]  /*83a0*/  F2FP.BF16.F32.PACK_AB R155, R12, R155 ;  /* 0x0000009b0c9b723e */ /* 0x000fcc00000010ff */
[----:B------:R-:W2:Y:S01]  /*83b0*/  MUFU.EX2 R185, R185 ;  /* 0x000000b900b97308 */ /* 0x000ea20000000800 */
[----:B-1----:R-:W-:-:S07]  /*83c0*/  FADD.FTZ R16, R172, R11 ;  /* 0x0000000bac107221 */ /* 0x002fce0000010000 */
[----:B------:R1:W3:Y:S01]  /*83d0*/  MUFU.EX2 R14, R158 ;  /* 0x0000009e000e7308 */ /* 0x0002e20000000800 */
[----:B0-----:R-:W-:-:S07]  /*83e0*/  FADD.FTZ R5, R19, R4 ;  /* 0x0000000413057221 */ /* 0x001fce0000010000 */
[----:B------:R-:W0:Y:S01]  /*83f0*/  MUFU.EX2 R175, R193 ;  /* 0x000000c100af7308 */ /* 0x000e220000000800 */
[----:B--2---:R-:W-:Y:S01]  /*8400*/  FADD.FTZ R7, R185, R16 ;  /* 0x00000010b9077221 */ /* 0x004fe20000010000 */
[----:B-1----:R-:W-:Y:S02]  /*8410*/  F2FP.BF16.F32.PACK_AB R158, R179, R22 ;  /* 0x00000016b39e723e */ /* 0x002fe400000010ff */
[----:B------:R-:W-:Y:S01]  /*8420*/  F2FP.BF16.F32.PACK_AB R172, R185, R172 ;  /* 0x000000acb9ac723e */ /* 0x000fe200000010ff */
[----:B------:R-:W-:-:S03]  /*8430*/  FADD.FTZ R12, R174, R7 ;  /* 0x00000007ae0c7221 */ /* 0x000fc60000010000 */
[----:B------:R-:W1:Y:S01]  /*8440*/  MUFU.EX2 R189, R189 ;  /* 0x000000bd00bd7308 */ /* 0x000e620000000800 */
[C---:B---3--:R-:W-:Y:S01]  /*8450*/  FADD.FTZ R4, R14.reuse, R5 ;  /* 0x000000050e047221 */ /* 0x048fe20000010000 */
[----:B------:R-:W-:-:S06]  /*8460*/  F2FP.BF16.F32.PACK_AB R173, R14, R19 ;  /* 0x000000130ead723e */ /* 0x000fcc00000010ff */
[----:B------:R-:W2:Y:S01]  /*8470*/  MUFU.EX2 R186, R186 ;  /* 0x000000ba00ba7308 */ /* 0x000ea20000000800 */
[----:B0-----:R-:W-:Y:S01]  /*8480*/  FADD.FTZ R5, R175, R4 ;  /* 0x00000004af057221 */ /* 0x001fe20000010000 */
[C---:B-1----:R-:W-:Y:S01]  /*8490*/  FADD.FTZ R4, R189.reuse, R12 ;  /* 0x0000000cbd047221 */ /* 0x042fe20000010000 */
[----:B------:R-:W-:Y:S02]  /*84a0*/  F2FP.BF16.F32.PACK_AB R174, R189, R174 ;  /* 0x000000aebdae723e */ /* 0x000fe400000010ff */
[C---:B--2---:R-:W-:Y:S01]  /*84b0*/  FADD.FTZ R5, R186.reuse, R5 ;  /* 0x00000005ba057221 */ /* 0x044fe20000010000 */
[----:B------:R-:W-:Y:S01]  /*84c0*/  F2FP.BF16.F32.PACK_AB R175, R186, R175 ;  /* 0x000000afbaaf723e */ /* 0x000fe200000010ff */
[----:B------:R-:W-:Y:S06]  /*84d0*/  @!P0 BRA `(.L_x_13722) ;  /* 0x0000000000048947 */ /* 0x000fec0003800000 */
[----:B------:R-:W-:Y:S01]  /*84e0*/  BPT.TRAP 0x1 ;  /* 0x000000040000795c */ /* 0x000fe20000300000 */
.L_x_13722:
[----:B------:R0:W1:Y:S01]  /*84f0*/  SYNCS.PHASECHK.TRANS64.TRYWAIT P1, [UR26+0x22850], R6 ;  /* 0x02285006ff0075a7 */ /* 0x000062000802015a */
[----:B------:R-:W-:Y:S05]  /*8500*/  @!P0 BRA `(.L_x_13723) ;  /* 0x0000000000048947 */ /* 0x000fea0003800000 */
[----:B------:R-:W-:Y:S01]  /*8510*/  BPT.TRAP 0x1 ;  /* 0x000000040000795c */ /* 0x000fe20000300000 */
.L_x_13723:
[----:B-1----:R-:W-:Y:S05]  /*8520*/  @P1 BRA `(.L_x_13724) ;  /* 0x0000000000081947 */ /* 0x002fea0003800000 */
[----:B------:R-:W1:Y:S02]  /*8530*/  SYNCS.PHASECHK.TRANS64.TRYWAIT P1, [UR26+0x22850], R6 ;  /* 0x02285006ff0075a7 */ /* 0x000e64000802015a */
[----:B-1----:R-:W-:Y:S05]  /*8540*/  @!P1 BRA `(.L_x_13725) ;  /* 0x0000006c00149947 */ /* 0x002fea0003800000 */
.L_x_13724:
        /* <DEDUP_REMOVED lines=39> */
.L_x_13726:
[----:B------:R-:W-:Y:S01]  /*87c0*/  UISETP.GT.AND UP0, UPT, UR27, UR41, UPT ;  /* 0x000000291b00728c */ /* 0x000fe2000bf04270 */
[----:B------:R-:W-:Y:S01]  /*87d0*/  MOV R10, R9 ;  /* 0x00000009000a7202 */ /* 0x000fe20000000f00 */
[----:B------:R-:W-:Y:S01]  /*87e0*/  UIADD3 UR26, UR26, 0x22860, URZ ;  /* 0x000228601a1a7890 */ /* 0x000fe2000fffe03f */
[----:B------:R-:W-:Y:S01]  /*87f0*/  IMAD.MOV.U32 R21, RZ, RZ, R8 ;  /* 0x000000ffff157224 */ /* 0x000fe200078e0008 */
[----:B------:R-:W-:Y:S02]  /*8800*/  UIADD3 UR27, UR27, -0x1, URZ ;  /* 0xffffffff1b1b7890 */ /* 0x000fe4000fffe03f */
[----:B------:R-:W-:Y:S01]  /*8810*/  PLOP3.LUT P1, PT, PT, PT, UP0, 0x80, 0x0 ;  /* 0x000000000000781c */ /* 0x000fe20003f2f008 */
[----:B------:R-:W-:-:S09]  /*8820*/  UPRMT UR26, UR25, 0x654, UR26 ;  /* 0x00000654191a7896 */ /* 0x000fd2000800001a */
[----:B------:R-:W-:Y:S03]  /*8830*/  SYNCS.ARRIVE.TRANS64.RED.A1T0 RZ, [UR26], RZ ;  /* 0x000000ffffff79a7 */ /* 0x000fe6000810041a */
[----:B------:R-:W-:Y:S05]  /*8840*/  @P1 BRA `(.L_x_13727) ;  /* 0xffffffdc00581947 */ /* 0x000fea000383ffff */
.L_x_13716:
[----:B------:R-:W2:Y:S01]  /*8850*/  SHFL.BFLY PT, R3, R4, 0x2, 0x1f ;  /* 0x0c401f0004037f89 */ /* 0x000ea200000e0000 */
[----:B------:R-:W-:-:S03]  /*8860*/  PLOP3.LUT P0, PT, PT, PT, PT, 0x8, 0x0 ;  /* 0x000000000000781c */ /* 0x000fc60003f0e170 */
[----:B01----:R-:W0:Y:S01]  /*8870*/  SHFL.BFLY PT, R6, R5, 0x2, 0x1f ;  /* 0x0c401f0005067f89 */ /* 0x003e2200000e0000 */
[----:B--2---:R-:W-:Y:S01]  /*8880*/  FADD.FTZ R3, R3, R4 ;  /* 0x0000000403037221 */ /* 0x004fe20000010000 */
[----:B------:R-:W-:Y:S02]  /*8890*/  IMAD.MOV.U32 R4, RZ, RZ, -0x800000 ;  /* 0xff800000ff047424 */ /* 0x000fe400078e00ff */
[----:B0-----:R-:W-:Y:S02]  /*88a0*/  FADD.FTZ R6, R6, R5 ;  /* 0x0000000506067221 */ /* 0x001fe40000010000 */
[----:B------:R-:W0:Y:S01]  /*88b0*/  SHFL.BFLY PT, R0, R3, 0x1, 0x1f ;  /* 0x0c201f0003007f89 */ /* 0x000e2200000e0000 */
[----:B------:R-:W-:-:S03]  /*88c0*/  IMAD.U32 R5, RZ, RZ, UR7 ;  /* 0x00000007ff057e24 */ /* 0x000fc6000f8e00ff */
[----:B------:R-:W1:Y:S01]  /*88d0*/  SHFL.BFLY PT, R7, R6, 0x1, 0x1f ;  /* 0x0c201f0006077f89 */ /* 0x000e6200000e0000 */
[----:B0-----:R-:W-:Y:S01]  /*88e0*/  FADD.FTZ R11, R3, R0 ;  /* 0x00000000030b7221 */ /* 0x001fe20000010000 */
[----:B------:R-:W-:Y:S02]  /*88f0*/  IADD3 R3, -R2, 0xb, RZ ;  /* 0x0000000b02037810 */ /* 0x000fe40007ffe1ff */
[----:B------:R-:W-:Y:S01]  /*8900*/  MOV R0, RZ ;  /* 0x000000ff00007202 */ /* 0x000fe20000000f00 */
[----:B-1----:R-:W-:Y:S02]  /*8910*/  FADD.FTZ R12, R6, R7 ;  /* 0x00000007060c7221 */ /* 0x002fe40000010000 */
[----:B------:R0:W-:Y:S08]  /*8920*/  BAR.ARV R3, 0x100 ;  /* 0x000400030000751d */ /* 0x0001f00000002000 */
[----:B------:R-:W-:Y:S06]  /*8930*/  BAR.ARV 0x8, 0x180 ;  /* 0x0206000000007b1d */ /* 0x000fec0000002000 */
[----:B------:R-:W-:Y:S01]  /*8940*/  FSETP.NE.FTZ.AND P1, PT, R11, RZ, PT ;  /* 0x000000ff0b00720b */ /* 0x000fe20003f35000 */
[----:B------:R-:W-:Y:S01]  /*8950*/  IMAD.MOV.U32 R7, RZ, RZ, RZ ;  /* 0x000000ffff077224 */ /* 0x000fe200078e00ff */
[----:B------:R-:W-:Y:S01]  /*8960*/  FSETP.NE.FTZ.AND P2, PT, R12, RZ, PT ;  /* 0x000000ff0c00720b */ /* 0x000fe20003f55000 */
[----:B0-----:R-:W-:-:S10]  /*8970*/  IMAD.MOV.U32 R3, RZ, RZ, -0x800000 ;  /* 0xff800000ff037424 */ /* 0x001fd400078e00ff */
[----:B------:R-:W0:Y:S01]  /*8980*/  @P1 MUFU.RCP R7, R11 ;  /* 0x0000000b00071308 */ /* 0x000e220000001000 */
[----:B------:R-:W-:-:S07]  /*8990*/  @P1 FMUL.FTZ R5, R5, 0.69314718246459960938 ;  /* 0x3f31721805051820 */ /* 0x000fce0000410000 */
[----:B------:R-:W1:Y:S08]  /*89a0*/  @P1 MUFU.LG2 R10, R11 ;  /* 0x0000000b000a1308 */ /* 0x000e700000000c00 */
[----:B------:R-:W2:Y:S01]  /*89b0*/  @P2 MUFU.LG2 R2, R12 ;  /* 0x0000000c00022308 */ /* 0x000ea20000000c00 */
[-C--:B0-----:R-:W-:Y:S01]  /*89c0*/  FMUL.FTZ R24, R24, R7.reuse ;  /* 0x0000000718187220 */ /* 0x081fe20000410000 */
[-C--:B------:R-:W-:Y:S01]  /*89d0*/  FMUL.FTZ R25, R25, R7.reuse ;  /* 0x0000000719197220 */ /* 0x080fe20000410000 */
[-C--:B------:R-:W-:Y:S01]  /*89e0*/  FMUL.FTZ R28, R28, R7.reuse ;  /* 0x000000071c1c7220 */ /* 0x080fe20000410000 */
[-C--:B------:R-:W-:Y:S01]  /*89f0*/  FMUL.FTZ R29, R29, R7.reuse ;  /* 0x000000071d1d7220 */ /* 0x080fe20000410000 */
[-C--:B------:R-:W-:Y:S01]  /*8a00*/  FMUL.FTZ R32, R32, R7.reuse ;  /* 0x0000000720207220 */ /* 0x080fe20000410000 */
[-C--:B------:R-:W-:Y:S01]  /*8a10*/  FMUL.FTZ R33, R33, R7.reuse ;  /* 0x0000000721217220 */ /* 0x080fe20000410000 */
[-C--:B------:R-:W-:Y:S01]  /*8a20*/  FMUL.FTZ R36, R36, R7.reuse ;  /* 0x0000000724247220 */ /* 0x080fe20000410000 */
        /* <DEDUP_REMOVED lines=59> */
[----:B-1----:R-:W-:Y:S01]  /*8de0*/  @P1 FMUL.FTZ R10, R10, 0.69314718246459960938 ;  /* 0x3f3172180a0a1820 */ /* 0x002fe20000410000 */
[----:B--2---:R-:W-:Y:S01]  /*8df0*/  @P2 FMUL.FTZ R2, R2, 0.69314718246459960938 ;  /* 0x3f31721802022820 */ /* 0x004fe20000410000 */
[-C--:B0-----:R-:W-:Y:S01]  /*8e00*/  FMUL.FTZ R26, R26, R0.reuse ;  /* 0x000000001a1a7220 */ /* 0x081fe20000410000 */
        /* <DEDUP_REMOVED lines=66> */
.L_x_13691:
[----:B------:R-:W-:Y:S05]  /*9230*/  @P0 BRA `(.L_x_13728) ;  /* 0x00000020004c0947 */ /* 0x000fea0003800000 */
[----:B------:R-:W0:Y:S01]  /*9240*/  S2R R0, SR_TID.X ;  /* 0x0000000000007919 */ /* 0x000e220000002100 */
        /* <DEDUP_REMOVED lines=16> */
[----:B0-----:R-:W-:Y:S01]  /*9350*/  VIADD R5, R0, 0xffffff80 ;  /* 0xffffff8000057836 */ /* 0x001fe20000000000 */
[----:B---3--:R-:W-:-:S06]  /*9360*/  USHF.R.S32.HI UR10, URZ, 0x1f, UR12 ;  /* 0x0000001f3f0a7899 */ /* 0x008fcc000801140c */
[----:B------:R-:W1:Y:S01]  /*9370*/  LDC R23, c[0x0][0xc50] ;  /* 0x00031400ff177b82 */ /* 0x000e620000000800 */
[----:B------:R-:W-:-:S04]  /*9380*/  SHF.R.S32.HI R2, RZ, 0x1f, R5 ;  /* 0x0000001fff027819 */ /* 0x000fc80000011405 */
[----:B------:R-:W-:-:S03]  /*9390*/  LEA.HI R6, R2, R5, RZ, 0x7 ;  /* 0x0000000502067211 */ /* 0x000fc600078f38ff */
[----:B------:R-:W0:Y:S01]  /*93a0*/  @P0 LDC R14, c[0x0][0xbec] ;  /* 0x0002fb00ff0e0b82 */ /* 0x000e220000000800 */
[----:B------:R-:W-:Y:S02]  /*93b0*/  LEA.HI R13, R2, R5, RZ, 0x2 ;  /* 0x00000005020d7211 */ /* 0x000fe400078f10ff */
[C---:B------:R-:W-:Y:S02]  /*93c0*/  LOP3.LUT R0, R6.reuse, 0xffffff80, RZ, 0xc0, !PT ;  /* 0xffffff8006007812 */ /* 0x040fe400078ec0ff */
[----:B------:R-:W-:Y:S02]  /*93d0*/  SHF.R.S32.HI R7, RZ, 0x7, R6 ;  /* 0x00000007ff077819 */ /* 0x000fe40000011406 */
[----:B------:R-:W-:Y:S01]  /*93e0*/  IADD3 R0, R5, -R0, RZ ;  /* 0x8000000005007210 */ /* 0x000fe20007ffe0ff */
[----:B------:R-:W3:Y:S01]  /*93f0*/  LDC.64 R20, c[0x0][0xb40] ;  /* 0x0002d000ff147b82 */ /* 0x000ee20000000a00 */
[----:B------:R-:W-:Y:S02]  /*9400*/  LEA.HI R2, R6, R7, RZ, 0x1 ;  /* 0x0000000706027211 */ /* 0x000fe400078f08ff */
[----:B------:R-:W-:-:S02]  /*9410*/  SHF.R.S32.HI R9, RZ, 0x1f, R0 ;  /* 0x0000001fff097819 */ /* 0x000fc40000011400 */
[----:B------:R-:W-:Y:S02]  /*9420*/  LOP3.LUT R6, R13, 0xfffffffc, RZ, 0xc0, !PT ;  /* 0xfffffffc0d067812 */ /* 0x000fe400078ec0ff */
[CC--:B------:R-:W-:Y:S01]  /*9430*/  LEA.HI R10, R9.reuse, R0.reuse, RZ, 0x2 ;  /* 0x00000000090a7211 */ /* 0x0c0fe200078f10ff */
[----:B------:R-:W5:Y:S01]  /*9440*/  @P0 LDC R152, c[0x0][0xbec] ;  /* 0x0002fb00ff980b82 */ /* 0x000f620000000800 */
[----:B------:R-:W-:Y:S01]  /*9450*/  LEA.HI R9, R9, R0, RZ, 0x5 ;  /* 0x0000000009097211 */ /* 0x000fe200078f28ff */
[----:B------:R-:W-:Y:S01]  /*9460*/  IMAD.IADD R13, R5, 0x1, -R6 ;  /* 0x00000001050d7824 */ /* 0x000fe200078e0a06 */
[--C-:B------:R-:W-:Y:S02]  /*9470*/  SHF.R.S32.HI R11, RZ, 0x2, R10.reuse ;  /* 0x00000002ff0b7819 */ /* 0x100fe4000001140a */
[----:B------:R-:W-:Y:S02]  /*9480*/  SHF.R.S32.HI R12, RZ, 0x1f, R10 ;  /* 0x0000001fff0c7819 */ /* 0x000fe4000001140a */
[----:B------:R-:W-:Y:S01]  /*9490*/  LEA.HI R6, R13, R13, RZ, 0x1 ;  /* 0x0000000d0d067211 */ /* 0x000fe200078f08ff */
[----:B------:R-:W5:Y:S01]  /*94a0*/  @P0 LDC R17, c[0x0][0xbf0] ;  /* 0x0002fc00ff110b82 */ /* 0x000f620000000800 */
[----:B------:R-:W-:-:S02]  /*94b0*/  LEA.HI R12, R12, R11, RZ, 0x3 ;  /* 0x0000000b0c0c7211 */ /* 0x000fc400078f18ff */
[----:B------:R-:W-:Y:S02]  /*94c0*/  LOP3.LUT R2, R2, 0x3fffffe, RZ, 0xc0, !PT ;  /* 0x03fffffe02027812 */ /* 0x000fe400078ec0ff */
[----:B------:R-:W-:-:S03]  /*94d0*/  LOP3.LUT R12, R12, 0xfffffff8, RZ, 0xc0, !PT ;  /* 0xfffffff80c0c7812 */ /* 0x000fc600078ec0ff */
[----:B------:R-:W-:Y:S01]  /*94e0*/  IMAD.IADD R2, R7, 0x1, -R2 ;  /* 0x0000000107027824 */ /* 0x000fe200078e0a02 */
[----:B------:R-:W-:Y:S01]  /*94f0*/  IADD3 R5, R11, -R12, RZ ;  /* 0x8000000c0b057210 */ /* 0x000fe20007ffe0ff */
[----:B------:R-:W5:Y:S01]  /*9500*/  @P0 LDC R153, c[0x0][0xbf0] ;  /* 0x0002fc00ff990b82 */ /* 0x000f620000000800 */
[----:B------:R-:W-:Y:S01]  /*9510*/  LOP3.LUT R12, R6, 0x1ffffffe, RZ, 0xc0, !PT ;  /* 0x1ffffffe060c7812 */ /* 0x000fe200078ec0ff */
[----:B------:R-:W-:Y:S01]  /*9520*/  IMAD.U32 R7, RZ, RZ, UR5 ;  /* 0x00000005ff077e24 */ /* 0x000fe2000f8e00ff */
[----:B------:R-:W-:Y:S01]  /*9530*/  SHF.R.S32.HI R6, RZ, 0x5, R9 ;  /* 0x00000005ff067819 */ /* 0x000fe20000011409 */
[----:B------:R-:W-:Y:S01]  /*9540*/  IMAD.U32 R7, RZ, RZ, UR6 ;  /* 0x00000006ff077e24 */ /* 0x000fe2000f8e00ff */
[----:B------:R-:W-:Y:S01]  /*9550*/  UIMAD UR6, UR38, UR9, UR7 ;  /* 0x00000009260672a4 */ /* 0x000fe2000f8e0207 */
[----:B------:R-:W-:Y:S02]  /*9560*/  IMAD.IADD R16, R13, 0x1, -R12 ;  /* 0x000000010d107824 */ /* 0x000fe400078e0a0c */
[----:B------:R-:W-:Y:S01]  /*9570*/  IMAD R5, R6, 0x10, R5 ;  /* 0x0000001006057824 */ /* 0x000fe200078e0205 */
[----:B------:R-:W-:Y:S01]  /*9580*/  MOV R6, UR4 ;  /* 0x0000000400067c02 */ /* 0x000fe20008000f00 */
[----:B------:R-:W-:Y:S01]  /*9590*/  UIMAD.WIDE.U32 UR4, UR38, UR8, URZ ;  /* 0x00000008260472a5 */ /* 0x000fe2000f8e003f */
[----:B----4-:R-:W-:-:S02]  /*95a0*/  IMAD R12, R18, UR10, RZ ;  /* 0x0000000a120c7c24 */ /* 0x010fc4000f8e02ff */
[----:B------:R-:W-:Y:S01]  /*95b0*/  LEA R9, R2, R5, 0x6 ;  /* 0x0000000502097211 */ /* 0x000fe200078e30ff */
[----:B------:R-:W-:Y:S01]  /*95c0*/  UIADD3 UR6, UR5, UR6, URZ ;  /* 0x0000000605067290 */ /* 0x000fe2000fffe03f */
[----:B------:R-:W-:Y:S01]  /*95d0*/  IMAD R15, R19, UR12, R12 ;  /* 0x0000000c130f7c24 */ /* 0x000fe2000f8e020c */
[----:B------:R-:W-:Y:S01]  /*95e0*/  MOV R12, UR4 ;  /* 0x00000004000c7c02 */ /* 0x000fe20008000f00 */
[----:B------:R-:W-:Y:S01]  /*95f0*/  IMAD.WIDE.U32 R6, R18, UR12, R6 ;  /* 0x0000000c12067c25 */ /* 0x000fe2000f8e0006 */
[----:B------:R-:W-:-:S03]  /*9600*/  ULDC.64 UR8, c[0x0][0xb28] ;  /* 0x0002ca0000087ab9 */ /* 0x000fc60000000a00 */
[----:B------:R-:W-:Y:S01]  /*9610*/  IMAD R2, R16, 0x8, R9 ;  /* 0x0000000810027824 */ /* 0x000fe200078e0209 */
[----:B------:R-:W-:Y:S01]  /*9620*/  IADD3 R16, RZ, -UR38, RZ ;  /* 0x80000026ff107c10 */ /* 0x000fe2000fffe0ff */
[----:B------:R-:W-:Y:S01]  /*9630*/  IMAD.U32 R13, RZ, RZ, UR5 ;  /* 0x00000005ff0d7e24 */ /* 0x000fe2000f8e00ff */
[----:B------:R-:W-:Y:S01]  /*9640*/  ULDC.64 UR4, c[0x0][0xbe0] ;  /* 0x0002f80000047ab9 */ /* 0x000fe20000000a00 */
[----:B--2---:R-:W-:Y:S02]  /*9650*/  IMAD R5, R22, 0x80, R2 ;  /* 0x0000008016057824 */ /* 0x004fe400078e0202 */
[----:B-1----:R-:W-:Y:S02]  /*9660*/  IMAD R23, R23, R16, UR11 ;  /* 0x0000000b17177e24 */ /* 0x002fe4000f8e0210 */
[----:B0-----:R-:W-:-:S03]  /*9670*/  @P0 IMAD.HI.U32 R2, R5, R14, RZ ;  /* 0x0000000e05020227 */ /* 0x001fc600078e00ff */
[----:B------:R-:W-:Y:S01]  /*9680*/  SHF.R.S32.HI R16, RZ, 0x1f, R23 ;  /* 0x0000001fff107819 */ /* 0x000fe20000011417 */
[----:B------:R-:W-:Y:S01]  /*9690*/  IMAD.U32 R13, RZ, RZ, UR6 ;  /* 0x00000006ff0d7e24 */ /* 0x000fe2000f8e00ff */
[----:B------:R-:W-:Y:S01]  /*96a0*/  ULDC.64 UR6, c[0x0][0xb48] ;  /* 0x0002d20000067ab9 */ /* 0x000fe20000000a00 */
[----:B------:R-:W-:Y:S01]  /*96b0*/  IMAD.IADD R7, R7, 0x1, R15 ;  /* 0x0000000107077824 */ /* 0x000fe200078e020f */
[----:B------:R-:W-:Y:S01]  /*96c0*/  MOV R15, R5 ;  /* 0x00000005000f7202 */ /* 0x000fe20000000f00 */
[----:B---3--:R-:W-:Y:S02]  /*96d0*/  IMAD R14, R20, UR10, RZ ;  /* 0x0000000a140e7c24 */ /* 0x008fe4000f8e02ff */
[----:B-----5:R-:W-:-:S04]  /*96e0*/  @P0 IMAD.HI.U32 R152, R5, R152, RZ ;  /* 0x0000009805980227 */ /* 0x020fc800078e00ff */
[----:B------:R-:W-:Y:S01]  /*96f0*/  IMAD.MOV.U32 R11, RZ, RZ, R5 ;  /* 0x000000ffff0b7224 */ /* 0x000fe200078e0005 */
[----:B------:R-:W-:Y:S01]  /*9700*/  @P0 SHF.R.U32.HI R11, RZ, R17, R2 ;  /* 0x00000011ff0b0219 */ /* 0x000fe20000011602 */
        /* <DEDUP_REMOVED lines=72> */
[----:B------:R-:W-:Y:S01]  /*9b90*/  VIADD R19, R0, 0x28 ;  /* 0x0000002800137836 */ /* 0x000fe20000000000 */
        /* <DEDUP_REMOVED lines=16> */
[C---:B------:R-:W-:Y:S02]  /*9ca0*/  IADD3 R4, R0.reuse, 0x38, RZ ;  /* 0x0000003800047810 */ /* 0x040fe40007ffe0ff */
[----:B------:R-:W-:Y:S01]  /*9cb0*/  IADD3 R22, R0, 0x50, RZ ;  /* 0x0000005000167810 */ /* 0x000fe20007ffe0ff */
        /* <DEDUP_REMOVED lines=66> */
[----:B------:R-:W-:-:S02]  /*a0e0*/  @!P2 LOP3.LUT R3, R3, 0xfffffffe, RZ, 0xc0, !PT ;  /* 0xfffffffe0303a812 */ /* 0x000fc400078ec0ff */
[----:B------:R-:W-:Y:S01]  /*a0f0*/  @!P3 LEA.HI R22, R22, R22, RZ, 0x1 ;  /* 0x000000161616b211 */ /* 0x000fe200078f08ff */
[----:B------:R1:W-:Y:S01]  /*a100*/  @!P0 ST.E.64 desc[UR36][R12.64], R72 ;  /* 0x000000480c008985 */ /* 0x0003e2000c101b24 */
[----:B--2---:R-:W-:Y:S01]  /*a110*/  @!P6 LOP3.LUT R15, R4, 0xfffffffe, RZ, 0xc0, !PT ;  /* 0xfffffffe040fe812 */ /* 0x004fe200078ec0ff */
        /* <DEDUP_REMOVED lines=9> */
[C---:B------:R-:W-:Y:S01]  /*a1b0*/  VIADD R3, R0.reuse, 0xa0 ;  /* 0x000000a000037836 */ /* 0x040fe20000000000 */
[----:B------:R0:W-:Y:S01]  /*a1c0*/  @!P2 ST.E.64 desc[UR36][R10.64], R76 ;  /* 0x0000004c0a00a985 */ /* 0x0001e2000c101b24 */
[--C-:B-1----:R-:W-:Y:S01]  /*a1d0*/  @!P6 IMAD.WIDE R12, R15, 0x4, R6.reuse ;  /* 0x000000040f0ce825 */ /* 0x102fe200078e0206 */
[----:B------:R-:W-:Y:S02]  /*a1e0*/  IADD3 R20, R0, 0xb0, RZ ;  /* 0x000000b000147810 */ /* 0x000fe40007ffe0ff */
[----:B------:R-:W-:Y:S01]  /*a1f0*/  ISETP.GE.AND P2, PT, R3, UR4, PT ;  /* 0x0000000403007c0c */ /* 0x000fe2000bf46270 */
        /* <DEDUP_REMOVED lines=25> */
[----:B--2---:R-:W-:Y:S01]  /*a390*/  @!P2 IMAD.WIDE R14, R3, 0x4, R6 ;  /* 0x00000004030ea825 */ /* 0x004fe200078e0206 */
[----:B---3--:R-:W-:Y:S01]  /*a3a0*/  @!P3 LOP3.LUT R17, R4, 0xfffffffe, RZ, 0xc0, !PT ;  /* 0xfffffffe0411b812 */ /* 0x008fe200078ec0ff */
[----:B------:R1:W-:Y:S01]  /*a3b0*/  @!P1 ST.E.64 desc[UR36][R12.64], R100 ;  /* 0x000000640c009985 */ /* 0x0003e2000c101b24 */
[----:B----4-:R-:W-:Y:S01]  /*a3c0*/  @!P4 LOP3.LUT R19, R20, 0xfffffffe, RZ, 0xc0, !PT ;  /* 0xfffffffe1413c812 */ /* 0x010fe200078ec0ff */
[----:B------:R-:W-:Y:S01]  /*a3d0*/  VIADD R4, R0, 0xd0 ;  /* 0x000000d000047836 */ /* 0x000fe20000000000 */
[----:B------:R-:W-:Y:S01]  /*a3e0*/  @!P6 LOP3.LUT R3, R22, 0xfffffffe, RZ, 0xc0, !PT ;  /* 0xfffffffe1603e812 */ /* 0x000fe200078ec0ff */
[----:B------:R-:W-:Y:S01]  /*a3f0*/  VIADD R20, R0, 0xd8 ;  /* 0x000000d800147836 */ /* 0x000fe20000000000 */
[----:B------:R-:W-:Y:S01]  /*a400*/  @!P5 LOP3.LUT R21, R21, 0xfffffffe, RZ, 0xc0, !PT ;  /* 0xfffffffe1515d812 */ /* 0x000fe200078ec0ff */
[----:B------:R2:W-:Y:S01]  /*a410*/  @!P2 ST.E.64 desc[UR36][R14.64], R104 ;  /* 0x000000680e00a985 */ /* 0x0005e2000c101b24 */
[----:B------:R-:W-:-:S02]  /*a420*/  ISETP.GE.AND P1, PT, R4, UR4, PT ;  /* 0x0000000404007c0c */ /* 0x000fc4000bf26270 */
[----:B------:R-:W-:Y:S01]  /*a430*/  ISETP.GE.AND P2, PT, R20, UR4, PT ;  /* 0x0000000414007c0c */ /* 0x000fe2000bf46270 */
[----:B0-----:R-:W-:-:S04]  /*a440*/  @!P3 IMAD.WIDE R10, R17, 0x4, R6 ;  /* 0x00000004110ab825 */ /* 0x001fc800078e0206 */
[--C-:B-1----:R-:W-:Y:S01]  /*a450*/  @!P4 IMAD.WIDE R12, R19, 0x4, R6.reuse ;  /* 0x00000004130cc825 */ /* 0x102fe200078e0206 */
[----:B------:R0:W-:Y:S03]  /*a460*/  @!P3 ST.E.64 desc[UR36][R10.64], R108 ;  /* 0x0000006c0a00b985 */ /* 0x0001e6000c101b24 */
[--C-:B------:R-:W-:Y:S01]  /*a470*/  @!P6 IMAD.WIDE R18, R3, 0x4, R6.reuse ;  /* 0x000000040312e825 */ /* 0x100fe200078e0206 */
[----:B------:R-:W-:Y:S01]  /*a480*/  IADD3 R3, R0, 0xc8, RZ ;  /* 0x000000c800037810 */ /* 0x000fe20007ffe0ff */
[----:B------:R1:W-:Y:S01]  /*a490*/  @!P4 ST.E.64 desc[UR36][R12.64], R112 ;  /* 0x000000700c00c985 */ /* 0x0003e2000c101b24 */
[----:B------:R-:W-:Y:S01]  /*a4a0*/  @!P1 LEA.HI R4, R4, R4, RZ, 0x1 ;  /* 0x0000000404049211 */ /* 0x000fe200078f08ff */
[----:B------:R-:W-:Y:S01]  /*a4b0*/  @!P5 IMAD.WIDE R16, R21, 0x4, R6 ;  /* 0x000000041510d825 */ /* 0x000fe200078e0206 */
[C---:B------:R-:W-:Y:S02]  /*a4c0*/  IADD3 R21, R0.reuse, 0xe0, RZ ;  /* 0x000000e000157810 */ /* 0x040fe40007ffe0ff */
[----:B------:R-:W-:Y:S01]  /*a4d0*/  ISETP.GE.AND P0, PT, R3, UR4, PT ;  /* 0x0000000403007c0c */ /* 0x000fe2000bf06270 */
[C---:B--2---:R-:W-:Y:S01]  /*a4e0*/  VIADD R14, R0.reuse, 0xe8 ;  /* 0x000000e8000e7836 */ /* 0x044fe20000000000 */
[----:B------:R2:W-:Y:S01]  /*a4f0*/  @!P5 ST.E.64 desc[UR36][R16.64], R116 ;  /* 0x000000741000d985 */ /* 0x0005e2000c101b24 */
[C---:B------:R-:W-:Y:S01]  /*a500*/  VIADD R15, R0.reuse, 0xf0 ;  /* 0x000000f0000f7836 */ /* 0x040fe20000000000 */
[----:B0-----:R-:W-:-:S02]  /*a510*/  IADD3 R11, R0, 0xf8, RZ ;  /* 0x000000f8000b7810 */ /* 0x001fc40007ffe0ff */
[----:B------:R0:W-:Y:S01]  /*a520*/  @!P6 ST.E.64 desc[UR36][R18.64], R120 ;  /* 0x000000781200e985 */ /* 0x0001e2000c101b24 */
[----:B------:R-:W-:Y:S02]  /*a530*/  ISETP.GE.AND P3, PT, R21, UR4, PT ;  /* 0x0000000415007c0c */ /* 0x000fe4000bf66270 */
[----:B------:R-:W-:Y:S02]  /*a540*/  ISETP.GE.AND P4, PT, R14, UR4, PT ;  /* 0x000000040e007c0c */ /* 0x000fe4000bf86270 */
[----:B------:R-:W-:Y:S02]  /*a550*/  ISETP.GE.AND P5, PT, R15, UR4, PT ;  /* 0x000000040f007c0c */ /* 0x000fe4000bfa6270 */
[----:B------:R-:W-:Y:S02]  /*a560*/  ISETP.GE.AND P6, PT, R11, UR4, PT ;  /* 0x000000040b007c0c */ /* 0x000fe4000bfc6270 */
[----:B------:R-:W-:Y:S02]  /*a570*/  @!P0 LEA.HI R3, R3, R3, RZ, 0x1 ;  /* 0x0000000303038211 */ /* 0x000fe400078f08ff */
[----:B------:R-:W-:-:S02]  /*a580*/  @!P2 LEA.HI R20, R20, R20, RZ, 0x1 ;  /* 0x000000141414a211 */ /* 0x000fc400078f08ff */
[----:B------:R-:W-:Y:S02]  /*a590*/  @!P0 LOP3.LUT R3, R3, 0xfffffffe, RZ, 0xc0, !PT ;  /* 0xfffffffe03038812 */ /* 0x000fe400078ec0ff */
[----:B------:R-:W-:Y:S02]  /*a5a0*/  @!P3 LEA.HI R21, R21, R21, RZ, 0x1 ;  /* 0x000000151515b211 */ /* 0x000fe400078f08ff */
[----:B------:R-:W-:Y:S02]  /*a5b0*/  @!P4 LEA.HI R14, R14, R14, RZ, 0x1 ;  /* 0x0000000e0e0ec211 */ /* 0x000fe400078f08ff */
[----:B------:R-:W-:Y:S02]  /*a5c0*/  @!P5 LEA.HI R10, R15, R15, RZ, 0x1 ;  /* 0x0000000f0f0ad211 */ /* 0x000fe400078f08ff */
[----:B------:R-:W-:Y:S02]  /*a5d0*/  @!P6 LEA.HI R11, R11, R11, RZ, 0x1 ;  /* 0x0000000b0b0be211 */ /* 0x000fe400078f08ff */
[----:B-1----:R-:W-:-:S02]  /*a5e0*/  @!P1 LOP3.LUT R13, R4, 0xfffffffe, RZ, 0xc0, !PT ;  /* 0xfffffffe040d9812 */ /* 0x002fc400078ec0ff */
        /* <DEDUP_REMOVED lines=19> */
.L_x_13730:
[----:B------:R-:W-:Y:S05]  /*a720*/  BSYNC B0 ;  /* 0x0000000000007941 */ /* 0x000fea0003800000 */
.L_x_13729:
        /* <DEDUP_REMOVED lines=196> */
.L_x_13728:
[----:B------:R-:W0:Y:S02]  /*b370*/  S2R R0, SR_TID.X ;  /* 0x0000000000007919 */ /* 0x000e240000002100 */
        /* <DEDUP_REMOVED lines=59> */
.L_x_13687:
        /* <DEDUP_REMOVED lines=18> */
.L_x_13731:
[----:B------:R-:W-:Y:S01]  /*b850*/  ULDC UR44, c[0x0][0xc50] ;  /* 0x00031400002c7ab9 */ /* 0x000fe20000000800 */
[----:B------:R-:W-:Y:S01]  /*b860*/  UMOV UR40, UR6 ;  /* 0x0000000600287c82 */ /* 0x000fe20008000000 */
[----:B------:R-:W-:-:S11]  /*b870*/  UISETP.NE.AND UP0, UPT, UR44, 0x1, UPT ;  /* 0x000000012c00788c */ /* 0x000fd6000bf05270 */
[----:B------:R-:W-:Y:S01]  /*b880*/  @UP0 ULDC UR4, c[0x0][0xc54] ;  /* 0x0003150000040ab9 */ /* 0x000fe20000000800 */
[----:B------:R-:W-:Y:S01]  /*b890*/  @UP0 ULDC UR7, c[0x0][0xc58] ;  /* 0x0003160000070ab9 */ /* 0x000fe20000000800 */
[----:B------:R-:W-:-:S04]  /*b8a0*/  UIMAD.WIDE.U32 UR4, UR6, UR4, URZ ;  /* 0x00000004060472a5 */ /* 0x000fc8000f8e003f */
[----:B------:R-:W-:-:S12]  /*b8b0*/  @UP0 USHF.R.U32.HI UR40, URZ, UR7, UR5 ;  /* 0x000000073f280299 */ /* 0x000fd80008011605 */
.L_x_13732:
        /* <DEDUP_REMOVED lines=25> */
[----:B------:R-:W-:Y:S01]  /*ba50*/  @UP1 ULDC UR7, c[0x0][0x450] ;  /* 0x0001140000071ab9 */ /* 0x000fe20000000800 */
[----:B------:R-:W-:Y:S02]  /*ba60*/  UIADD3 UR8, UR41, 0x60, -UR8 ;  /* 0x0000006029087890 */ /* 0x000fe4000fffe808 */
[----:B------:R-:W-:-:S04]  /*ba70*/  @UP1 USHF.R.U32.HI UR6, URZ, UR7, UR5 ;  /* 0x000000073f061299 */ /* 0x000fc80008011605 */
[----:B------:R-:W0:Y:S01]  /*ba80*/  @P0 LDC.64 R4, c[0x0][0xa28] ;  /* 0x00028a00ff040b82 */ /* 0x000e220000000a00 */
[----:B------:R-:W-:Y:S02]  /*ba90*/  UIADD3 UR4, UR41, 0x5f, URZ ;  /* 0x0000005f29047890 */ /* 0x000fe4000fffe03f */
[----:B------:R-:W-:Y:S02]  /*baa0*/  UIADD3 UR6, UR8, UR6, URZ ;  /* 0x0000000608067290 */ /* 0x000fe4000fffe03f */
[----:B------:R-:W-:Y:S02]  /*bab0*/  UIMAD.WIDE UR4, UR4, 0x2aaaaaab, URZ ;  /* 0x2aaaaaab040478a5 */ /* 0x000fe4000f8e023f */
[----:B------:R-:W-:Y:S02]  /*bac0*/  UIMAD.WIDE UR6, UR6, 0x2aaaaaab, URZ ;  /* 0x2aaaaaab060678a5 */ /* 0x000fe4000f8e023f */
[----:B------:R-:W-:Y:S02]  /*bad0*/  USHF.R.U32.HI UR42, URZ, 0x1f, UR5 ;  /* 0x0000001f3f2a7899 */ /* 0x000fe40008011605 */
[----:B------:R-:W-:-:S02]  /*bae0*/  USHF.R.U32.HI UR43, URZ, 0x1f, UR7 ;  /* 0x0000001f3f2b7899 */ /* 0x000fc40008011607 */
[----:B------:R-:W-:Y:S02]  /*baf0*/  ULEA.HI.SX32 UR42, UR5, UR42, 0x1c ;  /* 0x0000002a052a7291 */ /* 0x000fe4000f8fe23f */
[----:B------:R-:W-:-:S04]  /*bb00*/  ULEA.HI.SX32 UR43, UR7, UR43, 0x1c ;  /* 0x0000002b072b7291 */ /* 0x000fc8000f8fe23f */
[----:B------:R-:W-:-:S04]  /*bb10*/  UISETP.LT.AND UP0, UPT, UR42, UR43, UPT ;  /* 0x0000002b2a00728c */ /* 0x000fc8000bf01270 */
[----:B------:R-:W-:Y:S01]  /*bb20*/  USEL UR11, UR42, UR43, UP0 ;  /* 0x0000002b2a0b7287 */ /* 0x000fe20008000000 */
[----:B0-----:R-:W-:Y:S01]  /*bb30*/  @P0 IMAD.WIDE R4, R33, 0x4, R4 ;  /* 0x0000000421040825 */ /* 0x001fe200078e0204 */
[----:B------:R-:W-:Y:S02]  /*bb40*/  UP2UR UR47, UPR, URZ, 0x2 ;  /* 0x000000023f2f7883 */ /* 0x000fe40008000000 */
[----:B------:R-:W-:Y:S02]  /*bb50*/  UISETP.GE.AND UP1, UPT, UR11, 0x1, UPT ;  /* 0x000000010b00788c */ /* 0x000fe4000bf26270 */
[----:B------:R-:W-:Y:S01]  /*bb60*/  USHF.R.U32.HI UR9, URZ, 0x10, UR44 ;  /* 0x000000103f097899 */ /* 0x000fe2000801162c */
[----:B------:R0:W5:Y:S01]  /*bb70*/  @P0 LDG.E R32, desc[UR36][R4.64] ;  /* 0x0000002404200981 */ /* 0x000162000c1e1900 */
        /* <DEDUP_REMOVED lines=36> */
.L_x_13734:
[----:B------:R-:W-:Y:S02]  /*bdc0*/  UIMAD UR48, UR44, UR38, URZ ;  /* 0x000000262c3072a4 */ /* 0x000fe4000f8e023f */
[----:B------:R-:W-:Y:S02]  /*bdd0*/  IMAD.U32 R0, RZ, RZ, UR38 ;  /* 0x00000026ff007e24 */ /* 0x000fe4000f8e00ff */
[----:B------:R-:W-:Y:S02]  /*bde0*/  IMAD.MOV.U32 R21, RZ, RZ, RZ ;  /* 0x000000ffff157224 */ /* 0x000fe400078e00ff */
[----:B------:R-:W-:Y:S01]  /*bdf0*/  IMAD.MOV.U32 R8, RZ, RZ, 0x1 ;  /* 0x00000001ff087424 */ /* 0x000fe200078e00ff */
[----:B------:R-:W-:-:S04]  /*be00*/  MOV R31, UR48 ;  /* 0x00000030001f7c02 */ /* 0x000fc80008000f00 */
        /* <DEDUP_REMOVED lines=26> */
.L_x_13735:
        /* <DEDUP_REMOVED lines=20> */
.L_x_13737:
        /* <DEDUP_REMOVED lines=15> */
.L_x_13736:
[----:B------:R-:W0:Y:S01]  /*c1e0*/  LDC.64 R4, c[0x0][0x9f8] ;  /* 0x00027e00ff047b82 */ /* 0x000e220000000a00 */
[----:B------:R-:W-:-:S07]  /*c1f0*/  MOV R30, R33 ;  /* 0x00000021001e7202 */ /* 0x000fce0000000f00 */
        /* <DEDUP_REMOVED lines=18> */
[----:B------:R-:W1:Y:S01]  /*c320*/  @P1 LDC R3, c[0x0][0x434] ;  /* 0x00010d00ff031b82 */ /* 0x000e620000000800 */
[----:B-----5:R-:W-:Y:S02]  /*c330*/  IADD3 R22, R13, R32, RZ ;  /* 0x000000200d167210 */ /* 0x020fe40007ffe0ff */
[----:B------:R-:W-:Y:S02]  /*c340*/  ISETP.GT.U32.OR P0, PT, R26, 0x5f, P0 ;  /* 0x0000005f1a00780c */ /* 0x000fe40000704470 */
[----:B------:R-:W-:-:S03]  /*c350*/  @P1 LOP3.LUT R23, R23, 0x40, RZ, 0xfc, !PT ;  /* 0x0000004017171812 */ /* 0x000fc600078efcff */
[----:B0-----:R-:W0:Y:S08]  /*c360*/  @P1 LDC R5, c[0x0][0x438] ;  /* 0x00010e00ff051b82 */ /* 0x001e300000000800 */
[----:B------:R-:W3:Y:S08]  /*c370*/  @!P0 LDC.64 R10, c[0x0][0x428] ;  /* 0x00010a00ff0a8b82 */ /* 0x000ef00000000a00 */
[----:B------:R-:W4:Y:S01]  /*c380*/  @!P0 LDC.64 R12, c[0x0][0x418] ;  /* 0x00010600ff0c8b82 */ /* 0x000f220000000a00 */
[----:B-1----:R-:W-:-:S04]  /*c390*/  @P1 IMAD.HI.U32 R0, R22, R3, RZ ;  /* 0x0000000316001227 */ /* 0x002fc800078e00ff */
[----:B------:R-:W-:Y:S01]  /*c3a0*/  IMAD.MOV.U32 R3, RZ, RZ, R22 ;  /* 0x000000ffff037224 */ /* 0x000fe200078e0016 */
[----:B0-----:R-:W-:-:S04]  /*c3b0*/  @P1 SHF.R.U32.HI R3, RZ, R5, R0 ;  /* 0x00000005ff031219 */ /* 0x001fc80000011600 */
[--C-:B------:R-:W-:Y:S01]  /*c3c0*/  @!P0 SHF.R.S32.HI R5, RZ, 0x1f, R3.reuse ;  /* 0x0000001fff058819 */ /* 0x100fe20000011403 */
[----:B------:R-:W-:Y:S01]  /*c3d0*/  @!P0 IMAD.MOV.U32 R4, RZ, RZ, R3 ;  /* 0x000000ffff048224 */ /* 0x000fe200078e0003 */
[----:B--2---:R-:W-:-:S05]  /*c3e0*/  SHF.R.S32.HI R25, RZ, 0x1f, R30 ;  /* 0x0000001fff197819 */ /* 0x004fca000001141e */
[----:B---3--:R-:W-:-:S04]  /*c3f0*/  @!P0 IMAD R0, R25, R10, RZ ;  /* 0x0000000a19008224 */ /* 0x008fc800078e02ff */
[C---:B------:R-:W-:Y:S02]  /*c400*/  @!P0 IMAD R15, R30.reuse, R11, R0 ;  /* 0x0000000b1e0f8224 */ /* 0x040fe400078e0200 */
[----:B------:R-:W-:-:S05]  /*c410*/  @!P0 IMAD.WIDE.U32 R10, R30, R10, R4 ;  /* 0x0000000a1e0a8225 */ /* 0x000fca00078e0004 */
[----:B------:R-:W-:Y:S02]  /*c420*/  @!P0 IADD3 R0, R11, R15, RZ ;  /* 0x0000000f0b008210 */ /* 0x000fe40007ffe0ff */
        /* <DEDUP_REMOVED lines=21> */
.L_x_13779:
[----:B------:R-:W-:Y:S01]  /*c580*/  ULOP3.LUT UR4, UR39, 0x2, URZ, 0xfc, !UPT ;  /* 0x0000000227047892 */ /* 0x000fe2000f8efc3f */
[--C-:B-----5:R-:W-:Y:S02]  /*c590*/  @!P0 SHF.R.S32.HI R5, RZ, 0x1f, R4.reuse ;  /* 0x0000001fff058819 */ /* 0x120fe40000011404 */
[----:B------:R-:W-:Y:S02]  /*c5a0*/  CS2R R36, SRZ ;  /* 0x0000000000247805 */ /* 0x000fe4000001ff00 */
[----:B------:R-:W-:Y:S01]  /*c5b0*/  LOP3.LUT R23, R23, 0xffffffdf, RZ, 0xc0, !PT ;  /* 0xffffffdf17177812 */ /* 0x000fe200078ec0ff */
[----:B------:R-:W-:Y:S01]  /*c5c0*/  @!P0 IMAD.MOV.U32 R36, RZ, RZ, R4 ;  /* 0x000000ffff248224 */ /* 0x000fe200078e0004 */
[----:B------:R-:W-:Y:S01]  /*c5d0*/  @!P0 MOV R37, R5 ;  /* 0x0000000500258202 */ /* 0x000fe20000000f00 */
[----:B------:R-:W-:Y:S01]  /*c5e0*/  IMAD.U32 R34, RZ, RZ, UR4 ;  /* 0x00000004ff227e24 */ /* 0x000fe2000f8e00ff */
[----:B------:R-:W-:Y:S01]  /*c5f0*/  ISETP.GT.U32.AND P0, PT, R26, 0x5f, PT ;  /* 0x0000005f1a00780c */ /* 0x000fe20003f04070 */
[----:B------:R-:W-:Y:S01]  /*c600*/  IMAD.MOV R0, RZ, RZ, -R3 ;  /* 0x000000ffff007224 */ /* 0x000fe200078e0a03 */
[----:B------:R-:W-:-:S02]  /*c610*/  LOP3.LUT R23, R23, 0xffffff7f, RZ, 0xc0, !PT ;  /* 0xffffff7f17177812 */ /* 0x000fc400078ec0ff */
[----:B------:R-:W-:Y:S01]  /*c620*/  ISETP.NE.AND P1, PT, R34, 0x3, PT ;  /* 0x000000032200780c */ /* 0x000fe20003f25270 */
[----:B------:R-:W-:Y:S01]  /*c630*/  IMAD R22, R29, R0, R22 ;  /* 0x000000001d167224 */ /* 0x000fe200078e0216 */
[----:B------:R-:W-:Y:S02]  /*c640*/  MOV R19, UR40 ;  /* 0x0000002800137c02 */ /* 0x000fe40008000f00 */
[----:B------:R-:W-:Y:S02]  /*c650*/  SEL R18, RZ, 0x1, P2 ;  /* 0x00000001ff127807 */ /* 0x000fe40001000000 */
[----:B------:R-:W-:-:S03]  /*c660*/  SHF.R.S32.HI R19, RZ, 0x1f, R19 ;  /* 0x0000001fff137819 */ /* 0x000fc60000011413 */
[----:B------:R-:W-:-:S04]  /*c670*/  @P0 LOP3.LUT R23, R23, 0x80, RZ, 0xfc, !PT ;  /* 0x0000008017170812 */ /* 0x000fc800078efcff */
[----:B------:R-:W-:Y:S01]  /*c680*/  @P1 LOP3.LUT R23, R23, 0x20, RZ, 0xfc, !PT ;  /* 0x0000002017171812 */ /* 0x000fe200078efcff */
[----:B------:R-:W-:Y:S06]  /*c690*/  @!P1 BRA `(.L_x_13739) ;  /* 0x0000000000049947 */ /* 0x000fec0003800000 */
[----:B------:R-:W-:Y:S01]  /*c6a0*/  BPT.TRAP 0x1 ;  /* 0x000000040000795c */ /* 0x000fe20000300000 */
.L_x_13739:
[----:B------:R-:W-:-:S05]  /*c6b0*/  IMAD.MOV.U32 R0, RZ, RZ, 0x1 ;  /* 0x00000001ff007424 */ /* 0x000fca00078e00ff */
[----:B------:R-:W-:-:S04]  /*c6c0*/  SHF.L.U32 R0, R0, 0x1f, RZ ;  /* 0x0000001f00007819 */ /* 0x000fc800000006ff */
[----:B------:R-:W0:Y:S02]  /*c6d0*/  SYNCS.PHASECHK.TRANS64.TRYWAIT P0, [UR45+0x22840], R0 ;  /* 0x02284000ff0075a7 */ /* 0x000e24000800016d */
[----:B0-----:R-:W-:Y:S05]  /*c6e0*/  @!P0 BRA `(.L_x_13740) ;  /* 0x0000002800e48947 */ /* 0x001fea0003800000 */
.L_x_13780:
[----:B------:R-:W-:Y:S01]  /*c6f0*/  SHF.R.S32.HI R17, RZ, 0x1f, R22 ;  /* 0x0000001fff117819 */ /* 0x000fe20000011416 */
[----:B------:R-:W-:Y:S01]  /*c700*/  ULDC.64 UR4, c[0x0][0x300] ;  /* 0x0000c00000047ab9 */ /* 0x000fe20000000a00 */
[----:B------:R-:W-:Y:S01]  /*c710*/  R2UR UR6, R19 ;  /* 0x00000000130672ca */ /* 0x000fe200000e0000 */
[----:B------:R-:W-:Y:S01]  /*c720*/  IMAD.WIDE.U32 R4, R22, UR4, RZ ;  /* 0x0000000416047c25 */ /* 0x000fe2000f8e00ff */
[----:B------:R-:W-:-:S03]  /*c730*/  LOP3.LUT R23, R23, 0xfffffffd, RZ, 0xc0, !PT ;  /* 0xfffffffd17177812 */ /* 0x000fc600078ec0ff */
[----:B0-----:R-:W-:-:S04]  /*c740*/  IMAD R3, R17, UR4, RZ ;  /* 0x0000000411037c24 */ /* 0x001fc8000f8e02ff */
        /* <DEDUP_REMOVED lines=20> */
[----:B------:R-:W-:Y:S02]  /*c890*/  MOV R4, 0xffffffa0 ;  /* 0xffffffa000047802 */ /* 0x000fe40000000f00 */
[----:B------:R-:W-:-:S03]  /*c8a0*/  LOP3.LUT R5, R5, 0x38, R6, 0xf8, !PT ;  /* 0x0000003805057812 */ /* 0x000fc600078ef806 */
[----:B------:R-:W-:Y:S01]  /*c8b0*/  IMAD R4, R9, R4, UR41 ;  /* 0x0000002909047e24 */ /* 0x000fe2000f8e0204 */
[----:B------:R-:W-:Y:S01]  /*c8c0*/  LOP3.LUT R5, R5, 0x38, R16, 0x78, !PT ;  /* 0x0000003805057812 */ /* 0x000fe200078e7810 */
[----:B------:R-:W-:Y:S01]  /*c8d0*/  IMAD.SHL.U32 R16, R7, 0x8, RZ ;  /* 0x0000000807107824 */ /* 0x000fe200078e00ff */
[----:B------:R-:W-:Y:S01]  /*c8e0*/  @P2 LOP3.LUT R23, R23, 0x2, RZ, 0xfc, !PT ;  /* 0x0000000217172812 */ /* 0x000fe200078efcff */
[----:B------:R-:W-:-:S03]  /*c8f0*/  IMAD.IADD R35, R4, 0x1, -R27 ;  /* 0x0000000104237824 */ /* 0x000fc600078e0a1b */
[----:B------:R-:W-:Y:S02]  /*c900*/  LOP3.LUT R16, R5, 0x200, R16, 0xf8, !PT ;  /* 0x0000020005107812 */ /* 0x000fe400078ef810 */
[----:B------:R-:W-:Y:S01]  /*c910*/  ISETP.GE.AND P0, PT, R35, 0x1, PT ;  /* 0x000000012300780c */ /* 0x000fe20003f06270 */
[----:B------:R-:W-:-:S12]  /*c920*/  BRA.DIV UR5, `(.L_x_13741) ;  /* 0x0000002a056c7947 */ /* 0x000fd8000b800000 */
        /* <DEDUP_REMOVED lines=37> */
.L_x_13794:
        /* <DEDUP_REMOVED lines=15> */
.L_x_13742:
        /* <DEDUP_REMOVED lines=23> */
.L_x_13743:
[----:B------:R-:W-:Y:S01]  /*cde0*/  UISETP.NE.AND UP0, UPT, UR47, URZ, UPT ;  /* 0x0000003f2f00728c */ /* 0x000fe2000bf05270 */
[----:B------:R-:W-:Y:S01]  /*cdf0*/  IMAD.U32 R3, RZ, RZ, UR46 ;  /* 0x0000002eff037e24 */ /* 0x000fe2000f8e00ff */
[----:B------:R-:W-:Y:S01]  /*ce00*/  R2UR UR6, R19 ;  /* 0x00000000130672ca */ /* 0x000fe200000e0000 */
[----:B------:R-:W-:Y:S01]  /*ce10*/  ULDC.64 UR8, c[0x0][0x2d8] ;  /* 0x0000b60000087ab9 */ /* 0x000fe20000000a00 */
[----:B------:R-:W-:Y:S01]  /*ce20*/  SHF.R.S32.HI R8, RZ, 0x1f, R33 ;  /* 0x0000001fff087819 */ /* 0x000fe20000011421 */
[----:B------:R-:W-:Y:S01]  /*ce30*/  IMAD R0, R3, 0x80, R26 ;  /* 0x0000008003007824 */ /* 0x000fe200078e021a */
[----:B------:R-:W-:-:S04]  /*ce40*/  PLOP3.LUT P0, PT, PT, PT, UP0, 0x80, 0x0 ;  /* 0x000000000000781c */ /* 0x000fc80003f0f008 */
[----:B------:R-:W-:Y:S01]  /*ce50*/  MOV R9, R0 ;  /* 0x0000000000097202 */ /* 0x000fe20000000f00 */
[----:B------:R-:W-:-:S04]  /*ce60*/  @UP0 ULDC UR4, c[0x0][0x44c] ;  /* 0x0001130000040ab9 */ /* 0x000fc80000000800 */
[----:B------:R-:W-:-:S04]  /*ce70*/  UIMAD UR6, UR6, UR8, URZ ;  /* 0x00000008060672a4 */ /* 0x000fc8000f8e023f */
[----:B------:R-:W-:Y:S01]  /*ce80*/  @P0 IMAD.HI.U32 R3, R0, UR4, RZ ;  /* 0x0000000400030c27 */ /* 0x000fe2000f8e00ff */
[----:B------:R-:W-:Y:S01]  /*ce90*/  PLOP3.LUT P0, PT, PT, PT, UP0, 0x80, 0x0 ;  /* 0x000000000000781c */ /* 0x000fe20003f0f008 */
[----:B------:R-:W-:Y:S01]  /*cea0*/  @UP0 ULDC UR4, c[0x0][0x450] ;  /* 0x0001140000040ab9 */ /* 0x000fe20000000800 */
[----:B------:R-:W-:-:S11]  /*ceb0*/  UIMAD UR6, UR40, UR9, UR6 ;  /* 0x00000009280672a4 */ /* 0x000fd6000f8e0206 */
[----:B------:R-:W-:Y:S01]  /*cec0*/  @P0 SHF.R.U32.HI R9, RZ, UR4, R3 ;  /* 0x00000004ff090c19 */ /* 0x000fe20008011603 */
[----:B------:R-:W-:Y:S01]  /*ced0*/  UIMAD.WIDE.U32 UR4, UR40, UR8, URZ ;  /* 0x00000008280472a5 */ /* 0x000fe2000f8e003f */
[----:B------:R-:W0:Y:S02]  /*cee0*/  LDC R3, c[0x0][0x448] ;  /* 0x00011200ff037b82 */ /* 0x000e240000000800 */
[----:B------:R-:W-:Y:S01]  /*cef0*/  ULDC.64 UR8, c[0x0][0x2e0] ;  /* 0x0000b80000087ab9 */ /* 0x000fe20000000a00 */
[----:B------:R-:W-:Y:S01]  /*cf00*/  UIADD3 UR6, UR5, UR6, URZ ;  /* 0x0000000605067290 */ /* 0x000fe2000fffe03f */
[----:B------:R-:W-:Y:S01]  /*cf10*/  IMAD R8, R8, UR8, RZ ;  /* 0x0000000808087c24 */ /* 0x000fe2000f8e02ff */
[----:B------:R-:W-:Y:S01]  /*cf20*/  MOV R5, UR5 ;  /* 0x0000000500057c02 */ /* 0x000fe20008000f00 */
[----:B------:R-:W-:Y:S01]  /*cf30*/  IMAD.U32 R4, RZ, RZ, UR4 ;  /* 0x00000004ff047e24 */ /* 0x000fe2000f8e00ff */
[----:B------:R-:W-:Y:S01]  /*cf40*/  ULDC.64 UR4, c[0x0][0x2d0] ;  /* 0x0000b40000047ab9 */ /* 0x000fe20000000a00 */
[----:B------:R-:W-:-:S02]  /*cf50*/  IMAD R11, R33, UR9, R8 ;  /* 0x00000009210b7c24 */ /* 0x000fc4000f8e0208 */
[----:B------:R-:W-:Y:S02]  /*cf60*/  IMAD.U32 R7, RZ, RZ, UR6 ;  /* 0x00000006ff077e24 */ /* 0x000fe4000f8e00ff */
[----:B------:R-:W-:-:S04]  /*cf70*/  IMAD.MOV.U32 R6, RZ, RZ, R4 ;  /* 0x000000ffff067224 */ /* 0x000fc800078e0004 */
[----:B------:R-:W-:Y:S01]  /*cf80*/  IMAD.WIDE.U32 R4, R33, UR8, R6 ;  /* 0x0000000821047c25 */ /* 0x000fe2000f8e0006 */
[----:B------:R-:W-:-:S03]  /*cf90*/  SHF.R.S32.HI R6, RZ, 0x1f, R9 ;  /* 0x0000001fff067819 */ /* 0x000fc60000011409 */
[----:B------:R-:W-:Y:S01]  /*cfa0*/  IMAD.IADD R5, R5, 0x1, R11 ;  /* 0x0000000105057824 */ /* 0x000fe200078e020b */
[----:B------:R-:W-:Y:S01]  /*cfb0*/  IADD3 R11, -R9, RZ, RZ ;  /* 0x000000ff090b7210 */ /* 0x000fe20007ffe1ff */
[----:B------:R-:W-:-:S04]  /*cfc0*/  IMAD R6, R6, UR4, RZ ;  /* 0x0000000406067c24 */ /* 0x000fc8000f8e02ff */
[----:B0-----:R-:W-:Y:S02]  /*cfd0*/  IMAD R11, R3, R11, R0 ;  /* 0x0000000b030b7224 */ /* 0x001fe400078e0200 */
        /* <DEDUP_REMOVED lines=17> */
[----:B------:R-:W-:Y:S01]  /*d0f0*/  MOV R0, UR46 ;  /* 0x0000002e00007c02 */ /* 0x000fe20008000f00 */
[----:B------:R-:W-:Y:S02]  /*d100*/  ULDC UR4, c[0x0][0x288] ;  /* 0x0000a20000047ab9 */ /* 0x000fe40000000800 */
[----:B------:R-:W1:Y:S01]  /*d110*/  SHFL.IDX PT, R4, R6, RZ, 0x181f ;  /* 0x00181fff06047589 */ /* 0x000e6200000e0000 */
[----:B------:R-:W-:Y:S02]  /*d120*/  IMAD R3, R3, UR4, RZ ;  /* 0x0000000403037c24 */ /* 0x000fe4000f8e02ff */
[----:B------:R-:W-:Y:S01]  /*d130*/  IMAD R0, R0, 0x80, R27 ;  /* 0x0000008000007824 */ /* 0x000fe200078e021b */
[----:B------:R-:W-:Y:S03]  /*d140*/  SHFL.IDX PT, R8, R6, 0x1, 0x181f ;  /* 0x00381f0006087f89 */ /* 0x000fe600000e0000 */
[C---:B------:R-:W-:Y:S01]  /*d150*/  VIADD R10, R0.reuse, 0x10 ;  /* 0x00000010000a7836 */ /* 0x040fe20000000000 */
[----:B------:R-:W-:-:S13]  /*d160*/  ISETP.GE.AND P0, PT, R0, R3, PT ;  /* 0x000000030000720c */ /* 0x000fda0003f06270 */
[----:B0-----:R-:W-:Y:S02]  /*d170*/  @!P0 LEA R14, P2, R24, R14, 0x1 ;  /* 0x0000000e180e8211 */ /* 0x001fe400078408ff */
[----:B------:R-:W-:-:S03]  /*d180*/  @!P0 LEA R9, R16, UR45, 0x1 ;  /* 0x0000002d10098c11 */ /* 0x000fc6000f8e08ff */
[----:B-1----:R-:W-:Y:S01]  /*d190*/  @!P0 IMAD.X R5, RZ, RZ, R4, P2 ;  /* 0x000000ffff058224 */ /* 0x002fe200010e0604 */
[----:B------:R-:W-:Y:S02]  /*d1a0*/  @!P0 MOV R4, R14 ;  /* 0x0000000e00048202 */ /* 0x000fe40000000f00 */
[----:B------:R-:W0:Y:S04]  /*d1b0*/  SHFL.IDX PT, R14, R7, 0x1, 0x181f ;  /* 0x00381f00070e7f89 */ /* 0x000e2800000e0000 */
[----:B------:R0:W-:Y:S01]  /*d1c0*/  @!P0 LDGSTS.E.BYPASS.LTC128B.128 [R9+0x18400], desc[UR36][R4.64], !P1 ;  /* 0x1840000004098fae */ /* 0x0001e2000c901d64 */
[----:B------:R-:W-:Y:S02]  /*d1d0*/  ISETP.GE.AND P0, PT, R10, R3, PT ;  /* 0x000000030a00720c */ /* 0x000fe40003f06270 */
[----:B------:R-:W-:-:S11]  /*d1e0*/  IADD3 R10, R0, 0x20, RZ ;  /* 0x00000020000a7810 */ /* 0x000fd60007ffe0ff */
        /* <DEDUP_REMOVED lines=45> */
.L_x_13811:
[----:B------:R-:W-:-:S05]  /*d4c0*/  VIADD R0, R0, 0x70 ;  /* 0x0000007000007836 */ /* 0x000fca0000000000 */
[----:B------:R-:W-:Y:S02]  /*d4d0*/  ISETP.GE.AND P0, PT, R0, R3, PT ;  /* 0x000000030000720c */ /* 0x000fe40003f06270 */
[----:B------:R-:W-:-:S04]  /*d4e0*/  MOV R0, 0x1 ;  /* 0x0000000100007802 */ /* 0x000fc80000000f00 */
        /* <DEDUP_REMOVED lines=15> */
.L_x_13812:
[----:B------:R-:W-:-:S13]  /*d5e0*/  ISETP.NE.AND P0, PT, R34, 0x3, PT ;  /* 0x000000032200780c */ /* 0x000fda0003f05270 */
[----:B------:R-:W-:Y:S05]  /*d5f0*/  @!P0 BRA `(.L_x_13746) ;  /* 0x0000000000048947 */ /* 0x000fea0003800000 */
[----:B------:R-:W-:Y:S01]  /*d600*/  BPT.TRAP 0x1 ;  /* 0x000000040000795c */ /* 0x000fe20000300000 */
.L_x_13746:
[----:B------:R-:W1:Y:S02]  /*d610*/  SYNCS.PHASECHK.TRANS64.TRYWAIT P0, [UR45+0x22860], R0 ;  /* 0x02286000ff0075a7 */ /* 0x000e64000800016d */
[----:B-1----:R-:W-:Y:S05]  /*d620*/  @!P0 BRA `(.L_x_13747) ;  /* 0x0000002c004c8947 */ /* 0x002fea0003800000 */
.L_x_13813:
        /* <DEDUP_REMOVED lines=10> */
[----:B------:R-:W-:Y:S01]  /*d6d0*/  SEL R0, RZ, 0x4, P2 ;  /* 0x00000004ff007807 */ /* 0x000fe20001000000 */
[----:B------:R-:W-:Y:S01]  /*d6e0*/  IMAD.IADD R5, R5, 0x1, R17 ;  /* 0x0000000105057824 */ /* 0x000fe200078e0211 */
[----:B------:R-:W-:Y:S01]  /*d6f0*/  SEL R7, RZ, 0x8, P1 ;  /* 0x00000008ff077807 */ /* 0x000fe20000800000 */
[C---:B------:R-:W-:Y:S01]  /*d700*/  IMAD R3, R36.reuse, UR7, R3 ;  /* 0x0000000724037c24 */ /* 0x040fe2000f8e0203 */
[----:B------:R-:W-:Y:S01]  /*d710*/  LOP3.LUT P4, RZ, R23, 0x1, RZ, 0xc0, !PT ;  /* 0x0000000117ff7812 */ /* 0x000fe2000788c0ff */
[----:B------:R-:W-:Y:S01]  /*d720*/  IMAD.WIDE.U32 R10, R36, UR6, R4 ;  /* 0x00000006240a7c25 */ /* 0x000fe2000f8e0004 */
[----:B------:R-:W-:-:S02]  /*d730*/  ULDC.64 UR6, c[0x0][0x330] ;  /* 0x0000cc0000067ab9 */ /* 0x000fc40000000a00 */
        /* <DEDUP_REMOVED lines=14> */
[----:B------:R-:W0:Y:S01]  /*d820*/  SHFL.IDX PT, R14, R3, RZ, 0x181f ;  /* 0x00181fff030e7589 */ /* 0x000e2200000e0000 */
[----:B------:R-:W-:Y:S02]  /*d830*/  SHF.L.U32 R24, R24, 0x1, RZ ;  /* 0x0000000118187819 */ /* 0x000fe400000006ff */
[----:B------:R-:W-:Y:S01]  /*d840*/  LEA R17, R16, UR45, 0x1 ;  /* 0x0000002d10117c11 */ /* 0x000fe2000f8e08ff */
[----:B------:R-:W1:Y:S01]  /*d850*/  SHFL.IDX PT, R0, R10, RZ, 0x181f ;  /* 0x00181fff0a007589 */ /* 0x000e6200000e0000 */
[C---:B------:R-:W-:Y:S02]  /*d860*/  LOP3.LUT P2, RZ, R8.reuse, 0x2, RZ, 0xc0, !PT ;  /* 0x0000000208ff7812 */ /* 0x040fe4000784c0ff */
[----:B------:R-:W-:Y:S02]  /*d870*/  LOP3.LUT P1, RZ, R8, 0x4, RZ, 0xc0, !PT ;  /* 0x0000000408ff7812 */ /* 0x000fe4000782c0ff */
[----:B0-----:R-:W-:Y:S02]  /*d880*/  IADD3 R6, P0, R14, R24, RZ ;  /* 0x000000180e067210 */ /* 0x001fe40007f1e0ff */
[----:B------:R-:W0:Y:S03]  /*d890*/  SHFL.IDX PT, R14, R3, 0x1, 0x181f ;  /* 0x00381f00030e7f89 */ /* 0x000e2600000e0000 */
[----:B-1----:R-:W-:-:S02]  /*d8a0*/  IMAD.X R7, RZ, RZ, R0, P0 ;  /* 0x000000ffff077224 */ /* 0x002fc400000e0600 */
        /* <DEDUP_REMOVED lines=27> */
[----:B------:R-:W1:Y:S02]  /*da60*/  SHFL.IDX PT, R14, R3, 0x4, 0x181f ;  /* 0x00981f00030e7f89 */ /* 0x000e6400000e0000 */
[----:B0-----:R-:W-:Y:S01]  /*da70*/  IMAD.X R7, RZ, RZ, R0, P3 ;  /* 0x000000ffff077224 */ /* 0x001fe200018e0600 */
[C---:B------:R-:W-:Y:S01]  /*da80*/  ISETP.LT.OR P3, PT, R35.reuse, 0x21, P4 ;  /* 0x000000212300780c */ /* 0x040fe20002761670 */
[----:B------:R-:W0:Y:S04]  /*da90*/  SHFL.IDX PT, R0, R10, 0x4, 0x181f ;  /* 0x00981f000a007f89 */ /* 0x000e2800000e0000 */
[----:B------:R-:W2:Y:S08]  /*daa0*/  SHFL.IDX PT, R10, R10, 0x5, 0x181f ;  /* 0x00b81f000a0a7f89 */ /* 0x000eb000000e0000 */
        /* <DEDUP_REMOVED lines=8> */
[----:B------:R1:W4:Y:S02]  /*db30*/  SHFL.IDX PT, R14, R3, 0x5, 0x181f ;  /* 0x00b81f00030e7f89 */ /* 0x00032400000e0000 */
[----:B0-----:R-:W-:Y:S01]  /*db40*/  IMAD.X R5, RZ, RZ, R0, P3 ;  /* 0x000000ffff057224 */ /* 0x001fe200018e0600 */
[----:B------:R-:W-:Y:S01]  /*db50*/  ISETP.LT.OR P3, PT, R35, 0x31, P4 ;  /* 0x000000312300780c */ /* 0x000fe20002761670 */
[----:B------:R-:W-:Y:S01]  /*db60*/  VIADD R0, R17, 0x400 ;  /* 0x0000040011007836 */ /* 0x000fe20000000000 */
[----:B---3--:R-:W-:-:S11]  /*db70*/  MOV R8, RZ ;  /* 0x000000ff00087202 */ /* 0x008fd60000000f00 */
        /* <DEDUP_REMOVED lines=15> */
.L_x_13827:
        /* <DEDUP_REMOVED lines=20> */
.L_x_13749:
[----:B------:R-:W-:Y:S01]  /*ddb0*/  IADD3 R31, R31, -0x2, RZ ;  /* 0xfffffffe1f1f7810 */ /* 0x000fe20007ffe0ff */
[----:B------:R-:W-:Y:S01]  /*ddc0*/  SYNCS.ARRIVE.TRANS64.A1T0 RZ, [UR45+0x22850], RZ ;  /* 0x022850ffffff79a7 */ /* 0x000fe2000810002d */
[----:B------:R-:W-:Y:S01]  /*ddd0*/  BSSY B0, `(.L_x_13733) ;  /* 0x00000e7000007945 */ /* 0x000fe20003800000 */
[----:B------:R-:W-:Y:S01]  /*dde0*/  IMAD.MOV.U32 R21, RZ, RZ, 0x1 ;  /* 0x00000001ff157424 */ /* 0x000fe200078e00ff */
[----:B------:R-:W-:Y:S01]  /*ddf0*/  ISETP.GE.AND P0, PT, R31, UR48, PT ;  /* 0x000000301f007c0c */ /* 0x000fe2000bf06270 */
[----:B------:R-:W-:-:S12]  /*de00*/  IMAD.MOV.U32 R20, RZ, RZ, 0x1 ;  /* 0x00000001ff147424 */ /* 0x000fd800078e00ff */
[----:B------:R-:W-:Y:S05]  /*de10*/  @!P0 BRA `(.L_x_13750) ;  /* 0x0000000c00888947 */ /* 0x000fea0003800000 */
[----:B------:R-:W-:Y:S01]  /*de20*/  UIADD3 UR4, UR44, 0x1, URZ ;  /* 0x000000012c047890 */ /* 0x000fe2000fffe03f */
[----:B------:R-:W-:Y:S01]  /*de30*/  IADD3 R27, R28, R32, R27 ;  /* 0x000000201c1b7210 */ /* 0x000fe20007ffe01b */
[----:B------:R-:W-:Y:S01]  /*de40*/  ULOP3.LUT UR5, URZ, UR43, URZ, 0x33, !UPT ;  /* 0x0000002b3f057292 */ /* 0x000fe2000f8e333f */
[----:B------:R-:W-:Y:S01]  /*de50*/  LOP3.LUT R3, RZ, UR42, RZ, 0x33, !PT ;  /* 0x0000002aff037c12 */ /* 0x000fe2000f8e33ff */
[----:B------:R-:W-:Y:S01]  /*de60*/  UIMAD UR4, UR4, UR38, URZ ;  /* 0x00000026040472a4 */ /* 0x000fe2000f8e023f */
[----:B------:R-:W-:Y:S01]  /*de70*/  IADD3 R36, R27, -0x120, RZ ;  /* 0xfffffee01b247810 */ /* 0x000fe20007ffe0ff */
[----:B------:R-:W-:Y:S02]  /*de80*/  IMAD.MOV.U32 R20, RZ, RZ, 0x1 ;  /* 0x00000001ff147424 */ /* 0x000fe400078e00ff */
[----:B------:R-:W-:Y:S02]  /*de90*/  IMAD.MOV.U32 R21, RZ, RZ, 0x1 ;  /* 0x00000001ff157424 */ /* 0x000fe400078e00ff */
[----:B------:R-:W-:-:S04]  /*dea0*/  LOP3.LUT R4, RZ, UR4, RZ, 0x33, !PT ;  /* 0x00000004ff047c12 */ /* 0x000fc8000f8e33ff */
[----:B------:R-:W-:-:S04]  /*deb0*/  VIMNMX3 R3, R3, UR5, R4, !PT ;  /* 0x0000000503037c0f */ /* 0x000fc8000f800104 */
[C---:B------:R-:W-:Y:S01]  /*dec0*/  IADD3 R35, -R3.reuse, -0x2, RZ ;  /* 0xfffffffe03237810 */ /* 0x040fe20007ffe1ff */
[----:B------:R-:W-:-:S07]  /*ded0*/  IMAD R36, R3, -0x60, R36 ;  /* 0xffffffa003247824 */ /* 0x000fce00078e0224 */
.L_x_13765:
[----:B------:R-:W-:Y:S01]  /*dee0*/  ISETP.NE.AND P1, PT, R29, 0x1, PT ;  /* 0x000000011d00780c */ /* 0x000fe20003f25270 */
[----:B------:R-:W-:Y:S01]  /*def0*/  BSSY B1, `(.L_x_13751) ;  /* 0x0000014000017945 */ /* 0x000fe20003800000 */
[----:B------:R-:W-:Y:S01]  /*df00*/  ISETP.GT.U32.AND P0, PT, R26, 0x5f, PT ;  /* 0x0000005f1a00780c */ /* 0x000fe20003f04070 */
[----:B------:R-:W-:-:S10]  /*df10*/  IMAD.MOV.U32 R33, RZ, RZ, RZ ;  /* 0x000000ffff217224 */ /* 0x000fd400078e00ff */
[----:B0-----:R-:W0:Y:S08]  /*df20*/  @P1 LDC R3, c[0x0][0x434] ;  /* 0x00010d00ff031b82 */ /* 0x001e300000000800 */
[----:B------:R-:W1:Y:S01]  /*df30*/  @P1 LDC R5, c[0x0][0x438] ;  /* 0x00010e00ff051b82 */ /* 0x000e620000000800 */
[----:B0-----:R-:W-:Y:S01]  /*df40*/  @P1 IMAD.HI.U32 R4, R36, R3, RZ ;  /* 0x0000000324041227 */ /* 0x001fe200078e00ff */
[----:B------:R-:W-:-:S04]  /*df50*/  MOV R3, R36 ;  /* 0x0000002400037202 */ /* 0x000fc80000000f00 */
[----:B-1----:R-:W-:Y:S01]  /*df60*/  @P1 SHF.R.U32.HI R3, RZ, R5, R4 ;  /* 0x00000005ff031219 */ /* 0x002fe20000011604 */
[----:B--23--:R-:W-:Y:S06]  /*df70*/  @P0 BRA `(.L_x_13752) ;  /* 0x00000000002c0947 */ /* 0x00cfec0003800000 */
[--C-:B------:R-:W-:Y:S01]  /*df80*/  SHF.R.S32.HI R5, RZ, 0x1f, R3.reuse ;  /* 0x0000001fff057819 */ /* 0x100fe20000011403 */
[----:B------:R-:W-:Y:S01]  /*df90*/  ULDC.64 UR4, c[0x0][0x428] ;  /* 0x00010a0000047ab9 */ /* 0x000fe20000000a00 */
[----:B------:R-:W-:Y:S02]  /*dfa0*/  IMAD.MOV.U32 R4, RZ, RZ, R3 ;  /* 0x000000ffff047224 */ /* 0x000fe400078e0003 */
[----:B------:R-:W-:Y:S02]  /*dfb0*/  IMAD R9, R25, UR4, RZ ;  /* 0x0000000419097c24 */ /* 0x000fe4000f8e02ff */
[----:B------:R-:W-:-:S04]  /*dfc0*/  IMAD.WIDE.U32 R6, R30, UR4, R4 ;  /* 0x000000041e067c25 */ /* 0x000fc8000f8e0004 */
[----:B------:R-:W-:Y:S01]  /*dfd0*/  IMAD R5, R30, UR5, R9 ;  /* 0x000000051e057c24 */ /* 0x000fe2000f8e0209 */
[----:B------:R-:W-:Y:S02]  /*dfe0*/  ULDC.64 UR4, c[0x0][0x418] ;  /* 0x0001060000047ab9 */ /* 0x000fe40000000a00 */
[----:B------:R-:W-:Y:S02]  /*dff0*/  LEA R4, P0, R6, UR4, 0x2 ;  /* 0x0000000406047c11 */ /* 0x000fe4000f8010ff */
[----:B------:R-:W-:-:S04]  /*e000*/  IADD3 R5, R5, R7, RZ ;  /* 0x0000000705057210 */ /* 0x000fc80007ffe0ff */
[----:B------:R-:W-:-:S05]  /*e010*/  LEA.HI.X R5, R6, UR5, R5, 0x2, P0 ;  /* 0x0000000506057c11 */ /* 0x000fca00080f1405 */
[----:B------:R0:W5:Y:S02]  /*e020*/  LDG.E R33, desc[UR36][R4.64] ;  /* 0x0000002404217981 */ /* 0x000164000c1e1900 */
.L_x_13752:
[----:B------:R-:W-:Y:S05]  /*e030*/  BSYNC B1 ;  /* 0x0000000000017941 */ /* 0x000fea0003800000 */
.L_x_13751:
[----:B------:R-:W-:-:S13]  /*e040*/  ISETP.NE.AND P0, PT, R34, 0x3, PT ;  /* 0x000000032200780c */ /* 0x000fda0003f05270 */
[----:B------:R-:W-:Y:S05]  /*e050*/  @!P0 BRA `(.L_x_13753) ;  /* 0x0000000000048947 */ /* 0x000fea0003800000 */
[----:B------:R-:W-:Y:S01]  /*e060*/  BPT.TRAP 0x1 ;  /* 0x000000040000795c */ /* 0x000fe20000300000 */
.L_x_13753:
[----:B------:R-:W-:Y:S01]  /*e070*/  LEA R32, R21, UR45, 0x3 ;  /* 0x0000002d15207c11 */ /* 0x000fe2000f8e18ff */
[----:B------:R-:W-:Y:S01]  /*e080*/  BSSY B1, `(.L_x_13754) ;  /* 0x0000004000017945 */ /* 0x000fe20003800000 */
[----:B------:R-:W-:-:S04]  /*e090*/  SHF.L.U32 R31, R20, 0x1f, RZ ;  /* 0x0000001f141f7819 */ /* 0x000fc800000006ff */
[----:B------:R-:W1:Y:S02]  /*e0a0*/  SYNCS.PHASECHK.TRANS64.TRYWAIT P0, [R32+URZ+0x22840], R31 ;  /* 0x0228401f200075a7 */ /* 0x000e64000800017f */
[----:B-1----:R-:W-:Y:S05]  /*e0b0*/  @!P0 BRA `(.L_x_13755) ;  /* 0x0000002c002c8947 */ /* 0x002fea0003800000 */
.L_x_13828:
[----:B------:R-:W-:Y:S05]  /*e0c0*/  BSYNC B1 ;  /* 0x0000000000017941 */ /* 0x000fea0003800000 */
.L_x_13754:
        /* <DEDUP_REMOVED lines=42> */
[----:B------:R-:W0:Y:S01]  /*e370*/  SHFL.IDX PT, R14, R10, 0x2, 0x181f ;  /* 0x00581f000a0e7f89 */ /* 0x000e2200000e0000 */
[----:B------:R-:W-:-:S05]  /*e380*/  IADD3.X R9, RZ, R7, RZ, P0, !PT ;  /* 0x00000007ff097210 */ /* 0x000fca00007fe4ff */
        /* <DEDUP_REMOVED lines=9> */
[----:B0-----:R-:W-:-:S04]  /*e420*/  IADD3 R14, P0, R14, R24, RZ ;  /* 0x000000180e0e7210 */ /* 0x001fc80007f1e0ff */
[----:B------:R-:W-:Y:S02]  /*e430*/  IADD3.X R15, RZ, R18, RZ, P0, !PT ;  /* 0x00000012ff0f7210 */ /* 0x000fe400007fe4ff */
[----:B------:R2:W0:Y:S04]  /*e440*/  SHFL.IDX PT, R18, R3, 0x5, 0x181f ;  /* 0x00b81f0003127f89 */ /* 0x00042800000e0000 */
[----:B------:R2:W-:Y:S03]  /*e450*/  LDGSTS.E.BYPASS.LTC128B.128 [R17+0x1e400], desc[UR36][R14.64], !P1 ;  /* 0x1e4000000e117fae */ /* 0x0005e6000c901d64 */
.L_x_13842:
        /* <DEDUP_REMOVED lines=8> */
.L_x_13757:
        /* <DEDUP_REMOVED lines=10> */
.L_x_13758:
[----:B------:R2:W-:Y:S01]  /*e580*/  SYNCS.ARRIVE.TRANS64.A1T0 RZ, [R32+URZ+0x22830], RZ ;  /* 0x022830ff20ff79a7 */ /* 0x0005e2000810003f */
[----:B------:R-:W-:Y:S05]  /*e590*/  @!P2 BRA `(.L_x_13759) ;  /* 0x000000000004a947 */ /* 0x000fea0003800000 */
[----:B------:R-:W-:Y:S01]  /*e5a0*/  BPT.TRAP 0x1 ;  /* 0x000000040000795c */ /* 0x000fe20000300000 */
.L_x_13759:
[----:B------:R-:W3:Y:S01]  /*e5b0*/  SYNCS.PHASECHK.TRANS64.TRYWAIT P0, [R32+URZ+0x22860], R31 ;  /* 0x0228601f200075a7 */ /* 0x000ee2000800017f */
[----:B------:R-:W-:Y:S04]  /*e5c0*/  BSSY B1, `(.L_x_13760) ;  /* 0x0000002000017945 */ /* 0x000fe80003800000 */
[----:B---3--:R-:W-:Y:S05]  /*e5d0*/  @!P0 BRA `(.L_x_13761) ;  /* 0x0000002c00888947 */ /* 0x008fea0003800000 */
.L_x_13843:
[----:B------:R-:W-:Y:S05]  /*e5e0*/  BSYNC B1 ;  /* 0x0000000000017941 */ /* 0x000fea0003800000 */
.L_x_13760:
        /* <DEDUP_REMOVED lines=10> */
[----:B------:R-:W-:Y:S01]  /*e690*/  LOP3.LUT P1, RZ, R23, 0x4, RZ, 0xc0, !PT ;  /* 0x0000000417ff7812 */ /* 0x000fe2000782c0ff */
[----:B------:R-:W-:-:S02]  /*e6a0*/  IMAD.IADD R5, R5, 0x1, R27 ;  /* 0x0000000105057824 */ /* 0x000fc400078e021b */
        /* <DEDUP_REMOVED lines=20> */
[----:B0-----:R-:W-:-:S04]  /*e7f0*/  IADD3 R14, P0, R14, R24, RZ ;  /* 0x000000180e0e7210 */ /* 0x001fc80007f1e0ff */
[----:B----4-:R-:W-:Y:S02]  /*e800*/  IADD3.X R15, RZ, R5, RZ, P0, !PT ;  /* 0x00000005ff0f7210 */ /* 0x010fe400007fe4ff */
        /* <DEDUP_REMOVED lines=16> */
[----:B----4-:R-:W-:-:S05]  /*e910*/  IMAD.X R9, RZ, RZ, R6, P0 ;  /* 0x000000ffff097224 */ /* 0x010fca00000e0606 */
[----:B------:R-:W-:Y:S04]  /*e920*/  LDGSTS.E.BYPASS.LTC128B.128 [R17+0x1000], desc[UR36][R8.64], !P4 ;  /* 0x0100000008117fae */ /* 0x000fe8000e101d64 */
[----:B------:R-:W-:Y:S04]  /*e930*/  LDGSTS.E.BYPASS.LTC128B.128 [R17+0x4000], desc[UR36][R8.64+0x80], !P3 ;  /* 0x0400008008117fae */ /* 0x000fe8000d901d64 */
[----:B------:R-:W-:Y:S04]  /*e940*/  LDGSTS.E.BYPASS.LTC128B.128 [R17+0x7000], desc[UR36][R8.64+0x100], !P2 ;  /* 0x0700010008117fae */ /* 0x000fe8000d101d64 */
[----:B------:R4:W-:Y:S01]  /*e950*/  LDGSTS.E.BYPASS.LTC128B.128 [R17+0xa000], desc[UR36][R8.64+0x180], !P1 ;  /* 0x0a00018008117fae */ /* 0x0009e2000c901d64 */
[----:B0-----:R-:W-:-:S03]  /*e960*/  IADD3 R6, P0, R5, R24, RZ ;  /* 0x0000001805067210 */ /* 0x001fc60007f1e0ff */
[----:B------:R-:W0:Y:S01]  /*e970*/  SHFL.IDX PT, R5, R3, 0x4, 0x181f ;  /* 0x00981f0003057f89 */ /* 0x000e2200000e0000 */
[----:B------:R-:W-:-:S03]  /*e980*/  IADD3.X R7, RZ, R7, RZ, P0, !PT ;  /* 0x00000007ff077210 */ /* 0x000fc600007fe4ff */
[----:B------:R-:W1:Y:S01]  /*e990*/  SHFL.IDX PT, R3, R3, 0x5, 0x181f ;  /* 0x00b81f0003037f89 */ /* 0x000e6200000e0000 */
[----:B----4-:R-:W-:-:S03]  /*e9a0*/  IMAD.MOV.U32 R8, RZ, RZ, RZ ;  /* 0x000000ffff087224 */ /* 0x010fc600078e00ff */
        /* <DEDUP_REMOVED lines=10> */
.L_x_13857:
[----:B----4-:R-:W-:-:S04]  /*ea50*/  IADD3 R4, P0, R3, R24, RZ ;  /* 0x0000001803047210 */ /* 0x010fc80007f1e0ff */
[----:B------:R-:W-:Y:S02]  /*ea60*/  IADD3.X R5, RZ, R18, RZ, P0, !PT ;  /* 0x00000012ff057210 */ /* 0x000fe400007fe4ff */
[----:B------:R-:W-:-:S03]  /*ea70*/  PLOP3.LUT P0, PT, PT, PT, PT, 0x80, 0x0 ;  /* 0x000000000000781c */ /* 0x000fc60003f0f070 */
        /* <DEDUP_REMOVED lines=8> */
.L_x_13763:
        /* <DEDUP_REMOVED lines=10> */
.L_x_13764:
[----:B------:R-:W-:Y:S01]  /*eba0*/  VIADD R21, R21, 0x1 ;  /* 0x0000000115157836 */ /* 0x000fe20000000000 */
[----:B------:R1:W-:Y:S01]  /*ebb0*/  SYNCS.ARRIVE.TRANS64.A1T0 RZ, [R32+URZ+0x22850], RZ ;  /* 0x022850ff20ff79a7 */ /* 0x0003e2000810003f */
[----:B------:R-:W-:Y:S01]  /*ebc0*/  VIADD R35, R35, 0xffffffff ;  /* 0xffffffff23237836 */ /* 0x000fe20000000000 */
[----:B------:R-:W-:Y:S02]  /*ebd0*/  IADD3 R36, R36, -0x60, RZ ;  /* 0xffffffa024247810 */ /* 0x000fe40007ffe0ff */
[----:B------:R-:W-:-:S04]  /*ebe0*/  ISETP.NE.AND P0, PT, R21, 0x2, PT ;  /* 0x000000021500780c */ /* 0x000fc80003f05270 */
[----:B------:R-:W-:Y:S02]  /*ebf0*/  SEL R21, R21, RZ, P0 ;  /* 0x000000ff15157207 */ /* 0x000fe40000000000 */
[----:B------:R-:W-:Y:S02]  /*ec00*/  SEL R3, RZ, 0x1, P0 ;  /* 0x00000001ff037807 */ /* 0x000fe40000000000 */
[----:B------:R-:W-:Y:S02]  /*ec10*/  ISETP.GT.AND P0, PT, R35, UR48, PT ;  /* 0x0000003023007c0c */ /* 0x000fe4000bf04270 */
[----:B------:R-:W-:-:S11]  /*ec20*/  LOP3.LUT R20, R20, R3, RZ, 0x3c, !PT ;  /* 0x0000000314147212 */ /* 0x000fd600078e3cff */
[----:B-1----:R-:W-:Y:S05]  /*ec30*/  @P0 BRA `(.L_x_13765) ;  /* 0xfffffff000a80947 */ /* 0x002fea000383ffff */
.L_x_13750:
[----:B------:R-:W-:Y:S05]  /*ec40*/  BSYNC B0 ;  /* 0x0000000000007941 */ /* 0x000fea0003800000 */
.L_x_13733:
[----:B------:R-:W0:Y:S01]  /*ec50*/  S2R R3, SR_CgaCtaId ;  /* 0x0000000000037919 */ /* 0x000e220000008800 */
[----:B------:R-:W-:Y:S01]  /*ec60*/  MOV R0, 0x400 ;  /* 0x0000040000007802 */ /* 0x000fe20000000f00 */
[----:B------:R-:W-:Y:S01]  /*ec70*/  BSSY B0, `(.L_x_13766) ;  /* 0x0000005000007945 */ /* 0x000fe20003800000 */
[----:B------:R-:W-:Y:S02]  /*ec80*/  SHF.L.U32 R8, R8, 0x1f, RZ ;  /* 0x0000001f08087819 */ /* 0x000fe400000006ff */
[----:B0-----:R-:W-:-:S04]  /*ec90*/  LEA R4, R3, R0, 0x18 ;  /* 0x0000000003047211 */ /* 0x001fc800078ec0ff */
[----:B------:R-:W0:Y:S02]  /*eca0*/  SYNCS.PHASECHK.TRANS64.TRYWAIT P0, [R4+URZ+0x22820], R8 ;  /* 0x02282008040075a7 */ /* 0x000e24000800017f */
[----:B0-----:R-:W-:Y:S05]  /*ecb0*/  @!P0 BRA `(.L_x_13767) ;  /* 0x0000002c00c48947 */ /* 0x001fea0003800000 */
.L_x_13858:
[----:B------:R-:W-:Y:S05]  /*ecc0*/  BSYNC B0 ;  /* 0x0000000000007941 */ /* 0x000fea0003800000 */
.L_x_13766:
[----:B------:R-:W-:-:S03]  /*ecd0*/  UMOV UR4, 0xffffffff ;  /* 0xffffffff00047882 */ /* 0x000fc60000000000 */
[----:B------:R-:W-:Y:S05]  /*ece0*/  BRA.DIV UR4, `(.L_x_13768) ;  /* 0x0000002e04cc7947 */ /* 0x000fea000b800000 */
[----:B------:R1:W4:Y:S02]  /*ecf0*/  SHFL.IDX PT, R14, R2, RZ, 0x1f ;  /* 0x00001fff020e7589 */ /* 0x00032400000e0000 */
.L_x_13861:
[----:B----4-:R-:W-:-:S13]  /*ed00*/  ISETP.NE.AND P0, PT, R14, RZ, PT ;  /* 0x000000ff0e00720c */ /* 0x010fda0003f05270 */
[----:B------:R-:W-:Y:S05]  /*ed10*/  @P0 BRA `(.L_x_13689) ;  /* 0x0000000000880947 */ /* 0x000fea0003800000 */
[----:B------:R-:W-:-:S03]  /*ed20*/  UMOV UR4, 0xffffffff ;  /* 0xffffffff00047882 */ /* 0x000fc60000000000 */
[----:B------:R-:W-:Y:S05]  /*ed30*/  BRA.DIV UR4, `(.L_x_13769) ;  /* 0x0000002e04e07947 */ /* 0x000fea000b800000 */
[----:B------:R-:W-:-:S13]  /*ed40*/  ELECT P6, URZ, PT ;  /* 0x00000000003f782f */ /* 0x000fda00038c0000 */
.L_x_13864:
[----:B------:R-:W-:Y:S05]  /*ed50*/  @!P6 BRA `(.L_x_13689) ;  /* 0x000000000078e947 */ /* 0x000fea0003800000 */
[----:B------:R-:W-:-:S06]  /*ed60*/  ULOP3.LUT UR4, UR39, 0x2, URZ, 0xfc, !UPT ;  /* 0x0000000227047892 */ /* 0x000fcc000f8efc3f */
[----:B------:R-:W-:-:S05]  /*ed70*/  IMAD.U32 R0, RZ, RZ, UR4 ;  /* 0x00000004ff007e24 */ /* 0x000fca000f8e00ff */
[----:B------:R-:W-:-:S13]  /*ed80*/  ISETP.NE.AND P0, PT, R0, 0x3, PT ;  /* 0x000000030000780c */ /* 0x000fda0003f05270 */
[----:B------:R-:W-:Y:S05]  /*ed90*/  @!P0 BRA `(.L_x_13770) ;  /* 0x0000000000048947 */ /* 0x000fea0003800000 */
[----:B------:R-:W-:Y:S01]  /*eda0*/  BPT.TRAP 0x1 ;  /* 0x000000040000795c */ /* 0x000fe20000300000 */
.L_x_13770:
[C---:B------:R-:W-:Y:S01]  /*edb0*/  IMAD R5, R21.reuse, 0x8, R4 ;  /* 0x0000000815057824 */ /* 0x040fe200078e0204 */
[----:B------:R-:W-:Y:S02]  /*edc0*/  SHF.L.U32 R0, R20, 0x1f, RZ ;  /* 0x0000001f14007819 */ /* 0x000fe400000006ff */
[----:B------:R-:W-:Y:S02]  /*edd0*/  IADD3 R21, R21, 0x1, RZ ;  /* 0x0000000115157810 */ /* 0x000fe40007ffe0ff */
[----:B------:R-:W4:Y:S02]  /*ede0*/  SYNCS.PHASECHK.TRANS64.TRYWAIT P1, [R5+URZ+0x22840], R0 ;  /* 0x02284000050075a7 */ /* 0x000f24000802017f */
[----:B------:R-:W-:-:S04]  /*edf0*/  ISETP.NE.AND P2, PT, R21, 0x2, PT ;  /* 0x000000021500780c */ /* 0x000fc80003f45270 */
[----:B------:R-:W-:Y:S01]  /*ee00*/  SEL R3, RZ, 0x1, P2 ;  /* 0x00000001ff037807 */ /* 0x000fe20001000000 */
[----:B----4-:R-:W-:Y:S08]  /*ee10*/  @!P1 BRA `(.L_x_13771) ;  /* 0x0000002c00c89947 */ /* 0x010ff00003800000 */
.L_x_13865:
[----:B------:R-:W-:Y:S02]  /*ee20*/  SEL R21, R21, RZ, P2 ;  /* 0x000000ff15157207 */ /* 0x000fe40001000000 */
[----:B-1----:R-:W-:Y:S01]  /*ee30*/  LOP3.LUT R2, R20, R3, RZ, 0x3c, !PT ;  /* 0x0000000314027212 */ /* 0x002fe200078e3cff */
[----:B------:R-:W-:Y:S06]  /*ee40*/  @!P0 BRA `(.L_x_13772) ;  /* 0x0000000000048947 */ /* 0x000fec0003800000 */
[----:B------:R-:W-:Y:S01]  /*ee50*/  BPT.TRAP 0x1 ;  /* 0x000000040000795c */ /* 0x000fe20000300000 */
.L_x_13772:
[----:B------:R-:W-:Y:S01]  /*ee60*/  IMAD R21, R21, 0x8, R4 ;  /* 0x0000000815157824 */ /* 0x000fe200078e0204 */
[----:B------:R-:W-:-:S04]  /*ee70*/  SHF.L.U32 R2, R2, 0x1f, RZ ;  /* 0x0000001f02027819 */ /* 0x000fc800000006ff */
[----:B------:R-:W1:Y:S02]  /*ee80*/  SYNCS.PHASECHK.TRANS64.TRYWAIT P1, [R21+URZ+0x22840], R2 ;  /* 0x02284002150075a7 */ /* 0x000e64000802017f */
[----:B-1----:R-:W-:Y:S05]  /*ee90*/  @!P1 BRA `(.L_x_13773) ;  /* 0x0000002c00bc9947 */ /* 0x002fea0003800000 */
.L_x_13866:
[----:B------:R-:W-:Y:S05]  /*eea0*/  @!P0 BRA `(.L_x_13774) ;  /* 0x0000000000048947 */ /* 0x000fea0003800000 */
[----:B------:R-:W-:Y:S01]  /*eeb0*/  BPT.TRAP 0x1 ;  /* 0x000000040000795c */ /* 0x000fe20000300000 */
.L_x_13774:
[----:B------:R-:W0:Y:S02]  /*eec0*/  SYNCS.PHASECHK.TRANS64.TRYWAIT P1, [R5+URZ+0x22860], R0 ;  /* 0x02286000050075a7 */ /* 0x000e24000802017f */
[----:B0-----:R-:W-:Y:S05]  /*eed0*/  @!P1 BRA `(.L_x_13775) ;  /* 0x0000002c00c09947 */ /* 0x001fea0003800000 */
.L_x_13867:
[----:B------:R-:W-:Y:S05]  /*eee0*/  @!P0 BRA `(.L_x_13776) ;  /* 0x0000000000048947 */ /* 0x000fea0003800000 */
[----:B------:R-:W-:Y:S01]  /*eef0*/  BPT.TRAP 0x1 ;  /* 0x000000040000795c */ /* 0x000fe20000300000 */
.L_x_13776:
[----:B------:R0:W0:Y:S02]  /*ef00*/  SYNCS.PHASECHK.TRANS64.TRYWAIT P0, [R21+URZ+0x22860], R2 ;  /* 0x02286002150075a7 */ /* 0x000024000800017f */
[----:B0-----:R-:W-:Y:S05]  /*ef10*/  @!P0 NANOSLEEP.SYNCS 0x989680 ;  /* 0x009896800000895d */ /* 0x001fea0003900000 */
[----:B------:R-:W0:Y:S02]  /*ef20*/  @!P0 SYNCS.PHASECHK.TRANS64 P0, [R21+URZ+0x22860], R2 ;  /* 0x02286002150085a7 */ /* 0x000e24000800007f */
[----:B0-----:R-:W-:Y:S05]  /*ef30*/  @!P0 BRA `(.L_x_13776) ;  /* 0xfffffffc00f08947 */ /* 0x001fea000383ffff */
.L_x_13689:
[----:B------:R-:W-:Y:S05]  /*ef40*/  BSYNC B6 ;  /* 0x0000000000067941 */ /* 0x000fea0003800000 */
.L_x_13686:
[----:B------:R-:W-:Y:S05]  /*ef50*/  EXIT ;  /* 0x000000000000794d */ /* 0x000fea0003800000 */
.L_x_13693:
[----:B0-----:R-:W-:-:S04]  /*ef60*/  IMAD.U32 R5, RZ, RZ, UR42 ;  /* 0x0000002aff057e24 */ /* 0x001fc8000f8e00ff */
[----:B------:R0:W1:Y:S03]  /*ef70*/  SYNCS.PHASECHK.TRANS64.TRYWAIT P0, [R5+URZ+0x22800], R10 ;  /* 0x0228000a050075a7 */ /* 0x000066000800017f */
[----:B-1----:R-:W-:Y:S05]  /*ef80*/  @!P0 NANOSLEEP.SYNCS 0x989680 ;  /* 0x009896800000895d */ /* 0x002fea0003900000 */
[----:B------:R-:W1:Y:S02]  /*ef90*/  @!P0 SYNCS.PHASECHK.TRANS64 P0, [R5+URZ+0x22800], R10 ;  /* 0x0228000a050085a7 */ /* 0x000e64000800007f */
[----:B-1----:R-:W-:Y:S05]  /*efa0*/  @!P0 BRA `(.L_x_13693) ;  /* 0xfffffffc00ec8947 */ /* 0x002fea000383ffff */
[----:B------:R-:W-:Y:S05]  /*efb0*/  BRA `(.L_x_13777) ;  /* 0xffffff2400687947 */ /* 0x000fea000383ffff */
.L_x_13697:
[----:B0-----:R-:W-:-:S04]  /*efc0*/  MOV R5, UR42 ;  /* 0x0000002a00057c02 */ /* 0x001fc80008000f00 */
[----:B------:R0:W2:Y:S03]  /*efd0*/  SYNCS.PHASECHK.TRANS64.TRYWAIT P1, [R5+URZ+0x22830], R10 ;  /* 0x0228300a050075a7 */ /* 0x0000a6000802017f */
[----:B--2---:R-:W-:Y:S05]  /*efe0*/  @!P1 NANOSLEEP.SYNCS 0x989680 ;  /* 0x009896800000995d */ /* 0x004fea0003900000 */
[----:B------:R-:W2:Y:S02]  /*eff0*/  @!P1 SYNCS.PHASECHK.TRANS64 P1, [R5+URZ+0x22830], R10 ;  /* 0x0228300a050095a7 */ /* 0x000ea4000802007f */
[----:B--2---:R-:W-:Y:S05]  /*f000*/  @!P1 BRA `(.L_x_13697) ;  /* 0xfffffffc00ec9947 */ /* 0x004fea000383ffff */
[----:B------:R-:W-:Y:S05]  /*f010*/  BRA `(.L_x_13696) ;  /* 0xffffff2400847947 */ /* 0x000fea000383ffff */
.L_x_13702:
[----:B-1----:R-:W-:-:S04]  /*f020*/  IMAD.U32 R11, RZ, RZ, UR42 ;  /* 0x0000002aff0b7e24 */ /* 0x002fc8000f8e00ff */
[----:B------:R1:W2:Y:S03]  /*f030*/  SYNCS.PHASECHK.TRANS64.TRYWAIT P1, [R11+URZ+0x22850], R10 ;  /* 0x0228500a0b0075a7 */ /* 0x0002a6000802017f */
[----:B--2---:R-:W-:Y:S05]  /*f040*/  @!P1 NANOSLEEP.SYNCS 0x989680 ;  /* 0x009896800000995d */ /* 0x004fea0003900000 */
[----:B------:R-:W2:Y:S02]  /*f050*/  @!P1 SYNCS.PHASECHK.TRANS64 P1, [R11+URZ+0x22850], R10 ;  /* 0x0228500a0b0095a7 */ /* 0x000ea4000802007f */
[----:B--2---:R-:W-:Y:S05]  /*f060*/  @!P1 BRA `(.L_x_13702) ;  /* 0xfffffffc00ec9947 */ /* 0x004fea000383ffff */
[----:B------:R-:W-:Y:S05]  /*f070*/  BRA `(.L_x_13701) ;  /* 0xffffff4400707947 */ /* 0x000fea000383ffff */
.L_x_13708:
[----:B-1----:R-:W-:-:S04]  /*f080*/  IMAD.U32 R9, RZ, RZ, UR28 ;  /* 0x0000001cff097e24 */ /* 0x002fc8000f8e00ff */
[----:B------:R1:W2:Y:S03]  /*f090*/  SYNCS.PHASECHK.TRANS64.TRYWAIT P1, [R9+URZ+0x22830], R10 ;  /* 0x0228300a090075a7 */ /* 0x0002a6000802017f */
[----:B--2---:R-:W-:Y:S05]  /*f0a0*/  @!P1 NANOSLEEP.SYNCS 0x989680 ;  /* 0x009896800000995d */ /* 0x004fea0003900000 */
[----:B------:R-:W2:Y:S02]  /*f0b0*/  @!P1 SYNCS.PHASECHK.TRANS64 P1, [R9+URZ+0x22830], R10 ;  /* 0x0228300a090095a7 */ /* 0x000ea4000802007f */
[----:B--2---:R-:W-:Y:S05]  /*f0c0*/  @!P1 BRA `(.L_x_13708) ;  /* 0xfffffffc00ec9947 */ /* 0x004fea000383ffff */
[----:B------:R-:W-:Y:S05]  /*f0d0*/  BRA `(.L_x_13707) ;  /* 0xffffff4800cc7947 */ /* 0x000fea000383ffff */
.L_x_13713:
[----:B-1----:R-:W-:-:S04]  /*f0e0*/  MOV R11, UR28 ;  /* 0x0000001c000b7c02 */ /* 0x002fc80008000f00 */
[----:B------:R1:W2:Y:S03]  /*f0f0*/  SYNCS.PHASECHK.TRANS64.TRYWAIT P1, [R11+URZ+0x22850], R10 ;  /* 0x0228500a0b0075a7 */ /* 0x0002a6000802017f */
[----:B--2---:R-:W-:Y:S05]  /*f100*/  @!P1 NANOSLEEP.SYNCS 0x989680 ;  /* 0x009896800000995d */ /* 0x004fea0003900000 */
[----:B------:R-:W2:Y:S02]  /*f110*/  @!P1 SYNCS.PHASECHK.TRANS64 P1, [R11+URZ+0x22850], R10 ;  /* 0x0228500a0b0095a7 */ /* 0x000ea4000802007f */
[----:B--2---:R-:W-:Y:S05]  /*f120*/  @!P1 BRA `(.L_x_13713) ;  /* 0xfffffffc00ec9947 */ /* 0x004fea000383ffff */
[----:B------:R-:W-:Y:S05]  /*f130*/  BRA `(.L_x_13712) ;  /* 0xffffff7000407947 */ /* 0x000fea000383ffff */
.L_x_13720:
[----:B-1----:R-:W-:-:S04]  /*f140*/  IMAD.U32 R7, RZ, RZ, UR26 ;  /* 0x0000001aff077e24 */ /* 0x002fc8000f8e00ff */
[----:B------:R1:W2:Y:S03]  /*f150*/  SYNCS.PHASECHK.TRANS64.TRYWAIT P1, [R7+URZ+0x22830], R6 ;  /* 0x02283006070075a7 */ /* 0x0002a6000802017f */
[----:B--2---:R-:W-:Y:S05]  /*f160*/  @!P1 NANOSLEEP.SYNCS 0x989680 ;  /* 0x009896800000995d */ /* 0x004fea0003900000 */
[----:B------:R-:W2:Y:S02]  /*f170*/  @!P1 SYNCS.PHASECHK.TRANS64 P1, [R7+URZ+0x22830], R6 ;  /* 0x02283006070095a7 */ /* 0x000ea4000802007f */
[----:B--2---:R-:W-:Y:S05]  /*f180*/  @!P1 BRA `(.L_x_13720) ;  /* 0xfffffffc00ec9947 */ /* 0x004fea000383ffff */
[----:B------:R-:W-:Y:S05]  /*f190*/  BRA `(.L_x_13719) ;  /* 0xffffff7400447947 */ /* 0x000fea000383ffff */
.L_x_13725:
[----:B-1----:R-:W-:-:S04]  /*f1a0*/  IMAD.U32 R7, RZ, RZ, UR26 ;  /* 0x0000001aff077e24 */ /* 0x002fc8000f8e00ff */
[----:B------:R1:W2:Y:S03]  /*f1b0*/  SYNCS.PHASECHK.TRANS64.TRYWAIT P1, [R7+URZ+0x22850], R6 ;  /* 0x02285006070075a7 */ /* 0x0002a6000802017f */
[----:B--2---:R-:W-:Y:S05]  /*f1c0*/  @!P1 NANOSLEEP.SYNCS 0x989680 ;  /* 0x009896800000995d */ /* 0x004fea0003900000 */
[----:B------:R-:W2:Y:S02]  /*f1d0*/  @!P1 SYNCS.PHASECHK.TRANS64 P1, [R7+URZ+0x22850], R6 ;  /* 0x02285006070095a7 */ /* 0x000ea4000802007f */
[----:B--2---:R-:W-:Y:S05]  /*f1e0*/  @!P1 BRA `(.L_x_13725) ;  /* 0xfffffffc00ec9947 */ /* 0x004fea000383ffff */
[----:B------:R-:W-:Y:S05]  /*f1f0*/  BRA `(.L_x_13724) ;  /* 0xffffff9000d47947 */ /* 0x000fea000383ffff */
.L_x_13738:
[----:B------:R-:W-:Y:S01]  /*f200*/  MOV R13, R2 ;  /* 0x00000002000d7202 */ /* 0x000fe20000000f00 */
[----:B------:R-:W-:Y:S01]  /*f210*/  IMAD.MOV.U32 R12, RZ, RZ, RZ ;  /* 0x000000ffff0c7224 */ /* 0x000fe200078e00ff */
[----:B------:R-:W-:Y:S01]  /*f220*/  MOV R15, 0xffffffff ;  /* 0xffffffff000f7802 */ /* 0x000fe20000000f00 */
[----:B------:R-:W-:-:S07]  /*f230*/  IMAD.MOV.U32 R11, RZ, RZ, 0x1f ;  /* 0x0000001fff0b7424 */ /* 0x000fce00078e00ff */
[----:B-----5:R-:W-:Y:S05]  /*f240*/  WARPSYNC.COLLECTIVE R15, `(.L_x_13778) ;  /* 0x000000000f087348 */ /* 0x020fea0003c00000 */
[----:B------:R0:W1:Y:S02]  /*f250*/  SHFL.IDX P6, R14, R13, R12, R11 ;  /* 0x0000000c0d0e7389 */ /* 0x00006400000c000b */
[----:B01---5:R-:W-:Y:S01]  /*f260*/  ENDCOLLECTIVE ;  /* 0x000000000000791b */ /* 0x023fe20003800000 */
.L_x_13778:
[----:B------:R-:W-:Y:S05]  /*f270*/  BRA `(.L_x_13779) ;  /* 0xffffffd000c07947 */ /* 0x000fea000383ffff */
.L_x_13740:
[----:B0-----:R-:W-:-:S04]  /*f280*/  IMAD.U32 R3, RZ, RZ, UR45 ;  /* 0x0000002dff037e24 */ /* 0x001fc8000f8e00ff */
[----:B------:R0:W1:Y:S03]  /*f290*/  SYNCS.PHASECHK.TRANS64.TRYWAIT P0, [R3+URZ+0x22840], R0 ;  /* 0x02284000030075a7 */ /* 0x000066000800017f */
[----:B-1----:R-:W-:Y:S05]  /*f2a0*/  @!P0 NANOSLEEP.SYNCS 0x989680 ;  /* 0x009896800000895d */ /* 0x002fea0003900000 */
[----:B------:R-:W1:Y:S02]  /*f2b0*/  @!P0 SYNCS.PHASECHK.TRANS64 P0, [R3+URZ+0x22840], R0 ;  /* 0x02284000030085a7 */ /* 0x000e64000800007f */
[----:B-1----:R-:W-:Y:S05]  /*f2c0*/  @!P0 BRA `(.L_x_13740) ;  /* 0xfffffffc00ec8947 */ /* 0x002fea000383ffff */
[----:B------:R-:W-:Y:S05]  /*f2d0*/  BRA `(.L_x_13780) ;  /* 0xffffffd400047947 */ /* 0x000fea000383ffff */
.L_x_13741:
        /* <DEDUP_REMOVED lines=8> */
.L_x_13782:
[----:B------:R-:W-:Y:S05]  /*f360*/  BSYNC B0 ;  /* 0x0000000000007941 */ /* 0x000fea0003800000 */
.L_x_13781:
        /* <DEDUP_REMOVED lines=9> */
.L_x_13783:
        /* <DEDUP_REMOVED lines=8> */
.L_x_13784:
        /* <DEDUP_REMOVED lines=11> */
.L_x_13785:
[----:B------:R-:W-:Y:S01]  /*f530*/  MOV R13, R0 ;  /* 0x00000000000d7202 */ /* 0x000fe20000000f00 */
[----:B------:R-:W-:Y:S01]  /*f540*/  IMAD.MOV.U32 R12, RZ, RZ, 0x2 ;  /* 0x00000002ff0c7424 */ /* 0x000fe200078e00ff */
[----:B------:R-:W-:-:S13]  /*f550*/  @P0 LEA R4, P1, R24, R14, 0x1 ;  /* 0x0000000e18040211 */ /* 0x000fda00078208ff */
[----:B------:R-:W-:Y:S05]  /*f560*/  WARPSYNC.COLLECTIVE R15, `(.L_x_13786) ;  /* 0x000000000f087348 */ /* 0x000fea0003c00000 */
[----:B------:R0:W1:Y:S02]  /*f570*/  SHFL.IDX P6, R14, R13, R12, R11 ;  /* 0x0000000c0d0e7389 */ /* 0x00006400000c000b */
[----:B01----:R-:W-:Y:S01]  /*f580*/  ENDCOLLECTIVE ;  /* 0x000000000000791b */ /* 0x003fe20003800000 */
.L_x_13786:
        /* <DEDUP_REMOVED lines=12> */
.L_x_13787:
[----:B------:R-:W-:Y:S01]  /*f650*/  IMAD.MOV.U32 R13, RZ, RZ, R0 ;  /* 0x000000ffff0d7224 */ /* 0x000fe200078e0000 */
[----:B------:R-:W-:Y:S02]  /*f660*/  MOV R12, 0x3 ;  /* 0x00000003000c7802 */ /* 0x000fe40000000f00 */
[----:B------:R-:W-:-:S13]  /*f670*/  @P0 LEA R4, P1, R24, R14, 0x1 ;  /* 0x0000000e18040211 */ /* 0x000fda00078208ff */
[----:B------:R-:W-:Y:S05]  /*f680*/  WARPSYNC.COLLECTIVE R15, `(.L_x_13788) ;  /* 0x000000000f087348 */ /* 0x000fea0003c00000 */
[----:B------:R0:W1:Y:S02]  /*f690*/  SHFL.IDX P6, R14, R13, R12, R11 ;  /* 0x0000000c0d0e7389 */ /* 0x00006400000c000b */
[----:B01----:R-:W-:Y:S01]  /*f6a0*/  ENDCOLLECTIVE ;  /* 0x000000000000791b */ /* 0x003fe20003800000 */
.L_x_13788:
        /* <DEDUP_REMOVED lines=12> */
.L_x_13789:
[----:B------:R-:W-:Y:S02]  /*f770*/  IMAD.MOV.U32 R13, RZ, RZ, R0 ;  /* 0x000000ffff0d7224 */ /* 0x000fe400078e0000 */
[----:B------:R-:W-:Y:S01]  /*f780*/  IMAD.MOV.U32 R12, RZ, RZ, 0x4 ;  /* 0x00000004ff0c7424 */ /* 0x000fe200078e00ff */
[----:B------:R-:W-:-:S13]  /*f790*/  @P0 LEA R4, P1, R24, R14, 0x1 ;  /* 0x0000000e18040211 */ /* 0x000fda00078208ff */
[----:B------:R-:W-:Y:S05]  /*f7a0*/  WARPSYNC.COLLECTIVE R15, `(.L_x_13790) ;  /* 0x000000000f087348 */ /* 0x000fea0003c00000 */
[----:B------:R0:W1:Y:S02]  /*f7b0*/  SHFL.IDX P6, R14, R13, R12, R11 ;  /* 0x0000000c0d0e7389 */ /* 0x00006400000c000b */
[----:B01----:R-:W-:Y:S01]  /*f7c0*/  ENDCOLLECTIVE ;  /* 0x000000000000791b */ /* 0x003fe20003800000 */
.L_x_13790:
        /* <DEDUP_REMOVED lines=12> */
.L_x_13791:
[----:B------:R-:W-:Y:S01]  /*f890*/  MOV R13, R0 ;  /* 0x00000000000d7202 */ /* 0x000fe20000000f00 */
[----:B------:R-:W-:Y:S01]  /*f8a0*/  IMAD.MOV.U32 R12, RZ, RZ, 0x5 ;  /* 0x00000005ff0c7424 */ /* 0x000fe200078e00ff */
[----:B------:R-:W-:-:S13]  /*f8b0*/  @P0 LEA R4, P1, R24, R14, 0x1 ;  /* 0x0000000e18040211 */ /* 0x000fda00078208ff */
[----:B------:R-:W-:Y:S05]  /*f8c0*/  WARPSYNC.COLLECTIVE R15, `(.L_x_13792) ;  /* 0x000000000f087348 */ /* 0x000fea0003c00000 */
[----:B------:R0:W1:Y:S02]  /*f8d0*/  SHFL.IDX P6, R14, R13, R12, R11 ;  /* 0x0000000c0d0e7389 */ /* 0x00006400000c000b */
[----:B01----:R-:W-:Y:S01]  /*f8e0*/  ENDCOLLECTIVE ;  /* 0x000000000000791b */ /* 0x003fe20003800000 */
.L_x_13792:
        /* <DEDUP_REMOVED lines=10> */
.L_x_13793:
[----:B------:R-:W-:Y:S05]  /*f990*/  BRA `(.L_x_13794) ;  /* 0xffffffd000787947 */ /* 0x000fea000383ffff */
.L_x_13744:
[----:B------:R-:W-:Y:S01]  /*f9a0*/  IMAD.MOV.U32 R13, RZ, RZ, R6 ;  /* 0x000000ffff0d7224 */ /* 0x000fe200078e0006 */
[----:B------:R-:W-:Y:S01]  /*f9b0*/  MOV R11, 0x181f ;  /* 0x0000181f000b7802 */ /* 0x000fe20000000f00 */
[----:B------:R-:W-:Y:S02]  /*f9c0*/  IMAD.MOV.U32 R12, RZ, RZ, RZ ;  /* 0x000000ffff0c7224 */ /* 0x000fe400078e00ff */
[----:B------:R-:W-:Y:S02]  /*f9d0*/  IMAD.MOV.U32 R15, RZ, RZ, -0x1 ;  /* 0xffffffffff0f7424 */ /* 0x000fe400078e00ff */
[----:B------:R-:W-:-:S07]  /*f9e0*/  IMAD.U32 R0, RZ, RZ, UR46 ;  /* 0x0000002eff007e24 */ /* 0x000fce000f8e00ff */
[----:B------:R-:W-:Y:S05]  /*f9f0*/  WARPSYNC.COLLECTIVE R15, `(.L_x_13795) ;  /* 0x000000000f087348 */ /* 0x000fea0003c00000 */
[----:B------:R0:W1:Y:S02]  /*fa00*/  SHFL.IDX P6, R14, R13, R12, R11 ;  /* 0x0000000c0d0e7389 */ /* 0x00006400000c000b */
[----:B01----:R-:W-:Y:S01]  /*fa10*/  ENDCOLLECTIVE ;  /* 0x000000000000791b */ /* 0x003fe20003800000 */
.L_x_13795:
[----:B------:R-:W-:-:S04]  /*fa20*/  IMAD R0, R0, 0x80, R27 ;  /* 0x0000008000007824 */ /* 0x000fc800078e021b */
[----:B------:R-:W-:Y:S01]  /*fa30*/  VIADD R8, R0, 0x10 ;  /* 0x0000001000087836 */ /* 0x000fe20000000000 */
[----:B------:R-:W-:Y:S01]  /*fa40*/  MOV R13, R7 ;  /* 0x00000007000d7202 */ /* 0x000fe20000000f00 */
[----:B------:R-:W-:-:S07]  /*fa50*/  IMAD.MOV.U32 R4, RZ, RZ, R14 ;  /* 0x000000ffff047224 */ /* 0x000fce00078e000e */
[----:B------:R-:W-:Y:S05]  /*fa60*/  WARPSYNC.COLLECTIVE R15, `(.L_x_13796) ;  /* 0x000000000f087348 */ /* 0x000fea0003c00000 */
[----:B------:R0:W1:Y:S02]  /*fa70*/  SHFL.IDX P6, R14, R13, R12, R11 ;  /* 0x0000000c0d0e7389 */ /* 0x00006400000c000b */
[----:B01----:R-:W-:Y:S01]  /*fa80*/  ENDCOLLECTIVE ;  /* 0x000000000000791b */ /* 0x003fe20003800000 */
.L_x_13796:
        /* <DEDUP_REMOVED lines=12> */
.L_x_13797:
        /* <DEDUP_REMOVED lines=11> */
.L_x_13798:
[----:B------:R-:W-:Y:S01]  /*fc00*/  IMAD.MOV.U32 R13, RZ, RZ, R6 ;  /* 0x000000ffff0d7224 */ /* 0x000fe200078e0006 */
[----:B------:R-:W-:Y:S02]  /*fc10*/  MOV R12, 0x2 ;  /* 0x00000002000c7802 */ /* 0x000fe40000000f00 */
[----:B------:R-:W-:-:S13]  /*fc20*/  @!P0 LEA R4, P2, R24, R14, 0x1 ;  /* 0x0000000e18048211 */ /* 0x000fda00078408ff */
[----:B------:R-:W-:Y:S05]  /*fc30*/  WARPSYNC.COLLECTIVE R15, `(.L_x_13799) ;  /* 0x000000000f087348 */ /* 0x000fea0003c00000 */
[----:B------:R0:W1:Y:S02]  /*fc40*/  SHFL.IDX P6, R14, R13, R12, R11 ;  /* 0x0000000c0d0e7389 */ /* 0x00006400000c000b */
[----:B01----:R-:W-:Y:S01]  /*fc50*/  ENDCOLLECTIVE ;  /* 0x000000000000791b */ /* 0x003fe20003800000 */
.L_x_13799:
[----:B------:R-:W-:Y:S01]  /*fc60*/  @!P0 IMAD.X R5, RZ, RZ, R8, P2 ;  /* 0x000000ffff058224 */ /* 0x000fe200010e0608 */
[----:B------:R-:W-:-:S04]  /*fc70*/  IADD3 R8, R0, 0x20, RZ ;  /* 0x0000002000087810 */ /* 0x000fc80007ffe0ff */
        /* <DEDUP_REMOVED lines=11> */
.L_x_13800:
[----:B------:R-:W-:Y:S01]  /*fd30*/  IMAD.MOV.U32 R13, RZ, RZ, R6 ;  /* 0x000000ffff0d7224 */ /* 0x000fe200078e0006 */
[----:B------:R-:W-:Y:S02]  /*fd40*/  MOV R12, 0x3 ;  /* 0x00000003000c7802 */ /* 0x000fe40000000f00 */
[----:B------:R-:W-:-:S13]  /*fd50*/  @!P0 LEA R4, P2, R24, R14, 0x1 ;  /* 0x0000000e18048211 */ /* 0x000fda00078408ff */
[----:B------:R-:W-:Y:S05]  /*fd60*/  WARPSYNC.COLLECTIVE R15, `(.L_x_13801) ;  /* 0x000000000f087348 */ /* 0x000fea0003c00000 */
[----:B------:R0:W1:Y:S02]  /*fd70*/  SHFL.IDX P6, R14, R13, R12, R11 ;  /* 0x0000000c0d0e7389 */ /* 0x00006400000c000b */
[----:B01----:R-:W-:Y:S01]  /*fd80*/  ENDCOLLECTIVE ;  /* 0x000000000000791b */ /* 0x003fe20003800000 */
.L_x_13801:
        /* <DEDUP_REMOVED lines=13> */
.L_x_13802:
[----:B------:R-:W-:Y:S01]  /*fe60*/  IMAD.MOV.U32 R13, RZ, RZ, R6 ;  /* 0x000000ffff0d7224 */ /* 0x000fe200078e0006 */
[----:B------:R-:W-:Y:S02]  /*fe70*/  MOV R12, 0x4 ;  /* 0x00000004000c7802 */ /* 0x000fe40000000f00 */
[----:B------:R-:W-:-:S13]  /*fe80*/  @!P0 LEA R4, P2, R24, R14, 0x1 ;  /* 0x0000000e18048211 */ /* 0x000fda00078408ff */
[----:B------:R-:W-:Y:S05]  /*fe90*/  WARPSYNC.COLLECTIVE R15, `(.L_x_13803) ;  /* 0x000000000f087348 */ /* 0x000fea0003c00000 */
[----:B------:R0:W1:Y:S02]  /*fea0*/  SHFL.IDX P6, R14, R13, R12, R11 ;  /* 0x0000000c0d0e7389 */ /* 0x00006400000c000b */
[----:B01----:R-:W-:Y:S01]  /*feb0*/  ENDCOLLECTIVE ;  /* 0x000000000000791b */ /* 0x003fe20003800000 */
.L_x_13803:
        /* <DEDUP_REMOVED lines=13> */
.L_x_13804:
[----:B------:R-:W-:Y:S01]  /*ff90*/  IMAD.MOV.U32 R13, RZ, RZ, R6 ;  /* 0x000000ffff0d7224 */ /* 0x000fe200078e0006 */
[----:B------:R-:W-:Y:S02]  /*ffa0*/  MOV R12, 0x5 ;  /* 0x00000005000c7802 */ /* 0x000fe40000000f00 */
[----:B------:R-:W-:-:S13]  /*ffb0*/  @!P0 LEA R4, P2, R24, R14, 0x1 ;  /* 0x0000000e18048211 */ /* 0x000fda00078408ff */
[----:B------:R-:W-:Y:S05]  /*ffc0*/  WARPSYNC.COLLECTIVE R15, `(.L_x_13805) ;  /* 0x000000000f087348 */ /* 0x000fea0003c00000 */
[----:B------:R0:W1:Y:S02]  /*ffd0*/  SHFL.IDX P6, R14, R13, R12, R11 ;  /* 0x0000000c0d0e7389 */ /* 0x00006400000c000b */
[----:B01----:R-:W-:Y:S01]  /*ffe0*/  ENDCOLLECTIVE ;  /* 0x000000000000791b */ /* 0x003fe20003800000 */
.L_x_13805:
        /* <DEDUP_REMOVED lines=13> */
.L_x_13806:
[----:B------:R-:W-:Y:S01]  /*100c0*/  MOV R13, R6 ;  /* 0x00000006000d7202 */ /* 0x000fe20000000f00 */
[----:B------:R-:W-:Y:S01]  /*100d0*/  IMAD.MOV.U32 R12, RZ, RZ, 0x6 ;  /* 0x00000006ff0c7424 */ /* 0x000fe200078e00ff */
[----:B------:R-:W-:-:S13]  /*100e0*/  @!P0 LEA R4, P2, R24, R14, 0x1 ;  /* 0x0000000e18048211 */ /* 0x000fda00078408ff */
[----:B------:R-:W-:Y:S05]  /*100f0*/  WARPSYNC.COLLECTIVE R15, `(.L_x_13807) ;  /* 0x000000000f087348 */ /* 0x000fea0003c00000 */
[----:B------:R0:W1:Y:S02]  /*10100*/  SHFL.IDX P6, R14, R13, R12, R11 ;  /* 0x0000000c0d0e7389 */ /* 0x00006400000c000b */
[----:B01----:R-:W-:Y:S01]  /*10110*/  ENDCOLLECTIVE ;  /* 0x000000000000791b */ /* 0x003fe20003800000 */
.L_x_13807:
[----:B------:R-:W-:-:S05]  /*10120*/  @!P0 IMAD.X R5, RZ, RZ, R8, P2 ;  /* 0x000000ffff058224 */ /* 0x000fca00010e0608 */
[----:B------:R-:W-:Y:S01]  /*10130*/  @!PT LDS RZ, [RZ] ;  /* 0x00000000fffff984 */ /* 0x000fe20000000800 */
[----:B------:R-:W-:Y:S01]  /*10140*/  @!PT LDS RZ, [RZ] ;  /* 0x00000000fffff984 */ /* 0x000fe20000000800 */
[----:B------:R-:W-:Y:S01]  /*10150*/  @!PT LDS RZ, [RZ] ;  /* 0x00000000fffff984 */ /* 0x000fe20000000800 */
[----:B------:R0:W-:Y:S01]  /*10160*/  @!P0 LDGSTS.E.BYPASS.LTC128B.128 [R21+0x1ac00], desc[UR36][R4.64], !P1 ;  /* 0x1ac0000004158fae */ /* 0x0001e2000c901d64 */
[----:B------:R-:W-:Y:S01]  /*10170*/  IMAD.MOV.U32 R13, RZ, RZ, R7 ;  /* 0x000000ffff0d7224 */ /* 0x000fe200078e0007 */
[----:B0-----:R-:W-:Y:S02]  /*10180*/  IADD3 R4, R0, 0x60, RZ ;  /* 0x0000006000047810 */ /* 0x001fe40007ffe0ff */
[----:B------:R-:W-:-:S07]  /*10190*/  MOV R8, R14 ;  /* 0x0000000e00087202 */ /* 0x000fce0000000f00 */
[----:B------:R-:W-:Y:S05]  /*101a0*/  WARPSYNC.COLLECTIVE R15, `(.L_x_13808) ;  /* 0x000000000f087348 */ /* 0x000fea0003c00000 */
[----:B------:R0:W1:Y:S02]  /*101b0*/  SHFL.IDX P6, R14, R13, R12, R11 ;  /* 0x0000000c0d0e7389 */ /* 0x00006400000c000b */
[----:B01----:R-:W-:Y:S01]  /*101c0*/  ENDCOLLECTIVE ;  /* 0x000000000000791b */ /* 0x003fe20003800000 */
.L_x_13808:
[----:B------:R-:W-:Y:S02]  /*101d0*/  ISETP.GE.AND P0, PT, R4, R3, PT ;  /* 0x000000030400720c */ /* 0x000fe40003f06270 */
[----:B------:R-:W-:Y:S01]  /*101e0*/  MOV R13, R6 ;  /* 0x00000006000d7202 */ /* 0x000fe20000000f00 */
[----:B------:R-:W-:-:S10]  /*101f0*/  IMAD.MOV.U32 R12, RZ, RZ, 0x7 ;  /* 0x00000007ff0c7424 */ /* 0x000fd400078e00ff */
[----:B------:R-:W-:Y:S02]  /*10200*/  @!P0 LEA R9, R16, UR45, 0x1 ;  /* 0x0000002d10098c11 */ /* 0x000fe4000f8e08ff */
[----:B------:R-:W-:-:S13]  /*10210*/  @!P0 LEA R4, P2, R24, R14, 0x1 ;  /* 0x0000000e18048211 */ /* 0x000fda00078408ff */
[----:B------:R-:W-:Y:S05]  /*10220*/  WARPSYNC.COLLECTIVE R15, `(.L_x_13809) ;  /* 0x000000000f087348 */ /* 0x000fea0003c00000 */
[----:B------:R0:W1:Y:S02]  /*10230*/  SHFL.IDX P6, R14, R13, R12, R11 ;  /* 0x0000000c0d0e7389 */ /* 0x00006400000c000b */
[----:B01----:R-:W-:Y:S01]  /*10240*/  ENDCOLLECTIVE ;  /* 0x000000000000791b */ /* 0x003fe20003800000 */
.L_x_13809:
[----:B------:R-:W-:-:S05]  /*10250*/  @!P0 IMAD.X R5, RZ, RZ, R8, P2 ;  /* 0x000000ffff058224 */ /* 0x000fca00010e0608 */
        /* <DEDUP_REMOVED lines=9> */
.L_x_13810:
[----:B------:R-:W-:Y:S05]  /*102f0*/  BRA `(.L_x_13811) ;  /* 0xffffffd000707947 */ /* 0x000fea000383ffff */
.L_x_13745:
[----:B0-----:R-:W-:-:S04]  /*10300*/  MOV R3, UR45 ;  /* 0x0000002d00037c02 */ /* 0x001fc80008000f00 */
[----:B------:R0:W1:Y:S03]  /*10310*/  SYNCS.PHASECHK.TRANS64.TRYWAIT P0, [R3+URZ+0x22820], R0 ;  /* 0x02282000030075a7 */ /* 0x000066000800017f */
[----:B-1----:R-:W-:Y:S05]  /*10320*/  @!P0 NANOSLEEP.SYNCS 0x989680 ;  /* 0x009896800000895d */ /* 0x002fea0003900000 */
[----:B------:R-:W1:Y:S02]  /*10330*/  @!P0 SYNCS.PHASECHK.TRANS64 P0, [R3+URZ+0x22820], R0 ;  /* 0x02282000030085a7 */ /* 0x000e64000800007f */
[----:B-1----:R-:W-:Y:S05]  /*10340*/  @!P0 BRA `(.L_x_13745) ;  /* 0xfffffffc00ec8947 */ /* 0x002fea000383ffff */
[----:B------:R-:W-:Y:S05]  /*10350*/  BRA `(.L_x_13812) ;  /* 0xffffffd000a07947 */ /* 0x000fea000383ffff */
.L_x_13747:
[----:B0-----:R-:W-:-:S04]  /*10360*/  IMAD.U32 R3, RZ, RZ, UR45 ;  /* 0x0000002dff037e24 */ /* 0x001fc8000f8e00ff */
[----:B------:R0:W1:Y:S03]  /*10370*/  SYNCS.PHASECHK.TRANS64.TRYWAIT P0, [R3+URZ+0x22860], R0 ;  /* 0x02286000030075a7 */ /* 0x000066000800017f */
[----:B-1----:R-:W-:Y:S05]  /*10380*/  @!P0 NANOSLEEP.SYNCS 0x989680 ;  /* 0x009896800000895d */ /* 0x002fea0003900000 */
[----:B------:R-:W1:Y:S02]  /*10390*/  @!P0 SYNCS.PHASECHK.TRANS64 P0, [R3+URZ+0x22860], R0 ;  /* 0x02286000030085a7 */ /* 0x000e64000800007f */
[----:B-1----:R-:W-:Y:S05]  /*103a0*/  @!P0 BRA `(.L_x_13747) ;  /* 0xfffffffc00ec8947 */ /* 0x002fea000383ffff */
[----:B------:R-:W-:Y:S05]  /*103b0*/  BRA `(.L_x_13813) ;  /* 0xffffffd0009c7947 */ /* 0x000fea000383ffff */
.L_x_13748:
        /* <DEDUP_REMOVED lines=8> */
.L_x_13815:
[----:B------:R-:W-:Y:S05]  /*10440*/  BSYNC B0 ;  /* 0x0000000000007941 */ /* 0x000fea0003800000 */
.L_x_13814:
[----:B------:R-:W-:Y:S01]  /*10450*/  IMAD.MOV.U32 R13, RZ, RZ, R3 ;  /* 0x000000ffff0d7224 */ /* 0x000fe200078e0003 */
[----:B------:R-:W-:Y:S01]  /*10460*/  MOV R12, RZ ;  /* 0x000000ff000c7202 */ /* 0x000fe20000000f00 */
[----:B------:R-:W-:Y:S01]  /*10470*/  IMAD.MOV.U32 R11, RZ, RZ, 0x181f ;  /* 0x0000181fff0b7424 */ /* 0x000fe200078e00ff */
[----:B------:R-:W-:Y:S01]  /*10480*/  MOV R15, 0xffffffff ;  /* 0xffffffff000f7802 */ /* 0x000fe20000000f00 */
[----:B------:R-:W-:Y:S01]  /*10490*/  IMAD.SHL.U32 R24, R24, 0x2, RZ ;  /* 0x0000000218187824 */ /* 0x000fe200078e00ff */
[----:B------:R-:W-:Y:S02]  /*104a0*/  MOV R0, R14 ;  /* 0x0000000e00007202 */ /* 0x000fe40000000f00 */
[----:B------:R-:W-:-:S07]  /*104b0*/  LEA R17, R16, UR45, 0x1 ;  /* 0x0000002d10117c11 */ /* 0x000fce000f8e08ff */
[----:B------:R-:W-:Y:S05]  /*104c0*/  WARPSYNC.COLLECTIVE R15, `(.L_x_13816) ;  /* 0x000000000f087348 */ /* 0x000fea0003c00000 */
[----:B------:R0:W1:Y:S02]  /*104d0*/  SHFL.IDX P6, R14, R13, R12, R11 ;  /* 0x0000000c0d0e7389 */ /* 0x00006400000c000b */
[----:B01----:R-:W-:Y:S01]  /*104e0*/  ENDCOLLECTIVE ;  /* 0x000000000000791b */ /* 0x003fe20003800000 */
.L_x_13816:
[C---:B------:R-:W-:Y:S02]  /*104f0*/  LOP3.LUT P2, RZ, R8.reuse, 0x2, RZ, 0xc0, !PT ;  /* 0x0000000208ff7812 */ /* 0x040fe4000784c0ff */
[----:B------:R-:W-:-:S04]  /*10500*/  LOP3.LUT P1, RZ, R8, 0x4, RZ, 0xc0, !PT ;  /* 0x0000000408ff7812 */ /* 0x000fc8000782c0ff */
[----:B------:R-:W-:Y:S01]  /*10510*/  ISETP.LT.OR P3, PT, R35, 0x1, !P1 ;  /* 0x000000012300780c */ /* 0x000fe20004f61670 */
[----:B------:R-:W-:Y:S01]  /*10520*/  IMAD.MOV.U32 R13, RZ, RZ, R10 ;  /* 0x000000ffff0d7224 */ /* 0x000fe200078e000a */
[----:B------:R-:W-:Y:S02]  /*10530*/  MOV R12, 0x1 ;  /* 0x00000001000c7802 */ /* 0x000fe40000000f00 */
[----:B------:R-:W-:-:S13]  /*10540*/  IADD3 R4, P0, R14, R24, RZ ;  /* 0x000000180e047210 */ /* 0x000fda0007f1e0ff */
[----:B------:R-:W-:Y:S05]  /*10550*/  WARPSYNC.COLLECTIVE R15, `(.L_x_13817) ;  /* 0x000000000f087348 */ /* 0x000fea0003c00000 */
[----:B------:R0:W1:Y:S02]  /*10560*/  SHFL.IDX P6, R14, R13, R12, R11 ;  /* 0x0000000c0d0e7389 */ /* 0x00006400000c000b */
[----:B01----:R-:W-:Y:S01]  /*10570*/  ENDCOLLECTIVE ;  /* 0x000000000000791b */ /* 0x003fe20003800000 */
.L_x_13817:
        /* <DEDUP_REMOVED lines=12> */
.L_x_13818:
[----:B------:R-:W-:Y:S01]  /*10640*/  @!PT LDS RZ, [RZ] ;  /* 0x00000000fffff984 */ /* 0x000fe20000000800 */
[----:B------:R-:W-:Y:S01]  /*10650*/  @!PT LDS RZ, [RZ] ;  /* 0x00000000fffff984 */ /* 0x000fe20000000800 */
[----:B------:R-:W-:Y:S01]  /*10660*/  @!PT LDS RZ, [RZ] ;  /* 0x00000000fffff984 */ /* 0x000fe20000000800 */
[----:B------:R-:W-:Y:S01]  /*10670*/  LDGSTS.E.BYPASS.LTC128B.128 [R17+0x3400], desc[UR36][R4.64+0x80], !P0 ;  /* 0x0340008004117fae */ /* 0x000fe2000c101d64 */
[----:B------:R-:W-:Y:S01]  /*10680*/  LOP3.LUT P0, RZ, R8, 0x8, RZ, 0xc0, !PT ;  /* 0x0000000808ff7812 */ /* 0x000fe2000780c0ff */
[----:B------:R-:W-:Y:S02]  /*10690*/  IMAD.MOV.U32 R8, RZ, RZ, RZ ;  /* 0x000000ffff087224 */ /* 0x000fe400078e00ff */
        /* <DEDUP_REMOVED lines=9> */
.L_x_13819:
        /* <DEDUP_REMOVED lines=12> */
.L_x_13820:
        /* <DEDUP_REMOVED lines=14> */
.L_x_13821:
        /* <DEDUP_REMOVED lines=12> */
.L_x_13822:
        /* <DEDUP_REMOVED lines=14> */
.L_x_13823:
        /* <DEDUP_REMOVED lines=12> */
.L_x_13824:
        /* <DEDUP_REMOVED lines=14> */
.L_x_13825:
[----:B------:R-:W-:Y:S02]  /*10c10*/  IADD3.X R5, RZ, R0, RZ, P3, !PT ;  /* 0x00000000ff057210 */ /* 0x000fe40001ffe4ff */
[----:B------:R-:W-:Y:S02]  /*10c20*/  ISETP.LT.OR P3, PT, R35, 0x41, P4 ;  /* 0x000000412300780c */ /* 0x000fe40002761670 */
[----:B------:R-:W-:Y:S02]  /*10c30*/  IADD3 R0, R17, 0x400, RZ ;  /* 0x0000040011007810 */ /* 0x000fe40007ffe0ff */
[----:B------:R-:W-:-:S09]  /*10c40*/  MOV R13, R3 ;  /* 0x00000003000d7202 */ /* 0x000fd20000000f00 */
        /* <DEDUP_REMOVED lines=9> */
.L_x_13826:
        /* <DEDUP_REMOVED lines=9> */
.L_x_13755:
[----:B-1----:R1:W2:Y:S02]  /*10d70*/  SYNCS.PHASECHK.TRANS64.TRYWAIT P0, [R32+URZ+0x22840], R31 ;  /* 0x0228401f200075a7 */ /* 0x0022a4000800017f */
[----:B--2---:R-:W-:Y:S05]  /*10d80*/  @!P0 NANOSLEEP.SYNCS 0x989680 ;  /* 0x009896800000895d */ /* 0x004fea0003900000 */
[----:B------:R-:W2:Y:S02]  /*10d90*/  @!P0 SYNCS.PHASECHK.TRANS64 P0, [R32+URZ+0x22840], R31 ;  /* 0x0228401f200085a7 */ /* 0x000ea4000800007f */
[----:B--2---:R-:W-:Y:S05]  /*10da0*/  @!P0 BRA `(.L_x_13755) ;  /* 0xfffffffc00f08947 */ /* 0x004fea000383ffff */
[----:B------:R-:W-:Y:S05]  /*10db0*/  BRA `(.L_x_13828) ;  /* 0xffffffd000c07947 */ /* 0x000fea000383ffff */
.L_x_13756:
        /* <DEDUP_REMOVED lines=8> */
.L_x_13830:
[----:B------:R-:W-:Y:S05]  /*10e40*/  BSYNC B1 ;  /* 0x0000000000017941 */ /* 0x000fea0003800000 */
.L_x_13829:
        /* <DEDUP_REMOVED lines=9> */
.L_x_13831:
[----:B------:R-:W-:Y:S01]  /*10ee0*/  IMAD.MOV.U32 R13, RZ, RZ, R3 ;  /* 0x000000ffff0d7224 */ /* 0x000fe200078e0003 */
[----:B------:R-:W-:Y:S02]  /*10ef0*/  MOV R12, 0x1 ;  /* 0x00000001000c7802 */ /* 0x000fe40000000f00 */
[----:B------:R-:W-:-:S13]  /*10f00*/  IADD3 R4, P0, R14, R24, RZ ;  /* 0x000000180e047210 */ /* 0x000fda0007f1e0ff */
[----:B------:R-:W-:Y:S05]  /*10f10*/  WARPSYNC.COLLECTIVE R15, `(.L_x_13832) ;  /* 0x000000000f087348 */ /* 0x000fea0003c00000 */
[----:B------:R0:W1:Y:S02]  /*10f20*/  SHFL.IDX P6, R14, R13, R12, R11 ;  /* 0x0000000c0d0e7389 */ /* 0x00006400000c000b */
[----:B01----:R-:W-:Y:S01]  /*10f30*/  ENDCOLLECTIVE ;  /* 0x000000000000791b */ /* 0x003fe20003800000 */
.L_x_13832:
        /* <DEDUP_REMOVED lines=10> */
.L_x_13833:
[----:B------:R-:W-:Y:S01]  /*10fe0*/  MOV R13, R3 ;  /* 0x00000003000d7202 */ /* 0x000fe20000000f00 */
[----:B------:R-:W-:Y:S01]  /*10ff0*/  IMAD.MOV.U32 R12, RZ, RZ, 0x2 ;  /* 0x00000002ff0c7424 */ /* 0x000fe200078e00ff */
[----:B------:R-:W-:-:S13]  /*11000*/  IADD3 R6, P0, R14, R24, RZ ;  /* 0x000000180e067210 */ /* 0x000fda0007f1e0ff */
[----:B------:R-:W-:Y:S05]  /*11010*/  WARPSYNC.COLLECTIVE R15, `(.L_x_13834) ;  /* 0x000000000f087348 */ /* 0x000fea0003c00000 */
[----:B------:R0:W1:Y:S02]  /*11020*/  SHFL.IDX P6, R14, R13, R12, R11 ;  /* 0x0000000c0d0e7389 */ /* 0x00006400000c000b */
[----:B01----:R-:W-:Y:S01]  /*11030*/  ENDCOLLECTIVE ;  /* 0x000000000000791b */ /* 0x003fe20003800000 */
.L_x_13834:
[----:B------:R-:W-:-:S05]  /*11040*/  IMAD.X R7, RZ, RZ, R7, P0 ;  /* 0x000000ffff077224 */ /* 0x000fca00000e0607 */
        /* <DEDUP_REMOVED lines=9> */
.L_x_13835:
[----:B------:R-:W-:Y:S01]  /*110e0*/  IMAD.MOV.U32 R13, RZ, RZ, R3 ;  /* 0x000000ffff0d7224 */ /* 0x000fe200078e0003 */
[----:B------:R-:W-:Y:S02]  /*110f0*/  MOV R12, 0x3 ;  /* 0x00000003000c7802 */ /* 0x000fe40000000f00 */
[----:B------:R-:W-:-:S13]  /*11100*/  IADD3 R6, P0, R14, R24, RZ ;  /* 0x000000180e067210 */ /* 0x000fda0007f1e0ff */
[----:B------:R-:W-:Y:S05]  /*11110*/  WARPSYNC.COLLECTIVE R15, `(.L_x_13836) ;  /* 0x000000000f087348 */ /* 0x000fea0003c00000 */
[----:B------:R0:W1:Y:S02]  /*11120*/  SHFL.IDX P6, R14, R13, R12, R11 ;  /* 0x0000000c0d0e7389 */ /* 0x00006400000c000b */
[----:B01----:R-:W-:Y:S01]  /*11130*/  ENDCOLLECTIVE ;  /* 0x000000000000791b */ /* 0x003fe20003800000 */
.L_x_13836:
        /* <DEDUP_REMOVED lines=10> */
.L_x_13837:
[----:B------:R-:W-:Y:S01]  /*111e0*/  MOV R13, R3 ;  /* 0x00000003000d7202 */ /* 0x000fe20000000f00 */
[----:B------:R-:W-:Y:S01]  /*111f0*/  IMAD.MOV.U32 R12, RZ, RZ, 0x4 ;  /* 0x00000004ff0c7424 */ /* 0x000fe200078e00ff */
[----:B------:R-:W-:-:S13]  /*11200*/  IADD3 R4, P0, R14, R24, RZ ;  /* 0x000000180e047210 */ /* 0x000fda0007f1e0ff */
[----:B------:R-:W-:Y:S05]  /*11210*/  WARPSYNC.COLLECTIVE R15, `(.L_x_13838) ;  /* 0x000000000f087348 */ /* 0x000fea0003c00000 */
[----:B------:R0:W1:Y:S02]  /*11220*/  SHFL.IDX P6, R14, R13, R12, R11 ;  /* 0x0000000c0d0e7389 */ /* 0x00006400000c000b */
[----:B01----:R-:W-:Y:S01]  /*11230*/  ENDCOLLECTIVE ;  /* 0x000000000000791b */ /* 0x003fe20003800000 */
.L_x_13838:
        /* <DEDUP_REMOVED lines=10> */
.L_x_13839:
[----:B------:R-:W-:Y:S01]  /*112e0*/  IMAD.MOV.U32 R13, RZ, RZ, R3 ;  /* 0x000000ffff0d7224 */ /* 0x000fe200078e0003 */
[----:B------:R-:W-:Y:S02]  /*112f0*/  MOV R12, 0x5 ;  /* 0x00000005000c7802 */ /* 0x000fe40000000f00 */
[----:B------:R-:W-:-:S13]  /*11300*/  IADD3 R4, P0, R14, R24, RZ ;  /* 0x000000180e047210 */ /* 0x000fda0007f1e0ff */
[----:B------:R-:W-:Y:S05]  /*11310*/  WARPSYNC.COLLECTIVE R15, `(.L_x_13840) ;  /* 0x000000000f087348 */ /* 0x000fea0003c00000 */
[----:B------:R0:W1:Y:S02]  /*11320*/  SHFL.IDX P6, R14, R13, R12, R11 ;  /* 0x0000000c0d0e7389 */ /* 0x00006400000c000b */
[----:B01----:R-:W-:Y:S01]  /*11330*/  ENDCOLLECTIVE ;  /* 0x000000000000791b */ /* 0x003fe20003800000 */
.L_x_13840:
        /* <DEDUP_REMOVED lines=10> */
.L_x_13841:
[----:B------:R-:W-:Y:S01]  /*113e0*/  IMAD.MOV.U32 R37, RZ, RZ, R14 ;  /* 0x000000ffff257224 */ /* 0x000fe200078e000e */
[----:B------:R-:W-:Y:S06]  /*113f0*/  BRA `(.L_x_13842) ;  /* 0xffffffd000187947 */ /* 0x000fec000383ffff */
.L_x_13761:
[----:B---3--:R3:W4:Y:S02]  /*11400*/  SYNCS.PHASECHK.TRANS64.TRYWAIT P0, [R32+URZ+0x22860], R31 ;  /* 0x0228601f200075a7 */ /* 0x008724000800017f */
[----:B----4-:R-:W-:Y:S05]  /*11410*/  @!P0 NANOSLEEP.SYNCS 0x989680 ;  /* 0x009896800000895d */ /* 0x010fea0003900000 */
[----:B------:R-:W4:Y:S02]  /*11420*/  @!P0 SYNCS.PHASECHK.TRANS64 P0, [R32+URZ+0x22860], R31 ;  /* 0x0228601f200085a7 */ /* 0x000f24000800007f */
[----:B----4-:R-:W-:Y:S05]  /*11430*/  @!P0 BRA `(.L_x_13761) ;  /* 0xfffffffc00f08947 */ /* 0x010fea000383ffff */
[----:B------:R-:W-:Y:S05]  /*11440*/  BRA `(.L_x_13843) ;  /* 0xffffffd000647947 */ /* 0x000fea000383ffff */
.L_x_13762:
[----:B------:R-:W-:Y:S01]  /*11450*/  BSSY B1, `(.L_x_13844) ;  /* 0x0000008000017945 */ /* 0x000fe20003800000 */
[----:B------:R-:W-:Y:S01]  /*11460*/  MOV R13, R18 ;  /* 0x00000012000d7202 */ /* 0x000fe20000000f00 */
[----:B------:R-:W-:Y:S01]  /*11470*/  IMAD.MOV.U32 R12, RZ, RZ, RZ ;  /* 0x000000ffff0c7224 */ /* 0x000fe200078e00ff */
[----:B------:R-:W-:Y:S01]  /*11480*/  MOV R11, 0x181f ;  /* 0x0000181f000b7802 */ /* 0x000fe20000000f00 */
[----:B------:R-:W-:-:S07]  /*11490*/  IMAD.MOV.U32 R15, RZ, RZ, -0x1 ;  /* 0xffffffffff0f7424 */ /* 0x000fce00078e00ff */
[----:B-123--:R-:W-:Y:S05]  /*114a0*/  WARPSYNC.COLLECTIVE R15, `(.L_x_13845) ;  /* 0x000000000f087348 */ /* 0x00efea0003c00000 */
[----:B------:R0:W4:Y:S02]  /*114b0*/  SHFL.IDX P6, R14, R13, R12, R11 ;  /* 0x0000000c0d0e7389 */ /* 0x00012400000c000b */
[----:B01234-:R-:W-:Y:S01]  /*114c0*/  ENDCOLLECTIVE ;  /* 0x000000000000791b */ /* 0x01ffe20003800000 */
.L_x_13845:
[----:B------:R-:W-:Y:S05]  /*114d0*/  BSYNC B1 ;  /* 0x0000000000017941 */ /* 0x000fea0003800000 */
.L_x_13844:
[----:B------:R-:W-:Y:S01]  /*114e0*/  IMAD.MOV.U32 R13, RZ, RZ, R3 ;  /* 0x000000ffff0d7224 */ /* 0x000fe200078e0003 */
[----:B------:R-:W-:Y:S01]  /*114f0*/  MOV R12, RZ ;  /* 0x000000ff000c7202 */ /* 0x000fe20000000f00 */
[----:B------:R-:W-:Y:S01]  /*11500*/  IMAD.MOV.U32 R11, RZ, RZ, 0x181f ;  /* 0x0000181fff0b7424 */ /* 0x000fe200078e00ff */
[----:B------:R-:W-:Y:S01]  /*11510*/  MOV R15, 0xffffffff ;  /* 0xffffffff000f7802 */ /* 0x000fe20000000f00 */
[----:B------:R-:W-:Y:S01]  /*11520*/  IMAD R17, R21, 0xc000, R0 ;  /* 0x0000c00015117824 */ /* 0x000fe200078e0200 */
[----:B------:R-:W-:Y:S01]  /*11530*/  MOV R5, R14 ;  /* 0x0000000e00057202 */ /* 0x000fe20000000f00 */
[----:B------:R-:W-:-:S07]  /*11540*/  IMAD.MOV.U32 R8, RZ, RZ, RZ ;  /* 0x000000ffff087224 */ /* 0x000fce00078e00ff */
[----:B------:R-:W-:Y:S05]  /*11550*/  WARPSYNC.COLLECTIVE R15, `(.L_x_13846) ;  /* 0x000000000f087348 */ /* 0x000fea0003c00000 */
[----:B------:R0:W1:Y:S02]  /*11560*/  SHFL.IDX P6, R14, R13, R12, R11 ;  /* 0x0000000c0d0e7389 */ /* 0x00006400000c000b */
[----:B01----:R-:W-:Y:S01]  /*11570*/  ENDCOLLECTIVE ;  /* 0x000000000000791b */ /* 0x003fe20003800000 */
.L_x_13846:
[----:B------:R-:W-:Y:S01]  /*11580*/  MOV R13, R18 ;  /* 0x00000012000d7202 */ /* 0x000fe20000000f00 */
[----:B------:R-:W-:Y:S01]  /*11590*/  IMAD.MOV.U32 R12, RZ, RZ, 0x1 ;  /* 0x00000001ff0c7424 */ /* 0x000fe200078e00ff */
[----:B------:R-:W-:-:S13]  /*115a0*/  IADD3 R4, P0, R14, R24, RZ ;  /* 0x000000180e047210 */ /* 0x000fda0007f1e0ff */
[----:B------:R-:W-:Y:S05]  /*115b0*/  WARPSYNC.COLLECTIVE R15, `(.L_x_13847) ;  /* 0x000000000f087348 */ /* 0x000fea0003c00000 */
[----:B------:R0:W1:Y:S02]  /*115c0*/  SHFL.IDX P6, R14, R13, R12, R11 ;  /* 0x0000000c0d0e7389 */ /* 0x00006400000c000b */
[----:B01----:R-:W-:Y:S01]  /*115d0*/  ENDCOLLECTIVE ;  /* 0x000000000000791b */ /* 0x003fe20003800000 */
.L_x_13847:
        /* <DEDUP_REMOVED lines=13> */
.L_x_13848:
[----:B------:R-:W-:Y:S01]  /*116b0*/  MOV R13, R18 ;  /* 0x00000012000d7202 */ /* 0x000fe20000000f00 */
[----:B------:R-:W-:Y:S01]  /*116c0*/  IMAD.MOV.U32 R12, RZ, RZ, 0x2 ;  /* 0x00000002ff0c7424 */ /* 0x000fe200078e00ff */
[----:B------:R-:W-:-:S07]  /*116d0*/  MOV R5, R14 ;  /* 0x0000000e00057202 */ /* 0x000fce0000000f00 */
[----:B------:R-:W-:Y:S05]  /*116e0*/  WARPSYNC.COLLECTIVE R15, `(.L_x_13849) ;  /* 0x000000000f087348 */ /* 0x000fea0003c00000 */
[----:B------:R0:W1:Y:S02]  /*116f0*/  SHFL.IDX P6, R14, R13, R12, R11 ;  /* 0x0000000c0d0e7389 */ /* 0x00006400000c000b */
[----:B01----:R-:W-:Y:S01]  /*11700*/  ENDCOLLECTIVE ;  /* 0x000000000000791b */ /* 0x003fe20003800000 */
.L_x_13849:
        /* <DEDUP_REMOVED lines=14> */
.L_x_13850:
[----:B------:R-:W-:Y:S01]  /*117f0*/  MOV R13, R18 ;  /* 0x00000012000d7202 */ /* 0x000fe20000000f00 */
[----:B------:R-:W-:Y:S01]  /*11800*/  IMAD.MOV.U32 R12, RZ, RZ, 0x3 ;  /* 0x00000003ff0c7424 */ /* 0x000fe200078e00ff */
[----:B------:R-:W-:-:S07]  /*11810*/  MOV R5, R14 ;  /* 0x0000000e00057202 */ /* 0x000fce0000000f00 */
[----:B------:R-:W-:Y:S05]  /*11820*/  WARPSYNC.COLLECTIVE R15, `(.L_x_13851) ;  /* 0x000000000f087348 */ /* 0x000fea0003c00000 */
[----:B------:R0:W1:Y:S02]  /*11830*/  SHFL.IDX P6, R14, R13, R12, R11 ;  /* 0x0000000c0d0e7389 */ /* 0x00006400000c000b */
[----:B01----:R-:W-:Y:S01]  /*11840*/  ENDCOLLECTIVE ;  /* 0x000000000000791b */ /* 0x003fe20003800000 */
.L_x_13851:
        /* <DEDUP_REMOVED lines=14> */
.L_x_13852:
[----:B------:R-:W-:Y:S01]  /*11930*/  MOV R13, R18 ;  /* 0x00000012000d7202 */ /* 0x000fe20000000f00 */
[----:B------:R-:W-:Y:S01]  /*11940*/  IMAD.MOV.U32 R12, RZ, RZ, 0x4 ;  /* 0x00000004ff0c7424 */ /* 0x000fe200078e00ff */
[----:B------:R-:W-:-:S07]  /*11950*/  MOV R5, R14 ;  /* 0x0000000e00057202 */ /* 0x000fce0000000f00 */
[----:B------:R-:W-:Y:S05]  /*11960*/  WARPSYNC.COLLECTIVE R15, `(.L_x_13853) ;  /* 0x000000000f087348 */ /* 0x000fea0003c00000 */
[----:B------:R0:W1:Y:S02]  /*11970*/  SHFL.IDX P6, R14, R13, R12, R11 ;  /* 0x0000000c0d0e7389 */ /* 0x00006400000c000b */
[----:B01----:R-:W-:Y:S01]  /*11980*/  ENDCOLLECTIVE ;  /* 0x000000000000791b */ /* 0x003fe20003800000 */
.L_x_13853:
        /* <DEDUP_REMOVED lines=14> */
.L_x_13854:
[----:B------:R-:W-:Y:S01]  /*11a70*/  MOV R13, R18 ;  /* 0x00000012000d7202 */ /* 0x000fe20000000f00 */
[----:B------:R-:W-:Y:S01]  /*11a80*/  IMAD.MOV.U32 R12, RZ, RZ, 0x5 ;  /* 0x00000005ff0c7424 */ /* 0x000fe200078e00ff */
[----:B------:R-:W-:-:S07]  /*11a90*/  MOV R5, R14 ;  /* 0x0000000e00057202 */ /* 0x000fce0000000f00 */
[----:B------:R-:W-:Y:S05]  /*11aa0*/  WARPSYNC.COLLECTIVE R15, `(.L_x_13855) ;  /* 0x000000000f087348 */ /* 0x000fea0003c00000 */
[----:B------:R0:W1:Y:S02]  /*11ab0*/  SHFL.IDX P6, R14, R13, R12, R11 ;  /* 0x0000000c0d0e7389 */ /* 0x00006400000c000b */
[----:B01----:R-:W-:Y:S01]  /*11ac0*/  ENDCOLLECTIVE ;  /* 0x000000000000791b */ /* 0x003fe20003800000 */
.L_x_13855:
        /* <DEDUP_REMOVED lines=14> */
.L_x_13856:
[----:B------:R-:W-:Y:S01]  /*11bb0*/  MOV R3, R14 ;  /* 0x0000000e00037202 */ /* 0x000fe20000000f00 */
[----:B------:R-:W-:Y:S06]  /*11bc0*/  BRA `(.L_x_13857) ;  /* 0xffffffcc00a07947 */ /* 0x000fec000383ffff */
.L_x_13767:
[----:B0-----:R0:W1:Y:S02]  /*11bd0*/  SYNCS.PHASECHK.TRANS64.TRYWAIT P0, [R4+URZ+0x22820], R8 ;  /* 0x02282008040075a7 */ /* 0x001064000800017f */
[----:B-1----:R-:W-:Y:S05]  /*11be0*/  @!P0 NANOSLEEP.SYNCS 0x989680 ;  /* 0x009896800000895d */ /* 0x002fea0003900000 */
[----:B------:R-:W1:Y:S02]  /*11bf0*/  @!P0 SYNCS.PHASECHK.TRANS64 P0, [R4+URZ+0x22820], R8 ;  /* 0x02282008040085a7 */ /* 0x000e64000800007f */
[----:B-1----:R-:W-:Y:S05]  /*11c00*/  @!P0 BRA `(.L_x_13767) ;  /* 0xfffffffc00f08947 */ /* 0x002fea000383ffff */
[----:B------:R-:W-:Y:S05]  /*11c10*/  BRA `(.L_x_13858) ;  /* 0xffffffd000287947 */ /* 0x000fea000383ffff */
.L_x_13768:
[----:B------:R-:W-:Y:S01]  /*11c20*/  BSSY B0, `(.L_x_13859) ;  /* 0x0000008000007945 */ /* 0x000fe20003800000 */
[----:B------:R-:W-:Y:S01]  /*11c30*/  MOV R13, R2 ;  /* 0x00000002000d7202 */ /* 0x000fe20000000f00 */
[----:B------:R-:W-:Y:S01]  /*11c40*/  IMAD.MOV.U32 R12, RZ, RZ, RZ ;  /* 0x000000ffff0c7224 */ /* 0x000fe200078e00ff */
[----:B------:R-:W-:Y:S01]  /*11c50*/  MOV R11, 0x1f ;  /* 0x0000001f000b7802 */ /* 0x000fe20000000f00 */
[----:B------:R-:W-:-:S07]  /*11c60*/  IMAD.MOV.U32 R15, RZ, RZ, -0x1 ;  /* 0xffffffffff0f7424 */ /* 0x000fce00078e00ff */
[----:B0-23-5:R-:W-:Y:S05]  /*11c70*/  WARPSYNC.COLLECTIVE R15, `(.L_x_13860) ;  /* 0x000000000f087348 */ /* 0x02dfea0003c00000 */
[----:B------:R1:W4:Y:S02]  /*11c80*/  SHFL.IDX P6, R14, R13, R12, R11 ;  /* 0x0000000c0d0e7389 */ /* 0x00032400000c000b */
[----:B012345:R-:W-:Y:S01]  /*11c90*/  ENDCOLLECTIVE ;  /* 0x000000000000791b */ /* 0x03ffe20003800000 */
.L_x_13860:
[----:B------:R-:W-:Y:S05]  /*11ca0*/  BSYNC B0 ;  /* 0x0000000000007941 */ /* 0x000fea0003800000 */
.L_x_13859:
[----:B------:R-:W-:Y:S05]  /*11cb0*/  BRA `(.L_x_13861) ;  /* 0xffffffd000107947 */ /* 0x000fea000383ffff */
.L_x_13769:
[----:B------:R-:W-:Y:S01]  /*11cc0*/  BSSY B0, `(.L_x_13862) ;  /* 0x0000006000007945 */ /* 0x000fe20003800000 */
[----:B------:R-:W-:-:S07]  /*11cd0*/  MOV R15, 0xffffffff ;  /* 0xffffffff000f7802 */ /* 0x000fce0000000f00 */
[----:B0123-5:R-:W-:Y:S05]  /*11ce0*/  WARPSYNC.COLLECTIVE R15, `(.L_x_13863) ;  /* 0x000000000f0c7348 */ /* 0x02ffea0003c00000 */
[----:B------:R-:W-:Y:S02]  /*11cf0*/  ELECT P6, UR62, PT ;  /* 0x00000000003e782f */ /* 0x000fe400038c0000 */
[----:B------:R-:W-:Y:S01]  /*11d00*/  MOV R14, UR62 ;  /* 0x0000003e000e7c02 */ /* 0x000fe20008000f00 */
[----:B0123-5:R-:W-:Y:S10]  /*11d10*/  ENDCOLLECTIVE ;  /* 0x000000000000791b */ /* 0x02fff40003800000 */
.L_x_13863:
[----:B------:R-:W-:Y:S05]  /*11d20*/  BSYNC B0 ;  /* 0x0000000000007941 */ /* 0x000fea0003800000 */
.L_x_13862:
[----:B------:R-:W-:Y:S05]  /*11d30*/  BRA `(.L_x_13864) ;  /* 0xffffffd000047947 */ /* 0x000fea000383ffff */
.L_x_13771:
[----:B----4-:R4:W0:Y:S02]  /*11d40*/  SYNCS.PHASECHK.TRANS64.TRYWAIT P1, [R5+URZ+0x22840], R0 ;  /* 0x02284000050075a7 */ /* 0x010824000802017f */
[----:B0-----:R-:W-:Y:S05]  /*11d50*/  @!P1 NANOSLEEP.SYNCS 0x989680 ;  /* 0x009896800000995d */ /* 0x001fea0003900000 */
[----:B------:R-:W0:Y:S02]  /*11d60*/  @!P1 SYNCS.PHASECHK.TRANS64 P1, [R5+URZ+0x22840], R0 ;  /* 0x02284000050095a7 */ /* 0x000e24000802007f */
[----:B0-----:R-:W-:Y:S05]  /*11d70*/  @!P1 BRA `(.L_x_13771) ;  /* 0xfffffffc00f09947 */ /* 0x001fea000383ffff */
[----:B------:R-:W-:Y:S05]  /*11d80*/  BRA `(.L_x_13865) ;  /* 0xffffffd000247947 */ /* 0x000fea000383ffff */
.L_x_13773:
[----:B-1----:R1:W0:Y:S02]  /*11d90*/  SYNCS.PHASECHK.TRANS64.TRYWAIT P1, [R21+URZ+0x22840], R2 ;  /* 0x02284002150075a7 */ /* 0x002224000802017f */
[----:B0-----:R-:W-:Y:S05]  /*11da0*/  @!P1 NANOSLEEP.SYNCS 0x989680 ;  /* 0x009896800000995d */ /* 0x001fea0003900000 */
[----:B------:R-:W0:Y:S02]  /*11db0*/  @!P1 SYNCS.PHASECHK.TRANS64 P1, [R21+URZ+0x22840], R2 ;  /* 0x02284002150095a7 */ /* 0x000e24000802007f */
[----:B0-----:R-:W-:Y:S05]  /*11dc0*/  @!P1 BRA `(.L_x_13773) ;  /* 0xfffffffc00f09947 */ /* 0x001fea000383ffff */
[----:B------:R-:W-:Y:S05]  /*11dd0*/  BRA `(.L_x_13866) ;  /* 0xffffffd000307947 */ /* 0x000fea000383ffff */
.L_x_13775:
[----:B------:R0:W0:Y:S02]  /*11de0*/  SYNCS.PHASECHK.TRANS64.TRYWAIT P1, [R5+URZ+0x22860], R0 ;  /* 0x02286000050075a7 */ /* 0x000024000802017f */
[----:B0-----:R-:W-:Y:S05]  /*11df0*/  @!P1 NANOSLEEP.SYNCS 0x989680 ;  /* 0x009896800000995d */ /* 0x001fea0003900000 */
[----:B------:R-:W0:Y:S02]  /*11e00*/  @!P1 SYNCS.PHASECHK.TRANS64 P1, [R5+URZ+0x22860], R0 ;  /* 0x02286000050095a7 */ /* 0x000e24000802007f */
[----:B0-----:R-:W-:Y:S05]  /*11e10*/  @!P1 BRA `(.L_x_13775) ;  /* 0xfffffffc00f09947 */ /* 0x001fea000383ffff */
[----:B------:R-:W-:Y:S05]  /*11e20*/  BRA `(.L_x_13867) ;  /* 0xffffffd0002c7947 */ /* 0x000fea000383ffff */
.L_x_13868:
        /* <DEDUP_REMOVED lines=13> */
.L_x_15781:


//--------------------- .text._ZN7cutlass13device_kernelIN5flash11enable_sm90INS1_16FlashAttnFwdSm90INS1_25CollectiveMainloopFwdSm90ILi2EN4cute5tupleIJNS5_1CILi1EEES8_S8_EEENS6_IJNS7_ILi128EEENS7_ILi96EEENS7_ILi64EEEEEELi256ENS_10bfloat16_tEfNS_4arch4Sm90ELb1ELb0ELb1ELb0ELb1ELb0ELb1ELb1ELb0ELb1ELb1ELb0EEENS1_21CollectiveEpilogueFwdINS6_IJSA_NS7_ILi256EEESB_EEES9_SE_SG_Li256ELb0ELb1ELb1ELb0EEENS1_19SingleTileSchedulerILb0ELb1ELb1ELi128EEEEEEEEEvNT_6ParamsE --------------------------
	.section	.text._ZN7cutlass13device_kernelIN5flash11enable_sm90INS1_16FlashAttnFwdSm90INS1_25CollectiveMainloopFwdSm90ILi2EN4cute5tupleIJNS5_1CILi1EEES8_S8_EEENS6_IJNS7_ILi128EEENS7_ILi96EEENS7_ILi64EEEEEELi256ENS_10bfloat16_tEfNS_4arch4Sm90ELb1ELb0ELb1ELb0ELb1ELb0ELb1ELb1ELb0ELb1ELb1ELb0EEENS1_21CollectiveEpilogueFwdINS6_IJSA_NS7_ILi256EEESB_EEES9_SE_SG_Li256ELb0ELb1ELb1ELb0EEENS1_19SingleTileSchedulerILb0ELb1ELb1ELi128EEEEEEEEEvNT_6ParamsE,"ax",@progbits
	.align	128
.text._ZN7cutlass13device_kernelIN5flash11enable_sm90INS1_16FlashAttnFwdSm90INS1_25CollectiveMainloopFwdSm90ILi2EN4cute5tupleIJNS5_1CILi1EEES8_S8_EEENS6_IJNS7_ILi128EEENS7_ILi96EEENS7_ILi64EEEEEELi256ENS_10bfloat16_tEfNS_4arch4Sm90ELb1ELb0ELb1ELb0ELb1ELb0ELb1ELb1ELb0ELb1ELb1ELb0EEENS1_21CollectiveEpilogueFwdINS6_IJSA_NS7_ILi256EEESB_EEES9_SE_SG_Li256ELb0ELb1ELb1ELb0EEENS1_19SingleTileSchedulerILb0ELb1ELb1ELi128EEEEEEEEEvNT_6ParamsE:
        .type           _ZN7cutlass13device_kernelIN5flash11enable_sm90INS1_16FlashAttnFwdSm90INS1_25CollectiveMainloopFwdSm90ILi2EN4cute5tupleIJNS5_1CILi1EEES8_S8_EEENS6_IJNS7_ILi128EEENS7_ILi96EEENS7_ILi64EEEEEELi256ENS_10bfloat16_tEfNS_4arch4Sm90ELb1ELb0ELb1ELb0ELb1ELb0ELb1ELb1ELb0ELb1ELb1ELb0EEENS1_21CollectiveEpilogueFwdINS6_IJSA_NS7_ILi256EEESB_EEES9_SE_SG_Li256ELb0ELb1ELb1ELb0EEENS1_19SingleTileSchedulerILb0ELb1ELb1ELi128EEEEEEEEEvNT_6ParamsE,@function
        .size           _ZN7cutlass13device_kernelIN5flash11enable_sm90INS1_16FlashAttnFwdSm90INS1_25CollectiveMainloopFwdSm90ILi2EN4cute5tupleIJNS5_1CILi1EEES8_S8_EEENS6_IJNS7_ILi128EEENS7_ILi96EEENS7_ILi64EEEEEELi256ENS_10bfloat16_tEfNS_4arch4Sm90ELb1ELb0ELb1ELb0ELb1ELb0ELb1ELb1ELb0ELb1ELb1ELb0EEENS1_21CollectiveEpilogueFwdINS6_IJSA_NS7_ILi256EEESB_EEES9_SE_SG_Li256ELb0ELb1ELb1ELb0EEENS1_19SingleTileSchedulerILb0ELb1ELb1ELi128EEEEEEEEEvNT_6ParamsE,(.L_x_15782 - _ZN7cutlass13device_kernelIN5flash11enable_sm90INS1_16FlashAttnFwdSm90INS1_25CollectiveMainloopFwdSm90ILi2EN4cute5tupleIJNS5_1CILi1EEES8_S8_EEENS6_IJNS7_ILi128EEENS7_ILi96EEENS7_ILi64EEEEEELi256ENS_10bfloat16_tEfNS_4arch4Sm90ELb1ELb0ELb1ELb0ELb1ELb0ELb1ELb1ELb0ELb1ELb1ELb0EEENS1_21CollectiveEpilogueFwdINS6_IJSA_NS7_ILi256EEESB_EEES9_SE_SG_Li256ELb0ELb1ELb1ELb0EEENS1_19SingleTileSchedulerILb0ELb1ELb1ELi128EEEEEEEEEvNT_6ParamsE)
        .other          _ZN7cutlass13device_kernelIN5flash11enable_sm90INS1_16FlashAttnFwdSm90INS1_25CollectiveMainloopFwdSm90ILi2EN4cute5tupleIJNS5_1CILi1EEES8_S8_EEENS6_IJNS7_ILi128EEENS7_ILi96EEENS7_ILi64EEEEEELi256ENS_10bfloat16_tEfNS_4arch4Sm90ELb1ELb0ELb1ELb0ELb1ELb0ELb1ELb1ELb0ELb1ELb1ELb0EEENS1_21CollectiveEpilogueFwdINS6_IJSA_NS7_ILi256EEESB_EEES9_SE_SG_Li256ELb0ELb1ELb1ELb0EEENS1_19SingleTileSchedulerILb0ELb1ELb1ELi128EEEEEEEEEvNT_6ParamsE,@"STO_CUDA_ENTRY STV_DEFAULT"
_ZN7cutlass13device_kernelIN5flash11enable_sm90INS1_16FlashAttnFwdSm90INS1_25CollectiveMainloopFwdSm90ILi2EN4cute5tupleIJNS5_1CILi1EEES8_S8_EEENS6_IJNS7_ILi128EEENS7_ILi96EEENS7_ILi64EEEEEELi256ENS_10bfloat16_tEfNS_4arch4Sm90ELb1ELb0ELb1ELb0ELb1ELb0ELb1ELb1ELb0ELb1ELb1ELb0EEENS1_21CollectiveEpilogueFwdINS6_IJSA_NS7_ILi256EEESB_EEES9_SE_SG_Li256ELb0ELb1ELb1ELb0EEENS1_19SingleTileSchedulerILb0ELb1ELb1ELi128EEEEEEEEEvNT_6ParamsE:
        /* <DEDUP_REMOVED lines=8> */
[----:B------:R-:W0:Y:S02]  /*0080*/  SHFL.IDX PT, R2, R0, RZ, 0x1f ;  /* 0x00001fff00027589 */ /* 0x000e2400000e0000 */
[C---:B0-----:R-:W-:Y:S02]  /*0090*/  ISETP.NE.OR P0, PT, R2.reuse, RZ, !P0 ;  /* 0x000000ff0200720c */ /* 0x041fe40004705670 */
[----:B------:R-:W-:Y:S02]  /*00a0*/  ISETP.NE.AND P1, PT, R2, RZ, PT ;  /* 0x000000ff0200720c */ /* 0x000fe40003f25270 */
[----:B------:R0:W1:Y:S09]  /*00b0*/  SHFL.IDX PT, R2, R3, RZ, 0x1f ;  /* 0x00001fff03027589 */ /* 0x00007200000e0000 */
[----:B------:R-:W-:Y:S01]  /*00c0*/  VOTEU.ALL UP0, P0 ;  /* 0x00000000003f7886 */ /* 0x000fe20000000000 */
[----:B------:R-:W-:Y:S01]  /*00d0*/  VOTEU.ALL UP1, P0 ;  /* 0x00000000003f7886 */ /* 0x000fe20000020000 */
[----:B------:R-:W-:-:S03]  /*00e0*/  VOTEU.ALL UP2, P0 ;  /* 0x00000000003f7886 */ /* 0x000fc60000040000 */
        /* <DEDUP_REMOVED lines=32> */
.L_x_13869:
        /* <DEDUP_REMOVED lines=22> */
.L_x_13870:
        /* <DEDUP_REMOVED lines=18> */
.L_x_13871:
        /* <DEDUP_REMOVED lines=22> */
.L_x_13872:
        /* <DEDUP_REMOVED lines=22> */
.L_x_13873:
[----:B------:R-:W-:Y:S01]  /*0830*/  ISETP.NE.AND P0, PT, R2, RZ, PT ;  /* 0x000000ff0200720c */ /* 0x000fe20003f05270 */
[----:B------:R-:W-:Y:S01]  /*0840*/  IMAD.MOV.U32 R34, RZ, RZ, 0x1 ;  /* 0x00000001ff227424 */ /* 0x000fe200078e00ff */
[----:B------:R-:W-:Y:S01]  /*0850*/  NOP ;  /* 0x0000000000007918 */ /* 0x000fe20000000000 */
[----:B------:R-:W-:Y:S01]  /*0860*/  ULDC.64 UR36, c[0x0][0x208] ;  /* 0x0000820000247ab9 */ /* 0x000fe20000000a00 */
[----:B------:R-:W-:Y:S02]  /*0870*/  BSSY B6, `(.L_x_13874) ;  /* 0x00010f3000067945 */ /* 0x000fe40003800000 */
[----:B------:R-:W-:Y:S01]  /*0880*/  SEL R34, R34, 0x2, !P0 ;  /* 0x0000000222227807 */ /* 0x000fe20004000000 */
[----:B01234-:R-:W-:Y:S06]  /*0890*/  BAR.SYNC.DEFER_BLOCKING 0x0 ;  /* 0x0000000000007b1d */ /* 0x01ffec0000010000 */
[----:B------:R-:W-:Y:S05]  /*08a0*/  @!P0 BRA `(.L_x_13875) ;  /* 0x000000c800448947 */ /* 0x000fea0003800000 */
.L_x_13876:
[----:B------:R-:W-:-:S08]  /*08b0*/  NOP ;  /* 0x0000000000007918 */ /* 0x000fd00000000000 */
[----:B------:R-:W0:Y:S02]  /*08c0*/  USETMAXREG.TRY_ALLOC.CTAPOOL UP0, 0xe8 ;  /* 0x000000e8000079c8 */ /* 0x000e240008000600 */
[----:B0-----:R-:W-:-:S13]  /*08d0*/  PLOP3.LUT P0, PT, PT, PT, UP0, 0x80, 0x0 ;  /* 0x000000000000781c */ /* 0x001fda0003f0f008 */
[----:B------:R-:W-:Y:S05]  /*08e0*/  @!P0 BRA `(.L_x_13876) ;  /* 0xfffffffc00f08947 */ /* 0x000fea000383ffff */
[----:B------:R-:W0:Y:S01]  /*08f0*/  S2UR UR6, SR_CTAID.Y ;  /* 0x00000000000679c3 */ /* 0x000e220000002600 */
[----:B------:R-:W-:Y:S01]  /*0900*/  ULDC UR7, c[0x0][0xd50] ;  /* 0x0003540000077ab9 */ /* 0x000fe20000000800 */
[----:B------:R-:W-:Y:S01]  /*0910*/  SHF.R.U32.HI R16, RZ, 0x7, R24 ;  /* 0x00000007ff107819 */ /* 0x000fe20000011618 */
[----:B------:R-:W-:-:S05]  /*0920*/  UISETP.NE.AND UP0, UPT, UR7, 0x1, UPT ;  /* 0x000000010700788c */ /* 0x000fca000bf05270 */
[----:B------:R-:W-:Y:S08]  /*0930*/  BAR.ARV 0x8, 0x180 ;  /* 0x0206000000007b1d */ /* 0x000ff00000002000 */
[----:B------:R-:W1:Y:S01]  /*0940*/  S2UR UR8, SR_CTAID.Z ;  /* 0x00000000000879c3 */ /* 0x000e620000002700 */
[----:B------:R-:W-:Y:S01]  /*0950*/  ISETP.NE.AND P0, PT, R16, 0x1, PT ;  /* 0x000000011000780c */ /* 0x000fe20003f05270 */
[----:B------:R-:W-:Y:S01]  /*0960*/  @UP0 ULDC UR4, c[0x0][0xd54] ;  /* 0x0003550000040ab9 */ /* 0x000fe20000000800 */
[----:B------:R-:W-:Y:S01]  /*0970*/  @UP0 ULDC UR9, c[0x0][0xd58] ;  /* 0x0003560000090ab9 */ /* 0x000fe20000000800 */
[----:B0-----:R-:W-:-:S10]  /*0980*/  UIMAD.WIDE.U32 UR4, UR6, UR4, URZ ;  /* 0x00000004060472a5 */ /* 0x001fd4000f8e003f */
[----:B------:R-:W-:Y:S06]  /*0990*/  @!P0 BAR.ARV 0x9, 0x100 ;  /* 0x0244000000008b1d */ /* 0x000fec0000002000 */
[----:B------:R-:W-:Y:S01]  /*09a0*/  UMOV UR10, UR6 ;  /* 0x00000006000a7c82 */ /* 0x000fe20008000000 */
[----:B------:R-:W-:Y:S01]  /*09b0*/  @UP0 USHF.R.U32.HI UR10, URZ, UR9, UR5 ;  /* 0x000000093f0a0299 */ /* 0x000fe20008011605 */
[----:B-1----:R-:W-:-:S03]  /*09c0*/  ISETP.LE.AND P0, PT, RZ, UR8, PT ;  /* 0x00000008ff007c0c */ /* 0x002fc6000bf03270 */
[----:B------:R-:W-:Y:S02]  /*09d0*/  UIADD3 UR4, -UR10, URZ, URZ ;  /* 0x0000003f0a047290 */ /* 0x000fe4000fffe13f */
[----:B------:R-:W-:Y:S02]  /*09e0*/  IMAD.U32 R0, RZ, RZ, UR10 ;  /* 0x0000000aff007e24 */ /* 0x000fe4000f8e00ff */
[----:B------:R-:W-:-:S03]  /*09f0*/  UIMAD UR8, UR7, UR4, UR6 ;  /* 0x00000004070872a4 */ /* 0x000fc6000f8e0206 */
[----:B------:R0:W-:Y:S03]  /*0a00*/  STL [R1], R0 ;  /* 0x0000000001007387 */ /* 0x0001e60000100800 */
[----:B------:R-:W-:Y:S06]  /*0a10*/  @!P0 BRA `(.L_x_13877) ;  /* 0x0000010c00608947 */ /* 0x000fec0003800000 */
[----:B------:R-:W1:Y:S01]  /*0a20*/  S2UR UR38, SR_CTAID.X ;  /* 0x00000000002679c3 */ /* 0x000e620000002500 */
        /* <DEDUP_REMOVED lines=14> */
[----:B-1----:R-:W-:-:S04]  /*0b10*/  USHF.L.U32 UR38, UR38, 0x7, URZ ;  /* 0x0000000726267899 */ /* 0x002fc8000800063f */
[----:B------:R-:W-:Y:S02]  /*0b20*/  @UP1 UIADD3 UR4, UR38, 0x7f, URZ ;  /* 0x0000007f26041890 */ /* 0x000fe4000fffe03f */
[----:B------:R-:W-:Y:S02]  /*0b30*/  UIADD3 UR6, UR38, 0x7f, URZ ;  /* 0x0000007f26067890 */ /* 0x000fe4000fffe03f */
        /* <DEDUP_REMOVED lines=10> */
[----:B------:R-:W-:Y:S02]  /*0be0*/  ULEA.HI.SX32 UR6, UR7, UR6, 0x1c ;  /* 0x0000000607067291 */ /* 0x000fe4000f8fe23f */
[----:B------:R-:W-:Y:S02]  /*0bf0*/  ULOP3.LUT UR7, UR8, 0xffff, URZ, 0xc0, !UPT ;  /* 0x0000ffff08077892 */ /* 0x000fe4000f8ec03f */
        /* <DEDUP_REMOVED lines=8> */
[----:B------:R-:W-:Y:S01]  /*0c80*/  MOV R3, UR11 ;  /* 0x0000000b00037c02 */ /* 0x000fe20008000f00 */
[----:B------:R-:W-:Y:S01]  /*0c90*/  UIADD3 UR6, UR11, -0x1, UR10 ;  /* 0xffffffff0b067890 */ /* 0x000fe2000fffe00a */
[----:B------:R-:W-:Y:S02]  /*0ca0*/  UMOV UR4, URZ ;  /* 0x0000003f00047c82 */ /* 0x000fe40008000000 */
[-C--:B0-----:R-:W-:Y:S02]  /*0cb0*/  IABS R0, R3.reuse ;  /* 0x0000000300007213 */ /* 0x081fe40000000000 */
        /* <DEDUP_REMOVED lines=9> */
[----:B0-----:R-:W-:Y:S01]  /*0d50*/  VIADD R2, R0, 0xffffffe ;  /* 0x0ffffffe00027836 */ /* 0x001fe20000000000 */
[----:B------:R-:W-:-:S05]  /*0d60*/  IADD3 R0, RZ, -R5, RZ ;  /* 0x80000005ff007210 */ /* 0x000fca0007ffe0ff */
        /* <DEDUP_REMOVED lines=18> */
.L_x_13878:
[----:B------:R-:W-:Y:S01]  /*0e90*/  UIMAD UR5, UR7, UR4, URZ ;  /* 0x00000004070572a4 */ /* 0x000fe2000f8e023f */
[----:B0-----:R-:W-:Y:S01]  /*0ea0*/  IMAD.U32 R0, RZ, RZ, UR10 ;  /* 0x0000000aff007e24 */ /* 0x001fe2000f8e00ff */
[----:B------:R-:W-:Y:S01]  /*0eb0*/  IADD3 R152, R24, -0x80, RZ ;  /* 0xffffff8018987810 */ /* 0x000fe20007ffe0ff */
[----:B------:R-:W-:Y:S01]  /*0ec0*/  IMAD.U32 R3, RZ, RZ, UR4 ;  /* 0x00000004ff037e24 */ /* 0x000fe2000f8e00ff */
[----:B------:R-:W-:Y:S02]  /*0ed0*/  PLOP3.LUT P0, PT, PT, PT, PT, 0x80, 0x0 ;  /* 0x000000000000781c */ /* 0x000fe40003f0f070 */
[----:B------:R-:W-:Y:S01]  /*0ee0*/  CS2R R4, SRZ ;  /* 0x0000000000047805 */ /* 0x000fe2000001ff00 */
[----:B------:R-:W-:Y:S01]  /*0ef0*/  IMAD.U32 R223, RZ, RZ, UR5 ;  /* 0x00000005ffdf7e24 */ /* 0x000fe2000f8e00ff */
        /* <DEDUP_REMOVED lines=84> */
[----:B------:R-:W-:Y:S02]  /*1440*/  USHF.R.U32.HI UR4, URZ, 0x4, UR5 ;  /* 0x000000043f047899 */ /* 0x000fe40008011605 */
[----:B------:R-:W-:Y:S02]  /*1450*/  UIADD3 UR5, UR5, 0xa000, URZ ;  /* 0x0000a00005057890 */ /* 0x000fe4000fffe03f */
[----:B------:R-:W-:Y:S02]  /*1460*/  ULOP3.LUT UR4, UR4, 0x3fff, URZ, 0xc0, !UPT ;  /* 0x00003fff04047892 */ /* 0x000fe4000f8ec03f */
[----:B------:R-:W-:Y:S02]  /*1470*/  USHF.R.U32.HI UR5, URZ, 0x4, UR5 ;  /* 0x000000043f057899 */ /* 0x000fe40008011605 */
[----:B------:R-:W-:Y:S02]  /*1480*/  ULOP3.LUT UR40, UR4, 0x10000, URZ, 0xfc, !UPT ;  /* 0x0001000004287892 */ /* 0x000fe4000f8efc3f */
[----:B------:R-:W-:-:S03]  /*1490*/  ULOP3.LUT UR39, UR5, 0x3fff, URZ, 0xc0, !UPT ;  /* 0x00003fff05277892 */ /* 0x000fc6000f8ec03f */
[----:B------:R-:W-:Y:S02]  /*14a0*/  UMOV UR5, 0x40000040 ;  /* 0x4000004000057882 */ /* 0x000fe40000000000 */
[----:B------:R-:W-:Y:S01]  /*14b0*/  UMOV UR4, UR40 ;  /* 0x0000002800047c82 */ /* 0x000fe20008000000 */
[----:B------:R-:W-:Y:S02]  /*14c0*/  IMAD.U32 R23, RZ, RZ, UR5 ;  /* 0x00000005ff177e24 */ /* 0x000fe4000f8e00ff */
[----:B------:R-:W-:Y:S01]  /*14d0*/  IMAD.U32 R22, RZ, RZ, UR4 ;  /* 0x00000004ff167e24 */ /* 0x000fe2000f8e00ff */
[----:B------:R-:W-:Y:S06]  /*14e0*/  @!P0 BRA `(.L_x_13880) ;  /* 0x0000000000408947 */ /* 0x000fec0003800000 */
        /* <DEDUP_REMOVED lines=16> */
.L_x_13880:
[----:B------:R-:W-:Y:S02]  /*15f0*/  SHF.L.U32 R0, RZ, 0x1f, RZ ;  /* 0x0000001fff007819 */ /* 0x000fe400000006ff */
[----:B------:R-:W-:Y:S02]  /*1600*/  IADD3 R224, R16, 0x8, RZ ;  /* 0x0000000810e07810 */ /* 0x000fe40007ffe0ff */
[----:B------:R-:W0:Y:S02]  /*1610*/  SYNCS.PHASECHK.TRANS64.TRYWAIT P0, [UR61+0x32400], R0 ;  /* 0x03240000ff0075a7 */ /* 0x000e24000800017d */
[----:B0-----:R-:W-:Y:S05]  /*1620*/  @!P0 BRA `(.L_x_13881) ;  /* 0x0000010000648947 */ /* 0x001fea0003800000 */
.L_x_13970:
[----:B------:R-:W-:Y:S05]  /*1630*/  WARPSYNC.ALL ;  /* 0x0000000000007948 */ /* 0x000fea0003800000 */
[----:B------:R-:W-:Y:S01]  /*1640*/  LOP3.LUT R34, R34, 0x1, RZ, 0xfc, !PT ;  /* 0x0000000122227812 */ /* 0x000fe200078efcff */
[----:B------:R1:W-:Y:S03]  /*1650*/  BAR.SYNC.DEFER_BLOCKING R224, 0x100 ;  /* 0x000400e00000751d */ /* 0x0003e60000010000 */
[----:B------:R-:W-:-:S13]  /*1660*/  ISETP.NE.AND P0, PT, R34, 0x3, PT ;  /* 0x000000032200780c */ /* 0x000fda0003f05270 */
[----:B-1----:R-:W-:Y:S05]  /*1670*/  @!P0 BRA `(.L_x_13882) ;  /* 0x0000000000048947 */ /* 0x002fea0003800000 */
[----:B------:R-:W-:Y:S01]  /*1680*/  BPT.TRAP 0x1 ;  /* 0x000000040000795c */ /* 0x000fe20000300000 */
.L_x_13882:
[----:B------:R1:W2:Y:S01]  /*1690*/  SYNCS.PHASECHK.TRANS64.TRYWAIT P1, [UR61+0x32430], R0 ;  /* 0x03243000ff0075a7 */ /* 0x0002a2000802017d */
[----:B------:R-:W-:Y:S05]  /*16a0*/  @!P0 BRA `(.L_x_13883) ;  /* 0x0000000000048947 */ /* 0x000fea0003800000 */
[----:B------:R-:W-:Y:S01]  /*16b0*/  BPT.TRAP 0x1 ;  /* 0x000000040000795c */ /* 0x000fe20000300000 */
.L_x_13883:
[----:B--2---:R-:W-:Y:S05]  /*16c0*/  @P1 BRA `(.L_x_13884) ;  /* 0x0000000000081947 */ /* 0x004fea0003800000 */
[----:B------:R-:W2:Y:S02]  /*16d0*/  SYNCS.PHASECHK.TRANS64.TRYWAIT P1, [UR61+0x32430], R0 ;  /* 0x03243000ff0075a7 */ /* 0x000ea4000802017d */
[----:B--2---:R-:W-:Y:S05]  /*16e0*/  @!P1 BRA `(.L_x_13885) ;  /* 0x00000100004c9947 */ /* 0x004fea0003800000 */
.L_x_13884:
[----:B------:R-:W-:Y:S01]  /*16f0*/  UIADD3 UR4, UR61, 0x1c400, URZ ;  /* 0x0001c4003d047890 */ /* 0x000fe2000fffe03f */
[----:B------:R-:W-:Y:S01]  /*1700*/  WARPGROUP.ARRIVE ;  /* 0x00000000000079c5 */ /* 0x000fe20000000000 */
[----:B------:R-:W-:Y:S01]  /*1710*/  UMOV UR6, UR40 ;  /* 0x0000002800067c82 */ /* 0x000fe20008000000 */
[----:B------:R-:W-:Y:S01]  /*1720*/  UMOV UR7, 0x40000040 ;  /* 0x4000004000077882 */ /* 0x000fe20000000000 */
[----:B------:R-:W-:Y:S01]  /*1730*/  USHF.R.U32.HI UR4, URZ, 0x4, UR4 ;  /* 0x000000043f047899 */ /* 0x000fe20008011604 */
[----:B------:R-:W-:Y:S01]  /*1740*/  UMOV UR5, UR7 ;  /* 0x0000000700057c82 */ /* 0x000fe20008000000 */
[----:B------:R-:W-:Y:S02]  /*1750*/  UMOV UR11, 0x40000040 ;  /* 0x40000040000b7882 */ /* 0x000fe40000000000 */
[----:B------:R-:W-:Y:S01]  /*1760*/  ULOP3.LUT UR4, UR4, 0x3fff, URZ, 0xc0, !UPT ;  /* 0x00003fff04047892 */ /* 0x000fe2000f8ec03f */
[----:B------:R-:W-:-:S03]  /*1770*/  IMAD.U32 R15, RZ, RZ, UR11 ;  /* 0x0000000bff0f7e24 */ /* 0x000fc6000f8e00ff */
[----:B------:R-:W-:-:S03]  /*1780*/  ULOP3.LUT UR8, UR4, 0x10000, URZ, 0xfc, !UPT ;  /* 0x0001000004087892 */ /* 0x000fc6000f8efc3f */
[----:B------:R-:W-:-:S03]  /*1790*/  UMOV UR4, UR6 ;  /* 0x0000000600047c82 */ /* 0x000fc60008000000 */
[----:B------:R-:W-:Y:S01]  /*17a0*/  IMAD.U32 R21, RZ, RZ, UR8 ;  /* 0x00000008ff157e24 */ /* 0x000fe2000f8e00ff */
[----:B------:R-:W-:Y:S02]  /*17b0*/  UMOV UR6, UR8 ;  /* 0x0000000800067c82 */ /* 0x000fe40008000000 */
[----:B------:R-:W-:Y:S01]  /*17c0*/  HGMMA.64x96x16.F32.BF16 R24, gdesc[UR4], RZ, !UPT, gsb0 ;  /* 0x01600000041879f0 */ /* 0x000fe2000c0018ff */
[----:B------:R-:W-:Y:S02]  /*17d0*/  UIADD3 UR4, UR40, 0x2, URZ ;  /* 0x0000000228047890 */ /* 0x000fe4000fffe03f */
[----:B------:R-:W-:Y:S01]  /*17e0*/  UIADD3 UR6, UR8, 0x2, URZ ;  /* 0x0000000208067890 */ /* 0x000fe2000fffe03f */
[----:B------:R-:W-:Y:S01]  /*17f0*/  UMOV UR5, UR11 ;  /* 0x0000000b00057c82 */ /* 0x000fe20008000000 */
[----:B------:R-:W-:Y:S01]  /*1800*/  UMOV UR7, 0x40000040 ;  /* 0x4000004000077882 */ /* 0x000fe20000000000 */
[----:B------:R-:W-:Y:S02]  /*1810*/  UMOV UR11, 0x40000040 ;  /* 0x40000040000b7882 */ /* 0x000fe40000000000 */
[----:B------:R-:W-:Y:S01]  /*1820*/  UMOV UR10, UR4 ;  /* 0x00000004000a7c82 */ /* 0x000fe20008000000 */
[----:B------:R-:W-:Y:S01]  /*1830*/  IMAD.U32 R13, RZ, RZ, UR11 ;  /* 0x0000000bff0d7e24 */ /* 0x000fe2000f8e00ff */
[----:B------:R-:W-:Y:S01]  /*1840*/  UMOV UR4, UR10 ;  /* 0x0000000a00047c82 */ /* 0x000fe20008000000 */
[----:B------:R-:W-:Y:S01]  /*1850*/  IMAD.U32 R14, RZ, RZ, UR10 ;  /* 0x0000000aff0e7e24 */ /* 0x000fe2000f8e00ff */
[----:B------:R-:W-:-:S02]  /*1860*/  WARPGROUP.DEPBAR.LE gsb0, 0x0 ;  /* 0x00008000000079c5 */ /* 0x000fc40000010000 */
        /* <DEDUP_REMOVED lines=8> */
[----:B------:R-:W-:Y:S01]  /*18f0*/  MOV R12, UR10 ;  /* 0x0000000a000c7c02 */ /* 0x000fe20008000f00 */
        /* <DEDUP_REMOVED lines=15> */
.L_x_13971:
[----:B------:R-:W-:Y:S05]  /*19f0*/  @!P0 BRA `(.L_x_13887) ;  /* 0x0000000000048947 */ /* 0x000fea0003800000 */
[----:B------:R-:W-:Y:S01]  /*1a00*/  BPT.TRAP 0x1 ;  /* 0x000000040000795c */ /* 0x000fe20000300000 */
.L_x_13887:
[----:B------:R2:W3:Y:S01]  /*1a10*/  SYNCS.PHASECHK.TRANS64.TRYWAIT P1, [UR61+0x32450], R0 ;  /* 0x03245000ff0075a7 */ /* 0x0004e2000802017d */
[----:B------:R-:W-:Y:S05]  /*1a20*/  @!P0 BRA `(.L_x_13888) ;  /* 0x0000000000048947 */ /* 0x000fea0003800000 */
[----:B------:R-:W-:Y:S01]  /*1a30*/  BPT.TRAP 0x1 ;  /* 0x000000040000795c */ /* 0x000fe20000300000 */
.L_x_13888:
[----:B---3--:R-:W-:Y:S05]  /*1a40*/  @P1 BRA `(.L_x_13889) ;  /* 0x0000000000081947 */ /* 0x008fea0003800000 */
[----:B------:R-:W3:Y:S02]  /*1a50*/  SYNCS.PHASECHK.TRANS64.TRYWAIT P1, [UR61+0x32450], R0 ;  /* 0x03245000ff0075a7 */ /* 0x000ee4000802017d */
[----:B---3--:R-:W-:Y:S05]  /*1a60*/  @!P1 BRA `(.L_x_13890) ;  /* 0x000000fc009c9947 */ /* 0x008fea0003800000 */
.L_x_13889:
[----:B------:R-:W-:Y:S01]  /*1a70*/  UIADD3 UR4, UR61, 0x400, URZ ;  /* 0x000004003d047890 */ /* 0x000fe2000fffe03f */
[----:B------:R-:W-:Y:S01]  /*1a80*/  WARPGROUP.ARRIVE ;  /* 0x00000000000079c5 */ /* 0x000fe20000000000 */
[----:B------:R-:W-:-:S05]  /*1a90*/  ULOP3.LUT UR10, UR39, 0x10000, URZ, 0xfc, !UPT ;  /* 0x00010000270a7892 */ /* 0x000fca000f8efc3f */
[----:B------:R-:W3:Y:S01]  /*1aa0*/  S2R R4, SR_TID.X ;  /* 0x0000000000047919 */ /* 0x000ee20000002100 */
[----:B------:R-:W-:Y:S01]  /*1ab0*/  USHF.R.U32.HI UR4, URZ, 0x4, UR4 ;  /* 0x000000043f047899 */ /* 0x000fe20008011604 */
[----:B------:R-:W-:Y:S01]  /*1ac0*/  UMOV UR7, 0x40000040 ;  /* 0x4000004000077882 */ /* 0x000fe20000000000 */
[----:B------:R-:W-:Y:S02]  /*1ad0*/  UMOV UR9, 0x40000040 ;  /* 0x4000004000097882 */ /* 0x000fe40000000000 */
[----:B------:R-:W-:Y:S01]  /*1ae0*/  ULOP3.LUT UR60, UR4, 0x3fff, URZ, 0xc0, !UPT ;  /* 0x00003fff043c7892 */ /* 0x000fe2000f8ec03f */
[----:B------:R-:W-:Y:S01]  /*1af0*/  IMAD.U32 R9, RZ, RZ, UR7 ;  /* 0x00000007ff097e24 */ /* 0x000fe2000f8e00ff */
[----:B------:R-:W-:Y:S01]  /*1b00*/  UMOV UR6, UR10 ;  /* 0x0000000a00067c82 */ /* 0x000fe20008000000 */
[----:B------:R-:W-:Y:S01]  /*1b10*/  UMOV UR5, UR7 ;  /* 0x0000000700057c82 */ /* 0x000fe20008000000 */
[----:B------:R-:W-:Y:S01]  /*1b20*/  ULOP3.LUT UR39, UR60, 0x10000, URZ, 0xfc, !UPT ;  /* 0x000100003c277892 */ /* 0x000fe2000f8efc3f */
[----:B------:R-:W-:Y:S01]  /*1b30*/  MOV R8, UR6 ;  /* 0x0000000600087c02 */ /* 0x000fe20008000f00 */
[----:B------:R-:W-:Y:S01]  /*1b40*/  UMOV UR4, UR6 ;  /* 0x0000000600047c82 */ /* 0x000fe20008000000 */
[----:B------:R-:W-:Y:S01]  /*1b50*/  IMAD.U32 R7, RZ, RZ, UR9 ;  /* 0x00000009ff077e24 */ /* 0x000fe2000f8e00ff */
[----:B------:R-:W-:Y:S01]  /*1b60*/  UIADD3 UR12, UR10, 0x402, URZ ;  /* 0x000004020a0c7890 */ /* 0x000fe2000fffe03f */
[----:B------:R-:W-:-:S02]  /*1b70*/  UMOV UR13, 0x40000040 ;  /* 0x40000040000d7882 */ /* 0x000fc40000000000 */
[----:B------:R-:W-:Y:S01]  /*1b80*/  UMOV UR6, UR39 ;  /* 0x0000002700067c82 */ /* 0x000fe20008000000 */
[----:B------:R-:W-:Y:S01]  /*1b90*/  UIADD3 UR16, UR10, 0x404, URZ ;  /* 0x000004040a107890 */ /* 0x000fe2000fffe03f */
[----:B------:R-:W-:Y:S01]  /*1ba0*/  HGMMA.64x96x16.F32.BF16 R24, gdesc[UR4], R24, gsb0 ;  /* 0x01600000041879f0 */ /* 0x000fe20008001818 */
[----:B------:R-:W-:Y:S02]  /*1bb0*/  UIADD3 UR4, UR10, 0x2, URZ ;  /* 0x000000020a047890 */ /* 0x000fe4000fffe03f */
[----:B------:R-:W-:Y:S01]  /*1bc0*/  UIADD3 UR6, UR39, 0x2, URZ ;  /* 0x0000000227067890 */ /* 0x000fe2000fffe03f */
[----:B------:R-:W-:Y:S01]  /*1bd0*/  UMOV UR5, UR9 ;  /* 0x0000000900057c82 */ /* 0x000fe20008000000 */
[----:B------:R-:W-:Y:S01]  /*1be0*/  UMOV UR7, 0x40000040 ;  /* 0x4000004000077882 */ /* 0x000fe20000000000 */
[----:B------:R-:W-:Y:S02]  /*1bf0*/  UMOV UR9, 0x40000040 ;  /* 0x4000004000097882 */ /* 0x000fe40000000000 */
[----:B------:R-:W-:Y:S01]  /*1c00*/  UMOV UR8, UR4 ;  /* 0x0000000400087c82 */ /* 0x000fe20008000000 */
[----:B0-----:R-:W-:Y:S01]  /*1c10*/  IMAD.U32 R3, RZ, RZ, UR9 ;  /* 0x00000009ff037e24 */ /* 0x001fe2000f8e00ff */
[----:B------:R-:W-:Y:S01]  /*1c20*/  UMOV UR4, UR8 ;  /* 0x0000000800047c82 */ /* 0x000fe20008000000 */
[----:B------:R-:W-:Y:S01]  /*1c30*/  IMAD.U32 R6, RZ, RZ, UR8 ;  /* 0x00000008ff067e24 */ /* 0x000fe2000f8e00ff */
[----:B------:R-:W-:Y:S01]  /*1c40*/  UMOV UR17, 0x40000040 ;  /* 0x4000004000117882 */ /* 0x000fe20000000000 */
[----:B------:R-:W-:Y:S01]  /*1c50*/  UIADD3 UR20, UR10, 0x406, URZ ;  /* 0x000004060a147890 */ /* 0x000fe2000fffe03f */
[----:B---3--:R-:W-:Y:S01]  /*1c60*/  SHF.R.U32.HI R4, RZ, 0x7, R4 ;  /* 0x00000007ff047819 */ /* 0x008fe20000011604 */
[----:B------:R-:W-:Y:S01]  /*1c70*/  UMOV UR21, 0x40000040 ;  /* 0x4000004000157882 */ /* 0x000fe20000000000 */
[----:B------:R-:W-:Y:S01]  /*1c80*/  UIADD3 UR24, UR10, 0x800, URZ ;  /* 0x000008000a187890 */ /* 0x000fe2000fffe03f */
[----:B------:R-:W-:Y:S01]  /*1c90*/  UMOV UR25, 0x40000040 ;  /* 0x4000004000197882 */ /* 0x000fe20000000000 */
[----:B------:R-:W-:Y:S01]  /*1ca0*/  UIADD3 UR28, UR10, 0x802, URZ ;  /* 0x000008020a1c7890 */ /* 0x000fe2000fffe03f */
[----:B------:R-:W-:Y:S01]  /*1cb0*/  IADD3 R20, -R4, 0xb, RZ ;  /* 0x0000000b04147810 */ /* 0x000fe20007ffe1ff */
        /* <DEDUP_REMOVED lines=11> */
[----:B------:R-:W-:-:S02]  /*1d70*/  UMOV UR15, 0x40000040 ;  /* 0x40000040000f7882 */ /* 0x000fc40000000000 */
[----:B------:R-:W-:Y:S01]  /*1d80*/  IMAD.U32 R17, RZ, RZ, UR15 ;  /* 0x0000000fff117e24 */ /* 0x000fe2000f8e00ff */
[----:B------:R-:W-:Y:S02]  /*1d90*/  WARPGROUP.DEPBAR.LE gsb0, 0x0 ;  /* 0x00008000000079c5 */ /* 0x000fe40000010000 */
[----:B------:R-:W-:-:S06]  /*1da0*/  WARPGROUP.ARRIVE ;  /* 0x00000000000079c5 */ /* 0x000fcc0000000000 */
[----:B------:R-:W-:Y:S01]  /*1db0*/  HGMMA.64x96x16.F32.BF16 R24, gdesc[UR4], R24, gsb0 ;  /* 0x01600000041879f0 */ /* 0x000fe20008001818 */
        /* <DEDUP_REMOVED lines=8> */
[----:B------:R-:W-:Y:S01]  /*1e40*/  MOV R2, UR8 ;  /* 0x0000000800027c02 */ /* 0x000fe20008000f00 */
[----:B------:R-:W-:-:S02]  /*1e50*/  WARPGROUP.DEPBAR.LE gsb0, 0x0 ;  /* 0x00008000000079c5 */ /* 0x000fc40000010000 */
[----:B------:R-:W-:-:S06]  /*1e60*/  WARPGROUP.ARRIVE ;  /* 0x00000000000079c5 */ /* 0x000fcc0000000000 */
[----:B------:R-:W-:Y:S01]  /*1e70*/  HGMMA.64x96x16.F32.BF16 R24, gdesc[UR4], R24, gsb0 ;  /* 0x01600000041879f0 */ /* 0x000fe20008001818 */
[----:B------:R-:W-:Y:S02]  /*1e80*/  UIADD3 UR4, UR10, 0x6, URZ ;  /* 0x000000060a047890 */ /* 0x000fe4000fffe03f */
[----:B------:R-:W-:Y:S01]  /*1e90*/  UIADD3 UR6, UR39, 0x6, URZ ;  /* 0x0000000627067890 */ /* 0x000fe2000fffe03f */
[----:B------:R-:W-:Y:S01]  /*1ea0*/  UMOV UR5, UR9 ;  /* 0x0000000900057c82 */ /* 0x000fe20008000000 */
[----:B------:R-:W-:Y:S01]  /*1eb0*/  UMOV UR7, 0x40000040 ;  /* 0x4000004000077882 */ /* 0x000fe20000000000 */
[----:B------:R-:W-:Y:S02]  /*1ec0*/  UMOV UR9, 0x40000040 ;  /* 0x4000004000097882 */ /* 0x000fe40000000000 */
[----:B------:R-:W-:Y:S02]  /*1ed0*/  UMOV UR8, UR4 ;  /* 0x0000000400087c82 */ /* 0x000fe40008000000 */
[----:B------:R-:W-:Y:S01]  /*1ee0*/  UMOV UR4, UR8 ;  /* 0x0000000800047c82 */ /* 0x000fe20008000000 */
[----:B------:R-:W-:Y:S01]  /*1ef0*/  IMAD.U32 R18, RZ, RZ, UR8 ;  /* 0x00000008ff127e24 */ /* 0x000fe2000f8e00ff */
[----:B------:R-:W-:Y:S01]  /*1f00*/  UIADD3 UR8, UR10, 0x400, URZ ;  /* 0x000004000a087890 */ /* 0x000fe2000fffe03f */
        /* <DEDUP_REMOVED lines=89> */
[----:B------:R-:W-:Y:S03]  /*24a0*/  HGMMA.64x96x16.F32.BF16 R24, gdesc[UR4], R24, gsb0 ;  /* 0x01600000041879f0 */ /* 0x000fe60008001818 */
[----:B------:R-:W-:Y:S02]  /*24b0*/  WARPGROUP.DEPBAR.LE gsb0, 0x0 ;  /* 0x00008000000079c5 */ /* 0x000fe40000010000 */
[----:B------:R0:W-:Y:S06]  /*24c0*/  BAR.ARV R20, 0x100 ;  /* 0x000400140000751d */ /* 0x0001ec0000002000 */
[----:B------:R-:W-:Y:S05]  /*24d0*/  @!P0 BRA `(.L_x_13891) ;  /* 0x0000000000048947 */ /* 0x000fea0003800000 */
[----:B------:R-:W-:Y:S01]  /*24e0*/  BPT.TRAP 0x1 ;  /* 0x000000040000795c */ /* 0x000fe20000300000 */
.L_x_13891:
[----:B------:R-:W-:Y:S01]  /*24f0*/  LOP3.LUT R5, R72, 0xffffff80, RZ, 0xc0, !PT ;  /* 0xffffff8048057812 */ /* 0x000fe200078ec0ff */
[----:B------:R-:W-:Y:S01]  /*2500*/  ULDC UR5, c[0x0][0xad0] ;  /* 0x0002b40000057ab9 */ /* 0x000fe20000000800 */
[----:B------:R-:W-:Y:S01]  /*2510*/  LEA.HI R73, R73, R152, RZ, 0x2 ;  /* 0x0000009849497211 */ /* 0x000fe200078f10ff */
[----:B------:R-:W-:Y:S01]  /*2520*/  FMUL.FTZ R24, R24, UR5 ;  /* 0x0000000518187c20 */ /* 0x000fe20008410000 */
[----:B------:R-:W-:Y:S01]  /*2530*/  FMUL.FTZ R25, R25, UR5 ;  /* 0x0000000519197c20 */ /* 0x000fe20008410000 */
[----:B------:R-:W-:Y:S02]  /*2540*/  IMAD.IADD R5, R152, 0x1, -R5 ;  /* 0x0000000198057824 */ /* 0x000fe400078e0a05 */
[----:B------:R-:W-:Y:S01]  /*2550*/  FMUL.FTZ R26, R26, UR5 ;  /* 0x000000051a1a7c20 */ /* 0x000fe20008410000 */
[----:B------:R3:W4:Y:S01]  /*2560*/  MUFU.TANH R75, R24 ;  /* 0x00000018004b7308 */ /* 0x0007220000002400 */
[----:B------:R-:W-:Y:S01]  /*2570*/  LOP3.LUT R73, R73, 0xfffffffc, RZ, 0xc0, !PT ;  /* 0xfffffffc49497812 */ /* 0x000fe200078ec0ff */
[----:B------:R-:W-:Y:S01]  /*2580*/  FMUL.FTZ R27, R27, UR5 ;  /* 0x000000051b1b7c20 */ /* 0x000fe20008410000 */
[----:B-12---:R-:W-:Y:S01]  /*2590*/  SHF.R.S32.HI R0, RZ, 0x1f, R5 ;  /* 0x0000001fff007819 */ /* 0x006fe20000011405 */
[----:B------:R-:W-:Y:S01]  /*25a0*/  UISETP.NE.AND UP0, UPT, UR57, URZ, UPT ;  /* 0x0000003f3900728c */ /* 0x000fe2000bf05270 */
[----:B------:R-:W-:Y:S01]  /*25b0*/  FMUL.FTZ R28, R28, UR5 ;  /* 0x000000051c1c7c20 */ /* 0x000fe20008410000 */
[----:B------:R-:W-:Y:S01]  /*25c0*/  IMAD.IADD R73, R152, 0x1, -R73 ;  /* 0x0000000198497824 */ /* 0x000fe200078e0a49 */
[CC--:B------:R-:W-:Y:S01]  /*25d0*/  LEA.HI R4, R0.reuse, R5.reuse, RZ, 0x2 ;  /* 0x0000000500047211 */ /* 0x0c0fe200078f10ff */
[----:B------:R1:W2:Y:S01]  /*25e0*/  MUFU.TANH R76, R25 ;  /* 0x00000019004c7308 */ /* 0x0002a20000002400 */
[----:B---3--:R-:W-:Y:S01]  /*25f0*/  LEA.HI R24, R0, R5, RZ, 0x5 ;  /* 0x0000000500187211 */ /* 0x008fe200078f28ff */
[----:B------:R-:W-:Y:S01]  /*2600*/  ULDC UR11, c[0x0][0x288] ;  /* 0x0000a200000b7ab9 */ /* 0x000fe20000000800 */
[----:B------:R-:W-:Y:S01]  /*2610*/  SHF.R.S32.HI R0, RZ, 0x2, R4 ;  /* 0x00000002ff007819 */ /* 0x000fe20000011404 */
[----:B------:R-:W-:Y:S01]  /*2620*/  FMUL.FTZ R36, R36, UR5 ;  /* 0x0000000524247c20 */ /* 0x000fe20008410000 */
[----:B------:R-:W-:Y:S01]  /*2630*/  SHF.R.S32.HI R24, RZ, 0x5, R24 ;  /* 0x00000005ff187819 */ /* 0x000fe20000011418 */
[----:B------:R-:W-:Y:S01]  /*2640*/  FMUL.FTZ R37, R37, UR5 ;  /* 0x0000000525257c20 */ /* 0x000fe20008410000 */
[----:B------:R-:W-:Y:S01]  /*2650*/  PLOP3.LUT P1, PT, PT, PT, UP0, 0x80, 0x0 ;  /* 0x000000000000781c */ /* 0x000fe20003f2f008 */
[----:B------:R3:W-:Y:S01]  /*2660*/  MUFU.TANH R77, R26 ;  /* 0x0000001a004d7308 */ /* 0x0007e20000002400 */
[----:B-1----:R-:W-:Y:S01]  /*2670*/  SHF.R.S32.HI R25, RZ, 0x1f, R4 ;  /* 0x0000001fff197819 */ /* 0x002fe20000011404 */
[----:B------:R-:W-:Y:S01]  /*2680*/  @UP0 ULDC UR4, c[0x0][0x44c] ;  /* 0x0001130000040ab9 */ /* 0x000fe20000000800 */
[----:B------:R-:W-:Y:S01]  /*2690*/  PLOP3.LUT P2, PT, PT, PT, UP0, 0x80, 0x0 ;  /* 0x000000000000781c */ /* 0x000fe20003f4f008 */
[----:B------:R-:W-:Y:S01]  /*26a0*/  FMUL.FTZ R29, R29, UR5 ;  /* 0x000000051d1d7c20 */ /* 0x000fe20008410000 */
[----:B------:R-:W-:Y:S01]  /*26b0*/  LEA.HI R25, R25, R0, RZ, 0x3 ;  /* 0x0000000019197211 */ /* 0x000fe200078f18ff */
[----:B------:R-:W-:Y:S01]  /*26c0*/  FMUL.FTZ R32, R32, UR5 ;  /* 0x0000000520207c20 */ /* 0x000fe20008410000 */
[----:B------:R-:W-:Y:S01]  /*26d0*/  LOP3.LUT R222, R4, 0x7ffffffc, RZ, 0xc0, !PT ;  /* 0x7ffffffc04de7812 */ /* 0x000fe200078ec0ff */
[----:B------:R1:W-:Y:S01]  /*26e0*/  MUFU.TANH R78, R27 ;  /* 0x0000001b004e7308 */ /* 0x0003e20000002400 */
[----:B---3--:R-:W-:Y:S01]  /*26f0*/  LEA.HI R26, R74, R74, RZ, 0x1 ;  /* 0x0000004a4a1a7211 */ /* 0x008fe200078f08ff */
[----:B------:R-:W-:Y:S01]  /*2700*/  FMUL.FTZ R33, R33, UR5 ;  /* 0x0000000521217c20 */ /* 0x000fe20008410000 */
[----:B------:R-:W-:Y:S01]  /*2710*/  LOP3.LUT R25, R25, 0xfffffff8, RZ, 0xc0, !PT ;  /* 0xfffffff819197812 */ /* 0x000fe200078ec0ff */
[----:B------:R-:W-:-:S02]  /*2720*/  IMAD.IADD R222, R5, 0x1, -R222 ;  /* 0x0000000105de7824 */ /* 0x000fc400078e0ade */
[----:B------:R-:W-:Y:S01]  /*2730*/  FMUL.FTZ R40, R40, UR5 ;  /* 0x0000000528287c20 */ /* 0x000fe20008410000 */
[----:B------:R-:W-:Y:S01]  /*2740*/  FMUL.FTZ R48, R48, UR5 ;  /* 0x0000000530307c20 */ /* 0x000fe20008410000 */
[----:B------:R-:W-:Y:S01]  /*2750*/  FMUL.FTZ R49, R49, UR5 ;  /* 0x0000000531317c20 */ /* 0x000fe20008410000 */
[----:B------:R-:W3:Y:S01]  /*2760*/  MUFU.TANH R28, R28 ;  /* 0x0000001c001c7308 */ /* 0x000ee20000002400 */
[----:B-1----:R-:W-:Y:S01]  /*2770*/  LOP3.LUT R27, R26, 0x3fffffe, RZ, 0xc0, !PT ;  /* 0x03fffffe1a1b7812 */ /* 0x002fe200078ec0ff */
[----:B------:R-:W-:Y:S01]  /*2780*/  FMUL.FTZ R41, R41, UR5 ;  /* 0x0000000529297c20 */ /* 0x000fe20008410000 */
[----:B------:R-:W-:Y:S01]  /*2790*/  LEA R26, R24, UR38, 0x4 ;  /* 0x00000026181a7c11 */ /* 0x000fe2000f8e20ff */
[----:B------:R-:W-:Y:S01]  /*27a0*/  FMUL.FTZ R44, R44, UR5 ;  /* 0x000000052c2c7c20 */ /* 0x000fe20008410000 */
[----:B------:R-:W-:Y:S01]  /*27b0*/  LEA.HI R24, R73, R73, RZ, 0x1 ;  /* 0x0000004949187211 */ /* 0x000fe200078f08ff */
[----:B------:R-:W-:Y:S01]  /*27c0*/  FMUL.FTZ R45, R45, UR5 ;  /* 0x000000052d2d7c20 */ /* 0x000fe20008410000 */
[----:B------:R-:W-:Y:S01]  /*27d0*/  IADD3 R27, R74, -R27, RZ ;  /* 0x8000001b4a1b7210 */ /* 0x000fe20007ffe0ff */
[----:B------:R-:W1:Y:S01]  /*27e0*/  MUFU.TANH R36, R36 ;  /* 0x0000002400247308 */ /* 0x000e620000002400 */
[----:B------:R-:W-:Y:S01]  /*27f0*/  IADD3 R26, R26, R0, -R25 ;  /* 0x000000001a1a7210 */ /* 0x000fe20007ffe819 */
[----:B------:R-:W-:Y:S01]  /*2800*/  FMUL.FTZ R52, R52, UR5 ;  /* 0x0000000534347c20 */ /* 0x000fe20008410000 */
[----:B------:R-:W-:Y:S01]  /*2810*/  LOP3.LUT R24, R24, 0x1ffffffe, RZ, 0xc0, !PT ;  /* 0x1ffffffe18187812 */ /* 0x000fe200078ec0ff */
[----:B------:R-:W-:Y:S01]  /*2820*/  FMUL.FTZ R60, R60, UR5 ;  /* 0x000000053c3c7c20 */ /* 0x000fe20008410000 */
[----:B------:R-:W-:Y:S01]  /*2830*/  FMUL.FTZ R61, R61, UR5 ;  /* 0x000000053d3d7c20 */ /* 0x000fe20008410000 */
[----:B------:R-:W-:-:S02]  /*2840*/  IMAD R27, R27, 0x40, R26 ;  /* 0x000000401b1b7824 */ /* 0x000fc400078e021a */
[----:B------:R-:W-:Y:S01]  /*2850*/  FMUL.FTZ R53, R53, UR5 ;  /* 0x0000000535357c20 */ /* 0x000fe20008410000 */
[----:B------:R-:W-:Y:S01]  /*2860*/  IMAD.IADD R24, R73, 0x1, -R24 ;  /* 0x0000000149187824 */ /* 0x000fe200078e0a18 */
[----:B------:R-:W5:Y:S01]  /*2870*/  MUFU.TANH R37, R37 ;  /* 0x0000002500257308 */ /* 0x000f620000002400 */
[----:B------:R-:W-:Y:S01]  /*2880*/  FMUL.FTZ R56, R56, UR5 ;  /* 0x0000000538387c20 */ /* 0x000fe20008410000 */
[----:B------:R-:W-:Y:S01]  /*2890*/  FMUL.FTZ R57, R57, UR5 ;  /* 0x0000000539397c20 */ /* 0x000fe20008410000 */
[----:B------:R-:W-:Y:S02]  /*28a0*/  IMAD R200, R24, 0x8, R27 ;  /* 0x0000000818c87824 */ /* 0x000fe400078e021b */
[----:B------:R-:W-:Y:S01]  /*28b0*/  FMUL.FTZ R64, R64, UR5 ;  /* 0x0000000540407c20 */ /* 0x000fe20008410000 */
[----:B------:R-:W-:Y:S01]  /*28c0*/  FMUL.FTZ R65, R65, UR5 ;  /* 0x0000000541417c20 */ /* 0x000fe20008410000 */
[----:B------:R-:W-:Y:S01]  /*28d0*/  FMUL.FTZ R30, R30, UR5 ;  /* 0x000000051e1e7c20 */ /* 0x000fe20008410000 */
[----:B------:R-:W-:Y:S01]  /*28e0*/  @P1 IMAD.HI.U32 R24, R200, UR4, RZ ;  /* 0x00000004c8181c27 */ /* 0x000fe2000f8e00ff */
[----:B------:R-:W-:Y:S01]  /*28f0*/  @UP0 ULDC UR4, c[0x0][0x450] ;  /* 0x0001140000040ab9 */ /* 0x000fe20000000800 */
[----:B------:R-:W-:Y:S01]  /*2900*/  MOV R0, R200 ;  /* 0x000000c800007202 */ /* 0x000fe20000000f00 */
[----:B------:R-:W0:Y:S01]  /*2910*/  MUFU.TANH R29, R29 ;  /* 0x0000001d001d7308 */ /* 0x000e220000002400 */
[----:B------:R-:W-:Y:S01]  /*2920*/  FMUL.FTZ R31, R31, UR5 ;  /* 0x000000051f1f7c20 */ /* 0x000fe20008410000 */
[----:B------:R-:W-:Y:S01]  /*2930*/  @P2 SHF.R.U32.HI R0, RZ, UR4, R24 ;  /* 0x00000004ff002c19 */ /* 0x000fe20008011618 */
[----:B------:R-:W-:Y:S01]  /*2940*/  UIMAD UR4, UR43, -0x60, UR42 ;  /* 0xffffffa02b0478a4 */ /* 0x000fe2000f8e022a */
[----:B------:R-:W-:Y:S01]  /*2950*/  FMUL.FTZ R34, R34, UR5 ;  /* 0x0000000522227c20 */ /* 0x000fe20008410000 */
[----:B------:R-:W-:Y:S01]  /*2960*/  FMUL.FTZ R35, R35, UR5 ;  /* 0x0000000523237c20 */ /* 0x000fe20008410000 */
[----:B------:R-:W-:Y:S01]  /*2970*/  FMUL.FTZ R38, R38, UR5 ;  /* 0x0000000526267c20 */ /* 0x000fe20008410000 */
[----:B------:R-:W4:Y:S01]  /*2980*/  SHFL.IDX PT, R24, R0, RZ, 0x1c1f ;  /* 0x001c1fff00187589 */ /* 0x000f2200000e0000 */
[----:B------:R-:W-:Y:S01]  /*2990*/  UIADD3 UR4, UR4, 0x60, URZ ;  /* 0x0000006004047890 */ /* 0x000fe2000fffe03f */
[----:B------:R-:W0:Y:S01]  /*29a0*/  MUFU.TANH R32, R32 ;  /* 0x0000002000207308 */ /* 0x000e220000002400 */
[----:B------:R-:W-:Y:S01]  /*29b0*/  FMUL.FTZ R39, R39, UR5 ;  /* 0x0000000527277c20 */ /* 0x000fe20008410000 */
[----:B------:R-:W2:Y:S01]  /*29c0*/  SHFL.IDX PT, R25, R0, 0x1, 0x1c1f ;  /* 0x003c1f0000197f89 */ /* 0x000ea200000e0000 */
        /* <DEDUP_REMOVED lines=8> */
[----:B------:R-:W-:Y:S02]  /*2a50*/  IMAD.U32 R5, RZ, RZ, UR11 ;  /* 0x0000000bff057e24 */ /* 0x000fe4000f8e00ff */
        /* <DEDUP_REMOVED lines=9> */
[----:B------:R-:W-:Y:S01]  /*2af0*/  FMUL.FTZ R69, R69, UR5 ;  /* 0x0000000545457c20 */ /* 0x000fe20008410000 */
[-CC-:B----4-:R-:W-:Y:S01]  /*2b00*/  VIADDMNMX R24, R24, R5.reuse, R4.reuse, PT ;  /* 0x0000000518187246 */ /* 0x190fe20003800104 */
[----:B------:R-:W-:Y:S01]  /*2b10*/  FMUL.FTZ R66, R66, UR5 ;  /* 0x0000000542427c20 */ /* 0x000fe20008410000 */
[----:B------:R-:W-:Y:S01]  /*2b20*/  FMUL.FTZ R68, R68, UR5 ;  /* 0x0000000544447c20 */ /* 0x000fe20008410000 */
[----:B------:R-:W4:Y:S01]  /*2b30*/  MUFU.TANH R48, R48 ;  /* 0x0000003000307308 */ /* 0x000f220000002400 */
[C---:B------:R-:W-:Y:S01]  /*2b40*/  ISETP.GT.AND P1, PT, R24.reuse, RZ, PT ;  /* 0x000000ff1800720c */ /* 0x040fe20003f24270 */
[----:B------:R-:W-:Y:S01]  /*2b50*/  FMUL.FTZ R67, R67, UR5 ;  /* 0x0000000543437c20 */ /* 0x000fe20008410000 */
[----:B------:R-:W-:Y:S01]  /*2b60*/  ISETP.GT.AND P6, PT, R24, 0x1, PT ;  /* 0x000000011800780c */ /* 0x000fe20003fc4270 */
[----:B------:R-:W-:Y:S01]  /*2b70*/  FMUL.FTZ R70, R70, UR5 ;  /* 0x0000000546467c20 */ /* 0x000fe20008410000 */
[----:B--2---:R-:W-:Y:S01]  /*2b80*/  VIADDMNMX R25, R25, R5, R4, PT ;  /* 0x0000000519197246 */ /* 0x004fe20003800104 */
[----:B------:R-:W-:Y:S01]  /*2b90*/  FMUL.FTZ R71, R71, UR5 ;  /* 0x0000000547477c20 */ /* 0x000fe20008410000 */
[----:B------:R-:W-:Y:S01]  /*2ba0*/  ISETP.GT.AND P5, PT, R24, 0x8, PT ;  /* 0x000000081800780c */ /* 0x000fe20003fa4270 */
[----:B------:R-:W2:Y:S01]  /*2bb0*/  MUFU.TANH R49, R49 ;  /* 0x0000003100317308 */ /* 0x000ea20000002400 */
[----:B------:R-:W-:Y:S01]  /*2bc0*/  FSEL R0, R75, -INF , P1 ;  /* 0xff8000004b007808 */ /* 0x000fe20000800000 */
[----:B------:R-:W0:Y:S01]  /*2bd0*/  S2UR UR6, SR_CgaCtaId ;  /* 0x00000000000679c3 */ /* 0x000e220000008800 */
[----:B------:R-:W-:Y:S01]  /*2be0*/  FSEL R4, R76, -INF , P6 ;  /* 0xff8000004c047808 */ /* 0x000fe20003000000 */
[----:B------:R-:W-:Y:S01]  /*2bf0*/  ULDC UR10, c[0x0][0xa80] ;  /* 0x0002a000000a7ab9 */ /* 0x000fe20000000800 */
[C---:B------:R-:W-:Y:S01]  /*2c00*/  ISETP.GT.AND P1, PT, R24.reuse, 0x18, PT ;  /* 0x000000181800780c */ /* 0x040fe20003f24270 */
[----:B------:R-:W-:Y:S01]  /*2c10*/  UIADD3 UR4, UR61, 0x32440, URZ ;  /* 0x000324403d047890 */ /* 0x000fe2000fffe03f */
[C---:B------:R-:W-:Y:S01]  /*2c20*/  ISETP.GT.AND P6, PT, R24.reuse, 0x19, PT ;  /* 0x000000191800780c */ /* 0x040fe20003fc4270 */
[----:B------:R-:W2:Y:S01]  /*2c30*/  MUFU.TANH R41, R41 ;  /* 0x0000002900297308 */ /* 0x000ea20000002400 */
[C---:B------:R-:W-:Y:S01]  /*2c40*/  ISETP.GT.AND P3, PT, R24.reuse, 0x9, PT ;  /* 0x000000091800780c */ /* 0x040fe20003f64270 */
[----:B------:R-:W-:Y:S01]  /*2c50*/  ULOP3.LUT UR60, UR60, 0x3000000, URZ, 0xfc, !UPT ;  /* 0x030000003c3c7892 */ /* 0x000fe2000f8efc3f */
[C---:B------:R-:W-:Y:S01]  /*2c60*/  ISETP.GT.AND P4, PT, R24.reuse, 0x10, PT ;  /* 0x000000101800780c */ /* 0x040fe20003f84270 */
[----:B------:R-:W-:Y:S01]  /*2c70*/  UMOV UR7, 0x40000040 ;  /* 0x4000004000077882 */ /* 0x000fe20000000000 */
[----:B------:R-:W-:-:S02]  /*2c80*/  ISETP.GT.AND P2, PT, R24, 0x11, PT ;  /* 0x000000111800780c */ /* 0x000fc40003f44270 */
[----:B---3--:R-:W-:Y:S01]  /*2c90*/  FSEL R26, R28, -INF , P5 ;  /* 0xff8000001c1a7808 */ /* 0x008fe20002800000 */
[----:B------:R-:W3:Y:S01]  /*2ca0*/  MUFU.TANH R44, R44 ;  /* 0x0000002c002c7308 */ /* 0x000ee20000002400 */
[----:B------:R-:W-:Y:S02]  /*2cb0*/  ISETP.GT.AND P5, PT, R24, 0x20, PT ;  /* 0x000000201800780c */ /* 0x000fe40003fa4270 */
[----:B-1----:R-:W-:Y:S02]  /*2cc0*/  FSEL R166, R36, -INF , P1 ;  /* 0xff80000024a67808 */ /* 0x002fe40000800000 */
[----:B-----5:R-:W-:Y:S02]  /*2cd0*/  FSEL R164, R37, -INF , P6 ;  /* 0xff80000025a47808 */ /* 0x020fe40003000000 */
[C---:B------:R-:W-:Y:S01]  /*2ce0*/  ISETP.GT.AND P1, PT, R24.reuse, 0x30, PT ;  /* 0x000000301800780c */ /* 0x040fe20003f24270 */
[----:B------:R-:W1:Y:S01]  /*2cf0*/  MUFU.TANH R45, R45 ;  /* 0x0000002d002d7308 */ /* 0x000e620000002400 */
[----:B------:R-:W-:Y:S01]  /*2d00*/  ISETP.GT.AND P6, PT, R24, 0x31, PT ;  /* 0x000000311800780c */ /* 0x000fe20003fc4270 */
[----:B0-----:R-:W-:Y:S01]  /*2d10*/  UPRMT UR4, UR6, 0x654, UR4 ;  /* 0x0000065406047896 */ /* 0x001fe20008000004 */
[----:B------:R-:W-:-:S02]  /*2d20*/  FMNMX.FTZ R5, R0, R4, !PT ;  /* 0x0000000400057209 */ /* 0x000fc40007810000 */
[----:B------:R-:W-:Y:S01]  /*2d30*/  FSEL R28, R29, -INF , P3 ;  /* 0xff8000001d1c7808 */ /* 0x000fe20001800000 */
[----:B------:R-:W-:Y:S01]  /*2d40*/  UMOV UR6, UR60 ;  /* 0x0000003c00067c82 */ /* 0x000fe20008000000 */
[----:B------:R-:W-:Y:S01]  /*2d50*/  FSEL R162, R32, -INF , P4 ;  /* 0xff80000020a27808 */ /* 0x000fe20002000000 */
[----:B------:R-:W0:Y:S01]  /*2d60*/  MUFU.TANH R52, R52 ;  /* 0x0000003400347308 */ /* 0x000e220000002400 */
[----:B------:R-:W-:Y:S02]  /*2d70*/  FSEL R168, R33, -INF , P2 ;  /* 0xff80000021a87808 */ /* 0x000fe40001000000 */
[C---:B------:R-:W-:Y:S01]  /*2d80*/  ISETP.GT.AND P3, PT, R24.reuse, 0x21, PT ;  /* 0x000000211800780c */ /* 0x040fe20003f64270 */
[----:B------:R-:W-:Y:S01]  /*2d90*/  SYNCS.ARRIVE.TRANS64.RED.A1T0 RZ, [UR4], RZ ;  /* 0x000000ffffff79a7 */ /* 0x000fe20008100404 */
[C---:B------:R-:W-:Y:S02]  /*2da0*/  ISETP.GT.AND P4, PT, R24.reuse, 0x28, PT ;  /* 0x000000281800780c */ /* 0x040fe40003f84270 */
[----:B------:R-:W-:Y:S01]  /*2db0*/  ISETP.GT.AND P2, PT, R24, 0x29, PT ;  /* 0x000000291800780c */ /* 0x000fe20003f44270 */
[----:B------:R-:W5:Y:S01]  /*2dc0*/  MUFU.TANH R60, R60 ;  /* 0x0000003c003c7308 */ /* 0x000f620000002400 */
[----:B------:R-:W-:-:S02]  /*2dd0*/  FSEL R179, R40, -INF , P5 ;  /* 0xff80000028b37808 */ /* 0x000fc40002800000 */
[----:B------:R-:W-:Y:S02]  /*2de0*/  ISETP.GT.AND P5, PT, R24, 0x38, PT ;  /* 0x000000381800780c */ /* 0x000fe40003fa4270 */
[----:B----4-:R-:W-:Y:S02]  /*2df0*/  FSEL R228, R48, -INF , P1 ;  /* 0xff80000030e47808 */ /* 0x010fe40000800000 */
[----:B--2---:R-:W-:Y:S01]  /*2e00*/  FSEL R226, R49, -INF , P6 ;  /* 0xff80000031e27808 */ /* 0x004fe20003000000 */
[----:B------:R-:W2:Y:S01]  /*2e10*/  MUFU.TANH R61, R61 ;  /* 0x0000003d003d7308 */ /* 0x000ea20000002400 */
[C---:B------:R-:W-:Y:S02]  /*2e20*/  ISETP.GT.AND P1, PT, R24.reuse, 0x48, PT ;  /* 0x000000481800780c */ /* 0x040fe40003f24270 */
[----:B------:R-:W-:Y:S02]  /*2e30*/  ISETP.GT.AND P6, PT, R24, 0x49, PT ;  /* 0x000000491800780c */ /* 0x000fe40003fc4270 */
[----:B------:R-:W-:-:S02]  /*2e40*/  FMNMX.FTZ R5, R26, R5, !PT ;  /* 0x000000051a057209 */ /* 0x000fc40007810000 */
[----:B------:R-:W-:Y:S01]  /*2e50*/  FSEL R184, R41, -INF , P3 ;  /* 0xff80000029b87808 */ /* 0x000fe20001800000 */
[----:B------:R-:W4:Y:S01]  /*2e60*/  MUFU.TANH R53, R53 ;  /* 0x0000003500357308 */ /* 0x000f220000002400 */
[----:B---3--:R-:W-:Y:S02]  /*2e70*/  FSEL R188, R44, -INF , P4 ;  /* 0xff8000002cbc7808 */ /* 0x008fe40002000000 */
[----:B-1----:R-:W-:Y:S02]  /*2e80*/  FSEL R186, R45, -INF , P2 ;  /* 0xff8000002dba7808 */ /* 0x002fe40001000000 */
[C---:B------:R-:W-:Y:S02]  /*2e90*/  ISETP.GT.AND P3, PT, R24.reuse, 0x39, PT ;  /* 0x000000391800780c */ /* 0x040fe40003f64270 */
[C---:B------:R-:W-:Y:S01]  /*2ea0*/  ISETP.GT.AND P4, PT, R24.reuse, 0x40, PT ;  /* 0x000000401800780c */ /* 0x040fe20003f84270 */
[----:B------:R-:W1:Y:S01]  /*2eb0*/  MUFU.TANH R56, R56 ;  /* 0x0000003800387308 */ /* 0x000e620000002400 */
[----:B------:R-:W-:-:S02]  /*2ec0*/  ISETP.GT.AND P2, PT, R24, 0x41, PT ;  /* 0x000000411800780c */ /* 0x000fc40003f44270 */
[----:B0-----:R-:W-:Y:S02]  /*2ed0*/  FSEL R220, R52, -INF , P5 ;  /* 0xff80000034dc7808 */ /* 0x001fe40002800000 */
[----:B------:R-:W-:Y:S02]  /*2ee0*/  ISETP.GT.AND P5, PT, R24, 0x50, PT ;  /* 0x000000501800780c */ /* 0x000fe40003fa4270 */
[----:B-----5:R-:W-:Y:S01]  /*2ef0*/  FSEL R196, R60, -INF , P1 ;  /* 0xff8000003cc47808 */ /* 0x020fe20000800000 */
[----:B------:R-:W0:Y:S01]  /*2f00*/  MUFU.TANH R57, R57 ;  /* 0x0000003900397308 */ /* 0x000e220000002400 */
[----:B--2---:R-:W-:Y:S02]  /*2f10*/  FSEL R202, R61, -INF , P6 ;  /* 0xff8000003dca7808 */ /* 0x004fe40003000000 */
[----:B------:R-:W-:Y:S02]  /*2f20*/  FMNMX.FTZ R5, R28, R5, !PT ;  /* 0x000000051c057209 */ /* 0x000fe40007810000 */
[----:B------:R-:W-:-:S02]  /*2f30*/  ISETP.GT.AND P1, PT, R25, RZ, PT ;  /* 0x000000ff1900720c */ /* 0x000fc40003f24270 */
[----:B------:R-:W-:Y:S01]  /*2f40*/  ISETP.GT.AND P6, PT, R25, 0x1, PT ;  /* 0x000000011900780c */ /* 0x000fe20003fc4270 */
[----:B------:R-:W2:Y:S01]  /*2f50*/  MUFU.TANH R64, R64 ;  /* 0x0000004000407308 */ /* 0x000ea20000002400 */
[----:B----4-:R-:W-:Y:S02]  /*2f60*/  FSEL R218, R53, -INF , P3 ;  /* 0xff80000035da7808 */ /* 0x010fe40001800000 */
[----:B-1----:R-:W-:Y:S02]  /*2f70*/  FSEL R208, R56, -INF , P4 ;  /* 0xff80000038d07808 */ /* 0x002fe40002000000 */
[C---:B------:R-:W-:Y:S02]  /*2f80*/  ISETP.GT.AND P3, PT, R24.reuse, 0x51, PT ;  /* 0x000000511800780c */ /* 0x040fe40003f64270 */
[----:B------:R-:W-:Y:S01]  /*2f90*/  ISETP.GT.AND P4, PT, R24, 0x58, PT ;  /* 0x000000581800780c */ /* 0x000fe20003f84270 */
[----:B------:R-:W1:Y:S01]  /*2fa0*/  MUFU.TANH R65, R65 ;  /* 0x0000004100417308 */ /* 0x000e620000002400 */
[----:B0-----:R-:W-:-:S02]  /*2fb0*/  FSEL R192, R57, -INF , P2 ;  /* 0xff80000039c07808 */ /* 0x001fc40001000000 */
[----:B------:R-:W-:Y:S02]  /*2fc0*/  ISETP.GT.AND P2, PT, R24, 0x59, PT ;  /* 0x000000591800780c */ /* 0x000fe40003f44270 */
[----:B------:R-:W-:Y:S02]  /*2fd0*/  FMNMX.FTZ R5, R162, R5, !PT ;  /* 0x00000005a2057209 */ /* 0x000fe40007810000 */
[----:B------:R-:W-:Y:S01]  /*2fe0*/  FSEL R24, R77, -INF , P1 ;  /* 0xff8000004d187808 */ /* 0x000fe20000800000 */
[----:B------:R0:W3:Y:S01]  /*2ff0*/  MUFU.TANH R79, R30 ;  /* 0x0000001e004f7308 */ /* 0x0000e20000002400 */
[----:B--2---:R-:W-:Y:S02]  /*3000*/  FSEL R182, R64, -INF , P5 ;  /* 0xff80000040b67808 */ /* 0x004fe40002800000 */
[----:B------:R-:W-:Y:S02]  /*3010*/  ISETP.GT.AND P5, PT, R25, 0x8, PT ;  /* 0x000000081900780c */ /* 0x000fe40003fa4270 */
[----:B------:R-:W-:-:S02]  /*3020*/  FMNMX.FTZ R27, R168, R5, !PT ;  /* 0x00000005a81b7209 */ /* 0x000fc40007810000 */
[----:B------:R-:W-:Y:S01]  /*3030*/  ISETP.GT.AND P1, PT, R25, 0x10, PT ;  /* 0x000000101900780c */ /* 0x000fe20003f24270 */
[----:B------:R-:W2:Y:S01]  /*3040*/  MUFU.TANH R31, R31 ;  /* 0x0000001f001f7308 */ /* 0x000ea20000002400 */
[----:B0-----:R-:W-:Y:S02]  /*3050*/  FSEL R30, R78, -INF , P6 ;  /* 0xff8000004e1e7808 */ /* 0x001fe40003000000 */
[----:B-1----:R-:W-:Y:S02]  /*3060*/  FSEL R170, R65, -INF , P3 ;  /* 0xff80000041aa7808 */ /* 0x002fe40001800000 */
[----:B------:R-:W-:Y:S02]  /*3070*/  ISETP.GT.AND P3, PT, R25, 0x9, PT ;  /* 0x000000091900780c */ /* 0x000fe40003f64270 */
[----:B------:R-:W-:Y:S01]  /*3080*/  FMNMX.FTZ R5, R24, R30, !PT ;  /* 0x0000001e18057209 */ /* 0x000fe20007810000 */
[----:B------:R2:W0:Y:S01]  /*3090*/  MUFU.TANH R167, R34 ;  /* 0x0000002200a77308 */ /* 0x0004220000002400 */
[----:B---3--:R-:W-:-:S02]  /*30a0*/  FSEL R32, R79, -INF , P5 ;  /* 0xff8000004f207808 */ /* 0x008fc40002800000 */
[----:B------:R-:W-:Y:S02]  /*30b0*/  FMNMX.FTZ R27, R166, R27, !PT ;  /* 0x0000001ba61b7209 */ /* 0x000fe40007810000 */
[----:B------:R-:W-:Y:S02]  /*30c0*/  FMNMX.FTZ R5, R32, R5, !PT ;  /* 0x0000000520057209 */ /* 0x000fe40007810000 */
[----:B------:R-:W-:Y:S01]  /*30d0*/  ISETP.GT.AND P6, PT, R25, 0x11, PT ;  /* 0x000000111900780c */ /* 0x000fe20003fc4270 */
[----:B------:R-:W1:Y:S01]  /*30e0*/  MUFU.TANH R35, R35 ;  /* 0x0000002300237308 */ /* 0x000e620000002400 */
[----:B--2---:R-:W-:Y:S02]  /*30f0*/  FSEL R34, R31, -INF , P3 ;  /* 0xff8000001f227808 */ /* 0x004fe40001800000 */
[----:B------:R-:W-:Y:S02]  /*3100*/  ISETP.GT.AND P5, PT, R25, 0x18, PT ;  /* 0x000000181900780c */ /* 0x000fe40003fa4270 */
[----:B------:R-:W-:-:S02]  /*3110*/  FMNMX.FTZ R36, R34, R5, !PT ;  /* 0x0000000522247209 */ /* 0x000fc40007810000 */
[----:B------:R-:W-:Y:S01]  /*3120*/  ISETP.GT.AND P3, PT, R25, 0x19, PT ;  /* 0x000000191900780c */ /* 0x000fe20003f64270 */
[----:B------:R2:W3:Y:S01]  /*3130*/  MUFU.TANH R183, R38 ;  /* 0x0000002600b77308 */ /* 0x0004e20000002400 */
[----:B0-----:R-:W-:Y:S02]  /*3140*/  FSEL R167, R167, -INF , P1 ;  /* 0xff800000a7a77808 */ /* 0x001fe40000800000 */
[----:B------:R-:W-:Y:S02]  /*3150*/  ISETP.GT.AND P1, PT, R25, 0x20, PT ;  /* 0x000000201900780c */ /* 0x000fe40003f24270 */
[----:B------:R-:W-:-:S03]  /*3160*/  FMNMX.FTZ R36, R167, R36, !PT ;  /* 0x00000024a7247209 */ /* 0x000fc60007810000 */
[----:B------:R-:W0:Y:S01]  /*3170*/  MUFU.TANH R39, R39 ;  /* 0x0000002700277308 */ /* 0x000e220000002400 */
[----:B--2---:R-:W-:Y:S02]  /*3180*/  FMNMX.FTZ R38, R164, R27, !PT ;  /* 0x0000001ba4267209 */ /* 0x004fe40007810000 */
[----:B-1----:R-:W-:Y:S02]  /*3190*/  FSEL R171, R35, -INF , P6 ;  /* 0xff80000023ab7808 */ /* 0x002fe40003000000 */
[----:B------:R-:W-:Y:S02]  /*31a0*/  FMNMX.FTZ R5, R179, R38, !PT ;  /* 0x00000026b3057209 */ /* 0x000fe40007810000 */
[----:B------:R-:W-:Y:S01]  /*31b0*/  FMNMX.FTZ R36, R171, R36, !PT ;  /* 0x00000024ab247209 */ /* 0x000fe20007810000 */
[----:B------:R-:W1:Y:S01]  /*31c0*/  MUFU.TANH R42, R42 ;  /* 0x0000002a002a7308 */ /* 0x000e620000002400 */
[----:B------:R-:W-:Y:S02]  /*31d0*/  FMNMX.FTZ R5, R184, R5, !PT ;  /* 0x00000005b8057209 */ /* 0x000fe40007810000 */
[----:B---3--:R-:W-:-:S02]  /*31e0*/  FSEL R183, R183, -INF , P5 ;  /* 0xff800000b7b77808 */ /* 0x008fc40002800000 */
[----:B------:R-:W-:Y:S02]  /*31f0*/  FMNMX.FTZ R5, R188, R5, !PT ;  /* 0x00000005bc057209 */ /* 0x000fe40007810000 */
[----:B------:R-:W-:Y:S01]  /*3200*/  FMNMX.FTZ R36, R183, R36, !PT ;  /* 0x00000024b7247209 */ /* 0x000fe20007810000 */
[----:B------:R-:W2:Y:S01]  /*3210*/  MUFU.TANH R43, R43 ;  /* 0x0000002b002b7308 */ /* 0x000ea20000002400 */
[----:B0-----:R-:W-:Y:S02]  /*3220*/  FSEL R189, R39, -INF , P3 ;  /* 0xff80000027bd7808 */ /* 0x001fe40001800000 */
[----:B------:R-:W-:Y:S02]  /*3230*/  FMNMX.FTZ R5, R186, R5, !PT ;  /* 0x00000005ba057209 */ /* 0x000fe40007810000 */
[----:B------:R-:W-:Y:S02]  /*3240*/  ISETP.GT.AND P6, PT, R25, 0x21, PT ;  /* 0x000000211900780c */ /* 0x000fe40003fc4270 */
[----:B------:R-:W-:Y:S01]  /*3250*/  FMNMX.FTZ R36, R189, R36, !PT ;  /* 0x00000024bd247209 */ /* 0x000fe20007810000 */
[----:B------:R-:W0:Y:S01]  /*3260*/  MUFU.TANH R46, R46 ;  /* 0x0000002e002e7308 */ /* 0x000e220000002400 */
[----:B-1----:R-:W-:-:S02]  /*3270*/  FSEL R181, R42, -INF , P1 ;  /* 0xff8000002ab57808 */ /* 0x002fc40000800000 */
[----:B------:R-:W-:Y:S02]  /*3280*/  FMNMX.FTZ R5, R228, R5, !PT ;  /* 0x00000005e4057209 */ /* 0x000fe40007810000 */
[----:B------:R-:W-:Y:S02]  /*3290*/  ISETP.GT.AND P5, PT, R25, 0x28, PT ;  /* 0x000000281900780c */ /* 0x000fe40003fa4270 */
[----:B------:R-:W-:Y:S01]  /*32a0*/  FMNMX.FTZ R36, R181, R36, !PT ;  /* 0x00000024b5247209 */ /* 0x000fe20007810000 */
[----:B------:R-:W1:Y:S01]  /*32b0*/  MUFU.TANH R47, R47 ;  /* 0x0000002f002f7308 */ /* 0x000e620000002400 */
[----:B--2---:R-:W-:Y:S02]  /*32c0*/  FSEL R187, R43, -INF , P6 ;  /* 0xff8000002bbb7808 */ /* 0x004fe40003000000 */
[----:B------:R-:W-:Y:S02]  /*32d0*/  FMNMX.FTZ R5, R226, R5, !PT ;  /* 0x00000005e2057209 */ /* 0x000fe40007810000 */
[----:B------:R-:W-:-:S02]  /*32e0*/  ISETP.GT.AND P3, PT, R25, 0x29, PT ;  /* 0x000000291900780c */ /* 0x000fc40003f64270 */
        /* <DEDUP_REMOVED lines=8> */
[C---:B------:R-:W-:Y:S02]  /*3370*/  ISETP.GT.AND P6, PT, R25.reuse, 0x31, PT ;  /* 0x000000311900780c */ /* 0x040fe40003fc4270 */
[----:B------:R-:W-:Y:S02]  /*3380*/  FMNMX.FTZ R5, R190, R5, !PT ;  /* 0x00000005be057209 */ /* 0x000fe40007810000 */
[C---:B------:R-:W-:Y:S01]  /*3390*/  ISETP.GT.AND P5, PT, R25.reuse, 0x38, PT ;  /* 0x000000381900780c */ /* 0x040fe20003fa4270 */
[----:B------:R-:W1:Y:S01]  /*33a0*/  MUFU.TANH R54, R54 ;  /* 0x0000003600367308 */ /* 0x000e620000002400 */
[----:B--2---:R-:W-:Y:S02]  /*33b0*/  FSEL R216, R50, -INF , P1 ;  /* 0xff80000032d87808 */ /* 0x004fe40000800000 */
[----:B------:R-:W-:Y:S02]  /*33c0*/  ISETP.GT.AND P3, PT, R25, 0x39, PT ;  /* 0x000000391900780c */ /* 0x000fe40003f64270 */
[----:B------:R-:W-:-:S02]  /*33d0*/  FMNMX.FTZ R5, R216, R5, !PT ;  /* 0x00000005d8057209 */ /* 0x000fc40007810000 */
[----:B------:R-:W-:Y:S01]  /*33e0*/  FMNMX.FTZ R27, R218, R27, !PT ;  /* 0x0000001bda1b7209 */ /* 0x000fe20007810000 */
[----:B------:R-:W2:Y:S01]  /*33f0*/  MUFU.TANH R55, R55 ;  /* 0x0000003700377308 */ /* 0x000ea20000002400 */
[----:B0-----:R-:W-:Y:S02]  /*3400*/  FSEL R214, R51, -INF , P6 ;  /* 0xff80000033d67808 */ /* 0x001fe40003000000 */
[----:B------:R-:W-:Y:S02]  /*3410*/  ISETP.GT.AND P1, PT, R25, 0x40, PT ;  /* 0x000000401900780c */ /* 0x000fe40003f24270 */
[----:B------:R-:W-:Y:S02]  /*3420*/  FMNMX.FTZ R5, R214, R5, !PT ;  /* 0x00000005d6057209 */ /* 0x000fe40007810000 */
[----:B------:R-:W-:Y:S01]  /*3430*/  FMNMX.FTZ R27, R208, R27, !PT ;  /* 0x0000001bd01b7209 */ /* 0x000fe20007810000 */
[----:B------:R-:W0:Y:S01]  /*3440*/  MUFU.TANH R58, R58 ;  /* 0x0000003a003a7308 */ /* 0x000e220000002400 */
[----:B-1----:R-:W-:-:S02]  /*3450*/  FSEL R212, R54, -INF , P5 ;  /* 0xff80000036d47808 */ /* 0x002fc40002800000 */
[----:B------:R-:W-:Y:S02]  /*3460*/  ISETP.GT.AND P6, PT, R25, 0x41, PT ;  /* 0x000000411900780c */ /* 0x000fe40003fc4270 */
[----:B------:R-:W-:Y:S02]  /*3470*/  FMNMX.FTZ R5, R212, R5, !PT ;  /* 0x00000005d4057209 */ /* 0x000fe40007810000 */
[----:B------:R-:W-:Y:S01]  /*3480*/  FMNMX.FTZ R27, R192, R27, !PT ;  /* 0x0000001bc01b7209 */ /* 0x000fe20007810000 */
        /* <DEDUP_REMOVED lines=17> */
[----:B------:R-:W-:Y:S02]  /*35a0*/  FMNMX.FTZ R36, R170, R27, !PT ;  /* 0x0000001baa247209 */ /* 0x000fe40007810000 */
[----:B------:R-:W-:-:S03]  /*35b0*/  FMNMX.FTZ R5, R198, R5, !PT ;  /* 0x00000005c6057209 */ /* 0x000fc60007810000 */
[----:B------:R-:W2:Y:S01]  /*35c0*/  MUFU.TANH R66, R66 ;  /* 0x0000004200427308 */ /* 0x000ea20000002400 */
[----:B0-----:R-:W-:-:S04]  /*35d0*/  FSEL R204, R63, -INF , P3 ;  /* 0xff8000003fcc7808 */ /* 0x001fc80001800000 */
[----:B------:R-:W-:-:S03]  /*35e0*/  FMNMX.FTZ R5, R204, R5, !PT ;  /* 0x00000005cc057209 */ /* 0x000fc60007810000 */
[----:B------:R-:W0:Y:S01]  /*35f0*/  MUFU.TANH R68, R68 ;  /* 0x0000004400447308 */ /* 0x000e220000002400 */
[----:B-1----:R-:W-:Y:S01]  /*3600*/  FSEL R180, R69, -INF , P2 ;  /* 0xff80000045b47808 */ /* 0x002fe20001000000 */
[----:B------:R1:W-:Y:S01]  /*3610*/  BAR.SYNC.DEFER_BLOCKING R224, 0x100 ;  /* 0x000400e00000751d */ /* 0x0003e20000010000 */
[----:B------:R-:W-:-:S05]  /*3620*/  ISETP.GT.AND P2, PT, R25, 0x51, PT ;  /* 0x000000511900780c */ /* 0x000fca0003f44270 */
[----:B------:R-:W3:Y:S01]  /*3630*/  MUFU.TANH R67, R67 ;  /* 0x0000004300437308 */ /* 0x000ee20000002400 */
[----:B--2---:R-:W-:Y:S02]  /*3640*/  FSEL R176, R66, -INF , P1 ;  /* 0xff80000042b07808 */ /* 0x004fe40000800000 */
[----:B------:R-:W-:Y:S02]  /*3650*/  ISETP.GT.AND P1, PT, R25, 0x58, PT ;  /* 0x000000581900780c */ /* 0x000fe40003f24270 */
[----:B------:R-:W-:-:S03]  /*3660*/  FMNMX.FTZ R5, R176, R5, !PT ;  /* 0x00000005b0057209 */ /* 0x000fc60007810000 */
[----:B------:R-:W2:Y:S01]  /*3670*/  MUFU.TANH R70, R70 ;  /* 0x0000004600467308 */ /* 0x000ea20000002400 */
[----:B0-----:R-:W-:-:S04]  /*3680*/  FSEL R173, R68, -INF , P4 ;  /* 0xff80000044ad7808 */ /* 0x001fc80002000000 */
[----:B------:R-:W-:-:S03]  /*3690*/  FMNMX.FTZ R27, R173, R36, !PT ;  /* 0x00000024ad1b7209 */ /* 0x000fc60007810000 */
[----:B------:R-:W0:Y:S01]  /*36a0*/  MUFU.TANH R71, R71 ;  /* 0x0000004700477308 */ /* 0x000e220000002400 */
[----:B---3--:R-:W-:Y:S02]  /*36b0*/  FSEL R172, R67, -INF , P2 ;  /* 0xff80000043ac7808 */ /* 0x008fe40001000000 */
[----:B------:R-:W-:Y:S02]  /*36c0*/  ISETP.GT.AND P2, PT, R25, 0x59, PT ;  /* 0x000000591900780c */ /* 0x000fe40003f44270 */
[----:B------:R-:W-:Y:S02]  /*36d0*/  FMNMX.FTZ R5, R172, R5, !PT ;  /* 0x00000005ac057209 */ /* 0x000fe40007810000 */
[----:B------:R-:W-:Y:S02]  /*36e0*/  FMNMX.FTZ R27, R180, R27, !PT ;  /* 0x0000001bb41b7209 */ /* 0x000fe40007810000 */
[----:B--2---:R-:W-:-:S03]  /*36f0*/  FSEL R174, R70, -INF , P1 ;  /* 0xff80000046ae7808 */ /* 0x004fc60000800000 */
[----:B------:R-:W2:Y:S01]  /*3700*/  SHFL.BFLY PT, R36, R27, 0x2, 0x1f ;  /* 0x0c401f001b247f89 */ /* 0x000ea200000e0000 */
[----:B------:R-:W-:Y:S02]  /*3710*/  FMNMX.FTZ R5, R174, R5, !PT ;  /* 0x00000005ae057209 */ /* 0x000fe40007810000 */
[----:B0-----:R-:W-:-:S04]  /*3720*/  FSEL R178, R71, -INF , P2 ;  /* 0xff80000047b27808 */ /* 0x001fc80001000000 */
[----:B------:R-:W-:-:S05]  /*3730*/  FMNMX.FTZ R5, R178, R5, !PT ;  /* 0x00000005b2057209 */ /* 0x000fca0007810000 */
[----:B------:R-:W0:Y:S01]  /*3740*/  SHFL.BFLY PT, R38, R5, 0x2, 0x1f ;  /* 0x0c401f0005267f89 */ /* 0x000e2200000e0000 */
[----:B--2---:R-:W-:-:S05]  /*3750*/  FMNMX.FTZ R36, R27, R36, !PT ;  /* 0x000000241b247209 */ /* 0x004fca0007810000 */
[----:B------:R-:W2:Y:S01]  /*3760*/  SHFL.BFLY PT, R25, R36, 0x1, 0x1f ;  /* 0x0c201f0024197f89 */ /* 0x000ea200000e0000 */
[----:B0-----:R-:W-:-:S05]  /*3770*/  FMNMX.FTZ R38, R5, R38, !PT ;  /* 0x0000002605267209 */ /* 0x001fca0007810000 */
[----:B------:R-:W0:Y:S01]  /*3780*/  SHFL.BFLY PT, R153, R38, 0x1, 0x1f ;  /* 0x0c201f0026997f89 */ /* 0x000e2200000e0000 */
[----:B--2---:R-:W-:-:S04]  /*3790*/  FMNMX.FTZ R152, R36, R25, !PT ;  /* 0x0000001924987209 */ /* 0x004fc80007810000 */
[C---:B------:R-:W-:Y:S01]  /*37a0*/  FSETP.NEU.FTZ.AND P1, PT, R152.reuse, -INF , PT ;  /* 0xff8000009800780b */ /* 0x040fe20003f3d000 */
[----:B------:R-:W-:-:S05]  /*37b0*/  FMUL.FTZ R175, R152, UR10 ;  /* 0x0000000a98af7c20 */ /* 0x000fca0008410000 */
[----:B------:R-:W-:Y:S02]  /*37c0*/  FSEL R175, R175, RZ, P1 ;  /* 0x000000ffafaf7208 */ /* 0x000fe40000800000 */
[----:B0-----:R-:W-:-:S03]  /*37d0*/  FMNMX.FTZ R153, R38, R153, !PT ;  /* 0x0000009926997209 */ /* 0x001fc60007810000 */
[--C-:B------:R-:W-:Y:S01]  /*37e0*/  FFMA.FTZ R5, R4, UR10, -R175.reuse ;  /* 0x0000000a04057c23 */ /* 0x100fe200080108af */
[--C-:B------:R-:W-:Y:S01]  /*37f0*/  FFMA.FTZ R0, R0, UR10, -R175.reuse ;  /* 0x0000000a00007c23 */ /* 0x100fe200080108af */
[--C-:B------:R-:W-:Y:S01]  /*3800*/  FFMA.FTZ R4, R26, UR10, -R175.reuse ;  /* 0x0000000a1a047c23 */ /* 0x100fe200080108af */
[C---:B------:R-:W-:Y:S01]  /*3810*/  FSETP.NEU.FTZ.AND P1, PT, R153.reuse, -INF , PT ;  /* 0xff8000009900780b */ /* 0x040fe20003f3d000 */
[----:B------:R-:W-:Y:S01]  /*3820*/  FMUL.FTZ R177, R153, UR10 ;  /* 0x0000000a99b17c20 */ /* 0x000fe20008410000 */
[--C-:B------:R-:W-:Y:S01]  /*3830*/  FFMA.FTZ R155, R28, UR10, -R175.reuse ;  /* 0x0000000a1c9b7c23 */ /* 0x100fe200080108af */
[----:B------:R-:W-:Y:S01]  /*3840*/  MUFU.EX2 R5, R5 ;  /* 0x0000000500057308 */ /* 0x000fe20000000800 */
[--C-:B------:R-:W-:Y:S01]  /*3850*/  FFMA.FTZ R169, R164, UR10, -R175.reuse ;  /* 0x0000000aa4a97c23 */ /* 0x100fe200080108af */
[--C-:B------:R-:W-:Y:S01]  /*3860*/  FFMA.FTZ R165, R168, UR10, -R175.reuse ;  /* 0x0000000aa8a57c23 */ /* 0x100fe200080108af */
[----:B------:R-:W-:Y:S01]  /*3870*/  FSEL R177, R177, RZ, P1 ;  /* 0x000000ffb1b17208 */ /* 0x000fe20000800000 */
[--C-:B------:R-:W-:Y:S01]  /*3880*/  FFMA.FTZ R162, R162, UR10, -R175.reuse ;  /* 0x0000000aa2a27c23 */ /* 0x100fe200080108af */
[--C-:B------:R-:W-:Y:S01]  /*3890*/  FFMA.FTZ R166, R166, UR10, -R175.reuse ;  /* 0x0000000aa6a67c23 */ /* 0x100fe200080108af */
[--C-:B------:R-:W-:Y:S01]  /*38a0*/  FFMA.FTZ R179, R179, UR10, -R175.reuse ;  /* 0x0000000ab3b37c23 */ /* 0x100fe200080108af */
[----:B------:R-:W-:Y:S01]  /*38b0*/  FFMA.FTZ R184, R184, UR10, -R175 ;  /* 0x0000000ab8b87c23 */ /* 0x000fe200080108af */
        /* <DEDUP_REMOVED lines=9> */
[--C-:B------:R-:W-:Y:S01]  /*3950*/  FFMA.FTZ R183, R188, UR10, -R175.reuse ;  /* 0x0000000abcb77c23 */ /* 0x100fe200080108af */
[----:B------:R-:W-:Y:S01]  /*3960*/  FFMA.FTZ R188, R186, UR10, -R175 ;  /* 0x0000000ababc7c23 */ /* 0x000fe200080108af */
[--C-:B------:R-:W-:Y:S01]  /*3970*/  FFMA.FTZ R181, R181, UR10, -R177.reuse ;  /* 0x0000000ab5b57c23 */ /* 0x100fe200080108b1 */
[----:B------:R-:W-:Y:S01]  /*3980*/  MUFU.EX2 R4, R4 ;  /* 0x0000000400047308 */ /* 0x000fe20000000800 */
[--C-:B------:R-:W-:Y:S01]  /*3990*/  FFMA.FTZ R186, R187, UR10, -R177.reuse ;  /* 0x0000000abbba7c23 */ /* 0x100fe200080108b1 */
[--C-:B------:R-:W-:Y:S01]  /*39a0*/  FFMA.FTZ R185, R185, UR10, -R177.reuse ;  /* 0x0000000ab9b97c23 */ /* 0x100fe200080108b1 */
[----:B------:R-:W-:Y:S01]  /*39b0*/  FFMA.FTZ R190, R190, UR10, -R177 ;  /* 0x0000000abebe7c23 */ /* 0x000fe200080108b1 */
[--C-:B------:R-:W-:Y:S01]  /*39c0*/  FFMA.FTZ R187, R228, UR10, -R175.reuse ;  /* 0x0000000ae4bb7c23 */ /* 0x100fe200080108af */
[--C-:B------:R-:W-:Y:S01]  /*39d0*/  FFMA.FTZ R226, R226, UR10, -R175.reuse ;  /* 0x0000000ae2e27c23 */ /* 0x100fe200080108af */
[--C-:B------:R-:W-:Y:S01]  /*39e0*/  FFMA.FTZ R189, R220, UR10, -R175.reuse ;  /* 0x0000000adcbd7c23 */ /* 0x100fe200080108af */
[----:B------:R-:W-:Y:S01]  /*39f0*/  FFMA.FTZ R218, R218, UR10, -R175 ;  /* 0x0000000adada7c23 */ /* 0x000fe200080108af */
[----:B------:R-:W2:Y:S01]  /*3a00*/  MUFU.EX2 R155, R155 ;  /* 0x0000009b009b7308 */ /* 0x000ea20000000800 */
[----:B0-----:R-:W-:Y:S01]  /*3a10*/  F2FP.BF16.F32.PACK_AB R156, R5, R0 ;  /* 0x00000000059c723e */ /* 0x001fe200000010ff */
        /* <DEDUP_REMOVED lines=14> */
[----:B------:R-:W0:Y:S01]  /*3b00*/  MUFU.EX2 R161, R161 ;  /* 0x000000a100a17308 */ /* 0x000e220000000800 */
[----:B--2---:R-:W-:Y:S01]  /*3b10*/  F2FP.BF16.F32.PACK_AB R158, R155, R4 ;  /* 0x000000049b9e723e */ /* 0x004fe200000010ff */
        /* <DEDUP_REMOVED lines=8> */
[----:B------:R-:W-:-:S04]  /*3ba0*/  FADD.FTZ R5, R0, R5 ;  /* 0x0000000500057221 */ /* 0x000fc80000010000 */
[----:B------:R-:W-:Y:S02]  /*3bb0*/  FADD.FTZ R4, R4, R5 ;  /* 0x0000000504047221 */ /* 0x000fe40000010000 */
[----:B------:R-:W2:Y:S01]  /*3bc0*/  MUFU.EX2 R163, R163 ;  /* 0x000000a300a37308 */ /* 0x000ea20000000800 */
[----:B0-----:R-:W-:Y:S01]  /*3bd0*/  F2FP.BF16.F32.PACK_AB R157, R161, R154 ;  /* 0x0000009aa19d723e */ /* 0x001fe200000010ff */
[----:B------:R-:W-:Y:S01]  /*3be0*/  FADD.FTZ R161, R154, R161 ;  /* 0x000000a19aa17221 */ /* 0x000fe20000010000 */
[----:B------:R-:W-:-:S05]  /*3bf0*/  FADD.FTZ R155, R155, R4 ;  /* 0x000000049b9b7221 */ /* 0x000fca0000010000 */
[----:B------:R-:W-:Y:S08]  /*3c00*/  MUFU.EX2 R162, R162 ;  /* 0x000000a200a27308 */ /* 0x000ff00000000800 */
[----:B------:R-:W0:Y:S01]  /*3c10*/  MUFU.EX2 R165, R165 ;  /* 0x000000a500a57308 */ /* 0x000e220000000800 */
[----:B--2---:R-:W-:Y:S01]  /*3c20*/  F2FP.BF16.F32.PACK_AB R159, R163, R160 ;  /* 0x000000a0a39f723e */ /* 0x004fe200000010ff */
[----:B------:R-:W-:-:S03]  /*3c30*/  FADD.FTZ R160, R160, R161 ;  /* 0x000000a1a0a07221 */ /* 0x000fc60000010000 */
[----:B------:R-:W-:Y:S01]  /*3c40*/  WARPGROUP.ARRIVE ;  /* 0x00000000000079c5 */ /* 0x000fe20000000000 */
[----:B------:R-:W-:Y:S02]  /*3c50*/  FADD.FTZ R163, R163, R160 ;  /* 0x000000a0a3a37221 */ /* 0x000fe40000010000 */
[----:B------:R-:W-:Y:S03]  /*3c60*/  MUFU.EX2 R166, R166 ;  /* 0x000000a600a67308 */ /* 0x000fe60000000800 */
[----:B------:R-:W-:Y:S01]  /*3c70*/  HGMMA.64x256x16.F32.BF16 R24, R156, gdesc[UR4].tnspB, RZ, !UPT, gsb0 ;  /* 0x43e000049c187df0 */ /* 0x000fe2000c0018ff */
[----:B------:R-:W-:Y:S01]  /*3c80*/  UIADD3 UR6, UR60, 0x80, URZ ;  /* 0x000000803c067890 */ /* 0x000fe2000fffe03f */
[----:B------:R-:W-:-:S03]  /*3c90*/  UMOV UR7, 0x40000040 ;  /* 0x4000004000077882 */ /* 0x000fc60000000000 */
[----:B------:R-:W-:Y:S08]  /*3ca0*/  MUFU.EX2 R169, R169 ;  /* 0x000000a900a97308 */ /* 0x000ff00000000800 */
[----:B------:R-:W-:Y:S08]  /*3cb0*/  MUFU.EX2 R164, R164 ;  /* 0x000000a400a47308 */ /* 0x000ff00000000800 */
[----:B------:R-:W2:Y:S08]  /*3cc0*/  MUFU.EX2 R167, R167 ;  /* 0x000000a700a77308 */ /* 0x000eb00000000800 */
[----:B------:R-:W-:Y:S08]  /*3cd0*/  MUFU.EX2 R168, R168 ;  /* 0x000000a800a87308 */ /* 0x000ff00000000800 */
[----:B------:R-:W3:Y:S08]  /*3ce0*/  MUFU.EX2 R171, R171 ;  /* 0x000000ab00ab7308 */ /* 0x000ef00000000800 */
[----:B------:R-:W-:Y:S08]  /*3cf0*/  MUFU.EX2 R179, R179 ;  /* 0x000000b300b37308 */ /* 0x000ff00000000800 */
[----:B------:R-:W4:Y:S08]  /*3d00*/  MUFU.EX2 R184, R184 ;  /* 0x000000b800b87308 */ /* 0x000f300000000800 */
[----:B------:R-:W-:Y:S08]  /*3d10*/  MUFU.EX2 R183, R183 ;  /* 0x000000b700b77308 */ /* 0x000ff00000000800 */
[----:B------:R-:W-:Y:S08]  /*3d20*/  MUFU.EX2 R188, R188 ;  /* 0x000000bc00bc7308 */ /* 0x000ff00000000800 */
[----:B------:R-:W-:Y:S08]  /*3d30*/  MUFU.EX2 R181, R181 ;  /* 0x000000b500b57308 */ /* 0x000ff00000000800 */
[----:B------:R-:W5:Y:S08]  /*3d40*/  MUFU.EX2 R186, R186 ;  /* 0x000000ba00ba7308 */ /* 0x000f700000000800 */
        /* <DEDUP_REMOVED lines=24> */
[----:B0-----:R-:W-:Y:S01]  /*3ed0*/  F2FP.BF16.F32.PACK_AB R156, R165, R162 ;  /* 0x000000a2a59c723e */ /* 0x001fe200000010ff */
[----:B------:R-:W-:Y:S01]  /*3ee0*/  FADD.FTZ R162, R162, R155 ;  /* 0x0000009ba2a27221 */ /* 0x000fe20000010000 */
[----:B--2---:R-:W-:Y:S01]  /*3ef0*/  F2FP.BF16.F32.PACK_AB R157, R167, R164 ;  /* 0x000000a4a79d723e */ /* 0x004fe200000010ff */
[----:B------:R-:W-:Y:S01]  /*3f00*/  FADD.FTZ R164, R164, R163 ;  /* 0x000000a3a4a47221 */ /* 0x000fe20000010000 */
[----:B------:R-:W-:Y:S01]  /*3f10*/  F2FP.BF16.F32.PACK_AB R158, R169, R166 ;  /* 0x000000a6a99e723e */ /* 0x000fe200000010ff */
[----:B------:R-:W0:Y:S01]  /*3f20*/  MUFU.EX2 R172, R172 ;  /* 0x000000ac00ac7308 */ /* 0x000e220000000800 */
[----:B---3--:R-:W-:Y:S01]  /*3f30*/  F2FP.BF16.F32.PACK_AB R159, R171, R168 ;  /* 0x000000a8ab9f723e */ /* 0x008fe200000010ff */
        /* <DEDUP_REMOVED lines=11> */
[----:B------:R-:W2:Y:S01]  /*3ff0*/  MUFU.EX2 R177, R177 ;  /* 0x000000b100b17308 */ /* 0x000ea20000000800 */
[----:B------:R-:W-:Y:S02]  /*4000*/  WARPGROUP.DEPBAR.LE gsb0, 0x0 ;  /* 0x00008000000079c5 */ /* 0x000fe40000010000 */
[----:B----4-:R-:W-:Y:S01]  /*4010*/  F2FP.BF16.F32.PACK_AB R156, R184, R179 ;  /* 0x000000b3b89c723e */ /* 0x010fe200000010ff */
[----:B------:R-:W-:Y:S01]  /*4020*/  FADD.FTZ R179, R179, R166 ;  /* 0x000000a6b3b37221 */ /* 0x000fe20000010000 */
[----:B-----5:R-:W-:Y:S01]  /*4030*/  F2FP.BF16.F32.PACK_AB R157, R186, R181 ;  /* 0x000000b5ba9d723e */ /* 0x020fe200000010ff */
        /* <DEDUP_REMOVED lines=50> */
[C---:B0-----:R-:W-:Y:S01]  /*4360*/  F2FP.BF16.F32.PACK_AB R157, R172.reuse, R175 ;  /* 0x000000afac9d723e */ /* 0x041fe200000010ff */
[----:B------:R-:W-:Y:S01]  /*4370*/  FADD.FTZ R175, R175, R198 ;  /* 0x000000c6afaf7221 */ /* 0x000fe20000010000 */
[----:B------:R-:W-:Y:S01]  /*4380*/  F2FP.BF16.F32.PACK_AB R158, R173, R170 ;  /* 0x000000aaad9e723e */ /* 0x000fe200000010ff */
[----:B------:R-:W-:Y:S01]  /*4390*/  FADD.FTZ R203, R203, R182 ;  /* 0x000000b6cbcb7221 */ /* 0x000fe20000010000 */
[----:B--2---:R-:W-:Y:S01]  /*43a0*/  F2FP.BF16.F32.PACK_AB R159, R177, R174 ;  /* 0x000000aeb19f723e */ /* 0x004fe200000010ff */
        /* <DEDUP_REMOVED lines=10> */
.L_x_13892:
[----:B------:R-:W-:Y:S01]  /*4450*/  UISETP.NE.AND UP0, UPT, UR57, URZ, UPT ;  /* 0x0000003f3900728c */ /* 0x000fe2000bf05270 */
[----:B------:R-:W-:Y:S01]  /*4460*/  R2UR UR7, R223 ;  /* 0x00000000df0772ca */ /* 0x000fe200000e0000 */
[----:B------:R-:W0:Y:S01]  /*4470*/  S2UR UR14, SR_CgaCtaId ;  /* 0x00000000000e79c3 */ /* 0x000e220000008800 */
[----:B------:R-:W-:-:S08]  /*4480*/  MOV R5, RZ ;  /* 0x000000ff00057202 */ /* 0x000fd00000000f00 */
[----:B------:R-:W-:Y:S01]  /*4490*/  @UP0 ULDC UR4, c[0x0][0x44c] ;  /* 0x0001130000040ab9 */ /* 0x000fe20000000800 */
[----:B------:R-:W-:Y:S01]  /*44a0*/  @UP0 ULDC UR6, c[0x0][0x450] ;  /* 0x0001140000060ab9 */ /* 0x000fe20000000800 */
[----:B------:R-:W-:-:S04]  /*44b0*/  UIMAD.WIDE.U32 UR4, UR38, UR4, URZ ;  /* 0x00000004260472a5 */ /* 0x000fc8000f8e003f */
[----:B------:R-:W-:Y:S02]  /*44c0*/  @UP0 USHF.R.U32.HI UR38, URZ, UR6, UR5 ;  /* 0x000000063f260299 */ /* 0x000fe40008011605 */
[----:B------:R-:W-:Y:S02]  /*44d0*/  UIADD3 UR6, UR61, 0x32460, URZ ;  /* 0x000324603d067890 */ /* 0x000fe4000fffe03f */
[----:B------:R-:W-:Y:S02]  /*44e0*/  UIADD3 UR4, UR38, -UR11, UR42 ;  /* 0x8000000b26047290 */ /* 0x000fe4000fffe02a */
[----:B------:R-:W-:Y:S02]  /*44f0*/  UIADD3 UR38, UR43, -0x2, URZ ;  /* 0xfffffffe2b267890 */ /* 0x000fe4000fffe03f */
[----:B------:R-:W-:Y:S02]  /*4500*/  UIMAD.WIDE UR4, UR4, 0x2aaaaaab, URZ ;  /* 0x2aaaaaab040478a5 */ /* 0x000fe4000f8e023f */
[----:B0-----:R-:W-:-:S02]  /*4510*/  UPRMT UR6, UR14, 0x654, UR6 ;  /* 0x000006540e067896 */ /* 0x001fc40008000006 */
[----:B------:R-:W-:-:S04]  /*4520*/  USHF.R.U32.HI UR4, URZ, 0x1f, UR5 ;  /* 0x0000001f3f047899 */ /* 0x000fc80008011605 */
[----:B------:R-:W-:-:S03]  /*4530*/  ULEA.HI.SX32 UR4, UR5, UR4, 0x1c ;  /* 0x0000000405047291 */ /* 0x000fc6000f8fe23f */
[----:B------:R-:W-:Y:S01]  /*4540*/  SYNCS.ARRIVE.TRANS64.RED.A1T0 RZ, [UR6], RZ ;  /* 0x000000ffffff79a7 */ /* 0x000fe20008100406 */
[----:B------:R-:W-:-:S04]  /*4550*/  UISETP.LT.AND UP0, UPT, UR7, UR4, UPT ;  /* 0x000000040700728c */ /* 0x000fc8000bf01270 */
[----:B------:R-:W-:-:S03]  /*4560*/  USEL UR56, UR7, UR4, !UP0 ;  /* 0x0000000407387287 */ /* 0x000fc6000c000000 */
[----:B------:R-:W-:Y:S01]  /*4570*/  UMOV UR4, URZ ;  /* 0x0000003f00047c82 */ /* 0x000fe20008000000 */
[----:B------:R-:W-:-:S06]  /*4580*/  UISETP.GE.AND UP0, UPT, UR38, UR56, UPT ;  /* 0x000000382600728c */ /* 0x000fcc000bf06270 */
[----:B------:R-:W-:-:S13]  /*4590*/  PLOP3.LUT P1, PT, PT, PT, UP0, 0x80, 0x0 ;  /* 0x000000000000781c */ /* 0x000fda0003f2f008 */
[----:B------:R-:W-:Y:S05]  /*45a0*/  @!P1 BRA `(.L_x_13893) ;  /* 0x0000003000e49947 */ /* 0x000fea0003800000 */
[----:B------:R-:W-:Y:S01]  /*45b0*/  IMAD.MOV.U32 R201, RZ, RZ, R153 ;  /* 0x000000ffffc97224 */ /* 0x000fe200078e0099 */
[----:B------:R-:W-:Y:S01]  /*45c0*/  UMOV UR7, UR38 ;  /* 0x0000002600077c82 */ /* 0x000fe20008000000 */
[----:B------:R-:W-:Y:S01]  /*45d0*/  IMAD.MOV.U32 R202, RZ, RZ, R152 ;  /* 0x000000ffffca7224 */ /* 0x000fe200078e0098 */
[----:B------:R-:W-:Y:S01]  /*45e0*/  UMOV UR4, URZ ;  /* 0x0000003f00047c82 */ /* 0x000fe20008000000 */
[----:B------:R-:W-:-:S07]  /*45f0*/  IMAD.MOV.U32 R5, RZ, RZ, RZ ;  /* 0x000000ffff057224 */ /* 0x000fce00078e00ff */
.L_x_13904:
[----:B------:R-:W-:-:S04]  /*4600*/  UIADD3 UR4, UR4, 0x1, URZ ;  /* 0x0000000104047890 */ /* 0x000fc8000fffe03f */
[----:B------:R-:W-:-:S04]  /*4610*/  UISETP.NE.AND UP0, UPT, UR4, 0x2, UPT ;  /* 0x000000020400788c */ /* 0x000fc8000bf05270 */
[----:B------:R-:W-:Y:S02]  /*4620*/  USEL UR5, URZ, 0x1, UP0 ;  /* 0x000000013f057887 */ /* 0x000fe40008000000 */
[----:B------:R-:W-:-:S04]  /*4630*/  USEL UR4, UR4, URZ, UP0 ;  /* 0x0000003f04047287 */ /* 0x000fc80008000000 */
[----:B------:R-:W-:Y:S01]  /*4640*/  LOP3.LUT R5, R5, UR5, RZ, 0x3c, !PT ;  /* 0x0000000505057c12 */ /* 0x000fe2000f8e3cff */
[----:B------:R-:W-:Y:S07]  /*4650*/  @!P0 BRA `(.L_x_13894) ;  /* 0x0000000000048947 */ /* 0x000fee0003800000 */
[----:B------:R-:W-:Y:S01]  /*4660*/  BPT.TRAP 0x1 ;  /* 0x000000040000795c */ /* 0x000fe20000300000 */
.L_x_13894:
[----:B------:R-:W-:Y:S01]  /*4670*/  ULEA UR5, UR4, UR61, 0x3 ;  /* 0x0000003d04057291 */ /* 0x000fe2000f8e183f */
[----:B------:R-:W-:-:S08]  /*4680*/  SHF.L.U32 R20, R5, 0x1f, RZ ;  /* 0x0000001f05147819 */ /* 0x000fd000000006ff */
[----:B------:R0:W1:Y:S01]  /*4690*/  SYNCS.PHASECHK.TRANS64.TRYWAIT P1, [UR5+0x32430], R20 ;  /* 0x03243014ff0075a7 */ /* 0x0000620008020145 */
[----:B------:R-:W-:Y:S05]  /*46a0*/  @!P0 BRA `(.L_x_13895) ;  /* 0x0000000000048947 */ /* 0x000fea0003800000 */
[----:B------:R-:W-:Y:S01]  /*46b0*/  BPT.TRAP 0x1 ;  /* 0x000000040000795c */ /* 0x000fe20000300000 */
.L_x_13895:
[----:B-1----:R-:W-:Y:S05]  /*46c0*/  @P1 BRA `(.L_x_13896) ;  /* 0x0000000000081947 */ /* 0x002fea0003800000 */
[----:B------:R-:W1:Y:S02]  /*46d0*/  SYNCS.PHASECHK.TRANS64.TRYWAIT P1, [UR5+0x32430], R20 ;  /* 0x03243014ff0075a7 */ /* 0x000e640008020145 */
[----:B-1----:R-:W-:Y:S05]  /*46e0*/  @!P1 BRA `(.L_x_13897) ;  /* 0x000000d000949947 */ /* 0x002fea0003800000 */
.L_x_13896:
        /* <DEDUP_REMOVED lines=51> */
.L_x_13898:
[----:B------:R1:W2:Y:S01]  /*4a20*/  SYNCS.PHASECHK.TRANS64.TRYWAIT P1, [UR5+0x32450], R20 ;  /* 0x03245014ff0075a7 */ /* 0x0002a20008020145 */
[----:B------:R-:W-:Y:S05]  /*4a30*/  @!P0 BRA `(.L_x_13899) ;  /* 0x0000000000048947 */ /* 0x000fea0003800000 */
[----:B------:R-:W-:Y:S01]  /*4a40*/  BPT.TRAP 0x1 ;  /* 0x000000040000795c */ /* 0x000fe20000300000 */
.L_x_13899:
[----:B--2---:R-:W-:Y:S05]  /*4a50*/  @P1 BRA `(.L_x_13900) ;  /* 0x0000000000081947 */ /* 0x004fea0003800000 */
[----:B------:R-:W2:Y:S02]  /*4a60*/  SYNCS.PHASECHK.TRANS64.TRYWAIT P1, [UR5+0x32450], R20 ;  /* 0x03245014ff0075a7 */ /* 0x000ea40008020145 */
[----:B--2---:R-:W-:Y:S05]  /*4a70*/  @!P1 BRA `(.L_x_13901) ;  /* 0x000000cc00c89947 */ /* 0x004fea0003800000 */
.L_x_13900:
[----:B012---:R-:W-:Y:S01]  /*4a80*/  MOV R20, UR45 ;  /* 0x0000002d00147c02 */ /* 0x007fe20008000f00 */
[----:B------:R-:W-:Y:S01]  /*4a90*/  UIMAD UR6, UR4, 0xc00, UR39 ;  /* 0x00000c00040678a4 */ /* 0x000fe2000f8e0227 */
[----:B------:R-:W-:Y:S01]  /*4aa0*/  MOV R203, UR44 ;  /* 0x0000002c00cb7c02 */ /* 0x000fe20008000f00 */
[----:B------:R-:W-:Y:S01]  /*4ab0*/  WARPGROUP.ARRIVE ;  /* 0x00000000000079c5 */ /* 0x000fe20000000000 */
[----:B------:R-:W-:Y:S01]  /*4ac0*/  R2UR UR44, R8 ;  /* 0x00000000082c72ca */ /* 0x000fe200000e0000 */
[----:B------:R-:W-:Y:S01]  /*4ad0*/  UMOV UR47, 0x40000040 ;  /* 0x40000040002f7882 */ /* 0x000fe20000000000 */
[----:B------:R-:W-:Y:S01]  /*4ae0*/  R2UR UR45, R9 ;  /* 0x00000000092d72ca */ /* 0x000fe200000e0000 */
[----:B------:R-:W-:Y:S01]  /*4af0*/  UIADD3 UR10, UR6, 0x2, URZ ;  /* 0x00000002060a7890 */ /* 0x000fe2000fffe03f */
[----:B------:R-:W-:Y:S01]  /*4b00*/  MOV R204, UR49 ;  /* 0x0000003100cc7c02 */ /* 0x000fe20008000f00 */
[----:B------:R-:W-:Y:S01]  /*4b10*/  UMOV UR46, UR6 ;  /* 0x00000006002e7c82 */ /* 0x000fe20008000000 */
[----:B------:R-:W-:Y:S01]  /*4b20*/  MOV R205, UR48 ;  /* 0x0000003000cd7c02 */ /* 0x000fe20008000f00 */
[----:B------:R-:W-:Y:S01]  /*4b30*/  UMOV UR51, 0x40000040 ;  /* 0x4000004000337882 */ /* 0x000fe20000000000 */
[----:B------:R-:W-:Y:S01]  /*4b40*/  R2UR UR48, R6 ;  /* 0x00000000063072ca */ /* 0x000fe200000e0000 */
[----:B------:R-:W-:Y:S01]  /*4b50*/  UMOV UR55, 0x40000040 ;  /* 0x4000004000377882 */ /* 0x000fe20000000000 */
[----:B------:R-:W-:Y:S01]  /*4b60*/  R2UR UR49, R7 ;  /* 0x00000000073172ca */ /* 0x000fe200000e0000 */
[----:B------:R-:W-:Y:S01]  /*4b70*/  UMOV UR50, UR10 ;  /* 0x0000000a00327c82 */ /* 0x000fe20008000000 */
[----:B------:R-:W-:Y:S01]  /*4b80*/  MOV R206, UR53 ;  /* 0x0000003500ce7c02 */ /* 0x000fe20008000f00 */
[----:B------:R-:W-:Y:S01]  /*4b90*/  UIADD3 UR10, UR6, 0x4, URZ ;  /* 0x00000004060a7890 */ /* 0x000fe2000fffe03f */
[----:B------:R-:W-:Y:S01]  /*4ba0*/  MOV R207, UR52 ;  /* 0x0000003400cf7c02 */ /* 0x000fe20008000f00 */
[----:B------:R-:W-:Y:S01]  /*4bb0*/  HGMMA.64x96x16.F32.BF16 R152, gdesc[UR44], R152, gsb0 ;  /* 0x016000002c9879f0 */ /* 0x000fe20008001898 */
[----:B------:R-:W-:Y:S01]  /*4bc0*/  R2UR UR52, R2 ;  /* 0x00000000023472ca */ /* 0x000fe200000e0000 */
[----:B------:R-:W-:Y:S01]  /*4bd0*/  UMOV UR59, 0x40000040 ;  /* 0x40000040003b7882 */ /* 0x000fe20000000000 */
[----:B------:R-:W-:Y:S01]  /*4be0*/  R2UR UR53, R3 ;  /* 0x00000000033572ca */ /* 0x000fe200000e0000 */
[----:B------:R-:W-:Y:S01]  /*4bf0*/  UMOV UR11, 0x40000040 ;  /* 0x40000040000b7882 */ /* 0x000fe20000000000 */
[----:B------:R-:W-:Y:S01]  /*4c00*/  UMOV UR54, UR10 ;  /* 0x0000000a00367c82 */ /* 0x000fe20008000000 */
[----:B------:R-:W-:Y:S01]  /*4c10*/  MOV R209, UR57 ;  /* 0x0000003900d17c02 */ /* 0x000fe20008000f00 */
[----:B------:R-:W-:Y:S01]  /*4c20*/  UIADD3 UR10, UR6, 0x6, URZ ;  /* 0x00000006060a7890 */ /* 0x000fe2000fffe03f */
[----:B------:R-:W-:Y:S01]  /*4c30*/  MOV R210, UR56 ;  /* 0x0000003800d27c02 */ /* 0x000fe20008000f00 */
[----:B------:R-:W-:Y:S01]  /*4c40*/  UIADD3 UR14, UR6, 0x302, URZ ;  /* 0x00000302060e7890 */ /* 0x000fe2000fffe03f */
[----:B------:R-:W-:Y:S01]  /*4c50*/  R2UR UR56, R18 ;  /* 0x00000000123872ca */ /* 0x000fe200000e0000 */
[----:B------:R-:W-:Y:S01]  /*4c60*/  UMOV UR15, 0x40000040 ;  /* 0x40000040000f7882 */ /* 0x000fe20000000000 */
[----:B------:R-:W-:Y:S01]  /*4c70*/  R2UR UR57, R19 ;  /* 0x00000000133972ca */ /* 0x000fe200000e0000 */
[----:B------:R-:W-:Y:S01]  /*4c80*/  UIADD3 UR18, UR6, 0x304, URZ ;  /* 0x0000030406127890 */ /* 0x000fe2000fffe03f */
[----:B------:R-:W-:Y:S01]  /*4c90*/  MOV R208, UR58 ;  /* 0x0000003a00d07c02 */ /* 0x000fe20008000f00 */
[----:B------:R-:W-:Y:S01]  /*4ca0*/  UMOV UR58, UR10 ;  /* 0x0000000a003a7c82 */ /* 0x000fe20008000000 */
[----:B------:R-:W-:Y:S01]  /*4cb0*/  UIADD3 UR10, UR6, 0x300, URZ ;  /* 0x00000300060a7890 */ /* 0x000fe2000fffe03f */
[----:B------:R-:W-:Y:S01]  /*4cc0*/  R2UR UR45, R20 ;  /* 0x00000000142d72ca */ /* 0x000fe200000e0000 */
[----:B------:R-:W-:Y:S01]  /*4cd0*/  UMOV UR19, 0x40000040 ;  /* 0x4000004000137882 */ /* 0x000fe20000000000 */
[----:B------:R-:W-:Y:S01]  /*4ce0*/  UIADD3 UR22, UR6, 0x306, URZ ;  /* 0x0000030606167890 */ /* 0x000fe2000fffe03f */
[----:B------:R-:W-:Y:S01]  /*4cf0*/  R2UR UR44, R203 ;  /* 0x00000000cb2c72ca */ /* 0x000fe200000e0000 */
[----:B------:R-:W-:Y:S01]  /*4d00*/  UMOV UR23, 0x40000040 ;  /* 0x4000004000177882 */ /* 0x000fe20000000000 */
[----:B------:R-:W-:Y:S01]  /*4d10*/  UIADD3 UR26, UR6, 0x600, URZ ;  /* 0x00000600061a7890 */ /* 0x000fe2000fffe03f */
[----:B------:R-:W0:Y:S01]  /*4d20*/  S2R R211, SR_TID.X ;  /* 0x0000000000d37919 */ /* 0x000e220000002100 */
        /* <DEDUP_REMOVED lines=25> */
[----:B------:R-:W-:Y:S01]  /*4ec0*/  UIADD3 UR6, UR6, 0x906, URZ ;  /* 0x0000090606067890 */ /* 0x000fe2000fffe03f */
[----:B------:R-:W-:Y:S02]  /*4ed0*/  WARPGROUP.DEPBAR.LE gsb0, 0x0 ;  /* 0x00008000000079c5 */ /* 0x000fe40000010000 */
[----:B------:R-:W-:-:S06]  /*4ee0*/  WARPGROUP.ARRIVE ;  /* 0x00000000000079c5 */ /* 0x000fcc0000000000 */
[----:B------:R-:W-:Y:S01]  /*4ef0*/  HGMMA.64x96x16.F32.BF16 R152, gdesc[UR56], R152, gsb0 ;  /* 0x01600000389879f0 */ /* 0x000fe20008001898 */
[----:B------:R-:W-:Y:S01]  /*4f00*/  R2UR UR56, R16 ;  /* 0x00000000103872ca */ /* 0x000fe200000e0000 */
[----:B------:R-:W-:Y:S01]  /*4f10*/  UMOV UR58, UR6 ;  /* 0x00000006003a7c82 */ /* 0x000fe20008000000 */
        /* <DEDUP_REMOVED lines=38> */
[----:B------:R-:W-:Y:S02]  /*5180*/  R2UR UR58, R208 ;  /* 0x00000000d03a72ca */ /* 0x000fe400000e0000 */
[----:B------:R-:W-:Y:S02]  /*5190*/  R2UR UR57, R209 ;  /* 0x00000000d13972ca */ /* 0x000fe400000e0000 */
[----:B------:R-:W-:Y:S01]  /*51a0*/  R2UR UR56, R210 ;  /* 0x00000000d23872ca */ /* 0x000fe200000e0000 */
[----:B------:R-:W-:Y:S02]  /*51b0*/  WARPGROUP.DEPBAR.LE gsb0, 0x0 ;  /* 0x00008000000079c5 */ /* 0x000fe40000010000 */
[----:B------:R0:W-:Y:S06]  /*51c0*/  BAR.ARV R20, 0x100 ;  /* 0x000400140000751d */ /* 0x0001ec0000002000 */
[----:B------:R-:W-:Y:S06]  /*51d0*/  @!P0 BRA `(.L_x_13902) ;  /* 0x0000000000048947 */ /* 0x000fec0003800000 */
[----:B------:R-:W-:Y:S01]  /*51e0*/  BPT.TRAP 0x1 ;  /* 0x000000040000795c */ /* 0x000fe20000300000 */
.L_x_13902:
[----:B------:R-:W-:Y:S01]  /*51f0*/  UISETP.NE.AND UP0, UPT, UR57, URZ, UPT ;  /* 0x0000003f3900728c */ /* 0x000fe2000bf05270 */
[----:B------:R-:W1:Y:S01]  /*5200*/  S2UR UR14, SR_CgaCtaId ;  /* 0x00000000000e79c3 */ /* 0x000e620000008800 */
[----:B------:R-:W-:Y:S01]  /*5210*/  ULDC UR6, c[0x0][0xad0] ;  /* 0x0002b40000067ab9 */ /* 0x000fe20000000800 */
[----:B------:R-:W-:Y:S01]  /*5220*/  ULDC UR11, c[0x0][0x2f0] ;  /* 0x0000bc00000b7ab9 */ /* 0x000fe20000000800 */
[----:B------:R-:W-:Y:S01]  /*5230*/  FMUL.FTZ R218, R158, UR6 ;  /* 0x000000069eda7c20 */ /* 0x000fe20008410000 */
[----:B------:R-:W-:Y:S01]  /*5240*/  FMUL.FTZ R221, R155, UR6 ;  /* 0x000000069bdd7c20 */ /* 0x000fe20008410000 */
[----:B------:R-:W-:Y:S01]  /*5250*/  PLOP3.LUT P1, PT, PT, PT, UP0, 0x80, 0x0 ;  /* 0x000000000000781c */ /* 0x000fe20003f2f008 */
[----:B------:R-:W-:Y:S01]  /*5260*/  FMUL.FTZ R155, R156, UR6 ;  /* 0x000000069c9b7c20 */ /* 0x000fe20008410000 */
[----:B------:R-:W-:Y:S01]  /*5270*/  PLOP3.LUT P2, PT, PT, PT, UP0, 0x80, 0x0 ;  /* 0x000000000000781c */ /* 0x000fe20003f4f008 */
[----:B------:R-:W-:Y:S01]  /*5280*/  FMUL.FTZ R156, R157, UR6 ;  /* 0x000000069d9c7c20 */ /* 0x000fe20008410000 */
[----:B------:R-:W-:Y:S01]  /*5290*/  MOV R157, R200 ;  /* 0x000000c8009d7202 */ /* 0x000fe20000000f00 */
[----:B------:R-:W-:Y:S01]  /*52a0*/  @UP0 ULDC UR10, c[0x0][0x44c] ;  /* 0x00011300000a0ab9 */ /* 0x000fe20000000800 */
[----:B------:R-:W-:Y:S01]  /*52b0*/  FMUL.FTZ R219, R159, UR6 ;  /* 0x000000069fdb7c20 */ /* 0x000fe20008410000 */
[----:B------:R-:W-:Y:S01]  /*52c0*/  FMUL.FTZ R206, R152, UR6 ;  /* 0x0000000698ce7c20 */ /* 0x000fe20008410000 */
[----:B------:R-:W-:Y:S01]  /*52d0*/  FMUL.FTZ R211, R180, UR6 ;  /* 0x00000006b4d37c20 */ /* 0x000fe20008410000 */
        /* <DEDUP_REMOVED lines=8> */
[----:B------:R-:W-:Y:S01]  /*5360*/  IMAD.MOV.U32 R175, RZ, RZ, -0x2 ;  /* 0xfffffffeffaf7424 */ /* 0x000fe200078e00ff */
[----:B------:R-:W-:Y:S01]  /*5370*/  @P2 SHF.R.U32.HI R157, RZ, UR10, R158 ;  /* 0x0000000aff9d2c19 */ /* 0x000fe2000801169e */
[----:B------:R-:W-:Y:S01]  /*5380*/  UMOV UR10, 0x1 ;  /* 0x00000001000a7882 */ /* 0x000fe20000000000 */
[----:B------:R-:W-:Y:S01]  /*5390*/  FMUL.FTZ R183, R185, UR6 ;  /* 0x00000006b9b77c20 */ /* 0x000fe20008410000 */
[----:B------:R-:W-:Y:S01]  /*53a0*/  UIMAD UR10, UR7, -0x60, UR10 ;  /* 0xffffffa0070a78a4 */ /* 0x000fe2000f8e020a */
[----:B------:R-:W-:Y:S01]  /*53b0*/  FMUL.FTZ R207, R164, UR6 ;  /* 0x00000006a4cf7c20 */ /* 0x000fe20008410000 */
[----:B------:R-:W2:Y:S01]  /*53c0*/  SHFL.IDX PT, R159, R157, RZ, 0x1c1f ;  /* 0x001c1fff9d9f7589 */ /* 0x000ea200000e0000 */
[----:B------:R-:W-:Y:S01]  /*53d0*/  FMUL.FTZ R185, R189, UR6 ;  /* 0x00000006bdb97c20 */ /* 0x000fe20008410000 */
[----:B------:R-:W3:Y:S01]  /*53e0*/  MUFU.TANH R206, R206 ;  /* 0x000000ce00ce7308 */ /* 0x000ee20000002400 */
[----:B------:R-:W-:Y:S01]  /*53f0*/  FMUL.FTZ R209, R173, UR6 ;  /* 0x00000006add17c20 */ /* 0x000fe20008410000 */
[----:B------:R-:W4:Y:S01]  /*5400*/  SHFL.IDX PT, R187, R157, 0x1, 0x1c1f ;  /* 0x003c1f009dbb7f89 */ /* 0x000f2200000e0000 */
[----:B------:R-:W-:-:S02]  /*5410*/  IMAD.U32 R189, RZ, RZ, UR11 ;  /* 0x0000000bffbd7e24 */ /* 0x000fc4000f8e00ff */
[----:B------:R-:W-:Y:S01]  /*5420*/  FMUL.FTZ R216, R163, UR6 ;  /* 0x00000006a3d87c20 */ /* 0x000fe20008410000 */
[----:B------:R-:W-:Y:S02]  /*5430*/  IMAD R158, R222, R175, UR10 ;  /* 0x0000000ade9e7e24 */ /* 0x000fe4000f8e02af */
[----:B------:R-:W-:Y:S01]  /*5440*/  FMUL.FTZ R163, R168, UR6 ;  /* 0x00000006a8a37c20 */ /* 0x000fe20008410000 */
[----:B------:R-:W-:Y:S01]  /*5450*/  FMUL.FTZ R176, R176, UR6 ;  /* 0x00000006b0b07c20 */ /* 0x000fe20008410000 */
[----:B------:R-:W5:Y:S01]  /*5460*/  MUFU.TANH R161, R161 ;  /* 0x000000a100a17308 */ /* 0x000f620000002400 */
[----:B------:R-:W-:Y:S02]  /*5470*/  IMAD R158, R189, UR58, R158 ;  /* 0x0000003abd9e7c24 */ /* 0x000fe4000f8e029e */
[----:B------:R-:W-:Y:S01]  /*5480*/  FMUL.FTZ R220, R154, UR6 ;  /* 0x000000069adc7c20 */ /* 0x000fe20008410000 */
[----:B------:R-:W-:Y:S01]  /*5490*/  ULDC UR10, c[0x0][0x288] ;  /* 0x0000a200000a7ab9 */ /* 0x000fe20000000800 */
        /* <DEDUP_REMOVED lines=10> */
[--C-:B--2---:R-:W-:Y:S01]  /*5540*/  IADD3 R166, R159, -UR10, R158.reuse ;  /* 0x8000000a9fa67c10 */ /* 0x104fe2000fffe09e */
[----:B------:R-:W-:Y:S01]  /*5550*/  FMUL.FTZ R217, R162, UR6 ;  /* 0x00000006a2d97c20 */ /* 0x000fe20008410000 */
[----:B------:R-:W2:Y:S01]  /*5560*/  MUFU.TANH R155, R155 ;  /* 0x0000009b009b7308 */ /* 0x000ea20000002400 */
[----:B------:R-:W-:Y:S01]  /*5570*/  FMUL.FTZ R175, R197, UR6 ;  /* 0x00000006c5af7c20 */ /* 0x000fe20008410000 */
[----:B------:R-:W-:Y:S01]  /*5580*/  ISETP.GT.AND P1, PT, R166, RZ, PT ;  /* 0x000000ffa600720c */ /* 0x000fe20003f24270 */
[----:B------:R-:W-:Y:S01]  /*5590*/  FMUL.FTZ R210, R184, UR6 ;  /* 0x00000006b8d27c20 */ /* 0x000fe20008410000 */
[----:B------:R-:W-:Y:S01]  /*55a0*/  ISETP.GT.AND P4, PT, R166, 0x11, PT ;  /* 0x00000011a600780c */ /* 0x000fe20003f84270 */
[----:B------:R-:W-:Y:S01]  /*55b0*/  FMUL.FTZ R203, R174, UR6 ;  /* 0x00000006aecb7c20 */ /* 0x000fe20008410000 */
[----:B------:R-:W-:Y:S01]  /*55c0*/  ISETP.GT.AND P6, PT, R166, 0x1, PT ;  /* 0x00000001a600780c */ /* 0x000fe20003fc4270 */
[----:B------:R-:W-:Y:S01]  /*55d0*/  FMUL.FTZ R184, R188, UR6 ;  /* 0x00000006bcb87c20 */ /* 0x000fe20008410000 */
[----:B------:R-:W1:Y:S01]  /*55e0*/  MUFU.TANH R207, R207 ;  /* 0x000000cf00cf7308 */ /* 0x000e620000002400 */
[----:B---3--:R-:W-:Y:S01]  /*55f0*/  FSEL R159, R206, -INF , P1 ;  /* 0xff800000ce9f7808 */ /* 0x008fe20000800000 */
[----:B------:R-:W-:Y:S01]  /*5600*/  FMUL.FTZ R174, R196, UR6 ;  /* 0x00000006c4ae7c20 */ /* 0x000fe20008410000 */
[C---:B------:R-:W-:Y:S01]  /*5610*/  ISETP.GT.AND P5, PT, R166.reuse, 0x8, PT ;  /* 0x00000008a600780c */ /* 0x040fe20003fa4270 */
[----:B------:R-:W-:Y:S01]  /*5620*/  FMUL.FTZ R162, R179, UR6 ;  /* 0x00000006b3a27c20 */ /* 0x000fe20008410000 */
[----:B------:R-:W-:Y:S01]  /*5630*/  ISETP.GT.AND P1, PT, R166, 0x18, PT ;  /* 0x00000018a600780c */ /* 0x000fe20003f24270 */
[----:B------:R-:W-:Y:S01]  /*5640*/  FMUL.FTZ R179, R186, UR6 ;  /* 0x00000006bab37c20 */ /* 0x000fe20008410000 */
[----:B-----5:R-:W-:Y:S01]  /*5650*/  FSEL R206, R161, -INF , P4 ;  /* 0xff800000a1ce7808 */ /* 0x020fe20002000000 */
[----:B------:R-:W3:Y:S01]  /*5660*/  MUFU.TANH R209, R209 ;  /* 0x000000d100d17308 */ /* 0x000ee20000002400 */
[----:B------:R-:W-:Y:S01]  /*5670*/  ISETP.GT.AND P4, PT, R166, 0x29, PT ;  /* 0x00000029a600780c */ /* 0x000fe20003f84270 */
[----:B------:R-:W-:Y:S01]  /*5680*/  FMUL.FTZ R168, R194, UR6 ;  /* 0x00000006c2a87c20 */ /* 0x000fe20008410000 */
[----:B----4-:R-:W-:Y:S01]  /*5690*/  IADD3 R214, R187, -UR10, R158 ;  /* 0x8000000abbd67c10 */ /* 0x010fe2000fffe09e */
[----:B------:R-:W-:Y:S01]  /*56a0*/  FMUL.FTZ R152, R170, UR6 ;  /* 0x00000006aa987c20 */ /* 0x000fe20008410000 */
[----:B0-----:R-:W-:Y:S01]  /*56b0*/  FSEL R158, R205, -INF , P6 ;  /* 0xff800000cd9e7808 */ /* 0x001fe20003000000 */
[----:B------:R-:W-:Y:S01]  /*56c0*/  FMUL.FTZ R169, R195, UR6 ;  /* 0x00000006c3a97c20 */ /* 0x000fe20008410000 */
[----:B------:R-:W-:Y:S01]  /*56d0*/  ISETP.GT.AND P6, PT, R166, 0x19, PT ;  /* 0x00000019a600780c */ /* 0x000fe20003fc4270 */
[----:B------:R-:W0:Y:S01]  /*56e0*/  MUFU.TANH R208, R208 ;  /* 0x000000d000d07308 */ /* 0x000e220000002400 */
[----:B--2---:R-:W-:Y:S01]  /*56f0*/  FSEL R157, R155, -INF , P5 ;  /* 0xff8000009b9d7808 */ /* 0x004fe20002800000 */
[----:B------:R-:W-:Y:S01]  /*5700*/  FMUL.FTZ R181, R190, UR6 ;  /* 0x00000006beb57c20 */ /* 0x000fe20008410000 */
[----:B-1----:R-:W-:Y:S01]  /*5710*/  FSEL R207, R207, -INF , P1 ;  /* 0xff800000cfcf7808 */ /* 0x002fe20000800000 */
[----:B------:R-:W-:Y:S01]  /*5720*/  FMUL.FTZ R170, R198, UR6 ;  /* 0x00000006c6aa7c20 */ /* 0x000fe20008410000 */
[----:B------:R-:W-:Y:S01]  /*5730*/  ISETP.GT.AND P5, PT, R166, 0x20, PT ;  /* 0x00000020a600780c */ /* 0x000fe20003fa4270 */
[----:B------:R-:W-:Y:S01]  /*5740*/  FMUL.FTZ R164, R182, UR6 ;  /* 0x00000006b6a47c20 */ /* 0x000fe20008410000 */
[----:B------:R-:W-:Y:S01]  /*5750*/  ISETP.GT.AND P1, PT, R166, 0x30, PT ;  /* 0x00000030a600780c */ /* 0x000fe20003f24270 */
[----:B------:R-:W1:Y:S01]  /*5760*/  MUFU.TANH R163, R163 ;  /* 0x000000a300a37308 */ /* 0x000e620000002400 */
[----:B---3--:R-:W-:Y:S01]  /*5770*/  FSEL R197, R209, -INF , P4 ;  /* 0xff800000d1c57808 */ /* 0x008fe20002000000 */
[----:B------:R-:W-:Y:S01]  /*5780*/  FMUL.FTZ R213, R199, UR6 ;  /* 0x00000006c7d57c20 */ /* 0x000fe20008410000 */
[----:B------:R-:W-:Y:S01]  /*5790*/  ISETP.GT.AND P4, PT, R214, RZ, PT ;  /* 0x000000ffd600720c */ /* 0x000fe20003f84270 */
[----:B------:R-:W-:Y:S01]  /*57a0*/  FMUL.FTZ R182, R191, UR6 ;  /* 0x00000006bfb67c20 */ /* 0x000fe20008410000 */
[----:B------:R-:W-:Y:S01]  /*57b0*/  ISETP.GT.AND P2, PT, R166, 0x9, PT ;  /* 0x00000009a600780c */ /* 0x000fe20003f44270 */
[----:B------:R-:W-:Y:S01]  /*57c0*/  FMUL.FTZ R172, R192, UR6 ;  /* 0x00000006c0ac7c20 */ /* 0x000fe20008410000 */
[----:B------:R-:W-:Y:S01]  /*57d0*/  ISETP.GT.AND P3, PT, R166, 0x10, PT ;  /* 0x00000010a600780c */ /* 0x000fe20003f64270 */
[----:B------:R-:W2:Y:S01]  /*57e0*/  MUFU.TANH R176, R176 ;  /* 0x000000b000b07308 */ /* 0x000ea20000002400 */
[----:B0-----:R-:W-:Y:S01]  /*57f0*/  FSEL R208, R208, -INF , P6 ;  /* 0xff800000d0d07808 */ /* 0x001fe20003000000 */
[----:B------:R-:W-:Y:S01]  /*5800*/  FMUL.FTZ R173, R193, UR6 ;  /* 0x00000006c1ad7c20 */ /* 0x000fe20008410000 */
[----:B------:R-:W-:Y:S01]  /*5810*/  ISETP.GT.AND P6, PT, R166, 0x31, PT ;  /* 0x00000031a600780c */ /* 0x000fe20003fc4270 */
[----:B------:R-:W-:Y:S01]  /*5820*/  ULDC UR10, c[0x0][0xa80] ;  /* 0x0002a000000a7ab9 */ /* 0x000fe20000000800 */
[----:B------:R-:W-:-:S02]  /*5830*/  UIADD3 UR11, UR5, 0x32440, URZ ;  /* 0x00032440050b7890 */ /* 0x000fc4000fffe03f */
[----:B------:R-:W-:Y:S01]  /*5840*/  UIMAD UR6, UR4, 0xc00, UR60 ;  /* 0x00000c00040678a4 */ /* 0x000fe2000f8e023c */
[----:B------:R-:W0:Y:S01]  /*5850*/  MUFU.TANH R220, R220 ;  /* 0x000000dc00dc7308 */ /* 0x000e220000002400 */
[----:B-1----:R-:W-:Y:S01]  /*5860*/  FSEL R196, R163, -INF , P5 ;  /* 0xff800000a3c47808 */ /* 0x002fe20002800000 */
[----:B------:R-:W-:Y:S01]  /*5870*/  UPRMT UR11, UR14, 0x654, UR11 ;  /* 0x000006540e0b7896 */ /* 0x000fe2000800000b */
[----:B------:R-:W-:Y:S01]  /*5880*/  ISETP.GT.AND P5, PT, R166, 0x38, PT ;  /* 0x00000038a600780c */ /* 0x000fe20003fa4270 */
[----:B------:R-:W-:Y:S02]  /*5890*/  UMOV UR15, 0x40000040 ;  /* 0x40000040000f7882 */ /* 0x000fe40000000000 */
[----:B------:R-:W-:Y:S02]  /*58a0*/  UMOV UR14, UR6 ;  /* 0x00000006000e7c82 */ /* 0x000fe40008000000 */
[----:B------:R-:W1:Y:S01]  /*58b0*/  MUFU.TANH R156, R156 ;  /* 0x0000009c009c7308 */ /* 0x000e620000002400 */
[----:B--2---:R-:W-:-:S02]  /*58c0*/  FSEL R188, R176, -INF , P1 ;  /* 0xff800000b0bc7808 */ /* 0x004fc40000800000 */
[----:B------:R-:W-:Y:S01]  /*58d0*/  ISETP.GT.AND P1, PT, R214, 0x1, PT ;  /* 0x00000001d600780c */ /* 0x000fe20003f24270 */
[----:B------:R-:W-:Y:S04]  /*58e0*/  SYNCS.ARRIVE.TRANS64.RED.A1T0 RZ, [UR11], RZ ;  /* 0x000000ffffff79a7 */ /* 0x000fe8000810040b */
        /* <DEDUP_REMOVED lines=22> */
[----:B------:R-:W-:-:S05]  /*5a50*/  ISETP.GT.AND P5, PT, R214, 0x9, PT ;  /* 0x00000009d600780c */ /* 0x000fca0003fa4270 */
[----:B------:R-:W0:Y:S01]  /*5a60*/  MUFU.TANH R171, R171 ;  /* 0x000000ab00ab7308 */ /* 0x000e220000002400 */
[----:B-1----:R-:W-:Y:S02]  /*5a70*/  FSEL R160, R218, -INF , P6 ;  /* 0xff800000daa07808 */ /* 0x002fe40003000000 */
[----:B------:R-:W-:Y:S02]  /*5a80*/  ISETP.GT.AND P6, PT, R214, 0x21, PT ;  /* 0x00000021d600780c */ /* 0x000fe40003fc4270 */
[----:B------:R-:W-:Y:S02]  /*5a90*/  FMNMX.FTZ R176, R160, R167, !PT ;  /* 0x000000a7a0b07209 */ /* 0x000fe40007810000 */
[----:B------:R-:W-:Y:S01]  /*5aa0*/  FMNMX.FTZ R167, R159, R202, !PT ;  /* 0x000000ca9fa77209 */ /* 0x000fe20007810000 */
[----:B------:R-:W1:Y:S01]  /*5ab0*/  MUFU.TANH R178, R178 ;  /* 0x000000b200b27308 */ /* 0x000e620000002400 */
[----:B--2---:R-:W-:Y:S02]  /*5ac0*/  FSEL R161, R219, -INF , P5 ;  /* 0xff800000dba17808 */ /* 0x004fe40002800000 */
[----:B------:R-:W-:-:S02]  /*5ad0*/  ISETP.GT.AND P5, PT, R214, 0x20, PT ;  /* 0x00000020d600780c */ /* 0x000fc40003fa4270 */
[----:B------:R-:W-:-:S03]  /*5ae0*/  FMNMX.FTZ R176, R161, R176, !PT ;  /* 0x000000b0a1b07209 */ /* 0x000fc60007810000 */
        /* <DEDUP_REMOVED lines=8> */
[----:B------:R-:W-:Y:S02]  /*5b70*/  ISETP.GT.AND P4, PT, R214, 0x28, PT ;  /* 0x00000028d600780c */ /* 0x000fe40003f84270 */
[----:B------:R-:W-:Y:S02]  /*5b80*/  FMNMX.FTZ R171, R209, R176, !PT ;  /* 0x000000b0d1ab7209 */ /* 0x000fe40007810000 */
[----:B------:R-:W-:Y:S01]  /*5b90*/  FMNMX.FTZ R176, R158, R167, !PT ;  /* 0x000000a79eb07209 */ /* 0x000fe20007810000 */
[----:B------:R-:W2:Y:S01]  /*5ba0*/  MUFU.TANH R215, R215 ;  /* 0x000000d700d77308 */ /* 0x000ea20000002400 */
[----:B0-----:R-:W-:Y:S02]  /*5bb0*/  FSEL R178, R210, -INF , P3 ;  /* 0xff800000d2b27808 */ /* 0x001fe40001800000 */
[----:B------:R-:W-:-:S02]  /*5bc0*/  ISETP.GT.AND P3, PT, R214, 0x19, PT ;  /* 0x00000019d600780c */ /* 0x000fc40003f64270 */
        /* <DEDUP_REMOVED lines=15> */
[----:B------:R-:W-:Y:S02]  /*5cc0*/  FMNMX.FTZ R152, R156, R167, !PT ;  /* 0x000000a79c987209 */ /* 0x000fe40007810000 */
[----:B------:R-:W-:Y:S02]  /*5cd0*/  FMNMX.FTZ R176, R198, R171, !PT ;  /* 0x000000abc6b07209 */ /* 0x000fe40007810000 */
[----:B------:R-:W-:Y:S01]  /*5ce0*/  ISETP.GT.AND P5, PT, R214, 0x38, PT ;  /* 0x00000038d600780c */ /* 0x000fe20003fa4270 */
[----:B------:R-:W1:Y:S01]  /*5cf0*/  MUFU.TANH R204, R204 ;  /* 0x000000cc00cc7308 */ /* 0x000e620000002400 */
[----:B--2---:R-:W-:Y:S02]  /*5d00*/  FSEL R199, R153, -INF , P6 ;  /* 0xff80000099c77808 */ /* 0x004fe40003000000 */
[----:B------:R-:W-:-:S02]  /*5d10*/  FMNMX.FTZ R153, R205, R152, !PT ;  /* 0x00000098cd997209 */ /* 0x000fc40007810000 */
[----:B------:R-:W-:Y:S02]  /*5d20*/  FMNMX.FTZ R176, R199, R176, !PT ;  /* 0x000000b0c7b07209 */ /* 0x000fe40007810000 */
[----:B------:R-:W-:Y:S01]  /*5d30*/  FMNMX.FTZ R152, R206, R153, !PT ;  /* 0x00000099ce987209 */ /* 0x000fe20007810000 */
[----:B------:R-:W2:Y:S01]  /*5d40*/  MUFU.TANH R154, R154 ;  /* 0x0000009a009a7308 */ /* 0x000ea20000002400 */
[----:B0-----:R-:W-:Y:S02]  /*5d50*/  FSEL R203, R203, -INF , P4 ;  /* 0xff800000cbcb7808 */ /* 0x001fe40002000000 */
[----:B------:R-:W-:Y:S02]  /*5d60*/  FMNMX.FTZ R153, R207, R152, !PT ;  /* 0x00000098cf997209 */ /* 0x000fe40007810000 */
[----:B------:R-:W-:Y:S02]  /*5d70*/  FMNMX.FTZ R167, R203, R176, !PT ;  /* 0x000000b0cba77209 */ /* 0x000fe40007810000 */
[----:B------:R-:W-:Y:S01]  /*5d80*/  FMNMX.FTZ R153, R208, R153, !PT ;  /* 0x00000099d0997209 */ /* 0x000fe20007810000 */
[----:B------:R-:W0:Y:S01]  /*5d90*/  MUFU.TANH R162, R162 ;  /* 0x000000a200a27308 */ /* 0x000e220000002400 */
[----:B-1----:R-:W-:-:S02]  /*5da0*/  FSEL R204, R204, -INF , P2 ;  /* 0xff800000cccc7808 */ /* 0x002fc40001000000 */
        /* <DEDUP_REMOVED lines=8> */
[----:B------:R-:W2:Y:S01]  /*5e30*/  MUFU.TANH R165, R165 ;  /* 0x000000a500a57308 */ /* 0x000ea20000002400 */
[----:B0-----:R-:W-:Y:S02]  /*5e40*/  FSEL R191, R162, -INF , P3 ;  /* 0xff800000a2bf7808 */ /* 0x001fe40001800000 */
[----:B------:R-:W-:Y:S02]  /*5e50*/  ISETP.GT.AND P1, PT, R214, 0x48, PT ;  /* 0x00000048d600780c */ /* 0x000fe40003f24270 */
[----:B------:R-:W-:Y:S02]  /*5e60*/  FMNMX.FTZ R167, R191, R152, !PT ;  /* 0x00000098bfa77209 */ /* 0x000fe40007810000 */
[----:B------:R-:W-:Y:S01]  /*5e70*/  FMNMX.FTZ R152, R194, R153, !PT ;  /* 0x00000099c2987209 */ /* 0x000fe20007810000 */
[----:B------:R-:W0:Y:S01]  /*5e80*/  MUFU.TANH R179, R179 ;  /* 0x000000b300b37308 */ /* 0x000e220000002400 */
[----:B-1----:R-:W-:-:S02]  /*5e90*/  FSEL R192, R164, -INF , P5 ;  /* 0xff800000a4c07808 */ /* 0x002fc40002800000 */
[----:B------:R-:W-:Y:S02]  /*5ea0*/  FMNMX.FTZ R152, R195, R152, !PT ;  /* 0x00000098c3987209 */ /* 0x000fe40007810000 */
[----:B------:R-:W-:Y:S02]  /*5eb0*/  FMNMX.FTZ R154, R192, R167, !PT ;  /* 0x000000a7c09a7209 */ /* 0x000fe40007810000 */
[----:B------:R-:W-:Y:S01]  /*5ec0*/  FMNMX.FTZ R153, R197, R152, !PT ;  /* 0x00000098c5997209 */ /* 0x000fe20007810000 */
[----:B------:R-:W1:Y:S01]  /*5ed0*/  MUFU.TANH R180, R180 ;  /* 0x000000b400b47308 */ /* 0x000e620000002400 */
[----:B--2---:R-:W-:Y:S02]  /*5ee0*/  FSEL R193, R165, -INF , P6 ;  /* 0xff800000a5c17808 */ /* 0x004fe40003000000 */
[----:B------:R-:W-:Y:S02]  /*5ef0*/  FMNMX.FTZ R153, R188, R153, !PT ;  /* 0x00000099bc997209 */ /* 0x000fe40007810000 */
[----:B------:R-:W-:-:S02]  /*5f00*/  FMNMX.FTZ R154, R193, R154, !PT ;  /* 0x0000009ac19a7209 */ /* 0x000fc40007810000 */
[----:B------:R-:W-:Y:S01]  /*5f10*/  ISETP.GT.AND P3, PT, R214, 0x49, PT ;  /* 0x00000049d600780c */ /* 0x000fe20003f64270 */
[----:B------:R-:W2:Y:S01]  /*5f20*/  MUFU.TANH R181, R181 ;  /* 0x000000b500b57308 */ /* 0x000ea20000002400 */
[----:B0-----:R-:W-:Y:S02]  /*5f30*/  FSEL R179, R179, -INF , P4 ;  /* 0xff800000b3b37808 */ /* 0x001fe40002000000 */
[----:B------:R-:W-:Y:S02]  /*5f40*/  FMNMX.FTZ R152, R186, R153, !PT ;  /* 0x00000099ba987209 */ /* 0x000fe40007810000 */
[----:B------:R-:W-:Y:S02]  /*5f50*/  FMNMX.FTZ R165, R179, R154, !PT ;  /* 0x0000009ab3a57209 */ /* 0x000fe40007810000 */
[----:B------:R-:W-:Y:S01]  /*5f60*/  FMNMX.FTZ R152, R187, R152, !PT ;  /* 0x00000098bb987209 */ /* 0x000fe20007810000 */
[----:B------:R-:W0:Y:S01]  /*5f70*/  MUFU.TANH R182, R182 ;  /* 0x000000b600b67308 */ /* 0x000e220000002400 */
[----:B-1----:R-:W-:-:S02]  /*5f80*/  FSEL R180, R180, -INF , P2 ;  /* 0xff800000b4b47808 */ /* 0x002fc40001000000 */
[----:B------:R-:W-:Y:S02]  /*5f90*/  ISETP.GT.AND P5, PT, R214, 0x50, PT ;  /* 0x00000050d600780c */ /* 0x000fe40003fa4270 */
        /* <DEDUP_REMOVED lines=19> */
[----:B------:R-:W-:Y:S02]  /*60d0*/  ISETP.GT.AND P5, PT, R166, 0x49, PT ;  /* 0x00000049a600780c */ /* 0x000fe40003fa4270 */
[----:B------:R-:W-:-:S02]  /*60e0*/  ISETP.GT.AND P4, PT, R214, 0x58, PT ;  /* 0x00000058d600780c */ /* 0x000fc40003f84270 */
[----:B------:R-:W-:Y:S01]  /*60f0*/  FMNMX.FTZ R154, R168, R165, !PT ;  /* 0x000000a5a89a7209 */ /* 0x000fe20007810000 */
        /* <DEDUP_REMOVED lines=8> */
[----:B------:R2:W-:Y:S01]  /*6180*/  BAR.SYNC.DEFER_BLOCKING R224, 0x100 ;  /* 0x000400e00000751d */ /* 0x0005e20000010000 */
[----:B------:R-:W-:-:S05]  /*6190*/  ISETP.GT.AND P2, PT, R166, 0x51, PT ;  /* 0x00000051a600780c */ /* 0x000fca0003f44270 */
[----:B------:R-:W3:Y:S01]  /*61a0*/  MUFU.TANH R169, R169 ;  /* 0x000000a900a97308 */ /* 0x000ee20000002400 */
        /* <DEDUP_REMOVED lines=8> */
[----:B---3--:R-:W-:-:S04]  /*6230*/  FSEL R169, R169, -INF , P6 ;  /* 0xff800000a9a97808 */ /* 0x008fc80003000000 */
[----:B------:R-:W-:-:S03]  /*6240*/  FMNMX.FTZ R165, R169, R154, !PT ;  /* 0x0000009aa9a57209 */ /* 0x000fc60007810000 */
[----:B------:R-:W3:Y:S01]  /*6250*/  MUFU.TANH R170, R170 ;  /* 0x000000aa00aa7308 */ /* 0x000ee20000002400 */
[----:B0-----:R-:W-:-:S04]  /*6260*/  FSEL R174, R174, -INF , P1 ;  /* 0xff800000aeae7808 */ /* 0x001fc80000800000 */
[----:B------:R-:W-:Y:S02]  /*6270*/  FMNMX.FTZ R152, R174, R153, !PT ;  /* 0x00000099ae987209 */ /* 0x000fe40007810000 */
[----:B-1----:R-:W-:-:S04]  /*6280*/  FSEL R175, R175, -INF , P2 ;  /* 0xff800000afaf7808 */ /* 0x002fc80001000000 */
[----:B------:R-:W-:Y:S02]  /*6290*/  FMNMX.FTZ R152, R175, R152, !PT ;  /* 0x00000098af987209 */ /* 0x000fe40007810000 */
[----:B---3--:R-:W-:-:S03]  /*62a0*/  FSEL R170, R170, -INF , P4 ;  /* 0xff800000aaaa7808 */ /* 0x008fc60002000000 */
[----:B------:R-:W0:Y:S01]  /*62b0*/  SHFL.BFLY PT, R153, R152, 0x2, 0x1f ;  /* 0x0c401f0098997f89 */ /* 0x000e2200000e0000 */
[----:B------:R-:W-:-:S04]  /*62c0*/  FMNMX.FTZ R154, R170, R165, !PT ;  /* 0x000000a5aa9a7209 */ /* 0x000fc80007810000 */
[----:B------:R-:W-:-:S05]  /*62d0*/  FMNMX.FTZ R154, R171, R154, !PT ;  /* 0x0000009aab9a7209 */ /* 0x000fca0007810000 */
[----:B------:R-:W1:Y:S01]  /*62e0*/  SHFL.BFLY PT, R165, R154, 0x2, 0x1f ;  /* 0x0c401f009aa57f89 */ /* 0x000e6200000e0000 */
[----:B0-----:R-:W-:Y:S02]  /*62f0*/  FMNMX.FTZ R162, R152, R153, !PT ;  /* 0x0000009998a27209 */ /* 0x001fe40007810000 */
[----:B-1----:R-:W-:-:S03]  /*6300*/  FMNMX.FTZ R164, R154, R165, !PT ;  /* 0x000000a59aa47209 */ /* 0x002fc60007810000 */
[----:B------:R-:W0:Y:S04]  /*6310*/  SHFL.BFLY PT, R165, R162, 0x1, 0x1f ;  /* 0x0c201f00a2a57f89 */ /* 0x000e2800000e0000 */
[----:B------:R-:W1:Y:S01]  /*6320*/  SHFL.BFLY PT, R167, R164, 0x1, 0x1f ;  /* 0x0c201f00a4a77f89 */ /* 0x000e6200000e0000 */
[----:B0-----:R-:W-:-:S04]  /*6330*/  FMNMX.FTZ R152, R162, R165, !PT ;  /* 0x000000a5a2987209 */ /* 0x001fc80007810000 */
[C---:B------:R-:W-:Y:S01]  /*6340*/  FSETP.NEU.FTZ.AND P1, PT, R152.reuse, -INF , PT ;  /* 0xff8000009800780b */ /* 0x040fe20003f3d000 */
[----:B------:R-:W-:Y:S01]  /*6350*/  FMUL.FTZ R177, R152, UR10 ;  /* 0x0000000a98b17c20 */ /* 0x000fe20008410000 */
[----:B-1----:R-:W-:-:S04]  /*6360*/  FMNMX.FTZ R153, R164, R167, !PT ;  /* 0x000000a7a4997209 */ /* 0x002fc80007810000 */
[----:B------:R-:W-:Y:S01]  /*6370*/  FSEL R177, R177, RZ, P1 ;  /* 0x000000ffb1b17208 */ /* 0x000fe20000800000 */
[C---:B------:R-:W-:Y:S01]  /*6380*/  FMUL.FTZ R176, R153.reuse, UR10 ;  /* 0x0000000a99b07c20 */ /* 0x040fe20008410000 */
[----:B------:R-:W-:-:S03]  /*6390*/  FSETP.NEU.FTZ.AND P2, PT, R153, -INF , PT ;  /* 0xff8000009900780b */ /* 0x000fc60003f5d000 */
[--C-:B------:R-:W-:Y:S01]  /*63a0*/  FFMA.FTZ R164, R157, UR10, -R177.reuse ;  /* 0x0000000a9da47c23 */ /* 0x100fe200080108b1 */
[--C-:B------:R-:W-:Y:S01]  /*63b0*/  FFMA.FTZ R165, R156, UR10, -R177.reuse ;  /* 0x0000000a9ca57c23 */ /* 0x100fe200080108b1 */
[----:B------:R-:W-:Y:S01]  /*63c0*/  FSEL R157, R152, RZ, P1 ;  /* 0x000000ff989d7208 */ /* 0x000fe20000800000 */
[--C-:B------:R-:W-:Y:S01]  /*63d0*/  FFMA.FTZ R162, R159, UR10, -R177.reuse ;  /* 0x0000000a9fa27c23 */ /* 0x100fe200080108b1 */
[----:B------:R-:W-:Y:S01]  /*63e0*/  FSEL R156, R153, RZ, P2 ;  /* 0x000000ff999c7208 */ /* 0x000fe20001000000 */
[----:B------:R-:W-:Y:S01]  /*63f0*/  FFMA.FTZ R205, R205, UR10, -R177 ;  /* 0x0000000acdcd7c23 */ /* 0x000fe200080108b1 */
[----:B------:R-:W-:Y:S01]  /*6400*/  FSEL R176, R176, RZ, P2 ;  /* 0x000000ffb0b07208 */ /* 0x000fe20001000000 */
[----:B------:R-:W-:Y:S01]  /*6410*/  FADD.FTZ R157, -R157, R202 ;  /* 0x000000ca9d9d7221 */ /* 0x000fe20000010100 */
[----:B------:R-:W-:Y:S01]  /*6420*/  MUFU.EX2 R164, R164 ;  /* 0x000000a400a47308 */ /* 0x000fe20000000800 */
[----:B------:R-:W-:Y:S01]  /*6430*/  FADD.FTZ R156, -R156, R201 ;  /* 0x000000c99c9c7221 */ /* 0x000fe20000010100 */
[--C-:B------:R-:W-:Y:S01]  /*6440*/  FFMA.FTZ R206, R206, UR10, -R177.reuse ;  /* 0x0000000acece7c23 */ /* 0x100fe200080108b1 */
[----:B------:R-:W-:Y:S01]  /*6450*/  FMUL.FTZ R166, R157, UR10 ;  /* 0x0000000a9da67c20 */ /* 0x000fe20008410000 */
[--C-:B------:R-:W-:Y:S01]  /*6460*/  FFMA.FTZ R154, R163, UR10, -R176.reuse ;  /* 0x0000000aa39a7c23 */ /* 0x100fe200080108b0 */
[----:B------:R-:W-:Y:S01]  /*6470*/  FMUL.FTZ R167, R156, UR10 ;  /* 0x0000000a9ca77c20 */ /* 0x000fe20008410000 */
        /* <DEDUP_REMOVED lines=155> */
[----:B0-----:R-:W-:Y:S01]  /*6e30*/  F2FP.BF16.F32.PACK_AB R157, R155, R154 ;  /* 0x0000009a9b9d723e */ /* 0x001fe200000010ff */
[----:B------:R-:W-:Y:S01]  /*6e40*/  MUFU.EX2 R201, R201 ;  /* 0x000000c900c97308 */ /* 0x000fe20000000800 */
[----:B---3--:R-:W-:Y:S01]  /*6e50*/  F2FP.BF16.F32.PACK_AB R159, R161, R160 ;  /* 0x000000a0a19f723e */ /* 0x008fe200000010ff */
[--C-:B------:R-:W-:Y:S01]  /*6e60*/  FFMA.FTZ R197, R186, UR10, -R177.reuse ;  /* 0x0000000abac57c23 */ /* 0x100fe200080108b1 */
[----:B----4-:R-:W-:Y:S01]  /*6e70*/  F2FP.BF16.F32.PACK_AB R156, R163, R162 ;  /* 0x000000a2a39c723e */ /* 0x010fe200000010ff */
[--C-:B------:R-:W-:Y:S01]  /*6e80*/  FFMA.FTZ R186, R187, UR10, -R177.reuse ;  /* 0x0000000abbba7c23 */ /* 0x100fe200080108b1 */
[----:B-----5:R-:W-:Y:S01]  /*6e90*/  F2FP.BF16.F32.PACK_AB R158, R165, R164 ;  /* 0x000000a4a59e723e */ /* 0x020fe200000010ff */
[--C-:B------:R-:W-:Y:S01]  /*6ea0*/  FFMA.FTZ R187, R189, UR10, -R177.reuse ;  /* 0x0000000abdbb7c23 */ /* 0x100fe200080108b1 */
[--C-:B------:R-:W-:Y:S01]  /*6eb0*/  FFMA.FTZ R190, R190, UR10, -R176.reuse ;  /* 0x0000000abebe7c23 */ /* 0x100fe200080108b0 */
[----:B------:R-:W-:Y:S01]  /*6ec0*/  MUFU.EX2 R202, R202 ;  /* 0x000000ca00ca7308 */ /* 0x000fe20000000800 */
[----:B------:R-:W-:Y:S01]  /*6ed0*/  WARPGROUP.ARRIVE ;  /* 0x00000000000079c5 */ /* 0x000fe20000000000 */
[--C-:B------:R-:W-:Y:S01]  /*6ee0*/  FFMA.FTZ R191, R191, UR10, -R176.reuse ;  /* 0x0000000abfbf7c23 */ /* 0x100fe200080108b0 */
[--C-:B------:R-:W-:Y:S01]  /*6ef0*/  FFMA.FTZ R192, R192, UR10, -R176.reuse ;  /* 0x0000000ac0c07c23 */ /* 0x100fe200080108b0 */
[--C-:B------:R-:W-:Y:S01]  /*6f00*/  FFMA.FTZ R188, R188, UR10, -R177.reuse ;  /* 0x0000000abcbc7c23 */ /* 0x100fe200080108b1 */
[--C-:B------:R-:W-:Y:S01]  /*6f10*/  FFMA.FTZ R189, R193, UR10, -R176.reuse ;  /* 0x0000000ac1bd7c23 */ /* 0x100fe200080108b0 */
[--C-:B------:R-:W-:Y:S01]  /*6f20*/  FFMA.FTZ R179, R179, UR10, -R176.reuse ;  /* 0x0000000ab3b37c23 */ /* 0x100fe200080108b0 */
[----:B------:R-:W-:Y:S01]  /*6f30*/  HGMMA.64x256x16.F32.BF16 R24, R156, gdesc[UR12].tnspB, R24, gsb0 ;  /* 0x43e0000c9c187df0 */ /* 0x000fe20008001818 */
[----:B------:R-:W-:Y:S01]  /*6f40*/  MUFU.EX2 R209, R209 ;  /* 0x000000d100d17308 */ /* 0x000fe20000000800 */
[----:B------:R-:W-:Y:S01]  /*6f50*/  UIADD3 UR14, UR6, 0x80, URZ ;  /* 0x00000080060e7890 */ /* 0x000fe2000fffe03f */
[--C-:B------:R-:W-:Y:S01]  /*6f60*/  FFMA.FTZ R180, R180, UR10, -R176.reuse ;  /* 0x0000000ab4b47c23 */ /* 0x100fe200080108b0 */
[----:B------:R-:W-:Y:S01]  /*6f70*/  UMOV UR15, 0x40000040 ;  /* 0x40000040000f7882 */ /* 0x000fe20000000000 */
        /* <DEDUP_REMOVED lines=14> */
[----:B------:R-:W-:Y:S01]  /*7060*/  FFMA.FTZ R175, R175, UR10, -R177 ;  /* 0x0000000aafaf7c23 */ /* 0x000fe200080108b1 */
[----:B------:R-:W-:Y:S01]  /*7070*/  FFMA.FTZ R171, R171, UR10, -R176 ;  /* 0x0000000aabab7c23 */ /* 0x000fe200080108b0 */
[----:B------:R-:W-:Y:S01]  /*7080*/  FFMA.FTZ R4, R167, R4, R154 ;  /* 0x00000004a7047223 */ /* 0x000fe2000001009a */
[----:B------:R-:W-:-:S03]  /*7090*/  FFMA.FTZ R0, R166, R0, R162 ;  /* 0x00000000a6007223 */ /* 0x000fc600000100a2 */
[----:B------:R-:W-:Y:S01]  /*70a0*/  MUFU.EX2 R207, R207 ;  /* 0x000000cf00cf7308 */ /* 0x000fe20000000800 */
[----:B------:R-:W-:Y:S01]  /*70b0*/  FADD.FTZ R155, R155, R4 ;  /* 0x000000049b9b7221 */ /* 0x000fe20000010000 */
[----:B------:R-:W-:-:S03]  /*70c0*/  FADD.FTZ R163, R163, R0 ;  /* 0x00000000a3a37221 */ /* 0x000fc60000010000 */
[----:B------:R-:W-:Y:S01]  /*70d0*/  FADD.FTZ R160, R160, R155 ;  /* 0x0000009ba0a07221 */ /* 0x000fe20000010000 */
[----:B------:R-:W-:Y:S02]  /*70e0*/  FADD.FTZ R164, R164, R163 ;  /* 0x000000a3a4a47221 */ /* 0x000fe40000010000 */
[----:B------:R-:W1:Y:S01]  /*70f0*/  MUFU.EX2 R208, R208 ;  /* 0x000000d000d07308 */ /* 0x000e620000000800 */
[----:B------:R-:W-:Y:S01]  /*7100*/  FADD.FTZ R160, R161, R160 ;  /* 0x000000a0a1a07221 */ /* 0x000fe20000010000 */
[----:B------:R-:W-:-:S06]  /*7110*/  FADD.FTZ R164, R165, R164 ;  /* 0x000000a4a5a47221 */ /* 0x000fcc0000010000 */
[----:B------:R-:W3:Y:S08]  /*7120*/  MUFU.EX2 R210, R210 ;  /* 0x000000d200d27308 */ /* 0x000ef00000000800 */
[----:B------:R-:W-:Y:S08]  /*7130*/  MUFU.EX2 R198, R198 ;  /* 0x000000c600c67308 */ /* 0x000ff00000000800 */
[----:B------:R-:W-:Y:S08]  /*7140*/  MUFU.EX2 R199, R199 ;  /* 0x000000c700c77308 */ /* 0x000ff00000000800 */
[----:B------:R-:W-:Y:S08]  /*7150*/  MUFU.EX2 R203, R203 ;  /* 0x000000cb00cb7308 */ /* 0x000ff00000000800 */
[----:B------:R-:W-:Y:S08]  /*7160*/  MUFU.EX2 R196, R196 ;  /* 0x000000c400c47308 */ /* 0x000ff00000000800 */
[----:B------:R-:W4:Y:S08]  /*7170*/  MUFU.EX2 R211, R211 ;  /* 0x000000d300d37308 */ /* 0x000f300000000800 */
[----:B------:R-:W-:Y:S08]  /*7180*/  MUFU.EX2 R194, R194 ;  /* 0x000000c200c27308 */ /* 0x000ff00000000800 */
[----:B------:R-:W5:Y:S08]  /*7190*/  MUFU.EX2 R195, R195 ;  /* 0x000000c300c37308 */ /* 0x000f700000000800 */
[----:B------:R-:W2:Y:S08]  /*71a0*/  MUFU.EX2 R204, R204 ;  /* 0x000000cc00cc7308 */ /* 0x000eb00000000800 */
[----:B------:R-:W-:Y:S08]  /*71b0*/  MUFU.EX2 R190, R190 ;  /* 0x000000be00be7308 */ /* 0x000ff00000000800 */
[----:B------:R-:W-:Y:S08]  /*71c0*/  MUFU.EX2 R191, R191 ;  /* 0x000000bf00bf7308 */ /* 0x000ff00000000800 */
[----:B------:R-:W-:Y:S08]  /*71d0*/  MUFU.EX2 R192, R192 ;  /* 0x000000c000c07308 */ /* 0x000ff00000000800 */
[----:B------:R-:W-:Y:S08]  /*71e0*/  MUFU.EX2 R188, R188 ;  /* 0x000000bc00bc7308 */ /* 0x000ff00000000800 */
[----:B------:R-:W2:Y:S08]  /*71f0*/  MUFU.EX2 R197, R197 ;  /* 0x000000c500c57308 */ /* 0x000eb00000000800 */
[----:B------:R-:W-:Y:S08]  /*7200*/  MUFU.EX2 R186, R186 ;  /* 0x000000ba00ba7308 */ /* 0x000ff00000000800 */
[----:B------:R-:W2:Y:S08]  /*7210*/  MUFU.EX2 R187, R187 ;  /* 0x000000bb00bb7308 */ /* 0x000eb00000000800 */
        /* <DEDUP_REMOVED lines=12> */
[----:B------:R-:W-:Y:S01]  /*72e0*/  MUFU.EX2 R172, R172 ;  /* 0x000000ac00ac7308 */ /* 0x000fe20000000800 */
[----:B------:R-:W-:-:S02]  /*72f0*/  WARPGROUP.DEPBAR.LE gsb0, 0x0 ;  /* 0x00008000000079c5 */ /* 0x000fc40000010000 */
[----:B0-----:R-:W-:-:S05]  /*7300*/  F2FP.BF16.F32.PACK_AB R156, R206, R205 ;  /* 0x000000cdce9c723e */ /* 0x001fca00000010ff */
[----:B------:R-:W0:Y:S01]  /*7310*/  MUFU.EX2 R173, R173 ;  /* 0x000000ad00ad7308 */ /* 0x000e220000000800 */
[----:B------:R-:W-:Y:S01]  /*7320*/  F2FP.BF16.F32.PACK_AB R157, R202, R201 ;  /* 0x000000c9ca9d723e */ /* 0x000fe200000010ff */
[----:B------:R-:W-:Y:S01]  /*7330*/  FADD.FTZ R201, R201, R160 ;  /* 0x000000a0c9c97221 */ /* 0x000fe20000010000 */
[----:B-1----:R-:W-:Y:S01]  /*7340*/  F2FP.BF16.F32.PACK_AB R158, R208, R207 ;  /* 0x000000cfd09e723e */ /* 0x002fe200000010ff */
[----:B------:R-:W-:Y:S01]  /*7350*/  FADD.FTZ R205, R205, R164 ;  /* 0x000000a4cdcd7221 */ /* 0x000fe20000010000 */
[----:B---3--:R-:W-:Y:S01]  /*7360*/  F2FP.BF16.F32.PACK_AB R159, R210, R209 ;  /* 0x000000d1d29f723e */ /* 0x008fe200000010ff */
        /* <DEDUP_REMOVED lines=8> */
[----:B------:R-:W1:Y:S01]  /*73f0*/  MUFU.EX2 R175, R175 ;  /* 0x000000af00af7308 */ /* 0x000e620000000800 */
[----:B------:R-:W-:Y:S01]  /*7400*/  UMOV UR15, 0x40000040 ;  /* 0x40000040000f7882 */ /* 0x000fe20000000000 */
[----:B------:R-:W-:Y:S01]  /*7410*/  FADD.FTZ R209, R210, R209 ;  /* 0x000000d1d2d17221 */ /* 0x000fe20000010000 */
[----:B------:R-:W-:-:S05]  /*7420*/  FADD.FTZ R207, R208, R207 ;  /* 0x000000cfd0cf7221 */ /* 0x000fca0000010000 */
[----:B------:R-:W3:Y:S01]  /*7430*/  MUFU.EX2 R171, R171 ;  /* 0x000000ab00ab7308 */ /* 0x000ee20000000800 */
[----:B------:R-:W-:Y:S02]  /*7440*/  WARPGROUP.DEPBAR.LE gsb0, 0x0 ;  /* 0x00008000000079c5 */ /* 0x000fe40000010000 */
[----:B----4-:R-:W-:Y:S01]  /*7450*/  F2FP.BF16.F32.PACK_AB R156, R211, R196 ;  /* 0x000000c4d39c723e */ /* 0x010fe200000010ff */
[----:B------:R-:W-:Y:S01]  /*7460*/  FADD.FTZ R196, R196, R207 ;  /* 0x000000cfc4c47221 */ /* 0x000fe20000010000 */
[----:B------:R-:W-:Y:S01]  /*7470*/  F2FP.BF16.F32.PACK_AB R157, R199, R198 ;  /* 0x000000c6c79d723e */ /* 0x000fe200000010ff */
[----:B------:R-:W-:Y:S01]  /*7480*/  FADD.FTZ R198, R198, R209 ;  /* 0x000000d1c6c67221 */ /* 0x000fe20000010000 */
[----:B-----5:R-:W-:Y:S01]  /*7490*/  F2FP.BF16.F32.PACK_AB R158, R195, R194 ;  /* 0x000000c2c39e723e */ /* 0x020fe200000010ff */
[----:B------:R-:W-:Y:S01]  /*74a0*/  FADD.FTZ R211, R211, R196 ;  /* 0x000000c4d3d37221 */ /* 0x000fe20000010000 */
[----:B--2---:R-:W-:Y:S01]  /*74b0*/  F2FP.BF16.F32.PACK_AB R159, R204, R203 ;  /* 0x000000cbcc9f723e */ /* 0x004fe200000010ff */
[----:B------:R-:W-:-:S02]  /*74c0*/  FADD.FTZ R198, R199, R198 ;  /* 0x000000c6c7c67221 */ /* 0x000fc40000010000 */
[----:B------:R-:W-:Y:S01]  /*74d0*/  FADD.FTZ R194, R194, R211 ;  /* 0x000000d3c2c27221 */ /* 0x000fe20000010000 */
[----:B------:R-:W-:Y:S01]  /*74e0*/  WARPGROUP.ARRIVE ;  /* 0x00000000000079c5 */ /* 0x000fe20000000000 */
[----:B------:R-:W-:Y:S02]  /*74f0*/  FADD.FTZ R203, R203, R198 ;  /* 0x000000c6cbcb7221 */ /* 0x000fe40000010000 */
[----:B------:R-:W-:Y:S02]  /*7500*/  FADD.FTZ R195, R195, R194 ;  /* 0x000000c2c3c37221 */ /* 0x000fe40000010000 */
[----:B------:R-:W-:Y:S01]  /*7510*/  FADD.FTZ R203, R204, R203 ;  /* 0x000000cbcccb7221 */ /* 0x000fe20000010000 */
[----:B------:R-:W-:Y:S01]  /*7520*/  HGMMA.64x256x16.F32.BF16 R24, R156, gdesc[UR12].tnspB, R24, gsb0 ;  /* 0x43e0000c9c187df0 */ /* 0x000fe20008001818 */
[----:B------:R-:W-:Y:S01]  /*7530*/  UIADD3 UR14, UR6, 0x180, URZ ;  /* 0x00000180060e7890 */ /* 0x000fe2000fffe03f */
[----:B------:R-:W-:Y:S01]  /*7540*/  UMOV UR15, 0x40000040 ;  /* 0x40000040000f7882 */ /* 0x000fe20000000000 */
[----:B------:R-:W-:-:S02]  /*7550*/  WARPGROUP.DEPBAR.LE gsb0, 0x0 ;  /* 0x00008000000079c5 */ /* 0x000fc40000010000 */
[----:B------:R-:W-:Y:S01]  /*7560*/  F2FP.BF16.F32.PACK_AB R156, R197, R188 ;  /* 0x000000bcc59c723e */ /* 0x000fe200000010ff */
[----:B------:R-:W-:Y:S01]  /*7570*/  FADD.FTZ R188, R188, R195 ;  /* 0x000000c3bcbc7221 */ /* 0x000fe20000010000 */
[----:B------:R-:W-:Y:S01]  /*7580*/  F2FP.BF16.F32.PACK_AB R157, R191, R190 ;  /* 0x000000bebf9d723e */ /* 0x000fe200000010ff */
[----:B------:R-:W-:Y:S01]  /*7590*/  FADD.FTZ R190, R190, R203 ;  /* 0x000000cbbebe7221 */ /* 0x000fe20000010000 */
[----:B------:R-:W-:Y:S01]  /*75a0*/  F2FP.BF16.F32.PACK_AB R158, R187, R186 ;  /* 0x000000babb9e723e */ /* 0x000fe200000010ff */
[----:B------:R-:W-:Y:S01]  /*75b0*/  FADD.FTZ R197, R197, R188 ;  /* 0x000000bcc5c57221 */ /* 0x000fe20000010000 */
[----:B------:R-:W-:Y:S01]  /*75c0*/  F2FP.BF16.F32.PACK_AB R159, R189, R192 ;  /* 0x000000c0bd9f723e */ /* 0x000fe200000010ff */
[----:B------:R-:W-:Y:S02]  /*75d0*/  FADD.FTZ R191, R191, R190 ;  /* 0x000000bebfbf7221 */ /* 0x000fe40000010000 */
[----:B------:R-:W-:Y:S01]  /*75e0*/  FADD.FTZ R186, R186, R197 ;  /* 0x000000c5baba7221 */ /* 0x000fe20000010000 */
[----:B------:R-:W-:Y:S01]  /*75f0*/  WARPGROUP.ARRIVE ;  /* 0x00000000000079c5 */ /* 0x000fe20000000000 */
[----:B------:R-:W-:-:S02]  /*7600*/  FADD.FTZ R192, R192, R191 ;  /* 0x000000bfc0c07221 */ /* 0x000fc40000010000 */
        /* <DEDUP_REMOVED lines=23> */
[----:B0-----:R-:W-:Y:S01]  /*7780*/  F2FP.BF16.F32.PACK_AB R156, R173, R172 ;  /* 0x000000acad9c723e */ /* 0x001fe200000010ff */
[----:B------:R-:W-:Y:S01]  /*7790*/  FADD.FTZ R172, R172, R185 ;  /* 0x000000b9acac7221 */ /* 0x000fe20000010000 */
[----:B------:R-:W-:Y:S01]  /*77a0*/  F2FP.BF16.F32.PACK_AB R157, R169, R168 ;  /* 0x000000a8a99d723e */ /* 0x000fe200000010ff */
[----:B------:R-:W-:Y:S01]  /*77b0*/  FADD.FTZ R168, R168, R181 ;  /* 0x000000b5a8a87221 */ /* 0x000fe20000010000 */
[----:B-1----:R-:W-:Y:S01]  /*77c0*/  F2FP.BF16.F32.PACK_AB R158, R175, R174 ;  /* 0x000000aeaf9e723e */ /* 0x002fe200000010ff */
        /* <DEDUP_REMOVED lines=12> */
.L_x_13903:
[----:B------:R-:W0:Y:S01]  /*7890*/  S2UR UR6, SR_CgaCtaId ;  /* 0x00000000000679c3 */ /* 0x000e220000008800 */
[----:B------:R-:W-:Y:S01]  /*78a0*/  UISETP.GT.AND UP0, UPT, UR7, UR56, UPT ;  /* 0x000000380700728c */ /* 0x000fe2000bf04270 */
[----:B------:R-:W-:Y:S01]  /*78b0*/  IMAD.MOV.U32 R201, RZ, RZ, R153 ;  /* 0x000000ffffc97224 */ /* 0x000fe200078e0099 */
[----:B------:R-:W-:Y:S01]  /*78c0*/  UIADD3 UR5, UR5, 0x32460, URZ ;  /* 0x0003246005057890 */ /* 0x000fe2000fffe03f */
[----:B------:R-:W-:Y:S01]  /*78d0*/  MOV R202, R152 ;  /* 0x0000009800ca7202 */ /* 0x000fe20000000f00 */
[----:B------:R-:W-:Y:S02]  /*78e0*/  UIADD3 UR7, UR7, -0x1, URZ ;  /* 0xffffffff07077890 */ /* 0x000fe4000fffe03f */
[----:B------:R-:W-:Y:S01]  /*78f0*/  PLOP3.LUT P1, PT, PT, PT, UP0, 0x80, 0x0 ;  /* 0x000000000000781c */ /* 0x000fe20003f2f008 */
[----:B0-----:R-:W-:-:S09]  /*7900*/  UPRMT UR5, UR6, 0x654, UR5 ;  /* 0x0000065406057896 */ /* 0x001fd20008000005 */
[----:B------:R-:W-:Y:S03]  /*7910*/  SYNCS.ARRIVE.TRANS64.RED.A1T0 RZ, [UR5], RZ ;  /* 0x000000ffffff79a7 */ /* 0x000fe60008100405 */
[----:B------:R-:W-:Y:S05]  /*7920*/  @P1 BRA `(.L_x_13904) ;  /* 0xffffffcc00341947 */ /* 0x000fea000383ffff */
[----:B------:R-:W-:-:S05]  /*7930*/  UMOV UR38, UR7 ;  /* 0x0000000700267c82 */ /* 0x000fca0008000000 */
.L_x_13893:
[----:B------:R-:W-:-:S13]  /*7940*/  R2UR UR5, R223 ;  /* 0x00000000df0572ca */ /* 0x000fda00000e0000 */
[----:B------:R-:W-:-:S06]  /*7950*/  UISETP.GE.AND UP0, UPT, UR38, UR5, UPT ;  /* 0x000000052600728c */ /* 0x000fcc000bf06270 */
[----:B------:R-:W-:-:S13]  /*7960*/  PLOP3.LUT P1, PT, PT, PT, UP0, 0x80, 0x0 ;  /* 0x000000000000781c */ /* 0x000fda0003f2f008 */
[----:B------:R-:W-:Y:S05]  /*7970*/  @!P1 BRA `(.L_x_13905) ;  /* 0x0000002800409947 */ /* 0x000fea0003800000 */
[----:B------:R-:W-:Y:S01]  /*7980*/  IMAD.MOV.U32 R201, RZ, RZ, R153 ;  /* 0x000000ffffc97224 */ /* 0x000fe200078e0099 */
[----:B------:R-:W-:Y:S01]  /*7990*/  ULDC UR6, c[0x0][0xad0] ;  /* 0x0002b40000067ab9 */ /* 0x000fe20000000800 */
[----:B------:R-:W-:-:S07]  /*79a0*/  IMAD.MOV.U32 R200, RZ, RZ, R152 ;  /* 0x000000ffffc87224 */ /* 0x000fce00078e0098 */
.L_x_13916:
[----:B------:R-:W-:-:S04]  /*79b0*/  UIADD3 UR4, UR4, 0x1, URZ ;  /* 0x0000000104047890 */ /* 0x000fc8000fffe03f */
[----:B------:R-:W-:-:S04]  /*79c0*/  UISETP.NE.AND UP0, UPT, UR4, 0x2, UPT ;  /* 0x000000020400788c */ /* 0x000fc8000bf05270 */
[----:B------:R-:W-:Y:S02]  /*79d0*/  USEL UR5, URZ, 0x1, UP0 ;  /* 0x000000013f057887 */ /* 0x000fe40008000000 */
[----:B------:R-:W-:-:S04]  /*79e0*/  USEL UR4, UR4, URZ, UP0 ;  /* 0x0000003f04047287 */ /* 0x000fc80008000000 */
[----:B------:R-:W-:Y:S01]  /*79f0*/  LOP3.LUT R5, R5, UR5, RZ, 0x3c, !PT ;  /* 0x0000000505057c12 */ /* 0x000fe2000f8e3cff */
[----:B------:R-:W-:Y:S07]  /*7a00*/  @!P0 BRA `(.L_x_13906) ;  /* 0x0000000000048947 */ /* 0x000fee0003800000 */
[----:B------:R-:W-:Y:S01]  /*7a10*/  BPT.TRAP 0x1 ;  /* 0x000000040000795c */ /* 0x000fe20000300000 */
.L_x_13906:
[----:B------:R-:W-:Y:S01]  /*7a20*/  ULEA UR7, UR4, UR61, 0x3 ;  /* 0x0000003d04077291 */ /* 0x000fe2000f8e183f */
[----:B------:R-:W-:-:S08]  /*7a30*/  SHF.L.U32 R202, R5, 0x1f, RZ ;  /* 0x0000001f05ca7819 */ /* 0x000fd000000006ff */
[----:B------:R0:W1:Y:S01]  /*7a40*/  SYNCS.PHASECHK.TRANS64.TRYWAIT P1, [UR7+0x32430], R202 ;  /* 0x032430caff0075a7 */ /* 0x0000620008020147 */
[----:B------:R-:W-:Y:S05]  /*7a50*/  @!P0 BRA `(.L_x_13907) ;  /* 0x0000000000048947 */ /* 0x000fea0003800000 */
[----:B------:R-:W-:Y:S01]  /*7a60*/  BPT.TRAP 0x1 ;  /* 0x000000040000795c */ /* 0x000fe20000300000 */
.L_x_13907:
[----:B-1----:R-:W-:Y:S05]  /*7a70*/  @P1 BRA `(.L_x_13908) ;  /* 0x0000000000081947 */ /* 0x002fea0003800000 */
[----:B------:R-:W1:Y:S02]  /*7a80*/  SYNCS.PHASECHK.TRANS64.TRYWAIT P1, [UR7+0x32430], R202 ;  /* 0x032430caff0075a7 */ /* 0x000e640008020147 */
[----:B-1----:R-:W-:Y:S05]  /*7a90*/  @!P1 BRA `(.L_x_13909) ;  /* 0x0000009c00d89947 */ /* 0x002fea0003800000 */
.L_x_13908:
[----:B------:R-:W-:Y:S01]  /*7aa0*/  R2UR UR5, R21 ;  /* 0x00000000150572ca */ /* 0x000fe200000e0000 */
[----:B-1----:R-:W-:Y:S01]  /*7ab0*/  WARPGROUP.ARRIVE ;  /* 0x00000000000079c5 */ /* 0x002fe20000000000 */
[----:B------:R-:W-:Y:S01]  /*7ac0*/  R2UR UR56, R22 ;  /* 0x00000000163872ca */ /* 0x000fe200000e0000 */
[----:B------:R-:W-:Y:S01]  /*7ad0*/  UMOV UR59, 0x40000040 ;  /* 0x40000040003b7882 */ /* 0x000fe20000000000 */
[----:B------:R-:W-:-:S09]  /*7ae0*/  R2UR UR57, R23 ;  /* 0x00000000173972ca */ /* 0x000fd200000e0000 */
[----:B------:R-:W-:-:S07]  /*7af0*/  UIMAD UR5, UR4, 0x300, UR5 ;  /* 0x00000300040578a4 */ /* 0x000fce000f8e0205 */
[----:B------:R-:W-:Y:S02]  /*7b00*/  UMOV UR58, UR5 ;  /* 0x00000005003a7c82 */ /* 0x000fe40008000000 */
        /* <DEDUP_REMOVED lines=25> */
.L_x_13910:
[----:B------:R1:W2:Y:S01]  /*7ca0*/  SYNCS.PHASECHK.TRANS64.TRYWAIT P1, [UR7+0x32450], R202 ;  /* 0x032450caff0075a7 */ /* 0x0002a20008020147 */
[----:B------:R-:W-:Y:S05]  /*7cb0*/  @!P0 BRA `(.L_x_13911) ;  /* 0x0000000000048947 */ /* 0x000fea0003800000 */
[----:B------:R-:W-:Y:S01]  /*7cc0*/  BPT.TRAP 0x1 ;  /* 0x000000040000795c */ /* 0x000fe20000300000 */
.L_x_13911:
[----:B--2---:R-:W-:Y:S05]  /*7cd0*/  @P1 BRA `(.L_x_13912) ;  /* 0x0000000000081947 */ /* 0x004fea0003800000 */
[----:B------:R-:W2:Y:S02]  /*7ce0*/  SYNCS.PHASECHK.TRANS64.TRYWAIT P1, [UR7+0x32450], R202 ;  /* 0x032450caff0075a7 */ /* 0x000ea40008020147 */
[----:B--2---:R-:W-:Y:S05]  /*7cf0*/  @!P1 BRA `(.L_x_13913) ;  /* 0x0000009c00589947 */ /* 0x004fea0003800000 */
.L_x_13912:
[----:B------:R-:W-:Y:S01]  /*7d00*/  R2UR UR56, R8 ;  /* 0x00000000083872ca */ /* 0x000fe200000e0000 */
[----:B------:R-:W-:Y:S01]  /*7d10*/  UIMAD UR5, UR4, 0xc00, UR39 ;  /* 0x00000c00040578a4 */ /* 0x000fe2000f8e0227 */
[----:B------:R-:W-:Y:S01]  /*7d20*/  R2UR UR57, R9 ;  /* 0x00000000093972ca */ /* 0x000fe200000e0000 */
[----:B------:R-:W-:Y:S01]  /*7d30*/  WARPGROUP.ARRIVE ;  /* 0x00000000000079c5 */ /* 0x000fe20000000000 */
[----:B------:R-:W-:Y:S01]  /*7d40*/  UMOV UR59, 0x40000040 ;  /* 0x40000040003b7882 */ /* 0x000fe20000000000 */
[----:B------:R-:W-:Y:S01]  /*7d50*/  UIADD3 UR10, UR5, 0x300, URZ ;  /* 0x00000300050a7890 */ /* 0x000fe2000fffe03f */
[----:B------:R-:W-:Y:S02]  /*7d60*/  UMOV UR11, 0x40000040 ;  /* 0x40000040000b7882 */ /* 0x000fe40000000000 */
[----:B------:R-:W-:Y:S01]  /*7d70*/  UMOV UR58, UR5 ;  /* 0x00000005003a7c82 */ /* 0x000fe20008000000 */
[----:B------:R-:W-:Y:S01]  /*7d80*/  UIADD3 UR14, UR5, 0x302, URZ ;  /* 0x00000302050e7890 */ /* 0x000fe2000fffe03f */
[----:B------:R-:W-:Y:S01]  /*7d90*/  UMOV UR15, 0x40000040 ;  /* 0x40000040000f7882 */ /* 0x000fe20000000000 */
[----:B------:R-:W-:Y:S01]  /*7da0*/  UIADD3 UR18, UR5, 0x304, URZ ;  /* 0x0000030405127890 */ /* 0x000fe2000fffe03f */
[----:B------:R-:W-:-:S03]  /*7db0*/  UMOV UR19, 0x40000040 ;  /* 0x4000004000137882 */ /* 0x000fc60000000000 */
        /* <DEDUP_REMOVED lines=82> */
.L_x_13914:
[----:B012---:R-:W-:Y:S01]  /*82e0*/  FMUL.FTZ R202, R152, UR6 ;  /* 0x0000000698ca7c20 */ /* 0x007fe20008410000 */
        /* <DEDUP_REMOVED lines=55> */
[----:B------:R-:W1:Y:S01]  /*8660*/  S2UR UR11, SR_CgaCtaId ;  /* 0x00000000000b79c3 */ /* 0x000e620000008800 */
[----:B------:R-:W-:Y:S01]  /*8670*/  ULDC UR10, c[0x0][0xa80] ;  /* 0x0002a000000a7ab9 */ /* 0x000fe20000000800 */
[----:B------:R-:W-:Y:S01]  /*8680*/  UIADD3 UR5, UR7, 0x32440, URZ ;  /* 0x0003244007057890 */ /* 0x000fe2000fffe03f */
[----:B------:R-:W-:-:S03]  /*8690*/  UMOV UR15, 0x40000040 ;  /* 0x40000040000f7882 */ /* 0x000fc60000000000 */
[----:B------:R-:W4:Y:S01]  /*86a0*/  MUFU.TANH R164, R164 ;  /* 0x000000a400a47308 */ /* 0x000f220000002400 */
[----:B--2---:R-:W-:-:S07]  /*86b0*/  FMNMX.FTZ R207, R161, R152, !PT ;  /* 0x00000098a1cf7209 */ /* 0x004fce0007810000 */
[----:B------:R-:W2:Y:S01]  /*86c0*/  MUFU.TANH R155, R155 ;  /* 0x0000009b009b7308 */ /* 0x000ea20000002400 */
[----:B0-----:R-:W-:-:S07]  /*86d0*/  FMNMX.FTZ R152, R154, R201, !PT ;  /* 0x000000c99a987209 */ /* 0x001fce0007810000 */
[----:B------:R-:W0:Y:S01]  /*86e0*/  MUFU.TANH R203, R203 ;  /* 0x000000cb00cb7308 */ /* 0x000e220000002400 */
[----:B----4-:R-:W-:Y:S01]  /*86f0*/  FMNMX.FTZ R186, R164, R207, !PT ;  /* 0x000000cfa4ba7209 */ /* 0x010fe20007810000 */
[----:B-1----:R-:W-:Y:S02]  /*8700*/  UPRMT UR11, UR11, 0x654, UR5 ;  /* 0x000006540b0b7896 */ /* 0x002fe40008000005 */
[----:B------:R-:W-:-:S04]  /*8710*/  UIMAD UR5, UR4, 0xc00, UR60 ;  /* 0x00000c00040578a4 */ /* 0x000fc8000f8e023c */
[----:B------:R-:W1:Y:S01]  /*8720*/  MUFU.TANH R158, R158 ;  /* 0x0000009e009e7308 */ /* 0x000e620000002400 */
[----:B--2---:R-:W-:Y:S02]  /*8730*/  FMNMX.FTZ R207, R155, R152, !PT ;  /* 0x000000989bcf7209 */ /* 0x004fe40007810000 */
[----:B------:R-:W-:Y:S01]  /*8740*/  SYNCS.ARRIVE.TRANS64.RED.A1T0 RZ, [UR11], RZ ;  /* 0x000000ffffff79a7 */ /* 0x000fe2000810040b */
[----:B------:R-:W-:-:S04]  /*8750*/  UMOV UR14, UR5 ;  /* 0x00000005000e7c82 */ /* 0x000fc80008000000 */
        /* <DEDUP_REMOVED lines=77> */
[----:B------:R-:W4:Y:S01]  /*8c30*/  MUFU.TANH R206, R206 ;  /* 0x000000ce00ce7308 */ /* 0x000f220000002400 */
[----:B0-----:R-:W-:-:S04]  /*8c40*/  FMNMX.FTZ R197, R195, R152, !PT ;  /* 0x00000098c3c57209 */ /* 0x001fc80007810000 */
[----:B-1----:R-:W-:-:S04]  /*8c50*/  FMNMX.FTZ R197, R198, R197, !PT ;  /* 0x000000c5c6c57209 */ /* 0x002fc80007810000 */
[----:B----4-:R-:W-:-:S05]  /*8c60*/  FMNMX.FTZ R197, R206, R197, !PT ;  /* 0x000000c5cec57209 */ /* 0x010fca0007810000 */
        /* <DEDUP_REMOVED lines=22> */
[----:B0-----:R-:W-:Y:S01]  /*8dd0*/  FMNMX.FTZ R153, R207, R208, !PT ;  /* 0x000000d0cf997209 */ /* 0x001fe20007810000 */
[----:B------:R-:W-:Y:S01]  /*8de0*/  MUFU.EX2 R196, R196 ;  /* 0x000000c400c47308 */ /* 0x000fe20000000800 */
[--C-:B------:R-:W-:Y:S01]  /*8df0*/  FFMA.FTZ R170, R170, UR10, -R200.reuse ;  /* 0x0000000aaaaa7c23 */ /* 0x100fe200080108c8 */
[--C-:B------:R-:W-:Y:S01]  /*8e00*/  FFMA.FTZ R178, R178, UR10, -R200.reuse ;  /* 0x0000000ab2b27c23 */ /* 0x100fe200080108c8 */
[----:B------:R-:W-:Y:S01]  /*8e10*/  FFMA.FTZ R186, R186, UR10, -R200 ;  /* 0x0000000ababa7c23 */ /* 0x000fe200080108c8 */
[C---:B------:R-:W-:Y:S01]  /*8e20*/  FADD.FTZ R156, -R153.reuse, R201 ;  /* 0x000000c9999c7221 */ /* 0x040fe20000010100 */
[----:B------:R-:W-:-:S03]  /*8e30*/  FMUL.FTZ R208, R153, UR10 ;  /* 0x0000000a99d07c20 */ /* 0x000fc60008410000 */
[----:B------:R-:W-:Y:S01]  /*8e40*/  FMUL.FTZ R156, R156, UR10 ;  /* 0x0000000a9c9c7c20 */ /* 0x000fe20008410000 */
[--C-:B------:R-:W-:Y:S01]  /*8e50*/  FFMA.FTZ R154, R154, UR10, -R208.reuse ;  /* 0x0000000a9a9a7c23 */ /* 0x100fe200080108d0 */
[--C-:B------:R-:W-:Y:S01]  /*8e60*/  FFMA.FTZ R155, R155, UR10, -R208.reuse ;  /* 0x0000000a9b9b7c23 */ /* 0x100fe200080108d0 */
[--C-:B------:R-:W-:Y:S01]  /*8e70*/  FFMA.FTZ R207, R158, UR10, -R208.reuse ;  /* 0x0000000a9ecf7c23 */ /* 0x100fe200080108d0 */
[--C-:B------:R-:W-:Y:S01]  /*8e80*/  FFMA.FTZ R209, R159, UR10, -R208.reuse ;  /* 0x0000000a9fd17c23 */ /* 0x100fe200080108d0 */
[----:B------:R-:W0:Y:S01]  /*8e90*/  MUFU.EX2 R201, R156 ;  /* 0x0000009c00c97308 */ /* 0x000e220000000800 */
        /* <DEDUP_REMOVED lines=136> */
[--C-:B------:R-:W-:Y:S01]  /*9720*/  FFMA.FTZ R162, R162, UR10, -R208.reuse ;  /* 0x0000000aa2a27c23 */ /* 0x100fe200080108d0 */
[----:B--2---:R-:W-:Y:S01]  /*9730*/  F2FP.BF16.F32.PACK_AB R158, R202, R199 ;  /* 0x000000c7ca9e723e */ /* 0x004fe200000010ff */
        /* <DEDUP_REMOVED lines=9> */
[----:B------:R-:W-:Y:S01]  /*97d0*/  FFMA.FTZ R212, R175, UR10, -R208 ;  /* 0x0000000aafd47c23 */ /* 0x000fe200080108d0 */
        /* <DEDUP_REMOVED lines=8> */
[----:B------:R-:W1:Y:S01]  /*9860*/  MUFU.EX2 R161, R161 ;  /* 0x000000a100a17308 */ /* 0x000e620000000800 */
[--C-:B------:R-:W-:Y:S01]  /*9870*/  FFMA.FTZ R181, R180, UR10, -R200.reuse ;  /* 0x0000000ab4b57c23 */ /* 0x100fe200080108c8 */
[--C-:B------:R-:W-:Y:S01]  /*9880*/  FFMA.FTZ R180, R185, UR10, -R200.reuse ;  /* 0x0000000ab9b47c23 */ /* 0x100fe200080108c8 */
[----:B------:R-:W-:Y:S01]  /*9890*/  FFMA.FTZ R183, R187, UR10, -R200 ;  /* 0x0000000abbb77c23 */ /* 0x000fe200080108c8 */
[--C-:B------:R-:W-:Y:S01]  /*98a0*/  FFMA.FTZ R185, R184, UR10, -R208.reuse ;  /* 0x0000000ab8b97c23 */ /* 0x100fe200080108d0 */
[--C-:B------:R-:W-:Y:S01]  /*98b0*/  FFMA.FTZ R182, R182, UR10, -R208.reuse ;  /* 0x0000000ab6b67c23 */ /* 0x100fe200080108d0 */
[--C-:B------:R-:W-:Y:S01]  /*98c0*/  FFMA.FTZ R184, R189, UR10, -R208.reuse ;  /* 0x0000000abdb87c23 */ /* 0x100fe200080108d0 */
[----:B------:R-:W-:Y:S01]  /*98d0*/  FFMA.FTZ R187, R191, UR10, -R208 ;  /* 0x0000000abfbb7c23 */ /* 0x000fe200080108d0 */
[----:B------:R-:W-:Y:S01]  /*98e0*/  MUFU.EX2 R164, R164 ;  /* 0x000000a400a47308 */ /* 0x000fe20000000800 */
[--C-:B------:R-:W-:Y:S01]  /*98f0*/  FFMA.FTZ R189, R188, UR10, -R200.reuse ;  /* 0x0000000abcbd7c23 */ /* 0x100fe200080108c8 */
[----:B------:R-:W-:Y:S01]  /*9900*/  WARPGROUP.ARRIVE ;  /* 0x00000000000079c5 */ /* 0x000fe20000000000 */
[--C-:B------:R-:W-:Y:S01]  /*9910*/  FFMA.FTZ R191, R193, UR10, -R200.reuse ;  /* 0x0000000ac1bf7c23 */ /* 0x100fe200080108c8 */
[----:B------:R-:W-:Y:S01]  /*9920*/  FFMA.FTZ R188, R192, UR10, -R200 ;  /* 0x0000000ac0bc7c23 */ /* 0x000fe200080108c8 */
[--C-:B------:R-:W-:Y:S01]  /*9930*/  FFMA.FTZ R193, R195, UR10, -R208.reuse ;  /* 0x0000000ac3c17c23 */ /* 0x100fe200080108d0 */
[--C-:B------:R-:W-:Y:S01]  /*9940*/  FFMA.FTZ R190, R190, UR10, -R208.reuse ;  /* 0x0000000abebe7c23 */ /* 0x100fe200080108d0 */
[--C-:B------:R-:W-:Y:S01]  /*9950*/  FFMA.FTZ R192, R198, UR10, -R208.reuse ;  /* 0x0000000ac6c07c23 */ /* 0x100fe200080108d0 */
[----:B------:R-:W-:Y:S01]  /*9960*/  HGMMA.64x256x16.F32.BF16 R24, R156, gdesc[UR12].tnspB, R24, gsb0 ;  /* 0x43e0000c9c187df0 */ /* 0x000fe20008001818 */
[----:B------:R-:W-:Y:S01]  /*9970*/  MUFU.EX2 R203, R203 ;  /* 0x000000cb00cb7308 */ /* 0x000fe20000000800 */
[----:B------:R-:W-:Y:S01]  /*9980*/  UIADD3 UR14, UR5, 0x80, URZ ;  /* 0x00000080050e7890 */ /* 0x000fe2000fffe03f */
[----:B------:R-:W-:Y:S01]  /*9990*/  FFMA.FTZ R195, R206, UR10, -R208 ;  /* 0x0000000acec37c23 */ /* 0x000fe200080108d0 */
[----:B------:R-:W-:Y:S01]  /*99a0*/  UMOV UR15, 0x40000040 ;  /* 0x40000040000f7882 */ /* 0x000fe20000000000 */
[----:B------:R-:W-:Y:S01]  /*99b0*/  FFMA.FTZ R0, R194, R0, R196 ;  /* 0x00000000c2007223 */ /* 0x000fe200000100c4 */
[----:B------:R-:W-:-:S03]  /*99c0*/  FFMA.FTZ R4, R201, R4, R154 ;  /* 0x00000004c9047223 */ /* 0x000fc6000001009a */
[----:B------:R-:W-:Y:S01]  /*99d0*/  MUFU.EX2 R162, R162 ;  /* 0x000000a200a27308 */ /* 0x000fe20000000800 */
[----:B------:R-:W-:Y:S01]  /*99e0*/  FADD.FTZ R0, R197, R0 ;  /* 0x00000000c5007221 */ /* 0x000fe20000010000 */
[----:B------:R-:W-:-:S03]  /*99f0*/  FADD.FTZ R4, R155, R4 ;  /* 0x000000049b047221 */ /* 0x000fc60000010000 */
[----:B------:R-:W-:Y:S01]  /*9a00*/  FADD.FTZ R199, R199, R0 ;  /* 0x00000000c7c77221 */ /* 0x000fe20000010000 */
[----:B------:R-:W-:Y:S02]  /*9a10*/  FADD.FTZ R4, R207, R4 ;  /* 0x00000004cf047221 */ /* 0x000fe40000010000 */
[----:B------:R-:W2:Y:S01]  /*9a20*/  MUFU.EX2 R163, R163 ;  /* 0x000000a300a37308 */ /* 0x000ea20000000800 */
[----:B------:R-:W-:Y:S01]  /*9a30*/  FADD.FTZ R199, R202, R199 ;  /* 0x000000c7cac77221 */ /* 0x000fe20000010000 */
[----:B------:R-:W-:-:S06]  /*9a40*/  FADD.FTZ R209, R209, R4 ;  /* 0x00000004d1d17221 */ /* 0x000fcc0000010000 */
[----:B------:R-:W-:Y:S08]  /*9a50*/  MUFU.EX2 R204, R204 ;  /* 0x000000cc00cc7308 */ /* 0x000ff00000000800 */
[----:B------:R-:W4:Y:S08]  /*9a60*/  MUFU.EX2 R205, R205 ;  /* 0x000000cd00cd7308 */ /* 0x000f300000000800 */
[----:B------:R-:W-:Y:S08]  /*9a70*/  MUFU.EX2 R165, R165 ;  /* 0x000000a500a57308 */ /* 0x000ff00000000800 */
[----:B------:R-:W5:Y:S08]  /*9a80*/  MUFU.EX2 R166, R166 ;  /* 0x000000a600a67308 */ /* 0x000f700000000800 */
[----:B------:R-:W-:Y:S08]  /*9a90*/  MUFU.EX2 R169, R169 ;  /* 0x000000a900a97308 */ /* 0x000ff00000000800 */
[----:B------:R-:W-:Y:S08]  /*9aa0*/  MUFU.EX2 R210, R210 ;  /* 0x000000d200d27308 */ /* 0x000ff00000000800 */
[----:B------:R-:W-:Y:S08]  /*9ab0*/  MUFU.EX2 R167, R167 ;  /* 0x000000a700a77308 */ /* 0x000ff00000000800 */
[----:B------:R-:W3:Y:S08]  /*9ac0*/  MUFU.EX2 R168, R168 ;  /* 0x000000a800a87308 */ /* 0x000ef00000000800 */
[----:B------:R-:W-:Y:S08]  /*9ad0*/  MUFU.EX2 R171, R171 ;  /* 0x000000ab00ab7308 */ /* 0x000ff00000000800 */
[----:B------:R-:W0:Y:S08]  /*9ae0*/  MUFU.EX2 R212, R212 ;  /* 0x000000d400d47308 */ /* 0x000e300000000800 */
[----:B------:R-:W-:Y:S08]  /*9af0*/  MUFU.EX2 R170, R170 ;  /* 0x000000aa00aa7308 */ /* 0x000ff00000000800 */
[----:B------:R-:W0:Y:S08]  /*9b00*/  MUFU.EX2 R173, R173 ;  /* 0x000000ad00ad7308 */ /* 0x000e300000000800 */
[----:B------:R-:W-:Y:S08]  /*9b10*/  MUFU.EX2 R172, R172 ;  /* 0x000000ac00ac7308 */ /* 0x000ff00000000800 */
[----:B------:R-:W-:Y:S08]  /*9b20*/  MUFU.EX2 R175, R175 ;  /* 0x000000af00af7308 */ /* 0x000ff00000000800 */
[----:B------:R-:W-:Y:S08]  /*9b30*/  MUFU.EX2 R174, R174 ;  /* 0x000000ae00ae7308 */ /* 0x000ff00000000800 */
[----:B------:R-:W0:Y:S08]  /*9b40*/  MUFU.EX2 R177, R177 ;  /* 0x000000b100b17308 */ /* 0x000e300000000800 */
        /* <DEDUP_REMOVED lines=14> */
[----:B------:R-:W-:Y:S01]  /*9c30*/  MUFU.EX2 R190, R190 ;  /* 0x000000be00be7308 */ /* 0x000fe20000000800 */
[----:B------:R-:W-:-:S02]  /*9c40*/  WARPGROUP.DEPBAR.LE gsb0, 0x0 ;  /* 0x00008000000079c5 */ /* 0x000fc40000010000 */
[----:B-1----:R-:W-:-:S05]  /*9c50*/  F2FP.BF16.F32.PACK_AB R156, R161, R160 ;  /* 0x000000a0a19c723e */ /* 0x002fca00000010ff */
[----:B------:R-:W1:Y:S01]  /*9c60*/  MUFU.EX2 R193, R193 ;  /* 0x000000c100c17308 */ /* 0x000e620000000800 */
[----:B--2---:R-:W-:Y:S01]  /*9c70*/  F2FP.BF16.F32.PACK_AB R157, R163, R162 ;  /* 0x000000a2a39d723e */ /* 0x004fe200000010ff */
        /* <DEDUP_REMOVED lines=12> */
[----:B------:R-:W2:Y:S01]  /*9d40*/  MUFU.EX2 R195, R195 ;  /* 0x000000c300c37308 */ /* 0x000ea20000000800 */
[----:B------:R-:W-:Y:S01]  /*9d50*/  UMOV UR15, 0x40000040 ;  /* 0x40000040000f7882 */ /* 0x000fe20000000000 */
[----:B------:R-:W-:Y:S01]  /*9d60*/  FADD.FTZ R164, R203, R164 ;  /* 0x000000a4cba47221 */ /* 0x000fe20000010000 */
[----:B------:R-:W-:Y:S01]  /*9d70*/  FADD.FTZ R204, R205, R204 ;  /* 0x000000cccdcc7221 */ /* 0x000fe20000010000 */
[----:B------:R-:W-:Y:S02]  /*9d80*/  WARPGROUP.DEPBAR.LE gsb0, 0x0 ;  /* 0x00008000000079c5 */ /* 0x000fe40000010000 */
[----:B-----5:R-:W-:Y:S01]  /*9d90*/  F2FP.BF16.F32.PACK_AB R156, R166, R165 ;  /* 0x000000a5a69c723e */ /* 0x020fe200000010ff */
[----:B------:R-:W-:Y:S01]  /*9da0*/  FADD.FTZ R165, R165, R164 ;  /* 0x000000a4a5a57221 */ /* 0x000fe20000010000 */
[----:B---3--:R-:W-:Y:S01]  /*9db0*/  F2FP.BF16.F32.PACK_AB R157, R168, R167 ;  /* 0x000000a7a89d723e */ /* 0x008fe200000010ff */
[----:B------:R-:W-:Y:S01]  /*9dc0*/  FADD.FTZ R167, R167, R204 ;  /* 0x000000cca7a77221 */ /* 0x000fe20000010000 */
[----:B------:R-:W-:Y:S01]  /*9dd0*/  F2FP.BF16.F32.PACK_AB R158, R210, R169 ;  /* 0x000000a9d29e723e */ /* 0x000fe200000010ff */
[----:B------:R-:W-:Y:S01]  /*9de0*/  FADD.FTZ R166, R166, R165 ;  /* 0x000000a5a6a67221 */ /* 0x000fe20000010000 */
[----:B0-----:R-:W-:Y:S01]  /*9df0*/  F2FP.BF16.F32.PACK_AB R159, R212, R171 ;  /* 0x000000abd49f723e */ /* 0x001fe200000010ff */
        /* <DEDUP_REMOVED lines=46> */
[----:B-1----:R-:W-:Y:S01]  /*a0e0*/  F2FP.BF16.F32.PACK_AB R157, R193, R190 ;  /* 0x000000bec19d723e */ /* 0x002fe200000010ff */
        /* <DEDUP_REMOVED lines=14> */
.L_x_13915:
[----:B------:R-:W0:Y:S01]  /*a1d0*/  S2UR UR11, SR_CgaCtaId ;  /* 0x00000000000b79c3 */ /* 0x000e220000008800 */
[----:B------:R-:W-:Y:S01]  /*a1e0*/  R2UR UR5, R223 ;  /* 0x00000000df0572ca */ /* 0x000fe200000e0000 */
[----:B------:R-:W-:Y:S01]  /*a1f0*/  UIADD3 UR7, UR7, 0x32460, URZ ;  /* 0x0003246007077890 */ /* 0x000fe2000fffe03f */
[----:B------:R-:W-:Y:S01]  /*a200*/  IMAD.MOV.U32 R201, RZ, RZ, R153 ;  /* 0x000000ffffc97224 */ /* 0x000fe200078e0099 */
[----:B------:R-:W-:-:S10]  /*a210*/  MOV R200, R152 ;  /* 0x0000009800c87202 */ /* 0x000fd40000000f00 */
[----:B------:R-:W-:Y:S02]  /*a220*/  UISETP.GT.AND UP0, UPT, UR38, UR5, UPT ;  /* 0x000000052600728c */ /* 0x000fe4000bf04270 */
[----:B------:R-:W-:-:S04]  /*a230*/  UIADD3 UR38, UR38, -0x1, URZ ;  /* 0xffffffff26267890 */ /* 0x000fc8000fffe03f */
[----:B------:R-:W-:Y:S01]  /*a240*/  PLOP3.LUT P1, PT, PT, PT, UP0, 0x80, 0x0 ;  /* 0x000000000000781c */ /* 0x000fe20003f2f008 */
[----:B0-----:R-:W-:-:S09]  /*a250*/  UPRMT UR7, UR11, 0x654, UR7 ;  /* 0x000006540b077896 */ /* 0x001fd20008000007 */
[----:B------:R-:W-:Y:S03]  /*a260*/  SYNCS.ARRIVE.TRANS64.RED.A1T0 RZ, [UR7], RZ ;  /* 0x000000ffffff79a7 */ /* 0x000fe60008100407 */
[----:B------:R-:W-:Y:S05]  /*a270*/  @P1 BRA `(.L_x_13916) ;  /* 0xffffffd400cc1947 */ /* 0x000fea000383ffff */
.L_x_13905:
[----:B------:R-:W0:Y:S01]  /*a280*/  SHFL.BFLY PT, R3, R0, 0x2, 0x1f ;  /* 0x0c401f0000037f89 */ /* 0x000e2200000e0000 */
[----:B------:R-:W-:Y:S01]  /*a290*/  IMAD.U32 R9, RZ, RZ, UR10 ;  /* 0x0000000aff097e24 */ /* 0x000fe2000f8e00ff */
[----:B------:R-:W-:Y:S02]  /*a2a0*/  PLOP3.LUT P0, PT, PT, PT, PT, 0x8, 0x0 ;  /* 0x000000000000781c */ /* 0x000fe40003f0e170 */
[----:B------:R-:W1:Y:S01]  /*a2b0*/  SHFL.BFLY PT, R5, R4, 0x2, 0x1f ;  /* 0x0c401f0004057f89 */ /* 0x000e6200000e0000 */
[----:B------:R-:W2:Y:S01]  /*a2c0*/  S2R R154, SR_TID.X ;  /* 0x00000000009a7919 */ /* 0x000ea20000002100 */
[----:B0-----:R-:W-:Y:S01]  /*a2d0*/  FADD.FTZ R3, R3, R0 ;  /* 0x0000000003037221 */ /* 0x001fe20000010000 */
[----:B------:R-:W-:Y:S02]  /*a2e0*/  IMAD.MOV.U32 R0, RZ, RZ, RZ ;  /* 0x000000ffff007224 */ /* 0x000fe400078e00ff */
[----:B-1----:R-:W-:Y:S02]  /*a2f0*/  FADD.FTZ R5, R5, R4 ;  /* 0x0000000405057221 */ /* 0x002fe40000010000 */
[----:B------:R-:W0:Y:S04]  /*a300*/  SHFL.BFLY PT, R2, R3, 0x1, 0x1f ;  /* 0x0c201f0003027f89 */ /* 0x000e2800000e0000 */
[----:B------:R-:W1:Y:S01]  /*a310*/  SHFL.BFLY PT, R6, R5, 0x1, 0x1f ;  /* 0x0c201f0005067f89 */ /* 0x000e6200000e0000 */
[----:B--2---:R-:W-:-:S04]  /*a320*/  SHF.R.U32.HI R154, RZ, 0x7, R154 ;  /* 0x00000007ff9a7819 */ /* 0x004fc8000001169a */
[----:B------:R-:W-:-:S05]  /*a330*/  IADD3 R4, -R154, 0xb, RZ ;  /* 0x0000000b9a047810 */ /* 0x000fca0007ffe1ff */
[----:B------:R2:W-:Y:S06]  /*a340*/  BAR.ARV R4, 0x100 ;  /* 0x000400040000751d */ /* 0x0005ec0000002000 */
[----:B0-----:R-:W-:Y:S01]  /*a350*/  FADD.FTZ R7, R3, R2 ;  /* 0x0000000203077221 */ /* 0x001fe20000010000 */
[----:B------:R-:W-:Y:S02]  /*a360*/  IMAD.MOV.U32 R2, RZ, RZ, RZ ;  /* 0x000000ffff027224 */ /* 0x000fe400078e00ff */
[----:B-1----:R-:W-:Y:S01]  /*a370*/  FADD.FTZ R8, R5, R6 ;  /* 0x0000000605087221 */ /* 0x002fe20000010000 */
[----:B------:R-:W-:Y:S06]  /*a380*/  BAR.ARV 0x8, 0x180 ;  /* 0x0206000000007b1d */ /* 0x000fec0000002000 */
[----:B------:R-:W-:Y:S01]  /*a390*/  FSETP.NE.FTZ.AND P1, PT, R7, RZ, PT ;  /* 0x000000ff0700720b */ /* 0x000fe20003f35000 */
[----:B--2---:R-:W-:Y:S01]  /*a3a0*/  IMAD.MOV.U32 R4, RZ, RZ, -0x800000 ;  /* 0xff800000ff047424 */ /* 0x004fe200078e00ff */
[----:B------:R-:W-:-:S02]  /*a3b0*/  FSETP.NE.FTZ.AND P2, PT, R8, RZ, PT ;  /* 0x000000ff0800720b */ /* 0x000fc40003f55000 */
[----:B------:R-:W-:-:S09]  /*a3c0*/  MOV R5, 0xff800000 ;  /* 0xff80000000057802 */ /* 0x000fd20000000f00 */
[----:B------:R-:W0:Y:S02]  /*a3d0*/  @P1 MUFU.LG2 R6, R7 ;  /* 0x0000000700061308 */ /* 0x000e240000000c00 */
[----:B------:R-:W-:-:S06]  /*a3e0*/  @P2 FMUL.FTZ R9, R9, 0.69314718246459960938 ;  /* 0x3f31721809092820 */ /* 0x000fcc0000410000 */
[----:B------:R-:W1:Y:S08]  /*a3f0*/  @P2 MUFU.LG2 R3, R8 ;  /* 0x0000000800032308 */ /* 0x000e700000000c00 */
[----:B------:R2:W3:Y:S01]  /*a400*/  @P1 MUFU.RCP R2, R7 ;  /* 0x0000000700021308 */ /* 0x0004e20000001000 */
[----:B0-----:R-:W-:-:S07]  /*a410*/  @P1 FMUL.FTZ R6, R6, 0.69314718246459960938 ;  /* 0x3f31721806061820 */ /* 0x001fce0000410000 */
[----:B------:R1:W0:Y:S01]  /*a420*/  @P2 MUFU.RCP R0, R8 ;  /* 0x0000000800002308 */ /* 0x0002220000001000 */
[----:B--2---:R-:W-:-:S04]  /*a430*/  IMAD.U32 R7, RZ, RZ, UR10 ;  /* 0x0000000aff077e24 */ /* 0x004fc8000f8e00ff */
[----:B------:R-:W-:Y:S01]  /*a440*/  @P1 FMUL.FTZ R7, R7, 0.69314718246459960938 ;  /* 0x3f31721807071820 */ /* 0x000fe20000410000 */
[----:B-1----:R-:W-:Y:S01]  /*a450*/  @P2 FMUL.FTZ R8, R3, 0.69314718246459960938 ;  /* 0x3f31721803082820 */ /* 0x002fe20000410000 */
        /* <DEDUP_REMOVED lines=130> */
.L_x_13879:
[----:B------:R-:W-:Y:S05]  /*ac80*/  @P0 BRA `(.L_x_13917) ;  /* 0x0000002000540947 */ /* 0x000fea0003800000 */
[----:B------:R-:W2:Y:S01]  /*ac90*/  LDL R0, [R1] ;  /* 0x0000000001007983 */ /* 0x000ea20000100800 */
[----:B------:R-:W0:Y:S01]  /*aca0*/  LDC R10, c[0x0][0xce8] ;  /* 0x00033a00ff0a7b82 */ /* 0x000e220000000800 */
[----:B------:R-:W-:Y:S01]  /*acb0*/  ULDC.64 UR8, c[0x0][0xcd0] ;  /* 0x0003340000087ab9 */ /* 0x000fe20000000a00 */
[----:B------:R-:W-:Y:S06]  /*acc0*/  BSSY B0, `(.L_x_13918) ;  /* 0x000014d000007945 */ /* 0x000fec0003800000 */
[----:B------:R-:W1:Y:S08]  /*acd0*/  S2UR UR12, SR_CTAID.Z ;  /* 0x00000000000c79c3 */ /* 0x000e700000002700 */
[----:B------:R-:W3:Y:S08]  /*ace0*/  LDC.64 R20, c[0x0][0xcd8] ;  /* 0x00033600ff147b82 */ /* 0x000ef00000000a00 */
[----:B------:R-:W-:Y:S01]  /*acf0*/  BAR.SYNC.DEFER_BLOCKING 0x1, 0x100 ;  /* 0x0044000000007b1d */ /* 0x000fe20000010000 */
[----:B0-----:R-:W-:-:S07]  /*ad00*/  ISETP.NE.AND P0, PT, R10, 0x1, PT ;  /* 0x000000010a00780c */ /* 0x001fce0003f05270 */
[----:B------:R-:W0:Y:S01]  /*ad10*/  S2UR UR11, SR_CTAID.Y ;  /* 0x00000000000b79c3 */ /* 0x000e220000002600 */
[----:B-1----:R-:W-:-:S07]  /*ad20*/  USHF.R.S32.HI UR10, URZ, 0x1f, UR12 ;  /* 0x0000001f3f0a7899 */ /* 0x002fce000801140c */
[----:B------:R-:W0:Y:S08]  /*ad30*/  LDC R35, c[0x0][0xd50] ;  /* 0x00035400ff237b82 */ /* 0x000e300000000800 */
[----:B------:R-:W1:Y:S08]  /*ad40*/  @P0 LDC R16, c[0x0][0xcec] ;  /* 0x00033b00ff100b82 */ /* 0x000e700000000800 */
[----:B------:R-:W4:Y:S08]  /*ad50*/  LDC.64 R22, c[0x0][0xc40] ;  /* 0x00031000ff167b82 */ /* 0x000f300000000a00 */
[----:B------:R-:W5:Y:S08]  /*ad60*/  @P0 LDC R19, c[0x0][0xcf0] ;  /* 0x00033c00ff130b82 */ /* 0x000f700000000800 */
[----:B------:R-:W5:Y:S08]  /*ad70*/  @P0 LDC R34, c[0x0][0xcec] ;  /* 0x00033b00ff220b82 */ /* 0x000f700000000800 */
[----:B------:R-:W5:Y:S01]  /*ad80*/  @P0 LDC R153, c[0x0][0xcf0] ;  /* 0x00033c00ff990b82 */ /* 0x000f620000000800 */
        /* <DEDUP_REMOVED lines=9> */
[----:B--2---:R-:W-:-:S05]  /*ae20*/  VIADD R7, R0, 0xffffff80 ;  /* 0xffffff8000077836 */ /* 0x004fca0000000000 */
[----:B------:R-:W-:-:S04]  /*ae30*/  SHF.R.S32.HI R6, RZ, 0x1f, R7 ;  /* 0x0000001fff067819 */ /* 0x000fc80000011407 */
[CC--:B------:R-:W-:Y:S02]  /*ae40*/  LEA.HI R8, R6.reuse, R7.reuse, RZ, 0x7 ;  /* 0x0000000706087211 */ /* 0x0c0fe400078f38ff */
[----:B------:R-:W-:Y:S02]  /*ae50*/  LEA.HI R15, R6, R7, RZ, 0x2 ;  /* 0x00000007060f7211 */ /* 0x000fe400078f10ff */
[C---:B------:R-:W-:Y:S02]  /*ae60*/  LOP3.LUT R0, R8.reuse, 0xffffff80, RZ, 0xc0, !PT ;  /* 0xffffff8008007812 */ /* 0x040fe400078ec0ff */
[----:B------:R-:W-:Y:S02]  /*ae70*/  SHF.R.S32.HI R9, RZ, 0x7, R8 ;  /* 0x00000007ff097819 */ /* 0x000fe40000011408 */
[----:B------:R-:W-:Y:S02]  /*ae80*/  IADD3 R0, R7, -R0, RZ ;  /* 0x8000000007007210 */ /* 0x000fe40007ffe0ff */
[----:B------:R-:W-:-:S02]  /*ae90*/  LEA.HI R6, R8, R9, RZ, 0x1 ;  /* 0x0000000908067211 */ /* 0x000fc400078f08ff */
[----:B------:R-:W-:Y:S02]  /*aea0*/  SHF.R.S32.HI R13, RZ, 0x1f, R0 ;  /* 0x0000001fff0d7819 */ /* 0x000fe40000011400 */
[----:B------:R-:W-:Y:S02]  /*aeb0*/  LOP3.LUT R8, R15, 0xfffffffc, RZ, 0xc0, !PT ;  /* 0xfffffffc0f087812 */ /* 0x000fe400078ec0ff */
[----:B------:R-:W-:Y:S02]  /*aec0*/  LEA.HI R12, R13, R0, RZ, 0x2 ;  /* 0x000000000d0c7211 */ /* 0x000fe400078f10ff */
[----:B------:R-:W-:Y:S01]  /*aed0*/  LOP3.LUT R6, R6, 0x3fffffe, RZ, 0xc0, !PT ;  /* 0x03fffffe06067812 */ /* 0x000fe200078ec0ff */
[----:B------:R-:W-:Y:S01]  /*aee0*/  IMAD.IADD R7, R7, 0x1, -R8 ;  /* 0x0000000107077824 */ /* 0x000fe200078e0a08 */
[--C-:B------:R-:W-:Y:S02]  /*aef0*/  SHF.R.S32.HI R11, RZ, 0x2, R12.reuse ;  /* 0x00000002ff0b7819 */ /* 0x100fe4000001140c */
[----:B------:R-:W-:Y:S01]  /*af00*/  SHF.R.S32.HI R14, RZ, 0x1f, R12 ;  /* 0x0000001fff0e7819 */ /* 0x000fe2000001140c */
[----:B------:R-:W-:Y:S01]  /*af10*/  IMAD.IADD R8, R9, 0x1, -R6 ;  /* 0x0000000109087824 */ /* 0x000fe200078e0a06 */
[----:B------:R-:W-:-:S02]  /*af20*/  LEA.HI R9, R7, R7, RZ, 0x1 ;  /* 0x0000000707097211 */ /* 0x000fc400078f08ff */
[----:B------:R-:W-:Y:S02]  /*af30*/  LEA.HI R14, R14, R11, RZ, 0x3 ;  /* 0x0000000b0e0e7211 */ /* 0x000fe400078f18ff */
[----:B------:R-:W-:Y:S02]  /*af40*/  LEA.HI R13, R13, R0, RZ, 0x5 ;  /* 0x000000000d0d7211 */ /* 0x000fe400078f28ff */
[----:B------:R-:W-:-:S05]  /*af50*/  LOP3.LUT R14, R14, 0xfffffff8, RZ, 0xc0, !PT ;  /* 0xfffffff80e0e7812 */ /* 0x000fca00078ec0ff */
[----:B------:R-:W-:Y:S01]  /*af60*/  IMAD.IADD R6, R11, 0x1, -R14 ;  /* 0x000000010b067824 */ /* 0x000fe200078e0a0e */
[----:B------:R-:W-:Y:S01]  /*af70*/  LOP3.LUT R14, R9, 0x1ffffffe, RZ, 0xc0, !PT ;  /* 0x1ffffffe090e7812 */ /* 0x000fe200078ec0ff */
[----:B------:R-:W2:Y:S01]  /*af80*/  S2R R11, SR_CTAID.X ;  /* 0x00000000000b7919 */ /* 0x000ea20000002500 */
[----:B------:R-:W-:Y:S02]  /*af90*/  SHF.R.S32.HI R9, RZ, 0x5, R13 ;  /* 0x00000005ff097819 */ /* 0x000fe4000001140d */
[----:B------:R-:W-:Y:S01]  /*afa0*/  IADD3 R13, R7, -R14, RZ ;  /* 0x8000000e070d7210 */ /* 0x000fe20007ffe0ff */
[----:B------:R-:W-:Y:S01]  /*afb0*/  IMAD.U32 R7, RZ, RZ, UR5 ;  /* 0x00000005ff077e24 */ /* 0x000fe2000f8e00ff */
[----:B------:R-:W-:Y:S01]  /*afc0*/  MOV R7, UR6 ;  /* 0x0000000600077c02 */ /* 0x000fe20008000f00 */
[----:B------:R-:W-:Y:S01]  /*afd0*/  IMAD R9, R9, 0x10, R6 ;  /* 0x0000001009097824 */ /* 0x000fe200078e0206 */
[----:B------:R-:W-:Y:S01]  /*afe0*/  UIMAD UR6, UR13, UR9, UR7 ;  /* 0x000000090d0672a4 */ /* 0x000fe2000f8e0207 */
[----:B------:R-:W-:Y:S01]  /*aff0*/  IMAD.U32 R6, RZ, RZ, UR4 ;  /* 0x00000004ff067e24 */ /* 0x000fe2000f8e00ff */
[----:B------:R-:W-:Y:S01]  /*b000*/  UIMAD.WIDE.U32 UR4, UR13, UR8, URZ ;  /* 0x000000080d0472a5 */ /* 0x000fe2000f8e003f */
[----:B------:R-:W-:-:S02]  /*b010*/  IMAD R18, R8, 0x40, R9 ;  /* 0x0000004008127824 */ /* 0x000fc400078e0209 */
[C---:B---3--:R-:W-:Y:S01]  /*b020*/  IMAD R14, R20.reuse, UR10, RZ ;  /* 0x0000000a140e7c24 */ /* 0x048fe2000f8e02ff */
[----:B------:R-:W-:Y:S01]  /*b030*/  UIADD3 UR6, UR5, UR6, URZ ;  /* 0x0000000605067290 */ /* 0x000fe2000fffe03f */
[----:B------:R-:W-:Y:S01]  /*b040*/  IMAD R8, R13, 0x8, R18 ;  /* 0x000000080d087824 */ /* 0x000fe200078e0212 */
[----:B------:R-:W-:Y:S01]  /*b050*/  ULDC.64 UR8, c[0x0][0xc28] ;  /* 0x00030a0000087ab9 */ /* 0x000fe20000000a00 */
[----:B------:R-:W-:-:S04]  /*b060*/  IMAD.WIDE.U32 R6, R20, UR12, R6 ;  /* 0x0000000c14067c25 */ /* 0x000fc8000f8e0006 */
[----:B------:R-:W-:Y:S02]  /*b070*/  IMAD R20, RZ, RZ, -UR13 ;  /* 0x8000000dff147e24 */ /* 0x000fe4000f8e02ff */
[----:B------:R-:W-:Y:S02]  /*b080*/  IMAD R17, R21, UR12, R14 ;  /* 0x0000000c15117c24 */ /* 0x000fe4000f8e020e */
[----:B------:R-:W-:Y:S02]  /*b090*/  IMAD.U32 R9, RZ, RZ, UR5 ;  /* 0x00000005ff097e24 */ /* 0x000fe4000f8e00ff */
[----:B0-----:R-:W-:Y:S02]  /*b0a0*/  IMAD R35, R35, R20, UR11 ;  /* 0x0000000b23237e24 */ /* 0x001fe4000f8e0214 */
[----:B------:R-:W-:Y:S01]  /*b0b0*/  IMAD.U32 R9, RZ, RZ, UR6 ;  /* 0x00000006ff097e24 */ /* 0x000fe2000f8e00ff */
[----:B------:R-:W-:Y:S01]  /*b0c0*/  ULDC.64 UR6, c[0x0][0xc48] ;  /* 0x0003120000067ab9 */ /* 0x000fe20000000a00 */
[----:B------:R-:W-:-:S02]  /*b0d0*/  IMAD.IADD R7, R7, 0x1, R17 ;  /* 0x0000000107077824 */ /* 0x000fc400078e0211 */
[----:B--2---:R-:W-:Y:S01]  /*b0e0*/  IMAD R13, R11, 0x80, R8 ;  /* 0x000000800b0d7824 */ /* 0x004fe200078e0208 */
[----:B------:R-:W-:Y:S01]  /*b0f0*/  MOV R8, UR4 ;  /* 0x0000000400087c02 */ /* 0x000fe20008000f00 */
[----:B------:R-:W-:Y:S02]  /*b100*/  ULDC.64 UR4, c[0x0][0xce0] ;  /* 0x0003380000047ab9 */ /* 0x000fe40000000a00 */
[----:B-1----:R-:W-:Y:S01]  /*b110*/  @P0 IMAD.HI.U32 R14, R13, R16, RZ ;  /* 0x000000100d0e0227 */ /* 0x002fe200078e00ff */
[----:B------:R-:W-:-:S03]  /*b120*/  MOV R15, R13 ;  /* 0x0000000d000f7202 */ /* 0x000fc60000000f00 */
[C---:B----4-:R-:W-:Y:S01]  /*b130*/  IMAD R16, R22.reuse, UR10, RZ ;  /* 0x0000000a16107c24 */ /* 0x050fe2000f8e02ff */
[----:B-----5:R-:W-:Y:S01]  /*b140*/  @P0 SHF.R.U32.HI R15, RZ, R19, R14 ;  /* 0x00000013ff0f0219 */ /* 0x020fe2000001160e */
[----:B------:R-:W-:-:S04]  /*b150*/  IMAD.WIDE.U32 R8, R22, UR12, R8 ;  /* 0x0000000c16087c25 */ /* 0x000fc8000f8e0008 */
[----:B------:R-:W-:Y:S01]  /*b160*/  IMAD R19, R23, UR12, R16 ;  /* 0x0000000c17137c24 */ /* 0x000fe2000f8e0210 */
[----:B------:R-:W-:Y:S01]  /*b170*/  SHF.R.S32.HI R16, RZ, 0x1f, R35 ;  /* 0x0000001fff107819 */ /* 0x000fe20000011423 */
        /* <DEDUP_REMOVED lines=9> */
[----:B------:R-:W-:Y:S01]  /*b210*/  SHF.R.S32.HI R19, RZ, 0x1f, R15 ;  /* 0x0000001fff137819 */ /* 0x000fe2000001140f */
[----:B------:R-:W-:Y:S01]  /*b220*/  IMAD R16, R35, UR5, R14 ;  /* 0x0000000523107c24 */ /* 0x000fe2000f8e020e */
[--C-:B------:R-:W-:Y:S01]  /*b230*/  SHF.R.S32.HI R14, RZ, 0x1f, R17.reuse ;  /* 0x0000001fff0e7819 */ /* 0x100fe20000011411 */
[----:B------:R-:W-:Y:S01]  /*b240*/  ULDC.64 UR4, c[0x0][0xc30] ;  /* 0x00030c0000047ab9 */ /* 0x000fe20000000a00 */
[----:B------:R-:W-:Y:S01]  /*b250*/  IADD3 R15, -R15, RZ, RZ ;  /* 0x000000ff0f0f7210 */ /* 0x000fe20007ffe1ff */
[----:B------:R-:W-:Y:S01]  /*b260*/  IMAD.MOV R20, RZ, RZ, -R17 ;  /* 0x000000ffff147224 */ /* 0x000fe200078e0a11 */
[----:B------:R-:W-:Y:S01]  /*b270*/  IADD3.X R7, R19, R7, R16, P0, !PT ;  /* 0x0000000713077210 */ /* 0x000fe200007fe410 */
[----:B------:R-:W-:-:S02]  /*b280*/  IMAD R14, R14, UR4, RZ ;  /* 0x000000040e0e7c24 */ /* 0x000fc4000f8e02ff */
[----:B------:R-:W-:Y:S02]  /*b290*/  IMAD R15, R10, R15, R13 ;  /* 0x0000000f0a0f7224 */ /* 0x000fe400078e020d */
        /* <DEDUP_REMOVED lines=32> */
[C---:B------:R-:W-:Y:S01]  /*b4a0*/  VIADD R11, R13.reuse, 0x8 ;  /* 0x000000080d0b7836 */ /* 0x040fe20000000000 */
[----:B------:R-:W0:Y:S01]  /*b4b0*/  SHFL.IDX PT, R15, R19, RZ, 0x1c1f ;  /* 0x001c1fff130f7589 */ /* 0x000e2200000e0000 */
[----:B------:R-:W-:Y:S01]  /*b4c0*/  UIADD3 UR4, UR4, 0x32420, URZ ;  /* 0x0003242004047890 */ /* 0x000fe2000fffe03f */
[----:B------:R-:W-:-:S02]  /*b4d0*/  ISETP.GE.OR P1, PT, R13, R10, P0 ;  /* 0x0000000a0d00720c */ /* 0x000fc40000726670 */
        /* <DEDUP_REMOVED lines=8> */
[----:B------:R-:W-:-:S05]  /*b560*/  IADD3 R0, R0, -R19, RZ ;  /* 0x8000001300007210 */ /* 0x000fca0007ffe0ff */
[----:B------:R-:W-:Y:S01]  /*b570*/  IMAD.SHL.U32 R0, R0, 0x2, RZ ;  /* 0x0000000200007824 */ /* 0x000fe200078e00ff */
[----:B0-----:R3:W-:Y:S04]  /*b580*/  @!P1 ST.E desc[UR36][R14.64], R5 ;  /* 0x000000050e009985 */ /* 0x0017e8000c101924 */
[----:B--2---:R3:W-:Y:S01]  /*b590*/  @!P0 ST.E desc[UR36][R16.64], R4 ;  /* 0x0000000410008985 */ /* 0x0047e2000c101924 */
[----:B------:R-:W-:Y:S05]  /*b5a0*/  @P2 BRA `(.L_x_13919) ;  /* 0x0000000800f82947 */ /* 0x000fea0003800000 */
[C---:B---3--:R-:W-:Y:S01]  /*b5b0*/  VIADD R4, R0.reuse, 0x8 ;  /* 0x0000000800047836 */ /* 0x048fe20000000000 */
[----:B------:R-:W-:Y:S01]  /*b5c0*/  ULDC UR4, c[0x0][0xbc8] ;  /* 0x0002f20000047ab9 */ /* 0x000fe20000000800 */
[C---:B------:R-:W-:Y:S01]  /*b5d0*/  VIADD R5, R0.reuse, 0x10 ;  /* 0x0000001000057836 */ /* 0x040fe20000000000 */
[C---:B------:R-:W-:Y:S01]  /*b5e0*/  IADD3 R12, R0.reuse, 0x18, RZ ;  /* 0x00000018000c7810 */ /* 0x040fe20007ffe0ff */
[----:B------:R-:W-:Y:S01]  /*b5f0*/  VIADD R18, R0, 0x20 ;  /* 0x0000002000127836 */ /* 0x000fe20000000000 */
[----:B------:R-:W-:Y:S01]  /*b600*/  ISETP.GE.AND P3, PT, R4, UR4, PT ;  /* 0x0000000404007c0c */ /* 0x000fe2000bf66270 */
[C---:B------:R-:W-:Y:S01]  /*b610*/  VIADD R19, R0.reuse, 0x28 ;  /* 0x0000002800137836 */ /* 0x040fe20000000000 */
[----:B------:R-:W-:Y:S01]  /*b620*/  ISETP.GE.AND P4, PT, R5, UR4, PT ;  /* 0x0000000405007c0c */ /* 0x000fe2000bf86270 */
[----:B------:R-:W-:Y:S01]  /*b630*/  VIADD R20, R0, 0x30 ;  /* 0x0000003000147836 */ /* 0x000fe20000000000 */
[----:B------:R-:W-:Y:S01]  /*b640*/  ISETP.GE.AND P5, PT, R12, UR4, PT ;  /* 0x000000040c007c0c */ /* 0x000fe2000bfa6270 */
[C---:B------:R-:W-:Y:S01]  /*b650*/  VIADD R22, R0.reuse, 0x40 ;  /* 0x0000004000167836 */ /* 0x040fe20000000000 */
[C---:B------:R-:W-:Y:S01]  /*b660*/  ISETP.GE.AND P2, PT, R0.reuse, UR4, PT ;  /* 0x0000000400007c0c */ /* 0x040fe2000bf46270 */
[----:B------:R-:W-:Y:S01]  /*b670*/  VIADD R23, R0, 0x48 ;  /* 0x0000004800177836 */ /* 0x000fe20000000000 */
[----:B------:R-:W-:Y:S01]  /*b680*/  ISETP.GE.AND P0, PT, R18, UR4, PT ;  /* 0x0000000412007c0c */ /* 0x000fe2000bf06270 */
[----:B------:R-:W-:Y:S01]  /*b690*/  VIADD R34, R0, 0x50 ;  /* 0x0000005000227836 */ /* 0x000fe20000000000 */
[----:B------:R-:W-:-:S02]  /*b6a0*/  ISETP.GE.AND P1, PT, R19, UR4, PT ;  /* 0x0000000413007c0c */ /* 0x000fc4000bf26270 */
[----:B------:R-:W-:Y:S02]  /*b6b0*/  IADD3 R21, R0, 0x38, RZ ;  /* 0x0000003800157810 */ /* 0x000fe40007ffe0ff */
[----:B------:R-:W-:Y:S02]  /*b6c0*/  @!P3 LEA.HI R4, R4, R4, RZ, 0x1 ;  /* 0x000000040404b211 */ /* 0x000fe400078f08ff */
[----:B------:R-:W-:Y:S02]  /*b6d0*/  @!P4 LEA.HI R5, R5, R5, RZ, 0x1 ;  /* 0x000000050505c211 */ /* 0x000fe400078f08ff */
[----:B------:R-:W-:Y:S02]  /*b6e0*/  @!P5 LEA.HI R12, R12, R12, RZ, 0x1 ;  /* 0x0000000c0c0cd211 */ /* 0x000fe400078f08ff */
[----:B------:R-:W-:Y:S02]  /*b6f0*/  @!P3 LOP3.LUT R13, R4, 0xfffffffe, RZ, 0xc0, !PT ;  /* 0xfffffffe040db812 */ /* 0x000fe400078ec0ff */
[----:B------:R-:W-:Y:S01]  /*b700*/  @!P4 LOP3.LUT R15, R5, 0xfffffffe, RZ, 0xc0, !PT ;  /* 0xfffffffe050fc812 */ /* 0x000fe200078ec0ff */
[----:B-1--4-:R-:W-:Y:S01]  /*b710*/  @!P2 IMAD.WIDE R4, R0, 0x4, R6 ;  /* 0x000000040004a825 */ /* 0x012fe200078e0206 */
        /* <DEDUP_REMOVED lines=14> */
[----:B0-----:R-:W-:Y:S01]  /*b800*/  VIADD R25, R0, 0x60 ;  /* 0x0000006000197836 */ /* 0x001fe20000000000 */
[----:B------:R-:W-:Y:S02]  /*b810*/  @!P1 LEA.HI R19, R19, R19, RZ, 0x1 ;  /* 0x0000001313139211 */ /* 0x000fe400078f08ff */
[----:B------:R-:W-:Y:S01]  /*b820*/  @!P0 LOP3.LUT R5, R18, 0xfffffffe, RZ, 0xc0, !PT ;  /* 0xfffffffe12058812 */ /* 0x000fe200078ec0ff */
[----:B-1----:R-:W-:Y:S01]  /*b830*/  VIADD R28, R0, 0x88 ;  /* 0x00000088001c7836 */ /* 0x002fe20000000000 */
[----:B------:R-:W-:Y:S02]  /*b840*/  @!P1 LOP3.LUT R13, R19, 0xfffffffe, RZ, 0xc0, !PT ;  /* 0xfffffffe130d9812 */ /* 0x000fe400078ec0ff */
        /* <DEDUP_REMOVED lines=14> */
[----:B------:R-:W-:Y:S02]  /*b930*/  IADD3 R24, R0, 0x58, RZ ;  /* 0x0000005800187810 */ /* 0x000fe40007ffe0ff */
[----:B------:R-:W-:Y:S01]  /*b940*/  @!P6 LOP3.LUT R19, R34, 0xfffffffe, RZ, 0xc0, !PT ;  /* 0xfffffffe2213e812 */ /* 0x000fe200078ec0ff */
        /* <DEDUP_REMOVED lines=37> */
[----:B---3--:R-:W-:Y:S01]  /*bba0*/  @!P5 LOP3.LUT R17, R22, 0xfffffffe, RZ, 0xc0, !PT ;  /* 0xfffffffe1611d812 */ /* 0x008fe200078ec0ff */
[----:B------:R-:W-:Y:S01]  /*bbb0*/  VIADD R22, R0, 0xb0 ;  /* 0x000000b000167836 */ /* 0x000fe20000000000 */
[----:B------:R-:W-:-:S02]  /*bbc0*/  @!P4 LOP3.LUT R23, R23, 0xfffffffe, RZ, 0xc0, !PT ;  /* 0xfffffffe1717c812 */ /* 0x000fc400078ec0ff */
[----:B----4-:R-:W-:Y:S01]  /*bbd0*/  @!P3 LOP3.LUT R19, R28, 0xfffffffe, RZ, 0xc0, !PT ;  /* 0xfffffffe1c13b812 */ /* 0x010fe200078ec0ff */
[C---:B------:R-:W-:Y:S01]  /*bbe0*/  VIADD R28, R0.reuse, 0xc0 ;  /* 0x000000c0001c7836 */ /* 0x040fe20000000000 */
[----:B------:R-:W-:Y:S01]  /*bbf0*/  IADD3 R25, R0, 0x98, RZ ;  /* 0x0000009800197810 */ /* 0x000fe20007ffe0ff */
[--C-:B0-----:R-:W-:Y:S01]  /*bc00*/  @!P2 IMAD.WIDE R4, R15, 0x4, R6.reuse ;  /* 0x000000040f04a825 */ /* 0x101fe200078e0206 */
[----:B------:R-:W-:Y:S02]  /*bc10*/  ISETP.GE.AND P0, PT, R24, UR4, PT ;  /* 0x0000000418007c0c */ /* 0x000fe4000bf06270 */
[----:B------:R-:W-:Y:S01]  /*bc20*/  ISETP.GE.AND P1, PT, R25, UR4, PT ;  /* 0x0000000419007c0c */ /* 0x000fe2000bf26270 */
[--C-:B-1----:R-:W-:Y:S01]  /*bc30*/  @!P6 IMAD.WIDE R12, R21, 0x4, R6.reuse ;  /* 0x00000004150ce825 */ /* 0x102fe200078e0206 */
        /* <DEDUP_REMOVED lines=19> */
[----:B-1----:R-:W-:Y:S01]  /*bd70*/  @!P1 LOP3.LUT R13, R25, 0xfffffffe, RZ, 0xc0, !PT ;  /* 0xfffffffe190d9812 */ /* 0x002fe200078ec0ff */
[----:B------:R-:W-:Y:S01]  /*bd80*/  @!P0 IMAD.WIDE R4, R5, 0x4, R6 ;  /* 0x0000000405048825 */ /* 0x000fe200078e0206 */
[----:B------:R-:W-:-:S02]  /*bd90*/  @!P4 LEA.HI R22, R22, R22, RZ, 0x1 ;  /* 0x000000161616c211 */ /* 0x000fc400078f08ff */
        /* <DEDUP_REMOVED lines=12> */
[----:B------:R-:W-:-:S02]  /*be60*/  @!P5 LOP3.LUT R23, R23, 0xfffffffe, RZ, 0xc0, !PT ;  /* 0xfffffffe1717d812 */ /* 0x000fc400078ec0ff */
[----:B----4-:R-:W-:Y:S02]  /*be70*/  @!P6 LOP3.LUT R19, R28, 0xfffffffe, RZ, 0xc0, !PT ;  /* 0xfffffffe1c13e812 */ /* 0x010fe400078ec0ff */
[----:B------:R-:W-:Y:S01]  /*be80*/  IADD3 R22, R0, 0xd8, RZ ;  /* 0x000000d800167810 */ /* 0x000fe20007ffe0ff */
[--C-:B0-----:R-:W-:Y:S01]  /*be90*/  @!P3 IMAD.WIDE R4, R21, 0x4, R6.reuse ;  /* 0x000000041504b825 */ /* 0x101fe200078e0206 */
[----:B------:R-:W-:Y:S02]  /*bea0*/  ISETP.GE.AND P0, PT, R20, UR4, PT ;  /* 0x0000000414007c0c */ /* 0x000fe4000bf06270 */
[----:B------:R-:W-:Y:S01]  /*beb0*/  ISETP.GE.AND P2, PT, R22, UR4, PT ;  /* 0x0000000416007c0c */ /* 0x000fe2000bf46270 */
        /* <DEDUP_REMOVED lines=10> */
[C---:B0-----:R-:W-:Y:S01]  /*bf60*/  IADD3 R5, R0.reuse, 0xf8, RZ ;  /* 0x000000f800057810 */ /* 0x041fe20007ffe0ff */
[C---:B------:R-:W-:Y:S01]  /*bf70*/  VIADD R14, R0.reuse, 0xe8 ;  /* 0x000000e8000e7836 */ /* 0x040fe20000000000 */
[----:B------:R0:W-:Y:S01]  /*bf80*/  @!P6 ST.E.64 desc[UR36][R18.64], R120 ;  /* 0x000000781200e985 */ /* 0x0001e2000c101b24 */
[----:B------:R-:W-:Y:S01]  /*bf90*/  VIADD R15, R0, 0xf0 ;  /* 0x000000f0000f7836 */ /* 0x000fe20000000000 */
[----:B------:R-:W-:Y:S02]  /*bfa0*/  ISETP.GE.AND P3, PT, R23, UR4, PT ;  /* 0x0000000417007c0c */ /* 0x000fe4000bf66270 */
[----:B------:R-:W-:Y:S02]  /*bfb0*/  ISETP.GE.AND P6, PT, R5, UR4, PT ;  /* 0x0000000405007c0c */ /* 0x000fe4000bfc6270 */
[----:B------:R-:W-:-:S02]  /*bfc0*/  ISETP.GE.AND P4, PT, R14, UR4, PT ;  /* 0x000000040e007c0c */ /* 0x000fc4000bf86270 */
[----:B------:R-:W-:Y:S02]  /*bfd0*/  ISETP.GE.AND P5, PT, R15, UR4, PT ;  /* 0x000000040f007c0c */ /* 0x000fe4000bfa6270 */
[----:B------:R-:W-:Y:S02]  /*bfe0*/  @!P1 LEA.HI R21, R21, R21, RZ, 0x1 ;  /* 0x0000001515159211 */ /* 0x000fe400078f08ff */
[----:B------:R-:W-:Y:S02]  /*bff0*/  @!P2 LEA.HI R22, R22, R22, RZ, 0x1 ;  /* 0x000000161616a211 */ /* 0x000fe400078f08ff */
[----:B-1----:R-:W-:Y:S02]  /*c000*/  @!P1 LOP3.LUT R13, R21, 0xfffffffe, RZ, 0xc0, !PT ;  /* 0xfffffffe150d9812 */ /* 0x002fe400078ec0ff */
[----:B------:R-:W-:Y:S02]  /*c010*/  @!P3 LEA.HI R23, R23, R23, RZ, 0x1 ;  /* 0x000000171717b211 */ /* 0x000fe400078f08ff */
[----:B------:R-:W-:-:S02]  /*c020*/  @!P6 LEA.HI R12, R5, R5, RZ, 0x1 ;  /* 0x00000005050ce211 */ /* 0x000fc400078f08ff */
[----:B------:R-:W-:Y:S02]  /*c030*/  @!P4 LEA.HI R14, R14, R14, RZ, 0x1 ;  /* 0x0000000e0e0ec211 */ /* 0x000fe400078f08ff */
[----:B------:R-:W-:Y:S02]  /*c040*/  @!P5 LEA.HI R4, R15, R15, RZ, 0x1 ;  /* 0x0000000f0f04d211 */ /* 0x000fe400078f08ff */
[----:B------:R-:W-:Y:S02]  /*c050*/  @!P0 LOP3.LUT R5, R20, 0xfffffffe, RZ, 0xc0, !PT ;  /* 0xfffffffe14058812 */ /* 0x000fe400078ec0ff */
[----:B------:R-:W-:Y:S02]  /*c060*/  @!P2 LOP3.LUT R15, R22, 0xfffffffe, RZ, 0xc0, !PT ;  /* 0xfffffffe160fa812 */ /* 0x000fe400078ec0ff */
[----:B--2---:R-:W-:Y:S02]  /*c070*/  @!P3 LOP3.LUT R17, R23, 0xfffffffe, RZ, 0xc0, !PT ;  /* 0xfffffffe1711b812 */ /* 0x004fe400078ec0ff */
[----:B0-----:R-:W-:Y:S01]  /*c080*/  @!P4 LOP3.LUT R19, R14, 0xfffffffe, RZ, 0xc0, !PT ;  /* 0xfffffffe0e13c812 */ /* 0x001fe200078ec0ff */
        /* <DEDUP_REMOVED lines=16> */
.L_x_13919:
[----:B------:R-:W-:Y:S05]  /*c190*/  BSYNC B0 ;  /* 0x0000000000007941 */ /* 0x000fea0003800000 */
.L_x_13918:
[----:B------:R-:W-:Y:S01]  /*c1a0*/  ISETP.GE.AND P0, PT, R11, R10, PT ;  /* 0x0000000a0b00720c */ /* 0x000fe20003f06270 */
[----:B0--3--:R2:W3:Y:S04]  /*c1b0*/  SHFL.IDX PT, R5, R9, 0x1, 0x1c1f ;  /* 0x003c1f0009057f89 */ /* 0x0094e800000e0000 */
[----:B------:R2:W0:Y:S08]  /*c1c0*/  SHFL.IDX PT, R4, R8, 0x1, 0x1c1f ;  /* 0x003c1f0008047f89 */ /* 0x00043000000e0000 */
[----:B--2---:R-:W-:Y:S05]  /*c1d0*/  @P0 BRA `(.L_x_13877) ;  /* 0x0000005400700947 */ /* 0x004fea0003800000 */
[C---:B----4-:R-:W-:Y:S01]  /*c1e0*/  VIADD R6, R0.reuse, 0x8 ;  /* 0x0000000800067836 */ /* 0x050fe20000000000 */
[----:B------:R-:W-:Y:S01]  /*c1f0*/  ULDC UR4, c[0x0][0xbc8] ;  /* 0x0002f20000047ab9 */ /* 0x000fe20000000800 */
[C---:B-1----:R-:W-:Y:S01]  /*c200*/  VIADD R7, R0.reuse, 0x10 ;  /* 0x0000001000077836 */ /* 0x042fe20000000000 */
[C---:B------:R-:W-:Y:S01]  /*c210*/  ISETP.GE.AND P0, PT, R0.reuse, UR4, PT ;  /* 0x0000000400007c0c */ /* 0x040fe2000bf06270 */
[----:B------:R-:W-:Y:S01]  /*c220*/  VIADD R12, R0, 0x18 ;  /* 0x00000018000c7836 */ /* 0x000fe20000000000 */
        /* <DEDUP_REMOVED lines=11> */
[----:B------:R-:W-:Y:S01]  /*c2e0*/  VIADD R20, R0, 0x58 ;  /* 0x0000005800147836 */ /* 0x000fe20000000000 */
[----:B------:R-:W-:-:S02]  /*c2f0*/  ISETP.GE.AND P4, PT, R18, UR4, PT ;  /* 0x0000000412007c0c */ /* 0x000fc4000bf86270 */
[----:B------:R-:W-:Y:S02]  /*c300*/  @!P1 LEA.HI R6, R6, R6, RZ, 0x1 ;  /* 0x0000000606069211 */ /* 0x000fe400078f08ff */
[----:B------:R-:W-:Y:S02]  /*c310*/  @!P2 LEA.HI R7, R7, R7, RZ, 0x1 ;  /* 0x000000070707a211 */ /* 0x000fe400078f08ff */
[----:B------:R-:W-:Y:S02]  /*c320*/  @!P1 LOP3.LUT R9, R6, 0xfffffffe, RZ, 0xc0, !PT ;  /* 0xfffffffe06099812 */ /* 0x000fe400078ec0ff */
[----:B------:R-:W-:Y:S01]  /*c330*/  @!P2 LOP3.LUT R11, R7, 0xfffffffe, RZ, 0xc0, !PT ;  /* 0xfffffffe070ba812 */ /* 0x000fe200078ec0ff */
[--C-:B0--3--:R-:W-:Y:S01]  /*c340*/  @!P0 IMAD.WIDE R6, R0, 0x4, R4.reuse ;  /* 0x0000000400068825 */ /* 0x109fe200078e0204 */
[----:B------:R-:W-:Y:S02]  /*c350*/  ISETP.GE.AND P3, PT, R17, UR4, PT ;  /* 0x0000000411007c0c */ /* 0x000fe4000bf66270 */
[----:B------:R-:W-:Y:S01]  /*c360*/  @!P5 LEA.HI R12, R12, R12, RZ, 0x1 ;  /* 0x0000000c0c0cd211 */ /* 0x000fe200078f08ff */
[----:B------:R-:W-:Y:S01]  /*c370*/  @!P1 IMAD.WIDE R8, R9, 0x4, R4 ;  /* 0x0000000409089825 */ /* 0x000fe200078e0204 */
[----:B------:R0:W-:Y:S01]  /*c380*/  @!P0 ST.E.64 desc[UR36][R6.64], R26 ;  /* 0x0000001a06008985 */ /* 0x0001e2000c101b24 */
[----:B------:R-:W-:-:S02]  /*c390*/  ISETP.GE.AND P0, PT, R14, UR4, PT ;  /* 0x000000040e007c0c */ /* 0x000fc4000bf06270 */
[----:B------:R-:W-:Y:S01]  /*c3a0*/  @!P2 IMAD.WIDE R10, R11, 0x4, R4 ;  /* 0x000000040b0aa825 */ /* 0x000fe200078e0204 */
[----:B------:R-:W-:Y:S01]  /*c3b0*/  @!P1 ST.E.64 desc[UR36][R8.64], R30 ;  /* 0x0000001e08009985 */ /* 0x000fe2000c101b24 */
[----:B------:R-:W-:Y:S02]  /*c3c0*/  ISETP.GE.AND P1, PT, R15, UR4, PT ;  /* 0x000000040f007c0c */ /* 0x000fe4000bf26270 */
[----:B------:R-:W-:Y:S01]  /*c3d0*/  @!P6 LEA.HI R13, R13, R13, RZ, 0x1 ;  /* 0x0000000d0d0de211 */ /* 0x000fe200078f08ff */
[----:B------:R1:W-:Y:S01]  /*c3e0*/  @!P2 ST.E.64 desc[UR36][R10.64], R2 ;  /* 0x000000020a00a985 */ /* 0x0003e2000c101b24 */
[----:B------:R-:W-:Y:S02]  /*c3f0*/  ISETP.GE.AND P2, PT, R16, UR4, PT ;  /* 0x0000000410007c0c */ /* 0x000fe4000bf46270 */
[----:B------:R-:W-:Y:S02]  /*c400*/  @!P6 LOP3.LUT R13, R13, 0xfffffffe, RZ, 0xc0, !PT ;  /* 0xfffffffe0d0de812 */ /* 0x000fe400078ec0ff */
[----:B------:R-:W-:-:S02]  /*c410*/  @!P3 LEA.HI R17, R17, R17, RZ, 0x1 ;  /* 0x000000111111b211 */ /* 0x000fc400078f08ff */
[----:B0-----:R-:W-:Y:S02]  /*c420*/  @!P5 LOP3.LUT R7, R12, 0xfffffffe, RZ, 0xc0, !PT ;  /* 0xfffffffe0c07d812 */ /* 0x001fe400078ec0ff */
[----:B------:R-:W-:Y:S02]  /*c430*/  @!P0 LEA.HI R14, R14, R14, RZ, 0x1 ;  /* 0x0000000e0e0e8211 */ /* 0x000fe400078f08ff */
[----:B------:R-:W-:Y:S02]  /*c440*/  @!P1 LEA.HI R15, R15, R15, RZ, 0x1 ;  /* 0x0000000f0f0f9211 */ /* 0x000fe400078f08ff */
[----:B------:R-:W-:Y:S01]  /*c450*/  @!P4 LEA.HI R18, R18, R18, RZ, 0x1 ;  /* 0x000000121212c211 */ /* 0x000fe200078f08ff */
[--C-:B-1----:R-:W-:Y:S01]  /*c460*/  @!P5 IMAD.WIDE R2, R7, 0x4, R4.reuse ;  /* 0x000000040702d825 */ /* 0x102fe200078e0204 */
[----:B------:R-:W-:Y:S02]  /*c470*/  @!P2 LEA.HI R16, R16, R16, RZ, 0x1 ;  /* 0x000000101010a211 */ /* 0x000fe400078f08ff */
[----:B------:R-:W-:Y:S01]  /*c480*/  @!P0 LOP3.LUT R9, R14, 0xfffffffe, RZ, 0xc0, !PT ;  /* 0xfffffffe0e098812 */ /* 0x000fe200078ec0ff */
[----:B------:R-:W-:Y:S01]  /*c490*/  @!P6 IMAD.WIDE R6, R13, 0x4, R4 ;  /* 0x000000040d06e825 */ /* 0x000fe200078e0204 */
[----:B------:R-:W-:Y:S01]  /*c4a0*/  @!P1 LOP3.LUT R15, R15, 0xfffffffe, RZ, 0xc0, !PT ;  /* 0xfffffffe0f0f9812 */ /* 0x000fe200078ec0ff */
[----:B------:R0:W-:Y:S01]  /*c4b0*/  @!P5 ST.E.64 desc[UR36][R2.64], R38 ;  /* 0x000000260200d985 */ /* 0x0001e2000c101b24 */
[----:B------:R-:W-:Y:S01]  /*c4c0*/  @!P2 LOP3.LUT R11, R16, 0xfffffffe, RZ, 0xc0, !PT ;  /* 0xfffffffe100ba812 */ /* 0x000fe200078ec0ff */
[----:B------:R-:W-:Y:S01]  /*c4d0*/  VIADD R16, R0, 0x70 ;  /* 0x0000007000107836 */ /* 0x000fe20000000000 */
[----:B------:R-:W-:Y:S01]  /*c4e0*/  @!P3 LOP3.LUT R17, R17, 0xfffffffe, RZ, 0xc0, !PT ;  /* 0xfffffffe1111b812 */ /* 0x000fe200078ec0ff */
[----:B------:R1:W-:Y:S01]  /*c4f0*/  @!P6 ST.E.64 desc[UR36][R6.64], R42 ;  /* 0x0000002a0600e985 */ /* 0x0003e2000c101b24 */
[----:B------:R-:W-:-:S02]  /*c500*/  @!P4 LOP3.LUT R13, R18, 0xfffffffe, RZ, 0xc0, !PT ;  /* 0xfffffffe120dc812 */ /* 0x000fc400078ec0ff */
[----:B------:R-:W-:Y:S02]  /*c510*/  ISETP.GE.AND P5, PT, R19, UR4, PT ;  /* 0x0000000413007c0c */ /* 0x000fe4000bfa6270 */
[----:B------:R-:W-:Y:S01]  /*c520*/  ISETP.GE.AND P6, PT, R20, UR4, PT ;  /* 0x0000000414007c0c */ /* 0x000fe2000bfc6270 */
[--C-:B------:R-:W-:Y:S01]  /*c530*/  @!P4 IMAD.WIDE R12, R13, 0x4, R4.reuse ;  /* 0x000000040d0cc825 */ /* 0x100fe200078e0204 */
[C---:B------:R-:W-:Y:S02]  /*c540*/  IADD3 R14, R0.reuse, 0x60, RZ ;  /* 0x00000060000e7810 */ /* 0x040fe40007ffe0ff */
        /* <DEDUP_REMOVED lines=11> */
[C---:B------:R-:W-:Y:S01]  /*c600*/  VIADD R15, R0.reuse, 0x68 ;  /* 0x00000068000f7836 */ /* 0x040fe20000000000 */
[----:B------:R3:W-:Y:S01]  /*c610*/  @!P3 ST.E.64 desc[UR36][R10.64], R58 ;  /* 0x0000003a0a00b985 */ /* 0x0007e2000c101b24 */
[----:B------:R-:W-:Y:S01]  /*c620*/  VIADD R17, R0, 0x78 ;  /* 0x0000007800117836 */ /* 0x000fe20000000000 */
[----:B------:R-:W-:Y:S02]  /*c630*/  @!P6 LEA.HI R20, R20, R20, RZ, 0x1 ;  /* 0x000000141414e211 */ /* 0x000fe400078f08ff */
[----:B------:R4:W-:Y:S01]  /*c640*/  @!P4 ST.E.64 desc[UR36][R12.64], R62 ;  /* 0x0000003e0c00c985 */ /* 0x0009e2000c101b24 */
[----:B------:R-:W-:Y:S02]  /*c650*/  ISETP.GE.AND P4, PT, R14, UR4, PT ;  /* 0x000000040e007c0c */ /* 0x000fe4000bf86270 */
        /* <DEDUP_REMOVED lines=81> */
[----:B------:R-:W-:Y:S01]  /*cb70*/  @!P6 LEA.HI R20, R20, R20, RZ, 0x1 ;  /* 0x000000141414e211 */ /* 0x000fe200078f08ff */
[C---:B------:R-:W-:Y:S01]  /*cb80*/  VIADD R18, R0.reuse, 0xf0 ;  /* 0x000000f000127836 */ /* 0x040fe20000000000 */
[----:B------:R-:W-:Y:S01]  /*cb90*/  ISETP.GE.AND P1, PT, R15, UR4, PT ;  /* 0x000000040f007c0c */ /* 0x000fe2000bf26270 */
[----:B------:R-:W-:Y:S01]  /*cba0*/  VIADD R0, R0, 0xf8 ;  /* 0x000000f800007836 */ /* 0x000fe20000000000 */
[----:B------:R-:W-:-:S02]  /*cbb0*/  ISETP.GE.AND P3, PT, R17, UR4, PT ;  /* 0x0000000411007c0c */ /* 0x000fc4000bf66270 */
[----:B------:R-:W-:Y:S02]  /*cbc0*/  ISETP.GE.AND P4, PT, R18, UR4, PT ;  /* 0x0000000412007c0c */ /* 0x000fe4000bf86270 */
        /* <DEDUP_REMOVED lines=33> */
.L_x_13917:
        /* <DEDUP_REMOVED lines=31> */
[----:B------:R-:W-:Y:S01]  /*cfd0*/  IADD3 R7, -R5, RZ, RZ ;  /* 0x000000ff05077210 */ /* 0x000fe20007ffe1ff */
[----:B------:R-:W-:Y:S01]  /*cfe0*/  UIMAD UR6, UR11, UR9, UR6 ;  /* 0x000000090b0672a4 */ /* 0x000fe2000f8e0206 */
[----:B------:R-:W-:Y:S01]  /*cff0*/  MOV R2, UR4 ;  /* 0x0000000400027c02 */ /* 0x000fe20008000f00 */
[----:B------:R-:W-:Y:S01]  /*d000*/  IMAD.U32 R3, RZ, RZ, UR5 ;  /* 0x00000005ff037e24 */ /* 0x000fe2000f8e00ff */
[----:B------:R-:W-:Y:S01]  /*d010*/  SHF.R.S32.HI R4, RZ, 0x1f, R9 ;  /* 0x0000001fff047819 */ /* 0x000fe20000011409 */
[----:B------:R-:W-:Y:S01]  /*d020*/  UIADD3 UR6, UR5, UR6, URZ ;  /* 0x0000000605067290 */ /* 0x000fe2000fffe03f */
[----:B0-----:R-:W-:-:S02]  /*d030*/  IMAD R12, R10, UR8, RZ ;  /* 0x000000080a0c7c24 */ /* 0x001fc4000f8e02ff */
[----:B------:R-:W-:Y:S01]  /*d040*/  ULDC.64 UR4, c[0x0][0xce0] ;  /* 0x0003380000047ab9 */ /* 0x000fe20000000a00 */
[----:B------:R-:W-:Y:S02]  /*d050*/  IMAD R7, R6, R7, R0 ;  /* 0x0000000706077224 */ /* 0x000fe400078e0200 */
[----:B------:R-:W-:Y:S02]  /*d060*/  IMAD.U32 R3, RZ, RZ, UR6 ;  /* 0x00000006ff037e24 */ /* 0x000fe4000f8e00ff */
[----:B------:R-:W-:Y:S01]  /*d070*/  IMAD R11, R11, UR7, R12 ;  /* 0x000000070b0b7c24 */ /* 0x000fe2000f8e020c */
[----:B------:R-:W-:Y:S01]  /*d080*/  SHF.R.S32.HI R0, RZ, 0x1f, R7 ;  /* 0x0000001fff007819 */ /* 0x000fe20000011407 */
[----:B------:R-:W-:-:S04]  /*d090*/  IMAD.WIDE.U32 R2, R10, UR7, R2 ;  /* 0x000000070a027c25 */ /* 0x000fc8000f8e0002 */
[----:B------:R-:W-:Y:S02]  /*d0a0*/  IMAD.IADD R3, R11, 0x1, R3 ;  /* 0x000000010b037824 */ /* 0x000fe400078e0203 */
[----:B------:R-:W-:Y:S02]  /*d0b0*/  IMAD R4, R4, UR4, RZ ;  /* 0x0000000404047c24 */ /* 0x000fe4000f8e02ff */
[----:B------:R-:W-:-:S04]  /*d0c0*/  IMAD.WIDE.U32 R2, R9, UR4, R2 ;  /* 0x0000000409027c25 */ /* 0x000fc8000f8e0002 */
[----:B------:R-:W-:Y:S01]  /*d0d0*/  IMAD R4, R9, UR5, R4 ;  /* 0x0000000509047c24 */ /* 0x000fe2000f8e0204 */
[----:B------:R-:W-:Y:S01]  /*d0e0*/  SHF.R.S32.HI R9, RZ, 0x1f, R5 ;  /* 0x0000001fff097819 */ /* 0x000fe20000011405 */
[----:B------:R-:W-:Y:S01]  /*d0f0*/  ULDC.64 UR4, c[0x0][0xcc8] ;  /* 0x0003320000047ab9 */ /* 0x000fe20000000a00 */
[----:B------:R-:W-:Y:S01]  /*d100*/  IADD3 R2, P0, R5, R2, RZ ;  /* 0x0000000205027210 */ /* 0x000fe20007f1e0ff */
[----:B------:R-:W-:-:S03]  /*d110*/  IMAD R0, R0, UR4, RZ ;  /* 0x0000000400007c24 */ /* 0x000fc6000f8e02ff */
[----:B------:R-:W-:Y:S01]  /*d120*/  IADD3.X R3, R9, R3, R4, P0, !PT ;  /* 0x0000000309037210 */ /* 0x000fe200007fe404 */
        /* <DEDUP_REMOVED lines=9> */
.L_x_13875:
[----:B------:R-:W-:-:S08]  /*d1c0*/  NOP ;  /* 0x0000000000007918 */ /* 0x000fd00000000000 */
[----:B------:R-:W0:-:S00]  /*d1d0*/  USETMAXREG.DEALLOC.CTAPOOL 0x28 ;  /* 0x00000028000079c8 */ /* 0x000e0000080e0500 */
        /* <DEDUP_REMOVED lines=16> */
.L_x_13920:
[----:B------:R-:W-:Y:S01]  /*d2e0*/  ULDC UR40, c[0x0][0xd50] ;  /* 0x0003540000287ab9 */ /* 0x000fe20000000800 */
[----:B------:R-:W-:Y:S01]  /*d2f0*/  UMOV UR39, UR6 ;  /* 0x0000000600277c82 */ /* 0x000fe20008000000 */
[----:B------:R-:W-:-:S11]  /*d300*/  UISETP.NE.AND UP0, UPT, UR40, 0x1, UPT ;  /* 0x000000012800788c */ /* 0x000fd6000bf05270 */
[----:B------:R-:W-:Y:S01]  /*d310*/  @UP0 ULDC UR4, c[0x0][0xd54] ;  /* 0x0003550000040ab9 */ /* 0x000fe20000000800 */
[----:B------:R-:W-:Y:S01]  /*d320*/  @UP0 ULDC UR7, c[0x0][0xd58] ;  /* 0x0003560000070ab9 */ /* 0x000fe20000000800 */
[----:B------:R-:W-:-:S04]  /*d330*/  UIMAD.WIDE.U32 UR4, UR6, UR4, URZ ;  /* 0x00000004060472a5 */ /* 0x000fc8000f8e003f */
[----:B------:R-:W-:-:S12]  /*d340*/  @UP0 USHF.R.U32.HI UR39, URZ, UR7, UR5 ;  /* 0x000000073f270299 */ /* 0x000fd80008011605 */
.L_x_13921:
[----:B------:R-:W-:Y:S01]  /*d350*/  ISETP.LE.AND P0, PT, RZ, UR45, PT ;  /* 0x0000002dff007c0c */ /* 0x000fe2000bf03270 */
[----:B------:R-:W-:Y:S01]  /*d360*/  UIADD3 UR4, -UR39, URZ, URZ ;  /* 0x0000003f27047290 */ /* 0x000fe2000fffe13f */
[----:B------:R-:W-:Y:S01]  /*d370*/  MOV R26, 0x1 ;  /* 0x00000001001a7802 */ /* 0x000fe20000000f00 */
[----:B------:R-:W-:Y:S02]  /*d380*/  IMAD.MOV.U32 R17, RZ, RZ, RZ ;  /* 0x000000ffff117224 */ /* 0x000fe400078e00ff */
[----:B------:R-:W-:Y:S01]  /*d390*/  UIMAD UR40, UR40, UR4, UR6 ;  /* 0x00000004282872a4 */ /* 0x000fe2000f8e0206 */
[----:B------:R-:W-:-:S07]  /*d3a0*/  IMAD.MOV.U32 R9, RZ, RZ, 0x1 ;  /* 0x00000001ff097424 */ /* 0x000fce00078e00ff */
[----:B------:R-:W-:Y:S05]  /*d3b0*/  @!P0 BRA `(.L_x_13922) ;  /* 0x0000004000348947 */ /* 0x000fea0003800000 */
[----:B------:R-:W-:Y:S01]  /*d3c0*/  ULDC.64 UR4, c[0x0][0xb20] ;  /* 0x0002c80000047ab9 */ /* 0x000fe20000000a00 */
[----:B------:R-:W0:Y:S01]  /*d3d0*/  S2UR UR46, SR_CTAID.X ;  /* 0x00000000002e79c3 */ /* 0x000e220000002500 */
[----:B------:R-:W-:Y:S01]  /*d3e0*/  UISETP.NE.U32.AND UP0, UPT, UR4, URZ, UPT ;  /* 0x0000003f0400728c */ /* 0x000fe2000bf05070 */
[----:B------:R-:W-:Y:S01]  /*d3f0*/  IMAD.MOV.U32 R27, RZ, RZ, RZ ;  /* 0x000000ffff1b7224 */ /* 0x000fe200078e00ff */
        /* <DEDUP_REMOVED lines=8> */
[----:B------:R-:W-:Y:S01]  /*d480*/  MOV R2, UR4 ;  /* 0x0000000400027c02 */ /* 0x000fe20008000f00 */
        /* <DEDUP_REMOVED lines=17> */
[----:B------:R-:W-:Y:S02]  /*d5a0*/  UIMAD.WIDE UR4, UR4, 0x2aaaaaab, URZ ;  /* 0x2aaaaaab040478a5 */ /* 0x000fe4000f8e023f */
[----:B------:R-:W-:Y:S02]  /*d5b0*/  UIADD3 UR6, UR7, UR6, URZ ;  /* 0x0000000607067290 */ /* 0x000fe4000fffe03f */
[----:B------:R-:W-:Y:S02]  /*d5c0*/  USHF.R.U32.HI UR42, URZ, 0x1f, UR5 ;  /* 0x0000001f3f2a7899 */ /* 0x000fe40008011605 */
[----:B------:R-:W-:Y:S02]  /*d5d0*/  UIMAD.WIDE UR6, UR6, 0x2aaaaaab, URZ ;  /* 0x2aaaaaab060678a5 */ /* 0x000fe4000f8e023f */
[----:B------:R-:W-:-:S02]  /*d5e0*/  ULEA.HI.SX32 UR42, UR5, UR42, 0x1c ;  /* 0x0000002a052a7291 */ /* 0x000fc4000f8fe23f */
[----:B------:R-:W-:Y:S02]  /*d5f0*/  USHF.R.U32.HI UR41, URZ, 0x1f, UR7 ;  /* 0x0000001f3f297899 */ /* 0x000fe40008011607 */
[----:B------:R-:W-:Y:S02]  /*d600*/  ULOP3.LUT UR40, UR40, 0xffff, URZ, 0xc0, !UPT ;  /* 0x0000ffff28287892 */ /* 0x000fe4000f8ec03f */
[----:B------:R-:W-:Y:S01]  /*d610*/  ULEA.HI.SX32 UR41, UR7, UR41, 0x1c ;  /* 0x0000002907297291 */ /* 0x000fe2000f8fe23f */
        /* <DEDUP_REMOVED lines=38> */
.L_x_13923:
[----:B------:R-:W-:Y:S02]  /*d880*/  UIMAD UR48, UR40, UR38, URZ ;  /* 0x00000026283072a4 */ /* 0x000fe4000f8e023f */
[----:B------:R-:W-:Y:S01]  /*d890*/  MOV R0, UR38 ;  /* 0x0000002600007c02 */ /* 0x000fe20008000f00 */
        /* <DEDUP_REMOVED lines=28> */
[----:B0----5:R-:W-:Y:S05]  /*da60*/  CALL.ABS.NOINC R2 ;  /* 0x0000000002007343 */ /* 0x021fea0003c00000 */
.L_x_13924:
        /* <DEDUP_REMOVED lines=20> */
.L_x_13926:
        /* <DEDUP_REMOVED lines=8> */
[----:B------:R-:W-:Y:S01]  /*dc30*/  MOV R8, 0x70 ;  /* 0x0000007000087802 */ /* 0x000fe20000000f00 */
[----:B------:R-:W-:Y:S02]  /*dc40*/  IMAD.U32 R10, RZ, RZ, UR4 ;  /* 0x00000004ff0a7e24 */ /* 0x000fe4000f8e00ff */
[----:B------:R-:W-:-:S02]  /*dc50*/  IMAD.U32 R11, RZ, RZ, UR5 ;  /* 0x00000005ff0b7e24 */ /* 0x000fc4000f8e00ff */
[----:B------:R-:W-:Y:S02]  /*dc60*/  IMAD.MOV.U32 R12, RZ, RZ, 0x1 ;  /* 0x00000001ff0c7424 */ /* 0x000fe400078e00ff */
[----:B0-----:R-:W-:-:S07]  /*dc70*/  IMAD.MOV.U32 R13, RZ, RZ, RZ ;  /* 0x000000ffff0d7224 */ /* 0x001fce00078e00ff */
[----:B------:R-:W-:-:S07]  /*dc80*/  LEPC R20, `(.L_x_13925) ;  /* 0x000000001014794e */ /* 0x000fce0000000000 */
[----:B-1----:R-:W-:Y:S05]  /*dc90*/  CALL.ABS.NOINC R2 ;  /* 0x0000000002007343 */ /* 0x002fea0003c00000 */
.L_x_13925:
        /* <DEDUP_REMOVED lines=8> */
[----:B------:R-:W-:Y:S01]  /*dd20*/  MOV R2, UR4 ;  /* 0x0000000400027c02 */ /* 0x000fe20008000f00 */
[----:B------:R-:W-:Y:S01]  /*dd30*/  IMAD.U32 R3, RZ, RZ, UR5 ;  /* 0x00000005ff037e24 */ /* 0x000fe2000f8e00ff */
[C---:B------:R-:W-:Y:S01]  /*dd40*/  LOP3.LUT R7, R24.reuse, 0x7f, RZ, 0xc0, !PT ;  /* 0x0000007f18077812 */ /* 0x040fe200078ec0ff */
[----:B------:R-:W-:Y:S01]  /*dd50*/  IMAD.SHL.U32 R0, R24, 0x10, RZ ;  /* 0x0000001018007824 */ /* 0x000fe200078e00ff */
[----:B0-----:R-:W-:Y:S02]  /*dd60*/  ISETP.NE.AND P1, PT, R12, 0x1, PT ;  /* 0x000000010c00780c */ /* 0x001fe40003f25270 */
[----:B------:R-:W-:Y:S01]  /*dd70*/  LOP3.LUT R16, R16, 0xffffbfff, RZ, 0xc0, !PT ;  /* 0xffffbfff10107812 */ /* 0x000fe200078ec0ff */
[----:B------:R0:W2:Y:S01]  /*dd80*/  @P0 LDG.E R30, desc[UR36][R2.64] ;  /* 0x00000024021e0981 */ /* 0x0000a2000c1e1900 */
[----:B------:R-:W-:Y:S01]  /*dd90*/  LOP3.LUT R4, R0, 0x70, RZ, 0xc0, !PT ;  /* 0x0000007000047812 */ /* 0x000fe200078ec0ff */
[----:B------:R-:W-:Y:S01]  /*dda0*/  VIADD R0, R25, 0xffffffff ;  /* 0xffffffff19007836 */ /* 0x000fe20000000000 */
[----:B------:R-:W-:Y:S01]  /*ddb0*/  SHF.R.U32.HI R5, RZ, 0x3, R7 ;  /* 0x00000003ff057819 */ /* 0x000fe20000011607 */
[----:B------:R-:W-:Y:S01]  /*ddc0*/  IMAD.SHL.U32 R6, R24, 0x8, RZ ;  /* 0x0000000818067824 */ /* 0x000fe200078e00ff */
[----:B------:R-:W-:Y:S01]  /*ddd0*/  LOP3.LUT R37, R34, 0x2, RZ, 0xfc, !PT ;  /* 0x0000000222257812 */ /* 0x000fe200078efcff */
[----:B------:R-:W-:Y:S01]  /*dde0*/  ULDC UR4, c[0x0][0x320] ;  /* 0x0000c80000047ab9 */ /* 0x000fe20000000800 */
[----:B------:R-:W-:-:S03]  /*ddf0*/  LOP3.LUT R32, R4, R5, RZ, 0xfc, !PT ;  /* 0x0000000504207212 */ /* 0x000fc600078efcff */
[----:B0-----:R-:W0:Y:S01]  /*de00*/  @P1 LDC R2, c[0x0][0x434] ;  /* 0x00010d00ff021b82 */ /* 0x001e220000000800 */
[----:B------:R-:W-:Y:S01]  /*de10*/  @P1 LOP3.LUT R16, R16, 0x4000, RZ, 0xfc, !PT ;  /* 0x0000400010101812 */ /* 0x000fe200078efcff */
[----:B------:R-:W-:-:S05]  /*de20*/  IMAD R4, R0, 0x60, R32 ;  /* 0x0000006000047824 */ /* 0x000fca00078e0220 */
[C---:B------:R-:W-:Y:S01]  /*de30*/  ISETP.GE.AND P0, PT, R4.reuse, UR43, PT ;  /* 0x0000002b04007c0c */ /* 0x040fe2000bf06270 */
[----:B------:R-:W1:Y:S01]  /*de40*/  @P1 LDC R3, c[0x0][0x438] ;  /* 0x00010e00ff031b82 */ /* 0x000e620000000800 */
[----:B-----5:R-:W-:Y:S02]  /*de50*/  IADD3 R10, R4, R27, RZ ;  /* 0x0000001b040a7210 */ /* 0x020fe40007ffe0ff */
[----:B------:R-:W-:-:S03]  /*de60*/  ISETP.GT.U32.OR P0, PT, R32, 0x5f, P0 ;  /* 0x0000005f2000780c */ /* 0x000fc60000704470 */
[----:B------:R-:W-:-:S10]  /*de70*/  IMAD.MOV.U32 R11, RZ, RZ, R10 ;  /* 0x000000ffff0b7224 */ /* 0x000fd400078e000a */
        /* <DEDUP_REMOVED lines=12> */
[----:B------:R-:W-:-:S06]  /*df40*/  @!P0 LEA.HI.X R5, R2, R5, R3, 0x2, P1 ;  /* 0x0000000502058211 */ /* 0x000fcc00008f1403 */
[----:B------:R-:W2:Y:S01]  /*df50*/  @!P0 LDG.E R5, desc[UR36][R4.64] ;  /* 0x0000002404058981 */ /* 0x000ea2000c1e1900 */
[----:B------:R-:W-:Y:S02]  /*df60*/  ISETP.NE.AND P2, PT, R37, 0x3, PT ;  /* 0x000000032500780c */ /* 0x000fe40003f45270 */
[----:B------:R-:W-:Y:S02]  /*df70*/  CS2R R18, SRZ ;  /* 0x0000000000127805 */ /* 0x000fe4000001ff00 */
[----:B------:R-:W-:Y:S01]  /*df80*/  LOP3.LUT R22, R6, 0x38, RZ, 0xc0, !PT ;  /* 0x0000003806167812 */ /* 0x000fe200078ec0ff */
[----:B------:R-:W-:Y:S01]  /*df90*/  UMOV UR5, 0xffffffff ;  /* 0xffffffff00057882 */ /* 0x000fe20000000000 */
[----:B------:R-:W-:Y:S01]  /*dfa0*/  ISETP.GT.U32.AND P1, PT, R32, 0x5f, PT ;  /* 0x0000005f2000780c */ /* 0x000fe20003f24070 */
[----:B------:R-:W-:Y:S01]  /*dfb0*/  IMAD.U32 R29, RZ, RZ, UR39 ;  /* 0x00000027ff1d7e24 */ /* 0x000fe2000f8e00ff */
[----:B------:R-:W-:Y:S02]  /*dfc0*/  LOP3.LUT R16, R16, 0xffffffdf, RZ, 0xc0, !PT ;  /* 0xffffffdf10107812 */ /* 0x000fe400078ec0ff */
[----:B------:R-:W-:-:S02]  /*dfd0*/  LOP3.LUT R36, R22, 0x40, RZ, 0xfc, !PT ;  /* 0x0000004016247812 */ /* 0x000fc400078efcff */
[----:B------:R-:W-:Y:S02]  /*dfe0*/  LOP3.LUT R35, R22, 0x80, RZ, 0xfc, !PT ;  /* 0x0000008016237812 */ /* 0x000fe400078efcff */
[----:B------:R-:W-:Y:S02]  /*dff0*/  ISETP.GE.AND P4, PT, R36, UR4, PT ;  /* 0x0000000424007c0c */ /* 0x000fe4000bf86270 */
[----:B------:R-:W-:Y:S02]  /*e000*/  @P2 LOP3.LUT R16, R16, 0x20, RZ, 0xfc, !PT ;  /* 0x0000002010102812 */ /* 0x000fe400078efcff */
[----:B------:R-:W-:Y:S02]  /*e010*/  ISETP.GE.AND P3, PT, R35, UR4, PT ;  /* 0x0000000423007c0c */ /* 0x000fe4000bf66270 */
[----:B------:R-:W-:Y:S02]  /*e020*/  LOP3.LUT R16, R16, 0xffff7fff, RZ, 0xc0, !PT ;  /* 0xffff7fff10107812 */ /* 0x000fe400078ec0ff */
[----:B------:R-:W-:-:S02]  /*e030*/  LOP3.LUT R31, R22, 0xc0, RZ, 0xfc, !PT ;  /* 0x000000c0161f7812 */ /* 0x000fc400078efcff */
[----:B------:R-:W-:Y:S02]  /*e040*/  @P1 LOP3.LUT R16, R16, 0x8000, RZ, 0xfc, !PT ;  /* 0x0000800010101812 */ /* 0x000fe400078efcff */
[----:B------:R-:W-:Y:S02]  /*e050*/  ISETP.GE.AND P1, PT, R31, UR4, PT ;  /* 0x000000041f007c0c */ /* 0x000fe4000bf26270 */
[----:B------:R-:W-:Y:S02]  /*e060*/  LOP3.LUT R16, R16, 0xffffffef, RZ, 0xc0, !PT ;  /* 0xffffffef10107812 */ /* 0x000fe400078ec0ff */
[----:B------:R-:W-:Y:S02]  /*e070*/  IADD3 R23, -R11, RZ, RZ ;  /* 0x000000ff0b177210 */ /* 0x000fe40007ffe1ff */
[----:B------:R-:W-:-:S03]  /*e080*/  @P4 LOP3.LUT R16, R16, 0x10, RZ, 0xfc, !PT ;  /* 0x0000001010104812 */ /* 0x000fc600078efcff */
[----:B------:R-:W-:Y:S01]  /*e090*/  IMAD R23, R12, R23, R10 ;  /* 0x000000170c177224 */ /* 0x000fe200078e020a */
[----:B------:R-:W-:-:S04]  /*e0a0*/  LOP3.LUT R16, R16, 0xfffffffe, RZ, 0xc0, !PT ;  /* 0xfffffffe10107812 */ /* 0x000fc800078ec0ff */
[----:B------:R-:W-:-:S04]  /*e0b0*/  LOP3.LUT R16, R16, 0xfffffff7, RZ, 0xc0, !PT ;  /* 0xfffffff710107812 */ /* 0x000fc800078ec0ff */
[----:B------:R-:W-:Y:S02]  /*e0c0*/  @P3 LOP3.LUT R16, R16, 0x8, RZ, 0xfc, !PT ;  /* 0x0000000810103812 */ /* 0x000fe400078efcff */
[--C-:B--2---:R-:W-:Y:S01]  /*e0d0*/  @!P0 SHF.R.S32.HI R19, RZ, 0x1f, R5.reuse ;  /* 0x0000001fff138819 */ /* 0x104fe20000011405 */
[----:B------:R-:W-:Y:S01]  /*e0e0*/  @!P0 IMAD.MOV.U32 R18, RZ, RZ, R5 ;  /* 0x000000ffff128224 */ /* 0x000fe200078e0005 */
[----:B------:R-:W-:-:S13]  /*e0f0*/  ISETP.GE.AND P0, PT, R22, UR4, PT ;  /* 0x0000000416007c0c */ /* 0x000fda000bf06270 */
[----:B------:R-:W-:-:S04]  /*e100*/  @P0 LOP3.LUT R16, R16, 0x1, RZ, 0xfc, !PT ;  /* 0x0000000110100812 */ /* 0x000fc800078efcff */
[----:B------:R-:W-:-:S04]  /*e110*/  LOP3.LUT R16, R16, 0xfffffffb, RZ, 0xc0, !PT ;  /* 0xfffffffb10107812 */ /* 0x000fc800078ec0ff */
[----:B------:R-:W-:Y:S01]  /*e120*/  @P1 LOP3.LUT R16, R16, 0x4, RZ, 0xfc, !PT ;  /* 0x0000000410101812 */ /* 0x000fe200078efcff */
[----:B------:R-:W-:Y:S06]  /*e130*/  BRA.DIV UR5, `(.L_x_13927) ;  /* 0x0000003a05607947 */ /* 0x000fec000b800000 */
.L_x_13973:
[----:B------:R-:W-:Y:S02]  /*e140*/  SEL R2, RZ, 0x1, P0 ;  /* 0x00000001ff027807 */ /* 0x000fe40000000000 */
[----:B------:R-:W-:-:S03]  /*e150*/  SHF.R.S32.HI R29, RZ, 0x1f, R29 ;  /* 0x0000001fff1d7819 */ /* 0x000fc6000001141d */
[----:B------:R0:W-:Y:S01]  /*e160*/  STL [R1], R2 ;  /* 0x0000000201007387 */ /* 0x0001e20000100800 */
[----:B------:R-:W-:Y:S05]  /*e170*/  @!P2 BRA `(.L_x_13928) ;  /* 0x000000000004a947 */ /* 0x000fea0003800000 */
[----:B------:R-:W-:Y:S01]  /*e180*/  BPT.TRAP 0x1 ;  /* 0x000000040000795c */ /* 0x000fe20000300000 */
.L_x_13928:
[----:B0-----:R-:W-:-:S04]  /*e190*/  MOV R2, 0x1 ;  /* 0x0000000100027802 */ /* 0x001fc80000000f00 */
[----:B------:R-:W-:-:S04]  /*e1a0*/  SHF.L.U32 R2, R2, 0x1f, RZ ;  /* 0x0000001f02027819 */ /* 0x000fc800000006ff */
[----:B------:R-:W0:Y:S02]  /*e1b0*/  SYNCS.PHASECHK.TRANS64.TRYWAIT P0, [UR44+0x32440], R2 ;  /* 0x03244002ff0075a7 */ /* 0x000e24000800016c */
[----:B0-----:R-:W-:Y:S05]  /*e1c0*/  @!P0 BRA `(.L_x_13929) ;  /* 0x00000038005c8947 */ /* 0x001fea0003800000 */
.L_x_13974:
        /* <DEDUP_REMOVED lines=16> */
[----:B------:R-:W-:Y:S02]  /*e2d0*/  IMAD.SHL.U32 R28, R7, 0x8, RZ ;  /* 0x00000008071c7824 */ /* 0x000fe400078e00ff */
[----:B------:R-:W-:Y:S02]  /*e2e0*/  IMAD.IADD R3, R3, 0x1, R5 ;  /* 0x0000000103037824 */ /* 0x000fe400078e0205 */
[----:B------:R-:W-:Y:S01]  /*e2f0*/  IMAD.U32 R5, RZ, RZ, UR4 ;  /* 0x00000004ff057e24 */ /* 0x000fe2000f8e00ff */
[----:B------:R-:W-:Y:S01]  /*e300*/  UIMAD UR4, UR6, UR4, URZ ;  /* 0x00000004060472a4 */ /* 0x000fe2000f8e023f */
[----:B------:R-:W-:Y:S02]  /*e310*/  IMAD.IADD R17, R17, 0x1, -R8 ;  /* 0x0000000111117824 */ /* 0x000fe400078e0a08 */
[----:B------:R-:W-:Y:S01]  /*e320*/  IMAD.WIDE.U32 R2, R5, UR39, R2 ;  /* 0x0000002705027c25 */ /* 0x000fe2000f8e0002 */
[----:B------:R-:W-:Y:S01]  /*e330*/  UIMAD UR4, UR39, UR5, UR4 ;  /* 0x00000005270472a4 */ /* 0x000fe2000f8e0204 */
[----:B------:R-:W-:-:S02]  /*e340*/  ULDC.64 UR6, c[0x0][0x2e8] ;  /* 0x0000ba0000067ab9 */ /* 0x000fc40000000a00 */
[----:B------:R-:W-:Y:S01]  /*e350*/  UMOV UR5, 0xffffffff ;  /* 0xffffffff00057882 */ /* 0x000fe20000000000 */
[----:B------:R-:W-:Y:S02]  /*e360*/  LEA R4, P0, R2, UR6, 0x1 ;  /* 0x0000000602047c11 */ /* 0x000fe4000f8008ff */
[----:B------:R-:W-:Y:S01]  /*e370*/  IADD3 R5, R3, UR4, RZ ;  /* 0x0000000403057c10 */ /* 0x000fe2000fffe0ff */
[----:B------:R-:W-:Y:S01]  /*e380*/  ULDC UR4, c[0x0][0x2f4] ;  /* 0x0000bd0000047ab9 */ /* 0x000fe20000000800 */
[----:B------:R-:W-:Y:S02]  /*e390*/  LOP3.LUT R3, R6, 0x1c0, RZ, 0xc0, !PT ;  /* 0x000001c006037812 */ /* 0x000fe400078ec0ff */
[----:B------:R-:W-:Y:S02]  /*e3a0*/  ISETP.GE.AND P2, PT, R22, UR4, PT ;  /* 0x0000000416007c0c */ /* 0x000fe4000bf46270 */
[----:B------:R-:W-:Y:S02]  /*e3b0*/  LOP3.LUT R3, R3, 0x38, R6, 0xf8, !PT ;  /* 0x0000003803037812 */ /* 0x000fe400078ef806 */
[----:B------:R-:W-:-:S02]  /*e3c0*/  LEA.HI.X R5, R2, UR7, R5, 0x1, P0 ;  /* 0x0000000702057c11 */ /* 0x000fc400080f0c05 */
[----:B------:R-:W-:Y:S02]  /*e3d0*/  LOP3.LUT R3, R3, 0x38, R24, 0x78, !PT ;  /* 0x0000003803037812 */ /* 0x000fe400078e7818 */
[----:B------:R-:W-:Y:S02]  /*e3e0*/  ISETP.GE.AND P0, PT, R17, 0x1, PT ;  /* 0x000000011100780c */ /* 0x000fe40003f06270 */
[----:B------:R-:W-:-:S03]  /*e3f0*/  LOP3.LUT R28, R3, 0x200, R28, 0xf8, !PT ;  /* 0x00000200031c7812 */ /* 0x000fc600078ef81c */
[----:B------:R-:W-:Y:S01]  /*e400*/  @P2 LOP3.LUT R16, R16, 0x2, RZ, 0xfc, !PT ;  /* 0x0000000210102812 */ /* 0x000fe200078efcff */
[----:B------:R-:W-:Y:S07]  /*e410*/  BRA.DIV UR5, `(.L_x_13930) ;  /* 0x0000003605e07947 */ /* 0x000fee000b800000 */
[----:B------:R-:W0:Y:S01]  /*e420*/  SHFL.IDX PT, R14, R4, RZ, 0x181f ;  /* 0x00181fff040e7589 */ /* 0x000e2200000e0000 */
[----:B------:R-:W-:-:S03]  /*e430*/  @P0 LEA R7, R28, UR44, 0x1 ;  /* 0x0000002c1c070c11 */ /* 0x000fc6000f8e08ff */
[----:B------:R-:W1:Y:S01]  /*e440*/  SHFL.IDX PT, R0, R5, RZ, 0x181f ;  /* 0x00181fff05007589 */ /* 0x000e6200000e0000 */
[----:B0-----:R-:W-:-:S03]  /*e450*/  @P0 LEA R2, P1, R22, R14, 0x1 ;  /* 0x0000000e16020211 */ /* 0x001fc600078208ff */
[----:B------:R-:W0:Y:S01]  /*e460*/  SHFL.IDX PT, R14, R4, 0x1, 0x181f ;  /* 0x00381f00040e7f89 */ /* 0x000e2200000e0000 */
[----:B-1----:R-:W-:-:S03]  /*e470*/  @P0 IADD3.X R3, RZ, R0, RZ, P1, !PT ;  /* 0x00000000ff030210 */ /* 0x002fc60000ffe4ff */
        /* <DEDUP_REMOVED lines=30> */
.L_x_13988:
        /* <DEDUP_REMOVED lines=15> */
.L_x_13931:
        /* <DEDUP_REMOVED lines=24> */
.L_x_13932:
[----:B------:R-:W-:Y:S01]  /*e8d0*/  UISETP.NE.AND UP0, UPT, UR47, URZ, UPT ;  /* 0x0000003f2f00728c */ /* 0x000fe2000bf05270 */
[----:B------:R-:W-:Y:S01]  /*e8e0*/  IMAD.U32 R3, RZ, RZ, UR46 ;  /* 0x0000002eff037e24 */ /* 0x000fe2000f8e00ff */
[----:B------:R-:W-:Y:S01]  /*e8f0*/  R2UR UR6, R29 ;  /* 0x000000001d0672ca */ /* 0x000fe200000e0000 */
[----:B------:R-:W-:Y:S01]  /*e900*/  ULDC.64 UR8, c[0x0][0x2d8] ;  /* 0x0000b60000087ab9 */ /* 0x000fe20000000a00 */
[----:B------:R-:W0:Y:S01]  /*e910*/  LDC R7, c[0x0][0x448] ;  /* 0x00011200ff077b82 */ /* 0x000e220000000800 */
[----:B------:R-:W1:Y:S01]  /*e920*/  S2R R20, SR_TID.X ;  /* 0x0000000000147919 */ /* 0x000e620000002100 */
[----:B------:R-:W-:Y:S02]  /*e930*/  PLOP3.LUT P0, PT, PT, PT, UP0, 0x80, 0x0 ;  /* 0x000000000000781c */ /* 0x000fe40003f0f008 */
[----:B------:R-:W-:-:S03]  /*e940*/  LEA R24, R3, R32, 0x7 ;  /* 0x0000002003187211 */ /* 0x000fc600078e38ff */
[----:B------:R-:W-:Y:S02]  /*e950*/  @UP0 ULDC UR4, c[0x0][0x44c] ;  /* 0x0001130000040ab9 */ /* 0x000fe40000000800 */
[----:B------:R-:W-:Y:S02]  /*e960*/  IMAD.MOV.U32 R9, RZ, RZ, R24 ;  /* 0x000000ffff097224 */ /* 0x000fe400078e0018 */
        /* <DEDUP_REMOVED lines=15> */
[----:B------:R-:W-:Y:S01]  /*ea60*/  MOV R5, UR5 ;  /* 0x0000000500057c02 */ /* 0x000fe20008000f00 */
[----:B------:R-:W-:Y:S01]  /*ea70*/  UIADD3 UR6, UR5, UR6, URZ ;  /* 0x0000000605067290 */ /* 0x000fe2000fffe03f */
[----:B------:R-:W-:Y:S02]  /*ea80*/  IMAD.MOV R5, RZ, RZ, -R9 ;  /* 0x000000ffff057224 */ /* 0x000fe400078e0a09 */
[----:B------:R-:W-:Y:S01]  /*ea90*/  IMAD.U32 R4, RZ, RZ, UR4 ;  /* 0x00000004ff047e24 */ /* 0x000fe2000f8e00ff */
[----:B------:R-:W-:Y:S01]  /*eaa0*/  ULDC.64 UR4, c[0x0][0x2d0] ;  /* 0x0000b40000047ab9 */ /* 0x000fe20000000a00 */
[----:B0-----:R-:W-:Y:S02]  /*eab0*/  IMAD R5, R7, R5, R24 ;  /* 0x0000000507057224 */ /* 0x001fe400078e0218 */
[----:B------:R-:W-:Y:S02]  /*eac0*/  IMAD R0, R0, UR4, RZ ;  /* 0x0000000400007c24 */ /* 0x000fe4000f8e02ff */
[----:B------:R-:W-:-:S02]  /*ead0*/  IMAD.U32 R3, RZ, RZ, UR6 ;  /* 0x00000006ff037e24 */ /* 0x000fc4000f8e00ff */
[----:B------:R-:W-:Y:S02]  /*eae0*/  IMAD.MOV.U32 R2, RZ, RZ, R4 ;  /* 0x000000ffff027224 */ /* 0x000fe400078e0004 */
        /* <DEDUP_REMOVED lines=20> */
[----:B------:R-:W-:Y:S01]  /*ec30*/  IMAD R5, R7, UR4, RZ ;  /* 0x0000000407057c24 */ /* 0x000fe2000f8e02ff */
[----:B------:R-:W1:Y:S01]  /*ec40*/  SHFL.IDX PT, R3, R6, RZ, 0x181f ;  /* 0x00181fff06037589 */ /* 0x000e6200000e0000 */
[----:B------:R-:W-:-:S03]  /*ec50*/  IMAD R4, R4, 0x80, R20 ;  /* 0x0000008004047824 */ /* 0x000fc600078e0214 */
[----:B------:R-:W-:Y:S02]  /*ec60*/  SHFL.IDX PT, R2, R6, 0x1, 0x181f ;  /* 0x00381f0006027f89 */ /* 0x000fe400000e0000 */
[CC--:B------:R-:W-:Y:S02]  /*ec70*/  ISETP.GE.AND P4, PT, R4.reuse, R5.reuse, PT ;  /* 0x000000050400720c */ /* 0x0c0fe40003f86270 */
[----:B------:R-:W-:Y:S01]  /*ec80*/  IADD3 R8, R4, 0x10, RZ ;  /* 0x0000001004087810 */ /* 0x000fe20007ffe0ff */
[----:B------:R-:W-:Y:S03]  /*ec90*/  SHFL.IDX PT, R7, R0, 0x3, 0x181f ;  /* 0x00781f0000077f89 */ /* 0x000fe600000e0000 */
[----:B------:R-:W-:Y:S01]  /*eca0*/  ISETP.GE.AND P3, PT, R8, R5, PT ;  /* 0x000000050800720c */ /* 0x000fe20003f66270 */
[----:B------:R-:W-:-:S05]  /*ecb0*/  VIADD R8, R4, 0x20 ;  /* 0x0000002004087836 */ /* 0x000fca0000000000 */
[----:B------:R-:W-:Y:S02]  /*ecc0*/  ISETP.GE.AND P2, PT, R8, R5, PT ;  /* 0x000000050800720c */ /* 0x000fe40003f46270 */
[----:B0-----:R-:W-:Y:S01]  /*ecd0*/  @!P4 LEA R10, P1, R22, R14, 0x1 ;  /* 0x0000000e160ac211 */ /* 0x001fe200078208ff */
[----:B------:R-:W-:Y:S01]  /*ece0*/  SHFL.IDX PT, R8, R6, 0x3, 0x181f ;  /* 0x00781f0006087f89 */ /* 0x000fe200000e0000 */
[----:B------:R-:W-:Y:S02]  /*ecf0*/  @!P4 LEA R9, R28, UR44, 0x1 ;  /* 0x0000002c1c09cc11 */ /* 0x000fe4000f8e08ff */
[----:B------:R-:W-:Y:S01]  /*ed00*/  @P4 LOP3.LUT R16, R16, 0x1000, RZ, 0xfc, !PT ;  /* 0x0000100010104812 */ /* 0x000fe200078efcff */
[----:B------:R-:W0:Y:S01]  /*ed10*/  SHFL.IDX PT, R14, R0, 0x1, 0x181f ;  /* 0x00381f00000e7f89 */ /* 0x000e2200000e0000 */
[----:B-1----:R-:W-:Y:S01]  /*ed20*/  @!P4 IMAD.X R3, RZ, RZ, R3, P1 ;  /* 0x000000ffff03c224 */ /* 0x002fe200008e0603 */
[----:B------:R-:W-:Y:S02]  /*ed30*/  @!P3 LEA R15, R28, UR44, 0x1 ;  /* 0x0000002c1c0fbc11 */ /* 0x000fe4000f8e08ff */
[----:B------:R-:W-:-:S04]  /*ed40*/  LOP3.LUT R16, R16, 0xfffff7ff, RZ, 0xc0, !PT ;  /* 0xfffff7ff10107812 */ /* 0x000fc800078ec0ff */
[----:B------:R-:W-:-:S04]  /*ed50*/  @P3 LOP3.LUT R16, R16, 0x800, RZ, 0xfc, !PT ;  /* 0x0000080010103812 */ /* 0x000fc800078efcff */
[----:B------:R-:W-:-:S04]  /*ed60*/  LOP3.LUT R16, R16, 0xfffffbff, RZ, 0xc0, !PT ;  /* 0xfffffbff10107812 */ /* 0x000fc800078ec0ff */
[----:B------:R-:W-:-:S04]  /*ed70*/  @P2 LOP3.LUT R16, R16, 0x400, RZ, 0xfc, !PT ;  /* 0x0000040010102812 */ /* 0x000fc800078efcff */
[----:B------:R-:W-:Y:S02]  /*ed80*/  LOP3.LUT R16, R16, 0xfffffdff, RZ, 0xc0, !PT ;  /* 0xfffffdff10107812 */ /* 0x000fe400078ec0ff */
[C---:B0-----:R-:W-:Y:S02]  /*ed90*/  @!P3 LEA R12, P1, R22.reuse, R14, 0x1 ;  /* 0x0000000e160cb211 */ /* 0x041fe400078208ff */
[----:B------:R-:W0:Y:S03]  /*eda0*/  SHFL.IDX PT, R14, R0, 0x2, 0x181f ;  /* 0x00581f00000e7f89 */ /* 0x000e2600000e0000 */
[----:B------:R-:W-:Y:S02]  /*edb0*/  @!P3 IMAD.X R11, RZ, RZ, R2, P1 ;  /* 0x000000ffff0bb224 */ /* 0x000fe400008e0602 */
[----:B------:R-:W1:Y:S01]  /*edc0*/  SHFL.IDX PT, R2, R6, 0x2, 0x181f ;  /* 0x00581f0006027f89 */ /* 0x000e6200000e0000 */
[----:B0-----:R-:W-:-:S05]  /*edd0*/  @!P2 LEA R13, P1, R22, R14, 0x1 ;  /* 0x0000000e160da211 */ /* 0x001fca00078208ff */
[----:B-1----:R-:W-:Y:S01]  /*ede0*/  @!P2 IMAD.X R14, RZ, RZ, R2, P1 ;  /* 0x000000ffff0ea224 */ /* 0x002fe200008e0602 */
[----:B------:R-:W-:-:S04]  /*edf0*/  IADD3 R2, R4, 0x30, RZ ;  /* 0x0000003004027810 */ /* 0x000fc80007ffe0ff */
[----:B------:R-:W-:Y:S01]  /*ee00*/  ISETP.GE.AND P5, PT, R2, R5, PT ;  /* 0x000000050200720c */ /* 0x000fe20003fa6270 */
[----:B------:R-:W-:Y:S02]  /*ee10*/  @!P4 IMAD.MOV.U32 R2, RZ, RZ, R10 ;  /* 0x000000ffff02c224 */ /* 0x000fe400078e000a */
[----:B------:R-:W-:Y:S04]  /*ee20*/  SHFL.IDX PT, R10, R6, 0x4, 0x181f ;  /* 0x00981f00060a7f89 */ /* 0x000fe800000e0000 */
[----:B------:R0:W-:Y:S06]  /*ee30*/  @!P4 LDGSTS.E.BYPASS.LTC128B.128 [R9+0x18400], desc[UR36][R2.64], !P0 ;  /* 0x184000000209cfae */ /* 0x0001ec000c101d64 */
[----:B------:R-:W-:-:S02]  /*ee40*/  @!P5 LEA R7, P1, R22, R7, 0x1 ;  /* 0x000000071607d211 */ /* 0x000fc400078208ff */
[----:B------:R-:W-:-:S03]  /*ee50*/  @P5 LOP3.LUT R16, R16, 0x200, RZ, 0xfc, !PT ;  /* 0x0000020010105812 */ /* 0x000fc600078efcff */
[----:B------:R-:W-:Y:S01]  /*ee60*/  @!P5 IMAD.X R8, RZ, RZ, R8, P1 ;  /* 0x000000ffff08d224 */ /* 0x000fe200008e0608 */
[----:B0-----:R-:W0:Y:S01]  /*ee70*/  SHFL.IDX PT, R9, R0, 0x4, 0x181f ;  /* 0x00981f0000097f89 */ /* 0x001e2200000e0000 */
[----:B------:R-:W-:Y:S01]  /*ee80*/  VIADD R2, R4, 0x40 ;  /* 0x0000004004027836 */ /* 0x000fe20000000000 */
[----:B------:R-:W-:Y:S01]  /*ee90*/  LOP3.LUT R16, R16, 0xfffffeff, RZ, 0xc0, !PT ;  /* 0xfffffeff10107812 */ /* 0x000fe200078ec0ff */
[----:B------:R-:W-:Y:S02]  /*eea0*/  @!P3 IMAD.MOV.U32 R3, RZ, RZ, R11 ;  /* 0x000000ffff03b224 */ /* 0x000fe400078e000b */
[----:B------:R-:W1:Y:S01]  /*eeb0*/  SHFL.IDX PT, R11, R0, 0x5, 0x181f ;  /* 0x00b81f00000b7f89 */ /* 0x000e6200000e0000 */
[----:B------:R-:W-:Y:S01]  /*eec0*/  ISETP.GE.AND P4, PT, R2, R5, PT ;  /* 0x000000050200720c */ /* 0x000fe20003f86270 */
[----:B------:R-:W-:-:S05]  /*eed0*/  @!P3 IMAD.MOV.U32 R2, RZ, RZ, R12 ;  /* 0x000000ffff02b224 */ /* 0x000fca00078e000c */
[----:B------:R2:W-:Y:S07]  /*eee0*/  @!P3 LDGSTS.E.BYPASS.LTC128B.128 [R15+0x18c00], desc[UR36][R2.64], !P0 ;  /* 0x18c00000020fbfae */ /* 0x0005ee000c101d64 */
[----:B------:R-:W-:-:S04]  /*eef0*/  @P4 LOP3.LUT R16, R16, 0x100, RZ, 0xfc, !PT ;  /* 0x0000010010104812 */ /* 0x000fc800078efcff */
[----:B------:R-:W-:Y:S01]  /*ef00*/  LOP3.LUT R16, R16, 0xffffff7f, RZ, 0xc0, !PT ;  /* 0xffffff7f10107812 */ /* 0x000fe200078ec0ff */
[----:B--2---:R-:W2:Y:S01]  /*ef10*/  SHFL.IDX PT, R2, R6, 0x5, 0x181f ;  /* 0x00b81f0006027f89 */ /* 0x004ea200000e0000 */
[----:B------:R-:W-:Y:S01]  /*ef20*/  VIADD R3, R4, 0x50 ;  /* 0x0000005004037836 */ /* 0x000fe20000000000 */
[----:B0-----:R-:W-:Y:S02]  /*ef30*/  @!P4 LEA R9, P1, R22, R9, 0x1 ;  /* 0x000000091609c211 */ /* 0x001fe400078208ff */
[----:B------:R-:W-:Y:S02]  /*ef40*/  @!P2 LEA R15, R28, UR44, 0x1 ;  /* 0x0000002c1c0fac11 */ /* 0x000fe4000f8e08ff */
[----:B------:R-:W-:Y:S01]  /*ef50*/  ISETP.GE.AND P3, PT, R3, R5, PT ;  /* 0x000000050300720c */ /* 0x000fe20003f66270 */
[----:B------:R-:W-:Y:S01]  /*ef60*/  @!P2 IMAD.MOV.U32 R3, RZ, RZ, R14 ;  /* 0x000000ffff03a224 */ /* 0x000fe200078e000e */
[----:B------:R-:W-:-:S11]  /*ef70*/  @!P4 IADD3.X R10, RZ, R10, RZ, P1, !PT ;  /* 0x0000000aff0ac210 */ /* 0x000fd60000ffe4ff */
[----:B-1----:R-:W-:Y:S02]  /*ef80*/  @!P3 LEA R11, P1, R22, R11, 0x1 ;  /* 0x0000000b160bb211 */ /* 0x002fe400078208ff */
[----:B------:R-:W-:Y:S02]  /*ef90*/  @P3 LOP3.LUT R16, R16, 0x80, RZ, 0xfc, !PT ;  /* 0x0000008010103812 */ /* 0x000fe400078efcff */
[----:B--2---:R-:W-:Y:S01]  /*efa0*/  @!P3 IADD3.X R12, RZ, R2, RZ, P1, !PT ;  /* 0x00000002ff0cb210 */ /* 0x004fe20000ffe4ff */
[----:B------:R-:W-:Y:S01]  /*efb0*/  @!P2 IMAD.MOV.U32 R2, RZ, RZ, R13 ;  /* 0x000000ffff02a224 */ /* 0x000fe200078e000d */
[----:B------:R-:W-:Y:S01]  /*efc0*/  LOP3.LUT R16, R16, 0xffffffbf, RZ, 0xc0, !PT ;  /* 0xffffffbf10107812 */ /* 0x000fe200078ec0ff */
[----:B------:R-:W0:Y:S04]  /*efd0*/  SHFL.IDX PT, R13, R0, 0x6, 0x181f ;  /* 0x00d81f00000d7f89 */ /* 0x000e2800000e0000 */
[----:B------:R1:W-:Y:S04]  /*efe0*/  @!P2 LDGSTS.E.BYPASS.LTC128B.128 [R15+0x19400], desc[UR36][R2.64], !P0 ;  /* 0x19400000020fafae */ /* 0x0003e8000c101d64 */
[----:B-1----:R-:W1:Y:S01]  /*eff0*/  SHFL.IDX PT, R2, R6, 0x6, 0x181f ;  /* 0x00d81f0006027f89 */ /* 0x002e6200000e0000 */
[----:B------:R-:W-:Y:S01]  /*f000*/  VIADD R3, R4, 0x60 ;  /* 0x0000006004037836 */ /* 0x000fe20000000000 */
[----:B------:R-:W-:-:S02]  /*f010*/  @!P5 LEA R15, R28, UR44, 0x1 ;  /* 0x0000002c1c0fdc11 */ /* 0x000fc4000f8e08ff */
[----:B------:R-:W2:Y:S02]  /*f020*/  SHFL.IDX PT, R6, R6, 0x7, 0x181f ;  /* 0x00f81f0006067f89 */ /* 0x000ea400000e0000 */
[----:B------:R-:W-:Y:S01]  /*f030*/  ISETP.GE.AND P2, PT, R3, R5, PT ;  /* 0x000000050300720c */ /* 0x000fe20003f46270 */
[----:B------:R-:W-:-:S12]  /*f040*/  @!P5 IMAD.MOV.U32 R3, RZ, RZ, R8 ;  /* 0x000000ffff03d224 */ /* 0x000fd800078e0008 */
[----:B0-----:R-:W-:Y:S02]  /*f050*/  @!P2 LEA R13, P1, R22, R13, 0x1 ;  /* 0x0000000d160da211 */ /* 0x001fe400078208ff */
[----:B------:R-:W-:Y:S02]  /*f060*/  @!P2 LEA R21, R28, UR44, 0x1 ;  /* 0x0000002c1c15ac11 */ /* 0x000fe4000f8e08ff */
[----:B------:R-:W-:Y:S02]  /*f070*/  @P2 LOP3.LUT R16, R16, 0x40, RZ, 0xfc, !PT ;  /* 0x0000004010102812 */ /* 0x000fe400078efcff */
[----:B-1----:R-:W-:Y:S01]  /*f080*/  @!P2 IADD3.X R14, RZ, R2, RZ, P1, !PT ;  /* 0x00000002ff0ea210 */ /* 0x002fe20000ffe4ff */
[----:B------:R-:W-:Y:S01]  /*f090*/  @!P5 IMAD.MOV.U32 R2, RZ, RZ, R7 ;  /* 0x000000ffff02d224 */ /* 0x000fe200078e0007 */
[----:B------:R-:W-:-:S04]  /*f0a0*/  @!P4 LEA R7, R28, UR44, 0x1 ;  /* 0x0000002c1c07cc11 */ /* 0x000fc8000f8e08ff */
[----:B------:R0:W-:Y:S02]  /*f0b0*/  @!P5 LDGSTS.E.BYPASS.LTC128B.128 [R15+0x19c00], desc[UR36][R2.64], !P0 ;  /* 0x19c00000020fdfae */ /* 0x0001e4000c101d64 */
[----:B0-----:R-:W-:Y:S01]  /*f0c0*/  @!P4 IMAD.MOV.U32 R2, RZ, RZ, R9 ;  /* 0x000000ffff02c224 */ /* 0x001fe200078e0009 */
[----:B------:R-:W-:Y:S02]  /*f0d0*/  @!P4 MOV R3, R10 ;  /* 0x0000000a0003c202 */ /* 0x000fe40000000f00 */
[----:B------:R-:W-:-:S03]  /*f0e0*/  @!P3 LEA R9, R28, UR44, 0x1 ;  /* 0x0000002c1c09bc11 */ /* 0x000fc6000f8e08ff */
[----:B------:R0:W-:Y:S02]  /*f0f0*/  @!P4 LDGSTS.E.BYPASS.LTC128B.128 [R7+0x1a400], desc[UR36][R2.64], !P0 ;  /* 0x1a4000000207cfae */ /* 0x0001e4000c101d64 */
[----:B0-----:R-:W-:Y:S02]  /*f100*/  @!P3 IMAD.MOV.U32 R2, RZ, RZ, R11 ;  /* 0x000000ffff02b224 */ /* 0x001fe400078e000b */
[----:B------:R-:W-:-:S05]  /*f110*/  @!P3 IMAD.MOV.U32 R3, RZ, RZ, R12 ;  /* 0x000000ffff03b224 */ /* 0x000fca00078e000c */
[----:B------:R0:W-:Y:S02]  /*f120*/  @!P3 LDGSTS.E.BYPASS.LTC128B.128 [R9+0x1ac00], desc[UR36][R2.64], !P0 ;  /* 0x1ac000000209bfae */ /* 0x0001e4000c101d64 */
[----:B0-----:R-:W-:Y:S01]  /*f130*/  @!P2 IMAD.MOV.U32 R2, RZ, RZ, R13 ;  /* 0x000000ffff02a224 */ /* 0x001fe200078e000d */
[----:B------:R-:W-:Y:S02]  /*f140*/  @!P2 MOV R3, R14 ;  /* 0x0000000e0003a202 */ /* 0x000fe40000000f00 */
[----:B------:R0:W1:Y:S04]  /*f150*/  SHFL.IDX PT, R14, R0, 0x7, 0x181f ;  /* 0x00f81f00000e7f89 */ /* 0x00006800000e0000 */
[----:B--2---:R0:W-:Y:S02]  /*f160*/  @!P2 LDGSTS.E.BYPASS.LTC128B.128 [R21+0x1b400], desc[UR36][R2.64], !P0 ;  /* 0x1b4000000215afae */ /* 0x0041e4000c101d64 */
.L_x_14005:
[----:B------:R-:W-:Y:S01]  /*f170*/  VIADD R4, R4, 0x70 ;  /* 0x0000007004047836 */ /* 0x000fe20000000000 */
[----:B------:R-:W-:-:S04]  /*f180*/  LOP3.LUT R16, R16, 0xffffdfff, RZ, 0xc0, !PT ;  /* 0xffffdfff10107812 */ /* 0x000fc800078ec0ff */
[----:B------:R-:W-:-:S13]  /*f190*/  ISETP.GE.AND P2, PT, R4, R5, PT ;  /* 0x000000050400720c */ /* 0x000fda0003f46270 */
[----:B01----:R-:W-:Y:S02]  /*f1a0*/  @!P2 LEA R2, P1, R22, R14, 0x1 ;  /* 0x0000000e1602a211 */ /* 0x003fe400078208ff */
        /* <DEDUP_REMOVED lines=32> */
.L_x_13934:
[----:B------:R-:W-:Y:S01]  /*f3b0*/  UISETP.NE.AND UP0, UPT, UR47, URZ, UPT ;  /* 0x0000003f2f00728c */ /* 0x000fe2000bf05270 */
[----:B------:R-:W-:Y:S01]  /*f3c0*/  R2UR UR6, R29 ;  /* 0x000000001d0672ca */ /* 0x000fe200000e0000 */
[----:B------:R-:W-:Y:S01]  /*f3d0*/  ULDC.64 UR8, c[0x0][0x3d8] ;  /* 0x0000f60000087ab9 */ /* 0x000fe20000000a00 */
[----:B------:R-:W-:Y:S01]  /*f3e0*/  MOV R2, R24 ;  /* 0x0000001800027202 */ /* 0x000fe20000000f00 */
[----:B------:R-:W-:Y:S02]  /*f3f0*/  ULDC UR7, c[0x0][0x448] ;  /* 0x0001120000077ab9 */ /* 0x000fe40000000800 */
[----:B------:R-:W-:-:S05]  /*f400*/  PLOP3.LUT P0, PT, PT, PT, UP0, 0x80, 0x0 ;  /* 0x000000000000781c */ /* 0x000fca0003f0f008 */
[----:B------:R-:W-:-:S03]  /*f410*/  @UP0 ULDC UR4, c[0x0][0x44c] ;  /* 0x0001130000040ab9 */ /* 0x000fc60000000800 */
[----:B------:R-:W-:-:S04]  /*f420*/  UIMAD UR6, UR6, UR8, URZ ;  /* 0x00000008060672a4 */ /* 0x000fc8000f8e023f */
[----:B------:R-:W-:Y:S01]  /*f430*/  UIMAD UR6, UR39, UR9, UR6 ;  /* 0x00000009270672a4 */ /* 0x000fe2000f8e0206 */
        /* <DEDUP_REMOVED lines=54> */
[----:B0-----:R-:W-:-:S04]  /*f7a0*/  @!P6 LEA R14, P0, R22, R14, 0x1 ;  /* 0x0000000e160ee211 */ /* 0x001fc800078008ff */
[----:B-1----:R-:W-:Y:S02]  /*f7b0*/  @!P6 MOV R2, R14 ;  /* 0x0000000e0002e202 */ /* 0x002fe40000000f00 */
[----:B------:R-:W0:Y:S03]  /*f7c0*/  SHFL.IDX PT, R14, R0, 0x2, 0x181f ;  /* 0x00581f00000e7f89 */ /* 0x000e2600000e0000 */
[----:B------:R-:W-:Y:S01]  /*f7d0*/  @!P5 LEA R7, R28, UR44, 0x1 ;  /* 0x0000002c1c07dc11 */ /* 0x000fe2000f8e08ff */
[----:B--2---:R-:W-:-:S04]  /*f7e0*/  @!P6 IMAD.X R5, RZ, RZ, R5, P0 ;  /* 0x000000ffff05e224 */ /* 0x004fc800000e0605 */
[----:B------:R-:W-:Y:S02]  /*f7f0*/  @!P6 IMAD.MOV.U32 R3, RZ, RZ, R5 ;  /* 0x000000ffff03e224 */ /* 0x000fe400078e0005 */
[----:B------:R-:W1:Y:S01]  /*f800*/  SHFL.IDX PT, R5, R4, 0x2, 0x181f ;  /* 0x00581f0004057f89 */ /* 0x000e6200000e0000 */
[----:B0-----:R-:W-:-:S03]  /*f810*/  @!P5 LEA R14, P0, R22, R14, 0x1 ;  /* 0x0000000e160ed211 */ /* 0x001fc600078008ff */
[----:B------:R-:W-:Y:S04]  /*f820*/  @!P6 LDGSTS.E.BYPASS.LTC128B.128 [R9+0x22c00], desc[UR36][R2.64], !P4 ;  /* 0x22c000000209efae */ /* 0x000fe8000e101d64 */
[----:B------:R-:W-:Y:S04]  /*f830*/  @!P6 LDGSTS.E.BYPASS.LTC128B.128 [R9+0x26c00], desc[UR36][R2.64+0x80], !P3 ;  /* 0x26c000800209efae */ /* 0x000fe8000d901d64 */
[----:B------:R-:W-:Y:S04]  /*f840*/  @!P6 LDGSTS.E.BYPASS.LTC128B.128 [R9+0x2ac00], desc[UR36][R2.64+0x100], !P2 ;  /* 0x2ac001000209efae */ /* 0x000fe8000d101d64 */
[----:B------:R0:W-:Y:S01]  /*f850*/  @!P6 LDGSTS.E.BYPASS.LTC128B.128 [R9+0x2ec00], desc[UR36][R2.64+0x180], !P1 ;  /* 0x2ec001800209efae */ /* 0x0001e2000c901d64 */
[----:B------:R-:W-:-:S04]  /*f860*/  LOP3.LUT P6, RZ, R16, 0x80, RZ, 0xc0, !PT ;  /* 0x0000008010ff7812 */ /* 0x000fc800078cc0ff */
[----:B------:R-:W-:Y:S01]  /*f870*/  P2R R6, PR, RZ, 0x40 ;  /* 0x00000040ff067803 */ /* 0x000fe20000000000 */
[----:B-1----:R-:W-:Y:S01]  /*f880*/  @!P5 IMAD.X R5, RZ, RZ, R5, P0 ;  /* 0x000000ffff05d224 */ /* 0x002fe200000e0605 */
[----:B------:R-:W-:Y:S01]  /*f890*/  LOP3.LUT P6, RZ, R16, 0x200, RZ, 0xc0, !PT ;  /* 0x0000020010ff7812 */ /* 0x000fe200078cc0ff */
[----:B0-----:R-:W-:-:S03]  /*f8a0*/  @!P5 IMAD.MOV.U32 R2, RZ, RZ, R14 ;  /* 0x000000ffff02d224 */ /* 0x001fc600078e000e */
[----:B------:R-:W-:Y:S01]  /*f8b0*/  @!P5 MOV R3, R5 ;  /* 0x000000050003d202 */ /* 0x000fe20000000f00 */
[----:B------:R-:W0:Y:S04]  /*f8c0*/  SHFL.IDX PT, R14, R0, 0x3, 0x181f ;  /* 0x00781f00000e7f89 */ /* 0x000e2800000e0000 */
        /* <DEDUP_REMOVED lines=21> */
[----:B0-----:R-:W-:-:S04]  /*fa20*/  @!P5 LEA R14, P0, R22, R14, 0x1 ;  /* 0x0000000e160ed211 */ /* 0x001fc800078008ff */
[----:B-1----:R-:W-:Y:S01]  /*fa30*/  @!P5 IADD3.X R5, RZ, R5, RZ, P0, !PT ;  /* 0x00000005ff05d210 */ /* 0x002fe200007fe4ff */
[----:B--2---:R-:W-:Y:S02]  /*fa40*/  @!P5 IMAD.MOV.U32 R2, RZ, RZ, R14 ;  /* 0x000000ffff02d224 */ /* 0x004fe400078e000e */
[----:B------:R-:W0:Y:S02]  /*fa50*/  SHFL.IDX PT, R14, R0, 0x5, 0x181f ;  /* 0x00b81f00000e7f89 */ /* 0x000e2400000e0000 */
[----:B------:R-:W-:Y:S02]  /*fa60*/  @!P5 IMAD.MOV.U32 R3, RZ, RZ, R5 ;  /* 0x000000ffff03d224 */ /* 0x000fe400078e0005 */
        /* <DEDUP_REMOVED lines=8> */
[----:B-1----:R-:W-:Y:S01]  /*faf0*/  @!P6 IMAD.X R5, RZ, RZ, R5, P0 ;  /* 0x000000ffff05e224 */ /* 0x002fe200000e0605 */
[----:B--2---:R-:W-:Y:S02]  /*fb00*/  @!P6 MOV R2, R14 ;  /* 0x0000000e0002e202 */ /* 0x004fe40000000f00 */
        /* <DEDUP_REMOVED lines=10> */
[----:B--2---:R-:W-:-:S03]  /*fbb0*/  @!P5 IMAD.MOV.U32 R2, RZ, RZ, R14 ;  /* 0x000000ffff02d224 */ /* 0x004fc600078e000e */
[----:B------:R-:W-:Y:S01]  /*fbc0*/  @!P5 MOV R3, R5 ;  /* 0x000000050003d202 */ /* 0x000fe20000000f00 */
[----:B------:R0:W1:Y:S04]  /*fbd0*/  SHFL.IDX PT, R14, R0, 0x7, 0x181f ;  /* 0x00f81f00000e7f89 */ /* 0x00006800000e0000 */
[----:B------:R0:W-:Y:S04]  /*fbe0*/  @!P5 LDGSTS.E.BYPASS.LTC128B.128 [R9+0x25400], desc[UR36][R2.64], !P4 ;  /* 0x254000000209dfae */ /* 0x0001e8000e101d64 */
[----:B------:R0:W-:Y:S04]  /*fbf0*/  @!P5 LDGSTS.E.BYPASS.LTC128B.128 [R9+0x29400], desc[UR36][R2.64+0x80], !P3 ;  /* 0x294000800209dfae */ /* 0x0001e8000d901d64 */
[----:B------:R0:W-:Y:S04]  /*fc00*/  @!P5 LDGSTS.E.BYPASS.LTC128B.128 [R9+0x2d400], desc[UR36][R2.64+0x100], !P2 ;  /* 0x2d4001000209dfae */ /* 0x0001e8000d101d64 */
[----:B------:R0:W-:Y:S04]  /*fc10*/  @!P5 LDGSTS.E.BYPASS.LTC128B.128 [R9+0x31400], desc[UR36][R2.64+0x180], !P1 ;  /* 0x314001800209dfae */ /* 0x0001e8000c901d64 */
[----:B------:R0:W2:Y:S02]  /*fc20*/  SHFL.IDX PT, R5, R4, 0x7, 0x181f ;  /* 0x00f81f0004057f89 */ /* 0x0000a400000e0000 */
.L_x_14023:
        /* <DEDUP_REMOVED lines=13> */
.L_x_13937:
[----:B------:R-:W-:Y:S05]  /*fd00*/  BSYNC B0 ;  /* 0x0000000000007941 */ /* 0x000fea0003800000 */
.L_x_13936:
        /* <DEDUP_REMOVED lines=9> */
.L_x_14024:
[----:B------:R-:W-:-:S13]  /*fda0*/  ISETP.NE.AND P0, PT, R37, 0x3, PT ;  /* 0x000000032500780c */ /* 0x000fda0003f05270 */
[----:B------:R-:W-:Y:S05]  /*fdb0*/  @!P0 BRA `(.L_x_13939) ;  /* 0x0000000000048947 */ /* 0x000fea0003800000 */
[----:B------:R-:W-:Y:S01]  /*fdc0*/  BPT.TRAP 0x1 ;  /* 0x000000040000795c */ /* 0x000fe20000300000 */
.L_x_13939:
[----:B------:R-:W4:Y:S02]  /*fdd0*/  SYNCS.PHASECHK.TRANS64.TRYWAIT P0, [UR44+0x32460], R0 ;  /* 0x03246000ff0075a7 */ /* 0x000f24000800016c */
[----:B----4-:R-:W-:Y:S05]  /*fde0*/  @!P0 BRA `(.L_x_13940) ;  /* 0x0000003800dc8947 */ /* 0x010fea0003800000 */
.L_x_14025:
[----:B------:R-:W4:Y:S01]  /*fdf0*/  LDL.LU R4, [R1] ;  /* 0x0000000001047983 */ /* 0x000f220000300800 */
        /* <DEDUP_REMOVED lines=16> */
[----:B------:R-:W-:Y:S02]  /*ff00*/  UIMAD UR4, UR4, UR6, URZ ;  /* 0x00000006040472a4 */ /* 0x000fe4000f8e023f */
[----:B------:R-:W-:Y:S01]  /*ff10*/  IADD3 R3, R3, R5, RZ ;  /* 0x0000000503037210 */ /* 0x000fe20007ffe0ff */
        /* <DEDUP_REMOVED lines=10> */
[----:B----4-:R-:W-:-:S05]  /*ffc0*/  IADD3 R0, R3, R0, R4 ;  /* 0x0000000003007210 */ /* 0x010fca0007ffe004 */
[----:B------:R-:W-:Y:S01]  /*ffd0*/  IMAD.IADD R5, R0, 0x1, R5 ;  /* 0x0000000100057824 */ /* 0x000fe200078e0205 */
[----:B------:R-:W-:Y:S06]  /*ffe0*/  BRA.DIV UR4, `(.L_x_13941) ;  /* 0x0000003a04747947 */ /* 0x000fec000b800000 */
[----:B-1----:R-:W0:Y:S01]  /*fff0*/  SHFL.IDX PT, R14, R7, RZ, 0x181f ;  /* 0x00181fff070e7589 */ /* 0x002e2200000e0000 */
[----:B------:R-:W-:Y:S02]  /*10000*/  SHF.L.U32 R0, R22, 0x1, RZ ;  /* 0x0000000116007819 */ /* 0x000fe400000006ff */
[----:B------:R-:W-:Y:S01]  /*10010*/  LEA R6, R28, UR44, 0x1 ;  /* 0x0000002c1c067c11 */ /* 0x000fe2000f8e08ff */
        /* <DEDUP_REMOVED lines=10> */
[----:B------:R-:W0:Y:S03]  /*100c0*/  SHFL.IDX PT, R14, R7, 0x2, 0x181f ;  /* 0x00581f00070e7f89 */ /* 0x000e2600000e0000 */
[----:B------:R-:W-:Y:S01]  /*100d0*/  IMAD.X R11, RZ, RZ, R4, P0 ;  /* 0x000000ffff0b7224 */ /* 0x000fe200000e0604 */
[----:B------:R-:W-:Y:S01]  /*100e0*/  ISETP.LT.OR P0, PT, R17, 0x1, P4 ;  /* 0x000000011100780c */ /* 0x000fe20002701670 */
[----:B------:R-:W1:-:S12]  /*100f0*/  SHFL.IDX PT, R4, R8, 0x2, 0x181f ;  /* 0x00581f0008047f89 */ /* 0x000e5800000e0000 */
[----:B------:R-:W-:Y:S01]  /*10100*/  LDGSTS.E.BYPASS.LTC128B.128 [R6+0x400], desc[UR36][R2.64], !P0 ;  /* 0x0040000002067fae */ /* 0x000fe2000c101d64 */
[----:B------:R-:W-:-:S13]  /*10110*/  ISETP.LT.OR P0, PT, R17, 0x1, !P2 ;  /* 0x000000011100780c */ /* 0x000fda0005701670 */
[----:B------:R-:W-:Y:S01]  /*10120*/  LDGSTS.E.BYPASS.LTC128B.128 [R6+0x3400], desc[UR36][R2.64+0x80], !P0 ;  /* 0x0340008002067fae */ /* 0x000fe2000c101d64 */
[----:B------:R-:W-:-:S13]  /*10130*/  ISETP.LT.OR P0, PT, R17, 0x1, !P1 ;  /* 0x000000011100780c */ /* 0x000fda0004f01670 */
[----:B------:R-:W-:Y:S01]  /*10140*/  LDGSTS.E.BYPASS.LTC128B.128 [R6+0x6400], desc[UR36][R2.64+0x100], !P0 ;  /* 0x0640010002067fae */ /* 0x000fe2000c101d64 */
[----:B------:R-:W-:-:S03]  /*10150*/  LOP3.LUT P0, RZ, R5, 0x8, RZ, 0xc0, !PT ;  /* 0x0000000805ff7812 */ /* 0x000fc6000780c0ff */
[----:B------:R-:W-:Y:S01]  /*10160*/  SHFL.IDX PT, R5, R8, 0x3, 0x181f ;  /* 0x00781f0008057f89 */ /* 0x000fe200000e0000 */
[----:B------:R-:W-:-:S03]  /*10170*/  ISETP.LT.OR P3, PT, R17, 0x1, !P0 ;  /* 0x000000011100780c */ /* 0x000fc60004761670 */
[----:B------:R-:W-:Y:S10]  /*10180*/  SHFL.IDX PT, R8, R8, 0x5, 0x181f ;  /* 0x00b81f0008087f89 */ /* 0x000ff400000e0000 */
[----:B------:R0:W-:Y:S02]  /*10190*/  LDGSTS.E.BYPASS.LTC128B.128 [R6+0x9400], desc[UR36][R2.64+0x180], !P3 ;  /* 0x0940018002067fae */ /* 0x0001e4000d901d64 */
[----:B0-----:R-:W-:-:S02]  /*101a0*/  IADD3 R2, P3, R14, R0, RZ ;  /* 0x000000000e027210 */ /* 0x001fc40007f7e0ff */
[----:B------:R-:W0:Y:S03]  /*101b0*/  SHFL.IDX PT, R14, R7, 0x3, 0x181f ;  /* 0x00781f00070e7f89 */ /* 0x000e2600000e0000 */
        /* <DEDUP_REMOVED lines=10> */
[----:B------:R-:W0:Y:S01]  /*10260*/  SHFL.IDX PT, R14, R7, 0x4, 0x181f ;  /* 0x00981f00070e7f89 */ /* 0x000e2200000e0000 */
[----:B------:R-:W-:Y:S02]  /*10270*/  IADD3.X R5, RZ, R5, RZ, P3, !PT ;  /* 0x00000005ff057210 */ /* 0x000fe40001ffe4ff */
[----:B------:R-:W-:-:S13]  /*10280*/  ISETP.LT.OR P3, PT, R17, 0x21, P4 ;  /* 0x000000211100780c */ /* 0x000fda0002761670 */
        /* <DEDUP_REMOVED lines=8> */
[----:B------:R0:W1:Y:S03]  /*10310*/  SHFL.IDX PT, R14, R7, 0x5, 0x181f ;  /* 0x00b81f00070e7f89 */ /* 0x00006600000e0000 */
[----:B------:R-:W-:Y:S01]  /*10320*/  IMAD.X R3, RZ, RZ, R9, P3 ;  /* 0x000000ffff037224 */ /* 0x000fe200018e0609 */
        /* <DEDUP_REMOVED lines=16> */
[----:B-1----:R0:W-:Y:S02]  /*10430*/  LDGSTS.E.BYPASS.LTC128B.128 [R6+0xb400], desc[UR36][R2.64+0x180], !P3 ;  /* 0x0b40018002067fae */ /* 0x0021e4000d901d64 */
.L_x_14039:
[----:B01----:R-:W-:Y:S02]  /*10440*/  IADD3 R2, P3, R14, R0, RZ ;  /* 0x000000000e027210 */ /* 0x003fe40007f7e0ff */
[C---:B------:R-:W-:Y:S02]  /*10450*/  ISETP.LT.OR P2, PT, R17.reuse, 0x51, !P2 ;  /* 0x000000511100780c */ /* 0x040fe40005741670 */
[----:B------:R-:W-:Y:S02]  /*10460*/  IADD3.X R3, RZ, R8, RZ, P3, !PT ;  /* 0x00000008ff037210 */ /* 0x000fe40001ffe4ff */
[C---:B------:R-:W-:Y:S02]  /*10470*/  ISETP.LT.OR P3, PT, R17.reuse, 0x51, P4 ;  /* 0x000000511100780c */ /* 0x040fe40002761670 */
[C---:B------:R-:W-:Y:S02]  /*10480*/  ISETP.LT.OR P1, PT, R17.reuse, 0x51, !P1 ;  /* 0x000000511100780c */ /* 0x040fe40004f21670 */
[----:B------:R-:W-:-:S09]  /*10490*/  ISETP.LT.OR P0, PT, R17, 0x51, !P0 ;  /* 0x000000511100780c */ /* 0x000fd20004701670 */
        /* <DEDUP_REMOVED lines=14> */
.L_x_13942:
        /* <DEDUP_REMOVED lines=9> */
[----:B------:R-:W-:Y:S01]  /*10610*/  IMAD.MOV.U32 R26, RZ, RZ, 0x1 ;  /* 0x00000001ff1a7424 */ /* 0x000fe200078e00ff */
[----:B------:R-:W-:Y:S01]  /*10620*/  ULOP3.LUT UR5, URZ, UR41, URZ, 0x33, !UPT ;  /* 0x000000293f057292 */ /* 0x000fe2000f8e333f */
[----:B------:R-:W1:Y:S01]  /*10630*/  S2R R3, SR_TID.X ;  /* 0x0000000000037919 */ /* 0x000e620000002100 */
[----:B------:R-:W-:Y:S01]  /*10640*/  UIMAD UR4, UR4, UR38, URZ ;  /* 0x00000026040472a4 */ /* 0x000fe2000f8e023f */
[----:B------:R-:W-:Y:S01]  /*10650*/  IMAD.MOV.U32 R17, RZ, RZ, 0x1 ;  /* 0x00000001ff117424 */ /* 0x000fe200078e00ff */
[----:B0-----:R-:W-:Y:S02]  /*10660*/  SHF.L.U32 R2, R2, 0x4, RZ ;  /* 0x0000000402027819 */ /* 0x001fe400000006ff */
[----:B-1----:R-:W-:Y:S02]  /*10670*/  LOP3.LUT R3, R3, 0x7f, RZ, 0xc0, !PT ;  /* 0x0000007f03037812 */ /* 0x002fe400078ec0ff */
[----:B------:R-:W-:-:S02]  /*10680*/  LOP3.LUT R2, R2, 0x70, RZ, 0xc0, !PT ;  /* 0x0000007002027812 */ /* 0x000fc400078ec0ff */
[----:B------:R-:W-:-:S04]  /*10690*/  SHF.R.U32.HI R3, RZ, 0x3, R3 ;  /* 0x00000003ff037819 */ /* 0x000fc80000011603 */
[----:B------:R-:W-:Y:S02]  /*106a0*/  IADD3 R27, R2, R27, R3 ;  /* 0x0000001b021b7210 */ /* 0x000fe40007ffe003 */
[----:B------:R-:W-:Y:S02]  /*106b0*/  LOP3.LUT R2, RZ, UR42, RZ, 0x33, !PT ;  /* 0x0000002aff027c12 */ /* 0x000fe4000f8e33ff */
[----:B------:R-:W-:Y:S01]  /*106c0*/  LOP3.LUT R3, RZ, UR4, RZ, 0x33, !PT ;  /* 0x00000004ff037c12 */ /* 0x000fe2000f8e33ff */
[----:B------:R-:W-:-:S03]  /*106d0*/  VIADD R27, R27, 0xfffffee0 ;  /* 0xfffffee01b1b7836 */ /* 0x000fc60000000000 */
[----:B------:R-:W-:-:S05]  /*106e0*/  VIMNMX3 R2, R2, UR5, R3, !PT ;  /* 0x0000000502027c0f */ /* 0x000fca000f800103 */
[C---:B------:R-:W-:Y:S01]  /*106f0*/  IMAD R18, R2.reuse, -0x60, R27 ;  /* 0xffffffa002127824 */ /* 0x040fe200078e021b */
[----:B------:R-:W-:-:S07]  /*10700*/  IADD3 R27, -R2, -0x2, RZ ;  /* 0xfffffffe021b7810 */ /* 0x000fce0007ffe1ff */
.L_x_13958:
[----:B------:R-:W0:Y:S01]  /*10710*/  LDC R2, c[0x0][0x430] ;  /* 0x00010c00ff027b82 */ /* 0x000e220000000800 */
[----:B------:R-:W-:Y:S01]  /*10720*/  ISETP.GT.U32.AND P0, PT, R32, 0x5f, PT ;  /* 0x0000005f2000780c */ /* 0x000fe20003f04070 */
[----:B------:R-:W-:Y:S01]  /*10730*/  BSSY B1, `(.L_x_13944) ;  /* 0x0000014000017945 */ /* 0x000fe20003800000 */
[----:B------:R-:W-:Y:S01]  /*10740*/  MOV R7, R18 ;  /* 0x0000001200077202 */ /* 0x000fe20000000f00 */
[----:B------:R-:W-:Y:S01]  /*10750*/  IMAD.MOV.U32 R4, RZ, RZ, RZ ;  /* 0x000000ffff047224 */ /* 0x000fe200078e00ff */
[----:B0-----:R-:W-:-:S13]  /*10760*/  ISETP.NE.AND P1, PT, R2, 0x1, PT ;  /* 0x000000010200780c */ /* 0x001fda0003f25270 */
[----:B------:R-:W0:Y:S08]  /*10770*/  @P1 LDC R3, c[0x0][0x434] ;  /* 0x00010d00ff031b82 */ /* 0x000e300000000800 */
[----:B-1----:R-:W1:Y:S01]  /*10780*/  @P1 LDC R5, c[0x0][0x438] ;  /* 0x00010e00ff051b82 */ /* 0x002e620000000800 */
[----:B0-----:R-:W-:-:S05]  /*10790*/  @P1 IMAD.HI.U32 R2, R18, R3, RZ ;  /* 0x0000000312021227 */ /* 0x001fca00078e00ff */
[----:B-1----:R-:W-:Y:S01]  /*107a0*/  @P1 SHF.R.U32.HI R7, RZ, R5, R2 ;  /* 0x00000005ff071219 */ /* 0x002fe20000011602 */
[----:B--23--:R-:W-:Y:S06]  /*107b0*/  @P0 BRA `(.L_x_13945) ;  /* 0x00000000002c0947 */ /* 0x00cfec0003800000 */
        /* <DEDUP_REMOVED lines=11> */
.L_x_13945:
[----:B------:R-:W-:Y:S05]  /*10870*/  BSYNC B1 ;  /* 0x0000000000017941 */ /* 0x000fea0003800000 */
.L_x_13944:
[----:B------:R-:W-:-:S13]  /*10880*/  ISETP.NE.AND P0, PT, R37, 0x3, PT ;  /* 0x000000032500780c */ /* 0x000fda0003f05270 */
[----:B------:R-:W-:Y:S05]  /*10890*/  @!P0 BRA `(.L_x_13946) ;  /* 0x0000000000048947 */ /* 0x000fea0003800000 */
[----:B------:R-:W-:Y:S01]  /*108a0*/  BPT.TRAP 0x1 ;  /* 0x000000040000795c */ /* 0x000fe20000300000 */
.L_x_13946:
[----:B------:R-:W-:Y:S01]  /*108b0*/  LEA R19, R17, UR44, 0x3 ;  /* 0x0000002c11137c11 */ /* 0x000fe2000f8e18ff */
[----:B------:R-:W-:Y:S01]  /*108c0*/  BSSY B1, `(.L_x_13947) ;  /* 0x0000004000017945 */ /* 0x000fe20003800000 */
[----:B------:R-:W-:-:S04]  /*108d0*/  SHF.L.U32 R25, R26, 0x1f, RZ ;  /* 0x0000001f1a197819 */ /* 0x000fc800000006ff */
[----:B------:R-:W1:Y:S02]  /*108e0*/  SYNCS.PHASECHK.TRANS64.TRYWAIT P0, [R19+URZ+0x32440], R25 ;  /* 0x03244019130075a7 */ /* 0x000e64000800017f */
[----:B-1----:R-:W-:Y:S05]  /*108f0*/  @!P0 BRA `(.L_x_13948) ;  /* 0x00000038009c8947 */ /* 0x002fea0003800000 */
.L_x_14040:
[----:B------:R-:W-:Y:S05]  /*10900*/  BSYNC B1 ;  /* 0x0000000000017941 */ /* 0x000fea0003800000 */
.L_x_13947:
[----:B------:R-:W-:Y:S01]  /*10910*/  ULDC UR4, c[0x0][0x430] ;  /* 0x00010c0000047ab9 */ /* 0x000fe20000000800 */
[----:B-----5:R-:W-:Y:S01]  /*10920*/  SHF.R.S32.HI R20, RZ, 0x1f, R4 ;  /* 0x0000001fff147819 */ /* 0x020fe20000011404 */
[----:B------:R-:W-:Y:S01]  /*10930*/  UIADD3 UR4, -UR4, URZ, URZ ;  /* 0x0000003f04047290 */ /* 0x000fe2000fffe13f */
[----:B------:R-:W-:Y:S01]  /*10940*/  R2UR UR6, R29 ;  /* 0x000000001d0672ca */ /* 0x000fe200000e0000 */
[----:B------:R-:W-:Y:S01]  /*10950*/  IMAD R22, R17, 0x1800, R28 ;  /* 0x0000180011167824 */ /* 0x000fe200078e021c */
[----:B------:R-:W-:-:S03]  /*10960*/  LOP3.LUT P1, RZ, R16, 0x2, RZ, 0xc0, !PT ;  /* 0x0000000210ff7812 */ /* 0x000fc6000782c0ff */
[----:B0-----:R-:W-:Y:S01]  /*10970*/  IMAD R5, R7, UR4, R18 ;  /* 0x0000000407057c24 */ /* 0x001fe2000f8e0212 */
[----:B------:R-:W-:-:S04]  /*10980*/  ULDC.64 UR4, c[0x0][0x300] ;  /* 0x0000c00000047ab9 */ /* 0x000fc80000000a00 */
[----:B------:R-:W-:-:S05]  /*10990*/  SHF.R.S32.HI R23, RZ, 0x1f, R5 ;  /* 0x0000001fff177819 */ /* 0x000fca0000011405 */
[----:B------:R-:W-:-:S04]  /*109a0*/  IMAD R2, R23, UR4, RZ ;  /* 0x0000000417027c24 */ /* 0x000fc8000f8e02ff */
[C---:B------:R-:W-:Y:S02]  /*109b0*/  IMAD R7, R5.reuse, UR5, R2 ;  /* 0x0000000505077c24 */ /* 0x040fe4000f8e0202 */
        /* <DEDUP_REMOVED lines=23> */
[----:B------:R-:W0:Y:S01]  /*10b30*/  SHFL.IDX PT, R14, R21, 0x1, 0x181f ;  /* 0x00381f00150e7f89 */ /* 0x000e2200000e0000 */
[----:B--2---:R-:W-:-:S03]  /*10b40*/  IADD3.X R13, RZ, R3, RZ, P0, !PT ;  /* 0x00000003ff0d7210 */ /* 0x004fc600007fe4ff */
        /* <DEDUP_REMOVED lines=21> */
.L_x_14054:
        /* <DEDUP_REMOVED lines=8> */
.L_x_13950:
        /* <DEDUP_REMOVED lines=10> */
.L_x_13951:
[----:B------:R2:W-:Y:S01]  /*10dc0*/  SYNCS.ARRIVE.TRANS64.A1T0 RZ, [R19+URZ+0x32430], RZ ;  /* 0x032430ff13ff79a7 */ /* 0x0005e2000810003f */
[----:B------:R-:W-:Y:S05]  /*10dd0*/  @!P2 BRA `(.L_x_13952) ;  /* 0x000000000004a947 */ /* 0x000fea0003800000 */
[----:B------:R-:W-:Y:S01]  /*10de0*/  BPT.TRAP 0x1 ;  /* 0x000000040000795c */ /* 0x000fe20000300000 */
.L_x_13952:
[----:B------:R-:W3:Y:S01]  /*10df0*/  SYNCS.PHASECHK.TRANS64.TRYWAIT P0, [R19+URZ+0x32460], R25 ;  /* 0x03246019130075a7 */ /* 0x000ee2000800017f */
[----:B------:R-:W-:Y:S04]  /*10e00*/  BSSY B1, `(.L_x_13953) ;  /* 0x0000002000017945 */ /* 0x000fe80003800000 */
[----:B---3--:R-:W-:Y:S05]  /*10e10*/  @!P0 BRA `(.L_x_13954) ;  /* 0x0000003800f48947 */ /* 0x008fea0003800000 */
.L_x_14055:
[----:B------:R-:W-:Y:S05]  /*10e20*/  BSYNC B1 ;  /* 0x0000000000017941 */ /* 0x000fea0003800000 */
.L_x_13953:
        /* <DEDUP_REMOVED lines=16> */
[----:B------:R-:W-:Y:S01]  /*10f30*/  MOV R5, UR6 ;  /* 0x0000000600057c02 */ /* 0x000fe20008000f00 */
[----:B------:R-:W-:Y:S01]  /*10f40*/  IMAD.IADD R3, R3, 0x1, R7 ;  /* 0x0000000103037824 */ /* 0x000fe200078e0207 */
        /* <DEDUP_REMOVED lines=12> */
[----:B------:R-:W-:Y:S01]  /*11010*/  SHFL.IDX PT, R5, R22, 0x3, 0x181f ;  /* 0x00781f0016057f89 */ /* 0x000fe200000e0000 */
[----:B0-----:R-:W-:-:S03]  /*11020*/  IADD3 R10, P0, R14, R0, RZ ;  /* 0x000000000e0a7210 */ /* 0x001fc60007f1e0ff */
[----:B------:R-:W0:Y:S02]  /*11030*/  SHFL.IDX PT, R14, R20, 0x1, 0x181f ;  /* 0x00381f00140e7f89 */ /* 0x000e2400000e0000 */
[----:B----4-:R-:W-:Y:S02]  /*11040*/  IMAD.X R11, RZ, RZ, R3, P0 ;  /* 0x000000ffff0b7224 */ /* 0x010fe400000e0603 */
[----:B------:R-:W-:Y:S04]  /*11050*/  SHFL.IDX PT, R3, R22, 0x4, 0x181f ;  /* 0x00981f0016037f89 */ /* 0x000fe800000e0000 */
        /* <DEDUP_REMOVED lines=11> */
[----:B------:R5:W-:Y:S01]  /*11110*/  LDGSTS.E.BYPASS.LTC128B.128 [R21+0x9800], desc[UR36][R8.64+0x180], !P1 ;  /* 0x0980018008157fae */ /* 0x000be2000c901d64 */
[----:B0-----:R-:W-:-:S03]  /*11120*/  IADD3 R6, P0, R14, R0, RZ ;  /* 0x000000000e067210 */ /* 0x001fc60007f1e0ff */
[----:B------:R-:W-:Y:S04]  /*11130*/  SHFL.IDX PT, R22, R22, 0x5, 0x181f ;  /* 0x00b81f0016167f89 */ /* 0x000fe800000e0000 */
[----:B------:R-:W0:Y:S01]  /*11140*/  SHFL.IDX PT, R14, R20, 0x3, 0x181f ;  /* 0x00781f00140e7f89 */ /* 0x000e2200000e0000 */
[----:B----4-:R-:W-:Y:S01]  /*11150*/  IADD3.X R7, RZ, R4, RZ, P0, !PT ;  /* 0x00000004ff077210 */ /* 0x010fe200007fe4ff */
[----:B-----5:R-:W-:-:S04]  /*11160*/  IMAD.MOV.U32 R9, RZ, RZ, RZ ;  /* 0x000000ffff097224 */ /* 0x020fc800078e00ff */
        /* <DEDUP_REMOVED lines=18> */
.L_x_14069:
[----:B0---4-:R-:W-:-:S04]  /*11290*/  IADD3 R2, P0, R14, R0, RZ ;  /* 0x000000000e027210 */ /* 0x011fc80007f1e0ff */
        /* <DEDUP_REMOVED lines=10> */
.L_x_13956:
        /* <DEDUP_REMOVED lines=10> */
.L_x_13957:
        /* <DEDUP_REMOVED lines=9> */
[----:B----4-:R-:W-:Y:S05]  /*11470*/  @P0 BRA `(.L_x_13958) ;  /* 0xfffffff000a40947 */ /* 0x010fea000383ffff */
.L_x_13943:
[----:B------:R-:W-:Y:S05]  /*11480*/  BSYNC B0 ;  /* 0x0000000000007941 */ /* 0x000fea0003800000 */
.L_x_13922:
[----:B------:R-:W0:Y:S01]  /*11490*/  S2R R3, SR_CgaCtaId ;  /* 0x0000000000037919 */ /* 0x000e220000008800 */
[----:B------:R-:W-:Y:S01]  /*114a0*/  MOV R0, 0x400 ;  /* 0x0000040000007802 */ /* 0x000fe20000000f00 */
[----:B------:R-:W-:Y:S01]  /*114b0*/  BSSY B0, `(.L_x_13959) ;  /* 0x0000005000007945 */ /* 0x000fe20003800000 */
[----:B------:R-:W-:Y:S02]  /*114c0*/  SHF.L.U32 R9, R9, 0x1f, RZ ;  /* 0x0000001f09097819 */ /* 0x000fe400000006ff */
[----:B0-----:R-:W-:-:S04]  /*114d0*/  LEA R4, R3, R0, 0x18 ;  /* 0x0000000003047211 */ /* 0x001fc800078ec0ff */
[----:B------:R-:W0:Y:S02]  /*114e0*/  SYNCS.PHASECHK.TRANS64.TRYWAIT P0, [R4+URZ+0x32420], R9 ;  /* 0x03242009040075a7 */ /* 0x000e24000800017f */
[----:B0-----:R-:W-:Y:S05]  /*114f0*/  @!P0 BRA `(.L_x_13960) ;  /* 0x0000003c001c8947 */ /* 0x001fea0003800000 */
.L_x_14070:
[----:B------:R-:W-:Y:S05]  /*11500*/  BSYNC B0 ;  /* 0x0000000000007941 */ /* 0x000fea0003800000 */
.L_x_13959:
[----:B------:R-:W-:-:S03]  /*11510*/  UMOV UR4, 0xffffffff ;  /* 0xffffffff00047882 */ /* 0x000fc60000000000 */
[----:B------:R-:W-:Y:S05]  /*11520*/  BRA.DIV UR4, `(.L_x_13961) ;  /* 0x0000003e04247947 */ /* 0x000fea000b800000 */
[----:B------:R-:W4:Y:S02]  /*11530*/  S2R R0, SR_TID.X ;  /* 0x0000000000007919 */ /* 0x000f240000002100 */
[----:B----4-:R-:W-:-:S04]  /*11540*/  SHF.R.U32.HI R0, RZ, 0x5, R0 ;  /* 0x00000005ff007819 */ /* 0x010fc80000011600 */
[----:B------:R-:W-:-:S05]  /*11550*/  LOP3.LUT R0, R0, 0x3, RZ, 0xc0, !PT ;  /* 0x0000000300007812 */ /* 0x000fca00078ec0ff */
[----:B------:R4:W0:Y:S02]  /*11560*/  SHFL.IDX PT, R14, R0, RZ, 0x1f ;  /* 0x00001fff000e7589 */ /* 0x00082400000e0000 */
.L_x_14073:
[----:B0-----:R-:W-:-:S13]  /*11570*/  ISETP.NE.AND P0, PT, R14, RZ, PT ;  /* 0x000000ff0e00720c */ /* 0x001fda0003f05270 */
[----:B------:R-:W-:Y:S05]  /*11580*/  @P0 BRA `(.L_x_13877) ;  /* 0x0000000000840947 */ /* 0x000fea0003800000 */
[----:B------:R-:W-:-:S03]  /*11590*/  UMOV UR4, 0xffffffff ;  /* 0xffffffff00047882 */ /* 0x000fc60000000000 */
[----:B------:R-:W-:Y:S05]  /*115a0*/  BRA.DIV UR4, `(.L_x_13962) ;  /* 0x0000003e04387947 */ /* 0x000fea000b800000 */
[----:B------:R-:W-:-:S13]  /*115b0*/  ELECT P6, URZ, PT ;  /* 0x00000000003f782f */ /* 0x000fda00038c0000 */
.L_x_14076:
[----:B------:R-:W-:Y:S05]  /*115c0*/  @!P6 BRA `(.L_x_13877) ;  /* 0x000000000074e947 */ /* 0x000fea0003800000 */
[----:B------:R-:W-:-:S04]  /*115d0*/  LOP3.LUT R34, R34, 0x2, RZ, 0xfc, !PT ;  /* 0x0000000222227812 */ /* 0x000fc800078efcff */
[----:B------:R-:W-:-:S13]  /*115e0*/  ISETP.NE.AND P0, PT, R34, 0x3, PT ;  /* 0x000000032200780c */ /* 0x000fda0003f05270 */
[----:B------:R-:W-:Y:S05]  /*115f0*/  @!P0 BRA `(.L_x_13963) ;  /* 0x0000000000048947 */ /* 0x000fea0003800000 */
[----:B------:R-:W-:Y:S01]  /*11600*/  BPT.TRAP 0x1 ;  /* 0x000000040000795c */ /* 0x000fe20000300000 */
.L_x_13963:
[C---:B------:R-:W-:Y:S01]  /*11610*/  LEA R5, R17.reuse, R4, 0x3 ;  /* 0x0000000411057211 */ /* 0x040fe200078e18ff */
[----:B------:R-:W-:Y:S01]  /*11620*/  VIADD R17, R17, 0x1 ;  /* 0x0000000111117836 */ /* 0x000fe20000000000 */
[----:B----4-:R-:W-:-:S04]  /*11630*/  SHF.L.U32 R0, R26, 0x1f, RZ ;  /* 0x0000001f1a007819 */ /* 0x010fc800000006ff */
[----:B------:R-:W0:Y:S01]  /*11640*/  SYNCS.PHASECHK.TRANS64.TRYWAIT P1, [R5+URZ+0x32440], R0 ;  /* 0x03244000050075a7 */ /* 0x000e22000802017f */
[----:B------:R-:W-:-:S04]  /*11650*/  ISETP.NE.AND P2, PT, R17, 0x2, PT ;  /* 0x000000021100780c */ /* 0x000fc80003f45270 */
[----:B------:R-:W-:Y:S01]  /*11660*/  SEL R3, RZ, 0x1, P2 ;  /* 0x00000001ff037807 */ /* 0x000fe20001000000 */
[----:B0-----:R-:W-:Y:S08]  /*11670*/  @!P1 BRA `(.L_x_13964) ;  /* 0x0000003c00249947 */ /* 0x001ff00003800000 */
.L_x_14077:
[----:B------:R-:W-:Y:S02]  /*11680*/  SEL R17, R17, RZ, P2 ;  /* 0x000000ff11117207 */ /* 0x000fe40001000000 */
[----:B------:R-:W-:Y:S01]  /*11690*/  LOP3.LUT R2, R26, R3, RZ, 0x3c, !PT ;  /* 0x000000031a027212 */ /* 0x000fe200078e3cff */
[----:B------:R-:W-:Y:S06]  /*116a0*/  @!P0 BRA `(.L_x_13965) ;  /* 0x0000000000048947 */ /* 0x000fec0003800000 */
[----:B------:R-:W-:Y:S01]  /*116b0*/  BPT.TRAP 0x1 ;  /* 0x000000040000795c */ /* 0x000fe20000300000 */
.L_x_13965:
[----:B------:R-:W-:Y:S01]  /*116c0*/  IMAD R17, R17, 0x8, R4 ;  /* 0x0000000811117824 */ /* 0x000fe200078e0204 */
[----:B------:R-:W-:-:S04]  /*116d0*/  SHF.L.U32 R2, R2, 0x1f, RZ ;  /* 0x0000001f02027819 */ /* 0x000fc800000006ff */
[----:B------:R-:W4:Y:S02]  /*116e0*/  SYNCS.PHASECHK.TRANS64.TRYWAIT P1, [R17+URZ+0x32440], R2 ;  /* 0x03244002110075a7 */ /* 0x000f24000802017f */
[----:B----4-:R-:W-:Y:S05]  /*116f0*/  @!P1 BRA `(.L_x_13966) ;  /* 0x0000003c00189947 */ /* 0x010fea0003800000 */
.L_x_14078:
[----:B------:R-:W-:Y:S05]  /*11700*/  @!P0 BRA `(.L_x_13967) ;  /* 0x0000000000048947 */ /* 0x000fea0003800000 */
[----:B------:R-:W-:Y:S01]  /*11710*/  BPT.TRAP 0x1 ;  /* 0x000000040000795c */ /* 0x000fe20000300000 */
.L_x_13967:
[----:B------:R-:W0:Y:S02]  /*11720*/  SYNCS.PHASECHK.TRANS64.TRYWAIT P1, [R5+URZ+0x32460], R0 ;  /* 0x03246000050075a7 */ /* 0x000e24000802017f */
[----:B0-----:R-:W-:Y:S05]  /*11730*/  @!P1 BRA `(.L_x_13968) ;  /* 0x0000003c001c9947 */ /* 0x001fea0003800000 */
.L_x_14079:
[----:B------:R-:W-:Y:S05]  /*11740*/  @!P0 BRA `(.L_x_13969) ;  /* 0x0000000000048947 */ /* 0x000fea0003800000 */
[----:B------:R-:W-:Y:S01]  /*11750*/  BPT.TRAP 0x1 ;  /* 0x000000040000795c */ /* 0x000fe20000300000 */
.L_x_13969:
[----:B------:R0:W0:Y:S02]  /*11760*/  SYNCS.PHASECHK.TRANS64.TRYWAIT P0, [R17+URZ+0x32460], R2 ;  /* 0x03246002110075a7 */ /* 0x000024000800017f */
[----:B0-----:R-:W-:Y:S05]  /*11770*/  @!P0 NANOSLEEP.SYNCS 0x989680 ;  /* 0x009896800000895d */ /* 0x001fea0003900000 */
[----:B------:R-:W0:Y:S02]  /*11780*/  @!P0 SYNCS.PHASECHK.TRANS64 P0, [R17+URZ+0x32460], R2 ;  /* 0x03246002110085a7 */ /* 0x000e24000800007f */
[----:B0-----:R-:W-:Y:S05]  /*11790*/  @!P0 BRA `(.L_x_13969) ;  /* 0xfffffffc00f08947 */ /* 0x001fea000383ffff */
.L_x_13877:
[----:B------:R-:W-:Y:S05]  /*117a0*/  BSYNC B6 ;  /* 0x0000000000067941 */ /* 0x000fea0003800000 */
.L_x_13874:
[----:B------:R-:W-:Y:S05]  /*117b0*/  EXIT ;  /* 0x000000000000794d */ /* 0x000fea0003800000 */
.L_x_13881:
[----:B0-----:R-:W-:-:S04]  /*117c0*/  IMAD.U32 R3, RZ, RZ, UR61 ;  /* 0x0000003dff037e24 */ /* 0x001fc8000f8e00ff */
[----:B------:R0:W1:Y:S03]  /*117d0*/  SYNCS.PHASECHK.TRANS64.TRYWAIT P0, [R3+URZ+0x32400], R0 ;  /* 0x03240000030075a7 */ /* 0x000066000800017f */
[----:B-1----:R-:W-:Y:S05]  /*117e0*/  @!P0 NANOSLEEP.SYNCS 0x989680 ;  /* 0x009896800000895d */ /* 0x002fea0003900000 */
[----:B------:R-:W1:Y:S02]  /*117f0*/  @!P0 SYNCS.PHASECHK.TRANS64 P0, [R3+URZ+0x32400], R0 ;  /* 0x03240000030085a7 */ /* 0x000e64000800007f */
[----:B-1----:R-:W-:Y:S05]  /*11800*/  @!P0 BRA `(.L_x_13881) ;  /* 0xfffffffc00ec8947 */ /* 0x002fea000383ffff */
[----:B------:R-:W-:Y:S05]  /*11810*/  BRA `(.L_x_13970) ;  /* 0xfffffefc00847947 */ /* 0x000fea000383ffff */
.L_x_13885:
[----:B0-----:R-:W-:-:S04]  /*11820*/  MOV R3, UR61 ;  /* 0x0000003d00037c02 */ /* 0x001fc80008000f00 */
[----:B------:R0:W2:Y:S03]  /*11830*/  SYNCS.PHASECHK.TRANS64.TRYWAIT P1, [R3+URZ+0x32430], R0 ;  /* 0x03243000030075a7 */ /* 0x0000a6000802017f */
[----:B--2---:R-:W-:Y:S05]  /*11840*/  @!P1 NANOSLEEP.SYNCS 0x989680 ;  /* 0x009896800000995d */ /* 0x004fea0003900000 */
[----:B------:R-:W2:Y:S02]  /*11850*/  @!P1 SYNCS.PHASECHK.TRANS64 P1, [R3+URZ+0x32430], R0 ;  /* 0x03243000030095a7 */ /* 0x000ea4000802007f */
[----:B--2---:R-:W-:Y:S05]  /*11860*/  @!P1 BRA `(.L_x_13885) ;  /* 0xfffffffc00ec9947 */ /* 0x004fea000383ffff */
[----:B------:R-:W-:Y:S05]  /*11870*/  BRA `(.L_x_13884) ;  /* 0xfffffefc009c7947 */ /* 0x000fea000383ffff */
.L_x_13886:
[----:B0-----:R-:W-:-:S04]  /*11880*/  IMAD.U32 R3, RZ, RZ, UR61 ;  /* 0x0000003dff037e24 */ /* 0x001fc8000f8e00ff */
[----:B------:R0:W2:Y:S03]  /*11890*/  SYNCS.PHASECHK.TRANS64.TRYWAIT P1, [R3+URZ+0x32410], R0 ;  /* 0x03241000030075a7 */ /* 0x0000a6000802017f */
[----:B--2---:R-:W-:Y:S05]  /*118a0*/  @!P1 NANOSLEEP.SYNCS 0x989680 ;  /* 0x009896800000995d */ /* 0x004fea0003900000 */
[----:B------:R-:W2:Y:S02]  /*118b0*/  @!P1 SYNCS.PHASECHK.TRANS64 P1, [R3+URZ+0x32410], R0 ;  /* 0x03241000030095a7 */ /* 0x000ea4000802007f */
[----:B--2---:R-:W-:Y:S05]  /*118c0*/  @!P1 BRA `(.L_x_13886) ;  /* 0xfffffffc00ec9947 */ /* 0x004fea000383ffff */
[----:B------:R-:W-:Y:S05]  /*118d0*/  BRA `(.L_x_13971) ;  /* 0xffffff0000447947 */ /* 0x000fea000383ffff */
.L_x_13890:
[----:B0-----:R-:W-:-:S04]  /*118e0*/  IMAD.U32 R3, RZ, RZ, UR61 ;  /* 0x0000003dff037e24 */ /* 0x001fc8000f8e00ff */
[----:B------:R0:W3:Y:S03]  /*118f0*/  SYNCS.PHASECHK.TRANS64.TRYWAIT P1, [R3+URZ+0x32450], R0 ;  /* 0x03245000030075a7 */ /* 0x0000e6000802017f */
[----:B---3--:R-:W-:Y:S05]  /*11900*/  @!P1 NANOSLEEP.SYNCS 0x989680 ;  /* 0x009896800000995d */ /* 0x008fea0003900000 */
[----:B------:R-:W3:Y:S02]  /*11910*/  @!P1 SYNCS.PHASECHK.TRANS64 P1, [R3+URZ+0x32450], R0 ;  /* 0x03245000030095a7 */ /* 0x000ee4000802007f */
[----:B---3--:R-:W-:Y:S05]  /*11920*/  @!P1 BRA `(.L_x_13890) ;  /* 0xfffffffc00ec9947 */ /* 0x008fea000383ffff */
[----:B------:R-:W-:Y:S05]  /*11930*/  BRA `(.L_x_13889) ;  /* 0xffffff00004c7947 */ /* 0x000fea000383ffff */
.L_x_13897:
[----:B-1----:R-:W-:-:S04]  /*11940*/  IMAD.U32 R153, RZ, RZ, UR5 ;  /* 0x00000005ff997e24 */ /* 0x002fc8000f8e00ff */
[----:B------:R1:W2:Y:S03]  /*11950*/  SYNCS.PHASECHK.TRANS64.TRYWAIT P1, [R153+URZ+0x32430], R20 ;  /* 0x03243014990075a7 */ /* 0x0002a6000802017f */
[----:B--2---:R-:W-:Y:S05]  /*11960*/  @!P1 NANOSLEEP.SYNCS 0x989680 ;  /* 0x009896800000995d */ /* 0x004fea0003900000 */
[----:B------:R-:W2:Y:S02]  /*11970*/  @!P1 SYNCS.PHASECHK.TRANS64 P1, [R153+URZ+0x32430], R20 ;  /* 0x03243014990095a7 */ /* 0x000ea4000802007f */
[----:B--2---:R-:W-:Y:S05]  /*11980*/  @!P1 BRA `(.L_x_13897) ;  /* 0xfffffffc00ec9947 */ /* 0x004fea000383ffff */
[----:B------:R-:W-:Y:S05]  /*11990*/  BRA `(.L_x_13896) ;  /* 0xffffff2c00547947 */ /* 0x000fea000383ffff */
.L_x_13901:
[----:B--2---:R-:W-:-:S04]  /*119a0*/  MOV R203, UR5 ;  /* 0x0000000500cb7c02 */ /* 0x004fc80008000f00 */
[----:B------:R2:W3:Y:S03]  /*119b0*/  SYNCS.PHASECHK.TRANS64.TRYWAIT P1, [R203+URZ+0x32450], R20 ;  /* 0x03245014cb0075a7 */ /* 0x0004e6000802017f */
[----:B---3--:R-:W-:Y:S05]  /*119c0*/  @!P1 NANOSLEEP.SYNCS 0x989680 ;  /* 0x009896800000995d */ /* 0x008fea0003900000 */
[----:B------:R-:W3:Y:S02]  /*119d0*/  @!P1 SYNCS.PHASECHK.TRANS64 P1, [R203+URZ+0x32450], R20 ;  /* 0x03245014cb0095a7 */ /* 0x000ee4000802007f */
[----:B---3--:R-:W-:Y:S05]  /*119e0*/  @!P1 BRA `(.L_x_13901) ;  /* 0xfffffffc00ec9947 */ /* 0x008fea000383ffff */
[----:B------:R-:W-:Y:S05]  /*119f0*/  BRA `(.L_x_13900) ;  /* 0xffffff3000207947 */ /* 0x000fea000383ffff */
.L_x_13909:
[----:B-1----:R-:W-:-:S04]  /*11a00*/  IMAD.U32 R153, RZ, RZ, UR7 ;  /* 0x00000007ff997e24 */ /* 0x002fc8000f8e00ff */
[----:B------:R1:W2:Y:S03]  /*11a10*/  SYNCS.PHASECHK.TRANS64.TRYWAIT P1, [R153+URZ+0x32430], R202 ;  /* 0x032430ca990075a7 */ /* 0x0002a6000802017f */
[----:B--2---:R-:W-:Y:S05]  /*11a20*/  @!P1 NANOSLEEP.SYNCS 0x989680 ;  /* 0x009896800000995d */ /* 0x004fea0003900000 */
[----:B------:R-:W2:Y:S02]  /*11a30*/  @!P1 SYNCS.PHASECHK.TRANS64 P1, [R153+URZ+0x32430], R202 ;  /* 0x032430ca990095a7 */ /* 0x000ea4000802007f */
[----:B--2---:R-:W-:Y:S05]  /*11a40*/  @!P1 BRA `(.L_x_13909) ;  /* 0xfffffffc00ec9947 */ /* 0x004fea000383ffff */
[----:B------:R-:W-:Y:S05]  /*11a50*/  BRA `(.L_x_13908) ;  /* 0xffffff6000107947 */ /* 0x000fea000383ffff */
.L_x_13913:
[----:B--2---:R-:W-:-:S04]  /*11a60*/  IMAD.U32 R203, RZ, RZ, UR7 ;  /* 0x00000007ffcb7e24 */ /* 0x004fc8000f8e00ff */
[----:B------:R2:W3:Y:S03]  /*11a70*/  SYNCS.PHASECHK.TRANS64.TRYWAIT P1, [R203+URZ+0x32450], R202 ;  /* 0x032450cacb0075a7 */ /* 0x0004e6000802017f */
[----:B---3--:R-:W-:Y:S05]  /*11a80*/  @!P1 NANOSLEEP.SYNCS 0x989680 ;  /* 0x009896800000995d */ /* 0x008fea0003900000 */
[----:B------:R-:W3:Y:S02]  /*11a90*/  @!P1 SYNCS.PHASECHK.TRANS64 P1, [R203+URZ+0x32450], R202 ;  /* 0x032450cacb0095a7 */ /* 0x000ee4000802007f */
[----:B---3--:R-:W-:Y:S05]  /*11aa0*/  @!P1 BRA `(.L_x_13913) ;  /* 0xfffffffc00ec9947 */ /* 0x008fea000383ffff */
[----:B------:R-:W-:Y:S05]  /*11ab0*/  BRA `(.L_x_13912) ;  /* 0xffffff6000907947 */ /* 0x000fea000383ffff */
.L_x_13927:
[----:B------:R-:W-:Y:S01]  /*11ac0*/  IMAD.MOV.U32 R13, RZ, RZ, R28 ;  /* 0x000000ffff0d7224 */ /* 0x000fe200078e001c */
[----:B------:R-:W-:Y:S01]  /*11ad0*/  MOV R12, RZ ;  /* 0x000000ff000c7202 */ /* 0x000fe20000000f00 */
[----:B------:R-:W-:Y:S02]  /*11ae0*/  IMAD.MOV.U32 R11, RZ, RZ, 0x1f ;  /* 0x0000001fff0b7424 */ /* 0x000fe400078e00ff */
[----:B------:R-:W-:-:S07]  /*11af0*/  IMAD.MOV.U32 R15, RZ, RZ, -0x1 ;  /* 0xffffffffff0f7424 */ /* 0x000fce00078e00ff */
[----:B------:R-:W-:Y:S05]  /*11b00*/  WARPSYNC.COLLECTIVE R15, `(.L_x_13972) ;  /* 0x000000000f087348 */ /* 0x000fea0003c00000 */
[----:B------:R0:W1:Y:S02]  /*11b10*/  SHFL.IDX P6, R14, R13, R12, R11 ;  /* 0x0000000c0d0e7389 */ /* 0x00006400000c000b */
[----:B01----:R-:W-:Y:S01]  /*11b20*/  ENDCOLLECTIVE ;  /* 0x000000000000791b */ /* 0x003fe20003800000 */
.L_x_13972:
[----:B------:R-:W-:Y:S05]  /*11b30*/  BRA `(.L_x_13973) ;  /* 0xffffffc400807947 */ /* 0x000fea000383ffff */
.L_x_13929:
[----:B0-----:R-:W-:-:S04]  /*11b40*/  IMAD.U32 R3, RZ, RZ, UR44 ;  /* 0x0000002cff037e24 */ /* 0x001fc8000f8e00ff */
[----:B------:R0:W1:Y:S03]  /*11b50*/  SYNCS.PHASECHK.TRANS64.TRYWAIT P0, [R3+URZ+0x32440], R2 ;  /* 0x03244002030075a7 */ /* 0x000066000800017f */
[----:B-1----:R-:W-:Y:S05]  /*11b60*/  @!P0 NANOSLEEP.SYNCS 0x989680 ;  /* 0x009896800000895d */ /* 0x002fea0003900000 */
[----:B------:R-:W1:Y:S02]  /*11b70*/  @!P0 SYNCS.PHASECHK.TRANS64 P0, [R3+URZ+0x32440], R2 ;  /* 0x03244002030085a7 */ /* 0x000e64000800007f */
[----:B-1----:R-:W-:Y:S05]  /*11b80*/  @!P0 BRA `(.L_x_13929) ;  /* 0xfffffffc00ec8947 */ /* 0x002fea000383ffff */
[----:B------:R-:W-:Y:S05]  /*11b90*/  BRA `(.L_x_13974) ;  /* 0xffffffc4008c7947 */ /* 0x000fea000383ffff */
.L_x_13930:
        /* <DEDUP_REMOVED lines=8> */
.L_x_13976:
[----:B------:R-:W-:Y:S05]  /*11c20*/  BSYNC B0 ;  /* 0x0000000000007941 */ /* 0x000fea0003800000 */
.L_x_13975:
        /* <DEDUP_REMOVED lines=9> */
.L_x_13977:
[----:B------:R-:W-:Y:S02]  /*11cc0*/  IMAD.MOV.U32 R13, RZ, RZ, R5 ;  /* 0x000000ffff0d7224 */ /* 0x000fe400078e0005 */
[----:B------:R-:W-:Y:S01]  /*11cd0*/  IMAD.MOV.U32 R12, RZ, RZ, 0x1 ;  /* 0x00000001ff0c7424 */ /* 0x000fe200078e00ff */
[----:B------:R-:W-:-:S13]  /*11ce0*/  @P0 LEA R2, P1, R22, R14, 0x1 ;  /* 0x0000000e16020211 */ /* 0x000fda00078208ff */
[----:B------:R-:W-:Y:S05]  /*11cf0*/  WARPSYNC.COLLECTIVE R15, `(.L_x_13978) ;  /* 0x000000000f087348 */ /* 0x000fea0003c00000 */
[----:B------:R0:W1:Y:S02]  /*11d00*/  SHFL.IDX P6, R14, R13, R12, R11 ;  /* 0x0000000c0d0e7389 */ /* 0x00006400000c000b */
[----:B01----:R-:W-:Y:S01]  /*11d10*/  ENDCOLLECTIVE ;  /* 0x000000000000791b */ /* 0x003fe20003800000 */
.L_x_13978:
        /* <DEDUP_REMOVED lines=12> */
.L_x_13979:
[----:B------:R-:W-:Y:S01]  /*11de0*/  IMAD.MOV.U32 R13, RZ, RZ, R5 ;  /* 0x000000ffff0d7224 */ /* 0x000fe200078e0005 */
[----:B------:R-:W-:Y:S02]  /*11df0*/  MOV R12, 0x2 ;  /* 0x00000002000c7802 */ /* 0x000fe40000000f00 */
[----:B------:R-:W-:-:S13]  /*11e00*/  @P0 LEA R2, P1, R22, R14, 0x1 ;  /* 0x0000000e16020211 */ /* 0x000fda00078208ff */
[----:B------:R-:W-:Y:S05]  /*11e10*/  WARPSYNC.COLLECTIVE R15, `(.L_x_13980) ;  /* 0x000000000f087348 */ /* 0x000fea0003c00000 */
[----:B------:R0:W1:Y:S02]  /*11e20*/  SHFL.IDX P6, R14, R13, R12, R11 ;  /* 0x0000000c0d0e7389 */ /* 0x00006400000c000b */
[----:B01----:R-:W-:Y:S01]  /*11e30*/  ENDCOLLECTIVE ;  /* 0x000000000000791b */ /* 0x003fe20003800000 */
.L_x_13980:
        /* <DEDUP_REMOVED lines=12> */
.L_x_13981:
[----:B------:R-:W-:Y:S01]  /*11f00*/  MOV R13, R5 ;  /* 0x00000005000d7202 */ /* 0x000fe20000000f00 */
[----:B------:R-:W-:Y:S01]  /*11f10*/  IMAD.MOV.U32 R12, RZ, RZ, 0x3 ;  /* 0x00000003ff0c7424 */ /* 0x000fe200078e00ff */
[----:B------:R-:W-:-:S13]  /*11f20*/  @P0 LEA R2, P1, R22, R14, 0x1 ;  /* 0x0000000e16020211 */ /* 0x000fda00078208ff */
[----:B------:R-:W-:Y:S05]  /*11f30*/  WARPSYNC.COLLECTIVE R15, `(.L_x_13982) ;  /* 0x000000000f087348 */ /* 0x000fea0003c00000 */
[----:B------:R0:W1:Y:S02]  /*11f40*/  SHFL.IDX P6, R14, R13, R12, R11 ;  /* 0x0000000c0d0e7389 */ /* 0x00006400000c000b */
[----:B01----:R-:W-:Y:S01]  /*11f50*/  ENDCOLLECTIVE ;  /* 0x000000000000791b */ /* 0x003fe20003800000 */
.L_x_13982:
        /* <DEDUP_REMOVED lines=12> */
.L_x_13983:
[----:B------:R-:W-:Y:S02]  /*12020*/  IMAD.MOV.U32 R13, RZ, RZ, R5 ;  /* 0x000000ffff0d7224 */ /* 0x000fe400078e0005 */
[----:B------:R-:W-:Y:S01]  /*12030*/  IMAD.MOV.U32 R12, RZ, RZ, 0x4 ;  /* 0x00000004ff0c7424 */ /* 0x000fe200078e00ff */
[----:B------:R-:W-:-:S13]  /*12040*/  @P0 LEA R2, P1, R22, R14, 0x1 ;  /* 0x0000000e16020211 */ /* 0x000fda00078208ff */
[----:B------:R-:W-:Y:S05]  /*12050*/  WARPSYNC.COLLECTIVE R15, `(.L_x_13984) ;  /* 0x000000000f087348 */ /* 0x000fea0003c00000 */
[----:B------:R0:W1:Y:S02]  /*12060*/  SHFL.IDX P6, R14, R13, R12, R11 ;  /* 0x0000000c0d0e7389 */ /* 0x00006400000c000b */
[----:B01----:R-:W-:Y:S01]  /*12070*/  ENDCOLLECTIVE ;  /* 0x000000000000791b */ /* 0x003fe20003800000 */
.L_x_13984:
        /* <DEDUP_REMOVED lines=12> */
.L_x_13985:
[----:B------:R-:W-:Y:S02]  /*12140*/  IMAD.MOV.U32 R13, RZ, RZ, R5 ;  /* 0x000000ffff0d7224 */ /* 0x000fe400078e0005 */
[----:B------:R-:W-:Y:S01]  /*12150*/  IMAD.MOV.U32 R12, RZ, RZ, 0x5 ;  /* 0x00000005ff0c7424 */ /* 0x000fe200078e00ff */
[----:B------:R-:W-:-:S13]  /*12160*/  @P0 LEA R2, P1, R22, R14, 0x1 ;  /* 0x0000000e16020211 */ /* 0x000fda00078208ff */
[----:B------:R-:W-:Y:S05]  /*12170*/  WARPSYNC.COLLECTIVE R15, `(.L_x_13986) ;  /* 0x000000000f087348 */ /* 0x000fea0003c00000 */
[----:B------:R0:W1:Y:S02]  /*12180*/  SHFL.IDX P6, R14, R13, R12, R11 ;  /* 0x0000000c0d0e7389 */ /* 0x00006400000c000b */
[----:B01----:R-:W-:Y:S01]  /*12190*/  ENDCOLLECTIVE ;  /* 0x000000000000791b */ /* 0x003fe20003800000 */
.L_x_13986:
        /* <DEDUP_REMOVED lines=10> */
.L_x_13987:
[----:B------:R-:W-:Y:S05]  /*12240*/  BRA `(.L_x_13988) ;  /* 0xffffffc400047947 */ /* 0x000fea000383ffff */
.L_x_13933:
[----:B------:R-:W-:Y:S01]  /*12250*/  IMAD.MOV.U32 R13, RZ, RZ, R6 ;  /* 0x000000ffff0d7224 */ /* 0x000fe200078e0006 */
[----:B------:R-:W-:Y:S01]  /*12260*/  MOV R11, 0x181f ;  /* 0x0000181f000b7802 */ /* 0x000fe20000000f00 */
[----:B------:R-:W-:Y:S01]  /*12270*/  IMAD.MOV.U32 R12, RZ, RZ, RZ ;  /* 0x000000ffff0c7224 */ /* 0x000fe200078e00ff */
[----:B------:R-:W-:Y:S01]  /*12280*/  MOV R4, UR46 ;  /* 0x0000002e00047c02 */ /* 0x000fe20008000f00 */
[----:B------:R-:W-:Y:S01]  /*12290*/  IMAD.MOV.U32 R15, RZ, RZ, -0x1 ;  /* 0xffffffffff0f7424 */ /* 0x000fe200078e00ff */
[----:B------:R-:W-:-:S03]  /*122a0*/  LOP3.LUT R16, R16, 0xffffefff, RZ, 0xc0, !PT ;  /* 0xffffefff10107812 */ /* 0x000fc600078ec0ff */
[----:B------:R-:W-:-:S07]  /*122b0*/  IMAD R4, R4, 0x80, R20 ;  /* 0x0000008004047824 */ /* 0x000fce00078e0214 */
[----:B------:R-:W-:Y:S05]  /*122c0*/  WARPSYNC.COLLECTIVE R15, `(.L_x_13989) ;  /* 0x000000000f087348 */ /* 0x000fea0003c00000 */
[----:B------:R0:W1:Y:S02]  /*122d0*/  SHFL.IDX P6, R14, R13, R12, R11 ;  /* 0x0000000c0d0e7389 */ /* 0x00006400000c000b */
[----:B01----:R-:W-:Y:S01]  /*122e0*/  ENDCOLLECTIVE ;  /* 0x000000000000791b */ /* 0x003fe20003800000 */
.L_x_13989:
[----:B------:R-:W-:Y:S01]  /*122f0*/  IADD3 R8, R4, 0x10, RZ ;  /* 0x0000001004087810 */ /* 0x000fe20007ffe0ff */
[----:B------:R-:W-:Y:S02]  /*12300*/  IMAD.MOV.U32 R13, RZ, RZ, R0 ;  /* 0x000000ffff0d7224 */ /* 0x000fe400078e0000 */
[----:B------:R-:W-:-:S07]  /*12310*/  IMAD.MOV.U32 R3, RZ, RZ, R14 ;  /* 0x000000ffff037224 */ /* 0x000fce00078e000e */
[----:B------:R-:W-:Y:S05]  /*12320*/  WARPSYNC.COLLECTIVE R15, `(.L_x_13990) ;  /* 0x000000000f087348 */ /* 0x000fea0003c00000 */
[----:B------:R0:W1:Y:S02]  /*12330*/  SHFL.IDX P6, R14, R13, R12, R11 ;  /* 0x0000000c0d0e7389 */ /* 0x00006400000c000b */
[----:B01----:R-:W-:Y:S01]  /*12340*/  ENDCOLLECTIVE ;  /* 0x000000000000791b */ /* 0x003fe20003800000 */
.L_x_13990:
        /* <DEDUP_REMOVED lines=11> */
.L_x_13991:
[----:B------:R-:W-:Y:S01]  /*12400*/  LOP3.LUT R16, R16, 0xfffff7ff, RZ, 0xc0, !PT ;  /* 0xfffff7ff10107812 */ /* 0x000fe200078ec0ff */
[----:B------:R-:W-:Y:S02]  /*12410*/  @!P2 IMAD.X R3, RZ, RZ, R3, P1 ;  /* 0x000000ffff03a224 */ /* 0x000fe400008e0603 */
[----:B------:R-:W-:-:S05]  /*12420*/  @!P2 IMAD.MOV.U32 R2, RZ, RZ, R10 ;  /* 0x000000ffff02a224 */ /* 0x000fca00078e000a */
[----:B------:R-:W-:Y:S01]  /*12430*/  @!PT LDS RZ, [RZ] ;  /* 0x00000000fffff984 */ /* 0x000fe20000000800 */
[----:B------:R-:W-:Y:S01]  /*12440*/  @!PT LDS RZ, [RZ] ;  /* 0x00000000fffff984 */ /* 0x000fe20000000800 */
[----:B------:R-:W-:Y:S01]  /*12450*/  @!PT LDS RZ, [RZ] ;  /* 0x00000000fffff984 */ /* 0x000fe20000000800 */
[----:B------:R0:W-:Y:S01]  /*12460*/  @!P2 LDGSTS.E.BYPASS.LTC128B.128 [R9+0x18400], desc[UR36][R2.64], !P0 ;  /* 0x184000000209afae */ /* 0x0001e2000c101d64 */
[----:B------:R-:W-:Y:S02]  /*12470*/  ISETP.GE.AND P2, PT, R8, R5, PT ;  /* 0x000000050800720c */ /* 0x000fe40003f46270 */
[----:B------:R-:W-:Y:S02]  /*12480*/  IADD3 R8, R4, 0x20, RZ ;  /* 0x0000002004087810 */ /* 0x000fe40007ffe0ff */
[----:B------:R-:W-:Y:S01]  /*12490*/  MOV R13, R0 ;  /* 0x00000000000d7202 */ /* 0x000fe20000000f00 */
[----:B0-----:R-:W-:-:S08]  /*124a0*/  IMAD.MOV.U32 R2, RZ, RZ, R14 ;  /* 0x000000ffff027224 */ /* 0x001fd000078e000e */
[----:B------:R-:W-:-:S07]  /*124b0*/  @P2 LOP3.LUT R16, R16, 0x800, RZ, 0xfc, !PT ;  /* 0x0000080010102812 */ /* 0x000fce00078efcff */
[----:B------:R-:W-:Y:S05]  /*124c0*/  WARPSYNC.COLLECTIVE R15, `(.L_x_13992) ;  /* 0x000000000f087348 */ /* 0x000fea0003c00000 */
[----:B------:R0:W1:Y:S02]  /*124d0*/  SHFL.IDX P6, R14, R13, R12, R11 ;  /* 0x0000000c0d0e7389 */ /* 0x00006400000c000b */
[----:B01----:R-:W-:Y:S01]  /*124e0*/  ENDCOLLECTIVE ;  /* 0x000000000000791b */ /* 0x003fe20003800000 */
.L_x_13992:
[----:B------:R-:W-:Y:S02]  /*124f0*/  LOP3.LUT R16, R16, 0xfffffbff, RZ, 0xc0, !PT ;  /* 0xfffffbff10107812 */ /* 0x000fe400078ec0ff */
[----:B------:R-:W-:Y:S01]  /*12500*/  @!P2 LEA R15, R28, UR44, 0x1 ;  /* 0x0000002c1c0fac11 */ /* 0x000fe2000f8e08ff */
[----:B------:R-:W-:Y:S01]  /*12510*/  IMAD.MOV.U32 R13, RZ, RZ, R6 ;  /* 0x000000ffff0d7224 */ /* 0x000fe200078e0006 */
        /* <DEDUP_REMOVED lines=9> */
[----:B------:R0:W-:Y:S01]  /*125b0*/  @!P2 LDGSTS.E.BYPASS.LTC128B.128 [R15+0x18c00], desc[UR36][R2.64], !P0 ;  /* 0x18c00000020fafae */ /* 0x0001e2000c101d64 */
[----:B------:R-:W-:Y:S01]  /*125c0*/  ISETP.GE.AND P2, PT, R8, R5, PT ;  /* 0x000000050800720c */ /* 0x000fe20003f46270 */
[----:B------:R-:W-:Y:S01]  /*125d0*/  VIADD R8, R4, 0x30 ;  /* 0x0000003004087836 */ /* 0x000fe20000000000 */
[----:B0-----:R-:W-:-:S11]  /*125e0*/  MOV R15, 0xffffffff ;  /* 0xffffffff000f7802 */ /* 0x001fd60000000f00 */
[----:B------:R-:W-:-:S07]  /*125f0*/  @P2 LOP3.LUT R16, R16, 0x400, RZ, 0xfc, !PT ;  /* 0x0000040010102812 */ /* 0x000fce00078efcff */
[----:B------:R-:W-:Y:S05]  /*12600*/  WARPSYNC.COLLECTIVE R15, `(.L_x_13993) ;  /* 0x000000000f087348 */ /* 0x000fea0003c00000 */
[----:B------:R0:W1:Y:S02]  /*12610*/  SHFL.IDX P6, R14, R13, R12, R11 ;  /* 0x0000000c0d0e7389 */ /* 0x00006400000c000b */
[----:B01----:R-:W-:Y:S01]  /*12620*/  ENDCOLLECTIVE ;  /* 0x000000000000791b */ /* 0x003fe20003800000 */
.L_x_13993:
[----:B------:R-:W-:Y:S01]  /*12630*/  LOP3.LUT R16, R16, 0xfffffdff, RZ, 0xc0, !PT ;  /* 0xfffffdff10107812 */ /* 0x000fe200078ec0ff */
[----:B------:R-:W-:Y:S02]  /*12640*/  IMAD.MOV.U32 R13, RZ, RZ, R0 ;  /* 0x000000ffff0d7224 */ /* 0x000fe400078e0000 */
[----:B------:R-:W-:-:S07]  /*12650*/  IMAD.MOV.U32 R2, RZ, RZ, R14 ;  /* 0x000000ffff027224 */ /* 0x000fce00078e000e */
[----:B------:R-:W-:Y:S05]  /*12660*/  WARPSYNC.COLLECTIVE R15, `(.L_x_13994) ;  /* 0x000000000f087348 */ /* 0x000fea0003c00000 */
[----:B------:R0:W1:Y:S02]  /*12670*/  SHFL.IDX P6, R14, R13, R12, R11 ;  /* 0x0000000c0d0e7389 */ /* 0x00006400000c000b */
[----:B01----:R-:W-:Y:S01]  /*12680*/  ENDCOLLECTIVE ;  /* 0x000000000000791b */ /* 0x003fe20003800000 */
.L_x_13994:
[----:B------:R-:W-:Y:S02]  /*12690*/  @!P2 LEA R15, R28, UR44, 0x1 ;  /* 0x0000002c1c0fac11 */ /* 0x000fe4000f8e08ff */
[----:B------:R-:W-:Y:S02]  /*126a0*/  MOV R12, 0x3 ;  /* 0x00000003000c7802 */ /* 0x000fe40000000f00 */
[----:B------:R-:W-:-:S05]  /*126b0*/  @!P2 LEA R13, P1, R22, R14, 0x1 ;  /* 0x0000000e160da211 */ /* 0x000fca00078208ff */
[----:B------:R-:W-:Y:S01]  /*126c0*/  @!P2 IMAD.X R14, RZ, RZ, R2, P1 ;  /* 0x000000ffff0ea224 */ /* 0x000fe200008e0602 */
[----:B------:R-:W-:Y:S01]  /*126d0*/  @!P2 MOV R2, R13 ;  /* 0x0000000d0002a202 */ /* 0x000fe20000000f00 */
[----:B------:R-:W-:Y:S02]  /*126e0*/  IMAD.MOV.U32 R13, RZ, RZ, R6 ;  /* 0x000000ffff0d7224 */ /* 0x000fe400078e0006 */
[----:B------:R-:W-:-:S05]  /*126f0*/  @!P2 IMAD.MOV.U32 R3, RZ, RZ, R14 ;  /* 0x000000ffff03a224 */ /* 0x000fca00078e000e */
[----:B------:R-:W-:Y:S01]  /*12700*/  @!PT LDS RZ, [RZ] ;  /* 0x00000000fffff984 */ /* 0x000fe20000000800 */
[----:B------:R-:W-:Y:S01]  /*12710*/  @!PT LDS RZ, [RZ] ;  /* 0x00000000fffff984 */ /* 0x000fe20000000800 */
[----:B------:R-:W-:Y:S01]  /*12720*/  @!PT LDS RZ, [RZ] ;  /* 0x00000000fffff984 */ /* 0x000fe20000000800 */
[----:B------:R0:W-:Y:S01]  /*12730*/  @!P2 LDGSTS.E.BYPASS.LTC128B.128 [R15+0x19400], desc[UR36][R2.64], !P0 ;  /* 0x19400000020fafae */ /* 0x0001e2000c101d64 */
[----:B------:R-:W-:Y:S01]  /*12740*/  ISETP.GE.AND P2, PT, R8, R5, PT ;  /* 0x000000050800720c */ /* 0x000fe20003f46270 */
[----:B0-----:R-:W-:-:S12]  /*12750*/  IMAD.MOV.U32 R15, RZ, RZ, -0x1 ;  /* 0xffffffffff0f7424 */ /* 0x001fd800078e00ff */
[----:B------:R-:W-:-:S07]  /*12760*/  @P2 LOP3.LUT R16, R16, 0x200, RZ, 0xfc, !PT ;  /* 0x0000020010102812 */ /* 0x000fce00078efcff */
[----:B------:R-:W-:Y:S05]  /*12770*/  WARPSYNC.COLLECTIVE R15, `(.L_x_13995) ;  /* 0x000000000f087348 */ /* 0x000fea0003c00000 */
[----:B------:R0:W1:Y:S02]  /*12780*/  SHFL.IDX P6, R14, R13, R12, R11 ;  /* 0x0000000c0d0e7389 */ /* 0x00006400000c000b */
[----:B01----:R-:W-:Y:S01]  /*12790*/  ENDCOLLECTIVE ;  /* 0x000000000000791b */ /* 0x003fe20003800000 */
.L_x_13995:
[----:B------:R-:W-:Y:S01]  /*127a0*/  LOP3.LUT R16, R16, 0xfffffeff, RZ, 0xc0, !PT ;  /* 0xfffffeff10107812 */ /* 0x000fe200078ec0ff */
[----:B------:R-:W-:Y:S02]  /*127b0*/  IMAD.MOV.U32 R13, RZ, RZ, R0 ;  /* 0x000000ffff0d7224 */ /* 0x000fe400078e0000 */
[----:B------:R-:W-:-:S07]  /*127c0*/  IMAD.MOV.U32 R8, RZ, RZ, R14 ;  /* 0x000000ffff087224 */ /* 0x000fce00078e000e */
[----:B------:R-:W-:Y:S05]  /*127d0*/  WARPSYNC.COLLECTIVE R15, `(.L_x_13996) ;  /* 0x000000000f087348 */ /* 0x000fea0003c00000 */
[----:B------:R0:W1:Y:S02]  /*127e0*/  SHFL.IDX P6, R14, R13, R12, R11 ;  /* 0x0000000c0d0e7389 */ /* 0x00006400000c000b */
[----:B01----:R-:W-:Y:S01]  /*127f0*/  ENDCOLLECTIVE ;  /* 0x000000000000791b */ /* 0x003fe20003800000 */
.L_x_13996:
[----:B------:R-:W-:Y:S01]  /*12800*/  @!P2 LEA R15, R28, UR44, 0x1 ;  /* 0x0000002c1c0fac11 */ /* 0x000fe2000f8e08ff */
[----:B------:R-:W-:Y:S02]  /*12810*/  IMAD.MOV.U32 R13, RZ, RZ, R6 ;  /* 0x000000ffff0d7224 */ /* 0x000fe400078e0006 */
[----:B------:R-:W-:Y:S01]  /*12820*/  IMAD.MOV.U32 R12, RZ, RZ, 0x4 ;  /* 0x00000004ff0c7424 */ /* 0x000fe200078e00ff */
[----:B------:R-:W-:-:S04]  /*12830*/  MOV R7, R14 ;  /* 0x0000000e00077202 */ /* 0x000fc80000000f00 */
[----:B------:R-:W-:-:S05]  /*12840*/  @!P2 LEA R7, P1, R22, R7, 0x1 ;  /* 0x000000071607a211 */ /* 0x000fca00078208ff */
[----:B------:R-:W-:Y:S02]  /*12850*/  @!P2 IMAD.X R8, RZ, RZ, R8, P1 ;  /* 0x000000ffff08a224 */ /* 0x000fe400008e0608 */
[----:B------:R-:W-:Y:S02]  /*12860*/  @!P2 IMAD.MOV.U32 R2, RZ, RZ, R7 ;  /* 0x000000ffff02a224 */ /* 0x000fe400078e0007 */
[----:B------:R-:W-:Y:S01]  /*12870*/  @!P2 IMAD.MOV.U32 R3, RZ, RZ, R8 ;  /* 0x000000ffff03a224 */ /* 0x000fe200078e0008 */
[----:B------:R-:W-:-:S04]  /*12880*/  IADD3 R8, R4, 0x40, RZ ;  /* 0x0000004004087810 */ /* 0x000fc80007ffe0ff */
[----:B------:R-:W-:Y:S01]  /*12890*/  @!PT LDS RZ, [RZ] ;  /* 0x00000000fffff984 */ /* 0x000fe20000000800 */
[----:B------:R-:W-:Y:S01]  /*128a0*/  @!PT LDS RZ, [RZ] ;  /* 0x00000000fffff984 */ /* 0x000fe20000000800 */
[----:B------:R-:W-:Y:S01]  /*128b0*/  @!PT LDS RZ, [RZ] ;  /* 0x00000000fffff984 */ /* 0x000fe20000000800 */
[----:B------:R0:W-:Y:S01]  /*128c0*/  @!P2 LDGSTS.E.BYPASS.LTC128B.128 [R15+0x19c00], desc[UR36][R2.64], !P0 ;  /* 0x19c00000020fafae */ /* 0x0001e2000c101d64 */
[----:B------:R-:W-:Y:S01]  /*128d0*/  ISETP.GE.AND P2, PT, R8, R5, PT ;  /* 0x000000050800720c */ /* 0x000fe20003f46270 */
[----:B------:R-:W-:Y:S02]  /*128e0*/  VIADD R8, R4, 0x50 ;  /* 0x0000005004087836 */ /* 0x000fe40000000000 */
[----:B0-----:R-:W-:-:S10]  /*128f0*/  IMAD.MOV.U32 R15, RZ, RZ, -0x1 ;  /* 0xffffffffff0f7424 */ /* 0x001fd400078e00ff */
[----:B------:R-:W-:Y:S02]  /*12900*/  @!P2 LEA R7, R28, UR44, 0x1 ;  /* 0x0000002c1c07ac11 */ /* 0x000fe4000f8e08ff */
[----:B------:R-:W-:-:S07]  /*12910*/  @P2 LOP3.LUT R16, R16, 0x100, RZ, 0xfc, !PT ;  /* 0x0000010010102812 */ /* 0x000fce00078efcff */
[----:B------:R-:W-:Y:S05]  /*12920*/  WARPSYNC.COLLECTIVE R15, `(.L_x_13997) ;  /* 0x000000000f087348 */ /* 0x000fea0003c00000 */
[----:B------:R0:W1:Y:S02]  /*12930*/  SHFL.IDX P6, R14, R13, R12, R11 ;  /* 0x0000000c0d0e7389 */ /* 0x00006400000c000b */
[----:B01----:R-:W-:Y:S01]  /*12940*/  ENDCOLLECTIVE ;  /* 0x000000000000791b */ /* 0x003fe20003800000 */
.L_x_13997:
[----:B------:R-:W-:Y:S01]  /*12950*/  LOP3.LUT R16, R16, 0xffffff7f, RZ, 0xc0, !PT ;  /* 0xffffff7f10107812 */ /* 0x000fe200078ec0ff */
[----:B------:R-:W-:Y:S01]  /*12960*/  IMAD.MOV.U32 R13, RZ, RZ, R0 ;  /* 0x000000ffff0d7224 */ /* 0x000fe200078e0000 */
[----:B------:R-:W-:-:S07]  /*12970*/  MOV R10, R14 ;  /* 0x0000000e000a7202 */ /* 0x000fce0000000f00 */
[----:B------:R-:W-:Y:S05]  /*12980*/  WARPSYNC.COLLECTIVE R15, `(.L_x_13998) ;  /* 0x000000000f087348 */ /* 0x000fea0003c00000 */
[----:B------:R0:W1:Y:S02]  /*12990*/  SHFL.IDX P6, R14, R13, R12, R11 ;  /* 0x0000000c0d0e7389 */ /* 0x00006400000c000b */
[----:B01----:R-:W-:Y:S01]  /*129a0*/  ENDCOLLECTIVE ;  /* 0x000000000000791b */ /* 0x003fe20003800000 */
.L_x_13998:
[----:B------:R-:W-:Y:S01]  /*129b0*/  IMAD.MOV.U32 R13, RZ, RZ, R6 ;  /* 0x000000ffff0d7224 */ /* 0x000fe200078e0006 */
[----:B------:R-:W-:Y:S01]  /*129c0*/  MOV R12, 0x5 ;  /* 0x00000005000c7802 */ /* 0x000fe20000000f00 */
[----:B------:R-:W-:-:S07]  /*129d0*/  IMAD.MOV.U32 R9, RZ, RZ, R14 ;  /* 0x000000ffff097224 */ /* 0x000fce00078e000e */
[----:B------:R-:W-:Y:S05]  /*129e0*/  WARPSYNC.COLLECTIVE R15, `(.L_x_13999) ;  /* 0x000000000f087348 */ /* 0x000fea0003c00000 */
[----:B------:R0:W1:Y:S02]  /*129f0*/  SHFL.IDX P6, R14, R13, R12, R11 ;  /* 0x0000000c0d0e7389 */ /* 0x00006400000c000b */
[----:B01----:R-:W-:Y:S01]  /*12a00*/  ENDCOLLECTIVE ;  /* 0x000000000000791b */ /* 0x003fe20003800000 */
.L_x_13999:
[----:B------:R-:W-:-:S04]  /*12a10*/  @!P2 LEA R9, P1, R22, R9, 0x1 ;  /* 0x000000091609a211 */ /* 0x000fc800078208ff */
[----:B------:R-:W-:Y:S01]  /*12a20*/  @!P2 MOV R2, R9 ;  /* 0x000000090002a202 */ /* 0x000fe20000000f00 */
[----:B------:R-:W-:-:S04]  /*12a30*/  @!P2 IMAD.X R10, RZ, RZ, R10, P1 ;  /* 0x000000ffff0aa224 */ /* 0x000fc800008e060a */
[----:B------:R-:W-:Y:S02]  /*12a40*/  @!P2 IMAD.MOV.U32 R3, RZ, RZ, R10 ;  /* 0x000000ffff03a224 */ /* 0x000fe400078e000a */
[----:B------:R-:W-:-:S03]  /*12a50*/  IMAD.MOV.U32 R13, RZ, RZ, R0 ;  /* 0x000000ffff0d7224 */ /* 0x000fc600078e0000 */
        /* <DEDUP_REMOVED lines=10> */
.L_x_14000:
[----:B------:R-:W-:Y:S02]  /*12b00*/  @!P2 LEA R9, R28, UR44, 0x1 ;  /* 0x0000002c1c09ac11 */ /* 0x000fe4000f8e08ff */
[----:B------:R-:W-:-:S04]  /*12b10*/  @P2 LOP3.LUT R16, R16, 0x80, RZ, 0xfc, !PT ;  /* 0x0000008010102812 */ /* 0x000fc800078efcff */
[----:B------:R-:W-:Y:S01]  /*12b20*/  LOP3.LUT R16, R16, 0xffffffbf, RZ, 0xc0, !PT ;  /* 0xffffffbf10107812 */ /* 0x000fe200078ec0ff */
[----:B------:R-:W-:Y:S02]  /*12b30*/  IMAD.MOV.U32 R13, RZ, RZ, R6 ;  /* 0x000000ffff0d7224 */ /* 0x000fe400078e0006 */
[----:B------:R-:W-:-:S05]  /*12b40*/  IMAD.MOV.U32 R11, RZ, RZ, R14 ;  /* 0x000000ffff0b7224 */ /* 0x000fca00078e000e */
[----:B------:R-:W-:-:S04]  /*12b50*/  @!P2 LEA R11, P1, R22, R11, 0x1 ;  /* 0x0000000b160ba211 */ /* 0x000fc800078208ff */
[----:B------:R-:W-:Y:S01]  /*12b60*/  @!P2 IADD3.X R12, RZ, R2, RZ, P1, !PT ;  /* 0x00000002ff0ca210 */ /* 0x000fe20000ffe4ff */
[----:B------:R-:W-:Y:S02]  /*12b70*/  @!P2 IMAD.MOV.U32 R2, RZ, RZ, R11 ;  /* 0x000000ffff02a224 */ /* 0x000fe400078e000b */
[----:B------:R-:W-:Y:S02]  /*12b80*/  IMAD.MOV.U32 R11, RZ, RZ, 0x181f ;  /* 0x0000181fff0b7424 */ /* 0x000fe400078e00ff */
[----:B------:R-:W-:Y:S01]  /*12b90*/  @!P2 IMAD.MOV.U32 R3, RZ, RZ, R12 ;  /* 0x000000ffff03a224 */ /* 0x000fe200078e000c */
[----:B------:R-:W-:-:S04]  /*12ba0*/  MOV R12, 0x6 ;  /* 0x00000006000c7802 */ /* 0x000fc80000000f00 */
        /* <DEDUP_REMOVED lines=8> */
.L_x_14001:
[----:B------:R-:W-:Y:S02]  /*12c30*/  @!P2 LEA R21, R28, UR44, 0x1 ;  /* 0x0000002c1c15ac11 */ /* 0x000fe4000f8e08ff */
[----:B------:R-:W-:Y:S01]  /*12c40*/  @P2 LOP3.LUT R16, R16, 0x40, RZ, 0xfc, !PT ;  /* 0x0000004010102812 */ /* 0x000fe200078efcff */
[----:B------:R-:W-:Y:S02]  /*12c50*/  IMAD.MOV.U32 R13, RZ, RZ, R0 ;  /* 0x000000ffff0d7224 */ /* 0x000fe400078e0000 */
[----:B------:R-:W-:-:S07]  /*12c60*/  IMAD.MOV.U32 R2, RZ, RZ, R14 ;  /* 0x000000ffff027224 */ /* 0x000fce00078e000e */
[----:B------:R-:W-:Y:S05]  /*12c70*/  WARPSYNC.COLLECTIVE R15, `(.L_x_14002) ;  /* 0x000000000f087348 */ /* 0x000fea0003c00000 */
[----:B------:R0:W1:Y:S02]  /*12c80*/  SHFL.IDX P6, R14, R13, R12, R11 ;  /* 0x0000000c0d0e7389 */ /* 0x00006400000c000b */
[----:B01----:R-:W-:Y:S01]  /*12c90*/  ENDCOLLECTIVE ;  /* 0x000000000000791b */ /* 0x003fe20003800000 */
.L_x_14002:
[----:B------:R-:W-:Y:S01]  /*12ca0*/  IMAD.MOV.U32 R12, RZ, RZ, 0x7 ;  /* 0x00000007ff0c7424 */ /* 0x000fe200078e00ff */
[----:B------:R-:W-:-:S04]  /*12cb0*/  MOV R13, R14 ;  /* 0x0000000e000d7202 */ /* 0x000fc80000000f00 */
[----:B------:R-:W-:-:S05]  /*12cc0*/  @!P2 LEA R13, P1, R22, R13, 0x1 ;  /* 0x0000000d160da211 */ /* 0x000fca00078208ff */
[----:B------:R-:W-:Y:S02]  /*12cd0*/  @!P2 IMAD.X R14, RZ, RZ, R2, P1 ;  /* 0x000000ffff0ea224 */ /* 0x000fe400008e0602 */
[----:B------:R-:W-:Y:S02]  /*12ce0*/  @!P2 IMAD.MOV.U32 R2, RZ, RZ, R13 ;  /* 0x000000ffff02a224 */ /* 0x000fe400078e000d */
[----:B------:R-:W-:Y:S01]  /*12cf0*/  IMAD.MOV.U32 R13, RZ, RZ, R6 ;  /* 0x000000ffff0d7224 */ /* 0x000fe200078e0006 */
[----:B------:R-:W-:-:S07]  /*12d00*/  @!P2 MOV R3, R14 ;  /* 0x0000000e0003a202 */ /* 0x000fce0000000f00 */
[----:B------:R-:W-:Y:S05]  /*12d10*/  WARPSYNC.COLLECTIVE R15, `(.L_x_14003) ;  /* 0x000000000f087348 */ /* 0x000fea0003c00000 */
[----:B------:R0:W1:Y:S02]  /*12d20*/  SHFL.IDX P6, R14, R13, R12, R11 ;  /* 0x0000000c0d0e7389 */ /* 0x00006400000c000b */
[----:B01----:R-:W-:Y:S01]  /*12d30*/  ENDCOLLECTIVE ;  /* 0x000000000000791b */ /* 0x003fe20003800000 */
.L_x_14003:
        /* <DEDUP_REMOVED lines=9> */
.L_x_14004:
[----:B------:R-:W-:Y:S05]  /*12dd0*/  BRA `(.L_x_14005) ;  /* 0xffffffc000e47947 */ /* 0x000fea000383ffff */
.L_x_13935:
        /* <DEDUP_REMOVED lines=8> */
.L_x_14007:
[----:B------:R-:W-:Y:S05]  /*12e60*/  BSYNC B0 ;  /* 0x0000000000007941 */ /* 0x000fea0003800000 */
.L_x_14006:
        /* <DEDUP_REMOVED lines=9> */
.L_x_14008:
        /* <DEDUP_REMOVED lines=9> */
.L_x_14009:
        /* <DEDUP_REMOVED lines=13> */
.L_x_14010:
        /* <DEDUP_REMOVED lines=19> */
.L_x_14011:
[----:B------:R-:W-:Y:S02]  /*13190*/  IMAD.MOV.U32 R13, RZ, RZ, R0 ;  /* 0x000000ffff0d7224 */ /* 0x000fe400078e0000 */
[----:B------:R-:W-:-:S07]  /*131a0*/  IMAD.MOV.U32 R5, RZ, RZ, R14 ;  /* 0x000000ffff057224 */ /* 0x000fce00078e000e */
[----:B------:R-:W-:Y:S05]  /*131b0*/  WARPSYNC.COLLECTIVE R15, `(.L_x_14012) ;  /* 0x000000000f087348 */ /* 0x000fea0003c00000 */
[----:B------:R0:W1:Y:S02]  /*131c0*/  SHFL.IDX P6, R14, R13, R12, R11 ;  /* 0x0000000c0d0e7389 */ /* 0x00006400000c000b */
[----:B01----:R-:W-:Y:S01]  /*131d0*/  ENDCOLLECTIVE ;  /* 0x000000000000791b */ /* 0x003fe20003800000 */
.L_x_14012:
        /* <DEDUP_REMOVED lines=8> */
.L_x_14013:
        /* <DEDUP_REMOVED lines=14> */
.L_x_14014:
        /* <DEDUP_REMOVED lines=19> */
.L_x_14015:
[----:B------:R-:W-:Y:S01]  /*13470*/  MOV R13, R0 ;  /* 0x00000000000d7202 */ /* 0x000fe20000000f00 */
[----:B------:R-:W-:-:S07]  /*13480*/  IMAD.MOV.U32 R5, RZ, RZ, R14 ;  /* 0x000000ffff057224 */ /* 0x000fce00078e000e */
[----:B------:R-:W-:Y:S05]  /*13490*/  WARPSYNC.COLLECTIVE R15, `(.L_x_14016) ;  /* 0x000000000f087348 */ /* 0x000fea0003c00000 */
[----:B------:R0:W1:Y:S02]  /*134a0*/  SHFL.IDX P6, R14, R13, R12, R11 ;  /* 0x0000000c0d0e7389 */ /* 0x00006400000c000b */
[----:B01----:R-:W-:Y:S01]  /*134b0*/  ENDCOLLECTIVE ;  /* 0x000000000000791b */ /* 0x003fe20003800000 */
.L_x_14016:
[----:B------:R-:W-:Y:S01]  /*134c0*/  MOV R13, R4 ;  /* 0x00000004000d7202 */ /* 0x000fe20000000f00 */
[----:B------:R-:W-:Y:S01]  /*134d0*/  IMAD.MOV.U32 R12, RZ, RZ, 0x5 ;  /* 0x00000005ff0c7424 */ /* 0x000fe200078e00ff */
[----:B------:R-:W-:-:S05]  /*134e0*/  @!P5 LEA R14, P0, R22, R14, 0x1 ;  /* 0x0000000e160ed211 */ /* 0x000fca00078008ff */
[----:B------:R-:W-:-:S08]  /*134f0*/  @!P5 IMAD.MOV.U32 R2, RZ, RZ, R14 ;  /* 0x000000ffff02d224 */ /* 0x000fd000078e000e */
[----:B------:R-:W-:Y:S05]  /*13500*/  WARPSYNC.COLLECTIVE R15, `(.L_x_14017) ;  /* 0x000000000f087348 */ /* 0x000fea0003c00000 */
[----:B------:R0:W1:Y:S02]  /*13510*/  SHFL.IDX P6, R14, R13, R12, R11 ;  /* 0x0000000c0d0e7389 */ /* 0x00006400000c000b */
[----:B01----:R-:W-:Y:S01]  /*13520*/  ENDCOLLECTIVE ;  /* 0x000000000000791b */ /* 0x003fe20003800000 */
.L_x_14017:
[----:B------:R-:W-:-:S04]  /*13530*/  @!P5 IMAD.X R5, RZ, RZ, R5, P0 ;  /* 0x000000ffff05d224 */ /* 0x000fc800000e0605 */
[----:B------:R-:W-:-:S05]  /*13540*/  @!P5 IMAD.MOV.U32 R3, RZ, RZ, R5 ;  /* 0x000000ffff03d224 */ /* 0x000fca00078e0005 */
[----:B------:R-:W-:Y:S01]  /*13550*/  @!PT LDS RZ, [RZ] ;  /* 0x00000000fffff984 */ /* 0x000fe20000000800 */
[----:B------:R-:W-:Y:S01]  /*13560*/  @!PT LDS RZ, [RZ] ;  /* 0x00000000fffff984 */ /* 0x000fe20000000800 */
[----:B------:R-:W-:Y:S01]  /*13570*/  @!PT LDS RZ, [RZ] ;  /* 0x00000000fffff984 */ /* 0x000fe20000000800 */
[----:B------:R0:W-:Y:S01]  /*13580*/  @!P5 LDGSTS.E.BYPASS.LTC128B.128 [R21+0x24400], desc[UR36][R2.64], !P4 ;  /* 0x244000000215dfae */ /* 0x0001e2000e101d64 */
[----:B------:R-:W-:-:S03]  /*13590*/  MOV R13, R0 ;  /* 0x00000000000d7202 */ /* 0x000fc60000000f00 */
        /* <DEDUP_REMOVED lines=8> */
.L_x_14018:
        /* <DEDUP_REMOVED lines=19> */
.L_x_14019:
[----:B------:R-:W-:Y:S01]  /*13750*/  IMAD.MOV.U32 R13, RZ, RZ, R0 ;  /* 0x000000ffff0d7224 */ /* 0x000fe200078e0000 */
[----:B------:R-:W-:-:S07]  /*13760*/  MOV R5, R14 ;  /* 0x0000000e00057202 */ /* 0x000fce0000000f00 */
[----:B------:R-:W-:Y:S05]  /*13770*/  WARPSYNC.COLLECTIVE R15, `(.L_x_14020) ;  /* 0x000000000f087348 */ /* 0x000fea0003c00000 */
[----:B------:R0:W1:Y:S02]  /*13780*/  SHFL.IDX P6, R14, R13, R12, R11 ;  /* 0x0000000c0d0e7389 */ /* 0x00006400000c000b */
[----:B01----:R-:W-:Y:S01]  /*13790*/  ENDCOLLECTIVE ;  /* 0x000000000000791b */ /* 0x003fe20003800000 */
.L_x_14020:
[----:B------:R-:W-:Y:S01]  /*137a0*/  IMAD.MOV.U32 R13, RZ, RZ, R4 ;  /* 0x000000ffff0d7224 */ /* 0x000fe200078e0004 */
[----:B------:R-:W-:Y:S02]  /*137b0*/  MOV R12, 0x7 ;  /* 0x00000007000c7802 */ /* 0x000fe40000000f00 */
[----:B------:R-:W-:-:S04]  /*137c0*/  @!P5 LEA R14, P0, R22, R14, 0x1 ;  /* 0x0000000e160ed211 */ /* 0x000fc800078008ff */
[----:B------:R-:W-:Y:S01]  /*137d0*/  @!P5 MOV R2, R14 ;  /* 0x0000000e0002d202 */ /* 0x000fe20000000f00 */
[----:B------:R-:W-:-:S08]  /*137e0*/  @!P5 IMAD.X R5, RZ, RZ, R5, P0 ;  /* 0x000000ffff05d224 */ /* 0x000fd000000e0605 */
[----:B------:R-:W-:Y:S05]  /*137f0*/  WARPSYNC.COLLECTIVE R15, `(.L_x_14021) ;  /* 0x000000000f087348 */ /* 0x000fea0003c00000 */
[----:B------:R0:W1:Y:S02]  /*13800*/  SHFL.IDX P6, R14, R13, R12, R11 ;  /* 0x0000000c0d0e7389 */ /* 0x00006400000c000b */
[----:B01----:R-:W-:Y:S01]  /*13810*/  ENDCOLLECTIVE ;  /* 0x000000000000791b */ /* 0x003fe20003800000 */
.L_x_14021:
        /* <DEDUP_REMOVED lines=9> */
[----:B------:R-:W-:-:S07]  /*138b0*/  IMAD.MOV.U32 R5, RZ, RZ, R14 ;  /* 0x000000ffff057224 */ /* 0x000fce00078e000e */
[----:B0-----:R-:W-:Y:S05]  /*138c0*/  WARPSYNC.COLLECTIVE R15, `(.L_x_14022) ;  /* 0x000000000f087348 */ /* 0x001fea0003c00000 */
[----:B------:R1:W2:Y:S02]  /*138d0*/  SHFL.IDX P6, R14, R13, R12, R11 ;  /* 0x0000000c0d0e7389 */ /* 0x0002a400000c000b */
[----:B012---:R-:W-:Y:S01]  /*138e0*/  ENDCOLLECTIVE ;  /* 0x000000000000791b */ /* 0x007fe20003800000 */
.L_x_14022:
[----:B------:R-:W-:Y:S05]  /*138f0*/  BRA `(.L_x_14023) ;  /* 0xffffffc000cc7947 */ /* 0x000fea000383ffff */
.L_x_13938:
[----:B0--3--:R-:W-:-:S04]  /*13900*/  MOV R3, UR44 ;  /* 0x0000002c00037c02 */ /* 0x009fc80008000f00 */
[----:B------:R0:W3:Y:S03]  /*13910*/  SYNCS.PHASECHK.TRANS64.TRYWAIT P0, [R3+URZ+0x32420], R0 ;  /* 0x03242000030075a7 */ /* 0x0000e6000800017f */
[----:B---3--:R-:W-:Y:S05]  /*13920*/  @!P0 NANOSLEEP.SYNCS 0x989680 ;  /* 0x009896800000895d */ /* 0x008fea0003900000 */
[----:B------:R-:W3:Y:S02]  /*13930*/  @!P0 SYNCS.PHASECHK.TRANS64 P0, [R3+URZ+0x32420], R0 ;  /* 0x03242000030085a7 */ /* 0x000ee4000800007f */
[----:B---3--:R-:W-:Y:S05]  /*13940*/  @!P0 BRA `(.L_x_13938) ;  /* 0xfffffffc00ec8947 */ /* 0x008fea000383ffff */
[----:B------:R-:W-:Y:S05]  /*13950*/  BRA `(.L_x_14024) ;  /* 0xffffffc400107947 */ /* 0x000fea000383ffff */
.L_x_13940:
[----:B0--3--:R-:W-:-:S04]  /*13960*/  IMAD.U32 R3, RZ, RZ, UR44 ;  /* 0x0000002cff037e24 */ /* 0x009fc8000f8e00ff */
[----:B------:R0:W3:Y:S03]  /*13970*/  SYNCS.PHASECHK.TRANS64.TRYWAIT P0, [R3+URZ+0x32460], R0 ;  /* 0x03246000030075a7 */ /* 0x0000e6000800017f */
[----:B---3--:R-:W-:Y:S05]  /*13980*/  @!P0 NANOSLEEP.SYNCS 0x989680 ;  /* 0x009896800000895d */ /* 0x008fea0003900000 */
[----:B------:R-:W3:Y:S02]  /*13990*/  @!P0 SYNCS.PHASECHK.TRANS64 P0, [R3+URZ+0x32460], R0 ;  /* 0x03246000030085a7 */ /* 0x000ee4000800007f */
[----:B---3--:R-:W-:Y:S05]  /*139a0*/  @!P0 BRA `(.L_x_13940) ;  /* 0xfffffffc00ec8947 */ /* 0x008fea000383ffff */
[----:B------:R-:W-:Y:S05]  /*139b0*/  BRA `(.L_x_14025) ;  /* 0xffffffc4000c7947 */ /* 0x000fea000383ffff */
.L_x_13941:
[----:B------:R-:W-:Y:S01]  /*139c0*/  BSSY B0, `(.L_x_14026) ;  /* 0x0000008000007945 */ /* 0x000fe20003800000 */
[----:B------:R-:W-:Y:S01]  /*139d0*/  IMAD.MOV.U32 R13, RZ, RZ, R8 ;  /* 0x000000ffff0d7224 */ /* 0x000fe200078e0008 */
[----:B------:R-:W-:Y:S01]  /*139e0*/  MOV R12, RZ ;  /* 0x000000ff000c7202 */ /* 0x000fe20000000f00 */
[----:B------:R-:W-:Y:S02]  /*139f0*/  IMAD.MOV.U32 R11, RZ, RZ, 0x181f ;  /* 0x0000181fff0b7424 */ /* 0x000fe400078e00ff */
[----:B------:R-:W-:-:S07]  /*13a00*/  IMAD.MOV.U32 R15, RZ, RZ, -0x1 ;  /* 0xffffffffff0f7424 */ /* 0x000fce00078e00ff */
[----:B-1----:R-:W-:Y:S05]  /*13a10*/  WARPSYNC.COLLECTIVE R15, `(.L_x_14027) ;  /* 0x000000000f087348 */ /* 0x002fea0003c00000 */
[----:B-1----:R0:W1:Y:S02]  /*13a20*/  SHFL.IDX P6, R14, R13, R12, R11 ;  /* 0x0000000c0d0e7389 */ /* 0x00206400000c000b */
[----:B01----:R-:W-:Y:S01]  /*13a30*/  ENDCOLLECTIVE ;  /* 0x000000000000791b */ /* 0x003fe20003800000 */
.L_x_14027:
[----:B------:R-:W-:Y:S05]  /*13a40*/  BSYNC B0 ;  /* 0x0000000000007941 */ /* 0x000fea0003800000 */
.L_x_14026:
[----:B------:R-:W-:Y:S01]  /*13a50*/  IMAD.MOV.U32 R13, RZ, RZ, R7 ;  /* 0x000000ffff0d7224 */ /* 0x000fe200078e0007 */
[----:B------:R-:W-:Y:S01]  /*13a60*/  MOV R11, 0x181f ;  /* 0x0000181f000b7802 */ /* 0x000fe20000000f00 */
[----:B------:R-:W-:Y:S01]  /*13a70*/  IMAD.MOV.U32 R12, RZ, RZ, RZ ;  /* 0x000000ffff0c7224 */ /* 0x000fe200078e00ff */
[----:B------:R-:W-:Y:S01]  /*13a80*/  MOV R3, R14 ;  /* 0x0000000e00037202 */ /* 0x000fe20000000f00 */
[----:B------:R-:W-:Y:S01]  /*13a90*/  IMAD.MOV.U32 R15, RZ, RZ, -0x1 ;  /* 0xffffffffff0f7424 */ /* 0x000fe200078e00ff */
[----:B------:R-:W-:Y:S01]  /*13aa0*/  LEA R6, R28, UR44, 0x1 ;  /* 0x0000002c1c067c11 */ /* 0x000fe2000f8e08ff */
[----:B------:R-:W-:Y:S01]  /*13ab0*/  IMAD.SHL.U32 R0, R22, 0x2, RZ ;  /* 0x0000000216007824 */ /* 0x000fe200078e00ff */
[----:B------:R-:W-:-:S13]  /*13ac0*/  LOP3.LUT P2, RZ, R5, 0x2, RZ, 0xc0, !PT ;  /* 0x0000000205ff7812 */ /* 0x000fda000784c0ff */
[----:B------:R-:W-:Y:S05]  /*13ad0*/  WARPSYNC.COLLECTIVE R15, `(.L_x_14028) ;  /* 0x000000000f087348 */ /* 0x000fea0003c00000 */
[----:B------:R0:W1:Y:S02]  /*13ae0*/  SHFL.IDX P6, R14, R13, R12, R11 ;  /* 0x0000000c0d0e7389 */ /* 0x00006400000c000b */
[----:B01----:R-:W-:Y:S01]  /*13af0*/  ENDCOLLECTIVE ;  /* 0x000000000000791b */ /* 0x003fe20003800000 */
.L_x_14028:
[----:B------:R-:W-:Y:S01]  /*13b00*/  LOP3.LUT P1, RZ, R5, 0x4, RZ, 0xc0, !PT ;  /* 0x0000000405ff7812 */ /* 0x000fe2000782c0ff */
[----:B------:R-:W-:-:S03]  /*13b10*/  VIADD R31, R6, 0x400 ;  /* 0x00000400061f7836 */ /* 0x000fc60000000000 */
[----:B------:R-:W-:Y:S01]  /*13b20*/  ISETP.LT.OR P3, PT, R17, 0x1, !P1 ;  /* 0x000000011100780c */ /* 0x000fe20004f61670 */
[----:B------:R-:W-:Y:S02]  /*13b30*/  IMAD.MOV.U32 R13, RZ, RZ, R8 ;  /* 0x000000ffff0d7224 */ /* 0x000fe400078e0008 */
[----:B------:R-:W-:Y:S01]  /*13b40*/  IMAD.MOV.U32 R12, RZ, RZ, 0x1 ;  /* 0x00000001ff0c7424 */ /* 0x000fe200078e00ff */
[----:B------:R-:W-:-:S13]  /*13b50*/  IADD3 R2, P0, R14, R0, RZ ;  /* 0x000000000e027210 */ /* 0x000fda0007f1e0ff */
[----:B------:R-:W-:Y:S05]  /*13b60*/  WARPSYNC.COLLECTIVE R15, `(.L_x_14029) ;  /* 0x000000000f087348 */ /* 0x000fea0003c00000 */
[----:B------:R0:W1:Y:S02]  /*13b70*/  SHFL.IDX P6, R14, R13, R12, R11 ;  /* 0x0000000c0d0e7389 */ /* 0x00006400000c000b */
[----:B01----:R-:W-:Y:S01]  /*13b80*/  ENDCOLLECTIVE ;  /* 0x000000000000791b */ /* 0x003fe20003800000 */
.L_x_14029:
        /* <DEDUP_REMOVED lines=12> */
.L_x_14030:
        /* <DEDUP_REMOVED lines=14> */
.L_x_14031:
        /* <DEDUP_REMOVED lines=12> */
.L_x_14032:
        /* <DEDUP_REMOVED lines=14> */
.L_x_14033:
        /* <DEDUP_REMOVED lines=12> */
.L_x_14034:
        /* <DEDUP_REMOVED lines=14> */
.L_x_14035:
        /* <DEDUP_REMOVED lines=12> */
.L_x_14036:
        /* <DEDUP_REMOVED lines=14> */
.L_x_14037:
[----:B------:R-:W-:Y:S01]  /*14210*/  IMAD.X R3, RZ, RZ, R9, P3 ;  /* 0x000000ffff037224 */ /* 0x000fe200018e0609 */
[----:B------:R-:W-:Y:S01]  /*14220*/  ISETP.LT.OR P3, PT, R17, 0x41, P4 ;  /* 0x000000411100780c */ /* 0x000fe20002761670 */
[----:B------:R-:W-:Y:S01]  /*14230*/  IMAD.MOV.U32 R9, RZ, RZ, RZ ;  /* 0x000000ffff097224 */ /* 0x000fe200078e00ff */
        /* <DEDUP_REMOVED lines=10> */
.L_x_14038:
        /* <DEDUP_REMOVED lines=9> */
.L_x_13948:
[----:B-1----:R1:W2:Y:S02]  /*14370*/  SYNCS.PHASECHK.TRANS64.TRYWAIT P0, [R19+URZ+0x32440], R25 ;  /* 0x03244019130075a7 */ /* 0x0022a4000800017f */
[----:B--2---:R-:W-:Y:S05]  /*14380*/  @!P0 NANOSLEEP.SYNCS 0x989680 ;  /* 0x009896800000895d */ /* 0x004fea0003900000 */
[----:B------:R-:W2:Y:S02]  /*14390*/  @!P0 SYNCS.PHASECHK.TRANS64 P0, [R19+URZ+0x32440], R25 ;  /* 0x03244019130085a7 */ /* 0x000ea4000800007f */
[----:B--2---:R-:W-:Y:S05]  /*143a0*/  @!P0 BRA `(.L_x_13948) ;  /* 0xfffffffc00f08947 */ /* 0x004fea000383ffff */
[----:B------:R-:W-:Y:S05]  /*143b0*/  BRA `(.L_x_14040) ;  /* 0xffffffc400507947 */ /* 0x000fea000383ffff */
.L_x_13949:
        /* <DEDUP_REMOVED lines=8> */
.L_x_14042:
[----:B------:R-:W-:Y:S05]  /*14440*/  BSYNC B1 ;  /* 0x0000000000017941 */ /* 0x000fea0003800000 */
.L_x_14041:
        /* <DEDUP_REMOVED lines=9> */
.L_x_14043:
[----:B------:R-:W-:Y:S02]  /*144e0*/  IMAD.MOV.U32 R13, RZ, RZ, R24 ;  /* 0x000000ffff0d7224 */ /* 0x000fe400078e0018 */
[----:B------:R-:W-:Y:S01]  /*144f0*/  IMAD.MOV.U32 R12, RZ, RZ, 0x1 ;  /* 0x00000001ff0c7424 */ /* 0x000fe200078e00ff */
[----:B------:R-:W-:-:S13]  /*14500*/  IADD3 R2, P0, R14, R0, RZ ;  /* 0x000000000e027210 */ /* 0x000fda0007f1e0ff */
[----:B------:R-:W-:Y:S05]  /*14510*/  WARPSYNC.COLLECTIVE R15, `(.L_x_14044) ;  /* 0x000000000f087348 */ /* 0x000fea0003c00000 */
[----:B------:R0:W1:Y:S02]  /*14520*/  SHFL.IDX P6, R14, R13, R12, R11 ;  /* 0x0000000c0d0e7389 */ /* 0x00006400000c000b */
[----:B01----:R-:W-:Y:S01]  /*14530*/  ENDCOLLECTIVE ;  /* 0x000000000000791b */ /* 0x003fe20003800000 */
.L_x_14044:
        /* <DEDUP_REMOVED lines=10> */
.L_x_14045:
[----:B------:R-:W-:Y:S01]  /*145e0*/  MOV R13, R24 ;  /* 0x00000018000d7202 */ /* 0x000fe20000000f00 */
[----:B------:R-:W-:Y:S01]  /*145f0*/  IMAD.MOV.U32 R12, RZ, RZ, 0x2 ;  /* 0x00000002ff0c7424 */ /* 0x000fe200078e00ff */
[----:B------:R-:W-:-:S13]  /*14600*/  IADD3 R2, P0, R14, R0, RZ ;  /* 0x000000000e027210 */ /* 0x000fda0007f1e0ff */
[----:B------:R-:W-:Y:S05]  /*14610*/  WARPSYNC.COLLECTIVE R15, `(.L_x_14046) ;  /* 0x000000000f087348 */ /* 0x000fea0003c00000 */
[----:B------:R0:W1:Y:S02]  /*14620*/  SHFL.IDX P6, R14, R13, R12, R11 ;  /* 0x0000000c0d0e7389 */ /* 0x00006400000c000b */
[----:B01----:R-:W-:Y:S01]  /*14630*/  ENDCOLLECTIVE ;  /* 0x000000000000791b */ /* 0x003fe20003800000 */
.L_x_14046:
        /* <DEDUP_REMOVED lines=10> */
.L_x_14047:
[----:B------:R-:W-:Y:S01]  /*146e0*/  IMAD.MOV.U32 R13, RZ, RZ, R24 ;  /* 0x000000ffff0d7224 */ /* 0x000fe200078e0018 */
[----:B------:R-:W-:Y:S02]  /*146f0*/  MOV R12, 0x3 ;  /* 0x00000003000c7802 */ /* 0x000fe40000000f00 */
[----:B------:R-:W-:-:S13]  /*14700*/  IADD3 R2, P0, R14, R0, RZ ;  /* 0x000000000e027210 */ /* 0x000fda0007f1e0ff */
[----:B------:R-:W-:Y:S05]  /*14710*/  WARPSYNC.COLLECTIVE R15, `(.L_x_14048) ;  /* 0x000000000f087348 */ /* 0x000fea0003c00000 */
[----:B------:R0:W1:Y:S02]  /*14720*/  SHFL.IDX P6, R14, R13, R12, R11 ;  /* 0x0000000c0d0e7389 */ /* 0x00006400000c000b */
[----:B01----:R-:W-:Y:S01]  /*14730*/  ENDCOLLECTIVE ;  /* 0x000000000000791b */ /* 0x003fe20003800000 */
.L_x_14048:
        /* <DEDUP_REMOVED lines=10> */
.L_x_14049:
[----:B------:R-:W-:Y:S02]  /*147e0*/  IMAD.MOV.U32 R13, RZ, RZ, R24 ;  /* 0x000000ffff0d7224 */ /* 0x000fe400078e0018 */
[----:B------:R-:W-:Y:S01]  /*147f0*/  IMAD.MOV.U32 R12, RZ, RZ, 0x4 ;  /* 0x00000004ff0c7424 */ /* 0x000fe200078e00ff */
[----:B------:R-:W-:-:S13]  /*14800*/  IADD3 R2, P0, R14, R0, RZ ;  /* 0x000000000e027210 */ /* 0x000fda0007f1e0ff */
[----:B------:R-:W-:Y:S05]  /*14810*/  WARPSYNC.COLLECTIVE R15, `(.L_x_14050) ;  /* 0x000000000f087348 */ /* 0x000fea0003c00000 */
[----:B------:R0:W1:Y:S02]  /*14820*/  SHFL.IDX P6, R14, R13, R12, R11 ;  /* 0x0000000c0d0e7389 */ /* 0x00006400000c000b */
[----:B01----:R-:W-:Y:S01]  /*14830*/  ENDCOLLECTIVE ;  /* 0x000000000000791b */ /* 0x003fe20003800000 */
.L_x_14050:
        /* <DEDUP_REMOVED lines=10> */
.L_x_14051:
[----:B------:R-:W-:Y:S01]  /*148e0*/  MOV R13, R24 ;  /* 0x00000018000d7202 */ /* 0x000fe20000000f00 */
[----:B------:R-:W-:Y:S01]  /*148f0*/  IMAD.MOV.U32 R12, RZ, RZ, 0x5 ;  /* 0x00000005ff0c7424 */ /* 0x000fe200078e00ff */
[----:B------:R-:W-:-:S13]  /*14900*/  IADD3 R2, P0, R14, R0, RZ ;  /* 0x000000000e027210 */ /* 0x000fda0007f1e0ff */
[----:B------:R-:W-:Y:S05]  /*14910*/  WARPSYNC.COLLECTIVE R15, `(.L_x_14052) ;  /* 0x000000000f087348 */ /* 0x000fea0003c00000 */
[----:B------:R0:W1:Y:S02]  /*14920*/  SHFL.IDX P6, R14, R13, R12, R11 ;  /* 0x0000000c0d0e7389 */ /* 0x00006400000c000b */
[----:B01----:R-:W-:Y:S01]  /*14930*/  ENDCOLLECTIVE ;  /* 0x000000000000791b */ /* 0x003fe20003800000 */
.L_x_14052:
        /* <DEDUP_REMOVED lines=10> */
.L_x_14053:
[----:B------:R-:W-:Y:S05]  /*149e0*/  BRA `(.L_x_14054) ;  /* 0xffffffc000ac7947 */ /* 0x000fea000383ffff */
.L_x_13954:
[----:B---3--:R3:W4:Y:S02]  /*149f0*/  SYNCS.PHASECHK.TRANS64.TRYWAIT P0, [R19+URZ+0x32460], R25 ;  /* 0x03246019130075a7 */ /* 0x008724000800017f */
[----:B----4-:R-:W-:Y:S05]  /*14a00*/  @!P0 NANOSLEEP.SYNCS 0x989680 ;  /* 0x009896800000895d */ /* 0x010fea0003900000 */
[----:B------:R-:W4:Y:S02]  /*14a10*/  @!P0 SYNCS.PHASECHK.TRANS64 P0, [R19+URZ+0x32460], R25 ;  /* 0x03246019130085a7 */ /* 0x000f24000800007f */
[----:B----4-:R-:W-:Y:S05]  /*14a20*/  @!P0 BRA `(.L_x_13954) ;  /* 0xfffffffc00f08947 */ /* 0x010fea000383ffff */
[----:B------:R-:W-:Y:S05]  /*14a30*/  BRA `(.L_x_14055) ;  /* 0xffffffc000f87947 */ /* 0x000fea000383ffff */
.L_x_13955:
[----:B------:R-:W-:Y:S01]  /*14a40*/  BSSY B1, `(.L_x_14056) ;  /* 0x0000008000017945 */ /* 0x000fe20003800000 */
[----:B------:R-:W-:Y:S01]  /*14a50*/  IMAD.MOV.U32 R13, RZ, RZ, R22 ;  /* 0x000000ffff0d7224 */ /* 0x000fe200078e0016 */
[----:B------:R-:W-:Y:S01]  /*14a60*/  MOV R11, 0x181f ;  /* 0x0000181f000b7802 */ /* 0x000fe20000000f00 */
[----:B------:R-:W-:Y:S02]  /*14a70*/  IMAD.MOV.U32 R12, RZ, RZ, RZ ;  /* 0x000000ffff0c7224 */ /* 0x000fe400078e00ff */
[----:B------:R-:W-:-:S07]  /*14a80*/  IMAD.MOV.U32 R15, RZ, RZ, -0x1 ;  /* 0xffffffffff0f7424 */ /* 0x000fce00078e00ff */
[----:B-123--:R-:W-:Y:S05]  /*14a90*/  WARPSYNC.COLLECTIVE R15, `(.L_x_14057) ;  /* 0x000000000f087348 */ /* 0x00efea0003c00000 */
[----:B------:R0:W4:Y:S02]  /*14aa0*/  SHFL.IDX P6, R14, R13, R12, R11 ;  /* 0x0000000c0d0e7389 */ /* 0x00012400000c000b */
[----:B01234-:R-:W-:Y:S01]  /*14ab0*/  ENDCOLLECTIVE ;  /* 0x000000000000791b */ /* 0x01ffe20003800000 */
.L_x_14057:
[----:B------:R-:W-:Y:S05]  /*14ac0*/  BSYNC B1 ;  /* 0x0000000000017941 */ /* 0x000fea0003800000 */
.L_x_14056:
[----:B------:R-:W-:Y:S01]  /*14ad0*/  MOV R13, R20 ;  /* 0x00000014000d7202 */ /* 0x000fe20000000f00 */
[----:B------:R-:W-:Y:S01]  /*14ae0*/  IMAD.MOV.U32 R12, RZ, RZ, RZ ;  /* 0x000000ffff0c7224 */ /* 0x000fe200078e00ff */
[----:B------:R-:W-:Y:S01]  /*14af0*/  MOV R15, 0xffffffff ;  /* 0xffffffff000f7802 */ /* 0x000fe20000000f00 */
[----:B------:R-:W-:Y:S02]  /*14b00*/  IMAD.MOV.U32 R11, RZ, RZ, 0x181f ;  /* 0x0000181fff0b7424 */ /* 0x000fe400078e00ff */
[----:B------:R-:W-:Y:S02]  /*14b10*/  IMAD.MOV.U32 R3, RZ, RZ, R14 ;  /* 0x000000ffff037224 */ /* 0x000fe400078e000e */
[----:B------:R-:W-:-:S07]  /*14b20*/  IMAD R21, R17, 0xc000, R31 ;  /* 0x0000c00011157824 */ /* 0x000fce00078e021f */
[----:B------:R-:W-:Y:S05]  /*14b30*/  WARPSYNC.COLLECTIVE R15, `(.L_x_14058) ;  /* 0x000000000f087348 */ /* 0x000fea0003c00000 */
[----:B------:R0:W1:Y:S02]  /*14b40*/  SHFL.IDX P6, R14, R13, R12, R11 ;  /* 0x0000000c0d0e7389 */ /* 0x00006400000c000b */
[----:B01----:R-:W-:Y:S01]  /*14b50*/  ENDCOLLECTIVE ;  /* 0x000000000000791b */ /* 0x003fe20003800000 */
.L_x_14058:
[----:B------:R-:W-:Y:S02]  /*14b60*/  IMAD.MOV.U32 R9, RZ, RZ, RZ ;  /* 0x000000ffff097224 */ /* 0x000fe400078e00ff */
[----:B------:R-:W-:Y:S01]  /*14b70*/  IMAD.MOV.U32 R13, RZ, RZ, R22 ;  /* 0x000000ffff0d7224 */ /* 0x000fe200078e0016 */
[----:B------:R-:W-:Y:S02]  /*14b80*/  MOV R12, 0x1 ;  /* 0x00000001000c7802 */ /* 0x000fe40000000f00 */
[----:B------:R-:W-:-:S13]  /*14b90*/  IADD3 R2, P0, R14, R0, RZ ;  /* 0x000000000e027210 */ /* 0x000fda0007f1e0ff */
[----:B------:R-:W-:Y:S05]  /*14ba0*/  WARPSYNC.COLLECTIVE R15, `(.L_x_14059) ;  /* 0x000000000f087348 */ /* 0x000fea0003c00000 */
[----:B------:R0:W1:Y:S02]  /*14bb0*/  SHFL.IDX P6, R14, R13, R12, R11 ;  /* 0x0000000c0d0e7389 */ /* 0x00006400000c000b */
[----:B01----:R-:W-:Y:S01]  /*14bc0*/  ENDCOLLECTIVE ;  /* 0x000000000000791b */ /* 0x003fe20003800000 */
.L_x_14059:
        /* <DEDUP_REMOVED lines=13> */
.L_x_14060:
[----:B------:R-:W-:Y:S02]  /*14ca0*/  IMAD.MOV.U32 R13, RZ, RZ, R22 ;  /* 0x000000ffff0d7224 */ /* 0x000fe400078e0016 */
[----:B------:R-:W-:Y:S01]  /*14cb0*/  IMAD.MOV.U32 R12, RZ, RZ, 0x2 ;  /* 0x00000002ff0c7424 */ /* 0x000fe200078e00ff */
[----:B------:R-:W-:-:S13]  /*14cc0*/  IADD3 R2, P0, R14, R0, RZ ;  /* 0x000000000e027210 */ /* 0x000fda0007f1e0ff */
[----:B------:R-:W-:Y:S05]  /*14cd0*/  WARPSYNC.COLLECTIVE R15, `(.L_x_14061) ;  /* 0x000000000f087348 */ /* 0x000fea0003c00000 */
[----:B------:R0:W1:Y:S02]  /*14ce0*/  SHFL.IDX P6, R14, R13, R12, R11 ;  /* 0x0000000c0d0e7389 */ /* 0x00006400000c000b */
[----:B01----:R-:W-:Y:S01]  /*14cf0*/  ENDCOLLECTIVE ;  /* 0x000000000000791b */ /* 0x003fe20003800000 */
.L_x_14061:
[----:B------:R-:W-:-:S05]  /*14d00*/  IADD3.X R3, RZ, R4, RZ, P0, !PT ;  /* 0x00000004ff037210 */ /* 0x000fca00007fe4ff */
        /* <DEDUP_REMOVED lines=12> */
.L_x_14062:
[----:B------:R-:W-:Y:S01]  /*14dd0*/  MOV R13, R22 ;  /* 0x00000016000d7202 */ /* 0x000fe20000000f00 */
[----:B------:R-:W-:Y:S01]  /*14de0*/  IMAD.MOV.U32 R12, RZ, RZ, 0x3 ;  /* 0x00000003ff0c7424 */ /* 0x000fe200078e00ff */
[----:B------:R-:W-:-:S13]  /*14df0*/  IADD3 R2, P0, R14, R0, RZ ;  /* 0x000000000e027210 */ /* 0x000fda0007f1e0ff */
[----:B------:R-:W-:Y:S05]  /*14e00*/  WARPSYNC.COLLECTIVE R15, `(.L_x_14063) ;  /* 0x000000000f087348 */ /* 0x000fea0003c00000 */
[----:B------:R0:W1:Y:S02]  /*14e10*/  SHFL.IDX P6, R14, R13, R12, R11 ;  /* 0x0000000c0d0e7389 */ /* 0x00006400000c000b */
[----:B01----:R-:W-:Y:S01]  /*14e20*/  ENDCOLLECTIVE ;  /* 0x000000000000791b */ /* 0x003fe20003800000 */
.L_x_14063:
[----:B------:R-:W-:-:S05]  /*14e30*/  IMAD.X R3, RZ, RZ, R4, P0 ;  /* 0x000000ffff037224 */ /* 0x000fca00000e0604 */
        /* <DEDUP_REMOVED lines=12> */
.L_x_14064:
[----:B------:R-:W-:Y:S01]  /*14f00*/  IMAD.MOV.U32 R13, RZ, RZ, R22 ;  /* 0x000000ffff0d7224 */ /* 0x000fe200078e0016 */
[----:B------:R-:W-:Y:S02]  /*14f10*/  MOV R12, 0x4 ;  /* 0x00000004000c7802 */ /* 0x000fe40000000f00 */
[----:B------:R-:W-:-:S13]  /*14f20*/  IADD3 R2, P0, R14, R0, RZ ;  /* 0x000000000e027210 */ /* 0x000fda0007f1e0ff */
[----:B------:R-:W-:Y:S05]  /*14f30*/  WARPSYNC.COLLECTIVE R15, `(.L_x_14065) ;  /* 0x000000000f087348 */ /* 0x000fea0003c00000 */
[----:B------:R0:W1:Y:S02]  /*14f40*/  SHFL.IDX P6, R14, R13, R12, R11 ;  /* 0x0000000c0d0e7389 */ /* 0x00006400000c000b */
[----:B01----:R-:W-:Y:S01]  /*14f50*/  ENDCOLLECTIVE ;  /* 0x000000000000791b */ /* 0x003fe20003800000 */
.L_x_14065:
        /* <DEDUP_REMOVED lines=13> */
.L_x_14066:
[----:B------:R-:W-:Y:S02]  /*15030*/  IMAD.MOV.U32 R13, RZ, RZ, R22 ;  /* 0x000000ffff0d7224 */ /* 0x000fe400078e0016 */
[----:B------:R-:W-:Y:S01]  /*15040*/  IMAD.MOV.U32 R12, RZ, RZ, 0x5 ;  /* 0x00000005ff0c7424 */ /* 0x000fe200078e00ff */
[----:B------:R-:W-:-:S13]  /*15050*/  IADD3 R2, P0, R14, R0, RZ ;  /* 0x000000000e027210 */ /* 0x000fda0007f1e0ff */
[----:B------:R-:W-:Y:S05]  /*15060*/  WARPSYNC.COLLECTIVE R15, `(.L_x_14067) ;  /* 0x000000000f087348 */ /* 0x000fea0003c00000 */
[----:B------:R0:W1:Y:S02]  /*15070*/  SHFL.IDX P6, R14, R13, R12, R11 ;  /* 0x0000000c0d0e7389 */ /* 0x00006400000c000b */
[----:B01----:R-:W-:Y:S01]  /*15080*/  ENDCOLLECTIVE ;  /* 0x000000000000791b */ /* 0x003fe20003800000 */
.L_x_14067:
        /* <DEDUP_REMOVED lines=13> */
.L_x_14068:
[----:B------:R-:W-:Y:S05]  /*15160*/  BRA `(.L_x_14069) ;  /* 0xffffffc000487947 */ /* 0x000fea000383ffff */
.L_x_13960:
[----:B0-----:R0:W4:Y:S02]  /*15170*/  SYNCS.PHASECHK.TRANS64.TRYWAIT P0, [R4+URZ+0x32420], R9 ;  /* 0x03242009040075a7 */ /* 0x001124000800017f */
[----:B----4-:R-:W-:Y:S05]  /*15180*/  @!P0 NANOSLEEP.SYNCS 0x989680 ;  /* 0x009896800000895d */ /* 0x010fea0003900000 */
[----:B------:R-:W4:Y:S02]  /*15190*/  @!P0 SYNCS.PHASECHK.TRANS64 P0, [R4+URZ+0x32420], R9 ;  /* 0x03242009040085a7 */ /* 0x000f24000800007f */
[----:B----4-:R-:W-:Y:S05]  /*151a0*/  @!P0 BRA `(.L_x_13960) ;  /* 0xfffffffc00f08947 */ /* 0x010fea000383ffff */
[----:B------:R-:W-:Y:S05]  /*151b0*/  BRA `(.L_x_14070) ;  /* 0xffffffc000d07947 */ /* 0x000fea000383ffff */
.L_x_13961:
[----:B------:R-:W4:Y:S01]  /*151c0*/  S2R R0, SR_TID.X ;  /* 0x0000000000007919 */ /* 0x000f220000002100 */
[----:B------:R-:W-:Y:S01]  /*151d0*/  BSSY B0, `(.L_x_14071) ;  /* 0x000000a000007945 */ /* 0x000fe20003800000 */
[----:B------:R-:W-:Y:S01]  /*151e0*/  IMAD.MOV.U32 R12, RZ, RZ, RZ ;  /* 0x000000ffff0c7224 */ /* 0x000fe200078e00ff */
[----:B------:R-:W-:Y:S01]  /*151f0*/  MOV R15, 0xffffffff ;  /* 0xffffffff000f7802 */ /* 0x000fe20000000f00 */
[----:B------:R-:W-:Y:S01]  /*15200*/  IMAD.MOV.U32 R11, RZ, RZ, 0x1f ;  /* 0x0000001fff0b7424 */ /* 0x000fe200078e00ff */
[----:B----4-:R-:W-:-:S04]  /*15210*/  SHF.R.U32.HI R0, RZ, 0x5, R0 ;  /* 0x00000005ff007819 */ /* 0x010fc80000011600 */
[----:B------:R-:W-:-:S04]  /*15220*/  LOP3.LUT R0, R0, 0x3, RZ, 0xc0, !PT ;  /* 0x0000000300007812 */ /* 0x000fc800078ec0ff */
[----:B------:R-:W-:-:S07]  /*15230*/  MOV R13, R0 ;  /* 0x00000000000d7202 */ /* 0x000fce0000000f00 */
[----:B0123-5:R-:W-:Y:S05]  /*15240*/  WARPSYNC.COLLECTIVE R15, `(.L_x_14072) ;  /* 0x000000000f087348 */ /* 0x02ffea0003c00000 */
[----:B------:R4:W0:Y:S02]  /*15250*/  SHFL.IDX P6, R14, R13, R12, R11 ;  /* 0x0000000c0d0e7389 */ /* 0x00082400000c000b */
[----:B012345:R-:W-:Y:S01]  /*15260*/  ENDCOLLECTIVE ;  /* 0x000000000000791b */ /* 0x03ffe20003800000 */
.L_x_14072:
[----:B------:R-:W-:Y:S05]  /*15270*/  BSYNC B0 ;  /* 0x0000000000007941 */ /* 0x000fea0003800000 */
.L_x_14071:
[----:B------:R-:W-:Y:S05]  /*15280*/  BRA `(.L_x_14073) ;  /* 0xffffffc000b87947 */ /* 0x000fea000383ffff */
.L_x_13962:
[----:B------:R-:W-:Y:S01]  /*15290*/  BSSY B0, `(.L_x_14074) ;  /* 0x0000006000007945 */ /* 0x000fe20003800000 */
[----:B------:R-:W-:-:S07]  /*152a0*/  IMAD.MOV.U32 R15, RZ, RZ, -0x1 ;  /* 0xffffffffff0f7424 */ /* 0x000fce00078e00ff */
[----:B-12345:R-:W-:Y:S05]  /*152b0*/  WARPSYNC.COLLECTIVE R15, `(.L_x_14075) ;  /* 0x000000000f0c7348 */ /* 0x03efea0003c00000 */
[----:B------:R-:W-:Y:S02]  /*152c0*/  ELECT P6, UR62, PT ;  /* 0x00000000003e782f */ /* 0x000fe400038c0000 */
[----:B------:R-:W-:Y:S01]  /*152d0*/  MOV R14, UR62 ;  /* 0x0000003e000e7c02 */ /* 0x000fe20008000f00 */
[----:B-12345:R-:W-:Y:S10]  /*152e0*/  ENDCOLLECTIVE ;  /* 0x000000000000791b */ /* 0x03eff40003800000 */
.L_x_14075:
[----:B------:R-:W-:Y:S05]  /*152f0*/  BSYNC B0 ;  /* 0x0000000000007941 */ /* 0x000fea0003800000 */
.L_x_14074:
[----:B------:R-:W-:Y:S05]  /*15300*/  BRA `(.L_x_14076) ;  /* 0xffffffc000ac7947 */ /* 0x000fea000383ffff */
.L_x_13964:
[----:B0-----:R0:W4:Y:S02]  /*15310*/  SYNCS.PHASECHK.TRANS64.TRYWAIT P1, [R5+URZ+0x32440], R0 ;  /* 0x03244000050075a7 */ /* 0x001124000802017f */
[----:B----4-:R-:W-:Y:S05]  /*15320*/  @!P1 NANOSLEEP.SYNCS 0x989680 ;  /* 0x009896800000995d */ /* 0x010fea0003900000 */
[----:B------:R-:W4:Y:S02]  /*15330*/  @!P1 SYNCS.PHASECHK.TRANS64 P1, [R5+URZ+0x32440], R0 ;  /* 0x03244000050095a7 */ /* 0x000f24000802007f */
[----:B----4-:R-:W-:Y:S05]  /*15340*/  @!P1 BRA `(.L_x_13964) ;  /* 0xfffffffc00f09947 */ /* 0x010fea000383ffff */
[----:B------:R-:W-:Y:S05]  /*15350*/  BRA `(.L_x_14077) ;  /* 0xffffffc000c87947 */ /* 0x000fea000383ffff */
.L_x_13966:
[----:B----4-:R4:W0:Y:S02]  /*15360*/  SYNCS.PHASECHK.TRANS64.TRYWAIT P1, [R17+URZ+0x32440], R2 ;  /* 0x03244002110075a7 */ /* 0x010824000802017f */
[----:B0-----:R-:W-:Y:S05]  /*15370*/  @!P1 NANOSLEEP.SYNCS 0x989680 ;  /* 0x009896800000995d */ /* 0x001fea0003900000 */
[----:B------:R-:W0:Y:S02]  /*15380*/  @!P1 SYNCS.PHASECHK.TRANS64 P1, [R17+URZ+0x32440], R2 ;  /* 0x03244002110095a7 */ /* 0x000e24000802007f */
[----:B0-----:R-:W-:Y:S05]  /*15390*/  @!P1 BRA `(.L_x_13966) ;  /* 0xfffffffc00f09947 */ /* 0x001fea000383ffff */
[----:B------:R-:W-:Y:S05]  /*153a0*/  BRA `(.L_x_14078) ;  /* 0xffffffc000d47947 */ /* 0x000fea000383ffff */
.L_x_13968:
[----:B------:R0:W0:Y:S02]  /*153b0*/  SYNCS.PHASECHK.TRANS64.TRYWAIT P1, [R5+URZ+0x32460], R0 ;  /* 0x03246000050075a7 */ /* 0x000024000802017f */
[----:B0-----:R-:W-:Y:S05]  /*153c0*/  @!P1 NANOSLEEP.SYNCS 0x989680 ;  /* 0x009896800000995d */ /* 0x001fea0003900000 */
[----:B------:R-:W0:Y:S02]  /*153d0*/  @!P1 SYNCS.PHASECHK.TRANS64 P1, [R5+URZ+0x32460], R0 ;  /* 0x03246000050095a7 */ /* 0x000e24000802007f */
[----:B0-----:R-:W-:Y:S05]  /*153e0*/  @!P1 BRA `(.L_x_13968) ;  /* 0xfffffffc00f09947 */ /* 0x001fea000383ffff */
[----:B------:R-:W-:Y:S05]  /*153f0*/  BRA `(.L_x_14079) ;  /* 0xffffffc000d07947 */ /* 0x000fea000383ffff */
.L_x_14080:
        /* <DEDUP_REMOVED lines=16> */
.L_x_15782:


//--------------------- .text._ZN7cutlass13device_kernelIN5flash11enable_sm90INS1_16FlashAttnFwdSm90INS1_25CollectiveMainloopFwdSm90ILi2EN4cute5tupleIJNS5_1CILi1EEES8_S8_EEENS6_IJNS7_ILi128EEENS7_ILi96EEENS7_ILi64EEEEEELi256ENS_10bfloat16_tEfNS_4arch4Sm90ELb1ELb0ELb1ELb1ELb1ELb0ELb0ELb1ELb0ELb1ELb1ELb0EEENS1_21CollectiveEpilogueFwdINS6_IJSA_NS7_ILi256EEESB_EEES9_SE_SG_Li256ELb1ELb1ELb1ELb0EEENS1_36VarlenDynamicPersistentTileSchedulerILi128ELi96ELi256ELi128ELb1ELb1ELb1ELb1ELb1ELb1EEEEEEEEEvNT_6ParamsE --------------------------
	.section	.text._ZN7cutlass13device_kernelIN5flash11enable_sm90INS1_16FlashAttnFwdSm90INS1_25CollectiveMainloopFwdSm90ILi2EN4cute5tupleIJNS5_1CILi1EEES8_S8_EEENS6_IJNS7_ILi128EEENS7_ILi96EEENS7_ILi64EEEEEELi256ENS_10bfloat16_tEfNS_4arch4Sm90ELb1ELb0ELb1ELb1ELb1ELb0ELb0ELb1ELb0ELb1ELb1ELb0EEENS1_21CollectiveEpilogueFwdINS6_IJSA_NS7_ILi256EEESB_EEES9_SE_SG_Li256ELb1ELb1ELb1ELb0EEENS1_36VarlenDynamicPersistentTileSchedulerILi128ELi96ELi256ELi128ELb1ELb1ELb1ELb1ELb1ELb1EEEEEEEEEvNT_6ParamsE,"ax",@progbits
	.align	128
.text._ZN7cutlass13device_kernelIN5flash11enable_sm90INS1_16FlashAttnFwdSm90INS1_25CollectiveMainloopFwdSm90ILi2EN4cute5tupleIJNS5_1CILi1EEES8_S8_EEENS6_IJNS7_ILi128EEENS7_ILi96EEENS7_ILi64EEEEEELi256ENS_10bfloat16_tEfNS_4arch4Sm90ELb1ELb0ELb1ELb1ELb1ELb0ELb0ELb1ELb0ELb1ELb1ELb0EEENS1_21CollectiveEpilogueFwdINS6_IJSA_NS7_ILi256EEESB_EEES9_SE_SG_Li256ELb1ELb1ELb1ELb0EEENS1_36VarlenDynamicPersistentTileSchedulerILi128ELi96ELi256ELi128ELb1ELb1ELb1ELb1ELb1ELb1EEEEEEEEEvNT_6ParamsE:
        .type           _ZN7cutlass13device_kernelIN5flash11enable_sm90INS1_16FlashAttnFwdSm90INS1_25CollectiveMainloopFwdSm90ILi2EN4cute5tupleIJNS5_1CILi1EEES8_S8_EEENS6_IJNS7_ILi128EEENS7_ILi96EEENS7_ILi64EEEEEELi256ENS_10bfloat16_tEfNS_4arch4Sm90ELb1ELb0ELb1ELb1ELb1ELb0ELb0ELb1ELb0ELb1ELb1ELb0EEENS1_21CollectiveEpilogueFwdINS6_IJSA_NS7_ILi256EEESB_EEES9_SE_SG_Li256ELb1ELb1ELb1ELb0EEENS1_36VarlenDynamicPersistentTileSchedulerILi128ELi96ELi256ELi128ELb1ELb1ELb1ELb1ELb1ELb1EEEEEEEEEvNT_6ParamsE,@function
        .size           _ZN7cutlass13device_kernelIN5flash11enable_sm90INS1_16FlashAttnFwdSm90INS1_25CollectiveMainloopFwdSm90ILi2EN4cute5tupleIJNS5_1CILi1EEES8_S8_EEENS6_IJNS7_ILi128EEENS7_ILi96EEENS7_ILi64EEEEEELi256ENS_10bfloat16_tEfNS_4arch4Sm90ELb1ELb0ELb1ELb1ELb1ELb0ELb0ELb1ELb0ELb1ELb1ELb0EEENS1_21CollectiveEpilogueFwdINS6_IJSA_NS7_ILi256EEESB_EEES9_SE_SG_Li256ELb1ELb1ELb1ELb0EEENS1_36VarlenDynamicPersistentTileSchedulerILi128ELi96ELi256ELi128ELb1ELb1ELb1ELb1ELb1ELb1EEEEEEEEEvNT_6ParamsE,(.L_x_15783 - _ZN7cutlass13device_kernelIN5flash11enable_sm90INS1_16FlashAttnFwdSm90INS1_25CollectiveMainloopFwdSm90ILi2EN4cute5tupleIJNS5_1CILi1EEES8_S8_EEENS6_IJNS7_ILi128EEENS7_ILi96EEENS7_ILi64EEEEEELi256ENS_10bfloat16_tEfNS_4arch4Sm90ELb1ELb0ELb1ELb1ELb1ELb0ELb0ELb1ELb0ELb1ELb1ELb0EEENS1_21CollectiveEpilogueFwdINS6_IJSA_NS7_ILi256EEESB_EEES9_SE_SG_Li256ELb1ELb1ELb1ELb0EEENS1_36VarlenDynamicPersistentTileSchedulerILi128ELi96ELi256ELi128ELb1ELb1ELb1ELb1ELb1ELb1EEEEEEEEEvNT_6ParamsE)
        .other          _ZN7cutlass13device_kernelIN5flash11enable_sm90INS1_16FlashAttnFwdSm90INS1_25CollectiveMainloopFwdSm90ILi2EN4cute5tupleIJNS5_1CILi1EEES8_S8_EEENS6_IJNS7_ILi128EEENS7_ILi96EEENS7_ILi64EEEEEELi256ENS_10bfloat16_tEfNS_4arch4Sm90ELb1ELb0ELb1ELb1ELb1ELb0ELb0ELb1ELb0ELb1ELb1ELb0EEENS1_21CollectiveEpilogueFwdINS6_IJSA_NS7_ILi256EEESB_EEES9_SE_SG_Li256ELb1ELb1ELb1ELb0EEENS1_36VarlenDynamicPersistentTileSchedulerILi128ELi96ELi256ELi128ELb1ELb1ELb1ELb1ELb1ELb1EEEEEEEEEvNT_6ParamsE,@"STO_CUDA_ENTRY STV_DEFAULT"
_ZN7cutlass13device_kernelIN5flash11enable_sm90INS1_16FlashAttnFwdSm90INS1_25CollectiveMainloopFwdSm90ILi2EN4cute5tupleIJNS5_1CILi1EEES8_S8_EEENS6_IJNS7_ILi128EEENS7_ILi96EEENS7_ILi64EEEEEELi256ENS_10bfloat16_tEfNS_4arch4Sm90ELb1ELb0ELb1ELb1ELb1ELb0ELb0ELb1ELb0ELb1ELb1ELb0EEENS1_21CollectiveEpilogueFwdINS6_IJSA_NS7_ILi256EEESB_EEES9_SE_SG_Li256ELb1ELb1ELb1ELb0EEENS1_36VarlenDynamicPersistentTileSchedulerILi128ELi96ELi256ELi128ELb1ELb1ELb1ELb1ELb1ELb1EEEEEEEEEvNT_6ParamsE:
        /* <DEDUP_REMOVED lines=45> */
.L_x_14081:
        /* <DEDUP_REMOVED lines=22> */
.L_x_14082:
        /* <DEDUP_REMOVED lines=18> */
.L_x_14083:
        /* <DEDUP_REMOVED lines=22> */
.L_x_14084:
        /* <DEDUP_REMOVED lines=23> */
.L_x_14085:
        /* <DEDUP_REMOVED lines=8> */
.L_x_14087:
        /* <DEDUP_REMOVED lines=28> */
[----:B------:R-:W-:-:S03]  /*0a60*/  LOP3.LUT R5, R2, 0xffffff80, RZ, 0xc0, !PT ;  /* 0xffffff8002057812 */ /* 0x000fc600078ec0ff */
[----:B------:R-:W-:Y:S02]  /*0a70*/  IMAD.SHL.U32 R6, R4, 0x20, RZ ;  /* 0x0000002004067824 */ /* 0x000fe400078e00ff */
[----:B------:R-:W-:Y:S01]  /*0a80*/  IMAD.IADD R222, R0, 0x1, -R5 ;  /* 0x0000000100de7824 */ /* 0x000fe200078e0a05 */
[CC--:B------:R-:W-:Y:S02]  /*0a90*/  LEA.HI R5, R3.reuse, R0.reuse, RZ, 0x2 ;  /* 0x0000000003057211 */ /* 0x0c0fe400078f10ff */
[----:B------:R-:W-:Y:S02]  /*0aa0*/  LEA.HI R3, R3, R0, RZ, 0x4 ;  /* 0x0000000003037211 */ /* 0x000fe400078f20ff */
[----:B------:R-:W-:Y:S02]  /*0ab0*/  SHF.R.S32.HI R9, RZ, 0x1f, R222 ;  /* 0x0000001fff097819 */ /* 0x000fe400000114de */
[----:B------:R-:W-:Y:S02]  /*0ac0*/  LOP3.LUT R11, R5, 0xfffffffc, RZ, 0xc0, !PT ;  /* 0xfffffffc050b7812 */ /* 0x000fe400078ec0ff */
[----:B------:R-:W-:-:S02]  /*0ad0*/  LEA.HI R8, R9, R222, RZ, 0x2 ;  /* 0x000000de09087211 */ /* 0x000fc400078f10ff */
[C---:B------:R-:W-:Y:S01]  /*0ae0*/  LOP3.LUT R5, R3.reuse, 0x3fffff0, RZ, 0xc0, !PT ;  /* 0x03fffff003057812 */ /* 0x040fe200078ec0ff */
[C---:B------:R-:W-:Y:S01]  /*0af0*/  IMAD.IADD R12, R0.reuse, 0x1, -R11 ;  /* 0x00000001000c7824 */ /* 0x040fe200078e0a0b */
[----:B------:R-:W-:Y:S02]  /*0b00*/  SHF.R.S32.HI R4, RZ, 0x4, R3 ;  /* 0x00000004ff047819 */ /* 0x000fe40000011403 */
[--C-:B------:R-:W-:Y:S01]  /*0b10*/  SHF.R.S32.HI R10, RZ, 0x2, R8.reuse ;  /* 0x00000002ff0a7819 */ /* 0x100fe20000011408 */
[----:B------:R-:W-:Y:S01]  /*0b20*/  IMAD.IADD R5, R0, 0x1, -R5 ;  /* 0x0000000100057824 */ /* 0x000fe200078e0a05 */
[----:B------:R-:W-:Y:S02]  /*0b30*/  SHF.R.S32.HI R7, RZ, 0x1f, R8 ;  /* 0x0000001fff077819 */ /* 0x000fe40000011408 */
[----:B------:R-:W-:Y:S02]  /*0b40*/  LEA.HI R0, R3, R4, RZ, 0x1 ;  /* 0x0000000403007211 */ /* 0x000fe400078f08ff */
[----:B------:R-:W-:-:S02]  /*0b50*/  LEA.HI R11, R7, R10, RZ, 0x3 ;  /* 0x0000000a070b7211 */ /* 0x000fc400078f18ff */
[----:B------:R-:W-:Y:S02]  /*0b60*/  SHF.R.S32.HI R3, RZ, 0x7, R2 ;  /* 0x00000007ff037819 */ /* 0x000fe40000011402 */
[----:B------:R-:W-:Y:S02]  /*0b70*/  LOP3.LUT R6, R6, 0xfffffc00, RZ, 0xc0, !PT ;  /* 0xfffffc0006067812 */ /* 0x000fe400078ec0ff */
[----:B------:R-:W-:Y:S02]  /*0b80*/  LOP3.LUT R7, R0, 0x1ffffffe, RZ, 0xc0, !PT ;  /* 0x1ffffffe00077812 */ /* 0x000fe400078ec0ff */
[----:B------:R-:W-:Y:S01]  /*0b90*/  LOP3.LUT R11, R11, 0xfffffff8, RZ, 0xc0, !PT ;  /* 0xfffffff80b0b7812 */ /* 0x000fe200078ec0ff */
[----:B------:R-:W-:Y:S01]  /*0ba0*/  IMAD R6, R5, 0x40, R6 ;  /* 0x0000004005067824 */ /* 0x000fe200078e0206 */
[----:B------:R-:W-:Y:S01]  /*0bb0*/  LEA.HI R2, R2, R3, RZ, 0x1 ;  /* 0x0000000302027211 */ /* 0x000fe200078f08ff */
[----:B------:R-:W-:Y:S01]  /*0bc0*/  IMAD.IADD R7, R4, 0x1, -R7 ;  /* 0x0000000104077824 */ /* 0x000fe200078e0a07 */
[----:B------:R-:W-:Y:S01]  /*0bd0*/  LEA.HI R9, R9, R222, RZ, 0x5 ;  /* 0x000000de09097211 */ /* 0x000fe200078f28ff */
[----:B------:R-:W-:Y:S01]  /*0be0*/  IMAD.IADD R10, R10, 0x1, -R11 ;  /* 0x000000010a0a7824 */ /* 0x000fe200078e0a0b */
[----:B------:R-:W-:-:S02]  /*0bf0*/  LEA.HI R0, R12, R12, RZ, 0x1 ;  /* 0x0000000c0c007211 */ /* 0x000fc400078f08ff */
[----:B------:R-:W-:Y:S02]  /*0c00*/  LOP3.LUT R2, R2, 0x3fffffe, RZ, 0xc0, !PT ;  /* 0x03fffffe02027812 */ /* 0x000fe400078ec0ff */
[----:B------:R-:W-:Y:S02]  /*0c10*/  SHF.R.S32.HI R9, RZ, 0x5, R9 ;  /* 0x00000005ff097819 */ /* 0x000fe40000011409 */
[----:B------:R-:W-:Y:S01]  /*0c20*/  LOP3.LUT R5, R0, 0x1ffffffe, RZ, 0xc0, !PT ;  /* 0x1ffffffe00057812 */ /* 0x000fe200078ec0ff */
[----:B------:R-:W-:Y:S01]  /*0c30*/  IMAD R0, R7, 0x8, R6 ;  /* 0x0000000807007824 */ /* 0x000fe200078e0206 */
[----:B------:R-:W-:Y:S01]  /*0c40*/  LOP3.LUT R11, R8, 0x7ffffffc, RZ, 0xc0, !PT ;  /* 0x7ffffffc080b7812 */ /* 0x000fe200078ec0ff */
[----:B------:R-:W-:Y:S02]  /*0c50*/  IMAD.IADD R3, R3, 0x1, -R2 ;  /* 0x0000000103037824 */ /* 0x000fe400078e0a02 */
[----:B------:R-:W-:Y:S01]  /*0c60*/  IMAD R10, R9, 0x10, R10 ;  /* 0x00000010090a7824 */ /* 0x000fe200078e020a */
[----:B------:R0:W-:Y:S01]  /*0c70*/  STL [R1+0x2c], R0 ;  /* 0x00002c0001007387 */ /* 0x0001e20000100800 */
[----:B------:R-:W-:-:S02]  /*0c80*/  IMAD.IADD R2, R222, 0x1, -R11 ;  /* 0x00000001de027824 */ /* 0x000fc400078e0a0b */
[----:B------:R-:W-:Y:S02]  /*0c90*/  IMAD.IADD R5, R12, 0x1, -R5 ;  /* 0x000000010c057824 */ /* 0x000fe400078e0a05 */
[----:B------:R-:W-:-:S04]  /*0ca0*/  IMAD.SHL.U32 R2, R2, 0x2, RZ ;  /* 0x0000000202027824 */ /* 0x000fc800078e00ff */
[C---:B------:R-:W-:Y:S02]  /*0cb0*/  VIADD R221, R2.reuse, 0x8 ;  /* 0x0000000802dd7836 */ /* 0x040fe40000000000 */
[----:B0-----:R-:W-:Y:S02]  /*0cc0*/  IMAD R0, R3, 0x40, R10 ;  /* 0x0000004003007824 */ /* 0x001fe400078e020a */
        /* <DEDUP_REMOVED lines=53> */
[----:B0-----:R-:W-:-:S07]  /*1020*/  SHF.R.S32.HI R223, RZ, 0x1f, R18 ;  /* 0x0000001fffdf7819 */ /* 0x001fce0000011412 */
.L_x_14151:
[----:B------:R-:W-:Y:S01]  /*1030*/  ULDC.64 UR8, c[0x0][0xc88] ;  /* 0x0003220000087ab9 */ /* 0x000fe20000000a00 */
[----:B------:R-:W-:Y:S01]  /*1040*/  ULDC.64 UR10, c[0x0][0xa18] ;  /* 0x00028600000a7ab9 */ /* 0x000fe20000000a00 */
[----:B------:R-:W-:Y:S02]  /*1050*/  UIMAD.WIDE UR8, UR7, 0x4, UR8 ;  /* 0x00000004070878a5 */ /* 0x000fe4000f8e0208 */
[----:B------:R-:W-:Y:S01]  /*1060*/  UISETP.NE.U32.AND UP1, UPT, UR10, URZ, UPT ;  /* 0x0000003f0a00728c */ /* 0x000fe2000bf25070 */
[----:B------:R-:W-:Y:S01]  /*1070*/  ULDC UR4, c[0x0][0x424] ;  /* 0x0001090000047ab9 */ /* 0x000fe20000000800 */
[----:B------:R-:W-:Y:S02]  /*1080*/  ULDC UR7, c[0x0][0x2f0] ;  /* 0x0000bc0000077ab9 */ /* 0x000fe40000000800 */
[----:B01-34-:R-:W-:Y:S02]  /*1090*/  IMAD.U32 R4, RZ, RZ, UR8 ;  /* 0x00000008ff047e24 */ /* 0x01bfe4000f8e00ff */
[----:B------:R-:W-:Y:S01]  /*10a0*/  IMAD.U32 R5, RZ, RZ, UR9 ;  /* 0x00000009ff057e24 */ /* 0x000fe2000f8e00ff */
        /* <DEDUP_REMOVED lines=19> */
[----:B------:R-:W-:Y:S01]  /*11e0*/  UISETP.NE.U32.AND UP0, UPT, UR8, URZ, UPT ;  /* 0x0000003f0800728c */ /* 0x000fe2000bf05070 */
[----:B------:R-:W-:Y:S02]  /*11f0*/  ULDC.64 UR10, c[0x0][0xa20] ;  /* 0x00028800000a7ab9 */ /* 0x000fe40000000a00 */
[----:B------:R-:W3:Y:S01]  /*1200*/  @P2 LDG.E R6, desc[UR52][R6.64] ;  /* 0x0000003406062981 */ /* 0x000ee2000c1e1900 */
[----:B------:R-:W-:Y:S01]  /*1210*/  UISETP.NE.AND.EX UP0, UPT, UR9, URZ, UPT, UP0 ;  /* 0x0000003f0900728c */ /* 0x000fe2000bf05300 */
[----:B------:R-:W-:Y:S01]  /*1220*/  ISETP.NE.U32.AND P1, PT, RZ, UR10, PT ;  /* 0x0000000aff007c0c */ /* 0x000fe2000bf25070 */
[----:B------:R-:W-:Y:S01]  /*1230*/  UMOV UR48, URZ ;  /* 0x0000003f00307c82 */ /* 0x000fe20008000000 */
[----:B------:R-:W-:Y:S02]  /*1240*/  ULOP3.LUT UR41, UR5, 0xffff, URZ, 0xc0, !UPT ;  /* 0x0000ffff05297892 */ /* 0x000fe4000f8ec03f */
[----:B------:R-:W-:Y:S01]  /*1250*/  USEL UR4, UR4, 0x1, UP0 ;  /* 0x0000000104047887 */ /* 0x000fe20008000000 */
[----:B------:R-:W-:-:S03]  /*1260*/  ISETP.NE.AND.EX P1, PT, RZ, UR11, PT, P1 ;  /* 0x0000000bff007c0c */ /* 0x000fc6000bf25310 */
        /* <DEDUP_REMOVED lines=18> */
.L_x_14088:
        /* <DEDUP_REMOVED lines=8> */
.L_x_14089:
        /* <DEDUP_REMOVED lines=13> */
.L_x_14090:
        /* <DEDUP_REMOVED lines=26> */
[----:B------:R-:W-:Y:S01]  /*1680*/  ULOP3.LUT UR43, UR5, 0xff, URZ, 0xc0, !UPT ;  /* 0x000000ff052b7892 */ /* 0x000fe2000f8ec03f */
[----:B------:R-:W-:Y:S01]  /*1690*/  UMOV UR4, URZ ;  /* 0x0000003f00047c82 */ /* 0x000fe20008000000 */
[----:B------:R-:W-:Y:S02]  /*16a0*/  USHF.R.U32.HI UR44, URZ, 0x10, UR5 ;  /* 0x000000103f2c7899 */ /* 0x000fe40008011605 */
[----:B------:R-:W-:-:S13]  /*16b0*/  PLOP3.LUT P0, PT, PT, PT, UP0, 0x80, 0x0 ;  /* 0x000000000000781c */ /* 0x000fda0003f0f008 */
[----:B------:R-:W-:Y:S05]  /*16c0*/  @!P0 BRA `(.L_x_14091) ;  /* 0x0000000000908947 */ /* 0x000fea0003800000 */
        /* <DEDUP_REMOVED lines=36> */
.L_x_14091:
        /* <DEDUP_REMOVED lines=111> */
.L_x_14093:
        /* <DEDUP_REMOVED lines=13> */
.L_x_14238:
[----:B0-----:R-:W-:Y:S01]  /*20d0*/  IMAD.U32 R0, RZ, RZ, UR47 ;  /* 0x0000002fff007e24 */ /* 0x001fe2000f8e00ff */
[----:B------:R-:W-:Y:S05]  /*20e0*/  WARPSYNC.ALL ;  /* 0x0000000000007948 */ /* 0x000fea0003800000 */
[----:B------:R0:W-:Y:S01]  /*20f0*/  BAR.SYNC.DEFER_BLOCKING R8, 0x100 ;  /* 0x000400080000751d */ /* 0x0001e20000010000 */
[----:B------:R-:W-:-:S13]  /*2100*/  ISETP.NE.AND P0, PT, R0, 0x3, PT ;  /* 0x000000030000780c */ /* 0x000fda0003f05270 */
[----:B0-----:R-:W-:Y:S05]  /*2110*/  @!P0 BRA `(.L_x_14095) ;  /* 0x0000000000048947 */ /* 0x001fea0003800000 */
[----:B------:R-:W-:Y:S01]  /*2120*/  BPT.TRAP 0x1 ;  /* 0x000000040000795c */ /* 0x000fe20000300000 */
.L_x_14095:
[----:B------:R-:W-:Y:S01]  /*2130*/  R2UR UR22, R7 ;  /* 0x00000000071672ca */ /* 0x000fe200000e0000 */
[----:B------:R-:W-:-:S05]  /*2140*/  IMAD.U32 R9, RZ, RZ, UR36 ;  /* 0x00000024ff097e24 */ /* 0x000fca000f8e00ff */
[----:B------:R-:W-:-:S07]  /*2150*/  SHF.L.U32 R9, R9, 0x1f, RZ ;  /* 0x0000001f09097819 */ /* 0x000fce00000006ff */
[----:B------:R-:W-:-:S09]  /*2160*/  ULEA UR22, UR37, UR22, 0x3 ;  /* 0x0000001625167291 */ /* 0x000fd2000f8e183f */
[----:B------:R0:W1:Y:S01]  /*2170*/  SYNCS.PHASECHK.TRANS64.TRYWAIT P1, [UR22+0x22830], R9 ;  /* 0x02283009ff0075a7 */ /* 0x0000620008020156 */
[----:B------:R-:W-:Y:S05]  /*2180*/  @!P0 BRA `(.L_x_14096) ;  /* 0x0000000000048947 */ /* 0x000fea0003800000 */
[----:B------:R-:W-:Y:S01]  /*2190*/  BPT.TRAP 0x1 ;  /* 0x000000040000795c */ /* 0x000fe20000300000 */
.L_x_14096:
[----:B-1----:R-:W-:Y:S05]  /*21a0*/  @P1 BRA `(.L_x_14097) ;  /* 0x0000000000081947 */ /* 0x002fea0003800000 */
[----:B------:R-:W1:Y:S02]  /*21b0*/  SYNCS.PHASECHK.TRANS64.TRYWAIT P1, [UR22+0x22830], R9 ;  /* 0x02283009ff0075a7 */ /* 0x000e640008020156 */
[----:B-1----:R-:W-:Y:S05]  /*21c0*/  @!P1 BRA `(.L_x_14098) ;  /* 0x0000012400689947 */ /* 0x002fea0003800000 */
.L_x_14097:
        /* <DEDUP_REMOVED lines=39> */
.L_x_14099:
[----:B------:R-:W-:Y:S01]  /*2440*/  UISETP.NE.AND UP0, UPT, UR50, URZ, UPT ;  /* 0x0000003f3200728c */ /* 0x000fe2000bf05270 */
[----:B------:R-:W-:Y:S01]  /*2450*/  ULDC UR7, c[0x0][0x9d8] ;  /* 0x0002760000077ab9 */ /* 0x000fe20000000800 */
[----:B------:R-:W-:Y:S01]  /*2460*/  ULDC UR10, c[0x0][0x988] ;  /* 0x00026200000a7ab9 */ /* 0x000fe20000000800 */
[----:B------:R-:W-:Y:S01]  /*2470*/  FMUL.FTZ R3, R27, UR7 ;  /* 0x000000071b037c20 */ /* 0x000fe20008410000 */
[----:B------:R-:W-:Y:S02]  /*2480*/  FMUL.FTZ R4, R30, UR7 ;  /* 0x000000071e047c20 */ /* 0x000fe40008410000 */
[----:B------:R-:W-:Y:S01]  /*2490*/  PLOP3.LUT P1, PT, PT, PT, UP0, 0x80, 0x0 ;  /* 0x000000000000781c */ /* 0x000fe20003f2f008 */
[----:B------:R-:W-:Y:S01]  /*24a0*/  FMUL.FTZ R39, R39, UR7 ;  /* 0x0000000727277c20 */ /* 0x000fe20008410000 */
[----:B------:R2:W-:Y:S01]  /*24b0*/  MUFU.TANH R10, R3 ;  /* 0x00000003000a7308 */ /* 0x0005e20000002400 */
[----:B------:R-:W-:Y:S01]  /*24c0*/  PLOP3.LUT P2, PT, PT, PT, UP0, 0x80, 0x0 ;  /* 0x000000000000781c */ /* 0x000fe20003f4f008 */
[----:B------:R-:W-:Y:S01]  /*24d0*/  FMUL.FTZ R26, R26, UR7 ;  /* 0x000000071a1a7c20 */ /* 0x000fe20008410000 */
[----:B------:R-:W-:Y:S01]  /*24e0*/  @UP0 ULDC UR6, c[0x0][0x44c] ;  /* 0x0001130000060ab9 */ /* 0x000fe20000000800 */
[----:B------:R-:W-:Y:S01]  /*24f0*/  FMUL.FTZ R5, R31, UR7 ;  /* 0x000000071f057c20 */ /* 0x000fe20008410000 */
[----:B------:R-:W-:Y:S01]  /*2500*/  FMUL.FTZ R35, R35, UR7 ;  /* 0x0000000723237c20 */ /* 0x000fe20008410000 */
[----:B------:R-:W-:Y:S01]  /*2510*/  FMUL.FTZ R38, R38, UR7 ;  /* 0x0000000726267c20 */ /* 0x000fe20008410000 */
[----:B------:R-:W-:Y:S01]  /*2520*/  FMUL.FTZ R50, R50, UR7 ;  /* 0x0000000732327c20 */ /* 0x000fe20008410000 */
[----:B------:R-:W-:Y:S01]  /*2530*/  MUFU.TANH R11, R4 ;  /* 0x00000004000b7308 */ /* 0x000fe20000002400 */
[----:B--2---:R-:W-:Y:S01]  /*2540*/  FMUL.FTZ R3, R34, UR7 ;  /* 0x0000000722037c20 */ /* 0x004fe20008410000 */
        /* <DEDUP_REMOVED lines=15> */
[----:B--2---:R-:W-:-:S02]  /*2640*/  VIADD R3, R16, UR42 ;  /* 0x0000002a10037c36 */ /* 0x004fc40008000000 */
[----:B------:R-:W-:Y:S01]  /*2650*/  FMUL.FTZ R59, R59, UR7 ;  /* 0x000000073b3b7c20 */ /* 0x000fe20008410000 */
[----:B------:R-:W-:Y:S01]  /*2660*/  FMUL.FTZ R62, R62, UR7 ;  /* 0x000000073e3e7c20 */ /* 0x000fe20008410000 */
[----:B------:R-:W-:Y:S01]  /*2670*/  FMUL.FTZ R63, R63, UR7 ;  /* 0x000000073f3f7c20 */ /* 0x000fe20008410000 */
[----:B------:R-:W-:Y:S01]  /*2680*/  @P1 IMAD.HI.U32 R4, R3, UR6, RZ ;  /* 0x0000000603041c27 */ /* 0x000fe2000f8e00ff */
[----:B------:R-:W-:-:S03]  /*2690*/  @UP0 ULDC UR6, c[0x0][0x450] ;  /* 0x0001140000060ab9 */ /* 0x000fc60000000800 */
[----:B------:R-:W-:Y:S01]  /*26a0*/  FMUL.FTZ R66, R66, UR7 ;  /* 0x0000000742427c20 */ /* 0x000fe20008410000 */
[----:B------:R2:W4:Y:S01]  /*26b0*/  MUFU.TANH R76, R26 ;  /* 0x0000001a004c7308 */ /* 0x0005220000002400 */
[----:B------:R-:W-:Y:S01]  /*26c0*/  IMAD.MOV.U32 R6, RZ, RZ, R3 ;  /* 0x000000ffff067224 */ /* 0x000fe200078e0003 */
[----:B------:R-:W-:Y:S01]  /*26d0*/  @P2 SHF.R.U32.HI R6, RZ, UR6, R4 ;  /* 0x00000006ff062c19 */ /* 0x000fe20008011604 */
[----:B------:R-:W-:Y:S01]  /*26e0*/  UIMAD UR6, UR51, -0x60, UR48 ;  /* 0xffffffa0330678a4 */ /* 0x000fe2000f8e0230 */
[----:B------:R-:W-:Y:S01]  /*26f0*/  FMUL.FTZ R73, R25, UR7 ;  /* 0x0000000719497c20 */ /* 0x000fe20008410000 */
[----:B------:R-:W-:Y:S01]  /*2700*/  FMUL.FTZ R67, R67, UR7 ;  /* 0x0000000743437c20 */ /* 0x000fe20008410000 */
[----:B------:R-:W-:Y:S01]  /*2710*/  FMUL.FTZ R70, R70, UR7 ;  /* 0x0000000746467c20 */ /* 0x000fe20008410000 */
[----:B------:R-:W2:Y:S01]  /*2720*/  SHFL.IDX PT, R4, R6, 0x1, 0x1c1f ;  /* 0x003c1f0006047f89 */ /* 0x000ea200000e0000 */
[----:B------:R-:W5:Y:S01]  /*2730*/  MUFU.TANH R12, R5 ;  /* 0x00000005000c7308 */ /* 0x000f620000002400 */
[----:B---3--:R-:W-:-:S02]  /*2740*/  IMAD.U32 R39, RZ, RZ, UR6 ;  /* 0x00000006ff277e24 */ /* 0x008fc4000f8e00ff */
[----:B------:R-:W-:Y:S01]  /*2750*/  FMUL.FTZ R72, R24, UR7 ;  /* 0x0000000718487c20 */ /* 0x000fe20008410000 */
[----:B------:R-:W-:Y:S01]  /*2760*/  FMUL.FTZ R71, R71, UR7 ;  /* 0x0000000747477c20 */ /* 0x000fe20008410000 */
[----:B------:R-:W-:Y:S01]  /*2770*/  FMUL.FTZ R34, R36, UR7 ;  /* 0x0000000724227c20 */ /* 0x000fe20008410000 */
[----:B------:R-:W-:Y:S01]  /*2780*/  FMUL.FTZ R36, R41, UR7 ;  /* 0x0000000729247c20 */ /* 0x000fe20008410000 */
[C-C-:B------:R-:W-:Y:S01]  /*2790*/  IADD3 R3, -R2.reuse, 0x61, R39.reuse ;  /* 0x0000006102037810 */ /* 0x140fe20007ffe127 */
[----:B------:R-:W3:Y:S01]  /*27a0*/  SHFL.IDX PT, R6, R6, RZ, 0x1c1f ;  /* 0x001c1fff06067589 */ /* 0x000ee200000e0000 */
[----:B------:R-:W-:Y:S01]  /*27b0*/  IADD3 R39, -R2, 0x60, R39 ;  /* 0x0000006002277810 */ /* 0x000fe20007ffe127 */
[----:B------:R-:W0:Y:S01]  /*27c0*/  MUFU.TANH R35, R35 ;  /* 0x0000002300237308 */ /* 0x000e220000002400 */
[----:B------:R-:W-:Y:S01]  /*27d0*/  FMUL.FTZ R44, R44, UR7 ;  /* 0x000000072c2c7c20 */ /* 0x000fe20008410000 */
[----:B------:R-:W-:Y:S02]  /*27e0*/  VIADD R74, R3, -UR49 ;  /* 0x80000031034a7c36 */ /* 0x000fe40008000000 */
        /* <DEDUP_REMOVED lines=11> */
[----:B--2---:R-:W-:Y:S01]  /*28a0*/  VIADDMNMX R26, R4, R74, R39, PT ;  /* 0x0000004a041a7246 */ /* 0x004fe20003800127 */
[----:B------:R-:W-:Y:S01]  /*28b0*/  FMUL.FTZ R64, R64, UR7 ;  /* 0x0000000740407c20 */ /* 0x000fe20008410000 */
[----:B------:R2:W-:Y:S01]  /*28c0*/  MUFU.TANH R20, R50 ;  /* 0x0000003200147308 */ /* 0x0005e20000002400 */
[----:B------:R-:W-:Y:S01]  /*28d0*/  FMUL.FTZ R65, R65, UR7 ;  /* 0x0000000741417c20 */ /* 0x000fe20008410000 */
[----:B------:R-:W-:Y:S01]  /*28e0*/  ISETP.GT.AND P1, PT, R26, RZ, PT ;  /* 0x000000ff1a00720c */ /* 0x000fe20003f24270 */
[----:B------:R-:W-:Y:S01]  /*28f0*/  FMUL.FTZ R68, R68, UR7 ;  /* 0x0000000744447c20 */ /* 0x000fe20008410000 */
[C---:B------:R-:W-:Y:S01]  /*2900*/  ISETP.GT.AND P2, PT, R26.reuse, 0x1, PT ;  /* 0x000000011a00780c */ /* 0x040fe20003f44270 */
[----:B------:R-:W-:Y:S01]  /*2910*/  FMUL.FTZ R69, R69, UR7 ;  /* 0x0000000745457c20 */ /* 0x000fe20008410000 */
[----:B------:R-:W-:Y:S01]  /*2920*/  ISETP.GT.AND P3, PT, R26, 0x8, PT ;  /* 0x000000081a00780c */ /* 0x000fe20003f64270 */
[----:B------:R-:W0:Y:S01]  /*2930*/  S2UR UR7, SR_CgaCtaId ;  /* 0x00000000000779c3 */ /* 0x000e220000008800 */
[----:B----4-:R-:W-:Y:S01]  /*2940*/  FSEL R76, R76, -INF , P1 ;  /* 0xff8000004c4c7808 */ /* 0x010fe20000800000 */
[----:B------:R5:W-:Y:S01]  /*2950*/  MUFU.TANH R15, R46 ;  /* 0x0000002e000f7308 */ /* 0x000be20000002400 */
[----:B------:R-:W-:Y:S01]  /*2960*/  FSEL R54, R10, -INF , P2 ;  /* 0xff8000000a367808 */ /* 0x000fe20001000000 */
[----:B------:R-:W-:Y:S01]  /*2970*/  UIADD3 UR6, UR22, 0x22840, URZ ;  /* 0x0002284016067890 */ /* 0x000fe2000fffe03f */
[----:B------:R-:W-:-:S02]  /*2980*/  ISETP.GT.AND P1, PT, R26, 0x9, PT ;  /* 0x000000091a00780c */ /* 0x000fc40003f24270 */
[----:B--2---:R-:W-:Y:S02]  /*2990*/  FSEL R50, R11, -INF , P3 ;  /* 0xff8000000b327808 */ /* 0x004fe40001800000 */
[----:B------:R-:W-:Y:S01]  /*29a0*/  FMNMX.FTZ R5, R76, R54, !PT ;  /* 0x000000364c057209 */ /* 0x000fe20007810000 */
[----:B------:R2:W4:Y:S01]  /*29b0*/  MUFU.TANH R32, R42 ;  /* 0x0000002a00207308 */ /* 0x0005220000002400 */
[----:B------:R-:W-:Y:S02]  /*29c0*/  ISETP.GT.AND P2, PT, R26, 0x10, PT ;  /* 0x000000101a00780c */ /* 0x000fe40003f44270 */
[----:B-----5:R-:W-:Y:S02]  /*29d0*/  FSEL R46, R12, -INF , P1 ;  /* 0xff8000000c2e7808 */ /* 0x020fe40000800000 */
[----:B------:R-:W-:Y:S02]  /*29e0*/  FMNMX.FTZ R5, R50, R5, !PT ;  /* 0x0000000532057209 */ /* 0x000fe40007810000 */
[----:B------:R-:W-:Y:S01]  /*29f0*/  ISETP.GT.AND P1, PT, R26, 0x11, PT ;  /* 0x000000111a00780c */ /* 0x000fe20003f24270 */
[----:B------:R-:W5:Y:S01]  /*2a00*/  MUFU.TANH R29, R43 ;  /* 0x0000002b001d7308 */ /* 0x000f620000002400 */
[----:B--2---:R-:W-:-:S02]  /*2a10*/  FSEL R42, R13, -INF , P2 ;  /* 0xff8000000d2a7808 */ /* 0x004fc40001000000 */
[----:B------:R-:W-:Y:S02]  /*2a20*/  FMNMX.FTZ R5, R46, R5, !PT ;  /* 0x000000052e057209 */ /* 0x000fe40007810000 */
[----:B------:R-:W-:Y:S01]  /*2a30*/  ISETP.GT.AND P2, PT, R26, 0x18, PT ;  /* 0x000000181a00780c */ /* 0x000fe20003f44270 */
[----:B0-----:R-:W-:Y:S01]  /*2a40*/  UPRMT UR6, UR7, 0x654, UR6 ;  /* 0x0000065407067896 */ /* 0x001fe20008000006 */
[----:B------:R-:W-:Y:S01]  /*2a50*/  FSEL R40, R35, -INF , P1 ;  /* 0xff80000023287808 */ /* 0x000fe20000800000 */
[----:B------:R-:W0:Y:S01]  /*2a60*/  MUFU.TANH R47, R47 ;  /* 0x0000002f002f7308 */ /* 0x000e220000002400 */
[----:B------:R-:W-:Y:S02]  /*2a70*/  FMNMX.FTZ R5, R42, R5, !PT ;  /* 0x000000052a057209 */ /* 0x000fe40007810000 */
[----:B------:R-:W-:Y:S02]  /*2a80*/  ISETP.GT.AND P1, PT, R26, 0x19, PT ;  /* 0x000000191a00780c */ /* 0x000fe40003f24270 */
[----:B-1----:R-:W-:-:S02]  /*2a90*/  FSEL R38, R38, -INF , P2 ;  /* 0xff80000026267808 */ /* 0x002fc40001000000 */
[----:B------:R-:W-:Y:S01]  /*2aa0*/  FMNMX.FTZ R5, R40, R5, !PT ;  /* 0x0000000528057209 */ /* 0x000fe20007810000 */
[----:B------:R1:W-:Y:S01]  /*2ab0*/  MUFU.TANH R21, R3 ;  /* 0x0000000300157308 */ /* 0x0003e20000002400 */
[----:B------:R-:W-:Y:S01]  /*2ac0*/  ISETP.GT.AND P2, PT, R26, 0x20, PT ;  /* 0x000000201a00780c */ /* 0x000fe20003f44270 */
[----:B------:R-:W-:Y:S01]  /*2ad0*/  SYNCS.ARRIVE.TRANS64.RED.A1T0 RZ, [UR6], RZ ;  /* 0x000000ffffff79a7 */ /* 0x000fe20008100406 */
[----:B------:R-:W-:Y:S02]  /*2ae0*/  FSEL R35, R14, -INF , P1 ;  /* 0xff8000000e237808 */ /* 0x000fe40000800000 */
[----:B------:R-:W-:Y:S02]  /*2af0*/  FMNMX.FTZ R4, R38, R5, !PT ;  /* 0x0000000526047209 */ /* 0x000fe40007810000 */
[----:B------:R-:W-:Y:S01]  /*2b00*/  ISETP.GT.AND P1, PT, R26, 0x21, PT ;  /* 0x000000211a00780c */ /* 0x000fe20003f24270 */
[----:B------:R-:W2:Y:S01]  /*2b10*/  MUFU.TANH R51, R51 ;  /* 0x0000003300337308 */ /* 0x000ea20000002400 */
[----:B----4-:R-:W-:-:S02]  /*2b20*/  FSEL R32, R32, -INF , P2 ;  /* 0xff80000020207808 */ /* 0x010fc40001000000 */
[----:B-1----:R-:W-:Y:S02]  /*2b30*/  FMNMX.FTZ R3, R35, R4, !PT ;  /* 0x0000000423037209 */ /* 0x002fe40007810000 */
[----:B------:R-:W-:Y:S02]  /*2b40*/  ISETP.GT.AND P2, PT, R26, 0x28, PT ;  /* 0x000000281a00780c */ /* 0x000fe40003f44270 */
[----:B-----5:R-:W-:Y:S01]  /*2b50*/  FSEL R29, R29, -INF , P1 ;  /* 0xff8000001d1d7808 */ /* 0x020fe20000800000 */
[----:B------:R-:W1:Y:S01]  /*2b60*/  MUFU.TANH R55, R55 ;  /* 0x0000003700377308 */ /* 0x000e620000002400 */
[----:B------:R-:W-:Y:S02]  /*2b70*/  FMNMX.FTZ R10, R32, R3, !PT ;  /* 0x00000003200a7209 */ /* 0x000fe40007810000 */
[----:B------:R-:W-:Y:S02]  /*2b80*/  ISETP.GT.AND P1, PT, R26, 0x29, PT ;  /* 0x000000291a00780c */ /* 0x000fe40003f24270 */
[----:B------:R-:W-:-:S02]  /*2b90*/  FSEL R4, R15, -INF , P2 ;  /* 0xff8000000f047808 */ /* 0x000fc40001000000 */
[----:B------:R-:W-:Y:S01]  /*2ba0*/  FMNMX.FTZ R3, R29, R10, !PT ;  /* 0x0000000a1d037209 */ /* 0x000fe20007810000 */
[----:B------:R-:W4:Y:S01]  /*2bb0*/  MUFU.TANH R13, R58 ;  /* 0x0000003a000d7308 */ /* 0x000f220000002400 */
[----:B------:R-:W-:Y:S02]  /*2bc0*/  ISETP.GT.AND P2, PT, R26, 0x30, PT ;  /* 0x000000301a00780c */ /* 0x000fe40003f44270 */
[----:B0-----:R-:W-:Y:S02]  /*2bd0*/  FSEL R5, R47, -INF , P1 ;  /* 0xff8000002f057808 */ /* 0x001fe40000800000 */
[----:B------:R-:W-:Y:S02]  /*2be0*/  FMNMX.FTZ R12, R4, R3, !PT ;  /* 0x00000003040c7209 */ /* 0x000fe40007810000 */
[----:B------:R-:W-:Y:S01]  /*2bf0*/  ISETP.GT.AND P1, PT, R26, 0x31, PT ;  /* 0x000000311a00780c */ /* 0x000fe20003f24270 */
[----:B------:R-:W0:Y:S01]  /*2c00*/  MUFU.TANH R59, R59 ;  /* 0x0000003b003b7308 */ /* 0x000e220000002400 */
[----:B------:R-:W-:-:S02]  /*2c10*/  FSEL R10, R20, -INF , P2 ;  /* 0xff800000140a7808 */ /* 0x000fc40001000000 */
[----:B------:R-:W-:Y:S02]  /*2c20*/  FMNMX.FTZ R3, R5, R12, !PT ;  /* 0x0000000c05037209 */ /* 0x000fe40007810000 */
[----:B------:R-:W-:Y:S02]  /*2c30*/  ISETP.GT.AND P2, PT, R26, 0x38, PT ;  /* 0x000000381a00780c */ /* 0x000fe40003f44270 */
[----:B--2---:R-:W-:Y:S01]  /*2c40*/  FSEL R11, R51, -INF , P1 ;  /* 0xff800000330b7808 */ /* 0x004fe20000800000 */
[----:B------:R-:W2:Y:S01]  /*2c50*/  MUFU.TANH R62, R62 ;  /* 0x0000003e003e7308 */ /* 0x000ea20000002400 */
[----:B------:R-:W-:Y:S02]  /*2c60*/  FMNMX.FTZ R14, R10, R3, !PT ;  /* 0x000000030a0e7209 */ /* 0x000fe40007810000 */
[----:B------:R-:W-:Y:S02]  /*2c70*/  ISETP.GT.AND P1, PT, R26, 0x39, PT ;  /* 0x000000391a00780c */ /* 0x000fe40003f24270 */
[----:B------:R-:W-:-:S02]  /*2c80*/  FSEL R12, R21, -INF , P2 ;  /* 0xff800000150c7808 */ /* 0x000fc40001000000 */
[----:B------:R-:W-:Y:S01]  /*2c90*/  FMNMX.FTZ R3, R11, R14, !PT ;  /* 0x0000000e0b037209 */ /* 0x000fe20007810000 */
[----:B------:R-:W5:Y:S01]  /*2ca0*/  MUFU.TANH R25, R63 ;  /* 0x0000003f00197308 */ /* 0x000f620000002400 */
[----:B------:R-:W-:Y:S02]  /*2cb0*/  ISETP.GT.AND P2, PT, R26, 0x40, PT ;  /* 0x000000401a00780c */ /* 0x000fe40003f44270 */
[----:B-1----:R-:W-:Y:S02]  /*2cc0*/  FSEL R14, R55, -INF , P1 ;  /* 0xff800000370e7808 */ /* 0x002fe40000800000 */
[----:B------:R-:W-:Y:S02]  /*2cd0*/  FMNMX.FTZ R3, R12, R3, !PT ;  /* 0x000000030c037209 */ /* 0x000fe40007810000 */
[----:B------:R-:W-:Y:S01]  /*2ce0*/  ISETP.GT.AND P1, PT, R26, 0x41, PT ;  /* 0x000000411a00780c */ /* 0x000fe20003f24270 */
[----:B------:R-:W1:Y:S01]  /*2cf0*/  MUFU.TANH R66, R66 ;  /* 0x0000004200427308 */ /* 0x000e620000002400 */
[----:B----4-:R-:W-:-:S02]  /*2d00*/  FSEL R13, R13, -INF , P2 ;  /* 0xff8000000d0d7808 */ /* 0x010fc40001000000 */
        /* <DEDUP_REMOVED lines=9> */
[----:B------:R-:W-:Y:S02]  /*2da0*/  ISETP.GT.AND P2, PT, R26, 0x50, PT ;  /* 0x000000501a00780c */ /* 0x000fe40003f44270 */
[----:B-----5:R-:W-:Y:S02]  /*2db0*/  FSEL R25, R25, -INF , P1 ;  /* 0xff80000019197808 */ /* 0x020fe40000800000 */
[----:B------:R-:W-:Y:S02]  /*2dc0*/  FMNMX.FTZ R24, R20, R3, !PT ;  /* 0x0000000314187209 */ /* 0x000fe40007810000 */
[----:B------:R-:W-:Y:S01]  /*2dd0*/  ISETP.GT.AND P1, PT, R26, 0x51, PT ;  /* 0x000000511a00780c */ /* 0x000fe20003f24270 */
[----:B------:R-:W4:Y:S01]  /*2de0*/  MUFU.TANH R71, R71 ;  /* 0x0000004700477308 */ /* 0x000f220000002400 */
[----:B-1----:R-:W-:-:S02]  /*2df0*/  FSEL R21, R66, -INF , P2 ;  /* 0xff80000042157808 */ /* 0x002fc40001000000 */
[----:B------:R-:W-:Y:S02]  /*2e00*/  FMNMX.FTZ R58, R25, R24, !PT ;  /* 0x00000018193a7209 */ /* 0x000fe40007810000 */
[C---:B------:R-:W-:Y:S02]  /*2e10*/  ISETP.GT.AND P2, PT, R26.reuse, 0x58, PT ;  /* 0x000000581a00780c */ /* 0x040fe40003f44270 */
[----:B0-----:R-:W-:Y:S01]  /*2e20*/  FSEL R24, R67, -INF , P1 ;  /* 0xff80000043187808 */ /* 0x001fe20000800000 */
[----:B------:R-:W-:Y:S01]  /*2e30*/  MUFU.TANH R51, R44 ;  /* 0x0000002c00337308 */ /* 0x000fe20000002400 */
[----:B------:R-:W-:Y:S02]  /*2e40*/  FMNMX.FTZ R3, R21, R58, !PT ;  /* 0x0000003a15037209 */ /* 0x000fe40007810000 */
[----:B------:R-:W-:Y:S02]  /*2e50*/  ISETP.GT.AND P1, PT, R26, 0x59, PT ;  /* 0x000000591a00780c */ /* 0x000fe40003f24270 */
[----:B--2---:R-:W-:-:S02]  /*2e60*/  FSEL R26, R70, -INF , P2 ;  /* 0xff800000461a7808 */ /* 0x004fc40001000000 */
[----:B------:R-:W-:Y:S01]  /*2e70*/  FMNMX.FTZ R41, R24, R3, !PT ;  /* 0x0000000318297209 */ /* 0x000fe20007810000 */
[----:B------:R-:W0:Y:S01]  /*2e80*/  MUFU.TANH R72, R72 ;  /* 0x0000004800487308 */ /* 0x000e220000002400 */
[----:B----4-:R-:W-:Y:S02]  /*2e90*/  FSEL R3, R71, -INF , P1 ;  /* 0xff80000047037808 */ /* 0x010fe40000800000 */
[----:B------:R-:W-:Y:S02]  /*2ea0*/  FMNMX.FTZ R58, R26, R41, !PT ;  /* 0x000000291a3a7209 */ /* 0x000fe40007810000 */
[----:B---3--:R-:W-:Y:S02]  /*2eb0*/  VIADDMNMX R39, R6, R74, R39, PT ;  /* 0x0000004a06277246 */ /* 0x008fe40003800127 */
[----:B------:R-:W-:Y:S01]  /*2ec0*/  FMNMX.FTZ R58, R3, R58, !PT ;  /* 0x0000003a033a7209 */ /* 0x000fe20007810000 */
[----:B------:R-:W1:Y:S01]  /*2ed0*/  MUFU.TANH R73, R73 ;  /* 0x0000004900497308 */ /* 0x000e620000002400 */
[----:B------:R-:W-:-:S02]  /*2ee0*/  ISETP.GT.AND P1, PT, R39, RZ, PT ;  /* 0x000000ff2700720c */ /* 0x000fc40003f24270 */
[C---:B------:R-:W-:Y:S01]  /*2ef0*/  ISETP.GT.AND P2, PT, R39.reuse, 0x1, PT ;  /* 0x000000012700780c */ /* 0x040fe20003f44270 */
[----:B------:R-:W2:Y:S01]  /*2f00*/  SHFL.BFLY PT, R41, R58, 0x2, 0x1f ;  /* 0x0c401f003a297f89 */ /* 0x000ea200000e0000 */
[----:B------:R-:W-:-:S03]  /*2f10*/  ISETP.GT.AND P3, PT, R39, 0x8, PT ;  /* 0x000000082700780c */ /* 0x000fc60003f64270 */
[----:B------:R-:W-:Y:S01]  /*2f20*/  MUFU.TANH R27, R27 ;  /* 0x0000001b001b7308 */ /* 0x000fe20000002400 */
[----:B0-----:R-:W-:Y:S02]  /*2f30*/  FSEL R72, R72, -INF , P1 ;  /* 0xff80000048487808 */ /* 0x001fe40000800000 */
[----:B------:R-:W-:-:S05]  /*2f40*/  ISETP.GT.AND P1, PT, R39, 0x9, PT ;  /* 0x000000092700780c */ /* 0x000fca0003f24270 */
[----:B------:R-:W0:Y:S01]  /*2f50*/  MUFU.TANH R28, R28 ;  /* 0x0000001c001c7308 */ /* 0x000e220000002400 */
[----:B-1----:R-:W-:Y:S02]  /*2f60*/  FSEL R73, R73, -INF , P2 ;  /* 0xff80000049497808 */ /* 0x002fe40001000000 */
[----:B------:R-:W-:-:S05]  /*2f70*/  ISETP.GT.AND P2, PT, R39, 0x10, PT ;  /* 0x000000102700780c */ /* 0x000fca0003f44270 */
[----:B------:R-:W1:Y:S01]  /*2f80*/  MUFU.TANH R31, R31 ;  /* 0x0000001f001f7308 */ /* 0x000e620000002400 */
[----:B--2---:R-:W-:-:S07]  /*2f90*/  FMNMX.FTZ R41, R58, R41, !PT ;  /* 0x000000293a297209 */ /* 0x004fce0007810000 */
[----:B------:R-:W2:Y:S01]  /*2fa0*/  MUFU.TANH R30, R30 ;  /* 0x0000001e001e7308 */ /* 0x000ea20000002400 */
[----:B------:R-:W3:Y:S01]  /*2fb0*/  SHFL.BFLY PT, R44, R41, 0x1, 0x1f ;  /* 0x0c201f00292c7f89 */ /* 0x000ee200000e0000 */
[----:B0-----:R-:W-:Y:S02]  /*2fc0*/  FSEL R43, R28, -INF , P1 ;  /* 0xff8000001c2b7808 */ /* 0x001fe40000800000 */
[----:B------:R-:W-:-:S04]  /*2fd0*/  ISETP.GT.AND P1, PT, R39, 0x11, PT ;  /* 0x000000112700780c */ /* 0x000fc80003f24270 */
[----:B------:R-:W0:Y:S01]  /*2fe0*/  MUFU.TANH R34, R34 ;  /* 0x0000002200227308 */ /* 0x000e220000002400 */
[----:B-1----:R-:W-:-:S07]  /*2ff0*/  FSEL R31, R31, -INF , P2 ;  /* 0xff8000001f1f7808 */ /* 0x002fce0001000000 */
[----:B------:R-:W1:Y:S08]  /*3000*/  MUFU.TANH R33, R33 ;  /* 0x0000002100217308 */ /* 0x000e700000002400 */
[----:B------:R-:W4:Y:S01]  /*3010*/  MUFU.TANH R37, R37 ;  /* 0x0000002500257308 */ /* 0x000f220000002400 */
[----:B---3--:R-:W-:Y:S02]  /*3020*/  FMNMX.FTZ R6, R41, R44, !PT ;  /* 0x0000002c29067209 */ /* 0x008fe40007810000 */
[----:B------:R-:W-:-:S02]  /*3030*/  FSEL R41, R27, -INF , P3 ;  /* 0xff8000001b297808 */ /* 0x000fc40001800000 */
[----:B------:R-:W-:Y:S01]  /*3040*/  FMNMX.FTZ R44, R72, R73, !PT ;  /* 0x00000049482c7209 */ /* 0x000fe20007810000 */
[C---:B------:R-:W-:Y:S01]  /*3050*/  FMUL.FTZ R27, R6.reuse, UR10 ;  /* 0x0000000a061b7c20 */ /* 0x040fe20008410000 */
[----:B------:R-:W-:Y:S01]  /*3060*/  ISETP.GT.AND P3, PT, R39, 0x18, PT ;  /* 0x000000182700780c */ /* 0x000fe20003f64270 */
[----:B------:R-:W3:Y:S01]  /*3070*/  MUFU.TANH R36, R36 ;  /* 0x0000002400247308 */ /* 0x000ee20000002400 */
[----:B------:R-:W-:Y:S02]  /*3080*/  FMNMX.FTZ R44, R41, R44, !PT ;  /* 0x0000002c292c7209 */ /* 0x000fe40007810000 */
[----:B------:R-:W-:Y:S02]  /*3090*/  FSETP.NEU.FTZ.AND P2, PT, R6, -INF , PT ;  /* 0xff8000000600780b */ /* 0x000fe40003f5d000 */
[----:B------:R-:W-:Y:S02]  /*30a0*/  FMNMX.FTZ R28, R43, R44, !PT ;  /* 0x0000002c2b1c7209 */ /* 0x000fe40007810000 */
[----:B--2---:R-:W-:Y:S01]  /*30b0*/  FSEL R44, R30, -INF , P1 ;  /* 0xff8000001e2c7808 */ /* 0x004fe20000800000 */
[----:B------:R2:W5:Y:S01]  /*30c0*/  MUFU.TANH R55, R45 ;  /* 0x0000002d00377308 */ /* 0x0005620000002400 */
[----:B------:R-:W-:-:S02]  /*30d0*/  ISETP.GT.AND P1, PT, R39, 0x19, PT ;  /* 0x000000192700780c */ /* 0x000fc40003f24270 */
[----:B0-----:R-:W-:Y:S02]  /*30e0*/  FSEL R34, R34, -INF , P3 ;  /* 0xff80000022227808 */ /* 0x001fe40001800000 */
[----:B------:R-:W-:Y:S02]  /*30f0*/  FSEL R27, R27, RZ, P2 ;  /* 0x000000ff1b1b7208 */ /* 0x000fe40001000000 */
[----:B------:R-:W-:Y:S01]  /*3100*/  ISETP.GT.AND P2, PT, R39, 0x20, PT ;  /* 0x000000202700780c */ /* 0x000fe20003f44270 */
[----:B------:R-:W0:Y:S01]  /*3110*/  MUFU.TANH R48, R48 ;  /* 0x0000003000307308 */ /* 0x000e220000002400 */
[----:B--2---:R-:W-:Y:S01]  /*3120*/  FMNMX.FTZ R45, R31, R28, !PT ;  /* 0x0000001c1f2d7209 */ /* 0x004fe20007810000 */
[--C-:B------:R-:W-:Y:S01]  /*3130*/  FFMA.FTZ R155, R50, UR10, -R27.reuse ;  /* 0x0000000a329b7c23 */ /* 0x100fe2000801081b */
[----:B-1----:R-:W-:Y:S01]  /*3140*/  FSEL R33, R33, -INF , P1 ;  /* 0xff80000021217808 */ /* 0x002fe20000800000 */
[--C-:B------:R-:W-:Y:S01]  /*3150*/  FFMA.FTZ R157, R42, UR10, -R27.reuse ;  /* 0x0000000a2a9d7c23 */ /* 0x100fe2000801081b */
[----:B------:R-:W-:Y:S01]  /*3160*/  FMNMX.FTZ R45, R44, R45, !PT ;  /* 0x0000002d2c2d7209 */ /* 0x000fe20007810000 */
[--C-:B------:R-:W-:Y:S01]  /*3170*/  FFMA.FTZ R54, R54, UR10, -R27.reuse ;  /* 0x0000000a36367c23 */ /* 0x100fe2000801081b */
[----:B------:R-:W-:Y:S01]  /*3180*/  ISETP.GT.AND P1, PT, R39, 0x21, PT ;  /* 0x000000212700780c */ /* 0x000fe20003f24270 */
[----:B------:R-:W1:Y:S01]  /*3190*/  MUFU.TANH R49, R49 ;  /* 0x0000003100317308 */ /* 0x000e620000002400 */
[----:B------:R-:W-:Y:S01]  /*31a0*/  FMNMX.FTZ R28, R34, R45, !PT ;  /* 0x0000002d221c7209 */ /* 0x000fe20007810000 */
[--C-:B------:R-:W-:Y:S01]  /*31b0*/  FFMA.FTZ R58, R35, UR10, -R27.reuse ;  /* 0x0000000a233a7c23 */ /* 0x100fe2000801081b */
[----:B----4-:R-:W-:Y:S01]  /*31c0*/  FSEL R37, R37, -INF , P2 ;  /* 0xff80000025257808 */ /* 0x010fe20001000000 */
[--C-:B------:R-:W-:Y:S01]  /*31d0*/  FFMA.FTZ R32, R32, UR10, -R27.reuse ;  /* 0x0000000a20207c23 */ /* 0x100fe2000801081b */
[----:B------:R-:W-:Y:S01]  /*31e0*/  FMNMX.FTZ R28, R33, R28, !PT ;  /* 0x0000001c211c7209 */ /* 0x000fe20007810000 */
[--C-:B------:R-:W-:Y:S01]  /*31f0*/  FFMA.FTZ R5, R5, UR10, -R27.reuse ;  /* 0x0000000a05057c23 */ /* 0x100fe2000801081b */
[----:B------:R-:W-:Y:S01]  /*3200*/  ISETP.GT.AND P2, PT, R39, 0x28, PT ;  /* 0x000000282700780c */ /* 0x000fe20003f44270 */
[----:B------:R-:W2:Y:S01]  /*3210*/  MUFU.TANH R52, R52 ;  /* 0x0000003400347308 */ /* 0x000ea20000002400 */
[----:B---3--:R-:W-:Y:S01]  /*3220*/  FSEL R36, R36, -INF , P1 ;  /* 0xff80000024247808 */ /* 0x008fe20000800000 */
[--C-:B------:R-:W-:Y:S01]  /*3230*/  FFMA.FTZ R59, R4, UR10, -R27.reuse ;  /* 0x0000000a043b7c23 */ /* 0x100fe2000801081b */
[----:B------:R-:W-:Y:S01]  /*3240*/  FMNMX.FTZ R47, R37, R28, !PT ;  /* 0x0000001c252f7209 */ /* 0x000fe20007810000 */
[--C-:B------:R-:W-:Y:S01]  /*3250*/  FFMA.FTZ R4, R11, UR10, -R27.reuse ;  /* 0x0000000a0b047c23 */ /* 0x100fe2000801081b */
[----:B------:R-:W-:Y:S01]  /*3260*/  ISETP.GT.AND P1, PT, R39, 0x29, PT ;  /* 0x000000292700780c */ /* 0x000fe20003f24270 */
[--C-:B------:R-:W-:Y:S01]  /*3270*/  FFMA.FTZ R171, R20, UR10, -R27.reuse ;  /* 0x0000000a14ab7c23 */ /* 0x100fe2000801081b */
[----:B------:R-:W-:Y:S01]  /*3280*/  FSEL R45, R51, -INF , P2 ;  /* 0xff800000332d7808 */ /* 0x000fe20001000000 */
[----:B------:R-:W3:Y:S01]  /*3290*/  MUFU.TANH R53, R53 ;  /* 0x0000003500357308 */ /* 0x000ee20000002400 */
[----:B------:R-:W-:Y:S01]  /*32a0*/  FMNMX.FTZ R30, R36, R47, !PT ;  /* 0x0000002f241e7209 */ /* 0x000fe20007810000 */
[--C-:B------:R-:W-:Y:S01]  /*32b0*/  FFMA.FTZ R20, R24, UR10, -R27.reuse ;  /* 0x0000000a18147c23 */ /* 0x100fe2000801081b */
[----:B------:R-:W-:Y:S01]  /*32c0*/  ISETP.GT.AND P2, PT, R39, 0x30, PT ;  /* 0x000000302700780c */ /* 0x000fe20003f44270 */
[--C-:B------:R-:W-:Y:S01]  /*32d0*/  FFMA.FTZ R153, R76, UR10, -R27.reuse ;  /* 0x0000000a4c997c23 */ /* 0x100fe2000801081b */
[----:B-----5:R-:W-:Y:S01]  /*32e0*/  FSEL R47, R55, -INF , P1 ;  /* 0xff800000372f7808 */ /* 0x020fe20000800000 */
[--C-:B------:R-:W-:Y:S01]  /*32f0*/  FFMA.FTZ R175, R26, UR10, -R27.reuse ;  /* 0x0000000a1aaf7c23 */ /* 0x100fe2000801081b */
[----:B------:R-:W-:Y:S01]  /*3300*/  FMNMX.FTZ R30, R45, R30, !PT ;  /* 0x0000001e2d1e7209 */ /* 0x000fe20007810000 */
[----:B------:R-:W4:Y:S01]  /*3310*/  MUFU.TANH R56, R56 ;  /* 0x0000003800387308 */ /* 0x000f220000002400 */
        /* <DEDUP_REMOVED lines=14> */
[----:B--2---:R-:W-:Y:S01]  /*3400*/  FSEL R46, R52, -INF , P2 ;  /* 0xff800000342e7808 */ /* 0x004fe20001000000 */
[----:B------:R-:W-:Y:S01]  /*3410*/  MUFU.TANH R60, R60 ;  /* 0x0000003c003c7308 */ /* 0x000fe20000002400 */
[----:B------:R-:W-:Y:S01]  /*3420*/  FMNMX.FTZ R51, R49, R50, !PT ;  /* 0x0000003231337209 */ /* 0x000fe20007810000 */
[--C-:B------:R-:W-:Y:S01]  /*3430*/  FFMA.FTZ R14, R25, UR10, -R27.reuse ;  /* 0x0000000a190e7c23 */ /* 0x100fe2000801081b */
[----:B------:R-:W-:Y:S01]  /*3440*/  ISETP.GT.AND P2, PT, R39, 0x40, PT ;  /* 0x000000402700780c */ /* 0x000fe20003f44270 */
[----:B------:R-:W-:Y:S01]  /*3450*/  FFMA.FTZ R173, R21, UR10, -R27 ;  /* 0x0000000a15ad7c23 */ /* 0x000fe2000801081b */
[----:B---3--:R-:W-:-:S02]  /*3460*/  FSEL R50, R53, -INF , P1 ;  /* 0xff80000035327808 */ /* 0x008fc40000800000 */
[----:B------:R-:W-:Y:S01]  /*3470*/  FMNMX.FTZ R51, R46, R51, !PT ;  /* 0x000000332e337209 */ /* 0x000fe20007810000 */
[----:B------:R-:W1:Y:S01]  /*3480*/  MUFU.TANH R61, R61 ;  /* 0x0000003d003d7308 */ /* 0x000e620000002400 */
[C---:B------:R-:W-:Y:S02]  /*3490*/  ISETP.GT.AND P1, PT, R39.reuse, 0x41, PT ;  /* 0x000000412700780c */ /* 0x040fe40003f24270 */
[----:B----4-:R-:W-:Y:S02]  /*34a0*/  FSEL R42, R56, -INF , P2 ;  /* 0xff800000382a7808 */ /* 0x010fe40001000000 */
[----:B------:R-:W-:Y:S02]  /*34b0*/  FMNMX.FTZ R53, R50, R51, !PT ;  /* 0x0000003332357209 */ /* 0x000fe40007810000 */
[----:B------:R-:W-:Y:S01]  /*34c0*/  ISETP.GT.AND P2, PT, R39, 0x48, PT ;  /* 0x000000482700780c */ /* 0x000fe20003f44270 */
[----:B------:R-:W2:Y:S01]  /*34d0*/  MUFU.TANH R64, R64 ;  /* 0x0000004000407308 */ /* 0x000ea20000002400 */
[----:B0-----:R-:W-:Y:S01]  /*34e0*/  FSEL R51, R57, -INF , P1 ;  /* 0xff80000039337808 */ /* 0x001fe20000800000 */
[----:B------:R-:W-:Y:S01]  /*34f0*/  FFMA.FTZ R57, R38, UR10, -R27 ;  /* 0x0000000a26397c23 */ /* 0x000fe2000801081b */
[----:B------:R-:W-:-:S02]  /*3500*/  FMNMX.FTZ R52, R42, R53, !PT ;  /* 0x000000352a347209 */ /* 0x000fc40007810000 */
[----:B------:R-:W-:Y:S02]  /*3510*/  ISETP.GT.AND P1, PT, R39, 0x49, PT ;  /* 0x000000492700780c */ /* 0x000fe40003f24270 */
[----:B------:R-:W-:Y:S01]  /*3520*/  FMNMX.FTZ R53, R51, R52, !PT ;  /* 0x0000003433357209 */ /* 0x000fe20007810000 */
[----:B------:R-:W0:Y:S01]  /*3530*/  MUFU.TANH R65, R65 ;  /* 0x0000004100417308 */ /* 0x000e220000002400 */
[----:B-1----:R-:W-:Y:S02]  /*3540*/  FSEL R52, R61, -INF , P1 ;  /* 0xff8000003d347808 */ /* 0x002fe40000800000 */
[----:B------:R-:W-:-:S05]  /*3550*/  ISETP.GT.AND P1, PT, R39, 0x51, PT ;  /* 0x000000512700780c */ /* 0x000fca0003f24270 */
[----:B------:R1:W-:Y:S08]  /*3560*/  MUFU.EX2 R28, R54 ;  /* 0x00000036001c7308 */ /* 0x0003f00000000800 */
[----:B------:R-:W3:Y:S01]  /*3570*/  MUFU.TANH R68, R68 ;  /* 0x0000004400447308 */ /* 0x000ee20000002400 */
[----:B-1----:R-:W-:Y:S01]  /*3580*/  FFMA.FTZ R54, R40, UR10, -R27 ;  /* 0x0000000a28367c23 */ /* 0x002fe2000801081b */
[----:B------:R-:W-:-:S02]  /*3590*/  FSEL R40, R60, -INF , P2 ;  /* 0xff8000003c287808 */ /* 0x000fc40001000000 */
[C---:B------:R-:W-:Y:S02]  /*35a0*/  ISETP.GT.AND P2, PT, R39.reuse, 0x50, PT ;  /* 0x000000502700780c */ /* 0x040fe40003f44270 */
[----:B------:R-:W-:Y:S02]  /*35b0*/  FMNMX.FTZ R53, R40, R53, !PT ;  /* 0x0000003528357209 */ /* 0x000fe40007810000 */
[----:B------:R-:W1:Y:S01]  /*35c0*/  MUFU.TANH R69, R69 ;  /* 0x0000004500457308 */ /* 0x000e620000002400 */
[----:B--2---:R-:W-:Y:S02]  /*35d0*/  FSEL R38, R64, -INF , P2 ;  /* 0xff80000040267808 */ /* 0x004fe40001000000 */
[----:B------:R-:W-:Y:S02]  /*35e0*/  FMNMX.FTZ R55, R52, R53, !PT ;  /* 0x0000003534377209 */ /* 0x000fe40007810000 */
[----:B------:R-:W-:Y:S02]  /*35f0*/  ISETP.GT.AND P2, PT, R39, 0x58, PT ;  /* 0x000000582700780c */ /* 0x000fe40003f44270 */
[----:B0-----:R-:W-:Y:S01]  /*3600*/  FSEL R53, R65, -INF , P1 ;  /* 0xff80000041357808 */ /* 0x001fe20000800000 */
[----:B------:R0:W-:Y:S01]  /*3610*/  MUFU.EX2 R56, R54 ;  /* 0x0000003600387308 */ /* 0x0001e20000000800 */
[----:B------:R-:W-:-:S02]  /*3620*/  ISETP.GT.AND P1, PT, R39, 0x59, PT ;  /* 0x000000592700780c */ /* 0x000fc40003f24270 */
[----:B---3--:R-:W-:-:S05]  /*3630*/  FSEL R35, R68, -INF , P2 ;  /* 0xff80000044237808 */ /* 0x008fca0001000000 */
[----:B------:R2:W-:Y:S01]  /*3640*/  MUFU.EX2 R161, R32 ;  /* 0x0000002000a17308 */ /* 0x0005e20000000800 */
[----:B0-----:R-:W-:Y:S01]  /*3650*/  FMNMX.FTZ R54, R38, R55, !PT ;  /* 0x0000003726367209 */ /* 0x001fe20007810000 */
[--C-:B------:R-:W-:Y:S01]  /*3660*/  FFMA.FTZ R55, R29, UR10, -R27.reuse ;  /* 0x0000000a1d377c23 */ /* 0x100fe2000801081b */
[----:B-1----:R-:W-:Y:S01]  /*3670*/  FSEL R39, R69, -INF , P1 ;  /* 0xff80000045277808 */ /* 0x002fe20000800000 */
[----:B------:R-:W-:Y:S01]  /*3680*/  FFMA.FTZ R27, R3, UR10, -R27 ;  /* 0x0000000a031b7c23 */ /* 0x000fe2000801081b */
[----:B------:R-:W-:-:S03]  /*3690*/  FMNMX.FTZ R54, R53, R54, !PT ;  /* 0x0000003635367209 */ /* 0x000fc60007810000 */
[----:B------:R0:W-:Y:S01]  /*36a0*/  MUFU.EX2 R62, R5 ;  /* 0x00000005003e7308 */ /* 0x0001e20000000800 */
[----:B------:R-:W-:-:S04]  /*36b0*/  FMNMX.FTZ R54, R35, R54, !PT ;  /* 0x0000003623367209 */ /* 0x000fc80007810000 */
[----:B------:R-:W-:-:S03]  /*36c0*/  FMNMX.FTZ R54, R39, R54, !PT ;  /* 0x0000003627367209 */ /* 0x000fc60007810000 */
[----:B------:R-:W1:Y:S02]  /*36d0*/  MUFU.EX2 R153, R153 ;  /* 0x0000009900997308 */ /* 0x000e640000000800 */
[----:B------:R-:W3:Y:S06]  /*36e0*/  SHFL.BFLY PT, R29, R54, 0x2, 0x1f ;  /* 0x0c401f00361d7f89 */ /* 0x000eec00000e0000 */
[----:B------:R-:W4:Y:S08]  /*36f0*/  MUFU.EX2 R155, R155 ;  /* 0x0000009b009b7308 */ /* 0x000f300000000800 */
[----:B------:R-:W5:Y:S08]  /*3700*/  MUFU.EX2 R30, R30 ;  /* 0x0000001e001e7308 */ /* 0x000f700000000800 */
[----:B------:R-:W-:Y:S01]  /*3710*/  MUFU.EX2 R157, R157 ;  /* 0x0000009d009d7308 */ /* 0x000fe20000000800 */
[----:B---3--:R-:W-:-:S05]  /*3720*/  FMNMX.FTZ R29, R54, R29, !PT ;  /* 0x0000001d361d7209 */ /* 0x008fca0007810000 */
[----:B--2---:R-:W0:Y:S02]  /*3730*/  SHFL.BFLY PT, R32, R29, 0x1, 0x1f ;  /* 0x0c201f001d207f89 */ /* 0x004e2400000e0000 */
[----:B------:R-:W-:Y:S08]  /*3740*/  MUFU.EX2 R57, R57 ;  /* 0x0000003900397308 */ /* 0x000ff00000000800 */
[----:B------:R-:W2:Y:S08]  /*3750*/  MUFU.EX2 R58, R58 ;  /* 0x0000003a003a7308 */ /* 0x000eb00000000800 */
[----:B------:R-:W-:Y:S01]  /*3760*/  MUFU.EX2 R60, R55 ;  /* 0x00000037003c7308 */ /* 0x000fe20000000800 */
[----:B0-----:R-:W-:Y:S01]  /*3770*/  FMNMX.FTZ R5, R29, R32, !PT ;  /* 0x000000201d057209 */ /* 0x001fe20007810000 */
[----:B-1----:R-:W-:-:S06]  /*3780*/  FADD.FTZ R32, R153, R28 ;  /* 0x0000001c99207221 */ /* 0x002fcc0000010000 */
[----:B------:R-:W-:Y:S01]  /*3790*/  MUFU.EX2 R59, R59 ;  /* 0x0000003b003b7308 */ /* 0x000fe20000000800 */
[----:B------:R-:W-:Y:S01]  /*37a0*/  F2FP.BF16.F32.PACK_AB R153, R28, R153 ;  /* 0x000000991c99723e */ /* 0x000fe200000010ff */
[C---:B------:R-:W-:Y:S01]  /*37b0*/  FMUL.FTZ R11, R5.reuse, UR10 ;  /* 0x0000000a050b7c20 */ /* 0x040fe20008410000 */
[----:B------:R-:W-:Y:S01]  /*37c0*/  FSETP.NEU.FTZ.AND P1, PT, R5, -INF , PT ;  /* 0xff8000000500780b */ /* 0x000fe20003f3d000 */
[----:B----4-:R-:W-:Y:S01]  /*37d0*/  FADD.FTZ R13, R155, R32 ;  /* 0x000000209b0d7221 */ /* 0x010fe20000010000 */
[C---:B-----5:R-:W-:Y:S02]  /*37e0*/  F2FP.BF16.F32.PACK_AB R155, R30.reuse, R155 ;  /* 0x0000009b1e9b723e */ /* 0x060fe400000010ff */
[----:B------:R-:W-:Y:S01]  /*37f0*/  FSEL R24, R11, RZ, P1 ;  /* 0x000000ff0b187208 */ /* 0x000fe20000800000 */
[----:B------:R-:W-:Y:S01]  /*3800*/  FADD.FTZ R32, R30, R13 ;  /* 0x0000000d1e207221 */ /* 0x000fe20000010000 */
[----:B------:R-:W-:Y:S01]  /*3810*/  MUFU.EX2 R165, R165 ;  /* 0x000000a500a57308 */ /* 0x000fe20000000800 */
[----:B--2---:R-:W-:-:S02]  /*3820*/  F2FP.BF16.F32.PACK_AB R159, R58, R57 ;  /* 0x000000393a9f723e */ /* 0x004fc400000010ff */
        /* <DEDUP_REMOVED lines=12> */
[----:B------:R-:W-:Y:S01]  /*38f0*/  FADD.FTZ R13, R157, R32 ;  /* 0x000000209d0d7221 */ /* 0x000fe20000010000 */
        /* <DEDUP_REMOVED lines=14> */
[----:B------:R-:W-:Y:S01]  /*39e0*/  FFMA.FTZ R24, R39, UR10, -R24 ;  /* 0x0000000a27187c23 */ /* 0x000fe20008010818 */
[----:B------:R-:W-:-:S02]  /*39f0*/  F2FP.BF16.F32.PACK_AB R157, R56, R157 ;  /* 0x0000009d389d723e */ /* 0x000fc400000010ff */
[----:B------:R-:W2:Y:S01]  /*3a00*/  MUFU.EX2 R154, R43 ;  /* 0x0000002b009a7308 */ /* 0x000ea20000000800 */
[----:B0-----:R-:W-:Y:S01]  /*3a10*/  FADD.FTZ R26, R72, R73 ;  /* 0x00000049481a7221 */ /* 0x001fe20000010000 */
[----:B------:R-:W-:Y:S02]  /*3a20*/  F2FP.BF16.F32.PACK_AB R163, R62, R59 ;  /* 0x0000003b3ea3723e */ /* 0x000fe400000010ff */
[----:B------:R-:W-:-:S04]  /*3a30*/  F2FP.BF16.F32.PACK_AB R152, R73, R72 ;  /* 0x000000484998723e */ /* 0x000fc800000010ff */
[----:B------:R-:W0:Y:S01]  /*3a40*/  MUFU.EX2 R31, R31 ;  /* 0x0000001f001f7308 */ /* 0x000e220000000800 */
[----:B-1----:R-:W-:-:S07]  /*3a50*/  FADD.FTZ R3, R41, R26 ;  /* 0x0000001a29037221 */ /* 0x002fce0000010000 */
[----:B------:R-:W1:Y:S01]  /*3a60*/  MUFU.EX2 R44, R44 ;  /* 0x0000002c002c7308 */ /* 0x000e620000000800 */
[C---:B--2---:R-:W-:Y:S01]  /*3a70*/  FADD.FTZ R26, R154.reuse, R3 ;  /* 0x000000039a1a7221 */ /* 0x044fe20000010000 */
[----:B------:R-:W-:-:S06]  /*3a80*/  F2FP.BF16.F32.PACK_AB R154, R154, R41 ;  /* 0x000000299a9a723e */ /* 0x000fcc00000010ff */
[----:B------:R-:W2:Y:S01]  /*3a90*/  MUFU.EX2 R34, R34 ;  /* 0x0000002200227308 */ /* 0x000ea20000000800 */
[----:B0-----:R-:W-:Y:S01]  /*3aa0*/  FADD.FTZ R3, R31, R26 ;  /* 0x0000001a1f037221 */ /* 0x001fe20000010000 */
[----:B------:R-:W-:-:S06]  /*3ab0*/  FADD.FTZ R26, R56, R13 ;  /* 0x0000000d381a7221 */ /* 0x000fcc0000010000 */
[----:B------:R-:W0:Y:S01]  /*3ac0*/  MUFU.EX2 R33, R33 ;  /* 0x0000002100217308 */ /* 0x000e220000000800 */
[C---:B-1----:R-:W-:Y:S01]  /*3ad0*/  FADD.FTZ R3, R44.reuse, R3 ;  /* 0x000000032c037221 */ /* 0x042fe20000010000 */
[----:B------:R-:W-:-:S06]  /*3ae0*/  F2FP.BF16.F32.PACK_AB R156, R44, R31 ;  /* 0x0000001f2c9c723e */ /* 0x000fcc00000010ff */
[----:B------:R-:W1:Y:S01]  /*3af0*/  MUFU.EX2 R37, R37 ;  /* 0x0000002500257308 */ /* 0x000e620000000800 */
[----:B--2---:R-:W-:Y:S01]  /*3b00*/  FADD.FTZ R32, R34, R3 ;  /* 0x0000000322207221 */ /* 0x004fe20000010000 */
[----:B------:R-:W-:-:S04]  /*3b10*/  FADD.FTZ R3, R57, R26 ;  /* 0x0000001a39037221 */ /* 0x000fc80000010000 */
[----:B------:R-:W-:Y:S02]  /*3b20*/  FADD.FTZ R26, R58, R3 ;  /* 0x000000033a1a7221 */ /* 0x000fe40000010000 */
[----:B------:R-:W2:Y:S01]  /*3b30*/  MUFU.EX2 R36, R36 ;  /* 0x0000002400247308 */ /* 0x000ea20000000800 */
[----:B0-----:R-:W-:Y:S01]  /*3b40*/  FADD.FTZ R32, R33, R32 ;  /* 0x0000002021207221 */ /* 0x001fe20000010000 */
[----:B------:R-:W-:Y:S01]  /*3b50*/  FADD.FTZ R15, R161, R26 ;  /* 0x0000001aa10f7221 */ /* 0x000fe20000010000 */
[C---:B------:R-:W-:Y:S02]  /*3b60*/  F2FP.BF16.F32.PACK_AB R161, R60.reuse, R161 ;  /* 0x000000a13ca1723e */ /* 0x040fe400000010ff */
[----:B------:R-:W-:Y:S01]  /*3b70*/  F2FP.BF16.F32.PACK_AB R158, R33, R34 ;  /* 0x00000022219e723e */ /* 0x000fe200000010ff */
[----:B------:R-:W-:Y:S02]  /*3b80*/  FADD.FTZ R28, R60, R15 ;  /* 0x0000000f3c1c7221 */ /* 0x000fe40000010000 */
[----:B------:R-:W0:Y:S01]  /*3b90*/  MUFU.EX2 R45, R45 ;  /* 0x0000002d002d7308 */ /* 0x000e220000000800 */
[----:B-1----:R-:W-:Y:S01]  /*3ba0*/  FADD.FTZ R13, R37, R32 ;  /* 0x00000020250d7221 */ /* 0x002fe20000010000 */
[----:B------:R-:W-:-:S06]  /*3bb0*/  FADD.FTZ R15, R59, R28 ;  /* 0x0000001c3b0f7221 */ /* 0x000fcc0000010000 */
        /* <DEDUP_REMOVED lines=11> */
[----:B------:R-:W-:-:S06]  /*3c70*/  FADD.FTZ R13, R165, R26 ;  /* 0x0000001aa50d7221 */ /* 0x000fcc0000010000 */
        /* <DEDUP_REMOVED lines=49> */
[----:B-1----:R-:W-:-:S04]  /*3f90*/  FADD.FTZ R3, R35, R10 ;  /* 0x0000000a23037221 */ /* 0x002fc80000010000 */
[C---:B--2---:R-:W-:Y:S01]  /*3fa0*/  FADD.FTZ R3, R24.reuse, R3 ;  /* 0x0000000318037221 */ /* 0x044fe20000010000 */
[----:B------:R-:W-:Y:S01]  /*3fb0*/  F2FP.BF16.F32.PACK_AB R174, R24, R35 ;  /* 0x0000002318ae723e */ /* 0x000fe200000010ff */
[C---:B0-----:R-:W-:Y:S01]  /*3fc0*/  FADD.FTZ R4, R26.reuse, R11 ;  /* 0x0000000b1a047221 */ /* 0x041fe20000010000 */
[----:B------:R-:W-:Y:S01]  /*3fd0*/  F2FP.BF16.F32.PACK_AB R175, R26, R175 ;  /* 0x000000af1aaf723e */ /* 0x000fe200000010ff */
[----:B------:R-:W-:Y:S06]  /*3fe0*/  @!P0 BRA `(.L_x_14100) ;  /* 0x0000000000048947 */ /* 0x000fec0003800000 */
[----:B------:R-:W-:Y:S01]  /*3ff0*/  BPT.TRAP 0x1 ;  /* 0x000000040000795c */ /* 0x000fe20000300000 */
.L_x_14100:
[----:B------:R0:W1:Y:S01]  /*4000*/  SYNCS.PHASECHK.TRANS64.TRYWAIT P1, [UR22+0x22850], R9 ;  /* 0x02285009ff0075a7 */ /* 0x0000620008020156 */
[----:B------:R-:W-:Y:S05]  /*4010*/  @!P0 BRA `(.L_x_14101) ;  /* 0x0000000000048947 */ /* 0x000fea0003800000 */
[----:B------:R-:W-:Y:S01]  /*4020*/  BPT.TRAP 0x1 ;  /* 0x000000040000795c */ /* 0x000fe20000300000 */
.L_x_14101:
[----:B-1----:R-:W-:Y:S05]  /*4030*/  @P1 BRA `(.L_x_14102) ;  /* 0x0000000000081947 */ /* 0x002fea0003800000 */
[----:B------:R-:W1:Y:S02]  /*4040*/  SYNCS.PHASECHK.TRANS64.TRYWAIT P1, [UR22+0x22850], R9 ;  /* 0x02285009ff0075a7 */ /* 0x000e640008020156 */
[----:B-1----:R-:W-:Y:S05]  /*4050*/  @!P1 BRA `(.L_x_14103) ;  /* 0x0000010400dc9947 */ /* 0x002fea0003800000 */
.L_x_14102:
        /* <DEDUP_REMOVED lines=44> */
.L_x_14104:
[----:B------:R-:W-:Y:S01]  /*4320*/  UISETP.NE.AND UP0, UPT, UR50, URZ, UPT ;  /* 0x0000003f3200728c */ /* 0x000fe2000bf05270 */
[----:B------:R-:W2:Y:S01]  /*4330*/  S2UR UR14, SR_CgaCtaId ;  /* 0x00000000000e79c3 */ /* 0x000ea20000008800 */
[----:B------:R-:W-:Y:S01]  /*4340*/  UMOV UR11, UR42 ;  /* 0x0000002a000b7c82 */ /* 0x000fe20008000000 */
[----:B------:R-:W-:Y:S02]  /*4350*/  UIADD3 UR26, UR51, -0x2, URZ ;  /* 0xfffffffe331a7890 */ /* 0x000fe4000fffe03f */
[----:B------:R-:W-:-:S06]  /*4360*/  UIADD3 UR22, UR22, 0x22860, URZ ;  /* 0x0002286016167890 */ /* 0x000fcc000fffe03f */
[----:B------:R-:W-:Y:S01]  /*4370*/  @UP0 ULDC UR6, c[0x0][0x44c] ;  /* 0x0001130000060ab9 */ /* 0x000fe20000000800 */
[----:B------:R-:W-:Y:S01]  /*4380*/  @UP0 ULDC UR15, c[0x0][0x450] ;  /* 0x00011400000f0ab9 */ /* 0x000fe20000000800 */
[----:B------:R-:W-:-:S04]  /*4390*/  UIMAD.WIDE.U32 UR6, UR42, UR6, URZ ;  /* 0x000000062a0672a5 */ /* 0x000fc8000f8e003f */
[----:B------:R-:W-:-:S04]  /*43a0*/  @UP0 USHF.R.U32.HI UR11, URZ, UR15, UR7 ;  /* 0x0000000f3f0b0299 */ /* 0x000fc80008011607 */
[----:B------:R-:W-:-:S04]  /*43b0*/  UIADD3 UR6, UR11, UR48, -UR49 ;  /* 0x000000300b067290 */ /* 0x000fc8000fffe831 */
[----:B------:R-:W-:Y:S02]  /*43c0*/  UIMAD.WIDE UR6, UR6, 0x2aaaaaab, URZ ;  /* 0x2aaaaaab060678a5 */ /* 0x000fe4000f8e023f */
[----:B--2---:R-:W-:Y:S02]  /*43d0*/  UPRMT UR22, UR14, 0x654, UR22 ;  /* 0x000006540e167896 */ /* 0x004fe40008000016 */
[----:B------:R-:W-:-:S04]  /*43e0*/  USHF.R.U32.HI UR6, URZ, 0x1f, UR7 ;  /* 0x0000001f3f067899 */ /* 0x000fc80008011607 */
[----:B------:R-:W-:-:S03]  /*43f0*/  ULEA.HI.SX32 UR6, UR7, UR6, 0x1c ;  /* 0x0000000607067291 */ /* 0x000fc6000f8fe23f */
[----:B------:R-:W-:Y:S01]  /*4400*/  SYNCS.ARRIVE.TRANS64.RED.A1T0 RZ, [UR22], RZ ;  /* 0x000000ffffff79a7 */ /* 0x000fe20008100416 */
[----:B------:R-:W-:-:S04]  /*4410*/  UISETP.LT.AND UP0, UPT, UR45, UR6, UPT ;  /* 0x000000062d00728c */ /* 0x000fc8000bf01270 */
[----:B------:R-:W-:-:S04]  /*4420*/  USEL UR25, UR45, UR6, !UP0 ;  /* 0x000000062d197287 */ /* 0x000fc8000c000000 */
[----:B------:R-:W-:-:S06]  /*4430*/  UISETP.GE.AND UP0, UPT, UR26, UR25, UPT ;  /* 0x000000191a00728c */ /* 0x000fcc000bf06270 */
[----:B------:R-:W-:-:S13]  /*4440*/  PLOP3.LUT P1, PT, PT, PT, UP0, 0x80, 0x0 ;  /* 0x000000000000781c */ /* 0x000fda0003f2f008 */
[----:B------:R-:W-:Y:S05]  /*4450*/  @!P1 BRA `(.L_x_14105) ;  /* 0x0000002800bc9947 */ /* 0x000fea0003800000 */
[----:B01----:R-:W-:Y:S01]  /*4460*/  IMAD.MOV.U32 R9, RZ, RZ, R6 ;  /* 0x000000ffff097224 */ /* 0x003fe200078e0006 */
[----:B------:R-:W-:Y:S01]  /*4470*/  ULDC UR22, c[0x0][0x9d8] ;  /* 0x0002760000167ab9 */ /* 0x000fe20000000800 */
[----:B------:R-:W-:Y:S01]  /*4480*/  IMAD.MOV.U32 R8, RZ, RZ, R5 ;  /* 0x000000ffff087224 */ /* 0x000fe200078e0005 */
[----:B------:R-:W-:-:S06]  /*4490*/  ULDC UR27, c[0x0][0x988] ;  /* 0x00026200001b7ab9 */ /* 0x000fcc0000000800 */
.L_x_14116:
[----:B------:R-:W-:-:S04]  /*44a0*/  UIADD3 UR37, UR37, 0x1, URZ ;  /* 0x0000000125257890 */ /* 0x000fc8000fffe03f */
[----:B------:R-:W-:-:S04]  /*44b0*/  UISETP.NE.AND UP0, UPT, UR37, 0x2, UPT ;  /* 0x000000022500788c */ /* 0x000fc8000bf05270 */
[----:B------:R-:W-:Y:S02]  /*44c0*/  USEL UR6, URZ, 0x1, UP0 ;  /* 0x000000013f067887 */ /* 0x000fe40008000000 */
[----:B------:R-:W-:Y:S02]  /*44d0*/  USEL UR37, UR37, URZ, UP0 ;  /* 0x0000003f25257287 */ /* 0x000fe40008000000 */
[----:B------:R-:W-:Y:S01]  /*44e0*/  ULOP3.LUT UR36, UR36, UR6, URZ, 0x3c, !UPT ;  /* 0x0000000624247292 */ /* 0x000fe2000f8e3c3f */
[----:B------:R-:W-:Y:S11]  /*44f0*/  @!P0 BRA `(.L_x_14106) ;  /* 0x0000000000048947 */ /* 0x000ff60003800000 */
[----:B------:R-:W-:Y:S01]  /*4500*/  BPT.TRAP 0x1 ;  /* 0x000000040000795c */ /* 0x000fe20000300000 */
.L_x_14106:
[----:B------:R-:W0:Y:S01]  /*4510*/  S2UR UR24, SR_CgaCtaId ;  /* 0x00000000001879c3 */ /* 0x000e220000008800 */
[----:B------:R-:W-:Y:S01]  /*4520*/  UMOV UR6, 0x400 ;  /* 0x0000040000067882 */ /* 0x000fe20000000000 */
[----:B------:R-:W-:-:S05]  /*4530*/  IMAD.U32 R7, RZ, RZ, UR36 ;  /* 0x00000024ff077e24 */ /* 0x000fca000f8e00ff */
[----:B------:R-:W-:Y:S01]  /*4540*/  SHF.L.U32 R7, R7, 0x1f, RZ ;  /* 0x0000001f07077819 */ /* 0x000fe200000006ff */
[----:B0-----:R-:W-:-:S04]  /*4550*/  ULEA UR6, UR24, UR6, 0x18 ;  /* 0x0000000618067291 */ /* 0x001fc8000f8ec03f */
[----:B------:R-:W-:-:S09]  /*4560*/  ULEA UR23, UR37, UR6, 0x3 ;  /* 0x0000000625177291 */ /* 0x000fd2000f8e183f */
[----:B------:R0:W1:Y:S01]  /*4570*/  SYNCS.PHASECHK.TRANS64.TRYWAIT P1, [UR23+0x22830], R7 ;  /* 0x02283007ff0075a7 */ /* 0x0000620008020157 */
[----:B------:R-:W-:Y:S05]  /*4580*/  @!P0 BRA `(.L_x_14107) ;  /* 0x0000000000048947 */ /* 0x000fea0003800000 */
[----:B------:R-:W-:Y:S01]  /*4590*/  BPT.TRAP 0x1 ;  /* 0x000000040000795c */ /* 0x000fe20000300000 */
.L_x_14107:
[----:B-1----:R-:W-:Y:S05]  /*45a0*/  @P1 BRA `(.L_x_14108) ;  /* 0x0000000000081947 */ /* 0x002fea0003800000 */
[----:B------:R-:W1:Y:S02]  /*45b0*/  SYNCS.PHASECHK.TRANS64.TRYWAIT P1, [UR23+0x22830], R7 ;  /* 0x02283007ff0075a7 */ /* 0x000e640008020157 */
[----:B-1----:R-:W-:Y:S05]  /*45c0*/  @!P1 BRA `(.L_x_14109) ;  /* 0x0000010000989947 */ /* 0x002fea0003800000 */
.L_x_14108:
        /* <DEDUP_REMOVED lines=26> */
.L_x_14110:
[----:B------:R-:W-:Y:S01]  /*4770*/  UISETP.NE.AND UP0, UPT, UR50, URZ, UPT ;  /* 0x0000003f3200728c */ /* 0x000fe2000bf05270 */
[----:B------:R-:W-:Y:S01]  /*4780*/  FMUL.FTZ R14, R161, UR22 ;  /* 0x00000016a10e7c20 */ /* 0x000fe20008410000 */
[----:B------:R-:W-:Y:S02]  /*4790*/  VIADD R161, R16, UR42 ;  /* 0x0000002a10a17c36 */ /* 0x000fe40008000000 */
[----:B------:R-:W-:Y:S01]  /*47a0*/  FMUL.FTZ R6, R153, UR22 ;  /* 0x0000001699067c20 */ /* 0x000fe20008410000 */
[----:B------:R-:W-:Y:S01]  /*47b0*/  FMUL.FTZ R15, R164, UR22 ;  /* 0x00000016a40f7c20 */ /* 0x000fe20008410000 */
[----:B------:R-:W-:Y:S01]  /*47c0*/  UIMAD UR6, UR26, -0x60, URZ ;  /* 0xffffffa01a0678a4 */ /* 0x000fe2000f8e023f */
[----:B------:R-:W-:Y:S01]  /*47d0*/  PLOP3.LUT P1, PT, PT, PT, UP0, 0x80, 0x0 ;  /* 0x000000000000781c */ /* 0x000fe20003f2f008 */
[----:B------:R-:W-:Y:S01]  /*47e0*/  FMUL.FTZ R11, R156, UR22 ;  /* 0x000000169c0b7c20 */ /* 0x000fe20008410000 */
[----:B------:R-:W-:Y:S01]  /*47f0*/  PLOP3.LUT P2, PT, PT, PT, UP0, 0x80, 0x0 ;  /* 0x000000000000781c */ /* 0x000fe20003f4f008 */
[----:B------:R-:W-:Y:S01]  /*4800*/  FMUL.FTZ R5, R152, UR22 ;  /* 0x0000001698057c20 */ /* 0x000fe20008410000 */
[----:B------:R-:W-:Y:S01]  /*4810*/  FMUL.FTZ R13, R160, UR22 ;  /* 0x00000016a00d7c20 */ /* 0x000fe20008410000 */
[----:B------:R-:W-:Y:S01]  /*4820*/  @UP0 ULDC UR7, c[0x0][0x44c] ;  /* 0x0001130000070ab9 */ /* 0x000fe20000000800 */
[----:B------:R-:W-:-:S02]  /*4830*/  IMAD.U32 R156, RZ, RZ, UR6 ;  /* 0x00000006ff9c7e24 */ /* 0x000fc4000f8e00ff */
[----:B------:R-:W-:Y:S01]  /*4840*/  FMUL.FTZ R12, R157, UR22 ;  /* 0x000000169d0c7c20 */ /* 0x000fe20008410000 */
[----:B------:R-:W-:Y:S01]  /*4850*/  IMAD.U32 R157, RZ, RZ, UR49 ;  /* 0x00000031ff9d7e24 */ /* 0x000fe2000f8e00ff */
[----:B------:R-:W2:Y:S01]  /*4860*/  MUFU.TANH R5, R5 ;  /* 0x0000000500057308 */ /* 0x000ea20000002400 */
[----:B------:R-:W-:Y:S01]  /*4870*/  FMUL.FTZ R10, R154, UR22 ;  /* 0x000000169a0a7c20 */ /* 0x000fe20008410000 */
[----:B------:R-:W-:Y:S01]  /*4880*/  IADD3 R156, -R2, 0x1, R156 ;  /* 0x00000001029c7810 */ /* 0x000fe20007ffe19c */
[----:B------:R-:W-:Y:S01]  /*4890*/  FMUL.FTZ R154, R173, UR22 ;  /* 0x00000016ad9a7c20 */ /* 0x000fe20008410000 */
[----:B------:R-:W-:Y:S01]  /*48a0*/  @P1 IMAD.HI.U32 R153, R161, UR7, RZ ;  /* 0x00000007a1991c27 */ /* 0x000fe2000f8e00ff */
[----:B------:R-:W-:Y:S01]  /*48b0*/  @UP0 ULDC UR7, c[0x0][0x450] ;  /* 0x0001140000070ab9 */ /* 0x000fe20000000800 */
[----:B------:R-:W-:Y:S02]  /*48c0*/  IADD3 R156, -R157, UR48, R156 ;  /* 0x000000309d9c7c10 */ /* 0x000fe4000fffe19c */
[----:B------:R-:W-:Y:S01]  /*48d0*/  FMUL.FTZ R155, R155, UR22 ;  /* 0x000000169b9b7c20 */ /* 0x000fe20008410000 */
[----:B------:R-:W3:Y:S01]  /*48e0*/  MUFU.TANH R13, R13 ;  /* 0x0000000d000d7308 */ /* 0x000ee20000002400 */
[----:B------:R-:W-:Y:S01]  /*48f0*/  @P2 SHF.R.U32.HI R161, RZ, UR7, R153 ;  /* 0x00000007ffa12c19 */ /* 0x000fe20008011699 */
[----:B------:R-:W-:Y:S01]  /*4900*/  FMUL.FTZ R153, R172, UR22 ;  /* 0x00000016ac997c20 */ /* 0x000fe20008410000 */
[----:B------:R-:W-:Y:S01]  /*4910*/  FMUL.FTZ R158, R158, UR22 ;  /* 0x000000169e9e7c20 */ /* 0x000fe20008410000 */
[----:B------:R-:W-:Y:S01]  /*4920*/  FMUL.FTZ R157, R176, UR22 ;  /* 0x00000016b09d7c20 */ /* 0x000fe20008410000 */
[----:B------:R-:W-:Y:S01]  /*4930*/  FMUL.FTZ R159, R159, UR22 ;  /* 0x000000169f9f7c20 */ /* 0x000fe20008410000 */
[----:B------:R-:W4:Y:S01]  /*4940*/  SHFL.IDX PT, R164, R161, RZ, 0x1c1f ;  /* 0x001c1fffa1a47589 */ /* 0x000f2200000e0000 */
[----:B------:R-:W-:Y:S01]  /*4950*/  FMUL.FTZ R162, R162, UR22 ;  /* 0x00000016a2a27c20 */ /* 0x000fe20008410000 */
[----:B------:R-:W5:Y:S01]  /*4960*/  MUFU.TANH R14, R14 ;  /* 0x0000000e000e7308 */ /* 0x000f620000002400 */
[----:B------:R-:W-:Y:S01]  /*4970*/  FMUL.FTZ R163, R163, UR22 ;  /* 0x00000016a3a37c20 */ /* 0x000fe20008410000 */
[----:B------:R-:W0:Y:S01]  /*4980*/  SHFL.IDX PT, R172, R161, 0x1, 0x1c1f ;  /* 0x003c1f00a1ac7f89 */ /* 0x000e2200000e0000 */
        /* <DEDUP_REMOVED lines=19> */
[----:B----4-:R-:W-:-:S02]  /*4ac0*/  IMAD.IADD R164, R156, 0x1, R164 ;  /* 0x000000019ca47824 */ /* 0x010fc400078e02a4 */
[----:B------:R-:W-:Y:S01]  /*4ad0*/  FMUL.FTZ R191, R191, UR22 ;  /* 0x00000016bfbf7c20 */ /* 0x000fe20008410000 */
[----:B------:R-:W4:Y:S01]  /*4ae0*/  MUFU.TANH R10, R10 ;  /* 0x0000000a000a7308 */ /* 0x000f220000002400 */
[----:B------:R-:W-:Y:S01]  /*4af0*/  FMUL.FTZ R152, R169, UR22 ;  /* 0x00000016a9987c20 */ /* 0x000fe20008410000 */
[----:B0-----:R-:W-:Y:S01]  /*4b00*/  IMAD.IADD R172, R156, 0x1, R172 ;  /* 0x000000019cac7824 */ /* 0x001fe200078e02ac */
[C---:B------:R-:W-:Y:S01]  /*4b10*/  ISETP.GT.AND P5, PT, R164.reuse, RZ, PT ;  /* 0x000000ffa400720c */ /* 0x040fe20003fa4270 */
[----:B------:R-:W-:Y:S01]  /*4b20*/  FMUL.FTZ R169, R181, UR22 ;  /* 0x00000016b5a97c20 */ /* 0x000fe20008410000 */
[----:B------:R-:W-:Y:S01]  /*4b30*/  ISETP.GT.AND P1, PT, R164, 0x10, PT ;  /* 0x00000010a400780c */ /* 0x000fe20003f24270 */
[----:B------:R-:W-:Y:S01]  /*4b40*/  FMUL.FTZ R194, R194, UR22 ;  /* 0x00000016c2c27c20 */ /* 0x000fe20008410000 */
[----:B------:R-:W-:Y:S01]  /*4b50*/  ISETP.GT.AND P6, PT, R164, 0x11, PT ;  /* 0x00000011a400780c */ /* 0x000fe20003fc4270 */
[----:B------:R-:W-:Y:S01]  /*4b60*/  MUFU.TANH R156, R162 ;  /* 0x000000a2009c7308 */ /* 0x000fe20000002400 */
[----:B--2---:R-:W-:Y:S01]  /*4b70*/  FSEL R161, R5, -INF , P5 ;  /* 0xff80000005a17808 */ /* 0x004fe20002800000 */
[----:B------:R-:W-:Y:S01]  /*4b80*/  FMUL.FTZ R195, R195, UR22 ;  /* 0x00000016c3c37c20 */ /* 0x000fe20008410000 */
[----:B---3--:R-:W-:Y:S01]  /*4b90*/  FSEL R13, R13, -INF , P1 ;  /* 0xff8000000d0d7808 */ /* 0x008fe20000800000 */
[----:B------:R-:W-:Y:S01]  /*4ba0*/  FMUL.FTZ R198, R198, UR22 ;  /* 0x00000016c6c67c20 */ /* 0x000fe20008410000 */
[----:B------:R-:W-:Y:S01]  /*4bb0*/  ISETP.GT.AND P1, PT, R164, 0x28, PT ;  /* 0x00000028a400780c */ /* 0x000fe20003f24270 */
[----:B------:R-:W-:Y:S01]  /*4bc0*/  FMUL.FTZ R173, R184, UR22 ;  /* 0x00000016b8ad7c20 */ /* 0x000fe20008410000 */
[----:B-----5:R-:W-:Y:S01]  /*4bd0*/  FSEL R14, R14, -INF , P6 ;  /* 0xff8000000e0e7808 */ /* 0x020fe20003000000 */
[----:B------:R-:W0:Y:S01]  /*4be0*/  MUFU.TANH R5, R155 ;  /* 0x0000009b00057308 */ /* 0x000e220000002400 */
[----:B------:R-:W-:Y:S01]  /*4bf0*/  ISETP.GT.AND P6, PT, R164, 0x29, PT ;  /* 0x00000029a400780c */ /* 0x000fe20003fc4270 */
[----:B------:R-:W-:Y:S01]  /*4c00*/  FMUL.FTZ R199, R199, UR22 ;  /* 0x00000016c7c77c20 */ /* 0x000fe20008410000 */
[----:B-1----:R-:W-:Y:S01]  /*4c10*/  FSEL R176, R153, -INF , P1 ;  /* 0xff80000099b07808 */ /* 0x002fe20000800000 */
[----:B------:R-:W-:Y:S01]  /*4c20*/  UMOV UR10, UR27 ;  /* 0x0000001b000a7c82 */ /* 0x000fe20008000000 */
[----:B------:R-:W-:Y:S01]  /*4c30*/  FSEL R154, R154, -INF , P6 ;  /* 0xff8000009a9a7808 */ /* 0x000fe20003000000 */
[----:B------:R-:W-:Y:S01]  /*4c40*/  FMUL.FTZ R185, R185, UR22 ;  /* 0x00000016b9b97c20 */ /* 0x000fe20008410000 */
[----:B------:R-:W-:Y:S01]  /*4c50*/  ISETP.GT.AND P6, PT, R172, RZ, PT ;  /* 0x000000ffac00720c */ /* 0x000fe20003fc4270 */
[----:B------:R-:W1:Y:S01]  /*4c60*/  MUFU.TANH R153, R158 ;  /* 0x0000009e00997308 */ /* 0x000e620000002400 */
[----:B------:R-:W-:Y:S01]  /*4c70*/  ISETP.GT.AND P4, PT, R164, 0x1, PT ;  /* 0x00000001a400780c */ /* 0x000fe20003f84270 */
[----:B------:R-:W-:Y:S01]  /*4c80*/  FMUL.FTZ R188, R188, UR22 ;  /* 0x00000016bcbc7c20 */ /* 0x000fe20008410000 */
[----:B----4-:R-:W-:Y:S01]  /*4c90*/  FSEL R10, R10, -INF , P6 ;  /* 0xff8000000a0a7808 */ /* 0x010fe20003000000 */
        /* <DEDUP_REMOVED lines=8> */
[----:B------:R-:W-:Y:S01]  /*4d20*/  UIADD3 UR6, UR23, 0x22840, URZ ;  /* 0x0002284017067890 */ /* 0x000fe2000fffe03f */
[----:B------:R-:W-:-:S02]  /*4d30*/  ISETP.GT.AND P2, PT, R164, 0x9, PT ;  /* 0x00000009a400780c */ /* 0x000fc40003f44270 */
[----:B------:R-:W-:Y:S01]  /*4d40*/  ISETP.GT.AND P5, PT, R164, 0x18, PT ;  /* 0x00000018a400780c */ /* 0x000fe20003fa4270 */
[----:B------:R-:W0:Y:S01]  /*4d50*/  MUFU.TANH R158, R163 ;  /* 0x000000a3009e7308 */ /* 0x000e220000002400 */
[----:B-1----:R-:W-:Y:S01]  /*4d60*/  FSEL R153, R153, -INF , P6 ;  /* 0xff80000099997808 */ /* 0x002fe20003000000 */
[----:B------:R-:W-:Y:S01]  /*4d70*/  UPRMT UR6, UR24, 0x654, UR6 ;  /* 0x0000065418067896 */ /* 0x000fe20008000006 */
[----:B------:R-:W-:Y:S02]  /*4d80*/  ISETP.GT.AND P6, PT, R172, 0x9, PT ;  /* 0x00000009ac00780c */ /* 0x000fe40003fc4270 */
[----:B------:R-:W-:-:S03]  /*4d90*/  ISETP.GT.AND P1, PT, R164, 0x40, PT ;  /* 0x00000040a400780c */ /* 0x000fc60003f24270 */
[----:B------:R-:W1:Y:S01]  /*4da0*/  MUFU.TANH R6, R6 ;  /* 0x0000000600067308 */ /* 0x000e620000002400 */
[----:B--2---:R-:W-:Y:S02]  /*4db0*/  FSEL R155, R155, -INF , P6 ;  /* 0xff8000009b9b7808 */ /* 0x004fe40003000000 */
[----:B------:R-:W-:Y:S01]  /*4dc0*/  ISETP.GT.AND P6, PT, R172, 0x10, PT ;  /* 0x00000010ac00780c */ /* 0x000fe20003fc4270 */
[----:B------:R-:W-:Y:S03]  /*4dd0*/  SYNCS.ARRIVE.TRANS64.RED.A1T0 RZ, [UR6], RZ ;  /* 0x000000ffffff79a7 */ /* 0x000fe60008100406 */
[----:B------:R-:W-:Y:S01]  /*4de0*/  FSEL R156, R156, -INF , P6 ;  /* 0xff8000009c9c7808 */ /* 0x000fe20003000000 */
[----:B------:R-:W2:Y:S01]  /*4df0*/  MUFU.TANH R159, R166 ;  /* 0x000000a6009f7308 */ /* 0x000ea20000002400 */
[----:B------:R-:W-:-:S04]  /*4e00*/  ISETP.GT.AND P6, PT, R172, 0x11, PT ;  /* 0x00000011ac00780c */ /* 0x000fc80003fc4270 */
[----:B0-----:R-:W-:Y:S02]  /*4e10*/  FSEL R158, R158, -INF , P6 ;  /* 0xff8000009e9e7808 */ /* 0x001fe40003000000 */
        /* <DEDUP_REMOVED lines=29> */
[C---:B------:R-:W-:Y:S02]  /*4ff0*/  ISETP.GT.AND P6, PT, R172.reuse, 0x30, PT ;  /* 0x00000030ac00780c */ /* 0x040fe40003fc4270 */
[----:B------:R-:W-:Y:S01]  /*5000*/  FMNMX.FTZ R6, R163, R6, !PT ;  /* 0x00000006a3067209 */ /* 0x000fe20007810000 */
[----:B------:R-:W1:Y:S01]  /*5010*/  MUFU.TANH R175, R182 ;  /* 0x000000b600af7308 */ /* 0x000e620000002400 */
[----:B--2---:R-:W-:Y:S02]  /*5020*/  FSEL R171, R171, -INF , P6 ;  /* 0xff800000abab7808 */ /* 0x004fe40003000000 */
[----:B------:R-:W-:-:S02]  /*5030*/  ISETP.GT.AND P6, PT, R172, 0x31, PT ;  /* 0x00000031ac00780c */ /* 0x000fc40003fc4270 */
        /* <DEDUP_REMOVED lines=28> */
[----:B------:R-:W-:Y:S02]  /*5200*/  FMNMX.FTZ R6, R179, R6, !PT ;  /* 0x00000006b3067209 */ /* 0x000fe40007810000 */
[----:B------:R-:W-:Y:S02]  /*5210*/  ISETP.GT.AND P6, PT, R172, 0x50, PT ;  /* 0x00000050ac00780c */ /* 0x000fe40003fc4270 */
[----:B------:R-:W-:Y:S01]  /*5220*/  FMNMX.FTZ R6, R180, R6, !PT ;  /* 0x00000006b4067209 */ /* 0x000fe20007810000 */
[----:B------:R-:W0:Y:S01]  /*5230*/  MUFU.TANH R184, R198 ;  /* 0x000000c600b87308 */ /* 0x000e220000002400 */
[----:B-1----:R-:W-:Y:S02]  /*5240*/  FSEL R182, R182, -INF , P6 ;  /* 0xff800000b6b67808 */ /* 0x002fe40003000000 */
[----:B------:R-:W-:-:S02]  /*5250*/  ISETP.GT.AND P6, PT, R172, 0x51, PT ;  /* 0x00000051ac00780c */ /* 0x000fc40003fc4270 */
        /* <DEDUP_REMOVED lines=11> */
[----:B------:R-:W-:-:S04]  /*5310*/  FMNMX.FTZ R6, R184, R6, !PT ;  /* 0x00000006b8067209 */ /* 0x000fc80007810000 */
[----:B------:R-:W-:Y:S01]  /*5320*/  FMNMX.FTZ R6, R172, R6, !PT ;  /* 0x00000006ac067209 */ /* 0x000fe20007810000 */
[----:B------:R-:W1:Y:S01]  /*5330*/  MUFU.TANH R15, R15 ;  /* 0x0000000f000f7308 */ /* 0x000e620000002400 */
[----:B--2---:R-:W-:Y:S02]  /*5340*/  FSEL R11, R11, -INF , P3 ;  /* 0xff8000000b0b7808 */ /* 0x004fe40001800000 */
[----:B------:R-:W-:Y:S01]  /*5350*/  ISETP.GT.AND P3, PT, R164, 0x20, PT ;  /* 0x00000020a400780c */ /* 0x000fe20003f64270 */
[----:B------:R-:W2:Y:S04]  /*5360*/  SHFL.BFLY PT, R186, R6, 0x2, 0x1f ;  /* 0x0c401f0006ba7f89 */ /* 0x000ea800000e0000 */
[----:B------:R-:W3:Y:S01]  /*5370*/  MUFU.TANH R20, R20 ;  /* 0x0000001400147308 */ /* 0x000ee20000002400 */
[----:B0-----:R-:W-:-:S02]  /*5380*/  FSEL R12, R12, -INF , P2 ;  /* 0xff8000000c0c7808 */ /* 0x001fc40001000000 */
[----:B------:R-:W-:-:S05]  /*5390*/  ISETP.GT.AND P2, PT, R164, 0x21, PT ;  /* 0x00000021a400780c */ /* 0x000fca0003f44270 */
[----:B------:R-:W0:Y:S01]  /*53a0*/  MUFU.TANH R21, R21 ;  /* 0x0000001500157308 */ /* 0x000e220000002400 */
[----:B-1----:R-:W-:Y:S02]  /*53b0*/  FSEL R15, R15, -INF , P5 ;  /* 0xff8000000f0f7808 */ /* 0x002fe40002800000 */
[----:B------:R-:W-:-:S05]  /*53c0*/  ISETP.GT.AND P5, PT, R164, 0x30, PT ;  /* 0x00000030a400780c */ /* 0x000fca0003fa4270 */
[----:B------:R-:W1:Y:S01]  /*53d0*/  MUFU.TANH R152, R152 ;  /* 0x0000009800987308 */ /* 0x000e620000002400 */
[----:B---3--:R-:W-:Y:S02]  /*53e0*/  FSEL R20, R20, -INF , P4 ;  /* 0xff80000014147808 */ /* 0x008fe40002000000 */
[----:B------:R-:W-:Y:S02]  /*53f0*/  ISETP.GT.AND P4, PT, R164, 0x31, PT ;  /* 0x00000031a400780c */ /* 0x000fe40003f84270 */
[----:B--2---:R-:W-:-:S03]  /*5400*/  FMNMX.FTZ R6, R6, R186, !PT ;  /* 0x000000ba06067209 */ /* 0x004fc60007810000 */
[----:B------:R-:W2:Y:S01]  /*5410*/  MUFU.TANH R157, R157 ;  /* 0x0000009d009d7308 */ /* 0x000ea20000002400 */
[----:B0-----:R-:W-:Y:S01]  /*5420*/  FSEL R21, R21, -INF , P3 ;  /* 0xff80000015157808 */ /* 0x001fe20001800000 */
[----:B------:R-:W0:Y:S01]  /*5430*/  SHFL.BFLY PT, R186, R6, 0x1, 0x1f ;  /* 0x0c201f0006ba7f89 */ /* 0x000e2200000e0000 */
        /* <DEDUP_REMOVED lines=9> */
[----:B0-----:R-:W-:Y:S02]  /*54d0*/  FMNMX.FTZ R6, R6, R186, !PT ;  /* 0x000000ba06067209 */ /* 0x001fe40007810000 */
[----:B------:R-:W-:Y:S02]  /*54e0*/  ISETP.GT.AND P4, PT, R164, 0x50, PT ;  /* 0x00000050a400780c */ /* 0x000fe40003f84270 */
[C---:B------:R-:W-:Y:S01]  /*54f0*/  FSETP.NEU.FTZ.AND P6, PT, R6.reuse, -INF , PT ;  /* 0xff8000000600780b */ /* 0x040fe20003fdd000 */
[----:B------:R-:W-:Y:S01]  /*5500*/  FMUL.FTZ R187, R6, UR10 ;  /* 0x0000000a06bb7c20 */ /* 0x000fe20008410000 */
[----:B------:R-:W0:Y:S01]  /*5510*/  MUFU.TANH R173, R173 ;  /* 0x000000ad00ad7308 */ /* 0x000e220000002400 */
[----:B-1----:R-:W-:-:S02]  /*5520*/  FSEL R168, R168, -INF , P3 ;  /* 0xff800000a8a87808 */ /* 0x002fc40001800000 */
[----:B------:R-:W-:Y:S02]  /*5530*/  FSEL R186, R6, RZ, P6 ;  /* 0x000000ff06ba7208 */ /* 0x000fe40003000000 */
[----:B------:R-:W-:Y:S02]  /*5540*/  FSEL R187, R187, RZ, P6 ;  /* 0x000000ffbbbb7208 */ /* 0x000fe40003000000 */
[----:B------:R-:W-:Y:S01]  /*5550*/  ISETP.GT.AND P6, PT, R164, 0x41, PT ;  /* 0x00000041a400780c */ /* 0x000fe20003fc4270 */
[----:B------:R-:W-:Y:S01]  /*5560*/  FADD.FTZ R186, -R186, R9 ;  /* 0x00000009baba7221 */ /* 0x000fe20000010100 */
[----:B--2---:R-:W-:Y:S01]  /*5570*/  FSEL R169, R169, -INF , P2 ;  /* 0xff800000a9a97808 */ /* 0x004fe20001000000 */
[--C-:B------:R-:W-:Y:S01]  /*5580*/  FFMA.FTZ R10, R10, UR10, -R187.reuse ;  /* 0x0000000a0a0a7c23 */ /* 0x100fe200080108bb */
        /* <DEDUP_REMOVED lines=25> */
[----:B-1----:R-:W-:Y:S01]  /*5720*/  FMUL.FTZ R10, R186, UR10 ;  /* 0x0000000aba0a7c20 */ /* 0x002fe20008410000 */
[--C-:B------:R-:W-:Y:S01]  /*5730*/  FFMA.FTZ R184, R184, UR10, -R187.reuse ;  /* 0x0000000ab8b87c23 */ /* 0x100fe200080108bb */
[----:B------:R-:W-:Y:S01]  /*5740*/  FFMA.FTZ R172, R172, UR10, -R187 ;  /* 0x0000000aacac7c23 */ /* 0x000fe200080108bb */
[----:B------:R-:W-:Y:S01]  /*5750*/  FMUL.FTZ R187, R193, UR22 ;  /* 0x00000016c1bb7c20 */ /* 0x000fe20008410000 */
[----:B0-----:R-:W-:-:S02]  /*5760*/  FSEL R173, R173, -INF , P1 ;  /* 0xff800000adad7808 */ /* 0x001fc40000800000 */
[----:B--2---:R-:W-:Y:S01]  /*5770*/  FSEL R9, R9, -INF , P6 ;  /* 0xff80000009097808 */ /* 0x004fe20003000000 */
[----:B------:R-:W0:Y:S01]  /*5780*/  MUFU.EX2 R10, R10 ;  /* 0x0000000a000a7308 */ /* 0x000e220000000800 */
[C---:B------:R-:W-:Y:S02]  /*5790*/  ISETP.GT.AND P6, PT, R164.reuse, 0x48, PT ;  /* 0x00000048a400780c */ /* 0x040fe40003fc4270 */
[C---:B------:R-:W-:Y:S02]  /*57a0*/  ISETP.GT.AND P3, PT, R164.reuse, 0x51, PT ;  /* 0x00000051a400780c */ /* 0x040fe40003f64270 */
[C---:B------:R-:W-:Y:S02]  /*57b0*/  ISETP.GT.AND P2, PT, R164.reuse, 0x58, PT ;  /* 0x00000058a400780c */ /* 0x040fe40003f44270 */
[----:B------:R-:W-:Y:S01]  /*57c0*/  ISETP.GT.AND P1, PT, R164, 0x59, PT ;  /* 0x00000059a400780c */ /* 0x000fe20003f24270 */
[----:B------:R-:W1:Y:S08]  /*57d0*/  MUFU.EX2 R155, R155 ;  /* 0x0000009b009b7308 */ /* 0x000e700000000800 */
[----:B------:R-:W2:Y:S01]  /*57e0*/  MUFU.TANH R187, R187 ;  /* 0x000000bb00bb7308 */ /* 0x000ea20000002400 */
[----:B0-----:R-:W-:Y:S01]  /*57f0*/  FFMA.FTZ R4, R10, R4, R153 ;  /* 0x000000040a047223 */ /* 0x001fe20000010099 */
[----:B------:R-:W-:Y:S01]  /*5800*/  F2FP.BF16.F32.PACK_AB R153, R5, R153 ;  /* 0x000000990599723e */ /* 0x000fe200000010ff */
[-C--:B------:R-:W-:Y:S01]  /*5810*/  FMUL.FTZ R26, R26, R10.reuse ;  /* 0x0000000a1a1a7220 */ /* 0x080fe20000410000 */
[----:B------:R-:W-:Y:S01]  /*5820*/  FMUL.FTZ R27, R27, R10 ;  /* 0x0000000a1b1b7220 */ /* 0x000fe20000410000 */
[----:B------:R-:W-:Y:S01]  /*5830*/  FADD.FTZ R4, R5, R4 ;  /* 0x0000000405047221 */ /* 0x000fe20000010000 */
[----:B------:R-:W-:Y:S01]  /*5840*/  FMNMX.FTZ R5, R161, R8, !PT ;  /* 0x00000008a1057209 */ /* 0x000fe20007810000 */
[-C--:B------:R-:W-:Y:S01]  /*5850*/  FMUL.FTZ R30, R30, R10.reuse ;  /* 0x0000000a1e1e7220 */ /* 0x080fe20000410000 */
[----:B------:R-:W0:Y:S01]  /*5860*/  MUFU.EX2 R156, R156 ;  /* 0x0000009c009c7308 */ /* 0x000e220000000800 */
[----:B------:R-:W-:Y:S01]  /*5870*/  FADD.FTZ R4, R185, R4 ;  /* 0x00000004b9047221 */ /* 0x000fe20000010000 */
[----:B------:R-:W-:Y:S01]  /*5880*/  FMNMX.FTZ R5, R165, R5, !PT ;  /* 0x00000005a5057209 */ /* 0x000fe20007810000 */
[-C--:B------:R-:W-:Y:S01]  /*5890*/  FMUL.FTZ R31, R31, R10.reuse ;  /* 0x0000000a1f1f7220 */ /* 0x080fe20000410000 */
[-C--:B------:R-:W-:Y:S01]  /*58a0*/  FMUL.FTZ R34, R34, R10.reuse ;  /* 0x0000000a22227220 */ /* 0x080fe20000410000 */
[----:B-1----:R-:W-:Y:S01]  /*58b0*/  FADD.FTZ R4, R155, R4 ;  /* 0x000000049b047221 */ /* 0x002fe20000010000 */
[----:B------:R-:W-:Y:S01]  /*58c0*/  FMNMX.FTZ R5, R11, R5, !PT ;  /* 0x000000050b057209 */ /* 0x000fe20007810000 */
[-C--:B------:R-:W-:Y:S01]  /*58d0*/  FMUL.FTZ R35, R35, R10.reuse ;  /* 0x0000000a23237220 */ /* 0x080fe20000410000 */
[----:B------:R-:W-:Y:S01]  /*58e0*/  F2FP.BF16.F32.PACK_AB R155, R155, R185 ;  /* 0x000000b99b9b723e */ /* 0x000fe200000010ff */
[----:B------:R-:W1:Y:S01]  /*58f0*/  MUFU.EX2 R158, R158 ;  /* 0x0000009e009e7308 */ /* 0x000e620000000800 */
[----:B------:R-:W-:Y:S01]  /*5900*/  FMNMX.FTZ R5, R12, R5, !PT ;  /* 0x000000050c057209 */ /* 0x000fe20007810000 */
[-C--:B------:R-:W-:Y:S01]  /*5910*/  FMUL.FTZ R38, R38, R10.reuse ;  /* 0x0000000a26267220 */ /* 0x080fe20000410000 */
[----:B--2---:R-:W-:Y:S01]  /*5920*/  FSEL R187, R187, -INF , P3 ;  /* 0xff800000bbbb7808 */ /* 0x004fe20001800000 */
[-C--:B------:R-:W-:Y:S01]  /*5930*/  FMUL.FTZ R39, R39, R10.reuse ;  /* 0x0000000a27277220 */ /* 0x080fe20000410000 */
[----:B------:R-:W-:Y:S01]  /*5940*/  FMNMX.FTZ R5, R13, R5, !PT ;  /* 0x000000050d057209 */ /* 0x000fe20007810000 */
[-C--:B------:R-:W-:Y:S01]  /*5950*/  FMUL.FTZ R42, R42, R10.reuse ;  /* 0x0000000a2a2a7220 */ /* 0x080fe20000410000 */
[-C--:B------:R-:W-:Y:S01]  /*5960*/  FMUL.FTZ R43, R43, R10.reuse ;  /* 0x0000000a2b2b7220 */ /* 0x080fe20000410000 */
[----:B0-----:R-:W-:Y:S01]  /*5970*/  FADD.FTZ R4, R156, R4 ;  /* 0x000000049c047221 */ /* 0x001fe20000010000 */
[----:B------:R-:W-:Y:S01]  /*5980*/  FMNMX.FTZ R5, R14, R5, !PT ;  /* 0x000000050e057209 */ /* 0x000fe20007810000 */
[----:B------:R-:W-:Y:S01]  /*5990*/  MUFU.EX2 R159, R159 ;  /* 0x0000009f009f7308 */ /* 0x000fe20000000800 */
[-C--:B------:R-:W-:Y:S01]  /*59a0*/  FMUL.FTZ R46, R46, R10.reuse ;  /* 0x0000000a2e2e7220 */ /* 0x080fe20000410000 */
[-C--:B------:R-:W-:Y:S01]  /*59b0*/  FMUL.FTZ R47, R47, R10.reuse ;  /* 0x0000000a2f2f7220 */ /* 0x080fe20000410000 */
[----:B------:R-:W-:Y:S01]  /*59c0*/  FMNMX.FTZ R5, R15, R5, !PT ;  /* 0x000000050f057209 */ /* 0x000fe20007810000 */
[-C--:B------:R-:W-:Y:S01]  /*59d0*/  FMUL.FTZ R50, R50, R10.reuse ;  /* 0x0000000a32327220 */ /* 0x080fe20000410000 */
[-C--:B------:R-:W-:Y:S01]  /*59e0*/  FMUL.FTZ R51, R51, R10.reuse ;  /* 0x0000000a33337220 */ /* 0x080fe20000410000 */
[-C--:B------:R-:W-:Y:S01]  /*59f0*/  FMUL.FTZ R54, R54, R10.reuse ;  /* 0x0000000a36367220 */ /* 0x080fe20000410000 */
[----:B------:R-:W-:Y:S01]  /*5a00*/  FMNMX.FTZ R185, R20, R5, !PT ;  /* 0x0000000514b97209 */ /* 0x000fe20007810000 */
[----:B------:R-:W-:Y:S01]  /*5a10*/  MUFU.EX2 R162, R162 ;  /* 0x000000a200a27308 */ /* 0x000fe20000000800 */
[----:B-1----:R-:W-:Y:S01]  /*5a20*/  FADD.FTZ R4, R158, R4 ;  /* 0x000000049e047221 */ /* 0x002fe20000010000 */
[-C--:B------:R-:W-:Y:S01]  /*5a30*/  FMUL.FTZ R55, R55, R10.reuse ;  /* 0x0000000a37377220 */ /* 0x080fe20000410000 */
[----:B------:R-:W-:Y:S01]  /*5a40*/  FMNMX.FTZ R185, R21, R185, !PT ;  /* 0x000000b915b97209 */ /* 0x000fe20007810000 */
[-C--:B------:R-:W-:Y:S01]  /*5a50*/  FMUL.FTZ R58, R58, R10.reuse ;  /* 0x0000000a3a3a7220 */ /* 0x080fe20000410000 */
[-C--:B------:R-:W-:Y:S01]  /*5a60*/  FMUL.FTZ R59, R59, R10.reuse ;  /* 0x0000000a3b3b7220 */ /* 0x080fe20000410000 */
[-C--:B------:R-:W-:Y:S01]  /*5a70*/  FMUL.FTZ R62, R62, R10.reuse ;  /* 0x0000000a3e3e7220 */ /* 0x080fe20000410000 */
[----:B------:R-:W-:Y:S01]  /*5a80*/  FMNMX.FTZ R185, R152, R185, !PT ;  /* 0x000000b998b97209 */ /* 0x000fe20007810000 */
[----:B------:R0:W1:Y:S01]  /*5a90*/  MUFU.TANH R5, R188 ;  /* 0x000000bc00057308 */ /* 0x0000620000002400 */
        /* <DEDUP_REMOVED lines=8> */
[----:B0-----:R-:W-:Y:S01]  /*5b20*/  FMUL.FTZ R188, R189, UR22 ;  /* 0x00000016bdbc7c20 */ /* 0x001fe20008410000 */
[----:B------:R-:W-:Y:S01]  /*5b30*/  FMUL.FTZ R74, R74, R10 ;  /* 0x0000000a4a4a7220 */ /* 0x000fe20000410000 */
[----:B------:R-:W-:Y:S01]  /*5b40*/  FMNMX.FTZ R186, R157, R186, !PT ;  /* 0x000000ba9dba7209 */ /* 0x000fe20007810000 */
[-C--:B------:R-:W-:Y:S01]  /*5b50*/  FMUL.FTZ R75, R75, R10.reuse ;  /* 0x0000000a4b4b7220 */ /* 0x080fe20000410000 */
[-C--:B------:R-:W-:Y:S01]  /*5b60*/  FMUL.FTZ R78, R78, R10.reuse ;  /* 0x0000000a4e4e7220 */ /* 0x080fe20000410000 */
[----:B------:R-:W-:Y:S01]  /*5b70*/  FMUL.FTZ R79, R79, R10 ;  /* 0x0000000a4f4f7220 */ /* 0x000fe20000410000 */
[----:B------:R-:W-:Y:S01]  /*5b80*/  FMNMX.FTZ R186, R160, R186, !PT ;  /* 0x000000baa0ba7209 */ /* 0x000fe20007810000 */
[----:B------:R-:W0:Y:S01]  /*5b90*/  MUFU.TANH R188, R188 ;  /* 0x000000bc00bc7308 */ /* 0x000e220000002400 */
[----:B-1----:R-:W-:Y:S01]  /*5ba0*/  FSEL R164, R5, -INF , P6 ;  /* 0xff80000005a47808 */ /* 0x002fe20003000000 */
[----:B------:R-:W-:Y:S01]  /*5bb0*/  FMUL.FTZ R82, R82, R10 ;  /* 0x0000000a52527220 */ /* 0x000fe20000410000 */
[----:B------:R-:W-:Y:S01]  /*5bc0*/  FMNMX.FTZ R186, R168, R186, !PT ;  /* 0x000000baa8ba7209 */ /* 0x000fe20007810000 */
[-C--:B------:R-:W-:Y:S01]  /*5bd0*/  FMUL.FTZ R83, R83, R10.reuse ;  /* 0x0000000a53537220 */ /* 0x080fe20000410000 */
[-C--:B------:R-:W-:Y:S01]  /*5be0*/  FMUL.FTZ R86, R86, R10.reuse ;  /* 0x0000000a56567220 */ /* 0x080fe20000410000 */
[----:B------:R-:W-:Y:S01]  /*5bf0*/  FMUL.FTZ R87, R87, R10 ;  /* 0x0000000a57577220 */ /* 0x000fe20000410000 */
        /* <DEDUP_REMOVED lines=9> */
[----:B------:R-:W2:Y:S01]  /*5c90*/  MUFU.TANH R186, R196 ;  /* 0x000000c400ba7308 */ /* 0x000ea20000002400 */
[----:B0-----:R-:W-:Y:S01]  /*5ca0*/  FSEL R188, R188, -INF , P5 ;  /* 0xff800000bcbc7808 */ /* 0x001fe20002800000 */
[-C--:B------:R-:W-:Y:S01]  /*5cb0*/  FMUL.FTZ R99, R99, R10.reuse ;  /* 0x0000000a63637220 */ /* 0x080fe20000410000 */
[----:B------:R-:W-:Y:S01]  /*5cc0*/  FMNMX.FTZ R5, R164, R5, !PT ;  /* 0x00000005a4057209 */ /* 0x000fe20007810000 */
[-C--:B------:R-:W-:Y:S01]  /*5cd0*/  FMUL.FTZ R102, R102, R10.reuse ;  /* 0x0000000a66667220 */ /* 0x080fe20000410000 */
[-C--:B------:R-:W-:Y:S01]  /*5ce0*/  FMUL.FTZ R103, R103, R10.reuse ;  /* 0x0000000a67677220 */ /* 0x080fe20000410000 */
[-C--:B------:R-:W-:Y:S01]  /*5cf0*/  FMUL.FTZ R106, R106, R10.reuse ;  /* 0x0000000a6a6a7220 */ /* 0x080fe20000410000 */
[----:B------:R-:W-:Y:S01]  /*5d00*/  FMNMX.FTZ R5, R188, R5, !PT ;  /* 0x00000005bc057209 */ /* 0x000fe20007810000 */
[----:B------:R-:W0:Y:S01]  /*5d10*/  MUFU.TANH R189, R197 ;  /* 0x000000c500bd7308 */ /* 0x000e220000002400 */
        /* <DEDUP_REMOVED lines=16> */
[----:B0-----:R-:W-:Y:S01]  /*5e20*/  FSEL R189, R189, -INF , P1 ;  /* 0xff800000bdbd7808 */ /* 0x001fe20000800000 */
[-C--:B------:R-:W-:Y:S01]  /*5e30*/  FMUL.FTZ R126, R126, R10.reuse ;  /* 0x0000000a7e7e7220 */ /* 0x080fe20000410000 */
[-C--:B------:R-:W-:Y:S01]  /*5e40*/  FMUL.FTZ R127, R127, R10.reuse ;  /* 0x0000000a7f7f7220 */ /* 0x080fe20000410000 */
[-C--:B------:R-:W-:Y:S01]  /*5e50*/  FMUL.FTZ R130, R130, R10.reuse ;  /* 0x0000000a82827220 */ /* 0x080fe20000410000 */
[----:B------:R-:W-:Y:S01]  /*5e60*/  FMNMX.FTZ R5, R189, R5, !PT ;  /* 0x00000005bd057209 */ /* 0x000fe20007810000 */
[-C--:B------:R-:W-:Y:S01]  /*5e70*/  FMUL.FTZ R131, R131, R10.reuse ;  /* 0x0000000a83837220 */ /* 0x080fe20000410000 */
[-C--:B------:R-:W-:Y:S01]  /*5e80*/  FMUL.FTZ R134, R134, R10.reuse ;  /* 0x0000000a86867220 */ /* 0x080fe20000410000 */
[----:B------:R-:W-:Y:S01]  /*5e90*/  MUFU.EX2 R170, R170 ;  /* 0x000000aa00aa7308 */ /* 0x000fe20000000800 */
[-C--:B------:R-:W-:Y:S01]  /*5ea0*/  FMUL.FTZ R135, R135, R10.reuse ;  /* 0x0000000a87877220 */ /* 0x080fe20000410000 */
        /* <DEDUP_REMOVED lines=9> */
[----:B------:R-:W-:-:S05]  /*5f40*/  FMUL.FTZ R151, R151, R10 ;  /* 0x0000000a97977220 */ /* 0x000fca0000410000 */
        /* <DEDUP_REMOVED lines=9> */
[----:B------:R-:W-:-:S04]  /*5fe0*/  FSETP.NEU.FTZ.AND P1, PT, R5, -INF , PT ;  /* 0xff8000000500780b */ /* 0x000fc80003f3d000 */
[----:B------:R-:W-:-:S03]  /*5ff0*/  FSEL R190, R5, RZ, P1 ;  /* 0x000000ff05be7208 */ /* 0x000fc60000800000 */
[----:B------:R-:W-:Y:S02]  /*6000*/  MUFU.EX2 R181, R181 ;  /* 0x000000b500b57308 */ /* 0x000fe40000000800 */
[----:B------:R-:W-:Y:S01]  /*6010*/  FADD.FTZ R8, -R190, R8 ;  /* 0x00000008be087221 */ /* 0x000fe20000010100 */
[----:B------:R-:W-:-:S03]  /*6020*/  FMUL.FTZ R190, R5, UR10 ;  /* 0x0000000a05be7c20 */ /* 0x000fc60008410000 */
[----:B------:R-:W-:Y:S02]  /*6030*/  FMUL.FTZ R8, R8, UR10 ;  /* 0x0000000a08087c20 */ /* 0x000fe40008410000 */
[----:B------:R-:W-:Y:S01]  /*6040*/  MUFU.EX2 R182, R182 ;  /* 0x000000b600b67308 */ /* 0x000fe20000000800 */
[----:B------:R-:W-:-:S05]  /*6050*/  FSEL R190, R190, RZ, P1 ;  /* 0x000000ffbebe7208 */ /* 0x000fca0000800000 */
        /* <DEDUP_REMOVED lines=14> */
[----:B------:R-:W-:Y:S01]  /*6140*/  F2FP.BF16.F32.PACK_AB R157, R158, R156 ;  /* 0x0000009c9e9d723e */ /* 0x000fe200000010ff */
        /* <DEDUP_REMOVED lines=12> */
[----:B0-----:R-:W-:Y:S01]  /*6210*/  FFMA.FTZ R154, R8, R3, R161 ;  /* 0x00000003089a7223 */ /* 0x001fe200000100a1 */
[--C-:B------:R-:W-:Y:S01]  /*6220*/  FFMA.FTZ R186, R186, UR10, -R190.reuse ;  /* 0x0000000ababa7c23 */ /* 0x100fe200080108be */
[----:B------:R-:W-:Y:S01]  /*6230*/  FFMA.FTZ R189, R189, UR10, -R190 ;  /* 0x0000000abdbd7c23 */ /* 0x000fe200080108be */
        /* <DEDUP_REMOVED lines=23> */
[----:B------:R-:W-:Y:S01]  /*63b0*/  FADD.FTZ R12, R159, R4 ;  /* 0x000000049f0c7221 */ /* 0x000fe20000010000 */
[----:B------:R-:W-:Y:S01]  /*63c0*/  F2FP.BF16.F32.PACK_AB R159, R162, R159 ;  /* 0x0000009fa29f723e */ /* 0x000fe200000010ff */
        /* <DEDUP_REMOVED lines=37> */
[----:B0-----:R-:W-:Y:S01]  /*6620*/  F2FP.BF16.F32.PACK_AB R152, R165, R161 ;  /* 0x000000a1a598723e */ /* 0x001fe200000010ff */
[-C--:B------:R-:W-:Y:S01]  /*6630*/  FMUL.FTZ R104, R104, R8.reuse ;  /* 0x0000000868687220 */ /* 0x080fe20000410000 */
[----:B------:R-:W-:Y:S01]  /*6640*/  F2FP.BF16.F32.PACK_AB R161, R166, R163 ;  /* 0x000000a3a6a1723e */ /* 0x000fe200000010ff */
[-C--:B------:R-:W-:Y:S01]  /*6650*/  FMUL.FTZ R105, R105, R8.reuse ;  /* 0x0000000869697220 */ /* 0x080fe20000410000 */
[----:B------:R-:W-:Y:S01]  /*6660*/  F2FP.BF16.F32.PACK_AB R165, R174, R171 ;  /* 0x000000abaea5723e */ /* 0x000fe200000010ff */
        /* <DEDUP_REMOVED lines=11> */
[-C--:B------:R-:W-:Y:S01]  /*6720*/  FMUL.FTZ R121, R121, R8.reuse ;  /* 0x0000000879797220 */ /* 0x080fe20000410000 */
[-C--:B------:R-:W-:Y:S01]  /*6730*/  FMUL.FTZ R124, R124, R8.reuse ;  /* 0x000000087c7c7220 */ /* 0x080fe20000410000 */
[-C--:B------:R-:W-:Y:S01]  /*6740*/  FMUL.FTZ R125, R125, R8.reuse ;  /* 0x000000087d7d7220 */ /* 0x080fe20000410000 */
[-C--:B------:R-:W-:Y:S01]  /*6750*/  FMUL.FTZ R128, R128, R8.reuse ;  /* 0x0000000880807220 */ /* 0x080fe20000410000 */
[-C--:B------:R-:W-:Y:S01]  /*6760*/  FMUL.FTZ R129, R129, R8.reuse ;  /* 0x0000000881817220 */ /* 0x080fe20000410000 */
[----:B------:R-:W-:Y:S01]  /*6770*/  FMUL.FTZ R132, R132, R8 ;  /* 0x0000000884847220 */ /* 0x000fe20000410000 */
[----:B------:R1:W3:Y:S01]  /*6780*/  MUFU.EX2 R4, R160 ;  /* 0x000000a000047308 */ /* 0x0002e20000000800 */
[C---:B0-----:R-:W-:Y:S01]  /*6790*/  FADD.FTZ R11, R176.reuse, R11 ;  /* 0x0000000bb00b7221 */ /* 0x041fe20000010000 */
[----:B------:R-:W-:Y:S01]  /*67a0*/  F2FP.BF16.F32.PACK_AB R162, R176, R192 ;  /* 0x000000c0b0a2723e */ /* 0x000fe200000010ff */
[-C--:B------:R-:W-:Y:S01]  /*67b0*/  FMUL.FTZ R133, R133, R8.reuse ;  /* 0x0000000885857220 */ /* 0x080fe20000410000 */
[-C--:B------:R-:W-:Y:S01]  /*67c0*/  FMUL.FTZ R136, R136, R8.reuse ;  /* 0x0000000888887220 */ /* 0x080fe20000410000 */
[-C--:B------:R-:W-:Y:S01]  /*67d0*/  FMUL.FTZ R137, R137, R8.reuse ;  /* 0x0000000889897220 */ /* 0x080fe20000410000 */
[-C--:B------:R-:W-:Y:S01]  /*67e0*/  FMUL.FTZ R140, R140, R8.reuse ;  /* 0x000000088c8c7220 */ /* 0x080fe20000410000 */
[-C--:B------:R-:W-:Y:S01]  /*67f0*/  FMUL.FTZ R141, R141, R8.reuse ;  /* 0x000000088d8d7220 */ /* 0x080fe20000410000 */
[----:B------:R-:W-:Y:S01]  /*6800*/  MUFU.EX2 R168, R168 ;  /* 0x000000a800a87308 */ /* 0x000fe20000000800 */
[----:B-1----:R-:W-:Y:S01]  /*6810*/  F2FP.BF16.F32.PACK_AB R160, R3, R21 ;  /* 0x0000001503a0723e */ /* 0x002fe200000010ff */
[----:B------:R-:W-:Y:S01]  /*6820*/  FADD.FTZ R3, R163, R12 ;  /* 0x0000000ca3037221 */ /* 0x000fe20000010000 */
[----:B--2---:R-:W-:Y:S01]  /*6830*/  FADD.FTZ R11, R191, R11 ;  /* 0x0000000bbf0b7221 */ /* 0x004fe20000010000 */
[----:B------:R-:W-:Y:S01]  /*6840*/  F2FP.BF16.F32.PACK_AB R163, R170, R167 ;  /* 0x000000a7aaa3723e */ /* 0x000fe200000010ff */
[-C--:B------:R-:W-:Y:S01]  /*6850*/  FMUL.FTZ R144, R144, R8.reuse ;  /* 0x0000000890907220 */ /* 0x080fe20000410000 */
[----:B------:R-:W-:Y:S01]  /*6860*/  FADD.FTZ R3, R166, R3 ;  /* 0x00000003a6037221 */ /* 0x000fe20000010000 */
[-C--:B------:R-:W-:Y:S01]  /*6870*/  FMUL.FTZ R145, R145, R8.reuse ;  /* 0x0000000891917220 */ /* 0x080fe20000410000 */
[----:B------:R-:W0:Y:S01]  /*6880*/  MUFU.EX2 R169, R169 ;  /* 0x000000a900a97308 */ /* 0x000e220000000800 */
[----:B---3--:R-:W-:Y:S01]  /*6890*/  FADD.FTZ R11, R4, R11 ;  /* 0x0000000b040b7221 */ /* 0x008fe20000010000 */
[----:B------:R-:W-:Y:S01]  /*68a0*/  FADD.FTZ R3, R167, R3 ;  /* 0x00000003a7037221 */ /* 0x000fe20000010000 */
[----:B------:R-:W-:Y:S01]  /*68b0*/  F2FP.BF16.F32.PACK_AB R167, R177, R175 ;  /* 0x000000afb1a7723e */ /* 0x000fe200000010ff */
[-C--:B------:R-:W-:Y:S01]  /*68c0*/  FMUL.FTZ R148, R148, R8.reuse ;  /* 0x0000000894947220 */ /* 0x080fe20000410000 */
[----:B------:R-:W-:Y:S01]  /*68d0*/  FMUL.FTZ R149, R149, R8 ;  /* 0x0000000895957220 */ /* 0x000fe20000410000 */
[----:B------:R-:W-:-:S02]  /*68e0*/  FADD.FTZ R3, R170, R3 ;  /* 0x00000003aa037221 */ /* 0x000fc40000010000 */
[----:B------:R-:W-:Y:S02]  /*68f0*/  MUFU.EX2 R173, R173 ;  /* 0x000000ad00ad7308 */ /* 0x000fe40000000800 */
[----:B------:R-:W-:Y:S01]  /*6900*/  FADD.FTZ R3, R171, R3 ;  /* 0x00000003ab037221 */ /* 0x000fe20000010000 */
[----:B------:R-:W-:-:S03]  /*6910*/  F2FP.BF16.F32.PACK_AB R171, R181, R180 ;  /* 0x000000b4b5ab723e */ /* 0x000fc600000010ff */
[----:B------:R-:W-:Y:S02]  /*6920*/  FADD.FTZ R3, R174, R3 ;  /* 0x00000003ae037221 */ /* 0x000fe40000010000 */
[----:B------:R-:W1:Y:S01]  /*6930*/  MUFU.EX2 R9, R9 ;  /* 0x0000000900097308 */ /* 0x000e620000000800 */
[----:B0-----:R-:W-:Y:S01]  /*6940*/  F2FP.BF16.F32.PACK_AB R166, R169, R168 ;  /* 0x000000a8a9a6723e */ /* 0x001fe200000010ff */
[----:B------:R-:W-:-:S04]  /*6950*/  FADD.FTZ R12, R175, R3 ;  /* 0x00000003af0c7221 */ /* 0x000fc80000010000 */
[----:B------:R-:W-:Y:S02]  /*6960*/  FADD.FTZ R3, R177, R12 ;  /* 0x0000000cb1037221 */ /* 0x000fe40000010000 */
[----:B------:R0:W2:Y:S02]  /*6970*/  MUFU.EX2 R170, R164 ;  /* 0x000000a400aa7308 */ /* 0x0000a40000000800 */
[----:B------:R-:W-:-:S04]  /*6980*/  FADD.FTZ R12, R178, R3 ;  /* 0x00000003b20c7221 */ /* 0x000fc80000010000 */
[----:B------:R-:W-:Y:S02]  /*6990*/  FADD.FTZ R3, R179, R12 ;  /* 0x0000000cb3037221 */ /* 0x000fe40000010000 */
[----:B------:R-:W3:Y:S01]  /*69a0*/  MUFU.EX2 R188, R188 ;  /* 0x000000bc00bc7308 */ /* 0x000ee20000000800 */
[----:B0-----:R-:W-:Y:S01]  /*69b0*/  F2FP.BF16.F32.PACK_AB R164, R4, R191 ;  /* 0x000000bf04a4723e */ /* 0x001fe200000010ff */
[----:B------:R-:W-:Y:S01]  /*69c0*/  FADD.FTZ R4, R168, R11 ;  /* 0x0000000ba8047221 */ /* 0x000fe20000010000 */
[----:B-1----:R-:W-:-:S03]  /*69d0*/  F2FP.BF16.F32.PACK_AB R168, R9, R173 ;  /* 0x000000ad09a8723e */ /* 0x002fc600000010ff */
[----:B------:R-:W-:Y:S01]  /*69e0*/  FADD.FTZ R4, R169, R4 ;  /* 0x00000004a9047221 */ /* 0x000fe20000010000 */
[----:B------:R-:W-:Y:S01]  /*69f0*/  F2FP.BF16.F32.PACK_AB R169, R179, R178 ;  /* 0x000000b2b3a9723e */ /* 0x000fe200000010ff */
[----:B------:R-:W0:Y:S02]  /*6a00*/  MUFU.EX2 R185, R185 ;  /* 0x000000b900b97308 */ /* 0x000e240000000800 */
[----:B------:R-:W-:-:S04]  /*6a10*/  FADD.FTZ R4, R173, R4 ;  /* 0x00000004ad047221 */ /* 0x000fc80000010000 */
[----:B------:R-:W-:Y:S02]  /*6a20*/  FADD.FTZ R4, R9, R4 ;  /* 0x0000000409047221 */ /* 0x000fe40000010000 */
[----:B------:R-:W1:Y:S02]  /*6a30*/  MUFU.EX2 R187, R187 ;  /* 0x000000bb00bb7308 */ /* 0x000e640000000800 */
[----:B--2---:R-:W-:Y:S01]  /*6a40*/  FADD.FTZ R9, R170, R4 ;  /* 0x00000004aa097221 */ /* 0x004fe20000010000 */
[----:B------:R-:W-:Y:S01]  /*6a50*/  FADD.FTZ R4, R180, R3 ;  /* 0x00000003b4047221 */ /* 0x000fe20000010000 */
[C---:B---3--:R-:W-:Y:S02]  /*6a60*/  F2FP.BF16.F32.PACK_AB R170, R188.reuse, R170 ;  /* 0x000000aabcaa723e */ /* 0x048fe400000010ff */
[----:B------:R-:W-:Y:S01]  /*6a70*/  FADD.FTZ R12, R188, R9 ;  /* 0x00000009bc0c7221 */ /* 0x000fe20000010000 */
[----:B------:R-:W-:Y:S01]  /*6a80*/  FADD.FTZ R3, R181, R4 ;  /* 0x00000004b5037221 */ /* 0x000fe20000010000 */
[----:B------:R-:W2:Y:S02]  /*6a90*/  MUFU.EX2 R183, R183 ;  /* 0x000000b700b77308 */ /* 0x000ea40000000800 */
[----:B0-----:R-:W-:Y:S01]  /*6aa0*/  FADD.FTZ R12, R185, R12 ;  /* 0x0000000cb90c7221 */ /* 0x001fe20000010000 */
[----:B------:R-:W-:-:S05]  /*6ab0*/  FADD.FTZ R4, R182, R3 ;  /* 0x00000003b6047221 */ /* 0x000fca0000010000 */
[----:B------:R-:W0:Y:S01]  /*6ac0*/  MUFU.EX2 R174, R186 ;  /* 0x000000ba00ae7308 */ /* 0x000e220000000800 */
[----:B-1----:R-:W-:-:S07]  /*6ad0*/  FADD.FTZ R3, R187, R12 ;  /* 0x0000000cbb037221 */ /* 0x002fce0000010000 */
[----:B------:R-:W1:Y:S01]  /*6ae0*/  MUFU.EX2 R184, R184 ;  /* 0x000000b800b87308 */ /* 0x000e620000000800 */
[C---:B--2---:R-:W-:Y:S01]  /*6af0*/  FADD.FTZ R9, R183.reuse, R4 ;  /* 0x00000004b7097221 */ /* 0x044fe20000010000 */
[----:B------:R-:W-:-:S06]  /*6b00*/  F2FP.BF16.F32.PACK_AB R173, R183, R182 ;  /* 0x000000b6b7ad723e */ /* 0x000fcc00000010ff */
[----:B------:R-:W2:Y:S01]  /*6b10*/  MUFU.EX2 R189, R189 ;  /* 0x000000bd00bd7308 */ /* 0x000ea20000000800 */
[----:B0-----:R-:W-:-:S07]  /*6b20*/  FADD.FTZ R4, R174, R3 ;  /* 0x00000003ae047221 */ /* 0x001fce0000010000 */
[----:B------:R0:W3:Y:S01]  /*6b30*/  MUFU.EX2 R175, R172 ;  /* 0x000000ac00af7308 */ /* 0x0000e20000000800 */
[----:B-1----:R-:W-:Y:S01]  /*6b40*/  FADD.FTZ R12, R184, R9 ;  /* 0x00000009b80c7221 */ /* 0x002fe20000010000 */
[----:B--2---:R-:W-:Y:S01]  /*6b50*/  FADD.FTZ R3, R189, R4 ;  /* 0x00000004bd037221 */ /* 0x004fe20000010000 */
[----:B0-----:R-:W-:Y:S02]  /*6b60*/  F2FP.BF16.F32.PACK_AB R172, R187, R185 ;  /* 0x000000b9bbac723e */ /* 0x001fe400000010ff */
[----:B------:R-:W-:Y:S01]  /*6b70*/  F2FP.BF16.F32.PACK_AB R174, R189, R174 ;  /* 0x000000aebdae723e */ /* 0x000fe200000010ff */
[C---:B---3--:R-:W-:Y:S01]  /*6b80*/  FADD.FTZ R4, R175.reuse, R12 ;  /* 0x0000000caf047221 */ /* 0x048fe20000010000 */
[----:B------:R-:W-:Y:S01]  /*6b90*/  F2FP.BF16.F32.PACK_AB R175, R175, R184 ;  /* 0x000000b8afaf723e */ /* 0x000fe200000010ff */
[----:B------:R-:W-:Y:S06]  /*6ba0*/  @!P0 BRA `(.L_x_14111) ;  /* 0x0000000000048947 */ /* 0x000fec0003800000 */
[----:B------:R-:W-:Y:S01]  /*6bb0*/  BPT.TRAP 0x1 ;  /* 0x000000040000795c */ /* 0x000fe20000300000 */
.L_x_14111:
[----:B------:R0:W1:Y:S01]  /*6bc0*/  SYNCS.PHASECHK.TRANS64.TRYWAIT P1, [UR23+0x22850], R7 ;  /* 0x02285007ff0075a7 */ /* 0x0000620008020157 */
[----:B------:R-:W-:Y:S05]  /*6bd0*/  @!P0 BRA `(.L_x_14112) ;  /* 0x0000000000048947 */ /* 0x000fea0003800000 */
[----:B------:R-:W-:Y:S01]  /*6be0*/  BPT.TRAP 0x1 ;  /* 0x000000040000795c */ /* 0x000fe20000300000 */
.L_x_14112:
[----:B-1----:R-:W-:Y:S05]  /*6bf0*/  @P1 BRA `(.L_x_14113) ;  /* 0x0000000000081947 */ /* 0x002fea0003800000 */
[----:B------:R-:W1:Y:S02]  /*6c00*/  SYNCS.PHASECHK.TRANS64.TRYWAIT P1, [UR23+0x22850], R7 ;  /* 0x02285007ff0075a7 */ /* 0x000e640008020157 */
[----:B-1----:R-:W-:Y:S05]  /*6c10*/  @!P1 BRA `(.L_x_14114) ;  /* 0x000000dc001c9947 */ /* 0x002fea0003800000 */
.L_x_14113:
        /* <DEDUP_REMOVED lines=42> */
.L_x_14115:
[----:B------:R-:W-:Y:S01]  /*6ec0*/  UISETP.GT.AND UP0, UPT, UR26, UR25, UPT ;  /* 0x000000191a00728c */ /* 0x000fe2000bf04270 */
[----:B------:R-:W-:Y:S01]  /*6ed0*/  IMAD.MOV.U32 R9, RZ, RZ, R6 ;  /* 0x000000ffff097224 */ /* 0x000fe200078e0006 */
[----:B------:R-:W-:Y:S01]  /*6ee0*/  UIADD3 UR23, UR23, 0x22860, URZ ;  /* 0x0002286017177890 */ /* 0x000fe2000fffe03f */
[----:B------:R-:W-:Y:S01]  /*6ef0*/  IMAD.MOV.U32 R8, RZ, RZ, R5 ;  /* 0x000000ffff087224 */ /* 0x000fe200078e0005 */
[----:B------:R-:W-:Y:S02]  /*6f00*/  UIADD3 UR26, UR26, -0x1, URZ ;  /* 0xffffffff1a1a7890 */ /* 0x000fe4000fffe03f */
[----:B------:R-:W-:Y:S01]  /*6f10*/  PLOP3.LUT P1, PT, PT, PT, UP0, 0x80, 0x0 ;  /* 0x000000000000781c */ /* 0x000fe20003f2f008 */
[----:B------:R-:W-:-:S09]  /*6f20*/  UPRMT UR23, UR24, 0x654, UR23 ;  /* 0x0000065418177896 */ /* 0x000fd20008000017 */
[----:B------:R-:W-:Y:S03]  /*6f30*/  SYNCS.ARRIVE.TRANS64.RED.A1T0 RZ, [UR23], RZ ;  /* 0x000000ffffff79a7 */ /* 0x000fe60008100417 */
[----:B------:R-:W-:Y:S05]  /*6f40*/  @P1 BRA `(.L_x_14116) ;  /* 0xffffffd400541947 */ /* 0x000fea000383ffff */
.L_x_14105:
[----:B------:R-:W-:-:S06]  /*6f50*/  UISETP.GE.AND UP0, UPT, UR26, UR45, UPT ;  /* 0x0000002d1a00728c */ /* 0x000fcc000bf06270 */
[----:B------:R-:W-:-:S13]  /*6f60*/  PLOP3.LUT P1, PT, PT, PT, UP0, 0x80, 0x0 ;  /* 0x000000000000781c */ /* 0x000fda0003f2f008 */
[----:B------:R-:W-:Y:S05]  /*6f70*/  @!P1 BRA `(.L_x_14117) ;  /* 0x0000002000e09947 */ /* 0x000fea0003800000 */
[----:B------:R-:W-:Y:S01]  /*6f80*/  IMAD.MOV.U32 R8, RZ, RZ, R6 ;  /* 0x000000ffff087224 */ /* 0x000fe200078e0006 */
[----:B------:R-:W-:Y:S01]  /*6f90*/  ULDC UR25, c[0x0][0x9d8] ;  /* 0x0002760000197ab9 */ /* 0x000fe20000000800 */
[----:B01----:R-:W-:Y:S01]  /*6fa0*/  IMAD.MOV.U32 R9, RZ, RZ, R5 ;  /* 0x000000ffff097224 */ /* 0x003fe200078e0005 */
[----:B------:R-:W-:-:S06]  /*6fb0*/  ULDC UR24, c[0x0][0x988] ;  /* 0x0002620000187ab9 */ /* 0x000fcc0000000800 */
.L_x_14128:
[----:B------:R-:W-:-:S04]  /*6fc0*/  UIADD3 UR37, UR37, 0x1, URZ ;  /* 0x0000000125257890 */ /* 0x000fc8000fffe03f */
[----:B------:R-:W-:-:S04]  /*6fd0*/  UISETP.NE.AND UP0, UPT, UR37, 0x2, UPT ;  /* 0x000000022500788c */ /* 0x000fc8000bf05270 */
[----:B------:R-:W-:Y:S02]  /*6fe0*/  USEL UR6, URZ, 0x1, UP0 ;  /* 0x000000013f067887 */ /* 0x000fe40008000000 */
[----:B------:R-:W-:Y:S02]  /*6ff0*/  USEL UR37, UR37, URZ, UP0 ;  /* 0x0000003f25257287 */ /* 0x000fe40008000000 */
[----:B------:R-:W-:Y:S01]  /*7000*/  ULOP3.LUT UR36, UR36, UR6, URZ, 0x3c, !UPT ;  /* 0x0000000624247292 */ /* 0x000fe2000f8e3c3f */
[----:B------:R-:W-:Y:S11]  /*7010*/  @!P0 BRA `(.L_x_14118) ;  /* 0x0000000000048947 */ /* 0x000ff60003800000 */
[----:B------:R-:W-:Y:S01]  /*7020*/  BPT.TRAP 0x1 ;  /* 0x000000040000795c */ /* 0x000fe20000300000 */
.L_x_14118:
        /* <DEDUP_REMOVED lines=9> */
.L_x_14119:
[----:B-1----:R-:W-:Y:S05]  /*70c0*/  @P1 BRA `(.L_x_14120) ;  /* 0x0000000000081947 */ /* 0x002fea0003800000 */
[----:B------:R-:W1:Y:S02]  /*70d0*/  SYNCS.PHASECHK.TRANS64.TRYWAIT P1, [UR23+0x22830], R7 ;  /* 0x02283007ff0075a7 */ /* 0x000e640008020157 */
[----:B-1----:R-:W-:Y:S05]  /*70e0*/  @!P1 BRA `(.L_x_14121) ;  /* 0x000000d800009947 */ /* 0x002fea0003800000 */
.L_x_14120:
        /* <DEDUP_REMOVED lines=26> */
.L_x_14122:
        /* <DEDUP_REMOVED lines=462> */
.L_x_14123:
[----:B------:R0:W1:Y:S01]  /*8f70*/  SYNCS.PHASECHK.TRANS64.TRYWAIT P1, [UR23+0x22850], R7 ;  /* 0x02285007ff0075a7 */ /* 0x0000620008020157 */
[----:B------:R-:W-:Y:S05]  /*8f80*/  @!P0 BRA `(.L_x_14124) ;  /* 0x0000000000048947 */ /* 0x000fea0003800000 */
[----:B------:R-:W-:Y:S01]  /*8f90*/  BPT.TRAP 0x1 ;  /* 0x000000040000795c */ /* 0x000fe20000300000 */
.L_x_14124:
[----:B-1----:R-:W-:Y:S05]  /*8fa0*/  @P1 BRA `(.L_x_14125) ;  /* 0x0000000000081947 */ /* 0x002fea0003800000 */
[----:B------:R-:W1:Y:S02]  /*8fb0*/  SYNCS.PHASECHK.TRANS64.TRYWAIT P1, [UR23+0x22850], R7 ;  /* 0x02285007ff0075a7 */ /* 0x000e640008020157 */
[----:B-1----:R-:W-:Y:S05]  /*8fc0*/  @!P1 BRA `(.L_x_14126) ;  /* 0x000000b800609947 */ /* 0x002fea0003800000 */
.L_x_14125:
        /* <DEDUP_REMOVED lines=42> */
.L_x_14127:
        /* <DEDUP_REMOVED lines=9> */
.L_x_14117:
[----:B------:R-:W0:Y:S01]  /*9300*/  SHFL.BFLY PT, R8, R3, 0x2, 0x1f ;  /* 0x0c401f0003087f89 */ /* 0x000e2200000e0000 */
[----:B------:R-:W-:Y:S01]  /*9310*/  UIADD3 UR37, UR37, 0x1, URZ ;  /* 0x0000000125257890 */ /* 0x000fe2000fffe03f */
[----:B------:R2:W-:Y:S06]  /*9320*/  BAR.ARV R0, 0x100 ;  /* 0x000400000000751d */ /* 0x0005ec0000002000 */
[----:B------:R-:W-:Y:S02]  /*9330*/  UISETP.NE.AND UP0, UPT, UR37, 0x2, UPT ;  /* 0x000000022500788c */ /* 0x000fe4000bf05270 */
[----:B------:R-:W-:Y:S06]  /*9340*/  BAR.ARV 0x8, 0x180 ;  /* 0x0206000000007b1d */ /* 0x000fec0000002000 */
[----:B--2---:R-:W-:Y:S01]  /*9350*/  MOV R0, 0xff800000 ;  /* 0xff80000000007802 */ /* 0x004fe20000000f00 */
[----:B------:R-:W-:Y:S01]  /*9360*/  USEL UR4, URZ, 0x1, UP0 ;  /* 0x000000013f047887 */ /* 0x000fe20008000000 */
[----:B------:R-:W2:Y:S01]  /*9370*/  SHFL.BFLY PT, R7, R4, 0x2, 0x1f ;  /* 0x0c401f0004077f89 */ /* 0x000ea200000e0000 */
[----:B------:R-:W-:Y:S01]  /*9380*/  PLOP3.LUT P0, PT, PT, PT, PT, 0x8, 0x0 ;  /* 0x000000000000781c */ /* 0x000fe20003f0e170 */
[----:B------:R-:W-:Y:S01]  /*9390*/  UIADD3 UR46, UR46, 0x1, URZ ;  /* 0x000000012e2e7890 */ /* 0x000fe2000fffe03f */
[----:B01----:R-:W-:Y:S01]  /*93a0*/  FADD.FTZ R9, R8, R3 ;  /* 0x0000000308097221 */ /* 0x003fe20000010000 */
[----:B------:R-:W-:Y:S01]  /*93b0*/  IMAD.MOV.U32 R3, RZ, RZ, RZ ;  /* 0x000000ffff037224 */ /* 0x000fe200078e00ff */
[----:B------:R-:W-:-:S02]  /*93c0*/  USEL UR37, UR37, URZ, UP0 ;  /* 0x0000003f25257287 */ /* 0x000fc40008000000 */
[----:B------:R-:W-:Y:S01]  /*93d0*/  ULOP3.LUT UR36, UR36, UR4, URZ, 0x3c, !UPT ;  /* 0x0000000424247292 */ /* 0x000fe2000f8e3c3f */
[----:B------:R-:W0:Y:S01]  /*93e0*/  SHFL.BFLY PT, R8, R9, 0x1, 0x1f ;  /* 0x0c201f0009087f89 */ /* 0x000e2200000e0000 */
[----:B--2---:R-:W-:-:S05]  /*93f0*/  FADD.FTZ R10, R7, R4 ;  /* 0x00000004070a7221 */ /* 0x004fca0000010000 */
[----:B------:R-:W1:Y:S01]  /*9400*/  SHFL.BFLY PT, R7, R10, 0x1, 0x1f ;  /* 0x0c201f000a077f89 */ /* 0x000e6200000e0000 */
[----:B0-----:R-:W-:Y:S01]  /*9410*/  FADD.FTZ R11, R9, R8 ;  /* 0x00000008090b7221 */ /* 0x001fe20000010000 */
[----:B------:R-:W-:-:S04]  /*9420*/  IMAD.MOV.U32 R8, RZ, RZ, RZ ;  /* 0x000000ffff087224 */ /* 0x000fc800078e00ff */
[----:B------:R-:W-:-:S13]  /*9430*/  FSETP.NE.FTZ.AND P1, PT, R11, RZ, PT ;  /* 0x000000ff0b00720b */ /* 0x000fda0003f35000 */
[----:B------:R-:W0:Y:S01]  /*9440*/  @P1 MUFU.RCP R8, R11 ;  /* 0x0000000b00081308 */ /* 0x000e220000001000 */
[----:B-1----:R-:W-:Y:S01]  /*9450*/  FADD.FTZ R4, R10, R7 ;  /* 0x000000070a047221 */ /* 0x002fe20000010000 */
[----:B------:R-:W-:-:S04]  /*9460*/  IMAD.U32 R10, RZ, RZ, UR10 ;  /* 0x0000000aff0a7e24 */ /* 0x000fc8000f8e00ff */
[----:B------:R-:W-:Y:S02]  /*9470*/  FSETP.NE.FTZ.AND P2, PT, R4, RZ, PT ;  /* 0x000000ff0400720b */ /* 0x000fe40003f55000 */
[----:B------:R-:W1:Y:S01]  /*9480*/  @P1 MUFU.LG2 R7, R11 ;  /* 0x0000000b00071308 */ /* 0x000e620000000c00 */
[----:B------:R-:W-:Y:S01]  /*9490*/  @P1 FMUL.FTZ R10, R10, 0.69314718246459960938 ;  /* 0x3f3172180a0a1820 */ /* 0x000fe20000410000 */
[-C--:B0-----:R-:W-:Y:S01]  /*94a0*/  FMUL.FTZ R24, R24, R8.reuse ;  /* 0x0000000818187220 */ /* 0x081fe20000410000 */
[-C--:B------:R-:W-:Y:S01]  /*94b0*/  FMUL.FTZ R25, R25, R8.reuse ;  /* 0x0000000819197220 */ /* 0x080fe20000410000 */
[----:B------:R-:W-:-:S07]  /*94c0*/  FMUL.FTZ R28, R28, R8 ;  /* 0x000000081c1c7220 */ /* 0x000fce0000410000 */
        /* <DEDUP_REMOVED lines=134> */
.L_x_14092:
        /* <DEDUP_REMOVED lines=16> */
[----:B------:R-:W-:Y:S01]  /*9e30*/  F2FP.BF16.F32.PACK_AB R11, R31, R30 ;  /* 0x0000001e1f0b723e */ /* 0x000fe200000010ff */
[----:B------:R-:W-:Y:S01]  /*9e40*/  ULDC.64 UR12, c[0x0][0xc00] ;  /* 0x00030000000c7ab9 */ /* 0x000fe20000000a00 */
[----:B------:R-:W-:Y:S01]  /*9e50*/  F2FP.BF16.F32.PACK_AB R14, R37, R36 ;  /* 0x00000024250e723e */ /* 0x000fe200000010ff */
[----:B------:R-:W-:Y:S01]  /*9e60*/  UIMAD.WIDE UR12, UR39, 0x4, UR12 ;  /* 0x00000004270c78a5 */ /* 0x000fe2000f8e020c */
[----:B------:R-:W-:Y:S01]  /*9e70*/  F2FP.BF16.F32.PACK_AB R15, R39, R38 ;  /* 0x00000026270f723e */ /* 0x000fe200000010ff */
[----:B------:R-:W-:Y:S01]  /*9e80*/  ULDC.64 UR14, c[0x0][0xc08] ;  /* 0x00030200000e7ab9 */ /* 0x000fe20000000a00 */
[----:B------:R-:W-:Y:S01]  /*9e90*/  ULDC UR9, c[0x0][0xbe8] ;  /* 0x0002fa0000097ab9 */ /* 0x000fe20000000800 */
[----:B------:R-:W-:Y:S01]  /*9ea0*/  UMOV UR10, UR8 ;  /* 0x00000008000a7c82 */ /* 0x000fe20008000000 */
[----:B0-----:R-:W-:Y:S01]  /*9eb0*/  UMOV UR11, UR4 ;  /* 0x00000004000b7c82 */ /* 0x001fe20008000000 */
[----:B------:R-:W-:Y:S01]  /*9ec0*/  UISETP.NE.U32.AND UP0, UPT, UR14, URZ, UPT ;  /* 0x0000003f0e00728c */ /* 0x000fe2000bf05070 */
[----:B------:R-:W-:-:S03]  /*9ed0*/  ULDC UR4, c[0x0][0xad4] ;  /* 0x0002b50000047ab9 */ /* 0x000fc60000000800 */
[----:B------:R-:W-:-:S11]  /*9ee0*/  UISETP.NE.AND.EX UP0, UPT, UR15, URZ, UPT, UP0 ;  /* 0x0000003f0f00728c */ /* 0x000fd6000bf05300 */
[----:B------:R-:W-:-:S04]  /*9ef0*/  @UP0 ULEA UR14, UP1, UR39, UR14, 0x2 ;  /* 0x0000000e270e0291 */ /* 0x000fc8000f82103f */
[----:B------:R-:W-:Y:S01]  /*9f00*/  @UP0 ULEA.HI.X UR15, UR39, UR15, UR40, 0x2, UP1 ;  /* 0x0000000f270f0291 */ /* 0x000fe200088f1428 */
        /* <DEDUP_REMOVED lines=44> */
[----:B------:R-:W-:Y:S01]  /*a1d0*/  MOV R3, R12 ;  /* 0x0000000c00037202 */ /* 0x000fe20000000f00 */
[----:B------:R0:W-:Y:S01]  /*a1e0*/  STSM.16.M88.4 [R5], R8 ;  /* 0x0000000805007844 */ /* 0x0001e20000000200 */
[----:B------:R-:W-:-:S02]  /*a1f0*/  SHF.R.U64 R154, R154, 0x3, RZ ;  /* 0x000000039a9a7819 */ /* 0x000fc400000012ff */
[----:B------:R-:W-:Y:S01]  /*a200*/  LOP3.LUT R164, R164, R165, RZ, 0x3c, !PT ;  /* 0x000000a5a4a47212 */ /* 0x000fe200078e3cff */
[--C-:B------:R-:W-:Y:S01]  /*a210*/  IMAD.X R165, RZ, RZ, R7.reuse, P4 ;  /* 0x000000ffffa57224 */ /* 0x100fe200020e0607 */
[----:B------:R-:W-:Y:S02]  /*a220*/  F2FP.BF16.F32.PACK_AB R12, R33, R32 ;  /* 0x00000020210c723e */ /* 0x000fe400000010ff */
[----:B------:R-:W-:Y:S02]  /*a230*/  F2FP.BF16.F32.PACK_AB R13, R35, R34 ;  /* 0x00000022230d723e */ /* 0x000fe400000010ff */
[----:B------:R-:W-:Y:S02]  /*a240*/  IADD3 R21, P5, R6, 0xc020, RZ ;  /* 0x0000c02006157810 */ /* 0x000fe40007fbe0ff */
[----:B------:R-:W-:Y:S01]  /*a250*/  LOP3.LUT R168, R168, R169, RZ, 0x3c, !PT ;  /* 0x000000a9a8a87212 */ /* 0x000fe200078e3cff */
[----:B------:R-:W-:Y:S01]  /*a260*/  IMAD.X R169, RZ, RZ, R7, P6 ;  /* 0x000000ffffa97224 */ /* 0x000fe200030e0607 */
[C---:B------:R-:W-:Y:S01]  /*a270*/  IADD3 R159, P3, R6.reuse, 0x8060, RZ ;  /* 0x00008060069f7810 */ /* 0x040fe20007f7e0ff */
[----:B------:R1:W-:Y:S01]  /*a280*/  STSM.16.M88.4 [R3], R12 ;  /* 0x0000000c03007844 */ /* 0x0003e20000000200 */
[----:B------:R-:W-:-:S02]  /*a290*/  IADD3 R157, P2, R6, 0xc040, RZ ;  /* 0x0000c040069d7810 */ /* 0x000fc40007f5e0ff */
[----:B------:R-:W-:Y:S02]  /*a2a0*/  SHF.R.U64 R172, R172, 0x3, RZ ;  /* 0x00000003acac7819 */ /* 0x000fe400000012ff */
[----:B------:R-:W-:Y:S02]  /*a2b0*/  IADD3 R175, P4, R6, 0x8040, RZ ;  /* 0x0000804006af7810 */ /* 0x000fe40007f9e0ff */
[----:B------:R-:W-:Y:S01]  /*a2c0*/  LOP3.LUT R154, R154, R155, RZ, 0x3c, !PT ;  /* 0x0000009b9a9a7212 */ /* 0x000fe200078e3cff */
[----:B------:R-:W-:Y:S01]  /*a2d0*/  IMAD.X R155, RZ, RZ, R7, P0 ;  /* 0x000000ffff9b7224 */ /* 0x000fe200000e0607 */
[----:B------:R-:W-:Y:S02]  /*a2e0*/  IADD3 R161, P6, R6, 0xc000, RZ ;  /* 0x0000c00006a17810 */ /* 0x000fe40007fde0ff */
[----:B------:R-:W-:Y:S02]  /*a2f0*/  LOP3.LUT R20, R21, 0x380, RZ, 0xc0, !PT ;  /* 0x0000038015147812 */ /* 0x000fe400078ec0ff */
[----:B------:R-:W-:-:S02]  /*a300*/  LOP3.LUT R158, R159, 0x380, RZ, 0xc0, !PT ;  /* 0x000003809f9e7812 */ /* 0x000fc400078ec0ff */
[----:B------:R-:W-:Y:S02]  /*a310*/  LOP3.LUT R156, R157, 0x380, RZ, 0xc0, !PT ;  /* 0x000003809d9c7812 */ /* 0x000fe400078ec0ff */
[----:B------:R-:W-:Y:S02]  /*a320*/  MOV R163, R162 ;  /* 0x000000a200a37202 */ /* 0x000fe40000000f00 */
[----:B0-----:R-:W-:Y:S02]  /*a330*/  F2FP.BF16.F32.PACK_AB R8, R41, R40 ;  /* 0x000000282908723e */ /* 0x001fe400000010ff */
[----:B------:R-:W-:Y:S02]  /*a340*/  F2FP.BF16.F32.PACK_AB R9, R43, R42 ;  /* 0x0000002a2b09723e */ /* 0x000fe400000010ff */
[----:B------:R-:W-:Y:S02]  /*a350*/  F2FP.BF16.F32.PACK_AB R10, R45, R44 ;  /* 0x0000002c2d0a723e */ /* 0x000fe400000010ff */
[----:B------:R-:W-:-:S02]  /*a360*/  F2FP.BF16.F32.PACK_AB R11, R47, R46 ;  /* 0x0000002e2f0b723e */ /* 0x000fc400000010ff */
[----:B------:R-:W-:Y:S01]  /*a370*/  LOP3.LUT R172, R172, R173, RZ, 0x3c, !PT ;  /* 0x000000adacac7212 */ /* 0x000fe200078e3cff */
[----:B------:R-:W-:Y:S01]  /*a380*/  IMAD.X R173, RZ, RZ, R7, P1 ;  /* 0x000000ffffad7224 */ /* 0x000fe200008e0607 */
[----:B------:R-:W-:Y:S01]  /*a390*/  LOP3.LUT R174, R175, 0x380, RZ, 0xc0, !PT ;  /* 0x00000380afae7812 */ /* 0x000fe200078ec0ff */
[----:B------:R0:W-:Y:S01]  /*a3a0*/  STSM.16.M88.4 [R163], R8 ;  /* 0x00000008a3007844 */ /* 0x0001e20000000200 */
[----:B------:R-:W-:Y:S02]  /*a3b0*/  MOV R164, R164 ;  /* 0x000000a400a47202 */ /* 0x000fe40000000f00 */
[----:B-1----:R-:W-:Y:S02]  /*a3c0*/  F2FP.BF16.F32.PACK_AB R12, R49, R48 ;  /* 0x00000030310c723e */ /* 0x002fe400000010ff */
[----:B------:R-:W-:Y:S02]  /*a3d0*/  F2FP.BF16.F32.PACK_AB R13, R51, R50 ;  /* 0x00000032330d723e */ /* 0x000fe400000010ff */
[----:B------:R-:W-:-:S02]  /*a3e0*/  F2FP.BF16.F32.PACK_AB R14, R53, R52 ;  /* 0x00000034350e723e */ /* 0x000fc400000010ff */
[----:B------:R-:W-:Y:S02]  /*a3f0*/  F2FP.BF16.F32.PACK_AB R15, R55, R54 ;  /* 0x00000036370f723e */ /* 0x000fe400000010ff */
[----:B------:R-:W-:Y:S02]  /*a400*/  LOP3.LUT R160, R161, 0x380, RZ, 0xc0, !PT ;  /* 0x00000380a1a07812 */ /* 0x000fe400078ec0ff */
[----:B------:R-:W-:Y:S01]  /*a410*/  SHF.R.U64 R20, R20, 0x3, RZ ;  /* 0x0000000314147819 */ /* 0x000fe200000012ff */
[----:B------:R1:W-:Y:S01]  /*a420*/  STSM.16.M88.4 [R164], R12 ;  /* 0x0000000ca4007844 */ /* 0x0003e20000000200 */
[----:B------:R-:W-:Y:S02]  /*a430*/  IADD3 R3, P1, R6, 0xc060, RZ ;  /* 0x0000c06006037810 */ /* 0x000fe40007f3e0ff */
[----:B------:R-:W-:Y:S02]  /*a440*/  SHF.R.U64 R158, R158, 0x3, RZ ;  /* 0x000000039e9e7819 */ /* 0x000fe400000012ff */
[----:B------:R-:W-:-:S02]  /*a450*/  SHF.R.U64 R156, R156, 0x3, RZ ;  /* 0x000000039c9c7819 */ /* 0x000fc400000012ff */
[----:B------:R-:W-:Y:S02]  /*a460*/  MOV R162, R152 ;  /* 0x0000009800a27202 */ /* 0x000fe40000000f00 */
[----:B------:R-:W-:Y:S02]  /*a470*/  MOV R5, R154 ;  /* 0x0000009a00057202 */ /* 0x000fe40000000f00 */
[----:B------:R-:W-:Y:S02]  /*a480*/  SHF.R.U64 R174, R174, 0x3, RZ ;  /* 0x00000003aeae7819 */ /* 0x000fe400000012ff */
[----:B------:R-:W-:Y:S02]  /*a490*/  MOV R166, R166 ;  /* 0x000000a600a67202 */ /* 0x000fe40000000f00 */
[----:B------:R-:W-:Y:S02]  /*a4a0*/  F2FP.BF16.F32.PACK_AB R152, R57, R56 ;  /* 0x000000383998723e */ /* 0x000fe400000010ff */
[----:B------:R-:W-:-:S02]  /*a4b0*/  F2FP.BF16.F32.PACK_AB R153, R59, R58 ;  /* 0x0000003a3b99723e */ /* 0x000fc400000010ff */
[----:B------:R-:W-:Y:S02]  /*a4c0*/  F2FP.BF16.F32.PACK_AB R154, R61, R60 ;  /* 0x0000003c3d9a723e */ /* 0x000fe400000010ff */
[----:B------:R-:W-:Y:S02]  /*a4d0*/  F2FP.BF16.F32.PACK_AB R155, R63, R62 ;  /* 0x0000003e3f9b723e */ /* 0x000fe400000010ff */
[----:B------:R-:W-:Y:S02]  /*a4e0*/  SHF.R.U64 R160, R160, 0x3, RZ ;  /* 0x00000003a0a07819 */ /* 0x000fe400000012ff */
[----:B------:R-:W-:Y:S01]  /*a4f0*/  MOV R168, R168 ;  /* 0x000000a800a87202 */ /* 0x000fe20000000f00 */
[----:B------:R2:W-:Y:S01]  /*a500*/  STSM.16.M88.4 [R166], R152 ;  /* 0x00000098a6007844 */ /* 0x0005e20000000200 */
[----:B0-----:R-:W-:Y:S02]  /*a510*/  F2FP.BF16.F32.PACK_AB R8, R65, R64 ;  /* 0x000000404108723e */ /* 0x001fe400000010ff */
[----:B------:R-:W-:-:S02]  /*a520*/  F2FP.BF16.F32.PACK_AB R9, R67, R66 ;  /* 0x000000424309723e */ /* 0x000fc400000010ff */
[----:B------:R-:W-:Y:S02]  /*a530*/  F2FP.BF16.F32.PACK_AB R10, R69, R68 ;  /* 0x00000044450a723e */ /* 0x000fe400000010ff */
[----:B------:R-:W-:Y:S02]  /*a540*/  F2FP.BF16.F32.PACK_AB R11, R71, R70 ;  /* 0x00000046470b723e */ /* 0x000fe400000010ff */
[----:B------:R-:W-:Y:S01]  /*a550*/  LOP3.LUT R20, R20, R21, RZ, 0x3c, !PT ;  /* 0x0000001514147212 */ /* 0x000fe200078e3cff */
[----:B------:R-:W-:Y:S01]  /*a560*/  IMAD.X R21, RZ, RZ, R7, P5 ;  /* 0x000000ffff157224 */ /* 0x000fe200028e0607 */
[----:B------:R-:W-:Y:S01]  /*a570*/  LOP3.LUT R6, R3, 0x380, RZ, 0xc0, !PT ;  /* 0x0000038003067812 */ /* 0x000fe200078ec0ff */
[----:B------:R0:W-:Y:S01]  /*a580*/  STSM.16.M88.4 [R168], R8 ;  /* 0x00000008a8007844 */ /* 0x0001e20000000200 */
[----:B------:R-:W-:Y:S02]  /*a590*/  MOV R170, R170 ;  /* 0x000000aa00aa7202 */ /* 0x000fe40000000f00 */
[----:B-1----:R-:W-:-:S02]  /*a5a0*/  F2FP.BF16.F32.PACK_AB R12, R73, R72 ;  /* 0x00000048490c723e */ /* 0x002fc400000010ff */
        /* <DEDUP_REMOVED lines=11> */
[----:B------:R-:W-:Y:S01]  /*a660*/  SHF.R.U64 R6, R6, 0x3, RZ ;  /* 0x0000000306067819 */ /* 0x000fe200000012ff */
[----:B------:R1:W-:Y:S01]  /*a670*/  STSM.16.M88.4 [R170], R12 ;  /* 0x0000000caa007844 */ /* 0x0003e20000000200 */
[----:B------:R-:W-:Y:S01]  /*a680*/  F2FP.BF16.F32.PACK_AB R164, R81, R80 ;  /* 0x0000005051a4723e */ /* 0x000fe200000010ff */
[----:B------:R-:W-:Y:S01]  /*a690*/  IMAD.X R7, RZ, RZ, R7, P1 ;  /* 0x000000ffff077224 */ /* 0x000fe200008e0607 */
[----:B------:R-:W-:-:S02]  /*a6a0*/  F2FP.BF16.F32.PACK_AB R165, R83, R82 ;  /* 0x0000005253a5723e */ /* 0x000fc400000010ff */
[----:B--2---:R-:W-:Y:S02]  /*a6b0*/  F2FP.BF16.F32.PACK_AB R166, R85, R84 ;  /* 0x0000005455a6723e */ /* 0x004fe400000010ff */
[----:B------:R-:W-:Y:S02]  /*a6c0*/  F2FP.BF16.F32.PACK_AB R167, R87, R86 ;  /* 0x0000005657a7723e */ /* 0x000fe400000010ff */
[----:B------:R-:W-:Y:S02]  /*a6d0*/  MOV R172, R172 ;  /* 0x000000ac00ac7202 */ /* 0x000fe40000000f00 */
[----:B0-----:R-:W-:Y:S01]  /*a6e0*/  F2FP.BF16.F32.PACK_AB R168, R89, R88 ;  /* 0x0000005859a8723e */ /* 0x001fe200000010ff */
[----:B------:R0:W-:Y:S01]  /*a6f0*/  STSM.16.M88.4 [R162], R164 ;  /* 0x000000a4a2007844 */ /* 0x0001e20000000200 */
[----:B------:R-:W-:Y:S02]  /*a700*/  F2FP.BF16.F32.PACK_AB R169, R91, R90 ;  /* 0x0000005a5ba9723e */ /* 0x000fe400000010ff */
[----:B------:R-:W-:-:S02]  /*a710*/  F2FP.BF16.F32.PACK_AB R171, R95, R94 ;  /* 0x0000005e5fab723e */ /* 0x000fc400000010ff */
[----:B-1----:R-:W-:Y:S02]  /*a720*/  F2FP.BF16.F32.PACK_AB R170, R93, R92 ;  /* 0x0000005c5daa723e */ /* 0x002fe400000010ff */
[----:B------:R-:W-:Y:S02]  /*a730*/  MOV R20, R20 ;  /* 0x0000001400147202 */ /* 0x000fe40000000f00 */
[----:B------:R-:W-:Y:S01]  /*a740*/  MOV R173, R158 ;  /* 0x0000009e00ad7202 */ /* 0x000fe20000000f00 */
[----:B------:R-:W-:Y:S01]  /*a750*/  STSM.16.M88.4 [R172], R168 ;  /* 0x000000a8ac007844 */ /* 0x000fe20000000200 */
[----:B------:R-:W-:Y:S02]  /*a760*/  MOV R21, R156 ;  /* 0x0000009c00157202 */ /* 0x000fe40000000f00 */
[----:B------:R-:W-:Y:S02]  /*a770*/  F2FP.BF16.F32.PACK_AB R152, R97, R96 ;  /* 0x000000606198723e */ /* 0x000fe400000010ff */
[----:B------:R-:W-:-:S02]  /*a780*/  F2FP.BF16.F32.PACK_AB R153, R99, R98 ;  /* 0x000000626399723e */ /* 0x000fc400000010ff */
[----:B------:R-:W-:Y:S02]  /*a790*/  F2FP.BF16.F32.PACK_AB R154, R101, R100 ;  /* 0x00000064659a723e */ /* 0x000fe400000010ff */
[----:B------:R-:W-:Y:S02]  /*a7a0*/  F2FP.BF16.F32.PACK_AB R155, R103, R102 ;  /* 0x00000066679b723e */ /* 0x000fe400000010ff */
[----:B------:R-:W-:Y:S02]  /*a7b0*/  LOP3.LUT R6, R6, R3, RZ, 0x3c, !PT ;  /* 0x0000000306067212 */ /* 0x000fe400078e3cff */
[----:B------:R-:W-:Y:S01]  /*a7c0*/  MOV R174, R174 ;  /* 0x000000ae00ae7202 */ /* 0x000fe20000000f00 */
[----:B------:R1:W-:Y:S01]  /*a7d0*/  STSM.16.M88.4 [R5], R152 ;  /* 0x0000009805007844 */ /* 0x0003e20000000200 */
[----:B------:R-:W-:Y:S02]  /*a7e0*/  F2FP.BF16.F32.PACK_AB R156, R105, R104 ;  /* 0x00000068699c723e */ /* 0x000fe400000010ff */
[----:B------:R-:W-:-:S02]  /*a7f0*/  F2FP.BF16.F32.PACK_AB R157, R107, R106 ;  /* 0x0000006a6b9d723e */ /* 0x000fc400000010ff */
[----:B------:R-:W-:Y:S02]  /*a800*/  F2FP.BF16.F32.PACK_AB R158, R109, R108 ;  /* 0x0000006c6d9e723e */ /* 0x000fe400000010ff */
[----:B------:R-:W-:Y:S02]  /*a810*/  F2FP.BF16.F32.PACK_AB R159, R111, R110 ;  /* 0x0000006e6f9f723e */ /* 0x000fe400000010ff */
[----:B------:R-:W-:Y:S02]  /*a820*/  MOV R3, R160 ;  /* 0x000000a000037202 */ /* 0x000fe40000000f00 */
[----:B------:R-:W-:Y:S01]  /*a830*/  F2FP.BF16.F32.PACK_AB R160, R113, R112 ;  /* 0x0000007071a0723e */ /* 0x000fe200000010ff */
[----:B------:R2:W-:Y:S01]  /*a840*/  STSM.16.M88.4 [R174], R156 ;  /* 0x0000009cae007844 */ /* 0x0005e20000000200 */
[----:B------:R-:W-:Y:S02]  /*a850*/  F2FP.BF16.F32.PACK_AB R161, R115, R114 ;  /* 0x0000007273a1723e */ /* 0x000fe400000010ff */
[----:B0-----:R-:W-:-:S02]  /*a860*/  F2FP.BF16.F32.PACK_AB R162, R117, R116 ;  /* 0x0000007475a2723e */ /* 0x001fc400000010ff */
[----:B------:R-:W-:Y:S02]  /*a870*/  F2FP.BF16.F32.PACK_AB R163, R119, R118 ;  /* 0x0000007677a3723e */ /* 0x000fe400000010ff */
[----:B------:R-:W-:Y:S02]  /*a880*/  F2FP.BF16.F32.PACK_AB R8, R121, R120 ;  /* 0x000000787908723e */ /* 0x000fe400000010ff */
        /* <DEDUP_REMOVED lines=9> */
[----:B-1----:R-:W-:Y:S02]  /*a920*/  F2FP.BF16.F32.PACK_AB R152, R137, R136 ;  /* 0x000000888998723e */ /* 0x002fe400000010ff */
[----:B------:R-:W-:Y:S01]  /*a930*/  F2FP.BF16.F32.PACK_AB R153, R139, R138 ;  /* 0x0000008a8b99723e */ /* 0x000fe200000010ff */
[----:B------:R1:W-:Y:S01]  /*a940*/  STSM.16.M88.4 [R20], R12 ;  /* 0x0000000c14007844 */ /* 0x0003e20000000200 */
[----:B------:R-:W-:-:S02]  /*a950*/  F2FP.BF16.F32.PACK_AB R154, R141, R140 ;  /* 0x0000008c8d9a723e */ /* 0x000fc400000010ff */
[----:B------:R-:W-:Y:S02]  /*a960*/  F2FP.BF16.F32.PACK_AB R155, R143, R142 ;  /* 0x0000008e8f9b723e */ /* 0x000fe400000010ff */
[----:B------:R-:W-:Y:S01]  /*a970*/  MOV R164, R6 ;  /* 0x0000000600a47202 */ /* 0x000fe20000000f00 */
[----:B------:R-:W-:Y:S01]  /*a980*/  IMAD.U32 R6, RZ, RZ, UR12 ;  /* 0x0000000cff067e24 */ /* 0x000fe2000f8e00ff */
[----:B--2---:R-:W-:Y:S01]  /*a990*/  F2FP.BF16.F32.PACK_AB R156, R145, R144 ;  /* 0x00000090919c723e */ /* 0x004fe200000010ff */
[----:B------:R2:W-:Y:S01]  /*a9a0*/  STSM.16.M88.4 [R21], R152 ;  /* 0x0000009815007844 */ /* 0x0005e20000000200 */
[----:B------:R-:W-:Y:S01]  /*a9b0*/  F2FP.BF16.F32.PACK_AB R157, R147, R146 ;  /* 0x00000092939d723e */ /* 0x000fe200000010ff */
[----:B------:R-:W-:Y:S01]  /*a9c0*/  IMAD.U32 R7, RZ, RZ, UR13 ;  /* 0x0000000dff077e24 */ /* 0x000fe2000f8e00ff */
[----:B------:R-:W-:Y:S02]  /*a9d0*/  F2FP.BF16.F32.PACK_AB R158, R149, R148 ;  /* 0x00000094959e723e */ /* 0x000fe400000010ff */
[----:B------:R-:W-:-:S02]  /*a9e0*/  F2FP.BF16.F32.PACK_AB R159, R151, R150 ;  /* 0x00000096979f723e */ /* 0x000fc400000010ff */
[----:B------:R-:W-:-:S03]  /*a9f0*/  ISETP.NE.U32.AND P0, PT, RZ, UR16, PT ;  /* 0x00000010ff007c0c */ /* 0x000fc6000bf05070 */
[----:B------:R2:W-:Y:S01]  /*aa00*/  STSM.16.M88.4 [R164], R156 ;  /* 0x0000009ca4007844 */ /* 0x0005e20000000200 */
[----:B------:R-:W-:Y:S01]  /*aa10*/  BAR.SYNC.DEFER_BLOCKING 0x1, 0x100 ;  /* 0x0044000000007b1d */ /* 0x000fe20000010000 */
[----:B------:R-:W-:-:S13]  /*aa20*/  ISETP.NE.AND.EX P0, PT, RZ, UR17, PT, P0 ;  /* 0x00000011ff007c0c */ /* 0x000fda000bf05300 */
[----:B------:R3:W4:Y:S01]  /*aa30*/  @P0 LDG.E R5, desc[UR52][R6.64] ;  /* 0x0000003406050981 */ /* 0x000722000c1e1900 */
[----:B------:R-:W-:Y:S01]  /*aa40*/  PLOP3.LUT P4, PT, PT, PT, UP0, 0x80, 0x0 ;  /* 0x000000000000781c */ /* 0x000fe20003f8f008 */
[----:B---3--:R-:W-:Y:S02]  /*aa50*/  IMAD.U32 R6, RZ, RZ, UR14 ;  /* 0x0000000eff067e24 */ /* 0x008fe4000f8e00ff */
[----:B------:R-:W-:-:S10]  /*aa60*/  IMAD.U32 R7, RZ, RZ, UR15 ;  /* 0x0000000fff077e24 */ /* 0x000fd4000f8e00ff */
[----:B0-----:R0:W3:Y:S01]  /*aa70*/  @P4 LDG.E R3, desc[UR52][R6.64] ;  /* 0x0000003406034981 */ /* 0x0010e2000c1e1900 */
[----:B------:R-:W-:Y:S01]  /*aa80*/  UISETP.NE.AND UP0, UPT, UR44, URZ, UPT ;  /* 0x0000003f2c00728c */ /* 0x000fe2000bf05270 */
[----:B-1----:R-:W-:Y:S01]  /*aa90*/  VIADD R12, R16, UR42 ;  /* 0x0000002a100c7c36 */ /* 0x002fe20008000000 */
[----:B------:R-:W-:Y:S02]  /*aaa0*/  UISETP.NE.AND UP1, UPT, UR9, 0x1, UPT ;  /* 0x000000010900788c */ /* 0x000fe4000bf25270 */
[----:B------:R-:W-:Y:S01]  /*aab0*/  USEL UR4, UR44, UR4, UP0 ;  /* 0x000000042c047287 */ /* 0x000fe20008000000 */
[----:B------:R-:W-:Y:S01]  /*aac0*/  UMOV UR23, 0x9b8 ;  /* 0x000009b800177882 */ /* 0x000fe20000000000 */
[----:B------:R-:W-:Y:S02]  /*aad0*/  UISETP.NE.U32.AND UP0, UPT, UR16, URZ, UPT ;  /* 0x0000003f1000728c */ /* 0x000fe4000bf05070 */
[----:B------:R-:W-:Y:S01]  /*aae0*/  PLOP3.LUT P1, PT, PT, PT, UP1, 0x80, 0x0 ;  /* 0x000000000000781c */ /* 0x000fe20003f2f018 */
[----:B------:R-:W-:-:S02]  /*aaf0*/  UISETP.GT.AND UP2, UPT, UR4, 0x1, UPT ;  /* 0x000000010400788c */ /* 0x000fc4000bf44270 */
[----:B------:R-:W-:Y:S02]  /*ab00*/  UISETP.NE.AND.EX UP0, UPT, UR17, URZ, UPT, UP0 ;  /* 0x0000003f1100728c */ /* 0x000fe4000bf05300 */
[----:B------:R-:W-:Y:S01]  /*ab10*/  USEL UR23, UR23, 0x978, UP2 ;  /* 0x0000097817177887 */ /* 0x000fe20009000000 */
[----:B------:R-:W-:Y:S01]  /*ab20*/  UMOV UR4, URZ ;  /* 0x0000003f00047c82 */ /* 0x000fe20008000000 */
[----:B------:R-:W-:Y:S01]  /*ab30*/  USEL UR39, UR39, URZ, !UP0 ;  /* 0x0000003f27277287 */ /* 0x000fe2000c000000 */
[----:B------:R-:W-:Y:S01]  /*ab40*/  @UP1 ULDC UR25, c[0x0][0xbec] ;  /* 0x0002fb0000191ab9 */ /* 0x000fe20000000800 */
[----:B------:R-:W-:Y:S02]  /*ab50*/  USEL UR22, UR43, URZ, UP2 ;  /* 0x0000003f2b167287 */ /* 0x000fe40009000000 */
[----:B------:R-:W-:Y:S02]  /*ab60*/  USEL UR40, UR40, URZ, !UP0 ;  /* 0x0000003f28287287 */ /* 0x000fe4000c000000 */
[----:B0-----:R-:W-:Y:S01]  /*ab70*/  @P1 IMAD.HI.U32 R6, R12, UR25, RZ ;  /* 0x000000190c061c27 */ /* 0x001fe2000f8e00ff */
[----:B------:R-:W-:-:S03]  /*ab80*/  @UP1 ULDC UR28, c[0x0][0xbf0] ;  /* 0x0002fc00001c1ab9 */ /* 0x000fc60000000800 */
[----:B------:R-:W-:Y:S01]  /*ab90*/  ULDC.64 UR18, c[0x0][UR23+0x220] ;  /* 0x0000880017127abb */ /* 0x000fe20008000a00 */
[----:B------:R-:W-:Y:S01]  /*aba0*/  ULDC.64 UR16, c[0x0][UR23+0x218] ;  /* 0x0000860017107abb */ /* 0x000fe20008000a00 */
[----:B------:R-:W-:Y:S01]  /*abb0*/  UIMAD UR19, UR19, UR39, URZ ;  /* 0x00000027131372a4 */ /* 0x000fe2000f8e023f */
[----:B------:R-:W-:Y:S01]  /*abc0*/  ULDC.64 UR20, c[0x0][UR23+0x228] ;  /* 0x00008a0017147abb */ /* 0x000fe20008000a00 */
[----:B------:R-:W-:Y:S02]  /*abd0*/  UIMAD.WIDE.U32 UR14, UR16, UR41, URZ ;  /* 0x00000029100e72a5 */ /* 0x000fe4000f8e003f */
[----:B------:R-:W-:Y:S02]  /*abe0*/  UIMAD UR24, UR17, UR41, URZ ;  /* 0x00000029111872a4 */ /* 0x000fe4000f8e023f */
[----:B------:R-:W-:Y:S02]  /*abf0*/  UIMAD.WIDE.U32 UR26, UR20, UR22, URZ ;  /* 0x00000016141a72a5 */ /* 0x000fe4000f8e003f */
[----:B------:R-:W-:-:S02]  /*ac00*/  UIMAD.WIDE.U32 UR16, UR18, UR39, URZ ;  /* 0x00000027121072a5 */ /* 0x000fc4000f8e003f */
[----:B------:R-:W-:Y:S02]  /*ac10*/  UIMAD UR20, UR21, UR22, URZ ;  /* 0x00000016151472a4 */ /* 0x000fe4000f8e023f */
[----:B------:R-:W-:Y:S02]  /*ac20*/  UIMAD UR19, UR18, UR40, UR19 ;  /* 0x00000028121372a4 */ /* 0x000fe4000f8e0213 */
[----:B------:R-:W-:Y:S02]  /*ac30*/  UIADD3 UR20, UR27, UR20, URZ ;  /* 0x000000141b147290 */ /* 0x000fe4000fffe03f */
[----:B------:R-:W-:Y:S02]  /*ac40*/  UIADD3 UR19, UR17, UR19, URZ ;  /* 0x0000001311137290 */ /* 0x000fe4000fffe03f */
[----:B------:R-:W-:Y:S02]  /*ac50*/  UIADD3 UR24, UR15, UR24, URZ ;  /* 0x000000180f187290 */ /* 0x000fe4000fffe03f */
[----:B------:R-:W-:Y:S01]  /*ac60*/  IMAD.U32 R10, RZ, RZ, UR20 ;  /* 0x00000014ff0a7e24 */ /* 0x000fe2000f8e00ff */
[----:B----4-:R-:W-:Y:S01]  /*ac70*/  @P0 R2UR UR4, R5 ;  /* 0x00000000050402ca */ /* 0x010fe200000e0000 */
[----:B------:R-:W-:Y:S01]  /*ac80*/  IMAD.MOV.U32 R5, RZ, RZ, R12 ;  /* 0x000000ffff057224 */ /* 0x000fe200078e000c */
[----:B------:R-:W-:Y:S01]  /*ac90*/  @P1 SHF.R.U32.HI R5, RZ, UR28, R6 ;  /* 0x0000001cff051c19 */ /* 0x000fe20008011606 */
[----:B------:R-:W-:-:S03]  /*aca0*/  IMAD.U32 R6, RZ, RZ, UR26 ;  /* 0x0000001aff067e24 */ /* 0x000fc6000f8e00ff */
[--C-:B------:R-:W-:Y:S01]  /*acb0*/  SHF.R.S32.HI R7, RZ, 0x1f, R5.reuse ;  /* 0x0000001fff077819 */ /* 0x100fe20000011405 */
[----:B------:R-:W-:-:S04]  /*acc0*/  IMAD.MOV R9, RZ, RZ, -R5 ;  /* 0x000000ffff097224 */ /* 0x000fc800078e0a05 */
[----:B------:R-:W-:Y:S02]  /*acd0*/  IMAD R9, R9, UR9, R12 ;  /* 0x0000000909097c24 */ /* 0x000fe4000f8e020c */
[----:B------:R-:W-:Y:S02]  /*ace0*/  UIADD3 UR14, UP0, UP3, UR16, UR14, UR4 ;  /* 0x0000000e100e7290 */ /* 0x000fe4000fb1e004 */
[----:B------:R-:W-:-:S04]  /*acf0*/  USHF.R.S32.HI UR17, URZ, 0x1f, UR4 ;  /* 0x0000001f3f117899 */ /* 0x000fc80008011404 */
[----:B------:R-:W-:Y:S01]  /*ad00*/  UIADD3.X UR16, UR19, UR24, UR17, UP0, UP3 ;  /* 0x0000001813107290 */ /* 0x000fe200087e6411 */
[----:B------:R-:W-:Y:S01]  /*ad10*/  IADD3 R6, P2, P3, R5, UR14, R6 ;  /* 0x0000000e05067c10 */ /* 0x000fe2000fb5e006 */
        /* <DEDUP_REMOVED lines=8> */
[----:B------:R-:W-:Y:S01]  /*ada0*/  IMAD.WIDE.U32 R6, R9, UR14, R6 ;  /* 0x0000000e09067c25 */ /* 0x000fe2000f8e0006 */
[----:B------:R-:W-:Y:S01]  /*adb0*/  ULDC UR14, c[0x0][0xa88] ;  /* 0x0002a200000e7ab9 */ /* 0x000fe20000000800 */
[----:B---3--:R-:W-:-:S02]  /*adc0*/  @P4 R2UR UR14, R3 ;  /* 0x00000000030e42ca */ /* 0x008fc400000e0000 */
[----:B------:R-:W-:Y:S01]  /*add0*/  IMAD.IADD R5, R7, 0x1, R5 ;  /* 0x0000000107057824 */ /* 0x000fe200078e0205 */
[----:B------:R-:W-:-:S04]  /*ade0*/  LEA R10, P2, R6, UR18, 0x2 ;  /* 0x00000012060a7c11 */ /* 0x000fc8000f8410ff */
[----:B------:R-:W-:Y:S01]  /*adf0*/  LEA.HI.X R5, R6, UR19, R5, 0x2, P2 ;  /* 0x0000001306057c11 */ /* 0x000fe200090f1405 */
[----:B--2---:R-:W-:Y:S08]  /*ae00*/  @P4 BRA `(.L_x_14131) ;  /* 0x0000000000284947 */ /* 0x004ff00003800000 */
[----:B------:R-:W-:Y:S05]  /*ae10*/  @!P0 BRA `(.L_x_14131) ;  /* 0x0000000000248947 */ /* 0x000fea0003800000 */
[----:B------:R-:W-:Y:S02]  /*ae20*/  IMAD.U32 R6, RZ, RZ, UR12 ;  /* 0x0000000cff067e24 */ /* 0x000fe4000f8e00ff */
[----:B------:R-:W-:Y:S02]  /*ae30*/  IMAD.U32 R8, RZ, RZ, UR12 ;  /* 0x0000000cff087e24 */ /* 0x000fe4000f8e00ff */
[----:B------:R-:W-:Y:S02]  /*ae40*/  IMAD.U32 R7, RZ, RZ, UR13 ;  /* 0x0000000dff077e24 */ /* 0x000fe4000f8e00ff */
[----:B------:R-:W-:-:S03]  /*ae50*/  IMAD.U32 R9, RZ, RZ, UR13 ;  /* 0x0000000dff097e24 */ /* 0x000fc6000f8e00ff */
[----:B------:R-:W2:Y:S04]  /*ae60*/  LDG.E R6, desc[UR52][R6.64] ;  /* 0x0000003406067981 */ /* 0x000ea8000c1e1900 */
[----:B------:R-:W3:Y:S01]  /*ae70*/  LDG.E R8, desc[UR52][R8.64+0x4] ;  /* 0x0000043408087981 */ /* 0x000ee2000c1e1900 */
[----:B--2---:R-:W-:Y:S02]  /*ae80*/  R2UR UR12, R6 ;  /* 0x00000000060c72ca */ /* 0x004fe400000e0000 */
[----:B---3--:R-:W-:-:S13]  /*ae90*/  R2UR UR14, R8 ;  /* 0x00000000080e72ca */ /* 0x008fda00000e0000 */
[----:B------:R-:W-:-:S12]  /*aea0*/  UIADD3 UR14, -UR12, UR14, URZ ;  /* 0x0000000e0c0e7290 */ /* 0x000fd8000fffe13f */
.L_x_14131:
[----:B------:R-:W2:Y:S01]  /*aeb0*/  LDL R3, [R1+0x28] ;  /* 0x0000280001037983 */ /* 0x000ea20000100800 */
[----:B------:R-:W-:Y:S01]  /*aec0*/  UIMAD UR16, UR14, UR9, URZ ;  /* 0x000000090e1072a4 */ /* 0x000fe2000f8e023f */
[----:B------:R-:W-:Y:S02]  /*aed0*/  LOP3.LUT P0, RZ, R222, 0x3, RZ, 0xc0, !PT ;  /* 0x00000003deff7812 */ /* 0x000fe4000780c0ff */
[----:B------:R-:W-:Y:S01]  /*aee0*/  SHFL.IDX PT, R6, R10, RZ, 0x1c1f ;  /* 0x001c1fff0a067589 */ /* 0x000fe200000e0000 */
[----:B------:R-:W-:-:S03]  /*aef0*/  PLOP3.LUT P3, PT, PT, PT, UP2, 0x80, 0x0 ;  /* 0x000000000000781c */ /* 0x000fc60003f6f028 */
[----:B------:R-:W0:Y:S04]  /*af00*/  SHFL.IDX PT, R7, R5, RZ, 0x1c1f ;  /* 0x001c1fff05077589 */ /* 0x000e2800000e0000 */
[----:B------:R-:W-:Y:S04]  /*af10*/  SHFL.IDX PT, R8, R10, 0x1, 0x1c1f ;  /* 0x003c1f000a087f89 */ /* 0x000fe800000e0000 */
[----:B------:R-:W1:Y:S01]  /*af20*/  SHFL.IDX PT, R9, R5, 0x1, 0x1c1f ;  /* 0x003c1f0005097f89 */ /* 0x000e6200000e0000 */
[----:B--2---:R-:W-:-:S04]  /*af30*/  VIADD R11, R3, UR42 ;  /* 0x0000002a030b7c36 */ /* 0x004fc80008000000 */
[C---:B------:R-:W-:Y:S01]  /*af40*/  VIADD R3, R11.reuse, 0x8 ;  /* 0x000000080b037836 */ /* 0x040fe20000000000 */
[----:B------:R-:W-:-:S04]  /*af50*/  ISETP.GE.OR P2, PT, R11, UR16, P0 ;  /* 0x000000100b007c0c */ /* 0x000fc80008746670 */
[----:B------:R-:W-:-:S09]  /*af60*/  ISETP.GE.OR P0, PT, R3, UR16, P0 ;  /* 0x0000001003007c0c */ /* 0x000fd20008706670 */
[----:B0-----:R0:W-:Y:S01]  /*af70*/  @!P2 ST.E desc[UR52][R6.64], R4 ;  /* 0x000000040600a985 */ /* 0x0011e2000c101934 */
[----:B------:R-:W-:-:S03]  /*af80*/  ISETP.GE.AND P2, PT, R11, UR16, PT ;  /* 0x000000100b007c0c */ /* 0x000fc6000bf46270 */
[----:B-1----:R0:W-:Y:S01]  /*af90*/  @!P0 ST.E desc[UR52][R8.64], R0 ;  /* 0x0000000008008985 */ /* 0x0021e2000c101934 */
[----:B------:R-:W-:Y:S01]  /*afa0*/  ISETP.GE.AND P0, PT, R3, UR16, PT ;  /* 0x0000001003007c0c */ /* 0x000fe2000bf06270 */
[----:B------:R-:W-:-:S12]  /*afb0*/  @P3 BRA `(.L_x_14132) ;  /* 0x0000001000083947 */ /* 0x000fd80003800000 */
[----:B0-----:R-:W0:Y:S01]  /*afc0*/  S2R R0, SR_TID.X ;  /* 0x0000000000007919 */ /* 0x001e220000002100 */
[----:B------:R-:W-:Y:S01]  /*afd0*/  ULDC.64 UR14, c[0x0][0xaa0] ;  /* 0x0002a800000e7ab9 */ /* 0x000fe20000000a00 */
        /* <DEDUP_REMOVED lines=9> */
[----:B------:R-:W-:-:S03]  /*b070*/  IMAD.WIDE R4, R4, R5, UR10 ;  /* 0x0000000a04047e25 */ /* 0x000fc6000f8e0205 */
[C---:B------:R-:W-:Y:S02]  /*b080*/  IADD3 R25, P2, R4.reuse, 0x3000, RZ ;  /* 0x0000300004197810 */ /* 0x040fe40007f5e0ff */
[C---:B------:R-:W-:Y:S02]  /*b090*/  IADD3 R9, P4, R4.reuse, 0x1000, RZ ;  /* 0x0000100004097810 */ /* 0x040fe40007f9e0ff */
[----:B------:R-:W-:Y:S02]  /*b0a0*/  LOP3.LUT R24, R25, 0x380, RZ, 0xc0, !PT ;  /* 0x0000038019187812 */ /* 0x000fe400078ec0ff */
[----:B------:R-:W-:Y:S02]  /*b0b0*/  IADD3 R13, P3, R4, 0x2000, RZ ;  /* 0x00002000040d7810 */ /* 0x000fe40007f7e0ff */
[----:B------:R-:W-:Y:S01]  /*b0c0*/  SHF.R.U64 R24, R24, 0x3, RZ ;  /* 0x0000000318187819 */ /* 0x000fe200000012ff */
[----:B------:R-:W-:Y:S01]  /*b0d0*/  UIMAD UR12, UR17, UR14, URZ ;  /* 0x0000000e110c72a4 */ /* 0x000fe2000f8e023f */
[----:B------:R-:W-:-:S02]  /*b0e0*/  LOP3.LUT R8, R9, 0x380, RZ, 0xc0, !PT ;  /* 0x0000038009087812 */ /* 0x000fc400078ec0ff */
[----:B------:R-:W-:Y:S01]  /*b0f0*/  LOP3.LUT R24, R24, R25, RZ, 0x3c, !PT ;  /* 0x0000001918187212 */ /* 0x000fe200078e3cff */
[----:B------:R-:W-:Y:S01]  /*b100*/  IMAD.X R25, RZ, RZ, R5, P2 ;  /* 0x000000ffff197224 */ /* 0x000fe200010e0605 */
[----:B------:R-:W-:Y:S02]  /*b110*/  IADD3 R49, P2, R4, 0x9000, RZ ;  /* 0x0000900004317810 */ /* 0x000fe40007f5e0ff */
[----:B------:R-:W-:Y:S02]  /*b120*/  LOP3.LUT R12, R13, 0x380, RZ, 0xc0, !PT ;  /* 0x000003800d0c7812 */ /* 0x000fe400078ec0ff */
[----:B------:R-:W-:Y:S01]  /*b130*/  LOP3.LUT R48, R49, 0x380, RZ, 0xc0, !PT ;  /* 0x0000038031307812 */ /* 0x000fe200078ec0ff */
[----:B------:R-:W-:Y:S01]  /*b140*/  UIMAD UR12, UR4, UR15, UR12 ;  /* 0x0000000f040c72a4 */ /* 0x000fe2000f8e020c */
[----:B------:R-:W-:Y:S01]  /*b150*/  SHF.R.U64 R8, R8, 0x3, RZ ;  /* 0x0000000308087819 */ /* 0x000fe200000012ff */
[----:B------:R-:W-:Y:S01]  /*b160*/  UIMAD.WIDE.U32 UR10, UR4, UR14, URZ ;  /* 0x0000000e040a72a5 */ /* 0x000fe2000f8e003f */
[----:B------:R-:W-:Y:S01]  /*b170*/  SHF.R.U64 R48, R48, 0x3, RZ ;  /* 0x0000000330307819 */ /* 0x000fe200000012ff */
[----:B------:R-:W5:Y:S01]  /*b180*/  LD.E.128 R24, desc[UR52][R24.64] ;  /* 0x0000003418187980 */ /* 0x000f62000c101d00 */
[----:B------:R-:W-:-:S02]  /*b190*/  SHF.R.U64 R12, R12, 0x3, RZ ;  /* 0x000000030c0c7819 */ /* 0x000fc400000012ff */
[----:B------:R-:W-:Y:S01]  /*b1a0*/  LOP3.LUT R8, R8, R9, RZ, 0x3c, !PT ;  /* 0x0000000908087212 */ /* 0x000fe200078e3cff */
[----:B------:R-:W-:Y:S01]  /*b1b0*/  UIADD3 UR11, UR11, UR12, URZ ;  /* 0x0000000c0b0b7290 */ /* 0x000fe2000fffe03f */
[----:B------:R-:W-:Y:S01]  /*b1c0*/  LOP3.LUT R48, R48, R49, RZ, 0x3c, !PT ;  /* 0x0000003130307212 */ /* 0x000fe200078e3cff */
[--C-:B------:R-:W-:Y:S01]  /*b1d0*/  IMAD.X R49, RZ, RZ, R5.reuse, P2 ;  /* 0x000000ffff317224 */ /* 0x100fe200010e0605 */
[----:B------:R-:W-:Y:S01]  /*b1e0*/  IADD3 R6, P2, R4, 0xf000, RZ ;  /* 0x0000f00004067810 */ /* 0x000fe20007f5e0ff */
[--C-:B------:R-:W-:Y:S01]  /*b1f0*/  IMAD.X R9, RZ, RZ, R5.reuse, P4 ;  /* 0x000000ffff097224 */ /* 0x100fe200020e0605 */
[----:B------:R-:W-:Y:S01]  /*b200*/  LOP3.LUT R12, R12, R13, RZ, 0x3c, !PT ;  /* 0x0000000d0c0c7212 */ /* 0x000fe200078e3cff */
[----:B------:R-:W-:Y:S01]  /*b210*/  IMAD.X R13, RZ, RZ, R5, P3 ;  /* 0x000000ffff0d7224 */ /* 0x000fe200018e0605 */
[----:B------:R-:W-:Y:S01]  /*b220*/  LOP3.LUT R3, R6, 0x380, RZ, 0xc0, !PT ;  /* 0x0000038006037812 */ /* 0x000fe200078ec0ff */
[----:B------:R-:W-:Y:S01]  /*b230*/  ULDC.64 UR12, c[0x0][0xae8] ;  /* 0x0002ba00000c7ab9 */ /* 0x000fe20000000a00 */
[----:B------:R-:W-:-:S02]  /*b240*/  IADD3 R29, P0, R4, 0x4000, RZ ;  /* 0x00004000041d7810 */ /* 0x000fc40007f1e0ff */
[C---:B------:R-:W-:Y:S02]  /*b250*/  IADD3 R33, P6, R4.reuse, 0x5000, RZ ;  /* 0x0000500004217810 */ /* 0x040fe40007fde0ff */
[C---:B------:R-:W-:Y:S01]  /*b260*/  IADD3 R37, P5, R4.reuse, 0x6000, RZ ;  /* 0x0000600004257810 */ /* 0x040fe20007fbe0ff */
[----:B------:R-:W-:Y:S01]  /*b270*/  USHF.R.S32.HI UR4, URZ, 0x1f, UR39 ;  /* 0x0000001f3f047899 */ /* 0x000fe20008011427 */
[----:B------:R-:W-:Y:S01]  /*b280*/  SHF.R.U64 R3, R3, 0x3, RZ ;  /* 0x0000000303037819 */ /* 0x000fe200000012ff */
[----:B------:R-:W-:Y:S01]  /*b290*/  UIMAD.WIDE.U32 UR10, UR41, UR12, UR10 ;  /* 0x0000000c290a72a5 */ /* 0x000fe2000f8e000a */
[----:B------:R-:W-:Y:S01]  /*b2a0*/  IADD3 R41, P4, R4, 0x7000, RZ ;  /* 0x0000700004297810 */ /* 0x000fe20007f9e0ff */
[----:B------:R-:W-:Y:S01]  /*b2b0*/  @UP1 ULDC UR14, c[0x0][0xbec] ;  /* 0x0002fb00000e1ab9 */ /* 0x000fe20000000800 */
[----:B------:R-:W-:Y:S01]  /*b2c0*/  LOP3.LUT R72, R3, R6, RZ, 0x3c, !PT ;  /* 0x0000000603487212 */ /* 0x000fe200078e3cff */
[----:B------:R-:W-:Y:S01]  /*b2d0*/  IMAD R3, R20, 0x20, R81 ;  /* 0x0000002014037824 */ /* 0x000fe200078e0251 */
[----:B------:R-:W-:Y:S01]  /*b2e0*/  IADD3 R45, P3, R4, 0x8000, RZ ;  /* 0x00008000042d7810 */ /* 0x000fe20007f7e0ff */
[----:B------:R-:W-:Y:S01]  /*b2f0*/  UIMAD UR11, UR41, UR13, UR11 ;  /* 0x0000000d290b72a4 */ /* 0x000fe2000f8e020b */
[----:B------:R-:W-:Y:S01]  /*b300*/  LOP3.LUT R28, R29, 0x380, RZ, 0xc0, !PT ;  /* 0x000003801d1c7812 */ /* 0x000fe200078ec0ff */
[----:B------:R-:W-:Y:S01]  /*b310*/  VIADD R78, R3, UR42 ;  /* 0x0000002a034e7c36 */ /* 0x000fe20008000000 */
[----:B------:R-:W-:Y:S01]  /*b320*/  LOP3.LUT R32, R33, 0x380, RZ, 0xc0, !PT ;  /* 0x0000038021207812 */ /* 0x000fe200078ec0ff */
[----:B------:R-:W-:Y:S01]  /*b330*/  ULDC.64 UR12, c[0x0][0xaf0] ;  /* 0x0002bc00000c7ab9 */ /* 0x000fe20000000a00 */
[----:B------:R-:W-:Y:S01]  /*b340*/  LOP3.LUT R36, R37, 0x380, RZ, 0xc0, !PT ;  /* 0x0000038025247812 */ /* 0x000fe200078ec0ff */
[--C-:B------:R-:W-:Y:S01]  /*b350*/  IMAD.X R73, RZ, RZ, R5.reuse, P2 ;  /* 0x000000ffff497224 */ /* 0x100fe200010e0605 */
[----:B------:R-:W-:Y:S01]  /*b360*/  LOP3.LUT R40, R41, 0x380, RZ, 0xc0, !PT ;  /* 0x0000038029287812 */ /* 0x000fe200078ec0ff */
[----:B------:R-:W5:Y:S01]  /*b370*/  LD.E.128 R8, desc[UR52][R8.64] ;  /* 0x0000003408087980 */ /* 0x000f62000c101d00 */
[----:B------:R-:W-:Y:S01]  /*b380*/  LOP3.LUT R44, R45, 0x380, RZ, 0xc0, !PT ;  /* 0x000003802d2c7812 */ /* 0x000fe200078ec0ff */
[----:B------:R-:W-:Y:S01]  /*b390*/  UIMAD UR4, UR4, UR12, URZ ;  /* 0x0000000c040472a4 */ /* 0x000fe2000f8e023f */
[----:B------:R-:W-:Y:S01]  /*b3a0*/  SHF.R.U64 R28, R28, 0x3, RZ ;  /* 0x000000031c1c7819 */ /* 0x000fe200000012ff */
[----:B------:R-:W-:Y:S01]  /*b3b0*/  @P1 IMAD.HI.U32 R20, R78, UR14, RZ ;  /* 0x0000000e4e141c27 */ /* 0x000fe2000f8e00ff */
[----:B------:R-:W-:Y:S01]  /*b3c0*/  SHF.R.U64 R32, R32, 0x3, RZ ;  /* 0x0000000320207819 */ /* 0x000fe200000012ff */
[----:B------:R-:W-:Y:S01]  /*b3d0*/  UIMAD.WIDE.U32 UR10, UR39, UR12, UR10 ;  /* 0x0000000c270a72a5 */ /* 0x000fe2000f8e000a */
[----:B------:R-:W-:Y:S01]  /*b3e0*/  SHF.R.U64 R36, R36, 0x3, RZ ;  /* 0x0000000324247819 */ /* 0x000fe200000012ff */
[----:B------:R-:W-:Y:S01]  /*b3f0*/  IMAD.MOV.U32 R3, RZ, RZ, R78 ;  /* 0x000000ffff037224 */ /* 0x000fe200078e004e */
[----:B------:R-:W-:Y:S01]  /*b400*/  SHF.R.U64 R40, R40, 0x3, RZ ;  /* 0x0000000328287819 */ /* 0x000fe200000012ff */
[----:B------:R-:W-:Y:S01]  /*b410*/  @UP1 ULDC UR12, c[0x0][0xbf0] ;  /* 0x0002fc00000c1ab9 */ /* 0x000fe20000000800 */
[----:B------:R-:W-:Y:S01]  /*b420*/  SHF.R.U64 R44, R44, 0x3, RZ ;  /* 0x000000032c2c7819 */ /* 0x000fe200000012ff */
[----:B------:R-:W-:Y:S01]  /*b430*/  UIMAD UR4, UR39, UR13, UR4 ;  /* 0x0000000d270472a4 */ /* 0x000fe2000f8e0204 */
        /* <DEDUP_REMOVED lines=10> */
[----:B------:R-:W-:Y:S01]  /*b4e0*/  @P1 SHF.R.U32.HI R3, RZ, UR12, R20 ;  /* 0x0000000cff031c19 */ /* 0x000fe20008011614 */
[----:B------:R-:W-:Y:S01]  /*b4f0*/  UIADD3 UR4, UR11, UR4, URZ ;  /* 0x000000040b047290 */ /* 0x000fe2000fffe03f */
[C---:B------:R-:W-:Y:S01]  /*b500*/  IADD3 R53, P0, R4.reuse, 0xa000, RZ ;  /* 0x0000a00004357810 */ /* 0x040fe20007f1e0ff */
[----:B------:R-:W-:Y:S01]  /*b510*/  IMAD.U32 R21, RZ, RZ, UR11 ;  /* 0x0000000bff157e24 */ /* 0x000fe2000f8e00ff */
[C---:B------:R-:W-:Y:S01]  /*b520*/  IADD3 R57, P6, R4.reuse, 0xb000, RZ ;  /* 0x0000b00004397810 */ /* 0x040fe20007fde0ff */
[----:B------:R-:W5:Y:S01]  /*b530*/  LD.E.128 R12, desc[UR52][R12.64] ;  /* 0x000000340c0c7980 */ /* 0x000f62000c101d00 */
[----:B------:R-:W-:-:S02]  /*b540*/  IADD3 R61, P5, R4, 0xc000, RZ ;  /* 0x0000c000043d7810 */ /* 0x000fc40007fbe0ff */
[C---:B------:R-:W-:Y:S01]  /*b550*/  IADD3 R65, P4, R4.reuse, 0xd000, RZ ;  /* 0x0000d00004417810 */ /* 0x040fe20007f9e0ff */
[----:B------:R-:W5:Y:S01]  /*b560*/  LD.E.128 R28, desc[UR52][R28.64] ;  /* 0x000000341c1c7980 */ /* 0x000f62000c101d00 */
[----:B------:R-:W-:Y:S01]  /*b570*/  IADD3 R69, P3, R4, 0xe000, RZ ;  /* 0x0000e00004457810 */ /* 0x000fe20007f7e0ff */
[--C-:B------:R-:W-:Y:S01]  /*b580*/  IMAD.MOV R77, RZ, RZ, -R3.reuse ;  /* 0x000000ffff4d7224 */ /* 0x100fe200078e0a03 */
[----:B------:R-:W-:Y:S01]  /*b590*/  SHF.R.S32.HI R76, RZ, 0x1f, R3 ;  /* 0x0000001fff4c7819 */ /* 0x000fe20000011403 */
[----:B------:R-:W-:Y:S01]  /*b5a0*/  IMAD.U32 R20, RZ, RZ, UR10 ;  /* 0x0000000aff147e24 */ /* 0x000fe2000f8e00ff */
[----:B------:R-:W-:Y:S01]  /*b5b0*/  LOP3.LUT R52, R53, 0x380, RZ, 0xc0, !PT ;  /* 0x0000038035347812 */ /* 0x000fe200078ec0ff */
[----:B------:R-:W-:Y:S01]  /*b5c0*/  ULDC.64 UR10, c[0x0][0xae0] ;  /* 0x0002b800000a7ab9 */ /* 0x000fe20000000a00 */
[----:B------:R-:W-:Y:S01]  /*b5d0*/  LOP3.LUT R56, R57, 0x380, RZ, 0xc0, !PT ;  /* 0x0000038039387812 */ /* 0x000fe200078ec0ff */
[----:B------:R-:W5:Y:S01]  /*b5e0*/  LD.E.128 R32, desc[UR52][R32.64] ;  /* 0x0000003420207980 */ /* 0x000f62000c101d00 */
[----:B------:R-:W-:-:S02]  /*b5f0*/  LOP3.LUT R60, R61, 0x380, RZ, 0xc0, !PT ;  /* 0x000003803d3c7812 */ /* 0x000fc400078ec0ff */
[----:B------:R-:W-:Y:S01]  /*b600*/  LOP3.LUT R64, R65, 0x380, RZ, 0xc0, !PT ;  /* 0x0000038041407812 */ /* 0x000fe200078ec0ff */
[----:B------:R-:W5:Y:S01]  /*b610*/  LD.E.128 R36, desc[UR52][R36.64] ;  /* 0x0000003424247980 */ /* 0x000f62000c101d00 */
[----:B------:R-:W-:Y:S02]  /*b620*/  LOP3.LUT R68, R69, 0x380, RZ, 0xc0, !PT ;  /* 0x0000038045447812 */ /* 0x000fe400078ec0ff */
[----:B------:R-:W-:Y:S01]  /*b630*/  LOP3.LUT R7, R4, 0x380, RZ, 0xc0, !PT ;  /* 0x0000038004077812 */ /* 0x000fe200078ec0ff */
[----:B------:R-:W-:Y:S01]  /*b640*/  IMAD.U32 R21, RZ, RZ, UR4 ;  /* 0x00000004ff157e24 */ /* 0x000fe2000f8e00ff */
[----:B------:R-:W-:Y:S01]  /*b650*/  SHF.R.U64 R52, R52, 0x3, RZ ;  /* 0x0000000334347819 */ /* 0x000fe200000012ff */
[----:B------:R-:W-:Y:S01]  /*b660*/  IMAD R76, R76, UR10, RZ ;  /* 0x0000000a4c4c7c24 */ /* 0x000fe2000f8e02ff */
[----:B------:R-:W-:Y:S01]  /*b670*/  SHF.R.U64 R56, R56, 0x3, RZ ;  /* 0x0000000338387819 */ /* 0x000fe200000012ff */
[----:B------:R-:W-:Y:S01]  /*b680*/  IMAD R77, R77, UR9, R78 ;  /* 0x000000094d4d7c24 */ /* 0x000fe2000f8e024e */
[----:B------:R-:W-:Y:S01]  /*b690*/  SHF.R.U64 R60, R60, 0x3, RZ ;  /* 0x000000033c3c7819 */ /* 0x000fe200000012ff */
[----:B------:R-:W5:Y:S01]  /*b6a0*/  LD.E.128 R40, desc[UR52][R40.64] ;  /* 0x0000003428287980 */ /* 0x000f62000c101d00 */
[----:B------:R-:W-:-:S02]  /*b6b0*/  SHF.R.U64 R64, R64, 0x3, RZ ;  /* 0x0000000340407819 */ /* 0x000fc400000012ff */
[----:B------:R-:W-:Y:S01]  /*b6c0*/  SHF.R.U64 R68, R68, 0x3, RZ ;  /* 0x0000000344447819 */ /* 0x000fe200000012ff */
[----:B------:R-:W5:Y:S01]  /*b6d0*/  LD.E.128 R44, desc[UR52][R44.64] ;  /* 0x000000342c2c7980 */ /* 0x000f62000c101d00 */
[----:B------:R-:W-:Y:S01]  /*b6e0*/  SHF.R.U64 R7, R7, 0x3, RZ ;  /* 0x0000000307077819 */ /* 0x000fe200000012ff */
[C---:B------:R-:W-:Y:S01]  /*b6f0*/  IMAD.WIDE.U32 R20, R3.reuse, UR10, R20 ;  /* 0x0000000a03147c25 */ /* 0x040fe2000f8e0014 */
[----:B------:R-:W-:Y:S01]  /*b700*/  LOP3.LUT R52, R52, R53, RZ, 0x3c, !PT ;  /* 0x0000003534347212 */ /* 0x000fe200078e3cff */
[----:B------:R-:W5:Y:S01]  /*b710*/  LD.E.128 R48, desc[UR52][R48.64] ;  /* 0x0000003430307980 */ /* 0x000f62000c101d00 */
[----:B------:R-:W-:Y:S01]  /*b720*/  LOP3.LUT R56, R56, R57, RZ, 0x3c, !PT ;  /* 0x0000003938387212 */ /* 0x000fe200078e3cff */
        /* <DEDUP_REMOVED lines=10> */
[----:B------:R-:W-:Y:S01]  /*b7d0*/  IMAD.X R69, RZ, RZ, R5, P3 ;  /* 0x000000ffff457224 */ /* 0x000fe200018e0605 */
[----:B------:R-:W-:Y:S01]  /*b7e0*/  ULDC.64 UR10, c[0x0][0xad8] ;  /* 0x0002b600000a7ab9 */ /* 0x000fe20000000a00 */
[----:B------:R-:W-:Y:S01]  /*b7f0*/  IMAD.IADD R21, R21, 0x1, R79 ;  /* 0x0000000115157824 */ /* 0x000fe200078e024f */
[----:B------:R-:W5:Y:S01]  /*b800*/  LD.E.128 R4, desc[UR52][R4.64] ;  /* 0x0000003404047980 */ /* 0x000f62000c101d00 */
[----:B------:R-:W-:-:S03]  /*b810*/  IMAD R76, R3, UR10, RZ ;  /* 0x0000000a034c7c24 */ /* 0x000fc6000f8e02ff */
        /* <DEDUP_REMOVED lines=17> */
[----:B------:R-:W-:Y:S01]  /*b930*/  VIADD R84, R81, UR42 ;  /* 0x0000002a51547c36 */ /* 0x000fe20008000000 */
[----:B------:R-:W-:-:S02]  /*b940*/  UIADD3 UR8, UR8, 0x22820, URZ ;  /* 0x0002282008087890 */ /* 0x000fc4000fffe03f */
[----:B------:R-:W-:Y:S02]  /*b950*/  LEA.HI.X R83, R20, UR11, R3, 0x1, P2 ;  /* 0x0000000b14537c11 */ /* 0x000fe400090f0c03 */
[C---:B------:R-:W-:Y:S01]  /*b960*/  ISETP.GE.AND P2, PT, R84.reuse, UR16, PT ;  /* 0x0000001054007c0c */ /* 0x040fe2000bf46270 */
        /* <DEDUP_REMOVED lines=10> */
[----:B------:R-:W-:Y:S02]  /*ba10*/  ISETP.GE.AND P1, PT, R76, UR16, PT ;  /* 0x000000104c007c0c */ /* 0x000fe4000bf26270 */
[----:B------:R-:W-:Y:S02]  /*ba20*/  ISETP.GE.AND P0, PT, R77, UR16, PT ;  /* 0x000000104d007c0c */ /* 0x000fe4000bf06270 */
        /* <DEDUP_REMOVED lines=22> */
.L_x_14134:
[----:B------:R-:W-:Y:S05]  /*bb90*/  BSYNC B1 ;  /* 0x0000000000017941 */ /* 0x000fea0003800000 */
.L_x_14133:
[----:B--2---:R2:W3:Y:S01]  /*bba0*/  SHFL.IDX PT, R3, R83, 0x1, 0x181f ;  /* 0x00381f0053037f89 */ /* 0x0044e200000e0000 */
[----:B------:R-:W-:Y:S03]  /*bbb0*/  BSSY B1, `(.L_x_14135) ;  /* 0x0000014000017945 */ /* 0x000fe60003800000 */
[----:B0----5:R2:W0:Y:S01]  /*bbc0*/  SHFL.IDX PT, R29, R82, 0x1, 0x181f ;  /* 0x00381f00521d7f89 */ /* 0x02142200000e0000 */
[----:B------:R-:W-:Y:S05]  /*bbd0*/  @P1 BRA `(.L_x_14136) ;  /* 0x0000000000441947 */ /* 0x000fea0003800000 */
[----:B------:R-:W-:Y:S02]  /*bbe0*/  ULDC UR4, c[0x0][0xac8] ;  /* 0x0002b20000047ab9 */ /* 0x000fe40000000800 */
[----:B------:R-:W-:Y:S02]  /*bbf0*/  ISETP.GE.AND P4, PT, R0, UR4, PT ;  /* 0x0000000400007c0c */ /* 0x000fe4000bf86270 */
[----:B------:R-:W-:Y:S02]  /*bc00*/  ISETP.GE.AND P3, PT, R86, UR4, PT ;  /* 0x0000000456007c0c */ /* 0x000fe4000bf66270 */
[----:B------:R-:W-:Y:S02]  /*bc10*/  ISETP.GE.AND P2, PT, R88, UR4, PT ;  /* 0x0000000458007c0c */ /* 0x000fe4000bf46270 */
[----:B------:R-:W-:-:S07]  /*bc20*/  ISETP.GE.AND P1, PT, R90, UR4, PT ;  /* 0x000000045a007c0c */ /* 0x000fce000bf26270 */
[-C--:B0-----:R-:W-:Y:S02]  /*bc30*/  @!P4 LEA R4, P6, R0, R29.reuse, 0x1 ;  /* 0x0000001d0004c211 */ /* 0x081fe400078c08ff */
        /* <DEDUP_REMOVED lines=11> */
.L_x_14136:
[----:B------:R-:W-:Y:S05]  /*bcf0*/  BSYNC B1 ;  /* 0x0000000000017941 */ /* 0x000fea0003800000 */
.L_x_14135:
[----:B---3--:R3:W0:Y:S01]  /*bd00*/  SHFL.IDX PT, R3, R83, 0x2, 0x181f ;  /* 0x00581f0053037f89 */ /* 0x00862200000e0000 */
[----:B------:R-:W-:Y:S03]  /*bd10*/  BSSY B1, `(.L_x_14137) ;  /* 0x0000014000017945 */ /* 0x000fe60003800000 */
[----:B----4-:R3:W4:Y:S01]  /*bd20*/  SHFL.IDX PT, R11, R82, 0x2, 0x181f ;  /* 0x00581f00520b7f89 */ /* 0x01072200000e0000 */
        /* <DEDUP_REMOVED lines=18> */
.L_x_14138:
[----:B------:R-:W-:Y:S05]  /*be50*/  BSYNC B1 ;  /* 0x0000000000017941 */ /* 0x000fea0003800000 */
.L_x_14137:
[----:B0-----:R-:W-:Y:S01]  /*be60*/  VIADD R3, R84, 0x60 ;  /* 0x0000006054037836 */ /* 0x001fe20000000000 */
[----:B--23--:R-:W0:Y:S04]  /*be70*/  SHFL.IDX PT, R83, R83, 0x3, 0x181f ;  /* 0x00781f0053537f89 */ /* 0x00ce2800000e0000 */
[----:B------:R-:W-:Y:S01]  /*be80*/  ISETP.GE.AND P0, PT, R3, UR16, PT ;  /* 0x0000001003007c0c */ /* 0x000fe2000bf06270 */
[----:B----4-:R4:W2:-:S12]  /*be90*/  SHFL.IDX PT, R11, R82, 0x3, 0x181f ;  /* 0x00781f00520b7f89 */ /* 0x01089800000e0000 */
[----:B----4-:R-:W-:Y:S05]  /*bea0*/  @P0 BRA `(.L_x_14139) ;  /* 0x00000024008c0947 */ /* 0x010fea0003800000 */
[----:B------:R-:W-:Y:S02]  /*beb0*/  ULDC UR4, c[0x0][0xac8] ;  /* 0x0002b20000047ab9 */ /* 0x000fe40000000800 */
[----:B------:R-:W-:Y:S02]  /*bec0*/  ISETP.GE.AND P3, PT, R0, UR4, PT ;  /* 0x0000000400007c0c */ /* 0x000fe4000bf66270 */
[----:B------:R-:W-:Y:S02]  /*bed0*/  ISETP.GE.AND P4, PT, R86, UR4, PT ;  /* 0x0000000456007c0c */ /* 0x000fe4000bf86270 */
[----:B------:R-:W-:-:S09]  /*bee0*/  ISETP.GE.AND P5, PT, R88, UR4, PT ;  /* 0x0000000458007c0c */ /* 0x000fd2000bfa6270 */
[-C--:B--2---:R-:W-:Y:S02]  /*bef0*/  @!P3 LEA R4, P0, R0, R11.reuse, 0x1 ;  /* 0x0000000b0004b211 */ /* 0x084fe400078008ff */
[-C--:B------:R-:W-:Y:S02]  /*bf00*/  @!P4 LEA R6, P1, R86, R11.reuse, 0x1 ;  /* 0x0000000b5606c211 */ /* 0x080fe400078208ff */
[----:B------:R-:W-:Y:S02]  /*bf10*/  @!P5 LEA R8, P2, R88, R11, 0x1 ;  /* 0x0000000b5808d211 */ /* 0x000fe400078408ff */
        /* <DEDUP_REMOVED lines=8> */
[----:B----4-:R-:W-:-:S04]  /*bfa0*/  LEA R4, P0, R90, R11, 0x1 ;  /* 0x0000000b5a047211 */ /* 0x010fc800078008ff */
[----:B------:R-:W-:-:S05]  /*bfb0*/  LEA.HI.X R5, R90, R83, R89, 0x1, P0 ;  /* 0x000000535a057211 */ /* 0x000fca00000f0c59 */
[----:B------:R0:W-:Y:S01]  /*bfc0*/  ST.E.128 desc[UR52][R4.64], R72 ;  /* 0x0000004804007985 */ /* 0x0001e2000c101d34 */
[----:B------:R-:W-:Y:S05]  /*bfd0*/  BRA `(.L_x_14139) ;  /* 0x0000002400407947 */ /* 0x000fea0003800000 */
.L_x_14132:
        /* <DEDUP_REMOVED lines=69> */
[C---:B------:R-:W-:Y:S01]  /*c430*/  VIADD R21, R2.reuse, 0xe0 ;  /* 0x000000e002157836 */ /* 0x040fe20000000000 */
[----:B------:R-:W-:Y:S02]  /*c440*/  ISETP.GE.AND P2, PT, R221, UR4, PT ;  /* 0x00000004dd007c0c */ /* 0x000fe4000bf46270 */
[----:B------:R-:W-:Y:S02]  /*c450*/  ISETP.GE.AND P3, PT, R2, UR4, PT ;  /* 0x0000000402007c0c */ /* 0x000fe4000bf66270 */
[----:B------:R-:W-:Y:S02]  /*c460*/  ISETP.GE.AND P1, PT, R220, UR4, PT ;  /* 0x00000004dc007c0c */ /* 0x000fe4000bf26270 */
[----:B------:R-:W-:-:S07]  /*c470*/  ISETP.GE.AND P4, PT, R219, UR4, PT ;  /* 0x00000004db007c0c */ /* 0x000fce000bf86270 */
[C---:B-1----:R-:W-:Y:S02]  /*c480*/  @!P2 LEA R8, P5, R221.reuse, R4, 0x2 ;  /* 0x00000004dd08a211 */ /* 0x042fe400078a10ff */
        /* <DEDUP_REMOVED lines=130> */
.L_x_14141:
[----:B------:R-:W-:Y:S05]  /*ccb0*/  BSYNC B1 ;  /* 0x0000000000017941 */ /* 0x000fea0003800000 */
.L_x_14140:
[----:B--23--:R2:W3:Y:S04]  /*ccc0*/  SHFL.IDX PT, R5, R3, 0x1, 0x1c1f ;  /* 0x003c1f0003057f89 */ /* 0x00c4e800000e0000 */
[----:B-1----:R2:W1:Y:S01]  /*ccd0*/  SHFL.IDX PT, R4, R0, 0x1, 0x1c1f ;  /* 0x003c1f0000047f89 */ /* 0x00246200000e0000 */
[----:B------:R-:W-:Y:S05]  /*cce0*/  @P0 BRA `(.L_x_14139) ;  /* 0x0000001400fc0947 */ /* 0x000fea0003800000 */
[----:B------:R-:W-:Y:S01]  /*ccf0*/  ULDC UR4, c[0x0][0xac8] ;  /* 0x0002b20000047ab9 */ /* 0x000fe20000000800 */
[C---:B------:R-:W-:Y:S01]  /*cd00*/  VIADD R25, R2.reuse, 0xe0 ;  /* 0x000000e002197836 */ /* 0x040fe20000000000 */
[----:B------:R-:W-:Y:S01]  /*cd10*/  ISETP.GE.AND P5, PT, R221, UR4, PT ;  /* 0x00000004dd007c0c */ /* 0x000fe2000bfa6270 */
[C---:B0-2---:R-:W-:Y:S01]  /*cd20*/  VIADD R3, R2.reuse, 0xe8 ;  /* 0x000000e802037836 */ /* 0x045fe20000000000 */
[----:B------:R-:W-:Y:S02]  /*cd30*/  ISETP.GE.AND P4, PT, R2, UR4, PT ;  /* 0x0000000402007c0c */ /* 0x000fe4000bf86270 */
[----:B------:R-:W-:Y:S02]  /*cd40*/  ISETP.GE.AND P2, PT, R220, UR4, PT ;  /* 0x00000004dc007c0c */ /* 0x000fe4000bf46270 */
[----:B------:R-:W-:Y:S02]  /*cd50*/  ISETP.GE.AND P1, PT, R219, UR4, PT ;  /* 0x00000004db007c0c */ /* 0x000fe4000bf26270 */
[----:B------:R-:W-:-:S02]  /*cd60*/  ISETP.GE.AND P0, PT, R218, UR4, PT ;  /* 0x00000004da007c0c */ /* 0x000fc4000bf06270 */
[----:B------:R-:W-:-:S03]  /*cd70*/  SHF.R.S32.HI R0, RZ, 0x1f, R17 ;  /* 0x0000001fff007819 */ /* 0x000fc60000011411 */
[CC--:B-1----:R-:W-:Y:S02]  /*cd80*/  @!P5 LEA R8, P3, R221.reuse, R4.reuse, 0x2 ;  /* 0x00000004dd08d211 */ /* 0x0c2fe400078610ff */
        /* <DEDUP_REMOVED lines=129> */
.L_x_14130:
        /* <DEDUP_REMOVED lines=33> */
.L_x_14142:
        /* <DEDUP_REMOVED lines=31> */
[----:B------:R-:W-:Y:S01]  /*d9a0*/  MOV R3, R6 ;  /* 0x0000000600037202 */ /* 0x000fe20000000f00 */
[----:B------:R-:W-:-:S02]  /*d9b0*/  UIADD3 UR18, UR11, UR18, URZ ;  /* 0x000000120b127290 */ /* 0x000fc4000fffe03f */
[----:B------:R-:W-:Y:S01]  /*d9c0*/  UIADD3 UR13, UR9, UR13, URZ ;  /* 0x0000000d090d7290 */ /* 0x000fe2000fffe03f */
[----:B------:R-:W-:Y:S02]  /*d9d0*/  IMAD.U32 R10, RZ, RZ, UR14 ;  /* 0x0000000eff0a7e24 */ /* 0x000fe4000f8e00ff */
        /* <DEDUP_REMOVED lines=22> */
.L_x_14144:
[----:B------:R-:W-:Y:S05]  /*db40*/  BSYNC B1 ;  /* 0x0000000000017941 */ /* 0x000fea0003800000 */
.L_x_14143:
        /* <DEDUP_REMOVED lines=14> */
[----:B------:R-:W-:-:S03]  /*dc30*/  UIADD3 UR9, UR9, UR10, URZ ;  /* 0x0000000a09097290 */ /* 0x000fc6000fffe03f */
[----:B------:R-:W-:Y:S01]  /*dc40*/  IMAD R3, R10, 0x20, R13 ;  /* 0x000000200a037824 */ /* 0x000fe200078e020d */
[----:B------:R-:W-:Y:S02]  /*dc50*/  ULDC.64 UR10, c[0x0][0xae8] ;  /* 0x0002ba00000a7ab9 */ /* 0x000fe40000000a00 */
[----:B------:R-:W-:Y:S01]  /*dc60*/  UIMAD.WIDE.U32 UR8, UR41, UR10, UR8 ;  /* 0x0000000a290872a5 */ /* 0x000fe2000f8e0008 */
[----:B------:R-:W-:Y:S01]  /*dc70*/  VIADD R8, R3, UR42 ;  /* 0x0000002a03087c36 */ /* 0x000fe20008000000 */
[----:B-1----:R-:W-:Y:S02]  /*dc80*/  ISETP.NE.AND P0, PT, R11, 0x1, PT ;  /* 0x000000010b00780c */ /* 0x002fe40003f05270 */
[----:B------:R-:W-:Y:S01]  /*dc90*/  UIMAD UR9, UR41, UR11, UR9 ;  /* 0x0000000b290972a4 */ /* 0x000fe2000f8e0209 */
[----:B------:R-:W-:Y:S02]  /*dca0*/  IMAD.MOV.U32 R3, RZ, RZ, R8 ;  /* 0x000000ffff037224 */ /* 0x000fe400078e0008 */
[----:B------:R-:W-:-:S02]  /*dcb0*/  ULDC.64 UR10, c[0x0][0xaf0] ;  /* 0x0002bc00000a7ab9 */ /* 0x000fc40000000a00 */
        /* <DEDUP_REMOVED lines=18> */
[----:B------:R-:W-:Y:S02]  /*dde0*/  VIADD R8, R13, UR42 ;  /* 0x0000002a0d087c36 */ /* 0x000fe40008000000 */
[----:B------:R-:W-:Y:S01]  /*ddf0*/  IMAD R9, R3, UR11, R6 ;  /* 0x0000000b03097c24 */ /* 0x000fe2000f8e0206 */
[----:B------:R-:W-:Y:S01]  /*de00*/  SHF.R.S32.HI R6, RZ, 0x1f, R7 ;  /* 0x0000001fff067819 */ /* 0x000fe20000011407 */
[----:B-----5:R-:W-:Y:S02]  /*de10*/  IMAD R11, R0, R11, RZ ;  /* 0x0000000b000b7224 */ /* 0x020fe400078e02ff */
[----:B------:R-:W-:-:S02]  /*de20*/  IMAD.IADD R5, R5, 0x1, R9 ;  /* 0x0000000105057824 */ /* 0x000fc400078e0209 */
[----:B------:R-:W-:Y:S02]  /*de30*/  IMAD R6, R6, UR8, RZ ;  /* 0x0000000806067c24 */ /* 0x000fe4000f8e02ff */
[----:B------:R-:W-:-:S04]  /*de40*/  IMAD.WIDE.U32 R4, R7, UR8, R4 ;  /* 0x0000000807047c25 */ /* 0x000fc8000f8e0004 */
[----:B------:R-:W-:Y:S01]  /*de50*/  IMAD R9, R7, UR9, R6 ;  /* 0x0000000907097c24 */ /* 0x000fe2000f8e0206 */
[----:B------:R-:W-:Y:S01]  /*de60*/  ULDC.64 UR8, c[0x0][0xa80] ;  /* 0x0002a00000087ab9 */ /* 0x000fe20000000a00 */
[----:B------:R-:W-:Y:S01]  /*de70*/  VIADD R3, R8, 0x40 ;  /* 0x0000004008037836 */ /* 0x000fe20000000000 */
[----:B------:R-:W-:Y:S01]  /*de80*/  LEA R6, P2, R4, UR8, 0x1 ;  /* 0x0000000804067c11 */ /* 0x000fe2000f8408ff */
[----:B------:R-:W-:Y:S02]  /*de90*/  IMAD.IADD R5, R5, 0x1, R9 ;  /* 0x0000000105057824 */ /* 0x000fe400078e0209 */
        /* <DEDUP_REMOVED lines=33> */
.L_x_14146:
[----:B------:R-:W-:Y:S05]  /*e0b0*/  BSYNC B1 ;  /* 0x0000000000017941 */ /* 0x000fea0003800000 */
.L_x_14145:
        /* <DEDUP_REMOVED lines=21> */
.L_x_14148:
[----:B------:R-:W-:Y:S05]  /*e210*/  BSYNC B1 ;  /* 0x0000000000017941 */ /* 0x000fea0003800000 */
.L_x_14147:
        /* <DEDUP_REMOVED lines=21> */
.L_x_14150:
[----:B------:R-:W-:Y:S05]  /*e370*/  BSYNC B1 ;  /* 0x0000000000017941 */ /* 0x000fea0003800000 */
.L_x_14149:
        /* <DEDUP_REMOVED lines=10> */
[----:B---3--:R-:W-:-:S04]  /*e420*/  @!P3 LEA R6, P4, R7, R4, 0x1 ;  /* 0x000000040706b211 */ /* 0x008fc800078808ff */
[-C--:B--2---:R-:W-:Y:S02]  /*e430*/  @!P3 LEA.HI.X R7, R7, R3.reuse, R14, 0x1, P4 ;  /* 0x000000030707b211 */ /* 0x084fe400020f0c0e */
        /* <DEDUP_REMOVED lines=10> */
.L_x_14139:
[----:B------:R-:W-:Y:S05]  /*e4e0*/  BSYNC B0 ;  /* 0x0000000000007941 */ /* 0x000fea0003800000 */
.L_x_14129:
[----:B------:R-:W-:Y:S02]  /*e4f0*/  ULDC UR4, c[0x0][0xc3c] ;  /* 0x00030f0000047ab9 */ /* 0x000fe40000000800 */
[----:B------:R-:W-:-:S06]  /*e500*/  UISETP.GE.AND UP0, UPT, UR7, UR4, UPT ;  /* 0x000000040700728c */ /* 0x000fcc000bf06270 */
[----:B------:R-:W-:-:S13]  /*e510*/  PLOP3.LUT P0, PT, PT, PT, UP0, 0x80, 0x0 ;  /* 0x000000000000781c */ /* 0x000fda0003f0f008 */
[----:B------:R-:W-:Y:S05]  /*e520*/  @!P0 BRA `(.L_x_14151) ;  /* 0xffffff2800c08947 */ /* 0x000fea000383ffff */
[----:B------:R-:W-:Y:S05]  /*e530*/  EXIT ;  /* 0x000000000000794d */ /* 0x000fea0003800000 */
.L_x_14086:
        /* <DEDUP_REMOVED lines=16> */
.L_x_14152:
        /* <DEDUP_REMOVED lines=43> */
.L_x_14156:
        /* <DEDUP_REMOVED lines=35> */
.L_x_14154:
        /* <DEDUP_REMOVED lines=13> */
.L_x_14157:
        /* <DEDUP_REMOVED lines=62> */
.L_x_14158:
        /* <DEDUP_REMOVED lines=61> */
.L_x_14159:
[----:B------:R-:W-:-:S05]  /*f3a0*/  LOP3.LUT R17, RZ, R2, RZ, 0x33, !PT ;  /* 0x00000002ff117212 */ /* 0x000fca00078e33ff */
[----:B------:R-:W-:Y:S01]  /*f3b0*/  IMAD.IADD R17, R6, 0x1, R17 ;  /* 0x0000000106117824 */ /* 0x000fe200078e0211 */
[----:B------:R-:W-:Y:S06]  /*f3c0*/  BRA `(.L_x_14160) ;  /* 0x0000000000147947 */ /* 0x000fec0003800000 */
.L_x_14155:
[----:B------:R-:W-:Y:S01]  /*f3d0*/  ULDC UR4, c[0x0][0xc3c] ;  /* 0x00030f0000047ab9 */ /* 0x000fe20000000800 */
[----:B------:R-:W-:Y:S01]  /*f3e0*/  IMAD.MOV.U32 R17, RZ, RZ, RZ ;  /* 0x000000ffff117224 */ /* 0x000fe200078e00ff */
[----:B------:R-:W-:Y:S01]  /*f3f0*/  MOV R16, UR6 ;  /* 0x0000000600107c02 */ /* 0x000fe20008000f00 */
[----:B------:R-:W-:Y:S02]  /*f400*/  IMAD.MOV.U32 R18, RZ, RZ, RZ ;  /* 0x000000ffff127224 */ /* 0x000fe400078e00ff */
[----:B------:R-:W-:-:S07]  /*f410*/  IMAD.U32 R19, RZ, RZ, UR4 ;  /* 0x00000004ff137e24 */ /* 0x000fce000f8e00ff */
.L_x_14160:
[----:B------:R-:W-:-:S13]  /*f420*/  ISETP.NE.AND P0, PT, R7, RZ, PT ;  /* 0x000000ff0700720c */ /* 0x000fda0003f05270 */
[----:B------:R-:W0:Y:S01]  /*f430*/  @!P0 S2R R3, SR_CgaCtaId ;  /* 0x0000000000038919 */ /* 0x000e220000008800 */
[----:B------:R-:W-:-:S04]  /*f440*/  @!P0 MOV R2, 0x400 ;  /* 0x0000040000028802 */ /* 0x000fc80000000f00 */
[----:B0-----:R-:W-:-:S05]  /*f450*/  @!P0 LEA R2, R3, R2, 0x18 ;  /* 0x0000000203028211 */ /* 0x001fca00078ec0ff */
[----:B------:R1:W-:Y:S01]  /*f460*/  @!P0 STS.128 [R2+0x228d0], R16 ;  /* 0x0228d01002008388 */ /* 0x0003e20000000c00 */
[----:B------:R-:W-:Y:S06]  /*f470*/  BAR.ARV 0x5, 0x180 ;  /* 0x0146000000007b1d */ /* 0x000fec0000002000 */
.L_x_14153:
        /* <DEDUP_REMOVED lines=29> */
.L_x_14224:
[----:B0-----:R-:W0:Y:S02]  /*f650*/  LDC.64 R2, c[0x0][0xc88] ;  /* 0x00032200ff027b82 */ /* 0x001e240000000a00 */
        /* <DEDUP_REMOVED lines=37> */
[----:B--2---:R1:W-:Y:S01]  /*f8b0*/  @P0 STL [R1], R0 ;  /* 0x0000000001000387 */ /* 0x0043e20000100800 */
[----:B---3--:R-:W-:Y:S05]  /*f8c0*/  @P0 BRA `(.L_x_14162) ;  /* 0x0000000000200947 */ /* 0x008fea0003800000 */
[----:B------:R-:W-:Y:S02]  /*f8d0*/  ULDC UR4, c[0x0][0x288] ;  /* 0x0000a20000047ab9 */ /* 0x000fe40000000800 */
[----:B-1----:R-:W-:-:S05]  /*f8e0*/  IMAD.U32 R0, RZ, RZ, UR4 ;  /* 0x00000004ff007e24 */ /* 0x002fca000f8e00ff */
[----:B------:R0:W-:Y:S01]  /*f8f0*/  STL [R1], R0 ;  /* 0x0000000001007387 */ /* 0x0001e20000100800 */
[----:B------:R-:W-:Y:S05]  /*f900*/  @!P2 BRA `(.L_x_14162) ;  /* 0x000000000010a947 */ /* 0x000fea0003800000 */
[----:B------:R-:W2:Y:S04]  /*f910*/  LDG.E R5, desc[UR52][R2.64] ;  /* 0x0000003402057981 */ /* 0x000ea8000c1e1900 */
[----:B0-----:R-:W2:Y:S02]  /*f920*/  LDG.E R0, desc[UR52][R2.64+0x4] ;  /* 0x0000043402007981 */ /* 0x001ea4000c1e1900 */
[----:B--2---:R-:W-:-:S05]  /*f930*/  IMAD.IADD R0, R0, 0x1, -R5 ;  /* 0x0000000100007824 */ /* 0x004fca00078e0a05 */
[----:B------:R2:W-:Y:S02]  /*f940*/  STL [R1], R0 ;  /* 0x0000000001007387 */ /* 0x0005e40000100800 */
.L_x_14162:
        /* <DEDUP_REMOVED lines=9> */
.L_x_14163:
        /* <DEDUP_REMOVED lines=9> */
.L_x_14164:
[----:B------:R-:W4:Y:S01]  /*fa70*/  LDL R4, [R1] ;  /* 0x0000000001047983 */ /* 0x000f220000100800 */
[----:B012---:R-:W0:Y:S01]  /*fa80*/  LDC R0, c[0x0][0x448] ;  /* 0x00011200ff007b82 */ /* 0x007e220000000800 */
[----:B-----5:R-:W-:Y:S01]  /*fa90*/  IMAD.IADD R32, R7, 0x1, -R30 ;  /* 0x0000000107207824 */ /* 0x020fe200078e0a1e */
[----:B------:R-:W-:Y:S01]  /*faa0*/  LOP3.LUT R23, R23, 0xfffffdff, RZ, 0xc0, !PT ;  /* 0xfffffdff17177812 */ /* 0x000fe200078ec0ff */
[----:B------:R-:W-:Y:S01]  /*fab0*/  BSSY B0, `(.L_x_14165) ;  /* 0x0000038000007945 */ /* 0x000fe20003800000 */
[----:B0-----:R-:W-:Y:S01]  /*fac0*/  ISETP.NE.AND P0, PT, R0, 0x1, PT ;  /* 0x000000010000780c */ /* 0x001fe20003f05270 */
[----:B------:R-:W-:-:S04]  /*fad0*/  IMAD.SHL.U32 R0, R17, 0x80, RZ ;  /* 0x0000008011007824 */ /* 0x000fc800078e00ff */
[----:B------:R-:W-:-:S08]  /*fae0*/  VIADD R0, R0, 0x7f ;  /* 0x0000007f00007836 */ /* 0x000fd00000000000 */
        /* <DEDUP_REMOVED lines=52> */
.L_x_14166:
[----:B------:R-:W-:Y:S05]  /*fe30*/  BSYNC B0 ;  /* 0x0000000000007941 */ /* 0x000fea0003800000 */
.L_x_14165:
        /* <DEDUP_REMOVED lines=23> */
.L_x_14168:
        /* <DEDUP_REMOVED lines=20> */
.L_x_14171:
[----:B------:R-:W-:Y:S05]  /*100f0*/  BSYNC B6 ;  /* 0x0000000000067941 */ /* 0x000fea0003800000 */
.L_x_14170:
        /* <DEDUP_REMOVED lines=20> */
.L_x_14174:
        /* <DEDUP_REMOVED lines=15> */
.L_x_14173:
[----:B------:R-:W-:Y:S05]  /*10330*/  BSYNC B6 ;  /* 0x0000000000067941 */ /* 0x000fea0003800000 */
.L_x_14172:
[----:B------:R-:W0:Y:S01]  /*10340*/  S2R R20, SR_TID.X ;  /* 0x0000000000147919 */ /* 0x000e220000002100 */
[----:B------:R-:W-:Y:S01]  /*10350*/  ULDC.64 UR4, c[0x0][0x9f8] ;  /* 0x00027e0000047ab9 */ /* 0x000fe20000000a00 */
[----:B------:R-:W1:Y:S01]  /*10360*/  LDC R8, c[0x0][0x430] ;  /* 0x00010c00ff087b82 */ /* 0x000e620000000800 */
[----:B------:R-:W-:-:S04]  /*10370*/  ISETP.NE.U32.AND P0, PT, RZ, UR4, PT ;  /* 0x00000004ff007c0c */ /* 0x000fc8000bf05070 */
[----:B------:R-:W-:-:S13]  /*10380*/  ISETP.NE.AND.EX P0, PT, RZ, UR5, PT, P0 ;  /* 0x00000005ff007c0c */ /* 0x000fda000bf05300 */
[----:B------:R-:W-:Y:S01]  /*10390*/  @P0 IADD3 R2, P1, R31, UR4, RZ ;  /* 0x000000041f020c10 */ /* 0x000fe2000ff3e0ff */
[----:B------:R-:W-:-:S03]  /*103a0*/  ULDC UR4, c[0x0][0x320] ;  /* 0x0000c80000047ab9 */ /* 0x000fc60000000800 */
[----:B------:R-:W-:-:S05]  /*103b0*/  @P0 IADD3.X R3, R33, UR5, RZ, P1, !PT ;  /* 0x0000000521030c10 */ /* 0x000fca0008ffe4ff */
[----:B------:R2:W5:Y:S01]  /*103c0*/  @P0 LDG.E R27, desc[UR52][R2.64] ;  /* 0x00000034021b0981 */ /* 0x000562000c1e1900 */
[----:B------:R-:W-:Y:S01]  /*103d0*/  LOP3.LUT R23, R23, 0xffffffef, RZ, 0xc0, !PT ;  /* 0xffffffef17177812 */ /* 0x000fe200078ec0ff */
[----:B------:R-:W-:Y:S01]  /*103e0*/  UMOV UR5, 0xffffffff ;  /* 0xffffffff00057882 */ /* 0x000fe20000000000 */
[----:B0-----:R-:W-:Y:S01]  /*103f0*/  IMAD.SHL.U32 R20, R20, 0x8, RZ ;  /* 0x0000000814147824 */ /* 0x001fe200078e00ff */
[----:B------:R-:W0:Y:S01]  /*10400*/  S2R R21, SR_TID.X ;  /* 0x0000000000157919 */ /* 0x000e220000002100 */
[----:B------:R-:W-:Y:S01]  /*10410*/  LOP3.LUT R23, R23, 0xfffffff7, RZ, 0xc0, !PT ;  /* 0xfffffff717177812 */ /* 0x000fe200078ec0ff */
[----:B------:R-:W-:Y:S02]  /*10420*/  VIADD R0, R35, 0xffffffff ;  /* 0xffffffff23007836 */ /* 0x000fe40000000000 */
[----:B------:R-:W-:-:S04]  /*10430*/  LOP3.LUT R20, R20, 0x38, RZ, 0xc0, !PT ;  /* 0x0000003814147812 */ /* 0x000fc800078ec0ff */
[C---:B------:R-:W-:Y:S02]  /*10440*/  LOP3.LUT R34, R20.reuse, 0x40, RZ, 0xfc, !PT ;  /* 0x0000004014227812 */ /* 0x040fe400078efcff */
[----:B------:R-:W-:Y:S02]  /*10450*/  LOP3.LUT R20, R20, 0x80, RZ, 0xfc, !PT ;  /* 0x0000008014147812 */ /* 0x000fe400078efcff */
[----:B------:R-:W-:Y:S02]  /*10460*/  ISETP.GE.AND P1, PT, R34, UR4, PT ;  /* 0x0000000422007c0c */ /* 0x000fe4000bf26270 */
[----:B------:R-:W-:Y:S02]  /*10470*/  ISETP.GE.AND P0, PT, R20, UR4, PT ;  /* 0x0000000414007c0c */ /* 0x000fe4000bf06270 */
[----:B------:R-:W3:Y:S09]  /*10480*/  S2R R20, SR_TID.X ;  /* 0x0000000000147919 */ /* 0x000ef20000002100 */
[----:B------:R-:W-:Y:S01]  /*10490*/  @P1 LOP3.LUT R23, R23, 0x8, RZ, 0xfc, !PT ;  /* 0x0000000817171812 */ /* 0x000fe200078efcff */
[----:B0-----:R-:W-:-:S05]  /*104a0*/  IMAD.SHL.U32 R21, R21, 0x8, RZ ;  /* 0x0000000815157824 */ /* 0x001fca00078e00ff */
[----:B------:R-:W-:-:S04]  /*104b0*/  LOP3.LUT R21, R21, 0x38, RZ, 0xc0, !PT ;  /* 0x0000003815157812 */ /* 0x000fc800078ec0ff */
[C---:B------:R-:W-:Y:S02]  /*104c0*/  ISETP.GE.AND P2, PT, R21.reuse, UR4, PT ;  /* 0x0000000415007c0c */ /* 0x040fe4000bf46270 */
[----:B------:R-:W-:Y:S02]  /*104d0*/  LOP3.LUT R21, R21, 0xc0, RZ, 0xfc, !PT ;  /* 0x000000c015157812 */ /* 0x000fe400078efcff */
[----:B---3--:R-:W-:-:S04]  /*104e0*/  LOP3.LUT R20, R20, 0x7f, RZ, 0xc0, !PT ;  /* 0x0000007f14147812 */ /* 0x008fc800078ec0ff */
[----:B------:R-:W-:Y:S02]  /*104f0*/  SHF.R.U32.HI R34, RZ, 0x3, R20 ;  /* 0x00000003ff227819 */ /* 0x000fe40000011614 */
[----:B------:R-:W0:Y:S03]  /*10500*/  S2R R20, SR_TID.X ;  /* 0x0000000000147919 */ /* 0x000e260000002100 */
[----:B------:R-:W-:-:S04]  /*10510*/  @P2 LOP3.LUT R23, R23, 0x10, RZ, 0xfc, !PT ;  /* 0x0000001017172812 */ /* 0x000fc800078efcff */
[----:B------:R-:W-:-:S04]  /*10520*/  LOP3.LUT R23, R23, 0xfffffffb, RZ, 0xc0, !PT ;  /* 0xfffffffb17177812 */ /* 0x000fc800078ec0ff */
[----:B------:R-:W-:Y:S02]  /*10530*/  @P0 LOP3.LUT R23, R23, 0x4, RZ, 0xfc, !PT ;  /* 0x0000000417170812 */ /* 0x000fe400078efcff */
[----:B------:R-:W-:Y:S02]  /*10540*/  ISETP.GE.AND P0, PT, R21, UR4, PT ;  /* 0x0000000415007c0c */ /* 0x000fe4000bf06270 */
[----:B------:R-:W-:-:S11]  /*10550*/  LOP3.LUT R23, R23, 0xfffffffd, RZ, 0xc0, !PT ;  /* 0xfffffffd17177812 */ /* 0x000fd600078ec0ff */
[----:B------:R-:W-:Y:S01]  /*10560*/  @P0 LOP3.LUT R23, R23, 0x2, RZ, 0xfc, !PT ;  /* 0x0000000217170812 */ /* 0x000fe200078efcff */
[----:B0-----:R-:W-:-:S05]  /*10570*/  IMAD.SHL.U32 R20, R20, 0x10, RZ ;  /* 0x0000001014147824 */ /* 0x001fca00078e00ff */
[----:B------:R-:W-:-:S05]  /*10580*/  LOP3.LUT R20, R34, 0x70, R20, 0xf8, !PT ;  /* 0x0000007022147812 */ /* 0x000fca00078ef814 */
[----:B------:R-:W-:Y:S01]  /*10590*/  IMAD R35, R0, 0x60, R20 ;  /* 0x0000006000237824 */ /* 0x000fe200078e0214 */
[----:B-12---:R-:W-:Y:S06]  /*105a0*/  BRA.DIV UR5, `(.L_x_14175) ;  /* 0x0000004605007947 */ /* 0x006fec000b800000 */
.L_x_14241:
        /* <DEDUP_REMOVED lines=21> */
[----:B------:R-:W-:Y:S01]  /*10700*/  IMAD.U32 R3, RZ, RZ, UR36 ;  /* 0x00000024ff037e24 */ /* 0x000fe2000f8e00ff */
[----:B------:R-:W-:Y:S02]  /*10710*/  LOP3.LUT R23, R23, 0xffffffbf, RZ, 0xc0, !PT ;  /* 0xffffffbf17177812 */ /* 0x000fe400078ec0ff */
[----:B0-----:R-:W-:-:S04]  /*10720*/  @!P0 LEA R4, P1, R2, R4, 0x2 ;  /* 0x0000000402048211 */ /* 0x001fc800078210ff */
[----:B------:R-:W-:-:S05]  /*10730*/  @!P0 LEA.HI.X R5, R2, R5, R7, 0x2, P1 ;  /* 0x0000000502058211 */ /* 0x000fca00008f1407 */
[----:B------:R0:W5:Y:S01]  /*10740*/  @!P0 LDG.E R34, desc[UR52][R4.64] ;  /* 0x0000003404228981 */ /* 0x000162000c1e1900 */
[----:B------:R-:W-:Y:S01]  /*10750*/  ISETP.NE.AND P0, PT, R3, 0x3, PT ;  /* 0x000000030300780c */ /* 0x000fe20003f05270 */
[----:B------:R-:W-:Y:S01]  /*10760*/  IMAD.MOV R2, RZ, RZ, -R6 ;  /* 0x000000ffff027224 */ /* 0x000fe200078e0a06 */
[----:B------:R-:W-:Y:S02]  /*10770*/  ISETP.GT.U32.AND P1, PT, R20, 0x5f, PT ;  /* 0x0000005f1400780c */ /* 0x000fe40003f24070 */
[----:B------:R-:W-:Y:S01]  /*10780*/  LOP3.LUT R18, R18, 0xffff, RZ, 0xc0, !PT ;  /* 0x0000ffff12127812 */ /* 0x000fe200078ec0ff */
[----:B------:R-:W-:Y:S01]  /*10790*/  IMAD R35, R8, R2, R35 ;  /* 0x0000000208237224 */ /* 0x000fe200078e0223 */
[----:B------:R-:W-:-:S07]  /*107a0*/  SEL R6, RZ, 0x1, P2 ;  /* 0x00000001ff067807 */ /* 0x000fce0001000000 */
[----:B------:R-:W-:-:S04]  /*107b0*/  @P0 LOP3.LUT R23, R23, 0x40, RZ, 0xfc, !PT ;  /* 0x0000004017170812 */ /* 0x000fc800078efcff */
[----:B------:R-:W-:-:S04]  /*107c0*/  LOP3.LUT R23, R23, 0xffffffdf, RZ, 0xc0, !PT ;  /* 0xffffffdf17177812 */ /* 0x000fc800078ec0ff */
[----:B------:R-:W-:Y:S01]  /*107d0*/  @P1 LOP3.LUT R23, R23, 0x20, RZ, 0xfc, !PT ;  /* 0x0000002017171812 */ /* 0x000fe200078efcff */
[----:B0-----:R-:W-:Y:S06]  /*107e0*/  @!P0 BRA `(.L_x_14176) ;  /* 0x0000000000048947 */ /* 0x001fec0003800000 */
[----:B------:R-:W-:Y:S01]  /*107f0*/  BPT.TRAP 0x1 ;  /* 0x000000040000795c */ /* 0x000fe20000300000 */
.L_x_14176:
[----:B------:R-:W-:Y:S01]  /*10800*/  IMAD R32, R0, -0x60, R32 ;  /* 0xffffffa000207824 */ /* 0x000fe200078e0220 */
[----:B------:R-:W-:Y:S01]  /*10810*/  SHF.L.U32 R0, R26, 0x1f, RZ ;  /* 0x0000001f1a007819 */ /* 0x000fe200000006ff */
[----:B------:R-:W-:Y:S01]  /*10820*/  IMAD R33, R24, 0x8, R22 ;  /* 0x0000000818217824 */ /* 0x000fe200078e0216 */
[----:B------:R-:W-:Y:S03]  /*10830*/  BSSY B0, `(.L_x_14177) ;  /* 0x0000003000007945 */ /* 0x000fe60003800000 */
[----:B------:R-:W0:Y:S02]  /*10840*/  SYNCS.PHASECHK.TRANS64.TRYWAIT P0, [R33+URZ+0x22840], R0 ;  /* 0x02284000210075a7 */ /* 0x000e24000800017f */
[----:B0-----:R-:W-:Y:S05]  /*10850*/  @!P0 BRA `(.L_x_14178) ;  /* 0x0000004000888947 */ /* 0x001fea0003800000 */
.L_x_14242:
[----:B------:R-:W-:Y:S05]  /*10860*/  BSYNC B0 ;  /* 0x0000000000007941 */ /* 0x000fea0003800000 */
.L_x_14177:
        /* <DEDUP_REMOVED lines=87> */
.L_x_14256:
        /* <DEDUP_REMOVED lines=10> */
.L_x_14180:
        /* <DEDUP_REMOVED lines=11> */
.L_x_14181:
        /* <DEDUP_REMOVED lines=15> */
[----:B------:R-:W-:-:S04]  /*11020*/  SEL R25, RZ, 0x8, P0 ;  /* 0x00000008ff197807 */ /* 0x000fc80000000000 */
[----:B------:R-:W-:Y:S02]  /*11030*/  IADD3 R25, R0, R25, RZ ;  /* 0x0000001900197210 */ /* 0x000fe40007ffe0ff */
[----:B------:R-:W-:Y:S01]  /*11040*/  SHF.R.S32.HI R0, RZ, 0x1f, R37 ;  /* 0x0000001fff007819 */ /* 0x000fe20000011425 */
[----:B-1----:R-:W-:-:S04]  /*11050*/  IMAD.WIDE.U32 R4, R37, UR4, RZ ;  /* 0x0000000425047c25 */ /* 0x002fc8000f8e00ff */
[----:B------:R-:W-:-:S04]  /*11060*/  IMAD R0, R0, UR4, RZ ;  /* 0x0000000400007c24 */ /* 0x000fc8000f8e02ff */
[----:B------:R-:W-:-:S04]  /*11070*/  IMAD R0, R37, UR5, R0 ;  /* 0x0000000525007c24 */ /* 0x000fc8000f8e0200 */
[----:B------:R-:W-:Y:S01]  /*11080*/  IMAD.IADD R37, R5, 0x1, R0 ;  /* 0x0000000105257824 */ /* 0x000fe200078e0200 */
[----:B-----5:R-:W-:-:S05]  /*11090*/  SEL R2, R3, RZ, !P1 ;  /* 0x000000ff03027207 */ /* 0x020fca0004800000 */
[----:B------:R1:W-:Y:S04]  /*110a0*/  STL [R1+0x24], R2 ;  /* 0x0000240201007387 */ /* 0x0003e80000100800 */
        /* <DEDUP_REMOVED lines=20> */
.L_x_14183:
[----:B------:R-:W-:Y:S05]  /*111f0*/  BSYNC B6 ;  /* 0x0000000000067941 */ /* 0x000fea0003800000 */
.L_x_14182:
[----:B------:R-:W2:Y:S01]  /*11200*/  LDL.LU.64 R2, [R1+0x8] ;  /* 0x0000080001027983 */ /* 0x000ea20000300a00 */
[----:B------:R-:W-:Y:S01]  /*11210*/  ULDC.64 UR4, c[0x0][0x2d8] ;  /* 0x0000b60000047ab9 */ /* 0x000fe20000000a00 */
[----:B------:R-:W1:Y:S02]  /*11220*/  LDC R4, c[0x0][0x448] ;  /* 0x00011200ff047b82 */ /* 0x000e640000000800 */
[----:B------:R-:W3:Y:S04]  /*11230*/  LDL.LU R20, [R1+0x24] ;  /* 0x0000240001147983 */ /* 0x000ee80000300800 */
[----:B------:R-:W4:Y:S04]  /*11240*/  LDL.LU R21, [R1+0x10] ;  /* 0x0000100001157983 */ /* 0x000f280000300800 */
[----:B------:R0:W5:Y:S01]  /*11250*/  LDL R9, [R1] ;  /* 0x0000000001097983 */ /* 0x0001620000100800 */
[----:B-1----:R-:W-:-:S13]  /*11260*/  ISETP.NE.AND P6, PT, R4, 0x1, PT ;  /* 0x000000010400780c */ /* 0x002fda0003fc5270 */
[----:B------:R-:W1:Y:S08]  /*11270*/  @P6 LDC R6, c[0x0][0x44c] ;  /* 0x00011300ff066b82 */ /* 0x000e700000000800 */
        /* <DEDUP_REMOVED lines=13> */
[----:B------:R-:W-:Y:S01]  /*11350*/  IMAD.IADD R3, R3, 0x1, R0 ;  /* 0x0000000103037824 */ /* 0x000fe200078e0200 */
[----:B-1----:R-:W-:-:S04]  /*11360*/  LOP3.LUT R20, R20, 0x7f, RZ, 0xc0, !PT ;  /* 0x0000007f14147812 */ /* 0x002fc800078ec0ff */
[----:B------:R-:W-:Y:S02]  /*11370*/  SHF.R.U32.HI R21, RZ, 0x3, R20 ;  /* 0x00000003ff157819 */ /* 0x000fe40000011614 */
[----:B------:R-:W1:Y:S02]  /*11380*/  S2R R20, SR_TID.X ;  /* 0x0000000000147919 */ /* 0x000e640000002100 */
[----:B-1----:R-:W-:-:S05]  /*11390*/  IMAD.SHL.U32 R20, R20, 0x10, RZ ;  /* 0x0000001014147824 */ /* 0x002fca00078e00ff */
[----:B------:R-:W-:-:S05]  /*113a0*/  LOP3.LUT R20, R21, 0x70, R20, 0xf8, !PT ;  /* 0x0000007015147812 */ /* 0x000fca00078ef814 */
[----:B------:R-:W-:-:S04]  /*113b0*/  IMAD R0, R17, 0x80, R20 ;  /* 0x0000008011007824 */ /* 0x000fc800078e0214 */
[----:B------:R-:W-:-:S04]  /*113c0*/  @P6 IMAD.HI.U32 R6, R0, R6, RZ ;  /* 0x0000000600066227 */ /* 0x000fc800078e00ff */
[----:B------:R-:W-:Y:S01]  /*113d0*/  IMAD.MOV.U32 R4, RZ, RZ, R0 ;  /* 0x000000ffff047224 */ /* 0x000fe200078e0000 */
[----:B0-----:R-:W-:Y:S02]  /*113e0*/  @P6 SHF.R.U32.HI R4, RZ, R5, R6 ;  /* 0x00000005ff046219 */ /* 0x001fe40000011606 */
[----:B------:R-:W0:Y:S03]  /*113f0*/  LDC R6, c[0x0][0x448] ;  /* 0x00011200ff067b82 */ /* 0x000e260000000800 */
[----:B------:R-:W-:Y:S01]  /*11400*/  IMAD.MOV R5, RZ, RZ, -R4 ;  /* 0x000000ffff057224 */ /* 0x000fe200078e0a04 */
[----:B------:R-:W1:Y:S01]  /*11410*/  S2R R20, SR_TID.X ;  /* 0x0000000000147919 */ /* 0x000e620000002100 */
        /* <DEDUP_REMOVED lines=15> */
[----:B-1----:R-:W-:-:S03]  /*11510*/  LOP3.LUT R20, R20, 0x7f, RZ, 0xc0, !PT ;  /* 0x0000007f14147812 */ /* 0x002fc600078ec0ff */
        /* <DEDUP_REMOVED lines=78> */
.L_x_14273:
        /* <DEDUP_REMOVED lines=10> */
.L_x_14185:
        /* <DEDUP_REMOVED lines=18> */
.L_x_14274:
[----:B------:R-:W-:Y:S05]  /*11bc0*/  BSYNC B0 ;  /* 0x0000000000007941 */ /* 0x000fea0003800000 */
.L_x_14186:
[----:B------:R-:W-:-:S05]  /*11bd0*/  IMAD.U32 R0, RZ, RZ, UR36 ;  /* 0x00000024ff007e24 */ /* 0x000fca000f8e00ff */
[----:B------:R-:W-:-:S13]  /*11be0*/  ISETP.NE.AND P0, PT, R0, 0x3, PT ;  /* 0x000000030000780c */ /* 0x000fda0003f05270 */
[----:B------:R-:W-:Y:S05]  /*11bf0*/  @!P0 BRA `(.L_x_14188) ;  /* 0x0000000000048947 */ /* 0x000fea0003800000 */
[----:B------:R-:W-:Y:S01]  /*11c00*/  BPT.TRAP 0x1 ;  /* 0x000000040000795c */ /* 0x000fe20000300000 */
.L_x_14188:
[----:B------:R-:W-:Y:S01]  /*11c10*/  SHF.L.U32 R0, R26, 0x1f, RZ ;  /* 0x0000001f1a007819 */ /* 0x000fe200000006ff */
[----:B------:R-:W-:Y:S03]  /*11c20*/  BSSY B0, `(.L_x_14189) ;  /* 0x0000003000007945 */ /* 0x000fe60003800000 */
[----:B------:R-:W1:Y:S02]  /*11c30*/  SYNCS.PHASECHK.TRANS64.TRYWAIT P0, [R33+URZ+0x22860], R0 ;  /* 0x02286000210075a7 */ /* 0x000e64000800017f */
[----:B-1----:R-:W-:Y:S05]  /*11c40*/  @!P0 BRA `(.L_x_14190) ;  /* 0x0000004000548947 */ /* 0x002fea0003800000 */
.L_x_14275:
[----:B------:R-:W-:Y:S05]  /*11c50*/  BSYNC B0 ;  /* 0x0000000000007941 */ /* 0x000fea0003800000 */
.L_x_14189:
        /* <DEDUP_REMOVED lines=93> */
.L_x_14289:
        /* <DEDUP_REMOVED lines=15> */
.L_x_14192:
        /* <DEDUP_REMOVED lines=11> */
.L_x_14193:
[----:B------:R-:W2:Y:S01]  /*123d0*/  LDL.LU R2, [R1+0x14] ;  /* 0x0000140001027983 */ /* 0x000ea20000300800 */
[----:B------:R0:W-:Y:S01]  /*123e0*/  SYNCS.ARRIVE.TRANS64.A1T0 RZ, [R33+URZ+0x22850], RZ ;  /* 0x022850ff21ff79a7 */ /* 0x0001e2000810003f */
[----:B------:R-:W-:Y:S01]  /*123f0*/  BSSY B0, `(.L_x_14194) ;  /* 0x00000dc000007945 */ /* 0x000fe20003800000 */
[----:B--2---:R-:W-:-:S05]  /*12400*/  VIADD R21, R2, 0xfffffffe ;  /* 0xfffffffe02157836 */ /* 0x004fca0000000000 */
[----:B------:R-:W-:-:S13]  /*12410*/  ISETP.GE.AND P0, PT, R21, R29, PT ;  /* 0x0000001d1500720c */ /* 0x000fda0003f06270 */
[----:B0-----:R-:W-:Y:S05]  /*12420*/  @!P0 BRA `(.L_x_14195) ;  /* 0x0000000c00608947 */ /* 0x001fea0003800000 */
.L_x_14208:
        /* <DEDUP_REMOVED lines=44> */
.L_x_14196:
[----:B------:R-:W-:Y:S01]  /*126f0*/  IMAD R10, R24, 0x8, R22 ;  /* 0x00000008180a7824 */ /* 0x000fe200078e0216 */
[----:B------:R-:W-:Y:S01]  /*12700*/  SHF.L.U32 R20, R26, 0x1f, RZ ;  /* 0x0000001f1a147819 */ /* 0x000fe200000006ff */
[----:B------:R-:W-:Y:S01]  /*12710*/  BSSY B1, `(.L_x_14197) ;  /* 0x0000004000017945 */ /* 0x000fe20003800000 */
[----:B------:R-:W-:Y:S02]  /*12720*/  SHF.R.S32.HI R9, RZ, 0x1f, R5 ;  /* 0x0000001fff097819 */ /* 0x000fe40000011405 */
[----:B------:R-:W0:Y:S02]  /*12730*/  SYNCS.PHASECHK.TRANS64.TRYWAIT P0, [R10+URZ+0x22840], R20 ;  /* 0x022840140a0075a7 */ /* 0x000e24000800017f */
[----:B0-----:R-:W-:Y:S05]  /*12740*/  @!P0 BRA `(.L_x_14198) ;  /* 0x0000003c00f08947 */ /* 0x001fea0003800000 */
.L_x_14290:
[----:B------:R-:W-:Y:S05]  /*12750*/  BSYNC B1 ;  /* 0x0000000000017941 */ /* 0x000fea0003800000 */
.L_x_14197:
        /* <DEDUP_REMOVED lines=49> */
.L_x_14304:
        /* <DEDUP_REMOVED lines=8> */
.L_x_14200:
        /* <DEDUP_REMOVED lines=11> */
.L_x_14201:
[----:B------:R1:W-:Y:S01]  /*12ba0*/  SYNCS.ARRIVE.TRANS64.A1T0 RZ, [R10+URZ+0x22830], RZ ;  /* 0x022830ff0aff79a7 */ /* 0x0003e2000810003f */
[----:B------:R-:W-:Y:S05]  /*12bb0*/  @!P3 BRA `(.L_x_14202) ;  /* 0x000000000004b947 */ /* 0x000fea0003800000 */
[----:B------:R-:W-:Y:S01]  /*12bc0*/  BPT.TRAP 0x1 ;  /* 0x000000040000795c */ /* 0x000fe20000300000 */
.L_x_14202:
[----:B------:R-:W2:Y:S01]  /*12bd0*/  SYNCS.PHASECHK.TRANS64.TRYWAIT P0, [R10+URZ+0x22860], R20 ;  /* 0x022860140a0075a7 */ /* 0x000ea2000800017f */
[----:B------:R-:W-:Y:S04]  /*12be0*/  BSSY B1, `(.L_x_14203) ;  /* 0x0000002000017945 */ /* 0x000fe80003800000 */
[----:B--2---:R-:W-:Y:S05]  /*12bf0*/  @!P0 BRA `(.L_x_14204) ;  /* 0x0000004000788947 */ /* 0x004fea0003800000 */
.L_x_14305:
[----:B------:R-:W-:Y:S05]  /*12c00*/  BSYNC B1 ;  /* 0x0000000000017941 */ /* 0x000fea0003800000 */
.L_x_14203:
        /* <DEDUP_REMOVED lines=66> */
.L_x_14319:
        /* <DEDUP_REMOVED lines=11> */
.L_x_14206:
        /* <DEDUP_REMOVED lines=11> */
.L_x_14207:
[----:B------:R0:W-:Y:S01]  /*13190*/  SYNCS.ARRIVE.TRANS64.A1T0 RZ, [R10+URZ+0x22850], RZ ;  /* 0x022850ff0aff79a7 */ /* 0x0001e2000810003f */
[----:B------:R-:W-:Y:S05]  /*131a0*/  @P2 BRA `(.L_x_14208) ;  /* 0xfffffff000a02947 */ /* 0x000fea000383ffff */
.L_x_14195:
[----:B------:R-:W-:Y:S05]  /*131b0*/  BSYNC B0 ;  /* 0x0000000000007941 */ /* 0x000fea0003800000 */
.L_x_14194:
        /* <DEDUP_REMOVED lines=20> */
.L_x_14210:
[----:B------:R-:W-:Y:S05]  /*13300*/  BSYNC B0 ;  /* 0x0000000000007941 */ /* 0x000fea0003800000 */
.L_x_14209:
[----:B------:R-:W-:Y:S02]  /*13310*/  SEL R24, R24, RZ, P0 ;  /* 0x000000ff18187207 */ /* 0x000fe40000000000 */
[----:B------:R-:W-:-:S07]  /*13320*/  LOP3.LUT R26, R26, R5, RZ, 0x3c, !PT ;  /* 0x000000051a1a7212 */ /* 0x000fce00078e3cff */
.L_x_14169:
[----:B------:R-:W-:Y:S05]  /*13330*/  BSYNC B7 ;  /* 0x0000000000077941 */ /* 0x000fea0003800000 */
.L_x_14167:
        /* <DEDUP_REMOVED lines=8> */
[----:B------:R3:W4:Y:S01]  /*133c0*/  LDS.128 R16, [R22+0x228d0] ;  /* 0x0228d00016107984 */ /* 0x0007220000000c00 */
[----:B------:R-:W-:Y:S06]  /*133d0*/  BAR.ARV 0x4, 0x180 ;  /* 0x0106000000007b1d */ /* 0x000fec0000002000 */
[----:B------:R-:W-:Y:S05]  /*133e0*/  BRA `(.L_x_14212) ;  /* 0x0000000c00d47947 */ /* 0x000fea0003800000 */
.L_x_14211:
        /* <DEDUP_REMOVED lines=28> */
[----:B--2---:R-:W-:-:S04]  /*135b0*/  SEL R14, R14, RZ, P1 ;  /* 0x000000ff0e0e7207 */ /* 0x004fc80000800000 */
[----:B------:R-:W-:-:S05]  /*135c0*/  IADD3 R5, R13, R14, RZ ;  /* 0x0000000e0d057210 */ /* 0x000fca0007ffe0ff */
        /* <DEDUP_REMOVED lines=13> */
.L_x_14329:
[----:B------:R-:W-:Y:S02]  /*136a0*/  ULDC UR4, c[0x0][0xc38] ;  /* 0x00030e0000047ab9 */ /* 0x000fe40000000800 */
[----:B------:R-:W-:-:S04]  /*136b0*/  IMAD.U32 R5, RZ, RZ, UR4 ;  /* 0x00000004ff057e24 */ /* 0x000fc8000f8e00ff */
[----:B---3--:R-:W-:-:S04]  /*136c0*/  IMAD R14, R14, R5, RZ ;  /* 0x000000050e0e7224 */ /* 0x008fc800078e02ff */
[----:B------:R-:W-:-:S05]  /*136d0*/  IMAD.IADD R7, R7, 0x1, R14 ;  /* 0x0000000107077824 */ /* 0x000fca00078e020e */
[----:B------:R-:W-:-:S13]  /*136e0*/  ISETP.GT.AND P6, PT, R7, R0, PT ;  /* 0x000000000700720c */ /* 0x000fda0003fc4270 */
[----:B------:R-:W-:Y:S05]  /*136f0*/  @P6 BRA `(.L_x_14214) ;  /* 0x0000000000a46947 */ /* 0x000fea0003800000 */
.L_x_14217:
        /* <DEDUP_REMOVED lines=35> */
.L_x_14337:
[----:B------:R-:W-:Y:S02]  /*13930*/  ULDC UR4, c[0x0][0xc38] ;  /* 0x00030e0000047ab9 */ /* 0x000fe40000000800 */
[----:B------:R-:W-:-:S04]  /*13940*/  IMAD.U32 R5, RZ, RZ, UR4 ;  /* 0x00000004ff057e24 */ /* 0x000fc8000f8e00ff */
[----:B---3--:R-:W-:-:S04]  /*13950*/  IMAD R14, R14, R5, RZ ;  /* 0x000000050e0e7224 */ /* 0x008fc800078e02ff */
[----:B------:R-:W-:-:S05]  /*13960*/  IMAD.IADD R7, R14, 0x1, R7 ;  /* 0x000000010e077824 */ /* 0x000fca00078e0207 */
[----:B------:R-:W-:-:S13]  /*13970*/  ISETP.GT.AND P6, PT, R7, R0, PT ;  /* 0x000000000700720c */ /* 0x000fda0003fc4270 */
[----:B------:R-:W-:Y:S05]  /*13980*/  @!P6 BRA `(.L_x_14217) ;  /* 0xfffffffc005ce947 */ /* 0x000fea000383ffff */
.L_x_14214:
        /* <DEDUP_REMOVED lines=10> */
.L_x_14342:
[----:B------:R-:W-:-:S13]  /*13a30*/  ISETP.NE.AND P0, PT, R3, RZ, PT ;  /* 0x000000ff0300720c */ /* 0x000fda0003f05270 */
[----:B------:R-:W-:Y:S05]  /*13a40*/  @!P0 BRA `(.L_x_14219) ;  /* 0x0000000000108947 */ /* 0x000fea0003800000 */
[----:B------:R-:W-:Y:S01]  /*13a50*/  UMOV UR4, 0xffffffff ;  /* 0xffffffff00047882 */ /* 0x000fe20000000000 */
[----:B---3--:R-:W-:Y:S02]  /*13a60*/  VIADD R12, R12, 0xffffffff ;  /* 0xffffffff0c0c7836 */ /* 0x008fe40000000000 */
[----:B------:R-:W-:Y:S05]  /*13a70*/  BRA.DIV UR4, `(.L_x_14220) ;  /* 0x0000004604087947 */ /* 0x000fea000b800000 */
[----:B------:R3:W0:Y:S02]  /*13a80*/  SHFL.IDX PT, R6, R2, R12, 0x1f ;  /* 0x00001f0c02067589 */ /* 0x00062400000e0000 */
.L_x_14219:
        /* <DEDUP_REMOVED lines=8> */
[----:B0-----:R-:W2:Y:S08]  /*13b10*/  MUFU.RCP R7, R7 ;  /* 0x0000000700077308 */ /* 0x001eb00000001000 */
[----:B----4-:R-:W-:Y:S01]  /*13b20*/  MUFU.RCP R8, R8 ;  /* 0x0000000800087308 */ /* 0x010fe20000001000 */
[----:B--23--:R-:W-:Y:S01]  /*13b30*/  VIADD R2, R7, 0xffffffe ;  /* 0x0ffffffe07027836 */ /* 0x00cfe20000000000 */
[----:B------:R-:W-:-:S06]  /*13b40*/  IABS R7, R17 ;  /* 0x0000001100077213 */ /* 0x000fcc0000000000 */
[----:B------:R0:W2:Y:S02]  /*13b50*/  F2I.FTZ.U32.TRUNC.NTZ R3, R2 ;  /* 0x0000000200037305 */ /* 0x0000a4000021f000 */
[----:B0-----:R-:W-:Y:S02]  /*13b60*/  IMAD.MOV.U32 R2, RZ, RZ, RZ ;  /* 0x000000ffff027224 */ /* 0x001fe400078e00ff */
[----:B--2---:R-:W-:-:S04]  /*13b70*/  IMAD.MOV R9, RZ, RZ, -R3 ;  /* 0x000000ffff097224 */ /* 0x004fc800078e0a03 */
        /* <DEDUP_REMOVED lines=44> */
.L_x_14221:
[----:B--23--:R-:W0:Y:S02]  /*13e40*/  LDC.64 R2, c[0x0][0xc90] ;  /* 0x00032400ff027b82 */ /* 0x00ce240000000a00 */
        /* <DEDUP_REMOVED lines=59> */
.L_x_14222:
[----:B------:R-:W-:-:S05]  /*14200*/  LOP3.LUT R2, RZ, R2, RZ, 0x33, !PT ;  /* 0x00000002ff027212 */ /* 0x000fca00078e33ff */
[----:B------:R-:W-:Y:S01]  /*14210*/  IMAD.IADD R17, R17, 0x1, R2 ;  /* 0x0000000111117824 */ /* 0x000fe200078e0202 */
[----:B------:R-:W-:Y:S06]  /*14220*/  BRA `(.L_x_14223) ;  /* 0x00000000001c7947 */ /* 0x000fec0003800000 */
.L_x_14215:
[----:B------:R-:W-:Y:S01]  /*14230*/  UMOV UR4, URZ ;  /* 0x0000003f00047c82 */ /* 0x000fe20008000000 */
[----:B------:R-:W-:Y:S01]  /*14240*/  UMOV UR5, URZ ;  /* 0x0000003f00057c82 */ /* 0x000fe20008000000 */
[----:B------:R-:W-:Y:S01]  /*14250*/  ULDC UR6, c[0x0][0xc3c] ;  /* 0x00030f0000067ab9 */ /* 0x000fe20000000800 */
[----:B------:R-:W-:Y:S02]  /*14260*/  IMAD.MOV.U32 R16, RZ, RZ, R0 ;  /* 0x000000ffff107224 */ /* 0x000fe400078e0000 */
[----:B------:R-:W-:Y:S02]  /*14270*/  IMAD.U32 R17, RZ, RZ, UR4 ;  /* 0x00000004ff117e24 */ /* 0x000fe4000f8e00ff */
[----:B------:R-:W-:Y:S02]  /*14280*/  IMAD.U32 R18, RZ, RZ, UR5 ;  /* 0x00000005ff127e24 */ /* 0x000fe4000f8e00ff */
[----:B------:R-:W-:-:S07]  /*14290*/  IMAD.U32 R19, RZ, RZ, UR6 ;  /* 0x00000006ff137e24 */ /* 0x000fce000f8e00ff */
.L_x_14223:
        /* <DEDUP_REMOVED lines=10> */
.L_x_14212:
[----:B------:R-:W-:Y:S02]  /*14340*/  ULDC UR4, c[0x0][0xc3c] ;  /* 0x00030f0000047ab9 */ /* 0x000fe40000000800 */
[----:B----4-:R-:W-:-:S13]  /*14350*/  ISETP.GE.AND P0, PT, R19, UR4, PT ;  /* 0x0000000413007c0c */ /* 0x010fda000bf06270 */
[----:B------:R-:W-:Y:S05]  /*14360*/  @!P0 BRA `(.L_x_14224) ;  /* 0xffffffb000b88947 */ /* 0x000fea000383ffff */
[----:B------:R-:W-:Y:S05]  /*14370*/  BSYNC B8 ;  /* 0x0000000000087941 */ /* 0x000fea0003800000 */
.L_x_14161:
        /* <DEDUP_REMOVED lines=12> */
.L_x_14345:
[----:B------:R-:W-:Y:S05]  /*14440*/  BSYNC B0 ;  /* 0x0000000000007941 */ /* 0x000fea0003800000 */
.L_x_14225:
[----:B------:R-:W-:-:S03]  /*14450*/  UMOV UR4, 0xffffffff ;  /* 0xffffffff00047882 */ /* 0x000fc60000000000 */
[----:B------:R-:W-:Y:S05]  /*14460*/  BRA.DIV UR4, `(.L_x_14227) ;  /* 0x0000003a04c87947 */ /* 0x000fea000b800000 */
[----:B-1----:R-:W1:Y:S02]  /*14470*/  S2R R0, SR_TID.X ;  /* 0x0000000000007919 */ /* 0x002e640000002100 */
[----:B-1----:R-:W-:-:S04]  /*14480*/  SHF.R.U32.HI R0, RZ, 0x5, R0 ;  /* 0x00000005ff007819 */ /* 0x002fc80000011600 */
[----:B------:R-:W-:-:S05]  /*14490*/  LOP3.LUT R0, R0, 0x3, RZ, 0xc0, !PT ;  /* 0x0000000300007812 */ /* 0x000fca00078ec0ff */
[----:B------:R1:W4:Y:S02]  /*144a0*/  SHFL.IDX PT, R14, R0, RZ, 0x1f ;  /* 0x00001fff000e7589 */ /* 0x00032400000e0000 */
.L_x_14348:
[----:B----4-:R-:W-:Y:S01]  /*144b0*/  ISETP.NE.AND P0, PT, R14, RZ, PT ;  /* 0x000000ff0e00720c */ /* 0x010fe20003f05270 */
[----:B------:R-:W-:-:S12]  /*144c0*/  BSSY B0, `(.L_x_14228) ;  /* 0x0000024000007945 */ /* 0x000fd80003800000 */
[----:B------:R-:W-:Y:S05]  /*144d0*/  @P0 BRA `(.L_x_14229) ;  /* 0x0000000000880947 */ /* 0x000fea0003800000 */
[----:B------:R-:W-:-:S03]  /*144e0*/  UMOV UR4, 0xffffffff ;  /* 0xffffffff00047882 */ /* 0x000fc60000000000 */
[----:B------:R-:W-:Y:S05]  /*144f0*/  BRA.DIV UR4, `(.L_x_14230) ;  /* 0x0000003a04d87947 */ /* 0x000fea000b800000 */
[----:B------:R-:W-:-:S13]  /*14500*/  ELECT P6, URZ, PT ;  /* 0x00000000003f782f */ /* 0x000fda00038c0000 */
.L_x_14351:
[----:B------:R-:W-:Y:S05]  /*14510*/  @!P6 BRA `(.L_x_14229) ;  /* 0x000000000078e947 */ /* 0x000fea0003800000 */
[----:B------:R-:W-:-:S06]  /*14520*/  ULOP3.LUT UR4, UR38, 0x2, URZ, 0xfc, !UPT ;  /* 0x0000000226047892 */ /* 0x000fcc000f8efc3f */
[----:B-1----:R-:W-:-:S05]  /*14530*/  IMAD.U32 R0, RZ, RZ, UR4 ;  /* 0x00000004ff007e24 */ /* 0x002fca000f8e00ff */
[----:B------:R-:W-:-:S13]  /*14540*/  ISETP.NE.AND P0, PT, R0, 0x3, PT ;  /* 0x000000030000780c */ /* 0x000fda0003f05270 */
[----:B------:R-:W-:Y:S05]  /*14550*/  @!P0 BRA `(.L_x_14231) ;  /* 0x0000000000048947 */ /* 0x000fea0003800000 */
[----:B------:R-:W-:Y:S01]  /*14560*/  BPT.TRAP 0x1 ;  /* 0x000000040000795c */ /* 0x000fe20000300000 */
.L_x_14231:
[----:B------:R-:W-:Y:S01]  /*14570*/  IMAD R5, R24, 0x8, R7 ;  /* 0x0000000818057824 */ /* 0x000fe200078e0207 */
[----:B------:R-:W-:Y:S01]  /*14580*/  SHF.L.U32 R0, R26, 0x1f, RZ ;  /* 0x0000001f1a007819 */ /* 0x000fe200000006ff */
[----:B------:R-:W-:-:S03]  /*14590*/  VIADD R24, R24, 0x1 ;  /* 0x0000000118187836 */ /* 0x000fc60000000000 */
[----:B------:R-:W1:Y:S02]  /*145a0*/  SYNCS.PHASECHK.TRANS64.TRYWAIT P1, [R5+URZ+0x22840], R0 ;  /* 0x02284000050075a7 */ /* 0x000e64000802017f */
[----:B------:R-:W-:-:S04]  /*145b0*/  ISETP.NE.AND P2, PT, R24, 0x2, PT ;  /* 0x000000021800780c */ /* 0x000fc80003f45270 */
[----:B------:R-:W-:Y:S01]  /*145c0*/  SEL R3, RZ, 0x1, P2 ;  /* 0x00000001ff037807 */ /* 0x000fe20001000000 */
[----:B-1----:R-:W-:Y:S08]  /*145d0*/  @!P1 BRA `(.L_x_14232) ;  /* 0x0000003800c09947 */ /* 0x002ff00003800000 */
.L_x_14352:
[----:B------:R-:W-:Y:S02]  /*145e0*/  SEL R24, R24, RZ, P2 ;  /* 0x000000ff18187207 */ /* 0x000fe40001000000 */
[----:B------:R-:W-:Y:S01]  /*145f0*/  LOP3.LUT R2, R26, R3, RZ, 0x3c, !PT ;  /* 0x000000031a027212 */ /* 0x000fe200078e3cff */
[----:B------:R-:W-:Y:S06]  /*14600*/  @!P0 BRA `(.L_x_14233) ;  /* 0x0000000000048947 */ /* 0x000fec0003800000 */
[----:B------:R-:W-:Y:S01]  /*14610*/  BPT.TRAP 0x1 ;  /* 0x000000040000795c */ /* 0x000fe20000300000 */
.L_x_14233:
[----:B------:R-:W-:Y:S01]  /*14620*/  IMAD R3, R24, 0x8, R7 ;  /* 0x0000000818037824 */ /* 0x000fe200078e0207 */
[----:B------:R-:W-:-:S04]  /*14630*/  SHF.L.U32 R2, R2, 0x1f, RZ ;  /* 0x0000001f02027819 */ /* 0x000fc800000006ff */
[----:B------:R-:W4:Y:S02]  /*14640*/  SYNCS.PHASECHK.TRANS64.TRYWAIT P1, [R3+URZ+0x22840], R2 ;  /* 0x02284002030075a7 */ /* 0x000f24000802017f */
[----:B----4-:R-:W-:Y:S05]  /*14650*/  @!P1 BRA `(.L_x_14234) ;  /* 0x0000003800b49947 */ /* 0x010fea0003800000 */
.L_x_14353:
[----:B------:R-:W-:Y:S05]  /*14660*/  @!P0 BRA `(.L_x_14235) ;  /* 0x0000000000048947 */ /* 0x000fea0003800000 */
[----:B------:R-:W-:Y:S01]  /*14670*/  BPT.TRAP 0x1 ;  /* 0x000000040000795c */ /* 0x000fe20000300000 */
.L_x_14235:
[----:B------:R-:W5:Y:S02]  /*14680*/  SYNCS.PHASECHK.TRANS64.TRYWAIT P1, [R5+URZ+0x22860], R0 ;  /* 0x02286000050075a7 */ /* 0x000f64000802017f */
[----:B-----5:R-:W-:Y:S05]  /*14690*/  @!P1 BRA `(.L_x_14236) ;  /* 0x0000003800b89947 */ /* 0x020fea0003800000 */
.L_x_14354:
[----:B------:R-:W-:Y:S05]  /*146a0*/  @!P0 BRA `(.L_x_14237) ;  /* 0x0000000000048947 */ /* 0x000fea0003800000 */
[----:B------:R-:W-:Y:S01]  /*146b0*/  BPT.TRAP 0x1 ;  /* 0x000000040000795c */ /* 0x000fe20000300000 */
.L_x_14237:
[----:B------:R0:W0:Y:S02]  /*146c0*/  SYNCS.PHASECHK.TRANS64.TRYWAIT P0, [R3+URZ+0x22860], R2 ;  /* 0x02286002030075a7 */ /* 0x000024000800017f */
[----:B0-----:R-:W-:Y:S05]  /*146d0*/  @!P0 NANOSLEEP.SYNCS 0x989680 ;  /* 0x009896800000895d */ /* 0x001fea0003900000 */
[----:B------:R-:W0:Y:S02]  /*146e0*/  @!P0 SYNCS.PHASECHK.TRANS64 P0, [R3+URZ+0x22860], R2 ;  /* 0x02286002030085a7 */ /* 0x000e24000800007f */
[----:B0-----:R-:W-:Y:S05]  /*146f0*/  @!P0 BRA `(.L_x_14237) ;  /* 0xfffffffc00f08947 */ /* 0x001fea000383ffff */
.L_x_14229:
[----:B------:R-:W-:Y:S05]  /*14700*/  BSYNC B0 ;  /* 0x0000000000007941 */ /* 0x000fea0003800000 */
.L_x_14228:
[----:B------:R-:W-:Y:S05]  /*14710*/  EXIT ;  /* 0x000000000000794d */ /* 0x000fea0003800000 */
.L_x_14094:
[----:B0-----:R0:W1:Y:S02]  /*14720*/  SYNCS.PHASECHK.TRANS64.TRYWAIT P0, [R7+URZ+0x22800], R0 ;  /* 0x02280000070075a7 */ /* 0x001064000800017f */
[----:B-1----:R-:W-:Y:S05]  /*14730*/  @!P0 NANOSLEEP.SYNCS 0x989680 ;  /* 0x009896800000895d */ /* 0x002fea0003900000 */
[----:B------:R-:W1:Y:S02]  /*14740*/  @!P0 SYNCS.PHASECHK.TRANS64 P0, [R7+URZ+0x22800], R0 ;  /* 0x02280000070085a7 */ /* 0x000e64000800007f */
[----:B-1----:R-:W-:Y:S05]  /*14750*/  @!P0 BRA `(.L_x_14094) ;  /* 0xfffffffc00f08947 */ /* 0x002fea000383ffff */
[----:B------:R-:W-:Y:S05]  /*14760*/  BRA `(.L_x_14238) ;  /* 0xfffffed800587947 */ /* 0x000fea000383ffff */
.L_x_14098:
[----:B-1----:R-:W-:-:S04]  /*14770*/  IMAD.U32 R0, RZ, RZ, UR22 ;  /* 0x00000016ff007e24 */ /* 0x002fc8000f8e00ff */
[----:B------:R1:W2:Y:S03]  /*14780*/  SYNCS.PHASECHK.TRANS64.TRYWAIT P1, [R0+URZ+0x22830], R9 ;  /* 0x02283009000075a7 */ /* 0x0002a6000802017f */
[----:B--2---:R-:W-:Y:S05]  /*14790*/  @!P1 NANOSLEEP.SYNCS 0x989680 ;  /* 0x009896800000995d */ /* 0x004fea0003900000 */
[----:B------:R-:W2:Y:S02]  /*147a0*/  @!P1 SYNCS.PHASECHK.TRANS64 P1, [R0+URZ+0x22830], R9 ;  /* 0x02283009000095a7 */ /* 0x000ea4000802007f */
[----:B--2---:R-:W-:Y:S05]  /*147b0*/  @!P1 BRA `(.L_x_14098) ;  /* 0xfffffffc00ec9947 */ /* 0x004fea000383ffff */
[----:B------:R-:W-:Y:S05]  /*147c0*/  BRA `(.L_x_14097) ;  /* 0xfffffed800807947 */ /* 0x000fea000383ffff */
.L_x_14103:
[----:B-1----:R-:W-:-:S04]  /*147d0*/  IMAD.U32 R10, RZ, RZ, UR22 ;  /* 0x00000016ff0a7e24 */ /* 0x002fc8000f8e00ff */
[----:B------:R1:W2:Y:S03]  /*147e0*/  SYNCS.PHASECHK.TRANS64.TRYWAIT P1, [R10+URZ+0x22850], R9 ;  /* 0x022850090a0075a7 */ /* 0x0002a6000802017f */
[----:B--2---:R-:W-:Y:S05]  /*147f0*/  @!P1 NANOSLEEP.SYNCS 0x989680 ;  /* 0x009896800000995d */ /* 0x004fea0003900000 */
[----:B------:R-:W2:Y:S02]  /*14800*/  @!P1 SYNCS.PHASECHK.TRANS64 P1, [R10+URZ+0x22850], R9 ;  /* 0x022850090a0095a7 */ /* 0x000ea4000802007f */
[----:B--2---:R-:W-:Y:S05]  /*14810*/  @!P1 BRA `(.L_x_14103) ;  /* 0xfffffffc00ec9947 */ /* 0x004fea000383ffff */
[----:B------:R-:W-:Y:S05]  /*14820*/  BRA `(.L_x_14102) ;  /* 0xfffffef8000c7947 */ /* 0x000fea000383ffff */
.L_x_14109:
[----:B-1----:R-:W-:-:S04]  /*14830*/  IMAD.U32 R0, RZ, RZ, UR23 ;  /* 0x00000017ff007e24 */ /* 0x002fc8000f8e00ff */
[----:B------:R1:W2:Y:S03]  /*14840*/  SYNCS.PHASECHK.TRANS64.TRYWAIT P1, [R0+URZ+0x22830], R7 ;  /* 0x02283007000075a7 */ /* 0x0002a6000802017f */
[----:B--2---:R-:W-:Y:S05]  /*14850*/  @!P1 NANOSLEEP.SYNCS 0x989680 ;  /* 0x009896800000995d */ /* 0x004fea0003900000 */
[----:B------:R-:W2:Y:S02]  /*14860*/  @!P1 SYNCS.PHASECHK.TRANS64 P1, [R0+URZ+0x22830], R7 ;  /* 0x02283007000095a7 */ /* 0x000ea4000802007f */
[----:B--2---:R-:W-:Y:S05]  /*14870*/  @!P1 BRA `(.L_x_14109) ;  /* 0xfffffffc00ec9947 */ /* 0x004fea000383ffff */
[----:B------:R-:W-:Y:S05]  /*14880*/  BRA `(.L_x_14108) ;  /* 0xfffffefc00507947 */ /* 0x000fea000383ffff */
.L_x_14114:
[----:B-1----:R-:W-:-:S04]  /*14890*/  IMAD.U32 R8, RZ, RZ, UR23 ;  /* 0x00000017ff087e24 */ /* 0x002fc8000f8e00ff */
[----:B------:R1:W2:Y:S03]  /*148a0*/  SYNCS.PHASECHK.TRANS64.TRYWAIT P1, [R8+URZ+0x22850], R7 ;  /* 0x02285007080075a7 */ /* 0x0002a6000802017f */
[----:B--2---:R-:W-:Y:S05]  /*148b0*/  @!P1 NANOSLEEP.SYNCS 0x989680 ;  /* 0x009896800000995d */ /* 0x004fea0003900000 */
[----:B------:R-:W2:Y:S02]  /*148c0*/  @!P1 SYNCS.PHASECHK.TRANS64 P1, [R8+URZ+0x22850], R7 ;  /* 0x02285007080095a7 */ /* 0x000ea4000802007f */
[----:B--2---:R-:W-:Y:S05]  /*148d0*/  @!P1 BRA `(.L_x_14114) ;  /* 0xfffffffc00ec9947 */ /* 0x004fea000383ffff */
[----:B------:R-:W-:Y:S05]  /*148e0*/  BRA `(.L_x_14113) ;  /* 0xffffff2000cc7947 */ /* 0x000fea000383ffff */
.L_x_14121:
[----:B-1----:R-:W-:-:S04]  /*148f0*/  IMAD.U32 R0, RZ, RZ, UR23 ;  /* 0x00000017ff007e24 */ /* 0x002fc8000f8e00ff */
[----:B------:R1:W2:Y:S03]  /*14900*/  SYNCS.PHASECHK.TRANS64.TRYWAIT P1, [R0+URZ+0x22830], R7 ;  /* 0x02283007000075a7 */ /* 0x0002a6000802017f */
[----:B--2---:R-:W-:Y:S05]  /*14910*/  @!P1 NANOSLEEP.SYNCS 0x989680 ;  /* 0x009896800000995d */ /* 0x004fea0003900000 */
[----:B------:R-:W2:Y:S02]  /*14920*/  @!P1 SYNCS.PHASECHK.TRANS64 P1, [R0+URZ+0x22830], R7 ;  /* 0x02283007000095a7 */ /* 0x000ea4000802007f */
[----:B--2---:R-:W-:Y:S05]  /*14930*/  @!P1 BRA `(.L_x_14121) ;  /* 0xfffffffc00ec9947 */ /* 0x004fea000383ffff */
[----:B------:R-:W-:Y:S05]  /*14940*/  BRA `(.L_x_14120) ;  /* 0xffffff2400e87947 */ /* 0x000fea000383ffff */
.L_x_14126:
[----:B-1----:R-:W-:-:S04]  /*14950*/  IMAD.U32 R8, RZ, RZ, UR23 ;  /* 0x00000017ff087e24 */ /* 0x002fc8000f8e00ff */
[----:B------:R1:W2:Y:S03]  /*14960*/  SYNCS.PHASECHK.TRANS64.TRYWAIT P1, [R8+URZ+0x22850], R7 ;  /* 0x02285007080075a7 */ /* 0x0002a6000802017f */
[----:B--2---:R-:W-:Y:S05]  /*14970*/  @!P1 NANOSLEEP.SYNCS 0x989680 ;  /* 0x009896800000995d */ /* 0x004fea0003900000 */
[----:B------:R-:W2:Y:S02]  /*14980*/  @!P1 SYNCS.PHASECHK.TRANS64 P1, [R8+URZ+0x22850], R7 ;  /* 0x02285007080095a7 */ /* 0x000ea4000802007f */
[----:B--2---:R-:W-:Y:S05]  /*14990*/  @!P1 BRA `(.L_x_14126) ;  /* 0xfffffffc00ec9947 */ /* 0x004fea000383ffff */
[----:B------:R-:W-:Y:S05]  /*149a0*/  BRA `(.L_x_14125) ;  /* 0xffffff4400887947 */ /* 0x000fea000383ffff */
.L_x_14175:
        /* <DEDUP_REMOVED lines=11> */
.L_x_14240:
[----:B------:R-:W-:Y:S05]  /*14a60*/  BSYNC B0 ;  /* 0x0000000000007941 */ /* 0x000fea0003800000 */
.L_x_14239:
[----:B------:R-:W-:Y:S05]  /*14a70*/  BRA `(.L_x_14241) ;  /* 0xffffffb800cc7947 */ /* 0x000fea000383ffff */
.L_x_14178:
[----:B0-----:R0:W1:Y:S02]  /*14a80*/  SYNCS.PHASECHK.TRANS64.TRYWAIT P0, [R33+URZ+0x22840], R0 ;  /* 0x02284000210075a7 */ /* 0x001064000800017f */
[----:B-1----:R-:W-:Y:S05]  /*14a90*/  @!P0 NANOSLEEP.SYNCS 0x989680 ;  /* 0x009896800000895d */ /* 0x002fea0003900000 */
[----:B------:R-:W1:Y:S02]  /*14aa0*/  @!P0 SYNCS.PHASECHK.TRANS64 P0, [R33+URZ+0x22840], R0 ;  /* 0x02284000210085a7 */ /* 0x000e64000800007f */
[----:B-1----:R-:W-:Y:S05]  /*14ab0*/  @!P0 BRA `(.L_x_14178) ;  /* 0xfffffffc00f08947 */ /* 0x002fea000383ffff */
[----:B------:R-:W-:Y:S05]  /*14ac0*/  BRA `(.L_x_14242) ;  /* 0xffffffbc00647947 */ /* 0x000fea000383ffff */
.L_x_14179:
        /* <DEDUP_REMOVED lines=8> */
.L_x_14244:
[----:B------:R-:W-:Y:S05]  /*14b50*/  BSYNC B0 ;  /* 0x0000000000007941 */ /* 0x000fea0003800000 */
.L_x_14243:
        /* <DEDUP_REMOVED lines=9> */
.L_x_14245:
[----:B------:R-:W-:Y:S02]  /*14bf0*/  IMAD.MOV.U32 R13, RZ, RZ, R4 ;  /* 0x000000ffff0d7224 */ /* 0x000fe400078e0004 */
[----:B------:R-:W-:Y:S01]  /*14c00*/  IMAD.MOV.U32 R12, RZ, RZ, 0x1 ;  /* 0x00000001ff0c7424 */ /* 0x000fe200078e00ff */
[----:B------:R-:W-:-:S07]  /*14c10*/  MOV R3, R14 ;  /* 0x0000000e00037202 */ /* 0x000fce0000000f00 */
[----:B------:R-:W-:Y:S05]  /*14c20*/  WARPSYNC.COLLECTIVE R15, `(.L_x_14246) ;  /* 0x000000000f087348 */ /* 0x000fea0003c00000 */
[----:B------:R0:W1:Y:S02]  /*14c30*/  SHFL.IDX P6, R14, R13, R12, R11 ;  /* 0x0000000c0d0e7389 */ /* 0x00006400000c000b */
[----:B01----:R-:W-:Y:S01]  /*14c40*/  ENDCOLLECTIVE ;  /* 0x000000000000791b */ /* 0x003fe20003800000 */
.L_x_14246:
        /* <DEDUP_REMOVED lines=15> */
.L_x_14247:
[----:B------:R-:W-:Y:S02]  /*14d40*/  @P0 IMAD R7, R5, 0x2, R22 ;  /* 0x0000000205070824 */ /* 0x000fe400078e0216 */
[----:B------:R-:W-:Y:S02]  /*14d50*/  IMAD.MOV.U32 R13, RZ, RZ, R4 ;  /* 0x000000ffff0d7224 */ /* 0x000fe400078e0004 */
[----:B------:R-:W-:Y:S02]  /*14d60*/  IMAD.MOV.U32 R12, RZ, RZ, 0x2 ;  /* 0x00000002ff0c7424 */ /* 0x000fe400078e00ff */
[----:B------:R-:W-:-:S07]  /*14d70*/  IMAD.MOV.U32 R3, RZ, RZ, R14 ;  /* 0x000000ffff037224 */ /* 0x000fce00078e000e */
[----:B------:R-:W-:Y:S05]  /*14d80*/  WARPSYNC.COLLECTIVE R15, `(.L_x_14248) ;  /* 0x000000000f087348 */ /* 0x000fea0003c00000 */
[----:B------:R0:W1:Y:S02]  /*14d90*/  SHFL.IDX P6, R14, R13, R12, R11 ;  /* 0x0000000c0d0e7389 */ /* 0x00006400000c000b */
[----:B01----:R-:W-:Y:S01]  /*14da0*/  ENDCOLLECTIVE ;  /* 0x000000000000791b */ /* 0x003fe20003800000 */
.L_x_14248:
        /* <DEDUP_REMOVED lines=15> */
.L_x_14249:
[----:B------:R-:W-:Y:S02]  /*14ea0*/  @P0 IMAD R7, R5, 0x2, R22 ;  /* 0x0000000205070824 */ /* 0x000fe400078e0216 */
[----:B------:R-:W-:Y:S02]  /*14eb0*/  IMAD.MOV.U32 R13, RZ, RZ, R4 ;  /* 0x000000ffff0d7224 */ /* 0x000fe400078e0004 */
[----:B------:R-:W-:Y:S02]  /*14ec0*/  IMAD.MOV.U32 R12, RZ, RZ, 0x3 ;  /* 0x00000003ff0c7424 */ /* 0x000fe400078e00ff */
[----:B------:R-:W-:-:S07]  /*14ed0*/  IMAD.MOV.U32 R3, RZ, RZ, R14 ;  /* 0x000000ffff037224 */ /* 0x000fce00078e000e */
[----:B------:R-:W-:Y:S05]  /*14ee0*/  WARPSYNC.COLLECTIVE R15, `(.L_x_14250) ;  /* 0x000000000f087348 */ /* 0x000fea0003c00000 */
[----:B------:R0:W1:Y:S02]  /*14ef0*/  SHFL.IDX P6, R14, R13, R12, R11 ;  /* 0x0000000c0d0e7389 */ /* 0x00006400000c000b */
[----:B01----:R-:W-:Y:S01]  /*14f00*/  ENDCOLLECTIVE ;  /* 0x000000000000791b */ /* 0x003fe20003800000 */
.L_x_14250:
        /* <DEDUP_REMOVED lines=15> */
.L_x_14251:
[----:B------:R-:W-:Y:S02]  /*15000*/  @P0 IMAD R7, R5, 0x2, R22 ;  /* 0x0000000205070824 */ /* 0x000fe400078e0216 */
[----:B------:R-:W-:Y:S02]  /*15010*/  IMAD.MOV.U32 R13, RZ, RZ, R4 ;  /* 0x000000ffff0d7224 */ /* 0x000fe400078e0004 */
[----:B------:R-:W-:Y:S02]  /*15020*/  IMAD.MOV.U32 R12, RZ, RZ, 0x4 ;  /* 0x00000004ff0c7424 */ /* 0x000fe400078e00ff */
[----:B------:R-:W-:-:S07]  /*15030*/  IMAD.MOV.U32 R3, RZ, RZ, R14 ;  /* 0x000000ffff037224 */ /* 0x000fce00078e000e */
[----:B------:R-:W-:Y:S05]  /*15040*/  WARPSYNC.COLLECTIVE R15, `(.L_x_14252) ;  /* 0x000000000f087348 */ /* 0x000fea0003c00000 */
[----:B------:R0:W1:Y:S02]  /*15050*/  SHFL.IDX P6, R14, R13, R12, R11 ;  /* 0x0000000c0d0e7389 */ /* 0x00006400000c000b */
[----:B01----:R-:W-:Y:S01]  /*15060*/  ENDCOLLECTIVE ;  /* 0x000000000000791b */ /* 0x003fe20003800000 */
.L_x_14252:
        /* <DEDUP_REMOVED lines=15> */
.L_x_14253:
[----:B------:R-:W-:Y:S02]  /*15160*/  @P0 IMAD R7, R5, 0x2, R22 ;  /* 0x0000000205070824 */ /* 0x000fe400078e0216 */
[----:B------:R-:W-:Y:S02]  /*15170*/  IMAD.MOV.U32 R13, RZ, RZ, R4 ;  /* 0x000000ffff0d7224 */ /* 0x000fe400078e0004 */
[----:B------:R-:W-:Y:S02]  /*15180*/  IMAD.MOV.U32 R12, RZ, RZ, 0x5 ;  /* 0x00000005ff0c7424 */ /* 0x000fe400078e00ff */
[----:B------:R-:W-:-:S07]  /*15190*/  IMAD.MOV.U32 R3, RZ, RZ, R14 ;  /* 0x000000ffff037224 */ /* 0x000fce00078e000e */
[----:B------:R-:W-:Y:S05]  /*151a0*/  WARPSYNC.COLLECTIVE R15, `(.L_x_14254) ;  /* 0x000000000f087348 */ /* 0x000fea0003c00000 */
[----:B------:R0:W1:Y:S02]  /*151b0*/  SHFL.IDX P6, R14, R13, R12, R11 ;  /* 0x0000000c0d0e7389 */ /* 0x00006400000c000b */
[----:B01----:R-:W-:Y:S01]  /*151c0*/  ENDCOLLECTIVE ;  /* 0x000000000000791b */ /* 0x003fe20003800000 */
.L_x_14254:
        /* <DEDUP_REMOVED lines=10> */
.L_x_14255:
[----:B------:R-:W-:Y:S01]  /*15270*/  @!PT LDS RZ, [RZ] ;  /* 0x00000000fffff984 */ /* 0x000fe20000000800 */
[----:B------:R-:W-:Y:S01]  /*15280*/  @!PT LDS RZ, [RZ] ;  /* 0x00000000fffff984 */ /* 0x000fe20000000800 */
[----:B------:R-:W-:Y:S01]  /*15290*/  @!PT LDS RZ, [RZ] ;  /* 0x00000000fffff984 */ /* 0x000fe20000000800 */
[----:B------:R0:W-:Y:S01]  /*152a0*/  @P0 LDGSTS.E.BYPASS.LTC128B.128 [R7+0x1e400], desc[UR52][R2.64], !P2 ;  /* 0x1e40000002070fae */ /* 0x0001e2000d101d74 */
[----:B------:R-:W-:Y:S01]  /*152b0*/  IMAD.MOV.U32 R0, RZ, RZ, R14 ;  /* 0x000000ffff007224 */ /* 0x000fe200078e000e */
[----:B------:R-:W-:Y:S06]  /*152c0*/  BRA `(.L_x_14256) ;  /* 0xffffffb800c47947 */ /* 0x000fec000383ffff */
.L_x_14184:
        /* <DEDUP_REMOVED lines=9> */
.L_x_14257:
[C---:B------:R-:W-:Y:S01]  /*15360*/  VIADD R6, R17.reuse, 0x10 ;  /* 0x0000001011067836 */ /* 0x040fe20000000000 */
[----:B------:R-:W-:Y:S01]  /*15370*/  ISETP.GE.AND P0, PT, R17, R5, PT ;  /* 0x000000051100720c */ /* 0x000fe20003f06270 */
[----:B------:R-:W-:Y:S02]  /*15380*/  IMAD.MOV.U32 R13, RZ, RZ, R0 ;  /* 0x000000ffff0d7224 */ /* 0x000fe400078e0000 */
[----:B------:R-:W-:-:S10]  /*15390*/  IMAD.MOV.U32 R2, RZ, RZ, R14 ;  /* 0x000000ffff027224 */ /* 0x000fd400078e000e */
[----:B------:R-:W-:Y:S05]  /*153a0*/  WARPSYNC.COLLECTIVE R15, `(.L_x_14258) ;  /* 0x000000000f087348 */ /* 0x000fea0003c00000 */
[----:B------:R0:W1:Y:S02]  /*153b0*/  SHFL.IDX P6, R14, R13, R12, R11 ;  /* 0x0000000c0d0e7389 */ /* 0x00006400000c000b */
[----:B01----:R-:W-:Y:S01]  /*153c0*/  ENDCOLLECTIVE ;  /* 0x000000000000791b */ /* 0x003fe20003800000 */
.L_x_14258:
[----:B------:R-:W-:Y:S02]  /*153d0*/  IMAD.MOV.U32 R13, RZ, RZ, R4 ;  /* 0x000000ffff0d7224 */ /* 0x000fe400078e0004 */
[----:B------:R-:W-:Y:S02]  /*153e0*/  IMAD.MOV.U32 R12, RZ, RZ, 0x1 ;  /* 0x00000001ff0c7424 */ /* 0x000fe400078e00ff */
[----:B------:R-:W-:-:S07]  /*153f0*/  IMAD.MOV.U32 R3, RZ, RZ, R14 ;  /* 0x000000ffff037224 */ /* 0x000fce00078e000e */
[----:B------:R-:W-:Y:S05]  /*15400*/  WARPSYNC.COLLECTIVE R15, `(.L_x_14259) ;  /* 0x000000000f087348 */ /* 0x000fea0003c00000 */
[----:B------:R0:W1:Y:S02]  /*15410*/  SHFL.IDX P6, R14, R13, R12, R11 ;  /* 0x0000000c0d0e7389 */ /* 0x00006400000c000b */
[----:B01----:R-:W-:Y:S01]  /*15420*/  ENDCOLLECTIVE ;  /* 0x000000000000791b */ /* 0x003fe20003800000 */
.L_x_14259:
        /* <DEDUP_REMOVED lines=15> */
.L_x_14260:
[----:B------:R-:W-:Y:S02]  /*15520*/  IMAD.MOV.U32 R13, RZ, RZ, R4 ;  /* 0x000000ffff0d7224 */ /* 0x000fe400078e0004 */
[----:B------:R-:W-:Y:S02]  /*15530*/  IMAD.MOV.U32 R12, RZ, RZ, 0x2 ;  /* 0x00000002ff0c7424 */ /* 0x000fe400078e00ff */
[----:B------:R-:W-:-:S07]  /*15540*/  IMAD.MOV.U32 R3, RZ, RZ, R14 ;  /* 0x000000ffff037224 */ /* 0x000fce00078e000e */
[----:B------:R-:W-:Y:S05]  /*15550*/  WARPSYNC.COLLECTIVE R15, `(.L_x_14261) ;  /* 0x000000000f087348 */ /* 0x000fea0003c00000 */
[----:B------:R0:W1:Y:S02]  /*15560*/  SHFL.IDX P6, R14, R13, R12, R11 ;  /* 0x0000000c0d0e7389 */ /* 0x00006400000c000b */
[----:B01----:R-:W-:Y:S01]  /*15570*/  ENDCOLLECTIVE ;  /* 0x000000000000791b */ /* 0x003fe20003800000 */
.L_x_14261:
        /* <DEDUP_REMOVED lines=16> */
.L_x_14262:
[----:B------:R-:W-:Y:S02]  /*15680*/  IMAD.MOV.U32 R13, RZ, RZ, R4 ;  /* 0x000000ffff0d7224 */ /* 0x000fe400078e0004 */
[----:B------:R-:W-:Y:S02]  /*15690*/  IMAD.MOV.U32 R12, RZ, RZ, 0x3 ;  /* 0x00000003ff0c7424 */ /* 0x000fe400078e00ff */
[----:B------:R-:W-:-:S07]  /*156a0*/  IMAD.MOV.U32 R3, RZ, RZ, R14 ;  /* 0x000000ffff037224 */ /* 0x000fce00078e000e */
[----:B------:R-:W-:Y:S05]  /*156b0*/  WARPSYNC.COLLECTIVE R15, `(.L_x_14263) ;  /* 0x000000000f087348 */ /* 0x000fea0003c00000 */
[----:B------:R0:W1:Y:S02]  /*156c0*/  SHFL.IDX P6, R14, R13, R12, R11 ;  /* 0x0000000c0d0e7389 */ /* 0x00006400000c000b */
[----:B01----:R-:W-:Y:S01]  /*156d0*/  ENDCOLLECTIVE ;  /* 0x000000000000791b */ /* 0x003fe20003800000 */
.L_x_14263:
        /* <DEDUP_REMOVED lines=16> */
.L_x_14264:
[----:B------:R-:W-:Y:S02]  /*157e0*/  IMAD.MOV.U32 R13, RZ, RZ, R4 ;  /* 0x000000ffff0d7224 */ /* 0x000fe400078e0004 */
[----:B------:R-:W-:Y:S02]  /*157f0*/  IMAD.MOV.U32 R12, RZ, RZ, 0x4 ;  /* 0x00000004ff0c7424 */ /* 0x000fe400078e00ff */
[----:B------:R-:W-:-:S07]  /*15800*/  IMAD.MOV.U32 R3, RZ, RZ, R14 ;  /* 0x000000ffff037224 */ /* 0x000fce00078e000e */
[----:B------:R-:W-:Y:S05]  /*15810*/  WARPSYNC.COLLECTIVE R15, `(.L_x_14265) ;  /* 0x000000000f087348 */ /* 0x000fea0003c00000 */
[----:B------:R0:W1:Y:S02]  /*15820*/  SHFL.IDX P6, R14, R13, R12, R11 ;  /* 0x0000000c0d0e7389 */ /* 0x00006400000c000b */
[----:B01----:R-:W-:Y:S01]  /*15830*/  ENDCOLLECTIVE ;  /* 0x000000000000791b */ /* 0x003fe20003800000 */
.L_x_14265:
        /* <DEDUP_REMOVED lines=16> */
.L_x_14266:
[----:B------:R-:W-:Y:S02]  /*15940*/  IMAD.MOV.U32 R13, RZ, RZ, R4 ;  /* 0x000000ffff0d7224 */ /* 0x000fe400078e0004 */
[----:B------:R-:W-:Y:S02]  /*15950*/  IMAD.MOV.U32 R12, RZ, RZ, 0x5 ;  /* 0x00000005ff0c7424 */ /* 0x000fe400078e00ff */
[----:B------:R-:W-:-:S07]  /*15960*/  IMAD.MOV.U32 R3, RZ, RZ, R14 ;  /* 0x000000ffff037224 */ /* 0x000fce00078e000e */
[----:B------:R-:W-:Y:S05]  /*15970*/  WARPSYNC.COLLECTIVE R15, `(.L_x_14267) ;  /* 0x000000000f087348 */ /* 0x000fea0003c00000 */
[----:B------:R0:W1:Y:S02]  /*15980*/  SHFL.IDX P6, R14, R13, R12, R11 ;  /* 0x0000000c0d0e7389 */ /* 0x00006400000c000b */
[----:B01----:R-:W-:Y:S01]  /*15990*/  ENDCOLLECTIVE ;  /* 0x000000000000791b */ /* 0x003fe20003800000 */
.L_x_14267:
        /* <DEDUP_REMOVED lines=16> */
.L_x_14268:
[----:B------:R-:W-:Y:S02]  /*15aa0*/  IMAD.MOV.U32 R13, RZ, RZ, R4 ;  /* 0x000000ffff0d7224 */ /* 0x000fe400078e0004 */
[----:B------:R-:W-:Y:S02]  /*15ab0*/  IMAD.MOV.U32 R12, RZ, RZ, 0x6 ;  /* 0x00000006ff0c7424 */ /* 0x000fe400078e00ff */
[----:B------:R-:W-:-:S07]  /*15ac0*/  IMAD.MOV.U32 R3, RZ, RZ, R14 ;  /* 0x000000ffff037224 */ /* 0x000fce00078e000e */
[----:B------:R-:W-:Y:S05]  /*15ad0*/  WARPSYNC.COLLECTIVE R15, `(.L_x_14269) ;  /* 0x000000000f087348 */ /* 0x000fea0003c00000 */
[----:B------:R0:W1:Y:S02]  /*15ae0*/  SHFL.IDX P6, R14, R13, R12, R11 ;  /* 0x0000000c0d0e7389 */ /* 0x00006400000c000b */
[----:B01----:R-:W-:Y:S01]  /*15af0*/  ENDCOLLECTIVE ;  /* 0x000000000000791b */ /* 0x003fe20003800000 */
.L_x_14269:
        /* <DEDUP_REMOVED lines=16> */
.L_x_14270:
[----:B------:R-:W-:Y:S02]  /*15c00*/  IMAD.MOV.U32 R13, RZ, RZ, R4 ;  /* 0x000000ffff0d7224 */ /* 0x000fe400078e0004 */
[----:B------:R-:W-:Y:S02]  /*15c10*/  IMAD.MOV.U32 R12, RZ, RZ, 0x7 ;  /* 0x00000007ff0c7424 */ /* 0x000fe400078e00ff */
[----:B------:R-:W-:-:S07]  /*15c20*/  IMAD.MOV.U32 R3, RZ, RZ, R14 ;  /* 0x000000ffff037224 */ /* 0x000fce00078e000e */
[----:B------:R-:W-:Y:S05]  /*15c30*/  WARPSYNC.COLLECTIVE R15, `(.L_x_14271) ;  /* 0x000000000f087348 */ /* 0x000fea0003c00000 */
[----:B------:R0:W1:Y:S02]  /*15c40*/  SHFL.IDX P6, R14, R13, R12, R11 ;  /* 0x0000000c0d0e7389 */ /* 0x00006400000c000b */
[----:B01----:R-:W-:Y:S01]  /*15c50*/  ENDCOLLECTIVE ;  /* 0x000000000000791b */ /* 0x003fe20003800000 */
.L_x_14271:
        /* <DEDUP_REMOVED lines=14> */
.L_x_14272:
[----:B------:R-:W-:Y:S05]  /*15d40*/  BRA `(.L_x_14273) ;  /* 0xffffffbc002c7947 */ /* 0x000fea000383ffff */
.L_x_14187:
[----:B0-----:R0:W1:Y:S02]  /*15d50*/  SYNCS.PHASECHK.TRANS64.TRYWAIT P0, [R22+URZ+0x22820], R3 ;  /* 0x02282003160075a7 */ /* 0x001064000800017f */
[----:B-1----:R-:W-:Y:S05]  /*15d60*/  @!P0 NANOSLEEP.SYNCS 0x989680 ;  /* 0x009896800000895d */ /* 0x002fea0003900000 */
[----:B------:R-:W1:Y:S02]  /*15d70*/  @!P0 SYNCS.PHASECHK.TRANS64 P0, [R22+URZ+0x22820], R3 ;  /* 0x02282003160085a7 */ /* 0x000e64000800007f */
[----:B-1----:R-:W-:Y:S05]  /*15d80*/  @!P0 BRA `(.L_x_14187) ;  /* 0xfffffffc00f08947 */ /* 0x002fea000383ffff */
[----:B------:R-:W-:Y:S05]  /*15d90*/  BRA `(.L_x_14274) ;  /* 0xffffffbc00887947 */ /* 0x000fea000383ffff */
.L_x_14190:
[----:B-1----:R1:W2:Y:S02]  /*15da0*/  SYNCS.PHASECHK.TRANS64.TRYWAIT P0, [R33+URZ+0x22860], R0 ;  /* 0x02286000210075a7 */ /* 0x0022a4000800017f */
[----:B--2---:R-:W-:Y:S05]  /*15db0*/  @!P0 NANOSLEEP.SYNCS 0x989680 ;  /* 0x009896800000895d */ /* 0x004fea0003900000 */
[----:B------:R-:W2:Y:S02]  /*15dc0*/  @!P0 SYNCS.PHASECHK.TRANS64 P0, [R33+URZ+0x22860], R0 ;  /* 0x02286000210085a7 */ /* 0x000ea4000800007f */
[----:B--2---:R-:W-:Y:S05]  /*15dd0*/  @!P0 BRA `(.L_x_14190) ;  /* 0xfffffffc00f08947 */ /* 0x004fea000383ffff */
[----:B------:R-:W-:Y:S05]  /*15de0*/  BRA `(.L_x_14275) ;  /* 0xffffffbc00987947 */ /* 0x000fea000383ffff */
.L_x_14191:
        /* <DEDUP_REMOVED lines=8> */
.L_x_14277:
[----:B------:R-:W-:Y:S05]  /*15e70*/  BSYNC B0 ;  /* 0x0000000000007941 */ /* 0x000fea0003800000 */
.L_x_14276:
        /* <DEDUP_REMOVED lines=13> */
.L_x_14278:
        /* <DEDUP_REMOVED lines=11> */
.L_x_14279:
        /* <DEDUP_REMOVED lines=17> */
.L_x_14280:
[----:B------:R-:W-:Y:S02]  /*16110*/  IMAD.MOV.U32 R13, RZ, RZ, R6 ;  /* 0x000000ffff0d7224 */ /* 0x000fe400078e0006 */
[----:B------:R-:W-:Y:S01]  /*16120*/  IMAD.MOV.U32 R12, RZ, RZ, 0x2 ;  /* 0x00000002ff0c7424 */ /* 0x000fe200078e00ff */
[----:B------:R-:W-:-:S13]  /*16130*/  IADD3 R2, P4, R14, R0, RZ ;  /* 0x000000000e027210 */ /* 0x000fda0007f9e0ff */
[----:B------:R-:W-:Y:S05]  /*16140*/  WARPSYNC.COLLECTIVE R15, `(.L_x_14281) ;  /* 0x000000000f087348 */ /* 0x000fea0003c00000 */
[----:B------:R0:W1:Y:S02]  /*16150*/  SHFL.IDX P6, R14, R13, R12, R11 ;  /* 0x0000000c0d0e7389 */ /* 0x00006400000c000b */
[----:B01----:R-:W-:Y:S01]  /*16160*/  ENDCOLLECTIVE ;  /* 0x000000000000791b */ /* 0x003fe20003800000 */
.L_x_14281:
        /* <DEDUP_REMOVED lines=17> */
.L_x_14282:
[----:B------:R-:W-:Y:S02]  /*16280*/  IMAD.MOV.U32 R13, RZ, RZ, R6 ;  /* 0x000000ffff0d7224 */ /* 0x000fe400078e0006 */
[----:B------:R-:W-:Y:S01]  /*16290*/  IMAD.MOV.U32 R12, RZ, RZ, 0x3 ;  /* 0x00000003ff0c7424 */ /* 0x000fe200078e00ff */
[----:B------:R-:W-:-:S13]  /*162a0*/  IADD3 R2, P4, R14, R0, RZ ;  /* 0x000000000e027210 */ /* 0x000fda0007f9e0ff */
[----:B------:R-:W-:Y:S05]  /*162b0*/  WARPSYNC.COLLECTIVE R15, `(.L_x_14283) ;  /* 0x000000000f087348 */ /* 0x000fea0003c00000 */
[----:B------:R0:W1:Y:S02]  /*162c0*/  SHFL.IDX P6, R14, R13, R12, R11 ;  /* 0x0000000c0d0e7389 */ /* 0x00006400000c000b */
[----:B01----:R-:W-:Y:S01]  /*162d0*/  ENDCOLLECTIVE ;  /* 0x000000000000791b */ /* 0x003fe20003800000 */
.L_x_14283:
        /* <DEDUP_REMOVED lines=17> */
.L_x_14284:
[----:B------:R-:W-:Y:S02]  /*163f0*/  IMAD.MOV.U32 R13, RZ, RZ, R6 ;  /* 0x000000ffff0d7224 */ /* 0x000fe400078e0006 */
[----:B------:R-:W-:Y:S01]  /*16400*/  IMAD.MOV.U32 R12, RZ, RZ, 0x4 ;  /* 0x00000004ff0c7424 */ /* 0x000fe200078e00ff */
[----:B------:R-:W-:-:S13]  /*16410*/  IADD3 R2, P4, R14, R0, RZ ;  /* 0x000000000e027210 */ /* 0x000fda0007f9e0ff */
[----:B------:R-:W-:Y:S05]  /*16420*/  WARPSYNC.COLLECTIVE R15, `(.L_x_14285) ;  /* 0x000000000f087348 */ /* 0x000fea0003c00000 */
[----:B------:R0:W1:Y:S02]  /*16430*/  SHFL.IDX P6, R14, R13, R12, R11 ;  /* 0x0000000c0d0e7389 */ /* 0x00006400000c000b */
[----:B01----:R-:W-:Y:S01]  /*16440*/  ENDCOLLECTIVE ;  /* 0x000000000000791b */ /* 0x003fe20003800000 */
.L_x_14285:
        /* <DEDUP_REMOVED lines=17> */
.L_x_14286:
[----:B------:R-:W-:Y:S02]  /*16560*/  IMAD.MOV.U32 R13, RZ, RZ, R6 ;  /* 0x000000ffff0d7224 */ /* 0x000fe400078e0006 */
[----:B------:R-:W-:Y:S01]  /*16570*/  IMAD.MOV.U32 R12, RZ, RZ, 0x5 ;  /* 0x00000005ff0c7424 */ /* 0x000fe200078e00ff */
[----:B------:R-:W-:-:S13]  /*16580*/  IADD3 R2, P4, R14, R0, RZ ;  /* 0x000000000e027210 */ /* 0x000fda0007f9e0ff */
[----:B------:R-:W-:Y:S05]  /*16590*/  WARPSYNC.COLLECTIVE R15, `(.L_x_14287) ;  /* 0x000000000f087348 */ /* 0x000fea0003c00000 */
[----:B------:R0:W1:Y:S02]  /*165a0*/  SHFL.IDX P6, R14, R13, R12, R11 ;  /* 0x0000000c0d0e7389 */ /* 0x00006400000c000b */
[----:B01----:R-:W-:Y:S01]  /*165b0*/  ENDCOLLECTIVE ;  /* 0x000000000000791b */ /* 0x003fe20003800000 */
.L_x_14287:
        /* <DEDUP_REMOVED lines=12> */
.L_x_14288:
        /* <DEDUP_REMOVED lines=9> */
.L_x_14198:
[----:B0-----:R0:W1:Y:S02]  /*16710*/  SYNCS.PHASECHK.TRANS64.TRYWAIT P0, [R10+URZ+0x22840], R20 ;  /* 0x022840140a0075a7 */ /* 0x001064000800017f */
[----:B-1----:R-:W-:Y:S05]  /*16720*/  @!P0 NANOSLEEP.SYNCS 0x989680 ;  /* 0x009896800000895d */ /* 0x002fea0003900000 */
[----:B------:R-:W1:Y:S02]  /*16730*/  @!P0 SYNCS.PHASECHK.TRANS64 P0, [R10+URZ+0x22840], R20 ;  /* 0x022840140a0085a7 */ /* 0x000e64000800007f */
[----:B-1----:R-:W-:Y:S05]  /*16740*/  @!P0 BRA `(.L_x_14198) ;  /* 0xfffffffc00f08947 */ /* 0x002fea000383ffff */
[----:B------:R-:W-:Y:S05]  /*16750*/  BRA `(.L_x_14290) ;  /* 0xffffffbc00fc7947 */ /* 0x000fea000383ffff */
.L_x_14199:
        /* <DEDUP_REMOVED lines=8> */
.L_x_14292:
[----:B------:R-:W-:Y:S05]  /*167e0*/  BSYNC B1 ;  /* 0x0000000000017941 */ /* 0x000fea0003800000 */
.L_x_14291:
        /* <DEDUP_REMOVED lines=9> */
.L_x_14293:
[----:B------:R-:W-:Y:S02]  /*16880*/  IMAD.MOV.U32 R13, RZ, RZ, R8 ;  /* 0x000000ffff0d7224 */ /* 0x000fe400078e0008 */
[----:B------:R-:W-:Y:S02]  /*16890*/  IMAD.MOV.U32 R12, RZ, RZ, 0x1 ;  /* 0x00000001ff0c7424 */ /* 0x000fe400078e00ff */
[----:B------:R-:W-:-:S07]  /*168a0*/  IMAD.MOV.U32 R2, RZ, RZ, R14 ;  /* 0x000000ffff027224 */ /* 0x000fce00078e000e */
[----:B------:R-:W-:Y:S05]  /*168b0*/  WARPSYNC.COLLECTIVE R15, `(.L_x_14294) ;  /* 0x000000000f087348 */ /* 0x000fea0003c00000 */
[----:B------:R0:W1:Y:S02]  /*168c0*/  SHFL.IDX P6, R14, R13, R12, R11 ;  /* 0x0000000c0d0e7389 */ /* 0x00006400000c000b */
[----:B01----:R-:W-:Y:S01]  /*168d0*/  ENDCOLLECTIVE ;  /* 0x000000000000791b */ /* 0x003fe20003800000 */
.L_x_14294:
        /* <DEDUP_REMOVED lines=11> */
.L_x_14295:
[----:B------:R-:W-:Y:S02]  /*16990*/  IMAD.MOV.U32 R13, RZ, RZ, R8 ;  /* 0x000000ffff0d7224 */ /* 0x000fe400078e0008 */
[----:B------:R-:W-:Y:S02]  /*169a0*/  IMAD.MOV.U32 R12, RZ, RZ, 0x2 ;  /* 0x00000002ff0c7424 */ /* 0x000fe400078e00ff */
[----:B------:R-:W-:-:S07]  /*169b0*/  IMAD.MOV.U32 R2, RZ, RZ, R14 ;  /* 0x000000ffff027224 */ /* 0x000fce00078e000e */
[----:B------:R-:W-:Y:S05]  /*169c0*/  WARPSYNC.COLLECTIVE R15, `(.L_x_14296) ;  /* 0x000000000f087348 */ /* 0x000fea0003c00000 */
[----:B------:R0:W1:Y:S02]  /*169d0*/  SHFL.IDX P6, R14, R13, R12, R11 ;  /* 0x0000000c0d0e7389 */ /* 0x00006400000c000b */
[----:B01----:R-:W-:Y:S01]  /*169e0*/  ENDCOLLECTIVE ;  /* 0x000000000000791b */ /* 0x003fe20003800000 */
.L_x_14296:
        /* <DEDUP_REMOVED lines=11> */
.L_x_14297:
[----:B------:R-:W-:Y:S02]  /*16aa0*/  IMAD.MOV.U32 R13, RZ, RZ, R8 ;  /* 0x000000ffff0d7224 */ /* 0x000fe400078e0008 */
[----:B------:R-:W-:Y:S02]  /*16ab0*/  IMAD.MOV.U32 R12, RZ, RZ, 0x3 ;  /* 0x00000003ff0c7424 */ /* 0x000fe400078e00ff */
[----:B------:R-:W-:-:S07]  /*16ac0*/  IMAD.MOV.U32 R2, RZ, RZ, R14 ;  /* 0x000000ffff027224 */ /* 0x000fce00078e000e */
[----:B------:R-:W-:Y:S05]  /*16ad0*/  WARPSYNC.COLLECTIVE R15, `(.L_x_14298) ;  /* 0x000000000f087348 */ /* 0x000fea0003c00000 */
[----:B------:R0:W1:Y:S02]  /*16ae0*/  SHFL.IDX P6, R14, R13, R12, R11 ;  /* 0x0000000c0d0e7389 */ /* 0x00006400000c000b */
[----:B01----:R-:W-:Y:S01]  /*16af0*/  ENDCOLLECTIVE ;  /* 0x000000000000791b */ /* 0x003fe20003800000 */
.L_x_14298:
        /* <DEDUP_REMOVED lines=11> */
.L_x_14299:
[----:B------:R-:W-:Y:S02]  /*16bb0*/  IMAD.MOV.U32 R13, RZ, RZ, R8 ;  /* 0x000000ffff0d7224 */ /* 0x000fe400078e0008 */
[----:B------:R-:W-:Y:S02]  /*16bc0*/  IMAD.MOV.U32 R12, RZ, RZ, 0x4 ;  /* 0x00000004ff0c7424 */ /* 0x000fe400078e00ff */
[----:B------:R-:W-:-:S07]  /*16bd0*/  IMAD.MOV.U32 R2, RZ, RZ, R14 ;  /* 0x000000ffff027224 */ /* 0x000fce00078e000e */
[----:B------:R-:W-:Y:S05]  /*16be0*/  WARPSYNC.COLLECTIVE R15, `(.L_x_14300) ;  /* 0x000000000f087348 */ /* 0x000fea0003c00000 */
[----:B------:R0:W1:Y:S02]  /*16bf0*/  SHFL.IDX P6, R14, R13, R12, R11 ;  /* 0x0000000c0d0e7389 */ /* 0x00006400000c000b */
[----:B01----:R-:W-:Y:S01]  /*16c00*/  ENDCOLLECTIVE ;  /* 0x000000000000791b */ /* 0x003fe20003800000 */
.L_x_14300:
        /* <DEDUP_REMOVED lines=11> */
.L_x_14301:
[----:B------:R-:W-:Y:S02]  /*16cc0*/  IMAD.MOV.U32 R13, RZ, RZ, R8 ;  /* 0x000000ffff0d7224 */ /* 0x000fe400078e0008 */
[----:B------:R-:W-:Y:S02]  /*16cd0*/  IMAD.MOV.U32 R12, RZ, RZ, 0x5 ;  /* 0x00000005ff0c7424 */ /* 0x000fe400078e00ff */
[----:B------:R-:W-:-:S07]  /*16ce0*/  IMAD.MOV.U32 R2, RZ, RZ, R14 ;  /* 0x000000ffff027224 */ /* 0x000fce00078e000e */
[----:B------:R-:W-:Y:S05]  /*16cf0*/  WARPSYNC.COLLECTIVE R15, `(.L_x_14302) ;  /* 0x000000000f087348 */ /* 0x000fea0003c00000 */
[----:B------:R0:W1:Y:S02]  /*16d00*/  SHFL.IDX P6, R14, R13, R12, R11 ;  /* 0x0000000c0d0e7389 */ /* 0x00006400000c000b */
[----:B01----:R-:W-:Y:S01]  /*16d10*/  ENDCOLLECTIVE ;  /* 0x000000000000791b */ /* 0x003fe20003800000 */
.L_x_14302:
        /* <DEDUP_REMOVED lines=11> */
.L_x_14303:
[----:B------:R-:W-:Y:S05]  /*16dd0*/  BRA `(.L_x_14304) ;  /* 0xffffffbc00247947 */ /* 0x000fea000383ffff */
.L_x_14204:
[----:B--2---:R2:W3:Y:S02]  /*16de0*/  SYNCS.PHASECHK.TRANS64.TRYWAIT P0, [R10+URZ+0x22860], R20 ;  /* 0x022860140a0075a7 */ /* 0x0044e4000800017f */
[----:B---3--:R-:W-:Y:S05]  /*16df0*/  @!P0 NANOSLEEP.SYNCS 0x989680 ;  /* 0x009896800000895d */ /* 0x008fea0003900000 */
[----:B------:R-:W3:Y:S02]  /*16e00*/  @!P0 SYNCS.PHASECHK.TRANS64 P0, [R10+URZ+0x22860], R20 ;  /* 0x022860140a0085a7 */ /* 0x000ee4000800007f */
[----:B---3--:R-:W-:Y:S05]  /*16e10*/  @!P0 BRA `(.L_x_14204) ;  /* 0xfffffffc00f08947 */ /* 0x008fea000383ffff */
[----:B------:R-:W-:Y:S05]  /*16e20*/  BRA `(.L_x_14305) ;  /* 0xffffffbc00747947 */ /* 0x000fea000383ffff */
.L_x_14205:
        /* <DEDUP_REMOVED lines=8> */
.L_x_14307:
[----:B------:R-:W-:Y:S05]  /*16eb0*/  BSYNC B1 ;  /* 0x0000000000017941 */ /* 0x000fea0003800000 */
.L_x_14306:
        /* <DEDUP_REMOVED lines=9> */
.L_x_14308:
[----:B------:R-:W-:Y:S02]  /*16f50*/  IMAD.MOV.U32 R13, RZ, RZ, R25 ;  /* 0x000000ffff0d7224 */ /* 0x000fe400078e0019 */
[----:B------:R-:W-:Y:S01]  /*16f60*/  IMAD.MOV.U32 R12, RZ, RZ, 0x1 ;  /* 0x00000001ff0c7424 */ /* 0x000fe200078e00ff */
[----:B------:R-:W-:-:S13]  /*16f70*/  IADD3 R2, P0, R14, R0, RZ ;  /* 0x000000000e027210 */ /* 0x000fda0007f1e0ff */
[----:B------:R-:W-:Y:S05]  /*16f80*/  WARPSYNC.COLLECTIVE R15, `(.L_x_14309) ;  /* 0x000000000f087348 */ /* 0x000fea0003c00000 */
[----:B------:R0:W1:Y:S02]  /*16f90*/  SHFL.IDX P6, R14, R13, R12, R11 ;  /* 0x0000000c0d0e7389 */ /* 0x00006400000c000b */
[----:B01----:R-:W-:Y:S01]  /*16fa0*/  ENDCOLLECTIVE ;  /* 0x000000000000791b */ /* 0x003fe20003800000 */
.L_x_14309:
        /* <DEDUP_REMOVED lines=13> */
.L_x_14310:
[----:B------:R-:W-:Y:S01]  /*17080*/  MOV R13, R25 ;  /* 0x00000019000d7202 */ /* 0x000fe20000000f00 */
[----:B------:R-:W-:Y:S01]  /*17090*/  IMAD.MOV.U32 R12, RZ, RZ, 0x2 ;  /* 0x00000002ff0c7424 */ /* 0x000fe200078e00ff */
[----:B------:R-:W-:-:S13]  /*170a0*/  IADD3 R2, P0, R14, R0, RZ ;  /* 0x000000000e027210 */ /* 0x000fda0007f1e0ff */
[----:B------:R-:W-:Y:S05]  /*170b0*/  WARPSYNC.COLLECTIVE R15, `(.L_x_14311) ;  /* 0x000000000f087348 */ /* 0x000fea0003c00000 */
[----:B------:R0:W1:Y:S02]  /*170c0*/  SHFL.IDX P6, R14, R13, R12, R11 ;  /* 0x0000000c0d0e7389 */ /* 0x00006400000c000b */
[----:B01----:R-:W-:Y:S01]  /*170d0*/  ENDCOLLECTIVE ;  /* 0x000000000000791b */ /* 0x003fe20003800000 */
.L_x_14311:
        /* <DEDUP_REMOVED lines=13> */
.L_x_14312:
[----:B------:R-:W-:Y:S02]  /*171b0*/  IMAD.MOV.U32 R13, RZ, RZ, R25 ;  /* 0x000000ffff0d7224 */ /* 0x000fe400078e0019 */
[----:B------:R-:W-:Y:S02]  /*171c0*/  IMAD.MOV.U32 R12, RZ, RZ, 0x3 ;  /* 0x00000003ff0c7424 */ /* 0x000fe400078e00ff */
[----:B------:R-:W-:-:S07]  /*171d0*/  IMAD.MOV.U32 R8, RZ, RZ, R14 ;  /* 0x000000ffff087224 */ /* 0x000fce00078e000e */
[----:B------:R-:W-:Y:S05]  /*171e0*/  WARPSYNC.COLLECTIVE R15, `(.L_x_14313) ;  /* 0x000000000f087348 */ /* 0x000fea0003c00000 */
[----:B------:R0:W1:Y:S02]  /*171f0*/  SHFL.IDX P6, R14, R13, R12, R11 ;  /* 0x0000000c0d0e7389 */ /* 0x00006400000c000b */
[----:B01----:R-:W-:Y:S01]  /*17200*/  ENDCOLLECTIVE ;  /* 0x000000000000791b */ /* 0x003fe20003800000 */
.L_x_14313:
        /* <DEDUP_REMOVED lines=14> */
.L_x_14314:
[----:B------:R-:W-:Y:S02]  /*172f0*/  IMAD.MOV.U32 R13, RZ, RZ, R25 ;  /* 0x000000ffff0d7224 */ /* 0x000fe400078e0019 */
[----:B------:R-:W-:Y:S01]  /*17300*/  IMAD.MOV.U32 R12, RZ, RZ, 0x4 ;  /* 0x00000004ff0c7424 */ /* 0x000fe200078e00ff */
[----:B------:R-:W-:-:S13]  /*17310*/  IADD3 R2, P0, R14, R0, RZ ;  /* 0x000000000e027210 */ /* 0x000fda0007f1e0ff */
[----:B------:R-:W-:Y:S05]  /*17320*/  WARPSYNC.COLLECTIVE R15, `(.L_x_14315) ;  /* 0x000000000f087348 */ /* 0x000fea0003c00000 */
[----:B------:R0:W1:Y:S02]  /*17330*/  SHFL.IDX P6, R14, R13, R12, R11 ;  /* 0x0000000c0d0e7389 */ /* 0x00006400000c000b */
[----:B01----:R-:W-:Y:S01]  /*17340*/  ENDCOLLECTIVE ;  /* 0x000000000000791b */ /* 0x003fe20003800000 */
.L_x_14315:
        /* <DEDUP_REMOVED lines=13> */
.L_x_14316:
[----:B------:R-:W-:Y:S02]  /*17420*/  IMAD.MOV.U32 R13, RZ, RZ, R25 ;  /* 0x000000ffff0d7224 */ /* 0x000fe400078e0019 */
[----:B------:R-:W-:Y:S01]  /*17430*/  IMAD.MOV.U32 R12, RZ, RZ, 0x5 ;  /* 0x00000005ff0c7424 */ /* 0x000fe200078e00ff */
[----:B------:R-:W-:-:S13]  /*17440*/  IADD3 R2, P0, R14, R0, RZ ;  /* 0x000000000e027210 */ /* 0x000fda0007f1e0ff */
[----:B------:R-:W-:Y:S05]  /*17450*/  WARPSYNC.COLLECTIVE R15, `(.L_x_14317) ;  /* 0x000000000f087348 */ /* 0x000fea0003c00000 */
[----:B------:R0:W1:Y:S02]  /*17460*/  SHFL.IDX P6, R14, R13, R12, R11 ;  /* 0x0000000c0d0e7389 */ /* 0x00006400000c000b */
[----:B01----:R-:W-:Y:S01]  /*17470*/  ENDCOLLECTIVE ;  /* 0x000000000000791b */ /* 0x003fe20003800000 */
.L_x_14317:
        /* <DEDUP_REMOVED lines=13> */
.L_x_14318:
[----:B------:R-:W-:Y:S05]  /*17550*/  BRA `(.L_x_14319) ;  /* 0xffffffb800b47947 */ /* 0x000fea000383ffff */
.L_x_14213:
        /* <DEDUP_REMOVED lines=8> */
.L_x_14321:
[----:B------:R-:W-:Y:S05]  /*175e0*/  BSYNC B0 ;  /* 0x0000000000007941 */ /* 0x000fea0003800000 */
.L_x_14320:
        /* <DEDUP_REMOVED lines=9> */
.L_x_14322:
        /* <DEDUP_REMOVED lines=24> */
.L_x_14323:
[----:B------:R-:W-:Y:S01]  /*17800*/  IMAD.MOV.U32 R12, RZ, RZ, 0x2 ;  /* 0x00000002ff0c7424 */ /* 0x000fe200078e00ff */
[----:B------:R-:W-:-:S05]  /*17810*/  SEL R14, R14, RZ, P1 ;  /* 0x000000ff0e0e7207 */ /* 0x000fca0000800000 */
[----:B------:R-:W-:-:S04]  /*17820*/  IMAD.IADD R5, R13, 0x1, R14 ;  /* 0x000000010d057824 */ /* 0x000fc800078e020e */
[----:B------:R-:W-:-:S07]  /*17830*/  IMAD.MOV.U32 R13, RZ, RZ, R5 ;  /* 0x000000ffff0d7224 */ /* 0x000fce00078e0005 */
[----:B------:R-:W-:Y:S05]  /*17840*/  WARPSYNC.COLLECTIVE R15, `(.L_x_14324) ;  /* 0x000000000f087348 */ /* 0x000fea0003c00000 */
[----:B------:R0:W1:Y:S02]  /*17850*/  SHFL.UP P6, R14, R13, R12, R11 ;  /* 0x0400000c0d0e7389 */ /* 0x00006400000c000b */
[----:B01----:R-:W-:Y:S01]  /*17860*/  ENDCOLLECTIVE ;  /* 0x000000000000791b */ /* 0x003fe20003800000 */
.L_x_14324:
[----:B------:R-:W-:Y:S01]  /*17870*/  IMAD.MOV.U32 R12, RZ, RZ, 0x4 ;  /* 0x00000004ff0c7424 */ /* 0x000fe200078e00ff */
[----:B------:R-:W-:-:S05]  /*17880*/  SEL R2, R14, RZ, P2 ;  /* 0x000000ff0e027207 */ /* 0x000fca0001000000 */
[----:B------:R-:W-:-:S04]  /*17890*/  IMAD.IADD R2, R5, 0x1, R2 ;  /* 0x0000000105027824 */ /* 0x000fc800078e0202 */
[----:B------:R-:W-:-:S07]  /*178a0*/  IMAD.MOV.U32 R13, RZ, RZ, R2 ;  /* 0x000000ffff0d7224 */ /* 0x000fce00078e0002 */
[----:B------:R-:W-:Y:S05]  /*178b0*/  WARPSYNC.COLLECTIVE R15, `(.L_x_14325) ;  /* 0x000000000f087348 */ /* 0x000fea0003c00000 */
[----:B------:R0:W1:Y:S02]  /*178c0*/  SHFL.UP P6, R14, R13, R12, R11 ;  /* 0x0400000c0d0e7389 */ /* 0x00006400000c000b */
[----:B01----:R-:W-:Y:S01]  /*178d0*/  ENDCOLLECTIVE ;  /* 0x000000000000791b */ /* 0x003fe20003800000 */
.L_x_14325:
[----:B------:R-:W-:Y:S01]  /*178e0*/  IMAD.MOV.U32 R12, RZ, RZ, 0x8 ;  /* 0x00000008ff0c7424 */ /* 0x000fe200078e00ff */
[----:B------:R-:W-:-:S05]  /*178f0*/  SEL R3, R14, RZ, P3 ;  /* 0x000000ff0e037207 */ /* 0x000fca0001800000 */
[----:B------:R-:W-:-:S04]  /*17900*/  IMAD.IADD R3, R2, 0x1, R3 ;  /* 0x0000000102037824 */ /* 0x000fc800078e0203 */
[----:B------:R-:W-:-:S07]  /*17910*/  IMAD.MOV.U32 R13, RZ, RZ, R3 ;  /* 0x000000ffff0d7224 */ /* 0x000fce00078e0003 */
[----:B------:R-:W-:Y:S05]  /*17920*/  WARPSYNC.COLLECTIVE R15, `(.L_x_14326) ;  /* 0x000000000f087348 */ /* 0x000fea0003c00000 */
[----:B------:R0:W1:Y:S02]  /*17930*/  SHFL.UP P6, R14, R13, R12, R11 ;  /* 0x0400000c0d0e7389 */ /* 0x00006400000c000b */
[----:B01----:R-:W-:Y:S01]  /*17940*/  ENDCOLLECTIVE ;  /* 0x000000000000791b */ /* 0x003fe20003800000 */
.L_x_14326:
[----:B------:R-:W-:Y:S01]  /*17950*/  IMAD.MOV.U32 R12, RZ, RZ, 0x10 ;  /* 0x00000010ff0c7424 */ /* 0x000fe200078e00ff */
[----:B------:R-:W-:-:S05]  /*17960*/  SEL R14, R14, RZ, P4 ;  /* 0x000000ff0e0e7207 */ /* 0x000fca0002000000 */
[----:B------:R-:W-:-:S04]  /*17970*/  IMAD.IADD R5, R3, 0x1, R14 ;  /* 0x0000000103057824 */ /* 0x000fc800078e020e */
[----:B------:R-:W-:-:S07]  /*17980*/  IMAD.MOV.U32 R13, RZ, RZ, R5 ;  /* 0x000000ffff0d7224 */ /* 0x000fce00078e0005 */
[----:B------:R-:W-:Y:S05]  /*17990*/  WARPSYNC.COLLECTIVE R15, `(.L_x_14327) ;  /* 0x000000000f087348 */ /* 0x000fea0003c00000 */
[----:B------:R0:W1:Y:S02]  /*179a0*/  SHFL.UP P6, R14, R13, R12, R11 ;  /* 0x0400000c0d0e7389 */ /* 0x00006400000c000b */
[----:B01----:R-:W-:Y:S01]  /*179b0*/  ENDCOLLECTIVE ;  /* 0x000000000000791b */ /* 0x003fe20003800000 */
.L_x_14327:
        /* <DEDUP_REMOVED lines=8> */
.L_x_14328:
[----:B------:R-:W-:Y:S05]  /*17a40*/  BRA `(.L_x_14329) ;  /* 0xffffffbc00147947 */ /* 0x000fea000383ffff */
.L_x_14216:
[----:B------:R-:W-:Y:S01]  /*17a50*/  BSSY B0, `(.L_x_14330) ;  /* 0x0000007000007945 */ /* 0x000fe20003800000 */
[----:B------:R-:W-:Y:S02]  /*17a60*/  IMAD.MOV.U32 R12, RZ, RZ, 0x1 ;  /* 0x00000001ff0c7424 */ /* 0x000fe400078e00ff */
[----:B------:R-:W-:Y:S02]  /*17a70*/  IMAD.MOV.U32 R11, RZ, RZ, RZ ;  /* 0x000000ffff0b7224 */ /* 0x000fe400078e00ff */
[----:B------:R-:W-:-:S07]  /*17a80*/  IMAD.MOV.U32 R15, RZ, RZ, -0x1 ;  /* 0xffffffffff0f7424 */ /* 0x000fce00078e00ff */
[----:B01----:R-:W-:Y:S05]  /*17a90*/  WARPSYNC.COLLECTIVE R15, `(.L_x_14331) ;  /* 0x000000000f087348 */ /* 0x003fea0003c00000 */
[----:B------:R2:W3:Y:S02]  /*17aa0*/  SHFL.UP P6, R14, R13, R12, R11 ;  /* 0x0400000c0d0e7389 */ /* 0x0004e400000c000b */
[----:B0123--:R-:W-:Y:S01]  /*17ab0*/  ENDCOLLECTIVE ;  /* 0x000000000000791b */ /* 0x00ffe20003800000 */
.L_x_14331:
[----:B------:R-:W-:Y:S05]  /*17ac0*/  BSYNC B0 ;  /* 0x0000000000007941 */ /* 0x000fea0003800000 */
.L_x_14330:
        /* <DEDUP_REMOVED lines=8> */
.L_x_14332:
[----:B------:R-:W-:Y:S01]  /*17b50*/  IMAD.MOV.U32 R12, RZ, RZ, 0x4 ;  /* 0x00000004ff0c7424 */ /* 0x000fe200078e00ff */
[----:B------:R-:W-:-:S05]  /*17b60*/  SEL R2, R14, RZ, P2 ;  /* 0x000000ff0e027207 */ /* 0x000fca0001000000 */
[----:B------:R-:W-:-:S04]  /*17b70*/  IMAD.IADD R2, R13, 0x1, R2 ;  /* 0x000000010d027824 */ /* 0x000fc800078e0202 */
[----:B------:R-:W-:-:S07]  /*17b80*/  IMAD.MOV.U32 R13, RZ, RZ, R2 ;  /* 0x000000ffff0d7224 */ /* 0x000fce00078e0002 */
[----:B------:R-:W-:Y:S05]  /*17b90*/  WARPSYNC.COLLECTIVE R15, `(.L_x_14333) ;  /* 0x000000000f087348 */ /* 0x000fea0003c00000 */
[----:B------:R0:W1:Y:S02]  /*17ba0*/  SHFL.UP P6, R14, R13, R12, R11 ;  /* 0x0400000c0d0e7389 */ /* 0x00006400000c000b */
[----:B01----:R-:W-:Y:S01]  /*17bb0*/  ENDCOLLECTIVE ;  /* 0x000000000000791b */ /* 0x003fe20003800000 */
.L_x_14333:
[----:B------:R-:W-:Y:S01]  /*17bc0*/  IMAD.MOV.U32 R12, RZ, RZ, 0x8 ;  /* 0x00000008ff0c7424 */ /* 0x000fe200078e00ff */
[----:B------:R-:W-:-:S05]  /*17bd0*/  SEL R3, R14, RZ, P3 ;  /* 0x000000ff0e037207 */ /* 0x000fca0001800000 */
[----:B------:R-:W-:-:S04]  /*17be0*/  IMAD.IADD R3, R2, 0x1, R3 ;  /* 0x0000000102037824 */ /* 0x000fc800078e0203 */
[----:B------:R-:W-:-:S07]  /*17bf0*/  IMAD.MOV.U32 R13, RZ, RZ, R3 ;  /* 0x000000ffff0d7224 */ /* 0x000fce00078e0003 */
[----:B------:R-:W-:Y:S05]  /*17c00*/  WARPSYNC.COLLECTIVE R15, `(.L_x_14334) ;  /* 0x000000000f087348 */ /* 0x000fea0003c00000 */
[----:B------:R0:W1:Y:S02]  /*17c10*/  SHFL.UP P6, R14, R13, R12, R11 ;  /* 0x0400000c0d0e7389 */ /* 0x00006400000c000b */
[----:B01----:R-:W-:Y:S01]  /*17c20*/  ENDCOLLECTIVE ;  /* 0x000000000000791b */ /* 0x003fe20003800000 */
.L_x_14334:
[----:B------:R-:W-:Y:S01]  /*17c30*/  IMAD.MOV.U32 R12, RZ, RZ, 0x10 ;  /* 0x00000010ff0c7424 */ /* 0x000fe200078e00ff */
[----:B------:R-:W-:-:S05]  /*17c40*/  SEL R14, R14, RZ, P4 ;  /* 0x000000ff0e0e7207 */ /* 0x000fca0002000000 */
[----:B------:R-:W-:-:S04]  /*17c50*/  IMAD.IADD R5, R3, 0x1, R14 ;  /* 0x0000000103057824 */ /* 0x000fc800078e020e */
[----:B------:R-:W-:-:S07]  /*17c60*/  IMAD.MOV.U32 R13, RZ, RZ, R5 ;  /* 0x000000ffff0d7224 */ /* 0x000fce00078e0005 */
[----:B------:R-:W-:Y:S05]  /*17c70*/  WARPSYNC.COLLECTIVE R15, `(.L_x_14335) ;  /* 0x000000000f087348 */ /* 0x000fea0003c00000 */
[----:B------:R0:W1:Y:S02]  /*17c80*/  SHFL.UP P6, R14, R13, R12, R11 ;  /* 0x0400000c0d0e7389 */ /* 0x00006400000c000b */
[----:B01----:R-:W-:Y:S01]  /*17c90*/  ENDCOLLECTIVE ;  /* 0x000000000000791b */ /* 0x003fe20003800000 */
.L_x_14335:
        /* <DEDUP_REMOVED lines=8> */
.L_x_14336:
[----:B------:R-:W-:Y:S05]  /*17d20*/  BRA `(.L_x_14337) ;  /* 0xffffffbc00007947 */ /* 0x000fea000383ffff */
.L_x_14218:
[----:B------:R-:W-:Y:S01]  /*17d30*/  BSSY B0, `(.L_x_14338) ;  /* 0x0000006000007945 */ /* 0x000fe20003800000 */
[----:B------:R-:W-:Y:S01]  /*17d40*/  PLOP3.LUT P6, PT, P6, PT, PT, 0x8, 0x0 ;  /* 0x000000000000781c */ /* 0x000fe200037ce170 */
[----:B------:R-:W-:-:S12]  /*17d50*/  IMAD.MOV.U32 R15, RZ, RZ, -0x1 ;  /* 0xffffffffff0f7424 */ /* 0x000fd800078e00ff */
[----:B012---:R-:W-:Y:S05]  /*17d60*/  WARPSYNC.COLLECTIVE R15, `(.L_x_14339) ;  /* 0x000000000f087348 */ /* 0x007fea0003c00000 */
[----:B------:R-:W-:Y:S01]  /*17d70*/  VOTE.ANY R14, PT, P6 ;  /* 0x00000000000e7806 */ /* 0x000fe200030e0100 */
[----:B012---:R-:W-:Y:S06]  /*17d80*/  ENDCOLLECTIVE ;  /* 0x000000000000791b */ /* 0x007fec0003800000 */
.L_x_14339:
[----:B------:R-:W-:Y:S05]  /*17d90*/  BSYNC B0 ;  /* 0x0000000000007941 */ /* 0x000fea0003800000 */
.L_x_14338:
        /* <DEDUP_REMOVED lines=8> */
.L_x_14340:
[----:B------:R-:W-:Y:S02]  /*17e20*/  IMAD.IADD R19, R12, 0x1, R19 ;  /* 0x000000010c137824 */ /* 0x000fe400078e0213 */
[----:B------:R-:W-:Y:S02]  /*17e30*/  IMAD.MOV.U32 R13, RZ, RZ, R4 ;  /* 0x000000ffff0d7224 */ /* 0x000fe400078e0004 */
[----:B------:R-:W-:-:S07]  /*17e40*/  IMAD.MOV.U32 R17, RZ, RZ, R14 ;  /* 0x000000ffff117224 */ /* 0x000fce00078e000e */
[----:B------:R-:W-:Y:S05]  /*17e50*/  WARPSYNC.COLLECTIVE R15, `(.L_x_14341) ;  /* 0x000000000f087348 */ /* 0x000fea0003c00000 */
[----:B------:R0:W1:Y:S02]  /*17e60*/  SHFL.IDX P6, R14, R13, R12, R11 ;  /* 0x0000000c0d0e7389 */ /* 0x00006400000c000b */
[----:B01----:R-:W-:Y:S01]  /*17e70*/  ENDCOLLECTIVE ;  /* 0x000000000000791b */ /* 0x003fe20003800000 */
.L_x_14341:
[----:B------:R-:W-:Y:S01]  /*17e80*/  IMAD.MOV.U32 R4, RZ, RZ, R14 ;  /* 0x000000ffff047224 */ /* 0x000fe200078e000e */
[----:B------:R-:W-:Y:S06]  /*17e90*/  BRA `(.L_x_14342) ;  /* 0xffffffb800e47947 */ /* 0x000fec000383ffff */
.L_x_14220:
[----:B------:R-:W-:Y:S01]  /*17ea0*/  BSSY B0, `(.L_x_14343) ;  /* 0x0000007000007945 */ /* 0x000fe20003800000 */
[----:B------:R-:W-:Y:S02]  /*17eb0*/  IMAD.MOV.U32 R13, RZ, RZ, R2 ;  /* 0x000000ffff0d7224 */ /* 0x000fe400078e0002 */
[----:B------:R-:W-:Y:S02]  /*17ec0*/  IMAD.MOV.U32 R11, RZ, RZ, 0x1f ;  /* 0x0000001fff0b7424 */ /* 0x000fe400078e00ff */
[----:B------:R-:W-:-:S07]  /*17ed0*/  IMAD.MOV.U32 R15, RZ, RZ, -0x1 ;  /* 0xffffffffff0f7424 */ /* 0x000fce00078e00ff */
[----:B012-4-:R-:W-:Y:S05]  /*17ee0*/  WARPSYNC.COLLECTIVE R15, `(.L_x_14344) ;  /* 0x000000000f087348 */ /* 0x017fea0003c00000 */
[----:B------:R3:W0:Y:S02]  /*17ef0*/  SHFL.IDX P6, R14, R13, R12, R11 ;  /* 0x0000000c0d0e7389 */ /* 0x00062400000c000b */
[----:B01234-:R-:W-:Y:S01]  /*17f00*/  ENDCOLLECTIVE ;  /* 0x000000000000791b */ /* 0x01ffe20003800000 */
.L_x_14344:
[----:B------:R-:W-:Y:S05]  /*17f10*/  BSYNC B0 ;  /* 0x0000000000007941 */ /* 0x000fea0003800000 */
.L_x_14343:
[----:B------:R-:W-:Y:S01]  /*17f20*/  IMAD.MOV.U32 R6, RZ, RZ, R14 ;  /* 0x000000ffff067224 */ /* 0x000fe200078e000e */
[----:B------:R-:W-:Y:S06]  /*17f30*/  BRA `(.L_x_14219) ;  /* 0xffffffb800d47947 */ /* 0x000fec000383ffff */
.L_x_14226:
[----:B-1----:R1:W4:Y:S02]  /*17f40*/  SYNCS.PHASECHK.TRANS64.TRYWAIT P0, [R7+URZ+0x22820], R0 ;  /* 0x02282000070075a7 */ /* 0x002324000800017f */
[----:B----4-:R-:W-:Y:S05]  /*17f50*/  @!P0 NANOSLEEP.SYNCS 0x989680 ;  /* 0x009896800000895d */ /* 0x010fea0003900000 */
[----:B------:R-:W4:Y:S02]  /*17f60*/  @!P0 SYNCS.PHASECHK.TRANS64 P0, [R7+URZ+0x22820], R0 ;  /* 0x02282000070085a7 */ /* 0x000f24000800007f */
[----:B----4-:R-:W-:Y:S05]  /*17f70*/  @!P0 BRA `(.L_x_14226) ;  /* 0xfffffffc00f08947 */ /* 0x010fea000383ffff */
[----:B------:R-:W-:Y:S05]  /*17f80*/  BRA `(.L_x_14345) ;  /* 0xffffffc4002c7947 */ /* 0x000fea000383ffff */
.L_x_14227:
        /* <DEDUP_REMOVED lines=11> */
.L_x_14347:
[----:B------:R-:W-:Y:S05]  /*18040*/  BSYNC B0 ;  /* 0x0000000000007941 */ /* 0x000fea0003800000 */
.L_x_14346:
[----:B------:R-:W-:Y:S05]  /*18050*/  BRA `(.L_x_14348) ;  /* 0xffffffc400147947 */ /* 0x000fea000383ffff */
.L_x_14230:
[----:B------:R-:W-:Y:S01]  /*18060*/  BSSY B1, `(.L_x_14349) ;  /* 0x0000006000017945 */ /* 0x000fe20003800000 */
[----:B------:R-:W-:-:S07]  /*18070*/  IMAD.MOV.U32 R15, RZ, RZ, -0x1 ;  /* 0xffffffffff0f7424 */ /* 0x000fce00078e00ff */
[----:B0123--:R-:W-:Y:S05]  /*18080*/  WARPSYNC.COLLECTIVE R15, `(.L_x_14350) ;  /* 0x000000000f0c7348 */ /* 0x00ffea0003c00000 */
[----:B------:R-:W-:Y:S02]  /*18090*/  ELECT P6, UR62, PT ;  /* 0x00000000003e782f */ /* 0x000fe400038c0000 */
[----:B------:R-:W-:Y:S01]  /*180a0*/  MOV R14, UR62 ;  /* 0x0000003e000e7c02 */ /* 0x000fe20008000f00 */
[----:B0123--:R-:W-:Y:S10]  /*180b0*/  ENDCOLLECTIVE ;  /* 0x000000000000791b */ /* 0x00fff40003800000 */
.L_x_14350:
[----:B------:R-:W-:Y:S05]  /*180c0*/  BSYNC B1 ;  /* 0x0000000000017941 */ /* 0x000fea0003800000 */
.L_x_14349:
[----:B------:R-:W-:Y:S05]  /*180d0*/  BRA `(.L_x_14351) ;  /* 0xffffffc4000c7947 */ /* 0x000fea000383ffff */
.L_x_14232:
[----:B-1----:R1:W4:Y:S02]  /*180e0*/  SYNCS.PHASECHK.TRANS64.TRYWAIT P1, [R5+URZ+0x22840], R0 ;  /* 0x02284000050075a7 */ /* 0x002324000802017f */
[----:B----4-:R-:W-:Y:S05]  /*180f0*/  @!P1 NANOSLEEP.SYNCS 0x989680 ;  /* 0x009896800000995d */ /* 0x010fea0003900000 */
[----:B------:R-:W4:Y:S02]  /*18100*/  @!P1 SYNCS.PHASECHK.TRANS64 P1, [R5+URZ+0x22840], R0 ;  /* 0x02284000050095a7 */ /* 0x000f24000802007f */
[----:B----4-:R-:W-:Y:S05]  /*18110*/  @!P1 BRA `(.L_x_14232) ;  /* 0xfffffffc00f09947 */ /* 0x010fea000383ffff */
[----:B------:R-:W-:Y:S05]  /*18120*/  BRA `(.L_x_14352) ;  /* 0xffffffc4002c7947 */ /* 0x000fea000383ffff */
.L_x_14234:
[----:B----4-:R4:W0:Y:S02]  /*18130*/  SYNCS.PHASECHK.TRANS64.TRYWAIT P1, [R3+URZ+0x22840], R2 ;  /* 0x02284002030075a7 */ /* 0x010824000802017f */
[----:B0-----:R-:W-:Y:S05]  /*18140*/  @!P1 NANOSLEEP.SYNCS 0x989680 ;  /* 0x009896800000995d */ /* 0x001fea0003900000 */
[----:B------:R-:W0:Y:S02]  /*18150*/  @!P1 SYNCS.PHASECHK.TRANS64 P1, [R3+URZ+0x22840], R2 ;  /* 0x02284002030095a7 */ /* 0x000e24000802007f */
[----:B0-----:R-:W-:Y:S05]  /*18160*/  @!P1 BRA `(.L_x_14234) ;  /* 0xfffffffc00f09947 */ /* 0x001fea000383ffff */
[----:B------:R-:W-:Y:S05]  /*18170*/  BRA `(.L_x_14353) ;  /* 0xffffffc400387947 */ /* 0x000fea000383ffff */
.L_x_14236:
[----:B------:R0:W0:Y:S02]  /*18180*/  SYNCS.PHASECHK.TRANS64.TRYWAIT P1, [R5+URZ+0x22860], R0 ;  /* 0x02286000050075a7 */ /* 0x000024000802017f */
[----:B0-----:R-:W-:Y:S05]  /*18190*/  @!P1 NANOSLEEP.SYNCS 0x989680 ;  /* 0x009896800000995d */ /* 0x001fea0003900000 */
[----:B------:R-:W0:Y:S02]  /*181a0*/  @!P1 SYNCS.PHASECHK.TRANS64 P1, [R5+URZ+0x22860], R0 ;  /* 0x02286000050095a7 */ /* 0x000e24000802007f */
[----:B0-----:R-:W-:Y:S05]  /*181b0*/  @!P1 BRA `(.L_x_14236) ;  /* 0xfffffffc00f09947 */ /* 0x001fea000383ffff */
[----:B------:R-:W-:Y:S05]  /*181c0*/  BRA `(.L_x_14354) ;  /* 0xffffffc400347947 */ /* 0x000fea000383ffff */
.L_x_14355:
        /* <DEDUP_REMOVED lines=11> */
.L_x_15783:


//--------------------- .text._ZN7cutlass13device_kernelIN5flash11enable_sm90INS1_16FlashAttnFwdSm90INS1_25CollectiveMainloopFwdSm90ILi2EN4cute5tupleIJNS5_1CILi1EEES8_S8_EEENS6_IJNS7_ILi128EEENS7_ILi96EEENS7_ILi64EEEEEELi256ENS_10bfloat16_tEfNS_4arch4Sm90ELb1ELb0ELb1ELb1ELb1ELb1ELb0ELb1ELb0ELb1ELb1ELb0EEENS1_21CollectiveEpilogueFwdINS6_IJSA_NS7_ILi256EEESB_EEES9_SE_SG_Li256ELb1ELb1ELb1ELb0EEENS1_36VarlenDynamicPersistentTileSchedulerILi128ELi96ELi256ELi128ELb1ELb1ELb1ELb1ELb1ELb1EEEEEEEEEvNT_6ParamsE --------------------------
	.section	.text._ZN7cutlass13device_kernelIN5flash11enable_sm90INS1_16FlashAttnFwdSm90INS1_25CollectiveMainloopFwdSm90ILi2EN4cute5tupleIJNS5_1CILi1EEES8_S8_EEENS6_IJNS7_ILi128EEENS7_ILi96EEENS7_ILi64EEEEEELi256ENS_10bfloat16_tEfNS_4arch4Sm90ELb1ELb0ELb1ELb1ELb1ELb1ELb0ELb1ELb0ELb1ELb1ELb0EEENS1_21CollectiveEpilogueFwdINS6_IJSA_NS7_ILi256EEESB_EEES9_SE_SG_Li256ELb1ELb1ELb1ELb0EEENS1_36VarlenDynamicPersistentTileSchedulerILi128ELi96ELi256ELi128ELb1ELb1ELb1ELb1ELb1ELb1EEEEEEEEEvNT_6ParamsE,"ax",@progbits
	.align	128
.text._ZN7cutlass13device_kernelIN5flash11enable_sm90INS1_16FlashAttnFwdSm90INS1_25CollectiveMainloopFwdSm90ILi2EN4cute5tupleIJNS5_1CILi1EEES8_S8_EEENS6_IJNS7_ILi128EEENS7_ILi96EEENS7_ILi64EEEEEELi256ENS_10bfloat16_tEfNS_4arch4Sm90ELb1ELb0ELb1ELb1ELb1ELb1ELb0ELb1ELb0ELb1ELb1ELb0EEENS1_21CollectiveEpilogueFwdINS6_IJSA_NS7_ILi256EEESB_EEES9_SE_SG_Li256ELb1ELb1ELb1ELb0EEENS1_36VarlenDynamicPersistentTileSchedulerILi128ELi96ELi256ELi128ELb1ELb1ELb1ELb1ELb1ELb1EEEEEEEEEvNT_6ParamsE:
        .type           _ZN7cutlass13device_kernelIN5flash11enable_sm90INS1_16FlashAttnFwdSm90INS1_25CollectiveMainloopFwdSm90ILi2EN4cute5tupleIJNS5_1CILi1EEES8_S8_EEENS6_IJNS7_ILi128EEENS7_ILi96EEENS7_ILi64EEEEEELi256ENS_10bfloat16_tEfNS_4arch4Sm90ELb1ELb0ELb1ELb1ELb1ELb1ELb0ELb1ELb0ELb1ELb1ELb0EEENS1_21CollectiveEpilogueFwdINS6_IJSA_NS7_ILi256EEESB_EEES9_SE_SG_Li256ELb1ELb1ELb1ELb0EEENS1_36VarlenDynamicPersistentTileSchedulerILi128ELi96ELi256ELi128ELb1ELb1ELb1ELb1ELb1ELb1EEEEEEEEEvNT_6ParamsE,@function
        .size           _ZN7cutlass13device_kernelIN5flash11enable_sm90INS1_16FlashAttnFwdSm90INS1_25CollectiveMainloopFwdSm90ILi2EN4cute5tupleIJNS5_1CILi1EEES8_S8_EEENS6_IJNS7_ILi128EEENS7_ILi96EEENS7_ILi64EEEEEELi256ENS_10bfloat16_tEfNS_4arch4Sm90ELb1ELb0ELb1ELb1ELb1ELb1ELb0ELb1ELb0ELb1ELb1ELb0EEENS1_21CollectiveEpilogueFwdINS6_IJSA_NS7_ILi256EEESB_EEES9_SE_SG_Li256ELb1ELb1ELb1ELb0EEENS1_36VarlenDynamicPersistentTileSchedulerILi128ELi96ELi256ELi128ELb1ELb1ELb1ELb1ELb1ELb1EEEEEEEEEvNT_6ParamsE,(.L_x_15784 - _ZN7cutlass13device_kernelIN5flash11enable_sm90INS1_16FlashAttnFwdSm90INS1_25CollectiveMainloopFwdSm90ILi2EN4cute5tupleIJNS5_1CILi1EEES8_S8_EEENS6_IJNS7_ILi128EEENS7_ILi96EEENS7_ILi64EEEEEELi256ENS_10bfloat16_tEfNS_4arch4Sm90ELb1ELb0ELb1ELb1ELb1ELb1ELb0ELb1ELb0ELb1ELb1ELb0EEENS1_21CollectiveEpilogueFwdINS6_IJSA_NS7_ILi256EEESB_EEES9_SE_SG_Li256ELb1ELb1ELb1ELb0EEENS1_36VarlenDynamicPersistentTileSchedulerILi128ELi96ELi256ELi128ELb1ELb1ELb1ELb1ELb1ELb1EEEEEEEEEvNT_6ParamsE)
        .other          _ZN7cutlass13device_kernelIN5flash11enable_sm90INS1_16FlashAttnFwdSm90INS1_25CollectiveMainloopFwdSm90ILi2EN4cute5tupleIJNS5_1CILi1EEES8_S8_EEENS6_IJNS7_ILi128EEENS7_ILi96EEENS7_ILi64EEEEEELi256ENS_10bfloat16_tEfNS_4arch4Sm90ELb1ELb0ELb1ELb1ELb1ELb1ELb0ELb1ELb0ELb1ELb1ELb0EEENS1_21CollectiveEpilogueFwdINS6_IJSA_NS7_ILi256EEESB_EEES9_SE_SG_Li256ELb1ELb1ELb1ELb0EEENS1_36VarlenDynamicPersistentTileSchedulerILi128ELi96ELi256ELi128ELb1ELb1ELb1ELb1ELb1ELb1EEEEEEEEEvNT_6ParamsE,@"STO_CUDA_ENTRY STV_DEFAULT"
_ZN7cutlass13device_kernelIN5flash11enable_sm90INS1_16FlashAttnFwdSm90INS1_25CollectiveMainloopFwdSm90ILi2EN4cute5tupleIJNS5_1CILi1EEES8_S8_EEENS6_IJNS7_ILi128EEENS7_ILi96EEENS7_ILi64EEEEEELi256ENS_10bfloat16_tEfNS_4arch4Sm90ELb1ELb0ELb1ELb1ELb1ELb1ELb0ELb1ELb0ELb1ELb1ELb0EEENS1_21CollectiveEpilogueFwdINS6_IJSA_NS7_ILi256EEESB_EEES9_SE_SG_Li256ELb1ELb1ELb1ELb0EEENS1_36VarlenDynamicPersistentTileSchedulerILi128ELi96ELi256ELi128ELb1ELb1ELb1ELb1ELb1ELb1EEEEEEEEEvNT_6ParamsE:
        /* <DEDUP_REMOVED lines=18> */
.L_x_14357:
[----:B------:R-:W-:Y:S05]  /*0120*/  BSYNC B0 ;  /* 0x0000000000007941 */ /* 0x000fea0003800000 */
.L_x_14356:
        /* <DEDUP_REMOVED lines=41> */
.L_x_14358:
        /* <DEDUP_REMOVED lines=22> */
.L_x_14359:
        /* <DEDUP_REMOVED lines=18> */
.L_x_14360:
        /* <DEDUP_REMOVED lines=22> */
.L_x_14361:
        /* <DEDUP_REMOVED lines=22> */
.L_x_14362:
        /* <DEDUP_REMOVED lines=8> */
.L_x_14365:
        /* <DEDUP_REMOVED lines=8> */
[----:B------:R-:W-:Y:S01]  /*0a00*/  UMOV UR4, 0x400 ;  /* 0x0000040000047882 */ /* 0x000fe20000000000 */
[----:B------:R-:W-:-:S11]  /*0a10*/  LOP3.LUT R23, R23, 0xfffffffb, RZ, 0xc0, !PT ;  /* 0xfffffffb17177812 */ /* 0x000fd600078ec0ff */
[----:B------:R-:W-:Y:S06]  /*0a20*/  @!P0 BAR.ARV 0x9, 0x100 ;  /* 0x0244000000008b1d */ /* 0x000fec0000002000 */
[----:B0-----:R-:W-:Y:S01]  /*0a30*/  ULEA UR4, UR41, UR4, 0x18 ;  /* 0x0000000429047291 */ /* 0x001fe2000f8ec03f */
[----:B------:R-:W-:Y:S01]  /*0a40*/  @P0 LOP3.LUT R23, R23, 0x4, RZ, 0xfc, !PT ;  /* 0x0000000417170812 */ /* 0x000fe200078efcff */
[----:B------:R-:W-:Y:S04]  /*0a50*/  BAR.SYNC.DEFER_BLOCKING 0x5, 0x180 ;  /* 0x0146000000007b1d */ /* 0x000fe80000010000 */
[----:B------:R-:W-:-:S02]  /*0a60*/  IMAD.U32 R19, RZ, RZ, UR4 ;  /* 0x00000004ff137e24 */ /* 0x000fc4000f8e00ff */
[----:B------:R-:W-:-:S03]  /*0a70*/  ULDC UR4, c[0x0][0xc3c] ;  /* 0x00030f0000047ab9 */ /* 0x000fc60000000800 */
[----:B------:R-:W0:Y:S01]  /*0a80*/  LDS.128 R12, [R19+0x228d0] ;  /* 0x0228d000130c7984 */ /* 0x000e220000000c00 */
[----:B------:R-:W-:Y:S06]  /*0a90*/  BAR.ARV 0x4, 0x180 ;  /* 0x0106000000007b1d */ /* 0x000fec0000002000 */
[----:B0-----:R-:W-:-:S13]  /*0aa0*/  ISETP.GE.AND P0, PT, R15, UR4, PT ;  /* 0x000000040f007c0c */ /* 0x001fda000bf06270 */
[----:B------:R-:W-:Y:S05]  /*0ab0*/  @P0 BRA `(.L_x_14366) ;  /* 0x000001e8009c0947 */ /* 0x000fea0003800000 */
[----:B------:R-:W-:Y:S01]  /*0ac0*/  VIADD R0, R0, 0xffffff80 ;  /* 0xffffff8000007836 */ /* 0x000fe20000000000 */
[----:B------:R-:W-:Y:S01]  /*0ad0*/  ULOP3.LUT UR44, UR36, 0x1, URZ, 0xfc, !UPT ;  /* 0x00000001242c7892 */ /* 0x000fe2000f8efc3f */
        /* <DEDUP_REMOVED lines=26> */
[CC--:B------:R-:W-:Y:S02]  /*0c80*/  LEA.HI R2, R3.reuse, R0.reuse, RZ, 0x5 ;  /* 0x0000000003027211 */ /* 0x0c0fe400078f28ff */
[----:B------:R-:W-:Y:S01]  /*0c90*/  LEA.HI R3, R3, R0, RZ, 0x3 ;  /* 0x0000000003037211 */ /* 0x000fe200078f18ff */
[----:B------:R-:W-:Y:S01]  /*0ca0*/  IMAD.IADD R12, R11, 0x1, -R12 ;  /* 0x000000010b0c7824 */ /* 0x000fe200078e0a0c */
[----:B------:R-:W-:Y:S02]  /*0cb0*/  SHF.R.S32.HI R9, RZ, 0x5, R9 ;  /* 0x00000005ff097819 */ /* 0x000fe40000011409 */
[----:B------:R-:W-:-:S02]  /*0cc0*/  LOP3.LUT R5, R4, 0x3fffff0, RZ, 0xc0, !PT ;  /* 0x03fffff004057812 */ /* 0x000fc400078ec0ff */
[----:B------:R-:W-:Y:S01]  /*0cd0*/  LOP3.LUT R7, R3, 0xfffffff8, RZ, 0xc0, !PT ;  /* 0xfffffff803077812 */ /* 0x000fe200078ec0ff */
[----:B------:R-:W-:Y:S01]  /*0ce0*/  IMAD R9, R9, 0x10, R12 ;  /* 0x0000001009097824 */ /* 0x000fe200078e020c */
[----:B------:R-:W-:Y:S01]  /*0cf0*/  LOP3.LUT R3, R202, 0xfffffffc, RZ, 0xc0, !PT ;  /* 0xfffffffcca037812 */ /* 0x000fe200078ec0ff */
[----:B------:R-:W-:Y:S01]  /*0d00*/  IMAD.IADD R5, R0, 0x1, -R5 ;  /* 0x0000000100057824 */ /* 0x000fe200078e0a05 */
[----:B------:R-:W-:Y:S01]  /*0d10*/  SHF.R.S32.HI R16, RZ, 0x5, R2 ;  /* 0x00000005ff107819 */ /* 0x000fe20000011402 */
[----:B------:R-:W-:Y:S01]  /*0d20*/  IMAD R8, R8, 0x40, R9 ;  /* 0x0000004008087824 */ /* 0x000fe200078e0209 */
[----:B------:R-:W-:Y:S01]  /*0d30*/  SHF.R.S32.HI R202, RZ, 0x2, R202 ;  /* 0x00000002ffca7819 */ /* 0x000fe200000114ca */
[----:B------:R-:W-:Y:S01]  /*0d40*/  IMAD.IADD R3, R0, 0x1, -R3 ;  /* 0x0000000100037824 */ /* 0x000fe200078e0a03 */
[----:B------:R-:W-:Y:S01]  /*0d50*/  LOP3.LUT R10, R10, 0x7ffffffc, RZ, 0xc0, !PT ;  /* 0x7ffffffc0a0a7812 */ /* 0x000fe200078ec0ff */
[----:B------:R0:W-:Y:S01]  /*0d60*/  STL [R1+0x38], R16 ;  /* 0x0000381001007387 */ /* 0x0001e20000100800 */
[----:B------:R-:W-:-:S02]  /*0d70*/  IMAD R5, R16, 0x10, R5 ;  /* 0x0000001010057824 */ /* 0x000fc400078e0205 */
[----:B------:R-:W-:Y:S01]  /*0d80*/  VIADD R9, R202, 0x40 ;  /* 0x00000040ca097836 */ /* 0x000fe20000000000 */
[----:B------:R-:W-:Y:S01]  /*0d90*/  STL [R1+0x160], R8 ;  /* 0x0001600801007387 */ /* 0x000fe20000100800 */
[----:B------:R-:W-:Y:S01]  /*0da0*/  IMAD.IADD R208, R0, 0x1, -R7 ;  /* 0x0000000100d07824 */ /* 0x000fe200078e0a07 */
[----:B------:R-:W-:Y:S01]  /*0db0*/  LEA.HI R0, R3, R3, RZ, 0x1 ;  /* 0x0000000303007211 */ /* 0x000fe200078f08ff */
[----:B------:R-:W-:Y:S01]  /*0dc0*/  IMAD.MOV.U32 R7, RZ, RZ, R15 ;  /* 0x000000ffff077224 */ /* 0x000fe200078e000f */
[----:B------:R-:W-:Y:S01]  /*0dd0*/  SHF.R.S32.HI R4, RZ, 0x1f, R9 ;  /* 0x0000001fff047819 */ /* 0x000fe20000011409 */
[----:B------:R-:W-:Y:S01]  /*0de0*/  IMAD.SHL.U32 R2, R9, 0x40, RZ ;  /* 0x0000004009027824 */ /* 0x000fe200078e00ff */
[----:B------:R-:W-:Y:S01]  /*0df0*/  LOP3.LUT R0, R0, 0x1ffffffe, RZ, 0xc0, !PT ;  /* 0x1ffffffe00007812 */ /* 0x000fe200078ec0ff */
[C---:B0-----:R-:W-:Y:S01]  /*0e00*/  IMAD.SHL.U32 R16, R3.reuse, 0x8, RZ ;  /* 0x0000000803107824 */ /* 0x041fe200078e00ff */
[----:B------:R-:W-:Y:S01]  /*0e10*/  LEA.HI R4, R4, R9, RZ, 0x3 ;  /* 0x0000000904047211 */ /* 0x000fe200078f18ff */
[----:B------:R-:W-:Y:S01]  /*0e20*/  STL [R1+0x54], RZ ;  /* 0x000054ff01007387 */ /* 0x000fe20000100800 */
[----:B------:R-:W-:-:S02]  /*0e30*/  IMAD.SHL.U32 R200, R3, 0x4, RZ ;  /* 0x0000000403c87824 */ /* 0x000fc400078e00ff */
[C---:B------:R-:W-:Y:S01]  /*0e40*/  VIADD R212, R16.reuse, 0x40 ;  /* 0x0000004010d47836 */ /* 0x040fe20000000000 */
[C---:B------:R-:W-:Y:S01]  /*0e50*/  IADD3 R209, R16.reuse, 0xa0, RZ ;  /* 0x000000a010d17810 */ /* 0x040fe20007ffe0ff */
        /* <DEDUP_REMOVED lines=9> */
[----:B------:R0:W-:Y:S01]  /*0ef0*/  STL [R1+0x24], R24 ;  /* 0x0000241801007387 */ /* 0x0001e20000100800 */
[----:B------:R-:W-:Y:S01]  /*0f00*/  IMAD.IADD R0, R3, 0x1, -R0 ;  /* 0x0000000103007824 */ /* 0x000fe200078e0a00 */
[----:B------:R-:W-:Y:S01]  /*0f10*/  LOP3.LUT R3, R2, 0x1c0, RZ, 0xc0, !PT ;  /* 0x000001c002037812 */ /* 0x000fe200078ec0ff */
[----:B------:R-:W-:Y:S01]  /*0f20*/  IMAD.SHL.U32 R208, R208, 0x8, RZ ;  /* 0x00000008d0d07824 */ /* 0x000fe200078e00ff */
[----:B------:R1:W-:Y:S01]  /*0f30*/  STL [R1+0x20], R21 ;  /* 0x0000201501007387 */ /* 0x0003e20000100800 */
[----:B------:R-:W-:Y:S01]  /*0f40*/  LOP3.LUT R4, R4, 0xfffffe00, RZ, 0xc0, !PT ;  /* 0xfffffe0004047812 */ /* 0x000fe200078ec0ff */
[----:B------:R-:W-:Y:S01]  /*0f50*/  IMAD.IADD R10, R20, 0x1, -R10 ;  /* 0x00000001140a7824 */ /* 0x000fe200078e0a0a */
[----:B------:R-:W-:Y:S01]  /*0f60*/  SHF.R.U32.HI R12, RZ, 0x3, R3 ;  /* 0x00000003ff0c7819 */ /* 0x000fe20000011603 */
[----:B------:R2:W-:Y:S01]  /*0f70*/  STL [R1+0x1c], R15 ;  /* 0x00001c0f01007387 */ /* 0x0005e20000100800 */
[----:B------:R-:W-:Y:S01]  /*0f80*/  LOP3.LUT R3, R3, 0x38, R16, 0xf8, !PT ;  /* 0x0000003803037812 */ /* 0x000fe200078ef810 */
[----:B------:R-:W-:Y:S01]  /*0f90*/  IMAD R11, R5, 0x8, R6 ;  /* 0x00000008050b7824 */ /* 0x000fe200078e0206 */
[----:B0-----:R-:W-:Y:S01]  /*0fa0*/  SHF.R.S32.HI R24, RZ, 0x1f, R209 ;  /* 0x0000001fff187819 */ /* 0x001fe200000114d1 */
[----:B------:R-:W-:Y:S01]  /*0fb0*/  IMAD.SHL.U32 R45, R10, 0x2, RZ ;  /* 0x000000020a2d7824 */ /* 0x000fe200078e00ff */
[----:B------:R-:W-:Y:S01]  /*0fc0*/  SHF.R.S32.HI R9, RZ, 0x1f, R208 ;  /* 0x0000001fff097819 */ /* 0x000fe200000114d0 */
[----:B------:R-:W-:Y:S01]  /*0fd0*/  VIADD R9, R208, 0xc0 ;  /* 0x000000c0d0097836 */ /* 0x000fe20000000000 */
[----:B-1----:R-:W-:Y:S01]  /*0fe0*/  SHF.R.S32.HI R21, RZ, 0x1f, R214 ;  /* 0x0000001fff157819 */ /* 0x002fe200000114d6 */
[----:B------:R-:W-:Y:S01]  /*0ff0*/  STL [R1+0x18], R24 ;  /* 0x0000181801007387 */ /* 0x000fe20000100800 */
[C---:B------:R-:W-:Y:S01]  /*1000*/  VIADD R44, R45.reuse, 0x8 ;  /* 0x000000082d2c7836 */ /* 0x040fe20000000000 */
[----:B--2---:R-:W-:Y:S01]  /*1010*/  SHF.R.S32.HI R15, RZ, 0x1f, R213 ;  /* 0x0000001fff0f7819 */ /* 0x004fe200000114d5 */
[----:B------:R-:W-:Y:S01]  /*1020*/  VIADD R43, R45, 0x10 ;  /* 0x000000102d2b7836 */ /* 0x000fe20000000000 */
[----:B------:R-:W-:Y:S01]  /*1030*/  STL [R1+0x10], R21 ;  /* 0x0000101501007387 */ /* 0x000fe20000100800 */
[----:B------:R-:W-:Y:S01]  /*1040*/  SHF.R.S32.HI R10, RZ, 0x1f, R9 ;  /* 0x0000001fff0a7819 */ /* 0x000fe20000011409 */
[----:B------:R-:W-:Y:S01]  /*1050*/  IMAD.SHL.U32 R9, R11, 0x8, RZ ;  /* 0x000000080b097824 */ /* 0x000fe200078e00ff */
[C---:B------:R-:W-:Y:S01]  /*1060*/  IADD3 R25, R45.reuse, 0xa0, RZ ;  /* 0x000000a02d197810 */ /* 0x040fe20007ffe0ff */
        /* <DEDUP_REMOVED lines=9> */
[----:B------:R-:W-:Y:S01]  /*1100*/  STL [R1+0x164], R9 ;  /* 0x0001640901007387 */ /* 0x000fe20000100800 */
[C---:B------:R-:W-:Y:S01]  /*1110*/  VIADD R36, R45.reuse, 0x48 ;  /* 0x000000482d247836 */ /* 0x040fe20000000000 */
[----:B0-----:R-:W-:Y:S01]  /*1120*/  LOP3.LUT R4, R4, R3, R12, 0xf6, !PT ;  /* 0x0000000304047212 */ /* 0x001fe200078ef60c */
[----:B------:R-:W-:-:S02]  /*1130*/  VIADD R35, R45, 0x50 ;  /* 0x000000502d237836 */ /* 0x000fc40000000000 */
[C---:B------:R-:W-:Y:S02]  /*1140*/  VIADD R34, R45.reuse, 0x58 ;  /* 0x000000582d227836 */ /* 0x040fe40000000000 */
        /* <DEDUP_REMOVED lines=11> */
[----:B------:R-:W-:Y:S02]  /*1200*/  IMAD.MOV.U32 R6, RZ, RZ, R14 ;  /* 0x000000ffff067224 */ /* 0x000fe400078e000e */
[C---:B------:R-:W-:Y:S01]  /*1210*/  VIADD R27, R45.reuse, 0x90 ;  /* 0x000000902d1b7836 */ /* 0x040fe20000000000 */
[----:B------:R-:W-:Y:S01]  /*1220*/  STL [R1+0xcc], R42 ;  /* 0x0000cc2a01007387 */ /* 0x000fe20000100800 */
[----:B------:R-:W-:Y:S02]  /*1230*/  IMAD.MOV.U32 R5, RZ, RZ, R13 ;  /* 0x000000ffff057224 */ /* 0x000fe400078e000d */
[C---:B------:R-:W-:Y:S01]  /*1240*/  VIADD R14, R208.reuse, 0x40 ;  /* 0x00000040d00e7836 */ /* 0x040fe20000000000 */
[----:B------:R1:W-:Y:S01]  /*1250*/  STL [R1+0xc8], R41 ;  /* 0x0000c82901007387 */ /* 0x0003e20000100800 */
[C---:B------:R-:W-:Y:S01]  /*1260*/  VIADD R26, R45.reuse, 0x98 ;  /* 0x000000982d1a7836 */ /* 0x040fe20000000000 */
[----:B0-----:R-:W-:Y:S01]  /*1270*/  SHF.R.S32.HI R43, RZ, 0x1f, R43 ;  /* 0x0000001fff2b7819 */ /* 0x001fe2000001142b */
[----:B------:R-:W-:Y:S01]  /*1280*/  VIADD R13, R208, 0x80 ;  /* 0x00000080d00d7836 */ /* 0x000fe20000000000 */
[----:B------:R0:W-:Y:S01]  /*1290*/  STL [R1+0xc4], R40 ;  /* 0x0000c42801007387 */ /* 0x0001e20000100800 */
[C---:B------:R-:W-:Y:S01]  /*12a0*/  VIADD R24, R45.reuse, 0xa8 ;  /* 0x000000a82d187836 */ /* 0x040fe20000000000 */
[----:B------:R-:W-:Y:S01]  /*12b0*/  SHF.R.S32.HI R14, RZ, 0x1f, R14 ;  /* 0x0000001fff0e7819 */ /* 0x000fe2000001140e */
        /* <DEDUP_REMOVED lines=11> */
[----:B0-----:R-:W-:Y:S01]  /*1370*/  SHF.R.S32.HI R40, RZ, 0x1f, R40 ;  /* 0x0000001fff287819 */ /* 0x001fe20000011428 */
[C---:B------:R-:W-:Y:S01]  /*1380*/  VIADD R11, R45.reuse, 0xe0 ;  /* 0x000000e02d0b7836 */ /* 0x040fe20000000000 */
[----:B------:R-:W-:Y:S01]  /*1390*/  STL [R1+0xb4], R36 ;  /* 0x0000b42401007387 */ /* 0x000fe20000100800 */
[C---:B------:R-:W-:Y:S01]  /*13a0*/  VIADD R10, R45.reuse, 0xe8 ;  /* 0x000000e82d0a7836 */ /* 0x040fe20000000000 */
[----:B--2---:R-:W-:Y:S01]  /*13b0*/  SHF.R.S32.HI R38, RZ, 0x1f, R38 ;  /* 0x0000001fff267819 */ /* 0x004fe20000011426 */
[C---:B------:R-:W-:Y:S01]  /*13c0*/  VIADD R9, R45.reuse, 0xf0 ;  /* 0x000000f02d097836 */ /* 0x040fe20000000000 */
[----:B------:R0:W-:Y:S01]  /*13d0*/  STL [R1+0xb0], R35 ;  /* 0x0000b02301007387 */ /* 0x0001e20000100800 */
[----:B------:R-:W-:Y:S01]  /*13e0*/  VIADD R3, R45, 0xf8 ;  /* 0x000000f82d037836 */ /* 0x000fe20000000000 */
[----:B-1----:R-:W-:Y:S01]  /*13f0*/  SHF.R.S32.HI R37, RZ, 0x1f, R37 ;  /* 0x0000001fff257819 */ /* 0x002fe20000011425 */
[----:B------:R-:W-:Y:S01]  /*1400*/  IMAD R0, R0, 0x8, R8 ;  /* 0x0000000800007824 */ /* 0x000fe200078e0208 */
[----:B------:R1:W-:Y:S01]  /*1410*/  STL [R1+0xac], R34 ;  /* 0x0000ac2201007387 */ /* 0x0003e20000100800 */
[----:B------:R-:W-:-:S02]  /*1420*/  VIADD R2, R16, 0x20 ;  /* 0x0000002010027836 */ /* 0x000fc40000000000 */
[----:B------:R-:W-:Y:S01]  /*1430*/  VIADD R207, R200, 0x10 ;  /* 0x00000010c8cf7836 */ /* 0x000fe20000000000 */
[----:B------:R-:W-:Y:S01]  /*1440*/  STL [R1+0xa8], R33 ;  /* 0x0000a82101007387 */ /* 0x000fe20000100800 */
[----:B0-----:R-:W-:-:S03]  /*1450*/  SHF.R.S32.HI R35, RZ, 0x1f, R35 ;  /* 0x0000001fff237819 */ /* 0x001fc60000011423 */
[----:B------:R0:W-:Y:S01]  /*1460*/  STL [R1+0xa4], R32 ;  /* 0x0000a42001007387 */ /* 0x0001e20000100800 */
[----:B------:R-:W-:Y:S02]  /*1470*/  SHF.R.S32.HI R205, RZ, 0x1f, R2 ;  /* 0x0000001fffcd7819 */ /* 0x000fe40000011402 */
[----:B-1----:R-:W-:Y:S01]  /*1480*/  SHF.R.S32.HI R34, RZ, 0x1f, R34 ;  /* 0x0000001fff227819 */ /* 0x002fe20000011422 */
        /* <DEDUP_REMOVED lines=73> */
.L_x_14538:
[----:B01-3--:R-:W0:Y:S02]  /*1920*/  LDC.64 R8, c[0x0][0xc88] ;  /* 0x00032200ff087b82 */ /* 0x00be240000000a00 */
[----:B0-----:R-:W-:-:S05]  /*1930*/  IMAD.WIDE R8, R7, 0x4, R8 ;  /* 0x0000000407087825 */ /* 0x001fca00078e0208 */
[----:B--2--5:R-:W2:Y:S01]  /*1940*/  LDG.E R34, desc[UR42][R8.64] ;  /* 0x0000002a08227981 */ /* 0x024ea2000c1e1900 */
[----:B------:R-:W-:Y:S05]  /*1950*/  YIELD ;  /* 0x0000000000007946 */ /* 0x000fea0003800000 */
[----:B------:R-:W-:Y:S01]  /*1960*/  ULDC.64 UR4, c[0x0][0xa28] ;  /* 0x00028a0000047ab9 */ /* 0x000fe20000000a00 */
[----:B------:R-:W-:Y:S01]  /*1970*/  ULDC.64 UR8, c[0x0][0xa18] ;  /* 0x0002860000087ab9 */ /* 0x000fe20000000a00 */
[----:B------:R-:W-:Y:S01]  /*1980*/  ISETP.NE.U32.AND P1, PT, RZ, UR4, PT ;  /* 0x00000004ff007c0c */ /* 0x000fe2000bf25070 */
[----:B-1--4-:R-:W-:Y:S01]  /*1990*/  IMAD.MOV.U32 R4, RZ, RZ, RZ ;  /* 0x000000ffff047224 */ /* 0x012fe200078e00ff */
[----:B------:R-:W-:Y:S01]  /*19a0*/  ULDC.64 UR6, c[0x0][0xa08] ;  /* 0x0002820000067ab9 */ /* 0x000fe20000000a00 */
[----:B------:R-:W-:Y:S01]  /*19b0*/  IMAD.MOV.U32 R32, RZ, RZ, RZ ;  /* 0x000000ffff207224 */ /* 0x000fe200078e00ff */
[----:B------:R-:W-:-:S02]  /*19c0*/  ISETP.NE.AND.EX P1, PT, RZ, UR5, PT, P1 ;  /* 0x00000005ff007c0c */ /* 0x000fc4000bf25310 */
[----:B------:R-:W-:-:S04]  /*19d0*/  ISETP.NE.U32.AND P0, PT, RZ, UR6, PT ;  /* 0x00000006ff007c0c */ /* 0x000fc8000bf05070 */
[----:B------:R-:W-:Y:S02]  /*19e0*/  ISETP.NE.AND.EX P0, PT, RZ, UR7, PT, P0 ;  /* 0x00000007ff007c0c */ /* 0x000fe4000bf05300 */
[----:B--2---:R-:W-:Y:S01]  /*19f0*/  SHF.R.S32.HI R0, RZ, 0x1f, R34 ;  /* 0x0000001fff007819 */ /* 0x004fe20000011422 */
[----:B------:R-:W-:-:S04]  /*1a00*/  IMAD.SHL.U32 R36, R34, 0x4, RZ ;  /* 0x0000000422247824 */ /* 0x000fc800078e00ff */
[C---:B------:R-:W-:Y:S01]  /*1a10*/  @P1 LEA R10, P2, R34.reuse, UR4, 0x2 ;  /* 0x00000004220a1c11 */ /* 0x040fe2000f8410ff */
[----:B------:R-:W-:Y:S01]  /*1a20*/  STL [R1+0x48], R34 ;  /* 0x0000482201007387 */ /* 0x000fe20000100800 */
[C-C-:B------:R-:W-:Y:S02]  /*1a30*/  SHF.L.U64.HI R35, R34.reuse, 0x2, R0.reuse ;  /* 0x0000000222237819 */ /* 0x140fe40000010200 */
[----:B------:R-:W-:Y:S01]  /*1a40*/  @P1 LEA.HI.X R11, R34, UR5, R0, 0x2, P2 ;  /* 0x00000005220b1c11 */ /* 0x000fe200090f1400 */
[----:B------:R-:W-:Y:S01]  /*1a50*/  ULDC UR4, c[0x0][0x288] ;  /* 0x0000a20000047ab9 */ /* 0x000fe20000000800 */
[----:B------:R-:W-:Y:S01]  /*1a60*/  ISETP.NE.U32.AND P2, PT, RZ, UR8, PT ;  /* 0x00000008ff007c0c */ /* 0x000fe2000bf45070 */
[----:B------:R0:W-:Y:S01]  /*1a70*/  STL [R1+0xd8], R0 ;  /* 0x0000d80001007387 */ /* 0x0001e20000100800 */
[----:B------:R-:W-:Y:S02]  /*1a80*/  IADD3 R8, P3, R36, UR6, RZ ;  /* 0x0000000624087c10 */ /* 0x000fe4000ff7e0ff */
[----:B------:R-:W-:Y:S01]  /*1a90*/  ISETP.NE.AND.EX P2, PT, RZ, UR9, PT, P2 ;  /* 0x00000009ff007c0c */ /* 0x000fe2000bf45320 */
[----:B------:R1:W5:Y:S01]  /*1aa0*/  @P1 LDG.E R4, desc[UR42][R10.64] ;  /* 0x0000002a0a041981 */ /* 0x000362000c1e1900 */
[----:B------:R-:W-:-:S03]  /*1ab0*/  IADD3.X R9, R35, UR7, RZ, P3, !PT ;  /* 0x0000000723097c10 */ /* 0x000fc60009ffe4ff */
[----:B------:R2:W-:Y:S01]  /*1ac0*/  STL [R1+0x4c], R36 ;  /* 0x00004c2401007387 */ /* 0x0005e20000100800 */
[----:B0-----:R-:W-:Y:S01]  /*1ad0*/  IMAD.U32 R0, RZ, RZ, UR4 ;  /* 0x00000004ff007e24 */ /* 0x001fe2000f8e00ff */
[----:B------:R-:W-:Y:S02]  /*1ae0*/  ULDC.64 UR4, c[0x0][0x418] ;  /* 0x0001060000047ab9 */ /* 0x000fe40000000a00 */
[----:B------:R2:W5:Y:S04]  /*1af0*/  @P0 LDG.E R32, desc[UR42][R8.64] ;  /* 0x0000002a08200981 */ /* 0x000568000c1e1900 */
[----:B-1----:R-:W-:Y:S01]  /*1b00*/  @P2 IADD3 R10, P1, R36, UR8, RZ ;  /* 0x00000008240a2c10 */ /* 0x002fe2000ff3e0ff */
[----:B------:R2:W-:Y:S03]  /*1b10*/  STL [R1+0x50], R35 ;  /* 0x0000502301007387 */ /* 0x0005e60000100800 */
[----:B------:R-:W-:-:S05]  /*1b20*/  @P2 IADD3.X R11, R35, UR9, RZ, P1, !PT ;  /* 0x00000009230b2c10 */ /* 0x000fca0008ffe4ff */
[----:B------:R-:W3:Y:S01]  /*1b30*/  @P2 LDG.E R0, desc[UR42][R10.64] ;  /* 0x0000002a0a002981 */ /* 0x000ee2000c1e1900 */
        /* <DEDUP_REMOVED lines=9> */
[----:B---3--:R2:W-:Y:S01]  /*1bd0*/  STL [R1+0x8], R0 ;  /* 0x0000080001007387 */ /* 0x0085e20000100800 */
[----:B------:R-:W-:Y:S01]  /*1be0*/  IMAD.MOV.U32 R13, RZ, RZ, R0 ;  /* 0x000000ffff0d7224 */ /* 0x000fe200078e0000 */
[----:B------:R-:W-:Y:S06]  /*1bf0*/  @P2 BRA `(.L_x_14367) ;  /* 0x0000000000282947 */ /* 0x000fec0003800000 */
[----:B------:R-:W-:Y:S02]  /*1c00*/  ULDC.64 UR4, c[0x0][0xa00] ;  /* 0x0002800000047ab9 */ /* 0x000fe40000000a00 */
[----:B------:R-:W-:-:S04]  /*1c10*/  ISETP.NE.U32.AND P1, PT, RZ, UR4, PT ;  /* 0x00000004ff007c0c */ /* 0x000fc8000bf25070 */
[----:B------:R-:W-:-:S13]  /*1c20*/  ISETP.NE.AND.EX P1, PT, RZ, UR5, PT, P1 ;  /* 0x00000005ff007c0c */ /* 0x000fda000bf25310 */
[----:B------:R-:W-:Y:S05]  /*1c30*/  @!P1 BRA `(.L_x_14367) ;  /* 0x0000000000189947 */ /* 0x000fea0003800000 */
[----:B------:R-:W0:Y:S02]  /*1c40*/  LDC.64 R10, c[0x0][0xa00] ;  /* 0x00028000ff0a7b82 */ /* 0x000e240000000a00 */
[----:B0-----:R-:W-:-:S05]  /*1c50*/  IMAD.WIDE R10, R34, 0x4, R10 ;  /* 0x00000004220a7825 */ /* 0x001fca00078e020a */
[----:B--2---:R-:W2:Y:S04]  /*1c60*/  LDG.E R0, desc[UR42][R10.64] ;  /* 0x0000002a0a007981 */ /* 0x004ea8000c1e1900 */
[----:B------:R-:W2:Y:S02]  /*1c70*/  LDG.E R3, desc[UR42][R10.64+0x4] ;  /* 0x0000042a0a037981 */ /* 0x000ea4000c1e1900 */
[----:B--2---:R-:W-:-:S05]  /*1c80*/  IMAD.IADD R13, R3, 0x1, -R0 ;  /* 0x00000001030d7824 */ /* 0x004fca00078e0a00 */
[----:B------:R0:W-:Y:S02]  /*1c90*/  STL [R1+0x8], R13 ;  /* 0x0000080d01007387 */ /* 0x0001e40000100800 */
.L_x_14367:
[----:B------:R-:W-:Y:S01]  /*1ca0*/  ULDC.64 UR4, c[0x0][0xa20] ;  /* 0x0002880000047ab9 */ /* 0x000fe20000000a00 */
[C---:B------:R-:W-:Y:S02]  /*1cb0*/  LOP3.LUT R3, R6.reuse, 0xff000000, RZ, 0xc0, !PT ;  /* 0xff00000006037812 */ /* 0x040fe400078ec0ff */
[----:B------:R-:W-:Y:S02]  /*1cc0*/  ISETP.NE.U32.AND P1, PT, RZ, UR4, PT ;  /* 0x00000004ff007c0c */ /* 0x000fe4000bf25070 */
[C---:B--2---:R-:W-:Y:S02]  /*1cd0*/  LOP3.LUT R0, R6.reuse, 0xff0000, RZ, 0xc0, !PT ;  /* 0x00ff000006007812 */ /* 0x044fe400078ec0ff */
[----:B------:R-:W-:Y:S02]  /*1ce0*/  ISETP.NE.AND.EX P1, PT, RZ, UR5, PT, P1 ;  /* 0x00000005ff007c0c */ /* 0x000fe4000bf25310 */
[----:B------:R-:W-:Y:S02]  /*1cf0*/  SHF.R.U32.HI R3, RZ, 0x8, R3 ;  /* 0x00000008ff037819 */ /* 0x000fe40000011603 */
[----:B------:R-:W-:-:S02]  /*1d00*/  LOP3.LUT R203, R6, 0xffff, RZ, 0xc0, !PT ;  /* 0x0000ffff06cb7812 */ /* 0x000fc400078ec0ff */
[----:B------:R-:W-:-:S07]  /*1d10*/  LEA.HI R10, R0, R3, RZ, 0x10 ;  /* 0x00000003000a7211 */ /* 0x000fce00078f80ff */
[----:B------:R-:W-:Y:S05]  /*1d20*/  @!P1 BRA `(.L_x_14368) ;  /* 0x0000000000109947 */ /* 0x000fea0003800000 */
[----:B------:R-:W-:-:S04]  /*1d30*/  IADD3 R6, P0, R36, UR4, RZ ;  /* 0x0000000424067c10 */ /* 0x000fc8000ff1e0ff */
[----:B------:R-:W-:-:S05]  /*1d40*/  IADD3.X R7, R35, UR5, RZ, P0, !PT ;  /* 0x0000000523077c10 */ /* 0x000fca00087fe4ff */
[----:B------:R1:W5:Y:S01]  /*1d50*/  LDG.E R33, desc[UR42][R6.64] ;  /* 0x0000002a06217981 */ /* 0x000362000c1e1900 */
[----:B------:R-:W-:Y:S05]  /*1d60*/  BRA `(.L_x_14369) ;  /* 0x0000000000107947 */ /* 0x000fea0003800000 */
.L_x_14368:
[----:B------:R-:W-:Y:S05]  /*1d70*/  @!P0 BRA `(.L_x_14369) ;  /* 0x00000000000c8947 */ /* 0x000fea0003800000 */
[----:B------:R-:W2:Y:S04]  /*1d80*/  LDG.E R0, desc[UR42][R8.64] ;  /* 0x0000002a08007981 */ /* 0x000ea8000c1e1900 */
[----:B------:R-:W2:Y:S02]  /*1d90*/  LDG.E R33, desc[UR42][R8.64+0x4] ;  /* 0x0000042a08217981 */ /* 0x000ea4000c1e1900 */
[----:B--2---:R-:W-:-:S07]  /*1da0*/  IMAD.IADD R33, R33, 0x1, -R0 ;  /* 0x0000000121217824 */ /* 0x004fce00078e0a00 */
.L_x_14369:
[----:B------:R-:W-:Y:S01]  /*1db0*/  ULDC.64 UR4, c[0x0][0xa10] ;  /* 0x0002840000047ab9 */ /* 0x000fe20000000a00 */
[----:B------:R-:W2:Y:S01]  /*1dc0*/  LDC R8, c[0x0][0x448] ;  /* 0x00011200ff087b82 */ /* 0x000ea20000000800 */
[----:B------:R-:W-:-:S04]  /*1dd0*/  ISETP.NE.U32.AND P0, PT, RZ, UR4, PT ;  /* 0x00000004ff007c0c */ /* 0x000fc8000bf05070 */
[----:B------:R-:W-:Y:S01]  /*1de0*/  ISETP.NE.AND.EX P0, PT, RZ, UR5, PT, P0 ;  /* 0x00000005ff007c0c */ /* 0x000fe2000bf05300 */
[----:B------:R-:W-:-:S12]  /*1df0*/  ULDC.64 UR4, c[0x0][0xa30] ;  /* 0x00028c0000047ab9 */ /* 0x000fd80000000a00 */
[----:B-1----:R-:W1:Y:S02]  /*1e00*/  @P0 LDC.64 R6, c[0x0][0xa10] ;  /* 0x00028400ff060b82 */ /* 0x002e640000000a00 */
[----:B-1----:R-:W-:-:S05]  /*1e10*/  @P0 IMAD.WIDE R6, R34, 0x4, R6 ;  /* 0x0000000422060825 */ /* 0x002fca00078e0206 */
[----:B------:R-:W3:Y:S04]  /*1e20*/  @P0 LDG.E R0, desc[UR42][R6.64] ;  /* 0x0000002a06000981 */ /* 0x000ee8000c1e1900 */
[----:B------:R1:W3:Y:S01]  /*1e30*/  @P0 LDG.E R3, desc[UR42][R6.64+0x4] ;  /* 0x0000042a06030981 */ /* 0x0002e2000c1e1900 */
[----:B------:R-:W-:Y:S01]  /*1e40*/  ISETP.NE.U32.AND P1, PT, RZ, UR4, PT ;  /* 0x00000004ff007c0c */ /* 0x000fe2000bf25070 */
[----:B-----5:R-:W-:-:S03]  /*1e50*/  IMAD.MOV.U32 R24, RZ, RZ, R33 ;  /* 0x000000ffff187224 */ /* 0x020fc600078e0021 */
[----:B------:R-:W-:-:S13]  /*1e60*/  ISETP.NE.AND.EX P1, PT, RZ, UR5, PT, P1 ;  /* 0x00000005ff007c0c */ /* 0x000fda000bf25310 */
[----:B-1----:R-:W-:-:S04]  /*1e70*/  @P1 IADD3 R6, P2, R36, UR4, RZ ;  /* 0x0000000424061c10 */ /* 0x002fc8000ff5e0ff */
[----:B------:R-:W-:-:S05]  /*1e80*/  @P1 IADD3.X R7, R35, UR5, RZ, P2, !PT ;  /* 0x0000000523071c10 */ /* 0x000fca00097fe4ff */
[----:B------:R1:W5:Y:S01]  /*1e90*/  @P1 LDG.E R24, desc[UR42][R6.64] ;  /* 0x0000002a06181981 */ /* 0x000362000c1e1900 */
[----:B--2---:R-:W-:Y:S01]  /*1ea0*/  ISETP.NE.AND P1, PT, R8, 0x1, PT ;  /* 0x000000010800780c */ /* 0x004fe20003f25270 */
[----:B------:R-:W-:Y:S01]  /*1eb0*/  IMAD.SHL.U32 R5, R5, 0x80, RZ ;  /* 0x0000008005057824 */ /* 0x000fe200078e00ff */
[----:B------:R-:W-:Y:S01]  /*1ec0*/  BSSY B0, `(.L_x_14370) ;  /* 0x0000039000007945 */ /* 0x000fe20003800000 */
[----:B------:R-:W-:-:S03]  /*1ed0*/  IMAD.IADD R12, R33, 0x1, -R4 ;  /* 0x00000001210c7824 */ /* 0x000fc600078e0a04 */
[----:B------:R2:W-:Y:S07]  /*1ee0*/  STL [R1+0x4], R5 ;  /* 0x0000040501007387 */ /* 0x0005ee0000100800 */
[----:B------:R-:W4:Y:S01]  /*1ef0*/  @P1 LDC R8, c[0x0][0x44c] ;  /* 0x00011300ff081b82 */ /* 0x000f220000000800 */
[----:B--2---:R-:W-:-:S07]  /*1f00*/  VIADD R5, R5, 0x7f ;  /* 0x0000007f05057836 */ /* 0x004fce0000000000 */
[----:B------:R-:W2:Y:S01]  /*1f10*/  @P1 LDC R9, c[0x0][0x450] ;  /* 0x00011400ff091b82 */ /* 0x000ea20000000800 */
[----:B---3--:R-:W-:Y:S02]  /*1f20*/  @P0 IMAD.IADD R25, R3, 0x1, -R0 ;  /* 0x0000000103190824 */ /* 0x008fe400078e0a00 */
[----:B----4-:R-:W-:-:S04]  /*1f30*/  @P1 IMAD.HI.U32 R0, R5, R8, RZ ;  /* 0x0000000805001227 */ /* 0x010fc800078e00ff */
[----:B-1----:R-:W-:Y:S01]  /*1f40*/  IMAD.IADD R6, R12, 0x1, R25 ;  /* 0x000000010c067824 */ /* 0x002fe200078e0219 */
[----:B--2---:R-:W-:-:S03]  /*1f50*/  @P1 SHF.R.U32.HI R5, RZ, R9, R0 ;  /* 0x00000009ff051219 */ /* 0x004fc60000011600 */
[C---:B------:R-:W-:Y:S01]  /*1f60*/  VIADD R0, R6.reuse, 0x5f ;  /* 0x0000005f06007836 */ /* 0x040fe20000000000 */
[----:B------:R-:W-:Y:S01]  /*1f70*/  IADD3 R31, R6, 0x60, -R13 ;  /* 0x00000060061f7810 */ /* 0x000fe20007ffe80d */
[----:B------:R1:W-:Y:S01]  /*1f80*/  STL [R1+0x28], R6 ;  /* 0x0000280601007387 */ /* 0x0003e20000100800 */
[----:B0-----:R-:W-:Y:S01]  /*1f90*/  LOP3.LUT R13, R10, 0xff, RZ, 0xc0, !PT ;  /* 0x000000ff0a0d7812 */ /* 0x001fe200078ec0ff */
[----:B------:R-:W-:-:S04]  /*1fa0*/  IMAD.HI R0, R0, 0x2aaaaaab, RZ ;  /* 0x2aaaaaab00007827 */ /* 0x000fc800078e02ff */
[----:B------:R-:W-:Y:S01]  /*1fb0*/  IMAD.IADD R5, R31, 0x1, R5 ;  /* 0x000000011f057824 */ /* 0x000fe200078e0205 */
[----:B------:R-:W-:Y:S01]  /*1fc0*/  SHF.R.U32.HI R3, RZ, 0x1f, R0 ;  /* 0x0000001fff037819 */ /* 0x000fe20000011600 */
[----:B------:R0:W-:Y:S02]  /*1fd0*/  STL [R1+0x58], R13 ;  /* 0x0000580d01007387 */ /* 0x0001e40000100800 */
[----:B------:R-:W-:Y:S01]  /*1fe0*/  IMAD.HI R5, R5, 0x2aaaaaab, RZ ;  /* 0x2aaaaaab05057827 */ /* 0x000fe200078e02ff */
[----:B-1----:R-:W-:Y:S02]  /*1ff0*/  SHF.R.U32.HI R6, RZ, 0x10, R10 ;  /* 0x00000010ff067819 */ /* 0x002fe4000001160a */
[----:B------:R-:W-:Y:S01]  /*2000*/  LEA.HI.SX32 R30, R0, R3, 0x1c ;  /* 0x00000003001e7211 */ /* 0x000fe200078fe2ff */
[----:B------:R-:W-:Y:S01]  /*2010*/  IMAD.MOV.U32 R0, RZ, RZ, RZ ;  /* 0x000000ffff007224 */ /* 0x000fe200078e00ff */
[----:B------:R-:W-:Y:S01]  /*2020*/  SHF.R.U32.HI R4, RZ, 0x1f, R5 ;  /* 0x0000001fff047819 */ /* 0x000fe20000011605 */
[----:B------:R0:W-:Y:S03]  /*2030*/  STL [R1+0x44], R6 ;  /* 0x0000440601007387 */ /* 0x0001e60000100800 */
[----:B------:R-:W-:-:S04]  /*2040*/  LEA.HI.SX32 R5, R5, R4, 0x1c ;  /* 0x0000000405057211 */ /* 0x000fc800078fe2ff */
        /* <DEDUP_REMOVED lines=32> */
.L_x_14371:
[----:B------:R-:W-:Y:S05]  /*2250*/  BSYNC B0 ;  /* 0x0000000000007941 */ /* 0x000fea0003800000 */
.L_x_14370:
        /* <DEDUP_REMOVED lines=37> */
.L_x_14374:
[----:B------:R-:W-:Y:S05]  /*24b0*/  BSYNC B6 ;  /* 0x0000000000067941 */ /* 0x000fea0003800000 */
.L_x_14373:
        /* <DEDUP_REMOVED lines=20> */
.L_x_14376:
[----:B------:R-:W-:Y:S05]  /*2600*/  BSYNC B6 ;  /* 0x0000000000067941 */ /* 0x000fea0003800000 */
.L_x_14375:
[----:B------:R-:W-:Y:S01]  /*2610*/  ULDC.64 UR4, c[0x0][0x9f8] ;  /* 0x00027e0000047ab9 */ /* 0x000fe20000000a00 */
[----:B------:R-:W0:Y:S01]  /*2620*/  S2R R7, SR_TID.X ;  /* 0x0000000000077919 */ /* 0x000e220000002100 */
[----:B------:R-:W-:Y:S01]  /*2630*/  ISETP.NE.U32.AND P0, PT, RZ, UR4, PT ;  /* 0x00000004ff007c0c */ /* 0x000fe2000bf05070 */
[----:B------:R-:W1:Y:S01]  /*2640*/  LDC.64 R48, c[0x0][0x3f8] ;  /* 0x0000fe00ff307b82 */ /* 0x000e620000000a00 */
[----:B------:R-:W-:Y:S02]  /*2650*/  MOV R0, R34 ;  /* 0x0000002200007202 */ /* 0x000fe40000000f00 */
[----:B------:R-:W-:Y:S01]  /*2660*/  ISETP.NE.AND.EX P0, PT, RZ, UR5, PT, P0 ;  /* 0x00000005ff007c0c */ /* 0x000fe2000bf05300 */
[----:B------:R-:W2:Y:S04]  /*2670*/  LDL R34, [R1+0x3c] ;  /* 0x00003c0001227983 */ /* 0x000ea80000100800 */
[----:B------:R-:W3:Y:S08]  /*2680*/  LDC.64 R54, c[0x0][0x408] ;  /* 0x00010200ff367b82 */ /* 0x000ef00000000a00 */
[----:B------:R-:W-:Y:S01]  /*2690*/  @P0 IADD3 R4, P1, R36, UR4, RZ ;  /* 0x0000000424040c10 */ /* 0x000fe2000ff3e0ff */
[----:B------:R-:W-:Y:S01]  /*26a0*/  ULDC UR4, c[0x0][0x320] ;  /* 0x0000c80000047ab9 */ /* 0x000fe20000000800 */
[----:B------:R-:W4:Y:S02]  /*26b0*/  LDC R61, c[0x0][0x3f4] ;  /* 0x0000fd00ff3d7b82 */ /* 0x000f240000000800 */
[----:B------:R-:W-:-:S02]  /*26c0*/  @P0 IADD3.X R5, R35, UR5, RZ, P1, !PT ;  /* 0x0000000523050c10 */ /* 0x000fc40008ffe4ff */
[----:B------:R-:W-:-:S03]  /*26d0*/  ISETP.GE.AND P1, PT, R2, UR4, PT ;  /* 0x0000000402007c0c */ /* 0x000fc6000bf26270 */
[----:B------:R0:W2:Y:S01]  /*26e0*/  @P0 LDG.E R0, desc[UR42][R4.64] ;  /* 0x0000002a04000981 */ /* 0x0000a2000c1e1900 */
[----:B------:R-:W-:Y:S02]  /*26f0*/  SEL R6, RZ, 0xffffffff, P1 ;  /* 0xffffffffff067807 */ /* 0x000fe40000800000 */
[----:B------:R-:W-:Y:S02]  /*2700*/  ISETP.GE.AND P0, PT, R16, UR4, PT ;  /* 0x0000000410007c0c */ /* 0x000fe4000bf06270 */
[----:B------:R-:W-:Y:S01]  /*2710*/  ISETP.GE.AND P1, PT, R211, UR4, PT ;  /* 0x00000004d3007c0c */ /* 0x000fe2000bf26270 */
[----:B------:R-:W-:Y:S01]  /*2720*/  IMAD.SHL.U32 R6, R6, 0x2, RZ ;  /* 0x0000000206067824 */ /* 0x000fe200078e00ff */
[----:B------:R-:W-:Y:S02]  /*2730*/  SEL R3, RZ, 0x1, P0 ;  /* 0x00000001ff037807 */ /* 0x000fe40000000000 */
[----:B------:R-:W-:Y:S02]  /*2740*/  ISETP.GE.AND P0, PT, R212, UR4, PT ;  /* 0x00000004d4007c0c */ /* 0x000fe4000bf06270 */
[----:B------:R-:W-:-:S02]  /*2750*/  LOP3.LUT R3, R6, 0x2, R3, 0xe2, !PT ;  /* 0x0000000206037812 */ /* 0x000fc400078ee203 */
[----:B0-----:R-:W-:Y:S02]  /*2760*/  SEL R4, RZ, 0x4, P0 ;  /* 0x00000004ff047807 */ /* 0x001fe40000000000 */
[----:B------:R-:W-:Y:S02]  /*2770*/  SEL R5, RZ, 0x8, P1 ;  /* 0x00000008ff057807 */ /* 0x000fe40000800000 */
[----:B------:R-:W-:Y:S02]  /*2780*/  ISETP.GE.AND P0, PT, R210, UR4, PT ;  /* 0x00000004d2007c0c */ /* 0x000fe4000bf06270 */
[----:B------:R-:W-:Y:S01]  /*2790*/  ISETP.GE.AND P1, PT, R209, UR4, PT ;  /* 0x00000004d1007c0c */ /* 0x000fe2000bf26270 */
[----:B------:R-:W-:Y:S01]  /*27a0*/  VIADD R12, R7, 0xffffff80 ;  /* 0xffffff80070c7836 */ /* 0x000fe20000000000 */
[----:B------:R-:W-:Y:S02]  /*27b0*/  LOP3.LUT R4, R5, R3, R4, 0xfe, !PT ;  /* 0x0000000305047212 */ /* 0x000fe400078efe04 */
[----:B------:R-:W-:-:S02]  /*27c0*/  SEL R5, RZ, 0x10, P0 ;  /* 0x00000010ff057807 */ /* 0x000fc40000000000 */
[----:B------:R-:W-:-:S04]  /*27d0*/  SEL R6, RZ, 0x20, P1 ;  /* 0x00000020ff067807 */ /* 0x000fc80000800000 */
[----:B------:R-:W-:Y:S02]  /*27e0*/  LOP3.LUT R4, R6, R4, R5, 0xfe, !PT ;  /* 0x0000000406047212 */ /* 0x000fe400078efe05 */
[----:B------:R-:W-:Y:S02]  /*27f0*/  SHF.R.S32.HI R5, RZ, 0x1f, R12 ;  /* 0x0000001fff057819 */ /* 0x000fe4000001140c */
[----:B------:R-:W-:Y:S02]  /*2800*/  SHF.R.S32.HI R7, RZ, 0x1f, R202 ;  /* 0x0000001fff077819 */ /* 0x000fe400000114ca */
[----:B------:R-:W-:-:S03]  /*2810*/  LEA.HI R14, R5, R12, RZ, 0x2 ;  /* 0x0000000c050e7211 */ /* 0x000fc600078f10ff */
[C---:B-1----:R-:W-:Y:S01]  /*2820*/  IMAD R6, R7.reuse, R48, RZ ;  /* 0x0000003007067224 */ /* 0x042fe200078e02ff */
[----:B------:R-:W-:Y:S01]  /*2830*/  LOP3.LUT R13, R14, 0xfffffffc, RZ, 0xc0, !PT ;  /* 0xfffffffc0e0d7812 */ /* 0x000fe200078ec0ff */
[----:B---3--:R-:W-:Y:S01]  /*2840*/  IMAD R7, R7, R54, RZ ;  /* 0x0000003607077224 */ /* 0x008fe200078e02ff */
[----:B------:R-:W-:-:S03]  /*2850*/  SHF.R.S32.HI R201, RZ, 0x1f, R200 ;  /* 0x0000001fffc97819 */ /* 0x000fc600000114c8 */
[----:B------:R-:W-:Y:S02]  /*2860*/  IMAD.IADD R15, R12, 0x1, -R13 ;  /* 0x000000010c0f7824 */ /* 0x000fe400078e0a0d */
[C---:B------:R-:W-:Y:S01]  /*2870*/  IMAD R13, R202.reuse, R55, R7 ;  /* 0x00000037ca0d7224 */ /* 0x040fe200078e0207 */
[----:B-----5:R-:W-:Y:S01]  /*2880*/  SHF.R.S32.HI R7, RZ, 0x1f, R24 ;  /* 0x0000001fff077819 */ /* 0x020fe20000011418 */
[C---:B------:R-:W-:Y:S02]  /*2890*/  IMAD R11, R202.reuse, R49, R6 ;  /* 0x00000031ca0b7224 */ /* 0x040fe400078e0206 */
[----:B------:R-:W-:-:S04]  /*28a0*/  IMAD.WIDE.U32 R8, R202, R48, R200 ;  /* 0x00000030ca087225 */ /* 0x000fc800078e00c8 */
[----:B------:R-:W-:-:S04]  /*28b0*/  IMAD.WIDE.U32 R20, R202, R48, R16 ;  /* 0x00000030ca147225 */ /* 0x000fc800078e0010 */
[----:B------:R-:W-:Y:S02]  /*28c0*/  IMAD R6, R7, R48, RZ ;  /* 0x0000003007067224 */ /* 0x000fe400078e02ff */
[----:B------:R-:W-:Y:S02]  /*28d0*/  IMAD.IADD R9, R9, 0x1, R11 ;  /* 0x0000000109097824 */ /* 0x000fe400078e020b */
[----:B------:R-:W-:Y:S02]  /*28e0*/  IMAD.IADD R21, R11, 0x1, R21 ;  /* 0x000000010b157824 */ /* 0x000fe400078e0215 */
[----:B------:R-:W-:Y:S02]  /*28f0*/  IMAD R11, R24, R49, R6 ;  /* 0x00000031180b7224 */ /* 0x000fe400078e0206 */
[----:B------:R-:W3:Y:S01]  /*2900*/  LDL R6, [R1+0x38] ;  /* 0x0000380001067983 */ /* 0x000ee20000100800 */
[----:B------:R-:W0:Y:S01]  /*2910*/  S2R R35, SR_TID.X ;  /* 0x0000000000237919 */ /* 0x000e220000002100 */
[----:B------:R-:W-:-:S02]  /*2920*/  ISETP.GE.AND P0, PT, R214, UR4, PT ;  /* 0x00000004d6007c0c */ /* 0x000fc4000bf06270 */
[----:B------:R-:W-:Y:S02]  /*2930*/  ISETP.GE.AND P1, PT, R213, UR4, PT ;  /* 0x00000004d5007c0c */ /* 0x000fe4000bf26270 */
[----:B------:R-:W-:Y:S02]  /*2940*/  SEL R5, RZ, 0x40, P0 ;  /* 0x00000040ff057807 */ /* 0x000fe40000000000 */
[----:B------:R-:W-:Y:S02]  /*2950*/  SEL R10, RZ, 0x7fff80, P1 ;  /* 0x007fff80ff0a7807 */ /* 0x000fe40000800000 */
[----:B----4-:R-:W-:Y:S02]  /*2960*/  ISETP.GE.AND P0, PT, R16, R61, PT ;  /* 0x0000003d1000720c */ /* 0x010fe40003f06270 */
[----:B------:R-:W-:Y:S02]  /*2970*/  LOP3.LUT R10, R10, R4, R5, 0xfe, !PT ;  /* 0x000000040a0a7212 */ /* 0x000fe400078efe05 */
[----:B------:R-:W-:Y:S01]  /*2980*/  SEL R5, R61, RZ, P0 ;  /* 0x000000ff3d057207 */ /* 0x000fe20000000000 */
[----:B------:R-:W-:-:S04]  /*2990*/  IMAD.WIDE.U32 R50, R202, R54, R200 ;  /* 0x00000036ca327225 */ /* 0x000fc800078e00c8 */
[----:B------:R-:W-:Y:S02]  /*29a0*/  IMAD.IADD R5, R16, 0x1, R5 ;  /* 0x0000000110057824 */ /* 0x000fe400078e0205 */
[----:B------:R-:W-:-:S03]  /*29b0*/  IMAD.WIDE.U32 R52, R202, R54, R16 ;  /* 0x00000036ca347225 */ /* 0x000fc600078e0010 */
[----:B------:R-:W-:Y:S02]  /*29c0*/  SHF.R.S32.HI R4, RZ, 0x1f, R5 ;  /* 0x0000001fff047819 */ /* 0x000fe40000011405 */
[----:B0-----:R-:W-:-:S04]  /*29d0*/  SHF.R.U32.HI R35, RZ, 0x7, R35 ;  /* 0x00000007ff237819 */ /* 0x001fc80000011623 */
[C---:B------:R-:W-:Y:S01]  /*29e0*/  ISETP.NE.AND P6, PT, R35.reuse, 0x1, PT ;  /* 0x000000012300780c */ /* 0x040fe20003fc5270 */
[----:B------:R-:W-:Y:S02]  /*29f0*/  VIADD R60, R35, 0x8 ;  /* 0x00000008233c7836 */ /* 0x000fe40000000000 */
[----:B------:R-:W-:Y:S01]  /*2a00*/  VIADD R35, R202, 0x40 ;  /* 0x00000040ca237836 */ /* 0x000fe20000000000 */
[----:B------:R-:W-:Y:S01]  /*2a10*/  LEA.HI R4, R4, R5, RZ, 0x3 ;  /* 0x0000000504047211 */ /* 0x000fe200078f18ff */
[----:B------:R-:W-:Y:S02]  /*2a20*/  IMAD.IADD R51, R51, 0x1, R13 ;  /* 0x0000000133337824 */ /* 0x000fe400078e020d */
[----:B------:R-:W-:Y:S02]  /*2a30*/  IMAD.SHL.U32 R35, R35, 0x40, RZ ;  /* 0x0000004023237824 */ /* 0x000fe400078e00ff */
[----:B------:R-:W-:Y:S01]  /*2a40*/  IMAD.IADD R53, R13, 0x1, R53 ;  /* 0x000000010d357824 */ /* 0x000fe200078e0235 */
[----:B------:R-:W-:Y:S01]  /*2a50*/  SHF.R.S32.HI R13, RZ, 0x1f, R14 ;  /* 0x0000001fff0d7819 */ /* 0x000fe2000001140e */
[----:B------:R-:W-:Y:S01]  /*2a60*/  IMAD R5, R49, 0x60, RZ ;  /* 0x0000006031057824 */ /* 0x000fe200078e02ff */
[C---:B------:R-:W-:Y:S01]  /*2a70*/  SHF.L.U64.HI R56, R48.reuse, 0x6, R49 ;  /* 0x0000000630387819 */ /* 0x040fe20000010231 */
[----:B------:R-:W-:-:S02]  /*2a80*/  IMAD.SHL.U32 R57, R48, 0x40, RZ ;  /* 0x0000004030397824 */ /* 0x000fc400078e00ff */
[----:B------:R-:W-:Y:S01]  /*2a90*/  IMAD.WIDE.U32 R8, R24, R48, R8 ;  /* 0x0000003018087225 */ /* 0x000fe200078e0008 */
[----:B------:R-:W-:-:S03]  /*2aa0*/  LOP3.LUT R35, R35, 0x1c0, RZ, 0xc0, !PT ;  /* 0x000001c023237812 */ /* 0x000fc600078ec0ff */
[----:B------:R-:W-:Y:S01]  /*2ab0*/  IMAD.WIDE.U32 R20, R24, R48, R20 ;  /* 0x0000003018147225 */ /* 0x000fe200078e0014 */
[----:B------:R-:W-:-:S03]  /*2ac0*/  LEA.HI R13, R13, R202, RZ, 0x3 ;  /* 0x000000ca0d0d7211 */ /* 0x000fc600078f18ff */
[----:B------:R-:W-:Y:S01]  /*2ad0*/  IMAD.WIDE.U32 R48, R48, 0x60, RZ ;  /* 0x0000006030307825 */ /* 0x000fe200078e00ff */
[----:B------:R-:W-:-:S03]  /*2ae0*/  LOP3.LUT R13, R13, 0xfffffff8, RZ, 0xc0, !PT ;  /* 0xfffffff80d0d7812 */ /* 0x000fc600078ec0ff */
[----:B------:R-:W-:Y:S01]  /*2af0*/  IMAD.IADD R62, R49, 0x1, R5 ;  /* 0x00000001313e7824 */ /* 0x000fe200078e0205 */
[----:B------:R-:W-:Y:S01]  /*2b00*/  LOP3.LUT R5, R35, 0x38, R4, 0xf8, !PT ;  /* 0x0000003823057812 */ /* 0x000fe200078ef804 */
[C---:B------:R-:W-:Y:S02]  /*2b10*/  VIADD R35, R202.reuse, 0x40 ;  /* 0x00000040ca237836 */ /* 0x040fe40000000000 */
[----:B------:R-:W-:Y:S02]  /*2b20*/  IMAD.IADD R13, R202, 0x1, -R13 ;  /* 0x00000001ca0d7824 */ /* 0x000fe400078e0a0d */
[----:B------:R-:W-:Y:S01]  /*2b30*/  IMAD.SHL.U32 R35, R35, 0x40, RZ ;  /* 0x0000004023237824 */ /* 0x000fe200078e00ff */
[----:B------:R-:W-:Y:S05]  /*2b40*/  @!P6 WARPSYNC.ALL ;  /* 0x000000000000e948 */ /* 0x000fea0003800000 */
[----:B------:R-:W-:Y:S01]  /*2b50*/  ULDC UR4, c[0x0][0x2f4] ;  /* 0x0000bd0000047ab9 */ /* 0x000fe20000000800 */
[-C--:B------:R-:W-:Y:S01]  /*2b60*/  IMAD R7, R7, R54.reuse, RZ ;  /* 0x0000003607077224 */ /* 0x080fe200078e02ff */
[----:B------:R-:W-:Y:S01]  /*2b70*/  LOP3.LUT R35, R35, 0x1c0, RZ, 0xc0, !PT ;  /* 0x000001c023237812 */ /* 0x000fe200078ec0ff */
[----:B------:R-:W-:Y:S01]  /*2b80*/  IMAD.SHL.U32 R73, R13, 0x40, RZ ;  /* 0x000000400d497824 */ /* 0x000fe200078e00ff */
[----:B------:R-:W-:Y:S01]  /*2b90*/  ISETP.GE.AND P2, PT, R2, UR4, PT ;  /* 0x0000000402007c0c */ /* 0x000fe2000bf46270 */
[C---:B------:R-:W-:Y:S01]  /*2ba0*/  IMAD R7, R24.reuse, R55, R7 ;  /* 0x0000003718077224 */ /* 0x040fe200078e0207 */
[----:B------:R-:W-:Y:S01]  /*2bb0*/  SHF.R.U32.HI R35, RZ, 0x3, R35 ;  /* 0x00000003ff237819 */ /* 0x000fe20000011623 */
[----:B------:R-:W-:Y:S01]  /*2bc0*/  IMAD.WIDE.U32 R50, R24, R54, R50 ;  /* 0x0000003618327225 */ /* 0x000fe200078e0032 */
[----:B------:R-:W-:-:S03]  /*2bd0*/  LOP3.LUT R73, R73, 0x1c0, RZ, 0xc0, !PT ;  /* 0x000001c049497812 */ /* 0x000fc600078ec0ff */
[----:B------:R-:W-:Y:S01]  /*2be0*/  IMAD.WIDE.U32 R52, R24, R54, R52 ;  /* 0x0000003618347225 */ /* 0x000fe200078e0034 */
[----:B------:R-:W-:Y:S02]  /*2bf0*/  LOP3.LUT R5, R5, R35, RZ, 0x3c, !PT ;  /* 0x0000002305057212 */ /* 0x000fe400078e3cff */
[----:B------:R-:W-:Y:S01]  /*2c00*/  SHF.R.U32.HI R76, RZ, 0x3, R73 ;  /* 0x00000003ff4c7819 */ /* 0x000fe20000011649 */
[----:B------:R-:W-:Y:S02]  /*2c10*/  IMAD.IADD R67, R51, 0x1, R7 ;  /* 0x0000000133437824 */ /* 0x000fe400078e0207 */
[----:B------:R-:W-:Y:S01]  /*2c20*/  IMAD.IADD R68, R7, 0x1, R53 ;  /* 0x0000000107447824 */ /* 0x000fe200078e0235 */
[----:B------:R-:W-:Y:S02]  /*2c30*/  LOP3.LUT R7, R73, 0x18, R16, 0xf8, !PT ;  /* 0x0000001849077812 */ /* 0x000fe400078ef810 */
[----:B------:R-:W-:Y:S01]  /*2c40*/  LOP3.LUT R23, R23, 0xfffffffe, RZ, 0xc0, !PT ;  /* 0xfffffffe17177812 */ /* 0x000fe200078ec0ff */
[----:B------:R-:W-:Y:S01]  /*2c50*/  IMAD.MOV.U32 R75, RZ, RZ, 0x20 ;  /* 0x00000020ff4b7424 */ /* 0x000fe200078e00ff */
[----:B------:R-:W-:-:S02]  /*2c60*/  LOP3.LUT R7, R7, R76, RZ, 0x3c, !PT ;  /* 0x0000004c07077212 */ /* 0x000fc400078e3cff */
[----:B------:R-:W-:Y:S02]  /*2c70*/  @P2 LOP3.LUT R23, R23, 0x1, RZ, 0xfc, !PT ;  /* 0x0000000117172812 */ /* 0x000fe400078efcff */
[----:B------:R-:W-:Y:S02]  /*2c80*/  PRMT R84, R10, 0x8880, RZ ;  /* 0x000088800a547816 */ /* 0x000fe400000000ff */
[----:B------:R-:W-:Y:S01]  /*2c90*/  LOP3.LUT P2, RZ, R13, 0x4, RZ, 0xc0, !PT ;  /* 0x000000040dff7812 */ /* 0x000fe2000784c0ff */
[----:B------:R-:W-:Y:S01]  /*2ca0*/  IMAD R63, R55, 0x60, RZ ;  /* 0x00000060373f7824 */ /* 0x000fe200078e02ff */
[C---:B------:R-:W-:Y:S01]  /*2cb0*/  SHF.L.U64.HI R58, R54.reuse, 0x6, R55 ;  /* 0x00000006363a7819 */ /* 0x040fe20000010237 */
[----:B------:R-:W-:Y:S01]  /*2cc0*/  IMAD.SHL.U32 R59, R54, 0x40, RZ ;  /* 0x00000040363b7824 */ /* 0x000fe200078e00ff */
[----:B------:R-:W-:Y:S01]  /*2cd0*/  PRMT R84, R84, 0x7710, RZ ;  /* 0x0000771054547816 */ /* 0x000fe200000000ff */
[----:B------:R-:W-:Y:S01]  /*2ce0*/  IMAD.WIDE.U32 R54, R54, 0x60, RZ ;  /* 0x0000006036367825 */ /* 0x000fe200078e00ff */
[----:B------:R-:W-:-:S02]  /*2cf0*/  LOP3.LUT R70, R4, 0xfffffff8, RZ, 0xc0, !PT ;  /* 0xfffffff804467812 */ /* 0x000fc400078ec0ff */
[----:B------:R-:W-:Y:S01]  /*2d00*/  SEL R75, R75, 0xffffffe0, !P2 ;  /* 0xffffffe04b4b7807 */ /* 0x000fe20005000000 */
[----:B------:R-:W-:Y:S01]  /*2d10*/  IMAD.IADD R3, R32, 0x1, R33 ;  /* 0x0000000120037824 */ /* 0x000fe200078e0221 */
[C---:B------:R-:W-:Y:S01]  /*2d20*/  LOP3.LUT R77, R84.reuse, 0x1, RZ, 0xc0, !PT ;  /* 0x00000001544d7812 */ /* 0x040fe200078ec0ff */
[----:B------:R-:W-:Y:S01]  /*2d30*/  IMAD.SHL.U32 R61, R61, 0x2, RZ ;  /* 0x000000023d3d7824 */ /* 0x000fe200078e00ff */
[C---:B------:R-:W-:Y:S01]  /*2d40*/  LOP3.LUT R78, R84.reuse, 0x2, RZ, 0xc0, !PT ;  /* 0x00000002544e7812 */ /* 0x040fe200078ec0ff */
        /* <DEDUP_REMOVED lines=8> */
[----:B------:R-:W-:Y:S01]  /*2dd0*/  SHF.R.S32.HI R69, RZ, 0x3, R4 ;  /* 0x00000003ff457819 */ /* 0x000fe20000011404 */
[----:B------:R-:W-:Y:S01]  /*2de0*/  @!P6 BAR.SYNC.DEFER_BLOCKING 0x9, 0x100 ;  /* 0x024400000000eb1d */ /* 0x000fe20000010000 */
[----:B------:R-:W-:Y:S02]  /*2df0*/  ISETP.GE.AND P1, PT, R16, UR4, PT ;  /* 0x0000000410007c0c */ /* 0x000fe4000bf26270 */
[----:B------:R-:W-:Y:S02]  /*2e00*/  SHF.R.S32.HI R72, RZ, 0x1f, R70 ;  /* 0x0000001fff487819 */ /* 0x000fe40000011446 */
[----:B------:R-:W-:Y:S01]  /*2e10*/  LOP3.LUT R84, R84, 0x40, RZ, 0xc0, !PT ;  /* 0x0000004054547812 */ /* 0x000fe200078ec0ff */
[----:B--2---:R-:W-:Y:S01]  /*2e20*/  IMAD.IADD R74, R34, 0x1, R5 ;  /* 0x00000001224a7824 */ /* 0x004fe200078e0205 */
[----:B------:R-:W-:-:S04]  /*2e30*/  LOP3.LUT R5, R73, 0x38, R4, 0xf8, !PT ;  /* 0x0000003849057812 */ /* 0x000fc800078ef804 */
[----:B------:R-:W-:Y:S02]  /*2e40*/  LOP3.LUT R5, R5, R76, RZ, 0x3c, !PT ;  /* 0x0000004c05057212 */ /* 0x000fe400078e3cff */
[----:B------:R-:W-:Y:S01]  /*2e50*/  SHF.R.S32.HI R71, RZ, 0x1f, R0 ;  /* 0x0000001fff477819 */ /* 0x000fe20000011400 */
[C---:B---3--:R-:W-:Y:S02]  /*2e60*/  IMAD R82, R6.reuse, 0x200, R7 ;  /* 0x0000020006527824 */ /* 0x048fe400078e0207 */
[----:B------:R-:W-:-:S03]  /*2e70*/  IMAD R85, R6, 0x200, R5 ;  /* 0x0000020006557824 */ /* 0x000fc600078e0205 */
[----:B------:R-:W-:-:S07]  /*2e80*/  IADD3 R86, R75, R82, RZ ;  /* 0x000000524b567210 */ /* 0x000fce0007ffe0ff */
.L_x_14430:
[----:B------:R-:W0:Y:S01]  /*2e90*/  LDC R91, c[0x0][0x430] ;  /* 0x00010c00ff5b7b82 */ /* 0x000e220000000800 */
[----:B------:R-:W-:Y:S02]  /*2ea0*/  VIADD R28, R28, 0xffffffff ;  /* 0xffffffff1c1c7836 */ /* 0x000fe40000000000 */
[----:B------:R-:W-:Y:S02]  /*2eb0*/  IMAD.MOV.U32 R90, RZ, RZ, RZ ;  /* 0x000000ffff5a7224 */ /* 0x000fe400078e00ff */
[----:B------:R-:W-:-:S03]  /*2ec0*/  IMAD R4, R28, 0x60, R64 ;  /* 0x000000601c047824 */ /* 0x000fc600078e0240 */
[----:B-1----:R-:W1:Y:S01]  /*2ed0*/  LDC R88, c[0x0][0x3f4] ;  /* 0x0000fd00ff587b82 */ /* 0x002e620000000800 */
[----:B--2---:R-:W-:Y:S01]  /*2ee0*/  IMAD.IADD R32, R3, 0x1, R4 ;  /* 0x0000000103207824 */ /* 0x004fe200078e0204 */
[----:B------:R-:W-:-:S03]  /*2ef0*/  ISETP.GE.AND P2, PT, R4, R25, PT ;  /* 0x000000190400720c */ /* 0x000fc60003f46270 */
[----:B------:R-:W-:Y:S01]  /*2f00*/  IMAD.MOV.U32 R12, RZ, RZ, R32 ;  /* 0x000000ffff0c7224 */ /* 0x000fe200078e0020 */
[----:B------:R-:W-:Y:S02]  /*2f10*/  ISETP.GT.OR P2, PT, R64, 0x5f, P2 ;  /* 0x0000005f4000780c */ /* 0x000fe40001744670 */
[----:B0-----:R-:W-:-:S11]  /*2f20*/  ISETP.NE.AND P3, PT, R91, 0x1, PT ;  /* 0x000000015b00780c */ /* 0x001fd60003f65270 */
[----:B------:R-:W0:Y:S08]  /*2f30*/  @!P2 LDC.64 R6, c[0x0][0x428] ;  /* 0x00010a00ff06ab82 */ /* 0x000e300000000a00 */
[----:B------:R-:W2:Y:S08]  /*2f40*/  @!P2 LDC.64 R4, c[0x0][0x418] ;  /* 0x00010600ff04ab82 */ /* 0x000eb00000000a00 */
[----:B------:R-:W3:Y:S08]  /*2f50*/  @P3 LDC R11, c[0x0][0x434] ;  /* 0x00010d00ff0b3b82 */ /* 0x000ef00000000800 */
[----:B------:R-:W4:Y:S01]  /*2f60*/  @P3 LDC R14, c[0x0][0x438] ;  /* 0x00010e00ff0e3b82 */ /* 0x000f220000000800 */
        /* <DEDUP_REMOVED lines=8> */
[----:B------:R-:W-:Y:S02]  /*2ff0*/  @!P2 LEA.HI.X R5, R6, R5, R7, 0x2, P3 ;  /* 0x000000050605a211 */ /* 0x000fe400018f1407 */
[----:B------:R-:W-:-:S03]  /*3000*/  ISETP.GT.AND P3, PT, R28, R29, PT ;  /* 0x0000001d1c00720c */ /* 0x000fc60003f64270 */
[----:B-----5:R0:W5:Y:S01]  /*3010*/  @!P2 LDG.E R90, desc[UR42][R4.64] ;  /* 0x0000002a045aa981 */ /* 0x020162000c1e1900 */
[----:B-1----:R-:W-:Y:S01]  /*3020*/  ISETP.GE.AND P2, PT, R88, 0x1, PT ;  /* 0x000000015800780c */ /* 0x002fe20003f46270 */
[----:B------:R-:W-:Y:S01]  /*3030*/  IMAD.MOV R6, RZ, RZ, -R12 ;  /* 0x000000ffff067224 */ /* 0x000fe200078e0a0c */
[----:B------:R-:W-:Y:S01]  /*3040*/  LOP3.LUT R23, R23, 0xfffffffd, RZ, 0xc0, !PT ;  /* 0xfffffffd17177812 */ /* 0x000fe200078ec0ff */
[C---:B------:R-:W-:Y:S01]  /*3050*/  IMAD R98, R18.reuse, 0x1800, R82 ;  /* 0x0000180012627824 */ /* 0x040fe200078e0252 */
[----:B------:R-:W-:Y:S05]  /*3060*/  YIELD ;  /* 0x0000000000007946 */ /* 0x000fea0003800000 */
[----:B------:R-:W-:Y:S01]  /*3070*/  IMAD R91, R91, R6, R32 ;  /* 0x000000065b5b7224 */ /* 0x000fe200078e0220 */
[----:B------:R-:W-:Y:S01]  /*3080*/  BSSY B0, `(.L_x_14377) ;  /* 0x000030b000007945 */ /* 0x000fe20003800000 */
[----:B------:R-:W-:Y:S01]  /*3090*/  IMAD R6, R18, 0x1800, R86 ;  /* 0x0000180012067824 */ /* 0x000fe200078e0256 */
[----:B------:R-:W-:Y:S01]  /*30a0*/  @P3 LOP3.LUT R23, R23, 0x2, RZ, 0xfc, !PT ;  /* 0x0000000217173812 */ /* 0x000fe200078efcff */
        /* <DEDUP_REMOVED lines=10> */
[-C--:B------:R-:W-:Y:S02]  /*3150*/  IMAD R14, R63, R28.reuse, RZ ;  /* 0x0000001c3f0e7224 */ /* 0x080fe400078e02ff */
[----:B------:R-:W-:Y:S01]  /*3160*/  IMAD R7, R91, UR5, R6 ;  /* 0x000000055b077c24 */ /* 0x000fe2000f8e0206 */
[----:B------:R-:W-:Y:S01]  /*3170*/  ULDC.64 UR4, c[0x0][0x310] ;  /* 0x0000c40000047ab9 */ /* 0x000fe20000000a00 */
[----:B------:R-:W-:-:S02]  /*3180*/  IMAD R6, R62, R28, RZ ;  /* 0x0000001c3e067224 */ /* 0x000fc400078e02ff */
[----:B------:R-:W-:Y:S02]  /*3190*/  IMAD R11, R93, UR4, RZ ;  /* 0x000000045d0b7c24 */ /* 0x000fe4000f8e02ff */
[----:B------:R-:W-:Y:S01]  /*31a0*/  IMAD.IADD R5, R5, 0x1, R7 ;  /* 0x0000000105057824 */ /* 0x000fe200078e0207 */
[----:B------:R-:W-:Y:S01]  /*31b0*/  SHF.R.S32.HI R7, RZ, 0x1f, R28 ;  /* 0x0000001fff077819 */ /* 0x000fe2000001141c */
[C---:B------:R-:W-:Y:S02]  /*31c0*/  IMAD R11, R90.reuse, UR5, R11 ;  /* 0x000000055a0b7c24 */ /* 0x040fe4000f8e020b */
[----:B------:R-:W-:Y:S01]  /*31d0*/  IMAD.WIDE.U32 R4, R90, UR4, R4 ;  /* 0x000000045a047c25 */ /* 0x000fe2000f8e0004 */
[----:B------:R-:W-:-:S03]  /*31e0*/  ULDC.64 UR4, c[0x0][0x308] ;  /* 0x0000c20000047ab9 */ /* 0x000fc60000000a00 */
[----:B------:R-:W-:Y:S02]  /*31f0*/  IMAD.IADD R5, R5, 0x1, R11 ;  /* 0x0000000105057824 */ /* 0x000fe400078e020b */
[----:B------:R-:W-:Y:S02]  /*3200*/  IMAD R11, R7, R48, R6 ;  /* 0x00000030070b7224 */ /* 0x000fe400078e0206 */
[----:B------:R-:W-:-:S04]  /*3210*/  IMAD.WIDE.U32 R12, R203, UR4, R4 ;  /* 0x00000004cb0c7c25 */ /* 0x000fc8000f8e0004 */
[----:B------:R-:W-:Y:S01]  /*3220*/  IMAD R97, R203, UR5, R13 ;  /* 0x00000005cb617c24 */ /* 0x000fe2000f8e020d */
[----:B------:R-:W-:Y:S01]  /*3230*/  ULDC.64 UR4, c[0x0][0x2e8] ;  /* 0x0000ba0000047ab9 */ /* 0x000fe20000000a00 */
[----:B------:R-:W-:Y:S01]  /*3240*/  IMAD R15, R7, R54, R14 ;  /* 0x00000036070f7224 */ /* 0x000fe200078e020e */
[----:B------:R-:W-:Y:S01]  /*3250*/  LEA R96, P3, R12, UR4, 0x1 ;  /* 0x000000040c607c11 */ /* 0x000fe2000f8608ff */
[----:B------:R-:W-:Y:S02]  /*3260*/  IMAD R94, R28, -0x60, R25 ;  /* 0xffffffa01c5e7824 */ /* 0x000fe400078e0219 */
[-C--:B------:R-:W-:Y:S01]  /*3270*/  IMAD.WIDE.U32 R6, R48, R28.reuse, RZ ;  /* 0x0000001c30067225 */ /* 0x080fe200078e00ff */
[----:B------:R-:W-:Y:S02]  /*3280*/  LEA.HI.X R97, R12, UR5, R97, 0x1, P3 ;  /* 0x000000050c617c11 */ /* 0x000fe400098f0c61 */
[----:B------:R-:W-:Y:S01]  /*3290*/  VIMNMX R94, R94, 0x60, PT ;  /* 0x000000605e5e7848 */ /* 0x000fe20003fe0100 */
        /* <DEDUP_REMOVED lines=10> */
[----:B------:R-:W-:-:S03]  /*3340*/  CS2R R46, SRZ ;  /* 0x00000000002e7805 */ /* 0x000fc6000001ff00 */
[----:B------:R-:W-:Y:S05]  /*3350*/  @P2 BRA `(.L_x_14381) ;  /* 0x0000000000502947 */ /* 0x000fea0003800000 */
[----:B------:R-:W-:Y:S01]  /*3360*/  IADD3 R13, P3, R8, R6, RZ ;  /* 0x00000006080d7210 */ /* 0x000fe20007f7e0ff */
[----:B------:R-:W-:Y:S01]  /*3370*/  ULDC.64 UR4, c[0x0][0x3e8] ;  /* 0x0000fa0000047ab9 */ /* 0x000fe20000000a00 */
[----:B------:R-:W-:Y:S02]  /*3380*/  CS2R R44, SRZ ;  /* 0x00000000002c7805 */ /* 0x000fe4000001ff00 */
[----:B------:R-:W-:Y:S01]  /*3390*/  CS2R R46, SRZ ;  /* 0x00000000002e7805 */ /* 0x000fe2000001ff00 */
[----:B------:R-:W-:Y:S01]  /*33a0*/  IMAD.X R14, R87, 0x1, R65, P3 ;  /* 0x00000001570e7824 */ /* 0x000fe200018e0641 */
        /* <DEDUP_REMOVED lines=15> */
.L_x_14381:
[----:B------:R-:W-:Y:S05]  /*34a0*/  BSYNC B1 ;  /* 0x0000000000017941 */ /* 0x000fea0003800000 */
.L_x_14380:
[----:B0-----:R-:W-:Y:S01]  /*34b0*/  VIADD R12, R202, 0x40 ;  /* 0x00000040ca0c7836 */ /* 0x001fe20000000000 */
[----:B------:R-:W-:Y:S01]  /*34c0*/  BSSY B1, `(.L_x_14382) ;  /* 0x000001c000017945 */ /* 0x000fe20003800000 */
[----:B------:R-:W-:Y:S02]  /*34d0*/  CS2R R36, SRZ ;  /* 0x0000000000247805 */ /* 0x000fe4000001ff00 */
[----:B------:R-:W-:Y:S01]  /*34e0*/  CS2R R34, SRZ ;  /* 0x0000000000227805 */ /* 0x000fe2000001ff00 */
[----:B-----5:R-:W-:Y:S01]  /*34f0*/  IMAD.MOV.U32 R13, RZ, RZ, R40 ;  /* 0x000000ffff0d7224 */ /* 0x020fe200078e0028 */
[----:B------:R-:W-:Y:S01]  /*3500*/  ISETP.GE.AND P4, PT, R12, R94, PT ;  /* 0x0000005e0c00720c */ /* 0x000fe20003f86270 */
[----:B------:R-:W-:Y:S01]  /*3510*/  IMAD.MOV.U32 R14, RZ, RZ, R41 ;  /* 0x000000ffff0e7224 */ /* 0x000fe200078e0029 */
[----:B------:R-:W-:-:S11]  /*3520*/  CS2R R38, SRZ ;  /* 0x0000000000267805 */ /* 0x000fd6000001ff00 */
        /* <DEDUP_REMOVED lines=21> */
.L_x_14383:
[----:B------:R-:W-:Y:S05]  /*3680*/  BSYNC B1 ;  /* 0x0000000000017941 */ /* 0x000fea0003800000 */
.L_x_14382:
[----:B0-----:R-:W-:Y:S01]  /*3690*/  IMAD.MOV.U32 R4, RZ, RZ, R44 ;  /* 0x000000ffff047224 */ /* 0x001fe200078e002c */
        /* <DEDUP_REMOVED lines=26> */
[----:B------:R-:W-:Y:S02]  /*3840*/  PRMT R113, R14, 0x7610, R113 ;  /* 0x000076100e717816 */ /* 0x000fe40000000071 */
[----:B------:R-:W-:Y:S02]  /*3850*/  PRMT R102, R4, 0x7610, R102 ;  /* 0x0000761004667816 */ /* 0x000fe40000000066 */
[----:B------:R-:W-:Y:S02]  /*3860*/  PRMT R103, R5, 0x7610, R103 ;  /* 0x0000761005677816 */ /* 0x000fe40000000067 */
[----:B------:R-:W-:Y:S02]  /*3870*/  PRMT R106, R6, 0x7610, R106 ;  /* 0x00007610066a7816 */ /* 0x000fe4000000006a */
[----:B------:R-:W-:Y:S01]  /*3880*/  PRMT R107, R7, 0x7610, R107 ;  /* 0x00007610076b7816 */ /* 0x000fe2000000006b */
[----:B------:R-:W-:Y:S06]  /*3890*/  @!P3 BRA `(.L_x_14384) ;  /* 0x000000000004b947 */ /* 0x000fec0003800000 */
[----:B------:R-:W-:Y:S01]  /*38a0*/  BPT.TRAP 0x1 ;  /* 0x000000040000795c */ /* 0x000fe20000300000 */
.L_x_14384:
[----:B------:R-:W-:Y:S01]  /*38b0*/  IMAD R87, R18, 0x8, R19 ;  /* 0x0000000812577824 */ /* 0x000fe200078e0213 */
[----:B------:R-:W-:Y:S01]  /*38c0*/  SHF.L.U32 R95, R206, 0x1f, RZ ;  /* 0x0000001fce5f7819 */ /* 0x000fe200000006ff */
[----:B------:R-:W-:Y:S03]  /*38d0*/  BSSY B1, `(.L_x_14385) ;  /* 0x0000003000017945 */ /* 0x000fe60003800000 */
[----:B------:R-:W0:Y:S02]  /*38e0*/  SYNCS.PHASECHK.TRANS64.TRYWAIT P5, [R87+URZ+0x22890], R95 ;  /* 0x0228905f570075a7 */ /* 0x000e2400080a017f */
[----:B0-----:R-:W-:Y:S05]  /*38f0*/  @!P5 BRA `(.L_x_14386) ;  /* 0x000001bc0014d947 */ /* 0x001fea0003800000 */
.L_x_14663:
[----:B------:R-:W-:Y:S05]  /*3900*/  BSYNC B1 ;  /* 0x0000000000017941 */ /* 0x000fea0003800000 */
.L_x_14385:
[----:B------:R-:W-:-:S03]  /*3910*/  UMOV UR4, 0xffffffff ;  /* 0xffffffff00047882 */ /* 0x000fc60000000000 */
[----:B------:R-:W-:Y:S05]  /*3920*/  BRA.DIV UR4, `(.L_x_14387) ;  /* 0x000001be041c7947 */ /* 0x000fea000b800000 */
[----:B------:R1:W2:Y:S04]  /*3930*/  SHFL.IDX PT, R99, R97, RZ, 0x1c1f ;  /* 0x001c1fff61637589 */ /* 0x0002a800000e0000 */
[----:B------:R1:W3:Y:S02]  /*3940*/  SHFL.IDX PT, R14, R96, RZ, 0x1c1f ;  /* 0x001c1fff600e7589 */ /* 0x0002e400000e0000 */
.L_x_14667:
        /* <DEDUP_REMOVED lines=19> */
[----:B------:R-:W-:Y:S02]  /*3a80*/  LOP3.LUT R109, R11, 0xffff0000, RZ, 0xc0, !PT ;  /* 0xffff00000b6d7812 */ /* 0x000fe400078ec0ff */
[----:B------:R-:W-:Y:S01]  /*3a90*/  SHF.R.U32.HI R45, RZ, 0x10, R45 ;  /* 0x00000010ff2d7819 */ /* 0x000fe2000001162d */
[----:B------:R-:W-:Y:S01]  /*3aa0*/  FMUL.FTZ R5, R110, R47 ;  /* 0x0000002f6e057220 */ /* 0x000fe20000410000 */
[----:B------:R-:W-:Y:S01]  /*3ab0*/  PRMT R46, R102, 0x5432, R46 ;  /* 0x00005432662e7816 */ /* 0x000fe2000000002e */
[-C--:B------:R-:W-:Y:S02]  /*3ac0*/  FMUL.FTZ R110, R110, R109.reuse ;  /* 0x0000006d6e6e7220 */ /* 0x080fe40000410000 */
[C---:B------:R-:W-:Y:S02]  /*3ad0*/  FFMA.FTZ R44, R108.reuse, R109, -R5 ;  /* 0x0000006d6c2c7223 */ /* 0x040fe40000010805 */
[----:B------:R-:W-:Y:S01]  /*3ae0*/  FFMA.FTZ R5, R108, R47, R110 ;  /* 0x0000002f6c057223 */ /* 0x000fe2000001006e */
[----:B------:R-:W-:Y:S01]  /*3af0*/  PRMT R47, R111, 0x5410, R45 ;  /* 0x000054106f2f7816 */ /* 0x000fe2000000002d */
[----:B------:R-:W-:Y:S01]  /*3b00*/  IMAD.U32 R45, R46, 0x10000, RZ ;  /* 0x000100002e2d7824 */ /* 0x000fe200078e00ff */
[C---:B------:R-:W-:Y:S01]  /*3b10*/  LOP3.LUT R110, R6.reuse, 0xffff0000, RZ, 0xc0, !PT ;  /* 0xffff0000066e7812 */ /* 0x040fe200078ec0ff */
[----:B------:R-:W-:Y:S01]  /*3b20*/  IMAD.U32 R108, R6, 0x10000, RZ ;  /* 0x00010000066c7824 */ /* 0x000fe200078e00ff */
[----:B------:R-:W-:Y:S01]  /*3b30*/  LOP3.LUT R46, R46, 0xffff0000, RZ, 0xc0, !PT ;  /* 0xffff00002e2e7812 */ /* 0x000fe200078ec0ff */
[C---:B------:R-:W-:Y:S01]  /*3b40*/  IMAD.U32 R109, R47.reuse, 0x10000, RZ ;  /* 0x000100002f6d7824 */ /* 0x040fe200078e00ff */
[----:B------:R-:W-:Y:S01]  /*3b50*/  LOP3.LUT R47, R47, 0xffff0000, RZ, 0xc0, !PT ;  /* 0xffff00002f2f7812 */ /* 0x000fe200078ec0ff */
[C---:B------:R-:W-:Y:S01]  /*3b60*/  FMUL.FTZ R111, R110.reuse, R45 ;  /* 0x0000002d6e6f7220 */ /* 0x040fe20000410000 */
[----:B------:R-:W-:Y:S01]  /*3b70*/  F2FP.BF16.F32.PACK_AB R5, R5, R44 ;  /* 0x0000002c0505723e */ /* 0x000fe200000010ff */
[----:B------:R-:W-:-:S02]  /*3b80*/  FMUL.FTZ R110, R110, R109 ;  /* 0x0000006d6e6e7220 */ /* 0x000fc40000410000 */
[C---:B------:R-:W-:Y:S01]  /*3b90*/  FFMA.FTZ R6, R108.reuse, R109, -R111 ;  /* 0x0000006d6c067223 */ /* 0x040fe2000001086f */
[C---:B------:R-:W-:Y:S01]  /*3ba0*/  LOP3.LUT R109, R7.reuse, 0xffff0000, RZ, 0xc0, !PT ;  /* 0xffff0000076d7812 */ /* 0x040fe200078ec0ff */
[----:B------:R-:W-:Y:S01]  /*3bb0*/  FFMA.FTZ R45, R108, R45, R110 ;  /* 0x0000002d6c2d7223 */ /* 0x000fe2000001006e */
[----:B------:R-:W-:-:S03]  /*3bc0*/  IMAD.U32 R108, R7, 0x10000, RZ ;  /* 0x00010000076c7824 */ /* 0x000fc600078e00ff */
[C---:B------:R-:W-:Y:S01]  /*3bd0*/  FMUL.FTZ R7, R109.reuse, R46 ;  /* 0x0000002e6d077220 */ /* 0x040fe20000410000 */
[-C--:B------:R-:W-:Y:S01]  /*3be0*/  FMUL.FTZ R109, R109, R47.reuse ;  /* 0x0000002f6d6d7220 */ /* 0x080fe20000410000 */
[----:B------:R-:W-:Y:S02]  /*3bf0*/  F2FP.BF16.F32.PACK_AB R6, R45, R6 ;  /* 0x000000062d06723e */ /* 0x000fe400000010ff */
[----:B------:R-:W-:Y:S01]  /*3c00*/  FFMA.FTZ R7, R108, R47, -R7 ;  /* 0x0000002f6c077223 */ /* 0x000fe20000010807 */
[----:B------:R-:W-:Y:S01]  /*3c10*/  IMAD.U32 R47, R11, 0x10000, RZ ;  /* 0x000100000b2f7824 */ /* 0x000fe200078e00ff */
[----:B------:R-:W-:Y:S01]  /*3c20*/  LOP3.LUT R11, R4, 0xffff0000, RZ, 0xc0, !PT ;  /* 0xffff0000040b7812 */ /* 0x000fe200078ec0ff */
[----:B------:R-:W-:Y:S01]  /*3c30*/  FFMA.FTZ R46, R108, R46, R109 ;  /* 0x0000002e6c2e7223 */ /* 0x000fe2000001006d */
[----:B------:R-:W-:-:S03]  /*3c40*/  IMAD.U32 R4, R4, 0x10000, RZ ;  /* 0x0001000004047824 */ /* 0x000fc600078e00ff */
[C---:B------:R-:W-:Y:S01]  /*3c50*/  FMUL.FTZ R109, R11.reuse, R15 ;  /* 0x0000000f0b6d7220 */ /* 0x040fe20000410000 */
[----:B------:R-:W-:Y:S01]  /*3c60*/  FMUL.FTZ R108, R11, R47 ;  /* 0x0000002f0b6c7220 */ /* 0x000fe20000410000 */
[----:B------:R-:W-:Y:S02]  /*3c70*/  F2FP.BF16.F32.PACK_AB R7, R46, R7 ;  /* 0x000000072e07723e */ /* 0x000fe400000010ff */
[C---:B------:R-:W-:Y:S01]  /*3c80*/  FFMA.FTZ R109, R4.reuse, R47, -R109 ;  /* 0x0000002f046d7223 */ /* 0x040fe2000001086d */
[----:B------:R-:W-:-:S05]  /*3c90*/  FFMA.FTZ R108, R4, R15, R108 ;  /* 0x0000000f046c7223 */ /* 0x000fca000001006c */
[----:B------:R-:W-:-:S07]  /*3ca0*/  F2FP.BF16.F32.PACK_AB R4, R108, R109 ;  /* 0x0000006d6c04723e */ /* 0x000fce00000010ff */
.L_x_14393:
[----:B------:R-:W-:Y:S05]  /*3cb0*/  BSYNC B3 ;  /* 0x0000000000037941 */ /* 0x000fea0003800000 */
.L_x_14392:
[----:B0-----:R4:W-:Y:S02]  /*3cc0*/  ST.E.128 desc[UR42][R12.64], R4 ;  /* 0x000000040c007985 */ /* 0x0019e4000c101d2a */
.L_x_14391:
[----:B------:R-:W-:Y:S05]  /*3cd0*/  BSYNC B2 ;  /* 0x0000000000027941 */ /* 0x000fea0003800000 */
.L_x_14390:
[----:B------:R-:W-:-:S13]  /*3ce0*/  LOP3.LUT P2, RZ, R23, 0x1, RZ, 0xc0, !PT ;  /* 0x0000000117ff7812 */ /* 0x000fda000784c0ff */
[----:B------:R-:W-:Y:S05]  /*3cf0*/  @P2 BRA `(.L_x_14389) ;  /* 0x0000000000d02947 */ /* 0x000fea0003800000 */
[----:B----4-:R4:W0:Y:S01]  /*3d00*/  LDS.128 R4, [R89] ;  /* 0x0000000059047984 */ /* 0x0108220000000c00 */
        /* <DEDUP_REMOVED lines=19> */
[----:B------:R-:W-:Y:S01]  /*3e40*/  PRMT R44, R101, 0x5432, R44 ;  /* 0x00005432652c7816 */ /* 0x000fe2000000002c */
[C---:B------:R-:W-:Y:S01]  /*3e50*/  FFMA.FTZ R5, R40.reuse, R41, -R5 ;  /* 0x0000002928057223 */ /* 0x040fe20000010805 */
[----:B------:R-:W-:Y:S01]  /*3e60*/  PRMT R15, R113, 0x5410, R45 ;  /* 0x00005410710f7816 */ /* 0x000fe2000000002d */
[----:B------:R-:W-:Y:S01]  /*3e70*/  FFMA.FTZ R40, R40, R42, R43 ;  /* 0x0000002a28287223 */ /* 0x000fe2000001002b */
[----:B------:R-:W-:Y:S01]  /*3e80*/  LOP3.LUT R42, R6, 0xffff0000, RZ, 0xc0, !PT ;  /* 0xffff0000062a7812 */ /* 0x000fe200078ec0ff */
        /* <DEDUP_REMOVED lines=8> */
[----:B------:R-:W-:Y:S01]  /*3f10*/  FFMA.FTZ R6, R41, R43, -R6 ;  /* 0x0000002b29067223 */ /* 0x000fe20000010806 */
[----:B------:R-:W-:Y:S01]  /*3f20*/  LOP3.LUT R43, R7, 0xffff0000, RZ, 0xc0, !PT ;  /* 0xffff0000072b7812 */ /* 0x000fe200078ec0ff */
[----:B------:R-:W-:Y:S01]  /*3f30*/  FFMA.FTZ R41, R41, R45, R42 ;  /* 0x0000002d29297223 */ /* 0x000fe2000001002a */
[----:B------:R-:W-:Y:S02]  /*3f40*/  IMAD.U32 R42, R7, 0x10000, RZ ;  /* 0x00010000072a7824 */ /* 0x000fe400078e00ff */
[C---:B------:R-:W-:Y:S01]  /*3f50*/  IMAD.U32 R7, R4.reuse, 0x10000, RZ ;  /* 0x0001000004077824 */ /* 0x040fe200078e00ff */
[----:B------:R-:W-:Y:S01]  /*3f60*/  LOP3.LUT R4, R4, 0xffff0000, RZ, 0xc0, !PT ;  /* 0xffff000004047812 */ /* 0x000fe200078ec0ff */
[C---:B------:R-:W-:Y:S01]  /*3f70*/  FMUL.FTZ R45, R43.reuse, R44 ;  /* 0x0000002c2b2d7220 */ /* 0x040fe20000410000 */
[----:B------:R-:W-:Y:S01]  /*3f80*/  FMUL.FTZ R43, R43, R15 ;  /* 0x0000000f2b2b7220 */ /* 0x000fe20000410000 */
[----:B------:R-:W-:-:S02]  /*3f90*/  F2FP.BF16.F32.PACK_AB R6, R41, R6 ;  /* 0x000000062906723e */ /* 0x000fc400000010ff */
[----:B------:R-:W-:Y:S01]  /*3fa0*/  FFMA.FTZ R45, R42, R15, -R45 ;  /* 0x0000000f2a2d7223 */ /* 0x000fe2000001082d */
[C---:B------:R-:W-:Y:S01]  /*3fb0*/  FMUL.FTZ R46, R4.reuse, R14 ;  /* 0x0000000e042e7220 */ /* 0x040fe20000410000 */
[-C--:B------:R-:W-:Y:S01]  /*3fc0*/  FMUL.FTZ R15, R4, R11.reuse ;  /* 0x0000000b040f7220 */ /* 0x080fe20000410000 */
[----:B------:R-:W-:Y:S02]  /*3fd0*/  FFMA.FTZ R42, R42, R44, R43 ;  /* 0x0000002c2a2a7223 */ /* 0x000fe4000001002b */
[C---:B------:R-:W-:Y:S01]  /*3fe0*/  FFMA.FTZ R46, R7.reuse, R11, -R46 ;  /* 0x0000000b072e7223 */ /* 0x040fe2000001082e */
[----:B------:R-:W-:Y:S02]  /*3ff0*/  FFMA.FTZ R15, R7, R14, R15 ;  /* 0x0000000e070f7223 */ /* 0x000fe4000001000f */
[----:B------:R-:W-:-:S03]  /*4000*/  F2FP.BF16.F32.PACK_AB R7, R42, R45 ;  /* 0x0000002d2a07723e */ /* 0x000fc600000010ff */
[----:B------:R-:W-:-:S07]  /*4010*/  F2FP.BF16.F32.PACK_AB R4, R15, R46 ;  /* 0x0000002e0f04723e */ /* 0x000fce00000010ff */
.L_x_14395:
[----:B------:R-:W-:Y:S05]  /*4020*/  BSYNC B2 ;  /* 0x0000000000027941 */ /* 0x000fea0003800000 */
.L_x_14394:
[----:B0-----:R0:W-:Y:S02]  /*4030*/  ST.E.128 desc[UR42][R12.64], R4 ;  /* 0x000000040c007985 */ /* 0x0011e4000c101d2a */
.L_x_14389:
[----:B------:R-:W-:Y:S05]  /*4040*/  BSYNC B1 ;  /* 0x0000000000017941 */ /* 0x000fea0003800000 */
.L_x_14388:
[----:B------:R-:W-:-:S03]  /*4050*/  UMOV UR4, 0xffffffff ;  /* 0xffffffff00047882 */ /* 0x000fc60000000000 */
[----:B------:R-:W-:Y:S05]  /*4060*/  BRA.DIV UR4, `(.L_x_14396) ;  /* 0x000001b604947947 */ /* 0x000fea000b800000 */
[----:B-1----:R-:W1:Y:S04]  /*4070*/  SHFL.IDX PT, R97, R97, 0x1, 0x1c1f ;  /* 0x003c1f0061617f89 */ /* 0x002e6800000e0000 */
[----:B---3--:R3:W0:Y:S02]  /*4080*/  SHFL.IDX PT, R14, R96, 0x1, 0x1c1f ;  /* 0x003c1f00600e7f89 */ /* 0x00862400000e0000 */
.L_x_14671:
[----:B------:R-:W-:Y:S05]  /*4090*/  @P4 BRA `(.L_x_14397) ;  /* 0x0000002000244947 */ /* 0x000fea0003800000 */
[----:B------:R-:W-:Y:S04]  /*40a0*/  BSSY B1, `(.L_x_14398) ;  /* 0x0000037000017945 */ /* 0x000fe80003800000 */
[----:B------:R-:W-:Y:S05]  /*40b0*/  @P1 BRA `(.L_x_14399) ;  /* 0x0000000000d41947 */ /* 0x000fea0003800000 */
        /* <DEDUP_REMOVED lines=10> */
[----:B------:R-:W-:Y:S02]  /*4160*/  SHF.R.U32.HI R38, RZ, 0x10, R39 ;  /* 0x00000010ff267819 */ /* 0x000fe40000011627 */
[----:B------:R-:W-:Y:S01]  /*4170*/  PRMT R106, R106, 0x5410, R15 ;  /* 0x000054106a6a7816 */ /* 0x000fe2000000000f */
[----:B------:R-:W-:Y:S01]  /*4180*/  IMAD.U32 R15, R5, 0x10000, RZ ;  /* 0x00010000050f7824 */ /* 0x000fe200078e00ff */
        /* <DEDUP_REMOVED lines=8> */
[----:B------:R-:W-:Y:S01]  /*4210*/  IMAD.U32 R5, R4, 0x10000, RZ ;  /* 0x0001000004057824 */ /* 0x000fe200078e00ff */
[----:B------:R-:W-:Y:S01]  /*4220*/  LOP3.LUT R37, R6, 0xffff0000, RZ, 0xc0, !PT ;  /* 0xffff000006257812 */ /* 0x000fe200078ec0ff */
[CC--:B------:R-:W-:Y:S01]  /*4230*/  FMUL.FTZ R44, R36.reuse, R39.reuse ;  /* 0x00000027242c7220 */ /* 0x0c0fe20000410000 */
[----:B------:R-:W-:Y:S01]  /*4240*/  LOP3.LUT R6, R7, 0xffff0000, RZ, 0xc0, !PT ;  /* 0xffff000007067812 */ /* 0x000fe200078ec0ff */
[-C--:B------:R-:W-:Y:S01]  /*4250*/  FMUL.FTZ R36, R36, R38.reuse ;  /* 0x0000002624247220 */ /* 0x080fe20000410000 */
[----:B------:R-:W-:Y:S01]  /*4260*/  LOP3.LUT R107, R107, 0xffff0000, RZ, 0xc0, !PT ;  /* 0xffff00006b6b7812 */ /* 0x000fe200078ec0ff */
[----:B------:R-:W-:Y:S01]  /*4270*/  FFMA.FTZ R44, R15, R38, -R44 ;  /* 0x000000260f2c7223 */ /* 0x000fe2000001082c */
[----:B------:R-:W-:Y:S01]  /*4280*/  LOP3.LUT R105, R105, 0xffff0000, RZ, 0xc0, !PT ;  /* 0xffff000069697812 */ /* 0x000fe200078ec0ff */
[----:B------:R-:W-:Y:S01]  /*4290*/  FFMA.FTZ R15, R15, R39, R36 ;  /* 0x000000270f0f7223 */ /* 0x000fe20000010024 */
[C---:B------:R-:W-:Y:S01]  /*42a0*/  FMUL.FTZ R36, R37.reuse, R40 ;  /* 0x0000002825247220 */ /* 0x040fe20000410000 */
[----:B------:R-:W-:Y:S01]  /*42b0*/  LOP3.LUT R4, R4, 0xffff0000, RZ, 0xc0, !PT ;  /* 0xffff000004047812 */ /* 0x000fe200078ec0ff */
[----:B------:R-:W-:Y:S01]  /*42c0*/  FMUL.FTZ R46, R37, R42 ;  /* 0x0000002a252e7220 */ /* 0x000fe20000410000 */
[----:B------:R-:W-:-:S02]  /*42d0*/  IMAD.U32 R106, R106, 0x10000, RZ ;  /* 0x000100006a6a7824 */ /* 0x000fc400078e00ff */
[C---:B------:R-:W-:Y:S01]  /*42e0*/  FFMA.FTZ R37, R11.reuse, R42, R36 ;  /* 0x0000002a0b257223 */ /* 0x040fe20000010024 */
[----:B------:R-:W-:Y:S02]  /*42f0*/  IMAD.U32 R104, R104, 0x10000, RZ ;  /* 0x0001000068687824 */ /* 0x000fe400078e00ff */
[----:B------:R-:W-:Y:S01]  /*4300*/  FFMA.FTZ R46, R11, R40, -R46 ;  /* 0x000000280b2e7223 */ /* 0x000fe2000001082e */
[C---:B------:R-:W-:Y:S01]  /*4310*/  FMUL.FTZ R36, R6.reuse, R107 ;  /* 0x0000006b06247220 */ /* 0x040fe20000410000 */
[-C--:B------:R-:W-:Y:S01]  /*4320*/  FMUL.FTZ R38, R6, R105.reuse ;  /* 0x0000006906267220 */ /* 0x080fe20000410000 */
[----:B------:R-:W-:Y:S02]  /*4330*/  IMAD.U32 R7, R7, 0x10000, RZ ;  /* 0x0001000007077824 */ /* 0x000fe400078e00ff */
[C---:B------:R-:W-:Y:S01]  /*4340*/  FMUL.FTZ R6, R4.reuse, R106 ;  /* 0x0000006a04067220 */ /* 0x040fe20000410000 */
[----:B------:R-:W-:Y:S01]  /*4350*/  FMUL.FTZ R11, R4, R104 ;  /* 0x00000068040b7220 */ /* 0x000fe20000410000 */
[----:B------:R-:W-:Y:S01]  /*4360*/  F2FP.BF16.F32.PACK_AB R46, R37, R46 ;  /* 0x0000002e252e723e */ /* 0x000fe200000010ff */
[----:B------:R-:W-:Y:S01]  /*4370*/  FFMA.FTZ R36, R7, R105, -R36 ;  /* 0x0000006907247223 */ /* 0x000fe20000010824 */
[C---:B------:R-:W-:Y:S01]  /*4380*/  FFMA.FTZ R6, R5.reuse, R104, -R6 ;  /* 0x0000006805067223 */ /* 0x040fe20000010806 */
[----:B------:R-:W-:Y:S01]  /*4390*/  FFMA.FTZ R11, R5, R106, R11 ;  /* 0x0000006a050b7223 */ /* 0x000fe2000001000b */
[----:B------:R-:W-:Y:S01]  /*43a0*/  FFMA.FTZ R7, R7, R107, R38 ;  /* 0x0000006b07077223 */ /* 0x000fe20000010026 */
[----:B------:R-:W-:-:S03]  /*43b0*/  F2FP.BF16.F32.PACK_AB R5, R15, R44 ;  /* 0x0000002c0f05723e */ /* 0x000fc600000010ff */
[----:B------:R-:W-:Y:S01]  /*43c0*/  F2FP.BF16.F32.PACK_AB R4, R11, R6 ;  /* 0x000000060b04723e */ /* 0x000fe200000010ff */
[----:B------:R-:W-:Y:S01]  /*43d0*/  IMAD.MOV.U32 R6, RZ, RZ, R46 ;  /* 0x000000ffff067224 */ /* 0x000fe200078e002e */
[----:B------:R-:W-:-:S07]  /*43e0*/  F2FP.BF16.F32.PACK_AB R7, R7, R36 ;  /* 0x000000240707723e */ /* 0x000fce00000010ff */
.L_x_14401:
[----:B------:R-:W-:Y:S05]  /*43f0*/  BSYNC B2 ;  /* 0x0000000000027941 */ /* 0x000fea0003800000 */
.L_x_14400:
[----:B----4-:R0:W-:Y:S02]  /*4400*/  ST.E.128 desc[UR42][R12.64], R4 ;  /* 0x000000040c007985 */ /* 0x0101e4000c101d2a */
.L_x_14399:
[----:B------:R-:W-:Y:S05]  /*4410*/  BSYNC B1 ;  /* 0x0000000000017941 */ /* 0x000fea0003800000 */
.L_x_14398:
[----:B------:R-:W-:-:S13]  /*4420*/  LOP3.LUT P2, RZ, R23, 0x1, RZ, 0xc0, !PT ;  /* 0x0000000117ff7812 */ /* 0x000fda000784c0ff */
[----:B------:R-:W-:Y:S05]  /*4430*/  @P2 BRA `(.L_x_14397) ;  /* 0x0000001c003c2947 */ /* 0x000fea0003800000 */
        /* <DEDUP_REMOVED lines=16> */
[----:B------:R-:W-:Y:S01]  /*4540*/  SHF.L.U32 R36, R103, 0x10, RZ ;  /* 0x0000001067247819 */ /* 0x000fe200000006ff */
[----:B------:R-:W-:Y:S01]  /*4550*/  IMAD.U32 R6, R5, 0x10000, RZ ;  /* 0x0001000005067824 */ /* 0x000fe200078e00ff */
[----:B------:R-:W-:Y:S02]  /*4560*/  PRMT R100, R100, 0x5410, R37 ;  /* 0x0000541064647816 */ /* 0x000fe40000000025 */
[----:B------:R-:W-:Y:S01]  /*4570*/  PRMT R102, R102, 0x5410, R33 ;  /* 0x0000541066667816 */ /* 0x000fe20000000021 */
[C---:B------:R-:W-:Y:S01]  /*4580*/  FMUL.FTZ R40, R14.reuse, R36 ;  /* 0x000000240e287220 */ /* 0x040fe20000410000 */
[----:B------:R-:W-:Y:S01]  /*4590*/  LOP3.LUT R32, R7, 0xffff0000, RZ, 0xc0, !PT ;  /* 0xffff000007207812 */ /* 0x000fe200078ec0ff */
[-C--:B------:R-:W-:Y:S01]  /*45a0*/  FMUL.FTZ R14, R14, R34.reuse ;  /* 0x000000220e0e7220 */ /* 0x080fe20000410000 */
[----:B------:R-:W-:Y:S01]  /*45b0*/  LOP3.LUT R7, R5, 0xffff0000, RZ, 0xc0, !PT ;  /* 0xffff000005077812 */ /* 0x000fe200078ec0ff */
[C---:B------:R-:W-:Y:S01]  /*45c0*/  FFMA.FTZ R40, R11.reuse, R34, -R40 ;  /* 0x000000220b287223 */ /* 0x040fe20000010828 */
[----:B------:R-:W-:Y:S01]  /*45d0*/  LOP3.LUT R35, R102, 0xffff0000, RZ, 0xc0, !PT ;  /* 0xffff000066237812 */ /* 0x000fe200078ec0ff */
[----:B------:R-:W-:Y:S01]  /*45e0*/  IMAD.U32 R5, R4, 0x10000, RZ ;  /* 0x0001000004057824 */ /* 0x000fe200078e00ff */
        /* <DEDUP_REMOVED lines=25> */
.L_x_14403:
[----:B------:R-:W-:Y:S05]  /*4780*/  BSYNC B1 ;  /* 0x0000000000017941 */ /* 0x000fea0003800000 */
.L_x_14402:
[----:B----4-:R0:W-:Y:S01]  /*4790*/  ST.E.128 desc[UR42][R12.64], R4 ;  /* 0x000000040c007985 */ /* 0x0101e2000c101d2a */
[----:B------:R-:W-:Y:S05]  /*47a0*/  BRA `(.L_x_14397) ;  /* 0x0000001800607947 */ /* 0x000fea0003800000 */
.L_x_14379:
[----:B------:R-:W-:-:S05]  /*47b0*/  VIADD R12, R202, 0x40 ;  /* 0x00000040ca0c7836 */ /* 0x000fca0000000000 */
[----:B------:R-:W-:-:S04]  /*47c0*/  ISETP.GE.AND P2, PT, R12, R94, PT ;  /* 0x0000005e0c00720c */ /* 0x000fc80003f46270 */
[----:B------:R-:W-:-:S13]  /*47d0*/  ISETP.GE.OR P2, PT, R16, R88, P2 ;  /* 0x000000581000720c */ /* 0x000fda0001746670 */
[----:B------:R-:W-:Y:S01]  /*47e0*/  @!P2 IADD3 R38, P3, P4, R20, R6, R57 ;  /* 0x000000061426a210 */ /* 0x000fe20007c7e039 */
[----:B------:R-:W0:Y:S03]  /*47f0*/  @!P2 LDC.64 R14, c[0x0][0x3e8] ;  /* 0x0000fa00ff0eab82 */ /* 0x000e260000000a00 */
[----:B------:R-:W-:Y:S02]  /*4800*/  @!P2 IADD3.X R39, R66, R87, R56, P3, P4 ;  /* 0x000000574227a210 */ /* 0x000fe40001fe8438 */
[----:B------:R-:W-:-:S03]  /*4810*/  @!P2 IADD3 R40, P3, P4, R52, R4, R59 ;  /* 0x000000043428a210 */ /* 0x000fc60007c7e03b */
[----:B------:R-:W1:Y:S01]  /*4820*/  @!P2 LDC.64 R12, c[0x0][0x400] ;  /* 0x00010000ff0cab82 */ /* 0x000e620000000a00 */
[----:B------:R-:W-:Y:S02]  /*4830*/  @!P2 IADD3.X R41, R68, R11, R58, P3, P4 ;  /* 0x0000000b4429a210 */ /* 0x000fe40001fe843a */
[----:B------:R-:W-:-:S04]  /*4840*/  ISETP.GE.AND P3, PT, R202, R94, PT ;  /* 0x0000005eca00720c */ /* 0x000fc80003f66270 */
[----:B------:R-:W-:-:S13]  /*4850*/  ISETP.GE.OR P3, PT, R16, R88, P3 ;  /* 0x000000581000720c */ /* 0x000fda0001f66670 */
[----:B------:R-:W2:Y:S01]  /*4860*/  @!P3 LDC.64 R32, c[0x0][0x3e8] ;  /* 0x0000fa00ff20bb82 */ /* 0x000ea20000000a00 */
[----:B------:R-:W-:-:S05]  /*4870*/  @!P3 IADD3 R6, P4, R20, R6, RZ ;  /* 0x000000061406b210 */ /* 0x000fca0007f9e0ff */
[----:B------:R-:W-:Y:S02]  /*4880*/  @!P3 IMAD.X R5, R87, 0x1, R66, P4 ;  /* 0x000000015705b824 */ /* 0x000fe400020e0642 */
[----:B------:R-:W3:Y:S01]  /*4890*/  @!P3 LDC.64 R36, c[0x0][0x400] ;  /* 0x00010000ff24bb82 */ /* 0x000ee20000000a00 */
[----:B--2---:R-:W-:-:S04]  /*48a0*/  @!P3 LEA R32, P4, R6, R32, 0x1 ;  /* 0x000000200620b211 */ /* 0x004fc800078808ff */
[----:B------:R-:W-:Y:S02]  /*48b0*/  @!P3 LEA.HI.X R33, R6, R33, R5, 0x1, P4 ;  /* 0x000000210621b211 */ /* 0x000fe400020f0c05 */
[----:B------:R-:W-:Y:S02]  /*48c0*/  CS2R R6, SRZ ;  /* 0x0000000000067805 */ /* 0x000fe4000001ff00 */
[----:B------:R-:W-:-:S05]  /*48d0*/  @!P3 IADD3 R4, P4, R52, R4, RZ ;  /* 0x000000043404b210 */ /* 0x000fca0007f9e0ff */
[----:B------:R-:W-:Y:S01]  /*48e0*/  @!P3 IMAD.X R11, R11, 0x1, R68, P4 ;  /* 0x000000010b0bb824 */ /* 0x000fe200020e0644 */
[----:B---3--:R-:W-:-:S04]  /*48f0*/  @!P3 LEA R36, P4, R4, R36, 0x1 ;  /* 0x000000240424b211 */ /* 0x008fc800078808ff */
[----:B------:R-:W-:Y:S02]  /*4900*/  @!P3 LEA.HI.X R37, R4, R37, R11, 0x1, P4 ;  /* 0x000000250425b211 */ /* 0x000fe400020f0c0b */
[----:B------:R-:W-:Y:S02]  /*4910*/  CS2R R4, SRZ ;  /* 0x0000000000047805 */ /* 0x000fe4000001ff00 */
[----:B------:R-:W-:-:S04]  /*4920*/  CS2R R34, SRZ ;  /* 0x0000000000227805 */ /* 0x000fc8000001ff00 */
[----:B------:R2:W3:Y:S02]  /*4930*/  @!P3 LDG.E.128 R4, desc[UR42][R32.64] ;  /* 0x0000002a2004b981 */ /* 0x0004e4000c1e1d00 */
[----:B--2---:R-:W-:-:S06]  /*4940*/  CS2R R32, SRZ ;  /* 0x0000000000207805 */ /* 0x004fcc000001ff00 */
[----:B------:R2:W4:Y:S01]  /*4950*/  @!P3 LDG.E.128 R32, desc[UR42][R36.64] ;  /* 0x0000002a2420b981 */ /* 0x000522000c1e1d00 */
[----:B0-----:R-:W-:-:S04]  /*4960*/  @!P2 LEA R14, P3, R38, R14, 0x1 ;  /* 0x0000000e260ea211 */ /* 0x001fc800078608ff */
[----:B------:R-:W-:Y:S02]  /*4970*/  @!P2 LEA.HI.X R15, R38, R15, R39, 0x1, P3 ;  /* 0x0000000f260fa211 */ /* 0x000fe400018f0c27 */
[----:B------:R-:W-:Y:S02]  /*4980*/  CS2R R38, SRZ ;  /* 0x0000000000267805 */ /* 0x000fe4000001ff00 */
[C---:B-1----:R-:W-:Y:S02]  /*4990*/  @!P2 LEA R12, P3, R40.reuse, R12, 0x1 ;  /* 0x0000000c280ca211 */ /* 0x042fe400078608ff */
[----:B--2---:R-:W-:Y:S02]  /*49a0*/  CS2R R36, SRZ ;  /* 0x0000000000247805 */ /* 0x004fe4000001ff00 */
[----:B------:R-:W-:Y:S02]  /*49b0*/  @!P2 LEA.HI.X R13, R40, R13, R41, 0x1, P3 ;  /* 0x0000000d280da211 */ /* 0x000fe400018f0c29 */
[----:B------:R-:W-:-:S02]  /*49c0*/  CS2R R42, SRZ ;  /* 0x00000000002a7805 */ /* 0x000fc4000001ff00 */
[----:B------:R-:W-:Y:S01]  /*49d0*/  CS2R R40, SRZ ;  /* 0x0000000000287805 */ /* 0x000fe2000001ff00 */
[----:B------:R-:W2:Y:S05]  /*49e0*/  @!P2 LDG.E.128 R36, desc[UR42][R14.64] ;  /* 0x0000002a0e24a981 */ /* 0x000eaa000c1e1d00 */
[----:B------:R0:W5:Y:S01]  /*49f0*/  @!P2 LDG.E.128 R40, desc[UR42][R12.64] ;  /* 0x0000002a0c28a981 */ /* 0x000162000c1e1d00 */
[----:B------:R-:W-:Y:S01]  /*4a00*/  UISETP.NE.AND UP0, UPT, UR44, 0x3, UPT ;  /* 0x000000032c00788c */ /* 0x000fe2000bf05270 */
[----:B------:R-:W-:-:S05]  /*4a10*/  ISETP.GE.AND P2, PT, R16, R88, PT ;  /* 0x000000581000720c */ /* 0x000fca0003f46270 */
[----:B------:R-:W-:Y:S01]  /*4a20*/  PLOP3.LUT P3, PT, PT, PT, UP0, 0x80, 0x0 ;  /* 0x000000000000781c */ /* 0x000fe20003f6f008 */
[----:B---3--:R-:W-:Y:S02]  /*4a30*/  IMAD.MOV.U32 R11, RZ, RZ, R6 ;  /* 0x000000ffff0b7224 */ /* 0x008fe400078e0006 */
[----:B------:R-:W-:Y:S02]  /*4a40*/  IMAD.MOV.U32 R44, RZ, RZ, R7 ;  /* 0x000000ffff2c7224 */ /* 0x000fe400078e0007 */
[----:B------:R-:W-:Y:S01]  /*4a50*/  IMAD.MOV.U32 R46, RZ, RZ, R5 ;  /* 0x000000ffff2e7224 */ /* 0x000fe200078e0005 */
[----:B------:R-:W-:Y:S01]  /*4a60*/  PRMT R109, R109, 0x5410, R11 ;  /* 0x000054106d6d7816 */ /* 0x000fe2000000000b */
[----:B------:R-:W-:Y:S01]  /*4a70*/  IMAD.MOV.U32 R45, RZ, RZ, R4 ;  /* 0x000000ffff2d7224 */ /* 0x000fe200078e0004 */
[----:B------:R-:W-:Y:S02]  /*4a80*/  PRMT R110, R44, 0x7610, R110 ;  /* 0x000076102c6e7816 */ /* 0x000fe4000000006e */
[----:B------:R-:W-:-:S02]  /*4a90*/  PRMT R101, R101, 0x5410, R46 ;  /* 0x0000541065657816 */ /* 0x000fc4000000002e */
[----:B------:R-:W-:Y:S01]  /*4aa0*/  PRMT R112, R45, 0x7610, R112 ;  /* 0x000076102d707816 */ /* 0x000fe20000000070 */
[----:B----4-:R-:W-:Y:S02]  /*4ab0*/  IMAD.MOV.U32 R11, RZ, RZ, R34 ;  /* 0x000000ffff0b7224 */ /* 0x010fe400078e0022 */
[----:B0-----:R-:W-:Y:S02]  /*4ac0*/  IMAD.MOV.U32 R12, RZ, RZ, R35 ;  /* 0x000000ffff0c7224 */ /* 0x001fe400078e0023 */
[----:B------:R-:W-:Y:S01]  /*4ad0*/  IMAD.MOV.U32 R13, RZ, RZ, R32 ;  /* 0x000000ffff0d7224 */ /* 0x000fe200078e0020 */
[----:B------:R-:W-:Y:S01]  /*4ae0*/  PRMT R111, R111, 0x5410, R11 ;  /* 0x000054106f6f7816 */ /* 0x000fe2000000000b */
[----:B------:R-:W-:Y:S01]  /*4af0*/  IMAD.MOV.U32 R14, RZ, RZ, R33 ;  /* 0x000000ffff0e7224 */ /* 0x000fe200078e0021 */
[----:B------:R-:W-:Y:S02]  /*4b00*/  PRMT R119, R12, 0x7610, R119 ;  /* 0x000076100c777816 */ /* 0x000fe40000000077 */
[----:B------:R-:W-:-:S02]  /*4b10*/  PRMT R110, R110, 0x5410, R13 ;  /* 0x000054106e6e7816 */ /* 0x000fc4000000000d */
[----:B------:R-:W-:Y:S01]  /*4b20*/  PRMT R101, R14, 0x7610, R101 ;  /* 0x000076100e657816 */ /* 0x000fe20000000065 */
[----:B--2---:R-:W-:Y:S02]  /*4b30*/  IMAD.MOV.U32 R11, RZ, RZ, R38 ;  /* 0x000000ffff0b7224 */ /* 0x004fe400078e0026 */
[----:B------:R-:W-:Y:S02]  /*4b40*/  IMAD.MOV.U32 R12, RZ, RZ, R39 ;  /* 0x000000ffff0c7224 */ /* 0x000fe400078e0027 */
        /* <DEDUP_REMOVED lines=16> */
.L_x_14404:
[----:B------:R-:W-:Y:S01]  /*4c50*/  IMAD R87, R18, 0x8, R19 ;  /* 0x0000000812577824 */ /* 0x000fe200078e0213 */
[----:B------:R-:W-:Y:S01]  /*4c60*/  SHF.L.U32 R95, R206, 0x1f, RZ ;  /* 0x0000001fce5f7819 */ /* 0x000fe200000006ff */
[----:B------:R-:W0:Y:S01]  /*4c70*/  LDC R98, c[0x0][0x2f4] ;  /* 0x0000bd00ff627b82 */ /* 0x000e220000000800 */
[----:B------:R-:W-:Y:S02]  /*4c80*/  BSSY B1, `(.L_x_14405) ;  /* 0x0000003000017945 */ /* 0x000fe40003800000 */
[----:B------:R-:W1:Y:S02]  /*4c90*/  SYNCS.PHASECHK.TRANS64.TRYWAIT P4, [R87+URZ+0x22890], R95 ;  /* 0x0228905f570075a7 */ /* 0x000e64000808017f */
[----:B-1----:R-:W-:Y:S05]  /*4ca0*/  @!P4 BRA `(.L_x_14406) ;  /* 0x000001a800ccc947 */ /* 0x002fea0003800000 */
.L_x_14672:
[----:B------:R-:W-:Y:S05]  /*4cb0*/  BSYNC B1 ;  /* 0x0000000000017941 */ /* 0x000fea0003800000 */
.L_x_14405:
[----:B------:R-:W-:Y:S01]  /*4cc0*/  UMOV UR4, 0xffffffff ;  /* 0xffffffff00047882 */ /* 0x000fe20000000000 */
[----:B0-----:R-:W-:Y:S02]  /*4cd0*/  IMAD.IADD R102, R98, 0x1, -R61 ;  /* 0x0000000162667824 */ /* 0x001fe400078e0a3d */
[----:B------:R-:W-:Y:S05]  /*4ce0*/  BRA.DIV UR4, `(.L_x_14407) ;  /* 0x000001aa04d07947 */ /* 0x000fea000b800000 */
[----:B------:R0:W2:Y:S04]  /*4cf0*/  SHFL.IDX PT, R99, R97, RZ, 0x1c1f ;  /* 0x001c1fff61637589 */ /* 0x0000a800000e0000 */
[----:B------:R0:W3:Y:S02]  /*4d00*/  SHFL.IDX PT, R100, R96, RZ, 0x1c1f ;  /* 0x001c1fff60647589 */ /* 0x0000e400000e0000 */
.L_x_14676:
        /* <DEDUP_REMOVED lines=17> */
[----:B------:R-:W-:-:S04]  /*4e20*/  IMAD R14, R18, 0x1800, R13 ;  /* 0x00001800120e7824 */ /* 0x000fc800078e020d */
[----:B------:R-:W-:Y:S02]  /*4e30*/  IMAD R44, R14, 0x2, R19 ;  /* 0x000000020e2c7824 */ /* 0x000fe400078e0213 */
[----:B------:R-:W2:Y:S04]  /*4e40*/  LDS.128 R12, [R12+0x1c400] ;  /* 0x01c400000c0c7984 */ /* 0x000ea80000000c00 */
[----:B------:R-:W3:Y:S01]  /*4e50*/  LDS.128 R44, [R44+0x1c400] ;  /* 0x01c400002c2c7984 */ /* 0x000ee20000000c00 */
[----:B------:R-:W-:Y:S05]  /*4e60*/  @P2 BRA `(.L_x_14411) ;  /* 0x0000000400702947 */ /* 0x000fea0003800000 */
[----:B------:R-:W-:Y:S01]  /*4e70*/  SHF.R.U32.HI R105, RZ, 0x10, R33 ;  /* 0x00000010ff697819 */ /* 0x000fe20000011621 */
[----:B--2---:R-:W-:Y:S01]  /*4e80*/  IMAD.U32 R106, R13, 0x10000, RZ ;  /* 0x000100000d6a7824 */ /* 0x004fe200078e00ff */
[----:B------:R-:W-:Y:S02]  /*4e90*/  SHF.R.U32.HI R104, RZ, 0x10, R5 ;  /* 0x00000010ff687819 */ /* 0x000fe40000011605 */
[C---:B------:R-:W-:Y:S02]  /*4ea0*/  PRMT R105, R101.reuse, 0x5410, R105 ;  /* 0x0000541065697816 */ /* 0x040fe40000000069 */
[----:B------:R-:W-:Y:S02]  /*4eb0*/  PRMT R104, R101, 0x5432, R104 ;  /* 0x0000543265687816 */ /* 0x000fe40000000068 */
[----:B---3--:R-:W-:Y:S01]  /*4ec0*/  SHF.L.U32 R108, R45, 0x10, RZ ;  /* 0x000000102d6c7819 */ /* 0x008fe200000006ff */
[C---:B------:R-:W-:Y:S01]  /*4ed0*/  IMAD.U32 R101, R105.reuse, 0x10000, RZ ;  /* 0x0001000069657824 */ /* 0x040fe200078e00ff */
[----:B------:R-:W-:Y:S01]  /*4ee0*/  SHF.R.U64 R5, R4, 0x10, R5 ;  /* 0x0000001004057819 */ /* 0x000fe20000001205 */
[----:B------:R-:W-:Y:S01]  /*4ef0*/  IMAD.U32 R103, R104, 0x10000, RZ ;  /* 0x0001000068677824 */ /* 0x000fe200078e00ff */
[----:B------:R-:W-:Y:S01]  /*4f00*/  SHF.R.U64 R4, R32, 0x10, R33 ;  /* 0x0000001020047819 */ /* 0x000fe20000001221 */
[C---:B------:R-:W-:Y:S01]  /*4f10*/  FMUL.FTZ R107, R108.reuse, R101 ;  /* 0x000000656c6b7220 */ /* 0x040fe20000410000 */
[----:B------:R-:W-:Y:S01]  /*4f20*/  LOP3.LUT R32, R105, 0xffff0000, RZ, 0xc0, !PT ;  /* 0xffff000069207812 */ /* 0x000fe200078ec0ff */
[-C--:B------:R-:W-:Y:S01]  /*4f30*/  FMUL.FTZ R108, R108, R103.reuse ;  /* 0x000000676c6c7220 */ /* 0x080fe20000410000 */
[----:B------:R-:W-:Y:S01]  /*4f40*/  LOP3.LUT R33, R45, 0xffff0000, RZ, 0xc0, !PT ;  /* 0xffff00002d217812 */ /* 0x000fe200078ec0ff */
[----:B------:R-:W-:Y:S01]  /*4f50*/  FFMA.FTZ R103, R106, R103, -R107 ;  /* 0x000000676a677223 */ /* 0x000fe2000001086b */
        /* <DEDUP_REMOVED lines=9> */
[C---:B------:R-:W-:Y:S01]  /*4ff0*/  PRMT R105, R110.reuse, 0x5410, R105 ;  /* 0x000054106e697816 */ /* 0x040fe20000000069 */
[C---:B------:R-:W-:Y:S01]  /*5000*/  FFMA.FTZ R32, R13.reuse, R32, R33 ;  /* 0x000000200d207223 */ /* 0x040fe20000010021 */
[----:B------:R-:W-:Y:S01]  /*5010*/  FFMA.FTZ R104, R13, R104, -R106 ;  /* 0x000000680d687223 */ /* 0x000fe2000001086a */
[----:B------:R-:W-:Y:S01]  /*5020*/  IMAD.U32 R33, R45, 0x10000, RZ ;  /* 0x000100002d217824 */ /* 0x000fe200078e00ff */
[----:B------:R-:W-:Y:S01]  /*5030*/  PRMT R4, R110, 0x5432, R4 ;  /* 0x000054326e047816 */ /* 0x000fe20000000004 */
[----:B------:R-:W-:Y:S01]  /*5040*/  IMAD.U32 R13, R105, 0x10000, RZ ;  /* 0x00010000690d7824 */ /* 0x000fe200078e00ff */
[----:B------:R-:W-:Y:S01]  /*5050*/  LOP3.LUT R45, R45, 0xffff0000, RZ, 0xc0, !PT ;  /* 0xffff00002d2d7812 */ /* 0x000fe200078ec0ff */
[C---:B------:R-:W-:Y:S01]  /*5060*/  FMUL.FTZ R107, R108.reuse, R33 ;  /* 0x000000216c6b7220 */ /* 0x040fe20000410000 */
[----:B------:R-:W-:Y:S02]  /*5070*/  IMAD.U32 R106, R15, 0x10000, RZ ;  /* 0x000100000f6a7824 */ /* 0x000fe400078e00ff */
[----:B------:R-:W-:Y:S01]  /*5080*/  FMUL.FTZ R108, R108, R13 ;  /* 0x0000000d6c6c7220 */ /* 0x000fe20000410000 */
[----:B------:R-:W-:-:S02]  /*5090*/  LOP3.LUT R110, R47, 0xffff0000, RZ, 0xc0, !PT ;  /* 0xffff00002f6e7812 */ /* 0x000fc400078ec0ff */
[----:B------:R-:W-:Y:S01]  /*50a0*/  LOP3.LUT R105, R105, 0xffff0000, RZ, 0xc0, !PT ;  /* 0xffff000069697812 */ /* 0x000fe200078ec0ff */
[----:B------:R-:W-:Y:S01]  /*50b0*/  FFMA.FTZ R33, R106, R33, R108 ;  /* 0x000000216a217223 */ /* 0x000fe2000001006c */
[----:B------:R-:W-:Y:S01]  /*50c0*/  PRMT R5, R112, 0x5410, R5 ;  /* 0x0000541070057816 */ /* 0x000fe20000000005 */
[----:B------:R-:W-:Y:S01]  /*50d0*/  FFMA.FTZ R13, R106, R13, -R107 ;  /* 0x0000000d6a0d7223 */ /* 0x000fe2000001086b */
[----:B------:R-:W-:Y:S01]  /*50e0*/  LOP3.LUT R108, R15, 0xffff0000, RZ, 0xc0, !PT ;  /* 0xffff00000f6c7812 */ /* 0x000fe200078ec0ff */
[C---:B------:R-:W-:Y:S01]  /*50f0*/  FMUL.FTZ R15, R110.reuse, R45 ;  /* 0x0000002d6e0f7220 */ /* 0x040fe20000410000 */
[-C--:B------:R-:W-:Y:S01]  /*5100*/  FMUL.FTZ R110, R110, R105.reuse ;  /* 0x000000696e6e7220 */ /* 0x080fe20000410000 */
[----:B------:R-:W-:Y:S01]  /*5110*/  IMAD.U32 R112, R44, 0x10000, RZ ;  /* 0x000100002c707824 */ /* 0x000fe200078e00ff */
[----:B------:R-:W-:Y:S01]  /*5120*/  SHF.R.U64 R6, R6, 0x10, R7 ;  /* 0x0000001006067819 */ /* 0x000fe20000001207 */
[----:B------:R-:W-:Y:S01]  /*5130*/  FFMA.FTZ R106, R108, R105, -R15 ;  /* 0x000000696c6a7223 */ /* 0x000fe2000001080f */
[C---:B------:R-:W-:Y:S01]  /*5140*/  IMAD.U32 R47, R5.reuse, 0x10000, RZ ;  /* 0x00010000052f7824 */ /* 0x040fe200078e00ff */
[----:B------:R-:W-:Y:S01]  /*5150*/  LOP3.LUT R44, R44, 0xffff0000, RZ, 0xc0, !PT ;  /* 0xffff00002c2c7812 */ /* 0x000fe200078ec0ff */
[----:B------:R-:W-:Y:S01]  /*5160*/  FFMA.FTZ R108, R108, R45, R110 ;  /* 0x0000002d6c6c7223 */ /* 0x000fe2000001006e */
[C---:B------:R-:W-:Y:S01]  /*5170*/  LOP3.LUT R7, R4.reuse, 0xffff0000, RZ, 0xc0, !PT ;  /* 0xffff000004077812 */ /* 0x040fe200078ec0ff */
[----:B------:R-:W-:Y:S01]  /*5180*/  IMAD.U32 R45, R4, 0x10000, RZ ;  /* 0x00010000042d7824 */ /* 0x000fe200078e00ff */
[----:B------:R-:W-:Y:S01]  /*5190*/  LOP3.LUT R5, R5, 0xffff0000, RZ, 0xc0, !PT ;  /* 0xffff000005057812 */ /* 0x000fe200078ec0ff */
[----:B------:R-:W-:Y:S01]  /*51a0*/  IMAD.U32 R110, R12, 0x10000, RZ ;  /* 0x000100000c6e7824 */ /* 0x000fe200078e00ff */
[----:B------:R-:W-:Y:S01]  /*51b0*/  SHF.R.U64 R34, R34, 0x10, R35 ;  /* 0x0000001022227819 */ /* 0x000fe20000001223 */
[----:B------:R-:W-:Y:S01]  /*51c0*/  FMUL.FTZ R35, R44, R7 ;  /* 0x000000072c237220 */ /* 0x000fe20000410000 */
[----:B------:R-:W-:Y:S01]  /*51d0*/  LOP3.LUT R12, R12, 0xffff0000, RZ, 0xc0, !PT ;  /* 0xffff00000c0c7812 */ /* 0x000fe200078ec0ff */
[----:B------:R-:W-:Y:S01]  /*51e0*/  FMUL.FTZ R15, R112, R45 ;  /* 0x0000002d700f7220 */ /* 0x000fe20000410000 */
[----:B------:R-:W-:Y:S01]  /*51f0*/  FMUL.FTZ R44, R44, R5 ;  /* 0x000000052c2c7220 */ /* 0x000fe20000410000 */
[----:B------:R-:W-:Y:S01]  /*5200*/  PRMT R34, R111, 0x5432, R34 ;  /* 0x000054326f227816 */ /* 0x000fe20000000022 */
[----:B------:R-:W-:Y:S01]  /*5210*/  FMUL.FTZ R112, R112, R47 ;  /* 0x0000002f70707220 */ /* 0x000fe20000410000 */
[----:B------:R-:W-:Y:S01]  /*5220*/  PRMT R6, R109, 0x5432, R6 ;  /* 0x000054326d067816 */ /* 0x000fe20000000006 */
[C---:B------:R-:W-:Y:S01]  /*5230*/  FFMA.FTZ R4, R12.reuse, R5, -R35 ;  /* 0x000000050c047223 */ /* 0x040fe20000010823 */
[----:B------:R-:W-:Y:S01]  /*5240*/  FFMA.FTZ R12, R12, R7, R44 ;  /* 0x000000070c0c7223 */ /* 0x000fe2000001002c */
[C---:B------:R-:W-:Y:S01]  /*5250*/  FFMA.FTZ R15, R110.reuse, R47, -R15 ;  /* 0x0000002f6e0f7223 */ /* 0x040fe2000001080f */
[----:B------:R-:W-:Y:S01]  /*5260*/  FFMA.FTZ R45, R110, R45, R112 ;  /* 0x0000002d6e2d7223 */ /* 0x000fe20000010070 */
[C---:B------:R-:W-:Y:S01]  /*5270*/  IMAD.U32 R7, R46.reuse, 0x10000, RZ ;  /* 0x000100002e077824 */ /* 0x040fe200078e00ff */
        /* <DEDUP_REMOVED lines=11> */
[----:B------:R-:W-:Y:S01]  /*5330*/  LOP3.LUT R5, R14, 0xffff0000, RZ, 0xc0, !PT ;  /* 0xffff00000e057812 */ /* 0x000fe200078ec0ff */
[C---:B------:R-:W-:Y:S01]  /*5340*/  FMUL.FTZ R14, R47.reuse, R34 ;  /* 0x000000222f0e7220 */ /* 0x040fe20000410000 */
[-C--:B------:R-:W-:Y:S01]  /*5350*/  FMUL.FTZ R47, R47, R6.reuse ;  /* 0x000000062f2f7220 */ /* 0x080fe20000410000 */
[----:B------:R-:W-:Y:S01]  /*5360*/  F2FP.BF16.F32.PACK_AB R106, R106, R13 ;  /* 0x0000000d6a6a723e */ /* 0x000fe200000010ff */
[----:B------:R-:W-:Y:S02]  /*5370*/  IMAD.MOV.U32 R13, RZ, RZ, R103 ;  /* 0x000000ffff0d7224 */ /* 0x000fe400078e0067 */
[C---:B------:R-:W-:Y:S01]  /*5380*/  FFMA.FTZ R6, R5.reuse, R6, -R14 ;  /* 0x0000000605067223 */ /* 0x040fe2000001080e */
        /* <DEDUP_REMOVED lines=8> */
[----:B------:R-:W-:Y:S02]  /*5410*/  F2FP.BF16.F32.PACK_AB R14, R6, R35 ;  /* 0x00000023060e723e */ /* 0x000fe400000010ff */
[----:B------:R-:W-:-:S07]  /*5420*/  F2FP.BF16.F32.PACK_AB R46, R34, R7 ;  /* 0x00000007222e723e */ /* 0x000fce00000010ff */
.L_x_14411:
[----:B------:R-:W-:Y:S05]  /*5430*/  BSYNC B2 ;  /* 0x0000000000027941 */ /* 0x000fea0003800000 */
.L_x_14410:
[----:B------:R-:W-:Y:S01]  /*5440*/  ISETP.GE.AND P4, PT, R11, R98, PT ;  /* 0x000000620b00720c */ /* 0x000fe20003f86270 */
[----:B------:R-:W-:Y:S01]  /*5450*/  IMAD.MOV.U32 R4, RZ, RZ, R100 ;  /* 0x000000ffff047224 */ /* 0x000fe200078e0064 */
[----:B--2---:R4:W-:Y:S01]  /*5460*/  ST.E.128 desc[UR42][R88.64], R12 ;  /* 0x0000000c58007985 */ /* 0x0049e2000c101d2a */
[----:B------:R-:W-:-:S10]  /*5470*/  IMAD.MOV.U32 R5, RZ, RZ, R99 ;  /* 0x000000ffff057224 */ /* 0x000fd400078e0063 */
[----:B------:R-:W-:-:S05]  /*5480*/  @!P4 IMAD.WIDE R4, R11, 0x2, R4 ;  /* 0x000000020b04c825 */ /* 0x000fca00078e0204 */
[----:B---3--:R4:W-:Y:S02]  /*5490*/  @!P4 ST.E.128 desc[UR42][R4.64], R44 ;  /* 0x0000002c0400c985 */ /* 0x0089e4000c101d2a */
.L_x_14409:
[----:B------:R-:W-:Y:S05]  /*54a0*/  BSYNC B1 ;  /* 0x0000000000017941 */ /* 0x000fea0003800000 */
.L_x_14408:
[----:B------:R-:W-:-:S03]  /*54b0*/  UMOV UR4, 0xffffffff ;  /* 0xffffffff00047882 */ /* 0x000fc60000000000 */
[----:B------:R-:W-:Y:S05]  /*54c0*/  BRA.DIV UR4, `(.L_x_14412) ;  /* 0x000001a604247947 */ /* 0x000fea000b800000 */
[----:B0-----:R-:W0:Y:S04]  /*54d0*/  SHFL.IDX PT, R97, R97, 0x1, 0x1c1f ;  /* 0x003c1f0061617f89 */ /* 0x001e2800000e0000 */
[----:B------:R-:W0:Y:S02]  /*54e0*/  SHFL.IDX PT, R96, R96, 0x1, 0x1c1f ;  /* 0x003c1f0060607f89 */ /* 0x000e2400000e0000 */
.L_x_14680:
        /* <DEDUP_REMOVED lines=29> */
[----:B------:R-:W-:Y:S01]  /*56c0*/  SHF.R.U64 R34, R36, 0x10, R37 ;  /* 0x0000001024227819 */ /* 0x000fe20000001225 */
[----:B----4-:R-:W-:Y:S01]  /*56d0*/  IMAD.U32 R47, R15, 0x10000, RZ ;  /* 0x000100000f2f7824 */ /* 0x010fe200078e00ff */
[----:B------:R-:W-:Y:S01]  /*56e0*/  SHF.R.U32.HI R44, RZ, 0x10, R41 ;  /* 0x00000010ff2c7819 */ /* 0x000fe20000011629 */
[----:B0-----:R-:W-:Y:S01]  /*56f0*/  IMAD.U32 R45, R7, 0x10000, RZ ;  /* 0x00010000072d7824 */ /* 0x001fe200078e00ff */
[----:B------:R-:W-:Y:S02]  /*5700*/  SHF.R.U64 R35, R42, 0x10, R43 ;  /* 0x000000102a237819 */ /* 0x000fe4000000122b */
[----:B------:R-:W-:Y:S02]  /*5710*/  SHF.R.U32.HI R37, RZ, 0x10, R37 ;  /* 0x00000010ff257819 */ /* 0x000fe40000011625 */
[----:B------:R-:W-:Y:S02]  /*5720*/  SHF.R.U32.HI R42, RZ, 0x10, R43 ;  /* 0x00000010ff2a7819 */ /* 0x000fe4000001162b */
[----:B------:R-:W-:-:S02]  /*5730*/  SHF.R.U64 R36, R38, 0x10, R39 ;  /* 0x0000001026247819 */ /* 0x000fc40000001227 */
[----:B------:R-:W-:Y:S01]  /*5740*/  SHF.R.U32.HI R38, RZ, 0x10, R39 ;  /* 0x00000010ff267819 */ /* 0x000fe20000011627 */
[----:B------:R-:W-:Y:S01]  /*5750*/  IMAD.U32 R39, R13, 0x10000, RZ ;  /* 0x000100000d277824 */ /* 0x000fe200078e00ff */
[----:B------:R-:W-:Y:S02]  /*5760*/  PRMT R117, R117, 0x5410, R44 ;  /* 0x0000541075757816 */ /* 0x000fe4000000002c */
[----:B------:R-:W-:Y:S02]  /*5770*/  PRMT R118, R118, 0x5410, R37 ;  /* 0x0000541076767816 */ /* 0x000fe40000000025 */
[----:B------:R-:W-:Y:S01]  /*5780*/  PRMT R115, R115, 0x5410, R42 ;  /* 0x0000541073737816 */ /* 0x000fe2000000002a */
[----:B------:R-:W-:Y:S01]  /*5790*/  IMAD.U32 R88, R117, 0x10000, RZ ;  /* 0x0001000075587824 */ /* 0x000fe200078e00ff */
[----:B------:R-:W-:Y:S02]  /*57a0*/  PRMT R111, R111, 0x5410, R38 ;  /* 0x000054106f6f7816 */ /* 0x000fe40000000026 */
[----:B------:R-:W-:Y:S01]  /*57b0*/  SHF.R.U64 R41, R40, 0x10, R41 ;  /* 0x0000001028297819 */ /* 0x000fe20000001229 */
[C---:B------:R-:W-:Y:S01]  /*57c0*/  IMAD.U32 R40, R118.reuse, 0x10000, RZ ;  /* 0x0001000076287824 */ /* 0x040fe200078e00ff */
[----:B------:R-:W-:Y:S01]  /*57d0*/  LOP3.LUT R46, R13, 0xffff0000, RZ, 0xc0, !PT ;  /* 0xffff00000d2e7812 */ /* 0x000fe200078ec0ff */
[----:B------:R-:W-:Y:S01]  /*57e0*/  IMAD.U32 R42, R115, 0x10000, RZ ;  /* 0x00010000732a7824 */ /* 0x000fe200078e00ff */
[----:B------:R-:W-:Y:S01]  /*57f0*/  LOP3.LUT R117, R117, 0xffff0000, RZ, 0xc0, !PT ;  /* 0xffff000075757812 */ /* 0x000fe200078ec0ff */
[----:B------:R-:W-:Y:S01]  /*5800*/  IMAD.U32 R38, R111, 0x10000, RZ ;  /* 0x000100006f267824 */ /* 0x000fe200078e00ff */
[----:B------:R-:W-:Y:S01]  /*5810*/  LOP3.LUT R89, R118, 0xffff0000, RZ, 0xc0, !PT ;  /* 0xffff000076597812 */ /* 0x000fe200078ec0ff */
[----:B---3--:R-:W-:Y:S01]  /*5820*/  FMUL.FTZ R100, R39, R88 ;  /* 0x0000005827647220 */ /* 0x008fe20000410000 */
[----:B------:R-:W-:Y:S01]  /*5830*/  SHF.L.U32 R37, R5, 0x10, RZ ;  /* 0x0000001005257819 */ /* 0x000fe200000006ff */
[----:B------:R-:W-:Y:S01]  /*5840*/  FMUL.FTZ R43, R39, R40 ;  /* 0x00000028272b7220 */ /* 0x000fe20000410000 */
[----:B------:R-:W-:Y:S01]  /*5850*/  PRMT R109, R109, 0x5410, R36 ;  /* 0x000054106d6d7816 */ /* 0x000fe20000000024 */
[----:B------:R-:W-:Y:S01]  /*5860*/  FMUL.FTZ R36, R47, R42 ;  /* 0x0000002a2f247220 */ /* 0x000fe20000410000 */
[----:B------:R-:W-:Y:S01]  /*5870*/  LOP3.LUT R44, R5, 0xffff0000, RZ, 0xc0, !PT ;  /* 0xffff0000052c7812 */ /* 0x000fe200078ec0ff */
[C---:B--2---:R-:W-:Y:S01]  /*5880*/  FMUL.FTZ R99, R46.reuse, R117 ;  /* 0x000000752e637220 */ /* 0x044fe20000410000 */
[----:B------:R-:W-:Y:S01]  /*5890*/  PRMT R113, R113, 0x5410, R34 ;  /* 0x0000541071717816 */ /* 0x000fe20000000022 */
[-C--:B------:R-:W-:Y:S01]  /*58a0*/  FMUL.FTZ R46, R46, R89.reuse ;  /* 0x000000592e2e7220 */ /* 0x080fe20000410000 */
[----:B------:R-:W-:Y:S01]  /*58b0*/  PRMT R116, R116, 0x5410, R41 ;  /* 0x0000541074747816 */ /* 0x000fe20000000029 */
[----:B------:R-:W-:Y:S01]  /*58c0*/  FMUL.FTZ R47, R47, R38 ;  /* 0x000000262f2f7220 */ /* 0x000fe20000410000 */
[C---:B------:R-:W-:Y:S01]  /*58d0*/  FFMA.FTZ R39, R37.reuse, R40, -R100 ;  /* 0x0000002825277223 */ /* 0x040fe20000010864 */
[----:B------:R-:W-:Y:S01]  /*58e0*/  PRMT R114, R114, 0x5410, R35 ;  /* 0x0000541072727816 */ /* 0x000fe20000000023 */
[----:B------:R-:W-:Y:S01]  /*58f0*/  FFMA.FTZ R37, R37, R88, R43 ;  /* 0x0000005825257223 */ /* 0x000fe2000001002b */
[----:B------:R-:W-:Y:S01]  /*5900*/  FFMA.FTZ R35, R45, R38, -R36 ;  /* 0x000000262d237223 */ /* 0x000fe20000010824 */
[----:B------:R-:W-:Y:S01]  /*5910*/  LOP3.LUT R15, R15, 0xffff0000, RZ, 0xc0, !PT ;  /* 0xffff00000f0f7812 */ /* 0x000fe200078ec0ff */
[C---:B------:R-:W-:Y:S01]  /*5920*/  FFMA.FTZ R34, R44.reuse, R89, -R99 ;  /* 0x000000592c227223 */ /* 0x040fe20000010863 */
[----:B------:R-:W-:Y:S01]  /*5930*/  LOP3.LUT R88, R115, 0xffff0000, RZ, 0xc0, !PT ;  /* 0xffff000073587812 */ /* 0x000fe200078ec0ff */
[----:B------:R-:W-:Y:S01]  /*5940*/  FFMA.FTZ R44, R44, R117, R46 ;  /* 0x000000752c2c7223 */ /* 0x000fe2000001002e */
[----:B------:R-:W-:Y:S01]  /*5950*/  LOP3.LUT R36, R111, 0xffff0000, RZ, 0xc0, !PT ;  /* 0xffff00006f247812 */ /* 0x000fe200078ec0ff */
[----:B------:R-:W-:Y:S01]  /*5960*/  FFMA.FTZ R45, R45, R42, R47 ;  /* 0x0000002a2d2d7223 */ /* 0x000fe2000001002f */
[----:B------:R-:W-:Y:S01]  /*5970*/  IMAD.U32 R13, R12, 0x10000, RZ ;  /* 0x000100000c0d7824 */ /* 0x000fe200078e00ff */
[----:B------:R-:W-:Y:S01]  /*5980*/  LOP3.LUT R43, R7, 0xffff0000, RZ, 0xc0, !PT ;  /* 0xffff0000072b7812 */ /* 0x000fe200078ec0ff */
[----:B------:R-:W-:-:S02]  /*5990*/  IMAD.U32 R42, R113, 0x10000, RZ ;  /* 0x00010000712a7824 */ /* 0x000fc400078e00ff */
[C---:B------:R-:W-:Y:S01]  /*59a0*/  FMUL.FTZ R38, R15.reuse, R88 ;  /* 0x000000580f267220 */ /* 0x040fe20000410000 */
[----:B------:R-:W-:Y:S02]  /*59b0*/  IMAD.U32 R46, R116, 0x10000, RZ ;  /* 0x00010000742e7824 */ /* 0x000fe400078e00ff */
[----:B------:R-:W-:Y:S01]  /*59c0*/  FMUL.FTZ R102, R15, R36 ;  /* 0x000000240f667220 */ /* 0x000fe20000410000 */
[----:B------:R-:W-:Y:S01]  /*59d0*/  IMAD.U32 R5, R4, 0x10000, RZ ;  /* 0x0001000004057824 */ /* 0x000fe200078e00ff */
[----:B------:R-:W-:Y:S01]  /*59e0*/  LOP3.LUT R12, R12, 0xffff0000, RZ, 0xc0, !PT ;  /* 0xffff00000c0c7812 */ /* 0x000fe200078ec0ff */
[C---:B------:R-:W-:Y:S01]  /*59f0*/  FMUL.FTZ R100, R13.reuse, R46 ;  /* 0x0000002e0d647220 */ /* 0x040fe20000410000 */
[----:B------:R-:W-:Y:S01]  /*5a00*/  LOP3.LUT R15, R116, 0xffff0000, RZ, 0xc0, !PT ;  /* 0xffff0000740f7812 */ /* 0x000fe200078ec0ff */
[----:B------:R-:W-:Y:S01]  /*5a10*/  FMUL.FTZ R41, R13, R42 ;  /* 0x0000002a0d297220 */ /* 0x000fe20000410000 */
[----:B------:R-:W-:Y:S01]  /*5a20*/  LOP3.LUT R113, R113, 0xffff0000, RZ, 0xc0, !PT ;  /* 0xffff000071717812 */ /* 0x000fe200078ec0ff */
[C---:B------:R-:W-:Y:S01]  /*5a30*/  IMAD.U32 R7, R6.reuse, 0x10000, RZ ;  /* 0x0001000006077824 */ /* 0x040fe200078e00ff */
[----:B------:R-:W-:Y:S01]  /*5a40*/  LOP3.LUT R40, R6, 0xffff0000, RZ, 0xc0, !PT ;  /* 0xffff000006287812 */ /* 0x000fe200078ec0ff */
[----:B------:R-:W-:Y:S01]  /*5a50*/  FFMA.FTZ R36, R43, R36, -R38 ;  /* 0x000000242b247223 */ /* 0x000fe20000010826 */
[----:B------:R-:W-:Y:S01]  /*5a60*/  LOP3.LUT R4, R4, 0xffff0000, RZ, 0xc0, !PT ;  /* 0xffff000004047812 */ /* 0x000fe200078ec0ff */
[----:B------:R-:W-:-:S02]  /*5a70*/  IMAD.U32 R6, R14, 0x10000, RZ ;  /* 0x000100000e067824 */ /* 0x000fc400078e00ff */
[----:B------:R-:W-:Y:S01]  /*5a80*/  FFMA.FTZ R38, R43, R88, R102 ;  /* 0x000000582b267223 */ /* 0x000fe20000010066 */
[C---:B------:R-:W-:Y:S01]  /*5a90*/  FFMA.FTZ R13, R5.reuse, R42, -R100 ;  /* 0x0000002a050d7223 */ /* 0x040fe20000010864 */
[----:B------:R-:W-:Y:S01]  /*5aa0*/  FFMA.FTZ R46, R5, R46, R41 ;  /* 0x0000002e052e7223 */ /* 0x000fe20000010029 */
[----:B------:R-:W-:Y:S01]  /*5ab0*/  LOP3.LUT R14, R14, 0xffff0000, RZ, 0xc0, !PT ;  /* 0xffff00000e0e7812 */ /* 0x000fe200078ec0ff */
[----:B------:R-:W-:Y:S01]  /*5ac0*/  FMUL.FTZ R43, R12, R15 ;  /* 0x0000000f0c2b7220 */ /* 0x000fe20000410000 */
[C---:B------:R-:W-:Y:S01]  /*5ad0*/  IMAD.U32 R5, R109.reuse, 0x10000, RZ ;  /* 0x000100006d057824 */ /* 0x040fe200078e00ff */
[----:B------:R-:W-:Y:S01]  /*5ae0*/  LOP3.LUT R41, R114, 0xffff0000, RZ, 0xc0, !PT ;  /* 0xffff000072297812 */ /* 0x000fe200078ec0ff */
[-C--:B------:R-:W-:Y:S01]  /*5af0*/  FMUL.FTZ R47, R12, R113.reuse ;  /* 0x000000710c2f7220 */ /* 0x080fe20000410000 */
[----:B------:R-:W-:Y:S01]  /*5b00*/  LOP3.LUT R109, R109, 0xffff0000, RZ, 0xc0, !PT ;  /* 0xffff00006d6d7812 */ /* 0x000fe200078ec0ff */
[----:B------:R-:W-:Y:S02]  /*5b10*/  IMAD.U32 R12, R114, 0x10000, RZ ;  /* 0x00010000720c7824 */ /* 0x000fe400078e00ff */
[C---:B------:R-:W-:Y:S01]  /*5b20*/  FFMA.FTZ R42, R4.reuse, R113, -R43 ;  /* 0x00000071042a7223 */ /* 0x040fe2000001082b */
[----:B------:R-:W-:Y:S01]  /*5b30*/  FFMA.FTZ R47, R4, R15, R47 ;  /* 0x0000000f042f7223 */ /* 0x000fe2000001002f */
[----:B------:R-:W-:Y:S01]  /*5b40*/  FMUL.FTZ R43, R14, R41 ;  /* 0x000000290e2b7220 */ /* 0x000fe20000410000 */
        /* <DEDUP_REMOVED lines=16> */
[----:B------:R-:W-:-:S02]  /*5c50*/  F2FP.BF16.F32.PACK_AB R7, R36, R35 ;  /* 0x000000232407723e */ /* 0x000fc400000010ff */
[----:B------:R-:W-:-:S07]  /*5c60*/  F2FP.BF16.F32.PACK_AB R12, R47, R46 ;  /* 0x0000002e2f0c723e */ /* 0x000fce00000010ff */
.L_x_14414:
[----:B------:R-:W-:Y:S05]  /*5c70*/  BSYNC B1 ;  /* 0x0000000000017941 */ /* 0x000fea0003800000 */
.L_x_14413:
        /* <DEDUP_REMOVED lines=8> */
.L_x_14378:
[----:B------:R-:W-:-:S06]  /*5d00*/  UISETP.NE.AND UP0, UPT, UR44, 0x3, UPT ;  /* 0x000000032c00788c */ /* 0x000fcc000bf05270 */
[----:B------:R-:W-:-:S13]  /*5d10*/  PLOP3.LUT P3, PT, PT, PT, UP0, 0x80, 0x0 ;  /* 0x000000000000781c */ /* 0x000fda0003f6f008 */
[----:B------:R-:W-:Y:S05]  /*5d20*/  @!P3 BRA `(.L_x_14415) ;  /* 0x000000000004b947 */ /* 0x000fea0003800000 */
[----:B------:R-:W-:Y:S01]  /*5d30*/  BPT.TRAP 0x1 ;  /* 0x000000040000795c */ /* 0x000fe20000300000 */
.L_x_14415:
[----:B------:R-:W-:Y:S01]  /*5d40*/  IMAD R87, R18, 0x8, R19 ;  /* 0x0000000812577824 */ /* 0x000fe200078e0213 */
[----:B------:R-:W-:Y:S01]  /*5d50*/  SHF.L.U32 R95, R206, 0x1f, RZ ;  /* 0x0000001fce5f7819 */ /* 0x000fe200000006ff */
[----:B------:R-:W-:Y:S01]  /*5d60*/  BSSY B1, `(.L_x_14416) ;  /* 0x0000004000017945 */ /* 0x000fe20003800000 */
[----:B------:R-:W-:Y:S02]  /*5d70*/  SHF.R.S32.HI R92, RZ, 0x1f, R91 ;  /* 0x0000001fff5c7819 */ /* 0x000fe4000001145b */
[----:B------:R-:W0:Y:S02]  /*5d80*/  SYNCS.PHASECHK.TRANS64.TRYWAIT P2, [R87+URZ+0x22890], R95 ;  /* 0x0228905f570075a7 */ /* 0x000e24000804017f */
[----:B0-----:R-:W-:Y:S05]  /*5d90*/  @!P2 BRA `(.L_x_14417) ;  /* 0x0000019c003ca947 */ /* 0x001fea0003800000 */
.L_x_14681:
[----:B------:R-:W-:Y:S05]  /*5da0*/  BSYNC B1 ;  /* 0x0000000000017941 */ /* 0x000fea0003800000 */
.L_x_14416:
        /* <DEDUP_REMOVED lines=25> */
.L_x_14685:
        /* <DEDUP_REMOVED lines=13> */
.L_x_14420:
[----:B------:R-:W-:Y:S05]  /*6010*/  BSYNC B1 ;  /* 0x0000000000017941 */ /* 0x000fea0003800000 */
.L_x_14419:
[----:B------:R-:W-:-:S03]  /*6020*/  UMOV UR4, 0xffffffff ;  /* 0xffffffff00047882 */ /* 0x000fc60000000000 */
[----:B------:R-:W-:Y:S05]  /*6030*/  BRA.DIV UR4, `(.L_x_14421) ;  /* 0x0000019a04f47947 */ /* 0x000fea000b800000 */
[----:B--2-4-:R2:W4:Y:S04]  /*6040*/  SHFL.IDX PT, R5, R33, 0x1, 0x1c1f ;  /* 0x003c1f0021057f89 */ /* 0x01452800000e0000 */
[----:B---3--:R2:W3:Y:S02]  /*6050*/  SHFL.IDX PT, R7, R32, 0x1, 0x1c1f ;  /* 0x003c1f0020077f89 */ /* 0x0084e400000e0000 */
.L_x_14689:
        /* <DEDUP_REMOVED lines=13> */
.L_x_14397:
[----:B------:R-:W-:Y:S05]  /*6130*/  BSYNC B0 ;  /* 0x0000000000007941 */ /* 0x000fea0003800000 */
.L_x_14377:
        /* <DEDUP_REMOVED lines=17> */
.L_x_14423:
[----:B------:R-:W-:Y:S05]  /*6250*/  BSYNC B0 ;  /* 0x0000000000007941 */ /* 0x000fea0003800000 */
.L_x_14422:
[----:B------:R-:W3:Y:S01]  /*6260*/  SYNCS.PHASECHK.TRANS64.TRYWAIT P3, [R87+URZ+0x228b0], R95 ;  /* 0x0228b05f570075a7 */ /* 0x000ee2000806017f */
[----:B------:R-:W-:Y:S04]  /*6270*/  BSSY B0, `(.L_x_14424) ;  /* 0x0000002000007945 */ /* 0x000fe80003800000 */
[----:B---3--:R-:W-:Y:S05]  /*6280*/  @!P3 BRA `(.L_x_14425) ;  /* 0x0000019800acb947 */ /* 0x008fea0003800000 */
.L_x_14690:
[----:B------:R-:W-:Y:S05]  /*6290*/  BSYNC B0 ;  /* 0x0000000000007941 */ /* 0x000fea0003800000 */
.L_x_14424:
[----:B------:R4:W5:Y:S01]  /*62a0*/  LDL R45, [R1+0x24] ;  /* 0x00002400012d7983 */ /* 0x0009620000100800 */
[----:B------:R-:W-:Y:S01]  /*62b0*/  ULDC.64 UR4, c[0x0][0x328] ;  /* 0x0000ca0000047ab9 */ /* 0x000fe20000000a00 */
[----:B------:R-:W-:Y:S02]  /*62c0*/  ULDC.64 UR6, c[0x0][0x318] ;  /* 0x0000c60000067ab9 */ /* 0x000fe40000000a00 */
[----:B------:R4:W5:Y:S04]  /*62d0*/  LDL R44, [R1+0x20] ;  /* 0x00002000012c7983 */ /* 0x0009680000100800 */
[----:B------:R4:W5:Y:S04]  /*62e0*/  LDL R43, [R1+0x1c] ;  /* 0x00001c00012b7983 */ /* 0x0009680000100800 */
[----:B------:R4:W5:Y:S04]  /*62f0*/  LDL R42, [R1+0x18] ;  /* 0x00001800012a7983 */ /* 0x0009680000100800 */
[----:B------:R4:W5:Y:S04]  /*6300*/  LDL R40, [R1+0x10] ;  /* 0x0000100001287983 */ /* 0x0009680000100800 */
[----:B------:R4:W5:Y:S01]  /*6310*/  LDL R38, [R1+0xc] ;  /* 0x00000c0001267983 */ /* 0x0009620000100800 */
        /* <DEDUP_REMOVED lines=17> */
[----:B------:R-:W-:Y:S01]  /*6430*/  IMAD R34, R34, 0x2, R26 ;  /* 0x0000000222227824 */ /* 0x000fe200078e021a */
[----:B------:R-:W-:Y:S01]  /*6440*/  LEA.HI.X R36, R4, UR7, R5, 0x1, P3 ;  /* 0x0000000704247c11 */ /* 0x000fe200098f0c05 */
[----:B------:R4:W0:Y:S01]  /*6450*/  SHFL.IDX PT, R41, R35, RZ, 0x1c1f ;  /* 0x001c1fff23297589 */ /* 0x00082200000e0000 */
[----:B------:R-:W-:Y:S02]  /*6460*/  ISETP.GE.AND P3, PT, R94, 0x1, PT ;  /* 0x000000015e00780c */ /* 0x000fe40003f66270 */
[----:B------:R-:W-:Y:S01]  /*6470*/  LEA R11, R11, R26, 0x1 ;  /* 0x0000001a0b0b7211 */ /* 0x000fe200078e08ff */
[----:B------:R4:W0:Y:S10]  /*6480*/  SHFL.IDX PT, R39, R36, RZ, 0x1c1f ;  /* 0x001c1fff24277589 */ /* 0x00083400000e0000 */
[----:B----4-:R-:W-:Y:S05]  /*6490*/  @!P3 BRA `(.L_x_14427) ;  /* 0x0000000000a4b947 */ /* 0x010fea0003800000 */
[----:B------:R-:W-:Y:S02]  /*64a0*/  ISETP.NE.AND P5, PT, R77, RZ, PT ;  /* 0x000000ff4d00720c */ /* 0x000fe40003fa5270 */
[----:B------:R-:W-:Y:S02]  /*64b0*/  ISETP.NE.AND P4, PT, R78, RZ, PT ;  /* 0x000000ff4e00720c */ /* 0x000fe40003f85270 */
[----:B------:R-:W-:-:S09]  /*64c0*/  PRMT R37, R10, 0x8880, RZ ;  /* 0x000088800a257816 */ /* 0x000fd200000000ff */
[----:B------:R-:W4:Y:S01]  /*64d0*/  @P5 LDS.128 R4, [R34] ;  /* 0x0000000022045984 */ /* 0x000f220000000c00 */
[----:B012---:R-:W-:-:S04]  /*64e0*/  @P5 LEA R32, P3, R16, R41, 0x1 ;  /* 0x0000002910205211 */ /* 0x007fc800078608ff */
[----:B------:R-:W-:Y:S02]  /*64f0*/  @P5 LEA.HI.X R33, R16, R39, R17, 0x1, P3 ;  /* 0x0000002710215211 */ /* 0x000fe400018f0c11 */
[----:B------:R-:W-:-:S04]  /*6500*/  @P4 LEA R14, P3, R2, R41, 0x1 ;  /* 0x00000029020e4211 */ /* 0x000fc800078608ff */
[----:B------:R-:W-:Y:S02]  /*6510*/  @P4 LEA.HI.X R15, R2, R39, R205, 0x1, P3 ;  /* 0x00000027020f4211 */ /* 0x000fe400018f0ccd */
[----:B------:R-:W-:-:S13]  /*6520*/  ISETP.NE.AND P3, PT, R79, RZ, PT ;  /* 0x000000ff4f00720c */ /* 0x000fda0003f65270 */
[----:B------:R-:W-:-:S04]  /*6530*/  @P3 LEA R12, P6, R212, R41, 0x1 ;  /* 0x00000029d40c3211 */ /* 0x000fc800078c08ff */
[----:B-----5:R-:W-:Y:S01]  /*6540*/  @P3 LEA.HI.X R13, R212, R39, R45, 0x1, P6 ;  /* 0x00000027d40d3211 */ /* 0x020fe200030f0c2d */
[----:B----4-:R0:W-:Y:S01]  /*6550*/  @P5 ST.E.128 desc[UR42][R32.64], R4 ;  /* 0x0000000420005985 */ /* 0x0101e2000c101d2a */
[----:B------:R-:W-:-:S03]  /*6560*/  ISETP.NE.AND P5, PT, R80, RZ, PT ;  /* 0x000000ff5000720c */ /* 0x000fc60003fa5270 */
[----:B------:R-:W1:Y:S10]  /*6570*/  @P4 LDS.128 R4, [R11] ;  /* 0x000000000b044984 */ /* 0x000e740000000c00 */
        /* <DEDUP_REMOVED lines=27> */
.L_x_14427:
[----:B------:R-:W-:Y:S05]  /*6730*/  BSYNC B0 ;  /* 0x0000000000007941 */ /* 0x000fea0003800000 */
.L_x_14426:
[----:B------:R-:W-:Y:S01]  /*6740*/  ISETP.GE.AND P3, PT, R94, 0x41, PT ;  /* 0x000000415e00780c */ /* 0x000fe20003f66270 */
[----:B------:R0:W0:Y:S01]  /*6750*/  SHFL.IDX PT, R37, R36, 0x1, 0x1c1f ;  /* 0x003c1f0024257f89 */ /* 0x00002200000e0000 */
[----:B------:R-:W-:Y:S03]  /*6760*/  BSSY B0, `(.L_x_14428) ;  /* 0x000002c000007945 */ /* 0x000fe60003800000 */
[----:B------:R-:W0:Y:S08]  /*6770*/  SHFL.IDX PT, R35, R35, 0x1, 0x1c1f ;  /* 0x003c1f0023237f89 */ /* 0x000e3000000e0000 */
[----:B------:R-:W-:Y:S05]  /*6780*/  @!P3 BRA `(.L_x_14429) ;  /* 0x0000000000a4b947 */ /* 0x000fea0003800000 */
[----:B------:R-:W-:Y:S02]  /*6790*/  ISETP.NE.AND P5, PT, R77, RZ, PT ;  /* 0x000000ff4d00720c */ /* 0x000fe40003fa5270 */
[----:B------:R-:W-:Y:S02]  /*67a0*/  ISETP.NE.AND P4, PT, R78, RZ, PT ;  /* 0x000000ff4e00720c */ /* 0x000fe40003f85270 */
[----:B0-----:R-:W-:-:S09]  /*67b0*/  PRMT R36, R10, 0x8880, RZ ;  /* 0x000088800a247816 */ /* 0x001fd200000000ff */
[----:B----4-:R-:W0:Y:S01]  /*67c0*/  @P5 LDS.128 R4, [R34+0x2000] ;  /* 0x0020000022045984 */ /* 0x010e220000000c00 */
[----:B-12---:R-:W-:-:S04]  /*67d0*/  @P5 LEA R32, P3, R16, R35, 0x1 ;  /* 0x0000002310205211 */ /* 0x006fc800078608ff */
[----:B------:R-:W-:Y:S02]  /*67e0*/  @P5 LEA.HI.X R33, R16, R37, R17, 0x1, P3 ;  /* 0x0000002510215211 */ /* 0x000fe400018f0c11 */
[----:B------:R-:W-:-:S04]  /*67f0*/  @P4 LEA R14, P3, R2, R35, 0x1 ;  /* 0x00000023020e4211 */ /* 0x000fc800078608ff */
[----:B------:R-:W-:Y:S02]  /*6800*/  @P4 LEA.HI.X R15, R2, R37, R205, 0x1, P3 ;  /* 0x00000025020f4211 */ /* 0x000fe400018f0ccd */
[----:B------:R-:W-:-:S13]  /*6810*/  ISETP.NE.AND P3, PT, R79, RZ, PT ;  /* 0x000000ff4f00720c */ /* 0x000fda0003f65270 */
[----:B------:R-:W-:-:S04]  /*6820*/  @P3 LEA R12, P6, R212, R35, 0x1 ;  /* 0x00000023d40c3211 */ /* 0x000fc800078c08ff */
[----:B-----5:R-:W-:Y:S01]  /*6830*/  @P3 LEA.HI.X R13, R212, R37, R45, 0x1, P6 ;  /* 0x00000025d40d3211 */ /* 0x020fe200030f0c2d */
[----:B0-----:R0:W-:Y:S01]  /*6840*/  @P5 ST.E.128 desc[UR42][R32.64], R4 ;  /* 0x0000000420005985 */ /* 0x0011e2000c101d2a */
        /* <DEDUP_REMOVED lines=29> */
.L_x_14429:
[----:B------:R-:W-:Y:S05]  /*6a20*/  BSYNC B0 ;  /* 0x0000000000007941 */ /* 0x000fea0003800000 */
.L_x_14428:
[----:B------:R-:W-:Y:S01]  /*6a30*/  @!PT LDS RZ, [RZ] ;  /* 0x00000000fffff984 */ /* 0x000fe20000000800 */
[----:B------:R-:W-:Y:S01]  /*6a40*/  @!PT LDS RZ, [RZ] ;  /* 0x00000000fffff984 */ /* 0x000fe20000000800 */
[----:B------:R-:W-:Y:S01]  /*6a50*/  @!PT LDS RZ, [RZ] ;  /* 0x00000000fffff984 */ /* 0x000fe20000000800 */
[----:B------:R-:W-:Y:S01]  /*6a60*/  @!PT LDS RZ, [RZ] ;  /* 0x00000000fffff984 */ /* 0x000fe20000000800 */
[----:B------:R1:W-:Y:S06]  /*6a70*/  MEMBAR.ALL.CTA ;  /* 0x0000000000007992 */ /* 0x0003ec0000008000 */
[----:B-1----:R-:W1:Y:S01]  /*6a80*/  FENCE.VIEW.ASYNC.S ;  /* 0x00000000000073c6 */ /* 0x002e620000000000 */
[----:B---3--:R-:W-:Y:S01]  /*6a90*/  @!P2 VIADD R87, R87, 0x228c0 ;  /* 0x000228c05757a836 */ /* 0x008fe20000000000 */
[----:B-1----:R1:W-:Y:S01]  /*6aa0*/  BAR.SYNC.DEFER_BLOCKING R60, 0x80 ;  /* 0x0002003c0000751d */ /* 0x0023e20000010000 */
[----:B------:R-:W-:Y:S01]  /*6ab0*/  LOP3.LUT P3, RZ, R23, 0x2, RZ, 0xc0, !PT ;  /* 0x0000000217ff7812 */ /* 0x000fe2000786c0ff */
[----:B------:R-:W-:-:S02]  /*6ac0*/  VIADD R18, R18, 0x1 ;  /* 0x0000000112127836 */ /* 0x000fc40000000000 */
[----:B------:R-:W-:-:S04]  /*6ad0*/  @!P2 PRMT R87, RZ, 0x654, R87 ;  /* 0x00000654ff57a816 */ /* 0x000fc80000000057 */
[----:B------:R1:W-:Y:S01]  /*6ae0*/  @!P2 SYNCS.ARRIVE.TRANS64.RED.A1T0 RZ, [R87+URZ], RZ ;  /* 0x000000ff57ffa9a7 */ /* 0x0003e2000810043f */
[----:B------:R-:W-:-:S04]  /*6af0*/  ISETP.NE.AND P2, PT, R18, 0x2, PT ;  /* 0x000000021200780c */ /* 0x000fc80003f45270 */
[----:B0---4-:R-:W-:Y:S02]  /*6b00*/  SEL R5, RZ, 0x1, P2 ;  /* 0x00000001ff057807 */ /* 0x011fe40001000000 */
[----:B------:R-:W-:Y:S02]  /*6b10*/  SEL R18, R18, RZ, P2 ;  /* 0x000000ff12127207 */ /* 0x000fe40001000000 */
[----:B------:R-:W-:Y:S01]  /*6b20*/  LOP3.LUT R206, R206, R5, RZ, 0x3c, !PT ;  /* 0x00000005cece7212 */ /* 0x000fe200078e3cff */
[----:B------:R-:W-:Y:S06]  /*6b30*/  @P3 BRA `(.L_x_14430) ;  /* 0xffffffc000d43947 */ /* 0x000fec000383ffff */
[----:B------:R-:W0:Y:S01]  /*6b40*/  S2R R4, SR_TID.X ;  /* 0x0000000000047919 */ /* 0x000e220000002100 */
[----:B------:R-:W-:Y:S02]  /*6b50*/  PLOP3.LUT P0, PT, PT, PT, PT, 0x8, 0x0 ;  /* 0x000000000000781c */ /* 0x000fe40003f0e170 */
[----:B0-----:R-:W-:-:S04]  /*6b60*/  SHF.R.U32.HI R4, RZ, 0x7, R4 ;  /* 0x00000007ff047819 */ /* 0x001fc80000011604 */
[----:B------:R-:W-:-:S13]  /*6b70*/  ISETP.NE.AND P3, PT, R4, 0x1, PT ;  /* 0x000000010400780c */ /* 0x000fda0003f65270 */
[----:B------:R-:W-:Y:S05]  /*6b80*/  @!P3 WARPSYNC.ALL ;  /* 0x000000000000b948 */ /* 0x000fea0003800000 */
[----:B------:R-:W-:Y:S06]  /*6b90*/  @!P3 BAR.ARV 0x9, 0x100 ;  /* 0x024400000000bb1d */ /* 0x000fec0000002000 */
.L_x_14372:
[----:B------:R-:W3:Y:S01]  /*6ba0*/  LDL R5, [R1+0x4] ;  /* 0x0000040001057983 */ /* 0x000ee20000100800 */
[----:B------:R-:W0:Y:S01]  /*6bb0*/  LDC R0, c[0x0][0x448] ;  /* 0x00011200ff007b82 */ /* 0x000e220000000800 */
[----:B------:R-:W-:Y:S01]  /*6bc0*/  IMAD.MOV.U32 R176, RZ, RZ, RZ ;  /* 0x000000ffffb07224 */ /* 0x000fe200078e00ff */
[----:B0-----:R-:W-:-:S13]  /*6bd0*/  ISETP.NE.AND P1, PT, R0, 0x1, PT ;  /* 0x000000010000780c */ /* 0x001fda0003f25270 */
[----:B------:R-:W0:Y:S08]  /*6be0*/  @P1 LDC R3, c[0x0][0x44c] ;  /* 0x00011300ff031b82 */ /* 0x000e300000000800 */
[----:B------:R-:W4:Y:S01]  /*6bf0*/  @P1 LDC R4, c[0x0][0x450] ;  /* 0x00011400ff041b82 */ /* 0x000f220000000800 */
[----:B---3--:R-:W-:-:S04]  /*6c00*/  VIADD R0, R5, 0x7f ;  /* 0x0000007f05007836 */ /* 0x008fc80000000000 */
[----:B0-----:R-:W-:-:S05]  /*6c10*/  @P1 IMAD.HI.U32 R3, R0, R3, RZ ;  /* 0x0000000300031227 */ /* 0x001fca00078e00ff */
[----:B----4-:R-:W-:-:S05]  /*6c20*/  @P1 SHF.R.U32.HI R0, RZ, R4, R3 ;  /* 0x00000004ff001219 */ /* 0x010fca0000011603 */
[----:B------:R-:W-:-:S04]  /*6c30*/  IMAD.IADD R0, R31, 0x1, R0 ;  /* 0x000000011f007824 */ /* 0x000fc800078e0200 */
[----:B------:R-:W-:-:S05]  /*6c40*/  IMAD.HI R0, R0, 0x2aaaaaab, RZ ;  /* 0x2aaaaaab00007827 */ /* 0x000fca00078e02ff */
[----:B------:R-:W-:-:S04]  /*6c50*/  SHF.R.U32.HI R3, RZ, 0x1f, R0 ;  /* 0x0000001fff037819 */ /* 0x000fc80000011600 */
[----:B------:R-:W-:-:S04]  /*6c60*/  LEA.HI.SX32 R3, R0, R3, 0x1c ;  /* 0x0000000300037211 */ /* 0x000fc800078fe2ff */
[----:B------:R-:W-:-:S04]  /*6c70*/  VIMNMX R9, R30, R3, PT ;  /* 0x000000031e097248 */ /* 0x000fc80003fe0100 */
[----:B------:R-:W-:Y:S01]  /*6c80*/  ISETP.GE.AND P1, PT, R9, 0x1, PT ;  /* 0x000000010900780c */ /* 0x000fe20003f26270 */
[----:B------:R-:W-:-:S12]  /*6c90*/  @P0 BRA `(.L_x_14431) ;  /* 0x00000000000c0947 */ /* 0x000fd80003800000 */
[----:B------:R-:W0:Y:S01]  /*6ca0*/  FENCE.VIEW.ASYNC.G ;  /* 0x00000000000073c6 */ /* 0x000e220000000100 */
[----:B------:R-:W-:Y:S05]  /*6cb0*/  WARPSYNC.ALL ;  /* 0x0000000000007948 */ /* 0x000fea0003800000 */
[----:B0-----:R-:W-:Y:S06]  /*6cc0*/  BAR.ARV 0xc, 0x180 ;  /* 0x0306000000007b1d */ /* 0x001fec0000002000 */
.L_x_14431:
[----:B------:R-:W-:Y:S04]  /*6cd0*/  BSSY B0, `(.L_x_14432) ;  /* 0x0000020000007945 */ /* 0x000fe80003800000 */
        /* <DEDUP_REMOVED lines=15> */
[----:B------:R0:W3:Y:S02]  /*6dd0*/  F2I.FTZ.U32.TRUNC.NTZ R5, R4 ;  /* 0x0000000400057305 */ /* 0x0000e4000021f000 */
[----:B0-----:R-:W-:Y:S02]  /*6de0*/  IMAD.MOV.U32 R4, RZ, RZ, RZ ;  /* 0x000000ffff047224 */ /* 0x001fe400078e00ff */
        /* <DEDUP_REMOVED lines=14> */
.L_x_14433:
[----:B------:R-:W-:Y:S05]  /*6ed0*/  BSYNC B0 ;  /* 0x0000000000007941 */ /* 0x000fea0003800000 */
.L_x_14432:
[----:B------:R-:W3:Y:S01]  /*6ee0*/  LDL R0, [R1+0x58] ;  /* 0x0000580001007983 */ /* 0x000ee20000100800 */
        /* <DEDUP_REMOVED lines=28> */
[----:B--2---:R-:W-:Y:S02]  /*70b0*/  CS2R R98, SRZ ;  /* 0x0000000000627805 */ /* 0x004fe4000001ff00 */
        /* <DEDUP_REMOVED lines=26> */
[----:B-----5:R-:W-:Y:S02]  /*7260*/  CS2R R44, SRZ ;  /* 0x00000000002c7805 */ /* 0x020fe4000001ff00 */
        /* <DEDUP_REMOVED lines=23> */
.L_x_14693:
        /* <DEDUP_REMOVED lines=26> */
.L_x_14437:
[----:B------:R-:W-:Y:S05]  /*7580*/  BSYNC B6 ;  /* 0x0000000000067941 */ /* 0x000fea0003800000 */
.L_x_14436:
        /* <DEDUP_REMOVED lines=13> */
.L_x_14441:
[----:B--2---:R2:W3:Y:S02]  /*7660*/  SYNCS.PHASECHK.TRANS64.TRYWAIT P0, [R19+URZ+0x22800], R0 ;  /* 0x02280000130075a7 */ /* 0x0044e4000800017f */
[----:B---3--:R-:W-:Y:S05]  /*7670*/  @!P0 NANOSLEEP.SYNCS 0x989680 ;  /* 0x009896800000895d */ /* 0x008fea0003900000 */
[----:B------:R-:W3:Y:S02]  /*7680*/  @!P0 SYNCS.PHASECHK.TRANS64 P0, [R19+URZ+0x22800], R0 ;  /* 0x02280000130085a7 */ /* 0x000ee4000800007f */
[----:B---3--:R-:W-:Y:S05]  /*7690*/  @!P0 BRA `(.L_x_14441) ;  /* 0xfffffffc00f08947 */ /* 0x008fea000383ffff */
.L_x_14440:
[----:B------:R-:W-:Y:S05]  /*76a0*/  BSYNC B0 ;  /* 0x0000000000007941 */ /* 0x000fea0003800000 */
.L_x_14439:
[----:B------:R-:W-:Y:S05]  /*76b0*/  BRA `(.L_x_14442) ;  /* 0x0000002c00c87947 */ /* 0x000fea0003800000 */
.L_x_14438:
[----:B------:R-:W-:Y:S01]  /*76c0*/  LOP3.LUT P0, RZ, R26, 0x3ff, RZ, 0xc0, !PT ;  /* 0x000003ff1aff7812 */ /* 0x000fe2000780c0ff */
[----:B------:R-:W-:Y:S01]  /*76d0*/  ULDC.64 UR4, c[0x0][0x3f8] ;  /* 0x0000fe0000047ab9 */ /* 0x000fe20000000a00 */
[----:B------:R-:W-:Y:S01]  /*76e0*/  SHF.R.S32.HI R0, RZ, 0x1f, R24 ;  /* 0x0000001fff007819 */ /* 0x000fe20000011418 */
[----:B------:R-:W-:Y:S01]  /*76f0*/  ULDC.64 UR6, c[0x0][0x408] ;  /* 0x0001020000067ab9 */ /* 0x000fe20000000a00 */
[----:B------:R-:W-:Y:S01]  /*7700*/  IMAD.WIDE.U32 R26, R24, UR4, RZ ;  /* 0x00000004181a7c25 */ /* 0x000fe2000f8e00ff */
        /* <DEDUP_REMOVED lines=25> */
.L_x_14444:
[----:B------:R-:W-:Y:S05]  /*78a0*/  BSYNC B6 ;  /* 0x0000000000067941 */ /* 0x000fea0003800000 */
.L_x_14443:
[----:B------:R-:W2:Y:S01]  /*78b0*/  LDL R39, [R1+0x4] ;  /* 0x0000040001277983 */ /* 0x000ea20000100800 */
[----:B------:R-:W-:Y:S01]  /*78c0*/  LEA.HI R33, R33, R28, RZ, 0x2 ;  /* 0x0000001c21217211 */ /* 0x000fe200078f10ff */
[----:B------:R-:W-:Y:S01]  /*78d0*/  ULDC.U8 UR4, c[0x0][0x410] ;  /* 0x0001040000047ab9 */ /* 0x000fe20000000000 */
[----:B------:R-:W-:Y:S01]  /*78e0*/  BSSY B0, `(.L_x_14445) ;  /* 0x00002c7000007945 */ /* 0x000fe20003800000 */
[----:B------:R-:W-:Y:S02]  /*78f0*/  ISETP.NE.AND P0, PT, RZ, UR4, PT ;  /* 0x00000004ff007c0c */ /* 0x000fe4000bf05270 */
[----:B------:R-:W-:Y:S02]  /*7900*/  SHF.R.S32.HI R3, RZ, 0x1f, R33 ;  /* 0x0000001fff037819 */ /* 0x000fe40000011421 */
[----:B------:R-:W-:Y:S02]  /*7910*/  LOP3.LUT R33, R33, 0xfffffffc, RZ, 0xc0, !PT ;  /* 0xfffffffc21217812 */ /* 0x000fe400078ec0ff */
[----:B------:R-:W-:-:S03]  /*7920*/  LEA.HI R3, R3, R202, RZ, 0x3 ;  /* 0x000000ca03037211 */ /* 0x000fc600078f18ff */
[----:B------:R-:W-:Y:S01]  /*7930*/  IMAD.IADD R7, R28, 0x1, -R33 ;  /* 0x000000011c077824 */ /* 0x000fe200078e0a21 */
[----:B------:R-:W-:-:S05]  /*7940*/  LOP3.LUT R3, R3, 0xfffffff8, RZ, 0xc0, !PT ;  /* 0xfffffff803037812 */ /* 0x000fca00078ec0ff */
[C---:B------:R-:W-:Y:S02]  /*7950*/  IMAD.IADD R33, R202.reuse, 0x1, -R3 ;  /* 0x00000001ca217824 */ /* 0x040fe400078e0a03 */
[----:B--2---:R-:W-:Y:S01]  /*7960*/  IMAD.IADD R40, R202, 0x1, R39 ;  /* 0x00000001ca287824 */ /* 0x004fe200078e0227 */
[----:B------:R-:W-:Y:S06]  /*7970*/  @!P0 BRA `(.L_x_14446) ;  /* 0x00000014009c8947 */ /* 0x000fec0003800000 */
[----:B------:R-:W1:Y:S01]  /*7980*/  LDC R35, c[0x0][0x448] ;  /* 0x00011200ff237b82 */ /* 0x000e620000000800 */
[----:B------:R-:W-:Y:S01]  /*7990*/  IMAD R3, R7, 0x40, R40 ;  /* 0x0000004007037824 */ /* 0x000fe200078e0228 */
[----:B------:R-:W-:Y:S01]  /*79a0*/  ULDC.64 UR4, c[0x0][0x3f8] ;  /* 0x0000fe0000047ab9 */ /* 0x000fe20000000a00 */
[----:B------:R-:W-:Y:S01]  /*79b0*/  ULDC.64 UR6, c[0x0][0x408] ;  /* 0x0001020000067ab9 */ /* 0x000fe20000000a00 */
[----:B------:R-:W-:Y:S01]  /*79c0*/  IMAD.MOV.U32 R27, RZ, RZ, R29 ;  /* 0x000000ffff1b7224 */ /* 0x000fe200078e001d */
[----:B------:R-:W-:Y:S01]  /*79d0*/  SHF.R.S32.HI R38, RZ, 0x1f, R207 ;  /* 0x0000001fff267819 */ /* 0x000fe200000114cf */
[----:B------:R-:W-:Y:S01]  /*79e0*/  IMAD.MOV.U32 R25, RZ, RZ, R31 ;  /* 0x000000ffff197224 */ /* 0x000fe200078e001f */
[----:B-1----:R-:W-:-:S13]  /*79f0*/  ISETP.NE.AND P0, PT, R35, 0x1, PT ;  /* 0x000000012300780c */ /* 0x002fda0003f05270 */
[----:B------:R-:W1:Y:S08]  /*7a00*/  @P0 LDC R0, c[0x0][0x44c] ;  /* 0x00011300ff000b82 */ /* 0x000e700000000800 */
[----:B------:R-:W2:Y:S01]  /*7a10*/  @P0 LDC R5, c[0x0][0x450] ;  /* 0x00011400ff050b82 */ /* 0x000ea20000000800 */
        /* <DEDUP_REMOVED lines=23> */
.L_x_14699:
[----:B------:R-:W5:Y:S01]  /*7b90*/  LDL R4, [R1+0x8] ;  /* 0x0000080001047983 */ /* 0x000f620000100800 */
[----:B------:R-:W-:Y:S01]  /*7ba0*/  BSSY B1, `(.L_x_14448) ;  /* 0x000001e000017945 */ /* 0x000fe20003800000 */
[----:B------:R-:W-:Y:S02]  /*7bb0*/  CS2R R24, SRZ ;  /* 0x0000000000187805 */ /* 0x000fe4000001ff00 */
[----:B------:R-:W-:Y:S02]  /*7bc0*/  CS2R R26, SRZ ;  /* 0x00000000001a7805 */ /* 0x000fe4000001ff00 */
[----:B------:R-:W-:Y:S02]  /*7bd0*/  CS2R R20, SRZ ;  /* 0x0000000000147805 */ /* 0x000fe4000001ff00 */
[----:B------:R-:W-:Y:S01]  /*7be0*/  CS2R R28, SRZ ;  /* 0x00000000001c7805 */ /* 0x000fe2000001ff00 */
[----:B-----5:R-:W-:-:S05]  /*7bf0*/  IMAD R35, R4, R35, RZ ;  /* 0x0000002304237224 */ /* 0x020fca00078e02ff */
[----:B------:R-:W-:-:S13]  /*7c00*/  ISETP.GE.AND P0, PT, R40, R35, PT ;  /* 0x000000232800720c */ /* 0x000fda0003f06270 */
[----:B------:R-:W-:Y:S05]  /*7c10*/  @P0 BRA `(.L_x_14449) ;  /* 0x0000000000580947 */ /* 0x000fea0003800000 */
[----:B------:R-:W-:Y:S01]  /*7c20*/  ULDC UR4, c[0x0][0x3f4] ;  /* 0x0000fd0000047ab9 */ /* 0x000fe20000000800 */
[----:B---3--:R-:W-:Y:S01]  /*7c30*/  IMAD.MOV.U32 R4, RZ, RZ, R3 ;  /* 0x000000ffff047224 */ /* 0x008fe200078e0003 */
[----:B------:R-:W-:Y:S01]  /*7c40*/  ISETP.GE.AND P2, PT, R200, UR4, PT ;  /* 0x00000004c8007c0c */ /* 0x000fe2000bf46270 */
[----:B--2---:R-:W-:Y:S01]  /*7c50*/  IMAD.MOV.U32 R5, RZ, RZ, R0 ;  /* 0x000000ffff057224 */ /* 0x004fe200078e0000 */
[----:B------:R-:W-:Y:S02]  /*7c60*/  ISETP.GE.AND P3, PT, R207, UR4, PT ;  /* 0x00000004cf007c0c */ /* 0x000fe4000bf66270 */
[----:B------:R-:W-:Y:S01]  /*7c70*/  CS2R R26, SRZ ;  /* 0x00000000001a7805 */ /* 0x000fe2000001ff00 */
[----:B----4-:R-:W-:-:S08]  /*7c80*/  IMAD.MOV.U32 R9, RZ, RZ, R7 ;  /* 0x000000ffff097224 */ /* 0x010fd000078e0007 */
[----:B------:R-:W-:Y:S02]  /*7c90*/  @!P2 IMAD.WIDE R4, R200, 0x2, R4 ;  /* 0x00000002c804a825 */ /* 0x000fe400078e0204 */
[C---:B------:R-:W-:Y:S02]  /*7ca0*/  @!P3 SHF.L.U64.HI R11, R207.reuse, 0x1, R38 ;  /* 0x00000001cf0bb819 */ /* 0x040fe40000010226 */
[----:B------:R-:W-:Y:S01]  /*7cb0*/  @!P3 IMAD.SHL.U32 R6, R207, 0x2, RZ ;  /* 0x00000002cf06b824 */ /* 0x000fe200078e00ff */
[----:B------:R2:W5:Y:S01]  /*7cc0*/  @!P2 LD.E.64 R26, desc[UR42][R4.64] ;  /* 0x0000002a041aa980 */ /* 0x000562000c101b00 */
[----:B------:R-:W-:Y:S02]  /*7cd0*/  CS2R R28, SRZ ;  /* 0x00000000001c7805 */ /* 0x000fe4000001ff00 */
[----:B------:R-:W-:Y:S02]  /*7ce0*/  CS2R R24, SRZ ;  /* 0x0000000000187805 */ /* 0x000fe4000001ff00 */
[----:B------:R-:W-:-:S02]  /*7cf0*/  CS2R R20, SRZ ;  /* 0x0000000000147805 */ /* 0x000fc4000001ff00 */
[-C--:B--2---:R-:W-:Y:S02]  /*7d00*/  @!P3 IADD3 R4, P0, R3, R6.reuse, RZ ;  /* 0x000000060304b210 */ /* 0x084fe40007f1e0ff */
[----:B0-----:R-:W-:Y:S01]  /*7d10*/  @!P3 IADD3 R6, P1, R8, R6, RZ ;  /* 0x000000060806b210 */ /* 0x001fe20007f3e0ff */
[----:B------:R-:W-:-:S04]  /*7d20*/  @!P2 IMAD.WIDE R8, R200, 0x2, R8 ;  /* 0x00000002c808a825 */ /* 0x000fc800078e0208 */
[--C-:B------:R-:W-:Y:S01]  /*7d30*/  @!P3 IMAD.X R5, R0, 0x1, R11.reuse, P0 ;  /* 0x000000010005b824 */ /* 0x100fe200000e060b */
[----:B------:R0:W5:Y:S01]  /*7d40*/  @!P2 LD.E.64 R28, desc[UR42][R8.64] ;  /* 0x0000002a081ca980 */ /* 0x000162000c101b00 */
[----:B------:R-:W-:-:S03]  /*7d50*/  @!P3 IMAD.X R7, R7, 0x1, R11, P1 ;  /* 0x000000010707b824 */ /* 0x000fc600008e060b */
[----:B------:R0:W5:Y:S04]  /*7d60*/  @!P3 LD.E.64 R24, desc[UR42][R4.64] ;  /* 0x0000002a0418b980 */ /* 0x000168000c101b00 */
[----:B------:R0:W5:Y:S02]  /*7d70*/  @!P3 LD.E.64 R20, desc[UR42][R6.64] ;  /* 0x0000002a0614b980 */ /* 0x000164000c101b00 */
.L_x_14449:
[----:B------:R-:W-:Y:S05]  /*7d80*/  BSYNC B1 ;  /* 0x0000000000017941 */ /* 0x000fea0003800000 */
.L_x_14448:
        /* <DEDUP_REMOVED lines=20> */
.L_x_14705:
[----:B------:R-:W5:Y:S01]  /*7ed0*/  LDL R5, [R1+0x54] ;  /* 0x0000540001057983 */ /* 0x000f620000100800 */
[----:B------:R-:W-:Y:S01]  /*7ee0*/  IADD3 R40, R40, 0x40, RZ ;  /* 0x0000004028287810 */ /* 0x000fe20007ffe0ff */
[----:B------:R-:W-:Y:S01]  /*7ef0*/  BSSY B1, `(.L_x_14451) ;  /* 0x0000021000017945 */ /* 0x000fe20003800000 */
[----:B------:R-:W-:Y:S02]  /*7f00*/  CS2R R12, SRZ ;  /* 0x00000000000c7805 */ /* 0x000fe4000001ff00 */
[----:B0-----:R-:W-:Y:S02]  /*7f10*/  CS2R R10, SRZ ;  /* 0x00000000000a7805 */ /* 0x001fe4000001ff00 */
[----:B------:R-:W-:Y:S02]  /*7f20*/  ISETP.GE.AND P0, PT, R40, R35, PT ;  /* 0x000000232800720c */ /* 0x000fe40003f06270 */
[----:B------:R-:W-:Y:S02]  /*7f30*/  CS2R R14, SRZ ;  /* 0x00000000000e7805 */ /* 0x000fe4000001ff00 */
        /* <DEDUP_REMOVED lines=10> */
[----:B------:R-:W-:Y:S01]  /*7fe0*/  CS2R R12, SRZ ;  /* 0x00000000000c7805 */ /* 0x000fe2000001ff00 */
[----:B-1----:R-:W-:-:S08]  /*7ff0*/  IMAD.MOV.U32 R8, RZ, RZ, R30 ;  /* 0x000000ffff087224 */ /* 0x002fd000078e001e */
        /* <DEDUP_REMOVED lines=16> */
.L_x_14452:
[----:B------:R-:W-:Y:S05]  /*8100*/  BSYNC B1 ;  /* 0x0000000000017941 */ /* 0x000fea0003800000 */
.L_x_14451:
[----:B0---4-:R-:W4:Y:S01]  /*8110*/  LDL R7, [R1+0x38] ;  /* 0x0000380001077983 */ /* 0x011f220000100800 */
[----:B------:R-:W0:Y:S01]  /*8120*/  SYNCS.PHASECHK.TRANS64.TRYWAIT P0, [R19+URZ+0x22800], R36 ;  /* 0x02280024130075a7 */ /* 0x000e22000800017f */
[C---:B--2---:R-:W-:Y:S01]  /*8130*/  IMAD.SHL.U32 R0, R33.reuse, 0x40, RZ ;  /* 0x0000004021007824 */ /* 0x044fe200078e00ff */
[----:B------:R-:W-:Y:S01]  /*8140*/  LOP3.LUT P2, RZ, R33, 0x4, RZ, 0xc0, !PT ;  /* 0x0000000421ff7812 */ /* 0x000fe2000784c0ff */
[----:B-----5:R-:W-:Y:S01]  /*8150*/  IMAD.MOV.U32 R4, RZ, RZ, R8 ;  /* 0x000000ffff047224 */ /* 0x020fe200078e0008 */
[----:B------:R-:W-:Y:S01]  /*8160*/  VIADDMNMX R31, R35, -R39, 0x80, PT ;  /* 0x00000080231f7446 */ /* 0x000fe20003800927 */
[----:B------:R-:W-:Y:S01]  /*8170*/  IMAD.MOV.U32 R5, RZ, RZ, R13 ;  /* 0x000000ffff057224 */ /* 0x000fe200078e000d */
[----:B---3--:R-:W-:Y:S01]  /*8180*/  LOP3.LUT R3, R0, 0x1c0, RZ, 0xc0, !PT ;  /* 0x000001c000037812 */ /* 0x008fe200078ec0ff */
[----:B------:R-:W-:Y:S01]  /*8190*/  IMAD.MOV.U32 R6, RZ, RZ, R10 ;  /* 0x000000ffff067224 */ /* 0x000fe200078e000a */
[----:B------:R-:W-:Y:S01]  /*81a0*/  PRMT R33, R4, 0x7610, R33 ;  /* 0x0000761004217816 */ /* 0x000fe20000000021 */
[----:B------:R-:W-:Y:S01]  /*81b0*/  IMAD.MOV.U32 R4, RZ, RZ, R12 ;  /* 0x000000ffff047224 */ /* 0x000fe200078e000c */
[----:B------:R-:W-:Y:S01]  /*81c0*/  LOP3.LUT R0, R3, 0x18, R16, 0xf8, !PT ;  /* 0x0000001803007812 */ /* 0x000fe200078ef810 */
[----:B------:R-:W-:Y:S01]  /*81d0*/  BSSY B1, `(.L_x_14453) ;  /* 0x0000012000017945 */ /* 0x000fe20003800000 */
[----:B------:R-:W-:-:S02]  /*81e0*/  SHF.R.U32.HI R3, RZ, 0x3, R3 ;  /* 0x00000003ff037819 */ /* 0x000fc40000011603 */
[----:B------:R-:W-:Y:S01]  /*81f0*/  PRMT R47, R5, 0x7610, R47 ;  /* 0x00007610052f7816 */ /* 0x000fe2000000002f */
[----:B------:R-:W-:Y:S01]  /*8200*/  IMAD.MOV.U32 R5, RZ, RZ, R14 ;  /* 0x000000ffff057224 */ /* 0x000fe200078e000e */
[----:B------:R-:W-:Y:S01]  /*8210*/  LOP3.LUT R0, R0, R3, RZ, 0x3c, !PT ;  /* 0x0000000300007212 */ /* 0x000fe200078e3cff */
[----:B------:R-:W-:Y:S01]  /*8220*/  IMAD.MOV.U32 R3, RZ, RZ, R9 ;  /* 0x000000ffff037224 */ /* 0x000fe200078e0009 */
[----:B------:R-:W-:Y:S02]  /*8230*/  PRMT R34, R6, 0x7610, R34 ;  /* 0x0000761006227816 */ /* 0x000fe40000000022 */
[----:B------:R-:W-:Y:S01]  /*8240*/  PRMT R48, R5, 0x7610, R48 ;  /* 0x0000761005307816 */ /* 0x000fe20000000030 */
[----:B------:R-:W-:Y:S01]  /*8250*/  IMAD.MOV.U32 R5, RZ, RZ, R15 ;  /* 0x000000ffff057224 */ /* 0x000fe200078e000f */
[----:B-1----:R-:W-:Y:S01]  /*8260*/  PRMT R30, R3, 0x5410, R4 ;  /* 0x00005410031e7816 */ /* 0x002fe20000000004 */
[----:B------:R-:W-:Y:S01]  /*8270*/  IMAD.MOV.U32 R4, RZ, RZ, R11 ;  /* 0x000000ffff047224 */ /* 0x000fe200078e000b */
[----:B------:R-:W-:-:S04]  /*8280*/  ISETP.GE.AND P1, PT, R202, R31, PT ;  /* 0x0000001fca00720c */ /* 0x000fc80003f26270 */
[----:B------:R-:W-:Y:S01]  /*8290*/  PRMT R45, R45, 0x5410, R4 ;  /* 0x000054102d2d7816 */ /* 0x000fe20000000004 */
[----:B----4-:R-:W-:-:S04]  /*82a0*/  IMAD R0, R7, 0x200, R0 ;  /* 0x0000020007007824 */ /* 0x010fc800078e0200 */
[----:B------:R-:W-:-:S04]  /*82b0*/  IMAD R3, R0, 0x2, R19 ;  /* 0x0000000200037824 */ /* 0x000fc800078e0213 */
[C---:B------:R-:W-:Y:S02]  /*82c0*/  VIADD R4, R3.reuse, 0x18400 ;  /* 0x0001840003047836 */ /* 0x040fe40000000000 */
[----:B------:R-:W-:Y:S01]  /*82d0*/  VIADD R0, R3, 0x18440 ;  /* 0x0001844003007836 */ /* 0x000fe20000000000 */
[----:B0-----:R-:W-:Y:S06]  /*82e0*/  @!P0 BRA `(.L_x_14454) ;  /* 0x0000017c00b48947 */ /* 0x001fec0003800000 */
.L_x_14706:
[----:B------:R-:W-:Y:S05]  /*82f0*/  BSYNC B1 ;  /* 0x0000000000017941 */ /* 0x000fea0003800000 */
.L_x_14453:
        /* <DEDUP_REMOVED lines=12> */
[----:B------:R-:W-:Y:S02]  /*83c0*/  PRMT R39, R41, 0x5410, R39 ;  /* 0x0000541029277816 */ /* 0x000fe40000000027 */
[----:B------:R-:W-:Y:S02]  /*83d0*/  SHF.R.U64 R35, R26, 0x10, R27 ;  /* 0x000000101a237819 */ /* 0x000fe4000000121b */
[----:B------:R-:W-:Y:S01]  /*83e0*/  PRMT R36, R37, 0x5432, R36 ;  /* 0x0000543225247816 */ /* 0x000fe20000000024 */
[----:B------:R-:W-:Y:S01]  /*83f0*/  IMAD.U32 R40, R39, 0x10000, RZ ;  /* 0x0001000027287824 */ /* 0x000fe200078e00ff */
[----:B------:R-:W-:-:S02]  /*8400*/  SHF.R.U64 R38, R28, 0x10, R29 ;  /* 0x000000101c267819 */ /* 0x000fc4000000121d */
[----:B------:R-:W-:Y:S01]  /*8410*/  PRMT R35, R37, 0x5410, R35 ;  /* 0x0000541025237816 */ /* 0x000fe20000000023 */
[C---:B------:R-:W-:Y:S01]  /*8420*/  IMAD.U32 R37, R36.reuse, 0x10000, RZ ;  /* 0x0001000024257824 */ /* 0x040fe200078e00ff */
[----:B------:R-:W-:Y:S02]  /*8430*/  PRMT R38, R41, 0x5432, R38 ;  /* 0x0000543229267816 */ /* 0x000fe40000000026 */
        /* <DEDUP_REMOVED lines=35> */
.L_x_14458:
[----:B------:R-:W-:Y:S05]  /*8670*/  BSYNC B2 ;  /* 0x0000000000027941 */ /* 0x000fea0003800000 */
.L_x_14457:
        /* <DEDUP_REMOVED lines=15> */
[C---:B------:R-:W-:Y:S01]  /*8770*/  IMAD.U32 R24, R7.reuse, 0x10000, RZ ;  /* 0x0001000007187824 */ /* 0x040fe200078e00ff */
[----:B------:R-:W-:Y:S01]  /*8780*/  SHF.L.U32 R20, R6, 0x10, RZ ;  /* 0x0000001006147819 */ /* 0x000fe200000006ff */
[C---:B------:R-:W-:Y:S01]  /*8790*/  IMAD.U32 R6, R4.reuse, 0x10000, RZ ;  /* 0x0001000004067824 */ /* 0x040fe200078e00ff */
[----:B------:R-:W-:Y:S01]  /*87a0*/  LOP3.LUT R25, R7, 0xffff0000, RZ, 0xc0, !PT ;  /* 0xffff000007197812 */ /* 0x000fe200078ec0ff */
[C---:B------:R-:W-:Y:S01]  /*87b0*/  FMUL.FTZ R37, R21.reuse, R36 ;  /* 0x0000002415257220 */ /* 0x040fe20000410000 */
[-C--:B------:R-:W-:Y:S01]  /*87c0*/  FMUL.FTZ R21, R21, R28.reuse ;  /* 0x0000001c15157220 */ /* 0x080fe20000410000 */
[C---:B------:R-:W-:Y:S01]  /*87d0*/  IMAD.U32 R7, R5.reuse, 0x10000, RZ ;  /* 0x0001000005077824 */ /* 0x040fe200078e00ff */
[----:B------:R-:W-:Y:S01]  /*87e0*/  LOP3.LUT R4, R4, 0xffff0000, RZ, 0xc0, !PT ;  /* 0xffff000004047812 */ /* 0x000fe200078ec0ff */
[C---:B------:R-:W-:Y:S01]  /*87f0*/  FFMA.FTZ R37, R20.reuse, R28, -R37 ;  /* 0x0000001c14257223 */ /* 0x040fe20000010825 */
[----:B------:R-:W-:Y:S01]  /*8800*/  FFMA.FTZ R36, R20, R36, R21 ;  /* 0x0000002414247223 */ /* 0x000fe20000010015 */
        /* <DEDUP_REMOVED lines=22> */
.L_x_14456:
[----:B------:R-:W-:Y:S05]  /*8970*/  BSYNC B1 ;  /* 0x0000000000017941 */ /* 0x000fea0003800000 */
.L_x_14455:
        /* <DEDUP_REMOVED lines=54> */
.L_x_14461:
[----:B------:R-:W-:Y:S05]  /*8ce0*/  BSYNC B1 ;  /* 0x0000000000017941 */ /* 0x000fea0003800000 */
.L_x_14460:
[----:B------:R-:W-:Y:S05]  /*8cf0*/  @P1 BRA `(.L_x_14459) ;  /* 0x0000001800141947 */ /* 0x000fea0003800000 */
[----:B-1----:R-:W1:Y:S01]  /*8d00*/  LDS.128 R4, [R0+0x2000] ;  /* 0x0020000000047984 */ /* 0x002e620000000c00 */
[----:B------:R-:W-:Y:S02]  /*8d10*/  SHF.R.U64 R8, R8, 0x10, R9 ;  /* 0x0000001008087819 */ /* 0x000fe40000001209 */
[----:B------:R-:W-:Y:S02]  /*8d20*/  SHF.R.U32.HI R12, RZ, 0x10, R11 ;  /* 0x00000010ff0c7819 */ /* 0x000fe4000001160b */
[----:B------:R-:W-:Y:S02]  /*8d30*/  SHF.R.U32.HI R9, RZ, 0x10, R9 ;  /* 0x00000010ff097819 */ /* 0x000fe40000011609 */
[----:B------:R-:W-:Y:S02]  /*8d40*/  PRMT R12, R45, 0x5432, R12 ;  /* 0x000054322d0c7816 */ /* 0x000fe4000000000c */
[----:B------:R-:W-:Y:S02]  /*8d50*/  PRMT R30, R30, 0x5410, R9 ;  /* 0x000054101e1e7816 */ /* 0x000fe40000000009 */
[----:B------:R-:W-:Y:S01]  /*8d60*/  SHF.R.U64 R3, R10, 0x10, R11 ;  /* 0x000000100a037819 */ /* 0x000fe2000000120b */
[----:B------:R-:W-:Y:S01]  /*8d70*/  IMAD.U32 R13, R12, 0x10000, RZ ;  /* 0x000100000c0d7824 */ /* 0x000fe200078e00ff */
[----:B------:R-:W-:Y:S01]  /*8d80*/  PRMT R33, R33, 0x5410, R8 ;  /* 0x0000541021217816 */ /* 0x000fe20000000008 */
[----:B------:R-:W-:Y:S01]  /*8d90*/  IMAD.U32 R11, R30, 0x10000, RZ ;  /* 0x000100001e0b7824 */ /* 0x000fe200078e00ff */
[----:B------:R-:W-:-:S02]  /*8da0*/  LOP3.LUT R12, R12, 0xffff0000, RZ, 0xc0, !PT ;  /* 0xffff00000c0c7812 */ /* 0x000fc400078ec0ff */
[----:B------:R-:W-:Y:S02]  /*8db0*/  LOP3.LUT R30, R30, 0xffff0000, RZ, 0xc0, !PT ;  /* 0xffff00001e1e7812 */ /* 0x000fe400078ec0ff */
[----:B------:R-:W-:Y:S02]  /*8dc0*/  PRMT R34, R34, 0x5410, R3 ;  /* 0x0000541022227816 */ /* 0x000fe40000000003 */
[C---:B-1----:R-:W-:Y:S01]  /*8dd0*/  LOP3.LUT R9, R6.reuse, 0xffff0000, RZ, 0xc0, !PT ;  /* 0xffff000006097812 */ /* 0x042fe200078ec0ff */
[C---:B------:R-:W-:Y:S01]  /*8de0*/  IMAD.U32 R10, R7.reuse, 0x10000, RZ ;  /* 0x00010000070a7824 */ /* 0x040fe200078e00ff */
[----:B------:R-:W-:Y:S01]  /*8df0*/  LOP3.LUT R7, R7, 0xffff0000, RZ, 0xc0, !PT ;  /* 0xffff000007077812 */ /* 0x000fe200078ec0ff */
[----:B------:R-:W-:Y:S02]  /*8e00*/  IMAD.U32 R8, R6, 0x10000, RZ ;  /* 0x0001000006087824 */ /* 0x000fe400078e00ff */
[C---:B------:R-:W-:Y:S01]  /*8e10*/  FMUL.FTZ R15, R9.reuse, R13 ;  /* 0x0000000d090f7220 */ /* 0x040fe20000410000 */
[----:B------:R-:W-:Y:S01]  /*8e20*/  FMUL.FTZ R14, R9, R11 ;  /* 0x0000000b090e7220 */ /* 0x000fe20000410000 */
[----:B------:R-:W-:Y:S01]  /*8e30*/  FMUL.FTZ R9, R7, R12 ;  /* 0x0000000c07097220 */ /* 0x000fe20000410000 */
[----:B------:R-:W-:-:S02]  /*8e40*/  IMAD.U32 R3, R4, 0x10000, RZ ;  /* 0x0001000004037824 */ /* 0x000fc400078e00ff */
        /* <DEDUP_REMOVED lines=26> */
.L_x_14446:
[----:B------:R-:W1:Y:S01]  /*8ff0*/  LDC R6, c[0x0][0x448] ;  /* 0x00011200ff067b82 */ /* 0x000e620000000800 */
[----:B------:R-:W-:Y:S01]  /*9000*/  IMAD R3, R7, 0x40, R40 ;  /* 0x0000004007037824 */ /* 0x000fe200078e0228 */
[----:B------:R-:W-:Y:S01]  /*9010*/  ULDC.64 UR4, c[0x0][0x3f8] ;  /* 0x0000fe0000047ab9 */ /* 0x000fe20000000a00 */
[----:B------:R-:W-:Y:S01]  /*9020*/  ULDC.64 UR6, c[0x0][0x408] ;  /* 0x0001020000067ab9 */ /* 0x000fe20000000a00 */
[----:B------:R-:W-:Y:S02]  /*9030*/  IMAD.MOV.U32 R27, RZ, RZ, R29 ;  /* 0x000000ffff1b7224 */ /* 0x000fe400078e001d */
        /* <DEDUP_REMOVED lines=23> */
[----:B------:R-:W2:Y:S01]  /*91b0*/  LDL R4, [R1+0x8] ;  /* 0x0000080001047983 */ /* 0x000ea20000100800 */
[----:B------:R-:W1:Y:S03]  /*91c0*/  LDC R39, c[0x0][0x3f4] ;  /* 0x0000fd00ff277b82 */ /* 0x000e660000000800 */
[----:B------:R-:W3:Y:S04]  /*91d0*/  SHFL.IDX PT, R3, R36, RZ, 0x1c1f ;  /* 0x001c1fff24037589 */ /* 0x000ee800000e0000 */
[----:B------:R-:W4:Y:S04]  /*91e0*/  SHFL.IDX PT, R0, R26, RZ, 0x1c1f ;  /* 0x001c1fff1a007589 */ /* 0x000f2800000e0000 */
[----:B------:R-:W5:Y:S01]  /*91f0*/  SHFL.IDX PT, R14, R37, RZ, 0x1c1f ;  /* 0x001c1fff250e7589 */ /* 0x000f6200000e0000 */
[----:B-1----:R-:W-:Y:S01]  /*9200*/  ISETP.GE.AND P0, PT, R16, R39, PT ;  /* 0x000000271000720c */ /* 0x002fe20003f06270 */
[----:B--2---:R-:W-:-:S02]  /*9210*/  IMAD R25, R4, R6, RZ ;  /* 0x0000000604197224 */ /* 0x004fc400078e02ff */
[----:B------:R-:W1:Y:S03]  /*9220*/  SHFL.IDX PT, R4, R24, RZ, 0x1c1f ;  /* 0x001c1fff18047589 */ /* 0x000e6600000e0000 */
[----:B------:R-:W-:-:S13]  /*9230*/  ISETP.GE.OR P1, PT, R40, R25, P0 ;  /* 0x000000192800720c */ /* 0x000fda0000726670 */
[C---:B------:R-:W-:Y:S01]  /*9240*/  @!P1 IMAD.SHL.U32 R5, R16.reuse, 0x2, RZ ;  /* 0x0000000210059824 */ /* 0x040fe200078e00ff */
[----:B------:R-:W-:-:S04]  /*9250*/  @!P1 SHF.L.U64.HI R7, R16, 0x1, R17 ;  /* 0x0000000110079819 */ /* 0x000fc80000010211 */
[----:B---3--:R-:W-:-:S04]  /*9260*/  @!P1 IADD3 R8, P2, R3, R5, RZ ;  /* 0x0000000503089210 */ /* 0x008fc80007f5e0ff */
[----:B----4-:R-:W-:-:S06]  /*9270*/  @!P1 IADD3.X R9, R0, R7, RZ, P2, !PT ;  /* 0x0000000700099210 */ /* 0x010fcc00017fe4ff */
[----:B------:R-:W2:Y:S01]  /*9280*/  @!P1 LD.E.128 R8, desc[UR42][R8.64] ;  /* 0x0000002a08089980 */ /* 0x000ea2000c101d00 */
[----:B-----5:R-:W-:-:S05]  /*9290*/  @!P1 IADD3 R14, P2, R14, R5, RZ ;  /* 0x000000050e0e9210 */ /* 0x020fca0007f5e0ff */
[----:B-1----:R-:W-:Y:S02]  /*92a0*/  @!P1 IMAD.X R5, R4, 0x1, R7, P2 ;  /* 0x0000000104059824 */ /* 0x002fe400010e0607 */
[----:B------:R-:W-:-:S06]  /*92b0*/  @!P1 IMAD.MOV.U32 R4, RZ, RZ, R14 ;  /* 0x000000ffff049224 */ /* 0x000fcc00078e000e */
[----:B------:R-:W3:Y:S01]  /*92c0*/  @!P1 LD.E.128 R4, desc[UR42][R4.64] ;  /* 0x0000002a04049980 */ /* 0x000ee2000c101d00 */
[----:B------:R-:W-:Y:S02]  /*92d0*/  CS2R R20, SRZ ;  /* 0x0000000000147805 */ /* 0x000fe4000001ff00 */
[----:B------:R-:W-:Y:S02]  /*92e0*/  CS2R R34, SRZ ;  /* 0x0000000000227805 */ /* 0x000fe4000001ff00 */
[----:B------:R-:W-:Y:S01]  /*92f0*/  CS2R R28, SRZ ;  /* 0x00000000001c7805 */ /* 0x000fe2000001ff00 */
[----:B------:R-:W1:Y:S01]  /*9300*/  SHFL.IDX PT, R14, R37, 0x1, 0x1c1f ;  /* 0x003c1f00250e7f89 */ /* 0x000e6200000e0000 */
[----:B------:R-:W-:-:S03]  /*9310*/  CS2R R30, SRZ ;  /* 0x00000000001e7805 */ /* 0x000fc6000001ff00 */
[----:B------:R-:W4:Y:S01]  /*9320*/  SHFL.IDX PT, R24, R24, 0x1, 0x1c1f ;  /* 0x003c1f0018187f89 */ /* 0x000f2200000e0000 */
[----:B--2---:R-:W-:Y:S02]  /*9330*/  @!P1 IMAD.MOV.U32 R20, RZ, RZ, R10 ;  /* 0x000000ffff149224 */ /* 0x004fe400078e000a */
[----:B------:R-:W-:Y:S02]  /*9340*/  @!P1 IMAD.MOV.U32 R21, RZ, RZ, R11 ;  /* 0x000000ffff159224 */ /* 0x000fe400078e000b */
[----:B------:R-:W-:Y:S02]  /*9350*/  IMAD.MOV.U32 R0, RZ, RZ, R20 ;  /* 0x000000ffff007224 */ /* 0x000fe400078e0014 */
[----:B------:R-:W-:Y:S02]  /*9360*/  IMAD.MOV.U32 R3, RZ, RZ, R21 ;  /* 0x000000ffff037224 */ /* 0x000fe400078e0015 */
[----:B------:R-:W-:Y:S01]  /*9370*/  @!P1 IMAD.MOV.U32 R28, RZ, RZ, R8 ;  /* 0x000000ffff1c9224 */ /* 0x000fe200078e0008 */
[----:B------:R-:W-:Y:S01]  /*9380*/  PRMT R45, R45, 0x5410, R0 ;  /* 0x000054102d2d7816 */ /* 0x000fe20000000000 */
[----:B------:R-:W-:Y:S01]  /*9390*/  @!P1 IMAD.MOV.U32 R29, RZ, RZ, R9 ;  /* 0x000000ffff1d9224 */ /* 0x000fe200078e0009 */
[----:B------:R-:W2:Y:S01]  /*93a0*/  SHFL.IDX PT, R0, R26, 0x1, 0x1c1f ;  /* 0x003c1f001a007f89 */ /* 0x000ea200000e0000 */
[----:B------:R-:W-:Y:S01]  /*93b0*/  PRMT R48, R48, 0x5410, R3 ;  /* 0x0000541030307816 */ /* 0x000fe20000000003 */
[----:B------:R-:W-:-:S02]  /*93c0*/  IMAD.MOV.U32 R8, RZ, RZ, R28 ;  /* 0x000000ffff087224 */ /* 0x000fc400078e001c */
[----:B---3--:R-:W-:Y:S01]  /*93d0*/  @!P1 IMAD.MOV.U32 R34, RZ, RZ, R4 ;  /* 0x000000ffff229224 */ /* 0x008fe200078e0004 */
[----:B------:R3:W0:Y:S01]  /*93e0*/  SHFL.IDX PT, R3, R36, 0x1, 0x1c1f ;  /* 0x003c1f0024037f89 */ /* 0x00062200000e0000 */
[----:B------:R-:W-:Y:S01]  /*93f0*/  @!P1 IMAD.MOV.U32 R35, RZ, RZ, R5 ;  /* 0x000000ffff239224 */ /* 0x000fe200078e0005 */
[----:B------:R-:W-:Y:S01]  /*9400*/  PRMT R38, R8, 0x7610, R38 ;  /* 0x0000761008267816 */ /* 0x000fe20000000026 */
        /* <DEDUP_REMOVED lines=8> */
[----:B------:R-:W-:Y:S01]  /*9490*/  IMAD.MOV.U32 R5, RZ, RZ, R31 ;  /* 0x000000ffff057224 */ /* 0x000fe200078e001f */
[----:B---3--:R-:W-:Y:S02]  /*94a0*/  PRMT R36, R9, 0x7610, R36 ;  /* 0x0000761009247816 */ /* 0x008fe40000000024 */
[----:B------:R-:W-:Y:S02]  /*94b0*/  CS2R R6, SRZ ;  /* 0x0000000000067805 */ /* 0x000fe4000001ff00 */
[----:B------:R-:W-:Y:S02]  /*94c0*/  PRMT R49, R49, 0x5410, R4 ;  /* 0x0000541031317816 */ /* 0x000fe40000000004 */
[----:B-12-4-:R-:W-:-:S07]  /*94d0*/  PRMT R45, R5, 0x7610, R45 ;  /* 0x00007610052d7816 */ /* 0x016fce000000002d */
.L_x_14716:
        /* <DEDUP_REMOVED lines=18> */
[-C--:B0-----:R-:W-:Y:S02]  /*9600*/  IADD3 R8, P1, R3, R4.reuse, RZ ;  /* 0x0000000403087210 */ /* 0x081fe40007f3e0ff */
[----:B------:R-:W-:-:S03]  /*9610*/  IADD3 R4, P2, R14, R4, RZ ;  /* 0x000000040e047210 */ /* 0x000fc60007f5e0ff */
[--C-:B------:R-:W-:Y:S02]  /*9620*/  IMAD.X R9, R0, 0x1, R5.reuse, P1 ;  /* 0x0000000100097824 */ /* 0x100fe400008e0605 */
[----:B------:R-:W-:-:S04]  /*9630*/  IMAD.X R5, R24, 0x1, R5, P2 ;  /* 0x0000000118057824 */ /* 0x000fc800010e0605 */
[----:B------:R-:W5:Y:S04]  /*9640*/  LD.E.128 R8, desc[UR42][R8.64] ;  /* 0x0000002a08087980 */ /* 0x000f68000c101d00 */
[----:B------:R-:W5:Y:S02]  /*9650*/  LD.E.128 R4, desc[UR42][R4.64] ;  /* 0x0000002a04047980 */ /* 0x000f64000c101d00 */
.L_x_14464:
[----:B------:R-:W-:Y:S05]  /*9660*/  BSYNC B1 ;  /* 0x0000000000017941 */ /* 0x000fea0003800000 */
.L_x_14463:
[----:B------:R-:W2:Y:S01]  /*9670*/  LDL R0, [R1+0x4] ;  /* 0x0000040001007983 */ /* 0x000ea20000100800 */
[----:B------:R-:W1:Y:S01]  /*9680*/  SYNCS.PHASECHK.TRANS64.TRYWAIT P1, [R19+URZ+0x22800], R12 ;  /* 0x0228000c130075a7 */ /* 0x000e62000802017f */
[----:B0----5:R-:W-:Y:S01]  /*9690*/  IMAD.MOV.U32 R3, RZ, RZ, R7 ;  /* 0x000000ffff037224 */ /* 0x021fe200078e0007 */
[----:B------:R-:W-:Y:S01]  /*96a0*/  BSSY B1, `(.L_x_14465) ;  /* 0x0000012000017945 */ /* 0x000fe20003800000 */
[----:B------:R-:W-:Y:S02]  /*96b0*/  VIADD R13, R202, 0x40 ;  /* 0x00000040ca0d7836 */ /* 0x000fe40000000000 */
[----:B------:R-:W-:-:S05]  /*96c0*/  IMAD.MOV.U32 R14, RZ, RZ, R9 ;  /* 0x000000ffff0e7224 */ /* 0x000fca00078e0009 */
[----:B------:R-:W-:Y:S02]  /*96d0*/  PRMT R58, R14, 0x7610, R58 ;  /* 0x000076100e3a7816 */ /* 0x000fe4000000003a */
[----:B--2---:R-:W-:Y:S01]  /*96e0*/  VIADDMNMX R25, R25, -R0, 0x80, PT ;  /* 0x0000008019197446 */ /* 0x004fe20003800900 */
[----:B------:R-:W-:-:S03]  /*96f0*/  IMAD.MOV.U32 R0, RZ, RZ, R6 ;  /* 0x000000ffff007224 */ /* 0x000fc600078e0006 */
[-C--:B------:R-:W-:Y:S02]  /*9700*/  ISETP.GE.OR P2, PT, R202, R25.reuse, P0 ;  /* 0x00000019ca00720c */ /* 0x080fe40000746670 */
[----:B------:R-:W-:Y:S01]  /*9710*/  PRMT R54, R0, 0x5410, R3 ;  /* 0x0000541000367816 */ /* 0x000fe20000000003 */
[----:B------:R-:W-:Y:S01]  /*9720*/  IMAD.MOV.U32 R0, RZ, RZ, R4 ;  /* 0x000000ffff007224 */ /* 0x000fe200078e0004 */
[----:B------:R-:W-:Y:S01]  /*9730*/  ISETP.GE.OR P0, PT, R13, R25, P0 ;  /* 0x000000190d00720c */ /* 0x000fe20000706670 */
[----:B------:R-:W-:Y:S02]  /*9740*/  IMAD.MOV.U32 R3, RZ, RZ, R5 ;  /* 0x000000ffff037224 */ /* 0x000fe400078e0005 */
[----:B------:R-:W-:Y:S01]  /*9750*/  IMAD.MOV.U32 R13, RZ, RZ, R8 ;  /* 0x000000ffff0d7224 */ /* 0x000fe200078e0008 */
[----:B------:R-:W-:Y:S02]  /*9760*/  PRMT R55, R0, 0x7610, R55 ;  /* 0x0000761000377816 */ /* 0x000fe40000000037 */
[----:B------:R-:W-:Y:S01]  /*9770*/  PRMT R56, R3, 0x7610, R56 ;  /* 0x0000761003387816 */ /* 0x000fe20000000038 */
[----:B------:R-:W-:Y:S01]  /*9780*/  IMAD.MOV.U32 R3, RZ, RZ, R11 ;  /* 0x000000ffff037224 */ /* 0x000fe200078e000b */
[----:B------:R-:W-:-:S02]  /*9790*/  PRMT R57, R13, 0x7610, R57 ;  /* 0x000076100d397816 */ /* 0x000fc40000000039 */
[----:B------:R-:W-:Y:S01]  /*97a0*/  MOV R0, R10 ;  /* 0x0000000a00007202 */ /* 0x000fe20000000f00 */
[----:B-1----:R-:W-:Y:S06]  /*97b0*/  @!P1 BRA `(.L_x_14466) ;  /* 0x0000017000049947 */ /* 0x002fec0003800000 */
.L_x_14717:
[----:B------:R-:W-:Y:S05]  /*97c0*/  BSYNC B1 ;  /* 0x0000000000017941 */ /* 0x000fea0003800000 */
.L_x_14465:
[----:B------:R-:W-:Y:S04]  /*97d0*/  BSSY B1, `(.L_x_14467) ;  /* 0x000006b000017945 */ /* 0x000fe80003800000 */
[----:B------:R-:W-:Y:S05]  /*97e0*/  @P2 BRA `(.L_x_14468) ;  /* 0x0000000400a42947 */ /* 0x000fea0003800000 */
[----:B------:R-:W2:Y:S01]  /*97f0*/  LDL R15, [R1+0x38] ;  /* 0x00003800010f7983 */ /* 0x000ea20000100800 */
[----:B------:R-:W-:Y:S01]  /*9800*/  IMAD.SHL.U32 R33, R33, 0x40, RZ ;  /* 0x0000004021217824 */ /* 0x000fe200078e00ff */
[----:B------:R-:W-:Y:S01]  /*9810*/  SHF.R.U64 R43, R34, 0x10, R35 ;  /* 0x00000010222b7819 */ /* 0x000fe20000001223 */
[----:B------:R-:W-:Y:S01]  /*9820*/  IMAD.IADD R13, R16, 0x1, R39 ;  /* 0x00000001100d7824 */ /* 0x000fe200078e0227 */
[----:B------:R-:W-:Y:S02]  /*9830*/  SHF.R.U64 R41, R28, 0x10, R29 ;  /* 0x000000101c297819 */ /* 0x000fe4000000121d */
[----:B------:R-:W-:Y:S02]  /*9840*/  LOP3.LUT R33, R33, 0x1c0, RZ, 0xc0, !PT ;  /* 0x000001c021217812 */ /* 0x000fe400078ec0ff */
[----:B------:R-:W-:Y:S02]  /*9850*/  SHF.R.U64 R40, R20, 0x10, R21 ;  /* 0x0000001014287819 */ /* 0x000fe40000001215 */
[----:B------:R-:W-:-:S02]  /*9860*/  SHF.R.U32.HI R14, RZ, 0x3, R33 ;  /* 0x00000003ff0e7819 */ /* 0x000fc40000011621 */
[C---:B------:R-:W-:Y:S02]  /*9870*/  LOP3.LUT R13, R33.reuse, 0x38, R13, 0xf8, !PT ;  /* 0x00000038210d7812 */ /* 0x040fe400078ef80d */
[----:B0-----:R-:W-:Y:S02]  /*9880*/  LOP3.LUT R12, R33, 0x38, R16, 0xf8, !PT ;  /* 0x00000038210c7812 */ /* 0x001fe400078ef810 */
[-C--:B------:R-:W-:Y:S02]  /*9890*/  LOP3.LUT R13, R13, R14.reuse, RZ, 0x3c, !PT ;  /* 0x0000000e0d0d7212 */ /* 0x080fe400078e3cff */
[----:B------:R-:W-:Y:S02]  /*98a0*/  LOP3.LUT R12, R12, R14, RZ, 0x3c, !PT ;  /* 0x0000000e0c0c7212 */ /* 0x000fe400078e3cff */
[----:B------:R-:W-:Y:S02]  /*98b0*/  SHF.R.U32.HI R47, RZ, 0x10, R31 ;  /* 0x00000010ff2f7819 */ /* 0x000fe4000001161f */
[----:B------:R-:W-:-:S02]  /*98c0*/  PRMT R43, R48, 0x5410, R43 ;  /* 0x00005410302b7816 */ /* 0x000fc4000000002b */
[----:B------:R-:W-:Y:S02]  /*98d0*/  SHF.R.U64 R46, R30, 0x10, R31 ;  /* 0x000000101e2e7819 */ /* 0x000fe4000000121f */
[----:B------:R-:W-:Y:S02]  /*98e0*/  PRMT R38, R38, 0x5410, R41 ;  /* 0x0000541026267816 */ /* 0x000fe40000000029 */
[C---:B------:R-:W-:Y:S02]  /*98f0*/  PRMT R40, R45.reuse, 0x5432, R40 ;  /* 0x000054322d287816 */ /* 0x040fe40000000028 */
[----:B------:R-:W-:Y:S01]  /*9900*/  PRMT R47, R45, 0x5410, R47 ;  /* 0x000054102d2f7816 */ /* 0x000fe2000000002f */
[----:B------:R-:W-:Y:S01]  /*9910*/  IMAD.U32 R45, R43, 0x10000, RZ ;  /* 0x000100002b2d7824 */ /* 0x000fe200078e00ff */
[----:B------:R-:W-:Y:S01]  /*9920*/  PRMT R46, R49, 0x5432, R46 ;  /* 0x00005432312e7816 */ /* 0x000fe2000000002e */
[----:B------:R-:W-:Y:S01]  /*9930*/  IMAD.U32 R41, R38, 0x10000, RZ ;  /* 0x0001000026297824 */ /* 0x000fe200078e00ff */
[----:B------:R-:W-:-:S02]  /*9940*/  SHF.R.U32.HI R44, RZ, 0x10, R35 ;  /* 0x00000010ff2c7819 */ /* 0x000fc40000011623 */
[----:B------:R-:W-:Y:S02]  /*9950*/  SHF.R.U32.HI R29, RZ, 0x10, R29 ;  /* 0x00000010ff1d7819 */ /* 0x000fe4000001161d */
[----:B------:R-:W-:Y:S02]  /*9960*/  PRMT R44, R50, 0x5432, R44 ;  /* 0x00005432322c7816 */ /* 0x000fe4000000002c */
[----:B------:R-:W-:Y:S02]  /*9970*/  LOP3.LUT R43, R43, 0xffff0000, RZ, 0xc0, !PT ;  /* 0xffff00002b2b7812 */ /* 0x000fe400078ec0ff */
[----:B------:R-:W-:Y:S02]  /*9980*/  SHF.R.U32.HI R42, RZ, 0x10, R21 ;  /* 0x00000010ff2a7819 */ /* 0x000fe40000011615 */
[----:B------:R-:W-:Y:S02]  /*9990*/  PRMT R36, R36, 0x5410, R29 ;  /* 0x0000541024247816 */ /* 0x000fe4000000001d */
[----:B------:R-:W-:Y:S01]  /*99a0*/  PRMT R42, R48, 0x5432, R42 ;  /* 0x00005432302a7816 */ /* 0x000fe2000000002a */
        /* <DEDUP_REMOVED lines=16> */
[----:B------:R-:W-:Y:S01]  /*9ab0*/  LOP3.LUT R41, R38, 0xffff0000, RZ, 0xc0, !PT ;  /* 0xffff000026297812 */ /* 0x000fe200078ec0ff */
[----:B------:R-:W-:Y:S01]  /*9ac0*/  FFMA.FTZ R51, R20, R45, R51 ;  /* 0x0000002d14337223 */ /* 0x000fe20000010033 */
[----:B------:R-:W-:Y:S01]  /*9ad0*/  FMUL.FTZ R53, R24, R43 ;  /* 0x0000002b18357220 */ /* 0x000fe20000410000 */
[----:B------:R-:W-:Y:S02]  /*9ae0*/  IMAD.U32 R20, R36, 0x10000, RZ ;  /* 0x0001000024147824 */ /* 0x000fe400078e00ff */
[----:B------:R-:W-:Y:S01]  /*9af0*/  FMUL.FTZ R50, R31, R30 ;  /* 0x0000001e1f327220 */ /* 0x000fe20000410000 */
[-C--:B------:R-:W-:Y:S01]  /*9b00*/  FMUL.FTZ R45, R24, R41.reuse ;  /* 0x00000029182d7220 */ /* 0x080fe20000410000 */
[----:B------:R-:W-:Y:S02]  /*9b10*/  IMAD.U32 R21, R13, 0x10000, RZ ;  /* 0x000100000d157824 */ /* 0x000fe400078e00ff */
[----:B------:R-:W-:Y:S01]  /*9b20*/  FFMA.FTZ R38, R12, R41, -R53 ;  /* 0x000000290c267223 */ /* 0x000fe20000010835 */
[----:B------:R-:W-:-:S02]  /*9b30*/  IMAD.U32 R35, R27, 0x10000, RZ ;  /* 0x000100001b237824 */ /* 0x000fc400078e00ff */
[----:B------:R-:W-:Y:S01]  /*9b40*/  FFMA.FTZ R48, R12, R43, R45 ;  /* 0x0000002b0c307223 */ /* 0x000fe2000001002d */
[----:B------:R-:W-:Y:S02]  /*9b50*/  IMAD.U32 R24, R47, 0x10000, RZ ;  /* 0x000100002f187824 */ /* 0x000fe400078e00ff */
[-C--:B------:R-:W-:Y:S01]  /*9b60*/  FMUL.FTZ R31, R31, R20.reuse ;  /* 0x000000141f1f7220 */ /* 0x080fe20000410000 */
[----:B------:R-:W-:Y:S02]  /*9b70*/  IMAD.U32 R12, R42, 0x10000, RZ ;  /* 0x000100002a0c7824 */ /* 0x000fe400078e00ff */
[----:B------:R-:W-:Y:S01]  /*9b80*/  FFMA.FTZ R50, R21, R20, -R50 ;  /* 0x0000001415327223 */ /* 0x000fe20000010832 */
[----:B------:R-:W-:Y:S02]  /*9b90*/  IMAD.U32 R29, R15, 0x10000, RZ ;  /* 0x000100000f1d7824 */ /* 0x000fe400078e00ff */
[----:B------:R-:W-:Y:S01]  /*9ba0*/  FFMA.FTZ R30, R21, R30, R31 ;  /* 0x0000001e151e7223 */ /* 0x000fe2000001001f */
[C---:B------:R-:W-:Y:S01]  /*9bb0*/  FMUL.FTZ R20, R35.reuse, R24 ;  /* 0x0000001823147220 */ /* 0x040fe20000410000 */
[----:B------:R-:W-:Y:S01]  /*9bc0*/  LOP3.LUT R44, R44, 0xffff0000, RZ, 0xc0, !PT ;  /* 0xffff00002c2c7812 */ /* 0x000fe200078ec0ff */
[-C--:B------:R-:W-:Y:S01]  /*9bd0*/  FMUL.FTZ R52, R35, R12.reuse ;  /* 0x0000000c23347220 */ /* 0x080fe20000410000 */
[----:B------:R-:W-:Y:S01]  /*9be0*/  IMAD.U32 R34, R26, 0x10000, RZ ;  /* 0x000100001a227824 */ /* 0x000fe200078e00ff */
[----:B------:R-:W-:Y:S01]  /*9bf0*/  LOP3.LUT R36, R36, 0xffff0000, RZ, 0xc0, !PT ;  /* 0xffff000024247812 */ /* 0x000fe200078ec0ff */
[----:B------:R-:W-:Y:S01]  /*9c00*/  IMAD.U32 R31, R46, 0x10000, RZ ;  /* 0x000100002e1f7824 */ /* 0x000fe200078e00ff */
[----:B------:R-:W-:Y:S01]  /*9c10*/  LOP3.LUT R13, R13, 0xffff0000, RZ, 0xc0, !PT ;  /* 0xffff00000d0d7812 */ /* 0x000fe200078ec0ff */
[C---:B------:R-:W-:Y:S01]  /*9c20*/  FFMA.FTZ R43, R29.reuse, R12, -R20 ;  /* 0x0000000c1d2b7223 */ /* 0x040fe20000010814 */
[----:B------:R-:W-:Y:S01]  /*9c30*/  FFMA.FTZ R52, R29, R24, R52 ;  /* 0x000000181d347223 */ /* 0x000fe20000010034 */
[----:B------:R-:W-:-:S02]  /*9c40*/  IMAD.U32 R28, R14, 0x10000, RZ ;  /* 0x000100000e1c7824 */ /* 0x000fc400078e00ff */
[C---:B------:R-:W-:Y:S01]  /*9c50*/  FMUL.FTZ R12, R25.reuse, R44 ;  /* 0x0000002c190c7220 */ /* 0x040fe20000410000 */
[----:B------:R-:W-:Y:S02]  /*9c60*/  IMAD.U32 R21, R40, 0x10000, RZ ;  /* 0x0001000028157824 */ /* 0x000fe400078e00ff */
[C---:B------:R-:W-:Y:S01]  /*9c70*/  FMUL.FTZ R29, R34.reuse, R31 ;  /* 0x0000001f221d7220 */ /* 0x040fe20000410000 */
[-C--:B------:R-:W-:Y:S01]  /*9c80*/  FMUL.FTZ R35, R25, R36.reuse ;  /* 0x0000002419237220 */ /* 0x080fe20000410000 */
[C---:B------:R-:W-:Y:S01]  /*9c90*/  FFMA.FTZ R25, R13.reuse, R36, -R12 ;  /* 0x000000240d197223 */ /* 0x040fe2000001080c */
[-C--:B------:R-:W-:Y:S01]  /*9ca0*/  FMUL.FTZ R41, R34, R21.reuse ;  /* 0x0000001522297220 */ /* 0x080fe20000410000 */
[----:B------:R-:W-:Y:S01]  /*9cb0*/  FFMA.FTZ R29, R28, R21, -R29 ;  /* 0x000000151c1d7223 */ /* 0x000fe2000001081d */
[----:B------:R-:W-:Y:S01]  /*9cc0*/  LOP3.LUT R26, R26, 0xffff0000, RZ, 0xc0, !PT ;  /* 0xffff00001a1a7812 */ /* 0x000fe200078ec0ff */
[----:B------:R-:W-:Y:S01]  /*9cd0*/  FFMA.FTZ R35, R13, R44, R35 ;  /* 0x0000002c0d237223 */ /* 0x000fe20000010023 */
[----:B------:R-:W-:Y:S01]  /*9ce0*/  LOP3.LUT R27, R27, 0xffff0000, RZ, 0xc0, !PT ;  /* 0xffff00001b1b7812 */ /* 0x000fe200078ec0ff */
[----:B------:R-:W-:Y:S01]  /*9cf0*/  FFMA.FTZ R41, R28, R31, R41 ;  /* 0x0000001f1c297223 */ /* 0x000fe20000010029 */
[----:B------:R-:W-:-:S02]  /*9d00*/  LOP3.LUT R21, R46, 0xffff0000, RZ, 0xc0, !PT ;  /* 0xffff00002e157812 */ /* 0x000fc400078ec0ff */
[----:B------:R-:W-:Y:S02]  /*9d10*/  LOP3.LUT R12, R47, 0xffff0000, RZ, 0xc0, !PT ;  /* 0xffff00002f0c7812 */ /* 0x000fe400078ec0ff */
[----:B------:R-:W-:Y:S01]  /*9d20*/  LOP3.LUT R13, R40, 0xffff0000, RZ, 0xc0, !PT ;  /* 0xffff0000280d7812 */ /* 0x000fe200078ec0ff */
[----:B------:R-:W-:Y:S01]  /*9d30*/  FMUL.FTZ R31, R26, R21 ;  /* 0x000000151a1f7220 */ /* 0x000fe20000410000 */
[----:B------:R-:W-:Y:S01]  /*9d40*/  LOP3.LUT R42, R42, 0xffff0000, RZ, 0xc0, !PT ;  /* 0xffff00002a2a7812 */ /* 0x000fe200078ec0ff */
[----:B------:R-:W-:Y:S01]  /*9d50*/  FMUL.FTZ R24, R27, R12 ;  /* 0x0000000c1b187220 */ /* 0x000fe20000410000 */
[----:B------:R-:W-:Y:S01]  /*9d60*/  LOP3.LUT R14, R14, 0xffff0000, RZ, 0xc0, !PT ;  /* 0xffff00000e0e7812 */ /* 0x000fe200078ec0ff */
[-C--:B------:R-:W-:Y:S01]  /*9d70*/  FMUL.FTZ R26, R26, R13.reuse ;  /* 0x0000000d1a1a7220 */ /* 0x080fe20000410000 */
        /* <DEDUP_REMOVED lines=16> */
.L_x_14468:
[----:B------:R-:W-:Y:S05]  /*9e80*/  BSYNC B1 ;  /* 0x0000000000017941 */ /* 0x000fea0003800000 */
.L_x_14467:
[----:B------:R-:W-:Y:S01]  /*9e90*/  PRMT R3, R3, 0x5410, R0 ;  /* 0x0000541003037816 */ /* 0x000fe20000000000 */
[----:B------:R-:W-:Y:S06]  /*9ea0*/  @P0 BRA `(.L_x_14459) ;  /* 0x0000000400a80947 */ /* 0x000fec0003800000 */
[----:B01----:R-:W2:Y:S01]  /*9eb0*/  LDL R12, [R1+0x3c] ;  /* 0x00003c00010c7983 */ /* 0x003ea20000100800 */
        /* <DEDUP_REMOVED lines=11> */
[----:B------:R-:W-:Y:S02]  /*9f70*/  SHF.R.U64 R33, R4, 0x10, R5 ;  /* 0x0000001004217819 */ /* 0x000fe40000001205 */
[----:B------:R-:W-:Y:S02]  /*9f80*/  SHF.R.U64 R21, R8, 0x10, R9 ;  /* 0x0000001008157819 */ /* 0x000fe40000001209 */
[----:B------:R-:W-:Y:S02]  /*9f90*/  PRMT R33, R55, 0x5410, R33 ;  /* 0x0000541037217816 */ /* 0x000fe40000000021 */
[--C-:B------:R-:W-:Y:S02]  /*9fa0*/  SHF.R.U64 R30, R10, 0x10, R11.reuse ;  /* 0x000000100a1e7819 */ /* 0x100fe4000000120b */
[----:B------:R-:W-:Y:S01]  /*9fb0*/  SHF.R.U32.HI R31, RZ, 0x10, R11 ;  /* 0x00000010ff1f7819 */ /* 0x000fe2000001160b */
[----:B------:R-:W-:Y:S01]  /*9fc0*/  IMAD.U32 R34, R33, 0x10000, RZ ;  /* 0x0001000021227824 */ /* 0x000fe200078e00ff */
[----:B------:R-:W-:-:S02]  /*9fd0*/  SHF.R.U32.HI R29, RZ, 0x10, R9 ;  /* 0x00000010ff1d7819 */ /* 0x000fc40000011609 */
[----:B------:R-:W-:Y:S02]  /*9fe0*/  SHF.R.U32.HI R35, RZ, 0x10, R5 ;  /* 0x00000010ff237819 */ /* 0x000fe40000011605 */
[----:B------:R-:W-:Y:S02]  /*9ff0*/  PRMT R21, R57, 0x5410, R21 ;  /* 0x0000541039157816 */ /* 0x000fe40000000015 */
[----:B------:R-:W-:Y:S02]  /*a000*/  SHF.R.U32.HI R38, RZ, 0x10, R7 ;  /* 0x00000010ff267819 */ /* 0x000fe40000011607 */
[C---:B------:R-:W-:Y:S02]  /*a010*/  PRMT R30, R3.reuse, 0x5432, R30 ;  /* 0x00005432031e7816 */ /* 0x040fe4000000001e */
[----:B------:R-:W-:Y:S01]  /*a020*/  PRMT R31, R3, 0x5410, R31 ;  /* 0x00005410031f7816 */ /* 0x000fe2000000001f */
[----:B------:R-:W-:Y:S01]  /*a030*/  IMAD.U32 R28, R21, 0x10000, RZ ;  /* 0x00010000151c7824 */ /* 0x000fe200078e00ff */
[----:B------:R-:W-:-:S02]  /*a040*/  PRMT R35, R56, 0x5410, R35 ;  /* 0x0000541038237816 */ /* 0x000fc40000000023 */
[----:B------:R-:W-:Y:S02]  /*a050*/  PRMT R29, R58, 0x5410, R29 ;  /* 0x000054103a1d7816 */ /* 0x000fe4000000001d */
[----:B------:R-:W-:Y:S01]  /*a060*/  PRMT R38, R54, 0x5432, R38 ;  /* 0x0000543236267816 */ /* 0x000fe20000000026 */
[----:B------:R-:W-:Y:S01]  /*a070*/  IMAD.U32 R36, R35, 0x10000, RZ ;  /* 0x0001000023247824 */ /* 0x000fe200078e00ff */
[----:B------:R-:W-:Y:S02]  /*a080*/  SHF.R.U64 R37, R6, 0x10, R7 ;  /* 0x0000001006257819 */ /* 0x000fe40000001207 */
[----:B------:R-:W-:Y:S02]  /*a090*/  LOP3.LUT R33, R33, 0xffff0000, RZ, 0xc0, !PT ;  /* 0xffff000021217812 */ /* 0x000fe400078ec0ff */
[----:B------:R-:W-:Y:S02]  /*a0a0*/  PRMT R37, R54, 0x5410, R37 ;  /* 0x0000541036257816 */ /* 0x000fe40000000025 */
[----:B------:R-:W-:-:S02]  /*a0b0*/  LOP3.LUT R21, R21, 0xffff0000, RZ, 0xc0, !PT ;  /* 0xffff000015157812 */ /* 0x000fc400078ec0ff */
[----:B------:R-:W-:Y:S01]  /*a0c0*/  LOP3.LUT R35, R35, 0xffff0000, RZ, 0xc0, !PT ;  /* 0xffff000023237812 */ /* 0x000fe200078ec0ff */
[----:B--2---:R-:W-:-:S04]  /*a0d0*/  IMAD.IADD R0, R12, 0x1, R0 ;  /* 0x000000010c007824 */ /* 0x004fc800078e0200 */
[----:B------:R-:W-:Y:S01]  /*a0e0*/  IMAD R0, R0, 0x2, R19 ;  /* 0x0000000200007824 */ /* 0x000fe200078e0213 */
[----:B---3--:R-:W0:Y:S04]  /*a0f0*/  LDS.128 R12, [R41+0x18400] ;  /* 0x01840000290c7984 */ /* 0x008e280000000c00 */
[----:B------:R-:W1:Y:S01]  /*a100*/  LDS.128 R24, [R0+0x18400] ;  /* 0x0184000000187984 */ /* 0x000e620000000c00 */
[----:B0-----:R-:W-:Y:S01]  /*a110*/  SHF.L.U32 R3, R12, 0x10, RZ ;  /* 0x000000100c037819 */ /* 0x001fe200000006ff */
[----:B-1----:R-:W-:-:S04]  /*a120*/  IMAD.U32 R9, R24, 0x10000, RZ ;  /* 0x0001000018097824 */ /* 0x002fc800078e00ff */
[----:B------:R-:W-:Y:S01]  /*a130*/  FMUL.FTZ R40, R9, R34 ;  /* 0x0000002209287220 */ /* 0x000fe20000410000 */
[----:B------:R-:W-:Y:S02]  /*a140*/  IMAD.U32 R11, R25, 0x10000, RZ ;  /* 0x00010000190b7824 */ /* 0x000fe400078e00ff */
[-C--:B------:R-:W-:Y:S01]  /*a150*/  FMUL.FTZ R42, R9, R28.reuse ;  /* 0x0000001c092a7220 */ /* 0x080fe20000410000 */
[----:B------:R-:W-:Y:S01]  /*a160*/  FFMA.FTZ R40, R3, R28, -R40 ;  /* 0x0000001c03287223 */ /* 0x000fe20000010828 */
[----:B------:R-:W-:Y:S02]  /*a170*/  IMAD.U32 R28, R29, 0x10000, RZ ;  /* 0x000100001d1c7824 */ /* 0x000fe400078e00ff */
[----:B------:R-:W-:Y:S02]  /*a180*/  IMAD.U32 R20, R27, 0x10000, RZ ;  /* 0x000100001b147824 */ /* 0x000fe400078e00ff */
[----:B------:R-:W-:Y:S02]  /*a190*/  IMAD.U32 R9, R38, 0x10000, RZ ;  /* 0x0001000026097824 */ /* 0x000fe400078e00ff */
[----:B------:R-:W-:Y:S01]  /*a1a0*/  FMUL.FTZ R44, R11, R36 ;  /* 0x000000240b2c7220 */ /* 0x000fe20000410000 */
[----:B------:R-:W-:-:S02]  /*a1b0*/  IMAD.U32 R5, R13, 0x10000, RZ ;  /* 0x000100000d057824 */ /* 0x000fc400078e00ff */
[----:B------:R-:W-:Y:S01]  /*a1c0*/  FFMA.FTZ R42, R3, R34, R42 ;  /* 0x00000022032a7223 */ /* 0x000fe2000001002a */
[----:B------:R-:W-:Y:S02]  /*a1d0*/  IMAD.U32 R3, R31, 0x10000, RZ ;  /* 0x000100001f037824 */ /* 0x000fe400078e00ff */
[-C--:B------:R-:W-:Y:S01]  /*a1e0*/  FMUL.FTZ R34, R11, R28.reuse ;  /* 0x0000001c0b227220 */ /* 0x080fe20000410000 */
[----:B------:R-:W-:Y:S01]  /*a1f0*/  IMAD.U32 R8, R15, 0x10000, RZ ;  /* 0x000100000f087824 */ /* 0x000fe200078e00ff */
[----:B------:R-:W-:Y:S01]  /*a200*/  LOP3.LUT R10, R24, 0xffff0000, RZ, 0xc0, !PT ;  /* 0xffff0000180a7812 */ /* 0x000fe200078ec0ff */
[C---:B------:R-:W-:Y:S01]  /*a210*/  FMUL.FTZ R11, R20.reuse, R9 ;  /* 0x00000009140b7220 */ /* 0x040fe20000410000 */
[----:B------:R-:W-:Y:S01]  /*a220*/  FFMA.FTZ R44, R5, R28, -R44 ;  /* 0x0000001c052c7223 */ /* 0x000fe2000001082c */
[-C--:B------:R-:W-:Y:S01]  /*a230*/  FMUL.FTZ R28, R20, R3.reuse ;  /* 0x00000003141c7220 */ /* 0x080fe20000410000 */
[----:B------:R-:W-:Y:S01]  /*a240*/  LOP3.LUT R4, R12, 0xffff0000, RZ, 0xc0, !PT ;  /* 0xffff00000c047812 */ /* 0x000fe200078ec0ff */
[----:B------:R-:W-:Y:S01]  /*a250*/  FFMA.FTZ R20, R8, R3, -R11 ;  /* 0x0000000308147223 */ /* 0x000fe2000001080b */
[----:B------:R-:W-:Y:S01]  /*a260*/  FMUL.FTZ R3, R10, R33 ;  /* 0x000000210a037220 */ /* 0x000fe20000410000 */
[----:B------:R-:W-:Y:S01]  /*a270*/  LOP3.LUT R12, R13, 0xffff0000, RZ, 0xc0, !PT ;  /* 0xffff00000d0c7812 */ /* 0x000fe200078ec0ff */
[----:B------:R-:W-:Y:S01]  /*a280*/  FFMA.FTZ R34, R5, R36, R34 ;  /* 0x0000002405227223 */ /* 0x000fe20000010022 */
[----:B------:R-:W-:-:S02]  /*a290*/  IMAD.U32 R13, R26, 0x10000, RZ ;  /* 0x000100001a0d7824 */ /* 0x000fc400078e00ff */
[----:B------:R-:W-:Y:S01]  /*a2a0*/  FFMA.FTZ R28, R8, R9, R28 ;  /* 0x00000009081c7223 */ /* 0x000fe2000001001c */
[----:B------:R-:W-:Y:S02]  /*a2b0*/  IMAD.U32 R5, R37, 0x10000, RZ ;  /* 0x0001000025057824 */ /* 0x000fe400078e00ff */
[-C--:B------:R-:W-:Y:S01]  /*a2c0*/  FMUL.FTZ R9, R10, R21.reuse ;  /* 0x000000150a097220 */ /* 0x080fe20000410000 */
[----:B------:R-:W-:Y:S01]  /*a2d0*/  FFMA.FTZ R21, R4, R21, -R3 ;  /* 0x0000001504157223 */ /* 0x000fe20000010803 */
[----:B------:R-:W-:Y:S01]  /*a2e0*/  LOP3.LUT R24, R25, 0xffff0000, RZ, 0xc0, !PT ;  /* 0xffff000019187812 */ /* 0x000fe200078ec0ff */
[----:B------:R-:W-:Y:S02]  /*a2f0*/  IMAD.U32 R3, R30, 0x10000, RZ ;  /* 0x000100001e037824 */ /* 0x000fe400078e00ff */
[----:B------:R-:W-:Y:S01]  /*a300*/  FMUL.FTZ R25, R13, R5 ;  /* 0x000000050d197220 */ /* 0x000fe20000410000 */
[C---:B------:R-:W-:Y:S01]  /*a310*/  IMAD.U32 R6, R14.reuse, 0x10000, RZ ;  /* 0x000100000e067824 */ /* 0x040fe200078e00ff */
[----:B------:R-:W-:Y:S01]  /*a320*/  LOP3.LUT R7, R14, 0xffff0000, RZ, 0xc0, !PT ;  /* 0xffff00000e077812 */ /* 0x000fe200078ec0ff */
[----:B------:R-:W-:Y:S01]  /*a330*/  FFMA.FTZ R9, R4, R33, R9 ;  /* 0x0000002104097223 */ /* 0x000fe20000010009 */
[----:B------:R-:W-:Y:S01]  /*a340*/  LOP3.LUT R14, R15, 0xffff0000, RZ, 0xc0, !PT ;  /* 0xffff00000f0e7812 */ /* 0x000fe200078ec0ff */
[-C--:B------:R-:W-:Y:S01]  /*a350*/  FMUL.FTZ R13, R13, R3.reuse ;  /* 0x000000030d0d7220 */ /* 0x080fe20000410000 */
[----:B------:R-:W-:Y:S01]  /*a360*/  LOP3.LUT R15, R26, 0xffff0000, RZ, 0xc0, !PT ;  /* 0xffff00001a0f7812 */ /* 0x000fe200078ec0ff */
[----:B------:R-:W-:Y:S01]  /*a370*/  FFMA.FTZ R25, R6, R3, -R25 ;  /* 0x0000000306197223 */ /* 0x000fe20000010819 */
[----:B------:R-:W-:-:S02]  /*a380*/  LOP3.LUT R4, R37, 0xffff0000, RZ, 0xc0, !PT ;  /* 0xffff000025047812 */ /* 0x000fc400078ec0ff */
[----:B------:R-:W-:Y:S02]  /*a390*/  LOP3.LUT R30, R30, 0xffff0000, RZ, 0xc0, !PT ;  /* 0xffff00001e1e7812 */ /* 0x000fe400078ec0ff */
[----:B------:R-:W-:Y:S02]  /*a3a0*/  LOP3.LUT R26, R27, 0xffff0000, RZ, 0xc0, !PT ;  /* 0xffff00001b1a7812 */ /* 0x000fe400078ec0ff */
[----:B------:R-:W-:Y:S01]  /*a3b0*/  LOP3.LUT R3, R38, 0xffff0000, RZ, 0xc0, !PT ;  /* 0xffff000026037812 */ /* 0x000fe200078ec0ff */
[----:B------:R-:W-:Y:S01]  /*a3c0*/  FFMA.FTZ R10, R6, R5, R13 ;  /* 0x00000005060a7223 */ /* 0x000fe2000001000d */
[----:B------:R-:W-:Y:S02]  /*a3d0*/  LOP3.LUT R29, R29, 0xffff0000, RZ, 0xc0, !PT ;  /* 0xffff00001d1d7812 */ /* 0x000fe400078ec0ff */
[----:B------:R-:W-:Y:S01]  /*a3e0*/  LOP3.LUT R31, R31, 0xffff0000, RZ, 0xc0, !PT ;  /* 0xffff00001f1f7812 */ /* 0x000fe200078ec0ff */
[C---:B------:R-:W-:Y:S01]  /*a3f0*/  FMUL.FTZ R6, R15.reuse, R4 ;  /* 0x000000040f067220 */ /* 0x040fe20000410000 */
[-C--:B------:R-:W-:Y:S01]  /*a400*/  FMUL.FTZ R15, R15, R30.reuse ;  /* 0x0000001e0f0f7220 */ /* 0x080fe20000410000 */
[----:B------:R-:W-:Y:S01]  /*a410*/  FMUL.FTZ R11, R24, R35 ;  /* 0x00000023180b7220 */ /* 0x000fe20000410000 */
[----:B------:R-:W-:Y:S01]  /*a420*/  FMUL.FTZ R5, R26, R3 ;  /* 0x000000031a057220 */ /* 0x000fe20000410000 */
[----:B------:R-:W-:Y:S01]  /*a430*/  FMUL.FTZ R24, R24, R29 ;  /* 0x0000001d18187220 */ /* 0x000fe20000410000 */
[----:B------:R-:W-:Y:S01]  /*a440*/  FMUL.FTZ R26, R26, R31 ;  /* 0x0000001f1a1a7220 */ /* 0x000fe20000410000 */
[C---:B------:R-:W-:Y:S01]  /*a450*/  FFMA.FTZ R6, R7.reuse, R30, -R6 ;  /* 0x0000001e07067223 */ /* 0x040fe20000010806 */
[----:B------:R-:W-:Y:S01]  /*a460*/  FFMA.FTZ R15, R7, R4, R15 ;  /* 0x00000004070f7223 */ /* 0x000fe2000001000f */
        /* <DEDUP_REMOVED lines=14> */
.L_x_14459:
[----:B------:R-:W-:Y:S05]  /*a550*/  BSYNC B0 ;  /* 0x0000000000007941 */ /* 0x000fea0003800000 */
.L_x_14445:
        /* <DEDUP_REMOVED lines=8> */
.L_x_14442:
[----:B-123--:R-:W1:Y:S01]  /*a5e0*/  S2R R0, SR_TID.X ;  /* 0x0000000000007919 */ /* 0x00ee620000002100 */
[----:B------:R-:W-:Y:S05]  /*a5f0*/  WARPSYNC.ALL ;  /* 0x0000000000007948 */ /* 0x000fea0003800000 */
[----:B-1----:R-:W-:-:S05]  /*a600*/  SHF.R.U32.HI R0, RZ, 0x7, R0 ;  /* 0x00000007ff007819 */ /* 0x002fca0000011600 */
[----:B------:R-:W-:Y:S02]  /*a610*/  VIADD R72, R0, 0x8 ;  /* 0x0000000800487836 */ /* 0x000fe40000000000 */
[----:B------:R-:W-:-:S03]  /*a620*/  IMAD.U32 R0, RZ, RZ, UR44 ;  /* 0x0000002cff007e24 */ /* 0x000fc6000f8e00ff */
[----:B------:R1:W-:Y:S02]  /*a630*/  BAR.SYNC.DEFER_BLOCKING R72, 0x100 ;  /* 0x000400480000751d */ /* 0x0003e40000010000 */
[----:B------:R-:W-:-:S13]  /*a640*/  ISETP.NE.AND P0, PT, R0, 0x3, PT ;  /* 0x000000030000780c */ /* 0x000fda0003f05270 */
[----:B-1----:R-:W-:Y:S05]  /*a650*/  @!P0 BRA `(.L_x_14469) ;  /* 0x0000000000048947 */ /* 0x002fea0003800000 */
[----:B------:R-:W-:Y:S01]  /*a660*/  BPT.TRAP 0x1 ;  /* 0x000000040000795c */ /* 0x000fe20000300000 */
.L_x_14469:
[----:B0-----:R-:W-:Y:S01]  /*a670*/  IMAD R13, R22, 0x8, R19 ;  /* 0x00000008160d7824 */ /* 0x001fe200078e0213 */
[----:B------:R-:W-:-:S04]  /*a680*/  SHF.L.U32 R74, R204, 0x1f, RZ ;  /* 0x0000001fcc4a7819 */ /* 0x000fc800000006ff */
[----:B------:R0:W1:Y:S01]  /*a690*/  SYNCS.PHASECHK.TRANS64.TRYWAIT P1, [R13+URZ+0x22830], R74 ;  /* 0x0228304a0d0075a7 */ /* 0x000062000802017f */
[----:B------:R-:W-:Y:S05]  /*a6a0*/  @!P0 BRA `(.L_x_14470) ;  /* 0x0000000000048947 */ /* 0x000fea0003800000 */
[----:B------:R-:W-:Y:S01]  /*a6b0*/  BPT.TRAP 0x1 ;  /* 0x000000040000795c */ /* 0x000fe20000300000 */
.L_x_14470:
[----:B------:R-:W-:Y:S01]  /*a6c0*/  VIADD R0, R19, 0x1c400 ;  /* 0x0001c40013007836 */ /* 0x000fe20000000000 */
[----:B------:R-:W-:Y:S01]  /*a6d0*/  LOP3.LUT R4, R32, 0x10000, RZ, 0xfc, !PT ;  /* 0x0001000020047812 */ /* 0x000fe200078efcff */
[----:B------:R-:W-:-:S03]  /*a6e0*/  IMAD.MOV.U32 R5, RZ, RZ, 0x40000040 ;  /* 0x40000040ff057424 */ /* 0x000fc600078e00ff */
[----:B------:R-:W-:-:S04]  /*a6f0*/  SHF.R.U32.HI R0, RZ, 0x4, R0 ;  /* 0x00000004ff007819 */ /* 0x000fc80000011600 */
[----:B------:R-:W-:-:S04]  /*a700*/  LOP3.LUT R0, R0, 0x3fff, RZ, 0xc0, !PT ;  /* 0x00003fff00007812 */ /* 0x000fc800078ec0ff */
[----:B------:R-:W-:-:S05]  /*a710*/  LOP3.LUT R0, R0, 0x10000, RZ, 0xfc, !PT ;  /* 0x0001000000007812 */ /* 0x000fca00078efcff */
[----:B------:R2:W-:Y:S01]  /*a720*/  STL [R1], R0 ;  /* 0x0000000001007387 */ /* 0x0005e20000100800 */
[----:B-1----:R-:W-:Y:S05]  /*a730*/  @P1 BRA `(.L_x_14471) ;  /* 0x0000000000081947 */ /* 0x002fea0003800000 */
[----:B------:R-:W1:Y:S02]  /*a740*/  SYNCS.PHASECHK.TRANS64.TRYWAIT P1, [R13+URZ+0x22830], R74 ;  /* 0x0228304a0d0075a7 */ /* 0x000e64000802017f */
[----:B-1----:R-:W-:Y:S05]  /*a750*/  @!P1 BRA `(.L_x_14472) ;  /* 0x0000016000309947 */ /* 0x002fea0003800000 */
.L_x_14471:
[----:B--2---:R-:W2:Y:S01]  /*a760*/  LDL R0, [R1] ;  /* 0x0000000001007983 */ /* 0x004ea20000100800 */
[----:B------:R-:W-:Y:S01]  /*a770*/  IMAD.MOV.U32 R15, RZ, RZ, 0x40000040 ;  /* 0x40000040ff0f7424 */ /* 0x000fe200078e00ff */
[----:B------:R-:W-:Y:S05]  /*a780*/  WARPSYNC.ALL ;  /* 0x0000000000007948 */ /* 0x000fea0003800000 */
[C---:B------:R-:W-:Y:S01]  /*a790*/  R2UR UR4, R4.reuse ;  /* 0x00000000040472ca */ /* 0x040fe200000e0000 */
[----:B------:R-:W-:Y:S01]  /*a7a0*/  WARPGROUP.ARRIVE ;  /* 0x00000000000079c5 */ /* 0x000fe20000000000 */
[----:B------:R-:W-:Y:S01]  /*a7b0*/  R2UR UR5, R5 ;  /* 0x00000000050572ca */ /* 0x000fe200000e0000 */
[----:B------:R-:W-:Y:S01]  /*a7c0*/  VIADD R10, R4, 0x2 ;  /* 0x00000002040a7836 */ /* 0x000fe20000000000 */
[----:B------:R-:W-:Y:S01]  /*a7d0*/  R2UR UR7, R15 ;  /* 0x000000000f0772ca */ /* 0x000fe200000e0000 */
[----:B------:R-:W-:-:S02]  /*a7e0*/  IMAD.MOV.U32 R11, RZ, RZ, 0x40000040 ;  /* 0x40000040ff0b7424 */ /* 0x000fc400078e00ff */
[----:B------:R-:W-:Y:S02]  /*a7f0*/  IMAD.MOV.U32 R7, RZ, RZ, 0x40000040 ;  /* 0x40000040ff077424 */ /* 0x000fe400078e00ff */
[----:B------:R-:W-:Y:S02]  /*a800*/  VIADD R8, R4, 0x4 ;  /* 0x0000000404087836 */ /* 0x000fe40000000000 */
[----:B------:R-:W-:Y:S02]  /*a810*/  IMAD.MOV.U32 R9, RZ, RZ, 0x40000040 ;  /* 0x40000040ff097424 */ /* 0x000fe400078e00ff */
[----:B------:R-:W-:Y:S02]  /*a820*/  IMAD.MOV.U32 R15, RZ, RZ, 0x40000040 ;  /* 0x40000040ff0f7424 */ /* 0x000fe400078e00ff */
[----:B--2---:R-:W-:Y:S02]  /*a830*/  IMAD R14, R22, 0x300, R0 ;  /* 0x00000300160e7824 */ /* 0x004fe400078e0200 */
[----:B------:R-:W2:Y:S02]  /*a840*/  S2R R0, SR_TID.X ;  /* 0x0000000000007919 */ /* 0x000ea40000002100 */
        /* <DEDUP_REMOVED lines=8> */
[----:B------:R-:W-:Y:S01]  /*a8d0*/  IMAD.MOV.U32 R7, RZ, RZ, 0x40000040 ;  /* 0x40000040ff077424 */ /* 0x000fe200078e00ff */
[----:B------:R-:W-:Y:S02]  /*a8e0*/  IADD3 R14, R14, 0x6, RZ ;  /* 0x000000060e0e7810 */ /* 0x000fe40007ffe0ff */
[----:B--2---:R-:W-:-:S04]  /*a8f0*/  SHF.R.U32.HI R0, RZ, 0x7, R0 ;  /* 0x00000007ff007819 */ /* 0x004fc80000011600 */
[----:B------:R-:W-:Y:S01]  /*a900*/  IADD3 R12, -R0, 0xb, RZ ;  /* 0x0000000b000c7810 */ /* 0x000fe20007ffe1ff */
[----:B------:R-:W-:Y:S02]  /*a910*/  WARPGROUP.DEPBAR.LE gsb0, 0x0 ;  /* 0x00008000000079c5 */ /* 0x000fe40000010000 */
[----:B------:R-:W-:-:S06]  /*a920*/  WARPGROUP.ARRIVE ;  /* 0x00000000000079c5 */ /* 0x000fcc0000000000 */
[----:B------:R-:W-:Y:S01]  /*a930*/  HGMMA.64x96x16.F32.BF16 R24, gdesc[UR4], R24, gsb0 ;  /* 0x01600000041879f0 */ /* 0x000fe20008001818 */
        /* <DEDUP_REMOVED lines=20> */
.L_x_14473:
[----:B------:R-:W3:Y:S01]  /*aa80*/  LDL R21, [R1+0x4] ;  /* 0x0000040001157983 */ /* 0x000ee20000100800 */
[----:B------:R-:W-:Y:S01]  /*aa90*/  ULDC UR4, c[0x0][0x9d8] ;  /* 0x0002760000047ab9 */ /* 0x000fe20000000800 */
[----:B------:R-:W4:Y:S02]  /*aaa0*/  LDC R80, c[0x0][0x448] ;  /* 0x00011200ff507b82 */ /* 0x000f240000000800 */
[----:B------:R-:W3:Y:S01]  /*aab0*/  LDL R3, [R1+0x40] ;  /* 0x0000400001037983 */ /* 0x000ee20000100800 */
[----:B------:R-:W-:-:S03]  /*aac0*/  FMUL.FTZ R75, R24, UR4 ;  /* 0x00000004184b7c20 */ /* 0x000fc60008410000 */
[----:B------:R-:W5:Y:S01]  /*aad0*/  LDL R82, [R1+0x28] ;  /* 0x0000280001527983 */ /* 0x000f620000100800 */
[----:B------:R-:W-:Y:S01]  /*aae0*/  FMUL.FTZ R24, R34, UR4 ;  /* 0x0000000422187c20 */ /* 0x000fe20008410000 */
[----:B------:R-:W-:Y:S01]  /*aaf0*/  FMUL.FTZ R79, R32, UR4 ;  /* 0x00000004204f7c20 */ /* 0x000fe20008410000 */
[----:B------:R-:W-:Y:S01]  /*ab00*/  FMUL.FTZ R76, R28, UR4 ;  /* 0x000000041c4c7c20 */ /* 0x000fe20008410000 */
[----:B------:R-:W2:Y:S01]  /*ab10*/  LDL R34, [R1+0x30] ;  /* 0x0000300001227983 */ /* 0x000ea20000100800 */
[----:B------:R-:W-:Y:S01]  /*ab20*/  FMUL.FTZ R20, R30, UR4 ;  /* 0x000000041e147c20 */ /* 0x000fe20008410000 */
[----:B------:R-:W-:Y:S01]  /*ab30*/  FMUL.FTZ R42, R42, UR4 ;  /* 0x000000042a2a7c20 */ /* 0x000fe20008410000 */
[----:B------:R-:W-:Y:S01]  /*ab40*/  FMUL.FTZ R77, R29, UR4 ;  /* 0x000000041d4d7c20 */ /* 0x000fe20008410000 */
[----:B------:R-:W2:Y:S01]  /*ab50*/  LDL R32, [R1+0x8] ;  /* 0x0000080001207983 */ /* 0x000ea20000100800 */
[----:B------:R-:W-:Y:S01]  /*ab60*/  FMUL.FTZ R0, R26, UR4 ;  /* 0x000000041a007c20 */ /* 0x000fe20008410000 */
[----:B------:R-:W-:Y:S01]  /*ab70*/  FMUL.FTZ R14, R27, UR4 ;  /* 0x000000041b0e7c20 */ /* 0x000fe20008410000 */
[----:B------:R-:W-:Y:S01]  /*ab80*/  FMUL.FTZ R15, R31, UR4 ;  /* 0x000000041f0f7c20 */ /* 0x000fe20008410000 */
[----:B------:R-:W-:Y:S01]  /*ab90*/  LOP3.LUT R23, R23, 0xfffffffe, RZ, 0xc0, !PT ;  /* 0xfffffffe17177812 */ /* 0x000fe200078ec0ff */
[----:B------:R-:W-:Y:S01]  /*aba0*/  FMUL.FTZ R73, R25, UR4 ;  /* 0x0000000419497c20 */ /* 0x000fe20008410000 */
[----:B------:R-:W-:Y:S01]  /*abb0*/  FMUL.FTZ R43, R43, UR4 ;  /* 0x000000042b2b7c20 */ /* 0x000fe20008410000 */
[----:B------:R-:W-:Y:S01]  /*abc0*/  FMUL.FTZ R47, R47, UR4 ;  /* 0x000000042f2f7c20 */ /* 0x000fe20008410000 */
[----:B------:R-:W-:Y:S01]  /*abd0*/  FMUL.FTZ R46, R46, UR4 ;  /* 0x000000042e2e7c20 */ /* 0x000fe20008410000 */
[----:B------:R-:W-:Y:S01]  /*abe0*/  FMUL.FTZ R50, R50, UR4 ;  /* 0x0000000432327c20 */ /* 0x000fe20008410000 */
[----:B----4-:R-:W-:Y:S01]  /*abf0*/  ISETP.NE.AND P1, PT, R80, 0x1, PT ;  /* 0x000000015000780c */ /* 0x010fe20003f25270 */
[----:B------:R5:W-:Y:S01]  /*ac00*/  MUFU.TANH R29, R42 ;  /* 0x0000002a001d7308 */ /* 0x000be20000002400 */
[----:B------:R-:W-:Y:S01]  /*ac10*/  FMUL.FTZ R25, R35, UR4 ;  /* 0x0000000423197c20 */ /* 0x000fe20008410000 */
[----:B------:R-:W-:Y:S01]  /*ac20*/  FMUL.FTZ R78, R33, UR4 ;  /* 0x00000004214e7c20 */ /* 0x000fe20008410000 */
[----:B------:R-:W-:Y:S01]  /*ac30*/  FMUL.FTZ R54, R54, UR4 ;  /* 0x0000000436367c20 */ /* 0x000fe20008410000 */
[----:B------:R-:W-:Y:S01]  /*ac40*/  FMUL.FTZ R81, R36, UR4 ;  /* 0x0000000424517c20 */ /* 0x000fe20008410000 */
[----:B------:R-:W-:-:S03]  /*ac50*/  ULDC UR37, c[0x0][0x988] ;  /* 0x0002620000257ab9 */ /* 0x000fc60000000800 */
[----:B------:R-:W4:Y:S04]  /*ac60*/  MUFU.TANH R0, R0 ;  /* 0x0000000000007308 */ /* 0x000f280000002400 */
[----:B------:R-:W0:Y:S04]  /*ac70*/  @P1 LDC R28, c[0x0][0x44c] ;  /* 0x00011300ff1c1b82 */ /* 0x000e280000000800 */
[----:B------:R-:W1:Y:S04]  /*ac80*/  MUFU.TANH R14, R14 ;  /* 0x0000000e000e7308 */ /* 0x000e680000002400 */
[----:B------:R-:W4:Y:S04]  /*ac90*/  @P1 LDC R30, c[0x0][0x450] ;  /* 0x00011400ff1e1b82 */ /* 0x000f280000000800 */
[----:B------:R-:W1:Y:S01]  /*aca0*/  MUFU.TANH R20, R20 ;  /* 0x0000001400147308 */ /* 0x000e620000002400 */
[----:B------:R-:W-:Y:S01]  /*acb0*/  @P1 LOP3.LUT R23, R23, 0x1, RZ, 0xfc, !PT ;  /* 0x0000000117171812 */ /* 0x000fe200078efcff */
[----:B------:R-:W-:-:S06]  /*acc0*/  FMUL.FTZ R27, R38, UR4 ;  /* 0x00000004261b7c20 */ /* 0x000fcc0008410000 */
[----:B------:R-:W1:Y:S01]  /*acd0*/  MUFU.TANH R15, R15 ;  /* 0x0000000f000f7308 */ /* 0x000e620000002400 */
[----:B------:R-:W-:-:S07]  /*ace0*/  FMUL.FTZ R26, R39, UR4 ;  /* 0x00000004271a7c20 */ /* 0x000fce0008410000 */
[----:B------:R-:W1:Y:S08]  /*acf0*/  MUFU.TANH R24, R24 ;  /* 0x0000001800187308 */ /* 0x000e700000002400 */
[----:B------:R-:W1:Y:S01]  /*ad00*/  MUFU.TANH R25, R25 ;  /* 0x0000001900197308 */ /* 0x000e620000002400 */
[----:B------:R-:W-:-:S07]  /*ad10*/  FMUL.FTZ R38, R41, UR4 ;  /* 0x0000000429267c20 */ /* 0x000fce0008410000 */
[----:B------:R-:W1:Y:S08]  /*ad20*/  MUFU.TANH R27, R27 ;  /* 0x0000001b001b7308 */ /* 0x000e700000002400 */
[----:B------:R-:W-:Y:S08]  /*ad30*/  MUFU.TANH R31, R47 ;  /* 0x0000002f001f7308 */ /* 0x000ff00000002400 */
[----:B------:R-:W1:Y:S01]  /*ad40*/  MUFU.TANH R26, R26 ;  /* 0x0000001a001a7308 */ /* 0x000e620000002400 */
[----:B------:R-:W-:-:S07]  /*ad50*/  FMUL.FTZ R80, R37, UR4 ;  /* 0x0000000425507c20 */ /* 0x000fce0008410000 */
[----:B------:R-:W-:Y:S08]  /*ad60*/  MUFU.TANH R46, R46 ;  /* 0x0000002e002e7308 */ /* 0x000ff00000002400 */
[----:B------:R-:W-:Y:S01]  /*ad70*/  MUFU.TANH R33, R50 ;  /* 0x0000003200217308 */ /* 0x000fe20000002400 */
[----:B------:R-:W-:Y:S01]  /*ad80*/  FMUL.FTZ R55, R55, UR4 ;  /* 0x0000000437377c20 */ /* 0x000fe20008410000 */
[----:B------:R-:W-:-:S06]  /*ad90*/  FMUL.FTZ R58, R58, UR4 ;  /* 0x000000043a3a7c20 */ /* 0x000fcc0008410000 */
[----:B------:R-:W-:Y:S01]  /*ada0*/  MUFU.TANH R36, R54 ;  /* 0x0000003600247308 */ /* 0x000fe20000002400 */
[----:B------:R-:W-:Y:S01]  /*adb0*/  FMUL.FTZ R59, R59, UR4 ;  /* 0x000000043b3b7c20 */ /* 0x000fe20008410000 */
[----:B------:R-:W-:Y:S01]  /*adc0*/  FMUL.FTZ R62, R62, UR4 ;  /* 0x000000043e3e7c20 */ /* 0x000fe20008410000 */
[----:B------:R-:W-:-:S05]  /*add0*/  FMUL.FTZ R63, R63, UR4 ;  /* 0x000000043f3f7c20 */ /* 0x000fca0008410000 */
[----:B------:R-:W-:Y:S01]  /*ade0*/  MUFU.TANH R59, R59 ;  /* 0x0000003b003b7308 */ /* 0x000fe20000002400 */
[----:B------:R-:W-:-:S07]  /*adf0*/  FMUL.FTZ R66, R66, UR4 ;  /* 0x0000000442427c20 */ /* 0x000fce0008410000 */
[----:B------:R-:W-:Y:S01]  /*ae00*/  MUFU.TANH R62, R62 ;  /* 0x0000003e003e7308 */ /* 0x000fe20000002400 */
[----:B------:R-:W-:Y:S01]  /*ae10*/  FMUL.FTZ R67, R67, UR4 ;  /* 0x0000000443437c20 */ /* 0x000fe20008410000 */
[----:B------:R-:W-:-:S06]  /*ae20*/  FMUL.FTZ R70, R70, UR4 ;  /* 0x0000000446467c20 */ /* 0x000fcc0008410000 */
[----:B------:R-:W-:Y:S01]  /*ae30*/  MUFU.TANH R66, R66 ;  /* 0x0000004200427308 */ /* 0x000fe20000002400 */
[----:B------:R-:W-:-:S07]  /*ae40*/  FMUL.FTZ R71, R71, UR4 ;  /* 0x0000000447477c20 */ /* 0x000fce0008410000 */
[----:B------:R-:W-:Y:S08]  /*ae50*/  MUFU.TANH R70, R70 ;  /* 0x0000004600467308 */ /* 0x000ff00000002400 */
[----:B------:R-:W-:Y:S08]  /*ae60*/  MUFU.TANH R71, R71 ;  /* 0x0000004700477308 */ /* 0x000ff00000002400 */
[----:B------:R-:W-:Y:S08]  /*ae70*/  MUFU.TANH R75, R75 ;  /* 0x0000004b004b7308 */ /* 0x000ff00000002400 */
[----:B------:R-:W-:Y:S08]  /*ae80*/  MUFU.TANH R73, R73 ;  /* 0x0000004900497308 */ /* 0x000ff00000002400 */
[----:B------:R-:W-:Y:S08]  /*ae90*/  MUFU.TANH R76, R76 ;  /* 0x0000004c004c7308 */ /* 0x000ff00000002400 */
[----:B------:R-:W-:Y:S08]  /*aea0*/  MUFU.TANH R77, R77 ;  /* 0x0000004d004d7308 */ /* 0x000ff00000002400 */
[----:B------:R-:W-:Y:S01]  /*aeb0*/  MUFU.TANH R79, R79 ;  /* 0x0000004f004f7308 */ /* 0x000fe20000002400 */
[----:B---3--:R-:W-:-:S07]  /*aec0*/  IMAD.IADD R21, R3, 0x1, R21 ;  /* 0x0000000103157824 */ /* 0x008fce00078e0215 */
[----:B------:R-:W-:Y:S01]  /*aed0*/  MUFU.TANH R78, R78 ;  /* 0x0000004e004e7308 */ /* 0x000fe20000002400 */
[----:B0-----:R-:W-:-:S05]  /*aee0*/  @P1 IMAD.HI.U32 R3, R21, R28, RZ ;  /* 0x0000001c15031227 */ /* 0x001fca00078e00ff */
[----:B----4-:R-:W-:Y:S01]  /*aef0*/  @P1 SHF.R.U32.HI R21, RZ, R30, R3 ;  /* 0x0000001eff151219 */ /* 0x010fe20000011603 */
[----:B-----5:R-:W-:Y:S01]  /*af00*/  IMAD R42, R176, -0x60, R82 ;  /* 0xffffffa0b02a7824 */ /* 0x020fe200078e0252 */
[----:B------:R-:W-:Y:S03]  /*af10*/  MUFU.TANH R81, R81 ;  /* 0x0000005100517308 */ /* 0x000fe60000002400 */
[----:B------:R-:W0:Y:S01]  /*af20*/  SHFL.IDX PT, R3, R21, 0x1, 0x1c1f ;  /* 0x003c1f0015037f89 */ /* 0x000e2200000e0000 */
[C-C-:B--2---:R-:W-:Y:S02]  /*af30*/  IADD3 R83, -R34.reuse, 0x61, R42.reuse ;  /* 0x0000006122537810 */ /* 0x144fe40007ffe12a */
[----:B------:R-:W-:-:S03]  /*af40*/  IADD3 R42, -R34, 0x60, R42 ;  /* 0x00000060222a7810 */ /* 0x000fc60007ffe12a */
[----:B------:R-:W-:Y:S01]  /*af50*/  IMAD.IADD R83, R83, 0x1, -R32 ;  /* 0x0000000153537824 */ /* 0x000fe200078e0a20 */
[----:B------:R1:W2:Y:S01]  /*af60*/  MUFU.TANH R30, R43 ;  /* 0x0000002b001e7308 */ /* 0x0002a20000002400 */
[----:B------:R-:W-:-:S03]  /*af70*/  FMUL.FTZ R28, R51, UR4 ;  /* 0x00000004331c7c20 */ /* 0x000fc60008410000 */
[----:B0-----:R-:W-:-:S04]  /*af80*/  VIADDMNMX R3, R3, R83, R42, PT ;  /* 0x0000005303037246 */ /* 0x001fc8000380012a */
[C---:B------:R-:W-:Y:S02]  /*af90*/  ISETP.GT.AND P1, PT, R3.reuse, RZ, PT ;  /* 0x000000ff0300720c */ /* 0x040fe40003f24270 */
[C---:B------:R-:W-:Y:S02]  /*afa0*/  ISETP.GT.AND P2, PT, R3.reuse, 0x1, PT ;  /* 0x000000010300780c */ /* 0x040fe40003f44270 */
[C---:B------:R-:W-:Y:S02]  /*afb0*/  ISETP.GT.AND P3, PT, R3.reuse, 0x8, PT ;  /* 0x000000080300780c */ /* 0x040fe40003f64270 */
[----:B------:R-:W-:Y:S02]  /*afc0*/  FSEL R51, R0, -INF , P1 ;  /* 0xff80000000337808 */ /* 0x000fe40000800000 */
[----:B-1----:R-:W-:Y:S02]  /*afd0*/  FSEL R43, R14, -INF , P2 ;  /* 0xff8000000e2b7808 */ /* 0x002fe40001000000 */
        /* <DEDUP_REMOVED lines=21> */
[----:B------:R-:W0:Y:S01]  /*b130*/  MUFU.TANH R28, R28 ;  /* 0x0000001c001c7308 */ /* 0x000e220000002400 */
[----:B------:R-:W-:Y:S02]  /*b140*/  ISETP.GT.AND P2, PT, R3, 0x28, PT ;  /* 0x000000280300780c */ /* 0x000fe40003f44270 */
[----:B--2---:R-:W-:Y:S02]  /*b150*/  FSEL R20, R30, -INF , P1 ;  /* 0xff8000001e147808 */ /* 0x004fe40000800000 */
[----:B------:R-:W-:Y:S02]  /*b160*/  FMNMX.FTZ R15, R25, R0, !PT ;  /* 0x00000000190f7209 */ /* 0x000fe40007810000 */
[----:B------:R-:W-:-:S02]  /*b170*/  ISETP.GT.AND P1, PT, R3, 0x29, PT ;  /* 0x000000290300780c */ /* 0x000fc40003f24270 */
[----:B------:R-:W-:Y:S02]  /*b180*/  FSEL R29, R46, -INF , P2 ;  /* 0xff8000002e1d7808 */ /* 0x000fe40001000000 */
        /* <DEDUP_REMOVED lines=12> */
[----:B------:R-:W-:Y:S02]  /*b250*/  ISETP.GT.AND P1, PT, R3, 0x39, PT ;  /* 0x000000390300780c */ /* 0x000fe40003f24270 */
[----:B------:R-:W-:-:S02]  /*b260*/  FSEL R36, R36, -INF , P2 ;  /* 0xff80000024247808 */ /* 0x000fc40001000000 */
[----:B------:R-:W-:Y:S01]  /*b270*/  FMNMX.FTZ R15, R35, R0, !PT ;  /* 0x00000000230f7209 */ /* 0x000fe20007810000 */
[----:B------:R-:W0:Y:S01]  /*b280*/  MUFU.TANH R26, R63 ;  /* 0x0000003f001a7308 */ /* 0x000e220000002400 */
[C---:B------:R-:W-:Y:S02]  /*b290*/  ISETP.GT.AND P2, PT, R3.reuse, 0x40, PT ;  /* 0x000000400300780c */ /* 0x040fe40003f44270 */
[----:B-1----:R-:W-:Y:S02]  /*b2a0*/  FSEL R34, R34, -INF , P1 ;  /* 0xff80000022227808 */ /* 0x002fe40000800000 */
[----:B------:R-:W-:Y:S02]  /*b2b0*/  FMNMX.FTZ R15, R36, R15, !PT ;  /* 0x0000000f240f7209 */ /* 0x000fe40007810000 */
[----:B------:R-:W-:Y:S02]  /*b2c0*/  ISETP.GT.AND P1, PT, R3, 0x41, PT ;  /* 0x000000410300780c */ /* 0x000fe40003f24270 */
[----:B--2---:R-:W-:-:S02]  /*b2d0*/  FSEL R32, R32, -INF , P2 ;  /* 0xff80000020207808 */ /* 0x004fc40001000000 */
[----:B------:R-:W-:Y:S01]  /*b2e0*/  FMNMX.FTZ R15, R34, R15, !PT ;  /* 0x0000000f220f7209 */ /* 0x000fe20007810000 */
[----:B------:R-:W1:Y:S01]  /*b2f0*/  MUFU.TANH R14, R67 ;  /* 0x00000043000e7308 */ /* 0x000e620000002400 */
[----:B------:R-:W-:Y:S02]  /*b300*/  ISETP.GT.AND P2, PT, R3, 0x48, PT ;  /* 0x000000480300780c */ /* 0x000fe40003f44270 */
[----:B------:R-:W-:Y:S02]  /*b310*/  FSEL R30, R59, -INF , P1 ;  /* 0xff8000003b1e7808 */ /* 0x000fe40000800000 */
[----:B------:R-:W-:Y:S02]  /*b320*/  FMNMX.FTZ R15, R32, R15, !PT ;  /* 0x0000000f200f7209 */ /* 0x000fe40007810000 */
[----:B------:R-:W-:Y:S02]  /*b330*/  ISETP.GT.AND P1, PT, R3, 0x49, PT ;  /* 0x000000490300780c */ /* 0x000fe40003f24270 */
[----:B------:R-:W-:-:S02]  /*b340*/  FSEL R28, R62, -INF , P2 ;  /* 0xff8000003e1c7808 */ /* 0x000fc40001000000 */
[----:B------:R-:W-:Y:S02]  /*b350*/  FMNMX.FTZ R15, R30, R15, !PT ;  /* 0x0000000f1e0f7209 */ /* 0x000fe40007810000 */
[C---:B------:R-:W-:Y:S02]  /*b360*/  ISETP.GT.AND P2, PT, R3.reuse, 0x50, PT ;  /* 0x000000500300780c */ /* 0x040fe40003f44270 */
[----:B0-----:R-:W-:Y:S02]  /*b370*/  FSEL R26, R26, -INF , P1 ;  /* 0xff8000001a1a7808 */ /* 0x001fe40000800000 */
[----:B------:R-:W-:Y:S02]  /*b380*/  FMNMX.FTZ R55, R28, R15, !PT ;  /* 0x0000000f1c377209 */ /* 0x000fe40007810000 */
[----:B------:R-:W-:Y:S02]  /*b390*/  ISETP.GT.AND P1, PT, R3, 0x51, PT ;  /* 0x000000510300780c */ /* 0x000fe40003f24270 */
[----:B------:R-:W-:-:S02]  /*b3a0*/  FSEL R15, R66, -INF , P2 ;  /* 0xff800000420f7808 */ /* 0x000fc40001000000 */
[----:B------:R-:W-:Y:S02]  /*b3b0*/  FMNMX.FTZ R0, R26, R55, !PT ;  /* 0x000000371a007209 */ /* 0x000fe40007810000 */
[----:B------:R-:W-:Y:S02]  /*b3c0*/  ISETP.GT.AND P2, PT, R3, 0x58, PT ;  /* 0x000000580300780c */ /* 0x000fe40003f44270 */
[----:B-1----:R-:W-:Y:S02]  /*b3d0*/  FSEL R14, R14, -INF , P1 ;  /* 0xff8000000e0e7808 */ /* 0x002fe40000800000 */
[----:B------:R-:W-:Y:S01]  /*b3e0*/  FMNMX.FTZ R55, R15, R0, !PT ;  /* 0x000000000f377209 */ /* 0x000fe20007810000 */
[----:B------:R-:W-:Y:S01]  /*b3f0*/  FMUL.FTZ R46, R44, UR4 ;  /* 0x000000042c2e7c20 */ /* 0x000fe20008410000 */
[----:B------:R-:W-:Y:S02]  /*b400*/  ISETP.GT.AND P1, PT, R3, 0x59, PT ;  /* 0x000000590300780c */ /* 0x000fe40003f24270 */
[----:B------:R-:W-:-:S02]  /*b410*/  FSEL R3, R70, -INF , P2 ;  /* 0xff80000046037808 */ /* 0x000fc40001000000 */
[----:B------:R-:W-:Y:S02]  /*b420*/  FMNMX.FTZ R44, R14, R55, !PT ;  /* 0x000000370e2c7209 */ /* 0x000fe40007810000 */
[----:B------:R-:W-:Y:S02]  /*b430*/  FSEL R0, R71, -INF , P1 ;  /* 0xff80000047007808 */ /* 0x000fe40000800000 */
[----:B------:R-:W-:-:S04]  /*b440*/  FMNMX.FTZ R55, R3, R44, !PT ;  /* 0x0000002c03377209 */ /* 0x000fc80007810000 */
[----:B------:R-:W-:-:S05]  /*b450*/  FMNMX.FTZ R55, R0, R55, !PT ;  /* 0x0000003700377209 */ /* 0x000fca0007810000 */
[----:B------:R-:W0:Y:S04]  /*b460*/  SHFL.BFLY PT, R44, R55, 0x2, 0x1f ;  /* 0x0c401f00372c7f89 */ /* 0x000e2800000e0000 */
[----:B------:R-:W1:Y:S01]  /*b470*/  SHFL.IDX PT, R21, R21, RZ, 0x1c1f ;  /* 0x001c1fff15157589 */ /* 0x000e6200000e0000 */
[----:B0-----:R-:W-:-:S05]  /*b480*/  FMNMX.FTZ R44, R55, R44, !PT ;  /* 0x0000002c372c7209 */ /* 0x001fca0007810000 */
[----:B------:R-:W0:Y:S01]  /*b490*/  SHFL.BFLY PT, R63, R44, 0x1, 0x1f ;  /* 0x0c201f002c3f7f89 */ /* 0x000e2200000e0000 */
[----:B-1----:R-:W-:-:S04]  /*b4a0*/  VIADDMNMX R83, R21, R83, R42, PT ;  /* 0x0000005315537246 */ /* 0x002fc8000380012a */
[C---:B------:R-:W-:Y:S02]  /*b4b0*/  ISETP.GT.AND P1, PT, R83.reuse, RZ, PT ;  /* 0x000000ff5300720c */ /* 0x040fe40003f24270 */
[C---:B------:R-:W-:Y:S02]  /*b4c0*/  ISETP.GT.AND P2, PT, R83.reuse, 0x1, PT ;  /* 0x000000015300780c */ /* 0x040fe40003f44270 */
[----:B------:R-:W-:Y:S02]  /*b4d0*/  ISETP.GT.AND P3, PT, R83, 0x8, PT ;  /* 0x000000085300780c */ /* 0x000fe40003f64270 */
[----:B------:R-:W-:Y:S02]  /*b4e0*/  FSEL R75, R75, -INF , P1 ;  /* 0xff8000004b4b7808 */ /* 0x000fe40000800000 */
[----:B------:R-:W-:Y:S01]  /*b4f0*/  FSEL R42, R73, -INF , P2 ;  /* 0xff800000492a7808 */ /* 0x000fe20001000000 */
[----:B------:R-:W-:Y:S01]  /*b500*/  FMUL.FTZ R54, R56, UR4 ;  /* 0x0000000438367c20 */ /* 0x000fe20008410000 */
[----:B------:R-:W-:Y:S01]  /*b510*/  FMUL.FTZ R56, R61, UR4 ;  /* 0x000000043d387c20 */ /* 0x000fe20008410000 */
[----:B------:R-:W-:Y:S01]  /*b520*/  ISETP.GT.AND P1, PT, R83, 0x9, PT ;  /* 0x000000095300780c */ /* 0x000fe20003f24270 */
[----:B------:R-:W-:Y:S01]  /*b530*/  FMUL.FTZ R40, R40, UR4 ;  /* 0x0000000428287c20 */ /* 0x000fe20008410000 */
[----:B------:R-:W-:-:S02]  /*b540*/  FSEL R76, R76, -INF , P3 ;  /* 0xff8000004c4c7808 */ /* 0x000fc40001800000 */
[----:B------:R-:W-:Y:S01]  /*b550*/  FMNMX.FTZ R61, R75, R42, !PT ;  /* 0x0000002a4b3d7209 */ /* 0x000fe20007810000 */
[----:B------:R-:W1:Y:S01]  /*b560*/  MUFU.TANH R80, R80 ;  /* 0x0000005000507308 */ /* 0x000e620000002400 */
[----:B------:R-:W-:Y:S02]  /*b570*/  ISETP.GT.AND P2, PT, R83, 0x10, PT ;  /* 0x000000105300780c */ /* 0x000fe40003f44270 */
[----:B0-----:R-:W-:Y:S02]  /*b580*/  FMNMX.FTZ R21, R44, R63, !PT ;  /* 0x0000003f2c157209 */ /* 0x001fe40007810000 */
[----:B------:R-:W-:Y:S02]  /*b590*/  FSEL R77, R77, -INF , P1 ;  /* 0xff8000004d4d7808 */ /* 0x000fe40000800000 */
[----:B------:R-:W-:Y:S01]  /*b5a0*/  FMNMX.FTZ R44, R76, R61, !PT ;  /* 0x0000003d4c2c7209 */ /* 0x000fe20007810000 */
[----:B------:R-:W0:Y:S01]  /*b5b0*/  MUFU.TANH R40, R40 ;  /* 0x0000002800287308 */ /* 0x000e220000002400 */
[----:B------:R-:W-:Y:S01]  /*b5c0*/  ISETP.GT.AND P3, PT, R83, 0x11, PT ;  /* 0x000000115300780c */ /* 0x000fe20003f64270 */
[----:B------:R-:W-:Y:S01]  /*b5d0*/  FMUL.FTZ R62, R21, UR37 ;  /* 0x00000025153e7c20 */ /* 0x000fe20008410000 */
[----:B------:R-:W-:-:S02]  /*b5e0*/  FSEL R79, R79, -INF , P2 ;  /* 0xff8000004f4f7808 */ /* 0x000fc40001000000 */
[----:B------:R-:W-:Y:S02]  /*b5f0*/  FMNMX.FTZ R44, R77, R44, !PT ;  /* 0x0000002c4d2c7209 */ /* 0x000fe40007810000 */
[----:B------:R-:W-:Y:S01]  /*b600*/  FSETP.NEU.FTZ.AND P4, PT, R21, -INF , PT ;  /* 0xff8000001500780b */ /* 0x000fe20003f9d000 */
[----:B------:R-:W2:Y:S01]  /*b610*/  MUFU.TANH R38, R38 ;  /* 0x0000002600267308 */ /* 0x000ea20000002400 */
[----:B------:R-:W-:Y:S01]  /*b620*/  ISETP.GT.AND P1, PT, R83, 0x18, PT ;  /* 0x000000185300780c */ /* 0x000fe20003f24270 */
[----:B------:R-:W-:Y:S01]  /*b630*/  FMUL.FTZ R45, R45, UR4 ;  /* 0x000000042d2d7c20 */ /* 0x000fe20008410000 */
[----:B------:R-:W-:Y:S02]  /*b640*/  FSEL R78, R78, -INF , P3 ;  /* 0xff8000004e4e7808 */ /* 0x000fe40001800000 */
[----:B------:R-:W-:Y:S02]  /*b650*/  FMNMX.FTZ R61, R79, R44, !PT ;  /* 0x0000002c4f3d7209 */ /* 0x000fe40007810000 */
[----:B------:R-:W-:Y:S01]  /*b660*/  FSEL R44, R62, RZ, P4 ;  /* 0x000000ff3e2c7208 */ /* 0x000fe20002000000 */
[----:B------:R-:W3:Y:S01]  /*b670*/  MUFU.TANH R46, R46 ;  /* 0x0000002e002e7308 */ /* 0x000ee20000002400 */
[----:B------:R-:W-:Y:S01]  /*b680*/  ISETP.GT.AND P2, PT, R83, 0x19, PT ;  /* 0x000000195300780c */ /* 0x000fe20003f44270 */
[----:B------:R-:W-:Y:S01]  /*b690*/  FMUL.FTZ R50, R48, UR4 ;  /* 0x0000000430327c20 */ /* 0x000fe20008410000 */
[----:B------:R-:W-:-:S02]  /*b6a0*/  FSEL R81, R81, -INF , P1 ;  /* 0xff80000051517808 */ /* 0x000fc40000800000 */
[----:B------:R-:W-:Y:S01]  /*b6b0*/  FMNMX.FTZ R62, R78, R61, !PT ;  /* 0x0000003d4e3e7209 */ /* 0x000fe20007810000 */
[----:B------:R-:W-:Y:S01]  /*b6c0*/  FFMA.FTZ R153, R51, UR37, -R44 ;  /* 0x0000002533997c23 */ /* 0x000fe2000801082c */
[----:B------:R-:W-:Y:S01]  /*b6d0*/  ISETP.GT.AND P1, PT, R83, 0x20, PT ;  /* 0x000000205300780c */ /* 0x000fe20003f24270 */
[----:B------:R-:W4:Y:S01]  /*b6e0*/  MUFU.TANH R45, R45 ;  /* 0x0000002d002d7308 */ /* 0x000f220000002400 */
[----:B-1----:R-:W-:Y:S01]  /*b6f0*/  FSEL R80, R80, -INF , P2 ;  /* 0xff80000050507808 */ /* 0x002fe20001000000 */
[----:B------:R-:W-:Y:S01]  /*b700*/  FMUL.FTZ R48, R49, UR4 ;  /* 0x0000000431307c20 */ /* 0x000fe20008410000 */
[----:B------:R-:W-:Y:S01]  /*b710*/  FMNMX.FTZ R51, R81, R62, !PT ;  /* 0x0000003e51337209 */ /* 0x000fe20007810000 */
[----:B------:R-:W-:Y:S01]  /*b720*/  FMUL.FTZ R49, R52, UR4 ;  /* 0x0000000434317c20 */ /* 0x000fe20008410000 */
[----:B------:R-:W-:Y:S02]  /*b730*/  ISETP.GT.AND P2, PT, R83, 0x21, PT ;  /* 0x000000215300780c */ /* 0x000fe40003f44270 */
[----:B0-----:R-:W-:Y:S01]  /*b740*/  FSEL R40, R40, -INF , P1 ;  /* 0xff80000028287808 */ /* 0x001fe20000800000 */
[----:B------:R-:W0:Y:S01]  /*b750*/  MUFU.TANH R50, R50 ;  /* 0x0000003200327308 */ /* 0x000e220000002400 */
[----:B------:R-:W-:Y:S01]  /*b760*/  FMNMX.FTZ R51, R80, R51, !PT ;  /* 0x0000003350337209 */ /* 0x000fe20007810000 */
[----:B------:R-:W-:Y:S01]  /*b770*/  FMUL.FTZ R52, R53, UR4 ;  /* 0x0000000435347c20 */ /* 0x000fe20008410000 */
[----:B------:R-:W-:-:S02]  /*b780*/  ISETP.GT.AND P1, PT, R83, 0x28, PT ;  /* 0x000000285300780c */ /* 0x000fc40003f24270 */
[----:B--2---:R-:W-:Y:S02]  /*b790*/  FSEL R38, R38, -INF , P2 ;  /* 0xff80000026267808 */ /* 0x004fe40001000000 */
[----:B------:R-:W-:Y:S01]  /*b7a0*/  FMNMX.FTZ R51, R40, R51, !PT ;  /* 0x0000003328337209 */ /* 0x000fe20007810000 */
[----:B------:R-:W1:Y:S01]  /*b7b0*/  MUFU.TANH R48, R48 ;  /* 0x0000003000307308 */ /* 0x000e620000002400 */
[----:B------:R-:W-:Y:S01]  /*b7c0*/  FFMA.FTZ R61, R43, UR37, -R44 ;  /* 0x000000252b3d7c23 */ /* 0x000fe2000801082c */
[C---:B------:R-:W-:Y:S02]  /*b7d0*/  ISETP.GT.AND P2, PT, R83.reuse, 0x29, PT ;  /* 0x000000295300780c */ /* 0x040fe40003f44270 */
[----:B---3--:R-:W-:Y:S02]  /*b7e0*/  FSEL R43, R46, -INF , P1 ;  /* 0xff8000002e2b7808 */ /* 0x008fe40000800000 */
[----:B------:R-:W-:Y:S02]  /*b7f0*/  FMNMX.FTZ R62, R38, R51, !PT ;  /* 0x00000033263e7209 */ /* 0x000fe40007810000 */
[----:B------:R-:W2:Y:S01]  /*b800*/  MUFU.TANH R49, R49 ;  /* 0x0000003100317308 */ /* 0x000ea20000002400 */
[----:B------:R-:W-:Y:S01]  /*b810*/  ISETP.GT.AND P1, PT, R83, 0x30, PT ;  /* 0x000000305300780c */ /* 0x000fe20003f24270 */
[----:B------:R-:W-:Y:S01]  /*b820*/  FMUL.FTZ R53, R57, UR4 ;  /* 0x0000000439357c20 */ /* 0x000fe20008410000 */
[----:B----4-:R-:W-:-:S02]  /*b830*/  FSEL R45, R45, -INF , P2 ;  /* 0xff8000002d2d7808 */ /* 0x010fc40001000000 */
[----:B------:R-:W-:-:S03]  /*b840*/  FMNMX.FTZ R62, R43, R62, !PT ;  /* 0x0000003e2b3e7209 */ /* 0x000fc60007810000 */
[----:B------:R-:W3:Y:S01]  /*b850*/  MUFU.TANH R52, R52 ;  /* 0x0000003400347308 */ /* 0x000ee20000002400 */
[----:B------:R-:W-:Y:S01]  /*b860*/  FFMA.FTZ R155, R47, UR37, -R44 ;  /* 0x000000252f9b7c23 */ /* 0x000fe2000801082c */
[----:B------:R-:W-:Y:S01]  /*b870*/  ISETP.GT.AND P2, PT, R83, 0x31, PT ;  /* 0x000000315300780c */ /* 0x000fe20003f44270 */
[----:B------:R-:W-:Y:S01]  /*b880*/  FMUL.FTZ R55, R60, UR4 ;  /* 0x000000043c377c20 */ /* 0x000fe20008410000 */
[----:B0-----:R-:W-:Y:S02]  /*b890*/  FSEL R47, R50, -INF , P1 ;  /* 0xff800000322f7808 */ /* 0x001fe40000800000 */
[----:B------:R-:W-:Y:S02]  /*b8a0*/  FMNMX.FTZ R62, R45, R62, !PT ;  /* 0x0000003e2d3e7209 */ /* 0x000fe40007810000 */
[----:B------:R-:W0:Y:S01]  /*b8b0*/  MUFU.TANH R54, R54 ;  /* 0x0000003600367308 */ /* 0x000e220000002400 */
[----:B------:R-:W-:Y:S02]  /*b8c0*/  ISETP.GT.AND P1, PT, R83, 0x38, PT ;  /* 0x000000385300780c */ /* 0x000fe40003f24270 */
[----:B-1----:R-:W-:-:S02]  /*b8d0*/  FSEL R48, R48, -INF , P2 ;  /* 0xff80000030307808 */ /* 0x002fc40001000000 */
[----:B------:R-:W-:-:S03]  /*b8e0*/  FMNMX.FTZ R51, R47, R62, !PT ;  /* 0x0000003e2f337209 */ /* 0x000fc60007810000 */
[----:B------:R-:W1:Y:S01]  /*b8f0*/  MUFU.TANH R53, R53 ;  /* 0x0000003500357308 */ /* 0x000e620000002400 */
[----:B------:R-:W-:Y:S01]  /*b900*/  FFMA.FTZ R50, R41, UR37, -R44 ;  /* 0x0000002529327c23 */ /* 0x000fe2000801082c */
[----:B------:R-:W-:Y:S01]  /*b910*/  ISETP.GT.AND P2, PT, R83, 0x39, PT ;  /* 0x000000395300780c */ /* 0x000fe20003f44270 */
[----:B------:R-:W-:Y:S01]  /*b920*/  FMUL.FTZ R58, R64, UR4 ;  /* 0x00000004403a7c20 */ /* 0x000fe20008410000 */
[----:B--2---:R-:W-:Y:S02]  /*b930*/  FSEL R41, R49, -INF , P1 ;  /* 0xff80000031297808 */ /* 0x004fe40000800000 */
[----:B------:R-:W-:Y:S02]  /*b940*/  FMNMX.FTZ R62, R48, R51, !PT ;  /* 0x00000033303e7209 */ /* 0x000fe40007810000 */
[----:B------:R-:W2:Y:S01]  /*b950*/  MUFU.TANH R55, R55 ;  /* 0x0000003700377308 */ /* 0x000ea20000002400 */
[----:B------:R-:W-:Y:S01]  /*b960*/  ISETP.GT.AND P1, PT, R83, 0x40, PT ;  /* 0x000000405300780c */ /* 0x000fe20003f24270 */
[----:B------:R-:W-:Y:S01]  /*b970*/  FMUL.FTZ R57, R65, UR4 ;  /* 0x0000000441397c20 */ /* 0x000fe20008410000 */
[----:B---3--:R-:W-:-:S02]  /*b980*/  FSEL R49, R52, -INF , P2 ;  /* 0xff80000034317808 */ /* 0x008fc40001000000 */
        /* <DEDUP_REMOVED lines=8> */
[----:B------:R-:W-:Y:S01]  /*ba10*/  ISETP.GT.AND P1, PT, R83, 0x48, PT ;  /* 0x000000485300780c */ /* 0x000fe20003f24270 */
[----:B------:R-:W-:Y:S01]  /*ba20*/  FMUL.FTZ R60, R69, UR4 ;  /* 0x00000004453c7c20 */ /* 0x000fe20008410000 */
[----:B-1----:R-:W-:-:S02]  /*ba30*/  FSEL R51, R53, -INF , P2 ;  /* 0xff80000035337808 */ /* 0x002fc40001000000 */
[----:B------:R-:W-:-:S03]  /*ba40*/  FMNMX.FTZ R62, R39, R62, !PT ;  /* 0x0000003e273e7209 */ /* 0x000fc60007810000 */
[----:B------:R-:W1:Y:S01]  /*ba50*/  MUFU.TANH R57, R57 ;  /* 0x0000003900397308 */ /* 0x000e620000002400 */
[----:B------:R-:W-:Y:S01]  /*ba60*/  FFMA.FTZ R52, R37, UR37, -R44 ;  /* 0x0000002525347c23 */ /* 0x000fe2000801082c */
[----:B------:R-:W-:Y:S02]  /*ba70*/  ISETP.GT.AND P2, PT, R83, 0x49, PT ;  /* 0x000000495300780c */ /* 0x000fe40003f44270 */
[----:B--2---:R-:W-:Y:S02]  /*ba80*/  FSEL R37, R55, -INF , P1 ;  /* 0xff80000037257808 */ /* 0x004fe40000800000 */
[----:B------:R-:W-:Y:S02]  /*ba90*/  FMNMX.FTZ R62, R51, R62, !PT ;  /* 0x0000003e333e7209 */ /* 0x000fe40007810000 */
[----:B------:R-:W2:Y:S01]  /*baa0*/  MUFU.TANH R59, R59 ;  /* 0x0000003b003b7308 */ /* 0x000ea20000002400 */
[----:B------:R-:W-:Y:S02]  /*bab0*/  ISETP.GT.AND P1, PT, R83, 0x50, PT ;  /* 0x000000505300780c */ /* 0x000fe40003f24270 */
[----:B---3--:R-:W-:-:S02]  /*bac0*/  FSEL R53, R56, -INF , P2 ;  /* 0xff80000038357808 */ /* 0x008fc40001000000 */
[----:B------:R-:W-:-:S03]  /*bad0*/  FMNMX.FTZ R62, R37, R62, !PT ;  /* 0x0000003e253e7209 */ /* 0x000fc60007810000 */
[----:B------:R-:W3:Y:S01]  /*bae0*/  MUFU.TANH R60, R60 ;  /* 0x0000003c003c7308 */ /* 0x000ee20000002400 */
[--C-:B------:R-:W-:Y:S01]  /*baf0*/  FFMA.FTZ R171, R27, UR37, -R44.reuse ;  /* 0x000000251bab7c23 */ /* 0x100fe2000801082c */
[----:B------:R-:W-:Y:S02]  /*bb00*/  ISETP.GT.AND P2, PT, R83, 0x51, PT ;  /* 0x000000515300780c */ /* 0x000fe40003f44270 */
[----:B0-----:R-:W-:Y:S02]  /*bb10*/  FSEL R58, R58, -INF , P1 ;  /* 0xff8000003a3a7808 */ /* 0x001fe40000800000 */
[----:B------:R-:W-:Y:S01]  /*bb20*/  FMNMX.FTZ R27, R53, R62, !PT ;  /* 0x0000003e351b7209 */ /* 0x000fe20007810000 */
[----:B------:R-:W-:Y:S01]  /*bb30*/  FFMA.FTZ R54, R24, UR37, -R44 ;  /* 0x0000002518367c23 */ /* 0x000fe2000801082c */
[----:B------:R-:W-:Y:S02]  /*bb40*/  ISETP.GT.AND P1, PT, R83, 0x58, PT ;  /* 0x000000585300780c */ /* 0x000fe40003f24270 */
[----:B-1----:R-:W-:-:S02]  /*bb50*/  FSEL R57, R57, -INF , P2 ;  /* 0xff80000039397808 */ /* 0x002fc40001000000 */
[----:B------:R-:W-:Y:S02]  /*bb60*/  FMNMX.FTZ R24, R58, R27, !PT ;  /* 0x0000001b3a187209 */ /* 0x000fe40007810000 */
[----:B------:R-:W-:Y:S02]  /*bb70*/  ISETP.GT.AND P2, PT, R83, 0x59, PT ;  /* 0x000000595300780c */ /* 0x000fe40003f44270 */
[----:B--2---:R-:W-:Y:S02]  /*bb80*/  FSEL R59, R59, -INF , P1 ;  /* 0xff8000003b3b7808 */ /* 0x004fe40000800000 */
[----:B------:R-:W-:Y:S02]  /*bb90*/  FMNMX.FTZ R24, R57, R24, !PT ;  /* 0x0000001839187209 */ /* 0x000fe40007810000 */
[----:B---3--:R-:W-:Y:S02]  /*bba0*/  FSEL R27, R60, -INF , P2 ;  /* 0xff8000003c1b7808 */ /* 0x008fe40001000000 */
[----:B------:R-:W-:-:S04]  /*bbb0*/  FMNMX.FTZ R24, R59, R24, !PT ;  /* 0x000000183b187209 */ /* 0x000fc80007810000 */
[----:B------:R-:W-:Y:S01]  /*bbc0*/  FMNMX.FTZ R24, R27, R24, !PT ;  /* 0x000000181b187209 */ /* 0x000fe20007810000 */
[----:B------:R-:W-:-:S04]  /*bbd0*/  FFMA.FTZ R165, R25, UR37, -R44 ;  /* 0x0000002519a57c23 */ /* 0x000fc8000801082c */
[----:B------:R-:W0:Y:S01]  /*bbe0*/  SHFL.BFLY PT, R25, R24, 0x2, 0x1f ;  /* 0x0c401f0018197f89 */ /* 0x000e2200000e0000 */
[----:B------:R-:W-:Y:S01]  /*bbf0*/  FFMA.FTZ R56, R20, UR37, -R44 ;  /* 0x0000002514387c23 */ /* 0x000fe2000801082c */
[----:B0-----:R-:W-:-:S05]  /*bc00*/  FMNMX.FTZ R25, R24, R25, !PT ;  /* 0x0000001918197209 */ /* 0x001fca0007810000 */
[----:B------:R-:W0:Y:S01]  /*bc10*/  SHFL.BFLY PT, R20, R25, 0x1, 0x1f ;  /* 0x0c201f0019147f89 */ /* 0x000e2200000e0000 */
[--C-:B------:R-:W-:Y:S01]  /*bc20*/  FFMA.FTZ R159, R28, UR37, -R44.reuse ;  /* 0x000000251c9f7c23 */ /* 0x100fe2000801082c */
[----:B------:R-:W-:Y:S01]  /*bc30*/  FFMA.FTZ R175, R3, UR37, -R44 ;  /* 0x0000002503af7c23 */ /* 0x000fe2000801082c */
[----:B0-----:R-:W-:-:S04]  /*bc40*/  FMNMX.FTZ R20, R25, R20, !PT ;  /* 0x0000001419147209 */ /* 0x001fc80007810000 */
[C---:B------:R-:W-:Y:S01]  /*bc50*/  FSETP.NEU.FTZ.AND P1, PT, R20.reuse, -INF , PT ;  /* 0xff8000001400780b */ /* 0x040fe20003f3d000 */
[----:B------:R-:W-:-:S05]  /*bc60*/  FMUL.FTZ R28, R20, UR37 ;  /* 0x00000025141c7c20 */ /* 0x000fca0008410000 */
[----:B------:R-:W-:-:S05]  /*bc70*/  FSEL R28, R28, RZ, P1 ;  /* 0x000000ff1c1c7208 */ /* 0x000fca0000800000 */
[--C-:B------:R-:W-:Y:S01]  /*bc80*/  FFMA.FTZ R152, R75, UR37, -R28.reuse ;  /* 0x000000254b987c23 */ /* 0x100fe2000801081c */
[--C-:B------:R-:W-:Y:S01]  /*bc90*/  FFMA.FTZ R3, R42, UR37, -R28.reuse ;  /* 0x000000252a037c23 */ /* 0x100fe2000801081c */
[----:B------:R-:W-:Y:S01]  /*bca0*/  FFMA.FTZ R154, R76, UR37, -R28 ;  /* 0x000000254c9a7c23 */ /* 0x000fe2000801081c */
[----:B------:R-:W-:Y:S01]  /*bcb0*/  MUFU.EX2 R153, R153 ;  /* 0x0000009900997308 */ /* 0x000fe20000000800 */
[----:B------:R-:W-:Y:S01]  /*bcc0*/  FFMA.FTZ R173, R15, UR37, -R44 ;  /* 0x000000250fad7c23 */ /* 0x000fe2000801082c */
[----:B------:R-:W-:-:S06]  /*bcd0*/  FFMA.FTZ R15, R77, UR37, -R28 ;  /* 0x000000254d0f7c23 */ /* 0x000fcc000801081c */
[----:B------:R-:W-:Y:S01]  /*bce0*/  MUFU.EX2 R152, R152 ;  /* 0x0000009800987308 */ /* 0x000fe20000000800 */
[----:B------:R-:W-:-:S07]  /*bcf0*/  FFMA.FTZ R168, R79, UR37, -R28 ;  /* 0x000000254fa87c23 */ /* 0x000fce000801081c */
[----:B------:R-:W0:Y:S08]  /*bd00*/  MUFU.EX2 R3, R3 ;  /* 0x0000000300037308 */ /* 0x000e300000000800 */
[----:B------:R-:W1:Y:S01]  /*bd10*/  MUFU.EX2 R46, R61 ;  /* 0x0000003d002e7308 */ /* 0x000e620000000800 */
[----:B------:R-:W-:-:S07]  /*bd20*/  FFMA.FTZ R25, R78, UR37, -R28 ;  /* 0x000000254e197c23 */ /* 0x000fce000801081c */
[----:B------:R-:W2:Y:S08]  /*bd30*/  MUFU.EX2 R154, R154 ;  /* 0x0000009a009a7308 */ /* 0x000eb00000000800 */
[----:B------:R-:W3:Y:S01]  /*bd40*/  MUFU.EX2 R155, R155 ;  /* 0x0000009b009b7308 */ /* 0x000ee20000000800 */
[----:B------:R-:W-:-:S07]  /*bd50*/  FFMA.FTZ R170, R81, UR37, -R28 ;  /* 0x0000002551aa7c23 */ /* 0x000fce000801081c */
[----:B------:R-:W4:Y:S01]  /*bd60*/  MUFU.EX2 R15, R15 ;  /* 0x0000000f000f7308 */ /* 0x000f220000000800 */
[----:B------:R-:W-:-:S07]  /*bd70*/  FFMA.FTZ R166, R43, UR37, -R28 ;  /* 0x000000252ba67c23 */ /* 0x000fce000801081c */
[----:B------:R-:W5:Y:S01]  /*bd80*/  MUFU.EX2 R50, R50 ;  /* 0x0000003200327308 */ /* 0x000f620000000800 */
[--C-:B------:R-:W-:Y:S01]  /*bd90*/  FFMA.FTZ R167, R29, UR37, -R44.reuse ;  /* 0x000000251da77c23 */ /* 0x100fe2000801082c */
[--C-:B------:R-:W-:Y:S01]  /*bda0*/  FFMA.FTZ R161, R33, UR37, -R44.reuse ;  /* 0x0000002521a17c23 */ /* 0x100fe2000801082c */
[----:B------:R-:W-:-:S05]  /*bdb0*/  FFMA.FTZ R24, R34, UR37, -R44 ;  /* 0x0000002522187c23 */ /* 0x000fca000801082c */
[----:B------:R-:W5:Y:S01]  /*bdc0*/  MUFU.EX2 R168, R168 ;  /* 0x000000a800a87308 */ /* 0x000f620000000800 */
[----:B0-----:R-:W-:Y:S01]  /*bdd0*/  FADD.FTZ R43, R152, R3 ;  /* 0x00000003982b7221 */ /* 0x001fe20000010000 */
[----:B------:R-:W-:Y:S01]  /*bde0*/  FFMA.FTZ R157, R32, UR37, -R44 ;  /* 0x00000025209d7c23 */ /* 0x000fe2000801082c */
[----:B------:R-:W-:-:S05]  /*bdf0*/  FFMA.FTZ R29, R80, UR37, -R28 ;  /* 0x00000025501d7c23 */ /* 0x000fca000801081c */
[----:B------:R-:W0:Y:S01]  /*be00*/  MUFU.EX2 R169, R169 ;  /* 0x000000a900a97308 */ /* 0x000e220000000800 */
[----:B------:R-:W-:Y:S01]  /*be10*/  FFMA.FTZ R33, R45, UR37, -R28 ;  /* 0x000000252d217c23 */ /* 0x000fe2000801081c */
[----:B-1----:R-:W-:Y:S01]  /*be20*/  FADD.FTZ R34, R153, R46 ;  /* 0x0000002e99227221 */ /* 0x002fe20000010000 */
[----:B------:R-:W-:Y:S02]  /*be30*/  VIADD R32, R13, 0x22840 ;  /* 0x000228400d207836 */ /* 0x000fe40000000000 */
[----:B------:R-:W-:Y:S01]  /*be40*/  FFMA.FTZ R163, R36, UR37, -R44 ;  /* 0x0000002524a37c23 */ /* 0x000fe2000801082c */
[----:B------:R-:W-:Y:S02]  /*be50*/  IMAD.U32 R45, RZ, RZ, UR41 ;  /* 0x00000029ff2d7e24 */ /* 0x000fe4000f8e00ff */
[----:B------:R-:W1:Y:S01]  /*be60*/  MUFU.EX2 R25, R25 ;  /* 0x0000001900197308 */ /* 0x000e620000000800 */
[----:B--2---:R-:W-:Y:S01]  /*be70*/  FADD.FTZ R36, R154, R43 ;  /* 0x0000002b9a247221 */ /* 0x004fe20000010000 */
[--C-:B------:R-:W-:Y:S01]  /*be80*/  FFMA.FTZ R156, R39, UR37, -R28.reuse ;  /* 0x00000025279c7c23 */ /* 0x100fe2000801081c */
[----:B------:R-:W-:-:S05]  /*be90*/  FFMA.FTZ R164, R40, UR37, -R28 ;  /* 0x0000002528a47c23 */ /* 0x000fca000801081c */
[----:B------:R-:W2:Y:S01]  /*bea0*/  MUFU.EX2 R52, R52 ;  /* 0x0000003400347308 */ /* 0x000ea20000000800 */
[----:B---3--:R-:W-:Y:S01]  /*beb0*/  FADD.FTZ R39, R155, R34 ;  /* 0x000000229b277221 */ /* 0x008fe20000010000 */
[----:B------:R-:W-:Y:S01]  /*bec0*/  PRMT R32, R45, 0x654, R32 ;  /* 0x000006542d207816 */ /* 0x000fe20000000020 */
[----:B------:R-:W-:-:S05]  /*bed0*/  FFMA.FTZ R60, R31, UR37, -R44 ;  /* 0x000000251f3c7c23 */ /* 0x000fca000801082c */
[----:B------:R-:W3:Y:S01]  /*bee0*/  MUFU.EX2 R170, R170 ;  /* 0x000000aa00aa7308 */ /* 0x000ee20000000800 */
[----:B----4-:R-:W-:Y:S01]  /*bef0*/  FADD.FTZ R43, R15, R36 ;  /* 0x000000240f2b7221 */ /* 0x010fe20000010000 */
[----:B------:R-:W-:Y:S01]  /*bf00*/  FFMA.FTZ R31, R38, UR37, -R28 ;  /* 0x00000025261f7c23 */ /* 0x000fe2000801081c */
[----:B-----5:R-:W-:Y:S01]  /*bf10*/  FADD.FTZ R34, R50, R39 ;  /* 0x0000002732227221 */ /* 0x020fe20000010000 */
[----:B------:R4:W-:Y:S04]  /*bf20*/  SYNCS.ARRIVE.TRANS64.RED.A1T0 RZ, [R32+URZ], RZ ;  /* 0x000000ff20ff79a7 */ /* 0x0009e8000810043f */
[----:B------:R-:W5:Y:S08]  /*bf30*/  MUFU.EX2 R171, R171 ;  /* 0x000000ab00ab7308 */ /* 0x000f700000000800 */
[----:B------:R-:W5:Y:S01]  /*bf40*/  MUFU.EX2 R29, R29 ;  /* 0x0000001d001d7308 */ /* 0x000f620000000800 */
[----:B----4-:R-:W-:Y:S01]  /*bf50*/  FADD.FTZ R32, R168, R43 ;  /* 0x0000002ba8207221 */ /* 0x010fe20000010000 */
[----:B0-----:R-:W-:-:S06]  /*bf60*/  FADD.FTZ R43, R169, R34 ;  /* 0x00000022a92b7221 */ /* 0x001fcc0000010000 */
[----:B------:R-:W0:Y:S01]  /*bf70*/  MUFU.EX2 R54, R54 ;  /* 0x0000003600367308 */ /* 0x000e220000000800 */
[----:B-1----:R-:W-:Y:S01]  /*bf80*/  FADD.FTZ R45, R25, R32 ;  /* 0x00000020192d7221 */ /* 0x002fe20000010000 */
[----:B--2---:R-:W-:-:S06]  /*bf90*/  FADD.FTZ R32, R52, R43 ;  /* 0x0000002b34207221 */ /* 0x004fcc0000010000 */
[----:B------:R-:W1:Y:S08]  /*bfa0*/  MUFU.EX2 R164, R164 ;  /* 0x000000a400a47308 */ /* 0x000e700000000800 */
[----:B------:R-:W2:Y:S01]  /*bfb0*/  MUFU.EX2 R165, R165 ;  /* 0x000000a500a57308 */ /* 0x000ea20000000800 */
[----:B------:R-:W-:Y:S01]  /*bfc0*/  FFMA.FTZ R158, R37, UR37, -R28 ;  /* 0x00000025259e7c23 */ /* 0x000fe2000801081c */
[----:B---3--:R-:W-:-:S06]  /*bfd0*/  FADD.FTZ R34, R170, R45 ;  /* 0x0000002daa227221 */ /* 0x008fcc0000010000 */
[----:B------:R-:W3:Y:S01]  /*bfe0*/  MUFU.EX2 R31, R31 ;  /* 0x0000001f001f7308 */ /* 0x000ee20000000800 */
[----:B------:R-:W-:Y:S01]  /*bff0*/  FFMA.FTZ R160, R47, UR37, -R28 ;  /* 0x000000252fa07c23 */ /* 0x000fe2000801081c */
[----:B-----5:R-:W-:-:S06]  /*c000*/  FADD.FTZ R37, R171, R32 ;  /* 0x00000020ab257221 */ /* 0x020fcc0000010000 */
[----:B------:R-:W4:Y:S01]  /*c010*/  MUFU.EX2 R56, R56 ;  /* 0x0000003800387308 */ /* 0x000f220000000800 */
[----:B------:R-:W-:Y:S01]  /*c020*/  FFMA.FTZ R62, R35, UR37, -R44 ;  /* 0x00000025233e7c23 */ /* 0x000fe2000801082c */
[----:B------:R-:W-:-:S06]  /*c030*/  FADD.FTZ R43, R29, R34 ;  /* 0x000000221d2b7221 */ /* 0x000fcc0000010000 */
[----:B------:R-:W5:Y:S01]  /*c040*/  MUFU.EX2 R166, R166 ;  /* 0x000000a600a67308 */ /* 0x000f620000000800 */
[----:B------:R-:W-:Y:S01]  /*c050*/  FFMA.FTZ R35, R48, UR37, -R28 ;  /* 0x0000002530237c23 */ /* 0x000fe2000801081c */
[----:B0-----:R-:W-:-:S06]  /*c060*/  FADD.FTZ R32, R54, R37 ;  /* 0x0000002536207221 */ /* 0x001fcc0000010000 */
[----:B------:R-:W0:Y:S01]  /*c070*/  MUFU.EX2 R167, R167 ;  /* 0x000000a700a77308 */ /* 0x000e220000000800 */
[----:B-1----:R-:W-:Y:S01]  /*c080*/  FADD.FTZ R34, R164, R43 ;  /* 0x0000002ba4227221 */ /* 0x002fe20000010000 */
[----:B------:R-:W-:-:S06]  /*c090*/  FFMA.FTZ R162, R41, UR37, -R28 ;  /* 0x0000002529a27c23 */ /* 0x000fcc000801081c */
[----:B------:R-:W1:Y:S01]  /*c0a0*/  MUFU.EX2 R33, R33 ;  /* 0x0000002100217308 */ /* 0x000e620000000800 */
[----:B--2---:R-:W-:-:S07]  /*c0b0*/  FADD.FTZ R37, R165, R32 ;  /* 0x00000020a5257221 */ /* 0x004fce0000010000 */
[----:B------:R-:W2:Y:S01]  /*c0c0*/  MUFU.EX2 R60, R60 ;  /* 0x0000003c003c7308 */ /* 0x000ea20000000800 */
[----:B---3--:R-:W-:Y:S01]  /*c0d0*/  FADD.FTZ R43, R31, R34 ;  /* 0x000000221f2b7221 */ /* 0x008fe20000010000 */
[----:B------:R-:W-:-:S06]  /*c0e0*/  FFMA.FTZ R41, R49, UR37, -R28 ;  /* 0x0000002531297c23 */ /* 0x000fcc000801081c */
[----:B------:R-:W3:Y:S01]  /*c0f0*/  MUFU.EX2 R160, R160 ;  /* 0x000000a000a07308 */ /* 0x000ee20000000800 */
[----:B----4-:R-:W-:-:S07]  /*c100*/  FADD.FTZ R32, R56, R37 ;  /* 0x0000002538207221 */ /* 0x010fce0000010000 */
[----:B------:R-:W4:Y:S01]  /*c110*/  MUFU.EX2 R161, R161 ;  /* 0x000000a100a17308 */ /* 0x000f220000000800 */
[----:B-----5:R-:W-:Y:S01]  /*c120*/  FADD.FTZ R34, R166, R43 ;  /* 0x0000002ba6227221 */ /* 0x020fe20000010000 */
[----:B0-----:R-:W-:-:S06]  /*c130*/  FADD.FTZ R37, R167, R32 ;  /* 0x00000020a7257221 */ /* 0x001fcc0000010000 */
[----:B------:R-:W0:Y:S08]  /*c140*/  MUFU.EX2 R35, R35 ;  /* 0x0000002300237308 */ /* 0x000e300000000800 */
[----:B------:R-:W5:Y:S01]  /*c150*/  MUFU.EX2 R62, R62 ;  /* 0x0000003e003e7308 */ /* 0x000f620000000800 */
[----:B-1----:R-:W-:Y:S01]  /*c160*/  FADD.FTZ R43, R33, R34 ;  /* 0x00000022212b7221 */ /* 0x002fe20000010000 */
[----:B------:R-:W-:-:S06]  /*c170*/  FFMA.FTZ R39, R51, UR37, -R28 ;  /* 0x0000002533277c23 */ /* 0x000fcc000801081c */
[----:B------:R-:W1:Y:S01]  /*c180*/  MUFU.EX2 R162, R162 ;  /* 0x000000a200a27308 */ /* 0x000e620000000800 */
[----:B--2---:R-:W-:Y:S01]  /*c190*/  FADD.FTZ R32, R60, R37 ;  /* 0x000000253c207221 */ /* 0x004fe20000010000 */
[----:B------:R-:W-:-:S06]  /*c1a0*/  FFMA.FTZ R30, R30, UR37, -R44 ;  /* 0x000000251e1e7c23 */ /* 0x000fcc000801082c */
[----:B------:R-:W2:Y:S01]  /*c1b0*/  MUFU.EX2 R163, R163 ;  /* 0x000000a300a37308 */ /* 0x000ea20000000800 */
[----:B---3--:R-:W-:Y:S01]  /*c1c0*/  FADD.FTZ R34, R160, R43 ;  /* 0x0000002ba0227221 */ /* 0x008fe20000010000 */
[----:B----4-:R-:W-:-:S06]  /*c1d0*/  FADD.FTZ R37, R161, R32 ;  /* 0x00000020a1257221 */ /* 0x010fcc0000010000 */
[----:B------:R-:W3:Y:S08]  /*c1e0*/  MUFU.EX2 R41, R41 ;  /* 0x0000002900297308 */ /* 0x000ef00000000800 */
[----:B------:R-:W4:Y:S01]  /*c1f0*/  MUFU.EX2 R24, R24 ;  /* 0x0000001800187308 */ /* 0x000f220000000800 */
[----:B0-----:R-:W-:Y:S01]  /*c200*/  FADD.FTZ R43, R35, R34 ;  /* 0x00000022232b7221 */ /* 0x001fe20000010000 */
[----:B-----5:R-:W-:-:S06]  /*c210*/  FADD.FTZ R32, R62, R37 ;  /* 0x000000253e207221 */ /* 0x020fcc0000010000 */
[----:B------:R-:W0:Y:S01]  /*c220*/  MUFU.EX2 R156, R156 ;  /* 0x0000009c009c7308 */ /* 0x000e220000000800 */
[----:B------:R-:W-:-:S07]  /*c230*/  FFMA.FTZ R26, R26, UR37, -R44 ;  /* 0x000000251a1a7c23 */ /* 0x000fce000801082c */
[----:B------:R-:W5:Y:S01]  /*c240*/  MUFU.EX2 R157, R157 ;  /* 0x0000009d009d7308 */ /* 0x000f620000000800 */
[----:B------:R-:W-:Y:S01]  /*c250*/  FFMA.FTZ R53, R53, UR37, -R28 ;  /* 0x0000002535357c23 */ /* 0x000fe2000801081c */
[----:B-1----:R-:W-:Y:S01]  /*c260*/  FADD.FTZ R34, R162, R43 ;  /* 0x0000002ba2227221 */ /* 0x002fe20000010000 */
[----:B------:R-:W-:-:S05]  /*c270*/  F2FP.BF16.F32.PACK_AB R152, R3, R152 ;  /* 0x000000980398723e */ /* 0x000fca00000010ff */
[----:B------:R-:W1:Y:S01]  /*c280*/  MUFU.EX2 R39, R39 ;  /* 0x0000002700277308 */ /* 0x000e620000000800 */
[--C-:B------:R-:W-:Y:S01]  /*c290*/  FFMA.FTZ R58, R58, UR37, -R28.reuse ;  /* 0x000000253a3a7c23 */ /* 0x100fe2000801081c */
[--C-:B------:R-:W-:Y:S01]  /*c2a0*/  FFMA.FTZ R57, R57, UR37, -R28.reuse ;  /* 0x0000002539397c23 */ /* 0x100fe2000801081c */
[----:B------:R-:W-:-:S05]  /*c2b0*/  FFMA.FTZ R59, R59, UR37, -R28 ;  /* 0x000000253b3b7c23 */ /* 0x000fca000801081c */
[----:B------:R-:W1:Y:S01]  /*c2c0*/  MUFU.EX2 R30, R30 ;  /* 0x0000001e001e7308 */ /* 0x000e620000000800 */
[----:B--2---:R-:W-:Y:S01]  /*c2d0*/  FADD.FTZ R3, R163, R32 ;  /* 0x00000020a3037221 */ /* 0x004fe20000010000 */
[----:B------:R-:W-:Y:S01]  /*c2e0*/  FFMA.FTZ R28, R27, UR37, -R28 ;  /* 0x000000251b1c7c23 */ /* 0x000fe2000801081c */
[----:B------:R-:W-:-:S05]  /*c2f0*/  F2FP.BF16.F32.PACK_AB R154, R15, R154 ;  /* 0x0000009a0f9a723e */ /* 0x000fca00000010ff */
[----:B------:R-:W2:Y:S01]  /*c300*/  MUFU.EX2 R158, R158 ;  /* 0x0000009e009e7308 */ /* 0x000ea20000000800 */
[----:B---3--:R-:W-:Y:S01]  /*c310*/  FADD.FTZ R15, R41, R34 ;  /* 0x00000022290f7221 */ /* 0x008fe20000010000 */
[----:B----4-:R-:W-:-:S06]  /*c320*/  FADD.FTZ R32, R24, R3 ;  /* 0x0000000318207221 */ /* 0x010fcc0000010000 */
[----:B------:R-:W3:Y:S01]  /*c330*/  MUFU.EX2 R159, R159 ;  /* 0x0000009f009f7308 */ /* 0x000ee20000000800 */
[----:B------:R-:W-:Y:S01]  /*c340*/  FFMA.FTZ R14, R14, UR37, -R44 ;  /* 0x000000250e0e7c23 */ /* 0x000fe2000801082c */
[----:B0-----:R-:W-:-:S06]  /*c350*/  FADD.FTZ R34, R156, R15 ;  /* 0x0000000f9c227221 */ /* 0x001fcc0000010000 */
[----:B------:R-:W0:Y:S01]  /*c360*/  MUFU.EX2 R27, R53 ;  /* 0x00000035001b7308 */ /* 0x000e220000000800 */
[----:B-----5:R-:W-:-:S07]  /*c370*/  FADD.FTZ R3, R157, R32 ;  /* 0x000000209d037221 */ /* 0x020fce0000010000 */
[----:B------:R-:W4:Y:S01]  /*c380*/  MUFU.EX2 R26, R26 ;  /* 0x0000001a001a7308 */ /* 0x000f220000000800 */
[----:B-1----:R-:W-:Y:S01]  /*c390*/  FADD.FTZ R15, R39, R34 ;  /* 0x00000022270f7221 */ /* 0x002fe20000010000 */
[----:B------:R-:W-:-:S06]  /*c3a0*/  FADD.FTZ R32, R30, R3 ;  /* 0x000000031e207221 */ /* 0x000fcc0000010000 */
[----:B------:R-:W-:Y:S08]  /*c3b0*/  MUFU.EX2 R173, R173 ;  /* 0x000000ad00ad7308 */ /* 0x000ff00000000800 */
[----:B------:R-:W1:Y:S01]  /*c3c0*/  MUFU.EX2 R58, R58 ;  /* 0x0000003a003a7308 */ /* 0x000e620000000800 */
[----:B------:R-:W-:Y:S01]  /*c3d0*/  FFMA.FTZ R0, R0, UR37, -R44 ;  /* 0x0000002500007c23 */ /* 0x000fe2000801082c */
[----:B--2---:R-:W-:Y:S01]  /*c3e0*/  FADD.FTZ R34, R158, R15 ;  /* 0x0000000f9e227221 */ /* 0x004fe20000010000 */
[----:B---3--:R-:W-:-:S05]  /*c3f0*/  FADD.FTZ R3, R159, R32 ;  /* 0x000000209f037221 */ /* 0x008fca0000010000 */
[----:B------:R-:W-:Y:S08]  /*c400*/  MUFU.EX2 R14, R14 ;  /* 0x0000000e000e7308 */ /* 0x000ff00000000800 */
[----:B------:R-:W2:Y:S01]  /*c410*/  MUFU.EX2 R57, R57 ;  /* 0x0000003900397308 */ /* 0x000ea20000000800 */
[----:B0-----:R-:W-:Y:S01]  /*c420*/  FADD.FTZ R15, R27, R34 ;  /* 0x000000221b0f7221 */ /* 0x001fe20000010000 */
[----:B----4-:R-:W-:-:S06]  /*c430*/  FADD.FTZ R34, R26, R3 ;  /* 0x000000031a227221 */ /* 0x010fcc0000010000 */
[----:B------:R-:W-:Y:S08]  /*c440*/  MUFU.EX2 R175, R175 ;  /* 0x000000af00af7308 */ /* 0x000ff00000000800 */
[----:B------:R-:W0:Y:S01]  /*c450*/  MUFU.EX2 R59, R59 ;  /* 0x0000003b003b7308 */ /* 0x000e220000000800 */
[----:B------:R-:W-:Y:S01]  /*c460*/  F2FP.BF16.F32.PACK_AB R163, R24, R163 ;  /* 0x000000a318a3723e */ /* 0x000fe200000010ff */
[----:B-1----:R-:W-:Y:S01]  /*c470*/  FADD.FTZ R24, R58, R15 ;  /* 0x0000000f3a187221 */ /* 0x002fe20000010000 */
[----:B------:R-:W-:-:S05]  /*c480*/  FADD.FTZ R3, R173, R34 ;  /* 0x00000022ad037221 */ /* 0x000fca0000010000 */
[----:B------:R-:W1:Y:S08]  /*c490*/  MUFU.EX2 R28, R28 ;  /* 0x0000001c001c7308 */ /* 0x000e700000000800 */
[----:B------:R-:W3:Y:S01]  /*c4a0*/  MUFU.EX2 R32, R0 ;  /* 0x0000000000207308 */ /* 0x000ee20000000800 */
[----:B------:R-:W-:Y:S01]  /*c4b0*/  F2FP.BF16.F32.PACK_AB R157, R30, R157 ;  /* 0x0000009d1e9d723e */ /* 0x000fe200000010ff */
[----:B--2---:R-:W-:Y:S01]  /*c4c0*/  FADD.FTZ R24, R57, R24 ;  /* 0x0000001839187221 */ /* 0x004fe20000010000 */
[----:B------:R-:W-:-:S03]  /*c4d0*/  FADD.FTZ R30, R14, R3 ;  /* 0x000000030e1e7221 */ /* 0x000fc60000010000 */
[----:B0-----:R-:W-:Y:S01]  /*c4e0*/  FADD.FTZ R3, R59, R24 ;  /* 0x000000183b037221 */ /* 0x001fe20000010000 */
[----:B------:R-:W-:Y:S01]  /*c4f0*/  FADD.FTZ R15, R175, R30 ;  /* 0x0000001eaf0f7221 */ /* 0x000fe20000010000 */
[----:B------:R-:W-:Y:S02]  /*c500*/  F2FP.BF16.F32.PACK_AB R153, R46, R153 ;  /* 0x000000992e99723e */ /* 0x000fe400000010ff */
[----:B------:R-:W-:Y:S01]  /*c510*/  F2FP.BF16.F32.PACK_AB R155, R50, R155 ;  /* 0x0000009b329b723e */ /* 0x000fe200000010ff */
[----:B-1----:R-:W-:Y:S01]  /*c520*/  FADD.FTZ R3, R28, R3 ;  /* 0x000000031c037221 */ /* 0x002fe20000010000 */
[----:B------:R-:W-:Y:S02]  /*c530*/  F2FP.BF16.F32.PACK_AB R169, R52, R169 ;  /* 0x000000a934a9723e */ /* 0x000fe400000010ff */
[----:B------:R-:W-:Y:S02]  /*c540*/  F2FP.BF16.F32.PACK_AB R171, R54, R171 ;  /* 0x000000ab36ab723e */ /* 0x000fe400000010ff */
[----:B------:R-:W-:Y:S01]  /*c550*/  F2FP.BF16.F32.PACK_AB R165, R56, R165 ;  /* 0x000000a538a5723e */ /* 0x000fe200000010ff */
[----:B---3--:R-:W-:Y:S01]  /*c560*/  FADD.FTZ R0, R32, R15 ;  /* 0x0000000f20007221 */ /* 0x008fe20000010000 */
        /* <DEDUP_REMOVED lines=14> */
[----:B------:R-:W-:Y:S01]  /*c650*/  F2FP.BF16.F32.PACK_AB R175, R32, R175 ;  /* 0x000000af20af723e */ /* 0x000fe200000010ff */
[----:B------:R-:W-:Y:S06]  /*c660*/  @!P0 BRA `(.L_x_14474) ;  /* 0x0000000000048947 */ /* 0x000fec0003800000 */
[----:B------:R-:W-:Y:S01]  /*c670*/  BPT.TRAP 0x1 ;  /* 0x000000040000795c */ /* 0x000fe20000300000 */
.L_x_14474:
[----:B------:R0:W1:Y:S01]  /*c680*/  SYNCS.PHASECHK.TRANS64.TRYWAIT P1, [R13+URZ+0x22850], R74 ;  /* 0x0228504a0d0075a7 */ /* 0x000062000802017f */
[----:B------:R-:W-:Y:S05]  /*c690*/  @!P0 BRA `(.L_x_14475) ;  /* 0x0000000000048947 */ /* 0x000fea0003800000 */
[----:B------:R-:W-:Y:S01]  /*c6a0*/  BPT.TRAP 0x1 ;  /* 0x000000040000795c */ /* 0x000fe20000300000 */
.L_x_14475:
[----:B------:R-:W-:Y:S04]  /*c6b0*/  BSSY B0, `(.L_x_14476) ;  /* 0x0000004000007945 */ /* 0x000fe80003800000 */
[----:B-1----:R-:W-:Y:S05]  /*c6c0*/  @P1 BRA `(.L_x_14477) ;  /* 0x0000000000081947 */ /* 0x002fea0003800000 */
[----:B------:R-:W1:Y:S02]  /*c6d0*/  SYNCS.PHASECHK.TRANS64.TRYWAIT P1, [R13+URZ+0x22850], R74 ;  /* 0x0228504a0d0075a7 */ /* 0x000e64000802017f */
[----:B-1----:R-:W-:Y:S05]  /*c6e0*/  @!P1 BRA `(.L_x_14478) ;  /* 0x0000014000609947 */ /* 0x002fea0003800000 */
.L_x_14477:
[----:B------:R-:W-:Y:S05]  /*c6f0*/  BSYNC B0 ;  /* 0x0000000000007941 */ /* 0x000fea0003800000 */
.L_x_14476:
[----:B------:R-:W-:Y:S05]  /*c700*/  WARPSYNC.ALL ;  /* 0x0000000000007948 */ /* 0x000fea0003800000 */
[----:B------:R-:W-:Y:S01]  /*c710*/  R2UR UR4, R19 ;  /* 0x00000000130472ca */ /* 0x000fe200000e0000 */
[----:B------:R0:W-:Y:S01]  /*c720*/  BAR.SYNC.DEFER_BLOCKING R72, 0x100 ;  /* 0x000400480000751d */ /* 0x0001e20000010000 */
[----:B------:R-:W-:Y:S02]  /*c730*/  IMAD.MOV.U32 R15, RZ, RZ, 0xc00 ;  /* 0x00000c00ff0f7424 */ /* 0x000fe400078e00ff */
[----:B------:R-:W-:Y:S02]  /*c740*/  IMAD.MOV.U32 R27, RZ, RZ, 0x40000040 ;  /* 0x40000040ff1b7424 */ /* 0x000fe400078e00ff */
[----:B------:R-:W-:-:S02]  /*c750*/  IMAD.MOV.U32 R25, RZ, RZ, 0x40000040 ;  /* 0x40000040ff197424 */ /* 0x000fc400078e00ff */
[----:B------:R-:W-:Y:S01]  /*c760*/  IMAD.MOV.U32 R29, RZ, RZ, 0x40000040 ;  /* 0x40000040ff1d7424 */ /* 0x000fe200078e00ff */
[----:B------:R-:W-:Y:S02]  /*c770*/  R2UR UR11, R27 ;  /* 0x000000001b0b72ca */ /* 0x000fe400000e0000 */
[----:B------:R-:W-:Y:S02]  /*c780*/  R2UR UR15, R25 ;  /* 0x00000000190f72ca */ /* 0x000fe400000e0000 */
[----:B------:R-:W-:Y:S01]  /*c790*/  UIADD3 UR4, UR4, 0x400, URZ ;  /* 0x0000040004047890 */ /* 0x000fe2000fffe03f */
[----:B------:R-:W-:Y:S02]  /*c7a0*/  R2UR UR19, R27 ;  /* 0x000000001b1372ca */ /* 0x000fe400000e0000 */
[----:B------:R-:W-:Y:S01]  /*c7b0*/  R2UR UR23, R29 ;  /* 0x000000001d1772ca */ /* 0x000fe200000e0000 */
[----:B------:R-:W-:-:S04]  /*c7c0*/  USHF.R.U32.HI UR4, URZ, 0x4, UR4 ;  /* 0x000000043f047899 */ /* 0x000fc80008011604 */
[----:B------:R-:W-:-:S04]  /*c7d0*/  ULOP3.LUT UR4, UR4, 0x3fff, URZ, 0xc0, !UPT ;  /* 0x00003fff04047892 */ /* 0x000fc8000f8ec03f */
[----:B------:R-:W-:-:S06]  /*c7e0*/  ULOP3.LUT UR38, UR4, 0x3000000, URZ, 0xfc, !UPT ;  /* 0x0300000004267892 */ /* 0x000fcc000f8efc3f */
[----:B------:R-:W-:Y:S02]  /*c7f0*/  IMAD R14, R22, R15, UR38 ;  /* 0x00000026160e7e24 */ /* 0x000fe4000f8e020f */
[----:B------:R-:W-:Y:S02]  /*c800*/  IMAD.MOV.U32 R15, RZ, RZ, 0x40000040 ;  /* 0x40000040ff0f7424 */ /* 0x000fe400078e00ff */
[C---:B------:R-:W-:Y:S01]  /*c810*/  VIADD R26, R14.reuse, 0x80 ;  /* 0x000000800e1a7836 */ /* 0x040fe20000000000 */
[C---:B------:R-:W-:Y:S01]  /*c820*/  R2UR UR6, R14.reuse ;  /* 0x000000000e0672ca */ /* 0x040fe200000e0000 */
[C---:B------:R-:W-:Y:S01]  /*c830*/  VIADD R24, R14.reuse, 0x100 ;  /* 0x000001000e187836 */ /* 0x040fe20000000000 */
[----:B------:R-:W-:Y:S01]  /*c840*/  R2UR UR7, R15 ;  /* 0x000000000f0772ca */ /* 0x000fe200000e0000 */
[----:B------:R-:W-:Y:S01]  /*c850*/  VIADD R28, R14, 0x200 ;  /* 0x000002000e1c7836 */ /* 0x000fe20000000000 */
[----:B------:R-:W-:Y:S01]  /*c860*/  R2UR UR10, R26 ;  /* 0x000000001a0a72ca */ /* 0x000fe200000e0000 */
[----:B------:R-:W-:Y:S01]  /*c870*/  VIADD R26, R14, 0x180 ;  /* 0x000001800e1a7836 */ /* 0x000fe20000000000 */
[----:B------:R-:W-:Y:S01]  /*c880*/  R2UR UR14, R24 ;  /* 0x00000000180e72ca */ /* 0x000fe200000e0000 */
[----:B------:R-:W-:Y:S01]  /*c890*/  VIADD R14, R14, 0x280 ;  /* 0x000002800e0e7836 */ /* 0x000fe20000000000 */
[----:B------:R-:W-:-:S02]  /*c8a0*/  R2UR UR22, R28 ;  /* 0x000000001c1672ca */ /* 0x000fc400000e0000 */
[----:B------:R-:W-:Y:S02]  /*c8b0*/  R2UR UR18, R26 ;  /* 0x000000001a1272ca */ /* 0x000fe400000e0000 */
[----:B01----:R-:W-:Y:S01]  /*c8c0*/  WARPGROUP.ARRIVE ;  /* 0x00000000000079c5 */ /* 0x003fe20000000000 */
        /* <DEDUP_REMOVED lines=26> */
.L_x_14479:
[----:B------:R-:W2:Y:S01]  /*ca70*/  LDL R15, [R1+0x4] ;  /* 0x00000400010f7983 */ /* 0x000ea20000100800 */
[----:B------:R-:W0:Y:S03]  /*ca80*/  LDC R14, c[0x0][0x448] ;  /* 0x00011200ff0e7b82 */ /* 0x000e260000000800 */
[----:B------:R-:W3:Y:S04]  /*ca90*/  LDL R154, [R1+0x8] ;  /* 0x00000800019a7983 */ /* 0x000ee80000100800 */
[----:B------:R-:W3:Y:S04]  /*caa0*/  LDL R153, [R1+0x28] ;  /* 0x0000280001997983 */ /* 0x000ee80000100800 */
[----:B------:R-:W4:Y:S01]  /*cab0*/  LDL R152, [R1+0x34] ;  /* 0x0000340001987983 */ /* 0x000f220000100800 */
[----:B------:R-:W-:Y:S01]  /*cac0*/  VIADD R13, R13, 0x22860 ;  /* 0x000228600d0d7836 */ /* 0x000fe20000000000 */
[----:B------:R-:W-:Y:S01]  /*cad0*/  ULDC UR45, c[0x0][0x9d8] ;  /* 0x00027600002d7ab9 */ /* 0x000fe20000000800 */
[----:B------:R-:W-:Y:S01]  /*cae0*/  ULDC UR46, c[0x0][0x9d8] ;  /* 0x00027600002e7ab9 */ /* 0x000fe20000000800 */
[----:B------:R-:W-:Y:S01]  /*caf0*/  ULDC UR39, c[0x0][0x988] ;  /* 0x0002620000277ab9 */ /* 0x000fe20000000800 */
[----:B------:R-:W-:Y:S01]  /*cb00*/  ULDC UR40, c[0x0][0x988] ;  /* 0x0002620000287ab9 */ /* 0x000fe20000000800 */
[----:B0-----:R-:W-:Y:S01]  /*cb10*/  ISETP.NE.AND P1, PT, R14, 0x1, PT ;  /* 0x000000010e00780c */ /* 0x001fe20003f25270 */
[----:B------:R-:W-:-:S05]  /*cb20*/  IMAD.U32 R14, RZ, RZ, UR41 ;  /* 0x00000029ff0e7e24 */ /* 0x000fca000f8e00ff */
[----:B------:R-:W-:-:S04]  /*cb30*/  PRMT R13, R14, 0x654, R13 ;  /* 0x000006540e0d7816 */ /* 0x000fc8000000000d */
[----:B------:R0:W-:Y:S03]  /*cb40*/  SYNCS.ARRIVE.TRANS64.RED.A1T0 RZ, [R13+URZ], RZ ;  /* 0x000000ff0dff79a7 */ /* 0x0001e6000810043f */
[----:B------:R-:W2:Y:S08]  /*cb50*/  @P1 LDC R14, c[0x0][0x44c] ;  /* 0x00011300ff0e1b82 */ /* 0x000eb00000000800 */
[----:B0-----:R-:W0:Y:S01]  /*cb60*/  @P1 LDC R13, c[0x0][0x450] ;  /* 0x00011400ff0d1b82 */ /* 0x001e220000000800 */
[----:B--2---:R-:W-:-:S05]  /*cb70*/  @P1 IMAD.HI.U32 R14, R15, R14, RZ ;  /* 0x0000000e0f0e1227 */ /* 0x004fca00078e00ff */
[----:B0-----:R-:W-:-:S04]  /*cb80*/  @P1 SHF.R.U32.HI R15, RZ, R13, R14 ;  /* 0x0000000dff0f1219 */ /* 0x001fc8000001160e */
[----:B---3--:R-:W-:-:S05]  /*cb90*/  IADD3 R13, R15, R153, -R154 ;  /* 0x000000990f0d7210 */ /* 0x008fca0007ffe89a */
[----:B------:R-:W-:-:S05]  /*cba0*/  IMAD.HI R13, R13, 0x2aaaaaab, RZ ;  /* 0x2aaaaaab0d0d7827 */ /* 0x000fca00078e02ff */
[----:B------:R-:W-:-:S04]  /*cbb0*/  SHF.R.U32.HI R14, RZ, 0x1f, R13 ;  /* 0x0000001fff0e7819 */ /* 0x000fc8000001160d */
[----:B------:R-:W-:Y:S01]  /*cbc0*/  LEA.HI.SX32 R14, R13, R14, 0x1c ;  /* 0x0000000e0d0e7211 */ /* 0x000fe200078fe2ff */
[----:B------:R-:W-:-:S03]  /*cbd0*/  VIADD R13, R176, 0xfffffffe ;  /* 0xfffffffeb00d7836 */ /* 0x000fc60000000000 */
[----:B----4-:R-:W-:-:S04]  /*cbe0*/  VIMNMX R152, R152, R14, !PT ;  /* 0x0000000e98987248 */ /* 0x010fc80007fe0100 */
[----:B------:R-:W-:Y:S01]  /*cbf0*/  ISETP.GE.AND P1, PT, R13, R152, PT ;  /* 0x000000980d00720c */ /* 0x000fe20003f26270 */
[----:B------:R0:W-:-:S12]  /*cc00*/  STL [R1+0x14], R152 ;  /* 0x0000149801007387 */ /* 0x0001d80000100800 */
[----:B0-----:R-:W-:Y:S05]  /*cc10*/  @!P1 BRA `(.L_x_14480) ;  /* 0x0000002c00389947 */ /* 0x001fea0003800000 */
[----:B------:R-:W-:Y:S02]  /*cc20*/  IMAD.MOV.U32 R216, RZ, RZ, R21 ;  /* 0x000000ffffd87224 */ /* 0x000fe400078e0015 */
[----:B------:R-:W-:-:S07]  /*cc30*/  IMAD.MOV.U32 R215, RZ, RZ, R20 ;  /* 0x000000ffffd77224 */ /* 0x000fce00078e0014 */
.L_x_14492:
[----:B------:R-:W-:Y:S01]  /*cc40*/  VIADD R22, R22, 0x1 ;  /* 0x0000000116167836 */ /* 0x000fe20000000000 */
[----:B------:R-:W-:Y:S05]  /*cc50*/  YIELD ;  /* 0x0000000000007946 */ /* 0x000fea0003800000 */
[----:B------:R-:W-:-:S04]  /*cc60*/  ISETP.NE.AND P1, PT, R22, 0x2, PT ;  /* 0x000000021600780c */ /* 0x000fc80003f25270 */
[----:B------:R-:W-:Y:S02]  /*cc70*/  SEL R12, RZ, 0x1, P1 ;  /* 0x00000001ff0c7807 */ /* 0x000fe40000800000 */
[----:B------:R-:W-:Y:S02]  /*cc80*/  SEL R22, R22, RZ, P1 ;  /* 0x000000ff16167207 */ /* 0x000fe40000800000 */
[----:B------:R-:W-:Y:S01]  /*cc90*/  LOP3.LUT R204, R204, R12, RZ, 0x3c, !PT ;  /* 0x0000000ccccc7212 */ /* 0x000fe200078e3cff */
[----:B------:R-:W-:Y:S06]  /*cca0*/  @!P0 BRA `(.L_x_14481) ;  /* 0x0000000000048947 */ /* 0x000fec0003800000 */
[----:B------:R-:W-:Y:S01]  /*ccb0*/  BPT.TRAP 0x1 ;  /* 0x000000040000795c */ /* 0x000fe20000300000 */
.L_x_14481:
[----:B------:R-:W-:Y:S01]  /*ccc0*/  IMAD R14, R22, 0x8, R19 ;  /* 0x00000008160e7824 */ /* 0x000fe200078e0213 */
[----:B------:R-:W-:-:S04]  /*ccd0*/  SHF.L.U32 R15, R204, 0x1f, RZ ;  /* 0x0000001fcc0f7819 */ /* 0x000fc800000006ff */
[----:B------:R0:W1:Y:S01]  /*cce0*/  SYNCS.PHASECHK.TRANS64.TRYWAIT P1, [R14+URZ+0x22830], R15 ;  /* 0x0228300f0e0075a7 */ /* 0x000062000802017f */
[----:B------:R-:W-:Y:S05]  /*ccf0*/  @!P0 BRA `(.L_x_14482) ;  /* 0x0000000000048947 */ /* 0x000fea0003800000 */
[----:B------:R-:W-:Y:S01]  /*cd00*/  BPT.TRAP 0x1 ;  /* 0x000000040000795c */ /* 0x000fe20000300000 */
.L_x_14482:
[----:B------:R-:W2:Y:S01]  /*cd10*/  LDL R12, [R1] ;  /* 0x00000000010c7983 */ /* 0x000ea20000100800 */
[----:B------:R-:W-:Y:S02]  /*cd20*/  IMAD.MOV.U32 R155, RZ, RZ, 0x40000040 ;  /* 0x40000040ff9b7424 */ /* 0x000fe400078e00ff */
[----:B--2---:R-:W-:Y:S01]  /*cd30*/  IMAD R154, R22, 0x300, R12 ;  /* 0x00000300169a7824 */ /* 0x004fe200078e020c */
[----:B-1----:R-:W-:Y:S06]  /*cd40*/  @P1 BRA `(.L_x_14483) ;  /* 0x0000000000081947 */ /* 0x002fec0003800000 */
[----:B------:R-:W1:Y:S02]  /*cd50*/  SYNCS.PHASECHK.TRANS64.TRYWAIT P1, [R14+URZ+0x22830], R15 ;  /* 0x0228300f0e0075a7 */ /* 0x000e64000802017f */
[----:B-1----:R-:W-:Y:S05]  /*cd60*/  @!P1 BRA `(.L_x_14484) ;  /* 0x0000013800d49947 */ /* 0x002fea0003800000 */
.L_x_14483:
        /* <DEDUP_REMOVED lines=41> */
.L_x_14485:
[----:B------:R-:W3:Y:S01]  /*d000*/  LDL R218, [R1+0x4] ;  /* 0x0000040001da7983 */ /* 0x000ee20000100800 */
[----:B------:R-:W4:Y:S03]  /*d010*/  LDC R21, c[0x0][0x448] ;  /* 0x00011200ff157b82 */ /* 0x000f260000000800 */
[----:B------:R-:W3:Y:S01]  /*d020*/  LDL R20, [R1+0x40] ;  /* 0x0000400001147983 */ /* 0x000ee20000100800 */
[----:B------:R-:W-:-:S03]  /*d030*/  FMUL.FTZ R219, R178, UR46 ;  /* 0x0000002eb2db7c20 */ /* 0x000fc60008410000 */
[----:B------:R-:W5:Y:S01]  /*d040*/  LDL R178, [R1+0x30] ;  /* 0x0000300001b27983 */ /* 0x000f620000100800 */
[----:B------:R-:W-:-:S03]  /*d050*/  FMUL.FTZ R221, R174, UR46 ;  /* 0x0000002eaedd7c20 */ /* 0x000fc60008410000 */
[----:B------:R-:W2:Y:S01]  /*d060*/  LDL R174, [R1+0x28] ;  /* 0x0000280001ae7983 */ /* 0x000ea20000100800 */
[----:B----4-:R-:W-:-:S13]  /*d070*/  ISETP.NE.AND P1, PT, R21, 0x1, PT ;  /* 0x000000011500780c */ /* 0x010fda0003f25270 */
[----:B------:R-:W4:Y:S08]  /*d080*/  @P1 LDC R217, c[0x0][0x44c] ;  /* 0x00011300ffd91b82 */ /* 0x000f300000000800 */
[----:B------:R-:W0:Y:S01]  /*d090*/  @P1 LDC R21, c[0x0][0x450] ;  /* 0x00011400ff151b82 */ /* 0x000e220000000800 */
[----:B---3--:R-:W-:Y:S01]  /*d0a0*/  IADD3 R20, R20, R218, RZ ;  /* 0x000000da14147210 */ /* 0x008fe20007ffe0ff */
[----:B------:R-:W-:Y:S01]  /*d0b0*/  FMUL.FTZ R218, R162, UR46 ;  /* 0x0000002ea2da7c20 */ /* 0x000fe20008410000 */
[----:B------:R-:W-:-:S02]  /*d0c0*/  FMUL.FTZ R162, R173, UR46 ;  /* 0x0000002eada27c20 */ /* 0x000fc40008410000 */
[----:B------:R-:W2:Y:S01]  /*d0d0*/  LDL R173, [R1+0x8] ;  /* 0x0000080001ad7983 */ /* 0x000ea20000100800 */
[----:B----4-:R-:W-:-:S05]  /*d0e0*/  @P1 IMAD.HI.U32 R217, R20, R217, RZ ;  /* 0x000000d914d91227 */ /* 0x010fca00078e00ff */
[----:B0-----:R-:W-:Y:S01]  /*d0f0*/  @P1 SHF.R.U32.HI R20, RZ, R21, R217 ;  /* 0x00000015ff141219 */ /* 0x001fe200000116d9 */
[----:B------:R-:W-:Y:S01]  /*d100*/  FMUL.FTZ R21, R152, UR46 ;  /* 0x0000002e98157c20 */ /* 0x000fe20008410000 */
[----:B------:R-:W-:Y:S01]  /*d110*/  FMUL.FTZ R152, R153, UR46 ;  /* 0x0000002e99987c20 */ /* 0x000fe20008410000 */
[----:B------:R-:W-:Y:S01]  /*d120*/  FMUL.FTZ R153, R156, UR46 ;  /* 0x0000002e9c997c20 */ /* 0x000fe20008410000 */
[----:B------:R-:W-:Y:S01]  /*d130*/  FMUL.FTZ R156, R161, UR46 ;  /* 0x0000002ea19c7c20 */ /* 0x000fe20008410000 */
[----:B------:R-:W-:Y:S02]  /*d140*/  FMUL.FTZ R161, R172, UR46 ;  /* 0x0000002eaca17c20 */ /* 0x000fe40008410000 */
[----:B------:R-:W0:Y:S01]  /*d150*/  SHFL.IDX PT, R172, R20, RZ, 0x1c1f ;  /* 0x001c1fff14ac7589 */ /* 0x000e2200000e0000 */
[----:B------:R-:W-:Y:S01]  /*d160*/  FMUL.FTZ R220, R175, UR46 ;  /* 0x0000002eafdc7c20 */ /* 0x000fe20008410000 */
[----:B------:R-:W-:Y:S02]  /*d170*/  FMUL.FTZ R175, R176, UR46 ;  /* 0x0000002eb0af7c20 */ /* 0x000fe40008410000 */
[----:B------:R3:W4:Y:S01]  /*d180*/  SHFL.IDX PT, R176, R20, 0x1, 0x1c1f ;  /* 0x003c1f0014b07f89 */ /* 0x00072200000e0000 */
[----:B------:R-:W-:Y:S01]  /*d190*/  FMUL.FTZ R229, R154, UR46 ;  /* 0x0000002e9ae57c20 */ /* 0x000fe20008410000 */
[----:B------:R-:W-:Y:S01]  /*d1a0*/  FMUL.FTZ R154, R157, UR46 ;  /* 0x0000002e9d9a7c20 */ /* 0x000fe20008410000 */
[----:B------:R-:W-:Y:S01]  /*d1b0*/  FMUL.FTZ R228, R155, UR46 ;  /* 0x0000002e9be47c20 */ /* 0x000fe20008410000 */
[----:B---3--:R-:W-:Y:S01]  /*d1c0*/  IMAD R20, R13, -0x60, RZ ;  /* 0xffffffa00d147824 */ /* 0x008fe200078e02ff */
[----:B------:R-:W3:Y:S01]  /*d1d0*/  MUFU.TANH R152, R152 ;  /* 0x0000009800987308 */ /* 0x000ee20000002400 */
[----:B------:R-:W-:Y:S01]  /*d1e0*/  FMUL.FTZ R227, R158, UR46 ;  /* 0x0000002e9ee37c20 */ /* 0x000fe20008410000 */
[----:B------:R-:W-:Y:S01]  /*d1f0*/  FMUL.FTZ R155, R160, UR46 ;  /* 0x0000002ea09b7c20 */ /* 0x000fe20008410000 */
[----:B------:R-:W-:Y:S01]  /*d200*/  FMUL.FTZ R157, R164, UR46 ;  /* 0x0000002ea49d7c20 */ /* 0x000fe20008410000 */
[----:B-----5:R-:W-:Y:S01]  /*d210*/  IADD3 R20, -R178, 0x1, R20 ;  /* 0x00000001b2147810 */ /* 0x020fe20007ffe114 */
[----:B------:R-:W-:-:S03]  /*d220*/  FMUL.FTZ R158, R165, UR46 ;  /* 0x0000002ea59e7c20 */ /* 0x000fc60008410000 */
[----:B------:R-:W5:Y:S01]  /*d230*/  MUFU.TANH R21, R21 ;  /* 0x0000001500157308 */ /* 0x000f620000002400 */
[----:B------:R-:W-:Y:S01]  /*d240*/  FMUL.FTZ R226, R159, UR46 ;  /* 0x0000002e9fe27c20 */ /* 0x000fe20008410000 */
[----:B------:R-:W-:Y:S01]  /*d250*/  FMUL.FTZ R160, R169, UR46 ;  /* 0x0000002ea9a07c20 */ /* 0x000fe20008410000 */
[----:B------:R-:W-:-:S05]  /*d260*/  FMUL.FTZ R159, R168, UR46 ;  /* 0x0000002ea89f7c20 */ /* 0x000fca0008410000 */
[----:B------:R-:W1:Y:S08]  /*d270*/  MUFU.TANH R153, R153 ;  /* 0x0000009900997308 */ /* 0x000e700000002400 */
[----:B------:R-:W1:Y:S01]  /*d280*/  MUFU.TANH R154, R154 ;  /* 0x0000009a009a7308 */ /* 0x000e620000002400 */
[----:B------:R-:W-:Y:S01]  /*d290*/  FMUL.FTZ R225, R163, UR46 ;  /* 0x0000002ea3e17c20 */ /* 0x000fe20008410000 */
[----:B------:R-:W-:-:S06]  /*d2a0*/  FMUL.FTZ R164, R180, UR46 ;  /* 0x0000002eb4a47c20 */ /* 0x000fcc0008410000 */
[----:B------:R-:W1:Y:S01]  /*d2b0*/  MUFU.TANH R156, R156 ;  /* 0x0000009c009c7308 */ /* 0x000e620000002400 */
[----:B------:R-:W-:-:S07]  /*d2c0*/  FMUL.FTZ R163, R181, UR46 ;  /* 0x0000002eb5a37c20 */ /* 0x000fce0008410000 */
[----:B------:R-:W1:Y:S08]  /*d2d0*/  MUFU.TANH R155, R155 ;  /* 0x0000009b009b7308 */ /* 0x000e700000002400 */
[----:B------:R-:W1:Y:S01]  /*d2e0*/  MUFU.TANH R157, R157 ;  /* 0x0000009d009d7308 */ /* 0x000e620000002400 */
[----:B------:R-:W-:-:S07]  /*d2f0*/  FMUL.FTZ R177, R177, UR46 ;  /* 0x0000002eb1b17c20 */ /* 0x000fce0008410000 */
[----:B------:R-:W1:Y:S01]  /*d300*/  MUFU.TANH R158, R158 ;  /* 0x0000009e009e7308 */ /* 0x000e620000002400 */
[----:B------:R-:W-:Y:S01]  /*d310*/  FMUL.FTZ R169, R186, UR46 ;  /* 0x0000002ebaa97c20 */ /* 0x000fe20008410000 */
[----:B------:R-:W-:Y:S01]  /*d320*/  FMUL.FTZ R165, R184, UR46 ;  /* 0x0000002eb8a57c20 */ /* 0x000fe20008410000 */
[----:B------:R-:W-:-:S05]  /*d330*/  FMUL.FTZ R186, R188, UR46 ;  /* 0x0000002ebcba7c20 */ /* 0x000fca0008410000 */
[----:B------:R-:W1:Y:S01]  /*d340*/  MUFU.TANH R160, R160 ;  /* 0x000000a000a07308 */ /* 0x000e620000002400 */
[----:B------:R-:W-:Y:S01]  /*d350*/  FMUL.FTZ R217, R167, UR46 ;  /* 0x0000002ea7d97c20 */ /* 0x000fe20008410000 */
[----:B------:R-:W-:-:S06]  /*d360*/  FMUL.FTZ R167, R182, UR46 ;  /* 0x0000002eb6a77c20 */ /* 0x000fcc0008410000 */
[----:B------:R-:W1:Y:S01]  /*d370*/  MUFU.TANH R159, R159 ;  /* 0x0000009f009f7308 */ /* 0x000e620000002400 */
[----:B------:R-:W-:-:S07]  /*d380*/  FMUL.FTZ R168, R183, UR46 ;  /* 0x0000002eb7a87c20 */ /* 0x000fce0008410000 */
[----:B------:R-:W1:Y:S01]  /*d390*/  MUFU.TANH R161, R161 ;  /* 0x000000a100a17308 */ /* 0x000e620000002400 */
[----:B------:R-:W-:-:S07]  /*d3a0*/  FMUL.FTZ R183, R185, UR46 ;  /* 0x0000002eb9b77c20 */ /* 0x000fce0008410000 */
[----:B------:R-:W1:Y:S01]  /*d3b0*/  MUFU.TANH R162, R162 ;  /* 0x000000a200a27308 */ /* 0x000e620000002400 */
[----:B------:R-:W-:Y:S01]  /*d3c0*/  FMUL.FTZ R224, R166, UR46 ;  /* 0x0000002ea6e07c20 */ /* 0x000fe20008410000 */
[----:B------:R-:W-:-:S06]  /*d3d0*/  FMUL.FTZ R166, R179, UR46 ;  /* 0x0000002eb3a67c20 */ /* 0x000fcc0008410000 */
        /* <DEDUP_REMOVED lines=11> */
[----:B------:R-:W-:-:S07]  /*d490*/  FMUL.FTZ R199, R199, UR46 ;  /* 0x0000002ec7c77c20 */ /* 0x000fce0008410000 */
[----:B------:R-:W1:Y:S01]  /*d4a0*/  MUFU.TANH R218, R218 ;  /* 0x000000da00da7308 */ /* 0x000e620000002400 */
[----:B------:R-:W-:-:S07]  /*d4b0*/  FMUL.FTZ R223, R170, UR46 ;  /* 0x0000002eaadf7c20 */ /* 0x000fce0008410000 */
        /* <DEDUP_REMOVED lines=8> */
[----:B--2---:R-:W-:-:S05]  /*d540*/  IADD3 R173, -R173, R20, R174 ;  /* 0x00000014adad7210 */ /* 0x004fca0007ffe1ae */
[C---:B0-----:R-:W-:Y:S02]  /*d550*/  IMAD.IADD R20, R173.reuse, 0x1, R172 ;  /* 0x00000001ad147824 */ /* 0x041fe400078e02ac */
[----:B----4-:R-:W-:-:S03]  /*d560*/  IMAD.IADD R176, R173, 0x1, R176 ;  /* 0x00000001adb07824 */ /* 0x010fc600078e02b0 */
[C---:B------:R-:W-:Y:S02]  /*d570*/  ISETP.GT.AND P3, PT, R20.reuse, 0x1, PT ;  /* 0x000000011400780c */ /* 0x040fe40003f64270 */
[C---:B------:R-:W-:Y:S02]  /*d580*/  ISETP.GT.AND P2, PT, R20.reuse, RZ, PT ;  /* 0x000000ff1400720c */ /* 0x040fe40003f44270 */
[C---:B------:R-:W-:Y:S02]  /*d590*/  ISETP.GT.AND P4, PT, R20.reuse, 0x8, PT ;  /* 0x000000081400780c */ /* 0x040fe40003f84270 */
[----:B------:R-:W-:Y:S02]  /*d5a0*/  ISETP.GT.AND P1, PT, R20, 0x9, PT ;  /* 0x000000091400780c */ /* 0x000fe40003f24270 */
[----:B---3--:R-:W-:Y:S02]  /*d5b0*/  FSEL R173, R152, -INF , P3 ;  /* 0xff80000098ad7808 */ /* 0x008fe40001800000 */
[----:B-----5:R-:W-:-:S02]  /*d5c0*/  FSEL R181, R21, -INF , P2 ;  /* 0xff80000015b57808 */ /* 0x020fc40001000000 */
[C---:B------:R-:W-:Y:S02]  /*d5d0*/  ISETP.GT.AND P3, PT, R20.reuse, 0x11, PT ;  /* 0x000000111400780c */ /* 0x040fe40003f64270 */
[----:B-1----:R-:W-:Y:S02]  /*d5e0*/  FSEL R182, R153, -INF , P4 ;  /* 0xff80000099b67808 */ /* 0x002fe40002000000 */
[C---:B------:R-:W-:Y:S02]  /*d5f0*/  ISETP.GT.AND P2, PT, R20.reuse, 0x10, PT ;  /* 0x000000101400780c */ /* 0x040fe40003f44270 */
[----:B------:R-:W-:Y:S02]  /*d600*/  ISETP.GT.AND P4, PT, R20, 0x18, PT ;  /* 0x000000181400780c */ /* 0x000fe40003f84270 */
[----:B------:R-:W-:Y:S02]  /*d610*/  FSEL R174, R154, -INF , P1 ;  /* 0xff8000009aae7808 */ /* 0x000fe40000800000 */
[----:B------:R-:W-:-:S02]  /*d620*/  ISETP.GT.AND P1, PT, R20, 0x19, PT ;  /* 0x000000191400780c */ /* 0x000fc40003f24270 */
[----:B------:R-:W-:Y:S02]  /*d630*/  FSEL R156, R156, -INF , P3 ;  /* 0xff8000009c9c7808 */ /* 0x000fe40001800000 */
[----:B------:R-:W-:Y:S02]  /*d640*/  FSEL R180, R155, -INF , P2 ;  /* 0xff8000009bb47808 */ /* 0x000fe40001000000 */
[C---:B------:R-:W-:Y:S02]  /*d650*/  ISETP.GT.AND P3, PT, R20.reuse, 0x21, PT ;  /* 0x000000211400780c */ /* 0x040fe40003f64270 */
[----:B------:R-:W-:Y:S02]  /*d660*/  FSEL R179, R157, -INF , P4 ;  /* 0xff8000009db37808 */ /* 0x000fe40002000000 */
[C---:B------:R-:W-:Y:S02]  /*d670*/  ISETP.GT.AND P2, PT, R20.reuse, 0x20, PT ;  /* 0x000000201400780c */ /* 0x040fe40003f44270 */
[----:B------:R-:W-:-:S02]  /*d680*/  ISETP.GT.AND P4, PT, R20, 0x28, PT ;  /* 0x000000281400780c */ /* 0x000fc40003f84270 */
[----:B------:R-:W-:Y:S02]  /*d690*/  FSEL R157, R158, -INF , P1 ;  /* 0xff8000009e9d7808 */ /* 0x000fe40000800000 */
[----:B------:R-:W-:Y:S02]  /*d6a0*/  ISETP.GT.AND P1, PT, R20, 0x29, PT ;  /* 0x000000291400780c */ /* 0x000fe40003f24270 */
[----:B------:R-:W-:Y:S02]  /*d6b0*/  FSEL R158, R160, -INF , P3 ;  /* 0xff800000a09e7808 */ /* 0x000fe40001800000 */
[----:B------:R-:W-:Y:S02]  /*d6c0*/  FSEL R178, R159, -INF , P2 ;  /* 0xff8000009fb27808 */ /* 0x000fe40001000000 */
[----:B------:R-:W-:Y:S02]  /*d6d0*/  FSEL R160, R161, -INF , P4 ;  /* 0xff800000a1a07808 */ /* 0x000fe40002000000 */
[----:B------:R-:W-:-:S02]  /*d6e0*/  ISETP.GT.AND P2, PT, R20, 0x30, PT ;  /* 0x000000301400780c */ /* 0x000fc40003f44270 */
[----:B------:R-:W-:Y:S02]  /*d6f0*/  ISETP.GT.AND P4, PT, R20, 0x38, PT ;  /* 0x000000381400780c */ /* 0x000fe40003f84270 */
[----:B------:R-:W-:Y:S02]  /*d700*/  FSEL R154, R162, -INF , P1 ;  /* 0xff800000a29a7808 */ /* 0x000fe40000800000 */
[C---:B------:R-:W-:Y:S02]  /*d710*/  ISETP.GT.AND P1, PT, R20.reuse, 0x39, PT ;  /* 0x000000391400780c */ /* 0x040fe40003f24270 */
[----:B------:R-:W-:Y:S02]  /*d720*/  ISETP.GT.AND P3, PT, R20, 0x31, PT ;  /* 0x000000311400780c */ /* 0x000fe40003f64270 */
[----:B------:R-:W-:Y:S02]  /*d730*/  FSEL R175, R175, -INF , P2 ;  /* 0xff800000afaf7808 */ /* 0x000fe40001000000 */
[----:B------:R-:W-:-:S02]  /*d740*/  FSEL R159, R164, -INF , P4 ;  /* 0xff800000a49f7808 */ /* 0x000fc40002000000 */
[C---:B------:R-:W-:Y:S02]  /*d750*/  ISETP.GT.AND P2, PT, R20.reuse, 0x40, PT ;  /* 0x000000401400780c */ /* 0x040fe40003f44270 */
[----:B------:R-:W-:Y:S02]  /*d760*/  ISETP.GT.AND P4, PT, R20, 0x48, PT ;  /* 0x000000481400780c */ /* 0x000fe40003f84270 */
[----:B------:R-:W-:Y:S02]  /*d770*/  FSEL R155, R163, -INF , P1 ;  /* 0xff800000a39b7808 */ /* 0x000fe40000800000 */
[----:B------:R-:W-:Y:S02]  /*d780*/  ISETP.GT.AND P1, PT, R176, RZ, PT ;  /* 0x000000ffb000720c */ /* 0x000fe40003f24270 */
[----:B------:R-:W-:Y:S02]  /*d790*/  FSEL R177, R177, -INF , P3 ;  /* 0xff800000b1b17808 */ /* 0x000fe40001800000 */
[----:B------:R-:W-:-:S02]  /*d7a0*/  ISETP.GT.AND P3, PT, R20, 0x41, PT ;  /* 0x000000411400780c */ /* 0x000fc40003f64270 */
[----:B------:R-:W-:Y:S02]  /*d7b0*/  FSEL R162, R165, -INF , P2 ;  /* 0xff800000a5a27808 */ /* 0x000fe40001000000 */
[----:B------:R-:W-:Y:S02]  /*d7c0*/  FSEL R152, R186, -INF , P4 ;  /* 0xff800000ba987808 */ /* 0x000fe40002000000 */
[C---:B------:R-:W-:Y:S02]  /*d7d0*/  ISETP.GT.AND P2, PT, R176.reuse, 0x1, PT ;  /* 0x00000001b000780c */ /* 0x040fe40003f44270 */
[----:B------:R-:W-:Y:S02]  /*d7e0*/  FSEL R186, R229, -INF , P1 ;  /* 0xff800000e5ba7808 */ /* 0x000fe40000800000 */
[----:B------:R-:W-:Y:S02]  /*d7f0*/  FSEL R161, R183, -INF , P3 ;  /* 0xff800000b7a17808 */ /* 0x000fe40001800000 */
[----:B------:R-:W-:-:S02]  /*d800*/  ISETP.GT.AND P3, PT, R176, 0x8, PT ;  /* 0x00000008b000780c */ /* 0x000fc40003f64270 */
[----:B------:R-:W-:Y:S02]  /*d810*/  FSEL R153, R228, -INF , P2 ;  /* 0xff800000e4997808 */ /* 0x000fe40001000000 */
[----:B------:R-:W-:Y:S01]  /*d820*/  FMNMX.FTZ R21, R186, R216, !PT ;  /* 0x000000d8ba157209 */ /* 0x000fe20007810000 */
[----:B------:R0:W-:Y:S01]  /*d830*/  MUFU.TANH R172, R199 ;  /* 0x000000c700ac7308 */ /* 0x0001e20000002400 */
[C---:B------:R-:W-:Y:S02]  /*d840*/  ISETP.GT.AND P4, PT, R176.reuse, 0x9, PT ;  /* 0x00000009b000780c */ /* 0x040fe40003f84270 */
[----:B------:R-:W-:Y:S02]  /*d850*/  FMNMX.FTZ R21, R153, R21, !PT ;  /* 0x0000001599157209 */ /* 0x000fe40007810000 */
[----:B------:R-:W-:Y:S02]  /*d860*/  ISETP.GT.AND P1, PT, R176, 0x10, PT ;  /* 0x00000010b000780c */ /* 0x000fe40003f24270 */
[----:B0-----:R-:W-:-:S02]  /*d870*/  FSEL R199, R227, -INF , P3 ;  /* 0xff800000e3c77808 */ /* 0x001fc40001800000 */
[----:B------:R-:W-:Y:S02]  /*d880*/  FSEL R198, R226, -INF , P4 ;  /* 0xff800000e2c67808 */ /* 0x000fe40002000000 */
[----:B------:R-:W-:Y:S02]  /*d890*/  FMNMX.FTZ R21, R199, R21, !PT ;  /* 0x00000015c7157209 */ /* 0x000fe40007810000 */
[----:B------:R-:W-:Y:S02]  /*d8a0*/  ISETP.GT.AND P2, PT, R176, 0x11, PT ;  /* 0x00000011b000780c */ /* 0x000fe40003f44270 */
[----:B------:R-:W-:Y:S02]  /*d8b0*/  FSEL R218, R218, -INF , P1 ;  /* 0xff800000dada7808 */ /* 0x000fe40000800000 */
[----:B------:R-:W-:Y:S01]  /*d8c0*/  FMNMX.FTZ R21, R198, R21, !PT ;  /* 0x00000015c6157209 */ /* 0x000fe20007810000 */
[----:B------:R-:W0:Y:S01]  /*d8d0*/  MUFU.TANH R222, R222 ;  /* 0x000000de00de7308 */ /* 0x000e220000002400 */
[----:B------:R-:W-:-:S02]  /*d8e0*/  ISETP.GT.AND P3, PT, R176, 0x18, PT ;  /* 0x00000018b000780c */ /* 0x000fc40003f64270 */
[----:B------:R-:W-:Y:S02]  /*d8f0*/  FSEL R194, R225, -INF , P2 ;  /* 0xff800000e1c27808 */ /* 0x000fe40001000000 */
[----:B------:R-:W-:Y:S01]  /*d900*/  FMNMX.FTZ R21, R218, R21, !PT ;  /* 0x00000015da157209 */ /* 0x000fe20007810000 */
[----:B------:R-:W-:Y:S01]  /*d910*/  FMUL.FTZ R188, R191, UR46 ;  /* 0x0000002ebfbc7c20 */ /* 0x000fe20008410000 */
[----:B------:R-:W-:Y:S01]  /*d920*/  ISETP.GT.AND P4, PT, R176, 0x19, PT ;  /* 0x00000019b000780c */ /* 0x000fe20003f84270 */
[----:B------:R-:W1:Y:S01]  /*d930*/  MUFU.TANH R221, R221 ;  /* 0x000000dd00dd7308 */ /* 0x000e620000002400 */
[----:B------:R-:W-:Y:S02]  /*d940*/  FSEL R191, R224, -INF , P3 ;  /* 0xff800000e0bf7808 */ /* 0x000fe40001800000 */
[----:B------:R-:W-:Y:S02]  /*d950*/  FMNMX.FTZ R21, R194, R21, !PT ;  /* 0x00000015c2157209 */ /* 0x000fe40007810000 */
[----:B------:R-:W-:-:S02]  /*d960*/  ISETP.GT.AND P1, PT, R176, 0x20, PT ;  /* 0x00000020b000780c */ /* 0x000fc40003f24270 */
[----:B------:R-:W-:Y:S01]  /*d970*/  FSEL R217, R217, -INF , P4 ;  /* 0xff800000d9d97808 */ /* 0x000fe20002000000 */
[----:B------:R-:W2:Y:S01]  /*d980*/  MUFU.TANH R220, R220 ;  /* 0x000000dc00dc7308 */ /* 0x000ea20000002400 */
[----:B------:R-:W-:Y:S01]  /*d990*/  FMNMX.FTZ R21, R191, R21, !PT ;  /* 0x00000015bf157209 */ /* 0x000fe20007810000 */
[----:B------:R-:W-:Y:S01]  /*d9a0*/  FMUL.FTZ R184, R195, UR46 ;  /* 0x0000002ec3b87c20 */ /* 0x000fe20008410000 */
[----:B------:R-:W-:Y:S02]  /*d9b0*/  ISETP.GT.AND P2, PT, R176, 0x21, PT ;  /* 0x00000021b000780c */ /* 0x000fe40003f44270 */
[----:B------:R-:W-:Y:S02]  /*d9c0*/  FSEL R195, R223, -INF , P1 ;  /* 0xff800000dfc37808 */ /* 0x000fe40000800000 */
[----:B------:R-:W-:Y:S01]  /*d9d0*/  FMNMX.FTZ R21, R217, R21, !PT ;  /* 0x00000015d9157209 */ /* 0x000fe20007810000 */
[----:B------:R-:W3:Y:S01]  /*d9e0*/  MUFU.TANH R219, R219 ;  /* 0x000000db00db7308 */ /* 0x000ee20000002400 */
[----:B------:R-:W-:Y:S01]  /*d9f0*/  FMUL.FTZ R171, R190, UR46 ;  /* 0x0000002ebeab7c20 */ /* 0x000fe20008410000 */
[----:B------:R-:W-:-:S02]  /*da00*/  ISETP.GT.AND P3, PT, R176, 0x28, PT ;  /* 0x00000028b000780c */ /* 0x000fc40003f64270 */
[----:B0-----:R-:W-:Y:S02]  /*da10*/  FSEL R190, R222, -INF , P2 ;  /* 0xff800000debe7808 */ /* 0x001fe40001000000 */
[----:B------:R-:W-:Y:S02]  /*da20*/  FMNMX.FTZ R21, R195, R21, !PT ;  /* 0x00000015c3157209 */ /* 0x000fe40007810000 */
[----:B------:R-:W0:Y:S01]  /*da30*/  MUFU.TANH R166, R166 ;  /* 0x000000a600a67308 */ /* 0x000e220000002400 */
[----:B------:R-:W-:Y:S02]  /*da40*/  ISETP.GT.AND P4, PT, R176, 0x29, PT ;  /* 0x00000029b000780c */ /* 0x000fe40003f84270 */
[----:B-1----:R-:W-:Y:S02]  /*da50*/  FSEL R163, R221, -INF , P3 ;  /* 0xff800000dda37808 */ /* 0x002fe40001800000 */
[----:B------:R-:W-:-:S03]  /*da60*/  FMNMX.FTZ R21, R190, R21, !PT ;  /* 0x00000015be157209 */ /* 0x000fc60007810000 */
[----:B------:R-:W1:Y:S01]  /*da70*/  MUFU.TANH R167, R167 ;  /* 0x000000a700a77308 */ /* 0x000e620000002400 */
[----:B------:R-:W-:Y:S02]  /*da80*/  ISETP.GT.AND P1, PT, R176, 0x30, PT ;  /* 0x00000030b000780c */ /* 0x000fe40003f24270 */
[----:B--2---:R-:W-:Y:S02]  /*da90*/  FSEL R164, R220, -INF , P4 ;  /* 0xff800000dca47808 */ /* 0x004fe40002000000 */
[----:B------:R-:W-:-:S03]  /*daa0*/  FMNMX.FTZ R21, R163, R21, !PT ;  /* 0x00000015a3157209 */ /* 0x000fc60007810000 */
[----:B------:R-:W2:Y:S01]  /*dab0*/  MUFU.TANH R168, R168 ;  /* 0x000000a800a87308 */ /* 0x000ea20000002400 */
[----:B------:R-:W-:Y:S02]  /*dac0*/  ISETP.GT.AND P2, PT, R176, 0x31, PT ;  /* 0x00000031b000780c */ /* 0x000fe40003f44270 */
[----:B---3--:R-:W-:Y:S02]  /*dad0*/  FSEL R165, R219, -INF , P1 ;  /* 0xff800000dba57808 */ /* 0x008fe40000800000 */
[----:B------:R-:W-:-:S03]  /*dae0*/  FMNMX.FTZ R21, R164, R21, !PT ;  /* 0x00000015a4157209 */ /* 0x000fc60007810000 */
[----:B------:R-:W3:Y:S01]  /*daf0*/  MUFU.TANH R169, R169 ;  /* 0x000000a900a97308 */ /* 0x000ee20000002400 */
[----:B------:R-:W-:Y:S02]  /*db00*/  ISETP.GT.AND P3, PT, R176, 0x38, PT ;  /* 0x00000038b000780c */ /* 0x000fe40003f64270 */
[----:B0-----:R-:W-:Y:S02]  /*db10*/  FSEL R166, R166, -INF , P2 ;  /* 0xff800000a6a67808 */ /* 0x001fe40001000000 */
[----:B------:R-:W-:-:S03]  /*db20*/  FMNMX.FTZ R21, R165, R21, !PT ;  /* 0x00000015a5157209 */ /* 0x000fc60007810000 */
        /* <DEDUP_REMOVED lines=23> */
[----:B------:R-:W-:Y:S02]  /*dca0*/  FMNMX.FTZ R21, R171, R21, !PT ;  /* 0x00000015ab157209 */ /* 0x000fe40007810000 */
[----:B------:R-:W-:Y:S02]  /*dcb0*/  ISETP.GT.AND P2, PT, R176, 0x51, PT ;  /* 0x00000051b000780c */ /* 0x000fe40003f44270 */
[----:B---3--:R-:W-:Y:S02]  /*dcc0*/  FSEL R187, R187, -INF , P1 ;  /* 0xff800000bbbb7808 */ /* 0x008fe40000800000 */
[----:B------:R-:W-:-:S02]  /*dcd0*/  FMNMX.FTZ R21, R188, R21, !PT ;  /* 0x00000015bc157209 */ /* 0x000fc40007810000 */
[----:B------:R-:W-:Y:S02]  /*dce0*/  ISETP.GT.AND P3, PT, R176, 0x58, PT ;  /* 0x00000058b000780c */ /* 0x000fe40003f64270 */
[----:B0-----:R-:W-:Y:S02]  /*dcf0*/  FSEL R184, R184, -INF , P2 ;  /* 0xff800000b8b87808 */ /* 0x001fe40001000000 */
[----:B------:R-:W-:Y:S02]  /*dd00*/  FMNMX.FTZ R21, R187, R21, !PT ;  /* 0x00000015bb157209 */ /* 0x000fe40007810000 */
[----:B------:R-:W-:Y:S02]  /*dd10*/  ISETP.GT.AND P4, PT, R176, 0x59, PT ;  /* 0x00000059b000780c */ /* 0x000fe40003f84270 */
[----:B-1----:R-:W-:Y:S02]  /*dd20*/  FSEL R185, R185, -INF , P3 ;  /* 0xff800000b9b97808 */ /* 0x002fe40001800000 */
[----:B------:R-:W-:-:S02]  /*dd30*/  FMNMX.FTZ R21, R184, R21, !PT ;  /* 0x00000015b8157209 */ /* 0x000fc40007810000 */
[----:B------:R-:W-:Y:S02]  /*dd40*/  FSEL R172, R172, -INF , P4 ;  /* 0xff800000acac7808 */ /* 0x000fe40002000000 */
[C---:B------:R-:W-:Y:S02]  /*dd50*/  ISETP.GT.AND P1, PT, R20.reuse, 0x49, PT ;  /* 0x000000491400780c */ /* 0x040fe40003f24270 */
[C---:B------:R-:W-:Y:S02]  /*dd60*/  ISETP.GT.AND P2, PT, R20.reuse, 0x50, PT ;  /* 0x000000501400780c */ /* 0x040fe40003f44270 */
[C---:B------:R-:W-:Y:S02]  /*dd70*/  ISETP.GT.AND P3, PT, R20.reuse, 0x51, PT ;  /* 0x000000511400780c */ /* 0x040fe40003f64270 */
[C---:B------:R-:W-:Y:S02]  /*dd80*/  ISETP.GT.AND P4, PT, R20.reuse, 0x58, PT ;  /* 0x000000581400780c */ /* 0x040fe40003f84270 */
[----:B------:R-:W-:-:S02]  /*dd90*/  ISETP.GT.AND P5, PT, R20, 0x59, PT ;  /* 0x000000591400780c */ /* 0x000fc40003fa4270 */
[----:B------:R-:W-:-:S04]  /*dda0*/  FMNMX.FTZ R20, R185, R21, !PT ;  /* 0x00000015b9147209 */ /* 0x000fc80007810000 */
[----:B------:R-:W-:-:S05]  /*ddb0*/  FMNMX.FTZ R20, R172, R20, !PT ;  /* 0x00000014ac147209 */ /* 0x000fca0007810000 */
[----:B------:R-:W0:Y:S02]  /*ddc0*/  SHFL.BFLY PT, R21, R20, 0x2, 0x1f ;  /* 0x0c401f0014157f89 */ /* 0x000e2400000e0000 */
[----:B0-----:R-:W-:-:S05]  /*ddd0*/  FMNMX.FTZ R21, R20, R21, !PT ;  /* 0x0000001514157209 */ /* 0x001fca0007810000 */
[----:B------:R-:W0:Y:S01]  /*dde0*/  SHFL.BFLY PT, R20, R21, 0x1, 0x1f ;  /* 0x0c201f0015147f89 */ /* 0x000e2200000e0000 */
[----:B------:R-:W-:Y:S01]  /*ddf0*/  UMOV UR37, UR40 ;  /* 0x0000002800257c82 */ /* 0x000fe20008000000 */
[----:B------:R-:W-:Y:S01]  /*de00*/  FMUL.FTZ R189, R189, UR46 ;  /* 0x0000002ebdbd7c20 */ /* 0x000fe20008410000 */
[----:B0-----:R-:W-:-:S04]  /*de10*/  FMNMX.FTZ R21, R21, R20, !PT ;  /* 0x0000001415157209 */ /* 0x001fc80007810000 */
[C---:B------:R-:W-:Y:S01]  /*de20*/  FSETP.NEU.FTZ.AND P6, PT, R21.reuse, -INF , PT ;  /* 0xff8000001500780b */ /* 0x040fe20003fdd000 */
[----:B------:R-:W-:-:S03]  /*de30*/  FMUL.FTZ R176, R21, UR37 ;  /* 0x0000002515b07c20 */ /* 0x000fc60008410000 */
[----:B------:R-:W-:Y:S02]  /*de40*/  FSEL R20, R21, RZ, P6 ;  /* 0x000000ff15147208 */ /* 0x000fe40003000000 */
[----:B------:R-:W-:-:S03]  /*de50*/  FSEL R176, R176, RZ, P6 ;  /* 0x000000ffb0b07208 */ /* 0x000fc60003000000 */
[----:B------:R-:W-:Y:S02]  /*de60*/  FADD.FTZ R20, -R20, R216 ;  /* 0x000000d814147221 */ /* 0x000fe40000010100 */
[--C-:B------:R-:W-:Y:S02]  /*de70*/  FFMA.FTZ R186, R186, UR37, -R176.reuse ;  /* 0x00000025baba7c23 */ /* 0x100fe400080108b0 */
[----:B------:R-:W-:Y:S01]  /*de80*/  FMUL.FTZ R20, R20, UR37 ;  /* 0x0000002514147c20 */ /* 0x000fe20008410000 */
        /* <DEDUP_REMOVED lines=9> */
[--C-:B0-----:R-:W-:Y:S01]  /*df20*/  FFMA.FTZ R189, R195, UR37, -R176.reuse ;  /* 0x00000025c3bd7c23 */ /* 0x101fe200080108b0 */
        /* <DEDUP_REMOVED lines=15> */
[----:B------:R-:W0:Y:S02]  /*e020*/  MUFU.EX2 R176, R20 ;  /* 0x0000001400b07308 */ /* 0x000e240000000800 */
[----:B0-----:R-:W-:Y:S01]  /*e030*/  FFMA.FTZ R186, R176, R0, R195 ;  /* 0x00000000b0ba7223 */ /* 0x001fe200000100c3 */
[----:B------:R-:W-:-:S04]  /*e040*/  FMNMX.FTZ R0, R181, R215, !PT ;  /* 0x000000d7b5007209 */ /* 0x000fc80007810000 */
[----:B------:R-:W-:-:S04]  /*e050*/  FMNMX.FTZ R0, R173, R0, !PT ;  /* 0x00000000ad007209 */ /* 0x000fc80007810000 */
[----:B------:R-:W-:-:S04]  /*e060*/  FMNMX.FTZ R0, R182, R0, !PT ;  /* 0x00000000b6007209 */ /* 0x000fc80007810000 */
[----:B------:R-:W-:-:S04]  /*e070*/  FMNMX.FTZ R0, R174, R0, !PT ;  /* 0x00000000ae007209 */ /* 0x000fc80007810000 */
[----:B------:R-:W-:-:S04]  /*e080*/  FMNMX.FTZ R0, R180, R0, !PT ;  /* 0x00000000b4007209 */ /* 0x000fc80007810000 */
[----:B------:R-:W-:-:S04]  /*e090*/  FMNMX.FTZ R0, R156, R0, !PT ;  /* 0x000000009c007209 */ /* 0x000fc80007810000 */
[----:B------:R-:W-:-:S04]  /*e0a0*/  FMNMX.FTZ R0, R179, R0, !PT ;  /* 0x00000000b3007209 */ /* 0x000fc80007810000 */
[----:B------:R-:W-:Y:S01]  /*e0b0*/  FMNMX.FTZ R0, R157, R0, !PT ;  /* 0x000000009d007209 */ /* 0x000fe20007810000 */
[----:B------:R-:W0:Y:S03]  /*e0c0*/  MUFU.EX2 R153, R153 ;  /* 0x0000009900997308 */ /* 0x000e260000000800 */
[----:B------:R-:W-:-:S04]  /*e0d0*/  FMNMX.FTZ R0, R178, R0, !PT ;  /* 0x00000000b2007209 */ /* 0x000fc80007810000 */
[----:B------:R-:W-:-:S04]  /*e0e0*/  FMNMX.FTZ R0, R158, R0, !PT ;  /* 0x000000009e007209 */ /* 0x000fc80007810000 */
[----:B------:R-:W-:-:S04]  /*e0f0*/  FMNMX.FTZ R0, R160, R0, !PT ;  /* 0x00000000a0007209 */ /* 0x000fc80007810000 */
[----:B------:R-:W-:-:S04]  /*e100*/  FMNMX.FTZ R0, R154, R0, !PT ;  /* 0x000000009a007209 */ /* 0x000fc80007810000 */
[----:B------:R-:W-:Y:S01]  /*e110*/  FMNMX.FTZ R0, R175, R0, !PT ;  /* 0x00000000af007209 */ /* 0x000fe20007810000 */
[C---:B0-----:R-:W-:Y:S01]  /*e120*/  FADD.FTZ R186, R153.reuse, R186 ;  /* 0x000000ba99ba7221 */ /* 0x041fe20000010000 */
[----:B------:R-:W-:Y:S01]  /*e130*/  F2FP.BF16.F32.PACK_AB R153, R153, R195 ;  /* 0x000000c39999723e */ /* 0x000fe200000010ff */
[----:B------:R-:W-:Y:S01]  /*e140*/  FMUL.FTZ R195, R192, UR46 ;  /* 0x0000002ec0c37c20 */ /* 0x000fe20008410000 */
[----:B------:R-:W-:Y:S01]  /*e150*/  FMNMX.FTZ R20, R177, R0, !PT ;  /* 0x00000000b1147209 */ /* 0x000fe20007810000 */
[----:B------:R-:W-:-:S03]  /*e160*/  FMUL.FTZ R193, R193, UR46 ;  /* 0x0000002ec1c17c20 */ /* 0x000fc60008410000 */
[----:B------:R-:W-:Y:S01]  /*e170*/  FMNMX.FTZ R20, R159, R20, !PT ;  /* 0x000000149f147209 */ /* 0x000fe20007810000 */
[----:B------:R-:W0:Y:S03]  /*e180*/  MUFU.TANH R195, R195 ;  /* 0x000000c300c37308 */ /* 0x000e260000002400 */
[----:B------:R-:W-:Y:S01]  /*e190*/  FMNMX.FTZ R192, R155, R20, !PT ;  /* 0x000000149bc07209 */ /* 0x000fe20007810000 */
[----:B------:R-:W-:Y:S01]  /*e1a0*/  FMUL.FTZ R196, R196, UR46 ;  /* 0x0000002ec4c47c20 */ /* 0x000fe20008410000 */
[----:B------:R-:W-:Y:S02]  /*e1b0*/  FMUL.FTZ R198, R197, UR46 ;  /* 0x0000002ec5c67c20 */ /* 0x000fe40008410000 */
[----:B------:R-:W-:Y:S01]  /*e1c0*/  FMNMX.FTZ R192, R162, R192, !PT ;  /* 0x000000c0a2c07209 */ /* 0x000fe20007810000 */
[----:B------:R-:W1:Y:S03]  /*e1d0*/  MUFU.TANH R0, R193 ;  /* 0x000000c100007308 */ /* 0x000e660000002400 */
[----:B------:R-:W-:-:S05]  /*e1e0*/  FMNMX.FTZ R192, R161, R192, !PT ;  /* 0x000000c0a1c07209 */ /* 0x000fca0007810000 */
[----:B------:R1:W2:Y:S01]  /*e1f0*/  MUFU.TANH R20, R196 ;  /* 0x000000c400147308 */ /* 0x0002a20000002400 */
[----:B------:R-:W-:Y:S02]  /*e200*/  FSEL R183, R183, -INF , P1 ;  /* 0xff800000b7b77808 */ /* 0x000fe40000800000 */
[----:B------:R-:W-:-:S05]  /*e210*/  FMNMX.FTZ R192, R152, R192, !PT ;  /* 0x000000c098c07209 */ /* 0x000fca0007810000 */
[----:B------:R-:W3:Y:S01]  /*e220*/  MUFU.TANH R198, R198 ;  /* 0x000000c600c67308 */ /* 0x000ee20000002400 */
[----:B0-----:R-:W-:Y:S02]  /*e230*/  FSEL R195, R195, -INF , P2 ;  /* 0xff800000c3c37808 */ /* 0x001fe40001000000 */
[----:B------:R-:W-:Y:S02]  /*e240*/  FMNMX.FTZ R192, R183, R192, !PT ;  /* 0x000000c0b7c07209 */ /* 0x000fe40007810000 */
[----:B-1----:R-:W-:Y:S02]  /*e250*/  FSEL R196, R0, -INF , P3 ;  /* 0xff80000000c47808 */ /* 0x002fe40001800000 */
[----:B------:R-:W-:Y:S02]  /*e260*/  FMNMX.FTZ R192, R195, R192, !PT ;  /* 0x000000c0c3c07209 */ /* 0x000fe40007810000 */
[----:B--2---:R-:W-:Y:S02]  /*e270*/  FSEL R197, R20, -INF , P4 ;  /* 0xff80000014c57808 */ /* 0x004fe40002000000 */
[----:B------:R-:W-:-:S04]  /*e280*/  FMNMX.FTZ R192, R196, R192, !PT ;  /* 0x000000c0c4c07209 */ /* 0x000fc80007810000 */
[----:B------:R-:W-:Y:S02]  /*e290*/  FMNMX.FTZ R20, R197, R192, !PT ;  /* 0x000000c0c5147209 */ /* 0x000fe40007810000 */
[----:B---3--:R-:W-:-:S04]  /*e2a0*/  FSEL R198, R198, -INF , P5 ;  /* 0xff800000c6c67808 */ /* 0x008fc80002800000 */
[----:B------:R-:W-:-:S05]  /*e2b0*/  FMNMX.FTZ R20, R198, R20, !PT ;  /* 0x00000014c6147209 */ /* 0x000fca0007810000 */
[----:B------:R-:W0:Y:S02]  /*e2c0*/  SHFL.BFLY PT, R0, R20, 0x2, 0x1f ;  /* 0x0c401f0014007f89 */ /* 0x000e2400000e0000 */
[----:B0-----:R-:W-:-:S05]  /*e2d0*/  FMNMX.FTZ R20, R20, R0, !PT ;  /* 0x0000000014147209 */ /* 0x001fca0007810000 */
[----:B------:R-:W0:Y:S01]  /*e2e0*/  SHFL.BFLY PT, R0, R20, 0x1, 0x1f ;  /* 0x0c201f0014007f89 */ /* 0x000e2200000e0000 */
[----:B------:R-:W1:Y:S08]  /*e2f0*/  MUFU.EX2 R199, R199 ;  /* 0x000000c700c77308 */ /* 0x000e700000000800 */
[----:B------:R-:W2:Y:S08]  /*e300*/  MUFU.EX2 R216, R216 ;  /* 0x000000d800d87308 */ /* 0x000eb00000000800 */
[----:B------:R3:W-:Y:S01]  /*e310*/  MUFU.EX2 R192, R217 ;  /* 0x000000d900c07308 */ /* 0x0007e20000000800 */
[----:B0-----:R-:W-:-:S07]  /*e320*/  FMNMX.FTZ R20, R20, R0, !PT ;  /* 0x0000000014147209 */ /* 0x001fce0007810000 */
[----:B------:R0:W4:Y:S01]  /*e330*/  MUFU.EX2 R193, R218 ;  /* 0x000000da00c17308 */ /* 0x0001220000000800 */
[C---:B------:R-:W-:Y:S01]  /*e340*/  FSETP.NEU.FTZ.AND P1, PT, R20.reuse, -INF , PT ;  /* 0xff8000001400780b */ /* 0x040fe20003f3d000 */
[----:B---3--:R-:W-:-:S03]  /*e350*/  FMUL.FTZ R217, R20, UR37 ;  /* 0x0000002514d97c20 */ /* 0x008fc60008410000 */
[----:B------:R-:W-:-:S03]  /*e360*/  FSEL R0, R20, RZ, P1 ;  /* 0x000000ff14007208 */ /* 0x000fc60000800000 */
[----:B------:R-:W3:Y:S01]  /*e370*/  MUFU.EX2 R194, R194 ;  /* 0x000000c200c27308 */ /* 0x000ee20000000800 */
[----:B------:R-:W-:Y:S01]  /*e380*/  FSEL R217, R217, RZ, P1 ;  /* 0x000000ffd9d97208 */ /* 0x000fe20000800000 */
[----:B-1----:R-:W-:Y:S01]  /*e390*/  FADD.FTZ R186, R199, R186 ;  /* 0x000000bac7ba7221 */ /* 0x002fe20000010000 */
[----:B------:R-:W-:-:S03]  /*e3a0*/  FADD.FTZ R215, -R0, R215 ;  /* 0x000000d700d77221 */ /* 0x000fc60000010100 */
[--C-:B------:R-:W-:Y:S01]  /*e3b0*/  FFMA.FTZ R178, R178, UR37, -R217.reuse ;  /* 0x00000025b2b27c23 */ /* 0x100fe200080108d9 */
[--C-:B------:R-:W-:Y:S01]  /*e3c0*/  FFMA.FTZ R219, R175, UR37, -R217.reuse ;  /* 0x00000025afdb7c23 */ /* 0x100fe200080108d9 */
[----:B------:R-:W1:Y:S01]  /*e3d0*/  MUFU.EX2 R191, R191 ;  /* 0x000000bf00bf7308 */ /* 0x000e620000000800 */
[--C-:B0-----:R-:W-:Y:S01]  /*e3e0*/  FFMA.FTZ R218, R154, UR37, -R217.reuse ;  /* 0x000000259ada7c23 */ /* 0x101fe200080108d9 */
[--C-:B------:R-:W-:Y:S01]  /*e3f0*/  FFMA.FTZ R181, R181, UR37, -R217.reuse ;  /* 0x00000025b5b57c23 */ /* 0x100fe200080108d9 */
[--C-:B------:R-:W-:Y:S01]  /*e400*/  FFMA.FTZ R182, R182, UR37, -R217.reuse ;  /* 0x00000025b6b67c23 */ /* 0x100fe200080108d9 */
[--C-:B------:R-:W-:Y:S01]  /*e410*/  FFMA.FTZ R174, R174, UR37, -R217.reuse ;  /* 0x00000025aeae7c23 */ /* 0x100fe200080108d9 */
[----:B------:R-:W-:-:S03]  /*e420*/  FFMA.FTZ R180, R180, UR37, -R217 ;  /* 0x00000025b4b47c23 */ /* 0x000fc600080108d9 */
        /* <DEDUP_REMOVED lines=9> */
[--C-:B0-----:R-:W-:Y:S01]  /*e4c0*/  FFMA.FTZ R188, R173, UR37, -R217.reuse ;  /* 0x00000025adbc7c23 */ /* 0x101fe200080108d9 */
[--C-:B------:R-:W-:Y:S01]  /*e4d0*/  FFMA.FTZ R162, R162, UR37, -R217.reuse ;  /* 0x00000025a2a27c23 */ /* 0x100fe200080108d9 */
[--C-:B------:R-:W-:Y:S01]  /*e4e0*/  FFMA.FTZ R220, R152, UR37, -R217.reuse ;  /* 0x0000002598dc7c23 */ /* 0x100fe200080108d9 */
[--C-:B------:R-:W-:Y:S01]  /*e4f0*/  FFMA.FTZ R183, R183, UR37, -R217.reuse ;  /* 0x00000025b7b77c23 */ /* 0x100fe200080108d9 */
[--C-:B------:R-:W-:Y:S01]  /*e500*/  FFMA.FTZ R195, R195, UR37, -R217.reuse ;  /* 0x00000025c3c37c23 */ /* 0x100fe200080108d9 */
[--C-:B------:R-:W-:Y:S01]  /*e510*/  FFMA.FTZ R196, R196, UR37, -R217.reuse ;  /* 0x00000025c4c47c23 */ /* 0x100fe200080108d9 */
[--C-:B------:R-:W-:Y:S01]  /*e520*/  FFMA.FTZ R197, R197, UR37, -R217.reuse ;  /* 0x00000025c5c57c23 */ /* 0x100fe200080108d9 */
[----:B------:R0:W-:Y:S01]  /*e530*/  MUFU.EX2 R173, R187 ;  /* 0x000000bb00ad7308 */ /* 0x0001e20000000800 */
[--C-:B-----5:R-:W-:Y:S01]  /*e540*/  FFMA.FTZ R185, R161, UR37, -R217.reuse ;  /* 0x00000025a1b97c23 */ /* 0x120fe200080108d9 */
[--C-:B------:R-:W-:Y:S01]  /*e550*/  FFMA.FTZ R198, R198, UR37, -R217.reuse ;  /* 0x00000025c6c67c23 */ /* 0x100fe200080108d9 */
[----:B--2---:R-:W-:Y:S01]  /*e560*/  FADD.FTZ R186, R216, R186 ;  /* 0x000000bad8ba7221 */ /* 0x004fe20000010000 */
[----:B0-----:R-:W-:-:S04]  /*e570*/  FFMA.FTZ R187, R155, UR37, -R217 ;  /* 0x000000259bbb7c23 */ /* 0x001fc800080108d9 */
[----:B------:R0:W-:Y:S01]  /*e580*/  MUFU.EX2 R217, R178 ;  /* 0x000000b200d97308 */ /* 0x0001e20000000800 */
[----:B----4-:R-:W-:Y:S01]  /*e590*/  FADD.FTZ R186, R193, R186 ;  /* 0x000000bac1ba7221 */ /* 0x010fe20000010000 */
[----:B0-----:R-:W-:-:S06]  /*e5a0*/  FMUL.FTZ R178, R215, UR37 ;  /* 0x00000025d7b27c20 */ /* 0x001fcc0008410000 */
[----:B------:R-:W0:Y:S01]  /*e5b0*/  MUFU.EX2 R189, R189 ;  /* 0x000000bd00bd7308 */ /* 0x000e220000000800 */
[----:B---3--:R-:W-:-:S07]  /*e5c0*/  FADD.FTZ R186, R194, R186 ;  /* 0x000000bac2ba7221 */ /* 0x008fce0000010000 */
[----:B------:R-:W-:Y:S01]  /*e5d0*/  MUFU.EX2 R152, R181 ;  /* 0x000000b500987308 */ /* 0x000fe20000000800 */
[----:B-1----:R-:W-:-:S07]  /*e5e0*/  FADD.FTZ R186, R191, R186 ;  /* 0x000000babfba7221 */ /* 0x002fce0000010000 */
[----:B------:R-:W1:Y:S01]  /*e5f0*/  MUFU.EX2 R178, R178 ;  /* 0x000000b200b27308 */ /* 0x000e620000000800 */
[----:B------:R-:W-:-:S07]  /*e600*/  FADD.FTZ R186, R192, R186 ;  /* 0x000000bac0ba7221 */ /* 0x000fce0000010000 */
[----:B------:R-:W2:Y:S08]  /*e610*/  MUFU.EX2 R188, R188 ;  /* 0x000000bc00bc7308 */ /* 0x000eb00000000800 */
[----:B------:R-:W3:Y:S08]  /*e620*/  MUFU.EX2 R182, R182 ;  /* 0x000000b600b67308 */ /* 0x000ef00000000800 */
[----:B------:R-:W4:Y:S08]  /*e630*/  MUFU.EX2 R174, R174 ;  /* 0x000000ae00ae7308 */ /* 0x000f300000000800 */
[----:B------:R0:W-:Y:S08]  /*e640*/  MUFU.EX2 R221, R158 ;  /* 0x0000009e00dd7308 */ /* 0x0001f00000000800 */
[----:B------:R-:W5:Y:S01]  /*e650*/  MUFU.EX2 R190, R190 ;  /* 0x000000be00be7308 */ /* 0x000f620000000800 */
[----:B0-----:R-:W-:-:S07]  /*e660*/  FADD.FTZ R158, R189, R186 ;  /* 0x000000babd9e7221 */ /* 0x001fce0000010000 */
[----:B------:R-:W0:Y:S08]  /*e670*/  MUFU.EX2 R180, R180 ;  /* 0x000000b400b47308 */ /* 0x000e300000000800 */
[----:B------:R1:W-:Y:S02]  /*e680*/  MUFU.EX2 R186, R154 ;  /* 0x0000009a00ba7308 */ /* 0x0003e40000000800 */
[----:B-1----:R-:W-:-:S06]  /*e690*/  FFMA.FTZ R154, R178, R3, R152 ;  /* 0x00000003b29a7223 */ /* 0x002fcc0000010098 */
[----:B------:R-:W1:Y:S01]  /*e6a0*/  MUFU.EX2 R156, R156 ;  /* 0x0000009c009c7308 */ /* 0x000e620000000800 */
[----:B--2---:R-:W-:-:S04]  /*e6b0*/  FADD.FTZ R154, R188, R154 ;  /* 0x0000009abc9a7221 */ /* 0x004fc80000010000 */
[----:B---3--:R-:W-:-:S03]  /*e6c0*/  FADD.FTZ R154, R182, R154 ;  /* 0x0000009ab69a7221 */ /* 0x008fc60000010000 */
[----:B------:R-:W2:Y:S01]  /*e6d0*/  MUFU.EX2 R179, R179 ;  /* 0x000000b300b37308 */ /* 0x000ea20000000800 */
[----:B----4-:R-:W-:Y:S01]  /*e6e0*/  FADD.FTZ R154, R174, R154 ;  /* 0x0000009aae9a7221 */ /* 0x010fe20000010000 */
[----:B-----5:R-:W-:-:S06]  /*e6f0*/  FADD.FTZ R3, R190, R158 ;  /* 0x0000009ebe037221 */ /* 0x020fcc0000010000 */
[----:B------:R-:W3:Y:S01]  /*e700*/  MUFU.EX2 R181, R157 ;  /* 0x0000009d00b57308 */ /* 0x000ee20000000800 */
[----:B0-----:R-:W-:-:S04]  /*e710*/  FADD.FTZ R158, R180, R154 ;  /* 0x0000009ab49e7221 */ /* 0x001fc80000010000 */
[----:B-1----:R-:W-:-:S03]  /*e720*/  FADD.FTZ R158, R156, R158 ;  /* 0x0000009e9c9e7221 */ /* 0x002fc60000010000 */
[----:B------:R-:W0:Y:S01]  /*e730*/  MUFU.EX2 R163, R163 ;  /* 0x000000a300a37308 */ /* 0x000e220000000800 */
[----:B--2---:R-:W-:-:S07]  /*e740*/  FADD.FTZ R158, R179, R158 ;  /* 0x0000009eb39e7221 */ /* 0x004fce0000010000 */
[----:B------:R1:W-:Y:S01]  /*e750*/  MUFU.EX2 R222, R160 ;  /* 0x000000a000de7308 */ /* 0x0003e20000000800 */
[----:B---3--:R-:W-:-:S07]  /*e760*/  FADD.FTZ R158, R181, R158 ;  /* 0x0000009eb59e7221 */ /* 0x008fce0000010000 */
[----:B------:R-:W2:Y:S01]  /*e770*/  MUFU.EX2 R164, R164 ;  /* 0x000000a400a47308 */ /* 0x000ea20000000800 */
[----:B-1----:R-:W-:-:S07]  /*e780*/  FADD.FTZ R160, R217, R158 ;  /* 0x0000009ed9a07221 */ /* 0x002fce0000010000 */
[----:B------:R-:W1:Y:S01]  /*e790*/  MUFU.EX2 R218, R218 ;  /* 0x000000da00da7308 */ /* 0x000e620000000800 */
[----:B------:R-:W-:-:S07]  /*e7a0*/  F2FP.BF16.F32.PACK_AB R152, R188, R152 ;  /* 0x00000098bc98723e */ /* 0x000fce00000010ff */
[----:B------:R-:W3:Y:S01]  /*e7b0*/  MUFU.EX2 R165, R165 ;  /* 0x000000a500a57308 */ /* 0x000ee20000000800 */
[----:B------:R-:W-:Y:S01]  /*e7c0*/  F2FP.BF16.F32.PACK_AB R154, R174, R182 ;  /* 0x000000b6ae9a723e */ /* 0x000fe200000010ff */
[----:B0-----:R-:W-:-:S06]  /*e7d0*/  FADD.FTZ R174, R163, R3 ;  /* 0x00000003a3ae7221 */ /* 0x001fcc0000010000 */
[----:B------:R-:W0:Y:S08]  /*e7e0*/  MUFU.EX2 R219, R219 ;  /* 0x000000db00db7308 */ /* 0x000e300000000800 */
[----:B------:R-:W4:Y:S01]  /*e7f0*/  MUFU.EX2 R166, R166 ;  /* 0x000000a600a67308 */ /* 0x000f220000000800 */
[----:B--2---:R-:W-:-:S07]  /*e800*/  FADD.FTZ R174, R164, R174 ;  /* 0x000000aea4ae7221 */ /* 0x004fce0000010000 */
[----:B------:R-:W2:Y:S08]  /*e810*/  MUFU.EX2 R177, R177 ;  /* 0x000000b100b17308 */ /* 0x000eb00000000800 */
[----:B------:R5:W-:Y:S08]  /*e820*/  MUFU.EX2 R188, R162 ;  /* 0x000000a200bc7308 */ /* 0x000bf00000000800 */
[----:B------:R-:W2:Y:S01]  /*e830*/  MUFU.EX2 R167, R167 ;  /* 0x000000a700a77308 */ /* 0x000ea20000000800 */
[----:B-----5:R-:W-:-:S04]  /*e840*/  FADD.FTZ R162, R221, R160 ;  /* 0x000000a0dda27221 */ /* 0x020fc80000010000 */
[----:B------:R-:W-:-:S03]  /*e850*/  FADD.FTZ R162, R222, R162 ;  /* 0x000000a2dea27221 */ /* 0x000fc60000010000 */
[----:B------:R-:W5:Y:S01]  /*e860*/  MUFU.EX2 R168, R168 ;  /* 0x000000a800a87308 */ /* 0x000f620000000800 */
[----:B-1----:R-:W-:Y:S01]  /*e870*/  FADD.FTZ R3, R218, R162 ;  /* 0x000000a2da037221 */ /* 0x002fe20000010000 */
[----:B---3--:R-:W-:-:S06]  /*e880*/  FADD.FTZ R174, R165, R174 ;  /* 0x000000aea5ae7221 */ /* 0x008fcc0000010000 */
[----:B------:R-:W1:Y:S01]  /*e890*/  MUFU.EX2 R187, R187 ;  /* 0x000000bb00bb7308 */ /* 0x000e620000000800 */
[----:B0-----:R-:W-:Y:S01]  /*e8a0*/  FADD.FTZ R3, R219, R3 ;  /* 0x00000003db037221 */ /* 0x001fe20000010000 */
[----:B----4-:R-:W-:-:S06]  /*e8b0*/  FADD.FTZ R174, R166, R174 ;  /* 0x000000aea6ae7221 */ /* 0x010fcc0000010000 */
[----:B------:R-:W0:Y:S01]  /*e8c0*/  MUFU.EX2 R169, R169 ;  /* 0x000000a900a97308 */ /* 0x000e220000000800 */
[----:B--2---:R-:W-:Y:S01]  /*e8d0*/  FADD.FTZ R3, R177, R3 ;  /* 0x00000003b1037221 */ /* 0x004fe20000010000 */
[----:B------:R-:W-:-:S06]  /*e8e0*/  FADD.FTZ R174, R167, R174 ;  /* 0x000000aea7ae7221 */ /* 0x000fcc0000010000 */
[----:B------:R-:W2:Y:S01]  /*e8f0*/  MUFU.EX2 R170, R170 ;  /* 0x000000aa00aa7308 */ /* 0x000ea20000000800 */
[----:B------:R-:W-:Y:S01]  /*e900*/  F2FP.BF16.F32.PACK_AB R163, R164, R163 ;  /* 0x000000a3a4a3723e */ /* 0x000fe200000010ff */
[----:B------:R-:W-:Y:S01]  /*e910*/  FADD.FTZ R3, R186, R3 ;  /* 0x00000003ba037221 */ /* 0x000fe20000010000 */
[----:B------:R-:W-:-:S05]  /*e920*/  F2FP.BF16.F32.PACK_AB R164, R177, R219 ;  /* 0x000000dbb1a4723e */ /* 0x000fca00000010ff */
[----:B------:R-:W3:Y:S01]  /*e930*/  MUFU.EX2 R185, R185 ;  /* 0x000000b900b97308 */ /* 0x000ee20000000800 */
[----:B-----5:R-:W-:-:S07]  /*e940*/  FADD.FTZ R177, R168, R174 ;  /* 0x000000aea8b17221 */ /* 0x020fce0000010000 */
[----:B------:R-:W4:Y:S01]  /*e950*/  MUFU.EX2 R171, R171 ;  /* 0x000000ab00ab7308 */ /* 0x000f220000000800 */
[----:B-1----:R-:W-:Y:S01]  /*e960*/  FADD.FTZ R3, R187, R3 ;  /* 0x00000003bb037221 */ /* 0x002fe20000010000 */
[----:B0-----:R-:W-:-:S06]  /*e970*/  FADD.FTZ R177, R169, R177 ;  /* 0x000000b1a9b17221 */ /* 0x001fcc0000010000 */
[----:B------:R-:W0:Y:S01]  /*e980*/  MUFU.EX2 R220, R220 ;  /* 0x000000dc00dc7308 */ /* 0x000e220000000800 */
[----:B------:R-:W-:Y:S01]  /*e990*/  FADD.FTZ R3, R188, R3 ;  /* 0x00000003bc037221 */ /* 0x000fe20000010000 */
[----:B--2---:R-:W-:-:S06]  /*e9a0*/  FADD.FTZ R177, R170, R177 ;  /* 0x000000b1aab17221 */ /* 0x004fcc0000010000 */
[----:B------:R-:W1:Y:S01]  /*e9b0*/  MUFU.EX2 R183, R183 ;  /* 0x000000b700b77308 */ /* 0x000e620000000800 */
[----:B---3--:R-:W-:Y:S01]  /*e9c0*/  FADD.FTZ R3, R185, R3 ;  /* 0x00000003b9037221 */ /* 0x008fe20000010000 */
[----:B----4-:R-:W-:-:S06]  /*e9d0*/  FADD.FTZ R177, R171, R177 ;  /* 0x000000b1abb17221 */ /* 0x010fcc0000010000 */
[----:B------:R-:W2:Y:S01]  /*e9e0*/  MUFU.EX2 R195, R195 ;  /* 0x000000c300c37308 */ /* 0x000ea20000000800 */
[----:B0-----:R-:W-:Y:S01]  /*e9f0*/  FADD.FTZ R3, R220, R3 ;  /* 0x00000003dc037221 */ /* 0x001fe20000010000 */
[----:B------:R-:W-:-:S06]  /*ea00*/  F2FP.BF16.F32.PACK_AB R158, R181, R179 ;  /* 0x000000b3b59e723e */ /* 0x000fcc00000010ff */
[----:B------:R-:W-:Y:S01]  /*ea10*/  MUFU.EX2 R184, R184 ;  /* 0x000000b800b87308 */ /* 0x000fe20000000800 */
[----:B------:R-:W-:-:S07]  /*ea20*/  FADD.FTZ R179, R0, R177 ;  /* 0x000000b100b37221 */ /* 0x000fce0000010000 */
[----:B------:R-:W0:Y:S01]  /*ea30*/  MUFU.EX2 R196, R196 ;  /* 0x000000c400c47308 */ /* 0x000e220000000800 */
[----:B-1----:R-:W-:-:S07]  /*ea40*/  FADD.FTZ R3, R183, R3 ;  /* 0x00000003b7037221 */ /* 0x002fce0000010000 */
[----:B------:R-:W1:Y:S01]  /*ea50*/  MUFU.EX2 R174, R197 ;  /* 0x000000c500ae7308 */ /* 0x000e620000000800 */
[----:B------:R-:W-:Y:S02]  /*ea60*/  VIADD R155, R14, 0x22840 ;  /* 0x000228400e9b7836 */ /* 0x000fe40000000000 */
[----:B--2---:R-:W-:Y:S01]  /*ea70*/  FADD.FTZ R3, R195, R3 ;  /* 0x00000003c3037221 */ /* 0x004fe20000010000 */
[----:B------:R-:W-:-:S04]  /*ea80*/  IMAD.U32 R157, RZ, RZ, UR41 ;  /* 0x00000029ff9d7e24 */ /* 0x000fc8000f8e00ff */
[----:B------:R-:W2:Y:S01]  /*ea90*/  MUFU.EX2 R198, R198 ;  /* 0x000000c600c67308 */ /* 0x000ea20000000800 */
[----:B------:R-:W-:-:S07]  /*eaa0*/  FADD.FTZ R179, R173, R179 ;  /* 0x000000b3adb37221 */ /* 0x000fce0000010000 */
[----:B------:R-:W3:Y:S01]  /*eab0*/  MUFU.EX2 R177, R172 ;  /* 0x000000ac00b17308 */ /* 0x000ee20000000800 */
[----:B------:R-:W-:Y:S01]  /*eac0*/  F2FP.BF16.F32.PACK_AB R171, R0, R171 ;  /* 0x000000ab00ab723e */ /* 0x000fe200000010ff */
[----:B0-----:R-:W-:Y:S01]  /*ead0*/  FADD.FTZ R3, R196, R3 ;  /* 0x00000003c4037221 */ /* 0x001fe20000010000 */
[----:B------:R-:W-:Y:S01]  /*eae0*/  FADD.FTZ R0, R184, R179 ;  /* 0x000000b3b8007221 */ /* 0x000fe20000010000 */
[----:B------:R-:W-:Y:S02]  /*eaf0*/  PRMT R155, R157, 0x654, R155 ;  /* 0x000006549d9b7816 */ /* 0x000fe4000000009b */
[----:B-1----:R-:W-:Y:S01]  /*eb00*/  FADD.FTZ R3, R174, R3 ;  /* 0x00000003ae037221 */ /* 0x002fe20000010000 */
[----:B------:R-:W-:Y:S01]  /*eb10*/  FADD.FTZ R0, R175, R0 ;  /* 0x00000000af007221 */ /* 0x000fe20000010000 */
[----:B------:R0:W-:Y:S01]  /*eb20*/  SYNCS.ARRIVE.TRANS64.RED.A1T0 RZ, [R155+URZ], RZ ;  /* 0x000000ff9bff79a7 */ /* 0x0001e2000810043f */
[----:B------:R-:W-:Y:S01]  /*eb30*/  F2FP.BF16.F32.PACK_AB R165, R166, R165 ;  /* 0x000000a5a6a5723e */ /* 0x000fe200000010ff */
[----:B--2---:R-:W-:Y:S01]  /*eb40*/  FADD.FTZ R3, R198, R3 ;  /* 0x00000003c6037221 */ /* 0x004fe20000010000 */
[----:B------:R-:W-:Y:S01]  /*eb50*/  F2FP.BF16.F32.PACK_AB R167, R168, R167 ;  /* 0x000000a7a8a7723e */ /* 0x000fe200000010ff */
[-C--:B------:R-:W-:Y:S01]  /*eb60*/  FMUL.FTZ R24, R24, R178.reuse ;  /* 0x000000b218187220 */ /* 0x080fe20000410000 */
[----:B------:R-:W-:Y:S01]  /*eb70*/  F2FP.BF16.F32.PACK_AB R169, R170, R169 ;  /* 0x000000a9aaa9723e */ /* 0x000fe200000010ff */
[-C--:B------:R-:W-:Y:S01]  /*eb80*/  FMUL.FTZ R25, R25, R178.reuse ;  /* 0x000000b219197220 */ /* 0x080fe20000410000 */
[----:B------:R-:W-:Y:S01]  /*eb90*/  F2FP.BF16.F32.PACK_AB R157, R194, R193 ;  /* 0x000000c1c29d723e */ /* 0x000fe200000010ff */
[-C--:B------:R-:W-:Y:S01]  /*eba0*/  FMUL.FTZ R28, R28, R178.reuse ;  /* 0x000000b21c1c7220 */ /* 0x080fe20000410000 */
[----:B0-----:R-:W-:Y:S01]  /*ebb0*/  F2FP.BF16.F32.PACK_AB R155, R216, R199 ;  /* 0x000000c7d89b723e */ /* 0x001fe200000010ff */
[----:B---3--:R-:W-:Y:S01]  /*ebc0*/  FADD.FTZ R0, R177, R0 ;  /* 0x00000000b1007221 */ /* 0x008fe20000010000 */
[----:B------:R-:W-:Y:S01]  /*ebd0*/  F2FP.BF16.F32.PACK_AB R159, R192, R191 ;  /* 0x000000bfc09f723e */ /* 0x000fe200000010ff */
[-C--:B------:R-:W-:Y:S01]  /*ebe0*/  FMUL.FTZ R29, R29, R178.reuse ;  /* 0x000000b21d1d7220 */ /* 0x080fe20000410000 */
[----:B------:R-:W-:Y:S01]  /*ebf0*/  F2FP.BF16.F32.PACK_AB R161, R190, R189 ;  /* 0x000000bdbea1723e */ /* 0x000fe200000010ff */
[----:B------:R-:W-:Y:S01]  /*ec00*/  FMUL.FTZ R32, R32, R178 ;  /* 0x000000b220207220 */ /* 0x000fe20000410000 */
[----:B------:R-:W-:Y:S01]  /*ec10*/  F2FP.BF16.F32.PACK_AB R156, R156, R180 ;  /* 0x000000b49c9c723e */ /* 0x000fe200000010ff */
[-C--:B------:R-:W-:Y:S01]  /*ec20*/  FMUL.FTZ R33, R33, R178.reuse ;  /* 0x000000b221217220 */ /* 0x080fe20000410000 */
[----:B------:R-:W-:Y:S01]  /*ec30*/  F2FP.BF16.F32.PACK_AB R160, R221, R217 ;  /* 0x000000d9dda0723e */ /* 0x000fe200000010ff */
[----:B------:R-:W-:Y:S01]  /*ec40*/  FMUL.FTZ R36, R36, R178 ;  /* 0x000000b224247220 */ /* 0x000fe20000410000 */
[----:B------:R-:W-:Y:S01]  /*ec50*/  F2FP.BF16.F32.PACK_AB R162, R218, R222 ;  /* 0x000000dedaa2723e */ /* 0x000fe200000010ff */
[----:B------:R-:W-:Y:S01]  /*ec60*/  FMUL.FTZ R37, R37, R178 ;  /* 0x000000b225257220 */ /* 0x000fe20000410000 */
[----:B------:R-:W-:Y:S01]  /*ec70*/  F2FP.BF16.F32.PACK_AB R166, R187, R186 ;  /* 0x000000babba6723e */ /* 0x000fe200000010ff */
[----:B------:R-:W-:Y:S01]  /*ec80*/  FMUL.FTZ R40, R40, R178 ;  /* 0x000000b228287220 */ /* 0x000fe20000410000 */
[----:B------:R-:W-:Y:S01]  /*ec90*/  F2FP.BF16.F32.PACK_AB R168, R185, R188 ;  /* 0x000000bcb9a8723e */ /* 0x000fe200000010ff */
[----:B------:R-:W-:Y:S01]  /*eca0*/  FMUL.FTZ R41, R41, R178 ;  /* 0x000000b229297220 */ /* 0x000fe20000410000 */
[----:B------:R-:W-:Y:S01]  /*ecb0*/  F2FP.BF16.F32.PACK_AB R170, R183, R220 ;  /* 0x000000dcb7aa723e */ /* 0x000fe200000010ff */
[-C--:B------:R-:W-:Y:S01]  /*ecc0*/  FMUL.FTZ R44, R44, R178.reuse ;  /* 0x000000b22c2c7220 */ /* 0x080fe20000410000 */
[----:B------:R-:W-:Y:S01]  /*ecd0*/  F2FP.BF16.F32.PACK_AB R172, R196, R195 ;  /* 0x000000c3c4ac723e */ /* 0x000fe200000010ff */
[-C--:B------:R-:W-:Y:S01]  /*ece0*/  FMUL.FTZ R45, R45, R178.reuse ;  /* 0x000000b22d2d7220 */ /* 0x080fe20000410000 */
[----:B------:R-:W-:Y:S01]  /*ecf0*/  F2FP.BF16.F32.PACK_AB R173, R184, R173 ;  /* 0x000000adb8ad723e */ /* 0x000fe200000010ff */
        /* <DEDUP_REMOVED lines=120> */
.L_x_14486:
[----:B------:R0:W1:Y:S01]  /*f480*/  SYNCS.PHASECHK.TRANS64.TRYWAIT P1, [R14+URZ+0x22850], R15 ;  /* 0x0228500f0e0075a7 */ /* 0x000062000802017f */
[----:B------:R-:W-:Y:S05]  /*f490*/  @!P0 BRA `(.L_x_14487) ;  /* 0x0000000000048947 */ /* 0x000fea0003800000 */
[----:B------:R-:W-:Y:S01]  /*f4a0*/  BPT.TRAP 0x1 ;  /* 0x000000040000795c */ /* 0x000fe20000300000 */
.L_x_14487:
[----:B------:R-:W-:Y:S04]  /*f4b0*/  BSSY B0, `(.L_x_14488) ;  /* 0x0000004000007945 */ /* 0x000fe80003800000 */
[----:B-1----:R-:W-:Y:S05]  /*f4c0*/  @P1 BRA `(.L_x_14489) ;  /* 0x0000000000081947 */ /* 0x002fea0003800000 */
[----:B------:R-:W1:Y:S02]  /*f4d0*/  SYNCS.PHASECHK.TRANS64.TRYWAIT P1, [R14+URZ+0x22850], R15 ;  /* 0x0228500f0e0075a7 */ /* 0x000e64000802017f */
[----:B-1----:R-:W-:Y:S05]  /*f4e0*/  @!P1 BRA `(.L_x_14490) ;  /* 0x0000011400089947 */ /* 0x002fea0003800000 */
.L_x_14489:
[----:B------:R-:W-:Y:S05]  /*f4f0*/  BSYNC B0 ;  /* 0x0000000000007941 */ /* 0x000fea0003800000 */
.L_x_14488:
[----:B------:R-:W2:Y:S01]  /*f500*/  S2R R178, SR_TID.X ;  /* 0x0000000000b27919 */ /* 0x000ea20000002100 */
[----:B------:R-:W-:Y:S05]  /*f510*/  WARPSYNC.ALL ;  /* 0x0000000000007948 */ /* 0x000fea0003800000 */
[----:B------:R-:W-:Y:S02]  /*f520*/  IMAD.MOV.U32 R176, RZ, RZ, 0xc00 ;  /* 0x00000c00ffb07424 */ /* 0x000fe400078e00ff */
[----:B------:R-:W-:Y:S02]  /*f530*/  IMAD.MOV.U32 R177, RZ, RZ, 0x40000040 ;  /* 0x40000040ffb17424 */ /* 0x000fe400078e00ff */
[----:B------:R-:W-:-:S03]  /*f540*/  IMAD R176, R22, R176, UR38 ;  /* 0x0000002616b07e24 */ /* 0x000fc6000f8e02b0 */
[----:B------:R-:W-:Y:S01]  /*f550*/  R2UR UR7, R177 ;  /* 0x00000000b10772ca */ /* 0x000fe200000e0000 */
[----:B------:R-:W-:Y:S01]  /*f560*/  IMAD.MOV.U32 R177, RZ, RZ, 0x40000040 ;  /* 0x40000040ffb17424 */ /* 0x000fe200078e00ff */
        /* <DEDUP_REMOVED lines=47> */
.L_x_14491:
[----:B------:R-:W2:Y:S01]  /*f860*/  LDL R152, [R1+0x14] ;  /* 0x0000140001987983 */ /* 0x000ea20000100800 */
[----:B------:R-:W-:Y:S02]  /*f870*/  VIADD R14, R14, 0x22860 ;  /* 0x000228600e0e7836 */ /* 0x000fe40000000000 */
[----:B------:R-:W-:Y:S02]  /*f880*/  IMAD.U32 R15, RZ, RZ, UR41 ;  /* 0x00000029ff0f7e24 */ /* 0x000fe4000f8e00ff */
[----:B------:R-:W-:Y:S02]  /*f890*/  IMAD.MOV.U32 R216, RZ, RZ, R21 ;  /* 0x000000ffffd87224 */ /* 0x000fe400078e0015 */
[----:B------:R-:W-:Y:S01]  /*f8a0*/  IMAD.MOV.U32 R215, RZ, RZ, R20 ;  /* 0x000000ffffd77224 */ /* 0x000fe200078e0014 */
[----:B------:R-:W-:-:S04]  /*f8b0*/  PRMT R14, R15, 0x654, R14 ;  /* 0x000006540f0e7816 */ /* 0x000fc8000000000e */
[----:B------:R0:W-:Y:S01]  /*f8c0*/  SYNCS.ARRIVE.TRANS64.RED.A1T0 RZ, [R14+URZ], RZ ;  /* 0x000000ff0eff79a7 */ /* 0x0001e2000810043f */
[C---:B--2---:R-:W-:Y:S01]  /*f8d0*/  ISETP.GT.AND P1, PT, R13.reuse, R152, PT ;  /* 0x000000980d00720c */ /* 0x044fe20003f24270 */
[----:B------:R-:W-:-:S12]  /*f8e0*/  VIADD R13, R13, 0xffffffff ;  /* 0xffffffff0d0d7836 */ /* 0x000fd80000000000 */
[----:B0-----:R-:W-:Y:S05]  /*f8f0*/  @P1 BRA `(.L_x_14492) ;  /* 0xffffffd000d01947 */ /* 0x001fea000383ffff */
.L_x_14480:
[----:B------:R-:W2:Y:S02]  /*f900*/  LDL R14, [R1+0x34] ;  /* 0x00003400010e7983 */ /* 0x000ea40000100800 */
[----:B--2---:R-:W-:-:S13]  /*f910*/  ISETP.GE.AND P1, PT, R13, R14, PT ;  /* 0x0000000e0d00720c */ /* 0x004fda0003f26270 */
[----:B------:R-:W-:Y:S05]  /*f920*/  @!P1 BRA `(.L_x_14493) ;  /* 0x0000002400549947 */ /* 0x000fea0003800000 */
[----:B------:R-:W-:Y:S02]  /*f930*/  IMAD.MOV.U32 R215, RZ, RZ, R21 ;  /* 0x000000ffffd77224 */ /* 0x000fe400078e0015 */
[----:B------:R-:W-:-:S07]  /*f940*/  IMAD.MOV.U32 R216, RZ, RZ, R20 ;  /* 0x000000ffffd87224 */ /* 0x000fce00078e0014 */
.L_x_14505:
        /* <DEDUP_REMOVED lines=8> */
.L_x_14494:
[----:B------:R-:W-:Y:S01]  /*f9d0*/  IMAD R14, R22, 0x8, R19 ;  /* 0x00000008160e7824 */ /* 0x000fe200078e0213 */
[----:B------:R-:W-:-:S04]  /*f9e0*/  SHF.L.U32 R15, R204, 0x1f, RZ ;  /* 0x0000001fcc0f7819 */ /* 0x000fc800000006ff */
[----:B------:R0:W1:Y:S01]  /*f9f0*/  SYNCS.PHASECHK.TRANS64.TRYWAIT P1, [R14+URZ+0x22830], R15 ;  /* 0x0228300f0e0075a7 */ /* 0x000062000802017f */
[----:B------:R-:W-:Y:S05]  /*fa00*/  @!P0 BRA `(.L_x_14495) ;  /* 0x0000000000048947 */ /* 0x000fea0003800000 */
[----:B------:R-:W-:Y:S01]  /*fa10*/  BPT.TRAP 0x1 ;  /* 0x000000040000795c */ /* 0x000fe20000300000 */
.L_x_14495:
[----:B------:R-:W2:Y:S01]  /*fa20*/  LDL R12, [R1] ;  /* 0x00000000010c7983 */ /* 0x000ea20000100800 */
[----:B------:R-:W-:Y:S02]  /*fa30*/  IMAD.MOV.U32 R155, RZ, RZ, 0x40000040 ;  /* 0x40000040ff9b7424 */ /* 0x000fe400078e00ff */
[----:B--2---:R-:W-:Y:S01]  /*fa40*/  IMAD R154, R22, 0x300, R12 ;  /* 0x00000300169a7824 */ /* 0x004fe200078e020c */
[----:B-1----:R-:W-:Y:S06]  /*fa50*/  @P1 BRA `(.L_x_14496) ;  /* 0x0000000000081947 */ /* 0x002fec0003800000 */
[----:B------:R-:W1:Y:S02]  /*fa60*/  SYNCS.PHASECHK.TRANS64.TRYWAIT P1, [R14+URZ+0x22830], R15 ;  /* 0x0228300f0e0075a7 */ /* 0x000e64000802017f */
[----:B-1----:R-:W-:Y:S05]  /*fa70*/  @!P1 BRA `(.L_x_14497) ;  /* 0x0000010c00b89947 */ /* 0x002fea0003800000 */
.L_x_14496:
        /* <DEDUP_REMOVED lines=9> */
[----:B------:R-:W-:Y:S01]  /*fb10*/  MOV R153, 0x40000040 ;  /* 0x4000004000997802 */ /* 0x000fe20000000f00 */
[----:B------:R-:W-:Y:S01]  /*fb20*/  IMAD.MOV.U32 R21, RZ, RZ, 0x40000040 ;  /* 0x40000040ff157424 */ /* 0x000fe200078e00ff */
[----:B------:R-:W-:Y:S01]  /*fb30*/  R2UR UR10, R152 ;  /* 0x00000000980a72ca */ /* 0x000fe200000e0000 */
[----:B------:R-:W2:Y:S01]  /*fb40*/  S2R R12, SR_TID.X ;  /* 0x00000000000c7919 */ /* 0x000ea20000002100 */
[----:B------:R-:W-:-:S02]  /*fb50*/  R2UR UR11, R153 ;  /* 0x00000000990b72ca */ /* 0x000fc400000e0000 */
[----:B------:R-:W-:Y:S02]  /*fb60*/  R2UR UR18, R154 ;  /* 0x000000009a1272ca */ /* 0x000fe400000e0000 */
[----:B------:R-:W-:Y:S02]  /*fb70*/  R2UR UR19, R155 ;  /* 0x000000009b1372ca */ /* 0x000fe400000e0000 */
[----:B------:R-:W-:Y:S01]  /*fb80*/  WARPGROUP.ARRIVE ;  /* 0x00000000000079c5 */ /* 0x000fe20000000000 */
[----:B------:R-:W-:Y:S02]  /*fb90*/  R2UR UR8, R10 ;  /* 0x000000000a0872ca */ /* 0x000fe400000e0000 */
[----:B------:R-:W-:Y:S02]  /*fba0*/  R2UR UR9, R11 ;  /* 0x000000000b0972ca */ /* 0x000fe400000e0000 */
[----:B------:R-:W-:Y:S01]  /*fbb0*/  R2UR UR14, R20 ;  /* 0x00000000140e72ca */ /* 0x000fe200000e0000 */
[----:B------:R-:W-:Y:S01]  /*fbc0*/  HGMMA.64x96x16.F32.BF16 R152, gdesc[UR4], RZ, !UPT, gsb0 ;  /* 0x01600000049879f0 */ /* 0x000fe2000c0018ff */
[----:B------:R-:W-:-:S02]  /*fbd0*/  R2UR UR15, R21 ;  /* 0x00000000150f72ca */ /* 0x000fc400000e0000 */
[----:B------:R-:W-:Y:S02]  /*fbe0*/  R2UR UR12, R8 ;  /* 0x00000000080c72ca */ /* 0x000fe400000e0000 */
[----:B------:R-:W-:Y:S02]  /*fbf0*/  R2UR UR13, R9 ;  /* 0x00000000090d72ca */ /* 0x000fe400000e0000 */
        /* <DEDUP_REMOVED lines=17> */
.L_x_14498:
        /* <DEDUP_REMOVED lines=32> */
[----:B------:R-:W-:Y:S01]  /*ff10*/  UMOV UR37, UR39 ;  /* 0x0000002700257c82 */ /* 0x000fe20008000000 */
        /* <DEDUP_REMOVED lines=9> */
[----:B------:R-:W-:-:S04]  /*ffb0*/  FMUL.FTZ R199, R199, UR45 ;  /* 0x0000002dc7c77c20 */ /* 0x000fc80008410000 */
        /* <DEDUP_REMOVED lines=38> */
[----:B------:R-:W-:Y:S01]  /*10220*/  MUFU.TANH R219, R219 ;  /* 0x000000db00db7308 */ /* 0x000fe20000002400 */
[----:B----4-:R-:W-:-:S07]  /*10230*/  FMNMX.FTZ R20, R193, R20, !PT ;  /* 0x00000014c1147209 */ /* 0x010fce0007810000 */
[----:B------:R-:W-:Y:S01]  /*10240*/  MUFU.TANH R218, R218 ;  /* 0x000000da00da7308 */ /* 0x000fe20000002400 */
[----:B-----5:R-:W-:-:S05]  /*10250*/  FMNMX.FTZ R20, R196, R20, !PT ;  /* 0x00000014c4147209 */ /* 0x020fca0007810000 */
[----:B------:R-:W3:Y:S02]  /*10260*/  SHFL.BFLY PT, R197, R20, 0x2, 0x1f ;  /* 0x0c401f0014c57f89 */ /* 0x000ee400000e0000 */
[----:B------:R-:W-:Y:S08]  /*10270*/  MUFU.TANH R217, R217 ;  /* 0x000000d900d97308 */ /* 0x000ff00000002400 */
[----:B------:R-:W-:Y:S08]  /*10280*/  MUFU.TANH R155, R155 ;  /* 0x0000009b009b7308 */ /* 0x000ff00000002400 */
[----:B------:R-:W-:Y:S01]  /*10290*/  MUFU.TANH R158, R158 ;  /* 0x0000009e009e7308 */ /* 0x000fe20000002400 */
[----:B---3--:R-:W-:-:S07]  /*102a0*/  FMNMX.FTZ R20, R20, R197, !PT ;  /* 0x000000c514147209 */ /* 0x008fce0007810000 */
[----:B------:R-:W-:Y:S01]  /*102b0*/  MUFU.TANH R159, R159 ;  /* 0x0000009f009f7308 */ /* 0x000fe20000002400 */
[----:B------:R-:W3:Y:S07]  /*102c0*/  SHFL.BFLY PT, R154, R20, 0x1, 0x1f ;  /* 0x0c201f00149a7f89 */ /* 0x000eee00000e0000 */
[----:B------:R-:W-:Y:S08]  /*102d0*/  MUFU.TANH R162, R162 ;  /* 0x000000a200a27308 */ /* 0x000ff00000002400 */
[----:B------:R-:W-:Y:S08]  /*102e0*/  MUFU.TANH R163, R163 ;  /* 0x000000a300a37308 */ /* 0x000ff00000002400 */
[----:B------:R-:W-:Y:S01]  /*102f0*/  MUFU.TANH R166, R166 ;  /* 0x000000a600a67308 */ /* 0x000fe20000002400 */
[----:B---3--:R-:W-:-:S05]  /*10300*/  FMNMX.FTZ R20, R20, R154, !PT ;  /* 0x0000009a14147209 */ /* 0x008fca0007810000 */
[C---:B------:R-:W-:Y:S01]  /*10310*/  FMUL.FTZ R154, R20.reuse, UR37 ;  /* 0x00000025149a7c20 */ /* 0x040fe20008410000 */
[----:B------:R-:W-:Y:S01]  /*10320*/  FADD.FTZ R167, -R20, R216 ;  /* 0x000000d814a77221 */ /* 0x000fe20000010100 */
[----:B------:R-:W-:Y:S02]  /*10330*/  MUFU.TANH R199, R199 ;  /* 0x000000c700c77308 */ /* 0x000fe40000002400 */
[--C-:B------:R-:W-:Y:S01]  /*10340*/  FFMA.FTZ R21, R21, UR37, -R154.reuse ;  /* 0x0000002515157c23 */ /* 0x100fe2000801089a */
[----:B------:R-:W-:Y:S01]  /*10350*/  FMUL.FTZ R167, R167, UR37 ;  /* 0x00000025a7a77c20 */ /* 0x000fe20008410000 */
        /* <DEDUP_REMOVED lines=12> */
[----:B------:R-:W4:Y:S01]  /*10420*/  MUFU.EX2 R21, R21 ;  /* 0x0000001500157308 */ /* 0x000f220000000800 */
[--C-:B------:R-:W-:Y:S01]  /*10430*/  FFMA.FTZ R172, R172, UR37, -R154.reuse ;  /* 0x00000025acac7c23 */ /* 0x100fe2000801089a */
[--C-:B------:R-:W-:Y:S01]  /*10440*/  FFMA.FTZ R173, R173, UR37, -R154.reuse ;  /* 0x00000025adad7c23 */ /* 0x100fe2000801089a */
[--C-:B------:R-:W-:Y:S01]  /*10450*/  FFMA.FTZ R177, R177, UR37, -R154.reuse ;  /* 0x00000025b1b17c23 */ /* 0x100fe2000801089a */
[--C-:B------:R-:W-:Y:S01]  /*10460*/  FFMA.FTZ R180, R180, UR37, -R154.reuse ;  /* 0x00000025b4b47c23 */ /* 0x100fe2000801089a */
[--C-:B------:R-:W-:Y:S01]  /*10470*/  FFMA.FTZ R181, R181, UR37, -R154.reuse ;  /* 0x00000025b5b57c23 */ /* 0x100fe2000801089a */
[--C-:B------:R-:W-:Y:S01]  /*10480*/  FFMA.FTZ R184, R184, UR37, -R154.reuse ;  /* 0x00000025b8b87c23 */ /* 0x100fe2000801089a */
[--C-:B------:R-:W-:Y:S01]  /*10490*/  FFMA.FTZ R185, R185, UR37, -R154.reuse ;  /* 0x00000025b9b97c23 */ /* 0x100fe2000801089a */
[----:B------:R-:W5:Y:S01]  /*104a0*/  MUFU.EX2 R152, R152 ;  /* 0x0000009800987308 */ /* 0x000f620000000800 */
[--C-:B------:R-:W-:Y:S01]  /*104b0*/  FFMA.FTZ R188, R188, UR37, -R154.reuse ;  /* 0x00000025bcbc7c23 */ /* 0x100fe2000801089a */
[--C-:B------:R-:W-:Y:S01]  /*104c0*/  FFMA.FTZ R189, R189, UR37, -R154.reuse ;  /* 0x00000025bdbd7c23 */ /* 0x100fe2000801089a */
[--C-:B------:R-:W-:Y:S01]  /*104d0*/  FFMA.FTZ R192, R192, UR37, -R154.reuse ;  /* 0x00000025c0c07c23 */ /* 0x100fe2000801089a */
[--C-:B------:R-:W-:Y:S01]  /*104e0*/  FFMA.FTZ R193, R193, UR37, -R154.reuse ;  /* 0x00000025c1c17c23 */ /* 0x100fe2000801089a */
[----:B------:R-:W-:Y:S01]  /*104f0*/  FFMA.FTZ R196, R196, UR37, -R154 ;  /* 0x00000025c4c47c23 */ /* 0x000fe2000801089a */
[----:B---3--:R-:W-:Y:S01]  /*10500*/  FMUL.FTZ R167, R171, UR45 ;  /* 0x0000002daba77c20 */ /* 0x008fe20008410000 */
[----:B------:R-:W-:Y:S01]  /*10510*/  FMUL.FTZ R171, R174, UR45 ;  /* 0x0000002daeab7c20 */ /* 0x000fe20008410000 */
[----:B------:R-:W-:Y:S01]  /*10520*/  MUFU.EX2 R197, R156 ;  /* 0x0000009c00c57308 */ /* 0x000fe20000000800 */
[----:B----4-:R-:W-:Y:S01]  /*10530*/  FFMA.FTZ R154, R176, R3, R21 ;  /* 0x00000003b09a7223 */ /* 0x010fe20000010015 */
[----:B------:R-:W-:Y:S01]  /*10540*/  FMUL.FTZ R3, R175, UR45 ;  /* 0x0000002daf037c20 */ /* 0x000fe20008410000 */
        /* <DEDUP_REMOVED lines=8> */
[----:B------:R-:W-:Y:S01]  /*105d0*/  FMUL.FTZ R187, R194, UR45 ;  /* 0x0000002dc2bb7c20 */ /* 0x000fe20008410000 */
[----:B------:R-:W-:Y:S01]  /*105e0*/  FMUL.FTZ R191, R198, UR45 ;  /* 0x0000002dc6bf7c20 */ /* 0x000fe20008410000 */
        /* <DEDUP_REMOVED lines=11> */
[----:B------:R-:W5:Y:S01]  /*106a0*/  MUFU.TANH R171, R171 ;  /* 0x000000ab00ab7308 */ /* 0x000f620000002400 */
[----:B---3--:R-:W-:Y:S01]  /*106b0*/  FMUL.FTZ R153, R178, UR45 ;  /* 0x0000002db2997c20 */ /* 0x008fe20008410000 */
[----:B------:R-:W-:Y:S01]  /*106c0*/  FMUL.FTZ R178, R183, UR45 ;  /* 0x0000002db7b27c20 */ /* 0x000fe20008410000 */
[----:B------:R-:W-:Y:S01]  /*106d0*/  FMUL.FTZ R183, R190, UR45 ;  /* 0x0000002dbeb77c20 */ /* 0x000fe20008410000 */
[----:B------:R-:W-:Y:S01]  /*106e0*/  FMUL.FTZ R190, R195, UR45 ;  /* 0x0000002dc3be7c20 */ /* 0x000fe20008410000 */
[-C--:B------:R-:W-:Y:S01]  /*106f0*/  FMUL.FTZ R44, R44, R176.reuse ;  /* 0x000000b02c2c7220 */ /* 0x080fe20000410000 */
[-C--:B------:R-:W-:Y:S01]  /*10700*/  FMUL.FTZ R45, R45, R176.reuse ;  /* 0x000000b02d2d7220 */ /* 0x080fe20000410000 */
[-C--:B------:R-:W-:Y:S01]  /*10710*/  FMUL.FTZ R48, R48, R176.reuse ;  /* 0x000000b030307220 */ /* 0x080fe20000410000 */
[----:B------:R-:W3:Y:S01]  /*10720*/  MUFU.TANH R3, R3 ;  /* 0x0000000300037308 */ /* 0x000ee20000002400 */
[----:B----4-:R-:W-:Y:S01]  /*10730*/  FADD.FTZ R154, R21, R154 ;  /* 0x0000009a159a7221 */ /* 0x010fe20000010000 */
[-C--:B------:R-:W-:Y:S01]  /*10740*/  FMUL.FTZ R49, R49, R176.reuse ;  /* 0x000000b031317220 */ /* 0x080fe20000410000 */
[-C--:B------:R-:W-:Y:S01]  /*10750*/  FMUL.FTZ R52, R52, R176.reuse ;  /* 0x000000b034347220 */ /* 0x080fe20000410000 */
[-C--:B------:R-:W-:Y:S01]  /*10760*/  FMUL.FTZ R53, R53, R176.reuse ;  /* 0x000000b035357220 */ /* 0x080fe20000410000 */
[C---:B------:R-:W-:Y:S01]  /*10770*/  FADD.FTZ R156, R197.reuse, R154 ;  /* 0x0000009ac59c7221 */ /* 0x040fe20000010000 */
[----:B------:R-:W-:Y:S01]  /*10780*/  F2FP.BF16.F32.PACK_AB R154, R197, R21 ;  /* 0x00000015c59a723e */ /* 0x000fe200000010ff */
        /* <DEDUP_REMOVED lines=41> */
[----:B-----5:R-:W-:Y:S01]  /*10a20*/  FMNMX.FTZ R21, R171, R21, !PT ;  /* 0x00000015ab157209 */ /* 0x020fe20007810000 */
[----:B------:R-:W5:Y:S01]  /*10a30*/  MUFU.TANH R182, R182 ;  /* 0x000000b600b67308 */ /* 0x000f620000002400 */
        /* <DEDUP_REMOVED lines=18> */
[----:B--2---:R-:W-:Y:S01]  /*10b60*/  FMNMX.FTZ R21, R178, R21, !PT ;  /* 0x00000015b2157209 */ /* 0x004fe20007810000 */
[-C--:B------:R-:W-:Y:S01]  /*10b70*/  FMUL.FTZ R132, R132, R176.reuse ;  /* 0x000000b084847220 */ /* 0x080fe20000410000 */
[-C--:B------:R-:W-:Y:S01]  /*10b80*/  FMUL.FTZ R133, R133, R176.reuse ;  /* 0x000000b085857220 */ /* 0x080fe20000410000 */
[-C--:B------:R-:W-:Y:S01]  /*10b90*/  FMUL.FTZ R136, R136, R176.reuse ;  /* 0x000000b088887220 */ /* 0x080fe20000410000 */
[----:B------:R-:W-:Y:S01]  /*10ba0*/  FMNMX.FTZ R21, R179, R21, !PT ;  /* 0x00000015b3157209 */ /* 0x000fe20007810000 */
[----:B------:R-:W1:Y:S01]  /*10bb0*/  MUFU.TANH R187, R187 ;  /* 0x000000bb00bb7308 */ /* 0x000e620000002400 */
[-C--:B------:R-:W-:Y:S01]  /*10bc0*/  FMUL.FTZ R137, R137, R176.reuse ;  /* 0x000000b089897220 */ /* 0x080fe20000410000 */
[-C--:B------:R-:W-:Y:S01]  /*10bd0*/  FMUL.FTZ R140, R140, R176.reuse ;  /* 0x000000b08c8c7220 */ /* 0x080fe20000410000 */
[----:B-----5:R-:W-:Y:S01]  /*10be0*/  FMNMX.FTZ R21, R182, R21, !PT ;  /* 0x00000015b6157209 */ /* 0x020fe20007810000 */
[-C--:B------:R-:W-:Y:S01]  /*10bf0*/  FMUL.FTZ R141, R141, R176.reuse ;  /* 0x000000b08d8d7220 */ /* 0x080fe20000410000 */
[-C--:B------:R-:W-:Y:S01]  /*10c00*/  FMUL.FTZ R144, R144, R176.reuse ;  /* 0x000000b090907220 */ /* 0x080fe20000410000 */
[-C--:B------:R-:W-:Y:S01]  /*10c10*/  FMUL.FTZ R145, R145, R176.reuse ;  /* 0x000000b091917220 */ /* 0x080fe20000410000 */
[----:B---3--:R-:W-:Y:S01]  /*10c20*/  FMNMX.FTZ R21, R183, R21, !PT ;  /* 0x00000015b7157209 */ /* 0x008fe20007810000 */
[----:B------:R-:W2:Y:S01]  /*10c30*/  MUFU.TANH R190, R190 ;  /* 0x000000be00be7308 */ /* 0x000ea20000002400 */
[-C--:B------:R-:W-:Y:S01]  /*10c40*/  FMUL.FTZ R148, R148, R176.reuse ;  /* 0x000000b094947220 */ /* 0x080fe20000410000 */
[----:B------:R-:W-:Y:S01]  /*10c50*/  FMUL.FTZ R149, R149, R176 ;  /* 0x000000b095957220 */ /* 0x000fe20000410000 */
[----:B0-----:R-:W-:-:S05]  /*10c60*/  FMNMX.FTZ R21, R186, R21, !PT ;  /* 0x00000015ba157209 */ /* 0x001fca0007810000 */
[----:B------:R-:W0:Y:S01]  /*10c70*/  MUFU.TANH R191, R191 ;  /* 0x000000bf00bf7308 */ /* 0x000e220000002400 */
[----:B-1----:R-:W-:-:S07]  /*10c80*/  FMNMX.FTZ R21, R187, R21, !PT ;  /* 0x00000015bb157209 */ /* 0x002fce0007810000 */
[----:B------:R-:W-:Y:S01]  /*10c90*/  MUFU.EX2 R198, R160 ;  /* 0x000000a000c67308 */ /* 0x000fe20000000800 */
[----:B--2---:R-:W-:-:S07]  /*10ca0*/  FMNMX.FTZ R21, R190, R21, !PT ;  /* 0x00000015be157209 */ /* 0x004fce0007810000 */
[----:B------:R-:W-:Y:S01]  /*10cb0*/  MUFU.EX2 R160, R169 ;  /* 0x000000a900a07308 */ /* 0x000fe20000000800 */
[----:B0-----:R-:W-:-:S04]  /*10cc0*/  FMNMX.FTZ R21, R191, R21, !PT ;  /* 0x00000015bf157209 */ /* 0x001fc80007810000 */
[----:B------:R-:W-:-:S03]  /*10cd0*/  FMNMX.FTZ R21, R199, R21, !PT ;  /* 0x00000015c7157209 */ /* 0x000fc60007810000 */
[----:B------:R-:W-:Y:S02]  /*10ce0*/  MUFU.EX2 R197, R170 ;  /* 0x000000aa00c57308 */ /* 0x000fe40000000800 */
[----:B------:R-:W0:Y:S06]  /*10cf0*/  SHFL.BFLY PT, R194, R21, 0x2, 0x1f ;  /* 0x0c401f0015c27f89 */ /* 0x000e2c00000e0000 */
[----:B------:R-:W1:Y:S08]  /*10d00*/  MUFU.EX2 R157, R157 ;  /* 0x0000009d009d7308 */ /* 0x000e700000000800 */
[----:B------:R-:W2:Y:S08]  /*10d10*/  MUFU.EX2 R161, R161 ;  /* 0x000000a100a17308 */ /* 0x000eb00000000800 */
[----:B------:R-:W-:Y:S01]  /*10d20*/  MUFU.EX2 R195, R172 ;  /* 0x000000ac00c37308 */ /* 0x000fe20000000800 */
[----:B-1----:R-:W-:Y:S01]  /*10d30*/  FADD.FTZ R156, R157, R156 ;  /* 0x0000009c9d9c7221 */ /* 0x002fe20000010000 */
[----:B0-----:R-:W-:-:S03]  /*10d40*/  FMNMX.FTZ R21, R21, R194, !PT ;  /* 0x000000c215157209 */ /* 0x001fc60007810000 */
[----:B------:R-:W-:Y:S02]  /*10d50*/  FADD.FTZ R156, R198, R156 ;  /* 0x0000009cc69c7221 */ /* 0x000fe40000010000 */
[----:B------:R-:W0:Y:S01]  /*10d60*/  SHFL.BFLY PT, R216, R21, 0x1, 0x1f ;  /* 0x0c201f0015d87f89 */ /* 0x000e2200000e0000 */
[----:B------:R-:W1:Y:S01]  /*10d70*/  MUFU.EX2 R194, R164 ;  /* 0x000000a400c27308 */ /* 0x000e620000000800 */
[----:B--2---:R-:W-:-:S07]  /*10d80*/  FADD.FTZ R156, R161, R156 ;  /* 0x0000009ca19c7221 */ /* 0x004fce0000010000 */
[----:B------:R-:W2:Y:S08]  /*10d90*/  MUFU.EX2 R164, R165 ;  /* 0x000000a500a47308 */ /* 0x000eb00000000800 */
[----:B------:R3:W-:Y:S01]  /*10da0*/  MUFU.EX2 R165, R168 ;  /* 0x000000a800a57308 */ /* 0x0007e20000000800 */
[----:B-1----:R-:W-:Y:S01]  /*10db0*/  FADD.FTZ R156, R194, R156 ;  /* 0x0000009cc29c7221 */ /* 0x002fe20000010000 */
[----:B0-----:R-:W-:-:S06]  /*10dc0*/  FMNMX.FTZ R21, R21, R216, !PT ;  /* 0x000000d815157209 */ /* 0x001fcc0007810000 */
[----:B------:R-:W-:Y:S01]  /*10dd0*/  MUFU.EX2 R172, R189 ;  /* 0x000000bd00ac7308 */ /* 0x000fe20000000800 */
[----:B--2---:R-:W-:Y:S01]  /*10de0*/  FADD.FTZ R156, R164, R156 ;  /* 0x0000009ca49c7221 */ /* 0x004fe20000010000 */
[C---:B---3--:R-:W-:Y:S01]  /*10df0*/  FMUL.FTZ R168, R21.reuse, UR37 ;  /* 0x0000002515a87c20 */ /* 0x048fe20008410000 */
[----:B------:R-:W-:-:S03]  /*10e00*/  FADD.FTZ R169, -R21, R215 ;  /* 0x000000d715a97221 */ /* 0x000fc60000010100 */
[--C-:B------:R-:W-:Y:S01]  /*10e10*/  FFMA.FTZ R219, R219, UR37, -R168.reuse ;  /* 0x00000025dbdb7c23 */ /* 0x100fe200080108a8 */
[----:B------:R-:W-:Y:S01]  /*10e20*/  FMUL.FTZ R169, R169, UR37 ;  /* 0x00000025a9a97c20 */ /* 0x000fe20008410000 */
        /* <DEDUP_REMOVED lines=26> */
[----:B------:R-:W-:Y:S01]  /*10fd0*/  IMAD.U32 R168, RZ, RZ, UR41 ;  /* 0x00000029ffa87e24 */ /* 0x000fe2000f8e00ff */
[----:B------:R-:W2:Y:S01]  /*10fe0*/  MUFU.EX2 R217, R217 ;  /* 0x000000d900d97308 */ /* 0x000ea20000000800 */
[----:B0-----:R-:W-:Y:S01]  /*10ff0*/  FFMA.FTZ R0, R178, R0, R219 ;  /* 0x00000000b2007223 */ /* 0x001fe200000100db */
[C---:B------:R-:W-:Y:S01]  /*11000*/  FADD.FTZ R156, R165.reuse, R156 ;  /* 0x0000009ca59c7221 */ /* 0x040fe20000010000 */
[----:B------:R-:W-:Y:S01]  /*11010*/  F2FP.BF16.F32.PACK_AB R164, R165, R164 ;  /* 0x000000a4a5a4723e */ /* 0x000fe200000010ff */
[-C--:B------:R-:W-:Y:S01]  /*11020*/  FMUL.FTZ R26, R26, R178.reuse ;  /* 0x000000b21a1a7220 */ /* 0x080fe20000410000 */
[-C--:B------:R-:W-:Y:S01]  /*11030*/  FMUL.FTZ R27, R27, R178.reuse ;  /* 0x000000b21b1b7220 */ /* 0x080fe20000410000 */
[----:B------:R-:W-:Y:S01]  /*11040*/  FADD.FTZ R156, R160, R156 ;  /* 0x0000009ca09c7221 */ /* 0x000fe20000010000 */
[-C--:B------:R-:W-:Y:S01]  /*11050*/  FMUL.FTZ R30, R30, R178.reuse ;  /* 0x000000b21e1e7220 */ /* 0x080fe20000410000 */
[----:B------:R-:W0:Y:S01]  /*11060*/  MUFU.EX2 R155, R155 ;  /* 0x0000009b009b7308 */ /* 0x000e220000000800 */
[----:B-1----:R-:W-:Y:S01]  /*11070*/  FADD.FTZ R0, R218, R0 ;  /* 0x00000000da007221 */ /* 0x002fe20000010000 */
        /* <DEDUP_REMOVED lines=39> */
[----:B---3--:R-:W-:-:S02]  /*112f0*/  VIADD R153, R14, 0x22840 ;  /* 0x000228400e997836 */ /* 0x008fc40000000000 */
[-C--:B------:R-:W-:Y:S01]  /*11300*/  FMUL.FTZ R95, R95, R178.reuse ;  /* 0x000000b25f5f7220 */ /* 0x080fe20000410000 */
[-C--:B------:R-:W-:Y:S01]  /*11310*/  FMUL.FTZ R98, R98, R178.reuse ;  /* 0x000000b262627220 */ /* 0x080fe20000410000 */
[-C--:B------:R-:W-:Y:S01]  /*11320*/  FMUL.FTZ R99, R99, R178.reuse ;  /* 0x000000b263637220 */ /* 0x080fe20000410000 */
[-C--:B------:R-:W-:Y:S01]  /*11330*/  FMUL.FTZ R102, R102, R178.reuse ;  /* 0x000000b266667220 */ /* 0x080fe20000410000 */
[----:B------:R-:W-:Y:S01]  /*11340*/  PRMT R153, R168, 0x654, R153 ;  /* 0x00000654a8997816 */ /* 0x000fe20000000099 */
[C---:B0-----:R-:W-:Y:S01]  /*11350*/  FADD.FTZ R168, R155.reuse, R0 ;  /* 0x000000009ba87221 */ /* 0x041fe20000010000 */
[----:B------:R-:W-:Y:S01]  /*11360*/  MUFU.EX2 R163, R163 ;  /* 0x000000a300a37308 */ /* 0x000fe20000000800 */
[----:B------:R-:W-:Y:S01]  /*11370*/  F2FP.BF16.F32.PACK_AB R155, R155, R217 ;  /* 0x000000d99b9b723e */ /* 0x000fe200000010ff */
[----:B------:R0:W-:Y:S01]  /*11380*/  SYNCS.ARRIVE.TRANS64.RED.A1T0 RZ, [R153+URZ], RZ ;  /* 0x000000ff99ff79a7 */ /* 0x0001e2000810043f */
[----:B-1----:R-:W-:Y:S01]  /*11390*/  FADD.FTZ R169, R158, R168 ;  /* 0x000000a89ea97221 */ /* 0x002fe20000010000 */
[----:B------:R-:W-:Y:S01]  /*113a0*/  F2FP.BF16.F32.PACK_AB R168, R198, R157 ;  /* 0x0000009dc6a8723e */ /* 0x000fe200000010ff */
[-C--:B------:R-:W-:Y:S01]  /*113b0*/  FMUL.FTZ R103, R103, R178.reuse ;  /* 0x000000b267677220 */ /* 0x080fe20000410000 */
[-C--:B------:R-:W-:Y:S01]  /*113c0*/  FMUL.FTZ R106, R106, R178.reuse ;  /* 0x000000b26a6a7220 */ /* 0x080fe20000410000 */
[-C--:B------:R-:W-:Y:S01]  /*113d0*/  FMUL.FTZ R107, R107, R178.reuse ;  /* 0x000000b26b6b7220 */ /* 0x080fe20000410000 */
[----:B------:R-:W-:Y:S01]  /*113e0*/  MUFU.EX2 R166, R166 ;  /* 0x000000a600a67308 */ /* 0x000fe20000000800 */
[-C--:B------:R-:W-:Y:S01]  /*113f0*/  FMUL.FTZ R110, R110, R178.reuse ;  /* 0x000000b26e6e7220 */ /* 0x080fe20000410000 */
[----:B0-----:R-:W-:Y:S01]  /*11400*/  F2FP.BF16.F32.PACK_AB R153, R218, R219 ;  /* 0x000000dbda99723e */ /* 0x001fe200000010ff */
        /* <DEDUP_REMOVED lines=22> */
[C---:B--2---:R-:W-:Y:S01]  /*11570*/  FADD.FTZ R170, R159.reuse, R169 ;  /* 0x000000a99faa7221 */ /* 0x044fe20000010000 */
[----:B------:R-:W-:Y:S01]  /*11580*/  F2FP.BF16.F32.PACK_AB R169, R159, R158 ;  /* 0x0000009e9fa9723e */ /* 0x000fe200000010ff */
[----:B------:R-:W-:Y:S01]  /*11590*/  FMUL.FTZ R150, R150, R178 ;  /* 0x000000b296967220 */ /* 0x000fe20000410000 */
[----:B0-----:R-:W-:Y:S01]  /*115a0*/  F2FP.BF16.F32.PACK_AB R165, R189, R166 ;  /* 0x000000a6bda5723e */ /* 0x001fe200000010ff */
[----:B------:R-:W-:Y:S01]  /*115b0*/  FADD.FTZ R158, R162, R170 ;  /* 0x000000aaa29e7221 */ /* 0x000fe20000010000 */
[----:B------:R-:W-:Y:S01]  /*115c0*/  F2FP.BF16.F32.PACK_AB R170, R194, R161 ;  /* 0x000000a1c2aa723e */ /* 0x000fe200000010ff */
[----:B------:R-:W-:Y:S01]  /*115d0*/  FMUL.FTZ R151, R151, R178 ;  /* 0x000000b297977220 */ /* 0x000fe20000410000 */
[----:B------:R-:W0:Y:S01]  /*115e0*/  MUFU.EX2 R173, R173 ;  /* 0x000000ad00ad7308 */ /* 0x000e220000000800 */
[C---:B------:R-:W-:Y:S01]  /*115f0*/  FADD.FTZ R158, R163.reuse, R158 ;  /* 0x0000009ea39e7221 */ /* 0x040fe20000010000 */
[----:B-1----:R-:W-:-:S03]  /*11600*/  F2FP.BF16.F32.PACK_AB R171, R163, R162 ;  /* 0x000000a2a3ab723e */ /* 0x002fc600000010ff */
[----:B------:R-:W-:Y:S01]  /*11610*/  FADD.FTZ R158, R166, R158 ;  /* 0x0000009ea69e7221 */ /* 0x000fe20000010000 */
[----:B------:R-:W-:Y:S02]  /*11620*/  F2FP.BF16.F32.PACK_AB R166, R195, R160 ;  /* 0x000000a0c3a6723e */ /* 0x000fe400000010ff */
[----:B------:R-:W1:Y:S01]  /*11630*/  MUFU.EX2 R174, R174 ;  /* 0x000000ae00ae7308 */ /* 0x000e620000000800 */
[----:B------:R-:W-:-:S04]  /*11640*/  FADD.FTZ R158, R189, R158 ;  /* 0x0000009ebd9e7221 */ /* 0x000fc80000010000 */
[----:B---3--:R-:W-:Y:S01]  /*11650*/  FADD.FTZ R158, R167, R158 ;  /* 0x0000009ea79e7221 */ /* 0x008fe20000010000 */
[C---:B------:R-:W-:Y:S02]  /*11660*/  F2FP.BF16.F32.PACK_AB R167, R215.reuse, R167 ;  /* 0x000000a7d7a7723e */ /* 0x040fe400000010ff */
[----:B------:R-:W2:Y:S01]  /*11670*/  MUFU.EX2 R177, R177 ;  /* 0x000000b100b17308 */ /* 0x000ea20000000800 */
[----:B------:R-:W-:Y:S01]  /*11680*/  FADD.FTZ R158, R215, R158 ;  /* 0x0000009ed79e7221 */ /* 0x000fe20000010000 */
[----:B0-----:R-:W-:Y:S01]  /*11690*/  FADD.FTZ R156, R173, R156 ;  /* 0x0000009cad9c7221 */ /* 0x001fe20000010000 */
[----:B------:R-:W-:Y:S02]  /*116a0*/  F2FP.BF16.F32.PACK_AB R160, R197, R173 ;  /* 0x000000adc5a0723e */ /* 0x000fe400000010ff */
[----:B------:R-:W-:Y:S01]  /*116b0*/  FADD.FTZ R158, R3, R158 ;  /* 0x0000009e039e7221 */ /* 0x000fe20000010000 */
[----:B------:R-:W-:Y:S02]  /*116c0*/  FADD.FTZ R156, R197, R156 ;  /* 0x0000009cc59c7221 */ /* 0x000fe40000010000 */
[----:B------:R-:W0:Y:S01]  /*116d0*/  MUFU.EX2 R175, R175 ;  /* 0x000000af00af7308 */ /* 0x000e220000000800 */
[C---:B-1----:R-:W-:Y:S01]  /*116e0*/  FADD.FTZ R158, R174.reuse, R158 ;  /* 0x0000009eae9e7221 */ /* 0x042fe20000010000 */
[----:B------:R-:W-:-:S06]  /*116f0*/  F2FP.BF16.F32.PACK_AB R161, R174, R3 ;  /* 0x00000003aea1723e */ /* 0x000fcc00000010ff */
[----:B------:R-:W1:Y:S01]  /*11700*/  MUFU.EX2 R180, R180 ;  /* 0x000000b400b47308 */ /* 0x000e620000000800 */
[----:B--2---:R-:W-:-:S07]  /*11710*/  FADD.FTZ R3, R177, R156 ;  /* 0x0000009cb1037221 */ /* 0x004fce0000010000 */
[----:B------:R-:W2:Y:S01]  /*11720*/  MUFU.EX2 R181, R181 ;  /* 0x000000b500b57308 */ /* 0x000ea20000000800 */
[----:B0-----:R-:W-:Y:S01]  /*11730*/  FADD.FTZ R158, R175, R158 ;  /* 0x0000009eaf9e7221 */ /* 0x001fe20000010000 */
[----:B------:R-:W-:-:S03]  /*11740*/  F2FP.BF16.F32.PACK_AB R163, R0, R175 ;  /* 0x000000af00a3723e */ /* 0x000fc600000010ff */
[----:B------:R-:W-:-:S03]  /*11750*/  FADD.FTZ R158, R0, R158 ;  /* 0x0000009e009e7221 */ /* 0x000fc60000010000 */
        /* <DEDUP_REMOVED lines=42> */
.L_x_14499:
[----:B------:R0:W1:Y:S01]  /*11a00*/  SYNCS.PHASECHK.TRANS64.TRYWAIT P1, [R14+URZ+0x22850], R15 ;  /* 0x0228500f0e0075a7 */ /* 0x000062000802017f */
[----:B------:R-:W-:Y:S05]  /*11a10*/  @!P0 BRA `(.L_x_14500) ;  /* 0x0000000000048947 */ /* 0x000fea0003800000 */
[----:B------:R-:W-:Y:S01]  /*11a20*/  BPT.TRAP 0x1 ;  /* 0x000000040000795c */ /* 0x000fe20000300000 */
.L_x_14500:
[----:B------:R-:W-:Y:S04]  /*11a30*/  BSSY B0, `(.L_x_14501) ;  /* 0x0000004000007945 */ /* 0x000fe80003800000 */
[----:B-1----:R-:W-:Y:S05]  /*11a40*/  @P1 BRA `(.L_x_14502) ;  /* 0x0000000000081947 */ /* 0x002fea0003800000 */
[----:B------:R-:W1:Y:S02]  /*11a50*/  SYNCS.PHASECHK.TRANS64.TRYWAIT P1, [R14+URZ+0x22850], R15 ;  /* 0x0228500f0e0075a7 */ /* 0x000e64000802017f */
[----:B-1----:R-:W-:Y:S05]  /*11a60*/  @!P1 BRA `(.L_x_14503) ;  /* 0x000000ec00d09947 */ /* 0x002fea0003800000 */
.L_x_14502:
[----:B------:R-:W-:Y:S05]  /*11a70*/  BSYNC B0 ;  /* 0x0000000000007941 */ /* 0x000fea0003800000 */
.L_x_14501:
        /* <DEDUP_REMOVED lines=54> */
.L_x_14504:
        /* <DEDUP_REMOVED lines=10> */
.L_x_14493:
[----:B------:R-:W2:Y:S01]  /*11e80*/  LDL.LU R14, [R1+0x54] ;  /* 0x00005400010e7983 */ /* 0x000ea20000300800 */
        /* <DEDUP_REMOVED lines=14> */
[----:B------:R-:W0:Y:S08]  /*11f70*/  @P0 MUFU.LG2 R5, R4 ;  /* 0x0000000400050308 */ /* 0x000e300000000c00 */
[----:B------:R3:W4:Y:S02]  /*11f80*/  @P0 MUFU.RCP R3, R4 ;  /* 0x0000000400030308 */ /* 0x0007240000001000 */
[----:B---3--:R-:W-:-:S02]  /*11f90*/  IMAD.U32 R4, RZ, RZ, UR37 ;  /* 0x00000025ff047e24 */ /* 0x008fc4000f8e00ff */
[----:B0-----:R-:W-:Y:S02]  /*11fa0*/  @P0 FMUL.FTZ R5, R5, 0.69314718246459960938 ;  /* 0x3f31721805050820 */ /* 0x001fe40000410000 */
[----:B------:R-:W-:-:S04]  /*11fb0*/  @P0 FMUL.FTZ R4, R4, 0.69314718246459960938 ;  /* 0x3f31721804040820 */ /* 0x000fc80000410000 */
[----:B------:R-:W-:Y:S01]  /*11fc0*/  @P0 FFMA.FTZ R155, R4, R20, R5 ;  /* 0x00000014049b0223 */ /* 0x000fe20000010005 */
[-C--:B----4-:R-:W-:Y:S01]  /*11fd0*/  FMUL.FTZ R152, R24, R3.reuse ;  /* 0x0000000318987220 */ /* 0x090fe20000410000 */
        /* <DEDUP_REMOVED lines=56> */
[-C--:B------:R-:W-:Y:S01]  /*12360*/  FMUL.FTZ R128, R128, R3.reuse ;  /* 0x0000000380807220 */ /* 0x080fe20000410000 */
[-C--:B------:R-:W-:Y:S01]  /*12370*/  FMUL.FTZ R129, R129, R3.reuse ;  /* 0x0000000381817220 */ /* 0x080fe20000410000 */
[----:B------:R-:W-:Y:S01]  /*12380*/  FSETP.NE.FTZ.AND P0, PT, R4, RZ, PT ;  /* 0x000000ff0400720b */ /* 0x000fe20003f15000 */
        /* <DEDUP_REMOVED lines=9> */
[----:B------:R-:W-:-:S03]  /*12420*/  FMUL.FTZ R149, R149, R3 ;  /* 0x0000000395957220 */ /* 0x000fc60000410000 */
[----:B------:R-:W0:Y:S08]  /*12430*/  @P0 MUFU.RCP R0, R4 ;  /* 0x0000000400000308 */ /* 0x000e300000001000 */
[----:B------:R3:W4:Y:S02]  /*12440*/  @P0 MUFU.LG2 R5, R4 ;  /* 0x0000000400050308 */ /* 0x0007240000000c00 */
[----:B---3--:R-:W-:-:S02]  /*12450*/  IMAD.U32 R4, RZ, RZ, UR37 ;  /* 0x00000025ff047e24 */ /* 0x008fc4000f8e00ff */
[-C--:B0-----:R-:W-:Y:S01]  /*12460*/  FMUL.FTZ R26, R26, R0.reuse ;  /* 0x000000001a1a7220 */ /* 0x081fe20000410000 */
[-C--:B------:R-:W-:Y:S01]  /*12470*/  FMUL.FTZ R27, R27, R0.reuse ;  /* 0x000000001b1b7220 */ /* 0x080fe20000410000 */
[-C--:B------:R-:W-:Y:S01]  /*12480*/  FMUL.FTZ R30, R30, R0.reuse ;  /* 0x000000001e1e7220 */ /* 0x080fe20000410000 */
[----:B------:R-:W-:Y:S01]  /*12490*/  @P0 FMUL.FTZ R4, R4, 0.69314718246459960938 ;  /* 0x3f31721804040820 */ /* 0x000fe20000410000 */
[-C--:B------:R-:W-:Y:S01]  /*124a0*/  FMUL.FTZ R31, R31, R0.reuse ;  /* 0x000000001f1f7220 */ /* 0x080fe20000410000 */
[-C--:B------:R-:W-:Y:S01]  /*124b0*/  FMUL.FTZ R34, R34, R0.reuse ;  /* 0x0000000022227220 */ /* 0x080fe20000410000 */
[-C--:B------:R-:W-:Y:S01]  /*124c0*/  FMUL.FTZ R35, R35, R0.reuse ;  /* 0x0000000023237220 */ /* 0x080fe20000410000 */
[----:B----4-:R-:W-:Y:S01]  /*124d0*/  @P0 FMUL.FTZ R5, R5, 0.69314718246459960938 ;  /* 0x3f31721805050820 */ /* 0x010fe20000410000 */
        /* <DEDUP_REMOVED lines=59> */
[----:B------:R-:W-:Y:S01]  /*12890*/  @P0 FFMA.FTZ R154, R4, R21, R5 ;  /* 0x00000015049a0223 */ /* 0x000fe20000010005 */
[----:B------:R-:W-:-:S02]  /*128a0*/  PLOP3.LUT P0, PT, PT, PT, PT, 0x8, 0x0 ;  /* 0x000000000000781c */ /* 0x000fc40003f0e170 */
[----:B------:R-:W-:Y:S01]  /*128b0*/  LOP3.LUT R204, R204, R0, RZ, 0x3c, !PT ;  /* 0x00000000cccc7212 */ /* 0x000fe200078e3cff */
[----:B--2---:R-:W-:-:S05]  /*128c0*/  VIADD R14, R14, 0x1 ;  /* 0x000000010e0e7836 */ /* 0x004fca0000000000 */
[----:B------:R1:W-:Y:S05]  /*128d0*/  STL [R1+0x54], R14 ;  /* 0x0000540e01007387 */ /* 0x0003ea0000100800 */
.L_x_14434:
[----:B------:R-:W-:Y:S05]  /*128e0*/  WARPSYNC.ALL ;  /* 0x0000000000007948 */ /* 0x000fea0003800000 */
[----:B------:R-:W0:Y:S08]  /*128f0*/  S2UR UR41, SR_CgaCtaId ;  /* 0x00000000002979c3 */ /* 0x000e300000008800 */
[----:B------:R-:W-:Y:S06]  /*12900*/  BAR.SYNC.DEFER_BLOCKING 0x5, 0x180 ;  /* 0x0146000000007b1d */ /* 0x000fec0000010000 */
[----:B------:R-:W-:Y:S01]  /*12910*/  UMOV UR4, 0x400 ;  /* 0x0000040000047882 */ /* 0x000fe20000000000 */
[----:B------:R-:W-:Y:S01]  /*12920*/  BSSY B0, `(.L_x_14506) ;  /* 0x000052a000007945 */ /* 0x000fe20003800000 */
[----:B0-----:R-:W-:-:S06]  /*12930*/  ULEA UR4, UR41, UR4, 0x18 ;  /* 0x0000000429047291 */ /* 0x001fcc000f8ec03f */
[----:B------:R-:W-:-:S05]  /*12940*/  MOV R19, UR4 ;  /* 0x0000000400137c02 */ /* 0x000fca0008000f00 */
[----:B------:R0:W2:Y:S01]  /*12950*/  LDS.128 R4, [R19+0x228d0] ;  /* 0x0228d00013047984 */ /* 0x0000a20000000c00 */
[----:B------:R-:W-:Y:S06]  /*12960*/  BAR.ARV 0x4, 0x180 ;  /* 0x0106000000007b1d */ /* 0x000fec0000002000 */
[----:B------:R-:W-:Y:S05]  /*12970*/  @P0 BRA `(.L_x_14507) ;  /* 0x0000004000340947 */ /* 0x000fea0003800000 */
[----:B------:R-:W3:Y:S01]  /*12980*/  LDL R3, [R1+0x164] ;  /* 0x0001640001037983 */ /* 0x000ee20000100800 */
[----:B------:R-:W-:-:S03]  /*12990*/  ULDC UR4, c[0x0][0xad4] ;  /* 0x0002b50000047ab9 */ /* 0x000fc60000000800 */
[----:B------:R-:W4:Y:S01]  /*129a0*/  LDL.LU R10, [R1+0x44] ;  /* 0x00004400010a7983 */ /* 0x000f220000300800 */
[----:B------:R-:W0:Y:S01]  /*129b0*/  S2R R0, SR_SWINHI ;  /* 0x0000000000007919 */ /* 0x000e220000002f00 */
[----:B------:R-:W-:Y:S02]  /*129c0*/  F2FP.BF16.F32.PACK_AB R11, R31, R30 ;  /* 0x0000001e1f0b723e */ /* 0x000fe400000010ff */
[----:B-1----:R-:W-:Y:S01]  /*129d0*/  F2FP.BF16.F32.PACK_AB R12, R33, R32 ;  /* 0x00000020210c723e */ /* 0x002fe200000010ff */
[----:B------:R-:W2:Y:S01]  /*129e0*/  LDL.LU R157, [R1+0x4c] ;  /* 0x00004c00019d7983 */ /* 0x000ea20000300800 */
[----:B------:R-:W-:Y:S02]  /*129f0*/  F2FP.BF16.F32.PACK_AB R13, R35, R34 ;  /* 0x00000022230d723e */ /* 0x000fe400000010ff */
[----:B------:R-:W-:Y:S01]  /*12a00*/  F2FP.BF16.F32.PACK_AB R14, R37, R36 ;  /* 0x00000024250e723e */ /* 0x000fe200000010ff */
[----:B------:R-:W2:Y:S01]  /*12a10*/  LDL.LU R156, [R1+0x50] ;  /* 0x00005000019c7983 */ /* 0x000ea20000300800 */
[----:B------:R-:W-:-:S02]  /*12a20*/  MOV R20, R19 ;  /* 0x0000001300147202 */ /* 0x000fc40000000f00 */
        /* <DEDUP_REMOVED lines=169> */
[----:B--2---:R-:W-:Y:S01]  /*134c0*/  LOP3.LUT R4, R3, 0x380, RZ, 0xc0, !PT ;  /* 0x0000038003047812 */ /* 0x004fe200078ec0ff */
        /* <DEDUP_REMOVED lines=14> */
[----:B------:R-:W-:-:S07]  /*135b0*/  IADD3.X R11, R156, UR5, RZ, P0, !PT ;  /* 0x000000059c0b7c10 */ /* 0x000fce00087fe4ff */
        /* <DEDUP_REMOVED lines=18> */
.L_x_14508:
        /* <DEDUP_REMOVED lines=27> */
[----:B------:R-:W-:Y:S02]  /*13890*/  IMAD.IADD R156, R163, 0x1, R160 ;  /* 0x00000001a39c7824 */ /* 0x000fe400078e02a0 */
        /* <DEDUP_REMOVED lines=23> */
[----:B------:R-:W-:-:S03]  /*13a10*/  IMAD.IADD R25, R162, 0x1, R160 ;  /* 0x00000001a2197824 */ /* 0x000fc600078e02a0 */
[----:B------:R-:W0:Y:S04]  /*13a20*/  SHFL.IDX PT, R11, R0, RZ, 0x1c1f ;  /* 0x001c1fff000b7589 */ /* 0x000e2800000e0000 */
[----:B------:R-:W-:Y:S04]  /*13a30*/  SHFL.IDX PT, R12, R14, 0x1, 0x1c1f ;  /* 0x003c1f000e0c7f89 */ /* 0x000fe800000e0000 */
[----:B------:R1:W2:Y:S01]  /*13a40*/  SHFL.IDX PT, R13, R0, 0x1, 0x1c1f ;  /* 0x003c1f00000d7f89 */ /* 0x0002a200000e0000 */
[----:B------:R-:W-:Y:S01]  /*13a50*/  LOP3.LUT P0, RZ, R161, 0x3, RZ, 0xc0, !PT ;  /* 0x00000003a1ff7812 */ /* 0x000fe2000780c0ff */
[----:B------:R-:W-:-:S02]  /*13a60*/  VIADD R24, R25, 0x8 ;  /* 0x0000000819187836 */ /* 0x000fc40000000000 */
[----:B-1----:R-:W-:-:S05]  /*13a70*/  IMAD R0, R9, R158, RZ ;  /* 0x0000009e09007224 */ /* 0x002fca00078e02ff */
        /* <DEDUP_REMOVED lines=11> */
[----:B------:R-:W-:-:S04]  /*13b30*/  SHF.R.S32.HI R10, RZ, 0x3, R12 ;  /* 0x00000003ff0a7819 */ /* 0x000fc8000001140c */
[----:B------:R-:W-:-:S05]  /*13b40*/  LEA R9, R10, R208, 0x6 ;  /* 0x000000d00a097211 */ /* 0x000fca00078e30ff */
[----:B------:R-:W-:-:S03]  /*13b50*/  IMAD.WIDE R20, R9, 0x2, R20 ;  /* 0x0000000209147825 */ /* 0x000fc600078e0214 */
[C---:B------:R-:W-:Y:S02]  /*13b60*/  IADD3 R45, P5, R20.reuse, 0x5000, RZ ;  /* 0x00005000142d7810 */ /* 0x040fe40007fbe0ff */
[C---:B------:R-:W-:Y:S02]  /*13b70*/  IADD3 R29, P0, R20.reuse, 0x1000, RZ ;  /* 0x00001000141d7810 */ /* 0x040fe40007f1e0ff */
[----:B------:R-:W-:Y:S02]  /*13b80*/  LOP3.LUT R44, R45, 0x380, RZ, 0xc0, !PT ;  /* 0x000003802d2c7812 */ /* 0x000fe400078ec0ff */
[----:B------:R-:W-:Y:S02]  /*13b90*/  IADD3 R33, P2, R20, 0x2000, RZ ;  /* 0x0000200014217810 */ /* 0x000fe40007f5e0ff */
[----:B------:R-:W-:Y:S02]  /*13ba0*/  SHF.R.U64 R44, R44, 0x3, RZ ;  /* 0x000000032c2c7819 */ /* 0x000fe400000012ff */
[----:B------:R-:W-:-:S02]  /*13bb0*/  IADD3 R37, P3, R20, 0x3000, RZ ;  /* 0x0000300014257810 */ /* 0x000fc40007f7e0ff */
[----:B------:R-:W-:Y:S01]  /*13bc0*/  LOP3.LUT R44, R44, R45, RZ, 0x3c, !PT ;  /* 0x0000002d2c2c7212 */ /* 0x000fe200078e3cff */
[----:B------:R-:W-:Y:S01]  /*13bd0*/  IMAD.X R45, RZ, RZ, R21, P5 ;  /* 0x000000ffff2d7224 */ /* 0x000fe200028e0615 */
[C---:B------:R-:W-:Y:S02]  /*13be0*/  IADD3 R65, P5, R20.reuse, 0xa000, RZ ;  /* 0x0000a00014417810 */ /* 0x040fe40007fbe0ff */
[----:B------:R-:W-:Y:S02]  /*13bf0*/  IADD3 R41, P4, R20, 0x4000, RZ ;  /* 0x0000400014297810 */ /* 0x000fe40007f9e0ff */
[----:B------:R-:W-:Y:S01]  /*13c00*/  LOP3.LUT R64, R65, 0x380, RZ, 0xc0, !PT ;  /* 0x0000038041407812 */ /* 0x000fe200078ec0ff */
[----:B------:R-:W-:Y:S01]  /*13c10*/  IMAD R3, R3, UR4, RZ ;  /* 0x0000000403037c24 */ /* 0x000fe2000f8e02ff */
[----:B------:R-:W-:Y:S01]  /*13c20*/  LOP3.LUT R28, R29, 0x380, RZ, 0xc0, !PT ;  /* 0x000003801d1c7812 */ /* 0x000fe200078ec0ff */
[----:B------:R-:W5:Y:S01]  /*13c30*/  LD.E.128 R44, desc[UR42][R44.64] ;  /* 0x0000002a2c2c7980 */ /* 0x000f62000c101d00 */
[----:B------:R-:W-:-:S02]  /*13c40*/  LOP3.LUT R32, R33, 0x380, RZ, 0xc0, !PT ;  /* 0x0000038021207812 */ /* 0x000fc400078ec0ff */
[----:B------:R-:W-:Y:S02]  /*13c50*/  LOP3.LUT R36, R37, 0x380, RZ, 0xc0, !PT ;  /* 0x0000038025247812 */ /* 0x000fe400078ec0ff */
[----:B------:R-:W-:Y:S02]  /*13c60*/  LOP3.LUT R40, R41, 0x380, RZ, 0xc0, !PT ;  /* 0x0000038029287812 */ /* 0x000fe400078ec0ff */
[----:B------:R-:W-:Y:S02]  /*13c70*/  SHF.R.U64 R64, R64, 0x3, RZ ;  /* 0x0000000340407819 */ /* 0x000fe400000012ff */
[----:B------:R-:W-:Y:S02]  /*13c80*/  SHF.R.U64 R28, R28, 0x3, RZ ;  /* 0x000000031c1c7819 */ /* 0x000fe400000012ff */
[----:B------:R-:W-:Y:S02]  /*13c90*/  SHF.R.U64 R32, R32, 0x3, RZ ;  /* 0x0000000320207819 */ /* 0x000fe400000012ff */
[----:B------:R-:W-:-:S02]  /*13ca0*/  SHF.R.U64 R36, R36, 0x3, RZ ;  /* 0x0000000324247819 */ /* 0x000fc400000012ff */
        /* <DEDUP_REMOVED lines=12> */
[----:B------:R-:W-:Y:S01]  /*13d70*/  IMAD R3, R8, UR5, R3 ;  /* 0x0000000508037c24 */ /* 0x000fe2000f8e0203 */
[C---:B------:R-:W-:Y:S01]  /*13d80*/  IADD3 R49, P0, R20.reuse, 0x6000, RZ ;  /* 0x0000600014317810 */ /* 0x040fe20007f1e0ff */
[----:B------:R-:W5:Y:S01]  /*13d90*/  LD.E.128 R28, desc[UR42][R28.64] ;  /* 0x0000002a1c1c7980 */ /* 0x000f62000c101d00 */
[C---:B------:R-:W-:Y:S01]  /*13da0*/  IADD3 R53, P2, R20.reuse, 0x7000, RZ ;  /* 0x0000700014357810 */ /* 0x040fe20007f5e0ff */
[----:B------:R-:W-:Y:S01]  /*13db0*/  IMAD.X R85, RZ, RZ, R21, P5 ;  /* 0x000000ffff557224 */ /* 0x000fe200028e0615 */
        /* <DEDUP_REMOVED lines=11> */
[----:B------:R-:W-:-:S02]  /*13e70*/  SHF.R.U64 R9, R9, 0x3, RZ ;  /* 0x0000000309097819 */ /* 0x000fc400000012ff */
[----:B------:R-:W-:Y:S02]  /*13e80*/  SHF.R.U64 R48, R48, 0x3, RZ ;  /* 0x0000000330307819 */ /* 0x000fe400000012ff */
[----:B------:R-:W-:Y:S02]  /*13e90*/  SHF.R.U64 R52, R52, 0x3, RZ ;  /* 0x0000000334347819 */ /* 0x000fe400000012ff */
[----:B------:R-:W-:Y:S02]  /*13ea0*/  SHF.R.U64 R56, R56, 0x3, RZ ;  /* 0x0000000338387819 */ /* 0x000fe400000012ff */
[----:B------:R-:W-:Y:S02]  /*13eb0*/  SHF.R.U64 R60, R60, 0x3, RZ ;  /* 0x000000033c3c7819 */ /* 0x000fe400000012ff */
[----:B------:R-:W-:Y:S02]  /*13ec0*/  LOP3.LUT R84, R9, R14, RZ, 0x3c, !PT ;  /* 0x0000000e09547212 */ /* 0x000fe400078e3cff */
[----:B------:R-:W-:Y:S01]  /*13ed0*/  LOP3.LUT R48, R48, R49, RZ, 0x3c, !PT ;  /* 0x0000003130307212 */ /* 0x000fe200078e3cff */
[----:B------:R-:W0:Y:S01]  /*13ee0*/  @P1 LDC R14, c[0x0][0xbf0] ;  /* 0x0002fc00ff0e1b82 */ /* 0x000e220000000800 */
[----:B------:R-:W-:Y:S01]  /*13ef0*/  LOP3.LUT R52, R52, R53, RZ, 0x3c, !PT ;  /* 0x0000003534347212 */ /* 0x000fe200078e3cff */
[--C-:B------:R-:W-:Y:S01]  /*13f00*/  IMAD.X R49, RZ, RZ, R21.reuse, P0 ;  /* 0x000000ffff317224 */ /* 0x100fe200000e0615 */
[----:B------:R-:W-:Y:S01]  /*13f10*/  LOP3.LUT R56, R56, R57, RZ, 0x3c, !PT ;  /* 0x0000003938387212 */ /* 0x000fe200078e3cff */
[--C-:B------:R-:W-:Y:S01]  /*13f20*/  IMAD.X R53, RZ, RZ, R21.reuse, P2 ;  /* 0x000000ffff357224 */ /* 0x100fe200010e0615 */
[----:B------:R-:W-:Y:S01]  /*13f30*/  LOP3.LUT R60, R60, R61, RZ, 0x3c, !PT ;  /* 0x0000003d3c3c7212 */ /* 0x000fe200078e3cff */
[--C-:B------:R-:W-:Y:S01]  /*13f40*/  IMAD.X R57, RZ, RZ, R21.reuse, P3 ;  /* 0x000000ffff397224 */ /* 0x100fe200018e0615 */
[C---:B------:R-:W-:Y:S01]  /*13f50*/  IADD3 R69, P0, R20.reuse, 0xb000, RZ ;  /* 0x0000b00014457810 */ /* 0x040fe20007f1e0ff */
[----:B------:R-:W-:Y:S01]  /*13f60*/  IMAD.X R61, RZ, RZ, R21, P4 ;  /* 0x000000ffff3d7224 */ /* 0x000fe200020e0615 */
[----:B------:R-:W-:Y:S01]  /*13f70*/  IADD3 R73, P2, R20, 0xc000, RZ ;  /* 0x0000c00014497810 */ /* 0x000fe20007f5e0ff */
[----:B------:R-:W-:Y:S01]  /*13f80*/  IMAD.WIDE.U32 R8, R8, UR4, RZ ;  /* 0x0000000408087c25 */ /* 0x000fe2000f8e00ff */
[C---:B------:R-:W-:Y:S01]  /*13f90*/  IADD3 R77, P3, R20.reuse, 0xd000, RZ ;  /* 0x0000d000144d7810 */ /* 0x040fe20007f7e0ff */
[----:B------:R-:W-:Y:S01]  /*13fa0*/  ULDC.64 UR4, c[0x0][0xae8] ;  /* 0x0002ba0000047ab9 */ /* 0x000fe20000000a00 */
[----:B------:R-:W-:-:S02]  /*13fb0*/  IADD3 R81, P4, R20, 0xe000, RZ ;  /* 0x0000e00014517810 */ /* 0x000fc40007f9e0ff */
[----:B------:R-:W-:Y:S01]  /*13fc0*/  LOP3.LUT R12, R12, 0xfffffff8, RZ, 0xc0, !PT ;  /* 0xfffffff80c0c7812 */ /* 0x000fe200078ec0ff */
[----:B------:R-:W-:Y:S01]  /*13fd0*/  IMAD.IADD R9, R9, 0x1, R3 ;  /* 0x0000000109097824 */ /* 0x000fe200078e0203 */
[----:B------:R-:W-:Y:S01]  /*13fe0*/  LOP3.LUT R68, R69, 0x380, RZ, 0xc0, !PT ;  /* 0x0000038045447812 */ /* 0x000fe200078ec0ff */
[----:B------:R-:W5:Y:S01]  /*13ff0*/  LD.E.128 R48, desc[UR42][R48.64] ;  /* 0x0000002a30307980 */ /* 0x000f62000c101d00 */
[----:B------:R-:W-:Y:S01]  /*14000*/  LOP3.LUT R72, R73, 0x380, RZ, 0xc0, !PT ;  /* 0x0000038049487812 */ /* 0x000fe200078ec0ff */
[----:B------:R-:W-:Y:S01]  /*14010*/  IMAD.IADD R3, R11, 0x1, -R12 ;  /* 0x000000010b037824 */ /* 0x000fe200078e0a0c */
[----:B------:R-:W-:Y:S01]  /*14020*/  LOP3.LUT R76, R77, 0x380, RZ, 0xc0, !PT ;  /* 0x000003804d4c7812 */ /* 0x000fe200078ec0ff */
[----:B------:R-:W5:Y:S01]  /*14030*/  LD.E.128 R52, desc[UR42][R52.64] ;  /* 0x0000002a34347980 */ /* 0x000f62000c101d00 */
[----:B------:R-:W-:Y:S02]  /*14040*/  LOP3.LUT R80, R81, 0x380, RZ, 0xc0, !PT ;  /* 0x0000038051507812 */ /* 0x000fe400078ec0ff */
[----:B------:R-:W-:Y:S01]  /*14050*/  LOP3.LUT R25, R20, 0x380, RZ, 0xc0, !PT ;  /* 0x0000038014197812 */ /* 0x000fe200078ec0ff */
[----:B------:R-:W-:Y:S01]  /*14060*/  IMAD R3, R3, 0x20, R10 ;  /* 0x0000002003037824 */ /* 0x000fe200078e020a */
[----:B------:R-:W-:Y:S01]  /*14070*/  SHF.R.U64 R68, R68, 0x3, RZ ;  /* 0x0000000344447819 */ /* 0x000fe200000012ff */
[----:B------:R-:W5:Y:S01]  /*14080*/  LD.E.128 R56, desc[UR42][R56.64] ;  /* 0x0000002a38387980 */ /* 0x000f62000c101d00 */
[----:B------:R-:W-:-:S02]  /*14090*/  SHF.R.U64 R72, R72, 0x3, RZ ;  /* 0x0000000348487819 */ /* 0x000fc400000012ff */
[----:B------:R-:W-:Y:S01]  /*140a0*/  SHF.R.U64 R76, R76, 0x3, RZ ;  /* 0x000000034c4c7819 */ /* 0x000fe200000012ff */
[----:B------:R-:W5:Y:S01]  /*140b0*/  LD.E.128 R60, desc[UR42][R60.64] ;  /* 0x0000002a3c3c7980 */ /* 0x000f62000c101d00 */
[----:B------:R-:W-:Y:S02]  /*140c0*/  SHF.R.U64 R80, R80, 0x3, RZ ;  /* 0x0000000350507819 */ /* 0x000fe400000012ff */
[----:B------:R-:W-:Y:S01]  /*140d0*/  SHF.R.U64 R25, R25, 0x3, RZ ;  /* 0x0000000319197819 */ /* 0x000fe200000012ff */
[----:B------:R-:W-:Y:S01]  /*140e0*/  IMAD.WIDE.U32 R8, R203, UR4, R8 ;  /* 0x00000004cb087c25 */ /* 0x000fe2000f8e0008 */
[----:B------:R-:W-:Y:S01]  /*140f0*/  LOP3.LUT R68, R68, R69, RZ, 0x3c, !PT ;  /* 0x0000004544447212 */ /* 0x000fe200078e3cff */
        /* <DEDUP_REMOVED lines=9> */
[----:B------:R-:W-:Y:S01]  /*14190*/  SHF.R.S32.HI R13, RZ, 0x1f, R4 ;  /* 0x0000001fff0d7819 */ /* 0x000fe20000011404 */
[----:B------:R-:W-:Y:S01]  /*141a0*/  IMAD.MOV.U32 R25, RZ, RZ, R21 ;  /* 0x000000ffff197224 */ /* 0x000fe200078e0015 */
[----:B------:R-:W5:Y:S01]  /*141b0*/  LD.E.128 R68, desc[UR42][R68.64] ;  /* 0x0000002a44447980 */ /* 0x000f62000c101d00 */
[----:B------:R-:W-:-:S02]  /*141c0*/  IMAD.IADD R12, R160, 0x1, R3 ;  /* 0x00000001a00c7824 */ /* 0x000fc400078e0203 */
[----:B------:R-:W-:Y:S01]  /*141d0*/  IMAD R9, R203, UR5, R9 ;  /* 0x00000005cb097c24 */ /* 0x000fe2000f8e0209 */
[----:B------:R-:W-:Y:S01]  /*141e0*/  ULDC.64 UR4, c[0x0][0xaf0] ;  /* 0x0002bc0000047ab9 */ /* 0x000fe20000000a00 */
[----:B-1----:R-:W-:Y:S01]  /*141f0*/  @P1 IMAD.HI.U32 R3, R12, R15, RZ ;  /* 0x0000000f0c031227 */ /* 0x002fe200078e00ff */
[----:B------:R-:W5:Y:S03]  /*14200*/  LD.E.128 R24, desc[UR42][R24.64] ;  /* 0x0000002a18187980 */ /* 0x000f66000c101d00 */
[----:B------:R-:W-:Y:S01]  /*14210*/  IMAD R13, R13, UR4, RZ ;  /* 0x000000040d0d7c24 */ /* 0x000fe2000f8e02ff */
[----:B------:R-:W5:Y:S01]  /*14220*/  LD.E.128 R72, desc[UR42][R72.64] ;  /* 0x0000002a48487980 */ /* 0x000f62000c101d00 */
[----:B------:R-:W-:-:S03]  /*14230*/  IMAD.MOV.U32 R11, RZ, RZ, R12 ;  /* 0x000000ffff0b7224 */ /* 0x000fc600078e000c */
[----:B------:R-:W5:Y:S01]  /*14240*/  LD.E.128 R76, desc[UR42][R76.64] ;  /* 0x0000002a4c4c7980 */ /* 0x000f62000c101d00 */
[----:B------:R-:W-:-:S03]  /*14250*/  IMAD R13, R4, UR5, R13 ;  /* 0x00000005040d7c24 */ /* 0x000fc6000f8e020d */
[----:B------:R-:W5:Y:S01]  /*14260*/  LD.E.128 R80, desc[UR42][R80.64] ;  /* 0x0000002a50507980 */ /* 0x000f62000c101d00 */
[----:B------:R-:W-:Y:S01]  /*14270*/  IMAD.WIDE.U32 R8, R4, UR4, R8 ;  /* 0x0000000404087c25 */ /* 0x000fe2000f8e0008 */
[----:B0-----:R-:W-:Y:S01]  /*14280*/  @P1 SHF.R.U32.HI R11, RZ, R14, R3 ;  /* 0x0000000eff0b1219 */ /* 0x001fe20000011603 */
[----:B------:R-:W-:Y:S01]  /*14290*/  ULDC.64 UR4, c[0x0][0xae0] ;  /* 0x0002b80000047ab9 */ /* 0x000fe20000000a00 */
[----:B------:R-:W-:Y:S01]  /*142a0*/  @!PT LDS RZ, [RZ] ;  /* 0x00000000fffff984 */ /* 0x000fe20000000800 */
[----:B------:R-:W-:Y:S01]  /*142b0*/  @!PT LDS RZ, [RZ] ;  /* 0x00000000fffff984 */ /* 0x000fe20000000800 */
[----:B------:R-:W-:Y:S01]  /*142c0*/  @!PT LDS RZ, [RZ] ;  /* 0x00000000fffff984 */ /* 0x000fe20000000800 */
[----:B------:R-:W-:Y:S01]  /*142d0*/  @!PT LDS RZ, [RZ] ;  /* 0x00000000fffff984 */ /* 0x000fe20000000800 */
[----:B------:R0:W-:Y:S06]  /*142e0*/  MEMBAR.ALL.CTA ;  /* 0x0000000000007992 */ /* 0x0001ec0000008000 */
[----:B0-----:R-:W0:Y:S01]  /*142f0*/  FENCE.VIEW.ASYNC.S ;  /* 0x00000000000073c6 */ /* 0x001e220000000000 */
[----:B------:R-:W-:Y:S01]  /*14300*/  IMAD.IADD R9, R9, 0x1, R13 ;  /* 0x0000000109097824 */ /* 0x000fe200078e020d */
[--C-:B------:R-:W-:Y:S01]  /*14310*/  SHF.R.S32.HI R3, RZ, 0x1f, R11.reuse ;  /* 0x0000001fff037819 */ /* 0x100fe2000001140b */
[----:B------:R-:W-:-:S04]  /*14320*/  IMAD.MOV R13, RZ, RZ, -R11 ;  /* 0x000000ffff0d7224 */ /* 0x000fc800078e0a0b */
[----:B------:R-:W-:Y:S02]  /*14330*/  IMAD R4, R3, UR4, RZ ;  /* 0x0000000403047c24 */ /* 0x000fe4000f8e02ff */
[----:B------:R-:W-:Y:S02]  /*14340*/  IMAD R13, R158, R13, R12 ;  /* 0x0000000d9e0d7224 */ /* 0x000fe400078e020c */
[----:B------:R-:W-:-:S04]  /*14350*/  IMAD.WIDE.U32 R8, R11, UR4, R8 ;  /* 0x000000040b087c25 */ /* 0x000fc8000f8e0008 */
[----:B------:R-:W-:Y:S02]  /*14360*/  VIADD R3, R19, 0x22820 ;  /* 0x0002282013037836 */ /* 0x000fe40000000000 */
[----:B------:R-:W-:Y:S01]  /*14370*/  IMAD R11, R11, UR5, R4 ;  /* 0x000000050b0b7c24 */ /* 0x000fe2000f8e0204 */
[----:B------:R-:W-:Y:S01]  /*14380*/  SHF.R.S32.HI R4, RZ, 0x1f, R13 ;  /* 0x0000001fff047819 */ /* 0x000fe2000001140d */
[----:B------:R-:W-:Y:S01]  /*14390*/  ULDC.64 UR4, c[0x0][0xad8] ;  /* 0x0002b60000047ab9 */ /* 0x000fe20000000a00 */
[----:B------:R-:W-:Y:S01]  /*143a0*/  PRMT R3, RZ, 0x654, R3 ;  /* 0x00000654ff037816 */ /* 0x000fe20000000003 */
[----:B------:R-:W-:Y:S02]  /*143b0*/  IMAD.IADD R9, R9, 0x1, R11 ;  /* 0x0000000109097824 */ /* 0x000fe400078e020b */
[----:B------:R-:W-:Y:S01]  /*143c0*/  IMAD R4, R4, UR4, RZ ;  /* 0x0000000404047c24 */ /* 0x000fe2000f8e02ff */
[----:B0-----:R0:W-:Y:S01]  /*143d0*/  SYNCS.ARRIVE.TRANS64.RED.A1T0 RZ, [R3+URZ], RZ ;  /* 0x000000ff03ff79a7 */ /* 0x0011e2000810043f */
[----:B------:R-:W-:-:S04]  /*143e0*/  IMAD.WIDE.U32 R8, R13, UR4, R8 ;  /* 0x000000040d087c25 */ /* 0x000fc8000f8e0008 */
[----:B0-----:R-:W-:Y:S01]  /*143f0*/  IMAD R3, R13, UR5, R4 ;  /* 0x000000050d037c24 */ /* 0x001fe2000f8e0204 */
        /* <DEDUP_REMOVED lines=8> */
.L_x_14720:
[----:B------:R-:W-:Y:S01]  /*14480*/  IMAD.IADD R21, R10, 0x1, R160 ;  /* 0x000000010a157824 */ /* 0x000fe200078e02a0 */
        /* <DEDUP_REMOVED lines=12> */
[----:B------:R-:W-:Y:S02]  /*14550*/  ISETP.GE.AND P0, PT, R88, UR4, PT ;  /* 0x0000000458007c0c */ /* 0x000fe4000bf06270 */
[----:B------:R-:W-:-:S02]  /*14560*/  SHF.R.S32.HI R12, RZ, 0x1f, R208 ;  /* 0x0000001fff0c7819 */ /* 0x000fc400000114d0 */
[----:B------:R-:W-:Y:S02]  /*14570*/  SHF.R.S32.HI R92, RZ, 0x1f, R92 ;  /* 0x0000001fff5c7819 */ /* 0x000fe4000001145c */
[C---:B------:R-:W-:Y:S02]  /*14580*/  IADD3 R89, R208.reuse, 0xc0, RZ ;  /* 0x000000c0d0597810 */ /* 0x040fe40007ffe0ff */
[CC--:B--2---:R-:W-:Y:S02]  /*14590*/  @!P3 LEA R8, P5, R208.reuse, R14.reuse, 0x1 ;  /* 0x0000000ed008b211 */ /* 0x0c4fe400078a08ff */
[-C--:B------:R-:W-:Y:S02]  /*145a0*/  @!P2 LEA R10, P4, R15, R14.reuse, 0x1 ;  /* 0x0000000e0f0aa211 */ /* 0x080fe400078808ff */
[----:B-1----:R-:W-:Y:S02]  /*145b0*/  @!P3 LEA.HI.X R9, R208, R3, R12, 0x1, P5 ;  /* 0x00000003d009b211 */ /* 0x002fe400028f0c0c */
[----:B------:R-:W-:-:S02]  /*145c0*/  @!P1 LEA R12, P5, R90, R14, 0x1 ;  /* 0x0000000e5a0c9211 */ /* 0x000fc400078a08ff */
[----:B------:R-:W-:Y:S01]  /*145d0*/  SHF.R.S32.HI R91, RZ, 0x1f, R91 ;  /* 0x0000001fff5b7819 */ /* 0x000fe2000001145b */
[----:B-----5:R3:W-:Y:S01]  /*145e0*/  @!P3 ST.E.128 desc[UR42][R8.64], R24 ;  /* 0x000000180800b985 */ /* 0x0207e2000c101d2a */
[-C--:B------:R-:W-:Y:S02]  /*145f0*/  @!P2 LEA.HI.X R11, R15, R3.reuse, R92, 0x1, P4 ;  /* 0x000000030f0ba211 */ /* 0x080fe400020f0c5c */
[----:B------:R-:W-:Y:S02]  /*14600*/  SHF.R.S32.HI R89, RZ, 0x1f, R89 ;  /* 0x0000001fff597819 */ /* 0x000fe40000011459 */
[----:B------:R-:W-:Y:S01]  /*14610*/  @!P0 LEA R14, P4, R88, R14, 0x1 ;  /* 0x0000000e580e8211 */ /* 0x000fe200078808ff */
[----:B------:R3:W-:Y:S01]  /*14620*/  @!P2 ST.E.128 desc[UR42][R10.64], R40 ;  /* 0x000000280a00a985 */ /* 0x0007e2000c101d2a */
[-C--:B------:R-:W-:Y:S02]  /*14630*/  @!P1 LEA.HI.X R13, R90, R3.reuse, R91, 0x1, P5 ;  /* 0x000000035a0d9211 */ /* 0x080fe400028f0c5b */
[----:B------:R-:W-:-:S03]  /*14640*/  @!P0 LEA.HI.X R15, R88, R3, R89, 0x1, P4 ;  /* 0x00000003580f8211 */ /* 0x000fc600020f0c59 */
[----:B------:R3:W-:Y:S04]  /*14650*/  @!P1 ST.E.128 desc[UR42][R12.64], R56 ;  /* 0x000000380c009985 */ /* 0x0007e8000c101d2a */
[----:B------:R3:W-:Y:S02]  /*14660*/  @!P0 ST.E.128 desc[UR42][R14.64], R72 ;  /* 0x000000480e008985 */ /* 0x0007e4000c101d2a */
.L_x_14512:
[----:B------:R-:W-:Y:S05]  /*14670*/  BSYNC B1 ;  /* 0x0000000000017941 */ /* 0x000fea0003800000 */
.L_x_14511:
[----:B------:R-:W-:-:S03]  /*14680*/  UMOV UR4, 0xffffffff ;  /* 0xffffffff00047882 */ /* 0x000fc60000000000 */
[----:B------:R-:W-:Y:S05]  /*14690*/  BRA.DIV UR4, `(.L_x_14513) ;  /* 0x000000c6040c7947 */ /* 0x000fea000b800000 */
[----:B-1----:R1:W4:Y:S04]  /*146a0*/  SHFL.IDX PT, R3, R20, 0x1, 0x181f ;  /* 0x00381f0014037f89 */ /* 0x00232800000e0000 */
[----:B--23--:R1:W2:Y:S02]  /*146b0*/  SHFL.IDX PT, R14, R4, 0x1, 0x181f ;  /* 0x00381f00040e7f89 */ /* 0x00c2a400000e0000 */
.L_x_14724:
[----:B------:R-:W-:Y:S01]  /*146c0*/  VIADD R9, R21, 0x20 ;  /* 0x0000002015097836 */ /* 0x000fe20000000000 */
[----:B------:R-:W-:Y:S04]  /*146d0*/  BSSY B1, `(.L_x_14514) ;  /* 0x000001e000017945 */ /* 0x000fe80003800000 */
[----:B------:R-:W-:-:S13]  /*146e0*/  ISETP.GE.AND P0, PT, R9, R0, PT ;  /* 0x000000000900720c */ /* 0x000fda0003f06270 */
[----:B------:R-:W-:Y:S05]  /*146f0*/  @P0 BRA `(.L_x_14515) ;  /* 0x00000000006c0947 */ /* 0x000fea0003800000 */
[C---:B------:R-:W-:Y:S01]  /*14700*/  VIADD R15, R208.reuse, 0x40 ;  /* 0x00000040d00f7836 */ /* 0x040fe20000000000 */
[----:B------:R-:W-:Y:S01]  /*14710*/  ULDC UR4, c[0x0][0xac8] ;  /* 0x0002b20000047ab9 */ /* 0x000fe20000000800 */
[C---:B-----5:R-:W-:Y:S01]  /*14720*/  VIADD R26, R208.reuse, 0x80 ;  /* 0x00000080d01a7836 */ /* 0x060fe20000000000 */
[C---:B------:R-:W-:Y:S01]  /*14730*/  ISETP.GE.AND P3, PT, R208.reuse, UR4, PT ;  /* 0x00000004d0007c0c */ /* 0x040fe2000bf66270 */
[C---:B------:R-:W-:Y:S01]  /*14740*/  VIADD R24, R208.reuse, 0xc0 ;  /* 0x000000c0d0187836 */ /* 0x040fe20000000000 */
[----:B------:R-:W-:Y:S01]  /*14750*/  ISETP.GE.AND P2, PT, R15, UR4, PT ;  /* 0x000000040f007c0c */ /* 0x000fe2000bf46270 */
[----:B------:R-:W-:Y:S01]  /*14760*/  VIADD R40, R208, 0x40 ;  /* 0x00000040d0287836 */ /* 0x000fe20000000000 */
[----:B------:R-:W-:Y:S01]  /*14770*/  ISETP.GE.AND P1, PT, R26, UR4, PT ;  /* 0x000000041a007c0c */ /* 0x000fe2000bf26270 */
[----:B------:R-:W-:Y:S01]  /*14780*/  VIADD R27, R208, 0x80 ;  /* 0x00000080d01b7836 */ /* 0x000fe20000000000 */
[----:B------:R-:W-:Y:S01]  /*14790*/  ISETP.GE.AND P0, PT, R24, UR4, PT ;  /* 0x0000000418007c0c */ /* 0x000fe2000bf06270 */
[----:B------:R-:W-:Y:S01]  /*147a0*/  VIADD R25, R208, 0xc0 ;  /* 0x000000c0d0197836 */ /* 0x000fe20000000000 */
[----:B------:R-:W-:-:S02]  /*147b0*/  SHF.R.S32.HI R12, RZ, 0x1f, R208 ;  /* 0x0000001fff0c7819 */ /* 0x000fc400000114d0 */
[----:B------:R-:W-:Y:S02]  /*147c0*/  SHF.R.S32.HI R40, RZ, 0x1f, R40 ;  /* 0x0000001fff287819 */ /* 0x000fe40000011428 */
[----:B------:R-:W-:Y:S02]  /*147d0*/  SHF.R.S32.HI R27, RZ, 0x1f, R27 ;  /* 0x0000001fff1b7819 */ /* 0x000fe4000001141b */
[CC--:B--2---:R-:W-:Y:S02]  /*147e0*/  @!P3 LEA R8, P5, R208.reuse, R14.reuse, 0x1 ;  /* 0x0000000ed008b211 */ /* 0x0c4fe400078a08ff */
[-C--:B------:R-:W-:Y:S02]  /*147f0*/  @!P2 LEA R10, P4, R15, R14.reuse, 0x1 ;  /* 0x0000000e0f0aa211 */ /* 0x080fe400078808ff */
[----:B----4-:R-:W-:Y:S02]  /*14800*/  @!P3 LEA.HI.X R9, R208, R3, R12, 0x1, P5 ;  /* 0x00000003d009b211 */ /* 0x010fe400028f0c0c */
[----:B------:R-:W-:-:S02]  /*14810*/  @!P1 LEA R12, P5, R26, R14, 0x1 ;  /* 0x0000000e1a0c9211 */ /* 0x000fc400078a08ff */
[-C--:B------:R-:W-:Y:S01]  /*14820*/  @!P2 LEA.HI.X R11, R15, R3.reuse, R40, 0x1, P4 ;  /* 0x000000030f0ba211 */ /* 0x080fe200020f0c28 */
[----:B------:R3:W-:Y:S01]  /*14830*/  @!P3 ST.E.128 desc[UR42][R8.64], R28 ;  /* 0x0000001c0800b985 */ /* 0x0007e2000c101d2a */
[----:B------:R-:W-:Y:S02]  /*14840*/  SHF.R.S32.HI R25, RZ, 0x1f, R25 ;  /* 0x0000001fff197819 */ /* 0x000fe40000011419 */
[----:B------:R-:W-:Y:S01]  /*14850*/  @!P0 LEA R14, P4, R24, R14, 0x1 ;  /* 0x0000000e180e8211 */ /* 0x000fe200078808ff */
[----:B------:R3:W-:Y:S01]  /*14860*/  @!P2 ST.E.128 desc[UR42][R10.64], R44 ;  /* 0x0000002c0a00a985 */ /* 0x0007e2000c101d2a */
[-C--:B------:R-:W-:Y:S02]  /*14870*/  @!P1 LEA.HI.X R13, R26, R3.reuse, R27, 0x1, P5 ;  /* 0x000000031a0d9211 */ /* 0x080fe400028f0c1b */
[----:B------:R-:W-:-:S03]  /*14880*/  @!P0 LEA.HI.X R15, R24, R3, R25, 0x1, P4 ;  /* 0x00000003180f8211 */ /* 0x000fc600020f0c19 */
[----:B------:R3:W-:Y:S04]  /*14890*/  @!P1 ST.E.128 desc[UR42][R12.64], R60 ;  /* 0x0000003c0c009985 */ /* 0x0007e8000c101d2a */
[----:B------:R3:W-:Y:S02]  /*148a0*/  @!P0 ST.E.128 desc[UR42][R14.64], R76 ;  /* 0x0000004c0e008985 */ /* 0x0007e4000c101d2a */
.L_x_14515:
[----:B------:R-:W-:Y:S05]  /*148b0*/  BSYNC B1 ;  /* 0x0000000000017941 */ /* 0x000fea0003800000 */
.L_x_14514:
[----:B------:R-:W-:-:S03]  /*148c0*/  UMOV UR4, 0xffffffff ;  /* 0xffffffff00047882 */ /* 0x000fc60000000000 */
[----:B------:R-:W-:Y:S05]  /*148d0*/  BRA.DIV UR4, `(.L_x_14516) ;  /* 0x000000c204c47947 */ /* 0x000fea000b800000 */
[----:B----4-:R4:W0:Y:S04]  /*148e0*/  SHFL.IDX PT, R3, R20, 0x2, 0x181f ;  /* 0x00581f0014037f89 */ /* 0x01082800000e0000 */
[----:B--23--:R4:W2:Y:S02]  /*148f0*/  SHFL.IDX PT, R14, R4, 0x2, 0x181f ;  /* 0x00581f00040e7f89 */ /* 0x00c8a400000e0000 */
.L_x_14728:
        /* <DEDUP_REMOVED lines=20> */
[----:B0-----:R-:W-:Y:S02]  /*14a40*/  @!P3 LEA.HI.X R9, R208, R3, R12, 0x1, P5 ;  /* 0x00000003d009b211 */ /* 0x001fe400028f0c0c */
        /* <DEDUP_REMOVED lines=10> */
.L_x_14518:
[----:B------:R-:W-:Y:S05]  /*14af0*/  BSYNC B1 ;  /* 0x0000000000017941 */ /* 0x000fea0003800000 */
.L_x_14517:
[----:B------:R-:W-:-:S03]  /*14b00*/  UMOV UR4, 0xffffffff ;  /* 0xffffffff00047882 */ /* 0x000fc60000000000 */
[----:B------:R-:W-:Y:S05]  /*14b10*/  BRA.DIV UR4, `(.L_x_14519) ;  /* 0x000000c2047c7947 */ /* 0x000fea000b800000 */
[----:B0-----:R0:W0:Y:S04]  /*14b20*/  SHFL.IDX PT, R3, R20, 0x3, 0x181f ;  /* 0x00781f0014037f89 */ /* 0x00102800000e0000 */
[----:B--23--:R2:W3:Y:S02]  /*14b30*/  SHFL.IDX PT, R14, R4, 0x3, 0x181f ;  /* 0x00781f00040e7f89 */ /* 0x00c4e400000e0000 */
.L_x_14732:
[----:B------:R-:W-:-:S05]  /*14b40*/  VIADD R9, R21, 0x60 ;  /* 0x0000006015097836 */ /* 0x000fca0000000000 */
[----:B------:R-:W-:-:S13]  /*14b50*/  ISETP.GE.AND P0, PT, R9, R0, PT ;  /* 0x000000000900720c */ /* 0x000fda0003f06270 */
[----:B------:R-:W-:Y:S05]  /*14b60*/  @P0 BRA `(.L_x_14520) ;  /* 0x0000003000140947 */ /* 0x000fea0003800000 */
[C---:B01--4-:R-:W-:Y:S01]  /*14b70*/  VIADD R20, R208.reuse, 0x40 ;  /* 0x00000040d0147836 */ /* 0x053fe20000000000 */
[----:B------:R-:W-:Y:S01]  /*14b80*/  ULDC UR4, c[0x0][0xac8] ;  /* 0x0002b20000047ab9 */ /* 0x000fe20000000800 */
[C---:B--2---:R-:W-:Y:S01]  /*14b90*/  VIADD R4, R208.reuse, 0x80 ;  /* 0x00000080d0047836 */ /* 0x044fe20000000000 */
[C---:B------:R-:W-:Y:S01]  /*14ba0*/  ISETP.GE.AND P3, PT, R208.reuse, UR4, PT ;  /* 0x00000004d0007c0c */ /* 0x040fe2000bf66270 */
[----:B-----5:R-:W-:Y:S01]  /*14bb0*/  VIADD R24, R208, 0x40 ;  /* 0x00000040d0187836 */ /* 0x020fe20000000000 */
        /* <DEDUP_REMOVED lines=9> */
[-C--:B------:R-:W-:Y:S02]  /*14c50*/  @!P3 LEA.HI.X R9, R208, R3.reuse, R25, 0x1, P0 ;  /* 0x00000003d009b211 */ /* 0x080fe400000f0c19 */
        /* <DEDUP_REMOVED lines=9> */
[----:B------:R-:W-:-:S04]  /*14cf0*/  LEA R14, P0, R4, R14, 0x1 ;  /* 0x0000000e040e7211 */ /* 0x000fc800078008ff */
[----:B------:R-:W-:-:S04]  /*14d00*/  SHF.R.S32.HI R20, RZ, 0x1f, R20 ;  /* 0x0000001fff147819 */ /* 0x000fc80000011414 */
[----:B------:R-:W-:-:S05]  /*14d10*/  LEA.HI.X R15, R4, R3, R20, 0x1, P0 ;  /* 0x00000003040f7211 */ /* 0x000fca00000f0c14 */
[----:B------:R1:W-:Y:S01]  /*14d20*/  ST.E.128 desc[UR42][R14.64], R84 ;  /* 0x000000540e007985 */ /* 0x0003e2000c101d2a */
[----:B------:R-:W-:Y:S05]  /*14d30*/  BRA `(.L_x_14520) ;  /* 0x0000002c00a07947 */ /* 0x000fea0003800000 */
.L_x_14509:
[----:B0-----:R-:W0:Y:S01]  /*14d40*/  @P1 LDC R11, c[0x0][0xbec] ;  /* 0x0002fb00ff0b1b82 */ /* 0x001e220000000800 */
[----:B------:R-:W-:Y:S01]  /*14d50*/  ULDC.64 UR4, c[0x0][0xb08] ;  /* 0x0002c20000047ab9 */ /* 0x000fe20000000a00 */
[----:B------:R-:W-:Y:S02]  /*14d60*/  IMAD.MOV.U32 R10, RZ, RZ, R156 ;  /* 0x000000ffff0a7224 */ /* 0x000fe400078e009c */
[----:B------:R-:W-:-:S04]  /*14d70*/  IMAD R3, R3, UR4, RZ ;  /* 0x0000000403037c24 */ /* 0x000fc8000f8e02ff */
[----:B------:R-:W1:Y:S01]  /*14d80*/  @P1 LDC R9, c[0x0][0xbf0] ;  /* 0x0002fc00ff091b82 */ /* 0x000e620000000800 */
[----:B------:R-:W-:Y:S02]  /*14d90*/  IMAD R3, R8, UR5, R3 ;  /* 0x0000000508037c24 */ /* 0x000fe4000f8e0203 */
[----:B0-----:R-:W-:-:S05]  /*14da0*/  @P1 IMAD.HI.U32 R11, R156, R11, RZ ;  /* 0x0000000b9c0b1227 */ /* 0x001fca00078e00ff */
[----:B-1----:R-:W-:Y:S01]  /*14db0*/  @P1 SHF.R.U32.HI R10, RZ, R9, R11 ;  /* 0x00000009ff0a1219 */ /* 0x002fe2000001160b */
        /* <DEDUP_REMOVED lines=21> */
[----:B------:R-:W-:Y:S01]  /*14f10*/  ULDC.64 UR4, c[0x0][0xb28] ;  /* 0x0002ca0000047ab9 */ /* 0x000fe20000000a00 */
[----:B------:R-:W-:Y:S02]  /*14f20*/  VIADD R10, R19, 0x22820 ;  /* 0x00022820130a7836 */ /* 0x000fe40000000000 */
[----:B------:R-:W-:Y:S01]  /*14f30*/  IMAD.IADD R9, R9, 0x1, R4 ;  /* 0x0000000109097824 */ /* 0x000fe200078e0204 */
[----:B------:R-:W-:Y:S02]  /*14f40*/  SHF.R.S32.HI R4, RZ, 0x1f, R3 ;  /* 0x0000001fff047819 */ /* 0x000fe40000011403 */
[----:B------:R-:W-:Y:S01]  /*14f50*/  PRMT R10, RZ, 0x654, R10 ;  /* 0x00000654ff0a7816 */ /* 0x000fe2000000000a */
[----:B------:R-:W-:-:S03]  /*14f60*/  IMAD.WIDE.U32 R8, R3, UR4, R8 ;  /* 0x0000000403087c25 */ /* 0x000fc6000f8e0008 */
[----:B------:R0:W-:Y:S01]  /*14f70*/  SYNCS.ARRIVE.TRANS64.RED.A1T0 RZ, [R10+URZ], RZ ;  /* 0x000000ff0aff79a7 */ /* 0x0001e2000810043f */
        /* <DEDUP_REMOVED lines=10> */
.L_x_14735:
        /* <DEDUP_REMOVED lines=18> */
[----:B--2---:R-:W-:Y:S01]  /*15140*/  @!P0 MOV R8, R12 ;  /* 0x0000000c00088202 */ /* 0x004fe20000000f00 */
[----:B-1----:R-:W-:-:S04]  /*15150*/  @!P0 IMAD.MOV.U32 R9, RZ, RZ, R20 ;  /* 0x000000ffff098224 */ /* 0x002fc800078e0014 */
        /* <DEDUP_REMOVED lines=8> */
[----:B------:R1:W-:Y:S04]  /*151e0*/  @!P0 ST.E.64 desc[UR42][R8.64], R28 ;  /* 0x0000001c08008985 */ /* 0x0003e8000c101b2a */
[----:B------:R-:W5:Y:S04]  /*151f0*/  LDL R13, [R1+0xb8] ;  /* 0x0000b800010d7983 */ /* 0x000f680000100800 */
[----:B-1----:R-:W4:Y:S01]  /*15200*/  LDL R28, [R1+0x140] ;  /* 0x00014000011c7983 */ /* 0x002f220000100800 */
[----:B------:R-:W-:-:S02]  /*15210*/  ISETP.GE.AND P0, PT, R10, UR4, PT ;  /* 0x000000040a007c0c */ /* 0x000fc4000bf06270 */
[----:B------:R-:W-:Y:S01]  /*15220*/  ISETP.GE.AND P1, PT, R14, UR4, PT ;  /* 0x000000040e007c0c */ /* 0x000fe2000bf26270 */
[----:B------:R-:W5:Y:S10]  /*15230*/  LDL R29, [R1+0x9c] ;  /* 0x00009c00011d7983 */ /* 0x000f740000100800 */
[----:B------:R-:W-:-:S04]  /*15240*/  @!P0 LEA R8, P2, R10, R12, 0x2 ;  /* 0x0000000c0a088211 */ /* 0x000fc800078410ff */
[----:B------:R-:W-:Y:S02]  /*15250*/  @!P0 LEA.HI.X R9, R10, R20, R158, 0x2, P2 ;  /* 0x000000140a098211 */ /* 0x000fe400010f149e */
[----:B------:R-:W5:Y:S04]  /*15260*/  LDL R10, [R1+0xb4] ;  /* 0x0000b400010a7983 */ /* 0x000f680000100800 */
[----:B------:R1:W-:Y:S01]  /*15270*/  @!P0 ST.E.64 desc[UR42][R8.64], R32 ;  /* 0x0000002008008985 */ /* 0x0003e2000c101b2a */
[----:B------:R-:W-:Y:S02]  /*15280*/  ISETP.GE.AND P0, PT, R11, UR4, PT ;  /* 0x000000040b007c0c */ /* 0x000fe4000bf06270 */
[C---:B-1----:R-:W-:Y:S01]  /*15290*/  @!P1 LEA R8, P2, R14.reuse, R12, 0x2 ;  /* 0x0000000c0e089211 */ /* 0x042fe200078410ff */
[----:B------:R-:W5:Y:S03]  /*152a0*/  LDL R33, [R1+0xb0] ;  /* 0x0000b00001217983 */ /* 0x000f660000100800 */
[----:B------:R-:W-:Y:S01]  /*152b0*/  @!P1 LEA.HI.X R9, R14, R20, R157, 0x2, P2 ;  /* 0x000000140e099211 */ /* 0x000fe200010f149d */
[----:B------:R-:W5:Y:S04]  /*152c0*/  LDL R32, [R1+0x130] ;  /* 0x0001300001207983 */ /* 0x000f680000100800 */
[----:B------:R1:W-:Y:S01]  /*152d0*/  @!P1 ST.E.64 desc[UR42][R8.64], R36 ;  /* 0x0000002408009985 */ /* 0x0003e2000c101b2a */
[----:B------:R-:W-:-:S03]  /*152e0*/  ISETP.GE.AND P1, PT, R155, UR4, PT ;  /* 0x000000049b007c0c */ /* 0x000fc6000bf26270 */
[----:B------:R-:W5:Y:S01]  /*152f0*/  LDL R14, [R1+0x13c] ;  /* 0x00013c00010e7983 */ /* 0x000f620000100800 */
[----:B-1----:R-:W-:-:S03]  /*15300*/  @!P0 LEA R8, P2, R11, R12, 0x2 ;  /* 0x0000000c0b088211 */ /* 0x002fc600078410ff */
[----:B------:R-:W5:Y:S01]  /*15310*/  LDL R36, [R1+0x120] ;  /* 0x0001200001247983 */ /* 0x000f620000100800 */
[----:B------:R-:W-:-:S03]  /*15320*/  @!P0 LEA.HI.X R9, R11, R20, R15, 0x2, P2 ;  /* 0x000000140b098211 */ /* 0x000fc600010f140f */
[----:B------:R-:W5:Y:S04]  /*15330*/  LDL R37, [R1+0x98] ;  /* 0x0000980001257983 */ /* 0x000f680000100800 */
[----:B------:R1:W-:Y:S01]  /*15340*/  @!P0 ST.E.64 desc[UR42][R8.64], R40 ;  /* 0x0000002808008985 */ /* 0x0003e2000c101b2a */
[----:B------:R-:W-:-:S03]  /*15350*/  ISETP.GE.AND P0, PT, R154, UR4, PT ;  /* 0x000000049a007c0c */ /* 0x000fc6000bf06270 */
[----:B------:R-:W5:Y:S04]  /*15360*/  LDL R11, [R1+0x138] ;  /* 0x00013800010b7983 */ /* 0x000f680000100800 */
[----:B------:R-:W5:Y:S01]  /*15370*/  LDL R15, [R1+0xa4] ;  /* 0x0000a400010f7983 */ /* 0x000f620000100800 */
[----:B-1----:R-:W-:-:S03]  /*15380*/  @!P1 LEA R8, P2, R155, R12, 0x2 ;  /* 0x0000000c9b089211 */ /* 0x002fc600078410ff */
[----:B------:R-:W5:Y:S01]  /*15390*/  LDL R40, [R1+0x134] ;  /* 0x0001340001287983 */ /* 0x000f620000100800 */
[----:B------:R-:W-:-:S03]  /*153a0*/  @!P1 LEA.HI.X R9, R155, R20, R156, 0x2, P2 ;  /* 0x000000149b099211 */ /* 0x000fc600010f149c */
[----:B------:R-:W5:Y:S04]  /*153b0*/  LDL R41, [R1+0xa0] ;  /* 0x0000a00001297983 */ /* 0x000f680000100800 */
[----:B------:R1:W-:Y:S02]  /*153c0*/  @!P1 ST.E.64 desc[UR42][R8.64], R44 ;  /* 0x0000002c08009985 */ /* 0x0003e4000c101b2a */
[----:B-1----:R-:W-:Y:S02]  /*153d0*/  @!P0 LEA R8, P2, R154, R12, 0x2 ;  /* 0x0000000c9a088211 */ /* 0x002fe400078410ff */
[----:B------:R-:W5:Y:S04]  /*153e0*/  LDL R45, [R1+0x12c] ;  /* 0x00012c00012d7983 */ /* 0x000f680000100800 */
[----:B------:R-:W5:Y:S01]  /*153f0*/  LDL R44, [R1+0x124] ;  /* 0x00012400012c7983 */ /* 0x000f620000100800 */
[----:B--2---:R-:W-:-:S02]  /*15400*/  ISETP.GE.AND P1, PT, R21, UR4, PT ;  /* 0x0000000415007c0c */ /* 0x004fc4000bf26270 */
[----:B---3--:R-:W-:-:S05]  /*15410*/  @!P0 LEA.HI.X R9, R154, R20, R153, 0x2, P2 ;  /* 0x000000149a098211 */ /* 0x008fca00010f1499 */
[----:B------:R1:W-:Y:S06]  /*15420*/  @!P0 ST.E.64 desc[UR42][R8.64], R48 ;  /* 0x0000003008008985 */ /* 0x0003ec000c101b2a */
[C---:B-1----:R-:W-:Y:S01]  /*15430*/  @!P1 LEA R8, P2, R21.reuse, R12, 0x2 ;  /* 0x0000000c15089211 */ /* 0x042fe200078410ff */
[----:B------:R-:W2:Y:S03]  /*15440*/  LDL R49, [R1+0x7c] ;  /* 0x00007c0001317983 */ /* 0x000ea60000100800 */
[----:B----4-:R-:W-:Y:S01]  /*15450*/  @!P1 LEA.HI.X R9, R21, R20, R28, 0x2, P2 ;  /* 0x0000001415099211 */ /* 0x010fe200010f141c */
[----:B------:R-:W3:Y:S04]  /*15460*/  LDL R48, [R1+0xf8] ;  /* 0x0000f80001307983 */ /* 0x000ee80000100800 */
[----:B------:R-:W4:Y:S01]  /*15470*/  LDL R28, [R1+0x128] ;  /* 0x00012800011c7983 */ /* 0x000f220000100800 */
[----:B-----5:R-:W-:-:S03]  /*15480*/  ISETP.GE.AND P0, PT, R13, UR4, PT ;  /* 0x000000040d007c0c */ /* 0x020fc6000bf06270 */
[----:B------:R1:W-:Y:S04]  /*15490*/  @!P1 ST.E.64 desc[UR42][R8.64], R52 ;  /* 0x0000003408009985 */ /* 0x0003e8000c101b2a */
[----:B------:R-:W5:Y:S01]  /*154a0*/  LDL R21, [R1+0x90] ;  /* 0x0000900001157983 */ /* 0x000f620000100800 */
[----:B------:R-:W-:-:S05]  /*154b0*/  ISETP.GE.AND P1, PT, R10, UR4, PT ;  /* 0x000000040a007c0c */ /* 0x000fca000bf26270 */
[----:B-1----:R-:W-:Y:S01]  /*154c0*/  @!P0 LEA R8, P2, R13, R12, 0x2 ;  /* 0x0000000c0d088211 */ /* 0x002fe200078410ff */
[----:B------:R-:W2:Y:S04]  /*154d0*/  LDL R53, [R1+0x80] ;  /* 0x0000800001357983 */ /* 0x000ea80000100800 */
[----:B------:R-:W3:Y:S01]  /*154e0*/  LDL R52, [R1+0x100] ;  /* 0x0001000001347983 */ /* 0x000ee20000100800 */
[----:B------:R-:W-:Y:S02]  /*154f0*/  ISETP.GE.AND P3, PT, R33, UR4, PT ;  /* 0x0000000421007c0c */ /* 0x000fe4000bf66270 */
[----:B------:R-:W-:Y:S02]  /*15500*/  @!P0 LEA.HI.X R9, R13, R20, R14, 0x2, P2 ;  /* 0x000000140d098211 */ /* 0x000fe400010f140e */
[----:B------:R-:W5:Y:S04]  /*15510*/  LDL R14, [R1+0x94] ;  /* 0x00009400010e7983 */ /* 0x000f680000100800 */
[----:B------:R1:W-:Y:S01]  /*15520*/  @!P0 ST.E.64 desc[UR42][R8.64], R56 ;  /* 0x0000003808008985 */ /* 0x0003e2000c101b2a */
[----:B------:R-:W-:-:S03]  /*15530*/  ISETP.GE.AND P2, PT, R25, UR4, PT ;  /* 0x0000000419007c0c */ /* 0x000fc6000bf46270 */
[----:B------:R-:W2:Y:S01]  /*15540*/  LDL R13, [R1+0x8c] ;  /* 0x00008c00010d7983 */ /* 0x000ea20000100800 */
[----:B-1----:R-:W-:-:S03]  /*15550*/  @!P1 LEA R8, P0, R10, R12, 0x2 ;  /* 0x0000000c0a089211 */ /* 0x002fc600078010ff */
[----:B------:R-:W3:Y:S01]  /*15560*/  LDL R56, [R1+0x104] ;  /* 0x0001040001387983 */ /* 0x000ee20000100800 */
[----:B------:R-:W-:-:S05]  /*15570*/  @!P1 LEA.HI.X R9, R10, R20, R11, 0x2, P0 ;  /* 0x000000140a099211 */ /* 0x000fca00000f140b */
[----:B------:R1:W-:Y:S01]  /*15580*/  @!P1 ST.E.64 desc[UR42][R8.64], R60 ;  /* 0x0000003c08009985 */ /* 0x0003e2000c101b2a */
[----:B------:R-:W-:Y:S02]  /*15590*/  ISETP.GE.AND P1, PT, R15, UR4, PT ;  /* 0x000000040f007c0c */ /* 0x000fe4000bf26270 */
[-C--:B------:R-:W-:Y:S02]  /*155a0*/  @!P2 LEA R10, P5, R25, R12.reuse, 0x2 ;  /* 0x0000000c190aa211 */ /* 0x080fe400078a10ff */
[----:B-1----:R-:W-:-:S04]  /*155b0*/  @!P3 LEA R8, P4, R33, R12, 0x2 ;  /* 0x0000000c2108b211 */ /* 0x002fc800078810ff */
[-C--:B------:R-:W-:Y:S02]  /*155c0*/  @!P3 LEA.HI.X R9, R33, R20.reuse, R40, 0x2, P4 ;  /* 0x000000142109b211 */ /* 0x080fe400020f1428 */
[----:B------:R-:W3:Y:S01]  /*155d0*/  LDL R33, [R1+0x118] ;  /* 0x0001180001217983 */ /* 0x000ee20000100800 */
[----:B------:R-:W-:-:S03]  /*155e0*/  @!P2 LEA.HI.X R11, R25, R20, R32, 0x2, P5 ;  /* 0x00000014190ba211 */ /* 0x000fc600028f1420 */
[----:B------:R-:W3:Y:S01]  /*155f0*/  LDL R40, [R1+0x11c] ;  /* 0x00011c0001287983 */ /* 0x000ee20000100800 */
[----:B------:R-:W-:-:S03]  /*15600*/  ISETP.GE.AND P0, PT, R152, UR4, PT ;  /* 0x0000000498007c0c */ /* 0x000fc6000bf06270 */
[----:B------:R-:W-:Y:S04]  /*15610*/  @!P3 ST.E.64 desc[UR42][R8.64], R64 ;  /* 0x000000400800b985 */ /* 0x000fe8000c101b2a */
[----:B------:R1:W-:Y:S01]  /*15620*/  @!P2 ST.E.64 desc[UR42][R10.64], R68 ;  /* 0x000000440a00a985 */ /* 0x0003e2000c101b2a */
[----:B------:R-:W-:-:S03]  /*15630*/  ISETP.GE.AND P2, PT, R29, UR4, PT ;  /* 0x000000041d007c0c */ /* 0x000fc6000bf46270 */
[----:B------:R-:W3:Y:S04]  /*15640*/  LDL R32, [R1+0x88] ;  /* 0x0000880001207983 */ /* 0x000ee80000100800 */
[----:B------:R-:W3:Y:S01]  /*15650*/  LDL R25, [R1+0x84] ;  /* 0x0000840001197983 */ /* 0x000ee20000100800 */
[-C--:B-1----:R-:W-:Y:S02]  /*15660*/  @!P1 LEA R10, P5, R15, R12.reuse, 0x2 ;  /* 0x0000000c0f0a9211 */ /* 0x082fe400078a10ff */
[----:B------:R-:W-:-:S04]  /*15670*/  @!P0 LEA R8, P4, R152, R12, 0x2 ;  /* 0x0000000c98088211 */ /* 0x000fc800078810ff */
[-C--:B------:R-:W-:Y:S02]  /*15680*/  @!P0 LEA.HI.X R9, R152, R20.reuse, R45, 0x2, P4 ;  /* 0x0000001498098211 */ /* 0x080fe400020f142d */
[----:B------:R-:W-:Y:S01]  /*15690*/  ISETP.GE.AND P3, PT, R41, UR4, PT ;  /* 0x0000000429007c0c */ /* 0x000fe2000bf66270 */
[----:B------:R-:W3:Y:S04]  /*156a0*/  LDL R45, [R1+0x74] ;  /* 0x00007400012d7983 */ /* 0x000ee80000100800 */
[----:B------:R-:W-:Y:S01]  /*156b0*/  @!P0 ST.E.64 desc[UR42][R8.64], R72 ;  /* 0x0000004808008985 */ /* 0x000fe2000c101b2a */
[----:B----4-:R-:W-:-:S03]  /*156c0*/  @!P1 LEA.HI.X R11, R15, R20, R28, 0x2, P5 ;  /* 0x000000140f0b9211 */ /* 0x010fc600028f141c */
[----:B------:R-:W4:Y:S04]  /*156d0*/  LDL R15, [R1+0x110] ;  /* 0x00011000010f7983 */ /* 0x000f280000100800 */
[----:B------:R-:W4:Y:S04]  /*156e0*/  LDL R28, [R1+0x114] ;  /* 0x00011400011c7983 */ /* 0x000f280000100800 */
[----:B------:R1:W-:Y:S02]  /*156f0*/  @!P1 ST.E.64 desc[UR42][R10.64], R76 ;  /* 0x0000004c0a009985 */ /* 0x0003e4000c101b2a */
[----:B-1----:R-:W-:-:S04]  /*15700*/  @!P2 LEA R10, P5, R29, R12, 0x2 ;  /* 0x0000000c1d0aa211 */ /* 0x002fc800078a10ff */
[----:B------:R-:W-:Y:S02]  /*15710*/  @!P2 LEA.HI.X R11, R29, R20, R36, 0x2, P5 ;  /* 0x000000141d0ba211 */ /* 0x000fe400028f1424 */
[----:B------:R-:W4:Y:S04]  /*15720*/  LDL R36, [R1+0x10c] ;  /* 0x00010c0001247983 */ /* 0x000f280000100800 */
[----:B------:R-:W4:Y:S01]  /*15730*/  LDL R29, [R1+0x108] ;  /* 0x00010800011d7983 */ /* 0x000f220000100800 */
[----:B------:R-:W-:Y:S02]  /*15740*/  @!P3 LEA R8, P4, R41, R12, 0x2 ;  /* 0x0000000c2908b211 */ /* 0x000fe400078810ff */
[----:B------:R-:W-:Y:S02]  /*15750*/  ISETP.GE.AND P0, PT, R37, UR4, PT ;  /* 0x0000000425007c0c */ /* 0x000fe4000bf06270 */
[----:B------:R-:W-:-:S02]  /*15760*/  @!P3 LEA.HI.X R9, R41, R20, R44, 0x2, P4 ;  /* 0x000000142909b211 */ /* 0x000fc400020f142c */
[----:B------:R-:W4:Y:S01]  /*15770*/  LDL R41, [R1+0x70] ;  /* 0x0000700001297983 */ /* 0x000f220000100800 */
[----:B-----5:R-:W-:-:S03]  /*15780*/  ISETP.GE.AND P1, PT, R14, UR4, PT ;  /* 0x000000040e007c0c */ /* 0x020fc6000bf26270 */
[----:B------:R-:W-:Y:S04]  /*15790*/  @!P3 ST.E.64 desc[UR42][R8.64], R80 ;  /* 0x000000500800b985 */ /* 0x000fe8000c101b2a */
[----:B------:R1:W-:Y:S01]  /*157a0*/  @!P2 ST.E.64 desc[UR42][R10.64], R84 ;  /* 0x000000540a00a985 */ /* 0x0003e2000c101b2a */
[----:B--2---:R-:W-:-:S03]  /*157b0*/  ISETP.GE.AND P2, PT, R13, UR4, PT ;  /* 0x000000040d007c0c */ /* 0x004fc6000bf46270 */
[----:B------:R-:W2:Y:S02]  /*157c0*/  LDL R44, [R1+0xf4] ;  /* 0x0000f400012c7983 */ /* 0x000ea40000100800 */
[CC--:B-1----:R-:W-:Y:S02]  /*157d0*/  @!P1 LEA R10, P5, R14.reuse, R12.reuse, 0x2 ;  /* 0x0000000c0e0a9211 */ /* 0x0c2fe400078a10ff */
[----:B------:R-:W-:Y:S02]  /*157e0*/  @!P0 LEA R8, P4, R37, R12, 0x2 ;  /* 0x0000000c25088211 */ /* 0x000fe400078810ff */
[----:B------:R-:W-:Y:S02]  /*157f0*/  ISETP.GE.AND P3, PT, R21, UR4, PT ;  /* 0x0000000415007c0c */ /* 0x000fe4000bf66270 */
[-C--:B---3--:R-:W-:Y:S02]  /*15800*/  @!P1 LEA.HI.X R11, R14, R20.reuse, R33, 0x2, P5 ;  /* 0x000000140e0b9211 */ /* 0x088fe400028f1421 */
[----:B------:R-:W3:Y:S01]  /*15810*/  LDL R14, [R1+0x78] ;  /* 0x00007800010e7983 */ /* 0x000ee20000100800 */
[----:B------:R-:W-:-:S03]  /*15820*/  @!P0 LEA.HI.X R9, R37, R20, R40, 0x2, P4 ;  /* 0x0000001425098211 */ /* 0x000fc600020f1428 */
[----:B------:R-:W5:Y:S04]  /*15830*/  LDL R37, [R1+0x6c] ;  /* 0x00006c0001257983 */ /* 0x000f680000100800 */
[----:B------:R-:W-:Y:S04]  /*15840*/  @!P0 ST.E.64 desc[UR42][R8.64], R88 ;  /* 0x0000005808008985 */ /* 0x000fe8000c101b2a */
[----:B------:R1:W-:Y:S01]  /*15850*/  @!P1 ST.E.64 desc[UR42][R10.64], R92 ;  /* 0x0000005c0a009985 */ /* 0x0003e2000c101b2a */
[----:B------:R-:W-:-:S03]  /*15860*/  ISETP.GE.AND P0, PT, R32, UR4, PT ;  /* 0x0000000420007c0c */ /* 0x000fc6000bf06270 */
[----:B------:R-:W2:Y:S04]  /*15870*/  LDL R33, [R1+0x68] ;  /* 0x0000680001217983 */ /* 0x000ea80000100800 */
[----:B------:R-:W2:Y:S01]  /*15880*/  LDL R40, [R1+0xf0] ;  /* 0x0000f00001287983 */ /* 0x000ea20000100800 */
[-C--:B-1----:R-:W-:Y:S02]  /*15890*/  @!P2 LEA R10, P5, R13, R12.reuse, 0x2 ;  /* 0x0000000c0d0aa211 */ /* 0x082fe400078a10ff */
[----:B------:R-:W-:Y:S02]  /*158a0*/  @!P3 LEA R8, P4, R21, R12, 0x2 ;  /* 0x0000000c1508b211 */ /* 0x000fe400078810ff */
[----:B------:R-:W-:Y:S02]  /*158b0*/  ISETP.GE.AND P1, PT, R25, UR4, PT ;  /* 0x0000000419007c0c */ /* 0x000fe4000bf26270 */
[----:B----4-:R-:W-:-:S02]  /*158c0*/  @!P2 LEA.HI.X R11, R13, R20, R15, 0x2, P5 ;  /* 0x000000140d0ba211 */ /* 0x010fc400028f140f */
[----:B------:R-:W4:Y:S04]  /*158d0*/  LDL R15, [R1+0xfc] ;  /* 0x0000fc00010f7983 */ /* 0x000f280000100800 */
[----:B------:R-:W2:Y:S01]  /*158e0*/  LDL R13, [R1+0x64] ;  /* 0x00006400010d7983 */ /* 0x000ea20000100800 */
[----:B------:R-:W-:-:S03]  /*158f0*/  @!P3 LEA.HI.X R9, R21, R20, R28, 0x2, P4 ;  /* 0x000000141509b211 */ /* 0x000fc600020f141c */
[----:B------:R-:W2:Y:S04]  /*15900*/  LDL R28, [R1+0x60] ;  /* 0x00006000011c7983 */ /* 0x000ea80000100800 */
[----:B------:R-:W2:Y:S04]  /*15910*/  LDL R21, [R1+0x5c] ;  /* 0x00005c0001157983 */ /* 0x000ea80000100800 */
[----:B------:R1:W-:Y:S04]  /*15920*/  @!P3 ST.E.64 desc[UR42][R8.64], R96 ;  /* 0x000000600800b985 */ /* 0x0003e8000c101b2a */
[----:B------:R0:W-:Y:S01]  /*15930*/  @!P2 ST.E.64 desc[UR42][R10.64], R100 ;  /* 0x000000640a00a985 */ /* 0x0001e2000c101b2a */
[----:B-1----:R-:W-:-:S04]  /*15940*/  @!P0 LEA R8, P5, R32, R12, 0x2 ;  /* 0x0000000c20088211 */ /* 0x002fc800078a10ff */
[----:B------:R-:W-:Y:S02]  /*15950*/  @!P0 LEA.HI.X R9, R32, R20, R36, 0x2, P5 ;  /* 0x0000001420098211 */ /* 0x000fe400028f1424 */
[C---:B0-----:R-:W-:Y:S01]  /*15960*/  @!P1 LEA R10, P2, R25.reuse, R12, 0x2 ;  /* 0x0000000c190a9211 */ /* 0x041fe200078410ff */
[----:B------:R-:W2:Y:S04]  /*15970*/  LDL R36, [R1+0xec] ;  /* 0x0000ec0001247983 */ /* 0x000ea80000100800 */
[----:B------:R-:W2:Y:S01]  /*15980*/  LDL R32, [R1+0xe8] ;  /* 0x0000e80001207983 */ /* 0x000ea20000100800 */
[----:B------:R-:W-:-:S03]  /*15990*/  @!P1 LEA.HI.X R11, R25, R20, R29, 0x2, P2 ;  /* 0x00000014190b9211 */ /* 0x000fc600010f141d */
[----:B------:R-:W2:Y:S04]  /*159a0*/  LDL R29, [R1+0xe4] ;  /* 0x0000e400011d7983 */ /* 0x000ea80000100800 */
[----:B------:R-:W2:Y:S01]  /*159b0*/  LDL R25, [R1+0xe0] ;  /* 0x0000e00001197983 */ /* 0x000ea20000100800 */
[----:B------:R-:W-:Y:S02]  /*159c0*/  ISETP.GE.AND P3, PT, R53, UR4, PT ;  /* 0x0000000435007c0c */ /* 0x000fe4000bf66270 */
        /* <DEDUP_REMOVED lines=9> */
[----:B------:R0:W-:Y:S01]  /*15a60*/  @!P3 ST.E.64 desc[UR42][R8.64], R112 ;  /* 0x000000700800b985 */ /* 0x0001e2000c101b2a */
[----:B---3--:R-:W-:-:S03]  /*15a70*/  ISETP.GE.AND P2, PT, R14, UR4, PT ;  /* 0x000000040e007c0c */ /* 0x008fc6000bf46270 */
[----:B------:R1:W-:Y:S01]  /*15a80*/  @!P4 ST.E.64 desc[UR42][R10.64], R116 ;  /* 0x000000740a00c985 */ /* 0x0003e2000c101b2a */
[----:B-----5:R-:W-:-:S09]  /*15a90*/  ISETP.GE.AND P4, PT, R37, UR4, PT ;  /* 0x0000000425007c0c */ /* 0x020fd2000bf86270 */
[-C--:B0-----:R-:W-:Y:S02]  /*15aa0*/  @!P2 LEA R8, P3, R14, R12.reuse, 0x2 ;  /* 0x0000000c0e08a211 */ /* 0x081fe400078610ff */
[----:B-1----:R-:W-:-:S04]  /*15ab0*/  @!P1 LEA R10, P5, R45, R12, 0x2 ;  /* 0x0000000c2d0a9211 */ /* 0x002fc800078a10ff */
[-C--:B------:R-:W-:Y:S02]  /*15ac0*/  @!P1 LEA.HI.X R11, R45, R20.reuse, R48, 0x2, P5 ;  /* 0x000000142d0b9211 */ /* 0x080fe400028f1430 */
[----:B----4-:R-:W-:Y:S02]  /*15ad0*/  @!P2 LEA.HI.X R9, R14, R20, R15, 0x2, P3 ;  /* 0x000000140e09a211 */ /* 0x010fe400018f140f */
[----:B------:R-:W-:-:S03]  /*15ae0*/  @!P0 LEA R14, P3, R41, R12, 0x2 ;  /* 0x0000000c290e8211 */ /* 0x000fc600078610ff */
[----:B------:R0:W-:Y:S01]  /*15af0*/  @!P2 ST.E.64 desc[UR42][R8.64], R120 ;  /* 0x000000780800a985 */ /* 0x0001e2000c101b2a */
[----:B--2---:R-:W-:Y:S02]  /*15b00*/  ISETP.GE.AND P2, PT, R33, UR4, PT ;  /* 0x0000000421007c0c */ /* 0x004fe4000bf46270 */
        /* <DEDUP_REMOVED lines=10> */
[----:B--2---:R-:W-:Y:S02]  /*15bb0*/  @!P3 LEA R14, P4, R13, R12, 0x2 ;  /* 0x0000000c0d0eb211 */ /* 0x004fe400078810ff */
[-C--:B------:R-:W-:Y:S02]  /*15bc0*/  @!P2 LEA.HI.X R11, R33, R20.reuse, R36, 0x2, P5 ;  /* 0x00000014210ba211 */ /* 0x080fe400028f1424 */
[----:B------:R-:W-:Y:S02]  /*15bd0*/  @!P3 LEA.HI.X R15, R13, R20, R32, 0x2, P4 ;  /* 0x000000140d0fb211 */ /* 0x000fe400020f1420 */
        /* <DEDUP_REMOVED lines=8> */
.L_x_14523:
[----:B------:R-:W-:Y:S05]  /*15c60*/  BSYNC B1 ;  /* 0x0000000000017941 */ /* 0x000fea0003800000 */
.L_x_14522:
[----:B------:R-:W-:-:S03]  /*15c70*/  UMOV UR4, 0xffffffff ;  /* 0xffffffff00047882 */ /* 0x000fc60000000000 */
[----:B------:R-:W-:Y:S05]  /*15c80*/  BRA.DIV UR4, `(.L_x_14524) ;  /* 0x000000b204a07947 */ /* 0x000fea000b800000 */
[----:B0-----:R-:W0:Y:S04]  /*15c90*/  SHFL.IDX PT, R4, R4, 0x1, 0x1c1f ;  /* 0x003c1f0004047f89 */ /* 0x001e2800000e0000 */
[----:B------:R-:W4:Y:S02]  /*15ca0*/  SHFL.IDX PT, R3, R3, 0x1, 0x1c1f ;  /* 0x003c1f0003037f89 */ /* 0x000f2400000e0000 */
.L_x_14739:
        /* <DEDUP_REMOVED lines=44> */
[----:B-1----:R-:W2:Y:S01]  /*15f70*/  LDL R20, [R1+0x5c] ;  /* 0x00005c0001147983 */ /* 0x002ea20000100800 */
[----:B-----5:R-:W-:Y:S01]  /*15f80*/  ISETP.GE.AND P2, PT, R68, UR4, PT ;  /* 0x0000000444007c0c */ /* 0x020fe2000bf46270 */
[----:B----4-:R-:W-:-:S02]  /*15f90*/  IMAD.MOV.U32 R60, RZ, RZ, R57 ;  /* 0x000000ffff3c7224 */ /* 0x010fc400078e0039 */
[----:B------:R-:W-:Y:S01]  /*15fa0*/  IMAD.MOV.U32 R57, RZ, RZ, R56 ;  /* 0x000000ffff397224 */ /* 0x000fe200078e0038 */
[----:B------:R-:W-:Y:S01]  /*15fb0*/  ISETP.GE.AND P3, PT, R84, UR4, PT ;  /* 0x0000000454007c0c */ /* 0x000fe2000bf66270 */
        /* <DEDUP_REMOVED lines=8> */
[----:B0-----:R-:W-:Y:S02]  /*16040*/  @!P2 IMAD.MOV.U32 R9, RZ, RZ, R4 ;  /* 0x000000ffff09a224 */ /* 0x001fe400078e0004 */
[----:B------:R-:W-:Y:S02]  /*16050*/  IMAD.MOV.U32 R61, RZ, RZ, R8 ;  /* 0x000000ffff3d7224 */ /* 0x000fe400078e0008 */
[----:B------:R-:W-:-:S02]  /*16060*/  @!P2 IMAD.MOV.U32 R8, RZ, RZ, R3 ;  /* 0x000000ffff08a224 */ /* 0x000fc400078e0003 */
[----:B------:R-:W-:Y:S02]  /*16070*/  IMAD.MOV.U32 R72, RZ, RZ, R64 ;  /* 0x000000ffff487224 */ /* 0x000fe400078e0040 */
[----:B------:R-:W-:Y:S02]  /*16080*/  IMAD.MOV.U32 R64, RZ, RZ, R60 ;  /* 0x000000ffff407224 */ /* 0x000fe400078e003c */
[----:B------:R-:W-:Y:S02]  /*16090*/  IMAD.MOV.U32 R60, RZ, RZ, R56 ;  /* 0x000000ffff3c7224 */ /* 0x000fe400078e0038 */
[----:B------:R-:W-:Y:S02]  /*160a0*/  IMAD.MOV.U32 R56, RZ, RZ, R52 ;  /* 0x000000ffff387224 */ /* 0x000fe400078e0034 */
[----:B------:R-:W-:Y:S01]  /*160b0*/  IMAD.MOV.U32 R52, RZ, RZ, R10 ;  /* 0x000000ffff347224 */ /* 0x000fe200078e000a */
[----:B------:R-:W-:Y:S01]  /*160c0*/  @!P3 LEA R10, P4, R84, R3, 0x2 ;  /* 0x00000003540ab211 */ /* 0x000fe200078810ff */
[----:B------:R-:W-:-:S04]  /*160d0*/  @!P2 IMAD.WIDE R8, R68, 0x4, R8 ;  /* 0x000000044408a825 */ /* 0x000fc800078e0208 */
[----:B------:R-:W-:Y:S02]  /*160e0*/  IMAD.MOV.U32 R68, RZ, RZ, R65 ;  /* 0x000000ffff447224 */ /* 0x000fe400078e0041 */
[----:B------:R-:W-:Y:S02]  /*160f0*/  IMAD.MOV.U32 R65, RZ, RZ, R48 ;  /* 0x000000ffff417224 */ /* 0x000fe400078e0030 */
[----:B------:R-:W-:Y:S01]  /*16100*/  IMAD.MOV.U32 R48, RZ, RZ, R11 ;  /* 0x000000ffff307224 */ /* 0x000fe200078e000b */
[----:B------:R-:W-:Y:S02]  /*16110*/  @!P3 LEA.HI.X R11, R84, R4, R93, 0x2, P4 ;  /* 0x00000004540bb211 */ /* 0x000fe400020f145d */
[----:B------:R-:W3:Y:S01]  /*16120*/  LDL R93, [R1+0x150] ;  /* 0x00015000015d7983 */ /* 0x000ee20000100800 */
[C---:B------:R-:W-:Y:S02]  /*16130*/  ISETP.GE.AND P1, PT, R77.reuse, UR4, PT ;  /* 0x000000044d007c0c */ /* 0x040fe4000bf26270 */
[----:B------:R-:W-:Y:S01]  /*16140*/  ISETP.GE.AND P0, PT, R88, UR4, PT ;  /* 0x0000000458007c0c */ /* 0x000fe2000bf06270 */
[----:B------:R0:W-:Y:S04]  /*16150*/  @!P2 ST.E.64 desc[UR42][R8.64], R26 ;  /* 0x0000001a0800a985 */ /* 0x0001e8000c101b2a */
[----:B------:R1:W-:Y:S04]  /*16160*/  @!P3 ST.E.64 desc[UR42][R10.64], R30 ;  /* 0x0000001e0a00b985 */ /* 0x0003e8000c101b2a */
[----:B------:R-:W4:Y:S02]  /*16170*/  LDL R84, [R1+0xac] ;  /* 0x0000ac0001547983 */ /* 0x000f240000100800 */
[----:B0-----:R-:W-:-:S04]  /*16180*/  @!P1 LEA R8, P5, R77, R3, 0x2 ;  /* 0x000000034d089211 */ /* 0x001fc800078a10ff */
[-C--:B------:R-:W-:Y:S02]  /*16190*/  @!P1 LEA.HI.X R9, R77, R4.reuse, R80, 0x2, P5 ;  /* 0x000000044d099211 */ /* 0x080fe400028f1450 */
[----:B------:R-:W5:Y:S01]  /*161a0*/  LDL R80, [R1+0x14c] ;  /* 0x00014c0001507983 */ /* 0x000f620000100800 */
[C---:B-1----:R-:W-:Y:S02]  /*161b0*/  @!P0 LEA R10, P4, R88.reuse, R3, 0x2 ;  /* 0x00000003580a8211 */ /* 0x042fe400078810ff */
[----:B------:R-:W-:Y:S01]  /*161c0*/  ISETP.GE.AND P2, PT, R73, UR4, PT ;  /* 0x0000000449007c0c */ /* 0x000fe2000bf46270 */
[----:B------:R-:W2:Y:S01]  /*161d0*/  LDL R77, [R1+0xa8] ;  /* 0x0000a800014d7983 */ /* 0x000ea20000100800 */
[----:B---3--:R-:W-:-:S03]  /*161e0*/  @!P0 LEA.HI.X R11, R88, R4, R93, 0x2, P4 ;  /* 0x00000004580b8211 */ /* 0x008fc600020f145d */
[----:B------:R-:W3:Y:S04]  /*161f0*/  LDL R88, [R1+0x144] ;  /* 0x0001440001587983 */ /* 0x000ee80000100800 */
[----:B------:R0:W-:Y:S01]  /*16200*/  @!P1 ST.E.64 desc[UR42][R8.64], R34 ;  /* 0x0000002208009985 */ /* 0x0001e2000c101b2a */
[----:B------:R-:W-:-:S03]  /*16210*/  ISETP.GE.AND P1, PT, R76, UR4, PT ;  /* 0x000000044c007c0c */ /* 0x000fc6000bf26270 */
[----:B------:R-:W4:Y:S01]  /*16220*/  LDL R93, [R1+0x148] ;  /* 0x00014800015d7983 */ /* 0x000f220000100800 */
[----:B0-----:R-:W-:-:S04]  /*16230*/  @!P2 LEA R8, P5, R73, R3, 0x2 ;  /* 0x000000034908a211 */ /* 0x001fc800078a10ff */
[----:B-----5:R-:W-:Y:S01]  /*16240*/  @!P2 LEA.HI.X R9, R73, R4, R80, 0x2, P5 ;  /* 0x000000044909a211 */ /* 0x020fe200028f1450 */
[----:B------:R-:W-:Y:S04]  /*16250*/  @!P0 ST.E.64 desc[UR42][R10.64], R38 ;  /* 0x000000260a008985 */ /* 0x000fe8000c101b2a */
[----:B------:R0:W-:Y:S01]  /*16260*/  @!P2 ST.E.64 desc[UR42][R8.64], R42 ;  /* 0x0000002a0800a985 */ /* 0x0001e2000c101b2a */
[----:B------:R-:W-:-:S03]  /*16270*/  ISETP.GE.AND P3, PT, R92, UR4, PT ;  /* 0x000000045c007c0c */ /* 0x000fc6000bf66270 */
[----:B------:R-:W5:Y:S04]  /*16280*/  LDL R73, [R1+0xa0] ;  /* 0x0000a00001497983 */ /* 0x000f680000100800 */
[----:B------:R-:W5:Y:S01]  /*16290*/  LDL R80, [R1+0xa4] ;  /* 0x0000a40001507983 */ /* 0x000f620000100800 */
[----:B0-----:R-:W-:-:S04]  /*162a0*/  @!P1 LEA R8, P5, R76, R3, 0x2 ;  /* 0x000000034c089211 */ /* 0x001fc800078a10ff */
[-C--:B---3--:R-:W-:Y:S02]  /*162b0*/  @!P1 LEA.HI.X R9, R76, R4.reuse, R88, 0x2, P5 ;  /* 0x000000044c099211 */ /* 0x088fe400028f1458 */
[----:B------:R-:W3:Y:S01]  /*162c0*/  LDL R88, [R1+0x13c] ;  /* 0x00013c0001587983 */ /* 0x000ee20000100800 */
[C---:B------:R-:W-:Y:S02]  /*162d0*/  ISETP.GE.AND P2, PT, R81.reuse, UR4, PT ;  /* 0x0000000451007c0c */ /* 0x040fe4000bf46270 */
[CC--:B------:R-:W-:Y:S01]  /*162e0*/  @!P3 LEA R10, P4, R92.reuse, R3.reuse, 0x2 ;  /* 0x000000035c0ab211 */ /* 0x0c0fe200078810ff */
[----:B------:R-:W5:Y:S03]  /*162f0*/  LDL R76, [R1+0x9c] ;  /* 0x00009c00014c7983 */ /* 0x000f660000100800 */
[----:B----4-:R-:W-:Y:S02]  /*16300*/  @!P3 LEA.HI.X R11, R92, R4, R93, 0x2, P4 ;  /* 0x000000045c0bb211 */ /* 0x010fe400020f145d */
[----:B------:R-:W4:Y:S04]  /*16310*/  LDL R92, [R1+0x140] ;  /* 0x00014000015c7983 */ /* 0x000f280000100800 */
[----:B------:R-:W-:Y:S04]  /*16320*/  @!P3 ST.E.64 desc[UR42][R10.64], R46 ;  /* 0x0000002e0a00b985 */ /* 0x000fe8000c101b2a */
[----:B------:R0:W-:Y:S02]  /*16330*/  @!P1 ST.E.64 desc[UR42][R8.64], R50 ;  /* 0x0000003208009985 */ /* 0x0001e4000c101b2a */
[----:B0-----:R-:W-:-:S04]  /*16340*/  @!P2 LEA R8, P5, R81, R3, 0x2 ;  /* 0x000000035108a211 */ /* 0x001fc800078a10ff */
[----:B---3--:R-:W-:Y:S02]  /*16350*/  @!P2 LEA.HI.X R9, R81, R4, R88, 0x2, P5 ;  /* 0x000000045109a211 */ /* 0x008fe400028f1458 */
[----:B------:R-:W3:Y:S01]  /*16360*/  LDL R81, [R1+0x134] ;  /* 0x0001340001517983 */ /* 0x000ee20000100800 */
[----:B------:R-:W-:Y:S02]  /*16370*/  ISETP.GE.AND P0, PT, R89, UR4, PT ;  /* 0x0000000459007c0c */ /* 0x000fe4000bf06270 */
[----:B------:R-:W-:Y:S01]  /*16380*/  ISETP.GE.AND P1, PT, R69, UR4, PT ;  /* 0x0000000445007c0c */ /* 0x000fe2000bf26270 */
[----:B------:R-:W5:Y:S10]  /*16390*/  LDL R88, [R1+0x138] ;  /* 0x0001380001587983 */ /* 0x000f740000100800 */
[----:B------:R-:W-:-:S04]  /*163a0*/  @!P0 LEA R10, P4, R89, R3, 0x2 ;  /* 0x00000003590a8211 */ /* 0x000fc800078810ff */
[----:B----4-:R-:W-:-:S05]  /*163b0*/  @!P0 LEA.HI.X R11, R89, R4, R92, 0x2, P4 ;  /* 0x00000004590b8211 */ /* 0x010fca00020f145c */
[----:B------:R-:W-:Y:S04]  /*163c0*/  @!P0 ST.E.64 desc[UR42][R10.64], R54 ;  /* 0x000000360a008985 */ /* 0x000fe8000c101b2a */
[----:B------:R0:W-:Y:S02]  /*163d0*/  @!P2 ST.E.64 desc[UR42][R8.64], R58 ;  /* 0x0000003a0800a985 */ /* 0x0001e4000c101b2a */
[----:B0-----:R-:W-:-:S04]  /*163e0*/  @!P1 LEA R8, P5, R69, R3, 0x2 ;  /* 0x0000000345089211 */ /* 0x001fc800078a10ff */
[----:B---3--:R-:W-:Y:S02]  /*163f0*/  @!P1 LEA.HI.X R9, R69, R4, R81, 0x2, P5 ;  /* 0x0000000445099211 */ /* 0x008fe400028f1451 */
[----:B------:R-:W3:Y:S01]  /*16400*/  LDL R81, [R1+0x12c] ;  /* 0x00012c0001517983 */ /* 0x000ee20000100800 */
[----:B------:R-:W-:Y:S02]  /*16410*/  ISETP.GE.AND P3, PT, R85, UR4, PT ;  /* 0x0000000455007c0c */ /* 0x000fe4000bf66270 */
[----:B--2---:R-:W-:-:S11]  /*16420*/  ISETP.GE.AND P2, PT, R77, UR4, PT ;  /* 0x000000044d007c0c */ /* 0x004fd6000bf46270 */
[----:B------:R-:W-:-:S04]  /*16430*/  @!P3 LEA R10, P4, R85, R3, 0x2 ;  /* 0x00000003550ab211 */ /* 0x000fc800078810ff */
[----:B-----5:R-:W-:Y:S02]  /*16440*/  @!P3 LEA.HI.X R11, R85, R4, R88, 0x2, P4 ;  /* 0x00000004550bb211 */ /* 0x020fe400020f1458 */
[----:B------:R-:W2:Y:S04]  /*16450*/  LDL R85, [R1+0x130] ;  /* 0x0001300001557983 */ /* 0x000ea80000100800 */
[----:B------:R-:W-:Y:S04]  /*16460*/  @!P3 ST.E.64 desc[UR42][R10.64], R62 ;  /* 0x0000003e0a00b985 */ /* 0x000fe8000c101b2a */
[----:B------:R0:W-:Y:S02]  /*16470*/  @!P1 ST.E.64 desc[UR42][R8.64], R66 ;  /* 0x0000004208009985 */ /* 0x0001e4000c101b2a */
[----:B0-----:R-:W-:-:S04]  /*16480*/  @!P2 LEA R8, P5, R77, R3, 0x2 ;  /* 0x000000034d08a211 */ /* 0x001fc800078a10ff */
[----:B---3--:R-:W-:Y:S02]  /*16490*/  @!P2 LEA.HI.X R9, R77, R4, R81, 0x2, P5 ;  /* 0x000000044d09a211 */ /* 0x008fe400028f1451 */
[----:B------:R-:W3:Y:S01]  /*164a0*/  LDL R77, [R1+0x124] ;  /* 0x00012400014d7983 */ /* 0x000ee20000100800 */
[C---:B------:R-:W-:Y:S02]  /*164b0*/  ISETP.GE.AND P0, PT, R84.reuse, UR4, PT ;  /* 0x0000000454007c0c */ /* 0x040fe4000bf06270 */
[----:B------:R-:W-:Y:S01]  /*164c0*/  ISETP.GE.AND P1, PT, R73, UR4, PT ;  /* 0x0000000449007c0c */ /* 0x000fe2000bf26270 */
[----:B------:R-:W4:Y:S10]  /*164d0*/  LDL R81, [R1+0x128] ;  /* 0x0001280001517983 */ /* 0x000f340000100800 */
[----:B------:R-:W-:-:S04]  /*164e0*/  @!P0 LEA R10, P4, R84, R3, 0x2 ;  /* 0x00000003540a8211 */ /* 0x000fc800078810ff */
[----:B--2---:R-:W-:Y:S01]  /*164f0*/  @!P0 LEA.HI.X R11, R84, R4, R85, 0x2, P4 ;  /* 0x00000004540b8211 */ /* 0x004fe200020f1455 */
[----:B------:R-:W-:Y:S02]  /*16500*/  IMAD.MOV.U32 R69, RZ, RZ, R68 ;  /* 0x000000ffff457224 */ /* 0x000fe400078e0044 */
[----:B------:R-:W2:Y:S04]  /*16510*/  LDL R68, [R1+0x94] ;  /* 0x0000940001447983 */ /* 0x000ea80000100800 */
[----:B------:R-:W-:Y:S04]  /*16520*/  @!P0 ST.E.64 desc[UR42][R10.64], R70 ;  /* 0x000000460a008985 */ /* 0x000fe8000c101b2a */
[----:B------:R0:W-:Y:S02]  /*16530*/  @!P2 ST.E.64 desc[UR42][R8.64], R74 ;  /* 0x0000004a0800a985 */ /* 0x0001e4000c101b2a */
[----:B0-----:R-:W-:-:S04]  /*16540*/  @!P1 LEA R8, P5, R73, R3, 0x2 ;  /* 0x0000000349089211 */ /* 0x001fc800078a10ff */
[----:B---3--:R-:W-:Y:S02]  /*16550*/  @!P1 LEA.HI.X R9, R73, R4, R77, 0x2, P5 ;  /* 0x0000000449099211 */ /* 0x008fe400028f144d */
[----:B------:R-:W3:Y:S01]  /*16560*/  LDL R77, [R1+0x120] ;  /* 0x00012000014d7983 */ /* 0x000ee20000100800 */
[----:B------:R-:W-:-:S03]  /*16570*/  IMAD.MOV.U32 R73, RZ, RZ, R69 ;  /* 0x000000ffff497224 */ /* 0x000fc600078e0045 */
[----:B------:R-:W5:Y:S01]  /*16580*/  LDL R69, [R1+0x118] ;  /* 0x0001180001457983 */ /* 0x000f620000100800 */
[----:B------:R-:W-:Y:S02]  /*16590*/  ISETP.GE.AND P3, PT, R80, UR4, PT ;  /* 0x0000000450007c0c */ /* 0x000fe4000bf66270 */
[----:B------:R-:W-:Y:S02]  /*165a0*/  ISETP.GE.AND P0, PT, R76, UR4, PT ;  /* 0x000000044c007c0c */ /* 0x000fe4000bf06270 */
[----:B------:R-:W-:-:S09]  /*165b0*/  ISETP.GE.AND P2, PT, R72, UR4, PT ;  /* 0x0000000448007c0c */ /* 0x000fd2000bf46270 */
[----:B------:R-:W-:-:S04]  /*165c0*/  @!P3 LEA R10, P4, R80, R3, 0x2 ;  /* 0x00000003500ab211 */ /* 0x000fc800078810ff */
[----:B----4-:R-:W-:-:S05]  /*165d0*/  @!P3 LEA.HI.X R11, R80, R4, R81, 0x2, P4 ;  /* 0x00000004500bb211 */ /* 0x010fca00020f1451 */
[----:B------:R0:W-:Y:S01]  /*165e0*/  @!P3 ST.E.64 desc[UR42][R10.64], R78 ;  /* 0x0000004e0a00b985 */ /* 0x0001e2000c101b2a */
[----:B--2---:R-:W-:-:S03]  /*165f0*/  ISETP.GE.AND P3, PT, R68, UR4, PT ;  /* 0x0000000444007c0c */ /* 0x004fc6000bf66270 */
[----:B------:R1:W-:Y:S01]  /*16600*/  @!P1 ST.E.64 desc[UR42][R8.64], R82 ;  /* 0x0000005208009985 */ /* 0x0003e2000c101b2a */
[----:B------:R-:W-:Y:S02]  /*16610*/  ISETP.GE.AND P1, PT, R64, UR4, PT ;  /* 0x0000000440007c0c */ /* 0x000fe4000bf26270 */
[-C--:B0-----:R-:W-:Y:S02]  /*16620*/  @!P0 LEA R10, P4, R76, R3.reuse, 0x2 ;  /* 0x000000034c0a8211 */ /* 0x081fe400078810ff */
[----:B-1----:R-:W-:-:S04]  /*16630*/  @!P2 LEA R8, P5, R72, R3, 0x2 ;  /* 0x000000034808a211 */ /* 0x002fc800078a10ff */
[-C--:B------:R-:W-:Y:S02]  /*16640*/  @!P2 LEA.HI.X R9, R72, R4.reuse, R73, 0x2, P5 ;  /* 0x000000044809a211 */ /* 0x080fe400028f1449 */
[----:B---3--:R-:W-:-:S05]  /*16650*/  @!P0 LEA.HI.X R11, R76, R4, R77, 0x2, P4 ;  /* 0x000000044c0b8211 */ /* 0x008fca00020f144d */
[----:B------:R0:W-:Y:S01]  /*16660*/  @!P0 ST.E.64 desc[UR42][R10.64], R86 ;  /* 0x000000560a008985 */ /* 0x0001e2000c101b2a */
[----:B------:R-:W-:-:S03]  /*16670*/  ISETP.GE.AND P0, PT, R60, UR4, PT ;  /* 0x000000043c007c0c */ /* 0x000fc6000bf06270 */
[----:B------:R1:W-:Y:S01]  /*16680*/  @!P2 ST.E.64 desc[UR42][R8.64], R90 ;  /* 0x0000005a0800a985 */ /* 0x0003e2000c101b2a */
[----:B------:R-:W-:Y:S02]  /*16690*/  ISETP.GE.AND P2, PT, R56, UR4, PT ;  /* 0x0000000438007c0c */ /* 0x000fe4000bf46270 */
[-C--:B0-----:R-:W-:Y:S02]  /*166a0*/  @!P3 LEA R10, P4, R68, R3.reuse, 0x2 ;  /* 0x00000003440ab211 */ /* 0x081fe400078810ff */
[----:B-1----:R-:W-:Y:S02]  /*166b0*/  @!P1 LEA R8, P5, R64, R3, 0x2 ;  /* 0x0000000340089211 */ /* 0x002fe400078a10ff */
[-C--:B-----5:R-:W-:Y:S02]  /*166c0*/  @!P3 LEA.HI.X R11, R68, R4.reuse, R69, 0x2, P4 ;  /* 0x00000004440bb211 */ /* 0x0a0fe400020f1445 */
[----:B------:R-:W-:Y:S02]  /*166d0*/  @!P1 LEA.HI.X R9, R64, R4, R65, 0x2, P5 ;  /* 0x0000000440099211 */ /* 0x000fe400028f1441 */
[----:B------:R-:W-:Y:S01]  /*166e0*/  ISETP.GE.AND P4, PT, R52, UR4, PT ;  /* 0x0000000434007c0c */ /* 0x000fe2000bf86270 */
[----:B------:R0:W-:Y:S01]  /*166f0*/  @!P3 ST.E.64 desc[UR42][R10.64], R94 ;  /* 0x0000005e0a00b985 */ /* 0x0001e2000c101b2a */
[----:B------:R-:W-:-:S03]  /*16700*/  ISETP.GE.AND P3, PT, R48, UR4, PT ;  /* 0x0000000430007c0c */ /* 0x000fc6000bf66270 */
[----:B------:R1:W-:Y:S01]  /*16710*/  @!P1 ST.E.64 desc[UR42][R8.64], R98 ;  /* 0x0000006208009985 */ /* 0x0003e2000c101b2a */
[-C--:B0-----:R-:W-:Y:S02]  /*16720*/  @!P0 LEA R10, P5, R60, R3.reuse, 0x2 ;  /* 0x000000033c0a8211 */ /* 0x081fe400078a10ff */
[----:B-1----:R-:W-:Y:S02]  /*16730*/  @!P2 LEA R8, P1, R56, R3, 0x2 ;  /* 0x000000033808a211 */ /* 0x002fe400078210ff */
[-C--:B------:R-:W-:Y:S02]  /*16740*/  @!P0 LEA.HI.X R11, R60, R4.reuse, R61, 0x2, P5 ;  /* 0x000000043c0b8211 */ /* 0x080fe400028f143d */
[----:B------:R-:W-:Y:S02]  /*16750*/  @!P2 LEA.HI.X R9, R56, R4, R57, 0x2, P1 ;  /* 0x000000043809a211 */ /* 0x000fe400008f1439 */
[----:B------:R-:W-:Y:S01]  /*16760*/  ISETP.GE.AND P1, PT, R12, UR4, PT ;  /* 0x000000040c007c0c */ /* 0x000fe2000bf26270 */
[----:B------:R0:W-:Y:S04]  /*16770*/  @!P0 ST.E.64 desc[UR42][R10.64], R102 ;  /* 0x000000660a008985 */ /* 0x0001e8000c101b2a */
[----:B------:R1:W-:Y:S01]  /*16780*/  @!P2 ST.E.64 desc[UR42][R8.64], R106 ;  /* 0x0000006a0800a985 */ /* 0x0003e2000c101b2a */
[----:B------:R-:W-:-:S02]  /*16790*/  ISETP.GE.AND P2, PT, R44, UR4, PT ;  /* 0x000000042c007c0c */ /* 0x000fc4000bf46270 */
[-C--:B0-----:R-:W-:Y:S02]  /*167a0*/  @!P4 LEA R10, P0, R52, R3.reuse, 0x2 ;  /* 0x00000003340ac211 */ /* 0x081fe400078010ff */
[----:B-1----:R-:W-:Y:S02]  /*167b0*/  @!P3 LEA R8, P5, R48, R3, 0x2 ;  /* 0x000000033008b211 */ /* 0x002fe400078a10ff */
[-C--:B------:R-:W-:Y:S02]  /*167c0*/  @!P4 LEA.HI.X R11, R52, R4.reuse, R53, 0x2, P0 ;  /* 0x00000004340bc211 */ /* 0x080fe400000f1435 */
[----:B------:R-:W-:Y:S02]  /*167d0*/  ISETP.GE.AND P0, PT, R40, UR4, PT ;  /* 0x0000000428007c0c */ /* 0x000fe4000bf06270 */
[----:B------:R-:W-:Y:S01]  /*167e0*/  @!P3 LEA.HI.X R9, R48, R4, R49, 0x2, P5 ;  /* 0x000000043009b211 */ /* 0x000fe200028f1431 */
[----:B------:R0:W-:Y:S04]  /*167f0*/  @!P4 ST.E.64 desc[UR42][R10.64], R110 ;  /* 0x0000006e0a00c985 */ /* 0x0001e8000c101b2a */
[----:B------:R1:W-:Y:S01]  /*16800*/  @!P3 ST.E.64 desc[UR42][R8.64], R114 ;  /* 0x000000720800b985 */ /* 0x0003e2000c101b2a */
[----:B------:R-:W-:-:S02]  /*16810*/  ISETP.GE.AND P3, PT, R36, UR4, PT ;  /* 0x0000000424007c0c */ /* 0x000fc4000bf66270 */
[-C--:B0-----:R-:W-:Y:S02]  /*16820*/  @!P1 LEA R10, P4, R12, R3.reuse, 0x2 ;  /* 0x000000030c0a9211 */ /* 0x081fe400078810ff */
[-C--:B-1----:R-:W-:Y:S02]  /*16830*/  @!P2 LEA R8, P5, R44, R3.reuse, 0x2 ;  /* 0x000000032c08a211 */ /* 0x082fe400078a10ff */
[-C--:B------:R-:W-:Y:S02]  /*16840*/  @!P1 LEA.HI.X R11, R12, R4.reuse, R13, 0x2, P4 ;  /* 0x000000040c0b9211 */ /* 0x080fe400020f140d */
[----:B------:R-:W-:Y:S02]  /*16850*/  @!P0 LEA R12, P4, R40, R3, 0x2 ;  /* 0x00000003280c8211 */ /* 0x000fe400078810ff */
[----:B------:R-:W-:Y:S01]  /*16860*/  @!P2 LEA.HI.X R9, R44, R4, R45, 0x2, P5 ;  /* 0x000000042c09a211 */ /* 0x000fe200028f142d */
[----:B------:R-:W-:Y:S01]  /*16870*/  @!P1 ST.E.64 desc[UR42][R10.64], R118 ;  /* 0x000000760a009985 */ /* 0x000fe2000c101b2a */
[----:B------:R-:W-:-:S02]  /*16880*/  ISETP.GE.AND P1, PT, R32, UR4, PT ;  /* 0x0000000420007c0c */ /* 0x000fc4000bf26270 */
        /* <DEDUP_REMOVED lines=28> */
.L_x_14507:
[----:B------:R-:W3:Y:S01]  /*16a50*/  LDL.LU R10, [R1+0x4c] ;  /* 0x00004c00010a7983 */ /* 0x000ee20000300800 */
[----:B------:R-:W-:Y:S01]  /*16a60*/  ULDC.64 UR6, c[0x0][0xc08] ;  /* 0x0003020000067ab9 */ /* 0x000fe20000000a00 */
[----:B------:R-:W-:Y:S02]  /*16a70*/  ULDC.64 UR4, c[0x0][0xc00] ;  /* 0x0003000000047ab9 */ /* 0x000fe40000000a00 */
[----:B------:R-:W4:Y:S04]  /*16a80*/  LDL.LU R0, [R1+0x50] ;  /* 0x0000500001007983 */ /* 0x000f280000300800 */
[----:B--2---:R-:W2:Y:S01]  /*16a90*/  LDL R4, [R1+0x44] ;  /* 0x0000440001047983 */ /* 0x004ea20000100800 */
[----:B------:R-:W-:Y:S01]  /*16aa0*/  ISETP.NE.U32.AND P1, PT, RZ, UR6, PT ;  /* 0x00000006ff007c0c */ /* 0x000fe2000bf25070 */
[----:B------:R-:W-:Y:S01]  /*16ab0*/  IMAD.MOV.U32 R3, RZ, RZ, RZ ;  /* 0x000000ffff037224 */ /* 0x000fe200078e00ff */
[----:B------:R-:W-:-:S02]  /*16ac0*/  ISETP.NE.U32.AND P0, PT, RZ, UR4, PT ;  /* 0x00000004ff007c0c */ /* 0x000fc4000bf05070 */
[----:B------:R-:W-:Y:S02]  /*16ad0*/  ISETP.NE.AND.EX P1, PT, RZ, UR7, PT, P1 ;  /* 0x00000007ff007c0c */ /* 0x000fe4000bf25310 */
[----:B------:R-:W-:Y:S01]  /*16ae0*/  ISETP.NE.AND.EX P0, PT, RZ, UR5, PT, P0 ;  /* 0x00000005ff007c0c */ /* 0x000fe2000bf05300 */
[----:B------:R-:W1:Y:S01]  /*16af0*/  S2R R35, SR_TID.X ;  /* 0x0000000000237919 */ /* 0x000e620000002100 */
        /* <DEDUP_REMOVED lines=19> */
.L_x_14525:
        /* <DEDUP_REMOVED lines=9> */
[----:B-1----:R-:W-:Y:S01]  /*16cc0*/  IMAD R0, R26, R37, RZ ;  /* 0x000000251a007224 */ /* 0x002fe200078e02ff */
[----:B--2---:R-:W-:-:S04]  /*16cd0*/  IADD3 R35, R8, -0x80, R35 ;  /* 0xffffff8008237810 */ /* 0x004fc80007ffe023 */
[----:B------:R-:W-:-:S13]  /*16ce0*/  ISETP.GE.AND P0, PT, R35, R0, PT ;  /* 0x000000002300720c */ /* 0x000fda0003f06270 */
[----:B------:R-:W-:Y:S05]  /*16cf0*/  @P0 BRA `(.L_x_14527) ;  /* 0x0000000000b00947 */ /* 0x000fea0003800000 */
[----:B------:R-:W2:Y:S01]  /*16d00*/  LDL.LU R32, [R1+0x58] ;  /* 0x0000580001207983 */ /* 0x000ea20000300800 */
[----:B------:R-:W-:Y:S01]  /*16d10*/  ISETP.GT.AND P0, PT, R4, 0x1, PT ;  /* 0x000000010400780c */ /* 0x000fe20003f04270 */
[----:B------:R-:W-:Y:S01]  /*16d20*/  IMAD.MOV.U32 R4, RZ, RZ, 0x9b8 ;  /* 0x000009b8ff047424 */ /* 0x000fe200078e00ff */
[----:B------:R-:W-:Y:S01]  /*16d30*/  ISETP.NE.AND P1, PT, R37, 0x1, PT ;  /* 0x000000012500780c */ /* 0x000fe20003f25270 */
[----:B------:R-:W1:Y:S01]  /*16d40*/  LDC.64 R14, c[0x0][0xba8] ;  /* 0x0002ea00ff0e7b82 */ /* 0x000e620000000a00 */
[----:B------:R-:W-:Y:S02]  /*16d50*/  IMAD.MOV.U32 R27, RZ, RZ, R35 ;  /* 0x000000ffff1b7224 */ /* 0x000fe400078e0023 */
        /* <DEDUP_REMOVED lines=16> */
[----:B------:R-:W-:Y:S02]  /*16e60*/  IADD3 R29, R21, R29, RZ ;  /* 0x0000001d151d7210 */ /* 0x000fe40007ffe0ff */
[----:B------:R-:W-:Y:S01]  /*16e70*/  IADD3 R20, P1, P3, R24, R20, R3 ;  /* 0x0000001418147210 */ /* 0x000fe20007b3e003 */
        /* <DEDUP_REMOVED lines=20> */
.L_x_14527:
[----:B------:R-:W-:Y:S05]  /*16fc0*/  BSYNC B1 ;  /* 0x0000000000017941 */ /* 0x000fea0003800000 */
.L_x_14526:
[----:B------:R-:W-:Y:S05]  /*16fd0*/  @P2 BRA `(.L_x_14520) ;  /* 0x0000000800f82947 */ /* 0x000fea0003800000 */
[----:B------:R-:W2:Y:S01]  /*16fe0*/  LDL R24, [R1+0x4] ;  /* 0x0000040001187983 */ /* 0x000ea20000100800 */
[----:B------:R-:W3:Y:S01]  /*16ff0*/  LDC R21, c[0x0][0xbe8] ;  /* 0x0002fa00ff157b82 */ /* 0x000ee20000000800 */
[----:B------:R-:W-:Y:S01]  /*17000*/  ULDC.64 UR4, c[0x0][0xaa0] ;  /* 0x0002a80000047ab9 */ /* 0x000fe20000000a00 */
[----:B------:R-:W4:Y:S01]  /*17010*/  S2R R0, SR_TID.X ;  /* 0x0000000000007919 */ /* 0x000f220000002100 */
[----:B---3--:R-:W-:Y:S01]  /*17020*/  ISETP.NE.AND P0, PT, R21, 0x1, PT ;  /* 0x000000011500780c */ /* 0x008fe20003f05270 */
[----:B----4-:R-:W-:Y:S02]  /*17030*/  VIADD R4, R0, 0xffffff80 ;  /* 0xffffff8000047836 */ /* 0x010fe40000000000 */
[----:B------:R-:W-:-:S10]  /*17040*/  IMAD R0, R28, UR4, RZ ;  /* 0x000000041c007c24 */ /* 0x000fd4000f8e02ff */
[----:B------:R-:W3:Y:S01]  /*17050*/  @P0 LDC R13, c[0x0][0xbec] ;  /* 0x0002fb00ff0d0b82 */ /* 0x000ee20000000800 */
[----:B-1----:R-:W-:Y:S01]  /*17060*/  SHF.R.S32.HI R9, RZ, 0x1f, R4 ;  /* 0x0000001fff097819 */ /* 0x002fe20000011404 */
[----:B------:R-:W-:-:S03]  /*17070*/  IMAD R11, R3, UR5, R0 ;  /* 0x00000005030b7c24 */ /* 0x000fc6000f8e0200 */
[----:B------:R-:W-:Y:S01]  /*17080*/  LEA.HI R0, R9, R4, RZ, 0x3 ;  /* 0x0000000409007211 */ /* 0x000fe200078f18ff */
[----:B------:R-:W-:Y:S02]  /*17090*/  IMAD.WIDE.U32 R8, R3, UR4, RZ ;  /* 0x0000000403087c25 */ /* 0x000fe4000f8e00ff */
[----:B------:R-:W1:Y:S01]  /*170a0*/  @P0 LDC R15, c[0x0][0xbf0] ;  /* 0x0002fc00ff0f0b82 */ /* 0x000e620000000800 */
[----:B------:R-:W-:Y:S01]  /*170b0*/  ULDC.64 UR4, c[0x0][0xae8] ;  /* 0x0002ba0000047ab9 */ /* 0x000fe20000000a00 */
[----:B------:R-:W-:Y:S01]  /*170c0*/  LOP3.LUT R3, R0, 0xfffffff8, RZ, 0xc0, !PT ;  /* 0xfffffff800037812 */ /* 0x000fe200078ec0ff */
[----:B------:R-:W-:Y:S01]  /*170d0*/  IMAD.IADD R9, R9, 0x1, R11 ;  /* 0x0000000109097824 */ /* 0x000fe200078e020b */
[----:B------:R-:W-:-:S03]  /*170e0*/  SHF.R.S32.HI R20, RZ, 0x3, R0 ;  /* 0x00000003ff147819 */ /* 0x000fc60000011400 */
[----:B------:R-:W-:Y:S02]  /*170f0*/  IMAD.IADD R3, R4, 0x1, -R3 ;  /* 0x0000000104037824 */ /* 0x000fe400078e0a03 */
[----:B------:R-:W-:-:S04]  /*17100*/  IMAD.WIDE.U32 R8, R203, UR4, R8 ;  /* 0x00000004cb087c25 */ /* 0x000fc8000f8e0008 */
[----:B------:R-:W-:Y:S02]  /*17110*/  IMAD R0, R3, 0x20, R20 ;  /* 0x0000002003007824 */ /* 0x000fe400078e0214 */
[----:B------:R-:W-:Y:S01]  /*17120*/  IMAD R9, R203, UR5, R9 ;  /* 0x00000005cb097c24 */ /* 0x000fe2000f8e0209 */
[----:B------:R-:W-:Y:S02]  /*17130*/  ULDC.64 UR4, c[0x0][0xaf0] ;  /* 0x0002bc0000047ab9 */ /* 0x000fe40000000a00 */
[----:B------:R-:W-:Y:S02]  /*17140*/  IMAD R4, R30, UR4, RZ ;  /* 0x000000041e047c24 */ /* 0x000fe4000f8e02ff */
[----:B------:R-:W-:-:S04]  /*17150*/  IMAD.WIDE.U32 R8, R33, UR4, R8 ;  /* 0x0000000421087c25 */ /* 0x000fc8000f8e0008 */
[----:B------:R-:W-:Y:S01]  /*17160*/  IMAD R11, R33, UR5, R4 ;  /* 0x00000005210b7c24 */ /* 0x000fe2000f8e0204 */
[----:B------:R-:W-:-:S03]  /*17170*/  ULDC.64 UR4, c[0x0][0xae0] ;  /* 0x0002b80000047ab9 */ /* 0x000fc60000000a00 */
[----:B------:R-:W-:Y:S02]  /*17180*/  IMAD.IADD R9, R9, 0x1, R11 ;  /* 0x0000000109097824 */ /* 0x000fe400078e020b */
[----:B--2---:R-:W-:-:S04]  /*17190*/  IMAD.IADD R10, R24, 0x1, R0 ;  /* 0x00000001180a7824 */ /* 0x004fc800078e0200 */
[----:B---3--:R-:W-:-:S04]  /*171a0*/  @P0 IMAD.HI.U32 R0, R10, R13, RZ ;  /* 0x0000000d0a000227 */ /* 0x008fc800078e00ff */
[----:B------:R-:W-:Y:S01]  /*171b0*/  IMAD.MOV.U32 R3, RZ, RZ, R10 ;  /* 0x000000ffff037224 */ /* 0x000fe200078e000a */
[----:B-1----:R-:W-:-:S04]  /*171c0*/  @P0 SHF.R.U32.HI R3, RZ, R15, R0 ;  /* 0x0000000fff030219 */ /* 0x002fc80000011600 */
        /* <DEDUP_REMOVED lines=20> */
.L_x_14742:
[----:B------:R-:W-:Y:S01]  /*17310*/  IMAD R21, R26, R21, RZ ;  /* 0x000000151a157224 */ /* 0x000fe200078e02ff */
[----:B------:R-:W-:Y:S01]  /*17320*/  BSSY B1, `(.L_x_14529) ;  /* 0x000001f000017945 */ /* 0x000fe20003800000 */
[----:B------:R-:W-:-:S05]  /*17330*/  IMAD.IADD R20, R20, 0x1, R24 ;  /* 0x0000000114147824 */ /* 0x000fca00078e0218 */
        /* <DEDUP_REMOVED lines=10> */
[----:B------:R-:W-:Y:S01]  /*173e0*/  VIADD R28, R208, 0x80 ;  /* 0x00000080d01c7836 */ /* 0x000fe20000000000 */
[----:B------:R-:W-:Y:S01]  /*173f0*/  ISETP.GE.AND P0, PT, R24, UR4, PT ;  /* 0x0000000418007c0c */ /* 0x000fe2000bf06270 */
[----:B------:R-:W-:Y:S01]  /*17400*/  VIADD R25, R208, 0xc0 ;  /* 0x000000c0d0197836 */ /* 0x000fe20000000000 */
[----:B------:R-:W-:-:S02]  /*17410*/  SHF.R.S32.HI R14, RZ, 0x1f, R208 ;  /* 0x0000001fff0e7819 */ /* 0x000fc400000114d0 */
[----:B------:R-:W-:Y:S02]  /*17420*/  SHF.R.S32.HI R29, RZ, 0x1f, R29 ;  /* 0x0000001fff1d7819 */ /* 0x000fe4000001141d */
[----:B------:R-:W-:Y:S02]  /*17430*/  SHF.R.S32.HI R28, RZ, 0x1f, R28 ;  /* 0x0000001fff1c7819 */ /* 0x000fe4000001141c */
[-C--:B---3--:R-:W-:Y:S02]  /*17440*/  @!P3 LEA R10, P5, R208, R9.reuse, 0x1 ;  /* 0x00000009d00ab211 */ /* 0x088fe400078a08ff */
        /* <DEDUP_REMOVED lines=12> */
.L_x_14530:
[----:B------:R-:W-:Y:S05]  /*17510*/  BSYNC B1 ;  /* 0x0000000000017941 */ /* 0x000fea0003800000 */
.L_x_14529:
[----:B------:R-:W-:-:S03]  /*17520*/  UMOV UR4, 0xffffffff ;  /* 0xffffffff00047882 */ /* 0x000fc60000000000 */
[----:B------:R-:W-:Y:S05]  /*17530*/  BRA.DIV UR4, `(.L_x_14531) ;  /* 0x0000009a04f87947 */ /* 0x000fea000b800000 */
[----:B--2---:R2:W0:Y:S04]  /*17540*/  SHFL.IDX PT, R3, R4, 0x1, 0x181f ;  /* 0x00381f0004037f89 */ /* 0x00442800000e0000 */
[----:B---34-:R2:W3:Y:S02]  /*17550*/  SHFL.IDX PT, R9, R0, 0x1, 0x181f ;  /* 0x00381f0000097f89 */ /* 0x0184e400000e0000 */
.L_x_14746:
        /* <DEDUP_REMOVED lines=20> */
[----:B0-----:R-:W-:Y:S02]  /*176a0*/  @!P3 LEA.HI.X R11, R208, R3, R14, 0x1, P5 ;  /* 0x00000003d00bb211 */ /* 0x001fe400028f0c0e */
[----:B------:R-:W-:-:S02]  /*176b0*/  @!P1 LEA R14, P5, R26, R9, 0x1 ;  /* 0x000000091a0e9211 */ /* 0x000fc400078a08ff */
[----:B------:R-:W-:Y:S01]  /*176c0*/  @!P2 LEA.HI.X R13, R28, R3, R29, 0x1, P4 ;  /* 0x000000031c0da211 */ /* 0x000fe200020f0c1d */
[----:B------:R4:W-:Y:S01]  /*176d0*/  @!P3 ST.E.128 desc[UR42][R10.64], RZ ;  /* 0x000000ff0a00b985 */ /* 0x0009e2000c101d2a */
[----:B------:R-:W-:Y:S02]  /*176e0*/  SHF.R.S32.HI R25, RZ, 0x1f, R25 ;  /* 0x0000001fff197819 */ /* 0x000fe40000011419 */
[----:B------:R-:W-:Y:S01]  /*176f0*/  @!P0 LEA R8, P4, R24, R9, 0x1 ;  /* 0x0000000918088211 */ /* 0x000fe200078808ff */
[----:B------:R4:W-:Y:S01]  /*17700*/  @!P2 ST.E.128 desc[UR42][R12.64], RZ ;  /* 0x000000ff0c00a985 */ /* 0x0009e2000c101d2a */
[-C--:B------:R-:W-:Y:S02]  /*17710*/  @!P1 LEA.HI.X R15, R26, R3.reuse, R27, 0x1, P5 ;  /* 0x000000031a0f9211 */ /* 0x080fe400028f0c1b */
[----:B------:R-:W-:-:S03]  /*17720*/  @!P0 LEA.HI.X R9, R24, R3, R25, 0x1, P4 ;  /* 0x0000000318098211 */ /* 0x000fc600020f0c19 */
[----:B------:R4:W-:Y:S04]  /*17730*/  @!P1 ST.E.128 desc[UR42][R14.64], RZ ;  /* 0x000000ff0e009985 */ /* 0x0009e8000c101d2a */
[----:B------:R4:W-:Y:S02]  /*17740*/  @!P0 ST.E.128 desc[UR42][R8.64], RZ ;  /* 0x000000ff08008985 */ /* 0x0009e4000c101d2a */
.L_x_14533:
[----:B------:R-:W-:Y:S05]  /*17750*/  BSYNC B1 ;  /* 0x0000000000017941 */ /* 0x000fea0003800000 */
.L_x_14532:
[----:B------:R-:W-:-:S03]  /*17760*/  UMOV UR4, 0xffffffff ;  /* 0xffffffff00047882 */ /* 0x000fc60000000000 */
[----:B------:R-:W-:Y:S05]  /*17770*/  BRA.DIV UR4, `(.L_x_14534) ;  /* 0x0000009a04b47947 */ /* 0x000fea000b800000 */
[----:B0-----:R0:W0:Y:S04]  /*17780*/  SHFL.IDX PT, R3, R4, 0x2, 0x181f ;  /* 0x00581f0004037f89 */ /* 0x00102800000e0000 */
[----:B---34-:R3:W4:Y:S02]  /*17790*/  SHFL.IDX PT, R9, R0, 0x2, 0x181f ;  /* 0x00581f0000097f89 */ /* 0x01872400000e0000 */
.L_x_14750:
[----:B------:R-:W-:Y:S01]  /*177a0*/  VIADD R8, R20, 0x40 ;  /* 0x0000004014087836 */ /* 0x000fe20000000000 */
[----:B------:R-:W-:Y:S04]  /*177b0*/  BSSY B1, `(.L_x_14535) ;  /* 0x000001e000017945 */ /* 0x000fe80003800000 */
[----:B------:R-:W-:-:S13]  /*177c0*/  ISETP.GE.AND P0, PT, R8, R21, PT ;  /* 0x000000150800720c */ /* 0x000fda0003f06270 */
[----:B------:R-:W-:Y:S05]  /*177d0*/  @P0 BRA `(.L_x_14536) ;  /* 0x00000000006c0947 */ /* 0x000fea0003800000 */
[C---:B------:R-:W-:Y:S01]  /*177e0*/  IADD3 R28, R208.reuse, 0x40, RZ ;  /* 0x00000040d01c7810 */ /* 0x040fe20007ffe0ff */
        /* <DEDUP_REMOVED lines=26> */
.L_x_14536:
[----:B------:R-:W-:Y:S05]  /*17990*/  BSYNC B1 ;  /* 0x0000000000017941 */ /* 0x000fea0003800000 */
.L_x_14535:
[----:B------:R-:W-:-:S03]  /*179a0*/  UMOV UR4, 0xffffffff ;  /* 0xffffffff00047882 */ /* 0x000fc60000000000 */
[----:B------:R-:W-:Y:S05]  /*179b0*/  BRA.DIV UR4, `(.L_x_14537) ;  /* 0x0000009a04707947 */ /* 0x000fea000b800000 */
[----:B0-----:R0:W0:Y:S04]  /*179c0*/  SHFL.IDX PT, R3, R4, 0x3, 0x181f ;  /* 0x00781f0004037f89 */ /* 0x00102800000e0000 */
[----:B----4-:R4:W0:Y:S02]  /*179d0*/  SHFL.IDX PT, R9, R0, 0x3, 0x181f ;  /* 0x00781f0000097f89 */ /* 0x01082400000e0000 */
.L_x_14754:
[----:B-1234-:R-:W-:-:S05]  /*179e0*/  VIADD R0, R20, 0x60 ;  /* 0x0000006014007836 */ /* 0x01efca0000000000 */
[----:B------:R-:W-:-:S13]  /*179f0*/  ISETP.GE.AND P0, PT, R0, R21, PT ;  /* 0x000000150000720c */ /* 0x000fda0003f06270 */
[----:B------:R-:W-:Y:S05]  /*17a00*/  @P0 BRA `(.L_x_14520) ;  /* 0x00000000006c0947 */ /* 0x000fea0003800000 */
        /* <DEDUP_REMOVED lines=14> */
[-C--:B------:R-:W-:Y:S02]  /*17af0*/  @!P3 LEA R10, P5, R208, R9.reuse, 0x1 ;  /* 0x00000009d00ab211 */ /* 0x080fe400078a08ff */
        /* <DEDUP_REMOVED lines=12> */
.L_x_14520:
[----:B------:R-:W-:Y:S05]  /*17bc0*/  BSYNC B0 ;  /* 0x0000000000007941 */ /* 0x000fea0003800000 */
.L_x_14506:
[----:B------:R-:W-:Y:S02]  /*17bd0*/  ULDC UR4, c[0x0][0xc3c] ;  /* 0x00030f0000047ab9 */ /* 0x000fe40000000800 */
[----:B------:R-:W-:-:S13]  /*17be0*/  ISETP.GE.AND P0, PT, R7, UR4, PT ;  /* 0x0000000407007c0c */ /* 0x000fda000bf06270 */
[----:B------:R-:W-:Y:S05]  /*17bf0*/  @!P0 BRA `(.L_x_14538) ;  /* 0xfffffe9c00488947 */ /* 0x000fea000383ffff */
[----:B------:R-:W-:Y:S05]  /*17c00*/  BRA `(.L_x_14366) ;  /* 0x0000007800487947 */ /* 0x000fea0003800000 */
.L_x_14364:
        /* <DEDUP_REMOVED lines=16> */
.L_x_14539:
        /* <DEDUP_REMOVED lines=43> */
.L_x_14543:
        /* <DEDUP_REMOVED lines=34> */
[----:B------:R-:W-:-:S04]  /*181e0*/  IADD3 R8, R3, R8, RZ ;  /* 0x0000000803087210 */ /* 0x000fc80007ffe0ff */
[----:B------:R-:W-:-:S13]  /*181f0*/  ISETP.GT.AND P6, PT, R8, UR6, PT ;  /* 0x0000000608007c0c */ /* 0x000fda000bfc4270 */
[----:B------:R-:W-:Y:S05]  /*18200*/  @!P6 BRA `(.L_x_14543) ;  /* 0xfffffffc006ce947 */ /* 0x000fea000383ffff */
.L_x_14541:
        /* <DEDUP_REMOVED lines=13> */
.L_x_14544:
        /* <DEDUP_REMOVED lines=62> */
.L_x_14545:
        /* <DEDUP_REMOVED lines=61> */
.L_x_14546:
[----:B------:R-:W-:-:S05]  /*18a90*/  LOP3.LUT R17, RZ, R2, RZ, 0x33, !PT ;  /* 0x00000002ff117212 */ /* 0x000fca00078e33ff */
[----:B------:R-:W-:Y:S01]  /*18aa0*/  IMAD.IADD R17, R6, 0x1, R17 ;  /* 0x0000000106117824 */ /* 0x000fe200078e0211 */
[----:B------:R-:W-:Y:S06]  /*18ab0*/  BRA `(.L_x_14547) ;  /* 0x00000000000c7947 */ /* 0x000fec0003800000 */
.L_x_14542:
[----:B------:R-:W-:Y:S02]  /*18ac0*/  IMAD.MOV.U32 R17, RZ, RZ, RZ ;  /* 0x000000ffff117224 */ /* 0x000fe400078e00ff */
[----:B------:R-:W-:Y:S02]  /*18ad0*/  IMAD.U32 R16, RZ, RZ, UR6 ;  /* 0x00000006ff107e24 */ /* 0x000fe4000f8e00ff */
[----:B------:R-:W-:-:S07]  /*18ae0*/  IMAD.MOV.U32 R18, RZ, RZ, RZ ;  /* 0x000000ffff127224 */ /* 0x000fce00078e00ff */
.L_x_14547:
[----:B------:R-:W-:-:S13]  /*18af0*/  ISETP.NE.AND P0, PT, R7, RZ, PT ;  /* 0x000000ff0700720c */ /* 0x000fda0003f05270 */
[----:B------:R-:W0:Y:S01]  /*18b00*/  @!P0 S2R R3, SR_CgaCtaId ;  /* 0x0000000000038919 */ /* 0x000e220000008800 */
[----:B------:R-:W-:-:S04]  /*18b10*/  @!P0 MOV R2, 0x400 ;  /* 0x0000040000028802 */ /* 0x000fc80000000f00 */
[----:B0-----:R-:W-:-:S05]  /*18b20*/  @!P0 LEA R2, R3, R2, 0x18 ;  /* 0x0000000203028211 */ /* 0x001fca00078ec0ff */
[----:B------:R1:W-:Y:S01]  /*18b30*/  @!P0 STS.128 [R2+0x228d0], R16 ;  /* 0x0228d01002008388 */ /* 0x0003e20000000c00 */
[----:B------:R-:W-:Y:S06]  /*18b40*/  BAR.ARV 0x5, 0x180 ;  /* 0x0146000000007b1d */ /* 0x000fec0000002000 */
.L_x_14540:
        /* <DEDUP_REMOVED lines=18> */
[----:B------:R-:W-:-:S02]  /*18c70*/  SHF.R.U32.HI R3, RZ, 0x3, R5 ;  /* 0x00000003ff037819 */ /* 0x000fc40000011605 */
[----:B------:R-:W-:Y:S02]  /*18c80*/  CS2R R24, SRZ ;  /* 0x0000000000187805 */ /* 0x000fe4000001ff00 */
[----:B------:R-:W-:Y:S01]  /*18c90*/  LOP3.LUT R29, R4, 0x200, R29, 0xf8, !PT ;  /* 0x00000200041d7812 */ /* 0x000fe200078ef81d */
[----:B------:R-:W-:Y:S01]  /*18ca0*/  IMAD.MOV.U32 R26, RZ, RZ, 0x1 ;  /* 0x00000001ff1a7424 */ /* 0x000fe200078e00ff */
[----:B------:R-:W-:Y:S01]  /*18cb0*/  LOP3.LUT R3, R3, 0x70, R0, 0xf8, !PT ;  /* 0x0000007003037812 */ /* 0x000fe200078ef800 */
[----:B------:R-:W-:Y:S01]  /*18cc0*/  ULDC.64 UR40, c[0x0][0x198] ;  /* 0x0000660000287ab9 */ /* 0x000fe20000000a00 */
[C---:B------:R-:W-:Y:S01]  /*18cd0*/  LOP3.LUT R0, R2.reuse, 0x40, RZ, 0xfc, !PT ;  /* 0x0000004002007812 */ /* 0x040fe200078efcff */
[----:B------:R-:W-:Y:S01]  /*18ce0*/  ULOP3.LUT UR38, UR36, 0x2, URZ, 0xfc, !UPT ;  /* 0x0000000224267892 */ /* 0x000fe2000f8efc3f */
[C---:B------:R-:W-:Y:S01]  /*18cf0*/  LOP3.LUT R3, R2.reuse, 0x80, RZ, 0xfc, !PT ;  /* 0x0000008002037812 */ /* 0x040fe200078efcff */
[----:B------:R-:W-:Y:S01]  /*18d00*/  ULDC UR37, c[0x0][0xc] ;  /* 0x0000030000257ab9 */ /* 0x000fe20000000800 */
[----:B------:R-:W-:Y:S01]  /*18d10*/  LOP3.LUT R2, R2, 0xc0, RZ, 0xfc, !PT ;  /* 0x000000c002027812 */ /* 0x000fe200078efcff */
[----:B0-----:R-:W-:-:S06]  /*18d20*/  ULEA UR4, UR5, UR4, 0x18 ;  /* 0x0000000405047291 */ /* 0x001fcc000f8ec03f */
[----:B------:R-:W-:-:S05]  /*18d30*/  IMAD.U32 R22, RZ, RZ, UR4 ;  /* 0x00000004ff167e24 */ /* 0x000fca000f8e00ff */
[----:B------:R-:W-:-:S05]  /*18d40*/  LEA R0, R29, R22, 0x1 ;  /* 0x000000161d007211 */ /* 0x000fca00078e08ff */
[----:B------:R1:W-:Y:S02]  /*18d50*/  STL [R1+0x4], R0 ;  /* 0x0000040001007387 */ /* 0x0003e40000100800 */
.L_x_14651:
[----:B------:R-:W0:Y:S02]  /*18d60*/  LDC.64 R2, c[0x0][0xc88] ;  /* 0x00032200ff027b82 */ /* 0x000e240000000a00 */
[----:B0-----:R-:W-:-:S05]  /*18d70*/  IMAD.WIDE R2, R19, 0x4, R2 ;  /* 0x0000000413027825 */ /* 0x001fca00078e0202 */
[----:B-1----:R-:W1:Y:S01]  /*18d80*/  LDG.E R35, desc[UR42][R2.64] ;  /* 0x0000002a02237981 */ /* 0x002e62000c1e1900 */
[----:B------:R-:W-:Y:S05]  /*18d90*/  YIELD ;  /* 0x0000000000007946 */ /* 0x000fea0003800000 */
[----:B------:R-:W-:Y:S01]  /*18da0*/  ULDC.64 UR4, c[0x0][0xa28] ;  /* 0x00028a0000047ab9 */ /* 0x000fe20000000a00 */
[----:B------:R-:W-:Y:S01]  /*18db0*/  IMAD.MOV.U32 R31, RZ, RZ, RZ ;  /* 0x000000ffff1f7224 */ /* 0x000fe200078e00ff */
[----:B------:R-:W-:Y:S01]  /*18dc0*/  ISETP.NE.U32.AND P0, PT, RZ, UR4, PT ;  /* 0x00000004ff007c0c */ /* 0x000fe2000bf05070 */
[----:B---34-:R-:W-:Y:S01]  /*18dd0*/  IMAD.MOV.U32 R6, RZ, RZ, RZ ;  /* 0x000000ffff067224 */ /* 0x018fe200078e00ff */
        /* <DEDUP_REMOVED lines=21> */
[----:B--2---:R-:W2:Y:S01]  /*18f30*/  @P0 LDG.E R6, desc[UR42][R2.64] ;  /* 0x0000002a02060981 */ /* 0x004ea2000c1e1900 */
        /* <DEDUP_REMOVED lines=22> */
[----:B0-----:R-:W2:Y:S04]  /*190a0*/  LDG.E R8, desc[UR42][R2.64] ;  /* 0x0000002a02087981 */ /* 0x001ea8000c1e1900 */
[----:B------:R-:W2:Y:S02]  /*190b0*/  LDG.E R7, desc[UR42][R2.64+0x4] ;  /* 0x0000042a02077981 */ /* 0x000ea4000c1e1900 */
[----:B--2---:R-:W-:-:S05]  /*190c0*/  IMAD.IADD R11, R7, 0x1, -R8 ;  /* 0x00000001070b7824 */ /* 0x004fca00078e0a08 */
[----:B------:R1:W-:Y:S02]  /*190d0*/  STL [R1+0xc], R11 ;  /* 0x00000c0b01007387 */ /* 0x0003e40000100800 */
.L_x_14549:
        /* <DEDUP_REMOVED lines=14> */
.L_x_14550:
        /* <DEDUP_REMOVED lines=9> */
.L_x_14551:
        /* <DEDUP_REMOVED lines=13> */
[----:B------:R-:W-:Y:S02]  /*19320*/  VIADD R2, R2, 0x7f ;  /* 0x0000007f02027836 */ /* 0x000fe40000000000 */
[----:B------:R-:W-:Y:S01]  /*19330*/  VIADD R5, R7, 0x5f ;  /* 0x0000005f07057836 */ /* 0x000fe20000000000 */
[----:B------:R2:W-:Y:S01]  /*19340*/  STL [R1], R7 ;  /* 0x0000000701007387 */ /* 0x0005e20000100800 */
[----:B0-----:R-:W-:-:S04]  /*19350*/  @P0 IMAD.HI.U32 R4, R2, R4, RZ ;  /* 0x0000000402040227 */ /* 0x001fc800078e00ff */
[----:B------:R-:W-:Y:S01]  /*19360*/  IMAD.HI R5, R5, 0x2aaaaaab, RZ ;  /* 0x2aaaaaab05057827 */ /* 0x000fe200078e02ff */
[----:B---3--:R-:W-:Y:S02]  /*19370*/  @P0 SHF.R.U32.HI R2, RZ, R3, R4 ;  /* 0x00000003ff020219 */ /* 0x008fe40000011604 */
[----:B------:R-:W-:Y:S02]  /*19380*/  SHF.R.U32.HI R4, RZ, 0x10, R8 ;  /* 0x00000010ff047819 */ /* 0x000fe40000011608 */
[----:B--2---:R-:W-:Y:S02]  /*19390*/  IADD3 R7, R7, 0x60, -R11 ;  /* 0x0000006007077810 */ /* 0x004fe40007ffe80b */
[----:B------:R-:W-:-:S03]  /*193a0*/  SHF.R.U32.HI R3, RZ, 0x1f, R5 ;  /* 0x0000001fff037819 */ /* 0x000fc60000011605 */
[----:B------:R-:W-:Y:S01]  /*193b0*/  IMAD.IADD R2, R7, 0x1, R2 ;  /* 0x0000000107027824 */ /* 0x000fe200078e0202 */
[----:B------:R-:W-:-:S03]  /*193c0*/  LEA.HI.SX32 R5, R5, R3, 0x1c ;  /* 0x0000000305057211 */ /* 0x000fc600078fe2ff */
[----:B------:R-:W-:-:S05]  /*193d0*/  IMAD.HI R2, R2, 0x2aaaaaab, RZ ;  /* 0x2aaaaaab02027827 */ /* 0x000fca00078e02ff */
[----:B------:R-:W-:-:S04]  /*193e0*/  SHF.R.U32.HI R3, RZ, 0x1f, R2 ;  /* 0x0000001fff037819 */ /* 0x000fc80000011602 */
[----:B------:R-:W-:-:S04]  /*193f0*/  LEA.HI.SX32 R3, R2, R3, 0x1c ;  /* 0x0000000302037211 */ /* 0x000fc800078fe2ff */
[----:B------:R-:W-:-:S04]  /*19400*/  VIMNMX R10, R5, R3, PT ;  /* 0x00000003050a7248 */ /* 0x000fc80003fe0100 */
[----:B------:R-:W-:-:S13]  /*19410*/  ISETP.GE.AND P0, PT, R10, 0x1, PT ;  /* 0x000000010a00780c */ /* 0x000fda0003f06270 */
[----:B------:R-:W-:Y:S05]  /*19420*/  @!P0 BRA `(.L_x_14553) ;  /* 0x0000000000708947 */ /* 0x000fea0003800000 */
[----:B------:R-:W-:Y:S01]  /*19430*/  ISETP.NE.AND P0, PT, R4, RZ, PT ;  /* 0x000000ff0400720c */ /* 0x000fe20003f05270 */
[----:B------:R-:W-:-:S03]  /*19440*/  ULDC UR4, c[0x0][0x9f0] ;  /* 0x00027c0000047ab9 */ /* 0x000fc60000000800 */
[----:B------:R-:W-:-:S04]  /*19450*/  SEL R8, R4, UR4, P0 ;  /* 0x0000000404087c07 */ /* 0x000fc80008000000 */
[----:B------:R-:W-:Y:S02]  /*19460*/  IABS R12, R8 ;  /* 0x00000008000c7213 */ /* 0x000fe40000000000 */
[----:B-1----:R-:W-:Y:S02]  /*19470*/  IADD3 R11, R8, -0x1, R10 ;  /* 0xffffffff080b7810 */ /* 0x002fe40007ffe00a */
        /* <DEDUP_REMOVED lines=23> */
.L_x_14553:
[----:B------:R-:W-:Y:S05]  /*195f0*/  BSYNC B0 ;  /* 0x0000000000007941 */ /* 0x000fea0003800000 */
.L_x_14552:
        /* <DEDUP_REMOVED lines=25> */
.L_x_14757:
[----:B--2---:R-:W-:Y:S02]  /*19790*/  ISETP.NE.AND P0, PT, R14, RZ, PT ;  /* 0x000000ff0e00720c */ /* 0x004fe40003f05270 */
[----:B------:R-:W-:-:S11]  /*197a0*/  PLOP3.LUT P6, PT, PT, PT, PT, 0x8, 0x0 ;  /* 0x000000000000781c */ /* 0x000fd60003fce170 */
[----:B------:R-:W-:Y:S05]  /*197b0*/  @P0 BRA `(.L_x_14557) ;  /* 0x00000000000c0947 */ /* 0x000fea0003800000 */
[----:B------:R-:W-:-:S03]  /*197c0*/  UMOV UR4, 0xffffffff ;  /* 0xffffffff00047882 */ /* 0x000fc60000000000 */
[----:B------:R-:W-:Y:S05]  /*197d0*/  BRA.DIV UR4, `(.L_x_14558) ;  /* 0x0000007e04687947 */ /* 0x000fea000b800000 */
[----:B------:R-:W-:-:S13]  /*197e0*/  ELECT P6, URZ, PT ;  /* 0x00000000003f782f */ /* 0x000fda00038c0000 */
.L_x_14557:
[----:B0-----:R-:W2:Y:S01]  /*197f0*/  LDL R3, [R1+0x24] ;  /* 0x0000240001037983 */ /* 0x001ea20000100800 */
[----:B------:R-:W-:Y:S01]  /*19800*/  BSSY B1, `(.L_x_14559) ;  /* 0x0000008000017945 */ /* 0x000fe20003800000 */
[----:B--2---:R-:W-:-:S04]  /*19810*/  IADD3 R3, R3, 0x1, RZ ;  /* 0x0000000103037810 */ /* 0x004fc80007ffe0ff */
[----:B------:R-:W-:-:S04]  /*19820*/  LEA.HI R9, R3, R3, RZ, 0x1 ;  /* 0x0000000303097211 */ /* 0x000fc800078f08ff */
[----:B------:R-:W-:-:S05]  /*19830*/  LOP3.LUT R9, R9, 0xfffffffe, RZ, 0xc0, !PT ;  /* 0xfffffffe09097812 */ /* 0x000fca00078ec0ff */
[----:B------:R-:W-:-:S05]  /*19840*/  IMAD.IADD R3, R3, 0x1, -R9 ;  /* 0x0000000103037824 */ /* 0x000fca00078e0a09 */
[----:B------:R-:W-:-:S04]  /*19850*/  SHF.L.U32 R3, R3, 0x1f, RZ ;  /* 0x0000001f03037819 */ /* 0x000fc800000006ff */
[----:B------:R-:W0:Y:S02]  /*19860*/  SYNCS.PHASECHK.TRANS64.TRYWAIT P0, [R22+URZ+0x22820], R3 ;  /* 0x02282003160075a7 */ /* 0x000e24000800017f */
[----:B0-----:R-:W-:Y:S05]  /*19870*/  @!P0 BRA `(.L_x_14560) ;  /* 0x0000007c00608947 */ /* 0x001fea0003800000 */
.L_x_14760:
[----:B------:R-:W-:Y:S05]  /*19880*/  BSYNC B1 ;  /* 0x0000000000017941 */ /* 0x000fea0003800000 */
.L_x_14559:
        /* <DEDUP_REMOVED lines=10> */
.L_x_14761:
[----:B------:R-:W-:Y:S05]  /*19930*/  BSYNC B2 ;  /* 0x0000000000027941 */ /* 0x000fea0003800000 */
.L_x_14563:
[----:B------:R-:W-:Y:S04]  /*19940*/  BSSY B2, `(.L_x_14565) ;  /* 0x0000009000027945 */ /* 0x000fe80003800000 */
[----:B------:R-:W-:Y:S05]  /*19950*/  @P1 BRA `(.L_x_14566) ;  /* 0x00000000001c1947 */ /* 0x000fea0003800000 */
[----:B-1----:R-:W1:Y:S01]  /*19960*/  S2R R11, SR_TID.X ;  /* 0x00000000000b7919 */ /* 0x002e620000002100 */
[----:B------:R-:W-:-:S04]  /*19970*/  IMAD.MOV.U32 R10, RZ, RZ, 0x3000 ;  /* 0x00003000ff0a7424 */ /* 0x000fc800078e00ff */
[----:B------:R2:W-:Y:S01]  /*19980*/  SYNCS.ARRIVE.TRANS64 RZ, [R3+URZ+0x22890], R10 ;  /* 0x0228900a03ff79a7 */ /* 0x0005e2000800003f */
[----:B-1----:R-:W-:-:S04]  /*19990*/  LOP3.LUT R11, R11, 0x1f, RZ, 0xc0, !PT ;  /* 0x0000001f0b0b7812 */ /* 0x002fc800078ec0ff */
[----:B------:R-:W-:-:S13]  /*199a0*/  ISETP.NE.AND P0, PT, R11, RZ, PT ;  /* 0x000000ff0b00720c */ /* 0x000fda0003f05270 */
[----:B--2---:R-:W-:Y:S05]  /*199b0*/  @!P0 BRA `(.L_x_14566) ;  /* 0x0000000000048947 */ /* 0x004fea0003800000 */
[----:B------:R-:W-:Y:S01]  /*199c0*/  BPT.TRAP 0x1 ;  /* 0x000000040000795c */ /* 0x000fe20000300000 */
.L_x_14566:
[----:B------:R-:W-:Y:S05]  /*199d0*/  BSYNC B2 ;  /* 0x0000000000027941 */ /* 0x000fea0003800000 */
.L_x_14565:
[----:B------:R-:W-:Y:S01]  /*199e0*/  IMAD.MOV.U32 R14, RZ, RZ, RZ ;  /* 0x000000ffff0e7224 */ /* 0x000fe200078e00ff */
[----:B------:R-:W-:Y:S01]  /*199f0*/  UIADD3 UR4, UP0, UR40, 0x570, URZ ;  /* 0x0000057028047890 */ /* 0x000fe2000ff1e03f */
[----:B------:R-:W-:Y:S01]  /*19a00*/  IMAD R10, R2, 0x60, R0 ;  /* 0x00000060020a7824 */ /* 0x000fe200078e0200 */
[----:B------:R-:W-:Y:S01]  /*19a10*/  PLOP3.LUT P0, PT, PT, PT, PT, 0x80, 0x0 ;  /* 0x000000000000781c */ /* 0x000fe20003f0f070 */
[----:B-1----:R-:W-:Y:S01]  /*19a20*/  IMAD R11, R24, 0x3000, R22 ;  /* 0x00003000180b7824 */ /* 0x002fe200078e0216 */
[----:B------:R-:W-:Y:S01]  /*19a30*/  R2UR UR10, R14 ;  /* 0x000000000e0a72ca */ /* 0x000fe200000e0000 */
[----:B------:R-:W-:Y:S01]  /*19a40*/  VIADD R10, R10, 0xffffffa0 ;  /* 0xffffffa00a0a7836 */ /* 0x000fe20000000000 */
[----:B------:R-:W-:Y:S01]  /*19a50*/  UIADD3.X UR5, URZ, UR41, URZ, UP0, !UPT ;  /* 0x000000293f057290 */ /* 0x000fe200087fe43f */
[----:B------:R-:W-:Y:S01]  /*19a60*/  VIADD R11, R11, 0x1c400 ;  /* 0x0001c4000b0b7836 */ /* 0x000fe20000000000 */
[----:B------:R-:W-:Y:S01]  /*19a70*/  UMOV UR6, 0x0 ;  /* 0x0000000000067882 */ /* 0x000fe20000000000 */
[----:B------:R-:W-:Y:S01]  /*19a80*/  VIADD R12, R3, 0x22890 ;  /* 0x00022890030c7836 */ /* 0x000fe20000000000 */
[----:B------:R-:W-:-:S09]  /*19a90*/  UMOV UR7, 0x12f00000 ;  /* 0x12f0000000077882 */ /* 0x000fd20000000000 */
.L_x_14567:
        /* <DEDUP_REMOVED lines=13> */
.L_x_14762:
[----:B------:R-:W-:Y:S05]  /*19b70*/  BSYNC B2 ;  /* 0x0000000000027941 */ /* 0x000fea0003800000 */
.L_x_14568:
        /* <DEDUP_REMOVED lines=11> */
.L_x_14571:
[----:B------:R-:W-:Y:S05]  /*19c30*/  BSYNC B2 ;  /* 0x0000000000027941 */ /* 0x000fea0003800000 */
.L_x_14570:
        /* <DEDUP_REMOVED lines=9> */
.L_x_14572:
        /* <DEDUP_REMOVED lines=15> */
.L_x_14573:
        /* <DEDUP_REMOVED lines=15> */
.L_x_14574:
        /* <DEDUP_REMOVED lines=15> */
.L_x_14575:
        /* <DEDUP_REMOVED lines=10> */
.L_x_14562:
[----:B------:R-:W-:Y:S05]  /*1a040*/  BSYNC B1 ;  /* 0x0000000000017941 */ /* 0x000fea0003800000 */
.L_x_14561:
        /* <DEDUP_REMOVED lines=9> */
.L_x_14591:
[----:B------:R-:W-:Y:S05]  /*1a0e0*/  YIELD ;  /* 0x0000000000007946 */ /* 0x000fea0003800000 */
[----:B------:R-:W-:Y:S04]  /*1a0f0*/  BSSY B1, `(.L_x_14576) ;  /* 0x000007a000017945 */ /* 0x000fe80003800000 */
[----:B------:R-:W-:Y:S05]  /*1a100*/  @!P6 BRA `(.L_x_14577) ;  /* 0x0000000400e0e947 */ /* 0x000fea0003800000 */
[----:B------:R-:W-:Y:S01]  /*1a110*/  IMAD R9, R24, 0x8, R22 ;  /* 0x0000000818097824 */ /* 0x000fe200078e0216 */
[----:B------:R-:W-:Y:S01]  /*1a120*/  SHF.L.U32 R2, R27, 0x1f, RZ ;  /* 0x0000001f1b027819 */ /* 0x000fe200000006ff */
[----:B0-----:R-:W0:Y:S01]  /*1a130*/  S2R R3, SR_TID.X ;  /* 0x0000000000037919 */ /* 0x001e220000002100 */
[----:B------:R-:W-:Y:S02]  /*1a140*/  BSSY B2, `(.L_x_14578) ;  /* 0x0000005000027945 */ /* 0x000fe40003800000 */
[----:B------:R-:W2:Y:S01]  /*1a150*/  SYNCS.PHASECHK.TRANS64.TRYWAIT P1, [R9+URZ+0x228a0], R2 ;  /* 0x0228a002090075a7 */ /* 0x000ea2000802017f */
[----:B0-----:R-:W-:-:S04]  /*1a160*/  LOP3.LUT R3, R3, 0x7f, RZ, 0xc0, !PT ;  /* 0x0000007f03037812 */ /* 0x001fc800078ec0ff */
[----:B------:R-:W-:Y:S01]  /*1a170*/  ISETP.NE.AND P2, PT, R3, RZ, PT ;  /* 0x000000ff0300720c */ /* 0x000fe20003f45270 */
[----:B--2---:R-:W-:-:S12]  /*1a180*/  @!P1 BRA `(.L_x_14579) ;  /* 0x0000007400589947 */ /* 0x004fd80003800000 */
.L_x_14763:
[----:B------:R-:W-:Y:S05]  /*1a190*/  BSYNC B2 ;  /* 0x0000000000027941 */ /* 0x000fea0003800000 */
.L_x_14578:
        /* <DEDUP_REMOVED lines=9> */
.L_x_14581:
[----:B------:R-:W-:Y:S05]  /*1a230*/  BSYNC B2 ;  /* 0x0000000000027941 */ /* 0x000fea0003800000 */
.L_x_14580:
        /* <DEDUP_REMOVED lines=10> */
[----:B------:R-:W-:-:S10]  /*1a2e0*/  UMOV UR7, 0x12f00000 ;  /* 0x12f0000000077882 */ /* 0x000fd40000000000 */
.L_x_14582:
        /* <DEDUP_REMOVED lines=13> */
.L_x_14764:
[----:B------:R-:W-:Y:S05]  /*1a3c0*/  BSYNC B2 ;  /* 0x0000000000027941 */ /* 0x000fea0003800000 */
.L_x_14583:
        /* <DEDUP_REMOVED lines=11> */
.L_x_14586:
[----:B------:R-:W-:Y:S05]  /*1a480*/  BSYNC B2 ;  /* 0x0000000000027941 */ /* 0x000fea0003800000 */
.L_x_14585:
        /* <DEDUP_REMOVED lines=9> */
.L_x_14587:
        /* <DEDUP_REMOVED lines=15> */
.L_x_14588:
        /* <DEDUP_REMOVED lines=15> */
.L_x_14589:
        /* <DEDUP_REMOVED lines=11> */
[----:B------:R-:W-:Y:S01]  /*1a7b0*/  UMOV UR10, 0xc0 ;  /* 0x000000c0000a7882 */ /* 0x000fe20000000000 */
[----:B------:R-:W-:Y:S02]  /*1a7c0*/  R2UR UR7, R3 ;  /* 0x00000000030772ca */ /* 0x000fe400000e0000 */
[----:B------:R-:W-:Y:S02]  /*1a7d0*/  PLOP3.LUT P1, PT, PT, PT, PT, 0x80, 0x0 ;  /* 0x000000000000781c */ /* 0x000fe40003f2f070 */
[----:B------:R-:W-:-:S11]  /*1a7e0*/  IADD3 R10, R10, 0x9400, RZ ;  /* 0x000094000a0a7810 */ /* 0x000fd60007ffe0ff */
.L_x_14590:
        /* <DEDUP_REMOVED lines=10> */
.L_x_14577:
[----:B------:R-:W-:Y:S05]  /*1a890*/  BSYNC B1 ;  /* 0x0000000000017941 */ /* 0x000fea0003800000 */
.L_x_14576:
        /* <DEDUP_REMOVED lines=8> */
.L_x_14555:
[----:B------:R-:W-:Y:S05]  /*1a920*/  BSYNC B0 ;  /* 0x0000000000007941 */ /* 0x000fea0003800000 */
.L_x_14554:
[----:B------:R-:W2:Y:S01]  /*1a930*/  LDC R0, c[0x0][0x448] ;  /* 0x00011200ff007b82 */ /* 0x000ea20000000800 */
[----:B------:R-:W-:Y:S01]  /*1a940*/  LEA R2, R17, 0x7f, 0x7 ;  /* 0x0000007f11027811 */ /* 0x000fe200078e38ff */
[----:B------:R-:W-:Y:S06]  /*1a950*/  @!P0 WARPSYNC.ALL ;  /* 0x0000000000008948 */ /* 0x000fec0003800000 */
[----:B------:R-:W-:Y:S01]  /*1a960*/  @!P0 BAR.SYNC.DEFER_BLOCKING 0xc, 0x180 ;  /* 0x0306000000008b1d */ /* 0x000fe20000010000 */
[----:B------:R-:W-:-:S05]  /*1a970*/  ISETP.NE.AND P2, PT, R4, RZ, PT ;  /* 0x000000ff0400720c */ /* 0x000fca0003f45270 */
[----:B------:R-:W-:Y:S08]  /*1a980*/  BSSY B0, `(.L_x_14592) ;  /* 0x0000029000007945 */ /* 0x000ff00003800000 */
[----:B------:R-:W3:Y:S01]  /*1a990*/  @!P2 LDC R4, c[0x0][0x9f0] ;  /* 0x00027c00ff04ab82 */ /* 0x000ee20000000800 */
[----:B--2---:R-:W-:-:S13]  /*1a9a0*/  ISETP.NE.AND P1, PT, R0, 0x1, PT ;  /* 0x000000010000780c */ /* 0x004fda0003f25270 */
[----:B0-----:R-:W0:Y:S08]  /*1a9b0*/  @P1 LDC R3, c[0x0][0x44c] ;  /* 0x00011300ff031b82 */ /* 0x001e300000000800 */
[----:B------:R-:W2:Y:S01]  /*1a9c0*/  @P1 LDC R0, c[0x0][0x450] ;  /* 0x00011400ff001b82 */ /* 0x000ea20000000800 */
[----:B0-----:R-:W-:-:S05]  /*1a9d0*/  @P1 IMAD.HI.U32 R3, R2, R3, RZ ;  /* 0x0000000302031227 */ /* 0x001fca00078e00ff */
[----:B--2---:R-:W-:-:S05]  /*1a9e0*/  @P1 SHF.R.U32.HI R2, RZ, R0, R3 ;  /* 0x00000000ff021219 */ /* 0x004fca0000011603 */
[----:B------:R-:W-:-:S04]  /*1a9f0*/  IMAD.IADD R2, R7, 0x1, R2 ;  /* 0x0000000107027824 */ /* 0x000fc800078e0202 */
[----:B------:R-:W-:-:S05]  /*1aa00*/  IMAD.HI R2, R2, 0x2aaaaaab, RZ ;  /* 0x2aaaaaab02027827 */ /* 0x000fca00078e02ff */
[----:B------:R-:W-:-:S04]  /*1aa10*/  SHF.R.U32.HI R3, RZ, 0x1f, R2 ;  /* 0x0000001fff037819 */ /* 0x000fc80000011602 */
[----:B------:R-:W-:Y:S01]  /*1aa20*/  LEA.HI.SX32 R2, R2, R3, 0x1c ;  /* 0x0000000302027211 */ /* 0x000fe200078fe2ff */
[----:B------:R-:W-:-:S03]  /*1aa30*/  IMAD.MOV.U32 R3, RZ, RZ, RZ ;  /* 0x000000ffff037224 */ /* 0x000fc600078e00ff */
[----:B------:R-:W-:-:S04]  /*1aa40*/  VIMNMX R5, R5, R2, PT ;  /* 0x0000000205057248 */ /* 0x000fc80003fe0100 */
[----:B------:R-:W-:-:S13]  /*1aa50*/  ISETP.GE.AND P1, PT, R5, 0x1, PT ;  /* 0x000000010500780c */ /* 0x000fda0003f26270 */
[----:B---3--:R-:W-:Y:S05]  /*1aa60*/  @!P1 BRA `(.L_x_14593) ;  /* 0x0000000000689947 */ /* 0x008fea0003800000 */
        /* <DEDUP_REMOVED lines=26> */
.L_x_14593:
[----:B------:R-:W-:Y:S05]  /*1ac10*/  BSYNC B0 ;  /* 0x0000000000007941 */ /* 0x000fea0003800000 */
.L_x_14592:
        /* <DEDUP_REMOVED lines=21> */
[----:B0-----:R-:W-:Y:S01]  /*1ad70*/  IADD3 R16, R0, UR37, R7 ;  /* 0x0000002500107c10 */ /* 0x001fe2000fffe007 */
[----:B------:R-:W-:Y:S06]  /*1ad80*/  BRA `(.L_x_14596) ;  /* 0x0000003000f87947 */ /* 0x000fec0003800000 */
.L_x_14595:
        /* <DEDUP_REMOVED lines=14> */
[----:B-1----:R-:W-:Y:S02]  /*1ae70*/  IMAD.U32 R11, RZ, RZ, UR5 ;  /* 0x00000005ff0b7e24 */ /* 0x002fe4000f8e00ff */
[----:B------:R-:W-:Y:S02]  /*1ae80*/  IMAD.MOV.U32 R8, RZ, RZ, 0x70 ;  /* 0x00000070ff087424 */ /* 0x000fe400078e00ff */
[----:B------:R-:W-:Y:S02]  /*1ae90*/  IMAD.MOV.U32 R12, RZ, RZ, 0x1 ;  /* 0x00000001ff0c7424 */ /* 0x000fe400078e00ff */
[----:B------:R-:W-:-:S07]  /*1aea0*/  IMAD.MOV.U32 R13, RZ, RZ, RZ ;  /* 0x000000ffff0d7224 */ /* 0x000fce00078e00ff */
[----:B------:R-:W-:-:S07]  /*1aeb0*/  LEPC R20, `(.L_x_14598) ;  /* 0x000000001014794e */ /* 0x000fce0000000000 */
[----:B0-----:R-:W-:Y:S05]  /*1aec0*/  CALL.ABS.NOINC R2 ;  /* 0x0000000002007343 */ /* 0x001fea0003c00000 */
.L_x_14598:
[----:B------:R-:W-:Y:S05]  /*1aed0*/  BSYNC B6 ;  /* 0x0000000000067941 */ /* 0x000fea0003800000 */
.L_x_14597:
        /* <DEDUP_REMOVED lines=10> */
[----:B-1----:R-:W-:Y:S01]  /*1af80*/  MOV R11, UR5 ;  /* 0x00000005000b7c02 */ /* 0x002fe20008000f00 */
        /* <DEDUP_REMOVED lines=8> */
[----:B--2---:R-:W-:Y:S05]  /*1b010*/  CALL.ABS.NOINC R2 ;  /* 0x0000000002007343 */ /* 0x004fea0003c00000 */
.L_x_14601:
        /* <DEDUP_REMOVED lines=15> */
.L_x_14600:
[----:B------:R-:W-:Y:S05]  /*1b110*/  BSYNC B6 ;  /* 0x0000000000067941 */ /* 0x000fea0003800000 */
.L_x_14599:
[----:B------:R-:W2:Y:S01]  /*1b120*/  LDL R2, [R1+0x20] ;  /* 0x0000200001027983 */ /* 0x000ea20000100800 */
[----:B------:R-:W-:Y:S01]  /*1b130*/  ULDC.64 UR4, c[0x0][0x9f8] ;  /* 0x00027e0000047ab9 */ /* 0x000fe20000000a00 */
[----:B------:R-:W0:Y:S02]  /*1b140*/  LDC R8, c[0x0][0x430] ;  /* 0x00010c00ff087b82 */ /* 0x000e240000000800 */
[----:B------:R-:W3:Y:S01]  /*1b150*/  LDL R20, [R1] ;  /* 0x0000000001147983 */ /* 0x000ee20000100800 */
[----:B------:R-:W-:Y:S01]  /*1b160*/  ISETP.NE.U32.AND P0, PT, RZ, UR4, PT ;  /* 0x00000004ff007c0c */ /* 0x000fe2000bf05070 */
[----:B------:R-:W4:Y:S03]  /*1b170*/  S2R R21, SR_TID.X ;  /* 0x0000000000157919 */ /* 0x000f260000002100 */
[----:B------:R-:W-:-:S13]  /*1b180*/  ISETP.NE.AND.EX P0, PT, RZ, UR5, PT, P0 ;  /* 0x00000005ff007c0c */ /* 0x000fda000bf05300 */
[----:B------:R-:W-:Y:S01]  /*1b190*/  @P0 IADD3 R32, P1, R32, UR4, RZ ;  /* 0x0000000420200c10 */ /* 0x000fe2000ff3e0ff */
[----:B------:R-:W-:Y:S01]  /*1b1a0*/  IMAD.U32 R9, RZ, RZ, UR38 ;  /* 0x00000026ff097e24 */ /* 0x000fe2000f8e00ff */
[----:B------:R-:W1:Y:S01]  /*1b1b0*/  S2R R10, SR_TID.X ;  /* 0x00000000000a7919 */ /* 0x000e620000002100 */
[----:B------:R-:W-:Y:S01]  /*1b1c0*/  ULDC UR4, c[0x0][0x2f4] ;  /* 0x0000bd0000047ab9 */ /* 0x000fe20000000800 */
[----:B------:R-:W-:Y:S01]  /*1b1d0*/  @P0 IADD3.X R33, R33, UR5, RZ, P1, !PT ;  /* 0x0000000521210c10 */ /* 0x000fe20008ffe4ff */
[----:B------:R-:W-:-:S04]  /*1b1e0*/  ULDC UR5, c[0x0][0x320] ;  /* 0x0000c80000057ab9 */ /* 0x000fc80000000800 */
[----:B------:R-:W3:Y:S01]  /*1b1f0*/  @P0 LDG.E R28, desc[UR42][R32.64] ;  /* 0x0000002a201c0981 */ /* 0x000ee2000c1e1900 */
[----:B----4-:R-:W-:-:S04]  /*1b200*/  LOP3.LUT R21, R21, 0x7f, RZ, 0xc0, !PT ;  /* 0x0000007f15157812 */ /* 0x010fc800078ec0ff */
[----:B------:R-:W-:Y:S02]  /*1b210*/  SHF.R.U32.HI R34, RZ, 0x3, R21 ;  /* 0x00000003ff227819 */ /* 0x000fe40000011615 */
[----:B------:R-:W4:Y:S01]  /*1b220*/  S2R R21, SR_TID.X ;  /* 0x0000000000157919 */ /* 0x000f220000002100 */
[----:B0-----:R-:W-:-:S13]  /*1b230*/  ISETP.NE.AND P1, PT, R8, 0x1, PT ;  /* 0x000000010800780c */ /* 0x001fda0003f25270 */
[----:B------:R-:W0:Y:S08]  /*1b240*/  @P1 LDC R5, c[0x0][0x434] ;  /* 0x00010d00ff051b82 */ /* 0x000e300000000800 */
[----:B------:R-:W0:Y:S01]  /*1b250*/  @P1 LDC R4, c[0x0][0x438] ;  /* 0x00010e00ff041b82 */ /* 0x000e220000000800 */
[----:B----4-:R-:W-:-:S05]  /*1b260*/  IMAD.SHL.U32 R21, R21, 0x10, RZ ;  /* 0x0000001015157824 */ /* 0x010fca00078e00ff */
[----:B------:R-:W-:Y:S02]  /*1b270*/  LOP3.LUT R21, R34, 0x70, R21, 0xf8, !PT ;  /* 0x0000007022157812 */ /* 0x000fe400078ef815 */
[----:B------:R-:W-:Y:S02]  /*1b280*/  ISETP.NE.AND P2, PT, R9, 0x3, PT ;  /* 0x000000030900780c */ /* 0x000fe40003f45270 */
[----:B------:R-:W4:Y:S01]  /*1b290*/  S2R R9, SR_TID.X ;  /* 0x0000000000097919 */ /* 0x000f220000002100 */
[----:B-1----:R-:W-:Y:S01]  /*1b2a0*/  IMAD.SHL.U32 R10, R10, 0x8, RZ ;  /* 0x000000080a0a7824 */ /* 0x002fe200078e00ff */
[----:B------:R-:W-:-:S04]  /*1b2b0*/  LOP3.LUT R23, R23, 0xffffffbf, RZ, 0xc0, !PT ;  /* 0xffffffbf17177812 */ /* 0x000fc800078ec0ff */
[----:B------:R-:W-:-:S04]  /*1b2c0*/  LOP3.LUT R10, R10, 0x38, RZ, 0xc0, !PT ;  /* 0x000000380a0a7812 */ /* 0x000fc800078ec0ff */
[----:B------:R-:W-:Y:S02]  /*1b2d0*/  LOP3.LUT R10, R10, 0x40, RZ, 0xfc, !PT ;  /* 0x000000400a0a7812 */ /* 0x000fe400078efcff */
[----:B------:R-:W-:Y:S02]  /*1b2e0*/  @P2 LOP3.LUT R23, R23, 0x40, RZ, 0xfc, !PT ;  /* 0x0000004017172812 */ /* 0x000fe400078efcff */
[----:B------:R-:W-:Y:S01]  /*1b2f0*/  ISETP.GE.AND P4, PT, R10, UR5, PT ;  /* 0x000000050a007c0c */ /* 0x000fe2000bf86270 */
[----:B----4-:R-:W-:-:S05]  /*1b300*/  IMAD.SHL.U32 R9, R9, 0x8, RZ ;  /* 0x0000000809097824 */ /* 0x010fca00078e00ff */
[----:B------:R-:W-:Y:S02]  /*1b310*/  LOP3.LUT R9, R9, 0x38, RZ, 0xc0, !PT ;  /* 0x0000003809097812 */ /* 0x000fe400078ec0ff */
[----:B------:R-:W-:Y:S01]  /*1b320*/  LOP3.LUT R23, R23, 0xfffffffe, RZ, 0xc0, !PT ;  /* 0xfffffffe17177812 */ /* 0x000fe200078ec0ff */
[----:B------:R-:W-:Y:S01]  /*1b330*/  IMAD.MOV.U32 R36, RZ, RZ, RZ ;  /* 0x000000ffff247224 */ /* 0x000fe200078e00ff */
[----:B------:R-:W-:-:S04]  /*1b340*/  LOP3.LUT R10, R9, 0x80, RZ, 0xfc, !PT ;  /* 0x00000080090a7812 */ /* 0x000fc800078efcff */
[----:B------:R-:W-:Y:S01]  /*1b350*/  ISETP.GE.AND P3, PT, R10, UR5, PT ;  /* 0x000000050a007c0c */ /* 0x000fe2000bf66270 */
[----:B------:R-:W-:Y:S01]  /*1b360*/  UMOV UR6, 0xffffffff ;  /* 0xffffffff00067882 */ /* 0x000fe20000000000 */
[----:B--2---:R-:W-:-:S04]  /*1b370*/  VIADD R0, R2, 0xffffffff ;  /* 0xffffffff02007836 */ /* 0x004fc80000000000 */
[----:B------:R-:W-:-:S05]  /*1b380*/  IMAD R37, R0, 0x60, R21 ;  /* 0x0000006000257824 */ /* 0x000fca00078e0215 */
[----:B---3--:R-:W-:-:S04]  /*1b390*/  ISETP.GE.AND P0, PT, R37, R20, PT ;  /* 0x000000142500720c */ /* 0x008fc80003f06270 */
[----:B------:R-:W-:Y:S01]  /*1b3a0*/  ISETP.GT.U32.OR P0, PT, R21, 0x5f, P0 ;  /* 0x0000005f1500780c */ /* 0x000fe20000704470 */
[----:B------:R-:W-:-:S12]  /*1b3b0*/  IMAD.IADD R37, R37, 0x1, R31 ;  /* 0x0000000125257824 */ /* 0x000fd800078e021f */
[----:B------:R-:W1:Y:S01]  /*1b3c0*/  @!P0 LDC.64 R2, c[0x0][0x428] ;  /* 0x00010a00ff028b82 */ /* 0x000e620000000a00 */
[----:B0-----:R-:W-:-:S04]  /*1b3d0*/  @P1 IMAD.HI.U32 R5, R37, R5, RZ ;  /* 0x0000000525051227 */ /* 0x001fc800078e00ff */
[----:B------:R-:W-:Y:S01]  /*1b3e0*/  IMAD.MOV.U32 R6, RZ, RZ, R37 ;  /* 0x000000ffff067224 */ /* 0x000fe200078e0025 */
[----:B------:R-:W-:Y:S02]  /*1b3f0*/  @P1 SHF.R.U32.HI R6, RZ, R4, R5 ;  /* 0x00000004ff061219 */ /* 0x000fe40000011605 */
[----:B------:R-:W-:Y:S02]  /*1b400*/  SHF.R.S32.HI R34, RZ, 0x1f, R28 ;  /* 0x0000001fff227819 */ /* 0x000fe4000001141c */
[--C-:B------:R-:W-:Y:S01]  /*1b410*/  @!P0 SHF.R.S32.HI R5, RZ, 0x1f, R6.reuse ;  /* 0x0000001fff058819 */ /* 0x100fe20000011406 */
[----:B------:R-:W-:Y:S02]  /*1b420*/  @!P0 IMAD.MOV.U32 R4, RZ, RZ, R6 ;  /* 0x000000ffff048224 */ /* 0x000fe400078e0006 */
[-C--:B-1----:R-:W-:Y:S02]  /*1b430*/  @!P0 IMAD R7, R34, R2.reuse, RZ ;  /* 0x0000000222078224 */ /* 0x082fe400078e02ff */
[----:B------:R-:W-:-:S04]  /*1b440*/  @!P0 IMAD.WIDE.U32 R4, R28, R2, R4 ;  /* 0x000000021c048225 */ /* 0x000fc800078e0004 */
[----:B------:R-:W-:Y:S02]  /*1b450*/  @!P0 IMAD R7, R28, R3, R7 ;  /* 0x000000031c078224 */ /* 0x000fe400078e0207 */
[----:B------:R-:W0:Y:S02]  /*1b460*/  @!P0 LDC.64 R2, c[0x0][0x418] ;  /* 0x00010600ff028b82 */ /* 0x000e240000000a00 */
[----:B------:R-:W-:Y:S01]  /*1b470*/  @!P0 IMAD.IADD R7, R5, 0x1, R7 ;  /* 0x0000000105078824 */ /* 0x000fe200078e0207 */
[----:B0-----:R-:W-:-:S04]  /*1b480*/  @!P0 LEA R2, P1, R4, R2, 0x2 ;  /* 0x0000000204028211 */ /* 0x001fc800078210ff */
[----:B------:R-:W-:Y:S02]  /*1b490*/  @!P0 LEA.HI.X R3, R4, R3, R7, 0x2, P1 ;  /* 0x0000000304038211 */ /* 0x000fe400008f1407 */
[----:B------:R-:W-:-:S03]  /*1b4a0*/  ISETP.GE.AND P1, PT, R9, UR4, PT ;  /* 0x0000000409007c0c */ /* 0x000fc6000bf26270 */
[----:B------:R0:W5:Y:S10]  /*1b4b0*/  @!P0 LDG.E R36, desc[UR42][R2.64] ;  /* 0x0000002a02248981 */ /* 0x000174000c1e1900 */
[----:B------:R-:W-:-:S04]  /*1b4c0*/  @P1 LOP3.LUT R23, R23, 0x1, RZ, 0xfc, !PT ;  /* 0x0000000117171812 */ /* 0x000fc800078efcff */
[----:B------:R-:W-:-:S04]  /*1b4d0*/  LOP3.LUT R23, R23, 0xfffffff7, RZ, 0xc0, !PT ;  /* 0xfffffff717177812 */ /* 0x000fc800078ec0ff */
[----:B------:R-:W-:Y:S02]  /*1b4e0*/  @P4 LOP3.LUT R23, R23, 0x8, RZ, 0xfc, !PT ;  /* 0x0000000817174812 */ /* 0x000fe400078efcff */
[----:B------:R-:W-:Y:S02]  /*1b4f0*/  ISETP.GE.AND P0, PT, R9, UR5, PT ;  /* 0x0000000509007c0c */ /* 0x000fe4000bf06270 */
[----:B------:R-:W-:Y:S02]  /*1b500*/  LOP3.LUT R23, R23, 0xffffffef, RZ, 0xc0, !PT ;  /* 0xffffffef17177812 */ /* 0x000fe400078ec0ff */
[----:B------:R-:W-:Y:S02]  /*1b510*/  LOP3.LUT R9, R9, 0xc0, RZ, 0xfc, !PT ;  /* 0x000000c009097812 */ /* 0x000fe400078efcff */
[----:B------:R-:W-:Y:S02]  /*1b520*/  LOP3.LUT R23, R23, 0xfffffffb, RZ, 0xc0, !PT ;  /* 0xfffffffb17177812 */ /* 0x000fe400078ec0ff */
[----:B------:R-:W-:-:S02]  /*1b530*/  ISETP.GE.AND P1, PT, R9, UR5, PT ;  /* 0x0000000509007c0c */ /* 0x000fc4000bf26270 */
[----:B------:R-:W-:-:S04]  /*1b540*/  @P3 LOP3.LUT R23, R23, 0x4, RZ, 0xfc, !PT ;  /* 0x0000000417173812 */ /* 0x000fc800078efcff */
[----:B------:R-:W-:Y:S01]  /*1b550*/  @P0 LOP3.LUT R23, R23, 0x10, RZ, 0xfc, !PT ;  /* 0x0000001017170812 */ /* 0x000fe200078efcff */
[----:B------:R-:W-:-:S03]  /*1b560*/  IMAD.MOV R4, RZ, RZ, -R6 ;  /* 0x000000ffff047224 */ /* 0x000fc600078e0a06 */
[----:B------:R-:W-:Y:S01]  /*1b570*/  LOP3.LUT R23, R23, 0xfffffffd, RZ, 0xc0, !PT ;  /* 0xfffffffd17177812 */ /* 0x000fe200078ec0ff */
[----:B------:R-:W-:-:S03]  /*1b580*/  IMAD R37, R8, R4, R37 ;  /* 0x0000000408257224 */ /* 0x000fc600078e0225 */
[----:B------:R-:W-:Y:S01]  /*1b590*/  @P1 LOP3.LUT R23, R23, 0x2, RZ, 0xfc, !PT ;  /* 0x0000000217171812 */ /* 0x000fe200078efcff */
[----:B0-----:R-:W-:Y:S06]  /*1b5a0*/  BRA.DIV UR6, `(.L_x_14602) ;  /* 0x0000006206787947 */ /* 0x001fec000b800000 */
.L_x_14767:
[----:B------:R-:W-:Y:S02]  /*1b5b0*/  SEL R6, RZ, 0x1, P0 ;  /* 0x00000001ff067807 */ /* 0x000fe40000000000 */
[----:B------:R-:W-:Y:S02]  /*1b5c0*/  ISETP.GT.U32.AND P0, PT, R21, 0x5f, PT ;  /* 0x0000005f1500780c */ /* 0x000fe40003f04070 */
[----:B------:R-:W-:-:S11]  /*1b5d0*/  LOP3.LUT R23, R23, 0xffffffdf, RZ, 0xc0, !PT ;  /* 0xffffffdf17177812 */ /* 0x000fd600078ec0ff */
[----:B------:R-:W-:Y:S01]  /*1b5e0*/  @P0 LOP3.LUT R23, R23, 0x20, RZ, 0xfc, !PT ;  /* 0x0000002017170812 */ /* 0x000fe200078efcff */
[----:B------:R-:W-:Y:S06]  /*1b5f0*/  @!P2 BRA `(.L_x_14603) ;  /* 0x000000000004a947 */ /* 0x000fec0003800000 */
[----:B------:R-:W-:Y:S01]  /*1b600*/  BPT.TRAP 0x1 ;  /* 0x000000040000795c */ /* 0x000fe20000300000 */
.L_x_14603:
[----:B------:R-:W-:Y:S01]  /*1b610*/  IMAD R33, R0, -0x60, R20 ;  /* 0xffffffa000217824 */ /* 0x000fe200078e0214 */
[----:B------:R-:W-:Y:S01]  /*1b620*/  SHF.L.U32 R0, R26, 0x1f, RZ ;  /* 0x0000001f1a007819 */ /* 0x000fe200000006ff */
[----:B------:R-:W-:Y:S01]  /*1b630*/  IMAD R32, R25, 0x8, R22 ;  /* 0x0000000819207824 */ /* 0x000fe200078e0216 */
[----:B------:R-:W-:Y:S03]  /*1b640*/  BSSY B0, `(.L_x_14604) ;  /* 0x0000003000007945 */ /* 0x000fe60003800000 */
[----:B------:R-:W0:Y:S02]  /*1b650*/  SYNCS.PHASECHK.TRANS64.TRYWAIT P0, [R32+URZ+0x22840], R0 ;  /* 0x02284000200075a7 */ /* 0x000e24000800017f */
[----:B0-----:R-:W-:Y:S05]  /*1b660*/  @!P0 BRA `(.L_x_14605) ;  /* 0x00000060007c8947 */ /* 0x001fea0003800000 */
.L_x_14768:
[----:B------:R-:W-:Y:S05]  /*1b670*/  BSYNC B0 ;  /* 0x0000000000007941 */ /* 0x000fea0003800000 */
.L_x_14604:
        /* <DEDUP_REMOVED lines=24> */
[----:B-1----:R-:W-:-:S04]  /*1b800*/  LOP3.LUT R4, R4, 0x7f, RZ, 0xc0, !PT ;  /* 0x0000007f04047812 */ /* 0x002fc800078ec0ff */
        /* <DEDUP_REMOVED lines=8> */
[----:B------:R-:W-:-:S03]  /*1b890*/  @P0 LEA R7, R5, R22, 0x1 ;  /* 0x0000001605070211 */ /* 0x000fc600078e08ff */
        /* <DEDUP_REMOVED lines=50> */
.L_x_14782:
        /* <DEDUP_REMOVED lines=10> */
.L_x_14607:
        /* <DEDUP_REMOVED lines=11> */
.L_x_14608:
[----:B------:R1:W5:Y:S01]  /*1bd10*/  LDL.LU R4, [R1+0x14] ;  /* 0x0000140001047983 */ /* 0x0003620000300800 */
[----:B------:R-:W-:Y:S01]  /*1bd20*/  LOP3.LUT P0, RZ, R23, 0x4, RZ, 0xc0, !PT ;  /* 0x0000000417ff7812 */ /* 0x000fe2000780c0ff */
[----:B------:R1:W-:Y:S02]  /*1bd30*/  SYNCS.ARRIVE.TRANS64.A1T0 RZ, [R32+URZ+0x22830], RZ ;  /* 0x022830ff20ff79a7 */ /* 0x0003e4000810003f */
[----:B0-----:R1:W5:Y:S10]  /*1bd40*/  LDL.LU R3, [R1+0x8] ;  /* 0x0000080001037983 */ /* 0x0013740000300800 */
[----:B------:R-:W-:Y:S05]  /*1bd50*/  WARPSYNC.ALL ;  /* 0x0000000000007948 */ /* 0x000fea0003800000 */
[----:B------:R-:W-:Y:S01]  /*1bd60*/  ULDC.64 UR4, c[0x0][0xa00] ;  /* 0x0002800000047ab9 */ /* 0x000fe20000000a00 */
[----:B------:R-:W-:Y:S01]  /*1bd70*/  SEL R2, RZ, 0x4, P0 ;  /* 0x00000004ff027807 */ /* 0x000fe20000000000 */
[----:B------:R-:W-:Y:S01]  /*1bd80*/  BSSY B6, `(.L_x_14609) ;  /* 0x0000029000067945 */ /* 0x000fe20003800000 */
[----:B------:R-:W-:Y:S01]  /*1bd90*/  BAR.SYNC.DEFER_BLOCKING 0x8, 0x180 ;  /* 0x0206000000007b1d */ /* 0x000fe20000010000 */
[----:B------:R-:W-:Y:S02]  /*1bda0*/  ISETP.NE.U32.AND P0, PT, RZ, UR4, PT ;  /* 0x00000004ff007c0c */ /* 0x000fe4000bf05070 */
[----:B------:R-:W-:-:S02]  /*1bdb0*/  LOP3.LUT P2, RZ, R23, 0x8, RZ, 0xc0, !PT ;  /* 0x0000000817ff7812 */ /* 0x000fc4000784c0ff */
[----:B------:R-:W-:Y:S01]  /*1bdc0*/  ISETP.NE.AND.EX P0, PT, RZ, UR5, PT, P0 ;  /* 0x00000005ff007c0c */ /* 0x000fe2000bf05300 */
[----:B------:R-:W-:Y:S01]  /*1bdd0*/  ULDC.64 UR4, c[0x0][0x298] ;  /* 0x0000a60000047ab9 */ /* 0x000fe20000000a00 */
[----:B------:R-:W-:Y:S02]  /*1bde0*/  LOP3.LUT P1, RZ, R23, 0x2, RZ, 0xc0, !PT ;  /* 0x0000000217ff7812 */ /* 0x000fe4000782c0ff */
[----:B------:R-:W-:Y:S02]  /*1bdf0*/  SEL R0, RZ, 0x2, P2 ;  /* 0x00000002ff007807 */ /* 0x000fe40001000000 */
[----:B------:R-:W-:Y:S02]  /*1be00*/  SEL R5, R35, RZ, !P0 ;  /* 0x000000ff23057207 */ /* 0x000fe40004000000 */
[----:B------:R-:W-:Y:S02]  /*1be10*/  IADD3 R0, R2, R0, R6 ;  /* 0x0000000002007210 */ /* 0x000fe40007ffe006 */
[----:B------:R-:W-:Y:S01]  /*1be20*/  SEL R35, RZ, 0x8, P1 ;  /* 0x00000008ff237807 */ /* 0x000fe20000800000 */
[----:B------:R0:W-:Y:S04]  /*1be30*/  STL [R1], R5 ;  /* 0x0000000501007387 */ /* 0x0001e80000100800 */
[----:B------:R-:W-:Y:S01]  /*1be40*/  IMAD.IADD R35, R0, 0x1, R35 ;  /* 0x0000000100237824 */ /* 0x000fe200078e0223 */
[----:B-----5:R-:W-:-:S02]  /*1be50*/  SEL R2, R4, RZ, !P0 ;  /* 0x000000ff04027207 */ /* 0x020fc40004000000 */
[----:B------:R-:W-:Y:S01]  /*1be60*/  SHF.R.S32.HI R0, RZ, 0x1f, R3 ;  /* 0x0000001fff007819 */ /* 0x000fe20000011403 */
[C---:B0-----:R-:W-:Y:S02]  /*1be70*/  IMAD.WIDE.U32 R4, R3.reuse, UR4, RZ ;  /* 0x0000000403047c25 */ /* 0x041fe4000f8e00ff */
[----:B------:R0:W-:Y:S02]  /*1be80*/  STL [R1+0x14], R2 ;  /* 0x0000140201007387 */ /* 0x0001e40000100800 */
[----:B------:R-:W-:Y:S02]  /*1be90*/  IMAD R0, R0, UR4, RZ ;  /* 0x0000000400007c24 */ /* 0x000fe4000f8e02ff */
[----:B------:R2:W-:Y:S02]  /*1bea0*/  STL.64 [R1+0x18], R4 ;  /* 0x0000180401007387 */ /* 0x0005e40000100a00 */
[----:B------:R-:W-:Y:S02]  /*1beb0*/  IMAD R0, R3, UR5, R0 ;  /* 0x0000000503007c24 */ /* 0x000fe4000f8e0200 */
[----:B0-----:R-:W-:-:S02]  /*1bec0*/  VIADD R2, R22, 0x18400 ;  /* 0x0001840016027836 */ /* 0x001fc40000000000 */
[----:B------:R-:W-:-:S03]  /*1bed0*/  IMAD.IADD R0, R5, 0x1, R0 ;  /* 0x0000000105007824 */ /* 0x000fc600078e0200 */
[----:B------:R-:W-:Y:S02]  /*1bee0*/  LOP3.LUT P0, RZ, R2, 0x3ff, RZ, 0xc0, !PT ;  /* 0x000003ff02ff7812 */ /* 0x000fe4000780c0ff */
[----:B------:R2:W-:Y:S11]  /*1bef0*/  STL [R1+0x8], R0 ;  /* 0x0000080001007387 */ /* 0x0005f60000100800 */
[----:B--2---:R-:W-:Y:S05]  /*1bf00*/  @!P0 BRA `(.L_x_14610) ;  /* 0x0000000000408947 */ /* 0x004fea0003800000 */
        /* <DEDUP_REMOVED lines=16> */
.L_x_14610:
[----:B------:R-:W-:Y:S05]  /*1c010*/  BSYNC B6 ;  /* 0x0000000000067941 */ /* 0x000fea0003800000 */
.L_x_14609:
[----:B------:R-:W2:Y:S01]  /*1c020*/  LDL.LU R0, [R1+0x8] ;  /* 0x0000080001007983 */ /* 0x000ea20000300800 */
[----:B------:R-:W-:Y:S01]  /*1c030*/  ULDC.64 UR4, c[0x0][0x2d8] ;  /* 0x0000b60000047ab9 */ /* 0x000fe20000000a00 */
[----:B------:R-:W0:Y:S02]  /*1c040*/  LDC R7, c[0x0][0x448] ;  /* 0x00011200ff077b82 */ /* 0x000e240000000800 */
[----:B------:R-:W2:Y:S04]  /*1c050*/  LDL.LU.64 R2, [R1+0x18] ;  /* 0x0000180001027983 */ /* 0x000ea80000300a00 */
[----:B------:R-:W3:Y:S04]  /*1c060*/  LDL.LU R20, [R1+0x14] ;  /* 0x0000140001147983 */ /* 0x000ee80000300800 */
[----:B------:R-:W4:Y:S04]  /*1c070*/  LDL.LU R21, [R1] ;  /* 0x0000000001157983 */ /* 0x000f280000300800 */
[----:B------:R0:W5:Y:S02]  /*1c080*/  LDL R8, [R1+0x4] ;  /* 0x0000040001087983 */ /* 0x0001640000100800 */
[----:B0-----:R-:W-:-:S13]  /*1c090*/  ISETP.NE.AND P0, PT, R7, 0x1, PT ;  /* 0x000000010700780c */ /* 0x001fda0003f05270 */
        /* <DEDUP_REMOVED lines=11> */
[----:B------:R-:W-:Y:S02]  /*1c150*/  IMAD.IADD R3, R3, 0x1, R0 ;  /* 0x0000000103037824 */ /* 0x000fe400078e0200 */
[----:B------:R-:W4:Y:S01]  /*1c160*/  @P0 LDC R0, c[0x0][0x450] ;  /* 0x00011400ff000b82 */ /* 0x000f220000000800 */
        /* <DEDUP_REMOVED lines=9> */
[----:B----4-:R-:W-:Y:S01]  /*1c200*/  @P0 SHF.R.U32.HI R4, RZ, R0, R6 ;  /* 0x00000000ff040219 */ /* 0x010fe20000011606 */
        /* <DEDUP_REMOVED lines=8> */
[----:B------:R-:W-:-:S03]  /*1c290*/  ULDC.64 UR4, c[0x0][0x2c8] ;  /* 0x0000b20000047ab9 */ /* 0x000fc60000000a00 */
[----:B------:R-:W-:Y:S01]  /*1c2a0*/  IADD3 R3, R3, R5, RZ ;  /* 0x0000000503037210 */ /* 0x000fe20007ffe0ff */
        /* <DEDUP_REMOVED lines=18> */
[----:B------:R-:W2:Y:S03]  /*1c3d0*/  SHFL.IDX PT, R2, R4, RZ, 0x181f ;  /* 0x00181fff04027589 */ /* 0x000ea600000e0000 */
[C---:B------:R-:W-:Y:S01]  /*1c3e0*/  VIADD R6, R17.reuse, 0x10 ;  /* 0x0000001011067836 */ /* 0x040fe20000000000 */
[----:B------:R-:W-:-:S13]  /*1c3f0*/  ISETP.GE.AND P0, PT, R17, R5, PT ;  /* 0x000000051100720c */ /* 0x000fda0003f06270 */
[----:B0-----:R-:W-:-:S05]  /*1c400*/  @!P0 LEA R3, P2, R9, R3, 0x1 ;  /* 0x0000000309038211 */ /* 0x001fca00078408ff */
[----:B--2---:R-:W-:-:S05]  /*1c410*/  @!P0 IMAD.X R2, RZ, RZ, R2, P2 ;  /* 0x000000ffff028224 */ /* 0x004fca00010e0602 */
        /* <DEDUP_REMOVED lines=58> */
[----:B------:R-:W3:Y:S04]  /*1c7c0*/  SHFL.IDX PT, R4, R4, 0x7, 0x181f ;  /* 0x00f81f0004047f89 */ /* 0x000ee800000e0000 */
[----:B------:R-:W4:Y:S01]  /*1c7d0*/  SHFL.IDX PT, R0, R0, 0x7, 0x181f ;  /* 0x00f81f0000007f89 */ /* 0x000f2200000e0000 */
[----:B0-----:R-:W-:-:S05]  /*1c7e0*/  @!P0 LEA R3, P2, R9, R3, 0x1 ;  /* 0x0000000309038211 */ /* 0x001fca00078408ff */
[----:B--2---:R-:W-:-:S05]  /*1c7f0*/  @!P0 IMAD.X R2, RZ, RZ, R2, P2 ;  /* 0x000000ffff028224 */ /* 0x004fca00010e0602 */
[----:B------:R-:W-:-:S04]  /*1c800*/  @!P0 LOP3.LUT R3, R3, R2, RZ, 0x3c, !PT ;  /* 0x0000000203038212 */ /* 0x000fc800078e3cff */
[----:B------:R-:W-:-:S04]  /*1c810*/  @!P0 LOP3.LUT R2, R3, R2, RZ, 0x3c, !PT ;  /* 0x0000000203028212 */ /* 0x000fc800078e3cff */
[----:B------:R-:W-:-:S05]  /*1c820*/  @!P0 LOP3.LUT R3, R3, R2, RZ, 0x3c, !PT ;  /* 0x0000000203038212 */ /* 0x000fca00078e3cff */
[----:B---34-:R2:W-:Y:S02]  /*1c830*/  @!P0 LDGSTS.E.BYPASS.LTC128B.128 [R8+0x1b400], desc[UR42][R2.64], !P1 ;  /* 0x1b40000002088fae */ /* 0x0185e4000c901d6a */
.L_x_14799:
        /* <DEDUP_REMOVED lines=10> */
.L_x_14612:
        /* <DEDUP_REMOVED lines=18> */
.L_x_14800:
[----:B------:R-:W-:Y:S05]  /*1ca00*/  BSYNC B0 ;  /* 0x0000000000007941 */ /* 0x000fea0003800000 */
.L_x_14613:
[----:B------:R-:W-:-:S05]  /*1ca10*/  IMAD.U32 R0, RZ, RZ, UR38 ;  /* 0x00000026ff007e24 */ /* 0x000fca000f8e00ff */
[----:B------:R-:W-:-:S13]  /*1ca20*/  ISETP.NE.AND P0, PT, R0, 0x3, PT ;  /* 0x000000030000780c */ /* 0x000fda0003f05270 */
[----:B------:R-:W-:Y:S05]  /*1ca30*/  @!P0 BRA `(.L_x_14615) ;  /* 0x0000000000048947 */ /* 0x000fea0003800000 */
[----:B------:R-:W-:Y:S01]  /*1ca40*/  BPT.TRAP 0x1 ;  /* 0x000000040000795c */ /* 0x000fe20000300000 */
.L_x_14615:
[----:B0-----:R-:W-:Y:S01]  /*1ca50*/  SHF.L.U32 R3, R26, 0x1f, RZ ;  /* 0x0000001f1a037819 */ /* 0x001fe200000006ff */
[----:B------:R-:W-:Y:S03]  /*1ca60*/  BSSY B0, `(.L_x_14616) ;  /* 0x0000003000007945 */ /* 0x000fe60003800000 */
[----:B------:R-:W0:Y:S02]  /*1ca70*/  SYNCS.PHASECHK.TRANS64.TRYWAIT P0, [R32+URZ+0x22860], R3 ;  /* 0x02286003200075a7 */ /* 0x000e24000800017f */
[----:B0-----:R-:W-:Y:S05]  /*1ca80*/  @!P0 BRA `(.L_x_14617) ;  /* 0x0000006000408947 */ /* 0x001fea0003800000 */
.L_x_14801:
[----:B------:R-:W-:Y:S05]  /*1ca90*/  BSYNC B0 ;  /* 0x0000000000007941 */ /* 0x000fea0003800000 */
.L_x_14616:
[----:B------:R-:W2:Y:S01]  /*1caa0*/  LDL.LU R0, [R1+0x28] ;  /* 0x0000280001007983 */ /* 0x000ea20000300800 */
[----:B------:R-:W-:Y:S01]  /*1cab0*/  ULDC.64 UR4, c[0x0][0x328] ;  /* 0x0000ca0000047ab9 */ /* 0x000fe20000000a00 */
[----:B------:R-:W-:Y:S02]  /*1cac0*/  ULDC.64 UR6, c[0x0][0x318] ;  /* 0x0000c60000067ab9 */ /* 0x000fe40000000a00 */
[----:B------:R-:W3:Y:S01]  /*1cad0*/  LDL.LU R4, [R1+0x2c] ;  /* 0x00002c0001047983 */ /* 0x000ee20000300800 */
[----:B0-----:R-:W-:-:S04]  /*1cae0*/  IMAD.WIDE.U32 R2, R37, UR4, RZ ;  /* 0x0000000425027c25 */ /* 0x001fc8000f8e00ff */
[----:B--2---:R-:W-:-:S04]  /*1caf0*/  IMAD R0, R0, UR4, RZ ;  /* 0x0000000400007c24 */ /* 0x004fc8000f8e02ff */
[----:B------:R-:W-:Y:S01]  /*1cb00*/  IMAD R5, R37, UR5, R0 ;  /* 0x0000000525057c24 */ /* 0x000fe2000f8e0200 */
[----:B------:R-:W-:-:S03]  /*1cb10*/  ULDC.64 UR4, c[0x0][0x338] ;  /* 0x0000ce0000047ab9 */ /* 0x000fc60000000a00 */
[----:B------:R-:W-:Y:S02]  /*1cb20*/  IMAD.IADD R3, R3, 0x1, R5 ;  /* 0x0000000103037824 */ /* 0x000fe400078e0205 */
[----:B---3--:R-:W-:Y:S02]  /*1cb30*/  IMAD R5, R4, UR4, RZ ;  /* 0x0000000404057c24 */ /* 0x008fe4000f8e02ff */
        /* <DEDUP_REMOVED lines=15> */
[----:B------:R-:W2:Y:S01]  /*1cc30*/  SHFL.IDX PT, R14, R5, RZ, 0x181f ;  /* 0x00181fff050e7589 */ /* 0x000ea200000e0000 */
[----:B------:R-:W-:Y:S02]  /*1cc40*/  ISETP.NE.U32.AND P3, PT, R7, 0x1, PT ;  /* 0x000000010700780c */ /* 0x000fe40003f65070 */
[----:B------:R-:W-:Y:S01]  /*1cc50*/  LOP3.LUT P1, RZ, R35, 0x4, RZ, 0xc0, !PT ;  /* 0x0000000423ff7812 */ /* 0x000fe2000782c0ff */
        /* <DEDUP_REMOVED lines=41> */
[----:B------:R-:W-:Y:S04]  /*1cef0*/  SHFL.IDX PT, R14, R5, 0x4, 0x181f ;  /* 0x00981f00050e7f89 */ /* 0x000fe800000e0000 */
[----:B0-----:R-:W0:Y:S02]  /*1cf00*/  SHFL.IDX PT, R3, R6, 0x3, 0x181f ;  /* 0x00781f0006037f89 */ /* 0x001e2400000e0000 */
[----:B0-----:R-:W-:Y:S02]  /*1cf10*/  IADD3.X R9, RZ, R3, RZ, P4, !PT ;  /* 0x00000003ff097210 */ /* 0x001fe400027fe4ff */
[C---:B------:R-:W-:Y:S01]  /*1cf20*/  ISETP.LT.OR P4, PT, R33.reuse, 0x31, P3 ;  /* 0x000000312100780c */ /* 0x040fe20001f81670 */
[----:B------:R-:W0:Y:S04]  /*1cf30*/  SHFL.IDX PT, R3, R6, 0x4, 0x181f ;  /* 0x00981f0006037f89 */ /* 0x000e2800000e0000 */
[----:B------:R-:W2:Y:S08]  /*1cf40*/  SHFL.IDX PT, R6, R6, 0x5, 0x181f ;  /* 0x00b81f0006067f89 */ /* 0x000eb000000e0000 */
        /* <DEDUP_REMOVED lines=8> */
[----:B------:R3:W4:Y:S02]  /*1cfd0*/  SHFL.IDX PT, R14, R5, 0x5, 0x181f ;  /* 0x00b81f00050e7f89 */ /* 0x00072400000e0000 */
        /* <DEDUP_REMOVED lines=9> */
.L_x_14815:
[C---:B------:R-:W-:Y:S02]  /*1d070*/  ISETP.LT.OR P3, PT, R33.reuse, 0x51, P3 ;  /* 0x000000512100780c */ /* 0x040fe40001f61670 */
[C---:B------:R-:W-:Y:S02]  /*1d080*/  ISETP.LT.OR P2, PT, R33.reuse, 0x51, !P2 ;  /* 0x000000512100780c */ /* 0x040fe40005741670 */
[C---:B------:R-:W-:Y:S02]  /*1d090*/  ISETP.LT.OR P1, PT, R33.reuse, 0x51, !P1 ;  /* 0x000000512100780c */ /* 0x040fe40004f21670 */
[----:B0--3--:R-:W-:Y:S02]  /*1d0a0*/  IADD3 R2, P4, R14, R0, RZ ;  /* 0x000000000e027210 */ /* 0x009fe40007f9e0ff */
        /* <DEDUP_REMOVED lines=11> */
.L_x_14619:
        /* <DEDUP_REMOVED lines=11> */
.L_x_14620:
[----:B------:R-:W2:Y:S01]  /*1d210*/  LDL.LU R2, [R1+0x20] ;  /* 0x0000200001027983 */ /* 0x000ea20000300800 */
[----:B------:R0:W-:Y:S01]  /*1d220*/  SYNCS.ARRIVE.TRANS64.A1T0 RZ, [R32+URZ+0x22850], RZ ;  /* 0x022850ff20ff79a7 */ /* 0x0001e2000810003f */
[----:B------:R-:W-:Y:S01]  /*1d230*/  BSSY B0, `(.L_x_14621) ;  /* 0x00000dc000007945 */ /* 0x000fe20003800000 */
[----:B--2---:R-:W-:-:S05]  /*1d240*/  VIADD R10, R2, 0xfffffffe ;  /* 0xfffffffe020a7836 */ /* 0x004fca0000000000 */
[----:B------:R-:W-:-:S13]  /*1d250*/  ISETP.GE.AND P0, PT, R10, R30, PT ;  /* 0x0000001e0a00720c */ /* 0x000fda0003f06270 */
[----:B0-----:R-:W-:Y:S05]  /*1d260*/  @!P0 BRA `(.L_x_14622) ;  /* 0x0000000c00608947 */ /* 0x001fea0003800000 */
.L_x_14635:
[----:B0-----:R-:W0:Y:S01]  /*1d270*/  S2R R2, SR_TID.X ;  /* 0x0000000000027919 */ /* 0x001e220000002100 */
[----:B------:R-:W2:Y:S01]  /*1d280*/  LDC R8, c[0x0][0x430] ;  /* 0x00010c00ff087b82 */ /* 0x000ea20000000800 */
[----:B------:R-:W-:Y:S01]  /*1d290*/  IMAD R9, R10, 0x60, R31 ;  /* 0x000000600a097824 */ /* 0x000fe200078e021f */
[----:B---3--:R-:W3:Y:S01]  /*1d2a0*/  S2R R4, SR_TID.X ;  /* 0x0000000000047919 */ /* 0x008ee20000002100 */
[----:B------:R-:W-:Y:S01]  /*1d2b0*/  VIADD R25, R25, 0x1 ;  /* 0x0000000119197836 */ /* 0x000fe20000000000 */
[----:B--2---:R-:W-:Y:S02]  /*1d2c0*/  ISETP.NE.AND P0, PT, R8, 0x1, PT ;  /* 0x000000010800780c */ /* 0x004fe40003f05270 */
[----:B0-----:R-:W-:Y:S01]  /*1d2d0*/  LOP3.LUT R2, R2, 0x7f, RZ, 0xc0, !PT ;  /* 0x0000007f02027812 */ /* 0x001fe200078ec0ff */
[----:B---3--:R-:W-:-:S03]  /*1d2e0*/  IMAD.SHL.U32 R4, R4, 0x10, RZ ;  /* 0x0000001004047824 */ /* 0x008fc600078e00ff */
[----:B------:R-:W-:-:S07]  /*1d2f0*/  SHF.R.U32.HI R2, RZ, 0x3, R2 ;  /* 0x00000003ff027819 */ /* 0x000fce0000011602 */
[----:B------:R-:W0:Y:S01]  /*1d300*/  @P0 LDC R3, c[0x0][0x438] ;  /* 0x00010e00ff030b82 */ /* 0x000e220000000800 */
[----:B------:R-:W-:-:S04]  /*1d310*/  LOP3.LUT R4, R2, 0x70, R4, 0xf8, !PT ;  /* 0x0000007002047812 */ /* 0x000fc800078ef804 */
[----:B------:R-:W-:-:S03]  /*1d320*/  ISETP.GT.U32.AND P1, PT, R4, 0x5f, PT ;  /* 0x0000005f0400780c */ /* 0x000fc60003f24070 */
[----:B------:R-:W2:Y:S01]  /*1d330*/  @P0 LDC R2, c[0x0][0x434] ;  /* 0x00010d00ff020b82 */ /* 0x000ea20000000800 */
[----:B------:R-:W-:-:S04]  /*1d340*/  IMAD.IADD R9, R4, 0x1, R9 ;  /* 0x0000000104097824 */ /* 0x000fc800078e0209 */
[----:B------:R-:W-:-:S05]  /*1d350*/  IMAD.MOV.U32 R11, RZ, RZ, R9 ;  /* 0x000000ffff0b7224 */ /* 0x000fca00078e0009 */
[----:B------:R-:W3:Y:S08]  /*1d360*/  @!P1 LDC.64 R4, c[0x0][0x428] ;  /* 0x00010a00ff049b82 */ /* 0x000ef00000000a00 */
[----:B----4-:R-:W4:Y:S01]  /*1d370*/  @!P1 LDC.64 R6, c[0x0][0x418] ;  /* 0x00010600ff069b82 */ /* 0x010f220000000a00 */
[----:B--2---:R-:W-:-:S05]  /*1d380*/  @P0 IMAD.HI.U32 R2, R9, R2, RZ ;  /* 0x0000000209020227 */ /* 0x004fca00078e00ff */
[----:B0-----:R-:W-:-:S04]  /*1d390*/  @P0 SHF.R.U32.HI R11, RZ, R3, R2 ;  /* 0x00000003ff0b0219 */ /* 0x001fc80000011602 */
[----:B------:R-:W-:Y:S01]  /*1d3a0*/  @!P1 SHF.R.S32.HI R3, RZ, 0x1f, R11 ;  /* 0x0000001fff039819 */ /* 0x000fe2000001140b */
[----:B---3--:R-:W-:-:S04]  /*1d3b0*/  @!P1 IMAD R2, R34, R4, RZ ;  /* 0x0000000422029224 */ /* 0x008fc800078e02ff */
[----:B------:R-:W-:Y:S02]  /*1d3c0*/  @!P1 IMAD R5, R28, R5, R2 ;  /* 0x000000051c059224 */ /* 0x000fe400078e0202 */
[----:B------:R-:W-:-:S04]  /*1d3d0*/  @!P1 IMAD.MOV.U32 R2, RZ, RZ, R11 ;  /* 0x000000ffff029224 */ /* 0x000fc800078e000b */
[----:B------:R-:W-:-:S04]  /*1d3e0*/  @!P1 IMAD.WIDE.U32 R2, R28, R4, R2 ;  /* 0x000000041c029225 */ /* 0x000fc800078e0002 */
[----:B------:R-:W-:Y:S01]  /*1d3f0*/  @!P1 IMAD.IADD R5, R5, 0x1, R3 ;  /* 0x0000000105059824 */ /* 0x000fe200078e0203 */
[C---:B----4-:R-:W-:Y:S01]  /*1d400*/  @!P1 LEA R6, P0, R2.reuse, R6, 0x2 ;  /* 0x0000000602069211 */ /* 0x050fe200078010ff */
        /* <DEDUP_REMOVED lines=17> */
.L_x_14623:
[----:B------:R-:W-:Y:S01]  /*1d520*/  IMAD R6, R25, 0x8, R22 ;  /* 0x0000000819067824 */ /* 0x000fe200078e0216 */
[----:B------:R-:W-:Y:S01]  /*1d530*/  SHF.L.U32 R21, R26, 0x1f, RZ ;  /* 0x0000001f1a157819 */ /* 0x000fe200000006ff */
[----:B------:R-:W-:Y:S01]  /*1d540*/  BSSY B1, `(.L_x_14624) ;  /* 0x0000004000017945 */ /* 0x000fe20003800000 */
[----:B------:R-:W-:Y:S02]  /*1d550*/  SHF.R.S32.HI R17, RZ, 0x1f, R5 ;  /* 0x0000001fff117819 */ /* 0x000fe40000011405 */
[----:B------:R-:W0:Y:S02]  /*1d560*/  SYNCS.PHASECHK.TRANS64.TRYWAIT P0, [R6+URZ+0x22840], R21 ;  /* 0x02284015060075a7 */ /* 0x000e24000800017f */
[----:B0-----:R-:W-:Y:S05]  /*1d570*/  @!P0 BRA `(.L_x_14625) ;  /* 0x0000005c00e08947 */ /* 0x001fea0003800000 */
.L_x_14816:
[----:B------:R-:W-:Y:S05]  /*1d580*/  BSYNC B1 ;  /* 0x0000000000017941 */ /* 0x000fea0003800000 */
.L_x_14624:
        /* <DEDUP_REMOVED lines=21> */
[----:B------:R-:W2:Y:S01]  /*1d6e0*/  SHFL.IDX PT, R2, R8, RZ, 0x181f ;  /* 0x00181fff08027589 */ /* 0x000ea200000e0000 */
[----:B------:R-:W-:-:S03]  /*1d6f0*/  IMAD R7, R7, 0x2, R22 ;  /* 0x0000000207077824 */ /* 0x000fc600078e0216 */
[----:B------:R-:W3:Y:S01]  /*1d700*/  SHFL.IDX PT, R3, R9, RZ, 0x181f ;  /* 0x00181fff09037589 */ /* 0x000ee200000e0000 */
[----:B--2---:R-:W-:-:S05]  /*1d710*/  IADD3 R2, P0, R2, R0, RZ ;  /* 0x0000000002027210 */ /* 0x004fca0007f1e0ff */
[----:B---3--:R-:W-:-:S05]  /*1d720*/  IMAD.X R3, RZ, RZ, R3, P0 ;  /* 0x000000ffff037224 */ /* 0x008fca00000e0603 */
[----:B------:R-:W-:Y:S01]  /*1d730*/  @!PT LDS RZ, [RZ] ;  /* 0x00000000fffff984 */ /* 0x000fe20000000800 */
[----:B------:R2:W-:Y:S04]  /*1d740*/  LDGSTS.E.BYPASS.LTC128B.128 [R7+0x1c400], desc[UR42][R2.64], !P1 ;  /* 0x1c40000002077fae */ /* 0x0005e8000c901d6a */
[----:B--2---:R-:W2:Y:S04]  /*1d750*/  SHFL.IDX PT, R2, R8, 0x1, 0x181f ;  /* 0x00381f0008027f89 */ /* 0x004ea800000e0000 */
[----:B------:R-:W3:Y:S01]  /*1d760*/  SHFL.IDX PT, R3, R9, 0x1, 0x181f ;  /* 0x00381f0009037f89 */ /* 0x000ee200000e0000 */
[----:B--2---:R-:W-:-:S05]  /*1d770*/  IADD3 R2, P0, R2, R0, RZ ;  /* 0x0000000002027210 */ /* 0x004fca0007f1e0ff */
[----:B---3--:R-:W-:-:S05]  /*1d780*/  IMAD.X R3, RZ, RZ, R3, P0 ;  /* 0x000000ffff037224 */ /* 0x008fca00000e0603 */
        /* <DEDUP_REMOVED lines=12> */
[----:B------:R-:W3:Y:S04]  /*1d850*/  SHFL.IDX PT, R3, R9, 0x4, 0x181f ;  /* 0x00981f0009037f89 */ /* 0x000ee800000e0000 */
[----:B------:R-:W4:Y:S01]  /*1d860*/  SHFL.IDX PT, R9, R9, 0x5, 0x181f ;  /* 0x00b81f0009097f89 */ /* 0x000f2200000e0000 */
[----:B--2---:R-:W-:-:S05]  /*1d870*/  IADD3 R2, P0, R2, R0, RZ ;  /* 0x0000000002027210 */ /* 0x004fca0007f1e0ff */
[----:B---3--:R-:W-:-:S05]  /*1d880*/  IMAD.X R3, RZ, RZ, R3, P0 ;  /* 0x000000ffff037224 */ /* 0x008fca00000e0603 */
[----:B------:R2:W-:Y:S04]  /*1d890*/  LDGSTS.E.BYPASS.LTC128B.128 [R7+0x1e400], desc[UR42][R2.64], !P1 ;  /* 0x1e40000002077fae */ /* 0x0005e8000c901d6a */
[----:B--2-4-:R2:W3:Y:S02]  /*1d8a0*/  SHFL.IDX PT, R2, R8, 0x5, 0x181f ;  /* 0x00b81f0008027f89 */ /* 0x0144e400000e0000 */
.L_x_14830:
[----:B---3--:R-:W-:-:S05]  /*1d8b0*/  IADD3 R2, P0, R2, R0, RZ ;  /* 0x0000000002027210 */ /* 0x008fca0007f1e0ff */
[----:B------:R-:W-:Y:S01]  /*1d8c0*/  IMAD.X R3, RZ, RZ, R9, P0 ;  /* 0x000000ffff037224 */ /* 0x000fe200000e0609 */
[----:B------:R-:W-:-:S04]  /*1d8d0*/  PLOP3.LUT P0, PT, PT, PT, PT, 0x80, 0x0 ;  /* 0x000000000000781c */ /* 0x000fc80003f0f070 */
[----:B------:R-:W-:Y:S01]  /*1d8e0*/  @!PT LDS RZ, [RZ] ;  /* 0x00000000fffff984 */ /* 0x000fe20000000800 */
[----:B------:R-:W-:Y:S01]  /*1d8f0*/  @!PT LDS RZ, [RZ] ;  /* 0x00000000fffff984 */ /* 0x000fe20000000800 */
[----:B------:R-:W-:Y:S01]  /*1d900*/  @!PT LDS RZ, [RZ] ;  /* 0x00000000fffff984 */ /* 0x000fe20000000800 */
[----:B------:R3:W-:Y:S01]  /*1d910*/  LDGSTS.E.BYPASS.LTC128B.128 [R7+0x1ec00], desc[UR42][R2.64], !P1 ;  /* 0x1ec0000002077fae */ /* 0x0007e2000c901d6a */
[----:B------:R-:W-:-:S08]  /*1d920*/  NOP ;  /* 0x0000000000007918 */ /* 0x000fd00000000000 */
.L_x_14627:
[----:B------:R-:W-:Y:S02]  /*1d930*/  PLOP3.LUT P1, PT, P1, P0, PT, 0xa2, 0x0 ;  /* 0x000000000000781c */ /* 0x000fe40000f21472 */
[----:B------:R-:W-:-:S08]  /*1d940*/  @P0 R2UR P1, UR4, R6 ;  /* 0x00000000060402ca */ /* 0x000fd00000020000 */
[----:B------:R-:W-:-:S05]  /*1d950*/  @P0 PLOP3.LUT P0, PT, P1, PT, PT, 0x80, 0x0 ;  /* 0x000000000000081c */ /* 0x000fca0000f0f070 */
[----:B------:R-:W-:Y:S01]  /*1d960*/  @!P1 SYNCS.ARRIVE.TRANS64.RED.A0T1 RZ, [UR4+0x22830], RZ ;  /* 0x022830ffffff99a7 */ /* 0x000fe20008200404 */
[----:B------:R-:W-:Y:S07]  /*1d970*/  @!P1 ARRIVES.LDGSTSBAR.64.TRANSCNT [UR4+0x22830] ;  /* 0x02283000ff0099b0 */ /* 0x000fee0008000a84 */
[----:B------:R-:W-:Y:S05]  /*1d980*/  @P0 BRA.U.ANY `(.L_x_14627) ;  /* 0xfffffffd00e80947 */ /* 0x000fea000393ffff */
[----:B------:R-:W-:Y:S01]  /*1d990*/  NOP ;  /* 0x0000000000007918 */ /* 0x000fe20000000000 */
[----:B---3--:R-:W-:-:S05]  /*1d9a0*/  IMAD.U32 R2, RZ, RZ, UR38 ;  /* 0x00000026ff027e24 */ /* 0x008fca000f8e00ff */
[----:B------:R-:W-:-:S13]  /*1d9b0*/  ISETP.NE.AND P3, PT, R2, 0x3, PT ;  /* 0x000000030200780c */ /* 0x000fda0003f65270 */
[----:B------:R-:W-:Y:S05]  /*1d9c0*/  @!P3 BRA `(.L_x_14628) ;  /* 0x000000000004b947 */ /* 0x000fea0003800000 */
[----:B------:R-:W-:Y:S01]  /*1d9d0*/  BPT.TRAP 0x1 ;  /* 0x000000040000795c */ /* 0x000fe20000300000 */
.L_x_14628:
[----:B------:R3:W-:Y:S01]  /*1d9e0*/  SYNCS.ARRIVE.TRANS64.A1T0 RZ, [R6+URZ+0x22830], RZ ;  /* 0x022830ff06ff79a7 */ /* 0x0007e2000810003f */
[----:B------:R-:W-:Y:S05]  /*1d9f0*/  @!P3 BRA `(.L_x_14629) ;  /* 0x000000000004b947 */ /* 0x000fea0003800000 */
[----:B------:R-:W-:Y:S01]  /*1da00*/  BPT.TRAP 0x1 ;  /* 0x000000040000795c */ /* 0x000fe20000300000 */
.L_x_14629:
[----:B------:R-:W4:Y:S01]  /*1da10*/  SYNCS.PHASECHK.TRANS64.TRYWAIT P0, [R6+URZ+0x22860], R21 ;  /* 0x02286015060075a7 */ /* 0x000f22000800017f */
[----:B------:R-:W-:Y:S04]  /*1da20*/  BSSY B1, `(.L_x_14630) ;  /* 0x0000002000017945 */ /* 0x000fe80003800000 */
[----:B----4-:R-:W-:Y:S05]  /*1da30*/  @!P0 BRA `(.L_x_14631) ;  /* 0x0000006000688947 */ /* 0x010fea0003800000 */
.L_x_14831:
[----:B------:R-:W-:Y:S05]  /*1da40*/  BSYNC B1 ;  /* 0x0000000000017941 */ /* 0x000fea0003800000 */
.L_x_14630:
        /* <DEDUP_REMOVED lines=20> */
[----:B--2---:R-:W-:-:S04]  /*1db90*/  LEA R8, P0, R2, UR6, 0x1 ;  /* 0x0000000602087c11 */ /* 0x004fc8000f8008ff */
[----:B------:R-:W-:Y:S01]  /*1dba0*/  LEA.HI.X R9, R2, UR7, R9, 0x1, P0 ;  /* 0x0000000702097c11 */ /* 0x000fe200080f0c09 */
[----:B------:R-:W-:Y:S08]  /*1dbb0*/  BRA.DIV UR4, `(.L_x_14632) ;  /* 0x00000062041c7947 */ /* 0x000ff0000b800000 */
[----:B------:R-:W2:Y:S01]  /*1dbc0*/  SHFL.IDX PT, R14, R8, RZ, 0x181f ;  /* 0x00181fff080e7589 */ /* 0x000ea200000e0000 */
[----:B------:R-:W-:-:S03]  /*1dbd0*/  IMAD R7, R7, 0x2, R22 ;  /* 0x0000000207077824 */ /* 0x000fc600078e0216 */
[----:B------:R-:W5:Y:S04]  /*1dbe0*/  SHFL.IDX PT, R3, R9, RZ, 0x181f ;  /* 0x00181fff09037589 */ /* 0x000f6800000e0000 */
[----:B------:R-:W-:Y:S04]  /*1dbf0*/  SHFL.IDX PT, R5, R9, 0x1, 0x181f ;  /* 0x00381f0009057f89 */ /* 0x000fe800000e0000 */
[----:B------:R-:W-:Y:S01]  /*1dc00*/  SHFL.IDX PT, R17, R9, 0x2, 0x181f ;  /* 0x00581f0009117f89 */ /* 0x000fe200000e0000 */
[----:B--2---:R-:W-:-:S03]  /*1dc10*/  IADD3 R2, P0, R14, R0, RZ ;  /* 0x000000000e027210 */ /* 0x004fc60007f1e0ff */
[----:B------:R-:W2:Y:S02]  /*1dc20*/  SHFL.IDX PT, R14, R8, 0x1, 0x181f ;  /* 0x00381f00080e7f89 */ /* 0x000ea400000e0000 */
[----:B-----5:R-:W-:-:S05]  /*1dc30*/  IMAD.X R3, RZ, RZ, R3, P0 ;  /* 0x000000ffff037224 */ /* 0x020fca00000e0603 */
[----:B------:R-:W-:Y:S04]  /*1dc40*/  LDGSTS.E.BYPASS.LTC128B.128 [R7+0x400], desc[UR42][R2.64], !P5 ;  /* 0x0040000002077fae */ /* 0x000fe8000e901d6a */
[----:B------:R-:W-:Y:S04]  /*1dc50*/  LDGSTS.E.BYPASS.LTC128B.128 [R7+0x3400], desc[UR42][R2.64+0x80], !P4 ;  /* 0x0340008002077fae */ /* 0x000fe8000e101d6a */
[----:B------:R-:W-:Y:S04]  /*1dc60*/  LDGSTS.E.BYPASS.LTC128B.128 [R7+0x6400], desc[UR42][R2.64+0x100], !P3 ;  /* 0x0640010002077fae */ /* 0x000fe8000d901d6a */
[----:B------:R5:W-:Y:S01]  /*1dc70*/  LDGSTS.E.BYPASS.LTC128B.128 [R7+0x9400], desc[UR42][R2.64+0x180], !P1 ;  /* 0x0940018002077fae */ /* 0x000be2000c901d6a */
[----:B--2---:R-:W-:-:S03]  /*1dc80*/  IADD3 R4, P0, R14, R0, RZ ;  /* 0x000000000e047210 */ /* 0x004fc60007f1e0ff */
[----:B------:R-:W5:Y:S01]  /*1dc90*/  SHFL.IDX PT, R14, R8, 0x2, 0x181f ;  /* 0x00581f00080e7f89 */ /* 0x000f6200000e0000 */
[----:B------:R-:W-:-:S05]  /*1dca0*/  IADD3.X R5, RZ, R5, RZ, P0, !PT ;  /* 0x00000005ff057210 */ /* 0x000fca00007fe4ff */
[----:B------:R-:W-:Y:S04]  /*1dcb0*/  LDGSTS.E.BYPASS.LTC128B.128 [R7+0xc00], desc[UR42][R4.64], !P5 ;  /* 0x00c0000004077fae */ /* 0x000fe8000e901d6a */
[----:B------:R-:W-:Y:S04]  /*1dcc0*/  LDGSTS.E.BYPASS.LTC128B.128 [R7+0x3c00], desc[UR42][R4.64+0x80], !P4 ;  /* 0x03c0008004077fae */ /* 0x000fe8000e101d6a */
[----:B------:R-:W-:Y:S04]  /*1dcd0*/  LDGSTS.E.BYPASS.LTC128B.128 [R7+0x6c00], desc[UR42][R4.64+0x100], !P3 ;  /* 0x06c0010004077fae */ /* 0x000fe8000d901d6a */
[----:B------:R2:W-:Y:S01]  /*1dce0*/  LDGSTS.E.BYPASS.LTC128B.128 [R7+0x9c00], desc[UR42][R4.64+0x180], !P1 ;  /* 0x09c0018004077fae */ /* 0x0005e2000c901d6a */
[----:B-----5:R-:W-:-:S03]  /*1dcf0*/  IADD3 R2, P0, R14, R0, RZ ;  /* 0x000000000e027210 */ /* 0x020fc60007f1e0ff */
[----:B------:R-:W5:Y:S02]  /*1dd00*/  SHFL.IDX PT, R14, R8, 0x3, 0x181f ;  /* 0x00781f00080e7f89 */ /* 0x000f6400000e0000 */
[----:B------:R-:W-:Y:S02]  /*1dd10*/  IMAD.X R3, RZ, RZ, R17, P0 ;  /* 0x000000ffff037224 */ /* 0x000fe400000e0611 */
[----:B--2---:R-:W2:Y:S04]  /*1dd20*/  SHFL.IDX PT, R5, R9, 0x3, 0x181f ;  /* 0x00781f0009057f89 */ /* 0x004ea800000e0000 */
[----:B------:R-:W-:Y:S04]  /*1dd30*/  SHFL.IDX PT, R17, R9, 0x4, 0x181f ;  /* 0x00981f0009117f89 */ /* 0x000fe800000e0000 */
[----:B------:R-:W-:Y:S04]  /*1dd40*/  LDGSTS.E.BYPASS.LTC128B.128 [R7+0x1400], desc[UR42][R2.64], !P5 ;  /* 0x0140000002077fae */ /* 0x000fe8000e901d6a */
[----:B------:R-:W-:Y:S04]  /*1dd50*/  LDGSTS.E.BYPASS.LTC128B.128 [R7+0x4400], desc[UR42][R2.64+0x80], !P4 ;  /* 0x0440008002077fae */ /* 0x000fe8000e101d6a */
[----:B------:R-:W-:Y:S01]  /*1dd60*/  LDGSTS.E.BYPASS.LTC128B.128 [R7+0x7400], desc[UR42][R2.64+0x100], !P3 ;  /* 0x0740010002077fae */ /* 0x000fe2000d901d6a */
[----:B-----5:R-:W-:-:S03]  /*1dd70*/  IADD3 R4, P0, R14, R0, RZ ;  /* 0x000000000e047210 */ /* 0x020fc60007f1e0ff */
[----:B------:R5:W-:Y:S04]  /*1dd80*/  LDGSTS.E.BYPASS.LTC128B.128 [R7+0xa400], desc[UR42][R2.64+0x180], !P1 ;  /* 0x0a40018002077fae */ /* 0x000be8000c901d6a */
[----:B------:R-:W5:Y:S01]  /*1dd90*/  SHFL.IDX PT, R14, R8, 0x4, 0x181f ;  /* 0x00981f00080e7f89 */ /* 0x000f6200000e0000 */
[----:B--2---:R-:W-:-:S03]  /*1dda0*/  IMAD.X R5, RZ, RZ, R5, P0 ;  /* 0x000000ffff057224 */ /* 0x004fc600000e0605 */
[----:B------:R-:W2:Y:S04]  /*1ddb0*/  SHFL.IDX PT, R9, R9, 0x5, 0x181f ;  /* 0x00b81f0009097f89 */ /* 0x000ea800000e0000 */
[----:B------:R0:W-:Y:S04]  /*1ddc0*/  LDGSTS.E.BYPASS.LTC128B.128 [R7+0x1c00], desc[UR42][R4.64], !P5 ;  /* 0x01c0000004077fae */ /* 0x0001e8000e901d6a */
[----:B------:R0:W-:Y:S04]  /*1ddd0*/  LDGSTS.E.BYPASS.LTC128B.128 [R7+0x4c00], desc[UR42][R4.64+0x80], !P4 ;  /* 0x04c0008004077fae */ /* 0x0001e8000e101d6a */
[----:B------:R0:W-:Y:S04]  /*1dde0*/  LDGSTS.E.BYPASS.LTC128B.128 [R7+0x7c00], desc[UR42][R4.64+0x100], !P3 ;  /* 0x07c0010004077fae */ /* 0x0001e8000d901d6a */
[----:B------:R0:W-:Y:S01]  /*1ddf0*/  LDGSTS.E.BYPASS.LTC128B.128 [R7+0xac00], desc[UR42][R4.64+0x180], !P1 ;  /* 0x0ac0018004077fae */ /* 0x0001e2000c901d6a */
[----:B-----5:R-:W-:-:S03]  /*1de00*/  IADD3 R2, P0, R14, R0, RZ ;  /* 0x000000000e027210 */ /* 0x020fc60007f1e0ff */
[----:B------:R0:W0:Y:S02]  /*1de10*/  SHFL.IDX PT, R14, R8, 0x5, 0x181f ;  /* 0x00b81f00080e7f89 */ /* 0x00002400000e0000 */
[----:B------:R-:W-:-:S05]  /*1de20*/  IMAD.X R3, RZ, RZ, R17, P0 ;  /* 0x000000ffff037224 */ /* 0x000fca00000e0611 */
[----:B------:R0:W-:Y:S04]  /*1de30*/  LDGSTS.E.BYPASS.LTC128B.128 [R7+0x2400], desc[UR42][R2.64], !P5 ;  /* 0x0240000002077fae */ /* 0x0001e8000e901d6a */
[----:B------:R0:W-:Y:S04]  /*1de40*/  LDGSTS.E.BYPASS.LTC128B.128 [R7+0x5400], desc[UR42][R2.64+0x80], !P4 ;  /* 0x0540008002077fae */ /* 0x0001e8000e101d6a */
[----:B------:R0:W-:Y:S04]  /*1de50*/  LDGSTS.E.BYPASS.LTC128B.128 [R7+0x8400], desc[UR42][R2.64+0x100], !P3 ;  /* 0x0840010002077fae */ /* 0x0001e8000d901d6a */
[----:B--2---:R0:W-:Y:S02]  /*1de60*/  LDGSTS.E.BYPASS.LTC128B.128 [R7+0xb400], desc[UR42][R2.64+0x180], !P1 ;  /* 0x0b40018002077fae */ /* 0x0041e4000c901d6a */
.L_x_14845:
        /* <DEDUP_REMOVED lines=11> */
.L_x_14633:
        /* <DEDUP_REMOVED lines=11> */
.L_x_14634:
[----:B------:R0:W-:Y:S01]  /*1dfd0*/  SYNCS.ARRIVE.TRANS64.A1T0 RZ, [R6+URZ+0x22850], RZ ;  /* 0x022850ff06ff79a7 */ /* 0x0001e2000810003f */
[----:B------:R-:W-:Y:S05]  /*1dfe0*/  @P2 BRA `(.L_x_14635) ;  /* 0xfffffff000a02947 */ /* 0x000fea000383ffff */
.L_x_14622:
[----:B------:R-:W-:Y:S05]  /*1dff0*/  BSYNC B0 ;  /* 0x0000000000007941 */ /* 0x000fea0003800000 */
.L_x_14621:
        /* <DEDUP_REMOVED lines=10> */
[----:B------:R-:W5:Y:S01]  /*1e0a0*/  LDC.64 R2, c[0x0][0xc60] ;  /* 0x00031800ff027b82 */ /* 0x000f620000000a00 */
[----:B------:R-:W2:Y:S02]  /*1e0b0*/  FLO.U32 R0, UR4 ;  /* 0x0000000400007d00 */ /* 0x000ea400080e0000 */
[----:B--2---:R-:W-:-:S06]  /*1e0c0*/  ISETP.EQ.U32.AND P1, PT, R0, R7, PT ;  /* 0x000000070000720c */ /* 0x004fcc0003f22070 */
[----:B------:R-:W5:Y:S07]  /*1e0d0*/  POPC R7, UR4 ;  /* 0x0000000400077d09 */ /* 0x000f6e0008000000 */
[----:B-----5:R-:W2:Y:S01]  /*1e0e0*/  @P1 ATOMG.E.ADD.STRONG.GPU PT, R3, desc[UR42][R2.64], R7 ;  /* 0x00000007020319a8 */ /* 0x020ea200081ee1ea */
[----:B------:R-:W5:Y:S02]  /*1e0f0*/  S2R R4, SR_LTMASK ;  /* 0x0000000000047919 */ /* 0x000f640000003900 */
[----:B-----5:R-:W-:-:S04]  /*1e100*/  LOP3.LUT R4, R4, UR4, RZ, 0xc0, !PT ;  /* 0x0000000404047c12 */ /* 0x020fc8000f8ec0ff */
[----:B------:R-:W5:Y:S01]  /*1e110*/  POPC R9, R4 ;  /* 0x0000000400097309 */ /* 0x000f620000000000 */
[----:B--2---:R-:W5:Y:S02]  /*1e120*/  SHFL.IDX PT, R0, R3, R0, 0x1f ;  /* 0x00001f0003007589 */ /* 0x004f6400000e0000 */
[----:B-----5:R-:W-:-:S07]  /*1e130*/  IADD3 R16, R0, UR37, R9 ;  /* 0x0000002500107c10 */ /* 0x020fce000fffe009 */
.L_x_14637:
[----:B------:R-:W-:Y:S05]  /*1e140*/  BSYNC B0 ;  /* 0x0000000000007941 */ /* 0x000fea0003800000 */
.L_x_14636:
[----:B------:R-:W-:Y:S02]  /*1e150*/  LOP3.LUT R26, R26, R5, RZ, 0x3c, !PT ;  /* 0x000000051a1a7212 */ /* 0x000fe400078e3cff */
[----:B------:R-:W-:-:S07]  /*1e160*/  SEL R25, R25, RZ, P0 ;  /* 0x000000ff19197207 */ /* 0x000fce0000000000 */
.L_x_14596:
[----:B------:R-:W-:Y:S05]  /*1e170*/  BSYNC B7 ;  /* 0x0000000000077941 */ /* 0x000fea0003800000 */
.L_x_14594:
        /* <DEDUP_REMOVED lines=8> */
[----:B------:R2:W0:Y:S01]  /*1e200*/  LDS.128 R16, [R22+0x228d0] ;  /* 0x0228d00016107984 */ /* 0x0004220000000c00 */
[----:B------:R-:W-:Y:S06]  /*1e210*/  BAR.ARV 0x4, 0x180 ;  /* 0x0106000000007b1d */ /* 0x000fec0000002000 */
[----:B------:R-:W-:Y:S05]  /*1e220*/  BRA `(.L_x_14639) ;  /* 0x0000000c00d47947 */ /* 0x000fea0003800000 */
.L_x_14638:
        /* <DEDUP_REMOVED lines=9> */
[----:B------:R-:W5:Y:S01]  /*1e2c0*/  @!P1 LDC.64 R4, c[0x0][0xc78] ;  /* 0x00031e00ff049b82 */ /* 0x000f620000000a00 */
[----:B--2---:R-:W-:-:S05]  /*1e2d0*/  @!P1 IMAD.WIDE R2, R7, 0x4, R2 ;  /* 0x0000000407029825 */ /* 0x004fca00078e0202 */
[----:B0--34-:R5:W2:Y:S02]  /*1e2e0*/  @!P1 LDG.E R6, desc[UR42][R2.64] ;  /* 0x0000002a02069981 */ /* 0x019aa4000c1e1900 */
        /* <DEDUP_REMOVED lines=31> */
.L_x_14855:
[----:B------:R-:W-:Y:S02]  /*1e4e0*/  ULDC UR4, c[0x0][0xc38] ;  /* 0x00030e0000047ab9 */ /* 0x000fe40000000800 */
[----:B------:R-:W-:-:S04]  /*1e4f0*/  IMAD.U32 R5, RZ, RZ, UR4 ;  /* 0x00000004ff057e24 */ /* 0x000fc8000f8e00ff */
[----:B--2---:R-:W-:-:S04]  /*1e500*/  IMAD R14, R14, R5, RZ ;  /* 0x000000050e0e7224 */ /* 0x004fc800078e02ff */
[----:B------:R-:W-:-:S05]  /*1e510*/  IMAD.IADD R7, R7, 0x1, R14 ;  /* 0x0000000107077824 */ /* 0x000fca00078e020e */
[----:B------:R-:W-:-:S13]  /*1e520*/  ISETP.GT.AND P6, PT, R7, R0, PT ;  /* 0x000000000700720c */ /* 0x000fda0003fc4270 */
[----:B------:R-:W-:Y:S05]  /*1e530*/  @P6 BRA `(.L_x_14641) ;  /* 0x0000000000a46947 */ /* 0x000fea0003800000 */
.L_x_14644:
        /* <DEDUP_REMOVED lines=34> */
[----:B------:R0:W2:Y:S02]  /*1e760*/  SHFL.IDX PT, R14, R2, 0x1f, 0x1f ;  /* 0x03e01f00020e7f89 */ /* 0x0000a400000e0000 */
.L_x_14863:
[----:B------:R-:W-:Y:S02]  /*1e770*/  ULDC UR4, c[0x0][0xc38] ;  /* 0x00030e0000047ab9 */ /* 0x000fe40000000800 */
[----:B------:R-:W-:-:S04]  /*1e780*/  IMAD.U32 R5, RZ, RZ, UR4 ;  /* 0x00000004ff057e24 */ /* 0x000fc8000f8e00ff */
[----:B--2---:R-:W-:-:S04]  /*1e790*/  IMAD R14, R14, R5, RZ ;  /* 0x000000050e0e7224 */ /* 0x004fc800078e02ff */
[----:B------:R-:W-:-:S05]  /*1e7a0*/  IMAD.IADD R7, R14, 0x1, R7 ;  /* 0x000000010e077824 */ /* 0x000fca00078e0207 */
[----:B------:R-:W-:-:S13]  /*1e7b0*/  ISETP.GT.AND P6, PT, R7, R0, PT ;  /* 0x000000000700720c */ /* 0x000fda0003fc4270 */
[----:B------:R-:W-:Y:S05]  /*1e7c0*/  @!P6 BRA `(.L_x_14644) ;  /* 0xfffffffc005ce947 */ /* 0x000fea000383ffff */
.L_x_14641:
        /* <DEDUP_REMOVED lines=10> */
.L_x_14868:
[----:B------:R-:W-:-:S13]  /*1e870*/  ISETP.NE.AND P0, PT, R3, RZ, PT ;  /* 0x000000ff0300720c */ /* 0x000fda0003f05270 */
[----:B------:R-:W-:Y:S05]  /*1e880*/  @!P0 BRA `(.L_x_14646) ;  /* 0x0000000000108947 */ /* 0x000fea0003800000 */
[----:B------:R-:W-:Y:S01]  /*1e890*/  UMOV UR4, 0xffffffff ;  /* 0xffffffff00047882 */ /* 0x000fe20000000000 */
[----:B--2---:R-:W-:Y:S02]  /*1e8a0*/  VIADD R12, R12, 0xffffffff ;  /* 0xffffffff0c0c7836 */ /* 0x004fe40000000000 */
[----:B------:R-:W-:Y:S05]  /*1e8b0*/  BRA.DIV UR4, `(.L_x_14647) ;  /* 0x0000006204f47947 */ /* 0x000fea000b800000 */
[----:B------:R2:W0:Y:S02]  /*1e8c0*/  SHFL.IDX PT, R6, R2, R12, 0x1f ;  /* 0x00001f0c02067589 */ /* 0x00042400000e0000 */
.L_x_14646:
        /* <DEDUP_REMOVED lines=8> */
[----:B0-----:R-:W2:Y:S08]  /*1e950*/  MUFU.RCP R7, R7 ;  /* 0x0000000700077308 */ /* 0x001eb00000001000 */
[----:B---3--:R-:W-:Y:S01]  /*1e960*/  MUFU.RCP R8, R8 ;  /* 0x0000000800087308 */ /* 0x008fe20000001000 */
[----:B--2---:R-:W-:Y:S01]  /*1e970*/  VIADD R2, R7, 0xffffffe ;  /* 0x0ffffffe07027836 */ /* 0x004fe20000000000 */
        /* <DEDUP_REMOVED lines=48> */
.L_x_14648:
        /* <DEDUP_REMOVED lines=9> */
[----:B------:R-:W1:Y:S02]  /*1ed10*/  F2I.FTZ.U32.TRUNC.NTZ R3, R9 ;  /* 0x0000000900037305 */ /* 0x000e64000021f000 */
[----:B-1----:R-:W-:-:S04]  /*1ed20*/  IMAD.MOV R11, RZ, RZ, -R3 ;  /* 0x000000ffff0b7224 */ /* 0x002fc800078e0a03 */
[----:B------:R-:W-:-:S04]  /*1ed30*/  IMAD R11, R11, R4, RZ ;  /* 0x000000040b0b7224 */ /* 0x000fc800078e02ff */
        /* <DEDUP_REMOVED lines=48> */
.L_x_14649:
[----:B------:R-:W-:-:S05]  /*1f040*/  LOP3.LUT R2, RZ, R2, RZ, 0x33, !PT ;  /* 0x00000002ff027212 */ /* 0x000fca00078e33ff */
[----:B------:R-:W-:Y:S01]  /*1f050*/  IMAD.IADD R17, R17, 0x1, R2 ;  /* 0x0000000111117824 */ /* 0x000fe200078e0202 */
[----:B------:R-:W-:Y:S06]  /*1f060*/  BRA `(.L_x_14650) ;  /* 0x00000000001c7947 */ /* 0x000fec0003800000 */
.L_x_14642:
[----:B------:R-:W-:Y:S01]  /*1f070*/  UMOV UR4, URZ ;  /* 0x0000003f00047c82 */ /* 0x000fe20008000000 */
[----:B------:R-:W-:Y:S01]  /*1f080*/  UMOV UR5, URZ ;  /* 0x0000003f00057c82 */ /* 0x000fe20008000000 */
[----:B------:R-:W-:Y:S01]  /*1f090*/  ULDC UR6, c[0x0][0xc3c] ;  /* 0x00030f0000067ab9 */ /* 0x000fe20000000800 */
[----:B------:R-:W-:Y:S02]  /*1f0a0*/  IMAD.MOV.U32 R16, RZ, RZ, R0 ;  /* 0x000000ffff107224 */ /* 0x000fe400078e0000 */
[----:B------:R-:W-:Y:S02]  /*1f0b0*/  IMAD.U32 R17, RZ, RZ, UR4 ;  /* 0x00000004ff117e24 */ /* 0x000fe4000f8e00ff */
[----:B------:R-:W-:Y:S02]  /*1f0c0*/  IMAD.U32 R18, RZ, RZ, UR5 ;  /* 0x00000005ff127e24 */ /* 0x000fe4000f8e00ff */
[----:B------:R-:W-:-:S07]  /*1f0d0*/  IMAD.U32 R19, RZ, RZ, UR6 ;  /* 0x00000006ff137e24 */ /* 0x000fce000f8e00ff */
.L_x_14650:
        /* <DEDUP_REMOVED lines=10> */
.L_x_14639:
[----:B------:R-:W-:Y:S02]  /*1f180*/  ULDC UR4, c[0x0][0xc3c] ;  /* 0x00030f0000047ab9 */ /* 0x000fe40000000800 */
[----:B0-----:R-:W-:-:S13]  /*1f190*/  ISETP.GE.AND P0, PT, R19, UR4, PT ;  /* 0x0000000413007c0c */ /* 0x001fda000bf06270 */
[----:B------:R-:W-:Y:S05]  /*1f1a0*/  @!P0 BRA `(.L_x_14651) ;  /* 0xffffff9800ec8947 */ /* 0x000fea000383ffff */
[----:B------:R-:W-:Y:S05]  /*1f1b0*/  BSYNC B8 ;  /* 0x0000000000087941 */ /* 0x000fea0003800000 */
.L_x_14548:
        /* <DEDUP_REMOVED lines=12> */
.L_x_14871:
[----:B------:R-:W-:Y:S05]  /*1f280*/  BSYNC B0 ;  /* 0x0000000000007941 */ /* 0x000fea0003800000 */
.L_x_14652:
[----:B------:R-:W-:-:S03]  /*1f290*/  UMOV UR4, 0xffffffff ;  /* 0xffffffff00047882 */ /* 0x000fc60000000000 */
[----:B------:R-:W-:Y:S05]  /*1f2a0*/  BRA.DIV UR4, `(.L_x_14654) ;  /* 0x0000005a04b47947 */ /* 0x000fea000b800000 */
[----:B0-----:R-:W0:Y:S02]  /*1f2b0*/  S2R R0, SR_TID.X ;  /* 0x0000000000007919 */ /* 0x001e240000002100 */
[----:B0-----:R-:W-:-:S04]  /*1f2c0*/  SHF.R.U32.HI R0, RZ, 0x5, R0 ;  /* 0x00000005ff007819 */ /* 0x001fc80000011600 */
[----:B------:R-:W-:-:S05]  /*1f2d0*/  LOP3.LUT R0, R0, 0x3, RZ, 0xc0, !PT ;  /* 0x0000000300007812 */ /* 0x000fca00078ec0ff */
[----:B------:R0:W1:Y:S02]  /*1f2e0*/  SHFL.IDX PT, R14, R0, RZ, 0x1f ;  /* 0x00001fff000e7589 */ /* 0x00006400000e0000 */
.L_x_14874:
[----:B-1----:R-:W-:-:S13]  /*1f2f0*/  ISETP.NE.AND P0, PT, R14, RZ, PT ;  /* 0x000000ff0e00720c */ /* 0x002fda0003f05270 */
[----:B------:R-:W-:Y:S05]  /*1f300*/  @P0 BRA `(.L_x_14366) ;  /* 0x0000000000880947 */ /* 0x000fea0003800000 */
[----:B------:R-:W-:-:S03]  /*1f310*/  UMOV UR4, 0xffffffff ;  /* 0xffffffff00047882 */ /* 0x000fc60000000000 */
[----:B------:R-:W-:Y:S05]  /*1f320*/  BRA.DIV UR4, `(.L_x_14655) ;  /* 0x0000005a04c87947 */ /* 0x000fea000b800000 */
[----:B------:R-:W-:-:S13]  /*1f330*/  ELECT P6, URZ, PT ;  /* 0x00000000003f782f */ /* 0x000fda00038c0000 */
.L_x_14877:
[----:B------:R-:W-:Y:S05]  /*1f340*/  @!P6 BRA `(.L_x_14366) ;  /* 0x000000000078e947 */ /* 0x000fea0003800000 */
[----:B------:R-:W-:-:S06]  /*1f350*/  ULOP3.LUT UR4, UR36, 0x2, URZ, 0xfc, !UPT ;  /* 0x0000000224047892 */ /* 0x000fcc000f8efc3f */
[----:B0-----:R-:W-:-:S05]  /*1f360*/  IMAD.U32 R0, RZ, RZ, UR4 ;  /* 0x00000004ff007e24 */ /* 0x001fca000f8e00ff */
[----:B------:R-:W-:-:S13]  /*1f370*/  ISETP.NE.AND P0, PT, R0, 0x3, PT ;  /* 0x000000030000780c */ /* 0x000fda0003f05270 */
[----:B------:R-:W-:Y:S05]  /*1f380*/  @!P0 BRA `(.L_x_14656) ;  /* 0x0000000000048947 */ /* 0x000fea0003800000 */
[----:B------:R-:W-:Y:S01]  /*1f390*/  BPT.TRAP 0x1 ;  /* 0x000000040000795c */ /* 0x000fe20000300000 */
.L_x_14656:
[C---:B------:R-:W-:Y:S01]  /*1f3a0*/  IMAD R5, R25.reuse, 0x8, R4 ;  /* 0x0000000819057824 */ /* 0x040fe200078e0204 */
[----:B------:R-:W-:Y:S01]  /*1f3b0*/  SHF.L.U32 R0, R26, 0x1f, RZ ;  /* 0x0000001f1a007819 */ /* 0x000fe200000006ff */
[----:B------:R-:W-:-:S03]  /*1f3c0*/  VIADD R25, R25, 0x1 ;  /* 0x0000000119197836 */ /* 0x000fc60000000000 */
[----:B------:R-:W0:Y:S02]  /*1f3d0*/  SYNCS.PHASECHK.TRANS64.TRYWAIT P1, [R5+URZ+0x22840], R0 ;  /* 0x02284000050075a7 */ /* 0x000e24000802017f */
[----:B------:R-:W-:-:S04]  /*1f3e0*/  ISETP.NE.AND P2, PT, R25, 0x2, PT ;  /* 0x000000021900780c */ /* 0x000fc80003f45270 */
[----:B------:R-:W-:Y:S01]  /*1f3f0*/  SEL R3, RZ, 0x1, P2 ;  /* 0x00000001ff037807 */ /* 0x000fe20001000000 */
[----:B0-----:R-:W-:Y:S08]  /*1f400*/  @!P1 BRA `(.L_x_14657) ;  /* 0x0000005800b09947 */ /* 0x001ff00003800000 */
.L_x_14878:
[----:B------:R-:W-:Y:S02]  /*1f410*/  SEL R25, R25, RZ, P2 ;  /* 0x000000ff19197207 */ /* 0x000fe40001000000 */
[----:B------:R-:W-:Y:S01]  /*1f420*/  LOP3.LUT R2, R26, R3, RZ, 0x3c, !PT ;  /* 0x000000031a027212 */ /* 0x000fe200078e3cff */
[----:B------:R-:W-:Y:S06]  /*1f430*/  @!P0 BRA `(.L_x_14658) ;  /* 0x0000000000048947 */ /* 0x000fec0003800000 */
[----:B------:R-:W-:Y:S01]  /*1f440*/  BPT.TRAP 0x1 ;  /* 0x000000040000795c */ /* 0x000fe20000300000 */
.L_x_14658:
[----:B------:R-:W-:Y:S01]  /*1f450*/  IMAD R25, R25, 0x8, R4 ;  /* 0x0000000819197824 */ /* 0x000fe200078e0204 */
[----:B------:R-:W-:-:S04]  /*1f460*/  SHF.L.U32 R2, R2, 0x1f, RZ ;  /* 0x0000001f02027819 */ /* 0x000fc800000006ff */
[----:B------:R-:W1:Y:S02]  /*1f470*/  SYNCS.PHASECHK.TRANS64.TRYWAIT P1, [R25+URZ+0x22840], R2 ;  /* 0x02284002190075a7 */ /* 0x000e64000802017f */
[----:B-1----:R-:W-:Y:S05]  /*1f480*/  @!P1 BRA `(.L_x_14659) ;  /* 0x0000005800a49947 */ /* 0x002fea0003800000 */
.L_x_14879:
[----:B------:R-:W-:Y:S05]  /*1f490*/  @!P0 BRA `(.L_x_14660) ;  /* 0x0000000000048947 */ /* 0x000fea0003800000 */
[----:B------:R-:W-:Y:S01]  /*1f4a0*/  BPT.TRAP 0x1 ;  /* 0x000000040000795c */ /* 0x000fe20000300000 */
.L_x_14660:
[----:B------:R-:W5:Y:S02]  /*1f4b0*/  SYNCS.PHASECHK.TRANS64.TRYWAIT P1, [R5+URZ+0x22860], R0 ;  /* 0x02286000050075a7 */ /* 0x000f64000802017f */
[----:B-----5:R-:W-:Y:S05]  /*1f4c0*/  @!P1 BRA `(.L_x_14661) ;  /* 0x0000005800a89947 */ /* 0x020fea0003800000 */
.L_x_14880:
[----:B------:R-:W-:Y:S05]  /*1f4d0*/  @!P0 BRA `(.L_x_14662) ;  /* 0x0000000000048947 */ /* 0x000fea0003800000 */
[----:B------:R-:W-:Y:S01]  /*1f4e0*/  BPT.TRAP 0x1 ;  /* 0x000000040000795c */ /* 0x000fe20000300000 */
.L_x_14662:
[----:B------:R0:W0:Y:S02]  /*1f4f0*/  SYNCS.PHASECHK.TRANS64.TRYWAIT P0, [R25+URZ+0x22860], R2 ;  /* 0x02286002190075a7 */ /* 0x000024000800017f */
[----:B0-----:R-:W-:Y:S05]  /*1f500*/  @!P0 NANOSLEEP.SYNCS 0x989680 ;  /* 0x009896800000895d */ /* 0x001fea0003900000 */
[----:B------:R-:W0:Y:S02]  /*1f510*/  @!P0 SYNCS.PHASECHK.TRANS64 P0, [R25+URZ+0x22860], R2 ;  /* 0x02286002190085a7 */ /* 0x000e24000800007f */
[----:B0-----:R-:W-:Y:S05]  /*1f520*/  @!P0 BRA `(.L_x_14662) ;  /* 0xfffffffc00f08947 */ /* 0x001fea000383ffff */
.L_x_14366:
[----:B------:R-:W-:Y:S05]  /*1f530*/  BSYNC B9 ;  /* 0x0000000000097941 */ /* 0x000fea0003800000 */
.L_x_14363:
[----:B------:R-:W-:Y:S05]  /*1f540*/  EXIT ;  /* 0x000000000000794d */ /* 0x000fea0003800000 */
.L_x_14386:
[----:B0-----:R0:W1:Y:S02]  /*1f550*/  SYNCS.PHASECHK.TRANS64.TRYWAIT P5, [R87+URZ+0x22890], R95 ;  /* 0x0228905f570075a7 */ /* 0x00106400080a017f */
[----:B-1----:R-:W-:Y:S05]  /*1f560*/  @!P5 NANOSLEEP.SYNCS 0x989680 ;  /* 0x009896800000d95d */ /* 0x002fea0003900000 */
[----:B------:R-:W1:Y:S02]  /*1f570*/  @!P5 SYNCS.PHASECHK.TRANS64 P5, [R87+URZ+0x22890], R95 ;  /* 0x0228905f5700d5a7 */ /* 0x000e6400080a007f */
[----:B-1----:R-:W-:Y:S05]  /*1f580*/  @!P5 BRA `(.L_x_14386) ;  /* 0xfffffffc00f0d947 */ /* 0x002fea000383ffff */
[----:B------:R-:W-:Y:S05]  /*1f590*/  BRA `(.L_x_14663) ;  /* 0xfffffe4000d87947 */ /* 0x000fea000383ffff */
.L_x_14387:
        /* <DEDUP_REMOVED lines=8> */
.L_x_14665:
[----:B------:R-:W-:Y:S05]  /*1f620*/  BSYNC B1 ;  /* 0x0000000000017941 */ /* 0x000fea0003800000 */
.L_x_14664:
        /* <DEDUP_REMOVED lines=8> */
.L_x_14666:
[----:B------:R-:W-:Y:S05]  /*1f6b0*/  BRA `(.L_x_14667) ;  /* 0xfffffe4000a47947 */ /* 0x000fea000383ffff */
.L_x_14396:
[----:B------:R-:W-:Y:S01]  /*1f6c0*/  BSSY B1, `(.L_x_14668) ;  /* 0x0000008000017945 */ /* 0x000fe20003800000 */
[----:B0---4-:R-:W-:Y:S02]  /*1f6d0*/  IMAD.MOV.U32 R13, RZ, RZ, R97 ;  /* 0x000000ffff0d7224 */ /* 0x011fe400078e0061 */
[----:B------:R-:W-:Y:S02]  /*1f6e0*/  IMAD.MOV.U32 R12, RZ, RZ, 0x1 ;  /* 0x00000001ff0c7424 */ /* 0x000fe400078e00ff */
[----:B------:R-:W-:Y:S02]  /*1f6f0*/  IMAD.MOV.U32 R11, RZ, RZ, 0x1c1f ;  /* 0x00001c1fff0b7424 */ /* 0x000fe400078e00ff */
[----:B------:R-:W-:-:S07]  /*1f700*/  IMAD.MOV.U32 R15, RZ, RZ, -0x1 ;  /* 0xffffffffff0f7424 */ /* 0x000fce00078e00ff */
[----:B-123--:R-:W-:Y:S05]  /*1f710*/  WARPSYNC.COLLECTIVE R15, `(.L_x_14669) ;  /* 0x000000000f087348 */ /* 0x00efea0003c00000 */
[----:B---3--:R0:W3:Y:S02]  /*1f720*/  SHFL.IDX P6, R14, R13, R12, R11 ;  /* 0x0000000c0d0e7389 */ /* 0x0080e400000c000b */
[----:B0123--:R-:W-:Y:S01]  /*1f730*/  ENDCOLLECTIVE ;  /* 0x000000000000791b */ /* 0x00ffe20003800000 */
.L_x_14669:
[----:B------:R-:W-:Y:S05]  /*1f740*/  BSYNC B1 ;  /* 0x0000000000017941 */ /* 0x000fea0003800000 */
.L_x_14668:
        /* <DEDUP_REMOVED lines=8> */
.L_x_14670:
[----:B------:R-:W-:Y:S05]  /*1f7d0*/  BRA `(.L_x_14671) ;  /* 0xfffffe48002c7947 */ /* 0x000fea000383ffff */
.L_x_14406:
[----:B-1----:R1:W2:Y:S02]  /*1f7e0*/  SYNCS.PHASECHK.TRANS64.TRYWAIT P4, [R87+URZ+0x22890], R95 ;  /* 0x0228905f570075a7 */ /* 0x0022a4000808017f */
[----:B--2---:R-:W-:Y:S05]  /*1f7f0*/  @!P4 NANOSLEEP.SYNCS 0x989680 ;  /* 0x009896800000c95d */ /* 0x004fea0003900000 */
[----:B------:R-:W2:Y:S02]  /*1f800*/  @!P4 SYNCS.PHASECHK.TRANS64 P4, [R87+URZ+0x22890], R95 ;  /* 0x0228905f5700c5a7 */ /* 0x000ea4000808007f */
[----:B--2---:R-:W-:Y:S05]  /*1f810*/  @!P4 BRA `(.L_x_14406) ;  /* 0xfffffffc00f0c947 */ /* 0x004fea000383ffff */
[----:B------:R-:W-:Y:S05]  /*1f820*/  BRA `(.L_x_14672) ;  /* 0xfffffe5400207947 */ /* 0x000fea000383ffff */
.L_x_14407:
        /* <DEDUP_REMOVED lines=8> */
.L_x_14674:
[----:B------:R-:W-:Y:S05]  /*1f8b0*/  BSYNC B1 ;  /* 0x0000000000017941 */ /* 0x000fea0003800000 */
.L_x_14673:
        /* <DEDUP_REMOVED lines=8> */
.L_x_14675:
[----:B------:R-:W-:Y:S01]  /*1f940*/  IMAD.MOV.U32 R100, RZ, RZ, R14 ;  /* 0x000000ffff647224 */ /* 0x000fe200078e000e */
[----:B------:R-:W-:Y:S06]  /*1f950*/  BRA `(.L_x_14676) ;  /* 0xfffffe5000ec7947 */ /* 0x000fec000383ffff */
.L_x_14412:
        /* <DEDUP_REMOVED lines=8> */
.L_x_14678:
[----:B------:R-:W-:Y:S05]  /*1f9e0*/  BSYNC B1 ;  /* 0x0000000000017941 */ /* 0x000fea0003800000 */
.L_x_14677:
[----:B------:R-:W-:Y:S01]  /*1f9f0*/  MOV R13, R96 ;  /* 0x00000060000d7202 */ /* 0x000fe20000000f00 */
[----:B------:R-:W-:Y:S02]  /*1fa00*/  IMAD.MOV.U32 R12, RZ, RZ, 0x1 ;  /* 0x00000001ff0c7424 */ /* 0x000fe400078e00ff */
[----:B------:R-:W-:Y:S02]  /*1fa10*/  IMAD.MOV.U32 R11, RZ, RZ, 0x1c1f ;  /* 0x00001c1fff0b7424 */ /* 0x000fe400078e00ff */
[----:B------:R-:W-:Y:S02]  /*1fa20*/  IMAD.MOV.U32 R15, RZ, RZ, -0x1 ;  /* 0xffffffffff0f7424 */ /* 0x000fe400078e00ff */
[----:B------:R-:W-:-:S07]  /*1fa30*/  IMAD.MOV.U32 R97, RZ, RZ, R14 ;  /* 0x000000ffff617224 */ /* 0x000fce00078e000e */
[----:B------:R-:W-:Y:S05]  /*1fa40*/  WARPSYNC.COLLECTIVE R15, `(.L_x_14679) ;  /* 0x000000000f087348 */ /* 0x000fea0003c00000 */
[----:B------:R0:W1:Y:S02]  /*1fa50*/  SHFL.IDX P6, R14, R13, R12, R11 ;  /* 0x0000000c0d0e7389 */ /* 0x00006400000c000b */
[----:B01----:R-:W-:Y:S01]  /*1fa60*/  ENDCOLLECTIVE ;  /* 0x000000000000791b */ /* 0x003fe20003800000 */
.L_x_14679:
[----:B------:R-:W-:Y:S01]  /*1fa70*/  IMAD.MOV.U32 R96, RZ, RZ, R14 ;  /* 0x000000ffff607224 */ /* 0x000fe200078e000e */
[----:B------:R-:W-:Y:S06]  /*1fa80*/  BRA `(.L_x_14680) ;  /* 0xfffffe5800987947 */ /* 0x000fec000383ffff */
.L_x_14417:
[----:B0-----:R0:W1:Y:S02]  /*1fa90*/  SYNCS.PHASECHK.TRANS64.TRYWAIT P2, [R87+URZ+0x22890], R95 ;  /* 0x0228905f570075a7 */ /* 0x001064000804017f */
[----:B-1----:R-:W-:Y:S05]  /*1faa0*/  @!P2 NANOSLEEP.SYNCS 0x989680 ;  /* 0x009896800000a95d */ /* 0x002fea0003900000 */
[----:B------:R-:W1:Y:S02]  /*1fab0*/  @!P2 SYNCS.PHASECHK.TRANS64 P2, [R87+URZ+0x22890], R95 ;  /* 0x0228905f5700a5a7 */ /* 0x000e64000804007f */
[----:B-1----:R-:W-:Y:S05]  /*1fac0*/  @!P2 BRA `(.L_x_14417) ;  /* 0xfffffffc00f0a947 */ /* 0x002fea000383ffff */
[----:B------:R-:W-:Y:S05]  /*1fad0*/  BRA `(.L_x_14681) ;  /* 0xfffffe6000b07947 */ /* 0x000fea000383ffff */
.L_x_14418:
        /* <DEDUP_REMOVED lines=8> */
.L_x_14683:
[----:B------:R-:W-:Y:S05]  /*1fb60*/  BSYNC B1 ;  /* 0x0000000000017941 */ /* 0x000fea0003800000 */
.L_x_14682:
        /* <DEDUP_REMOVED lines=8> */
.L_x_14684:
[----:B------:R-:W-:Y:S01]  /*1fbf0*/  IMAD.MOV.U32 R7, RZ, RZ, R14 ;  /* 0x000000ffff077224 */ /* 0x000fe200078e000e */
[----:B------:R-:W-:Y:S06]  /*1fc00*/  BRA `(.L_x_14685) ;  /* 0xfffffe6000cc7947 */ /* 0x000fec000383ffff */
.L_x_14421:
        /* <DEDUP_REMOVED lines=8> */
.L_x_14687:
[----:B------:R-:W-:Y:S05]  /*1fc90*/  BSYNC B1 ;  /* 0x0000000000017941 */ /* 0x000fea0003800000 */
.L_x_14686:
        /* <DEDUP_REMOVED lines=8> */
.L_x_14688:
[----:B------:R-:W-:Y:S01]  /*1fd20*/  IMAD.MOV.U32 R7, RZ, RZ, R14 ;  /* 0x000000ffff077224 */ /* 0x000fe200078e000e */
[----:B------:R-:W-:Y:S06]  /*1fd30*/  BRA `(.L_x_14689) ;  /* 0xfffffe6000c87947 */ /* 0x000fec000383ffff */
.L_x_14425:
[----:B---3--:R3:W4:Y:S02]  /*1fd40*/  SYNCS.PHASECHK.TRANS64.TRYWAIT P3, [R87+URZ+0x228b0], R95 ;  /* 0x0228b05f570075a7 */ /* 0x008724000806017f */
[----:B----4-:R-:W-:Y:S05]  /*1fd50*/  @!P3 NANOSLEEP.SYNCS 0x989680 ;  /* 0x009896800000b95d */ /* 0x010fea0003900000 */
[----:B------:R-:W4:Y:S02]  /*1fd60*/  @!P3 SYNCS.PHASECHK.TRANS64 P3, [R87+URZ+0x228b0], R95 ;  /* 0x0228b05f5700b5a7 */ /* 0x000f24000806007f */
[----:B----4-:R-:W-:Y:S05]  /*1fd70*/  @!P3 BRA `(.L_x_14425) ;  /* 0xfffffffc00f0b947 */ /* 0x010fea000383ffff */
[----:B------:R-:W-:Y:S05]  /*1fd80*/  BRA `(.L_x_14690) ;  /* 0xfffffe6400407947 */ /* 0x000fea000383ffff */
.L_x_14435:
[----:B------:R-:W-:Y:S01]  /*1fd90*/  BSSY B0, `(.L_x_14691) ;  /* 0x0000007000007945 */ /* 0x000fe20003800000 */
[----:B------:R-:W-:Y:S02]  /*1fda0*/  IMAD.MOV.U32 R12, RZ, RZ, RZ ;  /* 0x000000ffff0c7224 */ /* 0x000fe400078e00ff */
[----:B------:R-:W-:Y:S02]  /*1fdb0*/  IMAD.MOV.U32 R11, RZ, RZ, 0x1f ;  /* 0x0000001fff0b7424 */ /* 0x000fe400078e00ff */
[----:B------:R-:W-:-:S07]  /*1fdc0*/  IMAD.MOV.U32 R15, RZ, RZ, -0x1 ;  /* 0xffffffffff0f7424 */ /* 0x000fce00078e00ff */
[----:B------:R-:W-:Y:S05]  /*1fdd0*/  WARPSYNC.COLLECTIVE R15, `(.L_x_14692) ;  /* 0x000000000f087348 */ /* 0x000fea0003c00000 */
[----:B------:R0:W1:Y:S02]  /*1fde0*/  SHFL.IDX P6, R14, R13, R12, R11 ;  /* 0x0000000c0d0e7389 */ /* 0x00006400000c000b */
[----:B01----:R-:W-:Y:S01]  /*1fdf0*/  ENDCOLLECTIVE ;  /* 0x000000000000791b */ /* 0x003fe20003800000 */
.L_x_14692:
[----:B------:R-:W-:Y:S05]  /*1fe00*/  BSYNC B0 ;  /* 0x0000000000007941 */ /* 0x000fea0003800000 */
.L_x_14691:
[----:B------:R-:W-:Y:S05]  /*1fe10*/  BRA `(.L_x_14693) ;  /* 0xfffffe7400707947 */ /* 0x000fea000383ffff */
.L_x_14447:
[----:B------:R-:W-:Y:S01]  /*1fe20*/  BSSY B1, `(.L_x_14694) ;  /* 0x0000008000017945 */ /* 0x000fe20003800000 */
[----:B0-----:R-:W-:Y:S01]  /*1fe30*/  IMAD.MOV.U32 R13, RZ, RZ, R31 ;  /* 0x000000ffff0d7224 */ /* 0x001fe200078e001f */
[----:B------:R-:W-:Y:S01]  /*1fe40*/  MOV R11, 0x1c1f ;  /* 0x00001c1f000b7802 */ /* 0x000fe20000000f00 */
[----:B------:R-:W-:Y:S02]  /*1fe50*/  IMAD.MOV.U32 R12, RZ, RZ, RZ ;  /* 0x000000ffff0c7224 */ /* 0x000fe400078e00ff */
[----:B------:R-:W-:-:S07]  /*1fe60*/  IMAD.MOV.U32 R15, RZ, RZ, -0x1 ;  /* 0xffffffffff0f7424 */ /* 0x000fce00078e00ff */
[----:B------:R-:W-:Y:S05]  /*1fe70*/  WARPSYNC.COLLECTIVE R15, `(.L_x_14695) ;  /* 0x000000000f087348 */ /* 0x000fea0003c00000 */
[----:B------:R0:W1:Y:S02]  /*1fe80*/  SHFL.IDX P6, R14, R13, R12, R11 ;  /* 0x0000000c0d0e7389 */ /* 0x00006400000c000b */
[----:B01----:R-:W-:Y:S01]  /*1fe90*/  ENDCOLLECTIVE ;  /* 0x000000000000791b */ /* 0x003fe20003800000 */
.L_x_14695:
[----:B------:R-:W-:Y:S05]  /*1fea0*/  BSYNC B1 ;  /* 0x0000000000017941 */ /* 0x000fea0003800000 */
.L_x_14694:
        /* <DEDUP_REMOVED lines=8> */
.L_x_14696:
[----:B------:R-:W-:Y:S02]  /*1ff30*/  IMAD.MOV.U32 R13, RZ, RZ, R34 ;  /* 0x000000ffff0d7224 */ /* 0x000fe400078e0022 */
[----:B------:R-:W-:-:S07]  /*1ff40*/  IMAD.MOV.U32 R3, RZ, RZ, R14 ;  /* 0x000000ffff037224 */ /* 0x000fce00078e000e */
[----:B------:R-:W-:Y:S05]  /*1ff50*/  WARPSYNC.COLLECTIVE R15, `(.L_x_14697) ;  /* 0x000000000f087348 */ /* 0x000fea0003c00000 */
[----:B------:R0:W1:Y:S02]  /*1ff60*/  SHFL.IDX P6, R14, R13, R12, R11 ;  /* 0x0000000c0d0e7389 */ /* 0x00006400000c000b */
[----:B01----:R-:W-:Y:S01]  /*1ff70*/  ENDCOLLECTIVE ;  /* 0x000000000000791b */ /* 0x003fe20003800000 */
.L_x_14697:
[----:B------:R-:W-:Y:S02]  /*1ff80*/  IMAD.MOV.U32 R13, RZ, RZ, R30 ;  /* 0x000000ffff0d7224 */ /* 0x000fe400078e001e */
[----:B------:R-:W-:-:S07]  /*1ff90*/  IMAD.MOV.U32 R7, RZ, RZ, R14 ;  /* 0x000000ffff077224 */ /* 0x000fce00078e000e */
[----:B------:R-:W-:Y:S05]  /*1ffa0*/  WARPSYNC.COLLECTIVE R15, `(.L_x_14698) ;  /* 0x000000000f087348 */ /* 0x000fea0003c00000 */
[----:B------:R0:W1:Y:S02]  /*1ffb0*/  SHFL.IDX P6, R14, R13, R12, R11 ;  /* 0x0000000c0d0e7389 */ /* 0x00006400000c000b */
[----:B01----:R-:W-:Y:S01]  /*1ffc0*/  ENDCOLLECTIVE ;  /* 0x000000000000791b */ /* 0x003fe20003800000 */
.L_x_14698:
[----:B------:R-:W-:Y:S01]  /*1ffd0*/  IMAD.MOV.U32 R8, RZ, RZ, R14 ;  /* 0x000000ffff087224 */ /* 0x000fe200078e000e */
[----:B------:R-:W-:Y:S06]  /*1ffe0*/  BRA `(.L_x_14699) ;  /* 0xfffffe7800e87947 */ /* 0x000fec000383ffff */
.L_x_14450:
        /* <DEDUP_REMOVED lines=8> */
.L_x_14701:
[----:B------:R-:W-:Y:S05]  /*20070*/  BSYNC B1 ;  /* 0x0000000000017941 */ /* 0x000fea0003800000 */
.L_x_14700:
        /* <DEDUP_REMOVED lines=8> */
.L_x_14702:
[----:B------:R-:W-:Y:S02]  /*20100*/  IMAD.MOV.U32 R13, RZ, RZ, R34 ;  /* 0x000000ffff0d7224 */ /* 0x000fe400078e0022 */
[----:B------:R-:W-:-:S07]  /*20110*/  IMAD.MOV.U32 R3, RZ, RZ, R14 ;  /* 0x000000ffff037224 */ /* 0x000fce00078e000e */
[----:B------:R-:W-:Y:S05]  /*20120*/  WARPSYNC.COLLECTIVE R15, `(.L_x_14703) ;  /* 0x000000000f087348 */ /* 0x000fea0003c00000 */
[----:B------:R0:W1:Y:S02]  /*20130*/  SHFL.IDX P6, R14, R13, R12, R11 ;  /* 0x0000000c0d0e7389 */ /* 0x00006400000c000b */
[----:B01----:R-:W-:Y:S01]  /*20140*/  ENDCOLLECTIVE ;  /* 0x000000000000791b */ /* 0x003fe20003800000 */
.L_x_14703:
[----:B------:R-:W-:Y:S02]  /*20150*/  IMAD.MOV.U32 R13, RZ, RZ, R30 ;  /* 0x000000ffff0d7224 */ /* 0x000fe400078e001e */
[----:B------:R-:W-:-:S07]  /*20160*/  IMAD.MOV.U32 R7, RZ, RZ, R14 ;  /* 0x000000ffff077224 */ /* 0x000fce00078e000e */
[----:B------:R-:W-:Y:S05]  /*20170*/  WARPSYNC.COLLECTIVE R15, `(.L_x_14704) ;  /* 0x000000000f087348 */ /* 0x000fea0003c00000 */
[----:B------:R0:W1:Y:S02]  /*20180*/  SHFL.IDX P6, R14, R13, R12, R11 ;  /* 0x0000000c0d0e7389 */ /* 0x00006400000c000b */
[----:B01----:R-:W-:Y:S01]  /*20190*/  ENDCOLLECTIVE ;  /* 0x000000000000791b */ /* 0x003fe20003800000 */
.L_x_14704:
[----:B------:R-:W-:Y:S01]  /*201a0*/  IMAD.MOV.U32 R30, RZ, RZ, R14 ;  /* 0x000000ffff1e7224 */ /* 0x000fe200078e000e */
[----:B------:R-:W-:Y:S06]  /*201b0*/  BRA `(.L_x_14705) ;  /* 0xfffffe7c00447947 */ /* 0x000fec000383ffff */
.L_x_14454:
[----:B0-----:R0:W1:Y:S02]  /*201c0*/  SYNCS.PHASECHK.TRANS64.TRYWAIT P0, [R19+URZ+0x22800], R36 ;  /* 0x02280024130075a7 */ /* 0x001064000800017f */
[----:B-1----:R-:W-:Y:S05]  /*201d0*/  @!P0 NANOSLEEP.SYNCS 0x989680 ;  /* 0x009896800000895d */ /* 0x002fea0003900000 */
[----:B------:R-:W1:Y:S02]  /*201e0*/  @!P0 SYNCS.PHASECHK.TRANS64 P0, [R19+URZ+0x22800], R36 ;  /* 0x02280024130085a7 */ /* 0x000e64000800007f */
[----:B-1----:R-:W-:Y:S05]  /*201f0*/  @!P0 BRA `(.L_x_14454) ;  /* 0xfffffffc00f08947 */ /* 0x002fea000383ffff */
[----:B------:R-:W-:Y:S05]  /*20200*/  BRA `(.L_x_14706) ;  /* 0xfffffe8000387947 */ /* 0x000fea000383ffff */
.L_x_14462:
[----:B------:R-:W1:Y:S01]  /*20210*/  LDC R39, c[0x0][0x3f4] ;  /* 0x0000fd00ff277b82 */ /* 0x000e620000000800 */
[----:B------:R-:W-:Y:S01]  /*20220*/  BSSY B1, `(.L_x_14707) ;  /* 0x0000008000017945 */ /* 0x000fe20003800000 */
[----:B0-----:R-:W-:Y:S02]  /*20230*/  IMAD.MOV.U32 R13, RZ, RZ, R26 ;  /* 0x000000ffff0d7224 */ /* 0x001fe400078e001a */
[----:B------:R-:W-:Y:S02]  /*20240*/  IMAD.MOV.U32 R12, RZ, RZ, RZ ;  /* 0x000000ffff0c7224 */ /* 0x000fe400078e00ff */
[----:B------:R-:W-:Y:S02]  /*20250*/  IMAD.MOV.U32 R11, RZ, RZ, 0x1c1f ;  /* 0x00001c1fff0b7424 */ /* 0x000fe400078e00ff */
[----:B------:R-:W-:-:S07]  /*20260*/  IMAD.MOV.U32 R15, RZ, RZ, -0x1 ;  /* 0xffffffffff0f7424 */ /* 0x000fce00078e00ff */
[----:B-1----:R-:W-:Y:S05]  /*20270*/  WARPSYNC.COLLECTIVE R15, `(.L_x_14708) ;  /* 0x000000000f087348 */ /* 0x002fea0003c00000 */
[----:B------:R0:W2:Y:S02]  /*20280*/  SHFL.IDX P6, R14, R13, R12, R11 ;  /* 0x0000000c0d0e7389 */ /* 0x0000a400000c000b */
[----:B012---:R-:W-:Y:S01]  /*20290*/  ENDCOLLECTIVE ;  /* 0x000000000000791b */ /* 0x007fe20003800000 */
.L_x_14708:
[----:B------:R-:W-:Y:S05]  /*202a0*/  BSYNC B1 ;  /* 0x0000000000017941 */ /* 0x000fea0003800000 */
.L_x_14707:
[----:B------:R0:W5:Y:S01]  /*202b0*/  LDL R8, [R1+0x8] ;  /* 0x0000080001087983 */ /* 0x0001620000100800 */
[----:B------:R-:W-:Y:S01]  /*202c0*/  IMAD.MOV.U32 R13, RZ, RZ, R36 ;  /* 0x000000ffff0d7224 */ /* 0x000fe200078e0024 */
[----:B------:R-:W-:Y:S01]  /*202d0*/  MOV R0, R14 ;  /* 0x0000000e00007202 */ /* 0x000fe20000000f00 */
[----:B------:R-:W-:Y:S01]  /*202e0*/  IMAD.MOV.U32 R12, RZ, RZ, RZ ;  /* 0x000000ffff0c7224 */ /* 0x000fe200078e00ff */
[----:B------:R-:W-:Y:S01]  /*202f0*/  ISETP.GE.AND P0, PT, R16, R39, PT ;  /* 0x000000271000720c */ /* 0x000fe20003f06270 */
[----:B------:R-:W-:Y:S02]  /*20300*/  IMAD.MOV.U32 R11, RZ, RZ, 0x1c1f ;  /* 0x00001c1fff0b7424 */ /* 0x000fe400078e00ff */
[----:B------:R-:W-:-:S10]  /*20310*/  IMAD.MOV.U32 R15, RZ, RZ, -0x1 ;  /* 0xffffffffff0f7424 */ /* 0x000fd400078e00ff */
[----:B0----5:R-:W-:Y:S05]  /*20320*/  WARPSYNC.COLLECTIVE R15, `(.L_x_14709) ;  /* 0x000000000f087348 */ /* 0x021fea0003c00000 */
[----:B------:R1:W2:Y:S02]  /*20330*/  SHFL.IDX P6, R14, R13, R12, R11 ;  /* 0x0000000c0d0e7389 */ /* 0x0002a400000c000b */
[----:B012--5:R-:W-:Y:S01]  /*20340*/  ENDCOLLECTIVE ;  /* 0x000000000000791b */ /* 0x027fe20003800000 */
.L_x_14709:
[----:B------:R-:W-:Y:S02]  /*20350*/  IMAD.MOV.U32 R13, RZ, RZ, R24 ;  /* 0x000000ffff0d7224 */ /* 0x000fe400078e0018 */
[----:B------:R-:W-:-:S07]  /*20360*/  IMAD.MOV.U32 R3, RZ, RZ, R14 ;  /* 0x000000ffff037224 */ /* 0x000fce00078e000e */
[----:B------:R-:W-:Y:S05]  /*20370*/  WARPSYNC.COLLECTIVE R15, `(.L_x_14710) ;  /* 0x000000000f087348 */ /* 0x000fea0003c00000 */
[----:B------:R0:W1:Y:S02]  /*20380*/  SHFL.IDX P6, R14, R13, R12, R11 ;  /* 0x0000000c0d0e7389 */ /* 0x00006400000c000b */
[----:B01----:R-:W-:Y:S01]  /*20390*/  ENDCOLLECTIVE ;  /* 0x000000000000791b */ /* 0x003fe20003800000 */
.L_x_14710:
[----:B------:R-:W-:Y:S02]  /*203a0*/  IMAD.MOV.U32 R13, RZ, RZ, R37 ;  /* 0x000000ffff0d7224 */ /* 0x000fe400078e0025 */
[----:B------:R-:W-:-:S07]  /*203b0*/  IMAD.MOV.U32 R4, RZ, RZ, R14 ;  /* 0x000000ffff047224 */ /* 0x000fce00078e000e */
[----:B------:R-:W-:Y:S05]  /*203c0*/  WARPSYNC.COLLECTIVE R15, `(.L_x_14711) ;  /* 0x000000000f087348 */ /* 0x000fea0003c00000 */
[----:B------:R0:W1:Y:S02]  /*203d0*/  SHFL.IDX P6, R14, R13, R12, R11 ;  /* 0x0000000c0d0e7389 */ /* 0x00006400000c000b */
[----:B01----:R-:W-:Y:S01]  /*203e0*/  ENDCOLLECTIVE ;  /* 0x000000000000791b */ /* 0x003fe20003800000 */
.L_x_14711:
[----:B------:R-:W-:-:S05]  /*203f0*/  IMAD R25, R8, R6, RZ ;  /* 0x0000000608197224 */ /* 0x000fca00078e02ff */
[----:B------:R-:W-:-:S13]  /*20400*/  ISETP.GE.OR P1, PT, R40, R25, P0 ;  /* 0x000000192800720c */ /* 0x000fda0000726670 */
[C---:B------:R-:W-:Y:S01]  /*20410*/  @!P1 IMAD.SHL.U32 R5, R16.reuse, 0x2, RZ ;  /* 0x0000000210059824 */ /* 0x040fe200078e00ff */
[----:B------:R-:W-:-:S04]  /*20420*/  @!P1 SHF.L.U64.HI R7, R16, 0x1, R17 ;  /* 0x0000000110079819 */ /* 0x000fc80000010211 */
[----:B------:R-:W-:-:S05]  /*20430*/  @!P1 IADD3 R8, P2, R3, R5, RZ ;  /* 0x0000000503089210 */ /* 0x000fca0007f5e0ff */
[----:B------:R-:W-:-:S06]  /*20440*/  @!P1 IMAD.X R9, R0, 0x1, R7, P2 ;  /* 0x0000000100099824 */ /* 0x000fcc00010e0607 */
[----:B------:R-:W2:Y:S01]  /*20450*/  @!P1 LD.E.128 R8, desc[UR42][R8.64] ;  /* 0x0000002a08089980 */ /* 0x000ea2000c101d00 */
[----:B------:R-:W-:-:S05]  /*20460*/  @!P1 IADD3 R14, P2, R14, R5, RZ ;  /* 0x000000050e0e9210 */ /* 0x000fca0007f5e0ff */
[----:B------:R-:W-:Y:S02]  /*20470*/  @!P1 IMAD.X R5, R4, 0x1, R7, P2 ;  /* 0x0000000104059824 */ /* 0x000fe400010e0607 */
[----:B------:R-:W-:-:S06]  /*20480*/  @!P1 IMAD.MOV.U32 R4, RZ, RZ, R14 ;  /* 0x000000ffff049224 */ /* 0x000fcc00078e000e */
        /* <DEDUP_REMOVED lines=10> */
[----:B------:R-:W-:-:S07]  /*20530*/  IMAD.MOV.U32 R3, RZ, RZ, R21 ;  /* 0x000000ffff037224 */ /* 0x000fce00078e0015 */
[----:B-----5:R-:W-:Y:S05]  /*20540*/  WARPSYNC.COLLECTIVE R15, `(.L_x_14712) ;  /* 0x000000000f087348 */ /* 0x020fea0003c00000 */
[----:B------:R0:W1:Y:S02]  /*20550*/  SHFL.IDX P6, R14, R13, R12, R11 ;  /* 0x0000000c0d0e7389 */ /* 0x00006400000c000b */
[----:B01---5:R-:W-:Y:S01]  /*20560*/  ENDCOLLECTIVE ;  /* 0x000000000000791b */ /* 0x023fe20003800000 */
.L_x_14712:
[----:B------:R-:W-:Y:S02]  /*20570*/  IMAD.MOV.U32 R0, RZ, RZ, R20 ;  /* 0x000000ffff007224 */ /* 0x000fe400078e0014 */
[----:B------:R-:W-:Y:S01]  /*20580*/  @!P1 IMAD.MOV.U32 R28, RZ, RZ, R8 ;  /* 0x000000ffff1c9224 */ /* 0x000fe200078e0008 */
[----:B------:R-:W-:Y:S01]  /*20590*/  PRMT R48, R48, 0x5410, R3 ;  /* 0x0000541030307816 */ /* 0x000fe20000000003 */
[----:B------:R-:W-:Y:S01]  /*205a0*/  @!P1 IMAD.MOV.U32 R29, RZ, RZ, R9 ;  /* 0x000000ffff1d9224 */ /* 0x000fe200078e0009 */
[----:B------:R-:W-:Y:S01]  /*205b0*/  PRMT R45, R45, 0x5410, R0 ;  /* 0x000054102d2d7816 */ /* 0x000fe20000000000 */
[----:B------:R-:W-:Y:S01]  /*205c0*/  @!P1 IMAD.MOV.U32 R34, RZ, RZ, R4 ;  /* 0x000000ffff229224 */ /* 0x000fe200078e0004 */
[----:B------:R-:W-:Y:S01]  /*205d0*/  @!P1 MOV R30, R6 ;  /* 0x00000006001e9202 */ /* 0x000fe20000000f00 */
[----:B------:R-:W-:Y:S02]  /*205e0*/  @!P1 IMAD.MOV.U32 R35, RZ, RZ, R5 ;  /* 0x000000ffff239224 */ /* 0x000fe400078e0005 */
[----:B------:R-:W-:-:S02]  /*205f0*/  @!P1 IMAD.MOV.U32 R31, RZ, RZ, R7 ;  /* 0x000000ffff1f9224 */ /* 0x000fc400078e0007 */
[----:B------:R-:W-:Y:S02]  /*20600*/  IMAD.MOV.U32 R6, RZ, RZ, R34 ;  /* 0x000000ffff067224 */ /* 0x000fe400078e0022 */
        /* <DEDUP_REMOVED lines=9> */
[----:B------:R-:W-:-:S07]  /*206a0*/  PRMT R36, R9, 0x7610, R36 ;  /* 0x0000761009247816 */ /* 0x000fce0000000024 */
[----:B------:R-:W-:Y:S05]  /*206b0*/  WARPSYNC.COLLECTIVE R15, `(.L_x_14713) ;  /* 0x000000000f087348 */ /* 0x000fea0003c00000 */
[----:B------:R0:W1:Y:S02]  /*206c0*/  SHFL.IDX P6, R14, R13, R12, R11 ;  /* 0x0000000c0d0e7389 */ /* 0x00006400000c000b */
[----:B01----:R-:W-:Y:S01]  /*206d0*/  ENDCOLLECTIVE ;  /* 0x000000000000791b */ /* 0x003fe20003800000 */
.L_x_14713:
[----:B------:R-:W-:Y:S01]  /*206e0*/  IMAD.MOV.U32 R5, RZ, RZ, R31 ;  /* 0x000000ffff057224 */ /* 0x000fe200078e001f */
[----:B------:R-:W-:Y:S02]  /*206f0*/  PRMT R49, R49, 0x5410, R4 ;  /* 0x0000541031317816 */ /* 0x000fe40000000004 */
[----:B------:R-:W-:Y:S02]  /*20700*/  CS2R R6, SRZ ;  /* 0x0000000000067805 */ /* 0x000fe4000001ff00 */
[----:B------:R-:W-:Y:S01]  /*20710*/  PRMT R45, R5, 0x7610, R45 ;  /* 0x00007610052d7816 */ /* 0x000fe2000000002d */
[----:B------:R-:W-:Y:S02]  /*20720*/  IMAD.MOV.U32 R13, RZ, RZ, R24 ;  /* 0x000000ffff0d7224 */ /* 0x000fe400078e0018 */
[----:B------:R-:W-:-:S07]  /*20730*/  IMAD.MOV.U32 R3, RZ, RZ, R14 ;  /* 0x000000ffff037224 */ /* 0x000fce00078e000e */
[----:B------:R-:W-:Y:S05]  /*20740*/  WARPSYNC.COLLECTIVE R15, `(.L_x_14714) ;  /* 0x000000000f087348 */ /* 0x000fea0003c00000 */
[----:B------:R0:W1:Y:S02]  /*20750*/  SHFL.IDX P6, R14, R13, R12, R11 ;  /* 0x0000000c0d0e7389 */ /* 0x00006400000c000b */
[----:B01----:R-:W-:Y:S01]  /*20760*/  ENDCOLLECTIVE ;  /* 0x000000000000791b */ /* 0x003fe20003800000 */
.L_x_14714:
[----:B------:R-:W-:Y:S02]  /*20770*/  IMAD.MOV.U32 R13, RZ, RZ, R37 ;  /* 0x000000ffff0d7224 */ /* 0x000fe400078e0025 */
[----:B------:R-:W-:-:S07]  /*20780*/  IMAD.MOV.U32 R24, RZ, RZ, R14 ;  /* 0x000000ffff187224 */ /* 0x000fce00078e000e */
[----:B------:R-:W-:Y:S05]  /*20790*/  WARPSYNC.COLLECTIVE R15, `(.L_x_14715) ;  /* 0x000000000f087348 */ /* 0x000fea0003c00000 */
[----:B------:R0:W1:Y:S02]  /*207a0*/  SHFL.IDX P6, R14, R13, R12, R11 ;  /* 0x0000000c0d0e7389 */ /* 0x00006400000c000b */
[----:B01----:R-:W-:Y:S01]  /*207b0*/  ENDCOLLECTIVE ;  /* 0x000000000000791b */ /* 0x003fe20003800000 */
.L_x_14715:
[----:B------:R-:W-:Y:S05]  /*207c0*/  BRA `(.L_x_14716) ;  /* 0xfffffe8c00447947 */ /* 0x000fea000383ffff */
.L_x_14466:
[----:B0-----:R0:W1:Y:S02]  /*207d0*/  SYNCS.PHASECHK.TRANS64.TRYWAIT P1, [R19+URZ+0x22800], R12 ;  /* 0x0228000c130075a7 */ /* 0x001064000802017f */
[----:B-1----:R-:W-:Y:S05]  /*207e0*/  @!P1 NANOSLEEP.SYNCS 0x989680 ;  /* 0x009896800000995d */ /* 0x002fea0003900000 */
[----:B------:R-:W1:Y:S02]  /*207f0*/  @!P1 SYNCS.PHASECHK.TRANS64 P1, [R19+URZ+0x22800], R12 ;  /* 0x0228000c130095a7 */ /* 0x000e64000802007f */
[----:B-1----:R-:W-:Y:S05]  /*20800*/  @!P1 BRA `(.L_x_14466) ;  /* 0xfffffffc00f09947 */ /* 0x002fea000383ffff */
[----:B------:R-:W-:Y:S05]  /*20810*/  BRA `(.L_x_14717) ;  /* 0xfffffe8c00e87947 */ /* 0x000fea000383ffff */
.L_x_14472:
[----:B-1----:R1:W3:Y:S02]  /*20820*/  SYNCS.PHASECHK.TRANS64.TRYWAIT P1, [R13+URZ+0x22830], R74 ;  /* 0x0228304a0d0075a7 */ /* 0x0022e4000802017f */
[----:B---3--:R-:W-:Y:S05]  /*20830*/  @!P1 NANOSLEEP.SYNCS 0x989680 ;  /* 0x009896800000995d */ /* 0x008fea0003900000 */
[----:B------:R-:W3:Y:S02]  /*20840*/  @!P1 SYNCS.PHASECHK.TRANS64 P1, [R13+URZ+0x22830], R74 ;  /* 0x0228304a0d0095a7 */ /* 0x000ee4000802007f */
[----:B---3--:R-:W-:Y:S05]  /*20850*/  @!P1 BRA `(.L_x_14472) ;  /* 0xfffffffc00f09947 */ /* 0x008fea000383ffff */
[----:B------:R-:W-:Y:S05]  /*20860*/  BRA `(.L_x_14471) ;  /* 0xfffffe9c00bc7947 */ /* 0x000fea000383ffff */
.L_x_14478:
[----:B-1----:R1:W2:Y:S02]  /*20870*/  SYNCS.PHASECHK.TRANS64.TRYWAIT P1, [R13+URZ+0x22850], R74 ;  /* 0x0228504a0d0075a7 */ /* 0x0022a4000802017f */
[----:B--2---:R-:W-:Y:S05]  /*20880*/  @!P1 NANOSLEEP.SYNCS 0x989680 ;  /* 0x009896800000995d */ /* 0x004fea0003900000 */
[----:B------:R-:W2:Y:S02]  /*20890*/  @!P1 SYNCS.PHASECHK.TRANS64 P1, [R13+URZ+0x22850], R74 ;  /* 0x0228504a0d0095a7 */ /* 0x000ea4000802007f */
[----:B--2---:R-:W-:Y:S05]  /*208a0*/  @!P1 BRA `(.L_x_14478) ;  /* 0xfffffffc00f09947 */ /* 0x004fea000383ffff */
[----:B------:R-:W-:Y:S05]  /*208b0*/  BRA `(.L_x_14477) ;  /* 0xfffffebc008c7947 */ /* 0x000fea000383ffff */
.L_x_14484:
[----:B-1----:R1:W2:Y:S02]  /*208c0*/  SYNCS.PHASECHK.TRANS64.TRYWAIT P1, [R14+URZ+0x22830], R15 ;  /* 0x0228300f0e0075a7 */ /* 0x0022a4000802017f */
[----:B--2---:R-:W-:Y:S05]  /*208d0*/  @!P1 NANOSLEEP.SYNCS 0x989680 ;  /* 0x009896800000995d */ /* 0x004fea0003900000 */
[----:B------:R-:W2:Y:S02]  /*208e0*/  @!P1 SYNCS.PHASECHK.TRANS64 P1, [R14+URZ+0x22830], R15 ;  /* 0x0228300f0e0095a7 */ /* 0x000ea4000802007f */
[----:B--2---:R-:W-:Y:S05]  /*208f0*/  @!P1 BRA `(.L_x_14484) ;  /* 0xfffffffc00f09947 */ /* 0x004fea000383ffff */
[----:B------:R-:W-:Y:S05]  /*20900*/  BRA `(.L_x_14483) ;  /* 0xfffffec400187947 */ /* 0x000fea000383ffff */
.L_x_14490:
[----:B-1----:R1:W2:Y:S02]  /*20910*/  SYNCS.PHASECHK.TRANS64.TRYWAIT P1, [R14+URZ+0x22850], R15 ;  /* 0x0228500f0e0075a7 */ /* 0x0022a4000802017f */
[----:B--2---:R-:W-:Y:S05]  /*20920*/  @!P1 NANOSLEEP.SYNCS 0x989680 ;  /* 0x009896800000995d */ /* 0x004fea0003900000 */
[----:B------:R-:W2:Y:S02]  /*20930*/  @!P1 SYNCS.PHASECHK.TRANS64 P1, [R14+URZ+0x22850], R15 ;  /* 0x0228500f0e0095a7 */ /* 0x000ea4000802007f */
[----:B--2---:R-:W-:Y:S05]  /*20940*/  @!P1 BRA `(.L_x_14490) ;  /* 0xfffffffc00f09947 */ /* 0x004fea000383ffff */
[----:B------:R-:W-:Y:S05]  /*20950*/  BRA `(.L_x_14489) ;  /* 0xfffffee800e47947 */ /* 0x000fea000383ffff */
.L_x_14497:
[----:B-1----:R1:W2:Y:S02]  /*20960*/  SYNCS.PHASECHK.TRANS64.TRYWAIT P1, [R14+URZ+0x22830], R15 ;  /* 0x0228300f0e0075a7 */ /* 0x0022a4000802017f */
[----:B--2---:R-:W-:Y:S05]  /*20970*/  @!P1 NANOSLEEP.SYNCS 0x989680 ;  /* 0x009896800000995d */ /* 0x004fea0003900000 */
[----:B------:R-:W2:Y:S02]  /*20980*/  @!P1 SYNCS.PHASECHK.TRANS64 P1, [R14+URZ+0x22830], R15 ;  /* 0x0228300f0e0095a7 */ /* 0x000ea4000802007f */
[----:B--2---:R-:W-:Y:S05]  /*20990*/  @!P1 BRA `(.L_x_14497) ;  /* 0xfffffffc00f09947 */ /* 0x004fea000383ffff */
[----:B------:R-:W-:Y:S05]  /*209a0*/  BRA `(.L_x_14496) ;  /* 0xfffffef000347947 */ /* 0x000fea000383ffff */
.L_x_14503:
[----:B-1----:R1:W2:Y:S02]  /*209b0*/  SYNCS.PHASECHK.TRANS64.TRYWAIT P1, [R14+URZ+0x22850], R15 ;  /* 0x0228500f0e0075a7 */ /* 0x0022a4000802017f */
[----:B--2---:R-:W-:Y:S05]  /*209c0*/  @!P1 NANOSLEEP.SYNCS 0x989680 ;  /* 0x009896800000995d */ /* 0x004fea0003900000 */
[----:B------:R-:W2:Y:S02]  /*209d0*/  @!P1 SYNCS.PHASECHK.TRANS64 P1, [R14+URZ+0x22850], R15 ;  /* 0x0228500f0e0095a7 */ /* 0x000ea4000802007f */
[----:B--2---:R-:W-:Y:S05]  /*209e0*/  @!P1 BRA `(.L_x_14503) ;  /* 0xfffffffc00f09947 */ /* 0x004fea000383ffff */
[----:B------:R-:W-:Y:S05]  /*209f0*/  BRA `(.L_x_14502) ;  /* 0xffffff10001c7947 */ /* 0x000fea000383ffff */
.L_x_14510:
[----:B------:R-:W-:Y:S02]  /*20a00*/  IMAD.MOV.U32 R13, RZ, RZ, R20 ;  /* 0x000000ffff0d7224 */ /* 0x000fe400078e0014 */
[----:B------:R-:W-:Y:S02]  /*20a10*/  IMAD.MOV.U32 R12, RZ, RZ, RZ ;  /* 0x000000ffff0c7224 */ /* 0x000fe400078e00ff */
[----:B------:R-:W-:Y:S02]  /*20a20*/  IMAD.MOV.U32 R11, RZ, RZ, 0x181f ;  /* 0x0000181fff0b7424 */ /* 0x000fe400078e00ff */
[----:B------:R-:W-:-:S07]  /*20a30*/  IMAD.MOV.U32 R15, RZ, RZ, -0x1 ;  /* 0xffffffffff0f7424 */ /* 0x000fce00078e00ff */
[----:B-----5:R-:W-:Y:S05]  /*20a40*/  WARPSYNC.COLLECTIVE R15, `(.L_x_14718) ;  /* 0x000000000f087348 */ /* 0x020fea0003c00000 */
[----:B------:R0:W1:Y:S02]  /*20a50*/  SHFL.IDX P6, R14, R13, R12, R11 ;  /* 0x0000000c0d0e7389 */ /* 0x00006400000c000b */
[----:B01---5:R-:W-:Y:S01]  /*20a60*/  ENDCOLLECTIVE ;  /* 0x000000000000791b */ /* 0x023fe20003800000 */
.L_x_14718:
[----:B------:R-:W-:Y:S02]  /*20a70*/  IMAD.MOV.U32 R13, RZ, RZ, R4 ;  /* 0x000000ffff0d7224 */ /* 0x000fe400078e0004 */
[----:B------:R-:W-:-:S07]  /*20a80*/  IMAD.MOV.U32 R3, RZ, RZ, R14 ;  /* 0x000000ffff037224 */ /* 0x000fce00078e000e */
[----:B------:R-:W-:Y:S05]  /*20a90*/  WARPSYNC.COLLECTIVE R15, `(.L_x_14719) ;  /* 0x000000000f087348 */ /* 0x000fea0003c00000 */
[----:B------:R0:W1:Y:S02]  /*20aa0*/  SHFL.IDX P6, R14, R13, R12, R11 ;  /* 0x0000000c0d0e7389 */ /* 0x00006400000c000b */
[----:B01----:R-:W-:Y:S01]  /*20ab0*/  ENDCOLLECTIVE ;  /* 0x000000000000791b */ /* 0x003fe20003800000 */
.L_x_14719:
[----:B------:R-:W-:Y:S05]  /*20ac0*/  BRA `(.L_x_14720) ;  /* 0xffffff38006c7947 */ /* 0x000fea000383ffff */
.L_x_14513:
        /* <DEDUP_REMOVED lines=8> */
.L_x_14722:
[----:B------:R-:W-:Y:S05]  /*20b50*/  BSYNC B1 ;  /* 0x0000000000017941 */ /* 0x000fea0003800000 */
.L_x_14721:
        /* <DEDUP_REMOVED lines=8> */
.L_x_14723:
[----:B------:R-:W-:Y:S05]  /*20be0*/  BRA `(.L_x_14724) ;  /* 0xffffff3800b47947 */ /* 0x000fea000383ffff */
.L_x_14516:
[----:B------:R-:W-:Y:S01]  /*20bf0*/  BSSY B1, `(.L_x_14725) ;  /* 0x0000008000017945 */ /* 0x000fe20003800000 */
[----:B---3--:R-:W-:Y:S02]  /*20c00*/  IMAD.MOV.U32 R13, RZ, RZ, R20 ;  /* 0x000000ffff0d7224 */ /* 0x008fe400078e0014 */
[----:B------:R-:W-:Y:S02]  /*20c10*/  IMAD.MOV.U32 R12, RZ, RZ, 0x2 ;  /* 0x00000002ff0c7424 */ /* 0x000fe400078e00ff */
[----:B------:R-:W-:Y:S02]  /*20c20*/  IMAD.MOV.U32 R11, RZ, RZ, 0x181f ;  /* 0x0000181fff0b7424 */ /* 0x000fe400078e00ff */
[----:B------:R-:W-:-:S07]  /*20c30*/  IMAD.MOV.U32 R15, RZ, RZ, -0x1 ;  /* 0xffffffffff0f7424 */ /* 0x000fce00078e00ff */
[----:B012-45:R-:W-:Y:S05]  /*20c40*/  WARPSYNC.COLLECTIVE R15, `(.L_x_14726) ;  /* 0x000000000f087348 */ /* 0x037fea0003c00000 */
[----:B--2---:R2:W3:Y:S02]  /*20c50*/  SHFL.IDX P6, R14, R13, R12, R11 ;  /* 0x0000000c0d0e7389 */ /* 0x0044e400000c000b */
[----:B012345:R-:W-:Y:S01]  /*20c60*/  ENDCOLLECTIVE ;  /* 0x000000000000791b */ /* 0x03ffe20003800000 */
.L_x_14726:
[----:B------:R-:W-:Y:S05]  /*20c70*/  BSYNC B1 ;  /* 0x0000000000017941 */ /* 0x000fea0003800000 */
.L_x_14725:
        /* <DEDUP_REMOVED lines=8> */
.L_x_14727:
[----:B------:R-:W-:Y:S05]  /*20d00*/  BRA `(.L_x_14728) ;  /* 0xffffff3800fc7947 */ /* 0x000fea000383ffff */
.L_x_14519:
        /* <DEDUP_REMOVED lines=8> */
.L_x_14730:
[----:B------:R-:W-:Y:S05]  /*20d90*/  BSYNC B1 ;  /* 0x0000000000017941 */ /* 0x000fea0003800000 */
.L_x_14729:
        /* <DEDUP_REMOVED lines=8> */
.L_x_14731:
[----:B------:R-:W-:Y:S05]  /*20e20*/  BRA `(.L_x_14732) ;  /* 0xffffff3c00447947 */ /* 0x000fea000383ffff */
.L_x_14521:
[----:B------:R-:W-:Y:S02]  /*20e30*/  IMAD.MOV.U32 R13, RZ, RZ, R4 ;  /* 0x000000ffff0d7224 */ /* 0x000fe400078e0004 */
[----:B------:R-:W-:Y:S02]  /*20e40*/  IMAD.MOV.U32 R12, RZ, RZ, RZ ;  /* 0x000000ffff0c7224 */ /* 0x000fe400078e00ff */
[----:B------:R-:W-:Y:S02]  /*20e50*/  IMAD.MOV.U32 R11, RZ, RZ, 0x1c1f ;  /* 0x00001c1fff0b7424 */ /* 0x000fe400078e00ff */
[----:B------:R-:W-:-:S07]  /*20e60*/  IMAD.MOV.U32 R15, RZ, RZ, -0x1 ;  /* 0xffffffffff0f7424 */ /* 0x000fce00078e00ff */
[----:B------:R-:W-:Y:S05]  /*20e70*/  WARPSYNC.COLLECTIVE R15, `(.L_x_14733) ;  /* 0x000000000f087348 */ /* 0x000fea0003c00000 */
[----:B------:R0:W1:Y:S02]  /*20e80*/  SHFL.IDX P6, R14, R13, R12, R11 ;  /* 0x0000000c0d0e7389 */ /* 0x00006400000c000b */
[----:B01----:R-:W-:Y:S01]  /*20e90*/  ENDCOLLECTIVE ;  /* 0x000000000000791b */ /* 0x003fe20003800000 */
.L_x_14733:
[----:B------:R-:W-:Y:S02]  /*20ea0*/  IMAD.MOV.U32 R13, RZ, RZ, R3 ;  /* 0x000000ffff0d7224 */ /* 0x000fe400078e0003 */
[----:B------:R-:W-:-:S07]  /*20eb0*/  IMAD.MOV.U32 R20, RZ, RZ, R14 ;  /* 0x000000ffff147224 */ /* 0x000fce00078e000e */
[----:B------:R-:W-:Y:S05]  /*20ec0*/  WARPSYNC.COLLECTIVE R15, `(.L_x_14734) ;  /* 0x000000000f087348 */ /* 0x000fea0003c00000 */
[----:B------:R0:W1:Y:S02]  /*20ed0*/  SHFL.IDX P6, R14, R13, R12, R11 ;  /* 0x0000000c0d0e7389 */ /* 0x00006400000c000b */
[----:B01----:R-:W-:Y:S01]  /*20ee0*/  ENDCOLLECTIVE ;  /* 0x000000000000791b */ /* 0x003fe20003800000 */
.L_x_14734:
[----:B------:R-:W-:Y:S01]  /*20ef0*/  IMAD.MOV.U32 R12, RZ, RZ, R14 ;  /* 0x000000ffff0c7224 */ /* 0x000fe200078e000e */
[----:B------:R-:W-:Y:S06]  /*20f00*/  BRA `(.L_x_14735) ;  /* 0xffffff4000447947 */ /* 0x000fec000383ffff */
.L_x_14524:
        /* <DEDUP_REMOVED lines=8> */
.L_x_14737:
[----:B------:R-:W-:Y:S05]  /*20f90*/  BSYNC B1 ;  /* 0x0000000000017941 */ /* 0x000fea0003800000 */
.L_x_14736:
        /* <DEDUP_REMOVED lines=8> */
.L_x_14738:
[----:B------:R-:W-:Y:S01]  /*21020*/  IMAD.MOV.U32 R3, RZ, RZ, R14 ;  /* 0x000000ffff037224 */ /* 0x000fe200078e000e */
[----:B------:R-:W-:Y:S06]  /*21030*/  BRA `(.L_x_14739) ;  /* 0xffffff4c001c7947 */ /* 0x000fec000383ffff */
.L_x_14528:
[----:B------:R-:W-:Y:S01]  /*21040*/  IMAD.MOV.U32 R13, RZ, RZ, R4 ;  /* 0x000000ffff0d7224 */ /* 0x000fe200078e0004 */
[----:B------:R-:W-:Y:S01]  /*21050*/  MOV R11, 0x181f ;  /* 0x0000181f000b7802 */ /* 0x000fe20000000f00 */
[----:B------:R-:W-:Y:S02]  /*21060*/  IMAD.MOV.U32 R12, RZ, RZ, RZ ;  /* 0x000000ffff0c7224 */ /* 0x000fe400078e00ff */
[----:B------:R-:W-:-:S07]  /*21070*/  IMAD.MOV.U32 R15, RZ, RZ, -0x1 ;  /* 0xffffffffff0f7424 */ /* 0x000fce00078e00ff */
[----:B0-----:R-:W-:Y:S05]  /*21080*/  WARPSYNC.COLLECTIVE R15, `(.L_x_14740) ;  /* 0x000000000f087348 */ /* 0x001fea0003c00000 */
[----:B------:R1:W2:Y:S02]  /*21090*/  SHFL.IDX P6, R14, R13, R12, R11 ;  /* 0x0000000c0d0e7389 */ /* 0x0002a400000c000b */
[----:B012---:R-:W-:Y:S01]  /*210a0*/  ENDCOLLECTIVE ;  /* 0x000000000000791b */ /* 0x007fe20003800000 */
.L_x_14740:
[----:B------:R-:W-:Y:S02]  /*210b0*/  IMAD.MOV.U32 R13, RZ, RZ, R0 ;  /* 0x000000ffff0d7224 */ /* 0x000fe400078e0000 */
[----:B------:R-:W-:-:S07]  /*210c0*/  IMAD.MOV.U32 R3, RZ, RZ, R14 ;  /* 0x000000ffff037224 */ /* 0x000fce00078e000e */
[----:B------:R-:W-:Y:S05]  /*210d0*/  WARPSYNC.COLLECTIVE R15, `(.L_x_14741) ;  /* 0x000000000f087348 */ /* 0x000fea0003c00000 */
[----:B------:R0:W1:Y:S02]  /*210e0*/  SHFL.IDX P6, R14, R13, R12, R11 ;  /* 0x0000000c0d0e7389 */ /* 0x00006400000c000b */
[----:B01----:R-:W-:Y:S01]  /*210f0*/  ENDCOLLECTIVE ;  /* 0x000000000000791b */ /* 0x003fe20003800000 */
.L_x_14741:
[----:B------:R-:W-:Y:S01]  /*21100*/  IMAD.MOV.U32 R9, RZ, RZ, R14 ;  /* 0x000000ffff097224 */ /* 0x000fe200078e000e */
[----:B------:R-:W-:Y:S06]  /*21110*/  BRA `(.L_x_14742) ;  /* 0xffffff60007c7947 */ /* 0x000fec000383ffff */
.L_x_14531:
        /* <DEDUP_REMOVED lines=8> */
.L_x_14744:
[----:B------:R-:W-:Y:S05]  /*211a0*/  BSYNC B1 ;  /* 0x0000000000017941 */ /* 0x000fea0003800000 */
.L_x_14743:
        /* <DEDUP_REMOVED lines=8> */
.L_x_14745:
[----:B------:R-:W-:Y:S01]  /*21230*/  IMAD.MOV.U32 R9, RZ, RZ, R14 ;  /* 0x000000ffff097224 */ /* 0x000fe200078e000e */
[----:B------:R-:W-:Y:S06]  /*21240*/  BRA `(.L_x_14746) ;  /* 0xffffff6000c47947 */ /* 0x000fec000383ffff */
.L_x_14534:
        /* <DEDUP_REMOVED lines=8> */
.L_x_14748:
[----:B------:R-:W-:Y:S05]  /*212d0*/  BSYNC B1 ;  /* 0x0000000000017941 */ /* 0x000fea0003800000 */
.L_x_14747:
        /* <DEDUP_REMOVED lines=8> */
.L_x_14749:
[----:B------:R-:W-:Y:S01]  /*21360*/  IMAD.MOV.U32 R9, RZ, RZ, R14 ;  /* 0x000000ffff097224 */ /* 0x000fe200078e000e */
[----:B------:R-:W-:Y:S06]  /*21370*/  BRA `(.L_x_14750) ;  /* 0xffffff6400087947 */ /* 0x000fec000383ffff */
.L_x_14537:
[----:B------:R-:W-:Y:S01]  /*21380*/  BSSY B1, `(.L_x_14751) ;  /* 0x0000008000017945 */ /* 0x000fe20003800000 */
[----:B0-----:R-:W-:Y:S02]  /*21390*/  IMAD.MOV.U32 R13, RZ, RZ, R4 ;  /* 0x000000ffff0d7224 */ /* 0x001fe400078e0004 */
[----:B------:R-:W-:Y:S02]  /*213a0*/  IMAD.MOV.U32 R12, RZ, RZ, 0x3 ;  /* 0x00000003ff0c7424 */ /* 0x000fe400078e00ff */
[----:B------:R-:W-:Y:S02]  /*213b0*/  IMAD.MOV.U32 R11, RZ, RZ, 0x181f ;  /* 0x0000181fff0b7424 */ /* 0x000fe400078e00ff */
[----:B------:R-:W-:-:S07]  /*213c0*/  IMAD.MOV.U32 R15, RZ, RZ, -0x1 ;  /* 0xffffffffff0f7424 */ /* 0x000fce00078e00ff */
[----:B-1234-:R-:W-:Y:S05]  /*213d0*/  WARPSYNC.COLLECTIVE R15, `(.L_x_14752) ;  /* 0x000000000f087348 */ /* 0x01efea0003c00000 */
[----:B------:R0:W0:Y:S02]  /*213e0*/  SHFL.IDX P6, R14, R13, R12, R11 ;  /* 0x0000000c0d0e7389 */ /* 0x00002400000c000b */
[----:B01234-:R-:W-:Y:S01]  /*213f0*/  ENDCOLLECTIVE ;  /* 0x000000000000791b */ /* 0x01ffe20003800000 */
.L_x_14752:
[----:B------:R-:W-:Y:S05]  /*21400*/  BSYNC B1 ;  /* 0x0000000000017941 */ /* 0x000fea0003800000 */
.L_x_14751:
        /* <DEDUP_REMOVED lines=8> */
.L_x_14753:
[----:B------:R-:W-:Y:S01]  /*21490*/  IMAD.MOV.U32 R9, RZ, RZ, R14 ;  /* 0x000000ffff097224 */ /* 0x000fe200078e000e */
[----:B------:R-:W-:Y:S06]  /*214a0*/  BRA `(.L_x_14754) ;  /* 0xffffff64004c7947 */ /* 0x000fec000383ffff */
.L_x_14556:
[----:B-1----:R-:W0:Y:S01]  /*214b0*/  S2R R11, SR_TID.X ;  /* 0x00000000000b7919 */ /* 0x002e220000002100 */
        /* <DEDUP_REMOVED lines=10> */
.L_x_14756:
[----:B------:R-:W-:Y:S05]  /*21560*/  BSYNC B1 ;  /* 0x0000000000017941 */ /* 0x000fea0003800000 */
.L_x_14755:
[----:B------:R-:W-:Y:S05]  /*21570*/  BRA `(.L_x_14757) ;  /* 0xffffff8000847947 */ /* 0x000fea000383ffff */
.L_x_14558:
[----:B------:R-:W-:Y:S01]  /*21580*/  BSSY B1, `(.L_x_14758) ;  /* 0x0000006000017945 */ /* 0x000fe20003800000 */
[----:B------:R-:W-:-:S07]  /*21590*/  IMAD.MOV.U32 R15, RZ, RZ, -0x1 ;  /* 0xffffffffff0f7424 */ /* 0x000fce00078e00ff */
[----:B01----:R-:W-:Y:S05]  /*215a0*/  WARPSYNC.COLLECTIVE R15, `(.L_x_14759) ;  /* 0x000000000f0c7348 */ /* 0x003fea0003c00000 */
[----:B------:R-:W-:Y:S02]  /*215b0*/  ELECT P6, UR62, PT ;  /* 0x00000000003e782f */ /* 0x000fe400038c0000 */
[----:B------:R-:W-:Y:S01]  /*215c0*/  MOV R14, UR62 ;  /* 0x0000003e000e7c02 */ /* 0x000fe20008000f00 */
[----:B01----:R-:W-:Y:S10]  /*215d0*/  ENDCOLLECTIVE ;  /* 0x000000000000791b */ /* 0x003ff40003800000 */
.L_x_14759:
[----:B------:R-:W-:Y:S05]  /*215e0*/  BSYNC B1 ;  /* 0x0000000000017941 */ /* 0x000fea0003800000 */
.L_x_14758:
[----:B------:R-:W-:Y:S05]  /*215f0*/  BRA `(.L_x_14557) ;  /* 0xffffff80007c7947 */ /* 0x000fea000383ffff */
.L_x_14560:
[----:B0-----:R0:W2:Y:S02]  /*21600*/  SYNCS.PHASECHK.TRANS64.TRYWAIT P0, [R22+URZ+0x22820], R3 ;  /* 0x02282003160075a7 */ /* 0x0010a4000800017f */
[----:B--2---:R-:W-:Y:S05]  /*21610*/  @!P0 NANOSLEEP.SYNCS 0x989680 ;  /* 0x009896800000895d */ /* 0x004fea0003900000 */
[----:B------:R-:W2:Y:S02]  /*21620*/  @!P0 SYNCS.PHASECHK.TRANS64 P0, [R22+URZ+0x22820], R3 ;  /* 0x02282003160085a7 */ /* 0x000ea4000800007f */
[----:B--2---:R-:W-:Y:S05]  /*21630*/  @!P0 BRA `(.L_x_14560) ;  /* 0xfffffffc00f08947 */ /* 0x004fea000383ffff */
[----:B------:R-:W-:Y:S05]  /*21640*/  BRA `(.L_x_14760) ;  /* 0xffffff80008c7947 */ /* 0x000fea000383ffff */
.L_x_14564:
[----:B0-----:R0:W2:Y:S02]  /*21650*/  SYNCS.PHASECHK.TRANS64.TRYWAIT P0, [R3+URZ+0x228a0], R9 ;  /* 0x0228a009030075a7 */ /* 0x0010a4000800017f */
[----:B--2---:R-:W-:Y:S05]  /*21660*/  @!P0 NANOSLEEP.SYNCS 0x989680 ;  /* 0x009896800000895d */ /* 0x004fea0003900000 */
[----:B------:R-:W2:Y:S02]  /*21670*/  @!P0 SYNCS.PHASECHK.TRANS64 P0, [R3+URZ+0x228a0], R9 ;  /* 0x0228a009030085a7 */ /* 0x000ea4000800007f */
[----:B--2---:R-:W-:Y:S05]  /*21680*/  @!P0 BRA `(.L_x_14564) ;  /* 0xfffffffc00f08947 */ /* 0x004fea000383ffff */
[----:B------:R-:W-:Y:S05]  /*21690*/  BRA `(.L_x_14761) ;  /* 0xffffff8000a47947 */ /* 0x000fea000383ffff */
.L_x_14569:
[----:B-1----:R1:W2:Y:S02]  /*216a0*/  SYNCS.PHASECHK.TRANS64.TRYWAIT P0, [R3+URZ+0x228c0], R9 ;  /* 0x0228c009030075a7 */ /* 0x0022a4000800017f */
[----:B--2---:R-:W-:Y:S05]  /*216b0*/  @!P0 NANOSLEEP.SYNCS 0x989680 ;  /* 0x009896800000895d */ /* 0x004fea0003900000 */
[----:B------:R-:W2:Y:S02]  /*216c0*/  @!P0 SYNCS.PHASECHK.TRANS64 P0, [R3+URZ+0x228c0], R9 ;  /* 0x0228c009030085a7 */ /* 0x000ea4000800007f */
[----:B--2---:R-:W-:Y:S05]  /*216d0*/  @!P0 BRA `(.L_x_14569) ;  /* 0xfffffffc00f08947 */ /* 0x004fea000383ffff */
[----:B------:R-:W-:Y:S05]  /*216e0*/  BRA `(.L_x_14762) ;  /* 0xffffff8400207947 */ /* 0x000fea000383ffff */
.L_x_14579:
[----:B0-----:R0:W2:Y:S02]  /*216f0*/  SYNCS.PHASECHK.TRANS64.TRYWAIT P1, [R9+URZ+0x228a0], R2 ;  /* 0x0228a002090075a7 */ /* 0x0010a4000802017f */
[----:B--2---:R-:W-:Y:S05]  /*21700*/  @!P1 NANOSLEEP.SYNCS 0x989680 ;  /* 0x009896800000995d */ /* 0x004fea0003900000 */
[----:B------:R-:W2:Y:S02]  /*21710*/  @!P1 SYNCS.PHASECHK.TRANS64 P1, [R9+URZ+0x228a0], R2 ;  /* 0x0228a002090095a7 */ /* 0x000ea4000802007f */
[----:B--2---:R-:W-:Y:S05]  /*21720*/  @!P1 BRA `(.L_x_14579) ;  /* 0xfffffffc00f09947 */ /* 0x004fea000383ffff */
[----:B------:R-:W-:Y:S05]  /*21730*/  BRA `(.L_x_14763) ;  /* 0xffffff8800947947 */ /* 0x000fea000383ffff */
.L_x_14584:
[----:B-1----:R1:W2:Y:S02]  /*21740*/  SYNCS.PHASECHK.TRANS64.TRYWAIT P1, [R9+URZ+0x228c0], R2 ;  /* 0x0228c002090075a7 */ /* 0x0022a4000802017f */
[----:B--2---:R-:W-:Y:S05]  /*21750*/  @!P1 NANOSLEEP.SYNCS 0x989680 ;  /* 0x009896800000995d */ /* 0x004fea0003900000 */
[----:B------:R-:W2:Y:S02]  /*21760*/  @!P1 SYNCS.PHASECHK.TRANS64 P1, [R9+URZ+0x228c0], R2 ;  /* 0x0228c002090095a7 */ /* 0x000ea4000802007f */
[----:B--2---:R-:W-:Y:S05]  /*21770*/  @!P1 BRA `(.L_x_14584) ;  /* 0xfffffffc00f09947 */ /* 0x004fea000383ffff */
[----:B------:R-:W-:Y:S05]  /*21780*/  BRA `(.L_x_14764) ;  /* 0xffffff8c000c7947 */ /* 0x000fea000383ffff */
.L_x_14602:
        /* <DEDUP_REMOVED lines=11> */
.L_x_14766:
[----:B------:R-:W-:Y:S05]  /*21840*/  BSYNC B0 ;  /* 0x0000000000007941 */ /* 0x000fea0003800000 */
.L_x_14765:
[----:B------:R-:W-:Y:S05]  /*21850*/  BRA `(.L_x_14767) ;  /* 0xffffff9c00547947 */ /* 0x000fea000383ffff */
.L_x_14605:
[----:B0-----:R0:W1:Y:S02]  /*21860*/  SYNCS.PHASECHK.TRANS64.TRYWAIT P0, [R32+URZ+0x22840], R0 ;  /* 0x02284000200075a7 */ /* 0x001064000800017f */
[----:B-1----:R-:W-:Y:S05]  /*21870*/  @!P0 NANOSLEEP.SYNCS 0x989680 ;  /* 0x009896800000895d */ /* 0x002fea0003900000 */
[----:B------:R-:W1:Y:S02]  /*21880*/  @!P0 SYNCS.PHASECHK.TRANS64 P0, [R32+URZ+0x22840], R0 ;  /* 0x02284000200085a7 */ /* 0x000e64000800007f */
[----:B-1----:R-:W-:Y:S05]  /*21890*/  @!P0 BRA `(.L_x_14605) ;  /* 0xfffffffc00f08947 */ /* 0x002fea000383ffff */
[----:B------:R-:W-:Y:S05]  /*218a0*/  BRA `(.L_x_14768) ;  /* 0xffffff9c00707947 */ /* 0x000fea000383ffff */
.L_x_14606:
        /* <DEDUP_REMOVED lines=8> */
.L_x_14770:
[----:B------:R-:W-:Y:S05]  /*21930*/  BSYNC B0 ;  /* 0x0000000000007941 */ /* 0x000fea0003800000 */
.L_x_14769:
        /* <DEDUP_REMOVED lines=9> */
.L_x_14771:
[----:B------:R-:W-:Y:S02]  /*219d0*/  IMAD.MOV.U32 R13, RZ, RZ, R4 ;  /* 0x000000ffff0d7224 */ /* 0x000fe400078e0004 */
[----:B------:R-:W-:Y:S02]  /*219e0*/  IMAD.MOV.U32 R12, RZ, RZ, 0x1 ;  /* 0x00000001ff0c7424 */ /* 0x000fe400078e00ff */
[----:B------:R-:W-:-:S07]  /*219f0*/  IMAD.MOV.U32 R3, RZ, RZ, R14 ;  /* 0x000000ffff037224 */ /* 0x000fce00078e000e */
[----:B------:R-:W-:Y:S05]  /*21a00*/  WARPSYNC.COLLECTIVE R15, `(.L_x_14772) ;  /* 0x000000000f087348 */ /* 0x000fea0003c00000 */
[----:B------:R0:W1:Y:S02]  /*21a10*/  SHFL.IDX P6, R14, R13, R12, R11 ;  /* 0x0000000c0d0e7389 */ /* 0x00006400000c000b */
[----:B01----:R-:W-:Y:S01]  /*21a20*/  ENDCOLLECTIVE ;  /* 0x000000000000791b */ /* 0x003fe20003800000 */
.L_x_14772:
        /* <DEDUP_REMOVED lines=15> */
.L_x_14773:
[----:B------:R-:W-:Y:S02]  /*21b20*/  @P0 IMAD R7, R5, 0x2, R22 ;  /* 0x0000000205070824 */ /* 0x000fe400078e0216 */
[----:B------:R-:W-:Y:S02]  /*21b30*/  IMAD.MOV.U32 R13, RZ, RZ, R4 ;  /* 0x000000ffff0d7224 */ /* 0x000fe400078e0004 */
[----:B------:R-:W-:Y:S01]  /*21b40*/  IMAD.MOV.U32 R12, RZ, RZ, 0x2 ;  /* 0x00000002ff0c7424 */ /* 0x000fe200078e00ff */
[----:B------:R-:W-:-:S07]  /*21b50*/  MOV R3, R14 ;  /* 0x0000000e00037202 */ /* 0x000fce0000000f00 */
[----:B------:R-:W-:Y:S05]  /*21b60*/  WARPSYNC.COLLECTIVE R15, `(.L_x_14774) ;  /* 0x000000000f087348 */ /* 0x000fea0003c00000 */
[----:B------:R0:W1:Y:S02]  /*21b70*/  SHFL.IDX P6, R14, R13, R12, R11 ;  /* 0x0000000c0d0e7389 */ /* 0x00006400000c000b */
[----:B01----:R-:W-:Y:S01]  /*21b80*/  ENDCOLLECTIVE ;  /* 0x000000000000791b */ /* 0x003fe20003800000 */
.L_x_14774:
        /* <DEDUP_REMOVED lines=15> */
.L_x_14775:
[----:B------:R-:W-:Y:S02]  /*21c80*/  @P0 IMAD R7, R5, 0x2, R22 ;  /* 0x0000000205070824 */ /* 0x000fe400078e0216 */
[----:B------:R-:W-:Y:S02]  /*21c90*/  IMAD.MOV.U32 R13, RZ, RZ, R4 ;  /* 0x000000ffff0d7224 */ /* 0x000fe400078e0004 */
[----:B------:R-:W-:Y:S02]  /*21ca0*/  IMAD.MOV.U32 R12, RZ, RZ, 0x3 ;  /* 0x00000003ff0c7424 */ /* 0x000fe400078e00ff */
[----:B------:R-:W-:-:S07]  /*21cb0*/  IMAD.MOV.U32 R3, RZ, RZ, R14 ;  /* 0x000000ffff037224 */ /* 0x000fce00078e000e */
[----:B------:R-:W-:Y:S05]  /*21cc0*/  WARPSYNC.COLLECTIVE R15, `(.L_x_14776) ;  /* 0x000000000f087348 */ /* 0x000fea0003c00000 */
[----:B------:R0:W1:Y:S02]  /*21cd0*/  SHFL.IDX P6, R14, R13, R12, R11 ;  /* 0x0000000c0d0e7389 */ /* 0x00006400000c000b */
[----:B01----:R-:W-:Y:S01]  /*21ce0*/  ENDCOLLECTIVE ;  /* 0x000000000000791b */ /* 0x003fe20003800000 */
.L_x_14776:
        /* <DEDUP_REMOVED lines=15> */
.L_x_14777:
[----:B------:R-:W-:Y:S02]  /*21de0*/  @P0 IMAD R7, R5, 0x2, R22 ;  /* 0x0000000205070824 */ /* 0x000fe400078e0216 */
[----:B------:R-:W-:Y:S02]  /*21df0*/  IMAD.MOV.U32 R13, RZ, RZ, R4 ;  /* 0x000000ffff0d7224 */ /* 0x000fe400078e0004 */
[----:B------:R-:W-:Y:S02]  /*21e00*/  IMAD.MOV.U32 R12, RZ, RZ, 0x4 ;  /* 0x00000004ff0c7424 */ /* 0x000fe400078e00ff */
[----:B------:R-:W-:-:S07]  /*21e10*/  IMAD.MOV.U32 R3, RZ, RZ, R14 ;  /* 0x000000ffff037224 */ /* 0x000fce00078e000e */
[----:B------:R-:W-:Y:S05]  /*21e20*/  WARPSYNC.COLLECTIVE R15, `(.L_x_14778) ;  /* 0x000000000f087348 */ /* 0x000fea0003c00000 */
[----:B------:R0:W1:Y:S02]  /*21e30*/  SHFL.IDX P6, R14, R13, R12, R11 ;  /* 0x0000000c0d0e7389 */ /* 0x00006400000c000b */
[----:B01----:R-:W-:Y:S01]  /*21e40*/  ENDCOLLECTIVE ;  /* 0x000000000000791b */ /* 0x003fe20003800000 */
.L_x_14778:
        /* <DEDUP_REMOVED lines=15> */
.L_x_14779:
[----:B------:R-:W-:Y:S02]  /*21f40*/  @P0 IMAD R7, R5, 0x2, R22 ;  /* 0x0000000205070824 */ /* 0x000fe400078e0216 */
[----:B------:R-:W-:Y:S02]  /*21f50*/  IMAD.MOV.U32 R13, RZ, RZ, R4 ;  /* 0x000000ffff0d7224 */ /* 0x000fe400078e0004 */
[----:B------:R-:W-:Y:S02]  /*21f60*/  IMAD.MOV.U32 R12, RZ, RZ, 0x5 ;  /* 0x00000005ff0c7424 */ /* 0x000fe400078e00ff */
[----:B------:R-:W-:-:S07]  /*21f70*/  IMAD.MOV.U32 R3, RZ, RZ, R14 ;  /* 0x000000ffff037224 */ /* 0x000fce00078e000e */
[----:B------:R-:W-:Y:S05]  /*21f80*/  WARPSYNC.COLLECTIVE R15, `(.L_x_14780) ;  /* 0x000000000f087348 */ /* 0x000fea0003c00000 */
[----:B------:R0:W1:Y:S02]  /*21f90*/  SHFL.IDX P6, R14, R13, R12, R11 ;  /* 0x0000000c0d0e7389 */ /* 0x00006400000c000b */
[----:B01----:R-:W-:Y:S01]  /*21fa0*/  ENDCOLLECTIVE ;  /* 0x000000000000791b */ /* 0x003fe20003800000 */
.L_x_14780:
        /* <DEDUP_REMOVED lines=10> */
.L_x_14781:
[----:B------:R-:W-:Y:S01]  /*22050*/  @!PT LDS RZ, [RZ] ;  /* 0x00000000fffff984 */ /* 0x000fe20000000800 */
[----:B------:R-:W-:Y:S01]  /*22060*/  @!PT LDS RZ, [RZ] ;  /* 0x00000000fffff984 */ /* 0x000fe20000000800 */
[----:B------:R-:W-:Y:S01]  /*22070*/  @!PT LDS RZ, [RZ] ;  /* 0x00000000fffff984 */ /* 0x000fe20000000800 */
[----:B------:R0:W-:Y:S01]  /*22080*/  @P0 LDGSTS.E.BYPASS.LTC128B.128 [R7+0x1e400], desc[UR42][R2.64], !P2 ;  /* 0x1e40000002070fae */ /* 0x0001e2000d101d6a */
[----:B------:R-:W-:Y:S01]  /*22090*/  IMAD.MOV.U32 R0, RZ, RZ, R14 ;  /* 0x000000ffff007224 */ /* 0x000fe200078e000e */
[----:B------:R-:W-:Y:S06]  /*220a0*/  BRA `(.L_x_14782) ;  /* 0xffffff9800c47947 */ /* 0x000fec000383ffff */
.L_x_14611:
[----:B------:R-:W-:Y:S01]  /*220b0*/  IMAD.MOV.U32 R13, RZ, RZ, R4 ;  /* 0x000000ffff0d7224 */ /* 0x000fe200078e0004 */
[----:B------:R-:W-:Y:S01]  /*220c0*/  MOV R12, RZ ;  /* 0x000000ff000c7202 */ /* 0x000fe20000000f00 */
[----:B------:R-:W-:Y:S02]  /*220d0*/  IMAD.MOV.U32 R11, RZ, RZ, 0x181f ;  /* 0x0000181fff0b7424 */ /* 0x000fe400078e00ff */
[----:B------:R-:W-:Y:S02]  /*220e0*/  IMAD.MOV.U32 R15, RZ, RZ, -0x1 ;  /* 0xffffffffff0f7424 */ /* 0x000fe400078e00ff */
[----:B-----5:R-:W-:Y:S02]  /*220f0*/  IMAD R5, R20, R7, RZ ;  /* 0x0000000714057224 */ /* 0x020fe400078e02ff */
[----:B------:R-:W-:-:S07]  /*22100*/  IMAD R17, R17, 0x80, R10 ;  /* 0x0000008011117824 */ /* 0x000fce00078e020a */
[----:B-1----:R-:W-:Y:S05]  /*22110*/  WARPSYNC.COLLECTIVE R15, `(.L_x_14783) ;  /* 0x000000000f087348 */ /* 0x002fea0003c00000 */
[----:B------:R0:W2:Y:S02]  /*22120*/  SHFL.IDX P6, R14, R13, R12, R11 ;  /* 0x0000000c0d0e7389 */ /* 0x0000a400000c000b */
[----:B012---:R-:W-:Y:S01]  /*22130*/  ENDCOLLECTIVE ;  /* 0x000000000000791b */ /* 0x007fe20003800000 */
.L_x_14783:
[C---:B------:R-:W-:Y:S01]  /*22140*/  VIADD R6, R17.reuse, 0x10 ;  /* 0x0000001011067836 */ /* 0x040fe20000000000 */
[----:B------:R-:W-:Y:S01]  /*22150*/  ISETP.GE.AND P0, PT, R17, R5, PT ;  /* 0x000000051100720c */ /* 0x000fe20003f06270 */
[----:B------:R-:W-:Y:S02]  /*22160*/  IMAD.MOV.U32 R13, RZ, RZ, R0 ;  /* 0x000000ffff0d7224 */ /* 0x000fe400078e0000 */
[----:B------:R-:W-:-:S10]  /*22170*/  IMAD.MOV.U32 R2, RZ, RZ, R14 ;  /* 0x000000ffff027224 */ /* 0x000fd400078e000e */
[----:B------:R-:W-:Y:S05]  /*22180*/  WARPSYNC.COLLECTIVE R15, `(.L_x_14784) ;  /* 0x000000000f087348 */ /* 0x000fea0003c00000 */
[----:B------:R0:W1:Y:S02]  /*22190*/  SHFL.IDX P6, R14, R13, R12, R11 ;  /* 0x0000000c0d0e7389 */ /* 0x00006400000c000b */
[----:B01----:R-:W-:Y:S01]  /*221a0*/  ENDCOLLECTIVE ;  /* 0x000000000000791b */ /* 0x003fe20003800000 */
.L_x_14784:
[----:B------:R-:W-:Y:S02]  /*221b0*/  IMAD.MOV.U32 R13, RZ, RZ, R4 ;  /* 0x000000ffff0d7224 */ /* 0x000fe400078e0004 */
[----:B------:R-:W-:Y:S02]  /*221c0*/  IMAD.MOV.U32 R12, RZ, RZ, 0x1 ;  /* 0x00000001ff0c7424 */ /* 0x000fe400078e00ff */
[----:B------:R-:W-:-:S07]  /*221d0*/  IMAD.MOV.U32 R3, RZ, RZ, R14 ;  /* 0x000000ffff037224 */ /* 0x000fce00078e000e */
[----:B------:R-:W-:Y:S05]  /*221e0*/  WARPSYNC.COLLECTIVE R15, `(.L_x_14785) ;  /* 0x000000000f087348 */ /* 0x000fea0003c00000 */
[----:B------:R0:W1:Y:S02]  /*221f0*/  SHFL.IDX P6, R14, R13, R12, R11 ;  /* 0x0000000c0d0e7389 */ /* 0x00006400000c000b */
[----:B01----:R-:W-:Y:S01]  /*22200*/  ENDCOLLECTIVE ;  /* 0x000000000000791b */ /* 0x003fe20003800000 */
.L_x_14785:
        /* <DEDUP_REMOVED lines=15> */
.L_x_14786:
[----:B------:R-:W-:Y:S02]  /*22300*/  IMAD.MOV.U32 R13, RZ, RZ, R4 ;  /* 0x000000ffff0d7224 */ /* 0x000fe400078e0004 */
[----:B------:R-:W-:Y:S02]  /*22310*/  IMAD.MOV.U32 R12, RZ, RZ, 0x2 ;  /* 0x00000002ff0c7424 */ /* 0x000fe400078e00ff */
[----:B------:R-:W-:-:S07]  /*22320*/  IMAD.MOV.U32 R3, RZ, RZ, R14 ;  /* 0x000000ffff037224 */ /* 0x000fce00078e000e */
[----:B------:R-:W-:Y:S05]  /*22330*/  WARPSYNC.COLLECTIVE R15, `(.L_x_14787) ;  /* 0x000000000f087348 */ /* 0x000fea0003c00000 */
[----:B------:R0:W1:Y:S02]  /*22340*/  SHFL.IDX P6, R14, R13, R12, R11 ;  /* 0x0000000c0d0e7389 */ /* 0x00006400000c000b */
[----:B01----:R-:W-:Y:S01]  /*22350*/  ENDCOLLECTIVE ;  /* 0x000000000000791b */ /* 0x003fe20003800000 */
.L_x_14787:
        /* <DEDUP_REMOVED lines=16> */
.L_x_14788:
[----:B------:R-:W-:Y:S02]  /*22460*/  IMAD.MOV.U32 R13, RZ, RZ, R4 ;  /* 0x000000ffff0d7224 */ /* 0x000fe400078e0004 */
[----:B------:R-:W-:Y:S02]  /*22470*/  IMAD.MOV.U32 R12, RZ, RZ, 0x3 ;  /* 0x00000003ff0c7424 */ /* 0x000fe400078e00ff */
[----:B------:R-:W-:-:S07]  /*22480*/  IMAD.MOV.U32 R3, RZ, RZ, R14 ;  /* 0x000000ffff037224 */ /* 0x000fce00078e000e */
[----:B------:R-:W-:Y:S05]  /*22490*/  WARPSYNC.COLLECTIVE R15, `(.L_x_14789) ;  /* 0x000000000f087348 */ /* 0x000fea0003c00000 */
[----:B------:R0:W1:Y:S02]  /*224a0*/  SHFL.IDX P6, R14, R13, R12, R11 ;  /* 0x0000000c0d0e7389 */ /* 0x00006400000c000b */
[----:B01----:R-:W-:Y:S01]  /*224b0*/  ENDCOLLECTIVE ;  /* 0x000000000000791b */ /* 0x003fe20003800000 */
.L_x_14789:
        /* <DEDUP_REMOVED lines=16> */
.L_x_14790:
[----:B------:R-:W-:Y:S01]  /*225c0*/  MOV R13, R4 ;  /* 0x00000004000d7202 */ /* 0x000fe20000000f00 */
[----:B------:R-:W-:Y:S02]  /*225d0*/  IMAD.MOV.U32 R12, RZ, RZ, 0x4 ;  /* 0x00000004ff0c7424 */ /* 0x000fe400078e00ff */
[----:B------:R-:W-:-:S07]  /*225e0*/  IMAD.MOV.U32 R3, RZ, RZ, R14 ;  /* 0x000000ffff037224 */ /* 0x000fce00078e000e */
[----:B------:R-:W-:Y:S05]  /*225f0*/  WARPSYNC.COLLECTIVE R15, `(.L_x_14791) ;  /* 0x000000000f087348 */ /* 0x000fea0003c00000 */
[----:B------:R0:W1:Y:S02]  /*22600*/  SHFL.IDX P6, R14, R13, R12, R11 ;  /* 0x0000000c0d0e7389 */ /* 0x00006400000c000b */
[----:B01----:R-:W-:Y:S01]  /*22610*/  ENDCOLLECTIVE ;  /* 0x000000000000791b */ /* 0x003fe20003800000 */
.L_x_14791:
        /* <DEDUP_REMOVED lines=16> */
.L_x_14792:
[----:B------:R-:W-:Y:S02]  /*22720*/  IMAD.MOV.U32 R13, RZ, RZ, R4 ;  /* 0x000000ffff0d7224 */ /* 0x000fe400078e0004 */
[----:B------:R-:W-:Y:S02]  /*22730*/  IMAD.MOV.U32 R12, RZ, RZ, 0x5 ;  /* 0x00000005ff0c7424 */ /* 0x000fe400078e00ff */
[----:B------:R-:W-:-:S07]  /*22740*/  IMAD.MOV.U32 R3, RZ, RZ, R14 ;  /* 0x000000ffff037224 */ /* 0x000fce00078e000e */
[----:B------:R-:W-:Y:S05]  /*22750*/  WARPSYNC.COLLECTIVE R15, `(.L_x_14793) ;  /* 0x000000000f087348 */ /* 0x000fea0003c00000 */
[----:B------:R0:W1:Y:S02]  /*22760*/  SHFL.IDX P6, R14, R13, R12, R11 ;  /* 0x0000000c0d0e7389 */ /* 0x00006400000c000b */
[----:B01----:R-:W-:Y:S01]  /*22770*/  ENDCOLLECTIVE ;  /* 0x000000000000791b */ /* 0x003fe20003800000 */
.L_x_14793:
        /* <DEDUP_REMOVED lines=16> */
.L_x_14794:
[----:B------:R-:W-:Y:S02]  /*22880*/  IMAD.MOV.U32 R13, RZ, RZ, R4 ;  /* 0x000000ffff0d7224 */ /* 0x000fe400078e0004 */
[----:B------:R-:W-:Y:S02]  /*22890*/  IMAD.MOV.U32 R12, RZ, RZ, 0x6 ;  /* 0x00000006ff0c7424 */ /* 0x000fe400078e00ff */
[----:B------:R-:W-:-:S07]  /*228a0*/  IMAD.MOV.U32 R3, RZ, RZ, R14 ;  /* 0x000000ffff037224 */ /* 0x000fce00078e000e */
[----:B------:R-:W-:Y:S05]  /*228b0*/  WARPSYNC.COLLECTIVE R15, `(.L_x_14795) ;  /* 0x000000000f087348 */ /* 0x000fea0003c00000 */
[----:B------:R0:W1:Y:S02]  /*228c0*/  SHFL.IDX P6, R14, R13, R12, R11 ;  /* 0x0000000c0d0e7389 */ /* 0x00006400000c000b */
[----:B01----:R-:W-:Y:S01]  /*228d0*/  ENDCOLLECTIVE ;  /* 0x000000000000791b */ /* 0x003fe20003800000 */
.L_x_14795:
        /* <DEDUP_REMOVED lines=16> */
.L_x_14796:
[----:B------:R-:W-:Y:S02]  /*229e0*/  IMAD.MOV.U32 R13, RZ, RZ, R4 ;  /* 0x000000ffff0d7224 */ /* 0x000fe400078e0004 */
[----:B------:R-:W-:Y:S02]  /*229f0*/  IMAD.MOV.U32 R12, RZ, RZ, 0x7 ;  /* 0x00000007ff0c7424 */ /* 0x000fe400078e00ff */
[----:B------:R-:W-:-:S07]  /*22a00*/  IMAD.MOV.U32 R3, RZ, RZ, R14 ;  /* 0x000000ffff037224 */ /* 0x000fce00078e000e */
[----:B------:R-:W-:Y:S05]  /*22a10*/  WARPSYNC.COLLECTIVE R15, `(.L_x_14797) ;  /* 0x000000000f087348 */ /* 0x000fea0003c00000 */
[----:B------:R0:W1:Y:S02]  /*22a20*/  SHFL.IDX P6, R14, R13, R12, R11 ;  /* 0x0000000c0d0e7389 */ /* 0x00006400000c000b */
[----:B01----:R-:W-:Y:S01]  /*22a30*/  ENDCOLLECTIVE ;  /* 0x000000000000791b */ /* 0x003fe20003800000 */
.L_x_14797:
        /* <DEDUP_REMOVED lines=10> */
.L_x_14798:
[----:B------:R-:W-:Y:S01]  /*22ae0*/  @!PT LDS RZ, [RZ] ;  /* 0x00000000fffff984 */ /* 0x000fe20000000800 */
[----:B------:R-:W-:Y:S01]  /*22af0*/  @!PT LDS RZ, [RZ] ;  /* 0x00000000fffff984 */ /* 0x000fe20000000800 */
[----:B------:R-:W-:Y:S01]  /*22b00*/  @!PT LDS RZ, [RZ] ;  /* 0x00000000fffff984 */ /* 0x000fe20000000800 */
[----:B------:R0:W-:Y:S01]  /*22b10*/  @!P0 LDGSTS.E.BYPASS.LTC128B.128 [R8+0x1b400], desc[UR42][R2.64], !P1 ;  /* 0x1b40000002088fae */ /* 0x0001e2000c901d6a */
[----:B------:R-:W-:Y:S01]  /*22b20*/  IMAD.MOV.U32 R0, RZ, RZ, R14 ;  /* 0x000000ffff007224 */ /* 0x000fe200078e000e */
[----:B------:R-:W-:Y:S06]  /*22b30*/  BRA `(.L_x_14799) ;  /* 0xffffff9c00407947 */ /* 0x000fec000383ffff */
.L_x_14614:
[----:B0-----:R0:W2:Y:S02]  /*22b40*/  SYNCS.PHASECHK.TRANS64.TRYWAIT P0, [R22+URZ+0x22820], R3 ;  /* 0x02282003160075a7 */ /* 0x0010a4000800017f */
[----:B--2---:R-:W-:Y:S05]  /*22b50*/  @!P0 NANOSLEEP.SYNCS 0x989680 ;  /* 0x009896800000895d */ /* 0x004fea0003900000 */
[----:B------:R-:W2:Y:S02]  /*22b60*/  @!P0 SYNCS.PHASECHK.TRANS64 P0, [R22+URZ+0x22820], R3 ;  /* 0x02282003160085a7 */ /* 0x000ea4000800007f */
[----:B--2---:R-:W-:Y:S05]  /*22b70*/  @!P0 BRA `(.L_x_14614) ;  /* 0xfffffffc00f08947 */ /* 0x004fea000383ffff */
[----:B------:R-:W-:Y:S05]  /*22b80*/  BRA `(.L_x_14800) ;  /* 0xffffff9c009c7947 */ /* 0x000fea000383ffff */
.L_x_14617:
[----:B0-----:R0:W2:Y:S02]  /*22b90*/  SYNCS.PHASECHK.TRANS64.TRYWAIT P0, [R32+URZ+0x22860], R3 ;  /* 0x02286003200075a7 */ /* 0x0010a4000800017f */
[----:B--2---:R-:W-:Y:S05]  /*22ba0*/  @!P0 NANOSLEEP.SYNCS 0x989680 ;  /* 0x009896800000895d */ /* 0x004fea0003900000 */
[----:B------:R-:W2:Y:S02]  /*22bb0*/  @!P0 SYNCS.PHASECHK.TRANS64 P0, [R32+URZ+0x22860], R3 ;  /* 0x02286003200085a7 */ /* 0x000ea4000800007f */
[----:B--2---:R-:W-:Y:S05]  /*22bc0*/  @!P0 BRA `(.L_x_14617) ;  /* 0xfffffffc00f08947 */ /* 0x004fea000383ffff */
[----:B------:R-:W-:Y:S05]  /*22bd0*/  BRA `(.L_x_14801) ;  /* 0xffffff9c00ac7947 */ /* 0x000fea000383ffff */
.L_x_14618:
        /* <DEDUP_REMOVED lines=8> */
.L_x_14803:
[----:B------:R-:W-:Y:S05]  /*22c60*/  BSYNC B0 ;  /* 0x0000000000007941 */ /* 0x000fea0003800000 */
.L_x_14802:
[----:B------:R-:W0:Y:S01]  /*22c70*/  S2R R7, SR_TID.X ;  /* 0x0000000000077919 */ /* 0x000e220000002100 */
[----:B------:R-:W-:Y:S01]  /*22c80*/  MOV R13, R5 ;  /* 0x00000005000d7202 */ /* 0x000fe20000000f00 */
[----:B------:R-:W-:Y:S01]  /*22c90*/  IMAD.MOV.U32 R12, RZ, RZ, RZ ;  /* 0x000000ffff0c7224 */ /* 0x000fe200078e00ff */
[C---:B------:R-:W-:Y:S01]  /*22ca0*/  LOP3.LUT P2, RZ, R35.reuse, 0x2, RZ, 0xc0, !PT ;  /* 0x0000000223ff7812 */ /* 0x040fe2000784c0ff */
[----:B------:R-:W-:Y:S01]  /*22cb0*/  IMAD.MOV.U32 R11, RZ, RZ, 0x181f ;  /* 0x0000181fff0b7424 */ /* 0x000fe200078e00ff */
[----:B------:R-:W-:Y:S01]  /*22cc0*/  LOP3.LUT P1, RZ, R35, 0x4, RZ, 0xc0, !PT ;  /* 0x0000000423ff7812 */ /* 0x000fe2000782c0ff */
[----:B------:R-:W-:Y:S02]  /*22cd0*/  IMAD.MOV.U32 R15, RZ, RZ, -0x1 ;  /* 0xffffffffff0f7424 */ /* 0x000fe400078e00ff */
[----:B------:R-:W-:Y:S01]  /*22ce0*/  IMAD.MOV.U32 R3, RZ, RZ, R14 ;  /* 0x000000ffff037224 */ /* 0x000fe200078e000e */
[----:B------:R-:W-:Y:S01]  /*22cf0*/  ISETP.LT.OR P4, PT, R33, 0x1, !P1 ;  /* 0x000000012100780c */ /* 0x000fe20004f81670 */
[----:B------:R-:W-:-:S12]  /*22d00*/  IMAD R4, R4, 0x2, R22 ;  /* 0x0000000204047824 */ /* 0x000fd800078e0216 */
[----:B0-----:R-:W-:Y:S05]  /*22d10*/  WARPSYNC.COLLECTIVE R15, `(.L_x_14804) ;  /* 0x000000000f087348 */ /* 0x001fea0003c00000 */
[----:B------:R1:W2:Y:S02]  /*22d20*/  SHFL.IDX P6, R14, R13, R12, R11 ;  /* 0x0000000c0d0e7389 */ /* 0x0002a400000c000b */
[----:B012---:R-:W-:Y:S01]  /*22d30*/  ENDCOLLECTIVE ;  /* 0x000000000000791b */ /* 0x007fe20003800000 */
.L_x_14804:
        /* <DEDUP_REMOVED lines=11> */
.L_x_14805:
        /* <DEDUP_REMOVED lines=17> */
.L_x_14806:
[----:B------:R-:W-:Y:S02]  /*22f00*/  IMAD.MOV.U32 R13, RZ, RZ, R6 ;  /* 0x000000ffff0d7224 */ /* 0x000fe400078e0006 */
[----:B------:R-:W-:Y:S01]  /*22f10*/  IMAD.MOV.U32 R12, RZ, RZ, 0x2 ;  /* 0x00000002ff0c7424 */ /* 0x000fe200078e00ff */
[----:B------:R-:W-:-:S13]  /*22f20*/  IADD3 R2, P4, R14, R0, RZ ;  /* 0x000000000e027210 */ /* 0x000fda0007f9e0ff */
[----:B------:R-:W-:Y:S05]  /*22f30*/  WARPSYNC.COLLECTIVE R15, `(.L_x_14807) ;  /* 0x000000000f087348 */ /* 0x000fea0003c00000 */
[----:B------:R0:W1:Y:S02]  /*22f40*/  SHFL.IDX P6, R14, R13, R12, R11 ;  /* 0x0000000c0d0e7389 */ /* 0x00006400000c000b */
[----:B01----:R-:W-:Y:S01]  /*22f50*/  ENDCOLLECTIVE ;  /* 0x000000000000791b */ /* 0x003fe20003800000 */
.L_x_14807:
        /* <DEDUP_REMOVED lines=17> */
.L_x_14808:
[----:B------:R-:W-:Y:S02]  /*23070*/  IMAD.MOV.U32 R13, RZ, RZ, R6 ;  /* 0x000000ffff0d7224 */ /* 0x000fe400078e0006 */
[----:B------:R-:W-:Y:S01]  /*23080*/  IMAD.MOV.U32 R12, RZ, RZ, 0x3 ;  /* 0x00000003ff0c7424 */ /* 0x000fe200078e00ff */
[----:B------:R-:W-:-:S13]  /*23090*/  IADD3 R2, P4, R14, R0, RZ ;  /* 0x000000000e027210 */ /* 0x000fda0007f9e0ff */
[----:B------:R-:W-:Y:S05]  /*230a0*/  WARPSYNC.COLLECTIVE R15, `(.L_x_14809) ;  /* 0x000000000f087348 */ /* 0x000fea0003c00000 */
[----:B------:R0:W1:Y:S02]  /*230b0*/  SHFL.IDX P6, R14, R13, R12, R11 ;  /* 0x0000000c0d0e7389 */ /* 0x00006400000c000b */
[----:B01----:R-:W-:Y:S01]  /*230c0*/  ENDCOLLECTIVE ;  /* 0x000000000000791b */ /* 0x003fe20003800000 */
.L_x_14809:
        /* <DEDUP_REMOVED lines=17> */
.L_x_14810:
[----:B------:R-:W-:Y:S02]  /*231e0*/  IMAD.MOV.U32 R13, RZ, RZ, R6 ;  /* 0x000000ffff0d7224 */ /* 0x000fe400078e0006 */
[----:B------:R-:W-:Y:S01]  /*231f0*/  IMAD.MOV.U32 R12, RZ, RZ, 0x4 ;  /* 0x00000004ff0c7424 */ /* 0x000fe200078e00ff */
[----:B------:R-:W-:-:S13]  /*23200*/  IADD3 R2, P4, R14, R0, RZ ;  /* 0x000000000e027210 */ /* 0x000fda0007f9e0ff */
[----:B------:R-:W-:Y:S05]  /*23210*/  WARPSYNC.COLLECTIVE R15, `(.L_x_14811) ;  /* 0x000000000f087348 */ /* 0x000fea0003c00000 */
[----:B------:R0:W1:Y:S02]  /*23220*/  SHFL.IDX P6, R14, R13, R12, R11 ;  /* 0x0000000c0d0e7389 */ /* 0x00006400000c000b */
[----:B01----:R-:W-:Y:S01]  /*23230*/  ENDCOLLECTIVE ;  /* 0x000000000000791b */ /* 0x003fe20003800000 */
.L_x_14811:
        /* <DEDUP_REMOVED lines=17> */
.L_x_14812:
[----:B------:R-:W-:Y:S02]  /*23350*/  IMAD.MOV.U32 R13, RZ, RZ, R6 ;  /* 0x000000ffff0d7224 */ /* 0x000fe400078e0006 */
[----:B------:R-:W-:Y:S01]  /*23360*/  IMAD.MOV.U32 R12, RZ, RZ, 0x5 ;  /* 0x00000005ff0c7424 */ /* 0x000fe200078e00ff */
[----:B------:R-:W-:-:S13]  /*23370*/  IADD3 R2, P4, R14, R0, RZ ;  /* 0x000000000e027210 */ /* 0x000fda0007f9e0ff */
[----:B------:R-:W-:Y:S05]  /*23380*/  WARPSYNC.COLLECTIVE R15, `(.L_x_14813) ;  /* 0x000000000f087348 */ /* 0x000fea0003c00000 */
[----:B------:R0:W1:Y:S02]  /*23390*/  SHFL.IDX P6, R14, R13, R12, R11 ;  /* 0x0000000c0d0e7389 */ /* 0x00006400000c000b */
[----:B01----:R-:W-:Y:S01]  /*233a0*/  ENDCOLLECTIVE ;  /* 0x000000000000791b */ /* 0x003fe20003800000 */
.L_x_14813:
        /* <DEDUP_REMOVED lines=12> */
.L_x_14814:
        /* <DEDUP_REMOVED lines=9> */
.L_x_14625:
[----:B0-----:R0:W2:Y:S02]  /*23500*/  SYNCS.PHASECHK.TRANS64.TRYWAIT P0, [R6+URZ+0x22840], R21 ;  /* 0x02284015060075a7 */ /* 0x0010a4000800017f */
[----:B--2---:R-:W-:Y:S05]  /*23510*/  @!P0 NANOSLEEP.SYNCS 0x989680 ;  /* 0x009896800000895d */ /* 0x004fea0003900000 */
[----:B------:R-:W2:Y:S02]  /*23520*/  @!P0 SYNCS.PHASECHK.TRANS64 P0, [R6+URZ+0x22840], R21 ;  /* 0x02284015060085a7 */ /* 0x000ea4000800007f */
[----:B--2---:R-:W-:Y:S05]  /*23530*/  @!P0 BRA `(.L_x_14625) ;  /* 0xfffffffc00f08947 */ /* 0x004fea000383ffff */
[----:B------:R-:W-:Y:S05]  /*23540*/  BRA `(.L_x_14816) ;  /* 0xffffffa0000c7947 */ /* 0x000fea000383ffff */
.L_x_14626:
        /* <DEDUP_REMOVED lines=8> */
.L_x_14818:
[----:B------:R-:W-:Y:S05]  /*235d0*/  BSYNC B1 ;  /* 0x0000000000017941 */ /* 0x000fea0003800000 */
.L_x_14817:
        /* <DEDUP_REMOVED lines=9> */
.L_x_14819:
[----:B------:R-:W-:Y:S02]  /*23670*/  IMAD.MOV.U32 R13, RZ, RZ, R9 ;  /* 0x000000ffff0d7224 */ /* 0x000fe400078e0009 */
[----:B------:R-:W-:Y:S02]  /*23680*/  IMAD.MOV.U32 R12, RZ, RZ, 0x1 ;  /* 0x00000001ff0c7424 */ /* 0x000fe400078e00ff */
[----:B------:R-:W-:-:S07]  /*23690*/  IMAD.MOV.U32 R2, RZ, RZ, R14 ;  /* 0x000000ffff027224 */ /* 0x000fce00078e000e */
[----:B------:R-:W-:Y:S05]  /*236a0*/  WARPSYNC.COLLECTIVE R15, `(.L_x_14820) ;  /* 0x000000000f087348 */ /* 0x000fea0003c00000 */
[----:B------:R0:W1:Y:S02]  /*236b0*/  SHFL.IDX P6, R14, R13, R12, R11 ;  /* 0x0000000c0d0e7389 */ /* 0x00006400000c000b */
[----:B01----:R-:W-:Y:S01]  /*236c0*/  ENDCOLLECTIVE ;  /* 0x000000000000791b */ /* 0x003fe20003800000 */
.L_x_14820:
        /* <DEDUP_REMOVED lines=11> */
.L_x_14821:
[----:B------:R-:W-:Y:S02]  /*23780*/  IMAD.MOV.U32 R13, RZ, RZ, R9 ;  /* 0x000000ffff0d7224 */ /* 0x000fe400078e0009 */
[----:B------:R-:W-:Y:S02]  /*23790*/  IMAD.MOV.U32 R12, RZ, RZ, 0x2 ;  /* 0x00000002ff0c7424 */ /* 0x000fe400078e00ff */
[----:B------:R-:W-:-:S07]  /*237a0*/  IMAD.MOV.U32 R2, RZ, RZ, R14 ;  /* 0x000000ffff027224 */ /* 0x000fce00078e000e */
[----:B------:R-:W-:Y:S05]  /*237b0*/  WARPSYNC.COLLECTIVE R15, `(.L_x_14822) ;  /* 0x000000000f087348 */ /* 0x000fea0003c00000 */
[----:B------:R0:W1:Y:S02]  /*237c0*/  SHFL.IDX P6, R14, R13, R12, R11 ;  /* 0x0000000c0d0e7389 */ /* 0x00006400000c000b */
[----:B01----:R-:W-:Y:S01]  /*237d0*/  ENDCOLLECTIVE ;  /* 0x000000000000791b */ /* 0x003fe20003800000 */
.L_x_14822:
        /* <DEDUP_REMOVED lines=11> */
.L_x_14823:
[----:B------:R-:W-:Y:S02]  /*23890*/  IMAD.MOV.U32 R13, RZ, RZ, R9 ;  /* 0x000000ffff0d7224 */ /* 0x000fe400078e0009 */
[----:B------:R-:W-:Y:S02]  /*238a0*/  IMAD.MOV.U32 R12, RZ, RZ, 0x3 ;  /* 0x00000003ff0c7424 */ /* 0x000fe400078e00ff */
[----:B------:R-:W-:-:S07]  /*238b0*/  IMAD.MOV.U32 R2, RZ, RZ, R14 ;  /* 0x000000ffff027224 */ /* 0x000fce00078e000e */
[----:B------:R-:W-:Y:S05]  /*238c0*/  WARPSYNC.COLLECTIVE R15, `(.L_x_14824) ;  /* 0x000000000f087348 */ /* 0x000fea0003c00000 */
[----:B------:R0:W1:Y:S02]  /*238d0*/  SHFL.IDX P6, R14, R13, R12, R11 ;  /* 0x0000000c0d0e7389 */ /* 0x00006400000c000b */
[----:B01----:R-:W-:Y:S01]  /*238e0*/  ENDCOLLECTIVE ;  /* 0x000000000000791b */ /* 0x003fe20003800000 */
.L_x_14824:
        /* <DEDUP_REMOVED lines=11> */
.L_x_14825:
[----:B------:R-:W-:Y:S02]  /*239a0*/  IMAD.MOV.U32 R13, RZ, RZ, R9 ;  /* 0x000000ffff0d7224 */ /* 0x000fe400078e0009 */
[----:B------:R-:W-:Y:S01]  /*239b0*/  IMAD.MOV.U32 R12, RZ, RZ, 0x4 ;  /* 0x00000004ff0c7424 */ /* 0x000fe200078e00ff */
[----:B------:R-:W-:-:S07]  /*239c0*/  MOV R2, R14 ;  /* 0x0000000e00027202 */ /* 0x000fce0000000f00 */
[----:B------:R-:W-:Y:S05]  /*239d0*/  WARPSYNC.COLLECTIVE R15, `(.L_x_14826) ;  /* 0x000000000f087348 */ /* 0x000fea0003c00000 */
[----:B------:R0:W1:Y:S02]  /*239e0*/  SHFL.IDX P6, R14, R13, R12, R11 ;  /* 0x0000000c0d0e7389 */ /* 0x00006400000c000b */
[----:B01----:R-:W-:Y:S01]  /*239f0*/  ENDCOLLECTIVE ;  /* 0x000000000000791b */ /* 0x003fe20003800000 */
.L_x_14826:
        /* <DEDUP_REMOVED lines=11> */
.L_x_14827:
[----:B------:R-:W-:Y:S02]  /*23ab0*/  IMAD.MOV.U32 R13, RZ, RZ, R9 ;  /* 0x000000ffff0d7224 */ /* 0x000fe400078e0009 */
[----:B------:R-:W-:Y:S02]  /*23ac0*/  IMAD.MOV.U32 R12, RZ, RZ, 0x5 ;  /* 0x00000005ff0c7424 */ /* 0x000fe400078e00ff */
[----:B------:R-:W-:-:S07]  /*23ad0*/  IMAD.MOV.U32 R2, RZ, RZ, R14 ;  /* 0x000000ffff027224 */ /* 0x000fce00078e000e */
[----:B------:R-:W-:Y:S05]  /*23ae0*/  WARPSYNC.COLLECTIVE R15, `(.L_x_14828) ;  /* 0x000000000f087348 */ /* 0x000fea0003c00000 */
[----:B------:R0:W1:Y:S02]  /*23af0*/  SHFL.IDX P6, R14, R13, R12, R11 ;  /* 0x0000000c0d0e7389 */ /* 0x00006400000c000b */
[----:B01----:R-:W-:Y:S01]  /*23b00*/  ENDCOLLECTIVE ;  /* 0x000000000000791b */ /* 0x003fe20003800000 */
.L_x_14828:
        /* <DEDUP_REMOVED lines=11> */
.L_x_14829:
[----:B------:R-:W-:Y:S01]  /*23bc0*/  IMAD.MOV.U32 R2, RZ, RZ, R14 ;  /* 0x000000ffff027224 */ /* 0x000fe200078e000e */
[----:B------:R-:W-:Y:S06]  /*23bd0*/  BRA `(.L_x_14830) ;  /* 0xffffff9c00347947 */ /* 0x000fec000383ffff */
.L_x_14631:
[----:B----4-:R4:W0:Y:S02]  /*23be0*/  SYNCS.PHASECHK.TRANS64.TRYWAIT P0, [R6+URZ+0x22860], R21 ;  /* 0x02286015060075a7 */ /* 0x010824000800017f */
[----:B0-----:R-:W-:Y:S05]  /*23bf0*/  @!P0 NANOSLEEP.SYNCS 0x989680 ;  /* 0x009896800000895d */ /* 0x001fea0003900000 */
[----:B------:R-:W0:Y:S02]  /*23c00*/  @!P0 SYNCS.PHASECHK.TRANS64 P0, [R6+URZ+0x22860], R21 ;  /* 0x02286015060085a7 */ /* 0x000e24000800007f */
[----:B0-----:R-:W-:Y:S05]  /*23c10*/  @!P0 BRA `(.L_x_14631) ;  /* 0xfffffffc00f08947 */ /* 0x001fea000383ffff */
[----:B------:R-:W-:Y:S05]  /*23c20*/  BRA `(.L_x_14831) ;  /* 0xffffff9c00847947 */ /* 0x000fea000383ffff */
.L_x_14632:
        /* <DEDUP_REMOVED lines=8> */
.L_x_14833:
[----:B------:R-:W-:Y:S05]  /*23cb0*/  BSYNC B1 ;  /* 0x0000000000017941 */ /* 0x000fea0003800000 */
.L_x_14832:
        /* <DEDUP_REMOVED lines=9> */
.L_x_14834:
[----:B------:R-:W-:Y:S02]  /*23d50*/  IMAD.MOV.U32 R13, RZ, RZ, R9 ;  /* 0x000000ffff0d7224 */ /* 0x000fe400078e0009 */
[----:B------:R-:W-:Y:S01]  /*23d60*/  IMAD.MOV.U32 R12, RZ, RZ, 0x1 ;  /* 0x00000001ff0c7424 */ /* 0x000fe200078e00ff */
[----:B------:R-:W-:-:S13]  /*23d70*/  IADD3 R2, P0, R14, R0, RZ ;  /* 0x000000000e027210 */ /* 0x000fda0007f1e0ff */
[----:B------:R-:W-:Y:S05]  /*23d80*/  WARPSYNC.COLLECTIVE R15, `(.L_x_14835) ;  /* 0x000000000f087348 */ /* 0x000fea0003c00000 */
[----:B------:R0:W1:Y:S02]  /*23d90*/  SHFL.IDX P6, R14, R13, R12, R11 ;  /* 0x0000000c0d0e7389 */ /* 0x00006400000c000b */
[----:B01----:R-:W-:Y:S01]  /*23da0*/  ENDCOLLECTIVE ;  /* 0x000000000000791b */ /* 0x003fe20003800000 */
.L_x_14835:
        /* <DEDUP_REMOVED lines=13> */
.L_x_14836:
[----:B------:R-:W-:Y:S01]  /*23e80*/  IMAD.MOV.U32 R13, RZ, RZ, R9 ;  /* 0x000000ffff0d7224 */ /* 0x000fe200078e0009 */
[----:B------:R-:W-:Y:S02]  /*23e90*/  MOV R12, 0x2 ;  /* 0x00000002000c7802 */ /* 0x000fe40000000f00 */
[----:B------:R-:W-:-:S13]  /*23ea0*/  IADD3 R2, P0, R14, R0, RZ ;  /* 0x000000000e027210 */ /* 0x000fda0007f1e0ff */
[----:B------:R-:W-:Y:S05]  /*23eb0*/  WARPSYNC.COLLECTIVE R15, `(.L_x_14837) ;  /* 0x000000000f087348 */ /* 0x000fea0003c00000 */
[----:B------:R0:W1:Y:S02]  /*23ec0*/  SHFL.IDX P6, R14, R13, R12, R11 ;  /* 0x0000000c0d0e7389 */ /* 0x00006400000c000b */
[----:B01----:R-:W-:Y:S01]  /*23ed0*/  ENDCOLLECTIVE ;  /* 0x000000000000791b */ /* 0x003fe20003800000 */
.L_x_14837:
        /* <DEDUP_REMOVED lines=13> */
.L_x_14838:
[----:B------:R-:W-:Y:S02]  /*23fb0*/  IMAD.MOV.U32 R13, RZ, RZ, R9 ;  /* 0x000000ffff0d7224 */ /* 0x000fe400078e0009 */
[----:B------:R-:W-:Y:S01]  /*23fc0*/  IMAD.MOV.U32 R12, RZ, RZ, 0x3 ;  /* 0x00000003ff0c7424 */ /* 0x000fe200078e00ff */
[----:B------:R-:W-:-:S13]  /*23fd0*/  IADD3 R2, P0, R14, R0, RZ ;  /* 0x000000000e027210 */ /* 0x000fda0007f1e0ff */
[----:B------:R-:W-:Y:S05]  /*23fe0*/  WARPSYNC.COLLECTIVE R15, `(.L_x_14839) ;  /* 0x000000000f087348 */ /* 0x000fea0003c00000 */
[----:B------:R0:W1:Y:S02]  /*23ff0*/  SHFL.IDX P6, R14, R13, R12, R11 ;  /* 0x0000000c0d0e7389 */ /* 0x00006400000c000b */
[----:B01----:R-:W-:Y:S01]  /*24000*/  ENDCOLLECTIVE ;  /* 0x000000000000791b */ /* 0x003fe20003800000 */
.L_x_14839:
        /* <DEDUP_REMOVED lines=13> */
.L_x_14840:
[----:B------:R-:W-:Y:S02]  /*240e0*/  IMAD.MOV.U32 R13, RZ, RZ, R9 ;  /* 0x000000ffff0d7224 */ /* 0x000fe400078e0009 */
[----:B------:R-:W-:Y:S01]  /*240f0*/  IMAD.MOV.U32 R12, RZ, RZ, 0x4 ;  /* 0x00000004ff0c7424 */ /* 0x000fe200078e00ff */
[----:B------:R-:W-:-:S13]  /*24100*/  IADD3 R2, P0, R14, R0, RZ ;  /* 0x000000000e027210 */ /* 0x000fda0007f1e0ff */
[----:B------:R-:W-:Y:S05]  /*24110*/  WARPSYNC.COLLECTIVE R15, `(.L_x_14841) ;  /* 0x000000000f087348 */ /* 0x000fea0003c00000 */
[----:B------:R0:W1:Y:S02]  /*24120*/  SHFL.IDX P6, R14, R13, R12, R11 ;  /* 0x0000000c0d0e7389 */ /* 0x00006400000c000b */
[----:B01----:R-:W-:Y:S01]  /*24130*/  ENDCOLLECTIVE ;  /* 0x000000000000791b */ /* 0x003fe20003800000 */
.L_x_14841:
        /* <DEDUP_REMOVED lines=13> */
.L_x_14842:
[----:B------:R-:W-:Y:S02]  /*24210*/  IMAD.MOV.U32 R13, RZ, RZ, R9 ;  /* 0x000000ffff0d7224 */ /* 0x000fe400078e0009 */
[----:B------:R-:W-:Y:S01]  /*24220*/  IMAD.MOV.U32 R12, RZ, RZ, 0x5 ;  /* 0x00000005ff0c7424 */ /* 0x000fe200078e00ff */
[----:B------:R-:W-:-:S13]  /*24230*/  IADD3 R2, P0, R14, R0, RZ ;  /* 0x000000000e027210 */ /* 0x000fda0007f1e0ff */
[----:B------:R-:W-:Y:S05]  /*24240*/  WARPSYNC.COLLECTIVE R15, `(.L_x_14843) ;  /* 0x000000000f087348 */ /* 0x000fea0003c00000 */
[----:B------:R0:W1:Y:S02]  /*24250*/  SHFL.IDX P6, R14, R13, R12, R11 ;  /* 0x0000000c0d0e7389 */ /* 0x00006400000c000b */
[----:B01----:R-:W-:Y:S01]  /*24260*/  ENDCOLLECTIVE ;  /* 0x000000000000791b */ /* 0x003fe20003800000 */
.L_x_14843:
        /* <DEDUP_REMOVED lines=13> */
.L_x_14844:
[----:B------:R-:W-:Y:S05]  /*24340*/  BRA `(.L_x_14845) ;  /* 0xffffff9800c87947 */ /* 0x000fea000383ffff */
.L_x_14640:
[----:B------:R-:W-:Y:S01]  /*24350*/  BSSY B0, `(.L_x_14846) ;  /* 0x0000008000007945 */ /* 0x000fe20003800000 */
[----:B------:R-:W-:Y:S02]  /*24360*/  IMAD.MOV.U32 R13, RZ, RZ, R16 ;  /* 0x000000ffff0d7224 */ /* 0x000fe400078e0010 */
[----:B------:R-:W-:Y:S02]  /*24370*/  IMAD.MOV.U32 R12, RZ, RZ, RZ ;  /* 0x000000ffff0c7224 */ /* 0x000fe400078e00ff */
[----:B-1----:R-:W-:Y:S02]  /*24380*/  IMAD.MOV.U32 R11, RZ, RZ, 0x1f ;  /* 0x0000001fff0b7424 */ /* 0x002fe400078e00ff */
[----:B------:R-:W-:-:S07]  /*24390*/  IMAD.MOV.U32 R15, RZ, RZ, -0x1 ;  /* 0xffffffffff0f7424 */ /* 0x000fce00078e00ff */
[----:B0--34-:R-:W-:Y:S05]  /*243a0*/  WARPSYNC.COLLECTIVE R15, `(.L_x_14847) ;  /* 0x000000000f087348 */ /* 0x019fea0003c00000 */
[----:B------:R1:W2:Y:S02]  /*243b0*/  SHFL.IDX P6, R14, R13, R12, R11 ;  /* 0x0000000c0d0e7389 */ /* 0x0002a400000c000b */
[----:B01234-:R-:W-:Y:S01]  /*243c0*/  ENDCOLLECTIVE ;  /* 0x000000000000791b */ /* 0x01ffe20003800000 */
.L_x_14847:
[----:B------:R-:W-:Y:S05]  /*243d0*/  BSYNC B0 ;  /* 0x0000000000007941 */ /* 0x000fea0003800000 */
.L_x_14846:
        /* <DEDUP_REMOVED lines=9> */
.L_x_14848:
        /* <DEDUP_REMOVED lines=24> */
.L_x_14849:
[----:B------:R-:W-:Y:S01]  /*245f0*/  IMAD.MOV.U32 R12, RZ, RZ, 0x2 ;  /* 0x00000002ff0c7424 */ /* 0x000fe200078e00ff */
[----:B------:R-:W-:-:S05]  /*24600*/  SEL R14, R14, RZ, P1 ;  /* 0x000000ff0e0e7207 */ /* 0x000fca0000800000 */
[----:B------:R-:W-:-:S04]  /*24610*/  IMAD.IADD R5, R13, 0x1, R14 ;  /* 0x000000010d057824 */ /* 0x000fc800078e020e */
[----:B------:R-:W-:-:S07]  /*24620*/  IMAD.MOV.U32 R13, RZ, RZ, R5 ;  /* 0x000000ffff0d7224 */ /* 0x000fce00078e0005 */
[----:B------:R-:W-:Y:S05]  /*24630*/  WARPSYNC.COLLECTIVE R15, `(.L_x_14850) ;  /* 0x000000000f087348 */ /* 0x000fea0003c00000 */
[----:B------:R0:W1:Y:S02]  /*24640*/  SHFL.UP P6, R14, R13, R12, R11 ;  /* 0x0400000c0d0e7389 */ /* 0x00006400000c000b */
[----:B01----:R-:W-:Y:S01]  /*24650*/  ENDCOLLECTIVE ;  /* 0x000000000000791b */ /* 0x003fe20003800000 */
.L_x_14850:
[----:B------:R-:W-:Y:S01]  /*24660*/  IMAD.MOV.U32 R12, RZ, RZ, 0x4 ;  /* 0x00000004ff0c7424 */ /* 0x000fe200078e00ff */
[----:B------:R-:W-:-:S05]  /*24670*/  SEL R2, R14, RZ, P2 ;  /* 0x000000ff0e027207 */ /* 0x000fca0001000000 */
[----:B------:R-:W-:-:S04]  /*24680*/  IMAD.IADD R2, R5, 0x1, R2 ;  /* 0x0000000105027824 */ /* 0x000fc800078e0202 */
[----:B------:R-:W-:-:S07]  /*24690*/  IMAD.MOV.U32 R13, RZ, RZ, R2 ;  /* 0x000000ffff0d7224 */ /* 0x000fce00078e0002 */
[----:B------:R-:W-:Y:S05]  /*246a0*/  WARPSYNC.COLLECTIVE R15, `(.L_x_14851) ;  /* 0x000000000f087348 */ /* 0x000fea0003c00000 */
[----:B------:R0:W1:Y:S02]  /*246b0*/  SHFL.UP P6, R14, R13, R12, R11 ;  /* 0x0400000c0d0e7389 */ /* 0x00006400000c000b */
[----:B01----:R-:W-:Y:S01]  /*246c0*/  ENDCOLLECTIVE ;  /* 0x000000000000791b */ /* 0x003fe20003800000 */
.L_x_14851:
[----:B------:R-:W-:Y:S01]  /*246d0*/  IMAD.MOV.U32 R12, RZ, RZ, 0x8 ;  /* 0x00000008ff0c7424 */ /* 0x000fe200078e00ff */
[----:B------:R-:W-:-:S05]  /*246e0*/  SEL R3, R14, RZ, P3 ;  /* 0x000000ff0e037207 */ /* 0x000fca0001800000 */
[----:B------:R-:W-:-:S04]  /*246f0*/  IMAD.IADD R3, R2, 0x1, R3 ;  /* 0x0000000102037824 */ /* 0x000fc800078e0203 */
[----:B------:R-:W-:-:S07]  /*24700*/  IMAD.MOV.U32 R13, RZ, RZ, R3 ;  /* 0x000000ffff0d7224 */ /* 0x000fce00078e0003 */
[----:B------:R-:W-:Y:S05]  /*24710*/  WARPSYNC.COLLECTIVE R15, `(.L_x_14852) ;  /* 0x000000000f087348 */ /* 0x000fea0003c00000 */
[----:B------:R0:W1:Y:S02]  /*24720*/  SHFL.UP P6, R14, R13, R12, R11 ;  /* 0x0400000c0d0e7389 */ /* 0x00006400000c000b */
[----:B01----:R-:W-:Y:S01]  /*24730*/  ENDCOLLECTIVE ;  /* 0x000000000000791b */ /* 0x003fe20003800000 */
.L_x_14852:
[----:B------:R-:W-:Y:S01]  /*24740*/  IMAD.MOV.U32 R12, RZ, RZ, 0x10 ;  /* 0x00000010ff0c7424 */ /* 0x000fe200078e00ff */
[----:B------:R-:W-:-:S05]  /*24750*/  SEL R14, R14, RZ, P4 ;  /* 0x000000ff0e0e7207 */ /* 0x000fca0002000000 */
[----:B------:R-:W-:-:S04]  /*24760*/  IMAD.IADD R5, R3, 0x1, R14 ;  /* 0x0000000103057824 */ /* 0x000fc800078e020e */
[----:B------:R-:W-:-:S07]  /*24770*/  IMAD.MOV.U32 R13, RZ, RZ, R5 ;  /* 0x000000ffff0d7224 */ /* 0x000fce00078e0005 */
[----:B------:R-:W-:Y:S05]  /*24780*/  WARPSYNC.COLLECTIVE R15, `(.L_x_14853) ;  /* 0x000000000f087348 */ /* 0x000fea0003c00000 */
[----:B------:R0:W1:Y:S02]  /*24790*/  SHFL.UP P6, R14, R13, R12, R11 ;  /* 0x0400000c0d0e7389 */ /* 0x00006400000c000b */
[----:B01----:R-:W-:Y:S01]  /*247a0*/  ENDCOLLECTIVE ;  /* 0x000000000000791b */ /* 0x003fe20003800000 */
.L_x_14853:
        /* <DEDUP_REMOVED lines=8> */
.L_x_14854:
[----:B------:R-:W-:Y:S05]  /*24830*/  BRA `(.L_x_14855) ;  /* 0xffffff9c00287947 */ /* 0x000fea000383ffff */
.L_x_14643:
[----:B------:R-:W-:Y:S01]  /*24840*/  BSSY B0, `(.L_x_14856) ;  /* 0x0000007000007945 */ /* 0x000fe20003800000 */
[----:B------:R-:W-:Y:S02]  /*24850*/  IMAD.MOV.U32 R12, RZ, RZ, 0x1 ;  /* 0x00000001ff0c7424 */ /* 0x000fe400078e00ff */
[----:B-1----:R-:W-:Y:S02]  /*24860*/  IMAD.MOV.U32 R11, RZ, RZ, RZ ;  /* 0x000000ffff0b7224 */ /* 0x002fe400078e00ff */
[----:B------:R-:W-:-:S07]  /*24870*/  IMAD.MOV.U32 R15, RZ, RZ, -0x1 ;  /* 0xffffffffff0f7424 */ /* 0x000fce00078e00ff */
[----:B------:R-:W-:Y:S05]  /*24880*/  WARPSYNC.COLLECTIVE R15, `(.L_x_14857) ;  /* 0x000000000f087348 */ /* 0x000fea0003c00000 */
[----:B------:R0:W1:Y:S02]  /*24890*/  SHFL.UP P6, R14, R13, R12, R11 ;  /* 0x0400000c0d0e7389 */ /* 0x00006400000c000b */
[----:B01----:R-:W-:Y:S01]  /*248a0*/  ENDCOLLECTIVE ;  /* 0x000000000000791b */ /* 0x003fe20003800000 */
.L_x_14857:
[----:B------:R-:W-:Y:S05]  /*248b0*/  BSYNC B0 ;  /* 0x0000000000007941 */ /* 0x000fea0003800000 */
.L_x_14856:
        /* <DEDUP_REMOVED lines=8> */
.L_x_14858:
[----:B------:R-:W-:Y:S02]  /*24940*/  MOV R12, 0x4 ;  /* 0x00000004000c7802 */ /* 0x000fe40000000f00 */
[----:B------:R-:W-:-:S05]  /*24950*/  SEL R2, R14, RZ, P2 ;  /* 0x000000ff0e027207 */ /* 0x000fca0001000000 */
[----:B------:R-:W-:-:S04]  /*24960*/  IMAD.IADD R2, R13, 0x1, R2 ;  /* 0x000000010d027824 */ /* 0x000fc800078e0202 */
[----:B------:R-:W-:-:S07]  /*24970*/  IMAD.MOV.U32 R13, RZ, RZ, R2 ;  /* 0x000000ffff0d7224 */ /* 0x000fce00078e0002 */
[----:B------:R-:W-:Y:S05]  /*24980*/  WARPSYNC.COLLECTIVE R15, `(.L_x_14859) ;  /* 0x000000000f087348 */ /* 0x000fea0003c00000 */
[----:B------:R0:W1:Y:S02]  /*24990*/  SHFL.UP P6, R14, R13, R12, R11 ;  /* 0x0400000c0d0e7389 */ /* 0x00006400000c000b */
[----:B01----:R-:W-:Y:S01]  /*249a0*/  ENDCOLLECTIVE ;  /* 0x000000000000791b */ /* 0x003fe20003800000 */
.L_x_14859:
[----:B------:R-:W-:Y:S01]  /*249b0*/  IMAD.MOV.U32 R12, RZ, RZ, 0x8 ;  /* 0x00000008ff0c7424 */ /* 0x000fe200078e00ff */
[----:B------:R-:W-:-:S05]  /*249c0*/  SEL R3, R14, RZ, P3 ;  /* 0x000000ff0e037207 */ /* 0x000fca0001800000 */
[----:B------:R-:W-:-:S04]  /*249d0*/  IMAD.IADD R3, R2, 0x1, R3 ;  /* 0x0000000102037824 */ /* 0x000fc800078e0203 */
[----:B------:R-:W-:-:S07]  /*249e0*/  IMAD.MOV.U32 R13, RZ, RZ, R3 ;  /* 0x000000ffff0d7224 */ /* 0x000fce00078e0003 */
[----:B------:R-:W-:Y:S05]  /*249f0*/  WARPSYNC.COLLECTIVE R15, `(.L_x_14860) ;  /* 0x000000000f087348 */ /* 0x000fea0003c00000 */
[----:B------:R0:W1:Y:S02]  /*24a00*/  SHFL.UP P6, R14, R13, R12, R11 ;  /* 0x0400000c0d0e7389 */ /* 0x00006400000c000b */
[----:B01----:R-:W-:Y:S01]  /*24a10*/  ENDCOLLECTIVE ;  /* 0x000000000000791b */ /* 0x003fe20003800000 */
.L_x_14860:
[----:B------:R-:W-:Y:S01]  /*24a20*/  IMAD.MOV.U32 R12, RZ, RZ, 0x10 ;  /* 0x00000010ff0c7424 */ /* 0x000fe200078e00ff */
[----:B------:R-:W-:-:S05]  /*24a30*/  SEL R14, R14, RZ, P4 ;  /* 0x000000ff0e0e7207 */ /* 0x000fca0002000000 */
[----:B------:R-:W-:-:S04]  /*24a40*/  IMAD.IADD R5, R3, 0x1, R14 ;  /* 0x0000000103057824 */ /* 0x000fc800078e020e */
[----:B------:R-:W-:-:S07]  /*24a50*/  IMAD.MOV.U32 R13, RZ, RZ, R5 ;  /* 0x000000ffff0d7224 */ /* 0x000fce00078e0005 */
[----:B------:R-:W-:Y:S05]  /*24a60*/  WARPSYNC.COLLECTIVE R15, `(.L_x_14861) ;  /* 0x000000000f087348 */ /* 0x000fea0003c00000 */
[----:B------:R0:W1:Y:S02]  /*24a70*/  SHFL.UP P6, R14, R13, R12, R11 ;  /* 0x0400000c0d0e7389 */ /* 0x00006400000c000b */
[----:B01----:R-:W-:Y:S01]  /*24a80*/  ENDCOLLECTIVE ;  /* 0x000000000000791b */ /* 0x003fe20003800000 */
.L_x_14861:
        /* <DEDUP_REMOVED lines=8> */
.L_x_14862:
[----:B------:R-:W-:Y:S05]  /*24b10*/  BRA `(.L_x_14863) ;  /* 0xffffff9c00147947 */ /* 0x000fea000383ffff */
.L_x_14645:
[----:B------:R-:W-:Y:S01]  /*24b20*/  BSSY B0, `(.L_x_14864) ;  /* 0x0000006000007945 */ /* 0x000fe20003800000 */
[----:B------:R-:W-:Y:S01]  /*24b30*/  PLOP3.LUT P6, PT, P6, PT, PT, 0x8, 0x0 ;  /* 0x000000000000781c */ /* 0x000fe200037ce170 */
[----:B------:R-:W-:-:S12]  /*24b40*/  IMAD.MOV.U32 R15, RZ, RZ, -0x1 ;  /* 0xffffffffff0f7424 */ /* 0x000fd800078e00ff */
[----:B01----:R-:W-:Y:S05]  /*24b50*/  WARPSYNC.COLLECTIVE R15, `(.L_x_14865) ;  /* 0x000000000f087348 */ /* 0x003fea0003c00000 */
[----:B------:R-:W-:Y:S01]  /*24b60*/  VOTE.ANY R14, PT, P6 ;  /* 0x00000000000e7806 */ /* 0x000fe200030e0100 */
[----:B01----:R-:W-:Y:S06]  /*24b70*/  ENDCOLLECTIVE ;  /* 0x000000000000791b */ /* 0x003fec0003800000 */
.L_x_14865:
[----:B------:R-:W-:Y:S05]  /*24b80*/  BSYNC B0 ;  /* 0x0000000000007941 */ /* 0x000fea0003800000 */
.L_x_14864:
        /* <DEDUP_REMOVED lines=8> */
.L_x_14866:
[----:B------:R-:W-:Y:S02]  /*24c10*/  IMAD.IADD R19, R12, 0x1, R19 ;  /* 0x000000010c137824 */ /* 0x000fe400078e0213 */
[----:B------:R-:W-:Y:S02]  /*24c20*/  IMAD.MOV.U32 R13, RZ, RZ, R4 ;  /* 0x000000ffff0d7224 */ /* 0x000fe400078e0004 */
[----:B------:R-:W-:-:S07]  /*24c30*/  IMAD.MOV.U32 R17, RZ, RZ, R14 ;  /* 0x000000ffff117224 */ /* 0x000fce00078e000e */
[----:B------:R-:W-:Y:S05]  /*24c40*/  WARPSYNC.COLLECTIVE R15, `(.L_x_14867) ;  /* 0x000000000f087348 */ /* 0x000fea0003c00000 */
[----:B------:R0:W1:Y:S02]  /*24c50*/  SHFL.IDX P6, R14, R13, R12, R11 ;  /* 0x0000000c0d0e7389 */ /* 0x00006400000c000b */
[----:B01----:R-:W-:Y:S01]  /*24c60*/  ENDCOLLECTIVE ;  /* 0x000000000000791b */ /* 0x003fe20003800000 */
.L_x_14867:
[----:B------:R-:W-:Y:S01]  /*24c70*/  IMAD.MOV.U32 R4, RZ, RZ, R14 ;  /* 0x000000ffff047224 */ /* 0x000fe200078e000e */
[----:B------:R-:W-:Y:S06]  /*24c80*/  BRA `(.L_x_14868) ;  /* 0xffffff9800f87947 */ /* 0x000fec000383ffff */
.L_x_14647:
[----:B------:R-:W-:Y:S01]  /*24c90*/  BSSY B0, `(.L_x_14869) ;  /* 0x0000007000007945 */ /* 0x000fe20003800000 */
[----:B------:R-:W-:Y:S02]  /*24ca0*/  IMAD.MOV.U32 R13, RZ, RZ, R2 ;  /* 0x000000ffff0d7224 */ /* 0x000fe400078e0002 */
[----:B-1----:R-:W-:Y:S02]  /*24cb0*/  IMAD.MOV.U32 R11, RZ, RZ, 0x1f ;  /* 0x0000001fff0b7424 */ /* 0x002fe400078e00ff */
[----:B------:R-:W-:-:S07]  /*24cc0*/  IMAD.MOV.U32 R15, RZ, RZ, -0x1 ;  /* 0xffffffffff0f7424 */ /* 0x000fce00078e00ff */
[----:B0--34-:R-:W-:Y:S05]  /*24cd0*/  WARPSYNC.COLLECTIVE R15, `(.L_x_14870) ;  /* 0x000000000f087348 */ /* 0x019fea0003c00000 */
[----:B------:R1:W2:Y:S02]  /*24ce0*/  SHFL.IDX P6, R14, R13, R12, R11 ;  /* 0x0000000c0d0e7389 */ /* 0x0002a400000c000b */
[----:B01234-:R-:W-:Y:S01]  /*24cf0*/  ENDCOLLECTIVE ;  /* 0x000000000000791b */ /* 0x01ffe20003800000 */
.L_x_14870:
[----:B------:R-:W-:Y:S05]  /*24d00*/  BSYNC B0 ;  /* 0x0000000000007941 */ /* 0x000fea0003800000 */
.L_x_14869:
[----:B------:R-:W-:Y:S01]  /*24d10*/  IMAD.MOV.U32 R6, RZ, RZ, R14 ;  /* 0x000000ffff067224 */ /* 0x000fe200078e000e */
[----:B------:R-:W-:Y:S06]  /*24d20*/  BRA `(.L_x_14646) ;  /* 0xffffff9800e87947 */ /* 0x000fec000383ffff */
.L_x_14653:
[----:B0-----:R0:W1:Y:S02]  /*24d30*/  SYNCS.PHASECHK.TRANS64.TRYWAIT P0, [R4+URZ+0x22820], R0 ;  /* 0x02282000040075a7 */ /* 0x001064000800017f */
[----:B-1----:R-:W-:Y:S05]  /*24d40*/  @!P0 NANOSLEEP.SYNCS 0x989680 ;  /* 0x009896800000895d */ /* 0x002fea0003900000 */
[----:B------:R-:W1:Y:S02]  /*24d50*/  @!P0 SYNCS.PHASECHK.TRANS64 P0, [R4+URZ+0x22820], R0 ;  /* 0x02282000040085a7 */ /* 0x000e64000800007f */
[----:B-1----:R-:W-:Y:S05]  /*24d60*/  @!P0 BRA `(.L_x_14653) ;  /* 0xfffffffc00f08947 */ /* 0x002fea000383ffff */
[----:B------:R-:W-:Y:S05]  /*24d70*/  BRA `(.L_x_14871) ;  /* 0xffffffa400407947 */ /* 0x000fea000383ffff */
.L_x_14654:
        /* <DEDUP_REMOVED lines=11> */
.L_x_14873:
[----:B------:R-:W-:Y:S05]  /*24e30*/  BSYNC B0 ;  /* 0x0000000000007941 */ /* 0x000fea0003800000 */
.L_x_14872:
[----:B------:R-:W-:Y:S05]  /*24e40*/  BRA `(.L_x_14874) ;  /* 0xffffffa400287947 */ /* 0x000fea000383ffff */
.L_x_14655:
[----:B------:R-:W-:Y:S01]  /*24e50*/  BSSY B0, `(.L_x_14875) ;  /* 0x0000006000007945 */ /* 0x000fe20003800000 */
[----:B------:R-:W-:-:S07]  /*24e60*/  IMAD.MOV.U32 R15, RZ, RZ, -0x1 ;  /* 0xffffffffff0f7424 */ /* 0x000fce00078e00ff */
[----:B0-234-:R-:W-:Y:S05]  /*24e70*/  WARPSYNC.COLLECTIVE R15, `(.L_x_14876) ;  /* 0x000000000f0c7348 */ /* 0x01dfea0003c00000 */
[----:B------:R-:W-:Y:S02]  /*24e80*/  ELECT P6, UR62, PT ;  /* 0x00000000003e782f */ /* 0x000fe400038c0000 */
[----:B------:R-:W-:Y:S01]  /*24e90*/  MOV R14, UR62 ;  /* 0x0000003e000e7c02 */ /* 0x000fe20008000f00 */
[----:B0-234-:R-:W-:Y:S10]  /*24ea0*/  ENDCOLLECTIVE ;  /* 0x000000000000791b */ /* 0x01dff40003800000 */
.L_x_14876:
[----:B------:R-:W-:Y:S05]  /*24eb0*/  BSYNC B0 ;  /* 0x0000000000007941 */ /* 0x000fea0003800000 */
.L_x_14875:
[----:B------:R-:W-:Y:S05]  /*24ec0*/  BRA `(.L_x_14877) ;  /* 0xffffffa4001c7947 */ /* 0x000fea000383ffff */
.L_x_14657:
[----:B0-----:R0:W1:Y:S02]  /*24ed0*/  SYNCS.PHASECHK.TRANS64.TRYWAIT P1, [R5+URZ+0x22840], R0 ;  /* 0x02284000050075a7 */ /* 0x001064000802017f */
[----:B-1----:R-:W-:Y:S05]  /*24ee0*/  @!P1 NANOSLEEP.SYNCS 0x989680 ;  /* 0x009896800000995d */ /* 0x002fea0003900000 */
[----:B------:R-:W1:Y:S02]  /*24ef0*/  @!P1 SYNCS.PHASECHK.TRANS64 P1, [R5+URZ+0x22840], R0 ;  /* 0x02284000050095a7 */ /* 0x000e64000802007f */
[----:B-1----:R-:W-:Y:S05]  /*24f00*/  @!P1 BRA `(.L_x_14657) ;  /* 0xfffffffc00f09947 */ /* 0x002fea000383ffff */
[----:B------:R-:W-:Y:S05]  /*24f10*/  BRA `(.L_x_14878) ;  /* 0xffffffa4003c7947 */ /* 0x000fea000383ffff */
.L_x_14659:
[----:B-1----:R1:W0:Y:S02]  /*24f20*/  SYNCS.PHASECHK.TRANS64.TRYWAIT P1, [R25+URZ+0x22840], R2 ;  /* 0x02284002190075a7 */ /* 0x002224000802017f */
[----:B0-----:R-:W-:Y:S05]  /*24f30*/  @!P1 NANOSLEEP.SYNCS 0x989680 ;  /* 0x009896800000995d */ /* 0x001fea0003900000 */
[----:B------:R-:W0:Y:S02]  /*24f40*/  @!P1 SYNCS.PHASECHK.TRANS64 P1, [R25+URZ+0x22840], R2 ;  /* 0x02284002190095a7 */ /* 0x000e24000802007f */
[----:B0-----:R-:W-:Y:S05]  /*24f50*/  @!P1 BRA `(.L_x_14659) ;  /* 0xfffffffc00f09947 */ /* 0x001fea000383ffff */
[----:B------:R-:W-:Y:S05]  /*24f60*/  BRA `(.L_x_14879) ;  /* 0xffffffa400487947 */ /* 0x000fea000383ffff */
.L_x_14661:
[----:B------:R0:W0:Y:S02]  /*24f70*/  SYNCS.PHASECHK.TRANS64.TRYWAIT P1, [R5+URZ+0x22860], R0 ;  /* 0x02286000050075a7 */ /* 0x000024000802017f */
[----:B0-----:R-:W-:Y:S05]  /*24f80*/  @!P1 NANOSLEEP.SYNCS 0x989680 ;  /* 0x009896800000995d */ /* 0x001fea0003900000 */
[----:B------:R-:W0:Y:S02]  /*24f90*/  @!P1 SYNCS.PHASECHK.TRANS64 P1, [R5+URZ+0x22860], R0 ;  /* 0x02286000050095a7 */ /* 0x000e24000802007f */
[----:B0-----:R-:W-:Y:S05]  /*24fa0*/  @!P1 BRA `(.L_x_14661) ;  /* 0xfffffffc00f09947 */ /* 0x001fea000383ffff */
[----:B------:R-:W-:Y:S05]  /*24fb0*/  BRA `(.L_x_14880) ;  /* 0xffffffa400447947 */ /* 0x000fea000383ffff */
.L_x_14881:
        /* <DEDUP_REMOVED lines=12> */
.L_x_15784:


//--------------------- .text._ZN7cutlass13device_kernelIN5flash11enable_sm90INS1_16FlashAttnFwdSm90INS1_25CollectiveMainloopFwdSm90ILi2EN4cute5tupleIJNS5_1CILi1EEES8_S8_EEENS6_IJNS7_ILi128EEENS7_ILi96EEENS7_ILi64EEEEEELi256ENS_10bfloat16_tEfNS_4arch4Sm90ELb1ELb0ELb1ELb1ELb1ELb0ELb1ELb1ELb0ELb1ELb1ELb0EEENS1_21CollectiveEpilogueFwdINS6_IJSA_NS7_ILi256EEESB_EEES9_SE_SG_Li256ELb1ELb1ELb1ELb0EEENS1_36VarlenDynamicPersistentTileSchedulerILi128ELi96ELi256ELi128ELb1ELb1ELb1ELb1ELb1ELb1EEEEEEEEEvNT_6ParamsE --------------------------
	.section	.text._ZN7cutlass13device_kernelIN5flash11enable_sm90INS1_16FlashAttnFwdSm90INS1_25CollectiveMainloopFwdSm90ILi2EN4cute5tupleIJNS5_1CILi1EEES8_S8_EEENS6_IJNS7_ILi128EEENS7_ILi96EEENS7_ILi64EEEEEELi256ENS_10bfloat16_tEfNS_4arch4Sm90ELb1ELb0ELb1ELb1ELb1ELb0ELb1ELb1ELb0ELb1ELb1ELb0EEENS1_21CollectiveEpilogueFwdINS6_IJSA_NS7_ILi256EEESB_EEES9_SE_SG_Li256ELb1ELb1ELb1ELb0EEENS1_36VarlenDynamicPersistentTileSchedulerILi128ELi96ELi256ELi128ELb1ELb1ELb1ELb1ELb1ELb1EEEEEEEEEvNT_6ParamsE,"ax",@progbits
	.align	128
.text._ZN7cutlass13device_kernelIN5flash11enable_sm90INS1_16FlashAttnFwdSm90INS1_25CollectiveMainloopFwdSm90ILi2EN4cute5tupleIJNS5_1CILi1EEES8_S8_EEENS6_IJNS7_ILi128EEENS7_ILi96EEENS7_ILi64EEEEEELi256ENS_10bfloat16_tEfNS_4arch4Sm90ELb1ELb0ELb1ELb1ELb1ELb0ELb1ELb1ELb0ELb1ELb1ELb0EEENS1_21CollectiveEpilogueFwdINS6_IJSA_NS7_ILi256EEESB_EEES9_SE_SG_Li256ELb1ELb1ELb1ELb0EEENS1_36VarlenDynamicPersistentTileSchedulerILi128ELi96ELi256ELi128ELb1ELb1ELb1ELb1ELb1ELb1EEEEEEEEEvNT_6ParamsE:
        .type           _ZN7cutlass13device_kernelIN5flash11enable_sm90INS1_16FlashAttnFwdSm90INS1_25CollectiveMainloopFwdSm90ILi2EN4cute5tupleIJNS5_1CILi1EEES8_S8_EEENS6_IJNS7_ILi128EEENS7_ILi96EEENS7_ILi64EEEEEELi256ENS_10bfloat16_tEfNS_4arch4Sm90ELb1ELb0ELb1ELb1ELb1ELb0ELb1ELb1ELb0ELb1ELb1ELb0EEENS1_21CollectiveEpilogueFwdINS6_IJSA_NS7_ILi256EEESB_EEES9_SE_SG_Li256ELb1ELb1ELb1ELb0EEENS1_36VarlenDynamicPersistentTileSchedulerILi128ELi96ELi256ELi128ELb1ELb1ELb1ELb1ELb1ELb1EEEEEEEEEvNT_6ParamsE,@function
        .size           _ZN7cutlass13device_kernelIN5flash11enable_sm90INS1_16FlashAttnFwdSm90INS1_25CollectiveMainloopFwdSm90ILi2EN4cute5tupleIJNS5_1CILi1EEES8_S8_EEENS6_IJNS7_ILi128EEENS7_ILi96EEENS7_ILi64EEEEEELi256ENS_10bfloat16_tEfNS_4arch4Sm90ELb1ELb0ELb1ELb1ELb1ELb0ELb1ELb1ELb0ELb1ELb1ELb0EEENS1_21CollectiveEpilogueFwdINS6_IJSA_NS7_ILi256EEESB_EEES9_SE_SG_Li256ELb1ELb1ELb1ELb0EEENS1_36VarlenDynamicPersistentTileSchedulerILi128ELi96ELi256ELi128ELb1ELb1ELb1ELb1ELb1ELb1EEEEEEEEEvNT_6ParamsE,(.L_x_15785 - _ZN7cutlass13device_kernelIN5flash11enable_sm90INS1_16FlashAttnFwdSm90INS1_25CollectiveMainloopFwdSm90ILi2EN4cute5tupleIJNS5_1CILi1EEES8_S8_EEENS6_IJNS7_ILi128EEENS7_ILi96EEENS7_ILi64EEEEEELi256ENS_10bfloat16_tEfNS_4arch4Sm90ELb1ELb0ELb1ELb1ELb1ELb0ELb1ELb1ELb0ELb1ELb1ELb0EEENS1_21CollectiveEpilogueFwdINS6_IJSA_NS7_ILi256EEESB_EEES9_SE_SG_Li256ELb1ELb1ELb1ELb0EEENS1_36VarlenDynamicPersistentTileSchedulerILi128ELi96ELi256ELi128ELb1ELb1ELb1ELb1ELb1ELb1EEEEEEEEEvNT_6ParamsE)
        .other          _ZN7cutlass13device_kernelIN5flash11enable_sm90INS1_16FlashAttnFwdSm90INS1_25CollectiveMainloopFwdSm90ILi2EN4cute5tupleIJNS5_1CILi1EEES8_S8_EEENS6_IJNS7_ILi128EEENS7_ILi96EEENS7_ILi64EEEEEELi256ENS_10bfloat16_tEfNS_4arch4Sm90ELb1ELb0ELb1ELb1ELb1ELb0ELb1ELb1ELb0ELb1ELb1ELb0EEENS1_21CollectiveEpilogueFwdINS6_IJSA_NS7_ILi256EEESB_EEES9_SE_SG_Li256ELb1ELb1ELb1ELb0EEENS1_36VarlenDynamicPersistentTileSchedulerILi128ELi96ELi256ELi128ELb1ELb1ELb1ELb1ELb1ELb1EEEEEEEEEvNT_6ParamsE,@"STO_CUDA_ENTRY STV_DEFAULT"
_ZN7cutlass13device_kernelIN5flash11enable_sm90INS1_16FlashAttnFwdSm90INS1_25CollectiveMainloopFwdSm90ILi2EN4cute5tupleIJNS5_1CILi1EEES8_S8_EEENS6_IJNS7_ILi128EEENS7_ILi96EEENS7_ILi64EEEEEELi256ENS_10bfloat16_tEfNS_4arch4Sm90ELb1ELb0ELb1ELb1ELb1ELb0ELb1ELb1ELb0ELb1ELb1ELb0EEENS1_21CollectiveEpilogueFwdINS6_IJSA_NS7_ILi256EEESB_EEES9_SE_SG_Li256ELb1ELb1ELb1ELb0EEENS1_36VarlenDynamicPersistentTileSchedulerILi128ELi96ELi256ELi128ELb1ELb1ELb1ELb1ELb1ELb1EEEEEEEEEvNT_6ParamsE:
        /* <DEDUP_REMOVED lines=47> */
.L_x_14882:
        /* <DEDUP_REMOVED lines=22> */
.L_x_14883:
        /* <DEDUP_REMOVED lines=18> */
.L_x_14884:
        /* <DEDUP_REMOVED lines=22> */
.L_x_14885:
        /* <DEDUP_REMOVED lines=23> */
.L_x_14886:
        /* <DEDUP_REMOVED lines=10> */
.L_x_14888:
        /* <DEDUP_REMOVED lines=68> */
[----:B------:R-:W-:Y:S01]  /*0d20*/  IMAD R206, R3, 0x8, R0 ;  /* 0x0000000803ce7824 */ /* 0x000fe200078e0200 */
[----:B------:R0:W-:Y:S01]  /*0d30*/  STL [R1+0x30], R0 ;  /* 0x0000300001007387 */ /* 0x0001e20000100800 */
[----:B------:R-:W-:-:S03]  /*0d40*/  IMAD.IADD R9, R16, 0x1, -R9 ;  /* 0x0000000110097824 */ /* 0x000fc600078e0a09 */
[----:B------:R1:W-:Y:S01]  /*0d50*/  STL [R1+0x38], R2 ;  /* 0x0000380201007387 */ /* 0x0003e20000100800 */
[----:B------:R-:W-:-:S04]  /*0d60*/  IMAD.SHL.U32 R22, R9, 0x2, RZ ;  /* 0x0000000209167824 */ /* 0x000fc800078e00ff */
[C---:B------:R-:W-:Y:S01]  /*0d70*/  VIADD R5, R22.reuse, 0x90 ;  /* 0x0000009016057836 */ /* 0x040fe20000000000 */
[C---:B------:R-:W-:Y:S01]  /*0d80*/  IADD3 R21, R22.reuse, 0x18, RZ ;  /* 0x0000001816157810 */ /* 0x040fe20007ffe0ff */
[----:B0-----:R-:W-:Y:S01]  /*0d90*/  IMAD.U32 R0, RZ, RZ, UR6 ;  /* 0x00000006ff007e24 */ /* 0x001fe2000f8e00ff */
[C---:B------:R-:W-:Y:S01]  /*0da0*/  IADD3 R225, R22.reuse, 0xc8, RZ ;  /* 0x000000c816e17810 */ /* 0x040fe20007ffe0ff */
[C---:B------:R-:W-:Y:S01]  /*0db0*/  VIADD R4, R22.reuse, 0x98 ;  /* 0x0000009816047836 */ /* 0x040fe20000000000 */
[----:B------:R-:W-:Y:S01]  /*0dc0*/  SHF.R.S32.HI R5, RZ, 0x1f, R5 ;  /* 0x0000001fff057819 */ /* 0x000fe20000011405 */
[C---:B-1----:R-:W-:Y:S01]  /*0dd0*/  VIADD R2, R22.reuse, 0xa0 ;  /* 0x000000a016027836 */ /* 0x042fe20000000000 */
        /* <DEDUP_REMOVED lines=46> */
[----:B------:R-:W-:Y:S02]  /*10c0*/  SHF.R.S32.HI R4, RZ, 0x1f, R225 ;  /* 0x0000001fff047819 */ /* 0x000fe400000114e1 */
[----:B0-----:R-:W-:-:S07]  /*10d0*/  SHF.R.S32.HI R2, RZ, 0x1f, R224 ;  /* 0x0000001fff027819 */ /* 0x001fce00000114e0 */
.L_x_14953:
[----:B------:R-:W-:Y:S01]  /*10e0*/  ULDC.64 UR6, c[0x0][0xd88] ;  /* 0x0003620000067ab9 */ /* 0x000fe20000000a00 */
[----:B------:R-:W-:Y:S01]  /*10f0*/  ULDC.64 UR8, c[0x0][0xb10] ;  /* 0x0002c40000087ab9 */ /* 0x000fe20000000a00 */
[----:B------:R-:W-:Y:S01]  /*1100*/  UIMAD.WIDE UR6, UR5, 0x4, UR6 ;  /* 0x00000004050678a5 */ /* 0x000fe2000f8e0206 */
[----:B0---4-:R-:W0:Y:S05]  /*1110*/  LDC.64 R8, c[0x0][0x418] ;  /* 0x00010600ff087b82 */ /* 0x011e2a0000000a00 */
[----:B------:R-:W-:Y:S02]  /*1120*/  IMAD.U32 R212, RZ, RZ, UR6 ;  /* 0x00000006ffd47e24 */ /* 0x000fe4000f8e00ff */
[----:B------:R-:W-:Y:S01]  /*1130*/  IMAD.U32 R213, RZ, RZ, UR7 ;  /* 0x00000007ffd57e24 */ /* 0x000fe2000f8e00ff */
[----:B------:R-:W-:Y:S01]  /*1140*/  ULDC.64 UR6, c[0x0][0xb20] ;  /* 0x0002c80000067ab9 */ /* 0x000fe20000000a00 */
[----:B-1----:R-:W1:Y:S03]  /*1150*/  LDC R0, c[0x0][0x424] ;  /* 0x00010900ff007b82 */ /* 0x002e660000000800 */
[----:B--2---:R-:W2:Y:S01]  /*1160*/  LDG.E R212, desc[UR36][R212.64] ;  /* 0x00000024d4d47981 */ /* 0x004ea2000c1e1900 */
[----:B------:R-:W-:Y:S01]  /*1170*/  ISETP.NE.U32.AND P1, PT, RZ, UR6, PT ;  /* 0x00000006ff007c0c */ /* 0x000fe2000bf25070 */
[----:B------:R-:W-:Y:S01]  /*1180*/  IMAD.MOV.U32 R4, RZ, RZ, RZ ;  /* 0x000000ffff047224 */ /* 0x000fe200078e00ff */
[----:B------:R-:W-:-:S02]  /*1190*/  ISETP.NE.U32.AND P0, PT, RZ, UR8, PT ;  /* 0x00000008ff007c0c */ /* 0x000fc4000bf05070 */
[----:B------:R-:W-:Y:S01]  /*11a0*/  ISETP.NE.AND.EX P1, PT, RZ, UR7, PT, P1 ;  /* 0x00000007ff007c0c */ /* 0x000fe2000bf25310 */
[----:B---3--:R-:W3:Y:S01]  /*11b0*/  LDC R7, c[0x0][0x2f0] ;  /* 0x0000bc00ff077b82 */ /* 0x008ee20000000800 */
[----:B------:R-:W-:Y:S02]  /*11c0*/  ISETP.NE.AND.EX P0, PT, RZ, UR9, PT, P0 ;  /* 0x00000009ff007c0c */ /* 0x000fe4000bf05300 */
[----:B--2---:R-:W-:-:S09]  /*11d0*/  SHF.R.S32.HI R223, RZ, 0x1f, R212 ;  /* 0x0000001fffdf7819 */ /* 0x004fd200000114d4 */
[----:B------:R-:W-:-:S04]  /*11e0*/  @P1 LEA R2, P2, R212, UR6, 0x2 ;  /* 0x00000006d4021c11 */ /* 0x000fc8000f8410ff */
[C---:B------:R-:W-:Y:S02]  /*11f0*/  @P1 LEA.HI.X R3, R212.reuse, UR7, R223, 0x2, P2 ;  /* 0x00000007d4031c11 */ /* 0x040fe400090f14df */
[----:B------:R-:W-:-:S03]  /*1200*/  @P0 LEA R202, P2, R212, UR8, 0x2 ;  /* 0x00000008d4ca0c11 */ /* 0x000fc6000f8410ff */
[----:B------:R2:W5:Y:S01]  /*1210*/  @P1 LDG.E R4, desc[UR36][R2.64] ;  /* 0x0000002402041981 */ /* 0x000562000c1e1900 */
[----:B------:R-:W-:Y:S01]  /*1220*/  @P0 LEA.HI.X R203, R212, UR9, R223, 0x2, P2 ;  /* 0x00000009d4cb0c11 */ /* 0x000fe200090f14df */
[----:B------:R-:W-:-:S04]  /*1230*/  ULDC.64 UR8, c[0x0][0xb18] ;  /* 0x0002c60000087ab9 */ /* 0x000fc80000000a00 */
[----:B------:R2:W5:Y:S01]  /*1240*/  @P0 LDG.E R202, desc[UR36][R202.64] ;  /* 0x00000024caca0981 */ /* 0x000562000c1e1900 */
[----:B0-----:R-:W-:Y:S02]  /*1250*/  ISETP.NE.U32.AND P1, PT, R8, RZ, PT ;  /* 0x000000ff0800720c */ /* 0x001fe40003f25070 */
[----:B------:R-:W-:Y:S02]  /*1260*/  ISETP.NE.U32.AND P2, PT, RZ, UR8, PT ;  /* 0x00000008ff007c0c */ /* 0x000fe4000bf45070 */
[----:B------:R-:W-:Y:S02]  /*1270*/  ISETP.NE.AND.EX P1, PT, R9, RZ, PT, P1 ;  /* 0x000000ff0900720c */ /* 0x000fe40003f25310 */
[----:B------:R-:W-:Y:S02]  /*1280*/  ISETP.NE.AND.EX P2, PT, RZ, UR9, PT, P2 ;  /* 0x00000009ff007c0c */ /* 0x000fe4000bf45320 */
[----:B-1----:R-:W-:Y:S01]  /*1290*/  SEL R0, R0, 0x1, P1 ;  /* 0x0000000100007807 */ /* 0x002fe20000800000 */
[----:B--23--:R-:W-:Y:S10]  /*12a0*/  @P0 BRA `(.L_x_14889) ;  /* 0x0000000000280947 */ /* 0x00cff40003800000 */
        /* <DEDUP_REMOVED lines=10> */
.L_x_14889:
[----:B------:R-:W-:Y:S01]  /*1350*/  IMAD R203, R0, R7, RZ ;  /* 0x0000000700cb7224 */ /* 0x000fe200078e02ff */
[----:B------:R-:W-:Y:S01]  /*1360*/  LOP3.LUT R213, R6, 0xffff, RZ, 0xc0, !PT ;  /* 0x0000ffff06d57812 */ /* 0x000fe200078ec0ff */
[----:B------:R-:W-:Y:S06]  /*1370*/  @!P2 BRA `(.L_x_14890) ;  /* 0x000000000010a947 */ /* 0x000fec0003800000 */
[----:B------:R-:W-:-:S04]  /*1380*/  LEA R2, P0, R212, UR8, 0x2 ;  /* 0x00000008d4027c11 */ /* 0x000fc8000f8010ff */
[----:B------:R-:W-:-:S05]  /*1390*/  LEA.HI.X R3, R212, UR9, R223, 0x2, P0 ;  /* 0x00000009d4037c11 */ /* 0x000fca00080f14df */
[----:B------:R1:W5:Y:S01]  /*13a0*/  LDG.E R203, desc[UR36][R2.64] ;  /* 0x0000002402cb7981 */ /* 0x000362000c1e1900 */
[----:B------:R-:W-:Y:S05]  /*13b0*/  BRA `(.L_x_14891) ;  /* 0x0000000000247947 */ /* 0x000fea0003800000 */
.L_x_14890:
        /* <DEDUP_REMOVED lines=9> */
.L_x_14891:
[----:B------:R-:W2:Y:S01]  /*1450*/  LDC R0, c[0x0][0x448] ;  /* 0x00011200ff007b82 */ /* 0x000ea20000000800 */
[----:B------:R-:W-:Y:S01]  /*1460*/  USHF.L.U32 UR4, UR4, 0x7, URZ ;  /* 0x0000000704047899 */ /* 0x000fe2000800063f */
[----:B-----5:R-:W-:Y:S01]  /*1470*/  IMAD.IADD R203, R203, 0x1, -R4 ;  /* 0x00000001cbcb7824 */ /* 0x020fe200078e0a04 */
[----:B------:R-:W-:-:S04]  /*1480*/  LOP3.LUT R23, R23, 0xfffffffd, RZ, 0xc0, !PT ;  /* 0xfffffffd17177812 */ /* 0x000fc800078ec0ff */
[----:B------:R-:W-:Y:S01]  /*1490*/  IMAD.U32 R204, RZ, RZ, UR4 ;  /* 0x00000004ffcc7e24 */ /* 0x000fe2000f8e00ff */
[----:B------:R-:W-:Y:S01]  /*14a0*/  UIADD3 UR4, UR4, 0x7f, URZ ;  /* 0x0000007f04047890 */ /* 0x000fe2000fffe03f */
[----:B01----:R-:W-:Y:S02]  /*14b0*/  IADD3 R3, R203, 0x60, -R202 ;  /* 0x00000060cb037810 */ /* 0x003fe40007ffe8ca */
[----:B--2---:R-:W-:-:S03]  /*14c0*/  ISETP.NE.AND P0, PT, R0, 0x1, PT ;  /* 0x000000010000780c */ /* 0x004fc60003f05270 */
[----:B------:R-:W-:-:S10]  /*14d0*/  IMAD.U32 R0, RZ, RZ, UR4 ;  /* 0x00000004ff007e24 */ /* 0x000fd4000f8e00ff */
[----:B------:R-:W0:Y:S01]  /*14e0*/  @P0 LDC R2, c[0x0][0x44c] ;  /* 0x00011300ff020b82 */ /* 0x000e220000000800 */
[----:B------:R-:W-:-:S07]  /*14f0*/  @P0 LOP3.LUT R23, R23, 0x2, RZ, 0xfc, !PT ;  /* 0x0000000217170812 */ /* 0x000fce00078efcff */
[----:B------:R-:W1:Y:S01]  /*1500*/  @P0 LDC R5, c[0x0][0x450] ;  /* 0x00011400ff050b82 */ /* 0x000e620000000800 */
[----:B0-----:R-:W-:Y:S01]  /*1510*/  @P0 IMAD.HI.U32 R2, R2, UR4, RZ ;  /* 0x0000000402020c27 */ /* 0x001fe2000f8e00ff */
[----:B------:R-:W-:-:S04]  /*1520*/  UMOV UR4, URZ ;  /* 0x0000003f00047c82 */ /* 0x000fc80008000000 */
[----:B-1----:R-:W-:Y:S01]  /*1530*/  @P0 SHF.R.U32.HI R0, RZ, R5, R2 ;  /* 0x00000005ff000219 */ /* 0x002fe20000011602 */
[----:B------:R-:W-:-:S04]  /*1540*/  VIADD R2, R203, 0x5f ;  /* 0x0000005fcb027836 */ /* 0x000fc80000000000 */
[----:B------:R-:W-:Y:S01]  /*1550*/  IMAD.IADD R3, R3, 0x1, R0 ;  /* 0x0000000103037824 */ /* 0x000fe200078e0200 */
[----:B------:R-:W-:Y:S01]  /*1560*/  LOP3.LUT R0, R6, 0xff000000, RZ, 0xc0, !PT ;  /* 0xff00000006007812 */ /* 0x000fe200078ec0ff */
[----:B------:R-:W-:Y:S01]  /*1570*/  IMAD.HI R2, R2, 0x2aaaaaab, RZ ;  /* 0x2aaaaaab02027827 */ /* 0x000fe200078e02ff */
[----:B------:R-:W-:-:S03]  /*1580*/  LOP3.LUT R6, R6, 0xff0000, RZ, 0xc0, !PT ;  /* 0x00ff000006067812 */ /* 0x000fc600078ec0ff */
[----:B------:R-:W-:Y:S01]  /*1590*/  IMAD.HI R4, R3, 0x2aaaaaab, RZ ;  /* 0x2aaaaaab03047827 */ /* 0x000fe200078e02ff */
[----:B------:R-:W-:Y:S02]  /*15a0*/  SHF.R.U32.HI R3, RZ, 0x8, R0 ;  /* 0x00000008ff037819 */ /* 0x000fe40000011600 */
[----:B------:R-:W-:Y:S02]  /*15b0*/  SHF.R.U32.HI R5, RZ, 0x1f, R2 ;  /* 0x0000001fff057819 */ /* 0x000fe40000011602 */
[----:B------:R-:W-:Y:S02]  /*15c0*/  LEA.HI R3, R6, R3, RZ, 0x10 ;  /* 0x0000000306037211 */ /* 0x000fe400078f80ff */
[----:B------:R-:W-:Y:S02]  /*15d0*/  SHF.R.U32.HI R7, RZ, 0x1f, R4 ;  /* 0x0000001fff077819 */ /* 0x000fe40000011604 */
[----:B------:R-:W-:Y:S02]  /*15e0*/  LOP3.LUT R8, R3, 0xff, RZ, 0xc0, !PT ;  /* 0x000000ff03087812 */ /* 0x000fe400078ec0ff */
[----:B------:R-:W-:-:S02]  /*15f0*/  LEA.HI.SX32 R5, R2, R5, 0x1c ;  /* 0x0000000502057211 */ /* 0x000fc400078fe2ff */
[----:B------:R-:W-:Y:S01]  /*1600*/  LEA.HI.SX32 R4, R4, R7, 0x1c ;  /* 0x0000000704047211 */ /* 0x000fe200078fe2ff */
[----:B------:R0:W-:Y:S01]  /*1610*/  STL [R1+0x24], R8 ;  /* 0x0000240801007387 */ /* 0x0001e20000100800 */
[----:B------:R-:W-:Y:S02]  /*1620*/  R2UR UR8, R8 ;  /* 0x00000000080872ca */ /* 0x000fe400000e0000 */
[----:B------:R-:W-:Y:S02]  /*1630*/  VIMNMX R4, R5, R4, PT ;  /* 0x0000000405047248 */ /* 0x000fe40003fe0100 */
[----:B------:R-:W-:Y:S02]  /*1640*/  SHF.R.U32.HI R214, RZ, 0x10, R3 ;  /* 0x00000010ffd67819 */ /* 0x000fe40000011603 */
[----:B------:R-:W-:-:S13]  /*1650*/  ISETP.GE.AND P0, PT, R4, 0x1, PT ;  /* 0x000000010400780c */ /* 0x000fda0003f06270 */
[----:B0-----:R-:W-:Y:S05]  /*1660*/  @!P0 BRA `(.L_x_14892) ;  /* 0x0000000000908947 */ /* 0x001fea0003800000 */
[----:B------:R-:W0:Y:S01]  /*1670*/  LDC R3, c[0x0][0xae8] ;  /* 0x0002ba00ff037b82 */ /* 0x000e220000000800 */
[----:B------:R-:W-:Y:S01]  /*1680*/  ISETP.NE.AND P0, PT, R214, RZ, PT ;  /* 0x000000ffd600720c */ /* 0x000fe20003f05270 */
[----:B------:R-:W-:-:S03]  /*1690*/  UMOV UR4, URZ ;  /* 0x0000003f00047c82 */ /* 0x000fc60008000000 */
[----:B0-----:R-:W-:-:S04]  /*16a0*/  SEL R5, R214, R3, P0 ;  /* 0x00000003d6057207 */ /* 0x001fc80000000000 */
[-C--:B------:R-:W-:Y:S02]  /*16b0*/  IABS R0, R5.reuse ;  /* 0x0000000500007213 */ /* 0x080fe40000000000 */
[----:B------:R-:W-:Y:S02]  /*16c0*/  IABS R7, R5 ;  /* 0x0000000500077213 */ /* 0x000fe40000000000 */
[----:B------:R-:W-:Y:S02]  /*16d0*/  R2UR UR9, R0 ;  /* 0x00000000000972ca */ /* 0x000fe400000e0000 */
[----:B------:R-:W-:-:S04]  /*16e0*/  IADD3 R0, R5, -0x1, R4 ;  /* 0xffffffff05007810 */ /* 0x000fc80007ffe004 */
[----:B------:R-:W-:Y:S02]  /*16f0*/  IABS R6, R0 ;  /* 0x0000000000067213 */ /* 0x000fe40000000000 */
[----:B------:R-:W-:Y:S02]  /*1700*/  LOP3.LUT R0, R0, R5, RZ, 0x3c, !PT ;  /* 0x0000000500007212 */ /* 0x000fe400078e3cff */
        /* <DEDUP_REMOVED lines=13> */
[----:B------:R-:W-:Y:S02]  /*17e0*/  R2UR UR6, R0 ;  /* 0x00000000000672ca */ /* 0x000fe400000e0000 */
[----:B------:R-:W-:Y:S01]  /*17f0*/  R2UR UR7, R5 ;  /* 0x00000000050772ca */ /* 0x000fe200000e0000 */
[----:B------:R-:W-:-:S11]  /*1800*/  UISETP.GT.U32.AND UP1, UPT, UR9, UR4, UPT ;  /* 0x000000040900728c */ /* 0x000fd6000bf24070 */
[----:B------:R-:W-:Y:S02]  /*1810*/  @!UP1 UIADD3 UR4, UR4, -UR9, URZ ;  /* 0x8000000904049290 */ /* 0x000fe4000fffe03f */
[----:B------:R-:W-:Y:S02]  /*1820*/  @!UP1 UIADD3 UR5, UR5, 0x1, URZ ;  /* 0x0000000105059890 */ /* 0x000fe4000fffe03f */
[----:B------:R-:W-:Y:S02]  /*1830*/  UISETP.GE.U32.AND UP0, UPT, UR4, UR9, UPT ;  /* 0x000000090400728c */ /* 0x000fe4000bf06070 */
[----:B------:R-:W-:Y:S01]  /*1840*/  UISETP.GE.AND UP1, UPT, UR6, URZ, UPT ;  /* 0x0000003f0600728c */ /* 0x000fe2000bf26270 */
[----:B------:R-:W-:-:S08]  /*1850*/  R2UR UR6, R5 ;  /* 0x00000000050672ca */ /* 0x000fd000000e0000 */
[----:B------:R-:W-:Y:S02]  /*1860*/  @UP0 UIADD3 UR5, UR5, 0x1, URZ ;  /* 0x0000000105050890 */ /* 0x000fe4000fffe03f */
[----:B------:R-:W-:-:S05]  /*1870*/  UISETP.NE.AND UP0, UPT, UR7, URZ, UPT ;  /* 0x0000003f0700728c */ /* 0x000fca000bf05270 */
[----:B------:R-:W-:Y:S02]  /*1880*/  UMOV UR4, UR5 ;  /* 0x0000000500047c82 */ /* 0x000fe40008000000 */
[----:B------:R-:W-:-:S04]  /*1890*/  @!UP1 UIADD3 UR4, -UR4, URZ, URZ ;  /* 0x0000003f04049290 */ /* 0x000fc8000fffe13f */
[----:B------:R-:W-:-:S12]  /*18a0*/  @!UP0 ULOP3.LUT UR4, URZ, UR6, URZ, 0x33, !UPT ;  /* 0x000000063f048292 */ /* 0x000fd8000f8e333f */
.L_x_14892:
        /* <DEDUP_REMOVED lines=98> */
[----:B------:R-:W-:Y:S01]  /*1ed0*/  IMAD.U32 R201, RZ, RZ, UR5 ;  /* 0x00000005ffc97e24 */ /* 0x000fe2000f8e00ff */
[----:B------:R-:W-:Y:S01]  /*1ee0*/  MOV R200, UR4 ;  /* 0x0000000400c87c02 */ /* 0x000fe20008000f00 */
        /* <DEDUP_REMOVED lines=17> */
.L_x_14894:
[----:B------:R-:W2:Y:S01]  /*2000*/  LDL R2, [R1+0x28] ;  /* 0x0000280001027983 */ /* 0x000ea20000100800 */
[----:B------:R-:W-:Y:S01]  /*2010*/  MOV R0, 0x400 ;  /* 0x0000040000007802 */ /* 0x000fe20000000f00 */
[----:B------:R-:W0:Y:S01]  /*2020*/  S2R R3, SR_CgaCtaId ;  /* 0x0000000000037919 */ /* 0x000e220000008800 */
[----:B------:R-:W1:Y:S02]  /*2030*/  S2R R16, SR_TID.X ;  /* 0x0000000000107919 */ /* 0x000e640000002100 */
[----:B0-----:R-:W-:Y:S02]  /*2040*/  LEA R5, R3, R0, 0x18 ;  /* 0x0000000003057211 */ /* 0x001fe400078ec0ff */
[----:B-1----:R-:W-:Y:S02]  /*2050*/  SHF.R.U32.HI R16, RZ, 0x7, R16 ;  /* 0x00000007ff107819 */ /* 0x002fe40000011610 */
[----:B--2---:R-:W-:-:S13]  /*2060*/  R2UR UR5, R2 ;  /* 0x00000000020572ca */ /* 0x004fda00000e0000 */
[----:B------:R-:W-:-:S04]  /*2070*/  ULEA.HI UR4, UR5, UR5, URZ, 0x1 ;  /* 0x0000000505047291 */ /* 0x000fc8000f8f083f */
[----:B------:R-:W-:-:S04]  /*2080*/  ULOP3.LUT UR4, UR4, 0xfffffffe, URZ, 0xc0, !UPT ;  /* 0xfffffffe04047892 */ /* 0x000fc8000f8ec03f */
[----:B------:R-:W-:-:S06]  /*2090*/  UIADD3 UR4, UR5, -UR4, URZ ;  /* 0x8000000405047290 */ /* 0x000fcc000fffe03f */
[----:B------:R-:W-:-:S05]  /*20a0*/  IMAD.U32 R2, RZ, RZ, UR4 ;  /* 0x00000004ff027e24 */ /* 0x000fca000f8e00ff */
[----:B------:R-:W-:Y:S01]  /*20b0*/  SHF.L.U32 R0, R2, 0x1f, RZ ;  /* 0x0000001f02007819 */ /* 0x000fe200000006ff */
[----:B------:R-:W-:-:S03]  /*20c0*/  VIADD R2, R16, 0x8 ;  /* 0x0000000810027836 */ /* 0x000fc60000000000 */
[----:B------:R-:W0:Y:S02]  /*20d0*/  SYNCS.PHASECHK.TRANS64.TRYWAIT P0, [R5+URZ+0x32400], R0 ;  /* 0x03240000050075a7 */ /* 0x000e24000800017f */
[----:B0-----:R-:W-:Y:S05]  /*20e0*/  @!P0 BRA `(.L_x_14895) ;  /* 0x00000148004c8947 */ /* 0x001fea0003800000 */
.L_x_15046:
[----:B------:R-:W2:Y:S01]  /*20f0*/  LDL R3, [R1+0x38] ;  /* 0x0000380001037983 */ /* 0x000ea20000100800 */
[----:B------:R-:W-:Y:S05]  /*2100*/  WARPSYNC.ALL ;  /* 0x0000000000007948 */ /* 0x000fea0003800000 */
[----:B------:R1:W-:Y:S01]  /*2110*/  BAR.SYNC.DEFER_BLOCKING R2, 0x100 ;  /* 0x000400020000751d */ /* 0x0003e20000010000 */
[----:B--2---:R-:W-:-:S13]  /*2120*/  R2UR UR4, R3 ;  /* 0x00000000030472ca */ /* 0x004fda00000e0000 */
[----:B------:R-:W-:-:S05]  /*2130*/  IMAD.U32 R3, RZ, RZ, UR4 ;  /* 0x00000004ff037e24 */ /* 0x000fca000f8e00ff */
[----:B------:R-:W-:-:S13]  /*2140*/  ISETP.NE.AND P0, PT, R3, 0x3, PT ;  /* 0x000000030300780c */ /* 0x000fda0003f05270 */
[----:B-1----:R-:W-:Y:S05]  /*2150*/  @!P0 BRA `(.L_x_14896) ;  /* 0x0000000000048947 */ /* 0x002fea0003800000 */
[----:B------:R-:W-:Y:S01]  /*2160*/  BPT.TRAP 0x1 ;  /* 0x000000040000795c */ /* 0x000fe20000300000 */
.L_x_14896:
[----:B------:R-:W-:Y:S01]  /*2170*/  R2UR UR6, R5 ;  /* 0x00000000050672ca */ /* 0x000fe200000e0000 */
[----:B------:R-:W-:-:S05]  /*2180*/  IMAD.U32 R3, RZ, RZ, UR39 ;  /* 0x00000027ff037e24 */ /* 0x000fca000f8e00ff */
[----:B------:R-:W-:-:S07]  /*2190*/  SHF.L.U32 R3, R3, 0x1f, RZ ;  /* 0x0000001f03037819 */ /* 0x000fce00000006ff */
[----:B------:R-:W-:-:S09]  /*21a0*/  ULEA UR6, UR38, UR6, 0x3 ;  /* 0x0000000626067291 */ /* 0x000fd2000f8e183f */
[----:B------:R1:W2:Y:S01]  /*21b0*/  SYNCS.PHASECHK.TRANS64.TRYWAIT P1, [UR6+0x32430], R3 ;  /* 0x03243003ff0075a7 */ /* 0x0002a20008020146 */
[----:B------:R-:W-:Y:S05]  /*21c0*/  @!P0 BRA `(.L_x_14897) ;  /* 0x0000000000048947 */ /* 0x000fea0003800000 */
[----:B------:R-:W-:Y:S01]  /*21d0*/  BPT.TRAP 0x1 ;  /* 0x000000040000795c */ /* 0x000fe20000300000 */
.L_x_14897:
[----:B--2---:R-:W-:Y:S05]  /*21e0*/  @P1 BRA `(.L_x_14898) ;  /* 0x0000000000081947 */ /* 0x004fea0003800000 */
[----:B------:R-:W2:Y:S02]  /*21f0*/  SYNCS.PHASECHK.TRANS64.TRYWAIT P1, [UR6+0x32430], R3 ;  /* 0x03243003ff0075a7 */ /* 0x000ea40008020146 */
[----:B--2---:R-:W-:Y:S05]  /*2200*/  @!P1 BRA `(.L_x_14899) ;  /* 0x0000014800189947 */ /* 0x004fea0003800000 */
.L_x_14898:
[----:B------:R-:W-:Y:S01]  /*2210*/  R2UR UR4, R5 ;  /* 0x00000000050472ca */ /* 0x000fe200000e0000 */
[----:B------:R-:W-:Y:S01]  /*2220*/  WARPGROUP.ARRIVE ;  /* 0x00000000000079c5 */ /* 0x000fe20000000000 */
[----:B------:R-:W-:Y:S01]  /*2230*/  UMOV UR8, UR41 ;  /* 0x0000002900087c82 */ /* 0x000fe20008000000 */
[----:B------:R-:W-:Y:S01]  /*2240*/  UMOV UR9, 0x40000040 ;  /* 0x4000004000097882 */ /* 0x000fe20000000000 */
[----:B------:R-:W-:Y:S01]  /*2250*/  UMOV UR11, 0x40000040 ;  /* 0x40000040000b7882 */ /* 0x000fe20000000000 */
[----:B------:R-:W-:-:S08]  /*2260*/  UIADD3 UR5, UR41, 0x2, URZ ;  /* 0x0000000229057890 */ /* 0x000fd0000fffe03f */
        /* <DEDUP_REMOVED lines=40> */
[----:B------:R-:W3:Y:S02]  /*24f0*/  SYNCS.PHASECHK.TRANS64.TRYWAIT P1, [R5+URZ+0x32410], R0 ;  /* 0x03241000050075a7 */ /* 0x000ee4000802017f */
[----:B---3--:R-:W-:Y:S05]  /*2500*/  @!P1 BRA `(.L_x_14900) ;  /* 0x0000014400709947 */ /* 0x008fea0003800000 */
.L_x_15047:
[----:B------:R-:W-:Y:S05]  /*2510*/  @!P0 BRA `(.L_x_14901) ;  /* 0x0000000000048947 */ /* 0x000fea0003800000 */
[----:B------:R-:W-:Y:S01]  /*2520*/  BPT.TRAP 0x1 ;  /* 0x000000040000795c */ /* 0x000fe20000300000 */
.L_x_14901:
[----:B------:R4:W0:Y:S01]  /*2530*/  SYNCS.PHASECHK.TRANS64.TRYWAIT P1, [UR6+0x32450], R3 ;  /* 0x03245003ff0075a7 */ /* 0x0008220008020146 */
[----:B------:R-:W-:Y:S05]  /*2540*/  @!P0 BRA `(.L_x_14902) ;  /* 0x0000000000048947 */ /* 0x000fea0003800000 */
[----:B------:R-:W-:Y:S01]  /*2550*/  BPT.TRAP 0x1 ;  /* 0x000000040000795c */ /* 0x000fe20000300000 */
.L_x_14902:
[----:B0-----:R-:W-:Y:S05]  /*2560*/  @P1 BRA `(.L_x_14903) ;  /* 0x0000000000081947 */ /* 0x001fea0003800000 */
[----:B------:R-:W0:Y:S02]  /*2570*/  SYNCS.PHASECHK.TRANS64.TRYWAIT P1, [UR6+0x32450], R3 ;  /* 0x03245003ff0075a7 */ /* 0x000e240008020146 */
[----:B0-----:R-:W-:Y:S05]  /*2580*/  @!P1 BRA `(.L_x_14904) ;  /* 0x0000014400649947 */ /* 0x001fea0003800000 */
.L_x_14903:
[----:B------:R-:W-:Y:S01]  /*2590*/  R2UR UR4, R5 ;  /* 0x00000000050472ca */ /* 0x000fe200000e0000 */
[----:B------:R-:W-:Y:S01]  /*25a0*/  WARPGROUP.ARRIVE ;  /* 0x00000000000079c5 */ /* 0x000fe20000000000 */
[----:B------:R-:W-:Y:S01]  /*25b0*/  UMOV UR9, 0x40000040 ;  /* 0x4000004000097882 */ /* 0x000fe20000000000 */
[----:B------:R-:W-:Y:S01]  /*25c0*/  UMOV UR11, 0x40000040 ;  /* 0x40000040000b7882 */ /* 0x000fe20000000000 */
[----:B------:R-:W-:Y:S01]  /*25d0*/  MOV R13, UR9 ;  /* 0x00000009000d7c02 */ /* 0x000fe20008000f00 */
[----:B------:R-:W-:Y:S01]  /*25e0*/  UMOV UR13, 0x40000040 ;  /* 0x40000040000d7882 */ /* 0x000fe20000000000 */
        /* <DEDUP_REMOVED lines=8> */
[----:B0--3--:R-:W0:Y:S01]  /*2670*/  S2R R0, SR_TID.X ;  /* 0x0000000000007919 */ /* 0x009e220000002100 */
[----:B------:R-:W-:Y:S01]  /*2680*/  UMOV UR23, 0x40000040 ;  /* 0x4000004000177882 */ /* 0x000fe20000000000 */
[----:B------:R-:W-:Y:S01]  /*2690*/  UMOV UR25, 0x40000040 ;  /* 0x4000004000197882 */ /* 0x000fe20000000000 */
[----:B------:R-:W-:Y:S01]  /*26a0*/  USHF.R.U32.HI UR4, URZ, 0x4, UR4 ;  /* 0x000000043f047899 */ /* 0x000fe20008011604 */
[----:B------:R-:W-:Y:S01]  /*26b0*/  UMOV UR27, 0x40000040 ;  /* 0x40000040001b7882 */ /* 0x000fe20000000000 */
[----:B------:R-:W-:-:S02]  /*26c0*/  UMOV UR29, 0x40000040 ;  /* 0x40000040001d7882 */ /* 0x000fc40000000000 */
[----:B------:R-:W-:Y:S02]  /*26d0*/  ULOP3.LUT UR7, UR4, 0x3fff, URZ, 0xc0, !UPT ;  /* 0x00003fff04077892 */ /* 0x000fe4000f8ec03f */
[----:B------:R-:W-:Y:S02]  /*26e0*/  ULOP3.LUT UR4, UR40, 0x10000, URZ, 0xfc, !UPT ;  /* 0x0001000028047892 */ /* 0x000fe4000f8efc3f */
[----:B------:R-:W-:Y:S02]  /*26f0*/  ULOP3.LUT UR60, UR7, 0x10000, URZ, 0xfc, !UPT ;  /* 0x00010000073c7892 */ /* 0x000fe4000f8efc3f */
[----:B------:R-:W-:Y:S02]  /*2700*/  UIADD3 UR52, UR4, 0x402, URZ ;  /* 0x0000040204347890 */ /* 0x000fe4000fffe03f */
[----:B------:R-:W-:Y:S01]  /*2710*/  UIMAD UR5, UR38, 0xc00, UR60 ;  /* 0x00000c00260578a4 */ /* 0x000fe2000f8e023c */
[----:B------:R-:W-:Y:S01]  /*2720*/  UMOV UR8, UR4 ;  /* 0x0000000400087c82 */ /* 0x000fe20008000000 */
[----:B------:R-:W-:Y:S01]  /*2730*/  UIADD3 UR16, UR4, 0x800, URZ ;  /* 0x0000080004107890 */ /* 0x000fe2000fffe03f */
[----:B------:R-:W-:Y:S01]  /*2740*/  IMAD.U32 R12, RZ, RZ, UR8 ;  /* 0x00000008ff0c7e24 */ /* 0x000fe2000f8e00ff */
[----:B------:R-:W-:-:S03]  /*2750*/  UIADD3 UR54, UR5, 0x302, URZ ;  /* 0x0000030205367890 */ /* 0x000fc6000fffe03f */
[----:B------:R-:W-:Y:S01]  /*2760*/  UMOV UR10, UR5 ;  /* 0x00000005000a7c82 */ /* 0x000fe20008000000 */
[----:B------:R-:W-:Y:S01]  /*2770*/  UIADD3 UR18, UR5, 0x600, URZ ;  /* 0x0000060005127890 */ /* 0x000fe2000fffe03f */
[----:B------:R-:W-:Y:S01]  /*2780*/  HGMMA.64x96x16.F32.BF16 R24, gdesc[UR8], R24, gsb0 ;  /* 0x01600000081879f0 */ /* 0x000fe20008001818 */
[----:B------:R-:W-:Y:S02]  /*2790*/  UIADD3 UR8, UR4, 0x2, URZ ;  /* 0x0000000204087890 */ /* 0x000fe4000fffe03f */
[----:B------:R-:W-:Y:S02]  /*27a0*/  UIADD3 UR9, UR5, 0x2, URZ ;  /* 0x0000000205097890 */ /* 0x000fe4000fffe03f */
[----:B------:R-:W-:Y:S01]  /*27b0*/  UIADD3 UR10, UR5, 0x304, URZ ;  /* 0x00000304050a7890 */ /* 0x000fe2000fffe03f */
[----:B------:R-:W-:Y:S02]  /*27c0*/  UMOV UR11, 0x40000040 ;  /* 0x40000040000b7882 */ /* 0x000fe40000000000 */
[----:B------:R-:W-:Y:S01]  /*27d0*/  UMOV UR12, UR8 ;  /* 0x00000008000c7c82 */ /* 0x000fe20008000000 */
[----:B------:R-:W-:Y:S01]  /*27e0*/  UIADD3 UR8, UR4, 0x4, URZ ;  /* 0x0000000404087890 */ /* 0x000fe2000fffe03f */
[----:B------:R-:W-:Y:S01]  /*27f0*/  IMAD.U32 R10, RZ, RZ, UR12 ;  /* 0x0000000cff0a7e24 */ /* 0x000fe2000f8e00ff */
[----:B------:R-:W-:Y:S01]  /*2800*/  UMOV UR14, UR9 ;  /* 0x00000009000e7c82 */ /* 0x000fe20008000000 */
[----:B------:R-:W-:Y:S01]  /*2810*/  UIADD3 UR9, UR5, 0x4, URZ ;  /* 0x0000000405097890 */ /* 0x000fe2000fffe03f */
[----:B0-----:R-:W-:Y:S01]  /*2820*/  SHF.R.U32.HI R0, RZ, 0x7, R0 ;  /* 0x00000007ff007819 */ /* 0x001fe20000011600 */
[----:B------:R-:W-:-:S02]  /*2830*/  UIADD3 UR20, UR4, 0x802, URZ ;  /* 0x0000080204147890 */ /* 0x000fc4000fffe03f */
[----:B------:R-:W-:Y:S01]  /*2840*/  UIADD3 UR22, UR5, 0x602, URZ ;  /* 0x0000060205167890 */ /* 0x000fe2000fffe03f */
[----:B------:R-:W-:Y:S01]  /*2850*/  IADD3 R0, -R0, 0xb, RZ ;  /* 0x0000000b00007810 */ /* 0x000fe20007ffe1ff */
[----:B------:R-:W-:Y:S02]  /*2860*/  UIADD3 UR24, UR4, 0x804, URZ ;  /* 0x0000080404187890 */ /* 0x000fe4000fffe03f */
[----:B------:R-:W-:Y:S02]  /*2870*/  UIADD3 UR26, UR5, 0x604, URZ ;  /* 0x00000604051a7890 */ /* 0x000fe4000fffe03f */
[----:B------:R-:W-:Y:S02]  /*2880*/  UIADD3 UR28, UR4, 0x806, URZ ;  /* 0x00000806041c7890 */ /* 0x000fe4000fffe03f */
[----:B------:R-:W-:Y:S01]  /*2890*/  UIADD3 UR30, UR5, 0x606, URZ ;  /* 0x00000606051e7890 */ /* 0x000fe2000fffe03f */
        /* <DEDUP_REMOVED lines=94> */
.L_x_14905:
[----:B------:R-:W2:Y:S01]  /*2e80*/  LDC R79, c[0x0][0x448] ;  /* 0x00011200ff4f7b82 */ /* 0x000ea20000000800 */
[----:B------:R-:W-:Y:S01]  /*2e90*/  ULDC UR4, c[0x0][0xad0] ;  /* 0x0002b40000047ab9 */ /* 0x000fe20000000800 */
[----:B------:R-:W-:Y:S01]  /*2ea0*/  R2UR UR5, R204 ;  /* 0x00000000cc0572ca */ /* 0x000fe200000e0000 */
[----:B------:R-:W-:Y:S01]  /*2eb0*/  FMUL.FTZ R32, R32, UR4 ;  /* 0x0000000420207c20 */ /* 0x000fe20008410000 */
[----:B------:R-:W-:Y:S01]  /*2ec0*/  FMUL.FTZ R33, R33, UR4 ;  /* 0x0000000421217c20 */ /* 0x000fe20008410000 */
[----:B------:R-:W-:Y:S01]  /*2ed0*/  FMUL.FTZ R72, R24, UR4 ;  /* 0x0000000418487c20 */ /* 0x000fe20008410000 */
[----:B------:R-:W-:Y:S01]  /*2ee0*/  FMUL.FTZ R24, R31, UR4 ;  /* 0x000000041f187c20 */ /* 0x000fe20008410000 */
[----:B------:R3:W-:Y:S01]  /*2ef0*/  MUFU.TANH R76, R32 ;  /* 0x00000020004c7308 */ /* 0x0007e20000002400 */
[----:B-1--4-:R-:W-:Y:S01]  /*2f00*/  FMUL.FTZ R3, R26, UR4 ;  /* 0x000000041a037c20 */ /* 0x012fe20008410000 */
[----:B------:R-:W-:Y:S01]  /*2f10*/  FMUL.FTZ R26, R34, UR4 ;  /* 0x00000004221a7c20 */ /* 0x000fe20008410000 */
[----:B------:R-:W-:Y:S01]  /*2f20*/  FMUL.FTZ R73, R25, UR4 ;  /* 0x0000000419497c20 */ /* 0x000fe20008410000 */
[----:B------:R-:W-:Y:S01]  /*2f30*/  FMUL.FTZ R163, R47, UR4 ;  /* 0x000000042fa37c20 */ /* 0x000fe20008410000 */
[----:B------:R-:W-:Y:S01]  /*2f40*/  FMUL.FTZ R25, R35, UR4 ;  /* 0x0000000423197c20 */ /* 0x000fe20008410000 */
[----:B------:R-:W-:Y:S01]  /*2f50*/  FMUL.FTZ R28, R28, UR4 ;  /* 0x000000041c1c7c20 */ /* 0x000fe20008410000 */
[----:B------:R-:W-:Y:S01]  /*2f60*/  FMUL.FTZ R29, R29, UR4 ;  /* 0x000000041d1d7c20 */ /* 0x000fe20008410000 */
[----:B------:R1:W-:Y:S01]  /*2f70*/  MUFU.TANH R77, R33 ;  /* 0x00000021004d7308 */ /* 0x0003e20000002400 */
[----:B------:R-:W-:-:S02]  /*2f80*/  VIADD R31, R206, UR5 ;  /* 0x00000005ce1f7c36 */ /* 0x000fc40008000000 */
[----:B------:R-:W-:Y:S01]  /*2f90*/  FMUL.FTZ R36, R36, UR4 ;  /* 0x0000000424247c20 */ /* 0x000fe20008410000 */
[----:B------:R-:W-:Y:S01]  /*2fa0*/  FMUL.FTZ R37, R37, UR4 ;  /* 0x0000000425257c20 */ /* 0x000fe20008410000 */
[----:B------:R-:W-:Y:S01]  /*2fb0*/  FMUL.FTZ R40, R40, UR4 ;  /* 0x0000000428287c20 */ /* 0x000fe20008410000 */
[----:B------:R-:W-:Y:S01]  /*2fc0*/  FMUL.FTZ R44, R44, UR4 ;  /* 0x000000042c2c7c20 */ /* 0x000fe20008410000 */
[----:B------:R-:W-:Y:S01]  /*2fd0*/  FMUL.FTZ R20, R27, UR4 ;  /* 0x000000041b147c20 */ /* 0x000fe20008410000 */
[----:B------:R-:W-:Y:S01]  /*2fe0*/  FMUL.FTZ R27, R39, UR4 ;  /* 0x00000004271b7c20 */ /* 0x000fe20008410000 */
[----:B------:R-:W4:Y:S01]  /*2ff0*/  MUFU.TANH R72, R72 ;  /* 0x0000004800487308 */ /* 0x000f220000002400 */
[----:B--2---:R-:W-:Y:S01]  /*3000*/  ISETP.NE.AND P6, PT, R79, 0x1, PT ;  /* 0x000000014f00780c */ /* 0x004fe20003fc5270 */
        /* <DEDUP_REMOVED lines=12> */
[----:B---3--:R-:W3:Y:S01]  /*30d0*/  @P6 LDC R32, c[0x0][0x44c] ;  /* 0x00011300ff206b82 */ /* 0x008ee20000000800 */
[----:B------:R-:W-:Y:S01]  /*30e0*/  FMUL.FTZ R61, R61, UR4 ;  /* 0x000000043d3d7c20 */ /* 0x000fe20008410000 */
[----:B------:R5:W0:Y:S01]  /*30f0*/  MUFU.TANH R74, R28 ;  /* 0x0000001c004a7308 */ /* 0x000a220000002400 */
[----:B------:R-:W-:Y:S01]  /*3100*/  FMUL.FTZ R64, R64, UR4 ;  /* 0x0000000440407c20 */ /* 0x000fe20008410000 */
[----:B------:R-:W-:Y:S01]  /*3110*/  FMUL.FTZ R65, R65, UR4 ;  /* 0x0000000441417c20 */ /* 0x000fe20008410000 */
[----:B------:R-:W-:Y:S01]  /*3120*/  FMUL.FTZ R68, R68, UR4 ;  /* 0x0000000444447c20 */ /* 0x000fe20008410000 */
[----:B------:R-:W-:Y:S01]  /*3130*/  FMUL.FTZ R182, R46, UR4 ;  /* 0x000000042eb67c20 */ /* 0x000fe20008410000 */
[----:B------:R-:W-:Y:S01]  /*3140*/  FMUL.FTZ R69, R69, UR4 ;  /* 0x0000000445457c20 */ /* 0x000fe20008410000 */
[----:B-1----:R-:W1:Y:S01]  /*3150*/  @P6 LDC R33, c[0x0][0x450] ;  /* 0x00011400ff216b82 */ /* 0x002e620000000800 */
[----:B------:R-:W-:Y:S01]  /*3160*/  FMUL.FTZ R181, R50, UR4 ;  /* 0x0000000432b57c20 */ /* 0x000fe20008410000 */
[----:B------:R4:W0:Y:S01]  /*3170*/  MUFU.TANH R75, R29 ;  /* 0x0000001d004b7308 */ /* 0x0008220000002400 */
[----:B-----5:R-:W-:Y:S01]  /*3180*/  FMUL.FTZ R28, R38, UR4 ;  /* 0x00000004261c7c20 */ /* 0x020fe20008410000 */
[----:B------:R-:W-:Y:S01]  /*3190*/  FMUL.FTZ R184, R54, UR4 ;  /* 0x0000000436b87c20 */ /* 0x000fe20008410000 */
[----:B------:R-:W-:Y:S01]  /*31a0*/  FMUL.FTZ R180, R51, UR4 ;  /* 0x0000000433b47c20 */ /* 0x000fe20008410000 */
[----:B------:R-:W-:Y:S01]  /*31b0*/  FMUL.FTZ R186, R55, UR4 ;  /* 0x0000000437ba7c20 */ /* 0x000fe20008410000 */
[----:B------:R-:W-:Y:S01]  /*31c0*/  FMUL.FTZ R167, R58, UR4 ;  /* 0x000000043aa77c20 */ /* 0x000fe20008410000 */
[----:B------:R-:W-:Y:S01]  /*31d0*/  FMUL.FTZ R168, R59, UR4 ;  /* 0x000000043ba87c20 */ /* 0x000fe20008410000 */
[----:B------:R-:W-:Y:S01]  /*31e0*/  FMUL.FTZ R62, R62, UR4 ;  /* 0x000000043e3e7c20 */ /* 0x000fe20008410000 */
[----:B------:R-:W5:Y:S01]  /*31f0*/  MUFU.TANH R36, R36 ;  /* 0x0000002400247308 */ /* 0x000f620000002400 */
[----:B----4-:R-:W-:Y:S01]  /*3200*/  FMUL.FTZ R29, R43, UR4 ;  /* 0x000000042b1d7c20 */ /* 0x010fe20008410000 */
[----:B------:R-:W-:Y:S01]  /*3210*/  FMUL.FTZ R63, R63, UR4 ;  /* 0x000000043f3f7c20 */ /* 0x000fe20008410000 */
[----:B------:R-:W-:Y:S01]  /*3220*/  FMUL.FTZ R66, R66, UR4 ;  /* 0x0000000442427c20 */ /* 0x000fe20008410000 */
[----:B------:R-:W-:Y:S01]  /*3230*/  FMUL.FTZ R67, R67, UR4 ;  /* 0x0000000443437c20 */ /* 0x000fe20008410000 */
[----:B------:R-:W-:Y:S01]  /*3240*/  FMUL.FTZ R70, R70, UR4 ;  /* 0x0000000446467c20 */ /* 0x000fe20008410000 */
[----:B---3--:R-:W-:-:S04]  /*3250*/  @P6 IMAD.HI.U32 R32, R31, R32, RZ ;  /* 0x000000201f206227 */ /* 0x008fc800078e00ff */
[----:B------:R-:W-:Y:S01]  /*3260*/  FMUL.FTZ R71, R71, UR4 ;  /* 0x0000000447477c20 */ /* 0x000fe20008410000 */
[----:B------:R-:W3:Y:S01]  /*3270*/  MUFU.TANH R37, R37 ;  /* 0x0000002500257308 */ /* 0x000ee20000002400 */
[----:B------:R-:W-:Y:S01]  /*3280*/  ULDC UR5, c[0x0][0xa80] ;  /* 0x0002a00000057ab9 */ /* 0x000fe20000000800 */
[----:B------:R-:W4:Y:S01]  /*3290*/  S2UR UR10, SR_CgaCtaId ;  /* 0x00000000000a79c3 */ /* 0x000f220000008800 */
[----:B------:R-:W-:Y:S02]  /*32a0*/  UIADD3 UR4, UR6, 0x32440, URZ ;  /* 0x0003244006047890 */ /* 0x000fe4000fffe03f */
[----:B------:R-:W-:Y:S01]  /*32b0*/  ULOP3.LUT UR7, UR7, 0x3000000, URZ, 0xfc, !UPT ;  /* 0x0300000007077892 */ /* 0x000fe2000f8efc3f */
[----:B-1----:R-:W-:Y:S01]  /*32c0*/  @P6 SHF.R.U32.HI R31, RZ, R33, R32 ;  /* 0x00000021ff1f6219 */ /* 0x002fe20000011620 */
[----:B------:R-:W-:Y:S01]  /*32d0*/  IMAD R33, R165, -0x60, R203 ;  /* 0xffffffa0a5217824 */ /* 0x000fe200078e02cb */
[----:B------:R2:W1:Y:S01]  /*32e0*/  MUFU.TANH R39, R40 ;  /* 0x0000002800277308 */ /* 0x0004620000002400 */
[----:B------:R-:W-:-:S02]  /*32f0*/  UMOV UR11, 0x40000040 ;  /* 0x40000040000b7882 */ /* 0x000fc40000000000 */
[----:B------:R-:W0:Y:S01]  /*3300*/  SHFL.IDX PT, R34, R31, RZ, 0x1c1f ;  /* 0x001c1fff1f227589 */ /* 0x000e2200000e0000 */
[C-C-:B------:R-:W-:Y:S02]  /*3310*/  IADD3 R35, -R22.reuse, 0x61, R33.reuse ;  /* 0x0000006116237810 */ /* 0x140fe40007ffe121 */
[----:B------:R-:W-:Y:S01]  /*3320*/  IADD3 R33, -R22, 0x60, R33 ;  /* 0x0000006016217810 */ /* 0x000fe20007ffe121 */
[----:B------:R-:W5:Y:S01]  /*3330*/  SHFL.IDX PT, R47, R31, 0x1, 0x1c1f ;  /* 0x003c1f001f2f7f89 */ /* 0x000f6200000e0000 */
[----:B------:R-:W1:Y:S01]  /*3340*/  MUFU.TANH R44, R44 ;  /* 0x0000002c002c7308 */ /* 0x000e620000002400 */
[----:B------:R-:W-:-:S07]  /*3350*/  IMAD.IADD R32, R35, 0x1, -R202 ;  /* 0x0000000123207824 */ /* 0x000fce00078e0aca */
[----:B------:R-:W1:Y:S01]  /*3360*/  MUFU.TANH R45, R45 ;  /* 0x0000002d002d7308 */ /* 0x000e620000002400 */
[----:B----4-:R-:W-:-:S07]  /*3370*/  UPRMT UR4, UR10, 0x654, UR4 ;  /* 0x000006540a047896 */ /* 0x010fce0008000004 */
[----:B------:R1:W4:Y:S01]  /*3380*/  MUFU.TANH R78, R41 ;  /* 0x00000029004e7308 */ /* 0x0003220000002400 */
[----:B0-----:R-:W-:Y:S01]  /*3390*/  VIADDMNMX R43, R34, R32, R33, PT ;  /* 0x00000020222b7246 */ /* 0x001fe20003800121 */
[----:B------:R-:W-:Y:S01]  /*33a0*/  SYNCS.ARRIVE.TRANS64.RED.A1T0 RZ, [UR4], RZ ;  /* 0x000000ffffff79a7 */ /* 0x000fe20008100404 */
[----:B------:R-:W-:Y:S02]  /*33b0*/  UIMAD UR4, UR38, 0xc00, UR7 ;  /* 0x00000c00260478a4 */ /* 0x000fe4000f8e0207 */
[----:B------:R-:W-:-:S03]  /*33c0*/  ISETP.GT.AND P3, PT, R43, RZ, PT ;  /* 0x000000ff2b00720c */ /* 0x000fc60003f64270 */
[----:B------:R-:W0:Y:S01]  /*33d0*/  MUFU.TANH R48, R48 ;  /* 0x0000003000307308 */ /* 0x000e220000002400 */
[C---:B------:R-:W-:Y:S01]  /*33e0*/  ISETP.GT.AND P4, PT, R43.reuse, 0x1, PT ;  /* 0x000000012b00780c */ /* 0x040fe20003f84270 */
[----:B------:R-:W-:Y:S01]  /*33f0*/  UIADD3 UR14, UR4, 0x80, URZ ;  /* 0x00000080040e7890 */ /* 0x000fe2000fffe03f */
[----:B------:R-:W-:Y:S01]  /*3400*/  ISETP.GT.AND P5, PT, R43, 0x8, PT ;  /* 0x000000082b00780c */ /* 0x000fe20003fa4270 */
[----:B------:R-:W-:Y:S01]  /*3410*/  UMOV UR10, UR4 ;  /* 0x00000004000a7c82 */ /* 0x000fe20008000000 */
[----:B------:R-:W-:Y:S02]  /*3420*/  FSEL R35, R72, -INF , P3 ;  /* 0xff80000048237808 */ /* 0x000fe40001800000 */
[----:B--2---:R-:W-:Y:S01]  /*3430*/  FSEL R40, R73, -INF , P4 ;  /* 0xff80000049287808 */ /* 0x004fe20002000000 */
[----:B------:R-:W2:Y:S01]  /*3440*/  MUFU.TANH R49, R49 ;  /* 0x0000003100317308 */ /* 0x000ea20000002400 */
[----:B-----5:R-:W-:Y:S02]  /*3450*/  VIADDMNMX R47, R47, R32, R33, PT ;  /* 0x000000202f2f7246 */ /* 0x020fe40003800121 */
[----:B------:R-:W-:-:S02]  /*3460*/  ISETP.GT.AND P1, PT, R43, 0x9, PT ;  /* 0x000000092b00780c */ /* 0x000fc40003f24270 */
[----:B------:R-:W-:Y:S02]  /*3470*/  FSEL R38, R74, -INF , P5 ;  /* 0xff8000004a267808 */ /* 0x000fe40002800000 */
[----:B------:R-:W-:Y:S01]  /*3480*/  FMNMX.FTZ R33, R35, R40, !PT ;  /* 0x0000002823217209 */ /* 0x000fe20007810000 */
[----:B------:R-:W5:Y:S01]  /*3490*/  MUFU.TANH R52, R52 ;  /* 0x0000003400347308 */ /* 0x000f620000002400 */
[C---:B------:R-:W-:Y:S02]  /*34a0*/  ISETP.GT.AND P4, PT, R43.reuse, 0x18, PT ;  /* 0x000000182b00780c */ /* 0x040fe40003f84270 */
[C---:B------:R-:W-:Y:S02]  /*34b0*/  ISETP.GT.AND P5, PT, R43.reuse, 0x19, PT ;  /* 0x000000192b00780c */ /* 0x040fe40003fa4270 */
[----:B------:R-:W-:Y:S02]  /*34c0*/  ISETP.GT.AND P2, PT, R43, 0x10, PT ;  /* 0x000000102b00780c */ /* 0x000fe40003f44270 */
[----:B------:R-:W-:Y:S01]  /*34d0*/  FSEL R42, R75, -INF , P1 ;  /* 0xff8000004b2a7808 */ /* 0x000fe20000800000 */
[----:B------:R-:W5:Y:S01]  /*34e0*/  MUFU.TANH R53, R53 ;  /* 0x0000003500357308 */ /* 0x000f620000002400 */
[----:B------:R-:W-:-:S02]  /*34f0*/  FMNMX.FTZ R33, R38, R33, !PT ;  /* 0x0000002126217209 */ /* 0x000fc40007810000 */
[----:B------:R-:W-:Y:S02]  /*3500*/  ISETP.GT.AND P3, PT, R43, 0x11, PT ;  /* 0x000000112b00780c */ /* 0x000fe40003f64270 */
[----:B------:R-:W-:Y:S02]  /*3510*/  FSEL R31, R36, -INF , P4 ;  /* 0xff800000241f7808 */ /* 0x000fe40002000000 */
[----:B---3--:R-:W-:Y:S01]  /*3520*/  FSEL R36, R37, -INF , P5 ;  /* 0xff80000025247808 */ /* 0x008fe20002800000 */
[----:B------:R-:W3:Y:S01]  /*3530*/  MUFU.TANH R56, R56 ;  /* 0x0000003800387308 */ /* 0x000ee20000002400 */
[----:B------:R-:W-:Y:S02]  /*3540*/  FSEL R34, R76, -INF , P2 ;  /* 0xff8000004c227808 */ /* 0x000fe40001000000 */
[----:B------:R-:W-:Y:S02]  /*3550*/  FMNMX.FTZ R37, R42, R33, !PT ;  /* 0x000000212a257209 */ /* 0x000fe40007810000 */
[----:B------:R-:W-:-:S02]  /*3560*/  ISETP.GT.AND P1, PT, R43, 0x20, PT ;  /* 0x000000202b00780c */ /* 0x000fc40003f24270 */
[----:B------:R-:W-:Y:S01]  /*3570*/  FSEL R32, R77, -INF , P3 ;  /* 0xff8000004d207808 */ /* 0x000fe20001800000 */
[----:B------:R-:W3:Y:S01]  /*3580*/  MUFU.TANH R57, R57 ;  /* 0x0000003900397308 */ /* 0x000ee20000002400 */
[----:B------:R-:W-:Y:S02]  /*3590*/  ISETP.GT.AND P3, PT, R43, 0x28, PT ;  /* 0x000000282b00780c */ /* 0x000fe40003f64270 */
[----:B------:R-:W-:Y:S02]  /*35a0*/  FMNMX.FTZ R37, R34, R37, !PT ;  /* 0x0000002522257209 */ /* 0x000fe40007810000 */
[----:B-1----:R-:W-:Y:S02]  /*35b0*/  FSEL R41, R39, -INF , P1 ;  /* 0xff80000027297808 */ /* 0x002fe40000800000 */
[----:B------:R-:W-:Y:S01]  /*35c0*/  ISETP.GT.AND P4, PT, R43, 0x29, PT ;  /* 0x000000292b00780c */ /* 0x000fe20003f84270 */
[----:B------:R-:W1:Y:S01]  /*35d0*/  MUFU.TANH R60, R60 ;  /* 0x0000003c003c7308 */ /* 0x000e620000002400 */
[----:B------:R-:W-:-:S02]  /*35e0*/  FSEL R39, R44, -INF , P3 ;  /* 0xff8000002c277808 */ /* 0x000fc40001800000 */
[----:B------:R-:W-:Y:S02]  /*35f0*/  FMNMX.FTZ R44, R32, R37, !PT ;  /* 0x00000025202c7209 */ /* 0x000fe40007810000 */
[----:B------:R-:W-:Y:S02]  /*3600*/  FSEL R37, R45, -INF , P4 ;  /* 0xff8000002d257808 */ /* 0x000fe40002000000 */
[----:B------:R-:W-:Y:S01]  /*3610*/  FMNMX.FTZ R45, R31, R44, !PT ;  /* 0x0000002c1f2d7209 */ /* 0x000fe20007810000 */
[----:B------:R-:W1:Y:S01]  /*3620*/  MUFU.TANH R61, R61 ;  /* 0x0000003d003d7308 */ /* 0x000e620000002400 */
[----:B------:R-:W-:Y:S02]  /*3630*/  ISETP.GT.AND P2, PT, R43, 0x21, PT ;  /* 0x000000212b00780c */ /* 0x000fe40003f44270 */
[----:B------:R-:W-:Y:S02]  /*3640*/  FMNMX.FTZ R44, R36, R45, !PT ;  /* 0x0000002d242c7209 */ /* 0x000fe40007810000 */
[----:B----4-:R-:W-:-:S02]  /*3650*/  FSEL R33, R78, -INF , P2 ;  /* 0xff8000004e217808 */ /* 0x010fc40001000000 */
[----:B------:R-:W-:Y:S01]  /*3660*/  FMNMX.FTZ R44, R41, R44, !PT ;  /* 0x0000002c292c7209 */ /* 0x000fe20007810000 */
[----:B------:R-:W4:Y:S01]  /*3670*/  MUFU.TANH R64, R64 ;  /* 0x0000004000407308 */ /* 0x000f220000002400 */
[C---:B------:R-:W-:Y:S02]  /*3680*/  ISETP.GT.AND P5, PT, R43.reuse, 0x30, PT ;  /* 0x000000302b00780c */ /* 0x040fe40003fa4270 */
[----:B------:R-:W-:Y:S02]  /*3690*/  ISETP.GT.AND P1, PT, R43, 0x31, PT ;  /* 0x000000312b00780c */ /* 0x000fe40003f24270 */
[----:B------:R-:W-:Y:S02]  /*36a0*/  FMNMX.FTZ R44, R33, R44, !PT ;  /* 0x0000002c212c7209 */ /* 0x000fe40007810000 */
[----:B0-----:R-:W-:Y:S01]  /*36b0*/  FSEL R188, R48, -INF , P5 ;  /* 0xff80000030bc7808 */ /* 0x001fe20002800000 */
[----:B------:R-:W0:Y:S01]  /*36c0*/  MUFU.TANH R65, R65 ;  /* 0x0000004100417308 */ /* 0x000e220000002400 */
[----:B--2---:R-:W-:-:S02]  /*36d0*/  FSEL R187, R49, -INF , P1 ;  /* 0xff80000031bb7808 */ /* 0x004fc40000800000 */
[C---:B------:R-:W-:Y:S02]  /*36e0*/  ISETP.GT.AND P2, PT, R43.reuse, 0x38, PT ;  /* 0x000000382b00780c */ /* 0x040fe40003f44270 */
[C---:B------:R-:W-:Y:S02]  /*36f0*/  ISETP.GT.AND P3, PT, R43.reuse, 0x39, PT ;  /* 0x000000392b00780c */ /* 0x040fe40003f64270 */
[C---:B------:R-:W-:Y:S01]  /*3700*/  ISETP.GT.AND P4, PT, R43.reuse, 0x40, PT ;  /* 0x000000402b00780c */ /* 0x040fe20003f84270 */
[----:B------:R-:W2:Y:S01]  /*3710*/  MUFU.TANH R3, R3 ;  /* 0x0000000300037308 */ /* 0x000ea20000002400 */
[C---:B------:R-:W-:Y:S02]  /*3720*/  ISETP.GT.AND P5, PT, R43.reuse, 0x41, PT ;  /* 0x000000412b00780c */ /* 0x040fe40003fa4270 */
[----:B------:R-:W-:Y:S02]  /*3730*/  ISETP.GT.AND P1, PT, R43, 0x48, PT ;  /* 0x000000482b00780c */ /* 0x000fe40003f24270 */
[----:B------:R-:W-:-:S02]  /*3740*/  FMNMX.FTZ R44, R39, R44, !PT ;  /* 0x0000002c272c7209 */ /* 0x000fc40007810000 */
[----:B-----5:R-:W-:Y:S01]  /*3750*/  FSEL R183, R52, -INF , P2 ;  /* 0xff80000034b77808 */ /* 0x020fe20001000000 */
[----:B------:R-:W5:Y:S01]  /*3760*/  MUFU.TANH R20, R20 ;  /* 0x0000001400147308 */ /* 0x000f620000002400 */
[----:B------:R-:W-:Y:S02]  /*3770*/  FSEL R185, R53, -INF , P3 ;  /* 0xff80000035b97808 */ /* 0x000fe40001800000 */
[----:B---3--:R-:W-:Y:S02]  /*3780*/  FSEL R176, R56, -INF , P4 ;  /* 0xff80000038b07808 */ /* 0x008fe40002000000 */
[----:B------:R-:W-:Y:S02]  /*3790*/  FSEL R177, R57, -INF , P5 ;  /* 0xff80000039b17808 */ /* 0x000fe40002800000 */
[----:B-1----:R-:W-:Y:S01]  /*37a0*/  FSEL R178, R60, -INF , P1 ;  /* 0xff8000003cb27808 */ /* 0x002fe20000800000 */
[----:B------:R-:W1:Y:S01]  /*37b0*/  MUFU.TANH R68, R68 ;  /* 0x0000004400447308 */ /* 0x000e620000002400 */
[----:B------:R-:W-:-:S02]  /*37c0*/  ISETP.GT.AND P2, PT, R43, 0x49, PT ;  /* 0x000000492b00780c */ /* 0x000fc40003f44270 */
[C---:B------:R-:W-:Y:S02]  /*37d0*/  ISETP.GT.AND P3, PT, R43.reuse, 0x50, PT ;  /* 0x000000502b00780c */ /* 0x040fe40003f64270 */
[C---:B------:R-:W-:Y:S02]  /*37e0*/  ISETP.GT.AND P4, PT, R43.reuse, 0x51, PT ;  /* 0x000000512b00780c */ /* 0x040fe40003f84270 */
[C---:B------:R-:W-:Y:S01]  /*37f0*/  ISETP.GT.AND P5, PT, R43.reuse, 0x58, PT ;  /* 0x000000582b00780c */ /* 0x040fe20003fa4270 */
[----:B------:R-:W3:Y:S01]  /*3800*/  MUFU.TANH R21, R21 ;  /* 0x0000001500157308 */ /* 0x000ee20000002400 */
[----:B------:R-:W-:Y:S02]  /*3810*/  ISETP.GT.AND P1, PT, R43, 0x59, PT ;  /* 0x000000592b00780c */ /* 0x000fe40003f24270 */
[----:B------:R-:W-:Y:S02]  /*3820*/  FMNMX.FTZ R43, R37, R44, !PT ;  /* 0x0000002c252b7209 */ /* 0x000fe40007810000 */
[----:B------:R-:W-:-:S02]  /*3830*/  FSEL R179, R61, -INF , P2 ;  /* 0xff8000003db37808 */ /* 0x000fc40001000000 */
[----:B------:R-:W-:Y:S01]  /*3840*/  FMNMX.FTZ R44, R188, R43, !PT ;  /* 0x0000002bbc2c7209 */ /* 0x000fe20007810000 */
[----:B------:R-:W3:Y:S01]  /*3850*/  MUFU.TANH R24, R24 ;  /* 0x0000001800187308 */ /* 0x000ee20000002400 */
[----:B------:R-:W-:Y:S02]  /*3860*/  ISETP.GT.AND P2, PT, R47, RZ, PT ;  /* 0x000000ff2f00720c */ /* 0x000fe40003f44270 */
[----:B------:R-:W-:Y:S02]  /*3870*/  FMNMX.FTZ R46, R187, R44, !PT ;  /* 0x0000002cbb2e7209 */ /* 0x000fe40007810000 */
[----:B----4-:R-:W-:Y:S02]  /*3880*/  FSEL R44, R64, -INF , P3 ;  /* 0xff800000402c7808 */ /* 0x010fe40001800000 */
[----:B------:R-:W-:Y:S01]  /*3890*/  FMNMX.FTZ R46, R183, R46, !PT ;  /* 0x0000002eb72e7209 */ /* 0x000fe20007810000 */
[----:B------:R-:W4:Y:S01]  /*38a0*/  MUFU.TANH R26, R26 ;  /* 0x0000001a001a7308 */ /* 0x000f220000002400 */
[----:B------:R-:W-:-:S02]  /*38b0*/  ISETP.GT.AND P3, PT, R47, 0x1, PT ;  /* 0x000000012f00780c */ /* 0x000fc40003f64270 */
[----:B0-----:R-:W-:Y:S02]  /*38c0*/  FSEL R45, R65, -INF , P4 ;  /* 0xff800000412d7808 */ /* 0x001fe40002000000 */
[----:B------:R-:W-:Y:S02]  /*38d0*/  FMNMX.FTZ R49, R185, R46, !PT ;  /* 0x0000002eb9317209 */ /* 0x000fe40007810000 */
[----:B------:R-:W-:Y:S01]  /*38e0*/  ISETP.GT.AND P4, PT, R47, 0x8, PT ;  /* 0x000000082f00780c */ /* 0x000fe20003f84270 */
[----:B------:R-:W0:Y:S01]  /*38f0*/  MUFU.TANH R25, R25 ;  /* 0x0000001900197308 */ /* 0x000e220000002400 */
[----:B--2---:R-:W-:Y:S02]  /*3900*/  FSEL R46, R3, -INF , P2 ;  /* 0xff800000032e7808 */ /* 0x004fe40001000000 */
[----:B-----5:R-:W-:Y:S02]  /*3910*/  FSEL R20, R20, -INF , P3 ;  /* 0xff80000014147808 */ /* 0x020fe40001800000 */
[----:B-1----:R-:W-:-:S02]  /*3920*/  FSEL R43, R68, -INF , P5 ;  /* 0xff800000442b7808 */ /* 0x002fc40002800000 */
[----:B------:R-:W-:Y:S01]  /*3930*/  ISETP.GT.AND P5, PT, R47, 0x9, PT ;  /* 0x000000092f00780c */ /* 0x000fe20003fa4270 */
[----:B------:R-:W1:Y:S01]  /*3940*/  MUFU.TANH R28, R28 ;  /* 0x0000001c001c7308 */ /* 0x000e620000002400 */
[----:B---3--:R-:W-:Y:S02]  /*3950*/  FSEL R48, R21, -INF , P4 ;  /* 0xff80000015307808 */ /* 0x008fe40002000000 */
[----:B------:R-:W-:Y:S02]  /*3960*/  FMNMX.FTZ R3, R46, R20, !PT ;  /* 0x000000142e037209 */ /* 0x000fe40007810000 */
[----:B------:R-:W-:Y:S02]  /*3970*/  FMNMX.FTZ R50, R176, R49, !PT ;  /* 0x00000031b0327209 */ /* 0x000fe40007810000 */
[----:B------:R-:W-:Y:S01]  /*3980*/  ISETP.GT.AND P2, PT, R47, 0x10, PT ;  /* 0x000000102f00780c */ /* 0x000fe20003f44270 */
[----:B------:R-:W2:Y:S01]  /*3990*/  MUFU.TANH R27, R27 ;  /* 0x0000001b001b7308 */ /* 0x000ea20000002400 */
[----:B------:R-:W-:-:S02]  /*39a0*/  FSEL R24, R24, -INF , P5 ;  /* 0xff80000018187808 */ /* 0x000fc40002800000 */
[----:B------:R-:W-:Y:S02]  /*39b0*/  FMNMX.FTZ R3, R48, R3, !PT ;  /* 0x0000000330037209 */ /* 0x000fe40007810000 */
[----:B------:R-:W-:Y:S02]  /*39c0*/  FMNMX.FTZ R21, R177, R50, !PT ;  /* 0x00000032b1157209 */ /* 0x000fe40007810000 */
[----:B------:R-:W-:Y:S01]  /*39d0*/  ISETP.GT.AND P3, PT, R47, 0x11, PT ;  /* 0x000000112f00780c */ /* 0x000fe20003f64270 */
[----:B------:R-:W3:Y:S01]  /*39e0*/  MUFU.TANH R69, R69 ;  /* 0x0000004500457308 */ /* 0x000ee20000002400 */
[----:B----4-:R-:W-:Y:S02]  /*39f0*/  FSEL R26, R26, -INF , P2 ;  /* 0xff8000001a1a7808 */ /* 0x010fe40001000000 */
[----:B------:R-:W-:Y:S02]  /*3a00*/  FMNMX.FTZ R3, R24, R3, !PT ;  /* 0x0000000318037209 */ /* 0x000fe40007810000 */
[----:B------:R-:W-:-:S02]  /*3a10*/  FMNMX.FTZ R50, R178, R21, !PT ;  /* 0x00000015b2327209 */ /* 0x000fc40007810000 */
[----:B------:R-:W-:Y:S01]  /*3a20*/  ISETP.GT.AND P4, PT, R47, 0x18, PT ;  /* 0x000000182f00780c */ /* 0x000fe20003f84270 */
[----:B------:R-:W4:Y:S01]  /*3a30*/  MUFU.TANH R30, R30 ;  /* 0x0000001e001e7308 */ /* 0x000f220000002400 */
[----:B0-----:R-:W-:Y:S02]  /*3a40*/  FSEL R52, R25, -INF , P3 ;  /* 0xff80000019347808 */ /* 0x001fe40001800000 */
[----:B------:R-:W-:Y:S02]  /*3a50*/  FMNMX.FTZ R3, R26, R3, !PT ;  /* 0x000000031a037209 */ /* 0x000fe40007810000 */
[----:B------:R-:W-:Y:S02]  /*3a60*/  FMNMX.FTZ R21, R179, R50, !PT ;  /* 0x00000032b3157209 */ /* 0x000fe40007810000 */
[----:B------:R-:W-:Y:S01]  /*3a70*/  ISETP.GT.AND P2, PT, R47, 0x19, PT ;  /* 0x000000192f00780c */ /* 0x000fe20003f44270 */
[----:B------:R-:W0:Y:S01]  /*3a80*/  MUFU.TANH R29, R29 ;  /* 0x0000001d001d7308 */ /* 0x000e220000002400 */
[----:B-1----:R-:W-:-:S02]  /*3a90*/  FSEL R54, R28, -INF , P4 ;  /* 0xff8000001c367808 */ /* 0x002fc40002000000 */
[----:B------:R-:W-:Y:S02]  /*3aa0*/  FMNMX.FTZ R3, R52, R3, !PT ;  /* 0x0000000334037209 */ /* 0x000fe40007810000 */
[----:B------:R-:W-:Y:S02]  /*3ab0*/  FMNMX.FTZ R50, R44, R21, !PT ;  /* 0x000000152c327209 */ /* 0x000fe40007810000 */
[----:B------:R-:W-:Y:S01]  /*3ac0*/  ISETP.GT.AND P3, PT, R47, 0x20, PT ;  /* 0x000000202f00780c */ /* 0x000fe20003f64270 */
[----:B------:R-:W1:Y:S01]  /*3ad0*/  MUFU.TANH R182, R182 ;  /* 0x000000b600b67308 */ /* 0x000e620000002400 */
[----:B--2---:R-:W-:Y:S02]  /*3ae0*/  FSEL R28, R27, -INF , P2 ;  /* 0xff8000001b1c7808 */ /* 0x004fe40001000000 */
[----:B------:R-:W-:Y:S02]  /*3af0*/  FMNMX.FTZ R3, R54, R3, !PT ;  /* 0x0000000336037209 */ /* 0x000fe40007810000 */
[----:B------:R-:W-:-:S02]  /*3b00*/  FMNMX.FTZ R50, R45, R50, !PT ;  /* 0x000000322d327209 */ /* 0x000fc40007810000 */
[----:B---3--:R-:W-:Y:S01]  /*3b10*/  FSEL R166, R69, -INF , P1 ;  /* 0xff80000045a67808 */ /* 0x008fe20000800000 */
[----:B------:R-:W2:Y:S01]  /*3b20*/  MUFU.TANH R163, R163 ;  /* 0x000000a300a37308 */ /* 0x000ea20000002400 */
[----:B------:R-:W-:Y:S02]  /*3b30*/  ISETP.GT.AND P1, PT, R47, 0x21, PT ;  /* 0x000000212f00780c */ /* 0x000fe40003f24270 */
[----:B----4-:R-:W-:Y:S02]  /*3b40*/  FSEL R30, R30, -INF , P3 ;  /* 0xff8000001e1e7808 */ /* 0x010fe40001800000 */
[----:B------:R-:W-:Y:S02]  /*3b50*/  FMNMX.FTZ R3, R28, R3, !PT ;  /* 0x000000031c037209 */ /* 0x000fe40007810000 */
[----:B------:R-:W-:Y:S01]  /*3b60*/  FMNMX.FTZ R21, R43, R50, !PT ;  /* 0x000000322b157209 */ /* 0x000fe20007810000 */
[----:B------:R-:W3:Y:S01]  /*3b70*/  MUFU.TANH R181, R181 ;  /* 0x000000b500b57308 */ /* 0x000ee20000002400 */
[----:B------:R-:W-:-:S02]  /*3b80*/  ISETP.GT.AND P2, PT, R47, 0x28, PT ;  /* 0x000000282f00780c */ /* 0x000fc40003f44270 */
[----:B0-----:R-:W-:Y:S02]  /*3b90*/  FSEL R50, R29, -INF , P1 ;  /* 0xff8000001d327808 */ /* 0x001fe40000800000 */
[----:B------:R-:W-:Y:S02]  /*3ba0*/  FMNMX.FTZ R3, R30, R3, !PT ;  /* 0x000000031e037209 */ /* 0x000fe40007810000 */
[C---:B------:R-:W-:Y:S01]  /*3bb0*/  ISETP.GT.AND P1, PT, R47.reuse, 0x29, PT ;  /* 0x000000292f00780c */ /* 0x040fe20003f24270 */
[----:B------:R-:W0:Y:S01]  /*3bc0*/  MUFU.TANH R180, R180 ;  /* 0x000000b400b47308 */ /* 0x000e220000002400 */
[----:B-1----:R-:W-:Y:S02]  /*3bd0*/  FSEL R182, R182, -INF , P2 ;  /* 0xff800000b6b67808 */ /* 0x002fe40001000000 */
[----:B------:R-:W-:Y:S02]  /*3be0*/  FMNMX.FTZ R3, R50, R3, !PT ;  /* 0x0000000332037209 */ /* 0x000fe40007810000 */
[----:B------:R-:W-:-:S02]  /*3bf0*/  ISETP.GT.AND P2, PT, R47, 0x30, PT ;  /* 0x000000302f00780c */ /* 0x000fc40003f44270 */
[----:B--2---:R-:W-:Y:S01]  /*3c00*/  FSEL R163, R163, -INF , P1 ;  /* 0xff800000a3a37808 */ /* 0x004fe20000800000 */
[----:B------:R-:W1:Y:S01]  /*3c10*/  MUFU.TANH R184, R184 ;  /* 0x000000b800b87308 */ /* 0x000e620000002400 */
[----:B------:R-:W-:Y:S02]  /*3c20*/  FMNMX.FTZ R56, R182, R3, !PT ;  /* 0x00000003b6387209 */ /* 0x000fe40007810000 */
[----:B------:R-:W-:Y:S02]  /*3c30*/  ISETP.GT.AND P1, PT, R47, 0x31, PT ;  /* 0x000000312f00780c */ /* 0x000fe40003f24270 */
[----:B---3--:R-:W-:Y:S02]  /*3c40*/  FSEL R181, R181, -INF , P2 ;  /* 0xff800000b5b57808 */ /* 0x008fe40001000000 */
[----:B------:R-:W-:Y:S01]  /*3c50*/  FMNMX.FTZ R56, R163, R56, !PT ;  /* 0x00000038a3387209 */ /* 0x000fe20007810000 */
[----:B------:R-:W2:Y:S01]  /*3c60*/  MUFU.TANH R186, R186 ;  /* 0x000000ba00ba7308 */ /* 0x000ea20000002400 */
        /* <DEDUP_REMOVED lines=8> */
[----:B------:R-:W-:Y:S01]  /*3cf0*/  FMNMX.FTZ R3, R184, R3, !PT ;  /* 0x00000003b8037209 */ /* 0x000fe20007810000 */
[----:B------:R-:W1:Y:S01]  /*3d00*/  MUFU.TANH R168, R168 ;  /* 0x000000a800a87308 */ /* 0x000e620000002400 */
[----:B--2---:R-:W-:Y:S02]  /*3d10*/  FSEL R186, R186, -INF , P1 ;  /* 0xff800000baba7808 */ /* 0x004fe40000800000 */
[----:B------:R-:W-:Y:S02]  /*3d20*/  ISETP.GT.AND P1, PT, R47, 0x41, PT ;  /* 0x000000412f00780c */ /* 0x000fe40003f24270 */
[----:B------:R-:W-:Y:S02]  /*3d30*/  FMNMX.FTZ R56, R186, R3, !PT ;  /* 0x00000003ba387209 */ /* 0x000fe40007810000 */
[----:B------:R-:W-:Y:S01]  /*3d40*/  FMNMX.FTZ R21, R166, R21, !PT ;  /* 0x00000015a6157209 */ /* 0x000fe20007810000 */
[----:B------:R-:W2:Y:S01]  /*3d50*/  MUFU.TANH R62, R62 ;  /* 0x0000003e003e7308 */ /* 0x000ea20000002400 */
[----:B0-----:R-:W-:-:S02]  /*3d60*/  FSEL R167, R167, -INF , P2 ;  /* 0xff800000a7a77808 */ /* 0x001fc40001000000 */
[----:B------:R-:W-:Y:S01]  /*3d70*/  ISETP.GT.AND P2, PT, R47, 0x48, PT ;  /* 0x000000482f00780c */ /* 0x000fe20003f44270 */
[----:B------:R-:W0:Y:S01]  /*3d80*/  SHFL.BFLY PT, R58, R21, 0x2, 0x1f ;  /* 0x0c401f00153a7f89 */ /* 0x000e2200000e0000 */
[----:B------:R-:W-:-:S03]  /*3d90*/  FMNMX.FTZ R3, R167, R56, !PT ;  /* 0x00000038a7037209 */ /* 0x000fc60007810000 */
[----:B------:R-:W3:Y:S01]  /*3da0*/  MUFU.TANH R63, R63 ;  /* 0x0000003f003f7308 */ /* 0x000ee20000002400 */
[----:B-1----:R-:W-:Y:S02]  /*3db0*/  FSEL R168, R168, -INF , P1 ;  /* 0xff800000a8a87808 */ /* 0x002fe40000800000 */
[----:B------:R-:W-:Y:S02]  /*3dc0*/  ISETP.GT.AND P1, PT, R47, 0x49, PT ;  /* 0x000000492f00780c */ /* 0x000fe40003f24270 */
[----:B------:R-:W-:-:S03]  /*3dd0*/  FMNMX.FTZ R56, R168, R3, !PT ;  /* 0x00000003a8387209 */ /* 0x000fc60007810000 */
[----:B------:R-:W1:Y:S01]  /*3de0*/  MUFU.TANH R66, R66 ;  /* 0x0000004200427308 */ /* 0x000e620000002400 */
[----:B--2---:R-:W-:Y:S01]  /*3df0*/  FSEL R169, R62, -INF , P2 ;  /* 0xff8000003ea97808 */ /* 0x004fe20001000000 */
[----:B------:R2:W-:Y:S01]  /*3e00*/  BAR.SYNC.DEFER_BLOCKING R2, 0x100 ;  /* 0x000400020000751d */ /* 0x0005e20000010000 */
[----:B------:R-:W-:Y:S02]  /*3e10*/  ISETP.GT.AND P2, PT, R47, 0x50, PT ;  /* 0x000000502f00780c */ /* 0x000fe40003f44270 */
[----:B------:R-:W-:-:S03]  /*3e20*/  FMNMX.FTZ R3, R169, R56, !PT ;  /* 0x00000038a9037209 */ /* 0x000fc60007810000 */
[----:B------:R-:W4:Y:S01]  /*3e30*/  MUFU.TANH R67, R67 ;  /* 0x0000004300437308 */ /* 0x000f220000002400 */
[----:B---3--:R-:W-:Y:S02]  /*3e40*/  FSEL R170, R63, -INF , P1 ;  /* 0xff8000003faa7808 */ /* 0x008fe40000800000 */
[----:B------:R-:W-:Y:S02]  /*3e50*/  ISETP.GT.AND P1, PT, R47, 0x51, PT ;  /* 0x000000512f00780c */ /* 0x000fe40003f24270 */
[----:B------:R-:W-:Y:S02]  /*3e60*/  FMNMX.FTZ R56, R170, R3, !PT ;  /* 0x00000003aa387209 */ /* 0x000fe40007810000 */
[----:B0-----:R-:W-:Y:S01]  /*3e70*/  FMNMX.FTZ R21, R21, R58, !PT ;  /* 0x0000003a15157209 */ /* 0x001fe20007810000 */
[----:B------:R-:W0:Y:S01]  /*3e80*/  MUFU.TANH R70, R70 ;  /* 0x0000004600467308 */ /* 0x000e220000002400 */
[----:B-1----:R-:W-:Y:S02]  /*3e90*/  FSEL R171, R66, -INF , P2 ;  /* 0xff80000042ab7808 */ /* 0x002fe40001000000 */
[----:B------:R-:W-:Y:S01]  /*3ea0*/  ISETP.GT.AND P2, PT, R47, 0x58, PT ;  /* 0x000000582f00780c */ /* 0x000fe20003f44270 */
[----:B------:R-:W1:Y:S01]  /*3eb0*/  SHFL.BFLY PT, R58, R21, 0x1, 0x1f ;  /* 0x0c201f00153a7f89 */ /* 0x000e6200000e0000 */
[----:B------:R-:W-:-:S03]  /*3ec0*/  FMNMX.FTZ R3, R171, R56, !PT ;  /* 0x00000038ab037209 */ /* 0x000fc60007810000 */
[----:B------:R-:W3:Y:S01]  /*3ed0*/  MUFU.TANH R71, R71 ;  /* 0x0000004700477308 */ /* 0x000ee20000002400 */
[----:B----4-:R-:W-:Y:S02]  /*3ee0*/  FSEL R172, R67, -INF , P1 ;  /* 0xff80000043ac7808 */ /* 0x010fe40000800000 */
[----:B------:R-:W-:Y:S02]  /*3ef0*/  ISETP.GT.AND P1, PT, R47, 0x59, PT ;  /* 0x000000592f00780c */ /* 0x000fe40003f24270 */
[----:B------:R-:W-:Y:S02]  /*3f00*/  FMNMX.FTZ R56, R172, R3, !PT ;  /* 0x00000003ac387209 */ /* 0x000fe40007810000 */
[----:B0-----:R-:W-:-:S04]  /*3f10*/  FSEL R173, R70, -INF , P2 ;  /* 0xff80000046ad7808 */ /* 0x001fc80001000000 */
[----:B------:R-:W-:Y:S02]  /*3f20*/  FMNMX.FTZ R3, R173, R56, !PT ;  /* 0x00000038ad037209 */ /* 0x000fe40007810000 */
[----:B---3--:R-:W-:Y:S02]  /*3f30*/  FSEL R174, R71, -INF , P1 ;  /* 0xff80000047ae7808 */ /* 0x008fe40000800000 */
[----:B-1----:R-:W-:Y:S02]  /*3f40*/  FMNMX.FTZ R21, R21, R58, !PT ;  /* 0x0000003a15157209 */ /* 0x002fe40007810000 */
[----:B------:R-:W-:Y:S02]  /*3f50*/  FMNMX.FTZ R3, R174, R3, !PT ;  /* 0x00000003ae037209 */ /* 0x000fe40007810000 */
[C---:B------:R-:W-:Y:S01]  /*3f60*/  FSETP.NEU.FTZ.AND P1, PT, R21.reuse, -INF , PT ;  /* 0xff8000001500780b */ /* 0x040fe20003f3d000 */
[----:B------:R-:W-:Y:S02]  /*3f70*/  FMUL.FTZ R25, R21, UR5 ;  /* 0x0000000515197c20 */ /* 0x000fe40008410000 */
[----:B------:R-:W0:Y:S03]  /*3f80*/  SHFL.BFLY PT, R56, R3, 0x2, 0x1f ;  /* 0x0c401f0003387f89 */ /* 0x000e2600000e0000 */
        /* <DEDUP_REMOVED lines=17> */
[----:B0-----:R-:W-:Y:S01]  /*40a0*/  FMNMX.FTZ R56, R3, R56, !PT ;  /* 0x0000003803387209 */ /* 0x001fe20007810000 */
        /* <DEDUP_REMOVED lines=8> */
[--C-:B--2---:R-:W-:Y:S01]  /*4130*/  FFMA.FTZ R2, R44, UR5, -R58.reuse ;  /* 0x000000052c027c23 */ /* 0x104fe2000801083a */
[----:B------:R-:W-:-:S04]  /*4140*/  FFMA.FTZ R166, R166, UR5, -R58 ;  /* 0x00000005a6a67c23 */ /* 0x000fc8000801083a */
[----:B------:R-:W2:Y:S01]  /*4150*/  MUFU.EX2 R25, R42 ;  /* 0x0000002a00197308 */ /* 0x000ea20000000800 */
[----:B-1----:R-:W-:Y:S01]  /*4160*/  FADD.FTZ R29, R35, R40 ;  /* 0x00000028231d7221 */ /* 0x002fe20000010000 */
[----:B------:R-:W-:-:S06]  /*4170*/  F2FP.BF16.F32.PACK_AB R152, R40, R35 ;  /* 0x000000232898723e */ /* 0x000fcc00000010ff */
[----:B------:R-:W-:Y:S01]  /*4180*/  MUFU.EX2 R34, R34 ;  /* 0x0000002200227308 */ /* 0x000fe20000000800 */
[----:B0-----:R-:W-:-:S07]  /*4190*/  FMNMX.FTZ R164, R56, R3, !PT ;  /* 0x0000000338a47209 */ /* 0x001fce0007810000 */
[----:B------:R-:W0:Y:S01]  /*41a0*/  MUFU.EX2 R27, R32 ;  /* 0x00000020001b7308 */ /* 0x000e220000000800 */
[----:B--2---:R-:W-:Y:S01]  /*41b0*/  F2FP.BF16.F32.PACK_AB R154, R25, R38 ;  /* 0x00000026199a723e */ /* 0x004fe200000010ff */
[----:B------:R-:W-:Y:S01]  /*41c0*/  FFMA.FTZ R3, R45, UR5, -R58 ;  /* 0x000000052d037c23 */ /* 0x000fe2000801083a */
[C---:B------:R-:W-:Y:S01]  /*41d0*/  FSETP.NEU.FTZ.AND P1, PT, R164.reuse, -INF , PT ;  /* 0xff800000a400780b */ /* 0x040fe20003f3d000 */
[----:B------:R-:W-:-:S04]  /*41e0*/  FMUL.FTZ R175, R164, UR5 ;  /* 0x00000005a4af7c20 */ /* 0x000fc80008410000 */
[----:B------:R-:W-:Y:S01]  /*41f0*/  MUFU.EX2 R31, R31 ;  /* 0x0000001f001f7308 */ /* 0x000fe20000000800 */
[----:B------:R-:W-:-:S05]  /*4200*/  FSEL R175, R175, RZ, P1 ;  /* 0x000000ffafaf7208 */ /* 0x000fca0000800000 */
        /* <DEDUP_REMOVED lines=11> */
[----:B0-----:R-:W-:Y:S01]  /*42c0*/  F2FP.BF16.F32.PACK_AB R156, R27, R34 ;  /* 0x000000221b9c723e */ /* 0x001fe200000010ff */
[--C-:B------:R-:W-:Y:S01]  /*42d0*/  FFMA.FTZ R182, R182, UR5, -R175.reuse ;  /* 0x00000005b6b67c23 */ /* 0x100fe200080108af */
[----:B------:R-:W0:Y:S01]  /*42e0*/  MUFU.EX2 R46, R46 ;  /* 0x0000002e002e7308 */ /* 0x000e220000000800 */
[----:B-1----:R-:W-:Y:S01]  /*42f0*/  FFMA.FTZ R20, R43, UR5, -R58 ;  /* 0x000000052b147c23 */ /* 0x002fe2000801083a */
[--C-:B------:R-:W-:Y:S01]  /*4300*/  FFMA.FTZ R172, R172, UR5, -R175.reuse ;  /* 0x00000005acac7c23 */ /* 0x100fe200080108af */
[--C-:B------:R-:W-:Y:S01]  /*4310*/  FFMA.FTZ R173, R173, UR5, -R175.reuse ;  /* 0x00000005adad7c23 */ /* 0x100fe200080108af */
[--C-:B------:R-:W-:Y:S01]  /*4320*/  FFMA.FTZ R174, R174, UR5, -R175.reuse ;  /* 0x00000005aeae7c23 */ /* 0x100fe200080108af */
[----:B------:R-:W-:-:S03]  /*4330*/  FFMA.FTZ R171, R171, UR5, -R175 ;  /* 0x00000005abab7c23 */ /* 0x000fc600080108af */
[----:B------:R-:W1:Y:S08]  /*4340*/  MUFU.EX2 R48, R48 ;  /* 0x0000003000307308 */ /* 0x000e700000000800 */
[----:B------:R2:W-:Y:S08]  /*4350*/  MUFU.EX2 R155, R24 ;  /* 0x00000018009b7308 */ /* 0x0005f00000000800 */
[----:B------:R-:W-:Y:S01]  /*4360*/  MUFU.EX2 R26, R26 ;  /* 0x0000001a001a7308 */ /* 0x000fe20000000800 */
[----:B--2---:R-:W-:Y:S01]  /*4370*/  FADD.FTZ R24, R38, R29 ;  /* 0x0000001d26187221 */ /* 0x004fe20000010000 */
[----:B0-----:R-:W-:Y:S01]  /*4380*/  FADD.FTZ R29, R46, R153 ;  /* 0x000000992e1d7221 */ /* 0x001fe20000010000 */
[----:B------:R-:W-:-:S05]  /*4390*/  F2FP.BF16.F32.PACK_AB R153, R153, R46 ;  /* 0x0000002e9999723e */ /* 0x000fca00000010ff */
[----:B------:R-:W-:Y:S08]  /*43a0*/  MUFU.EX2 R157, R52 ;  /* 0x00000034009d7308 */ /* 0x000ff00000000800 */
[----:B------:R-:W0:Y:S08]  /*43b0*/  MUFU.EX2 R36, R36 ;  /* 0x0000002400247308 */ /* 0x000e300000000800 */
[----:B------:R2:W-:Y:S08]  /*43c0*/  MUFU.EX2 R160, R33 ;  /* 0x0000002100a07308 */ /* 0x0005f00000000800 */
[----:B------:R-:W3:Y:S01]  /*43d0*/  MUFU.EX2 R54, R54 ;  /* 0x0000003600367308 */ /* 0x000ee20000000800 */
[----:B--2---:R-:W-:Y:S01]  /*43e0*/  FADD.FTZ R33, R25, R24 ;  /* 0x0000001819217221 */ /* 0x004fe20000010000 */
[----:B-1----:R-:W-:Y:S01]  /*43f0*/  FADD.FTZ R24, R48, R29 ;  /* 0x0000001d30187221 */ /* 0x002fe20000010000 */
[----:B0-----:R-:W-:-:S03]  /*4400*/  F2FP.BF16.F32.PACK_AB R158, R36, R31 ;  /* 0x0000001f249e723e */ /* 0x001fc600000010ff */
[C---:B------:R-:W-:Y:S01]  /*4410*/  FADD.FTZ R29, R155.reuse, R24 ;  /* 0x000000189b1d7221 */ /* 0x040fe20000010000 */
[----:B------:R-:W-:Y:S01]  /*4420*/  F2FP.BF16.F32.PACK_AB R155, R155, R48 ;  /* 0x000000309b9b723e */ /* 0x000fe200000010ff */
[----:B------:R-:W-:Y:S02]  /*4430*/  MUFU.EX2 R41, R41 ;  /* 0x0000002900297308 */ /* 0x000fe40000000800 */
[----:B------:R-:W-:-:S04]  /*4440*/  FADD.FTZ R24, R26, R29 ;  /* 0x0000001d1a187221 */ /* 0x000fc80000010000 */
[C---:B------:R-:W-:Y:S01]  /*4450*/  FADD.FTZ R25, R157.reuse, R24 ;  /* 0x000000189d197221 */ /* 0x040fe20000010000 */
[----:B------:R-:W-:Y:S01]  /*4460*/  F2FP.BF16.F32.PACK_AB R157, R157, R26 ;  /* 0x0000001a9d9d723e */ /* 0x000fe200000010ff */
[----:B------:R0:W1:Y:S02]  /*4470*/  MUFU.EX2 R159, R28 ;  /* 0x0000001c009f7308 */ /* 0x0000640000000800 */
[----:B---3--:R-:W-:-:S06]  /*4480*/  FADD.FTZ R24, R54, R25 ;  /* 0x0000001936187221 */ /* 0x008fcc0000010000 */
[----:B------:R-:W-:Y:S01]  /*4490*/  MUFU.EX2 R39, R39 ;  /* 0x0000002700277308 */ /* 0x000fe20000000800 */
        /* <DEDUP_REMOVED lines=8> */
[----:B------:R-:W-:-:S04]  /*4520*/  FADD.FTZ R27, R41, R28 ;  /* 0x0000001c291b7221 */ /* 0x000fc80000010000 */
[C---:B------:R-:W-:Y:S01]  /*4530*/  FADD.FTZ R24, R160.reuse, R27 ;  /* 0x0000001ba0187221 */ /* 0x040fe20000010000 */
[----:B------:R-:W-:Y:S02]  /*4540*/  F2FP.BF16.F32.PACK_AB R160, R160, R41 ;  /* 0x00000029a0a0723e */ /* 0x000fe400000010ff */
[----:B------:R-:W2:Y:S01]  /*4550*/  MUFU.EX2 R162, R37 ;  /* 0x0000002500a27308 */ /* 0x000ea20000000800 */
[----:B0-----:R-:W-:Y:S01]  /*4560*/  FADD.FTZ R190, R30, R25 ;  /* 0x000000191ebe7221 */ /* 0x001fe20000010000 */
[----:B------:R-:W-:-:S06]  /*4570*/  FADD.FTZ R189, R39, R24 ;  /* 0x0000001827bd7221 */ /* 0x000fcc0000010000 */
[----:B------:R-:W-:Y:S01]  /*4580*/  MUFU.EX2 R188, R188 ;  /* 0x000000bc00bc7308 */ /* 0x000fe20000000800 */
[C---:B-1----:R-:W-:Y:S01]  /*4590*/  FADD.FTZ R190, R161.reuse, R190 ;  /* 0x000000bea1be7221 */ /* 0x042fe20000010000 */
[----:B------:R-:W-:-:S06]  /*45a0*/  F2FP.BF16.F32.PACK_AB R161, R161, R30 ;  /* 0x0000001ea1a1723e */ /* 0x000fcc00000010ff */
[----:B------:R-:W-:Y:S01]  /*45b0*/  MUFU.EX2 R187, R187 ;  /* 0x000000bb00bb7308 */ /* 0x000fe20000000800 */
[C---:B--2---:R-:W-:Y:S01]  /*45c0*/  FADD.FTZ R189, R162.reuse, R189 ;  /* 0x000000bda2bd7221 */ /* 0x044fe20000010000 */
[----:B------:R-:W-:Y:S02]  /*45d0*/  F2FP.BF16.F32.PACK_AB R162, R162, R39 ;  /* 0x00000027a2a2723e */ /* 0x000fe400000010ff */
[----:B------:R-:W-:-:S04]  /*45e0*/  WARPGROUP.ARRIVE ;  /* 0x00000000000079c5 */ /* 0x000fc80000000000 */
[----:B------:R-:W-:Y:S02]  /*45f0*/  MUFU.EX2 R183, R183 ;  /* 0x000000b700b77308 */ /* 0x000fe40000000800 */
[----:B------:R-:W-:Y:S01]  /*4600*/  HGMMA.64x256x16.F32.BF16 R24, R152, gdesc[UR8].tnspB, RZ, !UPT, gsb0 ;  /* 0x43e0000898187df0 */ /* 0x000fe2000c0018ff */
[----:B------:R-:W-:Y:S01]  /*4610*/  UMOV UR10, UR14 ;  /* 0x0000000e000a7c82 */ /* 0x000fe20008000000 */
[----:B------:R-:W-:-:S04]  /*4620*/  UMOV UR11, 0x40000040 ;  /* 0x40000040000b7882 */ /* 0x000fc80000000000 */
[----:B------:R-:W0:Y:S08]  /*4630*/  MUFU.EX2 R185, R185 ;  /* 0x000000b900b97308 */ /* 0x000e300000000800 */
        /* <DEDUP_REMOVED lines=12> */
[--C-:B------:R-:W-:Y:S01]  /*4700*/  FFMA.FTZ R152, R163, UR5, -R175.reuse ;  /* 0x00000005a3987c23 */ /* 0x100fe200080108af */
[----:B------:R-:W-:-:S03]  /*4710*/  FFMA.FTZ R153, R181, UR5, -R175 ;  /* 0x00000005b5997c23 */ /* 0x000fc600080108af */
[----:B------:R-:W1:Y:S01]  /*4720*/  MUFU.EX2 R163, R182 ;  /* 0x000000b600a37308 */ /* 0x000e620000000800 */
[----:B0-----:R-:W-:Y:S01]  /*4730*/  F2FP.BF16.F32.PACK_AB R154, R185, R183 ;  /* 0x000000b7b99a723e */ /* 0x001fe200000010ff */
[----:B------:R-:W-:Y:S01]  /*4740*/  HGMMA.64x256x16.F32.BF16 R24, R156, gdesc[UR8].tnspB, R24, gsb0 ;  /* 0x43e000089c187df0 */ /* 0x000fe20008001818 */
[----:B------:R-:W-:Y:S01]  /*4750*/  UIADD3 UR10, UR4, 0x100, URZ ;  /* 0x00000100040a7890 */ /* 0x000fe2000fffe03f */
[----:B------:R-:W-:-:S04]  /*4760*/  UMOV UR11, 0x40000040 ;  /* 0x40000040000b7882 */ /* 0x000fc80000000000 */
[----:B------:R-:W0:Y:S08]  /*4770*/  MUFU.EX2 R152, R152 ;  /* 0x0000009800987308 */ /* 0x000e300000000800 */
[----:B------:R-:W2:Y:S01]  /*4780*/  MUFU.EX2 R153, R153 ;  /* 0x0000009900997308 */ /* 0x000ea20000000800 */
[----:B-1----:R-:W-:Y:S01]  /*4790*/  FADD.FTZ R190, R163, R190 ;  /* 0x000000bea3be7221 */ /* 0x002fe20000010000 */
[----:B0-----:R-:W-:-:S03]  /*47a0*/  F2FP.BF16.F32.PACK_AB R163, R152, R163 ;  /* 0x000000a398a3723e */ /* 0x001fc600000010ff */
[----:B------:R-:W-:Y:S01]  /*47b0*/  FADD.FTZ R190, R152, R190 ;  /* 0x000000be98be7221 */ /* 0x000fe20000010000 */
[----:B------:R-:W-:-:S03]  /*47c0*/  F2FP.BF16.F32.PACK_AB R152, R187, R188 ;  /* 0x000000bcbb98723e */ /* 0x000fc600000010ff */
[----:B--2---:R-:W-:Y:S01]  /*47d0*/  FADD.FTZ R190, R153, R190 ;  /* 0x000000be99be7221 */ /* 0x004fe20000010000 */
[----:B------:R-:W-:Y:S02]  /*47e0*/  WARPGROUP.DEPBAR.LE gsb0, 0x0 ;  /* 0x00008000000079c5 */ /* 0x000fe40000010000 */
[----:B------:R-:W-:Y:S01]  /*47f0*/  WARPGROUP.ARRIVE ;  /* 0x00000000000079c5 */ /* 0x000fe20000000000 */
[--C-:B------:R-:W-:Y:S01]  /*4800*/  FFMA.FTZ R156, R180, UR5, -R175.reuse ;  /* 0x00000005b49c7c23 */ /* 0x100fe200080108af */
[--C-:B------:R-:W-:Y:S01]  /*4810*/  FFMA.FTZ R157, R184, UR5, -R175.reuse ;  /* 0x00000005b89d7c23 */ /* 0x100fe200080108af */
[----:B------:R-:W-:Y:S01]  /*4820*/  FFMA.FTZ R158, R186, UR5, -R175 ;  /* 0x00000005ba9e7c23 */ /* 0x000fe200080108af */
[----:B------:R-:W-:Y:S02]  /*4830*/  FADD.FTZ R159, R188, R189 ;  /* 0x000000bdbc9f7221 */ /* 0x000fe40000010000 */
[----:B------:R-:W-:Y:S01]  /*4840*/  HGMMA.64x256x16.F32.BF16 R24, R160, gdesc[UR8].tnspB, R24, gsb0 ;  /* 0x43e00008a0187df0 */ /* 0x000fe20008001818 */
[----:B------:R-:W0:Y:S01]  /*4850*/  MUFU.EX2 R156, R156 ;  /* 0x0000009c009c7308 */ /* 0x000e220000000800 */
[----:B------:R-:W-:Y:S01]  /*4860*/  UIADD3 UR10, UR4, 0x180, URZ ;  /* 0x00000180040a7890 */ /* 0x000fe2000fffe03f */
[----:B------:R-:W-:Y:S01]  /*4870*/  FADD.FTZ R159, R187, R159 ;  /* 0x0000009fbb9f7221 */ /* 0x000fe20000010000 */
[----:B------:R-:W-:-:S03]  /*4880*/  UMOV UR11, 0x40000040 ;  /* 0x40000040000b7882 */ /* 0x000fc60000000000 */
[----:B------:R-:W-:Y:S02]  /*4890*/  FADD.FTZ R159, R183, R159 ;  /* 0x0000009fb79f7221 */ /* 0x000fe40000010000 */
[----:B------:R-:W1:Y:S02]  /*48a0*/  MUFU.EX2 R157, R157 ;  /* 0x0000009d009d7308 */ /* 0x000e640000000800 */
[----:B------:R-:W-:-:S06]  /*48b0*/  FADD.FTZ R159, R185, R159 ;  /* 0x0000009fb99f7221 */ /* 0x000fcc0000010000 */
[----:B------:R-:W2:Y:S01]  /*48c0*/  MUFU.EX2 R158, R158 ;  /* 0x0000009e009e7308 */ /* 0x000ea20000000800 */
[C---:B0-----:R-:W-:Y:S01]  /*48d0*/  F2FP.BF16.F32.PACK_AB R153, R156.reuse, R153 ;  /* 0x000000999c99723e */ /* 0x041fe200000010ff */
[----:B------:R-:W-:Y:S01]  /*48e0*/  FADD.FTZ R190, R156, R190 ;  /* 0x000000be9cbe7221 */ /* 0x000fe20000010000 */
[----:B------:R-:W-:-:S06]  /*48f0*/  FFMA.FTZ R156, R170, UR5, -R175 ;  /* 0x00000005aa9c7c23 */ /* 0x000fcc00080108af */
[----:B------:R-:W-:Y:S01]  /*4900*/  MUFU.EX2 R156, R156 ;  /* 0x0000009c009c7308 */ /* 0x000fe20000000800 */
[----:B-1----:R-:W-:Y:S01]  /*4910*/  FADD.FTZ R190, R157, R190 ;  /* 0x000000be9dbe7221 */ /* 0x002fe20000010000 */
[----:B--2---:R-:W-:-:S03]  /*4920*/  F2FP.BF16.F32.PACK_AB R155, R158, R157 ;  /* 0x0000009d9e9b723e */ /* 0x004fc600000010ff */
[----:B------:R-:W-:Y:S01]  /*4930*/  FADD.FTZ R157, R158, R190 ;  /* 0x000000be9e9d7221 */ /* 0x000fe20000010000 */
[----:B------:R-:W-:Y:S02]  /*4940*/  WARPGROUP.DEPBAR.LE gsb0, 0x0 ;  /* 0x00008000000079c5 */ /* 0x000fe40000010000 */
[----:B------:R-:W-:Y:S01]  /*4950*/  WARPGROUP.ARRIVE ;  /* 0x00000000000079c5 */ /* 0x000fe20000000000 */
[--C-:B------:R-:W-:Y:S01]  /*4960*/  FFMA.FTZ R160, R168, UR5, -R175.reuse ;  /* 0x00000005a8a07c23 */ /* 0x100fe200080108af */
[----:B------:R-:W-:-:S04]  /*4970*/  FFMA.FTZ R161, R169, UR5, -R175 ;  /* 0x00000005a9a17c23 */ /* 0x000fc800080108af */
[----:B------:R-:W-:Y:S01]  /*4980*/  HGMMA.64x256x16.F32.BF16 R24, R152, gdesc[UR8].tnspB, R24, gsb0 ;  /* 0x43e0000898187df0 */ /* 0x000fe20008001818 */
[----:B------:R-:W-:Y:S01]  /*4990*/  MUFU.EX2 R160, R160 ;  /* 0x000000a000a07308 */ /* 0x000fe20000000800 */
[----:B------:R-:W-:Y:S01]  /*49a0*/  UIADD3 UR10, UR4, 0x200, URZ ;  /* 0x00000200040a7890 */ /* 0x000fe2000fffe03f */
[----:B------:R-:W-:Y:S01]  /*49b0*/  UMOV UR11, 0x40000040 ;  /* 0x40000040000b7882 */ /* 0x000fe20000000000 */
[----:B------:R-:W-:-:S05]  /*49c0*/  UIADD3 UR4, UR4, 0x280, URZ ;  /* 0x0000028004047890 */ /* 0x000fca000fffe03f */
[----:B------:R-:W0:Y:S01]  /*49d0*/  MUFU.EX2 R161, R161 ;  /* 0x000000a100a17308 */ /* 0x000e220000000800 */
[----:B------:R-:W-:Y:S02]  /*49e0*/  WARPGROUP.DEPBAR.LE gsb0, 0x0 ;  /* 0x00008000000079c5 */ /* 0x000fe40000010000 */
[----:B------:R-:W-:-:S05]  /*49f0*/  FFMA.FTZ R153, R167, UR5, -R175 ;  /* 0x00000005a7997c23 */ /* 0x000fca00080108af */
[----:B------:R-:W1:Y:S01]  /*4a00*/  MUFU.EX2 R152, R176 ;  /* 0x000000b000987308 */ /* 0x000e620000000800 */
[----:B------:R-:W-:Y:S02]  /*4a10*/  F2FP.BF16.F32.PACK_AB R154, R179, R178 ;  /* 0x000000b2b39a723e */ /* 0x000fe400000010ff */
[----:B0-----:R-:W-:-:S05]  /*4a20*/  F2FP.BF16.F32.PACK_AB R155, R156, R161 ;  /* 0x000000a19c9b723e */ /* 0x001fca00000010ff */
[----:B------:R-:W0:Y:S01]  /*4a30*/  MUFU.EX2 R153, R153 ;  /* 0x0000009900997308 */ /* 0x000e220000000800 */
[----:B-1----:R-:W-:Y:S01]  /*4a40*/  FADD.FTZ R159, R152, R159 ;  /* 0x0000009f989f7221 */ /* 0x002fe20000010000 */
[----:B------:R-:W-:-:S03]  /*4a50*/  F2FP.BF16.F32.PACK_AB R152, R177, R152 ;  /* 0x00000098b198723e */ /* 0x000fc600000010ff */
[----:B------:R-:W-:Y:S01]  /*4a60*/  FADD.FTZ R159, R177, R159 ;  /* 0x0000009fb19f7221 */ /* 0x000fe20000010000 */
[----:B0-----:R-:W-:Y:S01]  /*4a70*/  FADD.FTZ R157, R153, R157 ;  /* 0x0000009d999d7221 */ /* 0x001fe20000010000 */
[----:B------:R-:W-:Y:S02]  /*4a80*/  F2FP.BF16.F32.PACK_AB R153, R160, R153 ;  /* 0x00000099a099723e */ /* 0x000fe400000010ff */
[----:B------:R-:W-:Y:S01]  /*4a90*/  FADD.FTZ R159, R178, R159 ;  /* 0x0000009fb29f7221 */ /* 0x000fe20000010000 */
[----:B------:R-:W-:Y:S01]  /*4aa0*/  FADD.FTZ R157, R160, R157 ;  /* 0x0000009da09d7221 */ /* 0x000fe20000010000 */
[----:B------:R-:W-:Y:S02]  /*4ab0*/  WARPGROUP.ARRIVE ;  /* 0x00000000000079c5 */ /* 0x000fe40000000000 */
[----:B------:R-:W-:Y:S01]  /*4ac0*/  FADD.FTZ R159, R179, R159 ;  /* 0x0000009fb39f7221 */ /* 0x000fe20000010000 */
[----:B------:R-:W-:-:S03]  /*4ad0*/  FADD.FTZ R157, R161, R157 ;  /* 0x0000009da19d7221 */ /* 0x000fc60000010000 */
[----:B------:R-:W-:Y:S01]  /*4ae0*/  HGMMA.64x256x16.F32.BF16 R24, R152, gdesc[UR8].tnspB, R24, gsb0 ;  /* 0x43e0000898187df0 */ /* 0x000fe20008001818 */
[----:B------:R-:W-:Y:S01]  /*4af0*/  FADD.FTZ R157, R156, R157 ;  /* 0x0000009d9c9d7221 */ /* 0x000fe20000010000 */
[----:B------:R-:W-:Y:S01]  /*4b00*/  FADD.FTZ R156, R2, R159 ;  /* 0x0000009f029c7221 */ /* 0x000fe20000010000 */
[----:B------:R-:W-:Y:S01]  /*4b10*/  UMOV UR10, UR4 ;  /* 0x00000004000a7c82 */ /* 0x000fe20008000000 */
[----:B------:R-:W-:Y:S02]  /*4b20*/  UMOV UR11, 0x40000040 ;  /* 0x40000040000b7882 */ /* 0x000fe40000000000 */
[C---:B------:R-:W-:Y:S01]  /*4b30*/  FADD.FTZ R156, R3.reuse, R156 ;  /* 0x0000009c039c7221 */ /* 0x040fe20000010000 */
[----:B------:R-:W-:Y:S02]  /*4b40*/  WARPGROUP.DEPBAR.LE gsb0, 0x0 ;  /* 0x00008000000079c5 */ /* 0x000fe40000010000 */
[----:B------:R-:W0:Y:S01]  /*4b50*/  MUFU.EX2 R153, R171 ;  /* 0x000000ab00997308 */ /* 0x000e220000000800 */
[----:B------:R-:W-:Y:S01]  /*4b60*/  F2FP.BF16.F32.PACK_AB R152, R3, R2 ;  /* 0x000000020398723e */ /* 0x000fe200000010ff */
[----:B------:R-:W-:Y:S01]  /*4b70*/  FADD.FTZ R3, R20, R156 ;  /* 0x0000009c14037221 */ /* 0x000fe20000010000 */
[----:B------:R-:W-:-:S02]  /*4b80*/  F2FP.BF16.F32.PACK_AB R154, R166, R20 ;  /* 0x00000014a69a723e */ /* 0x000fc400000010ff */
[----:B------:R-:W-:Y:S01]  /*4b90*/  F2FP.BF16.F32.PACK_AB R155, R174, R173 ;  /* 0x000000adae9b723e */ /* 0x000fe200000010ff */
[----:B0-----:R-:W-:Y:S01]  /*4ba0*/  FADD.FTZ R2, R153, R157 ;  /* 0x0000009d99027221 */ /* 0x001fe20000010000 */
[----:B------:R-:W-:-:S03]  /*4bb0*/  F2FP.BF16.F32.PACK_AB R153, R172, R153 ;  /* 0x00000099ac99723e */ /* 0x000fc600000010ff */
[----:B------:R-:W-:Y:S01]  /*4bc0*/  FADD.FTZ R2, R172, R2 ;  /* 0x00000002ac027221 */ /* 0x000fe20000010000 */
[----:B------:R-:W-:-:S03]  /*4bd0*/  WARPGROUP.ARRIVE ;  /* 0x00000000000079c5 */ /* 0x000fc60000000000 */
[----:B------:R-:W-:Y:S01]  /*4be0*/  FADD.FTZ R173, R173, R2 ;  /* 0x00000002adad7221 */ /* 0x000fe20000010000 */
[----:B------:R-:W-:-:S04]  /*4bf0*/  FADD.FTZ R2, R166, R3 ;  /* 0x00000003a6027221 */ /* 0x000fc80000010000 */
[----:B------:R-:W-:Y:S01]  /*4c00*/  HGMMA.64x256x16.F32.BF16 R24, R152, gdesc[UR8].tnspB, R24, gsb0 ;  /* 0x43e0000898187df0 */ /* 0x000fe20008001818 */
[----:B------:R-:W-:Y:S02]  /*4c10*/  FADD.FTZ R3, R174, R173 ;  /* 0x000000adae037221 */ /* 0x000fe40000010000 */
[----:B------:R-:W-:Y:S02]  /*4c20*/  WARPGROUP.DEPBAR.LE gsb0, 0x0 ;  /* 0x00008000000079c5 */ /* 0x000fe40000010000 */
[----:B------:R-:W-:Y:S05]  /*4c30*/  @!P0 BRA `(.L_x_14906) ;  /* 0x0000000000048947 */ /* 0x000fea0003800000 */
[----:B------:R-:W-:Y:S01]  /*4c40*/  BPT.TRAP 0x1 ;  /* 0x000000040000795c */ /* 0x000fe20000300000 */
.L_x_14906:
[----:B------:R-:W0:Y:S01]  /*4c50*/  @P6 LDC R152, c[0x0][0x44c] ;  /* 0x00011300ff986b82 */ /* 0x000e220000000800 */
[----:B------:R-:W-:Y:S01]  /*4c60*/  R2UR UR4, R204 ;  /* 0x00000000cc0472ca */ /* 0x000fe200000e0000 */
[----:B------:R-:W-:Y:S01]  /*4c70*/  UIADD3 UR6, UR6, 0x32460, URZ ;  /* 0x0003246006067890 */ /* 0x000fe2000fffe03f */
[----:B------:R-:W-:-:S05]  /*4c80*/  R2UR UR10, R205 ;  /* 0x00000000cd0a72ca */ /* 0x000fca00000e0000 */
[----:B------:R-:W1:Y:S06]  /*4c90*/  @P6 LDC R153, c[0x0][0x450] ;  /* 0x00011400ff996b82 */ /* 0x000e6c0000000800 */
[----:B------:R-:W-:Y:S02]  /*4ca0*/  IMAD.U32 R20, RZ, RZ, UR4 ;  /* 0x00000004ff147e24 */ /* 0x000fe4000f8e00ff */
[----:B0-----:R-:W-:Y:S01]  /*4cb0*/  @P6 IMAD.HI.U32 R152, R152, UR4, RZ ;  /* 0x0000000498986c27 */ /* 0x001fe2000f8e00ff */
[----:B------:R-:W0:Y:S04]  /*4cc0*/  S2UR UR4, SR_CgaCtaId ;  /* 0x00000000000479c3 */ /* 0x000e280000008800 */
[----:B-1----:R-:W-:-:S04]  /*4cd0*/  @P6 SHF.R.U32.HI R20, RZ, R153, R152 ;  /* 0x00000099ff146219 */ /* 0x002fc80000011698 */
[----:B------:R-:W-:-:S05]  /*4ce0*/  IADD3 R20, R20, R203, -R202 ;  /* 0x000000cb14147210 */ /* 0x000fca0007ffe8ca */
[----:B------:R-:W-:-:S05]  /*4cf0*/  IMAD.HI R20, R20, 0x2aaaaaab, RZ ;  /* 0x2aaaaaab14147827 */ /* 0x000fca00078e02ff */
[----:B------:R-:W-:Y:S01]  /*4d00*/  SHF.R.U32.HI R153, RZ, 0x1f, R20 ;  /* 0x0000001fff997819 */ /* 0x000fe20000011614 */
[----:B0-----:R-:W-:-:S03]  /*4d10*/  UPRMT UR6, UR4, 0x654, UR6 ;  /* 0x0000065404067896 */ /* 0x001fc60008000006 */
[----:B------:R-:W-:Y:S01]  /*4d20*/  LEA.HI.SX32 R153, R20, R153, 0x1c ;  /* 0x0000009914997211 */ /* 0x000fe200078fe2ff */
[----:B------:R-:W-:-:S03]  /*4d30*/  VIADD R20, R165, 0xfffffffe ;  /* 0xfffffffea5147836 */ /* 0x000fc60000000000 */
[----:B------:R-:W-:Y:S02]  /*4d40*/  R2UR UR54, R153 ;  /* 0x00000000993672ca */ /* 0x000fe400000e0000 */
[----:B------:R-:W-:Y:S11]  /*4d50*/  SYNCS.ARRIVE.TRANS64.RED.A1T0 RZ, [UR6], RZ ;  /* 0x000000ffffff79a7 */ /* 0x000ff60008100406 */
[----:B------:R-:W-:-:S04]  /*4d60*/  UISETP.LT.AND UP0, UPT, UR10, UR54, UPT ;  /* 0x000000360a00728c */ /* 0x000fc8000bf01270 */
[----:B------:R-:W-:-:S06]  /*4d70*/  USEL UR54, UR10, UR54, !UP0 ;  /* 0x000000360a367287 */ /* 0x000fcc000c000000 */
[----:B------:R-:W-:-:S13]  /*4d80*/  ISETP.GE.AND P1, PT, R20, UR54, PT ;  /* 0x0000003614007c0c */ /* 0x000fda000bf26270 */
[----:B------:R-:W-:Y:S05]  /*4d90*/  @!P1 BRA `(.L_x_14907) ;  /* 0x00000030003c9947 */ /* 0x000fea0003800000 */
[----:B------:R-:W-:Y:S02]  /*4da0*/  IMAD.MOV.U32 R208, RZ, RZ, R164 ;  /* 0x000000ffffd07224 */ /* 0x000fe400078e00a4 */
[----:B------:R-:W-:-:S07]  /*4db0*/  IMAD.MOV.U32 R207, RZ, RZ, R21 ;  /* 0x000000ffffcf7224 */ /* 0x000fce00078e0015 */
.L_x_14918:
        /* <DEDUP_REMOVED lines=8> */
.L_x_14908:
        /* <DEDUP_REMOVED lines=9> */
.L_x_14909:
[----:B-1----:R-:W-:Y:S05]  /*4ed0*/  @P1 BRA `(.L_x_14910) ;  /* 0x0000000000081947 */ /* 0x002fea0003800000 */
[----:B------:R-:W1:Y:S02]  /*4ee0*/  SYNCS.PHASECHK.TRANS64.TRYWAIT P1, [UR4+0x32430], R0 ;  /* 0x03243000ff0075a7 */ /* 0x000e640008020144 */
[----:B-1----:R-:W-:Y:S05]  /*4ef0*/  @!P1 BRA `(.L_x_14911) ;  /* 0x0000011c00209947 */ /* 0x002fea0003800000 */
.L_x_14910:
[----:B------:R-:W-:Y:S01]  /*4f00*/  R2UR UR48, R200 ;  /* 0x00000000c83072ca */ /* 0x000fe200000e0000 */
[----:B------:R-:W-:Y:S01]  /*4f10*/  UIMAD UR5, UR38, 0x300, UR61 ;  /* 0x00000300260578a4 */ /* 0x000fe2000f8e023d */
[----:B------:R-:W-:Y:S01]  /*4f20*/  R2UR UR49, R201 ;  /* 0x00000000c93172ca */ /* 0x000fe200000e0000 */
[----:B------:R-:W-:Y:S01]  /*4f30*/  WARPGROUP.ARRIVE ;  /* 0x00000000000079c5 */ /* 0x000fe20000000000 */
        /* <DEDUP_REMOVED lines=27> */
.L_x_14912:
[----:B------:R2:W3:Y:S01]  /*50f0*/  SYNCS.PHASECHK.TRANS64.TRYWAIT P1, [UR4+0x32450], R0 ;  /* 0x03245000ff0075a7 */ /* 0x0004e20008020144 */
[----:B------:R-:W-:Y:S05]  /*5100*/  @!P0 BRA `(.L_x_14913) ;  /* 0x0000000000048947 */ /* 0x000fea0003800000 */
[----:B------:R-:W-:Y:S01]  /*5110*/  BPT.TRAP 0x1 ;  /* 0x000000040000795c */ /* 0x000fe20000300000 */
.L_x_14913:
[----:B---3--:R-:W-:Y:S05]  /*5120*/  @P1 BRA `(.L_x_14914) ;  /* 0x0000000000081947 */ /* 0x008fea0003800000 */
[----:B------:R-:W3:Y:S02]  /*5130*/  SYNCS.PHASECHK.TRANS64.TRYWAIT P1, [UR4+0x32450], R0 ;  /* 0x03245000ff0075a7 */ /* 0x000ee40008020144 */
[----:B---3--:R-:W-:Y:S05]  /*5140*/  @!P1 BRA `(.L_x_14915) ;  /* 0x0000011800a49947 */ /* 0x008fea0003800000 */
.L_x_14914:
[----:B------:R-:W-:Y:S01]  /*5150*/  R2UR UR48, R12 ;  /* 0x000000000c3072ca */ /* 0x000fe200000e0000 */
[----:B------:R-:W-:Y:S01]  /*5160*/  UIMAD UR5, UR6, 0xc00, UR60 ;  /* 0x00000c00060578a4 */ /* 0x000fe2000f8e023c */
[----:B------:R-:W-:Y:S01]  /*5170*/  R2UR UR49, R13 ;  /* 0x000000000d3172ca */ /* 0x000fe200000e0000 */
[----:B------:R-:W-:Y:S01]  /*5180*/  WARPGROUP.ARRIVE ;  /* 0x00000000000079c5 */ /* 0x000fe20000000000 */
[----:B------:R-:W-:Y:S01]  /*5190*/  UMOV UR51, 0x40000040 ;  /* 0x4000004000337882 */ /* 0x000fe20000000000 */
[----:B------:R-:W-:-:S04]  /*51a0*/  UIADD3 UR10, UR5, 0x304, URZ ;  /* 0x00000304050a7890 */ /* 0x000fc8000fffe03f */
[----:B-1----:R-:W1:Y:S01]  /*51b0*/  S2R R21, SR_TID.X ;  /* 0x0000000000157919 */ /* 0x002e620000002100 */
        /* <DEDUP_REMOVED lines=23> */
[----:B-1----:R-:W-:-:S04]  /*5330*/  SHF.R.U32.HI R21, RZ, 0x7, R21 ;  /* 0x00000007ff157819 */ /* 0x002fc80000011615 */
[----:B0-2---:R-:W-:Y:S01]  /*5340*/  IADD3 R0, -R21, 0xb, RZ ;  /* 0x0000000b15007810 */ /* 0x005fe20007ffe1ff */
        /* <DEDUP_REMOVED lines=25> */
[----:B------:R-:W-:Y:S01]  /*54e0*/  UMOV UR51, 0x40000040 ;  /* 0x4000004000337882 */ /* 0x000fe20000000000 */
[----:B------:R-:W-:Y:S01]  /*54f0*/  UMOV UR48, UR52 ;  /* 0x0000003400307c82 */ /* 0x000fe20008000000 */
[----:B------:R-:W-:Y:S01]  /*5500*/  UMOV UR49, UR53 ;  /* 0x0000003500317c82 */ /* 0x000fe20008000000 */
[----:B------:R-:W-:Y:S02]  /*5510*/  WARPGROUP.DEPBAR.LE gsb0, 0x0 ;  /* 0x00008000000079c5 */ /* 0x000fe40000010000 */
[----:B------:R-:W-:-:S06]  /*5520*/  WARPGROUP.ARRIVE ;  /* 0x00000000000079c5 */ /* 0x000fcc0000000000 */
[----:B------:R-:W-:Y:S01]  /*5530*/  HGMMA.64x96x16.F32.BF16 R152, gdesc[UR48], R152, gsb0 ;  /* 0x01600000309879f0 */ /* 0x000fe20008001898 */
[----:B------:R-:W-:Y:S01]  /*5540*/  UIADD3 UR50, UR5, 0x906, URZ ;  /* 0x0000090605327890 */ /* 0x000fe2000fffe03f */
[----:B------:R-:W-:Y:S01]  /*5550*/  UMOV UR51, 0x40000040 ;  /* 0x4000004000337882 */ /* 0x000fe20000000000 */
[----:B------:R-:W-:Y:S01]  /*5560*/  UMOV UR48, UR56 ;  /* 0x0000003800307c82 */ /* 0x000fe20008000000 */
[----:B------:R-:W-:Y:S01]  /*5570*/  UMOV UR49, UR57 ;  /* 0x0000003900317c82 */ /* 0x000fe20008000000 */
        /* <DEDUP_REMOVED lines=34> */
.L_x_14916:
[----:B------:R-:W1:Y:S01]  /*57a0*/  LDC R21, c[0x0][0x448] ;  /* 0x00011200ff157b82 */ /* 0x000e620000000800 */
[----:B------:R-:W-:Y:S01]  /*57b0*/  R2UR UR5, R204 ;  /* 0x00000000cc0572ca */ /* 0x000fe200000e0000 */
[----:B------:R-:W-:Y:S01]  /*57c0*/  ULDC UR10, c[0x0][0xad0] ;  /* 0x0002b400000a7ab9 */ /* 0x000fe20000000800 */
[----:B------:R-:W-:Y:S01]  /*57d0*/  UIMAD UR6, UR6, 0xc00, UR7 ;  /* 0x00000c00060678a4 */ /* 0x000fe2000f8e0207 */
        /* <DEDUP_REMOVED lines=10> */
[----:B------:R-:W-:-:S02]  /*5880*/  VIADD R219, R206, UR5 ;  /* 0x00000005cedb7c36 */ /* 0x000fc40008000000 */
        /* <DEDUP_REMOVED lines=9> */
[----:B-1----:R-:W-:Y:S01]  /*5920*/  ISETP.NE.AND P1, PT, R21, 0x1, PT ;  /* 0x000000011500780c */ /* 0x002fe20003f25270 */
        /* <DEDUP_REMOVED lines=12> */
[----:B------:R-:W1:Y:S01]  /*59f0*/  @P1 LDC R209, c[0x0][0x44c] ;  /* 0x00011300ffd11b82 */ /* 0x000e620000000800 */
[----:B------:R-:W-:Y:S01]  /*5a00*/  FMUL.FTZ R160, R160, UR10 ;  /* 0x0000000aa0a07c20 */ /* 0x000fe20008410000 */
[----:B------:R-:W-:Y:S01]  /*5a10*/  FMUL.FTZ R157, R157, UR10 ;  /* 0x0000000a9d9d7c20 */ /* 0x000fe20008410000 */
[----:B------:R-:W-:Y:S01]  /*5a20*/  FMUL.FTZ R165, R165, UR10 ;  /* 0x0000000aa5a57c20 */ /* 0x000fe20008410000 */
[----:B------:R-:W-:Y:S01]  /*5a30*/  FMUL.FTZ R169, R169, UR10 ;  /* 0x0000000aa9a97c20 */ /* 0x000fe20008410000 */
[----:B------:R-:W-:Y:S01]  /*5a40*/  FMUL.FTZ R168, R168, UR10 ;  /* 0x0000000aa8a87c20 */ /* 0x000fe20008410000 */
[----:B------:R-:W-:Y:S01]  /*5a50*/  MUFU.TANH R163, R163 ;  /* 0x000000a300a37308 */ /* 0x000fe20000002400 */
[----:B------:R-:W-:Y:S01]  /*5a60*/  FMUL.FTZ R215, R173, UR10 ;  /* 0x0000000aadd77c20 */ /* 0x000fe20008410000 */
[----:B------:R-:W2:Y:S01]  /*5a70*/  @P1 LDC R21, c[0x0][0x450] ;  /* 0x00011400ff151b82 */ /* 0x000ea20000000800 */
[----:B------:R-:W-:Y:S01]  /*5a80*/  FMUL.FTZ R216, R176, UR10 ;  /* 0x0000000ab0d87c20 */ /* 0x000fe20008410000 */
[----:B------:R-:W-:Y:S01]  /*5a90*/  FMUL.FTZ R218, R180, UR10 ;  /* 0x0000000ab4da7c20 */ /* 0x000fe20008410000 */
[----:B------:R-:W-:Y:S01]  /*5aa0*/  FMUL.FTZ R217, R177, UR10 ;  /* 0x0000000ab1d97c20 */ /* 0x000fe20008410000 */
[----:B------:R-:W-:Y:S01]  /*5ab0*/  FMUL.FTZ R220, R184, UR10 ;  /* 0x0000000ab8dc7c20 */ /* 0x000fe20008410000 */
[----:B------:R-:W-:Y:S01]  /*5ac0*/  FMUL.FTZ R221, R185, UR10 ;  /* 0x0000000ab9dd7c20 */ /* 0x000fe20008410000 */
[----:B------:R-:W-:Y:S01]  /*5ad0*/  MUFU.TANH R166, R166 ;  /* 0x000000a600a67308 */ /* 0x000fe20000002400 */
[----:B------:R-:W-:Y:S01]  /*5ae0*/  ULDC UR5, c[0x0][0xa80] ;  /* 0x0002a00000057ab9 */ /* 0x000fe20000000800 */
[----:B------:R-:W-:Y:S01]  /*5af0*/  FMUL.FTZ R188, R188, UR10 ;  /* 0x0000000abcbc7c20 */ /* 0x000fe20008410000 */
[----:B------:R-:W-:Y:S01]  /*5b00*/  FMUL.FTZ R189, R189, UR10 ;  /* 0x0000000abdbd7c20 */ /* 0x000fe20008410000 */
[----:B------:R-:W-:Y:S01]  /*5b10*/  FMUL.FTZ R192, R192, UR10 ;  /* 0x0000000ac0c07c20 */ /* 0x000fe20008410000 */
[----:B------:R-:W-:-:S03]  /*5b20*/  UMOV UR11, 0x40000040 ;  /* 0x40000040000b7882 */ /* 0x000fc60000000000 */
[----:B------:R-:W-:Y:S01]  /*5b30*/  MUFU.TANH R167, R167 ;  /* 0x000000a700a77308 */ /* 0x000fe20000002400 */
[----:B-1----:R-:W-:-:S07]  /*5b40*/  @P1 IMAD.HI.U32 R209, R219, R209, RZ ;  /* 0x000000d1dbd11227 */ /* 0x002fce00078e00ff */
[----:B------:R-:W-:Y:S01]  /*5b50*/  MUFU.TANH R170, R170 ;  /* 0x000000aa00aa7308 */ /* 0x000fe20000002400 */
[----:B--2---:R-:W-:Y:S01]  /*5b60*/  @P1 SHF.R.U32.HI R219, RZ, R21, R209 ;  /* 0x00000015ffdb1219 */ /* 0x004fe200000116d1 */
[----:B------:R-:W-:Y:S01]  /*5b70*/  FMUL.FTZ R21, R154, UR10 ;  /* 0x0000000a9a157c20 */ /* 0x000fe20008410000 */
[----:B------:R-:W-:Y:S02]  /*5b80*/  IMAD R154, R20, -0x60, RZ ;  /* 0xffffffa0149a7824 */ /* 0x000fe400078e02ff */
[----:B------:R-:W-:Y:S01]  /*5b90*/  FMUL.FTZ R209, R152, UR10 ;  /* 0x0000000a98d17c20 */ /* 0x000fe20008410000 */
[----:B------:R-:W-:Y:S01]  /*5ba0*/  FMUL.FTZ R152, R153, UR10 ;  /* 0x0000000a99987c20 */ /* 0x000fe20008410000 */
[----:B------:R-:W1:Y:S01]  /*5bb0*/  SHFL.IDX PT, R164, R219, 0x1, 0x1c1f ;  /* 0x003c1f00dba47f89 */ /* 0x000e6200000e0000 */
[----:B------:R-:W-:Y:S01]  /*5bc0*/  MUFU.TANH R171, R171 ;  /* 0x000000ab00ab7308 */ /* 0x000fe20000002400 */
[----:B------:R-:W-:Y:S02]  /*5bd0*/  IADD3 R154, -R22, 0x1, R154 ;  /* 0x00000001169a7810 */ /* 0x000fe40007ffe19a */
[----:B------:R2:W3:Y:S02]  /*5be0*/  SHFL.IDX PT, R153, R219, RZ, 0x1c1f ;  /* 0x001c1fffdb997589 */ /* 0x0004e400000e0000 */
[----:B------:R-:W-:-:S03]  /*5bf0*/  IADD3 R154, -R202, R154, R203 ;  /* 0x0000009aca9a7210 */ /* 0x000fc60007ffe1cb */
[----:B------:R-:W4:Y:S01]  /*5c00*/  MUFU.TANH R21, R21 ;  /* 0x0000001500157308 */ /* 0x000f220000002400 */
[----:B--2---:R-:W-:-:S07]  /*5c10*/  FMUL.FTZ R219, R181, UR10 ;  /* 0x0000000ab5db7c20 */ /* 0x004fce0008410000 */
[----:B------:R-:W2:Y:S01]  /*5c20*/  MUFU.TANH R152, R152 ;  /* 0x0000009800987308 */ /* 0x000ea20000002400 */
[----:B-1----:R-:W-:-:S07]  /*5c30*/  IMAD.IADD R164, R154, 0x1, R164 ;  /* 0x000000019aa47824 */ /* 0x002fce00078e02a4 */
[----:B------:R-:W1:Y:S01]  /*5c40*/  MUFU.TANH R210, R210 ;  /* 0x000000d200d27308 */ /* 0x000e620000002400 */
[----:B---3--:R-:W-:Y:S01]  /*5c50*/  IMAD.IADD R153, R154, 0x1, R153 ;  /* 0x000000019a997824 */ /* 0x008fe200078e0299 */
[----:B------:R-:W-:-:S04]  /*5c60*/  ISETP.GT.AND P6, PT, R164, RZ, PT ;  /* 0x000000ffa400720c */ /* 0x000fc80003fc4270 */
[----:B----4-:R-:W-:Y:S02]  /*5c70*/  FSEL R21, R21, -INF , P6 ;  /* 0xff80000015157808 */ /* 0x010fe40003000000 */
[----:B------:R-:W3:Y:S01]  /*5c80*/  MUFU.TANH R174, R174 ;  /* 0x000000ae00ae7308 */ /* 0x000ee20000002400 */
[C---:B------:R-:W-:Y:S02]  /*5c90*/  ISETP.GT.AND P6, PT, R164.reuse, 0x1, PT ;  /* 0x00000001a400780c */ /* 0x040fe40003fc4270 */
[----:B------:R-:W-:Y:S02]  /*5ca0*/  ISETP.GT.AND P2, PT, R153, 0x1, PT ;  /* 0x000000019900780c */ /* 0x000fe40003f44270 */
[----:B------:R-:W-:Y:S02]  /*5cb0*/  FSEL R155, R155, -INF , P6 ;  /* 0xff8000009b9b7808 */ /* 0x000fe40003000000 */
[----:B------:R-:W-:Y:S01]  /*5cc0*/  ISETP.GT.AND P6, PT, R164, 0x8, PT ;  /* 0x00000008a400780c */ /* 0x000fe20003fc4270 */
[----:B------:R-:W4:Y:S01]  /*5cd0*/  MUFU.TANH R175, R175 ;  /* 0x000000af00af7308 */ /* 0x000f220000002400 */
[----:B--2---:R-:W-:-:S02]  /*5ce0*/  FSEL R152, R152, -INF , P2 ;  /* 0xff80000098987808 */ /* 0x004fc40001000000 */
[----:B------:R-:W-:Y:S02]  /*5cf0*/  FSEL R158, R158, -INF , P6 ;  /* 0xff8000009e9e7808 */ /* 0x000fe40003000000 */
[C---:B------:R-:W-:Y:S02]  /*5d00*/  ISETP.GT.AND P6, PT, R164.reuse, 0x9, PT ;  /* 0x00000009a400780c */ /* 0x040fe40003fc4270 */
[----:B------:R-:W-:Y:S01]  /*5d10*/  ISETP.GT.AND P2, PT, R153, 0x18, PT ;  /* 0x000000189900780c */ /* 0x000fe20003f44270 */
[----:B------:R-:W2:Y:S01]  /*5d20*/  MUFU.TANH R178, R178 ;  /* 0x000000b200b27308 */ /* 0x000ea20000002400 */
[----:B------:R-:W-:Y:S02]  /*5d30*/  FSEL R159, R159, -INF , P6 ;  /* 0xff8000009f9f7808 */ /* 0x000fe40003000000 */
[----:B------:R-:W-:Y:S02]  /*5d40*/  ISETP.GT.AND P6, PT, R164, 0x10, PT ;  /* 0x00000010a400780c */ /* 0x000fe40003fc4270 */
[----:B-1----:R-:W-:-:S02]  /*5d50*/  FSEL R181, R210, -INF , P2 ;  /* 0xff800000d2b57808 */ /* 0x002fc40001000000 */
[----:B------:R-:W-:Y:S01]  /*5d60*/  FSEL R162, R162, -INF , P6 ;  /* 0xff800000a2a27808 */ /* 0x000fe20003000000 */
[----:B------:R-:W1:Y:S01]  /*5d70*/  MUFU.TANH R179, R179 ;  /* 0x000000b300b37308 */ /* 0x000e620000002400 */
[C---:B------:R-:W-:Y:S02]  /*5d80*/  ISETP.GT.AND P6, PT, R164.reuse, 0x11, PT ;  /* 0x00000011a400780c */ /* 0x040fe40003fc4270 */
[----:B------:R-:W-:Y:S02]  /*5d90*/  ISETP.GT.AND P3, PT, R153, RZ, PT ;  /* 0x000000ff9900720c */ /* 0x000fe40003f64270 */
[----:B------:R-:W-:Y:S02]  /*5da0*/  FSEL R163, R163, -INF , P6 ;  /* 0xff800000a3a37808 */ /* 0x000fe40003000000 */
[----:B------:R-:W-:Y:S01]  /*5db0*/  ISETP.GT.AND P6, PT, R164, 0x18, PT ;  /* 0x00000018a400780c */ /* 0x000fe20003fc4270 */
[----:B------:R-:W5:Y:S01]  /*5dc0*/  MUFU.TANH R182, R182 ;  /* 0x000000b600b67308 */ /* 0x000f620000002400 */
[----:B------:R-:W-:-:S02]  /*5dd0*/  ISETP.GT.AND P1, PT, R153, 0x8, PT ;  /* 0x000000089900780c */ /* 0x000fc40003f24270 */
[----:B------:R-:W-:Y:S02]  /*5de0*/  FSEL R166, R166, -INF , P6 ;  /* 0xff800000a6a67808 */ /* 0x000fe40003000000 */
[C---:B------:R-:W-:Y:S02]  /*5df0*/  ISETP.GT.AND P6, PT, R164.reuse, 0x19, PT ;  /* 0x00000019a400780c */ /* 0x040fe40003fc4270 */
[----:B------:R-:W-:Y:S01]  /*5e00*/  ISETP.GT.AND P4, PT, R153, 0x10, PT ;  /* 0x000000109900780c */ /* 0x000fe20003f84270 */
[----:B------:R-:W0:Y:S01]  /*5e10*/  MUFU.TANH R183, R183 ;  /* 0x000000b700b77308 */ /* 0x000e220000002400 */
[----:B------:R-:W-:Y:S02]  /*5e20*/  FSEL R167, R167, -INF , P6 ;  /* 0xff800000a7a77808 */ /* 0x000fe40003000000 */
[----:B------:R-:W-:Y:S02]  /*5e30*/  ISETP.GT.AND P6, PT, R164, 0x20, PT ;  /* 0x00000020a400780c */ /* 0x000fe40003fc4270 */
[----:B------:R-:W-:-:S02]  /*5e40*/  ISETP.GT.AND P5, PT, R153, 0x9, PT ;  /* 0x000000099900780c */ /* 0x000fc40003fa4270 */
[----:B------:R-:W-:Y:S01]  /*5e50*/  FSEL R170, R170, -INF , P6 ;  /* 0xff800000aaaa7808 */ /* 0x000fe20003000000 */
[----:B------:R-:W0:Y:S01]  /*5e60*/  MUFU.TANH R186, R186 ;  /* 0x000000ba00ba7308 */ /* 0x000e220000002400 */
[C---:B------:R-:W-:Y:S02]  /*5e70*/  ISETP.GT.AND P6, PT, R164.reuse, 0x21, PT ;  /* 0x00000021a400780c */ /* 0x040fe40003fc4270 */
[----:B------:R-:W-:Y:S02]  /*5e80*/  ISETP.GT.AND P2, PT, R153, 0x29, PT ;  /* 0x000000299900780c */ /* 0x000fe40003f44270 */
[----:B------:R-:W-:Y:S02]  /*5e90*/  FSEL R171, R171, -INF , P6 ;  /* 0xff800000abab7808 */ /* 0x000fe40003000000 */
[----:B------:R-:W-:Y:S01]  /*5ea0*/  ISETP.GT.AND P6, PT, R164, 0x28, PT ;  /* 0x00000028a400780c */ /* 0x000fe20003fc4270 */
[----:B------:R-:W0:Y:S03]  /*5eb0*/  MUFU.TANH R187, R187 ;  /* 0x000000bb00bb7308 */ /* 0x000e260000002400 */
[----:B---3--:R-:W-:-:S02]  /*5ec0*/  FSEL R210, R174, -INF , P6 ;  /* 0xff800000aed27808 */ /* 0x008fc40003000000 */
[----:B------:R-:W-:-:S03]  /*5ed0*/  ISETP.GT.AND P6, PT, R164, 0x29, PT ;  /* 0x00000029a400780c */ /* 0x000fc60003fc4270 */
[----:B------:R-:W3:Y:S01]  /*5ee0*/  MUFU.TANH R190, R190 ;  /* 0x000000be00be7308 */ /* 0x000ee20000002400 */
[----:B----4-:R-:W-:Y:S02]  /*5ef0*/  FSEL R175, R175, -INF , P6 ;  /* 0xff800000afaf7808 */ /* 0x010fe40003000000 */
[----:B------:R-:W-:-:S04]  /*5f00*/  ISETP.GT.AND P6, PT, R164, 0x30, PT ;  /* 0x00000030a400780c */ /* 0x000fc80003fc4270 */
[----:B--2---:R-:W-:Y:S01]  /*5f10*/  FSEL R178, R178, -INF , P6 ;  /* 0xff800000b2b27808 */ /* 0x004fe20003000000 */
[----:B------:R-:W2:Y:S01]  /*5f20*/  MUFU.TANH R191, R191 ;  /* 0x000000bf00bf7308 */ /* 0x000ea20000002400 */
[----:B------:R-:W-:-:S04]  /*5f30*/  ISETP.GT.AND P6, PT, R164, 0x31, PT ;  /* 0x00000031a400780c */ /* 0x000fc80003fc4270 */
[----:B-1----:R-:W-:Y:S02]  /*5f40*/  FSEL R179, R179, -INF , P6 ;  /* 0xff800000b3b37808 */ /* 0x002fe40003000000 */
[----:B------:R-:W-:Y:S01]  /*5f50*/  ISETP.GT.AND P6, PT, R164, 0x38, PT ;  /* 0x00000038a400780c */ /* 0x000fe20003fc4270 */
[----:B------:R-:W1:Y:S03]  /*5f60*/  MUFU.TANH R194, R194 ;  /* 0x000000c200c27308 */ /* 0x000e660000002400 */
[----:B-----5:R-:W-:Y:S02]  /*5f70*/  FSEL R182, R182, -INF , P6 ;  /* 0xff800000b6b67808 */ /* 0x020fe40003000000 */
[----:B------:R-:W-:-:S03]  /*5f80*/  ISETP.GT.AND P6, PT, R164, 0x39, PT ;  /* 0x00000039a400780c */ /* 0x000fc60003fc4270 */
[----:B------:R-:W4:Y:S01]  /*5f90*/  MUFU.TANH R195, R195 ;  /* 0x000000c300c37308 */ /* 0x000f220000002400 */
[----:B0-----:R-:W-:Y:S02]  /*5fa0*/  FSEL R183, R183, -INF , P6 ;  /* 0xff800000b7b77808 */ /* 0x001fe40003000000 */
[----:B------:R-:W-:-:S04]  /*5fb0*/  ISETP.GT.AND P6, PT, R164, 0x40, PT ;  /* 0x00000040a400780c */ /* 0x000fc80003fc4270 */
[----:B------:R-:W-:Y:S01]  /*5fc0*/  FSEL R186, R186, -INF , P6 ;  /* 0xff800000baba7808 */ /* 0x000fe20003000000 */
[----:B------:R-:W-:Y:S01]  /*5fd0*/  MUFU.TANH R198, R198 ;  /* 0x000000c600c67308 */ /* 0x000fe20000002400 */
[----:B------:R-:W-:-:S04]  /*5fe0*/  ISETP.GT.AND P6, PT, R164, 0x41, PT ;  /* 0x00000041a400780c */ /* 0x000fc80003fc4270 */
[----:B------:R-:W-:Y:S02]  /*5ff0*/  FSEL R187, R187, -INF , P6 ;  /* 0xff800000bbbb7808 */ /* 0x000fe40003000000 */
[----:B------:R-:W-:Y:S01]  /*6000*/  ISETP.GT.AND P6, PT, R164, 0x48, PT ;  /* 0x00000048a400780c */ /* 0x000fe20003fc4270 */
[----:B------:R-:W-:Y:S03]  /*6010*/  MUFU.TANH R199, R199 ;  /* 0x000000c700c77308 */ /* 0x000fe60000002400 */
[----:B---3--:R-:W-:Y:S02]  /*6020*/  FSEL R190, R190, -INF , P6 ;  /* 0xff800000bebe7808 */ /* 0x008fe40003000000 */
[----:B------:R-:W-:-:S03]  /*6030*/  ISETP.GT.AND P6, PT, R164, 0x49, PT ;  /* 0x00000049a400780c */ /* 0x000fc60003fc4270 */
[----:B------:R-:W0:Y:S01]  /*6040*/  MUFU.TANH R209, R209 ;  /* 0x000000d100d17308 */ /* 0x000e220000002400 */
[----:B--2---:R-:W-:Y:S02]  /*6050*/  FSEL R191, R191, -INF , P6 ;  /* 0xff800000bfbf7808 */ /* 0x004fe40003000000 */
[----:B------:R-:W-:-:S04]  /*6060*/  ISETP.GT.AND P6, PT, R164, 0x50, PT ;  /* 0x00000050a400780c */ /* 0x000fc80003fc4270 */
[----:B-1----:R-:W-:Y:S01]  /*6070*/  FSEL R194, R194, -INF , P6 ;  /* 0xff800000c2c27808 */ /* 0x002fe20003000000 */
[----:B------:R-:W1:Y:S01]  /*6080*/  MUFU.TANH R161, R161 ;  /* 0x000000a100a17308 */ /* 0x000e620000002400 */
[----:B------:R-:W-:-:S04]  /*6090*/  ISETP.GT.AND P6, PT, R164, 0x51, PT ;  /* 0x00000051a400780c */ /* 0x000fc80003fc4270 */
[----:B----4-:R-:W-:Y:S02]  /*60a0*/  FSEL R195, R195, -INF , P6 ;  /* 0xff800000c3c37808 */ /* 0x010fe40003000000 */
[----:B------:R-:W-:Y:S01]  /*60b0*/  ISETP.GT.AND P6, PT, R164, 0x58, PT ;  /* 0x00000058a400780c */ /* 0x000fe20003fc4270 */
[----:B------:R-:W2:Y:S01]  /*60c0*/  MUFU.TANH R211, R211 ;  /* 0x000000d300d37308 */ /* 0x000ea20000002400 */
[----:B0-----:R-:W-:Y:S02]  /*60d0*/  FSEL R154, R209, -INF , P3 ;  /* 0xff800000d19a7808 */ /* 0x001fe40001800000 */
[----:B------:R-:W-:Y:S02]  /*60e0*/  FSEL R198, R198, -INF , P6 ;  /* 0xff800000c6c67808 */ /* 0x000fe40003000000 */
[----:B------:R-:W-:Y:S02]  /*60f0*/  ISETP.GT.AND P6, PT, R164, 0x59, PT ;  /* 0x00000059a400780c */ /* 0x000fe40003fc4270 */
[----:B------:R-:W-:Y:S01]  /*6100*/  FMNMX.FTZ R164, R21, R208, !PT ;  /* 0x000000d015a47209 */ /* 0x000fe20007810000 */
[----:B------:R-:W0:Y:S01]  /*6110*/  MUFU.TANH R156, R156 ;  /* 0x0000009c009c7308 */ /* 0x000e220000002400 */
[----:B------:R-:W-:-:S02]  /*6120*/  FSEL R199, R199, -INF , P6 ;  /* 0xff800000c7c77808 */ /* 0x000fc40003000000 */
[----:B------:R-:W-:Y:S02]  /*6130*/  FMNMX.FTZ R164, R155, R164, !PT ;  /* 0x000000a49ba47209 */ /* 0x000fe40007810000 */
[----:B------:R-:W-:Y:S02]  /*6140*/  ISETP.GT.AND P3, PT, R153, 0x11, PT ;  /* 0x000000119900780c */ /* 0x000fe40003f64270 */
[----:B------:R-:W-:Y:S01]  /*6150*/  FMNMX.FTZ R164, R158, R164, !PT ;  /* 0x000000a49ea47209 */ /* 0x000fe20007810000 */
[----:B------:R-:W3:Y:S01]  /*6160*/  MUFU.TANH R160, R160 ;  /* 0x000000a000a07308 */ /* 0x000ee20000002400 */
[----:B-1----:R-:W-:Y:S02]  /*6170*/  FSEL R180, R161, -INF , P3 ;  /* 0xff800000a1b47808 */ /* 0x002fe40001800000 */
[----:B------:R-:W-:Y:S02]  /*6180*/  FMNMX.FTZ R164, R159, R164, !PT ;  /* 0x000000a49fa47209 */ /* 0x000fe40007810000 */
[----:B------:R-:W-:-:S02]  /*6190*/  ISETP.GT.AND P3, PT, R153, 0x28, PT ;  /* 0x000000289900780c */ /* 0x000fc40003f64270 */
[----:B------:R-:W-:Y:S01]  /*61a0*/  FMNMX.FTZ R164, R162, R164, !PT ;  /* 0x000000a4a2a47209 */ /* 0x000fe20007810000 */
[----:B------:R-:W1:Y:S01]  /*61b0*/  MUFU.TANH R157, R157 ;  /* 0x0000009d009d7308 */ /* 0x000e620000002400 */
[----:B--2---:R-:W-:Y:S02]  /*61c0*/  FSEL R176, R211, -INF , P3 ;  /* 0xff800000d3b07808 */ /* 0x004fe40001800000 */
[----:B------:R-:W-:Y:S02]  /*61d0*/  FMNMX.FTZ R164, R163, R164, !PT ;  /* 0x000000a4a3a47209 */ /* 0x000fe40007810000 */
[----:B0-----:R-:W-:Y:S02]  /*61e0*/  FSEL R209, R156, -INF , P1 ;  /* 0xff8000009cd17808 */ /* 0x001fe40000800000 */
[----:B------:R-:W-:Y:S01]  /*61f0*/  FMNMX.FTZ R164, R166, R164, !PT ;  /* 0x000000a4a6a47209 */ /* 0x000fe20007810000 */
[----:B------:R-:W0:Y:S01]  /*6200*/  MUFU.TANH R165, R165 ;  /* 0x000000a500a57308 */ /* 0x000e220000002400 */
[----:B------:R-:W-:-:S02]  /*6210*/  ISETP.GT.AND P1, PT, R153, 0x19, PT ;  /* 0x000000199900780c */ /* 0x000fc40003f24270 */
[----:B------:R-:W-:Y:S02]  /*6220*/  FMNMX.FTZ R164, R167, R164, !PT ;  /* 0x000000a4a7a47209 */ /* 0x000fe40007810000 */
[----:B---3--:R-:W-:Y:S02]  /*6230*/  FSEL R177, R160, -INF , P4 ;  /* 0xff800000a0b17808 */ /* 0x008fe40002000000 */
[----:B------:R-:W-:Y:S01]  /*6240*/  FMNMX.FTZ R164, R170, R164, !PT ;  /* 0x000000a4aaa47209 */ /* 0x000fe20007810000 */
[----:B------:R-:W2:Y:S01]  /*6250*/  MUFU.TANH R169, R169 ;  /* 0x000000a900a97308 */ /* 0x000ea20000002400 */
[----:B-1----:R-:W-:Y:S02]  /*6260*/  FSEL R185, R157, -INF , P5 ;  /* 0xff8000009db97808 */ /* 0x002fe40002800000 */
[----:B------:R-:W-:Y:S02]  /*6270*/  FMNMX.FTZ R164, R171, R164, !PT ;  /* 0x000000a4aba47209 */ /* 0x000fe40007810000 */
[----:B------:R-:W-:-:S02]  /*6280*/  ISETP.GT.AND P4, PT, R153, 0x21, PT ;  /* 0x000000219900780c */ /* 0x000fc40003f84270 */
[----:B------:R-:W-:Y:S01]  /*6290*/  FMNMX.FTZ R164, R210, R164, !PT ;  /* 0x000000a4d2a47209 */ /* 0x000fe20007810000 */
[----:B------:R-:W1:Y:S01]  /*62a0*/  MUFU.TANH R168, R168 ;  /* 0x000000a800a87308 */ /* 0x000e620000002400 */
[----:B0-----:R-:W-:Y:S02]  /*62b0*/  FSEL R184, R165, -INF , P1 ;  /* 0xff800000a5b87808 */ /* 0x001fe40000800000 */
[----:B------:R-:W-:Y:S02]  /*62c0*/  FMNMX.FTZ R164, R175, R164, !PT ;  /* 0x000000a4afa47209 */ /* 0x000fe40007810000 */
[C---:B------:R-:W-:Y:S02]  /*62d0*/  ISETP.GT.AND P5, PT, R153.reuse, 0x20, PT ;  /* 0x000000209900780c */ /* 0x040fe40003fa4270 */
[----:B------:R-:W-:Y:S01]  /*62e0*/  FMNMX.FTZ R164, R178, R164, !PT ;  /* 0x000000a4b2a47209 */ /* 0x000fe20007810000 */
[----:B------:R-:W0:Y:S01]  /*62f0*/  MUFU.TANH R215, R215 ;  /* 0x000000d700d77308 */ /* 0x000e220000002400 */
[----:B------:R-:W-:-:S02]  /*6300*/  ISETP.GT.AND P1, PT, R153, 0x30, PT ;  /* 0x000000309900780c */ /* 0x000fc40003f24270 */
[----:B------:R-:W-:Y:S02]  /*6310*/  FMNMX.FTZ R164, R179, R164, !PT ;  /* 0x000000a4b3a47209 */ /* 0x000fe40007810000 */
[----:B--2---:R-:W-:Y:S02]  /*6320*/  FSEL R173, R169, -INF , P4 ;  /* 0xff800000a9ad7808 */ /* 0x004fe40002000000 */
        /* <DEDUP_REMOVED lines=8> */
[----:B------:R-:W-:Y:S01]  /*63b0*/  FMNMX.FTZ R164, R187, R164, !PT ;  /* 0x000000a4bba47209 */ /* 0x000fe20007810000 */
[----:B------:R-:W0:Y:S01]  /*63c0*/  S2R R215, SR_TID.X ;  /* 0x0000000000d77919 */ /* 0x000e220000002100 */
[----:B------:R-:W-:Y:S02]  /*63d0*/  ISETP.GT.AND P4, PT, R153, 0x38, PT ;  /* 0x000000389900780c */ /* 0x000fe40003f84270 */
[----:B------:R-:W-:Y:S01]  /*63e0*/  FMNMX.FTZ R164, R190, R164, !PT ;  /* 0x000000a4bea47209 */ /* 0x000fe20007810000 */
[----:B------:R-:W3:Y:S01]  /*63f0*/  MUFU.TANH R218, R218 ;  /* 0x000000da00da7308 */ /* 0x000ee20000002400 */
[----:B--2---:R-:W-:-:S02]  /*6400*/  FSEL R161, R216, -INF , P1 ;  /* 0xff800000d8a17808 */ /* 0x004fc40000800000 */
[----:B------:R-:W-:Y:S02]  /*6410*/  FMNMX.FTZ R164, R191, R164, !PT ;  /* 0x000000a4bfa47209 */ /* 0x000fe40007810000 */
[C---:B------:R-:W-:Y:S02]  /*6420*/  ISETP.GT.AND P3, PT, R153.reuse, 0x39, PT ;  /* 0x000000399900780c */ /* 0x040fe40003f64270 */
[----:B------:R-:W-:Y:S01]  /*6430*/  FMNMX.FTZ R164, R194, R164, !PT ;  /* 0x000000a4c2a47209 */ /* 0x000fe20007810000 */
[----:B------:R-:W2:Y:S01]  /*6440*/  MUFU.TANH R219, R219 ;  /* 0x000000db00db7308 */ /* 0x000ea20000002400 */
[----:B------:R-:W-:Y:S02]  /*6450*/  ISETP.GT.AND P2, PT, R153, 0x40, PT ;  /* 0x000000409900780c */ /* 0x000fe40003f44270 */
[----:B------:R-:W-:Y:S02]  /*6460*/  FMNMX.FTZ R164, R195, R164, !PT ;  /* 0x000000a4c3a47209 */ /* 0x000fe40007810000 */
[----:B------:R-:W-:-:S02]  /*6470*/  ISETP.GT.AND P1, PT, R153, 0x41, PT ;  /* 0x000000419900780c */ /* 0x000fc40003f24270 */
[----:B------:R-:W-:Y:S01]  /*6480*/  FMNMX.FTZ R164, R198, R164, !PT ;  /* 0x000000a4c6a47209 */ /* 0x000fe20007810000 */
[----:B------:R-:W4:Y:S01]  /*6490*/  MUFU.TANH R220, R220 ;  /* 0x000000dc00dc7308 */ /* 0x000f220000002400 */
[----:B-1----:R-:W-:Y:S02]  /*64a0*/  FSEL R168, R217, -INF , P5 ;  /* 0xff800000d9a87808 */ /* 0x002fe40002800000 */
[----:B------:R-:W-:Y:S02]  /*64b0*/  FMNMX.FTZ R164, R199, R164, !PT ;  /* 0x000000a4c7a47209 */ /* 0x000fe40007810000 */
[----:B---3--:R-:W-:Y:S02]  /*64c0*/  FSEL R160, R218, -INF , P4 ;  /* 0xff800000daa07808 */ /* 0x008fe40002000000 */
[----:B------:R-:W-:Y:S01]  /*64d0*/  ISETP.GT.AND P5, PT, R153, 0x49, PT ;  /* 0x000000499900780c */ /* 0x000fe20003fa4270 */
[----:B------:R-:W1:Y:S01]  /*64e0*/  SHFL.BFLY PT, R174, R164, 0x2, 0x1f ;  /* 0x0c401f00a4ae7f89 */ /* 0x000e6200000e0000 */
[----:B------:R-:W3:Y:S01]  /*64f0*/  MUFU.TANH R221, R221 ;  /* 0x000000dd00dd7308 */ /* 0x000ee20000002400 */
[----:B--2---:R-:W-:-:S02]  /*6500*/  FSEL R165, R219, -INF , P3 ;  /* 0xff800000dba57808 */ /* 0x004fc40001800000 */
[C---:B------:R-:W-:Y:S02]  /*6510*/  ISETP.GT.AND P4, PT, R153.reuse, 0x50, PT ;  /* 0x000000509900780c */ /* 0x040fe40003f84270 */
[C---:B------:R-:W-:Y:S02]  /*6520*/  ISETP.GT.AND P3, PT, R153.reuse, 0x51, PT ;  /* 0x000000519900780c */ /* 0x040fe40003f64270 */
[----:B0-----:R-:W-:Y:S01]  /*6530*/  SHF.R.U32.HI R215, RZ, 0x7, R215 ;  /* 0x00000007ffd77819 */ /* 0x001fe200000116d7 */
[----:B------:R-:W0:Y:S01]  /*6540*/  MUFU.TANH R192, R192 ;  /* 0x000000c000c07308 */ /* 0x000e220000002400 */
[----:B----4-:R-:W-:Y:S02]  /*6550*/  FSEL R157, R220, -INF , P2 ;  /* 0xff800000dc9d7808 */ /* 0x010fe40001000000 */
[----:B------:R-:W-:Y:S02]  /*6560*/  ISETP.GT.AND P2, PT, R153, 0x58, PT ;  /* 0x000000589900780c */ /* 0x000fe40003f44270 */
[----:B---3--:R-:W-:-:S02]  /*6570*/  FSEL R156, R221, -INF , P1 ;  /* 0xff800000dd9c7808 */ /* 0x008fc40000800000 */
[----:B------:R-:W-:Y:S02]  /*6580*/  ISETP.GT.AND P1, PT, R153, 0x59, PT ;  /* 0x000000599900780c */ /* 0x000fe40003f24270 */
[----:B-1----:R-:W-:Y:S02]  /*6590*/  FMNMX.FTZ R164, R164, R174, !PT ;  /* 0x000000aea4a47209 */ /* 0x002fe40007810000 */
[----:B0-----:R-:W-:-:S03]  /*65a0*/  FSEL R192, R192, -INF , P4 ;  /* 0xff800000c0c07808 */ /* 0x001fc60002000000 */
[----:B------:R-:W0:Y:S02]  /*65b0*/  SHFL.BFLY PT, R174, R164, 0x1, 0x1f ;  /* 0x0c201f00a4ae7f89 */ /* 0x000e2400000e0000 */
[----:B0-----:R-:W-:-:S04]  /*65c0*/  FMNMX.FTZ R164, R164, R174, !PT ;  /* 0x000000aea4a47209 */ /* 0x001fc80007810000 */
        /* <DEDUP_REMOVED lines=8> */
[----:B------:R-:W-:Y:S01]  /*6650*/  FMUL.FTZ R208, R208, UR5 ;  /* 0x00000005d0d07c20 */ /* 0x000fe20008410000 */
        /* <DEDUP_REMOVED lines=23> */
[----:B------:R-:W0:Y:S08]  /*67d0*/  MUFU.EX2 R211, R208 ;  /* 0x000000d000d37308 */ /* 0x000e300000000800 */
[----:B------:R-:W1:Y:S08]  /*67e0*/  MUFU.EX2 R153, R155 ;  /* 0x0000009b00997308 */ /* 0x000e700000000800 */
[----:B------:R2:W3:Y:S01]  /*67f0*/  MUFU.TANH R174, R188 ;  /* 0x000000bc00ae7308 */ /* 0x0004e20000002400 */
[----:B0-----:R-:W-:Y:S01]  /*6800*/  FFMA.FTZ R3, R211, R3, R21 ;  /* 0x00000003d3037223 */ /* 0x001fe20000010015 */
[-C--:B------:R-:W-:Y:S01]  /*6810*/  FMUL.FTZ R26, R26, R211.reuse ;  /* 0x000000d31a1a7220 */ /* 0x080fe20000410000 */
[-C--:B------:R-:W-:Y:S01]  /*6820*/  FMUL.FTZ R27, R27, R211.reuse ;  /* 0x000000d31b1b7220 */ /* 0x080fe20000410000 */
[-C--:B------:R-:W-:Y:S01]  /*6830*/  FMUL.FTZ R30, R30, R211.reuse ;  /* 0x000000d31e1e7220 */ /* 0x080fe20000410000 */
[-C--:B------:R-:W-:Y:S01]  /*6840*/  FMUL.FTZ R31, R31, R211.reuse ;  /* 0x000000d31f1f7220 */ /* 0x080fe20000410000 */
[-C--:B------:R-:W-:Y:S01]  /*6850*/  FMUL.FTZ R34, R34, R211.reuse ;  /* 0x000000d322227220 */ /* 0x080fe20000410000 */
[-C--:B------:R-:W-:Y:S01]  /*6860*/  FMUL.FTZ R35, R35, R211.reuse ;  /* 0x000000d323237220 */ /* 0x080fe20000410000 */
[----:B------:R-:W-:Y:S01]  /*6870*/  FMUL.FTZ R38, R38, R211 ;  /* 0x000000d326267220 */ /* 0x000fe20000410000 */
[C---:B-1----:R-:W-:Y:S01]  /*6880*/  FADD.FTZ R3, R153.reuse, R3 ;  /* 0x0000000399037221 */ /* 0x042fe20000010000 */
[----:B------:R-:W-:Y:S01]  /*6890*/  F2FP.BF16.F32.PACK_AB R153, R153, R21 ;  /* 0x000000159999723e */ /* 0x000fe200000010ff */
[----:B--2---:R-:W-:Y:S01]  /*68a0*/  FMUL.FTZ R188, R196, UR10 ;  /* 0x0000000ac4bc7c20 */ /* 0x004fe20008410000 */
[----:B------:R-:W-:Y:S01]  /*68b0*/  FMNMX.FTZ R21, R154, R207, !PT ;  /* 0x000000cf9a157209 */ /* 0x000fe20007810000 */
[----:B------:R-:W-:Y:S01]  /*68c0*/  MUFU.EX2 R196, R158 ;  /* 0x0000009e00c47308 */ /* 0x000fe20000000800 */
[-C--:B------:R-:W-:Y:S01]  /*68d0*/  FMUL.FTZ R39, R39, R211.reuse ;  /* 0x000000d327277220 */ /* 0x080fe20000410000 */
[----:B------:R-:W-:Y:S01]  /*68e0*/  FMUL.FTZ R42, R42, R211 ;  /* 0x000000d32a2a7220 */ /* 0x000fe20000410000 */
[----:B------:R-:W-:Y:S01]  /*68f0*/  FMNMX.FTZ R21, R152, R21, !PT ;  /* 0x0000001598157209 */ /* 0x000fe20007810000 */
[-C--:B------:R-:W-:Y:S01]  /*6900*/  FMUL.FTZ R43, R43, R211.reuse ;  /* 0x000000d32b2b7220 */ /* 0x080fe20000410000 */
[----:B---3--:R-:W-:Y:S01]  /*6910*/  FSEL R174, R174, -INF , P6 ;  /* 0xff800000aeae7808 */ /* 0x008fe20003000000 */
[----:B------:R-:W-:Y:S01]  /*6920*/  FMUL.FTZ R46, R46, R211 ;  /* 0x000000d32e2e7220 */ /* 0x000fe20000410000 */
[----:B------:R-:W-:Y:S01]  /*6930*/  FMNMX.FTZ R21, R209, R21, !PT ;  /* 0x00000015d1157209 */ /* 0x000fe20007810000 */
[----:B------:R-:W0:Y:S01]  /*6940*/  MUFU.TANH R188, R188 ;  /* 0x000000bc00bc7308 */ /* 0x000e220000002400 */
[-C--:B------:R-:W-:Y:S01]  /*6950*/  FMUL.FTZ R47, R47, R211.reuse ;  /* 0x000000d32f2f7220 */ /* 0x080fe20000410000 */
[----:B------:R-:W-:Y:S01]  /*6960*/  FMUL.FTZ R50, R50, R211 ;  /* 0x000000d332327220 */ /* 0x000fe20000410000 */
[----:B------:R-:W-:Y:S01]  /*6970*/  FMNMX.FTZ R21, R185, R21, !PT ;  /* 0x00000015b9157209 */ /* 0x000fe20007810000 */
[-C--:B------:R-:W-:Y:S01]  /*6980*/  FMUL.FTZ R51, R51, R211.reuse ;  /* 0x000000d333337220 */ /* 0x080fe20000410000 */
        /* <DEDUP_REMOVED lines=12> */
[----:B0-----:R-:W-:Y:S01]  /*6a50*/  FSEL R188, R188, -INF , P2 ;  /* 0xff800000bcbc7808 */ /* 0x001fe20001000000 */
        /* <DEDUP_REMOVED lines=11> */
[----:B------:R0:W1:Y:S01]  /*6b10*/  MUFU.TANH R21, R189 ;  /* 0x000000bd00157308 */ /* 0x0000620000002400 */
[----:B------:R-:W-:Y:S01]  /*6b20*/  FMUL.FTZ R87, R87, R211 ;  /* 0x000000d357577220 */ /* 0x000fe20000410000 */
[----:B------:R-:W-:Y:S01]  /*6b30*/  FMNMX.FTZ R155, R176, R155, !PT ;  /* 0x0000009bb09b7209 */ /* 0x000fe20007810000 */
[-C--:B------:R-:W-:Y:S01]  /*6b40*/  FMUL.FTZ R90, R90, R211.reuse ;  /* 0x000000d35a5a7220 */ /* 0x080fe20000410000 */
[-C--:B------:R-:W-:Y:S01]  /*6b50*/  FMUL.FTZ R91, R91, R211.reuse ;  /* 0x000000d35b5b7220 */ /* 0x080fe20000410000 */
[----:B------:R-:W-:Y:S01]  /*6b60*/  FMUL.FTZ R94, R94, R211 ;  /* 0x000000d35e5e7220 */ /* 0x000fe20000410000 */
[----:B------:R-:W-:Y:S01]  /*6b70*/  FMNMX.FTZ R155, R169, R155, !PT ;  /* 0x0000009ba99b7209 */ /* 0x000fe20007810000 */
[-C--:B------:R-:W-:Y:S01]  /*6b80*/  FMUL.FTZ R95, R95, R211.reuse ;  /* 0x000000d35f5f7220 */ /* 0x080fe20000410000 */
[----:B------:R-:W-:Y:S01]  /*6b90*/  FMUL.FTZ R98, R98, R211 ;  /* 0x000000d362627220 */ /* 0x000fe20000410000 */
[----:B0-----:R-:W-:Y:S01]  /*6ba0*/  FMUL.FTZ R189, R193, UR10 ;  /* 0x0000000ac1bd7c20 */ /* 0x001fe20008410000 */
[----:B------:R-:W-:Y:S01]  /*6bb0*/  FMNMX.FTZ R155, R161, R155, !PT ;  /* 0x0000009ba19b7209 */ /* 0x000fe20007810000 */
[----:B------:R-:W-:Y:S01]  /*6bc0*/  FMUL.FTZ R193, R197, UR10 ;  /* 0x0000000ac5c17c20 */ /* 0x000fe20008410000 */
[----:B------:R-:W-:Y:S01]  /*6bd0*/  UIADD3 UR10, UR4, 0x32440, URZ ;  /* 0x00032440040a7890 */ /* 0x000fe2000fffe03f */
[----:B------:R-:W-:Y:S01]  /*6be0*/  FMUL.FTZ R99, R99, R211 ;  /* 0x000000d363637220 */ /* 0x000fe20000410000 */
[----:B------:R-:W-:Y:S01]  /*6bf0*/  FMNMX.FTZ R155, R168, R155, !PT ;  /* 0x0000009ba89b7209 */ /* 0x000fe20007810000 */
[----:B------:R-:W0:Y:S01]  /*6c00*/  MUFU.TANH R189, R189 ;  /* 0x000000bd00bd7308 */ /* 0x000e220000002400 */
[----:B------:R-:W-:Y:S01]  /*6c10*/  UPRMT UR10, UR55, 0x654, UR10 ;  /* 0x00000654370a7896 */ /* 0x000fe2000800000a */
        /* <DEDUP_REMOVED lines=24> */
[----:B-1----:R-:W-:Y:S01]  /*6da0*/  FSEL R193, R193, -INF , P1 ;  /* 0xff800000c1c17808 */ /* 0x002fe20000800000 */
        /* <DEDUP_REMOVED lines=14> */
[----:B------:R-:W-:Y:S01]  /*6e90*/  FMUL.FTZ R151, R151, R211 ;  /* 0x000000d397977220 */ /* 0x000fe20000410000 */
[----:B------:R-:W-:Y:S01]  /*6ea0*/  SYNCS.ARRIVE.TRANS64.RED.A1T0 RZ, [UR10], RZ ;  /* 0x000000ffffff79a7 */ /* 0x000fe2000810040a */
[----:B------:R-:W0:Y:S01]  /*6eb0*/  MUFU.EX2 R159, R159 ;  /* 0x0000009f009f7308 */ /* 0x000e220000000800 */
[----:B------:R-:W-:Y:S01]  /*6ec0*/  UMOV UR10, UR6 ;  /* 0x00000006000a7c82 */ /* 0x000fe20008000000 */
[----:B------:R-:W1:Y:S01]  /*6ed0*/  SHFL.BFLY PT, R155, R21, 0x2, 0x1f ;  /* 0x0c401f00159b7f89 */ /* 0x000e6200000e0000 */
[----:B------:R-:W-:-:S05]  /*6ee0*/  FADD.FTZ R3, R196, R3 ;  /* 0x00000003c4037221 */ /* 0x000fca0000010000 */
[----:B------:R-:W2:Y:S08]  /*6ef0*/  MUFU.EX2 R162, R162 ;  /* 0x000000a200a27308 */ /* 0x000eb00000000800 */
[----:B------:R-:W3:Y:S01]  /*6f00*/  MUFU.EX2 R163, R163 ;  /* 0x000000a300a37308 */ /* 0x000ee20000000800 */
[----:B0-----:R-:W-:-:S07]  /*6f10*/  FADD.FTZ R3, R159, R3 ;  /* 0x000000039f037221 */ /* 0x001fce0000010000 */
[----:B------:R-:W0:Y:S01]  /*6f20*/  MUFU.EX2 R166, R166 ;  /* 0x000000a600a67308 */ /* 0x000e220000000800 */
[----:B--2---:R-:W-:Y:S01]  /*6f30*/  FADD.FTZ R3, R162, R3 ;  /* 0x00000003a2037221 */ /* 0x004fe20000010000 */
[----:B-1----:R-:W-:-:S05]  /*6f40*/  FMNMX.FTZ R21, R21, R155, !PT ;  /* 0x0000009b15157209 */ /* 0x002fca0007810000 */
[----:B------:R-:W1:Y:S01]  /*6f50*/  SHFL.BFLY PT, R155, R21, 0x1, 0x1f ;  /* 0x0c201f00159b7f89 */ /* 0x000e6200000e0000 */
[----:B------:R-:W2:Y:S01]  /*6f60*/  MUFU.EX2 R167, R167 ;  /* 0x000000a700a77308 */ /* 0x000ea20000000800 */
[----:B---3--:R-:W-:-:S07]  /*6f70*/  FADD.FTZ R3, R163, R3 ;  /* 0x00000003a3037221 */ /* 0x008fce0000010000 */
[----:B------:R-:W3:Y:S01]  /*6f80*/  MUFU.EX2 R170, R170 ;  /* 0x000000aa00aa7308 */ /* 0x000ee20000000800 */
[----:B0-----:R-:W-:-:S07]  /*6f90*/  FADD.FTZ R3, R166, R3 ;  /* 0x00000003a6037221 */ /* 0x001fce0000010000 */
[----:B------:R-:W0:Y:S01]  /*6fa0*/  MUFU.EX2 R171, R171 ;  /* 0x000000ab00ab7308 */ /* 0x000e220000000800 */
[----:B--2---:R-:W-:Y:S01]  /*6fb0*/  FADD.FTZ R3, R167, R3 ;  /* 0x00000003a7037221 */ /* 0x004fe20000010000 */
[----:B-1----:R-:W-:-:S06]  /*6fc0*/  FMNMX.FTZ R21, R21, R155, !PT ;  /* 0x0000009b15157209 */ /* 0x002fcc0007810000 */
[----:B------:R-:W-:Y:S01]  /*6fd0*/  MUFU.EX2 R210, R210 ;  /* 0x000000d200d27308 */ /* 0x000fe20000000800 */
[----:B---3--:R-:W-:Y:S01]  /*6fe0*/  FADD.FTZ R3, R170, R3 ;  /* 0x00000003aa037221 */ /* 0x008fe20000010000 */
[C---:B------:R-:W-:Y:S01]  /*6ff0*/  FSETP.NEU.FTZ.AND P1, PT, R21.reuse, -INF , PT ;  /* 0xff8000001500780b */ /* 0x040fe20003f3d000 */
[----:B------:R-:W-:-:S03]  /*7000*/  FMUL.FTZ R158, R21, UR5 ;  /* 0x00000005159e7c20 */ /* 0x000fc60008410000 */
[----:B------:R-:W-:Y:S02]  /*7010*/  FSEL R155, R21, RZ, P1 ;  /* 0x000000ff159b7208 */ /* 0x000fe40000800000 */
[----:B------:R-:W-:Y:S01]  /*7020*/  MUFU.EX2 R175, R175 ;  /* 0x000000af00af7308 */ /* 0x000fe20000000800 */
[----:B------:R-:W-:Y:S01]  /*7030*/  FSEL R158, R158, RZ, P1 ;  /* 0x000000ff9e9e7208 */ /* 0x000fe20000800000 */
[----:B0-----:R-:W-:Y:S01]  /*7040*/  FADD.FTZ R3, R171, R3 ;  /* 0x00000003ab037221 */ /* 0x001fe20000010000 */
[----:B------:R-:W-:-:S03]  /*7050*/  FADD.FTZ R155, -R155, R207 ;  /* 0x000000cf9b9b7221 */ /* 0x000fc60000010100 */
[--C-:B------:R-:W-:Y:S01]  /*7060*/  FFMA.FTZ R208, R152, UR5, -R158.reuse ;  /* 0x0000000598d07c23 */ /* 0x100fe2000801089e */
[--C-:B------:R-:W-:Y:S01]  /*7070*/  FFMA.FTZ R152, R209, UR5, -R158.reuse ;  /* 0x00000005d1987c23 */ /* 0x100fe2000801089e */
[--C-:B------:R-:W-:Y:S01]  /*7080*/  FFMA.FTZ R207, R154, UR5, -R158.reuse ;  /* 0x000000059acf7c23 */ /* 0x100fe2000801089e */
[----:B------:R-:W-:Y:S01]  /*7090*/  FMUL.FTZ R155, R155, UR5 ;  /* 0x000000059b9b7c20 */ /* 0x000fe20008410000 */
        /* <DEDUP_REMOVED lines=8> */
[----:B------:R-:W-:Y:S01]  /*7120*/  FFMA.FTZ R176, R176, UR5, -R158 ;  /* 0x00000005b0b07c23 */ /* 0x000fe2000801089e */
[----:B------:R1:W2:Y:S01]  /*7130*/  MUFU.EX2 R209, R155 ;  /* 0x0000009b00d17308 */ /* 0x0002a20000000800 */
[----:B0-----:R-:W-:-:S02]  /*7140*/  VIADD R152, R215, 0x8 ;  /* 0x00000008d7987836 */ /* 0x001fc40000000000 */
[--C-:B------:R-:W-:Y:S01]  /*7150*/  FFMA.FTZ R169, R169, UR5, -R158.reuse ;  /* 0x00000005a9a97c23 */ /* 0x100fe2000801089e */
[--C-:B------:R-:W-:Y:S01]  /*7160*/  FFMA.FTZ R215, R161, UR5, -R158.reuse ;  /* 0x00000005a1d77c23 */ /* 0x100fe2000801089e */
[--C-:B------:R-:W-:Y:S01]  /*7170*/  FFMA.FTZ R161, R168, UR5, -R158.reuse ;  /* 0x00000005a8a17c23 */ /* 0x100fe2000801089e */
[--C-:B------:R-:W-:Y:S01]  /*7180*/  FFMA.FTZ R160, R160, UR5, -R158.reuse ;  /* 0x00000005a0a07c23 */ /* 0x100fe2000801089e */
[--C-:B------:R-:W-:Y:S01]  /*7190*/  FFMA.FTZ R165, R165, UR5, -R158.reuse ;  /* 0x00000005a5a57c23 */ /* 0x100fe2000801089e */
[--C-:B------:R-:W-:Y:S01]  /*71a0*/  FFMA.FTZ R168, R174, UR5, -R158.reuse ;  /* 0x00000005aea87c23 */ /* 0x100fe2000801089e */
[----:B------:R-:W-:Y:S01]  /*71b0*/  MUFU.EX2 R207, R207 ;  /* 0x000000cf00cf7308 */ /* 0x000fe20000000800 */
[----:B-1----:R-:W-:Y:S01]  /*71c0*/  F2FP.BF16.F32.PACK_AB R155, R159, R196 ;  /* 0x000000c49f9b723e */ /* 0x002fe200000010ff */
[--C-:B------:R-:W-:Y:S01]  /*71d0*/  FFMA.FTZ R157, R157, UR5, -R158.reuse ;  /* 0x000000059d9d7c23 */ /* 0x100fe2000801089e */
[--C-:B------:R-:W-:Y:S01]  /*71e0*/  FFMA.FTZ R156, R156, UR5, -R158.reuse ;  /* 0x000000059c9c7c23 */ /* 0x100fe2000801089e */
[--C-:B------:R-:W-:Y:S01]  /*71f0*/  FFMA.FTZ R174, R197, UR5, -R158.reuse ;  /* 0x00000005c5ae7c23 */ /* 0x100fe2000801089e */
[--C-:B------:R-:W-:Y:S01]  /*7200*/  FFMA.FTZ R192, R192, UR5, -R158.reuse ;  /* 0x00000005c0c07c23 */ /* 0x100fe2000801089e */
[--C-:B------:R-:W-:Y:S01]  /*7210*/  FFMA.FTZ R189, R189, UR5, -R158.reuse ;  /* 0x00000005bdbd7c23 */ /* 0x100fe2000801089e */
[--C-:B------:R-:W-:Y:S01]  /*7220*/  FFMA.FTZ R188, R188, UR5, -R158.reuse ;  /* 0x00000005bcbc7c23 */ /* 0x100fe2000801089e */
[----:B------:R-:W0:Y:S01]  /*7230*/  MUFU.EX2 R208, R208 ;  /* 0x000000d000d07308 */ /* 0x000e220000000800 */
[----:B------:R0:W-:Y:S01]  /*7240*/  BAR.SYNC.DEFER_BLOCKING R152, 0x100 ;  /* 0x000400980000751d */ /* 0x0001e20000010000 */
[-C--:B--2---:R-:W-:Y:S01]  /*7250*/  FMUL.FTZ R24, R24, R209.reuse ;  /* 0x000000d118187220 */ /* 0x084fe20000410000 */
        /* <DEDUP_REMOVED lines=65> */
[----:B------:R-:W0:Y:S01]  /*7670*/  MUFU.EX2 R177, R177 ;  /* 0x000000b100b17308 */ /* 0x000e220000000800 */
[----:B-1----:R-:W-:Y:S01]  /*7680*/  F2FP.BF16.F32.PACK_AB R154, R185, R211 ;  /* 0x000000d3b99a723e */ /* 0x002fe200000010ff */
[----:B------:R-:W-:Y:S01]  /*7690*/  FFMA.FTZ R158, R193, UR5, -R158 ;  /* 0x00000005c19e7c23 */ /* 0x000fe2000801089e */
[----:B------:R-:W-:Y:S01]  /*76a0*/  FFMA.FTZ R2, R209, R2, R207 ;  /* 0x00000002d1027223 */ /* 0x000fe200000100cf */
[----:B------:R-:W-:Y:S01]  /*76b0*/  FADD.FTZ R3, R210, R3 ;  /* 0x00000003d2037221 */ /* 0x000fe20000010000 */
[----:B------:R-:W-:-:S02]  /*76c0*/  WARPGROUP.ARRIVE ;  /* 0x00000000000079c5 */ /* 0x000fc40000000000 */
[----:B------:R-:W-:Y:S01]  /*76d0*/  FADD.FTZ R2, R208, R2 ;  /* 0x00000002d0027221 */ /* 0x000fe20000010000 */
[----:B------:R-:W1:Y:S01]  /*76e0*/  MUFU.EX2 R180, R180 ;  /* 0x000000b400b47308 */ /* 0x000e620000000800 */
[----:B------:R-:W-:Y:S02]  /*76f0*/  FADD.FTZ R3, R175, R3 ;  /* 0x00000003af037221 */ /* 0x000fe40000010000 */
[----:B------:R-:W-:Y:S01]  /*7700*/  HGMMA.64x256x16.F32.BF16 R24, R152, gdesc[UR8].tnspB, R24, gsb0 ;  /* 0x43e0000898187df0 */ /* 0x000fe20008001818 */
[----:B------:R-:W-:Y:S01]  /*7710*/  UIADD3 UR10, UR6, 0x80, URZ ;  /* 0x00000080060a7890 */ /* 0x000fe2000fffe03f */
[----:B------:R-:W-:Y:S01]  /*7720*/  FADD.FTZ R2, R211, R2 ;  /* 0x00000002d3027221 */ /* 0x000fe20000010000 */
[----:B------:R-:W-:Y:S02]  /*7730*/  UMOV UR11, 0x40000040 ;  /* 0x40000040000b7882 */ /* 0x000fe40000000000 */
[----:B------:R-:W2:Y:S01]  /*7740*/  MUFU.EX2 R181, R181 ;  /* 0x000000b500b57308 */ /* 0x000ea20000000800 */
[----:B------:R-:W-:-:S04]  /*7750*/  FADD.FTZ R2, R185, R2 ;  /* 0x00000002b9027221 */ /* 0x000fc80000010000 */
[----:B0-----:R-:W-:-:S03]  /*7760*/  FADD.FTZ R2, R177, R2 ;  /* 0x00000002b1027221 */ /* 0x001fc60000010000 */
[----:B------:R-:W0:Y:S01]  /*7770*/  MUFU.EX2 R184, R184 ;  /* 0x000000b800b87308 */ /* 0x000e220000000800 */
[----:B-1----:R-:W-:-:S07]  /*7780*/  FADD.FTZ R2, R180, R2 ;  /* 0x00000002b4027221 */ /* 0x002fce0000010000 */
[----:B------:R-:W1:Y:S01]  /*7790*/  MUFU.EX2 R172, R172 ;  /* 0x000000ac00ac7308 */ /* 0x000e620000000800 */
[----:B--2---:R-:W-:-:S07]  /*77a0*/  FADD.FTZ R2, R181, R2 ;  /* 0x00000002b5027221 */ /* 0x004fce0000010000 */
[----:B------:R-:W2:Y:S01]  /*77b0*/  MUFU.EX2 R173, R173 ;  /* 0x000000ad00ad7308 */ /* 0x000ea20000000800 */
[----:B0-----:R-:W-:-:S07]  /*77c0*/  FADD.FTZ R2, R184, R2 ;  /* 0x00000002b8027221 */ /* 0x001fce0000010000 */
[----:B------:R-:W-:Y:S01]  /*77d0*/  MUFU.EX2 R176, R176 ;  /* 0x000000b000b07308 */ /* 0x000fe20000000800 */
[----:B-1----:R-:W-:-:S07]  /*77e0*/  FADD.FTZ R2, R172, R2 ;  /* 0x00000002ac027221 */ /* 0x002fce0000010000 */
[----:B------:R-:W0:Y:S01]  /*77f0*/  MUFU.EX2 R169, R169 ;  /* 0x000000a900a97308 */ /* 0x000e220000000800 */
[----:B--2---:R-:W-:-:S07]  /*7800*/  FADD.FTZ R2, R173, R2 ;  /* 0x00000002ad027221 */ /* 0x004fce0000010000 */
[----:B------:R-:W-:Y:S08]  /*7810*/  MUFU.EX2 R178, R178 ;  /* 0x000000b200b27308 */ /* 0x000ff00000000800 */
[----:B------:R-:W-:Y:S08]  /*7820*/  MUFU.EX2 R179, R179 ;  /* 0x000000b300b37308 */ /* 0x000ff00000000800 */
[----:B------:R-:W-:Y:S08]  /*7830*/  MUFU.EX2 R182, R182 ;  /* 0x000000b600b67308 */ /* 0x000ff00000000800 */
[----:B------:R-:W-:Y:S08]  /*7840*/  MUFU.EX2 R215, R215 ;  /* 0x000000d700d77308 */ /* 0x000ff00000000800 */
[----:B------:R-:W1:Y:S08]  /*7850*/  MUFU.EX2 R161, R161 ;  /* 0x000000a100a17308 */ /* 0x000e700000000800 */
[----:B------:R-:W-:Y:S08]  /*7860*/  MUFU.EX2 R160, R160 ;  /* 0x000000a000a07308 */ /* 0x000ff00000000800 */
[----:B------:R-:W2:Y:S08]  /*7870*/  MUFU.EX2 R165, R165 ;  /* 0x000000a500a57308 */ /* 0x000eb00000000800 */
[----:B------:R-:W3:Y:S08]  /*7880*/  MUFU.EX2 R183, R183 ;  /* 0x000000b700b77308 */ /* 0x000ef00000000800 */
[----:B------:R-:W-:Y:S08]  /*7890*/  MUFU.EX2 R186, R186 ;  /* 0x000000ba00ba7308 */ /* 0x000ff00000000800 */
[----:B------:R-:W-:Y:S08]  /*78a0*/  MUFU.EX2 R187, R187 ;  /* 0x000000bb00bb7308 */ /* 0x000ff00000000800 */
[----:B------:R-:W-:Y:S08]  /*78b0*/  MUFU.EX2 R190, R190 ;  /* 0x000000be00be7308 */ /* 0x000ff00000000800 */
[----:B------:R-:W4:Y:S08]  /*78c0*/  MUFU.EX2 R157, R157 ;  /* 0x0000009d009d7308 */ /* 0x000f300000000800 */
[----:B------:R-:W5:Y:S08]  /*78d0*/  MUFU.EX2 R156, R156 ;  /* 0x0000009c009c7308 */ /* 0x000f700000000800 */
[----:B------:R-:W5:Y:S08]  /*78e0*/  MUFU.EX2 R168, R168 ;  /* 0x000000a800a87308 */ /* 0x000f700000000800 */
[----:B------:R-:W5:Y:S08]  /*78f0*/  MUFU.EX2 R174, R174 ;  /* 0x000000ae00ae7308 */ /* 0x000f700000000800 */
[----:B------:R-:W5:Y:S08]  /*7900*/  MUFU.EX2 R191, R191 ;  /* 0x000000bf00bf7308 */ /* 0x000f700000000800 */
[----:B------:R-:W-:Y:S08]  /*7910*/  MUFU.EX2 R194, R194 ;  /* 0x000000c200c27308 */ /* 0x000ff00000000800 */
[----:B------:R-:W-:Y:S08]  /*7920*/  MUFU.EX2 R195, R195 ;  /* 0x000000c300c37308 */ /* 0x000ff00000000800 */
[----:B------:R-:W-:Y:S08]  /*7930*/  MUFU.EX2 R198, R198 ;  /* 0x000000c600c67308 */ /* 0x000ff00000000800 */
[----:B------:R-:W5:Y:S08]  /*7940*/  MUFU.EX2 R192, R192 ;  /* 0x000000c000c07308 */ /* 0x000f700000000800 */
[----:B------:R-:W5:Y:S08]  /*7950*/  MUFU.EX2 R189, R189 ;  /* 0x000000bd00bd7308 */ /* 0x000f700000000800 */
[----:B------:R-:W5:Y:S08]  /*7960*/  MUFU.EX2 R188, R188 ;  /* 0x000000bc00bc7308 */ /* 0x000f700000000800 */
[----:B------:R-:W5:Y:S08]  /*7970*/  MUFU.EX2 R158, R158 ;  /* 0x0000009e009e7308 */ /* 0x000f700000000800 */
[----:B------:R-:W5:Y:S01]  /*7980*/  MUFU.EX2 R199, R199 ;  /* 0x000000c700c77308 */ /* 0x000f620000000800 */
[----:B------:R-:W-:-:S02]  /*7990*/  WARPGROUP.DEPBAR.LE gsb0, 0x0 ;  /* 0x00008000000079c5 */ /* 0x000fc40000010000 */
[----:B------:R-:W-:Y:S02]  /*79a0*/  F2FP.BF16.F32.PACK_AB R153, R163, R162 ;  /* 0x000000a2a399723e */ /* 0x000fe400000010ff */
[----:B------:R-:W-:Y:S02]  /*79b0*/  F2FP.BF16.F32.PACK_AB R155, R167, R166 ;  /* 0x000000a6a79b723e */ /* 0x000fe400000010ff */
[----:B------:R-:W-:Y:S02]  /*79c0*/  F2FP.BF16.F32.PACK_AB R152, R180, R177 ;  /* 0x000000b1b498723e */ /* 0x000fe400000010ff */
[----:B------:R-:W-:-:S04]  /*79d0*/  F2FP.BF16.F32.PACK_AB R154, R184, R181 ;  /* 0x000000b5b89a723e */ /* 0x000fc800000010ff */
[----:B------:R-:W-:-:S06]  /*79e0*/  WARPGROUP.ARRIVE ;  /* 0x00000000000079c5 */ /* 0x000fcc0000000000 */
[----:B------:R-:W-:Y:S01]  /*79f0*/  HGMMA.64x256x16.F32.BF16 R24, R152, gdesc[UR8].tnspB, R24, gsb0 ;  /* 0x43e0000898187df0 */ /* 0x000fe20008001818 */
[----:B------:R-:W-:Y:S01]  /*7a00*/  UIADD3 UR10, UR6, 0x100, URZ ;  /* 0x00000100060a7890 */ /* 0x000fe2000fffe03f */
[----:B------:R-:W-:Y:S01]  /*7a10*/  UMOV UR11, 0x40000040 ;  /* 0x40000040000b7882 */ /* 0x000fe20000000000 */
[----:B------:R-:W-:Y:S02]  /*7a20*/  WARPGROUP.DEPBAR.LE gsb0, 0x0 ;  /* 0x00008000000079c5 */ /* 0x000fe40000010000 */
[----:B------:R-:W-:Y:S02]  /*7a30*/  F2FP.BF16.F32.PACK_AB R152, R173, R172 ;  /* 0x000000acad98723e */ /* 0x000fe400000010ff */
[----:B------:R-:W-:Y:S02]  /*7a40*/  F2FP.BF16.F32.PACK_AB R153, R171, R170 ;  /* 0x000000aaab99723e */ /* 0x000fe400000010ff */
[----:B0-----:R-:W-:Y:S01]  /*7a50*/  F2FP.BF16.F32.PACK_AB R154, R169, R176 ;  /* 0x000000b0a99a723e */ /* 0x001fe200000010ff */
[----:B------:R-:W-:Y:S01]  /*7a60*/  FADD.FTZ R176, R176, R2 ;  /* 0x00000002b0b07221 */ /* 0x000fe20000010000 */
[----:B------:R-:W-:-:S03]  /*7a70*/  F2FP.BF16.F32.PACK_AB R155, R175, R210 ;  /* 0x000000d2af9b723e */ /* 0x000fc600000010ff */
[----:B------:R-:W-:Y:S01]  /*7a80*/  FADD.FTZ R176, R169, R176 ;  /* 0x000000b0a9b07221 */ /* 0x000fe20000010000 */
[----:B------:R-:W-:-:S13]  /*7a90*/  WARPGROUP.ARRIVE ;  /* 0x00000000000079c5 */ /* 0x000fda0000000000 */
[----:B------:R-:W-:Y:S01]  /*7aa0*/  HGMMA.64x256x16.F32.BF16 R24, R152, gdesc[UR8].tnspB, R24, gsb0 ;  /* 0x43e0000898187df0 */ /* 0x000fe20008001818 */
[----:B------:R-:W-:Y:S01]  /*7ab0*/  UIADD3 UR10, UR6, 0x180, URZ ;  /* 0x00000180060a7890 */ /* 0x000fe2000fffe03f */
[----:B------:R-:W-:Y:S01]  /*7ac0*/  UMOV UR11, 0x40000040 ;  /* 0x40000040000b7882 */ /* 0x000fe20000000000 */
[----:B------:R-:W-:Y:S02]  /*7ad0*/  WARPGROUP.DEPBAR.LE gsb0, 0x0 ;  /* 0x00008000000079c5 */ /* 0x000fe40000010000 */
[----:B-1----:R-:W-:Y:S01]  /*7ae0*/  F2FP.BF16.F32.PACK_AB R152, R161, R215 ;  /* 0x000000d7a198723e */ /* 0x002fe200000010ff */
[----:B------:R-:W-:Y:S01]  /*7af0*/  FADD.FTZ R215, R215, R176 ;  /* 0x000000b0d7d77221 */ /* 0x000fe20000010000 */
[----:B------:R-:W-:Y:S01]  /*7b00*/  F2FP.BF16.F32.PACK_AB R153, R179, R178 ;  /* 0x000000b2b399723e */ /* 0x000fe200000010ff */
[----:B------:R-:W-:Y:S01]  /*7b10*/  FADD.FTZ R178, R178, R3 ;  /* 0x00000003b2b27221 */ /* 0x000fe20000010000 */
[----:B--2---:R-:W-:Y:S01]  /*7b20*/  F2FP.BF16.F32.PACK_AB R154, R165, R160 ;  /* 0x000000a0a59a723e */ /* 0x004fe200000010ff */
        /* <DEDUP_REMOVED lines=10> */
[----:B----4-:R-:W-:Y:S01]  /*7bd0*/  FADD.FTZ R215, R157, R215 ;  /* 0x000000d79dd77221 */ /* 0x010fe20000010000 */
[----:B------:R-:W-:Y:S01]  /*7be0*/  UMOV UR11, 0x40000040 ;  /* 0x40000040000b7882 */ /* 0x000fe20000000000 */
[----:B------:R-:W-:Y:S02]  /*7bf0*/  FADD.FTZ R178, R186, R178 ;  /* 0x000000b2bab27221 */ /* 0x000fe40000010000 */
[----:B-----5:R-:W-:Y:S02]  /*7c00*/  FADD.FTZ R215, R156, R215 ;  /* 0x000000d79cd77221 */ /* 0x020fe40000010000 */
[----:B------:R-:W-:Y:S02]  /*7c10*/  FADD.FTZ R178, R187, R178 ;  /* 0x000000b2bbb27221 */ /* 0x000fe40000010000 */
[----:B------:R-:W-:-:S02]  /*7c20*/  FADD.FTZ R215, R168, R215 ;  /* 0x000000d7a8d77221 */ /* 0x000fc40000010000 */
[----:B------:R-:W-:Y:S02]  /*7c30*/  FADD.FTZ R178, R190, R178 ;  /* 0x000000b2beb27221 */ /* 0x000fe40000010000 */
[----:B------:R-:W-:Y:S02]  /*7c40*/  FADD.FTZ R215, R174, R215 ;  /* 0x000000d7aed77221 */ /* 0x000fe40000010000 */
[----:B------:R-:W-:Y:S02]  /*7c50*/  FADD.FTZ R178, R191, R178 ;  /* 0x000000b2bfb27221 */ /* 0x000fe40000010000 */
[----:B------:R-:W-:Y:S02]  /*7c60*/  FADD.FTZ R215, R192, R215 ;  /* 0x000000d7c0d77221 */ /* 0x000fe40000010000 */
[----:B------:R-:W-:Y:S02]  /*7c70*/  FADD.FTZ R178, R194, R178 ;  /* 0x000000b2c2b27221 */ /* 0x000fe40000010000 */
[----:B------:R-:W-:-:S02]  /*7c80*/  FADD.FTZ R215, R189, R215 ;  /* 0x000000d7bdd77221 */ /* 0x000fc40000010000 */
[----:B------:R-:W-:Y:S02]  /*7c90*/  FADD.FTZ R178, R195, R178 ;  /* 0x000000b2c3b27221 */ /* 0x000fe40000010000 */
[----:B------:R-:W-:Y:S02]  /*7ca0*/  FADD.FTZ R215, R188, R215 ;  /* 0x000000d7bcd77221 */ /* 0x000fe40000010000 */
[----:B------:R-:W-:Y:S02]  /*7cb0*/  FADD.FTZ R178, R198, R178 ;  /* 0x000000b2c6b27221 */ /* 0x000fe40000010000 */
[----:B------:R-:W-:Y:S02]  /*7cc0*/  FADD.FTZ R2, R158, R215 ;  /* 0x000000d79e027221 */ /* 0x000fe40000010000 */
[----:B------:R-:W-:Y:S01]  /*7cd0*/  FADD.FTZ R3, R199, R178 ;  /* 0x000000b2c7037221 */ /* 0x000fe20000010000 */
[----:B------:R-:W-:Y:S02]  /*7ce0*/  WARPGROUP.DEPBAR.LE gsb0, 0x0 ;  /* 0x00008000000079c5 */ /* 0x000fe40000010000 */
[----:B------:R-:W-:-:S02]  /*7cf0*/  F2FP.BF16.F32.PACK_AB R152, R156, R157 ;  /* 0x0000009d9c98723e */ /* 0x000fc400000010ff */
        /* <DEDUP_REMOVED lines=10> */
[----:B------:R-:W-:Y:S02]  /*7da0*/  F2FP.BF16.F32.PACK_AB R154, R158, R188 ;  /* 0x000000bc9e9a723e */ /* 0x000fe400000010ff */
[----:B------:R-:W-:-:S04]  /*7db0*/  F2FP.BF16.F32.PACK_AB R155, R199, R198 ;  /* 0x000000c6c79b723e */ /* 0x000fc800000010ff */
[----:B------:R-:W-:-:S13]  /*7dc0*/  WARPGROUP.ARRIVE ;  /* 0x00000000000079c5 */ /* 0x000fda0000000000 */
[----:B------:R-:W-:Y:S03]  /*7dd0*/  HGMMA.64x256x16.F32.BF16 R24, R152, gdesc[UR8].tnspB, R24, gsb0 ;  /* 0x43e0000898187df0 */ /* 0x000fe60008001818 */
[----:B------:R-:W-:Y:S02]  /*7de0*/  WARPGROUP.DEPBAR.LE gsb0, 0x0 ;  /* 0x00008000000079c5 */ /* 0x000fe40000010000 */
[----:B------:R-:W-:Y:S05]  /*7df0*/  @!P0 BRA `(.L_x_14917) ;  /* 0x0000000000048947 */ /* 0x000fea0003800000 */
[----:B------:R-:W-:Y:S01]  /*7e00*/  BPT.TRAP 0x1 ;  /* 0x000000040000795c */ /* 0x000fe20000300000 */
.L_x_14917:
[----:B------:R-:W-:Y:S01]  /*7e10*/  UIADD3 UR4, UR4, 0x32460, URZ ;  /* 0x0003246004047890 */ /* 0x000fe2000fffe03f */
[C---:B------:R-:W-:Y:S01]  /*7e20*/  ISETP.GT.AND P1, PT, R20.reuse, UR54, PT ;  /* 0x0000003614007c0c */ /* 0x040fe2000bf24270 */
[----:B------:R-:W-:Y:S01]  /*7e30*/  VIADD R20, R20, 0xffffffff ;  /* 0xffffffff14147836 */ /* 0x000fe20000000000 */
[----:B------:R-:W-:Y:S01]  /*7e40*/  MOV R207, R21 ;  /* 0x0000001500cf7202 */ /* 0x000fe20000000f00 */
[----:B------:R-:W-:Y:S01]  /*7e50*/  UPRMT UR4, UR55, 0x654, UR4 ;  /* 0x0000065437047896 */ /* 0x000fe20008000004 */
[----:B------:R-:W-:-:S08]  /*7e60*/  IMAD.MOV.U32 R208, RZ, RZ, R164 ;  /* 0x000000ffffd07224 */ /* 0x000fd000078e00a4 */
[----:B------:R-:W-:Y:S01]  /*7e70*/  SYNCS.ARRIVE.TRANS64.RED.A1T0 RZ, [UR4], RZ ;  /* 0x000000ffffff79a7 */ /* 0x000fe20008100404 */
[----:B------:R-:W-:Y:S05]  /*7e80*/  @P1 BRA `(.L_x_14918) ;  /* 0xffffffcc00cc1947 */ /* 0x000fea000383ffff */
.L_x_14907:
[----:B------:R-:W-:-:S13]  /*7e90*/  R2UR UR4, R205 ;  /* 0x00000000cd0472ca */ /* 0x000fda00000e0000 */
[----:B------:R-:W-:-:S13]  /*7ea0*/  ISETP.GE.AND P1, PT, R20, UR4, PT ;  /* 0x0000000414007c0c */ /* 0x000fda000bf26270 */
[----:B------:R-:W-:Y:S05]  /*7eb0*/  @!P1 BRA `(.L_x_14919) ;  /* 0x0000002800609947 */ /* 0x000fea0003800000 */
[----:B------:R-:W-:Y:S02]  /*7ec0*/  IMAD.MOV.U32 R202, RZ, RZ, R164 ;  /* 0x000000ffffca7224 */ /* 0x000fe400078e00a4 */
[----:B------:R-:W-:-:S07]  /*7ed0*/  IMAD.MOV.U32 R203, RZ, RZ, R21 ;  /* 0x000000ffffcb7224 */ /* 0x000fce00078e0015 */
.L_x_14930:
[----:B------:R-:W-:-:S04]  /*7ee0*/  UIADD3 UR38, UR38, 0x1, URZ ;  /* 0x0000000126267890 */ /* 0x000fc8000fffe03f */
[----:B------:R-:W-:-:S04]  /*7ef0*/  UISETP.NE.AND UP0, UPT, UR38, 0x2, UPT ;  /* 0x000000022600788c */ /* 0x000fc8000bf05270 */
[----:B------:R-:W-:Y:S02]  /*7f00*/  USEL UR4, URZ, 0x1, UP0 ;  /* 0x000000013f047887 */ /* 0x000fe40008000000 */
[----:B------:R-:W-:Y:S02]  /*7f10*/  USEL UR38, UR38, URZ, UP0 ;  /* 0x0000003f26267287 */ /* 0x000fe40008000000 */
[----:B------:R-:W-:Y:S01]  /*7f20*/  ULOP3.LUT UR39, UR39, UR4, URZ, 0x3c, !UPT ;  /* 0x0000000427277292 */ /* 0x000fe2000f8e3c3f */
[----:B0-----:R-:W-:Y:S11]  /*7f30*/  @!P0 BRA `(.L_x_14920) ;  /* 0x0000000000048947 */ /* 0x001ff60003800000 */
[----:B------:R-:W-:Y:S01]  /*7f40*/  BPT.TRAP 0x1 ;  /* 0x000000040000795c */ /* 0x000fe20000300000 */
.L_x_14920:
        /* <DEDUP_REMOVED lines=9> */
.L_x_14921:
[----:B-1----:R-:W-:Y:S05]  /*7fe0*/  @P1 BRA `(.L_x_14922) ;  /* 0x0000000000081947 */ /* 0x002fea0003800000 */
[----:B------:R-:W1:Y:S02]  /*7ff0*/  SYNCS.PHASECHK.TRANS64.TRYWAIT P1, [UR4+0x32430], R0 ;  /* 0x03243000ff0075a7 */ /* 0x000e640008020144 */
[----:B-1----:R-:W-:Y:S05]  /*8000*/  @!P1 BRA `(.L_x_14923) ;  /* 0x000000ec000c9947 */ /* 0x002fea0003800000 */
.L_x_14922:
        /* <DEDUP_REMOVED lines=31> */
.L_x_14924:
[----:B------:R2:W3:Y:S01]  /*8200*/  SYNCS.PHASECHK.TRANS64.TRYWAIT P1, [UR4+0x32450], R0 ;  /* 0x03245000ff0075a7 */ /* 0x0004e20008020144 */
[----:B------:R-:W-:Y:S05]  /*8210*/  @!P0 BRA `(.L_x_14925) ;  /* 0x0000000000048947 */ /* 0x000fea0003800000 */
[----:B------:R-:W-:Y:S01]  /*8220*/  BPT.TRAP 0x1 ;  /* 0x000000040000795c */ /* 0x000fe20000300000 */
.L_x_14925:
[----:B---3--:R-:W-:Y:S05]  /*8230*/  @P1 BRA `(.L_x_14926) ;  /* 0x0000000000081947 */ /* 0x008fea0003800000 */
[----:B------:R-:W3:Y:S02]  /*8240*/  SYNCS.PHASECHK.TRANS64.TRYWAIT P1, [UR4+0x32450], R0 ;  /* 0x03245000ff0075a7 */ /* 0x000ee40008020144 */
[----:B---3--:R-:W-:Y:S05]  /*8250*/  @!P1 BRA `(.L_x_14927) ;  /* 0x000000e800909947 */ /* 0x008fea0003800000 */
.L_x_14926:
[----:B------:R-:W-:Y:S01]  /*8260*/  R2UR UR48, R12 ;  /* 0x000000000c3072ca */ /* 0x000fe200000e0000 */
[----:B------:R-:W-:Y:S01]  /*8270*/  UIMAD UR5, UR38, 0xc00, UR60 ;  /* 0x00000c00260578a4 */ /* 0x000fe2000f8e023c */
[----:B------:R-:W-:Y:S01]  /*8280*/  R2UR UR49, R13 ;  /* 0x000000000d3172ca */ /* 0x000fe200000e0000 */
[----:B------:R-:W-:Y:S01]  /*8290*/  WARPGROUP.ARRIVE ;  /* 0x00000000000079c5 */ /* 0x000fe20000000000 */
[----:B------:R-:W-:Y:S01]  /*82a0*/  UMOV UR51, 0x40000040 ;  /* 0x4000004000337882 */ /* 0x000fe20000000000 */
[----:B------:R-:W-:-:S04]  /*82b0*/  UIADD3 UR10, UR5, 0x304, URZ ;  /* 0x00000304050a7890 */ /* 0x000fc8000fffe03f */
[----:B------:R-:W3:Y:S01]  /*82c0*/  S2R R209, SR_TID.X ;  /* 0x0000000000d17919 */ /* 0x000ee20000002100 */
        /* <DEDUP_REMOVED lines=23> */
[----:B---3--:R-:W-:-:S04]  /*8440*/  SHF.R.U32.HI R209, RZ, 0x7, R209 ;  /* 0x00000007ffd17819 */ /* 0x008fc800000116d1 */
[----:B012---:R-:W-:Y:S01]  /*8450*/  IADD3 R0, -R209, 0xb, RZ ;  /* 0x0000000bd1007810 */ /* 0x007fe20007ffe1ff */
        /* <DEDUP_REMOVED lines=69> */
.L_x_14928:
        /* <DEDUP_REMOVED lines=43> */
[----:B------:R-:W-:-:S05]  /*8b60*/  UMOV UR15, 0x40000040 ;  /* 0x40000040000f7882 */ /* 0x000fca0000000000 */
        /* <DEDUP_REMOVED lines=41> */
[----:B---3--:R-:W-:-:S05]  /*8e00*/  FMNMX.FTZ R21, R197, R21, !PT ;  /* 0x00000015c5157209 */ /* 0x008fca0007810000 */
        /* <DEDUP_REMOVED lines=11> */
[C---:B------:R-:W-:Y:S01]  /*8ec0*/  FADD.FTZ R208, -R21.reuse, R203 ;  /* 0x000000cb15d07221 */ /* 0x040fe20000010100 */
[----:B------:R-:W-:-:S03]  /*8ed0*/  FMUL.FTZ R154, R21, UR5 ;  /* 0x00000005159a7c20 */ /* 0x000fc60008410000 */
[----:B------:R-:W-:Y:S01]  /*8ee0*/  FMUL.FTZ R208, R208, UR5 ;  /* 0x00000005d0d07c20 */ /* 0x000fe20008410000 */
[--C-:B------:R-:W-:Y:S01]  /*8ef0*/  FFMA.FTZ R152, R152, UR5, -R154.reuse ;  /* 0x0000000598987c23 */ /* 0x100fe2000801089a */
[--C-:B------:R-:W-:Y:S01]  /*8f00*/  FFMA.FTZ R153, R153, UR5, -R154.reuse ;  /* 0x0000000599997c23 */ /* 0x100fe2000801089a */
[--C-:B------:R-:W-:Y:S01]  /*8f10*/  FFMA.FTZ R203, R157, UR5, -R154.reuse ;  /* 0x000000059dcb7c23 */ /* 0x100fe2000801089a */
[--C-:B------:R-:W-:Y:S01]  /*8f20*/  FFMA.FTZ R157, R164, UR5, -R154.reuse ;  /* 0x00000005a49d7c23 */ /* 0x100fe2000801089a */
[----:B-1----:R-:W-:Y:S01]  /*8f30*/  FMNMX.FTZ R164, R193, R202, !PT ;  /* 0x000000cac1a47209 */ /* 0x002fe20007810000 */
        /* <DEDUP_REMOVED lines=22> */
[----:B--2---:R-:W-:Y:S01]  /*90a0*/  FMNMX.FTZ R164, R155, R164, !PT ;  /* 0x000000a49ba47209 */ /* 0x004fe20007810000 */
[----:B------:R2:W4:Y:S01]  /*90b0*/  MUFU.EX2 R154, R153 ;  /* 0x00000099009a7308 */ /* 0x0005220000000800 */
[----:B-1----:R-:W-:Y:S01]  /*90c0*/  FMUL.FTZ R24, R24, R208 ;  /* 0x000000d018187220 */ /* 0x002fe20000410000 */
[----:B---3--:R-:W-:Y:S01]  /*90d0*/  FFMA.FTZ R2, R208, R2, R152 ;  /* 0x00000002d0027223 */ /* 0x008fe20000010098 */
[----:B------:R-:W-:Y:S01]  /*90e0*/  FMNMX.FTZ R164, R158, R164, !PT ;  /* 0x000000a49ea47209 */ /* 0x000fe20007810000 */
[-C--:B------:R-:W-:Y:S01]  /*90f0*/  FMUL.FTZ R25, R25, R208.reuse ;  /* 0x000000d019197220 */ /* 0x080fe20000410000 */
[-C--:B------:R-:W-:Y:S01]  /*9100*/  FMUL.FTZ R28, R28, R208.reuse ;  /* 0x000000d01c1c7220 */ /* 0x080fe20000410000 */
[----:B------:R-:W-:Y:S01]  /*9110*/  FMUL.FTZ R29, R29, R208 ;  /* 0x000000d01d1d7220 */ /* 0x000fe20000410000 */
[----:B------:R-:W-:Y:S01]  /*9120*/  FMNMX.FTZ R164, R159, R164, !PT ;  /* 0x000000a49fa47209 */ /* 0x000fe20007810000 */
[----:B------:R-:W-:Y:S01]  /*9130*/  MUFU.EX2 R203, R203 ;  /* 0x000000cb00cb7308 */ /* 0x000fe20000000800 */
[----:B--2---:R-:W-:Y:S01]  /*9140*/  FMUL.FTZ R153, R171, UR10 ;  /* 0x0000000aab997c20 */ /* 0x004fe20008410000 */
[----:B------:R-:W-:Y:S01]  /*9150*/  FMUL.FTZ R171, R174, UR10 ;  /* 0x0000000aaeab7c20 */ /* 0x000fe20008410000 */
[----:B------:R-:W-:Y:S01]  /*9160*/  FMNMX.FTZ R164, R162, R164, !PT ;  /* 0x000000a4a2a47209 */ /* 0x000fe20007810000 */
[----:B------:R-:W-:Y:S01]  /*9170*/  FMUL.FTZ R174, R178, UR10 ;  /* 0x0000000ab2ae7c20 */ /* 0x000fe20008410000 */
[----:B------:R-:W-:Y:S01]  /*9180*/  FMUL.FTZ R178, R182, UR10 ;  /* 0x0000000ab6b27c20 */ /* 0x000fe20008410000 */
[----:B------:R-:W-:Y:S01]  /*9190*/  FMUL.FTZ R182, R186, UR10 ;  /* 0x0000000abab67c20 */ /* 0x000fe20008410000 */
[----:B------:R-:W-:Y:S01]  /*91a0*/  FMNMX.FTZ R164, R163, R164, !PT ;  /* 0x000000a4a3a47209 */ /* 0x000fe20007810000 */
[----:B------:R-:W1:Y:S01]  /*91b0*/  MUFU.TANH R153, R153 ;  /* 0x0000009900997308 */ /* 0x000e620000002400 */
[C---:B----4-:R-:W-:Y:S01]  /*91c0*/  FADD.FTZ R2, R154.reuse, R2 ;  /* 0x000000029a027221 */ /* 0x050fe20000010000 */
[----:B------:R-:W-:Y:S01]  /*91d0*/  F2FP.BF16.F32.PACK_AB R152, R154, R152 ;  /* 0x000000989a98723e */ /* 0x000fe200000010ff */
[----:B------:R-:W-:Y:S01]  /*91e0*/  FMUL.FTZ R186, R190, UR10 ;  /* 0x0000000abeba7c20 */ /* 0x000fe20008410000 */
[----:B------:R-:W-:Y:S01]  /*91f0*/  FMNMX.FTZ R164, R166, R164, !PT ;  /* 0x000000a4a6a47209 */ /* 0x000fe20007810000 */
[----:B------:R-:W-:Y:S01]  /*9200*/  FMUL.FTZ R190, R194, UR10 ;  /* 0x0000000ac2be7c20 */ /* 0x000fe20008410000 */
[----:B------:R-:W-:Y:S01]  /*9210*/  FMUL.FTZ R194, R198, UR10 ;  /* 0x0000000ac6c27c20 */ /* 0x000fe20008410000 */
[----:B------:R-:W-:Y:S01]  /*9220*/  FMUL.FTZ R32, R32, R208 ;  /* 0x000000d020207220 */ /* 0x000fe20000410000 */
[----:B------:R2:W3:Y:S01]  /*9230*/  MUFU.EX2 R154, R156 ;  /* 0x0000009c009a7308 */ /* 0x0004e20000000800 */
[----:B------:R-:W-:Y:S01]  /*9240*/  FMNMX.FTZ R164, R167, R164, !PT ;  /* 0x000000a4a7a47209 */ /* 0x000fe20007810000 */
[-C--:B------:R-:W-:Y:S01]  /*9250*/  FMUL.FTZ R33, R33, R208.reuse ;  /* 0x000000d021217220 */ /* 0x080fe20000410000 */
[-C--:B------:R-:W-:Y:S01]  /*9260*/  FMUL.FTZ R36, R36, R208.reuse ;  /* 0x000000d024247220 */ /* 0x080fe20000410000 */
[----:B------:R-:W-:Y:S01]  /*9270*/  FMUL.FTZ R37, R37, R208 ;  /* 0x000000d025257220 */ /* 0x000fe20000410000 */
[----:B------:R-:W-:Y:S01]  /*9280*/  FMNMX.FTZ R164, R170, R164, !PT ;  /* 0x000000a4aaa47209 */ /* 0x000fe20007810000 */
[-C--:B------:R-:W-:Y:S01]  /*9290*/  FMUL.FTZ R40, R40, R208.reuse ;  /* 0x000000d028287220 */ /* 0x080fe20000410000 */
[----:B------:R-:W-:Y:S01]  /*92a0*/  FMUL.FTZ R41, R41, R208 ;  /* 0x000000d029297220 */ /* 0x000fe20000410000 */
[----:B------:R-:W4:Y:S01]  /*92b0*/  MUFU.TANH R171, R171 ;  /* 0x000000ab00ab7308 */ /* 0x000f220000002400 */
[----:B--2---:R-:W-:Y:S01]  /*92c0*/  FMUL.FTZ R156, R175, UR10 ;  /* 0x0000000aaf9c7c20 */ /* 0x004fe20008410000 */
[----:B------:R-:W-:Y:S01]  /*92d0*/  FMUL.FTZ R175, R179, UR10 ;  /* 0x0000000ab3af7c20 */ /* 0x000fe20008410000 */
[----:B-1----:R-:W-:Y:S01]  /*92e0*/  FMNMX.FTZ R164, R153, R164, !PT ;  /* 0x000000a499a47209 */ /* 0x002fe20007810000 */
[----:B------:R-:W-:Y:S01]  /*92f0*/  FMUL.FTZ R179, R183, UR10 ;  /* 0x0000000ab7b37c20 */ /* 0x000fe20008410000 */
[----:B------:R-:W-:Y:S01]  /*9300*/  FMUL.FTZ R183, R187, UR10 ;  /* 0x0000000abbb77c20 */ /* 0x000fe20008410000 */
[----:B------:R-:W-:Y:S01]  /*9310*/  FMUL.FTZ R187, R191, UR10 ;  /* 0x0000000abfbb7c20 */ /* 0x000fe20008410000 */
[----:B------:R-:W-:Y:S01]  /*9320*/  FMUL.FTZ R191, R195, UR10 ;  /* 0x0000000ac3bf7c20 */ /* 0x000fe20008410000 */
[----:B------:R-:W1:Y:S01]  /*9330*/  MUFU.TANH R156, R156 ;  /* 0x0000009c009c7308 */ /* 0x000e620000002400 */
[----:B------:R-:W-:Y:S01]  /*9340*/  FMUL.FTZ R195, R199, UR10 ;  /* 0x0000000ac7c37c20 */ /* 0x000fe20008410000 */
[----:B------:R-:W-:Y:S01]  /*9350*/  UIADD3 UR10, UR4, 0x32440, URZ ;  /* 0x00032440040a7890 */ /* 0x000fe2000fffe03f */
[----:B---3--:R-:W-:Y:S01]  /*9360*/  FADD.FTZ R2, R154, R2 ;  /* 0x000000029a027221 */ /* 0x008fe20000010000 */
[C---:B------:R-:W-:Y:S01]  /*9370*/  F2FP.BF16.F32.PACK_AB R154, R203.reuse, R154 ;  /* 0x0000009acb9a723e */ /* 0x040fe200000010ff */
[----:B------:R-:W-:Y:S01]  /*9380*/  FMUL.FTZ R44, R44, R208 ;  /* 0x000000d02c2c7220 */ /* 0x000fe20000410000 */
[----:B------:R-:W-:Y:S01]  /*9390*/  UPRMT UR11, UR6, 0x654, UR10 ;  /* 0x00000654060b7896 */ /* 0x000fe2000800000a */
[----:B------:R-:W-:Y:S01]  /*93a0*/  FADD.FTZ R2, R203, R2 ;  /* 0x00000002cb027221 */ /* 0x000fe20000010000 */
[----:B------:R-:W2:Y:S01]  /*93b0*/  MUFU.TANH R174, R174 ;  /* 0x000000ae00ae7308 */ /* 0x000ea20000002400 */
[----:B----4-:R-:W-:Y:S01]  /*93c0*/  FMNMX.FTZ R164, R171, R164, !PT ;  /* 0x000000a4aba47209 */ /* 0x010fe20007810000 */
[-C--:B------:R-:W-:Y:S01]  /*93d0*/  FMUL.FTZ R45, R45, R208.reuse ;  /* 0x000000d02d2d7220 */ /* 0x080fe20000410000 */
[-C--:B------:R-:W-:Y:S01]  /*93e0*/  FMUL.FTZ R48, R48, R208.reuse ;  /* 0x000000d030307220 */ /* 0x080fe20000410000 */
[-C--:B------:R-:W-:Y:S01]  /*93f0*/  FMUL.FTZ R49, R49, R208.reuse ;  /* 0x000000d031317220 */ /* 0x080fe20000410000 */
[-C--:B------:R-:W-:Y:S01]  /*9400*/  FMUL.FTZ R52, R52, R208.reuse ;  /* 0x000000d034347220 */ /* 0x080fe20000410000 */
[----:B------:R-:W-:Y:S01]  /*9410*/  FMUL.FTZ R53, R53, R208 ;  /* 0x000000d035357220 */ /* 0x000fe20000410000 */
[----:B------:R-:W-:Y:S01]  /*9420*/  SYNCS.ARRIVE.TRANS64.RED.A1T0 RZ, [UR11], RZ ;  /* 0x000000ffffff79a7 */ /* 0x000fe2000810040b */
        /* <DEDUP_REMOVED lines=66> */
[----:B------:R-:W-:Y:S01]  /*9850*/  UIMAD UR10, UR38, 0xc00, UR7 ;  /* 0x00000c00260a78a4 */ /* 0x000fe2000f8e0207 */
[----:B------:R-:W-:-:S03]  /*9860*/  UMOV UR11, 0x40000040 ;  /* 0x40000040000b7882 */ /* 0x000fc60000000000 */
[----:B------:R-:W-:Y:S02]  /*9870*/  UIADD3 UR14, UR10, 0x80, URZ ;  /* 0x000000800a0e7890 */ /* 0x000fe4000fffe03f */
[----:B------:R-:W3:Y:S01]  /*9880*/  MUFU.TANH R194, R194 ;  /* 0x000000c200c27308 */ /* 0x000ee20000002400 */
[----:B-1----:R-:W-:-:S07]  /*9890*/  FMNMX.FTZ R164, R190, R164, !PT ;  /* 0x000000a4bea47209 */ /* 0x002fce0007810000 */
[----:B------:R-:W1:Y:S01]  /*98a0*/  MUFU.TANH R195, R195 ;  /* 0x000000c300c37308 */ /* 0x000e620000002400 */
[----:B--2---:R-:W-:-:S07]  /*98b0*/  FMNMX.FTZ R164, R191, R164, !PT ;  /* 0x000000a4bfa47209 */ /* 0x004fce0007810000 */
[----:B------:R-:W-:Y:S01]  /*98c0*/  MUFU.EX2 R161, R161 ;  /* 0x000000a100a17308 */ /* 0x000fe20000000800 */
[----:B---3--:R-:W-:-:S07]  /*98d0*/  FMNMX.FTZ R164, R194, R164, !PT ;  /* 0x000000a4c2a47209 */ /* 0x008fce0007810000 */
[----:B------:R-:W-:Y:S01]  /*98e0*/  MUFU.EX2 R157, R157 ;  /* 0x0000009d009d7308 */ /* 0x000fe20000000800 */
[----:B-1----:R-:W-:-:S05]  /*98f0*/  FMNMX.FTZ R164, R195, R164, !PT ;  /* 0x000000a4c3a47209 */ /* 0x002fca0007810000 */
[----:B------:R-:W1:Y:S02]  /*9900*/  SHFL.BFLY PT, R198, R164, 0x2, 0x1f ;  /* 0x0c401f00a4c67f89 */ /* 0x000e6400000e0000 */
[----:B------:R-:W-:Y:S08]  /*9910*/  MUFU.EX2 R169, R169 ;  /* 0x000000a900a97308 */ /* 0x000ff00000000800 */
[----:B------:R-:W-:Y:S08]  /*9920*/  MUFU.EX2 R173, R173 ;  /* 0x000000ad00ad7308 */ /* 0x000ff00000000800 */
[----:B------:R-:W-:Y:S01]  /*9930*/  MUFU.EX2 R177, R177 ;  /* 0x000000b100b17308 */ /* 0x000fe20000000800 */
[----:B-1----:R-:W-:-:S07]  /*9940*/  FMNMX.FTZ R164, R164, R198, !PT ;  /* 0x000000c6a4a47209 */ /* 0x002fce0007810000 */
[----:B------:R-:W-:Y:S01]  /*9950*/  MUFU.EX2 R181, R181 ;  /* 0x000000b500b57308 */ /* 0x000fe20000000800 */
[----:B------:R-:W1:Y:S07]  /*9960*/  SHFL.BFLY PT, R198, R164, 0x1, 0x1f ;  /* 0x0c201f00a4c67f89 */ /* 0x000e6e00000e0000 */
[----:B------:R-:W-:Y:S08]  /*9970*/  MUFU.EX2 R185, R185 ;  /* 0x000000b900b97308 */ /* 0x000ff00000000800 */
[----:B------:R-:W-:Y:S08]  /*9980*/  MUFU.EX2 R189, R189 ;  /* 0x000000bd00bd7308 */ /* 0x000ff00000000800 */
[----:B------:R-:W-:Y:S01]  /*9990*/  MUFU.EX2 R207, R207 ;  /* 0x000000cf00cf7308 */ /* 0x000fe20000000800 */
[----:B-1----:R-:W-:-:S05]  /*99a0*/  FMNMX.FTZ R164, R164, R198, !PT ;  /* 0x000000c6a4a47209 */ /* 0x002fca0007810000 */
        /* <DEDUP_REMOVED lines=8> */
[----:B------:R-:W-:Y:S01]  /*9a30*/  FFMA.FTZ R203, R156, UR5, -R198 ;  /* 0x000000059ccb7c23 */ /* 0x000fe200080108c6 */
[----:B------:R-:W1:Y:S01]  /*9a40*/  MUFU.EX2 R199, R199 ;  /* 0x000000c700c77308 */ /* 0x000e620000000800 */
[----:B------:R-:W-:-:S02]  /*9a50*/  VIADD R156, R209, 0x8 ;  /* 0x00000008d19c7836 */ /* 0x000fc40000000000 */
[--C-:B------:R-:W-:Y:S01]  /*9a60*/  FFMA.FTZ R158, R158, UR5, -R198.reuse ;  /* 0x000000059e9e7c23 */ /* 0x100fe200080108c6 */
[--C-:B------:R-:W-:Y:S01]  /*9a70*/  FFMA.FTZ R159, R159, UR5, -R198.reuse ;  /* 0x000000059f9f7c23 */ /* 0x100fe200080108c6 */
[--C-:B------:R-:W-:Y:S01]  /*9a80*/  FFMA.FTZ R167, R167, UR5, -R198.reuse ;  /* 0x00000005a7a77c23 */ /* 0x100fe200080108c6 */
[--C-:B------:R-:W-:Y:S01]  /*9a90*/  FFMA.FTZ R162, R162, UR5, -R198.reuse ;  /* 0x00000005a2a27c23 */ /* 0x100fe200080108c6 */
[----:B------:R2:W-:Y:S01]  /*9aa0*/  BAR.SYNC.DEFER_BLOCKING R156, 0x100 ;  /* 0x0004009c0000751d */ /* 0x0005e20000010000 */
        /* <DEDUP_REMOVED lines=10> */
[-C--:B-1----:R-:W-:Y:S01]  /*9b50*/  FMUL.FTZ R26, R26, R199.reuse ;  /* 0x000000c71a1a7220 */ /* 0x082fe20000410000 */
        /* <DEDUP_REMOVED lines=11> */
[----:B---3--:R-:W-:Y:S01]  /*9c10*/  FFMA.FTZ R193, R199, R3, R153 ;  /* 0x00000003c7c17223 */ /* 0x008fe20000010099 */
[-C--:B------:R-:W-:Y:S01]  /*9c20*/  FMUL.FTZ R47, R47, R199.reuse ;  /* 0x000000c72f2f7220 */ /* 0x080fe20000410000 */
[----:B------:R-:W-:Y:S01]  /*9c30*/  MUFU.EX2 R3, R159 ;  /* 0x0000009f00037308 */ /* 0x000fe20000000800 */
[-C--:B------:R-:W-:Y:S01]  /*9c40*/  FMUL.FTZ R50, R50, R199.reuse ;  /* 0x000000c732327220 */ /* 0x080fe20000410000 */
[-C--:B------:R-:W-:Y:S01]  /*9c50*/  FMUL.FTZ R51, R51, R199.reuse ;  /* 0x000000c733337220 */ /* 0x080fe20000410000 */
[-C--:B------:R-:W-:Y:S01]  /*9c60*/  FMUL.FTZ R54, R54, R199.reuse ;  /* 0x000000c736367220 */ /* 0x080fe20000410000 */
[-C--:B------:R-:W-:Y:S01]  /*9c70*/  FMUL.FTZ R55, R55, R199.reuse ;  /* 0x000000c737377220 */ /* 0x080fe20000410000 */
[----:B------:R-:W-:Y:S01]  /*9c80*/  FMUL.FTZ R58, R58, R199 ;  /* 0x000000c73a3a7220 */ /* 0x000fe20000410000 */
[C---:B-1----:R-:W-:Y:S01]  /*9c90*/  FADD.FTZ R193, R155.reuse, R193 ;  /* 0x000000c19bc17221 */ /* 0x042fe20000010000 */
[----:B------:R-:W-:Y:S01]  /*9ca0*/  F2FP.BF16.F32.PACK_AB R153, R155, R153 ;  /* 0x000000999b99723e */ /* 0x000fe200000010ff */
        /* <DEDUP_REMOVED lines=49> */
[----:B------:R-:W-:Y:S01]  /*9fc0*/  F2FP.BF16.F32.PACK_AB R155, R3, R155 ;  /* 0x0000009b039b723e */ /* 0x000fe200000010ff */
[----:B--2---:R-:W1:Y:S01]  /*9fd0*/  MUFU.EX2 R156, R160 ;  /* 0x000000a0009c7308 */ /* 0x004e620000000800 */
[--C-:B------:R-:W-:Y:S01]  /*9fe0*/  FFMA.FTZ R186, R186, UR5, -R198.reuse ;  /* 0x00000005baba7c23 */ /* 0x100fe200080108c6 */
[--C-:B------:R-:W-:Y:S01]  /*9ff0*/  FFMA.FTZ R187, R187, UR5, -R198.reuse ;  /* 0x00000005bbbb7c23 */ /* 0x100fe200080108c6 */
[----:B------:R-:W-:Y:S01]  /*a000*/  WARPGROUP.ARRIVE ;  /* 0x00000000000079c5 */ /* 0x000fe20000000000 */
[--C-:B------:R-:W-:Y:S01]  /*a010*/  FFMA.FTZ R190, R190, UR5, -R198.reuse ;  /* 0x00000005bebe7c23 */ /* 0x100fe200080108c6 */
[--C-:B------:R-:W-:Y:S01]  /*a020*/  FFMA.FTZ R191, R191, UR5, -R198.reuse ;  /* 0x00000005bfbf7c23 */ /* 0x100fe200080108c6 */
[--C-:B------:R-:W-:Y:S01]  /*a030*/  FFMA.FTZ R194, R194, UR5, -R198.reuse ;  /* 0x00000005c2c27c23 */ /* 0x100fe200080108c6 */
[----:B------:R-:W-:Y:S01]  /*a040*/  FFMA.FTZ R195, R195, UR5, -R198 ;  /* 0x00000005c3c37c23 */ /* 0x000fe200080108c6 */
[----:B------:R-:W2:Y:S01]  /*a050*/  MUFU.EX2 R158, R165 ;  /* 0x000000a5009e7308 */ /* 0x000ea20000000800 */
[----:B------:R-:W-:Y:S01]  /*a060*/  HGMMA.64x256x16.F32.BF16 R24, R152, gdesc[UR8].tnspB, R24, gsb0 ;  /* 0x43e0000898187df0 */ /* 0x000fe20008001818 */
[----:B------:R-:W-:Y:S01]  /*a070*/  UMOV UR11, 0x40000040 ;  /* 0x40000040000b7882 */ /* 0x000fe20000000000 */
[----:B------:R-:W-:-:S05]  /*a080*/  FADD.FTZ R193, R3, R193 ;  /* 0x000000c103c17221 */ /* 0x000fca0000010000 */
[----:B------:R-:W3:Y:S01]  /*a090*/  MUFU.EX2 R165, R162 ;  /* 0x000000a200a57308 */ /* 0x000ee20000000800 */
[----:B-1----:R-:W-:Y:S01]  /*a0a0*/  FADD.FTZ R2, R156, R2 ;  /* 0x000000029c027221 */ /* 0x002fe20000010000 */
[----:B------:R-:W-:-:S03]  /*a0b0*/  F2FP.BF16.F32.PACK_AB R156, R161, R156 ;  /* 0x0000009ca19c723e */ /* 0x000fc600000010ff */
[----:B------:R-:W-:-:S03]  /*a0c0*/  FADD.FTZ R2, R161, R2 ;  /* 0x00000002a1027221 */ /* 0x000fc60000010000 */
[----:B------:R-:W1:Y:S01]  /*a0d0*/  MUFU.EX2 R198, R163 ;  /* 0x000000a300c67308 */ /* 0x000e620000000800 */
[----:B------:R-:W-:-:S04]  /*a0e0*/  FADD.FTZ R2, R157, R2 ;  /* 0x000000029d027221 */ /* 0x000fc80000010000 */
[C---:B--2---:R-:W-:Y:S01]  /*a0f0*/  FADD.FTZ R2, R158.reuse, R2 ;  /* 0x000000029e027221 */ /* 0x044fe20000010000 */
[----:B------:R-:W-:Y:S02]  /*a100*/  F2FP.BF16.F32.PACK_AB R158, R158, R157 ;  /* 0x0000009d9e9e723e */ /* 0x000fe400000010ff */
[----:B------:R-:W2:Y:S01]  /*a110*/  MUFU.EX2 R202, R202 ;  /* 0x000000ca00ca7308 */ /* 0x000ea20000000800 */
[----:B---3--:R-:W-:-:S07]  /*a120*/  FADD.FTZ R193, R165, R193 ;  /* 0x000000c1a5c17221 */ /* 0x008fce0000010000 */
[----:B------:R-:W3:Y:S01]  /*a130*/  MUFU.EX2 R167, R167 ;  /* 0x000000a700a77308 */ /* 0x000ee20000000800 */
[C---:B-1----:R-:W-:Y:S01]  /*a140*/  F2FP.BF16.F32.PACK_AB R157, R198.reuse, R165 ;  /* 0x000000a5c69d723e */ /* 0x042fe200000010ff */
[----:B------:R-:W-:-:S06]  /*a150*/  FADD.FTZ R193, R198, R193 ;  /* 0x000000c1c6c17221 */ /* 0x000fcc0000010000 */
[----:B------:R-:W1:Y:S01]  /*a160*/  MUFU.EX2 R160, R168 ;  /* 0x000000a800a07308 */ /* 0x000e620000000800 */
[----:B--2---:R-:W-:-:S07]  /*a170*/  FADD.FTZ R193, R202, R193 ;  /* 0x000000c1cac17221 */ /* 0x004fce0000010000 */
[----:B------:R-:W2:Y:S01]  /*a180*/  MUFU.EX2 R162, R172 ;  /* 0x000000ac00a27308 */ /* 0x000ea20000000800 */
[C---:B---3--:R-:W-:Y:S01]  /*a190*/  F2FP.BF16.F32.PACK_AB R159, R167.reuse, R202 ;  /* 0x000000caa79f723e */ /* 0x048fe200000010ff */
[----:B------:R-:W-:-:S06]  /*a1a0*/  FADD.FTZ R193, R167, R193 ;  /* 0x000000c1a7c17221 */ /* 0x000fcc0000010000 */
[----:B------:R-:W3:Y:S01]  /*a1b0*/  MUFU.EX2 R170, R170 ;  /* 0x000000aa00aa7308 */ /* 0x000ee20000000800 */
[----:B-1----:R-:W-:Y:S01]  /*a1c0*/  FADD.FTZ R2, R160, R2 ;  /* 0x00000002a0027221 */ /* 0x002fe20000010000 */
[----:B------:R-:W-:-:S03]  /*a1d0*/  F2FP.BF16.F32.PACK_AB R160, R169, R160 ;  /* 0x000000a0a9a0723e */ /* 0x000fc600000010ff */
[----:B------:R-:W-:-:S03]  /*a1e0*/  FADD.FTZ R2, R169, R2 ;  /* 0x00000002a9027221 */ /* 0x000fc60000010000 */
[----:B------:R-:W1:Y:S01]  /*a1f0*/  MUFU.EX2 R166, R166 ;  /* 0x000000a600a67308 */ /* 0x000e620000000800 */
[----:B--2---:R-:W-:Y:S01]  /*a200*/  FADD.FTZ R2, R162, R2 ;  /* 0x00000002a2027221 */ /* 0x004fe20000010000 */
[----:B------:R-:W-:-:S03]  /*a210*/  F2FP.BF16.F32.PACK_AB R162, R173, R162 ;  /* 0x000000a2ada2723e */ /* 0x000fc600000010ff */
[----:B------:R-:W-:-:S03]  /*a220*/  FADD.FTZ R2, R173, R2 ;  /* 0x00000002ad027221 */ /* 0x000fc60000010000 */
        /* <DEDUP_REMOVED lines=11> */
[----:B-1----:R-:W-:-:S07]  /*a2e0*/  FADD.FTZ R193, R174, R193 ;  /* 0x000000c1aec17221 */ /* 0x002fce0000010000 */
[----:B------:R-:W1:Y:S01]  /*a2f0*/  MUFU.EX2 R179, R179 ;  /* 0x000000b300b37308 */ /* 0x000e620000000800 */
[----:B--2---:R-:W-:-:S07]  /*a300*/  FADD.FTZ R193, R175, R193 ;  /* 0x000000c1afc17221 */ /* 0x004fce0000010000 */
[----:B------:R-:W-:Y:S01]  /*a310*/  MUFU.EX2 R182, R182 ;  /* 0x000000b600b67308 */ /* 0x000fe20000000800 */
[----:B---3--:R-:W-:-:S07]  /*a320*/  FADD.FTZ R193, R178, R193 ;  /* 0x000000c1b2c17221 */ /* 0x008fce0000010000 */
[----:B------:R-:W-:Y:S01]  /*a330*/  MUFU.EX2 R183, R183 ;  /* 0x000000b700b77308 */ /* 0x000fe20000000800 */
[----:B-1----:R-:W-:-:S07]  /*a340*/  FADD.FTZ R193, R179, R193 ;  /* 0x000000c1b3c17221 */ /* 0x002fce0000010000 */
        /* <DEDUP_REMOVED lines=10> */
[----:B------:R-:W-:Y:S01]  /*a3f0*/  F2FP.BF16.F32.PACK_AB R155, R179, R178 ;  /* 0x000000b2b39b723e */ /* 0x000fe200000010ff */
[----:B------:R-:W-:Y:S01]  /*a400*/  HGMMA.64x256x16.F32.BF16 R24, R156, gdesc[UR12].tnspB, R24, gsb0 ;  /* 0x43e0000c9c187df0 */ /* 0x000fe20008001818 */
[----:B------:R-:W-:Y:S01]  /*a410*/  UIADD3 UR14, UR10, 0x100, URZ ;  /* 0x000001000a0e7890 */ /* 0x000fe2000fffe03f */
[----:B------:R-:W-:Y:S02]  /*a420*/  UMOV UR15, 0x40000040 ;  /* 0x40000040000f7882 */ /* 0x000fe40000000000 */
[----:B------:R-:W2:Y:S01]  /*a430*/  MUFU.EX2 R154, R180 ;  /* 0x000000b4009a7308 */ /* 0x000ea20000000800 */
[----:B-1----:R-:W-:Y:S01]  /*a440*/  FADD.FTZ R2, R152, R2 ;  /* 0x0000000298027221 */ /* 0x002fe20000010000 */
[----:B------:R-:W-:-:S03]  /*a450*/  F2FP.BF16.F32.PACK_AB R152, R177, R152 ;  /* 0x00000098b198723e */ /* 0x000fc600000010ff */
[----:B------:R-:W-:-:S04]  /*a460*/  FADD.FTZ R2, R177, R2 ;  /* 0x00000002b1027221 */ /* 0x000fc80000010000 */
[----:B--2---:R-:W-:Y:S01]  /*a470*/  FADD.FTZ R2, R154, R2 ;  /* 0x000000029a027221 */ /* 0x004fe20000010000 */
[----:B------:R-:W-:-:S03]  /*a480*/  F2FP.BF16.F32.PACK_AB R154, R181, R154 ;  /* 0x0000009ab59a723e */ /* 0x000fc600000010ff */
[----:B------:R-:W-:Y:S01]  /*a490*/  FADD.FTZ R2, R181, R2 ;  /* 0x00000002b5027221 */ /* 0x000fe20000010000 */
[----:B------:R-:W-:Y:S02]  /*a4a0*/  WARPGROUP.DEPBAR.LE gsb0, 0x0 ;  /* 0x00008000000079c5 */ /* 0x000fe40000010000 */
[----:B------:R-:W-:-:S08]  /*a4b0*/  WARPGROUP.ARRIVE ;  /* 0x00000000000079c5 */ /* 0x000fd00000000000 */
        /* <DEDUP_REMOVED lines=11> */
[----:B------:R-:W1:Y:S01]  /*a570*/  MUFU.EX2 R152, R184 ;  /* 0x000000b800987308 */ /* 0x000e620000000800 */
[----:B------:R-:W-:Y:S01]  /*a580*/  F2FP.BF16.F32.PACK_AB R153, R183, R182 ;  /* 0x000000b6b799723e */ /* 0x000fe200000010ff */
[----:B------:R-:W-:Y:S01]  /*a590*/  FADD.FTZ R182, R182, R193 ;  /* 0x000000c1b6b67221 */ /* 0x000fe20000010000 */
[----:B------:R-:W-:-:S03]  /*a5a0*/  F2FP.BF16.F32.PACK_AB R155, R187, R186 ;  /* 0x000000babb9b723e */ /* 0x000fc600000010ff */
[----:B------:R-:W-:Y:S02]  /*a5b0*/  FADD.FTZ R183, R183, R182 ;  /* 0x000000b6b7b77221 */ /* 0x000fe40000010000 */
[----:B------:R-:W2:Y:S02]  /*a5c0*/  MUFU.EX2 R154, R188 ;  /* 0x000000bc009a7308 */ /* 0x000ea40000000800 */
[----:B------:R-:W-:-:S04]  /*a5d0*/  FADD.FTZ R186, R186, R183 ;  /* 0x000000b7baba7221 */ /* 0x000fc80000010000 */
[----:B------:R-:W-:Y:S01]  /*a5e0*/  FADD.FTZ R187, R187, R186 ;  /* 0x000000babbbb7221 */ /* 0x000fe20000010000 */
[----:B-1----:R-:W-:Y:S01]  /*a5f0*/  FADD.FTZ R2, R152, R2 ;  /* 0x0000000298027221 */ /* 0x002fe20000010000 */
[----:B------:R-:W-:-:S03]  /*a600*/  F2FP.BF16.F32.PACK_AB R152, R185, R152 ;  /* 0x00000098b998723e */ /* 0x000fc600000010ff */
[----:B------:R-:W-:-:S04]  /*a610*/  FADD.FTZ R2, R185, R2 ;  /* 0x00000002b9027221 */ /* 0x000fc80000010000 */
[----:B--2---:R-:W-:Y:S01]  /*a620*/  FADD.FTZ R2, R154, R2 ;  /* 0x000000029a027221 */ /* 0x004fe20000010000 */
[----:B------:R-:W-:-:S03]  /*a630*/  F2FP.BF16.F32.PACK_AB R154, R189, R154 ;  /* 0x0000009abd9a723e */ /* 0x000fc600000010ff */
[----:B------:R-:W-:Y:S01]  /*a640*/  FADD.FTZ R2, R189, R2 ;  /* 0x00000002bd027221 */ /* 0x000fe20000010000 */
[----:B------:R-:W-:-:S06]  /*a650*/  WARPGROUP.ARRIVE ;  /* 0x00000000000079c5 */ /* 0x000fcc0000000000 */
[----:B------:R-:W-:Y:S03]  /*a660*/  HGMMA.64x256x16.F32.BF16 R24, R152, gdesc[UR12].tnspB, R24, gsb0 ;  /* 0x43e0000c98187df0 */ /* 0x000fe60008001818 */
        /* <DEDUP_REMOVED lines=18> */
[----:B------:R-:W-:Y:S05]  /*a790*/  @!P0 BRA `(.L_x_14929) ;  /* 0x0000000000048947 */ /* 0x000fea0003800000 */
[----:B------:R-:W-:Y:S01]  /*a7a0*/  BPT.TRAP 0x1 ;  /* 0x000000040000795c */ /* 0x000fe20000300000 */
.L_x_14929:
[----:B------:R-:W-:Y:S01]  /*a7b0*/  R2UR UR10, R205 ;  /* 0x00000000cd0a72ca */ /* 0x000fe200000e0000 */
[----:B------:R-:W-:Y:S01]  /*a7c0*/  UIADD3 UR4, UR4, 0x32460, URZ ;  /* 0x0003246004047890 */ /* 0x000fe2000fffe03f */
[----:B------:R-:W-:Y:S02]  /*a7d0*/  IMAD.MOV.U32 R202, RZ, RZ, R164 ;  /* 0x000000ffffca7224 */ /* 0x000fe400078e00a4 */
[----:B------:R-:W-:Y:S01]  /*a7e0*/  IMAD.MOV.U32 R203, RZ, RZ, R21 ;  /* 0x000000ffffcb7224 */ /* 0x000fe200078e0015 */
[----:B------:R-:W-:-:S08]  /*a7f0*/  UPRMT UR4, UR6, 0x654, UR4 ;  /* 0x0000065406047896 */ /* 0x000fd00008000004 */
[C---:B------:R-:W-:Y:S01]  /*a800*/  ISETP.GT.AND P1, PT, R20.reuse, UR10, PT ;  /* 0x0000000a14007c0c */ /* 0x040fe2000bf24270 */
[----:B------:R-:W-:Y:S01]  /*a810*/  SYNCS.ARRIVE.TRANS64.RED.A1T0 RZ, [UR4], RZ ;  /* 0x000000ffffff79a7 */ /* 0x000fe20008100404 */
[----:B------:R-:W-:-:S11]  /*a820*/  VIADD R20, R20, 0xffffffff ;  /* 0xffffffff14147836 */ /* 0x000fd60000000000 */
[----:B------:R-:W-:Y:S05]  /*a830*/  @P1 BRA `(.L_x_14930) ;  /* 0xffffffd400a81947 */ /* 0x000fea000383ffff */
.L_x_14919:
        /* <DEDUP_REMOVED lines=10> */
[----:B------:R-:W-:-:S02]  /*a8e0*/  IMAD.MOV.U32 R2, RZ, RZ, RZ ;  /* 0x000000ffff027224 */ /* 0x000fc400078e00ff */
[----:B---3--:R-:W-:Y:S02]  /*a8f0*/  FADD.FTZ R7, R4, R3 ;  /* 0x0000000304077221 */ /* 0x008fe40000010000 */
[----:B------:R-:W1:Y:S04]  /*a900*/  SHFL.BFLY PT, R5, R6, 0x1, 0x1f ;  /* 0x0c201f0006057f89 */ /* 0x000e6800000e0000 */
[----:B------:R-:W3:Y:S01]  /*a910*/  SHFL.BFLY PT, R4, R7, 0x1, 0x1f ;  /* 0x0c201f0007047f89 */ /* 0x000ee200000e0000 */
[----:B-1----:R-:W-:Y:S01]  /*a920*/  FADD.FTZ R8, R6, R5 ;  /* 0x0000000506087221 */ /* 0x002fe20000010000 */
[----:B------:R-:W-:Y:S02]  /*a930*/  IMAD.MOV.U32 R5, RZ, RZ, RZ ;  /* 0x000000ffff057224 */ /* 0x000fe400078e00ff */
[----:B------:R-:W-:-:S02]  /*a940*/  IMAD.U32 R6, RZ, RZ, UR5 ;  /* 0x00000005ff067e24 */ /* 0x000fc4000f8e00ff */
[----:B---3--:R-:W-:Y:S01]  /*a950*/  FADD.FTZ R3, R7, R4 ;  /* 0x0000000407037221 */ /* 0x008fe20000010000 */
[----:B------:R-:W-:-:S04]  /*a960*/  FSETP.NE.FTZ.AND P1, PT, R8, RZ, PT ;  /* 0x000000ff0800720b */ /* 0x000fc80003f35000 */
[----:B------:R-:W-:-:S09]  /*a970*/  FSETP.NE.FTZ.AND P2, PT, R3, RZ, PT ;  /* 0x000000ff0300720b */ /* 0x000fd20003f55000 */
        /* <DEDUP_REMOVED lines=147> */
.L_x_14893:
        /* <DEDUP_REMOVED lines=16> */
[----:B------:R-:W-:Y:S01]  /*b3b0*/  R2UR UR12, R204 ;  /* 0x00000000cc0c72ca */ /* 0x000fe200000e0000 */
[----:B------:R-:W-:Y:S01]  /*b3c0*/  UMOV UR6, UR9 ;  /* 0x0000000900067c82 */ /* 0x000fe20008000000 */
[----:B0-----:R-:W-:Y:S01]  /*b3d0*/  UMOV UR7, UR8 ;  /* 0x0000000800077c82 */ /* 0x001fe20008000000 */
[----:B------:R-:W-:Y:S02]  /*b3e0*/  F2FP.BF16.F32.PACK_AB R11, R31, R30 ;  /* 0x0000001e1f0b723e */ /* 0x000fe400000010ff */
[----:B------:R-:W-:-:S02]  /*b3f0*/  F2FP.BF16.F32.PACK_AB R18, R53, R52 ;  /* 0x000000343512723e */ /* 0x000fc400000010ff */
[----:B------:R-:W-:Y:S01]  /*b400*/  F2FP.BF16.F32.PACK_AB R19, R55, R54 ;  /* 0x000000363713723e */ /* 0x000fe200000010ff */
[----:B------:R-:W-:Y:S01]  /*b410*/  BAR.SYNC.DEFER_BLOCKING 0x1, 0x100 ;  /* 0x0044000000007b1d */ /* 0x000fe20000010000 */
[----:B--2---:R-:W-:-:S03]  /*b420*/  IMAD.WIDE R154, R2, R154, UR6 ;  /* 0x00000006029a7e25 */ /* 0x004fc6000f8e029a */
[C---:B------:R-:W-:Y:S02]  /*b430*/  LOP3.LUT R9, R154.reuse, 0x380, RZ, 0xc0, !PT ;  /* 0x000003809a097812 */ /* 0x040fe400078ec0ff */
[C---:B------:R-:W-:Y:S02]  /*b440*/  IADD3 R15, P3, R154.reuse, 0x20, RZ ;  /* 0x000000209a0f7810 */ /* 0x040fe40007f7e0ff */
[----:B------:R-:W-:Y:S02]  /*b450*/  SHF.R.U64 R9, R9, 0x3, RZ ;  /* 0x0000000309097819 */ /* 0x000fe400000012ff */
[----:B------:R-:W-:Y:S02]  /*b460*/  LOP3.LUT R14, R15, 0x380, RZ, 0xc0, !PT ;  /* 0x000003800f0e7812 */ /* 0x000fe400078ec0ff */
[----:B------:R-:W-:Y:S01]  /*b470*/  LOP3.LUT R8, R9, R154, RZ, 0x3c, !PT ;  /* 0x0000009a09087212 */ /* 0x000fe200078e3cff */
[----:B------:R-:W-:Y:S01]  /*b480*/  IMAD.MOV.U32 R9, RZ, RZ, R155 ;  /* 0x000000ffff097224 */ /* 0x000fe200078e009b */
[----:B------:R-:W-:-:S02]  /*b490*/  IADD3 R13, P5, R154, 0x40, RZ ;  /* 0x000000409a0d7810 */ /* 0x000fc40007fbe0ff */
[----:B------:R-:W-:Y:S02]  /*b4a0*/  IADD3 R17, P4, R154, 0x60, RZ ;  /* 0x000000609a117810 */ /* 0x000fe40007f9e0ff */
[----:B------:R-:W-:Y:S02]  /*b4b0*/  SHF.R.U64 R14, R14, 0x3, RZ ;  /* 0x000000030e0e7819 */ /* 0x000fe400000012ff */
[----:B------:R-:W-:Y:S02]  /*b4c0*/  LOP3.LUT R12, R13, 0x380, RZ, 0xc0, !PT ;  /* 0x000003800d0c7812 */ /* 0x000fe400078ec0ff */
[----:B------:R-:W-:Y:S02]  /*b4d0*/  LOP3.LUT R16, R17, 0x380, RZ, 0xc0, !PT ;  /* 0x0000038011107812 */ /* 0x000fe400078ec0ff */
[----:B------:R-:W-:Y:S02]  /*b4e0*/  IADD3 R5, P2, R154, 0xc040, RZ ;  /* 0x0000c0409a057810 */ /* 0x000fe40007f5e0ff */
[----:B------:R-:W-:-:S02]  /*b4f0*/  MOV R2, R8 ;  /* 0x0000000800027202 */ /* 0x000fc40000000f00 */
[----:B------:R-:W-:Y:S02]  /*b500*/  F2FP.BF16.F32.PACK_AB R8, R25, R24 ;  /* 0x000000181908723e */ /* 0x000fe400000010ff */
[----:B------:R-:W-:Y:S02]  /*b510*/  F2FP.BF16.F32.PACK_AB R9, R27, R26 ;  /* 0x0000001a1b09723e */ /* 0x000fe400000010ff */
[----:B------:R-:W-:Y:S01]  /*b520*/  LOP3.LUT R14, R14, R15, RZ, 0x3c, !PT ;  /* 0x0000000f0e0e7212 */ /* 0x000fe200078e3cff */
[----:B------:R-:W-:Y:S01]  /*b530*/  IMAD.X R15, RZ, RZ, R155, P3 ;  /* 0x000000ffff0f7224 */ /* 0x000fe200018e069b */
[----:B------:R-:W-:Y:S02]  /*b540*/  SHF.R.U64 R12, R12, 0x3, RZ ;  /* 0x000000030c0c7819 */ /* 0x000fe400000012ff */
[----:B------:R-:W-:Y:S02]  /*b550*/  SHF.R.U64 R16, R16, 0x3, RZ ;  /* 0x0000000310107819 */ /* 0x000fe400000012ff */
[----:B------:R-:W-:-:S02]  /*b560*/  LOP3.LUT R4, R5, 0x380, RZ, 0xc0, !PT ;  /* 0x0000038005047812 */ /* 0x000fc400078ec0ff */
[----:B------:R-:W-:Y:S01]  /*b570*/  IADD3 R157, P3, R154, 0x4000, RZ ;  /* 0x000040009a9d7810 */ /* 0x000fe20007f7e0ff */
[----:B------:R0:W-:Y:S01]  /*b580*/  STSM.16.M88.4 [R2], R8 ;  /* 0x0000000802007844 */ /* 0x0001e20000000200 */
[----:B------:R-:W-:Y:S01]  /*b590*/  LOP3.LUT R12, R12, R13, RZ, 0x3c, !PT ;  /* 0x0000000d0c0c7212 */ /* 0x000fe200078e3cff */
[--C-:B------:R-:W-:Y:S01]  /*b5a0*/  IMAD.X R13, RZ, RZ, R155.reuse, P5 ;  /* 0x000000ffff0d7224 */ /* 0x100fe200028e069b */
[----:B------:R-:W-:Y:S02]  /*b5b0*/  MOV R7, R14 ;  /* 0x0000000e00077202 */ /* 0x000fe40000000f00 */
[----:B------:R-:W-:Y:S01]  /*b5c0*/  LOP3.LUT R16, R16, R17, RZ, 0x3c, !PT ;  /* 0x0000001110107212 */ /* 0x000fe200078e3cff */
[----:B------:R-:W-:Y:S01]  /*b5d0*/  IMAD.X R17, RZ, RZ, R155, P4 ;  /* 0x000000ffff117224 */ /* 0x000fe200020e069b */
[----:B------:R-:W-:Y:S02]  /*b5e0*/  SHF.R.U64 R4, R4, 0x3, RZ ;  /* 0x0000000304047819 */ /* 0x000fe400000012ff */
[----:B------:R-:W-:-:S02]  /*b5f0*/  LOP3.LUT R156, R157, 0x380, RZ, 0xc0, !PT ;  /* 0x000003809d9c7812 */ /* 0x000fc400078ec0ff */
[C---:B------:R-:W-:Y:S02]  /*b600*/  IADD3 R160, P4, R154.reuse, 0x4020, RZ ;  /* 0x000040209aa07810 */ /* 0x040fe40007f9e0ff */
[----:B0-----:R-:W-:Y:S02]  /*b610*/  F2FP.BF16.F32.PACK_AB R8, R33, R32 ;  /* 0x000000202108723e */ /* 0x001fe400000010ff */
[----:B------:R-:W-:Y:S02]  /*b620*/  F2FP.BF16.F32.PACK_AB R9, R35, R34 ;  /* 0x000000222309723e */ /* 0x000fe400000010ff */
[----:B------:R-:W-:Y:S02]  /*b630*/  F2FP.BF16.F32.PACK_AB R10, R37, R36 ;  /* 0x00000024250a723e */ /* 0x000fe400000010ff */
[----:B------:R-:W-:Y:S02]  /*b640*/  F2FP.BF16.F32.PACK_AB R11, R39, R38 ;  /* 0x00000026270b723e */ /* 0x000fe400000010ff */
[----:B------:R-:W-:-:S02]  /*b650*/  IADD3 R159, P5, R154, 0x4040, RZ ;  /* 0x000040409a9f7810 */ /* 0x000fc40007fbe0ff */
[----:B------:R-:W-:Y:S01]  /*b660*/  IADD3 R21, P1, R154, 0xc020, RZ ;  /* 0x0000c0209a157810 */ /* 0x000fe20007f3e0ff */
[----:B------:R0:W-:Y:S01]  /*b670*/  STSM.16.M88.4 [R7], R8 ;  /* 0x0000000807007844 */ /* 0x0001e20000000200 */
[----:B------:R-:W-:Y:S02]  /*b680*/  LOP3.LUT R4, R4, R5, RZ, 0x3c, !PT ;  /* 0x0000000504047212 */ /* 0x000fe400078e3cff */
[----:B------:R-:W-:Y:S02]  /*b690*/  SHF.R.U64 R156, R156, 0x3, RZ ;  /* 0x000000039c9c7819 */ /* 0x000fe400000012ff */
[----:B------:R-:W-:Y:S02]  /*b6a0*/  MOV R5, R12 ;  /* 0x0000000c00057202 */ /* 0x000fe40000000f00 */
[----:B------:R-:W-:Y:S02]  /*b6b0*/  F2FP.BF16.F32.PACK_AB R12, R41, R40 ;  /* 0x00000028290c723e */ /* 0x000fe400000010ff */
[----:B------:R-:W-:-:S02]  /*b6c0*/  F2FP.BF16.F32.PACK_AB R13, R43, R42 ;  /* 0x0000002a2b0d723e */ /* 0x000fc400000010ff */
[----:B------:R-:W-:Y:S02]  /*b6d0*/  F2FP.BF16.F32.PACK_AB R14, R45, R44 ;  /* 0x0000002c2d0e723e */ /* 0x000fe400000010ff */
[----:B------:R-:W-:Y:S02]  /*b6e0*/  F2FP.BF16.F32.PACK_AB R15, R47, R46 ;  /* 0x0000002e2f0f723e */ /* 0x000fe400000010ff */
[----:B0-----:R-:W-:Y:S02]  /*b6f0*/  LOP3.LUT R7, R160, 0x380, RZ, 0xc0, !PT ;  /* 0x00000380a0077812 */ /* 0x001fe400078ec0ff */
[----:B------:R-:W-:Y:S02]  /*b700*/  LOP3.LUT R158, R159, 0x380, RZ, 0xc0, !PT ;  /* 0x000003809f9e7812 */ /* 0x000fe400078ec0ff */
[----:B------:R-:W-:Y:S02]  /*b710*/  LOP3.LUT R20, R21, 0x380, RZ, 0xc0, !PT ;  /* 0x0000038015147812 */ /* 0x000fe400078ec0ff */
[----:B------:R-:W-:Y:S01]  /*b720*/  LOP3.LUT R156, R156, R157, RZ, 0x3c, !PT ;  /* 0x0000009d9c9c7212 */ /* 0x000fe200078e3cff */
[----:B------:R-:W-:Y:S01]  /*b730*/  IMAD.X R157, RZ, RZ, R155, P3 ;  /* 0x000000ffff9d7224 */ /* 0x000fe200018e069b */
[----:B------:R-:W-:Y:S01]  /*b740*/  SHF.R.U64 R7, R7, 0x3, RZ ;  /* 0x0000000307077819 */ /* 0x000fe200000012ff */
[----:B------:R0:W-:Y:S01]  /*b750*/  STSM.16.M88.4 [R5], R12 ;  /* 0x0000000c05007844 */ /* 0x0001e20000000200 */
[----:B------:R-:W-:-:S02]  /*b760*/  SHF.R.U64 R158, R158, 0x3, RZ ;  /* 0x000000039e9e7819 */ /* 0x000fc400000012ff */
[----:B------:R-:W-:Y:S02]  /*b770*/  SHF.R.U64 R20, R20, 0x3, RZ ;  /* 0x0000000314147819 */ /* 0x000fe400000012ff */
[----:B------:R-:W-:Y:S02]  /*b780*/  MOV R2, R16 ;  /* 0x0000001000027202 */ /* 0x000fe40000000f00 */
[----:B------:R-:W-:Y:S02]  /*b790*/  F2FP.BF16.F32.PACK_AB R16, R49, R48 ;  /* 0x000000303110723e */ /* 0x000fe400000010ff */
[----:B------:R-:W-:Y:S02]  /*b7a0*/  F2FP.BF16.F32.PACK_AB R17, R51, R50 ;  /* 0x000000323311723e */ /* 0x000fe400000010ff */
[----:B------:R-:W-:Y:S02]  /*b7b0*/  F2FP.BF16.F32.PACK_AB R8, R57, R56 ;  /* 0x000000383908723e */ /* 0x000fe400000010ff */
[----:B------:R-:W-:Y:S01]  /*b7c0*/  F2FP.BF16.F32.PACK_AB R9, R59, R58 ;  /* 0x0000003a3b09723e */ /* 0x000fe200000010ff */
[----:B0-----:R-:W-:Y:S01]  /*b7d0*/  IMAD.X R13, RZ, RZ, R155, P4 ;  /* 0x000000ffff0d7224 */ /* 0x001fe200020e069b */
[----:B------:R-:W-:-:S02]  /*b7e0*/  LOP3.LUT R12, R7, R160, RZ, 0x3c, !PT ;  /* 0x000000a0070c7212 */ /* 0x000fc400078e3cff */
[----:B------:R-:W-:Y:S02]  /*b7f0*/  MOV R5, R156 ;  /* 0x0000009c00057202 */ /* 0x000fe40000000f00 */
[----:B------:R-:W-:Y:S02]  /*b800*/  F2FP.BF16.F32.PACK_AB R10, R61, R60 ;  /* 0x0000003c3d0a723e */ /* 0x000fe400000010ff */
[----:B------:R-:W-:Y:S02]  /*b810*/  F2FP.BF16.F32.PACK_AB R11, R63, R62 ;  /* 0x0000003e3f0b723e */ /* 0x000fe400000010ff */
[----:B------:R-:W-:Y:S02]  /*b820*/  LOP3.LUT R158, R158, R159, RZ, 0x3c, !PT ;  /* 0x0000009f9e9e7212 */ /* 0x000fe400078e3cff */
[----:B------:R-:W-:Y:S02]  /*b830*/  LOP3.LUT R20, R20, R21, RZ, 0x3c, !PT ;  /* 0x0000001514147212 */ /* 0x000fe400078e3cff */
[----:B------:R-:W-:Y:S01]  /*b840*/  IADD3.X R159, RZ, R155, RZ, P5, !PT ;  /* 0x0000009bff9f7210 */ /* 0x000fe20002ffe4ff */
[----:B------:R0:W-:Y:S01]  /*b850*/  STSM.16.M88.4 [R2], R16 ;  /* 0x0000001002007844 */ /* 0x0001e20000000200 */
[----:B------:R-:W-:-:S02]  /*b860*/  MOV R7, R12 ;  /* 0x0000000c00077202 */ /* 0x000fc40000000f00 */
[C---:B------:R-:W-:Y:S02]  /*b870*/  IADD3 R21, P4, R154.reuse, 0x4060, RZ ;  /* 0x000040609a157810 */ /* 0x040fe40007f9e0ff */
[----:B------:R-:W-:Y:S01]  /*b880*/  IADD3 R160, P5, R154, 0x8060, RZ ;  /* 0x000080609aa07810 */ /* 0x000fe20007fbe0ff */
[----:B------:R1:W-:Y:S01]  /*b890*/  STSM.16.M88.4 [R5], R8 ;  /* 0x0000000805007844 */ /* 0x0003e20000000200 */
[----:B------:R-:W-:Y:S02]  /*b8a0*/  F2FP.BF16.F32.PACK_AB R12, R65, R64 ;  /* 0x00000040410c723e */ /* 0x000fe400000010ff */
[----:B------:R-:W-:Y:S02]  /*b8b0*/  F2FP.BF16.F32.PACK_AB R13, R67, R66 ;  /* 0x00000042430d723e */ /* 0x000fe400000010ff */
[----:B------:R-:W-:Y:S02]  /*b8c0*/  F2FP.BF16.F32.PACK_AB R14, R69, R68 ;  /* 0x00000044450e723e */ /* 0x000fe400000010ff */
[----:B------:R-:W-:-:S02]  /*b8d0*/  F2FP.BF16.F32.PACK_AB R15, R71, R70 ;  /* 0x00000046470f723e */ /* 0x000fc400000010ff */
[----:B0-----:R-:W-:Y:S02]  /*b8e0*/  LOP3.LUT R16, R21, 0x380, RZ, 0xc0, !PT ;  /* 0x0000038015107812 */ /* 0x001fe400078ec0ff */
[----:B------:R-:W-:Y:S01]  /*b8f0*/  LOP3.LUT R2, R160, 0x380, RZ, 0xc0, !PT ;  /* 0x00000380a0027812 */ /* 0x000fe200078ec0ff */
[----:B------:R0:W-:Y:S01]  /*b900*/  STSM.16.M88.4 [R7], R12 ;  /* 0x0000000c07007844 */ /* 0x0001e20000000200 */
[----:B-1----:R-:W-:Y:S01]  /*b910*/  IADD3 R5, P6, R154, 0x8000, RZ ;  /* 0x000080009a057810 */ /* 0x002fe20007fde0ff */
[----:B------:R-:W-:Y:S01]  /*b920*/  IMAD.X R17, RZ, RZ, R155, P4 ;  /* 0x000000ffff117224 */ /* 0x000fe200020e069b */
[----:B------:R-:W-:Y:S02]  /*b930*/  SHF.R.U64 R16, R16, 0x3, RZ ;  /* 0x0000000310107819 */ /* 0x000fe400000012ff */
[C---:B------:R-:W-:Y:S02]  /*b940*/  IADD3 R153, P0, R154.reuse, 0xc060, RZ ;  /* 0x0000c0609a997810 */ /* 0x040fe40007f1e0ff */
[----:B------:R-:W-:-:S02]  /*b950*/  IADD3 R157, P3, R154, 0xc000, RZ ;  /* 0x0000c0009a9d7810 */ /* 0x000fc40007f7e0ff */
[----:B------:R-:W-:Y:S02]  /*b960*/  LOP3.LUT R16, R16, R21, RZ, 0x3c, !PT ;  /* 0x0000001510107212 */ /* 0x000fe400078e3cff */
[----:B0-----:R-:W-:Y:S01]  /*b970*/  LOP3.LUT R12, R5, 0x380, RZ, 0xc0, !PT ;  /* 0x00000380050c7812 */ /* 0x001fe200078ec0ff */
[----:B------:R-:W-:Y:S01]  /*b980*/  IMAD.X R13, RZ, RZ, R155, P6 ;  /* 0x000000ffff0d7224 */ /* 0x000fe200030e069b */
[----:B------:R-:W-:Y:S02]  /*b990*/  SHF.R.U64 R7, R2, 0x3, RZ ;  /* 0x0000000302077819 */ /* 0x000fe400000012ff */
[C---:B------:R-:W-:Y:S02]  /*b9a0*/  IADD3 R18, P6, R154.reuse, 0x8040, RZ ;  /* 0x000080409a127810 */ /* 0x040fe40007fde0ff */
[----:B------:R-:W-:Y:S02]  /*b9b0*/  IADD3 R2, P4, R154, 0x8020, RZ ;  /* 0x000080209a027810 */ /* 0x000fe40007f9e0ff */
[----:B------:R-:W-:-:S02]  /*b9c0*/  SHF.R.U64 R12, R12, 0x3, RZ ;  /* 0x000000030c0c7819 */ /* 0x000fc400000012ff */
[----:B------:R-:W-:Y:S02]  /*b9d0*/  MOV R158, R158 ;  /* 0x0000009e009e7202 */ /* 0x000fe40000000f00 */
[----:B------:R-:W-:Y:S02]  /*b9e0*/  F2FP.BF16.F32.PACK_AB R8, R73, R72 ;  /* 0x000000484908723e */ /* 0x000fe400000010ff */
[----:B------:R-:W-:Y:S02]  /*b9f0*/  F2FP.BF16.F32.PACK_AB R9, R75, R74 ;  /* 0x0000004a4b09723e */ /* 0x000fe400000010ff */
[----:B------:R-:W-:Y:S02]  /*ba00*/  F2FP.BF16.F32.PACK_AB R10, R77, R76 ;  /* 0x0000004c4d0a723e */ /* 0x000fe400000010ff */
[----:B------:R-:W-:Y:S02]  /*ba10*/  F2FP.BF16.F32.PACK_AB R11, R79, R78 ;  /* 0x0000004e4f0b723e */ /* 0x000fe400000010ff */
[----:B------:R-:W-:-:S02]  /*ba20*/  LOP3.LUT R154, R7, R160, RZ, 0x3c, !PT ;  /* 0x000000a0079a7212 */ /* 0x000fc400078e3cff */
[----:B------:R-:W-:Y:S02]  /*ba30*/  LOP3.LUT R19, R18, 0x380, RZ, 0xc0, !PT ;  /* 0x0000038012137812 */ /* 0x000fe400078ec0ff */
[----:B------:R-:W-:Y:S02]  /*ba40*/  LOP3.LUT R7, R2, 0x380, RZ, 0xc0, !PT ;  /* 0x0000038002077812 */ /* 0x000fe400078ec0ff */
[----:B------:R-:W-:Y:S02]  /*ba50*/  LOP3.LUT R152, R153, 0x380, RZ, 0xc0, !PT ;  /* 0x0000038099987812 */ /* 0x000fe400078ec0ff */
[----:B------:R-:W-:Y:S02]  /*ba60*/  LOP3.LUT R156, R157, 0x380, RZ, 0xc0, !PT ;  /* 0x000003809d9c7812 */ /* 0x000fe400078ec0ff */
[----:B------:R-:W-:Y:S01]  /*ba70*/  LOP3.LUT R12, R12, R5, RZ, 0x3c, !PT ;  /* 0x000000050c0c7212 */ /* 0x000fe200078e3cff */
[----:B------:R0:W-:Y:S01]  /*ba80*/  STSM.16.M88.4 [R158], R8 ;  /* 0x000000089e007844 */ /* 0x0001e20000000200 */
[----:B------:R-:W-:-:S02]  /*ba90*/  MOV R5, R16 ;  /* 0x0000001000057202 */ /* 0x000fc40000000f00 */
[----:B------:R-:W-:Y:S02]  /*baa0*/  SHF.R.U64 R19, R19, 0x3, RZ ;  /* 0x0000000313137819 */ /* 0x000fe400000012ff */
[----:B------:R-:W-:Y:S02]  /*bab0*/  SHF.R.U64 R17, R7, 0x3, RZ ;  /* 0x0000000307117819 */ /* 0x000fe400000012ff */
[----:B------:R-:W-:Y:S02]  /*bac0*/  SHF.R.U64 R152, R152, 0x3, RZ ;  /* 0x0000000398987819 */ /* 0x000fe400000012ff */
[----:B------:R-:W-:Y:S02]  /*bad0*/  SHF.R.U64 R156, R156, 0x3, RZ ;  /* 0x000000039c9c7819 */ /* 0x000fe400000012ff */
[----:B------:R-:W-:Y:S01]  /*bae0*/  LOP3.LUT R18, R19, R18, RZ, 0x3c, !PT ;  /* 0x0000001213127212 */ /* 0x000fe200078e3cff */
[----:B------:R-:W-:Y:S01]  /*baf0*/  IMAD.X R19, RZ, RZ, R155, P6 ;  /* 0x000000ffff137224 */ /* 0x000fe200030e069b */
[----:B------:R-:W-:-:S02]  /*bb00*/  LOP3.LUT R16, R17, R2, RZ, 0x3c, !PT ;  /* 0x0000000211107212 */ /* 0x000fc400078e3cff */
[----:B0-----:R-:W-:Y:S02]  /*bb10*/  F2FP.BF16.F32.PACK_AB R8, R81, R80 ;  /* 0x000000505108723e */ /* 0x001fe400000010ff */
[----:B------:R-:W-:Y:S02]  /*bb20*/  F2FP.BF16.F32.PACK_AB R9, R83, R82 ;  /* 0x000000525309723e */ /* 0x000fe400000010ff */
[----:B------:R-:W-:Y:S02]  /*bb30*/  F2FP.BF16.F32.PACK_AB R10, R85, R84 ;  /* 0x00000054550a723e */ /* 0x000fe400000010ff */
[----:B------:R-:W-:Y:S01]  /*bb40*/  F2FP.BF16.F32.PACK_AB R11, R87, R86 ;  /* 0x00000056570b723e */ /* 0x000fe200000010ff */
[--C-:B------:R-:W-:Y:S01]  /*bb50*/  IMAD.X R17, RZ, RZ, R155.reuse, P4 ;  /* 0x000000ffff117224 */ /* 0x100fe200020e069b */
[----:B------:R-:W-:Y:S01]  /*bb60*/  MOV R7, R12 ;  /* 0x0000000c00077202 */ /* 0x000fe20000000f00 */
[--C-:B------:R-:W-:Y:S01]  /*bb70*/  IMAD.X R21, RZ, RZ, R155.reuse, P1 ;  /* 0x000000ffff157224 */ /* 0x100fe200008e069b */
[----:B------:R-:W-:Y:S01]  /*bb80*/  LOP3.LUT R152, R152, R153, RZ, 0x3c, !PT ;  /* 0x0000009998987212 */ /* 0x000fe200078e3cff */
[----:B------:R0:W-:Y:S01]  /*bb90*/  STSM.16.M88.4 [R5], R8 ;  /* 0x0000000805007844 */ /* 0x0001e20000000200 */
[----:B------:R-:W-:Y:S01]  /*bba0*/  LOP3.LUT R156, R156, R157, RZ, 0x3c, !PT ;  /* 0x0000009d9c9c7212 */ /* 0x000fe200078e3cff */
[--C-:B------:R-:W-:Y:S01]  /*bbb0*/  IMAD.X R153, RZ, RZ, R155.reuse, P0 ;  /* 0x000000ffff997224 */ /* 0x100fe200000e069b */
[----:B------:R-:W-:Y:S01]  /*bbc0*/  F2FP.BF16.F32.PACK_AB R12, R89, R88 ;  /* 0x00000058590c723e */ /* 0x000fe200000010ff */
[----:B------:R-:W-:Y:S01]  /*bbd0*/  IMAD.X R157, RZ, RZ, R155, P3 ;  /* 0x000000ffff9d7224 */ /* 0x000fe200018e069b */
[----:B------:R-:W-:Y:S01]  /*bbe0*/  F2FP.BF16.F32.PACK_AB R13, R91, R90 ;  /* 0x0000005a5b0d723e */ /* 0x000fe200000010ff */
[----:B------:R-:W1:Y:S01]  /*bbf0*/  LDC.64 R158, c[0x0][0xd00] ;  /* 0x00034000ff9e7b82 */ /* 0x000e620000000a00 */
[----:B------:R-:W-:-:S02]  /*bc00*/  F2FP.BF16.F32.PACK_AB R14, R93, R92 ;  /* 0x0000005c5d0e723e */ /* 0x000fc400000010ff */
[----:B------:R-:W-:Y:S02]  /*bc10*/  F2FP.BF16.F32.PACK_AB R15, R95, R94 ;  /* 0x0000005e5f0f723e */ /* 0x000fe400000010ff */
[----:B------:R-:W-:Y:S02]  /*bc20*/  MOV R2, R18 ;  /* 0x0000001200027202 */ /* 0x000fe40000000f00 */
[----:B------:R-:W-:Y:S01]  /*bc30*/  MOV R160, R16 ;  /* 0x0000001000a07202 */ /* 0x000fe20000000f00 */
[--C-:B0-----:R-:W-:Y:S02]  /*bc40*/  IMAD.X R5, RZ, RZ, R155.reuse, P2 ;  /* 0x000000ffff057224 */ /* 0x101fe400010e069b */
[----:B------:R-:W-:Y:S01]  /*bc50*/  IMAD.X R155, RZ, RZ, R155, P5 ;  /* 0x000000ffff9b7224 */ /* 0x000fe200028e069b */
[----:B------:R0:W-:Y:S01]  /*bc60*/  STSM.16.M88.4 [R7], R12 ;  /* 0x0000000c07007844 */ /* 0x0001e20000000200 */
[----:B------:R-:W-:Y:S02]  /*bc70*/  F2FP.BF16.F32.PACK_AB R16, R97, R96 ;  /* 0x000000606110723e */ /* 0x000fe400000010ff */
[----:B------:R-:W-:-:S02]  /*bc80*/  F2FP.BF16.F32.PACK_AB R17, R99, R98 ;  /* 0x000000626311723e */ /* 0x000fc400000010ff */
[----:B------:R-:W-:Y:S02]  /*bc90*/  F2FP.BF16.F32.PACK_AB R18, R101, R100 ;  /* 0x000000646512723e */ /* 0x000fe400000010ff */
[----:B------:R-:W-:Y:S02]  /*bca0*/  F2FP.BF16.F32.PACK_AB R19, R103, R102 ;  /* 0x000000666713723e */ /* 0x000fe400000010ff */
[----:B------:R-:W-:Y:S02]  /*bcb0*/  MOV R161, R154 ;  /* 0x0000009a00a17202 */ /* 0x000fe40000000f00 */
[----:B------:R-:W-:Y:S02]  /*bcc0*/  F2FP.BF16.F32.PACK_AB R154, R117, R116 ;  /* 0x00000074759a723e */ /* 0x000fe400000010ff */
[----:B------:R-:W-:Y:S02]  /*bcd0*/  F2FP.BF16.F32.PACK_AB R155, R119, R118 ;  /* 0x00000076779b723e */ /* 0x000fe400000010ff */
[----:B0-----:R-:W-:-:S02]  /*bce0*/  F2FP.BF16.F32.PACK_AB R12, R105, R104 ;  /* 0x00000068690c723e */ /* 0x001fc400000010ff */
[----:B------:R-:W-:Y:S02]  /*bcf0*/  F2FP.BF16.F32.PACK_AB R13, R107, R106 ;  /* 0x0000006a6b0d723e */ /* 0x000fe400000010ff */
[----:B------:R-:W-:Y:S02]  /*bd00*/  F2FP.BF16.F32.PACK_AB R14, R109, R108 ;  /* 0x0000006c6d0e723e */ /* 0x000fe400000010ff */
[----:B------:R-:W-:Y:S02]  /*bd10*/  F2FP.BF16.F32.PACK_AB R15, R111, R110 ;  /* 0x0000006e6f0f723e */ /* 0x000fe400000010ff */
[----:B------:R-:W-:Y:S02]  /*bd20*/  MOV R7, R152 ;  /* 0x0000009800077202 */ /* 0x000fe40000000f00 */
[----:B------:R-:W-:Y:S02]  /*bd30*/  F2FP.BF16.F32.PACK_AB R152, R113, R112 ;  /* 0x000000707198723e */ /* 0x000fe400000010ff */
[----:B------:R-:W-:Y:S01]  /*bd40*/  F2FP.BF16.F32.PACK_AB R153, R115, R114 ;  /* 0x000000727399723e */ /* 0x000fe200000010ff */
[----:B------:R0:W-:Y:S01]  /*bd50*/  STSM.16.M88.4 [R160], R16 ;  /* 0x00000010a0007844 */ /* 0x0001e20000000200 */
[----:B------:R-:W-:-:S02]  /*bd60*/  MOV R157, R156 ;  /* 0x0000009c009d7202 */ /* 0x000fc40000000f00 */
[----:B------:R-:W-:Y:S01]  /*bd70*/  F2FP.BF16.F32.PACK_AB R8, R121, R120 ;  /* 0x000000787908723e */ /* 0x000fe200000010ff */
[----:B------:R2:W-:Y:S01]  /*bd80*/  STSM.16.M88.4 [R2], R12 ;  /* 0x0000000c02007844 */ /* 0x0005e20000000200 */
[----:B------:R-:W-:Y:S02]  /*bd90*/  F2FP.BF16.F32.PACK_AB R9, R123, R122 ;  /* 0x0000007a7b09723e */ /* 0x000fe400000010ff */
[----:B------:R-:W-:Y:S02]  /*bda0*/  F2FP.BF16.F32.PACK_AB R10, R125, R124 ;  /* 0x0000007c7d0a723e */ /* 0x000fe400000010ff */
[----:B------:R-:W-:Y:S01]  /*bdb0*/  F2FP.BF16.F32.PACK_AB R11, R127, R126 ;  /* 0x0000007e7f0b723e */ /* 0x000fe200000010ff */
[----:B------:R4:W-:Y:S01]  /*bdc0*/  STSM.16.M88.4 [R161], R152 ;  /* 0x00000098a1007844 */ /* 0x0009e20000000200 */
[----:B------:R-:W-:Y:S02]  /*bdd0*/  MOV R156, R4 ;  /* 0x00000004009c7202 */ /* 0x000fe40000000f00 */
[----:B0-----:R-:W-:-:S02]  /*bde0*/  MOV R160, R20 ;  /* 0x0000001400a07202 */ /* 0x001fc40000000f00 */
[----:B------:R-:W-:Y:S01]  /*bdf0*/  F2FP.BF16.F32.PACK_AB R16, R137, R136 ;  /* 0x000000888910723e */ /* 0x000fe200000010ff */
[----:B------:R-:W0:Y:S01]  /*be00*/  LDC.64 R20, c[0x0][0xd00] ;  /* 0x00034000ff147b82 */ /* 0x000e220000000a00 */
[----:B--2---:R-:W-:Y:S02]  /*be10*/  F2FP.BF16.F32.PACK_AB R12, R129, R128 ;  /* 0x00000080810c723e */ /* 0x004fe400000010ff */
[----:B------:R-:W-:Y:S02]  /*be20*/  F2FP.BF16.F32.PACK_AB R13, R131, R130 ;  /* 0x00000082830d723e */ /* 0x000fe400000010ff */
[----:B------:R-:W-:Y:S02]  /*be30*/  F2FP.BF16.F32.PACK_AB R14, R133, R132 ;  /* 0x00000084850e723e */ /* 0x000fe400000010ff */
[----:B------:R-:W-:Y:S02]  /*be40*/  F2FP.BF16.F32.PACK_AB R15, R135, R134 ;  /* 0x00000086870f723e */ /* 0x000fe400000010ff */
[----:B------:R-:W-:-:S02]  /*be50*/  F2FP.BF16.F32.PACK_AB R17, R139, R138 ;  /* 0x0000008a8b11723e */ /* 0x000fc400000010ff */
[----:B------:R-:W-:Y:S02]  /*be60*/  F2FP.BF16.F32.PACK_AB R18, R141, R140 ;  /* 0x0000008c8d12723e */ /* 0x000fe400000010ff */
[----:B------:R-:W-:Y:S02]  /*be70*/  F2FP.BF16.F32.PACK_AB R19, R143, R142 ;  /* 0x0000008e8f13723e */ /* 0x000fe400000010ff */
[----:B----4-:R-:W-:Y:S02]  /*be80*/  F2FP.BF16.F32.PACK_AB R152, R145, R144 ;  /* 0x000000909198723e */ /* 0x010fe400000010ff */
        /* <DEDUP_REMOVED lines=8> */
[----:B-1----:R-:W-:-:S04]  /*bf10*/  ISETP.NE.U32.AND P0, PT, R158, RZ, PT ;  /* 0x000000ff9e00720c */ /* 0x002fc80003f05070 */
[----:B------:R-:W-:Y:S01]  /*bf20*/  ISETP.NE.AND.EX P0, PT, R159, RZ, PT, P0 ;  /* 0x000000ff9f00720c */ /* 0x000fe20003f05300 */
[----:B------:R-:W-:Y:S01]  /*bf30*/  IMAD.MOV.U32 R2, RZ, RZ, RZ ;  /* 0x000000ffff027224 */ /* 0x000fe200078e00ff */
[----:B------:R-:W-:Y:S01]  /*bf40*/  ISETP.NE.U32.AND P1, PT, RZ, UR10, PT ;  /* 0x0000000aff007c0c */ /* 0x000fe2000bf25070 */
[----:B0-----:R-:W-:Y:S01]  /*bf50*/  IMAD.WIDE R4, R212, 0x4, R20 ;  /* 0x00000004d4047825 */ /* 0x001fe200078e0214 */
[----:B--2---:R-:W0:Y:S02]  /*bf60*/  LDC R11, c[0x0][0xbd4] ;  /* 0x0002f500ff0b7b82 */ /* 0x004e240000000800 */
[----:B------:R-:W-:-:S06]  /*bf70*/  ISETP.NE.AND.EX P1, PT, RZ, UR11, PT, P1 ;  /* 0x0000000bff007c0c */ /* 0x000fcc000bf25310 */
[----:B----4-:R-:W1:Y:S01]  /*bf80*/  LDC.64 R14, c[0x0][0xca8] ;  /* 0x00032a00ff0e7b82 */ /* 0x010e620000000a00 */
[----:B------:R-:W2:Y:S06]  /*bf90*/  @P0 LDG.E R2, desc[UR36][R4.64] ;  /* 0x0000002404020981 */ /* 0x000eac000c1e1900 */
[----:B------:R-:W-:-:S04]  /*bfa0*/  @P1 LEA R8, P2, R212, UR10, 0x2 ;  /* 0x0000000ad4081c11 */ /* 0x000fc8000f8410ff */
[----:B------:R-:W-:Y:S01]  /*bfb0*/  @P1 LEA.HI.X R9, R212, UR11, R223, 0x2, P2 ;  /* 0x0000000bd4091c11 */ /* 0x000fe200090f14df */
[----:B------:R-:W-:Y:S01]  /*bfc0*/  IMAD.MOV.U32 R21, RZ, RZ, 0xab8 ;  /* 0x00000ab8ff157424 */ /* 0x000fe200078e00ff */
[----:B------:R-:W-:-:S03]  /*bfd0*/  ULDC UR11, c[0x0][0xce8] ;  /* 0x00033a00000b7ab9 */ /* 0x000fc60000000800 */
[----:B------:R4:W2:Y:S01]  /*bfe0*/  @P1 LDG.E R20, desc[UR36][R8.64] ;  /* 0x0000002408141981 */ /* 0x0008a2000c1e1900 */
[----:B------:R-:W-:-:S04]  /*bff0*/  ISETP.NE.AND P2, PT, R214, RZ, PT ;  /* 0x000000ffd600720c */ /* 0x000fc80003f45270 */
[----:B0-----:R-:W-:-:S04]  /*c000*/  SEL R11, R214, R11, P2 ;  /* 0x0000000bd60b7207 */ /* 0x001fc80001000000 */
[----:B------:R-:W-:-:S04]  /*c010*/  ISETP.GT.AND P3, PT, R11, 0x1, PT ;  /* 0x000000010b00780c */ /* 0x000fc80003f64270 */
[----:B------:R-:W-:-:S04]  /*c020*/  SEL R21, R21, 0xa78, P3 ;  /* 0x00000a7815157807 */ /* 0x000fc80001800000 */
[----:B------:R-:W3:Y:S01]  /*c030*/  LDC.64 R10, c[0x0][R21+0x220] ;  /* 0x00008800150a7b82 */ /* 0x000ee20000000a00 */
[----:B------:R-:W-:-:S07]  /*c040*/  ISETP.NE.U32.AND P2, PT, R158, RZ, PT ;  /* 0x000000ff9e00720c */ /* 0x000fce0003f45070 */
[----:B----4-:R-:W0:Y:S01]  /*c050*/  LDC.64 R8, c[0x0][R21+0x218] ;  /* 0x0000860015087b82 */ /* 0x010e220000000a00 */
[----:B------:R-:W-:Y:S01]  /*c060*/  ISETP.NE.AND.EX P2, PT, R159, RZ, PT, P2 ;  /* 0x000000ff9f00720c */ /* 0x000fe20003f45320 */
[----:B------:R-:W-:-:S03]  /*c070*/  UISETP.NE.AND UP0, UPT, UR11, 0x1, UPT ;  /* 0x000000010b00788c */ /* 0x000fc6000bf05270 */
[----:B------:R-:W-:-:S03]  /*c080*/  SEL R212, R212, RZ, !P2 ;  /* 0x000000ffd4d47207 */ /* 0x000fc60005000000 */
[----:B------:R-:W4:Y:S01]  /*c090*/  LDC.64 R12, c[0x0][R21+0x228] ;  /* 0x00008a00150c7b82 */ /* 0x000f220000000a00 */
[----:B------:R-:W-:Y:S02]  /*c0a0*/  PLOP3.LUT P4, PT, PT, PT, UP0, 0x80, 0x0 ;  /* 0x000000000000781c */ /* 0x000fe40003f8f008 */
[----:B------:R-:W-:Y:S01]  /*c0b0*/  SEL R223, R223, RZ, !P2 ;  /* 0x000000ffdfdf7207 */ /* 0x000fe20005000000 */
[----:B-----5:R-:W-:Y:S01]  /*c0c0*/  VIADD R18, R206, UR12 ;  /* 0x0000000cce127c36 */ /* 0x020fe20008000000 */
[----:B------:R-:W-:Y:S01]  /*c0d0*/  @UP0 ULDC UR8, c[0x0][0xcec] ;  /* 0x00033b0000080ab9 */ /* 0x000fe20000000800 */
[-C--:B---3--:R-:W-:Y:S02]  /*c0e0*/  IMAD R7, R11, R212.reuse, RZ ;  /* 0x000000d40b077224 */ /* 0x088fe400078e02ff */
[----:B-1----:R-:W1:Y:S01]  /*c0f0*/  @!P3 LDC R14, c[0x0][0xc50] ;  /* 0x00031400ff0ebb82 */ /* 0x002e620000000800 */
[----:B------:R-:W-:-:S04]  /*c100*/  IMAD.WIDE.U32 R16, R10, R212, RZ ;  /* 0x000000d40a107225 */ /* 0x000fc800078e00ff */
[----:B------:R-:W-:Y:S02]  /*c110*/  IMAD R223, R10, R223, R7 ;  /* 0x000000df0adf7224 */ /* 0x000fe400078e0207 */
[-C--:B0-----:R-:W-:Y:S01]  /*c120*/  IMAD.WIDE.U32 R10, R8, R213.reuse, RZ ;  /* 0x000000d5080a7225 */ /* 0x081fe200078e00ff */
[----:B------:R-:W0:Y:S03]  /*c130*/  @!P3 LDC R15, c[0x0][0xc54] ;  /* 0x00031500ff0fbb82 */ /* 0x000e260000000800 */
[----:B------:R-:W-:-:S05]  /*c140*/  IMAD R7, R9, R213, RZ ;  /* 0x000000d509077224 */ /* 0x000fca00078e02ff */
[----:B------:R3:W5:Y:S01]  /*c150*/  LDC.64 R8, c[0x0][R21+0x210] ;  /* 0x0000840015087b82 */ /* 0x0007620000000a00 */
[----:B------:R-:W-:Y:S01]  /*c160*/  IMAD.IADD R223, R17, 0x1, R223 ;  /* 0x0000000111df7824 */ /* 0x000fe200078e02df */
[----:B------:R-:W-:Y:S01]  /*c170*/  SEL R17, R162, RZ, P3 ;  /* 0x000000ffa2117207 */ /* 0x000fe20001800000 */
[----:B------:R-:W-:Y:S01]  /*c180*/  IMAD.MOV.U32 R19, RZ, RZ, R18 ;  /* 0x000000ffff137224 */ /* 0x000fe200078e0012 */
[----:B--2---:R-:W-:Y:S01]  /*c190*/  IADD3 R16, P2, P5, R16, R10, R2 ;  /* 0x0000000a10107210 */ /* 0x004fe20007d5e002 */
[----:B------:R-:W-:Y:S01]  /*c1a0*/  @P4 IMAD.HI.U32 R10, R18, UR8, RZ ;  /* 0x00000008120a4c27 */ /* 0x000fe2000f8e00ff */
[----:B------:R-:W-:-:S04]  /*c1b0*/  @UP0 ULDC UR8, c[0x0][0xcf0] ;  /* 0x00033c0000080ab9 */ /* 0x000fc80000000800 */
[----:B------:R-:W-:Y:S01]  /*c1c0*/  @P4 SHF.R.U32.HI R19, RZ, UR8, R10 ;  /* 0x00000008ff134c19 */ /* 0x000fe2000801160a */
[----:B------:R-:W-:Y:S01]  /*c1d0*/  IMAD.IADD R10, R11, 0x1, R7 ;  /* 0x000000010b0a7824 */ /* 0x000fe200078e0207 */
[----:B------:R-:W-:Y:S01]  /*c1e0*/  SHF.R.S32.HI R7, RZ, 0x1f, R2 ;  /* 0x0000001fff077819 */ /* 0x000fe20000011402 */
[-C--:B----4-:R-:W-:Y:S02]  /*c1f0*/  IMAD R11, R13, R17.reuse, RZ ;  /* 0x000000110d0b7224 */ /* 0x090fe400078e02ff */
[----:B------:R-:W-:Y:S01]  /*c200*/  IMAD.WIDE.U32 R12, R12, R17, RZ ;  /* 0x000000110c0c7225 */ /* 0x000fe200078e00ff */
[----:B------:R-:W-:-:S03]  /*c210*/  IADD3.X R17, R223, R10, R7, P2, P5 ;  /* 0x0000000adf117210 */ /* 0x000fc600017ea407 */
[----:B---3--:R-:W-:Y:S01]  /*c220*/  IMAD.MOV R21, RZ, RZ, -R19 ;  /* 0x000000ffff157224 */ /* 0x008fe200078e0a13 */
[----:B------:R-:W-:Y:S01]  /*c230*/  IADD3 R12, P2, P5, R19, R16, R12 ;  /* 0x00000010130c7210 */ /* 0x000fe20007d5e00c */
[----:B------:R-:W-:Y:S01]  /*c240*/  IMAD.IADD R13, R13, 0x1, R11 ;  /* 0x000000010d0d7824 */ /* 0x000fe200078e020b */
[----:B------:R-:W-:Y:S01]  /*c250*/  SHF.R.S32.HI R10, RZ, 0x1f, R19 ;  /* 0x0000001fff0a7819 */ /* 0x000fe20000011413 */
[----:B------:R-:W-:-:S03]  /*c260*/  IMAD R11, R21, UR11, R18 ;  /* 0x0000000b150b7c24 */ /* 0x000fc6000f8e0212 */
[----:B------:R-:W-:Y:S01]  /*c270*/  IADD3.X R13, R10, R17, R13, P2, P5 ;  /* 0x000000110a0d7210 */ /* 0x000fe200017ea40d */
[-C--:B-----5:R-:W-:Y:S01]  /*c280*/  IMAD R9, R9, R11.reuse, RZ ;  /* 0x0000000b09097224 */ /* 0x0a0fe200078e02ff */
[----:B------:R-:W-:Y:S01]  /*c290*/  SHF.R.S32.HI R17, RZ, 0x1f, R11 ;  /* 0x0000001fff117819 */ /* 0x000fe2000001140b */
[----:B------:R-:W-:-:S04]  /*c2a0*/  IMAD.WIDE.U32 R12, R8, R11, R12 ;  /* 0x0000000b080c7225 */ /* 0x000fc800078e000c */
[----:B------:R-:W-:Y:S01]  /*c2b0*/  IMAD R9, R8, R17, R9 ;  /* 0x0000001108097224 */ /* 0x000fe200078e0209 */
[----:B-1----:R-:W-:Y:S01]  /*c2c0*/  LEA R14, P2, R12, R14, 0x2 ;  /* 0x0000000e0c0e7211 */ /* 0x002fe200078410ff */
[----:B------:R-:W-:Y:S02]  /*c2d0*/  ULDC UR8, c[0x0][0xb88] ;  /* 0x0002e20000087ab9 */ /* 0x000fe40000000800 */
[----:B------:R-:W-:Y:S01]  /*c2e0*/  IMAD.IADD R8, R13, 0x1, R9 ;  /* 0x000000010d087824 */ /* 0x000fe200078e0209 */
[----:B------:R-:W-:-:S04]  /*c2f0*/  @P1 R2UR UR8, R20 ;  /* 0x00000000140812ca */ /* 0x000fc800000e0000 */
[----:B0-----:R-:W-:Y:S01]  /*c300*/  LEA.HI.X R15, R12, R15, R8, 0x2, P2 ;  /* 0x0000000f0c0f7211 */ /* 0x001fe200010f1408 */
[----:B------:R-:W-:Y:S10]  /*c310*/  @P1 BRA `(.L_x_14933) ;  /* 0x0000000000181947 */ /* 0x000ff40003800000 */
[----:B------:R-:W-:Y:S05]  /*c320*/  @!P0 BRA `(.L_x_14933) ;  /* 0x0000000000148947 */ /* 0x000fea0003800000 */
[----:B------:R-:W2:Y:S04]  /*c330*/  LDG.E R9, desc[UR36][R4.64] ;  /* 0x0000002404097981 */ /* 0x000ea8000c1e1900 */
[----:B------:R-:W3:Y:S01]  /*c340*/  LDG.E R8, desc[UR36][R4.64+0x4] ;  /* 0x0000042404087981 */ /* 0x000ee2000c1e1900 */
[----:B--2---:R-:W-:Y:S02]  /*c350*/  R2UR UR10, R9 ;  /* 0x00000000090a72ca */ /* 0x004fe400000e0000 */
[----:B---3--:R-:W-:-:S13]  /*c360*/  R2UR UR8, R8 ;  /* 0x00000000080872ca */ /* 0x008fda00000e0000 */
[----:B------:R-:W-:-:S12]  /*c370*/  UIADD3 UR8, -UR10, UR8, URZ ;  /* 0x000000080a087290 */ /* 0x000fd8000fffe13f */
.L_x_14933:
[----:B------:R-:W2:Y:S04]  /*c380*/  LDL R11, [R1+0x30] ;  /* 0x00003000010b7983 */ /* 0x000ea80000100800 */
[----:B------:R-:W3:Y:S01]  /*c390*/  LDL R10, [R1+0x2c] ;  /* 0x00002c00010a7983 */ /* 0x000ee20000100800 */
[----:B------:R-:W-:Y:S01]  /*c3a0*/  R2UR UR10, R204 ;  /* 0x00000000cc0a72ca */ /* 0x000fe200000e0000 */
[----:B------:R-:W-:Y:S02]  /*c3b0*/  UIMAD UR8, UR8, UR11, URZ ;  /* 0x0000000b080872a4 */ /* 0x000fe4000f8e023f */
[----:B------:R-:W-:Y:S04]  /*c3c0*/  SHFL.IDX PT, R4, R14, RZ, 0x1c1f ;  /* 0x001c1fff0e047589 */ /* 0x000fe800000e0000 */
[----:B------:R-:W0:Y:S04]  /*c3d0*/  SHFL.IDX PT, R5, R15, RZ, 0x1c1f ;  /* 0x001c1fff0f057589 */ /* 0x000e2800000e0000 */
[----:B------:R-:W-:Y:S04]  /*c3e0*/  SHFL.IDX PT, R8, R14, 0x1, 0x1c1f ;  /* 0x003c1f000e087f89 */ /* 0x000fe800000e0000 */
[----:B------:R-:W1:Y:S01]  /*c3f0*/  SHFL.IDX PT, R9, R15, 0x1, 0x1c1f ;  /* 0x003c1f000f097f89 */ /* 0x000e6200000e0000 */
[----:B--2---:R-:W-:Y:S01]  /*c400*/  VIADD R11, R11, UR10 ;  /* 0x0000000a0b0b7c36 */ /* 0x004fe20008000000 */
        /* <DEDUP_REMOVED lines=16> */
[----:B------:R-:W-:Y:S02]  /*c510*/  SHF.R.S32.HI R3, RZ, 0x3, R3 ;  /* 0x00000003ff037819 */ /* 0x000fe40000011403 */
[----:B------:R-:W-:Y:S01]  /*c520*/  IADD3 R20, R0, -R5, RZ ;  /* 0x8000000500147210 */ /* 0x000fe20007ffe0ff */
[----:B------:R-:W-:-:S04]  /*c530*/  IMAD.MOV.U32 R5, RZ, RZ, 0x2 ;  /* 0x00000002ff057424 */ /* 0x000fc800078e00ff */
        /* <DEDUP_REMOVED lines=34> */
[----:B------:R-:W-:Y:S02]  /*c760*/  LOP3.LUT R40, R41, 0x380, RZ, 0xc0, !PT ;  /* 0x0000038029287812 */ /* 0x000fe400078ec0ff */
        /* <DEDUP_REMOVED lines=60> */
[----:B------:R-:W-:Y:S01]  /*cb30*/  SHF.R.S32.HI R21, RZ, 0x1f, R212 ;  /* 0x0000001fff157819 */ /* 0x000fe200000114d4 */
[----:B------:R-:W-:-:S02]  /*cb40*/  VIADD R80, R3, UR12 ;  /* 0x0000000c03507c36 */ /* 0x000fc40008000000 */
[----:B------:R-:W5:Y:S04]  /*cb50*/  LD.E.128 R56, desc[UR36][R56.64] ;  /* 0x0000002438387980 */ /* 0x000f68000c101d00 */
[----:B------:R-:W5:Y:S01]  /*cb60*/  LD.E.128 R60, desc[UR36][R60.64] ;  /* 0x000000243c3c7980 */ /* 0x000f62000c101d00 */
[----:B0-----:R-:W-:Y:S01]  /*cb70*/  IMAD.WIDE.U32 R4, R2, UR6, RZ ;  /* 0x0000000602047c25 */ /* 0x001fe2000f8e00ff */
[----:B------:R-:W-:Y:S02]  /*cb80*/  ULDC.64 UR6, c[0x0][0xbe8] ;  /* 0x0002fa0000067ab9 */ /* 0x000fe40000000a00 */
[----:B------:R-:W5:Y:S01]  /*cb90*/  LD.E.128 R64, desc[UR36][R64.64] ;  /* 0x0000002440407980 */ /* 0x000f62000c101d00 */
[----:B------:R-:W-:Y:S02]  /*cba0*/  IMAD.IADD R5, R5, 0x1, R7 ;  /* 0x0000000105057824 */ /* 0x000fe400078e0207 */
[----:B------:R-:W-:Y:S01]  /*cbb0*/  IMAD R2, R20, 0x20, R3 ;  /* 0x0000002014027824 */ /* 0x000fe200078e0203 */
[----:B------:R-:W5:Y:S01]  /*cbc0*/  LD.E.128 R68, desc[UR36][R68.64] ;  /* 0x0000002444447980 */ /* 0x000f62000c101d00 */
[----:B------:R-:W-:-:S03]  /*cbd0*/  IMAD.WIDE.U32 R4, R213, UR6, R4 ;  /* 0x00000006d5047c25 */ /* 0x000fc6000f8e0004 */
[----:B------:R-:W5:Y:S01]  /*cbe0*/  LD.E.128 R72, desc[UR36][R72.64] ;  /* 0x0000002448487980 */ /* 0x000f62000c101d00 */
[----:B------:R-:W-:Y:S02]  /*cbf0*/  VIADD R20, R2, UR12 ;  /* 0x0000000c02147c36 */ /* 0x000fe40008000000 */
[----:B------:R-:W-:Y:S01]  /*cc00*/  IMAD R5, R213, UR7, R5 ;  /* 0x00000007d5057c24 */ /* 0x000fe2000f8e0205 */
[----:B------:R-:W-:Y:S01]  /*cc10*/  ULDC.64 UR6, c[0x0][0xbf0] ;  /* 0x0002fc0000067ab9 */ /* 0x000fe20000000a00 */
        /* <DEDUP_REMOVED lines=8> */
[----:B------:R-:W-:Y:S01]  /*cca0*/  IMAD R21, R21, UR6, RZ ;  /* 0x0000000615157c24 */ /* 0x000fe2000f8e02ff */
[----:B------:R-:W-:-:S02]  /*ccb0*/  MOV R7, R20 ;  /* 0x0000001400077202 */ /* 0x000fc40000000f00 */
[----:B------:R-:W-:Y:S01]  /*ccc0*/  @P4 SHF.R.U32.HI R7, RZ, UR10, R2 ;  /* 0x0000000aff074c19 */ /* 0x000fe20008011602 */
[C---:B------:R-:W-:Y:S02]  /*ccd0*/  IMAD R21, R212.reuse, UR7, R21 ;  /* 0x00000007d4157c24 */ /* 0x040fe4000f8e0215 */
[----:B------:R-:W-:Y:S01]  /*cce0*/  IMAD.WIDE.U32 R212, R212, UR6, R4 ;  /* 0x00000006d4d47c25 */ /* 0x000fe2000f8e0004 */
[----:B------:R-:W-:Y:S01]  /*ccf0*/  SHF.R.S32.HI R2, RZ, 0x1f, R7 ;  /* 0x0000001fff027819 */ /* 0x000fe20000011407 */
[----:B------:R-:W-:Y:S02]  /*cd00*/  ULDC.64 UR6, c[0x0][0xbe0] ;  /* 0x0002f80000067ab9 */ /* 0x000fe40000000a00 */
[----:B------:R-:W-:Y:S02]  /*cd10*/  IMAD.IADD R213, R213, 0x1, R21 ;  /* 0x00000001d5d57824 */ /* 0x000fe400078e0215 */
[----:B------:R-:W-:Y:S02]  /*cd20*/  IMAD.MOV R21, RZ, RZ, -R7 ;  /* 0x000000ffff157224 */ /* 0x000fe400078e0a07 */
[----:B------:R-:W-:-:S02]  /*cd30*/  IMAD R2, R2, UR6, RZ ;  /* 0x0000000602027c24 */ /* 0x000fc4000f8e02ff */
        /* <DEDUP_REMOVED lines=21> */
[----:B0-----:R-:W-:Y:S01]  /*ce90*/  SYNCS.ARRIVE.TRANS64.RED.A1T0 RZ, [UR6], RZ ;  /* 0x000000ffffff79a7 */ /* 0x001fe20008100406 */
[----:B------:R0:W1:Y:S01]  /*cea0*/  SHFL.IDX PT, R79, R7, RZ, 0x181f ;  /* 0x00181fff074f7589 */ /* 0x00006200000e0000 */
[----:B------:R-:W-:Y:S03]  /*ceb0*/  BSSY B1, `(.L_x_14935) ;  /* 0x000001a000017945 */ /* 0x000fe60003800000 */
[----:B------:R0:W2:Y:S01]  /*cec0*/  SHFL.IDX PT, R77, R78, RZ, 0x181f ;  /* 0x00181fff4e4d7589 */ /* 0x0000a200000e0000 */
        /* <DEDUP_REMOVED lines=24> */
.L_x_14936:
[----:B------:R-:W-:Y:S05]  /*d050*/  BSYNC B1 ;  /* 0x0000000000017941 */ /* 0x000fea0003800000 */
.L_x_14935:
        /* <DEDUP_REMOVED lines=21> */
.L_x_14938:
[----:B------:R-:W-:Y:S05]  /*d1b0*/  BSYNC B1 ;  /* 0x0000000000017941 */ /* 0x000fea0003800000 */
.L_x_14937:
        /* <DEDUP_REMOVED lines=21> */
.L_x_14940:
[----:B------:R-:W-:Y:S05]  /*d310*/  BSYNC B1 ;  /* 0x0000000000017941 */ /* 0x000fea0003800000 */
.L_x_14939:
        /* <DEDUP_REMOVED lines=24> */
.L_x_14934:
        /* <DEDUP_REMOVED lines=26> */
[C---:B------:R-:W-:Y:S02]  /*d640*/  IADD3 R160, R22.reuse, 0x90, RZ ;  /* 0x0000009016a07810 */ /* 0x040fe40007ffe0ff */
[----:B------:R-:W-:Y:S01]  /*d650*/  IMAD.MOV.U32 R3, RZ, RZ, R18 ;  /* 0x000000ffff037224 */ /* 0x000fe200078e0012 */
[----:B------:R-:W-:Y:S01]  /*d660*/  @P4 SHF.R.U32.HI R3, RZ, UR6, R0 ;  /* 0x00000006ff034c19 */ /* 0x000fe20008011600 */
[----:B------:R-:W-:Y:S01]  /*d670*/  IMAD.IADD R5, R5, 0x1, R7 ;  /* 0x0000000105057824 */ /* 0x000fe200078e0207 */
[----:B------:R-:W-:Y:S01]  /*d680*/  ULDC.64 UR6, c[0x0][0xc48] ;  /* 0x0003120000067ab9 */ /* 0x000fe20000000a00 */
[C---:B------:R-:W-:Y:S01]  /*d690*/  VIADD R157, R22.reuse, 0xa0 ;  /* 0x000000a0169d7836 */ /* 0x040fe20000000000 */
[--C-:B------:R-:W-:Y:S01]  /*d6a0*/  SHF.R.S32.HI R0, RZ, 0x1f, R3.reuse ;  /* 0x0000001fff007819 */ /* 0x100fe20000011403 */
[----:B------:R-:W-:Y:S01]  /*d6b0*/  IMAD.MOV R7, RZ, RZ, -R3 ;  /* 0x000000ffff077224 */ /* 0x000fe200078e0a03 */
[----:B------:R-:W-:Y:S01]  /*d6c0*/  IADD3 R182, R22, 0x38, RZ ;  /* 0x0000003816b67810 */ /* 0x000fe20007ffe0ff */
[----:B------:R-:W-:Y:S01]  /*d6d0*/  IMAD.WIDE.U32 R4, R162, UR6, R4 ;  /* 0x00000006a2047c25 */ /* 0x000fe2000f8e0004 */
[----:B------:R-:W-:-:S03]  /*d6e0*/  SHF.R.S32.HI R157, RZ, 0x1f, R157 ;  /* 0x0000001fff9d7819 */ /* 0x000fc6000001149d */
[----:B------:R-:W-:Y:S01]  /*d6f0*/  IMAD R7, R7, UR11, R18 ;  /* 0x0000000b07077c24 */ /* 0x000fe2000f8e0212 */
        /* <DEDUP_REMOVED lines=14> */
[C---:B------:R-:W-:Y:S02]  /*d7e0*/  VIADD R159, R22.reuse, 0x98 ;  /* 0x00000098169f7836 */ /* 0x040fe40000000000 */
[----:B------:R-:W-:Y:S01]  /*d7f0*/  VIADD R161, R22, 0x90 ;  /* 0x0000009016a17836 */ /* 0x000fe20000000000 */
        /* <DEDUP_REMOVED lines=56> */
[----:B------:R-:W-:Y:S01]  /*db80*/  VIADD R193, R22, 0x8 ;  /* 0x0000000816c17836 */ /* 0x000fe20000000000 */
[----:B012---:R-:W-:Y:S06]  /*db90*/  @P2 BRA `(.L_x_14943) ;  /* 0x0000000800242947 */ /* 0x007fec0003800000 */
[----:B------:R-:W-:Y:S01]  /*dba0*/  ULDC UR6, c[0x0][0xbc8] ;  /* 0x0002f20000067ab9 */ /* 0x000fe20000000800 */
[C---:B------:R-:W-:Y:S01]  /*dbb0*/  VIADD R17, R22.reuse, 0xe0 ;  /* 0x000000e016117836 */ /* 0x040fe20000000000 */
[----:B------:R-:W-:Y:S01]  /*dbc0*/  ISETP.GE.AND P2, PT, R193, UR6, PT ;  /* 0x00000006c1007c0c */ /* 0x000fe2000bf46270 */
[C---:B------:R-:W-:Y:S01]  /*dbd0*/  VIADD R21, R22.reuse, 0xe8 ;  /* 0x000000e816157836 */ /* 0x040fe20000000000 */
[C---:B------:R-:W-:Y:S01]  /*dbe0*/  ISETP.GE.AND P3, PT, R22.reuse, UR6, PT ;  /* 0x0000000616007c0c */ /* 0x040fe2000bf66270 */
[----:B------:R-:W-:Y:S01]  /*dbf0*/  VIADD R19, R22, 0xf0 ;  /* 0x000000f016137836 */ /* 0x000fe20000000000 */
[----:B------:R-:W-:Y:S02]  /*dc00*/  ISETP.GE.AND P1, PT, R191, UR6, PT ;  /* 0x00000006bf007c0c */ /* 0x000fe4000bf26270 */
[----:B------:R-:W-:-:S07]  /*dc10*/  ISETP.GE.AND P4, PT, R189, UR6, PT ;  /* 0x00000006bd007c0c */ /* 0x000fce000bf86270 */
[C---:B------:R-:W-:Y:S02]  /*dc20*/  @!P2 LEA R8, P5, R193.reuse, R2, 0x2 ;  /* 0x00000002c108a211 */ /* 0x040fe400078a10ff */
[----:B------:R-:W-:Y:S02]  /*dc30*/  @!P3 IMAD.WIDE R4, R22, 0x4, R2 ;  /* 0x000000041604b825 */ /* 0x000fe400078e0202 */
[----:B------:R-:W-:-:S03]  /*dc40*/  @!P2 LEA.HI.X R9, R193, R3, R194, 0x2, P5 ;  /* 0x00000003c109a211 */ /* 0x000fc600028f14c2 */
        /* <DEDUP_REMOVED lines=69> */
[-C--:B------:R-:W-:Y:S02]  /*e0a0*/  @!P1 LEA.HI.X R5, R160, R3.reuse, R161, 0x2, P6 ;  /* 0x00000003a0059211 */ /* 0x080fe400030f14a1 */
[-C--:B-1----:R-:W-:Y:S02]  /*e0b0*/  @!P4 LEA R8, P5, R158, R2.reuse, 0x2 ;  /* 0x000000029e08c211 */ /* 0x082fe400078a10ff */
[-C--:B------:R-:W-:Y:S01]  /*e0c0*/  @!P3 LEA R10, P6, R156, R2.reuse, 0x2 ;  /* 0x000000029c0ab211 */ /* 0x080fe200078c10ff */
[----:B------:R0:W-:Y:S01]  /*e0d0*/  @!P1 ST.E.64 desc[UR36][R4.64], R96 ;  /* 0x0000006004009985 */ /* 0x0001e2000c101b24 */
[----:B------:R-:W-:Y:S02]  /*e0e0*/  @!P4 LEA.HI.X R9, R158, R3, R159, 0x2, P5 ;  /* 0x000000039e09c211 */ /* 0x000fe400028f149f */
[----:B------:R-:W-:Y:S02]  /*e0f0*/  ISETP.GE.AND P1, PT, R228, UR6, PT ;  /* 0x00000006e4007c0c */ /* 0x000fe4000bf26270 */
[----:B------:R-:W-:Y:S01]  /*e100*/  @!P2 LEA R12, P5, R229, R2, 0x2 ;  /* 0x00000002e50ca211 */ /* 0x000fe200078a10ff */
[----:B------:R1:W-:Y:S01]  /*e110*/  @!P4 ST.E.64 desc[UR36][R8.64], R100 ;  /* 0x000000640800c985 */ /* 0x0003e2000c101b24 */
[----:B------:R-:W-:-:S02]  /*e120*/  ISETP.GE.AND P4, PT, R227, UR6, PT ;  /* 0x00000006e3007c0c */ /* 0x000fc4000bf86270 */
[-C--:B------:R-:W-:Y:S02]  /*e130*/  @!P3 LEA.HI.X R11, R156, R3.reuse, R157, 0x2, P6 ;  /* 0x000000039c0bb211 */ /* 0x080fe400030f149d */
[----:B------:R-:W-:-:S03]  /*e140*/  @!P2 LEA.HI.X R13, R229, R3, R155, 0x2, P5 ;  /* 0x00000003e50da211 */ /* 0x000fc600028f149b */
[----:B------:R2:W-:Y:S01]  /*e150*/  @!P3 ST.E.64 desc[UR36][R10.64], R104 ;  /* 0x000000680a00b985 */ /* 0x0005e2000c101b24 */
[----:B------:R-:W-:Y:S02]  /*e160*/  ISETP.GE.AND P3, PT, R226, UR6, PT ;  /* 0x00000006e2007c0c */ /* 0x000fe4000bf66270 */
[CC--:B------:R-:W-:Y:S01]  /*e170*/  @!P1 LEA R14, P6, R228.reuse, R2.reuse, 0x2 ;  /* 0x00000002e40e9211 */ /* 0x0c0fe200078c10ff */
[----:B------:R-:W-:Y:S01]  /*e180*/  @!P2 ST.E.64 desc[UR36][R12.64], R108 ;  /* 0x0000006c0c00a985 */ /* 0x000fe2000c101b24 */
[----:B------:R-:W-:Y:S02]  /*e190*/  ISETP.GE.AND P2, PT, R225, UR6, PT ;  /* 0x00000006e1007c0c */ /* 0x000fe4000bf46270 */
[----:B------:R-:W-:Y:S02]  /*e1a0*/  @!P1 LEA.HI.X R15, R228, R3, R154, 0x2, P6 ;  /* 0x00000003e40f9211 */ /* 0x000fe400030f149a */
[----:B0-----:R-:W-:-:S03]  /*e1b0*/  @!P4 LEA R4, P5, R227, R2, 0x2 ;  /* 0x00000002e304c211 */ /* 0x001fc600078a10ff */
[----:B------:R0:W-:Y:S01]  /*e1c0*/  @!P1 ST.E.64 desc[UR36][R14.64], R112 ;  /* 0x000000700e009985 */ /* 0x0001e2000c101b24 */
[-C--:B------:R-:W-:Y:S02]  /*e1d0*/  @!P4 LEA.HI.X R5, R227, R3.reuse, R153, 0x2, P5 ;  /* 0x00000003e305c211 */ /* 0x080fe400028f1499 */
[----:B------:R-:W-:Y:S02]  /*e1e0*/  ISETP.GE.AND P1, PT, R224, UR6, PT ;  /* 0x00000006e0007c0c */ /* 0x000fe4000bf26270 */
[CC--:B-1----:R-:W-:Y:S01]  /*e1f0*/  @!P3 LEA R8, P6, R226.reuse, R2.reuse, 0x2 ;  /* 0x00000002e208b211 */ /* 0x0c2fe200078c10ff */
[----:B------:R1:W-:Y:S01]  /*e200*/  @!P4 ST.E.64 desc[UR36][R4.64], R116 ;  /* 0x000000740400c985 */ /* 0x0003e2000c101b24 */
[C---:B--2---:R-:W-:Y:S02]  /*e210*/  @!P2 LEA R10, P4, R225.reuse, R2, 0x2 ;  /* 0x00000002e10aa211 */ /* 0x044fe400078810ff */
[-C--:B------:R-:W-:Y:S02]  /*e220*/  @!P3 LEA.HI.X R9, R226, R3.reuse, R152, 0x2, P6 ;  /* 0x00000003e209b211 */ /* 0x080fe400030f1498 */
[----:B------:R-:W-:-:S02]  /*e230*/  @!P2 LEA.HI.X R11, R225, R3, R20, 0x2, P4 ;  /* 0x00000003e10ba211 */ /* 0x000fc400020f1414 */
[----:B------:R-:W-:Y:S01]  /*e240*/  ISETP.GE.AND P4, PT, R222, UR6, PT ;  /* 0x00000006de007c0c */ /* 0x000fe2000bf86270 */
[----:B------:R2:W-:Y:S01]  /*e250*/  @!P3 ST.E.64 desc[UR36][R8.64], R120 ;  /* 0x000000780800b985 */ /* 0x0005e2000c101b24 */
[----:B------:R-:W-:Y:S01]  /*e260*/  ISETP.GE.AND P3, PT, R17, UR6, PT ;  /* 0x0000000611007c0c */ /* 0x000fe2000bf66270 */
[----:B0-----:R-:W-:Y:S01]  /*e270*/  VIADD R15, R22, 0xf8 ;  /* 0x000000f8160f7836 */ /* 0x001fe20000000000 */
[C---:B------:R-:W-:Y:S01]  /*e280*/  @!P1 LEA R12, P5, R224.reuse, R2, 0x2 ;  /* 0x00000002e00c9211 */ /* 0x040fe200078a10ff */
[----:B------:R0:W-:Y:S01]  /*e290*/  @!P2 ST.E.64 desc[UR36][R10.64], R124 ;  /* 0x0000007c0a00a985 */ /* 0x0001e2000c101b24 */
[----:B------:R-:W-:Y:S02]  /*e2a0*/  ISETP.GE.AND P2, PT, R21, UR6, PT ;  /* 0x0000000615007c0c */ /* 0x000fe4000bf46270 */
[----:B------:R-:W-:Y:S02]  /*e2b0*/  @!P1 LEA.HI.X R13, R224, R3, R18, 0x2, P5 ;  /* 0x00000003e00d9211 */ /* 0x000fe400028f1412 */
[----:B-1----:R-:W-:-:S02]  /*e2c0*/  SHF.R.S32.HI R5, RZ, 0x1f, R17 ;  /* 0x0000001fff057819 */ /* 0x002fc40000011411 */
[----:B------:R-:W-:Y:S01]  /*e2d0*/  SHF.R.S32.HI R14, RZ, 0x1f, R15 ;  /* 0x0000001fff0e7819 */ /* 0x000fe2000001140f */
[----:B------:R1:W-:Y:S01]  /*e2e0*/  @!P1 ST.E.64 desc[UR36][R12.64], R128 ;  /* 0x000000800c009985 */ /* 0x0003e2000c101b24 */
[----:B------:R-:W-:Y:S02]  /*e2f0*/  ISETP.GE.AND P1, PT, R19, UR6, PT ;  /* 0x0000000613007c0c */ /* 0x000fe4000bf26270 */
[----:B--2---:R-:W-:Y:S02]  /*e300*/  SHF.R.S32.HI R9, RZ, 0x1f, R222 ;  /* 0x0000001fff097819 */ /* 0x004fe400000114de */
[CC--:B------:R-:W-:Y:S02]  /*e310*/  @!P4 LEA R8, P5, R222.reuse, R2.reuse, 0x2 ;  /* 0x00000002de08c211 */ /* 0x0c0fe400078a10ff */
[----:B------:R-:W-:Y:S02]  /*e320*/  @!P3 LEA R4, P6, R17, R2, 0x2 ;  /* 0x000000021104b211 */ /* 0x000fe400078c10ff */
[----:B------:R-:W-:-:S02]  /*e330*/  @!P4 LEA.HI.X R9, R222, R3, R9, 0x2, P5 ;  /* 0x00000003de09c211 */ /* 0x000fc400028f1409 */
[----:B------:R-:W-:Y:S02]  /*e340*/  ISETP.GE.AND P5, PT, R15, UR6, PT ;  /* 0x000000060f007c0c */ /* 0x000fe4000bfa6270 */
[-C--:B------:R-:W-:Y:S01]  /*e350*/  @!P3 LEA.HI.X R5, R17, R3.reuse, R5, 0x2, P6 ;  /* 0x000000031105b211 */ /* 0x080fe200030f1405 */
[----:B------:R2:W-:Y:S01]  /*e360*/  @!P4 ST.E.64 desc[UR36][R8.64], R132 ;  /* 0x000000840800c985 */ /* 0x0005e2000c101b24 */
[----:B0-----:R-:W-:Y:S02]  /*e370*/  SHF.R.S32.HI R11, RZ, 0x1f, R21 ;  /* 0x0000001fff0b7819 */ /* 0x001fe40000011415 */
[C---:B------:R-:W-:Y:S01]  /*e380*/  @!P2 LEA R10, P6, R21.reuse, R2, 0x2 ;  /* 0x00000002150aa211 */ /* 0x040fe200078c10ff */
[----:B------:R2:W-:Y:S01]  /*e390*/  @!P3 ST.E.64 desc[UR36][R4.64], R136 ;  /* 0x000000880400b985 */ /* 0x0005e2000c101b24 */
[----:B-1----:R-:W-:Y:S02]  /*e3a0*/  SHF.R.S32.HI R13, RZ, 0x1f, R19 ;  /* 0x0000001fff0d7819 */ /* 0x002fe40000011413 */
[----:B------:R-:W-:-:S02]  /*e3b0*/  @!P2 LEA.HI.X R11, R21, R3, R11, 0x2, P6 ;  /* 0x00000003150ba211 */ /* 0x000fc400030f140b */
[----:B------:R-:W-:-:S03]  /*e3c0*/  @!P1 LEA R12, P6, R19, R2, 0x2 ;  /* 0x00000002130c9211 */ /* 0x000fc600078c10ff */
[----:B------:R2:W-:Y:S01]  /*e3d0*/  @!P2 ST.E.64 desc[UR36][R10.64], R140 ;  /* 0x0000008c0a00a985 */ /* 0x0005e2000c101b24 */
[----:B------:R-:W-:Y:S02]  /*e3e0*/  @!P1 LEA.HI.X R13, R19, R3, R13, 0x2, P6 ;  /* 0x00000003130d9211 */ /* 0x000fe400030f140d */
[----:B------:R-:W-:-:S03]  /*e3f0*/  @!P5 LEA R2, P6, R15, R2, 0x2 ;  /* 0x000000020f02d211 */ /* 0x000fc600078c10ff */
[----:B------:R2:W-:Y:S01]  /*e400*/  @!P1 ST.E.64 desc[UR36][R12.64], R144 ;  /* 0x000000900c009985 */ /* 0x0005e2000c101b24 */
[----:B------:R-:W-:-:S05]  /*e410*/  @!P5 LEA.HI.X R3, R15, R3, R14, 0x2, P6 ;  /* 0x000000030f03d211 */ /* 0x000fca00030f140e */
[----:B------:R2:W-:Y:S04]  /*e420*/  @!P5 ST.E.64 desc[UR36][R2.64], R148 ;  /* 0x000000940200d985 */ /* 0x0005e8000c101b24 */
.L_x_14943:
[----:B------:R-:W-:Y:S05]  /*e430*/  BSYNC B1 ;  /* 0x0000000000017941 */ /* 0x000fea0003800000 */
.L_x_14942:
[----:B--2---:R0:W1:Y:S04]  /*e440*/  SHFL.IDX PT, R3, R7, 0x1, 0x1c1f ;  /* 0x003c1f0007037f89 */ /* 0x00406800000e0000 */
[----:B------:R0:W2:Y:S01]  /*e450*/  SHFL.IDX PT, R2, R0, 0x1, 0x1c1f ;  /* 0x003c1f0000027f89 */ /* 0x0000a200000e0000 */
[----:B------:R-:W-:Y:S05]  /*e460*/  @P0 BRA `(.L_x_14941) ;  /* 0x0000001400d00947 */ /* 0x000fea0003800000 */
[----:B------:R-:W-:Y:S01]  /*e470*/  ULDC UR6, c[0x0][0xbc8] ;  /* 0x0002f20000067ab9 */ /* 0x000fe20000000800 */
[C---:B------:R-:W-:Y:S01]  /*e480*/  VIADD R21, R22.reuse, 0xe0 ;  /* 0x000000e016157836 */ /* 0x040fe20000000000 */
[----:B------:R-:W-:Y:S01]  /*e490*/  ISETP.GE.AND P5, PT, R193, UR6, PT ;  /* 0x00000006c1007c0c */ /* 0x000fe2000bfa6270 */
[C---:B0-----:R-:W-:Y:S01]  /*e4a0*/  VIADD R7, R22.reuse, 0xe8 ;  /* 0x000000e816077836 */ /* 0x041fe20000000000 */
[----:B------:R-:W-:Y:S02]  /*e4b0*/  ISETP.GE.AND P4, PT, R22, UR6, PT ;  /* 0x0000000616007c0c */ /* 0x000fe4000bf86270 */
[----:B------:R-:W-:Y:S02]  /*e4c0*/  ISETP.GE.AND P2, PT, R191, UR6, PT ;  /* 0x00000006bf007c0c */ /* 0x000fe4000bf46270 */
[----:B------:R-:W-:Y:S02]  /*e4d0*/  ISETP.GE.AND P1, PT, R189, UR6, PT ;  /* 0x00000006bd007c0c */ /* 0x000fe4000bf26270 */
[----:B------:R-:W-:-:S02]  /*e4e0*/  ISETP.GE.AND P0, PT, R187, UR6, PT ;  /* 0x00000006bb007c0c */ /* 0x000fc4000bf06270 */
[----:B------:R-:W-:Y:S02]  /*e4f0*/  SHF.R.S32.HI R19, RZ, 0x1f, R222 ;  /* 0x0000001fff137819 */ /* 0x000fe400000114de */
[----:B------:R-:W-:Y:S02]  /*e500*/  SHF.R.S32.HI R0, RZ, 0x1f, R21 ;  /* 0x0000001fff007819 */ /* 0x000fe40000011415 */
[-C--:B--2---:R-:W-:Y:S01]  /*e510*/  @!P5 LEA R8, P3, R193, R2.reuse, 0x2 ;  /* 0x00000002c108d211 */ /* 0x084fe200078610ff */
[----:B-1----:R-:W-:Y:S02]  /*e520*/  @!P4 IMAD.WIDE R4, R22, 0x4, R2 ;  /* 0x000000041604c825 */ /* 0x002fe400078e0202 */
[----:B------:R-:W-:Y:S02]  /*e530*/  @!P2 LEA R10, P6, R191, R2, 0x2 ;  /* 0x00000002bf0aa211 */ /* 0x000fe400078c10ff */
[----:B------:R-:W-:Y:S01]  /*e540*/  @!P5 LEA.HI.X R9, R193, R3, R194, 0x2, P3 ;  /* 0x00000003c109d211 */ /* 0x000fe200018f14c2 */
[----:B------:R0:W-:Y:S01]  /*e550*/  @!P4 ST.E.64 desc[UR36][R4.64], R26 ;  /* 0x0000001a0400c985 */ /* 0x0001e2000c101b24 */
[----:B------:R-:W-:-:S02]  /*e560*/  ISETP.GE.AND P3, PT, R16, UR6, PT ;  /* 0x0000000610007c0c */ /* 0x000fc4000bf66270 */
[-C--:B------:R-:W-:Y:S01]  /*e570*/  @!P2 LEA.HI.X R11, R191, R3.reuse, R192, 0x2, P6 ;  /* 0x00000003bf0ba211 */ /* 0x080fe200030f14c0 */
[----:B------:R1:W-:Y:S01]  /*e580*/  @!P5 ST.E.64 desc[UR36][R8.64], R30 ;  /* 0x0000001e0800d985 */ /* 0x0003e2000c101b24 */
[-C--:B------:R-:W-:Y:S02]  /*e590*/  @!P1 LEA R12, P5, R189, R2.reuse, 0x2 ;  /* 0x00000002bd0c9211 */ /* 0x080fe400078a10ff */
[----:B------:R-:W-:Y:S01]  /*e5a0*/  ISETP.GE.AND P4, PT, R184, UR6, PT ;  /* 0x00000006b8007c0c */ /* 0x000fe2000bf86270 */
[----:B------:R2:W-:Y:S01]  /*e5b0*/  @!P2 ST.E.64 desc[UR36][R10.64], R34 ;  /* 0x000000220a00a985 */ /* 0x0005e2000c101b24 */
[----:B------:R-:W-:Y:S02]  /*e5c0*/  @!P0 LEA R14, P6, R187, R2, 0x2 ;  /* 0x00000002bb0e8211 */ /* 0x000fe400078c10ff */
[----:B------:R-:W-:Y:S02]  /*e5d0*/  @!P1 LEA.HI.X R13, R189, R3, R190, 0x2, P5 ;  /* 0x00000003bd0d9211 */ /* 0x000fe400028f14be */
[----:B------:R-:W-:-:S02]  /*e5e0*/  ISETP.GE.AND P5, PT, R182, UR6, PT ;  /* 0x00000006b6007c0c */ /* 0x000fc4000bfa6270 */
[-C--:B------:R-:W-:Y:S01]  /*e5f0*/  @!P0 LEA.HI.X R15, R187, R3.reuse, R188, 0x2, P6 ;  /* 0x00000003bb0f8211 */ /* 0x080fe200030f14bc */
[----:B------:R3:W-:Y:S01]  /*e600*/  @!P1 ST.E.64 desc[UR36][R12.64], R38 ;  /* 0x000000260c009985 */ /* 0x0007e2000c101b24 */
[-C--:B0-----:R-:W-:Y:S02]  /*e610*/  @!P3 LEA R4, P6, R16, R2.reuse, 0x2 ;  /* 0x000000021004b211 */ /* 0x081fe400078c10ff */
[----:B------:R-:W-:Y:S01]  /*e620*/  ISETP.GE.AND P1, PT, R178, UR6, PT ;  /* 0x00000006b2007c0c */ /* 0x000fe2000bf26270 */
[----:B------:R0:W-:Y:S01]  /*e630*/  @!P0 ST.E.64 desc[UR36][R14.64], R42 ;  /* 0x0000002a0e008985 */ /* 0x0001e2000c101b24 */
[----:B------:R-:W-:Y:S02]  /*e640*/  ISETP.GE.AND P0, PT, R180, UR6, PT ;  /* 0x00000006b4007c0c */ /* 0x000fe4000bf06270 */
[----:B-1----:R-:W-:Y:S02]  /*e650*/  @!P4 LEA R8, P2, R184, R2, 0x2 ;  /* 0x00000002b808c211 */ /* 0x002fe400078410ff */
[----:B------:R-:W-:-:S02]  /*e660*/  @!P3 LEA.HI.X R5, R16, R3, R186, 0x2, P6 ;  /* 0x000000031005b211 */ /* 0x000fc400030f14ba */
[-C--:B------:R-:W-:Y:S02]  /*e670*/  @!P5 LEA R16, P6, R182, R2.reuse, 0x2 ;  /* 0x00000002b610d211 */ /* 0x080fe400078c10ff */
[-C--:B------:R-:W-:Y:S01]  /*e680*/  @!P4 LEA.HI.X R9, R184, R3.reuse, R185, 0x2, P2 ;  /* 0x00000003b809c211 */ /* 0x080fe200010f14b9 */
[----:B------:R1:W-:Y:S01]  /*e690*/  @!P3 ST.E.64 desc[UR36][R4.64], R46 ;  /* 0x0000002e0400b985 */ /* 0x0003e2000c101b24 */
[----:B------:R-:W-:Y:S02]  /*e6a0*/  ISETP.GE.AND P2, PT, R176, UR6, PT ;  /* 0x00000006b0007c0c */ /* 0x000fe4000bf46270 */
[----:B------:R-:W-:Y:S01]  /*e6b0*/  @!P5 LEA.HI.X R17, R182, R3, R183, 0x2, P6 ;  /* 0x00000003b611d211 */ /* 0x000fe200030f14b7 */
[----:B------:R4:W-:Y:S01]  /*e6c0*/  @!P4 ST.E.64 desc[UR36][R8.64], R50 ;  /* 0x000000320800c985 */ /* 0x0009e2000c101b24 */
[-C--:B--2---:R-:W-:Y:S02]  /*e6d0*/  @!P0 LEA R10, P4, R180, R2.reuse, 0x2 ;  /* 0x00000002b40a8211 */ /* 0x084fe400078810ff */
[----:B------:R-:W-:Y:S01]  /*e6e0*/  ISETP.GE.AND P3, PT, R174, UR6, PT ;  /* 0x00000006ae007c0c */ /* 0x000fe2000bf66270 */
[----:B------:R2:W-:Y:S01]  /*e6f0*/  @!P5 ST.E.64 desc[UR36][R16.64], R54 ;  /* 0x000000361000d985 */ /* 0x0005e2000c101b24 */
[----:B---3--:R-:W-:-:S02]  /*e700*/  @!P1 LEA R12, P5, R178, R2, 0x2 ;  /* 0x00000002b20c9211 */ /* 0x008fc400078a10ff */
[-C--:B------:R-:W-:Y:S02]  /*e710*/  @!P0 LEA.HI.X R11, R180, R3.reuse, R181, 0x2, P4 ;  /* 0x00000003b40b8211 */ /* 0x080fe400020f14b5 */
[----:B------:R-:W-:Y:S02]  /*e720*/  ISETP.GE.AND P4, PT, R172, UR6, PT ;  /* 0x00000006ac007c0c */ /* 0x000fe4000bf86270 */
[----:B------:R-:W-:Y:S01]  /*e730*/  @!P1 LEA.HI.X R13, R178, R3, R179, 0x2, P5 ;  /* 0x00000003b20d9211 */ /* 0x000fe200028f14b3 */
[----:B------:R-:W-:Y:S01]  /*e740*/  @!P0 ST.E.64 desc[UR36][R10.64], R58 ;  /* 0x0000003a0a008985 */ /* 0x000fe2000c101b24 */
[----:B------:R-:W-:Y:S02]  /*e750*/  ISETP.GE.AND P5, PT, R170, UR6, PT ;  /* 0x00000006aa007c0c */ /* 0x000fe4000bfa6270 */
[----:B0-----:R-:W-:Y:S01]  /*e760*/  @!P2 LEA R14, P6, R176, R2, 0x2 ;  /* 0x00000002b00ea211 */ /* 0x001fe200078c10ff */
[----:B------:R0:W-:Y:S01]  /*e770*/  @!P1 ST.E.64 desc[UR36][R12.64], R62 ;  /* 0x0000003e0c009985 */ /* 0x0001e2000c101b24 */
[----:B------:R-:W-:-:S02]  /*e780*/  ISETP.GE.AND P1, PT, R166, UR6, PT ;  /* 0x00000006a6007c0c */ /* 0x000fc4000bf26270 */
[-C--:B------:R-:W-:Y:S02]  /*e790*/  @!P2 LEA.HI.X R15, R176, R3.reuse, R177, 0x2, P6 ;  /* 0x00000003b00fa211 */ /* 0x080fe400030f14b1 */
[-C--:B-1----:R-:W-:Y:S02]  /*e7a0*/  @!P3 LEA R4, P6, R174, R2.reuse, 0x2 ;  /* 0x00000002ae04b211 */ /* 0x082fe400078c10ff */
[----:B------:R-:W-:Y:S01]  /*e7b0*/  ISETP.GE.AND P0, PT, R168, UR6, PT ;  /* 0x00000006a8007c0c */ /* 0x000fe2000bf06270 */
[----:B------:R1:W-:Y:S01]  /*e7c0*/  @!P2 ST.E.64 desc[UR36][R14.64], R66 ;  /* 0x000000420e00a985 */ /* 0x0003e2000c101b24 */
[-C--:B----4-:R-:W-:Y:S02]  /*e7d0*/  @!P4 LEA R8, P2, R172, R2.reuse, 0x2 ;  /* 0x00000002ac08c211 */ /* 0x090fe400078410ff */
[----:B------:R-:W-:Y:S02]  /*e7e0*/  @!P3 LEA.HI.X R5, R174, R3, R175, 0x2, P6 ;  /* 0x00000003ae05b211 */ /* 0x000fe400030f14af */
[----:B--2---:R-:W-:-:S02]  /*e7f0*/  @!P5 LEA R16, P6, R170, R2, 0x2 ;  /* 0x00000002aa10d211 */ /* 0x004fc400078c10ff */
[-C--:B------:R-:W-:Y:S01]  /*e800*/  @!P4 LEA.HI.X R9, R172, R3.reuse, R173, 0x2, P2 ;  /* 0x00000003ac09c211 */ /* 0x080fe200010f14ad */
[----:B------:R-:W-:Y:S01]  /*e810*/  @!P3 ST.E.64 desc[UR36][R4.64], R70 ;  /* 0x000000460400b985 */ /* 0x000fe2000c101b24 */
[----:B------:R-:W-:Y:S02]  /*e820*/  ISETP.GE.AND P2, PT, R164, UR6, PT ;  /* 0x00000006a4007c0c */ /* 0x000fe4000bf46270 */
[----:B------:R-:W-:Y:S01]  /*e830*/  @!P5 LEA.HI.X R17, R170, R3, R171, 0x2, P6 ;  /* 0x00000003aa11d211 */ /* 0x000fe200030f14ab */
[----:B------:R2:W-:Y:S01]  /*e840*/  @!P4 ST.E.64 desc[UR36][R8.64], R74 ;  /* 0x0000004a0800c985 */ /* 0x0005e2000c101b24 */
[-C--:B0-----:R-:W-:Y:S02]  /*e850*/  @!P1 LEA R12, P3, R166, R2.reuse, 0x2 ;  /* 0x00000002a60c9211 */ /* 0x081fe400078610ff */
[----:B------:R-:W-:Y:S01]  /*e860*/  @!P0 LEA R10, P6, R168, R2, 0x2 ;  /* 0x00000002a80a8211 */ /* 0x000fe200078c10ff */
[----:B------:R0:W-:Y:S01]  /*e870*/  @!P5 ST.E.64 desc[UR36][R16.64], R78 ;  /* 0x0000004e1000d985 */ /* 0x0001e2000c101b24 */
[----:B------:R-:W-:-:S02]  /*e880*/  ISETP.GE.AND P5, PT, R162, UR6, PT ;  /* 0x00000006a2007c0c */ /* 0x000fc4000bfa6270 */
[----:B------:R-:W-:Y:S02]  /*e890*/  ISETP.GE.AND P4, PT, R160, UR6, PT ;  /* 0x00000006a0007c0c */ /* 0x000fe4000bf86270 */
[-C--:B------:R-:W-:Y:S02]  /*e8a0*/  @!P1 LEA.HI.X R13, R166, R3.reuse, R167, 0x2, P3 ;  /* 0x00000003a60d9211 */ /* 0x080fe400018f14a7 */
        /* <DEDUP_REMOVED lines=45> */
[-C--:B-1----:R-:W-:Y:S02]  /*eb80*/  @!P0 LEA R14, P5, R222, R2.reuse, 0x2 ;  /* 0x00000002de0e8211 */ /* 0x082fe400078a10ff */
        /* <DEDUP_REMOVED lines=25> */
.L_x_14932:
[----:B------:R-:W0:Y:S01]  /*ed20*/  LDC.64 R4, c[0x0][0xd00] ;  /* 0x00034000ff047b82 */ /* 0x000e220000000a00 */
[----:B------:R-:W-:Y:S01]  /*ed30*/  ULDC.64 UR6, c[0x0][0xd08] ;  /* 0x0003420000067ab9 */ /* 0x000fe20000000a00 */
[----:B------:R-:W-:Y:S02]  /*ed40*/  MOV R7, RZ ;  /* 0x000000ff00077202 */ /* 0x000fe40000000f00 */
[----:B------:R-:W-:-:S04]  /*ed50*/  ISETP.NE.U32.AND P1, PT, RZ, UR6, PT ;  /* 0x00000006ff007c0c */ /* 0x000fc8000bf25070 */
[----:B------:R-:W1:Y:S01]  /*ed60*/  LDC.64 R2, c[0x0][0xd00] ;  /* 0x00034000ff027b82 */ /* 0x000e620000000a00 */
[----:B------:R-:W-:Y:S02]  /*ed70*/  ISETP.NE.AND.EX P1, PT, RZ, UR7, PT, P1 ;  /* 0x00000007ff007c0c */ /* 0x000fe4000bf25310 */
        /* <DEDUP_REMOVED lines=20> */
.L_x_14944:
[----:B------:R-:W-:Y:S01]  /*eec0*/  BSSY B1, `(.L_x_14945) ;  /* 0x0000039000017945 */ /* 0x000fe20003800000 */
[----:B------:R-:W-:Y:S02]  /*eed0*/  SEL R21, R212, RZ, !P0 ;  /* 0x000000ffd4157207 */ /* 0x000fe40004000000 */
[----:B------:R-:W-:Y:S02]  /*eee0*/  SEL R223, R223, RZ, !P0 ;  /* 0x000000ffdfdf7207 */ /* 0x000fe40004000000 */
[----:B-----5:R-:W-:Y:S01]  /*eef0*/  SHF.R.S32.HI R18, RZ, 0x1f, R7 ;  /* 0x0000001fff127819 */ /* 0x020fe20000011407 */
[----:B------:R-:W-:Y:S06]  /*ef00*/  @P3 BRA `(.L_x_14946) ;  /* 0x0000000000d03947 */ /* 0x000fec0003800000 */
        /* <DEDUP_REMOVED lines=8> */
[----:B------:R-:W2:Y:S01]  /*ef90*/  LDL.LU R24, [R1+0x24] ;  /* 0x0000240001187983 */ /* 0x000ea20000300800 */
[----:B------:R-:W-:Y:S01]  /*efa0*/  ISETP.NE.AND P1, PT, R29, 0x1, PT ;  /* 0x000000011d00780c */ /* 0x000fe20003f25270 */
[----:B------:R-:W-:Y:S01]  /*efb0*/  IMAD.MOV.U32 R16, RZ, RZ, 0xab8 ;  /* 0x00000ab8ff107424 */ /* 0x000fe200078e00ff */
[----:B------:R-:W-:Y:S01]  /*efc0*/  ISETP.GT.AND P0, PT, R214, 0x1, PT ;  /* 0x00000001d600780c */ /* 0x000fe20003f04270 */
[----:B------:R-:W0:Y:S01]  /*efd0*/  LDC.64 R26, c[0x0][0xca8] ;  /* 0x00032a00ff1a7b82 */ /* 0x000e220000000a00 */
[----:B------:R-:W-:Y:S02]  /*efe0*/  IMAD.MOV.U32 R15, RZ, RZ, R25 ;  /* 0x000000ffff0f7224 */ /* 0x000fe400078e0019 */
[----:B------:R-:W-:-:S05]  /*eff0*/  SEL R16, R16, 0xa78, P0 ;  /* 0x00000a7810107807 */ /* 0x000fca0000000000 */
[----:B------:R-:W1:Y:S08]  /*f000*/  LDC.64 R4, c[0x0][R16+0x220] ;  /* 0x0000880010047b82 */ /* 0x000e700000000a00 */
[----:B------:R-:W3:Y:S08]  /*f010*/  @P1 LDC R14, c[0x0][0xcec] ;  /* 0x00033b00ff0e1b82 */ /* 0x000ef00000000800 */
[----:B------:R-:W4:Y:S08]  /*f020*/  LDC.64 R2, c[0x0][R16+0x218] ;  /* 0x0000860010027b82 */ /* 0x000f300000000a00 */
[----:B------:R-:W5:Y:S01]  /*f030*/  @P1 LDC R19, c[0x0][0xcf0] ;  /* 0x00033c00ff131b82 */ /* 0x000f620000000800 */
[----:B-1----:R-:W-:-:S02]  /*f040*/  IMAD R5, R5, R21, RZ ;  /* 0x0000001505057224 */ /* 0x002fc400078e02ff */
[----:B------:R-:W-:-:S05]  /*f050*/  IMAD.WIDE.U32 R12, R4, R21, RZ ;  /* 0x00000015040c7225 */ /* 0x000fca00078e00ff */
[----:B------:R-:W1:Y:S01]  /*f060*/  LDC.64 R8, c[0x0][R16+0x228] ;  /* 0x00008a0010087b82 */ /* 0x000e620000000a00 */
[----:B---3--:R-:W-:-:S07]  /*f070*/  @P1 IMAD.HI.U32 R14, R25, R14, RZ ;  /* 0x0000000e190e1227 */ /* 0x008fce00078e00ff */
[----:B------:R-:W3:Y:S01]  /*f080*/  LDC.64 R10, c[0x0][R16+0x210] ;  /* 0x00008400100a7b82 */ /* 0x000ee20000000a00 */
[-C--:B----4-:R-:W-:Y:S02]  /*f090*/  IMAD R17, R3, R213.reuse, RZ ;  /* 0x000000d503117224 */ /* 0x090fe400078e02ff */
[----:B------:R-:W-:-:S04]  /*f0a0*/  IMAD.WIDE.U32 R2, R2, R213, RZ ;  /* 0x000000d502027225 */ /* 0x000fc800078e00ff */
[----:B------:R-:W-:Y:S01]  /*f0b0*/  IMAD.IADD R17, R3, 0x1, R17 ;  /* 0x0000000103117824 */ /* 0x000fe200078e0211 */
[----:B-----5:R-:W-:Y:S01]  /*f0c0*/  @P1 SHF.R.U32.HI R15, RZ, R19, R14 ;  /* 0x00000013ff0f1219 */ /* 0x020fe2000001160e */
[----:B------:R-:W-:Y:S01]  /*f0d0*/  IMAD R19, R4, R223, R5 ;  /* 0x000000df04137224 */ /* 0x000fe200078e0205 */
[----:B0-----:R-:W0:Y:S01]  /*f0e0*/  @!P0 LDC R26, c[0x0][0xc50] ;  /* 0x00031400ff1a8b82 */ /* 0x001e220000000800 */
[----:B------:R-:W-:Y:S02]  /*f0f0*/  IADD3 R4, P1, P3, R12, R2, R7 ;  /* 0x000000020c047210 */ /* 0x000fe40007b3e007 */
[----:B------:R-:W-:Y:S02]  /*f100*/  IMAD.IADD R19, R13, 0x1, R19 ;  /* 0x000000010d137824 */ /* 0x000fe400078e0213 */
[----:B------:R-:W-:-:S03]  /*f110*/  IMAD.MOV R12, RZ, RZ, -R15 ;  /* 0x000000ffff0c7224 */ /* 0x000fc600078e0a0f */
[----:B------:R-:W4:Y:S01]  /*f120*/  @!P0 LDC R27, c[0x0][0xc54] ;  /* 0x00031500ff1b8b82 */ /* 0x000f220000000800 */
[----:B--2---:R-:W-:-:S05]  /*f130*/  SEL R5, R24, RZ, P0 ;  /* 0x000000ff18057207 */ /* 0x004fca0000000000 */
[----:B-1----:R-:W-:Y:S01]  /*f140*/  IMAD.WIDE.U32 R2, R8, R5, RZ ;  /* 0x0000000508027225 */ /* 0x002fe200078e00ff */
[----:B------:R-:W-:-:S03]  /*f150*/  IADD3.X R8, R19, R17, R18, P1, P3 ;  /* 0x0000001113087210 */ /* 0x000fc60000fe6412 */
[----:B------:R-:W-:Y:S01]  /*f160*/  IMAD R9, R9, R5, RZ ;  /* 0x0000000509097224 */ /* 0x000fe200078e02ff */
[----:B------:R-:W-:Y:S01]  /*f170*/  IADD3 R2, P0, P1, R15, R4, R2 ;  /* 0x000000040f027210 */ /* 0x000fe2000791e002 */
[----:B------:R-:W-:Y:S01]  /*f180*/  IMAD R5, R29, R12, R25 ;  /* 0x0000000c1d057224 */ /* 0x000fe200078e0219 */
[----:B------:R-:W-:Y:S01]  /*f190*/  SHF.R.S32.HI R15, RZ, 0x1f, R15 ;  /* 0x0000001fff0f7819 */ /* 0x000fe2000001140f */
[----:B------:R-:W-:Y:S02]  /*f1a0*/  IMAD.IADD R9, R3, 0x1, R9 ;  /* 0x0000000103097824 */ /* 0x000fe400078e0209 */
[----:B---3--:R-:W-:-:S03]  /*f1b0*/  IMAD R4, R11, R5, RZ ;  /* 0x000000050b047224 */ /* 0x008fc600078e02ff */
[----:B------:R-:W-:Y:S02]  /*f1c0*/  IADD3.X R3, R15, R8, R9, P0, P1 ;  /* 0x000000080f037210 */ /* 0x000fe400007e2409 */
[----:B------:R-:W-:Y:S01]  /*f1d0*/  SHF.R.S32.HI R9, RZ, 0x1f, R5 ;  /* 0x0000001fff097819 */ /* 0x000fe20000011405 */
[----:B------:R-:W-:-:S04]  /*f1e0*/  IMAD.WIDE.U32 R2, R10, R5, R2 ;  /* 0x000000050a027225 */ /* 0x000fc800078e0002 */
[----:B------:R-:W-:Y:S01]  /*f1f0*/  IMAD R9, R10, R9, R4 ;  /* 0x000000090a097224 */ /* 0x000fe200078e0204 */
[----:B0-----:R-:W-:-:S03]  /*f200*/  LEA R4, P0, R2, R26, 0x2 ;  /* 0x0000001a02047211 */ /* 0x001fc600078010ff */
[----:B------:R-:W-:-:S05]  /*f210*/  IMAD.IADD R3, R3, 0x1, R9 ;  /* 0x0000000103037824 */ /* 0x000fca00078e0209 */
[----:B----4-:R-:W-:Y:S01]  /*f220*/  LEA.HI.X R5, R2, R27, R3, 0x2, P0 ;  /* 0x0000001b02057211 */ /* 0x010fe200000f1403 */
[----:B------:R-:W-:-:S05]  /*f230*/  IMAD.MOV.U32 R3, RZ, RZ, -0x800000 ;  /* 0xff800000ff037424 */ /* 0x000fca00078e00ff */
[----:B------:R0:W-:Y:S02]  /*f240*/  STG.E desc[UR36][R4.64], R3 ;  /* 0x0000000304007986 */ /* 0x0001e4000c101924 */
.L_x_14946:
[----:B------:R-:W-:Y:S05]  /*f250*/  BSYNC B1 ;  /* 0x0000000000017941 */ /* 0x000fea0003800000 */
.L_x_14945:
[----:B------:R-:W-:Y:S05]  /*f260*/  @P2 BRA `(.L_x_14941) ;  /* 0x0000000800502947 */ /* 0x000fea0003800000 */
[----:B------:R-:W1:Y:S01]  /*f270*/  LDC R11, c[0x0][0xce8] ;  /* 0x00033a00ff0b7b82 */ /* 0x000e620000000800 */
[----:B0-----:R-:W-:Y:S01]  /*f280*/  SHF.R.S32.HI R3, RZ, 0x1f, R20 ;  /* 0x0000001fff037819 */ /* 0x001fe20000011414 */
[----:B------:R-:W-:Y:S01]  /*f290*/  ULDC.64 UR6, c[0x0][0xba0] ;  /* 0x0002e80000067ab9 */ /* 0x000fe20000000a00 */
[----:B------:R-:W-:Y:S01]  /*f2a0*/  R2UR UR8, R204 ;  /* 0x00000000cc0872ca */ /* 0x000fe200000e0000 */
[----:B------:R-:W-:Y:S01]  /*f2b0*/  IMAD R2, R18, UR6, RZ ;  /* 0x0000000612027c24 */ /* 0x000fe2000f8e02ff */
[----:B------:R-:W-:Y:S01]  /*f2c0*/  LEA.HI R4, R3, R20, RZ, 0x3 ;  /* 0x0000001403047211 */ /* 0x000fe200078f18ff */
[----:B------:R-:W-:Y:S02]  /*f2d0*/  BSSY B1, `(.L_x_14947) ;  /* 0x000004b000017945 */ /* 0x000fe40003800000 */
[C---:B------:R-:W-:Y:S01]  /*f2e0*/  IMAD R5, R7.reuse, UR7, R2 ;  /* 0x0000000707057c24 */ /* 0x040fe2000f8e0202 */
[----:B------:R-:W-:Y:S01]  /*f2f0*/  LOP3.LUT R9, R4, 0xfffffff8, RZ, 0xc0, !PT ;  /* 0xfffffff804097812 */ /* 0x000fe200078ec0ff */
[----:B------:R-:W-:Y:S01]  /*f300*/  IMAD.WIDE.U32 R2, R7, UR6, RZ ;  /* 0x0000000607027c25 */ /* 0x000fe2000f8e00ff */
[----:B------:R-:W-:Y:S01]  /*f310*/  SHF.R.S32.HI R15, RZ, 0x3, R4 ;  /* 0x00000003ff0f7819 */ /* 0x000fe20000011404 */
[----:B------:R-:W-:-:S02]  /*f320*/  ULDC.64 UR6, c[0x0][0xbe8] ;  /* 0x0002fa0000067ab9 */ /* 0x000fc40000000a00 */
[----:B------:R-:W-:Y:S02]  /*f330*/  IMAD.IADD R20, R20, 0x1, -R9 ;  /* 0x0000000114147824 */ /* 0x000fe400078e0a09 */
[----:B------:R-:W-:Y:S02]  /*f340*/  IMAD.IADD R3, R3, 0x1, R5 ;  /* 0x0000000103037824 */ /* 0x000fe400078e0205 */
[----:B------:R-:W-:Y:S02]  /*f350*/  IMAD R4, R20, 0x20, R15 ;  /* 0x0000002014047824 */ /* 0x000fe400078e020f */
[----:B------:R-:W-:Y:S01]  /*f360*/  IMAD.WIDE.U32 R2, R213, UR6, R2 ;  /* 0x00000006d5027c25 */ /* 0x000fe2000f8e0002 */
[----:B-1----:R-:W-:-:S03]  /*f370*/  ISETP.NE.AND P0, PT, R11, 0x1, PT ;  /* 0x000000010b00780c */ /* 0x002fc60003f05270 */
[----:B------:R-:W-:Y:S02]  /*f380*/  VIADD R9, R4, UR8 ;  /* 0x0000000804097c36 */ /* 0x000fe40008000000 */
[----:B------:R-:W-:Y:S01]  /*f390*/  IMAD R3, R213, UR7, R3 ;  /* 0x00000007d5037c24 */ /* 0x000fe2000f8e0203 */
[----:B------:R-:W-:Y:S01]  /*f3a0*/  ULDC.64 UR6, c[0x0][0xbf0] ;  /* 0x0002fc0000067ab9 */ /* 0x000fe20000000a00 */
[----:B------:R-:W-:Y:S02]  /*f3b0*/  IMAD.MOV.U32 R5, RZ, RZ, R9 ;  /* 0x000000ffff057224 */ /* 0x000fe400078e0009 */
[----:B------:R-:W-:Y:S02]  /*f3c0*/  IMAD R7, R223, UR6, RZ ;  /* 0x00000006df077c24 */ /* 0x000fe4000f8e02ff */
[C---:B------:R-:W-:Y:S02]  /*f3d0*/  IMAD.WIDE.U32 R2, R21.reuse, UR6, R2 ;  /* 0x0000000615027c25 */ /* 0x040fe4000f8e0002 */
[----:B------:R-:W0:Y:S02]  /*f3e0*/  @P0 LDC R8, c[0x0][0xcec] ;  /* 0x00033b00ff080b82 */ /* 0x000e240000000800 */
[----:B------:R-:W-:Y:S01]  /*f3f0*/  IMAD R7, R21, UR7, R7 ;  /* 0x0000000715077c24 */ /* 0x000fe2000f8e0207 */
[----:B------:R-:W-:-:S03]  /*f400*/  ULDC.64 UR6, c[0x0][0xbe0] ;  /* 0x0002f80000067ab9 */ /* 0x000fc60000000a00 */
[----:B------:R-:W-:Y:S02]  /*f410*/  IMAD.IADD R3, R3, 0x1, R7 ;  /* 0x0000000103037824 */ /* 0x000fe400078e0207 */
[----:B------:R-:W1:Y:S01]  /*f420*/  @P0 LDC R13, c[0x0][0xcf0] ;  /* 0x00033c00ff0d0b82 */ /* 0x000e620000000800 */
[----:B0-----:R-:W-:-:S05]  /*f430*/  @P0 IMAD.HI.U32 R4, R9, R8, RZ ;  /* 0x0000000809040227 */ /* 0x001fca00078e00ff */
[----:B-1----:R-:W-:-:S04]  /*f440*/  @P0 SHF.R.U32.HI R5, RZ, R13, R4 ;  /* 0x0000000dff050219 */ /* 0x002fc80000011604 */
        /* <DEDUP_REMOVED lines=8> */
[----:B------:R-:W-:Y:S01]  /*f4d0*/  ULDC.64 UR6, c[0x0][0xbd8] ;  /* 0x0002f60000067ab9 */ /* 0x000fe20000000a00 */
[----:B------:R-:W-:Y:S01]  /*f4e0*/  IMAD R11, R0, R11, RZ ;  /* 0x0000000b000b7224 */ /* 0x000fe200078e02ff */
[----:B------:R-:W-:Y:S01]  /*f4f0*/  IADD3 R0, R8, 0x20, RZ ;  /* 0x0000002008007810 */ /* 0x000fe20007ffe0ff */
[----:B------:R-:W-:-:S02]  /*f500*/  IMAD.IADD R3, R3, 0x1, R9 ;  /* 0x0000000103037824 */ /* 0x000fc400078e0209 */
[----:B------:R-:W-:Y:S01]  /*f510*/  IMAD R4, R4, UR6, RZ ;  /* 0x0000000604047c24 */ /* 0x000fe2000f8e02ff */
[----:B------:R-:W-:Y:S01]  /*f520*/  ISETP.GE.AND P1, PT, R0, R11, PT ;  /* 0x0000000b0000720c */ /* 0x000fe20003f26270 */
[----:B------:R-:W-:-:S04]  /*f530*/  IMAD.WIDE.U32 R2, R7, UR6, R2 ;  /* 0x0000000607027c25 */ /* 0x000fc8000f8e0002 */
[----:B------:R-:W-:Y:S01]  /*f540*/  IMAD R5, R7, UR7, R4 ;  /* 0x0000000707057c24 */ /* 0x000fe2000f8e0204 */
[----:B------:R-:W-:Y:S01]  /*f550*/  ULDC.64 UR6, c[0x0][0xb80] ;  /* 0x0002e00000067ab9 */ /* 0x000fe20000000a00 */
[----:B------:R-:W-:Y:S02]  /*f560*/  VIADD R4, R8, 0x40 ;  /* 0x0000004008047836 */ /* 0x000fe40000000000 */
[----:B------:R-:W-:Y:S01]  /*f570*/  IMAD.IADD R3, R3, 0x1, R5 ;  /* 0x0000000103037824 */ /* 0x000fe200078e0205 */
[----:B------:R-:W-:Y:S01]  /*f580*/  LEA R5, P2, R2, UR6, 0x1 ;  /* 0x0000000602057c11 */ /* 0x000fe2000f8408ff */
[----:B------:R-:W-:Y:S01]  /*f590*/  IMAD.SHL.U32 R7, R20, 0x8, RZ ;  /* 0x0000000814077824 */ /* 0x000fe200078e00ff */
[-C--:B------:R-:W-:Y:S02]  /*f5a0*/  ISETP.GE.AND P0, PT, R4, R11.reuse, PT ;  /* 0x0000000b0400720c */ /* 0x080fe40003f06270 */
[----:B------:R-:W-:Y:S01]  /*f5b0*/  LEA.HI.X R4, R2, UR7, R3, 0x1, P2 ;  /* 0x0000000702047c11 */ /* 0x000fe200090f0c03 */
        /* <DEDUP_REMOVED lines=9> */
[----:B------:R-:W-:Y:S02]  /*f650*/  SHF.R.S32.HI R14, RZ, 0x1f, R15 ;  /* 0x0000001fff0e7819 */ /* 0x000fe4000001140f */
[----:B------:R-:W-:Y:S05]  /*f660*/  @P2 BRA `(.L_x_14948) ;  /* 0x0000000000442947 */ /* 0x000fea0003800000 */
        /* <DEDUP_REMOVED lines=17> */
.L_x_14948:
[----:B------:R-:W-:Y:S05]  /*f780*/  BSYNC B1 ;  /* 0x0000000000017941 */ /* 0x000fea0003800000 */
.L_x_14947:
        /* <DEDUP_REMOVED lines=21> */
.L_x_14950:
[----:B------:R-:W-:Y:S05]  /*f8e0*/  BSYNC B1 ;  /* 0x0000000000017941 */ /* 0x000fea0003800000 */
.L_x_14949:
        /* <DEDUP_REMOVED lines=21> */
.L_x_14952:
[----:B------:R-:W-:Y:S05]  /*fa40*/  BSYNC B1 ;  /* 0x0000000000017941 */ /* 0x000fea0003800000 */
.L_x_14951:
        /* <DEDUP_REMOVED lines=22> */
.L_x_14941:
[----:B------:R-:W-:Y:S05]  /*fbb0*/  BSYNC B0 ;  /* 0x0000000000007941 */ /* 0x000fea0003800000 */
.L_x_14931:
[----:B------:R-:W-:Y:S02]  /*fbc0*/  ULDC UR6, c[0x0][0xd3c] ;  /* 0x00034f0000067ab9 */ /* 0x000fe40000000800 */
[----:B------:R-:W-:-:S06]  /*fbd0*/  UISETP.GE.AND UP0, UPT, UR5, UR6, UPT ;  /* 0x000000060500728c */ /* 0x000fcc000bf06270 */
[----:B------:R-:W-:-:S13]  /*fbe0*/  PLOP3.LUT P0, PT, PT, PT, UP0, 0x80, 0x0 ;  /* 0x000000000000781c */ /* 0x000fda0003f0f008 */
[----:B------:R-:W-:Y:S05]  /*fbf0*/  @!P0 BRA `(.L_x_14953) ;  /* 0xffffff1400388947 */ /* 0x000fea000383ffff */
[----:B------:R-:W-:Y:S05]  /*fc00*/  EXIT ;  /* 0x000000000000794d */ /* 0x000fea0003800000 */
.L_x_14887:
        /* <DEDUP_REMOVED lines=16> */
.L_x_14954:
        /* <DEDUP_REMOVED lines=43> */
.L_x_14958:
        /* <DEDUP_REMOVED lines=35> */
.L_x_14956:
        /* <DEDUP_REMOVED lines=13> */
.L_x_14959:
        /* <DEDUP_REMOVED lines=41> */
[----:B------:R-:W-:Y:S01]  /*10550*/  IMAD.MOV.U32 R3, RZ, RZ, R8 ;  /* 0x000000ffff037224 */ /* 0x000fe200078e0008 */
[----:B------:R-:W-:-:S03]  /*10560*/  MOV R8, R12 ;  /* 0x0000000c00087202 */ /* 0x000fc60000000f00 */
        /* <DEDUP_REMOVED lines=19> */
.L_x_14960:
        /* <DEDUP_REMOVED lines=61> */
.L_x_14961:
[----:B------:R-:W-:-:S05]  /*10a70*/  LOP3.LUT R17, RZ, R2, RZ, 0x33, !PT ;  /* 0x00000002ff117212 */ /* 0x000fca00078e33ff */
[----:B------:R-:W-:Y:S01]  /*10a80*/  IMAD.IADD R17, R6, 0x1, R17 ;  /* 0x0000000106117824 */ /* 0x000fe200078e0211 */
[----:B------:R-:W-:Y:S06]  /*10a90*/  BRA `(.L_x_14962) ;  /* 0x0000000000147947 */ /* 0x000fec0003800000 */
.L_x_14957:
[----:B------:R-:W-:Y:S01]  /*10aa0*/  ULDC UR4, c[0x0][0xd3c] ;  /* 0x00034f0000047ab9 */ /* 0x000fe20000000800 */
[----:B------:R-:W-:Y:S02]  /*10ab0*/  IMAD.MOV.U32 R17, RZ, RZ, RZ ;  /* 0x000000ffff117224 */ /* 0x000fe400078e00ff */
[----:B------:R-:W-:Y:S02]  /*10ac0*/  IMAD.U32 R16, RZ, RZ, UR6 ;  /* 0x00000006ff107e24 */ /* 0x000fe4000f8e00ff */
[----:B------:R-:W-:Y:S02]  /*10ad0*/  IMAD.MOV.U32 R18, RZ, RZ, RZ ;  /* 0x000000ffff127224 */ /* 0x000fe400078e00ff */
[----:B------:R-:W-:-:S07]  /*10ae0*/  IMAD.U32 R19, RZ, RZ, UR4 ;  /* 0x00000004ff137e24 */ /* 0x000fce000f8e00ff */
.L_x_14962:
[----:B------:R-:W-:-:S13]  /*10af0*/  ISETP.NE.AND P0, PT, R7, RZ, PT ;  /* 0x000000ff0700720c */ /* 0x000fda0003f05270 */
[----:B------:R-:W0:Y:S01]  /*10b00*/  @!P0 S2R R3, SR_CgaCtaId ;  /* 0x0000000000038919 */ /* 0x000e220000008800 */
[----:B------:R-:W-:-:S04]  /*10b10*/  @!P0 MOV R2, 0x400 ;  /* 0x0000040000028802 */ /* 0x000fc80000000f00 */
[----:B0-----:R-:W-:-:S05]  /*10b20*/  @!P0 LEA R2, R3, R2, 0x18 ;  /* 0x0000000203028211 */ /* 0x001fca00078ec0ff */
[----:B------:R1:W-:Y:S01]  /*10b30*/  @!P0 STS.128 [R2+0x324d0], R16 ;  /* 0x0324d01002008388 */ /* 0x0003e20000000c00 */
[----:B------:R-:W-:Y:S06]  /*10b40*/  BAR.ARV 0x5, 0x180 ;  /* 0x0146000000007b1d */ /* 0x000fec0000002000 */
.L_x_14955:
        /* <DEDUP_REMOVED lines=31> */
.L_x_15032:
        /* <DEDUP_REMOVED lines=8> */
[----:B------:R-:W-:Y:S02]  /*10dc0*/  ISETP.NE.AND.EX P0, PT, RZ, UR5, PT, P0 ;  /* 0x00000005ff007c0c */ /* 0x000fe4000bf05300 */
[----:B0-----:R-:W-:Y:S02]  /*10dd0*/  MOV R35, RZ ;  /* 0x000000ff00237202 */ /* 0x001fe40000000f00 */
[----:B--2---:R-:W-:-:S09]  /*10de0*/  SHF.R.S32.HI R0, RZ, 0x1f, R34 ;  /* 0x0000001fff007819 */ /* 0x004fd20000011422 */
        /* <DEDUP_REMOVED lines=28> */
[----:B---3--:R-:W-:Y:S05]  /*10fb0*/  @P0 BRA `(.L_x_14964) ;  /* 0x0000000000200947 */ /* 0x008fea0003800000 */
        /* <DEDUP_REMOVED lines=8> */
.L_x_14964:
        /* <DEDUP_REMOVED lines=9> */
.L_x_14965:
        /* <DEDUP_REMOVED lines=9> */
.L_x_14966:
        /* <DEDUP_REMOVED lines=13> */
[----:B------:R-:W-:-:S04]  /*11230*/  VIADD R2, R25, 0x5f ;  /* 0x0000005f19027836 */ /* 0x000fc80000000000 */
[----:B------:R-:W-:Y:S01]  /*11240*/  IMAD.HI R2, R2, 0x2aaaaaab, RZ ;  /* 0x2aaaaaab02027827 */ /* 0x000fe200078e02ff */
[----:B---3--:R-:W-:-:S05]  /*11250*/  IADD3 R3, R25, 0x60, -R4 ;  /* 0x0000006019037810 */ /* 0x008fca0007ffe804 */
        /* <DEDUP_REMOVED lines=44> */
.L_x_14968:
[----:B------:R-:W-:Y:S05]  /*11520*/  BSYNC B0 ;  /* 0x0000000000007941 */ /* 0x000fea0003800000 */
.L_x_14967:
        /* <DEDUP_REMOVED lines=23> */
.L_x_14970:
        /* <DEDUP_REMOVED lines=8> */
[----:B------:R-:W-:Y:S01]  /*11720*/  MOV R4, UR6 ;  /* 0x0000000600047c02 */ /* 0x000fe20008000f00 */
[----:B------:R-:W-:Y:S01]  /*11730*/  IMAD.U32 R5, RZ, RZ, UR7 ;  /* 0x00000007ff057e24 */ /* 0x000fe2000f8e00ff */
        /* <DEDUP_REMOVED lines=10> */
.L_x_14973:
[----:B------:R-:W-:Y:S05]  /*117e0*/  BSYNC B6 ;  /* 0x0000000000067941 */ /* 0x000fea0003800000 */
.L_x_14972:
        /* <DEDUP_REMOVED lines=20> */
.L_x_14976:
        /* <DEDUP_REMOVED lines=15> */
.L_x_14975:
[----:B------:R-:W-:Y:S05]  /*11a20*/  BSYNC B6 ;  /* 0x0000000000067941 */ /* 0x000fea0003800000 */
.L_x_14974:
        /* <DEDUP_REMOVED lines=9> */
[----:B------:R3:W5:Y:S01]  /*11ac0*/  @P0 LDG.E R28, desc[UR36][R2.64] ;  /* 0x00000024021c0981 */ /* 0x000762000c1e1900 */
[----:B------:R-:W-:Y:S01]  /*11ad0*/  LOP3.LUT R23, R23, 0xfffffffe, RZ, 0xc0, !PT ;  /* 0xfffffffe17177812 */ /* 0x000fe200078ec0ff */
[----:B------:R-:W-:Y:S01]  /*11ae0*/  UMOV UR5, 0xffffffff ;  /* 0xffffffff00057882 */ /* 0x000fe20000000000 */
[----:B------:R-:W4:Y:S02]  /*11af0*/  S2R R21, SR_TID.X ;  /* 0x0000000000157919 */ /* 0x000f240000002100 */
[----:B------:R-:W-:Y:S01]  /*11b00*/  LOP3.LUT R23, R23, 0xffffffef, RZ, 0xc0, !PT ;  /* 0xffffffef17177812 */ /* 0x000fe200078ec0ff */
[----:B-1----:R-:W-:-:S05]  /*11b10*/  IMAD.SHL.U32 R20, R20, 0x8, RZ ;  /* 0x0000000814147824 */ /* 0x002fca00078e00ff */
[----:B------:R-:W-:-:S04]  /*11b20*/  LOP3.LUT R20, R20, 0x38, RZ, 0xc0, !PT ;  /* 0x0000003814147812 */ /* 0x000fc800078ec0ff */
[C---:B------:R-:W-:Y:S02]  /*11b30*/  LOP3.LUT R4, R20.reuse, 0x40, RZ, 0xfc, !PT ;  /* 0x0000004014047812 */ /* 0x040fe400078efcff */
[----:B------:R-:W-:Y:S02]  /*11b40*/  LOP3.LUT R20, R20, 0x80, RZ, 0xfc, !PT ;  /* 0x0000008014147812 */ /* 0x000fe400078efcff */
[----:B------:R-:W-:Y:S02]  /*11b50*/  ISETP.GE.AND P1, PT, R4, UR4, PT ;  /* 0x0000000404007c0c */ /* 0x000fe4000bf26270 */
[----:B------:R-:W-:Y:S02]  /*11b60*/  ISETP.GE.AND P0, PT, R20, UR4, PT ;  /* 0x0000000414007c0c */ /* 0x000fe4000bf06270 */
[----:B------:R-:W1:Y:S09]  /*11b70*/  S2R R20, SR_TID.X ;  /* 0x0000000000147919 */ /* 0x000e720000002100 */
[----:B------:R-:W-:Y:S01]  /*11b80*/  @P1 LOP3.LUT R23, R23, 0x10, RZ, 0xfc, !PT ;  /* 0x0000001017171812 */ /* 0x000fe200078efcff */
[----:B----4-:R-:W-:-:S05]  /*11b90*/  IMAD.SHL.U32 R21, R21, 0x8, RZ ;  /* 0x0000000815157824 */ /* 0x010fca00078e00ff */
[----:B------:R-:W-:-:S04]  /*11ba0*/  LOP3.LUT R21, R21, 0x38, RZ, 0xc0, !PT ;  /* 0x0000003815157812 */ /* 0x000fc800078ec0ff */
[C---:B------:R-:W-:Y:S02]  /*11bb0*/  ISETP.GE.AND P2, PT, R21.reuse, UR4, PT ;  /* 0x0000000415007c0c */ /* 0x040fe4000bf46270 */
[----:B------:R-:W-:Y:S02]  /*11bc0*/  LOP3.LUT R21, R21, 0xc0, RZ, 0xfc, !PT ;  /* 0x000000c015157812 */ /* 0x000fe400078efcff */
[----:B-1----:R-:W-:-:S09]  /*11bd0*/  LOP3.LUT R20, R20, 0x7f, RZ, 0xc0, !PT ;  /* 0x0000007f14147812 */ /* 0x002fd200078ec0ff */
[----:B------:R-:W-:Y:S02]  /*11be0*/  @P2 LOP3.LUT R23, R23, 0x1, RZ, 0xfc, !PT ;  /* 0x0000000117172812 */ /* 0x000fe400078efcff */
[----:B------:R-:W-:Y:S02]  /*11bf0*/  SHF.R.U32.HI R4, RZ, 0x3, R20 ;  /* 0x00000003ff047819 */ /* 0x000fe40000011614 */
[----:B------:R-:W1:Y:S01]  /*11c00*/  S2R R20, SR_TID.X ;  /* 0x0000000000147919 */ /* 0x000e620000002100 */
[----:B------:R-:W-:-:S04]  /*11c10*/  LOP3.LUT R23, R23, 0xfffffff7, RZ, 0xc0, !PT ;  /* 0xfffffff717177812 */ /* 0x000fc800078ec0ff */
[----:B------:R-:W-:Y:S02]  /*11c20*/  @P0 LOP3.LUT R23, R23, 0x8, RZ, 0xfc, !PT ;  /* 0x0000000817170812 */ /* 0x000fe400078efcff */
[----:B------:R-:W-:Y:S02]  /*11c30*/  ISETP.GE.AND P0, PT, R21, UR4, PT ;  /* 0x0000000415007c0c */ /* 0x000fe4000bf06270 */
[----:B------:R-:W-:-:S11]  /*11c40*/  LOP3.LUT R23, R23, 0xfffffffb, RZ, 0xc0, !PT ;  /* 0xfffffffb17177812 */ /* 0x000fd600078ec0ff */
[----:B------:R-:W-:Y:S01]  /*11c50*/  @P0 LOP3.LUT R23, R23, 0x4, RZ, 0xfc, !PT ;  /* 0x0000000417170812 */ /* 0x000fe200078efcff */
[----:B-1----:R-:W-:-:S05]  /*11c60*/  IMAD.SHL.U32 R20, R20, 0x10, RZ ;  /* 0x0000001014147824 */ /* 0x002fca00078e00ff */
[----:B------:R-:W-:Y:S01]  /*11c70*/  LOP3.LUT R20, R4, 0x70, R20, 0xf8, !PT ;  /* 0x0000007004147812 */ /* 0x000fe200078ef814 */
[----:B--2---:R-:W-:-:S04]  /*11c80*/  VIADD R0, R0, 0xffffffff ;  /* 0xffffffff00007836 */ /* 0x004fc80000000000 */
[----:B------:R-:W-:Y:S01]  /*11c90*/  IMAD R37, R0, 0x60, R20 ;  /* 0x0000006000257824 */ /* 0x000fe200078e0214 */
[----:B0--3--:R-:W-:Y:S06]  /*11ca0*/  BRA.DIV UR5, `(.L_x_14977) ;  /* 0x0000005205147947 */ /* 0x009fec000b800000 */
.L_x_15050:
        /* <DEDUP_REMOVED lines=20> */
[----:B------:R-:W-:Y:S01]  /*11df0*/  @!P0 IMAD.IADD R7, R3, 0x1, R7 ;  /* 0x0000000103078824 */ /* 0x000fe200078e0207 */
[----:B------:R-:W-:-:S05]  /*11e00*/  SEL R3, RZ, 0x1, P2 ;  /* 0x00000001ff037807 */ /* 0x000fca0001000000 */
[----:B------:R1:W-:Y:S01]  /*11e10*/  STL [R1+0x20], R3 ;  /* 0x0000200301007387 */ /* 0x0003e20000100800 */
[----:B0-----:R-:W-:-:S04]  /*11e20*/  @!P0 LEA R4, P1, R2, R4, 0x2 ;  /* 0x0000000402048211 */ /* 0x001fc800078210ff */
[----:B------:R-:W-:Y:S01]  /*11e30*/  @!P0 LEA.HI.X R5, R2, R5, R7, 0x2, P1 ;  /* 0x0000000502058211 */ /* 0x000fe200008f1407 */
[----:B------:R-:W-:-:S04]  /*11e40*/  IMAD.MOV R2, RZ, RZ, -R6 ;  /* 0x000000ffff027224 */ /* 0x000fc800078e0a06 */
[----:B------:R-:W-:Y:S01]  /*11e50*/  IMAD R37, R8, R2, R37 ;  /* 0x0000000208257224 */ /* 0x000fe200078e0225 */
[----:B------:R1:W5:Y:S01]  /*11e60*/  @!P0 LDG.E R36, desc[UR36][R4.64] ;  /* 0x0000002404248981 */ /* 0x000362000c1e1900 */
[----:B------:R-:W-:Y:S01]  /*11e70*/  IMAD.U32 R2, RZ, RZ, UR38 ;  /* 0x00000026ff027e24 */ /* 0x000fe2000f8e00ff */
[----:B------:R-:W-:Y:S02]  /*11e80*/  ISETP.GT.U32.AND P1, PT, R20, 0x5f, PT ;  /* 0x0000005f1400780c */ /* 0x000fe40003f24070 */
[----:B------:R-:W-:Y:S02]  /*11e90*/  LOP3.LUT R23, R23, 0xfffffbff, RZ, 0xc0, !PT ;  /* 0xfffffbff17177812 */ /* 0x000fe400078ec0ff */
[----:B------:R-:W-:Y:S02]  /*11ea0*/  ISETP.NE.AND P0, PT, R2, 0x3, PT ;  /* 0x000000030200780c */ /* 0x000fe40003f05270 */
[----:B------:R-:W-:-:S11]  /*11eb0*/  LOP3.LUT R18, R18, 0xffff, RZ, 0xc0, !PT ;  /* 0x0000ffff12127812 */ /* 0x000fd600078ec0ff */
[----:B------:R-:W-:-:S04]  /*11ec0*/  @P0 LOP3.LUT R23, R23, 0x400, RZ, 0xfc, !PT ;  /* 0x0000040017170812 */ /* 0x000fc800078efcff */
[----:B------:R-:W-:-:S04]  /*11ed0*/  LOP3.LUT R23, R23, 0xffffffdf, RZ, 0xc0, !PT ;  /* 0xffffffdf17177812 */ /* 0x000fc800078ec0ff */
[----:B------:R-:W-:Y:S01]  /*11ee0*/  @P1 LOP3.LUT R23, R23, 0x20, RZ, 0xfc, !PT ;  /* 0x0000002017171812 */ /* 0x000fe200078efcff */
[----:B-1----:R-:W-:Y:S06]  /*11ef0*/  @!P0 BRA `(.L_x_14978) ;  /* 0x0000000000048947 */ /* 0x002fec0003800000 */
[----:B------:R-:W-:Y:S01]  /*11f00*/  BPT.TRAP 0x1 ;  /* 0x000000040000795c */ /* 0x000fe20000300000 */
.L_x_14978:
[----:B------:R-:W-:Y:S01]  /*11f10*/  IMAD R31, R0, -0x60, R25 ;  /* 0xffffffa0001f7824 */ /* 0x000fe200078e0219 */
[----:B------:R-:W-:Y:S01]  /*11f20*/  SHF.L.U32 R0, R27, 0x1f, RZ ;  /* 0x0000001f1b007819 */ /* 0x000fe200000006ff */
[----:B------:R-:W-:Y:S01]  /*11f30*/  IMAD R25, R24, 0x8, R22 ;  /* 0x0000000818197824 */ /* 0x000fe200078e0216 */
[----:B------:R-:W-:Y:S03]  /*11f40*/  BSSY B0, `(.L_x_14979) ;  /* 0x0000003000007945 */ /* 0x000fe60003800000 */
[----:B------:R-:W0:Y:S02]  /*11f50*/  SYNCS.PHASECHK.TRANS64.TRYWAIT P0, [R25+URZ+0x32440], R0 ;  /* 0x03244000190075a7 */ /* 0x000e24000800017f */
[----:B0-----:R-:W-:Y:S05]  /*11f60*/  @!P0 BRA `(.L_x_14980) ;  /* 0x0000004c00988947 */ /* 0x001fea0003800000 */
.L_x_15051:
[----:B------:R-:W-:Y:S05]  /*11f70*/  BSYNC B0 ;  /* 0x0000000000007941 */ /* 0x000fea0003800000 */
.L_x_14979:
        /* <DEDUP_REMOVED lines=38> */
[----:B0-----:R-:W-:-:S04]  /*121e0*/  @P0 LEA R3, P1, R7, R3, 0x1 ;  /* 0x0000000307030211 */ /* 0x001fc800078208ff */
[----:B-1----:R-:W-:-:S04]  /*121f0*/  @P0 IADD3.X R2, RZ, R2, RZ, P1, !PT ;  /* 0x00000002ff020210 */ /* 0x002fc80000ffe4ff */
        /* <DEDUP_REMOVED lines=47> */
.L_x_15065:
        /* <DEDUP_REMOVED lines=10> */
.L_x_14982:
        /* <DEDUP_REMOVED lines=10> */
.L_x_14983:
[----:B------:R1:W5:Y:S01]  /*12630*/  LDL.LU R0, [R1+0x8] ;  /* 0x0000080001007983 */ /* 0x0003620000300800 */
[----:B------:R-:W-:Y:S01]  /*12640*/  LOP3.LUT P0, RZ, R23, 0x40, RZ, 0xc0, !PT ;  /* 0x0000004017ff7812 */ /* 0x000fe2000780c0ff */
[----:B------:R1:W-:-:S12]  /*12650*/  SYNCS.ARRIVE.TRANS64.A1T0 RZ, [R25+URZ+0x32430], RZ ;  /* 0x032430ff19ff79a7 */ /* 0x0003d8000810003f */
[----:B------:R-:W-:Y:S05]  /*12660*/  WARPSYNC.ALL ;  /* 0x0000000000007948 */ /* 0x000fea0003800000 */
[----:B0-----:R-:W-:Y:S01]  /*12670*/  SEL R2, R34, RZ, !P0 ;  /* 0x000000ff22027207 */ /* 0x001fe20004000000 */
[----:B------:R-:W-:Y:S04]  /*12680*/  BSSY B6, `(.L_x_14984) ;  /* 0x000001a000067945 */ /* 0x000fe80003800000 */
[----:B------:R0:W-:Y:S01]  /*12690*/  STL [R1], R2 ;  /* 0x0000000201007387 */ /* 0x0001e20000100800 */
        /* <DEDUP_REMOVED lines=24> */
.L_x_14985:
[----:B------:R-:W-:Y:S05]  /*12820*/  BSYNC B6 ;  /* 0x0000000000067941 */ /* 0x000fea0003800000 */
.L_x_14984:
[----:B------:R-:W2:Y:S01]  /*12830*/  LDL R4, [R1+0x8] ;  /* 0x0000080001047983 */ /* 0x000ea20000100800 */
[----:B0-----:R-:W0:Y:S01]  /*12840*/  S2R R2, SR_TID.X ;  /* 0x0000000000027919 */ /* 0x001e220000002100 */
[----:B------:R-:W-:Y:S01]  /*12850*/  MOV R21, R34 ;  /* 0x0000002200157202 */ /* 0x000fe20000000f00 */
[----:B------:R-:W-:Y:S01]  /*12860*/  ULDC.64 UR4, c[0x0][0x298] ;  /* 0x0000a60000047ab9 */ /* 0x000fe20000000a00 */
[----:B------:R-:W3:Y:S01]  /*12870*/  LDC R5, c[0x0][0x448] ;  /* 0x00011200ff057b82 */ /* 0x000ee20000000800 */
[----:B------:R-:W4:Y:S01]  /*12880*/  LDL R20, [R1] ;  /* 0x0000000001147983 */ /* 0x000f220000100800 */
[----:B------:R-:W5:Y:S01]  /*12890*/  S2R R34, SR_TID.X ;  /* 0x0000000000227919 */ /* 0x000f620000002100 */
[----:B0-----:R-:W-:-:S04]  /*128a0*/  LOP3.LUT R2, R2, 0x7f, RZ, 0xc0, !PT ;  /* 0x0000007f02027812 */ /* 0x001fc800078ec0ff */
[----:B------:R-:W-:Y:S02]  /*128b0*/  SHF.R.U32.HI R0, RZ, 0x3, R2 ;  /* 0x00000003ff007819 */ /* 0x000fe40000011602 */
[----:B------:R-:W0:Y:S02]  /*128c0*/  LDC R2, c[0x0][0x448] ;  /* 0x00011200ff027b82 */ /* 0x000e240000000800 */
[----:B0-----:R-:W-:Y:S01]  /*128d0*/  ISETP.NE.AND P6, PT, R2, 0x1, PT ;  /* 0x000000010200780c */ /* 0x001fe20003fc5270 */
[----:B-----5:R-:W-:-:S12]  /*128e0*/  IMAD.SHL.U32 R34, R34, 0x10, RZ ;  /* 0x0000001022227824 */ /* 0x020fd800078e00ff */
[----:B------:R-:W0:Y:S08]  /*128f0*/  @P6 LDC R3, c[0x0][0x44c] ;  /* 0x00011300ff036b82 */ /* 0x000e300000000800 */
[----:B------:R-:W5:Y:S01]  /*12900*/  @P6 LDC R2, c[0x0][0x450] ;  /* 0x00011400ff026b82 */ /* 0x000f620000000800 */
[----:B------:R-:W-:-:S05]  /*12910*/  LOP3.LUT R34, R0, 0x70, R34, 0xf8, !PT ;  /* 0x0000007000227812 */ /* 0x000fca00078ef822 */
[----:B------:R-:W-:-:S04]  /*12920*/  IMAD R34, R17, 0x80, R34 ;  /* 0x0000008011227824 */ /* 0x000fc800078e0222 */
[----:B------:R-:W-:Y:S02]  /*12930*/  IMAD.MOV.U32 R0, RZ, RZ, R34 ;  /* 0x000000ffff007224 */ /* 0x000fe400078e0022 */
[----:B0-----:R-:W-:-:S05]  /*12940*/  @P6 IMAD.HI.U32 R3, R34, R3, RZ ;  /* 0x0000000322036227 */ /* 0x001fca00078e00ff */
[----:B-----5:R-:W-:Y:S01]  /*12950*/  @P6 SHF.R.U32.HI R0, RZ, R2, R3 ;  /* 0x00000002ff006219 */ /* 0x020fe20000011603 */
[----:B------:R-:W-:-:S04]  /*12960*/  IMAD.WIDE.U32 R2, R35, UR4, RZ ;  /* 0x0000000423027c25 */ /* 0x000fc8000f8e00ff */
        /* <DEDUP_REMOVED lines=10> */
[----:B------:R-:W-:Y:S01]  /*12a10*/  ULDC.64 UR4, c[0x0][0x2d0] ;  /* 0x0000b40000047ab9 */ /* 0x000fe20000000a00 */
[----:B------:R-:W0:Y:S02]  /*12a20*/  S2R R20, SR_TID.X ;  /* 0x0000000000147919 */ /* 0x000e240000002100 */
[----:B------:R-:W-:Y:S01]  /*12a30*/  IMAD.IADD R3, R3, 0x1, R4 ;  /* 0x0000000103037824 */ /* 0x000fe200078e0204 */
[----:B------:R-:W-:Y:S01]  /*12a40*/  SHF.R.S32.HI R4, RZ, 0x1f, R0 ;  /* 0x0000001fff047819 */ /* 0x000fe20000011400 */
[----:B------:R-:W2:Y:S04]  /*12a50*/  S2R R21, SR_TID.X ;  /* 0x0000000000157919 */ /* 0x000ea80000002100 */
[----:B------:R-:W-:-:S02]  /*12a60*/  IMAD R4, R4, UR4, RZ ;  /* 0x0000000404047c24 */ /* 0x000fc4000f8e02ff */
        /* <DEDUP_REMOVED lines=10> */
[----:B------:R-:W-:Y:S01]  /*12b10*/  ULDC.64 UR4, c[0x0][0x280] ;  /* 0x0000a00000047ab9 */ /* 0x000fe20000000a00 */
[----:B0-----:R-:W-:Y:S01]  /*12b20*/  IMAD.SHL.U32 R20, R20, 0x8, RZ ;  /* 0x0000000814147824 */ /* 0x001fe200078e00ff */
[----:B------:R-:W-:Y:S01]  /*12b30*/  LEA R0, P0, R2, UR4, 0x1 ;  /* 0x0000000402007c11 */ /* 0x000fe2000f8008ff */
[----:B------:R-:W-:Y:S01]  /*12b40*/  IMAD.IADD R4, R3, 0x1, R4 ;  /* 0x0000000103047824 */ /* 0x000fe200078e0204 */
[----:B------:R-:W-:Y:S02]  /*12b50*/  ULDC UR4, c[0x0][0x2b8] ;  /* 0x0000ae0000047ab9 */ /* 0x000fe40000000800 */
[----:B------:R-:W-:Y:S02]  /*12b60*/  LOP3.LUT R20, R20, 0x38, RZ, 0xc0, !PT ;  /* 0x0000003814147812 */ /* 0x000fe400078ec0ff */
[----:B------:R-:W-:Y:S01]  /*12b70*/  LEA.HI.X R4, R2, UR5, R4, 0x1, P0 ;  /* 0x0000000502047c11 */ /* 0x000fe200080f0c04 */
[----:B------:R-:W-:Y:S01]  /*12b80*/  UMOV UR5, 0xffffffff ;  /* 0xffffffff00057882 */ /* 0x000fe20000000000 */
[----:B--2---:R-:W-:-:S02]  /*12b90*/  LOP3.LUT R21, R21, 0x7f, RZ, 0xc0, !PT ;  /* 0x0000007f15157812 */ /* 0x004fc400078ec0ff */
[----:B------:R-:W-:Y:S02]  /*12ba0*/  ISETP.GE.AND P0, PT, R20, UR4, PT ;  /* 0x0000000414007c0c */ /* 0x000fe4000bf06270 */
[----:B------:R-:W-:Y:S01]  /*12bb0*/  SHF.R.U32.HI R21, RZ, 0x3, R21 ;  /* 0x00000003ff157819 */ /* 0x000fe20000011615 */
[----:B------:R-:W-:Y:S10]  /*12bc0*/  BRA.DIV UR5, `(.L_x_14986) ;  /* 0x0000004a05947947 */ /* 0x000ff4000b800000 */
[----:B------:R-:W2:Y:S01]  /*12bd0*/  LDL.LU R2, [R1+0x4] ;  /* 0x0000040001027983 */ /* 0x000ea20000300800 */
[----:B------:R-:W-:Y:S01]  /*12be0*/  IMAD R17, R17, 0x80, R21 ;  /* 0x0000008011117824 */ /* 0x000fe200078e0215 */
[----:B------:R-:W-:Y:S02]  /*12bf0*/  LOP3.LUT R23, R23, 0xffffdfff, RZ, 0xc0, !PT ;  /* 0xffffdfff17177812 */ /* 0x000fe400078ec0ff */
[----:B------:R-:W0:Y:S01]  /*12c00*/  SHFL.IDX PT, R9, R0, RZ, 0x181f ;  /* 0x00181fff00097589 */ /* 0x000e2200000e0000 */
[----:B------:R-:W-:-:S03]  /*12c10*/  VIADD R7, R17, 0x10 ;  /* 0x0000001011077836 */ /* 0x000fc60000000000 */
[----:B------:R-:W3:Y:S04]  /*12c20*/  SHFL.IDX PT, R3, R4, RZ, 0x181f ;  /* 0x00181fff04037589 */ /* 0x000ee800000e0000 */
[----:B------:R-:W4:Y:S04]  /*12c30*/  SHFL.IDX PT, R6, R0, 0x1, 0x181f ;  /* 0x00381f0000067f89 */ /* 0x000f2800000e0000 */
[----:B------:R-:W-:Y:S04]  /*12c40*/  SHFL.IDX PT, R10, R0, 0x2, 0x181f ;  /* 0x00581f00000a7f89 */ /* 0x000fe800000e0000 */
[----:B------:R-:W-:Y:S01]  /*12c50*/  SHFL.IDX PT, R11, R0, 0x3, 0x181f ;  /* 0x00781f00000b7f89 */ /* 0x000fe200000e0000 */
[----:B--2---:R-:W-:-:S03]  /*12c60*/  IMAD R5, R2, R5, RZ ;  /* 0x0000000502057224 */ /* 0x004fc600078e02ff */
[----:B------:R-:W2:Y:S02]  /*12c70*/  SHFL.IDX PT, R2, R4, 0x1, 0x181f ;  /* 0x00381f0004027f89 */ /* 0x000ea400000e0000 */
[-C--:B------:R-:W-:Y:S02]  /*12c80*/  ISETP.GE.AND P6, PT, R17, R5.reuse, PT ;  /* 0x000000051100720c */ /* 0x080fe40003fc6270 */
[----:B------:R-:W-:Y:S01]  /*12c90*/  ISETP.GE.AND P5, PT, R7, R5, PT ;  /* 0x000000050700720c */ /* 0x000fe20003fa6270 */
[----:B------:R-:W-:-:S05]  /*12ca0*/  VIADD R7, R17, 0x20 ;  /* 0x0000002011077836 */ /* 0x000fca0000000000 */
[----:B------:R-:W-:-:S05]  /*12cb0*/  ISETP.GE.AND P3, PT, R7, R5, PT ;  /* 0x000000050700720c */ /* 0x000fca0003f66270 */
[----:B0-----:R-:W-:Y:S02]  /*12cc0*/  @!P6 LEA R9, P1, R20, R9, 0x1 ;  /* 0x000000091409e211 */ /* 0x001fe400078208ff */
[----:B------:R-:W-:-:S03]  /*12cd0*/  @P6 LOP3.LUT R23, R23, 0x2000, RZ, 0xfc, !PT ;  /* 0x0000200017176812 */ /* 0x000fc600078efcff */
[----:B---3--:R-:W-:Y:S01]  /*12ce0*/  @!P6 IMAD.X R3, RZ, RZ, R3, P1 ;  /* 0x000000ffff03e224 */ /* 0x008fe200008e0603 */
[----:B----4-:R-:W-:Y:S02]  /*12cf0*/  @!P5 LEA R6, P1, R20, R6, 0x1 ;  /* 0x000000061406d211 */ /* 0x010fe400078208ff */
[----:B------:R-:W-:-:S03]  /*12d00*/  LOP3.LUT R23, R23, 0xffffefff, RZ, 0xc0, !PT ;  /* 0xffffefff17177812 */ /* 0x000fc600078ec0ff */
[----:B--2---:R-:W-:Y:S01]  /*12d10*/  @!P5 IMAD.X R8, RZ, RZ, R2, P1 ;  /* 0x000000ffff08d224 */ /* 0x004fe200008e0602 */
[----:B------:R-:W-:Y:S01]  /*12d20*/  @!P3 LEA R10, P1, R20, R10, 0x1 ;  /* 0x0000000a140ab211 */ /* 0x000fe200078208ff */
[----:B------:R-:W0:Y:S01]  /*12d30*/  SHFL.IDX PT, R2, R4, 0x2, 0x181f ;  /* 0x00581f0004027f89 */ /* 0x000e2200000e0000 */
[----:B------:R-:W-:-:S04]  /*12d40*/  @P5 LOP3.LUT R23, R23, 0x1000, RZ, 0xfc, !PT ;  /* 0x0000100017175812 */ /* 0x000fc800078efcff */
[----:B------:R-:W-:-:S04]  /*12d50*/  LOP3.LUT R23, R23, 0xfffff7ff, RZ, 0xc0, !PT ;  /* 0xfffff7ff17177812 */ /* 0x000fc800078ec0ff */
[----:B------:R-:W-:-:S04]  /*12d60*/  @P3 LOP3.LUT R23, R23, 0x800, RZ, 0xfc, !PT ;  /* 0x0000080017173812 */ /* 0x000fc800078efcff */
[----:B------:R-:W-:Y:S01]  /*12d70*/  LOP3.LUT R23, R23, 0xfffffdff, RZ, 0xc0, !PT ;  /* 0xfffffdff17177812 */ /* 0x000fe200078ec0ff */
[----:B0-----:R-:W-:Y:S02]  /*12d80*/  @!P3 IMAD.X R7, RZ, RZ, R2, P1 ;  /* 0x000000ffff07b224 */ /* 0x001fe400008e0602 */
[----:B------:R-:W-:-:S05]  /*12d90*/  VIADD R2, R17, 0x30 ;  /* 0x0000003011027836 */ /* 0x000fca0000000000 */
[----:B------:R-:W-:Y:S01]  /*12da0*/  ISETP.GE.AND P2, PT, R2, R5, PT ;  /* 0x000000050200720c */ /* 0x000fe20003f46270 */
[----:B------:R-:W-:-:S05]  /*12db0*/  VIADD R2, R17, 0x40 ;  /* 0x0000004011027836 */ /* 0x000fca0000000000 */
[----:B------:R-:W-:Y:S02]  /*12dc0*/  ISETP.GE.AND P4, PT, R2, R5, PT ;  /* 0x000000050200720c */ /* 0x000fe40003f86270 */
[----:B------:R-:W0:Y:S05]  /*12dd0*/  SHFL.IDX PT, R2, R4, 0x3, 0x181f ;  /* 0x00781f0004027f89 */ /* 0x000e2a00000e0000 */
[----:B------:R-:W-:Y:S02]  /*12de0*/  @!P2 LEA R13, P1, R20, R11, 0x1 ;  /* 0x0000000b140da211 */ /* 0x000fe400078208ff */
[----:B------:R-:W2:Y:S01]  /*12df0*/  SHFL.IDX PT, R11, R0, 0x4, 0x181f ;  /* 0x00981f00000b7f89 */ /* 0x000ea200000e0000 */
[----:B------:R-:W-:-:S04]  /*12e00*/  @P2 LOP3.LUT R23, R23, 0x200, RZ, 0xfc, !PT ;  /* 0x0000020017172812 */ /* 0x000fc800078efcff */
[----:B------:R-:W-:-:S04]  /*12e10*/  LOP3.LUT R23, R23, 0xfffffeff, RZ, 0xc0, !PT ;  /* 0xfffffeff17177812 */ /* 0x000fc800078ec0ff */
[----:B------:R-:W-:-:S04]  /*12e20*/  @P4 LOP3.LUT R23, R23, 0x100, RZ, 0xfc, !PT ;  /* 0x0000010017174812 */ /* 0x000fc800078efcff */
[----:B------:R-:W-:Y:S01]  /*12e30*/  LOP3.LUT R23, R23, 0xffffff7f, RZ, 0xc0, !PT ;  /* 0xffffff7f17177812 */ /* 0x000fe200078ec0ff */
[----:B0-----:R-:W-:Y:S02]  /*12e40*/  @!P2 IMAD.X R12, RZ, RZ, R2, P1 ;  /* 0x000000ffff0ca224 */ /* 0x001fe400008e0602 */
[----:B------:R-:W0:Y:S01]  /*12e50*/  SHFL.IDX PT, R2, R4, 0x4, 0x181f ;  /* 0x00981f0004027f89 */ /* 0x000e2200000e0000 */
[----:B--2---:R-:W-:-:S05]  /*12e60*/  @!P4 LEA R14, P1, R20, R11, 0x1 ;  /* 0x0000000b140ec211 */ /* 0x004fca00078208ff */
[----:B0-----:R-:W-:Y:S02]  /*12e70*/  @!P4 IMAD.X R11, RZ, RZ, R2, P1 ;  /* 0x000000ffff0bc224 */ /* 0x001fe400008e0602 */
[----:B------:R-:W-:-:S05]  /*12e80*/  @!P6 IMAD.MOV.U32 R2, RZ, RZ, R9 ;  /* 0x000000ffff02e224 */ /* 0x000fca00078e0009 */
[----:B------:R0:W-:Y:S02]  /*12e90*/  @!P6 LDGSTS.E.BYPASS.LTC128B.128 [R26+0x18400], desc[UR36][R2.64], !P0 ;  /* 0x18400000021aefae */ /* 0x0001e4000c101d64 */
[----:B0-----:R-:W-:Y:S01]  /*12ea0*/  @!P5 IMAD.MOV.U32 R2, RZ, RZ, R6 ;  /* 0x000000ffff02d224 */ /* 0x001fe200078e0006 */
[----:B------:R-:W-:Y:S01]  /*12eb0*/  @!P5 MOV R3, R8 ;  /* 0x000000080003d202 */ /* 0x000fe20000000f00 */
[----:B------:R-:W-:Y:S04]  /*12ec0*/  SHFL.IDX PT, R6, R0, 0x6, 0x181f ;  /* 0x00d81f0000067f89 */ /* 0x000fe800000e0000 */
[----:B------:R0:W-:Y:S04]  /*12ed0*/  @!P5 LDGSTS.E.BYPASS.LTC128B.128 [R26+0x18c00], desc[UR36][R2.64], !P0 ;  /* 0x18c00000021adfae */ /* 0x0001e8000c101d64 */
[----:B------:R-:W2:Y:S04]  /*12ee0*/  SHFL.IDX PT, R8, R0, 0x5, 0x181f ;  /* 0x00b81f0000087f89 */ /* 0x000ea800000e0000 */
[----:B------:R-:W-:Y:S01]  /*12ef0*/  SHFL.IDX PT, R0, R0, 0x7, 0x181f ;  /* 0x00f81f0000007f89 */ /* 0x000fe200000e0000 */
[----:B0-----:R-:W-:-:S02]  /*12f00*/  @!P3 IMAD.MOV.U32 R2, RZ, RZ, R10 ;  /* 0x000000ffff02b224 */ /* 0x001fc400078e000a */
[----:B------:R-:W-:Y:S02]  /*12f10*/  @!P3 IMAD.MOV.U32 R3, RZ, RZ, R7 ;  /* 0x000000ffff03b224 */ /* 0x000fe400078e0007 */
[----:B------:R-:W0:Y:S04]  /*12f20*/  SHFL.IDX PT, R7, R4, 0x5, 0x181f ;  /* 0x00b81f0004077f89 */ /* 0x000e2800000e0000 */
[----:B------:R3:W-:Y:S02]  /*12f30*/  @!P3 LDGSTS.E.BYPASS.LTC128B.128 [R26+0x19400], desc[UR36][R2.64], !P0 ;  /* 0x19400000021abfae */ /* 0x0007e4000c101d64 */
[----:B---3--:R-:W-:Y:S02]  /*12f40*/  VIADD R2, R17, 0x50 ;  /* 0x0000005011027836 */ /* 0x008fe40000000000 */
[----:B------:R-:W-:-:S03]  /*12f50*/  @!P2 IMAD.MOV.U32 R3, RZ, RZ, R12 ;  /* 0x000000ffff03a224 */ /* 0x000fc600078e000c */
[----:B------:R-:W-:Y:S01]  /*12f60*/  ISETP.GE.AND P3, PT, R2, R5, PT ;  /* 0x000000050200720c */ /* 0x000fe20003f66270 */
[----:B------:R-:W-:-:S05]  /*12f70*/  @!P2 IMAD.MOV.U32 R2, RZ, RZ, R13 ;  /* 0x000000ffff02a224 */ /* 0x000fca00078e000d */
[----:B------:R3:W-:Y:S07]  /*12f80*/  @!P2 LDGSTS.E.BYPASS.LTC128B.128 [R26+0x19c00], desc[UR36][R2.64], !P0 ;  /* 0x19c00000021aafae */ /* 0x0007ee000c101d64 */
[----:B--2---:R-:W-:Y:S02]  /*12f90*/  @!P3 LEA R8, P1, R20, R8, 0x1 ;  /* 0x000000081408b211 */ /* 0x004fe400078208ff */
[----:B------:R-:W-:Y:S01]  /*12fa0*/  @P3 LOP3.LUT R23, R23, 0x80, RZ, 0xfc, !PT ;  /* 0x0000008017173812 */ /* 0x000fe200078efcff */
[----:B---3--:R-:W2:Y:S01]  /*12fb0*/  SHFL.IDX PT, R2, R4, 0x6, 0x181f ;  /* 0x00d81f0004027f89 */ /* 0x008ea200000e0000 */
[----:B------:R-:W-:-:S02]  /*12fc0*/  VIADD R3, R17, 0x60 ;  /* 0x0000006011037836 */ /* 0x000fc40000000000 */
[----:B------:R-:W-:Y:S01]  /*12fd0*/  LOP3.LUT R23, R23, 0xffffffbf, RZ, 0xc0, !PT ;  /* 0xffffffbf17177812 */ /* 0x000fe200078ec0ff */
[----:B0-----:R-:W-:Y:S01]  /*12fe0*/  @!P3 IMAD.X R7, RZ, RZ, R7, P1 ;  /* 0x000000ffff07b224 */ /* 0x001fe200008e0607 */
[----:B------:R-:W0:Y:S01]  /*12ff0*/  SHFL.IDX PT, R4, R4, 0x7, 0x181f ;  /* 0x00f81f0004047f89 */ /* 0x000e2200000e0000 */
[----:B------:R-:W-:Y:S01]  /*13000*/  ISETP.GE.AND P2, PT, R3, R5, PT ;  /* 0x000000050300720c */ /* 0x000fe20003f46270 */
[----:B------:R-:W-:-:S12]  /*13010*/  @!P4 IMAD.MOV.U32 R3, RZ, RZ, R11 ;  /* 0x000000ffff03c224 */ /* 0x000fd800078e000b */
[----:B------:R-:W-:Y:S02]  /*13020*/  @!P2 LEA R6, P1, R20, R6, 0x1 ;  /* 0x000000061406a211 */ /* 0x000fe400078208ff */
[----:B------:R-:W-:-:S03]  /*13030*/  @P2 LOP3.LUT R23, R23, 0x40, RZ, 0xfc, !PT ;  /* 0x0000004017172812 */ /* 0x000fc600078efcff */
[----:B--2---:R-:W-:Y:S02]  /*13040*/  @!P2 IMAD.X R9, RZ, RZ, R2, P1 ;  /* 0x000000ffff09a224 */ /* 0x004fe400008e0602 */
[----:B------:R-:W-:-:S05]  /*13050*/  @!P4 IMAD.MOV.U32 R2, RZ, RZ, R14 ;  /* 0x000000ffff02c224 */ /* 0x000fca00078e000e */
[----:B------:R2:W-:Y:S02]  /*13060*/  @!P4 LDGSTS.E.BYPASS.LTC128B.128 [R26+0x1a400], desc[UR36][R2.64], !P0 ;  /* 0x1a400000021acfae */ /* 0x0005e4000c101d64 */
[----:B--2---:R-:W-:Y:S02]  /*13070*/  @!P3 IMAD.MOV.U32 R2, RZ, RZ, R8 ;  /* 0x000000ffff02b224 */ /* 0x004fe400078e0008 */
[----:B------:R-:W-:-:S05]  /*13080*/  @!P3 IMAD.MOV.U32 R3, RZ, RZ, R7 ;  /* 0x000000ffff03b224 */ /* 0x000fca00078e0007 */
[----:B------:R2:W-:Y:S02]  /*13090*/  @!P3 LDGSTS.E.BYPASS.LTC128B.128 [R26+0x1ac00], desc[UR36][R2.64], !P0 ;  /* 0x1ac00000021abfae */ /* 0x0005e4000c101d64 */
[----:B--2---:R-:W-:Y:S02]  /*130a0*/  @!P2 IMAD.MOV.U32 R2, RZ, RZ, R6 ;  /* 0x000000ffff02a224 */ /* 0x004fe400078e0006 */
[----:B------:R-:W-:-:S05]  /*130b0*/  @!P2 IMAD.MOV.U32 R3, RZ, RZ, R9 ;  /* 0x000000ffff03a224 */ /* 0x000fca00078e0009 */
[----:B0-----:R2:W-:Y:S02]  /*130c0*/  @!P2 LDGSTS.E.BYPASS.LTC128B.128 [R26+0x1b400], desc[UR36][R2.64], !P0 ;  /* 0x1b400000021aafae */ /* 0x0015e4000c101d64 */
.L_x_15082:
[----:B------:R-:W-:Y:S01]  /*130d0*/  VIADD R17, R17, 0x70 ;  /* 0x0000007011117836 */ /* 0x000fe20000000000 */
[----:B------:R-:W-:-:S04]  /*130e0*/  LOP3.LUT R23, R23, 0xffffbfff, RZ, 0xc0, !PT ;  /* 0xffffbfff17177812 */ /* 0x000fc800078ec0ff */
[----:B------:R-:W-:-:S13]  /*130f0*/  ISETP.GE.AND P2, PT, R17, R5, PT ;  /* 0x000000051100720c */ /* 0x000fda0003f46270 */
[----:B--2---:R-:W-:Y:S02]  /*13100*/  @!P2 LEA R2, P1, R20, R0, 0x1 ;  /* 0x000000001402a211 */ /* 0x004fe400078208ff */
        /* <DEDUP_REMOVED lines=8> */
.L_x_14987:
        /* <DEDUP_REMOVED lines=11> */
[----:B--2---:R-:W-:Y:S05]  /*13240*/  @!P0 BRA `(.L_x_14989) ;  /* 0x0000000000408947 */ /* 0x004fea0003800000 */
        /* <DEDUP_REMOVED lines=15> */
[----:B01----:R-:W-:Y:S05]  /*13340*/  CALL.ABS.NOINC R2 ;  /* 0x0000000002007343 */ /* 0x003fea0003c00000 */
.L_x_14989:
[----:B------:R-:W-:Y:S05]  /*13350*/  BSYNC B6 ;  /* 0x0000000000067941 */ /* 0x000fea0003800000 */
.L_x_14988:
[----:B------:R-:W2:Y:S01]  /*13360*/  LDL.LU R21, [R1+0x8] ;  /* 0x0000080001157983 */ /* 0x000ea20000300800 */
[----:B0-----:R-:W0:Y:S01]  /*13370*/  LDC R2, c[0x0][0x448] ;  /* 0x00011200ff027b82 */ /* 0x001e220000000800 */
[----:B------:R-:W-:Y:S02]  /*13380*/  ULDC.64 UR4, c[0x0][0x398] ;  /* 0x0000e60000047ab9 */ /* 0x000fe40000000a00 */
[----:B------:R-:W3:Y:S04]  /*13390*/  LDL.LU R20, [R1+0xc] ;  /* 0x00000c0001147983 */ /* 0x000ee80000300800 */
[----:B------:R-:W4:Y:S01]  /*133a0*/  LDL.LU R17, [R1] ;  /* 0x0000000001117983 */ /* 0x000f220000300800 */
[----:B0-----:R-:W-:-:S13]  /*133b0*/  ISETP.NE.AND P6, PT, R2, 0x1, PT ;  /* 0x000000010200780c */ /* 0x001fda0003fc5270 */
[----:B------:R-:W0:Y:S08]  /*133c0*/  @P6 LDC R3, c[0x0][0x44c] ;  /* 0x00011300ff036b82 */ /* 0x000e300000000800 */
[----:B------:R-:W5:Y:S01]  /*133d0*/  @P6 LDC R2, c[0x0][0x450] ;  /* 0x00011400ff026b82 */ /* 0x000f620000000800 */
[----:B------:R-:W-:Y:S02]  /*133e0*/  IMAD.MOV.U32 R0, RZ, RZ, R34 ;  /* 0x000000ffff007224 */ /* 0x000fe400078e0022 */
[----:B0-----:R-:W-:-:S05]  /*133f0*/  @P6 IMAD.HI.U32 R3, R34, R3, RZ ;  /* 0x0000000322036227 */ /* 0x001fca00078e00ff */
[----:B-----5:R-:W-:Y:S01]  /*13400*/  @P6 SHF.R.U32.HI R0, RZ, R2, R3 ;  /* 0x00000002ff006219 */ /* 0x020fe20000011603 */
        /* <DEDUP_REMOVED lines=15> */
[----:B------:R-:W-:Y:S02]  /*13500*/  IMAD R4, R17, UR5, R4 ;  /* 0x0000000511047c24 */ /* 0x000fe4000f8e0204 */
[----:B------:R-:W0:Y:S02]  /*13510*/  S2R R17, SR_TID.X ;  /* 0x0000000000117919 */ /* 0x000e240000002100 */
        /* <DEDUP_REMOVED lines=14> */
[----:B0-----:R-:W-:Y:S02]  /*13600*/  IMAD.SHL.U32 R17, R17, 0x8, RZ ;  /* 0x0000000811117824 */ /* 0x001fe400078e00ff */
[----:B------:R-:W-:Y:S01]  /*13610*/  IMAD.IADD R3, R3, 0x1, R0 ;  /* 0x0000000103037824 */ /* 0x000fe200078e0200 */
[C---:B------:R-:W-:Y:S01]  /*13620*/  LEA R0, P0, R2.reuse, UR4, 0x1 ;  /* 0x0000000402007c11 */ /* 0x040fe2000f8008ff */
[----:B------:R-:W-:Y:S01]  /*13630*/  ULDC UR4, c[0x0][0x3b8] ;  /* 0x0000ee0000047ab9 */ /* 0x000fe20000000800 */
[----:B------:R-:W-:Y:S02]  /*13640*/  LOP3.LUT R17, R17, 0x38, RZ, 0xc0, !PT ;  /* 0x0000003811117812 */ /* 0x000fe400078ec0ff */
[----:B------:R-:W-:Y:S02]  /*13650*/  LEA.HI.X R4, R2, UR5, R3, 0x1, P0 ;  /* 0x0000000502047c11 */ /* 0x000fe400080f0c03 */
[----:B------:R-:W-:-:S02]  /*13660*/  LOP3.LUT R9, R17, 0x40, RZ, 0xfc, !PT ;  /* 0x0000004011097812 */ /* 0x000fc400078efcff */
[C---:B------:R-:W-:Y:S02]  /*13670*/  LOP3.LUT R7, R17.reuse, 0x80, RZ, 0xfc, !PT ;  /* 0x0000008011077812 */ /* 0x040fe400078efcff */
[----:B------:R-:W-:Y:S01]  /*13680*/  LOP3.LUT R6, R17, 0xc0, RZ, 0xfc, !PT ;  /* 0x000000c011067812 */ /* 0x000fe200078efcff */
        /* <DEDUP_REMOVED lines=9> */
[----:B------:R-:W2:Y:S10]  /*13720*/  SHFL.IDX PT, R2, R4, RZ, 0x181f ;  /* 0x00181fff04027589 */ /* 0x000eb400000e0000 */
[----:B0-----:R-:W-:-:S02]  /*13730*/  @!P6 LEA R5, P0, R8, R14, 0x1 ;  /* 0x0000000e0805e211 */ /* 0x001fc400078008ff */
[----:B------:R-:W0:Y:S03]  /*13740*/  SHFL.IDX PT, R14, R0, 0x1, 0x181f ;  /* 0x00381f00000e7f89 */ /* 0x000e2600000e0000 */
[----:B--2---:R-:W-:Y:S02]  /*13750*/  @!P6 IMAD.X R3, RZ, RZ, R2, P0 ;  /* 0x000000ffff03e224 */ /* 0x004fe400000e0602 */
[----:B------:R-:W-:Y:S02]  /*13760*/  @!P6 IMAD.MOV.U32 R2, RZ, RZ, R5 ;  /* 0x000000ffff02e224 */ /* 0x000fe400078e0005 */
[----:B------:R-:W2:Y:S04]  /*13770*/  SHFL.IDX PT, R5, R4, 0x1, 0x181f ;  /* 0x00381f0004057f89 */ /* 0x000ea800000e0000 */
        /* <DEDUP_REMOVED lines=8> */
[----:B--2---:R-:W-:Y:S02]  /*13800*/  @!P5 IMAD.X R7, RZ, RZ, R5, P0 ;  /* 0x000000ffff07d224 */ /* 0x004fe400000e0605 */
[----:B------:R-:W2:Y:S01]  /*13810*/  SHFL.IDX PT, R5, R4, 0x2, 0x181f ;  /* 0x00581f0004057f89 */ /* 0x000ea200000e0000 */
[----:B---3--:R-:W-:Y:S02]  /*13820*/  @!P5 IMAD.MOV.U32 R2, RZ, RZ, R6 ;  /* 0x000000ffff02d224 */ /* 0x008fe400078e0006 */
        /* <DEDUP_REMOVED lines=16> */
[----:B--2---:R-:W-:Y:S02]  /*13930*/  @!P5 IMAD.X R7, RZ, RZ, R5, P0 ;  /* 0x000000ffff07d224 */ /* 0x004fe400000e0605 */
[----:B------:R-:W2:Y:S01]  /*13940*/  SHFL.IDX PT, R5, R4, 0x3, 0x181f ;  /* 0x00781f0004057f89 */ /* 0x000ea200000e0000 */
[----:B---3--:R-:W-:Y:S02]  /*13950*/  @!P5 IMAD.MOV.U32 R2, RZ, RZ, R6 ;  /* 0x000000ffff02d224 */ /* 0x008fe400078e0006 */
[----:B------:R-:W-:-:S05]  /*13960*/  @!P5 IMAD.MOV.U32 R3, RZ, RZ, R7 ;  /* 0x000000ffff03d224 */ /* 0x000fca00078e0007 */
[----:B------:R-:W-:Y:S04]  /*13970*/  @!P5 LDGSTS.E.BYPASS.LTC128B.128 [R26+0x23400], desc[UR36][R2.64], !P4 ;  /* 0x23400000021adfae */ /* 0x000fe8000e101d64 */
[----:B------:R-:W-:Y:S04]  /*13980*/  @!P5 LDGSTS.E.BYPASS.LTC128B.128 [R26+0x27400], desc[UR36][R2.64+0x80], !P3 ;  /* 0x27400080021adfae */ /* 0x000fe8000d901d64 */
[----:B------:R-:W-:Y:S01]  /*13990*/  @!P5 LDGSTS.E.BYPASS.LTC128B.128 [R26+0x2b400], desc[UR36][R2.64+0x100], !P2 ;  /* 0x2b400100021adfae */ /* 0x000fe2000d101d64 */
[----:B0-----:R-:W-:-:S03]  /*139a0*/  @!P6 LEA R6, P0, R8, R14, 0x1 ;  /* 0x0000000e0806e211 */ /* 0x001fc600078008ff */
[----:B------:R0:W-:Y:S01]  /*139b0*/  @!P5 LDGSTS.E.BYPASS.LTC128B.128 [R26+0x2f400], desc[UR36][R2.64+0x180], !P1 ;  /* 0x2f400180021adfae */ /* 0x0001e2000c901d64 */
[----:B------:R-:W-:-:S03]  /*139c0*/  LOP3.LUT P5, RZ, R23, 0x100000, RZ, 0xc0, !PT ;  /* 0x0010000017ff7812 */ /* 0x000fc600078ac0ff */
[----:B------:R-:W3:Y:S01]  /*139d0*/  SHFL.IDX PT, R14, R0, 0x4, 0x181f ;  /* 0x00981f00000e7f89 */ /* 0x000ee200000e0000 */
[----:B--2---:R-:W-:-:S03]  /*139e0*/  @!P6 IMAD.X R7, RZ, RZ, R5, P0 ;  /* 0x000000ffff07e224 */ /* 0x004fc600000e0605 */
[----:B------:R-:W2:Y:S01]  /*139f0*/  SHFL.IDX PT, R5, R4, 0x4, 0x181f ;  /* 0x00981f0004057f89 */ /* 0x000ea200000e0000 */
[----:B0-----:R-:W-:Y:S01]  /*13a00*/  @!P6 MOV R2, R6 ;  /* 0x000000060002e202 */ /* 0x001fe20000000f00 */
[----:B------:R-:W-:-:S05]  /*13a10*/  @!P6 IMAD.MOV.U32 R3, RZ, RZ, R7 ;  /* 0x000000ffff03e224 */ /* 0x000fca00078e0007 */
[----:B------:R-:W-:Y:S04]  /*13a20*/  @!P6 LDGSTS.E.BYPASS.LTC128B.128 [R26+0x23c00], desc[UR36][R2.64], !P4 ;  /* 0x23c00000021aefae */ /* 0x000fe8000e101d64 */
[----:B------:R-:W-:Y:S04]  /*13a30*/  @!P6 LDGSTS.E.BYPASS.LTC128B.128 [R26+0x27c00], desc[UR36][R2.64+0x80], !P3 ;  /* 0x27c00080021aefae */ /* 0x000fe8000d901d64 */
[----:B------:R-:W-:Y:S01]  /*13a40*/  @!P6 LDGSTS.E.BYPASS.LTC128B.128 [R26+0x2bc00], desc[UR36][R2.64+0x100], !P2 ;  /* 0x2bc00100021aefae */ /* 0x000fe2000d101d64 */
[----:B---3--:R-:W-:-:S03]  /*13a50*/  @!P5 LEA R6, P0, R8, R14, 0x1 ;  /* 0x0000000e0806d211 */ /* 0x008fc600078008ff */
[----:B------:R-:W0:Y:S02]  /*13a60*/  SHFL.IDX PT, R14, R0, 0x5, 0x181f ;  /* 0x00b81f00000e7f89 */ /* 0x000e2400000e0000 */
[----:B--2---:R-:W-:Y:S02]  /*13a70*/  @!P5 IMAD.X R7, RZ, RZ, R5, P0 ;  /* 0x000000ffff07d224 */ /* 0x004fe400000e0605 */
[----:B------:R2:W-:Y:S01]  /*13a80*/  @!P6 LDGSTS.E.BYPASS.LTC128B.128 [R26+0x2fc00], desc[UR36][R2.64+0x180], !P1 ;  /* 0x2fc00180021aefae */ /* 0x0005e2000c901d64 */
[----:B------:R-:W-:-:S03]  /*13a90*/  LOP3.LUT P6, RZ, R23, 0x80000, RZ, 0xc0, !PT ;  /* 0x0008000017ff7812 */ /* 0x000fc600078cc0ff */
[----:B------:R-:W3:Y:S01]  /*13aa0*/  SHFL.IDX PT, R5, R4, 0x5, 0x181f ;  /* 0x00b81f0004057f89 */ /* 0x000ee200000e0000 */
[----:B--2---:R-:W-:Y:S02]  /*13ab0*/  @!P5 IMAD.MOV.U32 R2, RZ, RZ, R6 ;  /* 0x000000ffff02d224 */ /* 0x004fe400078e0006 */
[----:B------:R-:W-:-:S05]  /*13ac0*/  @!P5 IMAD.MOV.U32 R3, RZ, RZ, R7 ;  /* 0x000000ffff03d224 */ /* 0x000fca00078e0007 */
[----:B------:R-:W-:Y:S02]  /*13ad0*/  @!P5 LDGSTS.E.BYPASS.LTC128B.128 [R26+0x24400], desc[UR36][R2.64], !P4 ;  /* 0x24400000021adfae */ /* 0x000fe4000e101d64 */
[----:B0-----:R-:W-:Y:S02]  /*13ae0*/  @!P6 LEA R6, P0, R8, R14, 0x1 ;  /* 0x0000000e0806e211 */ /* 0x001fe400078008ff */
[----:B------:R-:W0:Y:S04]  /*13af0*/  SHFL.IDX PT, R14, R0, 0x6, 0x181f ;  /* 0x00d81f00000e7f89 */ /* 0x000e2800000e0000 */
[----:B------:R-:W-:Y:S01]  /*13b00*/  @!P5 LDGSTS.E.BYPASS.LTC128B.128 [R26+0x28400], desc[UR36][R2.64+0x80], !P3 ;  /* 0x28400080021adfae */ /* 0x000fe2000d901d64 */
[----:B---3--:R-:W-:-:S03]  /*13b10*/  @!P6 IMAD.X R7, RZ, RZ, R5, P0 ;  /* 0x000000ffff07e224 */ /* 0x008fc600000e0605 */
[----:B------:R-:W2:Y:S04]  /*13b20*/  SHFL.IDX PT, R5, R4, 0x6, 0x181f ;  /* 0x00d81f0004057f89 */ /* 0x000ea800000e0000 */
[----:B------:R-:W-:Y:S04]  /*13b30*/  @!P5 LDGSTS.E.BYPASS.LTC128B.128 [R26+0x2c400], desc[UR36][R2.64+0x100], !P2 ;  /* 0x2c400100021adfae */ /* 0x000fe8000d101d64 */
[----:B------:R3:W-:Y:S01]  /*13b40*/  @!P5 LDGSTS.E.BYPASS.LTC128B.128 [R26+0x30400], desc[UR36][R2.64+0x180], !P1 ;  /* 0x30400180021adfae */ /* 0x0007e2000c901d64 */
[----:B------:R-:W-:Y:S01]  /*13b50*/  LOP3.LUT P5, RZ, R23, 0x40000, RZ, 0xc0, !PT ;  /* 0x0004000017ff7812 */ /* 0x000fe200078ac0ff */
[----:B---3--:R-:W-:-:S02]  /*13b60*/  @!P6 IMAD.MOV.U32 R2, RZ, RZ, R6 ;  /* 0x000000ffff02e224 */ /* 0x008fc400078e0006 */
[----:B------:R-:W-:-:S10]  /*13b70*/  @!P6 IMAD.MOV.U32 R3, RZ, RZ, R7 ;  /* 0x000000ffff03e224 */ /* 0x000fd400078e0007 */
[----:B0-----:R-:W-:Y:S02]  /*13b80*/  @!P5 LEA R6, P0, R8, R14, 0x1 ;  /* 0x0000000e0806d211 */ /* 0x001fe400078008ff */
[----:B------:R0:W3:Y:S03]  /*13b90*/  SHFL.IDX PT, R14, R0, 0x7, 0x181f ;  /* 0x00f81f00000e7f89 */ /* 0x0000e600000e0000 */
[----:B--2---:R-:W-:Y:S01]  /*13ba0*/  @!P5 IMAD.X R7, RZ, RZ, R5, P0 ;  /* 0x000000ffff07d224 */ /* 0x004fe200000e0605 */
[----:B------:R-:W-:Y:S04]  /*13bb0*/  @!P6 LDGSTS.E.BYPASS.LTC128B.128 [R26+0x24c00], desc[UR36][R2.64], !P4 ;  /* 0x24c00000021aefae */ /* 0x000fe8000e101d64 */
[----:B------:R-:W-:Y:S04]  /*13bc0*/  @!P6 LDGSTS.E.BYPASS.LTC128B.128 [R26+0x28c00], desc[UR36][R2.64+0x80], !P3 ;  /* 0x28c00080021aefae */ /* 0x000fe8000d901d64 */
[----:B------:R-:W-:Y:S04]  /*13bd0*/  @!P6 LDGSTS.E.BYPASS.LTC128B.128 [R26+0x2cc00], desc[UR36][R2.64+0x100], !P2 ;  /* 0x2cc00100021aefae */ /* 0x000fe8000d101d64 */
[----:B------:R2:W-:Y:S04]  /*13be0*/  @!P6 LDGSTS.E.BYPASS.LTC128B.128 [R26+0x30c00], desc[UR36][R2.64+0x180], !P1 ;  /* 0x30c00180021aefae */ /* 0x0005e8000c901d64 */
[----:B------:R0:W4:Y:S01]  /*13bf0*/  SHFL.IDX PT, R5, R4, 0x7, 0x181f ;  /* 0x00f81f0004057f89 */ /* 0x00012200000e0000 */
[----:B--2---:R-:W-:-:S02]  /*13c00*/  @!P5 IMAD.MOV.U32 R2, RZ, RZ, R6 ;  /* 0x000000ffff02d224 */ /* 0x004fc400078e0006 */
[----:B------:R-:W-:-:S05]  /*13c10*/  @!P5 IMAD.MOV.U32 R3, RZ, RZ, R7 ;  /* 0x000000ffff03d224 */ /* 0x000fca00078e0007 */
[----:B------:R0:W-:Y:S04]  /*13c20*/  @!P5 LDGSTS.E.BYPASS.LTC128B.128 [R26+0x25400], desc[UR36][R2.64], !P4 ;  /* 0x25400000021adfae */ /* 0x0001e8000e101d64 */
[----:B------:R0:W-:Y:S04]  /*13c30*/  @!P5 LDGSTS.E.BYPASS.LTC128B.128 [R26+0x29400], desc[UR36][R2.64+0x80], !P3 ;  /* 0x29400080021adfae */ /* 0x0001e8000d901d64 */
[----:B------:R0:W-:Y:S04]  /*13c40*/  @!P5 LDGSTS.E.BYPASS.LTC128B.128 [R26+0x2d400], desc[UR36][R2.64+0x100], !P2 ;  /* 0x2d400100021adfae */ /* 0x0001e8000d101d64 */
[----:B---34-:R0:W-:Y:S02]  /*13c50*/  @!P5 LDGSTS.E.BYPASS.LTC128B.128 [R26+0x31400], desc[UR36][R2.64+0x180], !P1 ;  /* 0x31400180021adfae */ /* 0x0181e4000c901d64 */
.L_x_15100:
        /* <DEDUP_REMOVED lines=12> */
.L_x_14992:
[----:B------:R-:W-:Y:S05]  /*13d20*/  BSYNC B0 ;  /* 0x0000000000007941 */ /* 0x000fea0003800000 */
.L_x_14991:
[----:B------:R-:W-:Y:S01]  /*13d30*/  NOP ;  /* 0x0000000000007918 */ /* 0x000fe20000000000 */
[----:B------:R-:W-:-:S13]  /*13d40*/  PLOP3.LUT P0, PT, PT, PT, PT, 0x80, 0x0 ;  /* 0x000000000000781c */ /* 0x000fda0003f0f070 */
.L_x_14993:
[----:B------:R-:W-:Y:S02]  /*13d50*/  PLOP3.LUT P1, PT, P1, P0, PT, 0xa2, 0x0 ;  /* 0x000000000000781c */ /* 0x000fe40000f21472 */
[----:B------:R-:W-:-:S08]  /*13d60*/  @P0 R2UR P1, UR4, R22 ;  /* 0x00000000160402ca */ /* 0x000fd00000020000 */
[----:B------:R-:W-:-:S05]  /*13d70*/  @P0 PLOP3.LUT P0, PT, P1, PT, PT, 0x80, 0x0 ;  /* 0x000000000000081c */ /* 0x000fca0000f0f070 */
[----:B------:R-:W-:Y:S01]  /*13d80*/  @!P1 SYNCS.ARRIVE.TRANS64.RED.A0T1 RZ, [UR4+0x32410], RZ ;  /* 0x032410ffffff99a7 */ /* 0x000fe20008200404 */
[----:B------:R-:W-:Y:S07]  /*13d90*/  @!P1 ARRIVES.LDGSTSBAR.64.TRANSCNT [UR4+0x32410] ;  /* 0x03241000ff0099b0 */ /* 0x000fee0008000a84 */
[----:B------:R-:W-:Y:S05]  /*13da0*/  @P0 BRA.U.ANY `(.L_x_14993) ;  /* 0xfffffffd00e80947 */ /* 0x000fea000393ffff */
[----:B0-2---:R-:W2:Y:S02]  /*13db0*/  LDL.LU R2, [R1+0x1c] ;  /* 0x00001c0001027983 */ /* 0x005ea40000300800 */
        /* <DEDUP_REMOVED lines=11> */
.L_x_15101:
[----:B------:R-:W-:Y:S05]  /*13e70*/  BSYNC B0 ;  /* 0x0000000000007941 */ /* 0x000fea0003800000 */
.L_x_14994:
[----:B------:R-:W-:-:S13]  /*13e80*/  LOP3.LUT P0, RZ, R23, 0x400, RZ, 0xc0, !PT ;  /* 0x0000040017ff7812 */ /* 0x000fda000780c0ff */
[----:B------:R-:W-:Y:S05]  /*13e90*/  @!P0 BRA `(.L_x_14996) ;  /* 0x0000000000048947 */ /* 0x000fea0003800000 */
[----:B------:R-:W-:Y:S01]  /*13ea0*/  BPT.TRAP 0x1 ;  /* 0x000000040000795c */ /* 0x000fe20000300000 */
.L_x_14996:
[----:B------:R-:W-:Y:S01]  /*13eb0*/  SHF.L.U32 R0, R27, 0x1f, RZ ;  /* 0x0000001f1b007819 */ /* 0x000fe200000006ff */
[----:B------:R-:W-:Y:S03]  /*13ec0*/  BSSY B0, `(.L_x_14997) ;  /* 0x0000003000007945 */ /* 0x000fe60003800000 */
[----:B------:R-:W2:Y:S02]  /*13ed0*/  SYNCS.PHASECHK.TRANS64.TRYWAIT P0, [R25+URZ+0x32460], R0 ;  /* 0x03246000190075a7 */ /* 0x000ea4000800017f */
[----:B--2---:R-:W-:Y:S05]  /*13ee0*/  @!P0 BRA `(.L_x_14998) ;  /* 0x0000004c00548947 */ /* 0x004fea0003800000 */
.L_x_15102:
[----:B------:R-:W-:Y:S05]  /*13ef0*/  BSYNC B0 ;  /* 0x0000000000007941 */ /* 0x000fea0003800000 */
.L_x_14997:
[----:B------:R-:W2:Y:S01]  /*13f00*/  LDL.LU R2, [R1+0x14] ;  /* 0x0000140001027983 */ /* 0x000ea20000300800 */
[----:B------:R-:W-:Y:S01]  /*13f10*/  ULDC.64 UR4, c[0x0][0x328] ;  /* 0x0000ca0000047ab9 */ /* 0x000fe20000000a00 */
[----:B------:R-:W-:Y:S02]  /*13f20*/  ULDC.64 UR6, c[0x0][0x318] ;  /* 0x0000c60000067ab9 */ /* 0x000fe40000000a00 */
[----:B------:R-:W3:Y:S04]  /*13f30*/  LDL.LU R6, [R1+0x18] ;  /* 0x0000180001067983 */ /* 0x000ee80000300800 */
[----:B------:R-:W4:Y:S01]  /*13f40*/  LDL.LU R4, [R1+0x20] ;  /* 0x0000200001047983 */ /* 0x000f220000300800 */
[C---:B------:R-:W-:Y:S02]  /*13f50*/  LOP3.LUT P3, RZ, R23.reuse, 0x10, RZ, 0xc0, !PT ;  /* 0x0000001017ff7812 */ /* 0x040fe4000786c0ff */
[----:B------:R-:W-:-:S02]  /*13f60*/  LOP3.LUT P2, RZ, R23, 0x8, RZ, 0xc0, !PT ;  /* 0x0000000817ff7812 */ /* 0x000fc4000784c0ff */
[C---:B------:R-:W-:Y:S02]  /*13f70*/  LOP3.LUT P1, RZ, R23.reuse, 0x4, RZ, 0xc0, !PT ;  /* 0x0000000417ff7812 */ /* 0x040fe4000782c0ff */
[----:B------:R-:W-:Y:S02]  /*13f80*/  LOP3.LUT P4, RZ, R23, 0x1, RZ, 0xc0, !PT ;  /* 0x0000000117ff7812 */ /* 0x000fe4000788c0ff */
[----:B------:R-:W-:Y:S01]  /*13f90*/  SEL R7, RZ, 0x8, P1 ;  /* 0x00000008ff077807 */ /* 0x000fe20000800000 */
[----:B--2---:R-:W-:Y:S02]  /*13fa0*/  IMAD R0, R2, UR4, RZ ;  /* 0x0000000402007c24 */ /* 0x004fe4000f8e02ff */
[----:B0-----:R-:W-:-:S04]  /*13fb0*/  IMAD.WIDE.U32 R2, R37, UR4, RZ ;  /* 0x0000000425027c25 */ /* 0x001fc8000f8e00ff */
[----:B------:R-:W-:Y:S01]  /*13fc0*/  IMAD R5, R37, UR5, R0 ;  /* 0x0000000525057c24 */ /* 0x000fe2000f8e0200 */
[----:B------:R-:W-:Y:S01]  /*13fd0*/  ULDC.64 UR4, c[0x0][0x338] ;  /* 0x0000ce0000047ab9 */ /* 0x000fe20000000a00 */
[----:B------:R-:W-:Y:S02]  /*13fe0*/  SEL R0, RZ, 0x2, P3 ;  /* 0x00000002ff007807 */ /* 0x000fe40001800000 */
        /* <DEDUP_REMOVED lines=40> */
[----:B0-----:R-:W-:Y:S02]  /*14270*/  IADD3.X R9, RZ, R3, RZ, P3, !PT ;  /* 0x00000003ff097210 */ /* 0x001fe40001ffe4ff */
        /* <DEDUP_REMOVED lines=23> */
[----:B0-----:R-:W-:Y:S01]  /*143f0*/  IMAD.X R9, RZ, RZ, R3, P3 ;  /* 0x000000ffff097224 */ /* 0x001fe200018e0603 */
        /* <DEDUP_REMOVED lines=21> */
.L_x_15116:
        /* <DEDUP_REMOVED lines=15> */
.L_x_15000:
        /* <DEDUP_REMOVED lines=10> */
.L_x_15001:
[----:B0-----:R-:W2:Y:S01]  /*146e0*/  LDL.LU R2, [R1+0x10] ;  /* 0x0000100001027983 */ /* 0x001ea20000300800 */
[----:B------:R0:W-:Y:S01]  /*146f0*/  SYNCS.ARRIVE.TRANS64.A1T0 RZ, [R25+URZ+0x32450], RZ ;  /* 0x032450ff19ff79a7 */ /* 0x0001e2000810003f */
[----:B------:R-:W-:Y:S01]  /*14700*/  BSSY B0, `(.L_x_15002) ;  /* 0x00000d9000007945 */ /* 0x000fe20003800000 */
[----:B--2---:R-:W-:-:S05]  /*14710*/  VIADD R21, R2, 0xfffffffe ;  /* 0xfffffffe02157836 */ /* 0x004fca0000000000 */
[----:B------:R-:W-:-:S13]  /*14720*/  ISETP.GE.AND P0, PT, R21, R30, PT ;  /* 0x0000001e1500720c */ /* 0x000fda0003f06270 */
[----:B0-----:R-:W-:Y:S05]  /*14730*/  @!P0 BRA `(.L_x_15003) ;  /* 0x0000000c00548947 */ /* 0x001fea0003800000 */
.L_x_15016:
[----:B0-----:R-:W0:Y:S01]  /*14740*/  S2R R2, SR_TID.X ;  /* 0x0000000000027919 */ /* 0x001e220000002100 */
[----:B--2---:R-:W2:Y:S01]  /*14750*/  LDC R3, c[0x0][0x430] ;  /* 0x00010c00ff037b82 */ /* 0x004ea20000000800 */
[----:B------:R-:W-:Y:S01]  /*14760*/  IMAD R8, R21, 0x60, R32 ;  /* 0x0000006015087824 */ /* 0x000fe200078e0220 */
[----:B------:R-:W-:Y:S01]  /*14770*/  LOP3.LUT P1, RZ, R23, 0x400, RZ, 0xc0, !PT ;  /* 0x0000040017ff7812 */ /* 0x000fe2000782c0ff */
[----:B------:R-:W-:Y:S01]  /*14780*/  VIADD R24, R24, 0x1 ;  /* 0x0000000118187836 */ /* 0x000fe20000000000 */
[----:B--2---:R-:W-:Y:S02]  /*14790*/  ISETP.NE.AND P0, PT, R3, 0x1, PT ;  /* 0x000000010300780c */ /* 0x004fe40003f05270 */
[----:B0-----:R-:W-:-:S04]  /*147a0*/  LOP3.LUT R2, R2, 0x7f, RZ, 0xc0, !PT ;  /* 0x0000007f02027812 */ /* 0x001fc800078ec0ff */
[----:B------:R-:W-:Y:S02]  /*147b0*/  SHF.R.U32.HI R4, RZ, 0x3, R2 ;  /* 0x00000003ff047819 */ /* 0x000fe40000011602 */
[----:B------:R-:W0:Y:S05]  /*147c0*/  S2R R2, SR_TID.X ;  /* 0x0000000000027919 */ /* 0x000e2a0000002100 */
[----:B------:R-:W2:Y:S08]  /*147d0*/  @P0 LDC R3, c[0x0][0x434] ;  /* 0x00010d00ff030b82 */ /* 0x000eb00000000800 */
[----:B---3--:R-:W3:Y:S01]  /*147e0*/  @P0 LDC R7, c[0x0][0x438] ;  /* 0x00010e00ff070b82 */ /* 0x008ee20000000800 */
[----:B0-----:R-:W-:-:S05]  /*147f0*/  IMAD.SHL.U32 R2, R2, 0x10, RZ ;  /* 0x0000001002027824 */ /* 0x001fca00078e00ff */
[----:B------:R-:W-:-:S04]  /*14800*/  LOP3.LUT R2, R4, 0x70, R2, 0xf8, !PT ;  /* 0x0000007004027812 */ /* 0x000fc800078ef802 */
[C---:B------:R-:W-:Y:S01]  /*14810*/  ISETP.GT.U32.AND P2, PT, R2.reuse, 0x5f, PT ;  /* 0x0000005f0200780c */ /* 0x040fe20003f44070 */
[----:B------:R-:W-:-:S04]  /*14820*/  IMAD.IADD R8, R2, 0x1, R8 ;  /* 0x0000000102087824 */ /* 0x000fc800078e0208 */
[----:B--2---:R-:W-:-:S04]  /*14830*/  @P0 IMAD.HI.U32 R2, R8, R3, RZ ;  /* 0x0000000308020227 */ /* 0x004fc800078e00ff */
[----:B------:R-:W-:Y:S01]  /*14840*/  IMAD.MOV.U32 R9, RZ, RZ, R8 ;  /* 0x000000ffff097224 */ /* 0x000fe200078e0008 */
[----:B---3--:R-:W-:-:S03]  /*14850*/  @P0 SHF.R.U32.HI R9, RZ, R7, R2 ;  /* 0x00000007ff090219 */ /* 0x008fc60000011602 */
[----:B------:R-:W0:Y:S01]  /*14860*/  @!P2 LDC.64 R4, c[0x0][0x428] ;  /* 0x00010a00ff04ab82 */ /* 0x000e220000000a00 */
[----:B------:R-:W-:-:S07]  /*14870*/  @!P2 SHF.R.S32.HI R3, RZ, 0x1f, R9 ;  /* 0x0000001fff03a819 */ /* 0x000fce0000011409 */
[----:B------:R-:W2:Y:S01]  /*14880*/  @!P2 LDC.64 R6, c[0x0][0x418] ;  /* 0x00010600ff06ab82 */ /* 0x000ea20000000a00 */
[----:B0-----:R-:W-:-:S04]  /*14890*/  @!P2 IMAD R2, R33, R4, RZ ;  /* 0x000000042102a224 */ /* 0x001fc800078e02ff */
[----:B------:R-:W-:Y:S02]  /*148a0*/  @!P2 IMAD R5, R28, R5, R2 ;  /* 0x000000051c05a224 */ /* 0x000fe400078e0202 */
[----:B------:R-:W-:-:S04]  /*148b0*/  @!P2 IMAD.MOV.U32 R2, RZ, RZ, R9 ;  /* 0x000000ffff02a224 */ /* 0x000fc800078e0009 */
[----:B------:R-:W-:-:S04]  /*148c0*/  @!P2 IMAD.WIDE.U32 R2, R28, R4, R2 ;  /* 0x000000041c02a225 */ /* 0x000fc800078e0002 */
[----:B------:R-:W-:Y:S01]  /*148d0*/  @!P2 IMAD.IADD R3, R5, 0x1, R3 ;  /* 0x000000010503a824 */ /* 0x000fe200078e0203 */
[----:B--2---:R-:W-:Y:S01]  /*148e0*/  @!P2 LEA R6, P0, R2, R6, 0x2 ;  /* 0x000000060206a211 */ /* 0x004fe200078010ff */
        /* <DEDUP_REMOVED lines=16> */
.L_x_15004:
[----:B------:R-:W-:Y:S01]  /*149f0*/  IMAD R10, R24, 0x8, R22 ;  /* 0x00000008180a7824 */ /* 0x000fe200078e0216 */
[----:B------:R-:W-:Y:S01]  /*14a00*/  SHF.L.U32 R20, R27, 0x1f, RZ ;  /* 0x0000001f1b147819 */ /* 0x000fe200000006ff */
[----:B------:R-:W-:Y:S01]  /*14a10*/  BSSY B1, `(.L_x_15005) ;  /* 0x0000004000017945 */ /* 0x000fe20003800000 */
[----:B------:R-:W-:Y:S02]  /*14a20*/  SHF.R.S32.HI R9, RZ, 0x1f, R5 ;  /* 0x0000001fff097819 */ /* 0x000fe40000011405 */
[----:B------:R-:W2:Y:S02]  /*14a30*/  SYNCS.PHASECHK.TRANS64.TRYWAIT P0, [R10+URZ+0x32440], R20 ;  /* 0x032440140a0075a7 */ /* 0x000ea4000800017f */
[----:B--2---:R-:W-:Y:S05]  /*14a40*/  @!P0 BRA `(.L_x_15006) ;  /* 0x0000004800d08947 */ /* 0x004fea0003800000 */
.L_x_15117:
[----:B------:R-:W-:Y:S05]  /*14a50*/  BSYNC B1 ;  /* 0x0000000000017941 */ /* 0x000fea0003800000 */
.L_x_15005:
        /* <DEDUP_REMOVED lines=23> */
[----:B------:R-:W3:Y:S04]  /*14bd0*/  SHFL.IDX PT, R3, R8, RZ, 0x181f ;  /* 0x00181fff08037589 */ /* 0x000ee800000e0000 */
[----:B------:R-:W-:Y:S01]  /*14be0*/  SHFL.IDX PT, R14, R6, 0x5, 0x181f ;  /* 0x00b81f00060e7f89 */ /* 0x000fe200000e0000 */
[----:B0-----:R-:W-:-:S05]  /*14bf0*/  IADD3 R2, P0, R2, R0, RZ ;  /* 0x0000000002027210 */ /* 0x001fca0007f1e0ff */
[----:B---3--:R-:W-:-:S05]  /*14c00*/  IMAD.X R3, RZ, RZ, R3, P0 ;  /* 0x000000ffff037224 */ /* 0x008fca00000e0603 */
[----:B------:R0:W-:Y:S04]  /*14c10*/  LDGSTS.E.BYPASS.LTC128B.128 [R7+0x1c400], desc[UR36][R2.64], !P1 ;  /* 0x1c40000002077fae */ /* 0x0001e8000c901d64 */
[----:B0-----:R-:W0:Y:S04]  /*14c20*/  SHFL.IDX PT, R2, R6, 0x1, 0x181f ;  /* 0x00381f0006027f89 */ /* 0x001e2800000e0000 */
[----:B------:R-:W3:Y:S01]  /*14c30*/  SHFL.IDX PT, R3, R8, 0x1, 0x181f ;  /* 0x00381f0008037f89 */ /* 0x000ee200000e0000 */
[----:B0-----:R-:W-:-:S04]  /*14c40*/  IADD3 R2, P0, R2, R0, RZ ;  /* 0x0000000002027210 */ /* 0x001fc80007f1e0ff */
[----:B---3--:R-:W-:-:S05]  /*14c50*/  IADD3.X R3, RZ, R3, RZ, P0, !PT ;  /* 0x00000003ff037210 */ /* 0x008fca00007fe4ff */
[----:B------:R0:W-:Y:S04]  /*14c60*/  LDGSTS.E.BYPASS.LTC128B.128 [R7+0x1cc00], desc[UR36][R2.64], !P1 ;  /* 0x1cc0000002077fae */ /* 0x0001e8000c901d64 */
[----:B0-----:R-:W0:Y:S04]  /*14c70*/  SHFL.IDX PT, R2, R6, 0x2, 0x181f ;  /* 0x00581f0006027f89 */ /* 0x001e2800000e0000 */
[----:B------:R-:W3:Y:S01]  /*14c80*/  SHFL.IDX PT, R3, R8, 0x2, 0x181f ;  /* 0x00581f0008037f89 */ /* 0x000ee200000e0000 */
[----:B0-----:R-:W-:-:S05]  /*14c90*/  IADD3 R2, P0, R2, R0, RZ ;  /* 0x0000000002027210 */ /* 0x001fca0007f1e0ff */
[----:B---3--:R-:W-:-:S05]  /*14ca0*/  IMAD.X R3, RZ, RZ, R3, P0 ;  /* 0x000000ffff037224 */ /* 0x008fca00000e0603 */
[----:B------:R0:W-:Y:S04]  /*14cb0*/  LDGSTS.E.BYPASS.LTC128B.128 [R7+0x1d400], desc[UR36][R2.64], !P1 ;  /* 0x1d40000002077fae */ /* 0x0001e8000c901d64 */
[----:B0-----:R-:W0:Y:S04]  /*14cc0*/  SHFL.IDX PT, R2, R6, 0x3, 0x181f ;  /* 0x00781f0006027f89 */ /* 0x001e2800000e0000 */
[----:B------:R-:W3:Y:S01]  /*14cd0*/  SHFL.IDX PT, R3, R8, 0x3, 0x181f ;  /* 0x00781f0008037f89 */ /* 0x000ee200000e0000 */
[----:B0-----:R-:W-:-:S05]  /*14ce0*/  IADD3 R2, P0, R2, R0, RZ ;  /* 0x0000000002027210 */ /* 0x001fca0007f1e0ff */
[----:B---3--:R-:W-:-:S05]  /*14cf0*/  IMAD.X R3, RZ, RZ, R3, P0 ;  /* 0x000000ffff037224 */ /* 0x008fca00000e0603 */
[----:B------:R0:W-:Y:S04]  /*14d00*/  LDGSTS.E.BYPASS.LTC128B.128 [R7+0x1dc00], desc[UR36][R2.64], !P1 ;  /* 0x1dc0000002077fae */ /* 0x0001e8000c901d64 */
[----:B0-----:R-:W0:Y:S04]  /*14d10*/  SHFL.IDX PT, R2, R6, 0x4, 0x181f ;  /* 0x00981f0006027f89 */ /* 0x001e2800000e0000 */
[----:B------:R-:W3:Y:S04]  /*14d20*/  SHFL.IDX PT, R3, R8, 0x4, 0x181f ;  /* 0x00981f0008037f89 */ /* 0x000ee800000e0000 */
[----:B------:R-:W4:Y:S01]  /*14d30*/  SHFL.IDX PT, R8, R8, 0x5, 0x181f ;  /* 0x00b81f0008087f89 */ /* 0x000f2200000e0000 */
[----:B0-----:R-:W-:-:S05]  /*14d40*/  IADD3 R2, P0, R2, R0, RZ ;  /* 0x0000000002027210 */ /* 0x001fca0007f1e0ff */
[----:B---3--:R-:W-:-:S05]  /*14d50*/  IMAD.X R3, RZ, RZ, R3, P0 ;  /* 0x000000ffff037224 */ /* 0x008fca00000e0603 */
[----:B----4-:R0:W-:Y:S03]  /*14d60*/  LDGSTS.E.BYPASS.LTC128B.128 [R7+0x1e400], desc[UR36][R2.64], !P1 ;  /* 0x1e40000002077fae */ /* 0x0101e6000c901d64 */
.L_x_15131:
        /* <DEDUP_REMOVED lines=8> */
.L_x_15008:
        /* <DEDUP_REMOVED lines=10> */
.L_x_15009:
[----:B------:R3:W-:Y:S01]  /*14e90*/  SYNCS.ARRIVE.TRANS64.A1T0 RZ, [R10+URZ+0x32430], RZ ;  /* 0x032430ff0aff79a7 */ /* 0x0007e2000810003f */
[----:B------:R-:W-:Y:S05]  /*14ea0*/  @!P3 BRA `(.L_x_15010) ;  /* 0x000000000004b947 */ /* 0x000fea0003800000 */
[----:B------:R-:W-:Y:S01]  /*14eb0*/  BPT.TRAP 0x1 ;  /* 0x000000040000795c */ /* 0x000fe20000300000 */
.L_x_15010:
[----:B------:R-:W4:Y:S01]  /*14ec0*/  SYNCS.PHASECHK.TRANS64.TRYWAIT P0, [R10+URZ+0x32460], R20 ;  /* 0x032460140a0075a7 */ /* 0x000f22000800017f */
[----:B------:R-:W-:Y:S04]  /*14ed0*/  BSSY B1, `(.L_x_15011) ;  /* 0x0000002000017945 */ /* 0x000fe80003800000 */
[----:B----4-:R-:W-:Y:S05]  /*14ee0*/  @!P0 BRA `(.L_x_15012) ;  /* 0x0000004c005c8947 */ /* 0x010fea0003800000 */
.L_x_15132:
[----:B------:R-:W-:Y:S05]  /*14ef0*/  BSYNC B1 ;  /* 0x0000000000017941 */ /* 0x000fea0003800000 */
.L_x_15011:
[----:B------:R-:W-:Y:S01]  /*14f00*/  ULDC.64 UR4, c[0x0][0x328] ;  /* 0x0000ca0000047ab9 */ /* 0x000fe20000000a00 */
[----:B------:R-:W-:Y:S01]  /*14f10*/  ULDC.64 UR6, c[0x0][0x318] ;  /* 0x0000c60000067ab9 */ /* 0x000fe20000000a00 */
[----:B0-----:R-:W-:Y:S01]  /*14f20*/  IMAD R2, R9, UR4, RZ ;  /* 0x0000000409027c24 */ /* 0x001fe2000f8e02ff */
[C---:B------:R-:W-:Y:S01]  /*14f30*/  LOP3.LUT P5, RZ, R23.reuse, 0x1, RZ, 0xc0, !PT ;  /* 0x0000000117ff7812 */ /* 0x040fe200078ac0ff */
[----:B--2-4-:R-:W-:Y:S01]  /*14f40*/  IMAD R20, R24, 0x6000, R29 ;  /* 0x0000600018147824 */ /* 0x014fe200078e021d */
        /* <DEDUP_REMOVED lines=14> */
[----:B-1----:R-:W-:Y:S01]  /*15030*/  IMAD R25, R18, UR5, R3 ;  /* 0x0000000512197c24 */ /* 0x002fe2000f8e0203 */
        /* <DEDUP_REMOVED lines=46> */
.L_x_15146:
        /* <DEDUP_REMOVED lines=11> */
.L_x_15014:
        /* <DEDUP_REMOVED lines=10> */
.L_x_15015:
[----:B------:R2:W-:Y:S01]  /*15470*/  SYNCS.ARRIVE.TRANS64.A1T0 RZ, [R10+URZ+0x32450], RZ ;  /* 0x032450ff0aff79a7 */ /* 0x0005e2000810003f */
[----:B------:R-:W-:Y:S05]  /*15480*/  @P2 BRA `(.L_x_15016) ;  /* 0xfffffff000ac2947 */ /* 0x000fea000383ffff */
.L_x_15003:
[----:B------:R-:W-:Y:S05]  /*15490*/  BSYNC B0 ;  /* 0x0000000000007941 */ /* 0x000fea0003800000 */
.L_x_15002:
        /* <DEDUP_REMOVED lines=20> */
.L_x_15018:
[----:B------:R-:W-:Y:S05]  /*155e0*/  BSYNC B0 ;  /* 0x0000000000007941 */ /* 0x000fea0003800000 */
.L_x_15017:
[----:B------:R-:W-:Y:S02]  /*155f0*/  SEL R24, R24, RZ, P0 ;  /* 0x000000ff18187207 */ /* 0x000fe40000000000 */
[----:B------:R-:W-:-:S07]  /*15600*/  LOP3.LUT R27, R27, R0, RZ, 0x3c, !PT ;  /* 0x000000001b1b7212 */ /* 0x000fce00078e3cff */
.L_x_14971:
[----:B------:R-:W-:Y:S05]  /*15610*/  BSYNC B7 ;  /* 0x0000000000077941 */ /* 0x000fea0003800000 */
.L_x_14969:
        /* <DEDUP_REMOVED lines=11> */
.L_x_15019:
        /* <DEDUP_REMOVED lines=22> */
[----:B-----5:R-:W-:-:S02]  /*15830*/  @!P1 IMAD.MOV.U32 R17, RZ, RZ, R6 ;  /* 0x000000ffff119224 */ /* 0x020fc400078e0006 */
[----:B------:R-:W-:Y:S02]  /*15840*/  IMAD.MOV.U32 R6, RZ, RZ, RZ ;  /* 0x000000ffff067224 */ /* 0x000fe400078e00ff */
[----:B----4-:R-:W-:Y:S01]  /*15850*/  @!P1 IMAD.MOV.U32 R4, RZ, RZ, R5 ;  /* 0x000000ffff049224 */ /* 0x010fe200078e0005 */
[----:B------:R-:W-:-:S03]  /*15860*/  ISETP.NE.AND P1, PT, R8, RZ, PT ;  /* 0x000000ff0800720c */ /* 0x000fc60003f25270 */
[----:B------:R-:W-:-:S05]  /*15870*/  IMAD R13, R4, R17, RZ ;  /* 0x00000011040d7224 */ /* 0x000fca00078e02ff */
        /* <DEDUP_REMOVED lines=15> */
[----:B------:R0:W4:Y:S02]  /*15970*/  SHFL.IDX PT, R14, R2, 0x1f, 0x1f ;  /* 0x03e01f00020e7f89 */ /* 0x00012400000e0000 */
.L_x_15156:
[----:B------:R-:W-:Y:S02]  /*15980*/  ULDC UR4, c[0x0][0xd38] ;  /* 0x00034e0000047ab9 */ /* 0x000fe40000000800 */
[----:B------:R-:W-:-:S04]  /*15990*/  IMAD.U32 R5, RZ, RZ, UR4 ;  /* 0x00000004ff057e24 */ /* 0x000fc8000f8e00ff */
[----:B----4-:R-:W-:-:S04]  /*159a0*/  IMAD R14, R14, R5, RZ ;  /* 0x000000050e0e7224 */ /* 0x010fc800078e02ff */
[----:B------:R-:W-:-:S05]  /*159b0*/  IMAD.IADD R7, R7, 0x1, R14 ;  /* 0x0000000107077824 */ /* 0x000fca00078e020e */
[----:B------:R-:W-:-:S13]  /*159c0*/  ISETP.GT.AND P6, PT, R7, R0, PT ;  /* 0x000000000700720c */ /* 0x000fda0003fc4270 */
[----:B------:R-:W-:Y:S05]  /*159d0*/  @P6 BRA `(.L_x_15022) ;  /* 0x0000000000a46947 */ /* 0x000fea0003800000 */
.L_x_15025:
        /* <DEDUP_REMOVED lines=10> */
[----:B------:R-:W4:Y:S01]  /*15a80*/  @!P6 LDC.64 R4, c[0x0][0xd78] ;  /* 0x00035e00ff04eb82 */ /* 0x000f220000000a00 */
[----:B0-----:R-:W-:-:S05]  /*15a90*/  @!P6 IMAD.WIDE R2, R9, 0x4, R2 ;  /* 0x000000040902e825 */ /* 0x001fca00078e0202 */
[----:B------:R4:W5:Y:S02]  /*15aa0*/  @!P6 LDG.E R17, desc[UR36][R2.64] ;  /* 0x000000240211e981 */ /* 0x000964000c1e1900 */
[----:B----4-:R-:W-:-:S04]  /*15ab0*/  @!P6 IMAD.WIDE R2, R9, 0x4, R4 ;  /* 0x000000040902e825 */ /* 0x010fc800078e0204 */
[----:B------:R-:W-:-:S06]  /*15ac0*/  IMAD.MOV.U32 R4, RZ, RZ, RZ ;  /* 0x000000ffff047224 */ /* 0x000fcc00078e00ff */
[----:B------:R-:W5:Y:S01]  /*15ad0*/  @!P6 LDG.E R4, desc[UR36][R2.64] ;  /* 0x000000240204e981 */ /* 0x000f62000c1e1900 */
[----:B------:R-:W-:Y:S01]  /*15ae0*/  UMOV UR4, 0xffffffff ;  /* 0xffffffff00047882 */ /* 0x000fe20000000000 */
[----:B-----5:R-:W-:Y:S02]  /*15af0*/  IMAD R13, R4, R17, RZ ;  /* 0x00000011040d7224 */ /* 0x020fe400078e02ff */
        /* <DEDUP_REMOVED lines=17> */
.L_x_15164:
[----:B------:R-:W-:Y:S02]  /*15c10*/  ULDC UR4, c[0x0][0xd38] ;  /* 0x00034e0000047ab9 */ /* 0x000fe40000000800 */
[----:B------:R-:W-:-:S04]  /*15c20*/  IMAD.U32 R5, RZ, RZ, UR4 ;  /* 0x00000004ff057e24 */ /* 0x000fc8000f8e00ff */
[----:B----4-:R-:W-:-:S04]  /*15c30*/  IMAD R14, R14, R5, RZ ;  /* 0x000000050e0e7224 */ /* 0x010fc800078e02ff */
[----:B------:R-:W-:-:S05]  /*15c40*/  IMAD.IADD R7, R14, 0x1, R7 ;  /* 0x000000010e077824 */ /* 0x000fca00078e0207 */
[----:B------:R-:W-:-:S13]  /*15c50*/  ISETP.GT.AND P6, PT, R7, R0, PT ;  /* 0x000000000700720c */ /* 0x000fda0003fc4270 */
[----:B------:R-:W-:Y:S05]  /*15c60*/  @!P6 BRA `(.L_x_15025) ;  /* 0xfffffffc005ce947 */ /* 0x000fea000383ffff */
.L_x_15022:
[----:B------:R-:W-:Y:S01]  /*15c70*/  IMAD.IADD R7, R7, 0x1, -R14 ;  /* 0x0000000107077824 */ /* 0x000fe200078e0a0e */
[----:B------:R-:W-:-:S03]  /*15c80*/  UMOV UR4, 0xffffffff ;  /* 0xffffffff00047882 */ /* 0x000fc60000000000 */
[----:B------:R-:W-:-:S05]  /*15c90*/  IMAD R3, R2, R5, R7 ;  /* 0x0000000502037224 */ /* 0x000fca00078e0207 */
[----:B------:R-:W-:Y:S01]  /*15ca0*/  ISETP.GT.AND P6, PT, R3, R0, PT ;  /* 0x000000000300720c */ /* 0x000fe20003fc4270 */
[----:B------:R-:W-:-:S12]  /*15cb0*/  BRA.DIV UR4, `(.L_x_15026) ;  /* 0x0000004e04bc7947 */ /* 0x000fd8000b800000 */
[----:B------:R-:W-:-:S04]  /*15cc0*/  VOTE.ANY R3, PT, !P6 ;  /* 0x0000000000037806 */ /* 0x000fc800070e0100 */
[----:B------:R-:W4:Y:S02]  /*15cd0*/  POPC R12, R3 ;  /* 0x00000003000c7309 */ /* 0x000f240000000000 */
[----:B----4-:R4:W0:Y:S01]  /*15ce0*/  SHFL.IDX PT, R17, R17, R12, 0x1f ;  /* 0x00001f0c11117589 */ /* 0x01082200000e0000 */
[----:B------:R-:W-:-:S03]  /*15cf0*/  IMAD.IADD R19, R12, 0x1, R19 ;  /* 0x000000010c137824 */ /* 0x000fc600078e0213 */
[----:B------:R4:W0:Y:S04]  /*15d00*/  SHFL.IDX PT, R4, R4, R12, 0x1f ;  /* 0x00001f0c04047589 */ /* 0x00082800000e0000 */
.L_x_15169:
[----:B------:R-:W-:-:S13]  /*15d10*/  ISETP.NE.AND P0, PT, R3, RZ, PT ;  /* 0x000000ff0300720c */ /* 0x000fda0003f05270 */
[----:B------:R-:W-:Y:S05]  /*15d20*/  @!P0 BRA `(.L_x_15027) ;  /* 0x0000000000108947 */ /* 0x000fea0003800000 */
[----:B------:R-:W-:Y:S01]  /*15d30*/  UMOV UR4, 0xffffffff ;  /* 0xffffffff00047882 */ /* 0x000fe20000000000 */
[----:B----4-:R-:W-:Y:S02]  /*15d40*/  IADD3 R12, R12, -0x1, RZ ;  /* 0xffffffff0c0c7810 */ /* 0x010fe40007ffe0ff */
[----:B------:R-:W-:Y:S05]  /*15d50*/  BRA.DIV UR4, `(.L_x_15028) ;  /* 0x0000004e04f07947 */ /* 0x000fea000b800000 */
[----:B------:R4:W0:Y:S02]  /*15d60*/  SHFL.IDX PT, R6, R2, R12, 0x1f ;  /* 0x00001f0c02067589 */ /* 0x00082400000e0000 */
.L_x_15027:
[----:B0-----:R-:W-:Y:S01]  /*15d70*/  ISETP.NE.AND P0, PT, R4, 0x1, PT ;  /* 0x000000010400780c */ /* 0x001fe20003f05270 */
[----:B------:R-:W-:-:S04]  /*15d80*/  IMAD R16, R6, R5, R7 ;  /* 0x0000000506107224 */ /* 0x000fc800078e0207 */
[----:B------:R-:W-:-:S08]  /*15d90*/  IMAD.IADD R0, R0, 0x1, -R16 ;  /* 0x0000000100007824 */ /* 0x000fd000078e0a10 */
[----:B------:R-:W-:Y:S05]  /*15da0*/  @!P0 BRA `(.L_x_15029) ;  /* 0x0000000000dc8947 */ /* 0x000fea0003800000 */
[-C--:B------:R-:W-:Y:S02]  /*15db0*/  IABS R6, R17.reuse ;  /* 0x0000001100067213 */ /* 0x080fe40000000000 */
[----:B------:R-:W-:Y:S02]  /*15dc0*/  IABS R5, R4 ;  /* 0x0000000400057213 */ /* 0x000fe40000000000 */
[----:B------:R-:W0:Y:S08]  /*15dd0*/  I2F.RP R7, R6 ;  /* 0x0000000600077306 */ /* 0x000e300000209400 */
[----:B------:R-:W5:Y:S08]  /*15de0*/  I2F.RP R8, R5 ;  /* 0x0000000500087306 */ /* 0x000f700000209400 */
[----:B0-----:R-:W4:Y:S08]  /*15df0*/  MUFU.RCP R7, R7 ;  /* 0x0000000700077308 */ /* 0x001f300000001000 */
[----:B-----5:R-:W-:Y:S01]  /*15e00*/  MUFU.RCP R8, R8 ;  /* 0x0000000800087308 */ /* 0x020fe20000001000 */
[----:B----4-:R-:W-:Y:S01]  /*15e10*/  VIADD R2, R7, 0xffffffe ;  /* 0x0ffffffe07027836 */ /* 0x010fe20000000000 */
[----:B------:R-:W-:-:S06]  /*15e20*/  IABS R7, R17 ;  /* 0x0000001100077213 */ /* 0x000fcc0000000000 */
[----:B------:R0:W4:Y:S02]  /*15e30*/  F2I.FTZ.U32.TRUNC.NTZ R3, R2 ;  /* 0x0000000200037305 */ /* 0x000124000021f000 */
[----:B0-----:R-:W-:Y:S02]  /*15e40*/  IMAD.MOV.U32 R2, RZ, RZ, RZ ;  /* 0x000000ffff027224 */ /* 0x001fe400078e00ff */
[----:B----4-:R-:W-:-:S04]  /*15e50*/  IMAD.MOV R9, RZ, RZ, -R3 ;  /* 0x000000ffff097224 */ /* 0x010fc800078e0a03 */
        /* <DEDUP_REMOVED lines=41> */
[----:B------:R-:W-:-:S05]  /*160f0*/  IMAD R4, R4, R5, R7 ;  /* 0x0000000504047224 */ /* 0x000fca00078e0207 */
[----:B------:R-:W-:Y:S01]  /*16100*/  LEA R18, R4, R3, 0x10 ;  /* 0x0000000304127211 */ /* 0x000fe200078e80ff */
[----:B------:R-:W-:Y:S06]  /*16110*/  BRA `(.L_x_15030) ;  /* 0x0000000000f07947 */ /* 0x000fec0003800000 */
.L_x_15029:
[----:B----4-:R-:W0:Y:S02]  /*16120*/  LDC.64 R2, c[0x0][0xd90] ;  /* 0x00036400ff027b82 */ /* 0x010e240000000a00 */
        /* <DEDUP_REMOVED lines=59> */
.L_x_15030:
[----:B------:R-:W-:-:S05]  /*164e0*/  LOP3.LUT R2, RZ, R2, RZ, 0x33, !PT ;  /* 0x00000002ff027212 */ /* 0x000fca00078e33ff */
[----:B------:R-:W-:Y:S01]  /*164f0*/  IMAD.IADD R17, R17, 0x1, R2 ;  /* 0x0000000111117824 */ /* 0x000fe200078e0202 */
[----:B------:R-:W-:Y:S06]  /*16500*/  BRA `(.L_x_15031) ;  /* 0x00000000001c7947 */ /* 0x000fec0003800000 */
.L_x_15023:
[----:B------:R-:W-:Y:S01]  /*16510*/  UMOV UR4, URZ ;  /* 0x0000003f00047c82 */ /* 0x000fe20008000000 */
[----:B------:R-:W-:Y:S01]  /*16520*/  UMOV UR5, URZ ;  /* 0x0000003f00057c82 */ /* 0x000fe20008000000 */
[----:B------:R-:W-:Y:S01]  /*16530*/  ULDC UR6, c[0x0][0xd3c] ;  /* 0x00034f0000067ab9 */ /* 0x000fe20000000800 */
[----:B------:R-:W-:Y:S01]  /*16540*/  MOV R16, R0 ;  /* 0x0000000000107202 */ /* 0x000fe20000000f00 */
[----:B------:R-:W-:Y:S02]  /*16550*/  IMAD.U32 R17, RZ, RZ, UR4 ;  /* 0x00000004ff117e24 */ /* 0x000fe4000f8e00ff */
[----:B------:R-:W-:Y:S02]  /*16560*/  IMAD.U32 R18, RZ, RZ, UR5 ;  /* 0x00000005ff127e24 */ /* 0x000fe4000f8e00ff */
[----:B------:R-:W-:-:S07]  /*16570*/  IMAD.U32 R19, RZ, RZ, UR6 ;  /* 0x00000006ff137e24 */ /* 0x000fce000f8e00ff */
.L_x_15031:
        /* <DEDUP_REMOVED lines=10> */
.L_x_15020:
[----:B------:R-:W-:Y:S02]  /*16620*/  ULDC UR4, c[0x0][0xd3c] ;  /* 0x00034f0000047ab9 */ /* 0x000fe40000000800 */
[----:B----4-:R-:W-:-:S13]  /*16630*/  ISETP.GE.AND P0, PT, R19, UR4, PT ;  /* 0x0000000413007c0c */ /* 0x010fda000bf06270 */
[----:B------:R-:W-:Y:S05]  /*16640*/  @!P0 BRA `(.L_x_15032) ;  /* 0xffffffa400bc8947 */ /* 0x000fea000383ffff */
[----:B------:R-:W-:Y:S05]  /*16650*/  BSYNC B8 ;  /* 0x0000000000087941 */ /* 0x000fea0003800000 */
.L_x_14963:
        /* <DEDUP_REMOVED lines=12> */
.L_x_15172:
[----:B------:R-:W-:Y:S05]  /*16720*/  BSYNC B0 ;  /* 0x0000000000007941 */ /* 0x000fea0003800000 */
.L_x_15033:
[----:B------:R-:W-:-:S03]  /*16730*/  UMOV UR4, 0xffffffff ;  /* 0xffffffff00047882 */ /* 0x000fc60000000000 */
[----:B------:R-:W-:Y:S05]  /*16740*/  BRA.DIV UR4, `(.L_x_15035) ;  /* 0x0000004604b07947 */ /* 0x000fea000b800000 */
[----:B-1----:R-:W1:Y:S02]  /*16750*/  S2R R0, SR_TID.X ;  /* 0x0000000000007919 */ /* 0x002e640000002100 */
[----:B-1----:R-:W-:-:S04]  /*16760*/  SHF.R.U32.HI R0, RZ, 0x5, R0 ;  /* 0x00000005ff007819 */ /* 0x002fc80000011600 */
[----:B------:R-:W-:-:S05]  /*16770*/  LOP3.LUT R0, R0, 0x3, RZ, 0xc0, !PT ;  /* 0x0000000300007812 */ /* 0x000fca00078ec0ff */
[----:B------:R1:W4:Y:S02]  /*16780*/  SHFL.IDX PT, R14, R0, RZ, 0x1f ;  /* 0x00001fff000e7589 */ /* 0x00032400000e0000 */
.L_x_15175:
[----:B----4-:R-:W-:Y:S01]  /*16790*/  ISETP.NE.AND P0, PT, R14, RZ, PT ;  /* 0x000000ff0e00720c */ /* 0x010fe20003f05270 */
[----:B------:R-:W-:-:S12]  /*167a0*/  BSSY B0, `(.L_x_15036) ;  /* 0x0000026000007945 */ /* 0x000fd80003800000 */
[----:B------:R-:W-:Y:S05]  /*167b0*/  @P0 BRA `(.L_x_15037) ;  /* 0x0000000000900947 */ /* 0x000fea0003800000 */
[----:B------:R-:W-:-:S03]  /*167c0*/  UMOV UR4, 0xffffffff ;  /* 0xffffffff00047882 */ /* 0x000fc60000000000 */
[----:B------:R-:W-:Y:S05]  /*167d0*/  BRA.DIV UR4, `(.L_x_15038) ;  /* 0x0000004604c07947 */ /* 0x000fea000b800000 */
[----:B------:R-:W-:-:S13]  /*167e0*/  ELECT P6, URZ, PT ;  /* 0x00000000003f782f */ /* 0x000fda00038c0000 */
.L_x_15178:
[----:B------:R-:W-:Y:S05]  /*167f0*/  @!P6 BRA `(.L_x_15037) ;  /* 0x000000000080e947 */ /* 0x000fea0003800000 */
[----:B-1----:R-:W4:Y:S02]  /*16800*/  LDL R0, [R1+0x3c] ;  /* 0x00003c0001007983 */ /* 0x002f240000100800 */
[----:B----4-:R-:W-:-:S13]  /*16810*/  R2UR UR4, R0 ;  /* 0x00000000000472ca */ /* 0x010fda00000e0000 */
[----:B------:R-:W-:-:S06]  /*16820*/  ULOP3.LUT UR4, UR4, 0x2, URZ, 0xfc, !UPT ;  /* 0x0000000204047892 */ /* 0x000fcc000f8efc3f */
[----:B------:R-:W-:-:S05]  /*16830*/  IMAD.U32 R0, RZ, RZ, UR4 ;  /* 0x00000004ff007e24 */ /* 0x000fca000f8e00ff */
[----:B------:R-:W-:-:S13]  /*16840*/  ISETP.NE.AND P0, PT, R0, 0x3, PT ;  /* 0x000000030000780c */ /* 0x000fda0003f05270 */
[----:B------:R-:W-:Y:S05]  /*16850*/  @!P0 BRA `(.L_x_15039) ;  /* 0x0000000000048947 */ /* 0x000fea0003800000 */
[----:B------:R-:W-:Y:S01]  /*16860*/  BPT.TRAP 0x1 ;  /* 0x000000040000795c */ /* 0x000fe20000300000 */
.L_x_15039:
[C---:B------:R-:W-:Y:S01]  /*16870*/  IMAD R3, R24.reuse, 0x8, R5 ;  /* 0x0000000818037824 */ /* 0x040fe200078e0205 */
[----:B------:R-:W-:Y:S01]  /*16880*/  SHF.L.U32 R2, R27, 0x1f, RZ ;  /* 0x0000001f1b027819 */ /* 0x000fe200000006ff */
[----:B------:R-:W-:-:S03]  /*16890*/  VIADD R24, R24, 0x1 ;  /* 0x0000000118187836 */ /* 0x000fc60000000000 */
[----:B------:R-:W1:Y:S02]  /*168a0*/  SYNCS.PHASECHK.TRANS64.TRYWAIT P1, [R3+URZ+0x32440], R2 ;  /* 0x03244002030075a7 */ /* 0x000e64000802017f */
[----:B------:R-:W-:-:S04]  /*168b0*/  ISETP.NE.AND P2, PT, R24, 0x2, PT ;  /* 0x000000021800780c */ /* 0x000fc80003f45270 */
[----:B------:R-:W-:Y:S01]  /*168c0*/  SEL R0, RZ, 0x1, P2 ;  /* 0x00000001ff007807 */ /* 0x000fe20001000000 */
[----:B-1----:R-:W-:Y:S08]  /*168d0*/  @!P1 BRA `(.L_x_15040) ;  /* 0x0000004400a09947 */ /* 0x002ff00003800000 */
.L_x_15179:
[----:B------:R-:W-:Y:S02]  /*168e0*/  SEL R24, R24, RZ, P2 ;  /* 0x000000ff18187207 */ /* 0x000fe40001000000 */
[----:B------:R-:W-:Y:S01]  /*168f0*/  LOP3.LUT R0, R27, R0, RZ, 0x3c, !PT ;  /* 0x000000001b007212 */ /* 0x000fe200078e3cff */
[----:B------:R-:W-:Y:S06]  /*16900*/  @!P0 BRA `(.L_x_15041) ;  /* 0x0000000000048947 */ /* 0x000fec0003800000 */
[----:B------:R-:W-:Y:S01]  /*16910*/  BPT.TRAP 0x1 ;  /* 0x000000040000795c */ /* 0x000fe20000300000 */
.L_x_15041:
[----:B------:R-:W-:Y:S01]  /*16920*/  IMAD R5, R24, 0x8, R5 ;  /* 0x0000000818057824 */ /* 0x000fe200078e0205 */
[----:B------:R-:W-:-:S04]  /*16930*/  SHF.L.U32 R0, R0, 0x1f, RZ ;  /* 0x0000001f00007819 */ /* 0x000fc800000006ff */
[----:B------:R-:W4:Y:S02]  /*16940*/  SYNCS.PHASECHK.TRANS64.TRYWAIT P1, [R5+URZ+0x32440], R0 ;  /* 0x03244000050075a7 */ /* 0x000f24000802017f */
[----:B----4-:R-:W-:Y:S05]  /*16950*/  @!P1 BRA `(.L_x_15042) ;  /* 0x0000004400949947 */ /* 0x010fea0003800000 */
.L_x_15180:
[----:B------:R-:W-:Y:S05]  /*16960*/  @!P0 BRA `(.L_x_15043) ;  /* 0x0000000000048947 */ /* 0x000fea0003800000 */
[----:B------:R-:W-:Y:S01]  /*16970*/  BPT.TRAP 0x1 ;  /* 0x000000040000795c */ /* 0x000fe20000300000 */
.L_x_15043:
[----:B------:R-:W5:Y:S02]  /*16980*/  SYNCS.PHASECHK.TRANS64.TRYWAIT P1, [R3+URZ+0x32460], R2 ;  /* 0x03246002030075a7 */ /* 0x000f64000802017f */
[----:B-----5:R-:W-:Y:S05]  /*16990*/  @!P1 BRA `(.L_x_15044) ;  /* 0x0000004400989947 */ /* 0x020fea0003800000 */
.L_x_15181:
[----:B------:R-:W-:Y:S05]  /*169a0*/  @!P0 BRA `(.L_x_15045) ;  /* 0x0000000000048947 */ /* 0x000fea0003800000 */
[----:B------:R-:W-:Y:S01]  /*169b0*/  BPT.TRAP 0x1 ;  /* 0x000000040000795c */ /* 0x000fe20000300000 */
.L_x_15045:
[----:B------:R0:W0:Y:S02]  /*169c0*/  SYNCS.PHASECHK.TRANS64.TRYWAIT P0, [R5+URZ+0x32460], R0 ;  /* 0x03246000050075a7 */ /* 0x000024000800017f */
[----:B0-----:R-:W-:Y:S05]  /*169d0*/  @!P0 NANOSLEEP.SYNCS 0x989680 ;  /* 0x009896800000895d */ /* 0x001fea0003900000 */
[----:B------:R-:W0:Y:S02]  /*169e0*/  @!P0 SYNCS.PHASECHK.TRANS64 P0, [R5+URZ+0x32460], R0 ;  /* 0x03246000050085a7 */ /* 0x000e24000800007f */
[----:B0-----:R-:W-:Y:S05]  /*169f0*/  @!P0 BRA `(.L_x_15045) ;  /* 0xfffffffc00f08947 */ /* 0x001fea000383ffff */
.L_x_15037:
[----:B------:R-:W-:Y:S05]  /*16a00*/  BSYNC B0 ;  /* 0x0000000000007941 */ /* 0x000fea0003800000 */
.L_x_15036:
[----:B------:R-:W-:Y:S05]  /*16a10*/  EXIT ;  /* 0x000000000000794d */ /* 0x000fea0003800000 */
.L_x_14895:
[----:B0-----:R0:W1:Y:S02]  /*16a20*/  SYNCS.PHASECHK.TRANS64.TRYWAIT P0, [R5+URZ+0x32400], R0 ;  /* 0x03240000050075a7 */ /* 0x001064000800017f */
[----:B-1----:R-:W-:Y:S05]  /*16a30*/  @!P0 NANOSLEEP.SYNCS 0x989680 ;  /* 0x009896800000895d */ /* 0x002fea0003900000 */
[----:B------:R-:W1:Y:S02]  /*16a40*/  @!P0 SYNCS.PHASECHK.TRANS64 P0, [R5+URZ+0x32400], R0 ;  /* 0x03240000050085a7 */ /* 0x000e64000800007f */
[----:B-1----:R-:W-:Y:S05]  /*16a50*/  @!P0 BRA `(.L_x_14895) ;  /* 0xfffffffc00f08947 */ /* 0x002fea000383ffff */
[----:B------:R-:W-:Y:S05]  /*16a60*/  BRA `(.L_x_15046) ;  /* 0xfffffeb400a07947 */ /* 0x000fea000383ffff */
.L_x_14899:
[----:B--2---:R-:W-:-:S04]  /*16a70*/  IMAD.U32 R4, RZ, RZ, UR6 ;  /* 0x00000006ff047e24 */ /* 0x004fc8000f8e00ff */
[----:B------:R2:W3:Y:S03]  /*16a80*/  SYNCS.PHASECHK.TRANS64.TRYWAIT P1, [R4+URZ+0x32430], R3 ;  /* 0x03243003040075a7 */ /* 0x0004e6000802017f */
[----:B---3--:R-:W-:Y:S05]  /*16a90*/  @!P1 NANOSLEEP.SYNCS 0x989680 ;  /* 0x009896800000995d */ /* 0x008fea0003900000 */
[----:B------:R-:W3:Y:S02]  /*16aa0*/  @!P1 SYNCS.PHASECHK.TRANS64 P1, [R4+URZ+0x32430], R3 ;  /* 0x03243003040095a7 */ /* 0x000ee4000802007f */
[----:B---3--:R-:W-:Y:S05]  /*16ab0*/  @!P1 BRA `(.L_x_14899) ;  /* 0xfffffffc00ec9947 */ /* 0x008fea000383ffff */
[----:B------:R-:W-:Y:S05]  /*16ac0*/  BRA `(.L_x_14898) ;  /* 0xfffffeb400d07947 */ /* 0x000fea000383ffff */
.L_x_14900:
[----:B---3--:R3:W4:Y:S02]  /*16ad0*/  SYNCS.PHASECHK.TRANS64.TRYWAIT P1, [R5+URZ+0x32410], R0 ;  /* 0x03241000050075a7 */ /* 0x008724000802017f */
[----:B----4-:R-:W-:Y:S05]  /*16ae0*/  @!P1 NANOSLEEP.SYNCS 0x989680 ;  /* 0x009896800000995d */ /* 0x010fea0003900000 */
[----:B------:R-:W4:Y:S02]  /*16af0*/  @!P1 SYNCS.PHASECHK.TRANS64 P1, [R5+URZ+0x32410], R0 ;  /* 0x03241000050095a7 */ /* 0x000f24000802007f */
[----:B----4-:R-:W-:Y:S05]  /*16b00*/  @!P1 BRA `(.L_x_14900) ;  /* 0xfffffffc00f09947 */ /* 0x010fea000383ffff */
[----:B------:R-:W-:Y:S05]  /*16b10*/  BRA `(.L_x_15047) ;  /* 0xfffffeb8007c7947 */ /* 0x000fea000383ffff */
.L_x_14904:
[----:B0--3--:R-:W-:-:S04]  /*16b20*/  IMAD.U32 R0, RZ, RZ, UR6 ;  /* 0x00000006ff007e24 */ /* 0x009fc8000f8e00ff */
[----:B------:R0:W3:Y:S03]  /*16b30*/  SYNCS.PHASECHK.TRANS64.TRYWAIT P1, [R0+URZ+0x32450], R3 ;  /* 0x03245003000075a7 */ /* 0x0000e6000802017f */
[----:B---3--:R-:W-:Y:S05]  /*16b40*/  @!P1 NANOSLEEP.SYNCS 0x989680 ;  /* 0x009896800000995d */ /* 0x008fea0003900000 */
[----:B------:R-:W3:Y:S02]  /*16b50*/  @!P1 SYNCS.PHASECHK.TRANS64 P1, [R0+URZ+0x32450], R3 ;  /* 0x03245003000095a7 */ /* 0x000ee4000802007f */
[----:B---3--:R-:W-:Y:S05]  /*16b60*/  @!P1 BRA `(.L_x_14904) ;  /* 0xfffffffc00ec9947 */ /* 0x008fea000383ffff */
[----:B------:R-:W-:Y:S05]  /*16b70*/  BRA `(.L_x_14903) ;  /* 0xfffffeb800847947 */ /* 0x000fea000383ffff */
.L_x_14911:
[----:B-1----:R-:W-:-:S04]  /*16b80*/  IMAD.U32 R21, RZ, RZ, UR4 ;  /* 0x00000004ff157e24 */ /* 0x002fc8000f8e00ff */
[----:B------:R1:W2:Y:S03]  /*16b90*/  SYNCS.PHASECHK.TRANS64.TRYWAIT P1, [R21+URZ+0x32430], R0 ;  /* 0x03243000150075a7 */ /* 0x0002a6000802017f */
[----:B--2---:R-:W-:Y:S05]  /*16ba0*/  @!P1 NANOSLEEP.SYNCS 0x989680 ;  /* 0x009896800000995d */ /* 0x004fea0003900000 */
[----:B------:R-:W2:Y:S02]  /*16bb0*/  @!P1 SYNCS.PHASECHK.TRANS64 P1, [R21+URZ+0x32430], R0 ;  /* 0x03243000150095a7 */ /* 0x000ea4000802007f */
[----:B--2---:R-:W-:Y:S05]  /*16bc0*/  @!P1 BRA `(.L_x_14911) ;  /* 0xfffffffc00ec9947 */ /* 0x004fea000383ffff */
[----:B------:R-:W-:Y:S05]  /*16bd0*/  BRA `(.L_x_14910) ;  /* 0xfffffee000c87947 */ /* 0x000fea000383ffff */
.L_x_14915:
[----:B-1----:R-:W-:-:S04]  /*16be0*/  IMAD.U32 R21, RZ, RZ, UR4 ;  /* 0x00000004ff157e24 */ /* 0x002fc8000f8e00ff */
[----:B------:R1:W3:Y:S03]  /*16bf0*/  SYNCS.PHASECHK.TRANS64.TRYWAIT P1, [R21+URZ+0x32450], R0 ;  /* 0x03245000150075a7 */ /* 0x0002e6000802017f */
[----:B---3--:R-:W-:Y:S05]  /*16c00*/  @!P1 NANOSLEEP.SYNCS 0x989680 ;  /* 0x009896800000995d */ /* 0x008fea0003900000 */
[----:B------:R-:W3:Y:S02]  /*16c10*/  @!P1 SYNCS.PHASECHK.TRANS64 P1, [R21+URZ+0x32450], R0 ;  /* 0x03245000150095a7 */ /* 0x000ee4000802007f */
[----:B---3--:R-:W-:Y:S05]  /*16c20*/  @!P1 BRA `(.L_x_14915) ;  /* 0xfffffffc00ec9947 */ /* 0x008fea000383ffff */
[----:B------:R-:W-:Y:S05]  /*16c30*/  BRA `(.L_x_14914) ;  /* 0xfffffee400447947 */ /* 0x000fea000383ffff */
.L_x_14923:
[----:B-1----:R-:W-:-:S04]  /*16c40*/  IMAD.U32 R21, RZ, RZ, UR4 ;  /* 0x00000004ff157e24 */ /* 0x002fc8000f8e00ff */
[----:B------:R1:W2:Y:S03]  /*16c50*/  SYNCS.PHASECHK.TRANS64.TRYWAIT P1, [R21+URZ+0x32430], R0 ;  /* 0x03243000150075a7 */ /* 0x0002a6000802017f */
[----:B--2---:R-:W-:Y:S05]  /*16c60*/  @!P1 NANOSLEEP.SYNCS 0x989680 ;  /* 0x009896800000995d */ /* 0x004fea0003900000 */
[----:B------:R-:W2:Y:S02]  /*16c70*/  @!P1 SYNCS.PHASECHK.TRANS64 P1, [R21+URZ+0x32430], R0 ;  /* 0x03243000150095a7 */ /* 0x000ea4000802007f */
[----:B--2---:R-:W-:Y:S05]  /*16c80*/  @!P1 BRA `(.L_x_14923) ;  /* 0xfffffffc00ec9947 */ /* 0x004fea000383ffff */
[----:B------:R-:W-:Y:S05]  /*16c90*/  BRA `(.L_x_14922) ;  /* 0xffffff1000dc7947 */ /* 0x000fea000383ffff */
.L_x_14927:
[----:B-1----:R-:W-:-:S04]  /*16ca0*/  IMAD.U32 R21, RZ, RZ, UR4 ;  /* 0x00000004ff157e24 */ /* 0x002fc8000f8e00ff */
[----:B------:R1:W3:Y:S03]  /*16cb0*/  SYNCS.PHASECHK.TRANS64.TRYWAIT P1, [R21+URZ+0x32450], R0 ;  /* 0x03245000150075a7 */ /* 0x0002e6000802017f */
[----:B---3--:R-:W-:Y:S05]  /*16cc0*/  @!P1 NANOSLEEP.SYNCS 0x989680 ;  /* 0x009896800000995d */ /* 0x008fea0003900000 */
[----:B------:R-:W3:Y:S02]  /*16cd0*/  @!P1 SYNCS.PHASECHK.TRANS64 P1, [R21+URZ+0x32450], R0 ;  /* 0x03245000150095a7 */ /* 0x000ee4000802007f */
[----:B---3--:R-:W-:Y:S05]  /*16ce0*/  @!P1 BRA `(.L_x_14927) ;  /* 0xfffffffc00ec9947 */ /* 0x008fea000383ffff */
[----:B------:R-:W-:Y:S05]  /*16cf0*/  BRA `(.L_x_14926) ;  /* 0xffffff1400587947 */ /* 0x000fea000383ffff */
.L_x_14977:
        /* <DEDUP_REMOVED lines=11> */
.L_x_15049:
[----:B------:R-:W-:Y:S05]  /*16db0*/  BSYNC B0 ;  /* 0x0000000000007941 */ /* 0x000fea0003800000 */
.L_x_15048:
[----:B------:R-:W-:Y:S05]  /*16dc0*/  BRA `(.L_x_15050) ;  /* 0xffffffac00b87947 */ /* 0x000fea000383ffff */
.L_x_14980:
[----:B0-----:R0:W1:Y:S02]  /*16dd0*/  SYNCS.PHASECHK.TRANS64.TRYWAIT P0, [R25+URZ+0x32440], R0 ;  /* 0x03244000190075a7 */ /* 0x001064000800017f */
[----:B-1----:R-:W-:Y:S05]  /*16de0*/  @!P0 NANOSLEEP.SYNCS 0x989680 ;  /* 0x009896800000895d */ /* 0x002fea0003900000 */
[----:B------:R-:W1:Y:S02]  /*16df0*/  @!P0 SYNCS.PHASECHK.TRANS64 P0, [R25+URZ+0x32440], R0 ;  /* 0x03244000190085a7 */ /* 0x000e64000800007f */
[----:B-1----:R-:W-:Y:S05]  /*16e00*/  @!P0 BRA `(.L_x_14980) ;  /* 0xfffffffc00f08947 */ /* 0x002fea000383ffff */
[----:B------:R-:W-:Y:S05]  /*16e10*/  BRA `(.L_x_15051) ;  /* 0xffffffb000547947 */ /* 0x000fea000383ffff */
.L_x_14981:
        /* <DEDUP_REMOVED lines=8> */
.L_x_15053:
[----:B------:R-:W-:Y:S05]  /*16ea0*/  BSYNC B0 ;  /* 0x0000000000007941 */ /* 0x000fea0003800000 */
.L_x_15052:
        /* <DEDUP_REMOVED lines=9> */
.L_x_15054:
[----:B------:R-:W-:Y:S02]  /*16f40*/  IMAD.MOV.U32 R13, RZ, RZ, R4 ;  /* 0x000000ffff0d7224 */ /* 0x000fe400078e0004 */
[----:B------:R-:W-:Y:S02]  /*16f50*/  IMAD.MOV.U32 R12, RZ, RZ, 0x1 ;  /* 0x00000001ff0c7424 */ /* 0x000fe400078e00ff */
[----:B------:R-:W-:-:S07]  /*16f60*/  IMAD.MOV.U32 R3, RZ, RZ, R14 ;  /* 0x000000ffff037224 */ /* 0x000fce00078e000e */
[----:B------:R-:W-:Y:S05]  /*16f70*/  WARPSYNC.COLLECTIVE R15, `(.L_x_15055) ;  /* 0x000000000f087348 */ /* 0x000fea0003c00000 */
[----:B------:R0:W1:Y:S02]  /*16f80*/  SHFL.IDX P6, R14, R13, R12, R11 ;  /* 0x0000000c0d0e7389 */ /* 0x00006400000c000b */
[----:B01----:R-:W-:Y:S01]  /*16f90*/  ENDCOLLECTIVE ;  /* 0x000000000000791b */ /* 0x003fe20003800000 */
.L_x_15055:
        /* <DEDUP_REMOVED lines=15> */
.L_x_15056:
[----:B------:R-:W-:Y:S02]  /*17090*/  @P0 IMAD R6, R5, 0x2, R22 ;  /* 0x0000000205060824 */ /* 0x000fe400078e0216 */
[----:B------:R-:W-:Y:S02]  /*170a0*/  IMAD.MOV.U32 R13, RZ, RZ, R4 ;  /* 0x000000ffff0d7224 */ /* 0x000fe400078e0004 */
[----:B------:R-:W-:Y:S02]  /*170b0*/  IMAD.MOV.U32 R12, RZ, RZ, 0x2 ;  /* 0x00000002ff0c7424 */ /* 0x000fe400078e00ff */
[----:B------:R-:W-:-:S07]  /*170c0*/  IMAD.MOV.U32 R3, RZ, RZ, R14 ;  /* 0x000000ffff037224 */ /* 0x000fce00078e000e */
[----:B------:R-:W-:Y:S05]  /*170d0*/  WARPSYNC.COLLECTIVE R15, `(.L_x_15057) ;  /* 0x000000000f087348 */ /* 0x000fea0003c00000 */
[----:B------:R0:W1:Y:S02]  /*170e0*/  SHFL.IDX P6, R14, R13, R12, R11 ;  /* 0x0000000c0d0e7389 */ /* 0x00006400000c000b */
[----:B01----:R-:W-:Y:S01]  /*170f0*/  ENDCOLLECTIVE ;  /* 0x000000000000791b */ /* 0x003fe20003800000 */
.L_x_15057:
        /* <DEDUP_REMOVED lines=15> */
.L_x_15058:
[----:B------:R-:W-:Y:S02]  /*171f0*/  @P0 IMAD R6, R5, 0x2, R22 ;  /* 0x0000000205060824 */ /* 0x000fe400078e0216 */
[----:B------:R-:W-:Y:S02]  /*17200*/  IMAD.MOV.U32 R13, RZ, RZ, R4 ;  /* 0x000000ffff0d7224 */ /* 0x000fe400078e0004 */
[----:B------:R-:W-:Y:S02]  /*17210*/  IMAD.MOV.U32 R12, RZ, RZ, 0x3 ;  /* 0x00000003ff0c7424 */ /* 0x000fe400078e00ff */
[----:B------:R-:W-:-:S07]  /*17220*/  IMAD.MOV.U32 R3, RZ, RZ, R14 ;  /* 0x000000ffff037224 */ /* 0x000fce00078e000e */
[----:B------:R-:W-:Y:S05]  /*17230*/  WARPSYNC.COLLECTIVE R15, `(.L_x_15059) ;  /* 0x000000000f087348 */ /* 0x000fea0003c00000 */
[----:B------:R0:W1:Y:S02]  /*17240*/  SHFL.IDX P6, R14, R13, R12, R11 ;  /* 0x0000000c0d0e7389 */ /* 0x00006400000c000b */
[----:B01----:R-:W-:Y:S01]  /*17250*/  ENDCOLLECTIVE ;  /* 0x000000000000791b */ /* 0x003fe20003800000 */
.L_x_15059:
        /* <DEDUP_REMOVED lines=15> */
.L_x_15060:
[----:B------:R-:W-:Y:S02]  /*17350*/  @P0 IMAD R6, R5, 0x2, R22 ;  /* 0x0000000205060824 */ /* 0x000fe400078e0216 */
[----:B------:R-:W-:Y:S02]  /*17360*/  IMAD.MOV.U32 R13, RZ, RZ, R4 ;  /* 0x000000ffff0d7224 */ /* 0x000fe400078e0004 */
[----:B------:R-:W-:Y:S02]  /*17370*/  IMAD.MOV.U32 R12, RZ, RZ, 0x4 ;  /* 0x00000004ff0c7424 */ /* 0x000fe400078e00ff */
[----:B------:R-:W-:-:S07]  /*17380*/  IMAD.MOV.U32 R3, RZ, RZ, R14 ;  /* 0x000000ffff037224 */ /* 0x000fce00078e000e */
[----:B------:R-:W-:Y:S05]  /*17390*/  WARPSYNC.COLLECTIVE R15, `(.L_x_15061) ;  /* 0x000000000f087348 */ /* 0x000fea0003c00000 */
[----:B------:R0:W1:Y:S02]  /*173a0*/  SHFL.IDX P6, R14, R13, R12, R11 ;  /* 0x0000000c0d0e7389 */ /* 0x00006400000c000b */
[----:B01----:R-:W-:Y:S01]  /*173b0*/  ENDCOLLECTIVE ;  /* 0x000000000000791b */ /* 0x003fe20003800000 */
.L_x_15061:
        /* <DEDUP_REMOVED lines=15> */
.L_x_15062:
[----:B------:R-:W-:Y:S02]  /*174b0*/  @P0 IMAD R6, R5, 0x2, R22 ;  /* 0x0000000205060824 */ /* 0x000fe400078e0216 */
[----:B------:R-:W-:Y:S02]  /*174c0*/  IMAD.MOV.U32 R13, RZ, RZ, R4 ;  /* 0x000000ffff0d7224 */ /* 0x000fe400078e0004 */
[----:B------:R-:W-:Y:S02]  /*174d0*/  IMAD.MOV.U32 R12, RZ, RZ, 0x5 ;  /* 0x00000005ff0c7424 */ /* 0x000fe400078e00ff */
[----:B------:R-:W-:-:S07]  /*174e0*/  IMAD.MOV.U32 R3, RZ, RZ, R14 ;  /* 0x000000ffff037224 */ /* 0x000fce00078e000e */
[----:B------:R-:W-:Y:S05]  /*174f0*/  WARPSYNC.COLLECTIVE R15, `(.L_x_15063) ;  /* 0x000000000f087348 */ /* 0x000fea0003c00000 */
[----:B------:R0:W1:Y:S02]  /*17500*/  SHFL.IDX P6, R14, R13, R12, R11 ;  /* 0x0000000c0d0e7389 */ /* 0x00006400000c000b */
[----:B01----:R-:W-:Y:S01]  /*17510*/  ENDCOLLECTIVE ;  /* 0x000000000000791b */ /* 0x003fe20003800000 */
.L_x_15063:
[----:B------:R-:W-:-:S05]  /*17520*/  @P0 LEA R3, P1, R7, R3, 0x1 ;  /* 0x0000000307030211 */ /* 0x000fca00078208ff */
[----:B------:R-:W-:-:S05]  /*17530*/  @P0 IMAD.X R2, RZ, RZ, R2, P1 ;  /* 0x000000ffff020224 */ /* 0x000fca00008e0602 */
[----:B------:R-:W-:Y:S02]  /*17540*/  @P0 LOP3.LUT R3, R3, R2, RZ, 0x3c, !PT ;  /* 0x0000000203030212 */ /* 0x000fe400078e3cff */
[----:B------:R-:W-:Y:S02]  /*17550*/  MOV R13, R0 ;  /* 0x00000000000d7202 */ /* 0x000fe40000000f00 */
[----:B------:R-:W-:-:S04]  /*17560*/  @P0 LOP3.LUT R2, R3, R2, RZ, 0x3c, !PT ;  /* 0x0000000203020212 */ /* 0x000fc800078e3cff */
[----:B------:R-:W-:Y:S01]  /*17570*/  @P0 LOP3.LUT R3, R3, R2, RZ, 0x3c, !PT ;  /* 0x0000000203030212 */ /* 0x000fe200078e3cff */
[----:B------:R-:W-:-:S07]  /*17580*/  IMAD.MOV.U32 R4, RZ, RZ, R14 ;  /* 0x000000ffff047224 */ /* 0x000fce00078e000e */
[----:B------:R-:W-:Y:S05]  /*17590*/  WARPSYNC.COLLECTIVE R15, `(.L_x_15064) ;  /* 0x000000000f087348 */ /* 0x000fea0003c00000 */
[----:B------:R0:W1:Y:S02]  /*175a0*/  SHFL.IDX P6, R14, R13, R12, R11 ;  /* 0x0000000c0d0e7389 */ /* 0x00006400000c000b */
[----:B01----:R-:W-:Y:S01]  /*175b0*/  ENDCOLLECTIVE ;  /* 0x000000000000791b */ /* 0x003fe20003800000 */
.L_x_15064:
[----:B------:R-:W-:Y:S01]  /*175c0*/  @!PT LDS RZ, [RZ] ;  /* 0x00000000fffff984 */ /* 0x000fe20000000800 */
[----:B------:R-:W-:Y:S01]  /*175d0*/  @!PT LDS RZ, [RZ] ;  /* 0x00000000fffff984 */ /* 0x000fe20000000800 */
[----:B------:R-:W-:Y:S01]  /*175e0*/  @!PT LDS RZ, [RZ] ;  /* 0x00000000fffff984 */ /* 0x000fe20000000800 */
[----:B------:R0:W-:Y:S01]  /*175f0*/  @P0 LDGSTS.E.BYPASS.LTC128B.128 [R6+0x1e400], desc[UR36][R2.64], !P2 ;  /* 0x1e40000002060fae */ /* 0x0001e2000d101d64 */
[----:B------:R-:W-:Y:S01]  /*17600*/  IMAD.MOV.U32 R0, RZ, RZ, R14 ;  /* 0x000000ffff007224 */ /* 0x000fe200078e000e */
[----:B------:R-:W-:Y:S06]  /*17610*/  BRA `(.L_x_15065) ;  /* 0xffffffac00b47947 */ /* 0x000fec000383ffff */
.L_x_14986:
[----:B------:R0:W5:Y:S01]  /*17620*/  LDL.LU R6, [R1+0x4] ;  /* 0x0000040001067983 */ /* 0x0001620000300800 */
[----:B------:R-:W-:Y:S01]  /*17630*/  IMAD.MOV.U32 R13, RZ, RZ, R4 ;  /* 0x000000ffff0d7224 */ /* 0x000fe200078e0004 */
[----:B------:R-:W-:Y:S01]  /*17640*/  LOP3.LUT R23, R23, 0xffffdfff, RZ, 0xc0, !PT ;  /* 0xffffdfff17177812 */ /* 0x000fe200078ec0ff */
[----:B------:R-:W-:Y:S02]  /*17650*/  IMAD.MOV.U32 R12, RZ, RZ, RZ ;  /* 0x000000ffff0c7224 */ /* 0x000fe400078e00ff */
[----:B------:R-:W-:Y:S02]  /*17660*/  IMAD.MOV.U32 R11, RZ, RZ, 0x181f ;  /* 0x0000181fff0b7424 */ /* 0x000fe400078e00ff */
[----:B------:R-:W-:Y:S02]  /*17670*/  IMAD.MOV.U32 R15, RZ, RZ, -0x1 ;  /* 0xffffffffff0f7424 */ /* 0x000fe400078e00ff */
[----:B0-----:R-:W-:-:S07]  /*17680*/  IMAD R17, R17, 0x80, R21 ;  /* 0x0000008011117824 */ /* 0x001fce00078e0215 */
[----:B-1---5:R-:W-:Y:S05]  /*17690*/  WARPSYNC.COLLECTIVE R15, `(.L_x_15066) ;  /* 0x000000000f087348 */ /* 0x022fea0003c00000 */
[----:B------:R0:W2:Y:S02]  /*176a0*/  SHFL.IDX P6, R14, R13, R12, R11 ;  /* 0x0000000c0d0e7389 */ /* 0x0000a400000c000b */
[----:B012--5:R-:W-:Y:S01]  /*176b0*/  ENDCOLLECTIVE ;  /* 0x000000000000791b */ /* 0x027fe20003800000 */
.L_x_15066:
[----:B------:R-:W-:Y:S02]  /*176c0*/  IMAD.MOV.U32 R13, RZ, RZ, R0 ;  /* 0x000000ffff0d7224 */ /* 0x000fe400078e0000 */
[----:B------:R-:W-:-:S07]  /*176d0*/  IMAD.MOV.U32 R3, RZ, RZ, R14 ;  /* 0x000000ffff037224 */ /* 0x000fce00078e000e */
[----:B------:R-:W-:Y:S05]  /*176e0*/  WARPSYNC.COLLECTIVE R15, `(.L_x_15067) ;  /* 0x000000000f087348 */ /* 0x000fea0003c00000 */
[----:B------:R0:W1:Y:S02]  /*176f0*/  SHFL.IDX P6, R14, R13, R12, R11 ;  /* 0x0000000c0d0e7389 */ /* 0x00006400000c000b */
[----:B01----:R-:W-:Y:S01]  /*17700*/  ENDCOLLECTIVE ;  /* 0x000000000000791b */ /* 0x003fe20003800000 */
.L_x_15067:
[----:B------:R-:W-:Y:S02]  /*17710*/  IMAD.MOV.U32 R13, RZ, RZ, R4 ;  /* 0x000000ffff0d7224 */ /* 0x000fe400078e0004 */
[----:B------:R-:W-:Y:S02]  /*17720*/  IMAD.MOV.U32 R12, RZ, RZ, 0x1 ;  /* 0x00000001ff0c7424 */ /* 0x000fe400078e00ff */
[----:B------:R-:W-:-:S07]  /*17730*/  IMAD.MOV.U32 R9, RZ, RZ, R14 ;  /* 0x000000ffff097224 */ /* 0x000fce00078e000e */
[----:B------:R-:W-:Y:S05]  /*17740*/  WARPSYNC.COLLECTIVE R15, `(.L_x_15068) ;  /* 0x000000000f087348 */ /* 0x000fea0003c00000 */
[----:B------:R0:W1:Y:S02]  /*17750*/  SHFL.IDX P6, R14, R13, R12, R11 ;  /* 0x0000000c0d0e7389 */ /* 0x00006400000c000b */
[----:B01----:R-:W-:Y:S01]  /*17760*/  ENDCOLLECTIVE ;  /* 0x000000000000791b */ /* 0x003fe20003800000 */
.L_x_15068:
        /* <DEDUP_REMOVED lines=18> */
.L_x_15069:
        /* <DEDUP_REMOVED lines=8> */
.L_x_15070:
        /* <DEDUP_REMOVED lines=9> */
[----:B0-----:R-:W-:-:S04]  /*179a0*/  IADD3 R2, R17, 0x20, RZ ;  /* 0x0000002011027810 */ /* 0x001fc80007ffe0ff */
[----:B------:R-:W-:Y:S01]  /*179b0*/  ISETP.GE.AND P2, PT, R2, R5, PT ;  /* 0x000000050200720c */ /* 0x000fe20003f46270 */
[----:B------:R-:W-:-:S12]  /*179c0*/  IMAD.MOV.U32 R2, RZ, RZ, R14 ;  /* 0x000000ffff027224 */ /* 0x000fd800078e000e */
[----:B------:R-:W-:Y:S05]  /*179d0*/  WARPSYNC.COLLECTIVE R15, `(.L_x_15071) ;  /* 0x000000000f087348 */ /* 0x000fea0003c00000 */
[----:B------:R0:W1:Y:S02]  /*179e0*/  SHFL.IDX P6, R14, R13, R12, R11 ;  /* 0x0000000c0d0e7389 */ /* 0x00006400000c000b */
[----:B01----:R-:W-:Y:S01]  /*179f0*/  ENDCOLLECTIVE ;  /* 0x000000000000791b */ /* 0x003fe20003800000 */
.L_x_15071:
        /* <DEDUP_REMOVED lines=8> */
.L_x_15072:
        /* <DEDUP_REMOVED lines=15> */
.L_x_15073:
[----:B------:R-:W-:-:S04]  /*17b70*/  @P2 LOP3.LUT R23, R23, 0x200, RZ, 0xfc, !PT ;  /* 0x0000020017172812 */ /* 0x000fc800078efcff */
[----:B------:R-:W-:Y:S01]  /*17b80*/  LOP3.LUT R23, R23, 0xfffffeff, RZ, 0xc0, !PT ;  /* 0xfffffeff17177812 */ /* 0x000fe200078ec0ff */
[----:B------:R-:W-:-:S05]  /*17b90*/  IMAD.MOV.U32 R11, RZ, RZ, R14 ;  /* 0x000000ffff0b7224 */ /* 0x000fca00078e000e */
[----:B------:R-:W-:Y:S02]  /*17ba0*/  @!P2 LEA R13, P1, R20, R11, 0x1 ;  /* 0x0000000b140da211 */ /* 0x000fe400078208ff */
[----:B------:R-:W-:-:S03]  /*17bb0*/  MOV R11, 0x181f ;  /* 0x0000181f000b7802 */ /* 0x000fc60000000f00 */
[----:B------:R-:W-:Y:S02]  /*17bc0*/  @!P2 IMAD.X R12, RZ, RZ, R2, P1 ;  /* 0x000000ffff0ca224 */ /* 0x000fe400008e0602 */
[----:B------:R-:W-:Y:S02]  /*17bd0*/  @!P2 IMAD.MOV.U32 R2, RZ, RZ, R13 ;  /* 0x000000ffff02a224 */ /* 0x000fe400078e000d */
[----:B------:R-:W-:Y:S02]  /*17be0*/  @!P2 IMAD.MOV.U32 R3, RZ, RZ, R12 ;  /* 0x000000ffff03a224 */ /* 0x000fe400078e000c */
[----:B------:R-:W-:Y:S02]  /*17bf0*/  IMAD.MOV.U32 R13, RZ, RZ, R4 ;  /* 0x000000ffff0d7224 */ /* 0x000fe400078e0004 */
        /* <DEDUP_REMOVED lines=8> */
.L_x_15074:
[----:B------:R-:W-:-:S05]  /*17c80*/  VIADD R2, R17, 0x40 ;  /* 0x0000004011027836 */ /* 0x000fca0000000000 */
[----:B------:R-:W-:Y:S01]  /*17c90*/  ISETP.GE.AND P2, PT, R2, R5, PT ;  /* 0x000000050200720c */ /* 0x000fe20003f46270 */
[----:B------:R-:W-:Y:S02]  /*17ca0*/  IMAD.MOV.U32 R13, RZ, RZ, R0 ;  /* 0x000000ffff0d7224 */ /* 0x000fe400078e0000 */
[----:B------:R-:W-:-:S10]  /*17cb0*/  IMAD.MOV.U32 R2, RZ, RZ, R14 ;  /* 0x000000ffff027224 */ /* 0x000fd400078e000e */
[----:B------:R-:W-:Y:S05]  /*17cc0*/  WARPSYNC.COLLECTIVE R15, `(.L_x_15075) ;  /* 0x000000000f087348 */ /* 0x000fea0003c00000 */
[----:B------:R0:W1:Y:S02]  /*17cd0*/  SHFL.IDX P6, R14, R13, R12, R11 ;  /* 0x0000000c0d0e7389 */ /* 0x00006400000c000b */
[----:B01----:R-:W-:Y:S01]  /*17ce0*/  ENDCOLLECTIVE ;  /* 0x000000000000791b */ /* 0x003fe20003800000 */
.L_x_15075:
[----:B------:R-:W-:-:S04]  /*17cf0*/  @P2 LOP3.LUT R23, R23, 0x100, RZ, 0xfc, !PT ;  /* 0x0000010017172812 */ /* 0x000fc800078efcff */
[----:B------:R-:W-:Y:S01]  /*17d00*/  LOP3.LUT R23, R23, 0xffffff7f, RZ, 0xc0, !PT ;  /* 0xffffff7f17177812 */ /* 0x000fe200078ec0ff */
[----:B------:R-:W-:Y:S02]  /*17d10*/  IMAD.MOV.U32 R13, RZ, RZ, R4 ;  /* 0x000000ffff0d7224 */ /* 0x000fe400078e0004 */
[----:B------:R-:W-:Y:S02]  /*17d20*/  IMAD.MOV.U32 R12, RZ, RZ, 0x5 ;  /* 0x00000005ff0c7424 */ /* 0x000fe400078e00ff */
        /* <DEDUP_REMOVED lines=13> */
.L_x_15076:
[----:B------:R-:W-:-:S05]  /*17e00*/  VIADD R2, R17, 0x50 ;  /* 0x0000005011027836 */ /* 0x000fca0000000000 */
[----:B------:R-:W-:Y:S01]  /*17e10*/  ISETP.GE.AND P2, PT, R2, R5, PT ;  /* 0x000000050200720c */ /* 0x000fe20003f46270 */
[----:B------:R-:W-:Y:S02]  /*17e20*/  IMAD.MOV.U32 R13, RZ, RZ, R0 ;  /* 0x000000ffff0d7224 */ /* 0x000fe400078e0000 */
[----:B------:R-:W-:-:S10]  /*17e30*/  IMAD.MOV.U32 R7, RZ, RZ, R14 ;  /* 0x000000ffff077224 */ /* 0x000fd400078e000e */
[----:B------:R-:W-:Y:S05]  /*17e40*/  WARPSYNC.COLLECTIVE R15, `(.L_x_15077) ;  /* 0x000000000f087348 */ /* 0x000fea0003c00000 */
[----:B------:R0:W1:Y:S02]  /*17e50*/  SHFL.IDX P6, R14, R13, R12, R11 ;  /* 0x0000000c0d0e7389 */ /* 0x00006400000c000b */
[----:B01----:R-:W-:Y:S01]  /*17e60*/  ENDCOLLECTIVE ;  /* 0x000000000000791b */ /* 0x003fe20003800000 */
.L_x_15077:
        /* <DEDUP_REMOVED lines=8> */
.L_x_15078:
        /* <DEDUP_REMOVED lines=15> */
.L_x_15079:
[----:B------:R-:W-:Y:S01]  /*17fe0*/  @P2 LOP3.LUT R23, R23, 0x40, RZ, 0xfc, !PT ;  /* 0x0000004017172812 */ /* 0x000fe200078efcff */
[----:B------:R-:W-:Y:S02]  /*17ff0*/  IMAD.MOV.U32 R13, RZ, RZ, R4 ;  /* 0x000000ffff0d7224 */ /* 0x000fe400078e0004 */
[----:B------:R-:W-:Y:S01]  /*18000*/  IMAD.MOV.U32 R12, RZ, RZ, 0x7 ;  /* 0x00000007ff0c7424 */ /* 0x000fe200078e00ff */
[----:B------:R-:W-:-:S07]  /*18010*/  MOV R6, R14 ;  /* 0x0000000e00067202 */ /* 0x000fce0000000f00 */
[----:B------:R-:W-:Y:S05]  /*18020*/  WARPSYNC.COLLECTIVE R15, `(.L_x_15080) ;  /* 0x000000000f087348 */ /* 0x000fea0003c00000 */
[----:B------:R0:W1:Y:S02]  /*18030*/  SHFL.IDX P6, R14, R13, R12, R11 ;  /* 0x0000000c0d0e7389 */ /* 0x00006400000c000b */
[----:B01----:R-:W-:Y:S01]  /*18040*/  ENDCOLLECTIVE ;  /* 0x000000000000791b */ /* 0x003fe20003800000 */
.L_x_15080:
        /* <DEDUP_REMOVED lines=13> */
.L_x_15081:
[----:B------:R-:W-:Y:S01]  /*18120*/  IMAD.MOV.U32 R0, RZ, RZ, R14 ;  /* 0x000000ffff007224 */ /* 0x000fe200078e000e */
[----:B------:R-:W-:Y:S06]  /*18130*/  BRA `(.L_x_15082) ;  /* 0xffffffac00e47947 */ /* 0x000fec000383ffff */
.L_x_14990:
        /* <DEDUP_REMOVED lines=8> */
.L_x_15084:
[----:B------:R-:W-:Y:S05]  /*181c0*/  BSYNC B0 ;  /* 0x0000000000007941 */ /* 0x000fea0003800000 */
.L_x_15083:
        /* <DEDUP_REMOVED lines=9> */
.L_x_15085:
[----:B------:R-:W-:Y:S01]  /*18260*/  MOV R13, R4 ;  /* 0x00000004000d7202 */ /* 0x000fe20000000f00 */
[----:B------:R-:W-:Y:S01]  /*18270*/  IMAD.MOV.U32 R12, RZ, RZ, 0x1 ;  /* 0x00000001ff0c7424 */ /* 0x000fe200078e00ff */
[----:B------:R-:W-:-:S13]  /*18280*/  @!P5 LEA R5, P0, R8, R14, 0x1 ;  /* 0x0000000e0805d211 */ /* 0x000fda00078008ff */
[----:B------:R-:W-:Y:S05]  /*18290*/  WARPSYNC.COLLECTIVE R15, `(.L_x_15086) ;  /* 0x000000000f087348 */ /* 0x000fea0003c00000 */
[----:B------:R0:W1:Y:S02]  /*182a0*/  SHFL.IDX P6, R14, R13, R12, R11 ;  /* 0x0000000c0d0e7389 */ /* 0x00006400000c000b */
[----:B01----:R-:W-:Y:S01]  /*182b0*/  ENDCOLLECTIVE ;  /* 0x000000000000791b */ /* 0x003fe20003800000 */
.L_x_15086:
        /* <DEDUP_REMOVED lines=15> */
.L_x_15087:
        /* <DEDUP_REMOVED lines=17> */
.L_x_15088:
[----:B------:R-:W-:Y:S02]  /*184c0*/  IMAD.MOV.U32 R13, RZ, RZ, R0 ;  /* 0x000000ffff0d7224 */ /* 0x000fe400078e0000 */
[----:B------:R-:W-:-:S07]  /*184d0*/  IMAD.MOV.U32 R5, RZ, RZ, R14 ;  /* 0x000000ffff057224 */ /* 0x000fce00078e000e */
[----:B------:R-:W-:Y:S05]  /*184e0*/  WARPSYNC.COLLECTIVE R15, `(.L_x_15089) ;  /* 0x000000000f087348 */ /* 0x000fea0003c00000 */
[----:B------:R0:W1:Y:S02]  /*184f0*/  SHFL.IDX P6, R14, R13, R12, R11 ;  /* 0x0000000c0d0e7389 */ /* 0x00006400000c000b */
[----:B01----:R-:W-:Y:S01]  /*18500*/  ENDCOLLECTIVE ;  /* 0x000000000000791b */ /* 0x003fe20003800000 */
.L_x_15089:
[----:B------:R-:W-:Y:S02]  /*18510*/  IMAD.MOV.U32 R13, RZ, RZ, R4 ;  /* 0x000000ffff0d7224 */ /* 0x000fe400078e0004 */
[----:B------:R-:W-:Y:S01]  /*18520*/  IMAD.MOV.U32 R12, RZ, RZ, 0x3 ;  /* 0x00000003ff0c7424 */ /* 0x000fe200078e00ff */
[----:B------:R-:W-:-:S13]  /*18530*/  @!P5 LEA R6, P0, R8, R14, 0x1 ;  /* 0x0000000e0806d211 */ /* 0x000fda00078008ff */
[----:B------:R-:W-:Y:S05]  /*18540*/  WARPSYNC.COLLECTIVE R15, `(.L_x_15090) ;  /* 0x000000000f087348 */ /* 0x000fea0003c00000 */
[----:B------:R0:W1:Y:S02]  /*18550*/  SHFL.IDX P6, R14, R13, R12, R11 ;  /* 0x0000000c0d0e7389 */ /* 0x00006400000c000b */
[----:B01----:R-:W-:Y:S01]  /*18560*/  ENDCOLLECTIVE ;  /* 0x000000000000791b */ /* 0x003fe20003800000 */
.L_x_15090:
        /* <DEDUP_REMOVED lines=16> */
.L_x_15091:
[----:B------:R-:W-:Y:S01]  /*18670*/  MOV R13, R4 ;  /* 0x00000004000d7202 */ /* 0x000fe20000000f00 */
        /* <DEDUP_REMOVED lines=16> */
.L_x_15092:
[----:B------:R-:W-:Y:S02]  /*18780*/  IMAD.MOV.U32 R13, RZ, RZ, R0 ;  /* 0x000000ffff0d7224 */ /* 0x000fe400078e0000 */
[----:B------:R-:W-:-:S07]  /*18790*/  IMAD.MOV.U32 R5, RZ, RZ, R14 ;  /* 0x000000ffff057224 */ /* 0x000fce00078e000e */
[----:B------:R-:W-:Y:S05]  /*187a0*/  WARPSYNC.COLLECTIVE R15, `(.L_x_15093) ;  /* 0x000000000f087348 */ /* 0x000fea0003c00000 */
[----:B------:R0:W1:Y:S02]  /*187b0*/  SHFL.IDX P6, R14, R13, R12, R11 ;  /* 0x0000000c0d0e7389 */ /* 0x00006400000c000b */
[----:B01----:R-:W-:Y:S01]  /*187c0*/  ENDCOLLECTIVE ;  /* 0x000000000000791b */ /* 0x003fe20003800000 */
.L_x_15093:
[----:B------:R-:W-:Y:S02]  /*187d0*/  IMAD.MOV.U32 R13, RZ, RZ, R4 ;  /* 0x000000ffff0d7224 */ /* 0x000fe400078e0004 */
[----:B------:R-:W-:Y:S01]  /*187e0*/  IMAD.MOV.U32 R12, RZ, RZ, 0x5 ;  /* 0x00000005ff0c7424 */ /* 0x000fe200078e00ff */
[----:B------:R-:W-:-:S13]  /*187f0*/  @!P5 LEA R6, P0, R8, R14, 0x1 ;  /* 0x0000000e0806d211 */ /* 0x000fda00078008ff */
[----:B------:R-:W-:Y:S05]  /*18800*/  WARPSYNC.COLLECTIVE R15, `(.L_x_15094) ;  /* 0x000000000f087348 */ /* 0x000fea0003c00000 */
[----:B------:R0:W1:Y:S02]  /*18810*/  SHFL.IDX P6, R14, R13, R12, R11 ;  /* 0x0000000c0d0e7389 */ /* 0x00006400000c000b */
[----:B01----:R-:W-:Y:S01]  /*18820*/  ENDCOLLECTIVE ;  /* 0x000000000000791b */ /* 0x003fe20003800000 */
.L_x_15094:
        /* <DEDUP_REMOVED lines=16> */
.L_x_15095:
        /* <DEDUP_REMOVED lines=17> */
.L_x_15096:
[----:B------:R-:W-:Y:S02]  /*18a40*/  IMAD.MOV.U32 R13, RZ, RZ, R0 ;  /* 0x000000ffff0d7224 */ /* 0x000fe400078e0000 */
[----:B------:R-:W-:-:S07]  /*18a50*/  IMAD.MOV.U32 R5, RZ, RZ, R14 ;  /* 0x000000ffff057224 */ /* 0x000fce00078e000e */
[----:B------:R-:W-:Y:S05]  /*18a60*/  WARPSYNC.COLLECTIVE R15, `(.L_x_15097) ;  /* 0x000000000f087348 */ /* 0x000fea0003c00000 */
[----:B------:R0:W1:Y:S02]  /*18a70*/  SHFL.IDX P6, R14, R13, R12, R11 ;  /* 0x0000000c0d0e7389 */ /* 0x00006400000c000b */
[----:B01----:R-:W-:Y:S01]  /*18a80*/  ENDCOLLECTIVE ;  /* 0x000000000000791b */ /* 0x003fe20003800000 */
.L_x_15097:
[----:B------:R-:W-:Y:S01]  /*18a90*/  MOV R13, R4 ;  /* 0x00000004000d7202 */ /* 0x000fe20000000f00 */
[----:B------:R-:W-:Y:S01]  /*18aa0*/  IMAD.MOV.U32 R12, RZ, RZ, 0x7 ;  /* 0x00000007ff0c7424 */ /* 0x000fe200078e00ff */
[----:B------:R-:W-:-:S13]  /*18ab0*/  @!P5 LEA R6, P0, R8, R14, 0x1 ;  /* 0x0000000e0806d211 */ /* 0x000fda00078008ff */
[----:B------:R-:W-:Y:S05]  /*18ac0*/  WARPSYNC.COLLECTIVE R15, `(.L_x_15098) ;  /* 0x000000000f087348 */ /* 0x000fea0003c00000 */
[----:B------:R0:W1:Y:S02]  /*18ad0*/  SHFL.IDX P6, R14, R13, R12, R11 ;  /* 0x0000000c0d0e7389 */ /* 0x00006400000c000b */
[----:B01----:R-:W-:Y:S01]  /*18ae0*/  ENDCOLLECTIVE ;  /* 0x000000000000791b */ /* 0x003fe20003800000 */
.L_x_15098:
        /* <DEDUP_REMOVED lines=15> */
.L_x_15099:
[----:B------:R-:W-:Y:S05]  /*18be0*/  BRA `(.L_x_15100) ;  /* 0xffffffb0001c7947 */ /* 0x000fea000383ffff */
.L_x_14995:
[----:B0-----:R0:W2:Y:S02]  /*18bf0*/  SYNCS.PHASECHK.TRANS64.TRYWAIT P0, [R22+URZ+0x32420], R3 ;  /* 0x03242003160075a7 */ /* 0x0010a4000800017f */
[----:B--2---:R-:W-:Y:S05]  /*18c00*/  @!P0 NANOSLEEP.SYNCS 0x989680 ;  /* 0x009896800000895d */ /* 0x004fea0003900000 */
[----:B------:R-:W2:Y:S02]  /*18c10*/  @!P0 SYNCS.PHASECHK.TRANS64 P0, [R22+URZ+0x32420], R3 ;  /* 0x03242003160085a7 */ /* 0x000ea4000800007f */
[----:B--2---:R-:W-:Y:S05]  /*18c20*/  @!P0 BRA `(.L_x_14995) ;  /* 0xfffffffc00f08947 */ /* 0x004fea000383ffff */
[----:B------:R-:W-:Y:S05]  /*18c30*/  BRA `(.L_x_15101) ;  /* 0xffffffb0008c7947 */ /* 0x000fea000383ffff */
.L_x_14998:
[----:B--2---:R2:W3:Y:S02]  /*18c40*/  SYNCS.PHASECHK.TRANS64.TRYWAIT P0, [R25+URZ+0x32460], R0 ;  /* 0x03246000190075a7 */ /* 0x0044e4000800017f */
[----:B---3--:R-:W-:Y:S05]  /*18c50*/  @!P0 NANOSLEEP.SYNCS 0x989680 ;  /* 0x009896800000895d */ /* 0x008fea0003900000 */
[----:B------:R-:W3:Y:S02]  /*18c60*/  @!P0 SYNCS.PHASECHK.TRANS64 P0, [R25+URZ+0x32460], R0 ;  /* 0x03246000190085a7 */ /* 0x000ee4000800007f */
[----:B---3--:R-:W-:Y:S05]  /*18c70*/  @!P0 BRA `(.L_x_14998) ;  /* 0xfffffffc00f08947 */ /* 0x008fea000383ffff */
[----:B------:R-:W-:Y:S05]  /*18c80*/  BRA `(.L_x_15102) ;  /* 0xffffffb000987947 */ /* 0x000fea000383ffff */
.L_x_14999:
        /* <DEDUP_REMOVED lines=8> */
.L_x_15104:
[----:B------:R-:W-:Y:S05]  /*18d10*/  BSYNC B0 ;  /* 0x0000000000007941 */ /* 0x000fea0003800000 */
.L_x_15103:
        /* <DEDUP_REMOVED lines=13> */
.L_x_15105:
        /* <DEDUP_REMOVED lines=9> */
.L_x_15106:
        /* <DEDUP_REMOVED lines=17> */
.L_x_15107:
[----:B------:R-:W-:Y:S02]  /*18f90*/  IMAD.MOV.U32 R13, RZ, RZ, R6 ;  /* 0x000000ffff0d7224 */ /* 0x000fe400078e0006 */
[----:B------:R-:W-:Y:S01]  /*18fa0*/  IMAD.MOV.U32 R12, RZ, RZ, 0x2 ;  /* 0x00000002ff0c7424 */ /* 0x000fe200078e00ff */
[----:B------:R-:W-:-:S13]  /*18fb0*/  IADD3 R2, P3, R14, R0, RZ ;  /* 0x000000000e027210 */ /* 0x000fda0007f7e0ff */
[----:B------:R-:W-:Y:S05]  /*18fc0*/  WARPSYNC.COLLECTIVE R15, `(.L_x_15108) ;  /* 0x000000000f087348 */ /* 0x000fea0003c00000 */
[----:B------:R0:W1:Y:S02]  /*18fd0*/  SHFL.IDX P6, R14, R13, R12, R11 ;  /* 0x0000000c0d0e7389 */ /* 0x00006400000c000b */
[----:B01----:R-:W-:Y:S01]  /*18fe0*/  ENDCOLLECTIVE ;  /* 0x000000000000791b */ /* 0x003fe20003800000 */
.L_x_15108:
        /* <DEDUP_REMOVED lines=17> */
.L_x_15109:
[----:B------:R-:W-:Y:S02]  /*19100*/  IMAD.MOV.U32 R13, RZ, RZ, R6 ;  /* 0x000000ffff0d7224 */ /* 0x000fe400078e0006 */
[----:B------:R-:W-:Y:S01]  /*19110*/  IMAD.MOV.U32 R12, RZ, RZ, 0x3 ;  /* 0x00000003ff0c7424 */ /* 0x000fe200078e00ff */
[----:B------:R-:W-:-:S13]  /*19120*/  IADD3 R2, P3, R14, R0, RZ ;  /* 0x000000000e027210 */ /* 0x000fda0007f7e0ff */
[----:B------:R-:W-:Y:S05]  /*19130*/  WARPSYNC.COLLECTIVE R15, `(.L_x_15110) ;  /* 0x000000000f087348 */ /* 0x000fea0003c00000 */
[----:B------:R0:W1:Y:S02]  /*19140*/  SHFL.IDX P6, R14, R13, R12, R11 ;  /* 0x0000000c0d0e7389 */ /* 0x00006400000c000b */
[----:B01----:R-:W-:Y:S01]  /*19150*/  ENDCOLLECTIVE ;  /* 0x000000000000791b */ /* 0x003fe20003800000 */
.L_x_15110:
        /* <DEDUP_REMOVED lines=17> */
.L_x_15111:
[----:B------:R-:W-:Y:S02]  /*19270*/  IMAD.MOV.U32 R13, RZ, RZ, R6 ;  /* 0x000000ffff0d7224 */ /* 0x000fe400078e0006 */
[----:B------:R-:W-:Y:S01]  /*19280*/  IMAD.MOV.U32 R12, RZ, RZ, 0x4 ;  /* 0x00000004ff0c7424 */ /* 0x000fe200078e00ff */
[----:B------:R-:W-:-:S13]  /*19290*/  IADD3 R2, P3, R14, R0, RZ ;  /* 0x000000000e027210 */ /* 0x000fda0007f7e0ff */
[----:B------:R-:W-:Y:S05]  /*192a0*/  WARPSYNC.COLLECTIVE R15, `(.L_x_15112) ;  /* 0x000000000f087348 */ /* 0x000fea0003c00000 */
[----:B------:R0:W1:Y:S02]  /*192b0*/  SHFL.IDX P6, R14, R13, R12, R11 ;  /* 0x0000000c0d0e7389 */ /* 0x00006400000c000b */
[----:B01----:R-:W-:Y:S01]  /*192c0*/  ENDCOLLECTIVE ;  /* 0x000000000000791b */ /* 0x003fe20003800000 */
.L_x_15112:
        /* <DEDUP_REMOVED lines=17> */
.L_x_15113:
[----:B------:R-:W-:Y:S02]  /*193e0*/  IMAD.MOV.U32 R13, RZ, RZ, R6 ;  /* 0x000000ffff0d7224 */ /* 0x000fe400078e0006 */
[----:B------:R-:W-:Y:S01]  /*193f0*/  IMAD.MOV.U32 R12, RZ, RZ, 0x5 ;  /* 0x00000005ff0c7424 */ /* 0x000fe200078e00ff */
[----:B------:R-:W-:-:S13]  /*19400*/  IADD3 R2, P3, R14, R0, RZ ;  /* 0x000000000e027210 */ /* 0x000fda0007f7e0ff */
[----:B------:R-:W-:Y:S05]  /*19410*/  WARPSYNC.COLLECTIVE R15, `(.L_x_15114) ;  /* 0x000000000f087348 */ /* 0x000fea0003c00000 */
[----:B------:R0:W1:Y:S02]  /*19420*/  SHFL.IDX P6, R14, R13, R12, R11 ;  /* 0x0000000c0d0e7389 */ /* 0x00006400000c000b */
[----:B01----:R-:W-:Y:S01]  /*19430*/  ENDCOLLECTIVE ;  /* 0x000000000000791b */ /* 0x003fe20003800000 */
.L_x_15114:
        /* <DEDUP_REMOVED lines=12> */
.L_x_15115:
        /* <DEDUP_REMOVED lines=9> */
.L_x_15006:
[----:B--2---:R2:W3:Y:S02]  /*19590*/  SYNCS.PHASECHK.TRANS64.TRYWAIT P0, [R10+URZ+0x32440], R20 ;  /* 0x032440140a0075a7 */ /* 0x0044e4000800017f */
[----:B---3--:R-:W-:Y:S05]  /*195a0*/  @!P0 NANOSLEEP.SYNCS 0x989680 ;  /* 0x009896800000895d */ /* 0x008fea0003900000 */
[----:B------:R-:W3:Y:S02]  /*195b0*/  @!P0 SYNCS.PHASECHK.TRANS64 P0, [R10+URZ+0x32440], R20 ;  /* 0x032440140a0085a7 */ /* 0x000ee4000800007f */
[----:B---3--:R-:W-:Y:S05]  /*195c0*/  @!P0 BRA `(.L_x_15006) ;  /* 0xfffffffc00f08947 */ /* 0x008fea000383ffff */
[----:B------:R-:W-:Y:S05]  /*195d0*/  BRA `(.L_x_15117) ;  /* 0xffffffb4001c7947 */ /* 0x000fea000383ffff */
.L_x_15007:
[----:B------:R-:W-:Y:S01]  /*195e0*/  BSSY B1, `(.L_x_15118) ;  /* 0x0000008000017945 */ /* 0x000fe20003800000 */
[----:B------:R-:W-:Y:S01]  /*195f0*/  IMAD.MOV.U32 R13, RZ, RZ, R8 ;  /* 0x000000ffff0d7224 */ /* 0x000fe200078e0008 */
[----:B------:R-:W-:Y:S01]  /*19600*/  MOV R12, RZ ;  /* 0x000000ff000c7202 */ /* 0x000fe20000000f00 */
[----:B------:R-:W-:Y:S02]  /*19610*/  IMAD.MOV.U32 R11, RZ, RZ, 0x181f ;  /* 0x0000181fff0b7424 */ /* 0x000fe400078e00ff */
[----:B------:R-:W-:-:S07]  /*19620*/  IMAD.MOV.U32 R15, RZ, RZ, -0x1 ;  /* 0xffffffffff0f7424 */ /* 0x000fce00078e00ff */
[----:B-12---:R-:W-:Y:S05]  /*19630*/  WARPSYNC.COLLECTIVE R15, `(.L_x_15119) ;  /* 0x000000000f087348 */ /* 0x006fea0003c00000 */
[----:B------:R0:W3:Y:S02]  /*19640*/  SHFL.IDX P6, R14, R13, R12, R11 ;  /* 0x0000000c0d0e7389 */ /* 0x0000e400000c000b */
[----:B0123--:R-:W-:Y:S01]  /*19650*/  ENDCOLLECTIVE ;  /* 0x000000000000791b */ /* 0x00ffe20003800000 */
.L_x_15119:
[----:B------:R-:W-:Y:S05]  /*19660*/  BSYNC B1 ;  /* 0x0000000000017941 */ /* 0x000fea0003800000 */
.L_x_15118:
        /* <DEDUP_REMOVED lines=9> */
.L_x_15120:
[----:B------:R-:W-:Y:S02]  /*19700*/  IMAD.MOV.U32 R13, RZ, RZ, R8 ;  /* 0x000000ffff0d7224 */ /* 0x000fe400078e0008 */
[----:B------:R-:W-:Y:S02]  /*19710*/  IMAD.MOV.U32 R12, RZ, RZ, 0x1 ;  /* 0x00000001ff0c7424 */ /* 0x000fe400078e00ff */
[----:B------:R-:W-:-:S07]  /*19720*/  IMAD.MOV.U32 R2, RZ, RZ, R14 ;  /* 0x000000ffff027224 */ /* 0x000fce00078e000e */
[----:B------:R-:W-:Y:S05]  /*19730*/  WARPSYNC.COLLECTIVE R15, `(.L_x_15121) ;  /* 0x000000000f087348 */ /* 0x000fea0003c00000 */
[----:B------:R0:W1:Y:S02]  /*19740*/  SHFL.IDX P6, R14, R13, R12, R11 ;  /* 0x0000000c0d0e7389 */ /* 0x00006400000c000b */
[----:B01----:R-:W-:Y:S01]  /*19750*/  ENDCOLLECTIVE ;  /* 0x000000000000791b */ /* 0x003fe20003800000 */
.L_x_15121:
        /* <DEDUP_REMOVED lines=11> */
.L_x_15122:
[----:B------:R-:W-:Y:S02]  /*19810*/  IMAD.MOV.U32 R13, RZ, RZ, R8 ;  /* 0x000000ffff0d7224 */ /* 0x000fe400078e0008 */
[----:B------:R-:W-:Y:S02]  /*19820*/  IMAD.MOV.U32 R12, RZ, RZ, 0x2 ;  /* 0x00000002ff0c7424 */ /* 0x000fe400078e00ff */
[----:B------:R-:W-:-:S07]  /*19830*/  IMAD.MOV.U32 R2, RZ, RZ, R14 ;  /* 0x000000ffff027224 */ /* 0x000fce00078e000e */
[----:B------:R-:W-:Y:S05]  /*19840*/  WARPSYNC.COLLECTIVE R15, `(.L_x_15123) ;  /* 0x000000000f087348 */ /* 0x000fea0003c00000 */
[----:B------:R0:W1:Y:S02]  /*19850*/  SHFL.IDX P6, R14, R13, R12, R11 ;  /* 0x0000000c0d0e7389 */ /* 0x00006400000c000b */
[----:B01----:R-:W-:Y:S01]  /*19860*/  ENDCOLLECTIVE ;  /* 0x000000000000791b */ /* 0x003fe20003800000 */
.L_x_15123:
        /* <DEDUP_REMOVED lines=11> */
.L_x_15124:
[----:B------:R-:W-:Y:S02]  /*19920*/  IMAD.MOV.U32 R13, RZ, RZ, R8 ;  /* 0x000000ffff0d7224 */ /* 0x000fe400078e0008 */
[----:B------:R-:W-:Y:S01]  /*19930*/  IMAD.MOV.U32 R12, RZ, RZ, 0x3 ;  /* 0x00000003ff0c7424 */ /* 0x000fe200078e00ff */
[----:B------:R-:W-:-:S07]  /*19940*/  MOV R2, R14 ;  /* 0x0000000e00027202 */ /* 0x000fce0000000f00 */
[----:B------:R-:W-:Y:S05]  /*19950*/  WARPSYNC.COLLECTIVE R15, `(.L_x_15125) ;  /* 0x000000000f087348 */ /* 0x000fea0003c00000 */
[----:B------:R0:W1:Y:S02]  /*19960*/  SHFL.IDX P6, R14, R13, R12, R11 ;  /* 0x0000000c0d0e7389 */ /* 0x00006400000c000b */
[----:B01----:R-:W-:Y:S01]  /*19970*/  ENDCOLLECTIVE ;  /* 0x000000000000791b */ /* 0x003fe20003800000 */
.L_x_15125:
        /* <DEDUP_REMOVED lines=11> */
.L_x_15126:
[----:B------:R-:W-:Y:S02]  /*19a30*/  IMAD.MOV.U32 R13, RZ, RZ, R8 ;  /* 0x000000ffff0d7224 */ /* 0x000fe400078e0008 */
[----:B------:R-:W-:Y:S02]  /*19a40*/  IMAD.MOV.U32 R12, RZ, RZ, 0x4 ;  /* 0x00000004ff0c7424 */ /* 0x000fe400078e00ff */
[----:B------:R-:W-:-:S07]  /*19a50*/  IMAD.MOV.U32 R2, RZ, RZ, R14 ;  /* 0x000000ffff027224 */ /* 0x000fce00078e000e */
[----:B------:R-:W-:Y:S05]  /*19a60*/  WARPSYNC.COLLECTIVE R15, `(.L_x_15127) ;  /* 0x000000000f087348 */ /* 0x000fea0003c00000 */
[----:B------:R0:W1:Y:S02]  /*19a70*/  SHFL.IDX P6, R14, R13, R12, R11 ;  /* 0x0000000c0d0e7389 */ /* 0x00006400000c000b */
[----:B01----:R-:W-:Y:S01]  /*19a80*/  ENDCOLLECTIVE ;  /* 0x000000000000791b */ /* 0x003fe20003800000 */
.L_x_15127:
        /* <DEDUP_REMOVED lines=11> */
.L_x_15128:
[----:B------:R-:W-:Y:S02]  /*19b40*/  IMAD.MOV.U32 R13, RZ, RZ, R8 ;  /* 0x000000ffff0d7224 */ /* 0x000fe400078e0008 */
[----:B------:R-:W-:Y:S02]  /*19b50*/  IMAD.MOV.U32 R12, RZ, RZ, 0x5 ;  /* 0x00000005ff0c7424 */ /* 0x000fe400078e00ff */
[----:B------:R-:W-:-:S07]  /*19b60*/  IMAD.MOV.U32 R2, RZ, RZ, R14 ;  /* 0x000000ffff027224 */ /* 0x000fce00078e000e */
[----:B------:R-:W-:Y:S05]  /*19b70*/  WARPSYNC.COLLECTIVE R15, `(.L_x_15129) ;  /* 0x000000000f087348 */ /* 0x000fea0003c00000 */
[----:B------:R0:W1:Y:S02]  /*19b80*/  SHFL.IDX P6, R14, R13, R12, R11 ;  /* 0x0000000c0d0e7389 */ /* 0x00006400000c000b */
[----:B01----:R-:W-:Y:S01]  /*19b90*/  ENDCOLLECTIVE ;  /* 0x000000000000791b */ /* 0x003fe20003800000 */
.L_x_15129:
        /* <DEDUP_REMOVED lines=11> */
.L_x_15130:
[----:B------:R-:W-:Y:S05]  /*19c50*/  BRA `(.L_x_15131) ;  /* 0xffffffb000447947 */ /* 0x000fea000383ffff */
.L_x_15012:
[----:B----4-:R4:W0:Y:S02]  /*19c60*/  SYNCS.PHASECHK.TRANS64.TRYWAIT P0, [R10+URZ+0x32460], R20 ;  /* 0x032460140a0075a7 */ /* 0x010824000800017f */
[----:B0-----:R-:W-:Y:S05]  /*19c70*/  @!P0 NANOSLEEP.SYNCS 0x989680 ;  /* 0x009896800000895d */ /* 0x001fea0003900000 */
[----:B------:R-:W0:Y:S02]  /*19c80*/  @!P0 SYNCS.PHASECHK.TRANS64 P0, [R10+URZ+0x32460], R20 ;  /* 0x032460140a0085a7 */ /* 0x000e24000800007f */
[----:B0-----:R-:W-:Y:S05]  /*19c90*/  @!P0 BRA `(.L_x_15012) ;  /* 0xfffffffc00f08947 */ /* 0x001fea000383ffff */
[----:B------:R-:W-:Y:S05]  /*19ca0*/  BRA `(.L_x_15132) ;  /* 0xffffffb000907947 */ /* 0x000fea000383ffff */
.L_x_15013:
[----:B------:R-:W-:Y:S01]  /*19cb0*/  BSSY B1, `(.L_x_15133) ;  /* 0x0000008000017945 */ /* 0x000fe20003800000 */
[----:B------:R-:W-:Y:S01]  /*19cc0*/  IMAD.MOV.U32 R13, RZ, RZ, R25 ;  /* 0x000000ffff0d7224 */ /* 0x000fe200078e0019 */
[----:B------:R-:W-:Y:S01]  /*19cd0*/  MOV R15, 0xffffffff ;  /* 0xffffffff000f7802 */ /* 0x000fe20000000f00 */
[----:B------:R-:W-:Y:S02]  /*19ce0*/  IMAD.MOV.U32 R12, RZ, RZ, RZ ;  /* 0x000000ffff0c7224 */ /* 0x000fe400078e00ff */
[----:B------:R-:W-:-:S07]  /*19cf0*/  IMAD.MOV.U32 R11, RZ, RZ, 0x181f ;  /* 0x0000181fff0b7424 */ /* 0x000fce00078e00ff */
[----:B---3--:R-:W-:Y:S05]  /*19d00*/  WARPSYNC.COLLECTIVE R15, `(.L_x_15134) ;  /* 0x000000000f087348 */ /* 0x008fea0003c00000 */
[----:B------:R0:W1:Y:S02]  /*19d10*/  SHFL.IDX P6, R14, R13, R12, R11 ;  /* 0x0000000c0d0e7389 */ /* 0x00006400000c000b */
[----:B01-3--:R-:W-:Y:S01]  /*19d20*/  ENDCOLLECTIVE ;  /* 0x000000000000791b */ /* 0x00bfe20003800000 */
.L_x_15134:
[----:B------:R-:W-:Y:S05]  /*19d30*/  BSYNC B1 ;  /* 0x0000000000017941 */ /* 0x000fea0003800000 */
.L_x_15133:
        /* <DEDUP_REMOVED lines=9> */
.L_x_15135:
[----:B------:R-:W-:Y:S02]  /*19dd0*/  IMAD.MOV.U32 R13, RZ, RZ, R25 ;  /* 0x000000ffff0d7224 */ /* 0x000fe400078e0019 */
[----:B------:R-:W-:Y:S01]  /*19de0*/  IMAD.MOV.U32 R12, RZ, RZ, 0x1 ;  /* 0x00000001ff0c7424 */ /* 0x000fe200078e00ff */
[----:B------:R-:W-:-:S13]  /*19df0*/  IADD3 R2, P0, R14, R0, RZ ;  /* 0x000000000e027210 */ /* 0x000fda0007f1e0ff */
[----:B------:R-:W-:Y:S05]  /*19e00*/  WARPSYNC.COLLECTIVE R15, `(.L_x_15136) ;  /* 0x000000000f087348 */ /* 0x000fea0003c00000 */
[----:B------:R0:W1:Y:S02]  /*19e10*/  SHFL.IDX P6, R14, R13, R12, R11 ;  /* 0x0000000c0d0e7389 */ /* 0x00006400000c000b */
[----:B01----:R-:W-:Y:S01]  /*19e20*/  ENDCOLLECTIVE ;  /* 0x000000000000791b */ /* 0x003fe20003800000 */
.L_x_15136:
        /* <DEDUP_REMOVED lines=13> */
.L_x_15137:
[----:B------:R-:W-:Y:S02]  /*19f00*/  IMAD.MOV.U32 R13, RZ, RZ, R25 ;  /* 0x000000ffff0d7224 */ /* 0x000fe400078e0019 */
[----:B------:R-:W-:Y:S01]  /*19f10*/  IMAD.MOV.U32 R12, RZ, RZ, 0x2 ;  /* 0x00000002ff0c7424 */ /* 0x000fe200078e00ff */
[----:B------:R-:W-:-:S13]  /*19f20*/  IADD3 R2, P0, R14, R0, RZ ;  /* 0x000000000e027210 */ /* 0x000fda0007f1e0ff */
[----:B------:R-:W-:Y:S05]  /*19f30*/  WARPSYNC.COLLECTIVE R15, `(.L_x_15138) ;  /* 0x000000000f087348 */ /* 0x000fea0003c00000 */
[----:B------:R0:W1:Y:S02]  /*19f40*/  SHFL.IDX P6, R14, R13, R12, R11 ;  /* 0x0000000c0d0e7389 */ /* 0x00006400000c000b */
[----:B01----:R-:W-:Y:S01]  /*19f50*/  ENDCOLLECTIVE ;  /* 0x000000000000791b */ /* 0x003fe20003800000 */
.L_x_15138:
        /* <DEDUP_REMOVED lines=13> */
.L_x_15139:
[----:B------:R-:W-:Y:S02]  /*1a030*/  IMAD.MOV.U32 R13, RZ, RZ, R25 ;  /* 0x000000ffff0d7224 */ /* 0x000fe400078e0019 */
[----:B------:R-:W-:Y:S02]  /*1a040*/  IMAD.MOV.U32 R12, RZ, RZ, 0x3 ;  /* 0x00000003ff0c7424 */ /* 0x000fe400078e00ff */
[----:B------:R-:W-:-:S07]  /*1a050*/  IMAD.MOV.U32 R8, RZ, RZ, R14 ;  /* 0x000000ffff087224 */ /* 0x000fce00078e000e */
[----:B------:R-:W-:Y:S05]  /*1a060*/  WARPSYNC.COLLECTIVE R15, `(.L_x_15140) ;  /* 0x000000000f087348 */ /* 0x000fea0003c00000 */
[----:B------:R0:W1:Y:S02]  /*1a070*/  SHFL.IDX P6, R14, R13, R12, R11 ;  /* 0x0000000c0d0e7389 */ /* 0x00006400000c000b */
[----:B01----:R-:W-:Y:S01]  /*1a080*/  ENDCOLLECTIVE ;  /* 0x000000000000791b */ /* 0x003fe20003800000 */
.L_x_15140:
        /* <DEDUP_REMOVED lines=14> */
.L_x_15141:
[----:B------:R-:W-:Y:S02]  /*1a170*/  IMAD.MOV.U32 R13, RZ, RZ, R25 ;  /* 0x000000ffff0d7224 */ /* 0x000fe400078e0019 */
[----:B------:R-:W-:Y:S01]  /*1a180*/  IMAD.MOV.U32 R12, RZ, RZ, 0x4 ;  /* 0x00000004ff0c7424 */ /* 0x000fe200078e00ff */
[----:B------:R-:W-:-:S13]  /*1a190*/  IADD3 R2, P0, R14, R0, RZ ;  /* 0x000000000e027210 */ /* 0x000fda0007f1e0ff */
[----:B------:R-:W-:Y:S05]  /*1a1a0*/  WARPSYNC.COLLECTIVE R15, `(.L_x_15142) ;  /* 0x000000000f087348 */ /* 0x000fea0003c00000 */
[----:B------:R0:W1:Y:S02]  /*1a1b0*/  SHFL.IDX P6, R14, R13, R12, R11 ;  /* 0x0000000c0d0e7389 */ /* 0x00006400000c000b */
[----:B01----:R-:W-:Y:S01]  /*1a1c0*/  ENDCOLLECTIVE ;  /* 0x000000000000791b */ /* 0x003fe20003800000 */
.L_x_15142:
        /* <DEDUP_REMOVED lines=13> */
.L_x_15143:
[----:B------:R-:W-:Y:S02]  /*1a2a0*/  IMAD.MOV.U32 R13, RZ, RZ, R25 ;  /* 0x000000ffff0d7224 */ /* 0x000fe400078e0019 */
[----:B------:R-:W-:Y:S01]  /*1a2b0*/  IMAD.MOV.U32 R12, RZ, RZ, 0x5 ;  /* 0x00000005ff0c7424 */ /* 0x000fe200078e00ff */
[----:B------:R-:W-:-:S13]  /*1a2c0*/  IADD3 R2, P0, R14, R0, RZ ;  /* 0x000000000e027210 */ /* 0x000fda0007f1e0ff */
[----:B------:R-:W-:Y:S05]  /*1a2d0*/  WARPSYNC.COLLECTIVE R15, `(.L_x_15144) ;  /* 0x000000000f087348 */ /* 0x000fea0003c00000 */
[----:B------:R0:W1:Y:S02]  /*1a2e0*/  SHFL.IDX P6, R14, R13, R12, R11 ;  /* 0x0000000c0d0e7389 */ /* 0x00006400000c000b */
[----:B01----:R-:W-:Y:S01]  /*1a2f0*/  ENDCOLLECTIVE ;  /* 0x000000000000791b */ /* 0x003fe20003800000 */
.L_x_15144:
        /* <DEDUP_REMOVED lines=13> */
.L_x_15145:
[----:B------:R-:W-:Y:S05]  /*1a3d0*/  BRA `(.L_x_15146) ;  /* 0xffffffac00d07947 */ /* 0x000fea000383ffff */
.L_x_15021:
        /* <DEDUP_REMOVED lines=8> */
.L_x_15148:
[----:B------:R-:W-:Y:S05]  /*1a460*/  BSYNC B0 ;  /* 0x0000000000007941 */ /* 0x000fea0003800000 */
.L_x_15147:
        /* <DEDUP_REMOVED lines=9> */
.L_x_15149:
[----:B------:R-:W-:Y:S02]  /*1a500*/  ULDC UR4, c[0x0][0xd3c] ;  /* 0x00034f0000047ab9 */ /* 0x000fe40000000800 */
[----:B------:R-:W-:-:S13]  /*1a510*/  ISETP.GE.OR P1, PT, R9, UR4, !P0 ;  /* 0x0000000409007c0c */ /* 0x000fda000c726670 */
[----:B------:R-:W0:Y:S08]  /*1a520*/  @!P1 LDC.64 R2, c[0x0][0xd80] ;  /* 0x00036000ff029b82 */ /* 0x000e300000000a00 */
[----:B------:R-:W1:Y:S01]  /*1a530*/  @!P1 LDC.64 R4, c[0x0][0xd78] ;  /* 0x00035e00ff049b82 */ /* 0x000e620000000a00 */
[----:B------:R-:W-:Y:S01]  /*1a540*/  IMAD.MOV.U32 R17, RZ, RZ, RZ ;  /* 0x000000ffff117224 */ /* 0x000fe200078e00ff */
[----:B------:R-:W-:Y:S01]  /*1a550*/  MOV R7, R14 ;  /* 0x0000000e00077202 */ /* 0x000fe20000000f00 */
        /* <DEDUP_REMOVED lines=18> */
.L_x_15150:
[----:B------:R-:W-:Y:S01]  /*1a680*/  IMAD.MOV.U32 R12, RZ, RZ, 0x2 ;  /* 0x00000002ff0c7424 */ /* 0x000fe200078e00ff */
[----:B------:R-:W-:-:S05]  /*1a690*/  SEL R14, R14, RZ, P1 ;  /* 0x000000ff0e0e7207 */ /* 0x000fca0000800000 */
[----:B------:R-:W-:-:S04]  /*1a6a0*/  IMAD.IADD R5, R13, 0x1, R14 ;  /* 0x000000010d057824 */ /* 0x000fc800078e020e */
[----:B------:R-:W-:-:S07]  /*1a6b0*/  IMAD.MOV.U32 R13, RZ, RZ, R5 ;  /* 0x000000ffff0d7224 */ /* 0x000fce00078e0005 */
[----:B------:R-:W-:Y:S05]  /*1a6c0*/  WARPSYNC.COLLECTIVE R15, `(.L_x_15151) ;  /* 0x000000000f087348 */ /* 0x000fea0003c00000 */
[----:B------:R0:W1:Y:S02]  /*1a6d0*/  SHFL.UP P6, R14, R13, R12, R11 ;  /* 0x0400000c0d0e7389 */ /* 0x00006400000c000b */
[----:B01----:R-:W-:Y:S01]  /*1a6e0*/  ENDCOLLECTIVE ;  /* 0x000000000000791b */ /* 0x003fe20003800000 */
.L_x_15151:
[----:B------:R-:W-:Y:S01]  /*1a6f0*/  IMAD.MOV.U32 R12, RZ, RZ, 0x4 ;  /* 0x00000004ff0c7424 */ /* 0x000fe200078e00ff */
[----:B------:R-:W-:-:S05]  /*1a700*/  SEL R2, R14, RZ, P2 ;  /* 0x000000ff0e027207 */ /* 0x000fca0001000000 */
[----:B------:R-:W-:-:S04]  /*1a710*/  IMAD.IADD R2, R5, 0x1, R2 ;  /* 0x0000000105027824 */ /* 0x000fc800078e0202 */
[----:B------:R-:W-:-:S07]  /*1a720*/  IMAD.MOV.U32 R13, RZ, RZ, R2 ;  /* 0x000000ffff0d7224 */ /* 0x000fce00078e0002 */
[----:B------:R-:W-:Y:S05]  /*1a730*/  WARPSYNC.COLLECTIVE R15, `(.L_x_15152) ;  /* 0x000000000f087348 */ /* 0x000fea0003c00000 */
[----:B------:R0:W1:Y:S02]  /*1a740*/  SHFL.UP P6, R14, R13, R12, R11 ;  /* 0x0400000c0d0e7389 */ /* 0x00006400000c000b */
[----:B01----:R-:W-:Y:S01]  /*1a750*/  ENDCOLLECTIVE ;  /* 0x000000000000791b */ /* 0x003fe20003800000 */
.L_x_15152:
[----:B------:R-:W-:Y:S01]  /*1a760*/  IMAD.MOV.U32 R12, RZ, RZ, 0x8 ;  /* 0x00000008ff0c7424 */ /* 0x000fe200078e00ff */
[----:B------:R-:W-:-:S05]  /*1a770*/  SEL R3, R14, RZ, P3 ;  /* 0x000000ff0e037207 */ /* 0x000fca0001800000 */
[----:B------:R-:W-:-:S04]  /*1a780*/  IMAD.IADD R3, R2, 0x1, R3 ;  /* 0x0000000102037824 */ /* 0x000fc800078e0203 */
[----:B------:R-:W-:-:S07]  /*1a790*/  IMAD.MOV.U32 R13, RZ, RZ, R3 ;  /* 0x000000ffff0d7224 */ /* 0x000fce00078e0003 */
[----:B------:R-:W-:Y:S05]  /*1a7a0*/  WARPSYNC.COLLECTIVE R15, `(.L_x_15153) ;  /* 0x000000000f087348 */ /* 0x000fea0003c00000 */
[----:B------:R0:W1:Y:S02]  /*1a7b0*/  SHFL.UP P6, R14, R13, R12, R11 ;  /* 0x0400000c0d0e7389 */ /* 0x00006400000c000b */
[----:B01----:R-:W-:Y:S01]  /*1a7c0*/  ENDCOLLECTIVE ;  /* 0x000000000000791b */ /* 0x003fe20003800000 */
.L_x_15153:
[----:B------:R-:W-:Y:S01]  /*1a7d0*/  IMAD.MOV.U32 R12, RZ, RZ, 0x10 ;  /* 0x00000010ff0c7424 */ /* 0x000fe200078e00ff */
[----:B------:R-:W-:-:S05]  /*1a7e0*/  SEL R14, R14, RZ, P4 ;  /* 0x000000ff0e0e7207 */ /* 0x000fca0002000000 */
[----:B------:R-:W-:-:S04]  /*1a7f0*/  IMAD.IADD R5, R3, 0x1, R14 ;  /* 0x0000000103057824 */ /* 0x000fc800078e020e */
[----:B------:R-:W-:-:S07]  /*1a800*/  IMAD.MOV.U32 R13, RZ, RZ, R5 ;  /* 0x000000ffff0d7224 */ /* 0x000fce00078e0005 */
[----:B------:R-:W-:Y:S05]  /*1a810*/  WARPSYNC.COLLECTIVE R15, `(.L_x_15154) ;  /* 0x000000000f087348 */ /* 0x000fea0003c00000 */
[----:B------:R0:W1:Y:S02]  /*1a820*/  SHFL.UP P6, R14, R13, R12, R11 ;  /* 0x0400000c0d0e7389 */ /* 0x00006400000c000b */
[----:B01----:R-:W-:Y:S01]  /*1a830*/  ENDCOLLECTIVE ;  /* 0x000000000000791b */ /* 0x003fe20003800000 */
.L_x_15154:
        /* <DEDUP_REMOVED lines=8> */
.L_x_15155:
[----:B------:R-:W-:Y:S05]  /*1a8c0*/  BRA `(.L_x_15156) ;  /* 0xffffffb0002c7947 */ /* 0x000fea000383ffff */
.L_x_15024:
[----:B------:R-:W-:Y:S01]  /*1a8d0*/  BSSY B0, `(.L_x_15157) ;  /* 0x0000007000007945 */ /* 0x000fe20003800000 */
[----:B------:R-:W-:Y:S02]  /*1a8e0*/  IMAD.MOV.U32 R12, RZ, RZ, 0x1 ;  /* 0x00000001ff0c7424 */ /* 0x000fe400078e00ff */
[----:B------:R-:W-:Y:S02]  /*1a8f0*/  IMAD.MOV.U32 R11, RZ, RZ, RZ ;  /* 0x000000ffff0b7224 */ /* 0x000fe400078e00ff */
[----:B------:R-:W-:-:S07]  /*1a900*/  IMAD.MOV.U32 R15, RZ, RZ, -0x1 ;  /* 0xffffffffff0f7424 */ /* 0x000fce00078e00ff */
[----:B-123--:R-:W-:Y:S05]  /*1a910*/  WARPSYNC.COLLECTIVE R15, `(.L_x_15158) ;  /* 0x000000000f087348 */ /* 0x00efea0003c00000 */
[----:B------:R0:W4:Y:S02]  /*1a920*/  SHFL.UP P6, R14, R13, R12, R11 ;  /* 0x0400000c0d0e7389 */ /* 0x00012400000c000b */
[----:B01234-:R-:W-:Y:S01]  /*1a930*/  ENDCOLLECTIVE ;  /* 0x000000000000791b */ /* 0x01ffe20003800000 */
.L_x_15158:
[----:B------:R-:W-:Y:S05]  /*1a940*/  BSYNC B0 ;  /* 0x0000000000007941 */ /* 0x000fea0003800000 */
.L_x_15157:
        /* <DEDUP_REMOVED lines=8> */
.L_x_15159:
[----:B------:R-:W-:Y:S01]  /*1a9d0*/  IMAD.MOV.U32 R12, RZ, RZ, 0x4 ;  /* 0x00000004ff0c7424 */ /* 0x000fe200078e00ff */
[----:B------:R-:W-:-:S05]  /*1a9e0*/  SEL R2, R14, RZ, P2 ;  /* 0x000000ff0e027207 */ /* 0x000fca0001000000 */
[----:B------:R-:W-:-:S04]  /*1a9f0*/  IMAD.IADD R2, R13, 0x1, R2 ;  /* 0x000000010d027824 */ /* 0x000fc800078e0202 */
[----:B------:R-:W-:-:S07]  /*1aa00*/  IMAD.MOV.U32 R13, RZ, RZ, R2 ;  /* 0x000000ffff0d7224 */ /* 0x000fce00078e0002 */
[----:B------:R-:W-:Y:S05]  /*1aa10*/  WARPSYNC.COLLECTIVE R15, `(.L_x_15160) ;  /* 0x000000000f087348 */ /* 0x000fea0003c00000 */
[----:B------:R0:W1:Y:S02]  /*1aa20*/  SHFL.UP P6, R14, R13, R12, R11 ;  /* 0x0400000c0d0e7389 */ /* 0x00006400000c000b */
[----:B01----:R-:W-:Y:S01]  /*1aa30*/  ENDCOLLECTIVE ;  /* 0x000000000000791b */ /* 0x003fe20003800000 */
.L_x_15160:
[----:B------:R-:W-:Y:S01]  /*1aa40*/  IMAD.MOV.U32 R12, RZ, RZ, 0x8 ;  /* 0x00000008ff0c7424 */ /* 0x000fe200078e00ff */
[----:B------:R-:W-:-:S05]  /*1aa50*/  SEL R3, R14, RZ, P3 ;  /* 0x000000ff0e037207 */ /* 0x000fca0001800000 */
[----:B------:R-:W-:-:S04]  /*1aa60*/  IMAD.IADD R3, R2, 0x1, R3 ;  /* 0x0000000102037824 */ /* 0x000fc800078e0203 */
[----:B------:R-:W-:-:S07]  /*1aa70*/  IMAD.MOV.U32 R13, RZ, RZ, R3 ;  /* 0x000000ffff0d7224 */ /* 0x000fce00078e0003 */
[----:B------:R-:W-:Y:S05]  /*1aa80*/  WARPSYNC.COLLECTIVE R15, `(.L_x_15161) ;  /* 0x000000000f087348 */ /* 0x000fea0003c00000 */
[----:B------:R0:W1:Y:S02]  /*1aa90*/  SHFL.UP P6, R14, R13, R12, R11 ;  /* 0x0400000c0d0e7389 */ /* 0x00006400000c000b */
[----:B01----:R-:W-:Y:S01]  /*1aaa0*/  ENDCOLLECTIVE ;  /* 0x000000000000791b */ /* 0x003fe20003800000 */
.L_x_15161:
[----:B------:R-:W-:Y:S01]  /*1aab0*/  IMAD.MOV.U32 R12, RZ, RZ, 0x10 ;  /* 0x00000010ff0c7424 */ /* 0x000fe200078e00ff */
[----:B------:R-:W-:-:S05]  /*1aac0*/  SEL R14, R14, RZ, P4 ;  /* 0x000000ff0e0e7207 */ /* 0x000fca0002000000 */
[----:B------:R-:W-:-:S04]  /*1aad0*/  IMAD.IADD R5, R3, 0x1, R14 ;  /* 0x0000000103057824 */ /* 0x000fc800078e020e */
[----:B------:R-:W-:-:S07]  /*1aae0*/  IMAD.MOV.U32 R13, RZ, RZ, R5 ;  /* 0x000000ffff0d7224 */ /* 0x000fce00078e0005 */
[----:B------:R-:W-:Y:S05]  /*1aaf0*/  WARPSYNC.COLLECTIVE R15, `(.L_x_15162) ;  /* 0x000000000f087348 */ /* 0x000fea0003c00000 */
[----:B------:R0:W1:Y:S02]  /*1ab00*/  SHFL.UP P6, R14, R13, R12, R11 ;  /* 0x0400000c0d0e7389 */ /* 0x00006400000c000b */
[----:B01----:R-:W-:Y:S01]  /*1ab10*/  ENDCOLLECTIVE ;  /* 0x000000000000791b */ /* 0x003fe20003800000 */
.L_x_15162:
        /* <DEDUP_REMOVED lines=8> */
.L_x_15163:
[----:B------:R-:W-:Y:S05]  /*1aba0*/  BRA `(.L_x_15164) ;  /* 0xffffffb000187947 */ /* 0x000fea000383ffff */
.L_x_15026:
[----:B------:R-:W-:Y:S01]  /*1abb0*/  BSSY B0, `(.L_x_15165) ;  /* 0x0000006000007945 */ /* 0x000fe20003800000 */
[----:B------:R-:W-:Y:S01]  /*1abc0*/  PLOP3.LUT P6, PT, P6, PT, PT, 0x8, 0x0 ;  /* 0x000000000000781c */ /* 0x000fe200037ce170 */
[----:B------:R-:W-:-:S12]  /*1abd0*/  IMAD.MOV.U32 R15, RZ, RZ, -0x1 ;  /* 0xffffffffff0f7424 */ /* 0x000fd800078e00ff */
[----:B0123--:R-:W-:Y:S05]  /*1abe0*/  WARPSYNC.COLLECTIVE R15, `(.L_x_15166) ;  /* 0x000000000f087348 */ /* 0x00ffea0003c00000 */
[----:B------:R-:W-:Y:S01]  /*1abf0*/  VOTE.ANY R14, PT, P6 ;  /* 0x00000000000e7806 */ /* 0x000fe200030e0100 */
[----:B0123--:R-:W-:Y:S06]  /*1ac00*/  ENDCOLLECTIVE ;  /* 0x000000000000791b */ /* 0x00ffec0003800000 */
.L_x_15166:
[----:B------:R-:W-:Y:S05]  /*1ac10*/  BSYNC B0 ;  /* 0x0000000000007941 */ /* 0x000fea0003800000 */
.L_x_15165:
        /* <DEDUP_REMOVED lines=8> */
.L_x_15167:
[----:B------:R-:W-:Y:S02]  /*1aca0*/  IMAD.IADD R19, R12, 0x1, R19 ;  /* 0x000000010c137824 */ /* 0x000fe400078e0213 */
[----:B------:R-:W-:Y:S02]  /*1acb0*/  IMAD.MOV.U32 R13, RZ, RZ, R4 ;  /* 0x000000ffff0d7224 */ /* 0x000fe400078e0004 */
[----:B------:R-:W-:-:S07]  /*1acc0*/  IMAD.MOV.U32 R17, RZ, RZ, R14 ;  /* 0x000000ffff117224 */ /* 0x000fce00078e000e */
[----:B------:R-:W-:Y:S05]  /*1acd0*/  WARPSYNC.COLLECTIVE R15, `(.L_x_15168) ;  /* 0x000000000f087348 */ /* 0x000fea0003c00000 */
[----:B------:R0:W1:Y:S02]  /*1ace0*/  SHFL.IDX P6, R14, R13, R12, R11 ;  /* 0x0000000c0d0e7389 */ /* 0x00006400000c000b */
[----:B01----:R-:W-:Y:S01]  /*1acf0*/  ENDCOLLECTIVE ;  /* 0x000000000000791b */ /* 0x003fe20003800000 */
.L_x_15168:
[----:B------:R-:W-:Y:S01]  /*1ad00*/  IMAD.MOV.U32 R4, RZ, RZ, R14 ;  /* 0x000000ffff047224 */ /* 0x000fe200078e000e */
[----:B------:R-:W-:Y:S06]  /*1ad10*/  BRA `(.L_x_15169) ;  /* 0xffffffac00fc7947 */ /* 0x000fec000383ffff */
.L_x_15028:
[----:B------:R-:W-:Y:S01]  /*1ad20*/  BSSY B0, `(.L_x_15170) ;  /* 0x0000007000007945 */ /* 0x000fe20003800000 */
[----:B------:R-:W-:Y:S02]  /*1ad30*/  IMAD.MOV.U32 R13, RZ, RZ, R2 ;  /* 0x000000ffff0d7224 */ /* 0x000fe400078e0002 */
[----:B------:R-:W-:Y:S02]  /*1ad40*/  IMAD.MOV.U32 R11, RZ, RZ, 0x1f ;  /* 0x0000001fff0b7424 */ /* 0x000fe400078e00ff */
[----:B------:R-:W-:-:S07]  /*1ad50*/  IMAD.MOV.U32 R15, RZ, RZ, -0x1 ;  /* 0xffffffffff0f7424 */ /* 0x000fce00078e00ff */
[----:B0123--:R-:W-:Y:S05]  /*1ad60*/  WARPSYNC.COLLECTIVE R15, `(.L_x_15171) ;  /* 0x000000000f087348 */ /* 0x00ffea0003c00000 */
[----:B------:R4:W0:Y:S02]  /*1ad70*/  SHFL.IDX P6, R14, R13, R12, R11 ;  /* 0x0000000c0d0e7389 */ /* 0x00082400000c000b */
[----:B01234-:R-:W-:Y:S01]  /*1ad80*/  ENDCOLLECTIVE ;  /* 0x000000000000791b */ /* 0x01ffe20003800000 */
.L_x_15171:
[----:B------:R-:W-:Y:S05]  /*1ad90*/  BSYNC B0 ;  /* 0x0000000000007941 */ /* 0x000fea0003800000 */
.L_x_15170:
[----:B------:R-:W-:Y:S01]  /*1ada0*/  IMAD.MOV.U32 R6, RZ, RZ, R14 ;  /* 0x000000ffff067224 */ /* 0x000fe200078e000e */
[----:B------:R-:W-:Y:S06]  /*1adb0*/  BRA `(.L_x_15027) ;  /* 0xffffffac00ec7947 */ /* 0x000fec000383ffff */
.L_x_15034:
[----:B-1----:R1:W4:Y:S02]  /*1adc0*/  SYNCS.PHASECHK.TRANS64.TRYWAIT P0, [R5+URZ+0x32420], R0 ;  /* 0x03242000050075a7 */ /* 0x002324000800017f */
[----:B----4-:R-:W-:Y:S05]  /*1add0*/  @!P0 NANOSLEEP.SYNCS 0x989680 ;  /* 0x009896800000895d */ /* 0x010fea0003900000 */
[----:B------:R-:W4:Y:S02]  /*1ade0*/  @!P0 SYNCS.PHASECHK.TRANS64 P0, [R5+URZ+0x32420], R0 ;  /* 0x03242000050085a7 */ /* 0x000f24000800007f */
[----:B----4-:R-:W-:Y:S05]  /*1adf0*/  @!P0 BRA `(.L_x_15034) ;  /* 0xfffffffc00f08947 */ /* 0x010fea000383ffff */
[----:B------:R-:W-:Y:S05]  /*1ae00*/  BRA `(.L_x_15172) ;  /* 0xffffffb800447947 */ /* 0x000fea000383ffff */
.L_x_15035:
        /* <DEDUP_REMOVED lines=11> */
.L_x_15174:
[----:B------:R-:W-:Y:S05]  /*1aec0*/  BSYNC B0 ;  /* 0x0000000000007941 */ /* 0x000fea0003800000 */
.L_x_15173:
[----:B------:R-:W-:Y:S05]  /*1aed0*/  BRA `(.L_x_15175) ;  /* 0xffffffb8002c7947 */ /* 0x000fea000383ffff */
.L_x_15038:
[----:B------:R-:W-:Y:S01]  /*1aee0*/  BSSY B1, `(.L_x_15176) ;  /* 0x0000006000017945 */ /* 0x000fe20003800000 */
[----:B------:R-:W-:-:S07]  /*1aef0*/  IMAD.MOV.U32 R15, RZ, RZ, -0x1 ;  /* 0xffffffffff0f7424 */ /* 0x000fce00078e00ff */
[----:B0123--:R-:W-:Y:S05]  /*1af00*/  WARPSYNC.COLLECTIVE R15, `(.L_x_15177) ;  /* 0x000000000f0c7348 */ /* 0x00ffea0003c00000 */
[----:B------:R-:W-:Y:S02]  /*1af10*/  ELECT P6, UR62, PT ;  /* 0x00000000003e782f */ /* 0x000fe400038c0000 */
[----:B------:R-:W-:Y:S01]  /*1af20*/  MOV R14, UR62 ;  /* 0x0000003e000e7c02 */ /* 0x000fe20008000f00 */
[----:B0123--:R-:W-:Y:S10]  /*1af30*/  ENDCOLLECTIVE ;  /* 0x000000000000791b */ /* 0x00fff40003800000 */
.L_x_15177:
[----:B------:R-:W-:Y:S05]  /*1af40*/  BSYNC B1 ;  /* 0x0000000000017941 */ /* 0x000fea0003800000 */
.L_x_15176:
[----:B------:R-:W-:Y:S05]  /*1af50*/  BRA `(.L_x_15178) ;  /* 0xffffffb800247947 */ /* 0x000fea000383ffff */
.L_x_15040:
[----:B-1----:R1:W4:Y:S02]  /*1af60*/  SYNCS.PHASECHK.TRANS64.TRYWAIT P1, [R3+URZ+0x32440], R2 ;  /* 0x03244002030075a7 */ /* 0x002324000802017f */
[----:B----4-:R-:W-:Y:S05]  /*1af70*/  @!P1 NANOSLEEP.SYNCS 0x989680 ;  /* 0x009896800000995d */ /* 0x010fea0003900000 */
[----:B------:R-:W4:Y:S02]  /*1af80*/  @!P1 SYNCS.PHASECHK.TRANS64 P1, [R3+URZ+0x32440], R2 ;  /* 0x03244002030095a7 */ /* 0x000f24000802007f */
[----:B----4-:R-:W-:Y:S05]  /*1af90*/  @!P1 BRA `(.L_x_15040) ;  /* 0xfffffffc00f09947 */ /* 0x010fea000383ffff */
[----:B------:R-:W-:Y:S05]  /*1afa0*/  BRA `(.L_x_15179) ;  /* 0xffffffb8004c7947 */ /* 0x000fea000383ffff */
.L_x_15042:
[----:B----4-:R4:W0:Y:S02]  /*1afb0*/  SYNCS.PHASECHK.TRANS64.TRYWAIT P1, [R5+URZ+0x32440], R0 ;  /* 0x03244000050075a7 */ /* 0x010824000802017f */
[----:B0-----:R-:W-:Y:S05]  /*1afc0*/  @!P1 NANOSLEEP.SYNCS 0x989680 ;  /* 0x009896800000995d */ /* 0x001fea0003900000 */
[----:B------:R-:W0:Y:S02]  /*1afd0*/  @!P1 SYNCS.PHASECHK.TRANS64 P1, [R5+URZ+0x32440], R0 ;  /* 0x03244000050095a7 */ /* 0x000e24000802007f */
[----:B0-----:R-:W-:Y:S05]  /*1afe0*/  @!P1 BRA `(.L_x_15042) ;  /* 0xfffffffc00f09947 */ /* 0x001fea000383ffff */
[----:B------:R-:W-:Y:S05]  /*1aff0*/  BRA `(.L_x_15180) ;  /* 0xffffffb800587947 */ /* 0x000fea000383ffff */
.L_x_15044:
[----:B------:R0:W0:Y:S02]  /*1b000*/  SYNCS.PHASECHK.TRANS64.TRYWAIT P1, [R3+URZ+0x32460], R2 ;  /* 0x03246002030075a7 */ /* 0x000024000802017f */
[----:B0-----:R-:W-:Y:S05]  /*1b010*/  @!P1 NANOSLEEP.SYNCS 0x989680 ;  /* 0x009896800000995d */ /* 0x001fea0003900000 */
[----:B------:R-:W0:Y:S02]  /*1b020*/  @!P1 SYNCS.PHASECHK.TRANS64 P1, [R3+URZ+0x32460], R2 ;  /* 0x03246002030095a7 */ /* 0x000e24000802007f */
[----:B0-----:R-:W-:Y:S05]  /*1b030*/  @!P1 BRA `(.L_x_15044) ;  /* 0xfffffffc00f09947 */ /* 0x001fea000383ffff */
[----:B------:R-:W-:Y:S05]  /*1b040*/  BRA `(.L_x_15181) ;  /* 0xffffffb800547947 */ /* 0x000fea000383ffff */
.L_x_15182:
        /* <DEDUP_REMOVED lines=11> */
.L_x_15785:


//--------------------- .text._ZN7cutlass13device_kernelIN5flash11enable_sm90INS1_16FlashAttnFwdSm90INS1_25CollectiveMainloopFwdSm90ILi2EN4cute5tupleIJNS5_1CILi1EEES8_S8_EEENS6_IJNS7_ILi128EEENS7_ILi96EEENS7_ILi64EEEEEELi256ENS_10bfloat16_tEfNS_4arch4Sm90ELb1ELb0ELb1ELb1ELb1ELb1ELb1ELb1ELb0ELb1ELb1ELb0EEENS1_21CollectiveEpilogueFwdINS6_IJSA_NS7_ILi256EEESB_EEES9_SE_SG_Li256ELb1ELb1ELb1ELb0EEENS1_36VarlenDynamicPersistentTileSchedulerILi128ELi96ELi256ELi128ELb1ELb1ELb1ELb1ELb1ELb1EEEEEEEEEvNT_6ParamsE --------------------------
	.section	.text._ZN7cutlass13device_kernelIN5flash11enable_sm90INS1_16FlashAttnFwdSm90INS1_25CollectiveMainloopFwdSm90ILi2EN4cute5tupleIJNS5_1CILi1EEES8_S8_EEENS6_IJNS7_ILi128EEENS7_ILi96EEENS7_ILi64EEEEEELi256ENS_10bfloat16_tEfNS_4arch4Sm90ELb1ELb0ELb1ELb1ELb1ELb1ELb1ELb1ELb0ELb1ELb1ELb0EEENS1_21CollectiveEpilogueFwdINS6_IJSA_NS7_ILi256EEESB_EEES9_SE_SG_Li256ELb1ELb1ELb1ELb0EEENS1_36VarlenDynamicPersistentTileSchedulerILi128ELi96ELi256ELi128ELb1ELb1ELb1ELb1ELb1ELb1EEEEEEEEEvNT_6ParamsE,"ax",@progbits
	.align	128
.text._ZN7cutlass13device_kernelIN5flash11enable_sm90INS1_16FlashAttnFwdSm90INS1_25CollectiveMainloopFwdSm90ILi2EN4cute5tupleIJNS5_1CILi1EEES8_S8_EEENS6_IJNS7_ILi128EEENS7_ILi96EEENS7_ILi64EEEEEELi256ENS_10bfloat16_tEfNS_4arch4Sm90ELb1ELb0ELb1ELb1ELb1ELb1ELb1ELb1ELb0ELb1ELb1ELb0EEENS1_21CollectiveEpilogueFwdINS6_IJSA_NS7_ILi256EEESB_EEES9_SE_SG_Li256ELb1ELb1ELb1ELb0EEENS1_36VarlenDynamicPersistentTileSchedulerILi128ELi96ELi256ELi128ELb1ELb1ELb1ELb1ELb1ELb1EEEEEEEEEvNT_6ParamsE:
        .type           _ZN7cutlass13device_kernelIN5flash11enable_sm90INS1_16FlashAttnFwdSm90INS1_25CollectiveMainloopFwdSm90ILi2EN4cute5tupleIJNS5_1CILi1EEES8_S8_EEENS6_IJNS7_ILi128EEENS7_ILi96EEENS7_ILi64EEEEEELi256ENS_10bfloat16_tEfNS_4arch4Sm90ELb1ELb0ELb1ELb1ELb1ELb1ELb1ELb1ELb0ELb1ELb1ELb0EEENS1_21CollectiveEpilogueFwdINS6_IJSA_NS7_ILi256EEESB_EEES9_SE_SG_Li256ELb1ELb1ELb1ELb0EEENS1_36VarlenDynamicPersistentTileSchedulerILi128ELi96ELi256ELi128ELb1ELb1ELb1ELb1ELb1ELb1EEEEEEEEEvNT_6ParamsE,@function
        .size           _ZN7cutlass13device_kernelIN5flash11enable_sm90INS1_16FlashAttnFwdSm90INS1_25CollectiveMainloopFwdSm90ILi2EN4cute5tupleIJNS5_1CILi1EEES8_S8_EEENS6_IJNS7_ILi128EEENS7_ILi96EEENS7_ILi64EEEEEELi256ENS_10bfloat16_tEfNS_4arch4Sm90ELb1ELb0ELb1ELb1ELb1ELb1ELb1ELb1ELb0ELb1ELb1ELb0EEENS1_21CollectiveEpilogueFwdINS6_IJSA_NS7_ILi256EEESB_EEES9_SE_SG_Li256ELb1ELb1ELb1ELb0EEENS1_36VarlenDynamicPersistentTileSchedulerILi128ELi96ELi256ELi128ELb1ELb1ELb1ELb1ELb1ELb1EEEEEEEEEvNT_6ParamsE,(.L_x_15786 - _ZN7cutlass13device_kernelIN5flash11enable_sm90INS1_16FlashAttnFwdSm90INS1_25CollectiveMainloopFwdSm90ILi2EN4cute5tupleIJNS5_1CILi1EEES8_S8_EEENS6_IJNS7_ILi128EEENS7_ILi96EEENS7_ILi64EEEEEELi256ENS_10bfloat16_tEfNS_4arch4Sm90ELb1ELb0ELb1ELb1ELb1ELb1ELb1ELb1ELb0ELb1ELb1ELb0EEENS1_21CollectiveEpilogueFwdINS6_IJSA_NS7_ILi256EEESB_EEES9_SE_SG_Li256ELb1ELb1ELb1ELb0EEENS1_36VarlenDynamicPersistentTileSchedulerILi128ELi96ELi256ELi128ELb1ELb1ELb1ELb1ELb1ELb1EEEEEEEEEvNT_6ParamsE)
        .other          _ZN7cutlass13device_kernelIN5flash11enable_sm90INS1_16FlashAttnFwdSm90INS1_25CollectiveMainloopFwdSm90ILi2EN4cute5tupleIJNS5_1CILi1EEES8_S8_EEENS6_IJNS7_ILi128EEENS7_ILi96EEENS7_ILi64EEEEEELi256ENS_10bfloat16_tEfNS_4arch4Sm90ELb1ELb0ELb1ELb1ELb1ELb1ELb1ELb1ELb0ELb1ELb1ELb0EEENS1_21CollectiveEpilogueFwdINS6_IJSA_NS7_ILi256EEESB_EEES9_SE_SG_Li256ELb1ELb1ELb1ELb0EEENS1_36VarlenDynamicPersistentTileSchedulerILi128ELi96ELi256ELi128ELb1ELb1ELb1ELb1ELb1ELb1EEEEEEEEEvNT_6ParamsE,@"STO_CUDA_ENTRY STV_DEFAULT"
_ZN7cutlass13device_kernelIN5flash11enable_sm90INS1_16FlashAttnFwdSm90INS1_25CollectiveMainloopFwdSm90ILi2EN4cute5tupleIJNS5_1CILi1EEES8_S8_EEENS6_IJNS7_ILi128EEENS7_ILi96EEENS7_ILi64EEEEEELi256ENS_10bfloat16_tEfNS_4arch4Sm90ELb1ELb0ELb1ELb1ELb1ELb1ELb1ELb1ELb0ELb1ELb1ELb0EEENS1_21CollectiveEpilogueFwdINS6_IJSA_NS7_ILi256EEESB_EEES9_SE_SG_Li256ELb1ELb1ELb1ELb0EEENS1_36VarlenDynamicPersistentTileSchedulerILi128ELi96ELi256ELi128ELb1ELb1ELb1ELb1ELb1ELb1EEEEEEEEEvNT_6ParamsE:
        /* <DEDUP_REMOVED lines=18> */
.L_x_15184:
[----:B------:R-:W-:Y:S05]  /*0120*/  BSYNC B0 ;  /* 0x0000000000007941 */ /* 0x000fea0003800000 */
.L_x_15183:
        /* <DEDUP_REMOVED lines=43> */
.L_x_15185:
        /* <DEDUP_REMOVED lines=22> */
.L_x_15186:
        /* <DEDUP_REMOVED lines=18> */
.L_x_15187:
        /* <DEDUP_REMOVED lines=22> */
.L_x_15188:
        /* <DEDUP_REMOVED lines=22> */
.L_x_15189:
        /* <DEDUP_REMOVED lines=8> */
.L_x_15192:
        /* <DEDUP_REMOVED lines=21> */
[----:B------:R-:W-:Y:S01]  /*0af0*/  CS2R R18, SRZ ;  /* 0x0000000000127805 */ /* 0x000fe2000001ff00 */
[----:B------:R-:W-:Y:S01]  /*0b00*/  IMAD.MOV.U32 R206, RZ, RZ, RZ ;  /* 0x000000ffffce7224 */ /* 0x000fe200078e00ff */
[----:B------:R-:W-:Y:S01]  /*0b10*/  ULOP3.LUT UR47, UR36, 0x1, URZ, 0xfc, !UPT ;  /* 0x00000001242f7892 */ /* 0x000fe2000f8efc3f */
[----:B------:R-:W-:Y:S01]  /*0b20*/  IMAD.MOV.U32 R204, RZ, RZ, RZ ;  /* 0x000000ffffcc7224 */ /* 0x000fe200078e00ff */
[----:B------:R-:W-:-:S04]  /*0b30*/  SHF.R.S32.HI R3, RZ, 0x1f, R0 ;  /* 0x0000001fff037819 */ /* 0x000fc80000011400 */
[CC--:B------:R-:W-:Y:S02]  /*0b40*/  LEA.HI R2, R3.reuse, R0.reuse, RZ, 0x7 ;  /* 0x0000000003027211 */ /* 0x0c0fe400078f38ff */
[CC--:B------:R-:W-:Y:S02]  /*0b50*/  LEA.HI R4, R3.reuse, R0.reuse, RZ, 0x4 ;  /* 0x0000000003047211 */ /* 0x0c0fe400078f20ff */
[----:B------:R-:W-:Y:S02]  /*0b60*/  LOP3.LUT R5, R2, 0xffffff80, RZ, 0xc0, !PT ;  /* 0xffffff8002057812 */ /* 0x000fe400078ec0ff */
[----:B------:R-:W-:Y:S02]  /*0b70*/  SHF.R.S32.HI R7, RZ, 0x4, R4 ;  /* 0x00000004ff077819 */ /* 0x000fe40000011404 */
[----:B------:R-:W-:Y:S01]  /*0b80*/  LEA.HI R202, R3, R0, RZ, 0x2 ;  /* 0x0000000003ca7211 */ /* 0x000fe200078f10ff */
[----:B------:R-:W-:Y:S01]  /*0b90*/  IMAD.IADD R20, R0, 0x1, -R5 ;  /* 0x0000000100147824 */ /* 0x000fe200078e0a05 */
[----:B------:R-:W-:-:S02]  /*0ba0*/  SHF.R.S32.HI R5, RZ, 0x7, R2 ;  /* 0x00000007ff057819 */ /* 0x000fc40000011402 */
[----:B------:R-:W-:Y:S02]  /*0bb0*/  LEA.HI R6, R4, R7, RZ, 0x1 ;  /* 0x0000000704067211 */ /* 0x000fe400078f08ff */
[----:B------:R-:W-:Y:S01]  /*0bc0*/  SHF.R.S32.HI R9, RZ, 0x1f, R20 ;  /* 0x0000001fff097819 */ /* 0x000fe20000011414 */
[----:B------:R-:W-:Y:S01]  /*0bd0*/  STL [R1+0x160], R20 ;  /* 0x0001601401007387 */ /* 0x000fe20000100800 */
[----:B------:R-:W-:Y:S02]  /*0be0*/  LEA.HI R2, R2, R5, RZ, 0x1 ;  /* 0x0000000502027211 */ /* 0x000fe400078f08ff */
[----:B------:R-:W-:Y:S02]  /*0bf0*/  LEA.HI R10, R9, R20, RZ, 0x2 ;  /* 0x00000014090a7211 */ /* 0x000fe400078f10ff */
[----:B------:R-:W-:Y:S02]  /*0c00*/  LOP3.LUT R2, R2, 0x3fffffe, RZ, 0xc0, !PT ;  /* 0x03fffffe02027812 */ /* 0x000fe400078ec0ff */
[----:B------:R-:W-:-:S02]  /*0c10*/  SHF.R.S32.HI R11, RZ, 0x2, R10 ;  /* 0x00000002ff0b7819 */ /* 0x000fc4000001140a */
[----:B------:R-:W-:Y:S02]  /*0c20*/  SHF.R.S32.HI R8, RZ, 0x1f, R10 ;  /* 0x0000001fff087819 */ /* 0x000fe4000001140a */
[----:B------:R-:W-:Y:S02]  /*0c30*/  LEA.HI R9, R9, R20, RZ, 0x5 ;  /* 0x0000001409097211 */ /* 0x000fe400078f28ff */
[----:B------:R-:W-:Y:S02]  /*0c40*/  LEA.HI R8, R8, R11, RZ, 0x3 ;  /* 0x0000000b08087211 */ /* 0x000fe400078f18ff */
[----:B------:R-:W-:Y:S02]  /*0c50*/  LOP3.LUT R6, R6, 0x1ffffffe, RZ, 0xc0, !PT ;  /* 0x1ffffffe06067812 */ /* 0x000fe400078ec0ff */
[----:B------:R-:W-:Y:S01]  /*0c60*/  LOP3.LUT R12, R8, 0xfffffff8, RZ, 0xc0, !PT ;  /* 0xfffffff8080c7812 */ /* 0x000fe200078ec0ff */
[----:B------:R-:W-:Y:S01]  /*0c70*/  IMAD.IADD R8, R5, 0x1, -R2 ;  /* 0x0000000105087824 */ /* 0x000fe200078e0a02 */
[-C--:B------:R-:W-:Y:S01]  /*0c80*/  LEA.HI R2, R3, R0.reuse, RZ, 0x5 ;  /* 0x0000000003027211 */ /* 0x080fe200078f28ff */
[----:B------:R-:W-:Y:S01]  /*0c90*/  IMAD.IADD R6, R7, 0x1, -R6 ;  /* 0x0000000107067824 */ /* 0x000fe200078e0a06 */
[----:B------:R-:W-:Y:S01]  /*0ca0*/  LEA.HI R3, R3, R0, RZ, 0x3 ;  /* 0x0000000003037211 */ /* 0x000fe200078f18ff */
[----:B------:R-:W-:Y:S01]  /*0cb0*/  IMAD.IADD R12, R11, 0x1, -R12 ;  /* 0x000000010b0c7824 */ /* 0x000fe200078e0a0c */
[----:B------:R-:W-:-:S02]  /*0cc0*/  SHF.R.S32.HI R9, RZ, 0x5, R9 ;  /* 0x00000005ff097819 */ /* 0x000fc40000011409 */
[----:B------:R-:W-:Y:S02]  /*0cd0*/  LOP3.LUT R5, R4, 0x3fffff0, RZ, 0xc0, !PT ;  /* 0x03fffff004057812 */ /* 0x000fe400078ec0ff */
        /* <DEDUP_REMOVED lines=9> */
[----:B------:R-:W-:-:S02]  /*0d70*/  VIADD R9, R202, 0x40 ;  /* 0x00000040ca097836 */ /* 0x000fc40000000000 */
[----:B------:R0:W-:Y:S01]  /*0d80*/  STL [R1+0xbc], R16 ;  /* 0x0000bc1001007387 */ /* 0x0001e20000100800 */
[----:B------:R-:W-:Y:S02]  /*0d90*/  IMAD R5, R16, 0x10, R5 ;  /* 0x0000001010057824 */ /* 0x000fe400078e0205 */
[----:B------:R-:W-:Y:S01]  /*0da0*/  IMAD.IADD R222, R0, 0x1, -R7 ;  /* 0x0000000100de7824 */ /* 0x000fe200078e0a07 */
[----:B------:R-:W-:Y:S01]  /*0db0*/  LEA.HI R0, R3, R3, RZ, 0x1 ;  /* 0x0000000303007211 */ /* 0x000fe200078f08ff */
[----:B------:R-:W-:Y:S01]  /*0dc0*/  IMAD.SHL.U32 R2, R9, 0x40, RZ ;  /* 0x0000004009027824 */ /* 0x000fe200078e00ff */
[----:B------:R-:W-:Y:S01]  /*0dd0*/  SHF.R.S32.HI R4, RZ, 0x1f, R9 ;  /* 0x0000001fff047819 */ /* 0x000fe20000011409 */
[----:B------:R-:W-:Y:S01]  /*0de0*/  IMAD.MOV.U32 R7, RZ, RZ, R15 ;  /* 0x000000ffff077224 */ /* 0x000fe200078e000f */
[----:B------:R-:W-:Y:S01]  /*0df0*/  LOP3.LUT R0, R0, 0x1ffffffe, RZ, 0xc0, !PT ;  /* 0x1ffffffe00007812 */ /* 0x000fe200078ec0ff */
[C---:B------:R-:W-:Y:S01]  /*0e00*/  IMAD.SHL.U32 R200, R3.reuse, 0x4, RZ ;  /* 0x0000000403c87824 */ /* 0x040fe200078e00ff */
[----:B------:R-:W-:Y:S01]  /*0e10*/  LEA.HI R4, R4, R9, RZ, 0x3 ;  /* 0x0000000904047211 */ /* 0x000fe200078f18ff */
[C---:B0-----:R-:W-:Y:S01]  /*0e20*/  IMAD.SHL.U32 R16, R3.reuse, 0x8, RZ ;  /* 0x0000000803107824 */ /* 0x041fe200078e00ff */
[----:B------:R-:W-:Y:S01]  /*0e30*/  STL [R1+0x1e4], R8 ;  /* 0x0001e40801007387 */ /* 0x000fe20000100800 */
[----:B------:R-:W-:Y:S01]  /*0e40*/  IMAD.IADD R0, R3, 0x1, -R0 ;  /* 0x0000000103007824 */ /* 0x000fe200078e0a00 */
[----:B------:R-:W-:Y:S01]  /*0e50*/  LOP3.LUT R3, R2, 0x1c0, RZ, 0xc0, !PT ;  /* 0x000001c002037812 */ /* 0x000fe200078ec0ff */
[C---:B------:R-:W-:Y:S01]  /*0e60*/  VIADD R226, R16.reuse, 0x40 ;  /* 0x0000004010e27836 */ /* 0x040fe20000000000 */
[C---:B------:R-:W-:Y:S01]  /*0e70*/  IADD3 R223, R16.reuse, 0xa0, RZ ;  /* 0x000000a010df7810 */ /* 0x040fe20007ffe0ff */
[C---:B------:R-:W-:Y:S01]  /*0e80*/  VIADD R225, R16.reuse, 0x60 ;  /* 0x0000006010e17836 */ /* 0x040fe20000000000 */
[----:B------:R-:W-:Y:S01]  /*0e90*/  STL [R1+0xd8], RZ ;  /* 0x0000d8ff01007387 */ /* 0x000fe20000100800 */
[C---:B------:R-:W-:Y:S01]  /*0ea0*/  VIADD R224, R16.reuse, 0x80 ;  /* 0x0000008010e07836 */ /* 0x040fe20000000000 */
[----:B------:R-:W-:Y:S01]  /*0eb0*/  SHF.R.S32.HI R24, RZ, 0x1f, R226 ;  /* 0x0000001fff187819 */ /* 0x000fe200000114e2 */
[----:B------:R-:W-:Y:S01]  /*0ec0*/  VIADD R228, R16, 0xc0 ;  /* 0x000000c010e47836 */ /* 0x000fe20000000000 */
[----:B------:R-:W-:Y:S01]  /*0ed0*/  SHF.R.S32.HI R21, RZ, 0x1f, R225 ;  /* 0x0000001fff157819 */ /* 0x000fe200000114e1 */
[----:B------:R-:W-:Y:S01]  /*0ee0*/  IMAD.SHL.U32 R4, R4, 0x40, RZ ;  /* 0x0000004004047824 */ /* 0x000fe200078e00ff */
[----:B------:R-:W-:Y:S01]  /*0ef0*/  SHF.R.S32.HI R15, RZ, 0x1f, R224 ;  /* 0x0000001fff0f7819 */ /* 0x000fe200000114e0 */
[----:B------:R-:W-:Y:S01]  /*0f00*/  VIADD R227, R16, 0xe0 ;  /* 0x000000e010e37836 */ /* 0x000fe20000000000 */
[----:B------:R0:W-:Y:S01]  /*0f10*/  STL [R1+0xac], R24 ;  /* 0x0000ac1801007387 */ /* 0x0001e20000100800 */
[----:B------:R-:W-:Y:S01]  /*0f20*/  SHF.R.U32.HI R12, RZ, 0x3, R3 ;  /* 0x00000003ff0c7819 */ /* 0x000fe20000011603 */
[----:B------:R-:W-:Y:S01]  /*0f30*/  IMAD.IADD R10, R20, 0x1, -R10 ;  /* 0x00000001140a7824 */ /* 0x000fe200078e0a0a */
[----:B------:R-:W-:Y:S01]  /*0f40*/  LOP3.LUT R3, R3, 0x38, R16, 0xf8, !PT ;  /* 0x0000003803037812 */ /* 0x000fe200078ef810 */
[----:B------:R1:W-:Y:S01]  /*0f50*/  STL [R1+0xa8], R21 ;  /* 0x0000a81501007387 */ /* 0x0003e20000100800 */
[----:B------:R-:W-:Y:S01]  /*0f60*/  LOP3.LUT R4, R4, 0xfffffe00, RZ, 0xc0, !PT ;  /* 0xfffffe0004047812 */ /* 0x000fe200078ec0ff */
[----:B------:R-:W-:Y:S01]  /*0f70*/  IMAD R11, R5, 0x8, R6 ;  /* 0x00000008050b7824 */ /* 0x000fe200078e0206 */
[----:B------:R-:W-:Y:S01]  /*0f80*/  SHF.R.S32.HI R17, RZ, 0x1f, R16 ;  /* 0x0000001fff117819 */ /* 0x000fe20000011410 */
[----:B------:R2:W-:Y:S01]  /*0f90*/  STL [R1+0xa4], R15 ;  /* 0x0000a40f01007387 */ /* 0x0005e20000100800 */
[----:B------:R-:W-:Y:S01]  /*0fa0*/  LOP3.LUT R3, R4, R3, R12, 0xf6, !PT ;  /* 0x0000000304037212 */ /* 0x000fe200078ef60c */
[----:B------:R-:W-:Y:S01]  /*0fb0*/  IMAD.SHL.U32 R44, R10, 0x2, RZ ;  /* 0x000000020a2c7824 */ /* 0x000fe200078e00ff */
[----:B0-----:R-:W-:Y:S01]  /*0fc0*/  SHF.R.S32.HI R24, RZ, 0x1f, R223 ;  /* 0x0000001fff187819 */ /* 0x001fe200000114df */
[----:B------:R-:W-:Y:S01]  /*0fd0*/  IMAD.SHL.U32 R222, R222, 0x8, RZ ;  /* 0x00000008dede7824 */ /* 0x000fe200078e00ff */
[----:B-1----:R-:W-:Y:S01]  /*0fe0*/  SHF.R.S32.HI R21, RZ, 0x1f, R228 ;  /* 0x0000001fff157819 */ /* 0x002fe200000114e4 */
[----:B------:R-:W-:-:S02]  /*0ff0*/  IMAD R3, R3, 0x2, R22 ;  /* 0x0000000203037824 */ /* 0x000fc400078e0216 */
[----:B------:R-:W-:Y:S01]  /*1000*/  STL [R1+0xa0], R24 ;  /* 0x0000a01801007387 */ /* 0x000fe20000100800 */
[C---:B------:R-:W-:Y:S01]  /*1010*/  VIADD R43, R44.reuse, 0x8 ;  /* 0x000000082c2b7836 */ /* 0x040fe20000000000 */
[----:B--2---:R-:W-:Y:S01]  /*1020*/  SHF.R.S32.HI R15, RZ, 0x1f, R227 ;  /* 0x0000001fff0f7819 */ /* 0x004fe200000114e3 */
[C---:B------:R-:W-:Y:S01]  /*1030*/  VIADD R42, R44.reuse, 0x10 ;  /* 0x000000102c2a7836 */ /* 0x040fe20000000000 */
[----:B------:R-:W-:Y:S01]  /*1040*/  STL [R1+0x9c], R21 ;  /* 0x00009c1501007387 */ /* 0x000fe20000100800 */
[C---:B------:R-:W-:Y:S01]  /*1050*/  VIADD R41, R44.reuse, 0x18 ;  /* 0x000000182c297836 */ /* 0x040fe20000000000 */
[C---:B------:R-:W-:Y:S01]  /*1060*/  IADD3 R25, R44.reuse, 0x98, RZ ;  /* 0x000000982c197810 */ /* 0x040fe20007ffe0ff */
[C---:B------:R-:W-:Y:S01]  /*1070*/  VIADD R40, R44.reuse, 0x20 ;  /* 0x000000202c287836 */ /* 0x040fe20000000000 */
[----:B------:R-:W-:Y:S01]  /*1080*/  STL [R1+0x98], R15 ;  /* 0x0000980f01007387 */ /* 0x000fe20000100800 */
[C---:B------:R-:W-:Y:S01]  /*1090*/  VIADD R39, R44.reuse, 0x28 ;  /* 0x000000282c277836 */ /* 0x040fe20000000000 */
[----:B------:R-:W-:Y:S01]  /*10a0*/  SHF.R.S32.HI R9, RZ, 0x1f, R222 ;  /* 0x0000001fff097819 */ /* 0x000fe200000114de */
[C---:B------:R-:W-:Y:S01]  /*10b0*/  VIADD R38, R44.reuse, 0x30 ;  /* 0x000000302c267836 */ /* 0x040fe20000000000 */
[----:B------:R0:W-:Y:S01]  /*10c0*/  STL [R1+0xc0], R4 ;  /* 0x0000c00401007387 */ /* 0x0001e20000100800 */
[----:B------:R-:W-:-:S02]  /*10d0*/  VIADD R37, R44, 0x38 ;  /* 0x000000382c257836 */ /* 0x000fc40000000000 */
[C---:B------:R-:W-:Y:S01]  /*10e0*/  VIADD R36, R44.reuse, 0x40 ;  /* 0x000000402c247836 */ /* 0x040fe20000000000 */
[----:B------:R-:W-:Y:S01]  /*10f0*/  STL [R1+0xb4], R44 ;  /* 0x0000b42c01007387 */ /* 0x000fe20000100800 */
[C---:B------:R-:W-:Y:S02]  /*1100*/  VIADD R35, R44.reuse, 0x48 ;  /* 0x000000482c237836 */ /* 0x040fe40000000000 */
[C---:B------:R-:W-:Y:S02]  /*1110*/  VIADD R34, R44.reuse, 0x50 ;  /* 0x000000502c227836 */ /* 0x040fe40000000000 */
[C---:B------:R-:W-:Y:S02]  /*1120*/  VIADD R33, R44.reuse, 0x58 ;  /* 0x000000582c217836 */ /* 0x040fe40000000000 */
[----:B0-----:R-:W-:Y:S02]  /*1130*/  IMAD.SHL.U32 R4, R11, 0x8, RZ ;  /* 0x000000080b047824 */ /* 0x001fe400078e00ff */
[----:B------:R-:W-:-:S02]  /*1140*/  VIADD R32, R44, 0x60 ;  /* 0x000000602c207836 */ /* 0x000fc40000000000 */
[C---:B------:R-:W-:Y:S01]  /*1150*/  VIADD R31, R44.reuse, 0x68 ;  /* 0x000000682c1f7836 */ /* 0x040fe20000000000 */
[----:B------:R-:W-:Y:S01]  /*1160*/  STL [R1+0x1e8], R4 ;  /* 0x0001e80401007387 */ /* 0x000fe20000100800 */
[C---:B------:R-:W-:Y:S02]  /*1170*/  VIADD R30, R44.reuse, 0x70 ;  /* 0x000000702c1e7836 */ /* 0x040fe40000000000 */
[C---:B------:R-:W-:Y:S01]  /*1180*/  VIADD R29, R44.reuse, 0x78 ;  /* 0x000000782c1d7836 */ /* 0x040fe20000000000 */
[----:B------:R-:W-:Y:S01]  /*1190*/  STL [R1+0x1e0], R3 ;  /* 0x0001e00301007387 */ /* 0x000fe20000100800 */
[C---:B------:R-:W-:Y:S02]  /*11a0*/  VIADD R28, R44.reuse, 0x80 ;  /* 0x000000802c1c7836 */ /* 0x040fe40000000000 */
[----:B------:R-:W-:Y:S01]  /*11b0*/  IMAD.MOV.U32 R6, RZ, RZ, R14 ;  /* 0x000000ffff067224 */ /* 0x000fe200078e000e */
[----:B------:R0:W-:Y:S01]  /*11c0*/  STL [R1+0x158], R43 ;  /* 0x0001582b01007387 */ /* 0x0001e20000100800 */
[----:B------:R-:W-:-:S02]  /*11d0*/  VIADD R27, R44, 0x88 ;  /* 0x000000882c1b7836 */ /* 0x000fc40000000000 */
[----:B------:R-:W-:Y:S01]  /*11e0*/  IMAD.MOV.U32 R5, RZ, RZ, R13 ;  /* 0x000000ffff057224 */ /* 0x000fe200078e000d */
[----:B------:R1:W-:Y:S01]  /*11f0*/  STL [R1+0x154], R42 ;  /* 0x0001542a01007387 */ /* 0x0003e20000100800 */
[----:B------:R-:W-:Y:S02]  /*1200*/  VIADD R14, R222, 0x40 ;  /* 0x00000040de0e7836 */ /* 0x000fe40000000000 */
[----:B------:R-:W-:Y:S01]  /*1210*/  VIADD R26, R44, 0x90 ;  /* 0x000000902c1a7836 */ /* 0x000fe20000000000 */
[----:B------:R2:W-:Y:S01]  /*1220*/  STL [R1+0x150], R41 ;  /* 0x0001502901007387 */ /* 0x0005e20000100800 */
[----:B------:R-:W-:Y:S01]  /*1230*/  VIADD R13, R222, 0x80 ;  /* 0x00000080de0d7836 */ /* 0x000fe20000000000 */
[----:B------:R-:W-:Y:S01]  /*1240*/  SHF.R.S32.HI R14, RZ, 0x1f, R14 ;  /* 0x0000001fff0e7819 */ /* 0x000fe2000001140e */
[C---:B------:R-:W-:Y:S01]  /*1250*/  VIADD R24, R44.reuse, 0xa0 ;  /* 0x000000a02c187836 */ /* 0x040fe20000000000 */
[----:B------:R3:W-:Y:S01]  /*1260*/  STL [R1+0x14c], R40 ;  /* 0x00014c2801007387 */ /* 0x0007e20000100800 */
[C---:B------:R-:W-:Y:S01]  /*1270*/  VIADD R21, R44.reuse, 0xa8 ;  /* 0x000000a82c157836 */ /* 0x040fe20000000000 */
[----:B------:R-:W-:Y:S01]  /*1280*/  SHF.R.S32.HI R13, RZ, 0x1f, R13 ;  /* 0x0000001fff0d7819 */ /* 0x000fe2000001140d */
[----:B------:R-:W-:Y:S01]  /*1290*/  VIADD R20, R44, 0xb0 ;  /* 0x000000b02c147836 */ /* 0x000fe20000000000 */
[----:B------:R4:W-:Y:S01]  /*12a0*/  STL [R1+0x148], R39 ;  /* 0x0001482701007387 */ /* 0x0009e20000100800 */
[----:B------:R-:W-:Y:S01]  /*12b0*/  VIADD R9, R222, 0xc0 ;  /* 0x000000c0de097836 */ /* 0x000fe20000000000 */
[----:B0-----:R-:W-:Y:S01]  /*12c0*/  SHF.R.S32.HI R43, RZ, 0x1f, R43 ;  /* 0x0000001fff2b7819 */ /* 0x001fe2000001142b */
[C---:B------:R-:W-:Y:S01]  /*12d0*/  VIADD R15, R44.reuse, 0xb8 ;  /* 0x000000b82c0f7836 */ /* 0x040fe20000000000 */
[----:B------:R0:W-:Y:S01]  /*12e0*/  STL [R1+0x144], R38 ;  /* 0x0001442601007387 */ /* 0x0001e20000100800 */
        /* <DEDUP_REMOVED lines=11> */
[----:B------:R2:W-:Y:S01]  /*13a0*/  STL [R1+0x138], R35 ;  /* 0x0001382301007387 */ /* 0x0005e20000100800 */
[C---:B------:R-:W-:Y:S01]  /*13b0*/  VIADD R4, R44.reuse, 0xf0 ;  /* 0x000000f02c047836 */ /* 0x040fe20000000000 */
[----:B---3--:R-:W-:Y:S01]  /*13c0*/  SHF.R.S32.HI R40, RZ, 0x1f, R40 ;  /* 0x0000001fff287819 */ /* 0x008fe20000011428 */
[----:B------:R-:W-:Y:S01]  /*13d0*/  VIADD R3, R44, 0xf8 ;  /* 0x000000f82c037836 */ /* 0x000fe20000000000 */
[----:B------:R3:W-:Y:S01]  /*13e0*/  STL [R1+0x134], R34 ;  /* 0x0001342201007387 */ /* 0x0007e20000100800 */
[----:B----4-:R-:W-:Y:S01]  /*13f0*/  SHF.R.S32.HI R39, RZ, 0x1f, R39 ;  /* 0x0000001fff277819 */ /* 0x010fe20000011427 */
[----:B------:R-:W-:Y:S01]  /*1400*/  IMAD R0, R0, 0x8, R8 ;  /* 0x0000000800007824 */ /* 0x000fe200078e0208 */
[----:B0-----:R-:W-:Y:S01]  /*1410*/  SHF.R.S32.HI R38, RZ, 0x1f, R38 ;  /* 0x0000001fff267819 */ /* 0x001fe20000011426 */
[----:B------:R0:W-:Y:S01]  /*1420*/  STL [R1+0x130], R33 ;  /* 0x0001302101007387 */ /* 0x0001e20000100800 */
[----:B-----5:R-:W-:Y:S01]  /*1430*/  SHF.R.S32.HI R37, RZ, 0x1f, R37 ;  /* 0x0000001fff257819 */ /* 0x020fe20000011425 */
[----:B------:R-:W-:Y:S01]  /*1440*/  VIADD R2, R16, 0x20 ;  /* 0x0000002010027836 */ /* 0x000fe20000000000 */
[----:B-1----:R-:W-:Y:S01]  /*1450*/  SHF.R.S32.HI R36, RZ, 0x1f, R36 ;  /* 0x0000001fff247819 */ /* 0x002fe20000011424 */
[----:B------:R1:W-:Y:S01]  /*1460*/  STL [R1+0x12c], R32 ;  /* 0x00012c2001007387 */ /* 0x0003e20000100800 */
[----:B--2---:R-:W-:Y:S01]  /*1470*/  SHF.R.S32.HI R35, RZ, 0x1f, R35 ;  /* 0x0000001fff237819 */ /* 0x004fe20000011423 */
[----:B------:R-:W-:Y:S01]  /*1480*/  VIADD R207, R200, 0x10 ;  /* 0x00000010c8cf7836 */ /* 0x000fe20000000000 */
[----:B---3--:R-:W-:Y:S01]  /*1490*/  SHF.R.S32.HI R34, RZ, 0x1f, R34 ;  /* 0x0000001fff227819 */ /* 0x008fe20000011422 */
[----:B------:R2:W-:Y:S01]  /*14a0*/  STL [R1+0x128], R31 ;  /* 0x0001281f01007387 */ /* 0x0005e20000100800 */
[----:B------:R-:W-:-:S02]  /*14b0*/  SHF.R.S32.HI R205, RZ, 0x1f, R2 ;  /* 0x0000001fffcd7819 */ /* 0x000fc40000011402 */
[----:B0-----:R-:W-:Y:S01]  /*14c0*/  SHF.R.S32.HI R33, RZ, 0x1f, R33 ;  /* 0x0000001fff217819 */ /* 0x001fe20000011421 */
[----:B------:R0:W-:Y:S01]  /*14d0*/  STL [R1+0x124], R30 ;  /* 0x0001241e01007387 */ /* 0x0001e20000100800 */
[----:B-1----:R-:W-:-:S03]  /*14e0*/  SHF.R.S32.HI R32, RZ, 0x1f, R32 ;  /* 0x0000001fff207819 */ /* 0x002fc60000011420 */
[----:B------:R1:W-:Y:S01]  /*14f0*/  STL [R1+0x120], R29 ;  /* 0x0001201d01007387 */ /* 0x0003e20000100800 */
[----:B--2---:R-:W-:-:S03]  /*1500*/  SHF.R.S32.HI R31, RZ, 0x1f, R31 ;  /* 0x0000001fff1f7819 */ /* 0x004fc6000001141f */
[----:B------:R2:W-:Y:S01]  /*1510*/  STL [R1+0x11c], R28 ;  /* 0x00011c1c01007387 */ /* 0x0005e20000100800 */
[----:B0-----:R-:W-:-:S03]  /*1520*/  SHF.R.S32.HI R30, RZ, 0x1f, R30 ;  /* 0x0000001fff1e7819 */ /* 0x001fc6000001141e */
        /* <DEDUP_REMOVED lines=26> */
[----:B------:R-:W-:Y:S01]  /*16d0*/  STL [R1+0x1dc], R43 ;  /* 0x0001dc2b01007387 */ /* 0x000fe20000100800 */
[----:B--2---:R-:W-:-:S03]  /*16e0*/  SHF.R.S32.HI R10, RZ, 0x1f, R10 ;  /* 0x0000001fff0a7819 */ /* 0x004fc6000001140a */
[----:B------:R1:W-:Y:S01]  /*16f0*/  STL [R1+0xe4], R4 ;  /* 0x0000e40401007387 */ /* 0x0003e20000100800 */
[----:B0-----:R-:W-:-:S03]  /*1700*/  SHF.R.S32.HI R9, RZ, 0x1f, R9 ;  /* 0x0000001fff097819 */ /* 0x001fc60000011409 */
[----:B------:R-:W-:Y:S04]  /*1710*/  STL [R1+0x1d8], R42 ;  /* 0x0001d82a01007387 */ /* 0x000fe80000100800 */
[----:B------:R0:W-:Y:S01]  /*1720*/  STL [R1+0xe0], R3 ;  /* 0x0000e00301007387 */ /* 0x0001e20000100800 */
[----:B-1----:R-:W-:-:S03]  /*1730*/  SHF.R.S32.HI R4, RZ, 0x1f, R4 ;  /* 0x0000001fff047819 */ /* 0x002fc60000011404 */
[----:B------:R1:W-:Y:S04]  /*1740*/  STL [R1+0x1d4], R41 ;  /* 0x0001d42901007387 */ /* 0x0003e80000100800 */
[----:B------:R1:W-:Y:S01]  /*1750*/  STL [R1+0x1d0], R40 ;  /* 0x0001d02801007387 */ /* 0x0003e20000100800 */
[----:B0-----:R-:W-:-:S03]  /*1760*/  SHF.R.S32.HI R3, RZ, 0x1f, R3 ;  /* 0x0000001fff037819 */ /* 0x001fc60000011403 */
        /* <DEDUP_REMOVED lines=28> */
.L_x_15364:
[----:B0123--:R-:W0:Y:S02]  /*1930*/  LDC.64 R8, c[0x0][0xd88] ;  /* 0x00036200ff087b82 */ /* 0x00fe240000000a00 */
[----:B0-----:R-:W-:-:S05]  /*1940*/  IMAD.WIDE R8, R7, 0x4, R8 ;  /* 0x0000000407087825 */ /* 0x001fca00078e0208 */
[----:B-----5:R-:W2:Y:S01]  /*1950*/  LDG.E R34, desc[UR40][R8.64] ;  /* 0x0000002808227981 */ /* 0x020ea2000c1e1900 */
[----:B------:R-:W-:Y:S05]  /*1960*/  YIELD ;  /* 0x0000000000007946 */ /* 0x000fea0003800000 */
[----:B------:R-:W-:Y:S01]  /*1970*/  ULDC.64 UR4, c[0x0][0xb20] ;  /* 0x0002c80000047ab9 */ /* 0x000fe20000000a00 */
[----:B------:R-:W-:Y:S01]  /*1980*/  ULDC.64 UR8, c[0x0][0xb10] ;  /* 0x0002c40000087ab9 */ /* 0x000fe20000000a00 */
[----:B------:R-:W-:Y:S01]  /*1990*/  ISETP.NE.U32.AND P1, PT, RZ, UR4, PT ;  /* 0x00000004ff007c0c */ /* 0x000fe2000bf25070 */
[----:B----4-:R-:W-:Y:S01]  /*19a0*/  IMAD.MOV.U32 R4, RZ, RZ, RZ ;  /* 0x000000ffff047224 */ /* 0x010fe200078e00ff */
        /* <DEDUP_REMOVED lines=48> */
.L_x_15194:
        /* <DEDUP_REMOVED lines=13> */
.L_x_15195:
[----:B------:R-:W-:Y:S05]  /*1d80*/  @!P0 BRA `(.L_x_15196) ;  /* 0x00000000000c8947 */ /* 0x000fea0003800000 */
[----:B------:R-:W2:Y:S04]  /*1d90*/  LDG.E R0, desc[UR40][R8.64] ;  /* 0x0000002808007981 */ /* 0x000ea8000c1e1900 */
[----:B------:R-:W2:Y:S02]  /*1da0*/  LDG.E R33, desc[UR40][R8.64+0x4] ;  /* 0x0000042808217981 */ /* 0x000ea4000c1e1900 */
[----:B--2---:R-:W-:-:S07]  /*1db0*/  IMAD.IADD R33, R33, 0x1, -R0 ;  /* 0x0000000121217824 */ /* 0x004fce00078e0a00 */
.L_x_15196:
        /* <DEDUP_REMOVED lines=31> */
[----:B------:R-:W-:Y:S01]  /*1fb0*/  IMAD.HI R0, R0, 0x2aaaaaab, RZ ;  /* 0x2aaaaaab00007827 */ /* 0x000fe200078e02ff */
[----:B------:R-:W-:-:S03]  /*1fc0*/  IADD3 R5, R31, R5, RZ ;  /* 0x000000051f057210 */ /* 0x000fc60007ffe0ff */
[----:B------:R0:W-:Y:S01]  /*1fd0*/  STL [R1+0xdc], R13 ;  /* 0x0000dc0d01007387 */ /* 0x0001e20000100800 */
[----:B------:R-:W-:Y:S01]  /*1fe0*/  SHF.R.U32.HI R3, RZ, 0x1f, R0 ;  /* 0x0000001fff037819 */ /* 0x000fe20000011600 */
        /* <DEDUP_REMOVED lines=39> */
.L_x_15198:
[----:B------:R-:W-:Y:S05]  /*2260*/  BSYNC B0 ;  /* 0x0000000000007941 */ /* 0x000fea0003800000 */
.L_x_15197:
        /* <DEDUP_REMOVED lines=37> */
.L_x_15201:
[----:B------:R-:W-:Y:S05]  /*24c0*/  BSYNC B6 ;  /* 0x0000000000067941 */ /* 0x000fea0003800000 */
.L_x_15200:
        /* <DEDUP_REMOVED lines=8> */
[----:B------:R-:W-:Y:S01]  /*2550*/  MOV R8, 0x70 ;  /* 0x0000007000087802 */ /* 0x000fe20000000f00 */
        /* <DEDUP_REMOVED lines=8> */
[----:B------:R-:W-:-:S07]  /*25e0*/  IMAD.MOV.U32 R13, RZ, RZ, RZ ;  /* 0x000000ffff0d7224 */ /* 0x000fce00078e00ff */
[----:B------:R-:W-:-:S07]  /*25f0*/  LEPC R20, `(.L_x_15203) ;  /* 0x000000001014794e */ /* 0x000fce0000000000 */
[----:B0----5:R-:W-:Y:S05]  /*2600*/  CALL.ABS.NOINC R14 ;  /* 0x000000000e007343 */ /* 0x021fea0003c00000 */
.L_x_15203:
[----:B------:R-:W-:Y:S05]  /*2610*/  BSYNC B6 ;  /* 0x0000000000067941 */ /* 0x000fea0003800000 */
.L_x_15202:
[----:B------:R-:W-:Y:S01]  /*2620*/  ULDC.64 UR4, c[0x0][0xaf0] ;  /* 0x0002bc0000047ab9 */ /* 0x000fe20000000a00 */
[----:B------:R-:W0:Y:S01]  /*2630*/  S2R R7, SR_TID.X ;  /* 0x0000000000077919 */ /* 0x000e220000002100 */
[----:B------:R-:W-:Y:S01]  /*2640*/  ISETP.NE.U32.AND P0, PT, RZ, UR4, PT ;  /* 0x00000004ff007c0c */ /* 0x000fe2000bf05070 */
[----:B------:R-:W-:Y:S01]  /*2650*/  IMAD.MOV.U32 R0, RZ, RZ, R34 ;  /* 0x000000ffff007224 */ /* 0x000fe200078e0022 */
[----:B------:R-:W1:Y:S08]  /*2660*/  LDC.64 R48, c[0x0][0x3f8] ;  /* 0x0000fe00ff307b82 */ /* 0x000e700000000a00 */
[----:B------:R-:W2:Y:S01]  /*2670*/  LDC.64 R54, c[0x0][0x408] ;  /* 0x00010200ff367b82 */ /* 0x000ea20000000a00 */
[----:B------:R-:W-:Y:S01]  /*2680*/  ISETP.NE.AND.EX P0, PT, RZ, UR5, PT, P0 ;  /* 0x00000005ff007c0c */ /* 0x000fe2000bf05300 */
[----:B------:R-:W3:Y:S06]  /*2690*/  LDL R34, [R1+0xc0] ;  /* 0x0000c00001227983 */ /* 0x000eec0000100800 */
[----:B------:R-:W4:Y:S06]  /*26a0*/  LDC R61, c[0x0][0x3f4] ;  /* 0x0000fd00ff3d7b82 */ /* 0x000f2c0000000800 */
[----:B------:R-:W-:Y:S01]  /*26b0*/  @P0 IADD3 R4, P1, R36, UR4, RZ ;  /* 0x0000000424040c10 */ /* 0x000fe2000ff3e0ff */
[----:B------:R-:W-:-:S03]  /*26c0*/  ULDC UR4, c[0x0][0x320] ;  /* 0x0000c80000047ab9 */ /* 0x000fc60000000800 */
[----:B------:R-:W-:Y:S02]  /*26d0*/  @P0 IADD3.X R5, R35, UR5, RZ, P1, !PT ;  /* 0x0000000523050c10 */ /* 0x000fe40008ffe4ff */
[----:B------:R-:W-:-:S03]  /*26e0*/  ISETP.GE.AND P1, PT, R2, UR4, PT ;  /* 0x0000000402007c0c */ /* 0x000fc6000bf26270 */
[----:B------:R0:W3:Y:S01]  /*26f0*/  @P0 LDG.E R0, desc[UR40][R4.64] ;  /* 0x0000002804000981 */ /* 0x0000e2000c1e1900 */
        /* <DEDUP_REMOVED lines=21> */
[----:B--2---:R-:W-:Y:S01]  /*2850*/  IMAD R7, R7, R54, RZ ;  /* 0x0000003607077224 */ /* 0x004fe200078e02ff */
        /* <DEDUP_REMOVED lines=11> */
[----:B------:R-:W2:Y:S01]  /*2910*/  LDL R6, [R1+0xbc] ;  /* 0x0000bc0001067983 */ /* 0x000ea20000100800 */
[----:B------:R-:W0:Y:S01]  /*2920*/  S2R R35, SR_TID.X ;  /* 0x0000000000237919 */ /* 0x000e220000002100 */
[----:B------:R-:W-:-:S02]  /*2930*/  ISETP.GE.AND P0, PT, R228, UR4, PT ;  /* 0x00000004e4007c0c */ /* 0x000fc4000bf06270 */
[----:B------:R-:W-:Y:S02]  /*2940*/  ISETP.GE.AND P1, PT, R227, UR4, PT ;  /* 0x00000004e3007c0c */ /* 0x000fe4000bf26270 */
[----:B------:R-:W-:Y:S02]  /*2950*/  SEL R5, RZ, 0x40, P0 ;  /* 0x00000040ff057807 */ /* 0x000fe40000000000 */
[----:B------:R-:W-:Y:S02]  /*2960*/  SEL R10, RZ, 0x7fff80, P1 ;  /* 0x007fff80ff0a7807 */ /* 0x000fe40000800000 */
[----:B----4-:R-:W-:Y:S02]  /*2970*/  ISETP.GE.AND P0, PT, R16, R61, PT ;  /* 0x0000003d1000720c */ /* 0x010fe40003f06270 */
[----:B------:R-:W-:Y:S02]  /*2980*/  LOP3.LUT R10, R10, R4, R5, 0xfe, !PT ;  /* 0x000000040a0a7212 */ /* 0x000fe400078efe05 */
[----:B------:R-:W-:-:S05]  /*2990*/  SEL R5, R61, RZ, P0 ;  /* 0x000000ff3d057207 */ /* 0x000fca0000000000 */
[----:B------:R-:W-:Y:S02]  /*29a0*/  IMAD.IADD R5, R16, 0x1, R5 ;  /* 0x0000000110057824 */ /* 0x000fe400078e0205 */
[----:B------:R-:W-:-:S03]  /*29b0*/  IMAD.WIDE.U32 R50, R202, R54, R200 ;  /* 0x00000036ca327225 */ /* 0x000fc600078e00c8 */
[----:B------:R-:W-:Y:S01]  /*29c0*/  SHF.R.S32.HI R4, RZ, 0x1f, R5 ;  /* 0x0000001fff047819 */ /* 0x000fe20000011405 */
[----:B------:R-:W-:Y:S01]  /*29d0*/  IMAD.WIDE.U32 R52, R202, R54, R16 ;  /* 0x00000036ca347225 */ /* 0x000fe200078e0010 */
[----:B0-----:R-:W-:-:S04]  /*29e0*/  SHF.R.U32.HI R35, RZ, 0x7, R35 ;  /* 0x00000007ff237819 */ /* 0x001fc80000011623 */
[C---:B------:R-:W-:Y:S01]  /*29f0*/  ISETP.NE.AND P6, PT, R35.reuse, 0x1, PT ;  /* 0x000000012300780c */ /* 0x040fe20003fc5270 */
[----:B------:R-:W-:Y:S02]  /*2a00*/  VIADD R60, R35, 0x8 ;  /* 0x00000008233c7836 */ /* 0x000fe40000000000 */
[----:B------:R-:W-:Y:S01]  /*2a10*/  VIADD R35, R202, 0x40 ;  /* 0x00000040ca237836 */ /* 0x000fe20000000000 */
[----:B------:R-:W-:Y:S01]  /*2a20*/  LEA.HI R4, R4, R5, RZ, 0x3 ;  /* 0x0000000504047211 */ /* 0x000fe200078f18ff */
[----:B------:R-:W-:Y:S02]  /*2a30*/  IMAD.IADD R51, R51, 0x1, R13 ;  /* 0x0000000133337824 */ /* 0x000fe400078e020d */
[----:B------:R-:W-:Y:S01]  /*2a40*/  IMAD.SHL.U32 R35, R35, 0x40, RZ ;  /* 0x0000004023237824 */ /* 0x000fe200078e00ff */
[----:B------:R-:W-:Y:S01]  /*2a50*/  SHF.L.U64.HI R56, R48, 0x6, R49 ;  /* 0x0000000630387819 */ /* 0x000fe20000010231 */
[----:B------:R-:W-:Y:S01]  /*2a60*/  IMAD.IADD R53, R13, 0x1, R53 ;  /* 0x000000010d357824 */ /* 0x000fe200078e0235 */
[----:B------:R-:W-:Y:S01]  /*2a70*/  SHF.R.S32.HI R13, RZ, 0x1f, R14 ;  /* 0x0000001fff0d7819 */ /* 0x000fe2000001140e */
[----:B------:R-:W-:-:S02]  /*2a80*/  IMAD R5, R49, 0x60, RZ ;  /* 0x0000006031057824 */ /* 0x000fc400078e02ff */
[----:B------:R-:W-:Y:S02]  /*2a90*/  IMAD.SHL.U32 R57, R48, 0x40, RZ ;  /* 0x0000004030397824 */ /* 0x000fe400078e00ff */
        /* <DEDUP_REMOVED lines=8> */
[C---:B------:R-:W-:Y:S01]  /*2b20*/  VIADD R35, R202.reuse, 0x40 ;  /* 0x00000040ca237836 */ /* 0x040fe20000000000 */
[----:B------:R-:W-:Y:S05]  /*2b30*/  @!P6 WARPSYNC.ALL ;  /* 0x000000000000e948 */ /* 0x000fea0003800000 */
[----:B------:R-:W-:Y:S01]  /*2b40*/  IMAD.SHL.U32 R35, R35, 0x40, RZ ;  /* 0x0000004023237824 */ /* 0x000fe200078e00ff */
[----:B------:R-:W-:Y:S01]  /*2b50*/  ULDC UR4, c[0x0][0x2f4] ;  /* 0x0000bd0000047ab9 */ /* 0x000fe20000000800 */
[----:B------:R-:W-:Y:S01]  /*2b60*/  IMAD.IADD R13, R202, 0x1, -R13 ;  /* 0x00000001ca0d7824 */ /* 0x000fe200078e0a0d */
[----:B------:R-:W-:Y:S01]  /*2b70*/  ISETP.GE.AND P2, PT, R2, UR4, PT ;  /* 0x0000000402007c0c */ /* 0x000fe2000bf46270 */
[----:B------:R-:W-:Y:S01]  /*2b80*/  IMAD R7, R7, R54, RZ ;  /* 0x0000003607077224 */ /* 0x000fe200078e02ff */
[----:B------:R-:W-:-:S02]  /*2b90*/  LOP3.LUT R35, R35, 0x1c0, RZ, 0xc0, !PT ;  /* 0x000001c023237812 */ /* 0x000fc400078ec0ff */
[----:B------:R-:W-:Y:S01]  /*2ba0*/  SHF.L.U32 R73, R13, 0x6, RZ ;  /* 0x000000060d497819 */ /* 0x000fe200000006ff */
[C---:B------:R-:W-:Y:S01]  /*2bb0*/  IMAD R7, R24.reuse, R55, R7 ;  /* 0x0000003718077224 */ /* 0x040fe200078e0207 */
[----:B------:R-:W-:Y:S01]  /*2bc0*/  SHF.R.U32.HI R35, RZ, 0x3, R35 ;  /* 0x00000003ff237819 */ /* 0x000fe20000011623 */
[----:B------:R-:W-:Y:S01]  /*2bd0*/  IMAD.WIDE.U32 R50, R24, R54, R50 ;  /* 0x0000003618327225 */ /* 0x000fe200078e0032 */
[----:B------:R-:W-:-:S03]  /*2be0*/  LOP3.LUT R73, R73, 0x1c0, RZ, 0xc0, !PT ;  /* 0x000001c049497812 */ /* 0x000fc600078ec0ff */
[----:B------:R-:W-:Y:S01]  /*2bf0*/  IMAD.WIDE.U32 R52, R24, R54, R52 ;  /* 0x0000003618347225 */ /* 0x000fe200078e0034 */
[----:B------:R-:W-:Y:S02]  /*2c00*/  LOP3.LUT R5, R5, R35, RZ, 0x3c, !PT ;  /* 0x0000002305057212 */ /* 0x000fe400078e3cff */
[----:B------:R-:W-:Y:S01]  /*2c10*/  LOP3.LUT R23, R23, 0xfffffffe, RZ, 0xc0, !PT ;  /* 0xfffffffe17177812 */ /* 0x000fe200078ec0ff */
[----:B------:R-:W-:Y:S01]  /*2c20*/  IMAD.IADD R67, R51, 0x1, R7 ;  /* 0x0000000133437824 */ /* 0x000fe200078e0207 */
[----:B------:R-:W-:Y:S01]  /*2c30*/  SHF.R.U32.HI R76, RZ, 0x3, R73 ;  /* 0x00000003ff4c7819 */ /* 0x000fe20000011649 */
[----:B------:R-:W-:Y:S01]  /*2c40*/  IMAD.IADD R68, R7, 0x1, R53 ;  /* 0x0000000107447824 */ /* 0x000fe200078e0235 */
[----:B------:R-:W-:Y:S01]  /*2c50*/  LOP3.LUT R7, R73, 0x18, R16, 0xf8, !PT ;  /* 0x0000001849077812 */ /* 0x000fe200078ef810 */
[----:B------:R-:W-:Y:S01]  /*2c60*/  IMAD.MOV.U32 R75, RZ, RZ, 0x20 ;  /* 0x00000020ff4b7424 */ /* 0x000fe200078e00ff */
[----:B------:R-:W-:Y:S02]  /*2c70*/  @P2 LOP3.LUT R23, R23, 0x1, RZ, 0xfc, !PT ;  /* 0x0000000117172812 */ /* 0x000fe400078efcff */
[----:B------:R-:W-:-:S02]  /*2c80*/  LOP3.LUT P2, RZ, R13, 0x4, RZ, 0xc0, !PT ;  /* 0x000000040dff7812 */ /* 0x000fc4000784c0ff */
[----:B------:R-:W-:Y:S02]  /*2c90*/  PRMT R84, R10, 0x8880, RZ ;  /* 0x000088800a547816 */ /* 0x000fe400000000ff */
[----:B------:R-:W-:Y:S01]  /*2ca0*/  LOP3.LUT R7, R7, R76, RZ, 0x3c, !PT ;  /* 0x0000004c07077212 */ /* 0x000fe200078e3cff */
[----:B------:R-:W-:Y:S01]  /*2cb0*/  IMAD R63, R55, 0x60, RZ ;  /* 0x00000060373f7824 */ /* 0x000fe200078e02ff */
[C---:B------:R-:W-:Y:S01]  /*2cc0*/  SHF.L.U64.HI R58, R54.reuse, 0x6, R55 ;  /* 0x00000006363a7819 */ /* 0x040fe20000010237 */
[----:B------:R-:W-:Y:S01]  /*2cd0*/  IMAD.SHL.U32 R59, R54, 0x40, RZ ;  /* 0x00000040363b7824 */ /* 0x000fe200078e00ff */
[----:B------:R-:W-:Y:S01]  /*2ce0*/  PRMT R84, R84, 0x7710, RZ ;  /* 0x0000771054547816 */ /* 0x000fe200000000ff */
[----:B------:R-:W-:Y:S01]  /*2cf0*/  IMAD.WIDE.U32 R54, R54, 0x60, RZ ;  /* 0x0000006036367825 */ /* 0x000fe200078e00ff */
[----:B------:R-:W-:Y:S02]  /*2d00*/  SEL R75, R75, 0xffffffe0, !P2 ;  /* 0xffffffe04b4b7807 */ /* 0x000fe40005000000 */
[----:B------:R-:W-:Y:S01]  /*2d10*/  LOP3.LUT R70, R4, 0xfffffff8, RZ, 0xc0, !PT ;  /* 0xfffffff804467812 */ /* 0x000fe200078ec0ff */
        /* <DEDUP_REMOVED lines=17> */
[----:B---3--:R-:W-:Y:S01]  /*2e30*/  IMAD.IADD R74, R34, 0x1, R5 ;  /* 0x00000001224a7824 */ /* 0x008fe200078e0205 */
[----:B------:R-:W-:-:S04]  /*2e40*/  LOP3.LUT R5, R73, 0x38, R4, 0xf8, !PT ;  /* 0x0000003849057812 */ /* 0x000fc800078ef804 */
[----:B------:R-:W-:Y:S02]  /*2e50*/  LOP3.LUT R5, R5, R76, RZ, 0x3c, !PT ;  /* 0x0000004c05057212 */ /* 0x000fe400078e3cff */
[----:B------:R-:W-:Y:S01]  /*2e60*/  SHF.R.S32.HI R71, RZ, 0x1f, R0 ;  /* 0x0000001fff477819 */ /* 0x000fe20000011400 */
[C---:B--2---:R-:W-:Y:S02]  /*2e70*/  IMAD R82, R6.reuse, 0x200, R7 ;  /* 0x0000020006527824 */ /* 0x044fe400078e0207 */
[----:B------:R-:W-:Y:S02]  /*2e80*/  IMAD R85, R6, 0x200, R5 ;  /* 0x0000020006557824 */ /* 0x000fe400078e0205 */
[----:B------:R-:W-:-:S07]  /*2e90*/  IMAD.IADD R86, R75, 0x1, R82 ;  /* 0x000000014b567824 */ /* 0x000fce00078e0252 */
.L_x_15257:
        /* <DEDUP_REMOVED lines=28> */
[----:B------:R-:W-:Y:S01]  /*3060*/  IMAD R98, R19, 0x1800, R82 ;  /* 0x0000180013627824 */ /* 0x000fe200078e0252 */
        /* <DEDUP_REMOVED lines=68> */
.L_x_15208:
[----:B------:R-:W-:Y:S05]  /*34b0*/  BSYNC B1 ;  /* 0x0000000000017941 */ /* 0x000fea0003800000 */
.L_x_15207:
        /* <DEDUP_REMOVED lines=29> */
.L_x_15210:
[----:B------:R-:W-:Y:S05]  /*3690*/  BSYNC B1 ;  /* 0x0000000000017941 */ /* 0x000fea0003800000 */
.L_x_15209:
        /* <DEDUP_REMOVED lines=30> */
[----:B------:R-:W-:Y:S02]  /*3880*/  PRMT R111, R6, 0x7610, R111 ;  /* 0x00007610066f7816 */ /* 0x000fe4000000006f */
[----:B------:R-:W-:Y:S01]  /*3890*/  PRMT R108, R108, 0x5410, R7 ;  /* 0x000054106c6c7816 */ /* 0x000fe20000000007 */
[----:B------:R-:W-:Y:S06]  /*38a0*/  @!P3 BRA `(.L_x_15211) ;  /* 0x000000000004b947 */ /* 0x000fec0003800000 */
[----:B------:R-:W-:Y:S01]  /*38b0*/  BPT.TRAP 0x1 ;  /* 0x000000040000795c */ /* 0x000fe20000300000 */
.L_x_15211:
[----:B------:R-:W-:Y:S01]  /*38c0*/  IMAD R87, R19, 0x8, R22 ;  /* 0x0000000813577824 */ /* 0x000fe200078e0216 */
[----:B------:R-:W-:Y:S01]  /*38d0*/  SHF.L.U32 R95, R206, 0x1f, RZ ;  /* 0x0000001fce5f7819 */ /* 0x000fe200000006ff */
[----:B------:R-:W-:Y:S03]  /*38e0*/  BSSY B1, `(.L_x_15212) ;  /* 0x0000003000017945 */ /* 0x000fe60003800000 */
[----:B------:R-:W0:Y:S02]  /*38f0*/  SYNCS.PHASECHK.TRANS64.TRYWAIT P5, [R87+URZ+0x32490], R95 ;  /* 0x0324905f570075a7 */ /* 0x000e2400080a017f */
[----:B0-----:R-:W-:Y:S05]  /*3900*/  @!P5 BRA `(.L_x_15213) ;  /* 0x000001e800fcd947 */ /* 0x001fea0003800000 */
.L_x_15495:
[----:B------:R-:W-:Y:S05]  /*3910*/  BSYNC B1 ;  /* 0x0000000000017941 */ /* 0x000fea0003800000 */
.L_x_15212:
[----:B------:R-:W-:-:S03]  /*3920*/  UMOV UR4, 0xffffffff ;  /* 0xffffffff00047882 */ /* 0x000fc60000000000 */
[----:B------:R-:W-:Y:S05]  /*3930*/  BRA.DIV UR4, `(.L_x_15214) ;  /* 0x000001ee04047947 */ /* 0x000fea000b800000 */
[----:B------:R1:W2:Y:S04]  /*3940*/  SHFL.IDX PT, R99, R97, RZ, 0x1c1f ;  /* 0x001c1fff61637589 */ /* 0x0002a800000e0000 */
[----:B------:R1:W3:Y:S02]  /*3950*/  SHFL.IDX PT, R14, R96, RZ, 0x1c1f ;  /* 0x001c1fff600e7589 */ /* 0x0002e400000e0000 */
.L_x_15499:
        /* <DEDUP_REMOVED lines=13> */
[----:B------:R-:W-:Y:S02]  /*3a30*/  PRMT R11, R104, 0x5410, R11 ;  /* 0x00005410680b7816 */ /* 0x000fe4000000000b */
[----:B0-----:R-:W-:Y:S02]  /*3a40*/  LOP3.LUT R105, R5, 0xffff0000, RZ, 0xc0, !PT ;  /* 0xffff000005697812 */ /* 0x001fe400078ec0ff */
[C---:B------:R-:W-:Y:S01]  /*3a50*/  LOP3.LUT R44, R15.reuse, 0xffff0000, RZ, 0xc0, !PT ;  /* 0xffff00000f2c7812 */ /* 0x040fe200078ec0ff */
[----:B------:R-:W-:Y:S01]  /*3a60*/  IMAD.U32 R15, R15, 0x10000, RZ ;  /* 0x000100000f0f7824 */ /* 0x000fe200078e00ff */
[----:B------:R-:W-:-:S02]  /*3a70*/  LOP3.LUT R104, R11, 0xffff0000, RZ, 0xc0, !PT ;  /* 0xffff00000b687812 */ /* 0x000fc400078ec0ff */
[----:B------:R-:W-:Y:S01]  /*3a80*/  SHF.R.U32.HI R46, RZ, 0x10, R47 ;  /* 0x00000010ff2e7819 */ /* 0x000fe2000001162f */
[----:B------:R-:W-:Y:S01]  /*3a90*/  FMUL.FTZ R106, R105, R44 ;  /* 0x0000002c696a7220 */ /* 0x000fe20000410000 */
[----:B------:R-:W-:Y:S02]  /*3aa0*/  IMAD.U32 R47, R5, 0x10000, RZ ;  /* 0x00010000052f7824 */ /* 0x000fe400078e00ff */
[-C--:B------:R-:W-:Y:S01]  /*3ab0*/  FMUL.FTZ R105, R105, R104.reuse ;  /* 0x0000006869697220 */ /* 0x080fe20000410000 */
[----:B------:R-:W-:Y:S02]  /*3ac0*/  SHF.R.U32.HI R45, RZ, 0x10, R45 ;  /* 0x00000010ff2d7819 */ /* 0x000fe4000001162d */
[----:B------:R-:W-:Y:S01]  /*3ad0*/  PRMT R46, R101, 0x5432, R46 ;  /* 0x00005432652e7816 */ /* 0x000fe2000000002e */
[C---:B------:R-:W-:Y:S01]  /*3ae0*/  FFMA.FTZ R5, R47.reuse, R104, -R106 ;  /* 0x000000682f057223 */ /* 0x040fe2000001086a */
[----:B------:R-:W-:Y:S01]  /*3af0*/  FFMA.FTZ R44, R47, R44, R105 ;  /* 0x0000002c2f2c7223 */ /* 0x000fe20000010069 */
[----:B------:R-:W-:Y:S01]  /*3b00*/  PRMT R47, R107, 0x5410, R45 ;  /* 0x000054106b2f7816 */ /* 0x000fe2000000002d */
[C---:B------:R-:W-:Y:S01]  /*3b10*/  IMAD.U32 R104, R6.reuse, 0x10000, RZ ;  /* 0x0001000006687824 */ /* 0x040fe200078e00ff */
[----:B------:R-:W-:Y:S01]  /*3b20*/  LOP3.LUT R106, R6, 0xffff0000, RZ, 0xc0, !PT ;  /* 0xffff0000066a7812 */ /* 0x000fe200078ec0ff */
[C---:B------:R-:W-:Y:S01]  /*3b30*/  IMAD.U32 R45, R46.reuse, 0x10000, RZ ;  /* 0x000100002e2d7824 */ /* 0x040fe200078e00ff */
[----:B------:R-:W-:Y:S01]  /*3b40*/  LOP3.LUT R46, R46, 0xffff0000, RZ, 0xc0, !PT ;  /* 0xffff00002e2e7812 */ /* 0x000fe200078ec0ff */
[C---:B------:R-:W-:Y:S01]  /*3b50*/  IMAD.U32 R105, R47.reuse, 0x10000, RZ ;  /* 0x000100002f697824 */ /* 0x040fe200078e00ff */
[----:B------:R-:W-:Y:S01]  /*3b60*/  LOP3.LUT R47, R47, 0xffff0000, RZ, 0xc0, !PT ;  /* 0xffff00002f2f7812 */ /* 0x000fe200078ec0ff */
[----:B------:R-:W-:Y:S01]  /*3b70*/  FMUL.FTZ R107, R106, R45 ;  /* 0x0000002d6a6b7220 */ /* 0x000fe20000410000 */
        /* <DEDUP_REMOVED lines=20> */
.L_x_15220:
[----:B------:R-:W-:Y:S05]  /*3cc0*/  BSYNC B3 ;  /* 0x0000000000037941 */ /* 0x000fea0003800000 */
.L_x_15219:
[----:B0-----:R4:W-:Y:S02]  /*3cd0*/  ST.E.128 desc[UR40][R12.64], R4 ;  /* 0x000000040c007985 */ /* 0x0019e4000c101d28 */
.L_x_15218:
[----:B------:R-:W-:Y:S05]  /*3ce0*/  BSYNC B2 ;  /* 0x0000000000027941 */ /* 0x000fea0003800000 */
.L_x_15217:
        /* <DEDUP_REMOVED lines=13> */
[----:B------:R-:W-:Y:S02]  /*3dc0*/  LOP3.LUT R15, R5, 0xffff0000, RZ, 0xc0, !PT ;  /* 0xffff0000050f7812 */ /* 0x000fe400078ec0ff */
[C---:B------:R-:W-:Y:S01]  /*3dd0*/  LOP3.LUT R44, R14.reuse, 0xffff0000, RZ, 0xc0, !PT ;  /* 0xffff00000e2c7812 */ /* 0x040fe200078ec0ff */
[----:B------:R-:W-:Y:S01]  /*3de0*/  IMAD.U32 R14, R14, 0x10000, RZ ;  /* 0x000100000e0e7824 */ /* 0x000fe200078e00ff */
[C---:B------:R-:W-:Y:S01]  /*3df0*/  LOP3.LUT R42, R11.reuse, 0xffff0000, RZ, 0xc0, !PT ;  /* 0xffff00000b2a7812 */ /* 0x040fe200078ec0ff */
[----:B------:R-:W-:Y:S01]  /*3e00*/  IMAD.U32 R11, R11, 0x10000, RZ ;  /* 0x000100000b0b7824 */ /* 0x000fe200078e00ff */
[----:B------:R-:W-:Y:S01]  /*3e10*/  SHF.R.U32.HI R45, RZ, 0x10, R43 ;  /* 0x00000010ff2d7819 */ /* 0x000fe2000001162b */
[C---:B------:R-:W-:Y:S01]  /*3e20*/  FMUL.FTZ R5, R15.reuse, R44 ;  /* 0x0000002c0f057220 */ /* 0x040fe20000410000 */
[----:B------:R-:W-:Y:S01]  /*3e30*/  SHF.R.U32.HI R41, RZ, 0x10, R41 ;  /* 0x00000010ff297819 */ /* 0x000fe20000011629 */
[-C--:B------:R-:W-:Y:S01]  /*3e40*/  FMUL.FTZ R15, R15, R42.reuse ;  /* 0x0000002a0f0f7220 */ /* 0x080fe20000410000 */
[----:B------:R-:W-:Y:S01]  /*3e50*/  PRMT R45, R110, 0x5410, R45 ;  /* 0x000054106e2d7816 */ /* 0x000fe2000000002d */
[C---:B------:R-:W-:Y:S01]  /*3e60*/  FFMA.FTZ R5, R40.reuse, R42, -R5 ;  /* 0x0000002a28057223 */ /* 0x040fe20000010805 */
[----:B------:R-:W-:Y:S01]  /*3e70*/  PRMT R41, R109, 0x5410, R41 ;  /* 0x000054106d297816 */ /* 0x000fe20000000029 */
[----:B------:R-:W-:Y:S01]  /*3e80*/  FFMA.FTZ R40, R40, R44, R15 ;  /* 0x0000002c28287223 */ /* 0x000fe2000001000f */
[C---:B------:R-:W-:Y:S01]  /*3e90*/  LOP3.LUT R42, R6.reuse, 0xffff0000, RZ, 0xc0, !PT ;  /* 0xffff0000062a7812 */ /* 0x040fe200078ec0ff */
[C---:B------:R-:W-:Y:S01]  /*3ea0*/  IMAD.U32 R44, R45.reuse, 0x10000, RZ ;  /* 0x000100002d2c7824 */ /* 0x040fe200078e00ff */
[----:B------:R-:W-:Y:S01]  /*3eb0*/  LOP3.LUT R45, R45, 0xffff0000, RZ, 0xc0, !PT ;  /* 0xffff00002d2d7812 */ /* 0x000fe200078ec0ff */
[----:B------:R-:W-:Y:S01]  /*3ec0*/  IMAD.U32 R15, R6, 0x10000, RZ ;  /* 0x00010000060f7824 */ /* 0x000fe200078e00ff */
[----:B------:R-:W-:Y:S01]  /*3ed0*/  F2FP.BF16.F32.PACK_AB R5, R40, R5 ;  /* 0x000000052805723e */ /* 0x000fe200000010ff */
[----:B------:R-:W-:-:S02]  /*3ee0*/  IMAD.U32 R43, R41, 0x10000, RZ ;  /* 0x00010000292b7824 */ /* 0x000fc400078e00ff */
[CC--:B------:R-:W-:Y:S01]  /*3ef0*/  FMUL.FTZ R6, R42.reuse, R44.reuse ;  /* 0x0000002c2a067220 */ /* 0x0c0fe20000410000 */
[----:B------:R-:W-:Y:S01]  /*3f00*/  LOP3.LUT R41, R41, 0xffff0000, RZ, 0xc0, !PT ;  /* 0xffff000029297812 */ /* 0x000fe200078ec0ff */
[-C--:B------:R-:W-:Y:S02]  /*3f10*/  FMUL.FTZ R47, R42, R43.reuse ;  /* 0x0000002b2a2f7220 */ /* 0x080fe40000410000 */
[----:B------:R-:W-:Y:S01]  /*3f20*/  FFMA.FTZ R6, R15, R43, -R6 ;  /* 0x0000002b0f067223 */ /* 0x000fe20000010806 */
[C---:B------:R-:W-:Y:S01]  /*3f30*/  LOP3.LUT R43, R7.reuse, 0xffff0000, RZ, 0xc0, !PT ;  /* 0xffff0000072b7812 */ /* 0x040fe200078ec0ff */
[----:B------:R-:W-:Y:S02]  /*3f40*/  IMAD.U32 R42, R7, 0x10000, RZ ;  /* 0x00010000072a7824 */ /* 0x000fe400078e00ff */
[----:B------:R-:W-:Y:S01]  /*3f50*/  FFMA.FTZ R15, R15, R44, R47 ;  /* 0x0000002c0f0f7223 */ /* 0x000fe2000001002f */
[C---:B------:R-:W-:Y:S01]  /*3f60*/  IMAD.U32 R7, R4.reuse, 0x10000, RZ ;  /* 0x0001000004077824 */ /* 0x040fe200078e00ff */
[----:B------:R-:W-:Y:S01]  /*3f70*/  LOP3.LUT R4, R4, 0xffff0000, RZ, 0xc0, !PT ;  /* 0xffff000004047812 */ /* 0x000fe200078ec0ff */
[C---:B------:R-:W-:Y:S01]  /*3f80*/  FMUL.FTZ R47, R43.reuse, R45 ;  /* 0x0000002d2b2f7220 */ /* 0x040fe20000410000 */
[----:B------:R-:W-:Y:S01]  /*3f90*/  FMUL.FTZ R46, R43, R41 ;  /* 0x000000292b2e7220 */ /* 0x000fe20000410000 */
[----:B------:R-:W-:-:S02]  /*3fa0*/  F2FP.BF16.F32.PACK_AB R6, R15, R6 ;  /* 0x000000060f06723e */ /* 0x000fc400000010ff */
[----:B------:R-:W-:Y:S01]  /*3fb0*/  FFMA.FTZ R47, R42, R41, -R47 ;  /* 0x000000292a2f7223 */ /* 0x000fe2000001082f */
[CC--:B------:R-:W-:Y:S01]  /*3fc0*/  FMUL.FTZ R44, R4.reuse, R14.reuse ;  /* 0x0000000e042c7220 */ /* 0x0c0fe20000410000 */
[----:B------:R-:W-:Y:S01]  /*3fd0*/  FMUL.FTZ R41, R4, R11 ;  /* 0x0000000b04297220 */ /* 0x000fe20000410000 */
[----:B------:R-:W-:Y:S02]  /*3fe0*/  FFMA.FTZ R46, R42, R45, R46 ;  /* 0x0000002d2a2e7223 */ /* 0x000fe4000001002e */
[C---:B------:R-:W-:Y:S01]  /*3ff0*/  FFMA.FTZ R44, R7.reuse, R11, -R44 ;  /* 0x0000000b072c7223 */ /* 0x040fe2000001082c */
[----:B------:R-:W-:Y:S02]  /*4000*/  FFMA.FTZ R41, R7, R14, R41 ;  /* 0x0000000e07297223 */ /* 0x000fe40000010029 */
[----:B------:R-:W-:-:S03]  /*4010*/  F2FP.BF16.F32.PACK_AB R7, R46, R47 ;  /* 0x0000002f2e07723e */ /* 0x000fc600000010ff */
[----:B------:R-:W-:-:S07]  /*4020*/  F2FP.BF16.F32.PACK_AB R4, R41, R44 ;  /* 0x0000002c2904723e */ /* 0x000fce00000010ff */
.L_x_15222:
[----:B------:R-:W-:Y:S05]  /*4030*/  BSYNC B2 ;  /* 0x0000000000027941 */ /* 0x000fea0003800000 */
.L_x_15221:
[----:B0-----:R0:W-:Y:S02]  /*4040*/  ST.E.128 desc[UR40][R12.64], R4 ;  /* 0x000000040c007985 */ /* 0x0011e4000c101d28 */
.L_x_15216:
[----:B------:R-:W-:Y:S05]  /*4050*/  BSYNC B1 ;  /* 0x0000000000017941 */ /* 0x000fea0003800000 */
.L_x_15215:
[----:B------:R-:W-:-:S03]  /*4060*/  UMOV UR4, 0xffffffff ;  /* 0xffffffff00047882 */ /* 0x000fc60000000000 */
[----:B------:R-:W-:Y:S05]  /*4070*/  BRA.DIV UR4, `(.L_x_15223) ;  /* 0x000001e6047c7947 */ /* 0x000fea000b800000 */
[----:B-1----:R-:W1:Y:S04]  /*4080*/  SHFL.IDX PT, R97, R97, 0x1, 0x1c1f ;  /* 0x003c1f0061617f89 */ /* 0x002e6800000e0000 */
[----:B---3--:R3:W0:Y:S02]  /*4090*/  SHFL.IDX PT, R14, R96, 0x1, 0x1c1f ;  /* 0x003c1f00600e7f89 */ /* 0x00862400000e0000 */
.L_x_15503:
        /* <DEDUP_REMOVED lines=11> */
[----:B------:R-:W-:Y:S02]  /*4150*/  SHF.R.U64 R36, R36, 0x10, R37 ;  /* 0x0000001024247819 */ /* 0x000fe40000001225 */
[----:B------:R-:W-:Y:S02]  /*4160*/  PRMT R41, R111, 0x5410, R41 ;  /* 0x000054106f297816 */ /* 0x000fe40000000029 */
[----:B------:R-:W-:Y:S02]  /*4170*/  SHF.R.U32.HI R44, RZ, 0x10, R39 ;  /* 0x00000010ff2c7819 */ /* 0x000fe40000011627 */
[----:B------:R-:W-:Y:S02]  /*4180*/  PRMT R38, R102, 0x5432, R36 ;  /* 0x0000543266267816 */ /* 0x000fe40000000024 */
[----:B------:R-:W-:-:S02]  /*4190*/  SHF.R.U32.HI R40, RZ, 0x10, R37 ;  /* 0x00000010ff287819 */ /* 0x000fc40000011625 */
[----:B------:R-:W-:Y:S02]  /*41a0*/  LOP3.LUT R36, R5, 0xffff0000, RZ, 0xc0, !PT ;  /* 0xffff000005247812 */ /* 0x000fe400078ec0ff */
[C---:B------:R-:W-:Y:S01]  /*41b0*/  LOP3.LUT R43, R41.reuse, 0xffff0000, RZ, 0xc0, !PT ;  /* 0xffff0000292b7812 */ /* 0x040fe200078ec0ff */
[----:B------:R-:W-:Y:S01]  /*41c0*/  IMAD.U32 R41, R41, 0x10000, RZ ;  /* 0x0001000029297824 */ /* 0x000fe200078e00ff */
[----:B------:R-:W-:Y:S02]  /*41d0*/  PRMT R44, R108, 0x5432, R44 ;  /* 0x000054326c2c7816 */ /* 0x000fe4000000002c */
[----:B------:R-:W-:Y:S01]  /*41e0*/  LOP3.LUT R39, R38, 0xffff0000, RZ, 0xc0, !PT ;  /* 0xffff000026277812 */ /* 0x000fe200078ec0ff */
[----:B---3--:R-:W-:Y:S01]  /*41f0*/  FMUL.FTZ R96, R36, R43 ;  /* 0x0000002b24607220 */ /* 0x008fe20000410000 */
[----:B------:R-:W-:Y:S01]  /*4200*/  PRMT R40, R103, 0x5432, R40 ;  /* 0x0000543267287816 */ /* 0x000fe20000000028 */
[----:B------:R-:W-:Y:S01]  /*4210*/  IMAD.U32 R46, R44, 0x10000, RZ ;  /* 0x000100002c2e7824 */ /* 0x000fe200078e00ff */
[----:B------:R-:W-:Y:S01]  /*4220*/  LOP3.LUT R37, R6, 0xffff0000, RZ, 0xc0, !PT ;  /* 0xffff000006257812 */ /* 0x000fe200078ec0ff */
[C---:B------:R-:W-:Y:S01]  /*4230*/  IMAD.U32 R6, R7.reuse, 0x10000, RZ ;  /* 0x0001000007067824 */ /* 0x040fe200078e00ff */
[----:B------:R-:W-:Y:S01]  /*4240*/  LOP3.LUT R11, R7, 0xffff0000, RZ, 0xc0, !PT ;  /* 0xffff0000070b7812 */ /* 0x000fe200078ec0ff */
[----:B------:R-:W-:-:S02]  /*4250*/  IMAD.U32 R7, R5, 0x10000, RZ ;  /* 0x0001000005077824 */ /* 0x000fc400078e00ff */
[-C--:B------:R-:W-:Y:S01]  /*4260*/  FMUL.FTZ R36, R36, R39.reuse ;  /* 0x0000002724247220 */ /* 0x080fe20000410000 */
[----:B------:R-:W-:Y:S02]  /*4270*/  IMAD.U32 R42, R40, 0x10000, RZ ;  /* 0x00010000282a7824 */ /* 0x000fe400078e00ff */
[----:B------:R-:W-:Y:S01]  /*4280*/  FMUL.FTZ R98, R37, R46 ;  /* 0x0000002e25627220 */ /* 0x000fe20000410000 */
[C---:B------:R-:W-:Y:S01]  /*4290*/  FFMA.FTZ R96, R7.reuse, R39, -R96 ;  /* 0x0000002707607223 */ /* 0x040fe20000010860 */
[C---:B------:R-:W-:Y:S02]  /*42a0*/  IMAD.U32 R5, R4.reuse, 0x10000, RZ ;  /* 0x0001000004057824 */ /* 0x040fe400078e00ff */
[----:B------:R-:W-:Y:S01]  /*42b0*/  FFMA.FTZ R7, R7, R43, R36 ;  /* 0x0000002b07077223 */ /* 0x000fe20000010024 */
[----:B------:R-:W-:Y:S01]  /*42c0*/  LOP3.LUT R4, R4, 0xffff0000, RZ, 0xc0, !PT ;  /* 0xffff000004047812 */ /* 0x000fe200078ec0ff */
[-C--:B------:R-:W-:Y:S01]  /*42d0*/  FMUL.FTZ R36, R37, R42.reuse ;  /* 0x0000002a25247220 */ /* 0x080fe20000410000 */
[----:B------:R-:W-:Y:S01]  /*42e0*/  LOP3.LUT R44, R44, 0xffff0000, RZ, 0xc0, !PT ;  /* 0xffff00002c2c7812 */ /* 0x000fe200078ec0ff */
[C---:B------:R-:W-:Y:S01]  /*42f0*/  FFMA.FTZ R98, R15.reuse, R42, -R98 ;  /* 0x0000002a0f627223 */ /* 0x040fe20000010862 */
[----:B------:R-:W-:Y:S01]  /*4300*/  LOP3.LUT R40, R40, 0xffff0000, RZ, 0xc0, !PT ;  /* 0xffff000028287812 */ /* 0x000fe200078ec0ff */
[----:B------:R-:W-:Y:S01]  /*4310*/  FFMA.FTZ R15, R15, R46, R36 ;  /* 0x0000002e0f0f7223 */ /* 0x000fe20000010024 */
[----:B------:R-:W-:Y:S01]  /*4320*/  SHF.L.U32 R38, R38, 0x10, RZ ;  /* 0x0000001026267819 */ /* 0x000fe200000006ff */
[C---:B------:R-:W-:Y:S01]  /*4330*/  FMUL.FTZ R37, R11.reuse, R44 ;  /* 0x0000002c0b257220 */ /* 0x040fe20000410000 */
[CC--:B------:R-:W-:Y:S01]  /*4340*/  FMUL.FTZ R36, R4.reuse, R41.reuse ;  /* 0x0000002904247220 */ /* 0x0c0fe20000410000 */
[----:B------:R-:W-:Y:S01]  /*4350*/  FMUL.FTZ R11, R11, R40 ;  /* 0x000000280b0b7220 */ /* 0x000fe20000410000 */
[----:B------:R-:W-:Y:S01]  /*4360*/  F2FP.BF16.F32.PACK_AB R96, R7, R96 ;  /* 0x000000600760723e */ /* 0x000fe200000010ff */
[----:B------:R-:W-:Y:S01]  /*4370*/  FMUL.FTZ R4, R4, R38 ;  /* 0x0000002604047220 */ /* 0x000fe20000410000 */
[C---:B------:R-:W-:Y:S01]  /*4380*/  FFMA.FTZ R37, R6.reuse, R40, -R37 ;  /* 0x0000002806257223 */ /* 0x040fe20000010825 */
[C---:B------:R-:W-:Y:S01]  /*4390*/  FFMA.FTZ R36, R5.reuse, R38, -R36 ;  /* 0x0000002605247223 */ /* 0x040fe20000010824 */
[----:B------:R-:W-:Y:S01]  /*43a0*/  FFMA.FTZ R6, R6, R44, R11 ;  /* 0x0000002c06067223 */ /* 0x000fe2000001000b */
[----:B------:R-:W-:-:S04]  /*43b0*/  FFMA.FTZ R5, R5, R41, R4 ;  /* 0x0000002905057223 */ /* 0x000fc80000010004 */
[----:B------:R-:W-:Y:S02]  /*43c0*/  F2FP.BF16.F32.PACK_AB R7, R6, R37 ;  /* 0x000000250607723e */ /* 0x000fe400000010ff */
[----:B------:R-:W-:Y:S01]  /*43d0*/  F2FP.BF16.F32.PACK_AB R4, R5, R36 ;  /* 0x000000240504723e */ /* 0x000fe200000010ff */
[----:B------:R-:W-:Y:S01]  /*43e0*/  IMAD.MOV.U32 R5, RZ, RZ, R96 ;  /* 0x000000ffff057224 */ /* 0x000fe200078e0060 */
[----:B------:R-:W-:-:S07]  /*43f0*/  F2FP.BF16.F32.PACK_AB R6, R15, R98 ;  /* 0x000000620f06723e */ /* 0x000fce00000010ff */
.L_x_15228:
[----:B------:R-:W-:Y:S05]  /*4400*/  BSYNC B2 ;  /* 0x0000000000027941 */ /* 0x000fea0003800000 */
.L_x_15227:
[----:B----4-:R0:W-:Y:S02]  /*4410*/  ST.E.128 desc[UR40][R12.64], R4 ;  /* 0x000000040c007985 */ /* 0x0101e4000c101d28 */
.L_x_15226:
[----:B------:R-:W-:Y:S05]  /*4420*/  BSYNC B1 ;  /* 0x0000000000017941 */ /* 0x000fea0003800000 */
.L_x_15225:
        /* <DEDUP_REMOVED lines=54> */
.L_x_15230:
[----:B------:R-:W-:Y:S05]  /*4790*/  BSYNC B1 ;  /* 0x0000000000017941 */ /* 0x000fea0003800000 */
.L_x_15229:
[----:B----4-:R0:W-:Y:S01]  /*47a0*/  ST.E.128 desc[UR40][R12.64], R4 ;  /* 0x000000040c007985 */ /* 0x0101e2000c101d28 */
[----:B------:R-:W-:Y:S05]  /*47b0*/  BRA `(.L_x_15224) ;  /* 0x0000001800587947 */ /* 0x000fea0003800000 */
.L_x_15206:
        /* <DEDUP_REMOVED lines=45> */
[----:B------:R-:W-:-:S04]  /*4a90*/  PRMT R101, R101, 0x5410, R46 ;  /* 0x0000541065657816 */ /* 0x000fc8000000002e */
        /* <DEDUP_REMOVED lines=11> */
[----:B------:R-:W-:Y:S02]  /*4b50*/  IMAD.MOV.U32 R13, RZ, RZ, R36 ;  /* 0x000000ffff0d7224 */ /* 0x000fe400078e0024 */
[----:B------:R-:W-:Y:S01]  /*4b60*/  IMAD.MOV.U32 R14, RZ, RZ, R37 ;  /* 0x000000ffff0e7224 */ /* 0x000fe200078e0025 */
[----:B------:R-:W-:Y:S01]  /*4b70*/  PRMT R111, R11, 0x5410, R12 ;  /* 0x000054100b6f7816 */ /* 0x000fe2000000000c */
[----:B-----5:R-:W-:Y:S01]  /*4b80*/  IMAD.MOV.U32 R11, RZ, RZ, R42 ;  /* 0x000000ffff0b7224 */ /* 0x020fe200078e002a */
[----:B------:R-:W-:Y:S01]  /*4b90*/  PRMT R113, R113, 0x5410, R13 ;  /* 0x0000541071717816 */ /* 0x000fe2000000000d */
[----:B------:R-:W-:Y:S01]  /*4ba0*/  IMAD.MOV.U32 R12, RZ, RZ, R43 ;  /* 0x000000ffff0c7224 */ /* 0x000fe200078e002b */
[----:B------:R-:W-:Y:S01]  /*4bb0*/  PRMT R115, R14, 0x7610, R115 ;  /* 0x000076100e737816 */ /* 0x000fe20000000073 */
[----:B------:R-:W-:Y:S01]  /*4bc0*/  IMAD.MOV.U32 R13, RZ, RZ, R40 ;  /* 0x000000ffff0d7224 */ /* 0x000fe200078e0028 */
[----:B------:R-:W-:-:S02]  /*4bd0*/  MOV R14, R41 ;  /* 0x00000029000e7202 */ /* 0x000fc40000000f00 */
[----:B------:R-:W-:Y:S02]  /*4be0*/  PRMT R113, R12, 0x7610, R113 ;  /* 0x000076100c717816 */ /* 0x000fe40000000071 */
[----:B------:R-:W-:Y:S02]  /*4bf0*/  PRMT R109, R11, 0x5410, R13 ;  /* 0x000054100b6d7816 */ /* 0x000fe4000000000d */
[----:B------:R-:W-:Y:S01]  /*4c00*/  PRMT R114, R14, 0x7610, R114 ;  /* 0x000076100e727816 */ /* 0x000fe20000000072 */
[----:B------:R-:W-:Y:S06]  /*4c10*/  @!P3 BRA `(.L_x_15231) ;  /* 0x000000000004b947 */ /* 0x000fec0003800000 */
[----:B------:R-:W-:Y:S01]  /*4c20*/  BPT.TRAP 0x1 ;  /* 0x000000040000795c */ /* 0x000fe20000300000 */
.L_x_15231:
[----:B------:R-:W-:Y:S01]  /*4c30*/  IMAD R87, R19, 0x8, R22 ;  /* 0x0000000813577824 */ /* 0x000fe200078e0216 */
[----:B------:R-:W-:Y:S01]  /*4c40*/  SHF.L.U32 R95, R206, 0x1f, RZ ;  /* 0x0000001fce5f7819 */ /* 0x000fe200000006ff */
[----:B------:R-:W0:Y:S01]  /*4c50*/  LDC R98, c[0x0][0x2f4] ;  /* 0x0000bd00ff627b82 */ /* 0x000e220000000800 */
[----:B------:R-:W-:Y:S02]  /*4c60*/  BSSY B1, `(.L_x_15232) ;  /* 0x0000003000017945 */ /* 0x000fe40003800000 */
[----:B------:R-:W1:Y:S02]  /*4c70*/  SYNCS.PHASECHK.TRANS64.TRYWAIT P4, [R87+URZ+0x32490], R95 ;  /* 0x0324905f570075a7 */ /* 0x000e64000808017f */
[----:B-1----:R-:W-:Y:S05]  /*4c80*/  @!P4 BRA `(.L_x_15233) ;  /* 0x000001d800c0c947 */ /* 0x002fea0003800000 */
.L_x_15504:
[----:B------:R-:W-:Y:S05]  /*4c90*/  BSYNC B1 ;  /* 0x0000000000017941 */ /* 0x000fea0003800000 */
.L_x_15232:
[----:B------:R-:W-:Y:S01]  /*4ca0*/  UMOV UR4, 0xffffffff ;  /* 0xffffffff00047882 */ /* 0x000fe20000000000 */
[----:B0-----:R-:W-:Y:S02]  /*4cb0*/  IMAD.IADD R102, R98, 0x1, -R61 ;  /* 0x0000000162667824 */ /* 0x001fe400078e0a3d */
[----:B------:R-:W-:Y:S05]  /*4cc0*/  BRA.DIV UR4, `(.L_x_15234) ;  /* 0x000001da04c47947 */ /* 0x000fea000b800000 */
[----:B------:R0:W2:Y:S04]  /*4cd0*/  SHFL.IDX PT, R99, R97, RZ, 0x1c1f ;  /* 0x001c1fff61637589 */ /* 0x0000a800000e0000 */
[----:B------:R0:W3:Y:S02]  /*4ce0*/  SHFL.IDX PT, R100, R96, RZ, 0x1c1f ;  /* 0x001c1fff60647589 */ /* 0x0000e400000e0000 */
.L_x_15508:
        /* <DEDUP_REMOVED lines=22> */
[----:B------:R-:W-:Y:S01]  /*4e50*/  SHF.R.U32.HI R105, RZ, 0x10, R33 ;  /* 0x00000010ff697819 */ /* 0x000fe20000011621 */
[----:B---3--:R-:W-:Y:S01]  /*4e60*/  IMAD.U32 R108, R45, 0x10000, RZ ;  /* 0x000100002d6c7824 */ /* 0x008fe200078e00ff */
[----:B------:R-:W-:Y:S01]  /*4e70*/  SHF.R.U32.HI R104, RZ, 0x10, R5 ;  /* 0x00000010ff687819 */ /* 0x000fe20000011605 */
[----:B--2---:R-:W-:Y:S01]  /*4e80*/  IMAD.U32 R106, R13, 0x10000, RZ ;  /* 0x000100000d6a7824 */ /* 0x004fe200078e00ff */
[C---:B------:R-:W-:Y:S02]  /*4e90*/  PRMT R105, R101.reuse, 0x5410, R105 ;  /* 0x0000541065697816 */ /* 0x040fe40000000069 */
[----:B------:R-:W-:Y:S02]  /*4ea0*/  PRMT R104, R101, 0x5432, R104 ;  /* 0x0000543265687816 */ /* 0x000fe40000000068 */
[----:B------:R-:W-:Y:S01]  /*4eb0*/  SHF.R.U64 R4, R4, 0x10, R5 ;  /* 0x0000001004047819 */ /* 0x000fe20000001205 */
[C---:B------:R-:W-:Y:S01]  /*4ec0*/  IMAD.U32 R101, R105.reuse, 0x10000, RZ ;  /* 0x0001000069657824 */ /* 0x040fe200078e00ff */
[----:B------:R-:W-:Y:S01]  /*4ed0*/  SHF.R.U64 R5, R32, 0x10, R33 ;  /* 0x0000001020057819 */ /* 0x000fe20000001221 */
[----:B------:R-:W-:Y:S01]  /*4ee0*/  IMAD.U32 R103, R104, 0x10000, RZ ;  /* 0x0001000068677824 */ /* 0x000fe200078e00ff */
[----:B------:R-:W-:Y:S01]  /*4ef0*/  LOP3.LUT R32, R105, 0xffff0000, RZ, 0xc0, !PT ;  /* 0xffff000069207812 */ /* 0x000fe200078ec0ff */
[C---:B------:R-:W-:Y:S01]  /*4f00*/  FMUL.FTZ R107, R108.reuse, R101 ;  /* 0x000000656c6b7220 */ /* 0x040fe20000410000 */
[----:B------:R-:W-:Y:S01]  /*4f10*/  LOP3.LUT R33, R45, 0xffff0000, RZ, 0xc0, !PT ;  /* 0xffff00002d217812 */ /* 0x000fe200078ec0ff */
[-C--:B------:R-:W-:Y:S01]  /*4f20*/  FMUL.FTZ R108, R108, R103.reuse ;  /* 0x000000676c6c7220 */ /* 0x080fe20000410000 */
[----:B------:R-:W-:Y:S01]  /*4f30*/  LOP3.LUT R104, R104, 0xffff0000, RZ, 0xc0, !PT ;  /* 0xffff000068687812 */ /* 0x000fe200078ec0ff */
[C---:B------:R-:W-:Y:S01]  /*4f40*/  FFMA.FTZ R103, R106.reuse, R103, -R107 ;  /* 0x000000676a677223 */ /* 0x040fe2000001086b */
[----:B------:R-:W-:Y:S01]  /*4f50*/  SHF.R.U32.HI R45, RZ, 0x10, R35 ;  /* 0x00000010ff2d7819 */ /* 0x000fe20000011623 */
[----:B------:R-:W-:Y:S01]  /*4f60*/  FFMA.FTZ R101, R106, R101, R108 ;  /* 0x000000656a657223 */ /* 0x000fe2000001006c */
[----:B------:R-:W-:Y:S01]  /*4f70*/  LOP3.LUT R13, R13, 0xffff0000, RZ, 0xc0, !PT ;  /* 0xffff00000d0d7812 */ /* 0x000fe200078ec0ff */
[C---:B------:R-:W-:Y:S01]  /*4f80*/  FMUL.FTZ R106, R33.reuse, R32 ;  /* 0x00000020216a7220 */ /* 0x040fe20000410000 */
[----:B------:R-:W-:Y:S01]  /*4f90*/  SHF.R.U32.HI R105, RZ, 0x10, R7 ;  /* 0x00000010ff697819 */ /* 0x000fe20000011607 */
[-C--:B------:R-:W-:Y:S01]  /*4fa0*/  FMUL.FTZ R33, R33, R104.reuse ;  /* 0x0000006821217220 */ /* 0x080fe20000410000 */
[----:B------:R-:W-:Y:S01]  /*4fb0*/  PRMT R45, R112, 0x5410, R45 ;  /* 0x00005410702d7816 */ /* 0x000fe2000000002d */
[C---:B------:R-:W-:Y:S01]  /*4fc0*/  FFMA.FTZ R104, R13.reuse, R104, -R106 ;  /* 0x000000680d687223 */ /* 0x040fe2000001086a */
[C---:B------:R-:W-:Y:S01]  /*4fd0*/  PRMT R105, R110.reuse, 0x5410, R105 ;  /* 0x000054106e697816 */ /* 0x040fe20000000069 */
[----:B------:R-:W-:Y:S01]  /*4fe0*/  FFMA.FTZ R32, R13, R32, R33 ;  /* 0x000000200d207223 */ /* 0x000fe20000010021 */
[----:B------:R-:W-:Y:S01]  /*4ff0*/  PRMT R33, R110, 0x5432, R4 ;  /* 0x000054326e217816 */ /* 0x000fe20000000004 */
[----:B------:R-:W-:Y:S01]  /*5000*/  IMAD.U32 R108, R47, 0x10000, RZ ;  /* 0x000100002f6c7824 */ /* 0x000fe200078e00ff */
[----:B------:R-:W-:Y:S01]  /*5010*/  PRMT R4, R116, 0x5410, R5 ;  /* 0x0000541074047816 */ /* 0x000fe20000000005 */
        /* <DEDUP_REMOVED lines=8> */
[----:B------:R-:W-:Y:S02]  /*50a0*/  IMAD.U32 R112, R44, 0x10000, RZ ;  /* 0x000100002c707824 */ /* 0x000fe400078e00ff */
[C---:B------:R-:W-:Y:S01]  /*50b0*/  FFMA.FTZ R13, R106.reuse, R13, -R107 ;  /* 0x0000000d6a0d7223 */ /* 0x040fe2000001086b */
[----:B------:R-:W-:Y:S01]  /*50c0*/  FFMA.FTZ R5, R106, R5, R108 ;  /* 0x000000056a057223 */ /* 0x000fe2000001006c */
[----:B------:R-:W-:Y:S01]  /*50d0*/  LOP3.LUT R108, R15, 0xffff0000, RZ, 0xc0, !PT ;  /* 0xffff00000f6c7812 */ /* 0x000fe200078ec0ff */
[C---:B------:R-:W-:Y:S01]  /*50e0*/  FMUL.FTZ R15, R110.reuse, R45 ;  /* 0x0000002d6e0f7220 */ /* 0x040fe20000410000 */
[----:B------:R-:W-:Y:S01]  /*50f0*/  FMUL.FTZ R110, R110, R105 ;  /* 0x000000696e6e7220 */ /* 0x000fe20000410000 */
[----:B------:R-:W-:Y:S01]  /*5100*/  SHF.R.U64 R6, R6, 0x10, R7 ;  /* 0x0000001006067819 */ /* 0x000fe20000001207 */
        /* <DEDUP_REMOVED lines=8> */
[----:B------:R-:W-:Y:S01]  /*5190*/  SHF.R.U64 R34, R34, 0x10, R35 ;  /* 0x0000001022227819 */ /* 0x000fe20000001223 */
[----:B------:R-:W-:Y:S01]  /*51a0*/  FMUL.FTZ R112, R112, R47 ;  /* 0x0000002f70707220 */ /* 0x000fe20000410000 */
[----:B------:R-:W-:Y:S01]  /*51b0*/  LOP3.LUT R33, R33, 0xffff0000, RZ, 0xc0, !PT ;  /* 0xffff000021217812 */ /* 0x000fe200078ec0ff */
[----:B------:R-:W-:Y:S01]  /*51c0*/  FMUL.FTZ R35, R44, R7 ;  /* 0x000000072c237220 */ /* 0x000fe20000410000 */
[----:B------:R-:W-:Y:S01]  /*51d0*/  LOP3.LUT R12, R12, 0xffff0000, RZ, 0xc0, !PT ;  /* 0xffff00000c0c7812 */ /* 0x000fe200078ec0ff */
[----:B------:R-:W-:Y:S01]  /*51e0*/  FFMA.FTZ R15, R110, R47, -R15 ;  /* 0x0000002f6e0f7223 */ /* 0x000fe2000001080f */
[----:B------:R-:W-:Y:S01]  /*51f0*/  PRMT R34, R115, 0x5432, R34 ;  /* 0x0000543273227816 */ /* 0x000fe20000000022 */
[----:B------:R-:W-:Y:S01]  /*5200*/  FMUL.FTZ R44, R44, R33 ;  /* 0x000000212c2c7220 */ /* 0x000fe20000410000 */
[----:B------:R-:W-:Y:S01]  /*5210*/  PRMT R6, R114, 0x5432, R6 ;  /* 0x0000543272067816 */ /* 0x000fe20000000006 */
        /* <DEDUP_REMOVED lines=11> */
[----:B------:R-:W-:Y:S01]  /*52d0*/  FMUL.FTZ R110, R110, R7 ;  /* 0x000000076e6e7220 */ /* 0x000fe20000410000 */
        /* <DEDUP_REMOVED lines=20> */
.L_x_15238:
[----:B------:R-:W-:Y:S05]  /*5420*/  BSYNC B2 ;  /* 0x0000000000027941 */ /* 0x000fea0003800000 */
.L_x_15237:
[----:B------:R-:W-:Y:S01]  /*5430*/  ISETP.GE.AND P4, PT, R11, R98, PT ;  /* 0x000000620b00720c */ /* 0x000fe20003f86270 */
[----:B------:R-:W-:Y:S01]  /*5440*/  IMAD.MOV.U32 R4, RZ, RZ, R100 ;  /* 0x000000ffff047224 */ /* 0x000fe200078e0064 */
[----:B--2---:R4:W-:Y:S01]  /*5450*/  ST.E.128 desc[UR40][R88.64], R12 ;  /* 0x0000000c58007985 */ /* 0x0049e2000c101d28 */
[----:B------:R-:W-:-:S10]  /*5460*/  IMAD.MOV.U32 R5, RZ, RZ, R99 ;  /* 0x000000ffff057224 */ /* 0x000fd400078e0063 */
[----:B------:R-:W-:-:S05]  /*5470*/  @!P4 IMAD.WIDE R4, R11, 0x2, R4 ;  /* 0x000000020b04c825 */ /* 0x000fca00078e0204 */
[----:B---3--:R4:W-:Y:S02]  /*5480*/  @!P4 ST.E.128 desc[UR40][R4.64], R44 ;  /* 0x0000002c0400c985 */ /* 0x0089e4000c101d28 */
.L_x_15236:
[----:B------:R-:W-:Y:S05]  /*5490*/  BSYNC B1 ;  /* 0x0000000000017941 */ /* 0x000fea0003800000 */
.L_x_15235:
[----:B------:R-:W-:-:S03]  /*54a0*/  UMOV UR4, 0xffffffff ;  /* 0xffffffff00047882 */ /* 0x000fc60000000000 */
[----:B------:R-:W-:Y:S05]  /*54b0*/  BRA.DIV UR4, `(.L_x_15239) ;  /* 0x000001d604147947 */ /* 0x000fea000b800000 */
[----:B0-----:R-:W0:Y:S04]  /*54c0*/  SHFL.IDX PT, R97, R97, 0x1, 0x1c1f ;  /* 0x003c1f0061617f89 */ /* 0x001e2800000e0000 */
[----:B------:R-:W0:Y:S02]  /*54d0*/  SHFL.IDX PT, R96, R96, 0x1, 0x1c1f ;  /* 0x003c1f0060607f89 */ /* 0x000e2400000e0000 */
.L_x_15512:
[----:B----4-:R-:W-:-:S04]  /*54e0*/  IADD3 R4, R202, 0x40, RZ ;  /* 0x00000040ca047810 */ /* 0x010fc80007ffe0ff */
        /* <DEDUP_REMOVED lines=11> */
[----:B------:R-:W-:Y:S01]  /*55a0*/  LEA.HI R102, R5, R102, RZ, 0x4 ;  /* 0x0000006605667211 */ /* 0x000fe200078f20ff */
[----:B------:R-:W-:Y:S01]  /*55b0*/  IMAD R5, R19, 0x1800, R74 ;  /* 0x0000180013057824 */ /* 0x000fe200078e024a */
[----:B------:R-:W-:-:S02]  /*55c0*/  LOP3.LUT R7, R7, 0x1c0, RZ, 0xc0, !PT ;  /* 0x000001c007077812 */ /* 0x000fc400078ec0ff */
[----:B------:R-:W-:Y:S01]  /*55d0*/  LEA.HI.SX32 R11, R102, R69, 0x1c ;  /* 0x00000045660b7211 */ /* 0x000fe200078fe2ff */
[----:B------:R-:W-:Y:S01]  /*55e0*/  IMAD R5, R5, 0x2, R22 ;  /* 0x0000000205057824 */ /* 0x000fe200078e0216 */
[----:B------:R-:W-:Y:S02]  /*55f0*/  LOP3.LUT R4, R4, 0x1c0, RZ, 0xc0, !PT ;  /* 0x000001c004047812 */ /* 0x000fe400078ec0ff */
[----:B------:R-:W-:Y:S01]  /*5600*/  SHF.R.U32.HI R7, RZ, 0x3, R7 ;  /* 0x00000003ff077819 */ /* 0x000fe20000011607 */
[----:B------:R-:W-:Y:S01]  /*5610*/  IMAD.SHL.U32 R11, R11, 0x8, RZ ;  /* 0x000000080b0b7824 */ /* 0x000fe200078e00ff */
[----:B------:R-:W-:-:S04]  /*5620*/  LEA.HI.X R33, R70, R97, R72, 0x1, P4 ;  /* 0x0000006146217211 */ /* 0x000fc800020f0c48 */
[----:B------:R-:W-:-:S04]  /*5630*/  LOP3.LUT R4, R4, 0x38, R11, 0xf8, !PT ;  /* 0x0000003804047812 */ /* 0x000fc800078ef80b */
[----:B------:R-:W-:-:S05]  /*5640*/  LOP3.LUT R4, R4, R7, RZ, 0x3c, !PT ;  /* 0x0000000704047212 */ /* 0x000fca00078e3cff */
[----:B----4-:R-:W-:-:S04]  /*5650*/  IMAD.IADD R4, R6, 0x1, R4 ;  /* 0x0000000106047824 */ /* 0x010fc800078e0204 */
[----:B------:R-:W-:-:S04]  /*5660*/  IMAD R7, R19, 0x1800, R4 ;  /* 0x0000180013077824 */ /* 0x000fc800078e0204 */
[----:B------:R-:W-:Y:S02]  /*5670*/  IMAD R12, R7, 0x2, R22 ;  /* 0x00000002070c7824 */ /* 0x000fe400078e0216 */
[----:B------:R-:W0:Y:S04]  /*5680*/  LDS.128 R4, [R5+0x1c400] ;  /* 0x01c4000005047984 */ /* 0x000e280000000c00 */
[----:B------:R-:W4:Y:S01]  /*5690*/  LDS.128 R12, [R12+0x1c400] ;  /* 0x01c400000c0c7984 */ /* 0x000f220000000c00 */
[----:B------:R-:W-:Y:S05]  /*56a0*/  @P2 BRA `(.L_x_15241) ;  /* 0x00000004006c2947 */ /* 0x000fea0003800000 */
[--C-:B------:R-:W-:Y:S01]  /*56b0*/  SHF.R.U64 R34, R36, 0x10, R37.reuse ;  /* 0x0000001024227819 */ /* 0x100fe20000001225 */
[----:B0-----:R-:W-:Y:S01]  /*56c0*/  IMAD.U32 R45, R7, 0x10000, RZ ;  /* 0x00010000072d7824 */ /* 0x001fe200078e00ff */
[----:B------:R-:W-:Y:S02]  /*56d0*/  SHF.R.U32.HI R44, RZ, 0x10, R37 ;  /* 0x00000010ff2c7819 */ /* 0x000fe40000011625 */
[----:B------:R-:W-:Y:S02]  /*56e0*/  SHF.R.U32.HI R37, RZ, 0x10, R41 ;  /* 0x00000010ff257819 */ /* 0x000fe40000011629 */
[----:B------:R-:W-:Y:S02]  /*56f0*/  PRMT R115, R115, 0x5410, R44 ;  /* 0x0000541073737816 */ /* 0x000fe4000000002c */
[----:B------:R-:W-:Y:S01]  /*5700*/  PRMT R114, R114, 0x5410, R37 ;  /* 0x0000541072727816 */ /* 0x000fe20000000025 */
[----:B------:R-:W-:Y:S01]  /*5710*/  IMAD.U32 R37, R5, 0x10000, RZ ;  /* 0x0001000005257824 */ /* 0x000fe200078e00ff */
[----:B------:R-:W-:Y:S01]  /*5720*/  SHF.R.U64 R35, R38, 0x10, R39 ;  /* 0x0000001026237819 */ /* 0x000fe20000001227 */
[----:B------:R-:W-:Y:S01]  /*5730*/  IMAD.U32 R88, R115, 0x10000, RZ ;  /* 0x0001000073587824 */ /* 0x000fe200078e00ff */
[----:B----4-:R-:W-:Y:S01]  /*5740*/  LOP3.LUT R46, R13, 0xffff0000, RZ, 0xc0, !PT ;  /* 0xffff00000d2e7812 */ /* 0x010fe200078ec0ff */
[C---:B---3--:R-:W-:Y:S01]  /*5750*/  IMAD.U32 R100, R114.reuse, 0x10000, RZ ;  /* 0x0001000072647824 */ /* 0x048fe200078e00ff */
[----:B------:R-:W-:-:S02]  /*5760*/  LOP3.LUT R89, R114, 0xffff0000, RZ, 0xc0, !PT ;  /* 0xffff000072597812 */ /* 0x000fc400078ec0ff */
[----:B------:R-:W-:Y:S01]  /*5770*/  SHF.R.U32.HI R38, RZ, 0x10, R39 ;  /* 0x00000010ff267819 */ /* 0x000fe20000011627 */
[----:B------:R-:W-:Y:S01]  /*5780*/  IMAD.U32 R39, R13, 0x10000, RZ ;  /* 0x000100000d277824 */ /* 0x000fe200078e00ff */
[--C-:B------:R-:W-:Y:S01]  /*5790*/  SHF.R.U64 R36, R42, 0x10, R43.reuse ;  /* 0x000000102a247819 */ /* 0x100fe2000000122b */
[----:B--2---:R-:W-:Y:S01]  /*57a0*/  FMUL.FTZ R99, R46, R89 ;  /* 0x000000592e637220 */ /* 0x004fe20000410000 */
[----:B------:R-:W-:Y:S01]  /*57b0*/  LOP3.LUT R115, R115, 0xffff0000, RZ, 0xc0, !PT ;  /* 0xffff000073737812 */ /* 0x000fe200078ec0ff */
[----:B------:R-:W-:Y:S01]  /*57c0*/  FMUL.FTZ R102, R39, R100 ;  /* 0x0000006427667220 */ /* 0x000fe20000410000 */
[----:B------:R-:W-:Y:S01]  /*57d0*/  SHF.R.U32.HI R42, RZ, 0x10, R43 ;  /* 0x00000010ff2a7819 */ /* 0x000fe2000001162b */
[----:B------:R-:W-:Y:S01]  /*57e0*/  IMAD.U32 R13, R12, 0x10000, RZ ;  /* 0x000100000c0d7824 */ /* 0x000fe200078e00ff */
[----:B------:R-:W-:Y:S01]  /*57f0*/  LOP3.LUT R44, R5, 0xffff0000, RZ, 0xc0, !PT ;  /* 0xffff0000052c7812 */ /* 0x000fe200078ec0ff */
[-C--:B------:R-:W-:Y:S01]  /*5800*/  FMUL.FTZ R46, R46, R115.reuse ;  /* 0x000000732e2e7220 */ /* 0x080fe20000410000 */
[C---:B------:R-:W-:Y:S01]  /*5810*/  PRMT R47, R113.reuse, 0x5432, R34 ;  /* 0x00005432712f7816 */ /* 0x040fe20000000022 */
[----:B------:R-:W-:Y:S01]  /*5820*/  IMAD.U32 R5, R4, 0x10000, RZ ;  /* 0x0001000004057824 */ /* 0x000fe200078e00ff */
[----:B------:R-:W-:Y:S01]  /*5830*/  PRMT R113, R113, 0x5410, R42 ;  /* 0x0000541071717816 */ /* 0x000fe2000000002a */
[C---:B------:R-:W-:Y:S01]  /*5840*/  FFMA.FTZ R34, R44.reuse, R115, -R99 ;  /* 0x000000732c227223 */ /* 0x040fe20000010863 */
[----:B------:R-:W-:Y:S01]  /*5850*/  PRMT R38, R111, 0x5432, R38 ;  /* 0x000054326f267816 */ /* 0x000fe20000000026 */
[----:B------:R-:W-:Y:S01]  /*5860*/  FFMA.FTZ R44, R44, R89, R46 ;  /* 0x000000592c2c7223 */ /* 0x000fe2000001002e */
[----:B------:R-:W-:Y:S01]  /*5870*/  SHF.R.U64 R40, R40, 0x10, R41 ;  /* 0x0000001028287819 */ /* 0x000fe20000001229 */
[-C--:B------:R-:W-:Y:S01]  /*5880*/  FMUL.FTZ R41, R39, R88.reuse ;  /* 0x0000005827297220 */ /* 0x080fe20000410000 */
[----:B------:R-:W-:Y:S01]  /*5890*/  FFMA.FTZ R39, R37, R88, -R102 ;  /* 0x0000005825277223 */ /* 0x000fe20000010866 */
[----:B------:R-:W-:Y:S01]  /*58a0*/  IMAD.U32 R88, R15, 0x10000, RZ ;  /* 0x000100000f587824 */ /* 0x000fe200078e00ff */
[----:B------:R-:W-:Y:S01]  /*58b0*/  PRMT R46, R109, 0x5432, R40 ;  /* 0x000054326d2e7816 */ /* 0x000fe20000000028 */
[----:B------:R-:W-:-:S02]  /*58c0*/  IMAD.U32 R89, R113, 0x10000, RZ ;  /* 0x0001000071597824 */ /* 0x000fc400078e00ff */
[----:B------:R-:W-:Y:S01]  /*58d0*/  FFMA.FTZ R37, R37, R100, R41 ;  /* 0x0000006425257223 */ /* 0x000fe20000010029 */
[----:B------:R-:W-:Y:S01]  /*58e0*/  IMAD.U32 R42, R38, 0x10000, RZ ;  /* 0x00010000262a7824 */ /* 0x000fe200078e00ff */
[----:B------:R-:W-:Y:S01]  /*58f0*/  PRMT R109, R109, 0x5410, R36 ;  /* 0x000054106d6d7816 */ /* 0x000fe20000000024 */
[CC--:B------:R-:W-:Y:S01]  /*5900*/  FMUL.FTZ R40, R88.reuse, R89.reuse ;  /* 0x0000005958287220 */ /* 0x0c0fe20000410000 */
[----:B------:R-:W-:Y:S01]  /*5910*/  LOP3.LUT R15, R15, 0xffff0000, RZ, 0xc0, !PT ;  /* 0xffff00000f0f7812 */ /* 0x000fe200078ec0ff */
[-C--:B------:R-:W-:Y:S01]  /*5920*/  FMUL.FTZ R88, R88, R42.reuse ;  /* 0x0000002a58587220 */ /* 0x080fe20000410000 */
[----:B------:R-:W-:Y:S02]  /*5930*/  LOP3.LUT R100, R113, 0xffff0000, RZ, 0xc0, !PT ;  /* 0xffff000071647812 */ /* 0x000fe400078ec0ff */
[----:B------:R-:W-:Y:S02]  /*5940*/  LOP3.LUT R36, R38, 0xffff0000, RZ, 0xc0, !PT ;  /* 0xffff000026247812 */ /* 0x000fe400078ec0ff */
[----:B------:R-:W-:Y:S01]  /*5950*/  PRMT R111, R111, 0x5410, R35 ;  /* 0x000054106f6f7816 */ /* 0x000fe20000000023 */
[----:B------:R-:W-:Y:S01]  /*5960*/  FFMA.FTZ R35, R45, R42, -R40 ;  /* 0x0000002a2d237223 */ /* 0x000fe20000010828 */
[----:B------:R-:W-:Y:S01]  /*5970*/  LOP3.LUT R43, R7, 0xffff0000, RZ, 0xc0, !PT ;  /* 0xffff0000072b7812 */ /* 0x000fe200078ec0ff */
[----:B------:R-:W-:Y:S01]  /*5980*/  FFMA.FTZ R45, R45, R89, R88 ;  /* 0x000000592d2d7223 */ /* 0x000fe20000010058 */
[----:B------:R-:W-:-:S02]  /*5990*/  IMAD.U32 R40, R47, 0x10000, RZ ;  /* 0x000100002f287824 */ /* 0x000fc400078e00ff */
[C---:B------:R-:W-:Y:S01]  /*59a0*/  FMUL.FTZ R38, R15.reuse, R100 ;  /* 0x000000640f267220 */ /* 0x040fe20000410000 */
[----:B------:R-:W-:Y:S02]  /*59b0*/  IMAD.U32 R42, R46, 0x10000, RZ ;  /* 0x000100002e2a7824 */ /* 0x000fe400078e00ff */
[----:B------:R-:W-:Y:S01]  /*59c0*/  FMUL.FTZ R88, R15, R36 ;  /* 0x000000240f587220 */ /* 0x000fe20000410000 */
[----:B------:R-:W-:Y:S01]  /*59d0*/  LOP3.LUT R12, R12, 0xffff0000, RZ, 0xc0, !PT ;  /* 0xffff00000c0c7812 */ /* 0x000fe200078ec0ff */
[C---:B------:R-:W-:Y:S01]  /*59e0*/  FMUL.FTZ R89, R13.reuse, R40 ;  /* 0x000000280d597220 */ /* 0x040fe20000410000 */
[----:B------:R-:W-:Y:S01]  /*59f0*/  LOP3.LUT R15, R46, 0xffff0000, RZ, 0xc0, !PT ;  /* 0xffff00002e0f7812 */ /* 0x000fe200078ec0ff */
[----:B------:R-:W-:Y:S01]  /*5a00*/  FMUL.FTZ R46, R13, R42 ;  /* 0x0000002a0d2e7220 */ /* 0x000fe20000410000 */
[----:B------:R-:W-:Y:S01]  /*5a10*/  LOP3.LUT R47, R47, 0xffff0000, RZ, 0xc0, !PT ;  /* 0xffff00002f2f7812 */ /* 0x000fe200078ec0ff */
[C---:B------:R-:W-:Y:S01]  /*5a20*/  FFMA.FTZ R36, R43.reuse, R36, -R38 ;  /* 0x000000242b247223 */ /* 0x040fe20000010826 */
[----:B------:R-:W-:Y:S01]  /*5a30*/  LOP3.LUT R4, R4, 0xffff0000, RZ, 0xc0, !PT ;  /* 0xffff000004047812 */ /* 0x000fe200078ec0ff */
[----:B------:R-:W-:Y:S01]  /*5a40*/  FFMA.FTZ R38, R43, R100, R88 ;  /* 0x000000642b267223 */ /* 0x000fe20000010058 */
[C---:B------:R-:W-:Y:S01]  /*5a50*/  IMAD.U32 R7, R6.reuse, 0x10000, RZ ;  /* 0x0001000006077824 */ /* 0x040fe200078e00ff */
[----:B------:R-:W-:Y:S01]  /*5a60*/  LOP3.LUT R41, R6, 0xffff0000, RZ, 0xc0, !PT ;  /* 0xffff000006297812 */ /* 0x000fe200078ec0ff */
[C---:B------:R-:W-:Y:S01]  /*5a70*/  FMUL.FTZ R43, R12.reuse, R15 ;  /* 0x0000000f0c2b7220 */ /* 0x040fe20000410000 */
[----:B------:R-:W-:Y:S01]  /*5a80*/  FMUL.FTZ R99, R12, R47 ;  /* 0x0000002f0c637220 */ /* 0x000fe20000410000 */
[----:B------:R-:W-:-:S02]  /*5a90*/  IMAD.U32 R6, R14, 0x10000, RZ ;  /* 0x000100000e067824 */ /* 0x000fc400078e00ff */
[C---:B------:R-:W-:Y:S01]  /*5aa0*/  FFMA.FTZ R13, R5.reuse, R40, -R46 ;  /* 0x00000028050d7223 */ /* 0x040fe2000001082e */
[----:B------:R-:W-:Y:S01]  /*5ab0*/  FFMA.FTZ R89, R5, R42, R89 ;  /* 0x0000002a05597223 */ /* 0x000fe20000010059 */
        /* <DEDUP_REMOVED lines=26> */
.L_x_15241:
[----:B------:R-:W-:Y:S05]  /*5c60*/  BSYNC B1 ;  /* 0x0000000000017941 */ /* 0x000fea0003800000 */
.L_x_15240:
        /* <DEDUP_REMOVED lines=8> */
.L_x_15205:
[----:B------:R-:W-:-:S06]  /*5cf0*/  UISETP.NE.AND UP0, UPT, UR47, 0x3, UPT ;  /* 0x000000032f00788c */ /* 0x000fcc000bf05270 */
[----:B------:R-:W-:-:S13]  /*5d00*/  PLOP3.LUT P3, PT, PT, PT, UP0, 0x80, 0x0 ;  /* 0x000000000000781c */ /* 0x000fda0003f6f008 */
[----:B------:R-:W-:Y:S05]  /*5d10*/  @!P3 BRA `(.L_x_15242) ;  /* 0x000000000004b947 */ /* 0x000fea0003800000 */
[----:B------:R-:W-:Y:S01]  /*5d20*/  BPT.TRAP 0x1 ;  /* 0x000000040000795c */ /* 0x000fe20000300000 */
.L_x_15242:
[----:B------:R-:W-:Y:S01]  /*5d30*/  LEA R87, R19, R22, 0x3 ;  /* 0x0000001613577211 */ /* 0x000fe200078e18ff */
[----:B------:R-:W-:Y:S01]  /*5d40*/  BSSY B1, `(.L_x_15243) ;  /* 0x0000005000017945 */ /* 0x000fe20003800000 */
[----:B------:R-:W-:Y:S02]  /*5d50*/  SHF.L.U32 R95, R206, 0x1f, RZ ;  /* 0x0000001fce5f7819 */ /* 0x000fe400000006ff */
[----:B------:R-:W-:Y:S02]  /*5d60*/  SHF.R.S32.HI R92, RZ, 0x1f, R91 ;  /* 0x0000001fff5c7819 */ /* 0x000fe4000001145b */
[----:B------:R-:W0:Y:S02]  /*5d70*/  SYNCS.PHASECHK.TRANS64.TRYWAIT P2, [R87+URZ+0x32490], R95 ;  /* 0x0324905f570075a7 */ /* 0x000e24000804017f */
[----:B0-----:R-:W-:Y:S05]  /*5d80*/  @!P2 BRA `(.L_x_15244) ;  /* 0x000001cc002ca947 */ /* 0x001fea0003800000 */
.L_x_15513:
[----:B------:R-:W-:Y:S05]  /*5d90*/  BSYNC B1 ;  /* 0x0000000000017941 */ /* 0x000fea0003800000 */
.L_x_15243:
        /* <DEDUP_REMOVED lines=25> */
.L_x_15517:
        /* <DEDUP_REMOVED lines=13> */
.L_x_15247:
[----:B------:R-:W-:Y:S05]  /*6000*/  BSYNC B1 ;  /* 0x0000000000017941 */ /* 0x000fea0003800000 */
.L_x_15246:
[----:B------:R-:W-:-:S03]  /*6010*/  UMOV UR4, 0xffffffff ;  /* 0xffffffff00047882 */ /* 0x000fc60000000000 */
[----:B------:R-:W-:Y:S05]  /*6020*/  BRA.DIV UR4, `(.L_x_15248) ;  /* 0x000001ca04e47947 */ /* 0x000fea000b800000 */
[----:B--2-4-:R2:W4:Y:S04]  /*6030*/  SHFL.IDX PT, R5, R33, 0x1, 0x1c1f ;  /* 0x003c1f0021057f89 */ /* 0x01452800000e0000 */
[----:B---3--:R2:W3:Y:S02]  /*6040*/  SHFL.IDX PT, R7, R32, 0x1, 0x1c1f ;  /* 0x003c1f0020077f89 */ /* 0x0084e400000e0000 */
.L_x_15521:
        /* <DEDUP_REMOVED lines=13> */
.L_x_15224:
[----:B------:R-:W-:Y:S05]  /*6120*/  BSYNC B0 ;  /* 0x0000000000007941 */ /* 0x000fea0003800000 */
.L_x_15204:
        /* <DEDUP_REMOVED lines=17> */
.L_x_15250:
[----:B------:R-:W-:Y:S05]  /*6240*/  BSYNC B0 ;  /* 0x0000000000007941 */ /* 0x000fea0003800000 */
.L_x_15249:
[----:B------:R-:W3:Y:S01]  /*6250*/  SYNCS.PHASECHK.TRANS64.TRYWAIT P3, [R87+URZ+0x324b0], R95 ;  /* 0x0324b05f570075a7 */ /* 0x000ee2000806017f */
[----:B------:R-:W-:Y:S04]  /*6260*/  BSSY B0, `(.L_x_15251) ;  /* 0x0000002000007945 */ /* 0x000fe80003800000 */
[----:B---3--:R-:W-:Y:S05]  /*6270*/  @!P3 BRA `(.L_x_15252) ;  /* 0x000001c8009cb947 */ /* 0x008fea0003800000 */
.L_x_15522:
[----:B------:R-:W-:Y:S05]  /*6280*/  BSYNC B0 ;  /* 0x0000000000007941 */ /* 0x000fea0003800000 */
.L_x_15251:
        /* <DEDUP_REMOVED lines=27> */
[----:B------:R4:W0:Y:S01]  /*6440*/  SHFL.IDX PT, R41, R35, RZ, 0x1c1f ;  /* 0x001c1fff23297589 */ /* 0x00082200000e0000 */
[----:B------:R-:W-:Y:S01]  /*6450*/  ISETP.GE.AND P3, PT, R94, 0x1, PT ;  /* 0x000000015e00780c */ /* 0x000fe20003f66270 */
[----:B------:R-:W-:Y:S02]  /*6460*/  IMAD R11, R11, 0x2, R26 ;  /* 0x000000020b0b7824 */ /* 0x000fe400078e021a */
        /* <DEDUP_REMOVED lines=43> */
.L_x_15254:
[----:B------:R-:W-:Y:S05]  /*6720*/  BSYNC B0 ;  /* 0x0000000000007941 */ /* 0x000fea0003800000 */
.L_x_15253:
        /* <DEDUP_REMOVED lines=46> */
.L_x_15256:
[----:B------:R-:W-:Y:S05]  /*6a10*/  BSYNC B0 ;  /* 0x0000000000007941 */ /* 0x000fea0003800000 */
.L_x_15255:
        /* <DEDUP_REMOVED lines=23> */
.L_x_15199:
        /* <DEDUP_REMOVED lines=19> */
.L_x_15258:
        /* <DEDUP_REMOVED lines=32> */
.L_x_15260:
[----:B------:R-:W-:Y:S05]  /*6ec0*/  BSYNC B0 ;  /* 0x0000000000007941 */ /* 0x000fea0003800000 */
.L_x_15259:
        /* <DEDUP_REMOVED lines=80> */
.L_x_15525:
[----:B-1----:R-:W-:Y:S01]  /*73d0*/  LEA.HI R0, R14, R14, RZ, 0x1 ;  /* 0x0000000e0e007211 */ /* 0x002fe200078f08ff */
[----:B------:R-:W-:Y:S01]  /*73e0*/  VIADD R26, R22, 0x18400 ;  /* 0x00018400161a7836 */ /* 0x000fe20000000000 */
[----:B------:R-:W-:Y:S01]  /*73f0*/  BSSY B6, `(.L_x_15263) ;  /* 0x000001d000067945 */ /* 0x000fe20003800000 */
[----:B------:R-:W-:Y:S02]  /*7400*/  MOV R213, 0x40000040 ;  /* 0x4000004000d57802 */ /* 0x000fe40000000f00 */
[----:B------:R-:W-:Y:S02]  /*7410*/  LOP3.LUT R3, R0, 0x7fffe, RZ, 0xc0, !PT ;  /* 0x0007fffe00037812 */ /* 0x000fe400078ec0ff */
[----:B------:R-:W-:-:S03]  /*7420*/  LOP3.LUT P0, RZ, R26, 0x1bf, RZ, 0xc0, !PT ;  /* 0x000001bf1aff7812 */ /* 0x000fc6000780c0ff */
[----:B------:R-:W-:-:S04]  /*7430*/  IMAD.IADD R3, R14, 0x1, -R3 ;  /* 0x000000010e037824 */ /* 0x000fc800078e0a03 */
[----:B------:R-:W-:-:S05]  /*7440*/  IMAD R3, R3, 0x2000, R26 ;  /* 0x0000200003037824 */ /* 0x000fca00078e021a */
[----:B------:R-:W-:Y:S01]  /*7450*/  SHF.R.U32.HI R0, RZ, 0x4, R3 ;  /* 0x00000004ff007819 */ /* 0x000fe20000011603 */
[----:B------:R-:W-:-:S03]  /*7460*/  VIADD R3, R3, 0xa000 ;  /* 0x0000a00003037836 */ /* 0x000fc60000000000 */
[----:B------:R-:W-:Y:S02]  /*7470*/  LOP3.LUT R0, R0, 0x3fff, RZ, 0xc0, !PT ;  /* 0x00003fff00007812 */ /* 0x000fe400078ec0ff */
[----:B------:R-:W-:Y:S02]  /*7480*/  SHF.R.U32.HI R3, RZ, 0x4, R3 ;  /* 0x00000004ff037819 */ /* 0x000fe40000011603 */
[----:B------:R-:W-:Y:S02]  /*7490*/  LOP3.LUT R212, R0, 0x10000, RZ, 0xfc, !PT ;  /* 0x0001000000d47812 */ /* 0x000fe400078efcff */
        /* <DEDUP_REMOVED lines=18> */
.L_x_15264:
[----:B------:R-:W-:Y:S05]  /*75c0*/  BSYNC B6 ;  /* 0x0000000000067941 */ /* 0x000fea0003800000 */
.L_x_15263:
        /* <DEDUP_REMOVED lines=13> */
.L_x_15268:
[----:B--2---:R2:W3:Y:S02]  /*76a0*/  SYNCS.PHASECHK.TRANS64.TRYWAIT P0, [R22+URZ+0x32400], R3 ;  /* 0x03240003160075a7 */ /* 0x0044e4000800017f */
[----:B---3--:R-:W-:Y:S05]  /*76b0*/  @!P0 NANOSLEEP.SYNCS 0x989680 ;  /* 0x009896800000895d */ /* 0x008fea0003900000 */
[----:B------:R-:W3:Y:S02]  /*76c0*/  @!P0 SYNCS.PHASECHK.TRANS64 P0, [R22+URZ+0x32400], R3 ;  /* 0x03240003160085a7 */ /* 0x000ee4000800007f */
[----:B---3--:R-:W-:Y:S05]  /*76d0*/  @!P0 BRA `(.L_x_15268) ;  /* 0xfffffffc00f08947 */ /* 0x008fea000383ffff */
.L_x_15267:
[----:B------:R-:W-:Y:S05]  /*76e0*/  BSYNC B0 ;  /* 0x0000000000007941 */ /* 0x000fea0003800000 */
.L_x_15266:
[----:B------:R-:W-:Y:S05]  /*76f0*/  BRA `(.L_x_15269) ;  /* 0x0000002c00b87947 */ /* 0x000fea0003800000 */
.L_x_15265:
        /* <DEDUP_REMOVED lines=30> */
.L_x_15271:
[----:B------:R-:W-:Y:S05]  /*78e0*/  BSYNC B6 ;  /* 0x0000000000067941 */ /* 0x000fea0003800000 */
.L_x_15270:
        /* <DEDUP_REMOVED lines=46> */
.L_x_15531:
        /* <DEDUP_REMOVED lines=10> */
[----:B---3--:R-:W-:Y:S01]  /*7c70*/  MOV R4, R3 ;  /* 0x0000000300047202 */ /* 0x008fe20000000f00 */
[----:B--2---:R-:W-:Y:S01]  /*7c80*/  IMAD.MOV.U32 R5, RZ, RZ, R0 ;  /* 0x000000ffff057224 */ /* 0x004fe200078e0000 */
[----:B------:R-:W-:Y:S02]  /*7c90*/  ISETP.GE.AND P2, PT, R200, UR4, PT ;  /* 0x00000004c8007c0c */ /* 0x000fe4000bf46270 */
[----:B------:R-:W-:Y:S02]  /*7ca0*/  CS2R R26, SRZ ;  /* 0x00000000001a7805 */ /* 0x000fe4000001ff00 */
[----:B------:R-:W-:Y:S01]  /*7cb0*/  ISETP.GE.AND P3, PT, R207, UR4, PT ;  /* 0x00000004cf007c0c */ /* 0x000fe2000bf66270 */
[----:B----4-:R-:W-:-:S08]  /*7cc0*/  IMAD.MOV.U32 R9, RZ, RZ, R7 ;  /* 0x000000ffff097224 */ /* 0x010fd000078e0007 */
[----:B------:R-:W-:-:S04]  /*7cd0*/  @!P2 IMAD.WIDE R4, R200, 0x2, R4 ;  /* 0x00000002c804a825 */ /* 0x000fc800078e0204 */
[C---:B------:R-:W-:Y:S01]  /*7ce0*/  @!P3 SHF.L.U64.HI R11, R207.reuse, 0x1, R36 ;  /* 0x00000001cf0bb819 */ /* 0x040fe20000010224 */
[----:B------:R-:W-:Y:S01]  /*7cf0*/  @!P3 IMAD.SHL.U32 R6, R207, 0x2, RZ ;  /* 0x00000002cf06b824 */ /* 0x000fe200078e00ff */
[----:B------:R2:W5:Y:S01]  /*7d00*/  @!P2 LD.E.64 R26, desc[UR40][R4.64] ;  /* 0x00000028041aa980 */ /* 0x000562000c101b00 */
[----:B------:R-:W-:Y:S02]  /*7d10*/  CS2R R28, SRZ ;  /* 0x00000000001c7805 */ /* 0x000fe4000001ff00 */
[----:B------:R-:W-:Y:S02]  /*7d20*/  CS2R R24, SRZ ;  /* 0x0000000000187805 */ /* 0x000fe4000001ff00 */
[----:B------:R-:W-:Y:S02]  /*7d30*/  CS2R R20, SRZ ;  /* 0x0000000000147805 */ /* 0x000fe4000001ff00 */
        /* <DEDUP_REMOVED lines=8> */
.L_x_15276:
[----:B------:R-:W-:Y:S05]  /*7dc0*/  BSYNC B1 ;  /* 0x0000000000017941 */ /* 0x000fea0003800000 */
.L_x_15275:
        /* <DEDUP_REMOVED lines=10> */
[----:B------:R-:W-:-:S02]  /*7e70*/  IMAD.MOV.U32 R4, RZ, RZ, R28 ;  /* 0x000000ffff047224 */ /* 0x000fc400078e001c */
        /* <DEDUP_REMOVED lines=8> */
.L_x_15537:
[----:B------:R-:W5:Y:S01]  /*7f00*/  LDL R4, [R1+0xd8] ;  /* 0x0000d80001047983 */ /* 0x000f620000100800 */
[----:B------:R-:W-:Y:S01]  /*7f10*/  VIADD R38, R38, 0x40 ;  /* 0x0000004026267836 */ /* 0x000fe20000000000 */
[----:B------:R-:W-:Y:S01]  /*7f20*/  BSSY B1, `(.L_x_15278) ;  /* 0x0000021000017945 */ /* 0x000fe20003800000 */
[----:B------:R-:W-:Y:S02]  /*7f30*/  CS2R R12, SRZ ;  /* 0x00000000000c7805 */ /* 0x000fe4000001ff00 */
[----:B0-----:R-:W-:Y:S02]  /*7f40*/  CS2R R10, SRZ ;  /* 0x00000000000a7805 */ /* 0x001fe4000001ff00 */
[----:B------:R-:W-:Y:S02]  /*7f50*/  CS2R R14, SRZ ;  /* 0x00000000000e7805 */ /* 0x000fe4000001ff00 */
[----:B------:R-:W-:Y:S02]  /*7f60*/  ISETP.GE.AND P0, PT, R38, R35, PT ;  /* 0x000000232600720c */ /* 0x000fe40003f06270 */
        /* <DEDUP_REMOVED lines=16> */
[----:B------:R-:W-:-:S03]  /*8070*/  CS2R R14, SRZ ;  /* 0x00000000000e7805 */ /* 0x000fc6000001ff00 */
[-C--:B0-----:R-:W-:Y:S02]  /*8080*/  @!P3 IADD3 R4, P0, R6, R9.reuse, RZ ;  /* 0x000000090604b210 */ /* 0x081fe40007f1e0ff */
[----:B------:R-:W-:Y:S01]  /*8090*/  @!P3 IADD3 R6, P1, R30, R9, RZ ;  /* 0x000000091e06b210 */ /* 0x000fe20007f3e0ff */
[----:B----4-:R-:W-:Y:S02]  /*80a0*/  IMAD.MOV.U32 R9, RZ, RZ, R7 ;  /* 0x000000ffff097224 */ /* 0x010fe400078e0007 */
[----:B------:R-:W-:Y:S02]  /*80b0*/  @!P3 IMAD.X R5, R3, 0x1, R10, P0 ;  /* 0x000000010305b824 */ /* 0x000fe400000e060a */
[----:B------:R-:W-:Y:S01]  /*80c0*/  @!P2 IMAD.WIDE R30, R200, 0x2, R8 ;  /* 0x00000002c81ea825 */ /* 0x000fe200078e0208 */
[----:B------:R-:W-:-:S03]  /*80d0*/  CS2R R8, SRZ ;  /* 0x0000000000087805 */ /* 0x000fc6000001ff00 */
[----:B------:R-:W-:Y:S01]  /*80e0*/  @!P3 IMAD.X R7, R7, 0x1, R10, P1 ;  /* 0x000000010707b824 */ /* 0x000fe200008e060a */
[----:B------:R-:W-:Y:S01]  /*80f0*/  CS2R R10, SRZ ;  /* 0x00000000000a7805 */ /* 0x000fe2000001ff00 */
[----:B------:R0:W5:Y:S04]  /*8100*/  @!P2 LD.E.64 R14, desc[UR40][R30.64] ;  /* 0x000000281e0ea980 */ /* 0x000168000c101b00 */
[----:B------:R0:W5:Y:S04]  /*8110*/  @!P3 LD.E.64 R8, desc[UR40][R4.64] ;  /* 0x000000280408b980 */ /* 0x000168000c101b00 */
[----:B------:R0:W5:Y:S02]  /*8120*/  @!P3 LD.E.64 R10, desc[UR40][R6.64] ;  /* 0x00000028060ab980 */ /* 0x000164000c101b00 */
.L_x_15279:
[----:B------:R-:W-:Y:S05]  /*8130*/  BSYNC B1 ;  /* 0x0000000000017941 */ /* 0x000fea0003800000 */
.L_x_15278:
[----:B01----:R-:W4:Y:S01]  /*8140*/  LDL R30, [R1+0xbc] ;  /* 0x0000bc00011e7983 */ /* 0x003f220000100800 */
[----:B------:R-:W0:Y:S01]  /*8150*/  SYNCS.PHASECHK.TRANS64.TRYWAIT P0, [R22+URZ+0x32400], R33 ;  /* 0x03240021160075a7 */ /* 0x000e22000800017f */
[----:B--2---:R-:W-:Y:S01]  /*8160*/  IMAD.SHL.U32 R3, R34, 0x40, RZ ;  /* 0x0000004022037824 */ /* 0x004fe200078e00ff */
[----:B------:R-:W-:Y:S01]  /*8170*/  VIADDMNMX R31, R35, -R41, 0x80, PT ;  /* 0x00000080231f7446 */ /* 0x000fe20003800929 */
[----:B-----5:R-:W-:Y:S01]  /*8180*/  IMAD.MOV.U32 R5, RZ, RZ, R8 ;  /* 0x000000ffff057224 */ /* 0x020fe200078e0008 */
[----:B------:R-:W-:Y:S01]  /*8190*/  BSSY B1, `(.L_x_15280) ;  /* 0x0000019000017945 */ /* 0x000fe20003800000 */
[----:B---3--:R-:W-:Y:S01]  /*81a0*/  IMAD.MOV.U32 R6, RZ, RZ, R13 ;  /* 0x000000ffff067224 */ /* 0x008fe200078e000d */
[----:B------:R-:W-:Y:S01]  /*81b0*/  LOP3.LUT R3, R3, 0x1c0, RZ, 0xc0, !PT ;  /* 0x000001c003037812 */ /* 0x000fe200078ec0ff */
[----:B----4-:R-:W-:Y:S01]  /*81c0*/  IMAD.MOV.U32 R7, RZ, RZ, R10 ;  /* 0x000000ffff077224 */ /* 0x010fe200078e000a */
[----:B------:R-:W-:Y:S01]  /*81d0*/  PRMT R43, R43, 0x5410, R5 ;  /* 0x000054102b2b7816 */ /* 0x000fe20000000005 */
[----:B------:R-:W-:Y:S01]  /*81e0*/  IMAD.MOV.U32 R5, RZ, RZ, R12 ;  /* 0x000000ffff057224 */ /* 0x000fe200078e000c */
[----:B------:R-:W-:-:S02]  /*81f0*/  LOP3.LUT R4, R3, 0x18, R16, 0xf8, !PT ;  /* 0x0000001803047812 */ /* 0x000fc400078ef810 */
[----:B------:R-:W-:Y:S02]  /*8200*/  SHF.R.U32.HI R3, RZ, 0x3, R3 ;  /* 0x00000003ff037819 */ /* 0x000fe40000011603 */
[----:B------:R-:W-:Y:S01]  /*8210*/  PRMT R44, R6, 0x5410, R5 ;  /* 0x00005410062c7816 */ /* 0x000fe20000000005 */
[----:B------:R-:W-:Y:S01]  /*8220*/  IMAD.MOV.U32 R5, RZ, RZ, R14 ;  /* 0x000000ffff057224 */ /* 0x000fe200078e000e */
[----:B------:R-:W-:Y:S01]  /*8230*/  LOP3.LUT R3, R4, R3, RZ, 0x3c, !PT ;  /* 0x0000000304037212 */ /* 0x000fe200078e3cff */
[----:B------:R-:W-:Y:S01]  /*8240*/  IMAD.MOV.U32 R4, RZ, RZ, R9 ;  /* 0x000000ffff047224 */ /* 0x000fe200078e0009 */
[----:B------:R-:W-:Y:S02]  /*8250*/  PRMT R45, R7, 0x7610, R45 ;  /* 0x00007610072d7816 */ /* 0x000fe4000000002d */
[----:B------:R-:W-:Y:S01]  /*8260*/  PRMT R46, R5, 0x7610, R46 ;  /* 0x00007610052e7816 */ /* 0x000fe2000000002e */
[----:B------:R-:W-:Y:S01]  /*8270*/  IMAD.MOV.U32 R5, RZ, RZ, R15 ;  /* 0x000000ffff057224 */ /* 0x000fe200078e000f */
[----:B------:R-:W-:-:S02]  /*8280*/  PRMT R43, R4, 0x7610, R43 ;  /* 0x00007610042b7816 */ /* 0x000fc4000000002b */
[----:B------:R-:W-:Y:S02]  /*8290*/  MOV R4, R11 ;  /* 0x0000000b00047202 */ /* 0x000fe40000000f00 */
[----:B------:R-:W-:Y:S02]  /*82a0*/  LOP3.LUT P2, RZ, R34, 0x4, RZ, 0xc0, !PT ;  /* 0x0000000422ff7812 */ /* 0x000fe4000784c0ff */
[----:B------:R-:W-:Y:S02]  /*82b0*/  PRMT R45, R45, 0x5410, R4 ;  /* 0x000054102d2d7816 */ /* 0x000fe40000000004 */
[----:B------:R-:W-:Y:S01]  /*82c0*/  ISETP.GE.AND P1, PT, R202, R31, PT ;  /* 0x0000001fca00720c */ /* 0x000fe20003f26270 */
[----:B------:R-:W-:-:S04]  /*82d0*/  IMAD R3, R30, 0x200, R3 ;  /* 0x000002001e037824 */ /* 0x000fc800078e0203 */
[----:B------:R-:W-:-:S04]  /*82e0*/  IMAD R30, R3, 0x2, R22 ;  /* 0x00000002031e7824 */ /* 0x000fc800078e0216 */
[C---:B------:R-:W-:Y:S02]  /*82f0*/  VIADD R4, R30.reuse, 0x18400 ;  /* 0x000184001e047836 */ /* 0x040fe40000000000 */
[----:B------:R-:W-:Y:S01]  /*8300*/  VIADD R3, R30, 0x18440 ;  /* 0x000184401e037836 */ /* 0x000fe20000000000 */
[----:B0-----:R-:W-:Y:S06]  /*8310*/  @!P0 BRA `(.L_x_15281) ;  /* 0x000001ac00948947 */ /* 0x001fec0003800000 */
.L_x_15538:
[----:B------:R-:W-:Y:S05]  /*8320*/  BSYNC B1 ;  /* 0x0000000000017941 */ /* 0x000fea0003800000 */
.L_x_15280:
        /* <DEDUP_REMOVED lines=11> */
[--C-:B0-----:R-:W-:Y:S02]  /*83e0*/  SHF.R.U32.HI R33, RZ, 0x10, R27.reuse ;  /* 0x00000010ff217819 */ /* 0x101fe4000001161b */
[----:B------:R-:W-:Y:S02]  /*83f0*/  SHF.R.U64 R32, R26, 0x10, R27 ;  /* 0x000000101a207819 */ /* 0x000fe4000000121b */
[----:B------:R-:W-:Y:S02]  /*8400*/  PRMT R36, R39, 0x5432, R36 ;  /* 0x0000543227247816 */ /* 0x000fe40000000024 */
[C---:B------:R-:W-:Y:S02]  /*8410*/  PRMT R33, R37.reuse, 0x5410, R33 ;  /* 0x0000541025217816 */ /* 0x040fe40000000021 */
[----:B------:R-:W-:Y:S01]  /*8420*/  PRMT R32, R37, 0x5432, R32 ;  /* 0x0000543225207816 */ /* 0x000fe20000000020 */
[----:B------:R-:W-:Y:S01]  /*8430*/  IMAD.U32 R37, R36, 0x10000, RZ ;  /* 0x0001000024257824 */ /* 0x000fe200078e00ff */
[----:B------:R-:W-:Y:S01]  /*8440*/  SHF.R.U64 R35, R28, 0x10, R29 ;  /* 0x000000101c237819 */ /* 0x000fe2000000121d */
[----:B------:R-:W-:Y:S01]  /*8450*/  IMAD.U32 R34, R33, 0x10000, RZ ;  /* 0x0001000021227824 */ /* 0x000fe200078e00ff */
[----:B------:R-:W-:-:S02]  /*8460*/  LOP3.LUT R36, R36, 0xffff0000, RZ, 0xc0, !PT ;  /* 0xffff000024247812 */ /* 0x000fc400078ec0ff */
[----:B------:R-:W-:Y:S02]  /*8470*/  PRMT R35, R39, 0x5410, R35 ;  /* 0x0000541027237816 */ /* 0x000fe40000000023 */
[----:B------:R-:W-:Y:S02]  /*8480*/  LOP3.LUT R33, R33, 0xffff0000, RZ, 0xc0, !PT ;  /* 0xffff000021217812 */ /* 0x000fe400078ec0ff */
        /* <DEDUP_REMOVED lines=33> */
.L_x_15285:
[----:B------:R-:W-:Y:S05]  /*86a0*/  BSYNC B2 ;  /* 0x0000000000027941 */ /* 0x000fea0003800000 */
.L_x_15284:
        /* <DEDUP_REMOVED lines=46> */
[----:B------:R2:W-:Y:S02]  /*8990*/  STS.128 [R3], R4 ;  /* 0x0000000403007388 */ /* 0x0005e40000000c00 */
.L_x_15283:
[----:B------:R-:W-:Y:S05]  /*89a0*/  BSYNC B1 ;  /* 0x0000000000017941 */ /* 0x000fea0003800000 */
.L_x_15282:
        /* <DEDUP_REMOVED lines=32> */
[----:B------:R-:W-:Y:S02]  /*8bb0*/  IMAD.U32 R7, R5, 0x10000, RZ ;  /* 0x0001000005077824 */ /* 0x000fe400078e00ff */
[----:B------:R-:W-:Y:S01]  /*8bc0*/  FMUL.FTZ R31, R15, R21 ;  /* 0x000000150f1f7220 */ /* 0x000fe20000410000 */
[----:B------:R-:W-:Y:S01]  /*8bd0*/  IMAD.U32 R13, R20, 0x10000, RZ ;  /* 0x00010000140d7824 */ /* 0x000fe200078e00ff */
[----:B------:R-:W-:Y:S02]  /*8be0*/  LOP3.LUT R4, R4, 0xffff0000, RZ, 0xc0, !PT ;  /* 0xffff000004047812 */ /* 0x000fe400078ec0ff */
[----:B------:R-:W-:Y:S01]  /*8bf0*/  LOP3.LUT R5, R5, 0xffff0000, RZ, 0xc0, !PT ;  /* 0xffff000005057812 */ /* 0x000fe200078ec0ff */
[----:B------:R-:W-:Y:S01]  /*8c00*/  FFMA.FTZ R26, R14, R26, R31 ;  /* 0x0000001a0e1a7223 */ /* 0x000fe2000001001f */
[C---:B------:R-:W-:Y:S01]  /*8c10*/  SHF.L.U32 R15, R25.reuse, 0x10, RZ ;  /* 0x00000010190f7819 */ /* 0x040fe200000006ff */
[----:B------:R-:W-:Y:S01]  /*8c20*/  FMUL.FTZ R14, R4, R13 ;  /* 0x0000000d040e7220 */ /* 0x000fe20000410000 */
[----:B------:R-:W-:-:S02]  /*8c30*/  LOP3.LUT R12, R25, 0xffff0000, RZ, 0xc0, !PT ;  /* 0xffff0000190c7812 */ /* 0x000fc400078ec0ff */
[----:B------:R-:W-:Y:S01]  /*8c40*/  LOP3.LUT R20, R20, 0xffff0000, RZ, 0xc0, !PT ;  /* 0xffff000014147812 */ /* 0x000fe200078ec0ff */
[-C--:B------:R-:W-:Y:S01]  /*8c50*/  FMUL.FTZ R21, R4, R15.reuse ;  /* 0x0000000f04157220 */ /* 0x080fe20000410000 */
[C---:B------:R-:W-:Y:S01]  /*8c60*/  FFMA.FTZ R15, R6.reuse, R15, R14 ;  /* 0x0000000f060f7223 */ /* 0x040fe2000001000e */
[C---:B------:R-:W-:Y:S02]  /*8c70*/  FMUL.FTZ R24, R5.reuse, R12 ;  /* 0x0000000c05187220 */ /* 0x040fe40000410000 */
[-C--:B------:R-:W-:Y:S01]  /*8c80*/  FMUL.FTZ R25, R5, R20.reuse ;  /* 0x0000001405197220 */ /* 0x080fe20000410000 */
[----:B------:R-:W-:Y:S01]  /*8c90*/  FFMA.FTZ R4, R6, R13, -R21 ;  /* 0x0000000d06047223 */ /* 0x000fe20000010815 */
[C---:B------:R-:W-:Y:S01]  /*8ca0*/  FFMA.FTZ R5, R7.reuse, R20, -R24 ;  /* 0x0000001407057223 */ /* 0x040fe20000010818 */
[----:B------:R-:W-:Y:S01]  /*8cb0*/  F2FP.BF16.F32.PACK_AB R6, R28, R29 ;  /* 0x0000001d1c06723e */ /* 0x000fe200000010ff */
[----:B------:R-:W-:Y:S01]  /*8cc0*/  FFMA.FTZ R12, R7, R12, R25 ;  /* 0x0000000c070c7223 */ /* 0x000fe20000010019 */
[----:B------:R-:W-:-:S02]  /*8cd0*/  F2FP.BF16.F32.PACK_AB R7, R26, R27 ;  /* 0x0000001b1a07723e */ /* 0x000fc400000010ff */
[----:B------:R-:W-:Y:S02]  /*8ce0*/  F2FP.BF16.F32.PACK_AB R4, R15, R4 ;  /* 0x000000040f04723e */ /* 0x000fe400000010ff */
[----:B------:R-:W-:-:S05]  /*8cf0*/  F2FP.BF16.F32.PACK_AB R5, R12, R5 ;  /* 0x000000050c05723e */ /* 0x000fca00000010ff */
[----:B------:R1:W-:Y:S02]  /*8d00*/  STS.128 [R30+0x1a400], R4 ;  /* 0x01a400041e007388 */ /* 0x0003e40000000c00 */
.L_x_15288:
[----:B------:R-:W-:Y:S05]  /*8d10*/  BSYNC B1 ;  /* 0x0000000000017941 */ /* 0x000fea0003800000 */
.L_x_15287:
[----:B------:R-:W-:Y:S05]  /*8d20*/  @P1 BRA `(.L_x_15286) ;  /* 0x0000001800081947 */ /* 0x000fea0003800000 */
[----:B-1----:R-:W1:Y:S01]  /*8d30*/  LDS.128 R4, [R3+0x2000] ;  /* 0x0020000003047984 */ /* 0x002e620000000c00 */
        /* <DEDUP_REMOVED lines=46> */
.L_x_15273:
        /* <DEDUP_REMOVED lines=31> */
[----:B------:R-:W-:Y:S04]  /*9210*/  SHFL.IDX PT, R14, R36, RZ, 0x1c1f ;  /* 0x001c1fff240e7589 */ /* 0x000fe800000e0000 */
[----:B------:R-:W-:Y:S01]  /*9220*/  SHFL.IDX PT, R4, R25, RZ, 0x1c1f ;  /* 0x001c1fff19047589 */ /* 0x000fe200000e0000 */
[----:B-1----:R-:W-:Y:S01]  /*9230*/  ISETP.GE.AND P0, PT, R16, R39, PT ;  /* 0x000000271000720c */ /* 0x002fe20003f06270 */
[----:B--2---:R-:W-:-:S02]  /*9240*/  IMAD R27, R0, R6, RZ ;  /* 0x00000006001b7224 */ /* 0x004fc400078e02ff */
[----:B------:R-:W1:Y:S03]  /*9250*/  SHFL.IDX PT, R0, R26, RZ, 0x1c1f ;  /* 0x001c1fff1a007589 */ /* 0x000e6600000e0000 */
[----:B------:R-:W-:-:S13]  /*9260*/  ISETP.GE.OR P1, PT, R38, R27, P0 ;  /* 0x0000001b2600720c */ /* 0x000fda0000726670 */
[C---:B------:R-:W-:Y:S01]  /*9270*/  @!P1 IMAD.SHL.U32 R5, R16.reuse, 0x2, RZ ;  /* 0x0000000210059824 */ /* 0x040fe200078e00ff */
[----:B------:R-:W-:-:S04]  /*9280*/  @!P1 SHF.L.U64.HI R7, R16, 0x1, R17 ;  /* 0x0000000110079819 */ /* 0x000fc80000010211 */
[----:B---3--:R-:W-:-:S05]  /*9290*/  @!P1 IADD3 R8, P2, R3, R5, RZ ;  /* 0x0000000503089210 */ /* 0x008fca0007f5e0ff */
[----:B-1----:R-:W-:-:S06]  /*92a0*/  @!P1 IMAD.X R9, R0, 0x1, R7, P2 ;  /* 0x0000000100099824 */ /* 0x002fcc00010e0607 */
[----:B------:R-:W2:Y:S01]  /*92b0*/  @!P1 LD.E.128 R8, desc[UR40][R8.64] ;  /* 0x0000002808089980 */ /* 0x000ea2000c101d00 */
[----:B------:R-:W-:-:S05]  /*92c0*/  @!P1 IADD3 R14, P2, R14, R5, RZ ;  /* 0x000000050e0e9210 */ /* 0x000fca0007f5e0ff */
[----:B------:R-:W-:Y:S02]  /*92d0*/  @!P1 IMAD.X R5, R4, 0x1, R7, P2 ;  /* 0x0000000104059824 */ /* 0x000fe400010e0607 */
[----:B------:R-:W-:-:S06]  /*92e0*/  @!P1 IMAD.MOV.U32 R4, RZ, RZ, R14 ;  /* 0x000000ffff049224 */ /* 0x000fcc00078e000e */
[----:B------:R-:W3:Y:S01]  /*92f0*/  @!P1 LD.E.128 R4, desc[UR40][R4.64] ;  /* 0x0000002804049980 */ /* 0x000ee2000c101d00 */
[----:B------:R-:W-:Y:S02]  /*9300*/  CS2R R20, SRZ ;  /* 0x0000000000147805 */ /* 0x000fe4000001ff00 */
[----:B------:R-:W-:Y:S02]  /*9310*/  CS2R R28, SRZ ;  /* 0x00000000001c7805 */ /* 0x000fe4000001ff00 */
[----:B------:R-:W-:Y:S01]  /*9320*/  CS2R R32, SRZ ;  /* 0x0000000000207805 */ /* 0x000fe2000001ff00 */
[----:B------:R-:W1:Y:S01]  /*9330*/  SHFL.IDX PT, R14, R36, 0x1, 0x1c1f ;  /* 0x003c1f00240e7f89 */ /* 0x000e6200000e0000 */
[----:B------:R-:W-:-:S03]  /*9340*/  CS2R R30, SRZ ;  /* 0x00000000001e7805 */ /* 0x000fc6000001ff00 */
[----:B------:R-:W4:Y:S04]  /*9350*/  SHFL.IDX PT, R25, R25, 0x1, 0x1c1f ;  /* 0x003c1f0019197f89 */ /* 0x000f2800000e0000 */
[----:B------:R5:W0:Y:S01]  /*9360*/  SHFL.IDX PT, R24, R35, 0x1, 0x1c1f ;  /* 0x003c1f0023187f89 */ /* 0x000a2200000e0000 */
[----:B--2---:R-:W-:Y:S02]  /*9370*/  @!P1 IMAD.MOV.U32 R20, RZ, RZ, R10 ;  /* 0x000000ffff149224 */ /* 0x004fe400078e000a */
[----:B------:R-:W-:Y:S02]  /*9380*/  @!P1 IMAD.MOV.U32 R21, RZ, RZ, R11 ;  /* 0x000000ffff159224 */ /* 0x000fe400078e000b */
[----:B------:R-:W-:Y:S02]  /*9390*/  IMAD.MOV.U32 R0, RZ, RZ, R20 ;  /* 0x000000ffff007224 */ /* 0x000fe400078e0014 */
[----:B------:R-:W-:-:S02]  /*93a0*/  IMAD.MOV.U32 R3, RZ, RZ, R21 ;  /* 0x000000ffff037224 */ /* 0x000fc400078e0015 */
[----:B------:R-:W-:Y:S02]  /*93b0*/  @!P1 IMAD.MOV.U32 R28, RZ, RZ, R8 ;  /* 0x000000ffff1c9224 */ /* 0x000fe400078e0008 */
[----:B------:R-:W-:Y:S01]  /*93c0*/  @!P1 IMAD.MOV.U32 R29, RZ, RZ, R9 ;  /* 0x000000ffff1d9224 */ /* 0x000fe200078e0009 */
[----:B------:R-:W-:Y:S01]  /*93d0*/  PRMT R45, R0, 0x5410, R3 ;  /* 0x00005410002d7816 */ /* 0x000fe20000000003 */
[----:B------:R-:W-:Y:S01]  /*93e0*/  IMAD.MOV.U32 R0, RZ, RZ, R28 ;  /* 0x000000ffff007224 */ /* 0x000fe200078e001c */
[----:B------:R2:W0:Y:S01]  /*93f0*/  SHFL.IDX PT, R3, R26, 0x1, 0x1c1f ;  /* 0x003c1f001a037f89 */ /* 0x00042200000e0000 */
[----:B---3--:R-:W-:Y:S01]  /*9400*/  @!P1 MOV R33, R5 ;  /* 0x0000000500219202 */ /* 0x008fe20000000f00 */
[----:B------:R-:W-:Y:S02]  /*9410*/  @!P1 IMAD.MOV.U32 R31, RZ, RZ, R7 ;  /* 0x000000ffff1f9224 */ /* 0x000fe400078e0007 */
[----:B------:R-:W-:Y:S01]  /*9420*/  IMAD.MOV.U32 R8, RZ, RZ, R29 ;  /* 0x000000ffff087224 */ /* 0x000fe200078e001d */
[----:B------:R-:W-:Y:S01]  /*9430*/  PRMT R37, R0, 0x7610, R37 ;  /* 0x0000761000257816 */ /* 0x000fe20000000025 */
[----:B------:R-:W-:-:S02]  /*9440*/  @!P1 IMAD.MOV.U32 R30, RZ, RZ, R6 ;  /* 0x000000ffff1e9224 */ /* 0x000fc400078e0006 */
[----:B------:R-:W-:Y:S01]  /*9450*/  @!P1 IMAD.MOV.U32 R32, RZ, RZ, R4 ;  /* 0x000000ffff209224 */ /* 0x000fe200078e0004 */
[----:B-----5:R-:W-:Y:S01]  /*9460*/  PRMT R35, R8, 0x7610, R35 ;  /* 0x0000761008237816 */ /* 0x020fe20000000023 */
[----:B------:R-:W-:Y:S02]  /*9470*/  IMAD.MOV.U32 R4, RZ, RZ, R31 ;  /* 0x000000ffff047224 */ /* 0x000fe400078e001f */
[----:B------:R-:W-:Y:S02]  /*9480*/  IMAD.MOV.U32 R6, RZ, RZ, R33 ;  /* 0x000000ffff067224 */ /* 0x000fe400078e0021 */
[----:B------:R-:W-:Y:S02]  /*9490*/  IMAD.MOV.U32 R0, RZ, RZ, R30 ;  /* 0x000000ffff007224 */ /* 0x000fe400078e001e */
[----:B------:R-:W-:Y:S01]  /*94a0*/  IMAD.MOV.U32 R5, RZ, RZ, R32 ;  /* 0x000000ffff057224 */ /* 0x000fe200078e0020 */
[----:B------:R-:W-:Y:S02]  /*94b0*/  PRMT R48, R4, 0x5410, R6 ;  /* 0x0000541004307816 */ /* 0x000fe40000000006 */
[----:B------:R-:W-:-:S02]  /*94c0*/  CS2R R6, SRZ ;  /* 0x0000000000067805 */ /* 0x000fc4000001ff00 */
[----:B------:R-:W-:Y:S02]  /*94d0*/  PRMT R35, R35, 0x5410, R0 ;  /* 0x0000541023237816 */ /* 0x000fe40000000000 */
[----:B-12-4-:R-:W-:-:S07]  /*94e0*/  PRMT R49, R5, 0x7610, R49 ;  /* 0x0000761005317816 */ /* 0x016fce0000000031 */
.L_x_15548:
        /* <DEDUP_REMOVED lines=10> */
[----:B0-----:R-:W-:Y:S01]  /*9590*/  SHF.L.U32 R13, R0, 0x1f, RZ ;  /* 0x0000001f000d7819 */ /* 0x001fe200000006ff */
        /* <DEDUP_REMOVED lines=13> */
.L_x_15291:
[----:B------:R-:W-:Y:S05]  /*9670*/  BSYNC B1 ;  /* 0x0000000000017941 */ /* 0x000fea0003800000 */
.L_x_15290:
[----:B------:R-:W2:Y:S01]  /*9680*/  LDL R3, [R1+0x94] ;  /* 0x0000940001037983 */ /* 0x000ea20000100800 */
[----:B------:R-:W0:Y:S01]  /*9690*/  SYNCS.PHASECHK.TRANS64.TRYWAIT P1, [R22+URZ+0x32400], R13 ;  /* 0x0324000d160075a7 */ /* 0x000e22000802017f */
[----:B-----5:R-:W-:Y:S01]  /*96a0*/  IMAD.MOV.U32 R12, RZ, RZ, R7 ;  /* 0x000000ffff0c7224 */ /* 0x020fe200078e0007 */
[----:B------:R-:W-:Y:S01]  /*96b0*/  BSSY B1, `(.L_x_15292) ;  /* 0x0000011000017945 */ /* 0x000fe20003800000 */
[----:B------:R-:W-:Y:S02]  /*96c0*/  VIADD R14, R202, 0x40 ;  /* 0x00000040ca0e7836 */ /* 0x000fe40000000000 */
[----:B------:R-:W-:Y:S02]  /*96d0*/  IMAD.MOV.U32 R15, RZ, RZ, R9 ;  /* 0x000000ffff0f7224 */ /* 0x000fe400078e0009 */
[----:B------:R-:W-:Y:S01]  /*96e0*/  IMAD.MOV.U32 R36, RZ, RZ, R11 ;  /* 0x000000ffff247224 */ /* 0x000fe200078e000b */
        /* <DEDUP_REMOVED lines=8> */
[----:B------:R-:W-:Y:S01]  /*9770*/  PRMT R55, R15, 0x5410, R3 ;  /* 0x000054100f377816 */ /* 0x000fe20000000003 */
[----:B------:R-:W-:Y:S01]  /*9780*/  IMAD.MOV.U32 R3, RZ, RZ, R10 ;  /* 0x000000ffff037224 */ /* 0x000fe200078e000a */
[----:B------:R-:W-:-:S02]  /*9790*/  PRMT R56, R56, 0x5410, R12 ;  /* 0x0000541038387816 */ /* 0x000fc4000000000c */
[----:B------:R-:W-:Y:S01]  /*97a0*/  PRMT R57, R57, 0x5410, R14 ;  /* 0x0000541039397816 */ /* 0x000fe2000000000e */
[----:B0-----:R-:W-:Y:S06]  /*97b0*/  @!P1 BRA `(.L_x_15293) ;  /* 0x0000019c00e89947 */ /* 0x001fec0003800000 */
.L_x_15549:
[----:B------:R-:W-:Y:S05]  /*97c0*/  BSYNC B1 ;  /* 0x0000000000017941 */ /* 0x000fea0003800000 */
.L_x_15292:
[----:B------:R-:W-:Y:S04]  /*97d0*/  BSSY B1, `(.L_x_15294) ;  /* 0x000006b000017945 */ /* 0x000fe80003800000 */
[----:B------:R-:W-:Y:S05]  /*97e0*/  @P2 BRA `(.L_x_15295) ;  /* 0x0000000400a42947 */ /* 0x000fea0003800000 */
[----:B------:R-:W2:Y:S01]  /*97f0*/  LDL R24, [R1+0xbc] ;  /* 0x0000bc0001187983 */ /* 0x000ea20000100800 */
[----:B------:R-:W-:Y:S01]  /*9800*/  IMAD.SHL.U32 R34, R34, 0x40, RZ ;  /* 0x0000004022227824 */ /* 0x000fe200078e00ff */
[----:B------:R-:W-:Y:S01]  /*9810*/  SHF.R.U64 R28, R28, 0x10, R29 ;  /* 0x000000101c1c7819 */ /* 0x000fe2000000121d */
[----:B0-----:R-:W-:Y:S01]  /*9820*/  IMAD.IADD R13, R16, 0x1, R39 ;  /* 0x00000001100d7824 */ /* 0x001fe200078e0227 */
[----:B------:R-:W-:Y:S02]  /*9830*/  SHF.R.U64 R43, R32, 0x10, R33 ;  /* 0x00000010202b7819 */ /* 0x000fe40000001221 */
[----:B------:R-:W-:Y:S02]  /*9840*/  LOP3.LUT R34, R34, 0x1c0, RZ, 0xc0, !PT ;  /* 0x000001c022227812 */ /* 0x000fe400078ec0ff */
[----:B------:R-:W-:Y:S02]  /*9850*/  SHF.R.U32.HI R40, RZ, 0x10, R29 ;  /* 0x00000010ff287819 */ /* 0x000fe4000001161d */
[----:B------:R-:W-:-:S02]  /*9860*/  SHF.R.U32.HI R15, RZ, 0x3, R34 ;  /* 0x00000003ff0f7819 */ /* 0x000fc40000011622 */
[C---:B------:R-:W-:Y:S02]  /*9870*/  LOP3.LUT R14, R34.reuse, 0x38, R13, 0xf8, !PT ;  /* 0x00000038220e7812 */ /* 0x040fe400078ef80d */
[----:B------:R-:W-:Y:S02]  /*9880*/  LOP3.LUT R12, R34, 0x38, R16, 0xf8, !PT ;  /* 0x00000038220c7812 */ /* 0x000fe400078ef810 */
[-C--:B------:R-:W-:Y:S02]  /*9890*/  LOP3.LUT R14, R14, R15.reuse, RZ, 0x3c, !PT ;  /* 0x0000000f0e0e7212 */ /* 0x080fe400078e3cff */
[----:B------:R-:W-:Y:S02]  /*98a0*/  LOP3.LUT R12, R12, R15, RZ, 0x3c, !PT ;  /* 0x0000000f0c0c7212 */ /* 0x000fe400078e3cff */
[--C-:B------:R-:W-:Y:S02]  /*98b0*/  SHF.R.U64 R41, R20, 0x10, R21.reuse ;  /* 0x0000001014297819 */ /* 0x100fe40000001215 */
[----:B------:R-:W-:-:S02]  /*98c0*/  SHF.R.U32.HI R42, RZ, 0x10, R21 ;  /* 0x00000010ff2a7819 */ /* 0x000fc40000011615 */
[----:B------:R-:W-:Y:S02]  /*98d0*/  SHF.R.U64 R46, R30, 0x10, R31 ;  /* 0x000000101e2e7819 */ /* 0x000fe4000000121f */
[----:B------:R-:W-:Y:S02]  /*98e0*/  PRMT R37, R37, 0x5410, R28 ;  /* 0x0000541025257816 */ /* 0x000fe4000000001c */
[----:B------:R-:W-:Y:S02]  /*98f0*/  PRMT R43, R49, 0x5410, R43 ;  /* 0x00005410312b7816 */ /* 0x000fe4000000002b */
[----:B------:R-:W-:Y:S02]  /*9900*/  SHF.R.U32.HI R44, RZ, 0x10, R33 ;  /* 0x00000010ff2c7819 */ /* 0x000fe40000011621 */
[----:B------:R-:W-:Y:S02]  /*9910*/  PRMT R40, R35, 0x5410, R40 ;  /* 0x0000541023287816 */ /* 0x000fe40000000028 */
[----:B------:R-:W-:-:S02]  /*9920*/  PRMT R41, R45, 0x5410, R41 ;  /* 0x000054102d297816 */ /* 0x000fc40000000029 */
[----:B------:R-:W-:Y:S01]  /*9930*/  PRMT R42, R45, 0x5432, R42 ;  /* 0x000054322d2a7816 */ /* 0x000fe2000000002a */
[----:B------:R-:W-:Y:S01]  /*9940*/  IMAD.U32 R45, R43, 0x10000, RZ ;  /* 0x000100002b2d7824 */ /* 0x000fe200078e00ff */
[----:B------:R-:W-:Y:S01]  /*9950*/  PRMT R46, R35, 0x5432, R46 ;  /* 0x00005432232e7816 */ /* 0x000fe2000000002e */
[----:B------:R-:W-:Y:S01]  /*9960*/  IMAD.U32 R35, R37, 0x10000, RZ ;  /* 0x0001000025237824 */ /* 0x000fe200078e00ff */
[----:B------:R-:W-:Y:S02]  /*9970*/  PRMT R44, R48, 0x5432, R44 ;  /* 0x00005432302c7816 */ /* 0x000fe4000000002c */
[----:B------:R-:W-:Y:S02]  /*9980*/  SHF.R.U32.HI R47, RZ, 0x10, R31 ;  /* 0x00000010ff2f7819 */ /* 0x000fe4000001161f */
[----:B------:R-:W-:Y:S02]  /*9990*/  LOP3.LUT R43, R43, 0xffff0000, RZ, 0xc0, !PT ;  /* 0xffff00002b2b7812 */ /* 0x000fe400078ec0ff */
[----:B------:R-:W-:-:S02]  /*99a0*/  LOP3.LUT R37, R37, 0xffff0000, RZ, 0xc0, !PT ;  /* 0xffff000025257812 */ /* 0x000fc400078ec0ff */
[----:B------:R-:W-:Y:S01]  /*99b0*/  PRMT R47, R48, 0x5410, R47 ;  /* 0x00005410302f7816 */ /* 0x000fe2000000002f */
[C---:B--2---:R-:W-:Y:S02]  /*99c0*/  IMAD R25, R24.reuse, 0x200, R14 ;  /* 0x0000020018197824 */ /* 0x044fe400078e020e */
[----:B------:R-:W-:Y:S02]  /*99d0*/  IMAD R13, R24, 0x200, R12 ;  /* 0x00000200180d7824 */ /* 0x000fe400078e020c */
[--C-:B------:R-:W-:Y:S02]  /*99e0*/  IMAD R38, R25, 0x2, R22.reuse ;  /* 0x0000000219267824 */ /* 0x100fe400078e0216 */
[----:B------:R-:W-:-:S03]  /*99f0*/  IMAD R34, R13, 0x2, R22 ;  /* 0x000000020d227824 */ /* 0x000fc600078e0216 */
[----:B------:R-:W0:Y:S04]  /*9a00*/  LDS.128 R24, [R38+0x18400] ;  /* 0x0184000026187984 */ /* 0x000e280000000c00 */
[----:B------:R-:W1:Y:S01]  /*9a10*/  LDS.128 R12, [R34+0x18400] ;  /* 0x01840000220c7984 */ /* 0x000e620000000c00 */
[C---:B0-----:R-:W-:Y:S01]  /*9a20*/  IMAD.U32 R30, R24.reuse, 0x10000, RZ ;  /* 0x00010000181e7824 */ /* 0x041fe200078e00ff */
[----:B------:R-:W-:Y:S01]  /*9a30*/  LOP3.LUT R24, R24, 0xffff0000, RZ, 0xc0, !PT ;  /* 0xffff000018187812 */ /* 0x000fe200078ec0ff */
[----:B------:R-:W-:Y:S01]  /*9a40*/  IMAD.U32 R33, R27, 0x10000, RZ ;  /* 0x000100001b217824 */ /* 0x000fe200078e00ff */
[----:B------:R-:W-:Y:S01]  /*9a50*/  SHF.L.U32 R31, R25, 0x10, RZ ;  /* 0x00000010191f7819 */ /* 0x000fe200000006ff */
[----:B-1----:R-:W-:Y:S02]  /*9a60*/  IMAD.U32 R20, R12, 0x10000, RZ ;  /* 0x000100000c147824 */ /* 0x002fe400078e00ff */
[C---:B------:R-:W-:Y:S01]  /*9a70*/  FMUL.FTZ R49, R30.reuse, R45 ;  /* 0x0000002d1e317220 */ /* 0x040fe20000410000 */
[-C--:B------:R-:W-:Y:S01]  /*9a80*/  FMUL.FTZ R51, R30, R35.reuse ;  /* 0x000000231e337220 */ /* 0x080fe20000410000 */
[----:B------:R-:W-:Y:S01]  /*9a90*/  IMAD.U32 R30, R44, 0x10000, RZ ;  /* 0x000100002c1e7824 */ /* 0x000fe200078e00ff */
[----:B------:R-:W-:Y:S01]  /*9aa0*/  LOP3.LUT R12, R12, 0xffff0000, RZ, 0xc0, !PT ;  /* 0xffff00000c0c7812 */ /* 0x000fe200078ec0ff */
[C---:B------:R-:W-:Y:S01]  /*9ab0*/  FFMA.FTZ R49, R20.reuse, R35, -R49 ;  /* 0x0000002314317223 */ /* 0x040fe20000010831 */
[----:B------:R-:W-:Y:S01]  /*9ac0*/  FFMA.FTZ R51, R20, R45, R51 ;  /* 0x0000002d14337223 */ /* 0x000fe20000010033 */
[----:B------:R-:W-:-:S02]  /*9ad0*/  IMAD.U32 R21, R13, 0x10000, RZ ;  /* 0x000100000d157824 */ /* 0x000fc400078e00ff */
[----:B------:R-:W-:Y:S01]  /*9ae0*/  FMUL.FTZ R35, R24, R43 ;  /* 0x0000002b18237220 */ /* 0x000fe20000410000 */
[----:B------:R-:W-:Y:S02]  /*9af0*/  IMAD.U32 R20, R40, 0x10000, RZ ;  /* 0x0001000028147824 */ /* 0x000fe400078e00ff */
[-C--:B------:R-:W-:Y:S01]  /*9b00*/  FMUL.FTZ R45, R24, R37.reuse ;  /* 0x00000025182d7220 */ /* 0x080fe20000410000 */
[----:B------:R-:W-:Y:S01]  /*9b10*/  FMUL.FTZ R52, R31, R30 ;  /* 0x0000001e1f347220 */ /* 0x000fe20000410000 */
[----:B------:R-:W-:Y:S02]  /*9b20*/  IMAD.U32 R24, R47, 0x10000, RZ ;  /* 0x000100002f187824 */ /* 0x000fe400078e00ff */
[C---:B------:R-:W-:Y:S01]  /*9b30*/  FFMA.FTZ R48, R12.reuse, R37, -R35 ;  /* 0x000000250c307223 */ /* 0x040fe20000010823 */
[-C--:B------:R-:W-:Y:S01]  /*9b40*/  FMUL.FTZ R31, R31, R20.reuse ;  /* 0x000000141f1f7220 */ /* 0x080fe20000410000 */
[----:B------:R-:W-:Y:S01]  /*9b50*/  FFMA.FTZ R50, R12, R43, R45 ;  /* 0x0000002b0c327223 */ /* 0x000fe2000001002d */
[----:B------:R-:W-:Y:S01]  /*9b60*/  FFMA.FTZ R52, R21, R20, -R52 ;  /* 0x0000001415347223 */ /* 0x000fe20000010834 */
[----:B------:R-:W-:Y:S01]  /*9b70*/  IMAD.U32 R29, R15, 0x10000, RZ ;  /* 0x000100000f1d7824 */ /* 0x000fe200078e00ff */
[----:B------:R-:W-:Y:S01]  /*9b80*/  LOP3.LUT R25, R25, 0xffff0000, RZ, 0xc0, !PT ;  /* 0xffff000019197812 */ /* 0x000fe200078ec0ff */
[----:B------:R-:W-:-:S02]  /*9b90*/  IMAD.U32 R12, R42, 0x10000, RZ ;  /* 0x000100002a0c7824 */ /* 0x000fc400078e00ff */
[----:B------:R-:W-:Y:S01]  /*9ba0*/  FMUL.FTZ R20, R33, R24 ;  /* 0x0000001821147220 */ /* 0x000fe20000410000 */
        /* <DEDUP_REMOVED lines=8> */
[----:B------:R-:W-:Y:S02]  /*9c30*/  IMAD.U32 R32, R26, 0x10000, RZ ;  /* 0x000100001a207824 */ /* 0x000fe400078e00ff */
[----:B------:R-:W-:Y:S01]  /*9c40*/  FFMA.FTZ R54, R29, R24, R54 ;  /* 0x000000181d367223 */ /* 0x000fe20000010036 */
        /* <DEDUP_REMOVED lines=15> */
[----:B------:R-:W-:Y:S01]  /*9d40*/  FMUL.FTZ R24, R27, R12 ;  /* 0x0000000c1b187220 */ /* 0x000fe20000410000 */
[----:B------:R-:W-:Y:S01]  /*9d50*/  LOP3.LUT R14, R14, 0xffff0000, RZ, 0xc0, !PT ;  /* 0xffff00000e0e7812 */ /* 0x000fe200078ec0ff */
[----:B------:R-:W-:Y:S01]  /*9d60*/  FMUL.FTZ R26, R26, R41 ;  /* 0x000000291a1a7220 */ /* 0x000fe20000410000 */
[----:B------:R-:W-:Y:S01]  /*9d70*/  LOP3.LUT R15, R15, 0xffff0000, RZ, 0xc0, !PT ;  /* 0xffff00000f0f7812 */ /* 0x000fe200078ec0ff */
[-C--:B------:R-:W-:Y:S01]  /*9d80*/  FMUL.FTZ R27, R27, R42.reuse ;  /* 0x0000002a1b1b7220 */ /* 0x080fe20000410000 */
        /* <DEDUP_REMOVED lines=15> */
.L_x_15295:
[----:B------:R-:W-:Y:S05]  /*9e80*/  BSYNC B1 ;  /* 0x0000000000017941 */ /* 0x000fea0003800000 */
.L_x_15294:
[----:B------:R-:W-:Y:S01]  /*9e90*/  PRMT R20, R36, 0x5410, R3 ;  /* 0x0000541024147816 */ /* 0x000fe20000000003 */
[----:B------:R-:W-:Y:S06]  /*9ea0*/  @P0 BRA `(.L_x_15286) ;  /* 0x0000000400a80947 */ /* 0x000fec0003800000 */
[----:B-1----:R-:W2:Y:S01]  /*9eb0*/  LDL R12, [R1+0xc0] ;  /* 0x0000c000010c7983 */ /* 0x002ea20000100800 */
[C---:B0-----:R-:W-:Y:S02]  /*9ec0*/  VIADD R13, R202.reuse, 0x40 ;  /* 0x00000040ca0d7836 */ /* 0x041fe40000000000 */
        /* <DEDUP_REMOVED lines=13> */
[----:B------:R-:W-:Y:S02]  /*9fa0*/  SHF.R.U32.HI R34, RZ, 0x10, R5 ;  /* 0x00000010ff227819 */ /* 0x000fe40000011605 */
[----:B------:R-:W-:-:S02]  /*9fb0*/  PRMT R28, R57, 0x5432, R28 ;  /* 0x00005432391c7816 */ /* 0x000fc4000000001c */
[--C-:B------:R-:W-:Y:S02]  /*9fc0*/  SHF.R.U64 R30, R10, 0x10, R11.reuse ;  /* 0x000000100a1e7819 */ /* 0x100fe4000000120b */
[----:B------:R-:W-:Y:S02]  /*9fd0*/  SHF.R.U32.HI R31, RZ, 0x10, R11 ;  /* 0x00000010ff1f7819 */ /* 0x000fe4000001160b */
[----:B------:R-:W-:Y:S01]  /*9fe0*/  SHF.R.U64 R35, R6, 0x10, R7 ;  /* 0x0000001006237819 */ /* 0x000fe20000001207 */
[----:B------:R-:W-:Y:S01]  /*9ff0*/  IMAD.U32 R33, R32, 0x10000, RZ ;  /* 0x0001000020217824 */ /* 0x000fe200078e00ff */
[----:B------:R-:W-:Y:S02]  /*a000*/  SHF.R.U32.HI R29, RZ, 0x10, R9 ;  /* 0x00000010ff1d7819 */ /* 0x000fe40000011609 */
[----:B------:R-:W-:Y:S02]  /*a010*/  SHF.R.U32.HI R36, RZ, 0x10, R7 ;  /* 0x00000010ff247819 */ /* 0x000fe40000011607 */
[----:B------:R-:W-:-:S02]  /*a020*/  PRMT R34, R56, 0x5432, R34 ;  /* 0x0000543238227816 */ /* 0x000fc40000000022 */
[C---:B------:R-:W-:Y:S02]  /*a030*/  PRMT R30, R20.reuse, 0x5432, R30 ;  /* 0x00005432141e7816 */ /* 0x040fe4000000001e */
[----:B------:R-:W-:Y:S02]  /*a040*/  PRMT R31, R20, 0x5410, R31 ;  /* 0x00005410141f7816 */ /* 0x000fe4000000001f */
[----:B------:R-:W-:Y:S02]  /*a050*/  PRMT R29, R55, 0x5410, R29 ;  /* 0x00005410371d7816 */ /* 0x000fe4000000001d */
[----:B------:R-:W-:-:S04]  /*a060*/  PRMT R36, R53, 0x5432, R36 ;  /* 0x0000543235247816 */ /* 0x000fc80000000024 */
[----:B------:R-:W-:Y:S02]  /*a070*/  SHF.L.U32 R38, R36, 0x10, RZ ;  /* 0x0000001024267819 */ /* 0x000fe400000006ff */
[----:B------:R-:W-:Y:S02]  /*a080*/  LOP3.LUT R32, R32, 0xffff0000, RZ, 0xc0, !PT ;  /* 0xffff000020207812 */ /* 0x000fe400078ec0ff */
[----:B------:R-:W-:Y:S01]  /*a090*/  PRMT R35, R53, 0x5410, R35 ;  /* 0x0000541035237816 */ /* 0x000fe20000000023 */
[----:B--2---:R-:W-:-:S04]  /*a0a0*/  IMAD.IADD R3, R12, 0x1, R3 ;  /* 0x000000010c037824 */ /* 0x004fc800078e0203 */
[----:B------:R-:W-:Y:S01]  /*a0b0*/  IMAD R3, R3, 0x2, R22 ;  /* 0x0000000203037824 */ /* 0x000fe200078e0216 */
[----:B---3--:R-:W0:Y:S04]  /*a0c0*/  LDS.128 R12, [R40+0x18400] ;  /* 0x01840000280c7984 */ /* 0x008e280000000c00 */
[----:B------:R-:W1:Y:S01]  /*a0d0*/  LDS.128 R24, [R3+0x18400] ;  /* 0x0184000003187984 */ /* 0x000e620000000c00 */
        /* <DEDUP_REMOVED lines=12> */
[----:B------:R-:W-:Y:S01]  /*a1a0*/  IMAD.U32 R9, R15, 0x10000, RZ ;  /* 0x000100000f097824 */ /* 0x000fe200078e00ff */
[C---:B------:R-:W-:Y:S01]  /*a1b0*/  LOP3.LUT R20, R26.reuse, 0xffff0000, RZ, 0xc0, !PT ;  /* 0xffff00001a147812 */ /* 0x040fe200078ec0ff */
[----:B------:R-:W-:-:S02]  /*a1c0*/  IMAD.U32 R15, R26, 0x10000, RZ ;  /* 0x000100001a0f7824 */ /* 0x000fc400078e00ff */
[----:B------:R-:W-:Y:S01]  /*a1d0*/  FMUL.FTZ R37, R10, R33 ;  /* 0x000000210a257220 */ /* 0x000fe20000410000 */
[C---:B------:R-:W-:Y:S01]  /*a1e0*/  IMAD.U32 R21, R27.reuse, 0x10000, RZ ;  /* 0x000100001b157824 */ /* 0x040fe200078e00ff */
[----:B------:R-:W-:Y:S01]  /*a1f0*/  LOP3.LUT R26, R27, 0xffff0000, RZ, 0xc0, !PT ;  /* 0xffff00001b1a7812 */ /* 0x000fe200078ec0ff */
[----:B------:R-:W-:Y:S02]  /*a200*/  IMAD.U32 R27, R34, 0x10000, RZ ;  /* 0x00010000221b7824 */ /* 0x000fe400078e00ff */
[-C--:B------:R-:W-:Y:S01]  /*a210*/  FMUL.FTZ R39, R10, R25.reuse ;  /* 0x000000190a277220 */ /* 0x080fe20000410000 */
[C---:B------:R-:W-:Y:S01]  /*a220*/  FFMA.FTZ R37, R4.reuse, R25, -R37 ;  /* 0x0000001904257223 */ /* 0x040fe20000010825 */
[----:B------:R-:W-:Y:S02]  /*a230*/  IMAD.U32 R10, R29, 0x10000, RZ ;  /* 0x000100001d0a7824 */ /* 0x000fe400078e00ff */
[----:B------:R-:W-:Y:S01]  /*a240*/  FMUL.FTZ R25, R13, R27 ;  /* 0x0000001b0d197220 */ /* 0x000fe20000410000 */
[----:B------:R-:W-:Y:S01]  /*a250*/  FFMA.FTZ R39, R4, R33, R39 ;  /* 0x0000002104277223 */ /* 0x000fe20000010027 */
[----:B------:R-:W-:-:S02]  /*a260*/  IMAD.U32 R4, R31, 0x10000, RZ ;  /* 0x000100001f047824 */ /* 0x000fc400078e00ff */
[-C--:B------:R-:W-:Y:S01]  /*a270*/  FMUL.FTZ R13, R13, R10.reuse ;  /* 0x0000000a0d0d7220 */ /* 0x080fe20000410000 */
[----:B------:R-:W-:Y:S01]  /*a280*/  FFMA.FTZ R25, R6, R10, -R25 ;  /* 0x0000000a06197223 */ /* 0x000fe20000010819 */
[C---:B------:R-:W-:Y:S01]  /*a290*/  FMUL.FTZ R10, R21.reuse, R38 ;  /* 0x00000026150a7220 */ /* 0x040fe20000410000 */
[-C--:B------:R-:W-:Y:S01]  /*a2a0*/  FMUL.FTZ R33, R21, R4.reuse ;  /* 0x0000000415217220 */ /* 0x080fe20000410000 */
[----:B------:R-:W-:Y:S02]  /*a2b0*/  LOP3.LUT R28, R28, 0xffff0000, RZ, 0xc0, !PT ;  /* 0xffff00001c1c7812 */ /* 0x000fe400078ec0ff */
[C---:B------:R-:W-:Y:S01]  /*a2c0*/  FFMA.FTZ R21, R9.reuse, R4, -R10 ;  /* 0x0000000409157223 */ /* 0x040fe2000001080a */
[----:B------:R-:W-:Y:S01]  /*a2d0*/  FFMA.FTZ R33, R9, R38, R33 ;  /* 0x0000002609217223 */ /* 0x000fe20000010021 */
[----:B------:R-:W-:Y:S01]  /*a2e0*/  LOP3.LUT R29, R29, 0xffff0000, RZ, 0xc0, !PT ;  /* 0xffff00001d1d7812 */ /* 0x000fe200078ec0ff */
[C---:B------:R-:W-:Y:S01]  /*a2f0*/  FMUL.FTZ R4, R11.reuse, R32 ;  /* 0x000000200b047220 */ /* 0x040fe20000410000 */
[----:B------:R-:W-:Y:S01]  /*a300*/  LOP3.LUT R9, R34, 0xffff0000, RZ, 0xc0, !PT ;  /* 0xffff000022097812 */ /* 0x000fe200078ec0ff */
[-C--:B------:R-:W-:Y:S01]  /*a310*/  FMUL.FTZ R10, R11, R28.reuse ;  /* 0x0000001c0b0a7220 */ /* 0x080fe20000410000 */
[----:B------:R-:W-:Y:S01]  /*a320*/  FFMA.FTZ R13, R6, R27, R13 ;  /* 0x0000001b060d7223 */ /* 0x000fe2000001000d */
[----:B------:R-:W-:Y:S01]  /*a330*/  FFMA.FTZ R28, R5, R28, -R4 ;  /* 0x0000001c051c7223 */ /* 0x000fe20000010804 */
[C---:B------:R-:W-:Y:S01]  /*a340*/  FMUL.FTZ R34, R24.reuse, R29 ;  /* 0x0000001d18227220 */ /* 0x040fe20000410000 */
[----:B------:R-:W-:Y:S01]  /*a350*/  FMUL.FTZ R11, R24, R9 ;  /* 0x00000009180b7220 */ /* 0x000fe20000410000 */
[----:B------:R-:W-:-:S02]  /*a360*/  IMAD.U32 R6, R35, 0x10000, RZ ;  /* 0x0001000023067824 */ /* 0x000fc400078e00ff */
[----:B------:R-:W-:Y:S02]  /*a370*/  IMAD.U32 R4, R30, 0x10000, RZ ;  /* 0x000100001e047824 */ /* 0x000fe400078e00ff */
[----:B------:R-:W-:Y:S01]  /*a380*/  FFMA.FTZ R10, R5, R32, R10 ;  /* 0x00000020050a7223 */ /* 0x000fe2000001000a */
[C---:B------:R-:W-:Y:S01]  /*a390*/  FFMA.FTZ R24, R12.reuse, R29, -R11 ;  /* 0x0000001d0c187223 */ /* 0x040fe2000001080b */
[----:B------:R-:W-:Y:S01]  /*a3a0*/  FFMA.FTZ R34, R12, R9, R34 ;  /* 0x000000090c227223 */ /* 0x000fe20000010022 */
[C---:B------:R-:W-:Y:S01]  /*a3b0*/  FMUL.FTZ R32, R15.reuse, R6 ;  /* 0x000000060f207220 */ /* 0x040fe20000410000 */
[-C--:B------:R-:W-:Y:S01]  /*a3c0*/  FMUL.FTZ R12, R15, R4.reuse ;  /* 0x000000040f0c7220 */ /* 0x080fe20000410000 */
[----:B------:R-:W-:Y:S02]  /*a3d0*/  LOP3.LUT R35, R35, 0xffff0000, RZ, 0xc0, !PT ;  /* 0xffff000023237812 */ /* 0x000fe400078ec0ff */
[----:B------:R-:W-:Y:S02]  /*a3e0*/  LOP3.LUT R5, R30, 0xffff0000, RZ, 0xc0, !PT ;  /* 0xffff00001e057812 */ /* 0x000fe400078ec0ff */
        /* <DEDUP_REMOVED lines=22> */
.L_x_15286:
[----:B------:R-:W-:Y:S05]  /*a550*/  BSYNC B0 ;  /* 0x0000000000007941 */ /* 0x000fea0003800000 */
.L_x_15272:
        /* <DEDUP_REMOVED lines=8> */
.L_x_15269:
        /* <DEDUP_REMOVED lines=9> */
.L_x_15296:
[----:B------:R-:W-:Y:S01]  /*a670*/  IMAD R14, R18, 0x8, R22 ;  /* 0x00000008120e7824 */ /* 0x000fe200078e0216 */
[----:B------:R-:W-:-:S04]  /*a680*/  SHF.L.U32 R9, R204, 0x1f, RZ ;  /* 0x0000001fcc097819 */ /* 0x000fc800000006ff */
[----:B------:R1:W2:Y:S01]  /*a690*/  SYNCS.PHASECHK.TRANS64.TRYWAIT P1, [R14+URZ+0x32430], R9 ;  /* 0x032430090e0075a7 */ /* 0x0002a2000802017f */
[----:B------:R-:W-:Y:S05]  /*a6a0*/  @!P0 BRA `(.L_x_15297) ;  /* 0x0000000000048947 */ /* 0x000fea0003800000 */
[----:B------:R-:W-:Y:S01]  /*a6b0*/  BPT.TRAP 0x1 ;  /* 0x000000040000795c */ /* 0x000fe20000300000 */
.L_x_15297:
[----:B------:R-:W-:-:S05]  /*a6c0*/  VIADD R3, R22, 0x1c400 ;  /* 0x0001c40016037836 */ /* 0x000fca0000000000 */
[----:B------:R-:W-:-:S04]  /*a6d0*/  SHF.R.U32.HI R3, RZ, 0x4, R3 ;  /* 0x00000004ff037819 */ /* 0x000fc80000011603 */
[----:B------:R-:W-:-:S04]  /*a6e0*/  LOP3.LUT R3, R3, 0x3fff, RZ, 0xc0, !PT ;  /* 0x00003fff03037812 */ /* 0x000fc800078ec0ff */
[----:B------:R-:W-:-:S05]  /*a6f0*/  LOP3.LUT R3, R3, 0x10000, RZ, 0xfc, !PT ;  /* 0x0001000003037812 */ /* 0x000fca00078efcff */
[----:B------:R3:W-:Y:S01]  /*a700*/  STL [R1+0x88], R3 ;  /* 0x0000880301007387 */ /* 0x0007e20000100800 */
[----:B--2---:R-:W-:Y:S05]  /*a710*/  @P1 BRA `(.L_x_15298) ;  /* 0x0000000000081947 */ /* 0x004fea0003800000 */
[----:B------:R-:W2:Y:S02]  /*a720*/  SYNCS.PHASECHK.TRANS64.TRYWAIT P1, [R14+URZ+0x32430], R9 ;  /* 0x032430090e0075a7 */ /* 0x000ea4000802017f */
[----:B--2---:R-:W-:Y:S05]  /*a730*/  @!P1 BRA `(.L_x_15299) ;  /* 0x00000190001c9947 */ /* 0x004fea0003800000 */
.L_x_15298:
[----:B---3--:R-:W3:Y:S01]  /*a740*/  LDL R3, [R1+0x88] ;  /* 0x0000880001037983 */ /* 0x008ee20000100800 */
[----:B------:R-:W-:Y:S01]  /*a750*/  IMAD.MOV.U32 R5, RZ, RZ, 0x40000040 ;  /* 0x40000040ff057424 */ /* 0x000fe200078e00ff */
[----:B------:R-:W-:Y:S05]  /*a760*/  WARPSYNC.ALL ;  /* 0x0000000000007948 */ /* 0x000fea0003800000 */
[C---:B------:R-:W-:Y:S01]  /*a770*/  R2UR UR4, R212.reuse ;  /* 0x00000000d40472ca */ /* 0x040fe200000e0000 */
[----:B0-----:R-:W-:Y:S01]  /*a780*/  WARPGROUP.ARRIVE ;  /* 0x00000000000079c5 */ /* 0x001fe20000000000 */
[----:B------:R-:W-:Y:S01]  /*a790*/  R2UR UR5, R213 ;  /* 0x00000000d50572ca */ /* 0x000fe200000e0000 */
[----:B------:R-:W-:Y:S01]  /*a7a0*/  VIADD R20, R212, 0x2 ;  /* 0x00000002d4147836 */ /* 0x000fe20000000000 */
[----:B------:R-:W-:Y:S01]  /*a7b0*/  R2UR UR7, R5 ;  /* 0x00000000050772ca */ /* 0x000fe200000e0000 */
[----:B------:R-:W-:Y:S01]  /*a7c0*/  IMAD.MOV.U32 R21, RZ, RZ, 0x40000040 ;  /* 0x40000040ff157424 */ /* 0x000fe200078e00ff */
[----:B------:R-:W-:Y:S01]  /*a7d0*/  BSSY B0, `(.L_x_15300) ;  /* 0x000002a000007945 */ /* 0x000fe20003800000 */
[----:B------:R-:W-:-:S02]  /*a7e0*/  IMAD.MOV.U32 R7, RZ, RZ, 0x40000040 ;  /* 0x40000040ff077424 */ /* 0x000fc400078e00ff */
[C---:B------:R-:W-:Y:S01]  /*a7f0*/  VIADD R12, R212.reuse, 0x4 ;  /* 0x00000004d40c7836 */ /* 0x040fe20000000000 */
[----:B------:R0:W-:Y:S01]  /*a800*/  STL.64 [R1+0x80], R20 ;  /* 0x0000801401007387 */ /* 0x0001e20000100a00 */
[----:B------:R-:W-:Y:S02]  /*a810*/  IMAD.MOV.U32 R13, RZ, RZ, 0x40000040 ;  /* 0x40000040ff0d7424 */ /* 0x000fe400078e00ff */
[----:B------:R-:W-:Y:S02]  /*a820*/  VIADD R10, R212, 0x6 ;  /* 0x00000006d40a7836 */ /* 0x000fe40000000000 */
[----:B------:R-:W-:Y:S01]  /*a830*/  IMAD.MOV.U32 R11, RZ, RZ, 0x40000040 ;  /* 0x40000040ff0b7424 */ /* 0x000fe200078e00ff */
[----:B------:R0:W-:Y:S01]  /*a840*/  STL.64 [R1+0x78], R12 ;  /* 0x0000780c01007387 */ /* 0x0001e20000100a00 */
[----:B------:R-:W-:-:S03]  /*a850*/  IMAD.MOV.U32 R5, RZ, RZ, 0x40000040 ;  /* 0x40000040ff057424 */ /* 0x000fc600078e00ff */
[----:B------:R0:W-:Y:S01]  /*a860*/  STL.64 [R1+0x70], R10 ;  /* 0x0000700a01007387 */ /* 0x0001e20000100a00 */
[----:B---3--:R-:W-:Y:S01]  /*a870*/  IMAD R4, R18, 0x300, R3 ;  /* 0x0000030012047824 */ /* 0x008fe200078e0203 */
[----:B------:R-:W-:-:S03]  /*a880*/  SHF.L.U32 R3, R0, 0x1f, RZ ;  /* 0x0000001f00037819 */ /* 0x000fc600000006ff */
        /* <DEDUP_REMOVED lines=28> */
[----:B------:R-:W3:Y:S02]  /*aa50*/  SYNCS.PHASECHK.TRANS64.TRYWAIT P1, [R22+URZ+0x32410], R3 ;  /* 0x03241003160075a7 */ /* 0x000ee4000802017f */
[----:B0--3--:R-:W-:Y:S05]  /*aa60*/  @!P1 BRA `(.L_x_15301) ;  /* 0x0000018c00649947 */ /* 0x009fea0003800000 */
.L_x_15550:
[----:B------:R-:W-:Y:S05]  /*aa70*/  BSYNC B0 ;  /* 0x0000000000007941 */ /* 0x000fea0003800000 */
.L_x_15300:
[----:B------:R-:W-:Y:S05]  /*aa80*/  @!P0 BRA `(.L_x_15302) ;  /* 0x0000000000048947 */ /* 0x000fea0003800000 */
[----:B------:R-:W-:Y:S01]  /*aa90*/  BPT.TRAP 0x1 ;  /* 0x000000040000795c */ /* 0x000fe20000300000 */
.L_x_15302:
[----:B------:R3:W4:Y:S01]  /*aaa0*/  SYNCS.PHASECHK.TRANS64.TRYWAIT P1, [R14+URZ+0x32450], R9 ;  /* 0x032450090e0075a7 */ /* 0x000722000802017f */
[----:B------:R-:W-:Y:S05]  /*aab0*/  @!P0 BRA `(.L_x_15303) ;  /* 0x0000000000048947 */ /* 0x000fea0003800000 */
[----:B------:R-:W-:Y:S01]  /*aac0*/  BPT.TRAP 0x1 ;  /* 0x000000040000795c */ /* 0x000fe20000300000 */
.L_x_15303:
[----:B----4-:R-:W-:Y:S05]  /*aad0*/  @P1 BRA `(.L_x_15304) ;  /* 0x0000000000081947 */ /* 0x010fea0003800000 */
[----:B------:R-:W4:Y:S02]  /*aae0*/  SYNCS.PHASECHK.TRANS64.TRYWAIT P1, [R14+URZ+0x32450], R9 ;  /* 0x032450090e0075a7 */ /* 0x000f24000802017f */
[----:B----4-:R-:W-:Y:S05]  /*aaf0*/  @!P1 BRA `(.L_x_15305) ;  /* 0x0000018c00549947 */ /* 0x010fea0003800000 */
.L_x_15304:
[----:B------:R-:W-:Y:S05]  /*ab00*/  WARPSYNC.ALL ;  /* 0x0000000000007948 */ /* 0x000fea0003800000 */
[----:B------:R-:W-:Y:S01]  /*ab10*/  R2UR UR39, R22 ;  /* 0x00000000162772ca */ /* 0x000fe200000e0000 */
[----:B------:R-:W-:Y:S01]  /*ab20*/  IMAD.MOV.U32 R7, RZ, RZ, 0xc00 ;  /* 0x00000c00ff077424 */ /* 0x000fe200078e00ff */
[----:B------:R-:W-:Y:S01]  /*ab30*/  LOP3.LUT R4, R72, 0x10000, RZ, 0xfc, !PT ;  /* 0x0001000048047812 */ /* 0x000fe200078efcff */
[----:B------:R-:W-:Y:S01]  /*ab40*/  IMAD.MOV.U32 R5, RZ, RZ, 0x40000040 ;  /* 0x40000040ff057424 */ /* 0x000fe200078e00ff */
[----:B------:R-:W-:Y:S01]  /*ab50*/  WARPGROUP.ARRIVE ;  /* 0x00000000000079c5 */ /* 0x000fe20000000000 */
[----:B------:R-:W-:Y:S01]  /*ab60*/  IMAD.MOV.U32 R85, RZ, RZ, 0x40000040 ;  /* 0x40000040ff557424 */ /* 0x000fe200078e00ff */
[C---:B------:R-:W-:Y:S01]  /*ab70*/  R2UR UR4, R4.reuse ;  /* 0x00000000040472ca */ /* 0x040fe200000e0000 */
[C---:B------:R-:W-:Y:S01]  /*ab80*/  VIADD R84, R4.reuse, 0x2 ;  /* 0x0000000204547836 */ /* 0x040fe20000000000 */
[----:B------:R-:W-:Y:S01]  /*ab90*/  R2UR UR5, R5 ;  /* 0x00000000050572ca */ /* 0x000fe200000e0000 */
[----:B-1234-:R-:W-:Y:S01]  /*aba0*/  IMAD.MOV.U32 R9, RZ, RZ, 0x40000040 ;  /* 0x40000040ff097424 */ /* 0x01efe200078e00ff */
[----:B------:R-:W-:Y:S01]  /*abb0*/  MOV R83, 0x40000040 ;  /* 0x4000004000537802 */ /* 0x000fe20000000f00 */
[C---:B------:R-:W-:Y:S01]  /*abc0*/  VIADD R82, R4.reuse, 0x4 ;  /* 0x0000000404527836 */ /* 0x040fe20000000000 */
[C---:B------:R-:W-:Y:S01]  /*abd0*/  IADD3 R216, R4.reuse, 0x804, RZ ;  /* 0x0000080404d87810 */ /* 0x040fe20007ffe0ff */
[----:B------:R-:W-:Y:S01]  /*abe0*/  UIADD3 UR39, UR39, 0x400, URZ ;  /* 0x0000040027277890 */ /* 0x000fe2000fffe03f */
[C---:B------:R-:W-:Y:S01]  /*abf0*/  VIADD R80, R4.reuse, 0x6 ;  /* 0x0000000604507836 */ /* 0x040fe20000000000 */
[----:B------:R-:W1:Y:S01]  /*ac00*/  S2R R0, SR_TID.X ;  /* 0x0000000000007919 */ /* 0x000e620000002100 */
[----:B------:R-:W-:Y:S01]  /*ac10*/  IMAD.MOV.U32 R81, RZ, RZ, 0x40000040 ;  /* 0x40000040ff517424 */ /* 0x000fe200078e00ff */
[----:B------:R-:W-:Y:S01]  /*ac20*/  USHF.R.U32.HI UR39, URZ, 0x4, UR39 ;  /* 0x000000043f277899 */ /* 0x000fe20008011627 */
[C---:B------:R-:W-:Y:S01]  /*ac30*/  VIADD R78, R4.reuse, 0x400 ;  /* 0x00000400044e7836 */ /* 0x040fe20000000000 */
[----:B------:R2:W-:Y:S01]  /*ac40*/  STL.64 [R1+0x68], R84 ;  /* 0x0000685401007387 */ /* 0x0005e20000100a00 */
[----:B------:R-:W-:Y:S01]  /*ac50*/  IMAD.MOV.U32 R79, RZ, RZ, 0x40000040 ;  /* 0x40000040ff4f7424 */ /* 0x000fe200078e00ff */
[----:B------:R-:W-:Y:S01]  /*ac60*/  ULOP3.LUT UR39, UR39, 0x3fff, URZ, 0xc0, !UPT ;  /* 0x00003fff27277892 */ /* 0x000fe2000f8ec03f */
[C---:B------:R-:W-:Y:S01]  /*ac70*/  VIADD R76, R4.reuse, 0x402 ;  /* 0x00000402044c7836 */ /* 0x040fe20000000000 */
[----:B------:R2:W-:Y:S01]  /*ac80*/  STL.64 [R1+0x60], R82 ;  /* 0x0000605201007387 */ /* 0x0005e20000100a00 */
[----:B------:R-:W-:Y:S01]  /*ac90*/  IMAD.MOV.U32 R77, RZ, RZ, 0x40000040 ;  /* 0x40000040ff4d7424 */ /* 0x000fe200078e00ff */
[----:B------:R-:W-:Y:S01]  /*aca0*/  ULOP3.LUT UR38, UR39, 0x10000, URZ, 0xfc, !UPT ;  /* 0x0001000027267892 */ /* 0x000fe2000f8efc3f */
[----:B------:R-:W-:Y:S01]  /*acb0*/  VIADD R74, R4, 0x404 ;  /* 0x00000404044a7836 */ /* 0x000fe20000000000 */
[----:B------:R2:W-:Y:S01]  /*acc0*/  STL.64 [R1+0x58], R80 ;  /* 0x0000585001007387 */ /* 0x0005e20000100a00 */
[----:B------:R-:W-:-:S02]  /*acd0*/  IMAD.MOV.U32 R75, RZ, RZ, 0x40000040 ;  /* 0x40000040ff4b7424 */ /* 0x000fc400078e00ff */
[----:B------:R-:W-:Y:S01]  /*ace0*/  VIADD R72, R4, 0x406 ;  /* 0x0000040604487836 */ /* 0x000fe20000000000 */
[----:B------:R2:W-:Y:S01]  /*acf0*/  STL.64 [R1+0x50], R78 ;  /* 0x0000504e01007387 */ /* 0x0005e20000100a00 */
[----:B------:R-:W-:Y:S02]  /*ad00*/  IMAD R6, R18, R7, UR38 ;  /* 0x0000002612067e24 */ /* 0x000fe4000f8e0207 */
[----:B------:R-:W-:Y:S01]  /*ad10*/  IMAD.MOV.U32 R7, RZ, RZ, 0x40000040 ;  /* 0x40000040ff077424 */ /* 0x000fe200078e00ff */
[----:B------:R2:W-:Y:S01]  /*ad20*/  STL.64 [R1+0x48], R76 ;  /* 0x0000484c01007387 */ /* 0x0005e20000100a00 */
[C---:B------:R-:W-:Y:S01]  /*ad30*/  VIADD R8, R6.reuse, 0x2 ;  /* 0x0000000206087836 */ /* 0x040fe20000000000 */
[----:B------:R-:W-:Y:S01]  /*ad40*/  R2UR UR6, R6 ;  /* 0x00000000060672ca */ /* 0x000fe200000e0000 */
[----:B------:R-:W-:Y:S01]  /*ad50*/  IMAD.MOV.U32 R73, RZ, RZ, 0x40000040 ;  /* 0x40000040ff497424 */ /* 0x000fe200078e00ff */
[----:B------:R-:W-:Y:S01]  /*ad60*/  R2UR UR7, R7 ;  /* 0x00000000070772ca */ /* 0x000fe200000e0000 */
[----:B------:R-:W-:Y:S01]  /*ad70*/  VIADD R220, R4, 0x800 ;  /* 0x0000080004dc7836 */ /* 0x000fe20000000000 */
[----:B------:R2:W-:Y:S01]  /*ad80*/  STL.64 [R1+0x40], R74 ;  /* 0x0000404a01007387 */ /* 0x0005e20000100a00 */
[----:B------:R-:W-:-:S02]  /*ad90*/  IMAD.MOV.U32 R221, RZ, RZ, 0x40000040 ;  /* 0x40000040ffdd7424 */ /* 0x000fc400078e00ff */
[C---:B------:R-:W-:Y:S01]  /*ada0*/  VIADD R218, R4.reuse, 0x802 ;  /* 0x0000080204da7836 */ /* 0x040fe20000000000 */
[----:B------:R2:W-:Y:S01]  /*adb0*/  STL.64 [R1+0x18], R72 ;  /* 0x0000184801007387 */ /* 0x0005e20000100a00 */
[----:B------:R-:W-:Y:S01]  /*adc0*/  IMAD.MOV.U32 R219, RZ, RZ, 0x40000040 ;  /* 0x40000040ffdb7424 */ /* 0x000fe200078e00ff */
[----:B-1----:R-:W-:Y:S01]  /*add0*/  SHF.R.U32.HI R0, RZ, 0x7, R0 ;  /* 0x00000007ff007819 */ /* 0x002fe20000011600 */
[----:B------:R-:W-:Y:S02]  /*ade0*/  IMAD.MOV.U32 R217, RZ, RZ, 0x40000040 ;  /* 0x40000040ffd97424 */ /* 0x000fe400078e00ff */
[----:B------:R-:W-:Y:S02]  /*adf0*/  VIADD R214, R4, 0x806 ;  /* 0x0000080604d67836 */ /* 0x000fe40000000000 */
[----:B------:R-:W-:Y:S01]  /*ae00*/  HGMMA.64x96x16.F32.BF16 R24, gdesc[UR4], R24, gsb0 ;  /* 0x01600000041879f0 */ /* 0x000fe20008001818 */
[----:B------:R-:W-:Y:S01]  /*ae10*/  R2UR UR4, R84 ;  /* 0x00000000540472ca */ /* 0x000fe200000e0000 */
[----:B------:R-:W-:Y:S01]  /*ae20*/  IMAD.MOV.U32 R215, RZ, RZ, 0x40000040 ;  /* 0x40000040ffd77424 */ /* 0x000fe200078e00ff */
[----:B------:R-:W-:Y:S01]  /*ae30*/  R2UR UR5, R85 ;  /* 0x00000000550572ca */ /* 0x000fe200000e0000 */
[----:B------:R-:W-:Y:S01]  /*ae40*/  VIADD R12, R4, 0xc00 ;  /* 0x00000c00040c7836 */ /* 0x000fe20000000000 */
[----:B------:R-:W-:Y:S01]  /*ae50*/  R2UR UR6, R8 ;  /* 0x00000000080672ca */ /* 0x000fe200000e0000 */
[----:B------:R-:W-:Y:S01]  /*ae60*/  VIADD R8, R6, 0x4 ;  /* 0x0000000406087836 */ /* 0x000fe20000000000 */
[----:B------:R-:W-:Y:S01]  /*ae70*/  R2UR UR7, R9 ;  /* 0x00000000090772ca */ /* 0x000fe200000e0000 */
[----:B------:R-:W-:-:S02]  /*ae80*/  IMAD.MOV.U32 R9, RZ, RZ, 0x40000040 ;  /* 0x40000040ff097424 */ /* 0x000fc400078e00ff */
[----:B------:R-:W-:Y:S02]  /*ae90*/  IMAD.MOV.U32 R13, RZ, RZ, 0x40000040 ;  /* 0x40000040ff0d7424 */ /* 0x000fe400078e00ff */
[----:B------:R-:W-:Y:S02]  /*aea0*/  VIADD R10, R4, 0xc02 ;  /* 0x00000c02040a7836 */ /* 0x000fe40000000000 */
[----:B------:R-:W-:Y:S02]  /*aeb0*/  IMAD.MOV.U32 R11, RZ, RZ, 0x40000040 ;  /* 0x40000040ff0b7424 */ /* 0x000fe400078e00ff */
[----:B------:R-:W-:Y:S02]  /*aec0*/  VIADD R20, R6, 0x904 ;  /* 0x0000090406147836 */ /* 0x000fe40000000000 */
[----:B------:R-:W-:Y:S02]  /*aed0*/  IMAD.MOV.U32 R21, RZ, RZ, 0x40000040 ;  /* 0x40000040ff157424 */ /* 0x000fe400078e00ff */
[----:B------:R-:W-:Y:S01]  /*aee0*/  IMAD.MOV.U32 R7, RZ, RZ, 0x40000040 ;  /* 0x40000040ff077424 */ /* 0x000fe200078e00ff */
[----:B------:R-:W-:-:S02]  /*aef0*/  WARPGROUP.DEPBAR.LE gsb0, 0x0 ;  /* 0x00008000000079c5 */ /* 0x000fc40000010000 */
        /* <DEDUP_REMOVED lines=110> */
[----:B------:R-:W-:Y:S01]  /*b5e0*/  R2UR UR6, R20 ;  /* 0x00000000140672ca */ /* 0x000fe200000e0000 */
[----:B------:R-:W-:Y:S01]  /*b5f0*/  VIADD R20, R6, 0x906 ;  /* 0x0000090606147836 */ /* 0x000fe20000000000 */
[----:B------:R-:W-:Y:S01]  /*b600*/  R2UR UR7, R21 ;  /* 0x00000000150772ca */ /* 0x000fe200000e0000 */
[----:B------:R-:W-:Y:S01]  /*b610*/  VIADD R6, R4, 0xc06 ;  /* 0x00000c0604067836 */ /* 0x000fe20000000000 */
[----:B------:R-:W-:Y:S01]  /*b620*/  R2UR UR4, R8 ;  /* 0x00000000080472ca */ /* 0x000fe200000e0000 */
[----:B------:R-:W-:Y:S01]  /*b630*/  IMAD.MOV.U32 R21, RZ, RZ, 0x40000040 ;  /* 0x40000040ff157424 */ /* 0x000fe200078e00ff */
        /* <DEDUP_REMOVED lines=11> */
[----:B------:R-:W-:Y:S03]  /*b6f0*/  HGMMA.64x96x16.F32.BF16 R24, gdesc[UR4], R24, gsb0 ;  /* 0x01600000041879f0 */ /* 0x000fe60008001818 */
[----:B------:R-:W-:Y:S02]  /*b700*/  WARPGROUP.DEPBAR.LE gsb0, 0x0 ;  /* 0x00008000000079c5 */ /* 0x000fe40000010000 */
[----:B------:R2:W-:Y:S06]  /*b710*/  BAR.ARV R21, 0x100 ;  /* 0x000400150000751d */ /* 0x0005ec0000002000 */
[----:B------:R-:W-:Y:S05]  /*b720*/  @!P0 BRA `(.L_x_15306) ;  /* 0x0000000000048947 */ /* 0x000fea0003800000 */
[----:B------:R-:W-:Y:S01]  /*b730*/  BPT.TRAP 0x1 ;  /* 0x000000040000795c */ /* 0x000fe20000300000 */
.L_x_15306:
[----:B------:R-:W3:Y:S01]  /*b740*/  LDL R20, [R1+0xc4] ;  /* 0x0000c40001147983 */ /* 0x000ee20000100800 */
[----:B--2---:R-:W1:Y:S01]  /*b750*/  LDC R74, c[0x0][0x448] ;  /* 0x00011200ff4a7b82 */ /* 0x004e620000000800 */
[----:B------:R-:W-:Y:S01]  /*b760*/  ULDC UR4, c[0x0][0xad0] ;  /* 0x0002b40000047ab9 */ /* 0x000fe20000000800 */
[----:B------:R-:W-:Y:S01]  /*b770*/  ULDC UR46, c[0x0][0xa80] ;  /* 0x0002a000002e7ab9 */ /* 0x000fe20000000800 */
[----:B------:R-:W3:Y:S04]  /*b780*/  LDL R180, [R1+0x94] ;  /* 0x0000940001b47983 */ /* 0x000ee80000100800 */
[----:B------:R-:W2:Y:S01]  /*b790*/  LDL R178, [R1+0xb0] ;  /* 0x0000b00001b27983 */ /* 0x000ea20000100800 */
[----:B------:R-:W-:Y:S01]  /*b7a0*/  FMUL.FTZ R73, R35, UR4 ;  /* 0x0000000423497c20 */ /* 0x000fe20008410000 */
[----:B0-----:R-:W-:Y:S01]  /*b7b0*/  FMUL.FTZ R3, R25, UR4 ;  /* 0x0000000419037c20 */ /* 0x001fe20008410000 */
[----:B------:R-:W-:Y:S01]  /*b7c0*/  FMUL.FTZ R25, R26, UR4 ;  /* 0x000000041a197c20 */ /* 0x000fe20008410000 */
[----:B------:R-:W4:Y:S01]  /*b7d0*/  LDL R78, [R1+0xb4] ;  /* 0x0000b400014e7983 */ /* 0x000f220000100800 */
[----:B------:R-:W-:Y:S01]  /*b7e0*/  FMUL.FTZ R26, R31, UR4 ;  /* 0x000000041f1a7c20 */ /* 0x000fe20008410000 */
[----:B------:R-:W-:-:S02]  /*b7f0*/  FMUL.FTZ R31, R33, UR4 ;  /* 0x00000004211f7c20 */ /* 0x000fc40008410000 */
[----:B------:R-:W5:Y:S01]  /*b800*/  LDL R179, [R1+0x8c] ;  /* 0x00008c0001b37983 */ /* 0x000f620000100800 */
[----:B-1----:R-:W-:Y:S01]  /*b810*/  ISETP.NE.AND P5, PT, R74, 0x1, PT ;  /* 0x000000014a00780c */ /* 0x002fe20003fa5270 */
        /* <DEDUP_REMOVED lines=12> */
[----:B------:R-:W1:Y:S07]  /*b8e0*/  @P5 LDC R35, c[0x0][0x44c] ;  /* 0x00011300ff235b82 */ /* 0x000e6e0000000800 */
[----:B------:R-:W0:Y:S01]  /*b8f0*/  MUFU.TANH R28, R28 ;  /* 0x0000001c001c7308 */ /* 0x000e220000002400 */
[----:B------:R-:W0:Y:S07]  /*b900*/  @P5 LDC R37, c[0x0][0x450] ;  /* 0x00011400ff255b82 */ /* 0x000e2e0000000800 */
[----:B------:R-:W5:Y:S01]  /*b910*/  MUFU.TANH R72, R72 ;  /* 0x0000004800487308 */ /* 0x000f620000002400 */
[----:B------:R-:W-:-:S07]  /*b920*/  FMUL.FTZ R39, R49, UR4 ;  /* 0x0000000431277c20 */ /* 0x000fce0008410000 */
[----:B------:R-:W5:Y:S01]  /*b930*/  MUFU.TANH R30, R30 ;  /* 0x0000001e001e7308 */ /* 0x000f620000002400 */
[----:B------:R-:W-:-:S07]  /*b940*/  FMUL.FTZ R34, R40, UR4 ;  /* 0x0000000428227c20 */ /* 0x000fce0008410000 */
[----:B------:R-:W5:Y:S01]  /*b950*/  MUFU.TANH R31, R31 ;  /* 0x0000001f001f7308 */ /* 0x000f620000002400 */
[----:B------:R-:W-:Y:S01]  /*b960*/  FMUL.FTZ R74, R38, UR4 ;  /* 0x00000004264a7c20 */ /* 0x000fe20008410000 */
[----:B------:R-:W-:-:S06]  /*b970*/  FMUL.FTZ R76, R43, UR4 ;  /* 0x000000042b4c7c20 */ /* 0x000fcc0008410000 */
[----:B------:R-:W5:Y:S01]  /*b980*/  MUFU.TANH R32, R32 ;  /* 0x0000002000207308 */ /* 0x000f620000002400 */
[----:B------:R-:W-:-:S07]  /*b990*/  FMUL.FTZ R36, R41, UR4 ;  /* 0x0000000429247c20 */ /* 0x000fce0008410000 */
[----:B------:R-:W5:Y:S01]  /*b9a0*/  MUFU.TANH R33, R33 ;  /* 0x0000002100217308 */ /* 0x000f620000002400 */
[----:B------:R-:W-:-:S07]  /*b9b0*/  FMUL.FTZ R77, R42, UR4 ;  /* 0x000000042a4d7c20 */ /* 0x000fce0008410000 */
[----:B------:R-:W5:Y:S01]  /*b9c0*/  MUFU.TANH R34, R34 ;  /* 0x0000002200227308 */ /* 0x000f620000002400 */
[----:B------:R-:W-:-:S07]  /*b9d0*/  FMUL.FTZ R41, R48, UR4 ;  /* 0x0000000430297c20 */ /* 0x000fce0008410000 */
[----:B------:R-:W5:Y:S01]  /*b9e0*/  MUFU.TANH R36, R36 ;  /* 0x0000002400247308 */ /* 0x000f620000002400 */
[----:B------:R-:W-:-:S07]  /*b9f0*/  FMUL.FTZ R40, R52, UR4 ;  /* 0x0000000434287c20 */ /* 0x000fce0008410000 */
[----:B------:R-:W-:Y:S08]  /*ba00*/  MUFU.TANH R41, R41 ;  /* 0x0000002900297308 */ /* 0x000ff00000002400 */
[----:B------:R-:W-:Y:S08]  /*ba10*/  MUFU.TANH R39, R39 ;  /* 0x0000002700277308 */ /* 0x000ff00000002400 */
[----:B------:R-:W-:Y:S01]  /*ba20*/  MUFU.TANH R40, R40 ;  /* 0x0000002800287308 */ /* 0x000fe20000002400 */
[----:B------:R-:W-:Y:S01]  /*ba30*/  FMUL.FTZ R61, R61, UR4 ;  /* 0x000000043d3d7c20 */ /* 0x000fe20008410000 */
[----:B------:R-:W-:-:S06]  /*ba40*/  FMUL.FTZ R52, R64, UR4 ;  /* 0x0000000440347c20 */ /* 0x000fcc0008410000 */
[----:B------:R-:W-:Y:S01]  /*ba50*/  MUFU.TANH R52, R52 ;  /* 0x0000003400347308 */ /* 0x000fe20000002400 */
[----:B------:R-:W-:Y:S01]  /*ba60*/  FMUL.FTZ R69, R69, UR4 ;  /* 0x0000000445457c20 */ /* 0x000fe20008410000 */
[----:B------:R-:W-:Y:S01]  /*ba70*/  FMUL.FTZ R46, R46, UR4 ;  /* 0x000000042e2e7c20 */ /* 0x000fe20008410000 */
[----:B------:R-:W-:Y:S01]  /*ba80*/  FMUL.FTZ R82, R47, UR4 ;  /* 0x000000042f527c20 */ /* 0x000fe20008410000 */
[----:B------:R-:W-:Y:S01]  /*ba90*/  FMUL.FTZ R83, R50, UR4 ;  /* 0x0000000432537c20 */ /* 0x000fe20008410000 */
[----:B------:R-:W-:-:S03]  /*baa0*/  FMUL.FTZ R80, R51, UR4 ;  /* 0x0000000433507c20 */ /* 0x000fc60008410000 */
[----:B------:R-:W-:Y:S08]  /*bab0*/  MUFU.TANH R25, R25 ;  /* 0x0000001900197308 */ /* 0x000ff00000002400 */
[----:B------:R-:W-:Y:S08]  /*bac0*/  MUFU.TANH R15, R15 ;  /* 0x0000000f000f7308 */ /* 0x000ff00000002400 */
[----:B------:R-:W-:Y:S08]  /*bad0*/  MUFU.TANH R27, R27 ;  /* 0x0000001b001b7308 */ /* 0x000ff00000002400 */
[----:B------:R-:W-:Y:S08]  /*bae0*/  MUFU.TANH R26, R26 ;  /* 0x0000001a001a7308 */ /* 0x000ff00000002400 */
[----:B------:R-:W-:Y:S08]  /*baf0*/  MUFU.TANH R29, R29 ;  /* 0x0000001d001d7308 */ /* 0x000ff00000002400 */
[----:B------:R-:W-:Y:S01]  /*bb00*/  MUFU.TANH R73, R73 ;  /* 0x0000004900497308 */ /* 0x000fe20000002400 */
[----:B---3--:R-:W-:-:S04]  /*bb10*/  IMAD.IADD R20, R20, 0x1, R180 ;  /* 0x0000000114147824 */ /* 0x008fc800078e02b4 */
[----:B-1----:R-:W-:-:S05]  /*bb20*/  @P5 IMAD.HI.U32 R24, R20, R35, RZ ;  /* 0x0000002314185227 */ /* 0x002fca00078e00ff */
[----:B0-----:R-:W-:-:S05]  /*bb30*/  @P5 SHF.R.U32.HI R20, RZ, R37, R24 ;  /* 0x00000025ff145219 */ /* 0x001fca0000011618 */
[----:B------:R-:W0:Y:S01]  /*bb40*/  SHFL.IDX PT, R24, R20, RZ, 0x1c1f ;  /* 0x001c1fff14187589 */ /* 0x000e2200000e0000 */
[----:B--2---:R-:W-:-:S05]  /*bb50*/  IMAD R84, R177, -0x60, R178 ;  /* 0xffffffa0b1547824 */ /* 0x004fca00078e02b2 */
[C-C-:B----4-:R-:W-:Y:S02]  /*bb60*/  IADD3 R85, -R78.reuse, 0x61, R84.reuse ;  /* 0x000000614e557810 */ /* 0x150fe40007ffe154 */
[----:B------:R-:W-:-:S03]  /*bb70*/  IADD3 R84, -R78, 0x60, R84 ;  /* 0x000000604e547810 */ /* 0x000fc60007ffe154 */
[----:B-----5:R-:W-:Y:S02]  /*bb80*/  IMAD.IADD R85, R85, 0x1, -R179 ;  /* 0x0000000155557824 */ /* 0x020fe400078e0ab3 */
[----:B------:R-:W-:Y:S01]  /*bb90*/  FMUL.FTZ R35, R44, UR4 ;  /* 0x000000042c237c20 */ /* 0x000fe20008410000 */
[----:B------:R-:W-:Y:S02]  /*bba0*/  FMUL.FTZ R37, R45, UR4 ;  /* 0x000000042d257c20 */ /* 0x000fe40008410000 */
[----:B0-----:R-:W-:-:S04]  /*bbb0*/  VIADDMNMX R24, R24, R85, R84, PT ;  /* 0x0000005518187246 */ /* 0x001fc80003800154 */
[C---:B------:R-:W-:Y:S02]  /*bbc0*/  ISETP.GT.AND P1, PT, R24.reuse, RZ, PT ;  /* 0x000000ff1800720c */ /* 0x040fe40003f24270 */
[C---:B------:R-:W-:Y:S02]  /*bbd0*/  ISETP.GT.AND P2, PT, R24.reuse, 0x1, PT ;  /* 0x000000011800780c */ /* 0x040fe40003f44270 */
[----:B------:R-:W-:Y:S02]  /*bbe0*/  ISETP.GT.AND P3, PT, R24, 0x8, PT ;  /* 0x000000081800780c */ /* 0x000fe40003f64270 */
[----:B------:R-:W-:Y:S02]  /*bbf0*/  FSEL R49, R0, -INF , P1 ;  /* 0xff80000000317808 */ /* 0x000fe40000800000 */
[----:B------:R-:W-:Y:S02]  /*bc00*/  FSEL R44, R3, -INF , P2 ;  /* 0xff800000032c7808 */ /* 0x000fe40001000000 */
[----:B------:R-:W-:-:S02]  /*bc10*/  FSEL R45, R28, -INF , P3 ;  /* 0xff8000001c2d7808 */ /* 0x000fc40001800000 */
[C---:B------:R-:W-:Y:S02]  /*bc20*/  ISETP.GT.AND P1, PT, R24.reuse, 0x9, PT ;  /* 0x000000091800780c */ /* 0x040fe40003f24270 */
[----:B------:R-:W-:Y:S02]  /*bc30*/  FMNMX.FTZ R28, R49, R44, !PT ;  /* 0x0000002c311c7209 */ /* 0x000fe40007810000 */
[----:B------:R-:W-:Y:S02]  /*bc40*/  ISETP.GT.AND P2, PT, R24, 0x10, PT ;  /* 0x000000101800780c */ /* 0x000fe40003f44270 */
[----:B------:R-:W-:Y:S02]  /*bc50*/  FSEL R43, R72, -INF , P1 ;  /* 0xff800000482b7808 */ /* 0x000fe40000800000 */
[----:B------:R-:W-:Y:S01]  /*bc60*/  FMNMX.FTZ R38, R45, R28, !PT ;  /* 0x0000001c2d267209 */ /* 0x000fe20007810000 */
[----:B------:R-:W-:Y:S01]  /*bc70*/  FMUL.FTZ R0, R53, UR4 ;  /* 0x0000000435007c20 */ /* 0x000fe20008410000 */
[----:B------:R-:W-:-:S02]  /*bc80*/  ISETP.GT.AND P1, PT, R24, 0x11, PT ;  /* 0x000000111800780c */ /* 0x000fc40003f24270 */
        /* <DEDUP_REMOVED lines=8> */
[----:B------:R-:W-:Y:S02]  /*bd10*/  FMNMX.FTZ R53, R42, R53, !PT ;  /* 0x000000352a357209 */ /* 0x000fe40007810000 */
[----:B------:R-:W-:Y:S01]  /*bd20*/  ISETP.GT.AND P2, PT, R24, 0x20, PT ;  /* 0x000000201800780c */ /* 0x000fe20003f44270 */
[----:B------:R-:W1:Y:S01]  /*bd30*/  MUFU.TANH R37, R37 ;  /* 0x0000002500257308 */ /* 0x000e620000002400 */
[----:B------:R-:W-:Y:S02]  /*bd40*/  FSEL R38, R33, -INF , P1 ;  /* 0xff80000021267808 */ /* 0x000fe40000800000 */
[----:B------:R-:W-:Y:S02]  /*bd50*/  FMNMX.FTZ R53, R48, R53, !PT ;  /* 0x0000003530357209 */ /* 0x000fe40007810000 */
[----:B------:R-:W-:-:S02]  /*bd60*/  ISETP.GT.AND P1, PT, R24, 0x21, PT ;  /* 0x000000211800780c */ /* 0x000fc40003f24270 */
[----:B------:R-:W-:Y:S02]  /*bd70*/  FSEL R72, R34, -INF , P2 ;  /* 0xff80000022487808 */ /* 0x000fe40001000000 */
[----:B------:R-:W-:Y:S02]  /*bd80*/  FMNMX.FTZ R53, R38, R53, !PT ;  /* 0x0000003526357209 */ /* 0x000fe40007810000 */
[----:B------:R-:W-:Y:S02]  /*bd90*/  ISETP.GT.AND P2, PT, R24, 0x28, PT ;  /* 0x000000281800780c */ /* 0x000fe40003f44270 */
[----:B------:R-:W-:Y:S02]  /*bda0*/  FSEL R36, R36, -INF , P1 ;  /* 0xff80000024247808 */ /* 0x000fe40000800000 */
[----:B------:R-:W-:Y:S01]  /*bdb0*/  FMNMX.FTZ R53, R72, R53, !PT ;  /* 0x0000003548357209 */ /* 0x000fe20007810000 */
[----:B------:R-:W-:Y:S01]  /*bdc0*/  FMUL.FTZ R32, R60, UR4 ;  /* 0x000000043c207c20 */ /* 0x000fe20008410000 */
[----:B------:R-:W-:Y:S01]  /*bdd0*/  ISETP.GT.AND P1, PT, R24, 0x29, PT ;  /* 0x000000291800780c */ /* 0x000fe20003f24270 */
[----:B------:R-:W-:Y:S01]  /*bde0*/  FMUL.FTZ R3, R56, UR4 ;  /* 0x0000000438037c20 */ /* 0x000fe20008410000 */
[----:B0-----:R-:W-:-:S02]  /*bdf0*/  FSEL R60, R35, -INF , P2 ;  /* 0xff800000233c7808 */ /* 0x001fc40001000000 */
[----:B------:R-:W-:Y:S01]  /*be00*/  FMNMX.FTZ R53, R36, R53, !PT ;  /* 0x0000003524357209 */ /* 0x000fe20007810000 */
[----:B------:R-:W0:Y:S01]  /*be10*/  MUFU.TANH R0, R0 ;  /* 0x0000000000007308 */ /* 0x000e220000002400 */
[----:B------:R-:W-:Y:S01]  /*be20*/  ISETP.GT.AND P2, PT, R24, 0x30, PT ;  /* 0x000000301800780c */ /* 0x000fe20003f44270 */
[----:B------:R-:W-:Y:S01]  /*be30*/  FMUL.FTZ R30, R57, UR4 ;  /* 0x00000004391e7c20 */ /* 0x000fe20008410000 */
[----:B-1----:R-:W-:Y:S02]  /*be40*/  FSEL R34, R37, -INF , P1 ;  /* 0xff80000025227808 */ /* 0x002fe40000800000 */
[----:B------:R-:W-:Y:S02]  /*be50*/  FMNMX.FTZ R53, R60, R53, !PT ;  /* 0x000000353c357209 */ /* 0x000fe40007810000 */
[----:B------:R-:W-:Y:S01]  /*be60*/  ISETP.GT.AND P1, PT, R24, 0x31, PT ;  /* 0x000000311800780c */ /* 0x000fe20003f24270 */
[----:B------:R-:W1:Y:S01]  /*be70*/  MUFU.TANH R3, R3 ;  /* 0x0000000300037308 */ /* 0x000e620000002400 */
[----:B------:R-:W-:-:S02]  /*be80*/  FSEL R41, R41, -INF , P2 ;  /* 0xff80000029297808 */ /* 0x000fc40001000000 */
[----:B------:R-:W-:Y:S02]  /*be90*/  FMNMX.FTZ R56, R34, R53, !PT ;  /* 0x0000003522387209 */ /* 0x000fe40007810000 */
[C---:B------:R-:W-:Y:S02]  /*bea0*/  ISETP.GT.AND P2, PT, R24.reuse, 0x38, PT ;  /* 0x000000381800780c */ /* 0x040fe40003f44270 */
[----:B------:R-:W-:Y:S01]  /*beb0*/  FSEL R33, R39, -INF , P1 ;  /* 0xff80000027217808 */ /* 0x000fe20000800000 */
[----:B------:R-:W2:Y:S01]  /*bec0*/  MUFU.TANH R30, R30 ;  /* 0x0000001e001e7308 */ /* 0x000ea20000002400 */
[----:B------:R-:W-:Y:S02]  /*bed0*/  FMNMX.FTZ R56, R41, R56, !PT ;  /* 0x0000003829387209 */ /* 0x000fe40007810000 */
[----:B------:R-:W-:Y:S02]  /*bee0*/  ISETP.GT.AND P1, PT, R24, 0x39, PT ;  /* 0x000000391800780c */ /* 0x000fe40003f24270 */
[----:B------:R-:W-:-:S02]  /*bef0*/  FSEL R40, R40, -INF , P2 ;  /* 0xff80000028287808 */ /* 0x000fc40001000000 */
[----:B------:R-:W-:Y:S01]  /*bf00*/  FMNMX.FTZ R37, R33, R56, !PT ;  /* 0x0000003821257209 */ /* 0x000fe20007810000 */
[----:B------:R-:W3:Y:S01]  /*bf10*/  MUFU.TANH R32, R32 ;  /* 0x0000002000207308 */ /* 0x000ee20000002400 */
[----:B0-----:R-:W-:Y:S01]  /*bf20*/  FSEL R31, R0, -INF , P1 ;  /* 0xff800000001f7808 */ /* 0x001fe20000800000 */
[----:B------:R-:W-:Y:S01]  /*bf30*/  FMUL.FTZ R53, R65, UR4 ;  /* 0x0000000441357c20 */ /* 0x000fe20008410000 */
[----:B------:R-:W-:Y:S02]  /*bf40*/  ISETP.GT.AND P2, PT, R24, 0x40, PT ;  /* 0x000000401800780c */ /* 0x000fe40003f44270 */
[----:B------:R-:W-:-:S03]  /*bf50*/  FMNMX.FTZ R0, R40, R37, !PT ;  /* 0x0000002528007209 */ /* 0x000fc60007810000 */
[----:B------:R-:W0:Y:S01]  /*bf60*/  MUFU.TANH R35, R61 ;  /* 0x0000003d00237308 */ /* 0x000e220000002400 */
[----:B------:R-:W-:Y:S01]  /*bf70*/  ISETP.GT.AND P1, PT, R24, 0x41, PT ;  /* 0x000000411800780c */ /* 0x000fe20003f24270 */
[----:B------:R-:W-:Y:S01]  /*bf80*/  FMUL.FTZ R56, R68, UR4 ;  /* 0x0000000444387c20 */ /* 0x000fe20008410000 */
[----:B-1----:R-:W-:Y:S02]  /*bf90*/  FSEL R39, R3, -INF , P2 ;  /* 0xff80000003277808 */ /* 0x002fe40001000000 */
[----:B------:R-:W-:-:S03]  /*bfa0*/  FMNMX.FTZ R0, R31, R0, !PT ;  /* 0x000000001f007209 */ /* 0x000fc60007810000 */
[----:B------:R-:W1:Y:S01]  /*bfb0*/  MUFU.TANH R53, R53 ;  /* 0x0000003500357308 */ /* 0x000e620000002400 */
[----:B------:R-:W-:Y:S02]  /*bfc0*/  ISETP.GT.AND P2, PT, R24, 0x48, PT ;  /* 0x000000481800780c */ /* 0x000fe40003f44270 */
[----:B--2---:R-:W-:Y:S02]  /*bfd0*/  FSEL R30, R30, -INF , P1 ;  /* 0xff8000001e1e7808 */ /* 0x004fe40000800000 */
[----:B------:R-:W-:Y:S02]  /*bfe0*/  FMNMX.FTZ R3, R39, R0, !PT ;  /* 0x0000000027037209 */ /* 0x000fe40007810000 */
[----:B------:R-:W-:Y:S01]  /*bff0*/  ISETP.GT.AND P1, PT, R24, 0x49, PT ;  /* 0x000000491800780c */ /* 0x000fe20003f24270 */
[----:B------:R-:W2:Y:S01]  /*c000*/  MUFU.TANH R56, R56 ;  /* 0x0000003800387308 */ /* 0x000ea20000002400 */
[----:B---3--:R-:W-:Y:S02]  /*c010*/  FSEL R37, R32, -INF , P2 ;  /* 0xff80000020257808 */ /* 0x008fe40001000000 */
[----:B------:R-:W-:-:S02]  /*c020*/  FMNMX.FTZ R0, R30, R3, !PT ;  /* 0x000000031e007209 */ /* 0x000fc40007810000 */
[C---:B------:R-:W-:Y:S02]  /*c030*/  ISETP.GT.AND P2, PT, R24.reuse, 0x50, PT ;  /* 0x000000501800780c */ /* 0x040fe40003f44270 */
[----:B0-----:R-:W-:Y:S01]  /*c040*/  FSEL R3, R35, -INF , P1 ;  /* 0xff80000023037808 */ /* 0x001fe20000800000 */
[----:B------:R-:W0:Y:S01]  /*c050*/  MUFU.TANH R32, R69 ;  /* 0x0000004500207308 */ /* 0x000e220000002400 */
[----:B------:R-:W-:Y:S02]  /*c060*/  FMNMX.FTZ R0, R37, R0, !PT ;  /* 0x0000000025007209 */ /* 0x000fe40007810000 */
[----:B------:R-:W-:Y:S02]  /*c070*/  ISETP.GT.AND P1, PT, R24, 0x51, PT ;  /* 0x000000511800780c */ /* 0x000fe40003f24270 */
[----:B------:R-:W-:Y:S02]  /*c080*/  FSEL R35, R52, -INF , P2 ;  /* 0xff80000034237808 */ /* 0x000fe40001000000 */
[----:B------:R-:W-:-:S02]  /*c090*/  FMNMX.FTZ R64, R3, R0, !PT ;  /* 0x0000000003407209 */ /* 0x000fc40007810000 */
[----:B-1----:R-:W-:Y:S02]  /*c0a0*/  FSEL R0, R53, -INF , P1 ;  /* 0xff80000035007808 */ /* 0x002fe40000800000 */
[C---:B------:R-:W-:Y:S02]  /*c0b0*/  ISETP.GT.AND P2, PT, R24.reuse, 0x58, PT ;  /* 0x000000581800780c */ /* 0x040fe40003f44270 */
[----:B------:R-:W-:Y:S02]  /*c0c0*/  FMNMX.FTZ R53, R35, R64, !PT ;  /* 0x0000004023357209 */ /* 0x000fe40007810000 */
[----:B------:R-:W-:Y:S02]  /*c0d0*/  ISETP.GT.AND P1, PT, R24, 0x59, PT ;  /* 0x000000591800780c */ /* 0x000fe40003f24270 */
[----:B--2---:R-:W-:Y:S02]  /*c0e0*/  FSEL R24, R56, -INF , P2 ;  /* 0xff80000038187808 */ /* 0x004fe40001000000 */
[----:B------:R-:W-:-:S02]  /*c0f0*/  FMNMX.FTZ R53, R0, R53, !PT ;  /* 0x0000003500357209 */ /* 0x000fc40007810000 */
[----:B0-----:R-:W-:Y:S02]  /*c100*/  FSEL R32, R32, -INF , P1 ;  /* 0xff80000020207808 */ /* 0x001fe40000800000 */
[----:B------:R-:W-:Y:S01]  /*c110*/  FMNMX.FTZ R53, R24, R53, !PT ;  /* 0x0000003518357209 */ /* 0x000fe20007810000 */
[----:B------:R0:W-:Y:S03]  /*c120*/  MUFU.TANH R52, R46 ;  /* 0x0000002e00347308 */ /* 0x0001e60000002400 */
[----:B0-----:R-:W-:-:S05]  /*c130*/  FMNMX.FTZ R46, R32, R53, !PT ;  /* 0x00000035202e7209 */ /* 0x001fca0007810000 */
[----:B------:R-:W0:Y:S04]  /*c140*/  SHFL.BFLY PT, R47, R46, 0x2, 0x1f ;  /* 0x0c401f002e2f7f89 */ /* 0x000e2800000e0000 */
[----:B------:R-:W1:Y:S01]  /*c150*/  SHFL.IDX PT, R64, R20, 0x1, 0x1c1f ;  /* 0x003c1f0014407f89 */ /* 0x000e6200000e0000 */
[----:B0-----:R-:W-:-:S05]  /*c160*/  FMNMX.FTZ R50, R46, R47, !PT ;  /* 0x0000002f2e327209 */ /* 0x001fca0007810000 */
[----:B------:R-:W0:Y:S01]  /*c170*/  SHFL.BFLY PT, R51, R50, 0x1, 0x1f ;  /* 0x0c201f0032337f89 */ /* 0x000e2200000e0000 */
[----:B-1----:R-:W-:Y:S01]  /*c180*/  VIADDMNMX R64, R64, R85, R84, PT ;  /* 0x0000005540407246 */ /* 0x002fe20003800154 */
[----:B------:R-:W-:-:S03]  /*c190*/  FMUL.FTZ R69, R62, UR4 ;  /* 0x000000043e457c20 */ /* 0x000fc60008410000 */
[C---:B------:R-:W-:Y:S02]  /*c1a0*/  ISETP.GT.AND P1, PT, R64.reuse, RZ, PT ;  /* 0x000000ff4000720c */ /* 0x040fe40003f24270 */
[C---:B------:R-:W-:Y:S01]  /*c1b0*/  ISETP.GT.AND P2, PT, R64.reuse, 0x1, PT ;  /* 0x000000014000780c */ /* 0x040fe20003f44270 */
[----:B------:R-:W-:Y:S01]  /*c1c0*/  FMUL.FTZ R46, R63, UR4 ;  /* 0x000000043f2e7c20 */ /* 0x000fe20008410000 */
[C---:B------:R-:W-:Y:S02]  /*c1d0*/  ISETP.GT.AND P3, PT, R64.reuse, 0x8, PT ;  /* 0x000000084000780c */ /* 0x040fe40003f64270 */
[----:B------:R-:W-:Y:S02]  /*c1e0*/  FSEL R63, R25, -INF , P1 ;  /* 0xff800000193f7808 */ /* 0x000fe40000800000 */
[----:B------:R-:W-:Y:S01]  /*c1f0*/  FSEL R62, R15, -INF , P2 ;  /* 0xff8000000f3e7808 */ /* 0x000fe20001000000 */
[----:B------:R-:W1:Y:S01]  /*c200*/  MUFU.TANH R74, R74 ;  /* 0x0000004a004a7308 */ /* 0x000e620000002400 */
[----:B------:R-:W-:-:S02]  /*c210*/  ISETP.GT.AND P1, PT, R64, 0x9, PT ;  /* 0x000000094000780c */ /* 0x000fc40003f24270 */
[----:B------:R-:W-:Y:S01]  /*c220*/  FSEL R61, R27, -INF , P3 ;  /* 0xff8000001b3d7808 */ /* 0x000fe20001800000 */
[----:B------:R-:W-:Y:S01]  /*c230*/  FMUL.FTZ R68, R59, UR4 ;  /* 0x000000043b447c20 */ /* 0x000fe20008410000 */
[----:B------:R-:W-:Y:S02]  /*c240*/  ISETP.GT.AND P2, PT, R64, 0x10, PT ;  /* 0x000000104000780c */ /* 0x000fe40003f44270 */
[----:B0-----:R-:W-:Y:S02]  /*c250*/  FMNMX.FTZ R20, R50, R51, !PT ;  /* 0x0000003332147209 */ /* 0x001fe40007810000 */
[----:B------:R-:W-:Y:S01]  /*c260*/  FMNMX.FTZ R50, R63, R62, !PT ;  /* 0x0000003e3f327209 */ /* 0x000fe20007810000 */
[----:B------:R-:W0:Y:S01]  /*c270*/  MUFU.TANH R75, R75 ;  /* 0x0000004b004b7308 */ /* 0x000e220000002400 */
[----:B------:R-:W-:Y:S02]  /*c280*/  FSEL R59, R26, -INF , P1 ;  /* 0xff8000001a3b7808 */ /* 0x000fe40000800000 */
[----:B------:R-:W-:Y:S01]  /*c290*/  FMNMX.FTZ R50, R61, R50, !PT ;  /* 0x000000323d327209 */ /* 0x000fe20007810000 */
[----:B------:R-:W-:Y:S01]  /*c2a0*/  FMUL.FTZ R79, R58, UR4 ;  /* 0x000000043a4f7c20 */ /* 0x000fe20008410000 */
[----:B------:R-:W-:-:S02]  /*c2b0*/  ISETP.GT.AND P3, PT, R64, 0x11, PT ;  /* 0x000000114000780c */ /* 0x000fc40003f64270 */
[----:B------:R-:W-:Y:S01]  /*c2c0*/  FSEL R58, R29, -INF , P2 ;  /* 0xff8000001d3a7808 */ /* 0x000fe20001000000 */
[----:B------:R-:W2:Y:S01]  /*c2d0*/  MUFU.TANH R77, R77 ;  /* 0x0000004d004d7308 */ /* 0x000ea20000002400 */
[----:B------:R-:W-:Y:S02]  /*c2e0*/  FMNMX.FTZ R15, R59, R50, !PT ;  /* 0x000000323b0f7209 */ /* 0x000fe40007810000 */
[----:B------:R-:W-:Y:S02]  /*c2f0*/  ISETP.GT.AND P1, PT, R64, 0x18, PT ;  /* 0x000000184000780c */ /* 0x000fe40003f24270 */
[----:B------:R-:W-:Y:S02]  /*c300*/  FSEL R57, R73, -INF , P3 ;  /* 0xff80000049397808 */ /* 0x000fe40001800000 */
[----:B------:R-:W-:Y:S01]  /*c310*/  FMNMX.FTZ R26, R58, R15, !PT ;  /* 0x0000000f3a1a7209 */ /* 0x000fe20007810000 */
[----:B------:R-:W3:Y:S01]  /*c320*/  MUFU.TANH R76, R76 ;  /* 0x0000004c004c7308 */ /* 0x000ee20000002400 */
[----:B------:R-:W-:-:S02]  /*c330*/  ISETP.GT.AND P2, PT, R64, 0x19, PT ;  /* 0x000000194000780c */ /* 0x000fc40003f44270 */
[----:B-1----:R-:W-:Y:S02]  /*c340*/  FSEL R56, R74, -INF , P1 ;  /* 0xff8000004a387808 */ /* 0x002fe40000800000 */
[----:B------:R-:W-:Y:S01]  /*c350*/  FMNMX.FTZ R15, R57, R26, !PT ;  /* 0x0000001a390f7209 */ /* 0x000fe20007810000 */
[----:B------:R-:W-:Y:S01]  /*c360*/  FMUL.FTZ R78, R55, UR4 ;  /* 0x00000004374e7c20 */ /* 0x000fe20008410000 */
[----:B------:R-:W-:Y:S01]  /*c370*/  ISETP.GT.AND P1, PT, R64, 0x20, PT ;  /* 0x000000204000780c */ /* 0x000fe20003f24270 */
[----:B------:R-:W1:Y:S01]  /*c380*/  MUFU.TANH R82, R82 ;  /* 0x0000005200527308 */ /* 0x000e620000002400 */
[----:B0-----:R-:W-:Y:S02]  /*c390*/  FSEL R55, R75, -INF , P2 ;  /* 0xff8000004b377808 */ /* 0x001fe40001000000 */
[----:B------:R-:W-:Y:S01]  /*c3a0*/  FMNMX.FTZ R26, R56, R15, !PT ;  /* 0x0000000f381a7209 */ /* 0x000fe20007810000 */
[----:B------:R-:W-:Y:S01]  /*c3b0*/  FMUL.FTZ R81, R54, UR4 ;  /* 0x0000000436517c20 */ /* 0x000fe20008410000 */
[----:B------:R-:W-:-:S02]  /*c3c0*/  ISETP.GT.AND P2, PT, R64, 0x21, PT ;  /* 0x000000214000780c */ /* 0x000fc40003f44270 */
[----:B--2---:R-:W-:Y:S01]  /*c3d0*/  FSEL R54, R77, -INF , P1 ;  /* 0xff8000004d367808 */ /* 0x004fe20000800000 */
[----:B------:R-:W0:Y:S01]  /*c3e0*/  MUFU.TANH R83, R83 ;  /* 0x0000005300537308 */ /* 0x000e220000002400 */
[----:B------:R-:W-:Y:S02]  /*c3f0*/  FMNMX.FTZ R15, R55, R26, !PT ;  /* 0x0000001a370f7209 */ /* 0x000fe40007810000 */
[----:B------:R-:W-:Y:S02]  /*c400*/  ISETP.GT.AND P1, PT, R64, 0x28, PT ;  /* 0x000000284000780c */ /* 0x000fe40003f24270 */
[----:B---3--:R-:W-:Y:S02]  /*c410*/  FSEL R53, R76, -INF , P2 ;  /* 0xff8000004c357808 */ /* 0x008fe40001000000 */
[----:B------:R-:W-:Y:S01]  /*c420*/  FMNMX.FTZ R26, R54, R15, !PT ;  /* 0x0000000f361a7209 */ /* 0x000fe20007810000 */
[----:B------:R-:W2:Y:S01]  /*c430*/  MUFU.TANH R80, R80 ;  /* 0x0000005000507308 */ /* 0x000ea20000002400 */
[----:B------:R-:W-:-:S02]  /*c440*/  ISETP.GT.AND P2, PT, R64, 0x29, PT ;  /* 0x000000294000780c */ /* 0x000fc40003f44270 */
[----:B------:R-:W-:Y:S02]  /*c450*/  FSEL R52, R52, -INF , P1 ;  /* 0xff80000034347808 */ /* 0x000fe40000800000 */
[----:B------:R-:W-:-:S03]  /*c460*/  FMNMX.FTZ R15, R53, R26, !PT ;  /* 0x0000001a350f7209 */ /* 0x000fc60007810000 */
[----:B------:R-:W3:Y:S01]  /*c470*/  MUFU.TANH R81, R81 ;  /* 0x0000005100517308 */ /* 0x000ee20000002400 */
[----:B------:R-:W-:Y:S02]  /*c480*/  ISETP.GT.AND P1, PT, R64, 0x30, PT ;  /* 0x000000304000780c */ /* 0x000fe40003f24270 */
[----:B-1----:R-:W-:Y:S02]  /*c490*/  FSEL R51, R82, -INF , P2 ;  /* 0xff80000052337808 */ /* 0x002fe40001000000 */
[----:B------:R-:W-:-:S03]  /*c4a0*/  FMNMX.FTZ R26, R52, R15, !PT ;  /* 0x0000000f341a7209 */ /* 0x000fc60007810000 */
[----:B------:R-:W1:Y:S01]  /*c4b0*/  MUFU.TANH R78, R78 ;  /* 0x0000004e004e7308 */ /* 0x000e620000002400 */
[----:B------:R-:W-:Y:S02]  /*c4c0*/  ISETP.GT.AND P2, PT, R64, 0x31, PT ;  /* 0x000000314000780c */ /* 0x000fe40003f44270 */
[----:B0-----:R-:W-:Y:S02]  /*c4d0*/  FSEL R15, R83, -INF , P1 ;  /* 0xff800000530f7808 */ /* 0x001fe40000800000 */
[----:B------:R-:W-:-:S03]  /*c4e0*/  FMNMX.FTZ R26, R51, R26, !PT ;  /* 0x0000001a331a7209 */ /* 0x000fc60007810000 */
[----:B------:R-:W0:Y:S01]  /*c4f0*/  MUFU.TANH R79, R79 ;  /* 0x0000004f004f7308 */ /* 0x000e220000002400 */
[----:B------:R-:W-:Y:S01]  /*c500*/  FMUL.FTZ R47, R66, UR4 ;  /* 0x00000004422f7c20 */ /* 0x000fe20008410000 */
[----:B------:R-:W-:Y:S01]  /*c510*/  FMUL.FTZ R66, R70, UR4 ;  /* 0x0000000446427c20 */ /* 0x000fe20008410000 */
[----:B------:R-:W-:Y:S01]  /*c520*/  ISETP.GT.AND P1, PT, R64, 0x38, PT ;  /* 0x000000384000780c */ /* 0x000fe20003f24270 */
[----:B------:R-:W-:Y:S01]  /*c530*/  FMUL.FTZ R50, R20, UR46 ;  /* 0x0000002e14327c20 */ /* 0x000fe20008410000 */
[----:B--2---:R-:W-:-:S03]  /*c540*/  FSEL R25, R80, -INF , P2 ;  /* 0xff80000050197808 */ /* 0x004fc60001000000 */
[----:B------:R-:W2:Y:S01]  /*c550*/  MUFU.TANH R68, R68 ;  /* 0x0000004400447308 */ /* 0x000ea20000002400 */
[----:B------:R-:W-:Y:S02]  /*c560*/  FMNMX.FTZ R70, R15, R26, !PT ;  /* 0x0000001a0f467209 */ /* 0x000fe40007810000 */
[----:B------:R-:W-:Y:S02]  /*c570*/  FSETP.NEU.FTZ.AND P4, PT, R20, -INF , PT ;  /* 0xff8000001400780b */ /* 0x000fe40003f9d000 */
[----:B------:R-:W-:Y:S02]  /*c580*/  ISETP.GT.AND P2, PT, R64, 0x39, PT ;  /* 0x000000394000780c */ /* 0x000fe40003f44270 */
[----:B---3--:R-:W-:Y:S01]  /*c590*/  FSEL R26, R81, -INF , P1 ;  /* 0xff800000511a7808 */ /* 0x008fe20000800000 */
[----:B------:R-:W3:Y:S01]  /*c5a0*/  MUFU.TANH R69, R69 ;  /* 0x0000004500457308 */ /* 0x000ee20000002400 */
[----:B------:R-:W-:Y:S02]  /*c5b0*/  FMNMX.FTZ R29, R25, R70, !PT ;  /* 0x00000046191d7209 */ /* 0x000fe40007810000 */
[----:B------:R-:W-:Y:S01]  /*c5c0*/  FSEL R50, R50, RZ, P4 ;  /* 0x000000ff32327208 */ /* 0x000fe20002000000 */
[----:B------:R-:W-:Y:S01]  /*c5d0*/  FMUL.FTZ R65, R67, UR4 ;  /* 0x0000000443417c20 */ /* 0x000fe20008410000 */
[----:B------:R-:W-:-:S02]  /*c5e0*/  ISETP.GT.AND P1, PT, R64, 0x40, PT ;  /* 0x000000404000780c */ /* 0x000fc40003f24270 */
[----:B-1----:R-:W-:Y:S01]  /*c5f0*/  FSEL R27, R78, -INF , P2 ;  /* 0xff8000004e1b7808 */ /* 0x002fe20001000000 */
[----:B------:R-:W1:Y:S01]  /*c600*/  MUFU.TANH R46, R46 ;  /* 0x0000002e002e7308 */ /* 0x000e620000002400 */
[----:B------:R-:W-:Y:S01]  /*c610*/  FMNMX.FTZ R70, R26, R29, !PT ;  /* 0x0000001d1a467209 */ /* 0x000fe20007810000 */
[--C-:B------:R-:W-:Y:S01]  /*c620*/  FFMA.FTZ R154, R45, UR46, -R50.reuse ;  /* 0x0000002e2d9a7c23 */ /* 0x100fe20008010832 */
[----:B------:R-:W-:Y:S01]  /*c630*/  FFMA.FTZ R168, R28, UR46, -R50 ;  /* 0x0000002e1ca87c23 */ /* 0x000fe20008010832 */
[----:B------:R-:W-:Y:S02]  /*c640*/  ISETP.GT.AND P2, PT, R64, 0x41, PT ;  /* 0x000000414000780c */ /* 0x000fe40003f44270 */
[----:B0-----:R-:W-:Y:S02]  /*c650*/  FSEL R28, R79, -INF , P1 ;  /* 0xff8000004f1c7808 */ /* 0x001fe40000800000 */
[----:B------:R-:W0:Y:S01]  /*c660*/  MUFU.TANH R47, R47 ;  /* 0x0000002f002f7308 */ /* 0x000e220000002400 */
[----:B------:R-:W-:-:S02]  /*c670*/  FMNMX.FTZ R45, R27, R70, !PT ;  /* 0x000000461b2d7209 */ /* 0x000fc40007810000 */
[----:B--2---:R-:W-:Y:S01]  /*c680*/  FSEL R29, R68, -INF , P2 ;  /* 0xff800000441d7808 */ /* 0x004fe20001000000 */
[----:B------:R-:W-:Y:S01]  /*c690*/  FMUL.FTZ R175, R71, UR4 ;  /* 0x0000000447af7c20 */ /* 0x000fe20008410000 */
[----:B------:R-:W-:-:S03]  /*c6a0*/  ISETP.GT.AND P1, PT, R64, 0x48, PT ;  /* 0x000000484000780c */ /* 0x000fc60003f24270 */
[----:B------:R-:W2:Y:S01]  /*c6b0*/  MUFU.TANH R65, R65 ;  /* 0x0000004100417308 */ /* 0x000ea20000002400 */
[----:B------:R-:W-:Y:S02]  /*c6c0*/  FMNMX.FTZ R68, R28, R45, !PT ;  /* 0x0000002d1c447209 */ /* 0x000fe40007810000 */
[C---:B------:R-:W-:Y:S02]  /*c6d0*/  ISETP.GT.AND P2, PT, R64.reuse, 0x49, PT ;  /* 0x000000494000780c */ /* 0x040fe40003f44270 */
[----:B---3--:R-:W-:Y:S02]  /*c6e0*/  FSEL R45, R69, -INF , P1 ;  /* 0xff800000452d7808 */ /* 0x008fe40000800000 */
[----:B------:R-:W-:Y:S01]  /*c6f0*/  FMNMX.FTZ R68, R29, R68, !PT ;  /* 0x000000441d447209 */ /* 0x000fe20007810000 */
[----:B------:R-:W3:Y:S01]  /*c700*/  MUFU.TANH R66, R66 ;  /* 0x0000004200427308 */ /* 0x000ee20000002400 */
[----:B------:R-:W-:Y:S01]  /*c710*/  FFMA.FTZ R152, R49, UR46, -R50 ;  /* 0x0000002e31987c23 */ /* 0x000fe20008010832 */
[----:B------:R-:W-:-:S02]  /*c720*/  ISETP.GT.AND P1, PT, R64, 0x50, PT ;  /* 0x000000504000780c */ /* 0x000fc40003f24270 */
[----:B-1----:R-:W-:Y:S02]  /*c730*/  FSEL R46, R46, -INF , P2 ;  /* 0xff8000002e2e7808 */ /* 0x002fe40001000000 */
[----:B------:R-:W-:Y:S02]  /*c740*/  FMNMX.FTZ R49, R45, R68, !PT ;  /* 0x000000442d317209 */ /* 0x000fe40007810000 */
[----:B------:R-:W1:Y:S01]  /*c750*/  MUFU.TANH R175, R175 ;  /* 0x000000af00af7308 */ /* 0x000e620000002400 */
[----:B------:R-:W-:Y:S02]  /*c760*/  ISETP.GT.AND P2, PT, R64, 0x51, PT ;  /* 0x000000514000780c */ /* 0x000fe40003f44270 */
[----:B0-----:R-:W-:Y:S02]  /*c770*/  FSEL R47, R47, -INF , P1 ;  /* 0xff8000002f2f7808 */ /* 0x001fe40000800000 */
[----:B------:R-:W-:Y:S01]  /*c780*/  FMNMX.FTZ R68, R46, R49, !PT ;  /* 0x000000312e447209 */ /* 0x000fe20007810000 */
[----:B------:R-:W-:Y:S01]  /*c790*/  FFMA.FTZ R170, R48, UR46, -R50 ;  /* 0x0000002e30aa7c23 */ /* 0x000fe20008010832 */
[----:B--2---:R-:W-:-:S02]  /*c7a0*/  FSEL R48, R65, -INF , P2 ;  /* 0xff80000041307808 */ /* 0x004fc40001000000 */
[C---:B------:R-:W-:Y:S02]  /*c7b0*/  ISETP.GT.AND P1, PT, R64.reuse, 0x58, PT ;  /* 0x000000584000780c */ /* 0x040fe40003f24270 */
[----:B------:R-:W-:Y:S02]  /*c7c0*/  FMNMX.FTZ R65, R47, R68, !PT ;  /* 0x000000442f417209 */ /* 0x000fe40007810000 */
[----:B------:R-:W-:Y:S02]  /*c7d0*/  ISETP.GT.AND P2, PT, R64, 0x59, PT ;  /* 0x000000594000780c */ /* 0x000fe40003f44270 */
[----:B---3--:R-:W-:Y:S02]  /*c7e0*/  FSEL R49, R66, -INF , P1 ;  /* 0xff80000042317808 */ /* 0x008fe40000800000 */
[----:B------:R-:W-:Y:S02]  /*c7f0*/  FMNMX.FTZ R64, R48, R65, !PT ;  /* 0x0000004130407209 */ /* 0x000fe40007810000 */
[----:B-1----:R-:W-:-:S02]  /*c800*/  FSEL R175, R175, -INF , P2 ;  /* 0xff800000afaf7808 */ /* 0x002fc40001000000 */
[----:B------:R-:W-:-:S04]  /*c810*/  FMNMX.FTZ R64, R49, R64, !PT ;  /* 0x0000004031407209 */ /* 0x000fc80007810000 */
[----:B------:R-:W-:-:S05]  /*c820*/  FMNMX.FTZ R64, R175, R64, !PT ;  /* 0x00000040af407209 */ /* 0x000fca0007810000 */
[----:B------:R-:W0:Y:S01]  /*c830*/  SHFL.BFLY PT, R65, R64, 0x2, 0x1f ;  /* 0x0c401f0040417f89 */ /* 0x000e2200000e0000 */
[--C-:B------:R-:W-:Y:S01]  /*c840*/  FFMA.FTZ R162, R40, UR46, -R50.reuse ;  /* 0x0000002e28a27c23 */ /* 0x100fe20008010832 */
[----:B------:R-:W-:Y:S01]  /*c850*/  FFMA.FTZ R160, R41, UR46, -R50 ;  /* 0x0000002e29a07c23 */ /* 0x000fe20008010832 */
[----:B0-----:R-:W-:-:S05]  /*c860*/  FMNMX.FTZ R40, R64, R65, !PT ;  /* 0x0000004140287209 */ /* 0x001fca0007810000 */
[----:B------:R-:W0:Y:S01]  /*c870*/  SHFL.BFLY PT, R41, R40, 0x1, 0x1f ;  /* 0x0c201f0028297f89 */ /* 0x000e2200000e0000 */
[--C-:B------:R-:W-:Y:S01]  /*c880*/  FFMA.FTZ R166, R60, UR46, -R50.reuse ;  /* 0x0000002e3ca67c23 */ /* 0x100fe20008010832 */
[--C-:B------:R-:W-:Y:S01]  /*c890*/  FFMA.FTZ R44, R44, UR46, -R50.reuse ;  /* 0x0000002e2c2c7c23 */ /* 0x100fe20008010832 */
[----:B------:R-:W-:Y:S01]  /*c8a0*/  MUFU.EX2 R152, R152 ;  /* 0x0000009800987308 */ /* 0x000fe20000000800 */
[----:B------:R-:W-:-:S07]  /*c8b0*/  FFMA.FTZ R43, R43, UR46, -R50 ;  /* 0x0000002e2b2b7c23 */ /* 0x000fce0008010832 */
[----:B------:R-:W1:Y:S01]  /*c8c0*/  MUFU.EX2 R44, R44 ;  /* 0x0000002c002c7308 */ /* 0x000e620000000800 */
[----:B0-----:R-:W-:-:S04]  /*c8d0*/  FMNMX.FTZ R176, R40, R41, !PT ;  /* 0x0000002928b07209 */ /* 0x001fc80007810000 */
[C---:B------:R-:W-:Y:S01]  /*c8e0*/  FSETP.NEU.FTZ.AND P1, PT, R176.reuse, -INF , PT ;  /* 0xff800000b000780b */ /* 0x040fe20003f3d000 */
[----:B------:R-:W-:-:S05]  /*c8f0*/  FMUL.FTZ R60, R176, UR46 ;  /* 0x0000002eb03c7c20 */ /* 0x000fca0008410000 */
[----:B------:R-:W-:Y:S01]  /*c900*/  FSEL R60, R60, RZ, P1 ;  /* 0x000000ff3c3c7208 */ /* 0x000fe20000800000 */
[----:B------:R-:W-:Y:S01]  /*c910*/  MUFU.EX2 R154, R154 ;  /* 0x0000009a009a7308 */ /* 0x000fe20000000800 */
[----:B------:R-:W-:-:S03]  /*c920*/  FFMA.FTZ R172, R35, UR46, -R50 ;  /* 0x0000002e23ac7c23 */ /* 0x000fc60008010832 */
[--C-:B------:R-:W-:Y:S01]  /*c930*/  FFMA.FTZ R153, R63, UR46, -R60.reuse ;  /* 0x0000002e3f997c23 */ /* 0x100fe2000801083c */
[----:B------:R-:W-:Y:S01]  /*c940*/  FFMA.FTZ R41, R62, UR46, -R60 ;  /* 0x0000002e3e297c23 */ /* 0x000fe2000801083c */
[----:B------:R-:W-:Y:S01]  /*c950*/  FFMA.FTZ R174, R24, UR46, -R50 ;  /* 0x0000002e18ae7c23 */ /* 0x000fe20008010832 */
[--C-:B------:R-:W-:Y:S01]  /*c960*/  FFMA.FTZ R155, R61, UR46, -R60.reuse ;  /* 0x0000002e3d9b7c23 */ /* 0x100fe2000801083c */
[----:B------:R-:W-:Y:S01]  /*c970*/  MUFU.EX2 R43, R43 ;  /* 0x0000002b002b7308 */ /* 0x000fe20000000800 */
[----:B------:R-:W-:Y:S01]  /*c980*/  FFMA.FTZ R35, R53, UR46, -R60 ;  /* 0x0000002e35237c23 */ /* 0x000fe2000801083c */
[--C-:B------:R-:W-:Y:S01]  /*c990*/  FFMA.FTZ R158, R37, UR46, -R50.reuse ;  /* 0x0000002e259e7c23 */ /* 0x100fe20008010832 */
[----:B------:R-:W-:Y:S02]  /*c9a0*/  VIADD R24, R14, 0x32440 ;  /* 0x000324400e187836 */ /* 0x000fe40000000000 */
[----:B------:R-:W-:Y:S01]  /*c9b0*/  FFMA.FTZ R42, R42, UR46, -R50 ;  /* 0x0000002e2a2a7c23 */ /* 0x000fe20008010832 */
[----:B------:R-:W-:-:S02]  /*c9c0*/  IMAD.U32 R53, RZ, RZ, UR37 ;  /* 0x00000025ff357e24 */ /* 0x000fc4000f8e00ff */
[--C-:B------:R-:W-:Y:S01]  /*c9d0*/  FFMA.FTZ R37, R55, UR46, -R60.reuse ;  /* 0x0000002e37257c23 */ /* 0x100fe2000801083c */
[--C-:B------:R-:W-:Y:S01]  /*c9e0*/  FFMA.FTZ R55, R25, UR46, -R60.reuse ;  /* 0x0000002e19377c23 */ /* 0x100fe2000801083c */
[----:B------:R-:W-:Y:S01]  /*c9f0*/  MUFU.EX2 R153, R153 ;  /* 0x0000009900997308 */ /* 0x000fe20000000800 */
[----:B------:R-:W-:Y:S01]  /*ca00*/  FFMA.FTZ R40, R59, UR46, -R60 ;  /* 0x0000002e3b287c23 */ /* 0x000fe2000801083c */
[----:B------:R-:W-:Y:S01]  /*ca10*/  MOV R25, 0x40000040 ;  /* 0x4000004000197802 */ /* 0x000fe20000000f00 */
[----:B------:R-:W-:Y:S01]  /*ca20*/  ULOP3.LUT UR39, UR39, 0x3000000, URZ, 0xfc, !UPT ;  /* 0x0300000027277892 */ /* 0x000fe2000f8efc3f */
[----:B------:R-:W-:-:S04]  /*ca30*/  PRMT R24, R53, 0x654, R24 ;  /* 0x0000065435187816 */ /* 0x000fc80000000018 */
[----:B------:R-:W0:Y:S01]  /*ca40*/  MUFU.EX2 R41, R41 ;  /* 0x0000002900297308 */ /* 0x000e220000000800 */
[--C-:B------:R-:W-:Y:S01]  /*ca50*/  FFMA.FTZ R171, R56, UR46, -R60.reuse ;  /* 0x0000002e38ab7c23 */ /* 0x100fe2000801083c */
[----:B------:R-:W-:Y:S02]  /*ca60*/  IMAD.MOV.U32 R53, RZ, RZ, 0xc00 ;  /* 0x00000c00ff357424 */ /* 0x000fe400078e00ff */
[--C-:B------:R-:W-:Y:S01]  /*ca70*/  FFMA.FTZ R169, R58, UR46, -R60.reuse ;  /* 0x0000002e3aa97c23 */ /* 0x100fe2000801083c */
[----:B------:R-:W-:-:S03]  /*ca80*/  FFMA.FTZ R56, R51, UR46, -R60 ;  /* 0x0000002e33387c23 */ /* 0x000fc6000801083c */
[----:B------:R-:W2:Y:S01]  /*ca90*/  MUFU.EX2 R168, R168 ;  /* 0x000000a800a87308 */ /* 0x000ea20000000800 */
[----:B------:R-:W-:Y:S01]  /*caa0*/  R2UR UR7, R25 ;  /* 0x00000000190772ca */ /* 0x000fe200000e0000 */
[----:B-1----:R-:W-:Y:S01]  /*cab0*/  FADD.FTZ R25, R152, R44 ;  /* 0x0000002c98197221 */ /* 0x002fe20000010000 */
[--C-:B------:R-:W-:Y:S01]  /*cac0*/  FFMA.FTZ R38, R38, UR46, -R50.reuse ;  /* 0x0000002e26267c23 */ /* 0x100fe20008010832 */
[----:B------:R1:W-:Y:S04]  /*cad0*/  SYNCS.ARRIVE.TRANS64.RED.A1T0 RZ, [R24+URZ], RZ ;  /* 0x000000ff18ff79a7 */ /* 0x0003e8000810043f */
[----:B------:R-:W3:Y:S01]  /*cae0*/  MUFU.EX2 R155, R155 ;  /* 0x0000009b009b7308 */ /* 0x000ee20000000800 */
[--C-:B------:R-:W-:Y:S01]  /*caf0*/  FFMA.FTZ R164, R72, UR46, -R50.reuse ;  /* 0x0000002e48a47c23 */ /* 0x100fe20008010832 */
[--C-:B------:R-:W-:Y:S01]  /*cb00*/  FFMA.FTZ R36, R36, UR46, -R50.reuse ;  /* 0x0000002e24247c23 */ /* 0x100fe20008010832 */
[--C-:B------:R-:W-:Y:S01]  /*cb10*/  FFMA.FTZ R34, R34, UR46, -R50.reuse ;  /* 0x0000002e22227c23 */ /* 0x100fe20008010832 */
[--C-:B------:R-:W-:Y:S01]  /*cb20*/  FFMA.FTZ R33, R33, UR46, -R50.reuse ;  /* 0x0000002e21217c23 */ /* 0x100fe20008010832 */
[----:B------:R-:W-:-:S03]  /*cb30*/  FFMA.FTZ R31, R31, UR46, -R50 ;  /* 0x0000002e1f1f7c23 */ /* 0x000fc60008010832 */
[----:B------:R-:W4:Y:S01]  /*cb40*/  MUFU.EX2 R42, R42 ;  /* 0x0000002a002a7308 */ /* 0x000f220000000800 */
[--C-:B------:R-:W-:Y:S01]  /*cb50*/  FFMA.FTZ R156, R39, UR46, -R50.reuse ;  /* 0x0000002e279c7c23 */ /* 0x100fe20008010832 */
[--C-:B------:R-:W-:Y:S01]  /*cb60*/  FFMA.FTZ R30, R30, UR46, -R50.reuse ;  /* 0x0000002e1e1e7c23 */ /* 0x100fe20008010832 */
[--C-:B------:R-:W-:Y:S01]  /*cb70*/  FFMA.FTZ R3, R3, UR46, -R50.reuse ;  /* 0x0000002e03037c23 */ /* 0x100fe20008010832 */
[--C-:B------:R-:W-:Y:S01]  /*cb80*/  FFMA.FTZ R0, R0, UR46, -R50.reuse ;  /* 0x0000002e00007c23 */ /* 0x100fe20008010832 */
[----:B------:R-:W-:Y:S01]  /*cb90*/  FFMA.FTZ R32, R32, UR46, -R50 ;  /* 0x0000002e20207c23 */ /* 0x000fe20008010832 */
[----:B-1----:R-:W-:Y:S02]  /*cba0*/  IMAD R24, R18, R53, UR39 ;  /* 0x0000002712187e24 */ /* 0x002fe4000f8e0235 */
[----:B------:R-:W1:Y:S01]  /*cbb0*/  MUFU.EX2 R40, R40 ;  /* 0x0000002800287308 */ /* 0x000e620000000800 */
[--C-:B------:R-:W-:Y:S01]  /*cbc0*/  FFMA.FTZ R39, R57, UR46, -R60.reuse ;  /* 0x0000002e39277c23 */ /* 0x100fe2000801083c */
[--C-:B------:R-:W-:Y:S01]  /*cbd0*/  FFMA.FTZ R165, R54, UR46, -R60.reuse ;  /* 0x0000002e36a57c23 */ /* 0x100fe2000801083c */
[--C-:B------:R-:W-:Y:S01]  /*cbe0*/  FFMA.FTZ R163, R26, UR46, -R60.reuse ;  /* 0x0000002e1aa37c23 */ /* 0x100fe2000801083c */
[----:B------:R-:W-:Y:S01]  /*cbf0*/  FFMA.FTZ R54, R27, UR46, -R60 ;  /* 0x0000002e1b367c23 */ /* 0x000fe2000801083c */
[----:B------:R-:W-:-:S03]  /*cc00*/  VIADD R26, R24, 0x80 ;  /* 0x00000080181a7836 */ /* 0x000fc60000000000 */
[----:B------:R-:W5:Y:S01]  /*cc10*/  MUFU.EX2 R170, R170 ;  /* 0x000000aa00aa7308 */ /* 0x000f620000000800 */
[----:B------:R-:W-:Y:S02]  /*cc20*/  IMAD.MOV.U32 R27, RZ, RZ, 0x40000040 ;  /* 0x40000040ff1b7424 */ /* 0x000fe400078e00ff */
[----:B------:R-:W-:-:S05]  /*cc30*/  FFMA.FTZ R53, R29, UR46, -R60 ;  /* 0x0000002e1d357c23 */ /* 0x000fca000801083c */
[----:B------:R2:W-:Y:S01]  /*cc40*/  MUFU.EX2 R50, R56 ;  /* 0x0000003800327308 */ /* 0x0005e20000000800 */
[----:B------:R-:W-:Y:S01]  /*cc50*/  FFMA.FTZ R51, R46, UR46, -R60 ;  /* 0x0000002e2e337c23 */ /* 0x000fe2000801083c */
[----:B0-----:R-:W-:-:S06]  /*cc60*/  FADD.FTZ R46, R153, R41 ;  /* 0x00000029992e7221 */ /* 0x001fcc0000010000 */
[----:B------:R-:W0:Y:S01]  /*cc70*/  MUFU.EX2 R169, R169 ;  /* 0x000000a900a97308 */ /* 0x000e220000000800 */
[----:B--2---:R-:W-:Y:S01]  /*cc80*/  FADD.FTZ R56, R154, R25 ;  /* 0x000000199a387221 */ /* 0x004fe20000010000 */
[----:B------:R-:W-:-:S03]  /*cc90*/  R2UR UR10, R26 ;  /* 0x000000001a0a72ca */ /* 0x000fc600000e0000 */
[----:B------:R-:W-:-:S03]  /*cca0*/  FADD.FTZ R29, R43, R56 ;  /* 0x000000382b1d7221 */ /* 0x000fc60000010000 */
[----:B------:R-:W2:Y:S01]  /*ccb0*/  MUFU.EX2 R38, R38 ;  /* 0x0000002600267308 */ /* 0x000ea20000000800 */
[C---:B------:R-:W-:Y:S01]  /*ccc0*/  R2UR UR11, R27.reuse ;  /* 0x000000001b0b72ca */ /* 0x040fe200000e0000 */
[----:B------:R-:W-:Y:S01]  /*ccd0*/  VIADD R26, R24, 0x100 ;  /* 0x00000100181a7836 */ /* 0x000fe20000000000 */
[----:B------:R-:W-:Y:S01]  /*cce0*/  R2UR UR15, R27 ;  /* 0x000000001b0f72ca */ /* 0x000fe200000e0000 */
[----:B------:R-:W-:-:S04]  /*ccf0*/  FADD.FTZ R27, R168, R29 ;  /* 0x0000001da81b7221 */ /* 0x000fc80000010000 */
[----:B------:R-:W2:Y:S01]  /*cd00*/  MUFU.EX2 R39, R39 ;  /* 0x0000002700277308 */ /* 0x000ea20000000800 */
[----:B---3--:R-:W-:Y:S01]  /*cd10*/  FADD.FTZ R25, R155, R46 ;  /* 0x0000002e9b197221 */ /* 0x008fe20000010000 */
[----:B------:R-:W-:Y:S01]  /*cd20*/  FFMA.FTZ R157, R28, UR46, -R60 ;  /* 0x0000002e1c9d7c23 */ /* 0x000fe2000801083c */
[----:B------:R-:W-:Y:S02]  /*cd30*/  VIADD R28, R24, 0x180 ;  /* 0x00000180181c7836 */ /* 0x000fe40000000000 */
[----:B----4-:R-:W-:-:S03]  /*cd40*/  FADD.FTZ R27, R42, R27 ;  /* 0x0000001b2a1b7221 */ /* 0x010fc60000010000 */
[----:B------:R-:W3:Y:S01]  /*cd50*/  MUFU.EX2 R171, R171 ;  /* 0x000000ab00ab7308 */ /* 0x000ee20000000800 */
[----:B------:R-:W-:Y:S01]  /*cd60*/  R2UR UR14, R26 ;  /* 0x000000001a0e72ca */ /* 0x000fe200000e0000 */
[----:B-1----:R-:W-:-:S06]  /*cd70*/  FADD.FTZ R26, R40, R25 ;  /* 0x00000019281a7221 */ /* 0x002fcc0000010000 */
[----:B------:R-:W1:Y:S01]  /*cd80*/  MUFU.EX2 R164, R164 ;  /* 0x000000a400a47308 */ /* 0x000e620000000800 */
[----:B-----5:R-:W-:Y:S01]  /*cd90*/  FADD.FTZ R27, R170, R27 ;  /* 0x0000001baa1b7221 */ /* 0x020fe20000010000 */
[----:B------:R-:W-:Y:S01]  /*cda0*/  R2UR UR18, R28 ;  /* 0x000000001c1272ca */ /* 0x000fe200000e0000 */
[----:B0-----:R-:W-:-:S05]  /*cdb0*/  FADD.FTZ R28, R169, R26 ;  /* 0x0000001aa91c7221 */ /* 0x001fca0000010000 */
[----:B------:R-:W0:Y:S01]  /*cdc0*/  MUFU.EX2 R37, R37 ;  /* 0x0000002500257308 */ /* 0x000e220000000800 */
[----:B------:R-:W-:Y:S01]  /*cdd0*/  FFMA.FTZ R167, R52, UR46, -R60 ;  /* 0x0000002e34a77c23 */ /* 0x000fe2000801083c */
[----:B--2---:R-:W-:-:S06]  /*cde0*/  FADD.FTZ R25, R38, R27 ;  /* 0x0000001b26197221 */ /* 0x004fcc0000010000 */
[----:B------:R-:W2:Y:S01]  /*cdf0*/  MUFU.EX2 R36, R36 ;  /* 0x0000002400247308 */ /* 0x000ea20000000800 */
[----:B------:R-:W-:Y:S02]  /*ce00*/  IMAD.MOV.U32 R27, RZ, RZ, 0x40000040 ;  /* 0x40000040ff1b7424 */ /* 0x000fe400078e00ff */
[----:B------:R-:W-:-:S05]  /*ce10*/  FADD.FTZ R28, R39, R28 ;  /* 0x0000001c271c7221 */ /* 0x000fca0000010000 */
[----:B------:R-:W4:Y:S08]  /*ce20*/  MUFU.EX2 R165, R165 ;  /* 0x000000a500a57308 */ /* 0x000f300000000800 */
[----:B------:R-:W5:Y:S01]  /*ce30*/  MUFU.EX2 R166, R166 ;  /* 0x000000a600a67308 */ /* 0x000f620000000800 */
[----:B---3--:R-:W-:Y:S01]  /*ce40*/  FADD.FTZ R28, R171, R28 ;  /* 0x0000001cab1c7221 */ /* 0x008fe20000010000 */
[----:B------:R-:W-:-:S06]  /*ce50*/  R2UR UR23, R27 ;  /* 0x000000001b1772ca */ /* 0x000fcc00000e0000 */
[----:B------:R-:W3:Y:S01]  /*ce60*/  MUFU.EX2 R35, R35 ;  /* 0x0000002300237308 */ /* 0x000ee20000000800 */
[----:B------:R-:W-:Y:S01]  /*ce70*/  FFMA.FTZ R161, R15, UR46, -R60 ;  /* 0x0000002e0fa17c23 */ /* 0x000fe2000801083c */
[----:B-1----:R-:W-:-:S06]  /*ce80*/  FADD.FTZ R27, R164, R25 ;  /* 0x00000019a41b7221 */ /* 0x002fcc0000010000 */
[----:B------:R-:W1:Y:S01]  /*ce90*/  MUFU.EX2 R34, R34 ;  /* 0x0000002200227308 */ /* 0x000e620000000800 */
[----:B0-----:R-:W-:Y:S01]  /*cea0*/  FADD.FTZ R28, R37, R28 ;  /* 0x0000001c251c7221 */ /* 0x001fe20000010000 */
[----:B--2---:R-:W-:-:S06]  /*ceb0*/  FADD.FTZ R27, R36, R27 ;  /* 0x0000001b241b7221 */ /* 0x004fcc0000010000 */
[----:B------:R-:W0:Y:S08]  /*cec0*/  MUFU.EX2 R167, R167 ;  /* 0x000000a700a77308 */ /* 0x000e300000000800 */
[----:B------:R-:W2:Y:S01]  /*ced0*/  MUFU.EX2 R160, R160 ;  /* 0x000000a000a07308 */ /* 0x000ea20000000800 */
[----:B----4-:R-:W-:Y:S01]  /*cee0*/  FADD.FTZ R28, R165, R28 ;  /* 0x0000001ca51c7221 */ /* 0x010fe20000010000 */
[----:B-----5:R-:W-:-:S06]  /*cef0*/  FADD.FTZ R27, R166, R27 ;  /* 0x0000001ba61b7221 */ /* 0x020fcc0000010000 */
[----:B------:R-:W4:Y:S01]  /*cf00*/  MUFU.EX2 R33, R33 ;  /* 0x0000002100217308 */ /* 0x000f220000000800 */
[----:B------:R-:W-:Y:S01]  /*cf10*/  FFMA.FTZ R52, R45, UR46, -R60 ;  /* 0x0000002e2d347c23 */ /* 0x000fe2000801083c */
[----:B------:R-:W-:Y:S02]  /*cf20*/  IMAD.MOV.U32 R25, RZ, RZ, 0x40000040 ;  /* 0x40000040ff197424 */ /* 0x000fe400078e00ff */
[----:B---3--:R-:W-:Y:S01]  /*cf30*/  FADD.FTZ R28, R35, R28 ;  /* 0x0000001c231c7221 */ /* 0x008fe20000010000 */
[----:B------:R-:W-:-:S03]  /*cf40*/  VIADD R26, R24, 0x200 ;  /* 0x00000200181a7836 */ /* 0x000fc60000000000 */
[----:B------:R-:W3:Y:S01]  /*cf50*/  MUFU.EX2 R161, R161 ;  /* 0x000000a100a17308 */ /* 0x000ee20000000800 */
[----:B------:R-:W-:Y:S01]  /*cf60*/  R2UR UR6, R24 ;  /* 0x00000000180672ca */ /* 0x000fe200000e0000 */
[----:B-1----:R-:W-:-:S06]  /*cf70*/  FADD.FTZ R27, R34, R27 ;  /* 0x0000001b221b7221 */ /* 0x002fcc0000010000 */
[----:B------:R-:W1:Y:S01]  /*cf80*/  MUFU.EX2 R162, R162 ;  /* 0x000000a200a27308 */ /* 0x000e620000000800 */
[----:B------:R-:W-:Y:S01]  /*cf90*/  VIADD R24, R24, 0x280 ;  /* 0x0000028018187836 */ /* 0x000fe20000000000 */
[----:B------:R-:W-:Y:S01]  /*cfa0*/  R2UR UR27, R25 ;  /* 0x00000000191b72ca */ /* 0x000fe200000e0000 */
[----:B0-----:R-:W-:-:S05]  /*cfb0*/  FADD.FTZ R25, R167, R28 ;  /* 0x0000001ca7197221 */ /* 0x001fca0000010000 */
[----:B------:R-:W0:Y:S01]  /*cfc0*/  MUFU.EX2 R45, R55 ;  /* 0x00000037002d7308 */ /* 0x000e220000000800 */
[----:B------:R-:W-:Y:S01]  /*cfd0*/  R2UR UR22, R26 ;  /* 0x000000001a1672ca */ /* 0x000fe200000e0000 */
[----:B--2---:R-:W-:-:S06]  /*cfe0*/  FADD.FTZ R26, R160, R27 ;  /* 0x0000001ba01a7221 */ /* 0x004fcc0000010000 */
[----:B------:R-:W2:Y:S01]  /*cff0*/  MUFU.EX2 R31, R31 ;  /* 0x0000001f001f7308 */ /* 0x000ea20000000800 */
[----:B------:R-:W-:Y:S01]  /*d000*/  R2UR UR26, R24 ;  /* 0x00000000181a72ca */ /* 0x000fe200000e0000 */
[----:B------:R-:W-:-:S06]  /*d010*/  FADD.FTZ R24, R50, R25 ;  /* 0x0000001932187221 */ /* 0x000fcc0000010000 */
[----:B------:R-:W5:Y:S01]  /*d020*/  MUFU.EX2 R163, R163 ;  /* 0x000000a300a37308 */ /* 0x000f620000000800 */
[----:B----4-:R-:W-:-:S07]  /*d030*/  FADD.FTZ R25, R33, R26 ;  /* 0x0000001a21197221 */ /* 0x010fce0000010000 */
[----:B------:R-:W4:Y:S01]  /*d040*/  MUFU.EX2 R156, R156 ;  /* 0x0000009c009c7308 */ /* 0x000f220000000800 */
[----:B---3--:R-:W-:Y:S01]  /*d050*/  FADD.FTZ R24, R161, R24 ;  /* 0x00000018a1187221 */ /* 0x008fe20000010000 */
[----:B-1----:R-:W-:-:S06]  /*d060*/  FADD.FTZ R26, R162, R25 ;  /* 0x00000019a21a7221 */ /* 0x002fcc0000010000 */
[----:B------:R-:W1:Y:S08]  /*d070*/  MUFU.EX2 R46, R54 ;  /* 0x00000036002e7308 */ /* 0x000e700000000800 */
[----:B------:R-:W3:Y:S01]  /*d080*/  MUFU.EX2 R30, R30 ;  /* 0x0000001e001e7308 */ /* 0x000ee20000000800 */
[----:B0-----:R-:W-:Y:S01]  /*d090*/  FADD.FTZ R24, R45, R24 ;  /* 0x000000182d187221 */ /* 0x001fe20000010000 */
[----:B--2---:R-:W-:-:S06]  /*d0a0*/  FADD.FTZ R27, R31, R26 ;  /* 0x0000001a1f1b7221 */ /* 0x004fcc0000010000 */
[----:B------:R-:W0:Y:S08]  /*d0b0*/  MUFU.EX2 R157, R157 ;  /* 0x0000009d009d7308 */ /* 0x000e300000000800 */
[----:B------:R-:W2:Y:S01]  /*d0c0*/  MUFU.EX2 R158, R158 ;  /* 0x0000009e009e7308 */ /* 0x000ea20000000800 */
[----:B-----5:R-:W-:Y:S01]  /*d0d0*/  FADD.FTZ R25, R163, R24 ;  /* 0x00000018a3197221 */ /* 0x020fe20000010000 */
[----:B------:R-:W-:-:S06]  /*d0e0*/  FFMA.FTZ R47, R47, UR46, -R60 ;  /* 0x0000002e2f2f7c23 */ /* 0x000fcc000801083c */
[----:B------:R-:W5:Y:S01]  /*d0f0*/  MUFU.EX2 R53, R53 ;  /* 0x0000003500357308 */ /* 0x000f620000000800 */
[----:B----4-:R-:W-:-:S07]  /*d100*/  FADD.FTZ R27, R156, R27 ;  /* 0x0000001b9c1b7221 */ /* 0x010fce0000010000 */
[----:B------:R-:W4:Y:S01]  /*d110*/  MUFU.EX2 R3, R3 ;  /* 0x0000000300037308 */ /* 0x000f220000000800 */
[----:B-1----:R-:W-:Y:S01]  /*d120*/  FADD.FTZ R24, R46, R25 ;  /* 0x000000192e187221 */ /* 0x002fe20000010000 */
[----:B---3--:R-:W-:-:S06]  /*d130*/  FADD.FTZ R27, R30, R27 ;  /* 0x0000001b1e1b7221 */ /* 0x008fcc0000010000 */
[----:B------:R-:W1:Y:S01]  /*d140*/  MUFU.EX2 R52, R52 ;  /* 0x0000003400347308 */ /* 0x000e620000000800 */
[----:B------:R-:W-:-:S07]  /*d150*/  FFMA.FTZ R48, R48, UR46, -R60 ;  /* 0x0000002e30307c23 */ /* 0x000fce000801083c */
[----:B------:R-:W3:Y:S01]  /*d160*/  MUFU.EX2 R172, R172 ;  /* 0x000000ac00ac7308 */ /* 0x000ee20000000800 */
[----:B------:R-:W-:Y:S02]  /*d170*/  IMAD.MOV.U32 R29, RZ, RZ, 0x40000040 ;  /* 0x40000040ff1d7424 */ /* 0x000fe400078e00ff */
[----:B0-----:R-:W-:-:S05]  /*d180*/  FADD.FTZ R24, R157, R24 ;  /* 0x000000189d187221 */ /* 0x001fca0000010000 */
[----:B------:R-:W0:Y:S01]  /*d190*/  MUFU.EX2 R51, R51 ;  /* 0x0000003300337308 */ /* 0x000e220000000800 */
[----:B--2---:R-:W-:-:S07]  /*d1a0*/  FADD.FTZ R26, R158, R27 ;  /* 0x0000001b9e1a7221 */ /* 0x004fce0000010000 */
[----:B------:R-:W2:Y:S01]  /*d1b0*/  MUFU.EX2 R0, R0 ;  /* 0x0000000000007308 */ /* 0x000ea20000000800 */
[----:B------:R-:W-:Y:S01]  /*d1c0*/  R2UR UR19, R29 ;  /* 0x000000001d1372ca */ /* 0x000fe200000e0000 */
[----:B-----5:R-:W-:-:S06]  /*d1d0*/  FADD.FTZ R27, R53, R24 ;  /* 0x00000018351b7221 */ /* 0x020fcc0000010000 */
[----:B------:R-:W5:Y:S01]  /*d1e0*/  MUFU.EX2 R47, R47 ;  /* 0x0000002f002f7308 */ /* 0x000f620000000800 */
[----:B----4-:R-:W-:-:S07]  /*d1f0*/  FADD.FTZ R29, R3, R26 ;  /* 0x0000001a031d7221 */ /* 0x010fce0000010000 */
[----:B------:R-:W4:Y:S01]  /*d200*/  MUFU.EX2 R174, R174 ;  /* 0x000000ae00ae7308 */ /* 0x000f220000000800 */
[----:B-1----:R-:W-:Y:S01]  /*d210*/  FADD.FTZ R24, R52, R27 ;  /* 0x0000001b34187221 */ /* 0x002fe20000010000 */
[----:B---3--:R-:W-:-:S06]  /*d220*/  FADD.FTZ R29, R172, R29 ;  /* 0x0000001dac1d7221 */ /* 0x008fcc0000010000 */
[----:B------:R-:W1:Y:S01]  /*d230*/  MUFU.EX2 R48, R48 ;  /* 0x0000003000307308 */ /* 0x000e620000000800 */
[----:B0-----:R-:W-:-:S07]  /*d240*/  FADD.FTZ R24, R51, R24 ;  /* 0x0000001833187221 */ /* 0x001fce0000010000 */
[----:B------:R-:W0:Y:S01]  /*d250*/  MUFU.EX2 R25, R32 ;  /* 0x0000002000197308 */ /* 0x000e220000000800 */
[----:B--2---:R-:W-:Y:S01]  /*d260*/  FADD.FTZ R29, R0, R29 ;  /* 0x0000001d001d7221 */ /* 0x004fe20000010000 */
[----:B------:R-:W-:Y:S01]  /*d270*/  F2FP.BF16.F32.PACK_AB R158, R3, R158 ;  /* 0x0000009e039e723e */ /* 0x000fe200000010ff */
[----:B-----5:R-:W-:Y:S02]  /*d280*/  FADD.FTZ R3, R47, R24 ;  /* 0x000000182f037221 */ /* 0x020fe40000010000 */
[----:B----4-:R-:W-:Y:S01]  /*d290*/  FADD.FTZ R24, R174, R29 ;  /* 0x0000001dae187221 */ /* 0x010fe20000010000 */
[----:B------:R-:W-:Y:S02]  /*d2a0*/  F2FP.BF16.F32.PACK_AB R152, R44, R152 ;  /* 0x000000982c98723e */ /* 0x000fe400000010ff */
[----:B------:R-:W-:Y:S02]  /*d2b0*/  F2FP.BF16.F32.PACK_AB R154, R43, R154 ;  /* 0x0000009a2b9a723e */ /* 0x000fe400000010ff */
[----:B------:R-:W-:-:S02]  /*d2c0*/  F2FP.BF16.F32.PACK_AB R153, R41, R153 ;  /* 0x000000992999723e */ /* 0x000fc400000010ff */
[----:B------:R-:W-:Y:S02]  /*d2d0*/  F2FP.BF16.F32.PACK_AB R155, R40, R155 ;  /* 0x0000009b289b723e */ /* 0x000fe400000010ff */
[----:B------:R-:W-:Y:S01]  /*d2e0*/  F2FP.BF16.F32.PACK_AB R172, R0, R172 ;  /* 0x000000ac00ac723e */ /* 0x000fe200000010ff */
[----:B-1----:R-:W-:Y:S01]  /*d2f0*/  FADD.FTZ R0, R48, R3 ;  /* 0x0000000330007221 */ /* 0x002fe20000010000 */
[--C-:B------:R-:W-:Y:S01]  /*d300*/  FFMA.FTZ R15, R49, UR46, -R60.reuse ;  /* 0x0000002e310f7c23 */ /* 0x100fe2000801083c */
[----:B------:R-:W-:Y:S01]  /*d310*/  FFMA.FTZ R175, R175, UR46, -R60 ;  /* 0x0000002eafaf7c23 */ /* 0x000fe2000801083c */
[----:B------:R-:W-:Y:S01]  /*d320*/  F2FP.BF16.F32.PACK_AB R168, R42, R168 ;  /* 0x000000a82aa8723e */ /* 0x000fe200000010ff */
[----:B0-----:R-:W-:Y:S01]  /*d330*/  FADD.FTZ R3, R25, R24 ;  /* 0x0000001819037221 */ /* 0x001fe20000010000 */
        /* <DEDUP_REMOVED lines=16> */
[----:B------:R0:W-:Y:S06]  /*d440*/  BAR.SYNC.DEFER_BLOCKING R86, 0x100 ;  /* 0x000400560000751d */ /* 0x0001ec0000010000 */
        /* <DEDUP_REMOVED lines=14> */
[----:B------:R-:W0:Y:S08]  /*d530*/  MUFU.EX2 R15, R15 ;  /* 0x0000000f000f7308 */ /* 0x000e300000000800 */
[----:B------:R-:W1:Y:S01]  /*d540*/  MUFU.EX2 R175, R175 ;  /* 0x000000af00af7308 */ /* 0x000e620000000800 */
[----:B0-----:R-:W-:-:S04]  /*d550*/  FADD.FTZ R0, R15, R0 ;  /* 0x000000000f007221 */ /* 0x001fc80000010000 */
[C---:B-1----:R-:W-:Y:S01]  /*d560*/  FADD.FTZ R0, R175.reuse, R0 ;  /* 0x00000000af007221 */ /* 0x042fe20000010000 */
[----:B------:R-:W-:Y:S01]  /*d570*/  F2FP.BF16.F32.PACK_AB R175, R175, R15 ;  /* 0x0000000fafaf723e */ /* 0x000fe200000010ff */
[----:B------:R-:W-:Y:S02]  /*d580*/  WARPGROUP.DEPBAR.LE gsb0, 0x0 ;  /* 0x00008000000079c5 */ /* 0x000fe40000010000 */
[----:B------:R-:W-:-:S10]  /*d590*/  WARPGROUP.ARRIVE ;  /* 0x00000000000079c5 */ /* 0x000fd40000000000 */
[----:B------:R-:W-:Y:S01]  /*d5a0*/  HGMMA.64x256x16.F32.BF16 R24, R156, gdesc[UR20].tnspB, R24, gsb0 ;  /* 0x43e000149c187df0 */ /* 0x000fe20008001818 */
[----:B------:R-:W-:-:S04]  /*d5b0*/  LOP3.LUT R23, R23, 0xfffffffe, RZ, 0xc0, !PT ;  /* 0xfffffffe17177812 */ /* 0x000fc800078ec0ff */
[----:B------:R-:W-:Y:S01]  /*d5c0*/  @P5 LOP3.LUT R23, R23, 0x1, RZ, 0xfc, !PT ;  /* 0x0000000117175812 */ /* 0x000fe200078efcff */
[----:B------:R-:W-:Y:S02]  /*d5d0*/  WARPGROUP.DEPBAR.LE gsb0, 0x0 ;  /* 0x00008000000079c5 */ /* 0x000fe40000010000 */
[----:B------:R-:W-:-:S15]  /*d5e0*/  WARPGROUP.ARRIVE ;  /* 0x00000000000079c5 */ /* 0x000fde0000000000 */
[----:B------:R-:W-:-:S05]  /*d5f0*/  NOP ;  /* 0x0000000000007918 */ /* 0x000fca0000000000 */
[----:B------:R-:W-:Y:S03]  /*d600*/  HGMMA.64x256x16.F32.BF16 R24, R172, gdesc[UR24].tnspB, R24, gsb0 ;  /* 0x43e00018ac187df0 */ /* 0x000fe60008001818 */
[----:B------:R-:W-:Y:S02]  /*d610*/  WARPGROUP.DEPBAR.LE gsb0, 0x0 ;  /* 0x00008000000079c5 */ /* 0x000fe40000010000 */
[----:B------:R-:W-:Y:S05]  /*d620*/  @!P0 BRA `(.L_x_15307) ;  /* 0x0000000000048947 */ /* 0x000fea0003800000 */
[----:B------:R-:W-:Y:S01]  /*d630*/  BPT.TRAP 0x1 ;  /* 0x000000040000795c */ /* 0x000fe20000300000 */
.L_x_15307:
[----:B------:R-:W2:Y:S01]  /*d640*/  LDL R153, [R1+0xb8] ;  /* 0x0000b80001997983 */ /* 0x000ea20000100800 */
[----:B------:R-:W-:Y:S01]  /*d650*/  VIADD R14, R14, 0x32460 ;  /* 0x000324600e0e7836 */ /* 0x000fe20000000000 */
[----:B------:R-:W-:Y:S01]  /*d660*/  ULDC UR42, c[0x0][0xad0] ;  /* 0x0002b400002a7ab9 */ /* 0x000fe20000000800 */
[----:B------:R-:W-:Y:S01]  /*d670*/  IMAD.U32 R15, RZ, RZ, UR37 ;  /* 0x00000025ff0f7e24 */ /* 0x000fe2000f8e00ff */
[----:B------:R-:W-:Y:S01]  /*d680*/  ULDC UR43, c[0x0][0xad0] ;  /* 0x0002b400002b7ab9 */ /* 0x000fe20000000800 */
[----:B------:R-:W-:Y:S01]  /*d690*/  IMAD.MOV.U32 R152, RZ, RZ, R180 ;  /* 0x000000ffff987224 */ /* 0x000fe200078e00b4 */
[----:B------:R-:W-:Y:S01]  /*d6a0*/  ULDC UR44, c[0x0][0xa80] ;  /* 0x0002a000002c7ab9 */ /* 0x000fe20000000800 */
[----:B------:R-:W-:Y:S01]  /*d6b0*/  ULDC UR45, c[0x0][0xa80] ;  /* 0x0002a000002d7ab9 */ /* 0x000fe20000000800 */
[----:B------:R-:W-:Y:S02]  /*d6c0*/  PRMT R14, R15, 0x654, R14 ;  /* 0x000006540f0e7816 */ /* 0x000fe4000000000e */
[----:B------:R-:W0:Y:S02]  /*d6d0*/  @P5 LDC R15, c[0x0][0x44c] ;  /* 0x00011300ff0f5b82 */ /* 0x000e240000000800 */
[----:B------:R1:W-:Y:S06]  /*d6e0*/  SYNCS.ARRIVE.TRANS64.RED.A1T0 RZ, [R14+URZ], RZ ;  /* 0x000000ff0eff79a7 */ /* 0x0003ec000810043f */
[----:B-1----:R-:W1:Y:S01]  /*d6f0*/  @P5 LDC R14, c[0x0][0x450] ;  /* 0x00011400ff0e5b82 */ /* 0x002e620000000800 */
[----:B0-----:R-:W-:-:S05]  /*d700*/  @P5 IMAD.HI.U32 R15, R180, R15, RZ ;  /* 0x0000000fb40f5227 */ /* 0x001fca00078e00ff */
[----:B-1----:R-:W-:-:S04]  /*d710*/  @P5 SHF.R.U32.HI R152, RZ, R14, R15 ;  /* 0x0000000eff985219 */ /* 0x002fc8000001160f */
[----:B------:R-:W-:-:S05]  /*d720*/  IADD3 R14, R152, R178, -R179 ;  /* 0x000000b2980e7210 */ /* 0x000fca0007ffe8b3 */
[----:B------:R-:W-:-:S05]  /*d730*/  IMAD.HI R14, R14, 0x2aaaaaab, RZ ;  /* 0x2aaaaaab0e0e7827 */ /* 0x000fca00078e02ff */
[----:B------:R-:W-:-:S04]  /*d740*/  SHF.R.U32.HI R15, RZ, 0x1f, R14 ;  /* 0x0000001fff0f7819 */ /* 0x000fc8000001160e */
[----:B------:R-:W-:Y:S01]  /*d750*/  LEA.HI.SX32 R15, R14, R15, 0x1c ;  /* 0x0000000f0e0f7211 */ /* 0x000fe200078fe2ff */
[----:B------:R-:W-:-:S03]  /*d760*/  VIADD R14, R177, 0xfffffffe ;  /* 0xfffffffeb10e7836 */ /* 0x000fc60000000000 */
[----:B--2---:R-:W-:-:S04]  /*d770*/  VIMNMX R153, R153, R15, !PT ;  /* 0x0000000f99997248 */ /* 0x004fc80007fe0100 */
[----:B------:R-:W-:Y:S01]  /*d780*/  ISETP.GE.AND P1, PT, R14, R153, PT ;  /* 0x000000990e00720c */ /* 0x000fe20003f26270 */
[----:B------:R0:W-:-:S12]  /*d790*/  STL [R1+0x90], R153 ;  /* 0x0000909901007387 */ /* 0x0001d80000100800 */
[----:B0-----:R-:W-:Y:S05]  /*d7a0*/  @!P1 BRA `(.L_x_15308) ;  /* 0x0000003800589947 */ /* 0x001fea0003800000 */
[----:B------:R-:W-:Y:S02]  /*d7b0*/  IMAD.MOV.U32 R208, RZ, RZ, R176 ;  /* 0x000000ffffd07224 */ /* 0x000fe400078e00b0 */
[----:B------:R-:W-:-:S07]  /*d7c0*/  IMAD.MOV.U32 R209, RZ, RZ, R20 ;  /* 0x000000ffffd17224 */ /* 0x000fce00078e0014 */
.L_x_15319:
[----:B------:R-:W-:Y:S01]  /*d7d0*/  VIADD R18, R18, 0x1 ;  /* 0x0000000112127836 */ /* 0x000fe20000000000 */
[----:B------:R-:W-:Y:S05]  /*d7e0*/  YIELD ;  /* 0x0000000000007946 */ /* 0x000fea0003800000 */
[----:B------:R-:W-:-:S04]  /*d7f0*/  ISETP.NE.AND P1, PT, R18, 0x2, PT ;  /* 0x000000021200780c */ /* 0x000fc80003f25270 */
[----:B------:R-:W-:Y:S02]  /*d800*/  SEL R15, RZ, 0x1, P1 ;  /* 0x00000001ff0f7807 */ /* 0x000fe40000800000 */
[----:B------:R-:W-:Y:S02]  /*d810*/  SEL R18, R18, RZ, P1 ;  /* 0x000000ff12127207 */ /* 0x000fe40000800000 */
[----:B------:R-:W-:Y:S01]  /*d820*/  LOP3.LUT R204, R204, R15, RZ, 0x3c, !PT ;  /* 0x0000000fcccc7212 */ /* 0x000fe200078e3cff */
[----:B-----5:R-:W-:Y:S06]  /*d830*/  @!P0 BRA `(.L_x_15309) ;  /* 0x0000000000048947 */ /* 0x020fec0003800000 */
[----:B------:R-:W-:Y:S01]  /*d840*/  BPT.TRAP 0x1 ;  /* 0x000000040000795c */ /* 0x000fe20000300000 */
.L_x_15309:
[----:B------:R-:W-:Y:S01]  /*d850*/  IMAD R15, R18, 0x8, R22 ;  /* 0x00000008120f7824 */ /* 0x000fe200078e0216 */
[----:B------:R-:W-:-:S04]  /*d860*/  SHF.L.U32 R20, R204, 0x1f, RZ ;  /* 0x0000001fcc147819 */ /* 0x000fc800000006ff */
[----:B------:R0:W1:Y:S01]  /*d870*/  SYNCS.PHASECHK.TRANS64.TRYWAIT P1, [R15+URZ+0x32430], R20 ;  /* 0x032430140f0075a7 */ /* 0x000062000802017f */
[----:B------:R-:W-:Y:S05]  /*d880*/  @!P0 BRA `(.L_x_15310) ;  /* 0x0000000000048947 */ /* 0x000fea0003800000 */
[----:B------:R-:W-:Y:S01]  /*d890*/  BPT.TRAP 0x1 ;  /* 0x000000040000795c */ /* 0x000fe20000300000 */
.L_x_15310:
[----:B------:R-:W2:Y:S01]  /*d8a0*/  LDL R21, [R1+0x88] ;  /* 0x0000880001157983 */ /* 0x000ea20000100800 */
[----:B------:R-:W-:Y:S02]  /*d8b0*/  IMAD.MOV.U32 R157, RZ, RZ, 0x40000040 ;  /* 0x40000040ff9d7424 */ /* 0x000fe400078e00ff */
[----:B--2---:R-:W-:Y:S01]  /*d8c0*/  IMAD R156, R18, 0x300, R21 ;  /* 0x00000300129c7824 */ /* 0x004fe200078e0215 */
[----:B-1----:R-:W-:Y:S06]  /*d8d0*/  @P1 BRA `(.L_x_15311) ;  /* 0x0000000000081947 */ /* 0x002fec0003800000 */
[----:B------:R-:W1:Y:S02]  /*d8e0*/  SYNCS.PHASECHK.TRANS64.TRYWAIT P1, [R15+URZ+0x32430], R20 ;  /* 0x032430140f0075a7 */ /* 0x000e64000802017f */
[----:B-1----:R-:W-:Y:S05]  /*d8f0*/  @!P1 BRA `(.L_x_15312) ;  /* 0x0000015c00e89947 */ /* 0x002fea0003800000 */
.L_x_15311:
[----:B------:R2:W-:Y:S04]  /*d900*/  STL.64 [R1+0x1f8], R4 ;  /* 0x0001f80401007387 */ /* 0x0005e80000100a00 */
[----:B--2---:R-:W2:Y:S04]  /*d910*/  LDL.64 R4, [R1+0x80] ;  /* 0x0000800001047983 */ /* 0x004ea80000100a00 */
[----:B------:R3:W-:Y:S01]  /*d920*/  STL.64 [R1+0x1f0], R2 ;  /* 0x0001f00201007387 */ /* 0x0007e20000100a00 */
[----:B------:R-:W-:Y:S05]  /*d930*/  WARPSYNC.ALL ;  /* 0x0000000000007948 */ /* 0x000fea0003800000 */
[----:B------:R-:W4:Y:S04]  /*d940*/  LDL.64 R210, [R1+0x70] ;  /* 0x0000700001d27983 */ /* 0x000f280000100a00 */
[----:B---3--:R-:W3:Y:S01]  /*d950*/  LDL.64 R2, [R1+0x78] ;  /* 0x0000780001027983 */ /* 0x008ee20000100a00 */
[C---:B------:R-:W-:Y:S01]  /*d960*/  R2UR UR6, R156.reuse ;  /* 0x000000009c0672ca */ /* 0x040fe200000e0000 */
[C---:B------:R-:W-:Y:S01]  /*d970*/  VIADD R154, R156.reuse, 0x2 ;  /* 0x000000029c9a7836 */ /* 0x040fe20000000000 */
[----:B------:R-:W-:Y:S01]  /*d980*/  R2UR UR7, R157 ;  /* 0x000000009d0772ca */ /* 0x000fe200000e0000 */
[----:B------:R-:W-:Y:S01]  /*d990*/  VIADD R152, R156, 0x4 ;  /* 0x000000049c987836 */ /* 0x000fe20000000000 */
[----:B------:R-:W-:Y:S01]  /*d9a0*/  R2UR UR4, R212 ;  /* 0x00000000d40472ca */ /* 0x000fe200000e0000 */
[----:B------:R-:W-:Y:S01]  /*d9b0*/  VIADD R156, R156, 0x6 ;  /* 0x000000069c9c7836 */ /* 0x000fe20000000000 */
[----:B------:R-:W-:Y:S01]  /*d9c0*/  R2UR UR5, R213 ;  /* 0x00000000d50572ca */ /* 0x000fe200000e0000 */
[----:B------:R-:W-:-:S02]  /*d9d0*/  IMAD.MOV.U32 R155, RZ, RZ, 0x40000040 ;  /* 0x40000040ff9b7424 */ /* 0x000fc400078e00ff */
[----:B------:R-:W-:Y:S02]  /*d9e0*/  IMAD.MOV.U32 R153, RZ, RZ, 0x40000040 ;  /* 0x40000040ff997424 */ /* 0x000fe400078e00ff */
[----:B------:R-:W-:Y:S01]  /*d9f0*/  IMAD.MOV.U32 R157, RZ, RZ, 0x40000040 ;  /* 0x40000040ff9d7424 */ /* 0x000fe200078e00ff */
[----:B------:R-:W-:Y:S02]  /*da00*/  R2UR UR10, R154 ;  /* 0x000000009a0a72ca */ /* 0x000fe400000e0000 */
[----:B------:R-:W-:Y:S02]  /*da10*/  R2UR UR11, R155 ;  /* 0x000000009b0b72ca */ /* 0x000fe400000e0000 */
[----:B------:R-:W-:Y:S02]  /*da20*/  R2UR UR14, R152 ;  /* 0x00000000980e72ca */ /* 0x000fe400000e0000 */
[----:B------:R-:W-:Y:S02]  /*da30*/  R2UR UR15, R153 ;  /* 0x00000000990f72ca */ /* 0x000fe400000e0000 */
[----:B------:R-:W-:-:S02]  /*da40*/  R2UR UR18, R156 ;  /* 0x000000009c1272ca */ /* 0x000fc400000e0000 */
[----:B------:R-:W-:Y:S02]  /*da50*/  R2UR UR19, R157 ;  /* 0x000000009d1372ca */ /* 0x000fe400000e0000 */
[----:B------:R-:W-:-:S06]  /*da60*/  WARPGROUP.ARRIVE ;  /* 0x00000000000079c5 */ /* 0x000fcc0000000000 */
[----:B------:R-:W-:Y:S03]  /*da70*/  HGMMA.64x96x16.F32.BF16 R152, gdesc[UR4], RZ, !UPT, gsb0 ;  /* 0x01600000049879f0 */ /* 0x000fe6000c0018ff */
[----:B------:R-:W-:Y:S02]  /*da80*/  WARPGROUP.DEPBAR.LE gsb0, 0x0 ;  /* 0x00008000000079c5 */ /* 0x000fe40000010000 */
[----:B------:R-:W-:Y:S01]  /*da90*/  WARPGROUP.ARRIVE ;  /* 0x00000000000079c5 */ /* 0x000fe20000000000 */
[----:B--2---:R-:W-:Y:S02]  /*daa0*/  R2UR UR8, R4 ;  /* 0x00000000040872ca */ /* 0x004fe400000e0000 */
[----:B------:R-:W-:Y:S02]  /*dab0*/  R2UR UR9, R5 ;  /* 0x00000000050972ca */ /* 0x000fe400000e0000 */
[----:B------:R2:W5:Y:S11]  /*dac0*/  LDL.LU.64 R4, [R1+0x1f8] ;  /* 0x0001f80001047983 */ /* 0x0005760000300a00 */
[----:B------:R-:W-:Y:S01]  /*dad0*/  HGMMA.64x96x16.F32.BF16 R152, gdesc[UR8], R152, gsb0 ;  /* 0x01600000089879f0 */ /* 0x000fe20008001898 */
[----:B---3--:R-:W-:-:S02]  /*dae0*/  R2UR UR12, R2 ;  /* 0x00000000020c72ca */ /* 0x008fc400000e0000 */
[----:B------:R-:W-:Y:S02]  /*daf0*/  R2UR UR13, R3 ;  /* 0x00000000030d72ca */ /* 0x000fe400000e0000 */
[----:B------:R2:W5:Y:S01]  /*db00*/  LDL.LU.64 R2, [R1+0x1f0] ;  /* 0x0001f00001027983 */ /* 0x0005620000300a00 */
[----:B----4-:R-:W-:Y:S02]  /*db10*/  R2UR UR16, R210 ;  /* 0x00000000d21072ca */ /* 0x010fe400000e0000 */
        /* <DEDUP_REMOVED lines=8> */
[----:B--2---:R-:W-:Y:S05]  /*dba0*/  @!P0 BRA `(.L_x_15313) ;  /* 0x0000000000048947 */ /* 0x004fea0003800000 */
[----:B------:R-:W-:Y:S01]  /*dbb0*/  BPT.TRAP 0x1 ;  /* 0x000000040000795c */ /* 0x000fe20000300000 */
.L_x_15313:
[----:B------:R2:W3:Y:S01]  /*dbc0*/  SYNCS.PHASECHK.TRANS64.TRYWAIT P1, [R15+URZ+0x32450], R20 ;  /* 0x032450140f0075a7 */ /* 0x0004e2000802017f */
[----:B------:R-:W-:Y:S05]  /*dbd0*/  @!P0 BRA `(.L_x_15314) ;  /* 0x0000000000048947 */ /* 0x000fea0003800000 */
[----:B------:R-:W-:Y:S01]  /*dbe0*/  BPT.TRAP 0x1 ;  /* 0x000000040000795c */ /* 0x000fe20000300000 */
.L_x_15314:
[----:B---3--:R-:W-:Y:S05]  /*dbf0*/  @P1 BRA `(.L_x_15315) ;  /* 0x0000000000081947 */ /* 0x008fea0003800000 */
[----:B------:R-:W3:Y:S02]  /*dc00*/  SYNCS.PHASECHK.TRANS64.TRYWAIT P1, [R15+URZ+0x32450], R20 ;  /* 0x032450140f0075a7 */ /* 0x000ee4000802017f */
[----:B---3--:R-:W-:Y:S05]  /*dc10*/  @!P1 BRA `(.L_x_15316) ;  /* 0x0000015c00349947 */ /* 0x008fea0003800000 */
.L_x_15315:
[----:B------:R4:W-:Y:S04]  /*dc20*/  STL.64 [R1+0x208], R22 ;  /* 0x0002081601007387 */ /* 0x0009e80000100a00 */
[----:B----4-:R-:W4:Y:S04]  /*dc30*/  LDL.64 R22, [R1+0x68] ;  /* 0x0000680001167983 */ /* 0x010f280000100a00 */
[----:B------:R0:W-:Y:S04]  /*dc40*/  STL.64 [R1+0x200], R16 ;  /* 0x0002001001007387 */ /* 0x0001e80000100a00 */
[----:B0-----:R-:W4:Y:S01]  /*dc50*/  LDL.64 R16, [R1+0x60] ;  /* 0x0000600001107983 */ /* 0x001f220000100a00 */
[----:B-123--:R-:W-:-:S02]  /*dc60*/  IMAD.MOV.U32 R20, RZ, RZ, 0xc00 ;  /* 0x00000c00ff147424 */ /* 0x00efc400078e00ff */
[----:B------:R-:W-:Y:S01]  /*dc70*/  IMAD.MOV.U32 R21, RZ, RZ, 0x40000040 ;  /* 0x40000040ff157424 */ /* 0x000fe200078e00ff */
[----:B------:R0:W-:Y:S01]  /*dc80*/  STL.64 [R1+0x1f8], R14 ;  /* 0x0001f80e01007387 */ /* 0x0001e20000100a00 */
[----:B------:R-:W-:-:S03]  /*dc90*/  IMAD R20, R18, R20, UR38 ;  /* 0x0000002612147e24 */ /* 0x000fc6000f8e0214 */
[----:B-----5:R1:W-:Y:S01]  /*dca0*/  STL.64 [R1+0x1f0], R2 ;  /* 0x0001f00201007387 */ /* 0x0203e20000100a00 */
[----:B------:R-:W-:Y:S05]  /*dcb0*/  WARPSYNC.ALL ;  /* 0x0000000000007948 */ /* 0x000fea0003800000 */
[C---:B------:R-:W-:Y:S02]  /*dcc0*/  R2UR UR6, R20.reuse ;  /* 0x00000000140672ca */ /* 0x040fe400000e0000 */
[----:B------:R-:W-:Y:S01]  /*dcd0*/  R2UR UR7, R21 ;  /* 0x00000000150772ca */ /* 0x000fe200000e0000 */
[----:B------:R-:W-:Y:S01]  /*dce0*/  VIADD R210, R20, 0x2 ;  /* 0x0000000214d27836 */ /* 0x000fe20000000000 */
[----:B0-----:R-:W2:Y:S01]  /*dcf0*/  LDL.64 R14, [R1+0x40] ;  /* 0x00004000010e7983 */ /* 0x001ea20000100a00 */
[----:B------:R-:W-:-:S03]  /*dd00*/  R2UR UR4, R4 ;  /* 0x00000000040472ca */ /* 0x000fc600000e0000 */
[----:B-1----:R-:W3:Y:S01]  /*dd10*/  LDL.64 R2, [R1+0x58] ;  /* 0x0000580001027983 */ /* 0x002ee20000100a00 */
[----:B------:R-:W-:Y:S01]  /*dd20*/  R2UR UR5, R5 ;  /* 0x00000000050572ca */ /* 0x000fe200000e0000 */
[----:B------:R-:W-:Y:S01]  /*dd30*/  WARPGROUP.ARRIVE ;  /* 0x00000000000079c5 */ /* 0x000fe20000000000 */
[----:B------:R-:W-:-:S11]  /*dd40*/  IMAD.MOV.U32 R211, RZ, RZ, 0x40000040 ;  /* 0x40000040ffd37424 */ /* 0x000fd600078e00ff */
[----:B------:R-:W-:Y:S01]  /*dd50*/  HGMMA.64x96x16.F32.BF16 R152, gdesc[UR4], R152, gsb0 ;  /* 0x01600000049879f0 */ /* 0x000fe20008001898 */
[----:B------:R-:W-:Y:S02]  /*dd60*/  R2UR UR6, R210 ;  /* 0x00000000d20672ca */ /* 0x000fe400000e0000 */
[----:B------:R-:W-:Y:S01]  /*dd70*/  R2UR UR7, R211 ;  /* 0x00000000d30772ca */ /* 0x000fe200000e0000 */
[----:B------:R-:W-:Y:S02]  /*dd80*/  VIADD R210, R20, 0x4 ;  /* 0x0000000414d27836 */ /* 0x000fe40000000000 */
[----:B------:R-:W-:Y:S01]  /*dd90*/  IMAD.MOV.U32 R211, RZ, RZ, 0x40000040 ;  /* 0x40000040ffd37424 */ /* 0x000fe200078e00ff */
[----:B------:R-:W-:Y:S02]  /*dda0*/  WARPGROUP.DEPBAR.LE gsb0, 0x0 ;  /* 0x00008000000079c5 */ /* 0x000fe40000010000 */
[----:B------:R-:W-:Y:S01]  /*ddb0*/  WARPGROUP.ARRIVE ;  /* 0x00000000000079c5 */ /* 0x000fe20000000000 */
[----:B----4-:R-:W-:-:S02]  /*ddc0*/  R2UR UR4, R22 ;  /* 0x00000000160472ca */ /* 0x010fc400000e0000 */
[----:B------:R-:W-:Y:S02]  /*ddd0*/  R2UR UR5, R23 ;  /* 0x00000000170572ca */ /* 0x000fe400000e0000 */
[----:B------:R-:W4:Y:S11]  /*dde0*/  LDL.64 R22, [R1+0x50] ;  /* 0x0000500001167983 */ /* 0x000f360000100a00 */
[----:B------:R-:W-:Y:S01]  /*ddf0*/  HGMMA.64x96x16.F32.BF16 R152, gdesc[UR4], R152, gsb0 ;  /* 0x01600000049879f0 */ /* 0x000fe20008001898 */
[----:B------:R-:W-:-:S02]  /*de00*/  R2UR UR4, R16 ;  /* 0x00000000100472ca */ /* 0x000fc400000e0000 */
[----:B------:R-:W-:Y:S02]  /*de10*/  R2UR UR5, R17 ;  /* 0x00000000110572ca */ /* 0x000fe400000e0000 */
[----:B------:R-:W2:Y:S01]  /*de20*/  LDL.64 R16, [R1+0x48] ;  /* 0x0000480001107983 */ /* 0x000ea20000100a00 */
[----:B------:R-:W-:Y:S02]  /*de30*/  R2UR UR6, R210 ;  /* 0x00000000d20672ca */ /* 0x000fe400000e0000 */
[----:B------:R-:W-:Y:S01]  /*de40*/  R2UR UR7, R211 ;  /* 0x00000000d30772ca */ /* 0x000fe200000e0000 */
[----:B------:R-:W-:Y:S01]  /*de50*/  IMAD.MOV.U32 R211, RZ, RZ, 0x40000040 ;  /* 0x40000040ffd37424 */ /* 0x000fe200078e00ff */
[----:B------:R-:W-:Y:S01]  /*de60*/  IADD3 R210, R20, 0x6, RZ ;  /* 0x0000000614d27810 */ /* 0x000fe20007ffe0ff */
[----:B------:R-:W-:Y:S02]  /*de70*/  WARPGROUP.DEPBAR.LE gsb0, 0x0 ;  /* 0x00008000000079c5 */ /* 0x000fe40000010000 */
[----:B------:R-:W-:-:S08]  /*de80*/  WARPGROUP.ARRIVE ;  /* 0x00000000000079c5 */ /* 0x000fd00000000000 */
[----:B------:R-:W-:Y:S01]  /*de90*/  HGMMA.64x96x16.F32.BF16 R152, gdesc[UR4], R152, gsb0 ;  /* 0x01600000049879f0 */ /* 0x000fe20008001898 */
[----:B------:R-:W-:Y:S02]  /*dea0*/  R2UR UR6, R210 ;  /* 0x00000000d20672ca */ /* 0x000fe400000e0000 */
[----:B------:R-:W-:Y:S02]  /*deb0*/  R2UR UR7, R211 ;  /* 0x00000000d30772ca */ /* 0x000fe400000e0000 */
[----:B---3--:R-:W-:Y:S02]  /*dec0*/  R2UR UR4, R2 ;  /* 0x00000000020472ca */ /* 0x008fe400000e0000 */
[----:B------:R-:W-:Y:S01]  /*ded0*/  R2UR UR5, R3 ;  /* 0x00000000030572ca */ /* 0x000fe200000e0000 */
[----:B------:R-:W-:Y:S01]  /*dee0*/  VIADD R210, R20, 0x300 ;  /* 0x0000030014d27836 */ /* 0x000fe20000000000 */
[----:B------:R-:W3:Y:S01]  /*def0*/  LDL.64 R2, [R1+0x18] ;  /* 0x0000180001027983 */ /* 0x000ee20000100a00 */
[----:B------:R-:W-:Y:S01]  /*df00*/  IMAD.MOV.U32 R211, RZ, RZ, 0x40000040 ;  /* 0x40000040ffd37424 */ /* 0x000fe200078e00ff */
[----:B------:R-:W-:-:S02]  /*df10*/  WARPGROUP.DEPBAR.LE gsb0, 0x0 ;  /* 0x00008000000079c5 */ /* 0x000fc40000010000 */
[----:B------:R-:W-:-:S07]  /*df20*/  WARPGROUP.ARRIVE ;  /* 0x00000000000079c5 */ /* 0x000fce0000000000 */
[----:B------:R-:W-:Y:S01]  /*df30*/  HGMMA.64x96x16.F32.BF16 R152, gdesc[UR4], R152, gsb0 ;  /* 0x01600000049879f0 */ /* 0x000fe20008001898 */
[----:B------:R-:W-:Y:S02]  /*df40*/  R2UR UR6, R210 ;  /* 0x00000000d20672ca */ /* 0x000fe400000e0000 */
[----:B------:R-:W-:Y:S02]  /*df50*/  R2UR UR7, R211 ;  /* 0x00000000d30772ca */ /* 0x000fe400000e0000 */
[----:B----4-:R-:W-:Y:S02]  /*df60*/  R2UR UR4, R22 ;  /* 0x00000000160472ca */ /* 0x010fe400000e0000 */
        /* <DEDUP_REMOVED lines=8> */
[----:B--2---:R-:W-:Y:S02]  /*dff0*/  R2UR UR4, R16 ;  /* 0x00000000100472ca */ /* 0x004fe400000e0000 */
[----:B------:R-:W-:Y:S02]  /*e000*/  R2UR UR7, R211 ;  /* 0x00000000d30772ca */ /* 0x000fe400000e0000 */
[----:B------:R-:W-:Y:S01]  /*e010*/  R2UR UR5, R17 ;  /* 0x00000000110572ca */ /* 0x000fe200000e0000 */
[----:B------:R-:W-:Y:S01]  /*e020*/  VIADD R210, R20, 0x304 ;  /* 0x0000030414d27836 */ /* 0x000fe20000000000 */
[----:B------:R0:W5:Y:S01]  /*e030*/  LDL.LU.64 R16, [R1+0x200] ;  /* 0x0002000001107983 */ /* 0x0001620000300a00 */
[----:B------:R-:W-:Y:S01]  /*e040*/  IMAD.MOV.U32 R211, RZ, RZ, 0x40000040 ;  /* 0x40000040ffd37424 */ /* 0x000fe200078e00ff */
[----:B------:R-:W-:Y:S02]  /*e050*/  WARPGROUP.DEPBAR.LE gsb0, 0x0 ;  /* 0x00008000000079c5 */ /* 0x000fe40000010000 */
[----:B------:R-:W-:-:S07]  /*e060*/  WARPGROUP.ARRIVE ;  /* 0x00000000000079c5 */ /* 0x000fce0000000000 */
[----:B------:R-:W-:Y:S01]  /*e070*/  HGMMA.64x96x16.F32.BF16 R152, gdesc[UR4], R152, gsb0 ;  /* 0x01600000049879f0 */ /* 0x000fe20008001898 */
[----:B------:R-:W-:Y:S02]  /*e080*/  R2UR UR6, R210 ;  /* 0x00000000d20672ca */ /* 0x000fe400000e0000 */
[----:B------:R-:W-:Y:S02]  /*e090*/  R2UR UR7, R211 ;  /* 0x00000000d30772ca */ /* 0x000fe400000e0000 */
[----:B------:R-:W-:Y:S02]  /*e0a0*/  R2UR UR4, R14 ;  /* 0x000000000e0472ca */ /* 0x000fe400000e0000 */
[----:B------:R-:W-:Y:S01]  /*e0b0*/  R2UR UR5, R15 ;  /* 0x000000000f0572ca */ /* 0x000fe200000e0000 */
[----:B------:R-:W-:Y:S01]  /*e0c0*/  VIADD R210, R20, 0x306 ;  /* 0x0000030614d27836 */ /* 0x000fe20000000000 */
[----:B------:R0:W5:Y:S01]  /*e0d0*/  LDL.LU.64 R14, [R1+0x1f8] ;  /* 0x0001f800010e7983 */ /* 0x0001620000300a00 */
[----:B------:R-:W-:Y:S01]  /*e0e0*/  IMAD.MOV.U32 R211, RZ, RZ, 0x40000040 ;  /* 0x40000040ffd37424 */ /* 0x000fe200078e00ff */
[----:B------:R-:W-:-:S02]  /*e0f0*/  WARPGROUP.DEPBAR.LE gsb0, 0x0 ;  /* 0x00008000000079c5 */ /* 0x000fc40000010000 */
[----:B------:R-:W-:-:S07]  /*e100*/  WARPGROUP.ARRIVE ;  /* 0x00000000000079c5 */ /* 0x000fce0000000000 */
[----:B------:R-:W-:Y:S01]  /*e110*/  HGMMA.64x96x16.F32.BF16 R152, gdesc[UR4], R152, gsb0 ;  /* 0x01600000049879f0 */ /* 0x000fe20008001898 */
[----:B------:R-:W-:Y:S02]  /*e120*/  R2UR UR6, R210 ;  /* 0x00000000d20672ca */ /* 0x000fe400000e0000 */
[----:B------:R-:W-:Y:S02]  /*e130*/  R2UR UR7, R211 ;  /* 0x00000000d30772ca */ /* 0x000fe400000e0000 */
[----:B---3--:R-:W-:Y:S02]  /*e140*/  R2UR UR4, R2 ;  /* 0x00000000020472ca */ /* 0x008fe400000e0000 */
        /* <DEDUP_REMOVED lines=75> */
[----:B------:R-:W-:Y:S02]  /*e600*/  WARPGROUP.DEPBAR.LE gsb0, 0x0 ;  /* 0x00008000000079c5 */ /* 0x000fe40000010000 */
[----:B------:R-:W-:-:S09]  /*e610*/  WARPGROUP.ARRIVE ;  /* 0x00000000000079c5 */ /* 0x000fd20000000000 */
[----:B------:R-:W-:Y:S01]  /*e620*/  HGMMA.64x96x16.F32.BF16 R152, gdesc[UR4], R152, gsb0 ;  /* 0x01600000049879f0 */ /* 0x000fe20008001898 */
[----:B-1----:R-:W-:-:S04]  /*e630*/  SHF.R.U32.HI R211, RZ, 0x7, R211 ;  /* 0x00000007ffd37819 */ /* 0x002fc800000116d3 */
[----:B------:R-:W-:Y:S01]  /*e640*/  IADD3 R21, -R211, 0xb, RZ ;  /* 0x0000000bd3157810 */ /* 0x000fe20007ffe1ff */
[----:B------:R-:W-:-:S04]  /*e650*/  WARPGROUP.DEPBAR.LE gsb0, 0x0 ;  /* 0x00008000000079c5 */ /* 0x000fc80000010000 */
[----:B------:R0:W-:Y:S06]  /*e660*/  BAR.ARV R21, 0x100 ;  /* 0x000400150000751d */ /* 0x0001ec0000002000 */
[----:B------:R-:W-:Y:S05]  /*e670*/  @!P0 BRA `(.L_x_15317) ;  /* 0x0000000000048947 */ /* 0x000fea0003800000 */
[----:B------:R-:W-:Y:S01]  /*e680*/  BPT.TRAP 0x1 ;  /* 0x000000040000795c */ /* 0x000fe20000300000 */
.L_x_15317:
[----:B------:R-:W2:Y:S01]  /*e690*/  LDL R211, [R1+0xc4] ;  /* 0x0000c40001d37983 */ /* 0x000ea20000100800 */
[----:B------:R-:W1:Y:S03]  /*e6a0*/  LDC R20, c[0x0][0x448] ;  /* 0x00011200ff147b82 */ /* 0x000e660000000800 */
[----:B------:R3:W-:Y:S04]  /*e6b0*/  STL [R1+0x1fc], R6 ;  /* 0x0001fc0601007387 */ /* 0x0007e80000100800 */
[----:B---3--:R-:W2:Y:S01]  /*e6c0*/  LDL R6, [R1+0x94] ;  /* 0x0000940001067983 */ /* 0x008ea20000100800 */
[----:B------:R-:W-:Y:S01]  /*e6d0*/  FMUL.FTZ R153, R153, UR43 ;  /* 0x0000002b99997c20 */ /* 0x000fe20008410000 */
[----:B------:R-:W-:Y:S01]  /*e6e0*/  FMUL.FTZ R154, R154, UR43 ;  /* 0x0000002b9a9a7c20 */ /* 0x000fe20008410000 */
[----:B------:R-:W-:Y:S01]  /*e6f0*/  FMUL.FTZ R155, R155, UR43 ;  /* 0x0000002b9b9b7c20 */ /* 0x000fe20008410000 */
[----:B------:R3:W-:Y:S01]  /*e700*/  STL [R1+0x1f8], R5 ;  /* 0x0001f80501007387 */ /* 0x0007e20000100800 */
[----:B------:R-:W-:Y:S01]  /*e710*/  FMUL.FTZ R152, R152, UR43 ;  /* 0x0000002b98987c20 */ /* 0x000fe20008410000 */
[----:B------:R-:W-:Y:S01]  /*e720*/  FMUL.FTZ R157, R157, UR43 ;  /* 0x0000002b9d9d7c20 */ /* 0x000fe20008410000 */
[----:B------:R-:W-:Y:S01]  /*e730*/  FMUL.FTZ R163, R163, UR43 ;  /* 0x0000002ba3a37c20 */ /* 0x000fe20008410000 */
[----:B------:R4:W-:Y:S01]  /*e740*/  STL [R1+0x1f4], R4 ;  /* 0x0001f40401007387 */ /* 0x0009e20000100800 */
[----:B------:R-:W-:Y:S01]  /*e750*/  FMUL.FTZ R158, R158, UR43 ;  /* 0x0000002b9e9e7c20 */ /* 0x000fe20008410000 */
[----:B------:R-:W-:Y:S01]  /*e760*/  FMUL.FTZ R162, R162, UR43 ;  /* 0x0000002ba2a27c20 */ /* 0x000fe20008410000 */
[----:B-1----:R-:W-:Y:S01]  /*e770*/  ISETP.NE.AND P1, PT, R20, 0x1, PT ;  /* 0x000000011400780c */ /* 0x002fe20003f25270 */
[----:B-----5:R1:W-:Y:S01]  /*e780*/  STL [R1+0x1f0], R2 ;  /* 0x0001f00201007387 */ /* 0x0203e20000100800 */
[----:B------:R-:W-:Y:S01]  /*e790*/  FMUL.FTZ R159, R159, UR43 ;  /* 0x0000002b9f9f7c20 */ /* 0x000fe20008410000 */
[----:B---3--:R3:W-:Y:S01]  /*e7a0*/  MUFU.TANH R5, R152 ;  /* 0x0000009800057308 */ /* 0x0087e20000002400 */
[----:B------:R-:W-:Y:S01]  /*e7b0*/  FMUL.FTZ R167, R167, UR43 ;  /* 0x0000002ba7a77c20 */ /* 0x000fe20008410000 */
[----:B------:R-:W-:Y:S01]  /*e7c0*/  FMUL.FTZ R166, R166, UR43 ;  /* 0x0000002ba6a67c20 */ /* 0x000fe20008410000 */
[----:B------:R-:W-:Y:S01]  /*e7d0*/  FMUL.FTZ R175, R175, UR43 ;  /* 0x0000002bafaf7c20 */ /* 0x000fe20008410000 */
[----:B------:R-:W-:Y:S01]  /*e7e0*/  FMUL.FTZ R171, R171, UR43 ;  /* 0x0000002babab7c20 */ /* 0x000fe20008410000 */
[----:B------:R-:W-:Y:S01]  /*e7f0*/  FMUL.FTZ R174, R174, UR43 ;  /* 0x0000002baeae7c20 */ /* 0x000fe20008410000 */
[----:B------:R-:W-:Y:S01]  /*e800*/  FMUL.FTZ R186, R186, UR43 ;  /* 0x0000002bbaba7c20 */ /* 0x000fe20008410000 */
[----:B------:R-:W-:Y:S01]  /*e810*/  FMUL.FTZ R170, R170, UR43 ;  /* 0x0000002baaaa7c20 */ /* 0x000fe20008410000 */
[----:B----4-:R4:W0:Y:S01]  /*e820*/  MUFU.TANH R4, R153 ;  /* 0x0000009900047308 */ /* 0x0108220000002400 */
[----:B---3--:R-:W-:Y:S01]  /*e830*/  FMUL.FTZ R152, R161, UR43 ;  /* 0x0000002ba1987c20 */ /* 0x008fe20008410000 */
[----:B------:R-:W3:Y:S06]  /*e840*/  @P1 LDC R210, c[0x0][0x44c] ;  /* 0x00011300ffd21b82 */ /* 0x000eec0000000800 */
[----:B-1----:R1:W-:Y:S01]  /*e850*/  MUFU.TANH R2, R155 ;  /* 0x0000009b00027308 */ /* 0x0023e20000002400 */
[----:B----4-:R-:W-:Y:S01]  /*e860*/  FMUL.FTZ R153, R165, UR43 ;  /* 0x0000002ba5997c20 */ /* 0x010fe20008410000 */
[----:B------:R-:W4:Y:S06]  /*e870*/  @P1 LDC R20, c[0x0][0x450] ;  /* 0x00011400ff141b82 */ /* 0x000f2c0000000800 */
[----:B------:R-:W-:Y:S01]  /*e880*/  MUFU.TANH R166, R166 ;  /* 0x000000a600a67308 */ /* 0x000fe20000002400 */
[----:B0-----:R-:W-:Y:S01]  /*e890*/  MOV R161, R4 ;  /* 0x0000000400a17202 */ /* 0x001fe20000000f00 */
[----:B-1----:R-:W-:-:S06]  /*e8a0*/  FMUL.FTZ R155, R164, UR43 ;  /* 0x0000002ba49b7c20 */ /* 0x002fcc0008410000 */
[----:B------:R-:W-:Y:S01]  /*e8b0*/  MUFU.TANH R4, R163 ;  /* 0x000000a300047308 */ /* 0x000fe20000002400 */
[----:B------:R-:W-:-:S07]  /*e8c0*/  FMUL.FTZ R229, R193, UR43 ;  /* 0x0000002bc1e57c20 */ /* 0x000fce0008410000 */
[----:B------:R-:W-:Y:S08]  /*e8d0*/  MUFU.TANH R152, R152 ;  /* 0x0000009800987308 */ /* 0x000ff00000002400 */
[----:B------:R-:W-:Y:S08]  /*e8e0*/  MUFU.TANH R153, R153 ;  /* 0x0000009900997308 */ /* 0x000ff00000002400 */
[----:B------:R-:W-:Y:S01]  /*e8f0*/  MUFU.TANH R155, R155 ;  /* 0x0000009b009b7308 */ /* 0x000fe20000002400 */
[----:B--2---:R-:W-:-:S07]  /*e900*/  IMAD.IADD R211, R211, 0x1, R6 ;  /* 0x00000001d3d37824 */ /* 0x004fce00078e0206 */
[----:B------:R0:W1:Y:S01]  /*e910*/  MUFU.TANH R6, R154 ;  /* 0x0000009a00067308 */ /* 0x0000620000002400 */
[----:B---3--:R-:W-:-:S05]  /*e920*/  @P1 IMAD.HI.U32 R210, R211, R210, RZ ;  /* 0x000000d2d3d21227 */ /* 0x008fca00078e00ff */
[----:B----4-:R-:W-:Y:S01]  /*e930*/  @P1 SHF.R.U32.HI R211, RZ, R20, R210 ;  /* 0x00000014ffd31219 */ /* 0x010fe200000116d2 */
[----:B------:R-:W-:Y:S01]  /*e940*/  FMUL.FTZ R210, R160, UR43 ;  /* 0x0000002ba0d27c20 */ /* 0x000fe20008410000 */
[----:B0-----:R-:W-:Y:S01]  /*e950*/  FMUL.FTZ R154, R156, UR43 ;  /* 0x0000002b9c9a7c20 */ /* 0x001fe20008410000 */
[----:B------:R0:W-:Y:S01]  /*e960*/  MUFU.TANH R20, R157 ;  /* 0x0000009d00147308 */ /* 0x0001e20000002400 */
[----:B-1----:R-:W-:-:S07]  /*e970*/  IMAD.MOV.U32 R156, RZ, RZ, R6 ;  /* 0x000000ffff9c7224 */ /* 0x002fce00078e0006 */
[----:B------:R1:W2:Y:S01]  /*e980*/  MUFU.TANH R160, R170 ;  /* 0x000000aa00a07308 */ /* 0x0002a20000002400 */
[----:B0-----:R-:W-:Y:S02]  /*e990*/  IMAD.MOV.U32 R157, RZ, RZ, R2 ;  /* 0x000000ffff9d7224 */ /* 0x001fe400078e0002 */
[----:B------:R-:W-:Y:S02]  /*e9a0*/  IMAD.MOV.U32 R164, RZ, RZ, R156 ;  /* 0x000000ffffa47224 */ /* 0x000fe400078e009c */
[----:B------:R-:W-:Y:S01]  /*e9b0*/  FMUL.FTZ R156, R169, UR43 ;  /* 0x0000002ba99c7c20 */ /* 0x000fe20008410000 */
[----:B------:R-:W-:Y:S02]  /*e9c0*/  IMAD.MOV.U32 R169, RZ, RZ, R4 ;  /* 0x000000ffffa97224 */ /* 0x000fe400078e0004 */
[----:B------:R-:W-:Y:S01]  /*e9d0*/  IMAD.MOV.U32 R163, RZ, RZ, R157 ;  /* 0x000000ffffa37224 */ /* 0x000fe200078e009d */
[----:B------:R0:W-:Y:S01]  /*e9e0*/  MUFU.TANH R2, R158 ;  /* 0x0000009e00027308 */ /* 0x0001e20000002400 */
[----:B------:R-:W-:Y:S01]  /*e9f0*/  FMUL.FTZ R157, R168, UR43 ;  /* 0x0000002ba89d7c20 */ /* 0x000fe20008410000 */
[----:B-1----:R-:W-:Y:S01]  /*ea00*/  FMUL.FTZ R170, R178, UR43 ;  /* 0x0000002bb2aa7c20 */ /* 0x002fe20008410000 */
[----:B------:R-:W-:-:S02]  /*ea10*/  IMAD.MOV.U32 R178, RZ, RZ, R163 ;  /* 0x000000ffffb27224 */ /* 0x000fc400078e00a3 */
[----:B------:R-:W-:Y:S02]  /*ea20*/  FMUL.FTZ R163, R184, UR43 ;  /* 0x0000002bb8a37c20 */ /* 0x000fe40008410000 */
[----:B------:R-:W-:Y:S01]  /*ea30*/  IMAD.MOV.U32 R184, RZ, RZ, R178 ;  /* 0x000000ffffb87224 */ /* 0x000fe200078e00b2 */
[----:B------:R-:W1:Y:S01]  /*ea40*/  MUFU.TANH R6, R162 ;  /* 0x000000a200067308 */ /* 0x000e620000002400 */
[----:B0-----:R-:W-:-:S04]  /*ea50*/  IMAD.MOV.U32 R158, RZ, RZ, R5 ;  /* 0x000000ffff9e7224 */ /* 0x001fc800078e0005 */
[----:B------:R-:W-:Y:S02]  /*ea60*/  IMAD.MOV.U32 R165, RZ, RZ, R158 ;  /* 0x000000ffffa57224 */ /* 0x000fe400078e009e */
[----:B------:R-:W-:Y:S01]  /*ea70*/  FMUL.FTZ R158, R173, UR43 ;  /* 0x0000002bad9e7c20 */ /* 0x000fe20008410000 */
[----:B------:R-:W-:Y:S01]  /*ea80*/  FMUL.FTZ R173, R180, UR43 ;  /* 0x0000002bb4ad7c20 */ /* 0x000fe20008410000 */
[----:B------:R0:W3:Y:S01]  /*ea90*/  MUFU.TANH R5, R159 ;  /* 0x0000009f00057308 */ /* 0x0000e20000002400 */
[----:B--2---:R-:W-:-:S07]  /*eaa0*/  IMAD.MOV.U32 R180, RZ, RZ, R160 ;  /* 0x000000ffffb47224 */ /* 0x004fce00078e00a0 */
[----:B------:R1:W2:Y:S01]  /*eab0*/  MUFU.TANH R162, R167 ;  /* 0x000000a700a27308 */ /* 0x0002a20000002400 */
[----:B0-----:R-:W-:Y:S01]  /*eac0*/  FMUL.FTZ R159, R172, UR43 ;  /* 0x0000002bac9f7c20 */ /* 0x001fe20008410000 */
[----:B------:R-:W-:-:S06]  /*ead0*/  FMUL.FTZ R172, R177, UR43 ;  /* 0x0000002bb1ac7c20 */ /* 0x000fcc0008410000 */
[----:B------:R0:W-:Y:S01]  /*eae0*/  MUFU.TANH R4, R175 ;  /* 0x000000af00047308 */ /* 0x0001e20000002400 */
[----:B-1----:R-:W-:Y:S02]  /*eaf0*/  IMAD.MOV.U32 R167, RZ, RZ, R6 ;  /* 0x000000ffffa77224 */ /* 0x002fe400078e0006 */
[----:B---3--:R-:W-:Y:S02]  /*eb00*/  IMAD.MOV.U32 R168, RZ, RZ, R5 ;  /* 0x000000ffffa87224 */ /* 0x008fe400078e0005 */
[----:B------:R-:W-:Y:S02]  /*eb10*/  IMAD.MOV.U32 R177, RZ, RZ, R167 ;  /* 0x000000ffffb17224 */ /* 0x000fe400078e00a7 */
[----:B------:R-:W-:Y:S01]  /*eb20*/  FMUL.FTZ R167, R179, UR43 ;  /* 0x0000002bb3a77c20 */ /* 0x000fe20008410000 */
[----:B------:R-:W-:Y:S01]  /*eb30*/  IMAD.MOV.U32 R179, RZ, RZ, R164 ;  /* 0x000000ffffb37224 */ /* 0x000fe200078e00a4 */
[----:B------:R1:W-:Y:S01]  /*eb40*/  MUFU.TANH R6, R171 ;  /* 0x000000ab00067308 */ /* 0x0003e20000002400 */
[----:B0-----:R-:W-:-:S02]  /*eb50*/  IMAD.MOV.U32 R175, RZ, RZ, R169 ;  /* 0x000000ffffaf7224 */ /* 0x001fc400078e00a9 */
[----:B------:R-:W-:Y:S01]  /*eb60*/  FMUL.FTZ R169, R183, UR43 ;  /* 0x0000002bb7a97c20 */ /* 0x000fe20008410000 */
[----:B------:R-:W-:Y:S01]  /*eb70*/  FMUL.FTZ R164, R185, UR43 ;  /* 0x0000002bb9a47c20 */ /* 0x000fe20008410000 */
[----:B------:R-:W-:Y:S02]  /*eb80*/  IMAD.MOV.U32 R185, RZ, RZ, R2 ;  /* 0x000000ffffb97224 */ /* 0x000fe400078e0002 */
[----:B------:R-:W-:Y:S01]  /*eb90*/  IMAD.MOV.U32 R183, RZ, RZ, R175 ;  /* 0x000000ffffb77224 */ /* 0x000fe200078e00af */
[----:B------:R0:W-:Y:S01]  /*eba0*/  MUFU.TANH R5, R174 ;  /* 0x000000ae00057308 */ /* 0x0001e20000002400 */
[----:B-1----:R-:W-:Y:S01]  /*ebb0*/  FMUL.FTZ R171, R176, UR43 ;  /* 0x0000002bb0ab7c20 */ /* 0x002fe20008410000 */
[----:B------:R-:W-:Y:S02]  /*ebc0*/  IMAD.MOV.U32 R176, RZ, RZ, R168 ;  /* 0x000000ffffb07224 */ /* 0x000fe400078e00a8 */
[----:B------:R-:W-:Y:S01]  /*ebd0*/  FMUL.FTZ R168, R182, UR43 ;  /* 0x0000002bb6a87c20 */ /* 0x000fe20008410000 */
[----:B------:R-:W-:-:S02]  /*ebe0*/  IMAD.MOV.U32 R175, RZ, RZ, R161 ;  /* 0x000000ffffaf7224 */ /* 0x000fc400078e00a1 */
[----:B------:R-:W-:Y:S01]  /*ebf0*/  IMAD.MOV.U32 R161, RZ, RZ, R20 ;  /* 0x000000ffffa17224 */ /* 0x000fe200078e0014 */
[----:B------:R1:W-:Y:S01]  /*ec00*/  MUFU.TANH R2, R186 ;  /* 0x000000ba00027308 */ /* 0x0003e20000002400 */
[----:B0-----:R-:W-:Y:S01]  /*ec10*/  FMUL.FTZ R174, R181, UR43 ;  /* 0x0000002bb5ae7c20 */ /* 0x001fe20008410000 */
[----:B--2---:R-:W-:Y:S01]  /*ec20*/  IMAD.MOV.U32 R181, RZ, RZ, R162 ;  /* 0x000000ffffb57224 */ /* 0x004fe200078e00a2 */
[----:B------:R-:W-:Y:S01]  /*ec30*/  SHFL.IDX PT, R20, R211, 0x1, 0x1c1f ;  /* 0x003c1f00d3147f89 */ /* 0x000fe200000e0000 */
[----:B------:R-:W-:-:S03]  /*ec40*/  IMAD.MOV.U32 R182, RZ, RZ, R166 ;  /* 0x000000ffffb67224 */ /* 0x000fc600078e00a6 */
[----:B------:R0:W2:Y:S01]  /*ec50*/  SHFL.IDX PT, R162, R211, RZ, 0x1c1f ;  /* 0x001c1fffd3a27589 */ /* 0x0000a200000e0000 */
[----:B------:R-:W-:Y:S01]  /*ec60*/  IMAD R160, R14, -0x60, RZ ;  /* 0xffffffa00ea07824 */ /* 0x000fe200078e02ff */
[----:B------:R-:W3:Y:S01]  /*ec70*/  MUFU.TANH R210, R210 ;  /* 0x000000d200d27308 */ /* 0x000ee20000002400 */
[----:B-1----:R-:W-:Y:S02]  /*ec80*/  IMAD.MOV.U32 R186, RZ, RZ, R176 ;  /* 0x000000ffffba7224 */ /* 0x002fe400078e00b0 */
[----:B------:R-:W-:Y:S01]  /*ec90*/  FMUL.FTZ R176, R187, UR43 ;  /* 0x0000002bbbb07c20 */ /* 0x000fe20008410000 */
[----:B------:R-:W-:Y:S02]  /*eca0*/  IMAD.MOV.U32 R187, RZ, RZ, R177 ;  /* 0x000000ffffbb7224 */ /* 0x000fe400078e00b1 */
[----:B------:R-:W-:Y:S01]  /*ecb0*/  FMUL.FTZ R166, R189, UR43 ;  /* 0x0000002bbda67c20 */ /* 0x000fe20008410000 */
[----:B------:R-:W-:Y:S01]  /*ecc0*/  IMAD.MOV.U32 R177, RZ, RZ, R165 ;  /* 0x000000ffffb17224 */ /* 0x000fe200078e00a5 */
[----:B0-----:R-:W4:Y:S01]  /*ecd0*/  LDL R211, [R1+0xb4] ;  /* 0x0000b40001d37983 */ /* 0x001f220000100800 */
[----:B------:R-:W-:Y:S01]  /*ece0*/  FMUL.FTZ R165, R188, UR43 ;  /* 0x0000002bbca57c20 */ /* 0x000fe20008410000 */
[----:B------:R-:W0:Y:S02]  /*ecf0*/  MUFU.TANH R157, R157 ;  /* 0x0000009d009d7308 */ /* 0x000e240000002400 */
[----:B------:R-:W3:Y:S04]  /*ed00*/  LDL R188, [R1+0x8c] ;  /* 0x00008c0001bc7983 */ /* 0x000ee80000100800 */
[----:B------:R-:W3:Y:S02]  /*ed10*/  LDL R189, [R1+0xb0] ;  /* 0x0000b00001bd7983 */ /* 0x000ee40000100800 */
[----:B------:R-:W1:Y:S01]  /*ed20*/  MUFU.TANH R171, R171 ;  /* 0x000000ab00ab7308 */ /* 0x000e620000002400 */
[----:B------:R-:W-:Y:S01]  /*ed30*/  FMUL.FTZ R178, R192, UR43 ;  /* 0x0000002bc0b27c20 */ /* 0x000fe20008410000 */
[----:B------:R-:W-:-:S06]  /*ed40*/  IMAD.MOV.U32 R193, RZ, RZ, R184 ;  /* 0x000000ffffc17224 */ /* 0x000fcc00078e00b8 */
[----:B------:R-:W1:Y:S08]  /*ed50*/  MUFU.TANH R163, R163 ;  /* 0x000000a300a37308 */ /* 0x000e700000002400 */
[----:B------:R-:W1:Y:S08]  /*ed60*/  MUFU.TANH R178, R178 ;  /* 0x000000b200b27308 */ /* 0x000e700000002400 */
[----:B------:R-:W1:Y:S08]  /*ed70*/  MUFU.TANH R154, R154 ;  /* 0x0000009a009a7308 */ /* 0x000e700000002400 */
[----:B------:R-:W1:Y:S08]  /*ed80*/  MUFU.TANH R156, R156 ;  /* 0x0000009c009c7308 */ /* 0x000e700000002400 */
[----:B------:R-:W1:Y:S08]  /*ed90*/  MUFU.TANH R159, R159 ;  /* 0x0000009f009f7308 */ /* 0x000e700000002400 */
[----:B------:R-:W1:Y:S01]  /*eda0*/  MUFU.TANH R158, R158 ;  /* 0x0000009e009e7308 */ /* 0x000e620000002400 */
[----:B------:R-:W-:-:S07]  /*edb0*/  IMAD.MOV.U32 R192, RZ, RZ, R185 ;  /* 0x000000ffffc07224 */ /* 0x000fce00078e00b9 */
        /* <DEDUP_REMOVED lines=8> */
[----:B------:R-:W-:Y:S08]  /*ee40*/  MUFU.TANH R170, R170 ;  /* 0x000000aa00aa7308 */ /* 0x000ff00000002400 */
[----:B------:R-:W-:Y:S08]  /*ee50*/  MUFU.TANH R167, R167 ;  /* 0x000000a700a77308 */ /* 0x000ff00000002400 */
[----:B------:R-:W-:Y:S08]  /*ee60*/  MUFU.TANH R168, R168 ;  /* 0x000000a800a87308 */ /* 0x000ff00000002400 */
[----:B------:R-:W-:Y:S08]  /*ee70*/  MUFU.TANH R169, R169 ;  /* 0x000000a900a97308 */ /* 0x000ff00000002400 */
[----:B------:R-:W-:Y:S01]  /*ee80*/  MUFU.TANH R176, R176 ;  /* 0x000000b000b07308 */ /* 0x000fe20000002400 */
[----:B----4-:R-:W-:-:S04]  /*ee90*/  IADD3 R160, -R211, 0x1, R160 ;  /* 0x00000001d3a07810 */ /* 0x010fc80007ffe1a0 */
[----:B---3--:R-:W-:-:S05]  /*eea0*/  IADD3 R160, -R188, R160, R189 ;  /* 0x000000a0bca07210 */ /* 0x008fca0007ffe1bd */
[----:B--2---:R-:W-:-:S05]  /*eeb0*/  IMAD.IADD R162, R160, 0x1, R162 ;  /* 0x00000001a0a27824 */ /* 0x004fca00078e02a2 */
[----:B------:R-:W-:-:S04]  /*eec0*/  ISETP.GT.AND P2, PT, R162, RZ, PT ;  /* 0x000000ffa200720c */ /* 0x000fc80003f44270 */
[----:B------:R-:W-:Y:S02]  /*eed0*/  FSEL R177, R177, -INF , P2 ;  /* 0xff800000b1b17808 */ /* 0x000fe40001000000 */
[----:B------:R-:W-:-:S04]  /*eee0*/  ISETP.GT.AND P2, PT, R162, 0x10, PT ;  /* 0x00000010a200780c */ /* 0x000fc80003f44270 */
[----:B------:R-:W-:Y:S02]  /*eef0*/  FSEL R210, R210, -INF , P2 ;  /* 0xff800000d2d27808 */ /* 0x000fe40001000000 */
[----:B------:R-:W-:-:S04]  /*ef00*/  ISETP.GT.AND P2, PT, R162, 0x20, PT ;  /* 0x00000020a200780c */ /* 0x000fc80003f44270 */
[----:B0-----:R-:W-:Y:S02]  /*ef10*/  FSEL R184, R157, -INF , P2 ;  /* 0xff8000009db87808 */ /* 0x001fe40001000000 */
[C---:B------:R-:W-:Y:S02]  /*ef20*/  ISETP.GT.AND P2, PT, R162.reuse, 0x30, PT ;  /* 0x00000030a200780c */ /* 0x040fe40003f44270 */
[C---:B------:R-:W-:Y:S02]  /*ef30*/  ISETP.GT.AND P3, PT, R162.reuse, 0x1, PT ;  /* 0x00000001a200780c */ /* 0x040fe40003f64270 */
[----:B-1----:R-:W-:Y:S02]  /*ef40*/  FSEL R171, R171, -INF , P2 ;  /* 0xff800000abab7808 */ /* 0x002fe40001000000 */
[----:B------:R-:W-:Y:S02]  /*ef50*/  ISETP.GT.AND P2, PT, R162, 0x40, PT ;  /* 0x00000040a200780c */ /* 0x000fe40003f44270 */
[----:B------:R-:W-:Y:S01]  /*ef60*/  FSEL R175, R175, -INF , P3 ;  /* 0xff800000afaf7808 */ /* 0x000fe20001800000 */
[----:B------:R-:W-:Y:S01]  /*ef70*/  IMAD.IADD R20, R160, 0x1, R20 ;  /* 0x00000001a0147824 */ /* 0x000fe200078e0214 */
[----:B------:R-:W-:-:S02]  /*ef80*/  ISETP.GT.AND P1, PT, R162, 0x9, PT ;  /* 0x00000009a200780c */ /* 0x000fc40003f24270 */
[C---:B------:R-:W-:Y:S02]  /*ef90*/  ISETP.GT.AND P3, PT, R162.reuse, 0x11, PT ;  /* 0x00000011a200780c */ /* 0x040fe40003f64270 */
[----:B------:R-:W-:Y:S02]  /*efa0*/  FSEL R163, R163, -INF , P2 ;  /* 0xff800000a3a37808 */ /* 0x000fe40001000000 */
[----:B------:R-:W-:Y:S01]  /*efb0*/  ISETP.GT.AND P2, PT, R162, 0x50, PT ;  /* 0x00000050a200780c */ /* 0x000fe20003f44270 */
[----:B------:R-:W-:Y:S01]  /*efc0*/  FMUL.FTZ R211, R196, UR43 ;  /* 0x0000002bc4d37c20 */ /* 0x000fe20008410000 */
[----:B------:R-:W-:Y:S02]  /*efd0*/  FSEL R161, R161, -INF , P1 ;  /* 0xff800000a1a17808 */ /* 0x000fe40000800000 */
[----:B------:R-:W-:Y:S01]  /*efe0*/  FSEL R196, R152, -INF , P3 ;  /* 0xff80000098c47808 */ /* 0x000fe20001800000 */
[----:B------:R-:W-:Y:S01]  /*eff0*/  IMAD.MOV.U32 R152, RZ, RZ, R179 ;  /* 0x000000ffff987224 */ /* 0x000fe200078e00b3 */
[----:B------:R-:W-:-:S02]  /*f000*/  ISETP.GT.AND P1, PT, R162, 0x19, PT ;  /* 0x00000019a200780c */ /* 0x000fc40003f24270 */
[----:B------:R-:W-:Y:S02]  /*f010*/  FSEL R178, R178, -INF , P2 ;  /* 0xff800000b2b27808 */ /* 0x000fe40001000000 */
[----:B------:R-:W-:Y:S02]  /*f020*/  ISETP.GT.AND P2, PT, R20, RZ, PT ;  /* 0x000000ff1400720c */ /* 0x000fe40003f44270 */
[----:B------:R-:W-:Y:S02]  /*f030*/  FSEL R179, R153, -INF , P1 ;  /* 0xff80000099b37808 */ /* 0x000fe40000800000 */
[----:B------:R-:W-:Y:S02]  /*f040*/  FSEL R153, R152, -INF , P2 ;  /* 0xff80000098997808 */ /* 0x000fe40001000000 */
[----:B------:R-:W-:Y:S02]  /*f050*/  ISETP.GT.AND P4, PT, R162, 0x8, PT ;  /* 0x00000008a200780c */ /* 0x000fe40003f84270 */
[----:B------:R-:W-:-:S02]  /*f060*/  FMNMX.FTZ R152, R177, R209, !PT ;  /* 0x000000d1b1987209 */ /* 0x000fc40007810000 */
[----:B------:R-:W-:Y:S02]  /*f070*/  FSEL R154, R154, -INF , P4 ;  /* 0xff8000009a9a7808 */ /* 0x000fe40002000000 */
[----:B------:R-:W-:-:S04]  /*f080*/  FMNMX.FTZ R152, R175, R152, !PT ;  /* 0x00000098af987209 */ /* 0x000fc80007810000 */
[----:B------:R-:W-:-:S04]  /*f090*/  FMNMX.FTZ R152, R154, R152, !PT ;  /* 0x000000989a987209 */ /* 0x000fc80007810000 */
[----:B------:R-:W-:Y:S02]  /*f0a0*/  FMNMX.FTZ R152, R161, R152, !PT ;  /* 0x00000098a1987209 */ /* 0x000fe40007810000 */
[----:B------:R-:W-:Y:S02]  /*f0b0*/  ISETP.GT.AND P4, PT, R162, 0x18, PT ;  /* 0x00000018a200780c */ /* 0x000fe40003f84270 */
[----:B------:R-:W-:Y:S01]  /*f0c0*/  FMNMX.FTZ R152, R210, R152, !PT ;  /* 0x00000098d2987209 */ /* 0x000fe20007810000 */
[----:B------:R-:W-:Y:S01]  /*f0d0*/  FMUL.FTZ R160, R197, UR43 ;  /* 0x0000002bc5a07c20 */ /* 0x000fe20008410000 */
[----:B------:R-:W-:Y:S02]  /*f0e0*/  FSEL R197, R155, -INF , P4 ;  /* 0xff8000009bc57808 */ /* 0x000fe40002000000 */
[----:B------:R-:W-:-:S04]  /*f0f0*/  FMNMX.FTZ R152, R196, R152, !PT ;  /* 0x00000098c4987209 */ /* 0x000fc80007810000 */
[----:B------:R-:W-:Y:S02]  /*f100*/  FMNMX.FTZ R152, R197, R152, !PT ;  /* 0x00000098c5987209 */ /* 0x000fe40007810000 */
[C---:B------:R-:W-:Y:S02]  /*f110*/  ISETP.GT.AND P3, PT, R162.reuse, 0x21, PT ;  /* 0x00000021a200780c */ /* 0x040fe40003f64270 */
[----:B------:R-:W-:Y:S02]  /*f120*/  FMNMX.FTZ R152, R179, R152, !PT ;  /* 0x00000098b3987209 */ /* 0x000fe40007810000 */
[----:B------:R-:W-:Y:S02]  /*f130*/  ISETP.GT.AND P4, PT, R162, 0x28, PT ;  /* 0x00000028a200780c */ /* 0x000fe40003f84270 */
[----:B------:R-:W-:Y:S02]  /*f140*/  FSEL R185, R156, -INF , P3 ;  /* 0xff8000009cb97808 */ /* 0x000fe40001800000 */
[----:B------:R-:W-:Y:S01]  /*f150*/  FMNMX.FTZ R152, R184, R152, !PT ;  /* 0x00000098b8987209 */ /* 0x000fe20007810000 */
[----:B------:R-:W-:Y:S01]  /*f160*/  IMAD.MOV.U32 R189, RZ, RZ, R186 ;  /* 0x000000ffffbd7224 */ /* 0x000fe200078e00ba */
[----:B------:R-:W-:-:S02]  /*f170*/  ISETP.GT.AND P1, PT, R162, 0x29, PT ;  /* 0x00000029a200780c */ /* 0x000fc40003f24270 */
[----:B------:R-:W-:Y:S02]  /*f180*/  FSEL R186, R159, -INF , P4 ;  /* 0xff8000009fba7808 */ /* 0x000fe40002000000 */
[----:B------:R-:W-:Y:S01]  /*f190*/  FMNMX.FTZ R152, R185, R152, !PT ;  /* 0x00000098b9987209 */ /* 0x000fe20007810000 */
[----:B------:R-:W-:Y:S01]  /*f1a0*/  IMAD.MOV.U32 R188, RZ, RZ, R187 ;  /* 0x000000ffffbc7224 */ /* 0x000fe200078e00bb */
[----:B------:R-:W-:Y:S02]  /*f1b0*/  FSEL R187, R158, -INF , P1 ;  /* 0xff8000009ebb7808 */ /* 0x000fe40000800000 */
[----:B------:R-:W-:Y:S01]  /*f1c0*/  FMNMX.FTZ R152, R186, R152, !PT ;  /* 0x00000098ba987209 */ /* 0x000fe20007810000 */
[----:B------:R-:W0:Y:S01]  /*f1d0*/  MUFU.TANH R211, R211 ;  /* 0x000000d300d37308 */ /* 0x000e220000002400 */
[----:B------:R-:W-:Y:S02]  /*f1e0*/  ISETP.GT.AND P3, PT, R162, 0x31, PT ;  /* 0x00000031a200780c */ /* 0x000fe40003f64270 */
[----:B------:R-:W-:-:S02]  /*f1f0*/  FMNMX.FTZ R152, R187, R152, !PT ;  /* 0x00000098bb987209 */ /* 0x000fc40007810000 */
[----:B------:R-:W-:Y:S02]  /*f200*/  ISETP.GT.AND P4, PT, R162, 0x38, PT ;  /* 0x00000038a200780c */ /* 0x000fe40003f84270 */
[----:B------:R-:W-:Y:S01]  /*f210*/  FSEL R172, R172, -INF , P3 ;  /* 0xff800000acac7808 */ /* 0x000fe20001800000 */
[----:B------:R-:W1:Y:S01]  /*f220*/  MUFU.TANH R160, R160 ;  /* 0x000000a000a07308 */ /* 0x000e620000002400 */
[----:B------:R-:W-:Y:S02]  /*f230*/  FMNMX.FTZ R152, R171, R152, !PT ;  /* 0x00000098ab987209 */ /* 0x000fe40007810000 */
[C---:B------:R-:W-:Y:S02]  /*f240*/  ISETP.GT.AND P1, PT, R162.reuse, 0x39, PT ;  /* 0x00000039a200780c */ /* 0x040fe40003f24270 */
[----:B------:R-:W-:Y:S02]  /*f250*/  FSEL R173, R173, -INF , P4 ;  /* 0xff800000adad7808 */ /* 0x000fe40002000000 */
[----:B------:R-:W-:-:S02]  /*f260*/  ISETP.GT.AND P3, PT, R162, 0x41, PT ;  /* 0x00000041a200780c */ /* 0x000fc40003f64270 */
[----:B------:R-:W-:Y:S02]  /*f270*/  ISETP.GT.AND P4, PT, R162, 0x48, PT ;  /* 0x00000048a200780c */ /* 0x000fe40003f84270 */
[----:B------:R-:W-:Y:S02]  /*f280*/  FMNMX.FTZ R152, R172, R152, !PT ;  /* 0x00000098ac987209 */ /* 0x000fe40007810000 */
[----:B------:R-:W-:Y:S02]  /*f290*/  FSEL R174, R174, -INF , P1 ;  /* 0xff800000aeae7808 */ /* 0x000fe40000800000 */
[----:B------:R-:W-:Y:S02]  /*f2a0*/  ISETP.GT.AND P1, PT, R162, 0x49, PT ;  /* 0x00000049a200780c */ /* 0x000fe40003f24270 */
[----:B------:R-:W-:Y:S02]  /*f2b0*/  FSEL R164, R164, -INF , P3 ;  /* 0xff800000a4a47808 */ /* 0x000fe40001800000 */
[----:B------:R-:W-:-:S02]  /*f2c0*/  FSEL R165, R165, -INF , P4 ;  /* 0xff800000a5a57808 */ /* 0x000fc40002000000 */
[----:B------:R-:W-:Y:S02]  /*f2d0*/  FMNMX.FTZ R152, R173, R152, !PT ;  /* 0x00000098ad987209 */ /* 0x000fe40007810000 */
[C---:B------:R-:W-:Y:S02]  /*f2e0*/  ISETP.GT.AND P3, PT, R162.reuse, 0x51, PT ;  /* 0x00000051a200780c */ /* 0x040fe40003f64270 */
[----:B------:R-:W-:Y:S02]  /*f2f0*/  ISETP.GT.AND P4, PT, R162, 0x58, PT ;  /* 0x00000058a200780c */ /* 0x000fe40003f84270 */
[----:B------:R-:W-:Y:S02]  /*f300*/  FSEL R166, R166, -INF , P1 ;  /* 0xff800000a6a67808 */ /* 0x000fe40000800000 */
[----:B------:R-:W-:Y:S02]  /*f310*/  FMNMX.FTZ R152, R174, R152, !PT ;  /* 0x00000098ae987209 */ /* 0x000fe40007810000 */
[----:B------:R-:W-:-:S02]  /*f320*/  ISETP.GT.AND P1, PT, R162, 0x59, PT ;  /* 0x00000059a200780c */ /* 0x000fc40003f24270 */
[----:B------:R-:W-:Y:S02]  /*f330*/  FSEL R229, R229, -INF , P3 ;  /* 0xff800000e5e57808 */ /* 0x000fe40001800000 */
[----:B0-----:R-:W-:Y:S02]  /*f340*/  FSEL R211, R211, -INF , P4 ;  /* 0xff800000d3d37808 */ /* 0x001fe40002000000 */
[C---:B------:R-:W-:Y:S02]  /*f350*/  ISETP.GT.AND P3, PT, R20.reuse, 0x1, PT ;  /* 0x000000011400780c */ /* 0x040fe40003f64270 */
[----:B------:R-:W-:Y:S02]  /*f360*/  ISETP.GT.AND P4, PT, R20, 0x8, PT ;  /* 0x000000081400780c */ /* 0x000fe40003f84270 */
[----:B------:R-:W-:Y:S02]  /*f370*/  FMNMX.FTZ R152, R163, R152, !PT ;  /* 0x00000098a3987209 */ /* 0x000fe40007810000 */
[----:B-1----:R-:W-:-:S02]  /*f380*/  FSEL R156, R160, -INF , P1 ;  /* 0xff800000a09c7808 */ /* 0x002fc40000800000 */
[C---:B------:R-:W-:Y:S02]  /*f390*/  ISETP.GT.AND P1, PT, R20.reuse, 0x9, PT ;  /* 0x000000091400780c */ /* 0x040fe40003f24270 */
[----:B------:R-:W-:Y:S02]  /*f3a0*/  ISETP.GT.AND P2, PT, R20, 0x10, PT ;  /* 0x000000101400780c */ /* 0x000fe40003f44270 */
[----:B------:R-:W-:Y:S02]  /*f3b0*/  FSEL R160, R193, -INF , P3 ;  /* 0xff800000c1a07808 */ /* 0x000fe40001800000 */
[----:B------:R-:W-:Y:S02]  /*f3c0*/  FSEL R155, R192, -INF , P4 ;  /* 0xff800000c09b7808 */ /* 0x000fe40002000000 */
[C---:B------:R-:W-:Y:S02]  /*f3d0*/  ISETP.GT.AND P3, PT, R20.reuse, 0x11, PT ;  /* 0x000000111400780c */ /* 0x040fe40003f64270 */
[----:B------:R-:W-:Y:S01]  /*f3e0*/  ISETP.GT.AND P4, PT, R20, 0x18, PT ;  /* 0x000000181400780c */ /* 0x000fe20003f84270 */
[----:B------:R0:W1:Y:S01]  /*f3f0*/  MUFU.TANH R158, R190 ;  /* 0x000000be009e7308 */ /* 0x0000620000002400 */
[----:B------:R-:W-:-:S02]  /*f400*/  FMNMX.FTZ R152, R164, R152, !PT ;  /* 0x00000098a4987209 */ /* 0x000fc40007810000 */
[----:B------:R-:W-:Y:S02]  /*f410*/  FSEL R193, R189, -INF , P1 ;  /* 0xff800000bdc17808 */ /* 0x000fe40000800000 */
[----:B------:R-:W-:Y:S02]  /*f420*/  ISETP.GT.AND P1, PT, R20, 0x19, PT ;  /* 0x000000191400780c */ /* 0x000fe40003f24270 */
[----:B------:R-:W-:Y:S02]  /*f430*/  FSEL R192, R182, -INF , P4 ;  /* 0xff800000b6c07808 */ /* 0x000fe40002000000 */
[----:B0-----:R-:W-:Y:S02]  /*f440*/  FSEL R190, R188, -INF , P2 ;  /* 0xff800000bcbe7808 */ /* 0x001fe40001000000 */
[----:B------:R-:W-:Y:S02]  /*f450*/  FSEL R188, R183, -INF , P3 ;  /* 0xff800000b7bc7808 */ /* 0x000fe40001800000 */
[----:B------:R-:W-:-:S02]  /*f460*/  ISETP.GT.AND P2, PT, R20, 0x20, PT ;  /* 0x000000201400780c */ /* 0x000fc40003f44270 */
[C---:B------:R-:W-:Y:S02]  /*f470*/  ISETP.GT.AND P3, PT, R20.reuse, 0x21, PT ;  /* 0x000000211400780c */ /* 0x040fe40003f64270 */
[----:B------:R-:W-:Y:S02]  /*f480*/  ISETP.GT.AND P4, PT, R20, 0x28, PT ;  /* 0x000000281400780c */ /* 0x000fe40003f84270 */
[----:B------:R-:W-:Y:S02]  /*f490*/  FMNMX.FTZ R152, R165, R152, !PT ;  /* 0x00000098a5987209 */ /* 0x000fe40007810000 */
[----:B------:R-:W-:Y:S02]  /*f4a0*/  FSEL R189, R181, -INF , P1 ;  /* 0xff800000b5bd7808 */ /* 0x000fe40000800000 */
[----:B------:R-:W-:Y:S02]  /*f4b0*/  FSEL R180, R180, -INF , P2 ;  /* 0xff800000b4b47808 */ /* 0x000fe40001000000 */
[----:B------:R-:W-:-:S02]  /*f4c0*/  FSEL R181, R6, -INF , P3 ;  /* 0xff80000006b57808 */ /* 0x000fc40001800000 */
[----:B------:R-:W-:Y:S01]  /*f4d0*/  FSEL R182, R5, -INF , P4 ;  /* 0xff80000005b67808 */ /* 0x000fe20002000000 */
[----:B------:R-:W-:Y:S01]  /*f4e0*/  UMOV UR46, UR45 ;  /* 0x0000002d002e7c82 */ /* 0x000fe20008000000 */
[----:B------:R-:W-:Y:S01]  /*f4f0*/  FMNMX.FTZ R152, R166, R152, !PT ;  /* 0x00000098a6987209 */ /* 0x000fe20007810000 */
[----:B------:R-:W-:Y:S01]  /*f500*/  FMUL.FTZ R191, R191, UR43 ;  /* 0x0000002bbfbf7c20 */ /* 0x000fe20008410000 */
[----:B------:R-:W-:Y:S01]  /*f510*/  ISETP.GT.AND P1, PT, R20, 0x29, PT ;  /* 0x000000291400780c */ /* 0x000fe20003f24270 */
[----:B------:R-:W-:Y:S01]  /*f520*/  FMUL.FTZ R194, R194, UR43 ;  /* 0x0000002bc2c27c20 */ /* 0x000fe20008410000 */
[C---:B------:R-:W-:Y:S01]  /*f530*/  ISETP.GT.AND P2, PT, R20.reuse, 0x30, PT ;  /* 0x000000301400780c */ /* 0x040fe20003f44270 */
[----:B------:R-:W-:Y:S01]  /*f540*/  FMUL.FTZ R195, R195, UR43 ;  /* 0x0000002bc3c37c20 */ /* 0x000fe20008410000 */
[C---:B------:R-:W-:Y:S01]  /*f550*/  ISETP.GT.AND P3, PT, R20.reuse, 0x31, PT ;  /* 0x000000311400780c */ /* 0x040fe20003f64270 */
[----:B------:R0:W5:Y:S01]  /*f560*/  LDL.LU R6, [R1+0x1fc] ;  /* 0x0001fc0001067983 */ /* 0x0001620000300800 */
[----:B------:R-:W-:-:S02]  /*f570*/  ISETP.GT.AND P4, PT, R20, 0x38, PT ;  /* 0x000000381400780c */ /* 0x000fc40003f84270 */
[----:B------:R-:W-:Y:S02]  /*f580*/  FMNMX.FTZ R152, R178, R152, !PT ;  /* 0x00000098b2987209 */ /* 0x000fe40007810000 */
[----:B------:R-:W-:Y:S01]  /*f590*/  ISETP.GT.AND P5, PT, R20, 0x59, PT ;  /* 0x000000591400780c */ /* 0x000fe20003fa4270 */
[----:B------:R2:W-:Y:S01]  /*f5a0*/  MUFU.TANH R162, R191 ;  /* 0x000000bf00a27308 */ /* 0x0005e20000002400 */
[----:B------:R-:W-:Y:S01]  /*f5b0*/  FSEL R183, R4, -INF , P1 ;  /* 0xff80000004b77808 */ /* 0x000fe20000800000 */
[----:B------:R0:W5:Y:S01]  /*f5c0*/  LDL.LU R5, [R1+0x1f8] ;  /* 0x0001f80001057983 */ /* 0x0001620000300800 */
[----:B------:R-:W-:Y:S02]  /*f5d0*/  FSEL R170, R170, -INF , P2 ;  /* 0xff800000aaaa7808 */ /* 0x000fe40001000000 */
[----:B------:R-:W-:Y:S01]  /*f5e0*/  FSEL R167, R167, -INF , P3 ;  /* 0xff800000a7a77808 */ /* 0x000fe20001800000 */
[----:B------:R0:W5:Y:S01]  /*f5f0*/  LDL.LU R4, [R1+0x1f4] ;  /* 0x0001f40001047983 */ /* 0x0001620000300800 */
[----:B------:R-:W-:-:S02]  /*f600*/  FSEL R168, R168, -INF , P4 ;  /* 0xff800000a8a87808 */ /* 0x000fc40002000000 */
[C---:B------:R-:W-:Y:S02]  /*f610*/  ISETP.GT.AND P1, PT, R20.reuse, 0x39, PT ;  /* 0x000000391400780c */ /* 0x040fe40003f24270 */
[C---:B------:R-:W-:Y:S02]  /*f620*/  ISETP.GT.AND P2, PT, R20.reuse, 0x40, PT ;  /* 0x000000401400780c */ /* 0x040fe40003f44270 */
[C---:B------:R-:W-:Y:S02]  /*f630*/  ISETP.GT.AND P3, PT, R20.reuse, 0x41, PT ;  /* 0x000000411400780c */ /* 0x040fe40003f64270 */
[----:B------:R-:W-:Y:S02]  /*f640*/  ISETP.GT.AND P4, PT, R20, 0x48, PT ;  /* 0x000000481400780c */ /* 0x000fe40003f84270 */
[----:B------:R-:W-:Y:S02]  /*f650*/  FMNMX.FTZ R152, R229, R152, !PT ;  /* 0x00000098e5987209 */ /* 0x000fe40007810000 */
[----:B------:R-:W-:-:S02]  /*f660*/  FSEL R169, R169, -INF , P1 ;  /* 0xff800000a9a97808 */ /* 0x000fc40000800000 */
[----:B------:R-:W-:Y:S02]  /*f670*/  FSEL R159, R2, -INF , P2 ;  /* 0xff800000029f7808 */ /* 0x000fe40001000000 */
[----:B------:R-:W-:Y:S02]  /*f680*/  FSEL R157, R176, -INF , P3 ;  /* 0xff800000b09d7808 */ /* 0x000fe40001800000 */
[----:B-1----:R-:W-:Y:S02]  /*f690*/  FSEL R158, R158, -INF , P4 ;  /* 0xff8000009e9e7808 */ /* 0x002fe40002000000 */
[C---:B------:R-:W-:Y:S02]  /*f6a0*/  ISETP.GT.AND P1, PT, R20.reuse, 0x49, PT ;  /* 0x000000491400780c */ /* 0x040fe40003f24270 */
[C---:B------:R-:W-:Y:S02]  /*f6b0*/  ISETP.GT.AND P2, PT, R20.reuse, 0x50, PT ;  /* 0x000000501400780c */ /* 0x040fe40003f44270 */
[----:B------:R-:W-:-:S02]  /*f6c0*/  ISETP.GT.AND P3, PT, R20, 0x51, PT ;  /* 0x000000511400780c */ /* 0x000fc40003f64270 */
[----:B------:R-:W-:Y:S02]  /*f6d0*/  ISETP.GT.AND P4, PT, R20, 0x58, PT ;  /* 0x000000581400780c */ /* 0x000fe40003f84270 */
        /* <DEDUP_REMOVED lines=9> */
[----:B------:R-:W-:-:S03]  /*f770*/  FSEL R176, R176, RZ, P6 ;  /* 0x000000ffb0b07208 */ /* 0x000fc60003000000 */
[----:B------:R-:W-:Y:S02]  /*f780*/  FADD.FTZ R152, -R152, R209 ;  /* 0x000000d198987221 */ /* 0x000fe40000010100 */
[--C-:B------:R-:W-:Y:S02]  /*f790*/  FFMA.FTZ R177, R177, UR46, -R176.reuse ;  /* 0x0000002eb1b17c23 */ /* 0x100fe400080108b0 */
[----:B------:R-:W-:Y:S01]  /*f7a0*/  FMUL.FTZ R152, R152, UR46 ;  /* 0x0000002e98987c20 */ /* 0x000fe20008410000 */
[----:B--2---:R-:W-:-:S03]  /*f7b0*/  FFMA.FTZ R191, R210, UR46, -R176 ;  /* 0x0000002ed2bf7c23 */ /* 0x004fc600080108b0 */
[----:B------:R-:W-:Y:S08]  /*f7c0*/  MUFU.EX2 R177, R177 ;  /* 0x000000b100b17308 */ /* 0x000ff00000000800 */
[----:B------:R-:W1:Y:S01]  /*f7d0*/  MUFU.EX2 R210, R152 ;  /* 0x0000009800d27308 */ /* 0x000e620000000800 */
[----:B------:R-:W-:Y:S01]  /*f7e0*/  FFMA.FTZ R209, R179, UR46, -R176 ;  /* 0x0000002eb3d17c23 */ /* 0x000fe200080108b0 */
[----:B-1----:R-:W-:Y:S01]  /*f7f0*/  FFMA.FTZ R179, R210, R3, R177 ;  /* 0x00000003d2b37223 */ /* 0x002fe200000100b1 */
        /* <DEDUP_REMOVED lines=9> */
[----:B------:R-:W-:-:S03]  /*f890*/  FFMA.FTZ R175, R175, UR46, -R176 ;  /* 0x0000002eafaf7c23 */ /* 0x000fc600080108b0 */
[----:B------:R-:W-:Y:S01]  /*f8a0*/  FMNMX.FTZ R3, R181, R3, !PT ;  /* 0x00000003b5037209 */ /* 0x000fe20007810000 */
[----:B------:R1:W2:Y:S03]  /*f8b0*/  MUFU.EX2 R152, R175 ;  /* 0x000000af00987308 */ /* 0x0002a60000000800 */
[----:B------:R-:W-:-:S04]  /*f8c0*/  FMNMX.FTZ R3, R182, R3, !PT ;  /* 0x00000003b6037209 */ /* 0x000fc80007810000 */
[----:B-1----:R-:W-:Y:S01]  /*f8d0*/  FMNMX.FTZ R175, R183, R3, !PT ;  /* 0x00000003b7af7209 */ /* 0x002fe20007810000 */
[----:B------:R-:W-:-:S03]  /*f8e0*/  FFMA.FTZ R154, R154, UR46, -R176 ;  /* 0x0000002e9a9a7c23 */ /* 0x000fc600080108b0 */
[----:B------:R-:W-:Y:S01]  /*f8f0*/  FMNMX.FTZ R175, R170, R175, !PT ;  /* 0x000000afaaaf7209 */ /* 0x000fe20007810000 */
        /* <DEDUP_REMOVED lines=19> */
[----:B------:R-:W-:Y:S01]  /*fa30*/  FMNMX.FTZ R176, R167, R175, !PT ;  /* 0x000000afa7b07209 */ /* 0x000fe20007810000 */
[----:B--2---:R-:W-:-:S03]  /*fa40*/  FADD.FTZ R179, R152, R179 ;  /* 0x000000b398b37221 */ /* 0x004fc60000010000 */
[----:B------:R-:W-:Y:S01]  /*fa50*/  FMNMX.FTZ R176, R168, R176, !PT ;  /* 0x000000b0a8b07209 */ /* 0x000fe20007810000 */
[----:B------:R-:W1:Y:S01]  /*fa60*/  MUFU.TANH R3, R194 ;  /* 0x000000c200037308 */ /* 0x000e620000002400 */
[----:B------:R-:W-:Y:S01]  /*fa70*/  F2FP.BF16.F32.PACK_AB R152, R152, R177 ;  /* 0x000000b19898723e */ /* 0x000fe200000010ff */
[----:B------:R-:W-:Y:S01]  /*fa80*/  FMUL.FTZ R177, R198, UR43 ;  /* 0x0000002bc6b17c20 */ /* 0x000fe20008410000 */
[----:B------:R-:W-:Y:S01]  /*fa90*/  FMNMX.FTZ R176, R169, R176, !PT ;  /* 0x000000b0a9b07209 */ /* 0x000fe20007810000 */
[----:B------:R-:W-:-:S03]  /*faa0*/  FMUL.FTZ R178, R199, UR43 ;  /* 0x0000002bc7b27c20 */ /* 0x000fc60008410000 */
[----:B------:R-:W-:Y:S01]  /*fab0*/  FMNMX.FTZ R176, R159, R176, !PT ;  /* 0x000000b09fb07209 */ /* 0x000fe20007810000 */
[----:B------:R-:W2:Y:S03]  /*fac0*/  MUFU.TANH R175, R195 ;  /* 0x000000c300af7308 */ /* 0x000ea60000002400 */
[----:B------:R-:W-:-:S05]  /*fad0*/  FMNMX.FTZ R176, R157, R176, !PT ;  /* 0x000000b09db07209 */ /* 0x000fca0007810000 */
[----:B------:R-:W3:Y:S01]  /*fae0*/  MUFU.TANH R177, R177 ;  /* 0x000000b100b17308 */ /* 0x000ee20000002400 */
[----:B------:R-:W-:Y:S02]  /*faf0*/  FSEL R162, R162, -INF , P1 ;  /* 0xff800000a2a27808 */ /* 0x000fe40000800000 */
[----:B------:R-:W-:-:S05]  /*fb00*/  FMNMX.FTZ R176, R158, R176, !PT ;  /* 0x000000b09eb07209 */ /* 0x000fca0007810000 */
[----:B------:R-:W4:Y:S01]  /*fb10*/  MUFU.TANH R178, R178 ;  /* 0x000000b200b27308 */ /* 0x000f220000002400 */
[----:B-1----:R-:W-:Y:S02]  /*fb20*/  FSEL R3, R3, -INF , P2 ;  /* 0xff80000003037808 */ /* 0x002fe40001000000 */
[----:B------:R-:W-:Y:S02]  /*fb30*/  FMNMX.FTZ R176, R162, R176, !PT ;  /* 0x000000b0a2b07209 */ /* 0x000fe40007810000 */
[----:B--2---:R-:W-:Y:S02]  /*fb40*/  FSEL R175, R175, -INF , P3 ;  /* 0xff800000afaf7808 */ /* 0x004fe40001800000 */
[----:B------:R-:W-:Y:S02]  /*fb50*/  FMNMX.FTZ R176, R3, R176, !PT ;  /* 0x000000b003b07209 */ /* 0x000fe40007810000 */
[----:B---3--:R-:W-:Y:S02]  /*fb60*/  FSEL R177, R177, -INF , P4 ;  /* 0xff800000b1b17808 */ /* 0x008fe40002000000 */
[----:B------:R-:W-:-:S04]  /*fb70*/  FMNMX.FTZ R176, R175, R176, !PT ;  /* 0x000000b0afb07209 */ /* 0x000fc80007810000 */
[----:B------:R-:W-:Y:S02]  /*fb80*/  FMNMX.FTZ R176, R177, R176, !PT ;  /* 0x000000b0b1b07209 */ /* 0x000fe40007810000 */
[----:B----4-:R-:W-:-:S04]  /*fb90*/  FSEL R178, R178, -INF , P5 ;  /* 0xff800000b2b27808 */ /* 0x010fc80002800000 */
[----:B------:R-:W-:-:S05]  /*fba0*/  FMNMX.FTZ R176, R178, R176, !PT ;  /* 0x000000b0b2b07209 */ /* 0x000fca0007810000 */
[----:B------:R-:W1:Y:S01]  /*fbb0*/  SHFL.BFLY PT, R194, R176, 0x2, 0x1f ;  /* 0x0c401f00b0c27f89 */ /* 0x000e6200000e0000 */
[----:B------:R-:W2:Y:S01]  /*fbc0*/  MUFU.EX2 R154, R154 ;  /* 0x0000009a009a7308 */ /* 0x000ea20000000800 */
[----:B-1----:R-:W-:-:S05]  /*fbd0*/  FMNMX.FTZ R176, R176, R194, !PT ;  /* 0x000000c2b0b07209 */ /* 0x002fca0007810000 */
[----:B------:R-:W1:Y:S02]  /*fbe0*/  SHFL.BFLY PT, R194, R176, 0x1, 0x1f ;  /* 0x0c201f00b0c27f89 */ /* 0x000e6400000e0000 */
[----:B------:R-:W3:Y:S01]  /*fbf0*/  MUFU.EX2 R161, R161 ;  /* 0x000000a100a17308 */ /* 0x000ee20000000800 */
[----:B--2---:R-:W-:Y:S01]  /*fc00*/  FADD.FTZ R179, R154, R179 ;  /* 0x000000b39ab37221 */ /* 0x004fe20000010000 */
[----:B------:R-:W2:Y:S01]  /*fc10*/  S2R R199, SR_TID.X ;  /* 0x0000000000c77919 */ /* 0x000ea20000002100 */
[----:B-1----:R-:W-:Y:S02]  /*fc20*/  FMNMX.FTZ R176, R176, R194, !PT ;  /* 0x000000c2b0b07209 */ /* 0x002fe40007810000 */
[C---:B---3--:R-:W-:Y:S02]  /*fc30*/  FADD.FTZ R194, R161.reuse, R179 ;  /* 0x000000b3a1c27221 */ /* 0x048fe40000010000 */
[----:B------:R-:W-:Y:S02]  /*fc40*/  FSETP.NEU.FTZ.AND P1, PT, R176, -INF , PT ;  /* 0xff800000b000780b */ /* 0x000fe40003f3d000 */
[----:B------:R-:W-:-:S02]  /*fc50*/  F2FP.BF16.F32.PACK_AB R154, R161, R154 ;  /* 0x0000009aa19a723e */ /* 0x000fc400000010ff */
[C---:B------:R-:W-:Y:S01]  /*fc60*/  FSEL R161, R176.reuse, RZ, P1 ;  /* 0x000000ffb0a17208 */ /* 0x040fe20000800000 */
[----:B------:R-:W-:-:S04]  /*fc70*/  FMUL.FTZ R179, R176, UR46 ;  /* 0x0000002eb0b37c20 */ /* 0x000fc80008410000 */
[----:B------:R-:W-:Y:S01]  /*fc80*/  FADD.FTZ R161, -R161, R208 ;  /* 0x000000d0a1a17221 */ /* 0x000fe20000010100 */
[----:B------:R-:W-:-:S03]  /*fc90*/  FSEL R179, R179, RZ, P1 ;  /* 0x000000ffb3b37208 */ /* 0x000fc60000800000 */
[----:B------:R-:W-:Y:S01]  /*fca0*/  FMUL.FTZ R161, R161, UR46 ;  /* 0x0000002ea1a17c20 */ /* 0x000fe20008410000 */
[----:B------:R-:W-:Y:S02]  /*fcb0*/  IMAD.U32 R198, RZ, RZ, UR37 ;  /* 0x00000025ffc67e24 */ /* 0x000fe4000f8e00ff */
[--C-:B------:R-:W-:Y:S01]  /*fcc0*/  FFMA.FTZ R153, R153, UR46, -R179.reuse ;  /* 0x0000002e99997c23 */ /* 0x100fe200080108b3 */
[----:B------:R1:W-:Y:S01]  /*fcd0*/  MUFU.EX2 R195, R161 ;  /* 0x000000a100c37308 */ /* 0x0003e20000000800 */
[----:B------:R-:W-:Y:S01]  /*fce0*/  FFMA.FTZ R160, R160, UR46, -R179 ;  /* 0x0000002ea0a07c23 */ /* 0x000fe200080108b3 */
[----:B-1----:R-:W-:-:S06]  /*fcf0*/  IADD3 R161, R15, 0x32440, RZ ;  /* 0x000324400fa17810 */ /* 0x002fcc0007ffe0ff */
[----:B------:R-:W1:Y:S01]  /*fd00*/  MUFU.EX2 R153, R153 ;  /* 0x0000009900997308 */ /* 0x000e620000000800 */
[----:B------:R-:W-:-:S04]  /*fd10*/  PRMT R161, R198, 0x654, R161 ;  /* 0x00000654c6a17816 */ /* 0x000fc800000000a1 */
[----:B------:R3:W-:Y:S03]  /*fd20*/  SYNCS.ARRIVE.TRANS64.RED.A1T0 RZ, [R161+URZ], RZ ;  /* 0x000000ffa1ff79a7 */ /* 0x0007e6000810043f */
[----:B------:R-:W4:Y:S01]  /*fd30*/  MUFU.EX2 R160, R160 ;  /* 0x000000a000a07308 */ /* 0x000f220000000800 */
[----:B--2---:R-:W-:Y:S01]  /*fd40*/  SHF.R.U32.HI R199, RZ, 0x7, R199 ;  /* 0x00000007ffc77819 */ /* 0x004fe200000116c7 */
[----:B---3--:R-:W-:Y:S02]  /*fd50*/  IMAD.MOV.U32 R161, RZ, RZ, 0x40000040 ;  /* 0x40000040ffa17424 */ /* 0x008fe400078e00ff */
[----:B------:R-:W-:-:S03]  /*fd60*/  FFMA.FTZ R193, R193, UR46, -R179 ;  /* 0x0000002ec1c17c23 */ /* 0x000fc600080108b3 */
[----:B------:R-:W-:Y:S01]  /*fd70*/  R2UR UR7, R161 ;  /* 0x00000000a10772ca */ /* 0x000fe200000e0000 */
[----:B------:R-:W-:Y:S01]  /*fd80*/  FFMA.FTZ R161, R155, UR46, -R179 ;  /* 0x0000002e9ba17c23 */ /* 0x000fe200080108b3 */
[----:B------:R-:W-:Y:S02]  /*fd90*/  VIADD R155, R199, 0x8 ;  /* 0x00000008c79b7836 */ /* 0x000fe40000000000 */
[----:B-1----:R-:W-:Y:S01]  /*fda0*/  FFMA.FTZ R0, R195, R0, R153 ;  /* 0x00000000c3007223 */ /* 0x002fe20000010099 */
[----:B------:R-:W-:Y:S01]  /*fdb0*/  MUFU.EX2 R193, R193 ;  /* 0x000000c100c17308 */ /* 0x000fe20000000800 */
[C---:B----4-:R-:W-:Y:S02]  /*fdc0*/  F2FP.BF16.F32.PACK_AB R153, R160.reuse, R153 ;  /* 0x00000099a099723e */ /* 0x050fe400000010ff */
[----:B------:R-:W-:-:S05]  /*fdd0*/  FADD.FTZ R0, R160, R0 ;  /* 0x00000000a0007221 */ /* 0x000fca0000010000 */
[----:B------:R-:W1:Y:S01]  /*fde0*/  MUFU.EX2 R161, R161 ;  /* 0x000000a100a17308 */ /* 0x000e620000000800 */
[----:B------:R1:W-:Y:S01]  /*fdf0*/  BAR.SYNC.DEFER_BLOCKING R155, 0x100 ;  /* 0x0004009b0000751d */ /* 0x0003e20000010000 */
[----:B------:R-:W-:-:S04]  /*fe00*/  IMAD.MOV.U32 R160, RZ, RZ, 0xc00 ;  /* 0x00000c00ffa07424 */ /* 0x000fc800078e00ff */
[----:B------:R-:W-:Y:S02]  /*fe10*/  IMAD R160, R18, R160, UR39 ;  /* 0x0000002712a07e24 */ /* 0x000fe4000f8e02a0 */
[-C--:B------:R-:W-:Y:S01]  /*fe20*/  FMUL.FTZ R24, R24, R210.reuse ;  /* 0x000000d218187220 */ /* 0x080fe20000410000 */
[-C--:B------:R-:W-:Y:S01]  /*fe30*/  FMUL.FTZ R25, R25, R210.reuse ;  /* 0x000000d219197220 */ /* 0x080fe20000410000 */
        /* <DEDUP_REMOVED lines=127> */
[----:B-1----:R-:W-:-:S05]  /*10630*/  F2FP.BF16.F32.PACK_AB R155, R193, R161 ;  /* 0x000000a1c19b723e */ /* 0x002fca00000010ff */
[----:B------:R-:W-:-:S06]  /*10640*/  WARPGROUP.ARRIVE ;  /* 0x00000000000079c5 */ /* 0x000fcc0000000000 */
[----:B------:R-:W-:Y:S01]  /*10650*/  HGMMA.64x256x16.F32.BF16 R24, R152, gdesc[UR4].tnspB, R24, gsb0 ;  /* 0x43e0000498187df0 */ /* 0x000fe20008001818 */
[----:B------:R-:W-:Y:S08]  /*10660*/  MUFU.EX2 R196, R196 ;  /* 0x000000c400c47308 */ /* 0x000ff00000000800 */
[----:B------:R-:W-:Y:S08]  /*10670*/  MUFU.EX2 R197, R197 ;  /* 0x000000c500c57308 */ /* 0x000ff00000000800 */
[----:B------:R-:W-:Y:S01]  /*10680*/  MUFU.EX2 R209, R209 ;  /* 0x000000d100d17308 */ /* 0x000fe20000000800 */
[----:B------:R-:W-:Y:S01]  /*10690*/  FADD.FTZ R0, R161, R0 ;  /* 0x00000000a1007221 */ /* 0x000fe20000010000 */
[----:B------:R-:W-:-:S06]  /*106a0*/  FFMA.FTZ R161, R183, UR46, -R179 ;  /* 0x0000002eb7a17c23 */ /* 0x000fcc00080108b3 */
[----:B------:R-:W-:Y:S08]  /*106b0*/  MUFU.EX2 R184, R184 ;  /* 0x000000b800b87308 */ /* 0x000ff00000000800 */
[----:B------:R-:W-:Y:S08]  /*106c0*/  MUFU.EX2 R185, R185 ;  /* 0x000000b900b97308 */ /* 0x000ff00000000800 */
[----:B------:R-:W-:Y:S08]  /*106d0*/  MUFU.EX2 R186, R186 ;  /* 0x000000ba00ba7308 */ /* 0x000ff00000000800 */
[----:B------:R-:W-:Y:S08]  /*106e0*/  MUFU.EX2 R187, R187 ;  /* 0x000000bb00bb7308 */ /* 0x000ff00000000800 */
[----:B------:R-:W-:Y:S01]  /*106f0*/  MUFU.EX2 R161, R161 ;  /* 0x000000a100a17308 */ /* 0x000fe20000000800 */
[----:B------:R-:W-:-:S02]  /*10700*/  WARPGROUP.DEPBAR.LE gsb0, 0x0 ;  /* 0x00008000000079c5 */ /* 0x000fc40000010000 */
[----:B------:R-:W-:-:S05]  /*10710*/  FFMA.FTZ R155, R190, UR46, -R179 ;  /* 0x0000002ebe9b7c23 */ /* 0x000fca00080108b3 */
[----:B------:R1:W2:Y:S01]  /*10720*/  MUFU.EX2 R154, R191 ;  /* 0x000000bf009a7308 */ /* 0x0002a20000000800 */
[--C-:B------:R-:W-:Y:S01]  /*10730*/  FFMA.FTZ R190, R188, UR46, -R179.reuse ;  /* 0x0000002ebcbe7c23 */ /* 0x100fe200080108b3 */
[--C-:B------:R-:W-:Y:S01]  /*10740*/  FFMA.FTZ R188, R189, UR46, -R179.reuse ;  /* 0x0000002ebdbc7c23 */ /* 0x100fe200080108b3 */
[----:B-1----:R-:W-:-:S05]  /*10750*/  FFMA.FTZ R191, R192, UR46, -R179 ;  /* 0x0000002ec0bf7c23 */ /* 0x002fca00080108b3 */
[----:B------:R-:W1:Y:S08]  /*10760*/  MUFU.EX2 R155, R155 ;  /* 0x0000009b009b7308 */ /* 0x000e700000000800 */
[----:B------:R-:W3:Y:S08]  /*10770*/  MUFU.EX2 R190, R190 ;  /* 0x000000be00be7308 */ /* 0x000ef00000000800 */
[----:B------:R-:W-:Y:S08]  /*10780*/  MUFU.EX2 R191, R191 ;  /* 0x000000bf00bf7308 */ /* 0x000ff00000000800 */
[----:B------:R-:W4:Y:S01]  /*10790*/  MUFU.EX2 R188, R188 ;  /* 0x000000bc00bc7308 */ /* 0x000f220000000800 */
[----:B------:R-:W-:-:S02]  /*107a0*/  VIADD R152, R160, 0x80 ;  /* 0x00000080a0987836 */ /* 0x000fc40000000000 */
[----:B------:R-:W-:Y:S02]  /*107b0*/  IMAD.MOV.U32 R153, RZ, RZ, 0x40000040 ;  /* 0x40000040ff997424 */ /* 0x000fe400078e00ff */
[----:B------:R-:W-:Y:S01]  /*107c0*/  FADD.FTZ R189, R193, R0 ;  /* 0x00000000c1bd7221 */ /* 0x000fe20000010000 */
[----:B------:R-:W-:Y:S02]  /*107d0*/  R2UR UR6, R152 ;  /* 0x00000000980672ca */ /* 0x000fe400000e0000 */
[----:B------:R-:W-:Y:S01]  /*107e0*/  R2UR UR7, R153 ;  /* 0x00000000990772ca */ /* 0x000fe200000e0000 */
[----:B--2---:R-:W-:Y:S01]  /*107f0*/  FADD.FTZ R194, R154, R194 ;  /* 0x000000c29ac27221 */ /* 0x004fe20000010000 */
[----:B------:R-:W-:Y:S01]  /*10800*/  F2FP.BF16.F32.PACK_AB R152, R196, R154 ;  /* 0x0000009ac498723e */ /* 0x000fe200000010ff */
[----:B-1----:R-:W-:Y:S01]  /*10810*/  FADD.FTZ R189, R155, R189 ;  /* 0x000000bd9bbd7221 */ /* 0x002fe20000010000 */
[----:B---3--:R-:W-:Y:S02]  /*10820*/  F2FP.BF16.F32.PACK_AB R153, R190, R155 ;  /* 0x0000009bbe99723e */ /* 0x008fe400000010ff */
[----:B------:R-:W-:-:S02]  /*10830*/  F2FP.BF16.F32.PACK_AB R154, R209, R197 ;  /* 0x000000c5d19a723e */ /* 0x000fc400000010ff */
[----:B----4-:R-:W-:-:S04]  /*10840*/  F2FP.BF16.F32.PACK_AB R155, R188, R191 ;  /* 0x000000bfbc9b723e */ /* 0x010fc800000010ff */
[----:B------:R-:W-:-:S06]  /*10850*/  WARPGROUP.ARRIVE ;  /* 0x00000000000079c5 */ /* 0x000fcc0000000000 */
[----:B------:R-:W-:Y:S01]  /*10860*/  HGMMA.64x256x16.F32.BF16 R24, R152, gdesc[UR4].tnspB, R24, gsb0 ;  /* 0x43e0000498187df0 */ /* 0x000fe20008001818 */
[--C-:B------:R-:W-:Y:S01]  /*10870*/  FFMA.FTZ R192, R180, UR46, -R179.reuse ;  /* 0x0000002eb4c07c23 */ /* 0x100fe200080108b3 */
[--C-:B------:R-:W-:Y:S01]  /*10880*/  FFMA.FTZ R180, R181, UR46, -R179.reuse ;  /* 0x0000002eb5b47c23 */ /* 0x100fe200080108b3 */
[----:B------:R-:W-:-:S04]  /*10890*/  FFMA.FTZ R0, R182, UR46, -R179 ;  /* 0x0000002eb6007c23 */ /* 0x000fc800080108b3 */
[----:B------:R-:W-:Y:S08]  /*108a0*/  MUFU.EX2 R192, R192 ;  /* 0x000000c000c07308 */ /* 0x000ff00000000800 */
[----:B------:R-:W1:Y:S08]  /*108b0*/  MUFU.EX2 R180, R180 ;  /* 0x000000b400b47308 */ /* 0x000e700000000800 */
[----:B------:R-:W2:Y:S01]  /*108c0*/  MUFU.EX2 R0, R0 ;  /* 0x0000000000007308 */ /* 0x000ea20000000800 */
[--C-:B------:R-:W-:Y:S01]  /*108d0*/  FFMA.FTZ R170, R170, UR46, -R179.reuse ;  /* 0x0000002eaaaa7c23 */ /* 0x100fe200080108b3 */
[--C-:B------:R-:W-:Y:S01]  /*108e0*/  FFMA.FTZ R167, R167, UR46, -R179.reuse ;  /* 0x0000002ea7a77c23 */ /* 0x100fe200080108b3 */
[--C-:B------:R-:W-:Y:S01]  /*108f0*/  FFMA.FTZ R168, R168, UR46, -R179.reuse ;  /* 0x0000002ea8a87c23 */ /* 0x100fe200080108b3 */
[----:B------:R-:W-:-:S04]  /*10900*/  FFMA.FTZ R169, R169, UR46, -R179 ;  /* 0x0000002ea9a97c23 */ /* 0x000fc800080108b3 */
[----:B------:R-:W-:Y:S08]  /*10910*/  MUFU.EX2 R171, R171 ;  /* 0x000000ab00ab7308 */ /* 0x000ff00000000800 */
[----:B------:R-:W3:Y:S08]  /*10920*/  MUFU.EX2 R172, R172 ;  /* 0x000000ac00ac7308 */ /* 0x000ef00000000800 */
[----:B------:R-:W-:Y:S08]  /*10930*/  MUFU.EX2 R173, R173 ;  /* 0x000000ad00ad7308 */ /* 0x000ff00000000800 */
[----:B------:R-:W-:Y:S08]  /*10940*/  MUFU.EX2 R174, R174 ;  /* 0x000000ae00ae7308 */ /* 0x000ff00000000800 */
[----:B------:R-:W-:Y:S08]  /*10950*/  MUFU.EX2 R170, R170 ;  /* 0x000000aa00aa7308 */ /* 0x000ff00000000800 */
[----:B------:R-:W4:Y:S08]  /*10960*/  MUFU.EX2 R167, R167 ;  /* 0x000000a700a77308 */ /* 0x000f300000000800 */
[----:B------:R-:W-:Y:S08]  /*10970*/  MUFU.EX2 R168, R168 ;  /* 0x000000a800a87308 */ /* 0x000ff00000000800 */
[----:B------:R-:W0:Y:S01]  /*10980*/  MUFU.EX2 R169, R169 ;  /* 0x000000a900a97308 */ /* 0x000e220000000800 */
[----:B------:R-:W-:-:S02]  /*10990*/  WARPGROUP.DEPBAR.LE gsb0, 0x0 ;  /* 0x00008000000079c5 */ /* 0x000fc40000010000 */
[----:B------:R-:W-:Y:S02]  /*109a0*/  VIADD R152, R160, 0x100 ;  /* 0x00000100a0987836 */ /* 0x000fe40000000000 */
[----:B------:R-:W-:-:S03]  /*109b0*/  IMAD.MOV.U32 R153, RZ, RZ, 0x40000040 ;  /* 0x40000040ff997424 */ /* 0x000fc600078e00ff */
[----:B------:R-:W-:Y:S02]  /*109c0*/  R2UR UR6, R152 ;  /* 0x00000000980672ca */ /* 0x000fe400000e0000 */
[----:B------:R-:W-:Y:S02]  /*109d0*/  R2UR UR7, R153 ;  /* 0x00000000990772ca */ /* 0x000fe400000e0000 */
[----:B------:R-:W-:Y:S02]  /*109e0*/  F2FP.BF16.F32.PACK_AB R152, R185, R184 ;  /* 0x000000b8b998723e */ /* 0x000fe400000010ff */
[----:B-1----:R-:W-:Y:S02]  /*109f0*/  F2FP.BF16.F32.PACK_AB R153, R180, R192 ;  /* 0x000000c0b499723e */ /* 0x002fe400000010ff */
[----:B------:R-:W-:Y:S02]  /*10a00*/  F2FP.BF16.F32.PACK_AB R154, R187, R186 ;  /* 0x000000babb9a723e */ /* 0x000fe400000010ff */
[----:B--2---:R-:W-:-:S04]  /*10a10*/  F2FP.BF16.F32.PACK_AB R155, R161, R0 ;  /* 0x00000000a19b723e */ /* 0x004fc800000010ff */
[----:B------:R-:W-:-:S06]  /*10a20*/  WARPGROUP.ARRIVE ;  /* 0x00000000000079c5 */ /* 0x000fcc0000000000 */
[----:B------:R-:W-:Y:S01]  /*10a30*/  HGMMA.64x256x16.F32.BF16 R24, R152, gdesc[UR4].tnspB, R24, gsb0 ;  /* 0x43e0000498187df0 */ /* 0x000fe20008001818 */
[--C-:B------:R-:W-:Y:S01]  /*10a40*/  FFMA.FTZ R159, R159, UR46, -R179.reuse ;  /* 0x0000002e9f9f7c23 */ /* 0x100fe200080108b3 */
[--C-:B------:R-:W-:Y:S01]  /*10a50*/  FFMA.FTZ R157, R157, UR46, -R179.reuse ;  /* 0x0000002e9d9d7c23 */ /* 0x100fe200080108b3 */
[--C-:B------:R-:W-:Y:S01]  /*10a60*/  FFMA.FTZ R158, R158, UR46, -R179.reuse ;  /* 0x0000002e9e9e7c23 */ /* 0x100fe200080108b3 */
[----:B------:R-:W-:Y:S01]  /*10a70*/  FFMA.FTZ R162, R162, UR46, -R179 ;  /* 0x0000002ea2a27c23 */ /* 0x000fe200080108b3 */
[----:B------:R-:W-:Y:S08]  /*10a80*/  MUFU.EX2 R163, R163 ;  /* 0x000000a300a37308 */ /* 0x000ff00000000800 */
[----:B------:R-:W1:Y:S08]  /*10a90*/  MUFU.EX2 R164, R164 ;  /* 0x000000a400a47308 */ /* 0x000e700000000800 */
[----:B------:R-:W-:Y:S08]  /*10aa0*/  MUFU.EX2 R165, R165 ;  /* 0x000000a500a57308 */ /* 0x000ff00000000800 */
[----:B------:R-:W-:Y:S08]  /*10ab0*/  MUFU.EX2 R166, R166 ;  /* 0x000000a600a67308 */ /* 0x000ff00000000800 */
[----:B------:R-:W-:Y:S08]  /*10ac0*/  MUFU.EX2 R159, R159 ;  /* 0x0000009f009f7308 */ /* 0x000ff00000000800 */
[----:B------:R-:W2:Y:S08]  /*10ad0*/  MUFU.EX2 R157, R157 ;  /* 0x0000009d009d7308 */ /* 0x000eb00000000800 */
[----:B------:R-:W-:Y:S08]  /*10ae0*/  MUFU.EX2 R158, R158 ;  /* 0x0000009e009e7308 */ /* 0x000ff00000000800 */
[----:B------:R-:W2:Y:S01]  /*10af0*/  MUFU.EX2 R162, R162 ;  /* 0x000000a200a27308 */ /* 0x000ea20000000800 */
[----:B------:R-:W-:-:S02]  /*10b00*/  WARPGROUP.DEPBAR.LE gsb0, 0x0 ;  /* 0x00008000000079c5 */ /* 0x000fc40000010000 */
[----:B------:R-:W-:Y:S02]  /*10b10*/  VIADD R152, R160, 0x180 ;  /* 0x00000180a0987836 */ /* 0x000fe40000000000 */
[----:B------:R-:W-:-:S03]  /*10b20*/  IMAD.MOV.U32 R153, RZ, RZ, 0x40000040 ;  /* 0x40000040ff997424 */ /* 0x000fc600078e00ff */
[----:B------:R-:W-:Y:S02]  /*10b30*/  R2UR UR6, R152 ;  /* 0x00000000980672ca */ /* 0x000fe400000e0000 */
[----:B------:R-:W-:Y:S02]  /*10b40*/  R2UR UR7, R153 ;  /* 0x00000000990772ca */ /* 0x000fe400000e0000 */
[----:B---3--:R-:W-:Y:S02]  /*10b50*/  F2FP.BF16.F32.PACK_AB R152, R172, R171 ;  /* 0x000000abac98723e */ /* 0x008fe400000010ff */
[----:B----4-:R-:W-:Y:S02]  /*10b60*/  F2FP.BF16.F32.PACK_AB R153, R167, R170 ;  /* 0x000000aaa799723e */ /* 0x010fe400000010ff */
[----:B------:R-:W-:Y:S02]  /*10b70*/  F2FP.BF16.F32.PACK_AB R154, R174, R173 ;  /* 0x000000adae9a723e */ /* 0x000fe400000010ff */
[----:B0-----:R-:W-:-:S04]  /*10b80*/  F2FP.BF16.F32.PACK_AB R155, R169, R168 ;  /* 0x000000a8a99b723e */ /* 0x001fc800000010ff */
[----:B------:R-:W-:-:S06]  /*10b90*/  WARPGROUP.ARRIVE ;  /* 0x00000000000079c5 */ /* 0x000fcc0000000000 */
[----:B------:R-:W-:Y:S01]  /*10ba0*/  HGMMA.64x256x16.F32.BF16 R24, R152, gdesc[UR4].tnspB, R24, gsb0 ;  /* 0x43e0000498187df0 */ /* 0x000fe20008001818 */
[--C-:B------:R-:W-:Y:S01]  /*10bb0*/  FFMA.FTZ R3, R3, UR46, -R179.reuse ;  /* 0x0000002e03037c23 */ /* 0x100fe200080108b3 */
[--C-:B------:R-:W-:Y:S01]  /*10bc0*/  FFMA.FTZ R175, R175, UR46, -R179.reuse ;  /* 0x0000002eafaf7c23 */ /* 0x100fe200080108b3 */
[--C-:B------:R-:W-:Y:S01]  /*10bd0*/  FFMA.FTZ R177, R177, UR46, -R179.reuse ;  /* 0x0000002eb1b17c23 */ /* 0x100fe200080108b3 */
[----:B------:R-:W-:Y:S02]  /*10be0*/  FFMA.FTZ R178, R178, UR46, -R179 ;  /* 0x0000002eb2b27c23 */ /* 0x000fe400080108b3 */
[----:B------:R0:W3:Y:S02]  /*10bf0*/  MUFU.EX2 R179, R2 ;  /* 0x0000000200b37308 */ /* 0x0000e40000000800 */
[----:B0-----:R0:W5:Y:S06]  /*10c00*/  LDL.LU R2, [R1+0x1f0] ;  /* 0x0001f00001027983 */ /* 0x00116c0000300800 */
[----:B------:R-:W-:Y:S08]  /*10c10*/  MUFU.EX2 R229, R229 ;  /* 0x000000e500e57308 */ /* 0x000ff00000000800 */
[----:B------:R-:W-:Y:S08]  /*10c20*/  MUFU.EX2 R211, R211 ;  /* 0x000000d300d37308 */ /* 0x000ff00000000800 */
[----:B------:R-:W-:Y:S08]  /*10c30*/  MUFU.EX2 R156, R156 ;  /* 0x0000009c009c7308 */ /* 0x000ff00000000800 */
[----:B------:R-:W4:Y:S08]  /*10c40*/  MUFU.EX2 R3, R3 ;  /* 0x0000000300037308 */ /* 0x000f300000000800 */
[----:B------:R-:W0:Y:S08]  /*10c50*/  MUFU.EX2 R175, R175 ;  /* 0x000000af00af7308 */ /* 0x000e300000000800 */
[----:B------:R-:W0:Y:S08]  /*10c60*/  MUFU.EX2 R177, R177 ;  /* 0x000000b100b17308 */ /* 0x000e300000000800 */
[----:B------:R-:W0:Y:S01]  /*10c70*/  MUFU.EX2 R178, R178 ;  /* 0x000000b200b27308 */ /* 0x000e220000000800 */
[----:B------:R-:W-:-:S02]  /*10c80*/  WARPGROUP.DEPBAR.LE gsb0, 0x0 ;  /* 0x00008000000079c5 */ /* 0x000fc40000010000 */
[----:B------:R-:W-:Y:S02]  /*10c90*/  VIADD R152, R160, 0x200 ;  /* 0x00000200a0987836 */ /* 0x000fe40000000000 */
[----:B------:R-:W-:-:S03]  /*10ca0*/  IMAD.MOV.U32 R153, RZ, RZ, 0x40000040 ;  /* 0x40000040ff997424 */ /* 0x000fc600078e00ff */
[----:B------:R-:W-:Y:S02]  /*10cb0*/  R2UR UR6, R152 ;  /* 0x00000000980672ca */ /* 0x000fe400000e0000 */
[----:B------:R-:W-:Y:S02]  /*10cc0*/  R2UR UR7, R153 ;  /* 0x00000000990772ca */ /* 0x000fe400000e0000 */
[----:B-1----:R-:W-:Y:S02]  /*10cd0*/  F2FP.BF16.F32.PACK_AB R152, R164, R163 ;  /* 0x000000a3a498723e */ /* 0x002fe400000010ff */
[----:B--2---:R-:W-:Y:S02]  /*10ce0*/  F2FP.BF16.F32.PACK_AB R153, R157, R159 ;  /* 0x0000009f9d99723e */ /* 0x004fe400000010ff */
[----:B------:R-:W-:Y:S02]  /*10cf0*/  F2FP.BF16.F32.PACK_AB R154, R166, R165 ;  /* 0x000000a5a69a723e */ /* 0x000fe400000010ff */
[----:B------:R-:W-:-:S04]  /*10d00*/  F2FP.BF16.F32.PACK_AB R155, R162, R158 ;  /* 0x0000009ea29b723e */ /* 0x000fc800000010ff */
[----:B------:R-:W-:-:S06]  /*10d10*/  WARPGROUP.ARRIVE ;  /* 0x00000000000079c5 */ /* 0x000fcc0000000000 */
        /* <DEDUP_REMOVED lines=31> */
[----:B---3--:R-:W-:Y:S01]  /*10f10*/  FADD.FTZ R171, R179, R171 ;  /* 0x000000abb3ab7221 */ /* 0x008fe20000010000 */
[----:B----4-:R-:W-:-:S03]  /*10f20*/  FADD.FTZ R170, R3, R170 ;  /* 0x000000aa03aa7221 */ /* 0x010fc60000010000 */
[----:B------:R-:W-:Y:S01]  /*10f30*/  FADD.FTZ R171, R229, R171 ;  /* 0x000000abe5ab7221 */ /* 0x000fe20000010000 */
[----:B0-----:R-:W-:-:S03]  /*10f40*/  FADD.FTZ R170, R175, R170 ;  /* 0x000000aaafaa7221 */ /* 0x001fc60000010000 */
[----:B------:R-:W-:Y:S01]  /*10f50*/  FADD.FTZ R171, R211, R171 ;  /* 0x000000abd3ab7221 */ /* 0x000fe20000010000 */
[----:B------:R-:W-:-:S04]  /*10f60*/  FADD.FTZ R170, R177, R170 ;  /* 0x000000aab1aa7221 */ /* 0x000fc80000010000 */
[----:B------:R-:W-:Y:S01]  /*10f70*/  FADD.FTZ R0, R178, R170 ;  /* 0x000000aab2007221 */ /* 0x000fe20000010000 */
[----:B------:R-:W-:Y:S02]  /*10f80*/  WARPGROUP.DEPBAR.LE gsb0, 0x0 ;  /* 0x00008000000079c5 */ /* 0x000fe40000010000 */
[----:B------:R-:W-:Y:S02]  /*10f90*/  VIADD R152, R160, 0x280 ;  /* 0x00000280a0987836 */ /* 0x000fe40000000000 */
[----:B------:R-:W-:-:S03]  /*10fa0*/  IMAD.MOV.U32 R153, RZ, RZ, 0x40000040 ;  /* 0x40000040ff997424 */ /* 0x000fc600078e00ff */
[----:B------:R-:W-:Y:S02]  /*10fb0*/  R2UR UR6, R152 ;  /* 0x00000000980672ca */ /* 0x000fe400000e0000 */
[----:B------:R-:W-:Y:S02]  /*10fc0*/  R2UR UR7, R153 ;  /* 0x00000000990772ca */ /* 0x000fe400000e0000 */
[----:B------:R-:W-:Y:S02]  /*10fd0*/  F2FP.BF16.F32.PACK_AB R152, R229, R179 ;  /* 0x000000b3e598723e */ /* 0x000fe400000010ff */
[----:B------:R-:W-:Y:S02]  /*10fe0*/  F2FP.BF16.F32.PACK_AB R153, R175, R3 ;  /* 0x00000003af99723e */ /* 0x000fe400000010ff */
[----:B------:R-:W-:Y:S02]  /*10ff0*/  F2FP.BF16.F32.PACK_AB R154, R156, R211 ;  /* 0x000000d39c9a723e */ /* 0x000fe400000010ff */
[----:B------:R-:W-:-:S04]  /*11000*/  F2FP.BF16.F32.PACK_AB R155, R178, R177 ;  /* 0x000000b1b29b723e */ /* 0x000fc800000010ff */
[----:B------:R-:W-:-:S06]  /*11010*/  WARPGROUP.ARRIVE ;  /* 0x00000000000079c5 */ /* 0x000fcc0000000000 */
[----:B------:R-:W-:Y:S01]  /*11020*/  HGMMA.64x256x16.F32.BF16 R24, R152, gdesc[UR4].tnspB, R24, gsb0 ;  /* 0x43e0000498187df0 */ /* 0x000fe20008001818 */
[----:B------:R-:W-:Y:S02]  /*11030*/  FADD.FTZ R3, R156, R171 ;  /* 0x000000ab9c037221 */ /* 0x000fe40000010000 */
[----:B------:R-:W-:Y:S02]  /*11040*/  WARPGROUP.DEPBAR.LE gsb0, 0x0 ;  /* 0x00008000000079c5 */ /* 0x000fe40000010000 */
[----:B------:R-:W-:Y:S05]  /*11050*/  @!P0 BRA `(.L_x_15318) ;  /* 0x0000000000048947 */ /* 0x000fea0003800000 */
[----:B------:R-:W-:Y:S01]  /*11060*/  BPT.TRAP 0x1 ;  /* 0x000000040000795c */ /* 0x000fe20000300000 */
.L_x_15318:
        /* <DEDUP_REMOVED lines=10> */
.L_x_15308:
[----:B------:R-:W2:Y:S02]  /*11110*/  LDL R15, [R1+0xb8] ;  /* 0x0000b800010f7983 */ /* 0x000ea40000100800 */
[----:B--2---:R-:W-:-:S13]  /*11120*/  ISETP.GE.AND P1, PT, R14, R15, PT ;  /* 0x0000000f0e00720c */ /* 0x004fda0003f26270 */
[----:B------:R-:W-:Y:S05]  /*11130*/  @!P1 BRA `(.L_x_15320) ;  /* 0x0000003000509947 */ /* 0x000fea0003800000 */
[----:B------:R-:W-:Y:S02]  /*11140*/  IMAD.MOV.U32 R208, RZ, RZ, R176 ;  /* 0x000000ffffd07224 */ /* 0x000fe400078e00b0 */
[----:B------:R-:W-:-:S07]  /*11150*/  IMAD.MOV.U32 R209, RZ, RZ, R20 ;  /* 0x000000ffffd17224 */ /* 0x000fce00078e0014 */
.L_x_15331:
        /* <DEDUP_REMOVED lines=8> */
.L_x_15321:
[----:B------:R-:W-:Y:S01]  /*111e0*/  IMAD R15, R18, 0x8, R22 ;  /* 0x00000008120f7824 */ /* 0x000fe200078e0216 */
[----:B------:R-:W-:-:S04]  /*111f0*/  SHF.L.U32 R20, R204, 0x1f, RZ ;  /* 0x0000001fcc147819 */ /* 0x000fc800000006ff */
[----:B------:R0:W1:Y:S01]  /*11200*/  SYNCS.PHASECHK.TRANS64.TRYWAIT P1, [R15+URZ+0x32430], R20 ;  /* 0x032430140f0075a7 */ /* 0x000062000802017f */
[----:B------:R-:W-:Y:S05]  /*11210*/  @!P0 BRA `(.L_x_15322) ;  /* 0x0000000000048947 */ /* 0x000fea0003800000 */
[----:B------:R-:W-:Y:S01]  /*11220*/  BPT.TRAP 0x1 ;  /* 0x000000040000795c */ /* 0x000fe20000300000 */
.L_x_15322:
[----:B------:R-:W2:Y:S01]  /*11230*/  LDL R21, [R1+0x88] ;  /* 0x0000880001157983 */ /* 0x000ea20000100800 */
[----:B------:R-:W-:Y:S02]  /*11240*/  IMAD.MOV.U32 R157, RZ, RZ, 0x40000040 ;  /* 0x40000040ff9d7424 */ /* 0x000fe400078e00ff */
[----:B--2---:R-:W-:Y:S01]  /*11250*/  IMAD R156, R18, 0x300, R21 ;  /* 0x00000300129c7824 */ /* 0x004fe200078e0215 */
[----:B-1----:R-:W-:Y:S06]  /*11260*/  @P1 BRA `(.L_x_15323) ;  /* 0x0000000000081947 */ /* 0x002fec0003800000 */
[----:B------:R-:W1:Y:S02]  /*11270*/  SYNCS.PHASECHK.TRANS64.TRYWAIT P1, [R15+URZ+0x32430], R20 ;  /* 0x032430140f0075a7 */ /* 0x000e64000802017f */
[----:B-1----:R-:W-:Y:S05]  /*11280*/  @!P1 BRA `(.L_x_15324) ;  /* 0x0000012400ac9947 */ /* 0x002fea0003800000 */
.L_x_15323:
[----:B-----5:R2:W-:Y:S04]  /*11290*/  STL.64 [R1+0x1f8], R4 ;  /* 0x0001f80401007387 */ /* 0x0205e80000100a00 */
        /* <DEDUP_REMOVED lines=15> */
[----:B------:R-:W-:-:S02]  /*11390*/  R2UR UR10, R154 ;  /* 0x000000009a0a72ca */ /* 0x000fc400000e0000 */
[----:B------:R-:W-:Y:S02]  /*113a0*/  R2UR UR11, R155 ;  /* 0x000000009b0b72ca */ /* 0x000fe400000e0000 */
[----:B------:R-:W-:Y:S02]  /*113b0*/  R2UR UR14, R152 ;  /* 0x00000000980e72ca */ /* 0x000fe400000e0000 */
[----:B------:R-:W-:Y:S02]  /*113c0*/  R2UR UR15, R153 ;  /* 0x00000000990f72ca */ /* 0x000fe400000e0000 */
[----:B------:R-:W-:Y:S02]  /*113d0*/  R2UR UR18, R156 ;  /* 0x000000009c1272ca */ /* 0x000fe400000e0000 */
        /* <DEDUP_REMOVED lines=23> */
.L_x_15325:
[----:B------:R2:W3:Y:S01]  /*11550*/  SYNCS.PHASECHK.TRANS64.TRYWAIT P1, [R15+URZ+0x32450], R20 ;  /* 0x032450140f0075a7 */ /* 0x0004e2000802017f */
[----:B------:R-:W-:Y:S05]  /*11560*/  @!P0 BRA `(.L_x_15326) ;  /* 0x0000000000048947 */ /* 0x000fea0003800000 */
[----:B------:R-:W-:Y:S01]  /*11570*/  BPT.TRAP 0x1 ;  /* 0x000000040000795c */ /* 0x000fe20000300000 */
.L_x_15326:
[----:B---3--:R-:W-:Y:S05]  /*11580*/  @P1 BRA `(.L_x_15327) ;  /* 0x0000000000081947 */ /* 0x008fea0003800000 */
[----:B------:R-:W3:Y:S02]  /*11590*/  SYNCS.PHASECHK.TRANS64.TRYWAIT P1, [R15+URZ+0x32450], R20 ;  /* 0x032450140f0075a7 */ /* 0x000ee4000802017f */
[----:B---3--:R-:W-:Y:S05]  /*115a0*/  @!P1 BRA `(.L_x_15328) ;  /* 0x0000012000f89947 */ /* 0x008fea0003800000 */
.L_x_15327:
        /* <DEDUP_REMOVED lines=139> */
[----:B------:R-:W-:Y:S01]  /*11e60*/  VIADD R210, R20, 0x904 ;  /* 0x0000090414d27836 */ /* 0x000fe20000000000 */
[----:B------:R-:W-:Y:S01]  /*11e70*/  MOV R211, 0x40000040 ;  /* 0x4000004000d37802 */ /* 0x000fe20000000f00 */
[----:B------:R-:W-:-:S02]  /*11e80*/  WARPGROUP.DEPBAR.LE gsb0, 0x0 ;  /* 0x00008000000079c5 */ /* 0x000fc40000010000 */
[----:B------:R-:W-:-:S08]  /*11e90*/  WARPGROUP.ARRIVE ;  /* 0x00000000000079c5 */ /* 0x000fd00000000000 */
        /* <DEDUP_REMOVED lines=24> */
.L_x_15329:
[----:B------:R-:W-:Y:S01]  /*12020*/  FMUL.FTZ R152, R152, UR42 ;  /* 0x0000002a98987c20 */ /* 0x000fe20008410000 */
[----:B------:R-:W-:Y:S01]  /*12030*/  FMUL.FTZ R153, R153, UR42 ;  /* 0x0000002a99997c20 */ /* 0x000fe20008410000 */
[----:B------:R-:W-:Y:S01]  /*12040*/  STL [R1+0x1f8], R5 ;  /* 0x0001f80501007387 */ /* 0x000fe20000100800 */
[----:B------:R-:W-:Y:S01]  /*12050*/  FMUL.FTZ R157, R157, UR42 ;  /* 0x0000002a9d9d7c20 */ /* 0x000fe20008410000 */
[----:B------:R-:W1:Y:S01]  /*12060*/  MUFU.TANH R20, R152 ;  /* 0x0000009800147308 */ /* 0x000e620000002400 */
[----:B------:R-:W-:Y:S01]  /*12070*/  FMUL.FTZ R156, R156, UR42 ;  /* 0x0000002a9c9c7c20 */ /* 0x000fe20008410000 */
[----:B------:R2:W-:Y:S01]  /*12080*/  STL [R1+0x1f4], R4 ;  /* 0x0001f40401007387 */ /* 0x0005e20000100800 */
[----:B------:R-:W-:Y:S01]  /*12090*/  FMUL.FTZ R161, R161, UR42 ;  /* 0x0000002aa1a17c20 */ /* 0x000fe20008410000 */
[----:B------:R-:W-:Y:S01]  /*120a0*/  FMUL.FTZ R160, R160, UR42 ;  /* 0x0000002aa0a07c20 */ /* 0x000fe20008410000 */
[----:B------:R-:W-:Y:S01]  /*120b0*/  FMUL.FTZ R210, R168, UR42 ;  /* 0x0000002aa8d27c20 */ /* 0x000fe20008410000 */
[----:B-----5:R3:W-:Y:S01]  /*120c0*/  STL [R1+0x1f0], R2 ;  /* 0x0001f00201007387 */ /* 0x0207e20000100800 */
        /* <DEDUP_REMOVED lines=9> */
[----:B--2---:R1:W2:Y:S01]  /*12160*/  MUFU.TANH R4, R153 ;  /* 0x0000009900047308 */ /* 0x0042a20000002400 */
[----:B----4-:R-:W-:Y:S01]  /*12170*/  FMUL.FTZ R161, R177, UR42 ;  /* 0x0000002ab1a17c20 */ /* 0x010fe20008410000 */
[----:B------:R-:W-:Y:S01]  /*12180*/  FMUL.FTZ R159, R159, UR42 ;  /* 0x0000002a9f9f7c20 */ /* 0x000fe20008410000 */
[----:B------:R-:W-:Y:S01]  /*12190*/  FMUL.FTZ R155, R155, UR42 ;  /* 0x0000002a9b9b7c20 */ /* 0x000fe20008410000 */
[----:B------:R-:W-:Y:S01]  /*121a0*/  FMUL.FTZ R158, R158, UR42 ;  /* 0x0000002a9e9e7c20 */ /* 0x000fe20008410000 */
[----:B------:R-:W-:Y:S01]  /*121b0*/  UMOV UR46, UR44 ;  /* 0x0000002c002e7c82 */ /* 0x000fe20008000000 */
[----:B------:R-:W-:Y:S01]  /*121c0*/  FMUL.FTZ R167, R167, UR42 ;  /* 0x0000002aa7a77c20 */ /* 0x000fe20008410000 */
[----:B------:R-:W-:Y:S01]  /*121d0*/  FMUL.FTZ R170, R170, UR42 ;  /* 0x0000002aaaaa7c20 */ /* 0x000fe20008410000 */
[----:B---3--:R3:W-:Y:S01]  /*121e0*/  MUFU.TANH R2, R156 ;  /* 0x0000009c00027308 */ /* 0x0087e20000002400 */
[----:B-1----:R-:W-:-:S02]  /*121f0*/  IMAD.MOV.U32 R153, RZ, RZ, R20 ;  /* 0x000000ffff997224 */ /* 0x002fc400078e0014 */
[----:B------:R-:W-:Y:S01]  /*12200*/  FMUL.FTZ R171, R171, UR42 ;  /* 0x0000002aabab7c20 */ /* 0x000fe20008410000 */
[----:B0-----:R-:W-:Y:S02]  /*12210*/  IMAD.MOV.U32 R169, RZ, RZ, R152 ;  /* 0x000000ffffa97224 */ /* 0x001fe400078e0098 */
[----:B------:R-:W-:Y:S01]  /*12220*/  FMUL.FTZ R152, R173, UR42 ;  /* 0x0000002aad987c20 */ /* 0x000fe20008410000 */
[----:B------:R-:W-:Y:S02]  /*12230*/  IMAD.MOV.U32 R168, RZ, RZ, R153 ;  /* 0x000000ffffa87224 */ /* 0x000fe400078e0099 */
[----:B------:R-:W-:Y:S01]  /*12240*/  FMUL.FTZ R153, R176, UR42 ;  /* 0x0000002ab0997c20 */ /* 0x000fe20008410000 */
[----:B------:R-:W-:Y:S01]  /*12250*/  FMUL.FTZ R178, R178, UR42 ;  /* 0x0000002ab2b27c20 */ /* 0x000fe20008410000 */
[----:B------:R0:W1:Y:S01]  /*12260*/  MUFU.TANH R20, R157 ;  /* 0x0000009d00147308 */ /* 0x0000620000002400 */
[----:B--2---:R-:W-:Y:S02]  /*12270*/  IMAD.MOV.U32 R172, RZ, RZ, R4 ;  /* 0x000000ffffac7224 */ /* 0x004fe400078e0004 */
[----:B---3--:R-:W-:Y:S01]  /*12280*/  FMUL.FTZ R156, R181, UR42 ;  /* 0x0000002ab59c7c20 */ /* 0x008fe20008410000 */
[----:B------:R-:W-:-:S02]  /*12290*/  IMAD.MOV.U32 R181, RZ, RZ, R168 ;  /* 0x000000ffffb57224 */ /* 0x000fc400078e00a8 */
[----:B------:R-:W-:Y:S02]  /*122a0*/  FMUL.FTZ R190, R190, UR42 ;  /* 0x0000002abebe7c20 */ /* 0x000fe40008410000 */
[----:B------:R2:W3:Y:S01]  /*122b0*/  MUFU.TANH R5, R160 ;  /* 0x000000a000057308 */ /* 0x0004e20000002400 */
[----:B0-----:R-:W-:Y:S01]  /*122c0*/  FMUL.FTZ R157, R184, UR42 ;  /* 0x0000002ab89d7c20 */ /* 0x001fe20008410000 */
[----:B------:R-:W-:-:S06]  /*122d0*/  IMAD.MOV.U32 R184, RZ, RZ, R172 ;  /* 0x000000ffffb87224 */ /* 0x000fcc00078e00ac */
[----:B------:R-:W0:Y:S01]  /*122e0*/  MUFU.TANH R229, R229 ;  /* 0x000000e500e57308 */ /* 0x000e220000002400 */
[----:B-1----:R-:W-:Y:S01]  /*122f0*/  IMAD.MOV.U32 R176, RZ, RZ, R20 ;  /* 0x000000ffffb07224 */ /* 0x002fe200078e0014 */
[----:B------:R-:W-:Y:S01]  /*12300*/  FMNMX.FTZ R20, R168, R209, !PT ;  /* 0x000000d1a8147209 */ /* 0x000fe20007810000 */
[----:B--2---:R-:W-:Y:S01]  /*12310*/  FMUL.FTZ R160, R180, UR42 ;  /* 0x0000002ab4a07c20 */ /* 0x004fe20008410000 */
[----:B------:R-:W-:Y:S02]  /*12320*/  FMUL.FTZ R180, R192, UR42 ;  /* 0x0000002ac0b47c20 */ /* 0x000fe40008410000 */
[----:B------:R-:W-:Y:S01]  /*12330*/  FMNMX.FTZ R20, R172, R20, !PT ;  /* 0x00000014ac147209 */ /* 0x000fe20007810000 */
[----:B------:R-:W-:Y:S01]  /*12340*/  FMUL.FTZ R172, R196, UR42 ;  /* 0x0000002ac4ac7c20 */ /* 0x000fe20008410000 */
[----:B------:R-:W1:Y:S01]  /*12350*/  MUFU.TANH R211, R211 ;  /* 0x000000d300d37308 */ /* 0x000e620000002400 */
[----:B---3--:R-:W-:Y:S01]  /*12360*/  IMAD.MOV.U32 R173, RZ, RZ, R5 ;  /* 0x000000ffffad7224 */ /* 0x008fe200078e0005 */
[----:B------:R-:W-:Y:S01]  /*12370*/  FMNMX.FTZ R20, R2, R20, !PT ;  /* 0x0000001402147209 */ /* 0x000fe20007810000 */
[----:B------:R-:W-:-:S03]  /*12380*/  FMUL.FTZ R196, R163, UR42 ;  /* 0x0000002aa3c47c20 */ /* 0x000fc60008410000 */
[----:B------:R-:W-:Y:S02]  /*12390*/  FMNMX.FTZ R20, R176, R20, !PT ;  /* 0x00000014b0147209 */ /* 0x000fe40007810000 */
[----:B------:R-:W2:Y:S02]  /*123a0*/  MUFU.TANH R210, R210 ;  /* 0x000000d200d27308 */ /* 0x000ea40000002400 */
[----:B------:R-:W-:-:S04]  /*123b0*/  FMNMX.FTZ R20, R173, R20, !PT ;  /* 0x00000014ad147209 */ /* 0x000fc80007810000 */
[----:B------:R-:W-:Y:S02]  /*123c0*/  FMNMX.FTZ R20, R169, R20, !PT ;  /* 0x00000014a9147209 */ /* 0x000fe40007810000 */
[----:B------:R-:W3:Y:S02]  /*123d0*/  MUFU.TANH R165, R165 ;  /* 0x000000a500a57308 */ /* 0x000ee40000002400 */
[----:B0-----:R-:W-:-:S04]  /*123e0*/  FMNMX.FTZ R20, R229, R20, !PT ;  /* 0x00000014e5147209 */ /* 0x001fc80007810000 */
[----:B-1----:R-:W-:Y:S02]  /*123f0*/  FMNMX.FTZ R20, R211, R20, !PT ;  /* 0x00000014d3147209 */ /* 0x002fe40007810000 */
[----:B------:R-:W0:Y:S02]  /*12400*/  MUFU.TANH R164, R164 ;  /* 0x000000a400a47308 */ /* 0x000e240000002400 */
[----:B--2---:R-:W-:-:S06]  /*12410*/  FMNMX.FTZ R20, R210, R20, !PT ;  /* 0x00000014d2147209 */ /* 0x004fcc0007810000 */
[----:B------:R-:W1:Y:S01]  /*12420*/  MUFU.TANH R152, R152 ;  /* 0x0000009800987308 */ /* 0x000e620000002400 */
[----:B---3--:R-:W-:-:S07]  /*12430*/  FMNMX.FTZ R20, R165, R20, !PT ;  /* 0x00000014a5147209 */ /* 0x008fce0007810000 */
        /* <DEDUP_REMOVED lines=8> */
[----:B------:R0:W3:Y:S01]  /*124c0*/  MUFU.TANH R4, R185 ;  /* 0x000000b900047308 */ /* 0x0000e20000002400 */
[----:B-1----:R-:W-:-:S07]  /*124d0*/  FMNMX.FTZ R20, R160, R20, !PT ;  /* 0x00000014a0147209 */ /* 0x002fce0007810000 */
[----:B------:R-:W1:Y:S01]  /*124e0*/  MUFU.TANH R157, R157 ;  /* 0x0000009d009d7308 */ /* 0x000e620000002400 */
[----:B--2---:R-:W-:Y:S01]  /*124f0*/  FMNMX.FTZ R20, R156, R20, !PT ;  /* 0x000000149c147209 */ /* 0x004fe20007810000 */
[----:B0-----:R-:W-:Y:S01]  /*12500*/  FMUL.FTZ R185, R197, UR42 ;  /* 0x0000002ac5b97c20 */ /* 0x001fe20008410000 */
[----:B------:R-:W-:-:S05]  /*12510*/  FMUL.FTZ R197, R162, UR42 ;  /* 0x0000002aa2c57c20 */ /* 0x000fca0008410000 */
[----:B------:R0:W2:Y:S08]  /*12520*/  MUFU.TANH R5, R188 ;  /* 0x000000bc00057308 */ /* 0x0000b00000002400 */
[----:B------:R-:W4:Y:S01]  /*12530*/  MUFU.TANH R189, R189 ;  /* 0x000000bd00bd7308 */ /* 0x000f220000002400 */
[----:B0-----:R-:W-:Y:S02]  /*12540*/  IMAD.MOV.U32 R188, RZ, RZ, R173 ;  /* 0x000000ffffbc7224 */ /* 0x001fe400078e00ad */
[----:B------:R-:W-:Y:S01]  /*12550*/  FMUL.FTZ R173, R193, UR42 ;  /* 0x0000002ac1ad7c20 */ /* 0x000fe20008410000 */
[----:B---3--:R-:W-:Y:S01]  /*12560*/  IMAD.MOV.U32 R193, RZ, RZ, R4 ;  /* 0x000000ffffc17224 */ /* 0x008fe200078e0004 */
[----:B-1----:R-:W-:-:S03]  /*12570*/  FMNMX.FTZ R20, R157, R20, !PT ;  /* 0x000000149d147209 */ /* 0x002fc60007810000 */
[----:B------:R-:W0:Y:S01]  /*12580*/  MUFU.TANH R180, R180 ;  /* 0x000000b400b47308 */ /* 0x000e220000002400 */
[----:B--2---:R-:W-:Y:S01]  /*12590*/  IMAD.MOV.U32 R192, RZ, RZ, R5 ;  /* 0x000000ffffc07224 */ /* 0x004fe200078e0005 */
[----:B------:R-:W-:-:S03]  /*125a0*/  FMNMX.FTZ R20, R193, R20, !PT ;  /* 0x00000014c1147209 */ /* 0x000fc60007810000 */
[----:B------:R-:W-:Y:S01]  /*125b0*/  IMAD.MOV.U32 R162, RZ, RZ, R192 ;  /* 0x000000ffffa27224 */ /* 0x000fe200078e00c0 */
[----:B------:R-:W-:Y:S01]  /*125c0*/  FMNMX.FTZ R20, R192, R20, !PT ;  /* 0x00000014c0147209 */ /* 0x000fe20007810000 */
[----:B------:R-:W-:Y:S01]  /*125d0*/  FMUL.FTZ R192, R166, UR42 ;  /* 0x0000002aa6c07c20 */ /* 0x000fe20008410000 */
[----:B------:R-:W1:Y:S02]  /*125e0*/  MUFU.TANH R173, R173 ;  /* 0x000000ad00ad7308 */ /* 0x000e640000002400 */
[----:B----4-:R-:W-:-:S06]  /*125f0*/  FMNMX.FTZ R20, R189, R20, !PT ;  /* 0x00000014bd147209 */ /* 0x010fcc0007810000 */
[----:B------:R-:W2:Y:S01]  /*12600*/  MUFU.TANH R172, R172 ;  /* 0x000000ac00ac7308 */ /* 0x000ea20000002400 */
[----:B0-----:R-:W-:-:S07]  /*12610*/  FMNMX.FTZ R20, R180, R20, !PT ;  /* 0x00000014b4147209 */ /* 0x001fce0007810000 */
[----:B------:R-:W0:Y:S01]  /*12620*/  MUFU.TANH R185, R185 ;  /* 0x000000b900b97308 */ /* 0x000e220000002400 */
[----:B-1----:R-:W-:-:S07]  /*12630*/  FMNMX.FTZ R20, R173, R20, !PT ;  /* 0x00000014ad147209 */ /* 0x002fce0007810000 */
[----:B------:R-:W-:Y:S01]  /*12640*/  MUFU.TANH R5, R154 ;  /* 0x0000009a00057308 */ /* 0x000fe20000002400 */
[----:B--2---:R-:W-:-:S07]  /*12650*/  FMNMX.FTZ R20, R172, R20, !PT ;  /* 0x00000014ac147209 */ /* 0x004fce0007810000 */
[----:B------:R1:W2:Y:S01]  /*12660*/  MUFU.TANH R177, R159 ;  /* 0x0000009f00b17308 */ /* 0x0002a20000002400 */
[----:B0-----:R-:W-:-:S05]  /*12670*/  FMNMX.FTZ R20, R185, R20, !PT ;  /* 0x00000014b9147209 */ /* 0x001fca0007810000 */
[----:B------:R-:W0:Y:S02]  /*12680*/  SHFL.BFLY PT, R168, R20, 0x2, 0x1f ;  /* 0x0c401f0014a87f89 */ /* 0x000e2400000e0000 */
[----:B------:R3:W4:Y:S01]  /*12690*/  MUFU.TANH R4, R155 ;  /* 0x0000009b00047308 */ /* 0x0007220000002400 */
[----:B-1----:R-:W-:-:S07]  /*126a0*/  IMAD.MOV.U32 R159, RZ, RZ, R193 ;  /* 0x000000ffff9f7224 */ /* 0x002fce00078e00c1 */
[----:B------:R-:W-:Y:S08]  /*126b0*/  MUFU.TANH R197, R197 ;  /* 0x000000c500c57308 */ /* 0x000ff00000002400 */
[----:B------:R1:W-:Y:S01]  /*126c0*/  MUFU.TANH R193, R170 ;  /* 0x000000aa00c17308 */ /* 0x0003e20000002400 */
[----:B0-----:R-:W-:Y:S01]  /*126d0*/  FMNMX.FTZ R20, R20, R168, !PT ;  /* 0x000000a814147209 */ /* 0x001fe20007810000 */
[----:B------:R-:W-:-:S06]  /*126e0*/  IMAD.MOV.U32 R168, RZ, RZ, R2 ;  /* 0x000000ffffa87224 */ /* 0x000fcc00078e0002 */
[----:B------:R-:W-:Y:S01]  /*126f0*/  MUFU.TANH R196, R196 ;  /* 0x000000c400c47308 */ /* 0x000fe20000002400 */
[----:B------:R-:W0:Y:S07]  /*12700*/  SHFL.BFLY PT, R154, R20, 0x1, 0x1f ;  /* 0x0c201f00149a7f89 */ /* 0x000e2e00000e0000 */
[----:B------:R-:W4:Y:S08]  /*12710*/  MUFU.TANH R2, R158 ;  /* 0x0000009e00027308 */ /* 0x000f300000002400 */
[----:B------:R4:W4:Y:S08]  /*12720*/  MUFU.TANH R158, R167 ;  /* 0x000000a7009e7308 */ /* 0x0009300000002400 */
[----:B------:R-:W-:Y:S01]  /*12730*/  MUFU.TANH R192, R192 ;  /* 0x000000c000c07308 */ /* 0x000fe20000002400 */
[----:B0-----:R-:W-:-:S05]  /*12740*/  FMNMX.FTZ R20, R20, R154, !PT ;  /* 0x0000009a14147209 */ /* 0x001fca0007810000 */
[C---:B---3--:R-:W-:Y:S01]  /*12750*/  FADD.FTZ R155, -R20.reuse, R209 ;  /* 0x000000d1149b7221 */ /* 0x048fe20000010100 */
[----:B--2---:R-:W-:Y:S02]  /*12760*/  IMAD.MOV.U32 R209, RZ, RZ, R177 ;  /* 0x000000ffffd17224 */ /* 0x004fe400078e00b1 */
[----:B------:R-:W-:Y:S01]  /*12770*/  FMUL.FTZ R177, R20, UR46 ;  /* 0x0000002e14b17c20 */ /* 0x000fe20008410000 */
[----:B------:R-:W-:Y:S01]  /*12780*/  MUFU.TANH R178, R178 ;  /* 0x000000b200b27308 */ /* 0x000fe20000002400 */
[----:B------:R-:W-:Y:S02]  /*12790*/  FMUL.FTZ R155, R155, UR46 ;  /* 0x0000002e9b9b7c20 */ /* 0x000fe40008410000 */
[--C-:B------:R-:W-:Y:S01]  /*127a0*/  FFMA.FTZ R181, R181, UR46, -R177.reuse ;  /* 0x0000002eb5b57c23 */ /* 0x100fe200080108b1 */
[--C-:B------:R-:W-:Y:S01]  /*127b0*/  FFMA.FTZ R184, R184, UR46, -R177.reuse ;  /* 0x0000002eb8b87c23 */ /* 0x100fe200080108b1 */
[--C-:B------:R-:W-:Y:S01]  /*127c0*/  FFMA.FTZ R166, R152, UR46, -R177.reuse ;  /* 0x0000002e98a67c23 */ /* 0x100fe200080108b1 */
[--C-:B------:R-:W-:Y:S01]  /*127d0*/  FFMA.FTZ R163, R153, UR46, -R177.reuse ;  /* 0x0000002e99a37c23 */ /* 0x100fe200080108b1 */
[----:B------:R-:W-:Y:S01]  /*127e0*/  FMNMX.FTZ R153, R5, R208, !PT ;  /* 0x000000d005997209 */ /* 0x000fe20007810000 */
[----:B------:R-:W-:Y:S01]  /*127f0*/  MUFU.EX2 R155, R155 ;  /* 0x0000009b009b7308 */ /* 0x000fe20000000800 */
[--C-:B------:R-:W-:Y:S01]  /*12800*/  FFMA.FTZ R154, R168, UR46, -R177.reuse ;  /* 0x0000002ea89a7c23 */ /* 0x100fe200080108b1 */
[----:B-1----:R-:W-:Y:S01]  /*12810*/  FFMA.FTZ R170, R211, UR46, -R177 ;  /* 0x0000002ed3aa7c23 */ /* 0x002fe200080108b1 */
[----:B----4-:R-:W-:Y:S01]  /*12820*/  FMNMX.FTZ R153, R4, R153, !PT ;  /* 0x0000009904997209 */ /* 0x010fe20007810000 */
[----:B------:R-:W-:-:S02]  /*12830*/  IMAD.MOV.U32 R211, RZ, RZ, R162 ;  /* 0x000000ffffd37224 */ /* 0x000fc400078e00a2 */
[----:B------:R-:W-:Y:S01]  /*12840*/  FFMA.FTZ R167, R210, UR46, -R177 ;  /* 0x0000002ed2a77c23 */ /* 0x000fe200080108b1 */
[----:B------:R-:W-:Y:S01]  /*12850*/  IMAD.MOV.U32 R210, RZ, RZ, R159 ;  /* 0x000000ffffd27224 */ /* 0x000fe200078e009f */
[----:B------:R-:W-:Y:S01]  /*12860*/  FMNMX.FTZ R153, R2, R153, !PT ;  /* 0x0000009902997209 */ /* 0x000fe20007810000 */
[----:B------:R-:W0:Y:S01]  /*12870*/  MUFU.EX2 R152, R181 ;  /* 0x000000b500987308 */ /* 0x000e220000000800 */
[--C-:B------:R-:W-:Y:S01]  /*12880*/  FFMA.FTZ R176, R176, UR46, -R177.reuse ;  /* 0x0000002eb0b07c23 */ /* 0x100fe200080108b1 */
[--C-:B------:R-:W-:Y:S01]  /*12890*/  FFMA.FTZ R162, R156, UR46, -R177.reuse ;  /* 0x0000002e9ca27c23 */ /* 0x100fe200080108b1 */
[--C-:B------:R-:W-:Y:S01]  /*128a0*/  FFMA.FTZ R156, R211, UR46, -R177.reuse ;  /* 0x0000002ed39c7c23 */ /* 0x100fe200080108b1 */
[--C-:B------:R-:W-:Y:S01]  /*128b0*/  FFMA.FTZ R159, R157, UR46, -R177.reuse ;  /* 0x0000002e9d9f7c23 */ /* 0x100fe200080108b1 */
[----:B------:R-:W-:Y:S02]  /*128c0*/  IMAD.MOV.U32 R211, RZ, RZ, R158 ;  /* 0x000000ffffd37224 */ /* 0x000fe400078e009e */
        /* <DEDUP_REMOVED lines=14> */
[----:B------:R-:W-:Y:S01]  /*129b0*/  FMNMX.FTZ R153, R209, R153, !PT ;  /* 0x00000099d1997209 */ /* 0x000fe20007810000 */
[----:B------:R-:W-:Y:S01]  /*129c0*/  FFMA.FTZ R177, R185, UR46, -R177 ;  /* 0x0000002eb9b17c23 */ /* 0x000fe200080108b1 */
[----:B------:R-:W-:-:S02]  /*129d0*/  IMAD.MOV.U32 R210, RZ, RZ, R193 ;  /* 0x000000ffffd27224 */ /* 0x000fc400078e00c1 */
[----:B0-----:R-:W-:Y:S01]  /*129e0*/  FFMA.FTZ R3, R155, R3, R152 ;  /* 0x000000039b037223 */ /* 0x001fe20000010098 */
[----:B------:R-:W0:Y:S01]  /*129f0*/  MUFU.TANH R185, R171 ;  /* 0x000000ab00b97308 */ /* 0x000e220000002400 */
[----:B------:R-:W-:Y:S01]  /*12a00*/  FMNMX.FTZ R153, R197, R153, !PT ;  /* 0x00000099c5997209 */ /* 0x000fe20007810000 */
[----:B------:R-:W-:Y:S01]  /*12a10*/  FMUL.FTZ R193, R174, UR42 ;  /* 0x0000002aaec17c20 */ /* 0x000fe20008410000 */
[C---:B-1----:R-:W-:Y:S01]  /*12a20*/  FADD.FTZ R3, R184.reuse, R3 ;  /* 0x00000003b8037221 */ /* 0x042fe20000010000 */
[----:B------:R-:W-:Y:S01]  /*12a30*/  F2FP.BF16.F32.PACK_AB R152, R184, R152 ;  /* 0x00000098b898723e */ /* 0x000fe200000010ff */
[----:B------:R-:W-:Y:S01]  /*12a40*/  FMUL.FTZ R184, R175, UR42 ;  /* 0x0000002aafb87c20 */ /* 0x000fe20008410000 */
[----:B------:R-:W-:Y:S01]  /*12a50*/  FMNMX.FTZ R153, R196, R153, !PT ;  /* 0x00000099c4997209 */ /* 0x000fe20007810000 */
[----:B------:R-:W-:Y:S01]  /*12a60*/  FMUL.FTZ R189, R179, UR42 ;  /* 0x0000002ab3bd7c20 */ /* 0x000fe20008410000 */
[----:B------:R-:W1:Y:S01]  /*12a70*/  MUFU.EX2 R176, R176 ;  /* 0x000000b000b07308 */ /* 0x000e620000000800 */
[----:B--2---:R-:W-:Y:S01]  /*12a80*/  FADD.FTZ R3, R154, R3 ;  /* 0x000000039a037221 */ /* 0x004fe20000010000 */
[----:B------:R-:W-:Y:S01]  /*12a90*/  FMNMX.FTZ R153, R192, R153, !PT ;  /* 0x00000099c0997209 */ /* 0x000fe20007810000 */
[----:B------:R-:W-:Y:S01]  /*12aa0*/  FMUL.FTZ R175, R183, UR42 ;  /* 0x0000002ab7af7c20 */ /* 0x000fe20008410000 */
[----:B------:R-:W-:Y:S01]  /*12ab0*/  FMUL.FTZ R183, R187, UR42 ;  /* 0x0000002abbb77c20 */ /* 0x000fe20008410000 */
[----:B------:R-:W-:Y:S01]  /*12ac0*/  FMUL.FTZ R229, R194, UR42 ;  /* 0x0000002ac2e57c20 */ /* 0x000fe20008410000 */
[----:B------:R-:W-:Y:S01]  /*12ad0*/  FMNMX.FTZ R153, R211, R153, !PT ;  /* 0x00000099d3997209 */ /* 0x000fe20007810000 */
[----:B------:R-:W-:Y:S01]  /*12ae0*/  FMUL.FTZ R179, R198, UR42 ;  /* 0x0000002ac6b37c20 */ /* 0x000fe20008410000 */
[----:B------:R-:W2:Y:S01]  /*12af0*/  MUFU.TANH R193, R193 ;  /* 0x000000c100c17308 */ /* 0x000ea20000002400 */
[----:B0-----:R-:W-:Y:S01]  /*12b00*/  IMAD.MOV.U32 R187, RZ, RZ, R185 ;  /* 0x000000ffffbb7224 */ /* 0x001fe200078e00b9 */
[----:B------:R-:W-:Y:S01]  /*12b10*/  FMNMX.FTZ R153, R210, R153, !PT ;  /* 0x00000099d2997209 */ /* 0x000fe20007810000 */
[----:B------:R-:W-:Y:S01]  /*12b20*/  FMUL.FTZ R185, R191, UR42 ;  /* 0x0000002abfb97c20 */ /* 0x000fe20008410000 */
[----:B------:R-:W-:-:S02]  /*12b30*/  IMAD.MOV.U32 R191, RZ, RZ, R211 ;  /* 0x000000ffffbf7224 */ /* 0x000fc400078e00d3 */
[----:B------:R-:W-:Y:S01]  /*12b40*/  FMUL.FTZ R211, R195, UR42 ;  /* 0x0000002ac3d37c20 */ /* 0x000fe20008410000 */
[----:B------:R-:W-:Y:S01]  /*12b50*/  FMNMX.FTZ R153, R187, R153, !PT ;  /* 0x00000099bb997209 */ /* 0x000fe20007810000 */
[----:B------:R-:W-:Y:S01]  /*12b60*/  IMAD.MOV.U32 R194, RZ, RZ, R209 ;  /* 0x000000ffffc27224 */ /* 0x000fe200078e00d1 */
[----:B------:R-:W0:Y:S01]  /*12b70*/  MUFU.TANH R184, R184 ;  /* 0x000000b800b87308 */ /* 0x000e220000002400 */
[----:B-1----:R-:W-:Y:S01]  /*12b80*/  FADD.FTZ R171, R176, R3 ;  /* 0x00000003b0ab7221 */ /* 0x002fe20000010000 */
[----:B------:R-:W-:Y:S01]  /*12b90*/  FMUL.FTZ R3, R182, UR42 ;  /* 0x0000002ab6037c20 */ /* 0x000fe20008410000 */
[----:B------:R-:W-:Y:S01]  /*12ba0*/  FMUL.FTZ R182, R186, UR42 ;  /* 0x0000002abab67c20 */ /* 0x000fe20008410000 */
[----:B------:R-:W-:-:S04]  /*12bb0*/  F2FP.BF16.F32.PACK_AB R154, R176, R154 ;  /* 0x0000009ab09a723e */ /* 0x000fc800000010ff */
[----:B------:R-:W1:Y:S01]  /*12bc0*/  MUFU.TANH R189, R189 ;  /* 0x000000bd00bd7308 */ /* 0x000e620000002400 */
[----:B--2---:R-:W-:-:S07]  /*12bd0*/  FMNMX.FTZ R153, R193, R153, !PT ;  /* 0x00000099c1997209 */ /* 0x004fce0007810000 */
[----:B------:R-:W2:Y:S01]  /*12be0*/  MUFU.TANH R3, R3 ;  /* 0x0000000300037308 */ /* 0x000ea20000002400 */
[----:B0-----:R-:W-:-:S04]  /*12bf0*/  FMNMX.FTZ R153, R184, R153, !PT ;  /* 0x00000099b8997209 */ /* 0x001fc80007810000 */
[----:B------:R-:W-:-:S03]  /*12c00*/  FMNMX.FTZ R153, R178, R153, !PT ;  /* 0x00000099b2997209 */ /* 0x000fc60007810000 */
        /* <DEDUP_REMOVED lines=9> */
[----:B0-----:R-:W-:Y:S01]  /*12ca0*/  IMAD.MOV.U32 R190, RZ, RZ, R210 ;  /* 0x000000ffffbe7224 */ /* 0x001fe200078e00d2 */
[----:B--2---:R-:W-:Y:S01]  /*12cb0*/  FMNMX.FTZ R153, R183, R153, !PT ;  /* 0x00000099b7997209 */ /* 0x004fe20007810000 */
[----:B------:R-:W-:-:S05]  /*12cc0*/  FMUL.FTZ R210, R199, UR42 ;  /* 0x0000002ac7d27c20 */ /* 0x000fca0008410000 */
[----:B------:R-:W0:Y:S01]  /*12cd0*/  MUFU.TANH R229, R229 ;  /* 0x000000e500e57308 */ /* 0x000e220000002400 */
[----:B---3--:R-:W-:-:S07]  /*12ce0*/  FMNMX.FTZ R153, R186, R153, !PT ;  /* 0x00000099ba997209 */ /* 0x008fce0007810000 */
[----:B------:R-:W2:Y:S01]  /*12cf0*/  MUFU.TANH R211, R211 ;  /* 0x000000d300d37308 */ /* 0x000ea20000002400 */
[----:B-1----:R-:W-:-:S07]  /*12d00*/  FMNMX.FTZ R153, R185, R153, !PT ;  /* 0x00000099b9997209 */ /* 0x002fce0007810000 */
[----:B------:R-:W1:Y:S01]  /*12d10*/  MUFU.TANH R179, R179 ;  /* 0x000000b300b37308 */ /* 0x000e620000002400 */
[----:B0-----:R-:W-:-:S07]  /*12d20*/  FMNMX.FTZ R153, R229, R153, !PT ;  /* 0x00000099e5997209 */ /* 0x001fce0007810000 */
[----:B------:R-:W0:Y:S01]  /*12d30*/  MUFU.TANH R210, R210 ;  /* 0x000000d200d27308 */ /* 0x000e220000002400 */
[----:B--2---:R-:W-:-:S04]  /*12d40*/  FMNMX.FTZ R153, R211, R153, !PT ;  /* 0x00000099d3997209 */ /* 0x004fc80007810000 */
[----:B-1----:R-:W-:-:S04]  /*12d50*/  FMNMX.FTZ R153, R179, R153, !PT ;  /* 0x00000099b3997209 */ /* 0x002fc80007810000 */
[----:B0-----:R-:W-:-:S05]  /*12d60*/  FMNMX.FTZ R153, R210, R153, !PT ;  /* 0x00000099d2997209 */ /* 0x001fca0007810000 */
[----:B------:R-:W0:Y:S02]  /*12d70*/  SHFL.BFLY PT, R174, R153, 0x2, 0x1f ;  /* 0x0c401f0099ae7f89 */ /* 0x000e2400000e0000 */
[----:B0-----:R-:W-:-:S05]  /*12d80*/  FMNMX.FTZ R174, R153, R174, !PT ;  /* 0x000000ae99ae7209 */ /* 0x001fca0007810000 */
[----:B------:R-:W0:Y:S02]  /*12d90*/  SHFL.BFLY PT, R176, R174, 0x1, 0x1f ;  /* 0x0c201f00aeb07f89 */ /* 0x000e2400000e0000 */
[----:B0-----:R-:W-:-:S05]  /*12da0*/  FMNMX.FTZ R176, R174, R176, !PT ;  /* 0x000000b0aeb07209 */ /* 0x001fca0007810000 */
[C---:B------:R-:W-:Y:S01]  /*12db0*/  FMUL.FTZ R181, R176.reuse, UR46 ;  /* 0x0000002eb0b57c20 */ /* 0x040fe20008410000 */
[----:B------:R-:W-:-:S03]  /*12dc0*/  FADD.FTZ R208, -R176, R208 ;  /* 0x000000d0b0d07221 */ /* 0x000fc60000010100 */
[--C-:B------:R-:W-:Y:S01]  /*12dd0*/  FFMA.FTZ R198, R194, UR46, -R181.reuse ;  /* 0x0000002ec2c67c23 */ /* 0x100fe200080108b5 */
[--C-:B------:R-:W-:Y:S01]  /*12de0*/  FFMA.FTZ R194, R187, UR46, -R181.reuse ;  /* 0x0000002ebbc27c23 */ /* 0x100fe200080108b5 */
[--C-:B------:R-:W-:Y:S01]  /*12df0*/  FFMA.FTZ R187, R178, UR46, -R181.reuse ;  /* 0x0000002eb2bb7c23 */ /* 0x100fe200080108b5 */
[--C-:B------:R-:W-:Y:S01]  /*12e00*/  FFMA.FTZ R178, R211, UR46, -R181.reuse ;  /* 0x0000002ed3b27c23 */ /* 0x100fe200080108b5 */
[--C-:B------:R-:W-:Y:S01]  /*12e10*/  FFMA.FTZ R199, R191, UR46, -R181.reuse ;  /* 0x0000002ebfc77c23 */ /* 0x100fe200080108b5 */
[----:B------:R-:W0:Y:S01]  /*12e20*/  S2R R211, SR_TID.X ;  /* 0x0000000000d37919 */ /* 0x000e220000002100 */
[----:B------:R-:W-:Y:S01]  /*12e30*/  FMUL.FTZ R208, R208, UR46 ;  /* 0x0000002ed0d07c20 */ /* 0x000fe20008410000 */
[--C-:B------:R-:W-:Y:S01]  /*12e40*/  FFMA.FTZ R153, R5, UR46, -R181.reuse ;  /* 0x0000002e05997c23 */ /* 0x100fe200080108b5 */
[--C-:B------:R-:W-:Y:S01]  /*12e50*/  FFMA.FTZ R191, R184, UR46, -R181.reuse ;  /* 0x0000002eb8bf7c23 */ /* 0x100fe200080108b5 */
[----:B------:R-:W-:Y:S02]  /*12e60*/  IMAD.MOV.U32 R184, RZ, RZ, R186 ;  /* 0x000000ffffb87224 */ /* 0x000fe400078e00ba */
        /* <DEDUP_REMOVED lines=18> */
[----:B------:R-:W-:-:S02]  /*12f90*/  VIADD R175, R15, 0x32440 ;  /* 0x000324400faf7836 */ /* 0x000fc40000000000 */
[-C--:B------:R-:W-:Y:S01]  /*12fa0*/  FMUL.FTZ R24, R24, R155.reuse ;  /* 0x0000009b18187220 */ /* 0x080fe20000410000 */
[----:B------:R-:W-:Y:S02]  /*12fb0*/  IMAD.U32 R210, RZ, RZ, UR37 ;  /* 0x00000025ffd27e24 */ /* 0x000fe4000f8e00ff */
[-C--:B------:R-:W-:Y:S01]  /*12fc0*/  FMUL.FTZ R25, R25, R155.reuse ;  /* 0x0000009b19197220 */ /* 0x080fe20000410000 */
[-C--:B------:R-:W-:Y:S01]  /*12fd0*/  FMUL.FTZ R28, R28, R155.reuse ;  /* 0x0000009b1c1c7220 */ /* 0x080fe20000410000 */
[-C--:B------:R-:W-:Y:S01]  /*12fe0*/  FMUL.FTZ R29, R29, R155.reuse ;  /* 0x0000009b1d1d7220 */ /* 0x080fe20000410000 */
[----:B------:R-:W1:Y:S01]  /*12ff0*/  MUFU.EX2 R153, R153 ;  /* 0x0000009900997308 */ /* 0x000e620000000800 */
[----:B------:R-:W-:Y:S01]  /*13000*/  PRMT R175, R210, 0x654, R175 ;  /* 0x00000654d2af7816 */ /* 0x000fe200000000af */
[-C--:B------:R-:W-:Y:S01]  /*13010*/  FMUL.FTZ R32, R32, R155.reuse ;  /* 0x0000009b20207220 */ /* 0x080fe20000410000 */
[----:B0-----:R-:W-:Y:S01]  /*13020*/  SHF.R.U32.HI R211, RZ, 0x7, R211 ;  /* 0x00000007ffd37819 */ /* 0x001fe200000116d3 */
        /* <DEDUP_REMOVED lines=61> */
[----:B------:R2:W-:Y:S01]  /*13400*/  SYNCS.ARRIVE.TRANS64.RED.A1T0 RZ, [R175+URZ], RZ ;  /* 0x000000ffafff79a7 */ /* 0x0005e2000810043f */
[----:B-1----:R-:W-:Y:S01]  /*13410*/  FFMA.FTZ R0, R208, R0, R153 ;  /* 0x00000000d0007223 */ /* 0x002fe20000010099 */
[----:B------:R-:W-:Y:S01]  /*13420*/  MUFU.EX2 R198, R198 ;  /* 0x000000c600c67308 */ /* 0x000fe20000000800 */
[----:B------:R1:W5:Y:S01]  /*13430*/  LDL.LU R5, [R1+0x1f8] ;  /* 0x0001f80001057983 */ /* 0x0003620000300800 */
[----:B--2---:R-:W-:Y:S01]  /*13440*/  MOV R175, 0x40000040 ;  /* 0x4000004000af7802 */ /* 0x004fe20000000f00 */
[C---:B0-----:R-:W-:Y:S01]  /*13450*/  FADD.FTZ R0, R174.reuse, R0 ;  /* 0x00000000ae007221 */ /* 0x041fe20000010000 */
[----:B------:R-:W-:Y:S01]  /*13460*/  F2FP.BF16.F32.PACK_AB R153, R174, R153 ;  /* 0x00000099ae99723e */ /* 0x000fe200000010ff */
[-C--:B------:R-:W-:Y:S01]  /*13470*/  FMUL.FTZ R26, R26, R208.reuse ;  /* 0x000000d01a1a7220 */ /* 0x080fe20000410000 */
[----:B------:R-:W-:Y:S01]  /*13480*/  R2UR UR7, R175 ;  /* 0x00000000af0772ca */ /* 0x000fe200000e0000 */
[----:B------:R-:W-:Y:S01]  /*13490*/  FMUL.FTZ R27, R27, R208 ;  /* 0x000000d01b1b7220 */ /* 0x000fe20000410000 */
[----:B------:R-:W0:Y:S01]  /*134a0*/  MUFU.EX2 R175, R209 ;  /* 0x000000d100af7308 */ /* 0x000e220000000800 */
        /* <DEDUP_REMOVED lines=68> */
[----:B------:R1:W5:Y:S03]  /*138f0*/  LDL.LU R4, [R1+0x1f4] ;  /* 0x0001f40001047983 */ /* 0x0003660000300800 */
[----:B------:R-:W-:Y:S01]  /*13900*/  WARPGROUP.ARRIVE ;  /* 0x00000000000079c5 */ /* 0x000fe20000000000 */
[----:B------:R1:W5:Y:S01]  /*13910*/  LDL.LU R2, [R1+0x1f0] ;  /* 0x0001f00001027983 */ /* 0x0003620000300800 */
[----:B------:R-:W-:-:S02]  /*13920*/  FADD.FTZ R0, R175, R0 ;  /* 0x00000000af007221 */ /* 0x000fc40000010000 */
[----:B------:R-:W-:Y:S02]  /*13930*/  MUFU.EX2 R170, R170 ;  /* 0x000000aa00aa7308 */ /* 0x000fe40000000800 */
[----:B------:R-:W-:Y:S01]  /*13940*/  HGMMA.64x256x16.F32.BF16 R24, R152, gdesc[UR4].tnspB, R24, gsb0 ;  /* 0x43e0000498187df0 */ /* 0x000fe20008001818 */
[----:B------:R-:W-:-:S05]  /*13950*/  FADD.FTZ R0, R198, R0 ;  /* 0x00000000c6007221 */ /* 0x000fca0000010000 */
[----:B------:R-:W0:Y:S08]  /*13960*/  MUFU.EX2 R197, R197 ;  /* 0x000000c500c57308 */ /* 0x000e300000000800 */
[----:B------:R-:W2:Y:S08]  /*13970*/  MUFU.EX2 R196, R196 ;  /* 0x000000c400c47308 */ /* 0x000eb00000000800 */
[----:B------:R-:W3:Y:S01]  /*13980*/  MUFU.EX2 R192, R192 ;  /* 0x000000c000c07308 */ /* 0x000ee20000000800 */
[----:B0-----:R-:W-:-:S07]  /*13990*/  FADD.FTZ R0, R197, R0 ;  /* 0x00000000c5007221 */ /* 0x001fce0000010000 */
[----:B------:R-:W-:Y:S01]  /*139a0*/  MUFU.EX2 R167, R167 ;  /* 0x000000a700a77308 */ /* 0x000fe20000000800 */
[----:B--2---:R-:W-:-:S07]  /*139b0*/  FADD.FTZ R0, R196, R0 ;  /* 0x00000000c4007221 */ /* 0x004fce0000010000 */
[----:B------:R-:W-:Y:S01]  /*139c0*/  MUFU.EX2 R166, R166 ;  /* 0x000000a600a67308 */ /* 0x000fe20000000800 */
[----:B---3--:R-:W-:-:S07]  /*139d0*/  FADD.FTZ R0, R192, R0 ;  /* 0x00000000c0007221 */ /* 0x008fce0000010000 */
        /* <DEDUP_REMOVED lines=20> */
[----:B------:R-:W0:Y:S02]  /*13b20*/  MUFU.EX2 R181, R181 ;  /* 0x000000b500b57308 */ /* 0x000e240000000800 */
[----:B0-----:R-:W-:Y:S01]  /*13b30*/  F2FP.BF16.F32.PACK_AB R175, R181, R179 ;  /* 0x000000b3b5af723e */ /* 0x001fe200000010ff */
[----:B------:R-:W-:-:S05]  /*13b40*/  WARPGROUP.DEPBAR.LE gsb0, 0x0 ;  /* 0x00008000000079c5 */ /* 0x000fca0000010000 */
[----:B------:R-:W0:Y:S01]  /*13b50*/  MUFU.EX2 R154, R188 ;  /* 0x000000bc009a7308 */ /* 0x000e220000000800 */
[----:B------:R-:W-:Y:S02]  /*13b60*/  VIADD R152, R174, 0x80 ;  /* 0x00000080ae987836 */ /* 0x000fe40000000000 */
[----:B------:R-:W-:-:S03]  /*13b70*/  IMAD.MOV.U32 R153, RZ, RZ, 0x40000040 ;  /* 0x40000040ff997424 */ /* 0x000fc600078e00ff */
[----:B------:R-:W-:Y:S01]  /*13b80*/  R2UR UR6, R152 ;  /* 0x00000000980672ca */ /* 0x000fe200000e0000 */
[----:B------:R-:W-:Y:S01]  /*13b90*/  VIADD R152, R174, 0x100 ;  /* 0x00000100ae987836 */ /* 0x000fe20000000000 */
[----:B------:R2:W3:Y:S01]  /*13ba0*/  MUFU.EX2 R155, R168 ;  /* 0x000000a8009b7308 */ /* 0x0004e20000000800 */
[----:B------:R-:W-:Y:S01]  /*13bb0*/  R2UR UR7, R153 ;  /* 0x00000000990772ca */ /* 0x000fe200000e0000 */
[----:B------:R-:W-:-:S06]  /*13bc0*/  IMAD.MOV.U32 R153, RZ, RZ, 0x40000040 ;  /* 0x40000040ff997424 */ /* 0x000fcc00078e00ff */
[----:B------:R3:W4:Y:S01]  /*13bd0*/  MUFU.EX2 R188, R199 ;  /* 0x000000c700bc7308 */ /* 0x0007220000000800 */
[----:B0-----:R-:W-:Y:S01]  /*13be0*/  FADD.FTZ R171, R154, R171 ;  /* 0x000000ab9aab7221 */ /* 0x001fe20000010000 */
[----:B--2---:R-:W-:-:S03]  /*13bf0*/  F2FP.BF16.F32.PACK_AB R168, R169, R154 ;  /* 0x0000009aa9a8723e */ /* 0x004fc600000010ff */
[----:B------:R-:W-:Y:S01]  /*13c00*/  FADD.FTZ R171, R169, R171 ;  /* 0x000000aba9ab7221 */ /* 0x000fe20000010000 */
[----:B------:R-:W-:Y:S02]  /*13c10*/  F2FP.BF16.F32.PACK_AB R169, R196, R197 ;  /* 0x000000c5c4a9723e */ /* 0x000fe400000010ff */
[----:B------:R-:W0:Y:S01]  /*13c20*/  MUFU.EX2 R154, R195 ;  /* 0x000000c3009a7308 */ /* 0x000e220000000800 */
[----:B---3--:R-:W-:-:S04]  /*13c30*/  FADD.FTZ R199, R155, R171 ;  /* 0x000000ab9bc77221 */ /* 0x008fc80000010000 */
[C---:B------:R-:W-:Y:S01]  /*13c40*/  FADD.FTZ R199, R170.reuse, R199 ;  /* 0x000000c7aac77221 */ /* 0x040fe20000010000 */
[----:B------:R-:W-:Y:S02]  /*13c50*/  F2FP.BF16.F32.PACK_AB R170, R170, R155 ;  /* 0x0000009baaaa723e */ /* 0x000fe400000010ff */
[----:B------:R-:W2:Y:S01]  /*13c60*/  MUFU.EX2 R155, R194 ;  /* 0x000000c2009b7308 */ /* 0x000ea20000000800 */
[C---:B----4-:R-:W-:Y:S01]  /*13c70*/  F2FP.BF16.F32.PACK_AB R171, R188.reuse, R192 ;  /* 0x000000c0bcab723e */ /* 0x050fe200000010ff */
[----:B------:R-:W-:Y:S01]  /*13c80*/  FADD.FTZ R199, R167, R199 ;  /* 0x000000c7a7c77221 */ /* 0x000fe20000010000 */
[----:B------:R-:W-:Y:S02]  /*13c90*/  FADD.FTZ R0, R188, R0 ;  /* 0x00000000bc007221 */ /* 0x000fe40000010000 */
[----:B------:R-:W-:Y:S02]  /*13ca0*/  WARPGROUP.ARRIVE ;  /* 0x00000000000079c5 */ /* 0x000fe40000000000 */
[----:B0-----:R-:W-:-:S04]  /*13cb0*/  FADD.FTZ R0, R154, R0 ;  /* 0x000000009a007221 */ /* 0x001fc80000010000 */
[----:B------:R-:W-:Y:S01]  /*13cc0*/  HGMMA.64x256x16.F32.BF16 R24, R168, gdesc[UR4].tnspB, R24, gsb0 ;  /* 0x43e00004a8187df0 */ /* 0x000fe20008001818 */
[----:B------:R-:W-:Y:S02]  /*13cd0*/  R2UR UR6, R152 ;  /* 0x00000000980672ca */ /* 0x000fe400000e0000 */
[----:B------:R-:W-:Y:S01]  /*13ce0*/  R2UR UR7, R153 ;  /* 0x00000000990772ca */ /* 0x000fe200000e0000 */
[----:B------:R-:W-:Y:S02]  /*13cf0*/  IMAD.MOV.U32 R153, RZ, RZ, 0x40000040 ;  /* 0x40000040ff997424 */ /* 0x000fe400078e00ff */
[----:B--2---:R-:W-:Y:S01]  /*13d00*/  FADD.FTZ R0, R155, R0 ;  /* 0x000000009b007221 */ /* 0x004fe20000010000 */
[----:B------:R-:W-:Y:S02]  /*13d10*/  WARPGROUP.DEPBAR.LE gsb0, 0x0 ;  /* 0x00008000000079c5 */ /* 0x000fe40000010000 */
[----:B------:R-:W0:Y:S08]  /*13d20*/  MUFU.EX2 R169, R165 ;  /* 0x000000a500a97308 */ /* 0x000e300000000800 */
[----:B------:R2:W3:Y:S08]  /*13d30*/  MUFU.EX2 R165, R164 ;  /* 0x000000a400a57308 */ /* 0x0004f00000000800 */
[----:B------:R-:W4:Y:S01]  /*13d40*/  MUFU.EX2 R168, R193 ;  /* 0x000000c100a87308 */ /* 0x000f220000000800 */
[C---:B0-----:R-:W-:Y:S01]  /*13d50*/  FADD.FTZ R152, R169.reuse, R199 ;  /* 0x000000c7a9987221 */ /* 0x041fe20000010000 */
[----:B--2---:R-:W-:-:S03]  /*13d60*/  F2FP.BF16.F32.PACK_AB R164, R169, R167 ;  /* 0x000000a7a9a4723e */ /* 0x004fc600000010ff */
[----:B---3--:R-:W-:-:S04]  /*13d70*/  FADD.FTZ R152, R165, R152 ;  /* 0x00000098a5987221 */ /* 0x008fc80000010000 */
[C---:B------:R-:W-:Y:S01]  /*13d80*/  FADD.FTZ R169, R166.reuse, R152 ;  /* 0x00000098a6a97221 */ /* 0x040fe20000010000 */
[----:B------:R-:W-:Y:S01]  /*13d90*/  F2FP.BF16.F32.PACK_AB R166, R166, R165 ;  /* 0x000000a5a6a6723e */ /* 0x000fe200000010ff */
[----:B------:R-:W-:Y:S01]  /*13da0*/  VIADD R152, R174, 0x180 ;  /* 0x00000180ae987836 */ /* 0x000fe20000000000 */
[----:B------:R-:W-:Y:S01]  /*13db0*/  F2FP.BF16.F32.PACK_AB R165, R155, R154 ;  /* 0x0000009a9ba5723e */ /* 0x000fe200000010ff */
[----:B------:R-:W-:Y:S01]  /*13dc0*/  FADD.FTZ R169, R163, R169 ;  /* 0x000000a9a3a97221 */ /* 0x000fe20000010000 */
[----:B----4-:R-:W-:Y:S01]  /*13dd0*/  F2FP.BF16.F32.PACK_AB R167, R191, R168 ;  /* 0x000000a8bfa7723e */ /* 0x010fe200000010ff */
[----:B------:R-:W-:-:S03]  /*13de0*/  FADD.FTZ R0, R168, R0 ;  /* 0x00000000a8007221 */ /* 0x000fc60000010000 */
[----:B------:R-:W-:Y:S01]  /*13df0*/  WARPGROUP.ARRIVE ;  /* 0x00000000000079c5 */ /* 0x000fe20000000000 */
[----:B------:R-:W-:-:S04]  /*13e00*/  FADD.FTZ R0, R191, R0 ;  /* 0x00000000bf007221 */ /* 0x000fc80000010000 */
[----:B------:R-:W-:Y:S01]  /*13e10*/  FADD.FTZ R0, R187, R0 ;  /* 0x00000000bb007221 */ /* 0x000fe20000010000 */
[----:B------:R-:W-:Y:S01]  /*13e20*/  HGMMA.64x256x16.F32.BF16 R24, R164, gdesc[UR4].tnspB, R24, gsb0 ;  /* 0x43e00004a4187df0 */ /* 0x000fe20008001818 */
[----:B------:R-:W-:Y:S01]  /*13e30*/  R2UR UR6, R152 ;  /* 0x00000000980672ca */ /* 0x000fe200000e0000 */
[----:B------:R-:W-:Y:S01]  /*13e40*/  VIADD R152, R174, 0x200 ;  /* 0x00000200ae987836 */ /* 0x000fe20000000000 */
[----:B------:R-:W-:Y:S01]  /*13e50*/  R2UR UR7, R153 ;  /* 0x00000000990772ca */ /* 0x000fe200000e0000 */
[----:B------:R-:W-:Y:S02]  /*13e60*/  IMAD.MOV.U32 R153, RZ, RZ, 0x40000040 ;  /* 0x40000040ff997424 */ /* 0x000fe400078e00ff */
        /* <DEDUP_REMOVED lines=8> */
[----:B------:R0:W2:Y:S01]  /*13ef0*/  MUFU.EX2 R164, R160 ;  /* 0x000000a000a47308 */ /* 0x0000a20000000800 */
[C---:B------:R-:W-:Y:S01]  /*13f00*/  FADD.FTZ R165, R161.reuse, R169 ;  /* 0x000000a9a1a57221 */ /* 0x040fe20000010000 */
[----:B0-----:R-:W-:Y:S02]  /*13f10*/  F2FP.BF16.F32.PACK_AB R160, R161, R163 ;  /* 0x000000a3a1a0723e */ /* 0x001fe400000010ff */
[----:B------:R-:W-:Y:S02]  /*13f20*/  F2FP.BF16.F32.PACK_AB R161, R189, R187 ;  /* 0x000000bbbda1723e */ /* 0x000fe400000010ff */
[----:B------:R-:W-:Y:S01]  /*13f30*/  F2FP.BF16.F32.PACK_AB R163, R186, R190 ;  /* 0x000000bebaa3723e */ /* 0x000fe200000010ff */
[----:B--2---:R-:W-:-:S04]  /*13f40*/  FADD.FTZ R165, R164, R165 ;  /* 0x000000a5a4a57221 */ /* 0x004fc80000010000 */
[C---:B------:R-:W-:Y:S01]  /*13f50*/  FADD.FTZ R165, R162.reuse, R165 ;  /* 0x000000a5a2a57221 */ /* 0x040fe20000010000 */
[----:B------:R-:W-:-:S03]  /*13f60*/  F2FP.BF16.F32.PACK_AB R162, R162, R164 ;  /* 0x000000a4a2a2723e */ /* 0x000fc600000010ff */
[----:B------:R-:W-:Y:S01]  /*13f70*/  FADD.FTZ R165, R159, R165 ;  /* 0x000000a59fa57221 */ /* 0x000fe20000010000 */
[----:B------:R-:W-:-:S06]  /*13f80*/  WARPGROUP.ARRIVE ;  /* 0x00000000000079c5 */ /* 0x000fcc0000000000 */
[----:B------:R-:W-:Y:S01]  /*13f90*/  HGMMA.64x256x16.F32.BF16 R24, R160, gdesc[UR4].tnspB, R24, gsb0 ;  /* 0x43e00004a0187df0 */ /* 0x000fe20008001818 */
[----:B------:R-:W-:Y:S01]  /*13fa0*/  R2UR UR6, R152 ;  /* 0x00000000980672ca */ /* 0x000fe200000e0000 */
[----:B------:R-:W-:Y:S01]  /*13fb0*/  VIADD R152, R174, 0x280 ;  /* 0x00000280ae987836 */ /* 0x000fe20000000000 */
[----:B------:R-:W-:Y:S01]  /*13fc0*/  R2UR UR7, R153 ;  /* 0x00000000990772ca */ /* 0x000fe200000e0000 */
[----:B------:R-:W-:Y:S01]  /*13fd0*/  IMAD.MOV.U32 R153, RZ, RZ, 0x40000040 ;  /* 0x40000040ff997424 */ /* 0x000fe200078e00ff */
[----:B------:R-:W-:Y:S02]  /*13fe0*/  WARPGROUP.DEPBAR.LE gsb0, 0x0 ;  /* 0x00008000000079c5 */ /* 0x000fe40000010000 */
[----:B------:R0:W2:Y:S01]  /*13ff0*/  MUFU.EX2 R160, R156 ;  /* 0x0000009c00a07308 */ /* 0x0000a20000000800 */
[C---:B------:R-:W-:Y:S01]  /*14000*/  FADD.FTZ R161, R157.reuse, R165 ;  /* 0x000000a59da17221 */ /* 0x040fe20000010000 */
[----:B0-----:R-:W-:Y:S02]  /*14010*/  F2FP.BF16.F32.PACK_AB R156, R157, R159 ;  /* 0x0000009f9d9c723e */ /* 0x001fe400000010ff */
[----:B------:R-:W-:-:S02]  /*14020*/  F2FP.BF16.F32.PACK_AB R157, R183, R182 ;  /* 0x000000b6b79d723e */ /* 0x000fc400000010ff */
[----:B------:R-:W-:Y:S01]  /*14030*/  F2FP.BF16.F32.PACK_AB R159, R185, R184 ;  /* 0x000000b8b99f723e */ /* 0x000fe200000010ff */
[----:B--2---:R-:W-:-:S04]  /*14040*/  FADD.FTZ R161, R160, R161 ;  /* 0x000000a1a0a17221 */ /* 0x004fc80000010000 */
[C---:B------:R-:W-:Y:S01]  /*14050*/  FADD.FTZ R161, R158.reuse, R161 ;  /* 0x000000a19ea17221 */ /* 0x040fe20000010000 */
[----:B------:R-:W-:-:S03]  /*14060*/  F2FP.BF16.F32.PACK_AB R158, R158, R160 ;  /* 0x000000a09e9e723e */ /* 0x000fc600000010ff */
[----:B------:R-:W-:Y:S01]  /*14070*/  FADD.FTZ R161, R180, R161 ;  /* 0x000000a1b4a17221 */ /* 0x000fe20000010000 */
[----:B------:R-:W-:-:S06]  /*14080*/  WARPGROUP.ARRIVE ;  /* 0x00000000000079c5 */ /* 0x000fcc0000000000 */
[----:B------:R-:W-:Y:S01]  /*14090*/  HGMMA.64x256x16.F32.BF16 R24, R156, gdesc[UR4].tnspB, R24, gsb0 ;  /* 0x43e000049c187df0 */ /* 0x000fe20008001818 */
[----:B------:R-:W-:Y:S02]  /*140a0*/  R2UR UR6, R152 ;  /* 0x00000000980672ca */ /* 0x000fe400000e0000 */
[----:B------:R-:W-:Y:S01]  /*140b0*/  R2UR UR7, R153 ;  /* 0x00000000990772ca */ /* 0x000fe200000e0000 */
[----:B------:R-:W-:Y:S02]  /*140c0*/  WARPGROUP.DEPBAR.LE gsb0, 0x0 ;  /* 0x00008000000079c5 */ /* 0x000fe40000010000 */
[----:B------:R0:W2:Y:S08]  /*140d0*/  MUFU.EX2 R157, R172 ;  /* 0x000000ac009d7308 */ /* 0x0000b00000000800 */
[----:B------:R3:W4:Y:S01]  /*140e0*/  MUFU.EX2 R156, R3 ;  /* 0x00000003009c7308 */ /* 0x0007220000000800 */
[C---:B0-----:R-:W-:Y:S01]  /*140f0*/  F2FP.BF16.F32.PACK_AB R172, R173.reuse, R180 ;  /* 0x000000b4adac723e */ /* 0x041fe200000010ff */
[----:B---3--:R-:W-:Y:S01]  /*14100*/  FADD.FTZ R3, R173, R161 ;  /* 0x000000a1ad037221 */ /* 0x008fe20000010000 */
[----:B--2---:R-:W-:-:S03]  /*14110*/  F2FP.BF16.F32.PACK_AB R174, R177, R157 ;  /* 0x0000009db1ae723e */ /* 0x004fc600000010ff */
[----:B------:R-:W-:Y:S01]  /*14120*/  FADD.FTZ R3, R157, R3 ;  /* 0x000000039d037221 */ /* 0x000fe20000010000 */
[----:B----4-:R-:W-:Y:S01]  /*14130*/  F2FP.BF16.F32.PACK_AB R173, R178, R156 ;  /* 0x0000009cb2ad723e */ /* 0x010fe200000010ff */
[----:B------:R-:W-:Y:S02]  /*14140*/  FADD.FTZ R0, R156, R0 ;  /* 0x000000009c007221 */ /* 0x000fe40000010000 */
[----:B------:R-:W-:Y:S01]  /*14150*/  FADD.FTZ R3, R177, R3 ;  /* 0x00000003b1037221 */ /* 0x000fe20000010000 */
[----:B------:R-:W-:Y:S01]  /*14160*/  WARPGROUP.ARRIVE ;  /* 0x00000000000079c5 */ /* 0x000fe20000000000 */
[----:B------:R-:W-:-:S04]  /*14170*/  FADD.FTZ R0, R178, R0 ;  /* 0x00000000b2007221 */ /* 0x000fc80000010000 */
[----:B------:R-:W-:Y:S01]  /*14180*/  FADD.FTZ R0, R179, R0 ;  /* 0x00000000b3007221 */ /* 0x000fe20000010000 */
[----:B------:R-:W-:Y:S03]  /*14190*/  HGMMA.64x256x16.F32.BF16 R24, R172, gdesc[UR4].tnspB, R24, gsb0 ;  /* 0x43e00004ac187df0 */ /* 0x000fe60008001818 */
[----:B------:R-:W-:Y:S01]  /*141a0*/  FADD.FTZ R0, R181, R0 ;  /* 0x00000000b5007221 */ /* 0x000fe20000010000 */
[----:B------:R-:W-:Y:S02]  /*141b0*/  WARPGROUP.DEPBAR.LE gsb0, 0x0 ;  /* 0x00008000000079c5 */ /* 0x000fe40000010000 */
[----:B-1----:R-:W-:Y:S05]  /*141c0*/  @!P0 BRA `(.L_x_15330) ;  /* 0x0000000000048947 */ /* 0x002fea0003800000 */
[----:B------:R-:W-:Y:S01]  /*141d0*/  BPT.TRAP 0x1 ;  /* 0x000000040000795c */ /* 0x000fe20000300000 */
.L_x_15330:
        /* <DEDUP_REMOVED lines=10> */
.L_x_15320:
[----:B------:R-:W2:Y:S01]  /*14280*/  LDL.LU R15, [R1+0xd8] ;  /* 0x0000d800010f7983 */ /* 0x000ea20000300800 */
[----:B------:R-:W-:Y:S05]  /*14290*/  WARPSYNC.ALL ;  /* 0x0000000000007948 */ /* 0x000fea0003800000 */
[----:B-----5:R-:W0:Y:S01]  /*142a0*/  SHFL.BFLY PT, R4, R3, 0x2, 0x1f ;  /* 0x0c401f0003047f89 */ /* 0x020e2200000e0000 */
        /* <DEDUP_REMOVED lines=163> */
.L_x_15261:
[----:B------:R-:W-:Y:S05]  /*14ce0*/  WARPSYNC.ALL ;  /* 0x0000000000007948 */ /* 0x000fea0003800000 */
[----:B------:R-:W0:Y:S08]  /*14cf0*/  S2UR UR37, SR_CgaCtaId ;  /* 0x00000000002579c3 */ /* 0x000e300000008800 */
[----:B------:R-:W-:Y:S06]  /*14d00*/  BAR.SYNC.DEFER_BLOCKING 0x5, 0x180 ;  /* 0x0146000000007b1d */ /* 0x000fec0000010000 */
[----:B------:R-:W-:Y:S01]  /*14d10*/  UMOV UR4, 0x400 ;  /* 0x0000040000047882 */ /* 0x000fe20000000000 */
[----:B------:R-:W-:Y:S01]  /*14d20*/  BSSY B0, `(.L_x_15332) ;  /* 0x0000529000007945 */ /* 0x000fe20003800000 */
[----:B0-----:R-:W-:-:S06]  /*14d30*/  ULEA UR4, UR37, UR4, 0x18 ;  /* 0x0000000425047291 */ /* 0x001fcc000f8ec03f */
[----:B------:R-:W-:-:S05]  /*14d40*/  IMAD.U32 R22, RZ, RZ, UR4 ;  /* 0x00000004ff167e24 */ /* 0x000fca000f8e00ff */
[----:B------:R0:W2:Y:S01]  /*14d50*/  LDS.128 R4, [R22+0x324d0] ;  /* 0x0324d00016047984 */ /* 0x0000a20000000c00 */
[----:B------:R-:W-:Y:S06]  /*14d60*/  BAR.ARV 0x4, 0x180 ;  /* 0x0106000000007b1d */ /* 0x000fec0000002000 */
[----:B------:R-:W-:Y:S05]  /*14d70*/  @P0 BRA `(.L_x_15333) ;  /* 0x0000004000340947 */ /* 0x000fea0003800000 */
[----:B------:R-:W3:Y:S01]  /*14d80*/  LDL R3, [R1+0x1e8] ;  /* 0x0001e80001037983 */ /* 0x000ee20000100800 */
[----:B------:R-:W-:-:S03]  /*14d90*/  ULDC UR4, c[0x0][0xbd4] ;  /* 0x0002f50000047ab9 */ /* 0x000fc60000000800 */
[----:B------:R-:W4:Y:S01]  /*14da0*/  LDL.LU R10, [R1+0xc8] ;  /* 0x0000c800010a7983 */ /* 0x000f220000300800 */
[----:B------:R-:W1:Y:S01]  /*14db0*/  S2R R0, SR_SWINHI ;  /* 0x0000000000007919 */ /* 0x000e620000002f00 */
[----:B------:R-:W-:Y:S02]  /*14dc0*/  F2FP.BF16.F32.PACK_AB R11, R31, R30 ;  /* 0x0000001e1f0b723e */ /* 0x000fe400000010ff */
[----:B------:R-:W-:Y:S01]  /*14dd0*/  F2FP.BF16.F32.PACK_AB R12, R33, R32 ;  /* 0x00000020210c723e */ /* 0x000fe200000010ff */
[----:B------:R-:W2:Y:S01]  /*14de0*/  LDL.LU R157, [R1+0xd0] ;  /* 0x0000d000019d7983 */ /* 0x000ea20000300800 */
[----:B------:R-:W-:Y:S02]  /*14df0*/  F2FP.BF16.F32.PACK_AB R13, R35, R34 ;  /* 0x00000022230d723e */ /* 0x000fe400000010ff */
[----:B------:R-:W-:Y:S01]  /*14e00*/  F2FP.BF16.F32.PACK_AB R14, R37, R36 ;  /* 0x00000024250e723e */ /* 0x000fe200000010ff */
[----:B------:R-:W2:Y:S01]  /*14e10*/  LDL.LU R156, [R1+0xd4] ;  /* 0x0000d400019c7983 */ /* 0x000ea20000300800 */
[----:B------:R-:W-:-:S02]  /*14e20*/  MOV R20, R22 ;  /* 0x0000001600147202 */ /* 0x000fc40000000f00 */
[----:B-1----:R-:W-:Y:S02]  /*14e30*/  MOV R21, R0 ;  /* 0x0000000000157202 */ /* 0x002fe40000000f00 */
        /* <DEDUP_REMOVED lines=47> */
[----:B------:R-:W-:-:S04]  /*15130*/  LOP3.LUT R3, R8, 0x380, RZ, 0xc0, !PT ;  /* 0x0000038008037812 */ /* 0x000fc800078ec0ff */
[----:B------:R-:W-:Y:S02]  /*15140*/  SHF.R.U64 R3, R3, 0x3, RZ ;  /* 0x0000000303037819 */ /* 0x000fe400000012ff */
[----:B------:R-:W-:Y:S02]  /*15150*/  IADD3.X R9, RZ, R25, RZ, P0, !PT ;  /* 0x00000019ff097210 */ /* 0x000fe400007fe4ff */
[----:B------:R-:W-:Y:S02]  /*15160*/  LOP3.LUT R8, R3, R8, RZ, 0x3c, !PT ;  /* 0x0000000803087212 */ /* 0x000fe400078e3cff */
[----:B------:R-:W-:Y:S02]  /*15170*/  F2FP.BF16.F32.PACK_AB R10, R61, R60 ;  /* 0x0000003c3d0a723e */ /* 0x000fe400000010ff */
[----:B------:R-:W-:Y:S02]  /*15180*/  MOV R3, R8 ;  /* 0x0000000800037202 */ /* 0x000fe40000000f00 */
[----:B------:R-:W-:-:S02]  /*15190*/  F2FP.BF16.F32.PACK_AB R8, R57, R56 ;  /* 0x000000383908723e */ /* 0x000fc400000010ff */
        /* <DEDUP_REMOVED lines=133> */
[----:B-1----:R-:W-:Y:S01]  /*159f0*/  @P0 IADD3 R12, P2, R157, UR6, RZ ;  /* 0x000000069d0c0c10 */ /* 0x002fe2000ff5e0ff */
[----:B------:R-:W-:-:S03]  /*15a00*/  ULDC UR6, c[0x0][0xb88] ;  /* 0x0002e20000067ab9 */ /* 0x000fc60000000800 */
[----:B------:R-:W-:Y:S02]  /*15a10*/  @P0 IADD3.X R13, R156, UR7, RZ, P2, !PT ;  /* 0x000000079c0d0c10 */ /* 0x000fe400097fe4ff */
[----:B------:R-:W-:Y:S01]  /*15a20*/  ISETP.GT.AND P2, PT, R0, 0x1, PT ;  /* 0x000000010000780c */ /* 0x000fe20003f44270 */
[----:B------:R-:W-:Y:S02]  /*15a30*/  IMAD.MOV.U32 R0, RZ, RZ, 0xab8 ;  /* 0x00000ab8ff007424 */ /* 0x000fe400078e00ff */
[----:B------:R-:W-:-:S03]  /*15a40*/  IMAD.U32 R9, RZ, RZ, UR6 ;  /* 0x00000006ff097e24 */ /* 0x000fc6000f8e00ff */
[----:B------:R-:W-:-:S03]  /*15a50*/  SEL R0, R0, 0xa78, P2 ;  /* 0x00000a7800007807 */ /* 0x000fc60001000000 */
[----:B------:R1:W5:Y:S01]  /*15a60*/  @P0 LDG.E R9, desc[UR40][R12.64] ;  /* 0x000000280c090981 */ /* 0x000362000c1e1900 */
[----:B------:R2:W3:Y:S08]  /*15a70*/  LDC.64 R14, c[0x0][R0+0x220] ;  /* 0x00008800000e7b82 */ /* 0x0004f00000000a00 */
[----:B-1----:R2:W1:Y:S01]  /*15a80*/  LDC.64 R12, c[0x0][R0+0x218] ;  /* 0x00008600000c7b82 */ /* 0x0024620000000a00 */
[----:B------:R-:W-:Y:S05]  /*15a90*/  @P0 BRA `(.L_x_15334) ;  /* 0x0000000000100947 */ /* 0x000fea0003800000 */
[----:B------:R-:W-:Y:S05]  /*15aa0*/  @!P1 BRA `(.L_x_15334) ;  /* 0x00000000000c9947 */ /* 0x000fea0003800000 */
[----:B-----5:R-:W4:Y:S04]  /*15ab0*/  LDG.E R9, desc[UR40][R10.64] ;  /* 0x000000280a097981 */ /* 0x020f28000c1e1900 */
[----:B------:R-:W4:Y:S02]  /*15ac0*/  LDG.E R10, desc[UR40][R10.64+0x4] ;  /* 0x000004280a0a7981 */ /* 0x000f24000c1e1900 */
[----:B----4-:R-:W-:-:S07]  /*15ad0*/  IMAD.IADD R9, R10, 0x1, -R9 ;  /* 0x000000010a097824 */ /* 0x010fce00078e0a09 */
.L_x_15334:
[----:B------:R-:W4:Y:S01]  /*15ae0*/  LDL.LU R4, [R1+0xcc] ;  /* 0x0000cc0001047983 */ /* 0x000f220000300800 */
[----:B------:R-:W0:Y:S03]  /*15af0*/  LDC R158, c[0x0][0xce8] ;  /* 0x00033a00ff9e7b82 */ /* 0x000e260000000800 */
[----:B------:R-:W2:Y:S04]  /*15b00*/  LDL.LU R3, [R1+0x15c] ;  /* 0x00015c0001037983 */ /* 0x000ea80000300800 */
[----:B------:R-:W3:Y:S04]  /*15b10*/  LDL R159, [R1+0xdc] ;  /* 0x0000dc00019f7983 */ /* 0x000ee80000100800 */
[----:B------:R-:W3:Y:S04]  /*15b20*/  LDL R163, [R1+0xc4] ;  /* 0x0000c40001a37983 */ /* 0x000ee80000100800 */
[----:B------:R-:W3:Y:S04]  /*15b30*/  LDL R160, [R1+0x94] ;  /* 0x0000940001a07983 */ /* 0x000ee80000100800 */
[----:B------:R-:W3:Y:S04]  /*15b40*/  LDL R162, [R1+0x1e4] ;  /* 0x0001e40001a27983 */ /* 0x000ee80000100800 */
[----:B------:R-:W3:Y:S01]  /*15b50*/  LDL R161, [R1+0x160] ;  /* 0x0001600001a17983 */ /* 0x000ee20000100800 */
[----:B------:R-:W3:Y:S01]  /*15b60*/  LDC.64 R10, c[0x0][R0+0x228] ;  /* 0x00008a00000a7b82 */ /* 0x000ee20000000a00 */
[----:B0-----:R-:W-:-:S02]  /*15b70*/  ISETP.NE.AND P1, PT, R158, 0x1, PT ;  /* 0x000000019e00780c */ /* 0x001fc40003f25270 */
[----:B------:R-:W-:-:S04]  /*15b80*/  ISETP.NE.U32.AND P0, PT, RZ, UR4, PT ;  /* 0x00000004ff007c0c */ /* 0x000fc8000bf05070 */
[----:B------:R-:W-:-:S07]  /*15b90*/  ISETP.NE.AND.EX P0, PT, RZ, UR5, PT, P0 ;  /* 0x00000005ff007c0c */ /* 0x000fce000bf05300 */
[----:B------:R-:W0:Y:S01]  /*15ba0*/  @P1 LDC R25, c[0x0][0xcec] ;  /* 0x00033b00ff191b82 */ /* 0x000e220000000800 */
[-C--:B-1----:R-:W-:Y:S02]  /*15bb0*/  IMAD R24, R13, R203.reuse, RZ ;  /* 0x000000cb0d187224 */ /* 0x082fe400078e02ff */
[----:B------:R-:W-:-:S05]  /*15bc0*/  IMAD.WIDE.U32 R12, R12, R203, RZ ;  /* 0x000000cb0c0c7225 */ /* 0x000fca00078e00ff */
[----:B------:R-:W1:Y:S01]  /*15bd0*/  @P1 LDC R157, c[0x0][0xcf0] ;  /* 0x00033c00ff9d1b82 */ /* 0x000e620000000800 */
[----:B------:R-:W-:Y:S01]  /*15be0*/  IMAD.IADD R156, R13, 0x1, R24 ;  /* 0x000000010d9c7824 */ /* 0x000fe200078e0218 */
[----:B----4-:R-:W-:Y:S02]  /*15bf0*/  SEL R4, R4, RZ, !P0 ;  /* 0x000000ff04047207 */ /* 0x010fe40004000000 */
[----:B--2---:R-:W-:-:S03]  /*15c00*/  SEL R3, R3, RZ, !P0 ;  /* 0x000000ff03037207 */ /* 0x004fc60004000000 */
[----:B---3--:R-:W-:-:S04]  /*15c10*/  IMAD R15, R15, R4, RZ ;  /* 0x000000040f0f7224 */ /* 0x008fc800078e02ff */
        /* <DEDUP_REMOVED lines=8> */
[----:B------:R-:W-:-:S02]  /*15ca0*/  IMAD R24, R11, R12, RZ ;  /* 0x0000000c0b187224 */ /* 0x000fc400078e02ff */
[----:B------:R-:W-:-:S04]  /*15cb0*/  IMAD.WIDE.U32 R12, R10, R12, RZ ;  /* 0x0000000c0a0c7225 */ /* 0x000fc800078e00ff */
[----:B0-----:R-:W-:-:S04]  /*15cc0*/  @P1 IMAD.HI.U32 R10, R156, R25, RZ ;  /* 0x000000199c0a1227 */ /* 0x001fc800078e00ff */
[----:B------:R-:W-:Y:S01]  /*15cd0*/  IMAD.MOV.U32 R25, RZ, RZ, R156 ;  /* 0x000000ffff197224 */ /* 0x000fe200078e009c */
[----:B-1----:R-:W-:Y:S02]  /*15ce0*/  @P1 SHF.R.U32.HI R25, RZ, R157, R10 ;  /* 0x0000009dff191219 */ /* 0x002fe4000001160a */
        /* <DEDUP_REMOVED lines=66> */
[----:B------:R-:W-:Y:S01]  /*16110*/  IMAD.X R33, RZ, RZ, R21, P2 ;  /* 0x000000ffff217224 */ /* 0x000fe200010e0615 */
[----:B------:R-:W-:Y:S01]  /*16120*/  LOP3.LUT R36, R36, R37, RZ, 0x3c, !PT ;  /* 0x0000002524247212 */ /* 0x000fe200078e3cff */
[----:B------:R-:W-:Y:S01]  /*16130*/  IMAD R3, R8, UR5, R3 ;  /* 0x0000000508037c24 */ /* 0x000fe2000f8e0203 */
[----:B------:R-:W-:Y:S01]  /*16140*/  LOP3.LUT R40, R40, R41, RZ, 0x3c, !PT ;  /* 0x0000002928287212 */ /* 0x000fe200078e3cff */
[----:B------:R-:W-:Y:S01]  /*16150*/  IMAD.X R41, RZ, RZ, R21, P4 ;  /* 0x000000ffff297224 */ /* 0x000fe200020e0615 */
[----:B------:R-:W-:Y:S01]  /*16160*/  IADD3.X R37, RZ, R21, RZ, P3, !PT ;  /* 0x00000015ff257210 */ /* 0x000fe20001ffe4ff */
[----:B------:R-:W5:Y:S01]  /*16170*/  LD.E.128 R28, desc[UR40][R28.64] ;  /* 0x000000281c1c7980 */ /* 0x000f62000c101d00 */
[----:B------:R-:W-:-:S02]  /*16180*/  IADD3 R14, P5, R20, 0xf000, RZ ;  /* 0x0000f000140e7810 */ /* 0x000fc40007fbe0ff */
[C---:B------:R-:W-:Y:S01]  /*16190*/  IADD3 R49, P0, R20.reuse, 0x6000, RZ ;  /* 0x0000600014317810 */ /* 0x040fe20007f1e0ff */
[----:B------:R-:W5:Y:S01]  /*161a0*/  LD.E.128 R32, desc[UR40][R32.64] ;  /* 0x0000002820207980 */ /* 0x000f62000c101d00 */
[C---:B------:R-:W-:Y:S01]  /*161b0*/  IADD3 R53, P2, R20.reuse, 0x7000, RZ ;  /* 0x0000700014357810 */ /* 0x040fe20007f5e0ff */
[----:B------:R-:W-:Y:S01]  /*161c0*/  IMAD.X R85, RZ, RZ, R21, P5 ;  /* 0x000000ffff557224 */ /* 0x000fe200028e0615 */
[C---:B------:R-:W-:Y:S01]  /*161d0*/  IADD3 R57, P3, R20.reuse, 0x8000, RZ ;  /* 0x0000800014397810 */ /* 0x040fe20007f7e0ff */
[----:B------:R-:W5:Y:S01]  /*161e0*/  LD.E.128 R36, desc[UR40][R36.64] ;  /* 0x0000002824247980 */ /* 0x000f62000c101d00 */
[----:B------:R-:W-:Y:S02]  /*161f0*/  IADD3 R61, P4, R20, 0x9000, RZ ;  /* 0x00009000143d7810 */ /* 0x000fe40007f9e0ff */
[----:B------:R-:W-:Y:S01]  /*16200*/  LOP3.LUT R9, R14, 0x380, RZ, 0xc0, !PT ;  /* 0x000003800e097812 */ /* 0x000fe200078ec0ff */
[----:B------:R-:W5:Y:S01]  /*16210*/  LD.E.128 R40, desc[UR40][R40.64] ;  /* 0x0000002828287980 */ /* 0x000f62000c101d00 */
[----:B------:R-:W-:-:S02]  /*16220*/  LOP3.LUT R48, R49, 0x380, RZ, 0xc0, !PT ;  /* 0x0000038031307812 */ /* 0x000fc400078ec0ff */
[----:B------:R-:W-:Y:S01]  /*16230*/  LOP3.LUT R52, R53, 0x380, RZ, 0xc0, !PT ;  /* 0x0000038035347812 */ /* 0x000fe200078ec0ff */
[----:B------:R-:W5:Y:S01]  /*16240*/  LD.E.128 R64, desc[UR40][R64.64] ;  /* 0x0000002840407980 */ /* 0x000f62000c101d00 */
[----:B------:R-:W-:Y:S02]  /*16250*/  LOP3.LUT R56, R57, 0x380, RZ, 0xc0, !PT ;  /* 0x0000038039387812 */ /* 0x000fe400078ec0ff */
[----:B------:R-:W-:Y:S02]  /*16260*/  LOP3.LUT R60, R61, 0x380, RZ, 0xc0, !PT ;  /* 0x000003803d3c7812 */ /* 0x000fe400078ec0ff */
[----:B------:R-:W-:Y:S02]  /*16270*/  SHF.R.U64 R9, R9, 0x3, RZ ;  /* 0x0000000309097819 */ /* 0x000fe400000012ff */
[----:B------:R-:W-:Y:S02]  /*16280*/  SHF.R.U64 R48, R48, 0x3, RZ ;  /* 0x0000000330307819 */ /* 0x000fe400000012ff */
[----:B------:R-:W-:-:S02]  /*16290*/  SHF.R.U64 R52, R52, 0x3, RZ ;  /* 0x0000000334347819 */ /* 0x000fc400000012ff */
        /* <DEDUP_REMOVED lines=94> */
.L_x_15553:
        /* <DEDUP_REMOVED lines=14> */
[----:B------:R-:W-:-:S02]  /*16960*/  IADD3 R92, R222, 0x40, RZ ;  /* 0x00000040de5c7810 */ /* 0x000fc40007ffe0ff */
[----:B------:R-:W-:Y:S02]  /*16970*/  SHF.R.S32.HI R12, RZ, 0x1f, R222 ;  /* 0x0000001fff0c7819 */ /* 0x000fe400000114de */
[----:B------:R-:W-:Y:S02]  /*16980*/  SHF.R.S32.HI R92, RZ, 0x1f, R92 ;  /* 0x0000001fff5c7819 */ /* 0x000fe4000001145c */
        /* <DEDUP_REMOVED lines=14> */
.L_x_15338:
[----:B------:R-:W-:Y:S05]  /*16a70*/  BSYNC B1 ;  /* 0x0000000000017941 */ /* 0x000fea0003800000 */
.L_x_15337:
[----:B------:R-:W-:-:S03]  /*16a80*/  UMOV UR4, 0xffffffff ;  /* 0xffffffff00047882 */ /* 0x000fc60000000000 */
[----:B------:R-:W-:Y:S05]  /*16a90*/  BRA.DIV UR4, `(.L_x_15339) ;  /* 0x000000d204047947 */ /* 0x000fea000b800000 */
[----:B-1----:R1:W4:Y:S04]  /*16aa0*/  SHFL.IDX PT, R3, R20, 0x1, 0x181f ;  /* 0x00381f0014037f89 */ /* 0x00232800000e0000 */
[----:B--23--:R1:W2:Y:S02]  /*16ab0*/  SHFL.IDX PT, R14, R4, 0x1, 0x181f ;  /* 0x00381f00040e7f89 */ /* 0x00c2a400000e0000 */
.L_x_15557:
        /* <DEDUP_REMOVED lines=31> */
.L_x_15341:
[----:B------:R-:W-:Y:S05]  /*16cb0*/  BSYNC B1 ;  /* 0x0000000000017941 */ /* 0x000fea0003800000 */
.L_x_15340:
[----:B------:R-:W-:-:S03]  /*16cc0*/  UMOV UR4, 0xffffffff ;  /* 0xffffffff00047882 */ /* 0x000fc60000000000 */
[----:B------:R-:W-:Y:S05]  /*16cd0*/  BRA.DIV UR4, `(.L_x_15342) ;  /* 0x000000ce04bc7947 */ /* 0x000fea000b800000 */
[----:B----4-:R4:W0:Y:S04]  /*16ce0*/  SHFL.IDX PT, R3, R20, 0x2, 0x181f ;  /* 0x00581f0014037f89 */ /* 0x01082800000e0000 */
[----:B--23--:R4:W2:Y:S02]  /*16cf0*/  SHFL.IDX PT, R14, R4, 0x2, 0x181f ;  /* 0x00581f00040e7f89 */ /* 0x00c8a400000e0000 */
.L_x_15561:
        /* <DEDUP_REMOVED lines=31> */
.L_x_15344:
[----:B------:R-:W-:Y:S05]  /*16ef0*/  BSYNC B1 ;  /* 0x0000000000017941 */ /* 0x000fea0003800000 */
.L_x_15343:
[----:B------:R-:W-:-:S03]  /*16f00*/  UMOV UR4, 0xffffffff ;  /* 0xffffffff00047882 */ /* 0x000fc60000000000 */
[----:B------:R-:W-:Y:S05]  /*16f10*/  BRA.DIV UR4, `(.L_x_15345) ;  /* 0x000000ce04747947 */ /* 0x000fea000b800000 */
[----:B0-----:R0:W0:Y:S04]  /*16f20*/  SHFL.IDX PT, R3, R20, 0x3, 0x181f ;  /* 0x00781f0014037f89 */ /* 0x00102800000e0000 */
[----:B--23--:R2:W3:Y:S02]  /*16f30*/  SHFL.IDX PT, R14, R4, 0x3, 0x181f ;  /* 0x00781f00040e7f89 */ /* 0x00c4e400000e0000 */
.L_x_15565:
        /* <DEDUP_REMOVED lines=32> */
.L_x_15335:
        /* <DEDUP_REMOVED lines=40> */
[----:B------:R-:W-:Y:S01]  /*173c0*/  UMOV UR4, 0xffffffff ;  /* 0xffffffff00047882 */ /* 0x000fe20000000000 */
[----:B------:R-:W-:-:S04]  /*173d0*/  IADD3 R4, R9, R4, RZ ;  /* 0x0000000409047210 */ /* 0x000fc80007ffe0ff */
[----:B------:R-:W-:Y:S01]  /*173e0*/  LEA.HI.X R4, R8, UR5, R4, 0x2, P0 ;  /* 0x0000000508047c11 */ /* 0x000fe200080f1404 */
[----:B0-----:R-:W-:Y:S06]  /*173f0*/  BRA.DIV UR4, `(.L_x_15347) ;  /* 0x000000ca04847947 */ /* 0x001fec000b800000 */
[----:B------:R0:W1:Y:S04]  /*17400*/  SHFL.IDX PT, R20, R4, RZ, 0x1c1f ;  /* 0x001c1fff04147589 */ /* 0x00006800000e0000 */
[----:B------:R0:W2:Y:S02]  /*17410*/  SHFL.IDX PT, R12, R3, RZ, 0x1c1f ;  /* 0x001c1fff030c7589 */ /* 0x0000a400000e0000 */
.L_x_15568:
        /* <DEDUP_REMOVED lines=196> */
.L_x_15349:
[----:B------:R-:W-:Y:S05]  /*18060*/  BSYNC B1 ;  /* 0x0000000000017941 */ /* 0x000fea0003800000 */
.L_x_15348:
[----:B------:R-:W-:-:S03]  /*18070*/  UMOV UR4, 0xffffffff ;  /* 0xffffffff00047882 */ /* 0x000fc60000000000 */
[----:B------:R-:W-:Y:S05]  /*18080*/  BRA.DIV UR4, `(.L_x_15350) ;  /* 0x000000be04987947 */ /* 0x000fea000b800000 */
[----:B0-----:R-:W0:Y:S04]  /*18090*/  SHFL.IDX PT, R4, R4, 0x1, 0x1c1f ;  /* 0x003c1f0004047f89 */ /* 0x001e2800000e0000 */
[----:B------:R-:W4:Y:S02]  /*180a0*/  SHFL.IDX PT, R3, R3, 0x1, 0x1c1f ;  /* 0x003c1f0003037f89 */ /* 0x000f2400000e0000 */
.L_x_15572:
        /* <DEDUP_REMOVED lines=46> */
[----:B----4-:R-:W-:Y:S01]  /*18390*/  IMAD.MOV.U32 R61, RZ, RZ, R45 ;  /* 0x000000ffff3d7224 */ /* 0x010fe200078e002d */
[----:B------:R-:W-:Y:S01]  /*183a0*/  ISETP.GE.AND P3, PT, R85, UR4, PT ;  /* 0x0000000455007c0c */ /* 0x000fe2000bf66270 */
[----:B------:R-:W-:-:S02]  /*183b0*/  IMAD.MOV.U32 R45, RZ, RZ, R37 ;  /* 0x000000ffff2d7224 */ /* 0x000fc400078e0025 */
[----:B------:R-:W-:Y:S02]  /*183c0*/  IMAD.MOV.U32 R68, RZ, RZ, R57 ;  /* 0x000000ffff447224 */ /* 0x000fe400078e0039 */
[----:B------:R-:W-:Y:S02]  /*183d0*/  IMAD.MOV.U32 R37, RZ, RZ, R29 ;  /* 0x000000ffff257224 */ /* 0x000fe400078e001d */
[----:B------:R-:W-:Y:S02]  /*183e0*/  IMAD.MOV.U32 R57, RZ, RZ, R41 ;  /* 0x000000ffff397224 */ /* 0x000fe400078e0029 */
[----:B---3--:R-:W-:Y:S02]  /*183f0*/  IMAD.MOV.U32 R29, RZ, RZ, R15 ;  /* 0x000000ffff1d7224 */ /* 0x008fe400078e000f */
[----:B------:R-:W-:Y:S02]  /*18400*/  IMAD.MOV.U32 R15, RZ, RZ, R9 ;  /* 0x000000ffff0f7224 */ /* 0x000fe400078e0009 */
[----:B0-----:R-:W-:-:S02]  /*18410*/  @!P2 IMAD.MOV.U32 R9, RZ, RZ, R4 ;  /* 0x000000ffff09a224 */ /* 0x001fc400078e0004 */
[----:B------:R-:W-:Y:S02]  /*18420*/  IMAD.MOV.U32 R41, RZ, RZ, R8 ;  /* 0x000000ffff297224 */ /* 0x000fe400078e0008 */
[----:B------:R-:W-:Y:S02]  /*18430*/  @!P2 IMAD.MOV.U32 R8, RZ, RZ, R3 ;  /* 0x000000ffff08a224 */ /* 0x000fe400078e0003 */
[----:B------:R-:W-:Y:S02]  /*18440*/  IMAD.MOV.U32 R72, RZ, RZ, R68 ;  /* 0x000000ffff487224 */ /* 0x000fe400078e0044 */
[----:B------:R-:W-:-:S04]  /*18450*/  @!P2 IMAD.WIDE R8, R69, 0x4, R8 ;  /* 0x000000044508a825 */ /* 0x000fc800078e0208 */
[----:B------:R-:W-:Y:S02]  /*18460*/  IMAD.MOV.U32 R69, RZ, RZ, R61 ;  /* 0x000000ffff457224 */ /* 0x000fe400078e003d */
[----:B------:R-:W-:Y:S02]  /*18470*/  IMAD.MOV.U32 R61, RZ, RZ, R57 ;  /* 0x000000ffff3d7224 */ /* 0x000fe400078e0039 */
[----:B------:R-:W-:Y:S02]  /*18480*/  IMAD.MOV.U32 R57, RZ, RZ, R45 ;  /* 0x000000ffff397224 */ /* 0x000fe400078e002d */
[----:B------:R-:W-:Y:S01]  /*18490*/  IMAD.MOV.U32 R68, RZ, RZ, R10 ;  /* 0x000000ffff447224 */ /* 0x000fe200078e000a */
[----:B------:R-:W-:Y:S01]  /*184a0*/  @!P3 LEA R10, P4, R85, R3, 0x2 ;  /* 0x00000003550ab211 */ /* 0x000fe200078810ff */
[----:B------:R-:W-:Y:S02]  /*184b0*/  IMAD.MOV.U32 R45, RZ, RZ, R41 ;  /* 0x000000ffff2d7224 */ /* 0x000fe400078e0029 */
[----:B------:R-:W-:-:S02]  /*184c0*/  IMAD.MOV.U32 R41, RZ, RZ, R32 ;  /* 0x000000ffff297224 */ /* 0x000fc400078e0020 */
        /* <DEDUP_REMOVED lines=15> */
[----:B----4-:R-:W-:Y:S02]  /*185c0*/  @!P1 LEA.HI.X R9, R80, R4, R85, 0x2, P5 ;  /* 0x0000000450099211 */ /* 0x010fe400028f1455 */
[----:B------:R-:W-:Y:S01]  /*185d0*/  ISETP.GE.AND P2, PT, R77, UR4, PT ;  /* 0x000000044d007c0c */ /* 0x000fe2000bf46270 */
[----:B------:R-:W4:Y:S04]  /*185e0*/  LDL R80, [R1+0x12c] ;  /* 0x00012c0001507983 */ /* 0x000f280000100800 */
[----:B------:R-:W-:Y:S04]  /*185f0*/  @!P1 ST.E.64 desc[UR40][R8.64], R34 ;  /* 0x0000002208009985 */ /* 0x000fe8000c101b28 */
[----:B------:R0:W-:Y:S04]  /*18600*/  @!P0 ST.E.64 desc[UR40][R10.64], R38 ;  /* 0x000000260a008985 */ /* 0x0001e8000c101b28 */
[----:B------:R-:W2:Y:S01]  /*18610*/  LDL R85, [R1+0x130] ;  /* 0x0001300001557983 */ /* 0x000ea20000100800 */
[----:B0-----:R-:W-:-:S04]  /*18620*/  @!P3 LEA R10, P4, R76, R3, 0x2 ;  /* 0x000000034c0ab211 */ /* 0x001fc800078810ff */
[-C--:B---3--:R-:W-:Y:S02]  /*18630*/  @!P3 LEA.HI.X R11, R76, R4.reuse, R93, 0x2, P4 ;  /* 0x000000044c0bb211 */ /* 0x088fe400020f145d */
[----:B------:R-:W3:Y:S01]  /*18640*/  LDL R93, [R1+0x1c4] ;  /* 0x0001c400015d7983 */ /* 0x000ee20000100800 */
[C---:B------:R-:W-:Y:S02]  /*18650*/  ISETP.GE.AND P0, PT, R92.reuse, UR4, PT ;  /* 0x000000045c007c0c */ /* 0x040fe4000bf06270 */
[CC--:B------:R-:W-:Y:S01]  /*18660*/  @!P2 LEA R8, P5, R77.reuse, R3.reuse, 0x2 ;  /* 0x000000034d08a211 */ /* 0x0c0fe200078a10ff */
[----:B------:R-:W4:Y:S03]  /*18670*/  LDL R76, [R1+0x1c8] ;  /* 0x0001c800014c7983 */ /* 0x000f260000100800 */
[----:B-----5:R-:W-:Y:S02]  /*18680*/  @!P2 LEA.HI.X R9, R77, R4, R81, 0x2, P5 ;  /* 0x000000044d09a211 */ /* 0x020fe400028f1451 */
[----:B------:R-:W-:Y:S01]  /*18690*/  ISETP.GE.AND P1, PT, R73, UR4, PT ;  /* 0x0000000449007c0c */ /* 0x000fe2000bf26270 */
[----:B------:R-:W5:Y:S04]  /*186a0*/  LDL R77, [R1+0x124] ;  /* 0x00012400014d7983 */ /* 0x000f680000100800 */
[----:B------:R-:W-:Y:S04]  /*186b0*/  @!P2 ST.E.64 desc[UR40][R8.64], R42 ;  /* 0x0000002a0800a985 */ /* 0x000fe8000c101b28 */
[----:B------:R0:W-:Y:S04]  /*186c0*/  @!P3 ST.E.64 desc[UR40][R10.64], R46 ;  /* 0x0000002e0a00b985 */ /* 0x0001e8000c101b28 */
[----:B------:R-:W5:Y:S01]  /*186d0*/  LDL R81, [R1+0x128] ;  /* 0x0001280001517983 */ /* 0x000f620000100800 */
[----:B0-----:R-:W-:-:S04]  /*186e0*/  @!P0 LEA R10, P4, R92, R3, 0x2 ;  /* 0x000000035c0a8211 */ /* 0x001fc800078810ff */
[----:B---3--:R-:W-:Y:S02]  /*186f0*/  @!P0 LEA.HI.X R11, R92, R4, R93, 0x2, P4 ;  /* 0x000000045c0b8211 */ /* 0x008fe400020f145d */
[----:B------:R-:W3:Y:S01]  /*18700*/  LDL R92, [R1+0x1c0] ;  /* 0x0001c000015c7983 */ /* 0x000ee20000100800 */
[----:B------:R-:W-:Y:S02]  /*18710*/  ISETP.GE.AND P2, PT, R89, UR4, PT ;  /* 0x0000000459007c0c */ /* 0x000fe4000bf46270 */
[----:B------:R-:W-:-:S04]  /*18720*/  @!P1 LEA R8, P5, R73, R3, 0x2 ;  /* 0x0000000349089211 */ /* 0x000fc800078a10ff */
[----:B----4-:R-:W-:Y:S02]  /*18730*/  @!P1 LEA.HI.X R9, R73, R4, R76, 0x2, P5 ;  /* 0x0000000449099211 */ /* 0x010fe400028f144c */
[----:B------:R-:W-:Y:S01]  /*18740*/  ISETP.GE.AND P3, PT, R88, UR4, PT ;  /* 0x0000000458007c0c */ /* 0x000fe2000bf66270 */
[----:B------:R-:W4:Y:S04]  /*18750*/  LDL R76, [R1+0x120] ;  /* 0x00012000014c7983 */ /* 0x000f280000100800 */
[----:B------:R0:W-:Y:S02]  /*18760*/  @!P1 ST.E.64 desc[UR40][R8.64], R50 ;  /* 0x0000003208009985 */ /* 0x0001e4000c101b28 */
[----:B0-----:R-:W-:-:S04]  /*18770*/  @!P2 LEA R8, P5, R89, R3, 0x2 ;  /* 0x000000035908a211 */ /* 0x001fc800078a10ff */
[----:B---3--:R-:W-:Y:S02]  /*18780*/  @!P2 LEA.HI.X R9, R89, R4, R92, 0x2, P5 ;  /* 0x000000045909a211 */ /* 0x008fe400028f145c */
[----:B------:R-:W3:Y:S04]  /*18790*/  LDL R89, [R1+0x1bc] ;  /* 0x0001bc0001597983 */ /* 0x000ee80000100800 */
[----:B------:R0:W-:Y:S02]  /*187a0*/  @!P0 ST.E.64 desc[UR40][R10.64], R54 ;  /* 0x000000360a008985 */ /* 0x0001e4000c101b28 */
[----:B0-----:R-:W-:-:S04]  /*187b0*/  @!P3 LEA R10, P4, R88, R3, 0x2 ;  /* 0x00000003580ab211 */ /* 0x001fc800078810ff */
[----:B---3--:R-:W-:Y:S02]  /*187c0*/  @!P3 LEA.HI.X R11, R88, R4, R89, 0x2, P4 ;  /* 0x00000004580bb211 */ /* 0x008fe400020f1459 */
[----:B------:R-:W3:Y:S01]  /*187d0*/  LDL R88, [R1+0x1b8] ;  /* 0x0001b80001587983 */ /* 0x000ee20000100800 */
[----:B------:R-:W-:-:S03]  /*187e0*/  ISETP.GE.AND P1, PT, R84, UR4, PT ;  /* 0x0000000454007c0c */ /* 0x000fc6000bf26270 */
[----:B------:R0:W-:Y:S10]  /*187f0*/  @!P2 ST.E.64 desc[UR40][R8.64], R58 ;  /* 0x0000003a0800a985 */ /* 0x0001f4000c101b28 */
[----:B0-----:R-:W-:-:S04]  /*18800*/  @!P1 LEA R8, P5, R84, R3, 0x2 ;  /* 0x0000000354089211 */ /* 0x001fc800078a10ff */
[----:B---3--:R-:W-:Y:S02]  /*18810*/  @!P1 LEA.HI.X R9, R84, R4, R88, 0x2, P5 ;  /* 0x0000000454099211 */ /* 0x008fe400028f1458 */
        /* <DEDUP_REMOVED lines=8> */
[----:B--2---:R-:W-:Y:S02]  /*188a0*/  ISETP.GE.AND P0, PT, R85, UR4, PT ;  /* 0x0000000455007c0c */ /* 0x004fe4000bf06270 */
[----:B-----5:R-:W-:Y:S01]  /*188b0*/  ISETP.GE.AND P1, PT, R77, UR4, PT ;  /* 0x000000044d007c0c */ /* 0x020fe2000bf26270 */
[----:B------:R-:W2:Y:S10]  /*188c0*/  LDL R84, [R1+0x1ac] ;  /* 0x0001ac0001547983 */ /* 0x000eb40000100800 */
[----:B------:R-:W-:-:S04]  /*188d0*/  @!P0 LEA R10, P4, R85, R3, 0x2 ;  /* 0x00000003550a8211 */ /* 0x000fc800078810ff */
[----:B----4-:R-:W-:-:S05]  /*188e0*/  @!P0 LEA.HI.X R11, R85, R4, R88, 0x2, P4 ;  /* 0x00000004550b8211 */ /* 0x010fca00020f1458 */
[----:B------:R-:W-:Y:S04]  /*188f0*/  @!P0 ST.E.64 desc[UR40][R10.64], R70 ;  /* 0x000000460a008985 */ /* 0x000fe8000c101b28 */
[----:B------:R0:W-:Y:S01]  /*18900*/  @!P2 ST.E.64 desc[UR40][R8.64], R74 ;  /* 0x0000004a0800a985 */ /* 0x0001e2000c101b28 */
[----:B------:R-:W-:Y:S02]  /*18910*/  IMAD.MOV.U32 R73, RZ, RZ, R69 ;  /* 0x000000ffff497224 */ /* 0x000fe400078e0045 */
[----:B------:R-:W-:Y:S01]  /*18920*/  IMAD.MOV.U32 R69, RZ, RZ, R68 ;  /* 0x000000ffff457224 */ /* 0x000fe200078e0044 */
[----:B0-----:R-:W-:Y:S01]  /*18930*/  @!P1 LEA R8, P5, R77, R3, 0x2 ;  /* 0x000000034d089211 */ /* 0x001fe200078a10ff */
[----:B------:R-:W-:Y:S02]  /*18940*/  IMAD.MOV.U32 R68, RZ, RZ, R65 ;  /* 0x000000ffff447224 */ /* 0x000fe400078e0041 */
[----:B------:R-:W-:-:S02]  /*18950*/  IMAD.MOV.U32 R65, RZ, RZ, R56 ;  /* 0x000000ffff417224 */ /* 0x000fc400078e0038 */
[----:B------:R-:W4:Y:S01]  /*18960*/  LDL R56, [R1+0x10c] ;  /* 0x00010c0001387983 */ /* 0x000f220000100800 */
[----:B---3--:R-:W-:-:S03]  /*18970*/  @!P1 LEA.HI.X R9, R77, R4, R80, 0x2, P5 ;  /* 0x000000044d099211 */ /* 0x008fc600028f1450 */
[----:B------:R-:W3:Y:S01]  /*18980*/  LDL R77, [R1+0x1a4] ;  /* 0x0001a400014d7983 */ /* 0x000ee20000100800 */
[----:B------:R-:W-:Y:S02]  /*18990*/  ISETP.GE.AND P3, PT, R81, UR4, PT ;  /* 0x0000000451007c0c */ /* 0x000fe4000bf66270 */
[----:B------:R-:W-:Y:S02]  /*189a0*/  ISETP.GE.AND P0, PT, R76, UR4, PT ;  /* 0x000000044c007c0c */ /* 0x000fe4000bf06270 */
[----:B------:R-:W-:-:S09]  /*189b0*/  ISETP.GE.AND P2, PT, R72, UR4, PT ;  /* 0x0000000448007c0c */ /* 0x000fd2000bf46270 */
[----:B------:R-:W-:-:S04]  /*189c0*/  @!P3 LEA R10, P4, R81, R3, 0x2 ;  /* 0x00000003510ab211 */ /* 0x000fc800078810ff */
[----:B--2---:R-:W-:-:S05]  /*189d0*/  @!P3 LEA.HI.X R11, R81, R4, R84, 0x2, P4 ;  /* 0x00000004510bb211 */ /* 0x004fca00020f1454 */
[----:B------:R0:W-:Y:S01]  /*189e0*/  @!P3 ST.E.64 desc[UR40][R10.64], R78 ;  /* 0x0000004e0a00b985 */ /* 0x0001e2000c101b28 */
[----:B------:R-:W-:-:S03]  /*189f0*/  ISETP.GE.AND P3, PT, R68, UR4, PT ;  /* 0x0000000444007c0c */ /* 0x000fc6000bf66270 */
        /* <DEDUP_REMOVED lines=9> */
[----:B----4-:R-:W-:Y:S02]  /*18a90*/  ISETP.GE.AND P2, PT, R56, UR4, PT ;  /* 0x0000000438007c0c */ /* 0x010fe4000bf46270 */
[-C--:B0-----:R-:W-:Y:S02]  /*18aa0*/  @!P3 LEA R10, P4, R68, R3.reuse, 0x2 ;  /* 0x00000003440ab211 */ /* 0x081fe400078810ff */
[----:B-1----:R-:W-:Y:S02]  /*18ab0*/  @!P1 LEA R8, P5, R64, R3, 0x2 ;  /* 0x0000000340089211 */ /* 0x002fe400078a10ff */
[-C--:B------:R-:W-:Y:S02]  /*18ac0*/  @!P3 LEA.HI.X R11, R68, R4.reuse, R69, 0x2, P4 ;  /* 0x00000004440bb211 */ /* 0x080fe400020f1445 */
        /* <DEDUP_REMOVED lines=56> */
.L_x_15333:
        /* <DEDUP_REMOVED lines=20> */
[----:B------:R-:W4:Y:S01]  /*18f90*/  @!P2 LDC R4, c[0x0][0xbd4] ;  /* 0x0002f500ff04ab82 */ /* 0x000f220000000800 */
[----:B--2---:R-:W-:Y:S01]  /*18fa0*/  VIADD R32, R0, 0xffffff80 ;  /* 0xffffff8000207836 */ /* 0x004fe20000000000 */
[----:B----4-:R3:W-:Y:S01]  /*18fb0*/  @!P2 STL [R1+0xc8], R4 ;  /* 0x0000c8040100a387 */ /* 0x0107e20000100800 */
[----:B------:R-:W-:-:S03]  /*18fc0*/  ISETP.GT.AND P2, PT, R4, 0x1, PT ;  /* 0x000000010400780c */ /* 0x000fc60003f44270 */
[----:B------:R-:W-:Y:S01]  /*18fd0*/  ISETP.GT.AND P3, PT, R32, 0x7f, PT ;  /* 0x0000007f2000780c */ /* 0x000fe20003f64270 */
[----:B------:R-:W-:-:S12]  /*18fe0*/  @P1 BRA `(.L_x_15351) ;  /* 0x0000000000101947 */ /* 0x000fd80003800000 */
[----:B------:R-:W-:Y:S05]  /*18ff0*/  @!P0 BRA `(.L_x_15351) ;  /* 0x00000000000c8947 */ /* 0x000fea0003800000 */
[----:B---3--:R-:W2:Y:S04]  /*19000*/  LDG.E R11, desc[UR40][R8.64] ;  /* 0x00000028080b7981 */ /* 0x008ea8000c1e1900 */
[----:B-----5:R-:W2:Y:S02]  /*19010*/  LDG.E R26, desc[UR40][R8.64+0x4] ;  /* 0x00000428081a7981 */ /* 0x020ea4000c1e1900 */
[----:B--2---:R-:W-:-:S07]  /*19020*/  IADD3 R26, -R11, R26, RZ ;  /* 0x0000001a0b1a7210 */ /* 0x004fce0007ffe1ff */
.L_x_15351:
        /* <DEDUP_REMOVED lines=8> */
[----:B------:R-:W3:Y:S01]  /*190b0*/  LDC R37, c[0x0][0xce8] ;  /* 0x00033a00ff257b82 */ /* 0x000ee20000000800 */
[----:B------:R-:W2:Y:S01]  /*190c0*/  S2R R35, SR_TID.X ;  /* 0x0000000000237919 */ /* 0x000ea20000002100 */
[----:B---3--:R-:W-:Y:S01]  /*190d0*/  IMAD R0, R26, R37, RZ ;  /* 0x000000251a007224 */ /* 0x008fe200078e02ff */
[----:B--2---:R-:W-:-:S04]  /*190e0*/  IADD3 R35, R8, -0x80, R35 ;  /* 0xffffff8008237810 */ /* 0x004fc80007ffe023 */
[----:B------:R-:W-:-:S13]  /*190f0*/  ISETP.GE.AND P0, PT, R35, R0, PT ;  /* 0x000000002300720c */ /* 0x000fda0003f06270 */
[----:B------:R-:W-:Y:S05]  /*19100*/  @P0 BRA `(.L_x_15353) ;  /* 0x0000000000b00947 */ /* 0x000fea0003800000 */
[----:B------:R-:W2:Y:S01]  /*19110*/  LDL.LU R34, [R1+0xdc] ;  /* 0x0000dc0001227983 */ /* 0x000ea20000300800 */
[----:B------:R-:W-:Y:S01]  /*19120*/  ISETP.GT.AND P0, PT, R4, 0x1, PT ;  /* 0x000000010400780c */ /* 0x000fe20003f04270 */
[----:B------:R-:W-:Y:S01]  /*19130*/  IMAD.MOV.U32 R4, RZ, RZ, 0xab8 ;  /* 0x00000ab8ff047424 */ /* 0x000fe200078e00ff */
[----:B------:R-:W-:Y:S01]  /*19140*/  ISETP.NE.AND P1, PT, R37, 0x1, PT ;  /* 0x000000012500780c */ /* 0x000fe20003f25270 */
[----:B-1----:R-:W1:Y:S01]  /*19150*/  LDC.64 R14, c[0x0][0xca8] ;  /* 0x00032a00ff0e7b82 */ /* 0x002e620000000a00 */
        /* <DEDUP_REMOVED lines=39> */
.L_x_15353:
[----:B------:R-:W-:Y:S05]  /*193d0*/  BSYNC B1 ;  /* 0x0000000000017941 */ /* 0x000fea0003800000 */
.L_x_15352:
[----:B------:R-:W-:Y:S05]  /*193e0*/  @P2 BRA `(.L_x_15346) ;  /* 0x0000000800f02947 */ /* 0x000fea0003800000 */
[----:B------:R-:W3:Y:S01]  /*193f0*/  LDL R24, [R1+0x94] ;  /* 0x0000940001187983 */ /* 0x000ee20000100800 */
[----:B-1----:R-:W1:Y:S01]  /*19400*/  LDC R21, c[0x0][0xce8] ;  /* 0x00033a00ff157b82 */ /* 0x002e620000000800 */
[----:B--2---:R-:W-:Y:S01]  /*19410*/  SHF.R.S32.HI R9, RZ, 0x1f, R32 ;  /* 0x0000001fff097819 */ /* 0x004fe20000011420 */
        /* <DEDUP_REMOVED lines=14> */
[----:B-1----:R-:W-:-:S03]  /*19500*/  ISETP.NE.AND P0, PT, R21, 0x1, PT ;  /* 0x000000011500780c */ /* 0x002fc60003f05270 */
[----:B------:R-:W-:Y:S01]  /*19510*/  IMAD R9, R203, UR5, R9 ;  /* 0x00000005cb097c24 */ /* 0x000fe2000f8e0209 */
[----:B------:R-:W-:Y:S01]  /*19520*/  ULDC.64 UR4, c[0x0][0xbe0] ;  /* 0x0002f80000047ab9 */ /* 0x000fe20000000a00 */
[C---:B------:R-:W-:Y:S02]  /*19530*/  IMAD R11, R33.reuse, UR7, R4 ;  /* 0x00000007210b7c24 */ /* 0x040fe4000f8e0204 */
[----:B------:R-:W-:-:S04]  /*19540*/  IMAD.WIDE.U32 R8, R33, UR6, R8 ;  /* 0x0000000621087c25 */ /* 0x000fc8000f8e0008 */
[----:B------:R-:W-:Y:S02]  /*19550*/  IMAD.IADD R9, R9, 0x1, R11 ;  /* 0x0000000109097824 */ /* 0x000fe400078e020b */
[----:B------:R-:W1:Y:S08]  /*19560*/  @P0 LDC R10, c[0x0][0xcec] ;  /* 0x00033b00ff0a0b82 */ /* 0x000e700000000800 */
[----:B------:R-:W2:Y:S01]  /*19570*/  @P0 LDC R15, c[0x0][0xcf0] ;  /* 0x00033c00ff0f0b82 */ /* 0x000ea20000000800 */
[----:B---3--:R-:W-:-:S04]  /*19580*/  IMAD.IADD R13, R24, 0x1, R0 ;  /* 0x00000001180d7824 */ /* 0x008fc800078e0200 */
[----:B-1----:R-:W-:-:S04]  /*19590*/  @P0 IMAD.HI.U32 R0, R13, R10, RZ ;  /* 0x0000000a0d000227 */ /* 0x002fc800078e00ff */
[----:B------:R-:W-:Y:S01]  /*195a0*/  IMAD.MOV.U32 R3, RZ, RZ, R13 ;  /* 0x000000ffff037224 */ /* 0x000fe200078e000d */
[----:B--2---:R-:W-:-:S04]  /*195b0*/  @P0 SHF.R.U32.HI R3, RZ, R15, R0 ;  /* 0x0000000fff030219 */ /* 0x004fc80000011600 */
        /* <DEDUP_REMOVED lines=20> */
.L_x_15575:
        /* <DEDUP_REMOVED lines=32> */
.L_x_15356:
[----:B------:R-:W-:Y:S05]  /*19900*/  BSYNC B1 ;  /* 0x0000000000017941 */ /* 0x000fea0003800000 */
.L_x_15355:
[----:B------:R-:W-:-:S03]  /*19910*/  UMOV UR4, 0xffffffff ;  /* 0xffffffff00047882 */ /* 0x000fc60000000000 */
[----:B------:R-:W-:Y:S05]  /*19920*/  BRA.DIV UR4, `(.L_x_15357) ;  /* 0x000000a604f47947 */ /* 0x000fea000b800000 */
[----:B--2---:R2:W0:Y:S04]  /*19930*/  SHFL.IDX PT, R3, R4, 0x1, 0x181f ;  /* 0x00381f0004037f89 */ /* 0x00442800000e0000 */
[----:B---34-:R2:W3:Y:S02]  /*19940*/  SHFL.IDX PT, R9, R0, 0x1, 0x181f ;  /* 0x00381f0000097f89 */ /* 0x0184e400000e0000 */
.L_x_15579:
        /* <DEDUP_REMOVED lines=17> */
[-C--:B---3--:R-:W-:Y:S02]  /*19a60*/  @!P3 LEA R10, P5, R222, R9.reuse, 0x1 ;  /* 0x00000009de0ab211 */ /* 0x088fe400078a08ff */
[----:B------:R-:W-:Y:S02]  /*19a70*/  @!P2 LEA R12, P4, R28, R9, 0x1 ;  /* 0x000000091c0ca211 */ /* 0x000fe400078808ff */
[----:B0-----:R-:W-:Y:S02]  /*19a80*/  @!P3 LEA.HI.X R11, R222, R3, R14, 0x1, P5 ;  /* 0x00000003de0bb211 */ /* 0x001fe400028f0c0e */
[----:B------:R-:W-:-:S02]  /*19a90*/  @!P1 LEA R14, P5, R26, R9, 0x1 ;  /* 0x000000091a0e9211 */ /* 0x000fc400078a08ff */
[----:B------:R-:W-:Y:S01]  /*19aa0*/  SHF.R.S32.HI R27, RZ, 0x1f, R27 ;  /* 0x0000001fff1b7819 */ /* 0x000fe2000001141b */
[----:B------:R4:W-:Y:S01]  /*19ab0*/  @!P3 ST.E.128 desc[UR40][R10.64], RZ ;  /* 0x000000ff0a00b985 */ /* 0x0009e2000c101d28 */
[----:B------:R-:W-:Y:S02]  /*19ac0*/  @!P2 LEA.HI.X R13, R28, R3, R29, 0x1, P4 ;  /* 0x000000031c0da211 */ /* 0x000fe400020f0c1d */
[----:B------:R-:W-:Y:S02]  /*19ad0*/  SHF.R.S32.HI R25, RZ, 0x1f, R25 ;  /* 0x0000001fff197819 */ /* 0x000fe40000011419 */
[----:B------:R-:W-:Y:S01]  /*19ae0*/  @!P0 LEA R8, P4, R24, R9, 0x1 ;  /* 0x0000000918088211 */ /* 0x000fe200078808ff */
[----:B------:R4:W-:Y:S01]  /*19af0*/  @!P2 ST.E.128 desc[UR40][R12.64], RZ ;  /* 0x000000ff0c00a985 */ /* 0x0009e2000c101d28 */
[-C--:B------:R-:W-:Y:S02]  /*19b00*/  @!P1 LEA.HI.X R15, R26, R3.reuse, R27, 0x1, P5 ;  /* 0x000000031a0f9211 */ /* 0x080fe400028f0c1b */
[----:B------:R-:W-:-:S03]  /*19b10*/  @!P0 LEA.HI.X R9, R24, R3, R25, 0x1, P4 ;  /* 0x0000000318098211 */ /* 0x000fc600020f0c19 */
[----:B------:R4:W-:Y:S04]  /*19b20*/  @!P1 ST.E.128 desc[UR40][R14.64], RZ ;  /* 0x000000ff0e009985 */ /* 0x0009e8000c101d28 */
[----:B------:R4:W-:Y:S02]  /*19b30*/  @!P0 ST.E.128 desc[UR40][R8.64], RZ ;  /* 0x000000ff08008985 */ /* 0x0009e4000c101d28 */
.L_x_15359:
[----:B------:R-:W-:Y:S05]  /*19b40*/  BSYNC B1 ;  /* 0x0000000000017941 */ /* 0x000fea0003800000 */
.L_x_15358:
[----:B------:R-:W-:-:S03]  /*19b50*/  UMOV UR4, 0xffffffff ;  /* 0xffffffff00047882 */ /* 0x000fc60000000000 */
[----:B------:R-:W-:Y:S05]  /*19b60*/  BRA.DIV UR4, `(.L_x_15360) ;  /* 0x000000a604b07947 */ /* 0x000fea000b800000 */
[----:B0-----:R0:W0:Y:S04]  /*19b70*/  SHFL.IDX PT, R3, R4, 0x2, 0x181f ;  /* 0x00581f0004037f89 */ /* 0x00102800000e0000 */
[----:B---34-:R3:W4:Y:S02]  /*19b80*/  SHFL.IDX PT, R9, R0, 0x2, 0x181f ;  /* 0x00581f0000097f89 */ /* 0x01872400000e0000 */
.L_x_15583:
        /* <DEDUP_REMOVED lines=31> */
.L_x_15362:
[----:B------:R-:W-:Y:S05]  /*19d80*/  BSYNC B1 ;  /* 0x0000000000017941 */ /* 0x000fea0003800000 */
.L_x_15361:
[----:B------:R-:W-:-:S03]  /*19d90*/  UMOV UR4, 0xffffffff ;  /* 0xffffffff00047882 */ /* 0x000fc60000000000 */
[----:B------:R-:W-:Y:S05]  /*19da0*/  BRA.DIV UR4, `(.L_x_15363) ;  /* 0x000000a6046c7947 */ /* 0x000fea000b800000 */
[----:B0-----:R0:W0:Y:S04]  /*19db0*/  SHFL.IDX PT, R3, R4, 0x3, 0x181f ;  /* 0x00781f0004037f89 */ /* 0x00102800000e0000 */
[----:B----4-:R4:W0:Y:S02]  /*19dc0*/  SHFL.IDX PT, R9, R0, 0x3, 0x181f ;  /* 0x00781f0000097f89 */ /* 0x01082400000e0000 */
.L_x_15587:
        /* <DEDUP_REMOVED lines=30> */
.L_x_15346:
[----:B------:R-:W-:Y:S05]  /*19fb0*/  BSYNC B0 ;  /* 0x0000000000007941 */ /* 0x000fea0003800000 */
.L_x_15332:
[----:B------:R-:W-:Y:S02]  /*19fc0*/  ULDC UR4, c[0x0][0xd3c] ;  /* 0x00034f0000047ab9 */ /* 0x000fe40000000800 */
[----:B------:R-:W-:-:S13]  /*19fd0*/  ISETP.GE.AND P0, PT, R7, UR4, PT ;  /* 0x0000000407007c0c */ /* 0x000fda000bf06270 */
[----:B------:R-:W-:Y:S05]  /*19fe0*/  @!P0 BRA `(.L_x_15364) ;  /* 0xfffffe7800508947 */ /* 0x000fea000383ffff */
[----:B------:R-:W-:Y:S05]  /*19ff0*/  BRA `(.L_x_15193) ;  /* 0x0000008400387947 */ /* 0x000fea0003800000 */
.L_x_15191:
        /* <DEDUP_REMOVED lines=16> */
.L_x_15365:
        /* <DEDUP_REMOVED lines=43> */
.L_x_15369:
        /* <DEDUP_REMOVED lines=37> */
.L_x_15367:
        /* <DEDUP_REMOVED lines=13> */
.L_x_15370:
        /* <DEDUP_REMOVED lines=54> */
[----:B------:R-:W-:Y:S02]  /*1aa30*/  @!P2 IADD3 R2, -R2, RZ, RZ ;  /* 0x000000ff0202a210 */ /* 0x000fe40007ffe1ff */
[----:B------:R-:W-:-:S05]  /*1aa40*/  @!P1 LOP3.LUT R2, RZ, R9, RZ, 0x33, !PT ;  /* 0x00000009ff029212 */ /* 0x000fca00078e33ff */
[----:B------:R-:W-:-:S04]  /*1aa50*/  IMAD.MOV R18, RZ, RZ, -R2 ;  /* 0x000000ffff127224 */ /* 0x000fc800078e0a02 */
[C---:B------:R-:W-:Y:S02]  /*1aa60*/  IMAD R18, R9.reuse, R18, R10 ;  /* 0x0000001209127224 */ /* 0x040fe400078e020a */
[----:B------:R-:W-:Y:S02]  /*1aa70*/  IMAD R9, R9, 0x1000000, R2 ;  /* 0x0100000009097824 */ /* 0x000fe400078e0202 */
[----:B------:R-:W-:Y:S02]  /*1aa80*/  IMAD R2, R6, R3, R5 ;  /* 0x0000000306027224 */ /* 0x000fe400078e0205 */
[----:B------:R-:W-:Y:S01]  /*1aa90*/  IMAD R18, R18, 0x10000, R9 ;  /* 0x0001000012127824 */ /* 0x000fe200078e0209 */
[----:B------:R-:W-:Y:S06]  /*1aaa0*/  BRA `(.L_x_15372) ;  /* 0x0000000000f47947 */ /* 0x000fec0003800000 */
.L_x_15371:
        /* <DEDUP_REMOVED lines=61> */
.L_x_15372:
[----:B------:R-:W-:-:S05]  /*1ae80*/  LOP3.LUT R17, RZ, R2, RZ, 0x33, !PT ;  /* 0x00000002ff117212 */ /* 0x000fca00078e33ff */
[----:B------:R-:W-:Y:S01]  /*1ae90*/  IMAD.IADD R17, R6, 0x1, R17 ;  /* 0x0000000106117824 */ /* 0x000fe200078e0211 */
[----:B------:R-:W-:Y:S06]  /*1aea0*/  BRA `(.L_x_15373) ;  /* 0x00000000000c7947 */ /* 0x000fec0003800000 */
.L_x_15368:
[----:B------:R-:W-:Y:S02]  /*1aeb0*/  IMAD.MOV.U32 R17, RZ, RZ, RZ ;  /* 0x000000ffff117224 */ /* 0x000fe400078e00ff */
[----:B------:R-:W-:Y:S02]  /*1aec0*/  IMAD.U32 R16, RZ, RZ, UR6 ;  /* 0x00000006ff107e24 */ /* 0x000fe4000f8e00ff */
[----:B------:R-:W-:-:S07]  /*1aed0*/  IMAD.MOV.U32 R18, RZ, RZ, RZ ;  /* 0x000000ffff127224 */ /* 0x000fce00078e00ff */
.L_x_15373:
[----:B------:R-:W-:-:S13]  /*1aee0*/  ISETP.NE.AND P0, PT, R7, RZ, PT ;  /* 0x000000ff0700720c */ /* 0x000fda0003f05270 */
[----:B------:R-:W0:Y:S01]  /*1aef0*/  @!P0 S2R R3, SR_CgaCtaId ;  /* 0x0000000000038919 */ /* 0x000e220000008800 */
[----:B------:R-:W-:-:S04]  /*1af00*/  @!P0 MOV R2, 0x400 ;  /* 0x0000040000028802 */ /* 0x000fc80000000f00 */
[----:B0-----:R-:W-:-:S05]  /*1af10*/  @!P0 LEA R2, R3, R2, 0x18 ;  /* 0x0000000203028211 */ /* 0x001fca00078ec0ff */
[----:B------:R1:W-:Y:S01]  /*1af20*/  @!P0 STS.128 [R2+0x324d0], R16 ;  /* 0x0324d01002008388 */ /* 0x0003e20000000c00 */
[----:B------:R-:W-:Y:S06]  /*1af30*/  BAR.ARV 0x5, 0x180 ;  /* 0x0146000000007b1d */ /* 0x000fec0000002000 */
.L_x_15366:
[----:B------:R2:W-:Y:S01]  /*1af40*/  STL [R1+0x34], RZ ;  /* 0x000034ff01007387 */ /* 0x0005e20000100800 */
[----:B------:R-:W-:Y:S01]  /*1af50*/  ULDC UR4, c[0x0][0xd3c] ;  /* 0x00034f0000047ab9 */ /* 0x000fe20000000800 */
[----:B------:R-:W-:Y:S01]  /*1af60*/  MOV R27, 0x1 ;  /* 0x00000001001b7802 */ /* 0x000fe20000000f00 */
[----:B------:R-:W-:Y:S01]  /*1af70*/  IMAD.MOV.U32 R25, RZ, RZ, RZ ;  /* 0x000000ffff197224 */ /* 0x000fe200078e00ff */
[----:B0-----:R-:W-:-:S13]  /*1af80*/  ISETP.GE.AND P0, PT, R19, UR4, PT ;  /* 0x0000000413007c0c */ /* 0x001fda000bf06270 */
[----:B--2---:R-:W-:Y:S05]  /*1af90*/  @P0 BRA `(.L_x_15374) ;  /* 0x0000007000740947 */ /* 0x004fea0003800000 */
[----:B------:R-:W0:Y:S01]  /*1afa0*/  S2UR UR5, SR_CgaCtaId ;  /* 0x00000000000579c3 */ /* 0x000e220000008800 */
[----:B------:R2:W-:Y:S01]  /*1afb0*/  STL [R1+0x34], RZ ;  /* 0x000034ff01007387 */ /* 0x0005e20000100800 */
[C---:B-1----:R-:W-:Y:S01]  /*1afc0*/  IMAD.SHL.U32 R2, R0.reuse, 0x8, RZ ;  /* 0x0000000800027824 */ /* 0x042fe200078e00ff */
[----:B------:R-:W-:Y:S01]  /*1afd0*/  LOP3.LUT R4, R0, 0x7f, RZ, 0xc0, !PT ;  /* 0x0000007f00047812 */ /* 0x000fe200078ec0ff */
[----:B------:R-:W-:Y:S01]  /*1afe0*/  UMOV UR4, 0x400 ;  /* 0x0000040000047882 */ /* 0x000fe20000000000 */
[----:B------:R-:W-:Y:S01]  /*1aff0*/  BSSY B8, `(.L_x_15374) ;  /* 0x0000717000087945 */ /* 0x000fe20003800000 */
[----:B------:R-:W-:Y:S01]  /*1b000*/  IMAD.MOV.U32 R28, RZ, RZ, 0x1 ;  /* 0x00000001ff1c7424 */ /* 0x000fe200078e00ff */
[----:B------:R-:W-:Y:S01]  /*1b010*/  LOP3.LUT R3, R2, 0x1f8, RZ, 0xc0, !PT ;  /* 0x000001f802037812 */ /* 0x000fe200078ec0ff */
[----:B------:R-:W-:Y:S01]  /*1b020*/  IMAD.SHL.U32 R32, R4, 0x8, RZ ;  /* 0x0000000804207824 */ /* 0x000fe200078e00ff */
[----:B------:R-:W-:Y:S02]  /*1b030*/  LOP3.LUT R2, R2, 0x38, RZ, 0xc0, !PT ;  /* 0x0000003802027812 */ /* 0x000fe400078ec0ff */
[----:B------:R-:W-:-:S02]  /*1b040*/  CS2R R24, SRZ ;  /* 0x0000000000187805 */ /* 0x000fc4000001ff00 */
[----:B------:R-:W-:Y:S01]  /*1b050*/  LOP3.LUT R3, R3, 0x38, R0, 0x78, !PT ;  /* 0x0000003803037812 */ /* 0x000fe200078e7800 */
[----:B------:R-:W-:Y:S01]  /*1b060*/  IMAD.SHL.U32 R0, R0, 0x10, RZ ;  /* 0x0000001000007824 */ /* 0x000fe200078e00ff */
[----:B------:R-:W-:Y:S01]  /*1b070*/  ULDC.64 UR42, c[0x0][0x198] ;  /* 0x00006600002a7ab9 */ /* 0x000fe20000000a00 */
[----:B------:R-:W-:Y:S01]  /*1b080*/  IMAD.MOV.U32 R27, RZ, RZ, 0x1 ;  /* 0x00000001ff1b7424 */ /* 0x000fe200078e00ff */
[----:B------:R-:W-:Y:S01]  /*1b090*/  LOP3.LUT R32, R3, 0x200, R32, 0xf8, !PT ;  /* 0x0000020003207812 */ /* 0x000fe200078ef820 */
[----:B------:R-:W-:Y:S01]  /*1b0a0*/  ULOP3.LUT UR38, UR36, 0x2, URZ, 0xfc, !UPT ;  /* 0x0000000224267892 */ /* 0x000fe2000f8efc3f */
[----:B------:R-:W-:Y:S01]  /*1b0b0*/  SHF.R.U32.HI R3, RZ, 0x3, R4 ;  /* 0x00000003ff037819 */ /* 0x000fe20000011604 */
[----:B------:R-:W-:Y:S01]  /*1b0c0*/  ULDC UR37, c[0x0][0xc] ;  /* 0x0000030000257ab9 */ /* 0x000fe20000000800 */
[----:B------:R-:W-:Y:S02]  /*1b0d0*/  LOP3.LUT R4, R2, 0x40, RZ, 0xfc, !PT ;  /* 0x0000004002047812 */ /* 0x000fe400078efcff */
[----:B------:R-:W-:-:S02]  /*1b0e0*/  LOP3.LUT R0, R3, 0x70, R0, 0xf8, !PT ;  /* 0x0000007003007812 */ /* 0x000fc400078ef800 */
[C---:B------:R-:W-:Y:S01]  /*1b0f0*/  LOP3.LUT R3, R2.reuse, 0x80, RZ, 0xfc, !PT ;  /* 0x0000008002037812 */ /* 0x040fe200078efcff */
[----:B0-----:R-:W-:Y:S01]  /*1b100*/  ULEA UR4, UR5, UR4, 0x18 ;  /* 0x0000000405047291 */ /* 0x001fe2000f8ec03f */
[----:B------:R-:W-:-:S05]  /*1b110*/  LOP3.LUT R0, R2, 0xc0, RZ, 0xfc, !PT ;  /* 0x000000c002007812 */ /* 0x000fca00078efcff */
[----:B------:R-:W-:-:S04]  /*1b120*/  IMAD.U32 R22, RZ, RZ, UR4 ;  /* 0x00000004ff167e24 */ /* 0x000fc8000f8e00ff */
[----:B--2---:R-:W-:-:S07]  /*1b130*/  IMAD R26, R32, 0x2, R22 ;  /* 0x00000002201a7824 */ /* 0x004fce00078e0216 */
.L_x_15483:
[----:B0-----:R-:W0:Y:S02]  /*1b140*/  LDC.64 R36, c[0x0][0xd88] ;  /* 0x00036200ff247b82 */ /* 0x001e240000000a00 */
[----:B0-----:R-:W-:-:S06]  /*1b150*/  IMAD.WIDE R36, R19, 0x4, R36 ;  /* 0x0000000413247825 */ /* 0x001fcc00078e0224 */
[----:B--2---:R0:W2:Y:S01]  /*1b160*/  LDG.E R36, desc[UR40][R36.64] ;  /* 0x0000002824247981 */ /* 0x0040a2000c1e1900 */
        /* <DEDUP_REMOVED lines=9> */
[----:B0-----:R-:W-:Y:S01]  /*1b200*/  IMAD.MOV.U32 R37, RZ, RZ, RZ ;  /* 0x000000ffff257224 */ /* 0x001fe200078e00ff */
[----:B--2---:R-:W-:-:S05]  /*1b210*/  SHF.R.S32.HI R0, RZ, 0x1f, R36 ;  /* 0x0000001fff007819 */ /* 0x004fca0000011424 */
        /* <DEDUP_REMOVED lines=17> */
[----:B---3--:R-:W-:Y:S01]  /*1b330*/  @P2 IADD3 R6, P3, R30, UR8, RZ ;  /* 0x000000081e062c10 */ /* 0x008fe2000ff7e0ff */
[----:B------:R-:W-:Y:S01]  /*1b340*/  IMAD.U32 R8, RZ, RZ, UR4 ;  /* 0x00000004ff087e24 */ /* 0x000fe2000f8e00ff */
[----:B------:R-:W-:Y:S01]  /*1b350*/  ULDC.64 UR4, c[0x0][0x418] ;  /* 0x0001060000047ab9 */ /* 0x000fe20000000a00 */
[----:B------:R-:W5:Y:S01]  /*1b360*/  @P0 LDG.E R37, desc[UR40][R2.64] ;  /* 0x0000002802250981 */ /* 0x000f62000c1e1900 */
[----:B------:R-:W-:-:S03]  /*1b370*/  @P2 IADD3.X R7, R31, UR9, RZ, P3, !PT ;  /* 0x000000091f072c10 */ /* 0x000fc60009ffe4ff */
[----:B------:R-:W5:Y:S04]  /*1b380*/  @P1 LDG.E R0, desc[UR40][R4.64] ;  /* 0x0000002804001981 */ /* 0x000f68000c1e1900 */
        /* <DEDUP_REMOVED lines=18> */
.L_x_15375:
        /* <DEDUP_REMOVED lines=14> */
.L_x_15376:
        /* <DEDUP_REMOVED lines=9> */
.L_x_15377:
        /* <DEDUP_REMOVED lines=15> */
[----:B------:R2:W-:Y:S01]  /*1b710*/  STL [R1+0xc], R7 ;  /* 0x00000c0701007387 */ /* 0x0005e20000100800 */
        /* <DEDUP_REMOVED lines=24> */
[----:B------:R-:W-:Y:S02]  /*1b8a0*/  ISETP.GE.AND P3, PT, R2, RZ, PT ;  /* 0x000000ff0200720c */ /* 0x000fe40003f66270 */
[----:B-1----:R-:W-:-:S05]  /*1b8b0*/  IADD3 R2, RZ, -R3, RZ ;  /* 0x80000003ff027210 */ /* 0x002fca0007ffe0ff */
        /* <DEDUP_REMOVED lines=16> */
.L_x_15379:
[----:B------:R-:W-:Y:S05]  /*1b9c0*/  BSYNC B0 ;  /* 0x0000000000007941 */ /* 0x000fea0003800000 */
.L_x_15378:
        /* <DEDUP_REMOVED lines=9> */
[----:B------:R-:W-:-:S07]  /*1ba60*/  SHF.R.U32.HI R3, RZ, 0x6, R3 ;  /* 0x00000006ff037819 */ /* 0x000fce0000011603 */
[----:B------:R-:W-:-:S04]  /*1ba70*/  @P0 VIADD R6, R6, 0x5f ;  /* 0x0000005f06060836 */ /* 0x000fc80000000000 */
[----:B------:R-:W-:-:S04]  /*1ba80*/  @P0 IMAD.HI R2, R6, 0x2aaaaaab, RZ ;  /* 0x2aaaaaab06020827 */ /* 0x000fc800078e02ff */
[----:B------:R-:W-:Y:S01]  /*1ba90*/  IMAD.MOV.U32 R6, RZ, RZ, R3 ;  /* 0x000000ffff067224 */ /* 0x000fe200078e0003 */
        /* <DEDUP_REMOVED lines=12> */
.L_x_15590:
[----:B--2---:R-:W-:Y:S02]  /*1bb60*/  ISETP.NE.AND P0, PT, R14, RZ, PT ;  /* 0x000000ff0e00720c */ /* 0x004fe40003f05270 */
[----:B------:R-:W-:-:S11]  /*1bb70*/  PLOP3.LUT P6, PT, PT, PT, PT, 0x8, 0x0 ;  /* 0x000000000000781c */ /* 0x000fd60003fce170 */
[----:B------:R-:W-:Y:S05]  /*1bb80*/  @P0 BRA `(.L_x_15383) ;  /* 0x00000000000c0947 */ /* 0x000fea0003800000 */
[----:B------:R-:W-:-:S03]  /*1bb90*/  UMOV UR4, 0xffffffff ;  /* 0xffffffff00047882 */ /* 0x000fc60000000000 */
[----:B------:R-:W-:Y:S05]  /*1bba0*/  BRA.DIV UR4, `(.L_x_15384) ;  /* 0x0000008a046c7947 */ /* 0x000fea000b800000 */
[----:B------:R-:W-:-:S13]  /*1bbb0*/  ELECT P6, URZ, PT ;  /* 0x00000000003f782f */ /* 0x000fda00038c0000 */
.L_x_15383:
        /* <DEDUP_REMOVED lines=9> */
.L_x_15593:
[----:B------:R-:W-:Y:S05]  /*1bc50*/  BSYNC B1 ;  /* 0x0000000000017941 */ /* 0x000fea0003800000 */
.L_x_15385:
        /* <DEDUP_REMOVED lines=10> */
.L_x_15594:
[----:B------:R-:W-:Y:S05]  /*1bd00*/  BSYNC B2 ;  /* 0x0000000000027941 */ /* 0x000fea0003800000 */
.L_x_15389:
        /* <DEDUP_REMOVED lines=9> */
.L_x_15392:
[----:B------:R-:W-:Y:S05]  /*1bda0*/  BSYNC B2 ;  /* 0x0000000000027941 */ /* 0x000fea0003800000 */
.L_x_15391:
        /* <DEDUP_REMOVED lines=12> */
.L_x_15393:
        /* <DEDUP_REMOVED lines=13> */
.L_x_15595:
[----:B------:R-:W-:Y:S05]  /*1bf40*/  BSYNC B2 ;  /* 0x0000000000027941 */ /* 0x000fea0003800000 */
.L_x_15394:
        /* <DEDUP_REMOVED lines=11> */
.L_x_15397:
[----:B------:R-:W-:Y:S05]  /*1c000*/  BSYNC B2 ;  /* 0x0000000000027941 */ /* 0x000fea0003800000 */
.L_x_15396:
        /* <DEDUP_REMOVED lines=9> */
.L_x_15398:
        /* <DEDUP_REMOVED lines=15> */
.L_x_15399:
        /* <DEDUP_REMOVED lines=15> */
.L_x_15400:
        /* <DEDUP_REMOVED lines=15> */
.L_x_15401:
        /* <DEDUP_REMOVED lines=10> */
.L_x_15388:
[----:B------:R-:W-:Y:S05]  /*1c410*/  BSYNC B1 ;  /* 0x0000000000017941 */ /* 0x000fea0003800000 */
.L_x_15387:
        /* <DEDUP_REMOVED lines=9> */
.L_x_15417:
[----:B------:R-:W-:Y:S05]  /*1c4b0*/  YIELD ;  /* 0x0000000000007946 */ /* 0x000fea0003800000 */
[----:B------:R-:W-:Y:S04]  /*1c4c0*/  BSSY B1, `(.L_x_15402) ;  /* 0x000007a000017945 */ /* 0x000fe80003800000 */
[----:B------:R-:W-:Y:S05]  /*1c4d0*/  @!P6 BRA `(.L_x_15403) ;  /* 0x0000000400e0e947 */ /* 0x000fea0003800000 */
[----:B------:R-:W-:Y:S01]  /*1c4e0*/  IMAD R6, R24, 0x8, R22 ;  /* 0x0000000818067824 */ /* 0x000fe200078e0216 */
[----:B0-----:R-:W-:Y:S01]  /*1c4f0*/  SHF.L.U32 R8, R28, 0x1f, RZ ;  /* 0x0000001f1c087819 */ /* 0x001fe200000006ff */
[----:B------:R-:W0:Y:S01]  /*1c500*/  S2R R9, SR_TID.X ;  /* 0x0000000000097919 */ /* 0x000e220000002100 */
[----:B------:R-:W-:Y:S02]  /*1c510*/  BSSY B2, `(.L_x_15404) ;  /* 0x0000005000027945 */ /* 0x000fe40003800000 */
[----:B------:R-:W2:Y:S01]  /*1c520*/  SYNCS.PHASECHK.TRANS64.TRYWAIT P1, [R6+URZ+0x324a0], R8 ;  /* 0x0324a008060075a7 */ /* 0x000ea2000802017f */
[----:B0-----:R-:W-:-:S04]  /*1c530*/  LOP3.LUT R9, R9, 0x7f, RZ, 0xc0, !PT ;  /* 0x0000007f09097812 */ /* 0x001fc800078ec0ff */
[----:B------:R-:W-:Y:S01]  /*1c540*/  ISETP.NE.AND P2, PT, R9, RZ, PT ;  /* 0x000000ff0900720c */ /* 0x000fe20003f45270 */
[----:B--2---:R-:W-:-:S12]  /*1c550*/  @!P1 BRA `(.L_x_15405) ;  /* 0x00000080005c9947 */ /* 0x004fd80003800000 */
.L_x_15596:
[----:B------:R-:W-:Y:S05]  /*1c560*/  BSYNC B2 ;  /* 0x0000000000027941 */ /* 0x000fea0003800000 */
.L_x_15404:
        /* <DEDUP_REMOVED lines=9> */
.L_x_15407:
[----:B------:R-:W-:Y:S05]  /*1c600*/  BSYNC B2 ;  /* 0x0000000000027941 */ /* 0x000fea0003800000 */
.L_x_15406:
[----:B------:R-:W-:Y:S01]  /*1c610*/  MOV R14, RZ ;  /* 0x000000ff000e7202 */ /* 0x000fe20000000f00 */
[----:B-1----:R-:W-:Y:S01]  /*1c620*/  IMAD R11, R24, 0x3000, R22 ;  /* 0x00003000180b7824 */ /* 0x002fe200078e0216 */
[----:B------:R-:W-:Y:S01]  /*1c630*/  UIADD3 UR4, UP0, UR42, 0x570, URZ ;  /* 0x000005702a047890 */ /* 0x000fe2000ff1e03f */
        /* <DEDUP_REMOVED lines=8> */
.L_x_15408:
        /* <DEDUP_REMOVED lines=13> */
.L_x_15597:
[----:B------:R-:W-:Y:S05]  /*1c790*/  BSYNC B2 ;  /* 0x0000000000027941 */ /* 0x000fea0003800000 */
.L_x_15409:
        /* <DEDUP_REMOVED lines=11> */
.L_x_15412:
[----:B------:R-:W-:Y:S05]  /*1c850*/  BSYNC B2 ;  /* 0x0000000000027941 */ /* 0x000fea0003800000 */
.L_x_15411:
        /* <DEDUP_REMOVED lines=9> */
.L_x_15413:
        /* <DEDUP_REMOVED lines=15> */
.L_x_15414:
        /* <DEDUP_REMOVED lines=15> */
.L_x_15415:
        /* <DEDUP_REMOVED lines=15> */
.L_x_15416:
        /* <DEDUP_REMOVED lines=10> */
.L_x_15403:
[----:B------:R-:W-:Y:S05]  /*1cc60*/  BSYNC B1 ;  /* 0x0000000000017941 */ /* 0x000fea0003800000 */
.L_x_15402:
        /* <DEDUP_REMOVED lines=8> */
.L_x_15381:
[----:B------:R-:W-:Y:S05]  /*1ccf0*/  BSYNC B0 ;  /* 0x0000000000007941 */ /* 0x000fea0003800000 */
.L_x_15380:
        /* <DEDUP_REMOVED lines=8> */
[----:B------:R-:W2:Y:S08]  /*1cd80*/  @P1 LDC R3, c[0x0][0x44c] ;  /* 0x00011300ff031b82 */ /* 0x000eb00000000800 */
[----:B------:R-:W4:Y:S01]  /*1cd90*/  @P1 LDC R0, c[0x0][0x450] ;  /* 0x00011400ff001b82 */ /* 0x000f220000000800 */
[----:B--2---:R-:W-:-:S05]  /*1cda0*/  @P1 IMAD.HI.U32 R3, R2, R3, RZ ;  /* 0x0000000302031227 */ /* 0x004fca00078e00ff */
[----:B----4-:R-:W-:Y:S01]  /*1cdb0*/  @P1 SHF.R.U32.HI R2, RZ, R0, R3 ;  /* 0x00000000ff021219 */ /* 0x010fe20000011603 */
[----:B------:R-:W-:-:S04]  /*1cdc0*/  IMAD.MOV.U32 R0, RZ, RZ, RZ ;  /* 0x000000ffff007224 */ /* 0x000fc800078e00ff */
[----:B------:R-:W-:-:S04]  /*1cdd0*/  IMAD.IADD R2, R7, 0x1, R2 ;  /* 0x0000000107027824 */ /* 0x000fc800078e0202 */
[----:B------:R-:W-:-:S05]  /*1cde0*/  IMAD.HI R2, R2, 0x2aaaaaab, RZ ;  /* 0x2aaaaaab02027827 */ /* 0x000fca00078e02ff */
[----:B------:R-:W-:-:S04]  /*1cdf0*/  SHF.R.U32.HI R3, RZ, 0x1f, R2 ;  /* 0x0000001fff037819 */ /* 0x000fc80000011602 */
[----:B------:R-:W-:-:S04]  /*1ce00*/  LEA.HI.SX32 R2, R2, R3, 0x1c ;  /* 0x0000000302027211 */ /* 0x000fc800078fe2ff */
[----:B------:R-:W-:-:S04]  /*1ce10*/  VIMNMX R5, R5, R2, PT ;  /* 0x0000000205057248 */ /* 0x000fc80003fe0100 */
[----:B------:R-:W-:-:S13]  /*1ce20*/  ISETP.GE.AND P1, PT, R5, 0x1, PT ;  /* 0x000000010500780c */ /* 0x000fda0003f26270 */
[----:B---3--:R-:W-:Y:S05]  /*1ce30*/  @!P1 BRA `(.L_x_15419) ;  /* 0x0000000000689947 */ /* 0x008fea0003800000 */
        /* <DEDUP_REMOVED lines=26> */
.L_x_15419:
[----:B------:R-:W-:Y:S05]  /*1cfe0*/  BSYNC B0 ;  /* 0x0000000000007941 */ /* 0x000fea0003800000 */
.L_x_15418:
        /* <DEDUP_REMOVED lines=23> */
.L_x_15421:
        /* <DEDUP_REMOVED lines=10> */
[----:B------:R-:W2:Y:S01]  /*1d200*/  LDC.64 R2, c[0x4][R2] ;  /* 0x0100000002027b82 */ /* 0x000ea20000000a00 */
[----:B------:R-:W-:Y:S02]  /*1d210*/  IMAD.U32 R5, RZ, RZ, UR7 ;  /* 0x00000007ff057e24 */ /* 0x000fe4000f8e00ff */
[----:B------:R-:W-:Y:S02]  /*1d220*/  IMAD.U32 R6, RZ, RZ, UR8 ;  /* 0x00000008ff067e24 */ /* 0x000fe4000f8e00ff */
[----:B------:R-:W-:-:S02]  /*1d230*/  IMAD.U32 R7, RZ, RZ, UR9 ;  /* 0x00000009ff077e24 */ /* 0x000fc4000f8e00ff */
[----:B-1----:R-:W-:Y:S02]  /*1d240*/  IMAD.U32 R11, RZ, RZ, UR5 ;  /* 0x00000005ff0b7e24 */ /* 0x002fe4000f8e00ff */
[----:B0-----:R-:W-:Y:S02]  /*1d250*/  IMAD.MOV.U32 R8, RZ, RZ, 0x70 ;  /* 0x00000070ff087424 */ /* 0x001fe400078e00ff */
[----:B------:R-:W-:Y:S02]  /*1d260*/  IMAD.MOV.U32 R12, RZ, RZ, 0x1 ;  /* 0x00000001ff0c7424 */ /* 0x000fe400078e00ff */
[----:B------:R-:W-:-:S07]  /*1d270*/  IMAD.MOV.U32 R13, RZ, RZ, RZ ;  /* 0x000000ffff0d7224 */ /* 0x000fce00078e00ff */
[----:B------:R-:W-:-:S07]  /*1d280*/  LEPC R20, `(.L_x_15424) ;  /* 0x000000001014794e */ /* 0x000fce0000000000 */
[----:B--2---:R-:W-:Y:S05]  /*1d290*/  CALL.ABS.NOINC R2 ;  /* 0x0000000002007343 */ /* 0x004fea0003c00000 */
.L_x_15424:
[----:B------:R-:W-:Y:S05]  /*1d2a0*/  BSYNC B6 ;  /* 0x0000000000067941 */ /* 0x000fea0003800000 */
.L_x_15423:
        /* <DEDUP_REMOVED lines=12> */
[----:B------:R-:W-:-:S02]  /*1d370*/  IMAD.U32 R7, RZ, RZ, UR9 ;  /* 0x00000009ff077e24 */ /* 0x000fc4000f8e00ff */
[----:B------:R-:W-:Y:S02]  /*1d380*/  IMAD.U32 R10, RZ, RZ, UR4 ;  /* 0x00000004ff0a7e24 */ /* 0x000fe4000f8e00ff */
[----:B-1----:R-:W-:Y:S02]  /*1d390*/  IMAD.U32 R11, RZ, RZ, UR5 ;  /* 0x00000005ff0b7e24 */ /* 0x002fe4000f8e00ff */
[----:B0-----:R-:W-:Y:S02]  /*1d3a0*/  IMAD.MOV.U32 R8, RZ, RZ, 0x70 ;  /* 0x00000070ff087424 */ /* 0x001fe400078e00ff */
[----:B------:R-:W-:Y:S02]  /*1d3b0*/  IMAD.MOV.U32 R12, RZ, RZ, 0x1 ;  /* 0x00000001ff0c7424 */ /* 0x000fe400078e00ff */
[----:B--2---:R-:W-:-:S07]  /*1d3c0*/  IMAD.MOV.U32 R13, RZ, RZ, RZ ;  /* 0x000000ffff0d7224 */ /* 0x004fce00078e00ff */
[----:B------:R-:W-:-:S07]  /*1d3d0*/  LEPC R20, `(.L_x_15427) ;  /* 0x000000001014794e */ /* 0x000fce0000000000 */
[----:B---3--:R-:W-:Y:S05]  /*1d3e0*/  CALL.ABS.NOINC R2 ;  /* 0x0000000002007343 */ /* 0x008fea0003c00000 */
.L_x_15427:
        /* <DEDUP_REMOVED lines=15> */
.L_x_15426:
[----:B------:R-:W-:Y:S05]  /*1d4e0*/  BSYNC B6 ;  /* 0x0000000000067941 */ /* 0x000fea0003800000 */
.L_x_15425:
[----:B------:R-:W2:Y:S01]  /*1d4f0*/  LDL R2, [R1+0x38] ;  /* 0x0000380001027983 */ /* 0x000ea20000100800 */
[----:B------:R-:W-:Y:S01]  /*1d500*/  ULDC.64 UR4, c[0x0][0xaf0] ;  /* 0x0002bc0000047ab9 */ /* 0x000fe20000000a00 */
[----:B------:R-:W3:Y:S02]  /*1d510*/  LDC R9, c[0x0][0x430] ;  /* 0x00010c00ff097b82 */ /* 0x000ee40000000800 */
[----:B------:R-:W4:Y:S01]  /*1d520*/  LDL R20, [R1+0xc] ;  /* 0x00000c0001147983 */ /* 0x000f220000100800 */
[----:B------:R-:W-:Y:S01]  /*1d530*/  ISETP.NE.U32.AND P0, PT, RZ, UR4, PT ;  /* 0x00000004ff007c0c */ /* 0x000fe2000bf05070 */
[----:B------:R-:W5:Y:S03]  /*1d540*/  S2R R21, SR_TID.X ;  /* 0x0000000000157919 */ /* 0x000f660000002100 */
[----:B------:R-:W-:-:S13]  /*1d550*/  ISETP.NE.AND.EX P0, PT, RZ, UR5, PT, P0 ;  /* 0x00000005ff007c0c */ /* 0x000fda000bf05300 */
[----:B------:R-:W-:Y:S01]  /*1d560*/  @P0 IADD3 R30, P1, R30, UR4, RZ ;  /* 0x000000041e1e0c10 */ /* 0x000fe2000ff3e0ff */
[----:B------:R-:W-:Y:S01]  /*1d570*/  IMAD.MOV.U32 R10, RZ, RZ, RZ ;  /* 0x000000ffff0a7224 */ /* 0x000fe200078e00ff */
[----:B-1----:R-:W1:Y:S01]  /*1d580*/  S2R R11, SR_TID.X ;  /* 0x00000000000b7919 */ /* 0x002e620000002100 */
[----:B------:R-:W-:Y:S01]  /*1d590*/  ULDC UR4, c[0x0][0x2f4] ;  /* 0x0000bd0000047ab9 */ /* 0x000fe20000000800 */
[----:B------:R-:W-:Y:S01]  /*1d5a0*/  @P0 IADD3.X R31, R31, UR5, RZ, P1, !PT ;  /* 0x000000051f1f0c10 */ /* 0x000fe20008ffe4ff */
[----:B------:R-:W-:-:S04]  /*1d5b0*/  ULDC UR5, c[0x0][0x320] ;  /* 0x0000c80000057ab9 */ /* 0x000fc80000000800 */
[----:B------:R-:W4:Y:S01]  /*1d5c0*/  @P0 LDG.E R29, desc[UR40][R30.64] ;  /* 0x000000281e1d0981 */ /* 0x000f22000c1e1900 */
[----:B-----5:R-:W-:-:S04]  /*1d5d0*/  LOP3.LUT R21, R21, 0x7f, RZ, 0xc0, !PT ;  /* 0x0000007f15157812 */ /* 0x020fc800078ec0ff */
[----:B------:R-:W-:Y:S02]  /*1d5e0*/  SHF.R.U32.HI R35, RZ, 0x3, R21 ;  /* 0x00000003ff237819 */ /* 0x000fe40000011615 */
[----:B------:R-:W5:Y:S01]  /*1d5f0*/  S2R R21, SR_TID.X ;  /* 0x0000000000157919 */ /* 0x000f620000002100 */
[----:B---3--:R-:W-:-:S13]  /*1d600*/  ISETP.NE.AND P1, PT, R9, 0x1, PT ;  /* 0x000000010900780c */ /* 0x008fda0003f25270 */
[----:B------:R-:W3:Y:S08]  /*1d610*/  @P1 LDC R5, c[0x0][0x434] ;  /* 0x00010d00ff051b82 */ /* 0x000ef00000000800 */
[----:B------:R-:W0:Y:S01]  /*1d620*/  @P1 LDC R4, c[0x0][0x438] ;  /* 0x00010e00ff041b82 */ /* 0x000e220000000800 */
[----:B-----5:R-:W-:-:S05]  /*1d630*/  IMAD.SHL.U32 R21, R21, 0x10, RZ ;  /* 0x0000001015157824 */ /* 0x020fca00078e00ff */
[----:B------:R-:W-:Y:S01]  /*1d640*/  LOP3.LUT R21, R35, 0x70, R21, 0xf8, !PT ;  /* 0x0000007023157812 */ /* 0x000fe200078ef815 */
[----:B--2---:R-:W-:-:S04]  /*1d650*/  VIADD R0, R2, 0xffffffff ;  /* 0xffffffff02007836 */ /* 0x004fc80000000000 */
[----:B------:R-:W-:-:S05]  /*1d660*/  IMAD R6, R0, 0x60, R21 ;  /* 0x0000006000067824 */ /* 0x000fca00078e0215 */
[----:B----4-:R-:W-:-:S04]  /*1d670*/  ISETP.GE.AND P0, PT, R6, R20, PT ;  /* 0x000000140600720c */ /* 0x010fc80003f06270 */
[----:B------:R-:W-:Y:S01]  /*1d680*/  ISETP.GT.U32.OR P0, PT, R21, 0x5f, P0 ;  /* 0x0000005f1500780c */ /* 0x000fe20000704470 */
[----:B------:R-:W-:-:S12]  /*1d690*/  IMAD.IADD R6, R6, 0x1, R34 ;  /* 0x0000000106067824 */ /* 0x000fd800078e0222 */
[----:B------:R-:W2:Y:S01]  /*1d6a0*/  @!P0 LDC.64 R2, c[0x0][0x428] ;  /* 0x00010a00ff028b82 */ /* 0x000ea20000000a00 */
[----:B---3--:R-:W-:-:S04]  /*1d6b0*/  @P1 IMAD.HI.U32 R5, R6, R5, RZ ;  /* 0x0000000506051227 */ /* 0x008fc800078e00ff */
[----:B------:R-:W-:Y:S01]  /*1d6c0*/  IMAD.MOV.U32 R7, RZ, RZ, R6 ;  /* 0x000000ffff077224 */ /* 0x000fe200078e0006 */
[----:B0-----:R-:W-:Y:S02]  /*1d6d0*/  @P1 SHF.R.U32.HI R7, RZ, R4, R5 ;  /* 0x00000004ff071219 */ /* 0x001fe40000011605 */
[----:B------:R-:W-:Y:S02]  /*1d6e0*/  SHF.R.S32.HI R35, RZ, 0x1f, R29 ;  /* 0x0000001fff237819 */ /* 0x000fe4000001141d */
[--C-:B------:R-:W-:Y:S01]  /*1d6f0*/  @!P0 SHF.R.S32.HI R5, RZ, 0x1f, R7.reuse ;  /* 0x0000001fff058819 */ /* 0x100fe20000011407 */
[----:B------:R-:W-:Y:S02]  /*1d700*/  @!P0 IMAD.MOV.U32 R4, RZ, RZ, R7 ;  /* 0x000000ffff048224 */ /* 0x000fe400078e0007 */
[-C--:B--2---:R-:W-:Y:S02]  /*1d710*/  @!P0 IMAD R8, R35, R2.reuse, RZ ;  /* 0x0000000223088224 */ /* 0x084fe400078e02ff */
[----:B------:R-:W-:-:S04]  /*1d720*/  @!P0 IMAD.WIDE.U32 R4, R29, R2, R4 ;  /* 0x000000021d048225 */ /* 0x000fc800078e0004 */
[----:B------:R-:W-:Y:S02]  /*1d730*/  @!P0 IMAD R8, R29, R3, R8 ;  /* 0x000000031d088224 */ /* 0x000fe400078e0208 */
[----:B------:R-:W0:Y:S03]  /*1d740*/  @!P0 LDC.64 R2, c[0x0][0x418] ;  /* 0x00010600ff028b82 */ /* 0x000e260000000a00 */
[----:B------:R-:W-:Y:S02]  /*1d750*/  @!P0 IADD3 R8, R5, R8, RZ ;  /* 0x0000000805088210 */ /* 0x000fe40007ffe0ff */
[----:B0-----:R-:W-:-:S04]  /*1d760*/  @!P0 LEA R2, P1, R4, R2, 0x2 ;  /* 0x0000000204028211 */ /* 0x001fc800078210ff */
[----:B------:R-:W-:-:S05]  /*1d770*/  @!P0 LEA.HI.X R3, R4, R3, R8, 0x2, P1 ;  /* 0x0000000304038211 */ /* 0x000fca00008f1408 */
[----:B------:R0:W2:Y:S01]  /*1d780*/  @!P0 LDG.E R10, desc[UR40][R2.64] ;  /* 0x00000028020a8981 */ /* 0x0000a2000c1e1900 */
[----:B------:R-:W-:-:S04]  /*1d790*/  IMAD.MOV R4, RZ, RZ, -R7 ;  /* 0x000000ffff047224 */ /* 0x000fc800078e0a07 */
[----:B0-----:R-:W-:-:S05]  /*1d7a0*/  IMAD R3, R9, R4, R6 ;  /* 0x0000000409037224 */ /* 0x001fca00078e0206 */
[----:B------:R-:W-:Y:S01]  /*1d7b0*/  STL [R1+0x4], R3 ;  /* 0x0000040301007387 */ /* 0x000fe20000100800 */
[----:B------:R-:W-:Y:S02]  /*1d7c0*/  IMAD.U32 R2, RZ, RZ, UR38 ;  /* 0x00000026ff027e24 */ /* 0x000fe4000f8e00ff */
[----:B-1----:R-:W-:-:S03]  /*1d7d0*/  IMAD.SHL.U32 R11, R11, 0x8, RZ ;  /* 0x000000080b0b7824 */ /* 0x002fc600078e00ff */
[----:B------:R-:W-:Y:S02]  /*1d7e0*/  ISETP.NE.AND P2, PT, R2, 0x3, PT ;  /* 0x000000030200780c */ /* 0x000fe40003f45270 */
[----:B------:R-:W-:Y:S02]  /*1d7f0*/  LOP3.LUT R11, R11, 0x38, RZ, 0xc0, !PT ;  /* 0x000000380b0b7812 */ /* 0x000fe400078ec0ff */
[----:B------:R-:W-:Y:S02]  /*1d800*/  LOP3.LUT R23, R23, 0xfffff7ff, RZ, 0xc0, !PT ;  /* 0xfffff7ff17177812 */ /* 0x000fe400078ec0ff */
[----:B------:R-:W-:-:S04]  /*1d810*/  LOP3.LUT R11, R11, 0x40, RZ, 0xfc, !PT ;  /* 0x000000400b0b7812 */ /* 0x000fc800078efcff */
[----:B------:R-:W-:-:S03]  /*1d820*/  ISETP.GE.AND P4, PT, R11, UR5, PT ;  /* 0x000000050b007c0c */ /* 0x000fc6000bf86270 */
[----:B------:R-:W-:-:S04]  /*1d830*/  @P2 LOP3.LUT R23, R23, 0x800, RZ, 0xfc, !PT ;  /* 0x0000080017172812 */ /* 0x000fc800078efcff */
[----:B------:R-:W-:Y:S01]  /*1d840*/  LOP3.LUT R23, R23, 0xfffffffd, RZ, 0xc0, !PT ;  /* 0xfffffffd17177812 */ /* 0x000fe200078ec0ff */
[----:B------:R-:W-:Y:S01]  /*1d850*/  UMOV UR6, 0xffffffff ;  /* 0xffffffff00067882 */ /* 0x000fe20000000000 */
[----:B--2---:R0:W-:Y:S02]  /*1d860*/  STL [R1], R10 ;  /* 0x0000000a01007387 */ /* 0x0041e40000100800 */
[----:B0-----:R-:W0:Y:S02]  /*1d870*/  S2R R10, SR_TID.X ;  /* 0x00000000000a7919 */ /* 0x001e240000002100 */
[----:B0-----:R-:W-:-:S05]  /*1d880*/  IMAD.SHL.U32 R10, R10, 0x8, RZ ;  /* 0x000000080a0a7824 */ /* 0x001fca00078e00ff */
[----:B------:R-:W-:-:S04]  /*1d890*/  LOP3.LUT R10, R10, 0x38, RZ, 0xc0, !PT ;  /* 0x000000380a0a7812 */ /* 0x000fc800078ec0ff */
[C---:B------:R-:W-:Y:S02]  /*1d8a0*/  ISETP.GE.AND P1, PT, R10.reuse, UR4, PT ;  /* 0x000000040a007c0c */ /* 0x040fe4000bf26270 */
[----:B------:R-:W-:-:S04]  /*1d8b0*/  LOP3.LUT R11, R10, 0x80, RZ, 0xfc, !PT ;  /* 0x000000800a0b7812 */ /* 0x000fc800078efcff */
[----:B------:R-:W-:-:S07]  /*1d8c0*/  ISETP.GE.AND P3, PT, R11, UR5, PT ;  /* 0x000000050b007c0c */ /* 0x000fce000bf66270 */
[----:B------:R-:W-:-:S04]  /*1d8d0*/  @P1 LOP3.LUT R23, R23, 0x2, RZ, 0xfc, !PT ;  /* 0x0000000217171812 */ /* 0x000fc800078efcff */
[----:B------:R-:W-:-:S04]  /*1d8e0*/  LOP3.LUT R23, R23, 0xffffffef, RZ, 0xc0, !PT ;  /* 0xffffffef17177812 */ /* 0x000fc800078ec0ff */
[----:B------:R-:W-:Y:S02]  /*1d8f0*/  @P4 LOP3.LUT R23, R23, 0x10, RZ, 0xfc, !PT ;  /* 0x0000001017174812 */ /* 0x000fe400078efcff */
[C---:B------:R-:W-:Y:S02]  /*1d900*/  ISETP.GE.AND P0, PT, R10.reuse, UR5, PT ;  /* 0x000000050a007c0c */ /* 0x040fe4000bf06270 */
[----:B------:R-:W-:Y:S02]  /*1d910*/  LOP3.LUT R23, R23, 0xfffffffe, RZ, 0xc0, !PT ;  /* 0xfffffffe17177812 */ /* 0x000fe400078ec0ff */
[----:B------:R-:W-:Y:S02]  /*1d920*/  LOP3.LUT R10, R10, 0xc0, RZ, 0xfc, !PT ;  /* 0x000000c00a0a7812 */ /* 0x000fe400078efcff */
[----:B------:R-:W-:Y:S02]  /*1d930*/  LOP3.LUT R23, R23, 0xfffffff7, RZ, 0xc0, !PT ;  /* 0xfffffff717177812 */ /* 0x000fe400078ec0ff */
[----:B------:R-:W-:-:S02]  /*1d940*/  ISETP.GE.AND P1, PT, R10, UR5, PT ;  /* 0x000000050a007c0c */ /* 0x000fc4000bf26270 */
[----:B------:R-:W-:-:S04]  /*1d950*/  @P3 LOP3.LUT R23, R23, 0x8, RZ, 0xfc, !PT ;  /* 0x0000000817173812 */ /* 0x000fc800078efcff */
[----:B------:R-:W-:-:S04]  /*1d960*/  @P0 LOP3.LUT R23, R23, 0x1, RZ, 0xfc, !PT ;  /* 0x0000000117170812 */ /* 0x000fc800078efcff */
[----:B------:R-:W-:-:S04]  /*1d970*/  LOP3.LUT R23, R23, 0xfffffffb, RZ, 0xc0, !PT ;  /* 0xfffffffb17177812 */ /* 0x000fc800078ec0ff */
[----:B------:R-:W-:Y:S01]  /*1d980*/  @P1 LOP3.LUT R23, R23, 0x4, RZ, 0xfc, !PT ;  /* 0x0000000417171812 */ /* 0x000fe200078efcff */
[----:B------:R-:W-:Y:S06]  /*1d990*/  BRA.DIV UR6, `(.L_x_15428) ;  /* 0x0000006e06747947 */ /* 0x000fec000b800000 */
.L_x_15600:
[----:B------:R-:W-:Y:S02]  /*1d9a0*/  SEL R2, RZ, 0x1, P0 ;  /* 0x00000001ff027807 */ /* 0x000fe40000000000 */
[----:B------:R-:W-:Y:S02]  /*1d9b0*/  ISETP.GT.U32.AND P0, PT, R21, 0x5f, PT ;  /* 0x0000005f1500780c */ /* 0x000fe40003f04070 */
[----:B------:R-:W-:Y:S01]  /*1d9c0*/  LOP3.LUT R23, R23, 0xffffffdf, RZ, 0xc0, !PT ;  /* 0xffffffdf17177812 */ /* 0x000fe200078ec0ff */
[----:B------:R0:W-:Y:S10]  /*1d9d0*/  STL [R1+0x54], R2 ;  /* 0x0000540201007387 */ /* 0x0001f40000100800 */
[----:B------:R-:W-:Y:S01]  /*1d9e0*/  @P0 LOP3.LUT R23, R23, 0x20, RZ, 0xfc, !PT ;  /* 0x0000002017170812 */ /* 0x000fe200078efcff */
[----:B0-----:R-:W-:Y:S06]  /*1d9f0*/  @!P2 BRA `(.L_x_15429) ;  /* 0x000000000004a947 */ /* 0x001fec0003800000 */
[----:B------:R-:W-:Y:S01]  /*1da00*/  BPT.TRAP 0x1 ;  /* 0x000000040000795c */ /* 0x000fe20000300000 */
.L_x_15429:
[----:B------:R-:W-:Y:S01]  /*1da10*/  IMAD R31, R0, -0x60, R20 ;  /* 0xffffffa0001f7824 */ /* 0x000fe200078e0214 */
[----:B------:R-:W-:Y:S01]  /*1da20*/  SHF.L.U32 R0, R27, 0x1f, RZ ;  /* 0x0000001f1b007819 */ /* 0x000fe200000006ff */
[----:B------:R-:W-:Y:S01]  /*1da30*/  IMAD R30, R25, 0x8, R22 ;  /* 0x00000008191e7824 */ /* 0x000fe200078e0216 */
[----:B------:R-:W-:Y:S03]  /*1da40*/  BSSY B0, `(.L_x_15430) ;  /* 0x0000003000007945 */ /* 0x000fe60003800000 */
[----:B------:R-:W0:Y:S02]  /*1da50*/  SYNCS.PHASECHK.TRANS64.TRYWAIT P0, [R30+URZ+0x32440], R0 ;  /* 0x032440001e0075a7 */ /* 0x000e24000800017f */
[----:B0-----:R-:W-:Y:S05]  /*1da60*/  @!P0 BRA `(.L_x_15431) ;  /* 0x0000006c00748947 */ /* 0x001fea0003800000 */
.L_x_15601:
[----:B------:R-:W-:Y:S05]  /*1da70*/  BSYNC B0 ;  /* 0x0000000000007941 */ /* 0x000fea0003800000 */
.L_x_15430:
[----:B------:R-:W0:Y:S01]  /*1da80*/  LDL R2, [R1+0x4] ;  /* 0x0000040001027983 */ /* 0x000e220000100800 */
[----:B------:R-:W-:Y:S01]  /*1da90*/  ULDC.64 UR4, c[0x0][0x300] ;  /* 0x0000c00000047ab9 */ /* 0x000fe20000000a00 */
[----:B------:R-:W-:Y:S02]  /*1daa0*/  ULDC.64 UR6, c[0x0][0x2e8] ;  /* 0x0000ba0000067ab9 */ /* 0x000fe40000000a00 */
[----:B------:R-:W2:Y:S01]  /*1dab0*/  LDL R4, [R1] ;  /* 0x0000000001047983 */ /* 0x000ea20000100800 */
        /* <DEDUP_REMOVED lines=17> */
[----:B------:R-:W0:Y:S02]  /*1dbd0*/  S2R R4, SR_TID.X ;  /* 0x0000000000047919 */ /* 0x000e240000002100 */
[----:B------:R-:W-:Y:S02]  /*1dbe0*/  IMAD.IADD R3, R3, 0x1, R0 ;  /* 0x0000000103037824 */ /* 0x000fe400078e0200 */
[----:B------:R-:W-:Y:S01]  /*1dbf0*/  IMAD.WIDE.U32 R2, R18, UR4, R2 ;  /* 0x0000000412027c25 */ /* 0x000fe2000f8e0002 */
[----:B------:R-:W-:Y:S02]  /*1dc00*/  UMOV UR4, 0xffffffff ;  /* 0xffffffff00047882 */ /* 0x000fe40000000000 */
[----:B------:R-:W-:Y:S02]  /*1dc10*/  LEA R0, P0, R2, UR6, 0x1 ;  /* 0x0000000602007c11 */ /* 0x000fe4000f8008ff */
[----:B0-----:R-:W-:-:S04]  /*1dc20*/  LOP3.LUT R4, R4, 0x7f, RZ, 0xc0, !PT ;  /* 0x0000007f04047812 */ /* 0x001fc800078ec0ff */
[----:B-1----:R-:W-:Y:S01]  /*1dc30*/  SHF.R.U32.HI R5, RZ, 0x3, R4 ;  /* 0x00000003ff057819 */ /* 0x002fe20000011604 */
        /* <DEDUP_REMOVED lines=58> */
.L_x_15615:
        /* <DEDUP_REMOVED lines=10> */
.L_x_15433:
        /* <DEDUP_REMOVED lines=11> */
.L_x_15434:
        /* <DEDUP_REMOVED lines=8> */
[----:B0-----:R-:W-:-:S05]  /*1e1b0*/  SEL R3, R36, RZ, !P0 ;  /* 0x000000ff24037207 */ /* 0x001fca0004000000 */
        /* <DEDUP_REMOVED lines=24> */
.L_x_15436:
[----:B------:R-:W-:Y:S05]  /*1e340*/  BSYNC B6 ;  /* 0x0000000000067941 */ /* 0x000fea0003800000 */
.L_x_15435:
[----:B------:R-:W2:Y:S01]  /*1e350*/  LDL R21, [R1+0x20] ;  /* 0x0000200001157983 */ /* 0x000ea20000100800 */
[----:B------:R-:W3:Y:S01]  /*1e360*/  LDC R6, c[0x0][0x448] ;  /* 0x00011200ff067b82 */ /* 0x000ee20000000800 */
[----:B------:R-:W-:Y:S02]  /*1e370*/  ULDC.64 UR4, c[0x0][0x298] ;  /* 0x0000a60000047ab9 */ /* 0x000fe40000000a00 */
        /* <DEDUP_REMOVED lines=8> */
[----:B--2---:R-:W-:Y:S02]  /*1e400*/  IMAD.MOV.U32 R4, RZ, RZ, R21 ;  /* 0x000000ffff047224 */ /* 0x004fe400078e0015 */
[----:B----4-:R-:W-:Y:S02]  /*1e410*/  IMAD.MOV.U32 R21, RZ, RZ, R20 ;  /* 0x000000ffff157224 */ /* 0x010fe400078e0014 */
[----:B------:R-:W2:Y:S01]  /*1e420*/  LDL R20, [R1+0xc] ;  /* 0x00000c0001147983 */ /* 0x000ea20000100800 */
[----:B-1----:R-:W-:Y:S02]  /*1e430*/  IMAD.SHL.U32 R0, R0, 0x10, RZ ;  /* 0x0000001000007824 */ /* 0x002fe400078e00ff */
[----:B------:R-:W-:-:S03]  /*1e440*/  IMAD R4, R4, UR4, RZ ;  /* 0x0000000404047c24 */ /* 0x000fc6000f8e02ff */
[----:B------:R-:W-:Y:S01]  /*1e450*/  LOP3.LUT R0, R2, 0x70, R0, 0xf8, !PT ;  /* 0x0000007002007812 */ /* 0x000fe200078ef800 */
[----:B------:R-:W-:Y:S01]  /*1e460*/  IMAD R4, R37, UR5, R4 ;  /* 0x0000000525047c24 */ /* 0x000fe2000f8e0204 */
[----:B------:R-:W0:Y:S03]  /*1e470*/  @P0 LDC R2, c[0x0][0x450] ;  /* 0x00011400ff020b82 */ /* 0x000e260000000800 */
[----:B------:R-:W-:-:S04]  /*1e480*/  IMAD R36, R17, 0x80, R0 ;  /* 0x0000008011247824 */ /* 0x000fc800078e0200 */
[----:B---3--:R-:W-:-:S04]  /*1e490*/  @P0 IMAD.HI.U32 R3, R36, R3, RZ ;  /* 0x0000000324030227 */ /* 0x008fc800078e00ff */
        /* <DEDUP_REMOVED lines=113> */
[----:B0-----:R-:W-:-:S04]  /*1ebb0*/  @!P0 LEA R5, P2, R7, R4, 0x1 ;  /* 0x0000000407058211 */ /* 0x001fc800078408ff */
[----:B------:R-:W-:-:S04]  /*1ebc0*/  @!P0 IADD3.X R4, RZ, R6, RZ, P2, !PT ;  /* 0x00000006ff048210 */ /* 0x000fc800017fe4ff */
[----:B------:R-:W-:-:S04]  /*1ebd0*/  @!P0 LOP3.LUT R5, R5, R4, RZ, 0x3c, !PT ;  /* 0x0000000405058212 */ /* 0x000fc800078e3cff */
[----:B------:R-:W-:-:S04]  /*1ebe0*/  @!P0 LOP3.LUT R4, R5, R4, RZ, 0x3c, !PT ;  /* 0x0000000405048212 */ /* 0x000fc800078e3cff */
[----:B------:R-:W-:-:S05]  /*1ebf0*/  @!P0 LOP3.LUT R5, R5, R4, RZ, 0x3c, !PT ;  /* 0x0000000405058212 */ /* 0x000fca00078e3cff */
[----:B-1----:R2:W-:Y:S02]  /*1ec00*/  @!P0 LDGSTS.E.BYPASS.LTC128B.128 [R26+0x1b400], desc[UR40][R4.64], !P1 ;  /* 0x1b400000041a8fae */ /* 0x0025e4000c901d68 */
.L_x_15632:
        /* <DEDUP_REMOVED lines=11> */
.L_x_15438:
        /* <DEDUP_REMOVED lines=28> */
.L_x_15440:
[----:B------:R-:W-:Y:S05]  /*1ee80*/  BSYNC B6 ;  /* 0x0000000000067941 */ /* 0x000fea0003800000 */
.L_x_15439:
        /* <DEDUP_REMOVED lines=126> */
[----:B0-----:R-:W-:-:S04]  /*1f670*/  @!P0 LEA R2, P5, R7, R2, 0x1 ;  /* 0x0000000207028211 */ /* 0x001fc800078a08ff */
[----:B------:R-:W-:-:S05]  /*1f680*/  @!P0 IADD3.X R3, RZ, R6, RZ, P5, !PT ;  /* 0x00000006ff038210 */ /* 0x000fca0002ffe4ff */
[----:B------:R-:W-:Y:S04]  /*1f690*/  @!P0 LDGSTS.E.BYPASS.LTC128B.128 [R26+0x25400], desc[UR40][R2.64], !P4 ;  /* 0x25400000021a8fae */ /* 0x000fe8000e101d68 */
[----:B------:R-:W-:Y:S04]  /*1f6a0*/  @!P0 LDGSTS.E.BYPASS.LTC128B.128 [R26+0x29400], desc[UR40][R2.64+0x80], !P3 ;  /* 0x29400080021a8fae */ /* 0x000fe8000d901d68 */
[----:B------:R-:W-:Y:S04]  /*1f6b0*/  @!P0 LDGSTS.E.BYPASS.LTC128B.128 [R26+0x2d400], desc[UR40][R2.64+0x100], !P2 ;  /* 0x2d400100021a8fae */ /* 0x000fe8000d101d68 */
[----:B------:R0:W-:Y:S04]  /*1f6c0*/  @!P0 LDGSTS.E.BYPASS.LTC128B.128 [R26+0x31400], desc[UR40][R2.64+0x180], !P1 ;  /* 0x31400180021a8fae */ /* 0x0001e8000c901d68 */
[----:B------:R1:W2:Y:S04]  /*1f6d0*/  SHFL.IDX PT, R6, R0, 0x7, 0x181f ;  /* 0x00f81f0000067f89 */ /* 0x0002a800000e0000 */
[----:B0-----:R1:W0:Y:S02]  /*1f6e0*/  SHFL.IDX PT, R2, R4, 0x7, 0x181f ;  /* 0x00f81f0004027f89 */ /* 0x00122400000e0000 */
.L_x_15650:
        /* <DEDUP_REMOVED lines=13> */
.L_x_15443:
[----:B------:R-:W-:Y:S05]  /*1f7c0*/  BSYNC B0 ;  /* 0x0000000000007941 */ /* 0x000fea0003800000 */
.L_x_15442:
[----:B------:R-:W-:Y:S01]  /*1f7d0*/  NOP ;  /* 0x0000000000007918 */ /* 0x000fe20000000000 */
[----:B------:R-:W-:-:S13]  /*1f7e0*/  PLOP3.LUT P0, PT, PT, PT, PT, 0x80, 0x0 ;  /* 0x000000000000781c */ /* 0x000fda0003f0f070 */
.L_x_15444:
        /* <DEDUP_REMOVED lines=18> */
.L_x_15651:
[----:B------:R-:W-:Y:S05]  /*1f910*/  BSYNC B0 ;  /* 0x0000000000007941 */ /* 0x000fea0003800000 */
.L_x_15445:
[----:B------:R-:W-:-:S05]  /*1f920*/  IMAD.U32 R0, RZ, RZ, UR38 ;  /* 0x00000026ff007e24 */ /* 0x000fca000f8e00ff */
[----:B------:R-:W-:-:S13]  /*1f930*/  ISETP.NE.AND P0, PT, R0, 0x3, PT ;  /* 0x000000030000780c */ /* 0x000fda0003f05270 */
[----:B------:R-:W-:Y:S05]  /*1f940*/  @!P0 BRA `(.L_x_15447) ;  /* 0x0000000000048947 */ /* 0x000fea0003800000 */
[----:B------:R-:W-:Y:S01]  /*1f950*/  BPT.TRAP 0x1 ;  /* 0x000000040000795c */ /* 0x000fe20000300000 */
.L_x_15447:
[----:B0-----:R-:W-:Y:S01]  /*1f960*/  SHF.L.U32 R3, R27, 0x1f, RZ ;  /* 0x0000001f1b037819 */ /* 0x001fe200000006ff */
[----:B------:R-:W-:Y:S03]  /*1f970*/  BSSY B0, `(.L_x_15448) ;  /* 0x0000003000007945 */ /* 0x000fe60003800000 */
[----:B------:R-:W0:Y:S02]  /*1f980*/  SYNCS.PHASECHK.TRANS64.TRYWAIT P0, [R30+URZ+0x32460], R3 ;  /* 0x032460031e0075a7 */ /* 0x000e24000800017f */
[----:B0-----:R-:W-:Y:S05]  /*1f990*/  @!P0 BRA `(.L_x_15449) ;  /* 0x0000006c00e08947 */ /* 0x001fea0003800000 */
.L_x_15652:
[----:B------:R-:W-:Y:S05]  /*1f9a0*/  BSYNC B0 ;  /* 0x0000000000007941 */ /* 0x000fea0003800000 */
.L_x_15448:
[----:B------:R-:W3:Y:S01]  /*1f9b0*/  LDL.LU R0, [R1+0x3c] ;  /* 0x00003c0001007983 */ /* 0x000ee20000300800 */
[----:B------:R-:W-:Y:S01]  /*1f9c0*/  ULDC.64 UR4, c[0x0][0x328] ;  /* 0x0000ca0000047ab9 */ /* 0x000fe20000000a00 */
[----:B------:R-:W-:Y:S02]  /*1f9d0*/  ULDC.64 UR6, c[0x0][0x318] ;  /* 0x0000c60000067ab9 */ /* 0x000fe40000000a00 */
[----:B------:R-:W4:Y:S04]  /*1f9e0*/  LDL.LU R2, [R1+0x4] ;  /* 0x0000040001027983 */ /* 0x000f280000300800 */
[----:B------:R-:W5:Y:S04]  /*1f9f0*/  LDL.LU R7, [R1+0x40] ;  /* 0x0000400001077983 */ /* 0x000f680000300800 */
[----:B--2---:R-:W2:Y:S04]  /*1fa00*/  LDL.LU R6, [R1] ;  /* 0x0000000001067983 */ /* 0x004ea80000300800 */
[----:B------:R-:W2:Y:S01]  /*1fa10*/  LDL.LU R4, [R1+0x54] ;  /* 0x0000540001047983 */ /* 0x000ea20000300800 */
[----:B------:R-:W-:-:S02]  /*1fa20*/  LOP3.LUT P3, RZ, R23, 0x10, RZ, 0xc0, !PT ;  /* 0x0000001017ff7812 */ /* 0x000fc4000786c0ff */
[C---:B------:R-:W-:Y:S02]  /*1fa30*/  LOP3.LUT P2, RZ, R23.reuse, 0x8, RZ, 0xc0, !PT ;  /* 0x0000000817ff7812 */ /* 0x040fe4000784c0ff */
[C---:B------:R-:W-:Y:S02]  /*1fa40*/  LOP3.LUT P1, RZ, R23.reuse, 0x4, RZ, 0xc0, !PT ;  /* 0x0000000417ff7812 */ /* 0x040fe4000782c0ff */
[----:B------:R-:W-:Y:S01]  /*1fa50*/  LOP3.LUT P4, RZ, R23, 0x1, RZ, 0xc0, !PT ;  /* 0x0000000117ff7812 */ /* 0x000fe2000788c0ff */
[----:B---3--:R-:W-:-:S04]  /*1fa60*/  IMAD R0, R0, UR4, RZ ;  /* 0x0000000400007c24 */ /* 0x008fc8000f8e02ff */
[C---:B----4-:R-:W-:Y:S02]  /*1fa70*/  IMAD R5, R2.reuse, UR5, R0 ;  /* 0x0000000502057c24 */ /* 0x050fe4000f8e0200 */
[----:B0-----:R-:W-:Y:S01]  /*1fa80*/  IMAD.WIDE.U32 R2, R2, UR4, RZ ;  /* 0x0000000402027c25 */ /* 0x001fe2000f8e00ff */
[----:B------:R-:W-:-:S03]  /*1fa90*/  ULDC.64 UR4, c[0x0][0x338] ;  /* 0x0000ce0000047ab9 */ /* 0x000fc60000000a00 */
[----:B------:R-:W-:Y:S02]  /*1faa0*/  IMAD.IADD R3, R3, 0x1, R5 ;  /* 0x0000000103037824 */ /* 0x000fe400078e0205 */
[----:B-----5:R-:W-:Y:S01]  /*1fab0*/  IMAD R0, R7, UR4, RZ ;  /* 0x0000000407007c24 */ /* 0x020fe2000f8e02ff */
        /* <DEDUP_REMOVED lines=12> */
[----:B------:R-:W-:Y:S01]  /*1fb80*/  IADD3 R0, R3, R0, R4 ;  /* 0x0000000003007210 */ /* 0x000fe20007ffe004 */
        /* <DEDUP_REMOVED lines=73> */
.L_x_15666:
        /* <DEDUP_REMOVED lines=15> */
.L_x_15451:
        /* <DEDUP_REMOVED lines=11> */
.L_x_15452:
[----:B------:R-:W2:Y:S01]  /*201c0*/  LDL.LU R2, [R1+0x38] ;  /* 0x0000380001027983 */ /* 0x000ea20000300800 */
[----:B------:R0:W-:Y:S01]  /*201d0*/  SYNCS.ARRIVE.TRANS64.A1T0 RZ, [R30+URZ+0x32450], RZ ;  /* 0x032450ff1eff79a7 */ /* 0x0001e2000810003f */
[----:B------:R-:W-:Y:S01]  /*201e0*/  BSSY B0, `(.L_x_15453) ;  /* 0x00000dc000007945 */ /* 0x000fe20003800000 */
[----:B--2---:R-:W-:-:S05]  /*201f0*/  VIADD R10, R2, 0xfffffffe ;  /* 0xfffffffe020a7836 */ /* 0x004fca0000000000 */
[----:B------:R-:W-:-:S13]  /*20200*/  ISETP.GE.AND P0, PT, R10, R33, PT ;  /* 0x000000210a00720c */ /* 0x000fda0003f06270 */
[----:B0-----:R-:W-:Y:S05]  /*20210*/  @!P0 BRA `(.L_x_15454) ;  /* 0x0000000c00608947 */ /* 0x001fea0003800000 */
.L_x_15467:
        /* <DEDUP_REMOVED lines=38> */
[----:B------:R-:W-:Y:S01]  /*20480*/  IMAD R5, R8, R5, R9 ;  /* 0x0000000508057224 */ /* 0x000fe200078e0209 */
[----:B------:R-:W-:-:S02]  /*20490*/  IADD3 R10, R10, -0x1, RZ ;  /* 0xffffffff0a0a7810 */ /* 0x000fc40007ffe0ff */
[----:B------:R-:W-:Y:S01]  /*204a0*/  ISETP.GT.AND P2, PT, R2, R33, PT ;  /* 0x000000210200720c */ /* 0x000fe20003f44270 */
[----:B0-----:R-:W-:-:S12]  /*204b0*/  @!P1 BRA `(.L_x_15455) ;  /* 0x0000000000049947 */ /* 0x001fd80003800000 */
[----:B------:R-:W-:Y:S01]  /*204c0*/  BPT.TRAP 0x1 ;  /* 0x000000040000795c */ /* 0x000fe20000300000 */
.L_x_15455:
[----:B------:R-:W-:Y:S01]  /*204d0*/  IMAD R6, R25, 0x8, R22 ;  /* 0x0000000819067824 */ /* 0x000fe200078e0216 */
[----:B------:R-:W-:Y:S01]  /*204e0*/  SHF.L.U32 R21, R27, 0x1f, RZ ;  /* 0x0000001f1b157819 */ /* 0x000fe200000006ff */
[----:B------:R-:W-:Y:S01]  /*204f0*/  BSSY B1, `(.L_x_15456) ;  /* 0x0000004000017945 */ /* 0x000fe20003800000 */
[----:B------:R-:W-:Y:S02]  /*20500*/  SHF.R.S32.HI R17, RZ, 0x1f, R5 ;  /* 0x0000001fff117819 */ /* 0x000fe40000011405 */
[----:B------:R-:W0:Y:S02]  /*20510*/  SYNCS.PHASECHK.TRANS64.TRYWAIT P0, [R6+URZ+0x32440], R21 ;  /* 0x03244015060075a7 */ /* 0x000e24000800017f */
[----:B0-----:R-:W-:Y:S05]  /*20520*/  @!P0 BRA `(.L_x_15457) ;  /* 0x0000006c00508947 */ /* 0x001fea0003800000 */
.L_x_15667:
[----:B------:R-:W-:Y:S05]  /*20530*/  BSYNC B1 ;  /* 0x0000000000017941 */ /* 0x000fea0003800000 */
.L_x_15456:
        /* <DEDUP_REMOVED lines=50> */
.L_x_15681:
        /* <DEDUP_REMOVED lines=8> */
.L_x_15459:
        /* <DEDUP_REMOVED lines=11> */
.L_x_15460:
[----:B------:R2:W-:Y:S01]  /*20990*/  SYNCS.ARRIVE.TRANS64.A1T0 RZ, [R6+URZ+0x32430], RZ ;  /* 0x032430ff06ff79a7 */ /* 0x0005e2000810003f */
[----:B------:R-:W-:Y:S05]  /*209a0*/  @!P3 BRA `(.L_x_15461) ;  /* 0x000000000004b947 */ /* 0x000fea0003800000 */
[----:B------:R-:W-:Y:S01]  /*209b0*/  BPT.TRAP 0x1 ;  /* 0x000000040000795c */ /* 0x000fe20000300000 */
.L_x_15461:
[----:B------:R-:W3:Y:S01]  /*209c0*/  SYNCS.PHASECHK.TRANS64.TRYWAIT P0, [R6+URZ+0x32460], R21 ;  /* 0x03246015060075a7 */ /* 0x000ee2000800017f */
[----:B------:R-:W-:Y:S04]  /*209d0*/  BSSY B1, `(.L_x_15462) ;  /* 0x0000002000017945 */ /* 0x000fe80003800000 */
[----:B---3--:R-:W-:Y:S05]  /*209e0*/  @!P0 BRA `(.L_x_15463) ;  /* 0x0000006c00d88947 */ /* 0x008fea0003800000 */
.L_x_15682:
[----:B------:R-:W-:Y:S05]  /*209f0*/  BSYNC B1 ;  /* 0x0000000000017941 */ /* 0x000fea0003800000 */
.L_x_15462:
[----:B------:R-:W-:Y:S01]  /*20a00*/  ULDC.64 UR4, c[0x0][0x328] ;  /* 0x0000ca0000047ab9 */ /* 0x000fe20000000a00 */
[----:B------:R-:W-:Y:S01]  /*20a10*/  ULDC.64 UR6, c[0x0][0x318] ;  /* 0x0000c60000067ab9 */ /* 0x000fe20000000a00 */
[----:B------:R-:W-:Y:S01]  /*20a20*/  IMAD R2, R17, UR4, RZ ;  /* 0x0000000411027c24 */ /* 0x000fe2000f8e02ff */
[----:B------:R-:W-:Y:S01]  /*20a30*/  LOP3.LUT P5, RZ, R23, 0x1, RZ, 0xc0, !PT ;  /* 0x0000000117ff7812 */ /* 0x000fe200078ac0ff */
[----:B-1----:R-:W-:Y:S01]  /*20a40*/  IMAD R8, R25, 0x6000, R32 ;  /* 0x0000600019087824 */ /* 0x002fe200078e0220 */
        /* <DEDUP_REMOVED lines=61> */
.L_x_15696:
        /* <DEDUP_REMOVED lines=11> */
.L_x_15465:
        /* <DEDUP_REMOVED lines=11> */
.L_x_15466:
[----:B------:R0:W-:Y:S01]  /*20f80*/  SYNCS.ARRIVE.TRANS64.A1T0 RZ, [R6+URZ+0x32450], RZ ;  /* 0x032450ff06ff79a7 */ /* 0x0001e2000810003f */
[----:B------:R-:W-:Y:S05]  /*20f90*/  @P2 BRA `(.L_x_15467) ;  /* 0xfffffff000a02947 */ /* 0x000fea000383ffff */
.L_x_15454:
[----:B------:R-:W-:Y:S05]  /*20fa0*/  BSYNC B0 ;  /* 0x0000000000007941 */ /* 0x000fea0003800000 */
.L_x_15453:
        /* <DEDUP_REMOVED lines=20> */
.L_x_15469:
[----:B------:R-:W-:Y:S05]  /*210f0*/  BSYNC B0 ;  /* 0x0000000000007941 */ /* 0x000fea0003800000 */
.L_x_15468:
[----:B------:R-:W-:Y:S02]  /*21100*/  LOP3.LUT R27, R27, R0, RZ, 0x3c, !PT ;  /* 0x000000001b1b7212 */ /* 0x000fe400078e3cff */
[----:B------:R-:W-:-:S07]  /*21110*/  SEL R25, R25, RZ, P0 ;  /* 0x000000ff19197207 */ /* 0x000fce0000000000 */
.L_x_15422:
[----:B------:R-:W-:Y:S05]  /*21120*/  BSYNC B7 ;  /* 0x0000000000077941 */ /* 0x000fea0003800000 */
.L_x_15420:
        /* <DEDUP_REMOVED lines=11> */
.L_x_15470:
[----:B0-----:R-:W0:Y:S01]  /*211e0*/  S2R R8, SR_TID.X ;  /* 0x0000000000087919 */ /* 0x001e220000002100 */
        /* <DEDUP_REMOVED lines=10> */
[----:B--23--:R4:W2:Y:S02]  /*21290*/  @!P1 LDG.E R6, desc[UR40][R2.64] ;  /* 0x0000002802069981 */ /* 0x00c8a4000c1e1900 */
        /* <DEDUP_REMOVED lines=31> */
.L_x_15706:
[----:B------:R-:W-:Y:S02]  /*21490*/  ULDC UR4, c[0x0][0xd38] ;  /* 0x00034e0000047ab9 */ /* 0x000fe40000000800 */
[----:B------:R-:W-:-:S04]  /*214a0*/  IMAD.U32 R5, RZ, RZ, UR4 ;  /* 0x00000004ff057e24 */ /* 0x000fc8000f8e00ff */
[----:B--2---:R-:W-:-:S04]  /*214b0*/  IMAD R14, R14, R5, RZ ;  /* 0x000000050e0e7224 */ /* 0x004fc800078e02ff */
[----:B------:R-:W-:-:S05]  /*214c0*/  IMAD.IADD R7, R7, 0x1, R14 ;  /* 0x0000000107077824 */ /* 0x000fca00078e020e */
[----:B------:R-:W-:-:S13]  /*214d0*/  ISETP.GT.AND P6, PT, R7, R0, PT ;  /* 0x000000000700720c */ /* 0x000fda0003fc4270 */
[----:B------:R-:W-:Y:S05]  /*214e0*/  @P6 BRA `(.L_x_15473) ;  /* 0x0000000000a46947 */ /* 0x000fea0003800000 */
.L_x_15476:
        /* <DEDUP_REMOVED lines=35> */
.L_x_15714:
[----:B------:R-:W-:Y:S02]  /*21720*/  ULDC UR4, c[0x0][0xd38] ;  /* 0x00034e0000047ab9 */ /* 0x000fe40000000800 */
[----:B------:R-:W-:-:S04]  /*21730*/  IMAD.U32 R5, RZ, RZ, UR4 ;  /* 0x00000004ff057e24 */ /* 0x000fc8000f8e00ff */
[----:B--2---:R-:W-:-:S04]  /*21740*/  IMAD R14, R14, R5, RZ ;  /* 0x000000050e0e7224 */ /* 0x004fc800078e02ff */
[----:B------:R-:W-:-:S05]  /*21750*/  IMAD.IADD R7, R14, 0x1, R7 ;  /* 0x000000010e077824 */ /* 0x000fca00078e0207 */
[----:B------:R-:W-:-:S13]  /*21760*/  ISETP.GT.AND P6, PT, R7, R0, PT ;  /* 0x000000000700720c */ /* 0x000fda0003fc4270 */
[----:B------:R-:W-:Y:S05]  /*21770*/  @!P6 BRA `(.L_x_15476) ;  /* 0xfffffffc005ce947 */ /* 0x000fea000383ffff */
.L_x_15473:
        /* <DEDUP_REMOVED lines=10> */
.L_x_15719:
[----:B------:R-:W-:-:S13]  /*21820*/  ISETP.NE.AND P0, PT, R3, RZ, PT ;  /* 0x000000ff0300720c */ /* 0x000fda0003f05270 */
[----:B------:R-:W-:Y:S05]  /*21830*/  @!P0 BRA `(.L_x_15478) ;  /* 0x0000000000108947 */ /* 0x000fea0003800000 */
[----:B------:R-:W-:Y:S01]  /*21840*/  UMOV UR4, 0xffffffff ;  /* 0xffffffff00047882 */ /* 0x000fe20000000000 */
[----:B--2---:R-:W-:Y:S02]  /*21850*/  VIADD R12, R12, 0xffffffff ;  /* 0xffffffff0c0c7836 */ /* 0x004fe40000000000 */
[----:B------:R-:W-:Y:S05]  /*21860*/  BRA.DIV UR4, `(.L_x_15479) ;  /* 0x0000007204647947 */ /* 0x000fea000b800000 */
[----:B------:R2:W0:Y:S02]  /*21870*/  SHFL.IDX PT, R6, R2, R12, 0x1f ;  /* 0x00001f0c02067589 */ /* 0x00042400000e0000 */
.L_x_15478:
        /* <DEDUP_REMOVED lines=28> */
[----:B------:R-:W-:Y:S01]  /*21a40*/  IMAD.MOV.U32 R2, RZ, RZ, RZ ;  /* 0x000000ffff027224 */ /* 0x000fe200078e00ff */
[----:B0-----:R-:W-:-:S05]  /*21a50*/  IADD3 R5, RZ, -R3, RZ ;  /* 0x80000003ff057210 */ /* 0x001fca0007ffe0ff */
        /* <DEDUP_REMOVED lines=29> */
.L_x_15480:
        /* <DEDUP_REMOVED lines=48> */
[----:B------:R-:W-:Y:S01]  /*21f30*/  @!P1 IMAD.IADD R3, R3, 0x1, -R6 ;  /* 0x0000000103039824 */ /* 0x000fe200078e0a06 */
[----:B------:R-:W-:Y:S02]  /*21f40*/  @!P1 IADD3 R2, R2, 0x1, RZ ;  /* 0x0000000102029810 */ /* 0x000fe40007ffe0ff */
        /* <DEDUP_REMOVED lines=10> */
.L_x_15481:
[----:B------:R-:W-:-:S05]  /*21ff0*/  LOP3.LUT R2, RZ, R2, RZ, 0x33, !PT ;  /* 0x00000002ff027212 */ /* 0x000fca00078e33ff */
[----:B------:R-:W-:Y:S01]  /*22000*/  IMAD.IADD R17, R17, 0x1, R2 ;  /* 0x0000000111117824 */ /* 0x000fe200078e0202 */
[----:B------:R-:W-:Y:S06]  /*22010*/  BRA `(.L_x_15482) ;  /* 0x00000000001c7947 */ /* 0x000fec0003800000 */
.L_x_15474:
[----:B------:R-:W-:Y:S01]  /*22020*/  UMOV UR4, URZ ;  /* 0x0000003f00047c82 */ /* 0x000fe20008000000 */
[----:B------:R-:W-:Y:S01]  /*22030*/  UMOV UR5, URZ ;  /* 0x0000003f00057c82 */ /* 0x000fe20008000000 */
[----:B------:R-:W-:Y:S01]  /*22040*/  ULDC UR6, c[0x0][0xd3c] ;  /* 0x00034f0000067ab9 */ /* 0x000fe20000000800 */
[----:B------:R-:W-:Y:S02]  /*22050*/  IMAD.MOV.U32 R16, RZ, RZ, R0 ;  /* 0x000000ffff107224 */ /* 0x000fe400078e0000 */
[----:B------:R-:W-:Y:S02]  /*22060*/  IMAD.U32 R17, RZ, RZ, UR4 ;  /* 0x00000004ff117e24 */ /* 0x000fe4000f8e00ff */
[----:B------:R-:W-:Y:S02]  /*22070*/  IMAD.U32 R18, RZ, RZ, UR5 ;  /* 0x00000005ff127e24 */ /* 0x000fe4000f8e00ff */
[----:B------:R-:W-:-:S07]  /*22080*/  IMAD.U32 R19, RZ, RZ, UR6 ;  /* 0x00000006ff137e24 */ /* 0x000fce000f8e00ff */
.L_x_15482:
        /* <DEDUP_REMOVED lines=10> */
.L_x_15471:
[----:B------:R-:W-:Y:S02]  /*22130*/  ULDC UR4, c[0x0][0xd3c] ;  /* 0x00034f0000047ab9 */ /* 0x000fe40000000800 */
[----:B----4-:R-:W-:-:S13]  /*22140*/  ISETP.GE.AND P0, PT, R19, UR4, PT ;  /* 0x0000000413007c0c */ /* 0x010fda000bf06270 */
[----:B------:R-:W-:Y:S05]  /*22150*/  @!P0 BRA `(.L_x_15483) ;  /* 0xffffff8c00f88947 */ /* 0x000fea000383ffff */
[----:B------:R-:W-:Y:S05]  /*22160*/  BSYNC B8 ;  /* 0x0000000000087941 */ /* 0x000fea0003800000 */
.L_x_15374:
        /* <DEDUP_REMOVED lines=12> */
.L_x_15722:
[----:B------:R-:W-:Y:S05]  /*22230*/  BSYNC B0 ;  /* 0x0000000000007941 */ /* 0x000fea0003800000 */
.L_x_15484:
[----:B------:R-:W-:-:S03]  /*22240*/  UMOV UR4, 0xffffffff ;  /* 0xffffffff00047882 */ /* 0x000fc60000000000 */
[----:B------:R-:W-:Y:S05]  /*22250*/  BRA.DIV UR4, `(.L_x_15486) ;  /* 0x0000006a04247947 */ /* 0x000fea000b800000 */
[----:B-1----:R-:W1:Y:S02]  /*22260*/  S2R R0, SR_TID.X ;  /* 0x0000000000007919 */ /* 0x002e640000002100 */
[----:B-1----:R-:W-:-:S04]  /*22270*/  SHF.R.U32.HI R0, RZ, 0x5, R0 ;  /* 0x00000005ff007819 */ /* 0x002fc80000011600 */
[----:B------:R-:W-:-:S05]  /*22280*/  LOP3.LUT R0, R0, 0x3, RZ, 0xc0, !PT ;  /* 0x0000000300007812 */ /* 0x000fca00078ec0ff */
[----:B------:R1:W4:Y:S02]  /*22290*/  SHFL.IDX PT, R14, R0, RZ, 0x1f ;  /* 0x00001fff000e7589 */ /* 0x00032400000e0000 */
.L_x_15725:
[----:B----4-:R-:W-:-:S13]  /*222a0*/  ISETP.NE.AND P0, PT, R14, RZ, PT ;  /* 0x000000ff0e00720c */ /* 0x010fda0003f05270 */
[----:B------:R-:W-:Y:S05]  /*222b0*/  @P0 BRA `(.L_x_15193) ;  /* 0x0000000000880947 */ /* 0x000fea0003800000 */
[----:B------:R-:W-:-:S03]  /*222c0*/  UMOV UR4, 0xffffffff ;  /* 0xffffffff00047882 */ /* 0x000fc60000000000 */
[----:B------:R-:W-:Y:S05]  /*222d0*/  BRA.DIV UR4, `(.L_x_15487) ;  /* 0x0000006a04387947 */ /* 0x000fea000b800000 */
[----:B------:R-:W-:-:S13]  /*222e0*/  ELECT P6, URZ, PT ;  /* 0x00000000003f782f */ /* 0x000fda00038c0000 */
.L_x_15728:
[----:B------:R-:W-:Y:S05]  /*222f0*/  @!P6 BRA `(.L_x_15193) ;  /* 0x000000000078e947 */ /* 0x000fea0003800000 */
[----:B------:R-:W-:-:S06]  /*22300*/  ULOP3.LUT UR4, UR36, 0x2, URZ, 0xfc, !UPT ;  /* 0x0000000224047892 */ /* 0x000fcc000f8efc3f */
[----:B-1----:R-:W-:-:S05]  /*22310*/  IMAD.U32 R0, RZ, RZ, UR4 ;  /* 0x00000004ff007e24 */ /* 0x002fca000f8e00ff */
[----:B------:R-:W-:-:S13]  /*22320*/  ISETP.NE.AND P0, PT, R0, 0x3, PT ;  /* 0x000000030000780c */ /* 0x000fda0003f05270 */
[----:B------:R-:W-:Y:S05]  /*22330*/  @!P0 BRA `(.L_x_15488) ;  /* 0x0000000000048947 */ /* 0x000fea0003800000 */
[----:B------:R-:W-:Y:S01]  /*22340*/  BPT.TRAP 0x1 ;  /* 0x000000040000795c */ /* 0x000fe20000300000 */
.L_x_15488:
[----:B------:R-:W-:Y:S01]  /*22350*/  IMAD R3, R25, 0x8, R5 ;  /* 0x0000000819037824 */ /* 0x000fe200078e0205 */
[----:B------:R-:W-:Y:S01]  /*22360*/  SHF.L.U32 R2, R27, 0x1f, RZ ;  /* 0x0000001f1b027819 */ /* 0x000fe200000006ff */
[----:B------:R-:W-:-:S03]  /*22370*/  VIADD R25, R25, 0x1 ;  /* 0x0000000119197836 */ /* 0x000fc60000000000 */
[----:B------:R-:W1:Y:S02]  /*22380*/  SYNCS.PHASECHK.TRANS64.TRYWAIT P1, [R3+URZ+0x32440], R2 ;  /* 0x03244002030075a7 */ /* 0x000e64000802017f */
[----:B------:R-:W-:-:S04]  /*22390*/  ISETP.NE.AND P2, PT, R25, 0x2, PT ;  /* 0x000000021900780c */ /* 0x000fc80003f45270 */
[----:B------:R-:W-:Y:S01]  /*223a0*/  SEL R0, RZ, 0x1, P2 ;  /* 0x00000001ff007807 */ /* 0x000fe20001000000 */
[----:B-1----:R-:W-:Y:S08]  /*223b0*/  @!P1 BRA `(.L_x_15489) ;  /* 0x0000006800209947 */ /* 0x002ff00003800000 */
.L_x_15729:
[----:B------:R-:W-:Y:S02]  /*223c0*/  SEL R25, R25, RZ, P2 ;  /* 0x000000ff19197207 */ /* 0x000fe40001000000 */
[----:B------:R-:W-:Y:S01]  /*223d0*/  LOP3.LUT R0, R27, R0, RZ, 0x3c, !PT ;  /* 0x000000001b007212 */ /* 0x000fe200078e3cff */
[----:B------:R-:W-:Y:S06]  /*223e0*/  @!P0 BRA `(.L_x_15490) ;  /* 0x0000000000048947 */ /* 0x000fec0003800000 */
[----:B------:R-:W-:Y:S01]  /*223f0*/  BPT.TRAP 0x1 ;  /* 0x000000040000795c */ /* 0x000fe20000300000 */
.L_x_15490:
[----:B------:R-:W-:Y:S01]  /*22400*/  IMAD R25, R25, 0x8, R5 ;  /* 0x0000000819197824 */ /* 0x000fe200078e0205 */
[----:B------:R-:W-:-:S04]  /*22410*/  SHF.L.U32 R0, R0, 0x1f, RZ ;  /* 0x0000001f00007819 */ /* 0x000fc800000006ff */
[----:B------:R-:W4:Y:S02]  /*22420*/  SYNCS.PHASECHK.TRANS64.TRYWAIT P1, [R25+URZ+0x32440], R0 ;  /* 0x03244000190075a7 */ /* 0x000f24000802017f */
[----:B----4-:R-:W-:Y:S05]  /*22430*/  @!P1 BRA `(.L_x_15491) ;  /* 0x0000006800149947 */ /* 0x010fea0003800000 */
.L_x_15730:
[----:B------:R-:W-:Y:S05]  /*22440*/  @!P0 BRA `(.L_x_15492) ;  /* 0x0000000000048947 */ /* 0x000fea0003800000 */
[----:B------:R-:W-:Y:S01]  /*22450*/  BPT.TRAP 0x1 ;  /* 0x000000040000795c */ /* 0x000fe20000300000 */
.L_x_15492:
[----:B------:R-:W5:Y:S02]  /*22460*/  SYNCS.PHASECHK.TRANS64.TRYWAIT P1, [R3+URZ+0x32460], R2 ;  /* 0x03246002030075a7 */ /* 0x000f64000802017f */
[----:B-----5:R-:W-:Y:S05]  /*22470*/  @!P1 BRA `(.L_x_15493) ;  /* 0x0000006800189947 */ /* 0x020fea0003800000 */
.L_x_15731:
[----:B------:R-:W-:Y:S05]  /*22480*/  @!P0 BRA `(.L_x_15494) ;  /* 0x0000000000048947 */ /* 0x000fea0003800000 */
[----:B------:R-:W-:Y:S01]  /*22490*/  BPT.TRAP 0x1 ;  /* 0x000000040000795c */ /* 0x000fe20000300000 */
.L_x_15494:
[----:B------:R0:W0:Y:S02]  /*224a0*/  SYNCS.PHASECHK.TRANS64.TRYWAIT P0, [R25+URZ+0x32460], R0 ;  /* 0x03246000190075a7 */ /* 0x000024000800017f */
[----:B0-----:R-:W-:Y:S05]  /*224b0*/  @!P0 NANOSLEEP.SYNCS 0x989680 ;  /* 0x009896800000895d */ /* 0x001fea0003900000 */
[----:B------:R-:W0:Y:S02]  /*224c0*/  @!P0 SYNCS.PHASECHK.TRANS64 P0, [R25+URZ+0x32460], R0 ;  /* 0x03246000190085a7 */ /* 0x000e24000800007f */
[----:B0-----:R-:W-:Y:S05]  /*224d0*/  @!P0 BRA `(.L_x_15494) ;  /* 0xfffffffc00f08947 */ /* 0x001fea000383ffff */
.L_x_15193:
[----:B------:R-:W-:Y:S05]  /*224e0*/  BSYNC B9 ;  /* 0x0000000000097941 */ /* 0x000fea0003800000 */
.L_x_15190:
[----:B------:R-:W-:Y:S05]  /*224f0*/  EXIT ;  /* 0x000000000000794d */ /* 0x000fea0003800000 */
.L_x_15213:
[----:B0-----:R0:W1:Y:S02]  /*22500*/  SYNCS.PHASECHK.TRANS64.TRYWAIT P5, [R87+URZ+0x32490], R95 ;  /* 0x0324905f570075a7 */ /* 0x00106400080a017f */
[----:B-1----:R-:W-:Y:S05]  /*22510*/  @!P5 NANOSLEEP.SYNCS 0x989680 ;  /* 0x009896800000d95d */ /* 0x002fea0003900000 */
[----:B------:R-:W1:Y:S02]  /*22520*/  @!P5 SYNCS.PHASECHK.TRANS64 P5, [R87+URZ+0x32490], R95 ;  /* 0x0324905f5700d5a7 */ /* 0x000e6400080a007f */
[----:B-1----:R-:W-:Y:S05]  /*22530*/  @!P5 BRA `(.L_x_15213) ;  /* 0xfffffffc00f0d947 */ /* 0x002fea000383ffff */
[----:B------:R-:W-:Y:S05]  /*22540*/  BRA `(.L_x_15495) ;  /* 0xfffffe1000f07947 */ /* 0x000fea000383ffff */
.L_x_15214:
        /* <DEDUP_REMOVED lines=8> */
.L_x_15497:
[----:B------:R-:W-:Y:S05]  /*225d0*/  BSYNC B1 ;  /* 0x0000000000017941 */ /* 0x000fea0003800000 */
.L_x_15496:
        /* <DEDUP_REMOVED lines=8> */
.L_x_15498:
[----:B------:R-:W-:Y:S05]  /*22660*/  BRA `(.L_x_15499) ;  /* 0xfffffe1000bc7947 */ /* 0x000fea000383ffff */
.L_x_15223:
        /* <DEDUP_REMOVED lines=8> */
.L_x_15501:
[----:B------:R-:W-:Y:S05]  /*226f0*/  BSYNC B1 ;  /* 0x0000000000017941 */ /* 0x000fea0003800000 */
.L_x_15500:
        /* <DEDUP_REMOVED lines=8> */
.L_x_15502:
[----:B------:R-:W-:Y:S05]  /*22780*/  BRA `(.L_x_15503) ;  /* 0xfffffe1800447947 */ /* 0x000fea000383ffff */
.L_x_15233:
[----:B-1----:R1:W2:Y:S02]  /*22790*/  SYNCS.PHASECHK.TRANS64.TRYWAIT P4, [R87+URZ+0x32490], R95 ;  /* 0x0324905f570075a7 */ /* 0x0022a4000808017f */
[----:B--2---:R-:W-:Y:S05]  /*227a0*/  @!P4 NANOSLEEP.SYNCS 0x989680 ;  /* 0x009896800000c95d */ /* 0x004fea0003900000 */
[----:B------:R-:W2:Y:S02]  /*227b0*/  @!P4 SYNCS.PHASECHK.TRANS64 P4, [R87+URZ+0x32490], R95 ;  /* 0x0324905f5700c5a7 */ /* 0x000ea4000808007f */
[----:B--2---:R-:W-:Y:S05]  /*227c0*/  @!P4 BRA `(.L_x_15233) ;  /* 0xfffffffc00f0c947 */ /* 0x004fea000383ffff */
[----:B------:R-:W-:Y:S05]  /*227d0*/  BRA `(.L_x_15504) ;  /* 0xfffffe24002c7947 */ /* 0x000fea000383ffff */
.L_x_15234:
        /* <DEDUP_REMOVED lines=8> */
.L_x_15506:
[----:B------:R-:W-:Y:S05]  /*22860*/  BSYNC B1 ;  /* 0x0000000000017941 */ /* 0x000fea0003800000 */
.L_x_15505:
        /* <DEDUP_REMOVED lines=8> */
.L_x_15507:
[----:B------:R-:W-:Y:S01]  /*228f0*/  IMAD.MOV.U32 R100, RZ, RZ, R14 ;  /* 0x000000ffff647224 */ /* 0x000fe200078e000e */
[----:B------:R-:W-:Y:S06]  /*22900*/  BRA `(.L_x_15508) ;  /* 0xfffffe2000f87947 */ /* 0x000fec000383ffff */
.L_x_15239:
        /* <DEDUP_REMOVED lines=8> */
.L_x_15510:
[----:B------:R-:W-:Y:S05]  /*22990*/  BSYNC B1 ;  /* 0x0000000000017941 */ /* 0x000fea0003800000 */
.L_x_15509:
        /* <DEDUP_REMOVED lines=8> */
.L_x_15511:
[----:B------:R-:W-:Y:S01]  /*22a20*/  IMAD.MOV.U32 R96, RZ, RZ, R14 ;  /* 0x000000ffff607224 */ /* 0x000fe200078e000e */
[----:B------:R-:W-:Y:S06]  /*22a30*/  BRA `(.L_x_15512) ;  /* 0xfffffe2800a87947 */ /* 0x000fec000383ffff */
.L_x_15244:
[----:B0-----:R0:W1:Y:S02]  /*22a40*/  SYNCS.PHASECHK.TRANS64.TRYWAIT P2, [R87+URZ+0x32490], R95 ;  /* 0x0324905f570075a7 */ /* 0x001064000804017f */
[----:B-1----:R-:W-:Y:S05]  /*22a50*/  @!P2 NANOSLEEP.SYNCS 0x989680 ;  /* 0x009896800000a95d */ /* 0x002fea0003900000 */
[----:B------:R-:W1:Y:S02]  /*22a60*/  @!P2 SYNCS.PHASECHK.TRANS64 P2, [R87+URZ+0x32490], R95 ;  /* 0x0324905f5700a5a7 */ /* 0x000e64000804007f */
[----:B-1----:R-:W-:Y:S05]  /*22a70*/  @!P2 BRA `(.L_x_15244) ;  /* 0xfffffffc00f0a947 */ /* 0x002fea000383ffff */
[----:B------:R-:W-:Y:S05]  /*22a80*/  BRA `(.L_x_15513) ;  /* 0xfffffe3000c07947 */ /* 0x000fea000383ffff */
.L_x_15245:
        /* <DEDUP_REMOVED lines=8> */
.L_x_15515:
[----:B------:R-:W-:Y:S05]  /*22b10*/  BSYNC B1 ;  /* 0x0000000000017941 */ /* 0x000fea0003800000 */
.L_x_15514:
        /* <DEDUP_REMOVED lines=8> */
.L_x_15516:
[----:B------:R-:W-:Y:S01]  /*22ba0*/  IMAD.MOV.U32 R7, RZ, RZ, R14 ;  /* 0x000000ffff077224 */ /* 0x000fe200078e000e */
[----:B------:R-:W-:Y:S06]  /*22bb0*/  BRA `(.L_x_15517) ;  /* 0xfffffe3000dc7947 */ /* 0x000fec000383ffff */
.L_x_15248:
        /* <DEDUP_REMOVED lines=8> */
.L_x_15519:
[----:B------:R-:W-:Y:S05]  /*22c40*/  BSYNC B1 ;  /* 0x0000000000017941 */ /* 0x000fea0003800000 */
.L_x_15518:
        /* <DEDUP_REMOVED lines=8> */
.L_x_15520:
[----:B------:R-:W-:Y:S01]  /*22cd0*/  IMAD.MOV.U32 R7, RZ, RZ, R14 ;  /* 0x000000ffff077224 */ /* 0x000fe200078e000e */
[----:B------:R-:W-:Y:S06]  /*22ce0*/  BRA `(.L_x_15521) ;  /* 0xfffffe3000d87947 */ /* 0x000fec000383ffff */
.L_x_15252:
[----:B---3--:R3:W4:Y:S02]  /*22cf0*/  SYNCS.PHASECHK.TRANS64.TRYWAIT P3, [R87+URZ+0x324b0], R95 ;  /* 0x0324b05f570075a7 */ /* 0x008724000806017f */
[----:B----4-:R-:W-:Y:S05]  /*22d00*/  @!P3 NANOSLEEP.SYNCS 0x989680 ;  /* 0x009896800000b95d */ /* 0x010fea0003900000 */
[----:B------:R-:W4:Y:S02]  /*22d10*/  @!P3 SYNCS.PHASECHK.TRANS64 P3, [R87+URZ+0x324b0], R95 ;  /* 0x0324b05f5700b5a7 */ /* 0x000f24000806007f */
[----:B----4-:R-:W-:Y:S05]  /*22d20*/  @!P3 BRA `(.L_x_15252) ;  /* 0xfffffffc00f0b947 */ /* 0x010fea000383ffff */
[----:B------:R-:W-:Y:S05]  /*22d30*/  BRA `(.L_x_15522) ;  /* 0xfffffe3400507947 */ /* 0x000fea000383ffff */
.L_x_15262:
[----:B------:R-:W-:Y:S01]  /*22d40*/  BSSY B0, `(.L_x_15523) ;  /* 0x0000007000007945 */ /* 0x000fe20003800000 */
[----:B------:R-:W-:Y:S02]  /*22d50*/  IMAD.MOV.U32 R12, RZ, RZ, RZ ;  /* 0x000000ffff0c7224 */ /* 0x000fe400078e00ff */
[----:B------:R-:W-:Y:S02]  /*22d60*/  IMAD.MOV.U32 R11, RZ, RZ, 0x1f ;  /* 0x0000001fff0b7424 */ /* 0x000fe400078e00ff */
[----:B------:R-:W-:-:S07]  /*22d70*/  IMAD.MOV.U32 R15, RZ, RZ, -0x1 ;  /* 0xffffffffff0f7424 */ /* 0x000fce00078e00ff */
[----:B------:R-:W-:Y:S05]  /*22d80*/  WARPSYNC.COLLECTIVE R15, `(.L_x_15524) ;  /* 0x000000000f087348 */ /* 0x000fea0003c00000 */
[----:B------:R0:W1:Y:S02]  /*22d90*/  SHFL.IDX P6, R14, R13, R12, R11 ;  /* 0x0000000c0d0e7389 */ /* 0x00006400000c000b */
[----:B01----:R-:W-:Y:S01]  /*22da0*/  ENDCOLLECTIVE ;  /* 0x000000000000791b */ /* 0x003fe20003800000 */
.L_x_15524:
[----:B------:R-:W-:Y:S05]  /*22db0*/  BSYNC B0 ;  /* 0x0000000000007941 */ /* 0x000fea0003800000 */
.L_x_15523:
[----:B------:R-:W-:Y:S05]  /*22dc0*/  BRA `(.L_x_15525) ;  /* 0xfffffe4400807947 */ /* 0x000fea000383ffff */
.L_x_15274:
        /* <DEDUP_REMOVED lines=8> */
.L_x_15527:
[----:B------:R-:W-:Y:S05]  /*22e50*/  BSYNC B1 ;  /* 0x0000000000017941 */ /* 0x000fea0003800000 */
.L_x_15526:
        /* <DEDUP_REMOVED lines=8> */
.L_x_15528:
[----:B------:R-:W-:Y:S02]  /*22ee0*/  IMAD.MOV.U32 R13, RZ, RZ, R32 ;  /* 0x000000ffff0d7224 */ /* 0x000fe400078e0020 */
[----:B------:R-:W-:-:S07]  /*22ef0*/  IMAD.MOV.U32 R3, RZ, RZ, R14 ;  /* 0x000000ffff037224 */ /* 0x000fce00078e000e */
[----:B------:R-:W-:Y:S05]  /*22f00*/  WARPSYNC.COLLECTIVE R15, `(.L_x_15529) ;  /* 0x000000000f087348 */ /* 0x000fea0003c00000 */
[----:B------:R0:W1:Y:S02]  /*22f10*/  SHFL.IDX P6, R14, R13, R12, R11 ;  /* 0x0000000c0d0e7389 */ /* 0x00006400000c000b */
[----:B01----:R-:W-:Y:S01]  /*22f20*/  ENDCOLLECTIVE ;  /* 0x000000000000791b */ /* 0x003fe20003800000 */
.L_x_15529:
[----:B------:R-:W-:Y:S01]  /*22f30*/  IMAD.MOV.U32 R13, RZ, RZ, R30 ;  /* 0x000000ffff0d7224 */ /* 0x000fe200078e001e */
[----:B------:R-:W-:-:S07]  /*22f40*/  MOV R7, R14 ;  /* 0x0000000e00077202 */ /* 0x000fce0000000f00 */
[----:B------:R-:W-:Y:S05]  /*22f50*/  WARPSYNC.COLLECTIVE R15, `(.L_x_15530) ;  /* 0x000000000f087348 */ /* 0x000fea0003c00000 */
[----:B------:R0:W1:Y:S02]  /*22f60*/  SHFL.IDX P6, R14, R13, R12, R11 ;  /* 0x0000000c0d0e7389 */ /* 0x00006400000c000b */
[----:B01----:R-:W-:Y:S01]  /*22f70*/  ENDCOLLECTIVE ;  /* 0x000000000000791b */ /* 0x003fe20003800000 */
.L_x_15530:
[----:B------:R-:W-:Y:S01]  /*22f80*/  IMAD.MOV.U32 R8, RZ, RZ, R14 ;  /* 0x000000ffff087224 */ /* 0x000fe200078e000e */
[----:B------:R-:W-:Y:S06]  /*22f90*/  BRA `(.L_x_15531) ;  /* 0xfffffe4c000c7947 */ /* 0x000fec000383ffff */
.L_x_15277:
        /* <DEDUP_REMOVED lines=8> */
.L_x_15533:
[----:B------:R-:W-:Y:S05]  /*23020*/  BSYNC B1 ;  /* 0x0000000000017941 */ /* 0x000fea0003800000 */
.L_x_15532:
        /* <DEDUP_REMOVED lines=8> */
.L_x_15534:
[----:B------:R-:W-:Y:S02]  /*230b0*/  IMAD.MOV.U32 R13, RZ, RZ, R32 ;  /* 0x000000ffff0d7224 */ /* 0x000fe400078e0020 */
[----:B------:R-:W-:-:S07]  /*230c0*/  IMAD.MOV.U32 R6, RZ, RZ, R14 ;  /* 0x000000ffff067224 */ /* 0x000fce00078e000e */
[----:B------:R-:W-:Y:S05]  /*230d0*/  WARPSYNC.COLLECTIVE R15, `(.L_x_15535) ;  /* 0x000000000f087348 */ /* 0x000fea0003c00000 */
[----:B------:R0:W1:Y:S02]  /*230e0*/  SHFL.IDX P6, R14, R13, R12, R11 ;  /* 0x0000000c0d0e7389 */ /* 0x00006400000c000b */
[----:B01----:R-:W-:Y:S01]  /*230f0*/  ENDCOLLECTIVE ;  /* 0x000000000000791b */ /* 0x003fe20003800000 */
.L_x_15535:
[----:B------:R-:W-:Y:S02]  /*23100*/  IMAD.MOV.U32 R13, RZ, RZ, R30 ;  /* 0x000000ffff0d7224 */ /* 0x000fe400078e001e */
[----:B------:R-:W-:-:S07]  /*23110*/  IMAD.MOV.U32 R7, RZ, RZ, R14 ;  /* 0x000000ffff077224 */ /* 0x000fce00078e000e */
[----:B------:R-:W-:Y:S05]  /*23120*/  WARPSYNC.COLLECTIVE R15, `(.L_x_15536) ;  /* 0x000000000f087348 */ /* 0x000fea0003c00000 */
[----:B------:R0:W1:Y:S02]  /*23130*/  SHFL.IDX P6, R14, R13, R12, R11 ;  /* 0x0000000c0d0e7389 */ /* 0x00006400000c000b */
[----:B01----:R-:W-:Y:S01]  /*23140*/  ENDCOLLECTIVE ;  /* 0x000000000000791b */ /* 0x003fe20003800000 */
.L_x_15536:
[----:B------:R-:W-:Y:S01]  /*23150*/  IMAD.MOV.U32 R30, RZ, RZ, R14 ;  /* 0x000000ffff1e7224 */ /* 0x000fe200078e000e */
[----:B------:R-:W-:Y:S06]  /*23160*/  BRA `(.L_x_15537) ;  /* 0xfffffe4c00647947 */ /* 0x000fec000383ffff */
.L_x_15281:
[----:B0-----:R0:W1:Y:S02]  /*23170*/  SYNCS.PHASECHK.TRANS64.TRYWAIT P0, [R22+URZ+0x32400], R33 ;  /* 0x03240021160075a7 */ /* 0x001064000800017f */
[----:B-1----:R-:W-:Y:S05]  /*23180*/  @!P0 NANOSLEEP.SYNCS 0x989680 ;  /* 0x009896800000895d */ /* 0x002fea0003900000 */
[----:B------:R-:W1:Y:S02]  /*23190*/  @!P0 SYNCS.PHASECHK.TRANS64 P0, [R22+URZ+0x32400], R33 ;  /* 0x03240021160085a7 */ /* 0x000e64000800007f */
[----:B-1----:R-:W-:Y:S05]  /*231a0*/  @!P0 BRA `(.L_x_15281) ;  /* 0xfffffffc00f08947 */ /* 0x002fea000383ffff */
[----:B------:R-:W-:Y:S05]  /*231b0*/  BRA `(.L_x_15538) ;  /* 0xfffffe5000587947 */ /* 0x000fea000383ffff */
.L_x_15289:
        /* <DEDUP_REMOVED lines=9> */
.L_x_15540:
[----:B------:R-:W-:Y:S05]  /*23250*/  BSYNC B1 ;  /* 0x0000000000017941 */ /* 0x000fea0003800000 */
.L_x_15539:
[----:B------:R0:W5:Y:S01]  /*23260*/  LDL R8, [R1+0x8c] ;  /* 0x00008c0001087983 */ /* 0x0001620000100800 */
[----:B------:R-:W-:Y:S01]  /*23270*/  IMAD.MOV.U32 R13, RZ, RZ, R35 ;  /* 0x000000ffff0d7224 */ /* 0x000fe200078e0023 */
[----:B------:R-:W-:Y:S01]  /*23280*/  ISETP.GE.AND P0, PT, R16, R39, PT ;  /* 0x000000271000720c */ /* 0x000fe20003f06270 */
[----:B------:R-:W-:Y:S02]  /*23290*/  IMAD.MOV.U32 R12, RZ, RZ, RZ ;  /* 0x000000ffff0c7224 */ /* 0x000fe400078e00ff */
[----:B------:R-:W-:Y:S02]  /*232a0*/  IMAD.MOV.U32 R11, RZ, RZ, 0x1c1f ;  /* 0x00001c1fff0b7424 */ /* 0x000fe400078e00ff */
[----:B------:R-:W-:Y:S02]  /*232b0*/  IMAD.MOV.U32 R15, RZ, RZ, -0x1 ;  /* 0xffffffffff0f7424 */ /* 0x000fe400078e00ff */
[----:B0-----:R-:W-:-:S07]  /*232c0*/  IMAD.MOV.U32 R0, RZ, RZ, R14 ;  /* 0x000000ffff007224 */ /* 0x001fce00078e000e */
[----:B-----5:R-:W-:Y:S05]  /*232d0*/  WARPSYNC.COLLECTIVE R15, `(.L_x_15541) ;  /* 0x000000000f087348 */ /* 0x020fea0003c00000 */
[----:B------:R0:W1:Y:S02]  /*232e0*/  SHFL.IDX P6, R14, R13, R12, R11 ;  /* 0x0000000c0d0e7389 */ /* 0x00006400000c000b */
[----:B01---5:R-:W-:Y:S01]  /*232f0*/  ENDCOLLECTIVE ;  /* 0x000000000000791b */ /* 0x023fe20003800000 */
.L_x_15541:
[----:B------:R-:W-:Y:S02]  /*23300*/  IMAD.MOV.U32 R13, RZ, RZ, R25 ;  /* 0x000000ffff0d7224 */ /* 0x000fe400078e0019 */
[----:B------:R-:W-:-:S07]  /*23310*/  IMAD.MOV.U32 R3, RZ, RZ, R14 ;  /* 0x000000ffff037224 */ /* 0x000fce00078e000e */
[----:B------:R-:W-:Y:S05]  /*23320*/  WARPSYNC.COLLECTIVE R15, `(.L_x_15542) ;  /* 0x000000000f087348 */ /* 0x000fea0003c00000 */
[----:B------:R0:W1:Y:S02]  /*23330*/  SHFL.IDX P6, R14, R13, R12, R11 ;  /* 0x0000000c0d0e7389 */ /* 0x00006400000c000b */
[----:B01----:R-:W-:Y:S01]  /*23340*/  ENDCOLLECTIVE ;  /* 0x000000000000791b */ /* 0x003fe20003800000 */
.L_x_15542:
[----:B------:R-:W-:Y:S01]  /*23350*/  MOV R13, R36 ;  /* 0x00000024000d7202 */ /* 0x000fe20000000f00 */
[----:B------:R-:W-:-:S07]  /*23360*/  IMAD.MOV.U32 R4, RZ, RZ, R14 ;  /* 0x000000ffff047224 */ /* 0x000fce00078e000e */
[----:B------:R-:W-:Y:S05]  /*23370*/  WARPSYNC.COLLECTIVE R15, `(.L_x_15543) ;  /* 0x000000000f087348 */ /* 0x000fea0003c00000 */
[----:B------:R0:W1:Y:S02]  /*23380*/  SHFL.IDX P6, R14, R13, R12, R11 ;  /* 0x0000000c0d0e7389 */ /* 0x00006400000c000b */
[----:B01----:R-:W-:Y:S01]  /*23390*/  ENDCOLLECTIVE ;  /* 0x000000000000791b */ /* 0x003fe20003800000 */
.L_x_15543:
        /* <DEDUP_REMOVED lines=24> */
.L_x_15544:
[----:B------:R-:W-:Y:S02]  /*23520*/  IMAD.MOV.U32 R0, RZ, RZ, R20 ;  /* 0x000000ffff007224 */ /* 0x000fe400078e0014 */
[----:B------:R-:W-:Y:S02]  /*23530*/  @!P1 IMAD.MOV.U32 R28, RZ, RZ, R8 ;  /* 0x000000ffff1c9224 */ /* 0x000fe400078e0008 */
[----:B------:R-:W-:Y:S01]  /*23540*/  @!P1 IMAD.MOV.U32 R29, RZ, RZ, R9 ;  /* 0x000000ffff1d9224 */ /* 0x000fe200078e0009 */
[----:B------:R-:W-:Y:S01]  /*23550*/  PRMT R45, R0, 0x5410, R3 ;  /* 0x00005410002d7816 */ /* 0x000fe20000000003 */
[----:B------:R-:W-:Y:S02]  /*23560*/  IMAD.MOV.U32 R0, RZ, RZ, R28 ;  /* 0x000000ffff007224 */ /* 0x000fe400078e001c */
[----:B------:R-:W-:Y:S02]  /*23570*/  @!P1 IMAD.MOV.U32 R31, RZ, RZ, R7 ;  /* 0x000000ffff1f9224 */ /* 0x000fe400078e0007 */
[----:B------:R-:W-:Y:S01]  /*23580*/  @!P1 IMAD.MOV.U32 R33, RZ, RZ, R5 ;  /* 0x000000ffff219224 */ /* 0x000fe200078e0005 */
[----:B------:R-:W-:Y:S01]  /*23590*/  PRMT R37, R0, 0x7610, R37 ;  /* 0x0000761000257816 */ /* 0x000fe20000000025 */
[----:B------:R-:W-:-:S02]  /*235a0*/  IMAD.MOV.U32 R8, RZ, RZ, R29 ;  /* 0x000000ffff087224 */ /* 0x000fc400078e001d */
[--C-:B------:R-:W-:Y:S02]  /*235b0*/  IMAD.MOV.U32 R13, RZ, RZ, R35.reuse ;  /* 0x000000ffff0d7224 */ /* 0x100fe400078e0023 */
[----:B------:R-:W-:Y:S01]  /*235c0*/  @!P1 IMAD.MOV.U32 R30, RZ, RZ, R6 ;  /* 0x000000ffff1e9224 */ /* 0x000fe200078e0006 */
[----:B------:R-:W-:Y:S01]  /*235d0*/  MOV R6, R33 ;  /* 0x0000002100067202 */ /* 0x000fe20000000f00 */
[----:B------:R-:W-:Y:S01]  /*235e0*/  @!P1 IMAD.MOV.U32 R32, RZ, RZ, R4 ;  /* 0x000000ffff209224 */ /* 0x000fe200078e0004 */
[----:B------:R-:W-:Y:S01]  /*235f0*/  PRMT R35, R8, 0x7610, R35 ;  /* 0x0000761008237816 */ /* 0x000fe20000000023 */
[----:B------:R-:W-:Y:S02]  /*23600*/  IMAD.MOV.U32 R4, RZ, RZ, R31 ;  /* 0x000000ffff047224 */ /* 0x000fe400078e001f */
[----:B------:R-:W-:Y:S02]  /*23610*/  IMAD.MOV.U32 R0, RZ, RZ, R30 ;  /* 0x000000ffff007224 */ /* 0x000fe400078e001e */
[----:B------:R-:W-:Y:S01]  /*23620*/  IMAD.MOV.U32 R3, RZ, RZ, R14 ;  /* 0x000000ffff037224 */ /* 0x000fe200078e000e */
[----:B------:R-:W-:-:S07]  /*23630*/  PRMT R48, R4, 0x5410, R6 ;  /* 0x0000541004307816 */ /* 0x000fce0000000006 */
[----:B------:R-:W-:Y:S05]  /*23640*/  WARPSYNC.COLLECTIVE R15, `(.L_x_15545) ;  /* 0x000000000f087348 */ /* 0x000fea0003c00000 */
[----:B------:R0:W1:Y:S02]  /*23650*/  SHFL.IDX P6, R14, R13, R12, R11 ;  /* 0x0000000c0d0e7389 */ /* 0x00006400000c000b */
[----:B01----:R-:W-:Y:S01]  /*23660*/  ENDCOLLECTIVE ;  /* 0x000000000000791b */ /* 0x003fe20003800000 */
.L_x_15545:
        /* <DEDUP_REMOVED lines=9> */
.L_x_15546:
[----:B------:R-:W-:Y:S02]  /*23700*/  IMAD.MOV.U32 R13, RZ, RZ, R36 ;  /* 0x000000ffff0d7224 */ /* 0x000fe400078e0024 */
[----:B------:R-:W-:-:S07]  /*23710*/  IMAD.MOV.U32 R25, RZ, RZ, R14 ;  /* 0x000000ffff197224 */ /* 0x000fce00078e000e */
[----:B------:R-:W-:Y:S05]  /*23720*/  WARPSYNC.COLLECTIVE R15, `(.L_x_15547) ;  /* 0x000000000f087348 */ /* 0x000fea0003c00000 */
[----:B------:R0:W1:Y:S02]  /*23730*/  SHFL.IDX P6, R14, R13, R12, R11 ;  /* 0x0000000c0d0e7389 */ /* 0x00006400000c000b */
[----:B01----:R-:W-:Y:S01]  /*23740*/  ENDCOLLECTIVE ;  /* 0x000000000000791b */ /* 0x003fe20003800000 */
.L_x_15547:
[----:B------:R-:W-:Y:S05]  /*23750*/  BRA `(.L_x_15548) ;  /* 0xfffffe5c00647947 */ /* 0x000fea000383ffff */
.L_x_15293:
[----:B0-----:R0:W1:Y:S02]  /*23760*/  SYNCS.PHASECHK.TRANS64.TRYWAIT P1, [R22+URZ+0x32400], R13 ;  /* 0x0324000d160075a7 */ /* 0x001064000802017f */
[----:B-1----:R-:W-:Y:S05]  /*23770*/  @!P1 NANOSLEEP.SYNCS 0x989680 ;  /* 0x009896800000995d */ /* 0x002fea0003900000 */
[----:B------:R-:W1:Y:S02]  /*23780*/  @!P1 SYNCS.PHASECHK.TRANS64 P1, [R22+URZ+0x32400], R13 ;  /* 0x0324000d160095a7 */ /* 0x000e64000802007f */
[----:B-1----:R-:W-:Y:S05]  /*23790*/  @!P1 BRA `(.L_x_15293) ;  /* 0xfffffffc00f09947 */ /* 0x002fea000383ffff */
[----:B------:R-:W-:Y:S05]  /*237a0*/  BRA `(.L_x_15549) ;  /* 0xfffffe6000047947 */ /* 0x000fea000383ffff */
.L_x_15299:
[----:B--2---:R2:W4:Y:S02]  /*237b0*/  SYNCS.PHASECHK.TRANS64.TRYWAIT P1, [R14+URZ+0x32430], R9 ;  /* 0x032430090e0075a7 */ /* 0x004524000802017f */
[----:B----4-:R-:W-:Y:S05]  /*237c0*/  @!P1 NANOSLEEP.SYNCS 0x989680 ;  /* 0x009896800000995d */ /* 0x010fea0003900000 */
[----:B------:R-:W4:Y:S02]  /*237d0*/  @!P1 SYNCS.PHASECHK.TRANS64 P1, [R14+URZ+0x32430], R9 ;  /* 0x032430090e0095a7 */ /* 0x000f24000802007f */
[----:B----4-:R-:W-:Y:S05]  /*237e0*/  @!P1 BRA `(.L_x_15299) ;  /* 0xfffffffc00f09947 */ /* 0x010fea000383ffff */
[----:B------:R-:W-:Y:S05]  /*237f0*/  BRA `(.L_x_15298) ;  /* 0xfffffe6c00d07947 */ /* 0x000fea000383ffff */
.L_x_15301:
[----:B0-----:R0:W3:Y:S02]  /*23800*/  SYNCS.PHASECHK.TRANS64.TRYWAIT P1, [R22+URZ+0x32410], R3 ;  /* 0x03241003160075a7 */ /* 0x0010e4000802017f */
[----:B---3--:R-:W-:Y:S05]  /*23810*/  @!P1 NANOSLEEP.SYNCS 0x989680 ;  /* 0x009896800000995d */ /* 0x008fea0003900000 */
[----:B------:R-:W3:Y:S02]  /*23820*/  @!P1 SYNCS.PHASECHK.TRANS64 P1, [R22+URZ+0x32410], R3 ;  /* 0x03241003160095a7 */ /* 0x000ee4000802007f */
[----:B---3--:R-:W-:Y:S05]  /*23830*/  @!P1 BRA `(.L_x_15301) ;  /* 0xfffffffc00f09947 */ /* 0x008fea000383ffff */
[----:B------:R-:W-:Y:S05]  /*23840*/  BRA `(.L_x_15550) ;  /* 0xfffffe7000887947 */ /* 0x000fea000383ffff */
.L_x_15305:
[----:B----4-:R4:W0:Y:S02]  /*23850*/  SYNCS.PHASECHK.TRANS64.TRYWAIT P1, [R14+URZ+0x32450], R9 ;  /* 0x032450090e0075a7 */ /* 0x010824000802017f */
[----:B0-----:R-:W-:Y:S05]  /*23860*/  @!P1 NANOSLEEP.SYNCS 0x989680 ;  /* 0x009896800000995d */ /* 0x001fea0003900000 */
[----:B------:R-:W0:Y:S02]  /*23870*/  @!P1 SYNCS.PHASECHK.TRANS64 P1, [R14+URZ+0x32450], R9 ;  /* 0x032450090e0095a7 */ /* 0x000e24000802007f */
[----:B0-----:R-:W-:Y:S05]  /*23880*/  @!P1 BRA `(.L_x_15305) ;  /* 0xfffffffc00f09947 */ /* 0x001fea000383ffff */
[----:B------:R-:W-:Y:S05]  /*23890*/  BRA `(.L_x_15304) ;  /* 0xfffffe7000987947 */ /* 0x000fea000383ffff */
.L_x_15312:
[----:B-1----:R1:W2:Y:S02]  /*238a0*/  SYNCS.PHASECHK.TRANS64.TRYWAIT P1, [R15+URZ+0x32430], R20 ;  /* 0x032430140f0075a7 */ /* 0x0022a4000802017f */
[----:B--2---:R-:W-:Y:S05]  /*238b0*/  @!P1 NANOSLEEP.SYNCS 0x989680 ;  /* 0x009896800000995d */ /* 0x004fea0003900000 */
[----:B------:R-:W2:Y:S02]  /*238c0*/  @!P1 SYNCS.PHASECHK.TRANS64 P1, [R15+URZ+0x32430], R20 ;  /* 0x032430140f0095a7 */ /* 0x000ea4000802007f */
[----:B--2---:R-:W-:Y:S05]  /*238d0*/  @!P1 BRA `(.L_x_15312) ;  /* 0xfffffffc00f09947 */ /* 0x004fea000383ffff */
[----:B------:R-:W-:Y:S05]  /*238e0*/  BRA `(.L_x_15311) ;  /* 0xfffffea000047947 */ /* 0x000fea000383ffff */
.L_x_15316:
[----:B---3--:R3:W4:Y:S02]  /*238f0*/  SYNCS.PHASECHK.TRANS64.TRYWAIT P1, [R15+URZ+0x32450], R20 ;  /* 0x032450140f0075a7 */ /* 0x008724000802017f */
[----:B----4-:R-:W-:Y:S05]  /*23900*/  @!P1 NANOSLEEP.SYNCS 0x989680 ;  /* 0x009896800000995d */ /* 0x010fea0003900000 */
[----:B------:R-:W4:Y:S02]  /*23910*/  @!P1 SYNCS.PHASECHK.TRANS64 P1, [R15+URZ+0x32450], R20 ;  /* 0x032450140f0095a7 */ /* 0x000f24000802007f */
[----:B----4-:R-:W-:Y:S05]  /*23920*/  @!P1 BRA `(.L_x_15316) ;  /* 0xfffffffc00f09947 */ /* 0x010fea000383ffff */
[----:B------:R-:W-:Y:S05]  /*23930*/  BRA `(.L_x_15315) ;  /* 0xfffffea000b87947 */ /* 0x000fea000383ffff */
.L_x_15324:
[----:B-1----:R1:W2:Y:S02]  /*23940*/  SYNCS.PHASECHK.TRANS64.TRYWAIT P1, [R15+URZ+0x32430], R20 ;  /* 0x032430140f0075a7 */ /* 0x0022a4000802017f */
[----:B--2---:R-:W-:Y:S05]  /*23950*/  @!P1 NANOSLEEP.SYNCS 0x989680 ;  /* 0x009896800000995d */ /* 0x004fea0003900000 */
[----:B------:R-:W2:Y:S02]  /*23960*/  @!P1 SYNCS.PHASECHK.TRANS64 P1, [R15+URZ+0x32430], R20 ;  /* 0x032430140f0095a7 */ /* 0x000ea4000802007f */
[----:B--2---:R-:W-:Y:S05]  /*23970*/  @!P1 BRA `(.L_x_15324) ;  /* 0xfffffffc00f09947 */ /* 0x004fea000383ffff */
[----:B------:R-:W-:Y:S05]  /*23980*/  BRA `(.L_x_15323) ;  /* 0xfffffed800407947 */ /* 0x000fea000383ffff */
.L_x_15328:
[----:B---3--:R3:W4:Y:S02]  /*23990*/  SYNCS.PHASECHK.TRANS64.TRYWAIT P1, [R15+URZ+0x32450], R20 ;  /* 0x032450140f0075a7 */ /* 0x008724000802017f */
[----:B----4-:R-:W-:Y:S05]  /*239a0*/  @!P1 NANOSLEEP.SYNCS 0x989680 ;  /* 0x009896800000995d */ /* 0x010fea0003900000 */
[----:B------:R-:W4:Y:S02]  /*239b0*/  @!P1 SYNCS.PHASECHK.TRANS64 P1, [R15+URZ+0x32450], R20 ;  /* 0x032450140f0095a7 */ /* 0x000f24000802007f */
[----:B----4-:R-:W-:Y:S05]  /*239c0*/  @!P1 BRA `(.L_x_15328) ;  /* 0xfffffffc00f09947 */ /* 0x010fea000383ffff */
[----:B------:R-:W-:Y:S05]  /*239d0*/  BRA `(.L_x_15327) ;  /* 0xfffffed800f47947 */ /* 0x000fea000383ffff */
.L_x_15336:
[----:B------:R-:W-:Y:S02]  /*239e0*/  IMAD.MOV.U32 R13, RZ, RZ, R20 ;  /* 0x000000ffff0d7224 */ /* 0x000fe400078e0014 */
[----:B------:R-:W-:Y:S02]  /*239f0*/  IMAD.MOV.U32 R12, RZ, RZ, RZ ;  /* 0x000000ffff0c7224 */ /* 0x000fe400078e00ff */
[----:B------:R-:W-:Y:S02]  /*23a00*/  IMAD.MOV.U32 R11, RZ, RZ, 0x181f ;  /* 0x0000181fff0b7424 */ /* 0x000fe400078e00ff */
[----:B------:R-:W-:-:S07]  /*23a10*/  IMAD.MOV.U32 R15, RZ, RZ, -0x1 ;  /* 0xffffffffff0f7424 */ /* 0x000fce00078e00ff */
[----:B-----5:R-:W-:Y:S05]  /*23a20*/  WARPSYNC.COLLECTIVE R15, `(.L_x_15551) ;  /* 0x000000000f087348 */ /* 0x020fea0003c00000 */
[----:B------:R0:W1:Y:S02]  /*23a30*/  SHFL.IDX P6, R14, R13, R12, R11 ;  /* 0x0000000c0d0e7389 */ /* 0x00006400000c000b */
[----:B01---5:R-:W-:Y:S01]  /*23a40*/  ENDCOLLECTIVE ;  /* 0x000000000000791b */ /* 0x023fe20003800000 */
.L_x_15551:
[----:B------:R-:W-:Y:S02]  /*23a50*/  IMAD.MOV.U32 R13, RZ, RZ, R4 ;  /* 0x000000ffff0d7224 */ /* 0x000fe400078e0004 */
[----:B------:R-:W-:-:S07]  /*23a60*/  IMAD.MOV.U32 R3, RZ, RZ, R14 ;  /* 0x000000ffff037224 */ /* 0x000fce00078e000e */
[----:B------:R-:W-:Y:S05]  /*23a70*/  WARPSYNC.COLLECTIVE R15, `(.L_x_15552) ;  /* 0x000000000f087348 */ /* 0x000fea0003c00000 */
[----:B------:R0:W1:Y:S02]  /*23a80*/  SHFL.IDX P6, R14, R13, R12, R11 ;  /* 0x0000000c0d0e7389 */ /* 0x00006400000c000b */
[----:B01----:R-:W-:Y:S01]  /*23a90*/  ENDCOLLECTIVE ;  /* 0x000000000000791b */ /* 0x003fe20003800000 */
.L_x_15552:
[----:B------:R-:W-:Y:S05]  /*23aa0*/  BRA `(.L_x_15553) ;  /* 0xffffff2c00747947 */ /* 0x000fea000383ffff */
.L_x_15339:
        /* <DEDUP_REMOVED lines=8> */
.L_x_15555:
[----:B------:R-:W-:Y:S05]  /*23b30*/  BSYNC B1 ;  /* 0x0000000000017941 */ /* 0x000fea0003800000 */
.L_x_15554:
        /* <DEDUP_REMOVED lines=8> */
.L_x_15556:
[----:B------:R-:W-:Y:S05]  /*23bc0*/  BRA `(.L_x_15557) ;  /* 0xffffff2c00bc7947 */ /* 0x000fea000383ffff */
.L_x_15342:
        /* <DEDUP_REMOVED lines=8> */
.L_x_15559:
[----:B------:R-:W-:Y:S05]  /*23c50*/  BSYNC B1 ;  /* 0x0000000000017941 */ /* 0x000fea0003800000 */
.L_x_15558:
        /* <DEDUP_REMOVED lines=8> */
.L_x_15560:
[----:B------:R-:W-:Y:S05]  /*23ce0*/  BRA `(.L_x_15561) ;  /* 0xffffff3000047947 */ /* 0x000fea000383ffff */
.L_x_15345:
        /* <DEDUP_REMOVED lines=8> */
.L_x_15563:
[----:B------:R-:W-:Y:S05]  /*23d70*/  BSYNC B1 ;  /* 0x0000000000017941 */ /* 0x000fea0003800000 */
.L_x_15562:
[----:B------:R-:W-:Y:S01]  /*23d80*/  IMAD.MOV.U32 R13, RZ, RZ, R4 ;  /* 0x000000ffff0d7224 */ /* 0x000fe200078e0004 */
[----:B------:R-:W-:Y:S01]  /*23d90*/  MOV R3, R14 ;  /* 0x0000000e00037202 */ /* 0x000fe20000000f00 */
[----:B------:R-:W-:Y:S02]  /*23da0*/  IMAD.MOV.U32 R12, RZ, RZ, 0x3 ;  /* 0x00000003ff0c7424 */ /* 0x000fe400078e00ff */
[----:B------:R-:W-:Y:S02]  /*23db0*/  IMAD.MOV.U32 R11, RZ, RZ, 0x181f ;  /* 0x0000181fff0b7424 */ /* 0x000fe400078e00ff */
[----:B------:R-:W-:-:S07]  /*23dc0*/  IMAD.MOV.U32 R15, RZ, RZ, -0x1 ;  /* 0xffffffffff0f7424 */ /* 0x000fce00078e00ff */
[----:B------:R-:W-:Y:S05]  /*23dd0*/  WARPSYNC.COLLECTIVE R15, `(.L_x_15564) ;  /* 0x000000000f087348 */ /* 0x000fea0003c00000 */
[----:B------:R0:W1:Y:S02]  /*23de0*/  SHFL.IDX P6, R14, R13, R12, R11 ;  /* 0x0000000c0d0e7389 */ /* 0x00006400000c000b */
[----:B01----:R-:W-:Y:S01]  /*23df0*/  ENDCOLLECTIVE ;  /* 0x000000000000791b */ /* 0x003fe20003800000 */
.L_x_15564:
[----:B------:R-:W-:Y:S05]  /*23e00*/  BRA `(.L_x_15565) ;  /* 0xffffff30004c7947 */ /* 0x000fea000383ffff */
.L_x_15347:
[----:B------:R-:W-:Y:S02]  /*23e10*/  IMAD.MOV.U32 R13, RZ, RZ, R4 ;  /* 0x000000ffff0d7224 */ /* 0x000fe400078e0004 */
[----:B------:R-:W-:Y:S02]  /*23e20*/  IMAD.MOV.U32 R12, RZ, RZ, RZ ;  /* 0x000000ffff0c7224 */ /* 0x000fe400078e00ff */
[----:B------:R-:W-:Y:S02]  /*23e30*/  IMAD.MOV.U32 R11, RZ, RZ, 0x1c1f ;  /* 0x00001c1fff0b7424 */ /* 0x000fe400078e00ff */
[----:B------:R-:W-:-:S07]  /*23e40*/  IMAD.MOV.U32 R15, RZ, RZ, -0x1 ;  /* 0xffffffffff0f7424 */ /* 0x000fce00078e00ff */
[----:B------:R-:W-:Y:S05]  /*23e50*/  WARPSYNC.COLLECTIVE R15, `(.L_x_15566) ;  /* 0x000000000f087348 */ /* 0x000fea0003c00000 */
[----:B------:R0:W1:Y:S02]  /*23e60*/  SHFL.IDX P6, R14, R13, R12, R11 ;  /* 0x0000000c0d0e7389 */ /* 0x00006400000c000b */
[----:B01----:R-:W-:Y:S01]  /*23e70*/  ENDCOLLECTIVE ;  /* 0x000000000000791b */ /* 0x003fe20003800000 */
.L_x_15566:
[----:B------:R-:W-:Y:S02]  /*23e80*/  IMAD.MOV.U32 R13, RZ, RZ, R3 ;  /* 0x000000ffff0d7224 */ /* 0x000fe400078e0003 */
[----:B------:R-:W-:-:S07]  /*23e90*/  IMAD.MOV.U32 R20, RZ, RZ, R14 ;  /* 0x000000ffff147224 */ /* 0x000fce00078e000e */
[----:B------:R-:W-:Y:S05]  /*23ea0*/  WARPSYNC.COLLECTIVE R15, `(.L_x_15567) ;  /* 0x000000000f087348 */ /* 0x000fea0003c00000 */
[----:B------:R0:W1:Y:S02]  /*23eb0*/  SHFL.IDX P6, R14, R13, R12, R11 ;  /* 0x0000000c0d0e7389 */ /* 0x00006400000c000b */
[----:B01----:R-:W-:Y:S01]  /*23ec0*/  ENDCOLLECTIVE ;  /* 0x000000000000791b */ /* 0x003fe20003800000 */
.L_x_15567:
[----:B------:R-:W-:Y:S01]  /*23ed0*/  IMAD.MOV.U32 R12, RZ, RZ, R14 ;  /* 0x000000ffff0c7224 */ /* 0x000fe200078e000e */
[----:B------:R-:W-:Y:S06]  /*23ee0*/  BRA `(.L_x_15568) ;  /* 0xffffff34004c7947 */ /* 0x000fec000383ffff */
.L_x_15350:
        /* <DEDUP_REMOVED lines=8> */
.L_x_15570:
[----:B------:R-:W-:Y:S05]  /*23f70*/  BSYNC B1 ;  /* 0x0000000000017941 */ /* 0x000fea0003800000 */
.L_x_15569:
        /* <DEDUP_REMOVED lines=8> */
.L_x_15571:
[----:B------:R-:W-:Y:S01]  /*24000*/  IMAD.MOV.U32 R3, RZ, RZ, R14 ;  /* 0x000000ffff037224 */ /* 0x000fe200078e000e */
[----:B------:R-:W-:Y:S06]  /*24010*/  BRA `(.L_x_15572) ;  /* 0xffffff4000247947 */ /* 0x000fec000383ffff */
.L_x_15354:
[----:B------:R-:W-:Y:S02]  /*24020*/  IMAD.MOV.U32 R13, RZ, RZ, R4 ;  /* 0x000000ffff0d7224 */ /* 0x000fe400078e0004 */
[----:B------:R-:W-:Y:S02]  /*24030*/  IMAD.MOV.U32 R12, RZ, RZ, RZ ;  /* 0x000000ffff0c7224 */ /* 0x000fe400078e00ff */
[----:B------:R-:W-:Y:S02]  /*24040*/  IMAD.MOV.U32 R11, RZ, RZ, 0x181f ;  /* 0x0000181fff0b7424 */ /* 0x000fe400078e00ff */
[----:B------:R-:W-:-:S07]  /*24050*/  IMAD.MOV.U32 R15, RZ, RZ, -0x1 ;  /* 0xffffffffff0f7424 */ /* 0x000fce00078e00ff */
[----:B0-----:R-:W-:Y:S05]  /*24060*/  WARPSYNC.COLLECTIVE R15, `(.L_x_15573) ;  /* 0x000000000f087348 */ /* 0x001fea0003c00000 */
[----:B------:R1:W2:Y:S02]  /*24070*/  SHFL.IDX P6, R14, R13, R12, R11 ;  /* 0x0000000c0d0e7389 */ /* 0x0002a400000c000b */
[----:B012---:R-:W-:Y:S01]  /*24080*/  ENDCOLLECTIVE ;  /* 0x000000000000791b */ /* 0x007fe20003800000 */
.L_x_15573:
[----:B------:R-:W-:Y:S02]  /*24090*/  IMAD.MOV.U32 R13, RZ, RZ, R0 ;  /* 0x000000ffff0d7224 */ /* 0x000fe400078e0000 */
[----:B------:R-:W-:-:S07]  /*240a0*/  IMAD.MOV.U32 R3, RZ, RZ, R14 ;  /* 0x000000ffff037224 */ /* 0x000fce00078e000e */
[----:B------:R-:W-:Y:S05]  /*240b0*/  WARPSYNC.COLLECTIVE R15, `(.L_x_15574) ;  /* 0x000000000f087348 */ /* 0x000fea0003c00000 */
[----:B------:R0:W1:Y:S02]  /*240c0*/  SHFL.IDX P6, R14, R13, R12, R11 ;  /* 0x0000000c0d0e7389 */ /* 0x00006400000c000b */
[----:B01----:R-:W-:Y:S01]  /*240d0*/  ENDCOLLECTIVE ;  /* 0x000000000000791b */ /* 0x003fe20003800000 */
.L_x_15574:
[----:B------:R-:W-:Y:S01]  /*240e0*/  IMAD.MOV.U32 R9, RZ, RZ, R14 ;  /* 0x000000ffff097224 */ /* 0x000fe200078e000e */
[----:B------:R-:W-:Y:S06]  /*240f0*/  BRA `(.L_x_15575) ;  /* 0xffffff5400807947 */ /* 0x000fec000383ffff */
.L_x_15357:
[----:B------:R-:W-:Y:S01]  /*24100*/  BSSY B1, `(.L_x_15576) ;  /* 0x0000008000017945 */ /* 0x000fe20003800000 */
[----:B----4-:R-:W-:Y:S01]  /*24110*/  MOV R13, R4 ;  /* 0x00000004000d7202 */ /* 0x010fe20000000f00 */
[----:B------:R-:W-:Y:S02]  /*24120*/  IMAD.MOV.U32 R12, RZ, RZ, 0x1 ;  /* 0x00000001ff0c7424 */ /* 0x000fe400078e00ff */
[----:B------:R-:W-:Y:S02]  /*24130*/  IMAD.MOV.U32 R11, RZ, RZ, 0x181f ;  /* 0x0000181fff0b7424 */ /* 0x000fe400078e00ff */
[----:B------:R-:W-:-:S07]  /*24140*/  IMAD.MOV.U32 R15, RZ, RZ, -0x1 ;  /* 0xffffffffff0f7424 */ /* 0x000fce00078e00ff */
[----:B0123--:R-:W-:Y:S05]  /*24150*/  WARPSYNC.COLLECTIVE R15, `(.L_x_15577) ;  /* 0x000000000f087348 */ /* 0x00ffea0003c00000 */
[----:B------:R4:W0:Y:S02]  /*24160*/  SHFL.IDX P6, R14, R13, R12, R11 ;  /* 0x0000000c0d0e7389 */ /* 0x00082400000c000b */
[----:B01234-:R-:W-:Y:S01]  /*24170*/  ENDCOLLECTIVE ;  /* 0x000000000000791b */ /* 0x01ffe20003800000 */
.L_x_15577:
[----:B------:R-:W-:Y:S05]  /*24180*/  BSYNC B1 ;  /* 0x0000000000017941 */ /* 0x000fea0003800000 */
.L_x_15576:
        /* <DEDUP_REMOVED lines=8> */
.L_x_15578:
[----:B------:R-:W-:Y:S01]  /*24210*/  IMAD.MOV.U32 R9, RZ, RZ, R14 ;  /* 0x000000ffff097224 */ /* 0x000fe200078e000e */
[----:B------:R-:W-:Y:S06]  /*24220*/  BRA `(.L_x_15579) ;  /* 0xffffff5400c87947 */ /* 0x000fec000383ffff */
.L_x_15360:
        /* <DEDUP_REMOVED lines=8> */
.L_x_15581:
[----:B------:R-:W-:Y:S05]  /*242b0*/  BSYNC B1 ;  /* 0x0000000000017941 */ /* 0x000fea0003800000 */
.L_x_15580:
        /* <DEDUP_REMOVED lines=8> */
.L_x_15582:
[----:B------:R-:W-:Y:S01]  /*24340*/  IMAD.MOV.U32 R9, RZ, RZ, R14 ;  /* 0x000000ffff097224 */ /* 0x000fe200078e000e */
[----:B------:R-:W-:Y:S06]  /*24350*/  BRA `(.L_x_15583) ;  /* 0xffffff58000c7947 */ /* 0x000fec000383ffff */
.L_x_15363:
        /* <DEDUP_REMOVED lines=8> */
.L_x_15585:
[----:B------:R-:W-:Y:S05]  /*243e0*/  BSYNC B1 ;  /* 0x0000000000017941 */ /* 0x000fea0003800000 */
.L_x_15584:
        /* <DEDUP_REMOVED lines=8> */
.L_x_15586:
[----:B------:R-:W-:Y:S01]  /*24470*/  MOV R9, R14 ;  /* 0x0000000e00097202 */ /* 0x000fe20000000f00 */
[----:B------:R-:W-:Y:S06]  /*24480*/  BRA `(.L_x_15587) ;  /* 0xffffff5800507947 */ /* 0x000fec000383ffff */
.L_x_15382:
        /* <DEDUP_REMOVED lines=11> */
.L_x_15589:
[----:B------:R-:W-:Y:S05]  /*24540*/  BSYNC B1 ;  /* 0x0000000000017941 */ /* 0x000fea0003800000 */
.L_x_15588:
[----:B------:R-:W-:Y:S05]  /*24550*/  BRA `(.L_x_15590) ;  /* 0xffffff7400807947 */ /* 0x000fea000383ffff */
.L_x_15384:
[----:B------:R-:W-:Y:S01]  /*24560*/  BSSY B1, `(.L_x_15591) ;  /* 0x0000006000017945 */ /* 0x000fe20003800000 */
[----:B------:R-:W-:-:S07]  /*24570*/  IMAD.MOV.U32 R15, RZ, RZ, -0x1 ;  /* 0xffffffffff0f7424 */ /* 0x000fce00078e00ff */
[----:B01----:R-:W-:Y:S05]  /*24580*/  WARPSYNC.COLLECTIVE R15, `(.L_x_15592) ;  /* 0x000000000f0c7348 */ /* 0x003fea0003c00000 */
[----:B------:R-:W-:Y:S02]  /*24590*/  ELECT P6, UR62, PT ;  /* 0x00000000003e782f */ /* 0x000fe400038c0000 */
[----:B------:R-:W-:Y:S01]  /*245a0*/  MOV R14, UR62 ;  /* 0x0000003e000e7c02 */ /* 0x000fe20008000f00 */
[----:B01----:R-:W-:Y:S10]  /*245b0*/  ENDCOLLECTIVE ;  /* 0x000000000000791b */ /* 0x003ff40003800000 */
.L_x_15592:
[----:B------:R-:W-:Y:S05]  /*245c0*/  BSYNC B1 ;  /* 0x0000000000017941 */ /* 0x000fea0003800000 */
.L_x_15591:
[----:B------:R-:W-:Y:S05]  /*245d0*/  BRA `(.L_x_15383) ;  /* 0xffffff7400787947 */ /* 0x000fea000383ffff */
.L_x_15386:
[----:B0-----:R0:W2:Y:S02]  /*245e0*/  SYNCS.PHASECHK.TRANS64.TRYWAIT P0, [R22+URZ+0x32420], R8 ;  /* 0x03242008160075a7 */ /* 0x0010a4000800017f */
[----:B--2---:R-:W-:Y:S05]  /*245f0*/  @!P0 NANOSLEEP.SYNCS 0x989680 ;  /* 0x009896800000895d */ /* 0x004fea0003900000 */
[----:B------:R-:W2:Y:S02]  /*24600*/  @!P0 SYNCS.PHASECHK.TRANS64 P0, [R22+URZ+0x32420], R8 ;  /* 0x03242008160085a7 */ /* 0x000ea4000800007f */
[----:B--2---:R-:W-:Y:S05]  /*24610*/  @!P0 BRA `(.L_x_15386) ;  /* 0xfffffffc00f08947 */ /* 0x004fea000383ffff */
[----:B------:R-:W-:Y:S05]  /*24620*/  BRA `(.L_x_15593) ;  /* 0xffffff7400887947 */ /* 0x000fea000383ffff */
.L_x_15390:
[----:B0-----:R0:W2:Y:S02]  /*24630*/  SYNCS.PHASECHK.TRANS64.TRYWAIT P0, [R8+URZ+0x324a0], R9 ;  /* 0x0324a009080075a7 */ /* 0x0010a4000800017f */
[----:B--2---:R-:W-:Y:S05]  /*24640*/  @!P0 NANOSLEEP.SYNCS 0x989680 ;  /* 0x009896800000895d */ /* 0x004fea0003900000 */
[----:B------:R-:W2:Y:S02]  /*24650*/  @!P0 SYNCS.PHASECHK.TRANS64 P0, [R8+URZ+0x324a0], R9 ;  /* 0x0324a009080085a7 */ /* 0x000ea4000800007f */
[----:B--2---:R-:W-:Y:S05]  /*24660*/  @!P0 BRA `(.L_x_15390) ;  /* 0xfffffffc00f08947 */ /* 0x004fea000383ffff */
[----:B------:R-:W-:Y:S05]  /*24670*/  BRA `(.L_x_15594) ;  /* 0xffffff7400a07947 */ /* 0x000fea000383ffff */
.L_x_15395:
[----:B-1----:R1:W2:Y:S02]  /*24680*/  SYNCS.PHASECHK.TRANS64.TRYWAIT P0, [R8+URZ+0x324c0], R9 ;  /* 0x0324c009080075a7 */ /* 0x0022a4000800017f */
[----:B--2---:R-:W-:Y:S05]  /*24690*/  @!P0 NANOSLEEP.SYNCS 0x989680 ;  /* 0x009896800000895d */ /* 0x004fea0003900000 */
[----:B------:R-:W2:Y:S02]  /*246a0*/  @!P0 SYNCS.PHASECHK.TRANS64 P0, [R8+URZ+0x324c0], R9 ;  /* 0x0324c009080085a7 */ /* 0x000ea4000800007f */
[----:B--2---:R-:W-:Y:S05]  /*246b0*/  @!P0 BRA `(.L_x_15395) ;  /* 0xfffffffc00f08947 */ /* 0x004fea000383ffff */
[----:B------:R-:W-:Y:S05]  /*246c0*/  BRA `(.L_x_15595) ;  /* 0xffffff78001c7947 */ /* 0x000fea000383ffff */
.L_x_15405:
[----:B0-----:R0:W2:Y:S02]  /*246d0*/  SYNCS.PHASECHK.TRANS64.TRYWAIT P1, [R6+URZ+0x324a0], R8 ;  /* 0x0324a008060075a7 */ /* 0x0010a4000802017f */
[----:B--2---:R-:W-:Y:S05]  /*246e0*/  @!P1 NANOSLEEP.SYNCS 0x989680 ;  /* 0x009896800000995d */ /* 0x004fea0003900000 */
[----:B------:R-:W2:Y:S02]  /*246f0*/  @!P1 SYNCS.PHASECHK.TRANS64 P1, [R6+URZ+0x324a0], R8 ;  /* 0x0324a008060095a7 */ /* 0x000ea4000802007f */
[----:B--2---:R-:W-:Y:S05]  /*24700*/  @!P1 BRA `(.L_x_15405) ;  /* 0xfffffffc00f09947 */ /* 0x004fea000383ffff */
[----:B------:R-:W-:Y:S05]  /*24710*/  BRA `(.L_x_15596) ;  /* 0xffffff7c00907947 */ /* 0x000fea000383ffff */
.L_x_15410:
[----:B-1----:R1:W2:Y:S02]  /*24720*/  SYNCS.PHASECHK.TRANS64.TRYWAIT P1, [R6+URZ+0x324c0], R8 ;  /* 0x0324c008060075a7 */ /* 0x0022a4000802017f */
[----:B--2---:R-:W-:Y:S05]  /*24730*/  @!P1 NANOSLEEP.SYNCS 0x989680 ;  /* 0x009896800000995d */ /* 0x004fea0003900000 */
[----:B------:R-:W2:Y:S02]  /*24740*/  @!P1 SYNCS.PHASECHK.TRANS64 P1, [R6+URZ+0x324c0], R8 ;  /* 0x0324c008060095a7 */ /* 0x000ea4000802007f */
[----:B--2---:R-:W-:Y:S05]  /*24750*/  @!P1 BRA `(.L_x_15410) ;  /* 0xfffffffc00f09947 */ /* 0x004fea000383ffff */
[----:B------:R-:W-:Y:S05]  /*24760*/  BRA `(.L_x_15597) ;  /* 0xffffff8000087947 */ /* 0x000fea000383ffff */
.L_x_15428:
        /* <DEDUP_REMOVED lines=11> */
.L_x_15599:
[----:B------:R-:W-:Y:S05]  /*24820*/  BSYNC B0 ;  /* 0x0000000000007941 */ /* 0x000fea0003800000 */
.L_x_15598:
[----:B------:R-:W-:Y:S05]  /*24830*/  BRA `(.L_x_15600) ;  /* 0xffffff9000587947 */ /* 0x000fea000383ffff */
.L_x_15431:
[----:B0-----:R0:W1:Y:S02]  /*24840*/  SYNCS.PHASECHK.TRANS64.TRYWAIT P0, [R30+URZ+0x32440], R0 ;  /* 0x032440001e0075a7 */ /* 0x001064000800017f */
[----:B-1----:R-:W-:Y:S05]  /*24850*/  @!P0 NANOSLEEP.SYNCS 0x989680 ;  /* 0x009896800000895d */ /* 0x002fea0003900000 */
[----:B------:R-:W1:Y:S02]  /*24860*/  @!P0 SYNCS.PHASECHK.TRANS64 P0, [R30+URZ+0x32440], R0 ;  /* 0x032440001e0085a7 */ /* 0x000e64000800007f */
[----:B-1----:R-:W-:Y:S05]  /*24870*/  @!P0 BRA `(.L_x_15431) ;  /* 0xfffffffc00f08947 */ /* 0x002fea000383ffff */
[----:B------:R-:W-:Y:S05]  /*24880*/  BRA `(.L_x_15601) ;  /* 0xffffff9000787947 */ /* 0x000fea000383ffff */
.L_x_15432:
        /* <DEDUP_REMOVED lines=8> */
.L_x_15603:
[----:B------:R-:W-:Y:S05]  /*24910*/  BSYNC B0 ;  /* 0x0000000000007941 */ /* 0x000fea0003800000 */
.L_x_15602:
        /* <DEDUP_REMOVED lines=9> */
.L_x_15604:
[----:B------:R-:W-:Y:S02]  /*249b0*/  IMAD.MOV.U32 R13, RZ, RZ, R4 ;  /* 0x000000ffff0d7224 */ /* 0x000fe400078e0004 */
[----:B------:R-:W-:Y:S02]  /*249c0*/  IMAD.MOV.U32 R12, RZ, RZ, 0x1 ;  /* 0x00000001ff0c7424 */ /* 0x000fe400078e00ff */
[----:B------:R-:W-:-:S07]  /*249d0*/  IMAD.MOV.U32 R3, RZ, RZ, R14 ;  /* 0x000000ffff037224 */ /* 0x000fce00078e000e */
[----:B------:R-:W-:Y:S05]  /*249e0*/  WARPSYNC.COLLECTIVE R15, `(.L_x_15605) ;  /* 0x000000000f087348 */ /* 0x000fea0003c00000 */
[----:B------:R0:W1:Y:S02]  /*249f0*/  SHFL.IDX P6, R14, R13, R12, R11 ;  /* 0x0000000c0d0e7389 */ /* 0x00006400000c000b */
[----:B01----:R-:W-:Y:S01]  /*24a00*/  ENDCOLLECTIVE ;  /* 0x000000000000791b */ /* 0x003fe20003800000 */
.L_x_15605:
        /* <DEDUP_REMOVED lines=15> */
.L_x_15606:
[----:B------:R-:W-:Y:S01]  /*24b00*/  @P0 IMAD R6, R5, 0x2, R22 ;  /* 0x0000000205060824 */ /* 0x000fe200078e0216 */
[----:B------:R-:W-:Y:S01]  /*24b10*/  MOV R13, R4 ;  /* 0x00000004000d7202 */ /* 0x000fe20000000f00 */
[----:B------:R-:W-:Y:S02]  /*24b20*/  IMAD.MOV.U32 R12, RZ, RZ, 0x2 ;  /* 0x00000002ff0c7424 */ /* 0x000fe400078e00ff */
[----:B------:R-:W-:-:S07]  /*24b30*/  IMAD.MOV.U32 R3, RZ, RZ, R14 ;  /* 0x000000ffff037224 */ /* 0x000fce00078e000e */
[----:B------:R-:W-:Y:S05]  /*24b40*/  WARPSYNC.COLLECTIVE R15, `(.L_x_15607) ;  /* 0x000000000f087348 */ /* 0x000fea0003c00000 */
[----:B------:R0:W1:Y:S02]  /*24b50*/  SHFL.IDX P6, R14, R13, R12, R11 ;  /* 0x0000000c0d0e7389 */ /* 0x00006400000c000b */
[----:B01----:R-:W-:Y:S01]  /*24b60*/  ENDCOLLECTIVE ;  /* 0x000000000000791b */ /* 0x003fe20003800000 */
.L_x_15607:
        /* <DEDUP_REMOVED lines=15> */
.L_x_15608:
[----:B------:R-:W-:Y:S02]  /*24c60*/  @P0 IMAD R6, R5, 0x2, R22 ;  /* 0x0000000205060824 */ /* 0x000fe400078e0216 */
[----:B------:R-:W-:Y:S02]  /*24c70*/  IMAD.MOV.U32 R13, RZ, RZ, R4 ;  /* 0x000000ffff0d7224 */ /* 0x000fe400078e0004 */
[----:B------:R-:W-:Y:S02]  /*24c80*/  IMAD.MOV.U32 R12, RZ, RZ, 0x3 ;  /* 0x00000003ff0c7424 */ /* 0x000fe400078e00ff */
[----:B------:R-:W-:-:S07]  /*24c90*/  IMAD.MOV.U32 R3, RZ, RZ, R14 ;  /* 0x000000ffff037224 */ /* 0x000fce00078e000e */
[----:B------:R-:W-:Y:S05]  /*24ca0*/  WARPSYNC.COLLECTIVE R15, `(.L_x_15609) ;  /* 0x000000000f087348 */ /* 0x000fea0003c00000 */
[----:B------:R0:W1:Y:S02]  /*24cb0*/  SHFL.IDX P6, R14, R13, R12, R11 ;  /* 0x0000000c0d0e7389 */ /* 0x00006400000c000b */
[----:B01----:R-:W-:Y:S01]  /*24cc0*/  ENDCOLLECTIVE ;  /* 0x000000000000791b */ /* 0x003fe20003800000 */
.L_x_15609:
        /* <DEDUP_REMOVED lines=15> */
.L_x_15610:
[----:B------:R-:W-:Y:S02]  /*24dc0*/  @P0 IMAD R6, R5, 0x2, R22 ;  /* 0x0000000205060824 */ /* 0x000fe400078e0216 */
[----:B------:R-:W-:Y:S02]  /*24dd0*/  IMAD.MOV.U32 R13, RZ, RZ, R4 ;  /* 0x000000ffff0d7224 */ /* 0x000fe400078e0004 */
[----:B------:R-:W-:Y:S02]  /*24de0*/  IMAD.MOV.U32 R12, RZ, RZ, 0x4 ;  /* 0x00000004ff0c7424 */ /* 0x000fe400078e00ff */
[----:B------:R-:W-:-:S07]  /*24df0*/  IMAD.MOV.U32 R3, RZ, RZ, R14 ;  /* 0x000000ffff037224 */ /* 0x000fce00078e000e */
[----:B------:R-:W-:Y:S05]  /*24e00*/  WARPSYNC.COLLECTIVE R15, `(.L_x_15611) ;  /* 0x000000000f087348 */ /* 0x000fea0003c00000 */
[----:B------:R0:W1:Y:S02]  /*24e10*/  SHFL.IDX P6, R14, R13, R12, R11 ;  /* 0x0000000c0d0e7389 */ /* 0x00006400000c000b */
[----:B01----:R-:W-:Y:S01]  /*24e20*/  ENDCOLLECTIVE ;  /* 0x000000000000791b */ /* 0x003fe20003800000 */
.L_x_15611:
        /* <DEDUP_REMOVED lines=15> */
.L_x_15612:
[----:B------:R-:W-:Y:S02]  /*24f20*/  @P0 IMAD R6, R5, 0x2, R22 ;  /* 0x0000000205060824 */ /* 0x000fe400078e0216 */
[----:B------:R-:W-:Y:S02]  /*24f30*/  IMAD.MOV.U32 R13, RZ, RZ, R4 ;  /* 0x000000ffff0d7224 */ /* 0x000fe400078e0004 */
[----:B------:R-:W-:Y:S02]  /*24f40*/  IMAD.MOV.U32 R12, RZ, RZ, 0x5 ;  /* 0x00000005ff0c7424 */ /* 0x000fe400078e00ff */
[----:B------:R-:W-:-:S07]  /*24f50*/  IMAD.MOV.U32 R3, RZ, RZ, R14 ;  /* 0x000000ffff037224 */ /* 0x000fce00078e000e */
[----:B------:R-:W-:Y:S05]  /*24f60*/  WARPSYNC.COLLECTIVE R15, `(.L_x_15613) ;  /* 0x000000000f087348 */ /* 0x000fea0003c00000 */
[----:B------:R0:W1:Y:S02]  /*24f70*/  SHFL.IDX P6, R14, R13, R12, R11 ;  /* 0x0000000c0d0e7389 */ /* 0x00006400000c000b */
[----:B01----:R-:W-:Y:S01]  /*24f80*/  ENDCOLLECTIVE ;  /* 0x000000000000791b */ /* 0x003fe20003800000 */
.L_x_15613:
        /* <DEDUP_REMOVED lines=10> */
.L_x_15614:
[----:B------:R-:W-:Y:S01]  /*25030*/  @!PT LDS RZ, [RZ] ;  /* 0x00000000fffff984 */ /* 0x000fe20000000800 */
[----:B------:R-:W-:Y:S01]  /*25040*/  @!PT LDS RZ, [RZ] ;  /* 0x00000000fffff984 */ /* 0x000fe20000000800 */
[----:B------:R-:W-:Y:S01]  /*25050*/  @!PT LDS RZ, [RZ] ;  /* 0x00000000fffff984 */ /* 0x000fe20000000800 */
[----:B------:R1:W-:Y:S01]  /*25060*/  @P0 LDGSTS.E.BYPASS.LTC128B.128 [R6+0x1e400], desc[UR40][R2.64], !P2 ;  /* 0x1e40000002060fae */ /* 0x0003e2000d101d68 */
[----:B------:R-:W-:Y:S01]  /*25070*/  IMAD.MOV.U32 R0, RZ, RZ, R14 ;  /* 0x000000ffff007224 */ /* 0x000fe200078e000e */
[----:B------:R-:W-:Y:S06]  /*25080*/  BRA `(.L_x_15615) ;  /* 0xffffff8c00d47947 */ /* 0x000fec000383ffff */
.L_x_15437:
[----:B------:R-:W-:Y:S01]  /*25090*/  IMAD.MOV.U32 R13, RZ, RZ, R3 ;  /* 0x000000ffff0d7224 */ /* 0x000fe200078e0003 */
[----:B------:R-:W-:Y:S01]  /*250a0*/  MOV R15, 0xffffffff ;  /* 0xffffffff000f7802 */ /* 0x000fe20000000f00 */
[----:B------:R-:W-:Y:S02]  /*250b0*/  IMAD.MOV.U32 R12, RZ, RZ, RZ ;  /* 0x000000ffff0c7224 */ /* 0x000fe400078e00ff */
[----:B------:R-:W-:Y:S02]  /*250c0*/  IMAD.MOV.U32 R11, RZ, RZ, 0x181f ;  /* 0x0000181fff0b7424 */ /* 0x000fe400078e00ff */
[----:B-----5:R-:W-:Y:S02]  /*250d0*/  IMAD R2, R9, R6, RZ ;  /* 0x0000000609027224 */ /* 0x020fe400078e02ff */
[----:B------:R-:W-:-:S07]  /*250e0*/  IMAD R17, R17, 0x80, R8 ;  /* 0x0000008011117824 */ /* 0x000fce00078e0208 */
[----:B------:R-:W-:Y:S05]  /*250f0*/  WARPSYNC.COLLECTIVE R15, `(.L_x_15616) ;  /* 0x000000000f087348 */ /* 0x000fea0003c00000 */
[----:B------:R0:W1:Y:S02]  /*25100*/  SHFL.IDX P6, R14, R13, R12, R11 ;  /* 0x0000000c0d0e7389 */ /* 0x00006400000c000b */
[----:B01----:R-:W-:Y:S01]  /*25110*/  ENDCOLLECTIVE ;  /* 0x000000000000791b */ /* 0x003fe20003800000 */
.L_x_15616:
[C---:B------:R-:W-:Y:S01]  /*25120*/  VIADD R10, R17.reuse, 0x10 ;  /* 0x00000010110a7836 */ /* 0x040fe20000000000 */
[C---:B------:R-:W-:Y:S01]  /*25130*/  ISETP.GE.AND P0, PT, R17.reuse, R2, PT ;  /* 0x000000021100720c */ /* 0x040fe20003f06270 */
[C---:B------:R-:W-:Y:S02]  /*25140*/  VIADD R6, R17.reuse, 0x20 ;  /* 0x0000002011067836 */ /* 0x040fe40000000000 */
[----:B------:R-:W-:Y:S01]  /*25150*/  VIADD R8, R17, 0x40 ;  /* 0x0000004011087836 */ /* 0x000fe20000000000 */
[----:B------:R0:W-:Y:S04]  /*25160*/  STL [R1+0x10], R10 ;  /* 0x0000100a01007387 */ /* 0x0001e80000100800 */
[----:B------:R0:W-:Y:S01]  /*25170*/  STL [R1+0x14], R6 ;  /* 0x0000140601007387 */ /* 0x0001e20000100800 */
[----:B------:R-:W-:-:S02]  /*25180*/  IMAD.MOV.U32 R13, RZ, RZ, R0 ;  /* 0x000000ffff0d7224 */ /* 0x000fc400078e0000 */
[----:B------:R-:W-:-:S07]  /*25190*/  IMAD.MOV.U32 R4, RZ, RZ, R14 ;  /* 0x000000ffff047224 */ /* 0x000fce00078e000e */
[----:B0-----:R-:W-:Y:S05]  /*251a0*/  WARPSYNC.COLLECTIVE R15, `(.L_x_15617) ;  /* 0x000000000f087348 */ /* 0x001fea0003c00000 */
[----:B------:R1:W2:Y:S02]  /*251b0*/  SHFL.IDX P6, R14, R13, R12, R11 ;  /* 0x0000000c0d0e7389 */ /* 0x0002a400000c000b */
[----:B012---:R-:W-:Y:S01]  /*251c0*/  ENDCOLLECTIVE ;  /* 0x000000000000791b */ /* 0x007fe20003800000 */
.L_x_15617:
[----:B------:R-:W-:Y:S02]  /*251d0*/  IMAD.MOV.U32 R13, RZ, RZ, R3 ;  /* 0x000000ffff0d7224 */ /* 0x000fe400078e0003 */
[----:B------:R-:W-:Y:S02]  /*251e0*/  IMAD.MOV.U32 R12, RZ, RZ, 0x1 ;  /* 0x00000001ff0c7424 */ /* 0x000fe400078e00ff */
[----:B------:R-:W-:-:S07]  /*251f0*/  IMAD.MOV.U32 R5, RZ, RZ, R14 ;  /* 0x000000ffff057224 */ /* 0x000fce00078e000e */
[----:B------:R-:W-:Y:S05]  /*25200*/  WARPSYNC.COLLECTIVE R15, `(.L_x_15618) ;  /* 0x000000000f087348 */ /* 0x000fea0003c00000 */
[----:B------:R0:W1:Y:S02]  /*25210*/  SHFL.IDX P6, R14, R13, R12, R11 ;  /* 0x0000000c0d0e7389 */ /* 0x00006400000c000b */
[----:B01----:R-:W-:Y:S01]  /*25220*/  ENDCOLLECTIVE ;  /* 0x000000000000791b */ /* 0x003fe20003800000 */
.L_x_15618:
        /* <DEDUP_REMOVED lines=15> */
.L_x_15619:
[----:B------:R-:W-:Y:S02]  /*25320*/  IMAD.MOV.U32 R13, RZ, RZ, R3 ;  /* 0x000000ffff0d7224 */ /* 0x000fe400078e0003 */
[----:B------:R-:W-:Y:S02]  /*25330*/  IMAD.MOV.U32 R12, RZ, RZ, 0x2 ;  /* 0x00000002ff0c7424 */ /* 0x000fe400078e00ff */
[----:B------:R-:W-:-:S07]  /*25340*/  IMAD.MOV.U32 R5, RZ, RZ, R14 ;  /* 0x000000ffff057224 */ /* 0x000fce00078e000e */
[----:B------:R-:W-:Y:S05]  /*25350*/  WARPSYNC.COLLECTIVE R15, `(.L_x_15620) ;  /* 0x000000000f087348 */ /* 0x000fea0003c00000 */
[----:B------:R0:W1:Y:S02]  /*25360*/  SHFL.IDX P6, R14, R13, R12, R11 ;  /* 0x0000000c0d0e7389 */ /* 0x00006400000c000b */
[----:B01----:R-:W-:Y:S01]  /*25370*/  ENDCOLLECTIVE ;  /* 0x000000000000791b */ /* 0x003fe20003800000 */
.L_x_15620:
        /* <DEDUP_REMOVED lines=12> */
[----:B------:R1:W-:Y:S04]  /*25440*/  STL [R1+0x18], R6 ;  /* 0x0000180601007387 */ /* 0x0003e80000100800 */
[----:B------:R1:W-:Y:S01]  /*25450*/  STL [R1+0x1c], R8 ;  /* 0x00001c0801007387 */ /* 0x0003e20000100800 */
[----:B0-----:R-:W-:-:S07]  /*25460*/  IMAD.MOV.U32 R4, RZ, RZ, R14 ;  /* 0x000000ffff047224 */ /* 0x001fce00078e000e */
[----:B-1----:R-:W-:Y:S05]  /*25470*/  WARPSYNC.COLLECTIVE R15, `(.L_x_15621) ;  /* 0x000000000f087348 */ /* 0x002fea0003c00000 */
[----:B------:R0:W2:Y:S02]  /*25480*/  SHFL.IDX P6, R14, R13, R12, R11 ;  /* 0x0000000c0d0e7389 */ /* 0x0000a400000c000b */
[----:B012---:R-:W-:Y:S01]  /*25490*/  ENDCOLLECTIVE ;  /* 0x000000000000791b */ /* 0x007fe20003800000 */
.L_x_15621:
[----:B------:R-:W-:Y:S02]  /*254a0*/  IMAD.MOV.U32 R13, RZ, RZ, R3 ;  /* 0x000000ffff0d7224 */ /* 0x000fe400078e0003 */
[----:B------:R-:W-:Y:S02]  /*254b0*/  IMAD.MOV.U32 R12, RZ, RZ, 0x3 ;  /* 0x00000003ff0c7424 */ /* 0x000fe400078e00ff */
[----:B------:R-:W-:-:S07]  /*254c0*/  IMAD.MOV.U32 R5, RZ, RZ, R14 ;  /* 0x000000ffff057224 */ /* 0x000fce00078e000e */
[----:B------:R-:W-:Y:S05]  /*254d0*/  WARPSYNC.COLLECTIVE R15, `(.L_x_15622) ;  /* 0x000000000f087348 */ /* 0x000fea0003c00000 */
[----:B------:R0:W1:Y:S02]  /*254e0*/  SHFL.IDX P6, R14, R13, R12, R11 ;  /* 0x0000000c0d0e7389 */ /* 0x00006400000c000b */
[----:B01----:R-:W-:Y:S01]  /*254f0*/  ENDCOLLECTIVE ;  /* 0x000000000000791b */ /* 0x003fe20003800000 */
.L_x_15622:
        /* <DEDUP_REMOVED lines=15> */
.L_x_15623:
[----:B------:R-:W-:Y:S02]  /*255f0*/  IMAD.MOV.U32 R13, RZ, RZ, R3 ;  /* 0x000000ffff0d7224 */ /* 0x000fe400078e0003 */
[----:B------:R-:W-:Y:S02]  /*25600*/  IMAD.MOV.U32 R12, RZ, RZ, 0x4 ;  /* 0x00000004ff0c7424 */ /* 0x000fe400078e00ff */
[----:B------:R-:W-:-:S07]  /*25610*/  IMAD.MOV.U32 R5, RZ, RZ, R14 ;  /* 0x000000ffff057224 */ /* 0x000fce00078e000e */
[----:B------:R-:W-:Y:S05]  /*25620*/  WARPSYNC.COLLECTIVE R15, `(.L_x_15624) ;  /* 0x000000000f087348 */ /* 0x000fea0003c00000 */
[----:B------:R0:W1:Y:S02]  /*25630*/  SHFL.IDX P6, R14, R13, R12, R11 ;  /* 0x0000000c0d0e7389 */ /* 0x00006400000c000b */
[----:B01----:R-:W-:Y:S01]  /*25640*/  ENDCOLLECTIVE ;  /* 0x000000000000791b */ /* 0x003fe20003800000 */
.L_x_15624:
[----:B------:R-:W-:-:S05]  /*25650*/  @!P0 LEA R5, P2, R7, R5, 0x1 ;  /* 0x0000000507058211 */ /* 0x000fca00078408ff */
[----:B------:R-:W-:-:S05]  /*25660*/  @!P0 IMAD.X R4, RZ, RZ, R4, P2 ;  /* 0x000000ffff048224 */ /* 0x000fca00010e0604 */
[----:B------:R-:W-:Y:S01]  /*25670*/  @!P0 LOP3.LUT R5, R5, R4, RZ, 0x3c, !PT ;  /* 0x0000000405058212 */ /* 0x000fe200078e3cff */
[----:B------:R-:W-:-:S03]  /*25680*/  IMAD.MOV.U32 R13, RZ, RZ, R0 ;  /* 0x000000ffff0d7224 */ /* 0x000fc600078e0000 */
[----:B------:R-:W-:-:S04]  /*25690*/  @!P0 LOP3.LUT R4, R5, R4, RZ, 0x3c, !PT ;  /* 0x0000000405048212 */ /* 0x000fc800078e3cff */
[----:B------:R-:W-:Y:S02]  /*256a0*/  @!P0 LOP3.LUT R5, R5, R4, RZ, 0x3c, !PT ;  /* 0x0000000405058212 */ /* 0x000fe400078e3cff */
[----:B------:R-:W-:-:S07]  /*256b0*/  MOV R6, R14 ;  /* 0x0000000e00067202 */ /* 0x000fce0000000f00 */
[----:B------:R-:W-:Y:S05]  /*256c0*/  WARPSYNC.COLLECTIVE R15, `(.L_x_15625) ;  /* 0x000000000f087348 */ /* 0x000fea0003c00000 */
[----:B------:R0:W1:Y:S02]  /*256d0*/  SHFL.IDX P6, R14, R13, R12, R11 ;  /* 0x0000000c0d0e7389 */ /* 0x00006400000c000b */
[----:B01----:R-:W-:Y:S01]  /*256e0*/  ENDCOLLECTIVE ;  /* 0x000000000000791b */ /* 0x003fe20003800000 */
.L_x_15625:
        /* <DEDUP_REMOVED lines=13> */
.L_x_15626:
        /* <DEDUP_REMOVED lines=10> */
.L_x_15627:
        /* <DEDUP_REMOVED lines=13> */
.L_x_15628:
        /* <DEDUP_REMOVED lines=10> */
.L_x_15629:
        /* <DEDUP_REMOVED lines=11> */
.L_x_15630:
        /* <DEDUP_REMOVED lines=10> */
.L_x_15631:
[----:B------:R-:W-:Y:S01]  /*25b20*/  @!PT LDS RZ, [RZ] ;  /* 0x00000000fffff984 */ /* 0x000fe20000000800 */
[----:B------:R-:W-:Y:S01]  /*25b30*/  @!PT LDS RZ, [RZ] ;  /* 0x00000000fffff984 */ /* 0x000fe20000000800 */
[----:B------:R-:W-:Y:S01]  /*25b40*/  @!PT LDS RZ, [RZ] ;  /* 0x00000000fffff984 */ /* 0x000fe20000000800 */
[----:B------:R0:W-:Y:S01]  /*25b50*/  @!P0 LDGSTS.E.BYPASS.LTC128B.128 [R26+0x1b400], desc[UR40][R4.64], !P1 ;  /* 0x1b400000041a8fae */ /* 0x0001e2000c901d68 */
[----:B------:R-:W-:Y:S01]  /*25b60*/  IMAD.MOV.U32 R0, RZ, RZ, R14 ;  /* 0x000000ffff007224 */ /* 0x000fe200078e000e */
[----:B------:R-:W-:Y:S06]  /*25b70*/  BRA `(.L_x_15632) ;  /* 0xffffff9000247947 */ /* 0x000fec000383ffff */
.L_x_15441:
        /* <DEDUP_REMOVED lines=33> */
.L_x_15634:
[----:B------:R-:W-:Y:S05]  /*25d90*/  BSYNC B0 ;  /* 0x0000000000007941 */ /* 0x000fea0003800000 */
.L_x_15633:
[----:B------:R-:W-:Y:S01]  /*25da0*/  MOV R13, R4 ;  /* 0x00000004000d7202 */ /* 0x000fe20000000f00 */
[----:B------:R-:W-:Y:S01]  /*25db0*/  IMAD.MOV.U32 R12, RZ, RZ, RZ ;  /* 0x000000ffff0c7224 */ /* 0x000fe200078e00ff */
[----:B------:R-:W-:Y:S01]  /*25dc0*/  LOP3.LUT R23, R23, 0xffffbfff, RZ, 0xc0, !PT ;  /* 0xffffbfff17177812 */ /* 0x000fe200078ec0ff */
[----:B------:R-:W-:Y:S02]  /*25dd0*/  IMAD.MOV.U32 R11, RZ, RZ, 0x181f ;  /* 0x0000181fff0b7424 */ /* 0x000fe400078e00ff */
[----:B------:R-:W-:Y:S01]  /*25de0*/  IMAD.MOV.U32 R15, RZ, RZ, -0x1 ;  /* 0xffffffffff0f7424 */ /* 0x000fe200078e00ff */
[----:B------:R-:W-:Y:S01]  /*25df0*/  @P5 LOP3.LUT R23, R23, 0x4000, RZ, 0xfc, !PT ;  /* 0x0000400017175812 */ /* 0x000fe200078efcff */
[----:B------:R-:W-:-:S07]  /*25e00*/  IMAD.MOV.U32 R2, RZ, RZ, R14 ;  /* 0x000000ffff027224 */ /* 0x000fce00078e000e */
[----:B------:R-:W-:Y:S05]  /*25e10*/  WARPSYNC.COLLECTIVE R15, `(.L_x_15635) ;  /* 0x000000000f087348 */ /* 0x000fea0003c00000 */
[----:B------:R0:W1:Y:S02]  /*25e20*/  SHFL.IDX P6, R14, R13, R12, R11 ;  /* 0x0000000c0d0e7389 */ /* 0x00006400000c000b */
[----:B01----:R-:W-:Y:S01]  /*25e30*/  ENDCOLLECTIVE ;  /* 0x000000000000791b */ /* 0x003fe20003800000 */
.L_x_15635:
[C---:B------:R-:W-:Y:S02]  /*25e40*/  LOP3.LUT P5, RZ, R23.reuse, 0x200, RZ, 0xc0, !PT ;  /* 0x0000020017ff7812 */ /* 0x040fe400078ac0ff */
        /* <DEDUP_REMOVED lines=12> */
.L_x_15636:
        /* <DEDUP_REMOVED lines=15> */
.L_x_15637:
        /* <DEDUP_REMOVED lines=12> */
.L_x_15638:
        /* <DEDUP_REMOVED lines=12> */
.L_x_15639:
        /* <DEDUP_REMOVED lines=12> */
.L_x_15640:
        /* <DEDUP_REMOVED lines=12> */
.L_x_15641:
        /* <DEDUP_REMOVED lines=12> */
.L_x_15642:
        /* <DEDUP_REMOVED lines=12> */
.L_x_15643:
[----:B------:R-:W-:Y:S02]  /*26480*/  IMAD.MOV.U32 R13, RZ, RZ, R0 ;  /* 0x000000ffff0d7224 */ /* 0x000fe400078e0000 */
[----:B------:R-:W-:Y:S02]  /*26490*/  IMAD.MOV.U32 R12, RZ, RZ, 0x5 ;  /* 0x00000005ff0c7424 */ /* 0x000fe400078e00ff */
[----:B------:R-:W-:-:S05]  /*264a0*/  IMAD.MOV.U32 R2, RZ, RZ, R14 ;  /* 0x000000ffff027224 */ /* 0x000fca00078e000e */
[----:B------:R-:W-:-:S04]  /*264b0*/  @!P0 LEA R2, P6, R7, R2, 0x1 ;  /* 0x0000000207028211 */ /* 0x000fc800078c08ff */
[----:B------:R-:W-:-:S05]  /*264c0*/  @!P0 IADD3.X R3, RZ, R6, RZ, P6, !PT ;  /* 0x00000006ff038210 */ /* 0x000fca00037fe4ff */
[----:B------:R-:W-:Y:S01]  /*264d0*/  @!PT LDS RZ, [RZ] ;  /* 0x00000000fffff984 */ /* 0x000fe20000000800 */
[----:B------:R-:W-:Y:S01]  /*264e0*/  @!PT LDS RZ, [RZ] ;  /* 0x00000000fffff984 */ /* 0x000fe20000000800 */
[----:B------:R-:W-:Y:S01]  /*264f0*/  @!PT LDS RZ, [RZ] ;  /* 0x00000000fffff984 */ /* 0x000fe20000000800 */
[----:B------:R0:W-:Y:S04]  /*26500*/  @!P0 LDGSTS.E.BYPASS.LTC128B.128 [R26+0x24400], desc[UR40][R2.64], !P4 ;  /* 0x24400000021a8fae */ /* 0x0001e8000e101d68 */
[----:B0-----:R-:W-:Y:S05]  /*26510*/  WARPSYNC.COLLECTIVE R15, `(.L_x_15644) ;  /* 0x000000000f087348 */ /* 0x001fea0003c00000 */
[----:B------:R1:W2:Y:S02]  /*26520*/  SHFL.IDX P6, R14, R13, R12, R11 ;  /* 0x0000000c0d0e7389 */ /* 0x0002a400000c000b */
[----:B012---:R-:W-:Y:S01]  /*26530*/  ENDCOLLECTIVE ;  /* 0x000000000000791b */ /* 0x007fe20003800000 */
.L_x_15644:
        /* <DEDUP_REMOVED lines=12> */
.L_x_15645:
        /* <DEDUP_REMOVED lines=12> */
.L_x_15646:
        /* <DEDUP_REMOVED lines=11> */
.L_x_15647:
[----:B------:R-:W-:Y:S02]  /*26770*/  IMAD.MOV.U32 R13, RZ, RZ, R0 ;  /* 0x000000ffff0d7224 */ /* 0x000fe400078e0000 */
[----:B------:R-:W-:Y:S02]  /*26780*/  IMAD.MOV.U32 R12, RZ, RZ, 0x7 ;  /* 0x00000007ff0c7424 */ /* 0x000fe400078e00ff */
[----:B------:R-:W-:-:S07]  /*26790*/  IMAD.MOV.U32 R2, RZ, RZ, R14 ;  /* 0x000000ffff027224 */ /* 0x000fce00078e000e */
[----:B------:R-:W-:Y:S05]  /*267a0*/  WARPSYNC.COLLECTIVE R15, `(.L_x_15648) ;  /* 0x000000000f087348 */ /* 0x000fea0003c00000 */
[----:B------:R0:W1:Y:S02]  /*267b0*/  SHFL.IDX P6, R14, R13, R12, R11 ;  /* 0x0000000c0d0e7389 */ /* 0x00006400000c000b */
[----:B01----:R-:W-:Y:S01]  /*267c0*/  ENDCOLLECTIVE ;  /* 0x000000000000791b */ /* 0x003fe20003800000 */
.L_x_15648:
        /* <DEDUP_REMOVED lines=14> */
.L_x_15649:
[----:B------:R-:W-:Y:S01]  /*268b0*/  IMAD.MOV.U32 R2, RZ, RZ, R14 ;  /* 0x000000ffff027224 */ /* 0x000fe200078e000e */
[----:B------:R-:W-:Y:S06]  /*268c0*/  BRA `(.L_x_15650) ;  /* 0xffffff8c00887947 */ /* 0x000fec000383ffff */
.L_x_15446:
[----:B0-----:R0:W1:Y:S02]  /*268d0*/  SYNCS.PHASECHK.TRANS64.TRYWAIT P0, [R22+URZ+0x32420], R3 ;  /* 0x03242003160075a7 */ /* 0x001064000800017f */
[----:B-1----:R-:W-:Y:S05]  /*268e0*/  @!P0 NANOSLEEP.SYNCS 0x989680 ;  /* 0x009896800000895d */ /* 0x002fea0003900000 */
[----:B------:R-:W1:Y:S02]  /*268f0*/  @!P0 SYNCS.PHASECHK.TRANS64 P0, [R22+URZ+0x32420], R3 ;  /* 0x03242003160085a7 */ /* 0x000e64000800007f */
[----:B-1----:R-:W-:Y:S05]  /*26900*/  @!P0 BRA `(.L_x_15446) ;  /* 0xfffffffc00f08947 */ /* 0x002fea000383ffff */
[----:B------:R-:W-:Y:S05]  /*26910*/  BRA `(.L_x_15651) ;  /* 0xffffff8c00fc7947 */ /* 0x000fea000383ffff */
.L_x_15449:
[----:B0-----:R0:W1:Y:S02]  /*26920*/  SYNCS.PHASECHK.TRANS64.TRYWAIT P0, [R30+URZ+0x32460], R3 ;  /* 0x032460031e0075a7 */ /* 0x001064000800017f */
[----:B-1----:R-:W-:Y:S05]  /*26930*/  @!P0 NANOSLEEP.SYNCS 0x989680 ;  /* 0x009896800000895d */ /* 0x002fea0003900000 */
[----:B------:R-:W1:Y:S02]  /*26940*/  @!P0 SYNCS.PHASECHK.TRANS64 P0, [R30+URZ+0x32460], R3 ;  /* 0x032460031e0085a7 */ /* 0x000e64000800007f */
[----:B-1----:R-:W-:Y:S05]  /*26950*/  @!P0 BRA `(.L_x_15449) ;  /* 0xfffffffc00f08947 */ /* 0x002fea000383ffff */
[----:B------:R-:W-:Y:S05]  /*26960*/  BRA `(.L_x_15652) ;  /* 0xffffff90000c7947 */ /* 0x000fea000383ffff */
.L_x_15450:
        /* <DEDUP_REMOVED lines=8> */
.L_x_15654:
[----:B------:R-:W-:Y:S05]  /*269f0*/  BSYNC B0 ;  /* 0x0000000000007941 */ /* 0x000fea0003800000 */
.L_x_15653:
        /* <DEDUP_REMOVED lines=13> */
.L_x_15655:
        /* <DEDUP_REMOVED lines=9> */
.L_x_15656:
        /* <DEDUP_REMOVED lines=17> */
.L_x_15657:
[----:B------:R-:W-:Y:S02]  /*26c70*/  IMAD.MOV.U32 R13, RZ, RZ, R6 ;  /* 0x000000ffff0d7224 */ /* 0x000fe400078e0006 */
[----:B------:R-:W-:Y:S01]  /*26c80*/  IMAD.MOV.U32 R12, RZ, RZ, 0x2 ;  /* 0x00000002ff0c7424 */ /* 0x000fe200078e00ff */
[----:B------:R-:W-:-:S13]  /*26c90*/  IADD3 R2, P3, R14, R0, RZ ;  /* 0x000000000e027210 */ /* 0x000fda0007f7e0ff */
[----:B------:R-:W-:Y:S05]  /*26ca0*/  WARPSYNC.COLLECTIVE R15, `(.L_x_15658) ;  /* 0x000000000f087348 */ /* 0x000fea0003c00000 */
[----:B------:R0:W1:Y:S02]  /*26cb0*/  SHFL.IDX P6, R14, R13, R12, R11 ;  /* 0x0000000c0d0e7389 */ /* 0x00006400000c000b */
[----:B01----:R-:W-:Y:S01]  /*26cc0*/  ENDCOLLECTIVE ;  /* 0x000000000000791b */ /* 0x003fe20003800000 */
.L_x_15658:
        /* <DEDUP_REMOVED lines=17> */
.L_x_15659:
[----:B------:R-:W-:Y:S02]  /*26de0*/  IMAD.MOV.U32 R13, RZ, RZ, R6 ;  /* 0x000000ffff0d7224 */ /* 0x000fe400078e0006 */
[----:B------:R-:W-:Y:S01]  /*26df0*/  IMAD.MOV.U32 R12, RZ, RZ, 0x3 ;  /* 0x00000003ff0c7424 */ /* 0x000fe200078e00ff */
[----:B------:R-:W-:-:S13]  /*26e00*/  IADD3 R2, P3, R14, R0, RZ ;  /* 0x000000000e027210 */ /* 0x000fda0007f7e0ff */
[----:B------:R-:W-:Y:S05]  /*26e10*/  WARPSYNC.COLLECTIVE R15, `(.L_x_15660) ;  /* 0x000000000f087348 */ /* 0x000fea0003c00000 */
[----:B------:R0:W1:Y:S02]  /*26e20*/  SHFL.IDX P6, R14, R13, R12, R11 ;  /* 0x0000000c0d0e7389 */ /* 0x00006400000c000b */
[----:B01----:R-:W-:Y:S01]  /*26e30*/  ENDCOLLECTIVE ;  /* 0x000000000000791b */ /* 0x003fe20003800000 */
.L_x_15660:
        /* <DEDUP_REMOVED lines=17> */
.L_x_15661:
[----:B------:R-:W-:Y:S02]  /*26f50*/  IMAD.MOV.U32 R13, RZ, RZ, R6 ;  /* 0x000000ffff0d7224 */ /* 0x000fe400078e0006 */
[----:B------:R-:W-:Y:S01]  /*26f60*/  IMAD.MOV.U32 R12, RZ, RZ, 0x4 ;  /* 0x00000004ff0c7424 */ /* 0x000fe200078e00ff */
[----:B------:R-:W-:-:S13]  /*26f70*/  IADD3 R2, P3, R14, R0, RZ ;  /* 0x000000000e027210 */ /* 0x000fda0007f7e0ff */
[----:B------:R-:W-:Y:S05]  /*26f80*/  WARPSYNC.COLLECTIVE R15, `(.L_x_15662) ;  /* 0x000000000f087348 */ /* 0x000fea0003c00000 */
[----:B------:R0:W1:Y:S02]  /*26f90*/  SHFL.IDX P6, R14, R13, R12, R11 ;  /* 0x0000000c0d0e7389 */ /* 0x00006400000c000b */
[----:B01----:R-:W-:Y:S01]  /*26fa0*/  ENDCOLLECTIVE ;  /* 0x000000000000791b */ /* 0x003fe20003800000 */
.L_x_15662:
        /* <DEDUP_REMOVED lines=17> */
.L_x_15663:
[----:B------:R-:W-:Y:S02]  /*270c0*/  IMAD.MOV.U32 R13, RZ, RZ, R6 ;  /* 0x000000ffff0d7224 */ /* 0x000fe400078e0006 */
[----:B------:R-:W-:Y:S01]  /*270d0*/  IMAD.MOV.U32 R12, RZ, RZ, 0x5 ;  /* 0x00000005ff0c7424 */ /* 0x000fe200078e00ff */
[----:B------:R-:W-:-:S13]  /*270e0*/  IADD3 R2, P3, R14, R0, RZ ;  /* 0x000000000e027210 */ /* 0x000fda0007f7e0ff */
[----:B------:R-:W-:Y:S05]  /*270f0*/  WARPSYNC.COLLECTIVE R15, `(.L_x_15664) ;  /* 0x000000000f087348 */ /* 0x000fea0003c00000 */
[----:B------:R0:W1:Y:S02]  /*27100*/  SHFL.IDX P6, R14, R13, R12, R11 ;  /* 0x0000000c0d0e7389 */ /* 0x00006400000c000b */
[----:B01----:R-:W-:Y:S01]  /*27110*/  ENDCOLLECTIVE ;  /* 0x000000000000791b */ /* 0x003fe20003800000 */
.L_x_15664:
        /* <DEDUP_REMOVED lines=12> */
.L_x_15665:
        /* <DEDUP_REMOVED lines=9> */
.L_x_15457:
[----:B0-----:R0:W1:Y:S02]  /*27270*/  SYNCS.PHASECHK.TRANS64.TRYWAIT P0, [R6+URZ+0x32440], R21 ;  /* 0x03244015060075a7 */ /* 0x001064000800017f */
[----:B-1----:R-:W-:Y:S05]  /*27280*/  @!P0 NANOSLEEP.SYNCS 0x989680 ;  /* 0x009896800000895d */ /* 0x002fea0003900000 */
[----:B------:R-:W1:Y:S02]  /*27290*/  @!P0 SYNCS.PHASECHK.TRANS64 P0, [R6+URZ+0x32440], R21 ;  /* 0x03244015060085a7 */ /* 0x000e64000800007f */
[----:B-1----:R-:W-:Y:S05]  /*272a0*/  @!P0 BRA `(.L_x_15457) ;  /* 0xfffffffc00f08947 */ /* 0x002fea000383ffff */
[----:B------:R-:W-:Y:S05]  /*272b0*/  BRA `(.L_x_15667) ;  /* 0xffffff90009c7947 */ /* 0x000fea000383ffff */
.L_x_15458:
        /* <DEDUP_REMOVED lines=8> */
.L_x_15669:
[----:B------:R-:W-:Y:S05]  /*27340*/  BSYNC B1 ;  /* 0x0000000000017941 */ /* 0x000fea0003800000 */
.L_x_15668:
        /* <DEDUP_REMOVED lines=9> */
.L_x_15670:
[----:B------:R-:W-:Y:S02]  /*273e0*/  IMAD.MOV.U32 R13, RZ, RZ, R9 ;  /* 0x000000ffff0d7224 */ /* 0x000fe400078e0009 */
[----:B------:R-:W-:Y:S02]  /*273f0*/  IMAD.MOV.U32 R12, RZ, RZ, 0x1 ;  /* 0x00000001ff0c7424 */ /* 0x000fe400078e00ff */
[----:B------:R-:W-:-:S07]  /*27400*/  IMAD.MOV.U32 R2, RZ, RZ, R14 ;  /* 0x000000ffff027224 */ /* 0x000fce00078e000e */
[----:B------:R-:W-:Y:S05]  /*27410*/  WARPSYNC.COLLECTIVE R15, `(.L_x_15671) ;  /* 0x000000000f087348 */ /* 0x000fea0003c00000 */
[----:B------:R0:W1:Y:S02]  /*27420*/  SHFL.IDX P6, R14, R13, R12, R11 ;  /* 0x0000000c0d0e7389 */ /* 0x00006400000c000b */
[----:B01----:R-:W-:Y:S01]  /*27430*/  ENDCOLLECTIVE ;  /* 0x000000000000791b */ /* 0x003fe20003800000 */
.L_x_15671:
        /* <DEDUP_REMOVED lines=11> */
.L_x_15672:
[----:B------:R-:W-:Y:S02]  /*274f0*/  IMAD.MOV.U32 R13, RZ, RZ, R9 ;  /* 0x000000ffff0d7224 */ /* 0x000fe400078e0009 */
[----:B------:R-:W-:Y:S02]  /*27500*/  IMAD.MOV.U32 R12, RZ, RZ, 0x2 ;  /* 0x00000002ff0c7424 */ /* 0x000fe400078e00ff */
[----:B------:R-:W-:-:S07]  /*27510*/  IMAD.MOV.U32 R2, RZ, RZ, R14 ;  /* 0x000000ffff027224 */ /* 0x000fce00078e000e */
[----:B------:R-:W-:Y:S05]  /*27520*/  WARPSYNC.COLLECTIVE R15, `(.L_x_15673) ;  /* 0x000000000f087348 */ /* 0x000fea0003c00000 */
[----:B------:R0:W1:Y:S02]  /*27530*/  SHFL.IDX P6, R14, R13, R12, R11 ;  /* 0x0000000c0d0e7389 */ /* 0x00006400000c000b */
[----:B01----:R-:W-:Y:S01]  /*27540*/  ENDCOLLECTIVE ;  /* 0x000000000000791b */ /* 0x003fe20003800000 */
.L_x_15673:
        /* <DEDUP_REMOVED lines=11> */
.L_x_15674:
[----:B------:R-:W-:Y:S02]  /*27600*/  IMAD.MOV.U32 R13, RZ, RZ, R9 ;  /* 0x000000ffff0d7224 */ /* 0x000fe400078e0009 */
[----:B------:R-:W-:Y:S02]  /*27610*/  IMAD.MOV.U32 R12, RZ, RZ, 0x3 ;  /* 0x00000003ff0c7424 */ /* 0x000fe400078e00ff */
[----:B------:R-:W-:-:S07]  /*27620*/  IMAD.MOV.U32 R2, RZ, RZ, R14 ;  /* 0x000000ffff027224 */ /* 0x000fce00078e000e */
[----:B------:R-:W-:Y:S05]  /*27630*/  WARPSYNC.COLLECTIVE R15, `(.L_x_15675) ;  /* 0x000000000f087348 */ /* 0x000fea0003c00000 */
[----:B------:R0:W1:Y:S02]  /*27640*/  SHFL.IDX P6, R14, R13, R12, R11 ;  /* 0x0000000c0d0e7389 */ /* 0x00006400000c000b */
[----:B01----:R-:W-:Y:S01]  /*27650*/  ENDCOLLECTIVE ;  /* 0x000000000000791b */ /* 0x003fe20003800000 */
.L_x_15675:
        /* <DEDUP_REMOVED lines=11> */
.L_x_15676:
[----:B------:R-:W-:Y:S02]  /*27710*/  IMAD.MOV.U32 R13, RZ, RZ, R9 ;  /* 0x000000ffff0d7224 */ /* 0x000fe400078e0009 */
[----:B------:R-:W-:Y:S02]  /*27720*/  IMAD.MOV.U32 R12, RZ, RZ, 0x4 ;  /* 0x00000004ff0c7424 */ /* 0x000fe400078e00ff */
[----:B------:R-:W-:-:S07]  /*27730*/  IMAD.MOV.U32 R2, RZ, RZ, R14 ;  /* 0x000000ffff027224 */ /* 0x000fce00078e000e */
[----:B------:R-:W-:Y:S05]  /*27740*/  WARPSYNC.COLLECTIVE R15, `(.L_x_15677) ;  /* 0x000000000f087348 */ /* 0x000fea0003c00000 */
[----:B------:R0:W1:Y:S02]  /*27750*/  SHFL.IDX P6, R14, R13, R12, R11 ;  /* 0x0000000c0d0e7389 */ /* 0x00006400000c000b */
[----:B01----:R-:W-:Y:S01]  /*27760*/  ENDCOLLECTIVE ;  /* 0x000000000000791b */ /* 0x003fe20003800000 */
.L_x_15677:
[----:B------:R-:W-:-:S05]  /*27770*/  IADD3 R2, P0, R2, R0, RZ ;  /* 0x0000000002027210 */ /* 0x000fca0007f1e0ff */
        /* <DEDUP_REMOVED lines=10> */
.L_x_15678:
[----:B------:R-:W-:Y:S02]  /*27820*/  IMAD.MOV.U32 R13, RZ, RZ, R9 ;  /* 0x000000ffff0d7224 */ /* 0x000fe400078e0009 */
[----:B------:R-:W-:Y:S02]  /*27830*/  IMAD.MOV.U32 R12, RZ, RZ, 0x5 ;  /* 0x00000005ff0c7424 */ /* 0x000fe400078e00ff */
[----:B------:R-:W-:-:S07]  /*27840*/  IMAD.MOV.U32 R2, RZ, RZ, R14 ;  /* 0x000000ffff027224 */ /* 0x000fce00078e000e */
[----:B------:R-:W-:Y:S05]  /*27850*/  WARPSYNC.COLLECTIVE R15, `(.L_x_15679) ;  /* 0x000000000f087348 */ /* 0x000fea0003c00000 */
[----:B------:R0:W1:Y:S02]  /*27860*/  SHFL.IDX P6, R14, R13, R12, R11 ;  /* 0x0000000c0d0e7389 */ /* 0x00006400000c000b */
[----:B01----:R-:W-:Y:S01]  /*27870*/  ENDCOLLECTIVE ;  /* 0x000000000000791b */ /* 0x003fe20003800000 */
.L_x_15679:
        /* <DEDUP_REMOVED lines=11> */
.L_x_15680:
[----:B------:R-:W-:Y:S01]  /*27930*/  IMAD.MOV.U32 R2, RZ, RZ, R14 ;  /* 0x000000ffff027224 */ /* 0x000fe200078e000e */
[----:B------:R-:W-:Y:S06]  /*27940*/  BRA `(.L_x_15681) ;  /* 0xffffff8c00c47947 */ /* 0x000fec000383ffff */
.L_x_15463:
[----:B---3--:R3:W4:Y:S02]  /*27950*/  SYNCS.PHASECHK.TRANS64.TRYWAIT P0, [R6+URZ+0x32460], R21 ;  /* 0x03246015060075a7 */ /* 0x008724000800017f */
[----:B----4-:R-:W-:Y:S05]  /*27960*/  @!P0 NANOSLEEP.SYNCS 0x989680 ;  /* 0x009896800000895d */ /* 0x010fea0003900000 */
[----:B------:R-:W4:Y:S02]  /*27970*/  @!P0 SYNCS.PHASECHK.TRANS64 P0, [R6+URZ+0x32460], R21 ;  /* 0x03246015060085a7 */ /* 0x000f24000800007f */
[----:B----4-:R-:W-:Y:S05]  /*27980*/  @!P0 BRA `(.L_x_15463) ;  /* 0xfffffffc00f08947 */ /* 0x010fea000383ffff */
[----:B------:R-:W-:Y:S05]  /*27990*/  BRA `(.L_x_15682) ;  /* 0xffffff9000147947 */ /* 0x000fea000383ffff */
.L_x_15464:
        /* <DEDUP_REMOVED lines=8> */
.L_x_15684:
[----:B------:R-:W-:Y:S05]  /*27a20*/  BSYNC B1 ;  /* 0x0000000000017941 */ /* 0x000fea0003800000 */
.L_x_15683:
        /* <DEDUP_REMOVED lines=9> */
.L_x_15685:
[----:B------:R-:W-:Y:S02]  /*27ac0*/  IMAD.MOV.U32 R13, RZ, RZ, R9 ;  /* 0x000000ffff0d7224 */ /* 0x000fe400078e0009 */
[----:B------:R-:W-:Y:S01]  /*27ad0*/  IMAD.MOV.U32 R12, RZ, RZ, 0x1 ;  /* 0x00000001ff0c7424 */ /* 0x000fe200078e00ff */
[----:B------:R-:W-:-:S13]  /*27ae0*/  IADD3 R2, P0, R14, R0, RZ ;  /* 0x000000000e027210 */ /* 0x000fda0007f1e0ff */
[----:B------:R-:W-:Y:S05]  /*27af0*/  WARPSYNC.COLLECTIVE R15, `(.L_x_15686) ;  /* 0x000000000f087348 */ /* 0x000fea0003c00000 */
[----:B------:R0:W1:Y:S02]  /*27b00*/  SHFL.IDX P6, R14, R13, R12, R11 ;  /* 0x0000000c0d0e7389 */ /* 0x00006400000c000b */
[----:B01----:R-:W-:Y:S01]  /*27b10*/  ENDCOLLECTIVE ;  /* 0x000000000000791b */ /* 0x003fe20003800000 */
.L_x_15686:
        /* <DEDUP_REMOVED lines=13> */
.L_x_15687:
[----:B------:R-:W-:Y:S02]  /*27bf0*/  IMAD.MOV.U32 R13, RZ, RZ, R9 ;  /* 0x000000ffff0d7224 */ /* 0x000fe400078e0009 */
[----:B------:R-:W-:Y:S01]  /*27c00*/  IMAD.MOV.U32 R12, RZ, RZ, 0x2 ;  /* 0x00000002ff0c7424 */ /* 0x000fe200078e00ff */
[----:B------:R-:W-:-:S13]  /*27c10*/  IADD3 R2, P0, R14, R0, RZ ;  /* 0x000000000e027210 */ /* 0x000fda0007f1e0ff */
[----:B------:R-:W-:Y:S05]  /*27c20*/  WARPSYNC.COLLECTIVE R15, `(.L_x_15688) ;  /* 0x000000000f087348 */ /* 0x000fea0003c00000 */
[----:B------:R0:W1:Y:S02]  /*27c30*/  SHFL.IDX P6, R14, R13, R12, R11 ;  /* 0x0000000c0d0e7389 */ /* 0x00006400000c000b */
[----:B01----:R-:W-:Y:S01]  /*27c40*/  ENDCOLLECTIVE ;  /* 0x000000000000791b */ /* 0x003fe20003800000 */
.L_x_15688:
        /* <DEDUP_REMOVED lines=13> */
.L_x_15689:
[----:B------:R-:W-:Y:S02]  /*27d20*/  IMAD.MOV.U32 R13, RZ, RZ, R9 ;  /* 0x000000ffff0d7224 */ /* 0x000fe400078e0009 */
[----:B------:R-:W-:Y:S01]  /*27d30*/  IMAD.MOV.U32 R12, RZ, RZ, 0x3 ;  /* 0x00000003ff0c7424 */ /* 0x000fe200078e00ff */
[----:B------:R-:W-:-:S13]  /*27d40*/  IADD3 R2, P0, R14, R0, RZ ;  /* 0x000000000e027210 */ /* 0x000fda0007f1e0ff */
[----:B------:R-:W-:Y:S05]  /*27d50*/  WARPSYNC.COLLECTIVE R15, `(.L_x_15690) ;  /* 0x000000000f087348 */ /* 0x000fea0003c00000 */
[----:B------:R0:W1:Y:S02]  /*27d60*/  SHFL.IDX P6, R14, R13, R12, R11 ;  /* 0x0000000c0d0e7389 */ /* 0x00006400000c000b */
[----:B01----:R-:W-:Y:S01]  /*27d70*/  ENDCOLLECTIVE ;  /* 0x000000000000791b */ /* 0x003fe20003800000 */
.L_x_15690:
        /* <DEDUP_REMOVED lines=13> */
.L_x_15691:
[----:B------:R-:W-:Y:S02]  /*27e50*/  IMAD.MOV.U32 R13, RZ, RZ, R9 ;  /* 0x000000ffff0d7224 */ /* 0x000fe400078e0009 */
[----:B------:R-:W-:Y:S01]  /*27e60*/  IMAD.MOV.U32 R12, RZ, RZ, 0x4 ;  /* 0x00000004ff0c7424 */ /* 0x000fe200078e00ff */
[----:B------:R-:W-:-:S13]  /*27e70*/  IADD3 R2, P0, R14, R0, RZ ;  /* 0x000000000e027210 */ /* 0x000fda0007f1e0ff */
[----:B------:R-:W-:Y:S05]  /*27e80*/  WARPSYNC.COLLECTIVE R15, `(.L_x_15692) ;  /* 0x000000000f087348 */ /* 0x000fea0003c00000 */
[----:B------:R0:W1:Y:S02]  /*27e90*/  SHFL.IDX P6, R14, R13, R12, R11 ;  /* 0x0000000c0d0e7389 */ /* 0x00006400000c000b */
[----:B01----:R-:W-:Y:S01]  /*27ea0*/  ENDCOLLECTIVE ;  /* 0x000000000000791b */ /* 0x003fe20003800000 */
.L_x_15692:
        /* <DEDUP_REMOVED lines=13> */
.L_x_15693:
[----:B------:R-:W-:Y:S02]  /*27f80*/  IMAD.MOV.U32 R13, RZ, RZ, R9 ;  /* 0x000000ffff0d7224 */ /* 0x000fe400078e0009 */
[----:B------:R-:W-:Y:S01]  /*27f90*/  IMAD.MOV.U32 R12, RZ, RZ, 0x5 ;  /* 0x00000005ff0c7424 */ /* 0x000fe200078e00ff */
[----:B------:R-:W-:-:S13]  /*27fa0*/  IADD3 R2, P0, R14, R0, RZ ;  /* 0x000000000e027210 */ /* 0x000fda0007f1e0ff */
[----:B------:R-:W-:Y:S05]  /*27fb0*/  WARPSYNC.COLLECTIVE R15, `(.L_x_15694) ;  /* 0x000000000f087348 */ /* 0x000fea0003c00000 */
[----:B------:R0:W1:Y:S02]  /*27fc0*/  SHFL.IDX P6, R14, R13, R12, R11 ;  /* 0x0000000c0d0e7389 */ /* 0x00006400000c000b */
[----:B01----:R-:W-:Y:S01]  /*27fd0*/  ENDCOLLECTIVE ;  /* 0x000000000000791b */ /* 0x003fe20003800000 */
.L_x_15694:
        /* <DEDUP_REMOVED lines=13> */
.L_x_15695:
[----:B------:R-:W-:Y:S05]  /*280b0*/  BRA `(.L_x_15696) ;  /* 0xffffff8c00587947 */ /* 0x000fea000383ffff */
.L_x_15472:
[----:B------:R-:W-:Y:S01]  /*280c0*/  BSSY B0, `(.L_x_15697) ;  /* 0x0000008000007945 */ /* 0x000fe20003800000 */
[----:B------:R-:W-:Y:S02]  /*280d0*/  IMAD.MOV.U32 R13, RZ, RZ, R16 ;  /* 0x000000ffff0d7224 */ /* 0x000fe400078e0010 */
[----:B------:R-:W-:Y:S02]  /*280e0*/  IMAD.MOV.U32 R12, RZ, RZ, RZ ;  /* 0x000000ffff0c7224 */ /* 0x000fe400078e00ff */
[----:B-1----:R-:W-:Y:S02]  /*280f0*/  IMAD.MOV.U32 R11, RZ, RZ, 0x1f ;  /* 0x0000001fff0b7424 */ /* 0x002fe400078e00ff */
[----:B------:R-:W-:-:S07]  /*28100*/  IMAD.MOV.U32 R15, RZ, RZ, -0x1 ;  /* 0xffffffffff0f7424 */ /* 0x000fce00078e00ff */
[----:B--23--:R-:W-:Y:S05]  /*28110*/  WARPSYNC.COLLECTIVE R15, `(.L_x_15698) ;  /* 0x000000000f087348 */ /* 0x00cfea0003c00000 */
[----:B------:R0:W1:Y:S02]  /*28120*/  SHFL.IDX P6, R14, R13, R12, R11 ;  /* 0x0000000c0d0e7389 */ /* 0x00006400000c000b */
[----:B0123--:R-:W-:Y:S01]  /*28130*/  ENDCOLLECTIVE ;  /* 0x000000000000791b */ /* 0x00ffe20003800000 */
.L_x_15698:
[----:B------:R-:W-:Y:S05]  /*28140*/  BSYNC B0 ;  /* 0x0000000000007941 */ /* 0x000fea0003800000 */
.L_x_15697:
        /* <DEDUP_REMOVED lines=9> */
.L_x_15699:
        /* <DEDUP_REMOVED lines=17> */
[----:B------:R-:W-:Y:S01]  /*282f0*/  IMAD.MOV.U32 R6, RZ, RZ, RZ ;  /* 0x000000ffff067224 */ /* 0x000fe200078e00ff */
[----:B---3--:R-:W-:-:S02]  /*28300*/  @!P1 MOV R4, R5 ;  /* 0x0000000500049202 */ /* 0x008fc40000000f00 */
[----:B------:R-:W-:-:S03]  /*28310*/  ISETP.NE.AND P1, PT, R8, RZ, PT ;  /* 0x000000ff0800720c */ /* 0x000fc60003f25270 */
[----:B------:R-:W-:-:S10]  /*28320*/  IMAD R13, R4, R17, RZ ;  /* 0x00000011040d7224 */ /* 0x000fd400078e02ff */
[----:B------:R-:W-:Y:S05]  /*28330*/  WARPSYNC.COLLECTIVE R15, `(.L_x_15700) ;  /* 0x000000000f087348 */ /* 0x000fea0003c00000 */
[----:B------:R0:W1:Y:S02]  /*28340*/  SHFL.UP P6, R14, R13, R12, R11 ;  /* 0x0400000c0d0e7389 */ /* 0x00006400000c000b */
[----:B01----:R-:W-:Y:S01]  /*28350*/  ENDCOLLECTIVE ;  /* 0x000000000000791b */ /* 0x003fe20003800000 */
.L_x_15700:
[----:B------:R-:W-:Y:S01]  /*28360*/  IMAD.MOV.U32 R12, RZ, RZ, 0x2 ;  /* 0x00000002ff0c7424 */ /* 0x000fe200078e00ff */
[----:B------:R-:W-:-:S05]  /*28370*/  SEL R14, R14, RZ, P1 ;  /* 0x000000ff0e0e7207 */ /* 0x000fca0000800000 */
[----:B------:R-:W-:-:S04]  /*28380*/  IMAD.IADD R5, R13, 0x1, R14 ;  /* 0x000000010d057824 */ /* 0x000fc800078e020e */
[----:B------:R-:W-:-:S07]  /*28390*/  IMAD.MOV.U32 R13, RZ, RZ, R5 ;  /* 0x000000ffff0d7224 */ /* 0x000fce00078e0005 */
[----:B------:R-:W-:Y:S05]  /*283a0*/  WARPSYNC.COLLECTIVE R15, `(.L_x_15701) ;  /* 0x000000000f087348 */ /* 0x000fea0003c00000 */
[----:B------:R0:W1:Y:S02]  /*283b0*/  SHFL.UP P6, R14, R13, R12, R11 ;  /* 0x0400000c0d0e7389 */ /* 0x00006400000c000b */
[----:B01----:R-:W-:Y:S01]  /*283c0*/  ENDCOLLECTIVE ;  /* 0x000000000000791b */ /* 0x003fe20003800000 */
.L_x_15701:
[----:B------:R-:W-:Y:S01]  /*283d0*/  IMAD.MOV.U32 R12, RZ, RZ, 0x4 ;  /* 0x00000004ff0c7424 */ /* 0x000fe200078e00ff */
[----:B------:R-:W-:-:S05]  /*283e0*/  SEL R2, R14, RZ, P2 ;  /* 0x000000ff0e027207 */ /* 0x000fca0001000000 */
[----:B------:R-:W-:-:S04]  /*283f0*/  IMAD.IADD R2, R5, 0x1, R2 ;  /* 0x0000000105027824 */ /* 0x000fc800078e0202 */
[----:B------:R-:W-:-:S07]  /*28400*/  IMAD.MOV.U32 R13, RZ, RZ, R2 ;  /* 0x000000ffff0d7224 */ /* 0x000fce00078e0002 */
[----:B------:R-:W-:Y:S05]  /*28410*/  WARPSYNC.COLLECTIVE R15, `(.L_x_15702) ;  /* 0x000000000f087348 */ /* 0x000fea0003c00000 */
[----:B------:R0:W1:Y:S02]  /*28420*/  SHFL.UP P6, R14, R13, R12, R11 ;  /* 0x0400000c0d0e7389 */ /* 0x00006400000c000b */
[----:B01----:R-:W-:Y:S01]  /*28430*/  ENDCOLLECTIVE ;  /* 0x000000000000791b */ /* 0x003fe20003800000 */
.L_x_15702:
[----:B------:R-:W-:Y:S01]  /*28440*/  IMAD.MOV.U32 R12, RZ, RZ, 0x8 ;  /* 0x00000008ff0c7424 */ /* 0x000fe200078e00ff */
[----:B------:R-:W-:-:S05]  /*28450*/  SEL R3, R14, RZ, P3 ;  /* 0x000000ff0e037207 */ /* 0x000fca0001800000 */
[----:B------:R-:W-:-:S04]  /*28460*/  IMAD.IADD R3, R2, 0x1, R3 ;  /* 0x0000000102037824 */ /* 0x000fc800078e0203 */
[----:B------:R-:W-:-:S07]  /*28470*/  IMAD.MOV.U32 R13, RZ, RZ, R3 ;  /* 0x000000ffff0d7224 */ /* 0x000fce00078e0003 */
[----:B------:R-:W-:Y:S05]  /*28480*/  WARPSYNC.COLLECTIVE R15, `(.L_x_15703) ;  /* 0x000000000f087348 */ /* 0x000fea0003c00000 */
[----:B------:R0:W1:Y:S02]  /*28490*/  SHFL.UP P6, R14, R13, R12, R11 ;  /* 0x0400000c0d0e7389 */ /* 0x00006400000c000b */
[----:B01----:R-:W-:Y:S01]  /*284a0*/  ENDCOLLECTIVE ;  /* 0x000000000000791b */ /* 0x003fe20003800000 */
.L_x_15703:
[----:B------:R-:W-:Y:S01]  /*284b0*/  IMAD.MOV.U32 R12, RZ, RZ, 0x10 ;  /* 0x00000010ff0c7424 */ /* 0x000fe200078e00ff */
[----:B------:R-:W-:-:S05]  /*284c0*/  SEL R14, R14, RZ, P4 ;  /* 0x000000ff0e0e7207 */ /* 0x000fca0002000000 */
[----:B------:R-:W-:-:S04]  /*284d0*/  IMAD.IADD R5, R3, 0x1, R14 ;  /* 0x0000000103057824 */ /* 0x000fc800078e020e */
[----:B------:R-:W-:-:S07]  /*284e0*/  IMAD.MOV.U32 R13, RZ, RZ, R5 ;  /* 0x000000ffff0d7224 */ /* 0x000fce00078e0005 */
[----:B------:R-:W-:Y:S05]  /*284f0*/  WARPSYNC.COLLECTIVE R15, `(.L_x_15704) ;  /* 0x000000000f087348 */ /* 0x000fea0003c00000 */
[----:B------:R0:W1:Y:S02]  /*28500*/  SHFL.UP P6, R14, R13, R12, R11 ;  /* 0x0400000c0d0e7389 */ /* 0x00006400000c000b */
[----:B01----:R-:W-:Y:S01]  /*28510*/  ENDCOLLECTIVE ;  /* 0x000000000000791b */ /* 0x003fe20003800000 */
.L_x_15704:
        /* <DEDUP_REMOVED lines=8> */
.L_x_15705:
[----:B------:R-:W-:Y:S05]  /*285a0*/  BRA `(.L_x_15706) ;  /* 0xffffff8c00b87947 */ /* 0x000fea000383ffff */
.L_x_15475:
[----:B------:R-:W-:Y:S01]  /*285b0*/  BSSY B0, `(.L_x_15707) ;  /* 0x0000007000007945 */ /* 0x000fe20003800000 */
[----:B------:R-:W-:Y:S02]  /*285c0*/  IMAD.MOV.U32 R12, RZ, RZ, 0x1 ;  /* 0x00000001ff0c7424 */ /* 0x000fe400078e00ff */
[----:B-1----:R-:W-:Y:S02]  /*285d0*/  IMAD.MOV.U32 R11, RZ, RZ, RZ ;  /* 0x000000ffff0b7224 */ /* 0x002fe400078e00ff */
[----:B------:R-:W-:-:S07]  /*285e0*/  IMAD.MOV.U32 R15, RZ, RZ, -0x1 ;  /* 0xffffffffff0f7424 */ /* 0x000fce00078e00ff */
[----:B------:R-:W-:Y:S05]  /*285f0*/  WARPSYNC.COLLECTIVE R15, `(.L_x_15708) ;  /* 0x000000000f087348 */ /* 0x000fea0003c00000 */
[----:B------:R0:W1:Y:S02]  /*28600*/  SHFL.UP P6, R14, R13, R12, R11 ;  /* 0x0400000c0d0e7389 */ /* 0x00006400000c000b */
[----:B01----:R-:W-:Y:S01]  /*28610*/  ENDCOLLECTIVE ;  /* 0x000000000000791b */ /* 0x003fe20003800000 */
.L_x_15708:
[----:B------:R-:W-:Y:S05]  /*28620*/  BSYNC B0 ;  /* 0x0000000000007941 */ /* 0x000fea0003800000 */
.L_x_15707:
        /* <DEDUP_REMOVED lines=8> */
.L_x_15709:
[----:B------:R-:W-:Y:S01]  /*286b0*/  IMAD.MOV.U32 R12, RZ, RZ, 0x4 ;  /* 0x00000004ff0c7424 */ /* 0x000fe200078e00ff */
[----:B------:R-:W-:-:S05]  /*286c0*/  SEL R2, R14, RZ, P2 ;  /* 0x000000ff0e027207 */ /* 0x000fca0001000000 */
[----:B------:R-:W-:-:S04]  /*286d0*/  IMAD.IADD R2, R13, 0x1, R2 ;  /* 0x000000010d027824 */ /* 0x000fc800078e0202 */
[----:B------:R-:W-:-:S07]  /*286e0*/  IMAD.MOV.U32 R13, RZ, RZ, R2 ;  /* 0x000000ffff0d7224 */ /* 0x000fce00078e0002 */
[----:B------:R-:W-:Y:S05]  /*286f0*/  WARPSYNC.COLLECTIVE R15, `(.L_x_15710) ;  /* 0x000000000f087348 */ /* 0x000fea0003c00000 */
[----:B------:R0:W1:Y:S02]  /*28700*/  SHFL.UP P6, R14, R13, R12, R11 ;  /* 0x0400000c0d0e7389 */ /* 0x00006400000c000b */
[----:B01----:R-:W-:Y:S01]  /*28710*/  ENDCOLLECTIVE ;  /* 0x000000000000791b */ /* 0x003fe20003800000 */
.L_x_15710:
[----:B------:R-:W-:Y:S01]  /*28720*/  IMAD.MOV.U32 R12, RZ, RZ, 0x8 ;  /* 0x00000008ff0c7424 */ /* 0x000fe200078e00ff */
[----:B------:R-:W-:-:S04]  /*28730*/  SEL R3, R14, RZ, P3 ;  /* 0x000000ff0e037207 */ /* 0x000fc80001800000 */
[----:B------:R-:W-:-:S05]  /*28740*/  IADD3 R3, R2, R3, RZ ;  /* 0x0000000302037210 */ /* 0x000fca0007ffe0ff */
[----:B------:R-:W-:-:S07]  /*28750*/  IMAD.MOV.U32 R13, RZ, RZ, R3 ;  /* 0x000000ffff0d7224 */ /* 0x000fce00078e0003 */
[----:B------:R-:W-:Y:S05]  /*28760*/  WARPSYNC.COLLECTIVE R15, `(.L_x_15711) ;  /* 0x000000000f087348 */ /* 0x000fea0003c00000 */
[----:B------:R0:W1:Y:S02]  /*28770*/  SHFL.UP P6, R14, R13, R12, R11 ;  /* 0x0400000c0d0e7389 */ /* 0x00006400000c000b */
[----:B01----:R-:W-:Y:S01]  /*28780*/  ENDCOLLECTIVE ;  /* 0x000000000000791b */ /* 0x003fe20003800000 */
.L_x_15711:
[----:B------:R-:W-:Y:S01]  /*28790*/  IMAD.MOV.U32 R12, RZ, RZ, 0x10 ;  /* 0x00000010ff0c7424 */ /* 0x000fe200078e00ff */
[----:B------:R-:W-:-:S05]  /*287a0*/  SEL R14, R14, RZ, P4 ;  /* 0x000000ff0e0e7207 */ /* 0x000fca0002000000 */
[----:B------:R-:W-:-:S04]  /*287b0*/  IMAD.IADD R5, R3, 0x1, R14 ;  /* 0x0000000103057824 */ /* 0x000fc800078e020e */
[----:B------:R-:W-:-:S07]  /*287c0*/  IMAD.MOV.U32 R13, RZ, RZ, R5 ;  /* 0x000000ffff0d7224 */ /* 0x000fce00078e0005 */
[----:B------:R-:W-:Y:S05]  /*287d0*/  WARPSYNC.COLLECTIVE R15, `(.L_x_15712) ;  /* 0x000000000f087348 */ /* 0x000fea0003c00000 */
[----:B------:R0:W1:Y:S02]  /*287e0*/  SHFL.UP P6, R14, R13, R12, R11 ;  /* 0x0400000c0d0e7389 */ /* 0x00006400000c000b */
[----:B01----:R-:W-:Y:S01]  /*287f0*/  ENDCOLLECTIVE ;  /* 0x000000000000791b */ /* 0x003fe20003800000 */
.L_x_15712:
        /* <DEDUP_REMOVED lines=8> */
.L_x_15713:
[----:B------:R-:W-:Y:S05]  /*28880*/  BRA `(.L_x_15714) ;  /* 0xffffff8c00a47947 */ /* 0x000fea000383ffff */
.L_x_15477:
[----:B------:R-:W-:Y:S01]  /*28890*/  BSSY B0, `(.L_x_15715) ;  /* 0x0000006000007945 */ /* 0x000fe20003800000 */
[----:B------:R-:W-:Y:S01]  /*288a0*/  PLOP3.LUT P6, PT, P6, PT, PT, 0x8, 0x0 ;  /* 0x000000000000781c */ /* 0x000fe200037ce170 */
[----:B------:R-:W-:-:S12]  /*288b0*/  IMAD.MOV.U32 R15, RZ, RZ, -0x1 ;  /* 0xffffffffff0f7424 */ /* 0x000fd800078e00ff */
[----:B01----:R-:W-:Y:S05]  /*288c0*/  WARPSYNC.COLLECTIVE R15, `(.L_x_15716) ;  /* 0x000000000f087348 */ /* 0x003fea0003c00000 */
[----:B------:R-:W-:Y:S01]  /*288d0*/  VOTE.ANY R14, PT, P6 ;  /* 0x00000000000e7806 */ /* 0x000fe200030e0100 */
[----:B01----:R-:W-:Y:S06]  /*288e0*/  ENDCOLLECTIVE ;  /* 0x000000000000791b */ /* 0x003fec0003800000 */
.L_x_15716:
[----:B------:R-:W-:Y:S05]  /*288f0*/  BSYNC B0 ;  /* 0x0000000000007941 */ /* 0x000fea0003800000 */
.L_x_15715:
        /* <DEDUP_REMOVED lines=8> */
.L_x_15717:
[----:B------:R-:W-:Y:S02]  /*28980*/  IMAD.IADD R19, R12, 0x1, R19 ;  /* 0x000000010c137824 */ /* 0x000fe400078e0213 */
[----:B------:R-:W-:Y:S02]  /*28990*/  IMAD.MOV.U32 R13, RZ, RZ, R4 ;  /* 0x000000ffff0d7224 */ /* 0x000fe400078e0004 */
[----:B------:R-:W-:-:S07]  /*289a0*/  IMAD.MOV.U32 R17, RZ, RZ, R14 ;  /* 0x000000ffff117224 */ /* 0x000fce00078e000e */
[----:B------:R-:W-:Y:S05]  /*289b0*/  WARPSYNC.COLLECTIVE R15, `(.L_x_15718) ;  /* 0x000000000f087348 */ /* 0x000fea0003c00000 */
[----:B------:R0:W1:Y:S02]  /*289c0*/  SHFL.IDX P6, R14, R13, R12, R11 ;  /* 0x0000000c0d0e7389 */ /* 0x00006400000c000b */
[----:B01----:R-:W-:Y:S01]  /*289d0*/  ENDCOLLECTIVE ;  /* 0x000000000000791b */ /* 0x003fe20003800000 */
.L_x_15718:
[----:B------:R-:W-:Y:S01]  /*289e0*/  IMAD.MOV.U32 R4, RZ, RZ, R14 ;  /* 0x000000ffff047224 */ /* 0x000fe200078e000e */
[----:B------:R-:W-:Y:S06]  /*289f0*/  BRA `(.L_x_15719) ;  /* 0xffffff8c00887947 */ /* 0x000fec000383ffff */
.L_x_15479:
[----:B------:R-:W-:Y:S01]  /*28a00*/  BSSY B0, `(.L_x_15720) ;  /* 0x0000007000007945 */ /* 0x000fe20003800000 */
[----:B------:R-:W-:Y:S02]  /*28a10*/  IMAD.MOV.U32 R13, RZ, RZ, R2 ;  /* 0x000000ffff0d7224 */ /* 0x000fe400078e0002 */
[----:B-1----:R-:W-:Y:S02]  /*28a20*/  IMAD.MOV.U32 R11, RZ, RZ, 0x1f ;  /* 0x0000001fff0b7424 */ /* 0x002fe400078e00ff */
[----:B------:R-:W-:-:S07]  /*28a30*/  IMAD.MOV.U32 R15, RZ, RZ, -0x1 ;  /* 0xffffffffff0f7424 */ /* 0x000fce00078e00ff */
[----:B0--34-:R-:W-:Y:S05]  /*28a40*/  WARPSYNC.COLLECTIVE R15, `(.L_x_15721) ;  /* 0x000000000f087348 */ /* 0x019fea0003c00000 */
[----:B------:R1:W2:Y:S02]  /*28a50*/  SHFL.IDX P6, R14, R13, R12, R11 ;  /* 0x0000000c0d0e7389 */ /* 0x0002a400000c000b */
[----:B01234-:R-:W-:Y:S01]  /*28a60*/  ENDCOLLECTIVE ;  /* 0x000000000000791b */ /* 0x01ffe20003800000 */
.L_x_15721:
[----:B------:R-:W-:Y:S05]  /*28a70*/  BSYNC B0 ;  /* 0x0000000000007941 */ /* 0x000fea0003800000 */
.L_x_15720:
[----:B------:R-:W-:Y:S01]  /*28a80*/  IMAD.MOV.U32 R6, RZ, RZ, R14 ;  /* 0x000000ffff067224 */ /* 0x000fe200078e000e */
[----:B------:R-:W-:Y:S06]  /*28a90*/  BRA `(.L_x_15478) ;  /* 0xffffff8c00787947 */ /* 0x000fec000383ffff */
.L_x_15485:
[----:B-1----:R1:W4:Y:S02]  /*28aa0*/  SYNCS.PHASECHK.TRANS64.TRYWAIT P0, [R5+URZ+0x32420], R0 ;  /* 0x03242000050075a7 */ /* 0x002324000800017f */
[----:B----4-:R-:W-:Y:S05]  /*28ab0*/  @!P0 NANOSLEEP.SYNCS 0x989680 ;  /* 0x009896800000895d */ /* 0x010fea0003900000 */
[----:B------:R-:W4:Y:S02]  /*28ac0*/  @!P0 SYNCS.PHASECHK.TRANS64 P0, [R5+URZ+0x32420], R0 ;  /* 0x03242000050085a7 */ /* 0x000f24000800007f */
[----:B----4-:R-:W-:Y:S05]  /*28ad0*/  @!P0 BRA `(.L_x_15485) ;  /* 0xfffffffc00f08947 */ /* 0x010fea000383ffff */
[----:B------:R-:W-:Y:S05]  /*28ae0*/  BRA `(.L_x_15722) ;  /* 0xffffff9400d07947 */ /* 0x000fea000383ffff */
.L_x_15486:
        /* <DEDUP_REMOVED lines=11> */
.L_x_15724:
[----:B------:R-:W-:Y:S05]  /*28ba0*/  BSYNC B0 ;  /* 0x0000000000007941 */ /* 0x000fea0003800000 */
.L_x_15723:
[----:B------:R-:W-:Y:S05]  /*28bb0*/  BRA `(.L_x_15725) ;  /* 0xffffff9400b87947 */ /* 0x000fea000383ffff */
.L_x_15487:
[----:B------:R-:W-:Y:S01]  /*28bc0*/  BSSY B0, `(.L_x_15726) ;  /* 0x0000006000007945 */ /* 0x000fe20003800000 */
[----:B------:R-:W-:-:S07]  /*28bd0*/  IMAD.MOV.U32 R15, RZ, RZ, -0x1 ;  /* 0xffffffffff0f7424 */ /* 0x000fce00078e00ff */
[----:B0123--:R-:W-:Y:S05]  /*28be0*/  WARPSYNC.COLLECTIVE R15, `(.L_x_15727) ;  /* 0x000000000f0c7348 */ /* 0x00ffea0003c00000 */
[----:B------:R-:W-:Y:S02]  /*28bf0*/  ELECT P6, UR62, PT ;  /* 0x00000000003e782f */ /* 0x000fe400038c0000 */
[----:B------:R-:W-:Y:S01]  /*28c00*/  MOV R14, UR62 ;  /* 0x0000003e000e7c02 */ /* 0x000fe20008000f00 */
[----:B0123--:R-:W-:Y:S10]  /*28c10*/  ENDCOLLECTIVE ;  /* 0x000000000000791b */ /* 0x00fff40003800000 */
.L_x_15727:
[----:B------:R-:W-:Y:S05]  /*28c20*/  BSYNC B0 ;  /* 0x0000000000007941 */ /* 0x000fea0003800000 */
.L_x_15726:
[----:B------:R-:W-:Y:S05]  /*28c30*/  BRA `(.L_x_15728) ;  /* 0xffffff9400ac7947 */ /* 0x000fea000383ffff */
.L_x_15489:
[----:B-1----:R1:W4:Y:S02]  /*28c40*/  SYNCS.PHASECHK.TRANS64.TRYWAIT P1, [R3+URZ+0x32440], R2 ;  /* 0x03244002030075a7 */ /* 0x002324000802017f */
[----:B----4-:R-:W-:Y:S05]  /*28c50*/  @!P1 NANOSLEEP.SYNCS 0x989680 ;  /* 0x009896800000995d */ /* 0x010fea0003900000 */
[----:B------:R-:W4:Y:S02]  /*28c60*/  @!P1 SYNCS.PHASECHK.TRANS64 P1, [R3+URZ+0x32440], R2 ;  /* 0x03244002030095a7 */ /* 0x000f24000802007f */
[----:B----4-:R-:W-:Y:S05]  /*28c70*/  @!P1 BRA `(.L_x_15489) ;  /* 0xfffffffc00f09947 */ /* 0x010fea000383ffff */
[----:B------:R-:W-:Y:S05]  /*28c80*/  BRA `(.L_x_15729) ;  /* 0xffffff9400cc7947 */ /* 0x000fea000383ffff */
.L_x_15491:
[----:B----4-:R4:W0:Y:S02]  /*28c90*/  SYNCS.PHASECHK.TRANS64.TRYWAIT P1, [R25+URZ+0x32440], R0 ;  /* 0x03244000190075a7 */ /* 0x010824000802017f */
[----:B0-----:R-:W-:Y:S05]  /*28ca0*/  @!P1 NANOSLEEP.SYNCS 0x989680 ;  /* 0x009896800000995d */ /* 0x001fea0003900000 */
[----:B------:R-:W0:Y:S02]  /*28cb0*/  @!P1 SYNCS.PHASECHK.TRANS64 P1, [R25+URZ+0x32440], R0 ;  /* 0x03244000190095a7 */ /* 0x000e24000802007f */
[----:B0-----:R-:W-:Y:S05]  /*28cc0*/  @!P1 BRA `(.L_x_15491) ;  /* 0xfffffffc00f09947 */ /* 0x001fea000383ffff */
[----:B------:R-:W-:Y:S05]  /*28cd0*/  BRA `(.L_x_15730) ;  /* 0xffffff9400d87947 */ /* 0x000fea000383ffff */
.L_x_15493:
[----:B------:R0:W0:Y:S02]  /*28ce0*/  SYNCS.PHASECHK.TRANS64.TRYWAIT P1, [R3+URZ+0x32460], R2 ;  /* 0x03246002030075a7 */ /* 0x000024000802017f */
[----:B0-----:R-:W-:Y:S05]  /*28cf0*/  @!P1 NANOSLEEP.SYNCS 0x989680 ;  /* 0x009896800000995d */ /* 0x001fea0003900000 */
[----:B------:R-:W0:Y:S02]  /*28d00*/  @!P1 SYNCS.PHASECHK.TRANS64 P1, [R3+URZ+0x32460], R2 ;  /* 0x03246002030095a7 */ /* 0x000e24000802007f */
[----:B0-----:R-:W-:Y:S05]  /*28d10*/  @!P1 BRA `(.L_x_15493) ;  /* 0xfffffffc00f09947 */ /* 0x001fea000383ffff */
[----:B------:R-:W-:Y:S05]  /*28d20*/  BRA `(.L_x_15731) ;  /* 0xffffff9400d47947 */ /* 0x000fea000383ffff */
.L_x_15732:
        /* <DEDUP_REMOVED lines=13> */
.L_x_15786:


//--------------------- .nv.global.init           --------------------------
	.section	.nv.global.init,"aw",@progbits
.nv.global.init:
	.type		$str$23,@object
	.size		$str$23,($str$24 - $str$23)
$str$23:
        /*0000*/ 	.byte	0x28, 0x61, 0x64, 0x64, 0x72, 0x65, 0x73, 0x73, 0x20, 0x26, 0x20, 0x6d, 0x61, 0x73, 0x6b, 0x29
        /*0010*/ 	.byte	0x20, 0x3d, 0x3d, 0x20, 0x30, 0x00
	.type		$str$24,@object
	.size		$str$24,(__unnamed_11 - $str$24)
$str$24:
        /*0016*/ 	.byte	0x2f, 0x74, 0x6d, 0x70, 0x2f, 0x6f, 0x73, 0x73, 0x5f, 0x6b, 0x65, 0x72, 0x6e, 0x65, 0x6c, 0x73
        /*0026*/ 	.byte	0x5f, 0x73, 0x72, 0x63, 0x2f, 0x66, 0x6c, 0x61, 0x73, 0x68, 0x5f, 0x61, 0x74, 0x74, 0x65, 0x6e
        /*0036*/ 	.byte	0x74, 0x69, 0x6f, 0x6e, 0x2f, 0x63, 0x73, 0x72, 0x63, 0x2f, 0x63, 0x75, 0x74, 0x6c, 0x61, 0x73
        /*0046*/ 	.byte	0x73, 0x2f, 0x69, 0x6e, 0x63, 0x6c, 0x75, 0x64, 0x65, 0x2f, 0x63, 0x75, 0x74, 0x65, 0x2f, 0x70
        /*0056*/ 	.byte	0x6f, 0x69, 0x6e, 0x74, 0x65, 0x72, 0x5f, 0x66, 0x6c, 0x61, 0x67, 0x67, 0x65, 0x64, 0x2e, 0x68
        /*0066*/ 	.byte	0x70, 0x70, 0x00
	.type		__unnamed_11,@object
	.size		__unnamed_11,(__unnamed_4 - __unnamed_11)
__unnamed_11:
        /* <DEDUP_REMOVED lines=24> */
	.type		__unnamed_4,@object
	.size		__unnamed_4,(__unnamed_12 - __unnamed_4)
__unnamed_4:
        /* <DEDUP_REMOVED lines=24> */
        /*0369*/ 	.byte	0x00
	.type		__unnamed_12,@object
	.size		__unnamed_12,(__unnamed_7 - __unnamed_12)
__unnamed_12:
        /* <DEDUP_REMOVED lines=24> */
        /*04ea*/ 	.byte	0x26, 0x5d, 0x00
	.type		__unnamed_7,@object
	.size		__unnamed_7,(__unnamed_17 - __unnamed_7)
__unnamed_7:
        /* <DEDUP_REMOVED lines=25> */
	.type		__unnamed_17,@object
	.size		__unnamed_17,(__unnamed_5 - __unnamed_17)
__unnamed_17:
        /* <DEDUP_REMOVED lines=25> */
	.type		__unnamed_5,@object
	.size		__unnamed_5,(__unnamed_13 - __unnamed_5)
__unnamed_5:
        /* <DEDUP_REMOVED lines=25> */
	.type		__unnamed_13,@object
	.size		__unnamed_13,(__unnamed_6 - __unnamed_13)
__unnamed_13:
        /* <DEDUP_REMOVED lines=28> */
        /*0b39*/ 	.byte	0x34, 0x30, 0x39, 0x36, 0x3e, 0x3e, 0x3e, 0x3e, 0x3e, 0x5d, 0x00
	.type		__unnamed_6,@object
	.size		__unnamed_6,(__unnamed_8 - __unnamed_6)
__unnamed_6:
        /* <DEDUP_REMOVED lines=29> */
	.type		__unnamed_8,@object
	.size		__unnamed_8,(__unnamed_1 - __unnamed_8)
__unnamed_8:
        /* <DEDUP_REMOVED lines=28> */
        /*0ed0*/ 	.byte	0x34, 0x30, 0x39, 0x36, 0x3e, 0x3e, 0x3e, 0x3e, 0x3e, 0x20, 0x26, 0x5d, 0x00
	.type		__unnamed_1,@object
	.size		__unnamed_1,(__unnamed_9 - __unnamed_1)
__unnamed_1:
        /* <DEDUP_REMOVED lines=28> */
        /*109d*/ 	.byte	0x3c, 0x36, 0x31, 0x34, 0x34, 0x3e, 0x3e, 0x3e, 0x3e, 0x3e, 0x20, 0x26, 0x5d, 0x00
	.type		__unnamed_9,@object
	.size		__unnamed_9,(__unnamed_10 - __unnamed_9)
__unnamed_9:
        /* <DEDUP_REMOVED lines=28> */
        /*126b*/ 	.byte	0x3a, 0x43, 0x3c, 0x33, 0x32, 0x37, 0x36, 0x38, 0x3e, 0x3e, 0x3e, 0x3e, 0x3e, 0x5d, 0x00
	.type		__unnamed_10,@object
	.size		__unnamed_10,(__unnamed_3 - __unnamed_10)
__unnamed_10:
        /* <DEDUP_REMOVED lines=29> */
	.type		__unnamed_3,@object
	.size		__unnamed_3,(__unnamed_15 - __unnamed_3)
__unnamed_3:
        /* <DEDUP_REMOVED lines=29> */
	.type		__unnamed_15,@object
	.size		__unnamed_15,(__unnamed_16 - __unnamed_15)
__unnamed_15:
        /* <DEDUP_REMOVED lines=29> */
	.type		__unnamed_16,@object
	.size		__unnamed_16,(__unnamed_2 - __unnamed_16)
__unnamed_16:
        /* <DEDUP_REMOVED lines=29> */
	.type		__unnamed_2,@object
	.size		__unnamed_2,(__unnamed_18 - __unnamed_2)
__unnamed_2:
        /* <DEDUP_REMOVED lines=29> */
	.type		__unnamed_18,@object
	.size		__unnamed_18,(__unnamed_14 - __unnamed_18)
__unnamed_18:
        /* <DEDUP_REMOVED lines=29> */
	.type		__unnamed_14,@object
	.size		__unnamed_14,(.L_13 - __unnamed_14)
__unnamed_14:
        /* <DEDUP_REMOVED lines=29> */
        /*1f29*/ 	.byte	0x5d, 0x00
.L_13:


//--------------------- .nv.shared._ZN7cutlass13device_kernelIN5flash11enable_sm90INS1_16FlashAttnFwdSm90INS1_25CollectiveMainloopFwdSm90ILi2EN4cute5tupleIJNS5_1CILi1EEES8_S8_EEENS6_IJNS7_ILi128EEENS7_ILi96EEENS7_ILi192EEEEEELi128ENS_10bfloat16_tEfNS_4arch4Sm90ELb0ELb0ELb1ELb0ELb1ELb0ELb0ELb1ELb1ELb1ELb1ELb0EEENS1_21CollectiveEpilogueFwdINS6_IJSA_SA_SB_EEES9_SE_SG_Li256ELb0ELb1ELb1ELb0EEENS1_19SingleTileSchedulerILb0ELb1ELb1ELi128EEEEEEEEEvNT_6ParamsE --------------------------
	.section	.nv.shared._ZN7cutlass13device_kernelIN5flash11enable_sm90INS1_16FlashAttnFwdSm90INS1_25CollectiveMainloopFwdSm90ILi2EN4cute5tupleIJNS5_1CILi1EEES8_S8_EEENS6_IJNS7_ILi128EEENS7_ILi96EEENS7_ILi192EEEEEELi128ENS_10bfloat16_tEfNS_4arch4Sm90ELb0ELb0ELb1ELb0ELb1ELb0ELb0ELb1ELb1ELb1ELb1ELb0EEENS1_21CollectiveEpilogueFwdINS6_IJSA_SA_SB_EEES9_SE_SG_Li256ELb0ELb1ELb1ELb0EEENS1_19SingleTileSchedulerILb0ELb1ELb1ELi128EEEEEEEEEvNT_6ParamsE,"aw",@nobits
	.sectionflags	@""
	.align	16
	.zero		1024


//--------------------- .nv.shared.reserved.0     --------------------------
	.section	.nv.shared.reserved.0,"aw",@nobits
	.weak		__nv_reservedSMEM_offset_0_alias
	.size		__nv_reservedSMEM_offset_0_alias, 0, 0
	.other		__nv_reservedSMEM_offset_0_alias,@"STO_CUDA_RESERVED_SHARED STV_DEFAULT"
__nv_reservedSMEM_offset_0_alias:
	.zero		0


//--------------------- .nv.global                --------------------------
	.section	.nv.global,"aw",@nobits
.nv.global:
	.type		_ZN87_INTERNAL_fb8486b2_51_flash_fwd_hdimdiff_bf16_paged_split_softcap_sm90_cu_4cb42ef5_45314cute1_E,@object
	.size		_ZN87_INTERNAL_fb8486b2_51_flash_fwd_hdimdiff_bf16_paged_split_softcap_sm90_cu_4cb42ef5_45314cute1_E,(_ZN87_INTERNAL_fb8486b2_51_flash_fwd_hdimdiff_bf16_paged_split_softcap_sm90_cu_4cb42ef5_45314cuda3std3__45__cpo6cbeginE - _ZN87_INTERNAL_fb8486b2_51_flash_fwd_hdimdiff_bf16_paged_split_softcap_sm90_cu_4cb42ef5_45314cute1_E)
_ZN87_INTERNAL_fb8486b2_51_flash_fwd_hdimdiff_bf16_paged_split_softcap_sm90_cu_4cb42ef5_45314cute1_E:
	.zero		1
	.type		_ZN87_INTERNAL_fb8486b2_51_flash_fwd_hdimdiff_bf16_paged_split_softcap_sm90_cu_4cb42ef5_45314cuda3std3__45__cpo6cbeginE,@object
	.size		_ZN87_INTERNAL_fb8486b2_51_flash_fwd_hdimdiff_bf16_paged_split_softcap_sm90_cu_4cb42ef5_45314cuda3std3__45__cpo6cbeginE,(_ZN87_INTERNAL_fb8486b2_51_flash_fwd_hdimdiff_bf16_paged_split_softcap_sm90_cu_4cb42ef5_45314cuda3std3__48in_placeE - _ZN87_INTERNAL_fb8486b2_51_flash_fwd_hdimdiff_bf16_paged_split_softcap_sm90_cu_4cb42ef5_45314cuda3std3__45__cpo6cbeginE)
_ZN87_INTERNAL_fb8486b2_51_flash_fwd_hdimdiff_bf16_paged_split_softcap_sm90_cu_4cb42ef5_45314cuda3std3__45__cpo6cbeginE:
	.zero		1
	.type		_ZN87_INTERNAL_fb8486b2_51_flash_fwd_hdimdiff_bf16_paged_split_softcap_sm90_cu_4cb42ef5_45314cuda3std3__48in_placeE,@object
	.size		_ZN87_INTERNAL_fb8486b2_51_flash_fwd_hdimdiff_bf16_paged_split_softcap_sm90_cu_4cb42ef5_45314cuda3std3__48in_placeE,(_ZN87_INTERNAL_fb8486b2_51_flash_fwd_hdimdiff_bf16_paged_split_softcap_sm90_cu_4cb42ef5_45314cuda3std6ranges3__45__cpo9iter_moveE - _ZN87_INTERNAL_fb8486b2_51_flash_fwd_hdimdiff_bf16_paged_split_softcap_sm90_cu_4cb42ef5_45314cuda3std3__48in_placeE)
_ZN87_INTERNAL_fb8486b2_51_flash_fwd_hdimdiff_bf16_paged_split_softcap_sm90_cu_4cb42ef5_45314cuda3std3__48in_placeE:
	.zero		1
	.type		_ZN87_INTERNAL_fb8486b2_51_flash_fwd_hdimdiff_bf16_paged_split_softcap_sm90_cu_4cb42ef5_45314cuda3std6ranges3__45__cpo9iter_moveE,@object
	.size		_ZN87_INTERNAL_fb8486b2_51_flash_fwd_hdimdiff_bf16_paged_split_softcap_sm90_cu_4cb42ef5_45314cuda3std6ranges3__45__cpo9iter_moveE,(_ZN87_INTERNAL_fb8486b2_51_flash_fwd_hdimdiff_bf16_paged_split_softcap_sm90_cu_4cb42ef5_45314cuda3std3__45__cpo5beginE - _ZN87_INTERNAL_fb8486b2_51_flash_fwd_hdimdiff_bf16_paged_split_softcap_sm90_cu_4cb42ef5_45314cuda3std6ranges3__45__cpo9iter_moveE)
_ZN87_INTERNAL_fb8486b2_51_flash_fwd_hdimdiff_bf16_paged_split_softcap_sm90_cu_4cb42ef5_45314cuda3std6ranges3__45__cpo9iter_moveE:
	.zero		1
	.type		_ZN87_INTERNAL_fb8486b2_51_flash_fwd_hdimdiff_bf16_paged_split_softcap_sm90_cu_4cb42ef5_45314cuda3std3__45__cpo5beginE,@object
	.size		_ZN87_INTERNAL_fb8486b2_51_flash_fwd_hdimdiff_bf16_paged_split_softcap_sm90_cu_4cb42ef5_45314cuda3std3__45__cpo5beginE,(_ZN87_INTERNAL_fb8486b2_51_flash_fwd_hdimdiff_bf16_paged_split_softcap_sm90_cu_4cb42ef5_45314cuda3std3__489_GLOBAL__N__fb8486b2_51_flash_fwd_hdimdiff_bf16_paged_split_softcap_sm90_cu_4cb42ef5_45316ignoreE - _ZN87_INTERNAL_fb8486b2_51_flash_fwd_hdimdiff_bf16_paged_split_softcap_sm90_cu_4cb42ef5_45314cuda3std3__45__cpo5beginE)
_ZN87_INTERNAL_fb8486b2_51_flash_fwd_hdimdiff_bf16_paged_split_softcap_sm90_cu_4cb42ef5_45314cuda3std3__45__cpo5beginE:
	.zero		1
	.type		_ZN87_INTERNAL_fb8486b2_51_flash_fwd_hdimdiff_bf16_paged_split_softcap_sm90_cu_4cb42ef5_45314cuda3std3__489_GLOBAL__N__fb8486b2_51_flash_fwd_hdimdiff_bf16_paged_split_softcap_sm90_cu_4cb42ef5_45316ignoreE,@object
	.size		_ZN87_INTERNAL_fb8486b2_51_flash_fwd_hdimdiff_bf16_paged_split_softcap_sm90_cu_4cb42ef5_45314cuda3std3__489_GLOBAL__N__fb8486b2_51_flash_fwd_hdimdiff_bf16_paged_split_softcap_sm90_cu_4cb42ef5_45316ignoreE,(_ZN87_INTERNAL_fb8486b2_51_flash_fwd_hdimdiff_bf16_paged_split_softcap_sm90_cu_4cb42ef5_45314cute7productE - _ZN87_INTERNAL_fb8486b2_51_flash_fwd_hdimdiff_bf16_paged_split_softcap_sm90_cu_4cb42ef5_45314cuda3std3__489_GLOBAL__N__fb8486b2_51_flash_fwd_hdimdiff_bf16_paged_split_softcap_sm90_cu_4cb42ef5_45316ignoreE)
_ZN87_INTERNAL_fb8486b2_51_flash_fwd_hdimdiff_bf16_paged_split_softcap_sm90_cu_4cb42ef5_45314cuda3std3__489_GLOBAL__N__fb8486b2_51_flash_fwd_hdimdiff_bf16_paged_split_softcap_sm90_cu_4cb42ef5_45316ignoreE:
	.zero		1
	.type		_ZN87_INTERNAL_fb8486b2_51_flash_fwd_hdimdiff_bf16_paged_split_softcap_sm90_cu_4cb42ef5_45314cute7productE,@object
	.size		_ZN87_INTERNAL_fb8486b2_51_flash_fwd_hdimdiff_bf16_paged_split_softcap_sm90_cu_4cb42ef5_45314cute7productE,(_ZN87_INTERNAL_fb8486b2_51_flash_fwd_hdimdiff_bf16_paged_split_softcap_sm90_cu_4cb42ef5_45314cuda3std3__45__cpo3endE - _ZN87_INTERNAL_fb8486b2_51_flash_fwd_hdimdiff_bf16_paged_split_softcap_sm90_cu_4cb42ef5_45314cute7productE)
_ZN87_INTERNAL_fb8486b2_51_flash_fwd_hdimdiff_bf16_paged_split_softcap_sm90_cu_4cb42ef5_45314cute7productE:
	.zero		1
	.type		_ZN87_INTERNAL_fb8486b2_51_flash_fwd_hdimdiff_bf16_paged_split_softcap_sm90_cu_4cb42ef5_45314cuda3std3__45__cpo3endE,@object
	.size		_ZN87_INTERNAL_fb8486b2_51_flash_fwd_hdimdiff_bf16_paged_split_softcap_sm90_cu_4cb42ef5_45314cuda3std3__45__cpo3endE,(_ZN87_INTERNAL_fb8486b2_51_flash_fwd_hdimdiff_bf16_paged_split_softcap_sm90_cu_4cb42ef5_45314cuda3std3__419piecewise_constructE - _ZN87_INTERNAL_fb8486b2_51_flash_fwd_hdimdiff_bf16_paged_split_softcap_sm90_cu_4cb42ef5_45314cuda3std3__45__cpo3endE)
_ZN87_INTERNAL_fb8486b2_51_flash_fwd_hdimdiff_bf16_paged_split_softcap_sm90_cu_4cb42ef5_45314cuda3std3__45__cpo3endE:
	.zero		1
	.type		_ZN87_INTERNAL_fb8486b2_51_flash_fwd_hdimdiff_bf16_paged_split_softcap_sm90_cu_4cb42ef5_45314cuda3std3__419piecewise_constructE,@object
	.size		_ZN87_INTERNAL_fb8486b2_51_flash_fwd_hdimdiff_bf16_paged_split_softcap_sm90_cu_4cb42ef5_45314cuda3std3__419piecewise_constructE,(_ZN87_INTERNAL_fb8486b2_51_flash_fwd_hdimdiff_bf16_paged_split_softcap_sm90_cu_4cb42ef5_45314cuda3std3__45__cpo4cendE - _ZN87_INTERNAL_fb8486b2_51_flash_fwd_hdimdiff_bf16_paged_split_softcap_sm90_cu_4cb42ef5_45314cuda3std3__419piecewise_constructE)
_ZN87_INTERNAL_fb8486b2_51_flash_fwd_hdimdiff_bf16_paged_split_softcap_sm90_cu_4cb42ef5_45314cuda3std3__419piecewise_constructE:
	.zero		1
	.type		_ZN87_INTERNAL_fb8486b2_51_flash_fwd_hdimdiff_bf16_paged_split_softcap_sm90_cu_4cb42ef5_45314cuda3std3__45__cpo4cendE,@object
	.size		_ZN87_INTERNAL_fb8486b2_51_flash_fwd_hdimdiff_bf16_paged_split_softcap_sm90_cu_4cb42ef5_45314cuda3std3__45__cpo4cendE,(_ZN87_INTERNAL_fb8486b2_51_flash_fwd_hdimdiff_bf16_paged_split_softcap_sm90_cu_4cb42ef5_45314cuda3std6ranges3__45__cpo4swapE - _ZN87_INTERNAL_fb8486b2_51_flash_fwd_hdimdiff_bf16_paged_split_softcap_sm90_cu_4cb42ef5_45314cuda3std3__45__cpo4cendE)
_ZN87_INTERNAL_fb8486b2_51_flash_fwd_hdimdiff_bf16_paged_split_softcap_sm90_cu_4cb42ef5_45314cuda3std3__45__cpo4cendE:
	.zero		1
	.type		_ZN87_INTERNAL_fb8486b2_51_flash_fwd_hdimdiff_bf16_paged_split_softcap_sm90_cu_4cb42ef5_45314cuda3std6ranges3__45__cpo4swapE,@object
	.size		_ZN87_INTERNAL_fb8486b2_51_flash_fwd_hdimdiff_bf16_paged_split_softcap_sm90_cu_4cb42ef5_45314cuda3std6ranges3__45__cpo4swapE,(.L_25 - _ZN87_INTERNAL_fb8486b2_51_flash_fwd_hdimdiff_bf16_paged_split_softcap_sm90_cu_4cb42ef5_45314cuda3std6ranges3__45__cpo4swapE)
_ZN87_INTERNAL_fb8486b2_51_flash_fwd_hdimdiff_bf16_paged_split_softcap_sm90_cu_4cb42ef5_45314cuda3std6ranges3__45__cpo4swapE:
	.zero		1
.L_25:


//--------------------- .nv.shared._ZN7cutlass13device_kernelIN5flash11enable_sm90INS1_16FlashAttnFwdSm90INS1_25CollectiveMainloopFwdSm90ILi2EN4cute5tupleIJNS5_1CILi1EEES8_S8_EEENS6_IJNS7_ILi128EEENS7_ILi96EEENS7_ILi192EEEEEELi128ENS_10bfloat16_tEfNS_4arch4Sm90ELb0ELb0ELb1ELb1ELb1ELb0ELb0ELb1ELb1ELb1ELb1ELb0EEENS1_21CollectiveEpilogueFwdINS6_IJSA_SA_SB_EEES9_SE_SG_Li256ELb1ELb1ELb1ELb0EEENS1_36VarlenDynamicPersistentTileSchedulerILi128ELi96ELi256ELi128ELb1ELb1ELb1ELb0ELb1ELb1EEEEEEEEEvNT_6ParamsE --------------------------
	.section	.nv.shared._ZN7cutlass13device_kernelIN5flash11enable_sm90INS1_16FlashAttnFwdSm90INS1_25CollectiveMainloopFwdSm90ILi2EN4cute5tupleIJNS5_1CILi1EEES8_S8_EEENS6_IJNS7_ILi128EEENS7_ILi96EEENS7_ILi192EEEEEELi128ENS_10bfloat16_tEfNS_4arch4Sm90ELb0ELb0ELb1ELb1ELb1ELb0ELb0ELb1ELb1ELb1ELb1ELb0EEENS1_21CollectiveEpilogueFwdINS6_IJSA_SA_SB_EEES9_SE_SG_Li256ELb1ELb1ELb1ELb0EEENS1_36VarlenDynamicPersistentTileSchedulerILi128ELi96ELi256ELi128ELb1ELb1ELb1ELb0ELb1ELb1EEEEEEEEEvNT_6ParamsE,"aw",@nobits
	.sectionflags	@""
	.align	16
	.zero		1024


//--------------------- .nv.shared._ZN7cutlass13device_kernelIN5flash11enable_sm90INS1_16FlashAttnFwdSm90INS1_25CollectiveMainloopFwdSm90ILi2EN4cute5tupleIJNS5_1CILi1EEES8_S8_EEENS6_IJNS7_ILi128EEENS7_ILi96EEENS7_ILi192EEEEEELi128ENS_10bfloat16_tEfNS_4arch4Sm90ELb0ELb0ELb1ELb1ELb1ELb1ELb0ELb1ELb1ELb1ELb1ELb0EEENS1_21CollectiveEpilogueFwdINS6_IJSA_SA_SB_EEES9_SE_SG_Li256ELb1ELb1ELb1ELb0EEENS1_36VarlenDynamicPersistentTileSchedulerILi128ELi96ELi256ELi128ELb1ELb1ELb1ELb0ELb1ELb1EEEEEEEEEvNT_6ParamsE --------------------------
	.section	.nv.shared._ZN7cutlass13device_kernelIN5flash11enable_sm90INS1_16FlashAttnFwdSm90INS1_25CollectiveMainloopFwdSm90ILi2EN4cute5tupleIJNS5_1CILi1EEES8_S8_EEENS6_IJNS7_ILi128EEENS7_ILi96EEENS7_ILi192EEEEEELi128ENS_10bfloat16_tEfNS_4arch4Sm90ELb0ELb0ELb1ELb1ELb1ELb1ELb0ELb1ELb1ELb1ELb1ELb0EEENS1_21CollectiveEpilogueFwdINS6_IJSA_SA_SB_EEES9_SE_SG_Li256ELb1ELb1ELb1ELb0EEENS1_36VarlenDynamicPersistentTileSchedulerILi128ELi96ELi256ELi128ELb1ELb1ELb1ELb0ELb1ELb1EEEEEEEEEvNT_6ParamsE,"aw",@nobits
	.sectionflags	@""
	.align	16
	.zero		1024


//--------------------- .nv.shared._ZN7cutlass13device_kernelIN5flash11enable_sm90INS1_16FlashAttnFwdSm90INS1_25CollectiveMainloopFwdSm90ILi2EN4cute5tupleIJNS5_1CILi1EEES8_S8_EEENS6_IJNS7_ILi128EEENS7_ILi96EEENS7_ILi192EEEEEELi128ENS_10bfloat16_tEfNS_4arch4Sm90ELb0ELb1ELb1ELb0ELb1ELb0ELb0ELb1ELb1ELb1ELb1ELb0EEENS1_21CollectiveEpilogueFwdINS6_IJSA_SA_SB_EEES9_SE_SG_Li256ELb0ELb1ELb1ELb0EEENS1_19SingleTileSchedulerILb0ELb1ELb1ELi128EEEEEEEEEvNT_6ParamsE --------------------------
	.section	.nv.shared._ZN7cutlass13device_kernelIN5flash11enable_sm90INS1_16FlashAttnFwdSm90INS1_25CollectiveMainloopFwdSm90ILi2EN4cute5tupleIJNS5_1CILi1EEES8_S8_EEENS6_IJNS7_ILi128EEENS7_ILi96EEENS7_ILi192EEEEEELi128ENS_10bfloat16_tEfNS_4arch4Sm90ELb0ELb1ELb1ELb0ELb1ELb0ELb0ELb1ELb1ELb1ELb1ELb0EEENS1_21CollectiveEpilogueFwdINS6_IJSA_SA_SB_EEES9_SE_SG_Li256ELb0ELb1ELb1ELb0EEENS1_19SingleTileSchedulerILb0ELb1ELb1ELi128EEEEEEEEEvNT_6ParamsE,"aw",@nobits
	.sectionflags	@""
	.align	16
	.zero		1024


//--------------------- .nv.shared._ZN7cutlass13device_kernelIN5flash11enable_sm90INS1_16FlashAttnFwdSm90INS1_25CollectiveMainloopFwdSm90ILi2EN4cute5tupleIJNS5_1CILi1EEES8_S8_EEENS6_IJNS7_ILi128EEENS7_ILi96EEENS7_ILi192EEEEEELi128ENS_10bfloat16_tEfNS_4arch4Sm90ELb0ELb1ELb1ELb1ELb1ELb0ELb0ELb1ELb1ELb1ELb1ELb0EEENS1_21CollectiveEpilogueFwdINS6_IJSA_SA_SB_EEES9_SE_SG_Li256ELb1ELb1ELb1ELb0EEENS1_36VarlenDynamicPersistentTileSchedulerILi128ELi96ELi256ELi128ELb1ELb1ELb1ELb1ELb0ELb1EEEEEEEEEvNT_6ParamsE --------------------------
	.section	.nv.shared._ZN7cutlass13device_kernelIN5flash11enable_sm90INS1_16FlashAttnFwdSm90INS1_25CollectiveMainloopFwdSm90ILi2EN4cute5tupleIJNS5_1CILi1EEES8_S8_EEENS6_IJNS7_ILi128EEENS7_ILi96EEENS7_ILi192EEEEEELi128ENS_10bfloat16_tEfNS_4arch4Sm90ELb0ELb1ELb1ELb1ELb1ELb0ELb0ELb1ELb1ELb1ELb1ELb0EEENS1_21CollectiveEpilogueFwdINS6_IJSA_SA_SB_EEES9_SE_SG_Li256ELb1ELb1ELb1ELb0EEENS1_36VarlenDynamicPersistentTileSchedulerILi128ELi96ELi256ELi128ELb1ELb1ELb1ELb1ELb0ELb1EEEEEEEEEvNT_6ParamsE,"aw",@nobits
	.sectionflags	@""
	.align	16
	.zero		1024


//--------------------- .nv.shared._ZN7cutlass13device_kernelIN5flash11enable_sm90INS1_16FlashAttnFwdSm90INS1_25CollectiveMainloopFwdSm90ILi2EN4cute5tupleIJNS5_1CILi1EEES8_S8_EEENS6_IJNS7_ILi128EEENS7_ILi96EEENS7_ILi192EEEEEELi128ENS_10bfloat16_tEfNS_4arch4Sm90ELb0ELb1ELb1ELb1ELb1ELb1ELb0ELb1ELb1ELb1ELb1ELb0EEENS1_21CollectiveEpilogueFwdINS6_IJSA_SA_SB_EEES9_SE_SG_Li256ELb1ELb1ELb1ELb0EEENS1_36VarlenDynamicPersistentTileSchedulerILi128ELi96ELi256ELi128ELb1ELb1ELb1ELb1ELb0ELb1EEEEEEEEEvNT_6ParamsE --------------------------
	.section	.nv.shared._ZN7cutlass13device_kernelIN5flash11enable_sm90INS1_16FlashAttnFwdSm90INS1_25CollectiveMainloopFwdSm90ILi2EN4cute5tupleIJNS5_1CILi1EEES8_S8_EEENS6_IJNS7_ILi128EEENS7_ILi96EEENS7_ILi192EEEEEELi128ENS_10bfloat16_tEfNS_4arch4Sm90ELb0ELb1ELb1ELb1ELb1ELb1ELb0ELb1ELb1ELb1ELb1ELb0EEENS1_21CollectiveEpilogueFwdINS6_IJSA_SA_SB_EEES9_SE_SG_Li256ELb1ELb1ELb1ELb0EEENS1_36VarlenDynamicPersistentTileSchedulerILi128ELi96ELi256ELi128ELb1ELb1ELb1ELb1ELb0ELb1EEEEEEEEEvNT_6ParamsE,"aw",@nobits
	.sectionflags	@""
	.align	16
	.zero		1024


//--------------------- .nv.shared._ZN7cutlass13device_kernelIN5flash11enable_sm90INS1_16FlashAttnFwdSm90INS1_25CollectiveMainloopFwdSm90ILi2EN4cute5tupleIJNS5_1CILi1EEES8_S8_EEENS6_IJNS7_ILi128EEENS7_ILi96EEENS7_ILi192EEEEEELi128ENS_10bfloat16_tEfNS_4arch4Sm90ELb1ELb0ELb1ELb0ELb1ELb0ELb0ELb1ELb1ELb1ELb1ELb0EEENS1_21CollectiveEpilogueFwdINS6_IJSA_SA_SB_EEES9_SE_SG_Li256ELb0ELb1ELb1ELb0EEENS1_19SingleTileSchedulerILb0ELb1ELb1ELi128EEEEEEEEEvNT_6ParamsE --------------------------
	.section	.nv.shared._ZN7cutlass13device_kernelIN5flash11enable_sm90INS1_16FlashAttnFwdSm90INS1_25CollectiveMainloopFwdSm90ILi2EN4cute5tupleIJNS5_1CILi1EEES8_S8_EEENS6_IJNS7_ILi128EEENS7_ILi96EEENS7_ILi192EEEEEELi128ENS_10bfloat16_tEfNS_4arch4Sm90ELb1ELb0ELb1ELb0ELb1ELb0ELb0ELb1ELb1ELb1ELb1ELb0EEENS1_21CollectiveEpilogueFwdINS6_IJSA_SA_SB_EEES9_SE_SG_Li256ELb0ELb1ELb1ELb0EEENS1_19SingleTileSchedulerILb0ELb1ELb1ELi128EEEEEEEEEvNT_6ParamsE,"aw",@nobits
	.sectionflags	@""
	.align	16
	.zero		1024


//--------------------- .nv.shared._ZN7cutlass13device_kernelIN5flash11enable_sm90INS1_16FlashAttnFwdSm90INS1_25CollectiveMainloopFwdSm90ILi2EN4cute5tupleIJNS5_1CILi1EEES8_S8_EEENS6_IJNS7_ILi128EEENS7_ILi96EEENS7_ILi192EEEEEELi128ENS_10bfloat16_tEfNS_4arch4Sm90ELb1ELb0ELb1ELb1ELb1ELb0ELb0ELb1ELb1ELb1ELb1ELb0EEENS1_21CollectiveEpilogueFwdINS6_IJSA_SA_SB_EEES9_SE_SG_Li256ELb1ELb1ELb1ELb0EEENS1_36VarlenDynamicPersistentTileSchedulerILi128ELi96ELi256ELi128ELb1ELb1ELb1ELb1ELb1ELb1EEEEEEEEEvNT_6ParamsE --------------------------
	.section	.nv.shared._ZN7cutlass13device_kernelIN5flash11enable_sm90INS1_16FlashAttnFwdSm90INS1_25CollectiveMainloopFwdSm90ILi2EN4cute5tupleIJNS5_1CILi1EEES8_S8_EEENS6_IJNS7_ILi128EEENS7_ILi96EEENS7_ILi192EEEEEELi128ENS_10bfloat16_tEfNS_4arch4Sm90ELb1ELb0ELb1ELb1ELb1ELb0ELb0ELb1ELb1ELb1ELb1ELb0EEENS1_21CollectiveEpilogueFwdINS6_IJSA_SA_SB_EEES9_SE_SG_Li256ELb1ELb1ELb1ELb0EEENS1_36VarlenDynamicPersistentTileSchedulerILi128ELi96ELi256ELi128ELb1ELb1ELb1ELb1ELb1ELb1EEEEEEEEEvNT_6ParamsE,"aw",@nobits
	.sectionflags	@""
	.align	16
	.zero		1024


//--------------------- .nv.shared._ZN7cutlass13device_kernelIN5flash11enable_sm90INS1_16FlashAttnFwdSm90INS1_25CollectiveMainloopFwdSm90ILi2EN4cute5tupleIJNS5_1CILi1EEES8_S8_EEENS6_IJNS7_ILi128EEENS7_ILi96EEENS7_ILi192EEEEEELi128ENS_10bfloat16_tEfNS_4arch4Sm90ELb1ELb0ELb1ELb1ELb1ELb1ELb0ELb1ELb1ELb1ELb1ELb0EEENS1_21CollectiveEpilogueFwdINS6_IJSA_SA_SB_EEES9_SE_SG_Li256ELb1ELb1ELb1ELb0EEENS1_36VarlenDynamicPersistentTileSchedulerILi128ELi96ELi256ELi128ELb1ELb1ELb1ELb1ELb1ELb1EEEEEEEEEvNT_6ParamsE --------------------------
	.section	.nv.shared._ZN7cutlass13device_kernelIN5flash11enable_sm90INS1_16FlashAttnFwdSm90INS1_25CollectiveMainloopFwdSm90ILi2EN4cute5tupleIJNS5_1CILi1EEES8_S8_EEENS6_IJNS7_ILi128EEENS7_ILi96EEENS7_ILi192EEEEEELi128ENS_10bfloat16_tEfNS_4arch4Sm90ELb1ELb0ELb1ELb1ELb1ELb1ELb0ELb1ELb1ELb1ELb1ELb0EEENS1_21CollectiveEpilogueFwdINS6_IJSA_SA_SB_EEES9_SE_SG_Li256ELb1ELb1ELb1ELb0EEENS1_36VarlenDynamicPersistentTileSchedulerILi128ELi96ELi256ELi128ELb1ELb1ELb1ELb1ELb1ELb1EEEEEEEEEvNT_6ParamsE,"aw",@nobits
	.sectionflags	@""
	.align	16
	.zero		1024


//--------------------- .nv.shared._ZN7cutlass13device_kernelIN5flash11enable_sm90INS1_16FlashAttnFwdSm90INS1_25CollectiveMainloopFwdSm90ILi2EN4cute5tupleIJNS5_1CILi1EEES8_S8_EEENS6_IJNS7_ILi64EEESA_SA_EEELi512ENS_10bfloat16_tEfNS_4arch4Sm90ELb0ELb0ELb1ELb0ELb1ELb0ELb0ELb0ELb0ELb1ELb1ELb0EEENS1_21CollectiveEpilogueFwdINS6_IJSA_NS7_ILi512EEESA_EEES9_SC_SE_Li256ELb0ELb1ELb1ELb0EEENS1_19SingleTileSchedulerILb0ELb1ELb1ELi64EEEEEEEEEvNT_6ParamsE --------------------------
	.section	.nv.shared._ZN7cutlass13device_kernelIN5flash11enable_sm90INS1_16FlashAttnFwdSm90INS1_25CollectiveMainloopFwdSm90ILi2EN4cute5tupleIJNS5_1CILi1EEES8_S8_EEENS6_IJNS7_ILi64EEESA_SA_EEELi512ENS_10bfloat16_tEfNS_4arch4Sm90ELb0ELb0ELb1ELb0ELb1ELb0ELb0ELb0ELb0ELb1ELb1ELb0EEENS1_21CollectiveEpilogueFwdINS6_IJSA_NS7_ILi512EEESA_EEES9_SC_SE_Li256ELb0ELb1ELb1ELb0EEENS1_19SingleTileSchedulerILb0ELb1ELb1ELi64EEEEEEEEEvNT_6ParamsE,"aw",@nobits
	.sectionflags	@""
	.align	16
	.zero		1024


//--------------------- .nv.shared._ZN7cutlass13device_kernelIN5flash11enable_sm90INS1_16FlashAttnFwdSm90INS1_25CollectiveMainloopFwdSm90ILi2EN4cute5tupleIJNS5_1CILi1EEES8_S8_EEENS6_IJNS7_ILi64EEESA_SA_EEELi512ENS_10bfloat16_tEfNS_4arch4Sm90ELb0ELb0ELb1ELb0ELb1ELb0ELb1ELb0ELb0ELb1ELb1ELb0EEENS1_21CollectiveEpilogueFwdINS6_IJSA_NS7_ILi512EEESA_EEES9_SC_SE_Li256ELb0ELb1ELb1ELb0EEENS1_19SingleTileSchedulerILb0ELb1ELb1ELi64EEEEEEEEEvNT_6ParamsE --------------------------
	.section	.nv.shared._ZN7cutlass13device_kernelIN5flash11enable_sm90INS1_16FlashAttnFwdSm90INS1_25CollectiveMainloopFwdSm90ILi2EN4cute5tupleIJNS5_1CILi1EEES8_S8_EEENS6_IJNS7_ILi64EEESA_SA_EEELi512ENS_10bfloat16_tEfNS_4arch4Sm90ELb0ELb0ELb1ELb0ELb1ELb0ELb1ELb0ELb0ELb1ELb1ELb0EEENS1_21CollectiveEpilogueFwdINS6_IJSA_NS7_ILi512EEESA_EEES9_SC_SE_Li256ELb0ELb1ELb1ELb0EEENS1_19SingleTileSchedulerILb0ELb1ELb1ELi64EEEEEEEEEvNT_6ParamsE,"aw",@nobits
	.sectionflags	@""
	.align	16
	.zero		1024


//--------------------- .nv.shared._ZN7cutlass13device_kernelIN5flash11enable_sm90INS1_16FlashAttnFwdSm90INS1_25CollectiveMainloopFwdSm90ILi2EN4cute5tupleIJNS5_1CILi1EEES8_S8_EEENS6_IJNS7_ILi64EEESA_SA_EEELi512ENS_10bfloat16_tEfNS_4arch4Sm90ELb0ELb0ELb1ELb1ELb1ELb0ELb0ELb0ELb0ELb1ELb1ELb0EEENS1_21CollectiveEpilogueFwdINS6_IJSA_NS7_ILi512EEESA_EEES9_SC_SE_Li256ELb1ELb1ELb1ELb0EEENS1_36VarlenDynamicPersistentTileSchedulerILi64ELi64ELi256ELi128ELb1ELb1ELb1ELb0ELb1ELb1EEEEEEEEEvNT_6ParamsE --------------------------
	.section	.nv.shared._ZN7cutlass13device_kernelIN5flash11enable_sm90INS1_16FlashAttnFwdSm90INS1_25CollectiveMainloopFwdSm90ILi2EN4cute5tupleIJNS5_1CILi1EEES8_S8_EEENS6_IJNS7_ILi64EEESA_SA_EEELi512ENS_10bfloat16_tEfNS_4arch4Sm90ELb0ELb0ELb1ELb1ELb1ELb0ELb0ELb0ELb0ELb1ELb1ELb0EEENS1_21CollectiveEpilogueFwdINS6_IJSA_NS7_ILi512EEESA_EEES9_SC_SE_Li256ELb1ELb1ELb1ELb0EEENS1_36VarlenDynamicPersistentTileSchedulerILi64ELi64ELi256ELi128ELb1ELb1ELb1ELb0ELb1ELb1EEEEEEEEEvNT_6ParamsE,"aw",@nobits
	.sectionflags	@""
	.align	16
	.zero		1024


//--------------------- .nv.shared._ZN7cutlass13device_kernelIN5flash11enable_sm90INS1_16FlashAttnFwdSm90INS1_25CollectiveMainloopFwdSm90ILi2EN4cute5tupleIJNS5_1CILi1EEES8_S8_EEENS6_IJNS7_ILi64EEESA_SA_EEELi512ENS_10bfloat16_tEfNS_4arch4Sm90ELb0ELb0ELb1ELb1ELb1ELb1ELb0ELb0ELb0ELb1ELb1ELb0EEENS1_21CollectiveEpilogueFwdINS6_IJSA_NS7_ILi512EEESA_EEES9_SC_SE_Li256ELb1ELb1ELb1ELb0EEENS1_36VarlenDynamicPersistentTileSchedulerILi64ELi64ELi256ELi128ELb1ELb1ELb1ELb0ELb1ELb1EEEEEEEEEvNT_6ParamsE --------------------------
	.section	.nv.shared._ZN7cutlass13device_kernelIN5flash11enable_sm90INS1_16FlashAttnFwdSm90INS1_25CollectiveMainloopFwdSm90ILi2EN4cute5tupleIJNS5_1CILi1EEES8_S8_EEENS6_IJNS7_ILi64EEESA_SA_EEELi512ENS_10bfloat16_tEfNS_4arch4Sm90ELb0ELb0ELb1ELb1ELb1ELb1ELb0ELb0ELb0ELb1ELb1ELb0EEENS1_21CollectiveEpilogueFwdINS6_IJSA_NS7_ILi512EEESA_EEES9_SC_SE_Li256ELb1ELb1ELb1ELb0EEENS1_36VarlenDynamicPersistentTileSchedulerILi64ELi64ELi256ELi128ELb1ELb1ELb1ELb0ELb1ELb1EEEEEEEEEvNT_6ParamsE,"aw",@nobits
	.sectionflags	@""
	.align	16
	.zero		1024


//--------------------- .nv.shared._ZN7cutlass13device_kernelIN5flash11enable_sm90INS1_16FlashAttnFwdSm90INS1_25CollectiveMainloopFwdSm90ILi2EN4cute5tupleIJNS5_1CILi1EEES8_S8_EEENS6_IJNS7_ILi64EEESA_SA_EEELi512ENS_10bfloat16_tEfNS_4arch4Sm90ELb0ELb0ELb1ELb1ELb1ELb0ELb1ELb0ELb0ELb1ELb1ELb0EEENS1_21CollectiveEpilogueFwdINS6_IJSA_NS7_ILi512EEESA_EEES9_SC_SE_Li256ELb1ELb1ELb1ELb0EEENS1_36VarlenDynamicPersistentTileSchedulerILi64ELi64ELi256ELi128ELb1ELb1ELb1ELb0ELb1ELb1EEEEEEEEEvNT_6ParamsE --------------------------
	.section	.nv.shared._ZN7cutlass13device_kernelIN5flash11enable_sm90INS1_16FlashAttnFwdSm90INS1_25CollectiveMainloopFwdSm90ILi2EN4cute5tupleIJNS5_1CILi1EEES8_S8_EEENS6_IJNS7_ILi64EEESA_SA_EEELi512ENS_10bfloat16_tEfNS_4arch4Sm90ELb0ELb0ELb1ELb1ELb1ELb0ELb1ELb0ELb0ELb1ELb1ELb0EEENS1_21CollectiveEpilogueFwdINS6_IJSA_NS7_ILi512EEESA_EEES9_SC_SE_Li256ELb1ELb1ELb1ELb0EEENS1_36VarlenDynamicPersistentTileSchedulerILi64ELi64ELi256ELi128ELb1ELb1ELb1ELb0ELb1ELb1EEEEEEEEEvNT_6ParamsE,"aw",@nobits
	.sectionflags	@""
	.align	16
	.zero		1024


//--------------------- .nv.shared._ZN7cutlass13device_kernelIN5flash11enable_sm90INS1_16FlashAttnFwdSm90INS1_25CollectiveMainloopFwdSm90ILi2EN4cute5tupleIJNS5_1CILi1EEES8_S8_EEENS6_IJNS7_ILi64EEESA_SA_EEELi512ENS_10bfloat16_tEfNS_4arch4Sm90ELb0ELb0ELb1ELb1ELb1ELb1ELb1ELb0ELb0ELb1ELb1ELb0EEENS1_21CollectiveEpilogueFwdINS6_IJSA_NS7_ILi512EEESA_EEES9_SC_SE_Li256ELb1ELb1ELb1ELb0EEENS1_36VarlenDynamicPersistentTileSchedulerILi64ELi64ELi256ELi128ELb1ELb1ELb1ELb0ELb1ELb1EEEEEEEEEvNT_6ParamsE --------------------------
	.section	.nv.shared._ZN7cutlass13device_kernelIN5flash11enable_sm90INS1_16FlashAttnFwdSm90INS1_25CollectiveMainloopFwdSm90ILi2EN4cute5tupleIJNS5_1CILi1EEES8_S8_EEENS6_IJNS7_ILi64EEESA_SA_EEELi512ENS_10bfloat16_tEfNS_4arch4Sm90ELb0ELb0ELb1ELb1ELb1ELb1ELb1ELb0ELb0ELb1ELb1ELb0EEENS1_21CollectiveEpilogueFwdINS6_IJSA_NS7_ILi512EEESA_EEES9_SC_SE_Li256ELb1ELb1ELb1ELb0EEENS1_36VarlenDynamicPersistentTileSchedulerILi64ELi64ELi256ELi128ELb1ELb1ELb1ELb0ELb1ELb1EEEEEEEEEvNT_6ParamsE,"aw",@nobits
	.sectionflags	@""
	.align	16
	.zero		1024


//--------------------- .nv.shared._ZN7cutlass13device_kernelIN5flash11enable_sm90INS1_16FlashAttnFwdSm90INS1_25CollectiveMainloopFwdSm90ILi2EN4cute5tupleIJNS5_1CILi1EEES8_S8_EEENS6_IJNS7_ILi64EEESA_SA_EEELi512ENS_10bfloat16_tEfNS_4arch4Sm90ELb0ELb1ELb1ELb0ELb1ELb0ELb0ELb0ELb0ELb1ELb1ELb0EEENS1_21CollectiveEpilogueFwdINS6_IJSA_NS7_ILi512EEESA_EEES9_SC_SE_Li256ELb0ELb1ELb1ELb0EEENS1_19SingleTileSchedulerILb0ELb1ELb1ELi64EEEEEEEEEvNT_6ParamsE --------------------------
	.section	.nv.shared._ZN7cutlass13device_kernelIN5flash11enable_sm90INS1_16FlashAttnFwdSm90INS1_25CollectiveMainloopFwdSm90ILi2EN4cute5tupleIJNS5_1CILi1EEES8_S8_EEENS6_IJNS7_ILi64EEESA_SA_EEELi512ENS_10bfloat16_tEfNS_4arch4Sm90ELb0ELb1ELb1ELb0ELb1ELb0ELb0ELb0ELb0ELb1ELb1ELb0EEENS1_21CollectiveEpilogueFwdINS6_IJSA_NS7_ILi512EEESA_EEES9_SC_SE_Li256ELb0ELb1ELb1ELb0EEENS1_19SingleTileSchedulerILb0ELb1ELb1ELi64EEEEEEEEEvNT_6ParamsE,"aw",@nobits
	.sectionflags	@""
	.align	16
	.zero		1024


//--------------------- .nv.shared._ZN7cutlass13device_kernelIN5flash11enable_sm90INS1_16FlashAttnFwdSm90INS1_25CollectiveMainloopFwdSm90ILi2EN4cute5tupleIJNS5_1CILi1EEES8_S8_EEENS6_IJNS7_ILi64EEESA_SA_EEELi512ENS_10bfloat16_tEfNS_4arch4Sm90ELb0ELb1ELb1ELb0ELb1ELb0ELb1ELb0ELb0ELb1ELb1ELb0EEENS1_21CollectiveEpilogueFwdINS6_IJSA_NS7_ILi512EEESA_EEES9_SC_SE_Li256ELb0ELb1ELb1ELb0EEENS1_19SingleTileSchedulerILb0ELb1ELb1ELi64EEEEEEEEEvNT_6ParamsE --------------------------
	.section	.nv.shared._ZN7cutlass13device_kernelIN5flash11enable_sm90INS1_16FlashAttnFwdSm90INS1_25CollectiveMainloopFwdSm90ILi2EN4cute5tupleIJNS5_1CILi1EEES8_S8_EEENS6_IJNS7_ILi64EEESA_SA_EEELi512ENS_10bfloat16_tEfNS_4arch4Sm90ELb0ELb1ELb1ELb0ELb1ELb0ELb1ELb0ELb0ELb1ELb1ELb0EEENS1_21CollectiveEpilogueFwdINS6_IJSA_NS7_ILi512EEESA_EEES9_SC_SE_Li256ELb0ELb1ELb1ELb0EEENS1_19SingleTileSchedulerILb0ELb1ELb1ELi64EEEEEEEEEvNT_6ParamsE,"aw",@nobits
	.sectionflags	@""
	.align	16
	.zero		1024


//--------------------- .nv.shared._ZN7cutlass13device_kernelIN5flash11enable_sm90INS1_16FlashAttnFwdSm90INS1_25CollectiveMainloopFwdSm90ILi2EN4cute5tupleIJNS5_1CILi1EEES8_S8_EEENS6_IJNS7_ILi64EEESA_SA_EEELi512ENS_10bfloat16_tEfNS_4arch4Sm90ELb0ELb1ELb1ELb1ELb1ELb0ELb0ELb0ELb0ELb1ELb1ELb0EEENS1_21CollectiveEpilogueFwdINS6_IJSA_NS7_ILi512EEESA_EEES9_SC_SE_Li256ELb1ELb1ELb1ELb0EEENS1_36VarlenDynamicPersistentTileSchedulerILi64ELi64ELi256ELi128ELb1ELb1ELb1ELb1ELb0ELb1EEEEEEEEEvNT_6ParamsE --------------------------
	.section	.nv.shared._ZN7cutlass13device_kernelIN5flash11enable_sm90INS1_16FlashAttnFwdSm90INS1_25CollectiveMainloopFwdSm90ILi2EN4cute5tupleIJNS5_1CILi1EEES8_S8_EEENS6_IJNS7_ILi64EEESA_SA_EEELi512ENS_10bfloat16_tEfNS_4arch4Sm90ELb0ELb1ELb1ELb1ELb1ELb0ELb0ELb0ELb0ELb1ELb1ELb0EEENS1_21CollectiveEpilogueFwdINS6_IJSA_NS7_ILi512EEESA_EEES9_SC_SE_Li256ELb1ELb1ELb1ELb0EEENS1_36VarlenDynamicPersistentTileSchedulerILi64ELi64ELi256ELi128ELb1ELb1ELb1ELb1ELb0ELb1EEEEEEEEEvNT_6ParamsE,"aw",@nobits
	.sectionflags	@""
	.align	16
	.zero		1024


//--------------------- .nv.shared._ZN7cutlass13device_kernelIN5flash11enable_sm90INS1_16FlashAttnFwdSm90INS1_25CollectiveMainloopFwdSm90ILi2EN4cute5tupleIJNS5_1CILi1EEES8_S8_EEENS6_IJNS7_ILi64EEESA_SA_EEELi512ENS_10bfloat16_tEfNS_4arch4Sm90ELb0ELb1ELb1ELb1ELb1ELb1ELb0ELb0ELb0ELb1ELb1ELb0EEENS1_21CollectiveEpilogueFwdINS6_IJSA_NS7_ILi512EEESA_EEES9_SC_SE_Li256ELb1ELb1ELb1ELb0EEENS1_36VarlenDynamicPersistentTileSchedulerILi64ELi64ELi256ELi128ELb1ELb1ELb1ELb1ELb0ELb1EEEEEEEEEvNT_6ParamsE --------------------------
	.section	.nv.shared._ZN7cutlass13device_kernelIN5flash11enable_sm90INS1_16FlashAttnFwdSm90INS1_25CollectiveMainloopFwdSm90ILi2EN4cute5tupleIJNS5_1CILi1EEES8_S8_EEENS6_IJNS7_ILi64EEESA_SA_EEELi512ENS_10bfloat16_tEfNS_4arch4Sm90ELb0ELb1ELb1ELb1ELb1ELb1ELb0ELb0ELb0ELb1ELb1ELb0EEENS1_21CollectiveEpilogueFwdINS6_IJSA_NS7_ILi512EEESA_EEES9_SC_SE_Li256ELb1ELb1ELb1ELb0EEENS1_36VarlenDynamicPersistentTileSchedulerILi64ELi64ELi256ELi128ELb1ELb1ELb1ELb1ELb0ELb1EEEEEEEEEvNT_6ParamsE,"aw",@nobits
	.sectionflags	@""
	.align	16
	.zero		1024


//--------------------- .nv.shared._ZN7cutlass13device_kernelIN5flash11enable_sm90INS1_16FlashAttnFwdSm90INS1_25CollectiveMainloopFwdSm90ILi2EN4cute5tupleIJNS5_1CILi1EEES8_S8_EEENS6_IJNS7_ILi64EEESA_SA_EEELi512ENS_10bfloat16_tEfNS_4arch4Sm90ELb0ELb1ELb1ELb1ELb1ELb0ELb1ELb0ELb0ELb1ELb1ELb0EEENS1_21CollectiveEpilogueFwdINS6_IJSA_NS7_ILi512EEESA_EEES9_SC_SE_Li256ELb1ELb1ELb1ELb0EEENS1_36VarlenDynamicPersistentTileSchedulerILi64ELi64ELi256ELi128ELb1ELb1ELb1ELb1ELb0ELb1EEEEEEEEEvNT_6ParamsE --------------------------
	.section	.nv.shared._ZN7cutlass13device_kernelIN5flash11enable_sm90INS1_16FlashAttnFwdSm90INS1_25CollectiveMainloopFwdSm90ILi2EN4cute5tupleIJNS5_1CILi1EEES8_S8_EEENS6_IJNS7_ILi64EEESA_SA_EEELi512ENS_10bfloat16_tEfNS_4arch4Sm90ELb0ELb1ELb1ELb1ELb1ELb0ELb1ELb0ELb0ELb1ELb1ELb0EEENS1_21CollectiveEpilogueFwdINS6_IJSA_NS7_ILi512EEESA_EEES9_SC_SE_Li256ELb1ELb1ELb1ELb0EEENS1_36VarlenDynamicPersistentTileSchedulerILi64ELi64ELi256ELi128ELb1ELb1ELb1ELb1ELb0ELb1EEEEEEEEEvNT_6ParamsE,"aw",@nobits
	.sectionflags	@""
	.align	16
	.zero		1024


//--------------------- .nv.shared._ZN7cutlass13device_kernelIN5flash11enable_sm90INS1_16FlashAttnFwdSm90INS1_25CollectiveMainloopFwdSm90ILi2EN4cute5tupleIJNS5_1CILi1EEES8_S8_EEENS6_IJNS7_ILi64EEESA_SA_EEELi512ENS_10bfloat16_tEfNS_4arch4Sm90ELb0ELb1ELb1ELb1ELb1ELb1ELb1ELb0ELb0ELb1ELb1ELb0EEENS1_21CollectiveEpilogueFwdINS6_IJSA_NS7_ILi512EEESA_EEES9_SC_SE_Li256ELb1ELb1ELb1ELb0EEENS1_36VarlenDynamicPersistentTileSchedulerILi64ELi64ELi256ELi128ELb1ELb1ELb1ELb1ELb0ELb1EEEEEEEEEvNT_6ParamsE --------------------------
	.section	.nv.shared._ZN7cutlass13device_kernelIN5flash11enable_sm90INS1_16FlashAttnFwdSm90INS1_25CollectiveMainloopFwdSm90ILi2EN4cute5tupleIJNS5_1CILi1EEES8_S8_EEENS6_IJNS7_ILi64EEESA_SA_EEELi512ENS_10bfloat16_tEfNS_4arch4Sm90ELb0ELb1ELb1ELb1ELb1ELb1ELb1ELb0ELb0ELb1ELb1ELb0EEENS1_21CollectiveEpilogueFwdINS6_IJSA_NS7_ILi512EEESA_EEES9_SC_SE_Li256ELb1ELb1ELb1ELb0EEENS1_36VarlenDynamicPersistentTileSchedulerILi64ELi64ELi256ELi128ELb1ELb1ELb1ELb1ELb0ELb1EEEEEEEEEvNT_6ParamsE,"aw",@nobits
	.sectionflags	@""
	.align	16
	.zero		1024


//--------------------- .nv.shared._ZN7cutlass13device_kernelIN5flash11enable_sm90INS1_16FlashAttnFwdSm90INS1_25CollectiveMainloopFwdSm90ILi2EN4cute5tupleIJNS5_1CILi1EEES8_S8_EEENS6_IJNS7_ILi64EEESA_SA_EEELi512ENS_10bfloat16_tEfNS_4arch4Sm90ELb1ELb0ELb1ELb0ELb1ELb0ELb0ELb0ELb0ELb1ELb1ELb0EEENS1_21CollectiveEpilogueFwdINS6_IJSA_NS7_ILi512EEESA_EEES9_SC_SE_Li256ELb0ELb1ELb1ELb0EEENS1_19SingleTileSchedulerILb0ELb1ELb1ELi64EEEEEEEEEvNT_6ParamsE --------------------------
	.section	.nv.shared._ZN7cutlass13device_kernelIN5flash11enable_sm90INS1_16FlashAttnFwdSm90INS1_25CollectiveMainloopFwdSm90ILi2EN4cute5tupleIJNS5_1CILi1EEES8_S8_EEENS6_IJNS7_ILi64EEESA_SA_EEELi512ENS_10bfloat16_tEfNS_4arch4Sm90ELb1ELb0ELb1ELb0ELb1ELb0ELb0ELb0ELb0ELb1ELb1ELb0EEENS1_21CollectiveEpilogueFwdINS6_IJSA_NS7_ILi512EEESA_EEES9_SC_SE_Li256ELb0ELb1ELb1ELb0EEENS1_19SingleTileSchedulerILb0ELb1ELb1ELi64EEEEEEEEEvNT_6ParamsE,"aw",@nobits
	.sectionflags	@""
	.align	16
	.zero		1024


//--------------------- .nv.shared._ZN7cutlass13device_kernelIN5flash11enable_sm90INS1_16FlashAttnFwdSm90INS1_25CollectiveMainloopFwdSm90ILi2EN4cute5tupleIJNS5_1CILi1EEES8_S8_EEENS6_IJNS7_ILi64EEESA_SA_EEELi512ENS_10bfloat16_tEfNS_4arch4Sm90ELb1ELb0ELb1ELb0ELb1ELb0ELb1ELb0ELb0ELb1ELb1ELb0EEENS1_21CollectiveEpilogueFwdINS6_IJSA_NS7_ILi512EEESA_EEES9_SC_SE_Li256ELb0ELb1ELb1ELb0EEENS1_19SingleTileSchedulerILb0ELb1ELb1ELi64EEEEEEEEEvNT_6ParamsE --------------------------
	.section	.nv.shared._ZN7cutlass13device_kernelIN5flash11enable_sm90INS1_16FlashAttnFwdSm90INS1_25CollectiveMainloopFwdSm90ILi2EN4cute5tupleIJNS5_1CILi1EEES8_S8_EEENS6_IJNS7_ILi64EEESA_SA_EEELi512ENS_10bfloat16_tEfNS_4arch4Sm90ELb1ELb0ELb1ELb0ELb1ELb0ELb1ELb0ELb0ELb1ELb1ELb0EEENS1_21CollectiveEpilogueFwdINS6_IJSA_NS7_ILi512EEESA_EEES9_SC_SE_Li256ELb0ELb1ELb1ELb0EEENS1_19SingleTileSchedulerILb0ELb1ELb1ELi64EEEEEEEEEvNT_6ParamsE,"aw",@nobits
	.sectionflags	@""
	.align	16
	.zero		1024


//--------------------- .nv.shared._ZN7cutlass13device_kernelIN5flash11enable_sm90INS1_16FlashAttnFwdSm90INS1_25CollectiveMainloopFwdSm90ILi2EN4cute5tupleIJNS5_1CILi1EEES8_S8_EEENS6_IJNS7_ILi64EEESA_SA_EEELi512ENS_10bfloat16_tEfNS_4arch4Sm90ELb1ELb0ELb1ELb1ELb1ELb0ELb0ELb0ELb0ELb1ELb1ELb0EEENS1_21CollectiveEpilogueFwdINS6_IJSA_NS7_ILi512EEESA_EEES9_SC_SE_Li256ELb1ELb1ELb1ELb0EEENS1_36VarlenDynamicPersistentTileSchedulerILi64ELi64ELi256ELi128ELb1ELb1ELb1ELb1ELb1ELb1EEEEEEEEEvNT_6ParamsE --------------------------
	.section	.nv.shared._ZN7cutlass13device_kernelIN5flash11enable_sm90INS1_16FlashAttnFwdSm90INS1_25CollectiveMainloopFwdSm90ILi2EN4cute5tupleIJNS5_1CILi1EEES8_S8_EEENS6_IJNS7_ILi64EEESA_SA_EEELi512ENS_10bfloat16_tEfNS_4arch4Sm90ELb1ELb0ELb1ELb1ELb1ELb0ELb0ELb0ELb0ELb1ELb1ELb0EEENS1_21CollectiveEpilogueFwdINS6_IJSA_NS7_ILi512EEESA_EEES9_SC_SE_Li256ELb1ELb1ELb1ELb0EEENS1_36VarlenDynamicPersistentTileSchedulerILi64ELi64ELi256ELi128ELb1ELb1ELb1ELb1ELb1ELb1EEEEEEEEEvNT_6ParamsE,"aw",@nobits
	.sectionflags	@""
	.align	16
	.zero		1024


//--------------------- .nv.shared._ZN7cutlass13device_kernelIN5flash11enable_sm90INS1_16FlashAttnFwdSm90INS1_25CollectiveMainloopFwdSm90ILi2EN4cute5tupleIJNS5_1CILi1EEES8_S8_EEENS6_IJNS7_ILi64EEESA_SA_EEELi512ENS_10bfloat16_tEfNS_4arch4Sm90ELb1ELb0ELb1ELb1ELb1ELb1ELb0ELb0ELb0ELb1ELb1ELb0EEENS1_21CollectiveEpilogueFwdINS6_IJSA_NS7_ILi512EEESA_EEES9_SC_SE_Li256ELb1ELb1ELb1ELb0EEENS1_36VarlenDynamicPersistentTileSchedulerILi64ELi64ELi256ELi128ELb1ELb1ELb1ELb1ELb1ELb1EEEEEEEEEvNT_6ParamsE --------------------------
	.section	.nv.shared._ZN7cutlass13device_kernelIN5flash11enable_sm90INS1_16FlashAttnFwdSm90INS1_25CollectiveMainloopFwdSm90ILi2EN4cute5tupleIJNS5_1CILi1EEES8_S8_EEENS6_IJNS7_ILi64EEESA_SA_EEELi512ENS_10bfloat16_tEfNS_4arch4Sm90ELb1ELb0ELb1ELb1ELb1ELb1ELb0ELb0ELb0ELb1ELb1ELb0EEENS1_21CollectiveEpilogueFwdINS6_IJSA_NS7_ILi512EEESA_EEES9_SC_SE_Li256ELb1ELb1ELb1ELb0EEENS1_36VarlenDynamicPersistentTileSchedulerILi64ELi64ELi256ELi128ELb1ELb1ELb1ELb1ELb1ELb1EEEEEEEEEvNT_6ParamsE,"aw",@nobits
	.sectionflags	@""
	.align	16
	.zero		1024


//--------------------- .nv.shared._ZN7cutlass13device_kernelIN5flash11enable_sm90INS1_16FlashAttnFwdSm90INS1_25CollectiveMainloopFwdSm90ILi2EN4cute5tupleIJNS5_1CILi1EEES8_S8_EEENS6_IJNS7_ILi64EEESA_SA_EEELi512ENS_10bfloat16_tEfNS_4arch4Sm90ELb1ELb0ELb1ELb1ELb1ELb0ELb1ELb0ELb0ELb1ELb1ELb0EEENS1_21CollectiveEpilogueFwdINS6_IJSA_NS7_ILi512EEESA_EEES9_SC_SE_Li256ELb1ELb1ELb1ELb0EEENS1_36VarlenDynamicPersistentTileSchedulerILi64ELi64ELi256ELi128ELb1ELb1ELb1ELb1ELb1ELb1EEEEEEEEEvNT_6ParamsE --------------------------
	.section	.nv.shared._ZN7cutlass13device_kernelIN5flash11enable_sm90INS1_16FlashAttnFwdSm90INS1_25CollectiveMainloopFwdSm90ILi2EN4cute5tupleIJNS5_1CILi1EEES8_S8_EEENS6_IJNS7_ILi64EEESA_SA_EEELi512ENS_10bfloat16_tEfNS_4arch4Sm90ELb1ELb0ELb1ELb1ELb1ELb0ELb1ELb0ELb0ELb1ELb1ELb0EEENS1_21CollectiveEpilogueFwdINS6_IJSA_NS7_ILi512EEESA_EEES9_SC_SE_Li256ELb1ELb1ELb1ELb0EEENS1_36VarlenDynamicPersistentTileSchedulerILi64ELi64ELi256ELi128ELb1ELb1ELb1ELb1ELb1ELb1EEEEEEEEEvNT_6ParamsE,"aw",@nobits
	.sectionflags	@""
	.align	16
	.zero		1024


//--------------------- .nv.shared._ZN7cutlass13device_kernelIN5flash11enable_sm90INS1_16FlashAttnFwdSm90INS1_25CollectiveMainloopFwdSm90ILi2EN4cute5tupleIJNS5_1CILi1EEES8_S8_EEENS6_IJNS7_ILi64EEESA_SA_EEELi512ENS_10bfloat16_tEfNS_4arch4Sm90ELb1ELb0ELb1ELb1ELb1ELb1ELb1ELb0ELb0ELb1ELb1ELb0EEENS1_21CollectiveEpilogueFwdINS6_IJSA_NS7_ILi512EEESA_EEES9_SC_SE_Li256ELb1ELb1ELb1ELb0EEENS1_36VarlenDynamicPersistentTileSchedulerILi64ELi64ELi256ELi128ELb1ELb1ELb1ELb1ELb1ELb1EEEEEEEEEvNT_6ParamsE --------------------------
	.section	.nv.shared._ZN7cutlass13device_kernelIN5flash11enable_sm90INS1_16FlashAttnFwdSm90INS1_25CollectiveMainloopFwdSm90ILi2EN4cute5tupleIJNS5_1CILi1EEES8_S8_EEENS6_IJNS7_ILi64EEESA_SA_EEELi512ENS_10bfloat16_tEfNS_4arch4Sm90ELb1ELb0ELb1ELb1ELb1ELb1ELb1ELb0ELb0ELb1ELb1ELb0EEENS1_21CollectiveEpilogueFwdINS6_IJSA_NS7_ILi512EEESA_EEES9_SC_SE_Li256ELb1ELb1ELb1ELb0EEENS1_36VarlenDynamicPersistentTileSchedulerILi64ELi64ELi256ELi128ELb1ELb1ELb1ELb1ELb1ELb1EEEEEEEEEvNT_6ParamsE,"aw",@nobits
	.sectionflags	@""
	.align	16
	.zero		1024


//--------------------- .nv.shared._ZN7cutlass13device_kernelIN5flash11enable_sm90INS1_16FlashAttnFwdSm90INS1_25CollectiveMainloopFwdSm90ILi2EN4cute5tupleIJNS5_1CILi1EEES8_S8_EEENS6_IJNS7_ILi128EEENS7_ILi96EEENS7_ILi64EEEEEELi256ENS_10bfloat16_tEfNS_4arch4Sm90ELb0ELb0ELb1ELb0ELb1ELb0ELb0ELb1ELb0ELb1ELb1ELb0EEENS1_21CollectiveEpilogueFwdINS6_IJSA_NS7_ILi256EEESB_EEES9_SE_SG_Li256ELb0ELb1ELb1ELb0EEENS1_19SingleTileSchedulerILb0ELb1ELb1ELi128EEEEEEEEEvNT_6ParamsE --------------------------
	.section	.nv.shared._ZN7cutlass13device_kernelIN5flash11enable_sm90INS1_16FlashAttnFwdSm90INS1_25CollectiveMainloopFwdSm90ILi2EN4cute5tupleIJNS5_1CILi1EEES8_S8_EEENS6_IJNS7_ILi128EEENS7_ILi96EEENS7_ILi64EEEEEELi256ENS_10bfloat16_tEfNS_4arch4Sm90ELb0ELb0ELb1ELb0ELb1ELb0ELb0ELb1ELb0ELb1ELb1ELb0EEENS1_21CollectiveEpilogueFwdINS6_IJSA_NS7_ILi256EEESB_EEES9_SE_SG_Li256ELb0ELb1ELb1ELb0EEENS1_19SingleTileSchedulerILb0ELb1ELb1ELi128EEEEEEEEEvNT_6ParamsE,"aw",@nobits
	.sectionflags	@""
	.align	16
	.zero		1024


//--------------------- .nv.shared._ZN7cutlass13device_kernelIN5flash11enable_sm90INS1_16FlashAttnFwdSm90INS1_25CollectiveMainloopFwdSm90ILi2EN4cute5tupleIJNS5_1CILi1EEES8_S8_EEENS6_IJNS7_ILi128EEENS7_ILi96EEENS7_ILi64EEEEEELi256ENS_10bfloat16_tEfNS_4arch4Sm90ELb0ELb0ELb1ELb0ELb1ELb0ELb1ELb1ELb0ELb1ELb1ELb0EEENS1_21CollectiveEpilogueFwdINS6_IJSA_NS7_ILi256EEESB_EEES9_SE_SG_Li256ELb0ELb1ELb1ELb0EEENS1_19SingleTileSchedulerILb0ELb1ELb1ELi128EEEEEEEEEvNT_6ParamsE --------------------------
	.section	.nv.shared._ZN7cutlass13device_kernelIN5flash11enable_sm90INS1_16FlashAttnFwdSm90INS1_25CollectiveMainloopFwdSm90ILi2EN4cute5tupleIJNS5_1CILi1EEES8_S8_EEENS6_IJNS7_ILi128EEENS7_ILi96EEENS7_ILi64EEEEEELi256ENS_10bfloat16_tEfNS_4arch4Sm90ELb0ELb0ELb1ELb0ELb1ELb0ELb1ELb1ELb0ELb1ELb1ELb0EEENS1_21CollectiveEpilogueFwdINS6_IJSA_NS7_ILi256EEESB_EEES9_SE_SG_Li256ELb0ELb1ELb1ELb0EEENS1_19SingleTileSchedulerILb0ELb1ELb1ELi128EEEEEEEEEvNT_6ParamsE,"aw",@nobits
	.sectionflags	@""
	.align	16
	.zero		1024


//--------------------- .nv.shared._ZN7cutlass13device_kernelIN5flash11enable_sm90INS1_16FlashAttnFwdSm90INS1_25CollectiveMainloopFwdSm90ILi2EN4cute5tupleIJNS5_1CILi1EEES8_S8_EEENS6_IJNS7_ILi128EEENS7_ILi96EEENS7_ILi64EEEEEELi256ENS_10bfloat16_tEfNS_4arch4Sm90ELb0ELb0ELb1ELb1ELb1ELb0ELb0ELb1ELb0ELb1ELb1ELb0EEENS1_21CollectiveEpilogueFwdINS6_IJSA_NS7_ILi256EEESB_EEES9_SE_SG_Li256ELb1ELb1ELb1ELb0EEENS1_36VarlenDynamicPersistentTileSchedulerILi128ELi96ELi256ELi128ELb1ELb1ELb1ELb0ELb1ELb1EEEEEEEEEvNT_6ParamsE --------------------------
	.section	.nv.shared._ZN7cutlass13device_kernelIN5flash11enable_sm90INS1_16FlashAttnFwdSm90INS1_25CollectiveMainloopFwdSm90ILi2EN4cute5tupleIJNS5_1CILi1EEES8_S8_EEENS6_IJNS7_ILi128EEENS7_ILi96EEENS7_ILi64EEEEEELi256ENS_10bfloat16_tEfNS_4arch4Sm90ELb0ELb0ELb1ELb1ELb1ELb0ELb0ELb1ELb0ELb1ELb1ELb0EEENS1_21CollectiveEpilogueFwdINS6_IJSA_NS7_ILi256EEESB_EEES9_SE_SG_Li256ELb1ELb1ELb1ELb0EEENS1_36VarlenDynamicPersistentTileSchedulerILi128ELi96ELi256ELi128ELb1ELb1ELb1ELb0ELb1ELb1EEEEEEEEEvNT_6ParamsE,"aw",@nobits
	.sectionflags	@""
	.align	16
	.zero		1024


//--------------------- .nv.shared._ZN7cutlass13device_kernelIN5flash11enable_sm90INS1_16FlashAttnFwdSm90INS1_25CollectiveMainloopFwdSm90ILi2EN4cute5tupleIJNS5_1CILi1EEES8_S8_EEENS6_IJNS7_ILi128EEENS7_ILi96EEENS7_ILi64EEEEEELi256ENS_10bfloat16_tEfNS_4arch4Sm90ELb0ELb0ELb1ELb1ELb1ELb1ELb0ELb1ELb0ELb1ELb1ELb0EEENS1_21CollectiveEpilogueFwdINS6_IJSA_NS7_ILi256EEESB_EEES9_SE_SG_Li256ELb1ELb1ELb1ELb0EEENS1_36VarlenDynamicPersistentTileSchedulerILi128ELi96ELi256ELi128ELb1ELb1ELb1ELb0ELb1ELb1EEEEEEEEEvNT_6ParamsE --------------------------
	.section	.nv.shared._ZN7cutlass13device_kernelIN5flash11enable_sm90INS1_16FlashAttnFwdSm90INS1_25CollectiveMainloopFwdSm90ILi2EN4cute5tupleIJNS5_1CILi1EEES8_S8_EEENS6_IJNS7_ILi128EEENS7_ILi96EEENS7_ILi64EEEEEELi256ENS_10bfloat16_tEfNS_4arch4Sm90ELb0ELb0ELb1ELb1ELb1ELb1ELb0ELb1ELb0ELb1ELb1ELb0EEENS1_21CollectiveEpilogueFwdINS6_IJSA_NS7_ILi256EEESB_EEES9_SE_SG_Li256ELb1ELb1ELb1ELb0EEENS1_36VarlenDynamicPersistentTileSchedulerILi128ELi96ELi256ELi128ELb1ELb1ELb1ELb0ELb1ELb1EEEEEEEEEvNT_6ParamsE,"aw",@nobits
	.sectionflags	@""
	.align	16
	.zero		1024


//--------------------- .nv.shared._ZN7cutlass13device_kernelIN5flash11enable_sm90INS1_16FlashAttnFwdSm90INS1_25CollectiveMainloopFwdSm90ILi2EN4cute5tupleIJNS5_1CILi1EEES8_S8_EEENS6_IJNS7_ILi128EEENS7_ILi96EEENS7_ILi64EEEEEELi256ENS_10bfloat16_tEfNS_4arch4Sm90ELb0ELb0ELb1ELb1ELb1ELb0ELb1ELb1ELb0ELb1ELb1ELb0EEENS1_21CollectiveEpilogueFwdINS6_IJSA_NS7_ILi256EEESB_EEES9_SE_SG_Li256ELb1ELb1ELb1ELb0EEENS1_36VarlenDynamicPersistentTileSchedulerILi128ELi96ELi256ELi128ELb1ELb1ELb1ELb0ELb1ELb1EEEEEEEEEvNT_6ParamsE --------------------------
	.section	.nv.shared._ZN7cutlass13device_kernelIN5flash11enable_sm90INS1_16FlashAttnFwdSm90INS1_25CollectiveMainloopFwdSm90ILi2EN4cute5tupleIJNS5_1CILi1EEES8_S8_EEENS6_IJNS7_ILi128EEENS7_ILi96EEENS7_ILi64EEEEEELi256ENS_10bfloat16_tEfNS_4arch4Sm90ELb0ELb0ELb1ELb1ELb1ELb0ELb1ELb1ELb0ELb1ELb1ELb0EEENS1_21CollectiveEpilogueFwdINS6_IJSA_NS7_ILi256EEESB_EEES9_SE_SG_Li256ELb1ELb1ELb1ELb0EEENS1_36VarlenDynamicPersistentTileSchedulerILi128ELi96ELi256ELi128ELb1ELb1ELb1ELb0ELb1ELb1EEEEEEEEEvNT_6ParamsE,"aw",@nobits
	.sectionflags	@""
	.align	16
	.zero		1024


//--------------------- .nv.shared._ZN7cutlass13device_kernelIN5flash11enable_sm90INS1_16FlashAttnFwdSm90INS1_25CollectiveMainloopFwdSm90ILi2EN4cute5tupleIJNS5_1CILi1EEES8_S8_EEENS6_IJNS7_ILi128EEENS7_ILi96EEENS7_ILi64EEEEEELi256ENS_10bfloat16_tEfNS_4arch4Sm90ELb0ELb0ELb1ELb1ELb1ELb1ELb1ELb1ELb0ELb1ELb1ELb0EEENS1_21CollectiveEpilogueFwdINS6_IJSA_NS7_ILi256EEESB_EEES9_SE_SG_Li256ELb1ELb1ELb1ELb0EEENS1_36VarlenDynamicPersistentTileSchedulerILi128ELi96ELi256ELi128ELb1ELb1ELb1ELb0ELb1ELb1EEEEEEEEEvNT_6ParamsE --------------------------
	.section	.nv.shared._ZN7cutlass13device_kernelIN5flash11enable_sm90INS1_16FlashAttnFwdSm90INS1_25CollectiveMainloopFwdSm90ILi2EN4cute5tupleIJNS5_1CILi1EEES8_S8_EEENS6_IJNS7_ILi128EEENS7_ILi96EEENS7_ILi64EEEEEELi256ENS_10bfloat16_tEfNS_4arch4Sm90ELb0ELb0ELb1ELb1ELb1ELb1ELb1ELb1ELb0ELb1ELb1ELb0EEENS1_21CollectiveEpilogueFwdINS6_IJSA_NS7_ILi256EEESB_EEES9_SE_SG_Li256ELb1ELb1ELb1ELb0EEENS1_36VarlenDynamicPersistentTileSchedulerILi128ELi96ELi256ELi128ELb1ELb1ELb1ELb0ELb1ELb1EEEEEEEEEvNT_6ParamsE,"aw",@nobits
	.sectionflags	@""
	.align	16
	.zero		1024


//--------------------- .nv.shared._ZN7cutlass13device_kernelIN5flash11enable_sm90INS1_16FlashAttnFwdSm90INS1_25CollectiveMainloopFwdSm90ILi2EN4cute5tupleIJNS5_1CILi1EEES8_S8_EEENS6_IJNS7_ILi128EEENS7_ILi96EEENS7_ILi64EEEEEELi256ENS_10bfloat16_tEfNS_4arch4Sm90ELb0ELb1ELb1ELb0ELb1ELb0ELb0ELb1ELb0ELb1ELb1ELb0EEENS1_21CollectiveEpilogueFwdINS6_IJSA_NS7_ILi256EEESB_EEES9_SE_SG_Li256ELb0ELb1ELb1ELb0EEENS1_19SingleTileSchedulerILb0ELb1ELb1ELi128EEEEEEEEEvNT_6ParamsE --------------------------
	.section	.nv.shared._ZN7cutlass13device_kernelIN5flash11enable_sm90INS1_16FlashAttnFwdSm90INS1_25CollectiveMainloopFwdSm90ILi2EN4cute5tupleIJNS5_1CILi1EEES8_S8_EEENS6_IJNS7_ILi128EEENS7_ILi96EEENS7_ILi64EEEEEELi256ENS_10bfloat16_tEfNS_4arch4Sm90ELb0ELb1ELb1ELb0ELb1ELb0ELb0ELb1ELb0ELb1ELb1ELb0EEENS1_21CollectiveEpilogueFwdINS6_IJSA_NS7_ILi256EEESB_EEES9_SE_SG_Li256ELb0ELb1ELb1ELb0EEENS1_19SingleTileSchedulerILb0ELb1ELb1ELi128EEEEEEEEEvNT_6ParamsE,"aw",@nobits
	.sectionflags	@""
	.align	16
	.zero		1024


//--------------------- .nv.shared._ZN7cutlass13device_kernelIN5flash11enable_sm90INS1_16FlashAttnFwdSm90INS1_25CollectiveMainloopFwdSm90ILi2EN4cute5tupleIJNS5_1CILi1EEES8_S8_EEENS6_IJNS7_ILi128EEENS7_ILi96EEENS7_ILi64EEEEEELi256ENS_10bfloat16_tEfNS_4arch4Sm90ELb0ELb1ELb1ELb0ELb1ELb0ELb1ELb1ELb0ELb1ELb1ELb0EEENS1_21CollectiveEpilogueFwdINS6_IJSA_NS7_ILi256EEESB_EEES9_SE_SG_Li256ELb0ELb1ELb1ELb0EEENS1_19SingleTileSchedulerILb0ELb1ELb1ELi128EEEEEEEEEvNT_6ParamsE --------------------------
	.section	.nv.shared._ZN7cutlass13device_kernelIN5flash11enable_sm90INS1_16FlashAttnFwdSm90INS1_25CollectiveMainloopFwdSm90ILi2EN4cute5tupleIJNS5_1CILi1EEES8_S8_EEENS6_IJNS7_ILi128EEENS7_ILi96EEENS7_ILi64EEEEEELi256ENS_10bfloat16_tEfNS_4arch4Sm90ELb0ELb1ELb1ELb0ELb1ELb0ELb1ELb1ELb0ELb1ELb1ELb0EEENS1_21CollectiveEpilogueFwdINS6_IJSA_NS7_ILi256EEESB_EEES9_SE_SG_Li256ELb0ELb1ELb1ELb0EEENS1_19SingleTileSchedulerILb0ELb1ELb1ELi128EEEEEEEEEvNT_6ParamsE,"aw",@nobits
	.sectionflags	@""
	.align	16
	.zero		1024


//--------------------- .nv.shared._ZN7cutlass13device_kernelIN5flash11enable_sm90INS1_16FlashAttnFwdSm90INS1_25CollectiveMainloopFwdSm90ILi2EN4cute5tupleIJNS5_1CILi1EEES8_S8_EEENS6_IJNS7_ILi128EEENS7_ILi96EEENS7_ILi64EEEEEELi256ENS_10bfloat16_tEfNS_4arch4Sm90ELb0ELb1ELb1ELb1ELb1ELb0ELb0ELb1ELb0ELb1ELb1ELb0EEENS1_21CollectiveEpilogueFwdINS6_IJSA_NS7_ILi256EEESB_EEES9_SE_SG_Li256ELb1ELb1ELb1ELb0EEENS1_36VarlenDynamicPersistentTileSchedulerILi128ELi96ELi256ELi128ELb1ELb1ELb1ELb1ELb0ELb1EEEEEEEEEvNT_6ParamsE --------------------------
	.section	.nv.shared._ZN7cutlass13device_kernelIN5flash11enable_sm90INS1_16FlashAttnFwdSm90INS1_25CollectiveMainloopFwdSm90ILi2EN4cute5tupleIJNS5_1CILi1EEES8_S8_EEENS6_IJNS7_ILi128EEENS7_ILi96EEENS7_ILi64EEEEEELi256ENS_10bfloat16_tEfNS_4arch4Sm90ELb0ELb1ELb1ELb1ELb1ELb0ELb0ELb1ELb0ELb1ELb1ELb0EEENS1_21CollectiveEpilogueFwdINS6_IJSA_NS7_ILi256EEESB_EEES9_SE_SG_Li256ELb1ELb1ELb1ELb0EEENS1_36VarlenDynamicPersistentTileSchedulerILi128ELi96ELi256ELi128ELb1ELb1ELb1ELb1ELb0ELb1EEEEEEEEEvNT_6ParamsE,"aw",@nobits
	.sectionflags	@""
	.align	16
	.zero		1024


//--------------------- .nv.shared._ZN7cutlass13device_kernelIN5flash11enable_sm90INS1_16FlashAttnFwdSm90INS1_25CollectiveMainloopFwdSm90ILi2EN4cute5tupleIJNS5_1CILi1EEES8_S8_EEENS6_IJNS7_ILi128EEENS7_ILi96EEENS7_ILi64EEEEEELi256ENS_10bfloat16_tEfNS_4arch4Sm90ELb0ELb1ELb1ELb1ELb1ELb1ELb0ELb1ELb0ELb1ELb1ELb0EEENS1_21CollectiveEpilogueFwdINS6_IJSA_NS7_ILi256EEESB_EEES9_SE_SG_Li256ELb1ELb1ELb1ELb0EEENS1_36VarlenDynamicPersistentTileSchedulerILi128ELi96ELi256ELi128ELb1ELb1ELb1ELb1ELb0ELb1EEEEEEEEEvNT_6ParamsE --------------------------
	.section	.nv.shared._ZN7cutlass13device_kernelIN5flash11enable_sm90INS1_16FlashAttnFwdSm90INS1_25CollectiveMainloopFwdSm90ILi2EN4cute5tupleIJNS5_1CILi1EEES8_S8_EEENS6_IJNS7_ILi128EEENS7_ILi96EEENS7_ILi64EEEEEELi256ENS_10bfloat16_tEfNS_4arch4Sm90ELb0ELb1ELb1ELb1ELb1ELb1ELb0ELb1ELb0ELb1ELb1ELb0EEENS1_21CollectiveEpilogueFwdINS6_IJSA_NS7_ILi256EEESB_EEES9_SE_SG_Li256ELb1ELb1ELb1ELb0EEENS1_36VarlenDynamicPersistentTileSchedulerILi128ELi96ELi256ELi128ELb1ELb1ELb1ELb1ELb0ELb1EEEEEEEEEvNT_6ParamsE,"aw",@nobits
	.sectionflags	@""
	.align	16
	.zero		1024


//--------------------- .nv.shared._ZN7cutlass13device_kernelIN5flash11enable_sm90INS1_16FlashAttnFwdSm90INS1_25CollectiveMainloopFwdSm90ILi2EN4cute5tupleIJNS5_1CILi1EEES8_S8_EEENS6_IJNS7_ILi128EEENS7_ILi96EEENS7_ILi64EEEEEELi256ENS_10bfloat16_tEfNS_4arch4Sm90ELb0ELb1ELb1ELb1ELb1ELb0ELb1ELb1ELb0ELb1ELb1ELb0EEENS1_21CollectiveEpilogueFwdINS6_IJSA_NS7_ILi256EEESB_EEES9_SE_SG_Li256ELb1ELb1ELb1ELb0EEENS1_36VarlenDynamicPersistentTileSchedulerILi128ELi96ELi256ELi128ELb1ELb1ELb1ELb1ELb0ELb1EEEEEEEEEvNT_6ParamsE --------------------------
	.section	.nv.shared._ZN7cutlass13device_kernelIN5flash11enable_sm90INS1_16FlashAttnFwdSm90INS1_25CollectiveMainloopFwdSm90ILi2EN4cute5tupleIJNS5_1CILi1EEES8_S8_EEENS6_IJNS7_ILi128EEENS7_ILi96EEENS7_ILi64EEEEEELi256ENS_10bfloat16_tEfNS_4arch4Sm90ELb0ELb1ELb1ELb1ELb1ELb0ELb1ELb1ELb0ELb1ELb1ELb0EEENS1_21CollectiveEpilogueFwdINS6_IJSA_NS7_ILi256EEESB_EEES9_SE_SG_Li256ELb1ELb1ELb1ELb0EEENS1_36VarlenDynamicPersistentTileSchedulerILi128ELi96ELi256ELi128ELb1ELb1ELb1ELb1ELb0ELb1EEEEEEEEEvNT_6ParamsE,"aw",@nobits
	.sectionflags	@""
	.align	16
	.zero		1024


//--------------------- .nv.shared._ZN7cutlass13device_kernelIN5flash11enable_sm90INS1_16FlashAttnFwdSm90INS1_25CollectiveMainloopFwdSm90ILi2EN4cute5tupleIJNS5_1CILi1EEES8_S8_EEENS6_IJNS7_ILi128EEENS7_ILi96EEENS7_ILi64EEEEEELi256ENS_10bfloat16_tEfNS_4arch4Sm90ELb0ELb1ELb1ELb1ELb1ELb1ELb1ELb1ELb0ELb1ELb1ELb0EEENS1_21CollectiveEpilogueFwdINS6_IJSA_NS7_ILi256EEESB_EEES9_SE_SG_Li256ELb1ELb1ELb1ELb0EEENS1_36VarlenDynamicPersistentTileSchedulerILi128ELi96ELi256ELi128ELb1ELb1ELb1ELb1ELb0ELb1EEEEEEEEEvNT_6ParamsE --------------------------
	.section	.nv.shared._ZN7cutlass13device_kernelIN5flash11enable_sm90INS1_16FlashAttnFwdSm90INS1_25CollectiveMainloopFwdSm90ILi2EN4cute5tupleIJNS5_1CILi1EEES8_S8_EEENS6_IJNS7_ILi128EEENS7_ILi96EEENS7_ILi64EEEEEELi256ENS_10bfloat16_tEfNS_4arch4Sm90ELb0ELb1ELb1ELb1ELb1ELb1ELb1ELb1ELb0ELb1ELb1ELb0EEENS1_21CollectiveEpilogueFwdINS6_IJSA_NS7_ILi256EEESB_EEES9_SE_SG_Li256ELb1ELb1ELb1ELb0EEENS1_36VarlenDynamicPersistentTileSchedulerILi128ELi96ELi256ELi128ELb1ELb1ELb1ELb1ELb0ELb1EEEEEEEEEvNT_6ParamsE,"aw",@nobits
	.sectionflags	@""
	.align	16
	.zero		1024


//--------------------- .nv.shared._ZN7cutlass13device_kernelIN5flash11enable_sm90INS1_16FlashAttnFwdSm90INS1_25CollectiveMainloopFwdSm90ILi2EN4cute5tupleIJNS5_1CILi1EEES8_S8_EEENS6_IJNS7_ILi128EEENS7_ILi96EEENS7_ILi64EEEEEELi256ENS_10bfloat16_tEfNS_4arch4Sm90ELb1ELb0ELb1ELb0ELb1ELb0ELb0ELb1ELb0ELb1ELb1ELb0EEENS1_21CollectiveEpilogueFwdINS6_IJSA_NS7_ILi256EEESB_EEES9_SE_SG_Li256ELb0ELb1ELb1ELb0EEENS1_19SingleTileSchedulerILb0ELb1ELb1ELi128EEEEEEEEEvNT_6ParamsE --------------------------
	.section	.nv.shared._ZN7cutlass13device_kernelIN5flash11enable_sm90INS1_16FlashAttnFwdSm90INS1_25CollectiveMainloopFwdSm90ILi2EN4cute5tupleIJNS5_1CILi1EEES8_S8_EEENS6_IJNS7_ILi128EEENS7_ILi96EEENS7_ILi64EEEEEELi256ENS_10bfloat16_tEfNS_4arch4Sm90ELb1ELb0ELb1ELb0ELb1ELb0ELb0ELb1ELb0ELb1ELb1ELb0EEENS1_21CollectiveEpilogueFwdINS6_IJSA_NS7_ILi256EEESB_EEES9_SE_SG_Li256ELb0ELb1ELb1ELb0EEENS1_19SingleTileSchedulerILb0ELb1ELb1ELi128EEEEEEEEEvNT_6ParamsE,"aw",@nobits
	.sectionflags	@""
	.align	16
	.zero		1024


//--------------------- .nv.shared._ZN7cutlass13device_kernelIN5flash11enable_sm90INS1_16FlashAttnFwdSm90INS1_25CollectiveMainloopFwdSm90ILi2EN4cute5tupleIJNS5_1CILi1EEES8_S8_EEENS6_IJNS7_ILi128EEENS7_ILi96EEENS7_ILi64EEEEEELi256ENS_10bfloat16_tEfNS_4arch4Sm90ELb1ELb0ELb1ELb0ELb1ELb0ELb1ELb1ELb0ELb1ELb1ELb0EEENS1_21CollectiveEpilogueFwdINS6_IJSA_NS7_ILi256EEESB_EEES9_SE_SG_Li256ELb0ELb1ELb1ELb0EEENS1_19SingleTileSchedulerILb0ELb1ELb1ELi128EEEEEEEEEvNT_6ParamsE --------------------------
	.section	.nv.shared._ZN7cutlass13device_kernelIN5flash11enable_sm90INS1_16FlashAttnFwdSm90INS1_25CollectiveMainloopFwdSm90ILi2EN4cute5tupleIJNS5_1CILi1EEES8_S8_EEENS6_IJNS7_ILi128EEENS7_ILi96EEENS7_ILi64EEEEEELi256ENS_10bfloat16_tEfNS_4arch4Sm90ELb1ELb0ELb1ELb0ELb1ELb0ELb1ELb1ELb0ELb1ELb1ELb0EEENS1_21CollectiveEpilogueFwdINS6_IJSA_NS7_ILi256EEESB_EEES9_SE_SG_Li256ELb0ELb1ELb1ELb0EEENS1_19SingleTileSchedulerILb0ELb1ELb1ELi128EEEEEEEEEvNT_6ParamsE,"aw",@nobits
	.sectionflags	@""
	.align	16
	.zero		1024


//--------------------- .nv.shared._ZN7cutlass13device_kernelIN5flash11enable_sm90INS1_16FlashAttnFwdSm90INS1_25CollectiveMainloopFwdSm90ILi2EN4cute5tupleIJNS5_1CILi1EEES8_S8_EEENS6_IJNS7_ILi128EEENS7_ILi96EEENS7_ILi64EEEEEELi256ENS_10bfloat16_tEfNS_4arch4Sm90ELb1ELb0ELb1ELb1ELb1ELb0ELb0ELb1ELb0ELb1ELb1ELb0EEENS1_21CollectiveEpilogueFwdINS6_IJSA_NS7_ILi256EEESB_EEES9_SE_SG_Li256ELb1ELb1ELb1ELb0EEENS1_36VarlenDynamicPersistentTileSchedulerILi128ELi96ELi256ELi128ELb1ELb1ELb1ELb1ELb1ELb1EEEEEEEEEvNT_6ParamsE --------------------------
	.section	.nv.shared._ZN7cutlass13device_kernelIN5flash11enable_sm90INS1_16FlashAttnFwdSm90INS1_25CollectiveMainloopFwdSm90ILi2EN4cute5tupleIJNS5_1CILi1EEES8_S8_EEENS6_IJNS7_ILi128EEENS7_ILi96EEENS7_ILi64EEEEEELi256ENS_10bfloat16_tEfNS_4arch4Sm90ELb1ELb0ELb1ELb1ELb1ELb0ELb0ELb1ELb0ELb1ELb1ELb0EEENS1_21CollectiveEpilogueFwdINS6_IJSA_NS7_ILi256EEESB_EEES9_SE_SG_Li256ELb1ELb1ELb1ELb0EEENS1_36VarlenDynamicPersistentTileSchedulerILi128ELi96ELi256ELi128ELb1ELb1ELb1ELb1ELb1ELb1EEEEEEEEEvNT_6ParamsE,"aw",@nobits
	.sectionflags	@""
	.align	16
	.zero		1024


//--------------------- .nv.shared._ZN7cutlass13device_kernelIN5flash11enable_sm90INS1_16FlashAttnFwdSm90INS1_25CollectiveMainloopFwdSm90ILi2EN4cute5tupleIJNS5_1CILi1EEES8_S8_EEENS6_IJNS7_ILi128EEENS7_ILi96EEENS7_ILi64EEEEEELi256ENS_10bfloat16_tEfNS_4arch4Sm90ELb1ELb0ELb1ELb1ELb1ELb1ELb0ELb1ELb0ELb1ELb1ELb0EEENS1_21CollectiveEpilogueFwdINS6_IJSA_NS7_ILi256EEESB_EEES9_SE_SG_Li256ELb1ELb1ELb1ELb0EEENS1_36VarlenDynamicPersistentTileSchedulerILi128ELi96ELi256ELi128ELb1ELb1ELb1ELb1ELb1ELb1EEEEEEEEEvNT_6ParamsE --------------------------
	.section	.nv.shared._ZN7cutlass13device_kernelIN5flash11enable_sm90INS1_16FlashAttnFwdSm90INS1_25CollectiveMainloopFwdSm90ILi2EN4cute5tupleIJNS5_1CILi1EEES8_S8_EEENS6_IJNS7_ILi128EEENS7_ILi96EEENS7_ILi64EEEEEELi256ENS_10bfloat16_tEfNS_4arch4Sm90ELb1ELb0ELb1ELb1ELb1ELb1ELb0ELb1ELb0ELb1ELb1ELb0EEENS1_21CollectiveEpilogueFwdINS6_IJSA_NS7_ILi256EEESB_EEES9_SE_SG_Li256ELb1ELb1ELb1ELb0EEENS1_36VarlenDynamicPersistentTileSchedulerILi128ELi96ELi256ELi128ELb1ELb1ELb1ELb1ELb1ELb1EEEEEEEEEvNT_6ParamsE,"aw",@nobits
	.sectionflags	@""
	.align	16
	.zero		1024


//--------------------- .nv.shared._ZN7cutlass13device_kernelIN5flash11enable_sm90INS1_16FlashAttnFwdSm90INS1_25CollectiveMainloopFwdSm90ILi2EN4cute5tupleIJNS5_1CILi1EEES8_S8_EEENS6_IJNS7_ILi128EEENS7_ILi96EEENS7_ILi64EEEEEELi256ENS_10bfloat16_tEfNS_4arch4Sm90ELb1ELb0ELb1ELb1ELb1ELb0ELb1ELb1ELb0ELb1ELb1ELb0EEENS1_21CollectiveEpilogueFwdINS6_IJSA_NS7_ILi256EEESB_EEES9_SE_SG_Li256ELb1ELb1ELb1ELb0EEENS1_36VarlenDynamicPersistentTileSchedulerILi128ELi96ELi256ELi128ELb1ELb1ELb1ELb1ELb1ELb1EEEEEEEEEvNT_6ParamsE --------------------------
	.section	.nv.shared._ZN7cutlass13device_kernelIN5flash11enable_sm90INS1_16FlashAttnFwdSm90INS1_25CollectiveMainloopFwdSm90ILi2EN4cute5tupleIJNS5_1CILi1EEES8_S8_EEENS6_IJNS7_ILi128EEENS7_ILi96EEENS7_ILi64EEEEEELi256ENS_10bfloat16_tEfNS_4arch4Sm90ELb1ELb0ELb1ELb1ELb1ELb0ELb1ELb1ELb0ELb1ELb1ELb0EEENS1_21CollectiveEpilogueFwdINS6_IJSA_NS7_ILi256EEESB_EEES9_SE_SG_Li256ELb1ELb1ELb1ELb0EEENS1_36VarlenDynamicPersistentTileSchedulerILi128ELi96ELi256ELi128ELb1ELb1ELb1ELb1ELb1ELb1EEEEEEEEEvNT_6ParamsE,"aw",@nobits
	.sectionflags	@""
	.align	16
	.zero		1024


//--------------------- .nv.shared._ZN7cutlass13device_kernelIN5flash11enable_sm90INS1_16FlashAttnFwdSm90INS1_25CollectiveMainloopFwdSm90ILi2EN4cute5tupleIJNS5_1CILi1EEES8_S8_EEENS6_IJNS7_ILi128EEENS7_ILi96EEENS7_ILi64EEEEEELi256ENS_10bfloat16_tEfNS_4arch4Sm90ELb1ELb0ELb1ELb1ELb1ELb1ELb1ELb1ELb0ELb1ELb1ELb0EEENS1_21CollectiveEpilogueFwdINS6_IJSA_NS7_ILi256EEESB_EEES9_SE_SG_Li256ELb1ELb1ELb1ELb0EEENS1_36VarlenDynamicPersistentTileSchedulerILi128ELi96ELi256ELi128ELb1ELb1ELb1ELb1ELb1ELb1EEEEEEEEEvNT_6ParamsE --------------------------
	.section	.nv.shared._ZN7cutlass13device_kernelIN5flash11enable_sm90INS1_16FlashAttnFwdSm90INS1_25CollectiveMainloopFwdSm90ILi2EN4cute5tupleIJNS5_1CILi1EEES8_S8_EEENS6_IJNS7_ILi128EEENS7_ILi96EEENS7_ILi64EEEEEELi256ENS_10bfloat16_tEfNS_4arch4Sm90ELb1ELb0ELb1ELb1ELb1ELb1ELb1ELb1ELb0ELb1ELb1ELb0EEENS1_21CollectiveEpilogueFwdINS6_IJSA_NS7_ILi256EEESB_EEES9_SE_SG_Li256ELb1ELb1ELb1ELb0EEENS1_36VarlenDynamicPersistentTileSchedulerILi128ELi96ELi256ELi128ELb1ELb1ELb1ELb1ELb1ELb1EEEEEEEEEvNT_6ParamsE,"aw",@nobits
	.sectionflags	@""
	.align	16
	.zero		1024


//--------------------- .nv.constant0._ZN7cutlass13device_kernelIN5flash11enable_sm90INS1_16FlashAttnFwdSm90INS1_25CollectiveMainloopFwdSm90ILi2EN4cute5tupleIJNS5_1CILi1EEES8_S8_EEENS6_IJNS7_ILi128EEENS7_ILi96EEENS7_ILi192EEEEEELi128ENS_10bfloat16_tEfNS_4arch4Sm90ELb0ELb0ELb1ELb0ELb1ELb0ELb0ELb1ELb1ELb1ELb1ELb0EEENS1_21CollectiveEpilogueFwdINS6_IJSA_SA_SB_EEES9_SE_SG_Li256ELb0ELb1ELb1ELb0EEENS1_19SingleTileSchedulerILb0ELb1ELb1ELi128EEEEEEEEEvNT_6ParamsE --------------------------
	.section	.nv.constant0._ZN7cutlass13device_kernelIN5flash11enable_sm90INS1_16FlashAttnFwdSm90INS1_25CollectiveMainloopFwdSm90ILi2EN4cute5tupleIJNS5_1CILi1EEES8_S8_EEENS6_IJNS7_ILi128EEENS7_ILi96EEENS7_ILi192EEEEEELi128ENS_10bfloat16_tEfNS_4arch4Sm90ELb0ELb0ELb1ELb0ELb1ELb0ELb0ELb1ELb1ELb1ELb1ELb0EEENS1_21CollectiveEpilogueFwdINS6_IJSA_SA_SB_EEES9_SE_SG_Li256ELb0ELb1ELb1ELb0EEENS1_19SingleTileSchedulerILb0ELb1ELb1ELi128EEEEEEEEEvNT_6ParamsE,"a",@progbits
	.sectionflags	@""
	.align	4
.nv.constant0._ZN7cutlass13device_kernelIN5flash11enable_sm90INS1_16FlashAttnFwdSm90INS1_25CollectiveMainloopFwdSm90ILi2EN4cute5tupleIJNS5_1CILi1EEES8_S8_EEENS6_IJNS7_ILi128EEENS7_ILi96EEENS7_ILi192EEEEEELi128ENS_10bfloat16_tEfNS_4arch4Sm90ELb0ELb0ELb1ELb0ELb1ELb0ELb0ELb1ELb1ELb1ELb1ELb0EEENS1_21CollectiveEpilogueFwdINS6_IJSA_SA_SB_EEES9_SE_SG_Li256ELb0ELb1ELb1ELb0EEENS1_19SingleTileSchedulerILb0ELb1ELb1ELi128EEEEEEEEEvNT_6ParamsE:
	.zero		3200


//--------------------- .nv.constant0._ZN7cutlass13device_kernelIN5flash11enable_sm90INS1_16FlashAttnFwdSm90INS1_25CollectiveMainloopFwdSm90ILi2EN4cute5tupleIJNS5_1CILi1EEES8_S8_EEENS6_IJNS7_ILi128EEENS7_ILi96EEENS7_ILi192EEEEEELi128ENS_10bfloat16_tEfNS_4arch4Sm90ELb0ELb0ELb1ELb1ELb1ELb0ELb0ELb1ELb1ELb1ELb1ELb0EEENS1_21CollectiveEpilogueFwdINS6_IJSA_SA_SB_EEES9_SE_SG_Li256ELb1ELb1ELb1ELb0EEENS1_36VarlenDynamicPersistentTileSchedulerILi128ELi96ELi256ELi128ELb1ELb1ELb1ELb0ELb1ELb1EEEEEEEEEvNT_6ParamsE --------------------------
	.section	.nv.constant0._ZN7cutlass13device_kernelIN5flash11enable_sm90INS1_16FlashAttnFwdSm90INS1_25CollectiveMainloopFwdSm90ILi2EN4cute5tupleIJNS5_1CILi1EEES8_S8_EEENS6_IJNS7_ILi128EEENS7_ILi96EEENS7_ILi192EEEEEELi128ENS_10bfloat16_tEfNS_4arch4Sm90ELb0ELb0ELb1ELb1ELb1ELb0ELb0ELb1ELb1ELb1ELb1ELb0EEENS1_21CollectiveEpilogueFwdINS6_IJSA_SA_SB_EEES9_SE_SG_Li256ELb1ELb1ELb1ELb0EEENS1_36VarlenDynamicPersistentTileSchedulerILi128ELi96ELi256ELi128ELb1ELb1ELb1ELb0ELb1ELb1EEEEEEEEEvNT_6ParamsE,"a",@progbits
	.sectionflags	@""
	.align	4
.nv.constant0._ZN7cutlass13device_kernelIN5flash11enable_sm90INS1_16FlashAttnFwdSm90INS1_25CollectiveMainloopFwdSm90ILi2EN4cute5tupleIJNS5_1CILi1EEES8_S8_EEENS6_IJNS7_ILi128EEENS7_ILi96EEENS7_ILi192EEEEEELi128ENS_10bfloat16_tEfNS_4arch4Sm90ELb0ELb0ELb1ELb1ELb1ELb0ELb0ELb1ELb1ELb1ELb1ELb0EEENS1_21CollectiveEpilogueFwdINS6_IJSA_SA_SB_EEES9_SE_SG_Li256ELb1ELb1ELb1ELb0EEENS1_36VarlenDynamicPersistentTileSchedulerILi128ELi96ELi256ELi128ELb1ELb1ELb1ELb0ELb1ELb1EEEEEEEEEvNT_6ParamsE:
	.zero		3328


//--------------------- .nv.constant0._ZN7cutlass13device_kernelIN5flash11enable_sm90INS1_16FlashAttnFwdSm90INS1_25CollectiveMainloopFwdSm90ILi2EN4cute5tupleIJNS5_1CILi1EEES8_S8_EEENS6_IJNS7_ILi128EEENS7_ILi96EEENS7_ILi192EEEEEELi128ENS_10bfloat16_tEfNS_4arch4Sm90ELb0ELb0ELb1ELb1ELb1ELb1ELb0ELb1ELb1ELb1ELb1ELb0EEENS1_21CollectiveEpilogueFwdINS6_IJSA_SA_SB_EEES9_SE_SG_Li256ELb1ELb1ELb1ELb0EEENS1_36VarlenDynamicPersistentTileSchedulerILi128ELi96ELi256ELi128ELb1ELb1ELb1ELb0ELb1ELb1EEEEEEEEEvNT_6ParamsE --------------------------
	.section	.nv.constant0._ZN7cutlass13device_kernelIN5flash11enable_sm90INS1_16FlashAttnFwdSm90INS1_25CollectiveMainloopFwdSm90ILi2EN4cute5tupleIJNS5_1CILi1EEES8_S8_EEENS6_IJNS7_ILi128EEENS7_ILi96EEENS7_ILi192EEEEEELi128ENS_10bfloat16_tEfNS_4arch4Sm90ELb0ELb0ELb1ELb1ELb1ELb1ELb0ELb1ELb1ELb1ELb1ELb0EEENS1_21CollectiveEpilogueFwdINS6_IJSA_SA_SB_EEES9_SE_SG_Li256ELb1ELb1ELb1ELb0EEENS1_36VarlenDynamicPersistentTileSchedulerILi128ELi96ELi256ELi128ELb1ELb1ELb1ELb0ELb1ELb1EEEEEEEEEvNT_6ParamsE,"a",@progbits
	.sectionflags	@""
	.align	4
.nv.constant0._ZN7cutlass13device_kernelIN5flash11enable_sm90INS1_16FlashAttnFwdSm90INS1_25CollectiveMainloopFwdSm90ILi2EN4cute5tupleIJNS5_1CILi1EEES8_S8_EEENS6_IJNS7_ILi128EEENS7_ILi96EEENS7_ILi192EEEEEELi128ENS_10bfloat16_tEfNS_4arch4Sm90ELb0ELb0ELb1ELb1ELb1ELb1ELb0ELb1ELb1ELb1ELb1ELb0EEENS1_21CollectiveEpilogueFwdINS6_IJSA_SA_SB_EEES9_SE_SG_Li256ELb1ELb1ELb1ELb0EEENS1_36VarlenDynamicPersistentTileSchedulerILi128ELi96ELi256ELi128ELb1ELb1ELb1ELb0ELb1ELb1EEEEEEEEEvNT_6ParamsE:
	.zero		3328


//--------------------- .nv.constant0._ZN7cutlass13device_kernelIN5flash11enable_sm90INS1_16FlashAttnFwdSm90INS1_25CollectiveMainloopFwdSm90ILi2EN4cute5tupleIJNS5_1CILi1EEES8_S8_EEENS6_IJNS7_ILi128EEENS7_ILi96EEENS7_ILi192EEEEEELi128ENS_10bfloat16_tEfNS_4arch4Sm90ELb0ELb1ELb1ELb0ELb1ELb0ELb0ELb1ELb1ELb1ELb1ELb0EEENS1_21CollectiveEpilogueFwdINS6_IJSA_SA_SB_EEES9_SE_SG_Li256ELb0ELb1ELb1ELb0EEENS1_19SingleTileSchedulerILb0ELb1ELb1ELi128EEEEEEEEEvNT_6ParamsE --------------------------
	.section	.nv.constant0._ZN7cutlass13device_kernelIN5flash11enable_sm90INS1_16FlashAttnFwdSm90INS1_25CollectiveMainloopFwdSm90ILi2EN4cute5tupleIJNS5_1CILi1EEES8_S8_EEENS6_IJNS7_ILi128EEENS7_ILi96EEENS7_ILi192EEEEEELi128ENS_10bfloat16_tEfNS_4arch4Sm90ELb0ELb1ELb1ELb0ELb1ELb0ELb0ELb1ELb1ELb1ELb1ELb0EEENS1_21CollectiveEpilogueFwdINS6_IJSA_SA_SB_EEES9_SE_SG_Li256ELb0ELb1ELb1ELb0EEENS1_19SingleTileSchedulerILb0ELb1ELb1ELi128EEEEEEEEEvNT_6ParamsE,"a",@progbits
	.sectionflags	@""
	.align	4
.nv.constant0._ZN7cutlass13device_kernelIN5flash11enable_sm90INS1_16FlashAttnFwdSm90INS1_25CollectiveMainloopFwdSm90ILi2EN4cute5tupleIJNS5_1CILi1EEES8_S8_EEENS6_IJNS7_ILi128EEENS7_ILi96EEENS7_ILi192EEEEEELi128ENS_10bfloat16_tEfNS_4arch4Sm90ELb0ELb1ELb1ELb0ELb1ELb0ELb0ELb1ELb1ELb1ELb1ELb0EEENS1_21CollectiveEpilogueFwdINS6_IJSA_SA_SB_EEES9_SE_SG_Li256ELb0ELb1ELb1ELb0EEENS1_19SingleTileSchedulerILb0ELb1ELb1ELi128EEEEEEEEEvNT_6ParamsE:
	.zero		3200


//--------------------- .nv.constant0._ZN7cutlass13device_kernelIN5flash11enable_sm90INS1_16FlashAttnFwdSm90INS1_25CollectiveMainloopFwdSm90ILi2EN4cute5tupleIJNS5_1CILi1EEES8_S8_EEENS6_IJNS7_ILi128EEENS7_ILi96EEENS7_ILi192EEEEEELi128ENS_10bfloat16_tEfNS_4arch4Sm90ELb0ELb1ELb1ELb1ELb1ELb0ELb0ELb1ELb1ELb1ELb1ELb0EEENS1_21CollectiveEpilogueFwdINS6_IJSA_SA_SB_EEES9_SE_SG_Li256ELb1ELb1ELb1ELb0EEENS1_36VarlenDynamicPersistentTileSchedulerILi128ELi96ELi256ELi128ELb1ELb1ELb1ELb1ELb0ELb1EEEEEEEEEvNT_6ParamsE --------------------------
	.section	.nv.constant0._ZN7cutlass13device_kernelIN5flash11enable_sm90INS1_16FlashAttnFwdSm90INS1_25CollectiveMainloopFwdSm90ILi2EN4cute5tupleIJNS5_1CILi1EEES8_S8_EEENS6_IJNS7_ILi128EEENS7_ILi96EEENS7_ILi192EEEEEELi128ENS_10bfloat16_tEfNS_4arch4Sm90ELb0ELb1ELb1ELb1ELb1ELb0ELb0ELb1ELb1ELb1ELb1ELb0EEENS1_21CollectiveEpilogueFwdINS6_IJSA_SA_SB_EEES9_SE_SG_Li256ELb1ELb1ELb1ELb0EEENS1_36VarlenDynamicPersistentTileSchedulerILi128ELi96ELi256ELi128ELb1ELb1ELb1ELb1ELb0ELb1EEEEEEEEEvNT_6ParamsE,"a",@progbits
	.sectionflags	@""
	.align	4
.nv.constant0._ZN7cutlass13device_kernelIN5flash11enable_sm90INS1_16FlashAttnFwdSm90INS1_25CollectiveMainloopFwdSm90ILi2EN4cute5tupleIJNS5_1CILi1EEES8_S8_EEENS6_IJNS7_ILi128EEENS7_ILi96EEENS7_ILi192EEEEEELi128ENS_10bfloat16_tEfNS_4arch4Sm90ELb0ELb1ELb1ELb1ELb1ELb0ELb0ELb1ELb1ELb1ELb1ELb0EEENS1_21CollectiveEpilogueFwdINS6_IJSA_SA_SB_EEES9_SE_SG_Li256ELb1ELb1ELb1ELb0EEENS1_36VarlenDynamicPersistentTileSchedulerILi128ELi96ELi256ELi128ELb1ELb1ELb1ELb1ELb0ELb1EEEEEEEEEvNT_6ParamsE:
	.zero		3328


//--------------------- .nv.constant0._ZN7cutlass13device_kernelIN5flash11enable_sm90INS1_16FlashAttnFwdSm90INS1_25CollectiveMainloopFwdSm90ILi2EN4cute5tupleIJNS5_1CILi1EEES8_S8_EEENS6_IJNS7_ILi128EEENS7_ILi96EEENS7_ILi192EEEEEELi128ENS_10bfloat16_tEfNS_4arch4Sm90ELb0ELb1ELb1ELb1ELb1ELb1ELb0ELb1ELb1ELb1ELb1ELb0EEENS1_21CollectiveEpilogueFwdINS6_IJSA_SA_SB_EEES9_SE_SG_Li256ELb1ELb1ELb1ELb0EEENS1_36VarlenDynamicPersistentTileSchedulerILi128ELi96ELi256ELi128ELb1ELb1ELb1ELb1ELb0ELb1EEEEEEEEEvNT_6ParamsE --------------------------
	.section	.nv.constant0._ZN7cutlass13device_kernelIN5flash11enable_sm90INS1_16FlashAttnFwdSm90INS1_25CollectiveMainloopFwdSm90ILi2EN4cute5tupleIJNS5_1CILi1EEES8_S8_EEENS6_IJNS7_ILi128EEENS7_ILi96EEENS7_ILi192EEEEEELi128ENS_10bfloat16_tEfNS_4arch4Sm90ELb0ELb1ELb1ELb1ELb1ELb1ELb0ELb1ELb1ELb1ELb1ELb0EEENS1_21CollectiveEpilogueFwdINS6_IJSA_SA_SB_EEES9_SE_SG_Li256ELb1ELb1ELb1ELb0EEENS1_36VarlenDynamicPersistentTileSchedulerILi128ELi96ELi256ELi128ELb1ELb1ELb1ELb1ELb0ELb1EEEEEEEEEvNT_6ParamsE,"a",@progbits
	.sectionflags	@""
	.align	4
.nv.constant0._ZN7cutlass13device_kernelIN5flash11enable_sm90INS1_16FlashAttnFwdSm90INS1_25CollectiveMainloopFwdSm90ILi2EN4cute5tupleIJNS5_1CILi1EEES8_S8_EEENS6_IJNS7_ILi128EEENS7_ILi96EEENS7_ILi192EEEEEELi128ENS_10bfloat16_tEfNS_4arch4Sm90ELb0ELb1ELb1ELb1ELb1ELb1ELb0ELb1ELb1ELb1ELb1ELb0EEENS1_21CollectiveEpilogueFwdINS6_IJSA_SA_SB_EEES9_SE_SG_Li256ELb1ELb1ELb1ELb0EEENS1_36VarlenDynamicPersistentTileSchedulerILi128ELi96ELi256ELi128ELb1ELb1ELb1ELb1ELb0ELb1EEEEEEEEEvNT_6ParamsE:
	.zero		3328


//--------------------- .nv.constant0._ZN7cutlass13device_kernelIN5flash11enable_sm90INS1_16FlashAttnFwdSm90INS1_25CollectiveMainloopFwdSm90ILi2EN4cute5tupleIJNS5_1CILi1EEES8_S8_EEENS6_IJNS7_ILi128EEENS7_ILi96EEENS7_ILi192EEEEEELi128ENS_10bfloat16_tEfNS_4arch4Sm90ELb1ELb0ELb1ELb0ELb1ELb0ELb0ELb1ELb1ELb1ELb1ELb0EEENS1_21CollectiveEpilogueFwdINS6_IJSA_SA_SB_EEES9_SE_SG_Li256ELb0ELb1ELb1ELb0EEENS1_19SingleTileSchedulerILb0ELb1ELb1ELi128EEEEEEEEEvNT_6ParamsE --------------------------
	.section	.nv.constant0._ZN7cutlass13device_kernelIN5flash11enable_sm90INS1_16FlashAttnFwdSm90INS1_25CollectiveMainloopFwdSm90ILi2EN4cute5tupleIJNS5_1CILi1EEES8_S8_EEENS6_IJNS7_ILi128EEENS7_ILi96EEENS7_ILi192EEEEEELi128ENS_10bfloat16_tEfNS_4arch4Sm90ELb1ELb0ELb1ELb0ELb1ELb0ELb0ELb1ELb1ELb1ELb1ELb0EEENS1_21CollectiveEpilogueFwdINS6_IJSA_SA_SB_EEES9_SE_SG_Li256ELb0ELb1ELb1ELb0EEENS1_19SingleTileSchedulerILb0ELb1ELb1ELi128EEEEEEEEEvNT_6ParamsE,"a",@progbits
	.sectionflags	@""
	.align	4
.nv.constant0._ZN7cutlass13device_kernelIN5flash11enable_sm90INS1_16FlashAttnFwdSm90INS1_25CollectiveMainloopFwdSm90ILi2EN4cute5tupleIJNS5_1CILi1EEES8_S8_EEENS6_IJNS7_ILi128EEENS7_ILi96EEENS7_ILi192EEEEEELi128ENS_10bfloat16_tEfNS_4arch4Sm90ELb1ELb0ELb1ELb0ELb1ELb0ELb0ELb1ELb1ELb1ELb1ELb0EEENS1_21CollectiveEpilogueFwdINS6_IJSA_SA_SB_EEES9_SE_SG_Li256ELb0ELb1ELb1ELb0EEENS1_19SingleTileSchedulerILb0ELb1ELb1ELi128EEEEEEEEEvNT_6ParamsE:
	.zero		3200


//--------------------- .nv.constant0._ZN7cutlass13device_kernelIN5flash11enable_sm90INS1_16FlashAttnFwdSm90INS1_25CollectiveMainloopFwdSm90ILi2EN4cute5tupleIJNS5_1CILi1EEES8_S8_EEENS6_IJNS7_ILi128EEENS7_ILi96EEENS7_ILi192EEEEEELi128ENS_10bfloat16_tEfNS_4arch4Sm90ELb1ELb0ELb1ELb1ELb1ELb0ELb0ELb1ELb1ELb1ELb1ELb0EEENS1_21CollectiveEpilogueFwdINS6_IJSA_SA_SB_EEES9_SE_SG_Li256ELb1ELb1ELb1ELb0EEENS1_36VarlenDynamicPersistentTileSchedulerILi128ELi96ELi256ELi128ELb1ELb1ELb1ELb1ELb1ELb1EEEEEEEEEvNT_6ParamsE --------------------------
	.section	.nv.constant0._ZN7cutlass13device_kernelIN5flash11enable_sm90INS1_16FlashAttnFwdSm90INS1_25CollectiveMainloopFwdSm90ILi2EN4cute5tupleIJNS5_1CILi1EEES8_S8_EEENS6_IJNS7_ILi128EEENS7_ILi96EEENS7_ILi192EEEEEELi128ENS_10bfloat16_tEfNS_4arch4Sm90ELb1ELb0ELb1ELb1ELb1ELb0ELb0ELb1ELb1ELb1ELb1ELb0EEENS1_21CollectiveEpilogueFwdINS6_IJSA_SA_SB_EEES9_SE_SG_Li256ELb1ELb1ELb1ELb0EEENS1_36VarlenDynamicPersistentTileSchedulerILi128ELi96ELi256ELi128ELb1ELb1ELb1ELb1ELb1ELb1EEEEEEEEEvNT_6ParamsE,"a",@progbits
	.sectionflags	@""
	.align	4
.nv.constant0._ZN7cutlass13device_kernelIN5flash11enable_sm90INS1_16FlashAttnFwdSm90INS1_25CollectiveMainloopFwdSm90ILi2EN4cute5tupleIJNS5_1CILi1EEES8_S8_EEENS6_IJNS7_ILi128EEENS7_ILi96EEENS7_ILi192EEEEEELi128ENS_10bfloat16_tEfNS_4arch4Sm90ELb1ELb0ELb1ELb1ELb1ELb0ELb0ELb1ELb1ELb1ELb1ELb0EEENS1_21CollectiveEpilogueFwdINS6_IJSA_SA_SB_EEES9_SE_SG_Li256ELb1ELb1ELb1ELb0EEENS1_36VarlenDynamicPersistentTileSchedulerILi128ELi96ELi256ELi128ELb1ELb1ELb1ELb1ELb1ELb1EEEEEEEEEvNT_6ParamsE:
	.zero		3328


//--------------------- .nv.constant0._ZN7cutlass13device_kernelIN5flash11enable_sm90INS1_16FlashAttnFwdSm90INS1_25CollectiveMainloopFwdSm90ILi2EN4cute5tupleIJNS5_1CILi1EEES8_S8_EEENS6_IJNS7_ILi128EEENS7_ILi96EEENS7_ILi192EEEEEELi128ENS_10bfloat16_tEfNS_4arch4Sm90ELb1ELb0ELb1ELb1ELb1ELb1ELb0ELb1ELb1ELb1ELb1ELb0EEENS1_21CollectiveEpilogueFwdINS6_IJSA_SA_SB_EEES9_SE_SG_Li256ELb1ELb1ELb1ELb0EEENS1_36VarlenDynamicPersistentTileSchedulerILi128ELi96ELi256ELi128ELb1ELb1ELb1ELb1ELb1ELb1EEEEEEEEEvNT_6ParamsE --------------------------
	.section	.nv.constant0._ZN7cutlass13device_kernelIN5flash11enable_sm90INS1_16FlashAttnFwdSm90INS1_25CollectiveMainloopFwdSm90ILi2EN4cute5tupleIJNS5_1CILi1EEES8_S8_EEENS6_IJNS7_ILi128EEENS7_ILi96EEENS7_ILi192EEEEEELi128ENS_10bfloat16_tEfNS_4arch4Sm90ELb1ELb0ELb1ELb1ELb1ELb1ELb0ELb1ELb1ELb1ELb1ELb0EEENS1_21CollectiveEpilogueFwdINS6_IJSA_SA_SB_EEES9_SE_SG_Li256ELb1ELb1ELb1ELb0EEENS1_36VarlenDynamicPersistentTileSchedulerILi128ELi96ELi256ELi128ELb1ELb1ELb1ELb1ELb1ELb1EEEEEEEEEvNT_6ParamsE,"a",@progbits
	.sectionflags	@""
	.align	4
.nv.constant0._ZN7cutlass13device_kernelIN5flash11enable_sm90INS1_16FlashAttnFwdSm90INS1_25CollectiveMainloopFwdSm90ILi2EN4cute5tupleIJNS5_1CILi1EEES8_S8_EEENS6_IJNS7_ILi128EEENS7_ILi96EEENS7_ILi192EEEEEELi128ENS_10bfloat16_tEfNS_4arch4Sm90ELb1ELb0ELb1ELb1ELb1ELb1ELb0ELb1ELb1ELb1ELb1ELb0EEENS1_21CollectiveEpilogueFwdINS6_IJSA_SA_SB_EEES9_SE_SG_Li256ELb1ELb1ELb1ELb0EEENS1_36VarlenDynamicPersistentTileSchedulerILi128ELi96ELi256ELi128ELb1ELb1ELb1ELb1ELb1ELb1EEEEEEEEEvNT_6ParamsE:
	.zero		3328


//--------------------- .nv.constant0._ZN7cutlass13device_kernelIN5flash11enable_sm90INS1_16FlashAttnFwdSm90INS1_25CollectiveMainloopFwdSm90ILi2EN4cute5tupleIJNS5_1CILi1EEES8_S8_EEENS6_IJNS7_ILi64EEESA_SA_EEELi512ENS_10bfloat16_tEfNS_4arch4Sm90ELb0ELb0ELb1ELb0ELb1ELb0ELb0ELb0ELb0ELb1ELb1ELb0EEENS1_21CollectiveEpilogueFwdINS6_IJSA_NS7_ILi512EEESA_EEES9_SC_SE_Li256ELb0ELb1ELb1ELb0EEENS1_19SingleTileSchedulerILb0ELb1ELb1ELi64EEEEEEEEEvNT_6ParamsE --------------------------
	.section	.nv.constant0._ZN7cutlass13device_kernelIN5flash11enable_sm90INS1_16FlashAttnFwdSm90INS1_25CollectiveMainloopFwdSm90ILi2EN4cute5tupleIJNS5_1CILi1EEES8_S8_EEENS6_IJNS7_ILi64EEESA_SA_EEELi512ENS_10bfloat16_tEfNS_4arch4Sm90ELb0ELb0ELb1ELb0ELb1ELb0ELb0ELb0ELb0ELb1ELb1ELb0EEENS1_21CollectiveEpilogueFwdINS6_IJSA_NS7_ILi512EEESA_EEES9_SC_SE_Li256ELb0ELb1ELb1ELb0EEENS1_19SingleTileSchedulerILb0ELb1ELb1ELi64EEEEEEEEEvNT_6ParamsE,"a",@progbits
	.sectionflags	@""
	.align	4
.nv.constant0._ZN7cutlass13device_kernelIN5flash11enable_sm90INS1_16FlashAttnFwdSm90INS1_25CollectiveMainloopFwdSm90ILi2EN4cute5tupleIJNS5_1CILi1EEES8_S8_EEENS6_IJNS7_ILi64EEESA_SA_EEELi512ENS_10bfloat16_tEfNS_4arch4Sm90ELb0ELb0ELb1ELb0ELb1ELb0ELb0ELb0ELb0ELb1ELb1ELb0EEENS1_21CollectiveEpilogueFwdINS6_IJSA_NS7_ILi512EEESA_EEES9_SC_SE_Li256ELb0ELb1ELb1ELb0EEENS1_19SingleTileSchedulerILb0ELb1ELb1ELi64EEEEEEEEEvNT_6ParamsE:
	.zero		3200


//--------------------- .nv.constant0._ZN7cutlass13device_kernelIN5flash11enable_sm90INS1_16FlashAttnFwdSm90INS1_25CollectiveMainloopFwdSm90ILi2EN4cute5tupleIJNS5_1CILi1EEES8_S8_EEENS6_IJNS7_ILi64EEESA_SA_EEELi512ENS_10bfloat16_tEfNS_4arch4Sm90ELb0ELb0ELb1ELb0ELb1ELb0ELb1ELb0ELb0ELb1ELb1ELb0EEENS1_21CollectiveEpilogueFwdINS6_IJSA_NS7_ILi512EEESA_EEES9_SC_SE_Li256ELb0ELb1ELb1ELb0EEENS1_19SingleTileSchedulerILb0ELb1ELb1ELi64EEEEEEEEEvNT_6ParamsE --------------------------
	.section	.nv.constant0._ZN7cutlass13device_kernelIN5flash11enable_sm90INS1_16FlashAttnFwdSm90INS1_25CollectiveMainloopFwdSm90ILi2EN4cute5tupleIJNS5_1CILi1EEES8_S8_EEENS6_IJNS7_ILi64EEESA_SA_EEELi512ENS_10bfloat16_tEfNS_4arch4Sm90ELb0ELb0ELb1ELb0ELb1ELb0ELb1ELb0ELb0ELb1ELb1ELb0EEENS1_21CollectiveEpilogueFwdINS6_IJSA_NS7_ILi512EEESA_EEES9_SC_SE_Li256ELb0ELb1ELb1ELb0EEENS1_19SingleTileSchedulerILb0ELb1ELb1ELi64EEEEEEEEEvNT_6ParamsE,"a",@progbits
	.sectionflags	@""
	.align	4
.nv.constant0._ZN7cutlass13device_kernelIN5flash11enable_sm90INS1_16FlashAttnFwdSm90INS1_25CollectiveMainloopFwdSm90ILi2EN4cute5tupleIJNS5_1CILi1EEES8_S8_EEENS6_IJNS7_ILi64EEESA_SA_EEELi512ENS_10bfloat16_tEfNS_4arch4Sm90ELb0ELb0ELb1ELb0ELb1ELb0ELb1ELb0ELb0ELb1ELb1ELb0EEENS1_21CollectiveEpilogueFwdINS6_IJSA_NS7_ILi512EEESA_EEES9_SC_SE_Li256ELb0ELb1ELb1ELb0EEENS1_19SingleTileSchedulerILb0ELb1ELb1ELi64EEEEEEEEEvNT_6ParamsE:
	.zero		3456


//--------------------- .nv.constant0._ZN7cutlass13device_kernelIN5flash11enable_sm90INS1_16FlashAttnFwdSm90INS1_25CollectiveMainloopFwdSm90ILi2EN4cute5tupleIJNS5_1CILi1EEES8_S8_EEENS6_IJNS7_ILi64EEESA_SA_EEELi512ENS_10bfloat16_tEfNS_4arch4Sm90ELb0ELb0ELb1ELb1ELb1ELb0ELb0ELb0ELb0ELb1ELb1ELb0EEENS1_21CollectiveEpilogueFwdINS6_IJSA_NS7_ILi512EEESA_EEES9_SC_SE_Li256ELb1ELb1ELb1ELb0EEENS1_36VarlenDynamicPersistentTileSchedulerILi64ELi64ELi256ELi128ELb1ELb1ELb1ELb0ELb1ELb1EEEEEEEEEvNT_6ParamsE --------------------------
	.section	.nv.constant0._ZN7cutlass13device_kernelIN5flash11enable_sm90INS1_16FlashAttnFwdSm90INS1_25CollectiveMainloopFwdSm90ILi2EN4cute5tupleIJNS5_1CILi1EEES8_S8_EEENS6_IJNS7_ILi64EEESA_SA_EEELi512ENS_10bfloat16_tEfNS_4arch4Sm90ELb0ELb0ELb1ELb1ELb1ELb0ELb0ELb0ELb0ELb1ELb1ELb0EEENS1_21CollectiveEpilogueFwdINS6_IJSA_NS7_ILi512EEESA_EEES9_SC_SE_Li256ELb1ELb1ELb1ELb0EEENS1_36VarlenDynamicPersistentTileSchedulerILi64ELi64ELi256ELi128ELb1ELb1ELb1ELb0ELb1ELb1EEEEEEEEEvNT_6ParamsE,"a",@progbits
	.sectionflags	@""
	.align	4
.nv.constant0._ZN7cutlass13device_kernelIN5flash11enable_sm90INS1_16FlashAttnFwdSm90INS1_25CollectiveMainloopFwdSm90ILi2EN4cute5tupleIJNS5_1CILi1EEES8_S8_EEENS6_IJNS7_ILi64EEESA_SA_EEELi512ENS_10bfloat16_tEfNS_4arch4Sm90ELb0ELb0ELb1ELb1ELb1ELb0ELb0ELb0ELb0ELb1ELb1ELb0EEENS1_21CollectiveEpilogueFwdINS6_IJSA_NS7_ILi512EEESA_EEES9_SC_SE_Li256ELb1ELb1ELb1ELb0EEENS1_36VarlenDynamicPersistentTileSchedulerILi64ELi64ELi256ELi128ELb1ELb1ELb1ELb0ELb1ELb1EEEEEEEEEvNT_6ParamsE:
	.zero		3328


//--------------------- .nv.constant0._ZN7cutlass13device_kernelIN5flash11enable_sm90INS1_16FlashAttnFwdSm90INS1_25CollectiveMainloopFwdSm90ILi2EN4cute5tupleIJNS5_1CILi1EEES8_S8_EEENS6_IJNS7_ILi64EEESA_SA_EEELi512ENS_10bfloat16_tEfNS_4arch4Sm90ELb0ELb0ELb1ELb1ELb1ELb1ELb0ELb0ELb0ELb1ELb1ELb0EEENS1_21CollectiveEpilogueFwdINS6_IJSA_NS7_ILi512EEESA_EEES9_SC_SE_Li256ELb1ELb1ELb1ELb0EEENS1_36VarlenDynamicPersistentTileSchedulerILi64ELi64ELi256ELi128ELb1ELb1ELb1ELb0ELb1ELb1EEEEEEEEEvNT_6ParamsE --------------------------
	.section	.nv.constant0._ZN7cutlass13device_kernelIN5flash11enable_sm90INS1_16FlashAttnFwdSm90INS1_25CollectiveMainloopFwdSm90ILi2EN4cute5tupleIJNS5_1CILi1EEES8_S8_EEENS6_IJNS7_ILi64EEESA_SA_EEELi512ENS_10bfloat16_tEfNS_4arch4Sm90ELb0ELb0ELb1ELb1ELb1ELb1ELb0ELb0ELb0ELb1ELb1ELb0EEENS1_21CollectiveEpilogueFwdINS6_IJSA_NS7_ILi512EEESA_EEES9_SC_SE_Li256ELb1ELb1ELb1ELb0EEENS1_36VarlenDynamicPersistentTileSchedulerILi64ELi64ELi256ELi128ELb1ELb1ELb1ELb0ELb1ELb1EEEEEEEEEvNT_6ParamsE,"a",@progbits
	.sectionflags	@""
	.align	4
.nv.constant0._ZN7cutlass13device_kernelIN5flash11enable_sm90INS1_16FlashAttnFwdSm90INS1_25CollectiveMainloopFwdSm90ILi2EN4cute5tupleIJNS5_1CILi1EEES8_S8_EEENS6_IJNS7_ILi64EEESA_SA_EEELi512ENS_10bfloat16_tEfNS_4arch4Sm90ELb0ELb0ELb1ELb1ELb1ELb1ELb0ELb0ELb0ELb1ELb1ELb0EEENS1_21CollectiveEpilogueFwdINS6_IJSA_NS7_ILi512EEESA_EEES9_SC_SE_Li256ELb1ELb1ELb1ELb0EEENS1_36VarlenDynamicPersistentTileSchedulerILi64ELi64ELi256ELi128ELb1ELb1ELb1ELb0ELb1ELb1EEEEEEEEEvNT_6ParamsE:
	.zero		3328


//--------------------- .nv.constant0._ZN7cutlass13device_kernelIN5flash11enable_sm90INS1_16FlashAttnFwdSm90INS1_25CollectiveMainloopFwdSm90ILi2EN4cute5tupleIJNS5_1CILi1EEES8_S8_EEENS6_IJNS7_ILi64EEESA_SA_EEELi512ENS_10bfloat16_tEfNS_4arch4Sm90ELb0ELb0ELb1ELb1ELb1ELb0ELb1ELb0ELb0ELb1ELb1ELb0EEENS1_21CollectiveEpilogueFwdINS6_IJSA_NS7_ILi512EEESA_EEES9_SC_SE_Li256ELb1ELb1ELb1ELb0EEENS1_36VarlenDynamicPersistentTileSchedulerILi64ELi64ELi256ELi128ELb1ELb1ELb1ELb0ELb1ELb1EEEEEEEEEvNT_6ParamsE --------------------------
	.section	.nv.constant0._ZN7cutlass13device_kernelIN5flash11enable_sm90INS1_16FlashAttnFwdSm90INS1_25CollectiveMainloopFwdSm90ILi2EN4cute5tupleIJNS5_1CILi1EEES8_S8_EEENS6_IJNS7_ILi64EEESA_SA_EEELi512ENS_10bfloat16_tEfNS_4arch4Sm90ELb0ELb0ELb1ELb1ELb1ELb0ELb1ELb0ELb0ELb1ELb1ELb0EEENS1_21CollectiveEpilogueFwdINS6_IJSA_NS7_ILi512EEESA_EEES9_SC_SE_Li256ELb1ELb1ELb1ELb0EEENS1_36VarlenDynamicPersistentTileSchedulerILi64ELi64ELi256ELi128ELb1ELb1ELb1ELb0ELb1ELb1EEEEEEEEEvNT_6ParamsE,"a",@progbits
	.sectionflags	@""
	.align	4
.nv.constant0._ZN7cutlass13device_kernelIN5flash11enable_sm90INS1_16FlashAttnFwdSm90INS1_25CollectiveMainloopFwdSm90ILi2EN4cute5tupleIJNS5_1CILi1EEES8_S8_EEENS6_IJNS7_ILi64EEESA_SA_EEELi512ENS_10bfloat16_tEfNS_4arch4Sm90ELb0ELb0ELb1ELb1ELb1ELb0ELb1ELb0ELb0ELb1ELb1ELb0EEENS1_21CollectiveEpilogueFwdINS6_IJSA_NS7_ILi512EEESA_EEES9_SC_SE_Li256ELb1ELb1ELb1ELb0EEENS1_36VarlenDynamicPersistentTileSchedulerILi64ELi64ELi256ELi128ELb1ELb1ELb1ELb0ELb1ELb1EEEEEEEEEvNT_6ParamsE:
	.zero		3584


//--------------------- .nv.constant0._ZN7cutlass13device_kernelIN5flash11enable_sm90INS1_16FlashAttnFwdSm90INS1_25CollectiveMainloopFwdSm90ILi2EN4cute5tupleIJNS5_1CILi1EEES8_S8_EEENS6_IJNS7_ILi64EEESA_SA_EEELi512ENS_10bfloat16_tEfNS_4arch4Sm90ELb0ELb0ELb1ELb1ELb1ELb1ELb1ELb0ELb0ELb1ELb1ELb0EEENS1_21CollectiveEpilogueFwdINS6_IJSA_NS7_ILi512EEESA_EEES9_SC_SE_Li256ELb1ELb1ELb1ELb0EEENS1_36VarlenDynamicPersistentTileSchedulerILi64ELi64ELi256ELi128ELb1ELb1ELb1ELb0ELb1ELb1EEEEEEEEEvNT_6ParamsE --------------------------
	.section	.nv.constant0._ZN7cutlass13device_kernelIN5flash11enable_sm90INS1_16FlashAttnFwdSm90INS1_25CollectiveMainloopFwdSm90ILi2EN4cute5tupleIJNS5_1CILi1EEES8_S8_EEENS6_IJNS7_ILi64EEESA_SA_EEELi512ENS_10bfloat16_tEfNS_4arch4Sm90ELb0ELb0ELb1ELb1ELb1ELb1ELb1ELb0ELb0ELb1ELb1ELb0EEENS1_21CollectiveEpilogueFwdINS6_IJSA_NS7_ILi512EEESA_EEES9_SC_SE_Li256ELb1ELb1ELb1ELb0EEENS1_36VarlenDynamicPersistentTileSchedulerILi64ELi64ELi256ELi128ELb1ELb1ELb1ELb0ELb1ELb1EEEEEEEEEvNT_6ParamsE,"a",@progbits
	.sectionflags	@""
	.align	4
.nv.constant0._ZN7cutlass13device_kernelIN5flash11enable_sm90INS1_16FlashAttnFwdSm90INS1_25CollectiveMainloopFwdSm90ILi2EN4cute5tupleIJNS5_1CILi1EEES8_S8_EEENS6_IJNS7_ILi64EEESA_SA_EEELi512ENS_10bfloat16_tEfNS_4arch4Sm90ELb0ELb0ELb1ELb1ELb1ELb1ELb1ELb0ELb0ELb1ELb1ELb0EEENS1_21CollectiveEpilogueFwdINS6_IJSA_NS7_ILi512EEESA_EEES9_SC_SE_Li256ELb1ELb1ELb1ELb0EEENS1_36VarlenDynamicPersistentTileSchedulerILi64ELi64ELi256ELi128ELb1ELb1ELb1ELb0ELb1ELb1EEEEEEEEEvNT_6ParamsE:
	.zero		3584


//--------------------- .nv.constant0._ZN7cutlass13device_kernelIN5flash11enable_sm90INS1_16FlashAttnFwdSm90INS1_25CollectiveMainloopFwdSm90ILi2EN4cute5tupleIJNS5_1CILi1EEES8_S8_EEENS6_IJNS7_ILi64EEESA_SA_EEELi512ENS_10bfloat16_tEfNS_4arch4Sm90ELb0ELb1ELb1ELb0ELb1ELb0ELb0ELb0ELb0ELb1ELb1ELb0EEENS1_21CollectiveEpilogueFwdINS6_IJSA_NS7_ILi512EEESA_EEES9_SC_SE_Li256ELb0ELb1ELb1ELb0EEENS1_19SingleTileSchedulerILb0ELb1ELb1ELi64EEEEEEEEEvNT_6ParamsE --------------------------
	.section	.nv.constant0._ZN7cutlass13device_kernelIN5flash11enable_sm90INS1_16FlashAttnFwdSm90INS1_25CollectiveMainloopFwdSm90ILi2EN4cute5tupleIJNS5_1CILi1EEES8_S8_EEENS6_IJNS7_ILi64EEESA_SA_EEELi512ENS_10bfloat16_tEfNS_4arch4Sm90ELb0ELb1ELb1ELb0ELb1ELb0ELb0ELb0ELb0ELb1ELb1ELb0EEENS1_21CollectiveEpilogueFwdINS6_IJSA_NS7_ILi512EEESA_EEES9_SC_SE_Li256ELb0ELb1ELb1ELb0EEENS1_19SingleTileSchedulerILb0ELb1ELb1ELi64EEEEEEEEEvNT_6ParamsE,"a",@progbits
	.sectionflags	@""
	.align	4
.nv.constant0._ZN7cutlass13device_kernelIN5flash11enable_sm90INS1_16FlashAttnFwdSm90INS1_25CollectiveMainloopFwdSm90ILi2EN4cute5tupleIJNS5_1CILi1EEES8_S8_EEENS6_IJNS7_ILi64EEESA_SA_EEELi512ENS_10bfloat16_tEfNS_4arch4Sm90ELb0ELb1ELb1ELb0ELb1ELb0ELb0ELb0ELb0ELb1ELb1ELb0EEENS1_21CollectiveEpilogueFwdINS6_IJSA_NS7_ILi512EEESA_EEES9_SC_SE_Li256ELb0ELb1ELb1ELb0EEENS1_19SingleTileSchedulerILb0ELb1ELb1ELi64EEEEEEEEEvNT_6ParamsE:
	.zero		3200


//--------------------- .nv.constant0._ZN7cutlass13device_kernelIN5flash11enable_sm90INS1_16FlashAttnFwdSm90INS1_25CollectiveMainloopFwdSm90ILi2EN4cute5tupleIJNS5_1CILi1EEES8_S8_EEENS6_IJNS7_ILi64EEESA_SA_EEELi512ENS_10bfloat16_tEfNS_4arch4Sm90ELb0ELb1ELb1ELb0ELb1ELb0ELb1ELb0ELb0ELb1ELb1ELb0EEENS1_21CollectiveEpilogueFwdINS6_IJSA_NS7_ILi512EEESA_EEES9_SC_SE_Li256ELb0ELb1ELb1ELb0EEENS1_19SingleTileSchedulerILb0ELb1ELb1ELi64EEEEEEEEEvNT_6ParamsE --------------------------
	.section	.nv.constant0._ZN7cutlass13device_kernelIN5flash11enable_sm90INS1_16FlashAttnFwdSm90INS1_25CollectiveMainloopFwdSm90ILi2EN4cute5tupleIJNS5_1CILi1EEES8_S8_EEENS6_IJNS7_ILi64EEESA_SA_EEELi512ENS_10bfloat16_tEfNS_4arch4Sm90ELb0ELb1ELb1ELb0ELb1ELb0ELb1ELb0ELb0ELb1ELb1ELb0EEENS1_21CollectiveEpilogueFwdINS6_IJSA_NS7_ILi512EEESA_EEES9_SC_SE_Li256ELb0ELb1ELb1ELb0EEENS1_19SingleTileSchedulerILb0ELb1ELb1ELi64EEEEEEEEEvNT_6ParamsE,"a",@progbits
	.sectionflags	@""
	.align	4
.nv.constant0._ZN7cutlass13device_kernelIN5flash11enable_sm90INS1_16FlashAttnFwdSm90INS1_25CollectiveMainloopFwdSm90ILi2EN4cute5tupleIJNS5_1CILi1EEES8_S8_EEENS6_IJNS7_ILi64EEESA_SA_EEELi512ENS_10bfloat16_tEfNS_4arch4Sm90ELb0ELb1ELb1ELb0ELb1ELb0ELb1ELb0ELb0ELb1ELb1ELb0EEENS1_21CollectiveEpilogueFwdINS6_IJSA_NS7_ILi512EEESA_EEES9_SC_SE_Li256ELb0ELb1ELb1ELb0EEENS1_19SingleTileSchedulerILb0ELb1ELb1ELi64EEEEEEEEEvNT_6ParamsE:
	.zero		3456


//--------------------- .nv.constant0._ZN7cutlass13device_kernelIN5flash11enable_sm90INS1_16FlashAttnFwdSm90INS1_25CollectiveMainloopFwdSm90ILi2EN4cute5tupleIJNS5_1CILi1EEES8_S8_EEENS6_IJNS7_ILi64EEESA_SA_EEELi512ENS_10bfloat16_tEfNS_4arch4Sm90ELb0ELb1ELb1ELb1ELb1ELb0ELb0ELb0ELb0ELb1ELb1ELb0EEENS1_21CollectiveEpilogueFwdINS6_IJSA_NS7_ILi512EEESA_EEES9_SC_SE_Li256ELb1ELb1ELb1ELb0EEENS1_36VarlenDynamicPersistentTileSchedulerILi64ELi64ELi256ELi128ELb1ELb1ELb1ELb1ELb0ELb1EEEEEEEEEvNT_6ParamsE --------------------------
	.section	.nv.constant0._ZN7cutlass13device_kernelIN5flash11enable_sm90INS1_16FlashAttnFwdSm90INS1_25CollectiveMainloopFwdSm90ILi2EN4cute5tupleIJNS5_1CILi1EEES8_S8_EEENS6_IJNS7_ILi64EEESA_SA_EEELi512ENS_10bfloat16_tEfNS_4arch4Sm90ELb0ELb1ELb1ELb1ELb1ELb0ELb0ELb0ELb0ELb1ELb1ELb0EEENS1_21CollectiveEpilogueFwdINS6_IJSA_NS7_ILi512EEESA_EEES9_SC_SE_Li256ELb1ELb1ELb1ELb0EEENS1_36VarlenDynamicPersistentTileSchedulerILi64ELi64ELi256ELi128ELb1ELb1ELb1ELb1ELb0ELb1EEEEEEEEEvNT_6ParamsE,"a",@progbits
	.sectionflags	@""
	.align	4
.nv.constant0._ZN7cutlass13device_kernelIN5flash11enable_sm90INS1_16FlashAttnFwdSm90INS1_25CollectiveMainloopFwdSm90ILi2EN4cute5tupleIJNS5_1CILi1EEES8_S8_EEENS6_IJNS7_ILi64EEESA_SA_EEELi512ENS_10bfloat16_tEfNS_4arch4Sm90ELb0ELb1ELb1ELb1ELb1ELb0ELb0ELb0ELb0ELb1ELb1ELb0EEENS1_21CollectiveEpilogueFwdINS6_IJSA_NS7_ILi512EEESA_EEES9_SC_SE_Li256ELb1ELb1ELb1ELb0EEENS1_36VarlenDynamicPersistentTileSchedulerILi64ELi64ELi256ELi128ELb1ELb1ELb1ELb1ELb0ELb1EEEEEEEEEvNT_6ParamsE:
	.zero		3328


//--------------------- .nv.constant0._ZN7cutlass13device_kernelIN5flash11enable_sm90INS1_16FlashAttnFwdSm90INS1_25CollectiveMainloopFwdSm90ILi2EN4cute5tupleIJNS5_1CILi1EEES8_S8_EEENS6_IJNS7_ILi64EEESA_SA_EEELi512ENS_10bfloat16_tEfNS_4arch4Sm90ELb0ELb1ELb1ELb1ELb1ELb1ELb0ELb0ELb0ELb1ELb1ELb0EEENS1_21CollectiveEpilogueFwdINS6_IJSA_NS7_ILi512EEESA_EEES9_SC_SE_Li256ELb1ELb1ELb1ELb0EEENS1_36VarlenDynamicPersistentTileSchedulerILi64ELi64ELi256ELi128ELb1ELb1ELb1ELb1ELb0ELb1EEEEEEEEEvNT_6ParamsE --------------------------
	.section	.nv.constant0._ZN7cutlass13device_kernelIN5flash11enable_sm90INS1_16FlashAttnFwdSm90INS1_25CollectiveMainloopFwdSm90ILi2EN4cute5tupleIJNS5_1CILi1EEES8_S8_EEENS6_IJNS7_ILi64EEESA_SA_EEELi512ENS_10bfloat16_tEfNS_4arch4Sm90ELb0ELb1ELb1ELb1ELb1ELb1ELb0ELb0ELb0ELb1ELb1ELb0EEENS1_21CollectiveEpilogueFwdINS6_IJSA_NS7_ILi512EEESA_EEES9_SC_SE_Li256ELb1ELb1ELb1ELb0EEENS1_36VarlenDynamicPersistentTileSchedulerILi64ELi64ELi256ELi128ELb1ELb1ELb1ELb1ELb0ELb1EEEEEEEEEvNT_6ParamsE,"a",@progbits
	.sectionflags	@""
	.align	4
.nv.constant0._ZN7cutlass13device_kernelIN5flash11enable_sm90INS1_16FlashAttnFwdSm90INS1_25CollectiveMainloopFwdSm90ILi2EN4cute5tupleIJNS5_1CILi1EEES8_S8_EEENS6_IJNS7_ILi64EEESA_SA_EEELi512ENS_10bfloat16_tEfNS_4arch4Sm90ELb0ELb1ELb1ELb1ELb1ELb1ELb0ELb0ELb0ELb1ELb1ELb0EEENS1_21CollectiveEpilogueFwdINS6_IJSA_NS7_ILi512EEESA_EEES9_SC_SE_Li256ELb1ELb1ELb1ELb0EEENS1_36VarlenDynamicPersistentTileSchedulerILi64ELi64ELi256ELi128ELb1ELb1ELb1ELb1ELb0ELb1EEEEEEEEEvNT_6ParamsE:
	.zero		3328


//--------------------- .nv.constant0._ZN7cutlass13device_kernelIN5flash11enable_sm90INS1_16FlashAttnFwdSm90INS1_25CollectiveMainloopFwdSm90ILi2EN4cute5tupleIJNS5_1CILi1EEES8_S8_EEENS6_IJNS7_ILi64EEESA_SA_EEELi512ENS_10bfloat16_tEfNS_4arch4Sm90ELb0ELb1ELb1ELb1ELb1ELb0ELb1ELb0ELb0ELb1ELb1ELb0EEENS1_21CollectiveEpilogueFwdINS6_IJSA_NS7_ILi512EEESA_EEES9_SC_SE_Li256ELb1ELb1ELb1ELb0EEENS1_36VarlenDynamicPersistentTileSchedulerILi64ELi64ELi256ELi128ELb1ELb1ELb1ELb1ELb0ELb1EEEEEEEEEvNT_6ParamsE --------------------------
	.section	.nv.constant0._ZN7cutlass13device_kernelIN5flash11enable_sm90INS1_16FlashAttnFwdSm90INS1_25CollectiveMainloopFwdSm90ILi2EN4cute5tupleIJNS5_1CILi1EEES8_S8_EEENS6_IJNS7_ILi64EEESA_SA_EEELi512ENS_10bfloat16_tEfNS_4arch4Sm90ELb0ELb1ELb1ELb1ELb1ELb0ELb1ELb0ELb0ELb1ELb1ELb0EEENS1_21CollectiveEpilogueFwdINS6_IJSA_NS7_ILi512EEESA_EEES9_SC_SE_Li256ELb1ELb1ELb1ELb0EEENS1_36VarlenDynamicPersistentTileSchedulerILi64ELi64ELi256ELi128ELb1ELb1ELb1ELb1ELb0ELb1EEEEEEEEEvNT_6ParamsE,"a",@progbits
	.sectionflags	@""
	.align	4
.nv.constant0._ZN7cutlass13device_kernelIN5flash11enable_sm90INS1_16FlashAttnFwdSm90INS1_25CollectiveMainloopFwdSm90ILi2EN4cute5tupleIJNS5_1CILi1EEES8_S8_EEENS6_IJNS7_ILi64EEESA_SA_EEELi512ENS_10bfloat16_tEfNS_4arch4Sm90ELb0ELb1ELb1ELb1ELb1ELb0ELb1ELb0ELb0ELb1ELb1ELb0EEENS1_21CollectiveEpilogueFwdINS6_IJSA_NS7_ILi512EEESA_EEES9_SC_SE_Li256ELb1ELb1ELb1ELb0EEENS1_36VarlenDynamicPersistentTileSchedulerILi64ELi64ELi256ELi128ELb1ELb1ELb1ELb1ELb0ELb1EEEEEEEEEvNT_6ParamsE:
	.zero		3584


//--------------------- .nv.constant0._ZN7cutlass13device_kernelIN5flash11enable_sm90INS1_16FlashAttnFwdSm90INS1_25CollectiveMainloopFwdSm90ILi2EN4cute5tupleIJNS5_1CILi1EEES8_S8_EEENS6_IJNS7_ILi64EEESA_SA_EEELi512ENS_10bfloat16_tEfNS_4arch4Sm90ELb0ELb1ELb1ELb1ELb1ELb1ELb1ELb0ELb0ELb1ELb1ELb0EEENS1_21CollectiveEpilogueFwdINS6_IJSA_NS7_ILi512EEESA_EEES9_SC_SE_Li256ELb1ELb1ELb1ELb0EEENS1_36VarlenDynamicPersistentTileSchedulerILi64ELi64ELi256ELi128ELb1ELb1ELb1ELb1ELb0ELb1EEEEEEEEEvNT_6ParamsE --------------------------
	.section	.nv.constant0._ZN7cutlass13device_kernelIN5flash11enable_sm90INS1_16FlashAttnFwdSm90INS1_25CollectiveMainloopFwdSm90ILi2EN4cute5tupleIJNS5_1CILi1EEES8_S8_EEENS6_IJNS7_ILi64EEESA_SA_EEELi512ENS_10bfloat16_tEfNS_4arch4Sm90ELb0ELb1ELb1ELb1ELb1ELb1ELb1ELb0ELb0ELb1ELb1ELb0EEENS1_21CollectiveEpilogueFwdINS6_IJSA_NS7_ILi512EEESA_EEES9_SC_SE_Li256ELb1ELb1ELb1ELb0EEENS1_36VarlenDynamicPersistentTileSchedulerILi64ELi64ELi256ELi128ELb1ELb1ELb1ELb1ELb0ELb1EEEEEEEEEvNT_6ParamsE,"a",@progbits
	.sectionflags	@""
	.align	4
.nv.constant0._ZN7cutlass13device_kernelIN5flash11enable_sm90INS1_16FlashAttnFwdSm90INS1_25CollectiveMainloopFwdSm90ILi2EN4cute5tupleIJNS5_1CILi1EEES8_S8_EEENS6_IJNS7_ILi64EEESA_SA_EEELi512ENS_10bfloat16_tEfNS_4arch4Sm90ELb0ELb1ELb1ELb1ELb1ELb1ELb1ELb0ELb0ELb1ELb1ELb0EEENS1_21CollectiveEpilogueFwdINS6_IJSA_NS7_ILi512EEESA_EEES9_SC_SE_Li256ELb1ELb1ELb1ELb0EEENS1_36VarlenDynamicPersistentTileSchedulerILi64ELi64ELi256ELi128ELb1ELb1ELb1ELb1ELb0ELb1EEEEEEEEEvNT_6ParamsE:
	.zero		3584


//--------------------- .nv.constant0._ZN7cutlass13device_kernelIN5flash11enable_sm90INS1_16FlashAttnFwdSm90INS1_25CollectiveMainloopFwdSm90ILi2EN4cute5tupleIJNS5_1CILi1EEES8_S8_EEENS6_IJNS7_ILi64EEESA_SA_EEELi512ENS_10bfloat16_tEfNS_4arch4Sm90ELb1ELb0ELb1ELb0ELb1ELb0ELb0ELb0ELb0ELb1ELb1ELb0EEENS1_21CollectiveEpilogueFwdINS6_IJSA_NS7_ILi512EEESA_EEES9_SC_SE_Li256ELb0ELb1ELb1ELb0EEENS1_19SingleTileSchedulerILb0ELb1ELb1ELi64EEEEEEEEEvNT_6ParamsE --------------------------
	.section	.nv.constant0._ZN7cutlass13device_kernelIN5flash11enable_sm90INS1_16FlashAttnFwdSm90INS1_25CollectiveMainloopFwdSm90ILi2EN4cute5tupleIJNS5_1CILi1EEES8_S8_EEENS6_IJNS7_ILi64EEESA_SA_EEELi512ENS_10bfloat16_tEfNS_4arch4Sm90ELb1ELb0ELb1ELb0ELb1ELb0ELb0ELb0ELb0ELb1ELb1ELb0EEENS1_21CollectiveEpilogueFwdINS6_IJSA_NS7_ILi512EEESA_EEES9_SC_SE_Li256ELb0ELb1ELb1ELb0EEENS1_19SingleTileSchedulerILb0ELb1ELb1ELi64EEEEEEEEEvNT_6ParamsE,"a",@progbits
	.sectionflags	@""
	.align	4
.nv.constant0._ZN7cutlass13device_kernelIN5flash11enable_sm90INS1_16FlashAttnFwdSm90INS1_25CollectiveMainloopFwdSm90ILi2EN4cute5tupleIJNS5_1CILi1EEES8_S8_EEENS6_IJNS7_ILi64EEESA_SA_EEELi512ENS_10bfloat16_tEfNS_4arch4Sm90ELb1ELb0ELb1ELb0ELb1ELb0ELb0ELb0ELb0ELb1ELb1ELb0EEENS1_21CollectiveEpilogueFwdINS6_IJSA_NS7_ILi512EEESA_EEES9_SC_SE_Li256ELb0ELb1ELb1ELb0EEENS1_19SingleTileSchedulerILb0ELb1ELb1ELi64EEEEEEEEEvNT_6ParamsE:
	.zero		3200


//--------------------- .nv.constant0._ZN7cutlass13device_kernelIN5flash11enable_sm90INS1_16FlashAttnFwdSm90INS1_25CollectiveMainloopFwdSm90ILi2EN4cute5tupleIJNS5_1CILi1EEES8_S8_EEENS6_IJNS7_ILi64EEESA_SA_EEELi512ENS_10bfloat16_tEfNS_4arch4Sm90ELb1ELb0ELb1ELb0ELb1ELb0ELb1ELb0ELb0ELb1ELb1ELb0EEENS1_21CollectiveEpilogueFwdINS6_IJSA_NS7_ILi512EEESA_EEES9_SC_SE_Li256ELb0ELb1ELb1ELb0EEENS1_19SingleTileSchedulerILb0ELb1ELb1ELi64EEEEEEEEEvNT_6ParamsE --------------------------
	.section	.nv.constant0._ZN7cutlass13device_kernelIN5flash11enable_sm90INS1_16FlashAttnFwdSm90INS1_25CollectiveMainloopFwdSm90ILi2EN4cute5tupleIJNS5_1CILi1EEES8_S8_EEENS6_IJNS7_ILi64EEESA_SA_EEELi512ENS_10bfloat16_tEfNS_4arch4Sm90ELb1ELb0ELb1ELb0ELb1ELb0ELb1ELb0ELb0ELb1ELb1ELb0EEENS1_21CollectiveEpilogueFwdINS6_IJSA_NS7_ILi512EEESA_EEES9_SC_SE_Li256ELb0ELb1ELb1ELb0EEENS1_19SingleTileSchedulerILb0ELb1ELb1ELi64EEEEEEEEEvNT_6ParamsE,"a",@progbits
	.sectionflags	@""
	.align	4
.nv.constant0._ZN7cutlass13device_kernelIN5flash11enable_sm90INS1_16FlashAttnFwdSm90INS1_25CollectiveMainloopFwdSm90ILi2EN4cute5tupleIJNS5_1CILi1EEES8_S8_EEENS6_IJNS7_ILi64EEESA_SA_EEELi512ENS_10bfloat16_tEfNS_4arch4Sm90ELb1ELb0ELb1ELb0ELb1ELb0ELb1ELb0ELb0ELb1ELb1ELb0EEENS1_21CollectiveEpilogueFwdINS6_IJSA_NS7_ILi512EEESA_EEES9_SC_SE_Li256ELb0ELb1ELb1ELb0EEENS1_19SingleTileSchedulerILb0ELb1ELb1ELi64EEEEEEEEEvNT_6ParamsE:
	.zero		3456


//--------------------- .nv.constant0._ZN7cutlass13device_kernelIN5flash11enable_sm90INS1_16FlashAttnFwdSm90INS1_25CollectiveMainloopFwdSm90ILi2EN4cute5tupleIJNS5_1CILi1EEES8_S8_EEENS6_IJNS7_ILi64EEESA_SA_EEELi512ENS_10bfloat16_tEfNS_4arch4Sm90ELb1ELb0ELb1ELb1ELb1ELb0ELb0ELb0ELb0ELb1ELb1ELb0EEENS1_21CollectiveEpilogueFwdINS6_IJSA_NS7_ILi512EEESA_EEES9_SC_SE_Li256ELb1ELb1ELb1ELb0EEENS1_36VarlenDynamicPersistentTileSchedulerILi64ELi64ELi256ELi128ELb1ELb1ELb1ELb1ELb1ELb1EEEEEEEEEvNT_6ParamsE --------------------------
	.section	.nv.constant0._ZN7cutlass13device_kernelIN5flash11enable_sm90INS1_16FlashAttnFwdSm90INS1_25CollectiveMainloopFwdSm90ILi2EN4cute5tupleIJNS5_1CILi1EEES8_S8_EEENS6_IJNS7_ILi64EEESA_SA_EEELi512ENS_10bfloat16_tEfNS_4arch4Sm90ELb1ELb0ELb1ELb1ELb1ELb0ELb0ELb0ELb0ELb1ELb1ELb0EEENS1_21CollectiveEpilogueFwdINS6_IJSA_NS7_ILi512EEESA_EEES9_SC_SE_Li256ELb1ELb1ELb1ELb0EEENS1_36VarlenDynamicPersistentTileSchedulerILi64ELi64ELi256ELi128ELb1ELb1ELb1ELb1ELb1ELb1EEEEEEEEEvNT_6ParamsE,"a",@progbits
	.sectionflags	@""
	.align	4
.nv.constant0._ZN7cutlass13device_kernelIN5flash11enable_sm90INS1_16FlashAttnFwdSm90INS1_25CollectiveMainloopFwdSm90ILi2EN4cute5tupleIJNS5_1CILi1EEES8_S8_EEENS6_IJNS7_ILi64EEESA_SA_EEELi512ENS_10bfloat16_tEfNS_4arch4Sm90ELb1ELb0ELb1ELb1ELb1ELb0ELb0ELb0ELb0ELb1ELb1ELb0EEENS1_21CollectiveEpilogueFwdINS6_IJSA_NS7_ILi512EEESA_EEES9_SC_SE_Li256ELb1ELb1ELb1ELb0EEENS1_36VarlenDynamicPersistentTileSchedulerILi64ELi64ELi256ELi128ELb1ELb1ELb1ELb1ELb1ELb1EEEEEEEEEvNT_6ParamsE:
	.zero		3328


//--------------------- .nv.constant0._ZN7cutlass13device_kernelIN5flash11enable_sm90INS1_16FlashAttnFwdSm90INS1_25CollectiveMainloopFwdSm90ILi2EN4cute5tupleIJNS5_1CILi1EEES8_S8_EEENS6_IJNS7_ILi64EEESA_SA_EEELi512ENS_10bfloat16_tEfNS_4arch4Sm90ELb1ELb0ELb1ELb1ELb1ELb1ELb0ELb0ELb0ELb1ELb1ELb0EEENS1_21CollectiveEpilogueFwdINS6_IJSA_NS7_ILi512EEESA_EEES9_SC_SE_Li256ELb1ELb1ELb1ELb0EEENS1_36VarlenDynamicPersistentTileSchedulerILi64ELi64ELi256ELi128ELb1ELb1ELb1ELb1ELb1ELb1EEEEEEEEEvNT_6ParamsE --------------------------
	.section	.nv.constant0._ZN7cutlass13device_kernelIN5flash11enable_sm90INS1_16FlashAttnFwdSm90INS1_25CollectiveMainloopFwdSm90ILi2EN4cute5tupleIJNS5_1CILi1EEES8_S8_EEENS6_IJNS7_ILi64EEESA_SA_EEELi512ENS_10bfloat16_tEfNS_4arch4Sm90ELb1ELb0ELb1ELb1ELb1ELb1ELb0ELb0ELb0ELb1ELb1ELb0EEENS1_21CollectiveEpilogueFwdINS6_IJSA_NS7_ILi512EEESA_EEES9_SC_SE_Li256ELb1ELb1ELb1ELb0EEENS1_36VarlenDynamicPersistentTileSchedulerILi64ELi64ELi256ELi128ELb1ELb1ELb1ELb1ELb1ELb1EEEEEEEEEvNT_6ParamsE,"a",@progbits
	.sectionflags	@""
	.align	4
.nv.constant0._ZN7cutlass13device_kernelIN5flash11enable_sm90INS1_16FlashAttnFwdSm90INS1_25CollectiveMainloopFwdSm90ILi2EN4cute5tupleIJNS5_1CILi1EEES8_S8_EEENS6_IJNS7_ILi64EEESA_SA_EEELi512ENS_10bfloat16_tEfNS_4arch4Sm90ELb1ELb0ELb1ELb1ELb1ELb1ELb0ELb0ELb0ELb1ELb1ELb0EEENS1_21CollectiveEpilogueFwdINS6_IJSA_NS7_ILi512EEESA_EEES9_SC_SE_Li256ELb1ELb1ELb1ELb0EEENS1_36VarlenDynamicPersistentTileSchedulerILi64ELi64ELi256ELi128ELb1ELb1ELb1ELb1ELb1ELb1EEEEEEEEEvNT_6ParamsE:
	.zero		3328


//--------------------- .nv.constant0._ZN7cutlass13device_kernelIN5flash11enable_sm90INS1_16FlashAttnFwdSm90INS1_25CollectiveMainloopFwdSm90ILi2EN4cute5tupleIJNS5_1CILi1EEES8_S8_EEENS6_IJNS7_ILi64EEESA_SA_EEELi512ENS_10bfloat16_tEfNS_4arch4Sm90ELb1ELb0ELb1ELb1ELb1ELb0ELb1ELb0ELb0ELb1ELb1ELb0EEENS1_21CollectiveEpilogueFwdINS6_IJSA_NS7_ILi512EEESA_EEES9_SC_SE_Li256ELb1ELb1ELb1ELb0EEENS1_36VarlenDynamicPersistentTileSchedulerILi64ELi64ELi256ELi128ELb1ELb1ELb1ELb1ELb1ELb1EEEEEEEEEvNT_6ParamsE --------------------------
	.section	.nv.constant0._ZN7cutlass13device_kernelIN5flash11enable_sm90INS1_16FlashAttnFwdSm90INS1_25CollectiveMainloopFwdSm90ILi2EN4cute5tupleIJNS5_1CILi1EEES8_S8_EEENS6_IJNS7_ILi64EEESA_SA_EEELi512ENS_10bfloat16_tEfNS_4arch4Sm90ELb1ELb0ELb1ELb1ELb1ELb0ELb1ELb0ELb0ELb1ELb1ELb0EEENS1_21CollectiveEpilogueFwdINS6_IJSA_NS7_ILi512EEESA_EEES9_SC_SE_Li256ELb1ELb1ELb1ELb0EEENS1_36VarlenDynamicPersistentTileSchedulerILi64ELi64ELi256ELi128ELb1ELb1ELb1ELb1ELb1ELb1EEEEEEEEEvNT_6ParamsE,"a",@progbits
	.sectionflags	@""
	.align	4
.nv.constant0._ZN7cutlass13device_kernelIN5flash11enable_sm90INS1_16FlashAttnFwdSm90INS1_25CollectiveMainloopFwdSm90ILi2EN4cute5tupleIJNS5_1CILi1EEES8_S8_EEENS6_IJNS7_ILi64EEESA_SA_EEELi512ENS_10bfloat16_tEfNS_4arch4Sm90ELb1ELb0ELb1ELb1ELb1ELb0ELb1ELb0ELb0ELb1ELb1ELb0EEENS1_21CollectiveEpilogueFwdINS6_IJSA_NS7_ILi512EEESA_EEES9_SC_SE_Li256ELb1ELb1ELb1ELb0EEENS1_36VarlenDynamicPersistentTileSchedulerILi64ELi64ELi256ELi128ELb1ELb1ELb1ELb1ELb1ELb1EEEEEEEEEvNT_6ParamsE:
	.zero		3584


//--------------------- .nv.constant0._ZN7cutlass13device_kernelIN5flash11enable_sm90INS1_16FlashAttnFwdSm90INS1_25CollectiveMainloopFwdSm90ILi2EN4cute5tupleIJNS5_1CILi1EEES8_S8_EEENS6_IJNS7_ILi64EEESA_SA_EEELi512ENS_10bfloat16_tEfNS_4arch4Sm90ELb1ELb0ELb1ELb1ELb1ELb1ELb1ELb0ELb0ELb1ELb1ELb0EEENS1_21CollectiveEpilogueFwdINS6_IJSA_NS7_ILi512EEESA_EEES9_SC_SE_Li256ELb1ELb1ELb1ELb0EEENS1_36VarlenDynamicPersistentTileSchedulerILi64ELi64ELi256ELi128ELb1ELb1ELb1ELb1ELb1ELb1EEEEEEEEEvNT_6ParamsE --------------------------
	.section	.nv.constant0._ZN7cutlass13device_kernelIN5flash11enable_sm90INS1_16FlashAttnFwdSm90INS1_25CollectiveMainloopFwdSm90ILi2EN4cute5tupleIJNS5_1CILi1EEES8_S8_EEENS6_IJNS7_ILi64EEESA_SA_EEELi512ENS_10bfloat16_tEfNS_4arch4Sm90ELb1ELb0ELb1ELb1ELb1ELb1ELb1ELb0ELb0ELb1ELb1ELb0EEENS1_21CollectiveEpilogueFwdINS6_IJSA_NS7_ILi512EEESA_EEES9_SC_SE_Li256ELb1ELb1ELb1ELb0EEENS1_36VarlenDynamicPersistentTileSchedulerILi64ELi64ELi256ELi128ELb1ELb1ELb1ELb1ELb1ELb1EEEEEEEEEvNT_6ParamsE,"a",@progbits
	.sectionflags	@""
	.align	4
.nv.constant0._ZN7cutlass13device_kernelIN5flash11enable_sm90INS1_16FlashAttnFwdSm90INS1_25CollectiveMainloopFwdSm90ILi2EN4cute5tupleIJNS5_1CILi1EEES8_S8_EEENS6_IJNS7_ILi64EEESA_SA_EEELi512ENS_10bfloat16_tEfNS_4arch4Sm90ELb1ELb0ELb1ELb1ELb1ELb1ELb1ELb0ELb0ELb1ELb1ELb0EEENS1_21CollectiveEpilogueFwdINS6_IJSA_NS7_ILi512EEESA_EEES9_SC_SE_Li256ELb1ELb1ELb1ELb0EEENS1_36VarlenDynamicPersistentTileSchedulerILi64ELi64ELi256ELi128ELb1ELb1ELb1ELb1ELb1ELb1EEEEEEEEEvNT_6ParamsE:
	.zero		3584


//--------------------- .nv.constant0._ZN7cutlass13device_kernelIN5flash11enable_sm90INS1_16FlashAttnFwdSm90INS1_25CollectiveMainloopFwdSm90ILi2EN4cute5tupleIJNS5_1CILi1EEES8_S8_EEENS6_IJNS7_ILi128EEENS7_ILi96EEENS7_ILi64EEEEEELi256ENS_10bfloat16_tEfNS_4arch4Sm90ELb0ELb0ELb1ELb0ELb1ELb0ELb0ELb1ELb0ELb1ELb1ELb0EEENS1_21CollectiveEpilogueFwdINS6_IJSA_NS7_ILi256EEESB_EEES9_SE_SG_Li256ELb0ELb1ELb1ELb0EEENS1_19SingleTileSchedulerILb0ELb1ELb1ELi128EEEEEEEEEvNT_6ParamsE --------------------------
	.section	.nv.constant0._ZN7cutlass13device_kernelIN5flash11enable_sm90INS1_16FlashAttnFwdSm90INS1_25CollectiveMainloopFwdSm90ILi2EN4cute5tupleIJNS5_1CILi1EEES8_S8_EEENS6_IJNS7_ILi128EEENS7_ILi96EEENS7_ILi64EEEEEELi256ENS_10bfloat16_tEfNS_4arch4Sm90ELb0ELb0ELb1ELb0ELb1ELb0ELb0ELb1ELb0ELb1ELb1ELb0EEENS1_21CollectiveEpilogueFwdINS6_IJSA_NS7_ILi256EEESB_EEES9_SE_SG_Li256ELb0ELb1ELb1ELb0EEENS1_19SingleTileSchedulerILb0ELb1ELb1ELi128EEEEEEEEEvNT_6ParamsE,"a",@progbits
	.sectionflags	@""
	.align	4
.nv.constant0._ZN7cutlass13device_kernelIN5flash11enable_sm90INS1_16FlashAttnFwdSm90INS1_25CollectiveMainloopFwdSm90ILi2EN4cute5tupleIJNS5_1CILi1EEES8_S8_EEENS6_IJNS7_ILi128EEENS7_ILi96EEENS7_ILi64EEEEEELi256ENS_10bfloat16_tEfNS_4arch4Sm90ELb0ELb0ELb1ELb0ELb1ELb0ELb0ELb1ELb0ELb1ELb1ELb0EEENS1_21CollectiveEpilogueFwdINS6_IJSA_NS7_ILi256EEESB_EEES9_SE_SG_Li256ELb0ELb1ELb1ELb0EEENS1_19SingleTileSchedulerILb0ELb1ELb1ELi128EEEEEEEEEvNT_6ParamsE:
	.zero		3200


//--------------------- .nv.constant0._ZN7cutlass13device_kernelIN5flash11enable_sm90INS1_16FlashAttnFwdSm90INS1_25CollectiveMainloopFwdSm90ILi2EN4cute5tupleIJNS5_1CILi1EEES8_S8_EEENS6_IJNS7_ILi128EEENS7_ILi96EEENS7_ILi64EEEEEELi256ENS_10bfloat16_tEfNS_4arch4Sm90ELb0ELb0ELb1ELb0ELb1ELb0ELb1ELb1ELb0ELb1ELb1ELb0EEENS1_21CollectiveEpilogueFwdINS6_IJSA_NS7_ILi256EEESB_EEES9_SE_SG_Li256ELb0ELb1ELb1ELb0EEENS1_19SingleTileSchedulerILb0ELb1ELb1ELi128EEEEEEEEEvNT_6ParamsE --------------------------
	.section	.nv.constant0._ZN7cutlass13device_kernelIN5flash11enable_sm90INS1_16FlashAttnFwdSm90INS1_25CollectiveMainloopFwdSm90ILi2EN4cute5tupleIJNS5_1CILi1EEES8_S8_EEENS6_IJNS7_ILi128EEENS7_ILi96EEENS7_ILi64EEEEEELi256ENS_10bfloat16_tEfNS_4arch4Sm90ELb0ELb0ELb1ELb0ELb1ELb0ELb1ELb1ELb0ELb1ELb1ELb0EEENS1_21CollectiveEpilogueFwdINS6_IJSA_NS7_ILi256EEESB_EEES9_SE_SG_Li256ELb0ELb1ELb1ELb0EEENS1_19SingleTileSchedulerILb0ELb1ELb1ELi128EEEEEEEEEvNT_6ParamsE,"a",@progbits
	.sectionflags	@""
	.align	4
.nv.constant0._ZN7cutlass13device_kernelIN5flash11enable_sm90INS1_16FlashAttnFwdSm90INS1_25CollectiveMainloopFwdSm90ILi2EN4cute5tupleIJNS5_1CILi1EEES8_S8_EEENS6_IJNS7_ILi128EEENS7_ILi96EEENS7_ILi64EEEEEELi256ENS_10bfloat16_tEfNS_4arch4Sm90ELb0ELb0ELb1ELb0ELb1ELb0ELb1ELb1ELb0ELb1ELb1ELb0EEENS1_21CollectiveEpilogueFwdINS6_IJSA_NS7_ILi256EEESB_EEES9_SE_SG_Li256ELb0ELb1ELb1ELb0EEENS1_19SingleTileSchedulerILb0ELb1ELb1ELi128EEEEEEEEEvNT_6ParamsE:
	.zero		3456


//--------------------- .nv.constant0._ZN7cutlass13device_kernelIN5flash11enable_sm90INS1_16FlashAttnFwdSm90INS1_25CollectiveMainloopFwdSm90ILi2EN4cute5tupleIJNS5_1CILi1EEES8_S8_EEENS6_IJNS7_ILi128EEENS7_ILi96EEENS7_ILi64EEEEEELi256ENS_10bfloat16_tEfNS_4arch4Sm90ELb0ELb0ELb1ELb1ELb1ELb0ELb0ELb1ELb0ELb1ELb1ELb0EEENS1_21CollectiveEpilogueFwdINS6_IJSA_NS7_ILi256EEESB_EEES9_SE_SG_Li256ELb1ELb1ELb1ELb0EEENS1_36VarlenDynamicPersistentTileSchedulerILi128ELi96ELi256ELi128ELb1ELb1ELb1ELb0ELb1ELb1EEEEEEEEEvNT_6ParamsE --------------------------
	.section	.nv.constant0._ZN7cutlass13device_kernelIN5flash11enable_sm90INS1_16FlashAttnFwdSm90INS1_25CollectiveMainloopFwdSm90ILi2EN4cute5tupleIJNS5_1CILi1EEES8_S8_EEENS6_IJNS7_ILi128EEENS7_ILi96EEENS7_ILi64EEEEEELi256ENS_10bfloat16_tEfNS_4arch4Sm90ELb0ELb0ELb1ELb1ELb1ELb0ELb0ELb1ELb0ELb1ELb1ELb0EEENS1_21CollectiveEpilogueFwdINS6_IJSA_NS7_ILi256EEESB_EEES9_SE_SG_Li256ELb1ELb1ELb1ELb0EEENS1_36VarlenDynamicPersistentTileSchedulerILi128ELi96ELi256ELi128ELb1ELb1ELb1ELb0ELb1ELb1EEEEEEEEEvNT_6ParamsE,"a",@progbits
	.sectionflags	@""
	.align	4
.nv.constant0._ZN7cutlass13device_kernelIN5flash11enable_sm90INS1_16FlashAttnFwdSm90INS1_25CollectiveMainloopFwdSm90ILi2EN4cute5tupleIJNS5_1CILi1EEES8_S8_EEENS6_IJNS7_ILi128EEENS7_ILi96EEENS7_ILi64EEEEEELi256ENS_10bfloat16_tEfNS_4arch4Sm90ELb0ELb0ELb1ELb1ELb1ELb0ELb0ELb1ELb0ELb1ELb1ELb0EEENS1_21CollectiveEpilogueFwdINS6_IJSA_NS7_ILi256EEESB_EEES9_SE_SG_Li256ELb1ELb1ELb1ELb0EEENS1_36VarlenDynamicPersistentTileSchedulerILi128ELi96ELi256ELi128ELb1ELb1ELb1ELb0ELb1ELb1EEEEEEEEEvNT_6ParamsE:
	.zero		3328


//--------------------- .nv.constant0._ZN7cutlass13device_kernelIN5flash11enable_sm90INS1_16FlashAttnFwdSm90INS1_25CollectiveMainloopFwdSm90ILi2EN4cute5tupleIJNS5_1CILi1EEES8_S8_EEENS6_IJNS7_ILi128EEENS7_ILi96EEENS7_ILi64EEEEEELi256ENS_10bfloat16_tEfNS_4arch4Sm90ELb0ELb0ELb1ELb1ELb1ELb1ELb0ELb1ELb0ELb1ELb1ELb0EEENS1_21CollectiveEpilogueFwdINS6_IJSA_NS7_ILi256EEESB_EEES9_SE_SG_Li256ELb1ELb1ELb1ELb0EEENS1_36VarlenDynamicPersistentTileSchedulerILi128ELi96ELi256ELi128ELb1ELb1ELb1ELb0ELb1ELb1EEEEEEEEEvNT_6ParamsE --------------------------
	.section	.nv.constant0._ZN7cutlass13device_kernelIN5flash11enable_sm90INS1_16FlashAttnFwdSm90INS1_25CollectiveMainloopFwdSm90ILi2EN4cute5tupleIJNS5_1CILi1EEES8_S8_EEENS6_IJNS7_ILi128EEENS7_ILi96EEENS7_ILi64EEEEEELi256ENS_10bfloat16_tEfNS_4arch4Sm90ELb0ELb0ELb1ELb1ELb1ELb1ELb0ELb1ELb0ELb1ELb1ELb0EEENS1_21CollectiveEpilogueFwdINS6_IJSA_NS7_ILi256EEESB_EEES9_SE_SG_Li256ELb1ELb1ELb1ELb0EEENS1_36VarlenDynamicPersistentTileSchedulerILi128ELi96ELi256ELi128ELb1ELb1ELb1ELb0ELb1ELb1EEEEEEEEEvNT_6ParamsE,"a",@progbits
	.sectionflags	@""
	.align	4
.nv.constant0._ZN7cutlass13device_kernelIN5flash11enable_sm90INS1_16FlashAttnFwdSm90INS1_25CollectiveMainloopFwdSm90ILi2EN4cute5tupleIJNS5_1CILi1EEES8_S8_EEENS6_IJNS7_ILi128EEENS7_ILi96EEENS7_ILi64EEEEEELi256ENS_10bfloat16_tEfNS_4arch4Sm90ELb0ELb0ELb1ELb1ELb1ELb1ELb0ELb1ELb0ELb1ELb1ELb0EEENS1_21CollectiveEpilogueFwdINS6_IJSA_NS7_ILi256EEESB_EEES9_SE_SG_Li256ELb1ELb1ELb1ELb0EEENS1_36VarlenDynamicPersistentTileSchedulerILi128ELi96ELi256ELi128ELb1ELb1ELb1ELb0ELb1ELb1EEEEEEEEEvNT_6ParamsE:
	.zero		3328


//--------------------- .nv.constant0._ZN7cutlass13device_kernelIN5flash11enable_sm90INS1_16FlashAttnFwdSm90INS1_25CollectiveMainloopFwdSm90ILi2EN4cute5tupleIJNS5_1CILi1EEES8_S8_EEENS6_IJNS7_ILi128EEENS7_ILi96EEENS7_ILi64EEEEEELi256ENS_10bfloat16_tEfNS_4arch4Sm90ELb0ELb0ELb1ELb1ELb1ELb0ELb1ELb1ELb0ELb1ELb1ELb0EEENS1_21CollectiveEpilogueFwdINS6_IJSA_NS7_ILi256EEESB_EEES9_SE_SG_Li256ELb1ELb1ELb1ELb0EEENS1_36VarlenDynamicPersistentTileSchedulerILi128ELi96ELi256ELi128ELb1ELb1ELb1ELb0ELb1ELb1EEEEEEEEEvNT_6ParamsE --------------------------
	.section	.nv.constant0._ZN7cutlass13device_kernelIN5flash11enable_sm90INS1_16FlashAttnFwdSm90INS1_25CollectiveMainloopFwdSm90ILi2EN4cute5tupleIJNS5_1CILi1EEES8_S8_EEENS6_IJNS7_ILi128EEENS7_ILi96EEENS7_ILi64EEEEEELi256ENS_10bfloat16_tEfNS_4arch4Sm90ELb0ELb0ELb1ELb1ELb1ELb0ELb1ELb1ELb0ELb1ELb1ELb0EEENS1_21CollectiveEpilogueFwdINS6_IJSA_NS7_ILi256EEESB_EEES9_SE_SG_Li256ELb1ELb1ELb1ELb0EEENS1_36VarlenDynamicPersistentTileSchedulerILi128ELi96ELi256ELi128ELb1ELb1ELb1ELb0ELb1ELb1EEEEEEEEEvNT_6ParamsE,"a",@progbits
	.sectionflags	@""
	.align	4
.nv.constant0._ZN7cutlass13device_kernelIN5flash11enable_sm90INS1_16FlashAttnFwdSm90INS1_25CollectiveMainloopFwdSm90ILi2EN4cute5tupleIJNS5_1CILi1EEES8_S8_EEENS6_IJNS7_ILi128EEENS7_ILi96EEENS7_ILi64EEEEEELi256ENS_10bfloat16_tEfNS_4arch4Sm90ELb0ELb0ELb1ELb1ELb1ELb0ELb1ELb1ELb0ELb1ELb1ELb0EEENS1_21CollectiveEpilogueFwdINS6_IJSA_NS7_ILi256EEESB_EEES9_SE_SG_Li256ELb1ELb1ELb1ELb0EEENS1_36VarlenDynamicPersistentTileSchedulerILi128ELi96ELi256ELi128ELb1ELb1ELb1ELb0ELb1ELb1EEEEEEEEEvNT_6ParamsE:
	.zero		3584


//--------------------- .nv.constant0._ZN7cutlass13device_kernelIN5flash11enable_sm90INS1_16FlashAttnFwdSm90INS1_25CollectiveMainloopFwdSm90ILi2EN4cute5tupleIJNS5_1CILi1EEES8_S8_EEENS6_IJNS7_ILi128EEENS7_ILi96EEENS7_ILi64EEEEEELi256ENS_10bfloat16_tEfNS_4arch4Sm90ELb0ELb0ELb1ELb1ELb1ELb1ELb1ELb1ELb0ELb1ELb1ELb0EEENS1_21CollectiveEpilogueFwdINS6_IJSA_NS7_ILi256EEESB_EEES9_SE_SG_Li256ELb1ELb1ELb1ELb0EEENS1_36VarlenDynamicPersistentTileSchedulerILi128ELi96ELi256ELi128ELb1ELb1ELb1ELb0ELb1ELb1EEEEEEEEEvNT_6ParamsE --------------------------
	.section	.nv.constant0._ZN7cutlass13device_kernelIN5flash11enable_sm90INS1_16FlashAttnFwdSm90INS1_25CollectiveMainloopFwdSm90ILi2EN4cute5tupleIJNS5_1CILi1EEES8_S8_EEENS6_IJNS7_ILi128EEENS7_ILi96EEENS7_ILi64EEEEEELi256ENS_10bfloat16_tEfNS_4arch4Sm90ELb0ELb0ELb1ELb1ELb1ELb1ELb1ELb1ELb0ELb1ELb1ELb0EEENS1_21CollectiveEpilogueFwdINS6_IJSA_NS7_ILi256EEESB_EEES9_SE_SG_Li256ELb1ELb1ELb1ELb0EEENS1_36VarlenDynamicPersistentTileSchedulerILi128ELi96ELi256ELi128ELb1ELb1ELb1ELb0ELb1ELb1EEEEEEEEEvNT_6ParamsE,"a",@progbits
	.sectionflags	@""
	.align	4
.nv.constant0._ZN7cutlass13device_kernelIN5flash11enable_sm90INS1_16FlashAttnFwdSm90INS1_25CollectiveMainloopFwdSm90ILi2EN4cute5tupleIJNS5_1CILi1EEES8_S8_EEENS6_IJNS7_ILi128EEENS7_ILi96EEENS7_ILi64EEEEEELi256ENS_10bfloat16_tEfNS_4arch4Sm90ELb0ELb0ELb1ELb1ELb1ELb1ELb1ELb1ELb0ELb1ELb1ELb0EEENS1_21CollectiveEpilogueFwdINS6_IJSA_NS7_ILi256EEESB_EEES9_SE_SG_Li256ELb1ELb1ELb1ELb0EEENS1_36VarlenDynamicPersistentTileSchedulerILi128ELi96ELi256ELi128ELb1ELb1ELb1ELb0ELb1ELb1EEEEEEEEEvNT_6ParamsE:
	.zero		3584


//--------------------- .nv.constant0._ZN7cutlass13device_kernelIN5flash11enable_sm90INS1_16FlashAttnFwdSm90INS1_25CollectiveMainloopFwdSm90ILi2EN4cute5tupleIJNS5_1CILi1EEES8_S8_EEENS6_IJNS7_ILi128EEENS7_ILi96EEENS7_ILi64EEEEEELi256ENS_10bfloat16_tEfNS_4arch4Sm90ELb0ELb1ELb1ELb0ELb1ELb0ELb0ELb1ELb0ELb1ELb1ELb0EEENS1_21CollectiveEpilogueFwdINS6_IJSA_NS7_ILi256EEESB_EEES9_SE_SG_Li256ELb0ELb1ELb1ELb0EEENS1_19SingleTileSchedulerILb0ELb1ELb1ELi128EEEEEEEEEvNT_6ParamsE --------------------------
	.section	.nv.constant0._ZN7cutlass13device_kernelIN5flash11enable_sm90INS1_16FlashAttnFwdSm90INS1_25CollectiveMainloopFwdSm90ILi2EN4cute5tupleIJNS5_1CILi1EEES8_S8_EEENS6_IJNS7_ILi128EEENS7_ILi96EEENS7_ILi64EEEEEELi256ENS_10bfloat16_tEfNS_4arch4Sm90ELb0ELb1ELb1ELb0ELb1ELb0ELb0ELb1ELb0ELb1ELb1ELb0EEENS1_21CollectiveEpilogueFwdINS6_IJSA_NS7_ILi256EEESB_EEES9_SE_SG_Li256ELb0ELb1ELb1ELb0EEENS1_19SingleTileSchedulerILb0ELb1ELb1ELi128EEEEEEEEEvNT_6ParamsE,"a",@progbits
	.sectionflags	@""
	.align	4
.nv.constant0._ZN7cutlass13device_kernelIN5flash11enable_sm90INS1_16FlashAttnFwdSm90INS1_25CollectiveMainloopFwdSm90ILi2EN4cute5tupleIJNS5_1CILi1EEES8_S8_EEENS6_IJNS7_ILi128EEENS7_ILi96EEENS7_ILi64EEEEEELi256ENS_10bfloat16_tEfNS_4arch4Sm90ELb0ELb1ELb1ELb0ELb1ELb0ELb0ELb1ELb0ELb1ELb1ELb0EEENS1_21CollectiveEpilogueFwdINS6_IJSA_NS7_ILi256EEESB_EEES9_SE_SG_Li256ELb0ELb1ELb1ELb0EEENS1_19SingleTileSchedulerILb0ELb1ELb1ELi128EEEEEEEEEvNT_6ParamsE:
	.zero		3200


//--------------------- .nv.constant0._ZN7cutlass13device_kernelIN5flash11enable_sm90INS1_16FlashAttnFwdSm90INS1_25CollectiveMainloopFwdSm90ILi2EN4cute5tupleIJNS5_1CILi1EEES8_S8_EEENS6_IJNS7_ILi128EEENS7_ILi96EEENS7_ILi64EEEEEELi256ENS_10bfloat16_tEfNS_4arch4Sm90ELb0ELb1ELb1ELb0ELb1ELb0ELb1ELb1ELb0ELb1ELb1ELb0EEENS1_21CollectiveEpilogueFwdINS6_IJSA_NS7_ILi256EEESB_EEES9_SE_SG_Li256ELb0ELb1ELb1ELb0EEENS1_19SingleTileSchedulerILb0ELb1ELb1ELi128EEEEEEEEEvNT_6ParamsE --------------------------
	.section	.nv.constant0._ZN7cutlass13device_kernelIN5flash11enable_sm90INS1_16FlashAttnFwdSm90INS1_25CollectiveMainloopFwdSm90ILi2EN4cute5tupleIJNS5_1CILi1EEES8_S8_EEENS6_IJNS7_ILi128EEENS7_ILi96EEENS7_ILi64EEEEEELi256ENS_10bfloat16_tEfNS_4arch4Sm90ELb0ELb1ELb1ELb0ELb1ELb0ELb1ELb1ELb0ELb1ELb1ELb0EEENS1_21CollectiveEpilogueFwdINS6_IJSA_NS7_ILi256EEESB_EEES9_SE_SG_Li256ELb0ELb1ELb1ELb0EEENS1_19SingleTileSchedulerILb0ELb1ELb1ELi128EEEEEEEEEvNT_6ParamsE,"a",@progbits
	.sectionflags	@""
	.align	4
.nv.constant0._ZN7cutlass13device_kernelIN5flash11enable_sm90INS1_16FlashAttnFwdSm90INS1_25CollectiveMainloopFwdSm90ILi2EN4cute5tupleIJNS5_1CILi1EEES8_S8_EEENS6_IJNS7_ILi128EEENS7_ILi96EEENS7_ILi64EEEEEELi256ENS_10bfloat16_tEfNS_4arch4Sm90ELb0ELb1ELb1ELb0ELb1ELb0ELb1ELb1ELb0ELb1ELb1ELb0EEENS1_21CollectiveEpilogueFwdINS6_IJSA_NS7_ILi256EEESB_EEES9_SE_SG_Li256ELb0ELb1ELb1ELb0EEENS1_19SingleTileSchedulerILb0ELb1ELb1ELi128EEEEEEEEEvNT_6ParamsE:
	.zero		3456


//--------------------- .nv.constant0._ZN7cutlass13device_kernelIN5flash11enable_sm90INS1_16FlashAttnFwdSm90INS1_25CollectiveMainloopFwdSm90ILi2EN4cute5tupleIJNS5_1CILi1EEES8_S8_EEENS6_IJNS7_ILi128EEENS7_ILi96EEENS7_ILi64EEEEEELi256ENS_10bfloat16_tEfNS_4arch4Sm90ELb0ELb1ELb1ELb1ELb1ELb0ELb0ELb1ELb0ELb1ELb1ELb0EEENS1_21CollectiveEpilogueFwdINS6_IJSA_NS7_ILi256EEESB_EEES9_SE_SG_Li256ELb1ELb1ELb1ELb0EEENS1_36VarlenDynamicPersistentTileSchedulerILi128ELi96ELi256ELi128ELb1ELb1ELb1ELb1ELb0ELb1EEEEEEEEEvNT_6ParamsE --------------------------
	.section	.nv.constant0._ZN7cutlass13device_kernelIN5flash11enable_sm90INS1_16FlashAttnFwdSm90INS1_25CollectiveMainloopFwdSm90ILi2EN4cute5tupleIJNS5_1CILi1EEES8_S8_EEENS6_IJNS7_ILi128EEENS7_ILi96EEENS7_ILi64EEEEEELi256ENS_10bfloat16_tEfNS_4arch4Sm90ELb0ELb1ELb1ELb1ELb1ELb0ELb0ELb1ELb0ELb1ELb1ELb0EEENS1_21CollectiveEpilogueFwdINS6_IJSA_NS7_ILi256EEESB_EEES9_SE_SG_Li256ELb1ELb1ELb1ELb0EEENS1_36VarlenDynamicPersistentTileSchedulerILi128ELi96ELi256ELi128ELb1ELb1ELb1ELb1ELb0ELb1EEEEEEEEEvNT_6ParamsE,"a",@progbits
	.sectionflags	@""
	.align	4
.nv.constant0._ZN7cutlass13device_kernelIN5flash11enable_sm90INS1_16FlashAttnFwdSm90INS1_25CollectiveMainloopFwdSm90ILi2EN4cute5tupleIJNS5_1CILi1EEES8_S8_EEENS6_IJNS7_ILi128EEENS7_ILi96EEENS7_ILi64EEEEEELi256ENS_10bfloat16_tEfNS_4arch4Sm90ELb0ELb1ELb1ELb1ELb1ELb0ELb0ELb1ELb0ELb1ELb1ELb0EEENS1_21CollectiveEpilogueFwdINS6_IJSA_NS7_ILi256EEESB_EEES9_SE_SG_Li256ELb1ELb1ELb1ELb0EEENS1_36VarlenDynamicPersistentTileSchedulerILi128ELi96ELi256ELi128ELb1ELb1ELb1ELb1ELb0ELb1EEEEEEEEEvNT_6ParamsE:
	.zero		3328


//--------------------- .nv.constant0._ZN7cutlass13device_kernelIN5flash11enable_sm90INS1_16FlashAttnFwdSm90INS1_25CollectiveMainloopFwdSm90ILi2EN4cute5tupleIJNS5_1CILi1EEES8_S8_EEENS6_IJNS7_ILi128EEENS7_ILi96EEENS7_ILi64EEEEEELi256ENS_10bfloat16_tEfNS_4arch4Sm90ELb0ELb1ELb1ELb1ELb1ELb1ELb0ELb1ELb0ELb1ELb1ELb0EEENS1_21CollectiveEpilogueFwdINS6_IJSA_NS7_ILi256EEESB_EEES9_SE_SG_Li256ELb1ELb1ELb1ELb0EEENS1_36VarlenDynamicPersistentTileSchedulerILi128ELi96ELi256ELi128ELb1ELb1ELb1ELb1ELb0ELb1EEEEEEEEEvNT_6ParamsE --------------------------
	.section	.nv.constant0._ZN7cutlass13device_kernelIN5flash11enable_sm90INS1_16FlashAttnFwdSm90INS1_25CollectiveMainloopFwdSm90ILi2EN4cute5tupleIJNS5_1CILi1EEES8_S8_EEENS6_IJNS7_ILi128EEENS7_ILi96EEENS7_ILi64EEEEEELi256ENS_10bfloat16_tEfNS_4arch4Sm90ELb0ELb1ELb1ELb1ELb1ELb1ELb0ELb1ELb0ELb1ELb1ELb0EEENS1_21CollectiveEpilogueFwdINS6_IJSA_NS7_ILi256EEESB_EEES9_SE_SG_Li256ELb1ELb1ELb1ELb0EEENS1_36VarlenDynamicPersistentTileSchedulerILi128ELi96ELi256ELi128ELb1ELb1ELb1ELb1ELb0ELb1EEEEEEEEEvNT_6ParamsE,"a",@progbits
	.sectionflags	@""
	.align	4
.nv.constant0._ZN7cutlass13device_kernelIN5flash11enable_sm90INS1_16FlashAttnFwdSm90INS1_25CollectiveMainloopFwdSm90ILi2EN4cute5tupleIJNS5_1CILi1EEES8_S8_EEENS6_IJNS7_ILi128EEENS7_ILi96EEENS7_ILi64EEEEEELi256ENS_10bfloat16_tEfNS_4arch4Sm90ELb0ELb1ELb1ELb1ELb1ELb1ELb0ELb1ELb0ELb1ELb1ELb0EEENS1_21CollectiveEpilogueFwdINS6_IJSA_NS7_ILi256EEESB_EEES9_SE_SG_Li256ELb1ELb1ELb1ELb0EEENS1_36VarlenDynamicPersistentTileSchedulerILi128ELi96ELi256ELi128ELb1ELb1ELb1ELb1ELb0ELb1EEEEEEEEEvNT_6ParamsE:
	.zero		3328


//--------------------- .nv.constant0._ZN7cutlass13device_kernelIN5flash11enable_sm90INS1_16FlashAttnFwdSm90INS1_25CollectiveMainloopFwdSm90ILi2EN4cute5tupleIJNS5_1CILi1EEES8_S8_EEENS6_IJNS7_ILi128EEENS7_ILi96EEENS7_ILi64EEEEEELi256ENS_10bfloat16_tEfNS_4arch4Sm90ELb0ELb1ELb1ELb1ELb1ELb0ELb1ELb1ELb0ELb1ELb1ELb0EEENS1_21CollectiveEpilogueFwdINS6_IJSA_NS7_ILi256EEESB_EEES9_SE_SG_Li256ELb1ELb1ELb1ELb0EEENS1_36VarlenDynamicPersistentTileSchedulerILi128ELi96ELi256ELi128ELb1ELb1ELb1ELb1ELb0ELb1EEEEEEEEEvNT_6ParamsE --------------------------
	.section	.nv.constant0._ZN7cutlass13device_kernelIN5flash11enable_sm90INS1_16FlashAttnFwdSm90INS1_25CollectiveMainloopFwdSm90ILi2EN4cute5tupleIJNS5_1CILi1EEES8_S8_EEENS6_IJNS7_ILi128EEENS7_ILi96EEENS7_ILi64EEEEEELi256ENS_10bfloat16_tEfNS_4arch4Sm90ELb0ELb1ELb1ELb1ELb1ELb0ELb1ELb1ELb0ELb1ELb1ELb0EEENS1_21CollectiveEpilogueFwdINS6_IJSA_NS7_ILi256EEESB_EEES9_SE_SG_Li256ELb1ELb1ELb1ELb0EEENS1_36VarlenDynamicPersistentTileSchedulerILi128ELi96ELi256ELi128ELb1ELb1ELb1ELb1ELb0ELb1EEEEEEEEEvNT_6ParamsE,"a",@progbits
	.sectionflags	@""
	.align	4
.nv.constant0._ZN7cutlass13device_kernelIN5flash11enable_sm90INS1_16FlashAttnFwdSm90INS1_25CollectiveMainloopFwdSm90ILi2EN4cute5tupleIJNS5_1CILi1EEES8_S8_EEENS6_IJNS7_ILi128EEENS7_ILi96EEENS7_ILi64EEEEEELi256ENS_10bfloat16_tEfNS_4arch4Sm90ELb0ELb1ELb1ELb1ELb1ELb0ELb1ELb1ELb0ELb1ELb1ELb0EEENS1_21CollectiveEpilogueFwdINS6_IJSA_NS7_ILi256EEESB_EEES9_SE_SG_Li256ELb1ELb1ELb1ELb0EEENS1_36VarlenDynamicPersistentTileSchedulerILi128ELi96ELi256ELi128ELb1ELb1ELb1ELb1ELb0ELb1EEEEEEEEEvNT_6ParamsE:
	.zero		3584


//--------------------- .nv.constant0._ZN7cutlass13device_kernelIN5flash11enable_sm90INS1_16FlashAttnFwdSm90INS1_25CollectiveMainloopFwdSm90ILi2EN4cute5tupleIJNS5_1CILi1EEES8_S8_EEENS6_IJNS7_ILi128EEENS7_ILi96EEENS7_ILi64EEEEEELi256ENS_10bfloat16_tEfNS_4arch4Sm90ELb0ELb1ELb1ELb1ELb1ELb1ELb1ELb1ELb0ELb1ELb1ELb0EEENS1_21CollectiveEpilogueFwdINS6_IJSA_NS7_ILi256EEESB_EEES9_SE_SG_Li256ELb1ELb1ELb1ELb0EEENS1_36VarlenDynamicPersistentTileSchedulerILi128ELi96ELi256ELi128ELb1ELb1ELb1ELb1ELb0ELb1EEEEEEEEEvNT_6ParamsE --------------------------
	.section	.nv.constant0._ZN7cutlass13device_kernelIN5flash11enable_sm90INS1_16FlashAttnFwdSm90INS1_25CollectiveMainloopFwdSm90ILi2EN4cute5tupleIJNS5_1CILi1EEES8_S8_EEENS6_IJNS7_ILi128EEENS7_ILi96EEENS7_ILi64EEEEEELi256ENS_10bfloat16_tEfNS_4arch4Sm90ELb0ELb1ELb1ELb1ELb1ELb1ELb1ELb1ELb0ELb1ELb1ELb0EEENS1_21CollectiveEpilogueFwdINS6_IJSA_NS7_ILi256EEESB_EEES9_SE_SG_Li256ELb1ELb1ELb1ELb0EEENS1_36VarlenDynamicPersistentTileSchedulerILi128ELi96ELi256ELi128ELb1ELb1ELb1ELb1ELb0ELb1EEEEEEEEEvNT_6ParamsE,"a",@progbits
	.sectionflags	@""
	.align	4
.nv.constant0._ZN7cutlass13device_kernelIN5flash11enable_sm90INS1_16FlashAttnFwdSm90INS1_25CollectiveMainloopFwdSm90ILi2EN4cute5tupleIJNS5_1CILi1EEES8_S8_EEENS6_IJNS7_ILi128EEENS7_ILi96EEENS7_ILi64EEEEEELi256ENS_10bfloat16_tEfNS_4arch4Sm90ELb0ELb1ELb1ELb1ELb1ELb1ELb1ELb1ELb0ELb1ELb1ELb0EEENS1_21CollectiveEpilogueFwdINS6_IJSA_NS7_ILi256EEESB_EEES9_SE_SG_Li256ELb1ELb1ELb1ELb0EEENS1_36VarlenDynamicPersistentTileSchedulerILi128ELi96ELi256ELi128ELb1ELb1ELb1ELb1ELb0ELb1EEEEEEEEEvNT_6ParamsE:
	.zero		3584


//--------------------- .nv.constant0._ZN7cutlass13device_kernelIN5flash11enable_sm90INS1_16FlashAttnFwdSm90INS1_25CollectiveMainloopFwdSm90ILi2EN4cute5tupleIJNS5_1CILi1EEES8_S8_EEENS6_IJNS7_ILi128EEENS7_ILi96EEENS7_ILi64EEEEEELi256ENS_10bfloat16_tEfNS_4arch4Sm90ELb1ELb0ELb1ELb0ELb1ELb0ELb0ELb1ELb0ELb1ELb1ELb0EEENS1_21CollectiveEpilogueFwdINS6_IJSA_NS7_ILi256EEESB_EEES9_SE_SG_Li256ELb0ELb1ELb1ELb0EEENS1_19SingleTileSchedulerILb0ELb1ELb1ELi128EEEEEEEEEvNT_6ParamsE --------------------------
	.section	.nv.constant0._ZN7cutlass13device_kernelIN5flash11enable_sm90INS1_16FlashAttnFwdSm90INS1_25CollectiveMainloopFwdSm90ILi2EN4cute5tupleIJNS5_1CILi1EEES8_S8_EEENS6_IJNS7_ILi128EEENS7_ILi96EEENS7_ILi64EEEEEELi256ENS_10bfloat16_tEfNS_4arch4Sm90ELb1ELb0ELb1ELb0ELb1ELb0ELb0ELb1ELb0ELb1ELb1ELb0EEENS1_21CollectiveEpilogueFwdINS6_IJSA_NS7_ILi256EEESB_EEES9_SE_SG_Li256ELb0ELb1ELb1ELb0EEENS1_19SingleTileSchedulerILb0ELb1ELb1ELi128EEEEEEEEEvNT_6ParamsE,"a",@progbits
	.sectionflags	@""
	.align	4
.nv.constant0._ZN7cutlass13device_kernelIN5flash11enable_sm90INS1_16FlashAttnFwdSm90INS1_25CollectiveMainloopFwdSm90ILi2EN4cute5tupleIJNS5_1CILi1EEES8_S8_EEENS6_IJNS7_ILi128EEENS7_ILi96EEENS7_ILi64EEEEEELi256ENS_10bfloat16_tEfNS_4arch4Sm90ELb1ELb0ELb1ELb0ELb1ELb0ELb0ELb1ELb0ELb1ELb1ELb0EEENS1_21CollectiveEpilogueFwdINS6_IJSA_NS7_ILi256EEESB_EEES9_SE_SG_Li256ELb0ELb1ELb1ELb0EEENS1_19SingleTileSchedulerILb0ELb1ELb1ELi128EEEEEEEEEvNT_6ParamsE:
	.zero		3200


//--------------------- .nv.constant0._ZN7cutlass13device_kernelIN5flash11enable_sm90INS1_16FlashAttnFwdSm90INS1_25CollectiveMainloopFwdSm90ILi2EN4cute5tupleIJNS5_1CILi1EEES8_S8_EEENS6_IJNS7_ILi128EEENS7_ILi96EEENS7_ILi64EEEEEELi256ENS_10bfloat16_tEfNS_4arch4Sm90ELb1ELb0ELb1ELb0ELb1ELb0ELb1ELb1ELb0ELb1ELb1ELb0EEENS1_21CollectiveEpilogueFwdINS6_IJSA_NS7_ILi256EEESB_EEES9_SE_SG_Li256ELb0ELb1ELb1ELb0EEENS1_19SingleTileSchedulerILb0ELb1ELb1ELi128EEEEEEEEEvNT_6ParamsE --------------------------
	.section	.nv.constant0._ZN7cutlass13device_kernelIN5flash11enable_sm90INS1_16FlashAttnFwdSm90INS1_25CollectiveMainloopFwdSm90ILi2EN4cute5tupleIJNS5_1CILi1EEES8_S8_EEENS6_IJNS7_ILi128EEENS7_ILi96EEENS7_ILi64EEEEEELi256ENS_10bfloat16_tEfNS_4arch4Sm90ELb1ELb0ELb1ELb0ELb1ELb0ELb1ELb1ELb0ELb1ELb1ELb0EEENS1_21CollectiveEpilogueFwdINS6_IJSA_NS7_ILi256EEESB_EEES9_SE_SG_Li256ELb0ELb1ELb1ELb0EEENS1_19SingleTileSchedulerILb0ELb1ELb1ELi128EEEEEEEEEvNT_6ParamsE,"a",@progbits
	.sectionflags	@""
	.align	4
.nv.constant0._ZN7cutlass13device_kernelIN5flash11enable_sm90INS1_16FlashAttnFwdSm90INS1_25CollectiveMainloopFwdSm90ILi2EN4cute5tupleIJNS5_1CILi1EEES8_S8_EEENS6_IJNS7_ILi128EEENS7_ILi96EEENS7_ILi64EEEEEELi256ENS_10bfloat16_tEfNS_4arch4Sm90ELb1ELb0ELb1ELb0ELb1ELb0ELb1ELb1ELb0ELb1ELb1ELb0EEENS1_21CollectiveEpilogueFwdINS6_IJSA_NS7_ILi256EEESB_EEES9_SE_SG_Li256ELb0ELb1ELb1ELb0EEENS1_19SingleTileSchedulerILb0ELb1ELb1ELi128EEEEEEEEEvNT_6ParamsE:
	.zero		3456


//--------------------- .nv.constant0._ZN7cutlass13device_kernelIN5flash11enable_sm90INS1_16FlashAttnFwdSm90INS1_25CollectiveMainloopFwdSm90ILi2EN4cute5tupleIJNS5_1CILi1EEES8_S8_EEENS6_IJNS7_ILi128EEENS7_ILi96EEENS7_ILi64EEEEEELi256ENS_10bfloat16_tEfNS_4arch4Sm90ELb1ELb0ELb1ELb1ELb1ELb0ELb0ELb1ELb0ELb1ELb1ELb0EEENS1_21CollectiveEpilogueFwdINS6_IJSA_NS7_ILi256EEESB_EEES9_SE_SG_Li256ELb1ELb1ELb1ELb0EEENS1_36VarlenDynamicPersistentTileSchedulerILi128ELi96ELi256ELi128ELb1ELb1ELb1ELb1ELb1ELb1EEEEEEEEEvNT_6ParamsE --------------------------
	.section	.nv.constant0._ZN7cutlass13device_kernelIN5flash11enable_sm90INS1_16FlashAttnFwdSm90INS1_25CollectiveMainloopFwdSm90ILi2EN4cute5tupleIJNS5_1CILi1EEES8_S8_EEENS6_IJNS7_ILi128EEENS7_ILi96EEENS7_ILi64EEEEEELi256ENS_10bfloat16_tEfNS_4arch4Sm90ELb1ELb0ELb1ELb1ELb1ELb0ELb0ELb1ELb0ELb1ELb1ELb0EEENS1_21CollectiveEpilogueFwdINS6_IJSA_NS7_ILi256EEESB_EEES9_SE_SG_Li256ELb1ELb1ELb1ELb0EEENS1_36VarlenDynamicPersistentTileSchedulerILi128ELi96ELi256ELi128ELb1ELb1ELb1ELb1ELb1ELb1EEEEEEEEEvNT_6ParamsE,"a",@progbits
	.sectionflags	@""
	.align	4
.nv.constant0._ZN7cutlass13device_kernelIN5flash11enable_sm90INS1_16FlashAttnFwdSm90INS1_25CollectiveMainloopFwdSm90ILi2EN4cute5tupleIJNS5_1CILi1EEES8_S8_EEENS6_IJNS7_ILi128EEENS7_ILi96EEENS7_ILi64EEEEEELi256ENS_10bfloat16_tEfNS_4arch4Sm90ELb1ELb0ELb1ELb1ELb1ELb0ELb0ELb1ELb0ELb1ELb1ELb0EEENS1_21CollectiveEpilogueFwdINS6_IJSA_NS7_ILi256EEESB_EEES9_SE_SG_Li256ELb1ELb1ELb1ELb0EEENS1_36VarlenDynamicPersistentTileSchedulerILi128ELi96ELi256ELi128ELb1ELb1ELb1ELb1ELb1ELb1EEEEEEEEEvNT_6ParamsE:
	.zero		3328


//--------------------- .nv.constant0._ZN7cutlass13device_kernelIN5flash11enable_sm90INS1_16FlashAttnFwdSm90INS1_25CollectiveMainloopFwdSm90ILi2EN4cute5tupleIJNS5_1CILi1EEES8_S8_EEENS6_IJNS7_ILi128EEENS7_ILi96EEENS7_ILi64EEEEEELi256ENS_10bfloat16_tEfNS_4arch4Sm90ELb1ELb0ELb1ELb1ELb1ELb1ELb0ELb1ELb0ELb1ELb1ELb0EEENS1_21CollectiveEpilogueFwdINS6_IJSA_NS7_ILi256EEESB_EEES9_SE_SG_Li256ELb1ELb1ELb1ELb0EEENS1_36VarlenDynamicPersistentTileSchedulerILi128ELi96ELi256ELi128ELb1ELb1ELb1ELb1ELb1ELb1EEEEEEEEEvNT_6ParamsE --------------------------
	.section	.nv.constant0._ZN7cutlass13device_kernelIN5flash11enable_sm90INS1_16FlashAttnFwdSm90INS1_25CollectiveMainloopFwdSm90ILi2EN4cute5tupleIJNS5_1CILi1EEES8_S8_EEENS6_IJNS7_ILi128EEENS7_ILi96EEENS7_ILi64EEEEEELi256ENS_10bfloat16_tEfNS_4arch4Sm90ELb1ELb0ELb1ELb1ELb1ELb1ELb0ELb1ELb0ELb1ELb1ELb0EEENS1_21CollectiveEpilogueFwdINS6_IJSA_NS7_ILi256EEESB_EEES9_SE_SG_Li256ELb1ELb1ELb1ELb0EEENS1_36VarlenDynamicPersistentTileSchedulerILi128ELi96ELi256ELi128ELb1ELb1ELb1ELb1ELb1ELb1EEEEEEEEEvNT_6ParamsE,"a",@progbits
	.sectionflags	@""
	.align	4
.nv.constant0._ZN7cutlass13device_kernelIN5flash11enable_sm90INS1_16FlashAttnFwdSm90INS1_25CollectiveMainloopFwdSm90ILi2EN4cute5tupleIJNS5_1CILi1EEES8_S8_EEENS6_IJNS7_ILi128EEENS7_ILi96EEENS7_ILi64EEEEEELi256ENS_10bfloat16_tEfNS_4arch4Sm90ELb1ELb0ELb1ELb1ELb1ELb1ELb0ELb1ELb0ELb1ELb1ELb0EEENS1_21CollectiveEpilogueFwdINS6_IJSA_NS7_ILi256EEESB_EEES9_SE_SG_Li256ELb1ELb1ELb1ELb0EEENS1_36VarlenDynamicPersistentTileSchedulerILi128ELi96ELi256ELi128ELb1ELb1ELb1ELb1ELb1ELb1EEEEEEEEEvNT_6ParamsE:
	.zero		3328


//--------------------- .nv.constant0._ZN7cutlass13device_kernelIN5flash11enable_sm90INS1_16FlashAttnFwdSm90INS1_25CollectiveMainloopFwdSm90ILi2EN4cute5tupleIJNS5_1CILi1EEES8_S8_EEENS6_IJNS7_ILi128EEENS7_ILi96EEENS7_ILi64EEEEEELi256ENS_10bfloat16_tEfNS_4arch4Sm90ELb1ELb0ELb1ELb1ELb1ELb0ELb1ELb1ELb0ELb1ELb1ELb0EEENS1_21CollectiveEpilogueFwdINS6_IJSA_NS7_ILi256EEESB_EEES9_SE_SG_Li256ELb1ELb1ELb1ELb0EEENS1_36VarlenDynamicPersistentTileSchedulerILi128ELi96ELi256ELi128ELb1ELb1ELb1ELb1ELb1ELb1EEEEEEEEEvNT_6ParamsE --------------------------
	.section	.nv.constant0._ZN7cutlass13device_kernelIN5flash11enable_sm90INS1_16FlashAttnFwdSm90INS1_25CollectiveMainloopFwdSm90ILi2EN4cute5tupleIJNS5_1CILi1EEES8_S8_EEENS6_IJNS7_ILi128EEENS7_ILi96EEENS7_ILi64EEEEEELi256ENS_10bfloat16_tEfNS_4arch4Sm90ELb1ELb0ELb1ELb1ELb1ELb0ELb1ELb1ELb0ELb1ELb1ELb0EEENS1_21CollectiveEpilogueFwdINS6_IJSA_NS7_ILi256EEESB_EEES9_SE_SG_Li256ELb1ELb1ELb1ELb0EEENS1_36VarlenDynamicPersistentTileSchedulerILi128ELi96ELi256ELi128ELb1ELb1ELb1ELb1ELb1ELb1EEEEEEEEEvNT_6ParamsE,"a",@progbits
	.sectionflags	@""
	.align	4
.nv.constant0._ZN7cutlass13device_kernelIN5flash11enable_sm90INS1_16FlashAttnFwdSm90INS1_25CollectiveMainloopFwdSm90ILi2EN4cute5tupleIJNS5_1CILi1EEES8_S8_EEENS6_IJNS7_ILi128EEENS7_ILi96EEENS7_ILi64EEEEEELi256ENS_10bfloat16_tEfNS_4arch4Sm90ELb1ELb0ELb1ELb1ELb1ELb0ELb1ELb1ELb0ELb1ELb1ELb0EEENS1_21CollectiveEpilogueFwdINS6_IJSA_NS7_ILi256EEESB_EEES9_SE_SG_Li256ELb1ELb1ELb1ELb0EEENS1_36VarlenDynamicPersistentTileSchedulerILi128ELi96ELi256ELi128ELb1ELb1ELb1ELb1ELb1ELb1EEEEEEEEEvNT_6ParamsE:
	.zero		3584


//--------------------- .nv.constant0._ZN7cutlass13device_kernelIN5flash11enable_sm90INS1_16FlashAttnFwdSm90INS1_25CollectiveMainloopFwdSm90ILi2EN4cute5tupleIJNS5_1CILi1EEES8_S8_EEENS6_IJNS7_ILi128EEENS7_ILi96EEENS7_ILi64EEEEEELi256ENS_10bfloat16_tEfNS_4arch4Sm90ELb1ELb0ELb1ELb1ELb1ELb1ELb1ELb1ELb0ELb1ELb1ELb0EEENS1_21CollectiveEpilogueFwdINS6_IJSA_NS7_ILi256EEESB_EEES9_SE_SG_Li256ELb1ELb1ELb1ELb0EEENS1_36VarlenDynamicPersistentTileSchedulerILi128ELi96ELi256ELi128ELb1ELb1ELb1ELb1ELb1ELb1EEEEEEEEEvNT_6ParamsE --------------------------
	.section	.nv.constant0._ZN7cutlass13device_kernelIN5flash11enable_sm90INS1_16FlashAttnFwdSm90INS1_25CollectiveMainloopFwdSm90ILi2EN4cute5tupleIJNS5_1CILi1EEES8_S8_EEENS6_IJNS7_ILi128EEENS7_ILi96EEENS7_ILi64EEEEEELi256ENS_10bfloat16_tEfNS_4arch4Sm90ELb1ELb0ELb1ELb1ELb1ELb1ELb1ELb1ELb0ELb1ELb1ELb0EEENS1_21CollectiveEpilogueFwdINS6_IJSA_NS7_ILi256EEESB_EEES9_SE_SG_Li256ELb1ELb1ELb1ELb0EEENS1_36VarlenDynamicPersistentTileSchedulerILi128ELi96ELi256ELi128ELb1ELb1ELb1ELb1ELb1ELb1EEEEEEEEEvNT_6ParamsE,"a",@progbits
	.sectionflags	@""
	.align	4
.nv.constant0._ZN7cutlass13device_kernelIN5flash11enable_sm90INS1_16FlashAttnFwdSm90INS1_25CollectiveMainloopFwdSm90ILi2EN4cute5tupleIJNS5_1CILi1EEES8_S8_EEENS6_IJNS7_ILi128EEENS7_ILi96EEENS7_ILi64EEEEEELi256ENS_10bfloat16_tEfNS_4arch4Sm90ELb1ELb0ELb1ELb1ELb1ELb1ELb1ELb1ELb0ELb1ELb1ELb0EEENS1_21CollectiveEpilogueFwdINS6_IJSA_NS7_ILi256EEESB_EEES9_SE_SG_Li256ELb1ELb1ELb1ELb0EEENS1_36VarlenDynamicPersistentTileSchedulerILi128ELi96ELi256ELi128ELb1ELb1ELb1ELb1ELb1ELb1EEEEEEEEEvNT_6ParamsE:
	.zero		3584


//--------------------- SYMBOLS --------------------------

	.type		.nv.reservedSmem.offset0,@object
	.size		.nv.reservedSmem.offset0,0x4
	.type		__assertfail,@function
